	.target	sm_80

	.elftype	@"ET_EXEC"


//--------------------- .note.nv.tkinfo           --------------------------
	.section	.note.nv.tkinfo,"",@"SHT_NOTE"
	.sectionflags	@"SHF_NOTE_NV_TKINFO"
	.tkinfo
        /*0018*/ 	.word	0x00000002
        /*0030*/ 	.string	""
        /*0030*/ 	.string	"ptxas"
        /*0030*/ 	.string	"Cuda compilation tools, release 13.0, V13.0.88"
        /*0030*/ 	.string	"Build cuda_13.0.r13.0/compiler.36424714_0"
        /*0030*/ 	.string	"-arch sm_80 -m 64 "



//--------------------- .note.nv.cuinfo           --------------------------
	.section	.note.nv.cuinfo,"",@"SHT_NOTE"
	.sectionflags	@"SHF_NOTE_NV_CUINFO"
        /*0018*/ 	.short	0x0002
        /*001a*/ 	.short	0x0050
        /*001c*/ 	.short	0x0082
	.zero		2


//--------------------- .nv.info                  --------------------------
	.section	.nv.info,"",@"SHT_CUDA_INFO"
	.align	4


	//----- nvinfo : EIATTR_REGCOUNT
	.align		4
        /*0000*/ 	.byte	0x04, 0x2f
        /*0002*/ 	.short	(.L_55 - .L_54)
	.align		4
.L_54:
        /*0004*/ 	.word	index@(_ZN2at6native29vectorized_elementwise_kernelILi8EZNS0_50_GLOBAL__N__2680c7bb_12_PowKernel_cu_b2145a98_318422pow_scalar_tensor_implIhEEvRNS_18TensorIteratorBaseET_EUlhE_St5arrayIPcLm2EEEEviT0_T1_)
        /*0008*/ 	.word	0x00000004


	//----- nvinfo : EIATTR_FRAME_SIZE
	.align		4
.L_55:
        /*000c*/ 	.byte	0x04, 0x11
        /*000e*/ 	.short	(.L_57 - .L_56)
	.align		4
.L_56:
        /*0010*/ 	.word	index@(_ZN2at6native29vectorized_elementwise_kernelILi8EZNS0_50_GLOBAL__N__2680c7bb_12_PowKernel_cu_b2145a98_318422pow_scalar_tensor_implIhEEvRNS_18TensorIteratorBaseET_EUlhE_St5arrayIPcLm2EEEEviT0_T1_)
        /*0014*/ 	.word	0x00000000


	//----- nvinfo : EIATTR_REGCOUNT
	.align		4
.L_57:
        /*0018*/ 	.byte	0x04, 0x2f
        /*001a*/ 	.short	(.L_59 - .L_58)
	.align		4
.L_58:
        /*001c*/ 	.word	index@(_ZN2at6native29vectorized_elementwise_kernelILi4EZNS0_50_GLOBAL__N__2680c7bb_12_PowKernel_cu_b2145a98_318422pow_scalar_tensor_implIhEEvRNS_18TensorIteratorBaseET_EUlhE_St5arrayIPcLm2EEEEviT0_T1_)
        /*0020*/ 	.word	0x00000018


	//----- nvinfo : EIATTR_FRAME_SIZE
	.align		4
.L_59:
        /*0024*/ 	.byte	0x04, 0x11
        /*0026*/ 	.short	(.L_61 - .L_60)
	.align		4
.L_60:
        /*0028*/ 	.word	index@(_ZN2at6native29vectorized_elementwise_kernelILi4EZNS0_50_GLOBAL__N__2680c7bb_12_PowKernel_cu_b2145a98_318422pow_scalar_tensor_implIhEEvRNS_18TensorIteratorBaseET_EUlhE_St5arrayIPcLm2EEEEviT0_T1_)
        /*002c*/ 	.word	0x00000000


	//----- nvinfo : EIATTR_REGCOUNT
	.align		4
.L_61:
        /*0030*/ 	.byte	0x04, 0x2f
        /*0032*/ 	.short	(.L_63 - .L_62)
	.align		4
.L_62:
        /*0034*/ 	.word	index@(_ZN2at6native29vectorized_elementwise_kernelILi2EZNS0_50_GLOBAL__N__2680c7bb_12_PowKernel_cu_b2145a98_318422pow_scalar_tensor_implIhEEvRNS_18TensorIteratorBaseET_EUlhE_St5arrayIPcLm2EEEEviT0_T1_)
        /*0038*/ 	.word	0x00000018


	//----- nvinfo : EIATTR_FRAME_SIZE
	.align		4
.L_63:
        /*003c*/ 	.byte	0x04, 0x11
        /*003e*/ 	.short	(.L_65 - .L_64)
	.align		4
.L_64:
        /*0040*/ 	.word	index@(_ZN2at6native29vectorized_elementwise_kernelILi2EZNS0_50_GLOBAL__N__2680c7bb_12_PowKernel_cu_b2145a98_318422pow_scalar_tensor_implIhEEvRNS_18TensorIteratorBaseET_EUlhE_St5arrayIPcLm2EEEEviT0_T1_)
        /*0044*/ 	.word	0x00000000


	//----- nvinfo : EIATTR_REGCOUNT
	.align		4
.L_65:
        /*0048*/ 	.byte	0x04, 0x2f
        /*004a*/ 	.short	(.L_67 - .L_66)
	.align		4
.L_66:
        /*004c*/ 	.word	index@(_ZN2at6native27unrolled_elementwise_kernelIZNS0_50_GLOBAL__N__2680c7bb_12_PowKernel_cu_b2145a98_318422pow_scalar_tensor_implIhEEvRNS_18TensorIteratorBaseET_EUlhE_St5arrayIPcLm2EELi4E23TrivialOffsetCalculatorILi1EjESC_NS0_6memory15LoadWithoutCastENSD_16StoreWithoutCastEEEviS6_T0_T2_T3_T4_T5_)
        /*0050*/ 	.word	0x00000012


	//----- nvinfo : EIATTR_FRAME_SIZE
	.align		4
.L_67:
        /*0054*/ 	.byte	0x04, 0x11
        /*0056*/ 	.short	(.L_69 - .L_68)
	.align		4
.L_68:
        /*0058*/ 	.word	index@(_ZN2at6native27unrolled_elementwise_kernelIZNS0_50_GLOBAL__N__2680c7bb_12_PowKernel_cu_b2145a98_318422pow_scalar_tensor_implIhEEvRNS_18TensorIteratorBaseET_EUlhE_St5arrayIPcLm2EELi4E23TrivialOffsetCalculatorILi1EjESC_NS0_6memory15LoadWithoutCastENSD_16StoreWithoutCastEEEviS6_T0_T2_T3_T4_T5_)
        /*005c*/ 	.word	0x00000000


	//----- nvinfo : EIATTR_REGCOUNT
	.align		4
.L_69:
        /*0060*/ 	.byte	0x04, 0x2f
        /*0062*/ 	.short	(.L_71 - .L_70)
	.align		4
.L_70:
        /*0064*/ 	.word	index@(_ZN2at6native18elementwise_kernelILi128ELi4EZNS0_22gpu_kernel_impl_nocastIZNS0_50_GLOBAL__N__2680c7bb_12_PowKernel_cu_b2145a98_318422pow_scalar_tensor_implIhEEvRNS_18TensorIteratorBaseET_EUlhE_EEvS6_RKS7_EUliE_EEviT1_)
        /*0068*/ 	.word	0x0000000c


	//----- nvinfo : EIATTR_FRAME_SIZE
	.align		4
.L_71:
        /*006c*/ 	.byte	0x04, 0x11
        /*006e*/ 	.short	(.L_73 - .L_72)
	.align		4
.L_72:
        /*0070*/ 	.word	index@(_ZN2at6native18elementwise_kernelILi128ELi4EZNS0_22gpu_kernel_impl_nocastIZNS0_50_GLOBAL__N__2680c7bb_12_PowKernel_cu_b2145a98_318422pow_scalar_tensor_implIhEEvRNS_18TensorIteratorBaseET_EUlhE_EEvS6_RKS7_EUliE_EEviT1_)
        /*0074*/ 	.word	0x00000000


	//----- nvinfo : EIATTR_REGCOUNT
	.align		4
.L_73:
        /*0078*/ 	.byte	0x04, 0x2f
        /*007a*/ 	.short	(.L_75 - .L_74)
	.align		4
.L_74:
        /*007c*/ 	.word	index@(_ZN2at6native27unrolled_elementwise_kernelIZNS0_50_GLOBAL__N__2680c7bb_12_PowKernel_cu_b2145a98_318422pow_scalar_tensor_implIhEEvRNS_18TensorIteratorBaseET_EUlhE_St5arrayIPcLm2EELi4E23TrivialOffsetCalculatorILi1EjESC_NS0_6memory12LoadWithCastILi1EEENSD_13StoreWithCastILi1EEEEEviS6_T0_T2_T3_T4_T5_)
        /*0080*/ 	.word	0x0000001d


	//----- nvinfo : EIATTR_FRAME_SIZE
	.align		4
.L_75:
        /*0084*/ 	.byte	0x04, 0x11
        /*0086*/ 	.short	(.L_77 - .L_76)
	.align		4
.L_76:
        /*0088*/ 	.word	index@(_ZN2at6native27unrolled_elementwise_kernelIZNS0_50_GLOBAL__N__2680c7bb_12_PowKernel_cu_b2145a98_318422pow_scalar_tensor_implIhEEvRNS_18TensorIteratorBaseET_EUlhE_St5arrayIPcLm2EELi4E23TrivialOffsetCalculatorILi1EjESC_NS0_6memory12LoadWithCastILi1EEENSD_13StoreWithCastILi1EEEEEviS6_T0_T2_T3_T4_T5_)
        /*008c*/ 	.word	0x00000000


	//----- nvinfo : EIATTR_REGCOUNT
	.align		4
.L_77:
        /*0090*/ 	.byte	0x04, 0x2f
        /*0092*/ 	.short	(.L_79 - .L_78)
	.align		4
.L_78:
        /*0094*/ 	.word	index@(_ZN2at6native18elementwise_kernelILi128ELi4EZNS0_15gpu_kernel_implIZNS0_50_GLOBAL__N__2680c7bb_12_PowKernel_cu_b2145a98_318422pow_scalar_tensor_implIhEEvRNS_18TensorIteratorBaseET_EUlhE_EEvS6_RKS7_EUliE_EEviT1_)
        /*0098*/ 	.word	0x0000001a


	//----- nvinfo : EIATTR_FRAME_SIZE
	.align		4
.L_79:
        /*009c*/ 	.byte	0x04, 0x11
        /*009e*/ 	.short	(.L_81 - .L_80)
	.align		4
.L_80:
        /*00a0*/ 	.word	index@(_ZN2at6native18elementwise_kernelILi128ELi4EZNS0_15gpu_kernel_implIZNS0_50_GLOBAL__N__2680c7bb_12_PowKernel_cu_b2145a98_318422pow_scalar_tensor_implIhEEvRNS_18TensorIteratorBaseET_EUlhE_EEvS6_RKS7_EUliE_EEviT1_)
        /*00a4*/ 	.word	0x00000000


	//----- nvinfo : EIATTR_REGCOUNT
	.align		4
.L_81:
        /*00a8*/ 	.byte	0x04, 0x2f
        /*00aa*/ 	.short	(.L_83 - .L_82)
	.align		4
.L_82:
        /*00ac*/ 	.word	index@(_ZN2at6native29vectorized_elementwise_kernelILi8EZZZNS0_50_GLOBAL__N__2680c7bb_12_PowKernel_cu_b2145a98_318424pow_tensor_tensor_kernelERNS_18TensorIteratorBaseEENKUlvE_clEvENKUlvE_clEvEUlhhE_St5arrayIPcLm3EEEEviT0_T1_)
        /*00b0*/ 	.word	0x00000004


	//----- nvinfo : EIATTR_FRAME_SIZE
	.align		4
.L_83:
        /*00b4*/ 	.byte	0x04, 0x11
        /*00b6*/ 	.short	(.L_85 - .L_84)
	.align		4
.L_84:
        /*00b8*/ 	.word	index@(_ZN2at6native29vectorized_elementwise_kernelILi8EZZZNS0_50_GLOBAL__N__2680c7bb_12_PowKernel_cu_b2145a98_318424pow_tensor_tensor_kernelERNS_18TensorIteratorBaseEENKUlvE_clEvENKUlvE_clEvEUlhhE_St5arrayIPcLm3EEEEviT0_T1_)
        /*00bc*/ 	.word	0x00000000


	//----- nvinfo : EIATTR_REGCOUNT
	.align		4
.L_85:
        /*00c0*/ 	.byte	0x04, 0x2f
        /*00c2*/ 	.short	(.L_87 - .L_86)
	.align		4
.L_86:
        /*00c4*/ 	.word	index@(_ZN2at6native29vectorized_elementwise_kernelILi4EZZZNS0_50_GLOBAL__N__2680c7bb_12_PowKernel_cu_b2145a98_318424pow_tensor_tensor_kernelERNS_18TensorIteratorBaseEENKUlvE_clEvENKUlvE_clEvEUlhhE_St5arrayIPcLm3EEEEviT0_T1_)
        /*00c8*/ 	.word	0x0000001f


	//----- nvinfo : EIATTR_FRAME_SIZE
	.align		4
.L_87:
        /*00cc*/ 	.byte	0x04, 0x11
        /*00ce*/ 	.short	(.L_89 - .L_88)
	.align		4
.L_88:
        /*00d0*/ 	.word	index@(_ZN2at6native29vectorized_elementwise_kernelILi4EZZZNS0_50_GLOBAL__N__2680c7bb_12_PowKernel_cu_b2145a98_318424pow_tensor_tensor_kernelERNS_18TensorIteratorBaseEENKUlvE_clEvENKUlvE_clEvEUlhhE_St5arrayIPcLm3EEEEviT0_T1_)
        /*00d4*/ 	.word	0x00000000


	//----- nvinfo : EIATTR_REGCOUNT
	.align		4
.L_89:
        /*00d8*/ 	.byte	0x04, 0x2f
        /*00da*/ 	.short	(.L_91 - .L_90)
	.align		4
.L_90:
        /*00dc*/ 	.word	index@(_ZN2at6native29vectorized_elementwise_kernelILi2EZZZNS0_50_GLOBAL__N__2680c7bb_12_PowKernel_cu_b2145a98_318424pow_tensor_tensor_kernelERNS_18TensorIteratorBaseEENKUlvE_clEvENKUlvE_clEvEUlhhE_St5arrayIPcLm3EEEEviT0_T1_)
        /*00e0*/ 	.word	0x0000001f


	//----- nvinfo : EIATTR_FRAME_SIZE
	.align		4
.L_91:
        /*00e4*/ 	.byte	0x04, 0x11
        /*00e6*/ 	.short	(.L_93 - .L_92)
	.align		4
.L_92:
        /*00e8*/ 	.word	index@(_ZN2at6native29vectorized_elementwise_kernelILi2EZZZNS0_50_GLOBAL__N__2680c7bb_12_PowKernel_cu_b2145a98_318424pow_tensor_tensor_kernelERNS_18TensorIteratorBaseEENKUlvE_clEvENKUlvE_clEvEUlhhE_St5arrayIPcLm3EEEEviT0_T1_)
        /*00ec*/ 	.word	0x00000000


	//----- nvinfo : EIATTR_REGCOUNT
	.align		4
.L_93:
        /*00f0*/ 	.byte	0x04, 0x2f
        /*00f2*/ 	.short	(.L_95 - .L_94)
	.align		4
.L_94:
        /*00f4*/ 	.word	index@(_ZN2at6native27unrolled_elementwise_kernelIZZZNS0_50_GLOBAL__N__2680c7bb_12_PowKernel_cu_b2145a98_318424pow_tensor_tensor_kernelERNS_18TensorIteratorBaseEENKUlvE_clEvENKUlvE_clEvEUlhhE_St5arrayIPcLm3EELi4E23TrivialOffsetCalculatorILi2EjESB_ILi1EjENS0_6memory15LoadWithoutCastENSE_16StoreWithoutCastEEEviT_T0_T2_T3_T4_T5_)
        /*00f8*/ 	.word	0x00000018


	//----- nvinfo : EIATTR_FRAME_SIZE
	.align		4
.L_95:
        /*00fc*/ 	.byte	0x04, 0x11
        /*00fe*/ 	.short	(.L_97 - .L_96)
	.align		4
.L_96:
        /*0100*/ 	.word	index@(_ZN2at6native27unrolled_elementwise_kernelIZZZNS0_50_GLOBAL__N__2680c7bb_12_PowKernel_cu_b2145a98_318424pow_tensor_tensor_kernelERNS_18TensorIteratorBaseEENKUlvE_clEvENKUlvE_clEvEUlhhE_St5arrayIPcLm3EELi4E23TrivialOffsetCalculatorILi2EjESB_ILi1EjENS0_6memory15LoadWithoutCastENSE_16StoreWithoutCastEEEviT_T0_T2_T3_T4_T5_)
        /*0104*/ 	.word	0x00000000


	//----- nvinfo : EIATTR_REGCOUNT
	.align		4
.L_97:
        /*0108*/ 	.byte	0x04, 0x2f
        /*010a*/ 	.short	(.L_99 - .L_98)
	.align		4
.L_98:
        /*010c*/ 	.word	index@(_ZN2at6native18elementwise_kernelILi128ELi4EZNS0_22gpu_kernel_impl_nocastIZZZNS0_50_GLOBAL__N__2680c7bb_12_PowKernel_cu_b2145a98_318424pow_tensor_tensor_kernelERNS_18TensorIteratorBaseEENKUlvE_clEvENKUlvE_clEvEUlhhE_EEvS5_RKT_EUliE_EEviT1_)
        /*0110*/ 	.word	0x0000000c


	//----- nvinfo : EIATTR_FRAME_SIZE
	.align		4
.L_99:
        /*0114*/ 	.byte	0x04, 0x11
        /*0116*/ 	.short	(.L_101 - .L_100)
	.align		4
.L_100:
        /*0118*/ 	.word	index@(_ZN2at6native18elementwise_kernelILi128ELi4EZNS0_22gpu_kernel_impl_nocastIZZZNS0_50_GLOBAL__N__2680c7bb_12_PowKernel_cu_b2145a98_318424pow_tensor_tensor_kernelERNS_18TensorIteratorBaseEENKUlvE_clEvENKUlvE_clEvEUlhhE_EEvS5_RKT_EUliE_EEviT1_)
        /*011c*/ 	.word	0x00000000


	//----- nvinfo : EIATTR_REGCOUNT
	.align		4
.L_101:
        /*0120*/ 	.byte	0x04, 0x2f
        /*0122*/ 	.short	(.L_103 - .L_102)
	.align		4
.L_102:
        /*0124*/ 	.word	index@(_ZN2at6native27unrolled_elementwise_kernelIZZZNS0_50_GLOBAL__N__2680c7bb_12_PowKernel_cu_b2145a98_318424pow_tensor_tensor_kernelERNS_18TensorIteratorBaseEENKUlvE_clEvENKUlvE_clEvEUlhhE_St5arrayIPcLm3EELi4E23TrivialOffsetCalculatorILi2EjESB_ILi1EjENS0_6memory12LoadWithCastILi2EEENSE_13StoreWithCastILi1EEEEEviT_T0_T2_T3_T4_T5_)
        /*0128*/ 	.word	0x00000020


	//----- nvinfo : EIATTR_FRAME_SIZE
	.align		4
.L_103:
        /*012c*/ 	.byte	0x04, 0x11
        /*012e*/ 	.short	(.L_105 - .L_104)
	.align		4
.L_104:
        /*0130*/ 	.word	index@(_ZN2at6native27unrolled_elementwise_kernelIZZZNS0_50_GLOBAL__N__2680c7bb_12_PowKernel_cu_b2145a98_318424pow_tensor_tensor_kernelERNS_18TensorIteratorBaseEENKUlvE_clEvENKUlvE_clEvEUlhhE_St5arrayIPcLm3EELi4E23TrivialOffsetCalculatorILi2EjESB_ILi1EjENS0_6memory12LoadWithCastILi2EEENSE_13StoreWithCastILi1EEEEEviT_T0_T2_T3_T4_T5_)
        /*0134*/ 	.word	0x00000000


	//----- nvinfo : EIATTR_REGCOUNT
	.align		4
.L_105:
        /*0138*/ 	.byte	0x04, 0x2f
        /*013a*/ 	.short	(.L_107 - .L_106)
	.align		4
.L_106:
        /*013c*/ 	.word	index@(_ZN2at6native18elementwise_kernelILi128ELi4EZNS0_15gpu_kernel_implIZZZNS0_50_GLOBAL__N__2680c7bb_12_PowKernel_cu_b2145a98_318424pow_tensor_tensor_kernelERNS_18TensorIteratorBaseEENKUlvE_clEvENKUlvE_clEvEUlhhE_EEvS5_RKT_EUliE_EEviT1_)
        /*0140*/ 	.word	0x0000001a


	//----- nvinfo : EIATTR_FRAME_SIZE
	.align		4
.L_107:
        /*0144*/ 	.byte	0x04, 0x11
        /*0146*/ 	.short	(.L_109 - .L_108)
	.align		4
.L_108:
        /*0148*/ 	.word	index@(_ZN2at6native18elementwise_kernelILi128ELi4EZNS0_15gpu_kernel_implIZZZNS0_50_GLOBAL__N__2680c7bb_12_PowKernel_cu_b2145a98_318424pow_tensor_tensor_kernelERNS_18TensorIteratorBaseEENKUlvE_clEvENKUlvE_clEvEUlhhE_EEvS5_RKT_EUliE_EEviT1_)
        /*014c*/ 	.word	0x00000000


	//----- nvinfo : EIATTR_REGCOUNT
	.align		4
.L_109:
        /*0150*/ 	.byte	0x04, 0x2f
        /*0152*/ 	.short	(.L_111 - .L_110)
	.align		4
.L_110:
        /*0154*/ 	.word	index@(_ZN2at6native29vectorized_elementwise_kernelILi8EZNS0_50_GLOBAL__N__2680c7bb_12_PowKernel_cu_b2145a98_318422pow_scalar_tensor_implIaEEvRNS_18TensorIteratorBaseET_EUlaE_St5arrayIPcLm2EEEEviT0_T1_)
        /*0158*/ 	.word	0x00000004


	//----- nvinfo : EIATTR_FRAME_SIZE
	.align		4
.L_111:
        /*015c*/ 	.byte	0x04, 0x11
        /*015e*/ 	.short	(.L_113 - .L_112)
	.align		4
.L_112:
        /*0160*/ 	.word	index@(_ZN2at6native29vectorized_elementwise_kernelILi8EZNS0_50_GLOBAL__N__2680c7bb_12_PowKernel_cu_b2145a98_318422pow_scalar_tensor_implIaEEvRNS_18TensorIteratorBaseET_EUlaE_St5arrayIPcLm2EEEEviT0_T1_)
        /*0164*/ 	.word	0x00000000


	//----- nvinfo : EIATTR_REGCOUNT
	.align		4
.L_113:
        /*0168*/ 	.byte	0x04, 0x2f
        /*016a*/ 	.short	(.L_115 - .L_114)
	.align		4
.L_114:
        /*016c*/ 	.word	index@(_ZN2at6native29vectorized_elementwise_kernelILi4EZNS0_50_GLOBAL__N__2680c7bb_12_PowKernel_cu_b2145a98_318422pow_scalar_tensor_implIaEEvRNS_18TensorIteratorBaseET_EUlaE_St5arrayIPcLm2EEEEviT0_T1_)
        /*0170*/ 	.word	0x0000001b


	//----- nvinfo : EIATTR_FRAME_SIZE
	.align		4
.L_115:
        /*0174*/ 	.byte	0x04, 0x11
        /*0176*/ 	.short	(.L_117 - .L_116)
	.align		4
.L_116:
        /*0178*/ 	.word	index@(_ZN2at6native29vectorized_elementwise_kernelILi4EZNS0_50_GLOBAL__N__2680c7bb_12_PowKernel_cu_b2145a98_318422pow_scalar_tensor_implIaEEvRNS_18TensorIteratorBaseET_EUlaE_St5arrayIPcLm2EEEEviT0_T1_)
        /*017c*/ 	.word	0x00000000


	//----- nvinfo : EIATTR_REGCOUNT
	.align		4
.L_117:
        /*0180*/ 	.byte	0x04, 0x2f
        /*0182*/ 	.short	(.L_119 - .L_118)
	.align		4
.L_118:
        /*0184*/ 	.word	index@(_ZN2at6native29vectorized_elementwise_kernelILi2EZNS0_50_GLOBAL__N__2680c7bb_12_PowKernel_cu_b2145a98_318422pow_scalar_tensor_implIaEEvRNS_18TensorIteratorBaseET_EUlaE_St5arrayIPcLm2EEEEviT0_T1_)
        /*0188*/ 	.word	0x0000001d


	//----- nvinfo : EIATTR_FRAME_SIZE
	.align		4
.L_119:
        /*018c*/ 	.byte	0x04, 0x11
        /*018e*/ 	.short	(.L_121 - .L_120)
	.align		4
.L_120:
        /*0190*/ 	.word	index@(_ZN2at6native29vectorized_elementwise_kernelILi2EZNS0_50_GLOBAL__N__2680c7bb_12_PowKernel_cu_b2145a98_318422pow_scalar_tensor_implIaEEvRNS_18TensorIteratorBaseET_EUlaE_St5arrayIPcLm2EEEEviT0_T1_)
        /*0194*/ 	.word	0x00000000


	//----- nvinfo : EIATTR_REGCOUNT
	.align		4
.L_121:
        /*0198*/ 	.byte	0x04, 0x2f
        /*019a*/ 	.short	(.L_123 - .L_122)
	.align		4
.L_122:
        /*019c*/ 	.word	index@(_ZN2at6native27unrolled_elementwise_kernelIZNS0_50_GLOBAL__N__2680c7bb_12_PowKernel_cu_b2145a98_318422pow_scalar_tensor_implIaEEvRNS_18TensorIteratorBaseET_EUlaE_St5arrayIPcLm2EELi4E23TrivialOffsetCalculatorILi1EjESC_NS0_6memory15LoadWithoutCastENSD_16StoreWithoutCastEEEviS6_T0_T2_T3_T4_T5_)
        /*01a0*/ 	.word	0x00000014


	//----- nvinfo : EIATTR_FRAME_SIZE
	.align		4
.L_123:
        /*01a4*/ 	.byte	0x04, 0x11
        /*01a6*/ 	.short	(.L_125 - .L_124)
	.align		4
.L_124:
        /*01a8*/ 	.word	index@(_ZN2at6native27unrolled_elementwise_kernelIZNS0_50_GLOBAL__N__2680c7bb_12_PowKernel_cu_b2145a98_318422pow_scalar_tensor_implIaEEvRNS_18TensorIteratorBaseET_EUlaE_St5arrayIPcLm2EELi4E23TrivialOffsetCalculatorILi1EjESC_NS0_6memory15LoadWithoutCastENSD_16StoreWithoutCastEEEviS6_T0_T2_T3_T4_T5_)
        /*01ac*/ 	.word	0x00000000


	//----- nvinfo : EIATTR_REGCOUNT
	.align		4
.L_125:
        /*01b0*/ 	.byte	0x04, 0x2f
        /*01b2*/ 	.short	(.L_127 - .L_126)
	.align		4
.L_126:
        /*01b4*/ 	.word	index@(_ZN2at6native18elementwise_kernelILi128ELi4EZNS0_22gpu_kernel_impl_nocastIZNS0_50_GLOBAL__N__2680c7bb_12_PowKernel_cu_b2145a98_318422pow_scalar_tensor_implIaEEvRNS_18TensorIteratorBaseET_EUlaE_EEvS6_RKS7_EUliE_EEviT1_)
        /*01b8*/ 	.word	0x0000000c


	//----- nvinfo : EIATTR_FRAME_SIZE
	.align		4
.L_127:
        /*01bc*/ 	.byte	0x04, 0x11
        /*01be*/ 	.short	(.L_129 - .L_128)
	.align		4
.L_128:
        /*01c0*/ 	.word	index@(_ZN2at6native18elementwise_kernelILi128ELi4EZNS0_22gpu_kernel_impl_nocastIZNS0_50_GLOBAL__N__2680c7bb_12_PowKernel_cu_b2145a98_318422pow_scalar_tensor_implIaEEvRNS_18TensorIteratorBaseET_EUlaE_EEvS6_RKS7_EUliE_EEviT1_)
        /*01c4*/ 	.word	0x00000000


	//----- nvinfo : EIATTR_REGCOUNT
	.align		4
.L_129:
        /*01c8*/ 	.byte	0x04, 0x2f
        /*01ca*/ 	.short	(.L_131 - .L_130)
	.align		4
.L_130:
        /*01cc*/ 	.word	index@(_ZN2at6native27unrolled_elementwise_kernelIZNS0_50_GLOBAL__N__2680c7bb_12_PowKernel_cu_b2145a98_318422pow_scalar_tensor_implIaEEvRNS_18TensorIteratorBaseET_EUlaE_St5arrayIPcLm2EELi4E23TrivialOffsetCalculatorILi1EjESC_NS0_6memory12LoadWithCastILi1EEENSD_13StoreWithCastILi1EEEEEviS6_T0_T2_T3_T4_T5_)
        /*01d0*/ 	.word	0x0000001d


	//----- nvinfo : EIATTR_FRAME_SIZE
	.align		4
.L_131:
        /*01d4*/ 	.byte	0x04, 0x11
        /*01d6*/ 	.short	(.L_133 - .L_132)
	.align		4
.L_132:
        /*01d8*/ 	.word	index@(_ZN2at6native27unrolled_elementwise_kernelIZNS0_50_GLOBAL__N__2680c7bb_12_PowKernel_cu_b2145a98_318422pow_scalar_tensor_implIaEEvRNS_18TensorIteratorBaseET_EUlaE_St5arrayIPcLm2EELi4E23TrivialOffsetCalculatorILi1EjESC_NS0_6memory12LoadWithCastILi1EEENSD_13StoreWithCastILi1EEEEEviS6_T0_T2_T3_T4_T5_)
        /*01dc*/ 	.word	0x00000000


	//----- nvinfo : EIATTR_REGCOUNT
	.align		4
.L_133:
        /*01e0*/ 	.byte	0x04, 0x2f
        /*01e2*/ 	.short	(.L_135 - .L_134)
	.align		4
.L_134:
        /*01e4*/ 	.word	index@(_ZN2at6native18elementwise_kernelILi128ELi4EZNS0_15gpu_kernel_implIZNS0_50_GLOBAL__N__2680c7bb_12_PowKernel_cu_b2145a98_318422pow_scalar_tensor_implIaEEvRNS_18TensorIteratorBaseET_EUlaE_EEvS6_RKS7_EUliE_EEviT1_)
        /*01e8*/ 	.word	0x0000001a


	//----- nvinfo : EIATTR_FRAME_SIZE
	.align		4
.L_135:
        /*01ec*/ 	.byte	0x04, 0x11
        /*01ee*/ 	.short	(.L_137 - .L_136)
	.align		4
.L_136:
        /*01f0*/ 	.word	index@(_ZN2at6native18elementwise_kernelILi128ELi4EZNS0_15gpu_kernel_implIZNS0_50_GLOBAL__N__2680c7bb_12_PowKernel_cu_b2145a98_318422pow_scalar_tensor_implIaEEvRNS_18TensorIteratorBaseET_EUlaE_EEvS6_RKS7_EUliE_EEviT1_)
        /*01f4*/ 	.word	0x00000000


	//----- nvinfo : EIATTR_REGCOUNT
	.align		4
.L_137:
        /*01f8*/ 	.byte	0x04, 0x2f
        /*01fa*/ 	.short	(.L_139 - .L_138)
	.align		4
.L_138:
        /*01fc*/ 	.word	index@(_ZN2at6native29vectorized_elementwise_kernelILi8EZZZNS0_50_GLOBAL__N__2680c7bb_12_PowKernel_cu_b2145a98_318424pow_tensor_tensor_kernelERNS_18TensorIteratorBaseEENKUlvE_clEvENKUlvE0_clEvEUlaaE_St5arrayIPcLm3EEEEviT0_T1_)
        /*0200*/ 	.word	0x00000004


	//----- nvinfo : EIATTR_FRAME_SIZE
	.align		4
.L_139:
        /*0204*/ 	.byte	0x04, 0x11
        /*0206*/ 	.short	(.L_141 - .L_140)
	.align		4
.L_140:
        /*0208*/ 	.word	index@(_ZN2at6native29vectorized_elementwise_kernelILi8EZZZNS0_50_GLOBAL__N__2680c7bb_12_PowKernel_cu_b2145a98_318424pow_tensor_tensor_kernelERNS_18TensorIteratorBaseEENKUlvE_clEvENKUlvE0_clEvEUlaaE_St5arrayIPcLm3EEEEviT0_T1_)
        /*020c*/ 	.word	0x00000000


	//----- nvinfo : EIATTR_REGCOUNT
	.align		4
.L_141:
        /*0210*/ 	.byte	0x04, 0x2f
        /*0212*/ 	.short	(.L_143 - .L_142)
	.align		4
.L_142:
        /*0214*/ 	.word	index@(_ZN2at6native29vectorized_elementwise_kernelILi4EZZZNS0_50_GLOBAL__N__2680c7bb_12_PowKernel_cu_b2145a98_318424pow_tensor_tensor_kernelERNS_18TensorIteratorBaseEENKUlvE_clEvENKUlvE0_clEvEUlaaE_St5arrayIPcLm3EEEEviT0_T1_)
        /*0218*/ 	.word	0x00000025


	//----- nvinfo : EIATTR_FRAME_SIZE
	.align		4
.L_143:
        /*021c*/ 	.byte	0x04, 0x11
        /*021e*/ 	.short	(.L_145 - .L_144)
	.align		4
.L_144:
        /*0220*/ 	.word	index@(_ZN2at6native29vectorized_elementwise_kernelILi4EZZZNS0_50_GLOBAL__N__2680c7bb_12_PowKernel_cu_b2145a98_318424pow_tensor_tensor_kernelERNS_18TensorIteratorBaseEENKUlvE_clEvENKUlvE0_clEvEUlaaE_St5arrayIPcLm3EEEEviT0_T1_)
        /*0224*/ 	.word	0x00000000


	//----- nvinfo : EIATTR_REGCOUNT
	.align		4
.L_145:
        /*0228*/ 	.byte	0x04, 0x2f
        /*022a*/ 	.short	(.L_147 - .L_146)
	.align		4
.L_146:
        /*022c*/ 	.word	index@(_ZN2at6native29vectorized_elementwise_kernelILi2EZZZNS0_50_GLOBAL__N__2680c7bb_12_PowKernel_cu_b2145a98_318424pow_tensor_tensor_kernelERNS_18TensorIteratorBaseEENKUlvE_clEvENKUlvE0_clEvEUlaaE_St5arrayIPcLm3EEEEviT0_T1_)
        /*0230*/ 	.word	0x0000002c


	//----- nvinfo : EIATTR_FRAME_SIZE
	.align		4
.L_147:
        /*0234*/ 	.byte	0x04, 0x11
        /*0236*/ 	.short	(.L_149 - .L_148)
	.align		4
.L_148:
        /*0238*/ 	.word	index@(_ZN2at6native29vectorized_elementwise_kernelILi2EZZZNS0_50_GLOBAL__N__2680c7bb_12_PowKernel_cu_b2145a98_318424pow_tensor_tensor_kernelERNS_18TensorIteratorBaseEENKUlvE_clEvENKUlvE0_clEvEUlaaE_St5arrayIPcLm3EEEEviT0_T1_)
        /*023c*/ 	.word	0x00000000


	//----- nvinfo : EIATTR_REGCOUNT
	.align		4
.L_149:
        /*0240*/ 	.byte	0x04, 0x2f
        /*0242*/ 	.short	(.L_151 - .L_150)
	.align		4
.L_150:
        /*0244*/ 	.word	index@(_ZN2at6native27unrolled_elementwise_kernelIZZZNS0_50_GLOBAL__N__2680c7bb_12_PowKernel_cu_b2145a98_318424pow_tensor_tensor_kernelERNS_18TensorIteratorBaseEENKUlvE_clEvENKUlvE0_clEvEUlaaE_St5arrayIPcLm3EELi4E23TrivialOffsetCalculatorILi2EjESB_ILi1EjENS0_6memory15LoadWithoutCastENSE_16StoreWithoutCastEEEviT_T0_T2_T3_T4_T5_)
        /*0248*/ 	.word	0x00000018


	//----- nvinfo : EIATTR_FRAME_SIZE
	.align		4
.L_151:
        /*024c*/ 	.byte	0x04, 0x11
        /*024e*/ 	.short	(.L_153 - .L_152)
	.align		4
.L_152:
        /*0250*/ 	.word	index@(_ZN2at6native27unrolled_elementwise_kernelIZZZNS0_50_GLOBAL__N__2680c7bb_12_PowKernel_cu_b2145a98_318424pow_tensor_tensor_kernelERNS_18TensorIteratorBaseEENKUlvE_clEvENKUlvE0_clEvEUlaaE_St5arrayIPcLm3EELi4E23TrivialOffsetCalculatorILi2EjESB_ILi1EjENS0_6memory15LoadWithoutCastENSE_16StoreWithoutCastEEEviT_T0_T2_T3_T4_T5_)
        /*0254*/ 	.word	0x00000000


	//----- nvinfo : EIATTR_REGCOUNT
	.align		4
.L_153:
        /*0258*/ 	.byte	0x04, 0x2f
        /*025a*/ 	.short	(.L_155 - .L_154)
	.align		4
.L_154:
        /*025c*/ 	.word	index@(_ZN2at6native18elementwise_kernelILi128ELi4EZNS0_22gpu_kernel_impl_nocastIZZZNS0_50_GLOBAL__N__2680c7bb_12_PowKernel_cu_b2145a98_318424pow_tensor_tensor_kernelERNS_18TensorIteratorBaseEENKUlvE_clEvENKUlvE0_clEvEUlaaE_EEvS5_RKT_EUliE_EEviT1_)
        /*0260*/ 	.word	0x0000000d


	//----- nvinfo : EIATTR_FRAME_SIZE
	.align		4
.L_155:
        /*0264*/ 	.byte	0x04, 0x11
        /*0266*/ 	.short	(.L_157 - .L_156)
	.align		4
.L_156:
        /*0268*/ 	.word	index@(_ZN2at6native18elementwise_kernelILi128ELi4EZNS0_22gpu_kernel_impl_nocastIZZZNS0_50_GLOBAL__N__2680c7bb_12_PowKernel_cu_b2145a98_318424pow_tensor_tensor_kernelERNS_18TensorIteratorBaseEENKUlvE_clEvENKUlvE0_clEvEUlaaE_EEvS5_RKT_EUliE_EEviT1_)
        /*026c*/ 	.word	0x00000000


	//----- nvinfo : EIATTR_REGCOUNT
	.align		4
.L_157:
        /*0270*/ 	.byte	0x04, 0x2f
        /*0272*/ 	.short	(.L_159 - .L_158)
	.align		4
.L_158:
        /*0274*/ 	.word	index@(_ZN2at6native27unrolled_elementwise_kernelIZZZNS0_50_GLOBAL__N__2680c7bb_12_PowKernel_cu_b2145a98_318424pow_tensor_tensor_kernelERNS_18TensorIteratorBaseEENKUlvE_clEvENKUlvE0_clEvEUlaaE_St5arrayIPcLm3EELi4E23TrivialOffsetCalculatorILi2EjESB_ILi1EjENS0_6memory12LoadWithCastILi2EEENSE_13StoreWithCastILi1EEEEEviT_T0_T2_T3_T4_T5_)
        /*0278*/ 	.word	0x00000020


	//----- nvinfo : EIATTR_FRAME_SIZE
	.align		4
.L_159:
        /*027c*/ 	.byte	0x04, 0x11
        /*027e*/ 	.short	(.L_161 - .L_160)
	.align		4
.L_160:
        /*0280*/ 	.word	index@(_ZN2at6native27unrolled_elementwise_kernelIZZZNS0_50_GLOBAL__N__2680c7bb_12_PowKernel_cu_b2145a98_318424pow_tensor_tensor_kernelERNS_18TensorIteratorBaseEENKUlvE_clEvENKUlvE0_clEvEUlaaE_St5arrayIPcLm3EELi4E23TrivialOffsetCalculatorILi2EjESB_ILi1EjENS0_6memory12LoadWithCastILi2EEENSE_13StoreWithCastILi1EEEEEviT_T0_T2_T3_T4_T5_)
        /*0284*/ 	.word	0x00000000


	//----- nvinfo : EIATTR_REGCOUNT
	.align		4
.L_161:
        /*0288*/ 	.byte	0x04, 0x2f
        /*028a*/ 	.short	(.L_163 - .L_162)
	.align		4
.L_162:
        /*028c*/ 	.word	index@(_ZN2at6native18elementwise_kernelILi128ELi4EZNS0_15gpu_kernel_implIZZZNS0_50_GLOBAL__N__2680c7bb_12_PowKernel_cu_b2145a98_318424pow_tensor_tensor_kernelERNS_18TensorIteratorBaseEENKUlvE_clEvENKUlvE0_clEvEUlaaE_EEvS5_RKT_EUliE_EEviT1_)
        /*0290*/ 	.word	0x0000001a


	//----- nvinfo : EIATTR_FRAME_SIZE
	.align		4
.L_163:
        /*0294*/ 	.byte	0x04, 0x11
        /*0296*/ 	.short	(.L_165 - .L_164)
	.align		4
.L_164:
        /*0298*/ 	.word	index@(_ZN2at6native18elementwise_kernelILi128ELi4EZNS0_15gpu_kernel_implIZZZNS0_50_GLOBAL__N__2680c7bb_12_PowKernel_cu_b2145a98_318424pow_tensor_tensor_kernelERNS_18TensorIteratorBaseEENKUlvE_clEvENKUlvE0_clEvEUlaaE_EEvS5_RKT_EUliE_EEviT1_)
        /*029c*/ 	.word	0x00000000


	//----- nvinfo : EIATTR_REGCOUNT
	.align		4
.L_165:
        /*02a0*/ 	.byte	0x04, 0x2f
        /*02a2*/ 	.short	(.L_167 - .L_166)
	.align		4
.L_166:
        /*02a4*/ 	.word	index@(_ZN2at6native29vectorized_elementwise_kernelILi8EZNS0_50_GLOBAL__N__2680c7bb_12_PowKernel_cu_b2145a98_318422pow_scalar_tensor_implIiEEvRNS_18TensorIteratorBaseET_EUliE_St5arrayIPcLm2EEEEviT0_T1_)
        /*02a8*/ 	.word	0x00000004


	//----- nvinfo : EIATTR_FRAME_SIZE
	.align		4
.L_167:
        /*02ac*/ 	.byte	0x04, 0x11
        /*02ae*/ 	.short	(.L_169 - .L_168)
	.align		4
.L_168:
        /*02b0*/ 	.word	index@(_ZN2at6native29vectorized_elementwise_kernelILi8EZNS0_50_GLOBAL__N__2680c7bb_12_PowKernel_cu_b2145a98_318422pow_scalar_tensor_implIiEEvRNS_18TensorIteratorBaseET_EUliE_St5arrayIPcLm2EEEEviT0_T1_)
        /*02b4*/ 	.word	0x00000000


	//----- nvinfo : EIATTR_REGCOUNT
	.align		4
.L_169:
        /*02b8*/ 	.byte	0x04, 0x2f
        /*02ba*/ 	.short	(.L_171 - .L_170)
	.align		4
.L_170:
        /*02bc*/ 	.word	index@(_ZN2at6native29vectorized_elementwise_kernelILi4EZNS0_50_GLOBAL__N__2680c7bb_12_PowKernel_cu_b2145a98_318422pow_scalar_tensor_implIiEEvRNS_18TensorIteratorBaseET_EUliE_St5arrayIPcLm2EEEEviT0_T1_)
        /*02c0*/ 	.word	0x0000001a


	//----- nvinfo : EIATTR_FRAME_SIZE
	.align		4
.L_171:
        /*02c4*/ 	.byte	0x04, 0x11
        /*02c6*/ 	.short	(.L_173 - .L_172)
	.align		4
.L_172:
        /*02c8*/ 	.word	index@(_ZN2at6native29vectorized_elementwise_kernelILi4EZNS0_50_GLOBAL__N__2680c7bb_12_PowKernel_cu_b2145a98_318422pow_scalar_tensor_implIiEEvRNS_18TensorIteratorBaseET_EUliE_St5arrayIPcLm2EEEEviT0_T1_)
        /*02cc*/ 	.word	0x00000000


	//----- nvinfo : EIATTR_REGCOUNT
	.align		4
.L_173:
        /*02d0*/ 	.byte	0x04, 0x2f
        /*02d2*/ 	.short	(.L_175 - .L_174)
	.align		4
.L_174:
        /*02d4*/ 	.word	index@(_ZN2at6native29vectorized_elementwise_kernelILi2EZNS0_50_GLOBAL__N__2680c7bb_12_PowKernel_cu_b2145a98_318422pow_scalar_tensor_implIiEEvRNS_18TensorIteratorBaseET_EUliE_St5arrayIPcLm2EEEEviT0_T1_)
        /*02d8*/ 	.word	0x0000001a


	//----- nvinfo : EIATTR_FRAME_SIZE
	.align		4
.L_175:
        /*02dc*/ 	.byte	0x04, 0x11
        /*02de*/ 	.short	(.L_177 - .L_176)
	.align		4
.L_176:
        /*02e0*/ 	.word	index@(_ZN2at6native29vectorized_elementwise_kernelILi2EZNS0_50_GLOBAL__N__2680c7bb_12_PowKernel_cu_b2145a98_318422pow_scalar_tensor_implIiEEvRNS_18TensorIteratorBaseET_EUliE_St5arrayIPcLm2EEEEviT0_T1_)
        /*02e4*/ 	.word	0x00000000


	//----- nvinfo : EIATTR_REGCOUNT
	.align		4
.L_177:
        /*02e8*/ 	.byte	0x04, 0x2f
        /*02ea*/ 	.short	(.L_179 - .L_178)
	.align		4
.L_178:
        /*02ec*/ 	.word	index@(_ZN2at6native27unrolled_elementwise_kernelIZNS0_50_GLOBAL__N__2680c7bb_12_PowKernel_cu_b2145a98_318422pow_scalar_tensor_implIiEEvRNS_18TensorIteratorBaseET_EUliE_St5arrayIPcLm2EELi4E23TrivialOffsetCalculatorILi1EjESC_NS0_6memory15LoadWithoutCastENSD_16StoreWithoutCastEEEviS6_T0_T2_T3_T4_T5_)
        /*02f0*/ 	.word	0x00000014


	//----- nvinfo : EIATTR_FRAME_SIZE
	.align		4
.L_179:
        /*02f4*/ 	.byte	0x04, 0x11
        /*02f6*/ 	.short	(.L_181 - .L_180)
	.align		4
.L_180:
        /*02f8*/ 	.word	index@(_ZN2at6native27unrolled_elementwise_kernelIZNS0_50_GLOBAL__N__2680c7bb_12_PowKernel_cu_b2145a98_318422pow_scalar_tensor_implIiEEvRNS_18TensorIteratorBaseET_EUliE_St5arrayIPcLm2EELi4E23TrivialOffsetCalculatorILi1EjESC_NS0_6memory15LoadWithoutCastENSD_16StoreWithoutCastEEEviS6_T0_T2_T3_T4_T5_)
        /*02fc*/ 	.word	0x00000000


	//----- nvinfo : EIATTR_REGCOUNT
	.align		4
.L_181:
        /*0300*/ 	.byte	0x04, 0x2f
        /*0302*/ 	.short	(.L_183 - .L_182)
	.align		4
.L_182:
        /*0304*/ 	.word	index@(_ZN2at6native18elementwise_kernelILi128ELi2EZNS0_22gpu_kernel_impl_nocastIZNS0_50_GLOBAL__N__2680c7bb_12_PowKernel_cu_b2145a98_318422pow_scalar_tensor_implIiEEvRNS_18TensorIteratorBaseET_EUliE_EEvS6_RKS7_EUliE_EEviT1_)
        /*0308*/ 	.word	0x0000000c


	//----- nvinfo : EIATTR_FRAME_SIZE
	.align		4
.L_183:
        /*030c*/ 	.byte	0x04, 0x11
        /*030e*/ 	.short	(.L_185 - .L_184)
	.align		4
.L_184:
        /*0310*/ 	.word	index@(_ZN2at6native18elementwise_kernelILi128ELi2EZNS0_22gpu_kernel_impl_nocastIZNS0_50_GLOBAL__N__2680c7bb_12_PowKernel_cu_b2145a98_318422pow_scalar_tensor_implIiEEvRNS_18TensorIteratorBaseET_EUliE_EEvS6_RKS7_EUliE_EEviT1_)
        /*0314*/ 	.word	0x00000000


	//----- nvinfo : EIATTR_REGCOUNT
	.align		4
.L_185:
        /*0318*/ 	.byte	0x04, 0x2f
        /*031a*/ 	.short	(.L_187 - .L_186)
	.align		4
.L_186:
        /*031c*/ 	.word	index@(_ZN2at6native27unrolled_elementwise_kernelIZNS0_50_GLOBAL__N__2680c7bb_12_PowKernel_cu_b2145a98_318422pow_scalar_tensor_implIiEEvRNS_18TensorIteratorBaseET_EUliE_St5arrayIPcLm2EELi4E23TrivialOffsetCalculatorILi1EjESC_NS0_6memory12LoadWithCastILi1EEENSD_13StoreWithCastILi1EEEEEviS6_T0_T2_T3_T4_T5_)
        /*0320*/ 	.word	0x0000001e


	//----- nvinfo : EIATTR_FRAME_SIZE
	.align		4
.L_187:
        /*0324*/ 	.byte	0x04, 0x11
        /*0326*/ 	.short	(.L_189 - .L_188)
	.align		4
.L_188:
        /*0328*/ 	.word	index@(_ZN2at6native27unrolled_elementwise_kernelIZNS0_50_GLOBAL__N__2680c7bb_12_PowKernel_cu_b2145a98_318422pow_scalar_tensor_implIiEEvRNS_18TensorIteratorBaseET_EUliE_St5arrayIPcLm2EELi4E23TrivialOffsetCalculatorILi1EjESC_NS0_6memory12LoadWithCastILi1EEENSD_13StoreWithCastILi1EEEEEviS6_T0_T2_T3_T4_T5_)
        /*032c*/ 	.word	0x00000000


	//----- nvinfo : EIATTR_REGCOUNT
	.align		4
.L_189:
        /*0330*/ 	.byte	0x04, 0x2f
        /*0332*/ 	.short	(.L_191 - .L_190)
	.align		4
.L_190:
        /*0334*/ 	.word	index@(_ZN2at6native18elementwise_kernelILi128ELi4EZNS0_15gpu_kernel_implIZNS0_50_GLOBAL__N__2680c7bb_12_PowKernel_cu_b2145a98_318422pow_scalar_tensor_implIiEEvRNS_18TensorIteratorBaseET_EUliE_EEvS6_RKS7_EUliE_EEviT1_)
        /*0338*/ 	.word	0x0000001a


	//----- nvinfo : EIATTR_FRAME_SIZE
	.align		4
.L_191:
        /*033c*/ 	.byte	0x04, 0x11
        /*033e*/ 	.short	(.L_193 - .L_192)
	.align		4
.L_192:
        /*0340*/ 	.word	index@(_ZN2at6native18elementwise_kernelILi128ELi4EZNS0_15gpu_kernel_implIZNS0_50_GLOBAL__N__2680c7bb_12_PowKernel_cu_b2145a98_318422pow_scalar_tensor_implIiEEvRNS_18TensorIteratorBaseET_EUliE_EEvS6_RKS7_EUliE_EEviT1_)
        /*0344*/ 	.word	0x00000000


	//----- nvinfo : EIATTR_REGCOUNT
	.align		4
.L_193:
        /*0348*/ 	.byte	0x04, 0x2f
        /*034a*/ 	.short	(.L_195 - .L_194)
	.align		4
.L_194:
        /*034c*/ 	.word	index@(_ZN2at6native29vectorized_elementwise_kernelILi8EZZZNS0_50_GLOBAL__N__2680c7bb_12_PowKernel_cu_b2145a98_318424pow_tensor_tensor_kernelERNS_18TensorIteratorBaseEENKUlvE_clEvENKUlvE1_clEvEUliiE_St5arrayIPcLm3EEEEviT0_T1_)
        /*0350*/ 	.word	0x00000004


	//----- nvinfo : EIATTR_FRAME_SIZE
	.align		4
.L_195:
        /*0354*/ 	.byte	0x04, 0x11
        /*0356*/ 	.short	(.L_197 - .L_196)
	.align		4
.L_196:
        /*0358*/ 	.word	index@(_ZN2at6native29vectorized_elementwise_kernelILi8EZZZNS0_50_GLOBAL__N__2680c7bb_12_PowKernel_cu_b2145a98_318424pow_tensor_tensor_kernelERNS_18TensorIteratorBaseEENKUlvE_clEvENKUlvE1_clEvEUliiE_St5arrayIPcLm3EEEEviT0_T1_)
        /*035c*/ 	.word	0x00000000


	//----- nvinfo : EIATTR_REGCOUNT
	.align		4
.L_197:
        /*0360*/ 	.byte	0x04, 0x2f
        /*0362*/ 	.short	(.L_199 - .L_198)
	.align		4
.L_198:
        /*0364*/ 	.word	index@(_ZN2at6native29vectorized_elementwise_kernelILi4EZZZNS0_50_GLOBAL__N__2680c7bb_12_PowKernel_cu_b2145a98_318424pow_tensor_tensor_kernelERNS_18TensorIteratorBaseEENKUlvE_clEvENKUlvE1_clEvEUliiE_St5arrayIPcLm3EEEEviT0_T1_)
        /*0368*/ 	.word	0x00000020


	//----- nvinfo : EIATTR_FRAME_SIZE
	.align		4
.L_199:
        /*036c*/ 	.byte	0x04, 0x11
        /*036e*/ 	.short	(.L_201 - .L_200)
	.align		4
.L_200:
        /*0370*/ 	.word	index@(_ZN2at6native29vectorized_elementwise_kernelILi4EZZZNS0_50_GLOBAL__N__2680c7bb_12_PowKernel_cu_b2145a98_318424pow_tensor_tensor_kernelERNS_18TensorIteratorBaseEENKUlvE_clEvENKUlvE1_clEvEUliiE_St5arrayIPcLm3EEEEviT0_T1_)
        /*0374*/ 	.word	0x00000000


	//----- nvinfo : EIATTR_REGCOUNT
	.align		4
.L_201:
        /*0378*/ 	.byte	0x04, 0x2f
        /*037a*/ 	.short	(.L_203 - .L_202)
	.align		4
.L_202:
        /*037c*/ 	.word	index@(_ZN2at6native29vectorized_elementwise_kernelILi2EZZZNS0_50_GLOBAL__N__2680c7bb_12_PowKernel_cu_b2145a98_318424pow_tensor_tensor_kernelERNS_18TensorIteratorBaseEENKUlvE_clEvENKUlvE1_clEvEUliiE_St5arrayIPcLm3EEEEviT0_T1_)
        /*0380*/ 	.word	0x00000020


	//----- nvinfo : EIATTR_FRAME_SIZE
	.align		4
.L_203:
        /*0384*/ 	.byte	0x04, 0x11
        /*0386*/ 	.short	(.L_205 - .L_204)
	.align		4
.L_204:
        /*0388*/ 	.word	index@(_ZN2at6native29vectorized_elementwise_kernelILi2EZZZNS0_50_GLOBAL__N__2680c7bb_12_PowKernel_cu_b2145a98_318424pow_tensor_tensor_kernelERNS_18TensorIteratorBaseEENKUlvE_clEvENKUlvE1_clEvEUliiE_St5arrayIPcLm3EEEEviT0_T1_)
        /*038c*/ 	.word	0x00000000


	//----- nvinfo : EIATTR_REGCOUNT
	.align		4
.L_205:
        /*0390*/ 	.byte	0x04, 0x2f
        /*0392*/ 	.short	(.L_207 - .L_206)
	.align		4
.L_206:
        /*0394*/ 	.word	index@(_ZN2at6native27unrolled_elementwise_kernelIZZZNS0_50_GLOBAL__N__2680c7bb_12_PowKernel_cu_b2145a98_318424pow_tensor_tensor_kernelERNS_18TensorIteratorBaseEENKUlvE_clEvENKUlvE1_clEvEUliiE_St5arrayIPcLm3EELi4E23TrivialOffsetCalculatorILi2EjESB_ILi1EjENS0_6memory15LoadWithoutCastENSE_16StoreWithoutCastEEEviT_T0_T2_T3_T4_T5_)
        /*0398*/ 	.word	0x0000001c


	//----- nvinfo : EIATTR_FRAME_SIZE
	.align		4
.L_207:
        /*039c*/ 	.byte	0x04, 0x11
        /*039e*/ 	.short	(.L_209 - .L_208)
	.align		4
.L_208:
        /*03a0*/ 	.word	index@(_ZN2at6native27unrolled_elementwise_kernelIZZZNS0_50_GLOBAL__N__2680c7bb_12_PowKernel_cu_b2145a98_318424pow_tensor_tensor_kernelERNS_18TensorIteratorBaseEENKUlvE_clEvENKUlvE1_clEvEUliiE_St5arrayIPcLm3EELi4E23TrivialOffsetCalculatorILi2EjESB_ILi1EjENS0_6memory15LoadWithoutCastENSE_16StoreWithoutCastEEEviT_T0_T2_T3_T4_T5_)
        /*03a4*/ 	.word	0x00000000


	//----- nvinfo : EIATTR_REGCOUNT
	.align		4
.L_209:
        /*03a8*/ 	.byte	0x04, 0x2f
        /*03aa*/ 	.short	(.L_211 - .L_210)
	.align		4
.L_210:
        /*03ac*/ 	.word	index@(_ZN2at6native18elementwise_kernelILi128ELi2EZNS0_22gpu_kernel_impl_nocastIZZZNS0_50_GLOBAL__N__2680c7bb_12_PowKernel_cu_b2145a98_318424pow_tensor_tensor_kernelERNS_18TensorIteratorBaseEENKUlvE_clEvENKUlvE1_clEvEUliiE_EEvS5_RKT_EUliE_EEviT1_)
        /*03b0*/ 	.word	0x0000000c


	//----- nvinfo : EIATTR_FRAME_SIZE
	.align		4
.L_211:
        /*03b4*/ 	.byte	0x04, 0x11
        /*03b6*/ 	.short	(.L_213 - .L_212)
	.align		4
.L_212:
        /*03b8*/ 	.word	index@(_ZN2at6native18elementwise_kernelILi128ELi2EZNS0_22gpu_kernel_impl_nocastIZZZNS0_50_GLOBAL__N__2680c7bb_12_PowKernel_cu_b2145a98_318424pow_tensor_tensor_kernelERNS_18TensorIteratorBaseEENKUlvE_clEvENKUlvE1_clEvEUliiE_EEvS5_RKT_EUliE_EEviT1_)
        /*03bc*/ 	.word	0x00000000


	//----- nvinfo : EIATTR_REGCOUNT
	.align		4
.L_213:
        /*03c0*/ 	.byte	0x04, 0x2f
        /*03c2*/ 	.short	(.L_215 - .L_214)
	.align		4
.L_214:
        /*03c4*/ 	.word	index@(_ZN2at6native27unrolled_elementwise_kernelIZZZNS0_50_GLOBAL__N__2680c7bb_12_PowKernel_cu_b2145a98_318424pow_tensor_tensor_kernelERNS_18TensorIteratorBaseEENKUlvE_clEvENKUlvE1_clEvEUliiE_St5arrayIPcLm3EELi4E23TrivialOffsetCalculatorILi2EjESB_ILi1EjENS0_6memory12LoadWithCastILi2EEENSE_13StoreWithCastILi1EEEEEviT_T0_T2_T3_T4_T5_)
        /*03c8*/ 	.word	0x00000020


	//----- nvinfo : EIATTR_FRAME_SIZE
	.align		4
.L_215:
        /*03cc*/ 	.byte	0x04, 0x11
        /*03ce*/ 	.short	(.L_217 - .L_216)
	.align		4
.L_216:
        /*03d0*/ 	.word	index@(_ZN2at6native27unrolled_elementwise_kernelIZZZNS0_50_GLOBAL__N__2680c7bb_12_PowKernel_cu_b2145a98_318424pow_tensor_tensor_kernelERNS_18TensorIteratorBaseEENKUlvE_clEvENKUlvE1_clEvEUliiE_St5arrayIPcLm3EELi4E23TrivialOffsetCalculatorILi2EjESB_ILi1EjENS0_6memory12LoadWithCastILi2EEENSE_13StoreWithCastILi1EEEEEviT_T0_T2_T3_T4_T5_)
        /*03d4*/ 	.word	0x00000000


	//----- nvinfo : EIATTR_REGCOUNT
	.align		4
.L_217:
        /*03d8*/ 	.byte	0x04, 0x2f
        /*03da*/ 	.short	(.L_219 - .L_218)
	.align		4
.L_218:
        /*03dc*/ 	.word	index@(_ZN2at6native18elementwise_kernelILi128ELi4EZNS0_15gpu_kernel_implIZZZNS0_50_GLOBAL__N__2680c7bb_12_PowKernel_cu_b2145a98_318424pow_tensor_tensor_kernelERNS_18TensorIteratorBaseEENKUlvE_clEvENKUlvE1_clEvEUliiE_EEvS5_RKT_EUliE_EEviT1_)
        /*03e0*/ 	.word	0x0000001a


	//----- nvinfo : EIATTR_FRAME_SIZE
	.align		4
.L_219:
        /*03e4*/ 	.byte	0x04, 0x11
        /*03e6*/ 	.short	(.L_221 - .L_220)
	.align		4
.L_220:
        /*03e8*/ 	.word	index@(_ZN2at6native18elementwise_kernelILi128ELi4EZNS0_15gpu_kernel_implIZZZNS0_50_GLOBAL__N__2680c7bb_12_PowKernel_cu_b2145a98_318424pow_tensor_tensor_kernelERNS_18TensorIteratorBaseEENKUlvE_clEvENKUlvE1_clEvEUliiE_EEvS5_RKT_EUliE_EEviT1_)
        /*03ec*/ 	.word	0x00000000


	//----- nvinfo : EIATTR_REGCOUNT
	.align		4
.L_221:
        /*03f0*/ 	.byte	0x04, 0x2f
        /*03f2*/ 	.short	(.L_223 - .L_222)
	.align		4
.L_222:
        /*03f4*/ 	.word	index@(_ZN2at6native29vectorized_elementwise_kernelILi8EZNS0_50_GLOBAL__N__2680c7bb_12_PowKernel_cu_b2145a98_318422pow_scalar_tensor_implIlEEvRNS_18TensorIteratorBaseET_EUllE_St5arrayIPcLm2EEEEviT0_T1_)
        /*03f8*/ 	.word	0x00000004


	//----- nvinfo : EIATTR_FRAME_SIZE
	.align		4
.L_223:
        /*03fc*/ 	.byte	0x04, 0x11
        /*03fe*/ 	.short	(.L_225 - .L_224)
	.align		4
.L_224:
        /*0400*/ 	.word	index@(_ZN2at6native29vectorized_elementwise_kernelILi8EZNS0_50_GLOBAL__N__2680c7bb_12_PowKernel_cu_b2145a98_318422pow_scalar_tensor_implIlEEvRNS_18TensorIteratorBaseET_EUllE_St5arrayIPcLm2EEEEviT0_T1_)
        /*0404*/ 	.word	0x00000000


	//----- nvinfo : EIATTR_REGCOUNT
	.align		4
.L_225:
        /*0408*/ 	.byte	0x04, 0x2f
        /*040a*/ 	.short	(.L_227 - .L_226)
	.align		4
.L_226:
        /*040c*/ 	.word	index@(_ZN2at6native29vectorized_elementwise_kernelILi4EZNS0_50_GLOBAL__N__2680c7bb_12_PowKernel_cu_b2145a98_318422pow_scalar_tensor_implIlEEvRNS_18TensorIteratorBaseET_EUllE_St5arrayIPcLm2EEEEviT0_T1_)
        /*0410*/ 	.word	0x00000020


	//----- nvinfo : EIATTR_FRAME_SIZE
	.align		4
.L_227:
        /*0414*/ 	.byte	0x04, 0x11
        /*0416*/ 	.short	(.L_229 - .L_228)
	.align		4
.L_228:
        /*0418*/ 	.word	index@(_ZN2at6native29vectorized_elementwise_kernelILi4EZNS0_50_GLOBAL__N__2680c7bb_12_PowKernel_cu_b2145a98_318422pow_scalar_tensor_implIlEEvRNS_18TensorIteratorBaseET_EUllE_St5arrayIPcLm2EEEEviT0_T1_)
        /*041c*/ 	.word	0x00000000


	//----- nvinfo : EIATTR_REGCOUNT
	.align		4
.L_229:
        /*0420*/ 	.byte	0x04, 0x2f
        /*0422*/ 	.short	(.L_231 - .L_230)
	.align		4
.L_230:
        /*0424*/ 	.word	index@(_ZN2at6native29vectorized_elementwise_kernelILi2EZNS0_50_GLOBAL__N__2680c7bb_12_PowKernel_cu_b2145a98_318422pow_scalar_tensor_implIlEEvRNS_18TensorIteratorBaseET_EUllE_St5arrayIPcLm2EEEEviT0_T1_)
        /*0428*/ 	.word	0x00000020


	//----- nvinfo : EIATTR_FRAME_SIZE
	.align		4
.L_231:
        /*042c*/ 	.byte	0x04, 0x11
        /*042e*/ 	.short	(.L_233 - .L_232)
	.align		4
.L_232:
        /*0430*/ 	.word	index@(_ZN2at6native29vectorized_elementwise_kernelILi2EZNS0_50_GLOBAL__N__2680c7bb_12_PowKernel_cu_b2145a98_318422pow_scalar_tensor_implIlEEvRNS_18TensorIteratorBaseET_EUllE_St5arrayIPcLm2EEEEviT0_T1_)
        /*0434*/ 	.word	0x00000000


	//----- nvinfo : EIATTR_REGCOUNT
	.align		4
.L_233:
        /*0438*/ 	.byte	0x04, 0x2f
        /*043a*/ 	.short	(.L_235 - .L_234)
	.align		4
.L_234:
        /*043c*/ 	.word	index@(_ZN2at6native27unrolled_elementwise_kernelIZNS0_50_GLOBAL__N__2680c7bb_12_PowKernel_cu_b2145a98_318422pow_scalar_tensor_implIlEEvRNS_18TensorIteratorBaseET_EUllE_St5arrayIPcLm2EELi4E23TrivialOffsetCalculatorILi1EjESC_NS0_6memory15LoadWithoutCastENSD_16StoreWithoutCastEEEviS6_T0_T2_T3_T4_T5_)
        /*0440*/ 	.word	0x0000001a


	//----- nvinfo : EIATTR_FRAME_SIZE
	.align		4
.L_235:
        /*0444*/ 	.byte	0x04, 0x11
        /*0446*/ 	.short	(.L_237 - .L_236)
	.align		4
.L_236:
        /*0448*/ 	.word	index@(_ZN2at6native27unrolled_elementwise_kernelIZNS0_50_GLOBAL__N__2680c7bb_12_PowKernel_cu_b2145a98_318422pow_scalar_tensor_implIlEEvRNS_18TensorIteratorBaseET_EUllE_St5arrayIPcLm2EELi4E23TrivialOffsetCalculatorILi1EjESC_NS0_6memory15LoadWithoutCastENSD_16StoreWithoutCastEEEviS6_T0_T2_T3_T4_T5_)
        /*044c*/ 	.word	0x00000000


	//----- nvinfo : EIATTR_REGCOUNT
	.align		4
.L_237:
        /*0450*/ 	.byte	0x04, 0x2f
        /*0452*/ 	.short	(.L_239 - .L_238)
	.align		4
.L_238:
        /*0454*/ 	.word	index@(_ZN2at6native18elementwise_kernelILi128ELi2EZNS0_22gpu_kernel_impl_nocastIZNS0_50_GLOBAL__N__2680c7bb_12_PowKernel_cu_b2145a98_318422pow_scalar_tensor_implIlEEvRNS_18TensorIteratorBaseET_EUllE_EEvS6_RKS7_EUliE_EEviT1_)
        /*0458*/ 	.word	0x00000012


	//----- nvinfo : EIATTR_FRAME_SIZE
	.align		4
.L_239:
        /*045c*/ 	.byte	0x04, 0x11
        /*045e*/ 	.short	(.L_241 - .L_240)
	.align		4
.L_240:
        /*0460*/ 	.word	index@(_ZN2at6native18elementwise_kernelILi128ELi2EZNS0_22gpu_kernel_impl_nocastIZNS0_50_GLOBAL__N__2680c7bb_12_PowKernel_cu_b2145a98_318422pow_scalar_tensor_implIlEEvRNS_18TensorIteratorBaseET_EUllE_EEvS6_RKS7_EUliE_EEviT1_)
        /*0464*/ 	.word	0x00000000


	//----- nvinfo : EIATTR_REGCOUNT
	.align		4
.L_241:
        /*0468*/ 	.byte	0x04, 0x2f
        /*046a*/ 	.short	(.L_243 - .L_242)
	.align		4
.L_242:
        /*046c*/ 	.word	index@(_ZN2at6native27unrolled_elementwise_kernelIZNS0_50_GLOBAL__N__2680c7bb_12_PowKernel_cu_b2145a98_318422pow_scalar_tensor_implIlEEvRNS_18TensorIteratorBaseET_EUllE_St5arrayIPcLm2EELi4E23TrivialOffsetCalculatorILi1EjESC_NS0_6memory12LoadWithCastILi1EEENSD_13StoreWithCastILi1EEEEEviS6_T0_T2_T3_T4_T5_)
        /*0470*/ 	.word	0x00000020


	//----- nvinfo : EIATTR_FRAME_SIZE
	.align		4
.L_243:
        /*0474*/ 	.byte	0x04, 0x11
        /*0476*/ 	.short	(.L_245 - .L_244)
	.align		4
.L_244:
        /*0478*/ 	.word	index@(_ZN2at6native27unrolled_elementwise_kernelIZNS0_50_GLOBAL__N__2680c7bb_12_PowKernel_cu_b2145a98_318422pow_scalar_tensor_implIlEEvRNS_18TensorIteratorBaseET_EUllE_St5arrayIPcLm2EELi4E23TrivialOffsetCalculatorILi1EjESC_NS0_6memory12LoadWithCastILi1EEENSD_13StoreWithCastILi1EEEEEviS6_T0_T2_T3_T4_T5_)
        /*047c*/ 	.word	0x00000000


	//----- nvinfo : EIATTR_REGCOUNT
	.align		4
.L_245:
        /*0480*/ 	.byte	0x04, 0x2f
        /*0482*/ 	.short	(.L_247 - .L_246)
	.align		4
.L_246:
        /*0484*/ 	.word	index@(_ZN2at6native18elementwise_kernelILi128ELi4EZNS0_15gpu_kernel_implIZNS0_50_GLOBAL__N__2680c7bb_12_PowKernel_cu_b2145a98_318422pow_scalar_tensor_implIlEEvRNS_18TensorIteratorBaseET_EUllE_EEvS6_RKS7_EUliE_EEviT1_)
        /*0488*/ 	.word	0x0000001a


	//----- nvinfo : EIATTR_FRAME_SIZE
	.align		4
.L_247:
        /*048c*/ 	.byte	0x04, 0x11
        /*048e*/ 	.short	(.L_249 - .L_248)
	.align		4
.L_248:
        /*0490*/ 	.word	index@(_ZN2at6native18elementwise_kernelILi128ELi4EZNS0_15gpu_kernel_implIZNS0_50_GLOBAL__N__2680c7bb_12_PowKernel_cu_b2145a98_318422pow_scalar_tensor_implIlEEvRNS_18TensorIteratorBaseET_EUllE_EEvS6_RKS7_EUliE_EEviT1_)
        /*0494*/ 	.word	0x00000000


	//----- nvinfo : EIATTR_REGCOUNT
	.align		4
.L_249:
        /*0498*/ 	.byte	0x04, 0x2f
        /*049a*/ 	.short	(.L_251 - .L_250)
	.align		4
.L_250:
        /*049c*/ 	.word	index@(_ZN2at6native29vectorized_elementwise_kernelILi8EZZZNS0_50_GLOBAL__N__2680c7bb_12_PowKernel_cu_b2145a98_318424pow_tensor_tensor_kernelERNS_18TensorIteratorBaseEENKUlvE_clEvENKUlvE2_clEvEUlllE_St5arrayIPcLm3EEEEviT0_T1_)
        /*04a0*/ 	.word	0x00000004


	//----- nvinfo : EIATTR_FRAME_SIZE
	.align		4
.L_251:
        /*04a4*/ 	.byte	0x04, 0x11
        /*04a6*/ 	.short	(.L_253 - .L_252)
	.align		4
.L_252:
        /*04a8*/ 	.word	index@(_ZN2at6native29vectorized_elementwise_kernelILi8EZZZNS0_50_GLOBAL__N__2680c7bb_12_PowKernel_cu_b2145a98_318424pow_tensor_tensor_kernelERNS_18TensorIteratorBaseEENKUlvE_clEvENKUlvE2_clEvEUlllE_St5arrayIPcLm3EEEEviT0_T1_)
        /*04ac*/ 	.word	0x00000000


	//----- nvinfo : EIATTR_REGCOUNT
	.align		4
.L_253:
        /*04b0*/ 	.byte	0x04, 0x2f
        /*04b2*/ 	.short	(.L_255 - .L_254)
	.align		4
.L_254:
        /*04b4*/ 	.word	index@(_ZN2at6native29vectorized_elementwise_kernelILi4EZZZNS0_50_GLOBAL__N__2680c7bb_12_PowKernel_cu_b2145a98_318424pow_tensor_tensor_kernelERNS_18TensorIteratorBaseEENKUlvE_clEvENKUlvE2_clEvEUlllE_St5arrayIPcLm3EEEEviT0_T1_)
        /*04b8*/ 	.word	0x00000030


	//----- nvinfo : EIATTR_FRAME_SIZE
	.align		4
.L_255:
        /*04bc*/ 	.byte	0x04, 0x11
        /*04be*/ 	.short	(.L_257 - .L_256)
	.align		4
.L_256:
        /*04c0*/ 	.word	index@(_ZN2at6native29vectorized_elementwise_kernelILi4EZZZNS0_50_GLOBAL__N__2680c7bb_12_PowKernel_cu_b2145a98_318424pow_tensor_tensor_kernelERNS_18TensorIteratorBaseEENKUlvE_clEvENKUlvE2_clEvEUlllE_St5arrayIPcLm3EEEEviT0_T1_)
        /*04c4*/ 	.word	0x00000000


	//----- nvinfo : EIATTR_REGCOUNT
	.align		4
.L_257:
        /*04c8*/ 	.byte	0x04, 0x2f
        /*04ca*/ 	.short	(.L_259 - .L_258)
	.align		4
.L_258:
        /*04cc*/ 	.word	index@(_ZN2at6native29vectorized_elementwise_kernelILi2EZZZNS0_50_GLOBAL__N__2680c7bb_12_PowKernel_cu_b2145a98_318424pow_tensor_tensor_kernelERNS_18TensorIteratorBaseEENKUlvE_clEvENKUlvE2_clEvEUlllE_St5arrayIPcLm3EEEEviT0_T1_)
        /*04d0*/ 	.word	0x00000030


	//----- nvinfo : EIATTR_FRAME_SIZE
	.align		4
.L_259:
        /*04d4*/ 	.byte	0x04, 0x11
        /*04d6*/ 	.short	(.L_261 - .L_260)
	.align		4
.L_260:
        /*04d8*/ 	.word	index@(_ZN2at6native29vectorized_elementwise_kernelILi2EZZZNS0_50_GLOBAL__N__2680c7bb_12_PowKernel_cu_b2145a98_318424pow_tensor_tensor_kernelERNS_18TensorIteratorBaseEENKUlvE_clEvENKUlvE2_clEvEUlllE_St5arrayIPcLm3EEEEviT0_T1_)
        /*04dc*/ 	.word	0x00000000


	//----- nvinfo : EIATTR_REGCOUNT
	.align		4
.L_261:
        /*04e0*/ 	.byte	0x04, 0x2f
        /*04e2*/ 	.short	(.L_263 - .L_262)
	.align		4
.L_262:
        /*04e4*/ 	.word	index@(_ZN2at6native27unrolled_elementwise_kernelIZZZNS0_50_GLOBAL__N__2680c7bb_12_PowKernel_cu_b2145a98_318424pow_tensor_tensor_kernelERNS_18TensorIteratorBaseEENKUlvE_clEvENKUlvE2_clEvEUlllE_St5arrayIPcLm3EELi4E23TrivialOffsetCalculatorILi2EjESB_ILi1EjENS0_6memory15LoadWithoutCastENSE_16StoreWithoutCastEEEviT_T0_T2_T3_T4_T5_)
        /*04e8*/ 	.word	0x00000020


	//----- nvinfo : EIATTR_FRAME_SIZE
	.align		4
.L_263:
        /*04ec*/ 	.byte	0x04, 0x11
        /*04ee*/ 	.short	(.L_265 - .L_264)
	.align		4
.L_264:
        /*04f0*/ 	.word	index@(_ZN2at6native27unrolled_elementwise_kernelIZZZNS0_50_GLOBAL__N__2680c7bb_12_PowKernel_cu_b2145a98_318424pow_tensor_tensor_kernelERNS_18TensorIteratorBaseEENKUlvE_clEvENKUlvE2_clEvEUlllE_St5arrayIPcLm3EELi4E23TrivialOffsetCalculatorILi2EjESB_ILi1EjENS0_6memory15LoadWithoutCastENSE_16StoreWithoutCastEEEviT_T0_T2_T3_T4_T5_)
        /*04f4*/ 	.word	0x00000000


	//----- nvinfo : EIATTR_REGCOUNT
	.align		4
.L_265:
        /*04f8*/ 	.byte	0x04, 0x2f
        /*04fa*/ 	.short	(.L_267 - .L_266)
	.align		4
.L_266:
        /*04fc*/ 	.word	index@(_ZN2at6native18elementwise_kernelILi128ELi2EZNS0_22gpu_kernel_impl_nocastIZZZNS0_50_GLOBAL__N__2680c7bb_12_PowKernel_cu_b2145a98_318424pow_tensor_tensor_kernelERNS_18TensorIteratorBaseEENKUlvE_clEvENKUlvE2_clEvEUlllE_EEvS5_RKT_EUliE_EEviT1_)
        /*0500*/ 	.word	0x00000012


	//----- nvinfo : EIATTR_FRAME_SIZE
	.align		4
.L_267:
        /*0504*/ 	.byte	0x04, 0x11
        /*0506*/ 	.short	(.L_269 - .L_268)
	.align		4
.L_268:
        /*0508*/ 	.word	index@(_ZN2at6native18elementwise_kernelILi128ELi2EZNS0_22gpu_kernel_impl_nocastIZZZNS0_50_GLOBAL__N__2680c7bb_12_PowKernel_cu_b2145a98_318424pow_tensor_tensor_kernelERNS_18TensorIteratorBaseEENKUlvE_clEvENKUlvE2_clEvEUlllE_EEvS5_RKT_EUliE_EEviT1_)
        /*050c*/ 	.word	0x00000000


	//----- nvinfo : EIATTR_REGCOUNT
	.align		4
.L_269:
        /*0510*/ 	.byte	0x04, 0x2f
        /*0512*/ 	.short	(.L_271 - .L_270)
	.align		4
.L_270:
        /*0514*/ 	.word	index@(_ZN2at6native27unrolled_elementwise_kernelIZZZNS0_50_GLOBAL__N__2680c7bb_12_PowKernel_cu_b2145a98_318424pow_tensor_tensor_kernelERNS_18TensorIteratorBaseEENKUlvE_clEvENKUlvE2_clEvEUlllE_St5arrayIPcLm3EELi4E23TrivialOffsetCalculatorILi2EjESB_ILi1EjENS0_6memory12LoadWithCastILi2EEENSE_13StoreWithCastILi1EEEEEviT_T0_T2_T3_T4_T5_)
        /*0518*/ 	.word	0x00000028


	//----- nvinfo : EIATTR_FRAME_SIZE
	.align		4
.L_271:
        /*051c*/ 	.byte	0x04, 0x11
        /*051e*/ 	.short	(.L_273 - .L_272)
	.align		4
.L_272:
        /*0520*/ 	.word	index@(_ZN2at6native27unrolled_elementwise_kernelIZZZNS0_50_GLOBAL__N__2680c7bb_12_PowKernel_cu_b2145a98_318424pow_tensor_tensor_kernelERNS_18TensorIteratorBaseEENKUlvE_clEvENKUlvE2_clEvEUlllE_St5arrayIPcLm3EELi4E23TrivialOffsetCalculatorILi2EjESB_ILi1EjENS0_6memory12LoadWithCastILi2EEENSE_13StoreWithCastILi1EEEEEviT_T0_T2_T3_T4_T5_)
        /*0524*/ 	.word	0x00000000


	//----- nvinfo : EIATTR_REGCOUNT
	.align		4
.L_273:
        /*0528*/ 	.byte	0x04, 0x2f
        /*052a*/ 	.short	(.L_275 - .L_274)
	.align		4
.L_274:
        /*052c*/ 	.word	index@(_ZN2at6native18elementwise_kernelILi128ELi4EZNS0_15gpu_kernel_implIZZZNS0_50_GLOBAL__N__2680c7bb_12_PowKernel_cu_b2145a98_318424pow_tensor_tensor_kernelERNS_18TensorIteratorBaseEENKUlvE_clEvENKUlvE2_clEvEUlllE_EEvS5_RKT_EUliE_EEviT1_)
        /*0530*/ 	.word	0x0000001c


	//----- nvinfo : EIATTR_FRAME_SIZE
	.align		4
.L_275:
        /*0534*/ 	.byte	0x04, 0x11
        /*0536*/ 	.short	(.L_277 - .L_276)
	.align		4
.L_276:
        /*0538*/ 	.word	index@(_ZN2at6native18elementwise_kernelILi128ELi4EZNS0_15gpu_kernel_implIZZZNS0_50_GLOBAL__N__2680c7bb_12_PowKernel_cu_b2145a98_318424pow_tensor_tensor_kernelERNS_18TensorIteratorBaseEENKUlvE_clEvENKUlvE2_clEvEUlllE_EEvS5_RKT_EUliE_EEviT1_)
        /*053c*/ 	.word	0x00000000


	//----- nvinfo : EIATTR_REGCOUNT
	.align		4
.L_277:
        /*0540*/ 	.byte	0x04, 0x2f
        /*0542*/ 	.short	(.L_279 - .L_278)
	.align		4
.L_278:
        /*0544*/ 	.word	index@(_ZN2at6native29vectorized_elementwise_kernelILi8EZNS0_50_GLOBAL__N__2680c7bb_12_PowKernel_cu_b2145a98_318422pow_scalar_tensor_implIsEEvRNS_18TensorIteratorBaseET_EUlsE_St5arrayIPcLm2EEEEviT0_T1_)
        /*0548*/ 	.word	0x00000004


	//----- nvinfo : EIATTR_FRAME_SIZE
	.align		4
.L_279:
        /*054c*/ 	.byte	0x04, 0x11
        /*054e*/ 	.short	(.L_281 - .L_280)
	.align		4
.L_280:
        /*0550*/ 	.word	index@(_ZN2at6native29vectorized_elementwise_kernelILi8EZNS0_50_GLOBAL__N__2680c7bb_12_PowKernel_cu_b2145a98_318422pow_scalar_tensor_implIsEEvRNS_18TensorIteratorBaseET_EUlsE_St5arrayIPcLm2EEEEviT0_T1_)
        /*0554*/ 	.word	0x00000000


	//----- nvinfo : EIATTR_REGCOUNT
	.align		4
.L_281:
        /*0558*/ 	.byte	0x04, 0x2f
        /*055a*/ 	.short	(.L_283 - .L_282)
	.align		4
.L_282:
        /*055c*/ 	.word	index@(_ZN2at6native29vectorized_elementwise_kernelILi4EZNS0_50_GLOBAL__N__2680c7bb_12_PowKernel_cu_b2145a98_318422pow_scalar_tensor_implIsEEvRNS_18TensorIteratorBaseET_EUlsE_St5arrayIPcLm2EEEEviT0_T1_)
        /*0560*/ 	.word	0x00000018


	//----- nvinfo : EIATTR_FRAME_SIZE
	.align		4
.L_283:
        /*0564*/ 	.byte	0x04, 0x11
        /*0566*/ 	.short	(.L_285 - .L_284)
	.align		4
.L_284:
        /*0568*/ 	.word	index@(_ZN2at6native29vectorized_elementwise_kernelILi4EZNS0_50_GLOBAL__N__2680c7bb_12_PowKernel_cu_b2145a98_318422pow_scalar_tensor_implIsEEvRNS_18TensorIteratorBaseET_EUlsE_St5arrayIPcLm2EEEEviT0_T1_)
        /*056c*/ 	.word	0x00000000


	//----- nvinfo : EIATTR_REGCOUNT
	.align		4
.L_285:
        /*0570*/ 	.byte	0x04, 0x2f
        /*0572*/ 	.short	(.L_287 - .L_286)
	.align		4
.L_286:
        /*0574*/ 	.word	index@(_ZN2at6native29vectorized_elementwise_kernelILi2EZNS0_50_GLOBAL__N__2680c7bb_12_PowKernel_cu_b2145a98_318422pow_scalar_tensor_implIsEEvRNS_18TensorIteratorBaseET_EUlsE_St5arrayIPcLm2EEEEviT0_T1_)
        /*0578*/ 	.word	0x00000018


	//----- nvinfo : EIATTR_FRAME_SIZE
	.align		4
.L_287:
        /*057c*/ 	.byte	0x04, 0x11
        /*057e*/ 	.short	(.L_289 - .L_288)
	.align		4
.L_288:
        /*0580*/ 	.word	index@(_ZN2at6native29vectorized_elementwise_kernelILi2EZNS0_50_GLOBAL__N__2680c7bb_12_PowKernel_cu_b2145a98_318422pow_scalar_tensor_implIsEEvRNS_18TensorIteratorBaseET_EUlsE_St5arrayIPcLm2EEEEviT0_T1_)
        /*0584*/ 	.word	0x00000000


	//----- nvinfo : EIATTR_REGCOUNT
	.align		4
.L_289:
        /*0588*/ 	.byte	0x04, 0x2f
        /*058a*/ 	.short	(.L_291 - .L_290)
	.align		4
.L_290:
        /*058c*/ 	.word	index@(_ZN2at6native27unrolled_elementwise_kernelIZNS0_50_GLOBAL__N__2680c7bb_12_PowKernel_cu_b2145a98_318422pow_scalar_tensor_implIsEEvRNS_18TensorIteratorBaseET_EUlsE_St5arrayIPcLm2EELi4E23TrivialOffsetCalculatorILi1EjESC_NS0_6memory15LoadWithoutCastENSD_16StoreWithoutCastEEEviS6_T0_T2_T3_T4_T5_)
        /*0590*/ 	.word	0x00000014


	//----- nvinfo : EIATTR_FRAME_SIZE
	.align		4
.L_291:
        /*0594*/ 	.byte	0x04, 0x11
        /*0596*/ 	.short	(.L_293 - .L_292)
	.align		4
.L_292:
        /*0598*/ 	.word	index@(_ZN2at6native27unrolled_elementwise_kernelIZNS0_50_GLOBAL__N__2680c7bb_12_PowKernel_cu_b2145a98_318422pow_scalar_tensor_implIsEEvRNS_18TensorIteratorBaseET_EUlsE_St5arrayIPcLm2EELi4E23TrivialOffsetCalculatorILi1EjESC_NS0_6memory15LoadWithoutCastENSD_16StoreWithoutCastEEEviS6_T0_T2_T3_T4_T5_)
        /*059c*/ 	.word	0x00000000


	//----- nvinfo : EIATTR_REGCOUNT
	.align		4
.L_293:
        /*05a0*/ 	.byte	0x04, 0x2f
        /*05a2*/ 	.short	(.L_295 - .L_294)
	.align		4
.L_294:
        /*05a4*/ 	.word	index@(_ZN2at6native18elementwise_kernelILi128ELi4EZNS0_22gpu_kernel_impl_nocastIZNS0_50_GLOBAL__N__2680c7bb_12_PowKernel_cu_b2145a98_318422pow_scalar_tensor_implIsEEvRNS_18TensorIteratorBaseET_EUlsE_EEvS6_RKS7_EUliE_EEviT1_)
        /*05a8*/ 	.word	0x0000000c


	//----- nvinfo : EIATTR_FRAME_SIZE
	.align		4
.L_295:
        /*05ac*/ 	.byte	0x04, 0x11
        /*05ae*/ 	.short	(.L_297 - .L_296)
	.align		4
.L_296:
        /*05b0*/ 	.word	index@(_ZN2at6native18elementwise_kernelILi128ELi4EZNS0_22gpu_kernel_impl_nocastIZNS0_50_GLOBAL__N__2680c7bb_12_PowKernel_cu_b2145a98_318422pow_scalar_tensor_implIsEEvRNS_18TensorIteratorBaseET_EUlsE_EEvS6_RKS7_EUliE_EEviT1_)
        /*05b4*/ 	.word	0x00000000


	//----- nvinfo : EIATTR_REGCOUNT
	.align		4
.L_297:
        /*05b8*/ 	.byte	0x04, 0x2f
        /*05ba*/ 	.short	(.L_299 - .L_298)
	.align		4
.L_298:
        /*05bc*/ 	.word	index@(_ZN2at6native27unrolled_elementwise_kernelIZNS0_50_GLOBAL__N__2680c7bb_12_PowKernel_cu_b2145a98_318422pow_scalar_tensor_implIsEEvRNS_18TensorIteratorBaseET_EUlsE_St5arrayIPcLm2EELi4E23TrivialOffsetCalculatorILi1EjESC_NS0_6memory12LoadWithCastILi1EEENSD_13StoreWithCastILi1EEEEEviS6_T0_T2_T3_T4_T5_)
        /*05c0*/ 	.word	0x0000001d


	//----- nvinfo : EIATTR_FRAME_SIZE
	.align		4
.L_299:
        /*05c4*/ 	.byte	0x04, 0x11
        /*05c6*/ 	.short	(.L_301 - .L_300)
	.align		4
.L_300:
        /*05c8*/ 	.word	index@(_ZN2at6native27unrolled_elementwise_kernelIZNS0_50_GLOBAL__N__2680c7bb_12_PowKernel_cu_b2145a98_318422pow_scalar_tensor_implIsEEvRNS_18TensorIteratorBaseET_EUlsE_St5arrayIPcLm2EELi4E23TrivialOffsetCalculatorILi1EjESC_NS0_6memory12LoadWithCastILi1EEENSD_13StoreWithCastILi1EEEEEviS6_T0_T2_T3_T4_T5_)
        /*05cc*/ 	.word	0x00000000


	//----- nvinfo : EIATTR_REGCOUNT
	.align		4
.L_301:
        /*05d0*/ 	.byte	0x04, 0x2f
        /*05d2*/ 	.short	(.L_303 - .L_302)
	.align		4
.L_302:
        /*05d4*/ 	.word	index@(_ZN2at6native18elementwise_kernelILi128ELi4EZNS0_15gpu_kernel_implIZNS0_50_GLOBAL__N__2680c7bb_12_PowKernel_cu_b2145a98_318422pow_scalar_tensor_implIsEEvRNS_18TensorIteratorBaseET_EUlsE_EEvS6_RKS7_EUliE_EEviT1_)
        /*05d8*/ 	.word	0x0000001a


	//----- nvinfo : EIATTR_FRAME_SIZE
	.align		4
.L_303:
        /*05dc*/ 	.byte	0x04, 0x11
        /*05de*/ 	.short	(.L_305 - .L_304)
	.align		4
.L_304:
        /*05e0*/ 	.word	index@(_ZN2at6native18elementwise_kernelILi128ELi4EZNS0_15gpu_kernel_implIZNS0_50_GLOBAL__N__2680c7bb_12_PowKernel_cu_b2145a98_318422pow_scalar_tensor_implIsEEvRNS_18TensorIteratorBaseET_EUlsE_EEvS6_RKS7_EUliE_EEviT1_)
        /*05e4*/ 	.word	0x00000000


	//----- nvinfo : EIATTR_REGCOUNT
	.align		4
.L_305:
        /*05e8*/ 	.byte	0x04, 0x2f
        /*05ea*/ 	.short	(.L_307 - .L_306)
	.align		4
.L_306:
        /*05ec*/ 	.word	index@(_ZN2at6native29vectorized_elementwise_kernelILi8EZZZNS0_50_GLOBAL__N__2680c7bb_12_PowKernel_cu_b2145a98_318424pow_tensor_tensor_kernelERNS_18TensorIteratorBaseEENKUlvE_clEvENKUlvE3_clEvEUlssE_St5arrayIPcLm3EEEEviT0_T1_)
        /*05f0*/ 	.word	0x00000004


	//----- nvinfo : EIATTR_FRAME_SIZE
	.align		4
.L_307:
        /*05f4*/ 	.byte	0x04, 0x11
        /*05f6*/ 	.short	(.L_309 - .L_308)
	.align		4
.L_308:
        /*05f8*/ 	.word	index@(_ZN2at6native29vectorized_elementwise_kernelILi8EZZZNS0_50_GLOBAL__N__2680c7bb_12_PowKernel_cu_b2145a98_318424pow_tensor_tensor_kernelERNS_18TensorIteratorBaseEENKUlvE_clEvENKUlvE3_clEvEUlssE_St5arrayIPcLm3EEEEviT0_T1_)
        /*05fc*/ 	.word	0x00000000


	//----- nvinfo : EIATTR_REGCOUNT
	.align		4
.L_309:
        /*0600*/ 	.byte	0x04, 0x2f
        /*0602*/ 	.short	(.L_311 - .L_310)
	.align		4
.L_310:
        /*0604*/ 	.word	index@(_ZN2at6native29vectorized_elementwise_kernelILi4EZZZNS0_50_GLOBAL__N__2680c7bb_12_PowKernel_cu_b2145a98_318424pow_tensor_tensor_kernelERNS_18TensorIteratorBaseEENKUlvE_clEvENKUlvE3_clEvEUlssE_St5arrayIPcLm3EEEEviT0_T1_)
        /*0608*/ 	.word	0x00000020


	//----- nvinfo : EIATTR_FRAME_SIZE
	.align		4
.L_311:
        /*060c*/ 	.byte	0x04, 0x11
        /*060e*/ 	.short	(.L_313 - .L_312)
	.align		4
.L_312:
        /*0610*/ 	.word	index@(_ZN2at6native29vectorized_elementwise_kernelILi4EZZZNS0_50_GLOBAL__N__2680c7bb_12_PowKernel_cu_b2145a98_318424pow_tensor_tensor_kernelERNS_18TensorIteratorBaseEENKUlvE_clEvENKUlvE3_clEvEUlssE_St5arrayIPcLm3EEEEviT0_T1_)
        /*0614*/ 	.word	0x00000000


	//----- nvinfo : EIATTR_REGCOUNT
	.align		4
.L_313:
        /*0618*/ 	.byte	0x04, 0x2f
        /*061a*/ 	.short	(.L_315 - .L_314)
	.align		4
.L_314:
        /*061c*/ 	.word	index@(_ZN2at6native29vectorized_elementwise_kernelILi2EZZZNS0_50_GLOBAL__N__2680c7bb_12_PowKernel_cu_b2145a98_318424pow_tensor_tensor_kernelERNS_18TensorIteratorBaseEENKUlvE_clEvENKUlvE3_clEvEUlssE_St5arrayIPcLm3EEEEviT0_T1_)
        /*0620*/ 	.word	0x00000020


	//----- nvinfo : EIATTR_FRAME_SIZE
	.align		4
.L_315:
        /*0624*/ 	.byte	0x04, 0x11
        /*0626*/ 	.short	(.L_317 - .L_316)
	.align		4
.L_316:
        /*0628*/ 	.word	index@(_ZN2at6native29vectorized_elementwise_kernelILi2EZZZNS0_50_GLOBAL__N__2680c7bb_12_PowKernel_cu_b2145a98_318424pow_tensor_tensor_kernelERNS_18TensorIteratorBaseEENKUlvE_clEvENKUlvE3_clEvEUlssE_St5arrayIPcLm3EEEEviT0_T1_)
        /*062c*/ 	.word	0x00000000


	//----- nvinfo : EIATTR_REGCOUNT
	.align		4
.L_317:
        /*0630*/ 	.byte	0x04, 0x2f
        /*0632*/ 	.short	(.L_319 - .L_318)
	.align		4
.L_318:
        /*0634*/ 	.word	index@(_ZN2at6native27unrolled_elementwise_kernelIZZZNS0_50_GLOBAL__N__2680c7bb_12_PowKernel_cu_b2145a98_318424pow_tensor_tensor_kernelERNS_18TensorIteratorBaseEENKUlvE_clEvENKUlvE3_clEvEUlssE_St5arrayIPcLm3EELi4E23TrivialOffsetCalculatorILi2EjESB_ILi1EjENS0_6memory15LoadWithoutCastENSE_16StoreWithoutCastEEEviT_T0_T2_T3_T4_T5_)
        /*0638*/ 	.word	0x0000001c


	//----- nvinfo : EIATTR_FRAME_SIZE
	.align		4
.L_319:
        /*063c*/ 	.byte	0x04, 0x11
        /*063e*/ 	.short	(.L_321 - .L_320)
	.align		4
.L_320:
        /*0640*/ 	.word	index@(_ZN2at6native27unrolled_elementwise_kernelIZZZNS0_50_GLOBAL__N__2680c7bb_12_PowKernel_cu_b2145a98_318424pow_tensor_tensor_kernelERNS_18TensorIteratorBaseEENKUlvE_clEvENKUlvE3_clEvEUlssE_St5arrayIPcLm3EELi4E23TrivialOffsetCalculatorILi2EjESB_ILi1EjENS0_6memory15LoadWithoutCastENSE_16StoreWithoutCastEEEviT_T0_T2_T3_T4_T5_)
        /*0644*/ 	.word	0x00000000


	//----- nvinfo : EIATTR_REGCOUNT
	.align		4
.L_321:
        /*0648*/ 	.byte	0x04, 0x2f
        /*064a*/ 	.short	(.L_323 - .L_322)
	.align		4
.L_322:
        /*064c*/ 	.word	index@(_ZN2at6native18elementwise_kernelILi128ELi4EZNS0_22gpu_kernel_impl_nocastIZZZNS0_50_GLOBAL__N__2680c7bb_12_PowKernel_cu_b2145a98_318424pow_tensor_tensor_kernelERNS_18TensorIteratorBaseEENKUlvE_clEvENKUlvE3_clEvEUlssE_EEvS5_RKT_EUliE_EEviT1_)
        /*0650*/ 	.word	0x0000000d


	//----- nvinfo : EIATTR_FRAME_SIZE
	.align		4
.L_323:
        /*0654*/ 	.byte	0x04, 0x11
        /*0656*/ 	.short	(.L_325 - .L_324)
	.align		4
.L_324:
        /*0658*/ 	.word	index@(_ZN2at6native18elementwise_kernelILi128ELi4EZNS0_22gpu_kernel_impl_nocastIZZZNS0_50_GLOBAL__N__2680c7bb_12_PowKernel_cu_b2145a98_318424pow_tensor_tensor_kernelERNS_18TensorIteratorBaseEENKUlvE_clEvENKUlvE3_clEvEUlssE_EEvS5_RKT_EUliE_EEviT1_)
        /*065c*/ 	.word	0x00000000


	//----- nvinfo : EIATTR_REGCOUNT
	.align		4
.L_325:
        /*0660*/ 	.byte	0x04, 0x2f
        /*0662*/ 	.short	(.L_327 - .L_326)
	.align		4
.L_326:
        /*0664*/ 	.word	index@(_ZN2at6native27unrolled_elementwise_kernelIZZZNS0_50_GLOBAL__N__2680c7bb_12_PowKernel_cu_b2145a98_318424pow_tensor_tensor_kernelERNS_18TensorIteratorBaseEENKUlvE_clEvENKUlvE3_clEvEUlssE_St5arrayIPcLm3EELi4E23TrivialOffsetCalculatorILi2EjESB_ILi1EjENS0_6memory12LoadWithCastILi2EEENSE_13StoreWithCastILi1EEEEEviT_T0_T2_T3_T4_T5_)
        /*0668*/ 	.word	0x00000020


	//----- nvinfo : EIATTR_FRAME_SIZE
	.align		4
.L_327:
        /*066c*/ 	.byte	0x04, 0x11
        /*066e*/ 	.short	(.L_329 - .L_328)
	.align		4
.L_328:
        /*0670*/ 	.word	index@(_ZN2at6native27unrolled_elementwise_kernelIZZZNS0_50_GLOBAL__N__2680c7bb_12_PowKernel_cu_b2145a98_318424pow_tensor_tensor_kernelERNS_18TensorIteratorBaseEENKUlvE_clEvENKUlvE3_clEvEUlssE_St5arrayIPcLm3EELi4E23TrivialOffsetCalculatorILi2EjESB_ILi1EjENS0_6memory12LoadWithCastILi2EEENSE_13StoreWithCastILi1EEEEEviT_T0_T2_T3_T4_T5_)
        /*0674*/ 	.word	0x00000000


	//----- nvinfo : EIATTR_REGCOUNT
	.align		4
.L_329:
        /*0678*/ 	.byte	0x04, 0x2f
        /*067a*/ 	.short	(.L_331 - .L_330)
	.align		4
.L_330:
        /*067c*/ 	.word	index@(_ZN2at6native18elementwise_kernelILi128ELi4EZNS0_15gpu_kernel_implIZZZNS0_50_GLOBAL__N__2680c7bb_12_PowKernel_cu_b2145a98_318424pow_tensor_tensor_kernelERNS_18TensorIteratorBaseEENKUlvE_clEvENKUlvE3_clEvEUlssE_EEvS5_RKT_EUliE_EEviT1_)
        /*0680*/ 	.word	0x0000001a


	//----- nvinfo : EIATTR_FRAME_SIZE
	.align		4
.L_331:
        /*0684*/ 	.byte	0x04, 0x11
        /*0686*/ 	.short	(.L_333 - .L_332)
	.align		4
.L_332:
        /*0688*/ 	.word	index@(_ZN2at6native18elementwise_kernelILi128ELi4EZNS0_15gpu_kernel_implIZZZNS0_50_GLOBAL__N__2680c7bb_12_PowKernel_cu_b2145a98_318424pow_tensor_tensor_kernelERNS_18TensorIteratorBaseEENKUlvE_clEvENKUlvE3_clEvEUlssE_EEvS5_RKT_EUliE_EEviT1_)
        /*068c*/ 	.word	0x00000000


	//----- nvinfo : EIATTR_REGCOUNT
	.align		4
.L_333:
        /*0690*/ 	.byte	0x04, 0x2f
        /*0692*/ 	.short	(.L_335 - .L_334)
	.align		4
.L_334:
        /*0694*/ 	.word	index@(_ZN2at6native29vectorized_elementwise_kernelILi8EZNS0_50_GLOBAL__N__2680c7bb_12_PowKernel_cu_b2145a98_318422pow_scalar_tensor_implIdEEvRNS_18TensorIteratorBaseET_EUldE_St5arrayIPcLm2EEEEviT0_T1_)
        /*0698*/ 	.word	0x00000004


	//----- nvinfo : EIATTR_FRAME_SIZE
	.align		4
.L_335:
        /*069c*/ 	.byte	0x04, 0x11
        /*069e*/ 	.short	(.L_337 - .L_336)
	.align		4
.L_336:
        /*06a0*/ 	.word	index@(_ZN2at6native29vectorized_elementwise_kernelILi8EZNS0_50_GLOBAL__N__2680c7bb_12_PowKernel_cu_b2145a98_318422pow_scalar_tensor_implIdEEvRNS_18TensorIteratorBaseET_EUldE_St5arrayIPcLm2EEEEviT0_T1_)
        /*06a4*/ 	.word	0x00000000


	//----- nvinfo : EIATTR_REGCOUNT
	.align		4
.L_337:
        /*06a8*/ 	.byte	0x04, 0x2f
        /*06aa*/ 	.short	(.L_339 - .L_338)
	.align		4
.L_338:
        /*06ac*/ 	.word	index@(_ZN2at6native29vectorized_elementwise_kernelILi4EZNS0_50_GLOBAL__N__2680c7bb_12_PowKernel_cu_b2145a98_318422pow_scalar_tensor_implIdEEvRNS_18TensorIteratorBaseET_EUldE_St5arrayIPcLm2EEEEviT0_T1_)
        /*06b0*/ 	.word	0x0000002a


	//----- nvinfo : EIATTR_FRAME_SIZE
	.align		4
.L_339:
        /*06b4*/ 	.byte	0x04, 0x11
        /*06b6*/ 	.short	(.L_341 - .L_340)
	.align		4
.L_340:
        /*06b8*/ 	.word	index@($_ZN2at6native29vectorized_elementwise_kernelILi4EZNS0_50_GLOBAL__N__2680c7bb_12_PowKernel_cu_b2145a98_318422pow_scalar_tensor_implIdEEvRNS_18TensorIteratorBaseET_EUldE_St5arrayIPcLm2EEEEviT0_T1_$__internal_accurate_pow)
        /*06bc*/ 	.word	0x00000000


	//----- nvinfo : EIATTR_FRAME_SIZE
	.align		4
.L_341:
        /*06c0*/ 	.byte	0x04, 0x11
        /*06c2*/ 	.short	(.L_343 - .L_342)
	.align		4
.L_342:
        /*06c4*/ 	.word	index@(_ZN2at6native29vectorized_elementwise_kernelILi4EZNS0_50_GLOBAL__N__2680c7bb_12_PowKernel_cu_b2145a98_318422pow_scalar_tensor_implIdEEvRNS_18TensorIteratorBaseET_EUldE_St5arrayIPcLm2EEEEviT0_T1_)
        /*06c8*/ 	.word	0x00000000


	//----- nvinfo : EIATTR_REGCOUNT
	.align		4
.L_343:
        /*06cc*/ 	.byte	0x04, 0x2f
        /*06ce*/ 	.short	(.L_345 - .L_344)
	.align		4
.L_344:
        /*06d0*/ 	.word	index@(_ZN2at6native29vectorized_elementwise_kernelILi2EZNS0_50_GLOBAL__N__2680c7bb_12_PowKernel_cu_b2145a98_318422pow_scalar_tensor_implIdEEvRNS_18TensorIteratorBaseET_EUldE_St5arrayIPcLm2EEEEviT0_T1_)
        /*06d4*/ 	.word	0x0000002a


	//----- nvinfo : EIATTR_FRAME_SIZE
	.align		4
.L_345:
        /*06d8*/ 	.byte	0x04, 0x11
        /*06da*/ 	.short	(.L_347 - .L_346)
	.align		4
.L_346:
        /*06dc*/ 	.word	index@($_ZN2at6native29vectorized_elementwise_kernelILi2EZNS0_50_GLOBAL__N__2680c7bb_12_PowKernel_cu_b2145a98_318422pow_scalar_tensor_implIdEEvRNS_18TensorIteratorBaseET_EUldE_St5arrayIPcLm2EEEEviT0_T1_$__internal_accurate_pow)
        /*06e0*/ 	.word	0x00000000


	//----- nvinfo : EIATTR_FRAME_SIZE
	.align		4
.L_347:
        /*06e4*/ 	.byte	0x04, 0x11
        /*06e6*/ 	.short	(.L_349 - .L_348)
	.align		4
.L_348:
        /*06e8*/ 	.word	index@(_ZN2at6native29vectorized_elementwise_kernelILi2EZNS0_50_GLOBAL__N__2680c7bb_12_PowKernel_cu_b2145a98_318422pow_scalar_tensor_implIdEEvRNS_18TensorIteratorBaseET_EUldE_St5arrayIPcLm2EEEEviT0_T1_)
        /*06ec*/ 	.word	0x00000000


	//----- nvinfo : EIATTR_REGCOUNT
	.align		4
.L_349:
        /*06f0*/ 	.byte	0x04, 0x2f
        /*06f2*/ 	.short	(.L_351 - .L_350)
	.align		4
.L_350:
        /*06f4*/ 	.word	index@(_ZN2at6native27unrolled_elementwise_kernelIZNS0_50_GLOBAL__N__2680c7bb_12_PowKernel_cu_b2145a98_318422pow_scalar_tensor_implIdEEvRNS_18TensorIteratorBaseET_EUldE_St5arrayIPcLm2EELi4E23TrivialOffsetCalculatorILi1EjESC_NS0_6memory15LoadWithoutCastENSD_16StoreWithoutCastEEEviS6_T0_T2_T3_T4_T5_)
        /*06f8*/ 	.word	0x00000024


	//----- nvinfo : EIATTR_FRAME_SIZE
	.align		4
.L_351:
        /*06fc*/ 	.byte	0x04, 0x11
        /*06fe*/ 	.short	(.L_353 - .L_352)
	.align		4
.L_352:
        /*0700*/ 	.word	index@($_ZN2at6native27unrolled_elementwise_kernelIZNS0_50_GLOBAL__N__2680c7bb_12_PowKernel_cu_b2145a98_318422pow_scalar_tensor_implIdEEvRNS_18TensorIteratorBaseET_EUldE_St5arrayIPcLm2EELi4E23TrivialOffsetCalculatorILi1EjESC_NS0_6memory15LoadWithoutCastENSD_16StoreWithoutCastEEEviS6_T0_T2_T3_T4_T5_$__internal_accurate_pow)
        /*0704*/ 	.word	0x00000000


	//----- nvinfo : EIATTR_FRAME_SIZE
	.align		4
.L_353:
        /*0708*/ 	.byte	0x04, 0x11
        /*070a*/ 	.short	(.L_355 - .L_354)
	.align		4
.L_354:
        /*070c*/ 	.word	index@(_ZN2at6native27unrolled_elementwise_kernelIZNS0_50_GLOBAL__N__2680c7bb_12_PowKernel_cu_b2145a98_318422pow_scalar_tensor_implIdEEvRNS_18TensorIteratorBaseET_EUldE_St5arrayIPcLm2EELi4E23TrivialOffsetCalculatorILi1EjESC_NS0_6memory15LoadWithoutCastENSD_16StoreWithoutCastEEEviS6_T0_T2_T3_T4_T5_)
        /*0710*/ 	.word	0x00000000


	//----- nvinfo : EIATTR_REGCOUNT
	.align		4
.L_355:
        /*0714*/ 	.byte	0x04, 0x2f
        /*0716*/ 	.short	(.L_357 - .L_356)
	.align		4
.L_356:
        /*0718*/ 	.word	index@(_ZN2at6native18elementwise_kernelILi128ELi2EZNS0_22gpu_kernel_impl_nocastIZNS0_50_GLOBAL__N__2680c7bb_12_PowKernel_cu_b2145a98_318422pow_scalar_tensor_implIdEEvRNS_18TensorIteratorBaseET_EUldE_EEvS6_RKS7_EUliE_EEviT1_)
        /*071c*/ 	.word	0x00000022


	//----- nvinfo : EIATTR_FRAME_SIZE
	.align		4
.L_357:
        /*0720*/ 	.byte	0x04, 0x11
        /*0722*/ 	.short	(.L_359 - .L_358)
	.align		4
.L_358:
        /*0724*/ 	.word	index@($_ZN2at6native18elementwise_kernelILi128ELi2EZNS0_22gpu_kernel_impl_nocastIZNS0_50_GLOBAL__N__2680c7bb_12_PowKernel_cu_b2145a98_318422pow_scalar_tensor_implIdEEvRNS_18TensorIteratorBaseET_EUldE_EEvS6_RKS7_EUliE_EEviT1_$__internal_accurate_pow)
        /*0728*/ 	.word	0x00000000


	//----- nvinfo : EIATTR_FRAME_SIZE
	.align		4
.L_359:
        /*072c*/ 	.byte	0x04, 0x11
        /*072e*/ 	.short	(.L_361 - .L_360)
	.align		4
.L_360:
        /*0730*/ 	.word	index@(_ZN2at6native18elementwise_kernelILi128ELi2EZNS0_22gpu_kernel_impl_nocastIZNS0_50_GLOBAL__N__2680c7bb_12_PowKernel_cu_b2145a98_318422pow_scalar_tensor_implIdEEvRNS_18TensorIteratorBaseET_EUldE_EEvS6_RKS7_EUliE_EEviT1_)
        /*0734*/ 	.word	0x00000000


	//----- nvinfo : EIATTR_REGCOUNT
	.align		4
.L_361:
        /*0738*/ 	.byte	0x04, 0x2f
        /*073a*/ 	.short	(.L_363 - .L_362)
	.align		4
.L_362:
        /*073c*/ 	.word	index@(_ZN2at6native27unrolled_elementwise_kernelIZNS0_50_GLOBAL__N__2680c7bb_12_PowKernel_cu_b2145a98_318422pow_scalar_tensor_implIdEEvRNS_18TensorIteratorBaseET_EUldE_St5arrayIPcLm2EELi4E23TrivialOffsetCalculatorILi1EjESC_NS0_6memory12LoadWithCastILi1EEENSD_13StoreWithCastILi1EEEEEviS6_T0_T2_T3_T4_T5_)
        /*0740*/ 	.word	0x00000028


	//----- nvinfo : EIATTR_FRAME_SIZE
	.align		4
.L_363:
        /*0744*/ 	.byte	0x04, 0x11
        /*0746*/ 	.short	(.L_365 - .L_364)
	.align		4
.L_364:
        /*0748*/ 	.word	index@($_ZN2at6native27unrolled_elementwise_kernelIZNS0_50_GLOBAL__N__2680c7bb_12_PowKernel_cu_b2145a98_318422pow_scalar_tensor_implIdEEvRNS_18TensorIteratorBaseET_EUldE_St5arrayIPcLm2EELi4E23TrivialOffsetCalculatorILi1EjESC_NS0_6memory12LoadWithCastILi1EEENSD_13StoreWithCastILi1EEEEEviS6_T0_T2_T3_T4_T5_$__internal_accurate_pow)
        /*074c*/ 	.word	0x00000000


	//----- nvinfo : EIATTR_FRAME_SIZE
	.align		4
.L_365:
        /*0750*/ 	.byte	0x04, 0x11
        /*0752*/ 	.short	(.L_367 - .L_366)
	.align		4
.L_366:
        /*0754*/ 	.word	index@(_ZN2at6native27unrolled_elementwise_kernelIZNS0_50_GLOBAL__N__2680c7bb_12_PowKernel_cu_b2145a98_318422pow_scalar_tensor_implIdEEvRNS_18TensorIteratorBaseET_EUldE_St5arrayIPcLm2EELi4E23TrivialOffsetCalculatorILi1EjESC_NS0_6memory12LoadWithCastILi1EEENSD_13StoreWithCastILi1EEEEEviS6_T0_T2_T3_T4_T5_)
        /*0758*/ 	.word	0x00000000


	//----- nvinfo : EIATTR_REGCOUNT
	.align		4
.L_367:
        /*075c*/ 	.byte	0x04, 0x2f
        /*075e*/ 	.short	(.L_369 - .L_368)
	.align		4
.L_368:
        /*0760*/ 	.word	index@(_ZN2at6native18elementwise_kernelILi128ELi4EZNS0_15gpu_kernel_implIZNS0_50_GLOBAL__N__2680c7bb_12_PowKernel_cu_b2145a98_318422pow_scalar_tensor_implIdEEvRNS_18TensorIteratorBaseET_EUldE_EEvS6_RKS7_EUliE_EEviT1_)
        /*0764*/ 	.word	0x00000024


	//----- nvinfo : EIATTR_FRAME_SIZE
	.align		4
.L_369:
        /*0768*/ 	.byte	0x04, 0x11
        /*076a*/ 	.short	(.L_371 - .L_370)
	.align		4
.L_370:
        /*076c*/ 	.word	index@($_ZN2at6native18elementwise_kernelILi128ELi4EZNS0_15gpu_kernel_implIZNS0_50_GLOBAL__N__2680c7bb_12_PowKernel_cu_b2145a98_318422pow_scalar_tensor_implIdEEvRNS_18TensorIteratorBaseET_EUldE_EEvS6_RKS7_EUliE_EEviT1_$__internal_accurate_pow)
        /*0770*/ 	.word	0x00000000


	//----- nvinfo : EIATTR_FRAME_SIZE
	.align		4
.L_371:
        /*0774*/ 	.byte	0x04, 0x11
        /*0776*/ 	.short	(.L_373 - .L_372)
	.align		4
.L_372:
        /*0778*/ 	.word	index@(_ZN2at6native18elementwise_kernelILi128ELi4EZNS0_15gpu_kernel_implIZNS0_50_GLOBAL__N__2680c7bb_12_PowKernel_cu_b2145a98_318422pow_scalar_tensor_implIdEEvRNS_18TensorIteratorBaseET_EUldE_EEvS6_RKS7_EUliE_EEviT1_)
        /*077c*/ 	.word	0x00000000


	//----- nvinfo : EIATTR_REGCOUNT
	.align		4
.L_373:
        /*0780*/ 	.byte	0x04, 0x2f
        /*0782*/ 	.short	(.L_375 - .L_374)
	.align		4
.L_374:
        /*0784*/ 	.word	index@(_ZN2at6native29vectorized_elementwise_kernelILi8EZZZNS0_50_GLOBAL__N__2680c7bb_12_PowKernel_cu_b2145a98_318424pow_tensor_tensor_kernelERNS_18TensorIteratorBaseEENKUlvE_clEvENKUlvE4_clEvEUlddE_St5arrayIPcLm3EEEEviT0_T1_)
        /*0788*/ 	.word	0x00000004


	//----- nvinfo : EIATTR_FRAME_SIZE
	.align		4
.L_375:
        /*078c*/ 	.byte	0x04, 0x11
        /*078e*/ 	.short	(.L_377 - .L_376)
	.align		4
.L_376:
        /*0790*/ 	.word	index@(_ZN2at6native29vectorized_elementwise_kernelILi8EZZZNS0_50_GLOBAL__N__2680c7bb_12_PowKernel_cu_b2145a98_318424pow_tensor_tensor_kernelERNS_18TensorIteratorBaseEENKUlvE_clEvENKUlvE4_clEvEUlddE_St5arrayIPcLm3EEEEviT0_T1_)
        /*0794*/ 	.word	0x00000000


	//----- nvinfo : EIATTR_REGCOUNT
	.align		4
.L_377:
        /*0798*/ 	.byte	0x04, 0x2f
        /*079a*/ 	.short	(.L_379 - .L_378)
	.align		4
.L_378:
        /*079c*/ 	.word	index@(_ZN2at6native29vectorized_elementwise_kernelILi4EZZZNS0_50_GLOBAL__N__2680c7bb_12_PowKernel_cu_b2145a98_318424pow_tensor_tensor_kernelERNS_18TensorIteratorBaseEENKUlvE_clEvENKUlvE4_clEvEUlddE_St5arrayIPcLm3EEEEviT0_T1_)
        /*07a0*/ 	.word	0x0000003e


	//----- nvinfo : EIATTR_FRAME_SIZE
	.align		4
.L_379:
        /*07a4*/ 	.byte	0x04, 0x11
        /*07a6*/ 	.short	(.L_381 - .L_380)
	.align		4
.L_380:
        /*07a8*/ 	.word	index@($_ZN2at6native29vectorized_elementwise_kernelILi4EZZZNS0_50_GLOBAL__N__2680c7bb_12_PowKernel_cu_b2145a98_318424pow_tensor_tensor_kernelERNS_18TensorIteratorBaseEENKUlvE_clEvENKUlvE4_clEvEUlddE_St5arrayIPcLm3EEEEviT0_T1_$__internal_accurate_pow)
        /*07ac*/ 	.word	0x00000000


	//----- nvinfo : EIATTR_FRAME_SIZE
	.align		4
.L_381:
        /*07b0*/ 	.byte	0x04, 0x11
        /*07b2*/ 	.short	(.L_383 - .L_382)
	.align		4
.L_382:
        /*07b4*/ 	.word	index@(_ZN2at6native29vectorized_elementwise_kernelILi4EZZZNS0_50_GLOBAL__N__2680c7bb_12_PowKernel_cu_b2145a98_318424pow_tensor_tensor_kernelERNS_18TensorIteratorBaseEENKUlvE_clEvENKUlvE4_clEvEUlddE_St5arrayIPcLm3EEEEviT0_T1_)
        /*07b8*/ 	.word	0x00000000


	//----- nvinfo : EIATTR_REGCOUNT
	.align		4
.L_383:
        /*07bc*/ 	.byte	0x04, 0x2f
        /*07be*/ 	.short	(.L_385 - .L_384)
	.align		4
.L_384:
        /*07c0*/ 	.word	index@(_ZN2at6native29vectorized_elementwise_kernelILi2EZZZNS0_50_GLOBAL__N__2680c7bb_12_PowKernel_cu_b2145a98_318424pow_tensor_tensor_kernelERNS_18TensorIteratorBaseEENKUlvE_clEvENKUlvE4_clEvEUlddE_St5arrayIPcLm3EEEEviT0_T1_)
        /*07c4*/ 	.word	0x0000003e


	//----- nvinfo : EIATTR_FRAME_SIZE
	.align		4
.L_385:
        /*07c8*/ 	.byte	0x04, 0x11
        /*07ca*/ 	.short	(.L_387 - .L_386)
	.align		4
.L_386:
        /*07cc*/ 	.word	index@($_ZN2at6native29vectorized_elementwise_kernelILi2EZZZNS0_50_GLOBAL__N__2680c7bb_12_PowKernel_cu_b2145a98_318424pow_tensor_tensor_kernelERNS_18TensorIteratorBaseEENKUlvE_clEvENKUlvE4_clEvEUlddE_St5arrayIPcLm3EEEEviT0_T1_$__internal_accurate_pow)
        /*07d0*/ 	.word	0x00000000


	//----- nvinfo : EIATTR_FRAME_SIZE
	.align		4
.L_387:
        /*07d4*/ 	.byte	0x04, 0x11
        /*07d6*/ 	.short	(.L_389 - .L_388)
	.align		4
.L_388:
        /*07d8*/ 	.word	index@(_ZN2at6native29vectorized_elementwise_kernelILi2EZZZNS0_50_GLOBAL__N__2680c7bb_12_PowKernel_cu_b2145a98_318424pow_tensor_tensor_kernelERNS_18TensorIteratorBaseEENKUlvE_clEvENKUlvE4_clEvEUlddE_St5arrayIPcLm3EEEEviT0_T1_)
        /*07dc*/ 	.word	0x00000000


	//----- nvinfo : EIATTR_REGCOUNT
	.align		4
.L_389:
        /*07e0*/ 	.byte	0x04, 0x2f
        /*07e2*/ 	.short	(.L_391 - .L_390)
	.align		4
.L_390:
        /*07e4*/ 	.word	index@(_ZN2at6native27unrolled_elementwise_kernelIZZZNS0_50_GLOBAL__N__2680c7bb_12_PowKernel_cu_b2145a98_318424pow_tensor_tensor_kernelERNS_18TensorIteratorBaseEENKUlvE_clEvENKUlvE4_clEvEUlddE_St5arrayIPcLm3EELi4E23TrivialOffsetCalculatorILi2EjESB_ILi1EjENS0_6memory15LoadWithoutCastENSE_16StoreWithoutCastEEEviT_T0_T2_T3_T4_T5_)
        /*07e8*/ 	.word	0x0000002c


	//----- nvinfo : EIATTR_FRAME_SIZE
	.align		4
.L_391:
        /*07ec*/ 	.byte	0x04, 0x11
        /*07ee*/ 	.short	(.L_393 - .L_392)
	.align		4
.L_392:
        /*07f0*/ 	.word	index@($_ZN2at6native27unrolled_elementwise_kernelIZZZNS0_50_GLOBAL__N__2680c7bb_12_PowKernel_cu_b2145a98_318424pow_tensor_tensor_kernelERNS_18TensorIteratorBaseEENKUlvE_clEvENKUlvE4_clEvEUlddE_St5arrayIPcLm3EELi4E23TrivialOffsetCalculatorILi2EjESB_ILi1EjENS0_6memory15LoadWithoutCastENSE_16StoreWithoutCastEEEviT_T0_T2_T3_T4_T5_$__internal_accurate_pow)
        /*07f4*/ 	.word	0x00000000


	//----- nvinfo : EIATTR_FRAME_SIZE
	.align		4
.L_393:
        /*07f8*/ 	.byte	0x04, 0x11
        /*07fa*/ 	.short	(.L_395 - .L_394)
	.align		4
.L_394:
        /*07fc*/ 	.word	index@(_ZN2at6native27unrolled_elementwise_kernelIZZZNS0_50_GLOBAL__N__2680c7bb_12_PowKernel_cu_b2145a98_318424pow_tensor_tensor_kernelERNS_18TensorIteratorBaseEENKUlvE_clEvENKUlvE4_clEvEUlddE_St5arrayIPcLm3EELi4E23TrivialOffsetCalculatorILi2EjESB_ILi1EjENS0_6memory15LoadWithoutCastENSE_16StoreWithoutCastEEEviT_T0_T2_T3_T4_T5_)
        /*0800*/ 	.word	0x00000000


	//----- nvinfo : EIATTR_REGCOUNT
	.align		4
.L_395:
        /*0804*/ 	.byte	0x04, 0x2f
        /*0806*/ 	.short	(.L_397 - .L_396)
	.align		4
.L_396:
        /*0808*/ 	.word	index@(_ZN2at6native18elementwise_kernelILi128ELi2EZNS0_22gpu_kernel_impl_nocastIZZZNS0_50_GLOBAL__N__2680c7bb_12_PowKernel_cu_b2145a98_318424pow_tensor_tensor_kernelERNS_18TensorIteratorBaseEENKUlvE_clEvENKUlvE4_clEvEUlddE_EEvS5_RKT_EUliE_EEviT1_)
        /*080c*/ 	.word	0x00000023


	//----- nvinfo : EIATTR_FRAME_SIZE
	.align		4
.L_397:
        /*0810*/ 	.byte	0x04, 0x11
        /*0812*/ 	.short	(.L_399 - .L_398)
	.align		4
.L_398:
        /*0814*/ 	.word	index@($_ZN2at6native18elementwise_kernelILi128ELi2EZNS0_22gpu_kernel_impl_nocastIZZZNS0_50_GLOBAL__N__2680c7bb_12_PowKernel_cu_b2145a98_318424pow_tensor_tensor_kernelERNS_18TensorIteratorBaseEENKUlvE_clEvENKUlvE4_clEvEUlddE_EEvS5_RKT_EUliE_EEviT1_$__internal_accurate_pow)
        /*0818*/ 	.word	0x00000000


	//----- nvinfo : EIATTR_FRAME_SIZE
	.align		4
.L_399:
        /*081c*/ 	.byte	0x04, 0x11
        /*081e*/ 	.short	(.L_401 - .L_400)
	.align		4
.L_400:
        /*0820*/ 	.word	index@(_ZN2at6native18elementwise_kernelILi128ELi2EZNS0_22gpu_kernel_impl_nocastIZZZNS0_50_GLOBAL__N__2680c7bb_12_PowKernel_cu_b2145a98_318424pow_tensor_tensor_kernelERNS_18TensorIteratorBaseEENKUlvE_clEvENKUlvE4_clEvEUlddE_EEvS5_RKT_EUliE_EEviT1_)
        /*0824*/ 	.word	0x00000000


	//----- nvinfo : EIATTR_REGCOUNT
	.align		4
.L_401:
        /*0828*/ 	.byte	0x04, 0x2f
        /*082a*/ 	.short	(.L_403 - .L_402)
	.align		4
.L_402:
        /*082c*/ 	.word	index@(_ZN2at6native27unrolled_elementwise_kernelIZZZNS0_50_GLOBAL__N__2680c7bb_12_PowKernel_cu_b2145a98_318424pow_tensor_tensor_kernelERNS_18TensorIteratorBaseEENKUlvE_clEvENKUlvE4_clEvEUlddE_St5arrayIPcLm3EELi4E23TrivialOffsetCalculatorILi2EjESB_ILi1EjENS0_6memory12LoadWithCastILi2EEENSE_13StoreWithCastILi1EEEEEviT_T0_T2_T3_T4_T5_)
        /*0830*/ 	.word	0x0000002e


	//----- nvinfo : EIATTR_FRAME_SIZE
	.align		4
.L_403:
        /*0834*/ 	.byte	0x04, 0x11
        /*0836*/ 	.short	(.L_405 - .L_404)
	.align		4
.L_404:
        /*0838*/ 	.word	index@($_ZN2at6native27unrolled_elementwise_kernelIZZZNS0_50_GLOBAL__N__2680c7bb_12_PowKernel_cu_b2145a98_318424pow_tensor_tensor_kernelERNS_18TensorIteratorBaseEENKUlvE_clEvENKUlvE4_clEvEUlddE_St5arrayIPcLm3EELi4E23TrivialOffsetCalculatorILi2EjESB_ILi1EjENS0_6memory12LoadWithCastILi2EEENSE_13StoreWithCastILi1EEEEEviT_T0_T2_T3_T4_T5_$__internal_accurate_pow)
        /*083c*/ 	.word	0x00000000


	//----- nvinfo : EIATTR_FRAME_SIZE
	.align		4
.L_405:
        /*0840*/ 	.byte	0x04, 0x11
        /*0842*/ 	.short	(.L_407 - .L_406)
	.align		4
.L_406:
        /*0844*/ 	.word	index@(_ZN2at6native27unrolled_elementwise_kernelIZZZNS0_50_GLOBAL__N__2680c7bb_12_PowKernel_cu_b2145a98_318424pow_tensor_tensor_kernelERNS_18TensorIteratorBaseEENKUlvE_clEvENKUlvE4_clEvEUlddE_St5arrayIPcLm3EELi4E23TrivialOffsetCalculatorILi2EjESB_ILi1EjENS0_6memory12LoadWithCastILi2EEENSE_13StoreWithCastILi1EEEEEviT_T0_T2_T3_T4_T5_)
        /*0848*/ 	.word	0x00000000


	//----- nvinfo : EIATTR_REGCOUNT
	.align		4
.L_407:
        /*084c*/ 	.byte	0x04, 0x2f
        /*084e*/ 	.short	(.L_409 - .L_408)
	.align		4
.L_408:
        /*0850*/ 	.word	index@(_ZN2at6native18elementwise_kernelILi128ELi4EZNS0_15gpu_kernel_implIZZZNS0_50_GLOBAL__N__2680c7bb_12_PowKernel_cu_b2145a98_318424pow_tensor_tensor_kernelERNS_18TensorIteratorBaseEENKUlvE_clEvENKUlvE4_clEvEUlddE_EEvS5_RKT_EUliE_EEviT1_)
        /*0854*/ 	.word	0x00000024


	//----- nvinfo : EIATTR_FRAME_SIZE
	.align		4
.L_409:
        /*0858*/ 	.byte	0x04, 0x11
        /*085a*/ 	.short	(.L_411 - .L_410)
	.align		4
.L_410:
        /*085c*/ 	.word	index@($_ZN2at6native18elementwise_kernelILi128ELi4EZNS0_15gpu_kernel_implIZZZNS0_50_GLOBAL__N__2680c7bb_12_PowKernel_cu_b2145a98_318424pow_tensor_tensor_kernelERNS_18TensorIteratorBaseEENKUlvE_clEvENKUlvE4_clEvEUlddE_EEvS5_RKT_EUliE_EEviT1_$__internal_accurate_pow)
        /*0860*/ 	.word	0x00000000


	//----- nvinfo : EIATTR_FRAME_SIZE
	.align		4
.L_411:
        /*0864*/ 	.byte	0x04, 0x11
        /*0866*/ 	.short	(.L_413 - .L_412)
	.align		4
.L_412:
        /*0868*/ 	.word	index@(_ZN2at6native18elementwise_kernelILi128ELi4EZNS0_15gpu_kernel_implIZZZNS0_50_GLOBAL__N__2680c7bb_12_PowKernel_cu_b2145a98_318424pow_tensor_tensor_kernelERNS_18TensorIteratorBaseEENKUlvE_clEvENKUlvE4_clEvEUlddE_EEvS5_RKT_EUliE_EEviT1_)
        /*086c*/ 	.word	0x00000000


	//----- nvinfo : EIATTR_REGCOUNT
	.align		4
.L_413:
        /*0870*/ 	.byte	0x04, 0x2f
        /*0872*/ 	.short	(.L_415 - .L_414)
	.align		4
.L_414:
        /*0874*/ 	.word	index@(_ZN2at6native29vectorized_elementwise_kernelILi8EZNS0_50_GLOBAL__N__2680c7bb_12_PowKernel_cu_b2145a98_318422pow_scalar_tensor_implIfEEvRNS_18TensorIteratorBaseET_EUlfE_St5arrayIPcLm2EEEEviT0_T1_)
        /*0878*/ 	.word	0x00000004


	//----- nvinfo : EIATTR_FRAME_SIZE
	.align		4
.L_415:
        /*087c*/ 	.byte	0x04, 0x11
        /*087e*/ 	.short	(.L_417 - .L_416)
	.align		4
.L_416:
        /*0880*/ 	.word	index@(_ZN2at6native29vectorized_elementwise_kernelILi8EZNS0_50_GLOBAL__N__2680c7bb_12_PowKernel_cu_b2145a98_318422pow_scalar_tensor_implIfEEvRNS_18TensorIteratorBaseET_EUlfE_St5arrayIPcLm2EEEEviT0_T1_)
        /*0884*/ 	.word	0x00000000


	//----- nvinfo : EIATTR_REGCOUNT
	.align		4
.L_417:
        /*0888*/ 	.byte	0x04, 0x2f
        /*088a*/ 	.short	(.L_419 - .L_418)
	.align		4
.L_418:
        /*088c*/ 	.word	index@(_ZN2at6native29vectorized_elementwise_kernelILi4EZNS0_50_GLOBAL__N__2680c7bb_12_PowKernel_cu_b2145a98_318422pow_scalar_tensor_implIfEEvRNS_18TensorIteratorBaseET_EUlfE_St5arrayIPcLm2EEEEviT0_T1_)
        /*0890*/ 	.word	0x00000018


	//----- nvinfo : EIATTR_FRAME_SIZE
	.align		4
.L_419:
        /*0894*/ 	.byte	0x04, 0x11
        /*0896*/ 	.short	(.L_421 - .L_420)
	.align		4
.L_420:
        /*0898*/ 	.word	index@(_ZN2at6native29vectorized_elementwise_kernelILi4EZNS0_50_GLOBAL__N__2680c7bb_12_PowKernel_cu_b2145a98_318422pow_scalar_tensor_implIfEEvRNS_18TensorIteratorBaseET_EUlfE_St5arrayIPcLm2EEEEviT0_T1_)
        /*089c*/ 	.word	0x00000000


	//----- nvinfo : EIATTR_REGCOUNT
	.align		4
.L_421:
        /*08a0*/ 	.byte	0x04, 0x2f
        /*08a2*/ 	.short	(.L_423 - .L_422)
	.align		4
.L_422:
        /*08a4*/ 	.word	index@(_ZN2at6native29vectorized_elementwise_kernelILi2EZNS0_50_GLOBAL__N__2680c7bb_12_PowKernel_cu_b2145a98_318422pow_scalar_tensor_implIfEEvRNS_18TensorIteratorBaseET_EUlfE_St5arrayIPcLm2EEEEviT0_T1_)
        /*08a8*/ 	.word	0x00000018


	//----- nvinfo : EIATTR_FRAME_SIZE
	.align		4
.L_423:
        /*08ac*/ 	.byte	0x04, 0x11
        /*08ae*/ 	.short	(.L_425 - .L_424)
	.align		4
.L_424:
        /*08b0*/ 	.word	index@(_ZN2at6native29vectorized_elementwise_kernelILi2EZNS0_50_GLOBAL__N__2680c7bb_12_PowKernel_cu_b2145a98_318422pow_scalar_tensor_implIfEEvRNS_18TensorIteratorBaseET_EUlfE_St5arrayIPcLm2EEEEviT0_T1_)
        /*08b4*/ 	.word	0x00000000


	//----- nvinfo : EIATTR_REGCOUNT
	.align		4
.L_425:
        /*08b8*/ 	.byte	0x04, 0x2f
        /*08ba*/ 	.short	(.L_427 - .L_426)
	.align		4
.L_426:
        /*08bc*/ 	.word	index@(_ZN2at6native27unrolled_elementwise_kernelIZNS0_50_GLOBAL__N__2680c7bb_12_PowKernel_cu_b2145a98_318422pow_scalar_tensor_implIfEEvRNS_18TensorIteratorBaseET_EUlfE_St5arrayIPcLm2EELi4E23TrivialOffsetCalculatorILi1EjESC_NS0_6memory15LoadWithoutCastENSD_16StoreWithoutCastEEEviS6_T0_T2_T3_T4_T5_)
        /*08c0*/ 	.word	0x00000014


	//----- nvinfo : EIATTR_FRAME_SIZE
	.align		4
.L_427:
        /*08c4*/ 	.byte	0x04, 0x11
        /*08c6*/ 	.short	(.L_429 - .L_428)
	.align		4
.L_428:
        /*08c8*/ 	.word	index@(_ZN2at6native27unrolled_elementwise_kernelIZNS0_50_GLOBAL__N__2680c7bb_12_PowKernel_cu_b2145a98_318422pow_scalar_tensor_implIfEEvRNS_18TensorIteratorBaseET_EUlfE_St5arrayIPcLm2EELi4E23TrivialOffsetCalculatorILi1EjESC_NS0_6memory15LoadWithoutCastENSD_16StoreWithoutCastEEEviS6_T0_T2_T3_T4_T5_)
        /*08cc*/ 	.word	0x00000000


	//----- nvinfo : EIATTR_REGCOUNT
	.align		4
.L_429:
        /*08d0*/ 	.byte	0x04, 0x2f
        /*08d2*/ 	.short	(.L_431 - .L_430)
	.align		4
.L_430:
        /*08d4*/ 	.word	index@(_ZN2at6native18elementwise_kernelILi128ELi2EZNS0_22gpu_kernel_impl_nocastIZNS0_50_GLOBAL__N__2680c7bb_12_PowKernel_cu_b2145a98_318422pow_scalar_tensor_implIfEEvRNS_18TensorIteratorBaseET_EUlfE_EEvS6_RKS7_EUliE_EEviT1_)
        /*08d8*/ 	.word	0x0000000c


	//----- nvinfo : EIATTR_FRAME_SIZE
	.align		4
.L_431:
        /*08dc*/ 	.byte	0x04, 0x11
        /*08de*/ 	.short	(.L_433 - .L_432)
	.align		4
.L_432:
        /*08e0*/ 	.word	index@(_ZN2at6native18elementwise_kernelILi128ELi2EZNS0_22gpu_kernel_impl_nocastIZNS0_50_GLOBAL__N__2680c7bb_12_PowKernel_cu_b2145a98_318422pow_scalar_tensor_implIfEEvRNS_18TensorIteratorBaseET_EUlfE_EEvS6_RKS7_EUliE_EEviT1_)
        /*08e4*/ 	.word	0x00000000


	//----- nvinfo : EIATTR_REGCOUNT
	.align		4
.L_433:
        /*08e8*/ 	.byte	0x04, 0x2f
        /*08ea*/ 	.short	(.L_435 - .L_434)
	.align		4
.L_434:
        /*08ec*/ 	.word	index@(_ZN2at6native27unrolled_elementwise_kernelIZNS0_50_GLOBAL__N__2680c7bb_12_PowKernel_cu_b2145a98_318422pow_scalar_tensor_implIfEEvRNS_18TensorIteratorBaseET_EUlfE_St5arrayIPcLm2EELi4E23TrivialOffsetCalculatorILi1EjESC_NS0_6memory12LoadWithCastILi1EEENSD_13StoreWithCastILi1EEEEEviS6_T0_T2_T3_T4_T5_)
        /*08f0*/ 	.word	0x0000001e


	//----- nvinfo : EIATTR_FRAME_SIZE
	.align		4
.L_435:
        /*08f4*/ 	.byte	0x04, 0x11
        /*08f6*/ 	.short	(.L_437 - .L_436)
	.align		4
.L_436:
        /*08f8*/ 	.word	index@(_ZN2at6native27unrolled_elementwise_kernelIZNS0_50_GLOBAL__N__2680c7bb_12_PowKernel_cu_b2145a98_318422pow_scalar_tensor_implIfEEvRNS_18TensorIteratorBaseET_EUlfE_St5arrayIPcLm2EELi4E23TrivialOffsetCalculatorILi1EjESC_NS0_6memory12LoadWithCastILi1EEENSD_13StoreWithCastILi1EEEEEviS6_T0_T2_T3_T4_T5_)
        /*08fc*/ 	.word	0x00000000


	//----- nvinfo : EIATTR_REGCOUNT
	.align		4
.L_437:
        /*0900*/ 	.byte	0x04, 0x2f
        /*0902*/ 	.short	(.L_439 - .L_438)
	.align		4
.L_438:
        /*0904*/ 	.word	index@(_ZN2at6native18elementwise_kernelILi128ELi4EZNS0_15gpu_kernel_implIZNS0_50_GLOBAL__N__2680c7bb_12_PowKernel_cu_b2145a98_318422pow_scalar_tensor_implIfEEvRNS_18TensorIteratorBaseET_EUlfE_EEvS6_RKS7_EUliE_EEviT1_)
        /*0908*/ 	.word	0x0000001a


	//----- nvinfo : EIATTR_FRAME_SIZE
	.align		4
.L_439:
        /*090c*/ 	.byte	0x04, 0x11
        /*090e*/ 	.short	(.L_441 - .L_440)
	.align		4
.L_440:
        /*0910*/ 	.word	index@(_ZN2at6native18elementwise_kernelILi128ELi4EZNS0_15gpu_kernel_implIZNS0_50_GLOBAL__N__2680c7bb_12_PowKernel_cu_b2145a98_318422pow_scalar_tensor_implIfEEvRNS_18TensorIteratorBaseET_EUlfE_EEvS6_RKS7_EUliE_EEviT1_)
        /*0914*/ 	.word	0x00000000


	//----- nvinfo : EIATTR_REGCOUNT
	.align		4
.L_441:
        /*0918*/ 	.byte	0x04, 0x2f
        /*091a*/ 	.short	(.L_443 - .L_442)
	.align		4
.L_442:
        /*091c*/ 	.word	index@(_ZN2at6native29vectorized_elementwise_kernelILi8EZZZNS0_50_GLOBAL__N__2680c7bb_12_PowKernel_cu_b2145a98_318424pow_tensor_tensor_kernelERNS_18TensorIteratorBaseEENKUlvE_clEvENKUlvE5_clEvEUlffE_St5arrayIPcLm3EEEEviT0_T1_)
        /*0920*/ 	.word	0x00000004


	//----- nvinfo : EIATTR_FRAME_SIZE
	.align		4
.L_443:
        /*0924*/ 	.byte	0x04, 0x11
        /*0926*/ 	.short	(.L_445 - .L_444)
	.align		4
.L_444:
        /*0928*/ 	.word	index@(_ZN2at6native29vectorized_elementwise_kernelILi8EZZZNS0_50_GLOBAL__N__2680c7bb_12_PowKernel_cu_b2145a98_318424pow_tensor_tensor_kernelERNS_18TensorIteratorBaseEENKUlvE_clEvENKUlvE5_clEvEUlffE_St5arrayIPcLm3EEEEviT0_T1_)
        /*092c*/ 	.word	0x00000000


	//----- nvinfo : EIATTR_REGCOUNT
	.align		4
.L_445:
        /*0930*/ 	.byte	0x04, 0x2f
        /*0932*/ 	.short	(.L_447 - .L_446)
	.align		4
.L_446:
        /*0934*/ 	.word	index@(_ZN2at6native29vectorized_elementwise_kernelILi4EZZZNS0_50_GLOBAL__N__2680c7bb_12_PowKernel_cu_b2145a98_318424pow_tensor_tensor_kernelERNS_18TensorIteratorBaseEENKUlvE_clEvENKUlvE5_clEvEUlffE_St5arrayIPcLm3EEEEviT0_T1_)
        /*0938*/ 	.word	0x00000020


	//----- nvinfo : EIATTR_FRAME_SIZE
	.align		4
.L_447:
        /*093c*/ 	.byte	0x04, 0x11
        /*093e*/ 	.short	(.L_449 - .L_448)
	.align		4
.L_448:
        /*0940*/ 	.word	index@(_ZN2at6native29vectorized_elementwise_kernelILi4EZZZNS0_50_GLOBAL__N__2680c7bb_12_PowKernel_cu_b2145a98_318424pow_tensor_tensor_kernelERNS_18TensorIteratorBaseEENKUlvE_clEvENKUlvE5_clEvEUlffE_St5arrayIPcLm3EEEEviT0_T1_)
        /*0944*/ 	.word	0x00000000


	//----- nvinfo : EIATTR_REGCOUNT
	.align		4
.L_449:
        /*0948*/ 	.byte	0x04, 0x2f
        /*094a*/ 	.short	(.L_451 - .L_450)
	.align		4
.L_450:
        /*094c*/ 	.word	index@(_ZN2at6native29vectorized_elementwise_kernelILi2EZZZNS0_50_GLOBAL__N__2680c7bb_12_PowKernel_cu_b2145a98_318424pow_tensor_tensor_kernelERNS_18TensorIteratorBaseEENKUlvE_clEvENKUlvE5_clEvEUlffE_St5arrayIPcLm3EEEEviT0_T1_)
        /*0950*/ 	.word	0x00000020


	//----- nvinfo : EIATTR_FRAME_SIZE
	.align		4
.L_451:
        /*0954*/ 	.byte	0x04, 0x11
        /*0956*/ 	.short	(.L_453 - .L_452)
	.align		4
.L_452:
        /*0958*/ 	.word	index@(_ZN2at6native29vectorized_elementwise_kernelILi2EZZZNS0_50_GLOBAL__N__2680c7bb_12_PowKernel_cu_b2145a98_318424pow_tensor_tensor_kernelERNS_18TensorIteratorBaseEENKUlvE_clEvENKUlvE5_clEvEUlffE_St5arrayIPcLm3EEEEviT0_T1_)
        /*095c*/ 	.word	0x00000000


	//----- nvinfo : EIATTR_REGCOUNT
	.align		4
.L_453:
        /*0960*/ 	.byte	0x04, 0x2f
        /*0962*/ 	.short	(.L_455 - .L_454)
	.align		4
.L_454:
        /*0964*/ 	.word	index@(_ZN2at6native27unrolled_elementwise_kernelIZZZNS0_50_GLOBAL__N__2680c7bb_12_PowKernel_cu_b2145a98_318424pow_tensor_tensor_kernelERNS_18TensorIteratorBaseEENKUlvE_clEvENKUlvE5_clEvEUlffE_St5arrayIPcLm3EELi4E23TrivialOffsetCalculatorILi2EjESB_ILi1EjENS0_6memory15LoadWithoutCastENSE_16StoreWithoutCastEEEviT_T0_T2_T3_T4_T5_)
        /*0968*/ 	.word	0x0000001b


	//----- nvinfo : EIATTR_FRAME_SIZE
	.align		4
.L_455:
        /*096c*/ 	.byte	0x04, 0x11
        /*096e*/ 	.short	(.L_457 - .L_456)
	.align		4
.L_456:
        /*0970*/ 	.word	index@(_ZN2at6native27unrolled_elementwise_kernelIZZZNS0_50_GLOBAL__N__2680c7bb_12_PowKernel_cu_b2145a98_318424pow_tensor_tensor_kernelERNS_18TensorIteratorBaseEENKUlvE_clEvENKUlvE5_clEvEUlffE_St5arrayIPcLm3EELi4E23TrivialOffsetCalculatorILi2EjESB_ILi1EjENS0_6memory15LoadWithoutCastENSE_16StoreWithoutCastEEEviT_T0_T2_T3_T4_T5_)
        /*0974*/ 	.word	0x00000000


	//----- nvinfo : EIATTR_REGCOUNT
	.align		4
.L_457:
        /*0978*/ 	.byte	0x04, 0x2f
        /*097a*/ 	.short	(.L_459 - .L_458)
	.align		4
.L_458:
        /*097c*/ 	.word	index@(_ZN2at6native18elementwise_kernelILi128ELi2EZNS0_22gpu_kernel_impl_nocastIZZZNS0_50_GLOBAL__N__2680c7bb_12_PowKernel_cu_b2145a98_318424pow_tensor_tensor_kernelERNS_18TensorIteratorBaseEENKUlvE_clEvENKUlvE5_clEvEUlffE_EEvS5_RKT_EUliE_EEviT1_)
        /*0980*/ 	.word	0x0000000e


	//----- nvinfo : EIATTR_FRAME_SIZE
	.align		4
.L_459:
        /*0984*/ 	.byte	0x04, 0x11
        /*0986*/ 	.short	(.L_461 - .L_460)
	.align		4
.L_460:
        /*0988*/ 	.word	index@(_ZN2at6native18elementwise_kernelILi128ELi2EZNS0_22gpu_kernel_impl_nocastIZZZNS0_50_GLOBAL__N__2680c7bb_12_PowKernel_cu_b2145a98_318424pow_tensor_tensor_kernelERNS_18TensorIteratorBaseEENKUlvE_clEvENKUlvE5_clEvEUlffE_EEvS5_RKT_EUliE_EEviT1_)
        /*098c*/ 	.word	0x00000000


	//----- nvinfo : EIATTR_REGCOUNT
	.align		4
.L_461:
        /*0990*/ 	.byte	0x04, 0x2f
        /*0992*/ 	.short	(.L_463 - .L_462)
	.align		4
.L_462:
        /*0994*/ 	.word	index@(_ZN2at6native27unrolled_elementwise_kernelIZZZNS0_50_GLOBAL__N__2680c7bb_12_PowKernel_cu_b2145a98_318424pow_tensor_tensor_kernelERNS_18TensorIteratorBaseEENKUlvE_clEvENKUlvE5_clEvEUlffE_St5arrayIPcLm3EELi4E23TrivialOffsetCalculatorILi2EjESB_ILi1EjENS0_6memory12LoadWithCastILi2EEENSE_13StoreWithCastILi1EEEEEviT_T0_T2_T3_T4_T5_)
        /*0998*/ 	.word	0x00000020


	//----- nvinfo : EIATTR_FRAME_SIZE
	.align		4
.L_463:
        /*099c*/ 	.byte	0x04, 0x11
        /*099e*/ 	.short	(.L_465 - .L_464)
	.align		4
.L_464:
        /*09a0*/ 	.word	index@(_ZN2at6native27unrolled_elementwise_kernelIZZZNS0_50_GLOBAL__N__2680c7bb_12_PowKernel_cu_b2145a98_318424pow_tensor_tensor_kernelERNS_18TensorIteratorBaseEENKUlvE_clEvENKUlvE5_clEvEUlffE_St5arrayIPcLm3EELi4E23TrivialOffsetCalculatorILi2EjESB_ILi1EjENS0_6memory12LoadWithCastILi2EEENSE_13StoreWithCastILi1EEEEEviT_T0_T2_T3_T4_T5_)
        /*09a4*/ 	.word	0x00000000


	//----- nvinfo : EIATTR_REGCOUNT
	.align		4
.L_465:
        /*09a8*/ 	.byte	0x04, 0x2f
        /*09aa*/ 	.short	(.L_467 - .L_466)
	.align		4
.L_466:
        /*09ac*/ 	.word	index@(_ZN2at6native18elementwise_kernelILi128ELi4EZNS0_15gpu_kernel_implIZZZNS0_50_GLOBAL__N__2680c7bb_12_PowKernel_cu_b2145a98_318424pow_tensor_tensor_kernelERNS_18TensorIteratorBaseEENKUlvE_clEvENKUlvE5_clEvEUlffE_EEvS5_RKT_EUliE_EEviT1_)
        /*09b0*/ 	.word	0x0000001a


	//----- nvinfo : EIATTR_FRAME_SIZE
	.align		4
.L_467:
        /*09b4*/ 	.byte	0x04, 0x11
        /*09b6*/ 	.short	(.L_469 - .L_468)
	.align		4
.L_468:
        /*09b8*/ 	.word	index@(_ZN2at6native18elementwise_kernelILi128ELi4EZNS0_15gpu_kernel_implIZZZNS0_50_GLOBAL__N__2680c7bb_12_PowKernel_cu_b2145a98_318424pow_tensor_tensor_kernelERNS_18TensorIteratorBaseEENKUlvE_clEvENKUlvE5_clEvEUlffE_EEvS5_RKT_EUliE_EEviT1_)
        /*09bc*/ 	.word	0x00000000


	//----- nvinfo : EIATTR_REGCOUNT
	.align		4
.L_469:
        /*09c0*/ 	.byte	0x04, 0x2f
        /*09c2*/ 	.short	(.L_471 - .L_470)
	.align		4
.L_470:
        /*09c4*/ 	.word	index@(_ZN2at6native29vectorized_elementwise_kernelILi8EZNS0_50_GLOBAL__N__2680c7bb_12_PowKernel_cu_b2145a98_318422pow_scalar_tensor_implIdEEvRNS_18TensorIteratorBaseEN3c107complexIT_EEEUlNS7_IdEEE_St5arrayIPcLm2EEEEviT0_T1_)
        /*09c8*/ 	.word	0x00000004


	//----- nvinfo : EIATTR_FRAME_SIZE
	.align		4
.L_471:
        /*09cc*/ 	.byte	0x04, 0x11
        /*09ce*/ 	.short	(.L_473 - .L_472)
	.align		4
.L_472:
        /*09d0*/ 	.word	index@(_ZN2at6native29vectorized_elementwise_kernelILi8EZNS0_50_GLOBAL__N__2680c7bb_12_PowKernel_cu_b2145a98_318422pow_scalar_tensor_implIdEEvRNS_18TensorIteratorBaseEN3c107complexIT_EEEUlNS7_IdEEE_St5arrayIPcLm2EEEEviT0_T1_)
        /*09d4*/ 	.word	0x00000000


	//----- nvinfo : EIATTR_REGCOUNT
	.align		4
.L_473:
        /*09d8*/ 	.byte	0x04, 0x2f
        /*09da*/ 	.short	(.L_475 - .L_474)
	.align		4
.L_474:
        /*09dc*/ 	.word	index@(_ZN2at6native29vectorized_elementwise_kernelILi4EZNS0_50_GLOBAL__N__2680c7bb_12_PowKernel_cu_b2145a98_318422pow_scalar_tensor_implIdEEvRNS_18TensorIteratorBaseEN3c107complexIT_EEEUlNS7_IdEEE_St5arrayIPcLm2EEEEviT0_T1_)
        /*09e0*/ 	.word	0x00000048


	//----- nvinfo : EIATTR_FRAME_SIZE
	.align		4
.L_475:
        /*09e4*/ 	.byte	0x04, 0x11
        /*09e6*/ 	.short	(.L_477 - .L_476)
	.align		4
.L_476:
        /*09e8*/ 	.word	index@($_ZN2at6native29vectorized_elementwise_kernelILi4EZNS0_50_GLOBAL__N__2680c7bb_12_PowKernel_cu_b2145a98_318422pow_scalar_tensor_implIdEEvRNS_18TensorIteratorBaseEN3c107complexIT_EEEUlNS7_IdEEE_St5arrayIPcLm2EEEEviT0_T1_$__internal_trig_reduction_slowpathd)
        /*09ec*/ 	.word	0x00000000


	//----- nvinfo : EIATTR_FRAME_SIZE
	.align		4
.L_477:
        /*09f0*/ 	.byte	0x04, 0x11
        /*09f2*/ 	.short	(.L_479 - .L_478)
	.align		4
.L_478:
        /*09f4*/ 	.word	index@(_ZN2at6native29vectorized_elementwise_kernelILi4EZNS0_50_GLOBAL__N__2680c7bb_12_PowKernel_cu_b2145a98_318422pow_scalar_tensor_implIdEEvRNS_18TensorIteratorBaseEN3c107complexIT_EEEUlNS7_IdEEE_St5arrayIPcLm2EEEEviT0_T1_)
        /*09f8*/ 	.word	0x00000028


	//----- nvinfo : EIATTR_REGCOUNT
	.align		4
.L_479:
        /*09fc*/ 	.byte	0x04, 0x2f
        /*09fe*/ 	.short	(.L_481 - .L_480)
	.align		4
.L_480:
        /*0a00*/ 	.word	index@(_ZN2at6native29vectorized_elementwise_kernelILi2EZNS0_50_GLOBAL__N__2680c7bb_12_PowKernel_cu_b2145a98_318422pow_scalar_tensor_implIdEEvRNS_18TensorIteratorBaseEN3c107complexIT_EEEUlNS7_IdEEE_St5arrayIPcLm2EEEEviT0_T1_)
        /*0a04*/ 	.word	0x00000048


	//----- nvinfo : EIATTR_FRAME_SIZE
	.align		4
.L_481:
        /*0a08*/ 	.byte	0x04, 0x11
        /*0a0a*/ 	.short	(.L_483 - .L_482)
	.align		4
.L_482:
        /*0a0c*/ 	.word	index@($_ZN2at6native29vectorized_elementwise_kernelILi2EZNS0_50_GLOBAL__N__2680c7bb_12_PowKernel_cu_b2145a98_318422pow_scalar_tensor_implIdEEvRNS_18TensorIteratorBaseEN3c107complexIT_EEEUlNS7_IdEEE_St5arrayIPcLm2EEEEviT0_T1_$__internal_trig_reduction_slowpathd)
        /*0a10*/ 	.word	0x00000000


	//----- nvinfo : EIATTR_FRAME_SIZE
	.align		4
.L_483:
        /*0a14*/ 	.byte	0x04, 0x11
        /*0a16*/ 	.short	(.L_485 - .L_484)
	.align		4
.L_484:
        /*0a18*/ 	.word	index@(_ZN2at6native29vectorized_elementwise_kernelILi2EZNS0_50_GLOBAL__N__2680c7bb_12_PowKernel_cu_b2145a98_318422pow_scalar_tensor_implIdEEvRNS_18TensorIteratorBaseEN3c107complexIT_EEEUlNS7_IdEEE_St5arrayIPcLm2EEEEviT0_T1_)
        /*0a1c*/ 	.word	0x00000028


	//----- nvinfo : EIATTR_REGCOUNT
	.align		4
.L_485:
        /*0a20*/ 	.byte	0x04, 0x2f
        /*0a22*/ 	.short	(.L_487 - .L_486)
	.align		4
.L_486:
        /*0a24*/ 	.word	index@(_ZN2at6native27unrolled_elementwise_kernelIZNS0_50_GLOBAL__N__2680c7bb_12_PowKernel_cu_b2145a98_318422pow_scalar_tensor_implIdEEvRNS_18TensorIteratorBaseEN3c107complexIT_EEEUlNS7_IdEEE_St5arrayIPcLm2EELi4E23TrivialOffsetCalculatorILi1EjESG_NS0_6memory15LoadWithoutCastENSH_16StoreWithoutCastEEEviS8_T0_T2_T3_T4_T5_)
        /*0a28*/ 	.word	0x00000030


	//----- nvinfo : EIATTR_FRAME_SIZE
	.align		4
.L_487:
        /*0a2c*/ 	.byte	0x04, 0x11
        /*0a2e*/ 	.short	(.L_489 - .L_488)
	.align		4
.L_488:
        /*0a30*/ 	.word	index@($_ZN2at6native27unrolled_elementwise_kernelIZNS0_50_GLOBAL__N__2680c7bb_12_PowKernel_cu_b2145a98_318422pow_scalar_tensor_implIdEEvRNS_18TensorIteratorBaseEN3c107complexIT_EEEUlNS7_IdEEE_St5arrayIPcLm2EELi4E23TrivialOffsetCalculatorILi1EjESG_NS0_6memory15LoadWithoutCastENSH_16StoreWithoutCastEEEviS8_T0_T2_T3_T4_T5_$__internal_trig_reduction_slowpathd)
        /*0a34*/ 	.word	0x00000000


	//----- nvinfo : EIATTR_FRAME_SIZE
	.align		4
.L_489:
        /*0a38*/ 	.byte	0x04, 0x11
        /*0a3a*/ 	.short	(.L_491 - .L_490)
	.align		4
.L_490:
        /*0a3c*/ 	.word	index@(_ZN2at6native27unrolled_elementwise_kernelIZNS0_50_GLOBAL__N__2680c7bb_12_PowKernel_cu_b2145a98_318422pow_scalar_tensor_implIdEEvRNS_18TensorIteratorBaseEN3c107complexIT_EEEUlNS7_IdEEE_St5arrayIPcLm2EELi4E23TrivialOffsetCalculatorILi1EjESG_NS0_6memory15LoadWithoutCastENSH_16StoreWithoutCastEEEviS8_T0_T2_T3_T4_T5_)
        /*0a40*/ 	.word	0x00000030


	//----- nvinfo : EIATTR_REGCOUNT
	.align		4
.L_491:
        /*0a44*/ 	.byte	0x04, 0x2f
        /*0a46*/ 	.short	(.L_493 - .L_492)
	.align		4
.L_492:
        /*0a48*/ 	.word	index@(_ZN2at6native18elementwise_kernelILi128ELi2EZNS0_22gpu_kernel_impl_nocastIZNS0_50_GLOBAL__N__2680c7bb_12_PowKernel_cu_b2145a98_318422pow_scalar_tensor_implIdEEvRNS_18TensorIteratorBaseEN3c107complexIT_EEEUlNS8_IdEEE_EEvS6_RKS9_EUliE_EEviT1_)
        /*0a4c*/ 	.word	0x0000001e


	//----- nvinfo : EIATTR_FRAME_SIZE
	.align		4
.L_493:
        /*0a50*/ 	.byte	0x04, 0x11
        /*0a52*/ 	.short	(.L_495 - .L_494)
	.align		4
.L_494:
        /*0a54*/ 	.word	index@($_ZN2at6native18elementwise_kernelILi128ELi2EZNS0_22gpu_kernel_impl_nocastIZNS0_50_GLOBAL__N__2680c7bb_12_PowKernel_cu_b2145a98_318422pow_scalar_tensor_implIdEEvRNS_18TensorIteratorBaseEN3c107complexIT_EEEUlNS8_IdEEE_EEvS6_RKS9_EUliE_EEviT1_$__internal_trig_reduction_slowpathd)
        /*0a58*/ 	.word	0x00000000


	//----- nvinfo : EIATTR_FRAME_SIZE
	.align		4
.L_495:
        /*0a5c*/ 	.byte	0x04, 0x11
        /*0a5e*/ 	.short	(.L_497 - .L_496)
	.align		4
.L_496:
        /*0a60*/ 	.word	index@(_ZN2at6native18elementwise_kernelILi128ELi2EZNS0_22gpu_kernel_impl_nocastIZNS0_50_GLOBAL__N__2680c7bb_12_PowKernel_cu_b2145a98_318422pow_scalar_tensor_implIdEEvRNS_18TensorIteratorBaseEN3c107complexIT_EEEUlNS8_IdEEE_EEvS6_RKS9_EUliE_EEviT1_)
        /*0a64*/ 	.word	0x00000028


	//----- nvinfo : EIATTR_REGCOUNT
	.align		4
.L_497:
        /*0a68*/ 	.byte	0x04, 0x2f
        /*0a6a*/ 	.short	(.L_499 - .L_498)
	.align		4
.L_498:
        /*0a6c*/ 	.word	index@(_ZN2at6native27unrolled_elementwise_kernelIZNS0_50_GLOBAL__N__2680c7bb_12_PowKernel_cu_b2145a98_318422pow_scalar_tensor_implIdEEvRNS_18TensorIteratorBaseEN3c107complexIT_EEEUlNS7_IdEEE_St5arrayIPcLm2EELi4E23TrivialOffsetCalculatorILi1EjESG_NS0_6memory12LoadWithCastILi1EEENSH_13StoreWithCastILi1EEEEEviS8_T0_T2_T3_T4_T5_)
        /*0a70*/ 	.word	0x00000030


	//----- nvinfo : EIATTR_FRAME_SIZE
	.align		4
.L_499:
        /*0a74*/ 	.byte	0x04, 0x11
        /*0a76*/ 	.short	(.L_501 - .L_500)
	.align		4
.L_500:
        /*0a78*/ 	.word	index@($_ZN2at6native27unrolled_elementwise_kernelIZNS0_50_GLOBAL__N__2680c7bb_12_PowKernel_cu_b2145a98_318422pow_scalar_tensor_implIdEEvRNS_18TensorIteratorBaseEN3c107complexIT_EEEUlNS7_IdEEE_St5arrayIPcLm2EELi4E23TrivialOffsetCalculatorILi1EjESG_NS0_6memory12LoadWithCastILi1EEENSH_13StoreWithCastILi1EEEEEviS8_T0_T2_T3_T4_T5_$__internal_trig_reduction_slowpathd)
        /*0a7c*/ 	.word	0x00000000


	//----- nvinfo : EIATTR_FRAME_SIZE
	.align		4
.L_501:
        /*0a80*/ 	.byte	0x04, 0x11
        /*0a82*/ 	.short	(.L_503 - .L_502)
	.align		4
.L_502:
        /*0a84*/ 	.word	index@(_ZN2at6native27unrolled_elementwise_kernelIZNS0_50_GLOBAL__N__2680c7bb_12_PowKernel_cu_b2145a98_318422pow_scalar_tensor_implIdEEvRNS_18TensorIteratorBaseEN3c107complexIT_EEEUlNS7_IdEEE_St5arrayIPcLm2EELi4E23TrivialOffsetCalculatorILi1EjESG_NS0_6memory12LoadWithCastILi1EEENSH_13StoreWithCastILi1EEEEEviS8_T0_T2_T3_T4_T5_)
        /*0a88*/ 	.word	0x00000028


	//----- nvinfo : EIATTR_REGCOUNT
	.align		4
.L_503:
        /*0a8c*/ 	.byte	0x04, 0x2f
        /*0a8e*/ 	.short	(.L_505 - .L_504)
	.align		4
.L_504:
        /*0a90*/ 	.word	index@(_ZN2at6native18elementwise_kernelILi128ELi4EZNS0_15gpu_kernel_implIZNS0_50_GLOBAL__N__2680c7bb_12_PowKernel_cu_b2145a98_318422pow_scalar_tensor_implIdEEvRNS_18TensorIteratorBaseEN3c107complexIT_EEEUlNS8_IdEEE_EEvS6_RKS9_EUliE_EEviT1_)
        /*0a94*/ 	.word	0x00000020


	//----- nvinfo : EIATTR_FRAME_SIZE
	.align		4
.L_505:
        /*0a98*/ 	.byte	0x04, 0x11
        /*0a9a*/ 	.short	(.L_507 - .L_506)
	.align		4
.L_506:
        /*0a9c*/ 	.word	index@($_ZN2at6native18elementwise_kernelILi128ELi4EZNS0_15gpu_kernel_implIZNS0_50_GLOBAL__N__2680c7bb_12_PowKernel_cu_b2145a98_318422pow_scalar_tensor_implIdEEvRNS_18TensorIteratorBaseEN3c107complexIT_EEEUlNS8_IdEEE_EEvS6_RKS9_EUliE_EEviT1_$__internal_trig_reduction_slowpathd)
        /*0aa0*/ 	.word	0x00000000


	//----- nvinfo : EIATTR_FRAME_SIZE
	.align		4
.L_507:
        /*0aa4*/ 	.byte	0x04, 0x11
        /*0aa6*/ 	.short	(.L_509 - .L_508)
	.align		4
.L_508:
        /*0aa8*/ 	.word	index@(_ZN2at6native18elementwise_kernelILi128ELi4EZNS0_15gpu_kernel_implIZNS0_50_GLOBAL__N__2680c7bb_12_PowKernel_cu_b2145a98_318422pow_scalar_tensor_implIdEEvRNS_18TensorIteratorBaseEN3c107complexIT_EEEUlNS8_IdEEE_EEvS6_RKS9_EUliE_EEviT1_)
        /*0aac*/ 	.word	0x00000028


	//----- nvinfo : EIATTR_REGCOUNT
	.align		4
.L_509:
        /*0ab0*/ 	.byte	0x04, 0x2f
        /*0ab2*/ 	.short	(.L_511 - .L_510)
	.align		4
.L_510:
        /*0ab4*/ 	.word	index@(_ZN2at6native29vectorized_elementwise_kernelILi8EZZZNS0_50_GLOBAL__N__2680c7bb_12_PowKernel_cu_b2145a98_318424pow_tensor_tensor_kernelERNS_18TensorIteratorBaseEENKUlvE_clEvENKUlvE6_clEvEUlN3c107complexIdEES9_E_St5arrayIPcLm3EEEEviT0_T1_)
        /*0ab8*/ 	.word	0x00000004


	//----- nvinfo : EIATTR_FRAME_SIZE
	.align		4
.L_511:
        /*0abc*/ 	.byte	0x04, 0x11
        /*0abe*/ 	.short	(.L_513 - .L_512)
	.align		4
.L_512:
        /*0ac0*/ 	.word	index@(_ZN2at6native29vectorized_elementwise_kernelILi8EZZZNS0_50_GLOBAL__N__2680c7bb_12_PowKernel_cu_b2145a98_318424pow_tensor_tensor_kernelERNS_18TensorIteratorBaseEENKUlvE_clEvENKUlvE6_clEvEUlN3c107complexIdEES9_E_St5arrayIPcLm3EEEEviT0_T1_)
        /*0ac4*/ 	.word	0x00000000


	//----- nvinfo : EIATTR_REGCOUNT
	.align		4
.L_513:
        /*0ac8*/ 	.byte	0x04, 0x2f
        /*0aca*/ 	.short	(.L_515 - .L_514)
	.align		4
.L_514:
        /*0acc*/ 	.word	index@(_ZN2at6native29vectorized_elementwise_kernelILi4EZZZNS0_50_GLOBAL__N__2680c7bb_12_PowKernel_cu_b2145a98_318424pow_tensor_tensor_kernelERNS_18TensorIteratorBaseEENKUlvE_clEvENKUlvE6_clEvEUlN3c107complexIdEES9_E_St5arrayIPcLm3EEEEviT0_T1_)
        /*0ad0*/ 	.word	0x0000006c


	//----- nvinfo : EIATTR_FRAME_SIZE
	.align		4
.L_515:
        /*0ad4*/ 	.byte	0x04, 0x11
        /*0ad6*/ 	.short	(.L_517 - .L_516)
	.align		4
.L_516:
        /*0ad8*/ 	.word	index@($_ZN2at6native29vectorized_elementwise_kernelILi4EZZZNS0_50_GLOBAL__N__2680c7bb_12_PowKernel_cu_b2145a98_318424pow_tensor_tensor_kernelERNS_18TensorIteratorBaseEENKUlvE_clEvENKUlvE6_clEvEUlN3c107complexIdEES9_E_St5arrayIPcLm3EEEEviT0_T1_$__internal_trig_reduction_slowpathd)
        /*0adc*/ 	.word	0x00000000


	//----- nvinfo : EIATTR_FRAME_SIZE
	.align		4
.L_517:
        /*0ae0*/ 	.byte	0x04, 0x11
        /*0ae2*/ 	.short	(.L_519 - .L_518)
	.align		4
.L_518:
        /*0ae4*/ 	.word	index@($__internal_77_$__cuda_sm20_div_rn_f64_full)
        /*0ae8*/ 	.word	0x00000000


	//----- nvinfo : EIATTR_FRAME_SIZE
	.align		4
.L_519:
        /*0aec*/ 	.byte	0x04, 0x11
        /*0aee*/ 	.short	(.L_521 - .L_520)
	.align		4
.L_520:
        /*0af0*/ 	.word	index@(_ZN2at6native29vectorized_elementwise_kernelILi4EZZZNS0_50_GLOBAL__N__2680c7bb_12_PowKernel_cu_b2145a98_318424pow_tensor_tensor_kernelERNS_18TensorIteratorBaseEENKUlvE_clEvENKUlvE6_clEvEUlN3c107complexIdEES9_E_St5arrayIPcLm3EEEEviT0_T1_)
        /*0af4*/ 	.word	0x00000028


	//----- nvinfo : EIATTR_REGCOUNT
	.align		4
.L_521:
        /*0af8*/ 	.byte	0x04, 0x2f
        /*0afa*/ 	.short	(.L_523 - .L_522)
	.align		4
.L_522:
        /*0afc*/ 	.word	index@(_ZN2at6native29vectorized_elementwise_kernelILi2EZZZNS0_50_GLOBAL__N__2680c7bb_12_PowKernel_cu_b2145a98_318424pow_tensor_tensor_kernelERNS_18TensorIteratorBaseEENKUlvE_clEvENKUlvE6_clEvEUlN3c107complexIdEES9_E_St5arrayIPcLm3EEEEviT0_T1_)
        /*0b00*/ 	.word	0x0000006e


	//----- nvinfo : EIATTR_FRAME_SIZE
	.align		4
.L_523:
        /*0b04*/ 	.byte	0x04, 0x11
        /*0b06*/ 	.short	(.L_525 - .L_524)
	.align		4
.L_524:
        /*0b08*/ 	.word	index@($_ZN2at6native29vectorized_elementwise_kernelILi2EZZZNS0_50_GLOBAL__N__2680c7bb_12_PowKernel_cu_b2145a98_318424pow_tensor_tensor_kernelERNS_18TensorIteratorBaseEENKUlvE_clEvENKUlvE6_clEvEUlN3c107complexIdEES9_E_St5arrayIPcLm3EEEEviT0_T1_$__internal_trig_reduction_slowpathd)
        /*0b0c*/ 	.word	0x00000000


	//----- nvinfo : EIATTR_FRAME_SIZE
	.align		4
.L_525:
        /*0b10*/ 	.byte	0x04, 0x11
        /*0b12*/ 	.short	(.L_527 - .L_526)
	.align		4
.L_526:
        /*0b14*/ 	.word	index@($__internal_76_$__cuda_sm20_div_rn_f64_full)
        /*0b18*/ 	.word	0x00000000


	//----- nvinfo : EIATTR_FRAME_SIZE
	.align		4
.L_527:
        /*0b1c*/ 	.byte	0x04, 0x11
        /*0b1e*/ 	.short	(.L_529 - .L_528)
	.align		4
.L_528:
        /*0b20*/ 	.word	index@(_ZN2at6native29vectorized_elementwise_kernelILi2EZZZNS0_50_GLOBAL__N__2680c7bb_12_PowKernel_cu_b2145a98_318424pow_tensor_tensor_kernelERNS_18TensorIteratorBaseEENKUlvE_clEvENKUlvE6_clEvEUlN3c107complexIdEES9_E_St5arrayIPcLm3EEEEviT0_T1_)
        /*0b24*/ 	.word	0x00000028


	//----- nvinfo : EIATTR_REGCOUNT
	.align		4
.L_529:
        /*0b28*/ 	.byte	0x04, 0x2f
        /*0b2a*/ 	.short	(.L_531 - .L_530)
	.align		4
.L_530:
        /*0b2c*/ 	.word	index@(_ZN2at6native27unrolled_elementwise_kernelIZZZNS0_50_GLOBAL__N__2680c7bb_12_PowKernel_cu_b2145a98_318424pow_tensor_tensor_kernelERNS_18TensorIteratorBaseEENKUlvE_clEvENKUlvE6_clEvEUlN3c107complexIdEES9_E_St5arrayIPcLm3EELi4E23TrivialOffsetCalculatorILi2EjESE_ILi1EjENS0_6memory15LoadWithoutCastENSH_16StoreWithoutCastEEEviT_T0_T2_T3_T4_T5_)
        /*0b30*/ 	.word	0x00000046


	//----- nvinfo : EIATTR_FRAME_SIZE
	.align		4
.L_531:
        /*0b34*/ 	.byte	0x04, 0x11
        /*0b36*/ 	.short	(.L_533 - .L_532)
	.align		4
.L_532:
        /*0b38*/ 	.word	index@($_ZN2at6native27unrolled_elementwise_kernelIZZZNS0_50_GLOBAL__N__2680c7bb_12_PowKernel_cu_b2145a98_318424pow_tensor_tensor_kernelERNS_18TensorIteratorBaseEENKUlvE_clEvENKUlvE6_clEvEUlN3c107complexIdEES9_E_St5arrayIPcLm3EELi4E23TrivialOffsetCalculatorILi2EjESE_ILi1EjENS0_6memory15LoadWithoutCastENSH_16StoreWithoutCastEEEviT_T0_T2_T3_T4_T5_$__internal_trig_reduction_slowpathd)
        /*0b3c*/ 	.word	0x00000000


	//----- nvinfo : EIATTR_FRAME_SIZE
	.align		4
.L_533:
        /*0b40*/ 	.byte	0x04, 0x11
        /*0b42*/ 	.short	(.L_535 - .L_534)
	.align		4
.L_534:
        /*0b44*/ 	.word	index@($__internal_75_$__cuda_sm20_div_rn_f64_full)
        /*0b48*/ 	.word	0x00000000


	//----- nvinfo : EIATTR_FRAME_SIZE
	.align		4
.L_535:
        /*0b4c*/ 	.byte	0x04, 0x11
        /*0b4e*/ 	.short	(.L_537 - .L_536)
	.align		4
.L_536:
        /*0b50*/ 	.word	index@(_ZN2at6native27unrolled_elementwise_kernelIZZZNS0_50_GLOBAL__N__2680c7bb_12_PowKernel_cu_b2145a98_318424pow_tensor_tensor_kernelERNS_18TensorIteratorBaseEENKUlvE_clEvENKUlvE6_clEvEUlN3c107complexIdEES9_E_St5arrayIPcLm3EELi4E23TrivialOffsetCalculatorILi2EjESE_ILi1EjENS0_6memory15LoadWithoutCastENSH_16StoreWithoutCastEEEviT_T0_T2_T3_T4_T5_)
        /*0b54*/ 	.word	0x00000028


	//----- nvinfo : EIATTR_REGCOUNT
	.align		4
.L_537:
        /*0b58*/ 	.byte	0x04, 0x2f
        /*0b5a*/ 	.short	(.L_539 - .L_538)
	.align		4
.L_538:
        /*0b5c*/ 	.word	index@(_ZN2at6native18elementwise_kernelILi128ELi2EZNS0_22gpu_kernel_impl_nocastIZZZNS0_50_GLOBAL__N__2680c7bb_12_PowKernel_cu_b2145a98_318424pow_tensor_tensor_kernelERNS_18TensorIteratorBaseEENKUlvE_clEvENKUlvE6_clEvEUlN3c107complexIdEESA_E_EEvS5_RKT_EUliE_EEviT1_)
        /*0b60*/ 	.word	0x00000038


	//----- nvinfo : EIATTR_FRAME_SIZE
	.align		4
.L_539:
        /*0b64*/ 	.byte	0x04, 0x11
        /*0b66*/ 	.short	(.L_541 - .L_540)
	.align		4
.L_540:
        /*0b68*/ 	.word	index@($_ZN2at6native18elementwise_kernelILi128ELi2EZNS0_22gpu_kernel_impl_nocastIZZZNS0_50_GLOBAL__N__2680c7bb_12_PowKernel_cu_b2145a98_318424pow_tensor_tensor_kernelERNS_18TensorIteratorBaseEENKUlvE_clEvENKUlvE6_clEvEUlN3c107complexIdEESA_E_EEvS5_RKT_EUliE_EEviT1_$__internal_trig_reduction_slowpathd)
        /*0b6c*/ 	.word	0x00000000


	//----- nvinfo : EIATTR_FRAME_SIZE
	.align		4
.L_541:
        /*0b70*/ 	.byte	0x04, 0x11
        /*0b72*/ 	.short	(.L_543 - .L_542)
	.align		4
.L_542:
        /*0b74*/ 	.word	index@($__internal_74_$__cuda_sm20_div_rn_f64_full)
        /*0b78*/ 	.word	0x00000000


	//----- nvinfo : EIATTR_FRAME_SIZE
	.align		4
.L_543:
        /*0b7c*/ 	.byte	0x04, 0x11
        /*0b7e*/ 	.short	(.L_545 - .L_544)
	.align		4
.L_544:
        /*0b80*/ 	.word	index@(_ZN2at6native18elementwise_kernelILi128ELi2EZNS0_22gpu_kernel_impl_nocastIZZZNS0_50_GLOBAL__N__2680c7bb_12_PowKernel_cu_b2145a98_318424pow_tensor_tensor_kernelERNS_18TensorIteratorBaseEENKUlvE_clEvENKUlvE6_clEvEUlN3c107complexIdEESA_E_EEvS5_RKT_EUliE_EEviT1_)
        /*0b84*/ 	.word	0x00000028


	//----- nvinfo : EIATTR_REGCOUNT
	.align		4
.L_545:
        /*0b88*/ 	.byte	0x04, 0x2f
        /*0b8a*/ 	.short	(.L_547 - .L_546)
	.align		4
.L_546:
        /*0b8c*/ 	.word	index@(_ZN2at6native27unrolled_elementwise_kernelIZZZNS0_50_GLOBAL__N__2680c7bb_12_PowKernel_cu_b2145a98_318424pow_tensor_tensor_kernelERNS_18TensorIteratorBaseEENKUlvE_clEvENKUlvE6_clEvEUlN3c107complexIdEES9_E_St5arrayIPcLm3EELi4E23TrivialOffsetCalculatorILi2EjESE_ILi1EjENS0_6memory12LoadWithCastILi2EEENSH_13StoreWithCastILi1EEEEEviT_T0_T2_T3_T4_T5_)
        /*0b90*/ 	.word	0x00000047


	//----- nvinfo : EIATTR_FRAME_SIZE
	.align		4
.L_547:
        /*0b94*/ 	.byte	0x04, 0x11
        /*0b96*/ 	.short	(.L_549 - .L_548)
	.align		4
.L_548:
        /*0b98*/ 	.word	index@($_ZN2at6native27unrolled_elementwise_kernelIZZZNS0_50_GLOBAL__N__2680c7bb_12_PowKernel_cu_b2145a98_318424pow_tensor_tensor_kernelERNS_18TensorIteratorBaseEENKUlvE_clEvENKUlvE6_clEvEUlN3c107complexIdEES9_E_St5arrayIPcLm3EELi4E23TrivialOffsetCalculatorILi2EjESE_ILi1EjENS0_6memory12LoadWithCastILi2EEENSH_13StoreWithCastILi1EEEEEviT_T0_T2_T3_T4_T5_$__internal_trig_reduction_slowpathd)
        /*0b9c*/ 	.word	0x00000000


	//----- nvinfo : EIATTR_FRAME_SIZE
	.align		4
.L_549:
        /*0ba0*/ 	.byte	0x04, 0x11
        /*0ba2*/ 	.short	(.L_551 - .L_550)
	.align		4
.L_550:
        /*0ba4*/ 	.word	index@($__internal_73_$__cuda_sm20_div_rn_f64_full)
        /*0ba8*/ 	.word	0x00000000


	//----- nvinfo : EIATTR_FRAME_SIZE
	.align		4
.L_551:
        /*0bac*/ 	.byte	0x04, 0x11
        /*0bae*/ 	.short	(.L_553 - .L_552)
	.align		4
.L_552:
        /*0bb0*/ 	.word	index@(_ZN2at6native27unrolled_elementwise_kernelIZZZNS0_50_GLOBAL__N__2680c7bb_12_PowKernel_cu_b2145a98_318424pow_tensor_tensor_kernelERNS_18TensorIteratorBaseEENKUlvE_clEvENKUlvE6_clEvEUlN3c107complexIdEES9_E_St5arrayIPcLm3EELi4E23TrivialOffsetCalculatorILi2EjESE_ILi1EjENS0_6memory12LoadWithCastILi2EEENSH_13StoreWithCastILi1EEEEEviT_T0_T2_T3_T4_T5_)
        /*0bb4*/ 	.word	0x00000028


	//----- nvinfo : EIATTR_REGCOUNT
	.align		4
.L_553:
        /*0bb8*/ 	.byte	0x04, 0x2f
        /*0bba*/ 	.short	(.L_555 - .L_554)
	.align		4
.L_554:
        /*0bbc*/ 	.word	index@(_ZN2at6native18elementwise_kernelILi128ELi4EZNS0_15gpu_kernel_implIZZZNS0_50_GLOBAL__N__2680c7bb_12_PowKernel_cu_b2145a98_318424pow_tensor_tensor_kernelERNS_18TensorIteratorBaseEENKUlvE_clEvENKUlvE6_clEvEUlN3c107complexIdEESA_E_EEvS5_RKT_EUliE_EEviT1_)
        /*0bc0*/ 	.word	0x0000003c


	//----- nvinfo : EIATTR_FRAME_SIZE
	.align		4
.L_555:
        /*0bc4*/ 	.byte	0x04, 0x11
        /*0bc6*/ 	.short	(.L_557 - .L_556)
	.align		4
.L_556:
        /*0bc8*/ 	.word	index@($_ZN2at6native18elementwise_kernelILi128ELi4EZNS0_15gpu_kernel_implIZZZNS0_50_GLOBAL__N__2680c7bb_12_PowKernel_cu_b2145a98_318424pow_tensor_tensor_kernelERNS_18TensorIteratorBaseEENKUlvE_clEvENKUlvE6_clEvEUlN3c107complexIdEESA_E_EEvS5_RKT_EUliE_EEviT1_$__internal_trig_reduction_slowpathd)
        /*0bcc*/ 	.word	0x00000000


	//----- nvinfo : EIATTR_FRAME_SIZE
	.align		4
.L_557:
        /*0bd0*/ 	.byte	0x04, 0x11
        /*0bd2*/ 	.short	(.L_559 - .L_558)
	.align		4
.L_558:
        /*0bd4*/ 	.word	index@($__internal_72_$__cuda_sm20_div_rn_f64_full)
        /*0bd8*/ 	.word	0x00000000


	//----- nvinfo : EIATTR_FRAME_SIZE
	.align		4
.L_559:
        /*0bdc*/ 	.byte	0x04, 0x11
        /*0bde*/ 	.short	(.L_561 - .L_560)
	.align		4
.L_560:
        /*0be0*/ 	.word	index@(_ZN2at6native18elementwise_kernelILi128ELi4EZNS0_15gpu_kernel_implIZZZNS0_50_GLOBAL__N__2680c7bb_12_PowKernel_cu_b2145a98_318424pow_tensor_tensor_kernelERNS_18TensorIteratorBaseEENKUlvE_clEvENKUlvE6_clEvEUlN3c107complexIdEESA_E_EEvS5_RKT_EUliE_EEviT1_)
        /*0be4*/ 	.word	0x00000028


	//----- nvinfo : EIATTR_REGCOUNT
	.align		4
.L_561:
        /*0be8*/ 	.byte	0x04, 0x2f
        /*0bea*/ 	.short	(.L_563 - .L_562)
	.align		4
.L_562:
        /*0bec*/ 	.word	index@(_ZN2at6native29vectorized_elementwise_kernelILi8EZNS0_50_GLOBAL__N__2680c7bb_12_PowKernel_cu_b2145a98_318422pow_scalar_tensor_implIfEEvRNS_18TensorIteratorBaseEN3c107complexIT_EEEUlNS7_IfEEE_St5arrayIPcLm2EEEEviT0_T1_)
        /*0bf0*/ 	.word	0x00000004


	//----- nvinfo : EIATTR_FRAME_SIZE
	.align		4
.L_563:
        /*0bf4*/ 	.byte	0x04, 0x11
        /*0bf6*/ 	.short	(.L_565 - .L_564)
	.align		4
.L_564:
        /*0bf8*/ 	.word	index@(_ZN2at6native29vectorized_elementwise_kernelILi8EZNS0_50_GLOBAL__N__2680c7bb_12_PowKernel_cu_b2145a98_318422pow_scalar_tensor_implIfEEvRNS_18TensorIteratorBaseEN3c107complexIT_EEEUlNS7_IfEEE_St5arrayIPcLm2EEEEviT0_T1_)
        /*0bfc*/ 	.word	0x00000000


	//----- nvinfo : EIATTR_REGCOUNT
	.align		4
.L_565:
        /*0c00*/ 	.byte	0x04, 0x2f
        /*0c02*/ 	.short	(.L_567 - .L_566)
	.align		4
.L_566:
        /*0c04*/ 	.word	index@(_ZN2at6native29vectorized_elementwise_kernelILi4EZNS0_50_GLOBAL__N__2680c7bb_12_PowKernel_cu_b2145a98_318422pow_scalar_tensor_implIfEEvRNS_18TensorIteratorBaseEN3c107complexIT_EEEUlNS7_IfEEE_St5arrayIPcLm2EEEEviT0_T1_)
        /*0c08*/ 	.word	0x00000020


	//----- nvinfo : EIATTR_FRAME_SIZE
	.align		4
.L_567:
        /*0c0c*/ 	.byte	0x04, 0x11
        /*0c0e*/ 	.short	(.L_569 - .L_568)
	.align		4
.L_568:
        /*0c10*/ 	.word	index@(_ZN2at6native29vectorized_elementwise_kernelILi4EZNS0_50_GLOBAL__N__2680c7bb_12_PowKernel_cu_b2145a98_318422pow_scalar_tensor_implIfEEvRNS_18TensorIteratorBaseEN3c107complexIT_EEEUlNS7_IfEEE_St5arrayIPcLm2EEEEviT0_T1_)
        /*0c14*/ 	.word	0x00000000


	//----- nvinfo : EIATTR_REGCOUNT
	.align		4
.L_569:
        /*0c18*/ 	.byte	0x04, 0x2f
        /*0c1a*/ 	.short	(.L_571 - .L_570)
	.align		4
.L_570:
        /*0c1c*/ 	.word	index@(_ZN2at6native29vectorized_elementwise_kernelILi2EZNS0_50_GLOBAL__N__2680c7bb_12_PowKernel_cu_b2145a98_318422pow_scalar_tensor_implIfEEvRNS_18TensorIteratorBaseEN3c107complexIT_EEEUlNS7_IfEEE_St5arrayIPcLm2EEEEviT0_T1_)
        /*0c20*/ 	.word	0x00000020


	//----- nvinfo : EIATTR_FRAME_SIZE
	.align		4
.L_571:
        /*0c24*/ 	.byte	0x04, 0x11
        /*0c26*/ 	.short	(.L_573 - .L_572)
	.align		4
.L_572:
        /*0c28*/ 	.word	index@(_ZN2at6native29vectorized_elementwise_kernelILi2EZNS0_50_GLOBAL__N__2680c7bb_12_PowKernel_cu_b2145a98_318422pow_scalar_tensor_implIfEEvRNS_18TensorIteratorBaseEN3c107complexIT_EEEUlNS7_IfEEE_St5arrayIPcLm2EEEEviT0_T1_)
        /*0c2c*/ 	.word	0x00000000


	//----- nvinfo : EIATTR_REGCOUNT
	.align		4
.L_573:
        /*0c30*/ 	.byte	0x04, 0x2f
        /*0c32*/ 	.short	(.L_575 - .L_574)
	.align		4
.L_574:
        /*0c34*/ 	.word	index@(_ZN2at6native27unrolled_elementwise_kernelIZNS0_50_GLOBAL__N__2680c7bb_12_PowKernel_cu_b2145a98_318422pow_scalar_tensor_implIfEEvRNS_18TensorIteratorBaseEN3c107complexIT_EEEUlNS7_IfEEE_St5arrayIPcLm2EELi4E23TrivialOffsetCalculatorILi1EjESG_NS0_6memory15LoadWithoutCastENSH_16StoreWithoutCastEEEviS8_T0_T2_T3_T4_T5_)
        /*0c38*/ 	.word	0x0000001a


	//----- nvinfo : EIATTR_FRAME_SIZE
	.align		4
.L_575:
        /*0c3c*/ 	.byte	0x04, 0x11
        /*0c3e*/ 	.short	(.L_577 - .L_576)
	.align		4
.L_576:
        /*0c40*/ 	.word	index@(_ZN2at6native27unrolled_elementwise_kernelIZNS0_50_GLOBAL__N__2680c7bb_12_PowKernel_cu_b2145a98_318422pow_scalar_tensor_implIfEEvRNS_18TensorIteratorBaseEN3c107complexIT_EEEUlNS7_IfEEE_St5arrayIPcLm2EELi4E23TrivialOffsetCalculatorILi1EjESG_NS0_6memory15LoadWithoutCastENSH_16StoreWithoutCastEEEviS8_T0_T2_T3_T4_T5_)
        /*0c44*/ 	.word	0x00000000


	//----- nvinfo : EIATTR_REGCOUNT
	.align		4
.L_577:
        /*0c48*/ 	.byte	0x04, 0x2f
        /*0c4a*/ 	.short	(.L_579 - .L_578)
	.align		4
.L_578:
        /*0c4c*/ 	.word	index@(_ZN2at6native18elementwise_kernelILi128ELi2EZNS0_22gpu_kernel_impl_nocastIZNS0_50_GLOBAL__N__2680c7bb_12_PowKernel_cu_b2145a98_318422pow_scalar_tensor_implIfEEvRNS_18TensorIteratorBaseEN3c107complexIT_EEEUlNS8_IfEEE_EEvS6_RKS9_EUliE_EEviT1_)
        /*0c50*/ 	.word	0x0000000f


	//----- nvinfo : EIATTR_FRAME_SIZE
	.align		4
.L_579:
        /*0c54*/ 	.byte	0x04, 0x11
        /*0c56*/ 	.short	(.L_581 - .L_580)
	.align		4
.L_580:
        /*0c58*/ 	.word	index@(_ZN2at6native18elementwise_kernelILi128ELi2EZNS0_22gpu_kernel_impl_nocastIZNS0_50_GLOBAL__N__2680c7bb_12_PowKernel_cu_b2145a98_318422pow_scalar_tensor_implIfEEvRNS_18TensorIteratorBaseEN3c107complexIT_EEEUlNS8_IfEEE_EEvS6_RKS9_EUliE_EEviT1_)
        /*0c5c*/ 	.word	0x00000000


	//----- nvinfo : EIATTR_REGCOUNT
	.align		4
.L_581:
        /*0c60*/ 	.byte	0x04, 0x2f
        /*0c62*/ 	.short	(.L_583 - .L_582)
	.align		4
.L_582:
        /*0c64*/ 	.word	index@(_ZN2at6native27unrolled_elementwise_kernelIZNS0_50_GLOBAL__N__2680c7bb_12_PowKernel_cu_b2145a98_318422pow_scalar_tensor_implIfEEvRNS_18TensorIteratorBaseEN3c107complexIT_EEEUlNS7_IfEEE_St5arrayIPcLm2EELi4E23TrivialOffsetCalculatorILi1EjESG_NS0_6memory12LoadWithCastILi1EEENSH_13StoreWithCastILi1EEEEEviS8_T0_T2_T3_T4_T5_)
        /*0c68*/ 	.word	0x00000020


	//----- nvinfo : EIATTR_FRAME_SIZE
	.align		4
.L_583:
        /*0c6c*/ 	.byte	0x04, 0x11
        /*0c6e*/ 	.short	(.L_585 - .L_584)
	.align		4
.L_584:
        /*0c70*/ 	.word	index@(_ZN2at6native27unrolled_elementwise_kernelIZNS0_50_GLOBAL__N__2680c7bb_12_PowKernel_cu_b2145a98_318422pow_scalar_tensor_implIfEEvRNS_18TensorIteratorBaseEN3c107complexIT_EEEUlNS7_IfEEE_St5arrayIPcLm2EELi4E23TrivialOffsetCalculatorILi1EjESG_NS0_6memory12LoadWithCastILi1EEENSH_13StoreWithCastILi1EEEEEviS8_T0_T2_T3_T4_T5_)
        /*0c74*/ 	.word	0x00000000


	//----- nvinfo : EIATTR_REGCOUNT
	.align		4
.L_585:
        /*0c78*/ 	.byte	0x04, 0x2f
        /*0c7a*/ 	.short	(.L_587 - .L_586)
	.align		4
.L_586:
        /*0c7c*/ 	.word	index@(_ZN2at6native18elementwise_kernelILi128ELi4EZNS0_15gpu_kernel_implIZNS0_50_GLOBAL__N__2680c7bb_12_PowKernel_cu_b2145a98_318422pow_scalar_tensor_implIfEEvRNS_18TensorIteratorBaseEN3c107complexIT_EEEUlNS8_IfEEE_EEvS6_RKS9_EUliE_EEviT1_)
        /*0c80*/ 	.word	0x0000001a


	//----- nvinfo : EIATTR_FRAME_SIZE
	.align		4
.L_587:
        /*0c84*/ 	.byte	0x04, 0x11
        /*0c86*/ 	.short	(.L_589 - .L_588)
	.align		4
.L_588:
        /*0c88*/ 	.word	index@(_ZN2at6native18elementwise_kernelILi128ELi4EZNS0_15gpu_kernel_implIZNS0_50_GLOBAL__N__2680c7bb_12_PowKernel_cu_b2145a98_318422pow_scalar_tensor_implIfEEvRNS_18TensorIteratorBaseEN3c107complexIT_EEEUlNS8_IfEEE_EEvS6_RKS9_EUliE_EEviT1_)
        /*0c8c*/ 	.word	0x00000000


	//----- nvinfo : EIATTR_REGCOUNT
	.align		4
.L_589:
        /*0c90*/ 	.byte	0x04, 0x2f
        /*0c92*/ 	.short	(.L_591 - .L_590)
	.align		4
.L_590:
        /*0c94*/ 	.word	index@(_ZN2at6native29vectorized_elementwise_kernelILi8EZZZNS0_50_GLOBAL__N__2680c7bb_12_PowKernel_cu_b2145a98_318424pow_tensor_tensor_kernelERNS_18TensorIteratorBaseEENKUlvE_clEvENKUlvE7_clEvEUlN3c107complexIfEES9_E_St5arrayIPcLm3EEEEviT0_T1_)
        /*0c98*/ 	.word	0x00000004


	//----- nvinfo : EIATTR_FRAME_SIZE
	.align		4
.L_591:
        /*0c9c*/ 	.byte	0x04, 0x11
        /*0c9e*/ 	.short	(.L_593 - .L_592)
	.align		4
.L_592:
        /*0ca0*/ 	.word	index@(_ZN2at6native29vectorized_elementwise_kernelILi8EZZZNS0_50_GLOBAL__N__2680c7bb_12_PowKernel_cu_b2145a98_318424pow_tensor_tensor_kernelERNS_18TensorIteratorBaseEENKUlvE_clEvENKUlvE7_clEvEUlN3c107complexIfEES9_E_St5arrayIPcLm3EEEEviT0_T1_)
        /*0ca4*/ 	.word	0x00000000


	//----- nvinfo : EIATTR_REGCOUNT
	.align		4
.L_593:
        /*0ca8*/ 	.byte	0x04, 0x2f
        /*0caa*/ 	.short	(.L_595 - .L_594)
	.align		4
.L_594:
        /*0cac*/ 	.word	index@(_ZN2at6native29vectorized_elementwise_kernelILi4EZZZNS0_50_GLOBAL__N__2680c7bb_12_PowKernel_cu_b2145a98_318424pow_tensor_tensor_kernelERNS_18TensorIteratorBaseEENKUlvE_clEvENKUlvE7_clEvEUlN3c107complexIfEES9_E_St5arrayIPcLm3EEEEviT0_T1_)
        /*0cb0*/ 	.word	0x00000036


	//----- nvinfo : EIATTR_FRAME_SIZE
	.align		4
.L_595:
        /*0cb4*/ 	.byte	0x04, 0x11
        /*0cb6*/ 	.short	(.L_597 - .L_596)
	.align		4
.L_596:
        /*0cb8*/ 	.word	index@($__internal_71_$__cuda_sm3x_div_rn_ftz_f32_slowpath)
        /*0cbc*/ 	.word	0x00000000


	//----- nvinfo : EIATTR_FRAME_SIZE
	.align		4
.L_597:
        /*0cc0*/ 	.byte	0x04, 0x11
        /*0cc2*/ 	.short	(.L_599 - .L_598)
	.align		4
.L_598:
        /*0cc4*/ 	.word	index@(_ZN2at6native29vectorized_elementwise_kernelILi4EZZZNS0_50_GLOBAL__N__2680c7bb_12_PowKernel_cu_b2145a98_318424pow_tensor_tensor_kernelERNS_18TensorIteratorBaseEENKUlvE_clEvENKUlvE7_clEvEUlN3c107complexIfEES9_E_St5arrayIPcLm3EEEEviT0_T1_)
        /*0cc8*/ 	.word	0x00000000


	//----- nvinfo : EIATTR_REGCOUNT
	.align		4
.L_599:
        /*0ccc*/ 	.byte	0x04, 0x2f
        /*0cce*/ 	.short	(.L_601 - .L_600)
	.align		4
.L_600:
        /*0cd0*/ 	.word	index@(_ZN2at6native29vectorized_elementwise_kernelILi2EZZZNS0_50_GLOBAL__N__2680c7bb_12_PowKernel_cu_b2145a98_318424pow_tensor_tensor_kernelERNS_18TensorIteratorBaseEENKUlvE_clEvENKUlvE7_clEvEUlN3c107complexIfEES9_E_St5arrayIPcLm3EEEEviT0_T1_)
        /*0cd4*/ 	.word	0x00000038


	//----- nvinfo : EIATTR_FRAME_SIZE
	.align		4
.L_601:
        /*0cd8*/ 	.byte	0x04, 0x11
        /*0cda*/ 	.short	(.L_603 - .L_602)
	.align		4
.L_602:
        /*0cdc*/ 	.word	index@($__internal_70_$__cuda_sm3x_div_rn_ftz_f32_slowpath)
        /*0ce0*/ 	.word	0x00000000


	//----- nvinfo : EIATTR_FRAME_SIZE
	.align		4
.L_603:
        /*0ce4*/ 	.byte	0x04, 0x11
        /*0ce6*/ 	.short	(.L_605 - .L_604)
	.align		4
.L_604:
        /*0ce8*/ 	.word	index@(_ZN2at6native29vectorized_elementwise_kernelILi2EZZZNS0_50_GLOBAL__N__2680c7bb_12_PowKernel_cu_b2145a98_318424pow_tensor_tensor_kernelERNS_18TensorIteratorBaseEENKUlvE_clEvENKUlvE7_clEvEUlN3c107complexIfEES9_E_St5arrayIPcLm3EEEEviT0_T1_)
        /*0cec*/ 	.word	0x00000000


	//----- nvinfo : EIATTR_REGCOUNT
	.align		4
.L_605:
        /*0cf0*/ 	.byte	0x04, 0x2f
        /*0cf2*/ 	.short	(.L_607 - .L_606)
	.align		4
.L_606:
        /*0cf4*/ 	.word	index@(_ZN2at6native27unrolled_elementwise_kernelIZZZNS0_50_GLOBAL__N__2680c7bb_12_PowKernel_cu_b2145a98_318424pow_tensor_tensor_kernelERNS_18TensorIteratorBaseEENKUlvE_clEvENKUlvE7_clEvEUlN3c107complexIfEES9_E_St5arrayIPcLm3EELi4E23TrivialOffsetCalculatorILi2EjESE_ILi1EjENS0_6memory15LoadWithoutCastENSH_16StoreWithoutCastEEEviT_T0_T2_T3_T4_T5_)
        /*0cf8*/ 	.word	0x00000027


	//----- nvinfo : EIATTR_FRAME_SIZE
	.align		4
.L_607:
        /*0cfc*/ 	.byte	0x04, 0x11
        /*0cfe*/ 	.short	(.L_609 - .L_608)
	.align		4
.L_608:
        /*0d00*/ 	.word	index@($__internal_69_$__cuda_sm3x_div_rn_ftz_f32_slowpath)
        /*0d04*/ 	.word	0x00000000


	//----- nvinfo : EIATTR_FRAME_SIZE
	.align		4
.L_609:
        /*0d08*/ 	.byte	0x04, 0x11
        /*0d0a*/ 	.short	(.L_611 - .L_610)
	.align		4
.L_610:
        /*0d0c*/ 	.word	index@(_ZN2at6native27unrolled_elementwise_kernelIZZZNS0_50_GLOBAL__N__2680c7bb_12_PowKernel_cu_b2145a98_318424pow_tensor_tensor_kernelERNS_18TensorIteratorBaseEENKUlvE_clEvENKUlvE7_clEvEUlN3c107complexIfEES9_E_St5arrayIPcLm3EELi4E23TrivialOffsetCalculatorILi2EjESE_ILi1EjENS0_6memory15LoadWithoutCastENSH_16StoreWithoutCastEEEviT_T0_T2_T3_T4_T5_)
        /*0d10*/ 	.word	0x00000000


	//----- nvinfo : EIATTR_REGCOUNT
	.align		4
.L_611:
        /*0d14*/ 	.byte	0x04, 0x2f
        /*0d16*/ 	.short	(.L_613 - .L_612)
	.align		4
.L_612:
        /*0d18*/ 	.word	index@(_ZN2at6native18elementwise_kernelILi128ELi2EZNS0_22gpu_kernel_impl_nocastIZZZNS0_50_GLOBAL__N__2680c7bb_12_PowKernel_cu_b2145a98_318424pow_tensor_tensor_kernelERNS_18TensorIteratorBaseEENKUlvE_clEvENKUlvE7_clEvEUlN3c107complexIfEESA_E_EEvS5_RKT_EUliE_EEviT1_)
        /*0d1c*/ 	.word	0x0000001f


	//----- nvinfo : EIATTR_FRAME_SIZE
	.align		4
.L_613:
        /*0d20*/ 	.byte	0x04, 0x11
        /*0d22*/ 	.short	(.L_615 - .L_614)
	.align		4
.L_614:
        /*0d24*/ 	.word	index@($__internal_68_$__cuda_sm3x_div_rn_ftz_f32_slowpath)
        /*0d28*/ 	.word	0x00000000


	//----- nvinfo : EIATTR_FRAME_SIZE
	.align		4
.L_615:
        /*0d2c*/ 	.byte	0x04, 0x11
        /*0d2e*/ 	.short	(.L_617 - .L_616)
	.align		4
.L_616:
        /*0d30*/ 	.word	index@(_ZN2at6native18elementwise_kernelILi128ELi2EZNS0_22gpu_kernel_impl_nocastIZZZNS0_50_GLOBAL__N__2680c7bb_12_PowKernel_cu_b2145a98_318424pow_tensor_tensor_kernelERNS_18TensorIteratorBaseEENKUlvE_clEvENKUlvE7_clEvEUlN3c107complexIfEESA_E_EEvS5_RKT_EUliE_EEviT1_)
        /*0d34*/ 	.word	0x00000000


	//----- nvinfo : EIATTR_REGCOUNT
	.align		4
.L_617:
        /*0d38*/ 	.byte	0x04, 0x2f
        /*0d3a*/ 	.short	(.L_619 - .L_618)
	.align		4
.L_618:
        /*0d3c*/ 	.word	index@(_ZN2at6native27unrolled_elementwise_kernelIZZZNS0_50_GLOBAL__N__2680c7bb_12_PowKernel_cu_b2145a98_318424pow_tensor_tensor_kernelERNS_18TensorIteratorBaseEENKUlvE_clEvENKUlvE7_clEvEUlN3c107complexIfEES9_E_St5arrayIPcLm3EELi4E23TrivialOffsetCalculatorILi2EjESE_ILi1EjENS0_6memory12LoadWithCastILi2EEENSH_13StoreWithCastILi1EEEEEviT_T0_T2_T3_T4_T5_)
        /*0d40*/ 	.word	0x00000028


	//----- nvinfo : EIATTR_FRAME_SIZE
	.align		4
.L_619:
        /*0d44*/ 	.byte	0x04, 0x11
        /*0d46*/ 	.short	(.L_621 - .L_620)
	.align		4
.L_620:
        /*0d48*/ 	.word	index@($__internal_67_$__cuda_sm3x_div_rn_ftz_f32_slowpath)
        /*0d4c*/ 	.word	0x00000000


	//----- nvinfo : EIATTR_FRAME_SIZE
	.align		4
.L_621:
        /*0d50*/ 	.byte	0x04, 0x11
        /*0d52*/ 	.short	(.L_623 - .L_622)
	.align		4
.L_622:
        /*0d54*/ 	.word	index@(_ZN2at6native27unrolled_elementwise_kernelIZZZNS0_50_GLOBAL__N__2680c7bb_12_PowKernel_cu_b2145a98_318424pow_tensor_tensor_kernelERNS_18TensorIteratorBaseEENKUlvE_clEvENKUlvE7_clEvEUlN3c107complexIfEES9_E_St5arrayIPcLm3EELi4E23TrivialOffsetCalculatorILi2EjESE_ILi1EjENS0_6memory12LoadWithCastILi2EEENSH_13StoreWithCastILi1EEEEEviT_T0_T2_T3_T4_T5_)
        /*0d58*/ 	.word	0x00000000


	//----- nvinfo : EIATTR_REGCOUNT
	.align		4
.L_623:
        /*0d5c*/ 	.byte	0x04, 0x2f
        /*0d5e*/ 	.short	(.L_625 - .L_624)
	.align		4
.L_624:
        /*0d60*/ 	.word	index@(_ZN2at6native18elementwise_kernelILi128ELi4EZNS0_15gpu_kernel_implIZZZNS0_50_GLOBAL__N__2680c7bb_12_PowKernel_cu_b2145a98_318424pow_tensor_tensor_kernelERNS_18TensorIteratorBaseEENKUlvE_clEvENKUlvE7_clEvEUlN3c107complexIfEESA_E_EEvS5_RKT_EUliE_EEviT1_)
        /*0d64*/ 	.word	0x00000020


	//----- nvinfo : EIATTR_FRAME_SIZE
	.align		4
.L_625:
        /*0d68*/ 	.byte	0x04, 0x11
        /*0d6a*/ 	.short	(.L_627 - .L_626)
	.align		4
.L_626:
        /*0d6c*/ 	.word	index@($__internal_66_$__cuda_sm3x_div_rn_ftz_f32_slowpath)
        /*0d70*/ 	.word	0x00000000


	//----- nvinfo : EIATTR_FRAME_SIZE
	.align		4
.L_627:
        /*0d74*/ 	.byte	0x04, 0x11
        /*0d76*/ 	.short	(.L_629 - .L_628)
	.align		4
.L_628:
        /*0d78*/ 	.word	index@(_ZN2at6native18elementwise_kernelILi128ELi4EZNS0_15gpu_kernel_implIZZZNS0_50_GLOBAL__N__2680c7bb_12_PowKernel_cu_b2145a98_318424pow_tensor_tensor_kernelERNS_18TensorIteratorBaseEENKUlvE_clEvENKUlvE7_clEvEUlN3c107complexIfEESA_E_EEvS5_RKT_EUliE_EEviT1_)
        /*0d7c*/ 	.word	0x00000000


	//----- nvinfo : EIATTR_REGCOUNT
	.align		4
.L_629:
        /*0d80*/ 	.byte	0x04, 0x2f
        /*0d82*/ 	.short	(.L_631 - .L_630)
	.align		4
.L_630:
        /*0d84*/ 	.word	index@(_ZN2at6native29vectorized_elementwise_kernelILi8EZNS0_50_GLOBAL__N__2680c7bb_12_PowKernel_cu_b2145a98_318422pow_scalar_tensor_implIN3c104HalfEEEvRNS_18TensorIteratorBaseET_EUlS5_E_St5arrayIPcLm2EEEEviT0_T1_)
        /*0d88*/ 	.word	0x00000004


	//----- nvinfo : EIATTR_FRAME_SIZE
	.align		4
.L_631:
        /*0d8c*/ 	.byte	0x04, 0x11
        /*0d8e*/ 	.short	(.L_633 - .L_632)
	.align		4
.L_632:
        /*0d90*/ 	.word	index@(_ZN2at6native29vectorized_elementwise_kernelILi8EZNS0_50_GLOBAL__N__2680c7bb_12_PowKernel_cu_b2145a98_318422pow_scalar_tensor_implIN3c104HalfEEEvRNS_18TensorIteratorBaseET_EUlS5_E_St5arrayIPcLm2EEEEviT0_T1_)
        /*0d94*/ 	.word	0x00000000


	//----- nvinfo : EIATTR_REGCOUNT
	.align		4
.L_633:
        /*0d98*/ 	.byte	0x04, 0x2f
        /*0d9a*/ 	.short	(.L_635 - .L_634)
	.align		4
.L_634:
        /*0d9c*/ 	.word	index@(_ZN2at6native29vectorized_elementwise_kernelILi4EZNS0_50_GLOBAL__N__2680c7bb_12_PowKernel_cu_b2145a98_318422pow_scalar_tensor_implIN3c104HalfEEEvRNS_18TensorIteratorBaseET_EUlS5_E_St5arrayIPcLm2EEEEviT0_T1_)
        /*0da0*/ 	.word	0x00000018


	//----- nvinfo : EIATTR_FRAME_SIZE
	.align		4
.L_635:
        /*0da4*/ 	.byte	0x04, 0x11
        /*0da6*/ 	.short	(.L_637 - .L_636)
	.align		4
.L_636:
        /*0da8*/ 	.word	index@(_ZN2at6native29vectorized_elementwise_kernelILi4EZNS0_50_GLOBAL__N__2680c7bb_12_PowKernel_cu_b2145a98_318422pow_scalar_tensor_implIN3c104HalfEEEvRNS_18TensorIteratorBaseET_EUlS5_E_St5arrayIPcLm2EEEEviT0_T1_)
        /*0dac*/ 	.word	0x00000000


	//----- nvinfo : EIATTR_REGCOUNT
	.align		4
.L_637:
        /*0db0*/ 	.byte	0x04, 0x2f
        /*0db2*/ 	.short	(.L_639 - .L_638)
	.align		4
.L_638:
        /*0db4*/ 	.word	index@(_ZN2at6native29vectorized_elementwise_kernelILi2EZNS0_50_GLOBAL__N__2680c7bb_12_PowKernel_cu_b2145a98_318422pow_scalar_tensor_implIN3c104HalfEEEvRNS_18TensorIteratorBaseET_EUlS5_E_St5arrayIPcLm2EEEEviT0_T1_)
        /*0db8*/ 	.word	0x00000018


	//----- nvinfo : EIATTR_FRAME_SIZE
	.align		4
.L_639:
        /*0dbc*/ 	.byte	0x04, 0x11
        /*0dbe*/ 	.short	(.L_641 - .L_640)
	.align		4
.L_640:
        /*0dc0*/ 	.word	index@(_ZN2at6native29vectorized_elementwise_kernelILi2EZNS0_50_GLOBAL__N__2680c7bb_12_PowKernel_cu_b2145a98_318422pow_scalar_tensor_implIN3c104HalfEEEvRNS_18TensorIteratorBaseET_EUlS5_E_St5arrayIPcLm2EEEEviT0_T1_)
        /*0dc4*/ 	.word	0x00000000


	//----- nvinfo : EIATTR_REGCOUNT
	.align		4
.L_641:
        /*0dc8*/ 	.byte	0x04, 0x2f
        /*0dca*/ 	.short	(.L_643 - .L_642)
	.align		4
.L_642:
        /*0dcc*/ 	.word	index@(_ZN2at6native27unrolled_elementwise_kernelIZNS0_50_GLOBAL__N__2680c7bb_12_PowKernel_cu_b2145a98_318422pow_scalar_tensor_implIN3c104HalfEEEvRNS_18TensorIteratorBaseET_EUlS5_E_St5arrayIPcLm2EELi4E23TrivialOffsetCalculatorILi1EjESE_NS0_6memory15LoadWithoutCastENSF_16StoreWithoutCastEEEviS8_T0_T2_T3_T4_T5_)
        /*0dd0*/ 	.word	0x00000012


	//----- nvinfo : EIATTR_FRAME_SIZE
	.align		4
.L_643:
        /*0dd4*/ 	.byte	0x04, 0x11
        /*0dd6*/ 	.short	(.L_645 - .L_644)
	.align		4
.L_644:
        /*0dd8*/ 	.word	index@(_ZN2at6native27unrolled_elementwise_kernelIZNS0_50_GLOBAL__N__2680c7bb_12_PowKernel_cu_b2145a98_318422pow_scalar_tensor_implIN3c104HalfEEEvRNS_18TensorIteratorBaseET_EUlS5_E_St5arrayIPcLm2EELi4E23TrivialOffsetCalculatorILi1EjESE_NS0_6memory15LoadWithoutCastENSF_16StoreWithoutCastEEEviS8_T0_T2_T3_T4_T5_)
        /*0ddc*/ 	.word	0x00000000


	//----- nvinfo : EIATTR_REGCOUNT
	.align		4
.L_645:
        /*0de0*/ 	.byte	0x04, 0x2f
        /*0de2*/ 	.short	(.L_647 - .L_646)
	.align		4
.L_646:
        /*0de4*/ 	.word	index@(_ZN2at6native18elementwise_kernelILi128ELi4EZNS0_22gpu_kernel_impl_nocastIZNS0_50_GLOBAL__N__2680c7bb_12_PowKernel_cu_b2145a98_318422pow_scalar_tensor_implIN3c104HalfEEEvRNS_18TensorIteratorBaseET_EUlS6_E_EEvS8_RKS9_EUliE_EEviT1_)
        /*0de8*/ 	.word	0x0000000c


	//----- nvinfo : EIATTR_FRAME_SIZE
	.align		4
.L_647:
        /*0dec*/ 	.byte	0x04, 0x11
        /*0dee*/ 	.short	(.L_649 - .L_648)
	.align		4
.L_648:
        /*0df0*/ 	.word	index@(_ZN2at6native18elementwise_kernelILi128ELi4EZNS0_22gpu_kernel_impl_nocastIZNS0_50_GLOBAL__N__2680c7bb_12_PowKernel_cu_b2145a98_318422pow_scalar_tensor_implIN3c104HalfEEEvRNS_18TensorIteratorBaseET_EUlS6_E_EEvS8_RKS9_EUliE_EEviT1_)
        /*0df4*/ 	.word	0x00000000


	//----- nvinfo : EIATTR_REGCOUNT
	.align		4
.L_649:
        /*0df8*/ 	.byte	0x04, 0x2f
        /*0dfa*/ 	.short	(.L_651 - .L_650)
	.align		4
.L_650:
        /*0dfc*/ 	.word	index@(_ZN2at6native27unrolled_elementwise_kernelIZNS0_50_GLOBAL__N__2680c7bb_12_PowKernel_cu_b2145a98_318422pow_scalar_tensor_implIN3c104HalfEEEvRNS_18TensorIteratorBaseET_EUlS5_E_St5arrayIPcLm2EELi4E23TrivialOffsetCalculatorILi1EjESE_NS0_6memory12LoadWithCastILi1EEENSF_13StoreWithCastILi1EEEEEviS8_T0_T2_T3_T4_T5_)
        /*0e00*/ 	.word	0x0000001c


	//----- nvinfo : EIATTR_FRAME_SIZE
	.align		4
.L_651:
        /*0e04*/ 	.byte	0x04, 0x11
        /*0e06*/ 	.short	(.L_653 - .L_652)
	.align		4
.L_652:
        /*0e08*/ 	.word	index@(_ZN2at6native27unrolled_elementwise_kernelIZNS0_50_GLOBAL__N__2680c7bb_12_PowKernel_cu_b2145a98_318422pow_scalar_tensor_implIN3c104HalfEEEvRNS_18TensorIteratorBaseET_EUlS5_E_St5arrayIPcLm2EELi4E23TrivialOffsetCalculatorILi1EjESE_NS0_6memory12LoadWithCastILi1EEENSF_13StoreWithCastILi1EEEEEviS8_T0_T2_T3_T4_T5_)
        /*0e0c*/ 	.word	0x00000000


	//----- nvinfo : EIATTR_REGCOUNT
	.align		4
.L_653:
        /*0e10*/ 	.byte	0x04, 0x2f
        /*0e12*/ 	.short	(.L_655 - .L_654)
	.align		4
.L_654:
        /*0e14*/ 	.word	index@(_ZN2at6native18elementwise_kernelILi128ELi4EZNS0_15gpu_kernel_implIZNS0_50_GLOBAL__N__2680c7bb_12_PowKernel_cu_b2145a98_318422pow_scalar_tensor_implIN3c104HalfEEEvRNS_18TensorIteratorBaseET_EUlS6_E_EEvS8_RKS9_EUliE_EEviT1_)
        /*0e18*/ 	.word	0x0000001a


	//----- nvinfo : EIATTR_FRAME_SIZE
	.align		4
.L_655:
        /*0e1c*/ 	.byte	0x04, 0x11
        /*0e1e*/ 	.short	(.L_657 - .L_656)
	.align		4
.L_656:
        /*0e20*/ 	.word	index@(_ZN2at6native18elementwise_kernelILi128ELi4EZNS0_15gpu_kernel_implIZNS0_50_GLOBAL__N__2680c7bb_12_PowKernel_cu_b2145a98_318422pow_scalar_tensor_implIN3c104HalfEEEvRNS_18TensorIteratorBaseET_EUlS6_E_EEvS8_RKS9_EUliE_EEviT1_)
        /*0e24*/ 	.word	0x00000000


	//----- nvinfo : EIATTR_REGCOUNT
	.align		4
.L_657:
        /*0e28*/ 	.byte	0x04, 0x2f
        /*0e2a*/ 	.short	(.L_659 - .L_658)
	.align		4
.L_658:
        /*0e2c*/ 	.word	index@(_ZN2at6native29vectorized_elementwise_kernelILi8EZZZNS0_50_GLOBAL__N__2680c7bb_12_PowKernel_cu_b2145a98_318424pow_tensor_tensor_kernelERNS_18TensorIteratorBaseEENKUlvE_clEvENKUlvE8_clEvEUlN3c104HalfES8_E_St5arrayIPcLm3EEEEviT0_T1_)
        /*0e30*/ 	.word	0x00000004


	//----- nvinfo : EIATTR_FRAME_SIZE
	.align		4
.L_659:
        /*0e34*/ 	.byte	0x04, 0x11
        /*0e36*/ 	.short	(.L_661 - .L_660)
	.align		4
.L_660:
        /*0e38*/ 	.word	index@(_ZN2at6native29vectorized_elementwise_kernelILi8EZZZNS0_50_GLOBAL__N__2680c7bb_12_PowKernel_cu_b2145a98_318424pow_tensor_tensor_kernelERNS_18TensorIteratorBaseEENKUlvE_clEvENKUlvE8_clEvEUlN3c104HalfES8_E_St5arrayIPcLm3EEEEviT0_T1_)
        /*0e3c*/ 	.word	0x00000000


	//----- nvinfo : EIATTR_REGCOUNT
	.align		4
.L_661:
        /*0e40*/ 	.byte	0x04, 0x2f
        /*0e42*/ 	.short	(.L_663 - .L_662)
	.align		4
.L_662:
        /*0e44*/ 	.word	index@(_ZN2at6native29vectorized_elementwise_kernelILi4EZZZNS0_50_GLOBAL__N__2680c7bb_12_PowKernel_cu_b2145a98_318424pow_tensor_tensor_kernelERNS_18TensorIteratorBaseEENKUlvE_clEvENKUlvE8_clEvEUlN3c104HalfES8_E_St5arrayIPcLm3EEEEviT0_T1_)
        /*0e48*/ 	.word	0x00000020


	//----- nvinfo : EIATTR_FRAME_SIZE
	.align		4
.L_663:
        /*0e4c*/ 	.byte	0x04, 0x11
        /*0e4e*/ 	.short	(.L_665 - .L_664)
	.align		4
.L_664:
        /*0e50*/ 	.word	index@(_ZN2at6native29vectorized_elementwise_kernelILi4EZZZNS0_50_GLOBAL__N__2680c7bb_12_PowKernel_cu_b2145a98_318424pow_tensor_tensor_kernelERNS_18TensorIteratorBaseEENKUlvE_clEvENKUlvE8_clEvEUlN3c104HalfES8_E_St5arrayIPcLm3EEEEviT0_T1_)
        /*0e54*/ 	.word	0x00000000


	//----- nvinfo : EIATTR_REGCOUNT
	.align		4
.L_665:
        /*0e58*/ 	.byte	0x04, 0x2f
        /*0e5a*/ 	.short	(.L_667 - .L_666)
	.align		4
.L_666:
        /*0e5c*/ 	.word	index@(_ZN2at6native29vectorized_elementwise_kernelILi2EZZZNS0_50_GLOBAL__N__2680c7bb_12_PowKernel_cu_b2145a98_318424pow_tensor_tensor_kernelERNS_18TensorIteratorBaseEENKUlvE_clEvENKUlvE8_clEvEUlN3c104HalfES8_E_St5arrayIPcLm3EEEEviT0_T1_)
        /*0e60*/ 	.word	0x00000020


	//----- nvinfo : EIATTR_FRAME_SIZE
	.align		4
.L_667:
        /*0e64*/ 	.byte	0x04, 0x11
        /*0e66*/ 	.short	(.L_669 - .L_668)
	.align		4
.L_668:
        /*0e68*/ 	.word	index@(_ZN2at6native29vectorized_elementwise_kernelILi2EZZZNS0_50_GLOBAL__N__2680c7bb_12_PowKernel_cu_b2145a98_318424pow_tensor_tensor_kernelERNS_18TensorIteratorBaseEENKUlvE_clEvENKUlvE8_clEvEUlN3c104HalfES8_E_St5arrayIPcLm3EEEEviT0_T1_)
        /*0e6c*/ 	.word	0x00000000


	//----- nvinfo : EIATTR_REGCOUNT
	.align		4
.L_669:
        /*0e70*/ 	.byte	0x04, 0x2f
        /*0e72*/ 	.short	(.L_671 - .L_670)
	.align		4
.L_670:
        /*0e74*/ 	.word	index@(_ZN2at6native27unrolled_elementwise_kernelIZZZNS0_50_GLOBAL__N__2680c7bb_12_PowKernel_cu_b2145a98_318424pow_tensor_tensor_kernelERNS_18TensorIteratorBaseEENKUlvE_clEvENKUlvE8_clEvEUlN3c104HalfES8_E_St5arrayIPcLm3EELi4E23TrivialOffsetCalculatorILi2EjESD_ILi1EjENS0_6memory15LoadWithoutCastENSG_16StoreWithoutCastEEEviT_T0_T2_T3_T4_T5_)
        /*0e78*/ 	.word	0x0000001c


	//----- nvinfo : EIATTR_FRAME_SIZE
	.align		4
.L_671:
        /*0e7c*/ 	.byte	0x04, 0x11
        /*0e7e*/ 	.short	(.L_673 - .L_672)
	.align		4
.L_672:
        /*0e80*/ 	.word	index@(_ZN2at6native27unrolled_elementwise_kernelIZZZNS0_50_GLOBAL__N__2680c7bb_12_PowKernel_cu_b2145a98_318424pow_tensor_tensor_kernelERNS_18TensorIteratorBaseEENKUlvE_clEvENKUlvE8_clEvEUlN3c104HalfES8_E_St5arrayIPcLm3EELi4E23TrivialOffsetCalculatorILi2EjESD_ILi1EjENS0_6memory15LoadWithoutCastENSG_16StoreWithoutCastEEEviT_T0_T2_T3_T4_T5_)
        /*0e84*/ 	.word	0x00000000


	//----- nvinfo : EIATTR_REGCOUNT
	.align		4
.L_673:
        /*0e88*/ 	.byte	0x04, 0x2f
        /*0e8a*/ 	.short	(.L_675 - .L_674)
	.align		4
.L_674:
        /*0e8c*/ 	.word	index@(_ZN2at6native18elementwise_kernelILi128ELi4EZNS0_22gpu_kernel_impl_nocastIZZZNS0_50_GLOBAL__N__2680c7bb_12_PowKernel_cu_b2145a98_318424pow_tensor_tensor_kernelERNS_18TensorIteratorBaseEENKUlvE_clEvENKUlvE8_clEvEUlN3c104HalfES9_E_EEvS5_RKT_EUliE_EEviT1_)
        /*0e90*/ 	.word	0x0000000c


	//----- nvinfo : EIATTR_FRAME_SIZE
	.align		4
.L_675:
        /*0e94*/ 	.byte	0x04, 0x11
        /*0e96*/ 	.short	(.L_677 - .L_676)
	.align		4
.L_676:
        /*0e98*/ 	.word	index@(_ZN2at6native18elementwise_kernelILi128ELi4EZNS0_22gpu_kernel_impl_nocastIZZZNS0_50_GLOBAL__N__2680c7bb_12_PowKernel_cu_b2145a98_318424pow_tensor_tensor_kernelERNS_18TensorIteratorBaseEENKUlvE_clEvENKUlvE8_clEvEUlN3c104HalfES9_E_EEvS5_RKT_EUliE_EEviT1_)
        /*0e9c*/ 	.word	0x00000000


	//----- nvinfo : EIATTR_REGCOUNT
	.align		4
.L_677:
        /*0ea0*/ 	.byte	0x04, 0x2f
        /*0ea2*/ 	.short	(.L_679 - .L_678)
	.align		4
.L_678:
        /*0ea4*/ 	.word	index@(_ZN2at6native27unrolled_elementwise_kernelIZZZNS0_50_GLOBAL__N__2680c7bb_12_PowKernel_cu_b2145a98_318424pow_tensor_tensor_kernelERNS_18TensorIteratorBaseEENKUlvE_clEvENKUlvE8_clEvEUlN3c104HalfES8_E_St5arrayIPcLm3EELi4E23TrivialOffsetCalculatorILi2EjESD_ILi1EjENS0_6memory12LoadWithCastILi2EEENSG_13StoreWithCastILi1EEEEEviT_T0_T2_T3_T4_T5_)
        /*0ea8*/ 	.word	0x0000001f


	//----- nvinfo : EIATTR_FRAME_SIZE
	.align		4
.L_679:
        /*0eac*/ 	.byte	0x04, 0x11
        /*0eae*/ 	.short	(.L_681 - .L_680)
	.align		4
.L_680:
        /*0eb0*/ 	.word	index@(_ZN2at6native27unrolled_elementwise_kernelIZZZNS0_50_GLOBAL__N__2680c7bb_12_PowKernel_cu_b2145a98_318424pow_tensor_tensor_kernelERNS_18TensorIteratorBaseEENKUlvE_clEvENKUlvE8_clEvEUlN3c104HalfES8_E_St5arrayIPcLm3EELi4E23TrivialOffsetCalculatorILi2EjESD_ILi1EjENS0_6memory12LoadWithCastILi2EEENSG_13StoreWithCastILi1EEEEEviT_T0_T2_T3_T4_T5_)
        /*0eb4*/ 	.word	0x00000000


	//----- nvinfo : EIATTR_REGCOUNT
	.align		4
.L_681:
        /*0eb8*/ 	.byte	0x04, 0x2f
        /*0eba*/ 	.short	(.L_683 - .L_682)
	.align		4
.L_682:
        /*0ebc*/ 	.word	index@(_ZN2at6native18elementwise_kernelILi128ELi4EZNS0_15gpu_kernel_implIZZZNS0_50_GLOBAL__N__2680c7bb_12_PowKernel_cu_b2145a98_318424pow_tensor_tensor_kernelERNS_18TensorIteratorBaseEENKUlvE_clEvENKUlvE8_clEvEUlN3c104HalfES9_E_EEvS5_RKT_EUliE_EEviT1_)
        /*0ec0*/ 	.word	0x0000001a


	//----- nvinfo : EIATTR_FRAME_SIZE
	.align		4
.L_683:
        /*0ec4*/ 	.byte	0x04, 0x11
        /*0ec6*/ 	.short	(.L_685 - .L_684)
	.align		4
.L_684:
        /*0ec8*/ 	.word	index@(_ZN2at6native18elementwise_kernelILi128ELi4EZNS0_15gpu_kernel_implIZZZNS0_50_GLOBAL__N__2680c7bb_12_PowKernel_cu_b2145a98_318424pow_tensor_tensor_kernelERNS_18TensorIteratorBaseEENKUlvE_clEvENKUlvE8_clEvEUlN3c104HalfES9_E_EEvS5_RKT_EUliE_EEviT1_)
        /*0ecc*/ 	.word	0x00000000


	//----- nvinfo : EIATTR_REGCOUNT
	.align		4
.L_685:
        /*0ed0*/ 	.byte	0x04, 0x2f
        /*0ed2*/ 	.short	(.L_687 - .L_686)
	.align		4
.L_686:
        /*0ed4*/ 	.word	index@(_ZN2at6native29vectorized_elementwise_kernelILi8EZNS0_50_GLOBAL__N__2680c7bb_12_PowKernel_cu_b2145a98_318422pow_scalar_tensor_implIN3c108BFloat16EEEvRNS_18TensorIteratorBaseET_EUlS5_E_St5arrayIPcLm2EEEEviT0_T1_)
        /*0ed8*/ 	.word	0x00000004


	//----- nvinfo : EIATTR_FRAME_SIZE
	.align		4
.L_687:
        /*0edc*/ 	.byte	0x04, 0x11
        /*0ede*/ 	.short	(.L_689 - .L_688)
	.align		4
.L_688:
        /*0ee0*/ 	.word	index@(_ZN2at6native29vectorized_elementwise_kernelILi8EZNS0_50_GLOBAL__N__2680c7bb_12_PowKernel_cu_b2145a98_318422pow_scalar_tensor_implIN3c108BFloat16EEEvRNS_18TensorIteratorBaseET_EUlS5_E_St5arrayIPcLm2EEEEviT0_T1_)
        /*0ee4*/ 	.word	0x00000000


	//----- nvinfo : EIATTR_REGCOUNT
	.align		4
.L_689:
        /*0ee8*/ 	.byte	0x04, 0x2f
        /*0eea*/ 	.short	(.L_691 - .L_690)
	.align		4
.L_690:
        /*0eec*/ 	.word	index@(_ZN2at6native29vectorized_elementwise_kernelILi4EZNS0_50_GLOBAL__N__2680c7bb_12_PowKernel_cu_b2145a98_318422pow_scalar_tensor_implIN3c108BFloat16EEEvRNS_18TensorIteratorBaseET_EUlS5_E_St5arrayIPcLm2EEEEviT0_T1_)
        /*0ef0*/ 	.word	0x00000018


	//----- nvinfo : EIATTR_FRAME_SIZE
	.align		4
.L_691:
        /*0ef4*/ 	.byte	0x04, 0x11
        /*0ef6*/ 	.short	(.L_693 - .L_692)
	.align		4
.L_692:
        /*0ef8*/ 	.word	index@(_ZN2at6native29vectorized_elementwise_kernelILi4EZNS0_50_GLOBAL__N__2680c7bb_12_PowKernel_cu_b2145a98_318422pow_scalar_tensor_implIN3c108BFloat16EEEvRNS_18TensorIteratorBaseET_EUlS5_E_St5arrayIPcLm2EEEEviT0_T1_)
        /*0efc*/ 	.word	0x00000000


	//----- nvinfo : EIATTR_REGCOUNT
	.align		4
.L_693:
        /*0f00*/ 	.byte	0x04, 0x2f
        /*0f02*/ 	.short	(.L_695 - .L_694)
	.align		4
.L_694:
        /*0f04*/ 	.word	index@(_ZN2at6native29vectorized_elementwise_kernelILi2EZNS0_50_GLOBAL__N__2680c7bb_12_PowKernel_cu_b2145a98_318422pow_scalar_tensor_implIN3c108BFloat16EEEvRNS_18TensorIteratorBaseET_EUlS5_E_St5arrayIPcLm2EEEEviT0_T1_)
        /*0f08*/ 	.word	0x00000018


	//----- nvinfo : EIATTR_FRAME_SIZE
	.align		4
.L_695:
        /*0f0c*/ 	.byte	0x04, 0x11
        /*0f0e*/ 	.short	(.L_697 - .L_696)
	.align		4
.L_696:
        /*0f10*/ 	.word	index@(_ZN2at6native29vectorized_elementwise_kernelILi2EZNS0_50_GLOBAL__N__2680c7bb_12_PowKernel_cu_b2145a98_318422pow_scalar_tensor_implIN3c108BFloat16EEEvRNS_18TensorIteratorBaseET_EUlS5_E_St5arrayIPcLm2EEEEviT0_T1_)
        /*0f14*/ 	.word	0x00000000


	//----- nvinfo : EIATTR_REGCOUNT
	.align		4
.L_697:
        /*0f18*/ 	.byte	0x04, 0x2f
        /*0f1a*/ 	.short	(.L_699 - .L_698)
	.align		4
.L_698:
        /*0f1c*/ 	.word	index@(_ZN2at6native27unrolled_elementwise_kernelIZNS0_50_GLOBAL__N__2680c7bb_12_PowKernel_cu_b2145a98_318422pow_scalar_tensor_implIN3c108BFloat16EEEvRNS_18TensorIteratorBaseET_EUlS5_E_St5arrayIPcLm2EELi4E23TrivialOffsetCalculatorILi1EjESE_NS0_6memory15LoadWithoutCastENSF_16StoreWithoutCastEEEviS8_T0_T2_T3_T4_T5_)
        /*0f20*/ 	.word	0x00000012


	//----- nvinfo : EIATTR_FRAME_SIZE
	.align		4
.L_699:
        /*0f24*/ 	.byte	0x04, 0x11
        /*0f26*/ 	.short	(.L_701 - .L_700)
	.align		4
.L_700:
        /*0f28*/ 	.word	index@(_ZN2at6native27unrolled_elementwise_kernelIZNS0_50_GLOBAL__N__2680c7bb_12_PowKernel_cu_b2145a98_318422pow_scalar_tensor_implIN3c108BFloat16EEEvRNS_18TensorIteratorBaseET_EUlS5_E_St5arrayIPcLm2EELi4E23TrivialOffsetCalculatorILi1EjESE_NS0_6memory15LoadWithoutCastENSF_16StoreWithoutCastEEEviS8_T0_T2_T3_T4_T5_)
        /*0f2c*/ 	.word	0x00000000


	//----- nvinfo : EIATTR_REGCOUNT
	.align		4
.L_701:
        /*0f30*/ 	.byte	0x04, 0x2f
        /*0f32*/ 	.short	(.L_703 - .L_702)
	.align		4
.L_702:
        /*0f34*/ 	.word	index@(_ZN2at6native18elementwise_kernelILi128ELi4EZNS0_22gpu_kernel_impl_nocastIZNS0_50_GLOBAL__N__2680c7bb_12_PowKernel_cu_b2145a98_318422pow_scalar_tensor_implIN3c108BFloat16EEEvRNS_18TensorIteratorBaseET_EUlS6_E_EEvS8_RKS9_EUliE_EEviT1_)
        /*0f38*/ 	.word	0x0000000c


	//----- nvinfo : EIATTR_FRAME_SIZE
	.align		4
.L_703:
        /*0f3c*/ 	.byte	0x04, 0x11
        /*0f3e*/ 	.short	(.L_705 - .L_704)
	.align		4
.L_704:
        /*0f40*/ 	.word	index@(_ZN2at6native18elementwise_kernelILi128ELi4EZNS0_22gpu_kernel_impl_nocastIZNS0_50_GLOBAL__N__2680c7bb_12_PowKernel_cu_b2145a98_318422pow_scalar_tensor_implIN3c108BFloat16EEEvRNS_18TensorIteratorBaseET_EUlS6_E_EEvS8_RKS9_EUliE_EEviT1_)
        /*0f44*/ 	.word	0x00000000


	//----- nvinfo : EIATTR_REGCOUNT
	.align		4
.L_705:
        /*0f48*/ 	.byte	0x04, 0x2f
        /*0f4a*/ 	.short	(.L_707 - .L_706)
	.align		4
.L_706:
        /*0f4c*/ 	.word	index@(_ZN2at6native27unrolled_elementwise_kernelIZNS0_50_GLOBAL__N__2680c7bb_12_PowKernel_cu_b2145a98_318422pow_scalar_tensor_implIN3c108BFloat16EEEvRNS_18TensorIteratorBaseET_EUlS5_E_St5arrayIPcLm2EELi4E23TrivialOffsetCalculatorILi1EjESE_NS0_6memory12LoadWithCastILi1EEENSF_13StoreWithCastILi1EEEEEviS8_T0_T2_T3_T4_T5_)
        /*0f50*/ 	.word	0x0000001c


	//----- nvinfo : EIATTR_FRAME_SIZE
	.align		4
.L_707:
        /*0f54*/ 	.byte	0x04, 0x11
        /*0f56*/ 	.short	(.L_709 - .L_708)
	.align		4
.L_708:
        /*0f58*/ 	.word	index@(_ZN2at6native27unrolled_elementwise_kernelIZNS0_50_GLOBAL__N__2680c7bb_12_PowKernel_cu_b2145a98_318422pow_scalar_tensor_implIN3c108BFloat16EEEvRNS_18TensorIteratorBaseET_EUlS5_E_St5arrayIPcLm2EELi4E23TrivialOffsetCalculatorILi1EjESE_NS0_6memory12LoadWithCastILi1EEENSF_13StoreWithCastILi1EEEEEviS8_T0_T2_T3_T4_T5_)
        /*0f5c*/ 	.word	0x00000000


	//----- nvinfo : EIATTR_REGCOUNT
	.align		4
.L_709:
        /*0f60*/ 	.byte	0x04, 0x2f
        /*0f62*/ 	.short	(.L_711 - .L_710)
	.align		4
.L_710:
        /*0f64*/ 	.word	index@(_ZN2at6native18elementwise_kernelILi128ELi4EZNS0_15gpu_kernel_implIZNS0_50_GLOBAL__N__2680c7bb_12_PowKernel_cu_b2145a98_318422pow_scalar_tensor_implIN3c108BFloat16EEEvRNS_18TensorIteratorBaseET_EUlS6_E_EEvS8_RKS9_EUliE_EEviT1_)
        /*0f68*/ 	.word	0x0000001a


	//----- nvinfo : EIATTR_FRAME_SIZE
	.align		4
.L_711:
        /*0f6c*/ 	.byte	0x04, 0x11
        /*0f6e*/ 	.short	(.L_713 - .L_712)
	.align		4
.L_712:
        /*0f70*/ 	.word	index@(_ZN2at6native18elementwise_kernelILi128ELi4EZNS0_15gpu_kernel_implIZNS0_50_GLOBAL__N__2680c7bb_12_PowKernel_cu_b2145a98_318422pow_scalar_tensor_implIN3c108BFloat16EEEvRNS_18TensorIteratorBaseET_EUlS6_E_EEvS8_RKS9_EUliE_EEviT1_)
        /*0f74*/ 	.word	0x00000000


	//----- nvinfo : EIATTR_REGCOUNT
	.align		4
.L_713:
        /*0f78*/ 	.byte	0x04, 0x2f
        /*0f7a*/ 	.short	(.L_715 - .L_714)
	.align		4
.L_714:
        /*0f7c*/ 	.word	index@(_ZN2at6native29vectorized_elementwise_kernelILi8EZZZNS0_50_GLOBAL__N__2680c7bb_12_PowKernel_cu_b2145a98_318424pow_tensor_tensor_kernelERNS_18TensorIteratorBaseEENKUlvE_clEvENKUlvE9_clEvEUlN3c108BFloat16ES8_E_St5arrayIPcLm3EEEEviT0_T1_)
        /*0f80*/ 	.word	0x00000004


	//----- nvinfo : EIATTR_FRAME_SIZE
	.align		4
.L_715:
        /*0f84*/ 	.byte	0x04, 0x11
        /*0f86*/ 	.short	(.L_717 - .L_716)
	.align		4
.L_716:
        /*0f88*/ 	.word	index@(_ZN2at6native29vectorized_elementwise_kernelILi8EZZZNS0_50_GLOBAL__N__2680c7bb_12_PowKernel_cu_b2145a98_318424pow_tensor_tensor_kernelERNS_18TensorIteratorBaseEENKUlvE_clEvENKUlvE9_clEvEUlN3c108BFloat16ES8_E_St5arrayIPcLm3EEEEviT0_T1_)
        /*0f8c*/ 	.word	0x00000000


	//----- nvinfo : EIATTR_REGCOUNT
	.align		4
.L_717:
        /*0f90*/ 	.byte	0x04, 0x2f
        /*0f92*/ 	.short	(.L_719 - .L_718)
	.align		4
.L_718:
        /*0f94*/ 	.word	index@(_ZN2at6native29vectorized_elementwise_kernelILi4EZZZNS0_50_GLOBAL__N__2680c7bb_12_PowKernel_cu_b2145a98_318424pow_tensor_tensor_kernelERNS_18TensorIteratorBaseEENKUlvE_clEvENKUlvE9_clEvEUlN3c108BFloat16ES8_E_St5arrayIPcLm3EEEEviT0_T1_)
        /*0f98*/ 	.word	0x00000020


	//----- nvinfo : EIATTR_FRAME_SIZE
	.align		4
.L_719:
        /*0f9c*/ 	.byte	0x04, 0x11
        /*0f9e*/ 	.short	(.L_721 - .L_720)
	.align		4
.L_720:
        /*0fa0*/ 	.word	index@(_ZN2at6native29vectorized_elementwise_kernelILi4EZZZNS0_50_GLOBAL__N__2680c7bb_12_PowKernel_cu_b2145a98_318424pow_tensor_tensor_kernelERNS_18TensorIteratorBaseEENKUlvE_clEvENKUlvE9_clEvEUlN3c108BFloat16ES8_E_St5arrayIPcLm3EEEEviT0_T1_)
        /*0fa4*/ 	.word	0x00000000


	//----- nvinfo : EIATTR_REGCOUNT
	.align		4
.L_721:
        /*0fa8*/ 	.byte	0x04, 0x2f
        /*0faa*/ 	.short	(.L_723 - .L_722)
	.align		4
.L_722:
        /*0fac*/ 	.word	index@(_ZN2at6native29vectorized_elementwise_kernelILi2EZZZNS0_50_GLOBAL__N__2680c7bb_12_PowKernel_cu_b2145a98_318424pow_tensor_tensor_kernelERNS_18TensorIteratorBaseEENKUlvE_clEvENKUlvE9_clEvEUlN3c108BFloat16ES8_E_St5arrayIPcLm3EEEEviT0_T1_)
        /*0fb0*/ 	.word	0x00000020


	//----- nvinfo : EIATTR_FRAME_SIZE
	.align		4
.L_723:
        /*0fb4*/ 	.byte	0x04, 0x11
        /*0fb6*/ 	.short	(.L_725 - .L_724)
	.align		4
.L_724:
        /*0fb8*/ 	.word	index@(_ZN2at6native29vectorized_elementwise_kernelILi2EZZZNS0_50_GLOBAL__N__2680c7bb_12_PowKernel_cu_b2145a98_318424pow_tensor_tensor_kernelERNS_18TensorIteratorBaseEENKUlvE_clEvENKUlvE9_clEvEUlN3c108BFloat16ES8_E_St5arrayIPcLm3EEEEviT0_T1_)
        /*0fbc*/ 	.word	0x00000000


	//----- nvinfo : EIATTR_REGCOUNT
	.align		4
.L_725:
        /*0fc0*/ 	.byte	0x04, 0x2f
        /*0fc2*/ 	.short	(.L_727 - .L_726)
	.align		4
.L_726:
        /*0fc4*/ 	.word	index@(_ZN2at6native27unrolled_elementwise_kernelIZZZNS0_50_GLOBAL__N__2680c7bb_12_PowKernel_cu_b2145a98_318424pow_tensor_tensor_kernelERNS_18TensorIteratorBaseEENKUlvE_clEvENKUlvE9_clEvEUlN3c108BFloat16ES8_E_St5arrayIPcLm3EELi4E23TrivialOffsetCalculatorILi2EjESD_ILi1EjENS0_6memory15LoadWithoutCastENSG_16StoreWithoutCastEEEviT_T0_T2_T3_T4_T5_)
        /*0fc8*/ 	.word	0x0000001a


	//----- nvinfo : EIATTR_FRAME_SIZE
	.align		4
.L_727:
        /*0fcc*/ 	.byte	0x04, 0x11
        /*0fce*/ 	.short	(.L_729 - .L_728)
	.align		4
.L_728:
        /*0fd0*/ 	.word	index@(_ZN2at6native27unrolled_elementwise_kernelIZZZNS0_50_GLOBAL__N__2680c7bb_12_PowKernel_cu_b2145a98_318424pow_tensor_tensor_kernelERNS_18TensorIteratorBaseEENKUlvE_clEvENKUlvE9_clEvEUlN3c108BFloat16ES8_E_St5arrayIPcLm3EELi4E23TrivialOffsetCalculatorILi2EjESD_ILi1EjENS0_6memory15LoadWithoutCastENSG_16StoreWithoutCastEEEviT_T0_T2_T3_T4_T5_)
        /*0fd4*/ 	.word	0x00000000


	//----- nvinfo : EIATTR_REGCOUNT
	.align		4
.L_729:
        /*0fd8*/ 	.byte	0x04, 0x2f
        /*0fda*/ 	.short	(.L_731 - .L_730)
	.align		4
.L_730:
        /*0fdc*/ 	.word	index@(_ZN2at6native18elementwise_kernelILi128ELi4EZNS0_22gpu_kernel_impl_nocastIZZZNS0_50_GLOBAL__N__2680c7bb_12_PowKernel_cu_b2145a98_318424pow_tensor_tensor_kernelERNS_18TensorIteratorBaseEENKUlvE_clEvENKUlvE9_clEvEUlN3c108BFloat16ES9_E_EEvS5_RKT_EUliE_EEviT1_)
        /*0fe0*/ 	.word	0x0000000c


	//----- nvinfo : EIATTR_FRAME_SIZE
	.align		4
.L_731:
        /*0fe4*/ 	.byte	0x04, 0x11
        /*0fe6*/ 	.short	(.L_733 - .L_732)
	.align		4
.L_732:
        /*0fe8*/ 	.word	index@(_ZN2at6native18elementwise_kernelILi128ELi4EZNS0_22gpu_kernel_impl_nocastIZZZNS0_50_GLOBAL__N__2680c7bb_12_PowKernel_cu_b2145a98_318424pow_tensor_tensor_kernelERNS_18TensorIteratorBaseEENKUlvE_clEvENKUlvE9_clEvEUlN3c108BFloat16ES9_E_EEvS5_RKT_EUliE_EEviT1_)
        /*0fec*/ 	.word	0x00000000


	//----- nvinfo : EIATTR_REGCOUNT
	.align		4
.L_733:
        /*0ff0*/ 	.byte	0x04, 0x2f
        /*0ff2*/ 	.short	(.L_735 - .L_734)
	.align		4
.L_734:
        /*0ff4*/ 	.word	index@(_ZN2at6native27unrolled_elementwise_kernelIZZZNS0_50_GLOBAL__N__2680c7bb_12_PowKernel_cu_b2145a98_318424pow_tensor_tensor_kernelERNS_18TensorIteratorBaseEENKUlvE_clEvENKUlvE9_clEvEUlN3c108BFloat16ES8_E_St5arrayIPcLm3EELi4E23TrivialOffsetCalculatorILi2EjESD_ILi1EjENS0_6memory12LoadWithCastILi2EEENSG_13StoreWithCastILi1EEEEEviT_T0_T2_T3_T4_T5_)
        /*0ff8*/ 	.word	0x0000001f


	//----- nvinfo : EIATTR_FRAME_SIZE
	.align		4
.L_735:
        /*0ffc*/ 	.byte	0x04, 0x11
        /*0ffe*/ 	.short	(.L_737 - .L_736)
	.align		4
.L_736:
        /*1000*/ 	.word	index@(_ZN2at6native27unrolled_elementwise_kernelIZZZNS0_50_GLOBAL__N__2680c7bb_12_PowKernel_cu_b2145a98_318424pow_tensor_tensor_kernelERNS_18TensorIteratorBaseEENKUlvE_clEvENKUlvE9_clEvEUlN3c108BFloat16ES8_E_St5arrayIPcLm3EELi4E23TrivialOffsetCalculatorILi2EjESD_ILi1EjENS0_6memory12LoadWithCastILi2EEENSG_13StoreWithCastILi1EEEEEviT_T0_T2_T3_T4_T5_)
        /*1004*/ 	.word	0x00000000


	//----- nvinfo : EIATTR_REGCOUNT
	.align		4
.L_737:
        /*1008*/ 	.byte	0x04, 0x2f
        /*100a*/ 	.short	(.L_739 - .L_738)
	.align		4
.L_738:
        /*100c*/ 	.word	index@(_ZN2at6native18elementwise_kernelILi128ELi4EZNS0_15gpu_kernel_implIZZZNS0_50_GLOBAL__N__2680c7bb_12_PowKernel_cu_b2145a98_318424pow_tensor_tensor_kernelERNS_18TensorIteratorBaseEENKUlvE_clEvENKUlvE9_clEvEUlN3c108BFloat16ES9_E_EEvS5_RKT_EUliE_EEviT1_)
        /*1010*/ 	.word	0x0000001a


	//----- nvinfo : EIATTR_FRAME_SIZE
	.align		4
.L_739:
        /*1014*/ 	.byte	0x04, 0x11
        /*1016*/ 	.short	(.L_741 - .L_740)
	.align		4
.L_740:
        /*1018*/ 	.word	index@(_ZN2at6native18elementwise_kernelILi128ELi4EZNS0_15gpu_kernel_implIZZZNS0_50_GLOBAL__N__2680c7bb_12_PowKernel_cu_b2145a98_318424pow_tensor_tensor_kernelERNS_18TensorIteratorBaseEENKUlvE_clEvENKUlvE9_clEvEUlN3c108BFloat16ES9_E_EEvS5_RKT_EUliE_EEviT1_)
        /*101c*/ 	.word	0x00000000


	//----- nvinfo : EIATTR_REGCOUNT
	.align		4
.L_741:
        /*1020*/ 	.byte	0x04, 0x2f
        /*1022*/ 	.short	(.L_743 - .L_742)
	.align		4
.L_742:
        /*1024*/ 	.word	index@(_ZN2at6native29vectorized_elementwise_kernelILi8EZZZNS0_50_GLOBAL__N__2680c7bb_12_PowKernel_cu_b2145a98_318424pow_tensor_scalar_kernelERNS_18TensorIteratorBaseERKN3c106ScalarEENKUlvE_clEvENKUlvE_clEvEUlNS5_7complexIdEEE_St5arrayIPcLm2EEEEviT0_T1_)
        /*1028*/ 	.word	0x00000004


	//----- nvinfo : EIATTR_FRAME_SIZE
	.align		4
.L_743:
        /*102c*/ 	.byte	0x04, 0x11
        /*102e*/ 	.short	(.L_745 - .L_744)
	.align		4
.L_744:
        /*1030*/ 	.word	index@(_ZN2at6native29vectorized_elementwise_kernelILi8EZZZNS0_50_GLOBAL__N__2680c7bb_12_PowKernel_cu_b2145a98_318424pow_tensor_scalar_kernelERNS_18TensorIteratorBaseERKN3c106ScalarEENKUlvE_clEvENKUlvE_clEvEUlNS5_7complexIdEEE_St5arrayIPcLm2EEEEviT0_T1_)
        /*1034*/ 	.word	0x00000000


	//----- nvinfo : EIATTR_REGCOUNT
	.align		4
.L_745:
        /*1038*/ 	.byte	0x04, 0x2f
        /*103a*/ 	.short	(.L_747 - .L_746)
	.align		4
.L_746:
        /*103c*/ 	.word	index@(_ZN2at6native29vectorized_elementwise_kernelILi4EZZZNS0_50_GLOBAL__N__2680c7bb_12_PowKernel_cu_b2145a98_318424pow_tensor_scalar_kernelERNS_18TensorIteratorBaseERKN3c106ScalarEENKUlvE_clEvENKUlvE_clEvEUlNS5_7complexIdEEE_St5arrayIPcLm2EEEEviT0_T1_)
        /*1040*/ 	.word	0x00000034


	//----- nvinfo : EIATTR_FRAME_SIZE
	.align		4
.L_747:
        /*1044*/ 	.byte	0x04, 0x11
        /*1046*/ 	.short	(.L_749 - .L_748)
	.align		4
.L_748:
        /*1048*/ 	.word	index@(_ZN2at6native29vectorized_elementwise_kernelILi4EZZZNS0_50_GLOBAL__N__2680c7bb_12_PowKernel_cu_b2145a98_318424pow_tensor_scalar_kernelERNS_18TensorIteratorBaseERKN3c106ScalarEENKUlvE_clEvENKUlvE_clEvEUlNS5_7complexIdEEE_St5arrayIPcLm2EEEEviT0_T1_)
        /*104c*/ 	.word	0x00000000


	//----- nvinfo : EIATTR_REGCOUNT
	.align		4
.L_749:
        /*1050*/ 	.byte	0x04, 0x2f
        /*1052*/ 	.short	(.L_751 - .L_750)
	.align		4
.L_750:
        /*1054*/ 	.word	index@(_ZN2at6native29vectorized_elementwise_kernelILi2EZZZNS0_50_GLOBAL__N__2680c7bb_12_PowKernel_cu_b2145a98_318424pow_tensor_scalar_kernelERNS_18TensorIteratorBaseERKN3c106ScalarEENKUlvE_clEvENKUlvE_clEvEUlNS5_7complexIdEEE_St5arrayIPcLm2EEEEviT0_T1_)
        /*1058*/ 	.word	0x00000034


	//----- nvinfo : EIATTR_FRAME_SIZE
	.align		4
.L_751:
        /*105c*/ 	.byte	0x04, 0x11
        /*105e*/ 	.short	(.L_753 - .L_752)
	.align		4
.L_752:
        /*1060*/ 	.word	index@(_ZN2at6native29vectorized_elementwise_kernelILi2EZZZNS0_50_GLOBAL__N__2680c7bb_12_PowKernel_cu_b2145a98_318424pow_tensor_scalar_kernelERNS_18TensorIteratorBaseERKN3c106ScalarEENKUlvE_clEvENKUlvE_clEvEUlNS5_7complexIdEEE_St5arrayIPcLm2EEEEviT0_T1_)
        /*1064*/ 	.word	0x00000000


	//----- nvinfo : EIATTR_REGCOUNT
	.align		4
.L_753:
        /*1068*/ 	.byte	0x04, 0x2f
        /*106a*/ 	.short	(.L_755 - .L_754)
	.align		4
.L_754:
        /*106c*/ 	.word	index@(_ZN2at6native27unrolled_elementwise_kernelIZZZNS0_50_GLOBAL__N__2680c7bb_12_PowKernel_cu_b2145a98_318424pow_tensor_scalar_kernelERNS_18TensorIteratorBaseERKN3c106ScalarEENKUlvE_clEvENKUlvE_clEvEUlNS5_7complexIdEEE_St5arrayIPcLm2EELi4E23TrivialOffsetCalculatorILi1EjESI_NS0_6memory15LoadWithoutCastENSJ_16StoreWithoutCastEEEviT_T0_T2_T3_T4_T5_)
        /*1070*/ 	.word	0x00000020


	//----- nvinfo : EIATTR_FRAME_SIZE
	.align		4
.L_755:
        /*1074*/ 	.byte	0x04, 0x11
        /*1076*/ 	.short	(.L_757 - .L_756)
	.align		4
.L_756:
        /*1078*/ 	.word	index@(_ZN2at6native27unrolled_elementwise_kernelIZZZNS0_50_GLOBAL__N__2680c7bb_12_PowKernel_cu_b2145a98_318424pow_tensor_scalar_kernelERNS_18TensorIteratorBaseERKN3c106ScalarEENKUlvE_clEvENKUlvE_clEvEUlNS5_7complexIdEEE_St5arrayIPcLm2EELi4E23TrivialOffsetCalculatorILi1EjESI_NS0_6memory15LoadWithoutCastENSJ_16StoreWithoutCastEEEviT_T0_T2_T3_T4_T5_)
        /*107c*/ 	.word	0x00000000


	//----- nvinfo : EIATTR_REGCOUNT
	.align		4
.L_757:
        /*1080*/ 	.byte	0x04, 0x2f
        /*1082*/ 	.short	(.L_759 - .L_758)
	.align		4
.L_758:
        /*1084*/ 	.word	index@(_ZN2at6native18elementwise_kernelILi128ELi2EZNS0_22gpu_kernel_impl_nocastIZZZNS0_50_GLOBAL__N__2680c7bb_12_PowKernel_cu_b2145a98_318424pow_tensor_scalar_kernelERNS_18TensorIteratorBaseERKN3c106ScalarEENKUlvE_clEvENKUlvE_clEvEUlNS6_7complexIdEEE_EEvS5_RKT_EUliE_EEviT1_)
        /*1088*/ 	.word	0x0000000e


	//----- nvinfo : EIATTR_FRAME_SIZE
	.align		4
.L_759:
        /*108c*/ 	.byte	0x04, 0x11
        /*108e*/ 	.short	(.L_761 - .L_760)
	.align		4
.L_760:
        /*1090*/ 	.word	index@(_ZN2at6native18elementwise_kernelILi128ELi2EZNS0_22gpu_kernel_impl_nocastIZZZNS0_50_GLOBAL__N__2680c7bb_12_PowKernel_cu_b2145a98_318424pow_tensor_scalar_kernelERNS_18TensorIteratorBaseERKN3c106ScalarEENKUlvE_clEvENKUlvE_clEvEUlNS6_7complexIdEEE_EEvS5_RKT_EUliE_EEviT1_)
        /*1094*/ 	.word	0x00000000


	//----- nvinfo : EIATTR_REGCOUNT
	.align		4
.L_761:
        /*1098*/ 	.byte	0x04, 0x2f
        /*109a*/ 	.short	(.L_763 - .L_762)
	.align		4
.L_762:
        /*109c*/ 	.word	index@(_ZN2at6native27unrolled_elementwise_kernelIZZZNS0_50_GLOBAL__N__2680c7bb_12_PowKernel_cu_b2145a98_318424pow_tensor_scalar_kernelERNS_18TensorIteratorBaseERKN3c106ScalarEENKUlvE_clEvENKUlvE_clEvEUlNS5_7complexIdEEE_St5arrayIPcLm2EELi4E23TrivialOffsetCalculatorILi1EjESI_NS0_6memory12LoadWithCastILi1EEENSJ_13StoreWithCastILi1EEEEEviT_T0_T2_T3_T4_T5_)
        /*10a0*/ 	.word	0x00000028


	//----- nvinfo : EIATTR_FRAME_SIZE
	.align		4
.L_763:
        /*10a4*/ 	.byte	0x04, 0x11
        /*10a6*/ 	.short	(.L_765 - .L_764)
	.align		4
.L_764:
        /*10a8*/ 	.word	index@(_ZN2at6native27unrolled_elementwise_kernelIZZZNS0_50_GLOBAL__N__2680c7bb_12_PowKernel_cu_b2145a98_318424pow_tensor_scalar_kernelERNS_18TensorIteratorBaseERKN3c106ScalarEENKUlvE_clEvENKUlvE_clEvEUlNS5_7complexIdEEE_St5arrayIPcLm2EELi4E23TrivialOffsetCalculatorILi1EjESI_NS0_6memory12LoadWithCastILi1EEENSJ_13StoreWithCastILi1EEEEEviT_T0_T2_T3_T4_T5_)
        /*10ac*/ 	.word	0x00000000


	//----- nvinfo : EIATTR_REGCOUNT
	.align		4
.L_765:
        /*10b0*/ 	.byte	0x04, 0x2f
        /*10b2*/ 	.short	(.L_767 - .L_766)
	.align		4
.L_766:
        /*10b4*/ 	.word	index@(_ZN2at6native18elementwise_kernelILi128ELi4EZNS0_15gpu_kernel_implIZZZNS0_50_GLOBAL__N__2680c7bb_12_PowKernel_cu_b2145a98_318424pow_tensor_scalar_kernelERNS_18TensorIteratorBaseERKN3c106ScalarEENKUlvE_clEvENKUlvE_clEvEUlNS6_7complexIdEEE_EEvS5_RKT_EUliE_EEviT1_)
        /*10b8*/ 	.word	0x0000001a


	//----- nvinfo : EIATTR_FRAME_SIZE
	.align		4
.L_767:
        /*10bc*/ 	.byte	0x04, 0x11
        /*10be*/ 	.short	(.L_769 - .L_768)
	.align		4
.L_768:
        /*10c0*/ 	.word	index@(_ZN2at6native18elementwise_kernelILi128ELi4EZNS0_15gpu_kernel_implIZZZNS0_50_GLOBAL__N__2680c7bb_12_PowKernel_cu_b2145a98_318424pow_tensor_scalar_kernelERNS_18TensorIteratorBaseERKN3c106ScalarEENKUlvE_clEvENKUlvE_clEvEUlNS6_7complexIdEEE_EEvS5_RKT_EUliE_EEviT1_)
        /*10c4*/ 	.word	0x00000000


	//----- nvinfo : EIATTR_REGCOUNT
	.align		4
.L_769:
        /*10c8*/ 	.byte	0x04, 0x2f
        /*10ca*/ 	.short	(.L_771 - .L_770)
	.align		4
.L_770:
        /*10cc*/ 	.word	index@(_ZN2at6native29vectorized_elementwise_kernelILi8EZZZNS0_50_GLOBAL__N__2680c7bb_12_PowKernel_cu_b2145a98_318424pow_tensor_scalar_kernelERNS_18TensorIteratorBaseERKN3c106ScalarEENKUlvE_clEvENKUlvE_clEvEUlNS5_7complexIdEEE0_St5arrayIPcLm2EEEEviT0_T1_)
        /*10d0*/ 	.word	0x00000004


	//----- nvinfo : EIATTR_FRAME_SIZE
	.align		4
.L_771:
        /*10d4*/ 	.byte	0x04, 0x11
        /*10d6*/ 	.short	(.L_773 - .L_772)
	.align		4
.L_772:
        /*10d8*/ 	.word	index@(_ZN2at6native29vectorized_elementwise_kernelILi8EZZZNS0_50_GLOBAL__N__2680c7bb_12_PowKernel_cu_b2145a98_318424pow_tensor_scalar_kernelERNS_18TensorIteratorBaseERKN3c106ScalarEENKUlvE_clEvENKUlvE_clEvEUlNS5_7complexIdEEE0_St5arrayIPcLm2EEEEviT0_T1_)
        /*10dc*/ 	.word	0x00000000


	//----- nvinfo : EIATTR_REGCOUNT
	.align		4
.L_773:
        /*10e0*/ 	.byte	0x04, 0x2f
        /*10e2*/ 	.short	(.L_775 - .L_774)
	.align		4
.L_774:
        /*10e4*/ 	.word	index@(_ZN2at6native29vectorized_elementwise_kernelILi4EZZZNS0_50_GLOBAL__N__2680c7bb_12_PowKernel_cu_b2145a98_318424pow_tensor_scalar_kernelERNS_18TensorIteratorBaseERKN3c106ScalarEENKUlvE_clEvENKUlvE_clEvEUlNS5_7complexIdEEE0_St5arrayIPcLm2EEEEviT0_T1_)
        /*10e8*/ 	.word	0x00000048


	//----- nvinfo : EIATTR_FRAME_SIZE
	.align		4
.L_775:
        /*10ec*/ 	.byte	0x04, 0x11
        /*10ee*/ 	.short	(.L_777 - .L_776)
	.align		4
.L_776:
        /*10f0*/ 	.word	index@($_ZN2at6native29vectorized_elementwise_kernelILi4EZZZNS0_50_GLOBAL__N__2680c7bb_12_PowKernel_cu_b2145a98_318424pow_tensor_scalar_kernelERNS_18TensorIteratorBaseERKN3c106ScalarEENKUlvE_clEvENKUlvE_clEvEUlNS5_7complexIdEEE0_St5arrayIPcLm2EEEEviT0_T1_$__internal_trig_reduction_slowpathd)
        /*10f4*/ 	.word	0x00000000


	//----- nvinfo : EIATTR_FRAME_SIZE
	.align		4
.L_777:
        /*10f8*/ 	.byte	0x04, 0x11
        /*10fa*/ 	.short	(.L_779 - .L_778)
	.align		4
.L_778:
        /*10fc*/ 	.word	index@($__internal_65_$__cuda_sm20_div_rn_f64_full)
        /*1100*/ 	.word	0x00000000


	//----- nvinfo : EIATTR_FRAME_SIZE
	.align		4
.L_779:
        /*1104*/ 	.byte	0x04, 0x11
        /*1106*/ 	.short	(.L_781 - .L_780)
	.align		4
.L_780:
        /*1108*/ 	.word	index@(_ZN2at6native29vectorized_elementwise_kernelILi4EZZZNS0_50_GLOBAL__N__2680c7bb_12_PowKernel_cu_b2145a98_318424pow_tensor_scalar_kernelERNS_18TensorIteratorBaseERKN3c106ScalarEENKUlvE_clEvENKUlvE_clEvEUlNS5_7complexIdEEE0_St5arrayIPcLm2EEEEviT0_T1_)
        /*110c*/ 	.word	0x00000028


	//----- nvinfo : EIATTR_REGCOUNT
	.align		4
.L_781:
        /*1110*/ 	.byte	0x04, 0x2f
        /*1112*/ 	.short	(.L_783 - .L_782)
	.align		4
.L_782:
        /*1114*/ 	.word	index@(_ZN2at6native29vectorized_elementwise_kernelILi2EZZZNS0_50_GLOBAL__N__2680c7bb_12_PowKernel_cu_b2145a98_318424pow_tensor_scalar_kernelERNS_18TensorIteratorBaseERKN3c106ScalarEENKUlvE_clEvENKUlvE_clEvEUlNS5_7complexIdEEE0_St5arrayIPcLm2EEEEviT0_T1_)
        /*1118*/ 	.word	0x00000046


	//----- nvinfo : EIATTR_FRAME_SIZE
	.align		4
.L_783:
        /*111c*/ 	.byte	0x04, 0x11
        /*111e*/ 	.short	(.L_785 - .L_784)
	.align		4
.L_784:
        /*1120*/ 	.word	index@($_ZN2at6native29vectorized_elementwise_kernelILi2EZZZNS0_50_GLOBAL__N__2680c7bb_12_PowKernel_cu_b2145a98_318424pow_tensor_scalar_kernelERNS_18TensorIteratorBaseERKN3c106ScalarEENKUlvE_clEvENKUlvE_clEvEUlNS5_7complexIdEEE0_St5arrayIPcLm2EEEEviT0_T1_$__internal_trig_reduction_slowpathd)
        /*1124*/ 	.word	0x00000000


	//----- nvinfo : EIATTR_FRAME_SIZE
	.align		4
.L_785:
        /*1128*/ 	.byte	0x04, 0x11
        /*112a*/ 	.short	(.L_787 - .L_786)
	.align		4
.L_786:
        /*112c*/ 	.word	index@($__internal_64_$__cuda_sm20_div_rn_f64_full)
        /*1130*/ 	.word	0x00000000


	//----- nvinfo : EIATTR_FRAME_SIZE
	.align		4
.L_787:
        /*1134*/ 	.byte	0x04, 0x11
        /*1136*/ 	.short	(.L_789 - .L_788)
	.align		4
.L_788:
        /*1138*/ 	.word	index@(_ZN2at6native29vectorized_elementwise_kernelILi2EZZZNS0_50_GLOBAL__N__2680c7bb_12_PowKernel_cu_b2145a98_318424pow_tensor_scalar_kernelERNS_18TensorIteratorBaseERKN3c106ScalarEENKUlvE_clEvENKUlvE_clEvEUlNS5_7complexIdEEE0_St5arrayIPcLm2EEEEviT0_T1_)
        /*113c*/ 	.word	0x00000028


	//----- nvinfo : EIATTR_REGCOUNT
	.align		4
.L_789:
        /*1140*/ 	.byte	0x04, 0x2f
        /*1142*/ 	.short	(.L_791 - .L_790)
	.align		4
.L_790:
        /*1144*/ 	.word	index@(_ZN2at6native27unrolled_elementwise_kernelIZZZNS0_50_GLOBAL__N__2680c7bb_12_PowKernel_cu_b2145a98_318424pow_tensor_scalar_kernelERNS_18TensorIteratorBaseERKN3c106ScalarEENKUlvE_clEvENKUlvE_clEvEUlNS5_7complexIdEEE0_St5arrayIPcLm2EELi4E23TrivialOffsetCalculatorILi1EjESI_NS0_6memory15LoadWithoutCastENSJ_16StoreWithoutCastEEEviT_T0_T2_T3_T4_T5_)
        /*1148*/ 	.word	0x0000003e


	//----- nvinfo : EIATTR_FRAME_SIZE
	.align		4
.L_791:
        /*114c*/ 	.byte	0x04, 0x11
        /*114e*/ 	.short	(.L_793 - .L_792)
	.align		4
.L_792:
        /*1150*/ 	.word	index@($_ZN2at6native27unrolled_elementwise_kernelIZZZNS0_50_GLOBAL__N__2680c7bb_12_PowKernel_cu_b2145a98_318424pow_tensor_scalar_kernelERNS_18TensorIteratorBaseERKN3c106ScalarEENKUlvE_clEvENKUlvE_clEvEUlNS5_7complexIdEEE0_St5arrayIPcLm2EELi4E23TrivialOffsetCalculatorILi1EjESI_NS0_6memory15LoadWithoutCastENSJ_16StoreWithoutCastEEEviT_T0_T2_T3_T4_T5_$__internal_trig_reduction_slowpathd)
        /*1154*/ 	.word	0x00000000


	//----- nvinfo : EIATTR_FRAME_SIZE
	.align		4
.L_793:
        /*1158*/ 	.byte	0x04, 0x11
        /*115a*/ 	.short	(.L_795 - .L_794)
	.align		4
.L_794:
        /*115c*/ 	.word	index@($__internal_63_$__cuda_sm20_div_rn_f64_full)
        /*1160*/ 	.word	0x00000000


	//----- nvinfo : EIATTR_FRAME_SIZE
	.align		4
.L_795:
        /*1164*/ 	.byte	0x04, 0x11
        /*1166*/ 	.short	(.L_797 - .L_796)
	.align		4
.L_796:
        /*1168*/ 	.word	index@(_ZN2at6native27unrolled_elementwise_kernelIZZZNS0_50_GLOBAL__N__2680c7bb_12_PowKernel_cu_b2145a98_318424pow_tensor_scalar_kernelERNS_18TensorIteratorBaseERKN3c106ScalarEENKUlvE_clEvENKUlvE_clEvEUlNS5_7complexIdEEE0_St5arrayIPcLm2EELi4E23TrivialOffsetCalculatorILi1EjESI_NS0_6memory15LoadWithoutCastENSJ_16StoreWithoutCastEEEviT_T0_T2_T3_T4_T5_)
        /*116c*/ 	.word	0x00000028


	//----- nvinfo : EIATTR_REGCOUNT
	.align		4
.L_797:
        /*1170*/ 	.byte	0x04, 0x2f
        /*1172*/ 	.short	(.L_799 - .L_798)
	.align		4
.L_798:
        /*1174*/ 	.word	index@(_ZN2at6native18elementwise_kernelILi128ELi2EZNS0_22gpu_kernel_impl_nocastIZZZNS0_50_GLOBAL__N__2680c7bb_12_PowKernel_cu_b2145a98_318424pow_tensor_scalar_kernelERNS_18TensorIteratorBaseERKN3c106ScalarEENKUlvE_clEvENKUlvE_clEvEUlNS6_7complexIdEEE0_EEvS5_RKT_EUliE_EEviT1_)
        /*1178*/ 	.word	0x00000034


	//----- nvinfo : EIATTR_FRAME_SIZE
	.align		4
.L_799:
        /*117c*/ 	.byte	0x04, 0x11
        /*117e*/ 	.short	(.L_801 - .L_800)
	.align		4
.L_800:
        /*1180*/ 	.word	index@($_ZN2at6native18elementwise_kernelILi128ELi2EZNS0_22gpu_kernel_impl_nocastIZZZNS0_50_GLOBAL__N__2680c7bb_12_PowKernel_cu_b2145a98_318424pow_tensor_scalar_kernelERNS_18TensorIteratorBaseERKN3c106ScalarEENKUlvE_clEvENKUlvE_clEvEUlNS6_7complexIdEEE0_EEvS5_RKT_EUliE_EEviT1_$__internal_trig_reduction_slowpathd)
        /*1184*/ 	.word	0x00000000


	//----- nvinfo : EIATTR_FRAME_SIZE
	.align		4
.L_801:
        /*1188*/ 	.byte	0x04, 0x11
        /*118a*/ 	.short	(.L_803 - .L_802)
	.align		4
.L_802:
        /*118c*/ 	.word	index@($__internal_62_$__cuda_sm20_div_rn_f64_full)
        /*1190*/ 	.word	0x00000000


	//----- nvinfo : EIATTR_FRAME_SIZE
	.align		4
.L_803:
        /*1194*/ 	.byte	0x04, 0x11
        /*1196*/ 	.short	(.L_805 - .L_804)
	.align		4
.L_804:
        /*1198*/ 	.word	index@(_ZN2at6native18elementwise_kernelILi128ELi2EZNS0_22gpu_kernel_impl_nocastIZZZNS0_50_GLOBAL__N__2680c7bb_12_PowKernel_cu_b2145a98_318424pow_tensor_scalar_kernelERNS_18TensorIteratorBaseERKN3c106ScalarEENKUlvE_clEvENKUlvE_clEvEUlNS6_7complexIdEEE0_EEvS5_RKT_EUliE_EEviT1_)
        /*119c*/ 	.word	0x00000028


	//----- nvinfo : EIATTR_REGCOUNT
	.align		4
.L_805:
        /*11a0*/ 	.byte	0x04, 0x2f
        /*11a2*/ 	.short	(.L_807 - .L_806)
	.align		4
.L_806:
        /*11a4*/ 	.word	index@(_ZN2at6native27unrolled_elementwise_kernelIZZZNS0_50_GLOBAL__N__2680c7bb_12_PowKernel_cu_b2145a98_318424pow_tensor_scalar_kernelERNS_18TensorIteratorBaseERKN3c106ScalarEENKUlvE_clEvENKUlvE_clEvEUlNS5_7complexIdEEE0_St5arrayIPcLm2EELi4E23TrivialOffsetCalculatorILi1EjESI_NS0_6memory12LoadWithCastILi1EEENSJ_13StoreWithCastILi1EEEEEviT_T0_T2_T3_T4_T5_)
        /*11a8*/ 	.word	0x0000003d


	//----- nvinfo : EIATTR_FRAME_SIZE
	.align		4
.L_807:
        /*11ac*/ 	.byte	0x04, 0x11
        /*11ae*/ 	.short	(.L_809 - .L_808)
	.align		4
.L_808:
        /*11b0*/ 	.word	index@($_ZN2at6native27unrolled_elementwise_kernelIZZZNS0_50_GLOBAL__N__2680c7bb_12_PowKernel_cu_b2145a98_318424pow_tensor_scalar_kernelERNS_18TensorIteratorBaseERKN3c106ScalarEENKUlvE_clEvENKUlvE_clEvEUlNS5_7complexIdEEE0_St5arrayIPcLm2EELi4E23TrivialOffsetCalculatorILi1EjESI_NS0_6memory12LoadWithCastILi1EEENSJ_13StoreWithCastILi1EEEEEviT_T0_T2_T3_T4_T5_$__internal_trig_reduction_slowpathd)
        /*11b4*/ 	.word	0x00000000


	//----- nvinfo : EIATTR_FRAME_SIZE
	.align		4
.L_809:
        /*11b8*/ 	.byte	0x04, 0x11
        /*11ba*/ 	.short	(.L_811 - .L_810)
	.align		4
.L_810:
        /*11bc*/ 	.word	index@($__internal_61_$__cuda_sm20_div_rn_f64_full)
        /*11c0*/ 	.word	0x00000000


	//----- nvinfo : EIATTR_FRAME_SIZE
	.align		4
.L_811:
        /*11c4*/ 	.byte	0x04, 0x11
        /*11c6*/ 	.short	(.L_813 - .L_812)
	.align		4
.L_812:
        /*11c8*/ 	.word	index@(_ZN2at6native27unrolled_elementwise_kernelIZZZNS0_50_GLOBAL__N__2680c7bb_12_PowKernel_cu_b2145a98_318424pow_tensor_scalar_kernelERNS_18TensorIteratorBaseERKN3c106ScalarEENKUlvE_clEvENKUlvE_clEvEUlNS5_7complexIdEEE0_St5arrayIPcLm2EELi4E23TrivialOffsetCalculatorILi1EjESI_NS0_6memory12LoadWithCastILi1EEENSJ_13StoreWithCastILi1EEEEEviT_T0_T2_T3_T4_T5_)
        /*11cc*/ 	.word	0x00000028


	//----- nvinfo : EIATTR_REGCOUNT
	.align		4
.L_813:
        /*11d0*/ 	.byte	0x04, 0x2f
        /*11d2*/ 	.short	(.L_815 - .L_814)
	.align		4
.L_814:
        /*11d4*/ 	.word	index@(_ZN2at6native18elementwise_kernelILi128ELi4EZNS0_15gpu_kernel_implIZZZNS0_50_GLOBAL__N__2680c7bb_12_PowKernel_cu_b2145a98_318424pow_tensor_scalar_kernelERNS_18TensorIteratorBaseERKN3c106ScalarEENKUlvE_clEvENKUlvE_clEvEUlNS6_7complexIdEEE0_EEvS5_RKT_EUliE_EEviT1_)
        /*11d8*/ 	.word	0x00000038


	//----- nvinfo : EIATTR_FRAME_SIZE
	.align		4
.L_815:
        /*11dc*/ 	.byte	0x04, 0x11
        /*11de*/ 	.short	(.L_817 - .L_816)
	.align		4
.L_816:
        /*11e0*/ 	.word	index@($_ZN2at6native18elementwise_kernelILi128ELi4EZNS0_15gpu_kernel_implIZZZNS0_50_GLOBAL__N__2680c7bb_12_PowKernel_cu_b2145a98_318424pow_tensor_scalar_kernelERNS_18TensorIteratorBaseERKN3c106ScalarEENKUlvE_clEvENKUlvE_clEvEUlNS6_7complexIdEEE0_EEvS5_RKT_EUliE_EEviT1_$__internal_trig_reduction_slowpathd)
        /*11e4*/ 	.word	0x00000000


	//----- nvinfo : EIATTR_FRAME_SIZE
	.align		4
.L_817:
        /*11e8*/ 	.byte	0x04, 0x11
        /*11ea*/ 	.short	(.L_819 - .L_818)
	.align		4
.L_818:
        /*11ec*/ 	.word	index@($__internal_60_$__cuda_sm20_div_rn_f64_full)
        /*11f0*/ 	.word	0x00000000


	//----- nvinfo : EIATTR_FRAME_SIZE
	.align		4
.L_819:
        /*11f4*/ 	.byte	0x04, 0x11
        /*11f6*/ 	.short	(.L_821 - .L_820)
	.align		4
.L_820:
        /*11f8*/ 	.word	index@(_ZN2at6native18elementwise_kernelILi128ELi4EZNS0_15gpu_kernel_implIZZZNS0_50_GLOBAL__N__2680c7bb_12_PowKernel_cu_b2145a98_318424pow_tensor_scalar_kernelERNS_18TensorIteratorBaseERKN3c106ScalarEENKUlvE_clEvENKUlvE_clEvEUlNS6_7complexIdEEE0_EEvS5_RKT_EUliE_EEviT1_)
        /*11fc*/ 	.word	0x00000028


	//----- nvinfo : EIATTR_REGCOUNT
	.align		4
.L_821:
        /*1200*/ 	.byte	0x04, 0x2f
        /*1202*/ 	.short	(.L_823 - .L_822)
	.align		4
.L_822:
        /*1204*/ 	.word	index@(_ZN2at6native29vectorized_elementwise_kernelILi8EZZZNS0_50_GLOBAL__N__2680c7bb_12_PowKernel_cu_b2145a98_318424pow_tensor_scalar_kernelERNS_18TensorIteratorBaseERKN3c106ScalarEENKUlvE_clEvENKUlvE0_clEvEUlNS5_7complexIfEEE_St5arrayIPcLm2EEEEviT0_T1_)
        /*1208*/ 	.word	0x00000004


	//----- nvinfo : EIATTR_FRAME_SIZE
	.align		4
.L_823:
        /*120c*/ 	.byte	0x04, 0x11
        /*120e*/ 	.short	(.L_825 - .L_824)
	.align		4
.L_824:
        /*1210*/ 	.word	index@(_ZN2at6native29vectorized_elementwise_kernelILi8EZZZNS0_50_GLOBAL__N__2680c7bb_12_PowKernel_cu_b2145a98_318424pow_tensor_scalar_kernelERNS_18TensorIteratorBaseERKN3c106ScalarEENKUlvE_clEvENKUlvE0_clEvEUlNS5_7complexIfEEE_St5arrayIPcLm2EEEEviT0_T1_)
        /*1214*/ 	.word	0x00000000


	//----- nvinfo : EIATTR_REGCOUNT
	.align		4
.L_825:
        /*1218*/ 	.byte	0x04, 0x2f
        /*121a*/ 	.short	(.L_827 - .L_826)
	.align		4
.L_826:
        /*121c*/ 	.word	index@(_ZN2at6native29vectorized_elementwise_kernelILi4EZZZNS0_50_GLOBAL__N__2680c7bb_12_PowKernel_cu_b2145a98_318424pow_tensor_scalar_kernelERNS_18TensorIteratorBaseERKN3c106ScalarEENKUlvE_clEvENKUlvE0_clEvEUlNS5_7complexIfEEE_St5arrayIPcLm2EEEEviT0_T1_)
        /*1220*/ 	.word	0x00000020


	//----- nvinfo : EIATTR_FRAME_SIZE
	.align		4
.L_827:
        /*1224*/ 	.byte	0x04, 0x11
        /*1226*/ 	.short	(.L_829 - .L_828)
	.align		4
.L_828:
        /*1228*/ 	.word	index@(_ZN2at6native29vectorized_elementwise_kernelILi4EZZZNS0_50_GLOBAL__N__2680c7bb_12_PowKernel_cu_b2145a98_318424pow_tensor_scalar_kernelERNS_18TensorIteratorBaseERKN3c106ScalarEENKUlvE_clEvENKUlvE0_clEvEUlNS5_7complexIfEEE_St5arrayIPcLm2EEEEviT0_T1_)
        /*122c*/ 	.word	0x00000000


	//----- nvinfo : EIATTR_REGCOUNT
	.align		4
.L_829:
        /*1230*/ 	.byte	0x04, 0x2f
        /*1232*/ 	.short	(.L_831 - .L_830)
	.align		4
.L_830:
        /*1234*/ 	.word	index@(_ZN2at6native29vectorized_elementwise_kernelILi2EZZZNS0_50_GLOBAL__N__2680c7bb_12_PowKernel_cu_b2145a98_318424pow_tensor_scalar_kernelERNS_18TensorIteratorBaseERKN3c106ScalarEENKUlvE_clEvENKUlvE0_clEvEUlNS5_7complexIfEEE_St5arrayIPcLm2EEEEviT0_T1_)
        /*1238*/ 	.word	0x00000020


	//----- nvinfo : EIATTR_FRAME_SIZE
	.align		4
.L_831:
        /*123c*/ 	.byte	0x04, 0x11
        /*123e*/ 	.short	(.L_833 - .L_832)
	.align		4
.L_832:
        /*1240*/ 	.word	index@(_ZN2at6native29vectorized_elementwise_kernelILi2EZZZNS0_50_GLOBAL__N__2680c7bb_12_PowKernel_cu_b2145a98_318424pow_tensor_scalar_kernelERNS_18TensorIteratorBaseERKN3c106ScalarEENKUlvE_clEvENKUlvE0_clEvEUlNS5_7complexIfEEE_St5arrayIPcLm2EEEEviT0_T1_)
        /*1244*/ 	.word	0x00000000


	//----- nvinfo : EIATTR_REGCOUNT
	.align		4
.L_833:
        /*1248*/ 	.byte	0x04, 0x2f
        /*124a*/ 	.short	(.L_835 - .L_834)
	.align		4
.L_834:
        /*124c*/ 	.word	index@(_ZN2at6native27unrolled_elementwise_kernelIZZZNS0_50_GLOBAL__N__2680c7bb_12_PowKernel_cu_b2145a98_318424pow_tensor_scalar_kernelERNS_18TensorIteratorBaseERKN3c106ScalarEENKUlvE_clEvENKUlvE0_clEvEUlNS5_7complexIfEEE_St5arrayIPcLm2EELi4E23TrivialOffsetCalculatorILi1EjESI_NS0_6memory15LoadWithoutCastENSJ_16StoreWithoutCastEEEviT_T0_T2_T3_T4_T5_)
        /*1250*/ 	.word	0x00000016


	//----- nvinfo : EIATTR_FRAME_SIZE
	.align		4
.L_835:
        /*1254*/ 	.byte	0x04, 0x11
        /*1256*/ 	.short	(.L_837 - .L_836)
	.align		4
.L_836:
        /*1258*/ 	.word	index@(_ZN2at6native27unrolled_elementwise_kernelIZZZNS0_50_GLOBAL__N__2680c7bb_12_PowKernel_cu_b2145a98_318424pow_tensor_scalar_kernelERNS_18TensorIteratorBaseERKN3c106ScalarEENKUlvE_clEvENKUlvE0_clEvEUlNS5_7complexIfEEE_St5arrayIPcLm2EELi4E23TrivialOffsetCalculatorILi1EjESI_NS0_6memory15LoadWithoutCastENSJ_16StoreWithoutCastEEEviT_T0_T2_T3_T4_T5_)
        /*125c*/ 	.word	0x00000000


	//----- nvinfo : EIATTR_REGCOUNT
	.align		4
.L_837:
        /*1260*/ 	.byte	0x04, 0x2f
        /*1262*/ 	.short	(.L_839 - .L_838)
	.align		4
.L_838:
        /*1264*/ 	.word	index@(_ZN2at6native18elementwise_kernelILi128ELi2EZNS0_22gpu_kernel_impl_nocastIZZZNS0_50_GLOBAL__N__2680c7bb_12_PowKernel_cu_b2145a98_318424pow_tensor_scalar_kernelERNS_18TensorIteratorBaseERKN3c106ScalarEENKUlvE_clEvENKUlvE0_clEvEUlNS6_7complexIfEEE_EEvS5_RKT_EUliE_EEviT1_)
        /*1268*/ 	.word	0x0000000c


	//----- nvinfo : EIATTR_FRAME_SIZE
	.align		4
.L_839:
        /*126c*/ 	.byte	0x04, 0x11
        /*126e*/ 	.short	(.L_841 - .L_840)
	.align		4
.L_840:
        /*1270*/ 	.word	index@(_ZN2at6native18elementwise_kernelILi128ELi2EZNS0_22gpu_kernel_impl_nocastIZZZNS0_50_GLOBAL__N__2680c7bb_12_PowKernel_cu_b2145a98_318424pow_tensor_scalar_kernelERNS_18TensorIteratorBaseERKN3c106ScalarEENKUlvE_clEvENKUlvE0_clEvEUlNS6_7complexIfEEE_EEvS5_RKT_EUliE_EEviT1_)
        /*1274*/ 	.word	0x00000000


	//----- nvinfo : EIATTR_REGCOUNT
	.align		4
.L_841:
        /*1278*/ 	.byte	0x04, 0x2f
        /*127a*/ 	.short	(.L_843 - .L_842)
	.align		4
.L_842:
        /*127c*/ 	.word	index@(_ZN2at6native27unrolled_elementwise_kernelIZZZNS0_50_GLOBAL__N__2680c7bb_12_PowKernel_cu_b2145a98_318424pow_tensor_scalar_kernelERNS_18TensorIteratorBaseERKN3c106ScalarEENKUlvE_clEvENKUlvE0_clEvEUlNS5_7complexIfEEE_St5arrayIPcLm2EELi4E23TrivialOffsetCalculatorILi1EjESI_NS0_6memory12LoadWithCastILi1EEENSJ_13StoreWithCastILi1EEEEEviT_T0_T2_T3_T4_T5_)
        /*1280*/ 	.word	0x00000020


	//----- nvinfo : EIATTR_FRAME_SIZE
	.align		4
.L_843:
        /*1284*/ 	.byte	0x04, 0x11
        /*1286*/ 	.short	(.L_845 - .L_844)
	.align		4
.L_844:
        /*1288*/ 	.word	index@(_ZN2at6native27unrolled_elementwise_kernelIZZZNS0_50_GLOBAL__N__2680c7bb_12_PowKernel_cu_b2145a98_318424pow_tensor_scalar_kernelERNS_18TensorIteratorBaseERKN3c106ScalarEENKUlvE_clEvENKUlvE0_clEvEUlNS5_7complexIfEEE_St5arrayIPcLm2EELi4E23TrivialOffsetCalculatorILi1EjESI_NS0_6memory12LoadWithCastILi1EEENSJ_13StoreWithCastILi1EEEEEviT_T0_T2_T3_T4_T5_)
        /*128c*/ 	.word	0x00000000


	//----- nvinfo : EIATTR_REGCOUNT
	.align		4
.L_845:
        /*1290*/ 	.byte	0x04, 0x2f
        /*1292*/ 	.short	(.L_847 - .L_846)
	.align		4
.L_846:
        /*1294*/ 	.word	index@(_ZN2at6native18elementwise_kernelILi128ELi4EZNS0_15gpu_kernel_implIZZZNS0_50_GLOBAL__N__2680c7bb_12_PowKernel_cu_b2145a98_318424pow_tensor_scalar_kernelERNS_18TensorIteratorBaseERKN3c106ScalarEENKUlvE_clEvENKUlvE0_clEvEUlNS6_7complexIfEEE_EEvS5_RKT_EUliE_EEviT1_)
        /*1298*/ 	.word	0x0000001a


	//----- nvinfo : EIATTR_FRAME_SIZE
	.align		4
.L_847:
        /*129c*/ 	.byte	0x04, 0x11
        /*129e*/ 	.short	(.L_849 - .L_848)
	.align		4
.L_848:
        /*12a0*/ 	.word	index@(_ZN2at6native18elementwise_kernelILi128ELi4EZNS0_15gpu_kernel_implIZZZNS0_50_GLOBAL__N__2680c7bb_12_PowKernel_cu_b2145a98_318424pow_tensor_scalar_kernelERNS_18TensorIteratorBaseERKN3c106ScalarEENKUlvE_clEvENKUlvE0_clEvEUlNS6_7complexIfEEE_EEvS5_RKT_EUliE_EEviT1_)
        /*12a4*/ 	.word	0x00000000


	//----- nvinfo : EIATTR_REGCOUNT
	.align		4
.L_849:
        /*12a8*/ 	.byte	0x04, 0x2f
        /*12aa*/ 	.short	(.L_851 - .L_850)
	.align		4
.L_850:
        /*12ac*/ 	.word	index@(_ZN2at6native29vectorized_elementwise_kernelILi8EZZZNS0_50_GLOBAL__N__2680c7bb_12_PowKernel_cu_b2145a98_318424pow_tensor_scalar_kernelERNS_18TensorIteratorBaseERKN3c106ScalarEENKUlvE_clEvENKUlvE0_clEvEUlNS5_7complexIfEEE0_St5arrayIPcLm2EEEEviT0_T1_)
        /*12b0*/ 	.word	0x00000004


	//----- nvinfo : EIATTR_FRAME_SIZE
	.align		4
.L_851:
        /*12b4*/ 	.byte	0x04, 0x11
        /*12b6*/ 	.short	(.L_853 - .L_852)
	.align		4
.L_852:
        /*12b8*/ 	.word	index@(_ZN2at6native29vectorized_elementwise_kernelILi8EZZZNS0_50_GLOBAL__N__2680c7bb_12_PowKernel_cu_b2145a98_318424pow_tensor_scalar_kernelERNS_18TensorIteratorBaseERKN3c106ScalarEENKUlvE_clEvENKUlvE0_clEvEUlNS5_7complexIfEEE0_St5arrayIPcLm2EEEEviT0_T1_)
        /*12bc*/ 	.word	0x00000000


	//----- nvinfo : EIATTR_REGCOUNT
	.align		4
.L_853:
        /*12c0*/ 	.byte	0x04, 0x2f
        /*12c2*/ 	.short	(.L_855 - .L_854)
	.align		4
.L_854:
        /*12c4*/ 	.word	index@(_ZN2at6native29vectorized_elementwise_kernelILi4EZZZNS0_50_GLOBAL__N__2680c7bb_12_PowKernel_cu_b2145a98_318424pow_tensor_scalar_kernelERNS_18TensorIteratorBaseERKN3c106ScalarEENKUlvE_clEvENKUlvE0_clEvEUlNS5_7complexIfEEE0_St5arrayIPcLm2EEEEviT0_T1_)
        /*12c8*/ 	.word	0x00000028


	//----- nvinfo : EIATTR_FRAME_SIZE
	.align		4
.L_855:
        /*12cc*/ 	.byte	0x04, 0x11
        /*12ce*/ 	.short	(.L_857 - .L_856)
	.align		4
.L_856:
        /*12d0*/ 	.word	index@($__internal_59_$__cuda_sm3x_div_rn_ftz_f32_slowpath)
        /*12d4*/ 	.word	0x00000000


	//----- nvinfo : EIATTR_FRAME_SIZE
	.align		4
.L_857:
        /*12d8*/ 	.byte	0x04, 0x11
        /*12da*/ 	.short	(.L_859 - .L_858)
	.align		4
.L_858:
        /*12dc*/ 	.word	index@(_ZN2at6native29vectorized_elementwise_kernelILi4EZZZNS0_50_GLOBAL__N__2680c7bb_12_PowKernel_cu_b2145a98_318424pow_tensor_scalar_kernelERNS_18TensorIteratorBaseERKN3c106ScalarEENKUlvE_clEvENKUlvE0_clEvEUlNS5_7complexIfEEE0_St5arrayIPcLm2EEEEviT0_T1_)
        /*12e0*/ 	.word	0x00000000


	//----- nvinfo : EIATTR_REGCOUNT
	.align		4
.L_859:
        /*12e4*/ 	.byte	0x04, 0x2f
        /*12e6*/ 	.short	(.L_861 - .L_860)
	.align		4
.L_860:
        /*12e8*/ 	.word	index@(_ZN2at6native29vectorized_elementwise_kernelILi2EZZZNS0_50_GLOBAL__N__2680c7bb_12_PowKernel_cu_b2145a98_318424pow_tensor_scalar_kernelERNS_18TensorIteratorBaseERKN3c106ScalarEENKUlvE_clEvENKUlvE0_clEvEUlNS5_7complexIfEEE0_St5arrayIPcLm2EEEEviT0_T1_)
        /*12ec*/ 	.word	0x00000028


	//----- nvinfo : EIATTR_FRAME_SIZE
	.align		4
.L_861:
        /*12f0*/ 	.byte	0x04, 0x11
        /*12f2*/ 	.short	(.L_863 - .L_862)
	.align		4
.L_862:
        /*12f4*/ 	.word	index@($__internal_58_$__cuda_sm3x_div_rn_ftz_f32_slowpath)
        /*12f8*/ 	.word	0x00000000


	//----- nvinfo : EIATTR_FRAME_SIZE
	.align		4
.L_863:
        /*12fc*/ 	.byte	0x04, 0x11
        /*12fe*/ 	.short	(.L_865 - .L_864)
	.align		4
.L_864:
        /*1300*/ 	.word	index@(_ZN2at6native29vectorized_elementwise_kernelILi2EZZZNS0_50_GLOBAL__N__2680c7bb_12_PowKernel_cu_b2145a98_318424pow_tensor_scalar_kernelERNS_18TensorIteratorBaseERKN3c106ScalarEENKUlvE_clEvENKUlvE0_clEvEUlNS5_7complexIfEEE0_St5arrayIPcLm2EEEEviT0_T1_)
        /*1304*/ 	.word	0x00000000


	//----- nvinfo : EIATTR_REGCOUNT
	.align		4
.L_865:
        /*1308*/ 	.byte	0x04, 0x2f
        /*130a*/ 	.short	(.L_867 - .L_866)
	.align		4
.L_866:
        /*130c*/ 	.word	index@(_ZN2at6native27unrolled_elementwise_kernelIZZZNS0_50_GLOBAL__N__2680c7bb_12_PowKernel_cu_b2145a98_318424pow_tensor_scalar_kernelERNS_18TensorIteratorBaseERKN3c106ScalarEENKUlvE_clEvENKUlvE0_clEvEUlNS5_7complexIfEEE0_St5arrayIPcLm2EELi4E23TrivialOffsetCalculatorILi1EjESI_NS0_6memory15LoadWithoutCastENSJ_16StoreWithoutCastEEEviT_T0_T2_T3_T4_T5_)
        /*1310*/ 	.word	0x0000001f


	//----- nvinfo : EIATTR_FRAME_SIZE
	.align		4
.L_867:
        /*1314*/ 	.byte	0x04, 0x11
        /*1316*/ 	.short	(.L_869 - .L_868)
	.align		4
.L_868:
        /*1318*/ 	.word	index@($__internal_57_$__cuda_sm3x_div_rn_ftz_f32_slowpath)
        /*131c*/ 	.word	0x00000000


	//----- nvinfo : EIATTR_FRAME_SIZE
	.align		4
.L_869:
        /*1320*/ 	.byte	0x04, 0x11
        /*1322*/ 	.short	(.L_871 - .L_870)
	.align		4
.L_870:
        /*1324*/ 	.word	index@(_ZN2at6native27unrolled_elementwise_kernelIZZZNS0_50_GLOBAL__N__2680c7bb_12_PowKernel_cu_b2145a98_318424pow_tensor_scalar_kernelERNS_18TensorIteratorBaseERKN3c106ScalarEENKUlvE_clEvENKUlvE0_clEvEUlNS5_7complexIfEEE0_St5arrayIPcLm2EELi4E23TrivialOffsetCalculatorILi1EjESI_NS0_6memory15LoadWithoutCastENSJ_16StoreWithoutCastEEEviT_T0_T2_T3_T4_T5_)
        /*1328*/ 	.word	0x00000000


	//----- nvinfo : EIATTR_REGCOUNT
	.align		4
.L_871:
        /*132c*/ 	.byte	0x04, 0x2f
        /*132e*/ 	.short	(.L_873 - .L_872)
	.align		4
.L_872:
        /*1330*/ 	.word	index@(_ZN2at6native18elementwise_kernelILi128ELi2EZNS0_22gpu_kernel_impl_nocastIZZZNS0_50_GLOBAL__N__2680c7bb_12_PowKernel_cu_b2145a98_318424pow_tensor_scalar_kernelERNS_18TensorIteratorBaseERKN3c106ScalarEENKUlvE_clEvENKUlvE0_clEvEUlNS6_7complexIfEEE0_EEvS5_RKT_EUliE_EEviT1_)
        /*1334*/ 	.word	0x0000001c


	//----- nvinfo : EIATTR_FRAME_SIZE
	.align		4
.L_873:
        /*1338*/ 	.byte	0x04, 0x11
        /*133a*/ 	.short	(.L_875 - .L_874)
	.align		4
.L_874:
        /*133c*/ 	.word	index@($__internal_56_$__cuda_sm3x_div_rn_ftz_f32_slowpath)
        /*1340*/ 	.word	0x00000000


	//----- nvinfo : EIATTR_FRAME_SIZE
	.align		4
.L_875:
        /*1344*/ 	.byte	0x04, 0x11
        /*1346*/ 	.short	(.L_877 - .L_876)
	.align		4
.L_876:
        /*1348*/ 	.word	index@(_ZN2at6native18elementwise_kernelILi128ELi2EZNS0_22gpu_kernel_impl_nocastIZZZNS0_50_GLOBAL__N__2680c7bb_12_PowKernel_cu_b2145a98_318424pow_tensor_scalar_kernelERNS_18TensorIteratorBaseERKN3c106ScalarEENKUlvE_clEvENKUlvE0_clEvEUlNS6_7complexIfEEE0_EEvS5_RKT_EUliE_EEviT1_)
        /*134c*/ 	.word	0x00000000


	//----- nvinfo : EIATTR_REGCOUNT
	.align		4
.L_877:
        /*1350*/ 	.byte	0x04, 0x2f
        /*1352*/ 	.short	(.L_879 - .L_878)
	.align		4
.L_878:
        /*1354*/ 	.word	index@(_ZN2at6native27unrolled_elementwise_kernelIZZZNS0_50_GLOBAL__N__2680c7bb_12_PowKernel_cu_b2145a98_318424pow_tensor_scalar_kernelERNS_18TensorIteratorBaseERKN3c106ScalarEENKUlvE_clEvENKUlvE0_clEvEUlNS5_7complexIfEEE0_St5arrayIPcLm2EELi4E23TrivialOffsetCalculatorILi1EjESI_NS0_6memory12LoadWithCastILi1EEENSJ_13StoreWithCastILi1EEEEEviT_T0_T2_T3_T4_T5_)
        /*1358*/ 	.word	0x00000021


	//----- nvinfo : EIATTR_FRAME_SIZE
	.align		4
.L_879:
        /*135c*/ 	.byte	0x04, 0x11
        /*135e*/ 	.short	(.L_881 - .L_880)
	.align		4
.L_880:
        /*1360*/ 	.word	index@($__internal_55_$__cuda_sm3x_div_rn_ftz_f32_slowpath)
        /*1364*/ 	.word	0x00000000


	//----- nvinfo : EIATTR_FRAME_SIZE
	.align		4
.L_881:
        /*1368*/ 	.byte	0x04, 0x11
        /*136a*/ 	.short	(.L_883 - .L_882)
	.align		4
.L_882:
        /*136c*/ 	.word	index@(_ZN2at6native27unrolled_elementwise_kernelIZZZNS0_50_GLOBAL__N__2680c7bb_12_PowKernel_cu_b2145a98_318424pow_tensor_scalar_kernelERNS_18TensorIteratorBaseERKN3c106ScalarEENKUlvE_clEvENKUlvE0_clEvEUlNS5_7complexIfEEE0_St5arrayIPcLm2EELi4E23TrivialOffsetCalculatorILi1EjESI_NS0_6memory12LoadWithCastILi1EEENSJ_13StoreWithCastILi1EEEEEviT_T0_T2_T3_T4_T5_)
        /*1370*/ 	.word	0x00000000


	//----- nvinfo : EIATTR_REGCOUNT
	.align		4
.L_883:
        /*1374*/ 	.byte	0x04, 0x2f
        /*1376*/ 	.short	(.L_885 - .L_884)
	.align		4
.L_884:
        /*1378*/ 	.word	index@(_ZN2at6native18elementwise_kernelILi128ELi4EZNS0_15gpu_kernel_implIZZZNS0_50_GLOBAL__N__2680c7bb_12_PowKernel_cu_b2145a98_318424pow_tensor_scalar_kernelERNS_18TensorIteratorBaseERKN3c106ScalarEENKUlvE_clEvENKUlvE0_clEvEUlNS6_7complexIfEEE0_EEvS5_RKT_EUliE_EEviT1_)
        /*137c*/ 	.word	0x0000001e


	//----- nvinfo : EIATTR_FRAME_SIZE
	.align		4
.L_885:
        /*1380*/ 	.byte	0x04, 0x11
        /*1382*/ 	.short	(.L_887 - .L_886)
	.align		4
.L_886:
        /*1384*/ 	.word	index@($__internal_54_$__cuda_sm3x_div_rn_ftz_f32_slowpath)
        /*1388*/ 	.word	0x00000000


	//----- nvinfo : EIATTR_FRAME_SIZE
	.align		4
.L_887:
        /*138c*/ 	.byte	0x04, 0x11
        /*138e*/ 	.short	(.L_889 - .L_888)
	.align		4
.L_888:
        /*1390*/ 	.word	index@(_ZN2at6native18elementwise_kernelILi128ELi4EZNS0_15gpu_kernel_implIZZZNS0_50_GLOBAL__N__2680c7bb_12_PowKernel_cu_b2145a98_318424pow_tensor_scalar_kernelERNS_18TensorIteratorBaseERKN3c106ScalarEENKUlvE_clEvENKUlvE0_clEvEUlNS6_7complexIfEEE0_EEvS5_RKT_EUliE_EEviT1_)
        /*1394*/ 	.word	0x00000000


	//----- nvinfo : EIATTR_REGCOUNT
	.align		4
.L_889:
        /*1398*/ 	.byte	0x04, 0x2f
        /*139a*/ 	.short	(.L_891 - .L_890)
	.align		4
.L_890:
        /*139c*/ 	.word	index@(_ZN2at6native29vectorized_elementwise_kernelILi8EZNS0_50_GLOBAL__N__2680c7bb_12_PowKernel_cu_b2145a98_318429pow_tensor_scalar_kernel_implIhhEEvRNS_18TensorIteratorBaseET0_EUlhE_St5arrayIPcLm2EEEEviS6_T1_)
        /*13a0*/ 	.word	0x00000004


	//----- nvinfo : EIATTR_FRAME_SIZE
	.align		4
.L_891:
        /*13a4*/ 	.byte	0x04, 0x11
        /*13a6*/ 	.short	(.L_893 - .L_892)
	.align		4
.L_892:
        /*13a8*/ 	.word	index@(_ZN2at6native29vectorized_elementwise_kernelILi8EZNS0_50_GLOBAL__N__2680c7bb_12_PowKernel_cu_b2145a98_318429pow_tensor_scalar_kernel_implIhhEEvRNS_18TensorIteratorBaseET0_EUlhE_St5arrayIPcLm2EEEEviS6_T1_)
        /*13ac*/ 	.word	0x00000000


	//----- nvinfo : EIATTR_REGCOUNT
	.align		4
.L_893:
        /*13b0*/ 	.byte	0x04, 0x2f
        /*13b2*/ 	.short	(.L_895 - .L_894)
	.align		4
.L_894:
        /*13b4*/ 	.word	index@(_ZN2at6native29vectorized_elementwise_kernelILi4EZNS0_50_GLOBAL__N__2680c7bb_12_PowKernel_cu_b2145a98_318429pow_tensor_scalar_kernel_implIhhEEvRNS_18TensorIteratorBaseET0_EUlhE_St5arrayIPcLm2EEEEviS6_T1_)
        /*13b8*/ 	.word	0x00000019


	//----- nvinfo : EIATTR_FRAME_SIZE
	.align		4
.L_895:
        /*13bc*/ 	.byte	0x04, 0x11
        /*13be*/ 	.short	(.L_897 - .L_896)
	.align		4
.L_896:
        /*13c0*/ 	.word	index@(_ZN2at6native29vectorized_elementwise_kernelILi4EZNS0_50_GLOBAL__N__2680c7bb_12_PowKernel_cu_b2145a98_318429pow_tensor_scalar_kernel_implIhhEEvRNS_18TensorIteratorBaseET0_EUlhE_St5arrayIPcLm2EEEEviS6_T1_)
        /*13c4*/ 	.word	0x00000000


	//----- nvinfo : EIATTR_REGCOUNT
	.align		4
.L_897:
        /*13c8*/ 	.byte	0x04, 0x2f
        /*13ca*/ 	.short	(.L_899 - .L_898)
	.align		4
.L_898:
        /*13cc*/ 	.word	index@(_ZN2at6native29vectorized_elementwise_kernelILi2EZNS0_50_GLOBAL__N__2680c7bb_12_PowKernel_cu_b2145a98_318429pow_tensor_scalar_kernel_implIhhEEvRNS_18TensorIteratorBaseET0_EUlhE_St5arrayIPcLm2EEEEviS6_T1_)
        /*13d0*/ 	.word	0x00000019


	//----- nvinfo : EIATTR_FRAME_SIZE
	.align		4
.L_899:
        /*13d4*/ 	.byte	0x04, 0x11
        /*13d6*/ 	.short	(.L_901 - .L_900)
	.align		4
.L_900:
        /*13d8*/ 	.word	index@(_ZN2at6native29vectorized_elementwise_kernelILi2EZNS0_50_GLOBAL__N__2680c7bb_12_PowKernel_cu_b2145a98_318429pow_tensor_scalar_kernel_implIhhEEvRNS_18TensorIteratorBaseET0_EUlhE_St5arrayIPcLm2EEEEviS6_T1_)
        /*13dc*/ 	.word	0x00000000


	//----- nvinfo : EIATTR_REGCOUNT
	.align		4
.L_901:
        /*13e0*/ 	.byte	0x04, 0x2f
        /*13e2*/ 	.short	(.L_903 - .L_902)
	.align		4
.L_902:
        /*13e4*/ 	.word	index@(_ZN2at6native27unrolled_elementwise_kernelIZNS0_50_GLOBAL__N__2680c7bb_12_PowKernel_cu_b2145a98_318429pow_tensor_scalar_kernel_implIhhEEvRNS_18TensorIteratorBaseET0_EUlhE_St5arrayIPcLm2EELi4E23TrivialOffsetCalculatorILi1EjESC_NS0_6memory15LoadWithoutCastENSD_16StoreWithoutCastEEEviT_S6_T2_T3_T4_T5_)
        /*13e8*/ 	.word	0x00000012


	//----- nvinfo : EIATTR_FRAME_SIZE
	.align		4
.L_903:
        /*13ec*/ 	.byte	0x04, 0x11
        /*13ee*/ 	.short	(.L_905 - .L_904)
	.align		4
.L_904:
        /*13f0*/ 	.word	index@(_ZN2at6native27unrolled_elementwise_kernelIZNS0_50_GLOBAL__N__2680c7bb_12_PowKernel_cu_b2145a98_318429pow_tensor_scalar_kernel_implIhhEEvRNS_18TensorIteratorBaseET0_EUlhE_St5arrayIPcLm2EELi4E23TrivialOffsetCalculatorILi1EjESC_NS0_6memory15LoadWithoutCastENSD_16StoreWithoutCastEEEviT_S6_T2_T3_T4_T5_)
        /*13f4*/ 	.word	0x00000000


	//----- nvinfo : EIATTR_REGCOUNT
	.align		4
.L_905:
        /*13f8*/ 	.byte	0x04, 0x2f
        /*13fa*/ 	.short	(.L_907 - .L_906)
	.align		4
.L_906:
        /*13fc*/ 	.word	index@(_ZN2at6native18elementwise_kernelILi128ELi4EZNS0_22gpu_kernel_impl_nocastIZNS0_50_GLOBAL__N__2680c7bb_12_PowKernel_cu_b2145a98_318429pow_tensor_scalar_kernel_implIhhEEvRNS_18TensorIteratorBaseET0_EUlhE_EEvS6_RKT_EUliE_EEviT1_)
        /*1400*/ 	.word	0x0000000c


	//----- nvinfo : EIATTR_FRAME_SIZE
	.align		4
.L_907:
        /*1404*/ 	.byte	0x04, 0x11
        /*1406*/ 	.short	(.L_909 - .L_908)
	.align		4
.L_908:
        /*1408*/ 	.word	index@(_ZN2at6native18elementwise_kernelILi128ELi4EZNS0_22gpu_kernel_impl_nocastIZNS0_50_GLOBAL__N__2680c7bb_12_PowKernel_cu_b2145a98_318429pow_tensor_scalar_kernel_implIhhEEvRNS_18TensorIteratorBaseET0_EUlhE_EEvS6_RKT_EUliE_EEviT1_)
        /*140c*/ 	.word	0x00000000


	//----- nvinfo : EIATTR_REGCOUNT
	.align		4
.L_909:
        /*1410*/ 	.byte	0x04, 0x2f
        /*1412*/ 	.short	(.L_911 - .L_910)
	.align		4
.L_910:
        /*1414*/ 	.word	index@(_ZN2at6native27unrolled_elementwise_kernelIZNS0_50_GLOBAL__N__2680c7bb_12_PowKernel_cu_b2145a98_318429pow_tensor_scalar_kernel_implIhhEEvRNS_18TensorIteratorBaseET0_EUlhE_St5arrayIPcLm2EELi4E23TrivialOffsetCalculatorILi1EjESC_NS0_6memory12LoadWithCastILi1EEENSD_13StoreWithCastILi1EEEEEviT_S6_T2_T3_T4_T5_)
        /*1418*/ 	.word	0x0000001c


	//----- nvinfo : EIATTR_FRAME_SIZE
	.align		4
.L_911:
        /*141c*/ 	.byte	0x04, 0x11
        /*141e*/ 	.short	(.L_913 - .L_912)
	.align		4
.L_912:
        /*1420*/ 	.word	index@(_ZN2at6native27unrolled_elementwise_kernelIZNS0_50_GLOBAL__N__2680c7bb_12_PowKernel_cu_b2145a98_318429pow_tensor_scalar_kernel_implIhhEEvRNS_18TensorIteratorBaseET0_EUlhE_St5arrayIPcLm2EELi4E23TrivialOffsetCalculatorILi1EjESC_NS0_6memory12LoadWithCastILi1EEENSD_13StoreWithCastILi1EEEEEviT_S6_T2_T3_T4_T5_)
        /*1424*/ 	.word	0x00000000


	//----- nvinfo : EIATTR_REGCOUNT
	.align		4
.L_913:
        /*1428*/ 	.byte	0x04, 0x2f
        /*142a*/ 	.short	(.L_915 - .L_914)
	.align		4
.L_914:
        /*142c*/ 	.word	index@(_ZN2at6native18elementwise_kernelILi128ELi4EZNS0_15gpu_kernel_implIZNS0_50_GLOBAL__N__2680c7bb_12_PowKernel_cu_b2145a98_318429pow_tensor_scalar_kernel_implIhhEEvRNS_18TensorIteratorBaseET0_EUlhE_EEvS6_RKT_EUliE_EEviT1_)
        /*1430*/ 	.word	0x0000001a


	//----- nvinfo : EIATTR_FRAME_SIZE
	.align		4
.L_915:
        /*1434*/ 	.byte	0x04, 0x11
        /*1436*/ 	.short	(.L_917 - .L_916)
	.align		4
.L_916:
        /*1438*/ 	.word	index@(_ZN2at6native18elementwise_kernelILi128ELi4EZNS0_15gpu_kernel_implIZNS0_50_GLOBAL__N__2680c7bb_12_PowKernel_cu_b2145a98_318429pow_tensor_scalar_kernel_implIhhEEvRNS_18TensorIteratorBaseET0_EUlhE_EEvS6_RKT_EUliE_EEviT1_)
        /*143c*/ 	.word	0x00000000


	//----- nvinfo : EIATTR_REGCOUNT
	.align		4
.L_917:
        /*1440*/ 	.byte	0x04, 0x2f
        /*1442*/ 	.short	(.L_919 - .L_918)
	.align		4
.L_918:
        /*1444*/ 	.word	index@(_ZN2at6native29vectorized_elementwise_kernelILi8EZNS0_50_GLOBAL__N__2680c7bb_12_PowKernel_cu_b2145a98_318429pow_tensor_scalar_kernel_implIhhEEvRNS_18TensorIteratorBaseET0_EUlhE0_St5arrayIPcLm2EEEEviS6_T1_)
        /*1448*/ 	.word	0x00000004


	//----- nvinfo : EIATTR_FRAME_SIZE
	.align		4
.L_919:
        /*144c*/ 	.byte	0x04, 0x11
        /*144e*/ 	.short	(.L_921 - .L_920)
	.align		4
.L_920:
        /*1450*/ 	.word	index@(_ZN2at6native29vectorized_elementwise_kernelILi8EZNS0_50_GLOBAL__N__2680c7bb_12_PowKernel_cu_b2145a98_318429pow_tensor_scalar_kernel_implIhhEEvRNS_18TensorIteratorBaseET0_EUlhE0_St5arrayIPcLm2EEEEviS6_T1_)
        /*1454*/ 	.word	0x00000000


	//----- nvinfo : EIATTR_REGCOUNT
	.align		4
.L_921:
        /*1458*/ 	.byte	0x04, 0x2f
        /*145a*/ 	.short	(.L_923 - .L_922)
	.align		4
.L_922:
        /*145c*/ 	.word	index@(_ZN2at6native29vectorized_elementwise_kernelILi4EZNS0_50_GLOBAL__N__2680c7bb_12_PowKernel_cu_b2145a98_318429pow_tensor_scalar_kernel_implIhhEEvRNS_18TensorIteratorBaseET0_EUlhE0_St5arrayIPcLm2EEEEviS6_T1_)
        /*1460*/ 	.word	0x0000001a


	//----- nvinfo : EIATTR_FRAME_SIZE
	.align		4
.L_923:
        /*1464*/ 	.byte	0x04, 0x11
        /*1466*/ 	.short	(.L_925 - .L_924)
	.align		4
.L_924:
        /*1468*/ 	.word	index@(_ZN2at6native29vectorized_elementwise_kernelILi4EZNS0_50_GLOBAL__N__2680c7bb_12_PowKernel_cu_b2145a98_318429pow_tensor_scalar_kernel_implIhhEEvRNS_18TensorIteratorBaseET0_EUlhE0_St5arrayIPcLm2EEEEviS6_T1_)
        /*146c*/ 	.word	0x00000000


	//----- nvinfo : EIATTR_REGCOUNT
	.align		4
.L_925:
        /*1470*/ 	.byte	0x04, 0x2f
        /*1472*/ 	.short	(.L_927 - .L_926)
	.align		4
.L_926:
        /*1474*/ 	.word	index@(_ZN2at6native29vectorized_elementwise_kernelILi2EZNS0_50_GLOBAL__N__2680c7bb_12_PowKernel_cu_b2145a98_318429pow_tensor_scalar_kernel_implIhhEEvRNS_18TensorIteratorBaseET0_EUlhE0_St5arrayIPcLm2EEEEviS6_T1_)
        /*1478*/ 	.word	0x0000001a


	//----- nvinfo : EIATTR_FRAME_SIZE
	.align		4
.L_927:
        /*147c*/ 	.byte	0x04, 0x11
        /*147e*/ 	.short	(.L_929 - .L_928)
	.align		4
.L_928:
        /*1480*/ 	.word	index@(_ZN2at6native29vectorized_elementwise_kernelILi2EZNS0_50_GLOBAL__N__2680c7bb_12_PowKernel_cu_b2145a98_318429pow_tensor_scalar_kernel_implIhhEEvRNS_18TensorIteratorBaseET0_EUlhE0_St5arrayIPcLm2EEEEviS6_T1_)
        /*1484*/ 	.word	0x00000000


	//----- nvinfo : EIATTR_REGCOUNT
	.align		4
.L_929:
        /*1488*/ 	.byte	0x04, 0x2f
        /*148a*/ 	.short	(.L_931 - .L_930)
	.align		4
.L_930:
        /*148c*/ 	.word	index@(_ZN2at6native27unrolled_elementwise_kernelIZNS0_50_GLOBAL__N__2680c7bb_12_PowKernel_cu_b2145a98_318429pow_tensor_scalar_kernel_implIhhEEvRNS_18TensorIteratorBaseET0_EUlhE0_St5arrayIPcLm2EELi4E23TrivialOffsetCalculatorILi1EjESC_NS0_6memory15LoadWithoutCastENSD_16StoreWithoutCastEEEviT_S6_T2_T3_T4_T5_)
        /*1490*/ 	.word	0x00000012


	//----- nvinfo : EIATTR_FRAME_SIZE
	.align		4
.L_931:
        /*1494*/ 	.byte	0x04, 0x11
        /*1496*/ 	.short	(.L_933 - .L_932)
	.align		4
.L_932:
        /*1498*/ 	.word	index@(_ZN2at6native27unrolled_elementwise_kernelIZNS0_50_GLOBAL__N__2680c7bb_12_PowKernel_cu_b2145a98_318429pow_tensor_scalar_kernel_implIhhEEvRNS_18TensorIteratorBaseET0_EUlhE0_St5arrayIPcLm2EELi4E23TrivialOffsetCalculatorILi1EjESC_NS0_6memory15LoadWithoutCastENSD_16StoreWithoutCastEEEviT_S6_T2_T3_T4_T5_)
        /*149c*/ 	.word	0x00000000


	//----- nvinfo : EIATTR_REGCOUNT
	.align		4
.L_933:
        /*14a0*/ 	.byte	0x04, 0x2f
        /*14a2*/ 	.short	(.L_935 - .L_934)
	.align		4
.L_934:
        /*14a4*/ 	.word	index@(_ZN2at6native18elementwise_kernelILi128ELi4EZNS0_22gpu_kernel_impl_nocastIZNS0_50_GLOBAL__N__2680c7bb_12_PowKernel_cu_b2145a98_318429pow_tensor_scalar_kernel_implIhhEEvRNS_18TensorIteratorBaseET0_EUlhE0_EEvS6_RKT_EUliE_EEviT1_)
        /*14a8*/ 	.word	0x0000000c


	//----- nvinfo : EIATTR_FRAME_SIZE
	.align		4
.L_935:
        /*14ac*/ 	.byte	0x04, 0x11
        /*14ae*/ 	.short	(.L_937 - .L_936)
	.align		4
.L_936:
        /*14b0*/ 	.word	index@(_ZN2at6native18elementwise_kernelILi128ELi4EZNS0_22gpu_kernel_impl_nocastIZNS0_50_GLOBAL__N__2680c7bb_12_PowKernel_cu_b2145a98_318429pow_tensor_scalar_kernel_implIhhEEvRNS_18TensorIteratorBaseET0_EUlhE0_EEvS6_RKT_EUliE_EEviT1_)
        /*14b4*/ 	.word	0x00000000


	//----- nvinfo : EIATTR_REGCOUNT
	.align		4
.L_937:
        /*14b8*/ 	.byte	0x04, 0x2f
        /*14ba*/ 	.short	(.L_939 - .L_938)
	.align		4
.L_938:
        /*14bc*/ 	.word	index@(_ZN2at6native27unrolled_elementwise_kernelIZNS0_50_GLOBAL__N__2680c7bb_12_PowKernel_cu_b2145a98_318429pow_tensor_scalar_kernel_implIhhEEvRNS_18TensorIteratorBaseET0_EUlhE0_St5arrayIPcLm2EELi4E23TrivialOffsetCalculatorILi1EjESC_NS0_6memory12LoadWithCastILi1EEENSD_13StoreWithCastILi1EEEEEviT_S6_T2_T3_T4_T5_)
        /*14c0*/ 	.word	0x0000001c


	//----- nvinfo : EIATTR_FRAME_SIZE
	.align		4
.L_939:
        /*14c4*/ 	.byte	0x04, 0x11
        /*14c6*/ 	.short	(.L_941 - .L_940)
	.align		4
.L_940:
        /*14c8*/ 	.word	index@(_ZN2at6native27unrolled_elementwise_kernelIZNS0_50_GLOBAL__N__2680c7bb_12_PowKernel_cu_b2145a98_318429pow_tensor_scalar_kernel_implIhhEEvRNS_18TensorIteratorBaseET0_EUlhE0_St5arrayIPcLm2EELi4E23TrivialOffsetCalculatorILi1EjESC_NS0_6memory12LoadWithCastILi1EEENSD_13StoreWithCastILi1EEEEEviT_S6_T2_T3_T4_T5_)
        /*14cc*/ 	.word	0x00000000


	//----- nvinfo : EIATTR_REGCOUNT
	.align		4
.L_941:
        /*14d0*/ 	.byte	0x04, 0x2f
        /*14d2*/ 	.short	(.L_943 - .L_942)
	.align		4
.L_942:
        /*14d4*/ 	.word	index@(_ZN2at6native18elementwise_kernelILi128ELi4EZNS0_15gpu_kernel_implIZNS0_50_GLOBAL__N__2680c7bb_12_PowKernel_cu_b2145a98_318429pow_tensor_scalar_kernel_implIhhEEvRNS_18TensorIteratorBaseET0_EUlhE0_EEvS6_RKT_EUliE_EEviT1_)
        /*14d8*/ 	.word	0x0000001a


	//----- nvinfo : EIATTR_FRAME_SIZE
	.align		4
.L_943:
        /*14dc*/ 	.byte	0x04, 0x11
        /*14de*/ 	.short	(.L_945 - .L_944)
	.align		4
.L_944:
        /*14e0*/ 	.word	index@(_ZN2at6native18elementwise_kernelILi128ELi4EZNS0_15gpu_kernel_implIZNS0_50_GLOBAL__N__2680c7bb_12_PowKernel_cu_b2145a98_318429pow_tensor_scalar_kernel_implIhhEEvRNS_18TensorIteratorBaseET0_EUlhE0_EEvS6_RKT_EUliE_EEviT1_)
        /*14e4*/ 	.word	0x00000000


	//----- nvinfo : EIATTR_REGCOUNT
	.align		4
.L_945:
        /*14e8*/ 	.byte	0x04, 0x2f
        /*14ea*/ 	.short	(.L_947 - .L_946)
	.align		4
.L_946:
        /*14ec*/ 	.word	index@(_ZN2at6native29vectorized_elementwise_kernelILi8EZNS0_50_GLOBAL__N__2680c7bb_12_PowKernel_cu_b2145a98_318429pow_tensor_scalar_kernel_implIhhEEvRNS_18TensorIteratorBaseET0_EUlhE1_St5arrayIPcLm2EEEEviS6_T1_)
        /*14f0*/ 	.word	0x00000004


	//----- nvinfo : EIATTR_FRAME_SIZE
	.align		4
.L_947:
        /*14f4*/ 	.byte	0x04, 0x11
        /*14f6*/ 	.short	(.L_949 - .L_948)
	.align		4
.L_948:
        /*14f8*/ 	.word	index@(_ZN2at6native29vectorized_elementwise_kernelILi8EZNS0_50_GLOBAL__N__2680c7bb_12_PowKernel_cu_b2145a98_318429pow_tensor_scalar_kernel_implIhhEEvRNS_18TensorIteratorBaseET0_EUlhE1_St5arrayIPcLm2EEEEviS6_T1_)
        /*14fc*/ 	.word	0x00000000


	//----- nvinfo : EIATTR_REGCOUNT
	.align		4
.L_949:
        /*1500*/ 	.byte	0x04, 0x2f
        /*1502*/ 	.short	(.L_951 - .L_950)
	.align		4
.L_950:
        /*1504*/ 	.word	index@(_ZN2at6native29vectorized_elementwise_kernelILi4EZNS0_50_GLOBAL__N__2680c7bb_12_PowKernel_cu_b2145a98_318429pow_tensor_scalar_kernel_implIhhEEvRNS_18TensorIteratorBaseET0_EUlhE1_St5arrayIPcLm2EEEEviS6_T1_)
        /*1508*/ 	.word	0x0000001b


	//----- nvinfo : EIATTR_FRAME_SIZE
	.align		4
.L_951:
        /*150c*/ 	.byte	0x04, 0x11
        /*150e*/ 	.short	(.L_953 - .L_952)
	.align		4
.L_952:
        /*1510*/ 	.word	index@($__internal_53_$__cuda_sm20_dblrcp_rn_slowpath_v3)
        /*1514*/ 	.word	0x00000000


	//----- nvinfo : EIATTR_FRAME_SIZE
	.align		4
.L_953:
        /*1518*/ 	.byte	0x04, 0x11
        /*151a*/ 	.short	(.L_955 - .L_954)
	.align		4
.L_954:
        /*151c*/ 	.word	index@(_ZN2at6native29vectorized_elementwise_kernelILi4EZNS0_50_GLOBAL__N__2680c7bb_12_PowKernel_cu_b2145a98_318429pow_tensor_scalar_kernel_implIhhEEvRNS_18TensorIteratorBaseET0_EUlhE1_St5arrayIPcLm2EEEEviS6_T1_)
        /*1520*/ 	.word	0x00000000


	//----- nvinfo : EIATTR_REGCOUNT
	.align		4
.L_955:
        /*1524*/ 	.byte	0x04, 0x2f
        /*1526*/ 	.short	(.L_957 - .L_956)
	.align		4
.L_956:
        /*1528*/ 	.word	index@(_ZN2at6native29vectorized_elementwise_kernelILi2EZNS0_50_GLOBAL__N__2680c7bb_12_PowKernel_cu_b2145a98_318429pow_tensor_scalar_kernel_implIhhEEvRNS_18TensorIteratorBaseET0_EUlhE1_St5arrayIPcLm2EEEEviS6_T1_)
        /*152c*/ 	.word	0x0000001b


	//----- nvinfo : EIATTR_FRAME_SIZE
	.align		4
.L_957:
        /*1530*/ 	.byte	0x04, 0x11
        /*1532*/ 	.short	(.L_959 - .L_958)
	.align		4
.L_958:
        /*1534*/ 	.word	index@($__internal_52_$__cuda_sm20_dblrcp_rn_slowpath_v3)
        /*1538*/ 	.word	0x00000000


	//----- nvinfo : EIATTR_FRAME_SIZE
	.align		4
.L_959:
        /*153c*/ 	.byte	0x04, 0x11
        /*153e*/ 	.short	(.L_961 - .L_960)
	.align		4
.L_960:
        /*1540*/ 	.word	index@(_ZN2at6native29vectorized_elementwise_kernelILi2EZNS0_50_GLOBAL__N__2680c7bb_12_PowKernel_cu_b2145a98_318429pow_tensor_scalar_kernel_implIhhEEvRNS_18TensorIteratorBaseET0_EUlhE1_St5arrayIPcLm2EEEEviS6_T1_)
        /*1544*/ 	.word	0x00000000


	//----- nvinfo : EIATTR_REGCOUNT
	.align		4
.L_961:
        /*1548*/ 	.byte	0x04, 0x2f
        /*154a*/ 	.short	(.L_963 - .L_962)
	.align		4
.L_962:
        /*154c*/ 	.word	index@(_ZN2at6native27unrolled_elementwise_kernelIZNS0_50_GLOBAL__N__2680c7bb_12_PowKernel_cu_b2145a98_318429pow_tensor_scalar_kernel_implIhhEEvRNS_18TensorIteratorBaseET0_EUlhE1_St5arrayIPcLm2EELi4E23TrivialOffsetCalculatorILi1EjESC_NS0_6memory15LoadWithoutCastENSD_16StoreWithoutCastEEEviT_S6_T2_T3_T4_T5_)
        /*1550*/ 	.word	0x00000016


	//----- nvinfo : EIATTR_FRAME_SIZE
	.align		4
.L_963:
        /*1554*/ 	.byte	0x04, 0x11
        /*1556*/ 	.short	(.L_965 - .L_964)
	.align		4
.L_964:
        /*1558*/ 	.word	index@($__internal_51_$__cuda_sm20_dblrcp_rn_slowpath_v3)
        /*155c*/ 	.word	0x00000000


	//----- nvinfo : EIATTR_FRAME_SIZE
	.align		4
.L_965:
        /*1560*/ 	.byte	0x04, 0x11
        /*1562*/ 	.short	(.L_967 - .L_966)
	.align		4
.L_966:
        /*1564*/ 	.word	index@(_ZN2at6native27unrolled_elementwise_kernelIZNS0_50_GLOBAL__N__2680c7bb_12_PowKernel_cu_b2145a98_318429pow_tensor_scalar_kernel_implIhhEEvRNS_18TensorIteratorBaseET0_EUlhE1_St5arrayIPcLm2EELi4E23TrivialOffsetCalculatorILi1EjESC_NS0_6memory15LoadWithoutCastENSD_16StoreWithoutCastEEEviT_S6_T2_T3_T4_T5_)
        /*1568*/ 	.word	0x00000000


	//----- nvinfo : EIATTR_REGCOUNT
	.align		4
.L_967:
        /*156c*/ 	.byte	0x04, 0x2f
        /*156e*/ 	.short	(.L_969 - .L_968)
	.align		4
.L_968:
        /*1570*/ 	.word	index@(_ZN2at6native18elementwise_kernelILi128ELi4EZNS0_22gpu_kernel_impl_nocastIZNS0_50_GLOBAL__N__2680c7bb_12_PowKernel_cu_b2145a98_318429pow_tensor_scalar_kernel_implIhhEEvRNS_18TensorIteratorBaseET0_EUlhE1_EEvS6_RKT_EUliE_EEviT1_)
        /*1574*/ 	.word	0x00000012


	//----- nvinfo : EIATTR_FRAME_SIZE
	.align		4
.L_969:
        /*1578*/ 	.byte	0x04, 0x11
        /*157a*/ 	.short	(.L_971 - .L_970)
	.align		4
.L_970:
        /*157c*/ 	.word	index@($__internal_50_$__cuda_sm20_dblrcp_rn_slowpath_v3)
        /*1580*/ 	.word	0x00000000


	//----- nvinfo : EIATTR_FRAME_SIZE
	.align		4
.L_971:
        /*1584*/ 	.byte	0x04, 0x11
        /*1586*/ 	.short	(.L_973 - .L_972)
	.align		4
.L_972:
        /*1588*/ 	.word	index@(_ZN2at6native18elementwise_kernelILi128ELi4EZNS0_22gpu_kernel_impl_nocastIZNS0_50_GLOBAL__N__2680c7bb_12_PowKernel_cu_b2145a98_318429pow_tensor_scalar_kernel_implIhhEEvRNS_18TensorIteratorBaseET0_EUlhE1_EEvS6_RKT_EUliE_EEviT1_)
        /*158c*/ 	.word	0x00000000


	//----- nvinfo : EIATTR_REGCOUNT
	.align		4
.L_973:
        /*1590*/ 	.byte	0x04, 0x2f
        /*1592*/ 	.short	(.L_975 - .L_974)
	.align		4
.L_974:
        /*1594*/ 	.word	index@(_ZN2at6native27unrolled_elementwise_kernelIZNS0_50_GLOBAL__N__2680c7bb_12_PowKernel_cu_b2145a98_318429pow_tensor_scalar_kernel_implIhhEEvRNS_18TensorIteratorBaseET0_EUlhE1_St5arrayIPcLm2EELi4E23TrivialOffsetCalculatorILi1EjESC_NS0_6memory12LoadWithCastILi1EEENSD_13StoreWithCastILi1EEEEEviT_S6_T2_T3_T4_T5_)
        /*1598*/ 	.word	0x0000001c


	//----- nvinfo : EIATTR_FRAME_SIZE
	.align		4
.L_975:
        /*159c*/ 	.byte	0x04, 0x11
        /*159e*/ 	.short	(.L_977 - .L_976)
	.align		4
.L_976:
        /*15a0*/ 	.word	index@($__internal_49_$__cuda_sm20_dblrcp_rn_slowpath_v3)
        /*15a4*/ 	.word	0x00000000


	//----- nvinfo : EIATTR_FRAME_SIZE
	.align		4
.L_977:
        /*15a8*/ 	.byte	0x04, 0x11
        /*15aa*/ 	.short	(.L_979 - .L_978)
	.align		4
.L_978:
        /*15ac*/ 	.word	index@(_ZN2at6native27unrolled_elementwise_kernelIZNS0_50_GLOBAL__N__2680c7bb_12_PowKernel_cu_b2145a98_318429pow_tensor_scalar_kernel_implIhhEEvRNS_18TensorIteratorBaseET0_EUlhE1_St5arrayIPcLm2EELi4E23TrivialOffsetCalculatorILi1EjESC_NS0_6memory12LoadWithCastILi1EEENSD_13StoreWithCastILi1EEEEEviT_S6_T2_T3_T4_T5_)
        /*15b0*/ 	.word	0x00000000


	//----- nvinfo : EIATTR_REGCOUNT
	.align		4
.L_979:
        /*15b4*/ 	.byte	0x04, 0x2f
        /*15b6*/ 	.short	(.L_981 - .L_980)
	.align		4
.L_980:
        /*15b8*/ 	.word	index@(_ZN2at6native18elementwise_kernelILi128ELi4EZNS0_15gpu_kernel_implIZNS0_50_GLOBAL__N__2680c7bb_12_PowKernel_cu_b2145a98_318429pow_tensor_scalar_kernel_implIhhEEvRNS_18TensorIteratorBaseET0_EUlhE1_EEvS6_RKT_EUliE_EEviT1_)
        /*15bc*/ 	.word	0x0000001a


	//----- nvinfo : EIATTR_FRAME_SIZE
	.align		4
.L_981:
        /*15c0*/ 	.byte	0x04, 0x11
        /*15c2*/ 	.short	(.L_983 - .L_982)
	.align		4
.L_982:
        /*15c4*/ 	.word	index@($__internal_48_$__cuda_sm20_dblrcp_rn_slowpath_v3)
        /*15c8*/ 	.word	0x00000000


	//----- nvinfo : EIATTR_FRAME_SIZE
	.align		4
.L_983:
        /*15cc*/ 	.byte	0x04, 0x11
        /*15ce*/ 	.short	(.L_985 - .L_984)
	.align		4
.L_984:
        /*15d0*/ 	.word	index@(_ZN2at6native18elementwise_kernelILi128ELi4EZNS0_15gpu_kernel_implIZNS0_50_GLOBAL__N__2680c7bb_12_PowKernel_cu_b2145a98_318429pow_tensor_scalar_kernel_implIhhEEvRNS_18TensorIteratorBaseET0_EUlhE1_EEvS6_RKT_EUliE_EEviT1_)
        /*15d4*/ 	.word	0x00000000


	//----- nvinfo : EIATTR_REGCOUNT
	.align		4
.L_985:
        /*15d8*/ 	.byte	0x04, 0x2f
        /*15da*/ 	.short	(.L_987 - .L_986)
	.align		4
.L_986:
        /*15dc*/ 	.word	index@(_ZN2at6native29vectorized_elementwise_kernelILi8EZNS0_50_GLOBAL__N__2680c7bb_12_PowKernel_cu_b2145a98_318429pow_tensor_scalar_kernel_implIhhEEvRNS_18TensorIteratorBaseET0_EUlhE2_St5arrayIPcLm2EEEEviS6_T1_)
        /*15e0*/ 	.word	0x00000004


	//----- nvinfo : EIATTR_FRAME_SIZE
	.align		4
.L_987:
        /*15e4*/ 	.byte	0x04, 0x11
        /*15e6*/ 	.short	(.L_989 - .L_988)
	.align		4
.L_988:
        /*15e8*/ 	.word	index@(_ZN2at6native29vectorized_elementwise_kernelILi8EZNS0_50_GLOBAL__N__2680c7bb_12_PowKernel_cu_b2145a98_318429pow_tensor_scalar_kernel_implIhhEEvRNS_18TensorIteratorBaseET0_EUlhE2_St5arrayIPcLm2EEEEviS6_T1_)
        /*15ec*/ 	.word	0x00000000


	//----- nvinfo : EIATTR_REGCOUNT
	.align		4
.L_989:
        /*15f0*/ 	.byte	0x04, 0x2f
        /*15f2*/ 	.short	(.L_991 - .L_990)
	.align		4
.L_990:
        /*15f4*/ 	.word	index@(_ZN2at6native29vectorized_elementwise_kernelILi4EZNS0_50_GLOBAL__N__2680c7bb_12_PowKernel_cu_b2145a98_318429pow_tensor_scalar_kernel_implIhhEEvRNS_18TensorIteratorBaseET0_EUlhE2_St5arrayIPcLm2EEEEviS6_T1_)
        /*15f8*/ 	.word	0x0000001f


	//----- nvinfo : EIATTR_FRAME_SIZE
	.align		4
.L_991:
        /*15fc*/ 	.byte	0x04, 0x11
        /*15fe*/ 	.short	(.L_993 - .L_992)
	.align		4
.L_992:
        /*1600*/ 	.word	index@(_ZN2at6native29vectorized_elementwise_kernelILi4EZNS0_50_GLOBAL__N__2680c7bb_12_PowKernel_cu_b2145a98_318429pow_tensor_scalar_kernel_implIhhEEvRNS_18TensorIteratorBaseET0_EUlhE2_St5arrayIPcLm2EEEEviS6_T1_)
        /*1604*/ 	.word	0x00000000


	//----- nvinfo : EIATTR_REGCOUNT
	.align		4
.L_993:
        /*1608*/ 	.byte	0x04, 0x2f
        /*160a*/ 	.short	(.L_995 - .L_994)
	.align		4
.L_994:
        /*160c*/ 	.word	index@(_ZN2at6native29vectorized_elementwise_kernelILi2EZNS0_50_GLOBAL__N__2680c7bb_12_PowKernel_cu_b2145a98_318429pow_tensor_scalar_kernel_implIhhEEvRNS_18TensorIteratorBaseET0_EUlhE2_St5arrayIPcLm2EEEEviS6_T1_)
        /*1610*/ 	.word	0x0000001f


	//----- nvinfo : EIATTR_FRAME_SIZE
	.align		4
.L_995:
        /*1614*/ 	.byte	0x04, 0x11
        /*1616*/ 	.short	(.L_997 - .L_996)
	.align		4
.L_996:
        /*1618*/ 	.word	index@(_ZN2at6native29vectorized_elementwise_kernelILi2EZNS0_50_GLOBAL__N__2680c7bb_12_PowKernel_cu_b2145a98_318429pow_tensor_scalar_kernel_implIhhEEvRNS_18TensorIteratorBaseET0_EUlhE2_St5arrayIPcLm2EEEEviS6_T1_)
        /*161c*/ 	.word	0x00000000


	//----- nvinfo : EIATTR_REGCOUNT
	.align		4
.L_997:
        /*1620*/ 	.byte	0x04, 0x2f
        /*1622*/ 	.short	(.L_999 - .L_998)
	.align		4
.L_998:
        /*1624*/ 	.word	index@(_ZN2at6native27unrolled_elementwise_kernelIZNS0_50_GLOBAL__N__2680c7bb_12_PowKernel_cu_b2145a98_318429pow_tensor_scalar_kernel_implIhhEEvRNS_18TensorIteratorBaseET0_EUlhE2_St5arrayIPcLm2EELi4E23TrivialOffsetCalculatorILi1EjESC_NS0_6memory15LoadWithoutCastENSD_16StoreWithoutCastEEEviT_S6_T2_T3_T4_T5_)
        /*1628*/ 	.word	0x00000016


	//----- nvinfo : EIATTR_FRAME_SIZE
	.align		4
.L_999:
        /*162c*/ 	.byte	0x04, 0x11
        /*162e*/ 	.short	(.L_1001 - .L_1000)
	.align		4
.L_1000:
        /*1630*/ 	.word	index@(_ZN2at6native27unrolled_elementwise_kernelIZNS0_50_GLOBAL__N__2680c7bb_12_PowKernel_cu_b2145a98_318429pow_tensor_scalar_kernel_implIhhEEvRNS_18TensorIteratorBaseET0_EUlhE2_St5arrayIPcLm2EELi4E23TrivialOffsetCalculatorILi1EjESC_NS0_6memory15LoadWithoutCastENSD_16StoreWithoutCastEEEviT_S6_T2_T3_T4_T5_)
        /*1634*/ 	.word	0x00000000


	//----- nvinfo : EIATTR_REGCOUNT
	.align		4
.L_1001:
        /*1638*/ 	.byte	0x04, 0x2f
        /*163a*/ 	.short	(.L_1003 - .L_1002)
	.align		4
.L_1002:
        /*163c*/ 	.word	index@(_ZN2at6native18elementwise_kernelILi128ELi4EZNS0_22gpu_kernel_impl_nocastIZNS0_50_GLOBAL__N__2680c7bb_12_PowKernel_cu_b2145a98_318429pow_tensor_scalar_kernel_implIhhEEvRNS_18TensorIteratorBaseET0_EUlhE2_EEvS6_RKT_EUliE_EEviT1_)
        /*1640*/ 	.word	0x0000000d


	//----- nvinfo : EIATTR_FRAME_SIZE
	.align		4
.L_1003:
        /*1644*/ 	.byte	0x04, 0x11
        /*1646*/ 	.short	(.L_1005 - .L_1004)
	.align		4
.L_1004:
        /*1648*/ 	.word	index@(_ZN2at6native18elementwise_kernelILi128ELi4EZNS0_22gpu_kernel_impl_nocastIZNS0_50_GLOBAL__N__2680c7bb_12_PowKernel_cu_b2145a98_318429pow_tensor_scalar_kernel_implIhhEEvRNS_18TensorIteratorBaseET0_EUlhE2_EEvS6_RKT_EUliE_EEviT1_)
        /*164c*/ 	.word	0x00000000


	//----- nvinfo : EIATTR_REGCOUNT
	.align		4
.L_1005:
        /*1650*/ 	.byte	0x04, 0x2f
        /*1652*/ 	.short	(.L_1007 - .L_1006)
	.align		4
.L_1006:
        /*1654*/ 	.word	index@(_ZN2at6native27unrolled_elementwise_kernelIZNS0_50_GLOBAL__N__2680c7bb_12_PowKernel_cu_b2145a98_318429pow_tensor_scalar_kernel_implIhhEEvRNS_18TensorIteratorBaseET0_EUlhE2_St5arrayIPcLm2EELi4E23TrivialOffsetCalculatorILi1EjESC_NS0_6memory12LoadWithCastILi1EEENSD_13StoreWithCastILi1EEEEEviT_S6_T2_T3_T4_T5_)
        /*1658*/ 	.word	0x0000001e


	//----- nvinfo : EIATTR_FRAME_SIZE
	.align		4
.L_1007:
        /*165c*/ 	.byte	0x04, 0x11
        /*165e*/ 	.short	(.L_1009 - .L_1008)
	.align		4
.L_1008:
        /*1660*/ 	.word	index@(_ZN2at6native27unrolled_elementwise_kernelIZNS0_50_GLOBAL__N__2680c7bb_12_PowKernel_cu_b2145a98_318429pow_tensor_scalar_kernel_implIhhEEvRNS_18TensorIteratorBaseET0_EUlhE2_St5arrayIPcLm2EELi4E23TrivialOffsetCalculatorILi1EjESC_NS0_6memory12LoadWithCastILi1EEENSD_13StoreWithCastILi1EEEEEviT_S6_T2_T3_T4_T5_)
        /*1664*/ 	.word	0x00000000


	//----- nvinfo : EIATTR_REGCOUNT
	.align		4
.L_1009:
        /*1668*/ 	.byte	0x04, 0x2f
        /*166a*/ 	.short	(.L_1011 - .L_1010)
	.align		4
.L_1010:
        /*166c*/ 	.word	index@(_ZN2at6native18elementwise_kernelILi128ELi4EZNS0_15gpu_kernel_implIZNS0_50_GLOBAL__N__2680c7bb_12_PowKernel_cu_b2145a98_318429pow_tensor_scalar_kernel_implIhhEEvRNS_18TensorIteratorBaseET0_EUlhE2_EEvS6_RKT_EUliE_EEviT1_)
        /*1670*/ 	.word	0x0000001a


	//----- nvinfo : EIATTR_FRAME_SIZE
	.align		4
.L_1011:
        /*1674*/ 	.byte	0x04, 0x11
        /*1676*/ 	.short	(.L_1013 - .L_1012)
	.align		4
.L_1012:
        /*1678*/ 	.word	index@(_ZN2at6native18elementwise_kernelILi128ELi4EZNS0_15gpu_kernel_implIZNS0_50_GLOBAL__N__2680c7bb_12_PowKernel_cu_b2145a98_318429pow_tensor_scalar_kernel_implIhhEEvRNS_18TensorIteratorBaseET0_EUlhE2_EEvS6_RKT_EUliE_EEviT1_)
        /*167c*/ 	.word	0x00000000


	//----- nvinfo : EIATTR_REGCOUNT
	.align		4
.L_1013:
        /*1680*/ 	.byte	0x04, 0x2f
        /*1682*/ 	.short	(.L_1015 - .L_1014)
	.align		4
.L_1014:
        /*1684*/ 	.word	index@(_ZN2at6native29vectorized_elementwise_kernelILi8EZNS0_50_GLOBAL__N__2680c7bb_12_PowKernel_cu_b2145a98_318429pow_tensor_scalar_kernel_implIaaEEvRNS_18TensorIteratorBaseET0_EUlaE_St5arrayIPcLm2EEEEviS6_T1_)
        /*1688*/ 	.word	0x00000004


	//----- nvinfo : EIATTR_FRAME_SIZE
	.align		4
.L_1015:
        /*168c*/ 	.byte	0x04, 0x11
        /*168e*/ 	.short	(.L_1017 - .L_1016)
	.align		4
.L_1016:
        /*1690*/ 	.word	index@(_ZN2at6native29vectorized_elementwise_kernelILi8EZNS0_50_GLOBAL__N__2680c7bb_12_PowKernel_cu_b2145a98_318429pow_tensor_scalar_kernel_implIaaEEvRNS_18TensorIteratorBaseET0_EUlaE_St5arrayIPcLm2EEEEviS6_T1_)
        /*1694*/ 	.word	0x00000000


	//----- nvinfo : EIATTR_REGCOUNT
	.align		4
.L_1017:
        /*1698*/ 	.byte	0x04, 0x2f
        /*169a*/ 	.short	(.L_1019 - .L_1018)
	.align		4
.L_1018:
        /*169c*/ 	.word	index@(_ZN2at6native29vectorized_elementwise_kernelILi4EZNS0_50_GLOBAL__N__2680c7bb_12_PowKernel_cu_b2145a98_318429pow_tensor_scalar_kernel_implIaaEEvRNS_18TensorIteratorBaseET0_EUlaE_St5arrayIPcLm2EEEEviS6_T1_)
        /*16a0*/ 	.word	0x00000019


	//----- nvinfo : EIATTR_FRAME_SIZE
	.align		4
.L_1019:
        /*16a4*/ 	.byte	0x04, 0x11
        /*16a6*/ 	.short	(.L_1021 - .L_1020)
	.align		4
.L_1020:
        /*16a8*/ 	.word	index@(_ZN2at6native29vectorized_elementwise_kernelILi4EZNS0_50_GLOBAL__N__2680c7bb_12_PowKernel_cu_b2145a98_318429pow_tensor_scalar_kernel_implIaaEEvRNS_18TensorIteratorBaseET0_EUlaE_St5arrayIPcLm2EEEEviS6_T1_)
        /*16ac*/ 	.word	0x00000000


	//----- nvinfo : EIATTR_REGCOUNT
	.align		4
.L_1021:
        /*16b0*/ 	.byte	0x04, 0x2f
        /*16b2*/ 	.short	(.L_1023 - .L_1022)
	.align		4
.L_1022:
        /*16b4*/ 	.word	index@(_ZN2at6native29vectorized_elementwise_kernelILi2EZNS0_50_GLOBAL__N__2680c7bb_12_PowKernel_cu_b2145a98_318429pow_tensor_scalar_kernel_implIaaEEvRNS_18TensorIteratorBaseET0_EUlaE_St5arrayIPcLm2EEEEviS6_T1_)
        /*16b8*/ 	.word	0x00000019


	//----- nvinfo : EIATTR_FRAME_SIZE
	.align		4
.L_1023:
        /*16bc*/ 	.byte	0x04, 0x11
        /*16be*/ 	.short	(.L_1025 - .L_1024)
	.align		4
.L_1024:
        /*16c0*/ 	.word	index@(_ZN2at6native29vectorized_elementwise_kernelILi2EZNS0_50_GLOBAL__N__2680c7bb_12_PowKernel_cu_b2145a98_318429pow_tensor_scalar_kernel_implIaaEEvRNS_18TensorIteratorBaseET0_EUlaE_St5arrayIPcLm2EEEEviS6_T1_)
        /*16c4*/ 	.word	0x00000000


	//----- nvinfo : EIATTR_REGCOUNT
	.align		4
.L_1025:
        /*16c8*/ 	.byte	0x04, 0x2f
        /*16ca*/ 	.short	(.L_1027 - .L_1026)
	.align		4
.L_1026:
        /*16cc*/ 	.word	index@(_ZN2at6native27unrolled_elementwise_kernelIZNS0_50_GLOBAL__N__2680c7bb_12_PowKernel_cu_b2145a98_318429pow_tensor_scalar_kernel_implIaaEEvRNS_18TensorIteratorBaseET0_EUlaE_St5arrayIPcLm2EELi4E23TrivialOffsetCalculatorILi1EjESC_NS0_6memory15LoadWithoutCastENSD_16StoreWithoutCastEEEviT_S6_T2_T3_T4_T5_)
        /*16d0*/ 	.word	0x00000012


	//----- nvinfo : EIATTR_FRAME_SIZE
	.align		4
.L_1027:
        /*16d4*/ 	.byte	0x04, 0x11
        /*16d6*/ 	.short	(.L_1029 - .L_1028)
	.align		4
.L_1028:
        /*16d8*/ 	.word	index@(_ZN2at6native27unrolled_elementwise_kernelIZNS0_50_GLOBAL__N__2680c7bb_12_PowKernel_cu_b2145a98_318429pow_tensor_scalar_kernel_implIaaEEvRNS_18TensorIteratorBaseET0_EUlaE_St5arrayIPcLm2EELi4E23TrivialOffsetCalculatorILi1EjESC_NS0_6memory15LoadWithoutCastENSD_16StoreWithoutCastEEEviT_S6_T2_T3_T4_T5_)
        /*16dc*/ 	.word	0x00000000


	//----- nvinfo : EIATTR_REGCOUNT
	.align		4
.L_1029:
        /*16e0*/ 	.byte	0x04, 0x2f
        /*16e2*/ 	.short	(.L_1031 - .L_1030)
	.align		4
.L_1030:
        /*16e4*/ 	.word	index@(_ZN2at6native18elementwise_kernelILi128ELi4EZNS0_22gpu_kernel_impl_nocastIZNS0_50_GLOBAL__N__2680c7bb_12_PowKernel_cu_b2145a98_318429pow_tensor_scalar_kernel_implIaaEEvRNS_18TensorIteratorBaseET0_EUlaE_EEvS6_RKT_EUliE_EEviT1_)
        /*16e8*/ 	.word	0x0000000c


	//----- nvinfo : EIATTR_FRAME_SIZE
	.align		4
.L_1031:
        /*16ec*/ 	.byte	0x04, 0x11
        /*16ee*/ 	.short	(.L_1033 - .L_1032)
	.align		4
.L_1032:
        /*16f0*/ 	.word	index@(_ZN2at6native18elementwise_kernelILi128ELi4EZNS0_22gpu_kernel_impl_nocastIZNS0_50_GLOBAL__N__2680c7bb_12_PowKernel_cu_b2145a98_318429pow_tensor_scalar_kernel_implIaaEEvRNS_18TensorIteratorBaseET0_EUlaE_EEvS6_RKT_EUliE_EEviT1_)
        /*16f4*/ 	.word	0x00000000


	//----- nvinfo : EIATTR_REGCOUNT
	.align		4
.L_1033:
        /*16f8*/ 	.byte	0x04, 0x2f
        /*16fa*/ 	.short	(.L_1035 - .L_1034)
	.align		4
.L_1034:
        /*16fc*/ 	.word	index@(_ZN2at6native27unrolled_elementwise_kernelIZNS0_50_GLOBAL__N__2680c7bb_12_PowKernel_cu_b2145a98_318429pow_tensor_scalar_kernel_implIaaEEvRNS_18TensorIteratorBaseET0_EUlaE_St5arrayIPcLm2EELi4E23TrivialOffsetCalculatorILi1EjESC_NS0_6memory12LoadWithCastILi1EEENSD_13StoreWithCastILi1EEEEEviT_S6_T2_T3_T4_T5_)
        /*1700*/ 	.word	0x0000001c


	//----- nvinfo : EIATTR_FRAME_SIZE
	.align		4
.L_1035:
        /*1704*/ 	.byte	0x04, 0x11
        /*1706*/ 	.short	(.L_1037 - .L_1036)
	.align		4
.L_1036:
        /*1708*/ 	.word	index@(_ZN2at6native27unrolled_elementwise_kernelIZNS0_50_GLOBAL__N__2680c7bb_12_PowKernel_cu_b2145a98_318429pow_tensor_scalar_kernel_implIaaEEvRNS_18TensorIteratorBaseET0_EUlaE_St5arrayIPcLm2EELi4E23TrivialOffsetCalculatorILi1EjESC_NS0_6memory12LoadWithCastILi1EEENSD_13StoreWithCastILi1EEEEEviT_S6_T2_T3_T4_T5_)
        /*170c*/ 	.word	0x00000000


	//----- nvinfo : EIATTR_REGCOUNT
	.align		4
.L_1037:
        /*1710*/ 	.byte	0x04, 0x2f
        /*1712*/ 	.short	(.L_1039 - .L_1038)
	.align		4
.L_1038:
        /*1714*/ 	.word	index@(_ZN2at6native18elementwise_kernelILi128ELi4EZNS0_15gpu_kernel_implIZNS0_50_GLOBAL__N__2680c7bb_12_PowKernel_cu_b2145a98_318429pow_tensor_scalar_kernel_implIaaEEvRNS_18TensorIteratorBaseET0_EUlaE_EEvS6_RKT_EUliE_EEviT1_)
        /*1718*/ 	.word	0x0000001a


	//----- nvinfo : EIATTR_FRAME_SIZE
	.align		4
.L_1039:
        /*171c*/ 	.byte	0x04, 0x11
        /*171e*/ 	.short	(.L_1041 - .L_1040)
	.align		4
.L_1040:
        /*1720*/ 	.word	index@(_ZN2at6native18elementwise_kernelILi128ELi4EZNS0_15gpu_kernel_implIZNS0_50_GLOBAL__N__2680c7bb_12_PowKernel_cu_b2145a98_318429pow_tensor_scalar_kernel_implIaaEEvRNS_18TensorIteratorBaseET0_EUlaE_EEvS6_RKT_EUliE_EEviT1_)
        /*1724*/ 	.word	0x00000000


	//----- nvinfo : EIATTR_REGCOUNT
	.align		4
.L_1041:
        /*1728*/ 	.byte	0x04, 0x2f
        /*172a*/ 	.short	(.L_1043 - .L_1042)
	.align		4
.L_1042:
        /*172c*/ 	.word	index@(_ZN2at6native29vectorized_elementwise_kernelILi8EZNS0_50_GLOBAL__N__2680c7bb_12_PowKernel_cu_b2145a98_318429pow_tensor_scalar_kernel_implIaaEEvRNS_18TensorIteratorBaseET0_EUlaE0_St5arrayIPcLm2EEEEviS6_T1_)
        /*1730*/ 	.word	0x00000004


	//----- nvinfo : EIATTR_FRAME_SIZE
	.align		4
.L_1043:
        /*1734*/ 	.byte	0x04, 0x11
        /*1736*/ 	.short	(.L_1045 - .L_1044)
	.align		4
.L_1044:
        /*1738*/ 	.word	index@(_ZN2at6native29vectorized_elementwise_kernelILi8EZNS0_50_GLOBAL__N__2680c7bb_12_PowKernel_cu_b2145a98_318429pow_tensor_scalar_kernel_implIaaEEvRNS_18TensorIteratorBaseET0_EUlaE0_St5arrayIPcLm2EEEEviS6_T1_)
        /*173c*/ 	.word	0x00000000


	//----- nvinfo : EIATTR_REGCOUNT
	.align		4
.L_1045:
        /*1740*/ 	.byte	0x04, 0x2f
        /*1742*/ 	.short	(.L_1047 - .L_1046)
	.align		4
.L_1046:
        /*1744*/ 	.word	index@(_ZN2at6native29vectorized_elementwise_kernelILi4EZNS0_50_GLOBAL__N__2680c7bb_12_PowKernel_cu_b2145a98_318429pow_tensor_scalar_kernel_implIaaEEvRNS_18TensorIteratorBaseET0_EUlaE0_St5arrayIPcLm2EEEEviS6_T1_)
        /*1748*/ 	.word	0x0000001a


	//----- nvinfo : EIATTR_FRAME_SIZE
	.align		4
.L_1047:
        /*174c*/ 	.byte	0x04, 0x11
        /*174e*/ 	.short	(.L_1049 - .L_1048)
	.align		4
.L_1048:
        /*1750*/ 	.word	index@(_ZN2at6native29vectorized_elementwise_kernelILi4EZNS0_50_GLOBAL__N__2680c7bb_12_PowKernel_cu_b2145a98_318429pow_tensor_scalar_kernel_implIaaEEvRNS_18TensorIteratorBaseET0_EUlaE0_St5arrayIPcLm2EEEEviS6_T1_)
        /*1754*/ 	.word	0x00000000


	//----- nvinfo : EIATTR_REGCOUNT
	.align		4
.L_1049:
        /*1758*/ 	.byte	0x04, 0x2f
        /*175a*/ 	.short	(.L_1051 - .L_1050)
	.align		4
.L_1050:
        /*175c*/ 	.word	index@(_ZN2at6native29vectorized_elementwise_kernelILi2EZNS0_50_GLOBAL__N__2680c7bb_12_PowKernel_cu_b2145a98_318429pow_tensor_scalar_kernel_implIaaEEvRNS_18TensorIteratorBaseET0_EUlaE0_St5arrayIPcLm2EEEEviS6_T1_)
        /*1760*/ 	.word	0x0000001a


	//----- nvinfo : EIATTR_FRAME_SIZE
	.align		4
.L_1051:
        /*1764*/ 	.byte	0x04, 0x11
        /*1766*/ 	.short	(.L_1053 - .L_1052)
	.align		4
.L_1052:
        /*1768*/ 	.word	index@(_ZN2at6native29vectorized_elementwise_kernelILi2EZNS0_50_GLOBAL__N__2680c7bb_12_PowKernel_cu_b2145a98_318429pow_tensor_scalar_kernel_implIaaEEvRNS_18TensorIteratorBaseET0_EUlaE0_St5arrayIPcLm2EEEEviS6_T1_)
        /*176c*/ 	.word	0x00000000


	//----- nvinfo : EIATTR_REGCOUNT
	.align		4
.L_1053:
        /*1770*/ 	.byte	0x04, 0x2f
        /*1772*/ 	.short	(.L_1055 - .L_1054)
	.align		4
.L_1054:
        /*1774*/ 	.word	index@(_ZN2at6native27unrolled_elementwise_kernelIZNS0_50_GLOBAL__N__2680c7bb_12_PowKernel_cu_b2145a98_318429pow_tensor_scalar_kernel_implIaaEEvRNS_18TensorIteratorBaseET0_EUlaE0_St5arrayIPcLm2EELi4E23TrivialOffsetCalculatorILi1EjESC_NS0_6memory15LoadWithoutCastENSD_16StoreWithoutCastEEEviT_S6_T2_T3_T4_T5_)
        /*1778*/ 	.word	0x00000012


	//----- nvinfo : EIATTR_FRAME_SIZE
	.align		4
.L_1055:
        /*177c*/ 	.byte	0x04, 0x11
        /*177e*/ 	.short	(.L_1057 - .L_1056)
	.align		4
.L_1056:
        /*1780*/ 	.word	index@(_ZN2at6native27unrolled_elementwise_kernelIZNS0_50_GLOBAL__N__2680c7bb_12_PowKernel_cu_b2145a98_318429pow_tensor_scalar_kernel_implIaaEEvRNS_18TensorIteratorBaseET0_EUlaE0_St5arrayIPcLm2EELi4E23TrivialOffsetCalculatorILi1EjESC_NS0_6memory15LoadWithoutCastENSD_16StoreWithoutCastEEEviT_S6_T2_T3_T4_T5_)
        /*1784*/ 	.word	0x00000000


	//----- nvinfo : EIATTR_REGCOUNT
	.align		4
.L_1057:
        /*1788*/ 	.byte	0x04, 0x2f
        /*178a*/ 	.short	(.L_1059 - .L_1058)
	.align		4
.L_1058:
        /*178c*/ 	.word	index@(_ZN2at6native18elementwise_kernelILi128ELi4EZNS0_22gpu_kernel_impl_nocastIZNS0_50_GLOBAL__N__2680c7bb_12_PowKernel_cu_b2145a98_318429pow_tensor_scalar_kernel_implIaaEEvRNS_18TensorIteratorBaseET0_EUlaE0_EEvS6_RKT_EUliE_EEviT1_)
        /*1790*/ 	.word	0x0000000c


	//----- nvinfo : EIATTR_FRAME_SIZE
	.align		4
.L_1059:
        /*1794*/ 	.byte	0x04, 0x11
        /*1796*/ 	.short	(.L_1061 - .L_1060)
	.align		4
.L_1060:
        /*1798*/ 	.word	index@(_ZN2at6native18elementwise_kernelILi128ELi4EZNS0_22gpu_kernel_impl_nocastIZNS0_50_GLOBAL__N__2680c7bb_12_PowKernel_cu_b2145a98_318429pow_tensor_scalar_kernel_implIaaEEvRNS_18TensorIteratorBaseET0_EUlaE0_EEvS6_RKT_EUliE_EEviT1_)
        /*179c*/ 	.word	0x00000000


	//----- nvinfo : EIATTR_REGCOUNT
	.align		4
.L_1061:
        /*17a0*/ 	.byte	0x04, 0x2f
        /*17a2*/ 	.short	(.L_1063 - .L_1062)
	.align		4
.L_1062:
        /*17a4*/ 	.word	index@(_ZN2at6native27unrolled_elementwise_kernelIZNS0_50_GLOBAL__N__2680c7bb_12_PowKernel_cu_b2145a98_318429pow_tensor_scalar_kernel_implIaaEEvRNS_18TensorIteratorBaseET0_EUlaE0_St5arrayIPcLm2EELi4E23TrivialOffsetCalculatorILi1EjESC_NS0_6memory12LoadWithCastILi1EEENSD_13StoreWithCastILi1EEEEEviT_S6_T2_T3_T4_T5_)
        /*17a8*/ 	.word	0x0000001c


	//----- nvinfo : EIATTR_FRAME_SIZE
	.align		4
.L_1063:
        /*17ac*/ 	.byte	0x04, 0x11
        /*17ae*/ 	.short	(.L_1065 - .L_1064)
	.align		4
.L_1064:
        /*17b0*/ 	.word	index@(_ZN2at6native27unrolled_elementwise_kernelIZNS0_50_GLOBAL__N__2680c7bb_12_PowKernel_cu_b2145a98_318429pow_tensor_scalar_kernel_implIaaEEvRNS_18TensorIteratorBaseET0_EUlaE0_St5arrayIPcLm2EELi4E23TrivialOffsetCalculatorILi1EjESC_NS0_6memory12LoadWithCastILi1EEENSD_13StoreWithCastILi1EEEEEviT_S6_T2_T3_T4_T5_)
        /*17b4*/ 	.word	0x00000000


	//----- nvinfo : EIATTR_REGCOUNT
	.align		4
.L_1065:
        /*17b8*/ 	.byte	0x04, 0x2f
        /*17ba*/ 	.short	(.L_1067 - .L_1066)
	.align		4
.L_1066:
        /*17bc*/ 	.word	index@(_ZN2at6native18elementwise_kernelILi128ELi4EZNS0_15gpu_kernel_implIZNS0_50_GLOBAL__N__2680c7bb_12_PowKernel_cu_b2145a98_318429pow_tensor_scalar_kernel_implIaaEEvRNS_18TensorIteratorBaseET0_EUlaE0_EEvS6_RKT_EUliE_EEviT1_)
        /*17c0*/ 	.word	0x0000001a


	//----- nvinfo : EIATTR_FRAME_SIZE
	.align		4
.L_1067:
        /*17c4*/ 	.byte	0x04, 0x11
        /*17c6*/ 	.short	(.L_1069 - .L_1068)
	.align		4
.L_1068:
        /*17c8*/ 	.word	index@(_ZN2at6native18elementwise_kernelILi128ELi4EZNS0_15gpu_kernel_implIZNS0_50_GLOBAL__N__2680c7bb_12_PowKernel_cu_b2145a98_318429pow_tensor_scalar_kernel_implIaaEEvRNS_18TensorIteratorBaseET0_EUlaE0_EEvS6_RKT_EUliE_EEviT1_)
        /*17cc*/ 	.word	0x00000000


	//----- nvinfo : EIATTR_REGCOUNT
	.align		4
.L_1069:
        /*17d0*/ 	.byte	0x04, 0x2f
        /*17d2*/ 	.short	(.L_1071 - .L_1070)
	.align		4
.L_1070:
        /*17d4*/ 	.word	index@(_ZN2at6native29vectorized_elementwise_kernelILi8EZNS0_50_GLOBAL__N__2680c7bb_12_PowKernel_cu_b2145a98_318429pow_tensor_scalar_kernel_implIaaEEvRNS_18TensorIteratorBaseET0_EUlaE1_St5arrayIPcLm2EEEEviS6_T1_)
        /*17d8*/ 	.word	0x00000004


	//----- nvinfo : EIATTR_FRAME_SIZE
	.align		4
.L_1071:
        /*17dc*/ 	.byte	0x04, 0x11
        /*17de*/ 	.short	(.L_1073 - .L_1072)
	.align		4
.L_1072:
        /*17e0*/ 	.word	index@(_ZN2at6native29vectorized_elementwise_kernelILi8EZNS0_50_GLOBAL__N__2680c7bb_12_PowKernel_cu_b2145a98_318429pow_tensor_scalar_kernel_implIaaEEvRNS_18TensorIteratorBaseET0_EUlaE1_St5arrayIPcLm2EEEEviS6_T1_)
        /*17e4*/ 	.word	0x00000000


	//----- nvinfo : EIATTR_REGCOUNT
	.align		4
.L_1073:
        /*17e8*/ 	.byte	0x04, 0x2f
        /*17ea*/ 	.short	(.L_1075 - .L_1074)
	.align		4
.L_1074:
        /*17ec*/ 	.word	index@(_ZN2at6native29vectorized_elementwise_kernelILi4EZNS0_50_GLOBAL__N__2680c7bb_12_PowKernel_cu_b2145a98_318429pow_tensor_scalar_kernel_implIaaEEvRNS_18TensorIteratorBaseET0_EUlaE1_St5arrayIPcLm2EEEEviS6_T1_)
        /*17f0*/ 	.word	0x0000001b


	//----- nvinfo : EIATTR_FRAME_SIZE
	.align		4
.L_1075:
        /*17f4*/ 	.byte	0x04, 0x11
        /*17f6*/ 	.short	(.L_1077 - .L_1076)
	.align		4
.L_1076:
        /*17f8*/ 	.word	index@($__internal_47_$__cuda_sm20_dblrcp_rn_slowpath_v3)
        /*17fc*/ 	.word	0x00000000


	//----- nvinfo : EIATTR_FRAME_SIZE
	.align		4
.L_1077:
        /*1800*/ 	.byte	0x04, 0x11
        /*1802*/ 	.short	(.L_1079 - .L_1078)
	.align		4
.L_1078:
        /*1804*/ 	.word	index@(_ZN2at6native29vectorized_elementwise_kernelILi4EZNS0_50_GLOBAL__N__2680c7bb_12_PowKernel_cu_b2145a98_318429pow_tensor_scalar_kernel_implIaaEEvRNS_18TensorIteratorBaseET0_EUlaE1_St5arrayIPcLm2EEEEviS6_T1_)
        /*1808*/ 	.word	0x00000000


	//----- nvinfo : EIATTR_REGCOUNT
	.align		4
.L_1079:
        /*180c*/ 	.byte	0x04, 0x2f
        /*180e*/ 	.short	(.L_1081 - .L_1080)
	.align		4
.L_1080:
        /*1810*/ 	.word	index@(_ZN2at6native29vectorized_elementwise_kernelILi2EZNS0_50_GLOBAL__N__2680c7bb_12_PowKernel_cu_b2145a98_318429pow_tensor_scalar_kernel_implIaaEEvRNS_18TensorIteratorBaseET0_EUlaE1_St5arrayIPcLm2EEEEviS6_T1_)
        /*1814*/ 	.word	0x0000001b


	//----- nvinfo : EIATTR_FRAME_SIZE
	.align		4
.L_1081:
        /*1818*/ 	.byte	0x04, 0x11
        /*181a*/ 	.short	(.L_1083 - .L_1082)
	.align		4
.L_1082:
        /*181c*/ 	.word	index@($__internal_46_$__cuda_sm20_dblrcp_rn_slowpath_v3)
        /*1820*/ 	.word	0x00000000


	//----- nvinfo : EIATTR_FRAME_SIZE
	.align		4
.L_1083:
        /*1824*/ 	.byte	0x04, 0x11
        /*1826*/ 	.short	(.L_1085 - .L_1084)
	.align		4
.L_1084:
        /*1828*/ 	.word	index@(_ZN2at6native29vectorized_elementwise_kernelILi2EZNS0_50_GLOBAL__N__2680c7bb_12_PowKernel_cu_b2145a98_318429pow_tensor_scalar_kernel_implIaaEEvRNS_18TensorIteratorBaseET0_EUlaE1_St5arrayIPcLm2EEEEviS6_T1_)
        /*182c*/ 	.word	0x00000000


	//----- nvinfo : EIATTR_REGCOUNT
	.align		4
.L_1085:
        /*1830*/ 	.byte	0x04, 0x2f
        /*1832*/ 	.short	(.L_1087 - .L_1086)
	.align		4
.L_1086:
        /*1834*/ 	.word	index@(_ZN2at6native27unrolled_elementwise_kernelIZNS0_50_GLOBAL__N__2680c7bb_12_PowKernel_cu_b2145a98_318429pow_tensor_scalar_kernel_implIaaEEvRNS_18TensorIteratorBaseET0_EUlaE1_St5arrayIPcLm2EELi4E23TrivialOffsetCalculatorILi1EjESC_NS0_6memory15LoadWithoutCastENSD_16StoreWithoutCastEEEviT_S6_T2_T3_T4_T5_)
        /*1838*/ 	.word	0x00000016


	//----- nvinfo : EIATTR_FRAME_SIZE
	.align		4
.L_1087:
        /*183c*/ 	.byte	0x04, 0x11
        /*183e*/ 	.short	(.L_1089 - .L_1088)
	.align		4
.L_1088:
        /*1840*/ 	.word	index@($__internal_45_$__cuda_sm20_dblrcp_rn_slowpath_v3)
        /*1844*/ 	.word	0x00000000


	//----- nvinfo : EIATTR_FRAME_SIZE
	.align		4
.L_1089:
        /*1848*/ 	.byte	0x04, 0x11
        /*184a*/ 	.short	(.L_1091 - .L_1090)
	.align		4
.L_1090:
        /*184c*/ 	.word	index@(_ZN2at6native27unrolled_elementwise_kernelIZNS0_50_GLOBAL__N__2680c7bb_12_PowKernel_cu_b2145a98_318429pow_tensor_scalar_kernel_implIaaEEvRNS_18TensorIteratorBaseET0_EUlaE1_St5arrayIPcLm2EELi4E23TrivialOffsetCalculatorILi1EjESC_NS0_6memory15LoadWithoutCastENSD_16StoreWithoutCastEEEviT_S6_T2_T3_T4_T5_)
        /*1850*/ 	.word	0x00000000


	//----- nvinfo : EIATTR_REGCOUNT
	.align		4
.L_1091:
        /*1854*/ 	.byte	0x04, 0x2f
        /*1856*/ 	.short	(.L_1093 - .L_1092)
	.align		4
.L_1092:
        /*1858*/ 	.word	index@(_ZN2at6native18elementwise_kernelILi128ELi4EZNS0_22gpu_kernel_impl_nocastIZNS0_50_GLOBAL__N__2680c7bb_12_PowKernel_cu_b2145a98_318429pow_tensor_scalar_kernel_implIaaEEvRNS_18TensorIteratorBaseET0_EUlaE1_EEvS6_RKT_EUliE_EEviT1_)
        /*185c*/ 	.word	0x00000012


	//----- nvinfo : EIATTR_FRAME_SIZE
	.align		4
.L_1093:
        /*1860*/ 	.byte	0x04, 0x11
        /*1862*/ 	.short	(.L_1095 - .L_1094)
	.align		4
.L_1094:
        /*1864*/ 	.word	index@($__internal_44_$__cuda_sm20_dblrcp_rn_slowpath_v3)
        /*1868*/ 	.word	0x00000000


	//----- nvinfo : EIATTR_FRAME_SIZE
	.align		4
.L_1095:
        /*186c*/ 	.byte	0x04, 0x11
        /*186e*/ 	.short	(.L_1097 - .L_1096)
	.align		4
.L_1096:
        /*1870*/ 	.word	index@(_ZN2at6native18elementwise_kernelILi128ELi4EZNS0_22gpu_kernel_impl_nocastIZNS0_50_GLOBAL__N__2680c7bb_12_PowKernel_cu_b2145a98_318429pow_tensor_scalar_kernel_implIaaEEvRNS_18TensorIteratorBaseET0_EUlaE1_EEvS6_RKT_EUliE_EEviT1_)
        /*1874*/ 	.word	0x00000000


	//----- nvinfo : EIATTR_REGCOUNT
	.align		4
.L_1097:
        /*1878*/ 	.byte	0x04, 0x2f
        /*187a*/ 	.short	(.L_1099 - .L_1098)
	.align		4
.L_1098:
        /*187c*/ 	.word	index@(_ZN2at6native27unrolled_elementwise_kernelIZNS0_50_GLOBAL__N__2680c7bb_12_PowKernel_cu_b2145a98_318429pow_tensor_scalar_kernel_implIaaEEvRNS_18TensorIteratorBaseET0_EUlaE1_St5arrayIPcLm2EELi4E23TrivialOffsetCalculatorILi1EjESC_NS0_6memory12LoadWithCastILi1EEENSD_13StoreWithCastILi1EEEEEviT_S6_T2_T3_T4_T5_)
        /*1880*/ 	.word	0x0000001c


	//----- nvinfo : EIATTR_FRAME_SIZE
	.align		4
.L_1099:
        /*1884*/ 	.byte	0x04, 0x11
        /*1886*/ 	.short	(.L_1101 - .L_1100)
	.align		4
.L_1100:
        /*1888*/ 	.word	index@($__internal_43_$__cuda_sm20_dblrcp_rn_slowpath_v3)
        /*188c*/ 	.word	0x00000000


	//----- nvinfo : EIATTR_FRAME_SIZE
	.align		4
.L_1101:
        /*1890*/ 	.byte	0x04, 0x11
        /*1892*/ 	.short	(.L_1103 - .L_1102)
	.align		4
.L_1102:
        /*1894*/ 	.word	index@(_ZN2at6native27unrolled_elementwise_kernelIZNS0_50_GLOBAL__N__2680c7bb_12_PowKernel_cu_b2145a98_318429pow_tensor_scalar_kernel_implIaaEEvRNS_18TensorIteratorBaseET0_EUlaE1_St5arrayIPcLm2EELi4E23TrivialOffsetCalculatorILi1EjESC_NS0_6memory12LoadWithCastILi1EEENSD_13StoreWithCastILi1EEEEEviT_S6_T2_T3_T4_T5_)
        /*1898*/ 	.word	0x00000000


	//----- nvinfo : EIATTR_REGCOUNT
	.align		4
.L_1103:
        /*189c*/ 	.byte	0x04, 0x2f
        /*189e*/ 	.short	(.L_1105 - .L_1104)
	.align		4
.L_1104:
        /*18a0*/ 	.word	index@(_ZN2at6native18elementwise_kernelILi128ELi4EZNS0_15gpu_kernel_implIZNS0_50_GLOBAL__N__2680c7bb_12_PowKernel_cu_b2145a98_318429pow_tensor_scalar_kernel_implIaaEEvRNS_18TensorIteratorBaseET0_EUlaE1_EEvS6_RKT_EUliE_EEviT1_)
        /*18a4*/ 	.word	0x0000001a


	//----- nvinfo : EIATTR_FRAME_SIZE
	.align		4
.L_1105:
        /*18a8*/ 	.byte	0x04, 0x11
        /*18aa*/ 	.short	(.L_1107 - .L_1106)
	.align		4
.L_1106:
        /*18ac*/ 	.word	index@($__internal_42_$__cuda_sm20_dblrcp_rn_slowpath_v3)
        /*18b0*/ 	.word	0x00000000


	//----- nvinfo : EIATTR_FRAME_SIZE
	.align		4
.L_1107:
        /*18b4*/ 	.byte	0x04, 0x11
        /*18b6*/ 	.short	(.L_1109 - .L_1108)
	.align		4
.L_1108:
        /*18b8*/ 	.word	index@(_ZN2at6native18elementwise_kernelILi128ELi4EZNS0_15gpu_kernel_implIZNS0_50_GLOBAL__N__2680c7bb_12_PowKernel_cu_b2145a98_318429pow_tensor_scalar_kernel_implIaaEEvRNS_18TensorIteratorBaseET0_EUlaE1_EEvS6_RKT_EUliE_EEviT1_)
        /*18bc*/ 	.word	0x00000000


	//----- nvinfo : EIATTR_REGCOUNT
	.align		4
.L_1109:
        /*18c0*/ 	.byte	0x04, 0x2f
        /*18c2*/ 	.short	(.L_1111 - .L_1110)
	.align		4
.L_1110:
        /*18c4*/ 	.word	index@(_ZN2at6native29vectorized_elementwise_kernelILi8EZNS0_50_GLOBAL__N__2680c7bb_12_PowKernel_cu_b2145a98_318429pow_tensor_scalar_kernel_implIaaEEvRNS_18TensorIteratorBaseET0_EUlaE2_St5arrayIPcLm2EEEEviS6_T1_)
        /*18c8*/ 	.word	0x00000004


	//----- nvinfo : EIATTR_FRAME_SIZE
	.align		4
.L_1111:
        /*18cc*/ 	.byte	0x04, 0x11
        /*18ce*/ 	.short	(.L_1113 - .L_1112)
	.align		4
.L_1112:
        /*18d0*/ 	.word	index@(_ZN2at6native29vectorized_elementwise_kernelILi8EZNS0_50_GLOBAL__N__2680c7bb_12_PowKernel_cu_b2145a98_318429pow_tensor_scalar_kernel_implIaaEEvRNS_18TensorIteratorBaseET0_EUlaE2_St5arrayIPcLm2EEEEviS6_T1_)
        /*18d4*/ 	.word	0x00000000


	//----- nvinfo : EIATTR_REGCOUNT
	.align		4
.L_1113:
        /*18d8*/ 	.byte	0x04, 0x2f
        /*18da*/ 	.short	(.L_1115 - .L_1114)
	.align		4
.L_1114:
        /*18dc*/ 	.word	index@(_ZN2at6native29vectorized_elementwise_kernelILi4EZNS0_50_GLOBAL__N__2680c7bb_12_PowKernel_cu_b2145a98_318429pow_tensor_scalar_kernel_implIaaEEvRNS_18TensorIteratorBaseET0_EUlaE2_St5arrayIPcLm2EEEEviS6_T1_)
        /*18e0*/ 	.word	0x0000001e


	//----- nvinfo : EIATTR_FRAME_SIZE
	.align		4
.L_1115:
        /*18e4*/ 	.byte	0x04, 0x11
        /*18e6*/ 	.short	(.L_1117 - .L_1116)
	.align		4
.L_1116:
        /*18e8*/ 	.word	index@(_ZN2at6native29vectorized_elementwise_kernelILi4EZNS0_50_GLOBAL__N__2680c7bb_12_PowKernel_cu_b2145a98_318429pow_tensor_scalar_kernel_implIaaEEvRNS_18TensorIteratorBaseET0_EUlaE2_St5arrayIPcLm2EEEEviS6_T1_)
        /*18ec*/ 	.word	0x00000000


	//----- nvinfo : EIATTR_REGCOUNT
	.align		4
.L_1117:
        /*18f0*/ 	.byte	0x04, 0x2f
        /*18f2*/ 	.short	(.L_1119 - .L_1118)
	.align		4
.L_1118:
        /*18f4*/ 	.word	index@(_ZN2at6native29vectorized_elementwise_kernelILi2EZNS0_50_GLOBAL__N__2680c7bb_12_PowKernel_cu_b2145a98_318429pow_tensor_scalar_kernel_implIaaEEvRNS_18TensorIteratorBaseET0_EUlaE2_St5arrayIPcLm2EEEEviS6_T1_)
        /*18f8*/ 	.word	0x0000001e


	//----- nvinfo : EIATTR_FRAME_SIZE
	.align		4
.L_1119:
        /*18fc*/ 	.byte	0x04, 0x11
        /*18fe*/ 	.short	(.L_1121 - .L_1120)
	.align		4
.L_1120:
        /*1900*/ 	.word	index@(_ZN2at6native29vectorized_elementwise_kernelILi2EZNS0_50_GLOBAL__N__2680c7bb_12_PowKernel_cu_b2145a98_318429pow_tensor_scalar_kernel_implIaaEEvRNS_18TensorIteratorBaseET0_EUlaE2_St5arrayIPcLm2EEEEviS6_T1_)
        /*1904*/ 	.word	0x00000000


	//----- nvinfo : EIATTR_REGCOUNT
	.align		4
.L_1121:
        /*1908*/ 	.byte	0x04, 0x2f
        /*190a*/ 	.short	(.L_1123 - .L_1122)
	.align		4
.L_1122:
        /*190c*/ 	.word	index@(_ZN2at6native27unrolled_elementwise_kernelIZNS0_50_GLOBAL__N__2680c7bb_12_PowKernel_cu_b2145a98_318429pow_tensor_scalar_kernel_implIaaEEvRNS_18TensorIteratorBaseET0_EUlaE2_St5arrayIPcLm2EELi4E23TrivialOffsetCalculatorILi1EjESC_NS0_6memory15LoadWithoutCastENSD_16StoreWithoutCastEEEviT_S6_T2_T3_T4_T5_)
        /*1910*/ 	.word	0x00000015


	//----- nvinfo : EIATTR_FRAME_SIZE
	.align		4
.L_1123:
        /*1914*/ 	.byte	0x04, 0x11
        /*1916*/ 	.short	(.L_1125 - .L_1124)
	.align		4
.L_1124:
        /*1918*/ 	.word	index@(_ZN2at6native27unrolled_elementwise_kernelIZNS0_50_GLOBAL__N__2680c7bb_12_PowKernel_cu_b2145a98_318429pow_tensor_scalar_kernel_implIaaEEvRNS_18TensorIteratorBaseET0_EUlaE2_St5arrayIPcLm2EELi4E23TrivialOffsetCalculatorILi1EjESC_NS0_6memory15LoadWithoutCastENSD_16StoreWithoutCastEEEviT_S6_T2_T3_T4_T5_)
        /*191c*/ 	.word	0x00000000


	//----- nvinfo : EIATTR_REGCOUNT
	.align		4
.L_1125:
        /*1920*/ 	.byte	0x04, 0x2f
        /*1922*/ 	.short	(.L_1127 - .L_1126)
	.align		4
.L_1126:
        /*1924*/ 	.word	index@(_ZN2at6native18elementwise_kernelILi128ELi4EZNS0_22gpu_kernel_impl_nocastIZNS0_50_GLOBAL__N__2680c7bb_12_PowKernel_cu_b2145a98_318429pow_tensor_scalar_kernel_implIaaEEvRNS_18TensorIteratorBaseET0_EUlaE2_EEvS6_RKT_EUliE_EEviT1_)
        /*1928*/ 	.word	0x0000000f


	//----- nvinfo : EIATTR_FRAME_SIZE
	.align		4
.L_1127:
        /*192c*/ 	.byte	0x04, 0x11
        /*192e*/ 	.short	(.L_1129 - .L_1128)
	.align		4
.L_1128:
        /*1930*/ 	.word	index@(_ZN2at6native18elementwise_kernelILi128ELi4EZNS0_22gpu_kernel_impl_nocastIZNS0_50_GLOBAL__N__2680c7bb_12_PowKernel_cu_b2145a98_318429pow_tensor_scalar_kernel_implIaaEEvRNS_18TensorIteratorBaseET0_EUlaE2_EEvS6_RKT_EUliE_EEviT1_)
        /*1934*/ 	.word	0x00000000


	//----- nvinfo : EIATTR_REGCOUNT
	.align		4
.L_1129:
        /*1938*/ 	.byte	0x04, 0x2f
        /*193a*/ 	.short	(.L_1131 - .L_1130)
	.align		4
.L_1130:
        /*193c*/ 	.word	index@(_ZN2at6native27unrolled_elementwise_kernelIZNS0_50_GLOBAL__N__2680c7bb_12_PowKernel_cu_b2145a98_318429pow_tensor_scalar_kernel_implIaaEEvRNS_18TensorIteratorBaseET0_EUlaE2_St5arrayIPcLm2EELi4E23TrivialOffsetCalculatorILi1EjESC_NS0_6memory12LoadWithCastILi1EEENSD_13StoreWithCastILi1EEEEEviT_S6_T2_T3_T4_T5_)
        /*1940*/ 	.word	0x0000001e


	//----- nvinfo : EIATTR_FRAME_SIZE
	.align		4
.L_1131:
        /*1944*/ 	.byte	0x04, 0x11
        /*1946*/ 	.short	(.L_1133 - .L_1132)
	.align		4
.L_1132:
        /*1948*/ 	.word	index@(_ZN2at6native27unrolled_elementwise_kernelIZNS0_50_GLOBAL__N__2680c7bb_12_PowKernel_cu_b2145a98_318429pow_tensor_scalar_kernel_implIaaEEvRNS_18TensorIteratorBaseET0_EUlaE2_St5arrayIPcLm2EELi4E23TrivialOffsetCalculatorILi1EjESC_NS0_6memory12LoadWithCastILi1EEENSD_13StoreWithCastILi1EEEEEviT_S6_T2_T3_T4_T5_)
        /*194c*/ 	.word	0x00000000


	//----- nvinfo : EIATTR_REGCOUNT
	.align		4
.L_1133:
        /*1950*/ 	.byte	0x04, 0x2f
        /*1952*/ 	.short	(.L_1135 - .L_1134)
	.align		4
.L_1134:
        /*1954*/ 	.word	index@(_ZN2at6native18elementwise_kernelILi128ELi4EZNS0_15gpu_kernel_implIZNS0_50_GLOBAL__N__2680c7bb_12_PowKernel_cu_b2145a98_318429pow_tensor_scalar_kernel_implIaaEEvRNS_18TensorIteratorBaseET0_EUlaE2_EEvS6_RKT_EUliE_EEviT1_)
        /*1958*/ 	.word	0x0000001a


	//----- nvinfo : EIATTR_FRAME_SIZE
	.align		4
.L_1135:
        /*195c*/ 	.byte	0x04, 0x11
        /*195e*/ 	.short	(.L_1137 - .L_1136)
	.align		4
.L_1136:
        /*1960*/ 	.word	index@(_ZN2at6native18elementwise_kernelILi128ELi4EZNS0_15gpu_kernel_implIZNS0_50_GLOBAL__N__2680c7bb_12_PowKernel_cu_b2145a98_318429pow_tensor_scalar_kernel_implIaaEEvRNS_18TensorIteratorBaseET0_EUlaE2_EEvS6_RKT_EUliE_EEviT1_)
        /*1964*/ 	.word	0x00000000


	//----- nvinfo : EIATTR_REGCOUNT
	.align		4
.L_1137:
        /*1968*/ 	.byte	0x04, 0x2f
        /*196a*/ 	.short	(.L_1139 - .L_1138)
	.align		4
.L_1138:
        /*196c*/ 	.word	index@(_ZN2at6native29vectorized_elementwise_kernelILi8EZNS0_50_GLOBAL__N__2680c7bb_12_PowKernel_cu_b2145a98_318429pow_tensor_scalar_kernel_implIiiEEvRNS_18TensorIteratorBaseET0_EUliE_St5arrayIPcLm2EEEEviS6_T1_)
        /*1970*/ 	.word	0x00000004


	//----- nvinfo : EIATTR_FRAME_SIZE
	.align		4
.L_1139:
        /*1974*/ 	.byte	0x04, 0x11
        /*1976*/ 	.short	(.L_1141 - .L_1140)
	.align		4
.L_1140:
        /*1978*/ 	.word	index@(_ZN2at6native29vectorized_elementwise_kernelILi8EZNS0_50_GLOBAL__N__2680c7bb_12_PowKernel_cu_b2145a98_318429pow_tensor_scalar_kernel_implIiiEEvRNS_18TensorIteratorBaseET0_EUliE_St5arrayIPcLm2EEEEviS6_T1_)
        /*197c*/ 	.word	0x00000000


	//----- nvinfo : EIATTR_REGCOUNT
	.align		4
.L_1141:
        /*1980*/ 	.byte	0x04, 0x2f
        /*1982*/ 	.short	(.L_1143 - .L_1142)
	.align		4
.L_1142:
        /*1984*/ 	.word	index@(_ZN2at6native29vectorized_elementwise_kernelILi4EZNS0_50_GLOBAL__N__2680c7bb_12_PowKernel_cu_b2145a98_318429pow_tensor_scalar_kernel_implIiiEEvRNS_18TensorIteratorBaseET0_EUliE_St5arrayIPcLm2EEEEviS6_T1_)
        /*1988*/ 	.word	0x0000001c


	//----- nvinfo : EIATTR_FRAME_SIZE
	.align		4
.L_1143:
        /*198c*/ 	.byte	0x04, 0x11
        /*198e*/ 	.short	(.L_1145 - .L_1144)
	.align		4
.L_1144:
        /*1990*/ 	.word	index@(_ZN2at6native29vectorized_elementwise_kernelILi4EZNS0_50_GLOBAL__N__2680c7bb_12_PowKernel_cu_b2145a98_318429pow_tensor_scalar_kernel_implIiiEEvRNS_18TensorIteratorBaseET0_EUliE_St5arrayIPcLm2EEEEviS6_T1_)
        /*1994*/ 	.word	0x00000000


	//----- nvinfo : EIATTR_REGCOUNT
	.align		4
.L_1145:
        /*1998*/ 	.byte	0x04, 0x2f
        /*199a*/ 	.short	(.L_1147 - .L_1146)
	.align		4
.L_1146:
        /*199c*/ 	.word	index@(_ZN2at6native29vectorized_elementwise_kernelILi2EZNS0_50_GLOBAL__N__2680c7bb_12_PowKernel_cu_b2145a98_318429pow_tensor_scalar_kernel_implIiiEEvRNS_18TensorIteratorBaseET0_EUliE_St5arrayIPcLm2EEEEviS6_T1_)
        /*19a0*/ 	.word	0x0000001c


	//----- nvinfo : EIATTR_FRAME_SIZE
	.align		4
.L_1147:
        /*19a4*/ 	.byte	0x04, 0x11
        /*19a6*/ 	.short	(.L_1149 - .L_1148)
	.align		4
.L_1148:
        /*19a8*/ 	.word	index@(_ZN2at6native29vectorized_elementwise_kernelILi2EZNS0_50_GLOBAL__N__2680c7bb_12_PowKernel_cu_b2145a98_318429pow_tensor_scalar_kernel_implIiiEEvRNS_18TensorIteratorBaseET0_EUliE_St5arrayIPcLm2EEEEviS6_T1_)
        /*19ac*/ 	.word	0x00000000


	//----- nvinfo : EIATTR_REGCOUNT
	.align		4
.L_1149:
        /*19b0*/ 	.byte	0x04, 0x2f
        /*19b2*/ 	.short	(.L_1151 - .L_1150)
	.align		4
.L_1150:
        /*19b4*/ 	.word	index@(_ZN2at6native27unrolled_elementwise_kernelIZNS0_50_GLOBAL__N__2680c7bb_12_PowKernel_cu_b2145a98_318429pow_tensor_scalar_kernel_implIiiEEvRNS_18TensorIteratorBaseET0_EUliE_St5arrayIPcLm2EELi4E23TrivialOffsetCalculatorILi1EjESC_NS0_6memory15LoadWithoutCastENSD_16StoreWithoutCastEEEviT_S6_T2_T3_T4_T5_)
        /*19b8*/ 	.word	0x00000012


	//----- nvinfo : EIATTR_FRAME_SIZE
	.align		4
.L_1151:
        /*19bc*/ 	.byte	0x04, 0x11
        /*19be*/ 	.short	(.L_1153 - .L_1152)
	.align		4
.L_1152:
        /*19c0*/ 	.word	index@(_ZN2at6native27unrolled_elementwise_kernelIZNS0_50_GLOBAL__N__2680c7bb_12_PowKernel_cu_b2145a98_318429pow_tensor_scalar_kernel_implIiiEEvRNS_18TensorIteratorBaseET0_EUliE_St5arrayIPcLm2EELi4E23TrivialOffsetCalculatorILi1EjESC_NS0_6memory15LoadWithoutCastENSD_16StoreWithoutCastEEEviT_S6_T2_T3_T4_T5_)
        /*19c4*/ 	.word	0x00000000


	//----- nvinfo : EIATTR_REGCOUNT
	.align		4
.L_1153:
        /*19c8*/ 	.byte	0x04, 0x2f
        /*19ca*/ 	.short	(.L_1155 - .L_1154)
	.align		4
.L_1154:
        /*19cc*/ 	.word	index@(_ZN2at6native18elementwise_kernelILi128ELi2EZNS0_22gpu_kernel_impl_nocastIZNS0_50_GLOBAL__N__2680c7bb_12_PowKernel_cu_b2145a98_318429pow_tensor_scalar_kernel_implIiiEEvRNS_18TensorIteratorBaseET0_EUliE_EEvS6_RKT_EUliE_EEviT1_)
        /*19d0*/ 	.word	0x0000000c


	//----- nvinfo : EIATTR_FRAME_SIZE
	.align		4
.L_1155:
        /*19d4*/ 	.byte	0x04, 0x11
        /*19d6*/ 	.short	(.L_1157 - .L_1156)
	.align		4
.L_1156:
        /*19d8*/ 	.word	index@(_ZN2at6native18elementwise_kernelILi128ELi2EZNS0_22gpu_kernel_impl_nocastIZNS0_50_GLOBAL__N__2680c7bb_12_PowKernel_cu_b2145a98_318429pow_tensor_scalar_kernel_implIiiEEvRNS_18TensorIteratorBaseET0_EUliE_EEvS6_RKT_EUliE_EEviT1_)
        /*19dc*/ 	.word	0x00000000


	//----- nvinfo : EIATTR_REGCOUNT
	.align		4
.L_1157:
        /*19e0*/ 	.byte	0x04, 0x2f
        /*19e2*/ 	.short	(.L_1159 - .L_1158)
	.align		4
.L_1158:
        /*19e4*/ 	.word	index@(_ZN2at6native27unrolled_elementwise_kernelIZNS0_50_GLOBAL__N__2680c7bb_12_PowKernel_cu_b2145a98_318429pow_tensor_scalar_kernel_implIiiEEvRNS_18TensorIteratorBaseET0_EUliE_St5arrayIPcLm2EELi4E23TrivialOffsetCalculatorILi1EjESC_NS0_6memory12LoadWithCastILi1EEENSD_13StoreWithCastILi1EEEEEviT_S6_T2_T3_T4_T5_)
        /*19e8*/ 	.word	0x0000001e


	//----- nvinfo : EIATTR_FRAME_SIZE
	.align		4
.L_1159:
        /*19ec*/ 	.byte	0x04, 0x11
        /*19ee*/ 	.short	(.L_1161 - .L_1160)
	.align		4
.L_1160:
        /*19f0*/ 	.word	index@(_ZN2at6native27unrolled_elementwise_kernelIZNS0_50_GLOBAL__N__2680c7bb_12_PowKernel_cu_b2145a98_318429pow_tensor_scalar_kernel_implIiiEEvRNS_18TensorIteratorBaseET0_EUliE_St5arrayIPcLm2EELi4E23TrivialOffsetCalculatorILi1EjESC_NS0_6memory12LoadWithCastILi1EEENSD_13StoreWithCastILi1EEEEEviT_S6_T2_T3_T4_T5_)
        /*19f4*/ 	.word	0x00000000


	//----- nvinfo : EIATTR_REGCOUNT
	.align		4
.L_1161:
        /*19f8*/ 	.byte	0x04, 0x2f
        /*19fa*/ 	.short	(.L_1163 - .L_1162)
	.align		4
.L_1162:
        /*19fc*/ 	.word	index@(_ZN2at6native18elementwise_kernelILi128ELi4EZNS0_15gpu_kernel_implIZNS0_50_GLOBAL__N__2680c7bb_12_PowKernel_cu_b2145a98_318429pow_tensor_scalar_kernel_implIiiEEvRNS_18TensorIteratorBaseET0_EUliE_EEvS6_RKT_EUliE_EEviT1_)
        /*1a00*/ 	.word	0x0000001a


	//----- nvinfo : EIATTR_FRAME_SIZE
	.align		4
.L_1163:
        /*1a04*/ 	.byte	0x04, 0x11
        /*1a06*/ 	.short	(.L_1165 - .L_1164)
	.align		4
.L_1164:
        /*1a08*/ 	.word	index@(_ZN2at6native18elementwise_kernelILi128ELi4EZNS0_15gpu_kernel_implIZNS0_50_GLOBAL__N__2680c7bb_12_PowKernel_cu_b2145a98_318429pow_tensor_scalar_kernel_implIiiEEvRNS_18TensorIteratorBaseET0_EUliE_EEvS6_RKT_EUliE_EEviT1_)
        /*1a0c*/ 	.word	0x00000000


	//----- nvinfo : EIATTR_REGCOUNT
	.align		4
.L_1165:
        /*1a10*/ 	.byte	0x04, 0x2f
        /*1a12*/ 	.short	(.L_1167 - .L_1166)
	.align		4
.L_1166:
        /*1a14*/ 	.word	index@(_ZN2at6native29vectorized_elementwise_kernelILi8EZNS0_50_GLOBAL__N__2680c7bb_12_PowKernel_cu_b2145a98_318429pow_tensor_scalar_kernel_implIiiEEvRNS_18TensorIteratorBaseET0_EUliE0_St5arrayIPcLm2EEEEviS6_T1_)
        /*1a18*/ 	.word	0x00000004


	//----- nvinfo : EIATTR_FRAME_SIZE
	.align		4
.L_1167:
        /*1a1c*/ 	.byte	0x04, 0x11
        /*1a1e*/ 	.short	(.L_1169 - .L_1168)
	.align		4
.L_1168:
        /*1a20*/ 	.word	index@(_ZN2at6native29vectorized_elementwise_kernelILi8EZNS0_50_GLOBAL__N__2680c7bb_12_PowKernel_cu_b2145a98_318429pow_tensor_scalar_kernel_implIiiEEvRNS_18TensorIteratorBaseET0_EUliE0_St5arrayIPcLm2EEEEviS6_T1_)
        /*1a24*/ 	.word	0x00000000


	//----- nvinfo : EIATTR_REGCOUNT
	.align		4
.L_1169:
        /*1a28*/ 	.byte	0x04, 0x2f
        /*1a2a*/ 	.short	(.L_1171 - .L_1170)
	.align		4
.L_1170:
        /*1a2c*/ 	.word	index@(_ZN2at6native29vectorized_elementwise_kernelILi4EZNS0_50_GLOBAL__N__2680c7bb_12_PowKernel_cu_b2145a98_318429pow_tensor_scalar_kernel_implIiiEEvRNS_18TensorIteratorBaseET0_EUliE0_St5arrayIPcLm2EEEEviS6_T1_)
        /*1a30*/ 	.word	0x0000001e


	//----- nvinfo : EIATTR_FRAME_SIZE
	.align		4
.L_1171:
        /*1a34*/ 	.byte	0x04, 0x11
        /*1a36*/ 	.short	(.L_1173 - .L_1172)
	.align		4
.L_1172:
        /*1a38*/ 	.word	index@(_ZN2at6native29vectorized_elementwise_kernelILi4EZNS0_50_GLOBAL__N__2680c7bb_12_PowKernel_cu_b2145a98_318429pow_tensor_scalar_kernel_implIiiEEvRNS_18TensorIteratorBaseET0_EUliE0_St5arrayIPcLm2EEEEviS6_T1_)
        /*1a3c*/ 	.word	0x00000000


	//----- nvinfo : EIATTR_REGCOUNT
	.align		4
.L_1173:
        /*1a40*/ 	.byte	0x04, 0x2f
        /*1a42*/ 	.short	(.L_1175 - .L_1174)
	.align		4
.L_1174:
        /*1a44*/ 	.word	index@(_ZN2at6native29vectorized_elementwise_kernelILi2EZNS0_50_GLOBAL__N__2680c7bb_12_PowKernel_cu_b2145a98_318429pow_tensor_scalar_kernel_implIiiEEvRNS_18TensorIteratorBaseET0_EUliE0_St5arrayIPcLm2EEEEviS6_T1_)
        /*1a48*/ 	.word	0x0000001e


	//----- nvinfo : EIATTR_FRAME_SIZE
	.align		4
.L_1175:
        /*1a4c*/ 	.byte	0x04, 0x11
        /*1a4e*/ 	.short	(.L_1177 - .L_1176)
	.align		4
.L_1176:
        /*1a50*/ 	.word	index@(_ZN2at6native29vectorized_elementwise_kernelILi2EZNS0_50_GLOBAL__N__2680c7bb_12_PowKernel_cu_b2145a98_318429pow_tensor_scalar_kernel_implIiiEEvRNS_18TensorIteratorBaseET0_EUliE0_St5arrayIPcLm2EEEEviS6_T1_)
        /*1a54*/ 	.word	0x00000000


	//----- nvinfo : EIATTR_REGCOUNT
	.align		4
.L_1177:
        /*1a58*/ 	.byte	0x04, 0x2f
        /*1a5a*/ 	.short	(.L_1179 - .L_1178)
	.align		4
.L_1178:
        /*1a5c*/ 	.word	index@(_ZN2at6native27unrolled_elementwise_kernelIZNS0_50_GLOBAL__N__2680c7bb_12_PowKernel_cu_b2145a98_318429pow_tensor_scalar_kernel_implIiiEEvRNS_18TensorIteratorBaseET0_EUliE0_St5arrayIPcLm2EELi4E23TrivialOffsetCalculatorILi1EjESC_NS0_6memory15LoadWithoutCastENSD_16StoreWithoutCastEEEviT_S6_T2_T3_T4_T5_)
        /*1a60*/ 	.word	0x00000014


	//----- nvinfo : EIATTR_FRAME_SIZE
	.align		4
.L_1179:
        /*1a64*/ 	.byte	0x04, 0x11
        /*1a66*/ 	.short	(.L_1181 - .L_1180)
	.align		4
.L_1180:
        /*1a68*/ 	.word	index@(_ZN2at6native27unrolled_elementwise_kernelIZNS0_50_GLOBAL__N__2680c7bb_12_PowKernel_cu_b2145a98_318429pow_tensor_scalar_kernel_implIiiEEvRNS_18TensorIteratorBaseET0_EUliE0_St5arrayIPcLm2EELi4E23TrivialOffsetCalculatorILi1EjESC_NS0_6memory15LoadWithoutCastENSD_16StoreWithoutCastEEEviT_S6_T2_T3_T4_T5_)
        /*1a6c*/ 	.word	0x00000000


	//----- nvinfo : EIATTR_REGCOUNT
	.align		4
.L_1181:
        /*1a70*/ 	.byte	0x04, 0x2f
        /*1a72*/ 	.short	(.L_1183 - .L_1182)
	.align		4
.L_1182:
        /*1a74*/ 	.word	index@(_ZN2at6native18elementwise_kernelILi128ELi2EZNS0_22gpu_kernel_impl_nocastIZNS0_50_GLOBAL__N__2680c7bb_12_PowKernel_cu_b2145a98_318429pow_tensor_scalar_kernel_implIiiEEvRNS_18TensorIteratorBaseET0_EUliE0_EEvS6_RKT_EUliE_EEviT1_)
        /*1a78*/ 	.word	0x0000000c


	//----- nvinfo : EIATTR_FRAME_SIZE
	.align		4
.L_1183:
        /*1a7c*/ 	.byte	0x04, 0x11
        /*1a7e*/ 	.short	(.L_1185 - .L_1184)
	.align		4
.L_1184:
        /*1a80*/ 	.word	index@(_ZN2at6native18elementwise_kernelILi128ELi2EZNS0_22gpu_kernel_impl_nocastIZNS0_50_GLOBAL__N__2680c7bb_12_PowKernel_cu_b2145a98_318429pow_tensor_scalar_kernel_implIiiEEvRNS_18TensorIteratorBaseET0_EUliE0_EEvS6_RKT_EUliE_EEviT1_)
        /*1a84*/ 	.word	0x00000000


	//----- nvinfo : EIATTR_REGCOUNT
	.align		4
.L_1185:
        /*1a88*/ 	.byte	0x04, 0x2f
        /*1a8a*/ 	.short	(.L_1187 - .L_1186)
	.align		4
.L_1186:
        /*1a8c*/ 	.word	index@(_ZN2at6native27unrolled_elementwise_kernelIZNS0_50_GLOBAL__N__2680c7bb_12_PowKernel_cu_b2145a98_318429pow_tensor_scalar_kernel_implIiiEEvRNS_18TensorIteratorBaseET0_EUliE0_St5arrayIPcLm2EELi4E23TrivialOffsetCalculatorILi1EjESC_NS0_6memory12LoadWithCastILi1EEENSD_13StoreWithCastILi1EEEEEviT_S6_T2_T3_T4_T5_)
        /*1a90*/ 	.word	0x0000001e


	//----- nvinfo : EIATTR_FRAME_SIZE
	.align		4
.L_1187:
        /*1a94*/ 	.byte	0x04, 0x11
        /*1a96*/ 	.short	(.L_1189 - .L_1188)
	.align		4
.L_1188:
        /*1a98*/ 	.word	index@(_ZN2at6native27unrolled_elementwise_kernelIZNS0_50_GLOBAL__N__2680c7bb_12_PowKernel_cu_b2145a98_318429pow_tensor_scalar_kernel_implIiiEEvRNS_18TensorIteratorBaseET0_EUliE0_St5arrayIPcLm2EELi4E23TrivialOffsetCalculatorILi1EjESC_NS0_6memory12LoadWithCastILi1EEENSD_13StoreWithCastILi1EEEEEviT_S6_T2_T3_T4_T5_)
        /*1a9c*/ 	.word	0x00000000


	//----- nvinfo : EIATTR_REGCOUNT
	.align		4
.L_1189:
        /*1aa0*/ 	.byte	0x04, 0x2f
        /*1aa2*/ 	.short	(.L_1191 - .L_1190)
	.align		4
.L_1190:
        /*1aa4*/ 	.word	index@(_ZN2at6native18elementwise_kernelILi128ELi4EZNS0_15gpu_kernel_implIZNS0_50_GLOBAL__N__2680c7bb_12_PowKernel_cu_b2145a98_318429pow_tensor_scalar_kernel_implIiiEEvRNS_18TensorIteratorBaseET0_EUliE0_EEvS6_RKT_EUliE_EEviT1_)
        /*1aa8*/ 	.word	0x0000001a


	//----- nvinfo : EIATTR_FRAME_SIZE
	.align		4
.L_1191:
        /*1aac*/ 	.byte	0x04, 0x11
        /*1aae*/ 	.short	(.L_1193 - .L_1192)
	.align		4
.L_1192:
        /*1ab0*/ 	.word	index@(_ZN2at6native18elementwise_kernelILi128ELi4EZNS0_15gpu_kernel_implIZNS0_50_GLOBAL__N__2680c7bb_12_PowKernel_cu_b2145a98_318429pow_tensor_scalar_kernel_implIiiEEvRNS_18TensorIteratorBaseET0_EUliE0_EEvS6_RKT_EUliE_EEviT1_)
        /*1ab4*/ 	.word	0x00000000


	//----- nvinfo : EIATTR_REGCOUNT
	.align		4
.L_1193:
        /*1ab8*/ 	.byte	0x04, 0x2f
        /*1aba*/ 	.short	(.L_1195 - .L_1194)
	.align		4
.L_1194:
        /*1abc*/ 	.word	index@(_ZN2at6native29vectorized_elementwise_kernelILi8EZNS0_50_GLOBAL__N__2680c7bb_12_PowKernel_cu_b2145a98_318429pow_tensor_scalar_kernel_implIiiEEvRNS_18TensorIteratorBaseET0_EUliE1_St5arrayIPcLm2EEEEviS6_T1_)
        /*1ac0*/ 	.word	0x00000004


	//----- nvinfo : EIATTR_FRAME_SIZE
	.align		4
.L_1195:
        /*1ac4*/ 	.byte	0x04, 0x11
        /*1ac6*/ 	.short	(.L_1197 - .L_1196)
	.align		4
.L_1196:
        /*1ac8*/ 	.word	index@(_ZN2at6native29vectorized_elementwise_kernelILi8EZNS0_50_GLOBAL__N__2680c7bb_12_PowKernel_cu_b2145a98_318429pow_tensor_scalar_kernel_implIiiEEvRNS_18TensorIteratorBaseET0_EUliE1_St5arrayIPcLm2EEEEviS6_T1_)
        /*1acc*/ 	.word	0x00000000


	//----- nvinfo : EIATTR_REGCOUNT
	.align		4
.L_1197:
        /*1ad0*/ 	.byte	0x04, 0x2f
        /*1ad2*/ 	.short	(.L_1199 - .L_1198)
	.align		4
.L_1198:
        /*1ad4*/ 	.word	index@(_ZN2at6native29vectorized_elementwise_kernelILi4EZNS0_50_GLOBAL__N__2680c7bb_12_PowKernel_cu_b2145a98_318429pow_tensor_scalar_kernel_implIiiEEvRNS_18TensorIteratorBaseET0_EUliE1_St5arrayIPcLm2EEEEviS6_T1_)
        /*1ad8*/ 	.word	0x00000020


	//----- nvinfo : EIATTR_FRAME_SIZE
	.align		4
.L_1199:
        /*1adc*/ 	.byte	0x04, 0x11
        /*1ade*/ 	.short	(.L_1201 - .L_1200)
	.align		4
.L_1200:
        /*1ae0*/ 	.word	index@($__internal_41_$__cuda_sm20_dblrcp_rn_slowpath_v3)
        /*1ae4*/ 	.word	0x00000000


	//----- nvinfo : EIATTR_FRAME_SIZE
	.align		4
.L_1201:
        /*1ae8*/ 	.byte	0x04, 0x11
        /*1aea*/ 	.short	(.L_1203 - .L_1202)
	.align		4
.L_1202:
        /*1aec*/ 	.word	index@(_ZN2at6native29vectorized_elementwise_kernelILi4EZNS0_50_GLOBAL__N__2680c7bb_12_PowKernel_cu_b2145a98_318429pow_tensor_scalar_kernel_implIiiEEvRNS_18TensorIteratorBaseET0_EUliE1_St5arrayIPcLm2EEEEviS6_T1_)
        /*1af0*/ 	.word	0x00000000


	//----- nvinfo : EIATTR_REGCOUNT
	.align		4
.L_1203:
        /*1af4*/ 	.byte	0x04, 0x2f
        /*1af6*/ 	.short	(.L_1205 - .L_1204)
	.align		4
.L_1204:
        /*1af8*/ 	.word	index@(_ZN2at6native29vectorized_elementwise_kernelILi2EZNS0_50_GLOBAL__N__2680c7bb_12_PowKernel_cu_b2145a98_318429pow_tensor_scalar_kernel_implIiiEEvRNS_18TensorIteratorBaseET0_EUliE1_St5arrayIPcLm2EEEEviS6_T1_)
        /*1afc*/ 	.word	0x00000020


	//----- nvinfo : EIATTR_FRAME_SIZE
	.align		4
.L_1205:
        /*1b00*/ 	.byte	0x04, 0x11
        /*1b02*/ 	.short	(.L_1207 - .L_1206)
	.align		4
.L_1206:
        /*1b04*/ 	.word	index@($__internal_40_$__cuda_sm20_dblrcp_rn_slowpath_v3)
        /*1b08*/ 	.word	0x00000000


	//----- nvinfo : EIATTR_FRAME_SIZE
	.align		4
.L_1207:
        /*1b0c*/ 	.byte	0x04, 0x11
        /*1b0e*/ 	.short	(.L_1209 - .L_1208)
	.align		4
.L_1208:
        /*1b10*/ 	.word	index@(_ZN2at6native29vectorized_elementwise_kernelILi2EZNS0_50_GLOBAL__N__2680c7bb_12_PowKernel_cu_b2145a98_318429pow_tensor_scalar_kernel_implIiiEEvRNS_18TensorIteratorBaseET0_EUliE1_St5arrayIPcLm2EEEEviS6_T1_)
        /*1b14*/ 	.word	0x00000000


	//----- nvinfo : EIATTR_REGCOUNT
	.align		4
.L_1209:
        /*1b18*/ 	.byte	0x04, 0x2f
        /*1b1a*/ 	.short	(.L_1211 - .L_1210)
	.align		4
.L_1210:
        /*1b1c*/ 	.word	index@(_ZN2at6native27unrolled_elementwise_kernelIZNS0_50_GLOBAL__N__2680c7bb_12_PowKernel_cu_b2145a98_318429pow_tensor_scalar_kernel_implIiiEEvRNS_18TensorIteratorBaseET0_EUliE1_St5arrayIPcLm2EELi4E23TrivialOffsetCalculatorILi1EjESC_NS0_6memory15LoadWithoutCastENSD_16StoreWithoutCastEEEviT_S6_T2_T3_T4_T5_)
        /*1b20*/ 	.word	0x00000016


	//----- nvinfo : EIATTR_FRAME_SIZE
	.align		4
.L_1211:
        /*1b24*/ 	.byte	0x04, 0x11
        /*1b26*/ 	.short	(.L_1213 - .L_1212)
	.align		4
.L_1212:
        /*1b28*/ 	.word	index@($__internal_39_$__cuda_sm20_dblrcp_rn_slowpath_v3)
        /*1b2c*/ 	.word	0x00000000


	//----- nvinfo : EIATTR_FRAME_SIZE
	.align		4
.L_1213:
        /*1b30*/ 	.byte	0x04, 0x11
        /*1b32*/ 	.short	(.L_1215 - .L_1214)
	.align		4
.L_1214:
        /*1b34*/ 	.word	index@(_ZN2at6native27unrolled_elementwise_kernelIZNS0_50_GLOBAL__N__2680c7bb_12_PowKernel_cu_b2145a98_318429pow_tensor_scalar_kernel_implIiiEEvRNS_18TensorIteratorBaseET0_EUliE1_St5arrayIPcLm2EELi4E23TrivialOffsetCalculatorILi1EjESC_NS0_6memory15LoadWithoutCastENSD_16StoreWithoutCastEEEviT_S6_T2_T3_T4_T5_)
        /*1b38*/ 	.word	0x00000000


	//----- nvinfo : EIATTR_REGCOUNT
	.align		4
.L_1215:
        /*1b3c*/ 	.byte	0x04, 0x2f
        /*1b3e*/ 	.short	(.L_1217 - .L_1216)
	.align		4
.L_1216:
        /*1b40*/ 	.word	index@(_ZN2at6native18elementwise_kernelILi128ELi2EZNS0_22gpu_kernel_impl_nocastIZNS0_50_GLOBAL__N__2680c7bb_12_PowKernel_cu_b2145a98_318429pow_tensor_scalar_kernel_implIiiEEvRNS_18TensorIteratorBaseET0_EUliE1_EEvS6_RKT_EUliE_EEviT1_)
        /*1b44*/ 	.word	0x00000012


	//----- nvinfo : EIATTR_FRAME_SIZE
	.align		4
.L_1217:
        /*1b48*/ 	.byte	0x04, 0x11
        /*1b4a*/ 	.short	(.L_1219 - .L_1218)
	.align		4
.L_1218:
        /*1b4c*/ 	.word	index@($__internal_38_$__cuda_sm20_dblrcp_rn_slowpath_v3)
        /*1b50*/ 	.word	0x00000000


	//----- nvinfo : EIATTR_FRAME_SIZE
	.align		4
.L_1219:
        /*1b54*/ 	.byte	0x04, 0x11
        /*1b56*/ 	.short	(.L_1221 - .L_1220)
	.align		4
.L_1220:
        /*1b58*/ 	.word	index@(_ZN2at6native18elementwise_kernelILi128ELi2EZNS0_22gpu_kernel_impl_nocastIZNS0_50_GLOBAL__N__2680c7bb_12_PowKernel_cu_b2145a98_318429pow_tensor_scalar_kernel_implIiiEEvRNS_18TensorIteratorBaseET0_EUliE1_EEvS6_RKT_EUliE_EEviT1_)
        /*1b5c*/ 	.word	0x00000000


	//----- nvinfo : EIATTR_REGCOUNT
	.align		4
.L_1221:
        /*1b60*/ 	.byte	0x04, 0x2f
        /*1b62*/ 	.short	(.L_1223 - .L_1222)
	.align		4
.L_1222:
        /*1b64*/ 	.word	index@(_ZN2at6native27unrolled_elementwise_kernelIZNS0_50_GLOBAL__N__2680c7bb_12_PowKernel_cu_b2145a98_318429pow_tensor_scalar_kernel_implIiiEEvRNS_18TensorIteratorBaseET0_EUliE1_St5arrayIPcLm2EELi4E23TrivialOffsetCalculatorILi1EjESC_NS0_6memory12LoadWithCastILi1EEENSD_13StoreWithCastILi1EEEEEviT_S6_T2_T3_T4_T5_)
        /*1b68*/ 	.word	0x0000001c


	//----- nvinfo : EIATTR_FRAME_SIZE
	.align		4
.L_1223:
        /*1b6c*/ 	.byte	0x04, 0x11
        /*1b6e*/ 	.short	(.L_1225 - .L_1224)
	.align		4
.L_1224:
        /*1b70*/ 	.word	index@($__internal_37_$__cuda_sm20_dblrcp_rn_slowpath_v3)
        /*1b74*/ 	.word	0x00000000


	//----- nvinfo : EIATTR_FRAME_SIZE
	.align		4
.L_1225:
        /*1b78*/ 	.byte	0x04, 0x11
        /*1b7a*/ 	.short	(.L_1227 - .L_1226)
	.align		4
.L_1226:
        /*1b7c*/ 	.word	index@(_ZN2at6native27unrolled_elementwise_kernelIZNS0_50_GLOBAL__N__2680c7bb_12_PowKernel_cu_b2145a98_318429pow_tensor_scalar_kernel_implIiiEEvRNS_18TensorIteratorBaseET0_EUliE1_St5arrayIPcLm2EELi4E23TrivialOffsetCalculatorILi1EjESC_NS0_6memory12LoadWithCastILi1EEENSD_13StoreWithCastILi1EEEEEviT_S6_T2_T3_T4_T5_)
        /*1b80*/ 	.word	0x00000000


	//----- nvinfo : EIATTR_REGCOUNT
	.align		4
.L_1227:
        /*1b84*/ 	.byte	0x04, 0x2f
        /*1b86*/ 	.short	(.L_1229 - .L_1228)
	.align		4
.L_1228:
        /*1b88*/ 	.word	index@(_ZN2at6native18elementwise_kernelILi128ELi4EZNS0_15gpu_kernel_implIZNS0_50_GLOBAL__N__2680c7bb_12_PowKernel_cu_b2145a98_318429pow_tensor_scalar_kernel_implIiiEEvRNS_18TensorIteratorBaseET0_EUliE1_EEvS6_RKT_EUliE_EEviT1_)
        /*1b8c*/ 	.word	0x0000001a


	//----- nvinfo : EIATTR_FRAME_SIZE
	.align		4
.L_1229:
        /*1b90*/ 	.byte	0x04, 0x11
        /*1b92*/ 	.short	(.L_1231 - .L_1230)
	.align		4
.L_1230:
        /*1b94*/ 	.word	index@($__internal_36_$__cuda_sm20_dblrcp_rn_slowpath_v3)
        /*1b98*/ 	.word	0x00000000


	//----- nvinfo : EIATTR_FRAME_SIZE
	.align		4
.L_1231:
        /*1b9c*/ 	.byte	0x04, 0x11
        /*1b9e*/ 	.short	(.L_1233 - .L_1232)
	.align		4
.L_1232:
        /*1ba0*/ 	.word	index@(_ZN2at6native18elementwise_kernelILi128ELi4EZNS0_15gpu_kernel_implIZNS0_50_GLOBAL__N__2680c7bb_12_PowKernel_cu_b2145a98_318429pow_tensor_scalar_kernel_implIiiEEvRNS_18TensorIteratorBaseET0_EUliE1_EEvS6_RKT_EUliE_EEviT1_)
        /*1ba4*/ 	.word	0x00000000


	//----- nvinfo : EIATTR_REGCOUNT
	.align		4
.L_1233:
        /*1ba8*/ 	.byte	0x04, 0x2f
        /*1baa*/ 	.short	(.L_1235 - .L_1234)
	.align		4
.L_1234:
        /*1bac*/ 	.word	index@(_ZN2at6native29vectorized_elementwise_kernelILi8EZNS0_50_GLOBAL__N__2680c7bb_12_PowKernel_cu_b2145a98_318429pow_tensor_scalar_kernel_implIiiEEvRNS_18TensorIteratorBaseET0_EUliE2_St5arrayIPcLm2EEEEviS6_T1_)
        /*1bb0*/ 	.word	0x00000004


	//----- nvinfo : EIATTR_FRAME_SIZE
	.align		4
.L_1235:
        /*1bb4*/ 	.byte	0x04, 0x11
        /*1bb6*/ 	.short	(.L_1237 - .L_1236)
	.align		4
.L_1236:
        /*1bb8*/ 	.word	index@(_ZN2at6native29vectorized_elementwise_kernelILi8EZNS0_50_GLOBAL__N__2680c7bb_12_PowKernel_cu_b2145a98_318429pow_tensor_scalar_kernel_implIiiEEvRNS_18TensorIteratorBaseET0_EUliE2_St5arrayIPcLm2EEEEviS6_T1_)
        /*1bbc*/ 	.word	0x00000000


	//----- nvinfo : EIATTR_REGCOUNT
	.align		4
.L_1237:
        /*1bc0*/ 	.byte	0x04, 0x2f
        /*1bc2*/ 	.short	(.L_1239 - .L_1238)
	.align		4
.L_1238:
        /*1bc4*/ 	.word	index@(_ZN2at6native29vectorized_elementwise_kernelILi4EZNS0_50_GLOBAL__N__2680c7bb_12_PowKernel_cu_b2145a98_318429pow_tensor_scalar_kernel_implIiiEEvRNS_18TensorIteratorBaseET0_EUliE2_St5arrayIPcLm2EEEEviS6_T1_)
        /*1bc8*/ 	.word	0x0000001e


	//----- nvinfo : EIATTR_FRAME_SIZE
	.align		4
.L_1239:
        /*1bcc*/ 	.byte	0x04, 0x11
        /*1bce*/ 	.short	(.L_1241 - .L_1240)
	.align		4
.L_1240:
        /*1bd0*/ 	.word	index@(_ZN2at6native29vectorized_elementwise_kernelILi4EZNS0_50_GLOBAL__N__2680c7bb_12_PowKernel_cu_b2145a98_318429pow_tensor_scalar_kernel_implIiiEEvRNS_18TensorIteratorBaseET0_EUliE2_St5arrayIPcLm2EEEEviS6_T1_)
        /*1bd4*/ 	.word	0x00000000


	//----- nvinfo : EIATTR_REGCOUNT
	.align		4
.L_1241:
        /*1bd8*/ 	.byte	0x04, 0x2f
        /*1bda*/ 	.short	(.L_1243 - .L_1242)
	.align		4
.L_1242:
        /*1bdc*/ 	.word	index@(_ZN2at6native29vectorized_elementwise_kernelILi2EZNS0_50_GLOBAL__N__2680c7bb_12_PowKernel_cu_b2145a98_318429pow_tensor_scalar_kernel_implIiiEEvRNS_18TensorIteratorBaseET0_EUliE2_St5arrayIPcLm2EEEEviS6_T1_)
        /*1be0*/ 	.word	0x0000001e


	//----- nvinfo : EIATTR_FRAME_SIZE
	.align		4
.L_1243:
        /*1be4*/ 	.byte	0x04, 0x11
        /*1be6*/ 	.short	(.L_1245 - .L_1244)
	.align		4
.L_1244:
        /*1be8*/ 	.word	index@(_ZN2at6native29vectorized_elementwise_kernelILi2EZNS0_50_GLOBAL__N__2680c7bb_12_PowKernel_cu_b2145a98_318429pow_tensor_scalar_kernel_implIiiEEvRNS_18TensorIteratorBaseET0_EUliE2_St5arrayIPcLm2EEEEviS6_T1_)
        /*1bec*/ 	.word	0x00000000


	//----- nvinfo : EIATTR_REGCOUNT
	.align		4
.L_1245:
        /*1bf0*/ 	.byte	0x04, 0x2f
        /*1bf2*/ 	.short	(.L_1247 - .L_1246)
	.align		4
.L_1246:
        /*1bf4*/ 	.word	index@(_ZN2at6native27unrolled_elementwise_kernelIZNS0_50_GLOBAL__N__2680c7bb_12_PowKernel_cu_b2145a98_318429pow_tensor_scalar_kernel_implIiiEEvRNS_18TensorIteratorBaseET0_EUliE2_St5arrayIPcLm2EELi4E23TrivialOffsetCalculatorILi1EjESC_NS0_6memory15LoadWithoutCastENSD_16StoreWithoutCastEEEviT_S6_T2_T3_T4_T5_)
        /*1bf8*/ 	.word	0x00000013


	//----- nvinfo : EIATTR_FRAME_SIZE
	.align		4
.L_1247:
        /*1bfc*/ 	.byte	0x04, 0x11
        /*1bfe*/ 	.short	(.L_1249 - .L_1248)
	.align		4
.L_1248:
        /*1c00*/ 	.word	index@(_ZN2at6native27unrolled_elementwise_kernelIZNS0_50_GLOBAL__N__2680c7bb_12_PowKernel_cu_b2145a98_318429pow_tensor_scalar_kernel_implIiiEEvRNS_18TensorIteratorBaseET0_EUliE2_St5arrayIPcLm2EELi4E23TrivialOffsetCalculatorILi1EjESC_NS0_6memory15LoadWithoutCastENSD_16StoreWithoutCastEEEviT_S6_T2_T3_T4_T5_)
        /*1c04*/ 	.word	0x00000000


	//----- nvinfo : EIATTR_REGCOUNT
	.align		4
.L_1249:
        /*1c08*/ 	.byte	0x04, 0x2f
        /*1c0a*/ 	.short	(.L_1251 - .L_1250)
	.align		4
.L_1250:
        /*1c0c*/ 	.word	index@(_ZN2at6native18elementwise_kernelILi128ELi2EZNS0_22gpu_kernel_impl_nocastIZNS0_50_GLOBAL__N__2680c7bb_12_PowKernel_cu_b2145a98_318429pow_tensor_scalar_kernel_implIiiEEvRNS_18TensorIteratorBaseET0_EUliE2_EEvS6_RKT_EUliE_EEviT1_)
        /*1c10*/ 	.word	0x0000000c


	//----- nvinfo : EIATTR_FRAME_SIZE
	.align		4
.L_1251:
        /*1c14*/ 	.byte	0x04, 0x11
        /*1c16*/ 	.short	(.L_1253 - .L_1252)
	.align		4
.L_1252:
        /*1c18*/ 	.word	index@(_ZN2at6native18elementwise_kernelILi128ELi2EZNS0_22gpu_kernel_impl_nocastIZNS0_50_GLOBAL__N__2680c7bb_12_PowKernel_cu_b2145a98_318429pow_tensor_scalar_kernel_implIiiEEvRNS_18TensorIteratorBaseET0_EUliE2_EEvS6_RKT_EUliE_EEviT1_)
        /*1c1c*/ 	.word	0x00000000


	//----- nvinfo : EIATTR_REGCOUNT
	.align		4
.L_1253:
        /*1c20*/ 	.byte	0x04, 0x2f
        /*1c22*/ 	.short	(.L_1255 - .L_1254)
	.align		4
.L_1254:
        /*1c24*/ 	.word	index@(_ZN2at6native27unrolled_elementwise_kernelIZNS0_50_GLOBAL__N__2680c7bb_12_PowKernel_cu_b2145a98_318429pow_tensor_scalar_kernel_implIiiEEvRNS_18TensorIteratorBaseET0_EUliE2_St5arrayIPcLm2EELi4E23TrivialOffsetCalculatorILi1EjESC_NS0_6memory12LoadWithCastILi1EEENSD_13StoreWithCastILi1EEEEEviT_S6_T2_T3_T4_T5_)
        /*1c28*/ 	.word	0x00000020


	//----- nvinfo : EIATTR_FRAME_SIZE
	.align		4
.L_1255:
        /*1c2c*/ 	.byte	0x04, 0x11
        /*1c2e*/ 	.short	(.L_1257 - .L_1256)
	.align		4
.L_1256:
        /*1c30*/ 	.word	index@(_ZN2at6native27unrolled_elementwise_kernelIZNS0_50_GLOBAL__N__2680c7bb_12_PowKernel_cu_b2145a98_318429pow_tensor_scalar_kernel_implIiiEEvRNS_18TensorIteratorBaseET0_EUliE2_St5arrayIPcLm2EELi4E23TrivialOffsetCalculatorILi1EjESC_NS0_6memory12LoadWithCastILi1EEENSD_13StoreWithCastILi1EEEEEviT_S6_T2_T3_T4_T5_)
        /*1c34*/ 	.word	0x00000000


	//----- nvinfo : EIATTR_REGCOUNT
	.align		4
.L_1257:
        /*1c38*/ 	.byte	0x04, 0x2f
        /*1c3a*/ 	.short	(.L_1259 - .L_1258)
	.align		4
.L_1258:
        /*1c3c*/ 	.word	index@(_ZN2at6native18elementwise_kernelILi128ELi4EZNS0_15gpu_kernel_implIZNS0_50_GLOBAL__N__2680c7bb_12_PowKernel_cu_b2145a98_318429pow_tensor_scalar_kernel_implIiiEEvRNS_18TensorIteratorBaseET0_EUliE2_EEvS6_RKT_EUliE_EEviT1_)
        /*1c40*/ 	.word	0x0000001a


	//----- nvinfo : EIATTR_FRAME_SIZE
	.align		4
.L_1259:
        /*1c44*/ 	.byte	0x04, 0x11
        /*1c46*/ 	.short	(.L_1261 - .L_1260)
	.align		4
.L_1260:
        /*1c48*/ 	.word	index@(_ZN2at6native18elementwise_kernelILi128ELi4EZNS0_15gpu_kernel_implIZNS0_50_GLOBAL__N__2680c7bb_12_PowKernel_cu_b2145a98_318429pow_tensor_scalar_kernel_implIiiEEvRNS_18TensorIteratorBaseET0_EUliE2_EEvS6_RKT_EUliE_EEviT1_)
        /*1c4c*/ 	.word	0x00000000


	//----- nvinfo : EIATTR_REGCOUNT
	.align		4
.L_1261:
        /*1c50*/ 	.byte	0x04, 0x2f
        /*1c52*/ 	.short	(.L_1263 - .L_1262)
	.align		4
.L_1262:
        /*1c54*/ 	.word	index@(_ZN2at6native29vectorized_elementwise_kernelILi8EZNS0_50_GLOBAL__N__2680c7bb_12_PowKernel_cu_b2145a98_318429pow_tensor_scalar_kernel_implIllEEvRNS_18TensorIteratorBaseET0_EUllE_St5arrayIPcLm2EEEEviS6_T1_)
        /*1c58*/ 	.word	0x00000004


	//----- nvinfo : EIATTR_FRAME_SIZE
	.align		4
.L_1263:
        /*1c5c*/ 	.byte	0x04, 0x11
        /*1c5e*/ 	.short	(.L_1265 - .L_1264)
	.align		4
.L_1264:
        /*1c60*/ 	.word	index@(_ZN2at6native29vectorized_elementwise_kernelILi8EZNS0_50_GLOBAL__N__2680c7bb_12_PowKernel_cu_b2145a98_318429pow_tensor_scalar_kernel_implIllEEvRNS_18TensorIteratorBaseET0_EUllE_St5arrayIPcLm2EEEEviS6_T1_)
        /*1c64*/ 	.word	0x00000000


	//----- nvinfo : EIATTR_REGCOUNT
	.align		4
.L_1265:
        /*1c68*/ 	.byte	0x04, 0x2f
        /*1c6a*/ 	.short	(.L_1267 - .L_1266)
	.align		4
.L_1266:
        /*1c6c*/ 	.word	index@(_ZN2at6native29vectorized_elementwise_kernelILi4EZNS0_50_GLOBAL__N__2680c7bb_12_PowKernel_cu_b2145a98_318429pow_tensor_scalar_kernel_implIllEEvRNS_18TensorIteratorBaseET0_EUllE_St5arrayIPcLm2EEEEviS6_T1_)
        /*1c70*/ 	.word	0x00000020


	//----- nvinfo : EIATTR_FRAME_SIZE
	.align		4
.L_1267:
        /*1c74*/ 	.byte	0x04, 0x11
        /*1c76*/ 	.short	(.L_1269 - .L_1268)
	.align		4
.L_1268:
        /*1c78*/ 	.word	index@(_ZN2at6native29vectorized_elementwise_kernelILi4EZNS0_50_GLOBAL__N__2680c7bb_12_PowKernel_cu_b2145a98_318429pow_tensor_scalar_kernel_implIllEEvRNS_18TensorIteratorBaseET0_EUllE_St5arrayIPcLm2EEEEviS6_T1_)
        /*1c7c*/ 	.word	0x00000000


	//----- nvinfo : EIATTR_REGCOUNT
	.align		4
.L_1269:
        /*1c80*/ 	.byte	0x04, 0x2f
        /*1c82*/ 	.short	(.L_1271 - .L_1270)
	.align		4
.L_1270:
        /*1c84*/ 	.word	index@(_ZN2at6native29vectorized_elementwise_kernelILi2EZNS0_50_GLOBAL__N__2680c7bb_12_PowKernel_cu_b2145a98_318429pow_tensor_scalar_kernel_implIllEEvRNS_18TensorIteratorBaseET0_EUllE_St5arrayIPcLm2EEEEviS6_T1_)
        /*1c88*/ 	.word	0x00000020


	//----- nvinfo : EIATTR_FRAME_SIZE
	.align		4
.L_1271:
        /*1c8c*/ 	.byte	0x04, 0x11
        /*1c8e*/ 	.short	(.L_1273 - .L_1272)
	.align		4
.L_1272:
        /*1c90*/ 	.word	index@(_ZN2at6native29vectorized_elementwise_kernelILi2EZNS0_50_GLOBAL__N__2680c7bb_12_PowKernel_cu_b2145a98_318429pow_tensor_scalar_kernel_implIllEEvRNS_18TensorIteratorBaseET0_EUllE_St5arrayIPcLm2EEEEviS6_T1_)
        /*1c94*/ 	.word	0x00000000


	//----- nvinfo : EIATTR_REGCOUNT
	.align		4
.L_1273:
        /*1c98*/ 	.byte	0x04, 0x2f
        /*1c9a*/ 	.short	(.L_1275 - .L_1274)
	.align		4
.L_1274:
        /*1c9c*/ 	.word	index@(_ZN2at6native27unrolled_elementwise_kernelIZNS0_50_GLOBAL__N__2680c7bb_12_PowKernel_cu_b2145a98_318429pow_tensor_scalar_kernel_implIllEEvRNS_18TensorIteratorBaseET0_EUllE_St5arrayIPcLm2EELi4E23TrivialOffsetCalculatorILi1EjESC_NS0_6memory15LoadWithoutCastENSD_16StoreWithoutCastEEEviT_S6_T2_T3_T4_T5_)
        /*1ca0*/ 	.word	0x00000016


	//----- nvinfo : EIATTR_FRAME_SIZE
	.align		4
.L_1275:
        /*1ca4*/ 	.byte	0x04, 0x11
        /*1ca6*/ 	.short	(.L_1277 - .L_1276)
	.align		4
.L_1276:
        /*1ca8*/ 	.word	index@(_ZN2at6native27unrolled_elementwise_kernelIZNS0_50_GLOBAL__N__2680c7bb_12_PowKernel_cu_b2145a98_318429pow_tensor_scalar_kernel_implIllEEvRNS_18TensorIteratorBaseET0_EUllE_St5arrayIPcLm2EELi4E23TrivialOffsetCalculatorILi1EjESC_NS0_6memory15LoadWithoutCastENSD_16StoreWithoutCastEEEviT_S6_T2_T3_T4_T5_)
        /*1cac*/ 	.word	0x00000000


	//----- nvinfo : EIATTR_REGCOUNT
	.align		4
.L_1277:
        /*1cb0*/ 	.byte	0x04, 0x2f
        /*1cb2*/ 	.short	(.L_1279 - .L_1278)
	.align		4
.L_1278:
        /*1cb4*/ 	.word	index@(_ZN2at6native18elementwise_kernelILi128ELi2EZNS0_22gpu_kernel_impl_nocastIZNS0_50_GLOBAL__N__2680c7bb_12_PowKernel_cu_b2145a98_318429pow_tensor_scalar_kernel_implIllEEvRNS_18TensorIteratorBaseET0_EUllE_EEvS6_RKT_EUliE_EEviT1_)
        /*1cb8*/ 	.word	0x0000000c


	//----- nvinfo : EIATTR_FRAME_SIZE
	.align		4
.L_1279:
        /*1cbc*/ 	.byte	0x04, 0x11
        /*1cbe*/ 	.short	(.L_1281 - .L_1280)
	.align		4
.L_1280:
        /*1cc0*/ 	.word	index@(_ZN2at6native18elementwise_kernelILi128ELi2EZNS0_22gpu_kernel_impl_nocastIZNS0_50_GLOBAL__N__2680c7bb_12_PowKernel_cu_b2145a98_318429pow_tensor_scalar_kernel_implIllEEvRNS_18TensorIteratorBaseET0_EUllE_EEvS6_RKT_EUliE_EEviT1_)
        /*1cc4*/ 	.word	0x00000000


	//----- nvinfo : EIATTR_REGCOUNT
	.align		4
.L_1281:
        /*1cc8*/ 	.byte	0x04, 0x2f
        /*1cca*/ 	.short	(.L_1283 - .L_1282)
	.align		4
.L_1282:
        /*1ccc*/ 	.word	index@(_ZN2at6native27unrolled_elementwise_kernelIZNS0_50_GLOBAL__N__2680c7bb_12_PowKernel_cu_b2145a98_318429pow_tensor_scalar_kernel_implIllEEvRNS_18TensorIteratorBaseET0_EUllE_St5arrayIPcLm2EELi4E23TrivialOffsetCalculatorILi1EjESC_NS0_6memory12LoadWithCastILi1EEENSD_13StoreWithCastILi1EEEEEviT_S6_T2_T3_T4_T5_)
        /*1cd0*/ 	.word	0x00000026


	//----- nvinfo : EIATTR_FRAME_SIZE
	.align		4
.L_1283:
        /*1cd4*/ 	.byte	0x04, 0x11
        /*1cd6*/ 	.short	(.L_1285 - .L_1284)
	.align		4
.L_1284:
        /*1cd8*/ 	.word	index@(_ZN2at6native27unrolled_elementwise_kernelIZNS0_50_GLOBAL__N__2680c7bb_12_PowKernel_cu_b2145a98_318429pow_tensor_scalar_kernel_implIllEEvRNS_18TensorIteratorBaseET0_EUllE_St5arrayIPcLm2EELi4E23TrivialOffsetCalculatorILi1EjESC_NS0_6memory12LoadWithCastILi1EEENSD_13StoreWithCastILi1EEEEEviT_S6_T2_T3_T4_T5_)
        /*1cdc*/ 	.word	0x00000000


	//----- nvinfo : EIATTR_REGCOUNT
	.align		4
.L_1285:
        /*1ce0*/ 	.byte	0x04, 0x2f
        /*1ce2*/ 	.short	(.L_1287 - .L_1286)
	.align		4
.L_1286:
        /*1ce4*/ 	.word	index@(_ZN2at6native18elementwise_kernelILi128ELi4EZNS0_15gpu_kernel_implIZNS0_50_GLOBAL__N__2680c7bb_12_PowKernel_cu_b2145a98_318429pow_tensor_scalar_kernel_implIllEEvRNS_18TensorIteratorBaseET0_EUllE_EEvS6_RKT_EUliE_EEviT1_)
        /*1ce8*/ 	.word	0x0000001a


	//----- nvinfo : EIATTR_FRAME_SIZE
	.align		4
.L_1287:
        /*1cec*/ 	.byte	0x04, 0x11
        /*1cee*/ 	.short	(.L_1289 - .L_1288)
	.align		4
.L_1288:
        /*1cf0*/ 	.word	index@(_ZN2at6native18elementwise_kernelILi128ELi4EZNS0_15gpu_kernel_implIZNS0_50_GLOBAL__N__2680c7bb_12_PowKernel_cu_b2145a98_318429pow_tensor_scalar_kernel_implIllEEvRNS_18TensorIteratorBaseET0_EUllE_EEvS6_RKT_EUliE_EEviT1_)
        /*1cf4*/ 	.word	0x00000000


	//----- nvinfo : EIATTR_REGCOUNT
	.align		4
.L_1289:
        /*1cf8*/ 	.byte	0x04, 0x2f
        /*1cfa*/ 	.short	(.L_1291 - .L_1290)
	.align		4
.L_1290:
        /*1cfc*/ 	.word	index@(_ZN2at6native29vectorized_elementwise_kernelILi8EZNS0_50_GLOBAL__N__2680c7bb_12_PowKernel_cu_b2145a98_318429pow_tensor_scalar_kernel_implIllEEvRNS_18TensorIteratorBaseET0_EUllE0_St5arrayIPcLm2EEEEviS6_T1_)
        /*1d00*/ 	.word	0x00000004


	//----- nvinfo : EIATTR_FRAME_SIZE
	.align		4
.L_1291:
        /*1d04*/ 	.byte	0x04, 0x11
        /*1d06*/ 	.short	(.L_1293 - .L_1292)
	.align		4
.L_1292:
        /*1d08*/ 	.word	index@(_ZN2at6native29vectorized_elementwise_kernelILi8EZNS0_50_GLOBAL__N__2680c7bb_12_PowKernel_cu_b2145a98_318429pow_tensor_scalar_kernel_implIllEEvRNS_18TensorIteratorBaseET0_EUllE0_St5arrayIPcLm2EEEEviS6_T1_)
        /*1d0c*/ 	.word	0x00000000


	//----- nvinfo : EIATTR_REGCOUNT
	.align		4
.L_1293:
        /*1d10*/ 	.byte	0x04, 0x2f
        /*1d12*/ 	.short	(.L_1295 - .L_1294)
	.align		4
.L_1294:
        /*1d14*/ 	.word	index@(_ZN2at6native29vectorized_elementwise_kernelILi4EZNS0_50_GLOBAL__N__2680c7bb_12_PowKernel_cu_b2145a98_318429pow_tensor_scalar_kernel_implIllEEvRNS_18TensorIteratorBaseET0_EUllE0_St5arrayIPcLm2EEEEviS6_T1_)
        /*1d18*/ 	.word	0x00000020


	//----- nvinfo : EIATTR_FRAME_SIZE
	.align		4
.L_1295:
        /*1d1c*/ 	.byte	0x04, 0x11
        /*1d1e*/ 	.short	(.L_1297 - .L_1296)
	.align		4
.L_1296:
        /*1d20*/ 	.word	index@(_ZN2at6native29vectorized_elementwise_kernelILi4EZNS0_50_GLOBAL__N__2680c7bb_12_PowKernel_cu_b2145a98_318429pow_tensor_scalar_kernel_implIllEEvRNS_18TensorIteratorBaseET0_EUllE0_St5arrayIPcLm2EEEEviS6_T1_)
        /*1d24*/ 	.word	0x00000000


	//----- nvinfo : EIATTR_REGCOUNT
	.align		4
.L_1297:
        /*1d28*/ 	.byte	0x04, 0x2f
        /*1d2a*/ 	.short	(.L_1299 - .L_1298)
	.align		4
.L_1298:
        /*1d2c*/ 	.word	index@(_ZN2at6native29vectorized_elementwise_kernelILi2EZNS0_50_GLOBAL__N__2680c7bb_12_PowKernel_cu_b2145a98_318429pow_tensor_scalar_kernel_implIllEEvRNS_18TensorIteratorBaseET0_EUllE0_St5arrayIPcLm2EEEEviS6_T1_)
        /*1d30*/ 	.word	0x00000020


	//----- nvinfo : EIATTR_FRAME_SIZE
	.align		4
.L_1299:
        /*1d34*/ 	.byte	0x04, 0x11
        /*1d36*/ 	.short	(.L_1301 - .L_1300)
	.align		4
.L_1300:
        /*1d38*/ 	.word	index@(_ZN2at6native29vectorized_elementwise_kernelILi2EZNS0_50_GLOBAL__N__2680c7bb_12_PowKernel_cu_b2145a98_318429pow_tensor_scalar_kernel_implIllEEvRNS_18TensorIteratorBaseET0_EUllE0_St5arrayIPcLm2EEEEviS6_T1_)
        /*1d3c*/ 	.word	0x00000000


	//----- nvinfo : EIATTR_REGCOUNT
	.align		4
.L_1301:
        /*1d40*/ 	.byte	0x04, 0x2f
        /*1d42*/ 	.short	(.L_1303 - .L_1302)
	.align		4
.L_1302:
        /*1d44*/ 	.word	index@(_ZN2at6native27unrolled_elementwise_kernelIZNS0_50_GLOBAL__N__2680c7bb_12_PowKernel_cu_b2145a98_318429pow_tensor_scalar_kernel_implIllEEvRNS_18TensorIteratorBaseET0_EUllE0_St5arrayIPcLm2EELi4E23TrivialOffsetCalculatorILi1EjESC_NS0_6memory15LoadWithoutCastENSD_16StoreWithoutCastEEEviT_S6_T2_T3_T4_T5_)
        /*1d48*/ 	.word	0x00000016


	//----- nvinfo : EIATTR_FRAME_SIZE
	.align		4
.L_1303:
        /*1d4c*/ 	.byte	0x04, 0x11
        /*1d4e*/ 	.short	(.L_1305 - .L_1304)
	.align		4
.L_1304:
        /*1d50*/ 	.word	index@(_ZN2at6native27unrolled_elementwise_kernelIZNS0_50_GLOBAL__N__2680c7bb_12_PowKernel_cu_b2145a98_318429pow_tensor_scalar_kernel_implIllEEvRNS_18TensorIteratorBaseET0_EUllE0_St5arrayIPcLm2EELi4E23TrivialOffsetCalculatorILi1EjESC_NS0_6memory15LoadWithoutCastENSD_16StoreWithoutCastEEEviT_S6_T2_T3_T4_T5_)
        /*1d54*/ 	.word	0x00000000


	//----- nvinfo : EIATTR_REGCOUNT
	.align		4
.L_1305:
        /*1d58*/ 	.byte	0x04, 0x2f
        /*1d5a*/ 	.short	(.L_1307 - .L_1306)
	.align		4
.L_1306:
        /*1d5c*/ 	.word	index@(_ZN2at6native18elementwise_kernelILi128ELi2EZNS0_22gpu_kernel_impl_nocastIZNS0_50_GLOBAL__N__2680c7bb_12_PowKernel_cu_b2145a98_318429pow_tensor_scalar_kernel_implIllEEvRNS_18TensorIteratorBaseET0_EUllE0_EEvS6_RKT_EUliE_EEviT1_)
        /*1d60*/ 	.word	0x0000000c


	//----- nvinfo : EIATTR_FRAME_SIZE
	.align		4
.L_1307:
        /*1d64*/ 	.byte	0x04, 0x11
        /*1d66*/ 	.short	(.L_1309 - .L_1308)
	.align		4
.L_1308:
        /*1d68*/ 	.word	index@(_ZN2at6native18elementwise_kernelILi128ELi2EZNS0_22gpu_kernel_impl_nocastIZNS0_50_GLOBAL__N__2680c7bb_12_PowKernel_cu_b2145a98_318429pow_tensor_scalar_kernel_implIllEEvRNS_18TensorIteratorBaseET0_EUllE0_EEvS6_RKT_EUliE_EEviT1_)
        /*1d6c*/ 	.word	0x00000000


	//----- nvinfo : EIATTR_REGCOUNT
	.align		4
.L_1309:
        /*1d70*/ 	.byte	0x04, 0x2f
        /*1d72*/ 	.short	(.L_1311 - .L_1310)
	.align		4
.L_1310:
        /*1d74*/ 	.word	index@(_ZN2at6native27unrolled_elementwise_kernelIZNS0_50_GLOBAL__N__2680c7bb_12_PowKernel_cu_b2145a98_318429pow_tensor_scalar_kernel_implIllEEvRNS_18TensorIteratorBaseET0_EUllE0_St5arrayIPcLm2EELi4E23TrivialOffsetCalculatorILi1EjESC_NS0_6memory12LoadWithCastILi1EEENSD_13StoreWithCastILi1EEEEEviT_S6_T2_T3_T4_T5_)
        /*1d78*/ 	.word	0x00000026


	//----- nvinfo : EIATTR_FRAME_SIZE
	.align		4
.L_1311:
        /*1d7c*/ 	.byte	0x04, 0x11
        /*1d7e*/ 	.short	(.L_1313 - .L_1312)
	.align		4
.L_1312:
        /*1d80*/ 	.word	index@(_ZN2at6native27unrolled_elementwise_kernelIZNS0_50_GLOBAL__N__2680c7bb_12_PowKernel_cu_b2145a98_318429pow_tensor_scalar_kernel_implIllEEvRNS_18TensorIteratorBaseET0_EUllE0_St5arrayIPcLm2EELi4E23TrivialOffsetCalculatorILi1EjESC_NS0_6memory12LoadWithCastILi1EEENSD_13StoreWithCastILi1EEEEEviT_S6_T2_T3_T4_T5_)
        /*1d84*/ 	.word	0x00000000


	//----- nvinfo : EIATTR_REGCOUNT
	.align		4
.L_1313:
        /*1d88*/ 	.byte	0x04, 0x2f
        /*1d8a*/ 	.short	(.L_1315 - .L_1314)
	.align		4
.L_1314:
        /*1d8c*/ 	.word	index@(_ZN2at6native18elementwise_kernelILi128ELi4EZNS0_15gpu_kernel_implIZNS0_50_GLOBAL__N__2680c7bb_12_PowKernel_cu_b2145a98_318429pow_tensor_scalar_kernel_implIllEEvRNS_18TensorIteratorBaseET0_EUllE0_EEvS6_RKT_EUliE_EEviT1_)
        /*1d90*/ 	.word	0x0000001a


	//----- nvinfo : EIATTR_FRAME_SIZE
	.align		4
.L_1315:
        /*1d94*/ 	.byte	0x04, 0x11
        /*1d96*/ 	.short	(.L_1317 - .L_1316)
	.align		4
.L_1316:
        /*1d98*/ 	.word	index@(_ZN2at6native18elementwise_kernelILi128ELi4EZNS0_15gpu_kernel_implIZNS0_50_GLOBAL__N__2680c7bb_12_PowKernel_cu_b2145a98_318429pow_tensor_scalar_kernel_implIllEEvRNS_18TensorIteratorBaseET0_EUllE0_EEvS6_RKT_EUliE_EEviT1_)
        /*1d9c*/ 	.word	0x00000000


	//----- nvinfo : EIATTR_REGCOUNT
	.align		4
.L_1317:
        /*1da0*/ 	.byte	0x04, 0x2f
        /*1da2*/ 	.short	(.L_1319 - .L_1318)
	.align		4
.L_1318:
        /*1da4*/ 	.word	index@(_ZN2at6native29vectorized_elementwise_kernelILi8EZNS0_50_GLOBAL__N__2680c7bb_12_PowKernel_cu_b2145a98_318429pow_tensor_scalar_kernel_implIllEEvRNS_18TensorIteratorBaseET0_EUllE1_St5arrayIPcLm2EEEEviS6_T1_)
        /*1da8*/ 	.word	0x00000004


	//----- nvinfo : EIATTR_FRAME_SIZE
	.align		4
.L_1319:
        /*1dac*/ 	.byte	0x04, 0x11
        /*1dae*/ 	.short	(.L_1321 - .L_1320)
	.align		4
.L_1320:
        /*1db0*/ 	.word	index@(_ZN2at6native29vectorized_elementwise_kernelILi8EZNS0_50_GLOBAL__N__2680c7bb_12_PowKernel_cu_b2145a98_318429pow_tensor_scalar_kernel_implIllEEvRNS_18TensorIteratorBaseET0_EUllE1_St5arrayIPcLm2EEEEviS6_T1_)
        /*1db4*/ 	.word	0x00000000


	//----- nvinfo : EIATTR_REGCOUNT
	.align		4
.L_1321:
        /*1db8*/ 	.byte	0x04, 0x2f
        /*1dba*/ 	.short	(.L_1323 - .L_1322)
	.align		4
.L_1322:
        /*1dbc*/ 	.word	index@(_ZN2at6native29vectorized_elementwise_kernelILi4EZNS0_50_GLOBAL__N__2680c7bb_12_PowKernel_cu_b2145a98_318429pow_tensor_scalar_kernel_implIllEEvRNS_18TensorIteratorBaseET0_EUllE1_St5arrayIPcLm2EEEEviS6_T1_)
        /*1dc0*/ 	.word	0x00000026


	//----- nvinfo : EIATTR_FRAME_SIZE
	.align		4
.L_1323:
        /*1dc4*/ 	.byte	0x04, 0x11
        /*1dc6*/ 	.short	(.L_1325 - .L_1324)
	.align		4
.L_1324:
        /*1dc8*/ 	.word	index@($__internal_35_$__cuda_sm20_dblrcp_rn_slowpath_v3)
        /*1dcc*/ 	.word	0x00000000


	//----- nvinfo : EIATTR_FRAME_SIZE
	.align		4
.L_1325:
        /*1dd0*/ 	.byte	0x04, 0x11
        /*1dd2*/ 	.short	(.L_1327 - .L_1326)
	.align		4
.L_1326:
        /*1dd4*/ 	.word	index@(_ZN2at6native29vectorized_elementwise_kernelILi4EZNS0_50_GLOBAL__N__2680c7bb_12_PowKernel_cu_b2145a98_318429pow_tensor_scalar_kernel_implIllEEvRNS_18TensorIteratorBaseET0_EUllE1_St5arrayIPcLm2EEEEviS6_T1_)
        /*1dd8*/ 	.word	0x00000000


	//----- nvinfo : EIATTR_REGCOUNT
	.align		4
.L_1327:
        /*1ddc*/ 	.byte	0x04, 0x2f
        /*1dde*/ 	.short	(.L_1329 - .L_1328)
	.align		4
.L_1328:
        /*1de0*/ 	.word	index@(_ZN2at6native29vectorized_elementwise_kernelILi2EZNS0_50_GLOBAL__N__2680c7bb_12_PowKernel_cu_b2145a98_318429pow_tensor_scalar_kernel_implIllEEvRNS_18TensorIteratorBaseET0_EUllE1_St5arrayIPcLm2EEEEviS6_T1_)
        /*1de4*/ 	.word	0x00000026


	//----- nvinfo : EIATTR_FRAME_SIZE
	.align		4
.L_1329:
        /*1de8*/ 	.byte	0x04, 0x11
        /*1dea*/ 	.short	(.L_1331 - .L_1330)
	.align		4
.L_1330:
        /*1dec*/ 	.word	index@($__internal_34_$__cuda_sm20_dblrcp_rn_slowpath_v3)
        /*1df0*/ 	.word	0x00000000


	//----- nvinfo : EIATTR_FRAME_SIZE
	.align		4
.L_1331:
        /*1df4*/ 	.byte	0x04, 0x11
        /*1df6*/ 	.short	(.L_1333 - .L_1332)
	.align		4
.L_1332:
        /*1df8*/ 	.word	index@(_ZN2at6native29vectorized_elementwise_kernelILi2EZNS0_50_GLOBAL__N__2680c7bb_12_PowKernel_cu_b2145a98_318429pow_tensor_scalar_kernel_implIllEEvRNS_18TensorIteratorBaseET0_EUllE1_St5arrayIPcLm2EEEEviS6_T1_)
        /*1dfc*/ 	.word	0x00000000


	//----- nvinfo : EIATTR_REGCOUNT
	.align		4
.L_1333:
        /*1e00*/ 	.byte	0x04, 0x2f
        /*1e02*/ 	.short	(.L_1335 - .L_1334)
	.align		4
.L_1334:
        /*1e04*/ 	.word	index@(_ZN2at6native27unrolled_elementwise_kernelIZNS0_50_GLOBAL__N__2680c7bb_12_PowKernel_cu_b2145a98_318429pow_tensor_scalar_kernel_implIllEEvRNS_18TensorIteratorBaseET0_EUllE1_St5arrayIPcLm2EELi4E23TrivialOffsetCalculatorILi1EjESC_NS0_6memory15LoadWithoutCastENSD_16StoreWithoutCastEEEviT_S6_T2_T3_T4_T5_)
        /*1e08*/ 	.word	0x00000018


	//----- nvinfo : EIATTR_FRAME_SIZE
	.align		4
.L_1335:
        /*1e0c*/ 	.byte	0x04, 0x11
        /*1e0e*/ 	.short	(.L_1337 - .L_1336)
	.align		4
.L_1336:
        /*1e10*/ 	.word	index@($__internal_33_$__cuda_sm20_dblrcp_rn_slowpath_v3)
        /*1e14*/ 	.word	0x00000000


	//----- nvinfo : EIATTR_FRAME_SIZE
	.align		4
.L_1337:
        /*1e18*/ 	.byte	0x04, 0x11
        /*1e1a*/ 	.short	(.L_1339 - .L_1338)
	.align		4
.L_1338:
        /*1e1c*/ 	.word	index@(_ZN2at6native27unrolled_elementwise_kernelIZNS0_50_GLOBAL__N__2680c7bb_12_PowKernel_cu_b2145a98_318429pow_tensor_scalar_kernel_implIllEEvRNS_18TensorIteratorBaseET0_EUllE1_St5arrayIPcLm2EELi4E23TrivialOffsetCalculatorILi1EjESC_NS0_6memory15LoadWithoutCastENSD_16StoreWithoutCastEEEviT_S6_T2_T3_T4_T5_)
        /*1e20*/ 	.word	0x00000000


	//----- nvinfo : EIATTR_REGCOUNT
	.align		4
.L_1339:
        /*1e24*/ 	.byte	0x04, 0x2f
        /*1e26*/ 	.short	(.L_1341 - .L_1340)
	.align		4
.L_1340:
        /*1e28*/ 	.word	index@(_ZN2at6native18elementwise_kernelILi128ELi2EZNS0_22gpu_kernel_impl_nocastIZNS0_50_GLOBAL__N__2680c7bb_12_PowKernel_cu_b2145a98_318429pow_tensor_scalar_kernel_implIllEEvRNS_18TensorIteratorBaseET0_EUllE1_EEvS6_RKT_EUliE_EEviT1_)
        /*1e2c*/ 	.word	0x00000012


	//----- nvinfo : EIATTR_FRAME_SIZE
	.align		4
.L_1341:
        /*1e30*/ 	.byte	0x04, 0x11
        /*1e32*/ 	.short	(.L_1343 - .L_1342)
	.align		4
.L_1342:
        /*1e34*/ 	.word	index@($__internal_32_$__cuda_sm20_dblrcp_rn_slowpath_v3)
        /*1e38*/ 	.word	0x00000000


	//----- nvinfo : EIATTR_FRAME_SIZE
	.align		4
.L_1343:
        /*1e3c*/ 	.byte	0x04, 0x11
        /*1e3e*/ 	.short	(.L_1345 - .L_1344)
	.align		4
.L_1344:
        /*1e40*/ 	.word	index@(_ZN2at6native18elementwise_kernelILi128ELi2EZNS0_22gpu_kernel_impl_nocastIZNS0_50_GLOBAL__N__2680c7bb_12_PowKernel_cu_b2145a98_318429pow_tensor_scalar_kernel_implIllEEvRNS_18TensorIteratorBaseET0_EUllE1_EEvS6_RKT_EUliE_EEviT1_)
        /*1e44*/ 	.word	0x00000000


	//----- nvinfo : EIATTR_REGCOUNT
	.align		4
.L_1345:
        /*1e48*/ 	.byte	0x04, 0x2f
        /*1e4a*/ 	.short	(.L_1347 - .L_1346)
	.align		4
.L_1346:
        /*1e4c*/ 	.word	index@(_ZN2at6native27unrolled_elementwise_kernelIZNS0_50_GLOBAL__N__2680c7bb_12_PowKernel_cu_b2145a98_318429pow_tensor_scalar_kernel_implIllEEvRNS_18TensorIteratorBaseET0_EUllE1_St5arrayIPcLm2EELi4E23TrivialOffsetCalculatorILi1EjESC_NS0_6memory12LoadWithCastILi1EEENSD_13StoreWithCastILi1EEEEEviT_S6_T2_T3_T4_T5_)
        /*1e50*/ 	.word	0x00000020


	//----- nvinfo : EIATTR_FRAME_SIZE
	.align		4
.L_1347:
        /*1e54*/ 	.byte	0x04, 0x11
        /*1e56*/ 	.short	(.L_1349 - .L_1348)
	.align		4
.L_1348:
        /*1e58*/ 	.word	index@($__internal_31_$__cuda_sm20_dblrcp_rn_slowpath_v3)
        /*1e5c*/ 	.word	0x00000000


	//----- nvinfo : EIATTR_FRAME_SIZE
	.align		4
.L_1349:
        /*1e60*/ 	.byte	0x04, 0x11
        /*1e62*/ 	.short	(.L_1351 - .L_1350)
	.align		4
.L_1350:
        /*1e64*/ 	.word	index@(_ZN2at6native27unrolled_elementwise_kernelIZNS0_50_GLOBAL__N__2680c7bb_12_PowKernel_cu_b2145a98_318429pow_tensor_scalar_kernel_implIllEEvRNS_18TensorIteratorBaseET0_EUllE1_St5arrayIPcLm2EELi4E23TrivialOffsetCalculatorILi1EjESC_NS0_6memory12LoadWithCastILi1EEENSD_13StoreWithCastILi1EEEEEviT_S6_T2_T3_T4_T5_)
        /*1e68*/ 	.word	0x00000000


	//----- nvinfo : EIATTR_REGCOUNT
	.align		4
.L_1351:
        /*1e6c*/ 	.byte	0x04, 0x2f
        /*1e6e*/ 	.short	(.L_1353 - .L_1352)
	.align		4
.L_1352:
        /*1e70*/ 	.word	index@(_ZN2at6native18elementwise_kernelILi128ELi4EZNS0_15gpu_kernel_implIZNS0_50_GLOBAL__N__2680c7bb_12_PowKernel_cu_b2145a98_318429pow_tensor_scalar_kernel_implIllEEvRNS_18TensorIteratorBaseET0_EUllE1_EEvS6_RKT_EUliE_EEviT1_)
        /*1e74*/ 	.word	0x0000001a


	//----- nvinfo : EIATTR_FRAME_SIZE
	.align		4
.L_1353:
        /*1e78*/ 	.byte	0x04, 0x11
        /*1e7a*/ 	.short	(.L_1355 - .L_1354)
	.align		4
.L_1354:
        /*1e7c*/ 	.word	index@($__internal_30_$__cuda_sm20_dblrcp_rn_slowpath_v3)
        /*1e80*/ 	.word	0x00000000


	//----- nvinfo : EIATTR_FRAME_SIZE
	.align		4
.L_1355:
        /*1e84*/ 	.byte	0x04, 0x11
        /*1e86*/ 	.short	(.L_1357 - .L_1356)
	.align		4
.L_1356:
        /*1e88*/ 	.word	index@(_ZN2at6native18elementwise_kernelILi128ELi4EZNS0_15gpu_kernel_implIZNS0_50_GLOBAL__N__2680c7bb_12_PowKernel_cu_b2145a98_318429pow_tensor_scalar_kernel_implIllEEvRNS_18TensorIteratorBaseET0_EUllE1_EEvS6_RKT_EUliE_EEviT1_)
        /*1e8c*/ 	.word	0x00000000


	//----- nvinfo : EIATTR_REGCOUNT
	.align		4
.L_1357:
        /*1e90*/ 	.byte	0x04, 0x2f
        /*1e92*/ 	.short	(.L_1359 - .L_1358)
	.align		4
.L_1358:
        /*1e94*/ 	.word	index@(_ZN2at6native29vectorized_elementwise_kernelILi8EZNS0_50_GLOBAL__N__2680c7bb_12_PowKernel_cu_b2145a98_318429pow_tensor_scalar_kernel_implIllEEvRNS_18TensorIteratorBaseET0_EUllE2_St5arrayIPcLm2EEEEviS6_T1_)
        /*1e98*/ 	.word	0x00000004


	//----- nvinfo : EIATTR_FRAME_SIZE
	.align		4
.L_1359:
        /*1e9c*/ 	.byte	0x04, 0x11
        /*1e9e*/ 	.short	(.L_1361 - .L_1360)
	.align		4
.L_1360:
        /*1ea0*/ 	.word	index@(_ZN2at6native29vectorized_elementwise_kernelILi8EZNS0_50_GLOBAL__N__2680c7bb_12_PowKernel_cu_b2145a98_318429pow_tensor_scalar_kernel_implIllEEvRNS_18TensorIteratorBaseET0_EUllE2_St5arrayIPcLm2EEEEviS6_T1_)
        /*1ea4*/ 	.word	0x00000000


	//----- nvinfo : EIATTR_REGCOUNT
	.align		4
.L_1361:
        /*1ea8*/ 	.byte	0x04, 0x2f
        /*1eaa*/ 	.short	(.L_1363 - .L_1362)
	.align		4
.L_1362:
        /*1eac*/ 	.word	index@(_ZN2at6native29vectorized_elementwise_kernelILi4EZNS0_50_GLOBAL__N__2680c7bb_12_PowKernel_cu_b2145a98_318429pow_tensor_scalar_kernel_implIllEEvRNS_18TensorIteratorBaseET0_EUllE2_St5arrayIPcLm2EEEEviS6_T1_)
        /*1eb0*/ 	.word	0x00000028


	//----- nvinfo : EIATTR_FRAME_SIZE
	.align		4
.L_1363:
        /*1eb4*/ 	.byte	0x04, 0x11
        /*1eb6*/ 	.short	(.L_1365 - .L_1364)
	.align		4
.L_1364:
        /*1eb8*/ 	.word	index@(_ZN2at6native29vectorized_elementwise_kernelILi4EZNS0_50_GLOBAL__N__2680c7bb_12_PowKernel_cu_b2145a98_318429pow_tensor_scalar_kernel_implIllEEvRNS_18TensorIteratorBaseET0_EUllE2_St5arrayIPcLm2EEEEviS6_T1_)
        /*1ebc*/ 	.word	0x00000000


	//----- nvinfo : EIATTR_REGCOUNT
	.align		4
.L_1365:
        /*1ec0*/ 	.byte	0x04, 0x2f
        /*1ec2*/ 	.short	(.L_1367 - .L_1366)
	.align		4
.L_1366:
        /*1ec4*/ 	.word	index@(_ZN2at6native29vectorized_elementwise_kernelILi2EZNS0_50_GLOBAL__N__2680c7bb_12_PowKernel_cu_b2145a98_318429pow_tensor_scalar_kernel_implIllEEvRNS_18TensorIteratorBaseET0_EUllE2_St5arrayIPcLm2EEEEviS6_T1_)
        /*1ec8*/ 	.word	0x00000028


	//----- nvinfo : EIATTR_FRAME_SIZE
	.align		4
.L_1367:
        /*1ecc*/ 	.byte	0x04, 0x11
        /*1ece*/ 	.short	(.L_1369 - .L_1368)
	.align		4
.L_1368:
        /*1ed0*/ 	.word	index@(_ZN2at6native29vectorized_elementwise_kernelILi2EZNS0_50_GLOBAL__N__2680c7bb_12_PowKernel_cu_b2145a98_318429pow_tensor_scalar_kernel_implIllEEvRNS_18TensorIteratorBaseET0_EUllE2_St5arrayIPcLm2EEEEviS6_T1_)
        /*1ed4*/ 	.word	0x00000000


	//----- nvinfo : EIATTR_REGCOUNT
	.align		4
.L_1369:
        /*1ed8*/ 	.byte	0x04, 0x2f
        /*1eda*/ 	.short	(.L_1371 - .L_1370)
	.align		4
.L_1370:
        /*1edc*/ 	.word	index@(_ZN2at6native27unrolled_elementwise_kernelIZNS0_50_GLOBAL__N__2680c7bb_12_PowKernel_cu_b2145a98_318429pow_tensor_scalar_kernel_implIllEEvRNS_18TensorIteratorBaseET0_EUllE2_St5arrayIPcLm2EELi4E23TrivialOffsetCalculatorILi1EjESC_NS0_6memory15LoadWithoutCastENSD_16StoreWithoutCastEEEviT_S6_T2_T3_T4_T5_)
        /*1ee0*/ 	.word	0x00000018


	//----- nvinfo : EIATTR_FRAME_SIZE
	.align		4
.L_1371:
        /*1ee4*/ 	.byte	0x04, 0x11
        /*1ee6*/ 	.short	(.L_1373 - .L_1372)
	.align		4
.L_1372:
        /*1ee8*/ 	.word	index@(_ZN2at6native27unrolled_elementwise_kernelIZNS0_50_GLOBAL__N__2680c7bb_12_PowKernel_cu_b2145a98_318429pow_tensor_scalar_kernel_implIllEEvRNS_18TensorIteratorBaseET0_EUllE2_St5arrayIPcLm2EELi4E23TrivialOffsetCalculatorILi1EjESC_NS0_6memory15LoadWithoutCastENSD_16StoreWithoutCastEEEviT_S6_T2_T3_T4_T5_)
        /*1eec*/ 	.word	0x00000000


	//----- nvinfo : EIATTR_REGCOUNT
	.align		4
.L_1373:
        /*1ef0*/ 	.byte	0x04, 0x2f
        /*1ef2*/ 	.short	(.L_1375 - .L_1374)
	.align		4
.L_1374:
        /*1ef4*/ 	.word	index@(_ZN2at6native18elementwise_kernelILi128ELi2EZNS0_22gpu_kernel_impl_nocastIZNS0_50_GLOBAL__N__2680c7bb_12_PowKernel_cu_b2145a98_318429pow_tensor_scalar_kernel_implIllEEvRNS_18TensorIteratorBaseET0_EUllE2_EEvS6_RKT_EUliE_EEviT1_)
        /*1ef8*/ 	.word	0x00000012


	//----- nvinfo : EIATTR_FRAME_SIZE
	.align		4
.L_1375:
        /*1efc*/ 	.byte	0x04, 0x11
        /*1efe*/ 	.short	(.L_1377 - .L_1376)
	.align		4
.L_1376:
        /*1f00*/ 	.word	index@(_ZN2at6native18elementwise_kernelILi128ELi2EZNS0_22gpu_kernel_impl_nocastIZNS0_50_GLOBAL__N__2680c7bb_12_PowKernel_cu_b2145a98_318429pow_tensor_scalar_kernel_implIllEEvRNS_18TensorIteratorBaseET0_EUllE2_EEvS6_RKT_EUliE_EEviT1_)
        /*1f04*/ 	.word	0x00000000


	//----- nvinfo : EIATTR_REGCOUNT
	.align		4
.L_1377:
        /*1f08*/ 	.byte	0x04, 0x2f
        /*1f0a*/ 	.short	(.L_1379 - .L_1378)
	.align		4
.L_1378:
        /*1f0c*/ 	.word	index@(_ZN2at6native27unrolled_elementwise_kernelIZNS0_50_GLOBAL__N__2680c7bb_12_PowKernel_cu_b2145a98_318429pow_tensor_scalar_kernel_implIllEEvRNS_18TensorIteratorBaseET0_EUllE2_St5arrayIPcLm2EELi4E23TrivialOffsetCalculatorILi1EjESC_NS0_6memory12LoadWithCastILi1EEENSD_13StoreWithCastILi1EEEEEviT_S6_T2_T3_T4_T5_)
        /*1f10*/ 	.word	0x00000020


	//----- nvinfo : EIATTR_FRAME_SIZE
	.align		4
.L_1379:
        /*1f14*/ 	.byte	0x04, 0x11
        /*1f16*/ 	.short	(.L_1381 - .L_1380)
	.align		4
.L_1380:
        /*1f18*/ 	.word	index@(_ZN2at6native27unrolled_elementwise_kernelIZNS0_50_GLOBAL__N__2680c7bb_12_PowKernel_cu_b2145a98_318429pow_tensor_scalar_kernel_implIllEEvRNS_18TensorIteratorBaseET0_EUllE2_St5arrayIPcLm2EELi4E23TrivialOffsetCalculatorILi1EjESC_NS0_6memory12LoadWithCastILi1EEENSD_13StoreWithCastILi1EEEEEviT_S6_T2_T3_T4_T5_)
        /*1f1c*/ 	.word	0x00000000


	//----- nvinfo : EIATTR_REGCOUNT
	.align		4
.L_1381:
        /*1f20*/ 	.byte	0x04, 0x2f
        /*1f22*/ 	.short	(.L_1383 - .L_1382)
	.align		4
.L_1382:
        /*1f24*/ 	.word	index@(_ZN2at6native18elementwise_kernelILi128ELi4EZNS0_15gpu_kernel_implIZNS0_50_GLOBAL__N__2680c7bb_12_PowKernel_cu_b2145a98_318429pow_tensor_scalar_kernel_implIllEEvRNS_18TensorIteratorBaseET0_EUllE2_EEvS6_RKT_EUliE_EEviT1_)
        /*1f28*/ 	.word	0x0000001a


	//----- nvinfo : EIATTR_FRAME_SIZE
	.align		4
.L_1383:
        /*1f2c*/ 	.byte	0x04, 0x11
        /*1f2e*/ 	.short	(.L_1385 - .L_1384)
	.align		4
.L_1384:
        /*1f30*/ 	.word	index@(_ZN2at6native18elementwise_kernelILi128ELi4EZNS0_15gpu_kernel_implIZNS0_50_GLOBAL__N__2680c7bb_12_PowKernel_cu_b2145a98_318429pow_tensor_scalar_kernel_implIllEEvRNS_18TensorIteratorBaseET0_EUllE2_EEvS6_RKT_EUliE_EEviT1_)
        /*1f34*/ 	.word	0x00000000


	//----- nvinfo : EIATTR_REGCOUNT
	.align		4
.L_1385:
        /*1f38*/ 	.byte	0x04, 0x2f
        /*1f3a*/ 	.short	(.L_1387 - .L_1386)
	.align		4
.L_1386:
        /*1f3c*/ 	.word	index@(_ZN2at6native29vectorized_elementwise_kernelILi8EZNS0_50_GLOBAL__N__2680c7bb_12_PowKernel_cu_b2145a98_318429pow_tensor_scalar_kernel_implIssEEvRNS_18TensorIteratorBaseET0_EUlsE_St5arrayIPcLm2EEEEviS6_T1_)
        /*1f40*/ 	.word	0x00000004


	//----- nvinfo : EIATTR_FRAME_SIZE
	.align		4
.L_1387:
        /*1f44*/ 	.byte	0x04, 0x11
        /*1f46*/ 	.short	(.L_1389 - .L_1388)
	.align		4
.L_1388:
        /*1f48*/ 	.word	index@(_ZN2at6native29vectorized_elementwise_kernelILi8EZNS0_50_GLOBAL__N__2680c7bb_12_PowKernel_cu_b2145a98_318429pow_tensor_scalar_kernel_implIssEEvRNS_18TensorIteratorBaseET0_EUlsE_St5arrayIPcLm2EEEEviS6_T1_)
        /*1f4c*/ 	.word	0x00000000


	//----- nvinfo : EIATTR_REGCOUNT
	.align		4
.L_1389:
        /*1f50*/ 	.byte	0x04, 0x2f
        /*1f52*/ 	.short	(.L_1391 - .L_1390)
	.align		4
.L_1390:
        /*1f54*/ 	.word	index@(_ZN2at6native29vectorized_elementwise_kernelILi4EZNS0_50_GLOBAL__N__2680c7bb_12_PowKernel_cu_b2145a98_318429pow_tensor_scalar_kernel_implIssEEvRNS_18TensorIteratorBaseET0_EUlsE_St5arrayIPcLm2EEEEviS6_T1_)
        /*1f58*/ 	.word	0x0000001c


	//----- nvinfo : EIATTR_FRAME_SIZE
	.align		4
.L_1391:
        /*1f5c*/ 	.byte	0x04, 0x11
        /*1f5e*/ 	.short	(.L_1393 - .L_1392)
	.align		4
.L_1392:
        /*1f60*/ 	.word	index@(_ZN2at6native29vectorized_elementwise_kernelILi4EZNS0_50_GLOBAL__N__2680c7bb_12_PowKernel_cu_b2145a98_318429pow_tensor_scalar_kernel_implIssEEvRNS_18TensorIteratorBaseET0_EUlsE_St5arrayIPcLm2EEEEviS6_T1_)
        /*1f64*/ 	.word	0x00000000


	//----- nvinfo : EIATTR_REGCOUNT
	.align		4
.L_1393:
        /*1f68*/ 	.byte	0x04, 0x2f
        /*1f6a*/ 	.short	(.L_1395 - .L_1394)
	.align		4
.L_1394:
        /*1f6c*/ 	.word	index@(_ZN2at6native29vectorized_elementwise_kernelILi2EZNS0_50_GLOBAL__N__2680c7bb_12_PowKernel_cu_b2145a98_318429pow_tensor_scalar_kernel_implIssEEvRNS_18TensorIteratorBaseET0_EUlsE_St5arrayIPcLm2EEEEviS6_T1_)
        /*1f70*/ 	.word	0x0000001c


	//----- nvinfo : EIATTR_FRAME_SIZE
	.align		4
.L_1395:
        /*1f74*/ 	.byte	0x04, 0x11
        /*1f76*/ 	.short	(.L_1397 - .L_1396)
	.align		4
.L_1396:
        /*1f78*/ 	.word	index@(_ZN2at6native29vectorized_elementwise_kernelILi2EZNS0_50_GLOBAL__N__2680c7bb_12_PowKernel_cu_b2145a98_318429pow_tensor_scalar_kernel_implIssEEvRNS_18TensorIteratorBaseET0_EUlsE_St5arrayIPcLm2EEEEviS6_T1_)
        /*1f7c*/ 	.word	0x00000000


	//----- nvinfo : EIATTR_REGCOUNT
	.align		4
.L_1397:
        /*1f80*/ 	.byte	0x04, 0x2f
        /*1f82*/ 	.short	(.L_1399 - .L_1398)
	.align		4
.L_1398:
        /*1f84*/ 	.word	index@(_ZN2at6native27unrolled_elementwise_kernelIZNS0_50_GLOBAL__N__2680c7bb_12_PowKernel_cu_b2145a98_318429pow_tensor_scalar_kernel_implIssEEvRNS_18TensorIteratorBaseET0_EUlsE_St5arrayIPcLm2EELi4E23TrivialOffsetCalculatorILi1EjESC_NS0_6memory15LoadWithoutCastENSD_16StoreWithoutCastEEEviT_S6_T2_T3_T4_T5_)
        /*1f88*/ 	.word	0x00000012


	//----- nvinfo : EIATTR_FRAME_SIZE
	.align		4
.L_1399:
        /*1f8c*/ 	.byte	0x04, 0x11
        /*1f8e*/ 	.short	(.L_1401 - .L_1400)
	.align		4
.L_1400:
        /*1f90*/ 	.word	index@(_ZN2at6native27unrolled_elementwise_kernelIZNS0_50_GLOBAL__N__2680c7bb_12_PowKernel_cu_b2145a98_318429pow_tensor_scalar_kernel_implIssEEvRNS_18TensorIteratorBaseET0_EUlsE_St5arrayIPcLm2EELi4E23TrivialOffsetCalculatorILi1EjESC_NS0_6memory15LoadWithoutCastENSD_16StoreWithoutCastEEEviT_S6_T2_T3_T4_T5_)
        /*1f94*/ 	.word	0x00000000


	//----- nvinfo : EIATTR_REGCOUNT
	.align		4
.L_1401:
        /*1f98*/ 	.byte	0x04, 0x2f
        /*1f9a*/ 	.short	(.L_1403 - .L_1402)
	.align		4
.L_1402:
        /*1f9c*/ 	.word	index@(_ZN2at6native18elementwise_kernelILi128ELi4EZNS0_22gpu_kernel_impl_nocastIZNS0_50_GLOBAL__N__2680c7bb_12_PowKernel_cu_b2145a98_318429pow_tensor_scalar_kernel_implIssEEvRNS_18TensorIteratorBaseET0_EUlsE_EEvS6_RKT_EUliE_EEviT1_)
        /*1fa0*/ 	.word	0x0000000c


	//----- nvinfo : EIATTR_FRAME_SIZE
	.align		4
.L_1403:
        /*1fa4*/ 	.byte	0x04, 0x11
        /*1fa6*/ 	.short	(.L_1405 - .L_1404)
	.align		4
.L_1404:
        /*1fa8*/ 	.word	index@(_ZN2at6native18elementwise_kernelILi128ELi4EZNS0_22gpu_kernel_impl_nocastIZNS0_50_GLOBAL__N__2680c7bb_12_PowKernel_cu_b2145a98_318429pow_tensor_scalar_kernel_implIssEEvRNS_18TensorIteratorBaseET0_EUlsE_EEvS6_RKT_EUliE_EEviT1_)
        /*1fac*/ 	.word	0x00000000


	//----- nvinfo : EIATTR_REGCOUNT
	.align		4
.L_1405:
        /*1fb0*/ 	.byte	0x04, 0x2f
        /*1fb2*/ 	.short	(.L_1407 - .L_1406)
	.align		4
.L_1406:
        /*1fb4*/ 	.word	index@(_ZN2at6native27unrolled_elementwise_kernelIZNS0_50_GLOBAL__N__2680c7bb_12_PowKernel_cu_b2145a98_318429pow_tensor_scalar_kernel_implIssEEvRNS_18TensorIteratorBaseET0_EUlsE_St5arrayIPcLm2EELi4E23TrivialOffsetCalculatorILi1EjESC_NS0_6memory12LoadWithCastILi1EEENSD_13StoreWithCastILi1EEEEEviT_S6_T2_T3_T4_T5_)
        /*1fb8*/ 	.word	0x0000001c


	//----- nvinfo : EIATTR_FRAME_SIZE
	.align		4
.L_1407:
        /*1fbc*/ 	.byte	0x04, 0x11
        /*1fbe*/ 	.short	(.L_1409 - .L_1408)
	.align		4
.L_1408:
        /*1fc0*/ 	.word	index@(_ZN2at6native27unrolled_elementwise_kernelIZNS0_50_GLOBAL__N__2680c7bb_12_PowKernel_cu_b2145a98_318429pow_tensor_scalar_kernel_implIssEEvRNS_18TensorIteratorBaseET0_EUlsE_St5arrayIPcLm2EELi4E23TrivialOffsetCalculatorILi1EjESC_NS0_6memory12LoadWithCastILi1EEENSD_13StoreWithCastILi1EEEEEviT_S6_T2_T3_T4_T5_)
        /*1fc4*/ 	.word	0x00000000


	//----- nvinfo : EIATTR_REGCOUNT
	.align		4
.L_1409:
        /*1fc8*/ 	.byte	0x04, 0x2f
        /*1fca*/ 	.short	(.L_1411 - .L_1410)
	.align		4
.L_1410:
        /*1fcc*/ 	.word	index@(_ZN2at6native18elementwise_kernelILi128ELi4EZNS0_15gpu_kernel_implIZNS0_50_GLOBAL__N__2680c7bb_12_PowKernel_cu_b2145a98_318429pow_tensor_scalar_kernel_implIssEEvRNS_18TensorIteratorBaseET0_EUlsE_EEvS6_RKT_EUliE_EEviT1_)
        /*1fd0*/ 	.word	0x0000001a


	//----- nvinfo : EIATTR_FRAME_SIZE
	.align		4
.L_1411:
        /*1fd4*/ 	.byte	0x04, 0x11
        /*1fd6*/ 	.short	(.L_1413 - .L_1412)
	.align		4
.L_1412:
        /*1fd8*/ 	.word	index@(_ZN2at6native18elementwise_kernelILi128ELi4EZNS0_15gpu_kernel_implIZNS0_50_GLOBAL__N__2680c7bb_12_PowKernel_cu_b2145a98_318429pow_tensor_scalar_kernel_implIssEEvRNS_18TensorIteratorBaseET0_EUlsE_EEvS6_RKT_EUliE_EEviT1_)
        /*1fdc*/ 	.word	0x00000000


	//----- nvinfo : EIATTR_REGCOUNT
	.align		4
.L_1413:
        /*1fe0*/ 	.byte	0x04, 0x2f
        /*1fe2*/ 	.short	(.L_1415 - .L_1414)
	.align		4
.L_1414:
        /*1fe4*/ 	.word	index@(_ZN2at6native29vectorized_elementwise_kernelILi8EZNS0_50_GLOBAL__N__2680c7bb_12_PowKernel_cu_b2145a98_318429pow_tensor_scalar_kernel_implIssEEvRNS_18TensorIteratorBaseET0_EUlsE0_St5arrayIPcLm2EEEEviS6_T1_)
        /*1fe8*/ 	.word	0x00000004


	//----- nvinfo : EIATTR_FRAME_SIZE
	.align		4
.L_1415:
        /*1fec*/ 	.byte	0x04, 0x11
        /*1fee*/ 	.short	(.L_1417 - .L_1416)
	.align		4
.L_1416:
        /*1ff0*/ 	.word	index@(_ZN2at6native29vectorized_elementwise_kernelILi8EZNS0_50_GLOBAL__N__2680c7bb_12_PowKernel_cu_b2145a98_318429pow_tensor_scalar_kernel_implIssEEvRNS_18TensorIteratorBaseET0_EUlsE0_St5arrayIPcLm2EEEEviS6_T1_)
        /*1ff4*/ 	.word	0x00000000


	//----- nvinfo : EIATTR_REGCOUNT
	.align		4
.L_1417:
        /*1ff8*/ 	.byte	0x04, 0x2f
        /*1ffa*/ 	.short	(.L_1419 - .L_1418)
	.align		4
.L_1418:
        /*1ffc*/ 	.word	index@(_ZN2at6native29vectorized_elementwise_kernelILi4EZNS0_50_GLOBAL__N__2680c7bb_12_PowKernel_cu_b2145a98_318429pow_tensor_scalar_kernel_implIssEEvRNS_18TensorIteratorBaseET0_EUlsE0_St5arrayIPcLm2EEEEviS6_T1_)
        /*2000*/ 	.word	0x0000001e


	//----- nvinfo : EIATTR_FRAME_SIZE
	.align		4
.L_1419:
        /*2004*/ 	.byte	0x04, 0x11
        /*2006*/ 	.short	(.L_1421 - .L_1420)
	.align		4
.L_1420:
        /*2008*/ 	.word	index@(_ZN2at6native29vectorized_elementwise_kernelILi4EZNS0_50_GLOBAL__N__2680c7bb_12_PowKernel_cu_b2145a98_318429pow_tensor_scalar_kernel_implIssEEvRNS_18TensorIteratorBaseET0_EUlsE0_St5arrayIPcLm2EEEEviS6_T1_)
        /*200c*/ 	.word	0x00000000


	//----- nvinfo : EIATTR_REGCOUNT
	.align		4
.L_1421:
        /*2010*/ 	.byte	0x04, 0x2f
        /*2012*/ 	.short	(.L_1423 - .L_1422)
	.align		4
.L_1422:
        /*2014*/ 	.word	index@(_ZN2at6native29vectorized_elementwise_kernelILi2EZNS0_50_GLOBAL__N__2680c7bb_12_PowKernel_cu_b2145a98_318429pow_tensor_scalar_kernel_implIssEEvRNS_18TensorIteratorBaseET0_EUlsE0_St5arrayIPcLm2EEEEviS6_T1_)
        /*2018*/ 	.word	0x0000001e


	//----- nvinfo : EIATTR_FRAME_SIZE
	.align		4
.L_1423:
        /*201c*/ 	.byte	0x04, 0x11
        /*201e*/ 	.short	(.L_1425 - .L_1424)
	.align		4
.L_1424:
        /*2020*/ 	.word	index@(_ZN2at6native29vectorized_elementwise_kernelILi2EZNS0_50_GLOBAL__N__2680c7bb_12_PowKernel_cu_b2145a98_318429pow_tensor_scalar_kernel_implIssEEvRNS_18TensorIteratorBaseET0_EUlsE0_St5arrayIPcLm2EEEEviS6_T1_)
        /*2024*/ 	.word	0x00000000


	//----- nvinfo : EIATTR_REGCOUNT
	.align		4
.L_1425:
        /*2028*/ 	.byte	0x04, 0x2f
        /*202a*/ 	.short	(.L_1427 - .L_1426)
	.align		4
.L_1426:
        /*202c*/ 	.word	index@(_ZN2at6native27unrolled_elementwise_kernelIZNS0_50_GLOBAL__N__2680c7bb_12_PowKernel_cu_b2145a98_318429pow_tensor_scalar_kernel_implIssEEvRNS_18TensorIteratorBaseET0_EUlsE0_St5arrayIPcLm2EELi4E23TrivialOffsetCalculatorILi1EjESC_NS0_6memory15LoadWithoutCastENSD_16StoreWithoutCastEEEviT_S6_T2_T3_T4_T5_)
        /*2030*/ 	.word	0x00000012


	//----- nvinfo : EIATTR_FRAME_SIZE
	.align		4
.L_1427:
        /*2034*/ 	.byte	0x04, 0x11
        /*2036*/ 	.short	(.L_1429 - .L_1428)
	.align		4
.L_1428:
        /*2038*/ 	.word	index@(_ZN2at6native27unrolled_elementwise_kernelIZNS0_50_GLOBAL__N__2680c7bb_12_PowKernel_cu_b2145a98_318429pow_tensor_scalar_kernel_implIssEEvRNS_18TensorIteratorBaseET0_EUlsE0_St5arrayIPcLm2EELi4E23TrivialOffsetCalculatorILi1EjESC_NS0_6memory15LoadWithoutCastENSD_16StoreWithoutCastEEEviT_S6_T2_T3_T4_T5_)
        /*203c*/ 	.word	0x00000000


	//----- nvinfo : EIATTR_REGCOUNT
	.align		4
.L_1429:
        /*2040*/ 	.byte	0x04, 0x2f
        /*2042*/ 	.short	(.L_1431 - .L_1430)
	.align		4
.L_1430:
        /*2044*/ 	.word	index@(_ZN2at6native18elementwise_kernelILi128ELi4EZNS0_22gpu_kernel_impl_nocastIZNS0_50_GLOBAL__N__2680c7bb_12_PowKernel_cu_b2145a98_318429pow_tensor_scalar_kernel_implIssEEvRNS_18TensorIteratorBaseET0_EUlsE0_EEvS6_RKT_EUliE_EEviT1_)
        /*2048*/ 	.word	0x0000000c


	//----- nvinfo : EIATTR_FRAME_SIZE
	.align		4
.L_1431:
        /*204c*/ 	.byte	0x04, 0x11
        /*204e*/ 	.short	(.L_1433 - .L_1432)
	.align		4
.L_1432:
        /*2050*/ 	.word	index@(_ZN2at6native18elementwise_kernelILi128ELi4EZNS0_22gpu_kernel_impl_nocastIZNS0_50_GLOBAL__N__2680c7bb_12_PowKernel_cu_b2145a98_318429pow_tensor_scalar_kernel_implIssEEvRNS_18TensorIteratorBaseET0_EUlsE0_EEvS6_RKT_EUliE_EEviT1_)
        /*2054*/ 	.word	0x00000000


	//----- nvinfo : EIATTR_REGCOUNT
	.align		4
.L_1433:
        /*2058*/ 	.byte	0x04, 0x2f
        /*205a*/ 	.short	(.L_1435 - .L_1434)
	.align		4
.L_1434:
        /*205c*/ 	.word	index@(_ZN2at6native27unrolled_elementwise_kernelIZNS0_50_GLOBAL__N__2680c7bb_12_PowKernel_cu_b2145a98_318429pow_tensor_scalar_kernel_implIssEEvRNS_18TensorIteratorBaseET0_EUlsE0_St5arrayIPcLm2EELi4E23TrivialOffsetCalculatorILi1EjESC_NS0_6memory12LoadWithCastILi1EEENSD_13StoreWithCastILi1EEEEEviT_S6_T2_T3_T4_T5_)
        /*2060*/ 	.word	0x0000001c


	//----- nvinfo : EIATTR_FRAME_SIZE
	.align		4
.L_1435:
        /*2064*/ 	.byte	0x04, 0x11
        /*2066*/ 	.short	(.L_1437 - .L_1436)
	.align		4
.L_1436:
        /*2068*/ 	.word	index@(_ZN2at6native27unrolled_elementwise_kernelIZNS0_50_GLOBAL__N__2680c7bb_12_PowKernel_cu_b2145a98_318429pow_tensor_scalar_kernel_implIssEEvRNS_18TensorIteratorBaseET0_EUlsE0_St5arrayIPcLm2EELi4E23TrivialOffsetCalculatorILi1EjESC_NS0_6memory12LoadWithCastILi1EEENSD_13StoreWithCastILi1EEEEEviT_S6_T2_T3_T4_T5_)
        /*206c*/ 	.word	0x00000000


	//----- nvinfo : EIATTR_REGCOUNT
	.align		4
.L_1437:
        /*2070*/ 	.byte	0x04, 0x2f
        /*2072*/ 	.short	(.L_1439 - .L_1438)
	.align		4
.L_1438:
        /*2074*/ 	.word	index@(_ZN2at6native18elementwise_kernelILi128ELi4EZNS0_15gpu_kernel_implIZNS0_50_GLOBAL__N__2680c7bb_12_PowKernel_cu_b2145a98_318429pow_tensor_scalar_kernel_implIssEEvRNS_18TensorIteratorBaseET0_EUlsE0_EEvS6_RKT_EUliE_EEviT1_)
        /*2078*/ 	.word	0x0000001a


	//----- nvinfo : EIATTR_FRAME_SIZE
	.align		4
.L_1439:
        /*207c*/ 	.byte	0x04, 0x11
        /*207e*/ 	.short	(.L_1441 - .L_1440)
	.align		4
.L_1440:
        /*2080*/ 	.word	index@(_ZN2at6native18elementwise_kernelILi128ELi4EZNS0_15gpu_kernel_implIZNS0_50_GLOBAL__N__2680c7bb_12_PowKernel_cu_b2145a98_318429pow_tensor_scalar_kernel_implIssEEvRNS_18TensorIteratorBaseET0_EUlsE0_EEvS6_RKT_EUliE_EEviT1_)
        /*2084*/ 	.word	0x00000000


	//----- nvinfo : EIATTR_REGCOUNT
	.align		4
.L_1441:
        /*2088*/ 	.byte	0x04, 0x2f
        /*208a*/ 	.short	(.L_1443 - .L_1442)
	.align		4
.L_1442:
        /*208c*/ 	.word	index@(_ZN2at6native29vectorized_elementwise_kernelILi8EZNS0_50_GLOBAL__N__2680c7bb_12_PowKernel_cu_b2145a98_318429pow_tensor_scalar_kernel_implIssEEvRNS_18TensorIteratorBaseET0_EUlsE1_St5arrayIPcLm2EEEEviS6_T1_)
        /*2090*/ 	.word	0x00000004


	//----- nvinfo : EIATTR_FRAME_SIZE
	.align		4
.L_1443:
        /*2094*/ 	.byte	0x04, 0x11
        /*2096*/ 	.short	(.L_1445 - .L_1444)
	.align		4
.L_1444:
        /*2098*/ 	.word	index@(_ZN2at6native29vectorized_elementwise_kernelILi8EZNS0_50_GLOBAL__N__2680c7bb_12_PowKernel_cu_b2145a98_318429pow_tensor_scalar_kernel_implIssEEvRNS_18TensorIteratorBaseET0_EUlsE1_St5arrayIPcLm2EEEEviS6_T1_)
        /*209c*/ 	.word	0x00000000


	//----- nvinfo : EIATTR_REGCOUNT
	.align		4
.L_1445:
        /*20a0*/ 	.byte	0x04, 0x2f
        /*20a2*/ 	.short	(.L_1447 - .L_1446)
	.align		4
.L_1446:
        /*20a4*/ 	.word	index@(_ZN2at6native29vectorized_elementwise_kernelILi4EZNS0_50_GLOBAL__N__2680c7bb_12_PowKernel_cu_b2145a98_318429pow_tensor_scalar_kernel_implIssEEvRNS_18TensorIteratorBaseET0_EUlsE1_St5arrayIPcLm2EEEEviS6_T1_)
        /*20a8*/ 	.word	0x0000001d


	//----- nvinfo : EIATTR_FRAME_SIZE
	.align		4
.L_1447:
        /*20ac*/ 	.byte	0x04, 0x11
        /*20ae*/ 	.short	(.L_1449 - .L_1448)
	.align		4
.L_1448:
        /*20b0*/ 	.word	index@($__internal_29_$__cuda_sm20_dblrcp_rn_slowpath_v3)
        /*20b4*/ 	.word	0x00000000


	//----- nvinfo : EIATTR_FRAME_SIZE
	.align		4
.L_1449:
        /*20b8*/ 	.byte	0x04, 0x11
        /*20ba*/ 	.short	(.L_1451 - .L_1450)
	.align		4
.L_1450:
        /*20bc*/ 	.word	index@(_ZN2at6native29vectorized_elementwise_kernelILi4EZNS0_50_GLOBAL__N__2680c7bb_12_PowKernel_cu_b2145a98_318429pow_tensor_scalar_kernel_implIssEEvRNS_18TensorIteratorBaseET0_EUlsE1_St5arrayIPcLm2EEEEviS6_T1_)
        /*20c0*/ 	.word	0x00000000


	//----- nvinfo : EIATTR_REGCOUNT
	.align		4
.L_1451:
        /*20c4*/ 	.byte	0x04, 0x2f
        /*20c6*/ 	.short	(.L_1453 - .L_1452)
	.align		4
.L_1452:
        /*20c8*/ 	.word	index@(_ZN2at6native29vectorized_elementwise_kernelILi2EZNS0_50_GLOBAL__N__2680c7bb_12_PowKernel_cu_b2145a98_318429pow_tensor_scalar_kernel_implIssEEvRNS_18TensorIteratorBaseET0_EUlsE1_St5arrayIPcLm2EEEEviS6_T1_)
        /*20cc*/ 	.word	0x0000001d


	//----- nvinfo : EIATTR_FRAME_SIZE
	.align		4
.L_1453:
        /*20d0*/ 	.byte	0x04, 0x11
        /*20d2*/ 	.short	(.L_1455 - .L_1454)
	.align		4
.L_1454:
        /*20d4*/ 	.word	index@($__internal_28_$__cuda_sm20_dblrcp_rn_slowpath_v3)
        /*20d8*/ 	.word	0x00000000


	//----- nvinfo : EIATTR_FRAME_SIZE
	.align		4
.L_1455:
        /*20dc*/ 	.byte	0x04, 0x11
        /*20de*/ 	.short	(.L_1457 - .L_1456)
	.align		4
.L_1456:
        /*20e0*/ 	.word	index@(_ZN2at6native29vectorized_elementwise_kernelILi2EZNS0_50_GLOBAL__N__2680c7bb_12_PowKernel_cu_b2145a98_318429pow_tensor_scalar_kernel_implIssEEvRNS_18TensorIteratorBaseET0_EUlsE1_St5arrayIPcLm2EEEEviS6_T1_)
        /*20e4*/ 	.word	0x00000000


	//----- nvinfo : EIATTR_REGCOUNT
	.align		4
.L_1457:
        /*20e8*/ 	.byte	0x04, 0x2f
        /*20ea*/ 	.short	(.L_1459 - .L_1458)
	.align		4
.L_1458:
        /*20ec*/ 	.word	index@(_ZN2at6native27unrolled_elementwise_kernelIZNS0_50_GLOBAL__N__2680c7bb_12_PowKernel_cu_b2145a98_318429pow_tensor_scalar_kernel_implIssEEvRNS_18TensorIteratorBaseET0_EUlsE1_St5arrayIPcLm2EELi4E23TrivialOffsetCalculatorILi1EjESC_NS0_6memory15LoadWithoutCastENSD_16StoreWithoutCastEEEviT_S6_T2_T3_T4_T5_)
        /*20f0*/ 	.word	0x00000016


	//----- nvinfo : EIATTR_FRAME_SIZE
	.align		4
.L_1459:
        /*20f4*/ 	.byte	0x04, 0x11
        /*20f6*/ 	.short	(.L_1461 - .L_1460)
	.align		4
.L_1460:
        /*20f8*/ 	.word	index@($__internal_27_$__cuda_sm20_dblrcp_rn_slowpath_v3)
        /*20fc*/ 	.word	0x00000000


	//----- nvinfo : EIATTR_FRAME_SIZE
	.align		4
.L_1461:
        /*2100*/ 	.byte	0x04, 0x11
        /*2102*/ 	.short	(.L_1463 - .L_1462)
	.align		4
.L_1462:
        /*2104*/ 	.word	index@(_ZN2at6native27unrolled_elementwise_kernelIZNS0_50_GLOBAL__N__2680c7bb_12_PowKernel_cu_b2145a98_318429pow_tensor_scalar_kernel_implIssEEvRNS_18TensorIteratorBaseET0_EUlsE1_St5arrayIPcLm2EELi4E23TrivialOffsetCalculatorILi1EjESC_NS0_6memory15LoadWithoutCastENSD_16StoreWithoutCastEEEviT_S6_T2_T3_T4_T5_)
        /*2108*/ 	.word	0x00000000


	//----- nvinfo : EIATTR_REGCOUNT
	.align		4
.L_1463:
        /*210c*/ 	.byte	0x04, 0x2f
        /*210e*/ 	.short	(.L_1465 - .L_1464)
	.align		4
.L_1464:
        /*2110*/ 	.word	index@(_ZN2at6native18elementwise_kernelILi128ELi4EZNS0_22gpu_kernel_impl_nocastIZNS0_50_GLOBAL__N__2680c7bb_12_PowKernel_cu_b2145a98_318429pow_tensor_scalar_kernel_implIssEEvRNS_18TensorIteratorBaseET0_EUlsE1_EEvS6_RKT_EUliE_EEviT1_)
        /*2114*/ 	.word	0x00000012


	//----- nvinfo : EIATTR_FRAME_SIZE
	.align		4
.L_1465:
        /*2118*/ 	.byte	0x04, 0x11
        /*211a*/ 	.short	(.L_1467 - .L_1466)
	.align		4
.L_1466:
        /*211c*/ 	.word	index@($__internal_26_$__cuda_sm20_dblrcp_rn_slowpath_v3)
        /*2120*/ 	.word	0x00000000


	//----- nvinfo : EIATTR_FRAME_SIZE
	.align		4
.L_1467:
        /*2124*/ 	.byte	0x04, 0x11
        /*2126*/ 	.short	(.L_1469 - .L_1468)
	.align		4
.L_1468:
        /*2128*/ 	.word	index@(_ZN2at6native18elementwise_kernelILi128ELi4EZNS0_22gpu_kernel_impl_nocastIZNS0_50_GLOBAL__N__2680c7bb_12_PowKernel_cu_b2145a98_318429pow_tensor_scalar_kernel_implIssEEvRNS_18TensorIteratorBaseET0_EUlsE1_EEvS6_RKT_EUliE_EEviT1_)
        /*212c*/ 	.word	0x00000000


	//----- nvinfo : EIATTR_REGCOUNT
	.align		4
.L_1469:
        /*2130*/ 	.byte	0x04, 0x2f
        /*2132*/ 	.short	(.L_1471 - .L_1470)
	.align		4
.L_1470:
        /*2134*/ 	.word	index@(_ZN2at6native27unrolled_elementwise_kernelIZNS0_50_GLOBAL__N__2680c7bb_12_PowKernel_cu_b2145a98_318429pow_tensor_scalar_kernel_implIssEEvRNS_18TensorIteratorBaseET0_EUlsE1_St5arrayIPcLm2EELi4E23TrivialOffsetCalculatorILi1EjESC_NS0_6memory12LoadWithCastILi1EEENSD_13StoreWithCastILi1EEEEEviT_S6_T2_T3_T4_T5_)
        /*2138*/ 	.word	0x0000001c


	//----- nvinfo : EIATTR_FRAME_SIZE
	.align		4
.L_1471:
        /*213c*/ 	.byte	0x04, 0x11
        /*213e*/ 	.short	(.L_1473 - .L_1472)
	.align		4
.L_1472:
        /*2140*/ 	.word	index@($__internal_25_$__cuda_sm20_dblrcp_rn_slowpath_v3)
        /*2144*/ 	.word	0x00000000


	//----- nvinfo : EIATTR_FRAME_SIZE
	.align		4
.L_1473:
        /*2148*/ 	.byte	0x04, 0x11
        /*214a*/ 	.short	(.L_1475 - .L_1474)
	.align		4
.L_1474:
        /*214c*/ 	.word	index@(_ZN2at6native27unrolled_elementwise_kernelIZNS0_50_GLOBAL__N__2680c7bb_12_PowKernel_cu_b2145a98_318429pow_tensor_scalar_kernel_implIssEEvRNS_18TensorIteratorBaseET0_EUlsE1_St5arrayIPcLm2EELi4E23TrivialOffsetCalculatorILi1EjESC_NS0_6memory12LoadWithCastILi1EEENSD_13StoreWithCastILi1EEEEEviT_S6_T2_T3_T4_T5_)
        /*2150*/ 	.word	0x00000000


	//----- nvinfo : EIATTR_REGCOUNT
	.align		4
.L_1475:
        /*2154*/ 	.byte	0x04, 0x2f
        /*2156*/ 	.short	(.L_1477 - .L_1476)
	.align		4
.L_1476:
        /*2158*/ 	.word	index@(_ZN2at6native18elementwise_kernelILi128ELi4EZNS0_15gpu_kernel_implIZNS0_50_GLOBAL__N__2680c7bb_12_PowKernel_cu_b2145a98_318429pow_tensor_scalar_kernel_implIssEEvRNS_18TensorIteratorBaseET0_EUlsE1_EEvS6_RKT_EUliE_EEviT1_)
        /*215c*/ 	.word	0x0000001a


	//----- nvinfo : EIATTR_FRAME_SIZE
	.align		4
.L_1477:
        /*2160*/ 	.byte	0x04, 0x11
        /*2162*/ 	.short	(.L_1479 - .L_1478)
	.align		4
.L_1478:
        /*2164*/ 	.word	index@($__internal_24_$__cuda_sm20_dblrcp_rn_slowpath_v3)
        /*2168*/ 	.word	0x00000000


	//----- nvinfo : EIATTR_FRAME_SIZE
	.align		4
.L_1479:
        /*216c*/ 	.byte	0x04, 0x11
        /*216e*/ 	.short	(.L_1481 - .L_1480)
	.align		4
.L_1480:
        /*2170*/ 	.word	index@(_ZN2at6native18elementwise_kernelILi128ELi4EZNS0_15gpu_kernel_implIZNS0_50_GLOBAL__N__2680c7bb_12_PowKernel_cu_b2145a98_318429pow_tensor_scalar_kernel_implIssEEvRNS_18TensorIteratorBaseET0_EUlsE1_EEvS6_RKT_EUliE_EEviT1_)
        /*2174*/ 	.word	0x00000000


	//----- nvinfo : EIATTR_REGCOUNT
	.align		4
.L_1481:
        /*2178*/ 	.byte	0x04, 0x2f
        /*217a*/ 	.short	(.L_1483 - .L_1482)
	.align		4
.L_1482:
        /*217c*/ 	.word	index@(_ZN2at6native29vectorized_elementwise_kernelILi8EZNS0_50_GLOBAL__N__2680c7bb_12_PowKernel_cu_b2145a98_318429pow_tensor_scalar_kernel_implIssEEvRNS_18TensorIteratorBaseET0_EUlsE2_St5arrayIPcLm2EEEEviS6_T1_)
        /*2180*/ 	.word	0x00000004


	//----- nvinfo : EIATTR_FRAME_SIZE
	.align		4
.L_1483:
        /*2184*/ 	.byte	0x04, 0x11
        /*2186*/ 	.short	(.L_1485 - .L_1484)
	.align		4
.L_1484:
        /*2188*/ 	.word	index@(_ZN2at6native29vectorized_elementwise_kernelILi8EZNS0_50_GLOBAL__N__2680c7bb_12_PowKernel_cu_b2145a98_318429pow_tensor_scalar_kernel_implIssEEvRNS_18TensorIteratorBaseET0_EUlsE2_St5arrayIPcLm2EEEEviS6_T1_)
        /*218c*/ 	.word	0x00000000


	//----- nvinfo : EIATTR_REGCOUNT
	.align		4
.L_1485:
        /*2190*/ 	.byte	0x04, 0x2f
        /*2192*/ 	.short	(.L_1487 - .L_1486)
	.align		4
.L_1486:
        /*2194*/ 	.word	index@(_ZN2at6native29vectorized_elementwise_kernelILi4EZNS0_50_GLOBAL__N__2680c7bb_12_PowKernel_cu_b2145a98_318429pow_tensor_scalar_kernel_implIssEEvRNS_18TensorIteratorBaseET0_EUlsE2_St5arrayIPcLm2EEEEviS6_T1_)
        /*2198*/ 	.word	0x0000001e


	//----- nvinfo : EIATTR_FRAME_SIZE
	.align		4
.L_1487:
        /*219c*/ 	.byte	0x04, 0x11
        /*219e*/ 	.short	(.L_1489 - .L_1488)
	.align		4
.L_1488:
        /*21a0*/ 	.word	index@(_ZN2at6native29vectorized_elementwise_kernelILi4EZNS0_50_GLOBAL__N__2680c7bb_12_PowKernel_cu_b2145a98_318429pow_tensor_scalar_kernel_implIssEEvRNS_18TensorIteratorBaseET0_EUlsE2_St5arrayIPcLm2EEEEviS6_T1_)
        /*21a4*/ 	.word	0x00000000


	//----- nvinfo : EIATTR_REGCOUNT
	.align		4
.L_1489:
        /*21a8*/ 	.byte	0x04, 0x2f
        /*21aa*/ 	.short	(.L_1491 - .L_1490)
	.align		4
.L_1490:
        /*21ac*/ 	.word	index@(_ZN2at6native29vectorized_elementwise_kernelILi2EZNS0_50_GLOBAL__N__2680c7bb_12_PowKernel_cu_b2145a98_318429pow_tensor_scalar_kernel_implIssEEvRNS_18TensorIteratorBaseET0_EUlsE2_St5arrayIPcLm2EEEEviS6_T1_)
        /*21b0*/ 	.word	0x0000001e


	//----- nvinfo : EIATTR_FRAME_SIZE
	.align		4
.L_1491:
        /*21b4*/ 	.byte	0x04, 0x11
        /*21b6*/ 	.short	(.L_1493 - .L_1492)
	.align		4
.L_1492:
        /*21b8*/ 	.word	index@(_ZN2at6native29vectorized_elementwise_kernelILi2EZNS0_50_GLOBAL__N__2680c7bb_12_PowKernel_cu_b2145a98_318429pow_tensor_scalar_kernel_implIssEEvRNS_18TensorIteratorBaseET0_EUlsE2_St5arrayIPcLm2EEEEviS6_T1_)
        /*21bc*/ 	.word	0x00000000


	//----- nvinfo : EIATTR_REGCOUNT
	.align		4
.L_1493:
        /*21c0*/ 	.byte	0x04, 0x2f
        /*21c2*/ 	.short	(.L_1495 - .L_1494)
	.align		4
.L_1494:
        /*21c4*/ 	.word	index@(_ZN2at6native27unrolled_elementwise_kernelIZNS0_50_GLOBAL__N__2680c7bb_12_PowKernel_cu_b2145a98_318429pow_tensor_scalar_kernel_implIssEEvRNS_18TensorIteratorBaseET0_EUlsE2_St5arrayIPcLm2EELi4E23TrivialOffsetCalculatorILi1EjESC_NS0_6memory15LoadWithoutCastENSD_16StoreWithoutCastEEEviT_S6_T2_T3_T4_T5_)
        /*21c8*/ 	.word	0x00000016


	//----- nvinfo : EIATTR_FRAME_SIZE
	.align		4
.L_1495:
        /*21cc*/ 	.byte	0x04, 0x11
        /*21ce*/ 	.short	(.L_1497 - .L_1496)
	.align		4
.L_1496:
        /*21d0*/ 	.word	index@(_ZN2at6native27unrolled_elementwise_kernelIZNS0_50_GLOBAL__N__2680c7bb_12_PowKernel_cu_b2145a98_318429pow_tensor_scalar_kernel_implIssEEvRNS_18TensorIteratorBaseET0_EUlsE2_St5arrayIPcLm2EELi4E23TrivialOffsetCalculatorILi1EjESC_NS0_6memory15LoadWithoutCastENSD_16StoreWithoutCastEEEviT_S6_T2_T3_T4_T5_)
        /*21d4*/ 	.word	0x00000000


	//----- nvinfo : EIATTR_REGCOUNT
	.align		4
.L_1497:
        /*21d8*/ 	.byte	0x04, 0x2f
        /*21da*/ 	.short	(.L_1499 - .L_1498)
	.align		4
.L_1498:
        /*21dc*/ 	.word	index@(_ZN2at6native18elementwise_kernelILi128ELi4EZNS0_22gpu_kernel_impl_nocastIZNS0_50_GLOBAL__N__2680c7bb_12_PowKernel_cu_b2145a98_318429pow_tensor_scalar_kernel_implIssEEvRNS_18TensorIteratorBaseET0_EUlsE2_EEvS6_RKT_EUliE_EEviT1_)
        /*21e0*/ 	.word	0x0000000e


	//----- nvinfo : EIATTR_FRAME_SIZE
	.align		4
.L_1499:
        /*21e4*/ 	.byte	0x04, 0x11
        /*21e6*/ 	.short	(.L_1501 - .L_1500)
	.align		4
.L_1500:
        /*21e8*/ 	.word	index@(_ZN2at6native18elementwise_kernelILi128ELi4EZNS0_22gpu_kernel_impl_nocastIZNS0_50_GLOBAL__N__2680c7bb_12_PowKernel_cu_b2145a98_318429pow_tensor_scalar_kernel_implIssEEvRNS_18TensorIteratorBaseET0_EUlsE2_EEvS6_RKT_EUliE_EEviT1_)
        /*21ec*/ 	.word	0x00000000


	//----- nvinfo : EIATTR_REGCOUNT
	.align		4
.L_1501:
        /*21f0*/ 	.byte	0x04, 0x2f
        /*21f2*/ 	.short	(.L_1503 - .L_1502)
	.align		4
.L_1502:
        /*21f4*/ 	.word	index@(_ZN2at6native27unrolled_elementwise_kernelIZNS0_50_GLOBAL__N__2680c7bb_12_PowKernel_cu_b2145a98_318429pow_tensor_scalar_kernel_implIssEEvRNS_18TensorIteratorBaseET0_EUlsE2_St5arrayIPcLm2EELi4E23TrivialOffsetCalculatorILi1EjESC_NS0_6memory12LoadWithCastILi1EEENSD_13StoreWithCastILi1EEEEEviT_S6_T2_T3_T4_T5_)
        /*21f8*/ 	.word	0x0000001d


	//----- nvinfo : EIATTR_FRAME_SIZE
	.align		4
.L_1503:
        /*21fc*/ 	.byte	0x04, 0x11
        /*21fe*/ 	.short	(.L_1505 - .L_1504)
	.align		4
.L_1504:
        /*2200*/ 	.word	index@(_ZN2at6native27unrolled_elementwise_kernelIZNS0_50_GLOBAL__N__2680c7bb_12_PowKernel_cu_b2145a98_318429pow_tensor_scalar_kernel_implIssEEvRNS_18TensorIteratorBaseET0_EUlsE2_St5arrayIPcLm2EELi4E23TrivialOffsetCalculatorILi1EjESC_NS0_6memory12LoadWithCastILi1EEENSD_13StoreWithCastILi1EEEEEviT_S6_T2_T3_T4_T5_)
        /*2204*/ 	.word	0x00000000


	//----- nvinfo : EIATTR_REGCOUNT
	.align		4
.L_1505:
        /*2208*/ 	.byte	0x04, 0x2f
        /*220a*/ 	.short	(.L_1507 - .L_1506)
	.align		4
.L_1506:
        /*220c*/ 	.word	index@(_ZN2at6native18elementwise_kernelILi128ELi4EZNS0_15gpu_kernel_implIZNS0_50_GLOBAL__N__2680c7bb_12_PowKernel_cu_b2145a98_318429pow_tensor_scalar_kernel_implIssEEvRNS_18TensorIteratorBaseET0_EUlsE2_EEvS6_RKT_EUliE_EEviT1_)
        /*2210*/ 	.word	0x0000001a


	//----- nvinfo : EIATTR_FRAME_SIZE
	.align		4
.L_1507:
        /*2214*/ 	.byte	0x04, 0x11
        /*2216*/ 	.short	(.L_1509 - .L_1508)
	.align		4
.L_1508:
        /*2218*/ 	.word	index@(_ZN2at6native18elementwise_kernelILi128ELi4EZNS0_15gpu_kernel_implIZNS0_50_GLOBAL__N__2680c7bb_12_PowKernel_cu_b2145a98_318429pow_tensor_scalar_kernel_implIssEEvRNS_18TensorIteratorBaseET0_EUlsE2_EEvS6_RKT_EUliE_EEviT1_)
        /*221c*/ 	.word	0x00000000


	//----- nvinfo : EIATTR_REGCOUNT
	.align		4
.L_1509:
        /*2220*/ 	.byte	0x04, 0x2f
        /*2222*/ 	.short	(.L_1511 - .L_1510)
	.align		4
.L_1510:
        /*2224*/ 	.word	index@(_ZN2at6native29vectorized_elementwise_kernelILi8EZNS0_50_GLOBAL__N__2680c7bb_12_PowKernel_cu_b2145a98_318429pow_tensor_scalar_kernel_implIddEEvRNS_18TensorIteratorBaseET0_EUldE_St5arrayIPcLm2EEEEviS6_T1_)
        /*2228*/ 	.word	0x00000004


	//----- nvinfo : EIATTR_FRAME_SIZE
	.align		4
.L_1511:
        /*222c*/ 	.byte	0x04, 0x11
        /*222e*/ 	.short	(.L_1513 - .L_1512)
	.align		4
.L_1512:
        /*2230*/ 	.word	index@(_ZN2at6native29vectorized_elementwise_kernelILi8EZNS0_50_GLOBAL__N__2680c7bb_12_PowKernel_cu_b2145a98_318429pow_tensor_scalar_kernel_implIddEEvRNS_18TensorIteratorBaseET0_EUldE_St5arrayIPcLm2EEEEviS6_T1_)
        /*2234*/ 	.word	0x00000000


	//----- nvinfo : EIATTR_REGCOUNT
	.align		4
.L_1513:
        /*2238*/ 	.byte	0x04, 0x2f
        /*223a*/ 	.short	(.L_1515 - .L_1514)
	.align		4
.L_1514:
        /*223c*/ 	.word	index@(_ZN2at6native29vectorized_elementwise_kernelILi4EZNS0_50_GLOBAL__N__2680c7bb_12_PowKernel_cu_b2145a98_318429pow_tensor_scalar_kernel_implIddEEvRNS_18TensorIteratorBaseET0_EUldE_St5arrayIPcLm2EEEEviS6_T1_)
        /*2240*/ 	.word	0x00000020


	//----- nvinfo : EIATTR_FRAME_SIZE
	.align		4
.L_1515:
        /*2244*/ 	.byte	0x04, 0x11
        /*2246*/ 	.short	(.L_1517 - .L_1516)
	.align		4
.L_1516:
        /*2248*/ 	.word	index@(_ZN2at6native29vectorized_elementwise_kernelILi4EZNS0_50_GLOBAL__N__2680c7bb_12_PowKernel_cu_b2145a98_318429pow_tensor_scalar_kernel_implIddEEvRNS_18TensorIteratorBaseET0_EUldE_St5arrayIPcLm2EEEEviS6_T1_)
        /*224c*/ 	.word	0x00000000


	//----- nvinfo : EIATTR_REGCOUNT
	.align		4
.L_1517:
        /*2250*/ 	.byte	0x04, 0x2f
        /*2252*/ 	.short	(.L_1519 - .L_1518)
	.align		4
.L_1518:
        /*2254*/ 	.word	index@(_ZN2at6native29vectorized_elementwise_kernelILi2EZNS0_50_GLOBAL__N__2680c7bb_12_PowKernel_cu_b2145a98_318429pow_tensor_scalar_kernel_implIddEEvRNS_18TensorIteratorBaseET0_EUldE_St5arrayIPcLm2EEEEviS6_T1_)
        /*2258*/ 	.word	0x00000020


	//----- nvinfo : EIATTR_FRAME_SIZE
	.align		4
.L_1519:
        /*225c*/ 	.byte	0x04, 0x11
        /*225e*/ 	.short	(.L_1521 - .L_1520)
	.align		4
.L_1520:
        /*2260*/ 	.word	index@(_ZN2at6native29vectorized_elementwise_kernelILi2EZNS0_50_GLOBAL__N__2680c7bb_12_PowKernel_cu_b2145a98_318429pow_tensor_scalar_kernel_implIddEEvRNS_18TensorIteratorBaseET0_EUldE_St5arrayIPcLm2EEEEviS6_T1_)
        /*2264*/ 	.word	0x00000000


	//----- nvinfo : EIATTR_REGCOUNT
	.align		4
.L_1521:
        /*2268*/ 	.byte	0x04, 0x2f
        /*226a*/ 	.short	(.L_1523 - .L_1522)
	.align		4
.L_1522:
        /*226c*/ 	.word	index@(_ZN2at6native27unrolled_elementwise_kernelIZNS0_50_GLOBAL__N__2680c7bb_12_PowKernel_cu_b2145a98_318429pow_tensor_scalar_kernel_implIddEEvRNS_18TensorIteratorBaseET0_EUldE_St5arrayIPcLm2EELi4E23TrivialOffsetCalculatorILi1EjESC_NS0_6memory15LoadWithoutCastENSD_16StoreWithoutCastEEEviT_S6_T2_T3_T4_T5_)
        /*2270*/ 	.word	0x00000016


	//----- nvinfo : EIATTR_FRAME_SIZE
	.align		4
.L_1523:
        /*2274*/ 	.byte	0x04, 0x11
        /*2276*/ 	.short	(.L_1525 - .L_1524)
	.align		4
.L_1524:
        /*2278*/ 	.word	index@(_ZN2at6native27unrolled_elementwise_kernelIZNS0_50_GLOBAL__N__2680c7bb_12_PowKernel_cu_b2145a98_318429pow_tensor_scalar_kernel_implIddEEvRNS_18TensorIteratorBaseET0_EUldE_St5arrayIPcLm2EELi4E23TrivialOffsetCalculatorILi1EjESC_NS0_6memory15LoadWithoutCastENSD_16StoreWithoutCastEEEviT_S6_T2_T3_T4_T5_)
        /*227c*/ 	.word	0x00000000


	//----- nvinfo : EIATTR_REGCOUNT
	.align		4
.L_1525:
        /*2280*/ 	.byte	0x04, 0x2f
        /*2282*/ 	.short	(.L_1527 - .L_1526)
	.align		4
.L_1526:
        /*2284*/ 	.word	index@(_ZN2at6native18elementwise_kernelILi128ELi2EZNS0_22gpu_kernel_impl_nocastIZNS0_50_GLOBAL__N__2680c7bb_12_PowKernel_cu_b2145a98_318429pow_tensor_scalar_kernel_implIddEEvRNS_18TensorIteratorBaseET0_EUldE_EEvS6_RKT_EUliE_EEviT1_)
        /*2288*/ 	.word	0x0000000c


	//----- nvinfo : EIATTR_FRAME_SIZE
	.align		4
.L_1527:
        /*228c*/ 	.byte	0x04, 0x11
        /*228e*/ 	.short	(.L_1529 - .L_1528)
	.align		4
.L_1528:
        /*2290*/ 	.word	index@(_ZN2at6native18elementwise_kernelILi128ELi2EZNS0_22gpu_kernel_impl_nocastIZNS0_50_GLOBAL__N__2680c7bb_12_PowKernel_cu_b2145a98_318429pow_tensor_scalar_kernel_implIddEEvRNS_18TensorIteratorBaseET0_EUldE_EEvS6_RKT_EUliE_EEviT1_)
        /*2294*/ 	.word	0x00000000


	//----- nvinfo : EIATTR_REGCOUNT
	.align		4
.L_1529:
        /*2298*/ 	.byte	0x04, 0x2f
        /*229a*/ 	.short	(.L_1531 - .L_1530)
	.align		4
.L_1530:
        /*229c*/ 	.word	index@(_ZN2at6native27unrolled_elementwise_kernelIZNS0_50_GLOBAL__N__2680c7bb_12_PowKernel_cu_b2145a98_318429pow_tensor_scalar_kernel_implIddEEvRNS_18TensorIteratorBaseET0_EUldE_St5arrayIPcLm2EELi4E23TrivialOffsetCalculatorILi1EjESC_NS0_6memory12LoadWithCastILi1EEENSD_13StoreWithCastILi1EEEEEviT_S6_T2_T3_T4_T5_)
        /*22a0*/ 	.word	0x00000022


	//----- nvinfo : EIATTR_FRAME_SIZE
	.align		4
.L_1531:
        /*22a4*/ 	.byte	0x04, 0x11
        /*22a6*/ 	.short	(.L_1533 - .L_1532)
	.align		4
.L_1532:
        /*22a8*/ 	.word	index@(_ZN2at6native27unrolled_elementwise_kernelIZNS0_50_GLOBAL__N__2680c7bb_12_PowKernel_cu_b2145a98_318429pow_tensor_scalar_kernel_implIddEEvRNS_18TensorIteratorBaseET0_EUldE_St5arrayIPcLm2EELi4E23TrivialOffsetCalculatorILi1EjESC_NS0_6memory12LoadWithCastILi1EEENSD_13StoreWithCastILi1EEEEEviT_S6_T2_T3_T4_T5_)
        /*22ac*/ 	.word	0x00000000


	//----- nvinfo : EIATTR_REGCOUNT
	.align		4
.L_1533:
        /*22b0*/ 	.byte	0x04, 0x2f
        /*22b2*/ 	.short	(.L_1535 - .L_1534)
	.align		4
.L_1534:
        /*22b4*/ 	.word	index@(_ZN2at6native18elementwise_kernelILi128ELi4EZNS0_15gpu_kernel_implIZNS0_50_GLOBAL__N__2680c7bb_12_PowKernel_cu_b2145a98_318429pow_tensor_scalar_kernel_implIddEEvRNS_18TensorIteratorBaseET0_EUldE_EEvS6_RKT_EUliE_EEviT1_)
        /*22b8*/ 	.word	0x0000001a


	//----- nvinfo : EIATTR_FRAME_SIZE
	.align		4
.L_1535:
        /*22bc*/ 	.byte	0x04, 0x11
        /*22be*/ 	.short	(.L_1537 - .L_1536)
	.align		4
.L_1536:
        /*22c0*/ 	.word	index@(_ZN2at6native18elementwise_kernelILi128ELi4EZNS0_15gpu_kernel_implIZNS0_50_GLOBAL__N__2680c7bb_12_PowKernel_cu_b2145a98_318429pow_tensor_scalar_kernel_implIddEEvRNS_18TensorIteratorBaseET0_EUldE_EEvS6_RKT_EUliE_EEviT1_)
        /*22c4*/ 	.word	0x00000000


	//----- nvinfo : EIATTR_REGCOUNT
	.align		4
.L_1537:
        /*22c8*/ 	.byte	0x04, 0x2f
        /*22ca*/ 	.short	(.L_1539 - .L_1538)
	.align		4
.L_1538:
        /*22cc*/ 	.word	index@(_ZN2at6native29vectorized_elementwise_kernelILi8EZNS0_50_GLOBAL__N__2680c7bb_12_PowKernel_cu_b2145a98_318429pow_tensor_scalar_kernel_implIddEEvRNS_18TensorIteratorBaseET0_EUldE0_St5arrayIPcLm2EEEEviS6_T1_)
        /*22d0*/ 	.word	0x00000004


	//----- nvinfo : EIATTR_FRAME_SIZE
	.align		4
.L_1539:
        /*22d4*/ 	.byte	0x04, 0x11
        /*22d6*/ 	.short	(.L_1541 - .L_1540)
	.align		4
.L_1540:
        /*22d8*/ 	.word	index@(_ZN2at6native29vectorized_elementwise_kernelILi8EZNS0_50_GLOBAL__N__2680c7bb_12_PowKernel_cu_b2145a98_318429pow_tensor_scalar_kernel_implIddEEvRNS_18TensorIteratorBaseET0_EUldE0_St5arrayIPcLm2EEEEviS6_T1_)
        /*22dc*/ 	.word	0x00000000


	//----- nvinfo : EIATTR_REGCOUNT
	.align		4
.L_1541:
        /*22e0*/ 	.byte	0x04, 0x2f
        /*22e2*/ 	.short	(.L_1543 - .L_1542)
	.align		4
.L_1542:
        /*22e4*/ 	.word	index@(_ZN2at6native29vectorized_elementwise_kernelILi4EZNS0_50_GLOBAL__N__2680c7bb_12_PowKernel_cu_b2145a98_318429pow_tensor_scalar_kernel_implIddEEvRNS_18TensorIteratorBaseET0_EUldE0_St5arrayIPcLm2EEEEviS6_T1_)
        /*22e8*/ 	.word	0x00000020


	//----- nvinfo : EIATTR_FRAME_SIZE
	.align		4
.L_1543:
        /*22ec*/ 	.byte	0x04, 0x11
        /*22ee*/ 	.short	(.L_1545 - .L_1544)
	.align		4
.L_1544:
        /*22f0*/ 	.word	index@(_ZN2at6native29vectorized_elementwise_kernelILi4EZNS0_50_GLOBAL__N__2680c7bb_12_PowKernel_cu_b2145a98_318429pow_tensor_scalar_kernel_implIddEEvRNS_18TensorIteratorBaseET0_EUldE0_St5arrayIPcLm2EEEEviS6_T1_)
        /*22f4*/ 	.word	0x00000000


	//----- nvinfo : EIATTR_REGCOUNT
	.align		4
.L_1545:
        /*22f8*/ 	.byte	0x04, 0x2f
        /*22fa*/ 	.short	(.L_1547 - .L_1546)
	.align		4
.L_1546:
        /*22fc*/ 	.word	index@(_ZN2at6native29vectorized_elementwise_kernelILi2EZNS0_50_GLOBAL__N__2680c7bb_12_PowKernel_cu_b2145a98_318429pow_tensor_scalar_kernel_implIddEEvRNS_18TensorIteratorBaseET0_EUldE0_St5arrayIPcLm2EEEEviS6_T1_)
        /*2300*/ 	.word	0x00000020


	//----- nvinfo : EIATTR_FRAME_SIZE
	.align		4
.L_1547:
        /*2304*/ 	.byte	0x04, 0x11
        /*2306*/ 	.short	(.L_1549 - .L_1548)
	.align		4
.L_1548:
        /*2308*/ 	.word	index@(_ZN2at6native29vectorized_elementwise_kernelILi2EZNS0_50_GLOBAL__N__2680c7bb_12_PowKernel_cu_b2145a98_318429pow_tensor_scalar_kernel_implIddEEvRNS_18TensorIteratorBaseET0_EUldE0_St5arrayIPcLm2EEEEviS6_T1_)
        /*230c*/ 	.word	0x00000000


	//----- nvinfo : EIATTR_REGCOUNT
	.align		4
.L_1549:
        /*2310*/ 	.byte	0x04, 0x2f
        /*2312*/ 	.short	(.L_1551 - .L_1550)
	.align		4
.L_1550:
        /*2314*/ 	.word	index@(_ZN2at6native27unrolled_elementwise_kernelIZNS0_50_GLOBAL__N__2680c7bb_12_PowKernel_cu_b2145a98_318429pow_tensor_scalar_kernel_implIddEEvRNS_18TensorIteratorBaseET0_EUldE0_St5arrayIPcLm2EELi4E23TrivialOffsetCalculatorILi1EjESC_NS0_6memory15LoadWithoutCastENSD_16StoreWithoutCastEEEviT_S6_T2_T3_T4_T5_)
        /*2318*/ 	.word	0x00000017


	//----- nvinfo : EIATTR_FRAME_SIZE
	.align		4
.L_1551:
        /*231c*/ 	.byte	0x04, 0x11
        /*231e*/ 	.short	(.L_1553 - .L_1552)
	.align		4
.L_1552:
        /*2320*/ 	.word	index@(_ZN2at6native27unrolled_elementwise_kernelIZNS0_50_GLOBAL__N__2680c7bb_12_PowKernel_cu_b2145a98_318429pow_tensor_scalar_kernel_implIddEEvRNS_18TensorIteratorBaseET0_EUldE0_St5arrayIPcLm2EELi4E23TrivialOffsetCalculatorILi1EjESC_NS0_6memory15LoadWithoutCastENSD_16StoreWithoutCastEEEviT_S6_T2_T3_T4_T5_)
        /*2324*/ 	.word	0x00000000


	//----- nvinfo : EIATTR_REGCOUNT
	.align		4
.L_1553:
        /*2328*/ 	.byte	0x04, 0x2f
        /*232a*/ 	.short	(.L_1555 - .L_1554)
	.align		4
.L_1554:
        /*232c*/ 	.word	index@(_ZN2at6native18elementwise_kernelILi128ELi2EZNS0_22gpu_kernel_impl_nocastIZNS0_50_GLOBAL__N__2680c7bb_12_PowKernel_cu_b2145a98_318429pow_tensor_scalar_kernel_implIddEEvRNS_18TensorIteratorBaseET0_EUldE0_EEvS6_RKT_EUliE_EEviT1_)
        /*2330*/ 	.word	0x0000000c


	//----- nvinfo : EIATTR_FRAME_SIZE
	.align		4
.L_1555:
        /*2334*/ 	.byte	0x04, 0x11
        /*2336*/ 	.short	(.L_1557 - .L_1556)
	.align		4
.L_1556:
        /*2338*/ 	.word	index@(_ZN2at6native18elementwise_kernelILi128ELi2EZNS0_22gpu_kernel_impl_nocastIZNS0_50_GLOBAL__N__2680c7bb_12_PowKernel_cu_b2145a98_318429pow_tensor_scalar_kernel_implIddEEvRNS_18TensorIteratorBaseET0_EUldE0_EEvS6_RKT_EUliE_EEviT1_)
        /*233c*/ 	.word	0x00000000


	//----- nvinfo : EIATTR_REGCOUNT
	.align		4
.L_1557:
        /*2340*/ 	.byte	0x04, 0x2f
        /*2342*/ 	.short	(.L_1559 - .L_1558)
	.align		4
.L_1558:
        /*2344*/ 	.word	index@(_ZN2at6native27unrolled_elementwise_kernelIZNS0_50_GLOBAL__N__2680c7bb_12_PowKernel_cu_b2145a98_318429pow_tensor_scalar_kernel_implIddEEvRNS_18TensorIteratorBaseET0_EUldE0_St5arrayIPcLm2EELi4E23TrivialOffsetCalculatorILi1EjESC_NS0_6memory12LoadWithCastILi1EEENSD_13StoreWithCastILi1EEEEEviT_S6_T2_T3_T4_T5_)
        /*2348*/ 	.word	0x00000022


	//----- nvinfo : EIATTR_FRAME_SIZE
	.align		4
.L_1559:
        /*234c*/ 	.byte	0x04, 0x11
        /*234e*/ 	.short	(.L_1561 - .L_1560)
	.align		4
.L_1560:
        /*2350*/ 	.word	index@(_ZN2at6native27unrolled_elementwise_kernelIZNS0_50_GLOBAL__N__2680c7bb_12_PowKernel_cu_b2145a98_318429pow_tensor_scalar_kernel_implIddEEvRNS_18TensorIteratorBaseET0_EUldE0_St5arrayIPcLm2EELi4E23TrivialOffsetCalculatorILi1EjESC_NS0_6memory12LoadWithCastILi1EEENSD_13StoreWithCastILi1EEEEEviT_S6_T2_T3_T4_T5_)
        /*2354*/ 	.word	0x00000000


	//----- nvinfo : EIATTR_REGCOUNT
	.align		4
.L_1561:
        /*2358*/ 	.byte	0x04, 0x2f
        /*235a*/ 	.short	(.L_1563 - .L_1562)
	.align		4
.L_1562:
        /*235c*/ 	.word	index@(_ZN2at6native18elementwise_kernelILi128ELi4EZNS0_15gpu_kernel_implIZNS0_50_GLOBAL__N__2680c7bb_12_PowKernel_cu_b2145a98_318429pow_tensor_scalar_kernel_implIddEEvRNS_18TensorIteratorBaseET0_EUldE0_EEvS6_RKT_EUliE_EEviT1_)
        /*2360*/ 	.word	0x0000001a


	//----- nvinfo : EIATTR_FRAME_SIZE
	.align		4
.L_1563:
        /*2364*/ 	.byte	0x04, 0x11
        /*2366*/ 	.short	(.L_1565 - .L_1564)
	.align		4
.L_1564:
        /*2368*/ 	.word	index@(_ZN2at6native18elementwise_kernelILi128ELi4EZNS0_15gpu_kernel_implIZNS0_50_GLOBAL__N__2680c7bb_12_PowKernel_cu_b2145a98_318429pow_tensor_scalar_kernel_implIddEEvRNS_18TensorIteratorBaseET0_EUldE0_EEvS6_RKT_EUliE_EEviT1_)
        /*236c*/ 	.word	0x00000000


	//----- nvinfo : EIATTR_REGCOUNT
	.align		4
.L_1565:
        /*2370*/ 	.byte	0x04, 0x2f
        /*2372*/ 	.short	(.L_1567 - .L_1566)
	.align		4
.L_1566:
        /*2374*/ 	.word	index@(_ZN2at6native29vectorized_elementwise_kernelILi8EZNS0_50_GLOBAL__N__2680c7bb_12_PowKernel_cu_b2145a98_318429pow_tensor_scalar_kernel_implIddEEvRNS_18TensorIteratorBaseET0_EUldE1_St5arrayIPcLm2EEEEviS6_T1_)
        /*2378*/ 	.word	0x00000004


	//----- nvinfo : EIATTR_FRAME_SIZE
	.align		4
.L_1567:
        /*237c*/ 	.byte	0x04, 0x11
        /*237e*/ 	.short	(.L_1569 - .L_1568)
	.align		4
.L_1568:
        /*2380*/ 	.word	index@(_ZN2at6native29vectorized_elementwise_kernelILi8EZNS0_50_GLOBAL__N__2680c7bb_12_PowKernel_cu_b2145a98_318429pow_tensor_scalar_kernel_implIddEEvRNS_18TensorIteratorBaseET0_EUldE1_St5arrayIPcLm2EEEEviS6_T1_)
        /*2384*/ 	.word	0x00000000


	//----- nvinfo : EIATTR_REGCOUNT
	.align		4
.L_1569:
        /*2388*/ 	.byte	0x04, 0x2f
        /*238a*/ 	.short	(.L_1571 - .L_1570)
	.align		4
.L_1570:
        /*238c*/ 	.word	index@(_ZN2at6native29vectorized_elementwise_kernelILi4EZNS0_50_GLOBAL__N__2680c7bb_12_PowKernel_cu_b2145a98_318429pow_tensor_scalar_kernel_implIddEEvRNS_18TensorIteratorBaseET0_EUldE1_St5arrayIPcLm2EEEEviS6_T1_)
        /*2390*/ 	.word	0x00000026


	//----- nvinfo : EIATTR_FRAME_SIZE
	.align		4
.L_1571:
        /*2394*/ 	.byte	0x04, 0x11
        /*2396*/ 	.short	(.L_1573 - .L_1572)
	.align		4
.L_1572:
        /*2398*/ 	.word	index@($__internal_23_$__cuda_sm20_dblrcp_rn_slowpath_v3)
        /*239c*/ 	.word	0x00000000


	//----- nvinfo : EIATTR_FRAME_SIZE
	.align		4
.L_1573:
        /*23a0*/ 	.byte	0x04, 0x11
        /*23a2*/ 	.short	(.L_1575 - .L_1574)
	.align		4
.L_1574:
        /*23a4*/ 	.word	index@(_ZN2at6native29vectorized_elementwise_kernelILi4EZNS0_50_GLOBAL__N__2680c7bb_12_PowKernel_cu_b2145a98_318429pow_tensor_scalar_kernel_implIddEEvRNS_18TensorIteratorBaseET0_EUldE1_St5arrayIPcLm2EEEEviS6_T1_)
        /*23a8*/ 	.word	0x00000000


	//----- nvinfo : EIATTR_REGCOUNT
	.align		4
.L_1575:
        /*23ac*/ 	.byte	0x04, 0x2f
        /*23ae*/ 	.short	(.L_1577 - .L_1576)
	.align		4
.L_1576:
        /*23b0*/ 	.word	index@(_ZN2at6native29vectorized_elementwise_kernelILi2EZNS0_50_GLOBAL__N__2680c7bb_12_PowKernel_cu_b2145a98_318429pow_tensor_scalar_kernel_implIddEEvRNS_18TensorIteratorBaseET0_EUldE1_St5arrayIPcLm2EEEEviS6_T1_)
        /*23b4*/ 	.word	0x00000026


	//----- nvinfo : EIATTR_FRAME_SIZE
	.align		4
.L_1577:
        /*23b8*/ 	.byte	0x04, 0x11
        /*23ba*/ 	.short	(.L_1579 - .L_1578)
	.align		4
.L_1578:
        /*23bc*/ 	.word	index@($__internal_22_$__cuda_sm20_dblrcp_rn_slowpath_v3)
        /*23c0*/ 	.word	0x00000000


	//----- nvinfo : EIATTR_FRAME_SIZE
	.align		4
.L_1579:
        /*23c4*/ 	.byte	0x04, 0x11
        /*23c6*/ 	.short	(.L_1581 - .L_1580)
	.align		4
.L_1580:
        /*23c8*/ 	.word	index@(_ZN2at6native29vectorized_elementwise_kernelILi2EZNS0_50_GLOBAL__N__2680c7bb_12_PowKernel_cu_b2145a98_318429pow_tensor_scalar_kernel_implIddEEvRNS_18TensorIteratorBaseET0_EUldE1_St5arrayIPcLm2EEEEviS6_T1_)
        /*23cc*/ 	.word	0x00000000


	//----- nvinfo : EIATTR_REGCOUNT
	.align		4
.L_1581:
        /*23d0*/ 	.byte	0x04, 0x2f
        /*23d2*/ 	.short	(.L_1583 - .L_1582)
	.align		4
.L_1582:
        /*23d4*/ 	.word	index@(_ZN2at6native27unrolled_elementwise_kernelIZNS0_50_GLOBAL__N__2680c7bb_12_PowKernel_cu_b2145a98_318429pow_tensor_scalar_kernel_implIddEEvRNS_18TensorIteratorBaseET0_EUldE1_St5arrayIPcLm2EELi4E23TrivialOffsetCalculatorILi1EjESC_NS0_6memory15LoadWithoutCastENSD_16StoreWithoutCastEEEviT_S6_T2_T3_T4_T5_)
        /*23d8*/ 	.word	0x00000018


	//----- nvinfo : EIATTR_FRAME_SIZE
	.align		4
.L_1583:
        /*23dc*/ 	.byte	0x04, 0x11
        /*23de*/ 	.short	(.L_1585 - .L_1584)
	.align		4
.L_1584:
        /*23e0*/ 	.word	index@($__internal_21_$__cuda_sm20_dblrcp_rn_slowpath_v3)
        /*23e4*/ 	.word	0x00000000


	//----- nvinfo : EIATTR_FRAME_SIZE
	.align		4
.L_1585:
        /*23e8*/ 	.byte	0x04, 0x11
        /*23ea*/ 	.short	(.L_1587 - .L_1586)
	.align		4
.L_1586:
        /*23ec*/ 	.word	index@(_ZN2at6native27unrolled_elementwise_kernelIZNS0_50_GLOBAL__N__2680c7bb_12_PowKernel_cu_b2145a98_318429pow_tensor_scalar_kernel_implIddEEvRNS_18TensorIteratorBaseET0_EUldE1_St5arrayIPcLm2EELi4E23TrivialOffsetCalculatorILi1EjESC_NS0_6memory15LoadWithoutCastENSD_16StoreWithoutCastEEEviT_S6_T2_T3_T4_T5_)
        /*23f0*/ 	.word	0x00000000


	//----- nvinfo : EIATTR_REGCOUNT
	.align		4
.L_1587:
        /*23f4*/ 	.byte	0x04, 0x2f
        /*23f6*/ 	.short	(.L_1589 - .L_1588)
	.align		4
.L_1588:
        /*23f8*/ 	.word	index@(_ZN2at6native18elementwise_kernelILi128ELi2EZNS0_22gpu_kernel_impl_nocastIZNS0_50_GLOBAL__N__2680c7bb_12_PowKernel_cu_b2145a98_318429pow_tensor_scalar_kernel_implIddEEvRNS_18TensorIteratorBaseET0_EUldE1_EEvS6_RKT_EUliE_EEviT1_)
        /*23fc*/ 	.word	0x00000012


	//----- nvinfo : EIATTR_FRAME_SIZE
	.align		4
.L_1589:
        /*2400*/ 	.byte	0x04, 0x11
        /*2402*/ 	.short	(.L_1591 - .L_1590)
	.align		4
.L_1590:
        /*2404*/ 	.word	index@($__internal_20_$__cuda_sm20_dblrcp_rn_slowpath_v3)
        /*2408*/ 	.word	0x00000000


	//----- nvinfo : EIATTR_FRAME_SIZE
	.align		4
.L_1591:
        /*240c*/ 	.byte	0x04, 0x11
        /*240e*/ 	.short	(.L_1593 - .L_1592)
	.align		4
.L_1592:
        /*2410*/ 	.word	index@(_ZN2at6native18elementwise_kernelILi128ELi2EZNS0_22gpu_kernel_impl_nocastIZNS0_50_GLOBAL__N__2680c7bb_12_PowKernel_cu_b2145a98_318429pow_tensor_scalar_kernel_implIddEEvRNS_18TensorIteratorBaseET0_EUldE1_EEvS6_RKT_EUliE_EEviT1_)
        /*2414*/ 	.word	0x00000000


	//----- nvinfo : EIATTR_REGCOUNT
	.align		4
.L_1593:
        /*2418*/ 	.byte	0x04, 0x2f
        /*241a*/ 	.short	(.L_1595 - .L_1594)
	.align		4
.L_1594:
        /*241c*/ 	.word	index@(_ZN2at6native27unrolled_elementwise_kernelIZNS0_50_GLOBAL__N__2680c7bb_12_PowKernel_cu_b2145a98_318429pow_tensor_scalar_kernel_implIddEEvRNS_18TensorIteratorBaseET0_EUldE1_St5arrayIPcLm2EELi4E23TrivialOffsetCalculatorILi1EjESC_NS0_6memory12LoadWithCastILi1EEENSD_13StoreWithCastILi1EEEEEviT_S6_T2_T3_T4_T5_)
        /*2420*/ 	.word	0x00000022


	//----- nvinfo : EIATTR_FRAME_SIZE
	.align		4
.L_1595:
        /*2424*/ 	.byte	0x04, 0x11
        /*2426*/ 	.short	(.L_1597 - .L_1596)
	.align		4
.L_1596:
        /*2428*/ 	.word	index@($__internal_19_$__cuda_sm20_dblrcp_rn_slowpath_v3)
        /*242c*/ 	.word	0x00000000


	//----- nvinfo : EIATTR_FRAME_SIZE
	.align		4
.L_1597:
        /*2430*/ 	.byte	0x04, 0x11
        /*2432*/ 	.short	(.L_1599 - .L_1598)
	.align		4
.L_1598:
        /*2434*/ 	.word	index@(_ZN2at6native27unrolled_elementwise_kernelIZNS0_50_GLOBAL__N__2680c7bb_12_PowKernel_cu_b2145a98_318429pow_tensor_scalar_kernel_implIddEEvRNS_18TensorIteratorBaseET0_EUldE1_St5arrayIPcLm2EELi4E23TrivialOffsetCalculatorILi1EjESC_NS0_6memory12LoadWithCastILi1EEENSD_13StoreWithCastILi1EEEEEviT_S6_T2_T3_T4_T5_)
        /*2438*/ 	.word	0x00000000


	//----- nvinfo : EIATTR_REGCOUNT
	.align		4
.L_1599:
        /*243c*/ 	.byte	0x04, 0x2f
        /*243e*/ 	.short	(.L_1601 - .L_1600)
	.align		4
.L_1600:
        /*2440*/ 	.word	index@(_ZN2at6native18elementwise_kernelILi128ELi4EZNS0_15gpu_kernel_implIZNS0_50_GLOBAL__N__2680c7bb_12_PowKernel_cu_b2145a98_318429pow_tensor_scalar_kernel_implIddEEvRNS_18TensorIteratorBaseET0_EUldE1_EEvS6_RKT_EUliE_EEviT1_)
        /*2444*/ 	.word	0x0000001a


	//----- nvinfo : EIATTR_FRAME_SIZE
	.align		4
.L_1601:
        /*2448*/ 	.byte	0x04, 0x11
        /*244a*/ 	.short	(.L_1603 - .L_1602)
	.align		4
.L_1602:
        /*244c*/ 	.word	index@($__internal_18_$__cuda_sm20_dblrcp_rn_slowpath_v3)
        /*2450*/ 	.word	0x00000000


	//----- nvinfo : EIATTR_FRAME_SIZE
	.align		4
.L_1603:
        /*2454*/ 	.byte	0x04, 0x11
        /*2456*/ 	.short	(.L_1605 - .L_1604)
	.align		4
.L_1604:
        /*2458*/ 	.word	index@(_ZN2at6native18elementwise_kernelILi128ELi4EZNS0_15gpu_kernel_implIZNS0_50_GLOBAL__N__2680c7bb_12_PowKernel_cu_b2145a98_318429pow_tensor_scalar_kernel_implIddEEvRNS_18TensorIteratorBaseET0_EUldE1_EEvS6_RKT_EUliE_EEviT1_)
        /*245c*/ 	.word	0x00000000


	//----- nvinfo : EIATTR_REGCOUNT
	.align		4
.L_1605:
        /*2460*/ 	.byte	0x04, 0x2f
        /*2462*/ 	.short	(.L_1607 - .L_1606)
	.align		4
.L_1606:
        /*2464*/ 	.word	index@(_ZN2at6native29vectorized_elementwise_kernelILi8EZNS0_50_GLOBAL__N__2680c7bb_12_PowKernel_cu_b2145a98_318429pow_tensor_scalar_kernel_implIddEEvRNS_18TensorIteratorBaseET0_EUldE2_St5arrayIPcLm2EEEEviS6_T1_)
        /*2468*/ 	.word	0x00000004


	//----- nvinfo : EIATTR_FRAME_SIZE
	.align		4
.L_1607:
        /*246c*/ 	.byte	0x04, 0x11
        /*246e*/ 	.short	(.L_1609 - .L_1608)
	.align		4
.L_1608:
        /*2470*/ 	.word	index@(_ZN2at6native29vectorized_elementwise_kernelILi8EZNS0_50_GLOBAL__N__2680c7bb_12_PowKernel_cu_b2145a98_318429pow_tensor_scalar_kernel_implIddEEvRNS_18TensorIteratorBaseET0_EUldE2_St5arrayIPcLm2EEEEviS6_T1_)
        /*2474*/ 	.word	0x00000000


	//----- nvinfo : EIATTR_REGCOUNT
	.align		4
.L_1609:
        /*2478*/ 	.byte	0x04, 0x2f
        /*247a*/ 	.short	(.L_1611 - .L_1610)
	.align		4
.L_1610:
        /*247c*/ 	.word	index@(_ZN2at6native29vectorized_elementwise_kernelILi4EZNS0_50_GLOBAL__N__2680c7bb_12_PowKernel_cu_b2145a98_318429pow_tensor_scalar_kernel_implIddEEvRNS_18TensorIteratorBaseET0_EUldE2_St5arrayIPcLm2EEEEviS6_T1_)
        /*2480*/ 	.word	0x0000003a


	//----- nvinfo : EIATTR_FRAME_SIZE
	.align		4
.L_1611:
        /*2484*/ 	.byte	0x04, 0x11
        /*2486*/ 	.short	(.L_1613 - .L_1612)
	.align		4
.L_1612:
        /*2488*/ 	.word	index@($_ZN2at6native29vectorized_elementwise_kernelILi4EZNS0_50_GLOBAL__N__2680c7bb_12_PowKernel_cu_b2145a98_318429pow_tensor_scalar_kernel_implIddEEvRNS_18TensorIteratorBaseET0_EUldE2_St5arrayIPcLm2EEEEviS6_T1_$__internal_accurate_pow)
        /*248c*/ 	.word	0x00000000


	//----- nvinfo : EIATTR_FRAME_SIZE
	.align		4
.L_1613:
        /*2490*/ 	.byte	0x04, 0x11
        /*2492*/ 	.short	(.L_1615 - .L_1614)
	.align		4
.L_1614:
        /*2494*/ 	.word	index@(_ZN2at6native29vectorized_elementwise_kernelILi4EZNS0_50_GLOBAL__N__2680c7bb_12_PowKernel_cu_b2145a98_318429pow_tensor_scalar_kernel_implIddEEvRNS_18TensorIteratorBaseET0_EUldE2_St5arrayIPcLm2EEEEviS6_T1_)
        /*2498*/ 	.word	0x00000000


	//----- nvinfo : EIATTR_REGCOUNT
	.align		4
.L_1615:
        /*249c*/ 	.byte	0x04, 0x2f
        /*249e*/ 	.short	(.L_1617 - .L_1616)
	.align		4
.L_1616:
        /*24a0*/ 	.word	index@(_ZN2at6native29vectorized_elementwise_kernelILi2EZNS0_50_GLOBAL__N__2680c7bb_12_PowKernel_cu_b2145a98_318429pow_tensor_scalar_kernel_implIddEEvRNS_18TensorIteratorBaseET0_EUldE2_St5arrayIPcLm2EEEEviS6_T1_)
        /*24a4*/ 	.word	0x0000003a


	//----- nvinfo : EIATTR_FRAME_SIZE
	.align		4
.L_1617:
        /*24a8*/ 	.byte	0x04, 0x11
        /*24aa*/ 	.short	(.L_1619 - .L_1618)
	.align		4
.L_1618:
        /*24ac*/ 	.word	index@($_ZN2at6native29vectorized_elementwise_kernelILi2EZNS0_50_GLOBAL__N__2680c7bb_12_PowKernel_cu_b2145a98_318429pow_tensor_scalar_kernel_implIddEEvRNS_18TensorIteratorBaseET0_EUldE2_St5arrayIPcLm2EEEEviS6_T1_$__internal_accurate_pow)
        /*24b0*/ 	.word	0x00000000


	//----- nvinfo : EIATTR_FRAME_SIZE
	.align		4
.L_1619:
        /*24b4*/ 	.byte	0x04, 0x11
        /*24b6*/ 	.short	(.L_1621 - .L_1620)
	.align		4
.L_1620:
        /*24b8*/ 	.word	index@(_ZN2at6native29vectorized_elementwise_kernelILi2EZNS0_50_GLOBAL__N__2680c7bb_12_PowKernel_cu_b2145a98_318429pow_tensor_scalar_kernel_implIddEEvRNS_18TensorIteratorBaseET0_EUldE2_St5arrayIPcLm2EEEEviS6_T1_)
        /*24bc*/ 	.word	0x00000000


	//----- nvinfo : EIATTR_REGCOUNT
	.align		4
.L_1621:
        /*24c0*/ 	.byte	0x04, 0x2f
        /*24c2*/ 	.short	(.L_1623 - .L_1622)
	.align		4
.L_1622:
        /*24c4*/ 	.word	index@(_ZN2at6native27unrolled_elementwise_kernelIZNS0_50_GLOBAL__N__2680c7bb_12_PowKernel_cu_b2145a98_318429pow_tensor_scalar_kernel_implIddEEvRNS_18TensorIteratorBaseET0_EUldE2_St5arrayIPcLm2EELi4E23TrivialOffsetCalculatorILi1EjESC_NS0_6memory15LoadWithoutCastENSD_16StoreWithoutCastEEEviT_S6_T2_T3_T4_T5_)
        /*24c8*/ 	.word	0x0000002a


	//----- nvinfo : EIATTR_FRAME_SIZE
	.align		4
.L_1623:
        /*24cc*/ 	.byte	0x04, 0x11
        /*24ce*/ 	.short	(.L_1625 - .L_1624)
	.align		4
.L_1624:
        /*24d0*/ 	.word	index@($_ZN2at6native27unrolled_elementwise_kernelIZNS0_50_GLOBAL__N__2680c7bb_12_PowKernel_cu_b2145a98_318429pow_tensor_scalar_kernel_implIddEEvRNS_18TensorIteratorBaseET0_EUldE2_St5arrayIPcLm2EELi4E23TrivialOffsetCalculatorILi1EjESC_NS0_6memory15LoadWithoutCastENSD_16StoreWithoutCastEEEviT_S6_T2_T3_T4_T5_$__internal_accurate_pow)
        /*24d4*/ 	.word	0x00000000


	//----- nvinfo : EIATTR_FRAME_SIZE
	.align		4
.L_1625:
        /*24d8*/ 	.byte	0x04, 0x11
        /*24da*/ 	.short	(.L_1627 - .L_1626)
	.align		4
.L_1626:
        /*24dc*/ 	.word	index@(_ZN2at6native27unrolled_elementwise_kernelIZNS0_50_GLOBAL__N__2680c7bb_12_PowKernel_cu_b2145a98_318429pow_tensor_scalar_kernel_implIddEEvRNS_18TensorIteratorBaseET0_EUldE2_St5arrayIPcLm2EELi4E23TrivialOffsetCalculatorILi1EjESC_NS0_6memory15LoadWithoutCastENSD_16StoreWithoutCastEEEviT_S6_T2_T3_T4_T5_)
        /*24e0*/ 	.word	0x00000000


	//----- nvinfo : EIATTR_REGCOUNT
	.align		4
.L_1627:
        /*24e4*/ 	.byte	0x04, 0x2f
        /*24e6*/ 	.short	(.L_1629 - .L_1628)
	.align		4
.L_1628:
        /*24e8*/ 	.word	index@(_ZN2at6native18elementwise_kernelILi128ELi2EZNS0_22gpu_kernel_impl_nocastIZNS0_50_GLOBAL__N__2680c7bb_12_PowKernel_cu_b2145a98_318429pow_tensor_scalar_kernel_implIddEEvRNS_18TensorIteratorBaseET0_EUldE2_EEvS6_RKT_EUliE_EEviT1_)
        /*24ec*/ 	.word	0x00000022


	//----- nvinfo : EIATTR_FRAME_SIZE
	.align		4
.L_1629:
        /*24f0*/ 	.byte	0x04, 0x11
        /*24f2*/ 	.short	(.L_1631 - .L_1630)
	.align		4
.L_1630:
        /*24f4*/ 	.word	index@($_ZN2at6native18elementwise_kernelILi128ELi2EZNS0_22gpu_kernel_impl_nocastIZNS0_50_GLOBAL__N__2680c7bb_12_PowKernel_cu_b2145a98_318429pow_tensor_scalar_kernel_implIddEEvRNS_18TensorIteratorBaseET0_EUldE2_EEvS6_RKT_EUliE_EEviT1_$__internal_accurate_pow)
        /*24f8*/ 	.word	0x00000000


	//----- nvinfo : EIATTR_FRAME_SIZE
	.align		4
.L_1631:
        /*24fc*/ 	.byte	0x04, 0x11
        /*24fe*/ 	.short	(.L_1633 - .L_1632)
	.align		4
.L_1632:
        /*2500*/ 	.word	index@(_ZN2at6native18elementwise_kernelILi128ELi2EZNS0_22gpu_kernel_impl_nocastIZNS0_50_GLOBAL__N__2680c7bb_12_PowKernel_cu_b2145a98_318429pow_tensor_scalar_kernel_implIddEEvRNS_18TensorIteratorBaseET0_EUldE2_EEvS6_RKT_EUliE_EEviT1_)
        /*2504*/ 	.word	0x00000000


	//----- nvinfo : EIATTR_REGCOUNT
	.align		4
.L_1633:
        /*2508*/ 	.byte	0x04, 0x2f
        /*250a*/ 	.short	(.L_1635 - .L_1634)
	.align		4
.L_1634:
        /*250c*/ 	.word	index@(_ZN2at6native27unrolled_elementwise_kernelIZNS0_50_GLOBAL__N__2680c7bb_12_PowKernel_cu_b2145a98_318429pow_tensor_scalar_kernel_implIddEEvRNS_18TensorIteratorBaseET0_EUldE2_St5arrayIPcLm2EELi4E23TrivialOffsetCalculatorILi1EjESC_NS0_6memory12LoadWithCastILi1EEENSD_13StoreWithCastILi1EEEEEviT_S6_T2_T3_T4_T5_)
        /*2510*/ 	.word	0x00000028


	//----- nvinfo : EIATTR_FRAME_SIZE
	.align		4
.L_1635:
        /*2514*/ 	.byte	0x04, 0x11
        /*2516*/ 	.short	(.L_1637 - .L_1636)
	.align		4
.L_1636:
        /*2518*/ 	.word	index@($_ZN2at6native27unrolled_elementwise_kernelIZNS0_50_GLOBAL__N__2680c7bb_12_PowKernel_cu_b2145a98_318429pow_tensor_scalar_kernel_implIddEEvRNS_18TensorIteratorBaseET0_EUldE2_St5arrayIPcLm2EELi4E23TrivialOffsetCalculatorILi1EjESC_NS0_6memory12LoadWithCastILi1EEENSD_13StoreWithCastILi1EEEEEviT_S6_T2_T3_T4_T5_$__internal_accurate_pow)
        /*251c*/ 	.word	0x00000000


	//----- nvinfo : EIATTR_FRAME_SIZE
	.align		4
.L_1637:
        /*2520*/ 	.byte	0x04, 0x11
        /*2522*/ 	.short	(.L_1639 - .L_1638)
	.align		4
.L_1638:
        /*2524*/ 	.word	index@(_ZN2at6native27unrolled_elementwise_kernelIZNS0_50_GLOBAL__N__2680c7bb_12_PowKernel_cu_b2145a98_318429pow_tensor_scalar_kernel_implIddEEvRNS_18TensorIteratorBaseET0_EUldE2_St5arrayIPcLm2EELi4E23TrivialOffsetCalculatorILi1EjESC_NS0_6memory12LoadWithCastILi1EEENSD_13StoreWithCastILi1EEEEEviT_S6_T2_T3_T4_T5_)
        /*2528*/ 	.word	0x00000000


	//----- nvinfo : EIATTR_REGCOUNT
	.align		4
.L_1639:
        /*252c*/ 	.byte	0x04, 0x2f
        /*252e*/ 	.short	(.L_1641 - .L_1640)
	.align		4
.L_1640:
        /*2530*/ 	.word	index@(_ZN2at6native18elementwise_kernelILi128ELi4EZNS0_15gpu_kernel_implIZNS0_50_GLOBAL__N__2680c7bb_12_PowKernel_cu_b2145a98_318429pow_tensor_scalar_kernel_implIddEEvRNS_18TensorIteratorBaseET0_EUldE2_EEvS6_RKT_EUliE_EEviT1_)
        /*2534*/ 	.word	0x00000024


	//----- nvinfo : EIATTR_FRAME_SIZE
	.align		4
.L_1641:
        /*2538*/ 	.byte	0x04, 0x11
        /*253a*/ 	.short	(.L_1643 - .L_1642)
	.align		4
.L_1642:
        /*253c*/ 	.word	index@($_ZN2at6native18elementwise_kernelILi128ELi4EZNS0_15gpu_kernel_implIZNS0_50_GLOBAL__N__2680c7bb_12_PowKernel_cu_b2145a98_318429pow_tensor_scalar_kernel_implIddEEvRNS_18TensorIteratorBaseET0_EUldE2_EEvS6_RKT_EUliE_EEviT1_$__internal_accurate_pow)
        /*2540*/ 	.word	0x00000000


	//----- nvinfo : EIATTR_FRAME_SIZE
	.align		4
.L_1643:
        /*2544*/ 	.byte	0x04, 0x11
        /*2546*/ 	.short	(.L_1645 - .L_1644)
	.align		4
.L_1644:
        /*2548*/ 	.word	index@(_ZN2at6native18elementwise_kernelILi128ELi4EZNS0_15gpu_kernel_implIZNS0_50_GLOBAL__N__2680c7bb_12_PowKernel_cu_b2145a98_318429pow_tensor_scalar_kernel_implIddEEvRNS_18TensorIteratorBaseET0_EUldE2_EEvS6_RKT_EUliE_EEviT1_)
        /*254c*/ 	.word	0x00000000


	//----- nvinfo : EIATTR_REGCOUNT
	.align		4
.L_1645:
        /*2550*/ 	.byte	0x04, 0x2f
        /*2552*/ 	.short	(.L_1647 - .L_1646)
	.align		4
.L_1646:
        /*2554*/ 	.word	index@(_ZN2at6native29vectorized_elementwise_kernelILi8EZNS0_50_GLOBAL__N__2680c7bb_12_PowKernel_cu_b2145a98_318429pow_tensor_scalar_kernel_implIffEEvRNS_18TensorIteratorBaseET0_EUlfE_St5arrayIPcLm2EEEEviS6_T1_)
        /*2558*/ 	.word	0x00000004


	//----- nvinfo : EIATTR_FRAME_SIZE
	.align		4
.L_1647:
        /*255c*/ 	.byte	0x04, 0x11
        /*255e*/ 	.short	(.L_1649 - .L_1648)
	.align		4
.L_1648:
        /*2560*/ 	.word	index@(_ZN2at6native29vectorized_elementwise_kernelILi8EZNS0_50_GLOBAL__N__2680c7bb_12_PowKernel_cu_b2145a98_318429pow_tensor_scalar_kernel_implIffEEvRNS_18TensorIteratorBaseET0_EUlfE_St5arrayIPcLm2EEEEviS6_T1_)
        /*2564*/ 	.word	0x00000000


	//----- nvinfo : EIATTR_REGCOUNT
	.align		4
.L_1649:
        /*2568*/ 	.byte	0x04, 0x2f
        /*256a*/ 	.short	(.L_1651 - .L_1650)
	.align		4
.L_1650:
        /*256c*/ 	.word	index@(_ZN2at6native29vectorized_elementwise_kernelILi4EZNS0_50_GLOBAL__N__2680c7bb_12_PowKernel_cu_b2145a98_318429pow_tensor_scalar_kernel_implIffEEvRNS_18TensorIteratorBaseET0_EUlfE_St5arrayIPcLm2EEEEviS6_T1_)
        /*2570*/ 	.word	0x0000001c


	//----- nvinfo : EIATTR_FRAME_SIZE
	.align		4
.L_1651:
        /*2574*/ 	.byte	0x04, 0x11
        /*2576*/ 	.short	(.L_1653 - .L_1652)
	.align		4
.L_1652:
        /*2578*/ 	.word	index@(_ZN2at6native29vectorized_elementwise_kernelILi4EZNS0_50_GLOBAL__N__2680c7bb_12_PowKernel_cu_b2145a98_318429pow_tensor_scalar_kernel_implIffEEvRNS_18TensorIteratorBaseET0_EUlfE_St5arrayIPcLm2EEEEviS6_T1_)
        /*257c*/ 	.word	0x00000000


	//----- nvinfo : EIATTR_REGCOUNT
	.align		4
.L_1653:
        /*2580*/ 	.byte	0x04, 0x2f
        /*2582*/ 	.short	(.L_1655 - .L_1654)
	.align		4
.L_1654:
        /*2584*/ 	.word	index@(_ZN2at6native29vectorized_elementwise_kernelILi2EZNS0_50_GLOBAL__N__2680c7bb_12_PowKernel_cu_b2145a98_318429pow_tensor_scalar_kernel_implIffEEvRNS_18TensorIteratorBaseET0_EUlfE_St5arrayIPcLm2EEEEviS6_T1_)
        /*2588*/ 	.word	0x0000001c


	//----- nvinfo : EIATTR_FRAME_SIZE
	.align		4
.L_1655:
        /*258c*/ 	.byte	0x04, 0x11
        /*258e*/ 	.short	(.L_1657 - .L_1656)
	.align		4
.L_1656:
        /*2590*/ 	.word	index@(_ZN2at6native29vectorized_elementwise_kernelILi2EZNS0_50_GLOBAL__N__2680c7bb_12_PowKernel_cu_b2145a98_318429pow_tensor_scalar_kernel_implIffEEvRNS_18TensorIteratorBaseET0_EUlfE_St5arrayIPcLm2EEEEviS6_T1_)
        /*2594*/ 	.word	0x00000000


	//----- nvinfo : EIATTR_REGCOUNT
	.align		4
.L_1657:
        /*2598*/ 	.byte	0x04, 0x2f
        /*259a*/ 	.short	(.L_1659 - .L_1658)
	.align		4
.L_1658:
        /*259c*/ 	.word	index@(_ZN2at6native27unrolled_elementwise_kernelIZNS0_50_GLOBAL__N__2680c7bb_12_PowKernel_cu_b2145a98_318429pow_tensor_scalar_kernel_implIffEEvRNS_18TensorIteratorBaseET0_EUlfE_St5arrayIPcLm2EELi4E23TrivialOffsetCalculatorILi1EjESC_NS0_6memory15LoadWithoutCastENSD_16StoreWithoutCastEEEviT_S6_T2_T3_T4_T5_)
        /*25a0*/ 	.word	0x00000012


	//----- nvinfo : EIATTR_FRAME_SIZE
	.align		4
.L_1659:
        /*25a4*/ 	.byte	0x04, 0x11
        /*25a6*/ 	.short	(.L_1661 - .L_1660)
	.align		4
.L_1660:
        /*25a8*/ 	.word	index@(_ZN2at6native27unrolled_elementwise_kernelIZNS0_50_GLOBAL__N__2680c7bb_12_PowKernel_cu_b2145a98_318429pow_tensor_scalar_kernel_implIffEEvRNS_18TensorIteratorBaseET0_EUlfE_St5arrayIPcLm2EELi4E23TrivialOffsetCalculatorILi1EjESC_NS0_6memory15LoadWithoutCastENSD_16StoreWithoutCastEEEviT_S6_T2_T3_T4_T5_)
        /*25ac*/ 	.word	0x00000000


	//----- nvinfo : EIATTR_REGCOUNT
	.align		4
.L_1661:
        /*25b0*/ 	.byte	0x04, 0x2f
        /*25b2*/ 	.short	(.L_1663 - .L_1662)
	.align		4
.L_1662:
        /*25b4*/ 	.word	index@(_ZN2at6native18elementwise_kernelILi128ELi2EZNS0_22gpu_kernel_impl_nocastIZNS0_50_GLOBAL__N__2680c7bb_12_PowKernel_cu_b2145a98_318429pow_tensor_scalar_kernel_implIffEEvRNS_18TensorIteratorBaseET0_EUlfE_EEvS6_RKT_EUliE_EEviT1_)
        /*25b8*/ 	.word	0x0000000c


	//----- nvinfo : EIATTR_FRAME_SIZE
	.align		4
.L_1663:
        /*25bc*/ 	.byte	0x04, 0x11
        /*25be*/ 	.short	(.L_1665 - .L_1664)
	.align		4
.L_1664:
        /*25c0*/ 	.word	index@(_ZN2at6native18elementwise_kernelILi128ELi2EZNS0_22gpu_kernel_impl_nocastIZNS0_50_GLOBAL__N__2680c7bb_12_PowKernel_cu_b2145a98_318429pow_tensor_scalar_kernel_implIffEEvRNS_18TensorIteratorBaseET0_EUlfE_EEvS6_RKT_EUliE_EEviT1_)
        /*25c4*/ 	.word	0x00000000


	//----- nvinfo : EIATTR_REGCOUNT
	.align		4
.L_1665:
        /*25c8*/ 	.byte	0x04, 0x2f
        /*25ca*/ 	.short	(.L_1667 - .L_1666)
	.align		4
.L_1666:
        /*25cc*/ 	.word	index@(_ZN2at6native27unrolled_elementwise_kernelIZNS0_50_GLOBAL__N__2680c7bb_12_PowKernel_cu_b2145a98_318429pow_tensor_scalar_kernel_implIffEEvRNS_18TensorIteratorBaseET0_EUlfE_St5arrayIPcLm2EELi4E23TrivialOffsetCalculatorILi1EjESC_NS0_6memory12LoadWithCastILi1EEENSD_13StoreWithCastILi1EEEEEviT_S6_T2_T3_T4_T5_)
        /*25d0*/ 	.word	0x0000001c


	//----- nvinfo : EIATTR_FRAME_SIZE
	.align		4
.L_1667:
        /*25d4*/ 	.byte	0x04, 0x11
        /*25d6*/ 	.short	(.L_1669 - .L_1668)
	.align		4
.L_1668:
        /*25d8*/ 	.word	index@(_ZN2at6native27unrolled_elementwise_kernelIZNS0_50_GLOBAL__N__2680c7bb_12_PowKernel_cu_b2145a98_318429pow_tensor_scalar_kernel_implIffEEvRNS_18TensorIteratorBaseET0_EUlfE_St5arrayIPcLm2EELi4E23TrivialOffsetCalculatorILi1EjESC_NS0_6memory12LoadWithCastILi1EEENSD_13StoreWithCastILi1EEEEEviT_S6_T2_T3_T4_T5_)
        /*25dc*/ 	.word	0x00000000


	//----- nvinfo : EIATTR_REGCOUNT
	.align		4
.L_1669:
        /*25e0*/ 	.byte	0x04, 0x2f
        /*25e2*/ 	.short	(.L_1671 - .L_1670)
	.align		4
.L_1670:
        /*25e4*/ 	.word	index@(_ZN2at6native18elementwise_kernelILi128ELi4EZNS0_15gpu_kernel_implIZNS0_50_GLOBAL__N__2680c7bb_12_PowKernel_cu_b2145a98_318429pow_tensor_scalar_kernel_implIffEEvRNS_18TensorIteratorBaseET0_EUlfE_EEvS6_RKT_EUliE_EEviT1_)
        /*25e8*/ 	.word	0x0000001a


	//----- nvinfo : EIATTR_FRAME_SIZE
	.align		4
.L_1671:
        /*25ec*/ 	.byte	0x04, 0x11
        /*25ee*/ 	.short	(.L_1673 - .L_1672)
	.align		4
.L_1672:
        /*25f0*/ 	.word	index@(_ZN2at6native18elementwise_kernelILi128ELi4EZNS0_15gpu_kernel_implIZNS0_50_GLOBAL__N__2680c7bb_12_PowKernel_cu_b2145a98_318429pow_tensor_scalar_kernel_implIffEEvRNS_18TensorIteratorBaseET0_EUlfE_EEvS6_RKT_EUliE_EEviT1_)
        /*25f4*/ 	.word	0x00000000


	//----- nvinfo : EIATTR_REGCOUNT
	.align		4
.L_1673:
        /*25f8*/ 	.byte	0x04, 0x2f
        /*25fa*/ 	.short	(.L_1675 - .L_1674)
	.align		4
.L_1674:
        /*25fc*/ 	.word	index@(_ZN2at6native29vectorized_elementwise_kernelILi8EZNS0_50_GLOBAL__N__2680c7bb_12_PowKernel_cu_b2145a98_318429pow_tensor_scalar_kernel_implIffEEvRNS_18TensorIteratorBaseET0_EUlfE0_St5arrayIPcLm2EEEEviS6_T1_)
        /*2600*/ 	.word	0x00000004


	//----- nvinfo : EIATTR_FRAME_SIZE
	.align		4
.L_1675:
        /*2604*/ 	.byte	0x04, 0x11
        /*2606*/ 	.short	(.L_1677 - .L_1676)
	.align		4
.L_1676:
        /*2608*/ 	.word	index@(_ZN2at6native29vectorized_elementwise_kernelILi8EZNS0_50_GLOBAL__N__2680c7bb_12_PowKernel_cu_b2145a98_318429pow_tensor_scalar_kernel_implIffEEvRNS_18TensorIteratorBaseET0_EUlfE0_St5arrayIPcLm2EEEEviS6_T1_)
        /*260c*/ 	.word	0x00000000


	//----- nvinfo : EIATTR_REGCOUNT
	.align		4
.L_1677:
        /*2610*/ 	.byte	0x04, 0x2f
        /*2612*/ 	.short	(.L_1679 - .L_1678)
	.align		4
.L_1678:
        /*2614*/ 	.word	index@(_ZN2at6native29vectorized_elementwise_kernelILi4EZNS0_50_GLOBAL__N__2680c7bb_12_PowKernel_cu_b2145a98_318429pow_tensor_scalar_kernel_implIffEEvRNS_18TensorIteratorBaseET0_EUlfE0_St5arrayIPcLm2EEEEviS6_T1_)
        /*2618*/ 	.word	0x0000001e


	//----- nvinfo : EIATTR_FRAME_SIZE
	.align		4
.L_1679:
        /*261c*/ 	.byte	0x04, 0x11
        /*261e*/ 	.short	(.L_1681 - .L_1680)
	.align		4
.L_1680:
        /*2620*/ 	.word	index@(_ZN2at6native29vectorized_elementwise_kernelILi4EZNS0_50_GLOBAL__N__2680c7bb_12_PowKernel_cu_b2145a98_318429pow_tensor_scalar_kernel_implIffEEvRNS_18TensorIteratorBaseET0_EUlfE0_St5arrayIPcLm2EEEEviS6_T1_)
        /*2624*/ 	.word	0x00000000


	//----- nvinfo : EIATTR_REGCOUNT
	.align		4
.L_1681:
        /*2628*/ 	.byte	0x04, 0x2f
        /*262a*/ 	.short	(.L_1683 - .L_1682)
	.align		4
.L_1682:
        /*262c*/ 	.word	index@(_ZN2at6native29vectorized_elementwise_kernelILi2EZNS0_50_GLOBAL__N__2680c7bb_12_PowKernel_cu_b2145a98_318429pow_tensor_scalar_kernel_implIffEEvRNS_18TensorIteratorBaseET0_EUlfE0_St5arrayIPcLm2EEEEviS6_T1_)
        /*2630*/ 	.word	0x0000001e


	//----- nvinfo : EIATTR_FRAME_SIZE
	.align		4
.L_1683:
        /*2634*/ 	.byte	0x04, 0x11
        /*2636*/ 	.short	(.L_1685 - .L_1684)
	.align		4
.L_1684:
        /*2638*/ 	.word	index@(_ZN2at6native29vectorized_elementwise_kernelILi2EZNS0_50_GLOBAL__N__2680c7bb_12_PowKernel_cu_b2145a98_318429pow_tensor_scalar_kernel_implIffEEvRNS_18TensorIteratorBaseET0_EUlfE0_St5arrayIPcLm2EEEEviS6_T1_)
        /*263c*/ 	.word	0x00000000


	//----- nvinfo : EIATTR_REGCOUNT
	.align		4
.L_1685:
        /*2640*/ 	.byte	0x04, 0x2f
        /*2642*/ 	.short	(.L_1687 - .L_1686)
	.align		4
.L_1686:
        /*2644*/ 	.word	index@(_ZN2at6native27unrolled_elementwise_kernelIZNS0_50_GLOBAL__N__2680c7bb_12_PowKernel_cu_b2145a98_318429pow_tensor_scalar_kernel_implIffEEvRNS_18TensorIteratorBaseET0_EUlfE0_St5arrayIPcLm2EELi4E23TrivialOffsetCalculatorILi1EjESC_NS0_6memory15LoadWithoutCastENSD_16StoreWithoutCastEEEviT_S6_T2_T3_T4_T5_)
        /*2648*/ 	.word	0x00000014


	//----- nvinfo : EIATTR_FRAME_SIZE
	.align		4
.L_1687:
        /*264c*/ 	.byte	0x04, 0x11
        /*264e*/ 	.short	(.L_1689 - .L_1688)
	.align		4
.L_1688:
        /*2650*/ 	.word	index@(_ZN2at6native27unrolled_elementwise_kernelIZNS0_50_GLOBAL__N__2680c7bb_12_PowKernel_cu_b2145a98_318429pow_tensor_scalar_kernel_implIffEEvRNS_18TensorIteratorBaseET0_EUlfE0_St5arrayIPcLm2EELi4E23TrivialOffsetCalculatorILi1EjESC_NS0_6memory15LoadWithoutCastENSD_16StoreWithoutCastEEEviT_S6_T2_T3_T4_T5_)
        /*2654*/ 	.word	0x00000000


	//----- nvinfo : EIATTR_REGCOUNT
	.align		4
.L_1689:
        /*2658*/ 	.byte	0x04, 0x2f
        /*265a*/ 	.short	(.L_1691 - .L_1690)
	.align		4
.L_1690:
        /*265c*/ 	.word	index@(_ZN2at6native18elementwise_kernelILi128ELi2EZNS0_22gpu_kernel_impl_nocastIZNS0_50_GLOBAL__N__2680c7bb_12_PowKernel_cu_b2145a98_318429pow_tensor_scalar_kernel_implIffEEvRNS_18TensorIteratorBaseET0_EUlfE0_EEvS6_RKT_EUliE_EEviT1_)
        /*2660*/ 	.word	0x0000000c


	//----- nvinfo : EIATTR_FRAME_SIZE
	.align		4
.L_1691:
        /*2664*/ 	.byte	0x04, 0x11
        /*2666*/ 	.short	(.L_1693 - .L_1692)
	.align		4
.L_1692:
        /*2668*/ 	.word	index@(_ZN2at6native18elementwise_kernelILi128ELi2EZNS0_22gpu_kernel_impl_nocastIZNS0_50_GLOBAL__N__2680c7bb_12_PowKernel_cu_b2145a98_318429pow_tensor_scalar_kernel_implIffEEvRNS_18TensorIteratorBaseET0_EUlfE0_EEvS6_RKT_EUliE_EEviT1_)
        /*266c*/ 	.word	0x00000000


	//----- nvinfo : EIATTR_REGCOUNT
	.align		4
.L_1693:
        /*2670*/ 	.byte	0x04, 0x2f
        /*2672*/ 	.short	(.L_1695 - .L_1694)
	.align		4
.L_1694:
        /*2674*/ 	.word	index@(_ZN2at6native27unrolled_elementwise_kernelIZNS0_50_GLOBAL__N__2680c7bb_12_PowKernel_cu_b2145a98_318429pow_tensor_scalar_kernel_implIffEEvRNS_18TensorIteratorBaseET0_EUlfE0_St5arrayIPcLm2EELi4E23TrivialOffsetCalculatorILi1EjESC_NS0_6memory12LoadWithCastILi1EEENSD_13StoreWithCastILi1EEEEEviT_S6_T2_T3_T4_T5_)
        /*2678*/ 	.word	0x0000001c


	//----- nvinfo : EIATTR_FRAME_SIZE
	.align		4
.L_1695:
        /*267c*/ 	.byte	0x04, 0x11
        /*267e*/ 	.short	(.L_1697 - .L_1696)
	.align		4
.L_1696:
        /*2680*/ 	.word	index@(_ZN2at6native27unrolled_elementwise_kernelIZNS0_50_GLOBAL__N__2680c7bb_12_PowKernel_cu_b2145a98_318429pow_tensor_scalar_kernel_implIffEEvRNS_18TensorIteratorBaseET0_EUlfE0_St5arrayIPcLm2EELi4E23TrivialOffsetCalculatorILi1EjESC_NS0_6memory12LoadWithCastILi1EEENSD_13StoreWithCastILi1EEEEEviT_S6_T2_T3_T4_T5_)
        /*2684*/ 	.word	0x00000000


	//----- nvinfo : EIATTR_REGCOUNT
	.align		4
.L_1697:
        /*2688*/ 	.byte	0x04, 0x2f
        /*268a*/ 	.short	(.L_1699 - .L_1698)
	.align		4
.L_1698:
        /*268c*/ 	.word	index@(_ZN2at6native18elementwise_kernelILi128ELi4EZNS0_15gpu_kernel_implIZNS0_50_GLOBAL__N__2680c7bb_12_PowKernel_cu_b2145a98_318429pow_tensor_scalar_kernel_implIffEEvRNS_18TensorIteratorBaseET0_EUlfE0_EEvS6_RKT_EUliE_EEviT1_)
        /*2690*/ 	.word	0x0000001a


	//----- nvinfo : EIATTR_FRAME_SIZE
	.align		4
.L_1699:
        /*2694*/ 	.byte	0x04, 0x11
        /*2696*/ 	.short	(.L_1701 - .L_1700)
	.align		4
.L_1700:
        /*2698*/ 	.word	index@(_ZN2at6native18elementwise_kernelILi128ELi4EZNS0_15gpu_kernel_implIZNS0_50_GLOBAL__N__2680c7bb_12_PowKernel_cu_b2145a98_318429pow_tensor_scalar_kernel_implIffEEvRNS_18TensorIteratorBaseET0_EUlfE0_EEvS6_RKT_EUliE_EEviT1_)
        /*269c*/ 	.word	0x00000000


	//----- nvinfo : EIATTR_REGCOUNT
	.align		4
.L_1701:
        /*26a0*/ 	.byte	0x04, 0x2f
        /*26a2*/ 	.short	(.L_1703 - .L_1702)
	.align		4
.L_1702:
        /*26a4*/ 	.word	index@(_ZN2at6native29vectorized_elementwise_kernelILi8EZNS0_50_GLOBAL__N__2680c7bb_12_PowKernel_cu_b2145a98_318429pow_tensor_scalar_kernel_implIffEEvRNS_18TensorIteratorBaseET0_EUlfE1_St5arrayIPcLm2EEEEviS6_T1_)
        /*26a8*/ 	.word	0x00000004


	//----- nvinfo : EIATTR_FRAME_SIZE
	.align		4
.L_1703:
        /*26ac*/ 	.byte	0x04, 0x11
        /*26ae*/ 	.short	(.L_1705 - .L_1704)
	.align		4
.L_1704:
        /*26b0*/ 	.word	index@(_ZN2at6native29vectorized_elementwise_kernelILi8EZNS0_50_GLOBAL__N__2680c7bb_12_PowKernel_cu_b2145a98_318429pow_tensor_scalar_kernel_implIffEEvRNS_18TensorIteratorBaseET0_EUlfE1_St5arrayIPcLm2EEEEviS6_T1_)
        /*26b4*/ 	.word	0x00000000


	//----- nvinfo : EIATTR_REGCOUNT
	.align		4
.L_1705:
        /*26b8*/ 	.byte	0x04, 0x2f
        /*26ba*/ 	.short	(.L_1707 - .L_1706)
	.align		4
.L_1706:
        /*26bc*/ 	.word	index@(_ZN2at6native29vectorized_elementwise_kernelILi4EZNS0_50_GLOBAL__N__2680c7bb_12_PowKernel_cu_b2145a98_318429pow_tensor_scalar_kernel_implIffEEvRNS_18TensorIteratorBaseET0_EUlfE1_St5arrayIPcLm2EEEEviS6_T1_)
        /*26c0*/ 	.word	0x00000020


	//----- nvinfo : EIATTR_FRAME_SIZE
	.align		4
.L_1707:
        /*26c4*/ 	.byte	0x04, 0x11
        /*26c6*/ 	.short	(.L_1709 - .L_1708)
	.align		4
.L_1708:
        /*26c8*/ 	.word	index@($__internal_17_$__cuda_sm20_dblrcp_rn_slowpath_v3)
        /*26cc*/ 	.word	0x00000000


	//----- nvinfo : EIATTR_FRAME_SIZE
	.align		4
.L_1709:
        /*26d0*/ 	.byte	0x04, 0x11
        /*26d2*/ 	.short	(.L_1711 - .L_1710)
	.align		4
.L_1710:
        /*26d4*/ 	.word	index@(_ZN2at6native29vectorized_elementwise_kernelILi4EZNS0_50_GLOBAL__N__2680c7bb_12_PowKernel_cu_b2145a98_318429pow_tensor_scalar_kernel_implIffEEvRNS_18TensorIteratorBaseET0_EUlfE1_St5arrayIPcLm2EEEEviS6_T1_)
        /*26d8*/ 	.word	0x00000000


	//----- nvinfo : EIATTR_REGCOUNT
	.align		4
.L_1711:
        /*26dc*/ 	.byte	0x04, 0x2f
        /*26de*/ 	.short	(.L_1713 - .L_1712)
	.align		4
.L_1712:
        /*26e0*/ 	.word	index@(_ZN2at6native29vectorized_elementwise_kernelILi2EZNS0_50_GLOBAL__N__2680c7bb_12_PowKernel_cu_b2145a98_318429pow_tensor_scalar_kernel_implIffEEvRNS_18TensorIteratorBaseET0_EUlfE1_St5arrayIPcLm2EEEEviS6_T1_)
        /*26e4*/ 	.word	0x00000020


	//----- nvinfo : EIATTR_FRAME_SIZE
	.align		4
.L_1713:
        /*26e8*/ 	.byte	0x04, 0x11
        /*26ea*/ 	.short	(.L_1715 - .L_1714)
	.align		4
.L_1714:
        /*26ec*/ 	.word	index@($__internal_16_$__cuda_sm20_dblrcp_rn_slowpath_v3)
        /*26f0*/ 	.word	0x00000000


	//----- nvinfo : EIATTR_FRAME_SIZE
	.align		4
.L_1715:
        /*26f4*/ 	.byte	0x04, 0x11
        /*26f6*/ 	.short	(.L_1717 - .L_1716)
	.align		4
.L_1716:
        /*26f8*/ 	.word	index@(_ZN2at6native29vectorized_elementwise_kernelILi2EZNS0_50_GLOBAL__N__2680c7bb_12_PowKernel_cu_b2145a98_318429pow_tensor_scalar_kernel_implIffEEvRNS_18TensorIteratorBaseET0_EUlfE1_St5arrayIPcLm2EEEEviS6_T1_)
        /*26fc*/ 	.word	0x00000000


	//----- nvinfo : EIATTR_REGCOUNT
	.align		4
.L_1717:
        /*2700*/ 	.byte	0x04, 0x2f
        /*2702*/ 	.short	(.L_1719 - .L_1718)
	.align		4
.L_1718:
        /*2704*/ 	.word	index@(_ZN2at6native27unrolled_elementwise_kernelIZNS0_50_GLOBAL__N__2680c7bb_12_PowKernel_cu_b2145a98_318429pow_tensor_scalar_kernel_implIffEEvRNS_18TensorIteratorBaseET0_EUlfE1_St5arrayIPcLm2EELi4E23TrivialOffsetCalculatorILi1EjESC_NS0_6memory15LoadWithoutCastENSD_16StoreWithoutCastEEEviT_S6_T2_T3_T4_T5_)
        /*2708*/ 	.word	0x00000016


	//----- nvinfo : EIATTR_FRAME_SIZE
	.align		4
.L_1719:
        /*270c*/ 	.byte	0x04, 0x11
        /*270e*/ 	.short	(.L_1721 - .L_1720)
	.align		4
.L_1720:
        /*2710*/ 	.word	index@($__internal_15_$__cuda_sm20_dblrcp_rn_slowpath_v3)
        /*2714*/ 	.word	0x00000000


	//----- nvinfo : EIATTR_FRAME_SIZE
	.align		4
.L_1721:
        /*2718*/ 	.byte	0x04, 0x11
        /*271a*/ 	.short	(.L_1723 - .L_1722)
	.align		4
.L_1722:
        /*271c*/ 	.word	index@(_ZN2at6native27unrolled_elementwise_kernelIZNS0_50_GLOBAL__N__2680c7bb_12_PowKernel_cu_b2145a98_318429pow_tensor_scalar_kernel_implIffEEvRNS_18TensorIteratorBaseET0_EUlfE1_St5arrayIPcLm2EELi4E23TrivialOffsetCalculatorILi1EjESC_NS0_6memory15LoadWithoutCastENSD_16StoreWithoutCastEEEviT_S6_T2_T3_T4_T5_)
        /*2720*/ 	.word	0x00000000


	//----- nvinfo : EIATTR_REGCOUNT
	.align		4
.L_1723:
        /*2724*/ 	.byte	0x04, 0x2f
        /*2726*/ 	.short	(.L_1725 - .L_1724)
	.align		4
.L_1724:
        /*2728*/ 	.word	index@(_ZN2at6native18elementwise_kernelILi128ELi2EZNS0_22gpu_kernel_impl_nocastIZNS0_50_GLOBAL__N__2680c7bb_12_PowKernel_cu_b2145a98_318429pow_tensor_scalar_kernel_implIffEEvRNS_18TensorIteratorBaseET0_EUlfE1_EEvS6_RKT_EUliE_EEviT1_)
        /*272c*/ 	.word	0x00000012


	//----- nvinfo : EIATTR_FRAME_SIZE
	.align		4
.L_1725:
        /*2730*/ 	.byte	0x04, 0x11
        /*2732*/ 	.short	(.L_1727 - .L_1726)
	.align		4
.L_1726:
        /*2734*/ 	.word	index@($__internal_14_$__cuda_sm20_dblrcp_rn_slowpath_v3)
        /*2738*/ 	.word	0x00000000


	//----- nvinfo : EIATTR_FRAME_SIZE
	.align		4
.L_1727:
        /*273c*/ 	.byte	0x04, 0x11
        /*273e*/ 	.short	(.L_1729 - .L_1728)
	.align		4
.L_1728:
        /*2740*/ 	.word	index@(_ZN2at6native18elementwise_kernelILi128ELi2EZNS0_22gpu_kernel_impl_nocastIZNS0_50_GLOBAL__N__2680c7bb_12_PowKernel_cu_b2145a98_318429pow_tensor_scalar_kernel_implIffEEvRNS_18TensorIteratorBaseET0_EUlfE1_EEvS6_RKT_EUliE_EEviT1_)
        /*2744*/ 	.word	0x00000000


	//----- nvinfo : EIATTR_REGCOUNT
	.align		4
.L_1729:
        /*2748*/ 	.byte	0x04, 0x2f
        /*274a*/ 	.short	(.L_1731 - .L_1730)
	.align		4
.L_1730:
        /*274c*/ 	.word	index@(_ZN2at6native27unrolled_elementwise_kernelIZNS0_50_GLOBAL__N__2680c7bb_12_PowKernel_cu_b2145a98_318429pow_tensor_scalar_kernel_implIffEEvRNS_18TensorIteratorBaseET0_EUlfE1_St5arrayIPcLm2EELi4E23TrivialOffsetCalculatorILi1EjESC_NS0_6memory12LoadWithCastILi1EEENSD_13StoreWithCastILi1EEEEEviT_S6_T2_T3_T4_T5_)
        /*2750*/ 	.word	0x0000001e


	//----- nvinfo : EIATTR_FRAME_SIZE
	.align		4
.L_1731:
        /*2754*/ 	.byte	0x04, 0x11
        /*2756*/ 	.short	(.L_1733 - .L_1732)
	.align		4
.L_1732:
        /*2758*/ 	.word	index@($__internal_13_$__cuda_sm20_dblrcp_rn_slowpath_v3)
        /*275c*/ 	.word	0x00000000


	//----- nvinfo : EIATTR_FRAME_SIZE
	.align		4
.L_1733:
        /*2760*/ 	.byte	0x04, 0x11
        /*2762*/ 	.short	(.L_1735 - .L_1734)
	.align		4
.L_1734:
        /*2764*/ 	.word	index@(_ZN2at6native27unrolled_elementwise_kernelIZNS0_50_GLOBAL__N__2680c7bb_12_PowKernel_cu_b2145a98_318429pow_tensor_scalar_kernel_implIffEEvRNS_18TensorIteratorBaseET0_EUlfE1_St5arrayIPcLm2EELi4E23TrivialOffsetCalculatorILi1EjESC_NS0_6memory12LoadWithCastILi1EEENSD_13StoreWithCastILi1EEEEEviT_S6_T2_T3_T4_T5_)
        /*2768*/ 	.word	0x00000000


	//----- nvinfo : EIATTR_REGCOUNT
	.align		4
.L_1735:
        /*276c*/ 	.byte	0x04, 0x2f
        /*276e*/ 	.short	(.L_1737 - .L_1736)
	.align		4
.L_1736:
        /*2770*/ 	.word	index@(_ZN2at6native18elementwise_kernelILi128ELi4EZNS0_15gpu_kernel_implIZNS0_50_GLOBAL__N__2680c7bb_12_PowKernel_cu_b2145a98_318429pow_tensor_scalar_kernel_implIffEEvRNS_18TensorIteratorBaseET0_EUlfE1_EEvS6_RKT_EUliE_EEviT1_)
        /*2774*/ 	.word	0x0000001a


	//----- nvinfo : EIATTR_FRAME_SIZE
	.align		4
.L_1737:
        /*2778*/ 	.byte	0x04, 0x11
        /*277a*/ 	.short	(.L_1739 - .L_1738)
	.align		4
.L_1738:
        /*277c*/ 	.word	index@($__internal_12_$__cuda_sm20_dblrcp_rn_slowpath_v3)
        /*2780*/ 	.word	0x00000000


	//----- nvinfo : EIATTR_FRAME_SIZE
	.align		4
.L_1739:
        /*2784*/ 	.byte	0x04, 0x11
        /*2786*/ 	.short	(.L_1741 - .L_1740)
	.align		4
.L_1740:
        /*2788*/ 	.word	index@(_ZN2at6native18elementwise_kernelILi128ELi4EZNS0_15gpu_kernel_implIZNS0_50_GLOBAL__N__2680c7bb_12_PowKernel_cu_b2145a98_318429pow_tensor_scalar_kernel_implIffEEvRNS_18TensorIteratorBaseET0_EUlfE1_EEvS6_RKT_EUliE_EEviT1_)
        /*278c*/ 	.word	0x00000000


	//----- nvinfo : EIATTR_REGCOUNT
	.align		4
.L_1741:
        /*2790*/ 	.byte	0x04, 0x2f
        /*2792*/ 	.short	(.L_1743 - .L_1742)
	.align		4
.L_1742:
        /*2794*/ 	.word	index@(_ZN2at6native29vectorized_elementwise_kernelILi8EZNS0_50_GLOBAL__N__2680c7bb_12_PowKernel_cu_b2145a98_318429pow_tensor_scalar_kernel_implIffEEvRNS_18TensorIteratorBaseET0_EUlfE2_St5arrayIPcLm2EEEEviS6_T1_)
        /*2798*/ 	.word	0x00000004


	//----- nvinfo : EIATTR_FRAME_SIZE
	.align		4
.L_1743:
        /*279c*/ 	.byte	0x04, 0x11
        /*279e*/ 	.short	(.L_1745 - .L_1744)
	.align		4
.L_1744:
        /*27a0*/ 	.word	index@(_ZN2at6native29vectorized_elementwise_kernelILi8EZNS0_50_GLOBAL__N__2680c7bb_12_PowKernel_cu_b2145a98_318429pow_tensor_scalar_kernel_implIffEEvRNS_18TensorIteratorBaseET0_EUlfE2_St5arrayIPcLm2EEEEviS6_T1_)
        /*27a4*/ 	.word	0x00000000


	//----- nvinfo : EIATTR_REGCOUNT
	.align		4
.L_1745:
        /*27a8*/ 	.byte	0x04, 0x2f
        /*27aa*/ 	.short	(.L_1747 - .L_1746)
	.align		4
.L_1746:
        /*27ac*/ 	.word	index@(_ZN2at6native29vectorized_elementwise_kernelILi4EZNS0_50_GLOBAL__N__2680c7bb_12_PowKernel_cu_b2145a98_318429pow_tensor_scalar_kernel_implIffEEvRNS_18TensorIteratorBaseET0_EUlfE2_St5arrayIPcLm2EEEEviS6_T1_)
        /*27b0*/ 	.word	0x00000017


	//----- nvinfo : EIATTR_FRAME_SIZE
	.align		4
.L_1747:
        /*27b4*/ 	.byte	0x04, 0x11
        /*27b6*/ 	.short	(.L_1749 - .L_1748)
	.align		4
.L_1748:
        /*27b8*/ 	.word	index@(_ZN2at6native29vectorized_elementwise_kernelILi4EZNS0_50_GLOBAL__N__2680c7bb_12_PowKernel_cu_b2145a98_318429pow_tensor_scalar_kernel_implIffEEvRNS_18TensorIteratorBaseET0_EUlfE2_St5arrayIPcLm2EEEEviS6_T1_)
        /*27bc*/ 	.word	0x00000000


	//----- nvinfo : EIATTR_REGCOUNT
	.align		4
.L_1749:
        /*27c0*/ 	.byte	0x04, 0x2f
        /*27c2*/ 	.short	(.L_1751 - .L_1750)
	.align		4
.L_1750:
        /*27c4*/ 	.word	index@(_ZN2at6native29vectorized_elementwise_kernelILi2EZNS0_50_GLOBAL__N__2680c7bb_12_PowKernel_cu_b2145a98_318429pow_tensor_scalar_kernel_implIffEEvRNS_18TensorIteratorBaseET0_EUlfE2_St5arrayIPcLm2EEEEviS6_T1_)
        /*27c8*/ 	.word	0x00000017


	//----- nvinfo : EIATTR_FRAME_SIZE
	.align		4
.L_1751:
        /*27cc*/ 	.byte	0x04, 0x11
        /*27ce*/ 	.short	(.L_1753 - .L_1752)
	.align		4
.L_1752:
        /*27d0*/ 	.word	index@(_ZN2at6native29vectorized_elementwise_kernelILi2EZNS0_50_GLOBAL__N__2680c7bb_12_PowKernel_cu_b2145a98_318429pow_tensor_scalar_kernel_implIffEEvRNS_18TensorIteratorBaseET0_EUlfE2_St5arrayIPcLm2EEEEviS6_T1_)
        /*27d4*/ 	.word	0x00000000


	//----- nvinfo : EIATTR_REGCOUNT
	.align		4
.L_1753:
        /*27d8*/ 	.byte	0x04, 0x2f
        /*27da*/ 	.short	(.L_1755 - .L_1754)
	.align		4
.L_1754:
        /*27dc*/ 	.word	index@(_ZN2at6native27unrolled_elementwise_kernelIZNS0_50_GLOBAL__N__2680c7bb_12_PowKernel_cu_b2145a98_318429pow_tensor_scalar_kernel_implIffEEvRNS_18TensorIteratorBaseET0_EUlfE2_St5arrayIPcLm2EELi4E23TrivialOffsetCalculatorILi1EjESC_NS0_6memory15LoadWithoutCastENSD_16StoreWithoutCastEEEviT_S6_T2_T3_T4_T5_)
        /*27e0*/ 	.word	0x00000012


	//----- nvinfo : EIATTR_FRAME_SIZE
	.align		4
.L_1755:
        /*27e4*/ 	.byte	0x04, 0x11
        /*27e6*/ 	.short	(.L_1757 - .L_1756)
	.align		4
.L_1756:
        /*27e8*/ 	.word	index@(_ZN2at6native27unrolled_elementwise_kernelIZNS0_50_GLOBAL__N__2680c7bb_12_PowKernel_cu_b2145a98_318429pow_tensor_scalar_kernel_implIffEEvRNS_18TensorIteratorBaseET0_EUlfE2_St5arrayIPcLm2EELi4E23TrivialOffsetCalculatorILi1EjESC_NS0_6memory15LoadWithoutCastENSD_16StoreWithoutCastEEEviT_S6_T2_T3_T4_T5_)
        /*27ec*/ 	.word	0x00000000


	//----- nvinfo : EIATTR_REGCOUNT
	.align		4
.L_1757:
        /*27f0*/ 	.byte	0x04, 0x2f
        /*27f2*/ 	.short	(.L_1759 - .L_1758)
	.align		4
.L_1758:
        /*27f4*/ 	.word	index@(_ZN2at6native18elementwise_kernelILi128ELi2EZNS0_22gpu_kernel_impl_nocastIZNS0_50_GLOBAL__N__2680c7bb_12_PowKernel_cu_b2145a98_318429pow_tensor_scalar_kernel_implIffEEvRNS_18TensorIteratorBaseET0_EUlfE2_EEvS6_RKT_EUliE_EEviT1_)
        /*27f8*/ 	.word	0x0000000c


	//----- nvinfo : EIATTR_FRAME_SIZE
	.align		4
.L_1759:
        /*27fc*/ 	.byte	0x04, 0x11
        /*27fe*/ 	.short	(.L_1761 - .L_1760)
	.align		4
.L_1760:
        /*2800*/ 	.word	index@(_ZN2at6native18elementwise_kernelILi128ELi2EZNS0_22gpu_kernel_impl_nocastIZNS0_50_GLOBAL__N__2680c7bb_12_PowKernel_cu_b2145a98_318429pow_tensor_scalar_kernel_implIffEEvRNS_18TensorIteratorBaseET0_EUlfE2_EEvS6_RKT_EUliE_EEviT1_)
        /*2804*/ 	.word	0x00000000


	//----- nvinfo : EIATTR_REGCOUNT
	.align		4
.L_1761:
        /*2808*/ 	.byte	0x04, 0x2f
        /*280a*/ 	.short	(.L_1763 - .L_1762)
	.align		4
.L_1762:
        /*280c*/ 	.word	index@(_ZN2at6native27unrolled_elementwise_kernelIZNS0_50_GLOBAL__N__2680c7bb_12_PowKernel_cu_b2145a98_318429pow_tensor_scalar_kernel_implIffEEvRNS_18TensorIteratorBaseET0_EUlfE2_St5arrayIPcLm2EELi4E23TrivialOffsetCalculatorILi1EjESC_NS0_6memory12LoadWithCastILi1EEENSD_13StoreWithCastILi1EEEEEviT_S6_T2_T3_T4_T5_)
        /*2810*/ 	.word	0x0000001e


	//----- nvinfo : EIATTR_FRAME_SIZE
	.align		4
.L_1763:
        /*2814*/ 	.byte	0x04, 0x11
        /*2816*/ 	.short	(.L_1765 - .L_1764)
	.align		4
.L_1764:
        /*2818*/ 	.word	index@(_ZN2at6native27unrolled_elementwise_kernelIZNS0_50_GLOBAL__N__2680c7bb_12_PowKernel_cu_b2145a98_318429pow_tensor_scalar_kernel_implIffEEvRNS_18TensorIteratorBaseET0_EUlfE2_St5arrayIPcLm2EELi4E23TrivialOffsetCalculatorILi1EjESC_NS0_6memory12LoadWithCastILi1EEENSD_13StoreWithCastILi1EEEEEviT_S6_T2_T3_T4_T5_)
        /*281c*/ 	.word	0x00000000


	//----- nvinfo : EIATTR_REGCOUNT
	.align		4
.L_1765:
        /*2820*/ 	.byte	0x04, 0x2f
        /*2822*/ 	.short	(.L_1767 - .L_1766)
	.align		4
.L_1766:
        /*2824*/ 	.word	index@(_ZN2at6native18elementwise_kernelILi128ELi4EZNS0_15gpu_kernel_implIZNS0_50_GLOBAL__N__2680c7bb_12_PowKernel_cu_b2145a98_318429pow_tensor_scalar_kernel_implIffEEvRNS_18TensorIteratorBaseET0_EUlfE2_EEvS6_RKT_EUliE_EEviT1_)
        /*2828*/ 	.word	0x0000001a


	//----- nvinfo : EIATTR_FRAME_SIZE
	.align		4
.L_1767:
        /*282c*/ 	.byte	0x04, 0x11
        /*282e*/ 	.short	(.L_1769 - .L_1768)
	.align		4
.L_1768:
        /*2830*/ 	.word	index@(_ZN2at6native18elementwise_kernelILi128ELi4EZNS0_15gpu_kernel_implIZNS0_50_GLOBAL__N__2680c7bb_12_PowKernel_cu_b2145a98_318429pow_tensor_scalar_kernel_implIffEEvRNS_18TensorIteratorBaseET0_EUlfE2_EEvS6_RKT_EUliE_EEviT1_)
        /*2834*/ 	.word	0x00000000


	//----- nvinfo : EIATTR_REGCOUNT
	.align		4
.L_1769:
        /*2838*/ 	.byte	0x04, 0x2f
        /*283a*/ 	.short	(.L_1771 - .L_1770)
	.align		4
.L_1770:
        /*283c*/ 	.word	index@(_ZN2at6native29vectorized_elementwise_kernelILi8EZNS0_50_GLOBAL__N__2680c7bb_12_PowKernel_cu_b2145a98_318429pow_tensor_scalar_kernel_implIN3c104HalfES5_EEvRNS_18TensorIteratorBaseET0_EUlS5_E_St5arrayIPcLm2EEEEviS8_T1_)
        /*2840*/ 	.word	0x00000004


	//----- nvinfo : EIATTR_FRAME_SIZE
	.align		4
.L_1771:
        /*2844*/ 	.byte	0x04, 0x11
        /*2846*/ 	.short	(.L_1773 - .L_1772)
	.align		4
.L_1772:
        /*2848*/ 	.word	index@(_ZN2at6native29vectorized_elementwise_kernelILi8EZNS0_50_GLOBAL__N__2680c7bb_12_PowKernel_cu_b2145a98_318429pow_tensor_scalar_kernel_implIN3c104HalfES5_EEvRNS_18TensorIteratorBaseET0_EUlS5_E_St5arrayIPcLm2EEEEviS8_T1_)
        /*284c*/ 	.word	0x00000000


	//----- nvinfo : EIATTR_REGCOUNT
	.align		4
.L_1773:
        /*2850*/ 	.byte	0x04, 0x2f
        /*2852*/ 	.short	(.L_1775 - .L_1774)
	.align		4
.L_1774:
        /*2854*/ 	.word	index@(_ZN2at6native29vectorized_elementwise_kernelILi4EZNS0_50_GLOBAL__N__2680c7bb_12_PowKernel_cu_b2145a98_318429pow_tensor_scalar_kernel_implIN3c104HalfES5_EEvRNS_18TensorIteratorBaseET0_EUlS5_E_St5arrayIPcLm2EEEEviS8_T1_)
        /*2858*/ 	.word	0x0000001c


	//----- nvinfo : EIATTR_FRAME_SIZE
	.align		4
.L_1775:
        /*285c*/ 	.byte	0x04, 0x11
        /*285e*/ 	.short	(.L_1777 - .L_1776)
	.align		4
.L_1776:
        /*2860*/ 	.word	index@(_ZN2at6native29vectorized_elementwise_kernelILi4EZNS0_50_GLOBAL__N__2680c7bb_12_PowKernel_cu_b2145a98_318429pow_tensor_scalar_kernel_implIN3c104HalfES5_EEvRNS_18TensorIteratorBaseET0_EUlS5_E_St5arrayIPcLm2EEEEviS8_T1_)
        /*2864*/ 	.word	0x00000000


	//----- nvinfo : EIATTR_REGCOUNT
	.align		4
.L_1777:
        /*2868*/ 	.byte	0x04, 0x2f
        /*286a*/ 	.short	(.L_1779 - .L_1778)
	.align		4
.L_1778:
        /*286c*/ 	.word	index@(_ZN2at6native29vectorized_elementwise_kernelILi2EZNS0_50_GLOBAL__N__2680c7bb_12_PowKernel_cu_b2145a98_318429pow_tensor_scalar_kernel_implIN3c104HalfES5_EEvRNS_18TensorIteratorBaseET0_EUlS5_E_St5arrayIPcLm2EEEEviS8_T1_)
        /*2870*/ 	.word	0x0000001c


	//----- nvinfo : EIATTR_FRAME_SIZE
	.align		4
.L_1779:
        /*2874*/ 	.byte	0x04, 0x11
        /*2876*/ 	.short	(.L_1781 - .L_1780)
	.align		4
.L_1780:
        /*2878*/ 	.word	index@(_ZN2at6native29vectorized_elementwise_kernelILi2EZNS0_50_GLOBAL__N__2680c7bb_12_PowKernel_cu_b2145a98_318429pow_tensor_scalar_kernel_implIN3c104HalfES5_EEvRNS_18TensorIteratorBaseET0_EUlS5_E_St5arrayIPcLm2EEEEviS8_T1_)
        /*287c*/ 	.word	0x00000000


	//----- nvinfo : EIATTR_REGCOUNT
	.align		4
.L_1781:
        /*2880*/ 	.byte	0x04, 0x2f
        /*2882*/ 	.short	(.L_1783 - .L_1782)
	.align		4
.L_1782:
        /*2884*/ 	.word	index@(_ZN2at6native27unrolled_elementwise_kernelIZNS0_50_GLOBAL__N__2680c7bb_12_PowKernel_cu_b2145a98_318429pow_tensor_scalar_kernel_implIN3c104HalfES5_EEvRNS_18TensorIteratorBaseET0_EUlS5_E_St5arrayIPcLm2EELi4E23TrivialOffsetCalculatorILi1EjESE_NS0_6memory15LoadWithoutCastENSF_16StoreWithoutCastEEEviT_S8_T2_T3_T4_T5_)
        /*2888*/ 	.word	0x00000014


	//----- nvinfo : EIATTR_FRAME_SIZE
	.align		4
.L_1783:
        /*288c*/ 	.byte	0x04, 0x11
        /*288e*/ 	.short	(.L_1785 - .L_1784)
	.align		4
.L_1784:
        /*2890*/ 	.word	index@(_ZN2at6native27unrolled_elementwise_kernelIZNS0_50_GLOBAL__N__2680c7bb_12_PowKernel_cu_b2145a98_318429pow_tensor_scalar_kernel_implIN3c104HalfES5_EEvRNS_18TensorIteratorBaseET0_EUlS5_E_St5arrayIPcLm2EELi4E23TrivialOffsetCalculatorILi1EjESE_NS0_6memory15LoadWithoutCastENSF_16StoreWithoutCastEEEviT_S8_T2_T3_T4_T5_)
        /*2894*/ 	.word	0x00000000


	//----- nvinfo : EIATTR_REGCOUNT
	.align		4
.L_1785:
        /*2898*/ 	.byte	0x04, 0x2f
        /*289a*/ 	.short	(.L_1787 - .L_1786)
	.align		4
.L_1786:
        /*289c*/ 	.word	index@(_ZN2at6native18elementwise_kernelILi128ELi4EZNS0_22gpu_kernel_impl_nocastIZNS0_50_GLOBAL__N__2680c7bb_12_PowKernel_cu_b2145a98_318429pow_tensor_scalar_kernel_implIN3c104HalfES6_EEvRNS_18TensorIteratorBaseET0_EUlS6_E_EEvS8_RKT_EUliE_EEviT1_)
        /*28a0*/ 	.word	0x0000000c


	//----- nvinfo : EIATTR_FRAME_SIZE
	.align		4
.L_1787:
        /*28a4*/ 	.byte	0x04, 0x11
        /*28a6*/ 	.short	(.L_1789 - .L_1788)
	.align		4
.L_1788:
        /*28a8*/ 	.word	index@(_ZN2at6native18elementwise_kernelILi128ELi4EZNS0_22gpu_kernel_impl_nocastIZNS0_50_GLOBAL__N__2680c7bb_12_PowKernel_cu_b2145a98_318429pow_tensor_scalar_kernel_implIN3c104HalfES6_EEvRNS_18TensorIteratorBaseET0_EUlS6_E_EEvS8_RKT_EUliE_EEviT1_)
        /*28ac*/ 	.word	0x00000000


	//----- nvinfo : EIATTR_REGCOUNT
	.align		4
.L_1789:
        /*28b0*/ 	.byte	0x04, 0x2f
        /*28b2*/ 	.short	(.L_1791 - .L_1790)
	.align		4
.L_1790:
        /*28b4*/ 	.word	index@(_ZN2at6native27unrolled_elementwise_kernelIZNS0_50_GLOBAL__N__2680c7bb_12_PowKernel_cu_b2145a98_318429pow_tensor_scalar_kernel_implIN3c104HalfES5_EEvRNS_18TensorIteratorBaseET0_EUlS5_E_St5arrayIPcLm2EELi4E23TrivialOffsetCalculatorILi1EjESE_NS0_6memory12LoadWithCastILi1EEENSF_13StoreWithCastILi1EEEEEviT_S8_T2_T3_T4_T5_)
        /*28b8*/ 	.word	0x0000001d


	//----- nvinfo : EIATTR_FRAME_SIZE
	.align		4
.L_1791:
        /*28bc*/ 	.byte	0x04, 0x11
        /*28be*/ 	.short	(.L_1793 - .L_1792)
	.align		4
.L_1792:
        /*28c0*/ 	.word	index@(_ZN2at6native27unrolled_elementwise_kernelIZNS0_50_GLOBAL__N__2680c7bb_12_PowKernel_cu_b2145a98_318429pow_tensor_scalar_kernel_implIN3c104HalfES5_EEvRNS_18TensorIteratorBaseET0_EUlS5_E_St5arrayIPcLm2EELi4E23TrivialOffsetCalculatorILi1EjESE_NS0_6memory12LoadWithCastILi1EEENSF_13StoreWithCastILi1EEEEEviT_S8_T2_T3_T4_T5_)
        /*28c4*/ 	.word	0x00000000


	//----- nvinfo : EIATTR_REGCOUNT
	.align		4
.L_1793:
        /*28c8*/ 	.byte	0x04, 0x2f
        /*28ca*/ 	.short	(.L_1795 - .L_1794)
	.align		4
.L_1794:
        /*28cc*/ 	.word	index@(_ZN2at6native18elementwise_kernelILi128ELi4EZNS0_15gpu_kernel_implIZNS0_50_GLOBAL__N__2680c7bb_12_PowKernel_cu_b2145a98_318429pow_tensor_scalar_kernel_implIN3c104HalfES6_EEvRNS_18TensorIteratorBaseET0_EUlS6_E_EEvS8_RKT_EUliE_EEviT1_)
        /*28d0*/ 	.word	0x0000001a


	//----- nvinfo : EIATTR_FRAME_SIZE
	.align		4
.L_1795:
        /*28d4*/ 	.byte	0x04, 0x11
        /*28d6*/ 	.short	(.L_1797 - .L_1796)
	.align		4
.L_1796:
        /*28d8*/ 	.word	index@(_ZN2at6native18elementwise_kernelILi128ELi4EZNS0_15gpu_kernel_implIZNS0_50_GLOBAL__N__2680c7bb_12_PowKernel_cu_b2145a98_318429pow_tensor_scalar_kernel_implIN3c104HalfES6_EEvRNS_18TensorIteratorBaseET0_EUlS6_E_EEvS8_RKT_EUliE_EEviT1_)
        /*28dc*/ 	.word	0x00000000


	//----- nvinfo : EIATTR_REGCOUNT
	.align		4
.L_1797:
        /*28e0*/ 	.byte	0x04, 0x2f
        /*28e2*/ 	.short	(.L_1799 - .L_1798)
	.align		4
.L_1798:
        /*28e4*/ 	.word	index@(_ZN2at6native29vectorized_elementwise_kernelILi8EZNS0_50_GLOBAL__N__2680c7bb_12_PowKernel_cu_b2145a98_318429pow_tensor_scalar_kernel_implIN3c104HalfES5_EEvRNS_18TensorIteratorBaseET0_EUlS5_E0_St5arrayIPcLm2EEEEviS8_T1_)
        /*28e8*/ 	.word	0x00000004


	//----- nvinfo : EIATTR_FRAME_SIZE
	.align		4
.L_1799:
        /*28ec*/ 	.byte	0x04, 0x11
        /*28ee*/ 	.short	(.L_1801 - .L_1800)
	.align		4
.L_1800:
        /*28f0*/ 	.word	index@(_ZN2at6native29vectorized_elementwise_kernelILi8EZNS0_50_GLOBAL__N__2680c7bb_12_PowKernel_cu_b2145a98_318429pow_tensor_scalar_kernel_implIN3c104HalfES5_EEvRNS_18TensorIteratorBaseET0_EUlS5_E0_St5arrayIPcLm2EEEEviS8_T1_)
        /*28f4*/ 	.word	0x00000000


	//----- nvinfo : EIATTR_REGCOUNT
	.align		4
.L_1801:
        /*28f8*/ 	.byte	0x04, 0x2f
        /*28fa*/ 	.short	(.L_1803 - .L_1802)
	.align		4
.L_1802:
        /*28fc*/ 	.word	index@(_ZN2at6native29vectorized_elementwise_kernelILi4EZNS0_50_GLOBAL__N__2680c7bb_12_PowKernel_cu_b2145a98_318429pow_tensor_scalar_kernel_implIN3c104HalfES5_EEvRNS_18TensorIteratorBaseET0_EUlS5_E0_St5arrayIPcLm2EEEEviS8_T1_)
        /*2900*/ 	.word	0x0000001a


	//----- nvinfo : EIATTR_FRAME_SIZE
	.align		4
.L_1803:
        /*2904*/ 	.byte	0x04, 0x11
        /*2906*/ 	.short	(.L_1805 - .L_1804)
	.align		4
.L_1804:
        /*2908*/ 	.word	index@(_ZN2at6native29vectorized_elementwise_kernelILi4EZNS0_50_GLOBAL__N__2680c7bb_12_PowKernel_cu_b2145a98_318429pow_tensor_scalar_kernel_implIN3c104HalfES5_EEvRNS_18TensorIteratorBaseET0_EUlS5_E0_St5arrayIPcLm2EEEEviS8_T1_)
        /*290c*/ 	.word	0x00000000


	//----- nvinfo : EIATTR_REGCOUNT
	.align		4
.L_1805:
        /*2910*/ 	.byte	0x04, 0x2f
        /*2912*/ 	.short	(.L_1807 - .L_1806)
	.align		4
.L_1806:
        /*2914*/ 	.word	index@(_ZN2at6native29vectorized_elementwise_kernelILi2EZNS0_50_GLOBAL__N__2680c7bb_12_PowKernel_cu_b2145a98_318429pow_tensor_scalar_kernel_implIN3c104HalfES5_EEvRNS_18TensorIteratorBaseET0_EUlS5_E0_St5arrayIPcLm2EEEEviS8_T1_)
        /*2918*/ 	.word	0x0000001a


	//----- nvinfo : EIATTR_FRAME_SIZE
	.align		4
.L_1807:
        /*291c*/ 	.byte	0x04, 0x11
        /*291e*/ 	.short	(.L_1809 - .L_1808)
	.align		4
.L_1808:
        /*2920*/ 	.word	index@(_ZN2at6native29vectorized_elementwise_kernelILi2EZNS0_50_GLOBAL__N__2680c7bb_12_PowKernel_cu_b2145a98_318429pow_tensor_scalar_kernel_implIN3c104HalfES5_EEvRNS_18TensorIteratorBaseET0_EUlS5_E0_St5arrayIPcLm2EEEEviS8_T1_)
        /*2924*/ 	.word	0x00000000


	//----- nvinfo : EIATTR_REGCOUNT
	.align		4
.L_1809:
        /*2928*/ 	.byte	0x04, 0x2f
        /*292a*/ 	.short	(.L_1811 - .L_1810)
	.align		4
.L_1810:
        /*292c*/ 	.word	index@(_ZN2at6native27unrolled_elementwise_kernelIZNS0_50_GLOBAL__N__2680c7bb_12_PowKernel_cu_b2145a98_318429pow_tensor_scalar_kernel_implIN3c104HalfES5_EEvRNS_18TensorIteratorBaseET0_EUlS5_E0_St5arrayIPcLm2EELi4E23TrivialOffsetCalculatorILi1EjESE_NS0_6memory15LoadWithoutCastENSF_16StoreWithoutCastEEEviT_S8_T2_T3_T4_T5_)
        /*2930*/ 	.word	0x00000014


	//----- nvinfo : EIATTR_FRAME_SIZE
	.align		4
.L_1811:
        /*2934*/ 	.byte	0x04, 0x11
        /*2936*/ 	.short	(.L_1813 - .L_1812)
	.align		4
.L_1812:
        /*2938*/ 	.word	index@(_ZN2at6native27unrolled_elementwise_kernelIZNS0_50_GLOBAL__N__2680c7bb_12_PowKernel_cu_b2145a98_318429pow_tensor_scalar_kernel_implIN3c104HalfES5_EEvRNS_18TensorIteratorBaseET0_EUlS5_E0_St5arrayIPcLm2EELi4E23TrivialOffsetCalculatorILi1EjESE_NS0_6memory15LoadWithoutCastENSF_16StoreWithoutCastEEEviT_S8_T2_T3_T4_T5_)
        /*293c*/ 	.word	0x00000000


	//----- nvinfo : EIATTR_REGCOUNT
	.align		4
.L_1813:
        /*2940*/ 	.byte	0x04, 0x2f
        /*2942*/ 	.short	(.L_1815 - .L_1814)
	.align		4
.L_1814:
        /*2944*/ 	.word	index@(_ZN2at6native18elementwise_kernelILi128ELi4EZNS0_22gpu_kernel_impl_nocastIZNS0_50_GLOBAL__N__2680c7bb_12_PowKernel_cu_b2145a98_318429pow_tensor_scalar_kernel_implIN3c104HalfES6_EEvRNS_18TensorIteratorBaseET0_EUlS6_E0_EEvS8_RKT_EUliE_EEviT1_)
        /*2948*/ 	.word	0x0000000c


	//----- nvinfo : EIATTR_FRAME_SIZE
	.align		4
.L_1815:
        /*294c*/ 	.byte	0x04, 0x11
        /*294e*/ 	.short	(.L_1817 - .L_1816)
	.align		4
.L_1816:
        /*2950*/ 	.word	index@(_ZN2at6native18elementwise_kernelILi128ELi4EZNS0_22gpu_kernel_impl_nocastIZNS0_50_GLOBAL__N__2680c7bb_12_PowKernel_cu_b2145a98_318429pow_tensor_scalar_kernel_implIN3c104HalfES6_EEvRNS_18TensorIteratorBaseET0_EUlS6_E0_EEvS8_RKT_EUliE_EEviT1_)
        /*2954*/ 	.word	0x00000000


	//----- nvinfo : EIATTR_REGCOUNT
	.align		4
.L_1817:
        /*2958*/ 	.byte	0x04, 0x2f
        /*295a*/ 	.short	(.L_1819 - .L_1818)
	.align		4
.L_1818:
        /*295c*/ 	.word	index@(_ZN2at6native27unrolled_elementwise_kernelIZNS0_50_GLOBAL__N__2680c7bb_12_PowKernel_cu_b2145a98_318429pow_tensor_scalar_kernel_implIN3c104HalfES5_EEvRNS_18TensorIteratorBaseET0_EUlS5_E0_St5arrayIPcLm2EELi4E23TrivialOffsetCalculatorILi1EjESE_NS0_6memory12LoadWithCastILi1EEENSF_13StoreWithCastILi1EEEEEviT_S8_T2_T3_T4_T5_)
        /*2960*/ 	.word	0x0000001c


	//----- nvinfo : EIATTR_FRAME_SIZE
	.align		4
.L_1819:
        /*2964*/ 	.byte	0x04, 0x11
        /*2966*/ 	.short	(.L_1821 - .L_1820)
	.align		4
.L_1820:
        /*2968*/ 	.word	index@(_ZN2at6native27unrolled_elementwise_kernelIZNS0_50_GLOBAL__N__2680c7bb_12_PowKernel_cu_b2145a98_318429pow_tensor_scalar_kernel_implIN3c104HalfES5_EEvRNS_18TensorIteratorBaseET0_EUlS5_E0_St5arrayIPcLm2EELi4E23TrivialOffsetCalculatorILi1EjESE_NS0_6memory12LoadWithCastILi1EEENSF_13StoreWithCastILi1EEEEEviT_S8_T2_T3_T4_T5_)
        /*296c*/ 	.word	0x00000000


	//----- nvinfo : EIATTR_REGCOUNT
	.align		4
.L_1821:
        /*2970*/ 	.byte	0x04, 0x2f
        /*2972*/ 	.short	(.L_1823 - .L_1822)
	.align		4
.L_1822:
        /*2974*/ 	.word	index@(_ZN2at6native18elementwise_kernelILi128ELi4EZNS0_15gpu_kernel_implIZNS0_50_GLOBAL__N__2680c7bb_12_PowKernel_cu_b2145a98_318429pow_tensor_scalar_kernel_implIN3c104HalfES6_EEvRNS_18TensorIteratorBaseET0_EUlS6_E0_EEvS8_RKT_EUliE_EEviT1_)
        /*2978*/ 	.word	0x0000001a


	//----- nvinfo : EIATTR_FRAME_SIZE
	.align		4
.L_1823:
        /*297c*/ 	.byte	0x04, 0x11
        /*297e*/ 	.short	(.L_1825 - .L_1824)
	.align		4
.L_1824:
        /*2980*/ 	.word	index@(_ZN2at6native18elementwise_kernelILi128ELi4EZNS0_15gpu_kernel_implIZNS0_50_GLOBAL__N__2680c7bb_12_PowKernel_cu_b2145a98_318429pow_tensor_scalar_kernel_implIN3c104HalfES6_EEvRNS_18TensorIteratorBaseET0_EUlS6_E0_EEvS8_RKT_EUliE_EEviT1_)
        /*2984*/ 	.word	0x00000000


	//----- nvinfo : EIATTR_REGCOUNT
	.align		4
.L_1825:
        /*2988*/ 	.byte	0x04, 0x2f
        /*298a*/ 	.short	(.L_1827 - .L_1826)
	.align		4
.L_1826:
        /*298c*/ 	.word	index@(_ZN2at6native29vectorized_elementwise_kernelILi8EZNS0_50_GLOBAL__N__2680c7bb_12_PowKernel_cu_b2145a98_318429pow_tensor_scalar_kernel_implIN3c104HalfES5_EEvRNS_18TensorIteratorBaseET0_EUlS5_E1_St5arrayIPcLm2EEEEviS8_T1_)
        /*2990*/ 	.word	0x00000004


	//----- nvinfo : EIATTR_FRAME_SIZE
	.align		4
.L_1827:
        /*2994*/ 	.byte	0x04, 0x11
        /*2996*/ 	.short	(.L_1829 - .L_1828)
	.align		4
.L_1828:
        /*2998*/ 	.word	index@(_ZN2at6native29vectorized_elementwise_kernelILi8EZNS0_50_GLOBAL__N__2680c7bb_12_PowKernel_cu_b2145a98_318429pow_tensor_scalar_kernel_implIN3c104HalfES5_EEvRNS_18TensorIteratorBaseET0_EUlS5_E1_St5arrayIPcLm2EEEEviS8_T1_)
        /*299c*/ 	.word	0x00000000


	//----- nvinfo : EIATTR_REGCOUNT
	.align		4
.L_1829:
        /*29a0*/ 	.byte	0x04, 0x2f
        /*29a2*/ 	.short	(.L_1831 - .L_1830)
	.align		4
.L_1830:
        /*29a4*/ 	.word	index@(_ZN2at6native29vectorized_elementwise_kernelILi4EZNS0_50_GLOBAL__N__2680c7bb_12_PowKernel_cu_b2145a98_318429pow_tensor_scalar_kernel_implIN3c104HalfES5_EEvRNS_18TensorIteratorBaseET0_EUlS5_E1_St5arrayIPcLm2EEEEviS8_T1_)
        /*29a8*/ 	.word	0x0000001d


	//----- nvinfo : EIATTR_FRAME_SIZE
	.align		4
.L_1831:
        /*29ac*/ 	.byte	0x04, 0x11
        /*29ae*/ 	.short	(.L_1833 - .L_1832)
	.align		4
.L_1832:
        /*29b0*/ 	.word	index@($__internal_11_$__cuda_sm20_dblrcp_rn_slowpath_v3)
        /*29b4*/ 	.word	0x00000000


	//----- nvinfo : EIATTR_FRAME_SIZE
	.align		4
.L_1833:
        /*29b8*/ 	.byte	0x04, 0x11
        /*29ba*/ 	.short	(.L_1835 - .L_1834)
	.align		4
.L_1834:
        /*29bc*/ 	.word	index@(_ZN2at6native29vectorized_elementwise_kernelILi4EZNS0_50_GLOBAL__N__2680c7bb_12_PowKernel_cu_b2145a98_318429pow_tensor_scalar_kernel_implIN3c104HalfES5_EEvRNS_18TensorIteratorBaseET0_EUlS5_E1_St5arrayIPcLm2EEEEviS8_T1_)
        /*29c0*/ 	.word	0x00000000


	//----- nvinfo : EIATTR_REGCOUNT
	.align		4
.L_1835:
        /*29c4*/ 	.byte	0x04, 0x2f
        /*29c6*/ 	.short	(.L_1837 - .L_1836)
	.align		4
.L_1836:
        /*29c8*/ 	.word	index@(_ZN2at6native29vectorized_elementwise_kernelILi2EZNS0_50_GLOBAL__N__2680c7bb_12_PowKernel_cu_b2145a98_318429pow_tensor_scalar_kernel_implIN3c104HalfES5_EEvRNS_18TensorIteratorBaseET0_EUlS5_E1_St5arrayIPcLm2EEEEviS8_T1_)
        /*29cc*/ 	.word	0x0000001d


	//----- nvinfo : EIATTR_FRAME_SIZE
	.align		4
.L_1837:
        /*29d0*/ 	.byte	0x04, 0x11
        /*29d2*/ 	.short	(.L_1839 - .L_1838)
	.align		4
.L_1838:
        /*29d4*/ 	.word	index@($__internal_10_$__cuda_sm20_dblrcp_rn_slowpath_v3)
        /*29d8*/ 	.word	0x00000000


	//----- nvinfo : EIATTR_FRAME_SIZE
	.align		4
.L_1839:
        /*29dc*/ 	.byte	0x04, 0x11
        /*29de*/ 	.short	(.L_1841 - .L_1840)
	.align		4
.L_1840:
        /*29e0*/ 	.word	index@(_ZN2at6native29vectorized_elementwise_kernelILi2EZNS0_50_GLOBAL__N__2680c7bb_12_PowKernel_cu_b2145a98_318429pow_tensor_scalar_kernel_implIN3c104HalfES5_EEvRNS_18TensorIteratorBaseET0_EUlS5_E1_St5arrayIPcLm2EEEEviS8_T1_)
        /*29e4*/ 	.word	0x00000000


	//----- nvinfo : EIATTR_REGCOUNT
	.align		4
.L_1841:
        /*29e8*/ 	.byte	0x04, 0x2f
        /*29ea*/ 	.short	(.L_1843 - .L_1842)
	.align		4
.L_1842:
        /*29ec*/ 	.word	index@(_ZN2at6native27unrolled_elementwise_kernelIZNS0_50_GLOBAL__N__2680c7bb_12_PowKernel_cu_b2145a98_318429pow_tensor_scalar_kernel_implIN3c104HalfES5_EEvRNS_18TensorIteratorBaseET0_EUlS5_E1_St5arrayIPcLm2EELi4E23TrivialOffsetCalculatorILi1EjESE_NS0_6memory15LoadWithoutCastENSF_16StoreWithoutCastEEEviT_S8_T2_T3_T4_T5_)
        /*29f0*/ 	.word	0x00000016


	//----- nvinfo : EIATTR_FRAME_SIZE
	.align		4
.L_1843:
        /*29f4*/ 	.byte	0x04, 0x11
        /*29f6*/ 	.short	(.L_1845 - .L_1844)
	.align		4
.L_1844:
        /*29f8*/ 	.word	index@($__internal_9_$__cuda_sm20_dblrcp_rn_slowpath_v3)
        /*29fc*/ 	.word	0x00000000


	//----- nvinfo : EIATTR_FRAME_SIZE
	.align		4
.L_1845:
        /*2a00*/ 	.byte	0x04, 0x11
        /*2a02*/ 	.short	(.L_1847 - .L_1846)
	.align		4
.L_1846:
        /*2a04*/ 	.word	index@(_ZN2at6native27unrolled_elementwise_kernelIZNS0_50_GLOBAL__N__2680c7bb_12_PowKernel_cu_b2145a98_318429pow_tensor_scalar_kernel_implIN3c104HalfES5_EEvRNS_18TensorIteratorBaseET0_EUlS5_E1_St5arrayIPcLm2EELi4E23TrivialOffsetCalculatorILi1EjESE_NS0_6memory15LoadWithoutCastENSF_16StoreWithoutCastEEEviT_S8_T2_T3_T4_T5_)
        /*2a08*/ 	.word	0x00000000


	//----- nvinfo : EIATTR_REGCOUNT
	.align		4
.L_1847:
        /*2a0c*/ 	.byte	0x04, 0x2f
        /*2a0e*/ 	.short	(.L_1849 - .L_1848)
	.align		4
.L_1848:
        /*2a10*/ 	.word	index@(_ZN2at6native18elementwise_kernelILi128ELi4EZNS0_22gpu_kernel_impl_nocastIZNS0_50_GLOBAL__N__2680c7bb_12_PowKernel_cu_b2145a98_318429pow_tensor_scalar_kernel_implIN3c104HalfES6_EEvRNS_18TensorIteratorBaseET0_EUlS6_E1_EEvS8_RKT_EUliE_EEviT1_)
        /*2a14*/ 	.word	0x00000012


	//----- nvinfo : EIATTR_FRAME_SIZE
	.align		4
.L_1849:
        /*2a18*/ 	.byte	0x04, 0x11
        /*2a1a*/ 	.short	(.L_1851 - .L_1850)
	.align		4
.L_1850:
        /*2a1c*/ 	.word	index@($__internal_8_$__cuda_sm20_dblrcp_rn_slowpath_v3)
        /*2a20*/ 	.word	0x00000000


	//----- nvinfo : EIATTR_FRAME_SIZE
	.align		4
.L_1851:
        /*2a24*/ 	.byte	0x04, 0x11
        /*2a26*/ 	.short	(.L_1853 - .L_1852)
	.align		4
.L_1852:
        /*2a28*/ 	.word	index@(_ZN2at6native18elementwise_kernelILi128ELi4EZNS0_22gpu_kernel_impl_nocastIZNS0_50_GLOBAL__N__2680c7bb_12_PowKernel_cu_b2145a98_318429pow_tensor_scalar_kernel_implIN3c104HalfES6_EEvRNS_18TensorIteratorBaseET0_EUlS6_E1_EEvS8_RKT_EUliE_EEviT1_)
        /*2a2c*/ 	.word	0x00000000


	//----- nvinfo : EIATTR_REGCOUNT
	.align		4
.L_1853:
        /*2a30*/ 	.byte	0x04, 0x2f
        /*2a32*/ 	.short	(.L_1855 - .L_1854)
	.align		4
.L_1854:
        /*2a34*/ 	.word	index@(_ZN2at6native27unrolled_elementwise_kernelIZNS0_50_GLOBAL__N__2680c7bb_12_PowKernel_cu_b2145a98_318429pow_tensor_scalar_kernel_implIN3c104HalfES5_EEvRNS_18TensorIteratorBaseET0_EUlS5_E1_St5arrayIPcLm2EELi4E23TrivialOffsetCalculatorILi1EjESE_NS0_6memory12LoadWithCastILi1EEENSF_13StoreWithCastILi1EEEEEviT_S8_T2_T3_T4_T5_)
        /*2a38*/ 	.word	0x0000001e


	//----- nvinfo : EIATTR_FRAME_SIZE
	.align		4
.L_1855:
        /*2a3c*/ 	.byte	0x04, 0x11
        /*2a3e*/ 	.short	(.L_1857 - .L_1856)
	.align		4
.L_1856:
        /*2a40*/ 	.word	index@($__internal_7_$__cuda_sm20_dblrcp_rn_slowpath_v3)
        /*2a44*/ 	.word	0x00000000


	//----- nvinfo : EIATTR_FRAME_SIZE
	.align		4
.L_1857:
        /*2a48*/ 	.byte	0x04, 0x11
        /*2a4a*/ 	.short	(.L_1859 - .L_1858)
	.align		4
.L_1858:
        /*2a4c*/ 	.word	index@(_ZN2at6native27unrolled_elementwise_kernelIZNS0_50_GLOBAL__N__2680c7bb_12_PowKernel_cu_b2145a98_318429pow_tensor_scalar_kernel_implIN3c104HalfES5_EEvRNS_18TensorIteratorBaseET0_EUlS5_E1_St5arrayIPcLm2EELi4E23TrivialOffsetCalculatorILi1EjESE_NS0_6memory12LoadWithCastILi1EEENSF_13StoreWithCastILi1EEEEEviT_S8_T2_T3_T4_T5_)
        /*2a50*/ 	.word	0x00000000


	//----- nvinfo : EIATTR_REGCOUNT
	.align		4
.L_1859:
        /*2a54*/ 	.byte	0x04, 0x2f
        /*2a56*/ 	.short	(.L_1861 - .L_1860)
	.align		4
.L_1860:
        /*2a58*/ 	.word	index@(_ZN2at6native18elementwise_kernelILi128ELi4EZNS0_15gpu_kernel_implIZNS0_50_GLOBAL__N__2680c7bb_12_PowKernel_cu_b2145a98_318429pow_tensor_scalar_kernel_implIN3c104HalfES6_EEvRNS_18TensorIteratorBaseET0_EUlS6_E1_EEvS8_RKT_EUliE_EEviT1_)
        /*2a5c*/ 	.word	0x0000001a


	//----- nvinfo : EIATTR_FRAME_SIZE
	.align		4
.L_1861:
        /*2a60*/ 	.byte	0x04, 0x11
        /*2a62*/ 	.short	(.L_1863 - .L_1862)
	.align		4
.L_1862:
        /*2a64*/ 	.word	index@($__internal_6_$__cuda_sm20_dblrcp_rn_slowpath_v3)
        /*2a68*/ 	.word	0x00000000


	//----- nvinfo : EIATTR_FRAME_SIZE
	.align		4
.L_1863:
        /*2a6c*/ 	.byte	0x04, 0x11
        /*2a6e*/ 	.short	(.L_1865 - .L_1864)
	.align		4
.L_1864:
        /*2a70*/ 	.word	index@(_ZN2at6native18elementwise_kernelILi128ELi4EZNS0_15gpu_kernel_implIZNS0_50_GLOBAL__N__2680c7bb_12_PowKernel_cu_b2145a98_318429pow_tensor_scalar_kernel_implIN3c104HalfES6_EEvRNS_18TensorIteratorBaseET0_EUlS6_E1_EEvS8_RKT_EUliE_EEviT1_)
        /*2a74*/ 	.word	0x00000000


	//----- nvinfo : EIATTR_REGCOUNT
	.align		4
.L_1865:
        /*2a78*/ 	.byte	0x04, 0x2f
        /*2a7a*/ 	.short	(.L_1867 - .L_1866)
	.align		4
.L_1866:
        /*2a7c*/ 	.word	index@(_ZN2at6native29vectorized_elementwise_kernelILi8EZNS0_50_GLOBAL__N__2680c7bb_12_PowKernel_cu_b2145a98_318429pow_tensor_scalar_kernel_implIN3c104HalfES5_EEvRNS_18TensorIteratorBaseET0_EUlS5_E2_St5arrayIPcLm2EEEEviS8_T1_)
        /*2a80*/ 	.word	0x00000004


	//----- nvinfo : EIATTR_FRAME_SIZE
	.align		4
.L_1867:
        /*2a84*/ 	.byte	0x04, 0x11
        /*2a86*/ 	.short	(.L_1869 - .L_1868)
	.align		4
.L_1868:
        /*2a88*/ 	.word	index@(_ZN2at6native29vectorized_elementwise_kernelILi8EZNS0_50_GLOBAL__N__2680c7bb_12_PowKernel_cu_b2145a98_318429pow_tensor_scalar_kernel_implIN3c104HalfES5_EEvRNS_18TensorIteratorBaseET0_EUlS5_E2_St5arrayIPcLm2EEEEviS8_T1_)
        /*2a8c*/ 	.word	0x00000000


	//----- nvinfo : EIATTR_REGCOUNT
	.align		4
.L_1869:
        /*2a90*/ 	.byte	0x04, 0x2f
        /*2a92*/ 	.short	(.L_1871 - .L_1870)
	.align		4
.L_1870:
        /*2a94*/ 	.word	index@(_ZN2at6native29vectorized_elementwise_kernelILi4EZNS0_50_GLOBAL__N__2680c7bb_12_PowKernel_cu_b2145a98_318429pow_tensor_scalar_kernel_implIN3c104HalfES5_EEvRNS_18TensorIteratorBaseET0_EUlS5_E2_St5arrayIPcLm2EEEEviS8_T1_)
        /*2a98*/ 	.word	0x00000017


	//----- nvinfo : EIATTR_FRAME_SIZE
	.align		4
.L_1871:
        /*2a9c*/ 	.byte	0x04, 0x11
        /*2a9e*/ 	.short	(.L_1873 - .L_1872)
	.align		4
.L_1872:
        /*2aa0*/ 	.word	index@(_ZN2at6native29vectorized_elementwise_kernelILi4EZNS0_50_GLOBAL__N__2680c7bb_12_PowKernel_cu_b2145a98_318429pow_tensor_scalar_kernel_implIN3c104HalfES5_EEvRNS_18TensorIteratorBaseET0_EUlS5_E2_St5arrayIPcLm2EEEEviS8_T1_)
        /*2aa4*/ 	.word	0x00000000


	//----- nvinfo : EIATTR_REGCOUNT
	.align		4
.L_1873:
        /*2aa8*/ 	.byte	0x04, 0x2f
        /*2aaa*/ 	.short	(.L_1875 - .L_1874)
	.align		4
.L_1874:
        /*2aac*/ 	.word	index@(_ZN2at6native29vectorized_elementwise_kernelILi2EZNS0_50_GLOBAL__N__2680c7bb_12_PowKernel_cu_b2145a98_318429pow_tensor_scalar_kernel_implIN3c104HalfES5_EEvRNS_18TensorIteratorBaseET0_EUlS5_E2_St5arrayIPcLm2EEEEviS8_T1_)
        /*2ab0*/ 	.word	0x00000017


	//----- nvinfo : EIATTR_FRAME_SIZE
	.align		4
.L_1875:
        /*2ab4*/ 	.byte	0x04, 0x11
        /*2ab6*/ 	.short	(.L_1877 - .L_1876)
	.align		4
.L_1876:
        /*2ab8*/ 	.word	index@(_ZN2at6native29vectorized_elementwise_kernelILi2EZNS0_50_GLOBAL__N__2680c7bb_12_PowKernel_cu_b2145a98_318429pow_tensor_scalar_kernel_implIN3c104HalfES5_EEvRNS_18TensorIteratorBaseET0_EUlS5_E2_St5arrayIPcLm2EEEEviS8_T1_)
        /*2abc*/ 	.word	0x00000000


	//----- nvinfo : EIATTR_REGCOUNT
	.align		4
.L_1877:
        /*2ac0*/ 	.byte	0x04, 0x2f
        /*2ac2*/ 	.short	(.L_1879 - .L_1878)
	.align		4
.L_1878:
        /*2ac4*/ 	.word	index@(_ZN2at6native27unrolled_elementwise_kernelIZNS0_50_GLOBAL__N__2680c7bb_12_PowKernel_cu_b2145a98_318429pow_tensor_scalar_kernel_implIN3c104HalfES5_EEvRNS_18TensorIteratorBaseET0_EUlS5_E2_St5arrayIPcLm2EELi4E23TrivialOffsetCalculatorILi1EjESE_NS0_6memory15LoadWithoutCastENSF_16StoreWithoutCastEEEviT_S8_T2_T3_T4_T5_)
        /*2ac8*/ 	.word	0x00000012


	//----- nvinfo : EIATTR_FRAME_SIZE
	.align		4
.L_1879:
        /*2acc*/ 	.byte	0x04, 0x11
        /*2ace*/ 	.short	(.L_1881 - .L_1880)
	.align		4
.L_1880:
        /*2ad0*/ 	.word	index@(_ZN2at6native27unrolled_elementwise_kernelIZNS0_50_GLOBAL__N__2680c7bb_12_PowKernel_cu_b2145a98_318429pow_tensor_scalar_kernel_implIN3c104HalfES5_EEvRNS_18TensorIteratorBaseET0_EUlS5_E2_St5arrayIPcLm2EELi4E23TrivialOffsetCalculatorILi1EjESE_NS0_6memory15LoadWithoutCastENSF_16StoreWithoutCastEEEviT_S8_T2_T3_T4_T5_)
        /*2ad4*/ 	.word	0x00000000


	//----- nvinfo : EIATTR_REGCOUNT
	.align		4
.L_1881:
        /*2ad8*/ 	.byte	0x04, 0x2f
        /*2ada*/ 	.short	(.L_1883 - .L_1882)
	.align		4
.L_1882:
        /*2adc*/ 	.word	index@(_ZN2at6native18elementwise_kernelILi128ELi4EZNS0_22gpu_kernel_impl_nocastIZNS0_50_GLOBAL__N__2680c7bb_12_PowKernel_cu_b2145a98_318429pow_tensor_scalar_kernel_implIN3c104HalfES6_EEvRNS_18TensorIteratorBaseET0_EUlS6_E2_EEvS8_RKT_EUliE_EEviT1_)
        /*2ae0*/ 	.word	0x0000000c


	//----- nvinfo : EIATTR_FRAME_SIZE
	.align		4
.L_1883:
        /*2ae4*/ 	.byte	0x04, 0x11
        /*2ae6*/ 	.short	(.L_1885 - .L_1884)
	.align		4
.L_1884:
        /*2ae8*/ 	.word	index@(_ZN2at6native18elementwise_kernelILi128ELi4EZNS0_22gpu_kernel_impl_nocastIZNS0_50_GLOBAL__N__2680c7bb_12_PowKernel_cu_b2145a98_318429pow_tensor_scalar_kernel_implIN3c104HalfES6_EEvRNS_18TensorIteratorBaseET0_EUlS6_E2_EEvS8_RKT_EUliE_EEviT1_)
        /*2aec*/ 	.word	0x00000000


	//----- nvinfo : EIATTR_REGCOUNT
	.align		4
.L_1885:
        /*2af0*/ 	.byte	0x04, 0x2f
        /*2af2*/ 	.short	(.L_1887 - .L_1886)
	.align		4
.L_1886:
        /*2af4*/ 	.word	index@(_ZN2at6native27unrolled_elementwise_kernelIZNS0_50_GLOBAL__N__2680c7bb_12_PowKernel_cu_b2145a98_318429pow_tensor_scalar_kernel_implIN3c104HalfES5_EEvRNS_18TensorIteratorBaseET0_EUlS5_E2_St5arrayIPcLm2EELi4E23TrivialOffsetCalculatorILi1EjESE_NS0_6memory12LoadWithCastILi1EEENSF_13StoreWithCastILi1EEEEEviT_S8_T2_T3_T4_T5_)
        /*2af8*/ 	.word	0x0000001c


	//----- nvinfo : EIATTR_FRAME_SIZE
	.align		4
.L_1887:
        /*2afc*/ 	.byte	0x04, 0x11
        /*2afe*/ 	.short	(.L_1889 - .L_1888)
	.align		4
.L_1888:
        /*2b00*/ 	.word	index@(_ZN2at6native27unrolled_elementwise_kernelIZNS0_50_GLOBAL__N__2680c7bb_12_PowKernel_cu_b2145a98_318429pow_tensor_scalar_kernel_implIN3c104HalfES5_EEvRNS_18TensorIteratorBaseET0_EUlS5_E2_St5arrayIPcLm2EELi4E23TrivialOffsetCalculatorILi1EjESE_NS0_6memory12LoadWithCastILi1EEENSF_13StoreWithCastILi1EEEEEviT_S8_T2_T3_T4_T5_)
        /*2b04*/ 	.word	0x00000000


	//----- nvinfo : EIATTR_REGCOUNT
	.align		4
.L_1889:
        /*2b08*/ 	.byte	0x04, 0x2f
        /*2b0a*/ 	.short	(.L_1891 - .L_1890)
	.align		4
.L_1890:
        /*2b0c*/ 	.word	index@(_ZN2at6native18elementwise_kernelILi128ELi4EZNS0_15gpu_kernel_implIZNS0_50_GLOBAL__N__2680c7bb_12_PowKernel_cu_b2145a98_318429pow_tensor_scalar_kernel_implIN3c104HalfES6_EEvRNS_18TensorIteratorBaseET0_EUlS6_E2_EEvS8_RKT_EUliE_EEviT1_)
        /*2b10*/ 	.word	0x0000001a


	//----- nvinfo : EIATTR_FRAME_SIZE
	.align		4
.L_1891:
        /*2b14*/ 	.byte	0x04, 0x11
        /*2b16*/ 	.short	(.L_1893 - .L_1892)
	.align		4
.L_1892:
        /*2b18*/ 	.word	index@(_ZN2at6native18elementwise_kernelILi128ELi4EZNS0_15gpu_kernel_implIZNS0_50_GLOBAL__N__2680c7bb_12_PowKernel_cu_b2145a98_318429pow_tensor_scalar_kernel_implIN3c104HalfES6_EEvRNS_18TensorIteratorBaseET0_EUlS6_E2_EEvS8_RKT_EUliE_EEviT1_)
        /*2b1c*/ 	.word	0x00000000


	//----- nvinfo : EIATTR_REGCOUNT
	.align		4
.L_1893:
        /*2b20*/ 	.byte	0x04, 0x2f
        /*2b22*/ 	.short	(.L_1895 - .L_1894)
	.align		4
.L_1894:
        /*2b24*/ 	.word	index@(_ZN2at6native29vectorized_elementwise_kernelILi8EZNS0_50_GLOBAL__N__2680c7bb_12_PowKernel_cu_b2145a98_318429pow_tensor_scalar_kernel_implIN3c108BFloat16ES5_EEvRNS_18TensorIteratorBaseET0_EUlS5_E_St5arrayIPcLm2EEEEviS8_T1_)
        /*2b28*/ 	.word	0x00000004


	//----- nvinfo : EIATTR_FRAME_SIZE
	.align		4
.L_1895:
        /*2b2c*/ 	.byte	0x04, 0x11
        /*2b2e*/ 	.short	(.L_1897 - .L_1896)
	.align		4
.L_1896:
        /*2b30*/ 	.word	index@(_ZN2at6native29vectorized_elementwise_kernelILi8EZNS0_50_GLOBAL__N__2680c7bb_12_PowKernel_cu_b2145a98_318429pow_tensor_scalar_kernel_implIN3c108BFloat16ES5_EEvRNS_18TensorIteratorBaseET0_EUlS5_E_St5arrayIPcLm2EEEEviS8_T1_)
        /*2b34*/ 	.word	0x00000000


	//----- nvinfo : EIATTR_REGCOUNT
	.align		4
.L_1897:
        /*2b38*/ 	.byte	0x04, 0x2f
        /*2b3a*/ 	.short	(.L_1899 - .L_1898)
	.align		4
.L_1898:
        /*2b3c*/ 	.word	index@(_ZN2at6native29vectorized_elementwise_kernelILi4EZNS0_50_GLOBAL__N__2680c7bb_12_PowKernel_cu_b2145a98_318429pow_tensor_scalar_kernel_implIN3c108BFloat16ES5_EEvRNS_18TensorIteratorBaseET0_EUlS5_E_St5arrayIPcLm2EEEEviS8_T1_)
        /*2b40*/ 	.word	0x0000001e


	//----- nvinfo : EIATTR_FRAME_SIZE
	.align		4
.L_1899:
        /*2b44*/ 	.byte	0x04, 0x11
        /*2b46*/ 	.short	(.L_1901 - .L_1900)
	.align		4
.L_1900:
        /*2b48*/ 	.word	index@(_ZN2at6native29vectorized_elementwise_kernelILi4EZNS0_50_GLOBAL__N__2680c7bb_12_PowKernel_cu_b2145a98_318429pow_tensor_scalar_kernel_implIN3c108BFloat16ES5_EEvRNS_18TensorIteratorBaseET0_EUlS5_E_St5arrayIPcLm2EEEEviS8_T1_)
        /*2b4c*/ 	.word	0x00000000


	//----- nvinfo : EIATTR_REGCOUNT
	.align		4
.L_1901:
        /*2b50*/ 	.byte	0x04, 0x2f
        /*2b52*/ 	.short	(.L_1903 - .L_1902)
	.align		4
.L_1902:
        /*2b54*/ 	.word	index@(_ZN2at6native29vectorized_elementwise_kernelILi2EZNS0_50_GLOBAL__N__2680c7bb_12_PowKernel_cu_b2145a98_318429pow_tensor_scalar_kernel_implIN3c108BFloat16ES5_EEvRNS_18TensorIteratorBaseET0_EUlS5_E_St5arrayIPcLm2EEEEviS8_T1_)
        /*2b58*/ 	.word	0x0000001e


	//----- nvinfo : EIATTR_FRAME_SIZE
	.align		4
.L_1903:
        /*2b5c*/ 	.byte	0x04, 0x11
        /*2b5e*/ 	.short	(.L_1905 - .L_1904)
	.align		4
.L_1904:
        /*2b60*/ 	.word	index@(_ZN2at6native29vectorized_elementwise_kernelILi2EZNS0_50_GLOBAL__N__2680c7bb_12_PowKernel_cu_b2145a98_318429pow_tensor_scalar_kernel_implIN3c108BFloat16ES5_EEvRNS_18TensorIteratorBaseET0_EUlS5_E_St5arrayIPcLm2EEEEviS8_T1_)
        /*2b64*/ 	.word	0x00000000


	//----- nvinfo : EIATTR_REGCOUNT
	.align		4
.L_1905:
        /*2b68*/ 	.byte	0x04, 0x2f
        /*2b6a*/ 	.short	(.L_1907 - .L_1906)
	.align		4
.L_1906:
        /*2b6c*/ 	.word	index@(_ZN2at6native27unrolled_elementwise_kernelIZNS0_50_GLOBAL__N__2680c7bb_12_PowKernel_cu_b2145a98_318429pow_tensor_scalar_kernel_implIN3c108BFloat16ES5_EEvRNS_18TensorIteratorBaseET0_EUlS5_E_St5arrayIPcLm2EELi4E23TrivialOffsetCalculatorILi1EjESE_NS0_6memory15LoadWithoutCastENSF_16StoreWithoutCastEEEviT_S8_T2_T3_T4_T5_)
        /*2b70*/ 	.word	0x00000016


	//----- nvinfo : EIATTR_FRAME_SIZE
	.align		4
.L_1907:
        /*2b74*/ 	.byte	0x04, 0x11
        /*2b76*/ 	.short	(.L_1909 - .L_1908)
	.align		4
.L_1908:
        /*2b78*/ 	.word	index@(_ZN2at6native27unrolled_elementwise_kernelIZNS0_50_GLOBAL__N__2680c7bb_12_PowKernel_cu_b2145a98_318429pow_tensor_scalar_kernel_implIN3c108BFloat16ES5_EEvRNS_18TensorIteratorBaseET0_EUlS5_E_St5arrayIPcLm2EELi4E23TrivialOffsetCalculatorILi1EjESE_NS0_6memory15LoadWithoutCastENSF_16StoreWithoutCastEEEviT_S8_T2_T3_T4_T5_)
        /*2b7c*/ 	.word	0x00000000


	//----- nvinfo : EIATTR_REGCOUNT
	.align		4
.L_1909:
        /*2b80*/ 	.byte	0x04, 0x2f
        /*2b82*/ 	.short	(.L_1911 - .L_1910)
	.align		4
.L_1910:
        /*2b84*/ 	.word	index@(_ZN2at6native18elementwise_kernelILi128ELi4EZNS0_22gpu_kernel_impl_nocastIZNS0_50_GLOBAL__N__2680c7bb_12_PowKernel_cu_b2145a98_318429pow_tensor_scalar_kernel_implIN3c108BFloat16ES6_EEvRNS_18TensorIteratorBaseET0_EUlS6_E_EEvS8_RKT_EUliE_EEviT1_)
        /*2b88*/ 	.word	0x0000000c


	//----- nvinfo : EIATTR_FRAME_SIZE
	.align		4
.L_1911:
        /*2b8c*/ 	.byte	0x04, 0x11
        /*2b8e*/ 	.short	(.L_1913 - .L_1912)
	.align		4
.L_1912:
        /*2b90*/ 	.word	index@(_ZN2at6native18elementwise_kernelILi128ELi4EZNS0_22gpu_kernel_impl_nocastIZNS0_50_GLOBAL__N__2680c7bb_12_PowKernel_cu_b2145a98_318429pow_tensor_scalar_kernel_implIN3c108BFloat16ES6_EEvRNS_18TensorIteratorBaseET0_EUlS6_E_EEvS8_RKT_EUliE_EEviT1_)
        /*2b94*/ 	.word	0x00000000


	//----- nvinfo : EIATTR_REGCOUNT
	.align		4
.L_1913:
        /*2b98*/ 	.byte	0x04, 0x2f
        /*2b9a*/ 	.short	(.L_1915 - .L_1914)
	.align		4
.L_1914:
        /*2b9c*/ 	.word	index@(_ZN2at6native27unrolled_elementwise_kernelIZNS0_50_GLOBAL__N__2680c7bb_12_PowKernel_cu_b2145a98_318429pow_tensor_scalar_kernel_implIN3c108BFloat16ES5_EEvRNS_18TensorIteratorBaseET0_EUlS5_E_St5arrayIPcLm2EELi4E23TrivialOffsetCalculatorILi1EjESE_NS0_6memory12LoadWithCastILi1EEENSF_13StoreWithCastILi1EEEEEviT_S8_T2_T3_T4_T5_)
        /*2ba0*/ 	.word	0x0000001d


	//----- nvinfo : EIATTR_FRAME_SIZE
	.align		4
.L_1915:
        /*2ba4*/ 	.byte	0x04, 0x11
        /*2ba6*/ 	.short	(.L_1917 - .L_1916)
	.align		4
.L_1916:
        /*2ba8*/ 	.word	index@(_ZN2at6native27unrolled_elementwise_kernelIZNS0_50_GLOBAL__N__2680c7bb_12_PowKernel_cu_b2145a98_318429pow_tensor_scalar_kernel_implIN3c108BFloat16ES5_EEvRNS_18TensorIteratorBaseET0_EUlS5_E_St5arrayIPcLm2EELi4E23TrivialOffsetCalculatorILi1EjESE_NS0_6memory12LoadWithCastILi1EEENSF_13StoreWithCastILi1EEEEEviT_S8_T2_T3_T4_T5_)
        /*2bac*/ 	.word	0x00000000


	//----- nvinfo : EIATTR_REGCOUNT
	.align		4
.L_1917:
        /*2bb0*/ 	.byte	0x04, 0x2f
        /*2bb2*/ 	.short	(.L_1919 - .L_1918)
	.align		4
.L_1918:
        /*2bb4*/ 	.word	index@(_ZN2at6native18elementwise_kernelILi128ELi4EZNS0_15gpu_kernel_implIZNS0_50_GLOBAL__N__2680c7bb_12_PowKernel_cu_b2145a98_318429pow_tensor_scalar_kernel_implIN3c108BFloat16ES6_EEvRNS_18TensorIteratorBaseET0_EUlS6_E_EEvS8_RKT_EUliE_EEviT1_)
        /*2bb8*/ 	.word	0x0000001a


	//----- nvinfo : EIATTR_FRAME_SIZE
	.align		4
.L_1919:
        /*2bbc*/ 	.byte	0x04, 0x11
        /*2bbe*/ 	.short	(.L_1921 - .L_1920)
	.align		4
.L_1920:
        /*2bc0*/ 	.word	index@(_ZN2at6native18elementwise_kernelILi128ELi4EZNS0_15gpu_kernel_implIZNS0_50_GLOBAL__N__2680c7bb_12_PowKernel_cu_b2145a98_318429pow_tensor_scalar_kernel_implIN3c108BFloat16ES6_EEvRNS_18TensorIteratorBaseET0_EUlS6_E_EEvS8_RKT_EUliE_EEviT1_)
        /*2bc4*/ 	.word	0x00000000


	//----- nvinfo : EIATTR_REGCOUNT
	.align		4
.L_1921:
        /*2bc8*/ 	.byte	0x04, 0x2f
        /*2bca*/ 	.short	(.L_1923 - .L_1922)
	.align		4
.L_1922:
        /*2bcc*/ 	.word	index@(_ZN2at6native29vectorized_elementwise_kernelILi8EZNS0_50_GLOBAL__N__2680c7bb_12_PowKernel_cu_b2145a98_318429pow_tensor_scalar_kernel_implIN3c108BFloat16ES5_EEvRNS_18TensorIteratorBaseET0_EUlS5_E0_St5arrayIPcLm2EEEEviS8_T1_)
        /*2bd0*/ 	.word	0x00000004


	//----- nvinfo : EIATTR_FRAME_SIZE
	.align		4
.L_1923:
        /*2bd4*/ 	.byte	0x04, 0x11
        /*2bd6*/ 	.short	(.L_1925 - .L_1924)
	.align		4
.L_1924:
        /*2bd8*/ 	.word	index@(_ZN2at6native29vectorized_elementwise_kernelILi8EZNS0_50_GLOBAL__N__2680c7bb_12_PowKernel_cu_b2145a98_318429pow_tensor_scalar_kernel_implIN3c108BFloat16ES5_EEvRNS_18TensorIteratorBaseET0_EUlS5_E0_St5arrayIPcLm2EEEEviS8_T1_)
        /*2bdc*/ 	.word	0x00000000


	//----- nvinfo : EIATTR_REGCOUNT
	.align		4
.L_1925:
        /*2be0*/ 	.byte	0x04, 0x2f
        /*2be2*/ 	.short	(.L_1927 - .L_1926)
	.align		4
.L_1926:
        /*2be4*/ 	.word	index@(_ZN2at6native29vectorized_elementwise_kernelILi4EZNS0_50_GLOBAL__N__2680c7bb_12_PowKernel_cu_b2145a98_318429pow_tensor_scalar_kernel_implIN3c108BFloat16ES5_EEvRNS_18TensorIteratorBaseET0_EUlS5_E0_St5arrayIPcLm2EEEEviS8_T1_)
        /*2be8*/ 	.word	0x0000001a


	//----- nvinfo : EIATTR_FRAME_SIZE
	.align		4
.L_1927:
        /*2bec*/ 	.byte	0x04, 0x11
        /*2bee*/ 	.short	(.L_1929 - .L_1928)
	.align		4
.L_1928:
        /*2bf0*/ 	.word	index@(_ZN2at6native29vectorized_elementwise_kernelILi4EZNS0_50_GLOBAL__N__2680c7bb_12_PowKernel_cu_b2145a98_318429pow_tensor_scalar_kernel_implIN3c108BFloat16ES5_EEvRNS_18TensorIteratorBaseET0_EUlS5_E0_St5arrayIPcLm2EEEEviS8_T1_)
        /*2bf4*/ 	.word	0x00000000


	//----- nvinfo : EIATTR_REGCOUNT
	.align		4
.L_1929:
        /*2bf8*/ 	.byte	0x04, 0x2f
        /*2bfa*/ 	.short	(.L_1931 - .L_1930)
	.align		4
.L_1930:
        /*2bfc*/ 	.word	index@(_ZN2at6native29vectorized_elementwise_kernelILi2EZNS0_50_GLOBAL__N__2680c7bb_12_PowKernel_cu_b2145a98_318429pow_tensor_scalar_kernel_implIN3c108BFloat16ES5_EEvRNS_18TensorIteratorBaseET0_EUlS5_E0_St5arrayIPcLm2EEEEviS8_T1_)
        /*2c00*/ 	.word	0x0000001a


	//----- nvinfo : EIATTR_FRAME_SIZE
	.align		4
.L_1931:
        /*2c04*/ 	.byte	0x04, 0x11
        /*2c06*/ 	.short	(.L_1933 - .L_1932)
	.align		4
.L_1932:
        /*2c08*/ 	.word	index@(_ZN2at6native29vectorized_elementwise_kernelILi2EZNS0_50_GLOBAL__N__2680c7bb_12_PowKernel_cu_b2145a98_318429pow_tensor_scalar_kernel_implIN3c108BFloat16ES5_EEvRNS_18TensorIteratorBaseET0_EUlS5_E0_St5arrayIPcLm2EEEEviS8_T1_)
        /*2c0c*/ 	.word	0x00000000


	//----- nvinfo : EIATTR_REGCOUNT
	.align		4
.L_1933:
        /*2c10*/ 	.byte	0x04, 0x2f
        /*2c12*/ 	.short	(.L_1935 - .L_1934)
	.align		4
.L_1934:
        /*2c14*/ 	.word	index@(_ZN2at6native27unrolled_elementwise_kernelIZNS0_50_GLOBAL__N__2680c7bb_12_PowKernel_cu_b2145a98_318429pow_tensor_scalar_kernel_implIN3c108BFloat16ES5_EEvRNS_18TensorIteratorBaseET0_EUlS5_E0_St5arrayIPcLm2EELi4E23TrivialOffsetCalculatorILi1EjESE_NS0_6memory15LoadWithoutCastENSF_16StoreWithoutCastEEEviT_S8_T2_T3_T4_T5_)
        /*2c18*/ 	.word	0x00000014


	//----- nvinfo : EIATTR_FRAME_SIZE
	.align		4
.L_1935:
        /*2c1c*/ 	.byte	0x04, 0x11
        /*2c1e*/ 	.short	(.L_1937 - .L_1936)
	.align		4
.L_1936:
        /*2c20*/ 	.word	index@(_ZN2at6native27unrolled_elementwise_kernelIZNS0_50_GLOBAL__N__2680c7bb_12_PowKernel_cu_b2145a98_318429pow_tensor_scalar_kernel_implIN3c108BFloat16ES5_EEvRNS_18TensorIteratorBaseET0_EUlS5_E0_St5arrayIPcLm2EELi4E23TrivialOffsetCalculatorILi1EjESE_NS0_6memory15LoadWithoutCastENSF_16StoreWithoutCastEEEviT_S8_T2_T3_T4_T5_)
        /*2c24*/ 	.word	0x00000000


	//----- nvinfo : EIATTR_REGCOUNT
	.align		4
.L_1937:
        /*2c28*/ 	.byte	0x04, 0x2f
        /*2c2a*/ 	.short	(.L_1939 - .L_1938)
	.align		4
.L_1938:
        /*2c2c*/ 	.word	index@(_ZN2at6native18elementwise_kernelILi128ELi4EZNS0_22gpu_kernel_impl_nocastIZNS0_50_GLOBAL__N__2680c7bb_12_PowKernel_cu_b2145a98_318429pow_tensor_scalar_kernel_implIN3c108BFloat16ES6_EEvRNS_18TensorIteratorBaseET0_EUlS6_E0_EEvS8_RKT_EUliE_EEviT1_)
        /*2c30*/ 	.word	0x0000000c


	//----- nvinfo : EIATTR_FRAME_SIZE
	.align		4
.L_1939:
        /*2c34*/ 	.byte	0x04, 0x11
        /*2c36*/ 	.short	(.L_1941 - .L_1940)
	.align		4
.L_1940:
        /*2c38*/ 	.word	index@(_ZN2at6native18elementwise_kernelILi128ELi4EZNS0_22gpu_kernel_impl_nocastIZNS0_50_GLOBAL__N__2680c7bb_12_PowKernel_cu_b2145a98_318429pow_tensor_scalar_kernel_implIN3c108BFloat16ES6_EEvRNS_18TensorIteratorBaseET0_EUlS6_E0_EEvS8_RKT_EUliE_EEviT1_)
        /*2c3c*/ 	.word	0x00000000


	//----- nvinfo : EIATTR_REGCOUNT
	.align		4
.L_1941:
        /*2c40*/ 	.byte	0x04, 0x2f
        /*2c42*/ 	.short	(.L_1943 - .L_1942)
	.align		4
.L_1942:
        /*2c44*/ 	.word	index@(_ZN2at6native27unrolled_elementwise_kernelIZNS0_50_GLOBAL__N__2680c7bb_12_PowKernel_cu_b2145a98_318429pow_tensor_scalar_kernel_implIN3c108BFloat16ES5_EEvRNS_18TensorIteratorBaseET0_EUlS5_E0_St5arrayIPcLm2EELi4E23TrivialOffsetCalculatorILi1EjESE_NS0_6memory12LoadWithCastILi1EEENSF_13StoreWithCastILi1EEEEEviT_S8_T2_T3_T4_T5_)
        /*2c48*/ 	.word	0x0000001c


	//----- nvinfo : EIATTR_FRAME_SIZE
	.align		4
.L_1943:
        /*2c4c*/ 	.byte	0x04, 0x11
        /*2c4e*/ 	.short	(.L_1945 - .L_1944)
	.align		4
.L_1944:
        /*2c50*/ 	.word	index@(_ZN2at6native27unrolled_elementwise_kernelIZNS0_50_GLOBAL__N__2680c7bb_12_PowKernel_cu_b2145a98_318429pow_tensor_scalar_kernel_implIN3c108BFloat16ES5_EEvRNS_18TensorIteratorBaseET0_EUlS5_E0_St5arrayIPcLm2EELi4E23TrivialOffsetCalculatorILi1EjESE_NS0_6memory12LoadWithCastILi1EEENSF_13StoreWithCastILi1EEEEEviT_S8_T2_T3_T4_T5_)
        /*2c54*/ 	.word	0x00000000


	//----- nvinfo : EIATTR_REGCOUNT
	.align		4
.L_1945:
        /*2c58*/ 	.byte	0x04, 0x2f
        /*2c5a*/ 	.short	(.L_1947 - .L_1946)
	.align		4
.L_1946:
        /*2c5c*/ 	.word	index@(_ZN2at6native18elementwise_kernelILi128ELi4EZNS0_15gpu_kernel_implIZNS0_50_GLOBAL__N__2680c7bb_12_PowKernel_cu_b2145a98_318429pow_tensor_scalar_kernel_implIN3c108BFloat16ES6_EEvRNS_18TensorIteratorBaseET0_EUlS6_E0_EEvS8_RKT_EUliE_EEviT1_)
        /*2c60*/ 	.word	0x0000001a


	//----- nvinfo : EIATTR_FRAME_SIZE
	.align		4
.L_1947:
        /*2c64*/ 	.byte	0x04, 0x11
        /*2c66*/ 	.short	(.L_1949 - .L_1948)
	.align		4
.L_1948:
        /*2c68*/ 	.word	index@(_ZN2at6native18elementwise_kernelILi128ELi4EZNS0_15gpu_kernel_implIZNS0_50_GLOBAL__N__2680c7bb_12_PowKernel_cu_b2145a98_318429pow_tensor_scalar_kernel_implIN3c108BFloat16ES6_EEvRNS_18TensorIteratorBaseET0_EUlS6_E0_EEvS8_RKT_EUliE_EEviT1_)
        /*2c6c*/ 	.word	0x00000000


	//----- nvinfo : EIATTR_REGCOUNT
	.align		4
.L_1949:
        /*2c70*/ 	.byte	0x04, 0x2f
        /*2c72*/ 	.short	(.L_1951 - .L_1950)
	.align		4
.L_1950:
        /*2c74*/ 	.word	index@(_ZN2at6native29vectorized_elementwise_kernelILi8EZNS0_50_GLOBAL__N__2680c7bb_12_PowKernel_cu_b2145a98_318429pow_tensor_scalar_kernel_implIN3c108BFloat16ES5_EEvRNS_18TensorIteratorBaseET0_EUlS5_E1_St5arrayIPcLm2EEEEviS8_T1_)
        /*2c78*/ 	.word	0x00000004


	//----- nvinfo : EIATTR_FRAME_SIZE
	.align		4
.L_1951:
        /*2c7c*/ 	.byte	0x04, 0x11
        /*2c7e*/ 	.short	(.L_1953 - .L_1952)
	.align		4
.L_1952:
        /*2c80*/ 	.word	index@(_ZN2at6native29vectorized_elementwise_kernelILi8EZNS0_50_GLOBAL__N__2680c7bb_12_PowKernel_cu_b2145a98_318429pow_tensor_scalar_kernel_implIN3c108BFloat16ES5_EEvRNS_18TensorIteratorBaseET0_EUlS5_E1_St5arrayIPcLm2EEEEviS8_T1_)
        /*2c84*/ 	.word	0x00000000


	//----- nvinfo : EIATTR_REGCOUNT
	.align		4
.L_1953:
        /*2c88*/ 	.byte	0x04, 0x2f
        /*2c8a*/ 	.short	(.L_1955 - .L_1954)
	.align		4
.L_1954:
        /*2c8c*/ 	.word	index@(_ZN2at6native29vectorized_elementwise_kernelILi4EZNS0_50_GLOBAL__N__2680c7bb_12_PowKernel_cu_b2145a98_318429pow_tensor_scalar_kernel_implIN3c108BFloat16ES5_EEvRNS_18TensorIteratorBaseET0_EUlS5_E1_St5arrayIPcLm2EEEEviS8_T1_)
        /*2c90*/ 	.word	0x0000001d


	//----- nvinfo : EIATTR_FRAME_SIZE
	.align		4
.L_1955:
        /*2c94*/ 	.byte	0x04, 0x11
        /*2c96*/ 	.short	(.L_1957 - .L_1956)
	.align		4
.L_1956:
        /*2c98*/ 	.word	index@($__internal_5_$__cuda_sm20_dblrcp_rn_slowpath_v3)
        /*2c9c*/ 	.word	0x00000000


	//----- nvinfo : EIATTR_FRAME_SIZE
	.align		4
.L_1957:
        /*2ca0*/ 	.byte	0x04, 0x11
        /*2ca2*/ 	.short	(.L_1959 - .L_1958)
	.align		4
.L_1958:
        /*2ca4*/ 	.word	index@(_ZN2at6native29vectorized_elementwise_kernelILi4EZNS0_50_GLOBAL__N__2680c7bb_12_PowKernel_cu_b2145a98_318429pow_tensor_scalar_kernel_implIN3c108BFloat16ES5_EEvRNS_18TensorIteratorBaseET0_EUlS5_E1_St5arrayIPcLm2EEEEviS8_T1_)
        /*2ca8*/ 	.word	0x00000000


	//----- nvinfo : EIATTR_REGCOUNT
	.align		4
.L_1959:
        /*2cac*/ 	.byte	0x04, 0x2f
        /*2cae*/ 	.short	(.L_1961 - .L_1960)
	.align		4
.L_1960:
        /*2cb0*/ 	.word	index@(_ZN2at6native29vectorized_elementwise_kernelILi2EZNS0_50_GLOBAL__N__2680c7bb_12_PowKernel_cu_b2145a98_318429pow_tensor_scalar_kernel_implIN3c108BFloat16ES5_EEvRNS_18TensorIteratorBaseET0_EUlS5_E1_St5arrayIPcLm2EEEEviS8_T1_)
        /*2cb4*/ 	.word	0x0000001d


	//----- nvinfo : EIATTR_FRAME_SIZE
	.align		4
.L_1961:
        /*2cb8*/ 	.byte	0x04, 0x11
        /*2cba*/ 	.short	(.L_1963 - .L_1962)
	.align		4
.L_1962:
        /*2cbc*/ 	.word	index@($__internal_4_$__cuda_sm20_dblrcp_rn_slowpath_v3)
        /*2cc0*/ 	.word	0x00000000


	//----- nvinfo : EIATTR_FRAME_SIZE
	.align		4
.L_1963:
        /*2cc4*/ 	.byte	0x04, 0x11
        /*2cc6*/ 	.short	(.L_1965 - .L_1964)
	.align		4
.L_1964:
        /*2cc8*/ 	.word	index@(_ZN2at6native29vectorized_elementwise_kernelILi2EZNS0_50_GLOBAL__N__2680c7bb_12_PowKernel_cu_b2145a98_318429pow_tensor_scalar_kernel_implIN3c108BFloat16ES5_EEvRNS_18TensorIteratorBaseET0_EUlS5_E1_St5arrayIPcLm2EEEEviS8_T1_)
        /*2ccc*/ 	.word	0x00000000


	//----- nvinfo : EIATTR_REGCOUNT
	.align		4
.L_1965:
        /*2cd0*/ 	.byte	0x04, 0x2f
        /*2cd2*/ 	.short	(.L_1967 - .L_1966)
	.align		4
.L_1966:
        /*2cd4*/ 	.word	index@(_ZN2at6native27unrolled_elementwise_kernelIZNS0_50_GLOBAL__N__2680c7bb_12_PowKernel_cu_b2145a98_318429pow_tensor_scalar_kernel_implIN3c108BFloat16ES5_EEvRNS_18TensorIteratorBaseET0_EUlS5_E1_St5arrayIPcLm2EELi4E23TrivialOffsetCalculatorILi1EjESE_NS0_6memory15LoadWithoutCastENSF_16StoreWithoutCastEEEviT_S8_T2_T3_T4_T5_)
        /*2cd8*/ 	.word	0x00000016


	//----- nvinfo : EIATTR_FRAME_SIZE
	.align		4
.L_1967:
        /*2cdc*/ 	.byte	0x04, 0x11
        /*2cde*/ 	.short	(.L_1969 - .L_1968)
	.align		4
.L_1968:
        /*2ce0*/ 	.word	index@($__internal_3_$__cuda_sm20_dblrcp_rn_slowpath_v3)
        /*2ce4*/ 	.word	0x00000000


	//----- nvinfo : EIATTR_FRAME_SIZE
	.align		4
.L_1969:
        /*2ce8*/ 	.byte	0x04, 0x11
        /*2cea*/ 	.short	(.L_1971 - .L_1970)
	.align		4
.L_1970:
        /*2cec*/ 	.word	index@(_ZN2at6native27unrolled_elementwise_kernelIZNS0_50_GLOBAL__N__2680c7bb_12_PowKernel_cu_b2145a98_318429pow_tensor_scalar_kernel_implIN3c108BFloat16ES5_EEvRNS_18TensorIteratorBaseET0_EUlS5_E1_St5arrayIPcLm2EELi4E23TrivialOffsetCalculatorILi1EjESE_NS0_6memory15LoadWithoutCastENSF_16StoreWithoutCastEEEviT_S8_T2_T3_T4_T5_)
        /*2cf0*/ 	.word	0x00000000


	//----- nvinfo : EIATTR_REGCOUNT
	.align		4
.L_1971:
        /*2cf4*/ 	.byte	0x04, 0x2f
        /*2cf6*/ 	.short	(.L_1973 - .L_1972)
	.align		4
.L_1972:
        /*2cf8*/ 	.word	index@(_ZN2at6native18elementwise_kernelILi128ELi4EZNS0_22gpu_kernel_impl_nocastIZNS0_50_GLOBAL__N__2680c7bb_12_PowKernel_cu_b2145a98_318429pow_tensor_scalar_kernel_implIN3c108BFloat16ES6_EEvRNS_18TensorIteratorBaseET0_EUlS6_E1_EEvS8_RKT_EUliE_EEviT1_)
        /*2cfc*/ 	.word	0x00000012


	//----- nvinfo : EIATTR_FRAME_SIZE
	.align		4
.L_1973:
        /*2d00*/ 	.byte	0x04, 0x11
        /*2d02*/ 	.short	(.L_1975 - .L_1974)
	.align		4
.L_1974:
        /*2d04*/ 	.word	index@($__internal_2_$__cuda_sm20_dblrcp_rn_slowpath_v3)
        /*2d08*/ 	.word	0x00000000


	//----- nvinfo : EIATTR_FRAME_SIZE
	.align		4
.L_1975:
        /*2d0c*/ 	.byte	0x04, 0x11
        /*2d0e*/ 	.short	(.L_1977 - .L_1976)
	.align		4
.L_1976:
        /*2d10*/ 	.word	index@(_ZN2at6native18elementwise_kernelILi128ELi4EZNS0_22gpu_kernel_impl_nocastIZNS0_50_GLOBAL__N__2680c7bb_12_PowKernel_cu_b2145a98_318429pow_tensor_scalar_kernel_implIN3c108BFloat16ES6_EEvRNS_18TensorIteratorBaseET0_EUlS6_E1_EEvS8_RKT_EUliE_EEviT1_)
        /*2d14*/ 	.word	0x00000000


	//----- nvinfo : EIATTR_REGCOUNT
	.align		4
.L_1977:
        /*2d18*/ 	.byte	0x04, 0x2f
        /*2d1a*/ 	.short	(.L_1979 - .L_1978)
	.align		4
.L_1978:
        /*2d1c*/ 	.word	index@(_ZN2at6native27unrolled_elementwise_kernelIZNS0_50_GLOBAL__N__2680c7bb_12_PowKernel_cu_b2145a98_318429pow_tensor_scalar_kernel_implIN3c108BFloat16ES5_EEvRNS_18TensorIteratorBaseET0_EUlS5_E1_St5arrayIPcLm2EELi4E23TrivialOffsetCalculatorILi1EjESE_NS0_6memory12LoadWithCastILi1EEENSF_13StoreWithCastILi1EEEEEviT_S8_T2_T3_T4_T5_)
        /*2d20*/ 	.word	0x0000001e


	//----- nvinfo : EIATTR_FRAME_SIZE
	.align		4
.L_1979:
        /*2d24*/ 	.byte	0x04, 0x11
        /*2d26*/ 	.short	(.L_1981 - .L_1980)
	.align		4
.L_1980:
        /*2d28*/ 	.word	index@($__internal_1_$__cuda_sm20_dblrcp_rn_slowpath_v3)
        /*2d2c*/ 	.word	0x00000000


	//----- nvinfo : EIATTR_FRAME_SIZE
	.align		4
.L_1981:
        /*2d30*/ 	.byte	0x04, 0x11
        /*2d32*/ 	.short	(.L_1983 - .L_1982)
	.align		4
.L_1982:
        /*2d34*/ 	.word	index@(_ZN2at6native27unrolled_elementwise_kernelIZNS0_50_GLOBAL__N__2680c7bb_12_PowKernel_cu_b2145a98_318429pow_tensor_scalar_kernel_implIN3c108BFloat16ES5_EEvRNS_18TensorIteratorBaseET0_EUlS5_E1_St5arrayIPcLm2EELi4E23TrivialOffsetCalculatorILi1EjESE_NS0_6memory12LoadWithCastILi1EEENSF_13StoreWithCastILi1EEEEEviT_S8_T2_T3_T4_T5_)
        /*2d38*/ 	.word	0x00000000


	//----- nvinfo : EIATTR_REGCOUNT
	.align		4
.L_1983:
        /*2d3c*/ 	.byte	0x04, 0x2f
        /*2d3e*/ 	.short	(.L_1985 - .L_1984)
	.align		4
.L_1984:
        /*2d40*/ 	.word	index@(_ZN2at6native18elementwise_kernelILi128ELi4EZNS0_15gpu_kernel_implIZNS0_50_GLOBAL__N__2680c7bb_12_PowKernel_cu_b2145a98_318429pow_tensor_scalar_kernel_implIN3c108BFloat16ES6_EEvRNS_18TensorIteratorBaseET0_EUlS6_E1_EEvS8_RKT_EUliE_EEviT1_)
        /*2d44*/ 	.word	0x0000001a


	//----- nvinfo : EIATTR_FRAME_SIZE
	.align		4
.L_1985:
        /*2d48*/ 	.byte	0x04, 0x11
        /*2d4a*/ 	.short	(.L_1987 - .L_1986)
	.align		4
.L_1986:
        /*2d4c*/ 	.word	index@($__internal_0_$__cuda_sm20_dblrcp_rn_slowpath_v3)
        /*2d50*/ 	.word	0x00000000


	//----- nvinfo : EIATTR_FRAME_SIZE
	.align		4
.L_1987:
        /*2d54*/ 	.byte	0x04, 0x11
        /*2d56*/ 	.short	(.L_1989 - .L_1988)
	.align		4
.L_1988:
        /*2d58*/ 	.word	index@(_ZN2at6native18elementwise_kernelILi128ELi4EZNS0_15gpu_kernel_implIZNS0_50_GLOBAL__N__2680c7bb_12_PowKernel_cu_b2145a98_318429pow_tensor_scalar_kernel_implIN3c108BFloat16ES6_EEvRNS_18TensorIteratorBaseET0_EUlS6_E1_EEvS8_RKT_EUliE_EEviT1_)
        /*2d5c*/ 	.word	0x00000000


	//----- nvinfo : EIATTR_REGCOUNT
	.align		4
.L_1989:
        /*2d60*/ 	.byte	0x04, 0x2f
        /*2d62*/ 	.short	(.L_1991 - .L_1990)
	.align		4
.L_1990:
        /*2d64*/ 	.word	index@(_ZN2at6native29vectorized_elementwise_kernelILi8EZNS0_50_GLOBAL__N__2680c7bb_12_PowKernel_cu_b2145a98_318429pow_tensor_scalar_kernel_implIN3c108BFloat16ES5_EEvRNS_18TensorIteratorBaseET0_EUlS5_E2_St5arrayIPcLm2EEEEviS8_T1_)
        /*2d68*/ 	.word	0x00000004


	//----- nvinfo : EIATTR_FRAME_SIZE
	.align		4
.L_1991:
        /*2d6c*/ 	.byte	0x04, 0x11
        /*2d6e*/ 	.short	(.L_1993 - .L_1992)
	.align		4
.L_1992:
        /*2d70*/ 	.word	index@(_ZN2at6native29vectorized_elementwise_kernelILi8EZNS0_50_GLOBAL__N__2680c7bb_12_PowKernel_cu_b2145a98_318429pow_tensor_scalar_kernel_implIN3c108BFloat16ES5_EEvRNS_18TensorIteratorBaseET0_EUlS5_E2_St5arrayIPcLm2EEEEviS8_T1_)
        /*2d74*/ 	.word	0x00000000


	//----- nvinfo : EIATTR_REGCOUNT
	.align		4
.L_1993:
        /*2d78*/ 	.byte	0x04, 0x2f
        /*2d7a*/ 	.short	(.L_1995 - .L_1994)
	.align		4
.L_1994:
        /*2d7c*/ 	.word	index@(_ZN2at6native29vectorized_elementwise_kernelILi4EZNS0_50_GLOBAL__N__2680c7bb_12_PowKernel_cu_b2145a98_318429pow_tensor_scalar_kernel_implIN3c108BFloat16ES5_EEvRNS_18TensorIteratorBaseET0_EUlS5_E2_St5arrayIPcLm2EEEEviS8_T1_)
        /*2d80*/ 	.word	0x00000016


	//----- nvinfo : EIATTR_FRAME_SIZE
	.align		4
.L_1995:
        /*2d84*/ 	.byte	0x04, 0x11
        /*2d86*/ 	.short	(.L_1997 - .L_1996)
	.align		4
.L_1996:
        /*2d88*/ 	.word	index@(_ZN2at6native29vectorized_elementwise_kernelILi4EZNS0_50_GLOBAL__N__2680c7bb_12_PowKernel_cu_b2145a98_318429pow_tensor_scalar_kernel_implIN3c108BFloat16ES5_EEvRNS_18TensorIteratorBaseET0_EUlS5_E2_St5arrayIPcLm2EEEEviS8_T1_)
        /*2d8c*/ 	.word	0x00000000


	//----- nvinfo : EIATTR_REGCOUNT
	.align		4
.L_1997:
        /*2d90*/ 	.byte	0x04, 0x2f
        /*2d92*/ 	.short	(.L_1999 - .L_1998)
	.align		4
.L_1998:
        /*2d94*/ 	.word	index@(_ZN2at6native29vectorized_elementwise_kernelILi2EZNS0_50_GLOBAL__N__2680c7bb_12_PowKernel_cu_b2145a98_318429pow_tensor_scalar_kernel_implIN3c108BFloat16ES5_EEvRNS_18TensorIteratorBaseET0_EUlS5_E2_St5arrayIPcLm2EEEEviS8_T1_)
        /*2d98*/ 	.word	0x00000016


	//----- nvinfo : EIATTR_FRAME_SIZE
	.align		4
.L_1999:
        /*2d9c*/ 	.byte	0x04, 0x11
        /*2d9e*/ 	.short	(.L_2001 - .L_2000)
	.align		4
.L_2000:
        /*2da0*/ 	.word	index@(_ZN2at6native29vectorized_elementwise_kernelILi2EZNS0_50_GLOBAL__N__2680c7bb_12_PowKernel_cu_b2145a98_318429pow_tensor_scalar_kernel_implIN3c108BFloat16ES5_EEvRNS_18TensorIteratorBaseET0_EUlS5_E2_St5arrayIPcLm2EEEEviS8_T1_)
        /*2da4*/ 	.word	0x00000000


	//----- nvinfo : EIATTR_REGCOUNT
	.align		4
.L_2001:
        /*2da8*/ 	.byte	0x04, 0x2f
        /*2daa*/ 	.short	(.L_2003 - .L_2002)
	.align		4
.L_2002:
        /*2dac*/ 	.word	index@(_ZN2at6native27unrolled_elementwise_kernelIZNS0_50_GLOBAL__N__2680c7bb_12_PowKernel_cu_b2145a98_318429pow_tensor_scalar_kernel_implIN3c108BFloat16ES5_EEvRNS_18TensorIteratorBaseET0_EUlS5_E2_St5arrayIPcLm2EELi4E23TrivialOffsetCalculatorILi1EjESE_NS0_6memory15LoadWithoutCastENSF_16StoreWithoutCastEEEviT_S8_T2_T3_T4_T5_)
        /*2db0*/ 	.word	0x00000012


	//----- nvinfo : EIATTR_FRAME_SIZE
	.align		4
.L_2003:
        /*2db4*/ 	.byte	0x04, 0x11
        /*2db6*/ 	.short	(.L_2005 - .L_2004)
	.align		4
.L_2004:
        /*2db8*/ 	.word	index@(_ZN2at6native27unrolled_elementwise_kernelIZNS0_50_GLOBAL__N__2680c7bb_12_PowKernel_cu_b2145a98_318429pow_tensor_scalar_kernel_implIN3c108BFloat16ES5_EEvRNS_18TensorIteratorBaseET0_EUlS5_E2_St5arrayIPcLm2EELi4E23TrivialOffsetCalculatorILi1EjESE_NS0_6memory15LoadWithoutCastENSF_16StoreWithoutCastEEEviT_S8_T2_T3_T4_T5_)
        /*2dbc*/ 	.word	0x00000000


	//----- nvinfo : EIATTR_REGCOUNT
	.align		4
.L_2005:
        /*2dc0*/ 	.byte	0x04, 0x2f
        /*2dc2*/ 	.short	(.L_2007 - .L_2006)
	.align		4
.L_2006:
        /*2dc4*/ 	.word	index@(_ZN2at6native18elementwise_kernelILi128ELi4EZNS0_22gpu_kernel_impl_nocastIZNS0_50_GLOBAL__N__2680c7bb_12_PowKernel_cu_b2145a98_318429pow_tensor_scalar_kernel_implIN3c108BFloat16ES6_EEvRNS_18TensorIteratorBaseET0_EUlS6_E2_EEvS8_RKT_EUliE_EEviT1_)
        /*2dc8*/ 	.word	0x0000000c


	//----- nvinfo : EIATTR_FRAME_SIZE
	.align		4
.L_2007:
        /*2dcc*/ 	.byte	0x04, 0x11
        /*2dce*/ 	.short	(.L_2009 - .L_2008)
	.align		4
.L_2008:
        /*2dd0*/ 	.word	index@(_ZN2at6native18elementwise_kernelILi128ELi4EZNS0_22gpu_kernel_impl_nocastIZNS0_50_GLOBAL__N__2680c7bb_12_PowKernel_cu_b2145a98_318429pow_tensor_scalar_kernel_implIN3c108BFloat16ES6_EEvRNS_18TensorIteratorBaseET0_EUlS6_E2_EEvS8_RKT_EUliE_EEviT1_)
        /*2dd4*/ 	.word	0x00000000


	//----- nvinfo : EIATTR_REGCOUNT
	.align		4
.L_2009:
        /*2dd8*/ 	.byte	0x04, 0x2f
        /*2dda*/ 	.short	(.L_2011 - .L_2010)
	.align		4
.L_2010:
        /*2ddc*/ 	.word	index@(_ZN2at6native27unrolled_elementwise_kernelIZNS0_50_GLOBAL__N__2680c7bb_12_PowKernel_cu_b2145a98_318429pow_tensor_scalar_kernel_implIN3c108BFloat16ES5_EEvRNS_18TensorIteratorBaseET0_EUlS5_E2_St5arrayIPcLm2EELi4E23TrivialOffsetCalculatorILi1EjESE_NS0_6memory12LoadWithCastILi1EEENSF_13StoreWithCastILi1EEEEEviT_S8_T2_T3_T4_T5_)
        /*2de0*/ 	.word	0x0000001c


	//----- nvinfo : EIATTR_FRAME_SIZE
	.align		4
.L_2011:
        /*2de4*/ 	.byte	0x04, 0x11
        /*2de6*/ 	.short	(.L_2013 - .L_2012)
	.align		4
.L_2012:
        /*2de8*/ 	.word	index@(_ZN2at6native27unrolled_elementwise_kernelIZNS0_50_GLOBAL__N__2680c7bb_12_PowKernel_cu_b2145a98_318429pow_tensor_scalar_kernel_implIN3c108BFloat16ES5_EEvRNS_18TensorIteratorBaseET0_EUlS5_E2_St5arrayIPcLm2EELi4E23TrivialOffsetCalculatorILi1EjESE_NS0_6memory12LoadWithCastILi1EEENSF_13StoreWithCastILi1EEEEEviT_S8_T2_T3_T4_T5_)
        /*2dec*/ 	.word	0x00000000


	//----- nvinfo : EIATTR_REGCOUNT
	.align		4
.L_2013:
        /*2df0*/ 	.byte	0x04, 0x2f
        /*2df2*/ 	.short	(.L_2015 - .L_2014)
	.align		4
.L_2014:
        /*2df4*/ 	.word	index@(_ZN2at6native18elementwise_kernelILi128ELi4EZNS0_15gpu_kernel_implIZNS0_50_GLOBAL__N__2680c7bb_12_PowKernel_cu_b2145a98_318429pow_tensor_scalar_kernel_implIN3c108BFloat16ES6_EEvRNS_18TensorIteratorBaseET0_EUlS6_E2_EEvS8_RKT_EUliE_EEviT1_)
        /*2df8*/ 	.word	0x0000001a


	//----- nvinfo : EIATTR_FRAME_SIZE
	.align		4
.L_2015:
        /*2dfc*/ 	.byte	0x04, 0x11
        /*2dfe*/ 	.short	(.L_2017 - .L_2016)
	.align		4
.L_2016:
        /*2e00*/ 	.word	index@(_ZN2at6native18elementwise_kernelILi128ELi4EZNS0_15gpu_kernel_implIZNS0_50_GLOBAL__N__2680c7bb_12_PowKernel_cu_b2145a98_318429pow_tensor_scalar_kernel_implIN3c108BFloat16ES6_EEvRNS_18TensorIteratorBaseET0_EUlS6_E2_EEvS8_RKT_EUliE_EEviT1_)
        /*2e04*/ 	.word	0x00000000


	//----- nvinfo : EIATTR_MIN_STACK_SIZE
	.align		4
.L_2017:
        /*2e08*/ 	.byte	0x04, 0x12
        /*2e0a*/ 	.short	(.L_2019 - .L_2018)
	.align		4
.L_2018:
        /*2e0c*/ 	.word	index@(_ZN2at6native18elementwise_kernelILi128ELi4EZNS0_15gpu_kernel_implIZNS0_50_GLOBAL__N__2680c7bb_12_PowKernel_cu_b2145a98_318429pow_tensor_scalar_kernel_implIN3c108BFloat16ES6_EEvRNS_18TensorIteratorBaseET0_EUlS6_E2_EEvS8_RKT_EUliE_EEviT1_)
        /*2e10*/ 	.word	0x00000000


	//----- nvinfo : EIATTR_MIN_STACK_SIZE
	.align		4
.L_2019:
        /*2e14*/ 	.byte	0x04, 0x12
        /*2e16*/ 	.short	(.L_2021 - .L_2020)
	.align		4
.L_2020:
        /*2e18*/ 	.word	index@(_ZN2at6native27unrolled_elementwise_kernelIZNS0_50_GLOBAL__N__2680c7bb_12_PowKernel_cu_b2145a98_318429pow_tensor_scalar_kernel_implIN3c108BFloat16ES5_EEvRNS_18TensorIteratorBaseET0_EUlS5_E2_St5arrayIPcLm2EELi4E23TrivialOffsetCalculatorILi1EjESE_NS0_6memory12LoadWithCastILi1EEENSF_13StoreWithCastILi1EEEEEviT_S8_T2_T3_T4_T5_)
        /*2e1c*/ 	.word	0x00000000


	//----- nvinfo : EIATTR_MIN_STACK_SIZE
	.align		4
.L_2021:
        /*2e20*/ 	.byte	0x04, 0x12
        /*2e22*/ 	.short	(.L_2023 - .L_2022)
	.align		4
.L_2022:
        /*2e24*/ 	.word	index@(_ZN2at6native18elementwise_kernelILi128ELi4EZNS0_22gpu_kernel_impl_nocastIZNS0_50_GLOBAL__N__2680c7bb_12_PowKernel_cu_b2145a98_318429pow_tensor_scalar_kernel_implIN3c108BFloat16ES6_EEvRNS_18TensorIteratorBaseET0_EUlS6_E2_EEvS8_RKT_EUliE_EEviT1_)
        /*2e28*/ 	.word	0x00000000


	//----- nvinfo : EIATTR_MIN_STACK_SIZE
	.align		4
.L_2023:
        /*2e2c*/ 	.byte	0x04, 0x12
        /*2e2e*/ 	.short	(.L_2025 - .L_2024)
	.align		4
.L_2024:
        /*2e30*/ 	.word	index@(_ZN2at6native27unrolled_elementwise_kernelIZNS0_50_GLOBAL__N__2680c7bb_12_PowKernel_cu_b2145a98_318429pow_tensor_scalar_kernel_implIN3c108BFloat16ES5_EEvRNS_18TensorIteratorBaseET0_EUlS5_E2_St5arrayIPcLm2EELi4E23TrivialOffsetCalculatorILi1EjESE_NS0_6memory15LoadWithoutCastENSF_16StoreWithoutCastEEEviT_S8_T2_T3_T4_T5_)
        /*2e34*/ 	.word	0x00000000


	//----- nvinfo : EIATTR_MIN_STACK_SIZE
	.align		4
.L_2025:
        /*2e38*/ 	.byte	0x04, 0x12
        /*2e3a*/ 	.short	(.L_2027 - .L_2026)
	.align		4
.L_2026:
        /*2e3c*/ 	.word	index@(_ZN2at6native29vectorized_elementwise_kernelILi2EZNS0_50_GLOBAL__N__2680c7bb_12_PowKernel_cu_b2145a98_318429pow_tensor_scalar_kernel_implIN3c108BFloat16ES5_EEvRNS_18TensorIteratorBaseET0_EUlS5_E2_St5arrayIPcLm2EEEEviS8_T1_)
        /*2e40*/ 	.word	0x00000000


	//----- nvinfo : EIATTR_MIN_STACK_SIZE
	.align		4
.L_2027:
        /*2e44*/ 	.byte	0x04, 0x12
        /*2e46*/ 	.short	(.L_2029 - .L_2028)
	.align		4
.L_2028:
        /*2e48*/ 	.word	index@(_ZN2at6native29vectorized_elementwise_kernelILi4EZNS0_50_GLOBAL__N__2680c7bb_12_PowKernel_cu_b2145a98_318429pow_tensor_scalar_kernel_implIN3c108BFloat16ES5_EEvRNS_18TensorIteratorBaseET0_EUlS5_E2_St5arrayIPcLm2EEEEviS8_T1_)
        /*2e4c*/ 	.word	0x00000000


	//----- nvinfo : EIATTR_MIN_STACK_SIZE
	.align		4
.L_2029:
        /*2e50*/ 	.byte	0x04, 0x12
        /*2e52*/ 	.short	(.L_2031 - .L_2030)
	.align		4
.L_2030:
        /*2e54*/ 	.word	index@(_ZN2at6native29vectorized_elementwise_kernelILi8EZNS0_50_GLOBAL__N__2680c7bb_12_PowKernel_cu_b2145a98_318429pow_tensor_scalar_kernel_implIN3c108BFloat16ES5_EEvRNS_18TensorIteratorBaseET0_EUlS5_E2_St5arrayIPcLm2EEEEviS8_T1_)
        /*2e58*/ 	.word	0x00000000


	//----- nvinfo : EIATTR_MIN_STACK_SIZE
	.align		4
.L_2031:
        /*2e5c*/ 	.byte	0x04, 0x12
        /*2e5e*/ 	.short	(.L_2033 - .L_2032)
	.align		4
.L_2032:
        /*2e60*/ 	.word	index@(_ZN2at6native18elementwise_kernelILi128ELi4EZNS0_15gpu_kernel_implIZNS0_50_GLOBAL__N__2680c7bb_12_PowKernel_cu_b2145a98_318429pow_tensor_scalar_kernel_implIN3c108BFloat16ES6_EEvRNS_18TensorIteratorBaseET0_EUlS6_E1_EEvS8_RKT_EUliE_EEviT1_)
        /*2e64*/ 	.word	0x00000000


	//----- nvinfo : EIATTR_MIN_STACK_SIZE
	.align		4
.L_2033:
        /*2e68*/ 	.byte	0x04, 0x12
        /*2e6a*/ 	.short	(.L_2035 - .L_2034)
	.align		4
.L_2034:
        /*2e6c*/ 	.word	index@(_ZN2at6native27unrolled_elementwise_kernelIZNS0_50_GLOBAL__N__2680c7bb_12_PowKernel_cu_b2145a98_318429pow_tensor_scalar_kernel_implIN3c108BFloat16ES5_EEvRNS_18TensorIteratorBaseET0_EUlS5_E1_St5arrayIPcLm2EELi4E23TrivialOffsetCalculatorILi1EjESE_NS0_6memory12LoadWithCastILi1EEENSF_13StoreWithCastILi1EEEEEviT_S8_T2_T3_T4_T5_)
        /*2e70*/ 	.word	0x00000000


	//----- nvinfo : EIATTR_MIN_STACK_SIZE
	.align		4
.L_2035:
        /*2e74*/ 	.byte	0x04, 0x12
        /*2e76*/ 	.short	(.L_2037 - .L_2036)
	.align		4
.L_2036:
        /*2e78*/ 	.word	index@(_ZN2at6native18elementwise_kernelILi128ELi4EZNS0_22gpu_kernel_impl_nocastIZNS0_50_GLOBAL__N__2680c7bb_12_PowKernel_cu_b2145a98_318429pow_tensor_scalar_kernel_implIN3c108BFloat16ES6_EEvRNS_18TensorIteratorBaseET0_EUlS6_E1_EEvS8_RKT_EUliE_EEviT1_)
        /*2e7c*/ 	.word	0x00000000


	//----- nvinfo : EIATTR_MIN_STACK_SIZE
	.align		4
.L_2037:
        /*2e80*/ 	.byte	0x04, 0x12
        /*2e82*/ 	.short	(.L_2039 - .L_2038)
	.align		4
.L_2038:
        /*2e84*/ 	.word	index@(_ZN2at6native27unrolled_elementwise_kernelIZNS0_50_GLOBAL__N__2680c7bb_12_PowKernel_cu_b2145a98_318429pow_tensor_scalar_kernel_implIN3c108BFloat16ES5_EEvRNS_18TensorIteratorBaseET0_EUlS5_E1_St5arrayIPcLm2EELi4E23TrivialOffsetCalculatorILi1EjESE_NS0_6memory15LoadWithoutCastENSF_16StoreWithoutCastEEEviT_S8_T2_T3_T4_T5_)
        /*2e88*/ 	.word	0x00000000


	//----- nvinfo : EIATTR_MIN_STACK_SIZE
	.align		4
.L_2039:
        /*2e8c*/ 	.byte	0x04, 0x12
        /*2e8e*/ 	.short	(.L_2041 - .L_2040)
	.align		4
.L_2040:
        /*2e90*/ 	.word	index@(_ZN2at6native29vectorized_elementwise_kernelILi2EZNS0_50_GLOBAL__N__2680c7bb_12_PowKernel_cu_b2145a98_318429pow_tensor_scalar_kernel_implIN3c108BFloat16ES5_EEvRNS_18TensorIteratorBaseET0_EUlS5_E1_St5arrayIPcLm2EEEEviS8_T1_)
        /*2e94*/ 	.word	0x00000000


	//----- nvinfo : EIATTR_MIN_STACK_SIZE
	.align		4
.L_2041:
        /*2e98*/ 	.byte	0x04, 0x12
        /*2e9a*/ 	.short	(.L_2043 - .L_2042)
	.align		4
.L_2042:
        /*2e9c*/ 	.word	index@(_ZN2at6native29vectorized_elementwise_kernelILi4EZNS0_50_GLOBAL__N__2680c7bb_12_PowKernel_cu_b2145a98_318429pow_tensor_scalar_kernel_implIN3c108BFloat16ES5_EEvRNS_18TensorIteratorBaseET0_EUlS5_E1_St5arrayIPcLm2EEEEviS8_T1_)
        /*2ea0*/ 	.word	0x00000000


	//----- nvinfo : EIATTR_MIN_STACK_SIZE
	.align		4
.L_2043:
        /*2ea4*/ 	.byte	0x04, 0x12
        /*2ea6*/ 	.short	(.L_2045 - .L_2044)
	.align		4
.L_2044:
        /*2ea8*/ 	.word	index@(_ZN2at6native29vectorized_elementwise_kernelILi8EZNS0_50_GLOBAL__N__2680c7bb_12_PowKernel_cu_b2145a98_318429pow_tensor_scalar_kernel_implIN3c108BFloat16ES5_EEvRNS_18TensorIteratorBaseET0_EUlS5_E1_St5arrayIPcLm2EEEEviS8_T1_)
        /*2eac*/ 	.word	0x00000000


	//----- nvinfo : EIATTR_MIN_STACK_SIZE
	.align		4
.L_2045:
        /*2eb0*/ 	.byte	0x04, 0x12
        /*2eb2*/ 	.short	(.L_2047 - .L_2046)
	.align		4
.L_2046:
        /*2eb4*/ 	.word	index@(_ZN2at6native18elementwise_kernelILi128ELi4EZNS0_15gpu_kernel_implIZNS0_50_GLOBAL__N__2680c7bb_12_PowKernel_cu_b2145a98_318429pow_tensor_scalar_kernel_implIN3c108BFloat16ES6_EEvRNS_18TensorIteratorBaseET0_EUlS6_E0_EEvS8_RKT_EUliE_EEviT1_)
        /*2eb8*/ 	.word	0x00000000


	//----- nvinfo : EIATTR_MIN_STACK_SIZE
	.align		4
.L_2047:
        /*2ebc*/ 	.byte	0x04, 0x12
        /*2ebe*/ 	.short	(.L_2049 - .L_2048)
	.align		4
.L_2048:
        /*2ec0*/ 	.word	index@(_ZN2at6native27unrolled_elementwise_kernelIZNS0_50_GLOBAL__N__2680c7bb_12_PowKernel_cu_b2145a98_318429pow_tensor_scalar_kernel_implIN3c108BFloat16ES5_EEvRNS_18TensorIteratorBaseET0_EUlS5_E0_St5arrayIPcLm2EELi4E23TrivialOffsetCalculatorILi1EjESE_NS0_6memory12LoadWithCastILi1EEENSF_13StoreWithCastILi1EEEEEviT_S8_T2_T3_T4_T5_)
        /*2ec4*/ 	.word	0x00000000


	//----- nvinfo : EIATTR_MIN_STACK_SIZE
	.align		4
.L_2049:
        /*2ec8*/ 	.byte	0x04, 0x12
        /*2eca*/ 	.short	(.L_2051 - .L_2050)
	.align		4
.L_2050:
        /*2ecc*/ 	.word	index@(_ZN2at6native18elementwise_kernelILi128ELi4EZNS0_22gpu_kernel_impl_nocastIZNS0_50_GLOBAL__N__2680c7bb_12_PowKernel_cu_b2145a98_318429pow_tensor_scalar_kernel_implIN3c108BFloat16ES6_EEvRNS_18TensorIteratorBaseET0_EUlS6_E0_EEvS8_RKT_EUliE_EEviT1_)
        /*2ed0*/ 	.word	0x00000000


	//----- nvinfo : EIATTR_MIN_STACK_SIZE
	.align		4
.L_2051:
        /*2ed4*/ 	.byte	0x04, 0x12
        /*2ed6*/ 	.short	(.L_2053 - .L_2052)
	.align		4
.L_2052:
        /*2ed8*/ 	.word	index@(_ZN2at6native27unrolled_elementwise_kernelIZNS0_50_GLOBAL__N__2680c7bb_12_PowKernel_cu_b2145a98_318429pow_tensor_scalar_kernel_implIN3c108BFloat16ES5_EEvRNS_18TensorIteratorBaseET0_EUlS5_E0_St5arrayIPcLm2EELi4E23TrivialOffsetCalculatorILi1EjESE_NS0_6memory15LoadWithoutCastENSF_16StoreWithoutCastEEEviT_S8_T2_T3_T4_T5_)
        /*2edc*/ 	.word	0x00000000


	//----- nvinfo : EIATTR_MIN_STACK_SIZE
	.align		4
.L_2053:
        /*2ee0*/ 	.byte	0x04, 0x12
        /*2ee2*/ 	.short	(.L_2055 - .L_2054)
	.align		4
.L_2054:
        /*2ee4*/ 	.word	index@(_ZN2at6native29vectorized_elementwise_kernelILi2EZNS0_50_GLOBAL__N__2680c7bb_12_PowKernel_cu_b2145a98_318429pow_tensor_scalar_kernel_implIN3c108BFloat16ES5_EEvRNS_18TensorIteratorBaseET0_EUlS5_E0_St5arrayIPcLm2EEEEviS8_T1_)
        /*2ee8*/ 	.word	0x00000000


	//----- nvinfo : EIATTR_MIN_STACK_SIZE
	.align		4
.L_2055:
        /*2eec*/ 	.byte	0x04, 0x12
        /*2eee*/ 	.short	(.L_2057 - .L_2056)
	.align		4
.L_2056:
        /*2ef0*/ 	.word	index@(_ZN2at6native29vectorized_elementwise_kernelILi4EZNS0_50_GLOBAL__N__2680c7bb_12_PowKernel_cu_b2145a98_318429pow_tensor_scalar_kernel_implIN3c108BFloat16ES5_EEvRNS_18TensorIteratorBaseET0_EUlS5_E0_St5arrayIPcLm2EEEEviS8_T1_)
        /*2ef4*/ 	.word	0x00000000


	//----- nvinfo : EIATTR_MIN_STACK_SIZE
	.align		4
.L_2057:
        /*2ef8*/ 	.byte	0x04, 0x12
        /*2efa*/ 	.short	(.L_2059 - .L_2058)
	.align		4
.L_2058:
        /*2efc*/ 	.word	index@(_ZN2at6native29vectorized_elementwise_kernelILi8EZNS0_50_GLOBAL__N__2680c7bb_12_PowKernel_cu_b2145a98_318429pow_tensor_scalar_kernel_implIN3c108BFloat16ES5_EEvRNS_18TensorIteratorBaseET0_EUlS5_E0_St5arrayIPcLm2EEEEviS8_T1_)
        /*2f00*/ 	.word	0x00000000


	//----- nvinfo : EIATTR_MIN_STACK_SIZE
	.align		4
.L_2059:
        /*2f04*/ 	.byte	0x04, 0x12
        /*2f06*/ 	.short	(.L_2061 - .L_2060)
	.align		4
.L_2060:
        /*2f08*/ 	.word	index@(_ZN2at6native18elementwise_kernelILi128ELi4EZNS0_15gpu_kernel_implIZNS0_50_GLOBAL__N__2680c7bb_12_PowKernel_cu_b2145a98_318429pow_tensor_scalar_kernel_implIN3c108BFloat16ES6_EEvRNS_18TensorIteratorBaseET0_EUlS6_E_EEvS8_RKT_EUliE_EEviT1_)
        /*2f0c*/ 	.word	0x00000000


	//----- nvinfo : EIATTR_MIN_STACK_SIZE
	.align		4
.L_2061:
        /*2f10*/ 	.byte	0x04, 0x12
        /*2f12*/ 	.short	(.L_2063 - .L_2062)
	.align		4
.L_2062:
        /*2f14*/ 	.word	index@(_ZN2at6native27unrolled_elementwise_kernelIZNS0_50_GLOBAL__N__2680c7bb_12_PowKernel_cu_b2145a98_318429pow_tensor_scalar_kernel_implIN3c108BFloat16ES5_EEvRNS_18TensorIteratorBaseET0_EUlS5_E_St5arrayIPcLm2EELi4E23TrivialOffsetCalculatorILi1EjESE_NS0_6memory12LoadWithCastILi1EEENSF_13StoreWithCastILi1EEEEEviT_S8_T2_T3_T4_T5_)
        /*2f18*/ 	.word	0x00000000


	//----- nvinfo : EIATTR_MIN_STACK_SIZE
	.align		4
.L_2063:
        /*2f1c*/ 	.byte	0x04, 0x12
        /*2f1e*/ 	.short	(.L_2065 - .L_2064)
	.align		4
.L_2064:
        /*2f20*/ 	.word	index@(_ZN2at6native18elementwise_kernelILi128ELi4EZNS0_22gpu_kernel_impl_nocastIZNS0_50_GLOBAL__N__2680c7bb_12_PowKernel_cu_b2145a98_318429pow_tensor_scalar_kernel_implIN3c108BFloat16ES6_EEvRNS_18TensorIteratorBaseET0_EUlS6_E_EEvS8_RKT_EUliE_EEviT1_)
        /*2f24*/ 	.word	0x00000000


	//----- nvinfo : EIATTR_MIN_STACK_SIZE
	.align		4
.L_2065:
        /*2f28*/ 	.byte	0x04, 0x12
        /*2f2a*/ 	.short	(.L_2067 - .L_2066)
	.align		4
.L_2066:
        /*2f2c*/ 	.word	index@(_ZN2at6native27unrolled_elementwise_kernelIZNS0_50_GLOBAL__N__2680c7bb_12_PowKernel_cu_b2145a98_318429pow_tensor_scalar_kernel_implIN3c108BFloat16ES5_EEvRNS_18TensorIteratorBaseET0_EUlS5_E_St5arrayIPcLm2EELi4E23TrivialOffsetCalculatorILi1EjESE_NS0_6memory15LoadWithoutCastENSF_16StoreWithoutCastEEEviT_S8_T2_T3_T4_T5_)
        /*2f30*/ 	.word	0x00000000


	//----- nvinfo : EIATTR_MIN_STACK_SIZE
	.align		4
.L_2067:
        /*2f34*/ 	.byte	0x04, 0x12
        /*2f36*/ 	.short	(.L_2069 - .L_2068)
	.align		4
.L_2068:
        /*2f38*/ 	.word	index@(_ZN2at6native29vectorized_elementwise_kernelILi2EZNS0_50_GLOBAL__N__2680c7bb_12_PowKernel_cu_b2145a98_318429pow_tensor_scalar_kernel_implIN3c108BFloat16ES5_EEvRNS_18TensorIteratorBaseET0_EUlS5_E_St5arrayIPcLm2EEEEviS8_T1_)
        /*2f3c*/ 	.word	0x00000000


	//----- nvinfo : EIATTR_MIN_STACK_SIZE
	.align		4
.L_2069:
        /*2f40*/ 	.byte	0x04, 0x12
        /*2f42*/ 	.short	(.L_2071 - .L_2070)
	.align		4
.L_2070:
        /*2f44*/ 	.word	index@(_ZN2at6native29vectorized_elementwise_kernelILi4EZNS0_50_GLOBAL__N__2680c7bb_12_PowKernel_cu_b2145a98_318429pow_tensor_scalar_kernel_implIN3c108BFloat16ES5_EEvRNS_18TensorIteratorBaseET0_EUlS5_E_St5arrayIPcLm2EEEEviS8_T1_)
        /*2f48*/ 	.word	0x00000000


	//----- nvinfo : EIATTR_MIN_STACK_SIZE
	.align		4
.L_2071:
        /*2f4c*/ 	.byte	0x04, 0x12
        /*2f4e*/ 	.short	(.L_2073 - .L_2072)
	.align		4
.L_2072:
        /*2f50*/ 	.word	index@(_ZN2at6native29vectorized_elementwise_kernelILi8EZNS0_50_GLOBAL__N__2680c7bb_12_PowKernel_cu_b2145a98_318429pow_tensor_scalar_kernel_implIN3c108BFloat16ES5_EEvRNS_18TensorIteratorBaseET0_EUlS5_E_St5arrayIPcLm2EEEEviS8_T1_)
        /*2f54*/ 	.word	0x00000000


	//----- nvinfo : EIATTR_MIN_STACK_SIZE
	.align		4
.L_2073:
        /*2f58*/ 	.byte	0x04, 0x12
        /*2f5a*/ 	.short	(.L_2075 - .L_2074)
	.align		4
.L_2074:
        /*2f5c*/ 	.word	index@(_ZN2at6native18elementwise_kernelILi128ELi4EZNS0_15gpu_kernel_implIZNS0_50_GLOBAL__N__2680c7bb_12_PowKernel_cu_b2145a98_318429pow_tensor_scalar_kernel_implIN3c104HalfES6_EEvRNS_18TensorIteratorBaseET0_EUlS6_E2_EEvS8_RKT_EUliE_EEviT1_)
        /*2f60*/ 	.word	0x00000000


	//----- nvinfo : EIATTR_MIN_STACK_SIZE
	.align		4
.L_2075:
        /*2f64*/ 	.byte	0x04, 0x12
        /*2f66*/ 	.short	(.L_2077 - .L_2076)
	.align		4
.L_2076:
        /*2f68*/ 	.word	index@(_ZN2at6native27unrolled_elementwise_kernelIZNS0_50_GLOBAL__N__2680c7bb_12_PowKernel_cu_b2145a98_318429pow_tensor_scalar_kernel_implIN3c104HalfES5_EEvRNS_18TensorIteratorBaseET0_EUlS5_E2_St5arrayIPcLm2EELi4E23TrivialOffsetCalculatorILi1EjESE_NS0_6memory12LoadWithCastILi1EEENSF_13StoreWithCastILi1EEEEEviT_S8_T2_T3_T4_T5_)
        /*2f6c*/ 	.word	0x00000000


	//----- nvinfo : EIATTR_MIN_STACK_SIZE
	.align		4
.L_2077:
        /*2f70*/ 	.byte	0x04, 0x12
        /*2f72*/ 	.short	(.L_2079 - .L_2078)
	.align		4
.L_2078:
        /*2f74*/ 	.word	index@(_ZN2at6native18elementwise_kernelILi128ELi4EZNS0_22gpu_kernel_impl_nocastIZNS0_50_GLOBAL__N__2680c7bb_12_PowKernel_cu_b2145a98_318429pow_tensor_scalar_kernel_implIN3c104HalfES6_EEvRNS_18TensorIteratorBaseET0_EUlS6_E2_EEvS8_RKT_EUliE_EEviT1_)
        /*2f78*/ 	.word	0x00000000


	//----- nvinfo : EIATTR_MIN_STACK_SIZE
	.align		4
.L_2079:
        /*2f7c*/ 	.byte	0x04, 0x12
        /*2f7e*/ 	.short	(.L_2081 - .L_2080)
	.align		4
.L_2080:
        /*2f80*/ 	.word	index@(_ZN2at6native27unrolled_elementwise_kernelIZNS0_50_GLOBAL__N__2680c7bb_12_PowKernel_cu_b2145a98_318429pow_tensor_scalar_kernel_implIN3c104HalfES5_EEvRNS_18TensorIteratorBaseET0_EUlS5_E2_St5arrayIPcLm2EELi4E23TrivialOffsetCalculatorILi1EjESE_NS0_6memory15LoadWithoutCastENSF_16StoreWithoutCastEEEviT_S8_T2_T3_T4_T5_)
        /*2f84*/ 	.word	0x00000000


	//----- nvinfo : EIATTR_MIN_STACK_SIZE
	.align		4
.L_2081:
        /*2f88*/ 	.byte	0x04, 0x12
        /*2f8a*/ 	.short	(.L_2083 - .L_2082)
	.align		4
.L_2082:
        /*2f8c*/ 	.word	index@(_ZN2at6native29vectorized_elementwise_kernelILi2EZNS0_50_GLOBAL__N__2680c7bb_12_PowKernel_cu_b2145a98_318429pow_tensor_scalar_kernel_implIN3c104HalfES5_EEvRNS_18TensorIteratorBaseET0_EUlS5_E2_St5arrayIPcLm2EEEEviS8_T1_)
        /*2f90*/ 	.word	0x00000000


	//----- nvinfo : EIATTR_MIN_STACK_SIZE
	.align		4
.L_2083:
        /*2f94*/ 	.byte	0x04, 0x12
        /*2f96*/ 	.short	(.L_2085 - .L_2084)
	.align		4
.L_2084:
        /*2f98*/ 	.word	index@(_ZN2at6native29vectorized_elementwise_kernelILi4EZNS0_50_GLOBAL__N__2680c7bb_12_PowKernel_cu_b2145a98_318429pow_tensor_scalar_kernel_implIN3c104HalfES5_EEvRNS_18TensorIteratorBaseET0_EUlS5_E2_St5arrayIPcLm2EEEEviS8_T1_)
        /*2f9c*/ 	.word	0x00000000


	//----- nvinfo : EIATTR_MIN_STACK_SIZE
	.align		4
.L_2085:
        /*2fa0*/ 	.byte	0x04, 0x12
        /*2fa2*/ 	.short	(.L_2087 - .L_2086)
	.align		4
.L_2086:
        /*2fa4*/ 	.word	index@(_ZN2at6native29vectorized_elementwise_kernelILi8EZNS0_50_GLOBAL__N__2680c7bb_12_PowKernel_cu_b2145a98_318429pow_tensor_scalar_kernel_implIN3c104HalfES5_EEvRNS_18TensorIteratorBaseET0_EUlS5_E2_St5arrayIPcLm2EEEEviS8_T1_)
        /*2fa8*/ 	.word	0x00000000


	//----- nvinfo : EIATTR_MIN_STACK_SIZE
	.align		4
.L_2087:
        /*2fac*/ 	.byte	0x04, 0x12
        /*2fae*/ 	.short	(.L_2089 - .L_2088)
	.align		4
.L_2088:
        /*2fb0*/ 	.word	index@(_ZN2at6native18elementwise_kernelILi128ELi4EZNS0_15gpu_kernel_implIZNS0_50_GLOBAL__N__2680c7bb_12_PowKernel_cu_b2145a98_318429pow_tensor_scalar_kernel_implIN3c104HalfES6_EEvRNS_18TensorIteratorBaseET0_EUlS6_E1_EEvS8_RKT_EUliE_EEviT1_)
        /*2fb4*/ 	.word	0x00000000


	//----- nvinfo : EIATTR_MIN_STACK_SIZE
	.align		4
.L_2089:
        /*2fb8*/ 	.byte	0x04, 0x12
        /*2fba*/ 	.short	(.L_2091 - .L_2090)
	.align		4
.L_2090:
        /*2fbc*/ 	.word	index@(_ZN2at6native27unrolled_elementwise_kernelIZNS0_50_GLOBAL__N__2680c7bb_12_PowKernel_cu_b2145a98_318429pow_tensor_scalar_kernel_implIN3c104HalfES5_EEvRNS_18TensorIteratorBaseET0_EUlS5_E1_St5arrayIPcLm2EELi4E23TrivialOffsetCalculatorILi1EjESE_NS0_6memory12LoadWithCastILi1EEENSF_13StoreWithCastILi1EEEEEviT_S8_T2_T3_T4_T5_)
        /*2fc0*/ 	.word	0x00000000


	//----- nvinfo : EIATTR_MIN_STACK_SIZE
	.align		4
.L_2091:
        /*2fc4*/ 	.byte	0x04, 0x12
        /*2fc6*/ 	.short	(.L_2093 - .L_2092)
	.align		4
.L_2092:
        /*2fc8*/ 	.word	index@(_ZN2at6native18elementwise_kernelILi128ELi4EZNS0_22gpu_kernel_impl_nocastIZNS0_50_GLOBAL__N__2680c7bb_12_PowKernel_cu_b2145a98_318429pow_tensor_scalar_kernel_implIN3c104HalfES6_EEvRNS_18TensorIteratorBaseET0_EUlS6_E1_EEvS8_RKT_EUliE_EEviT1_)
        /*2fcc*/ 	.word	0x00000000


	//----- nvinfo : EIATTR_MIN_STACK_SIZE
	.align		4
.L_2093:
        /*2fd0*/ 	.byte	0x04, 0x12
        /*2fd2*/ 	.short	(.L_2095 - .L_2094)
	.align		4
.L_2094:
        /*2fd4*/ 	.word	index@(_ZN2at6native27unrolled_elementwise_kernelIZNS0_50_GLOBAL__N__2680c7bb_12_PowKernel_cu_b2145a98_318429pow_tensor_scalar_kernel_implIN3c104HalfES5_EEvRNS_18TensorIteratorBaseET0_EUlS5_E1_St5arrayIPcLm2EELi4E23TrivialOffsetCalculatorILi1EjESE_NS0_6memory15LoadWithoutCastENSF_16StoreWithoutCastEEEviT_S8_T2_T3_T4_T5_)
        /*2fd8*/ 	.word	0x00000000


	//----- nvinfo : EIATTR_MIN_STACK_SIZE
	.align		4
.L_2095:
        /*2fdc*/ 	.byte	0x04, 0x12
        /*2fde*/ 	.short	(.L_2097 - .L_2096)
	.align		4
.L_2096:
        /*2fe0*/ 	.word	index@(_ZN2at6native29vectorized_elementwise_kernelILi2EZNS0_50_GLOBAL__N__2680c7bb_12_PowKernel_cu_b2145a98_318429pow_tensor_scalar_kernel_implIN3c104HalfES5_EEvRNS_18TensorIteratorBaseET0_EUlS5_E1_St5arrayIPcLm2EEEEviS8_T1_)
        /*2fe4*/ 	.word	0x00000000


	//----- nvinfo : EIATTR_MIN_STACK_SIZE
	.align		4
.L_2097:
        /*2fe8*/ 	.byte	0x04, 0x12
        /*2fea*/ 	.short	(.L_2099 - .L_2098)
	.align		4
.L_2098:
        /*2fec*/ 	.word	index@(_ZN2at6native29vectorized_elementwise_kernelILi4EZNS0_50_GLOBAL__N__2680c7bb_12_PowKernel_cu_b2145a98_318429pow_tensor_scalar_kernel_implIN3c104HalfES5_EEvRNS_18TensorIteratorBaseET0_EUlS5_E1_St5arrayIPcLm2EEEEviS8_T1_)
        /*2ff0*/ 	.word	0x00000000


	//----- nvinfo : EIATTR_MIN_STACK_SIZE
	.align		4
.L_2099:
        /*2ff4*/ 	.byte	0x04, 0x12
        /*2ff6*/ 	.short	(.L_2101 - .L_2100)
	.align		4
.L_2100:
        /*2ff8*/ 	.word	index@(_ZN2at6native29vectorized_elementwise_kernelILi8EZNS0_50_GLOBAL__N__2680c7bb_12_PowKernel_cu_b2145a98_318429pow_tensor_scalar_kernel_implIN3c104HalfES5_EEvRNS_18TensorIteratorBaseET0_EUlS5_E1_St5arrayIPcLm2EEEEviS8_T1_)
        /*2ffc*/ 	.word	0x00000000


	//----- nvinfo : EIATTR_MIN_STACK_SIZE
	.align		4
.L_2101:
        /*3000*/ 	.byte	0x04, 0x12
        /*3002*/ 	.short	(.L_2103 - .L_2102)
	.align		4
.L_2102:
        /*3004*/ 	.word	index@(_ZN2at6native18elementwise_kernelILi128ELi4EZNS0_15gpu_kernel_implIZNS0_50_GLOBAL__N__2680c7bb_12_PowKernel_cu_b2145a98_318429pow_tensor_scalar_kernel_implIN3c104HalfES6_EEvRNS_18TensorIteratorBaseET0_EUlS6_E0_EEvS8_RKT_EUliE_EEviT1_)
        /*3008*/ 	.word	0x00000000


	//----- nvinfo : EIATTR_MIN_STACK_SIZE
	.align		4
.L_2103:
        /*300c*/ 	.byte	0x04, 0x12
        /*300e*/ 	.short	(.L_2105 - .L_2104)
	.align		4
.L_2104:
        /*3010*/ 	.word	index@(_ZN2at6native27unrolled_elementwise_kernelIZNS0_50_GLOBAL__N__2680c7bb_12_PowKernel_cu_b2145a98_318429pow_tensor_scalar_kernel_implIN3c104HalfES5_EEvRNS_18TensorIteratorBaseET0_EUlS5_E0_St5arrayIPcLm2EELi4E23TrivialOffsetCalculatorILi1EjESE_NS0_6memory12LoadWithCastILi1EEENSF_13StoreWithCastILi1EEEEEviT_S8_T2_T3_T4_T5_)
        /*3014*/ 	.word	0x00000000


	//----- nvinfo : EIATTR_MIN_STACK_SIZE
	.align		4
.L_2105:
        /*3018*/ 	.byte	0x04, 0x12
        /*301a*/ 	.short	(.L_2107 - .L_2106)
	.align		4
.L_2106:
        /*301c*/ 	.word	index@(_ZN2at6native18elementwise_kernelILi128ELi4EZNS0_22gpu_kernel_impl_nocastIZNS0_50_GLOBAL__N__2680c7bb_12_PowKernel_cu_b2145a98_318429pow_tensor_scalar_kernel_implIN3c104HalfES6_EEvRNS_18TensorIteratorBaseET0_EUlS6_E0_EEvS8_RKT_EUliE_EEviT1_)
        /*3020*/ 	.word	0x00000000


	//----- nvinfo : EIATTR_MIN_STACK_SIZE
	.align		4
.L_2107:
        /*3024*/ 	.byte	0x04, 0x12
        /*3026*/ 	.short	(.L_2109 - .L_2108)
	.align		4
.L_2108:
        /*3028*/ 	.word	index@(_ZN2at6native27unrolled_elementwise_kernelIZNS0_50_GLOBAL__N__2680c7bb_12_PowKernel_cu_b2145a98_318429pow_tensor_scalar_kernel_implIN3c104HalfES5_EEvRNS_18TensorIteratorBaseET0_EUlS5_E0_St5arrayIPcLm2EELi4E23TrivialOffsetCalculatorILi1EjESE_NS0_6memory15LoadWithoutCastENSF_16StoreWithoutCastEEEviT_S8_T2_T3_T4_T5_)
        /*302c*/ 	.word	0x00000000


	//----- nvinfo : EIATTR_MIN_STACK_SIZE
	.align		4
.L_2109:
        /*3030*/ 	.byte	0x04, 0x12
        /*3032*/ 	.short	(.L_2111 - .L_2110)
	.align		4
.L_2110:
        /*3034*/ 	.word	index@(_ZN2at6native29vectorized_elementwise_kernelILi2EZNS0_50_GLOBAL__N__2680c7bb_12_PowKernel_cu_b2145a98_318429pow_tensor_scalar_kernel_implIN3c104HalfES5_EEvRNS_18TensorIteratorBaseET0_EUlS5_E0_St5arrayIPcLm2EEEEviS8_T1_)
        /*3038*/ 	.word	0x00000000


	//----- nvinfo : EIATTR_MIN_STACK_SIZE
	.align		4
.L_2111:
        /*303c*/ 	.byte	0x04, 0x12
        /*303e*/ 	.short	(.L_2113 - .L_2112)
	.align		4
.L_2112:
        /*3040*/ 	.word	index@(_ZN2at6native29vectorized_elementwise_kernelILi4EZNS0_50_GLOBAL__N__2680c7bb_12_PowKernel_cu_b2145a98_318429pow_tensor_scalar_kernel_implIN3c104HalfES5_EEvRNS_18TensorIteratorBaseET0_EUlS5_E0_St5arrayIPcLm2EEEEviS8_T1_)
        /*3044*/ 	.word	0x00000000


	//----- nvinfo : EIATTR_MIN_STACK_SIZE
	.align		4
.L_2113:
        /*3048*/ 	.byte	0x04, 0x12
        /*304a*/ 	.short	(.L_2115 - .L_2114)
	.align		4
.L_2114:
        /*304c*/ 	.word	index@(_ZN2at6native29vectorized_elementwise_kernelILi8EZNS0_50_GLOBAL__N__2680c7bb_12_PowKernel_cu_b2145a98_318429pow_tensor_scalar_kernel_implIN3c104HalfES5_EEvRNS_18TensorIteratorBaseET0_EUlS5_E0_St5arrayIPcLm2EEEEviS8_T1_)
        /*3050*/ 	.word	0x00000000


	//----- nvinfo : EIATTR_MIN_STACK_SIZE
	.align		4
.L_2115:
        /*3054*/ 	.byte	0x04, 0x12
        /*3056*/ 	.short	(.L_2117 - .L_2116)
	.align		4
.L_2116:
        /*3058*/ 	.word	index@(_ZN2at6native18elementwise_kernelILi128ELi4EZNS0_15gpu_kernel_implIZNS0_50_GLOBAL__N__2680c7bb_12_PowKernel_cu_b2145a98_318429pow_tensor_scalar_kernel_implIN3c104HalfES6_EEvRNS_18TensorIteratorBaseET0_EUlS6_E_EEvS8_RKT_EUliE_EEviT1_)
        /*305c*/ 	.word	0x00000000


	//----- nvinfo : EIATTR_MIN_STACK_SIZE
	.align		4
.L_2117:
        /*3060*/ 	.byte	0x04, 0x12
        /*3062*/ 	.short	(.L_2119 - .L_2118)
	.align		4
.L_2118:
        /*3064*/ 	.word	index@(_ZN2at6native27unrolled_elementwise_kernelIZNS0_50_GLOBAL__N__2680c7bb_12_PowKernel_cu_b2145a98_318429pow_tensor_scalar_kernel_implIN3c104HalfES5_EEvRNS_18TensorIteratorBaseET0_EUlS5_E_St5arrayIPcLm2EELi4E23TrivialOffsetCalculatorILi1EjESE_NS0_6memory12LoadWithCastILi1EEENSF_13StoreWithCastILi1EEEEEviT_S8_T2_T3_T4_T5_)
        /*3068*/ 	.word	0x00000000


	//----- nvinfo : EIATTR_MIN_STACK_SIZE
	.align		4
.L_2119:
        /*306c*/ 	.byte	0x04, 0x12
        /*306e*/ 	.short	(.L_2121 - .L_2120)
	.align		4
.L_2120:
        /*3070*/ 	.word	index@(_ZN2at6native18elementwise_kernelILi128ELi4EZNS0_22gpu_kernel_impl_nocastIZNS0_50_GLOBAL__N__2680c7bb_12_PowKernel_cu_b2145a98_318429pow_tensor_scalar_kernel_implIN3c104HalfES6_EEvRNS_18TensorIteratorBaseET0_EUlS6_E_EEvS8_RKT_EUliE_EEviT1_)
        /*3074*/ 	.word	0x00000000


	//----- nvinfo : EIATTR_MIN_STACK_SIZE
	.align		4
.L_2121:
        /*3078*/ 	.byte	0x04, 0x12
        /*307a*/ 	.short	(.L_2123 - .L_2122)
	.align		4
.L_2122:
        /*307c*/ 	.word	index@(_ZN2at6native27unrolled_elementwise_kernelIZNS0_50_GLOBAL__N__2680c7bb_12_PowKernel_cu_b2145a98_318429pow_tensor_scalar_kernel_implIN3c104HalfES5_EEvRNS_18TensorIteratorBaseET0_EUlS5_E_St5arrayIPcLm2EELi4E23TrivialOffsetCalculatorILi1EjESE_NS0_6memory15LoadWithoutCastENSF_16StoreWithoutCastEEEviT_S8_T2_T3_T4_T5_)
        /*3080*/ 	.word	0x00000000


	//----- nvinfo : EIATTR_MIN_STACK_SIZE
	.align		4
.L_2123:
        /*3084*/ 	.byte	0x04, 0x12
        /*3086*/ 	.short	(.L_2125 - .L_2124)
	.align		4
.L_2124:
        /*3088*/ 	.word	index@(_ZN2at6native29vectorized_elementwise_kernelILi2EZNS0_50_GLOBAL__N__2680c7bb_12_PowKernel_cu_b2145a98_318429pow_tensor_scalar_kernel_implIN3c104HalfES5_EEvRNS_18TensorIteratorBaseET0_EUlS5_E_St5arrayIPcLm2EEEEviS8_T1_)
        /*308c*/ 	.word	0x00000000


	//----- nvinfo : EIATTR_MIN_STACK_SIZE
	.align		4
.L_2125:
        /*3090*/ 	.byte	0x04, 0x12
        /*3092*/ 	.short	(.L_2127 - .L_2126)
	.align		4
.L_2126:
        /*3094*/ 	.word	index@(_ZN2at6native29vectorized_elementwise_kernelILi4EZNS0_50_GLOBAL__N__2680c7bb_12_PowKernel_cu_b2145a98_318429pow_tensor_scalar_kernel_implIN3c104HalfES5_EEvRNS_18TensorIteratorBaseET0_EUlS5_E_St5arrayIPcLm2EEEEviS8_T1_)
        /*3098*/ 	.word	0x00000000


	//----- nvinfo : EIATTR_MIN_STACK_SIZE
	.align		4
.L_2127:
        /*309c*/ 	.byte	0x04, 0x12
        /*309e*/ 	.short	(.L_2129 - .L_2128)
	.align		4
.L_2128:
        /*30a0*/ 	.word	index@(_ZN2at6native29vectorized_elementwise_kernelILi8EZNS0_50_GLOBAL__N__2680c7bb_12_PowKernel_cu_b2145a98_318429pow_tensor_scalar_kernel_implIN3c104HalfES5_EEvRNS_18TensorIteratorBaseET0_EUlS5_E_St5arrayIPcLm2EEEEviS8_T1_)
        /*30a4*/ 	.word	0x00000000


	//----- nvinfo : EIATTR_MIN_STACK_SIZE
	.align		4
.L_2129:
        /*30a8*/ 	.byte	0x04, 0x12
        /*30aa*/ 	.short	(.L_2131 - .L_2130)
	.align		4
.L_2130:
        /*30ac*/ 	.word	index@(_ZN2at6native18elementwise_kernelILi128ELi4EZNS0_15gpu_kernel_implIZNS0_50_GLOBAL__N__2680c7bb_12_PowKernel_cu_b2145a98_318429pow_tensor_scalar_kernel_implIffEEvRNS_18TensorIteratorBaseET0_EUlfE2_EEvS6_RKT_EUliE_EEviT1_)
        /*30b0*/ 	.word	0x00000000


	//----- nvinfo : EIATTR_MIN_STACK_SIZE
	.align		4
.L_2131:
        /*30b4*/ 	.byte	0x04, 0x12
        /*30b6*/ 	.short	(.L_2133 - .L_2132)
	.align		4
.L_2132:
        /*30b8*/ 	.word	index@(_ZN2at6native27unrolled_elementwise_kernelIZNS0_50_GLOBAL__N__2680c7bb_12_PowKernel_cu_b2145a98_318429pow_tensor_scalar_kernel_implIffEEvRNS_18TensorIteratorBaseET0_EUlfE2_St5arrayIPcLm2EELi4E23TrivialOffsetCalculatorILi1EjESC_NS0_6memory12LoadWithCastILi1EEENSD_13StoreWithCastILi1EEEEEviT_S6_T2_T3_T4_T5_)
        /*30bc*/ 	.word	0x00000000


	//----- nvinfo : EIATTR_MIN_STACK_SIZE
	.align		4
.L_2133:
        /*30c0*/ 	.byte	0x04, 0x12
        /*30c2*/ 	.short	(.L_2135 - .L_2134)
	.align		4
.L_2134:
        /*30c4*/ 	.word	index@(_ZN2at6native18elementwise_kernelILi128ELi2EZNS0_22gpu_kernel_impl_nocastIZNS0_50_GLOBAL__N__2680c7bb_12_PowKernel_cu_b2145a98_318429pow_tensor_scalar_kernel_implIffEEvRNS_18TensorIteratorBaseET0_EUlfE2_EEvS6_RKT_EUliE_EEviT1_)
        /*30c8*/ 	.word	0x00000000


	//----- nvinfo : EIATTR_MIN_STACK_SIZE
	.align		4
.L_2135:
        /*30cc*/ 	.byte	0x04, 0x12
        /*30ce*/ 	.short	(.L_2137 - .L_2136)
	.align		4
.L_2136:
        /*30d0*/ 	.word	index@(_ZN2at6native27unrolled_elementwise_kernelIZNS0_50_GLOBAL__N__2680c7bb_12_PowKernel_cu_b2145a98_318429pow_tensor_scalar_kernel_implIffEEvRNS_18TensorIteratorBaseET0_EUlfE2_St5arrayIPcLm2EELi4E23TrivialOffsetCalculatorILi1EjESC_NS0_6memory15LoadWithoutCastENSD_16StoreWithoutCastEEEviT_S6_T2_T3_T4_T5_)
        /*30d4*/ 	.word	0x00000000


	//----- nvinfo : EIATTR_MIN_STACK_SIZE
	.align		4
.L_2137:
        /*30d8*/ 	.byte	0x04, 0x12
        /*30da*/ 	.short	(.L_2139 - .L_2138)
	.align		4
.L_2138:
        /*30dc*/ 	.word	index@(_ZN2at6native29vectorized_elementwise_kernelILi2EZNS0_50_GLOBAL__N__2680c7bb_12_PowKernel_cu_b2145a98_318429pow_tensor_scalar_kernel_implIffEEvRNS_18TensorIteratorBaseET0_EUlfE2_St5arrayIPcLm2EEEEviS6_T1_)
        /*30e0*/ 	.word	0x00000000


	//----- nvinfo : EIATTR_MIN_STACK_SIZE
	.align		4
.L_2139:
        /*30e4*/ 	.byte	0x04, 0x12
        /*30e6*/ 	.short	(.L_2141 - .L_2140)
	.align		4
.L_2140:
        /*30e8*/ 	.word	index@(_ZN2at6native29vectorized_elementwise_kernelILi4EZNS0_50_GLOBAL__N__2680c7bb_12_PowKernel_cu_b2145a98_318429pow_tensor_scalar_kernel_implIffEEvRNS_18TensorIteratorBaseET0_EUlfE2_St5arrayIPcLm2EEEEviS6_T1_)
        /*30ec*/ 	.word	0x00000000


	//----- nvinfo : EIATTR_MIN_STACK_SIZE
	.align		4
.L_2141:
        /*30f0*/ 	.byte	0x04, 0x12
        /*30f2*/ 	.short	(.L_2143 - .L_2142)
	.align		4
.L_2142:
        /*30f4*/ 	.word	index@(_ZN2at6native29vectorized_elementwise_kernelILi8EZNS0_50_GLOBAL__N__2680c7bb_12_PowKernel_cu_b2145a98_318429pow_tensor_scalar_kernel_implIffEEvRNS_18TensorIteratorBaseET0_EUlfE2_St5arrayIPcLm2EEEEviS6_T1_)
        /*30f8*/ 	.word	0x00000000


	//----- nvinfo : EIATTR_MIN_STACK_SIZE
	.align		4
.L_2143:
        /*30fc*/ 	.byte	0x04, 0x12
        /*30fe*/ 	.short	(.L_2145 - .L_2144)
	.align		4
.L_2144:
        /*3100*/ 	.word	index@(_ZN2at6native18elementwise_kernelILi128ELi4EZNS0_15gpu_kernel_implIZNS0_50_GLOBAL__N__2680c7bb_12_PowKernel_cu_b2145a98_318429pow_tensor_scalar_kernel_implIffEEvRNS_18TensorIteratorBaseET0_EUlfE1_EEvS6_RKT_EUliE_EEviT1_)
        /*3104*/ 	.word	0x00000000


	//----- nvinfo : EIATTR_MIN_STACK_SIZE
	.align		4
.L_2145:
        /*3108*/ 	.byte	0x04, 0x12
        /*310a*/ 	.short	(.L_2147 - .L_2146)
	.align		4
.L_2146:
        /*310c*/ 	.word	index@(_ZN2at6native27unrolled_elementwise_kernelIZNS0_50_GLOBAL__N__2680c7bb_12_PowKernel_cu_b2145a98_318429pow_tensor_scalar_kernel_implIffEEvRNS_18TensorIteratorBaseET0_EUlfE1_St5arrayIPcLm2EELi4E23TrivialOffsetCalculatorILi1EjESC_NS0_6memory12LoadWithCastILi1EEENSD_13StoreWithCastILi1EEEEEviT_S6_T2_T3_T4_T5_)
        /*3110*/ 	.word	0x00000000


	//----- nvinfo : EIATTR_MIN_STACK_SIZE
	.align		4
.L_2147:
        /*3114*/ 	.byte	0x04, 0x12
        /*3116*/ 	.short	(.L_2149 - .L_2148)
	.align		4
.L_2148:
        /*3118*/ 	.word	index@(_ZN2at6native18elementwise_kernelILi128ELi2EZNS0_22gpu_kernel_impl_nocastIZNS0_50_GLOBAL__N__2680c7bb_12_PowKernel_cu_b2145a98_318429pow_tensor_scalar_kernel_implIffEEvRNS_18TensorIteratorBaseET0_EUlfE1_EEvS6_RKT_EUliE_EEviT1_)
        /*311c*/ 	.word	0x00000000


	//----- nvinfo : EIATTR_MIN_STACK_SIZE
	.align		4
.L_2149:
        /*3120*/ 	.byte	0x04, 0x12
        /*3122*/ 	.short	(.L_2151 - .L_2150)
	.align		4
.L_2150:
        /*3124*/ 	.word	index@(_ZN2at6native27unrolled_elementwise_kernelIZNS0_50_GLOBAL__N__2680c7bb_12_PowKernel_cu_b2145a98_318429pow_tensor_scalar_kernel_implIffEEvRNS_18TensorIteratorBaseET0_EUlfE1_St5arrayIPcLm2EELi4E23TrivialOffsetCalculatorILi1EjESC_NS0_6memory15LoadWithoutCastENSD_16StoreWithoutCastEEEviT_S6_T2_T3_T4_T5_)
        /*3128*/ 	.word	0x00000000


	//----- nvinfo : EIATTR_MIN_STACK_SIZE
	.align		4
.L_2151:
        /*312c*/ 	.byte	0x04, 0x12
        /*312e*/ 	.short	(.L_2153 - .L_2152)
	.align		4
.L_2152:
        /*3130*/ 	.word	index@(_ZN2at6native29vectorized_elementwise_kernelILi2EZNS0_50_GLOBAL__N__2680c7bb_12_PowKernel_cu_b2145a98_318429pow_tensor_scalar_kernel_implIffEEvRNS_18TensorIteratorBaseET0_EUlfE1_St5arrayIPcLm2EEEEviS6_T1_)
        /*3134*/ 	.word	0x00000000


	//----- nvinfo : EIATTR_MIN_STACK_SIZE
	.align		4
.L_2153:
        /*3138*/ 	.byte	0x04, 0x12
        /*313a*/ 	.short	(.L_2155 - .L_2154)
	.align		4
.L_2154:
        /*313c*/ 	.word	index@(_ZN2at6native29vectorized_elementwise_kernelILi4EZNS0_50_GLOBAL__N__2680c7bb_12_PowKernel_cu_b2145a98_318429pow_tensor_scalar_kernel_implIffEEvRNS_18TensorIteratorBaseET0_EUlfE1_St5arrayIPcLm2EEEEviS6_T1_)
        /*3140*/ 	.word	0x00000000


	//----- nvinfo : EIATTR_MIN_STACK_SIZE
	.align		4
.L_2155:
        /*3144*/ 	.byte	0x04, 0x12
        /*3146*/ 	.short	(.L_2157 - .L_2156)
	.align		4
.L_2156:
        /*3148*/ 	.word	index@(_ZN2at6native29vectorized_elementwise_kernelILi8EZNS0_50_GLOBAL__N__2680c7bb_12_PowKernel_cu_b2145a98_318429pow_tensor_scalar_kernel_implIffEEvRNS_18TensorIteratorBaseET0_EUlfE1_St5arrayIPcLm2EEEEviS6_T1_)
        /*314c*/ 	.word	0x00000000


	//----- nvinfo : EIATTR_MIN_STACK_SIZE
	.align		4
.L_2157:
        /*3150*/ 	.byte	0x04, 0x12
        /*3152*/ 	.short	(.L_2159 - .L_2158)
	.align		4
.L_2158:
        /*3154*/ 	.word	index@(_ZN2at6native18elementwise_kernelILi128ELi4EZNS0_15gpu_kernel_implIZNS0_50_GLOBAL__N__2680c7bb_12_PowKernel_cu_b2145a98_318429pow_tensor_scalar_kernel_implIffEEvRNS_18TensorIteratorBaseET0_EUlfE0_EEvS6_RKT_EUliE_EEviT1_)
        /*3158*/ 	.word	0x00000000


	//----- nvinfo : EIATTR_MIN_STACK_SIZE
	.align		4
.L_2159:
        /*315c*/ 	.byte	0x04, 0x12
        /*315e*/ 	.short	(.L_2161 - .L_2160)
	.align		4
.L_2160:
        /*3160*/ 	.word	index@(_ZN2at6native27unrolled_elementwise_kernelIZNS0_50_GLOBAL__N__2680c7bb_12_PowKernel_cu_b2145a98_318429pow_tensor_scalar_kernel_implIffEEvRNS_18TensorIteratorBaseET0_EUlfE0_St5arrayIPcLm2EELi4E23TrivialOffsetCalculatorILi1EjESC_NS0_6memory12LoadWithCastILi1EEENSD_13StoreWithCastILi1EEEEEviT_S6_T2_T3_T4_T5_)
        /*3164*/ 	.word	0x00000000


	//----- nvinfo : EIATTR_MIN_STACK_SIZE
	.align		4
.L_2161:
        /*3168*/ 	.byte	0x04, 0x12
        /*316a*/ 	.short	(.L_2163 - .L_2162)
	.align		4
.L_2162:
        /*316c*/ 	.word	index@(_ZN2at6native18elementwise_kernelILi128ELi2EZNS0_22gpu_kernel_impl_nocastIZNS0_50_GLOBAL__N__2680c7bb_12_PowKernel_cu_b2145a98_318429pow_tensor_scalar_kernel_implIffEEvRNS_18TensorIteratorBaseET0_EUlfE0_EEvS6_RKT_EUliE_EEviT1_)
        /*3170*/ 	.word	0x00000000


	//----- nvinfo : EIATTR_MIN_STACK_SIZE
	.align		4
.L_2163:
        /*3174*/ 	.byte	0x04, 0x12
        /*3176*/ 	.short	(.L_2165 - .L_2164)
	.align		4
.L_2164:
        /*3178*/ 	.word	index@(_ZN2at6native27unrolled_elementwise_kernelIZNS0_50_GLOBAL__N__2680c7bb_12_PowKernel_cu_b2145a98_318429pow_tensor_scalar_kernel_implIffEEvRNS_18TensorIteratorBaseET0_EUlfE0_St5arrayIPcLm2EELi4E23TrivialOffsetCalculatorILi1EjESC_NS0_6memory15LoadWithoutCastENSD_16StoreWithoutCastEEEviT_S6_T2_T3_T4_T5_)
        /*317c*/ 	.word	0x00000000


	//----- nvinfo : EIATTR_MIN_STACK_SIZE
	.align		4
.L_2165:
        /*3180*/ 	.byte	0x04, 0x12
        /*3182*/ 	.short	(.L_2167 - .L_2166)
	.align		4
.L_2166:
        /*3184*/ 	.word	index@(_ZN2at6native29vectorized_elementwise_kernelILi2EZNS0_50_GLOBAL__N__2680c7bb_12_PowKernel_cu_b2145a98_318429pow_tensor_scalar_kernel_implIffEEvRNS_18TensorIteratorBaseET0_EUlfE0_St5arrayIPcLm2EEEEviS6_T1_)
        /*3188*/ 	.word	0x00000000


	//----- nvinfo : EIATTR_MIN_STACK_SIZE
	.align		4
.L_2167:
        /*318c*/ 	.byte	0x04, 0x12
        /*318e*/ 	.short	(.L_2169 - .L_2168)
	.align		4
.L_2168:
        /*3190*/ 	.word	index@(_ZN2at6native29vectorized_elementwise_kernelILi4EZNS0_50_GLOBAL__N__2680c7bb_12_PowKernel_cu_b2145a98_318429pow_tensor_scalar_kernel_implIffEEvRNS_18TensorIteratorBaseET0_EUlfE0_St5arrayIPcLm2EEEEviS6_T1_)
        /*3194*/ 	.word	0x00000000


	//----- nvinfo : EIATTR_MIN_STACK_SIZE
	.align		4
.L_2169:
        /*3198*/ 	.byte	0x04, 0x12
        /*319a*/ 	.short	(.L_2171 - .L_2170)
	.align		4
.L_2170:
        /*319c*/ 	.word	index@(_ZN2at6native29vectorized_elementwise_kernelILi8EZNS0_50_GLOBAL__N__2680c7bb_12_PowKernel_cu_b2145a98_318429pow_tensor_scalar_kernel_implIffEEvRNS_18TensorIteratorBaseET0_EUlfE0_St5arrayIPcLm2EEEEviS6_T1_)
        /*31a0*/ 	.word	0x00000000


	//----- nvinfo : EIATTR_MIN_STACK_SIZE
	.align		4
.L_2171:
        /*31a4*/ 	.byte	0x04, 0x12
        /*31a6*/ 	.short	(.L_2173 - .L_2172)
	.align		4
.L_2172:
        /*31a8*/ 	.word	index@(_ZN2at6native18elementwise_kernelILi128ELi4EZNS0_15gpu_kernel_implIZNS0_50_GLOBAL__N__2680c7bb_12_PowKernel_cu_b2145a98_318429pow_tensor_scalar_kernel_implIffEEvRNS_18TensorIteratorBaseET0_EUlfE_EEvS6_RKT_EUliE_EEviT1_)
        /*31ac*/ 	.word	0x00000000


	//----- nvinfo : EIATTR_MIN_STACK_SIZE
	.align		4
.L_2173:
        /*31b0*/ 	.byte	0x04, 0x12
        /*31b2*/ 	.short	(.L_2175 - .L_2174)
	.align		4
.L_2174:
        /*31b4*/ 	.word	index@(_ZN2at6native27unrolled_elementwise_kernelIZNS0_50_GLOBAL__N__2680c7bb_12_PowKernel_cu_b2145a98_318429pow_tensor_scalar_kernel_implIffEEvRNS_18TensorIteratorBaseET0_EUlfE_St5arrayIPcLm2EELi4E23TrivialOffsetCalculatorILi1EjESC_NS0_6memory12LoadWithCastILi1EEENSD_13StoreWithCastILi1EEEEEviT_S6_T2_T3_T4_T5_)
        /*31b8*/ 	.word	0x00000000


	//----- nvinfo : EIATTR_MIN_STACK_SIZE
	.align		4
.L_2175:
        /*31bc*/ 	.byte	0x04, 0x12
        /*31be*/ 	.short	(.L_2177 - .L_2176)
	.align		4
.L_2176:
        /*31c0*/ 	.word	index@(_ZN2at6native18elementwise_kernelILi128ELi2EZNS0_22gpu_kernel_impl_nocastIZNS0_50_GLOBAL__N__2680c7bb_12_PowKernel_cu_b2145a98_318429pow_tensor_scalar_kernel_implIffEEvRNS_18TensorIteratorBaseET0_EUlfE_EEvS6_RKT_EUliE_EEviT1_)
        /*31c4*/ 	.word	0x00000000


	//----- nvinfo : EIATTR_MIN_STACK_SIZE
	.align		4
.L_2177:
        /*31c8*/ 	.byte	0x04, 0x12
        /*31ca*/ 	.short	(.L_2179 - .L_2178)
	.align		4
.L_2178:
        /*31cc*/ 	.word	index@(_ZN2at6native27unrolled_elementwise_kernelIZNS0_50_GLOBAL__N__2680c7bb_12_PowKernel_cu_b2145a98_318429pow_tensor_scalar_kernel_implIffEEvRNS_18TensorIteratorBaseET0_EUlfE_St5arrayIPcLm2EELi4E23TrivialOffsetCalculatorILi1EjESC_NS0_6memory15LoadWithoutCastENSD_16StoreWithoutCastEEEviT_S6_T2_T3_T4_T5_)
        /*31d0*/ 	.word	0x00000000


	//----- nvinfo : EIATTR_MIN_STACK_SIZE
	.align		4
.L_2179:
        /*31d4*/ 	.byte	0x04, 0x12
        /*31d6*/ 	.short	(.L_2181 - .L_2180)
	.align		4
.L_2180:
        /*31d8*/ 	.word	index@(_ZN2at6native29vectorized_elementwise_kernelILi2EZNS0_50_GLOBAL__N__2680c7bb_12_PowKernel_cu_b2145a98_318429pow_tensor_scalar_kernel_implIffEEvRNS_18TensorIteratorBaseET0_EUlfE_St5arrayIPcLm2EEEEviS6_T1_)
        /*31dc*/ 	.word	0x00000000


	//----- nvinfo : EIATTR_MIN_STACK_SIZE
	.align		4
.L_2181:
        /*31e0*/ 	.byte	0x04, 0x12
        /*31e2*/ 	.short	(.L_2183 - .L_2182)
	.align		4
.L_2182:
        /*31e4*/ 	.word	index@(_ZN2at6native29vectorized_elementwise_kernelILi4EZNS0_50_GLOBAL__N__2680c7bb_12_PowKernel_cu_b2145a98_318429pow_tensor_scalar_kernel_implIffEEvRNS_18TensorIteratorBaseET0_EUlfE_St5arrayIPcLm2EEEEviS6_T1_)
        /*31e8*/ 	.word	0x00000000


	//----- nvinfo : EIATTR_MIN_STACK_SIZE
	.align		4
.L_2183:
        /*31ec*/ 	.byte	0x04, 0x12
        /*31ee*/ 	.short	(.L_2185 - .L_2184)
	.align		4
.L_2184:
        /*31f0*/ 	.word	index@(_ZN2at6native29vectorized_elementwise_kernelILi8EZNS0_50_GLOBAL__N__2680c7bb_12_PowKernel_cu_b2145a98_318429pow_tensor_scalar_kernel_implIffEEvRNS_18TensorIteratorBaseET0_EUlfE_St5arrayIPcLm2EEEEviS6_T1_)
        /*31f4*/ 	.word	0x00000000


	//----- nvinfo : EIATTR_MIN_STACK_SIZE
	.align		4
.L_2185:
        /*31f8*/ 	.byte	0x04, 0x12
        /*31fa*/ 	.short	(.L_2187 - .L_2186)
	.align		4
.L_2186:
        /*31fc*/ 	.word	index@(_ZN2at6native18elementwise_kernelILi128ELi4EZNS0_15gpu_kernel_implIZNS0_50_GLOBAL__N__2680c7bb_12_PowKernel_cu_b2145a98_318429pow_tensor_scalar_kernel_implIddEEvRNS_18TensorIteratorBaseET0_EUldE2_EEvS6_RKT_EUliE_EEviT1_)
        /*3200*/ 	.word	0x00000000


	//----- nvinfo : EIATTR_MIN_STACK_SIZE
	.align		4
.L_2187:
        /*3204*/ 	.byte	0x04, 0x12
        /*3206*/ 	.short	(.L_2189 - .L_2188)
	.align		4
.L_2188:
        /*3208*/ 	.word	index@(_ZN2at6native27unrolled_elementwise_kernelIZNS0_50_GLOBAL__N__2680c7bb_12_PowKernel_cu_b2145a98_318429pow_tensor_scalar_kernel_implIddEEvRNS_18TensorIteratorBaseET0_EUldE2_St5arrayIPcLm2EELi4E23TrivialOffsetCalculatorILi1EjESC_NS0_6memory12LoadWithCastILi1EEENSD_13StoreWithCastILi1EEEEEviT_S6_T2_T3_T4_T5_)
        /*320c*/ 	.word	0x00000000


	//----- nvinfo : EIATTR_MIN_STACK_SIZE
	.align		4
.L_2189:
        /*3210*/ 	.byte	0x04, 0x12
        /*3212*/ 	.short	(.L_2191 - .L_2190)
	.align		4
.L_2190:
        /*3214*/ 	.word	index@(_ZN2at6native18elementwise_kernelILi128ELi2EZNS0_22gpu_kernel_impl_nocastIZNS0_50_GLOBAL__N__2680c7bb_12_PowKernel_cu_b2145a98_318429pow_tensor_scalar_kernel_implIddEEvRNS_18TensorIteratorBaseET0_EUldE2_EEvS6_RKT_EUliE_EEviT1_)
        /*3218*/ 	.word	0x00000000


	//----- nvinfo : EIATTR_MIN_STACK_SIZE
	.align		4
.L_2191:
        /*321c*/ 	.byte	0x04, 0x12
        /*321e*/ 	.short	(.L_2193 - .L_2192)
	.align		4
.L_2192:
        /*3220*/ 	.word	index@(_ZN2at6native27unrolled_elementwise_kernelIZNS0_50_GLOBAL__N__2680c7bb_12_PowKernel_cu_b2145a98_318429pow_tensor_scalar_kernel_implIddEEvRNS_18TensorIteratorBaseET0_EUldE2_St5arrayIPcLm2EELi4E23TrivialOffsetCalculatorILi1EjESC_NS0_6memory15LoadWithoutCastENSD_16StoreWithoutCastEEEviT_S6_T2_T3_T4_T5_)
        /*3224*/ 	.word	0x00000000


	//----- nvinfo : EIATTR_MIN_STACK_SIZE
	.align		4
.L_2193:
        /*3228*/ 	.byte	0x04, 0x12
        /*322a*/ 	.short	(.L_2195 - .L_2194)
	.align		4
.L_2194:
        /*322c*/ 	.word	index@(_ZN2at6native29vectorized_elementwise_kernelILi2EZNS0_50_GLOBAL__N__2680c7bb_12_PowKernel_cu_b2145a98_318429pow_tensor_scalar_kernel_implIddEEvRNS_18TensorIteratorBaseET0_EUldE2_St5arrayIPcLm2EEEEviS6_T1_)
        /*3230*/ 	.word	0x00000000


	//----- nvinfo : EIATTR_MIN_STACK_SIZE
	.align		4
.L_2195:
        /*3234*/ 	.byte	0x04, 0x12
        /*3236*/ 	.short	(.L_2197 - .L_2196)
	.align		4
.L_2196:
        /*3238*/ 	.word	index@(_ZN2at6native29vectorized_elementwise_kernelILi4EZNS0_50_GLOBAL__N__2680c7bb_12_PowKernel_cu_b2145a98_318429pow_tensor_scalar_kernel_implIddEEvRNS_18TensorIteratorBaseET0_EUldE2_St5arrayIPcLm2EEEEviS6_T1_)
        /*323c*/ 	.word	0x00000000


	//----- nvinfo : EIATTR_MIN_STACK_SIZE
	.align		4
.L_2197:
        /*3240*/ 	.byte	0x04, 0x12
        /*3242*/ 	.short	(.L_2199 - .L_2198)
	.align		4
.L_2198:
        /*3244*/ 	.word	index@(_ZN2at6native29vectorized_elementwise_kernelILi8EZNS0_50_GLOBAL__N__2680c7bb_12_PowKernel_cu_b2145a98_318429pow_tensor_scalar_kernel_implIddEEvRNS_18TensorIteratorBaseET0_EUldE2_St5arrayIPcLm2EEEEviS6_T1_)
        /*3248*/ 	.word	0x00000000


	//----- nvinfo : EIATTR_MIN_STACK_SIZE
	.align		4
.L_2199:
        /*324c*/ 	.byte	0x04, 0x12
        /*324e*/ 	.short	(.L_2201 - .L_2200)
	.align		4
.L_2200:
        /*3250*/ 	.word	index@(_ZN2at6native18elementwise_kernelILi128ELi4EZNS0_15gpu_kernel_implIZNS0_50_GLOBAL__N__2680c7bb_12_PowKernel_cu_b2145a98_318429pow_tensor_scalar_kernel_implIddEEvRNS_18TensorIteratorBaseET0_EUldE1_EEvS6_RKT_EUliE_EEviT1_)
        /*3254*/ 	.word	0x00000000


	//----- nvinfo : EIATTR_MIN_STACK_SIZE
	.align		4
.L_2201:
        /*3258*/ 	.byte	0x04, 0x12
        /*325a*/ 	.short	(.L_2203 - .L_2202)
	.align		4
.L_2202:
        /*325c*/ 	.word	index@(_ZN2at6native27unrolled_elementwise_kernelIZNS0_50_GLOBAL__N__2680c7bb_12_PowKernel_cu_b2145a98_318429pow_tensor_scalar_kernel_implIddEEvRNS_18TensorIteratorBaseET0_EUldE1_St5arrayIPcLm2EELi4E23TrivialOffsetCalculatorILi1EjESC_NS0_6memory12LoadWithCastILi1EEENSD_13StoreWithCastILi1EEEEEviT_S6_T2_T3_T4_T5_)
        /*3260*/ 	.word	0x00000000


	//----- nvinfo : EIATTR_MIN_STACK_SIZE
	.align		4
.L_2203:
        /*3264*/ 	.byte	0x04, 0x12
        /*3266*/ 	.short	(.L_2205 - .L_2204)
	.align		4
.L_2204:
        /*3268*/ 	.word	index@(_ZN2at6native18elementwise_kernelILi128ELi2EZNS0_22gpu_kernel_impl_nocastIZNS0_50_GLOBAL__N__2680c7bb_12_PowKernel_cu_b2145a98_318429pow_tensor_scalar_kernel_implIddEEvRNS_18TensorIteratorBaseET0_EUldE1_EEvS6_RKT_EUliE_EEviT1_)
        /*326c*/ 	.word	0x00000000


	//----- nvinfo : EIATTR_MIN_STACK_SIZE
	.align		4
.L_2205:
        /*3270*/ 	.byte	0x04, 0x12
        /*3272*/ 	.short	(.L_2207 - .L_2206)
	.align		4
.L_2206:
        /*3274*/ 	.word	index@(_ZN2at6native27unrolled_elementwise_kernelIZNS0_50_GLOBAL__N__2680c7bb_12_PowKernel_cu_b2145a98_318429pow_tensor_scalar_kernel_implIddEEvRNS_18TensorIteratorBaseET0_EUldE1_St5arrayIPcLm2EELi4E23TrivialOffsetCalculatorILi1EjESC_NS0_6memory15LoadWithoutCastENSD_16StoreWithoutCastEEEviT_S6_T2_T3_T4_T5_)
        /*3278*/ 	.word	0x00000000


	//----- nvinfo : EIATTR_MIN_STACK_SIZE
	.align		4
.L_2207:
        /*327c*/ 	.byte	0x04, 0x12
        /*327e*/ 	.short	(.L_2209 - .L_2208)
	.align		4
.L_2208:
        /*3280*/ 	.word	index@(_ZN2at6native29vectorized_elementwise_kernelILi2EZNS0_50_GLOBAL__N__2680c7bb_12_PowKernel_cu_b2145a98_318429pow_tensor_scalar_kernel_implIddEEvRNS_18TensorIteratorBaseET0_EUldE1_St5arrayIPcLm2EEEEviS6_T1_)
        /*3284*/ 	.word	0x00000000


	//----- nvinfo : EIATTR_MIN_STACK_SIZE
	.align		4
.L_2209:
        /*3288*/ 	.byte	0x04, 0x12
        /*328a*/ 	.short	(.L_2211 - .L_2210)
	.align		4
.L_2210:
        /*328c*/ 	.word	index@(_ZN2at6native29vectorized_elementwise_kernelILi4EZNS0_50_GLOBAL__N__2680c7bb_12_PowKernel_cu_b2145a98_318429pow_tensor_scalar_kernel_implIddEEvRNS_18TensorIteratorBaseET0_EUldE1_St5arrayIPcLm2EEEEviS6_T1_)
        /*3290*/ 	.word	0x00000000


	//----- nvinfo : EIATTR_MIN_STACK_SIZE
	.align		4
.L_2211:
        /*3294*/ 	.byte	0x04, 0x12
        /*3296*/ 	.short	(.L_2213 - .L_2212)
	.align		4
.L_2212:
        /*3298*/ 	.word	index@(_ZN2at6native29vectorized_elementwise_kernelILi8EZNS0_50_GLOBAL__N__2680c7bb_12_PowKernel_cu_b2145a98_318429pow_tensor_scalar_kernel_implIddEEvRNS_18TensorIteratorBaseET0_EUldE1_St5arrayIPcLm2EEEEviS6_T1_)
        /*329c*/ 	.word	0x00000000


	//----- nvinfo : EIATTR_MIN_STACK_SIZE
	.align		4
.L_2213:
        /*32a0*/ 	.byte	0x04, 0x12
        /*32a2*/ 	.short	(.L_2215 - .L_2214)
	.align		4
.L_2214:
        /*32a4*/ 	.word	index@(_ZN2at6native18elementwise_kernelILi128ELi4EZNS0_15gpu_kernel_implIZNS0_50_GLOBAL__N__2680c7bb_12_PowKernel_cu_b2145a98_318429pow_tensor_scalar_kernel_implIddEEvRNS_18TensorIteratorBaseET0_EUldE0_EEvS6_RKT_EUliE_EEviT1_)
        /*32a8*/ 	.word	0x00000000


	//----- nvinfo : EIATTR_MIN_STACK_SIZE
	.align		4
.L_2215:
        /*32ac*/ 	.byte	0x04, 0x12
        /*32ae*/ 	.short	(.L_2217 - .L_2216)
	.align		4
.L_2216:
        /*32b0*/ 	.word	index@(_ZN2at6native27unrolled_elementwise_kernelIZNS0_50_GLOBAL__N__2680c7bb_12_PowKernel_cu_b2145a98_318429pow_tensor_scalar_kernel_implIddEEvRNS_18TensorIteratorBaseET0_EUldE0_St5arrayIPcLm2EELi4E23TrivialOffsetCalculatorILi1EjESC_NS0_6memory12LoadWithCastILi1EEENSD_13StoreWithCastILi1EEEEEviT_S6_T2_T3_T4_T5_)
        /*32b4*/ 	.word	0x00000000


	//----- nvinfo : EIATTR_MIN_STACK_SIZE
	.align		4
.L_2217:
        /*32b8*/ 	.byte	0x04, 0x12
        /*32ba*/ 	.short	(.L_2219 - .L_2218)
	.align		4
.L_2218:
        /*32bc*/ 	.word	index@(_ZN2at6native18elementwise_kernelILi128ELi2EZNS0_22gpu_kernel_impl_nocastIZNS0_50_GLOBAL__N__2680c7bb_12_PowKernel_cu_b2145a98_318429pow_tensor_scalar_kernel_implIddEEvRNS_18TensorIteratorBaseET0_EUldE0_EEvS6_RKT_EUliE_EEviT1_)
        /*32c0*/ 	.word	0x00000000


	//----- nvinfo : EIATTR_MIN_STACK_SIZE
	.align		4
.L_2219:
        /*32c4*/ 	.byte	0x04, 0x12
        /*32c6*/ 	.short	(.L_2221 - .L_2220)
	.align		4
.L_2220:
        /*32c8*/ 	.word	index@(_ZN2at6native27unrolled_elementwise_kernelIZNS0_50_GLOBAL__N__2680c7bb_12_PowKernel_cu_b2145a98_318429pow_tensor_scalar_kernel_implIddEEvRNS_18TensorIteratorBaseET0_EUldE0_St5arrayIPcLm2EELi4E23TrivialOffsetCalculatorILi1EjESC_NS0_6memory15LoadWithoutCastENSD_16StoreWithoutCastEEEviT_S6_T2_T3_T4_T5_)
        /*32cc*/ 	.word	0x00000000


	//----- nvinfo : EIATTR_MIN_STACK_SIZE
	.align		4
.L_2221:
        /*32d0*/ 	.byte	0x04, 0x12
        /*32d2*/ 	.short	(.L_2223 - .L_2222)
	.align		4
.L_2222:
        /*32d4*/ 	.word	index@(_ZN2at6native29vectorized_elementwise_kernelILi2EZNS0_50_GLOBAL__N__2680c7bb_12_PowKernel_cu_b2145a98_318429pow_tensor_scalar_kernel_implIddEEvRNS_18TensorIteratorBaseET0_EUldE0_St5arrayIPcLm2EEEEviS6_T1_)
        /*32d8*/ 	.word	0x00000000


	//----- nvinfo : EIATTR_MIN_STACK_SIZE
	.align		4
.L_2223:
        /*32dc*/ 	.byte	0x04, 0x12
        /*32de*/ 	.short	(.L_2225 - .L_2224)
	.align		4
.L_2224:
        /*32e0*/ 	.word	index@(_ZN2at6native29vectorized_elementwise_kernelILi4EZNS0_50_GLOBAL__N__2680c7bb_12_PowKernel_cu_b2145a98_318429pow_tensor_scalar_kernel_implIddEEvRNS_18TensorIteratorBaseET0_EUldE0_St5arrayIPcLm2EEEEviS6_T1_)
        /*32e4*/ 	.word	0x00000000


	//----- nvinfo : EIATTR_MIN_STACK_SIZE
	.align		4
.L_2225:
        /*32e8*/ 	.byte	0x04, 0x12
        /*32ea*/ 	.short	(.L_2227 - .L_2226)
	.align		4
.L_2226:
        /*32ec*/ 	.word	index@(_ZN2at6native29vectorized_elementwise_kernelILi8EZNS0_50_GLOBAL__N__2680c7bb_12_PowKernel_cu_b2145a98_318429pow_tensor_scalar_kernel_implIddEEvRNS_18TensorIteratorBaseET0_EUldE0_St5arrayIPcLm2EEEEviS6_T1_)
        /*32f0*/ 	.word	0x00000000


	//----- nvinfo : EIATTR_MIN_STACK_SIZE
	.align		4
.L_2227:
        /*32f4*/ 	.byte	0x04, 0x12
        /*32f6*/ 	.short	(.L_2229 - .L_2228)
	.align		4
.L_2228:
        /*32f8*/ 	.word	index@(_ZN2at6native18elementwise_kernelILi128ELi4EZNS0_15gpu_kernel_implIZNS0_50_GLOBAL__N__2680c7bb_12_PowKernel_cu_b2145a98_318429pow_tensor_scalar_kernel_implIddEEvRNS_18TensorIteratorBaseET0_EUldE_EEvS6_RKT_EUliE_EEviT1_)
        /*32fc*/ 	.word	0x00000000


	//----- nvinfo : EIATTR_MIN_STACK_SIZE
	.align		4
.L_2229:
        /*3300*/ 	.byte	0x04, 0x12
        /*3302*/ 	.short	(.L_2231 - .L_2230)
	.align		4
.L_2230:
        /*3304*/ 	.word	index@(_ZN2at6native27unrolled_elementwise_kernelIZNS0_50_GLOBAL__N__2680c7bb_12_PowKernel_cu_b2145a98_318429pow_tensor_scalar_kernel_implIddEEvRNS_18TensorIteratorBaseET0_EUldE_St5arrayIPcLm2EELi4E23TrivialOffsetCalculatorILi1EjESC_NS0_6memory12LoadWithCastILi1EEENSD_13StoreWithCastILi1EEEEEviT_S6_T2_T3_T4_T5_)
        /*3308*/ 	.word	0x00000000


	//----- nvinfo : EIATTR_MIN_STACK_SIZE
	.align		4
.L_2231:
        /*330c*/ 	.byte	0x04, 0x12
        /*330e*/ 	.short	(.L_2233 - .L_2232)
	.align		4
.L_2232:
        /*3310*/ 	.word	index@(_ZN2at6native18elementwise_kernelILi128ELi2EZNS0_22gpu_kernel_impl_nocastIZNS0_50_GLOBAL__N__2680c7bb_12_PowKernel_cu_b2145a98_318429pow_tensor_scalar_kernel_implIddEEvRNS_18TensorIteratorBaseET0_EUldE_EEvS6_RKT_EUliE_EEviT1_)
        /*3314*/ 	.word	0x00000000


	//----- nvinfo : EIATTR_MIN_STACK_SIZE
	.align		4
.L_2233:
        /*3318*/ 	.byte	0x04, 0x12
        /*331a*/ 	.short	(.L_2235 - .L_2234)
	.align		4
.L_2234:
        /*331c*/ 	.word	index@(_ZN2at6native27unrolled_elementwise_kernelIZNS0_50_GLOBAL__N__2680c7bb_12_PowKernel_cu_b2145a98_318429pow_tensor_scalar_kernel_implIddEEvRNS_18TensorIteratorBaseET0_EUldE_St5arrayIPcLm2EELi4E23TrivialOffsetCalculatorILi1EjESC_NS0_6memory15LoadWithoutCastENSD_16StoreWithoutCastEEEviT_S6_T2_T3_T4_T5_)
        /*3320*/ 	.word	0x00000000


	//----- nvinfo : EIATTR_MIN_STACK_SIZE
	.align		4
.L_2235:
        /*3324*/ 	.byte	0x04, 0x12
        /*3326*/ 	.short	(.L_2237 - .L_2236)
	.align		4
.L_2236:
        /*3328*/ 	.word	index@(_ZN2at6native29vectorized_elementwise_kernelILi2EZNS0_50_GLOBAL__N__2680c7bb_12_PowKernel_cu_b2145a98_318429pow_tensor_scalar_kernel_implIddEEvRNS_18TensorIteratorBaseET0_EUldE_St5arrayIPcLm2EEEEviS6_T1_)
        /*332c*/ 	.word	0x00000000


	//----- nvinfo : EIATTR_MIN_STACK_SIZE
	.align		4
.L_2237:
        /*3330*/ 	.byte	0x04, 0x12
        /*3332*/ 	.short	(.L_2239 - .L_2238)
	.align		4
.L_2238:
        /*3334*/ 	.word	index@(_ZN2at6native29vectorized_elementwise_kernelILi4EZNS0_50_GLOBAL__N__2680c7bb_12_PowKernel_cu_b2145a98_318429pow_tensor_scalar_kernel_implIddEEvRNS_18TensorIteratorBaseET0_EUldE_St5arrayIPcLm2EEEEviS6_T1_)
        /*3338*/ 	.word	0x00000000


	//----- nvinfo : EIATTR_MIN_STACK_SIZE
	.align		4
.L_2239:
        /*333c*/ 	.byte	0x04, 0x12
        /*333e*/ 	.short	(.L_2241 - .L_2240)
	.align		4
.L_2240:
        /*3340*/ 	.word	index@(_ZN2at6native29vectorized_elementwise_kernelILi8EZNS0_50_GLOBAL__N__2680c7bb_12_PowKernel_cu_b2145a98_318429pow_tensor_scalar_kernel_implIddEEvRNS_18TensorIteratorBaseET0_EUldE_St5arrayIPcLm2EEEEviS6_T1_)
        /*3344*/ 	.word	0x00000000


	//----- nvinfo : EIATTR_MIN_STACK_SIZE
	.align		4
.L_2241:
        /*3348*/ 	.byte	0x04, 0x12
        /*334a*/ 	.short	(.L_2243 - .L_2242)
	.align		4
.L_2242:
        /*334c*/ 	.word	index@(_ZN2at6native18elementwise_kernelILi128ELi4EZNS0_15gpu_kernel_implIZNS0_50_GLOBAL__N__2680c7bb_12_PowKernel_cu_b2145a98_318429pow_tensor_scalar_kernel_implIssEEvRNS_18TensorIteratorBaseET0_EUlsE2_EEvS6_RKT_EUliE_EEviT1_)
        /*3350*/ 	.word	0x00000000


	//----- nvinfo : EIATTR_MIN_STACK_SIZE
	.align		4
.L_2243:
        /*3354*/ 	.byte	0x04, 0x12
        /*3356*/ 	.short	(.L_2245 - .L_2244)
	.align		4
.L_2244:
        /*3358*/ 	.word	index@(_ZN2at6native27unrolled_elementwise_kernelIZNS0_50_GLOBAL__N__2680c7bb_12_PowKernel_cu_b2145a98_318429pow_tensor_scalar_kernel_implIssEEvRNS_18TensorIteratorBaseET0_EUlsE2_St5arrayIPcLm2EELi4E23TrivialOffsetCalculatorILi1EjESC_NS0_6memory12LoadWithCastILi1EEENSD_13StoreWithCastILi1EEEEEviT_S6_T2_T3_T4_T5_)
        /*335c*/ 	.word	0x00000000


	//----- nvinfo : EIATTR_MIN_STACK_SIZE
	.align		4
.L_2245:
        /*3360*/ 	.byte	0x04, 0x12
        /*3362*/ 	.short	(.L_2247 - .L_2246)
	.align		4
.L_2246:
        /*3364*/ 	.word	index@(_ZN2at6native18elementwise_kernelILi128ELi4EZNS0_22gpu_kernel_impl_nocastIZNS0_50_GLOBAL__N__2680c7bb_12_PowKernel_cu_b2145a98_318429pow_tensor_scalar_kernel_implIssEEvRNS_18TensorIteratorBaseET0_EUlsE2_EEvS6_RKT_EUliE_EEviT1_)
        /*3368*/ 	.word	0x00000000


	//----- nvinfo : EIATTR_MIN_STACK_SIZE
	.align		4
.L_2247:
        /*336c*/ 	.byte	0x04, 0x12
        /*336e*/ 	.short	(.L_2249 - .L_2248)
	.align		4
.L_2248:
        /*3370*/ 	.word	index@(_ZN2at6native27unrolled_elementwise_kernelIZNS0_50_GLOBAL__N__2680c7bb_12_PowKernel_cu_b2145a98_318429pow_tensor_scalar_kernel_implIssEEvRNS_18TensorIteratorBaseET0_EUlsE2_St5arrayIPcLm2EELi4E23TrivialOffsetCalculatorILi1EjESC_NS0_6memory15LoadWithoutCastENSD_16StoreWithoutCastEEEviT_S6_T2_T3_T4_T5_)
        /*3374*/ 	.word	0x00000000


	//----- nvinfo : EIATTR_MIN_STACK_SIZE
	.align		4
.L_2249:
        /*3378*/ 	.byte	0x04, 0x12
        /*337a*/ 	.short	(.L_2251 - .L_2250)
	.align		4
.L_2250:
        /*337c*/ 	.word	index@(_ZN2at6native29vectorized_elementwise_kernelILi2EZNS0_50_GLOBAL__N__2680c7bb_12_PowKernel_cu_b2145a98_318429pow_tensor_scalar_kernel_implIssEEvRNS_18TensorIteratorBaseET0_EUlsE2_St5arrayIPcLm2EEEEviS6_T1_)
        /*3380*/ 	.word	0x00000000


	//----- nvinfo : EIATTR_MIN_STACK_SIZE
	.align		4
.L_2251:
        /*3384*/ 	.byte	0x04, 0x12
        /*3386*/ 	.short	(.L_2253 - .L_2252)
	.align		4
.L_2252:
        /*3388*/ 	.word	index@(_ZN2at6native29vectorized_elementwise_kernelILi4EZNS0_50_GLOBAL__N__2680c7bb_12_PowKernel_cu_b2145a98_318429pow_tensor_scalar_kernel_implIssEEvRNS_18TensorIteratorBaseET0_EUlsE2_St5arrayIPcLm2EEEEviS6_T1_)
        /*338c*/ 	.word	0x00000000


	//----- nvinfo : EIATTR_MIN_STACK_SIZE
	.align		4
.L_2253:
        /*3390*/ 	.byte	0x04, 0x12
        /*3392*/ 	.short	(.L_2255 - .L_2254)
	.align		4
.L_2254:
        /*3394*/ 	.word	index@(_ZN2at6native29vectorized_elementwise_kernelILi8EZNS0_50_GLOBAL__N__2680c7bb_12_PowKernel_cu_b2145a98_318429pow_tensor_scalar_kernel_implIssEEvRNS_18TensorIteratorBaseET0_EUlsE2_St5arrayIPcLm2EEEEviS6_T1_)
        /*3398*/ 	.word	0x00000000


	//----- nvinfo : EIATTR_MIN_STACK_SIZE
	.align		4
.L_2255:
        /*339c*/ 	.byte	0x04, 0x12
        /*339e*/ 	.short	(.L_2257 - .L_2256)
	.align		4
.L_2256:
        /*33a0*/ 	.word	index@(_ZN2at6native18elementwise_kernelILi128ELi4EZNS0_15gpu_kernel_implIZNS0_50_GLOBAL__N__2680c7bb_12_PowKernel_cu_b2145a98_318429pow_tensor_scalar_kernel_implIssEEvRNS_18TensorIteratorBaseET0_EUlsE1_EEvS6_RKT_EUliE_EEviT1_)
        /*33a4*/ 	.word	0x00000000


	//----- nvinfo : EIATTR_MIN_STACK_SIZE
	.align		4
.L_2257:
        /*33a8*/ 	.byte	0x04, 0x12
        /*33aa*/ 	.short	(.L_2259 - .L_2258)
	.align		4
.L_2258:
        /*33ac*/ 	.word	index@(_ZN2at6native27unrolled_elementwise_kernelIZNS0_50_GLOBAL__N__2680c7bb_12_PowKernel_cu_b2145a98_318429pow_tensor_scalar_kernel_implIssEEvRNS_18TensorIteratorBaseET0_EUlsE1_St5arrayIPcLm2EELi4E23TrivialOffsetCalculatorILi1EjESC_NS0_6memory12LoadWithCastILi1EEENSD_13StoreWithCastILi1EEEEEviT_S6_T2_T3_T4_T5_)
        /*33b0*/ 	.word	0x00000000


	//----- nvinfo : EIATTR_MIN_STACK_SIZE
	.align		4
.L_2259:
        /*33b4*/ 	.byte	0x04, 0x12
        /*33b6*/ 	.short	(.L_2261 - .L_2260)
	.align		4
.L_2260:
        /*33b8*/ 	.word	index@(_ZN2at6native18elementwise_kernelILi128ELi4EZNS0_22gpu_kernel_impl_nocastIZNS0_50_GLOBAL__N__2680c7bb_12_PowKernel_cu_b2145a98_318429pow_tensor_scalar_kernel_implIssEEvRNS_18TensorIteratorBaseET0_EUlsE1_EEvS6_RKT_EUliE_EEviT1_)
        /*33bc*/ 	.word	0x00000000


	//----- nvinfo : EIATTR_MIN_STACK_SIZE
	.align		4
.L_2261:
        /*33c0*/ 	.byte	0x04, 0x12
        /*33c2*/ 	.short	(.L_2263 - .L_2262)
	.align		4
.L_2262:
        /*33c4*/ 	.word	index@(_ZN2at6native27unrolled_elementwise_kernelIZNS0_50_GLOBAL__N__2680c7bb_12_PowKernel_cu_b2145a98_318429pow_tensor_scalar_kernel_implIssEEvRNS_18TensorIteratorBaseET0_EUlsE1_St5arrayIPcLm2EELi4E23TrivialOffsetCalculatorILi1EjESC_NS0_6memory15LoadWithoutCastENSD_16StoreWithoutCastEEEviT_S6_T2_T3_T4_T5_)
        /*33c8*/ 	.word	0x00000000


	//----- nvinfo : EIATTR_MIN_STACK_SIZE
	.align		4
.L_2263:
        /*33cc*/ 	.byte	0x04, 0x12
        /*33ce*/ 	.short	(.L_2265 - .L_2264)
	.align		4
.L_2264:
        /*33d0*/ 	.word	index@(_ZN2at6native29vectorized_elementwise_kernelILi2EZNS0_50_GLOBAL__N__2680c7bb_12_PowKernel_cu_b2145a98_318429pow_tensor_scalar_kernel_implIssEEvRNS_18TensorIteratorBaseET0_EUlsE1_St5arrayIPcLm2EEEEviS6_T1_)
        /*33d4*/ 	.word	0x00000000


	//----- nvinfo : EIATTR_MIN_STACK_SIZE
	.align		4
.L_2265:
        /*33d8*/ 	.byte	0x04, 0x12
        /*33da*/ 	.short	(.L_2267 - .L_2266)
	.align		4
.L_2266:
        /*33dc*/ 	.word	index@(_ZN2at6native29vectorized_elementwise_kernelILi4EZNS0_50_GLOBAL__N__2680c7bb_12_PowKernel_cu_b2145a98_318429pow_tensor_scalar_kernel_implIssEEvRNS_18TensorIteratorBaseET0_EUlsE1_St5arrayIPcLm2EEEEviS6_T1_)
        /*33e0*/ 	.word	0x00000000


	//----- nvinfo : EIATTR_MIN_STACK_SIZE
	.align		4
.L_2267:
        /*33e4*/ 	.byte	0x04, 0x12
        /*33e6*/ 	.short	(.L_2269 - .L_2268)
	.align		4
.L_2268:
        /*33e8*/ 	.word	index@(_ZN2at6native29vectorized_elementwise_kernelILi8EZNS0_50_GLOBAL__N__2680c7bb_12_PowKernel_cu_b2145a98_318429pow_tensor_scalar_kernel_implIssEEvRNS_18TensorIteratorBaseET0_EUlsE1_St5arrayIPcLm2EEEEviS6_T1_)
        /*33ec*/ 	.word	0x00000000


	//----- nvinfo : EIATTR_MIN_STACK_SIZE
	.align		4
.L_2269:
        /*33f0*/ 	.byte	0x04, 0x12
        /*33f2*/ 	.short	(.L_2271 - .L_2270)
	.align		4
.L_2270:
        /*33f4*/ 	.word	index@(_ZN2at6native18elementwise_kernelILi128ELi4EZNS0_15gpu_kernel_implIZNS0_50_GLOBAL__N__2680c7bb_12_PowKernel_cu_b2145a98_318429pow_tensor_scalar_kernel_implIssEEvRNS_18TensorIteratorBaseET0_EUlsE0_EEvS6_RKT_EUliE_EEviT1_)
        /*33f8*/ 	.word	0x00000000


	//----- nvinfo : EIATTR_MIN_STACK_SIZE
	.align		4
.L_2271:
        /*33fc*/ 	.byte	0x04, 0x12
        /*33fe*/ 	.short	(.L_2273 - .L_2272)
	.align		4
.L_2272:
        /*3400*/ 	.word	index@(_ZN2at6native27unrolled_elementwise_kernelIZNS0_50_GLOBAL__N__2680c7bb_12_PowKernel_cu_b2145a98_318429pow_tensor_scalar_kernel_implIssEEvRNS_18TensorIteratorBaseET0_EUlsE0_St5arrayIPcLm2EELi4E23TrivialOffsetCalculatorILi1EjESC_NS0_6memory12LoadWithCastILi1EEENSD_13StoreWithCastILi1EEEEEviT_S6_T2_T3_T4_T5_)
        /*3404*/ 	.word	0x00000000


	//----- nvinfo : EIATTR_MIN_STACK_SIZE
	.align		4
.L_2273:
        /*3408*/ 	.byte	0x04, 0x12
        /*340a*/ 	.short	(.L_2275 - .L_2274)
	.align		4
.L_2274:
        /*340c*/ 	.word	index@(_ZN2at6native18elementwise_kernelILi128ELi4EZNS0_22gpu_kernel_impl_nocastIZNS0_50_GLOBAL__N__2680c7bb_12_PowKernel_cu_b2145a98_318429pow_tensor_scalar_kernel_implIssEEvRNS_18TensorIteratorBaseET0_EUlsE0_EEvS6_RKT_EUliE_EEviT1_)
        /*3410*/ 	.word	0x00000000


	//----- nvinfo : EIATTR_MIN_STACK_SIZE
	.align		4
.L_2275:
        /*3414*/ 	.byte	0x04, 0x12
        /*3416*/ 	.short	(.L_2277 - .L_2276)
	.align		4
.L_2276:
        /*3418*/ 	.word	index@(_ZN2at6native27unrolled_elementwise_kernelIZNS0_50_GLOBAL__N__2680c7bb_12_PowKernel_cu_b2145a98_318429pow_tensor_scalar_kernel_implIssEEvRNS_18TensorIteratorBaseET0_EUlsE0_St5arrayIPcLm2EELi4E23TrivialOffsetCalculatorILi1EjESC_NS0_6memory15LoadWithoutCastENSD_16StoreWithoutCastEEEviT_S6_T2_T3_T4_T5_)
        /*341c*/ 	.word	0x00000000


	//----- nvinfo : EIATTR_MIN_STACK_SIZE
	.align		4
.L_2277:
        /*3420*/ 	.byte	0x04, 0x12
        /*3422*/ 	.short	(.L_2279 - .L_2278)
	.align		4
.L_2278:
        /*3424*/ 	.word	index@(_ZN2at6native29vectorized_elementwise_kernelILi2EZNS0_50_GLOBAL__N__2680c7bb_12_PowKernel_cu_b2145a98_318429pow_tensor_scalar_kernel_implIssEEvRNS_18TensorIteratorBaseET0_EUlsE0_St5arrayIPcLm2EEEEviS6_T1_)
        /*3428*/ 	.word	0x00000000


	//----- nvinfo : EIATTR_MIN_STACK_SIZE
	.align		4
.L_2279:
        /*342c*/ 	.byte	0x04, 0x12
        /*342e*/ 	.short	(.L_2281 - .L_2280)
	.align		4
.L_2280:
        /*3430*/ 	.word	index@(_ZN2at6native29vectorized_elementwise_kernelILi4EZNS0_50_GLOBAL__N__2680c7bb_12_PowKernel_cu_b2145a98_318429pow_tensor_scalar_kernel_implIssEEvRNS_18TensorIteratorBaseET0_EUlsE0_St5arrayIPcLm2EEEEviS6_T1_)
        /*3434*/ 	.word	0x00000000


	//----- nvinfo : EIATTR_MIN_STACK_SIZE
	.align		4
.L_2281:
        /*3438*/ 	.byte	0x04, 0x12
        /*343a*/ 	.short	(.L_2283 - .L_2282)
	.align		4
.L_2282:
        /*343c*/ 	.word	index@(_ZN2at6native29vectorized_elementwise_kernelILi8EZNS0_50_GLOBAL__N__2680c7bb_12_PowKernel_cu_b2145a98_318429pow_tensor_scalar_kernel_implIssEEvRNS_18TensorIteratorBaseET0_EUlsE0_St5arrayIPcLm2EEEEviS6_T1_)
        /*3440*/ 	.word	0x00000000


	//----- nvinfo : EIATTR_MIN_STACK_SIZE
	.align		4
.L_2283:
        /*3444*/ 	.byte	0x04, 0x12
        /*3446*/ 	.short	(.L_2285 - .L_2284)
	.align		4
.L_2284:
        /*3448*/ 	.word	index@(_ZN2at6native18elementwise_kernelILi128ELi4EZNS0_15gpu_kernel_implIZNS0_50_GLOBAL__N__2680c7bb_12_PowKernel_cu_b2145a98_318429pow_tensor_scalar_kernel_implIssEEvRNS_18TensorIteratorBaseET0_EUlsE_EEvS6_RKT_EUliE_EEviT1_)
        /*344c*/ 	.word	0x00000000


	//----- nvinfo : EIATTR_MIN_STACK_SIZE
	.align		4
.L_2285:
        /*3450*/ 	.byte	0x04, 0x12
        /*3452*/ 	.short	(.L_2287 - .L_2286)
	.align		4
.L_2286:
        /*3454*/ 	.word	index@(_ZN2at6native27unrolled_elementwise_kernelIZNS0_50_GLOBAL__N__2680c7bb_12_PowKernel_cu_b2145a98_318429pow_tensor_scalar_kernel_implIssEEvRNS_18TensorIteratorBaseET0_EUlsE_St5arrayIPcLm2EELi4E23TrivialOffsetCalculatorILi1EjESC_NS0_6memory12LoadWithCastILi1EEENSD_13StoreWithCastILi1EEEEEviT_S6_T2_T3_T4_T5_)
        /*3458*/ 	.word	0x00000000


	//----- nvinfo : EIATTR_MIN_STACK_SIZE
	.align		4
.L_2287:
        /*345c*/ 	.byte	0x04, 0x12
        /*345e*/ 	.short	(.L_2289 - .L_2288)
	.align		4
.L_2288:
        /*3460*/ 	.word	index@(_ZN2at6native18elementwise_kernelILi128ELi4EZNS0_22gpu_kernel_impl_nocastIZNS0_50_GLOBAL__N__2680c7bb_12_PowKernel_cu_b2145a98_318429pow_tensor_scalar_kernel_implIssEEvRNS_18TensorIteratorBaseET0_EUlsE_EEvS6_RKT_EUliE_EEviT1_)
        /*3464*/ 	.word	0x00000000


	//----- nvinfo : EIATTR_MIN_STACK_SIZE
	.align		4
.L_2289:
        /*3468*/ 	.byte	0x04, 0x12
        /*346a*/ 	.short	(.L_2291 - .L_2290)
	.align		4
.L_2290:
        /*346c*/ 	.word	index@(_ZN2at6native27unrolled_elementwise_kernelIZNS0_50_GLOBAL__N__2680c7bb_12_PowKernel_cu_b2145a98_318429pow_tensor_scalar_kernel_implIssEEvRNS_18TensorIteratorBaseET0_EUlsE_St5arrayIPcLm2EELi4E23TrivialOffsetCalculatorILi1EjESC_NS0_6memory15LoadWithoutCastENSD_16StoreWithoutCastEEEviT_S6_T2_T3_T4_T5_)
        /*3470*/ 	.word	0x00000000


	//----- nvinfo : EIATTR_MIN_STACK_SIZE
	.align		4
.L_2291:
        /*3474*/ 	.byte	0x04, 0x12
        /*3476*/ 	.short	(.L_2293 - .L_2292)
	.align		4
.L_2292:
        /*3478*/ 	.word	index@(_ZN2at6native29vectorized_elementwise_kernelILi2EZNS0_50_GLOBAL__N__2680c7bb_12_PowKernel_cu_b2145a98_318429pow_tensor_scalar_kernel_implIssEEvRNS_18TensorIteratorBaseET0_EUlsE_St5arrayIPcLm2EEEEviS6_T1_)
        /*347c*/ 	.word	0x00000000


	//----- nvinfo : EIATTR_MIN_STACK_SIZE
	.align		4
.L_2293:
        /*3480*/ 	.byte	0x04, 0x12
        /*3482*/ 	.short	(.L_2295 - .L_2294)
	.align		4
.L_2294:
        /*3484*/ 	.word	index@(_ZN2at6native29vectorized_elementwise_kernelILi4EZNS0_50_GLOBAL__N__2680c7bb_12_PowKernel_cu_b2145a98_318429pow_tensor_scalar_kernel_implIssEEvRNS_18TensorIteratorBaseET0_EUlsE_St5arrayIPcLm2EEEEviS6_T1_)
        /*3488*/ 	.word	0x00000000


	//----- nvinfo : EIATTR_MIN_STACK_SIZE
	.align		4
.L_2295:
        /*348c*/ 	.byte	0x04, 0x12
        /*348e*/ 	.short	(.L_2297 - .L_2296)
	.align		4
.L_2296:
        /*3490*/ 	.word	index@(_ZN2at6native29vectorized_elementwise_kernelILi8EZNS0_50_GLOBAL__N__2680c7bb_12_PowKernel_cu_b2145a98_318429pow_tensor_scalar_kernel_implIssEEvRNS_18TensorIteratorBaseET0_EUlsE_St5arrayIPcLm2EEEEviS6_T1_)
        /*3494*/ 	.word	0x00000000


	//----- nvinfo : EIATTR_MIN_STACK_SIZE
	.align		4
.L_2297:
        /*3498*/ 	.byte	0x04, 0x12
        /*349a*/ 	.short	(.L_2299 - .L_2298)
	.align		4
.L_2298:
        /*349c*/ 	.word	index@(_ZN2at6native18elementwise_kernelILi128ELi4EZNS0_15gpu_kernel_implIZNS0_50_GLOBAL__N__2680c7bb_12_PowKernel_cu_b2145a98_318429pow_tensor_scalar_kernel_implIllEEvRNS_18TensorIteratorBaseET0_EUllE2_EEvS6_RKT_EUliE_EEviT1_)
        /*34a0*/ 	.word	0x00000000


	//----- nvinfo : EIATTR_MIN_STACK_SIZE
	.align		4
.L_2299:
        /*34a4*/ 	.byte	0x04, 0x12
        /*34a6*/ 	.short	(.L_2301 - .L_2300)
	.align		4
.L_2300:
        /*34a8*/ 	.word	index@(_ZN2at6native27unrolled_elementwise_kernelIZNS0_50_GLOBAL__N__2680c7bb_12_PowKernel_cu_b2145a98_318429pow_tensor_scalar_kernel_implIllEEvRNS_18TensorIteratorBaseET0_EUllE2_St5arrayIPcLm2EELi4E23TrivialOffsetCalculatorILi1EjESC_NS0_6memory12LoadWithCastILi1EEENSD_13StoreWithCastILi1EEEEEviT_S6_T2_T3_T4_T5_)
        /*34ac*/ 	.word	0x00000000


	//----- nvinfo : EIATTR_MIN_STACK_SIZE
	.align		4
.L_2301:
        /*34b0*/ 	.byte	0x04, 0x12
        /*34b2*/ 	.short	(.L_2303 - .L_2302)
	.align		4
.L_2302:
        /*34b4*/ 	.word	index@(_ZN2at6native18elementwise_kernelILi128ELi2EZNS0_22gpu_kernel_impl_nocastIZNS0_50_GLOBAL__N__2680c7bb_12_PowKernel_cu_b2145a98_318429pow_tensor_scalar_kernel_implIllEEvRNS_18TensorIteratorBaseET0_EUllE2_EEvS6_RKT_EUliE_EEviT1_)
        /*34b8*/ 	.word	0x00000000


	//----- nvinfo : EIATTR_MIN_STACK_SIZE
	.align		4
.L_2303:
        /*34bc*/ 	.byte	0x04, 0x12
        /*34be*/ 	.short	(.L_2305 - .L_2304)
	.align		4
.L_2304:
        /*34c0*/ 	.word	index@(_ZN2at6native27unrolled_elementwise_kernelIZNS0_50_GLOBAL__N__2680c7bb_12_PowKernel_cu_b2145a98_318429pow_tensor_scalar_kernel_implIllEEvRNS_18TensorIteratorBaseET0_EUllE2_St5arrayIPcLm2EELi4E23TrivialOffsetCalculatorILi1EjESC_NS0_6memory15LoadWithoutCastENSD_16StoreWithoutCastEEEviT_S6_T2_T3_T4_T5_)
        /*34c4*/ 	.word	0x00000000


	//----- nvinfo : EIATTR_MIN_STACK_SIZE
	.align		4
.L_2305:
        /*34c8*/ 	.byte	0x04, 0x12
        /*34ca*/ 	.short	(.L_2307 - .L_2306)
	.align		4
.L_2306:
        /*34cc*/ 	.word	index@(_ZN2at6native29vectorized_elementwise_kernelILi2EZNS0_50_GLOBAL__N__2680c7bb_12_PowKernel_cu_b2145a98_318429pow_tensor_scalar_kernel_implIllEEvRNS_18TensorIteratorBaseET0_EUllE2_St5arrayIPcLm2EEEEviS6_T1_)
        /*34d0*/ 	.word	0x00000000


	//----- nvinfo : EIATTR_MIN_STACK_SIZE
	.align		4
.L_2307:
        /*34d4*/ 	.byte	0x04, 0x12
        /*34d6*/ 	.short	(.L_2309 - .L_2308)
	.align		4
.L_2308:
        /*34d8*/ 	.word	index@(_ZN2at6native29vectorized_elementwise_kernelILi4EZNS0_50_GLOBAL__N__2680c7bb_12_PowKernel_cu_b2145a98_318429pow_tensor_scalar_kernel_implIllEEvRNS_18TensorIteratorBaseET0_EUllE2_St5arrayIPcLm2EEEEviS6_T1_)
        /*34dc*/ 	.word	0x00000000


	//----- nvinfo : EIATTR_MIN_STACK_SIZE
	.align		4
.L_2309:
        /*34e0*/ 	.byte	0x04, 0x12
        /*34e2*/ 	.short	(.L_2311 - .L_2310)
	.align		4
.L_2310:
        /*34e4*/ 	.word	index@(_ZN2at6native29vectorized_elementwise_kernelILi8EZNS0_50_GLOBAL__N__2680c7bb_12_PowKernel_cu_b2145a98_318429pow_tensor_scalar_kernel_implIllEEvRNS_18TensorIteratorBaseET0_EUllE2_St5arrayIPcLm2EEEEviS6_T1_)
        /*34e8*/ 	.word	0x00000000


	//----- nvinfo : EIATTR_MIN_STACK_SIZE
	.align		4
.L_2311:
        /*34ec*/ 	.byte	0x04, 0x12
        /*34ee*/ 	.short	(.L_2313 - .L_2312)
	.align		4
.L_2312:
        /*34f0*/ 	.word	index@(_ZN2at6native18elementwise_kernelILi128ELi4EZNS0_15gpu_kernel_implIZNS0_50_GLOBAL__N__2680c7bb_12_PowKernel_cu_b2145a98_318429pow_tensor_scalar_kernel_implIllEEvRNS_18TensorIteratorBaseET0_EUllE1_EEvS6_RKT_EUliE_EEviT1_)
        /*34f4*/ 	.word	0x00000000


	//----- nvinfo : EIATTR_MIN_STACK_SIZE
	.align		4
.L_2313:
        /*34f8*/ 	.byte	0x04, 0x12
        /*34fa*/ 	.short	(.L_2315 - .L_2314)
	.align		4
.L_2314:
        /*34fc*/ 	.word	index@(_ZN2at6native27unrolled_elementwise_kernelIZNS0_50_GLOBAL__N__2680c7bb_12_PowKernel_cu_b2145a98_318429pow_tensor_scalar_kernel_implIllEEvRNS_18TensorIteratorBaseET0_EUllE1_St5arrayIPcLm2EELi4E23TrivialOffsetCalculatorILi1EjESC_NS0_6memory12LoadWithCastILi1EEENSD_13StoreWithCastILi1EEEEEviT_S6_T2_T3_T4_T5_)
        /*3500*/ 	.word	0x00000000


	//----- nvinfo : EIATTR_MIN_STACK_SIZE
	.align		4
.L_2315:
        /*3504*/ 	.byte	0x04, 0x12
        /*3506*/ 	.short	(.L_2317 - .L_2316)
	.align		4
.L_2316:
        /*3508*/ 	.word	index@(_ZN2at6native18elementwise_kernelILi128ELi2EZNS0_22gpu_kernel_impl_nocastIZNS0_50_GLOBAL__N__2680c7bb_12_PowKernel_cu_b2145a98_318429pow_tensor_scalar_kernel_implIllEEvRNS_18TensorIteratorBaseET0_EUllE1_EEvS6_RKT_EUliE_EEviT1_)
        /*350c*/ 	.word	0x00000000


	//----- nvinfo : EIATTR_MIN_STACK_SIZE
	.align		4
.L_2317:
        /*3510*/ 	.byte	0x04, 0x12
        /*3512*/ 	.short	(.L_2319 - .L_2318)
	.align		4
.L_2318:
        /*3514*/ 	.word	index@(_ZN2at6native27unrolled_elementwise_kernelIZNS0_50_GLOBAL__N__2680c7bb_12_PowKernel_cu_b2145a98_318429pow_tensor_scalar_kernel_implIllEEvRNS_18TensorIteratorBaseET0_EUllE1_St5arrayIPcLm2EELi4E23TrivialOffsetCalculatorILi1EjESC_NS0_6memory15LoadWithoutCastENSD_16StoreWithoutCastEEEviT_S6_T2_T3_T4_T5_)
        /*3518*/ 	.word	0x00000000


	//----- nvinfo : EIATTR_MIN_STACK_SIZE
	.align		4
.L_2319:
        /*351c*/ 	.byte	0x04, 0x12
        /*351e*/ 	.short	(.L_2321 - .L_2320)
	.align		4
.L_2320:
        /*3520*/ 	.word	index@(_ZN2at6native29vectorized_elementwise_kernelILi2EZNS0_50_GLOBAL__N__2680c7bb_12_PowKernel_cu_b2145a98_318429pow_tensor_scalar_kernel_implIllEEvRNS_18TensorIteratorBaseET0_EUllE1_St5arrayIPcLm2EEEEviS6_T1_)
        /*3524*/ 	.word	0x00000000


	//----- nvinfo : EIATTR_MIN_STACK_SIZE
	.align		4
.L_2321:
        /*3528*/ 	.byte	0x04, 0x12
        /*352a*/ 	.short	(.L_2323 - .L_2322)
	.align		4
.L_2322:
        /*352c*/ 	.word	index@(_ZN2at6native29vectorized_elementwise_kernelILi4EZNS0_50_GLOBAL__N__2680c7bb_12_PowKernel_cu_b2145a98_318429pow_tensor_scalar_kernel_implIllEEvRNS_18TensorIteratorBaseET0_EUllE1_St5arrayIPcLm2EEEEviS6_T1_)
        /*3530*/ 	.word	0x00000000


	//----- nvinfo : EIATTR_MIN_STACK_SIZE
	.align		4
.L_2323:
        /*3534*/ 	.byte	0x04, 0x12
        /*3536*/ 	.short	(.L_2325 - .L_2324)
	.align		4
.L_2324:
        /*3538*/ 	.word	index@(_ZN2at6native29vectorized_elementwise_kernelILi8EZNS0_50_GLOBAL__N__2680c7bb_12_PowKernel_cu_b2145a98_318429pow_tensor_scalar_kernel_implIllEEvRNS_18TensorIteratorBaseET0_EUllE1_St5arrayIPcLm2EEEEviS6_T1_)
        /*353c*/ 	.word	0x00000000


	//----- nvinfo : EIATTR_MIN_STACK_SIZE
	.align		4
.L_2325:
        /*3540*/ 	.byte	0x04, 0x12
        /*3542*/ 	.short	(.L_2327 - .L_2326)
	.align		4
.L_2326:
        /*3544*/ 	.word	index@(_ZN2at6native18elementwise_kernelILi128ELi4EZNS0_15gpu_kernel_implIZNS0_50_GLOBAL__N__2680c7bb_12_PowKernel_cu_b2145a98_318429pow_tensor_scalar_kernel_implIllEEvRNS_18TensorIteratorBaseET0_EUllE0_EEvS6_RKT_EUliE_EEviT1_)
        /*3548*/ 	.word	0x00000000


	//----- nvinfo : EIATTR_MIN_STACK_SIZE
	.align		4
.L_2327:
        /*354c*/ 	.byte	0x04, 0x12
        /*354e*/ 	.short	(.L_2329 - .L_2328)
	.align		4
.L_2328:
        /*3550*/ 	.word	index@(_ZN2at6native27unrolled_elementwise_kernelIZNS0_50_GLOBAL__N__2680c7bb_12_PowKernel_cu_b2145a98_318429pow_tensor_scalar_kernel_implIllEEvRNS_18TensorIteratorBaseET0_EUllE0_St5arrayIPcLm2EELi4E23TrivialOffsetCalculatorILi1EjESC_NS0_6memory12LoadWithCastILi1EEENSD_13StoreWithCastILi1EEEEEviT_S6_T2_T3_T4_T5_)
        /*3554*/ 	.word	0x00000000


	//----- nvinfo : EIATTR_MIN_STACK_SIZE
	.align		4
.L_2329:
        /*3558*/ 	.byte	0x04, 0x12
        /*355a*/ 	.short	(.L_2331 - .L_2330)
	.align		4
.L_2330:
        /*355c*/ 	.word	index@(_ZN2at6native18elementwise_kernelILi128ELi2EZNS0_22gpu_kernel_impl_nocastIZNS0_50_GLOBAL__N__2680c7bb_12_PowKernel_cu_b2145a98_318429pow_tensor_scalar_kernel_implIllEEvRNS_18TensorIteratorBaseET0_EUllE0_EEvS6_RKT_EUliE_EEviT1_)
        /*3560*/ 	.word	0x00000000


	//----- nvinfo : EIATTR_MIN_STACK_SIZE
	.align		4
.L_2331:
        /*3564*/ 	.byte	0x04, 0x12
        /*3566*/ 	.short	(.L_2333 - .L_2332)
	.align		4
.L_2332:
        /*3568*/ 	.word	index@(_ZN2at6native27unrolled_elementwise_kernelIZNS0_50_GLOBAL__N__2680c7bb_12_PowKernel_cu_b2145a98_318429pow_tensor_scalar_kernel_implIllEEvRNS_18TensorIteratorBaseET0_EUllE0_St5arrayIPcLm2EELi4E23TrivialOffsetCalculatorILi1EjESC_NS0_6memory15LoadWithoutCastENSD_16StoreWithoutCastEEEviT_S6_T2_T3_T4_T5_)
        /*356c*/ 	.word	0x00000000


	//----- nvinfo : EIATTR_MIN_STACK_SIZE
	.align		4
.L_2333:
        /*3570*/ 	.byte	0x04, 0x12
        /*3572*/ 	.short	(.L_2335 - .L_2334)
	.align		4
.L_2334:
        /*3574*/ 	.word	index@(_ZN2at6native29vectorized_elementwise_kernelILi2EZNS0_50_GLOBAL__N__2680c7bb_12_PowKernel_cu_b2145a98_318429pow_tensor_scalar_kernel_implIllEEvRNS_18TensorIteratorBaseET0_EUllE0_St5arrayIPcLm2EEEEviS6_T1_)
        /*3578*/ 	.word	0x00000000


	//----- nvinfo : EIATTR_MIN_STACK_SIZE
	.align		4
.L_2335:
        /*357c*/ 	.byte	0x04, 0x12
        /*357e*/ 	.short	(.L_2337 - .L_2336)
	.align		4
.L_2336:
        /*3580*/ 	.word	index@(_ZN2at6native29vectorized_elementwise_kernelILi4EZNS0_50_GLOBAL__N__2680c7bb_12_PowKernel_cu_b2145a98_318429pow_tensor_scalar_kernel_implIllEEvRNS_18TensorIteratorBaseET0_EUllE0_St5arrayIPcLm2EEEEviS6_T1_)
        /*3584*/ 	.word	0x00000000


	//----- nvinfo : EIATTR_MIN_STACK_SIZE
	.align		4
.L_2337:
        /*3588*/ 	.byte	0x04, 0x12
        /*358a*/ 	.short	(.L_2339 - .L_2338)
	.align		4
.L_2338:
        /*358c*/ 	.word	index@(_ZN2at6native29vectorized_elementwise_kernelILi8EZNS0_50_GLOBAL__N__2680c7bb_12_PowKernel_cu_b2145a98_318429pow_tensor_scalar_kernel_implIllEEvRNS_18TensorIteratorBaseET0_EUllE0_St5arrayIPcLm2EEEEviS6_T1_)
        /*3590*/ 	.word	0x00000000


	//----- nvinfo : EIATTR_MIN_STACK_SIZE
	.align		4
.L_2339:
        /*3594*/ 	.byte	0x04, 0x12
        /*3596*/ 	.short	(.L_2341 - .L_2340)
	.align		4
.L_2340:
        /*3598*/ 	.word	index@(_ZN2at6native18elementwise_kernelILi128ELi4EZNS0_15gpu_kernel_implIZNS0_50_GLOBAL__N__2680c7bb_12_PowKernel_cu_b2145a98_318429pow_tensor_scalar_kernel_implIllEEvRNS_18TensorIteratorBaseET0_EUllE_EEvS6_RKT_EUliE_EEviT1_)
        /*359c*/ 	.word	0x00000000


	//----- nvinfo : EIATTR_MIN_STACK_SIZE
	.align		4
.L_2341:
        /*35a0*/ 	.byte	0x04, 0x12
        /*35a2*/ 	.short	(.L_2343 - .L_2342)
	.align		4
.L_2342:
        /*35a4*/ 	.word	index@(_ZN2at6native27unrolled_elementwise_kernelIZNS0_50_GLOBAL__N__2680c7bb_12_PowKernel_cu_b2145a98_318429pow_tensor_scalar_kernel_implIllEEvRNS_18TensorIteratorBaseET0_EUllE_St5arrayIPcLm2EELi4E23TrivialOffsetCalculatorILi1EjESC_NS0_6memory12LoadWithCastILi1EEENSD_13StoreWithCastILi1EEEEEviT_S6_T2_T3_T4_T5_)
        /*35a8*/ 	.word	0x00000000


	//----- nvinfo : EIATTR_MIN_STACK_SIZE
	.align		4
.L_2343:
        /*35ac*/ 	.byte	0x04, 0x12
        /*35ae*/ 	.short	(.L_2345 - .L_2344)
	.align		4
.L_2344:
        /*35b0*/ 	.word	index@(_ZN2at6native18elementwise_kernelILi128ELi2EZNS0_22gpu_kernel_impl_nocastIZNS0_50_GLOBAL__N__2680c7bb_12_PowKernel_cu_b2145a98_318429pow_tensor_scalar_kernel_implIllEEvRNS_18TensorIteratorBaseET0_EUllE_EEvS6_RKT_EUliE_EEviT1_)
        /*35b4*/ 	.word	0x00000000


	//----- nvinfo : EIATTR_MIN_STACK_SIZE
	.align		4
.L_2345:
        /*35b8*/ 	.byte	0x04, 0x12
        /*35ba*/ 	.short	(.L_2347 - .L_2346)
	.align		4
.L_2346:
        /*35bc*/ 	.word	index@(_ZN2at6native27unrolled_elementwise_kernelIZNS0_50_GLOBAL__N__2680c7bb_12_PowKernel_cu_b2145a98_318429pow_tensor_scalar_kernel_implIllEEvRNS_18TensorIteratorBaseET0_EUllE_St5arrayIPcLm2EELi4E23TrivialOffsetCalculatorILi1EjESC_NS0_6memory15LoadWithoutCastENSD_16StoreWithoutCastEEEviT_S6_T2_T3_T4_T5_)
        /*35c0*/ 	.word	0x00000000


	//----- nvinfo : EIATTR_MIN_STACK_SIZE
	.align		4
.L_2347:
        /*35c4*/ 	.byte	0x04, 0x12
        /*35c6*/ 	.short	(.L_2349 - .L_2348)
	.align		4
.L_2348:
        /*35c8*/ 	.word	index@(_ZN2at6native29vectorized_elementwise_kernelILi2EZNS0_50_GLOBAL__N__2680c7bb_12_PowKernel_cu_b2145a98_318429pow_tensor_scalar_kernel_implIllEEvRNS_18TensorIteratorBaseET0_EUllE_St5arrayIPcLm2EEEEviS6_T1_)
        /*35cc*/ 	.word	0x00000000


	//----- nvinfo : EIATTR_MIN_STACK_SIZE
	.align		4
.L_2349:
        /*35d0*/ 	.byte	0x04, 0x12
        /*35d2*/ 	.short	(.L_2351 - .L_2350)
	.align		4
.L_2350:
        /*35d4*/ 	.word	index@(_ZN2at6native29vectorized_elementwise_kernelILi4EZNS0_50_GLOBAL__N__2680c7bb_12_PowKernel_cu_b2145a98_318429pow_tensor_scalar_kernel_implIllEEvRNS_18TensorIteratorBaseET0_EUllE_St5arrayIPcLm2EEEEviS6_T1_)
        /*35d8*/ 	.word	0x00000000


	//----- nvinfo : EIATTR_MIN_STACK_SIZE
	.align		4
.L_2351:
        /*35dc*/ 	.byte	0x04, 0x12
        /*35de*/ 	.short	(.L_2353 - .L_2352)
	.align		4
.L_2352:
        /*35e0*/ 	.word	index@(_ZN2at6native29vectorized_elementwise_kernelILi8EZNS0_50_GLOBAL__N__2680c7bb_12_PowKernel_cu_b2145a98_318429pow_tensor_scalar_kernel_implIllEEvRNS_18TensorIteratorBaseET0_EUllE_St5arrayIPcLm2EEEEviS6_T1_)
        /*35e4*/ 	.word	0x00000000


	//----- nvinfo : EIATTR_MIN_STACK_SIZE
	.align		4
.L_2353:
        /*35e8*/ 	.byte	0x04, 0x12
        /*35ea*/ 	.short	(.L_2355 - .L_2354)
	.align		4
.L_2354:
        /*35ec*/ 	.word	index@(_ZN2at6native18elementwise_kernelILi128ELi4EZNS0_15gpu_kernel_implIZNS0_50_GLOBAL__N__2680c7bb_12_PowKernel_cu_b2145a98_318429pow_tensor_scalar_kernel_implIiiEEvRNS_18TensorIteratorBaseET0_EUliE2_EEvS6_RKT_EUliE_EEviT1_)
        /*35f0*/ 	.word	0x00000000


	//----- nvinfo : EIATTR_MIN_STACK_SIZE
	.align		4
.L_2355:
        /*35f4*/ 	.byte	0x04, 0x12
        /*35f6*/ 	.short	(.L_2357 - .L_2356)
	.align		4
.L_2356:
        /*35f8*/ 	.word	index@(_ZN2at6native27unrolled_elementwise_kernelIZNS0_50_GLOBAL__N__2680c7bb_12_PowKernel_cu_b2145a98_318429pow_tensor_scalar_kernel_implIiiEEvRNS_18TensorIteratorBaseET0_EUliE2_St5arrayIPcLm2EELi4E23TrivialOffsetCalculatorILi1EjESC_NS0_6memory12LoadWithCastILi1EEENSD_13StoreWithCastILi1EEEEEviT_S6_T2_T3_T4_T5_)
        /*35fc*/ 	.word	0x00000000


	//----- nvinfo : EIATTR_MIN_STACK_SIZE
	.align		4
.L_2357:
        /*3600*/ 	.byte	0x04, 0x12
        /*3602*/ 	.short	(.L_2359 - .L_2358)
	.align		4
.L_2358:
        /*3604*/ 	.word	index@(_ZN2at6native18elementwise_kernelILi128ELi2EZNS0_22gpu_kernel_impl_nocastIZNS0_50_GLOBAL__N__2680c7bb_12_PowKernel_cu_b2145a98_318429pow_tensor_scalar_kernel_implIiiEEvRNS_18TensorIteratorBaseET0_EUliE2_EEvS6_RKT_EUliE_EEviT1_)
        /*3608*/ 	.word	0x00000000


	//----- nvinfo : EIATTR_MIN_STACK_SIZE
	.align		4
.L_2359:
        /*360c*/ 	.byte	0x04, 0x12
        /*360e*/ 	.short	(.L_2361 - .L_2360)
	.align		4
.L_2360:
        /*3610*/ 	.word	index@(_ZN2at6native27unrolled_elementwise_kernelIZNS0_50_GLOBAL__N__2680c7bb_12_PowKernel_cu_b2145a98_318429pow_tensor_scalar_kernel_implIiiEEvRNS_18TensorIteratorBaseET0_EUliE2_St5arrayIPcLm2EELi4E23TrivialOffsetCalculatorILi1EjESC_NS0_6memory15LoadWithoutCastENSD_16StoreWithoutCastEEEviT_S6_T2_T3_T4_T5_)
        /*3614*/ 	.word	0x00000000


	//----- nvinfo : EIATTR_MIN_STACK_SIZE
	.align		4
.L_2361:
        /*3618*/ 	.byte	0x04, 0x12
        /*361a*/ 	.short	(.L_2363 - .L_2362)
	.align		4
.L_2362:
        /*361c*/ 	.word	index@(_ZN2at6native29vectorized_elementwise_kernelILi2EZNS0_50_GLOBAL__N__2680c7bb_12_PowKernel_cu_b2145a98_318429pow_tensor_scalar_kernel_implIiiEEvRNS_18TensorIteratorBaseET0_EUliE2_St5arrayIPcLm2EEEEviS6_T1_)
        /*3620*/ 	.word	0x00000000


	//----- nvinfo : EIATTR_MIN_STACK_SIZE
	.align		4
.L_2363:
        /*3624*/ 	.byte	0x04, 0x12
        /*3626*/ 	.short	(.L_2365 - .L_2364)
	.align		4
.L_2364:
        /*3628*/ 	.word	index@(_ZN2at6native29vectorized_elementwise_kernelILi4EZNS0_50_GLOBAL__N__2680c7bb_12_PowKernel_cu_b2145a98_318429pow_tensor_scalar_kernel_implIiiEEvRNS_18TensorIteratorBaseET0_EUliE2_St5arrayIPcLm2EEEEviS6_T1_)
        /*362c*/ 	.word	0x00000000


	//----- nvinfo : EIATTR_MIN_STACK_SIZE
	.align		4
.L_2365:
        /*3630*/ 	.byte	0x04, 0x12
        /*3632*/ 	.short	(.L_2367 - .L_2366)
	.align		4
.L_2366:
        /*3634*/ 	.word	index@(_ZN2at6native29vectorized_elementwise_kernelILi8EZNS0_50_GLOBAL__N__2680c7bb_12_PowKernel_cu_b2145a98_318429pow_tensor_scalar_kernel_implIiiEEvRNS_18TensorIteratorBaseET0_EUliE2_St5arrayIPcLm2EEEEviS6_T1_)
        /*3638*/ 	.word	0x00000000


	//----- nvinfo : EIATTR_MIN_STACK_SIZE
	.align		4
.L_2367:
        /*363c*/ 	.byte	0x04, 0x12
        /*363e*/ 	.short	(.L_2369 - .L_2368)
	.align		4
.L_2368:
        /*3640*/ 	.word	index@(_ZN2at6native18elementwise_kernelILi128ELi4EZNS0_15gpu_kernel_implIZNS0_50_GLOBAL__N__2680c7bb_12_PowKernel_cu_b2145a98_318429pow_tensor_scalar_kernel_implIiiEEvRNS_18TensorIteratorBaseET0_EUliE1_EEvS6_RKT_EUliE_EEviT1_)
        /*3644*/ 	.word	0x00000000


	//----- nvinfo : EIATTR_MIN_STACK_SIZE
	.align		4
.L_2369:
        /*3648*/ 	.byte	0x04, 0x12
        /*364a*/ 	.short	(.L_2371 - .L_2370)
	.align		4
.L_2370:
        /*364c*/ 	.word	index@(_ZN2at6native27unrolled_elementwise_kernelIZNS0_50_GLOBAL__N__2680c7bb_12_PowKernel_cu_b2145a98_318429pow_tensor_scalar_kernel_implIiiEEvRNS_18TensorIteratorBaseET0_EUliE1_St5arrayIPcLm2EELi4E23TrivialOffsetCalculatorILi1EjESC_NS0_6memory12LoadWithCastILi1EEENSD_13StoreWithCastILi1EEEEEviT_S6_T2_T3_T4_T5_)
        /*3650*/ 	.word	0x00000000


	//----- nvinfo : EIATTR_MIN_STACK_SIZE
	.align		4
.L_2371:
        /*3654*/ 	.byte	0x04, 0x12
        /*3656*/ 	.short	(.L_2373 - .L_2372)
	.align		4
.L_2372:
        /*3658*/ 	.word	index@(_ZN2at6native18elementwise_kernelILi128ELi2EZNS0_22gpu_kernel_impl_nocastIZNS0_50_GLOBAL__N__2680c7bb_12_PowKernel_cu_b2145a98_318429pow_tensor_scalar_kernel_implIiiEEvRNS_18TensorIteratorBaseET0_EUliE1_EEvS6_RKT_EUliE_EEviT1_)
        /*365c*/ 	.word	0x00000000


	//----- nvinfo : EIATTR_MIN_STACK_SIZE
	.align		4
.L_2373:
        /*3660*/ 	.byte	0x04, 0x12
        /*3662*/ 	.short	(.L_2375 - .L_2374)
	.align		4
.L_2374:
        /*3664*/ 	.word	index@(_ZN2at6native27unrolled_elementwise_kernelIZNS0_50_GLOBAL__N__2680c7bb_12_PowKernel_cu_b2145a98_318429pow_tensor_scalar_kernel_implIiiEEvRNS_18TensorIteratorBaseET0_EUliE1_St5arrayIPcLm2EELi4E23TrivialOffsetCalculatorILi1EjESC_NS0_6memory15LoadWithoutCastENSD_16StoreWithoutCastEEEviT_S6_T2_T3_T4_T5_)
        /*3668*/ 	.word	0x00000000


	//----- nvinfo : EIATTR_MIN_STACK_SIZE
	.align		4
.L_2375:
        /*366c*/ 	.byte	0x04, 0x12
        /*366e*/ 	.short	(.L_2377 - .L_2376)
	.align		4
.L_2376:
        /*3670*/ 	.word	index@(_ZN2at6native29vectorized_elementwise_kernelILi2EZNS0_50_GLOBAL__N__2680c7bb_12_PowKernel_cu_b2145a98_318429pow_tensor_scalar_kernel_implIiiEEvRNS_18TensorIteratorBaseET0_EUliE1_St5arrayIPcLm2EEEEviS6_T1_)
        /*3674*/ 	.word	0x00000000


	//----- nvinfo : EIATTR_MIN_STACK_SIZE
	.align		4
.L_2377:
        /*3678*/ 	.byte	0x04, 0x12
        /*367a*/ 	.short	(.L_2379 - .L_2378)
	.align		4
.L_2378:
        /*367c*/ 	.word	index@(_ZN2at6native29vectorized_elementwise_kernelILi4EZNS0_50_GLOBAL__N__2680c7bb_12_PowKernel_cu_b2145a98_318429pow_tensor_scalar_kernel_implIiiEEvRNS_18TensorIteratorBaseET0_EUliE1_St5arrayIPcLm2EEEEviS6_T1_)
        /*3680*/ 	.word	0x00000000


	//----- nvinfo : EIATTR_MIN_STACK_SIZE
	.align		4
.L_2379:
        /*3684*/ 	.byte	0x04, 0x12
        /*3686*/ 	.short	(.L_2381 - .L_2380)
	.align		4
.L_2380:
        /*3688*/ 	.word	index@(_ZN2at6native29vectorized_elementwise_kernelILi8EZNS0_50_GLOBAL__N__2680c7bb_12_PowKernel_cu_b2145a98_318429pow_tensor_scalar_kernel_implIiiEEvRNS_18TensorIteratorBaseET0_EUliE1_St5arrayIPcLm2EEEEviS6_T1_)
        /*368c*/ 	.word	0x00000000


	//----- nvinfo : EIATTR_MIN_STACK_SIZE
	.align		4
.L_2381:
        /*3690*/ 	.byte	0x04, 0x12
        /*3692*/ 	.short	(.L_2383 - .L_2382)
	.align		4
.L_2382:
        /*3694*/ 	.word	index@(_ZN2at6native18elementwise_kernelILi128ELi4EZNS0_15gpu_kernel_implIZNS0_50_GLOBAL__N__2680c7bb_12_PowKernel_cu_b2145a98_318429pow_tensor_scalar_kernel_implIiiEEvRNS_18TensorIteratorBaseET0_EUliE0_EEvS6_RKT_EUliE_EEviT1_)
        /*3698*/ 	.word	0x00000000


	//----- nvinfo : EIATTR_MIN_STACK_SIZE
	.align		4
.L_2383:
        /*369c*/ 	.byte	0x04, 0x12
        /*369e*/ 	.short	(.L_2385 - .L_2384)
	.align		4
.L_2384:
        /*36a0*/ 	.word	index@(_ZN2at6native27unrolled_elementwise_kernelIZNS0_50_GLOBAL__N__2680c7bb_12_PowKernel_cu_b2145a98_318429pow_tensor_scalar_kernel_implIiiEEvRNS_18TensorIteratorBaseET0_EUliE0_St5arrayIPcLm2EELi4E23TrivialOffsetCalculatorILi1EjESC_NS0_6memory12LoadWithCastILi1EEENSD_13StoreWithCastILi1EEEEEviT_S6_T2_T3_T4_T5_)
        /*36a4*/ 	.word	0x00000000


	//----- nvinfo : EIATTR_MIN_STACK_SIZE
	.align		4
.L_2385:
        /*36a8*/ 	.byte	0x04, 0x12
        /*36aa*/ 	.short	(.L_2387 - .L_2386)
	.align		4
.L_2386:
        /*36ac*/ 	.word	index@(_ZN2at6native18elementwise_kernelILi128ELi2EZNS0_22gpu_kernel_impl_nocastIZNS0_50_GLOBAL__N__2680c7bb_12_PowKernel_cu_b2145a98_318429pow_tensor_scalar_kernel_implIiiEEvRNS_18TensorIteratorBaseET0_EUliE0_EEvS6_RKT_EUliE_EEviT1_)
        /*36b0*/ 	.word	0x00000000


	//----- nvinfo : EIATTR_MIN_STACK_SIZE
	.align		4
.L_2387:
        /*36b4*/ 	.byte	0x04, 0x12
        /*36b6*/ 	.short	(.L_2389 - .L_2388)
	.align		4
.L_2388:
        /*36b8*/ 	.word	index@(_ZN2at6native27unrolled_elementwise_kernelIZNS0_50_GLOBAL__N__2680c7bb_12_PowKernel_cu_b2145a98_318429pow_tensor_scalar_kernel_implIiiEEvRNS_18TensorIteratorBaseET0_EUliE0_St5arrayIPcLm2EELi4E23TrivialOffsetCalculatorILi1EjESC_NS0_6memory15LoadWithoutCastENSD_16StoreWithoutCastEEEviT_S6_T2_T3_T4_T5_)
        /*36bc*/ 	.word	0x00000000


	//----- nvinfo : EIATTR_MIN_STACK_SIZE
	.align		4
.L_2389:
        /*36c0*/ 	.byte	0x04, 0x12
        /*36c2*/ 	.short	(.L_2391 - .L_2390)
	.align		4
.L_2390:
        /*36c4*/ 	.word	index@(_ZN2at6native29vectorized_elementwise_kernelILi2EZNS0_50_GLOBAL__N__2680c7bb_12_PowKernel_cu_b2145a98_318429pow_tensor_scalar_kernel_implIiiEEvRNS_18TensorIteratorBaseET0_EUliE0_St5arrayIPcLm2EEEEviS6_T1_)
        /*36c8*/ 	.word	0x00000000


	//----- nvinfo : EIATTR_MIN_STACK_SIZE
	.align		4
.L_2391:
        /*36cc*/ 	.byte	0x04, 0x12
        /*36ce*/ 	.short	(.L_2393 - .L_2392)
	.align		4
.L_2392:
        /*36d0*/ 	.word	index@(_ZN2at6native29vectorized_elementwise_kernelILi4EZNS0_50_GLOBAL__N__2680c7bb_12_PowKernel_cu_b2145a98_318429pow_tensor_scalar_kernel_implIiiEEvRNS_18TensorIteratorBaseET0_EUliE0_St5arrayIPcLm2EEEEviS6_T1_)
        /*36d4*/ 	.word	0x00000000


	//----- nvinfo : EIATTR_MIN_STACK_SIZE
	.align		4
.L_2393:
        /*36d8*/ 	.byte	0x04, 0x12
        /*36da*/ 	.short	(.L_2395 - .L_2394)
	.align		4
.L_2394:
        /*36dc*/ 	.word	index@(_ZN2at6native29vectorized_elementwise_kernelILi8EZNS0_50_GLOBAL__N__2680c7bb_12_PowKernel_cu_b2145a98_318429pow_tensor_scalar_kernel_implIiiEEvRNS_18TensorIteratorBaseET0_EUliE0_St5arrayIPcLm2EEEEviS6_T1_)
        /*36e0*/ 	.word	0x00000000


	//----- nvinfo : EIATTR_MIN_STACK_SIZE
	.align		4
.L_2395:
        /*36e4*/ 	.byte	0x04, 0x12
        /*36e6*/ 	.short	(.L_2397 - .L_2396)
	.align		4
.L_2396:
        /*36e8*/ 	.word	index@(_ZN2at6native18elementwise_kernelILi128ELi4EZNS0_15gpu_kernel_implIZNS0_50_GLOBAL__N__2680c7bb_12_PowKernel_cu_b2145a98_318429pow_tensor_scalar_kernel_implIiiEEvRNS_18TensorIteratorBaseET0_EUliE_EEvS6_RKT_EUliE_EEviT1_)
        /*36ec*/ 	.word	0x00000000


	//----- nvinfo : EIATTR_MIN_STACK_SIZE
	.align		4
.L_2397:
        /*36f0*/ 	.byte	0x04, 0x12
        /*36f2*/ 	.short	(.L_2399 - .L_2398)
	.align		4
.L_2398:
        /*36f4*/ 	.word	index@(_ZN2at6native27unrolled_elementwise_kernelIZNS0_50_GLOBAL__N__2680c7bb_12_PowKernel_cu_b2145a98_318429pow_tensor_scalar_kernel_implIiiEEvRNS_18TensorIteratorBaseET0_EUliE_St5arrayIPcLm2EELi4E23TrivialOffsetCalculatorILi1EjESC_NS0_6memory12LoadWithCastILi1EEENSD_13StoreWithCastILi1EEEEEviT_S6_T2_T3_T4_T5_)
        /*36f8*/ 	.word	0x00000000


	//----- nvinfo : EIATTR_MIN_STACK_SIZE
	.align		4
.L_2399:
        /*36fc*/ 	.byte	0x04, 0x12
        /*36fe*/ 	.short	(.L_2401 - .L_2400)
	.align		4
.L_2400:
        /*3700*/ 	.word	index@(_ZN2at6native18elementwise_kernelILi128ELi2EZNS0_22gpu_kernel_impl_nocastIZNS0_50_GLOBAL__N__2680c7bb_12_PowKernel_cu_b2145a98_318429pow_tensor_scalar_kernel_implIiiEEvRNS_18TensorIteratorBaseET0_EUliE_EEvS6_RKT_EUliE_EEviT1_)
        /*3704*/ 	.word	0x00000000


	//----- nvinfo : EIATTR_MIN_STACK_SIZE
	.align		4
.L_2401:
        /*3708*/ 	.byte	0x04, 0x12
        /*370a*/ 	.short	(.L_2403 - .L_2402)
	.align		4
.L_2402:
        /*370c*/ 	.word	index@(_ZN2at6native27unrolled_elementwise_kernelIZNS0_50_GLOBAL__N__2680c7bb_12_PowKernel_cu_b2145a98_318429pow_tensor_scalar_kernel_implIiiEEvRNS_18TensorIteratorBaseET0_EUliE_St5arrayIPcLm2EELi4E23TrivialOffsetCalculatorILi1EjESC_NS0_6memory15LoadWithoutCastENSD_16StoreWithoutCastEEEviT_S6_T2_T3_T4_T5_)
        /*3710*/ 	.word	0x00000000


	//----- nvinfo : EIATTR_MIN_STACK_SIZE
	.align		4
.L_2403:
        /*3714*/ 	.byte	0x04, 0x12
        /*3716*/ 	.short	(.L_2405 - .L_2404)
	.align		4
.L_2404:
        /*3718*/ 	.word	index@(_ZN2at6native29vectorized_elementwise_kernelILi2EZNS0_50_GLOBAL__N__2680c7bb_12_PowKernel_cu_b2145a98_318429pow_tensor_scalar_kernel_implIiiEEvRNS_18TensorIteratorBaseET0_EUliE_St5arrayIPcLm2EEEEviS6_T1_)
        /*371c*/ 	.word	0x00000000


	//----- nvinfo : EIATTR_MIN_STACK_SIZE
	.align		4
.L_2405:
        /*3720*/ 	.byte	0x04, 0x12
        /*3722*/ 	.short	(.L_2407 - .L_2406)
	.align		4
.L_2406:
        /*3724*/ 	.word	index@(_ZN2at6native29vectorized_elementwise_kernelILi4EZNS0_50_GLOBAL__N__2680c7bb_12_PowKernel_cu_b2145a98_318429pow_tensor_scalar_kernel_implIiiEEvRNS_18TensorIteratorBaseET0_EUliE_St5arrayIPcLm2EEEEviS6_T1_)
        /*3728*/ 	.word	0x00000000


	//----- nvinfo : EIATTR_MIN_STACK_SIZE
	.align		4
.L_2407:
        /*372c*/ 	.byte	0x04, 0x12
        /*372e*/ 	.short	(.L_2409 - .L_2408)
	.align		4
.L_2408:
        /*3730*/ 	.word	index@(_ZN2at6native29vectorized_elementwise_kernelILi8EZNS0_50_GLOBAL__N__2680c7bb_12_PowKernel_cu_b2145a98_318429pow_tensor_scalar_kernel_implIiiEEvRNS_18TensorIteratorBaseET0_EUliE_St5arrayIPcLm2EEEEviS6_T1_)
        /*3734*/ 	.word	0x00000000


	//----- nvinfo : EIATTR_MIN_STACK_SIZE
	.align		4
.L_2409:
        /*3738*/ 	.byte	0x04, 0x12
        /*373a*/ 	.short	(.L_2411 - .L_2410)
	.align		4
.L_2410:
        /*373c*/ 	.word	index@(_ZN2at6native18elementwise_kernelILi128ELi4EZNS0_15gpu_kernel_implIZNS0_50_GLOBAL__N__2680c7bb_12_PowKernel_cu_b2145a98_318429pow_tensor_scalar_kernel_implIaaEEvRNS_18TensorIteratorBaseET0_EUlaE2_EEvS6_RKT_EUliE_EEviT1_)
        /*3740*/ 	.word	0x00000000


	//----- nvinfo : EIATTR_MIN_STACK_SIZE
	.align		4
.L_2411:
        /*3744*/ 	.byte	0x04, 0x12
        /*3746*/ 	.short	(.L_2413 - .L_2412)
	.align		4
.L_2412:
        /*3748*/ 	.word	index@(_ZN2at6native27unrolled_elementwise_kernelIZNS0_50_GLOBAL__N__2680c7bb_12_PowKernel_cu_b2145a98_318429pow_tensor_scalar_kernel_implIaaEEvRNS_18TensorIteratorBaseET0_EUlaE2_St5arrayIPcLm2EELi4E23TrivialOffsetCalculatorILi1EjESC_NS0_6memory12LoadWithCastILi1EEENSD_13StoreWithCastILi1EEEEEviT_S6_T2_T3_T4_T5_)
        /*374c*/ 	.word	0x00000000


	//----- nvinfo : EIATTR_MIN_STACK_SIZE
	.align		4
.L_2413:
        /*3750*/ 	.byte	0x04, 0x12
        /*3752*/ 	.short	(.L_2415 - .L_2414)
	.align		4
.L_2414:
        /*3754*/ 	.word	index@(_ZN2at6native18elementwise_kernelILi128ELi4EZNS0_22gpu_kernel_impl_nocastIZNS0_50_GLOBAL__N__2680c7bb_12_PowKernel_cu_b2145a98_318429pow_tensor_scalar_kernel_implIaaEEvRNS_18TensorIteratorBaseET0_EUlaE2_EEvS6_RKT_EUliE_EEviT1_)
        /*3758*/ 	.word	0x00000000


	//----- nvinfo : EIATTR_MIN_STACK_SIZE
	.align		4
.L_2415:
        /*375c*/ 	.byte	0x04, 0x12
        /*375e*/ 	.short	(.L_2417 - .L_2416)
	.align		4
.L_2416:
        /*3760*/ 	.word	index@(_ZN2at6native27unrolled_elementwise_kernelIZNS0_50_GLOBAL__N__2680c7bb_12_PowKernel_cu_b2145a98_318429pow_tensor_scalar_kernel_implIaaEEvRNS_18TensorIteratorBaseET0_EUlaE2_St5arrayIPcLm2EELi4E23TrivialOffsetCalculatorILi1EjESC_NS0_6memory15LoadWithoutCastENSD_16StoreWithoutCastEEEviT_S6_T2_T3_T4_T5_)
        /*3764*/ 	.word	0x00000000


	//----- nvinfo : EIATTR_MIN_STACK_SIZE
	.align		4
.L_2417:
        /*3768*/ 	.byte	0x04, 0x12
        /*376a*/ 	.short	(.L_2419 - .L_2418)
	.align		4
.L_2418:
        /*376c*/ 	.word	index@(_ZN2at6native29vectorized_elementwise_kernelILi2EZNS0_50_GLOBAL__N__2680c7bb_12_PowKernel_cu_b2145a98_318429pow_tensor_scalar_kernel_implIaaEEvRNS_18TensorIteratorBaseET0_EUlaE2_St5arrayIPcLm2EEEEviS6_T1_)
        /*3770*/ 	.word	0x00000000


	//----- nvinfo : EIATTR_MIN_STACK_SIZE
	.align		4
.L_2419:
        /*3774*/ 	.byte	0x04, 0x12
        /*3776*/ 	.short	(.L_2421 - .L_2420)
	.align		4
.L_2420:
        /*3778*/ 	.word	index@(_ZN2at6native29vectorized_elementwise_kernelILi4EZNS0_50_GLOBAL__N__2680c7bb_12_PowKernel_cu_b2145a98_318429pow_tensor_scalar_kernel_implIaaEEvRNS_18TensorIteratorBaseET0_EUlaE2_St5arrayIPcLm2EEEEviS6_T1_)
        /*377c*/ 	.word	0x00000000


	//----- nvinfo : EIATTR_MIN_STACK_SIZE
	.align		4
.L_2421:
        /*3780*/ 	.byte	0x04, 0x12
        /*3782*/ 	.short	(.L_2423 - .L_2422)
	.align		4
.L_2422:
        /*3784*/ 	.word	index@(_ZN2at6native29vectorized_elementwise_kernelILi8EZNS0_50_GLOBAL__N__2680c7bb_12_PowKernel_cu_b2145a98_318429pow_tensor_scalar_kernel_implIaaEEvRNS_18TensorIteratorBaseET0_EUlaE2_St5arrayIPcLm2EEEEviS6_T1_)
        /*3788*/ 	.word	0x00000000


	//----- nvinfo : EIATTR_MIN_STACK_SIZE
	.align		4
.L_2423:
        /*378c*/ 	.byte	0x04, 0x12
        /*378e*/ 	.short	(.L_2425 - .L_2424)
	.align		4
.L_2424:
        /*3790*/ 	.word	index@(_ZN2at6native18elementwise_kernelILi128ELi4EZNS0_15gpu_kernel_implIZNS0_50_GLOBAL__N__2680c7bb_12_PowKernel_cu_b2145a98_318429pow_tensor_scalar_kernel_implIaaEEvRNS_18TensorIteratorBaseET0_EUlaE1_EEvS6_RKT_EUliE_EEviT1_)
        /*3794*/ 	.word	0x00000000


	//----- nvinfo : EIATTR_MIN_STACK_SIZE
	.align		4
.L_2425:
        /*3798*/ 	.byte	0x04, 0x12
        /*379a*/ 	.short	(.L_2427 - .L_2426)
	.align		4
.L_2426:
        /*379c*/ 	.word	index@(_ZN2at6native27unrolled_elementwise_kernelIZNS0_50_GLOBAL__N__2680c7bb_12_PowKernel_cu_b2145a98_318429pow_tensor_scalar_kernel_implIaaEEvRNS_18TensorIteratorBaseET0_EUlaE1_St5arrayIPcLm2EELi4E23TrivialOffsetCalculatorILi1EjESC_NS0_6memory12LoadWithCastILi1EEENSD_13StoreWithCastILi1EEEEEviT_S6_T2_T3_T4_T5_)
        /*37a0*/ 	.word	0x00000000


	//----- nvinfo : EIATTR_MIN_STACK_SIZE
	.align		4
.L_2427:
        /*37a4*/ 	.byte	0x04, 0x12
        /*37a6*/ 	.short	(.L_2429 - .L_2428)
	.align		4
.L_2428:
        /*37a8*/ 	.word	index@(_ZN2at6native18elementwise_kernelILi128ELi4EZNS0_22gpu_kernel_impl_nocastIZNS0_50_GLOBAL__N__2680c7bb_12_PowKernel_cu_b2145a98_318429pow_tensor_scalar_kernel_implIaaEEvRNS_18TensorIteratorBaseET0_EUlaE1_EEvS6_RKT_EUliE_EEviT1_)
        /*37ac*/ 	.word	0x00000000


	//----- nvinfo : EIATTR_MIN_STACK_SIZE
	.align		4
.L_2429:
        /*37b0*/ 	.byte	0x04, 0x12
        /*37b2*/ 	.short	(.L_2431 - .L_2430)
	.align		4
.L_2430:
        /*37b4*/ 	.word	index@(_ZN2at6native27unrolled_elementwise_kernelIZNS0_50_GLOBAL__N__2680c7bb_12_PowKernel_cu_b2145a98_318429pow_tensor_scalar_kernel_implIaaEEvRNS_18TensorIteratorBaseET0_EUlaE1_St5arrayIPcLm2EELi4E23TrivialOffsetCalculatorILi1EjESC_NS0_6memory15LoadWithoutCastENSD_16StoreWithoutCastEEEviT_S6_T2_T3_T4_T5_)
        /*37b8*/ 	.word	0x00000000


	//----- nvinfo : EIATTR_MIN_STACK_SIZE
	.align		4
.L_2431:
        /*37bc*/ 	.byte	0x04, 0x12
        /*37be*/ 	.short	(.L_2433 - .L_2432)
	.align		4
.L_2432:
        /*37c0*/ 	.word	index@(_ZN2at6native29vectorized_elementwise_kernelILi2EZNS0_50_GLOBAL__N__2680c7bb_12_PowKernel_cu_b2145a98_318429pow_tensor_scalar_kernel_implIaaEEvRNS_18TensorIteratorBaseET0_EUlaE1_St5arrayIPcLm2EEEEviS6_T1_)
        /*37c4*/ 	.word	0x00000000


	//----- nvinfo : EIATTR_MIN_STACK_SIZE
	.align		4
.L_2433:
        /*37c8*/ 	.byte	0x04, 0x12
        /*37ca*/ 	.short	(.L_2435 - .L_2434)
	.align		4
.L_2434:
        /*37cc*/ 	.word	index@(_ZN2at6native29vectorized_elementwise_kernelILi4EZNS0_50_GLOBAL__N__2680c7bb_12_PowKernel_cu_b2145a98_318429pow_tensor_scalar_kernel_implIaaEEvRNS_18TensorIteratorBaseET0_EUlaE1_St5arrayIPcLm2EEEEviS6_T1_)
        /*37d0*/ 	.word	0x00000000


	//----- nvinfo : EIATTR_MIN_STACK_SIZE
	.align		4
.L_2435:
        /*37d4*/ 	.byte	0x04, 0x12
        /*37d6*/ 	.short	(.L_2437 - .L_2436)
	.align		4
.L_2436:
        /*37d8*/ 	.word	index@(_ZN2at6native29vectorized_elementwise_kernelILi8EZNS0_50_GLOBAL__N__2680c7bb_12_PowKernel_cu_b2145a98_318429pow_tensor_scalar_kernel_implIaaEEvRNS_18TensorIteratorBaseET0_EUlaE1_St5arrayIPcLm2EEEEviS6_T1_)
        /*37dc*/ 	.word	0x00000000


	//----- nvinfo : EIATTR_MIN_STACK_SIZE
	.align		4
.L_2437:
        /*37e0*/ 	.byte	0x04, 0x12
        /*37e2*/ 	.short	(.L_2439 - .L_2438)
	.align		4
.L_2438:
        /*37e4*/ 	.word	index@(_ZN2at6native18elementwise_kernelILi128ELi4EZNS0_15gpu_kernel_implIZNS0_50_GLOBAL__N__2680c7bb_12_PowKernel_cu_b2145a98_318429pow_tensor_scalar_kernel_implIaaEEvRNS_18TensorIteratorBaseET0_EUlaE0_EEvS6_RKT_EUliE_EEviT1_)
        /*37e8*/ 	.word	0x00000000


	//----- nvinfo : EIATTR_MIN_STACK_SIZE
	.align		4
.L_2439:
        /*37ec*/ 	.byte	0x04, 0x12
        /*37ee*/ 	.short	(.L_2441 - .L_2440)
	.align		4
.L_2440:
        /*37f0*/ 	.word	index@(_ZN2at6native27unrolled_elementwise_kernelIZNS0_50_GLOBAL__N__2680c7bb_12_PowKernel_cu_b2145a98_318429pow_tensor_scalar_kernel_implIaaEEvRNS_18TensorIteratorBaseET0_EUlaE0_St5arrayIPcLm2EELi4E23TrivialOffsetCalculatorILi1EjESC_NS0_6memory12LoadWithCastILi1EEENSD_13StoreWithCastILi1EEEEEviT_S6_T2_T3_T4_T5_)
        /*37f4*/ 	.word	0x00000000


	//----- nvinfo : EIATTR_MIN_STACK_SIZE
	.align		4
.L_2441:
        /*37f8*/ 	.byte	0x04, 0x12
        /*37fa*/ 	.short	(.L_2443 - .L_2442)
	.align		4
.L_2442:
        /*37fc*/ 	.word	index@(_ZN2at6native18elementwise_kernelILi128ELi4EZNS0_22gpu_kernel_impl_nocastIZNS0_50_GLOBAL__N__2680c7bb_12_PowKernel_cu_b2145a98_318429pow_tensor_scalar_kernel_implIaaEEvRNS_18TensorIteratorBaseET0_EUlaE0_EEvS6_RKT_EUliE_EEviT1_)
        /*3800*/ 	.word	0x00000000


	//----- nvinfo : EIATTR_MIN_STACK_SIZE
	.align		4
.L_2443:
        /*3804*/ 	.byte	0x04, 0x12
        /*3806*/ 	.short	(.L_2445 - .L_2444)
	.align		4
.L_2444:
        /*3808*/ 	.word	index@(_ZN2at6native27unrolled_elementwise_kernelIZNS0_50_GLOBAL__N__2680c7bb_12_PowKernel_cu_b2145a98_318429pow_tensor_scalar_kernel_implIaaEEvRNS_18TensorIteratorBaseET0_EUlaE0_St5arrayIPcLm2EELi4E23TrivialOffsetCalculatorILi1EjESC_NS0_6memory15LoadWithoutCastENSD_16StoreWithoutCastEEEviT_S6_T2_T3_T4_T5_)
        /*380c*/ 	.word	0x00000000


	//----- nvinfo : EIATTR_MIN_STACK_SIZE
	.align		4
.L_2445:
        /*3810*/ 	.byte	0x04, 0x12
        /*3812*/ 	.short	(.L_2447 - .L_2446)
	.align		4
.L_2446:
        /*3814*/ 	.word	index@(_ZN2at6native29vectorized_elementwise_kernelILi2EZNS0_50_GLOBAL__N__2680c7bb_12_PowKernel_cu_b2145a98_318429pow_tensor_scalar_kernel_implIaaEEvRNS_18TensorIteratorBaseET0_EUlaE0_St5arrayIPcLm2EEEEviS6_T1_)
        /*3818*/ 	.word	0x00000000


	//----- nvinfo : EIATTR_MIN_STACK_SIZE
	.align		4
.L_2447:
        /*381c*/ 	.byte	0x04, 0x12
        /*381e*/ 	.short	(.L_2449 - .L_2448)
	.align		4
.L_2448:
        /*3820*/ 	.word	index@(_ZN2at6native29vectorized_elementwise_kernelILi4EZNS0_50_GLOBAL__N__2680c7bb_12_PowKernel_cu_b2145a98_318429pow_tensor_scalar_kernel_implIaaEEvRNS_18TensorIteratorBaseET0_EUlaE0_St5arrayIPcLm2EEEEviS6_T1_)
        /*3824*/ 	.word	0x00000000


	//----- nvinfo : EIATTR_MIN_STACK_SIZE
	.align		4
.L_2449:
        /*3828*/ 	.byte	0x04, 0x12
        /*382a*/ 	.short	(.L_2451 - .L_2450)
	.align		4
.L_2450:
        /*382c*/ 	.word	index@(_ZN2at6native29vectorized_elementwise_kernelILi8EZNS0_50_GLOBAL__N__2680c7bb_12_PowKernel_cu_b2145a98_318429pow_tensor_scalar_kernel_implIaaEEvRNS_18TensorIteratorBaseET0_EUlaE0_St5arrayIPcLm2EEEEviS6_T1_)
        /*3830*/ 	.word	0x00000000


	//----- nvinfo : EIATTR_MIN_STACK_SIZE
	.align		4
.L_2451:
        /*3834*/ 	.byte	0x04, 0x12
        /*3836*/ 	.short	(.L_2453 - .L_2452)
	.align		4
.L_2452:
        /*3838*/ 	.word	index@(_ZN2at6native18elementwise_kernelILi128ELi4EZNS0_15gpu_kernel_implIZNS0_50_GLOBAL__N__2680c7bb_12_PowKernel_cu_b2145a98_318429pow_tensor_scalar_kernel_implIaaEEvRNS_18TensorIteratorBaseET0_EUlaE_EEvS6_RKT_EUliE_EEviT1_)
        /*383c*/ 	.word	0x00000000


	//----- nvinfo : EIATTR_MIN_STACK_SIZE
	.align		4
.L_2453:
        /*3840*/ 	.byte	0x04, 0x12
        /*3842*/ 	.short	(.L_2455 - .L_2454)
	.align		4
.L_2454:
        /*3844*/ 	.word	index@(_ZN2at6native27unrolled_elementwise_kernelIZNS0_50_GLOBAL__N__2680c7bb_12_PowKernel_cu_b2145a98_318429pow_tensor_scalar_kernel_implIaaEEvRNS_18TensorIteratorBaseET0_EUlaE_St5arrayIPcLm2EELi4E23TrivialOffsetCalculatorILi1EjESC_NS0_6memory12LoadWithCastILi1EEENSD_13StoreWithCastILi1EEEEEviT_S6_T2_T3_T4_T5_)
        /*3848*/ 	.word	0x00000000


	//----- nvinfo : EIATTR_MIN_STACK_SIZE
	.align		4
.L_2455:
        /*384c*/ 	.byte	0x04, 0x12
        /*384e*/ 	.short	(.L_2457 - .L_2456)
	.align		4
.L_2456:
        /*3850*/ 	.word	index@(_ZN2at6native18elementwise_kernelILi128ELi4EZNS0_22gpu_kernel_impl_nocastIZNS0_50_GLOBAL__N__2680c7bb_12_PowKernel_cu_b2145a98_318429pow_tensor_scalar_kernel_implIaaEEvRNS_18TensorIteratorBaseET0_EUlaE_EEvS6_RKT_EUliE_EEviT1_)
        /*3854*/ 	.word	0x00000000


	//----- nvinfo : EIATTR_MIN_STACK_SIZE
	.align		4
.L_2457:
        /*3858*/ 	.byte	0x04, 0x12
        /*385a*/ 	.short	(.L_2459 - .L_2458)
	.align		4
.L_2458:
        /*385c*/ 	.word	index@(_ZN2at6native27unrolled_elementwise_kernelIZNS0_50_GLOBAL__N__2680c7bb_12_PowKernel_cu_b2145a98_318429pow_tensor_scalar_kernel_implIaaEEvRNS_18TensorIteratorBaseET0_EUlaE_St5arrayIPcLm2EELi4E23TrivialOffsetCalculatorILi1EjESC_NS0_6memory15LoadWithoutCastENSD_16StoreWithoutCastEEEviT_S6_T2_T3_T4_T5_)
        /*3860*/ 	.word	0x00000000


	//----- nvinfo : EIATTR_MIN_STACK_SIZE
	.align		4
.L_2459:
        /*3864*/ 	.byte	0x04, 0x12
        /*3866*/ 	.short	(.L_2461 - .L_2460)
	.align		4
.L_2460:
        /*3868*/ 	.word	index@(_ZN2at6native29vectorized_elementwise_kernelILi2EZNS0_50_GLOBAL__N__2680c7bb_12_PowKernel_cu_b2145a98_318429pow_tensor_scalar_kernel_implIaaEEvRNS_18TensorIteratorBaseET0_EUlaE_St5arrayIPcLm2EEEEviS6_T1_)
        /*386c*/ 	.word	0x00000000


	//----- nvinfo : EIATTR_MIN_STACK_SIZE
	.align		4
.L_2461:
        /*3870*/ 	.byte	0x04, 0x12
        /*3872*/ 	.short	(.L_2463 - .L_2462)
	.align		4
.L_2462:
        /*3874*/ 	.word	index@(_ZN2at6native29vectorized_elementwise_kernelILi4EZNS0_50_GLOBAL__N__2680c7bb_12_PowKernel_cu_b2145a98_318429pow_tensor_scalar_kernel_implIaaEEvRNS_18TensorIteratorBaseET0_EUlaE_St5arrayIPcLm2EEEEviS6_T1_)
        /*3878*/ 	.word	0x00000000


	//----- nvinfo : EIATTR_MIN_STACK_SIZE
	.align		4
.L_2463:
        /*387c*/ 	.byte	0x04, 0x12
        /*387e*/ 	.short	(.L_2465 - .L_2464)
	.align		4
.L_2464:
        /*3880*/ 	.word	index@(_ZN2at6native29vectorized_elementwise_kernelILi8EZNS0_50_GLOBAL__N__2680c7bb_12_PowKernel_cu_b2145a98_318429pow_tensor_scalar_kernel_implIaaEEvRNS_18TensorIteratorBaseET0_EUlaE_St5arrayIPcLm2EEEEviS6_T1_)
        /*3884*/ 	.word	0x00000000


	//----- nvinfo : EIATTR_MIN_STACK_SIZE
	.align		4
.L_2465:
        /*3888*/ 	.byte	0x04, 0x12
        /*388a*/ 	.short	(.L_2467 - .L_2466)
	.align		4
.L_2466:
        /*388c*/ 	.word	index@(_ZN2at6native18elementwise_kernelILi128ELi4EZNS0_15gpu_kernel_implIZNS0_50_GLOBAL__N__2680c7bb_12_PowKernel_cu_b2145a98_318429pow_tensor_scalar_kernel_implIhhEEvRNS_18TensorIteratorBaseET0_EUlhE2_EEvS6_RKT_EUliE_EEviT1_)
        /*3890*/ 	.word	0x00000000


	//----- nvinfo : EIATTR_MIN_STACK_SIZE
	.align		4
.L_2467:
        /*3894*/ 	.byte	0x04, 0x12
        /*3896*/ 	.short	(.L_2469 - .L_2468)
	.align		4
.L_2468:
        /*3898*/ 	.word	index@(_ZN2at6native27unrolled_elementwise_kernelIZNS0_50_GLOBAL__N__2680c7bb_12_PowKernel_cu_b2145a98_318429pow_tensor_scalar_kernel_implIhhEEvRNS_18TensorIteratorBaseET0_EUlhE2_St5arrayIPcLm2EELi4E23TrivialOffsetCalculatorILi1EjESC_NS0_6memory12LoadWithCastILi1EEENSD_13StoreWithCastILi1EEEEEviT_S6_T2_T3_T4_T5_)
        /*389c*/ 	.word	0x00000000


	//----- nvinfo : EIATTR_MIN_STACK_SIZE
	.align		4
.L_2469:
        /*38a0*/ 	.byte	0x04, 0x12
        /*38a2*/ 	.short	(.L_2471 - .L_2470)
	.align		4
.L_2470:
        /*38a4*/ 	.word	index@(_ZN2at6native18elementwise_kernelILi128ELi4EZNS0_22gpu_kernel_impl_nocastIZNS0_50_GLOBAL__N__2680c7bb_12_PowKernel_cu_b2145a98_318429pow_tensor_scalar_kernel_implIhhEEvRNS_18TensorIteratorBaseET0_EUlhE2_EEvS6_RKT_EUliE_EEviT1_)
        /*38a8*/ 	.word	0x00000000


	//----- nvinfo : EIATTR_MIN_STACK_SIZE
	.align		4
.L_2471:
        /*38ac*/ 	.byte	0x04, 0x12
        /*38ae*/ 	.short	(.L_2473 - .L_2472)
	.align		4
.L_2472:
        /*38b0*/ 	.word	index@(_ZN2at6native27unrolled_elementwise_kernelIZNS0_50_GLOBAL__N__2680c7bb_12_PowKernel_cu_b2145a98_318429pow_tensor_scalar_kernel_implIhhEEvRNS_18TensorIteratorBaseET0_EUlhE2_St5arrayIPcLm2EELi4E23TrivialOffsetCalculatorILi1EjESC_NS0_6memory15LoadWithoutCastENSD_16StoreWithoutCastEEEviT_S6_T2_T3_T4_T5_)
        /*38b4*/ 	.word	0x00000000


	//----- nvinfo : EIATTR_MIN_STACK_SIZE
	.align		4
.L_2473:
        /*38b8*/ 	.byte	0x04, 0x12
        /*38ba*/ 	.short	(.L_2475 - .L_2474)
	.align		4
.L_2474:
        /*38bc*/ 	.word	index@(_ZN2at6native29vectorized_elementwise_kernelILi2EZNS0_50_GLOBAL__N__2680c7bb_12_PowKernel_cu_b2145a98_318429pow_tensor_scalar_kernel_implIhhEEvRNS_18TensorIteratorBaseET0_EUlhE2_St5arrayIPcLm2EEEEviS6_T1_)
        /*38c0*/ 	.word	0x00000000


	//----- nvinfo : EIATTR_MIN_STACK_SIZE
	.align		4
.L_2475:
        /*38c4*/ 	.byte	0x04, 0x12
        /*38c6*/ 	.short	(.L_2477 - .L_2476)
	.align		4
.L_2476:
        /*38c8*/ 	.word	index@(_ZN2at6native29vectorized_elementwise_kernelILi4EZNS0_50_GLOBAL__N__2680c7bb_12_PowKernel_cu_b2145a98_318429pow_tensor_scalar_kernel_implIhhEEvRNS_18TensorIteratorBaseET0_EUlhE2_St5arrayIPcLm2EEEEviS6_T1_)
        /*38cc*/ 	.word	0x00000000


	//----- nvinfo : EIATTR_MIN_STACK_SIZE
	.align		4
.L_2477:
        /*38d0*/ 	.byte	0x04, 0x12
        /*38d2*/ 	.short	(.L_2479 - .L_2478)
	.align		4
.L_2478:
        /*38d4*/ 	.word	index@(_ZN2at6native29vectorized_elementwise_kernelILi8EZNS0_50_GLOBAL__N__2680c7bb_12_PowKernel_cu_b2145a98_318429pow_tensor_scalar_kernel_implIhhEEvRNS_18TensorIteratorBaseET0_EUlhE2_St5arrayIPcLm2EEEEviS6_T1_)
        /*38d8*/ 	.word	0x00000000


	//----- nvinfo : EIATTR_MIN_STACK_SIZE
	.align		4
.L_2479:
        /*38dc*/ 	.byte	0x04, 0x12
        /*38de*/ 	.short	(.L_2481 - .L_2480)
	.align		4
.L_2480:
        /*38e0*/ 	.word	index@(_ZN2at6native18elementwise_kernelILi128ELi4EZNS0_15gpu_kernel_implIZNS0_50_GLOBAL__N__2680c7bb_12_PowKernel_cu_b2145a98_318429pow_tensor_scalar_kernel_implIhhEEvRNS_18TensorIteratorBaseET0_EUlhE1_EEvS6_RKT_EUliE_EEviT1_)
        /*38e4*/ 	.word	0x00000000


	//----- nvinfo : EIATTR_MIN_STACK_SIZE
	.align		4
.L_2481:
        /*38e8*/ 	.byte	0x04, 0x12
        /*38ea*/ 	.short	(.L_2483 - .L_2482)
	.align		4
.L_2482:
        /*38ec*/ 	.word	index@(_ZN2at6native27unrolled_elementwise_kernelIZNS0_50_GLOBAL__N__2680c7bb_12_PowKernel_cu_b2145a98_318429pow_tensor_scalar_kernel_implIhhEEvRNS_18TensorIteratorBaseET0_EUlhE1_St5arrayIPcLm2EELi4E23TrivialOffsetCalculatorILi1EjESC_NS0_6memory12LoadWithCastILi1EEENSD_13StoreWithCastILi1EEEEEviT_S6_T2_T3_T4_T5_)
        /*38f0*/ 	.word	0x00000000


	//----- nvinfo : EIATTR_MIN_STACK_SIZE
	.align		4
.L_2483:
        /*38f4*/ 	.byte	0x04, 0x12
        /*38f6*/ 	.short	(.L_2485 - .L_2484)
	.align		4
.L_2484:
        /*38f8*/ 	.word	index@(_ZN2at6native18elementwise_kernelILi128ELi4EZNS0_22gpu_kernel_impl_nocastIZNS0_50_GLOBAL__N__2680c7bb_12_PowKernel_cu_b2145a98_318429pow_tensor_scalar_kernel_implIhhEEvRNS_18TensorIteratorBaseET0_EUlhE1_EEvS6_RKT_EUliE_EEviT1_)
        /*38fc*/ 	.word	0x00000000


	//----- nvinfo : EIATTR_MIN_STACK_SIZE
	.align		4
.L_2485:
        /*3900*/ 	.byte	0x04, 0x12
        /*3902*/ 	.short	(.L_2487 - .L_2486)
	.align		4
.L_2486:
        /*3904*/ 	.word	index@(_ZN2at6native27unrolled_elementwise_kernelIZNS0_50_GLOBAL__N__2680c7bb_12_PowKernel_cu_b2145a98_318429pow_tensor_scalar_kernel_implIhhEEvRNS_18TensorIteratorBaseET0_EUlhE1_St5arrayIPcLm2EELi4E23TrivialOffsetCalculatorILi1EjESC_NS0_6memory15LoadWithoutCastENSD_16StoreWithoutCastEEEviT_S6_T2_T3_T4_T5_)
        /*3908*/ 	.word	0x00000000


	//----- nvinfo : EIATTR_MIN_STACK_SIZE
	.align		4
.L_2487:
        /*390c*/ 	.byte	0x04, 0x12
        /*390e*/ 	.short	(.L_2489 - .L_2488)
	.align		4
.L_2488:
        /*3910*/ 	.word	index@(_ZN2at6native29vectorized_elementwise_kernelILi2EZNS0_50_GLOBAL__N__2680c7bb_12_PowKernel_cu_b2145a98_318429pow_tensor_scalar_kernel_implIhhEEvRNS_18TensorIteratorBaseET0_EUlhE1_St5arrayIPcLm2EEEEviS6_T1_)
        /*3914*/ 	.word	0x00000000


	//----- nvinfo : EIATTR_MIN_STACK_SIZE
	.align		4
.L_2489:
        /*3918*/ 	.byte	0x04, 0x12
        /*391a*/ 	.short	(.L_2491 - .L_2490)
	.align		4
.L_2490:
        /*391c*/ 	.word	index@(_ZN2at6native29vectorized_elementwise_kernelILi4EZNS0_50_GLOBAL__N__2680c7bb_12_PowKernel_cu_b2145a98_318429pow_tensor_scalar_kernel_implIhhEEvRNS_18TensorIteratorBaseET0_EUlhE1_St5arrayIPcLm2EEEEviS6_T1_)
        /*3920*/ 	.word	0x00000000


	//----- nvinfo : EIATTR_MIN_STACK_SIZE
	.align		4
.L_2491:
        /*3924*/ 	.byte	0x04, 0x12
        /*3926*/ 	.short	(.L_2493 - .L_2492)
	.align		4
.L_2492:
        /*3928*/ 	.word	index@(_ZN2at6native29vectorized_elementwise_kernelILi8EZNS0_50_GLOBAL__N__2680c7bb_12_PowKernel_cu_b2145a98_318429pow_tensor_scalar_kernel_implIhhEEvRNS_18TensorIteratorBaseET0_EUlhE1_St5arrayIPcLm2EEEEviS6_T1_)
        /*392c*/ 	.word	0x00000000


	//----- nvinfo : EIATTR_MIN_STACK_SIZE
	.align		4
.L_2493:
        /*3930*/ 	.byte	0x04, 0x12
        /*3932*/ 	.short	(.L_2495 - .L_2494)
	.align		4
.L_2494:
        /*3934*/ 	.word	index@(_ZN2at6native18elementwise_kernelILi128ELi4EZNS0_15gpu_kernel_implIZNS0_50_GLOBAL__N__2680c7bb_12_PowKernel_cu_b2145a98_318429pow_tensor_scalar_kernel_implIhhEEvRNS_18TensorIteratorBaseET0_EUlhE0_EEvS6_RKT_EUliE_EEviT1_)
        /*3938*/ 	.word	0x00000000


	//----- nvinfo : EIATTR_MIN_STACK_SIZE
	.align		4
.L_2495:
        /*393c*/ 	.byte	0x04, 0x12
        /*393e*/ 	.short	(.L_2497 - .L_2496)
	.align		4
.L_2496:
        /*3940*/ 	.word	index@(_ZN2at6native27unrolled_elementwise_kernelIZNS0_50_GLOBAL__N__2680c7bb_12_PowKernel_cu_b2145a98_318429pow_tensor_scalar_kernel_implIhhEEvRNS_18TensorIteratorBaseET0_EUlhE0_St5arrayIPcLm2EELi4E23TrivialOffsetCalculatorILi1EjESC_NS0_6memory12LoadWithCastILi1EEENSD_13StoreWithCastILi1EEEEEviT_S6_T2_T3_T4_T5_)
        /*3944*/ 	.word	0x00000000


	//----- nvinfo : EIATTR_MIN_STACK_SIZE
	.align		4
.L_2497:
        /*3948*/ 	.byte	0x04, 0x12
        /*394a*/ 	.short	(.L_2499 - .L_2498)
	.align		4
.L_2498:
        /*394c*/ 	.word	index@(_ZN2at6native18elementwise_kernelILi128ELi4EZNS0_22gpu_kernel_impl_nocastIZNS0_50_GLOBAL__N__2680c7bb_12_PowKernel_cu_b2145a98_318429pow_tensor_scalar_kernel_implIhhEEvRNS_18TensorIteratorBaseET0_EUlhE0_EEvS6_RKT_EUliE_EEviT1_)
        /*3950*/ 	.word	0x00000000


	//----- nvinfo : EIATTR_MIN_STACK_SIZE
	.align		4
.L_2499:
        /*3954*/ 	.byte	0x04, 0x12
        /*3956*/ 	.short	(.L_2501 - .L_2500)
	.align		4
.L_2500:
        /*3958*/ 	.word	index@(_ZN2at6native27unrolled_elementwise_kernelIZNS0_50_GLOBAL__N__2680c7bb_12_PowKernel_cu_b2145a98_318429pow_tensor_scalar_kernel_implIhhEEvRNS_18TensorIteratorBaseET0_EUlhE0_St5arrayIPcLm2EELi4E23TrivialOffsetCalculatorILi1EjESC_NS0_6memory15LoadWithoutCastENSD_16StoreWithoutCastEEEviT_S6_T2_T3_T4_T5_)
        /*395c*/ 	.word	0x00000000


	//----- nvinfo : EIATTR_MIN_STACK_SIZE
	.align		4
.L_2501:
        /*3960*/ 	.byte	0x04, 0x12
        /*3962*/ 	.short	(.L_2503 - .L_2502)
	.align		4
.L_2502:
        /*3964*/ 	.word	index@(_ZN2at6native29vectorized_elementwise_kernelILi2EZNS0_50_GLOBAL__N__2680c7bb_12_PowKernel_cu_b2145a98_318429pow_tensor_scalar_kernel_implIhhEEvRNS_18TensorIteratorBaseET0_EUlhE0_St5arrayIPcLm2EEEEviS6_T1_)
        /*3968*/ 	.word	0x00000000


	//----- nvinfo : EIATTR_MIN_STACK_SIZE
	.align		4
.L_2503:
        /*396c*/ 	.byte	0x04, 0x12
        /*396e*/ 	.short	(.L_2505 - .L_2504)
	.align		4
.L_2504:
        /*3970*/ 	.word	index@(_ZN2at6native29vectorized_elementwise_kernelILi4EZNS0_50_GLOBAL__N__2680c7bb_12_PowKernel_cu_b2145a98_318429pow_tensor_scalar_kernel_implIhhEEvRNS_18TensorIteratorBaseET0_EUlhE0_St5arrayIPcLm2EEEEviS6_T1_)
        /*3974*/ 	.word	0x00000000


	//----- nvinfo : EIATTR_MIN_STACK_SIZE
	.align		4
.L_2505:
        /*3978*/ 	.byte	0x04, 0x12
        /*397a*/ 	.short	(.L_2507 - .L_2506)
	.align		4
.L_2506:
        /*397c*/ 	.word	index@(_ZN2at6native29vectorized_elementwise_kernelILi8EZNS0_50_GLOBAL__N__2680c7bb_12_PowKernel_cu_b2145a98_318429pow_tensor_scalar_kernel_implIhhEEvRNS_18TensorIteratorBaseET0_EUlhE0_St5arrayIPcLm2EEEEviS6_T1_)
        /*3980*/ 	.word	0x00000000


	//----- nvinfo : EIATTR_MIN_STACK_SIZE
	.align		4
.L_2507:
        /*3984*/ 	.byte	0x04, 0x12
        /*3986*/ 	.short	(.L_2509 - .L_2508)
	.align		4
.L_2508:
        /*3988*/ 	.word	index@(_ZN2at6native18elementwise_kernelILi128ELi4EZNS0_15gpu_kernel_implIZNS0_50_GLOBAL__N__2680c7bb_12_PowKernel_cu_b2145a98_318429pow_tensor_scalar_kernel_implIhhEEvRNS_18TensorIteratorBaseET0_EUlhE_EEvS6_RKT_EUliE_EEviT1_)
        /*398c*/ 	.word	0x00000000


	//----- nvinfo : EIATTR_MIN_STACK_SIZE
	.align		4
.L_2509:
        /*3990*/ 	.byte	0x04, 0x12
        /*3992*/ 	.short	(.L_2511 - .L_2510)
	.align		4
.L_2510:
        /*3994*/ 	.word	index@(_ZN2at6native27unrolled_elementwise_kernelIZNS0_50_GLOBAL__N__2680c7bb_12_PowKernel_cu_b2145a98_318429pow_tensor_scalar_kernel_implIhhEEvRNS_18TensorIteratorBaseET0_EUlhE_St5arrayIPcLm2EELi4E23TrivialOffsetCalculatorILi1EjESC_NS0_6memory12LoadWithCastILi1EEENSD_13StoreWithCastILi1EEEEEviT_S6_T2_T3_T4_T5_)
        /*3998*/ 	.word	0x00000000


	//----- nvinfo : EIATTR_MIN_STACK_SIZE
	.align		4
.L_2511:
        /*399c*/ 	.byte	0x04, 0x12
        /*399e*/ 	.short	(.L_2513 - .L_2512)
	.align		4
.L_2512:
        /*39a0*/ 	.word	index@(_ZN2at6native18elementwise_kernelILi128ELi4EZNS0_22gpu_kernel_impl_nocastIZNS0_50_GLOBAL__N__2680c7bb_12_PowKernel_cu_b2145a98_318429pow_tensor_scalar_kernel_implIhhEEvRNS_18TensorIteratorBaseET0_EUlhE_EEvS6_RKT_EUliE_EEviT1_)
        /*39a4*/ 	.word	0x00000000


	//----- nvinfo : EIATTR_MIN_STACK_SIZE
	.align		4
.L_2513:
        /*39a8*/ 	.byte	0x04, 0x12
        /*39aa*/ 	.short	(.L_2515 - .L_2514)
	.align		4
.L_2514:
        /*39ac*/ 	.word	index@(_ZN2at6native27unrolled_elementwise_kernelIZNS0_50_GLOBAL__N__2680c7bb_12_PowKernel_cu_b2145a98_318429pow_tensor_scalar_kernel_implIhhEEvRNS_18TensorIteratorBaseET0_EUlhE_St5arrayIPcLm2EELi4E23TrivialOffsetCalculatorILi1EjESC_NS0_6memory15LoadWithoutCastENSD_16StoreWithoutCastEEEviT_S6_T2_T3_T4_T5_)
        /*39b0*/ 	.word	0x00000000


	//----- nvinfo : EIATTR_MIN_STACK_SIZE
	.align		4
.L_2515:
        /*39b4*/ 	.byte	0x04, 0x12
        /*39b6*/ 	.short	(.L_2517 - .L_2516)
	.align		4
.L_2516:
        /*39b8*/ 	.word	index@(_ZN2at6native29vectorized_elementwise_kernelILi2EZNS0_50_GLOBAL__N__2680c7bb_12_PowKernel_cu_b2145a98_318429pow_tensor_scalar_kernel_implIhhEEvRNS_18TensorIteratorBaseET0_EUlhE_St5arrayIPcLm2EEEEviS6_T1_)
        /*39bc*/ 	.word	0x00000000


	//----- nvinfo : EIATTR_MIN_STACK_SIZE
	.align		4
.L_2517:
        /*39c0*/ 	.byte	0x04, 0x12
        /*39c2*/ 	.short	(.L_2519 - .L_2518)
	.align		4
.L_2518:
        /*39c4*/ 	.word	index@(_ZN2at6native29vectorized_elementwise_kernelILi4EZNS0_50_GLOBAL__N__2680c7bb_12_PowKernel_cu_b2145a98_318429pow_tensor_scalar_kernel_implIhhEEvRNS_18TensorIteratorBaseET0_EUlhE_St5arrayIPcLm2EEEEviS6_T1_)
        /*39c8*/ 	.word	0x00000000


	//----- nvinfo : EIATTR_MIN_STACK_SIZE
	.align		4
.L_2519:
        /*39cc*/ 	.byte	0x04, 0x12
        /*39ce*/ 	.short	(.L_2521 - .L_2520)
	.align		4
.L_2520:
        /*39d0*/ 	.word	index@(_ZN2at6native29vectorized_elementwise_kernelILi8EZNS0_50_GLOBAL__N__2680c7bb_12_PowKernel_cu_b2145a98_318429pow_tensor_scalar_kernel_implIhhEEvRNS_18TensorIteratorBaseET0_EUlhE_St5arrayIPcLm2EEEEviS6_T1_)
        /*39d4*/ 	.word	0x00000000


	//----- nvinfo : EIATTR_MIN_STACK_SIZE
	.align		4
.L_2521:
        /*39d8*/ 	.byte	0x04, 0x12
        /*39da*/ 	.short	(.L_2523 - .L_2522)
	.align		4
.L_2522:
        /*39dc*/ 	.word	index@(_ZN2at6native18elementwise_kernelILi128ELi4EZNS0_15gpu_kernel_implIZZZNS0_50_GLOBAL__N__2680c7bb_12_PowKernel_cu_b2145a98_318424pow_tensor_scalar_kernelERNS_18TensorIteratorBaseERKN3c106ScalarEENKUlvE_clEvENKUlvE0_clEvEUlNS6_7complexIfEEE0_EEvS5_RKT_EUliE_EEviT1_)
        /*39e0*/ 	.word	0x00000000


	//----- nvinfo : EIATTR_MIN_STACK_SIZE
	.align		4
.L_2523:
        /*39e4*/ 	.byte	0x04, 0x12
        /*39e6*/ 	.short	(.L_2525 - .L_2524)
	.align		4
.L_2524:
        /*39e8*/ 	.word	index@(_ZN2at6native27unrolled_elementwise_kernelIZZZNS0_50_GLOBAL__N__2680c7bb_12_PowKernel_cu_b2145a98_318424pow_tensor_scalar_kernelERNS_18TensorIteratorBaseERKN3c106ScalarEENKUlvE_clEvENKUlvE0_clEvEUlNS5_7complexIfEEE0_St5arrayIPcLm2EELi4E23TrivialOffsetCalculatorILi1EjESI_NS0_6memory12LoadWithCastILi1EEENSJ_13StoreWithCastILi1EEEEEviT_T0_T2_T3_T4_T5_)
        /*39ec*/ 	.word	0x00000000


	//----- nvinfo : EIATTR_MIN_STACK_SIZE
	.align		4
.L_2525:
        /*39f0*/ 	.byte	0x04, 0x12
        /*39f2*/ 	.short	(.L_2527 - .L_2526)
	.align		4
.L_2526:
        /*39f4*/ 	.word	index@(_ZN2at6native18elementwise_kernelILi128ELi2EZNS0_22gpu_kernel_impl_nocastIZZZNS0_50_GLOBAL__N__2680c7bb_12_PowKernel_cu_b2145a98_318424pow_tensor_scalar_kernelERNS_18TensorIteratorBaseERKN3c106ScalarEENKUlvE_clEvENKUlvE0_clEvEUlNS6_7complexIfEEE0_EEvS5_RKT_EUliE_EEviT1_)
        /*39f8*/ 	.word	0x00000000


	//----- nvinfo : EIATTR_MIN_STACK_SIZE
	.align		4
.L_2527:
        /*39fc*/ 	.byte	0x04, 0x12
        /*39fe*/ 	.short	(.L_2529 - .L_2528)
	.align		4
.L_2528:
        /*3a00*/ 	.word	index@(_ZN2at6native27unrolled_elementwise_kernelIZZZNS0_50_GLOBAL__N__2680c7bb_12_PowKernel_cu_b2145a98_318424pow_tensor_scalar_kernelERNS_18TensorIteratorBaseERKN3c106ScalarEENKUlvE_clEvENKUlvE0_clEvEUlNS5_7complexIfEEE0_St5arrayIPcLm2EELi4E23TrivialOffsetCalculatorILi1EjESI_NS0_6memory15LoadWithoutCastENSJ_16StoreWithoutCastEEEviT_T0_T2_T3_T4_T5_)
        /*3a04*/ 	.word	0x00000000


	//----- nvinfo : EIATTR_MIN_STACK_SIZE
	.align		4
.L_2529:
        /*3a08*/ 	.byte	0x04, 0x12
        /*3a0a*/ 	.short	(.L_2531 - .L_2530)
	.align		4
.L_2530:
        /*3a0c*/ 	.word	index@(_ZN2at6native29vectorized_elementwise_kernelILi2EZZZNS0_50_GLOBAL__N__2680c7bb_12_PowKernel_cu_b2145a98_318424pow_tensor_scalar_kernelERNS_18TensorIteratorBaseERKN3c106ScalarEENKUlvE_clEvENKUlvE0_clEvEUlNS5_7complexIfEEE0_St5arrayIPcLm2EEEEviT0_T1_)
        /*3a10*/ 	.word	0x00000000


	//----- nvinfo : EIATTR_MIN_STACK_SIZE
	.align		4
.L_2531:
        /*3a14*/ 	.byte	0x04, 0x12
        /*3a16*/ 	.short	(.L_2533 - .L_2532)
	.align		4
.L_2532:
        /*3a18*/ 	.word	index@(_ZN2at6native29vectorized_elementwise_kernelILi4EZZZNS0_50_GLOBAL__N__2680c7bb_12_PowKernel_cu_b2145a98_318424pow_tensor_scalar_kernelERNS_18TensorIteratorBaseERKN3c106ScalarEENKUlvE_clEvENKUlvE0_clEvEUlNS5_7complexIfEEE0_St5arrayIPcLm2EEEEviT0_T1_)
        /*3a1c*/ 	.word	0x00000000


	//----- nvinfo : EIATTR_MIN_STACK_SIZE
	.align		4
.L_2533:
        /*3a20*/ 	.byte	0x04, 0x12
        /*3a22*/ 	.short	(.L_2535 - .L_2534)
	.align		4
.L_2534:
        /*3a24*/ 	.word	index@(_ZN2at6native29vectorized_elementwise_kernelILi8EZZZNS0_50_GLOBAL__N__2680c7bb_12_PowKernel_cu_b2145a98_318424pow_tensor_scalar_kernelERNS_18TensorIteratorBaseERKN3c106ScalarEENKUlvE_clEvENKUlvE0_clEvEUlNS5_7complexIfEEE0_St5arrayIPcLm2EEEEviT0_T1_)
        /*3a28*/ 	.word	0x00000000


	//----- nvinfo : EIATTR_MIN_STACK_SIZE
	.align		4
.L_2535:
        /*3a2c*/ 	.byte	0x04, 0x12
        /*3a2e*/ 	.short	(.L_2537 - .L_2536)
	.align		4
.L_2536:
        /*3a30*/ 	.word	index@(_ZN2at6native18elementwise_kernelILi128ELi4EZNS0_15gpu_kernel_implIZZZNS0_50_GLOBAL__N__2680c7bb_12_PowKernel_cu_b2145a98_318424pow_tensor_scalar_kernelERNS_18TensorIteratorBaseERKN3c106ScalarEENKUlvE_clEvENKUlvE0_clEvEUlNS6_7complexIfEEE_EEvS5_RKT_EUliE_EEviT1_)
        /*3a34*/ 	.word	0x00000000


	//----- nvinfo : EIATTR_MIN_STACK_SIZE
	.align		4
.L_2537:
        /*3a38*/ 	.byte	0x04, 0x12
        /*3a3a*/ 	.short	(.L_2539 - .L_2538)
	.align		4
.L_2538:
        /*3a3c*/ 	.word	index@(_ZN2at6native27unrolled_elementwise_kernelIZZZNS0_50_GLOBAL__N__2680c7bb_12_PowKernel_cu_b2145a98_318424pow_tensor_scalar_kernelERNS_18TensorIteratorBaseERKN3c106ScalarEENKUlvE_clEvENKUlvE0_clEvEUlNS5_7complexIfEEE_St5arrayIPcLm2EELi4E23TrivialOffsetCalculatorILi1EjESI_NS0_6memory12LoadWithCastILi1EEENSJ_13StoreWithCastILi1EEEEEviT_T0_T2_T3_T4_T5_)
        /*3a40*/ 	.word	0x00000000


	//----- nvinfo : EIATTR_MIN_STACK_SIZE
	.align		4
.L_2539:
        /*3a44*/ 	.byte	0x04, 0x12
        /*3a46*/ 	.short	(.L_2541 - .L_2540)
	.align		4
.L_2540:
        /*3a48*/ 	.word	index@(_ZN2at6native18elementwise_kernelILi128ELi2EZNS0_22gpu_kernel_impl_nocastIZZZNS0_50_GLOBAL__N__2680c7bb_12_PowKernel_cu_b2145a98_318424pow_tensor_scalar_kernelERNS_18TensorIteratorBaseERKN3c106ScalarEENKUlvE_clEvENKUlvE0_clEvEUlNS6_7complexIfEEE_EEvS5_RKT_EUliE_EEviT1_)
        /*3a4c*/ 	.word	0x00000000


	//----- nvinfo : EIATTR_MIN_STACK_SIZE
	.align		4
.L_2541:
        /*3a50*/ 	.byte	0x04, 0x12
        /*3a52*/ 	.short	(.L_2543 - .L_2542)
	.align		4
.L_2542:
        /*3a54*/ 	.word	index@(_ZN2at6native27unrolled_elementwise_kernelIZZZNS0_50_GLOBAL__N__2680c7bb_12_PowKernel_cu_b2145a98_318424pow_tensor_scalar_kernelERNS_18TensorIteratorBaseERKN3c106ScalarEENKUlvE_clEvENKUlvE0_clEvEUlNS5_7complexIfEEE_St5arrayIPcLm2EELi4E23TrivialOffsetCalculatorILi1EjESI_NS0_6memory15LoadWithoutCastENSJ_16StoreWithoutCastEEEviT_T0_T2_T3_T4_T5_)
        /*3a58*/ 	.word	0x00000000


	//----- nvinfo : EIATTR_MIN_STACK_SIZE
	.align		4
.L_2543:
        /*3a5c*/ 	.byte	0x04, 0x12
        /*3a5e*/ 	.short	(.L_2545 - .L_2544)
	.align		4
.L_2544:
        /*3a60*/ 	.word	index@(_ZN2at6native29vectorized_elementwise_kernelILi2EZZZNS0_50_GLOBAL__N__2680c7bb_12_PowKernel_cu_b2145a98_318424pow_tensor_scalar_kernelERNS_18TensorIteratorBaseERKN3c106ScalarEENKUlvE_clEvENKUlvE0_clEvEUlNS5_7complexIfEEE_St5arrayIPcLm2EEEEviT0_T1_)
        /*3a64*/ 	.word	0x00000000


	//----- nvinfo : EIATTR_MIN_STACK_SIZE
	.align		4
.L_2545:
        /*3a68*/ 	.byte	0x04, 0x12
        /*3a6a*/ 	.short	(.L_2547 - .L_2546)
	.align		4
.L_2546:
        /*3a6c*/ 	.word	index@(_ZN2at6native29vectorized_elementwise_kernelILi4EZZZNS0_50_GLOBAL__N__2680c7bb_12_PowKernel_cu_b2145a98_318424pow_tensor_scalar_kernelERNS_18TensorIteratorBaseERKN3c106ScalarEENKUlvE_clEvENKUlvE0_clEvEUlNS5_7complexIfEEE_St5arrayIPcLm2EEEEviT0_T1_)
        /*3a70*/ 	.word	0x00000000


	//----- nvinfo : EIATTR_MIN_STACK_SIZE
	.align		4
.L_2547:
        /*3a74*/ 	.byte	0x04, 0x12
        /*3a76*/ 	.short	(.L_2549 - .L_2548)
	.align		4
.L_2548:
        /*3a78*/ 	.word	index@(_ZN2at6native29vectorized_elementwise_kernelILi8EZZZNS0_50_GLOBAL__N__2680c7bb_12_PowKernel_cu_b2145a98_318424pow_tensor_scalar_kernelERNS_18TensorIteratorBaseERKN3c106ScalarEENKUlvE_clEvENKUlvE0_clEvEUlNS5_7complexIfEEE_St5arrayIPcLm2EEEEviT0_T1_)
        /*3a7c*/ 	.word	0x00000000


	//----- nvinfo : EIATTR_MIN_STACK_SIZE
	.align		4
.L_2549:
        /*3a80*/ 	.byte	0x04, 0x12
        /*3a82*/ 	.short	(.L_2551 - .L_2550)
	.align		4
.L_2550:
        /*3a84*/ 	.word	index@(_ZN2at6native18elementwise_kernelILi128ELi4EZNS0_15gpu_kernel_implIZZZNS0_50_GLOBAL__N__2680c7bb_12_PowKernel_cu_b2145a98_318424pow_tensor_scalar_kernelERNS_18TensorIteratorBaseERKN3c106ScalarEENKUlvE_clEvENKUlvE_clEvEUlNS6_7complexIdEEE0_EEvS5_RKT_EUliE_EEviT1_)
        /*3a88*/ 	.word	0x00000028


	//----- nvinfo : EIATTR_MIN_STACK_SIZE
	.align		4
.L_2551:
        /*3a8c*/ 	.byte	0x04, 0x12
        /*3a8e*/ 	.short	(.L_2553 - .L_2552)
	.align		4
.L_2552:
        /*3a90*/ 	.word	index@(_ZN2at6native27unrolled_elementwise_kernelIZZZNS0_50_GLOBAL__N__2680c7bb_12_PowKernel_cu_b2145a98_318424pow_tensor_scalar_kernelERNS_18TensorIteratorBaseERKN3c106ScalarEENKUlvE_clEvENKUlvE_clEvEUlNS5_7complexIdEEE0_St5arrayIPcLm2EELi4E23TrivialOffsetCalculatorILi1EjESI_NS0_6memory12LoadWithCastILi1EEENSJ_13StoreWithCastILi1EEEEEviT_T0_T2_T3_T4_T5_)
        /*3a94*/ 	.word	0x00000028


	//----- nvinfo : EIATTR_MIN_STACK_SIZE
	.align		4
.L_2553:
        /*3a98*/ 	.byte	0x04, 0x12
        /*3a9a*/ 	.short	(.L_2555 - .L_2554)
	.align		4
.L_2554:
        /*3a9c*/ 	.word	index@(_ZN2at6native18elementwise_kernelILi128ELi2EZNS0_22gpu_kernel_impl_nocastIZZZNS0_50_GLOBAL__N__2680c7bb_12_PowKernel_cu_b2145a98_318424pow_tensor_scalar_kernelERNS_18TensorIteratorBaseERKN3c106ScalarEENKUlvE_clEvENKUlvE_clEvEUlNS6_7complexIdEEE0_EEvS5_RKT_EUliE_EEviT1_)
        /*3aa0*/ 	.word	0x00000028


	//----- nvinfo : EIATTR_MIN_STACK_SIZE
	.align		4
.L_2555:
        /*3aa4*/ 	.byte	0x04, 0x12
        /*3aa6*/ 	.short	(.L_2557 - .L_2556)
	.align		4
.L_2556:
        /*3aa8*/ 	.word	index@(_ZN2at6native27unrolled_elementwise_kernelIZZZNS0_50_GLOBAL__N__2680c7bb_12_PowKernel_cu_b2145a98_318424pow_tensor_scalar_kernelERNS_18TensorIteratorBaseERKN3c106ScalarEENKUlvE_clEvENKUlvE_clEvEUlNS5_7complexIdEEE0_St5arrayIPcLm2EELi4E23TrivialOffsetCalculatorILi1EjESI_NS0_6memory15LoadWithoutCastENSJ_16StoreWithoutCastEEEviT_T0_T2_T3_T4_T5_)
        /*3aac*/ 	.word	0x00000028


	//----- nvinfo : EIATTR_MIN_STACK_SIZE
	.align		4
.L_2557:
        /*3ab0*/ 	.byte	0x04, 0x12
        /*3ab2*/ 	.short	(.L_2559 - .L_2558)
	.align		4
.L_2558:
        /*3ab4*/ 	.word	index@(_ZN2at6native29vectorized_elementwise_kernelILi2EZZZNS0_50_GLOBAL__N__2680c7bb_12_PowKernel_cu_b2145a98_318424pow_tensor_scalar_kernelERNS_18TensorIteratorBaseERKN3c106ScalarEENKUlvE_clEvENKUlvE_clEvEUlNS5_7complexIdEEE0_St5arrayIPcLm2EEEEviT0_T1_)
        /*3ab8*/ 	.word	0x00000028


	//----- nvinfo : EIATTR_MIN_STACK_SIZE
	.align		4
.L_2559:
        /*3abc*/ 	.byte	0x04, 0x12
        /*3abe*/ 	.short	(.L_2561 - .L_2560)
	.align		4
.L_2560:
        /*3ac0*/ 	.word	index@(_ZN2at6native29vectorized_elementwise_kernelILi4EZZZNS0_50_GLOBAL__N__2680c7bb_12_PowKernel_cu_b2145a98_318424pow_tensor_scalar_kernelERNS_18TensorIteratorBaseERKN3c106ScalarEENKUlvE_clEvENKUlvE_clEvEUlNS5_7complexIdEEE0_St5arrayIPcLm2EEEEviT0_T1_)
        /*3ac4*/ 	.word	0x00000028


	//----- nvinfo : EIATTR_MIN_STACK_SIZE
	.align		4
.L_2561:
        /*3ac8*/ 	.byte	0x04, 0x12
        /*3aca*/ 	.short	(.L_2563 - .L_2562)
	.align		4
.L_2562:
        /*3acc*/ 	.word	index@(_ZN2at6native29vectorized_elementwise_kernelILi8EZZZNS0_50_GLOBAL__N__2680c7bb_12_PowKernel_cu_b2145a98_318424pow_tensor_scalar_kernelERNS_18TensorIteratorBaseERKN3c106ScalarEENKUlvE_clEvENKUlvE_clEvEUlNS5_7complexIdEEE0_St5arrayIPcLm2EEEEviT0_T1_)
        /*3ad0*/ 	.word	0x00000000


	//----- nvinfo : EIATTR_MIN_STACK_SIZE
	.align		4
.L_2563:
        /*3ad4*/ 	.byte	0x04, 0x12
        /*3ad6*/ 	.short	(.L_2565 - .L_2564)
	.align		4
.L_2564:
        /*3ad8*/ 	.word	index@(_ZN2at6native18elementwise_kernelILi128ELi4EZNS0_15gpu_kernel_implIZZZNS0_50_GLOBAL__N__2680c7bb_12_PowKernel_cu_b2145a98_318424pow_tensor_scalar_kernelERNS_18TensorIteratorBaseERKN3c106ScalarEENKUlvE_clEvENKUlvE_clEvEUlNS6_7complexIdEEE_EEvS5_RKT_EUliE_EEviT1_)
        /*3adc*/ 	.word	0x00000000


	//----- nvinfo : EIATTR_MIN_STACK_SIZE
	.align		4
.L_2565:
        /*3ae0*/ 	.byte	0x04, 0x12
        /*3ae2*/ 	.short	(.L_2567 - .L_2566)
	.align		4
.L_2566:
        /*3ae4*/ 	.word	index@(_ZN2at6native27unrolled_elementwise_kernelIZZZNS0_50_GLOBAL__N__2680c7bb_12_PowKernel_cu_b2145a98_318424pow_tensor_scalar_kernelERNS_18TensorIteratorBaseERKN3c106ScalarEENKUlvE_clEvENKUlvE_clEvEUlNS5_7complexIdEEE_St5arrayIPcLm2EELi4E23TrivialOffsetCalculatorILi1EjESI_NS0_6memory12LoadWithCastILi1EEENSJ_13StoreWithCastILi1EEEEEviT_T0_T2_T3_T4_T5_)
        /*3ae8*/ 	.word	0x00000000


	//----- nvinfo : EIATTR_MIN_STACK_SIZE
	.align		4
.L_2567:
        /*3aec*/ 	.byte	0x04, 0x12
        /*3aee*/ 	.short	(.L_2569 - .L_2568)
	.align		4
.L_2568:
        /*3af0*/ 	.word	index@(_ZN2at6native18elementwise_kernelILi128ELi2EZNS0_22gpu_kernel_impl_nocastIZZZNS0_50_GLOBAL__N__2680c7bb_12_PowKernel_cu_b2145a98_318424pow_tensor_scalar_kernelERNS_18TensorIteratorBaseERKN3c106ScalarEENKUlvE_clEvENKUlvE_clEvEUlNS6_7complexIdEEE_EEvS5_RKT_EUliE_EEviT1_)
        /*3af4*/ 	.word	0x00000000


	//----- nvinfo : EIATTR_MIN_STACK_SIZE
	.align		4
.L_2569:
        /*3af8*/ 	.byte	0x04, 0x12
        /*3afa*/ 	.short	(.L_2571 - .L_2570)
	.align		4
.L_2570:
        /*3afc*/ 	.word	index@(_ZN2at6native27unrolled_elementwise_kernelIZZZNS0_50_GLOBAL__N__2680c7bb_12_PowKernel_cu_b2145a98_318424pow_tensor_scalar_kernelERNS_18TensorIteratorBaseERKN3c106ScalarEENKUlvE_clEvENKUlvE_clEvEUlNS5_7complexIdEEE_St5arrayIPcLm2EELi4E23TrivialOffsetCalculatorILi1EjESI_NS0_6memory15LoadWithoutCastENSJ_16StoreWithoutCastEEEviT_T0_T2_T3_T4_T5_)
        /*3b00*/ 	.word	0x00000000


	//----- nvinfo : EIATTR_MIN_STACK_SIZE
	.align		4
.L_2571:
        /*3b04*/ 	.byte	0x04, 0x12
        /*3b06*/ 	.short	(.L_2573 - .L_2572)
	.align		4
.L_2572:
        /*3b08*/ 	.word	index@(_ZN2at6native29vectorized_elementwise_kernelILi2EZZZNS0_50_GLOBAL__N__2680c7bb_12_PowKernel_cu_b2145a98_318424pow_tensor_scalar_kernelERNS_18TensorIteratorBaseERKN3c106ScalarEENKUlvE_clEvENKUlvE_clEvEUlNS5_7complexIdEEE_St5arrayIPcLm2EEEEviT0_T1_)
        /*3b0c*/ 	.word	0x00000000


	//----- nvinfo : EIATTR_MIN_STACK_SIZE
	.align		4
.L_2573:
        /*3b10*/ 	.byte	0x04, 0x12
        /*3b12*/ 	.short	(.L_2575 - .L_2574)
	.align		4
.L_2574:
        /*3b14*/ 	.word	index@(_ZN2at6native29vectorized_elementwise_kernelILi4EZZZNS0_50_GLOBAL__N__2680c7bb_12_PowKernel_cu_b2145a98_318424pow_tensor_scalar_kernelERNS_18TensorIteratorBaseERKN3c106ScalarEENKUlvE_clEvENKUlvE_clEvEUlNS5_7complexIdEEE_St5arrayIPcLm2EEEEviT0_T1_)
        /*3b18*/ 	.word	0x00000000


	//----- nvinfo : EIATTR_MIN_STACK_SIZE
	.align		4
.L_2575:
        /*3b1c*/ 	.byte	0x04, 0x12
        /*3b1e*/ 	.short	(.L_2577 - .L_2576)
	.align		4
.L_2576:
        /*3b20*/ 	.word	index@(_ZN2at6native29vectorized_elementwise_kernelILi8EZZZNS0_50_GLOBAL__N__2680c7bb_12_PowKernel_cu_b2145a98_318424pow_tensor_scalar_kernelERNS_18TensorIteratorBaseERKN3c106ScalarEENKUlvE_clEvENKUlvE_clEvEUlNS5_7complexIdEEE_St5arrayIPcLm2EEEEviT0_T1_)
        /*3b24*/ 	.word	0x00000000


	//----- nvinfo : EIATTR_MIN_STACK_SIZE
	.align		4
.L_2577:
        /*3b28*/ 	.byte	0x04, 0x12
        /*3b2a*/ 	.short	(.L_2579 - .L_2578)
	.align		4
.L_2578:
        /*3b2c*/ 	.word	index@(_ZN2at6native18elementwise_kernelILi128ELi4EZNS0_15gpu_kernel_implIZZZNS0_50_GLOBAL__N__2680c7bb_12_PowKernel_cu_b2145a98_318424pow_tensor_tensor_kernelERNS_18TensorIteratorBaseEENKUlvE_clEvENKUlvE9_clEvEUlN3c108BFloat16ES9_E_EEvS5_RKT_EUliE_EEviT1_)
        /*3b30*/ 	.word	0x00000000


	//----- nvinfo : EIATTR_MIN_STACK_SIZE
	.align		4
.L_2579:
        /*3b34*/ 	.byte	0x04, 0x12
        /*3b36*/ 	.short	(.L_2581 - .L_2580)
	.align		4
.L_2580:
        /*3b38*/ 	.word	index@(_ZN2at6native27unrolled_elementwise_kernelIZZZNS0_50_GLOBAL__N__2680c7bb_12_PowKernel_cu_b2145a98_318424pow_tensor_tensor_kernelERNS_18TensorIteratorBaseEENKUlvE_clEvENKUlvE9_clEvEUlN3c108BFloat16ES8_E_St5arrayIPcLm3EELi4E23TrivialOffsetCalculatorILi2EjESD_ILi1EjENS0_6memory12LoadWithCastILi2EEENSG_13StoreWithCastILi1EEEEEviT_T0_T2_T3_T4_T5_)
        /*3b3c*/ 	.word	0x00000000


	//----- nvinfo : EIATTR_MIN_STACK_SIZE
	.align		4
.L_2581:
        /*3b40*/ 	.byte	0x04, 0x12
        /*3b42*/ 	.short	(.L_2583 - .L_2582)
	.align		4
.L_2582:
        /*3b44*/ 	.word	index@(_ZN2at6native18elementwise_kernelILi128ELi4EZNS0_22gpu_kernel_impl_nocastIZZZNS0_50_GLOBAL__N__2680c7bb_12_PowKernel_cu_b2145a98_318424pow_tensor_tensor_kernelERNS_18TensorIteratorBaseEENKUlvE_clEvENKUlvE9_clEvEUlN3c108BFloat16ES9_E_EEvS5_RKT_EUliE_EEviT1_)
        /*3b48*/ 	.word	0x00000000


	//----- nvinfo : EIATTR_MIN_STACK_SIZE
	.align		4
.L_2583:
        /*3b4c*/ 	.byte	0x04, 0x12
        /*3b4e*/ 	.short	(.L_2585 - .L_2584)
	.align		4
.L_2584:
        /*3b50*/ 	.word	index@(_ZN2at6native27unrolled_elementwise_kernelIZZZNS0_50_GLOBAL__N__2680c7bb_12_PowKernel_cu_b2145a98_318424pow_tensor_tensor_kernelERNS_18TensorIteratorBaseEENKUlvE_clEvENKUlvE9_clEvEUlN3c108BFloat16ES8_E_St5arrayIPcLm3EELi4E23TrivialOffsetCalculatorILi2EjESD_ILi1EjENS0_6memory15LoadWithoutCastENSG_16StoreWithoutCastEEEviT_T0_T2_T3_T4_T5_)
        /*3b54*/ 	.word	0x00000000


	//----- nvinfo : EIATTR_MIN_STACK_SIZE
	.align		4
.L_2585:
        /*3b58*/ 	.byte	0x04, 0x12
        /*3b5a*/ 	.short	(.L_2587 - .L_2586)
	.align		4
.L_2586:
        /*3b5c*/ 	.word	index@(_ZN2at6native29vectorized_elementwise_kernelILi2EZZZNS0_50_GLOBAL__N__2680c7bb_12_PowKernel_cu_b2145a98_318424pow_tensor_tensor_kernelERNS_18TensorIteratorBaseEENKUlvE_clEvENKUlvE9_clEvEUlN3c108BFloat16ES8_E_St5arrayIPcLm3EEEEviT0_T1_)
        /*3b60*/ 	.word	0x00000000


	//----- nvinfo : EIATTR_MIN_STACK_SIZE
	.align		4
.L_2587:
        /*3b64*/ 	.byte	0x04, 0x12
        /*3b66*/ 	.short	(.L_2589 - .L_2588)
	.align		4
.L_2588:
        /*3b68*/ 	.word	index@(_ZN2at6native29vectorized_elementwise_kernelILi4EZZZNS0_50_GLOBAL__N__2680c7bb_12_PowKernel_cu_b2145a98_318424pow_tensor_tensor_kernelERNS_18TensorIteratorBaseEENKUlvE_clEvENKUlvE9_clEvEUlN3c108BFloat16ES8_E_St5arrayIPcLm3EEEEviT0_T1_)
        /*3b6c*/ 	.word	0x00000000


	//----- nvinfo : EIATTR_MIN_STACK_SIZE
	.align		4
.L_2589:
        /*3b70*/ 	.byte	0x04, 0x12
        /*3b72*/ 	.short	(.L_2591 - .L_2590)
	.align		4
.L_2590:
        /*3b74*/ 	.word	index@(_ZN2at6native29vectorized_elementwise_kernelILi8EZZZNS0_50_GLOBAL__N__2680c7bb_12_PowKernel_cu_b2145a98_318424pow_tensor_tensor_kernelERNS_18TensorIteratorBaseEENKUlvE_clEvENKUlvE9_clEvEUlN3c108BFloat16ES8_E_St5arrayIPcLm3EEEEviT0_T1_)
        /*3b78*/ 	.word	0x00000000


	//----- nvinfo : EIATTR_MIN_STACK_SIZE
	.align		4
.L_2591:
        /*3b7c*/ 	.byte	0x04, 0x12
        /*3b7e*/ 	.short	(.L_2593 - .L_2592)
	.align		4
.L_2592:
        /*3b80*/ 	.word	index@(_ZN2at6native18elementwise_kernelILi128ELi4EZNS0_15gpu_kernel_implIZNS0_50_GLOBAL__N__2680c7bb_12_PowKernel_cu_b2145a98_318422pow_scalar_tensor_implIN3c108BFloat16EEEvRNS_18TensorIteratorBaseET_EUlS6_E_EEvS8_RKS9_EUliE_EEviT1_)
        /*3b84*/ 	.word	0x00000000


	//----- nvinfo : EIATTR_MIN_STACK_SIZE
	.align		4
.L_2593:
        /*3b88*/ 	.byte	0x04, 0x12
        /*3b8a*/ 	.short	(.L_2595 - .L_2594)
	.align		4
.L_2594:
        /*3b8c*/ 	.word	index@(_ZN2at6native27unrolled_elementwise_kernelIZNS0_50_GLOBAL__N__2680c7bb_12_PowKernel_cu_b2145a98_318422pow_scalar_tensor_implIN3c108BFloat16EEEvRNS_18TensorIteratorBaseET_EUlS5_E_St5arrayIPcLm2EELi4E23TrivialOffsetCalculatorILi1EjESE_NS0_6memory12LoadWithCastILi1EEENSF_13StoreWithCastILi1EEEEEviS8_T0_T2_T3_T4_T5_)
        /*3b90*/ 	.word	0x00000000


	//----- nvinfo : EIATTR_MIN_STACK_SIZE
	.align		4
.L_2595:
        /*3b94*/ 	.byte	0x04, 0x12
        /*3b96*/ 	.short	(.L_2597 - .L_2596)
	.align		4
.L_2596:
        /*3b98*/ 	.word	index@(_ZN2at6native18elementwise_kernelILi128ELi4EZNS0_22gpu_kernel_impl_nocastIZNS0_50_GLOBAL__N__2680c7bb_12_PowKernel_cu_b2145a98_318422pow_scalar_tensor_implIN3c108BFloat16EEEvRNS_18TensorIteratorBaseET_EUlS6_E_EEvS8_RKS9_EUliE_EEviT1_)
        /*3b9c*/ 	.word	0x00000000


	//----- nvinfo : EIATTR_MIN_STACK_SIZE
	.align		4
.L_2597:
        /*3ba0*/ 	.byte	0x04, 0x12
        /*3ba2*/ 	.short	(.L_2599 - .L_2598)
	.align		4
.L_2598:
        /*3ba4*/ 	.word	index@(_ZN2at6native27unrolled_elementwise_kernelIZNS0_50_GLOBAL__N__2680c7bb_12_PowKernel_cu_b2145a98_318422pow_scalar_tensor_implIN3c108BFloat16EEEvRNS_18TensorIteratorBaseET_EUlS5_E_St5arrayIPcLm2EELi4E23TrivialOffsetCalculatorILi1EjESE_NS0_6memory15LoadWithoutCastENSF_16StoreWithoutCastEEEviS8_T0_T2_T3_T4_T5_)
        /*3ba8*/ 	.word	0x00000000


	//----- nvinfo : EIATTR_MIN_STACK_SIZE
	.align		4
.L_2599:
        /*3bac*/ 	.byte	0x04, 0x12
        /*3bae*/ 	.short	(.L_2601 - .L_2600)
	.align		4
.L_2600:
        /*3bb0*/ 	.word	index@(_ZN2at6native29vectorized_elementwise_kernelILi2EZNS0_50_GLOBAL__N__2680c7bb_12_PowKernel_cu_b2145a98_318422pow_scalar_tensor_implIN3c108BFloat16EEEvRNS_18TensorIteratorBaseET_EUlS5_E_St5arrayIPcLm2EEEEviT0_T1_)
        /*3bb4*/ 	.word	0x00000000


	//----- nvinfo : EIATTR_MIN_STACK_SIZE
	.align		4
.L_2601:
        /*3bb8*/ 	.byte	0x04, 0x12
        /*3bba*/ 	.short	(.L_2603 - .L_2602)
	.align		4
.L_2602:
        /*3bbc*/ 	.word	index@(_ZN2at6native29vectorized_elementwise_kernelILi4EZNS0_50_GLOBAL__N__2680c7bb_12_PowKernel_cu_b2145a98_318422pow_scalar_tensor_implIN3c108BFloat16EEEvRNS_18TensorIteratorBaseET_EUlS5_E_St5arrayIPcLm2EEEEviT0_T1_)
        /*3bc0*/ 	.word	0x00000000


	//----- nvinfo : EIATTR_MIN_STACK_SIZE
	.align		4
.L_2603:
        /*3bc4*/ 	.byte	0x04, 0x12
        /*3bc6*/ 	.short	(.L_2605 - .L_2604)
	.align		4
.L_2604:
        /*3bc8*/ 	.word	index@(_ZN2at6native29vectorized_elementwise_kernelILi8EZNS0_50_GLOBAL__N__2680c7bb_12_PowKernel_cu_b2145a98_318422pow_scalar_tensor_implIN3c108BFloat16EEEvRNS_18TensorIteratorBaseET_EUlS5_E_St5arrayIPcLm2EEEEviT0_T1_)
        /*3bcc*/ 	.word	0x00000000


	//----- nvinfo : EIATTR_MIN_STACK_SIZE
	.align		4
.L_2605:
        /*3bd0*/ 	.byte	0x04, 0x12
        /*3bd2*/ 	.short	(.L_2607 - .L_2606)
	.align		4
.L_2606:
        /*3bd4*/ 	.word	index@(_ZN2at6native18elementwise_kernelILi128ELi4EZNS0_15gpu_kernel_implIZZZNS0_50_GLOBAL__N__2680c7bb_12_PowKernel_cu_b2145a98_318424pow_tensor_tensor_kernelERNS_18TensorIteratorBaseEENKUlvE_clEvENKUlvE8_clEvEUlN3c104HalfES9_E_EEvS5_RKT_EUliE_EEviT1_)
        /*3bd8*/ 	.word	0x00000000


	//----- nvinfo : EIATTR_MIN_STACK_SIZE
	.align		4
.L_2607:
        /*3bdc*/ 	.byte	0x04, 0x12
        /*3bde*/ 	.short	(.L_2609 - .L_2608)
	.align		4
.L_2608:
        /*3be0*/ 	.word	index@(_ZN2at6native27unrolled_elementwise_kernelIZZZNS0_50_GLOBAL__N__2680c7bb_12_PowKernel_cu_b2145a98_318424pow_tensor_tensor_kernelERNS_18TensorIteratorBaseEENKUlvE_clEvENKUlvE8_clEvEUlN3c104HalfES8_E_St5arrayIPcLm3EELi4E23TrivialOffsetCalculatorILi2EjESD_ILi1EjENS0_6memory12LoadWithCastILi2EEENSG_13StoreWithCastILi1EEEEEviT_T0_T2_T3_T4_T5_)
        /*3be4*/ 	.word	0x00000000


	//----- nvinfo : EIATTR_MIN_STACK_SIZE
	.align		4
.L_2609:
        /*3be8*/ 	.byte	0x04, 0x12
        /*3bea*/ 	.short	(.L_2611 - .L_2610)
	.align		4
.L_2610:
        /*3bec*/ 	.word	index@(_ZN2at6native18elementwise_kernelILi128ELi4EZNS0_22gpu_kernel_impl_nocastIZZZNS0_50_GLOBAL__N__2680c7bb_12_PowKernel_cu_b2145a98_318424pow_tensor_tensor_kernelERNS_18TensorIteratorBaseEENKUlvE_clEvENKUlvE8_clEvEUlN3c104HalfES9_E_EEvS5_RKT_EUliE_EEviT1_)
        /*3bf0*/ 	.word	0x00000000


	//----- nvinfo : EIATTR_MIN_STACK_SIZE
	.align		4
.L_2611:
        /*3bf4*/ 	.byte	0x04, 0x12
        /*3bf6*/ 	.short	(.L_2613 - .L_2612)
	.align		4
.L_2612:
        /*3bf8*/ 	.word	index@(_ZN2at6native27unrolled_elementwise_kernelIZZZNS0_50_GLOBAL__N__2680c7bb_12_PowKernel_cu_b2145a98_318424pow_tensor_tensor_kernelERNS_18TensorIteratorBaseEENKUlvE_clEvENKUlvE8_clEvEUlN3c104HalfES8_E_St5arrayIPcLm3EELi4E23TrivialOffsetCalculatorILi2EjESD_ILi1EjENS0_6memory15LoadWithoutCastENSG_16StoreWithoutCastEEEviT_T0_T2_T3_T4_T5_)
        /*3bfc*/ 	.word	0x00000000


	//----- nvinfo : EIATTR_MIN_STACK_SIZE
	.align		4
.L_2613:
        /*3c00*/ 	.byte	0x04, 0x12
        /*3c02*/ 	.short	(.L_2615 - .L_2614)
	.align		4
.L_2614:
        /*3c04*/ 	.word	index@(_ZN2at6native29vectorized_elementwise_kernelILi2EZZZNS0_50_GLOBAL__N__2680c7bb_12_PowKernel_cu_b2145a98_318424pow_tensor_tensor_kernelERNS_18TensorIteratorBaseEENKUlvE_clEvENKUlvE8_clEvEUlN3c104HalfES8_E_St5arrayIPcLm3EEEEviT0_T1_)
        /*3c08*/ 	.word	0x00000000


	//----- nvinfo : EIATTR_MIN_STACK_SIZE
	.align		4
.L_2615:
        /*3c0c*/ 	.byte	0x04, 0x12
        /*3c0e*/ 	.short	(.L_2617 - .L_2616)
	.align		4
.L_2616:
        /*3c10*/ 	.word	index@(_ZN2at6native29vectorized_elementwise_kernelILi4EZZZNS0_50_GLOBAL__N__2680c7bb_12_PowKernel_cu_b2145a98_318424pow_tensor_tensor_kernelERNS_18TensorIteratorBaseEENKUlvE_clEvENKUlvE8_clEvEUlN3c104HalfES8_E_St5arrayIPcLm3EEEEviT0_T1_)
        /*3c14*/ 	.word	0x00000000


	//----- nvinfo : EIATTR_MIN_STACK_SIZE
	.align		4
.L_2617:
        /*3c18*/ 	.byte	0x04, 0x12
        /*3c1a*/ 	.short	(.L_2619 - .L_2618)
	.align		4
.L_2618:
        /*3c1c*/ 	.word	index@(_ZN2at6native29vectorized_elementwise_kernelILi8EZZZNS0_50_GLOBAL__N__2680c7bb_12_PowKernel_cu_b2145a98_318424pow_tensor_tensor_kernelERNS_18TensorIteratorBaseEENKUlvE_clEvENKUlvE8_clEvEUlN3c104HalfES8_E_St5arrayIPcLm3EEEEviT0_T1_)
        /*3c20*/ 	.word	0x00000000


	//----- nvinfo : EIATTR_MIN_STACK_SIZE
	.align		4
.L_2619:
        /*3c24*/ 	.byte	0x04, 0x12
        /*3c26*/ 	.short	(.L_2621 - .L_2620)
	.align		4
.L_2620:
        /*3c28*/ 	.word	index@(_ZN2at6native18elementwise_kernelILi128ELi4EZNS0_15gpu_kernel_implIZNS0_50_GLOBAL__N__2680c7bb_12_PowKernel_cu_b2145a98_318422pow_scalar_tensor_implIN3c104HalfEEEvRNS_18TensorIteratorBaseET_EUlS6_E_EEvS8_RKS9_EUliE_EEviT1_)
        /*3c2c*/ 	.word	0x00000000


	//----- nvinfo : EIATTR_MIN_STACK_SIZE
	.align		4
.L_2621:
        /*3c30*/ 	.byte	0x04, 0x12
        /*3c32*/ 	.short	(.L_2623 - .L_2622)
	.align		4
.L_2622:
        /*3c34*/ 	.word	index@(_ZN2at6native27unrolled_elementwise_kernelIZNS0_50_GLOBAL__N__2680c7bb_12_PowKernel_cu_b2145a98_318422pow_scalar_tensor_implIN3c104HalfEEEvRNS_18TensorIteratorBaseET_EUlS5_E_St5arrayIPcLm2EELi4E23TrivialOffsetCalculatorILi1EjESE_NS0_6memory12LoadWithCastILi1EEENSF_13StoreWithCastILi1EEEEEviS8_T0_T2_T3_T4_T5_)
        /*3c38*/ 	.word	0x00000000


	//----- nvinfo : EIATTR_MIN_STACK_SIZE
	.align		4
.L_2623:
        /*3c3c*/ 	.byte	0x04, 0x12
        /*3c3e*/ 	.short	(.L_2625 - .L_2624)
	.align		4
.L_2624:
        /*3c40*/ 	.word	index@(_ZN2at6native18elementwise_kernelILi128ELi4EZNS0_22gpu_kernel_impl_nocastIZNS0_50_GLOBAL__N__2680c7bb_12_PowKernel_cu_b2145a98_318422pow_scalar_tensor_implIN3c104HalfEEEvRNS_18TensorIteratorBaseET_EUlS6_E_EEvS8_RKS9_EUliE_EEviT1_)
        /*3c44*/ 	.word	0x00000000


	//----- nvinfo : EIATTR_MIN_STACK_SIZE
	.align		4
.L_2625:
        /*3c48*/ 	.byte	0x04, 0x12
        /*3c4a*/ 	.short	(.L_2627 - .L_2626)
	.align		4
.L_2626:
        /*3c4c*/ 	.word	index@(_ZN2at6native27unrolled_elementwise_kernelIZNS0_50_GLOBAL__N__2680c7bb_12_PowKernel_cu_b2145a98_318422pow_scalar_tensor_implIN3c104HalfEEEvRNS_18TensorIteratorBaseET_EUlS5_E_St5arrayIPcLm2EELi4E23TrivialOffsetCalculatorILi1EjESE_NS0_6memory15LoadWithoutCastENSF_16StoreWithoutCastEEEviS8_T0_T2_T3_T4_T5_)
        /*3c50*/ 	.word	0x00000000


	//----- nvinfo : EIATTR_MIN_STACK_SIZE
	.align		4
.L_2627:
        /*3c54*/ 	.byte	0x04, 0x12
        /*3c56*/ 	.short	(.L_2629 - .L_2628)
	.align		4
.L_2628:
        /*3c58*/ 	.word	index@(_ZN2at6native29vectorized_elementwise_kernelILi2EZNS0_50_GLOBAL__N__2680c7bb_12_PowKernel_cu_b2145a98_318422pow_scalar_tensor_implIN3c104HalfEEEvRNS_18TensorIteratorBaseET_EUlS5_E_St5arrayIPcLm2EEEEviT0_T1_)
        /*3c5c*/ 	.word	0x00000000


	//----- nvinfo : EIATTR_MIN_STACK_SIZE
	.align		4
.L_2629:
        /*3c60*/ 	.byte	0x04, 0x12
        /*3c62*/ 	.short	(.L_2631 - .L_2630)
	.align		4
.L_2630:
        /*3c64*/ 	.word	index@(_ZN2at6native29vectorized_elementwise_kernelILi4EZNS0_50_GLOBAL__N__2680c7bb_12_PowKernel_cu_b2145a98_318422pow_scalar_tensor_implIN3c104HalfEEEvRNS_18TensorIteratorBaseET_EUlS5_E_St5arrayIPcLm2EEEEviT0_T1_)
        /*3c68*/ 	.word	0x00000000


	//----- nvinfo : EIATTR_MIN_STACK_SIZE
	.align		4
.L_2631:
        /*3c6c*/ 	.byte	0x04, 0x12
        /*3c6e*/ 	.short	(.L_2633 - .L_2632)
	.align		4
.L_2632:
        /*3c70*/ 	.word	index@(_ZN2at6native29vectorized_elementwise_kernelILi8EZNS0_50_GLOBAL__N__2680c7bb_12_PowKernel_cu_b2145a98_318422pow_scalar_tensor_implIN3c104HalfEEEvRNS_18TensorIteratorBaseET_EUlS5_E_St5arrayIPcLm2EEEEviT0_T1_)
        /*3c74*/ 	.word	0x00000000


	//----- nvinfo : EIATTR_MIN_STACK_SIZE
	.align		4
.L_2633:
        /*3c78*/ 	.byte	0x04, 0x12
        /*3c7a*/ 	.short	(.L_2635 - .L_2634)
	.align		4
.L_2634:
        /*3c7c*/ 	.word	index@(_ZN2at6native18elementwise_kernelILi128ELi4EZNS0_15gpu_kernel_implIZZZNS0_50_GLOBAL__N__2680c7bb_12_PowKernel_cu_b2145a98_318424pow_tensor_tensor_kernelERNS_18TensorIteratorBaseEENKUlvE_clEvENKUlvE7_clEvEUlN3c107complexIfEESA_E_EEvS5_RKT_EUliE_EEviT1_)
        /*3c80*/ 	.word	0x00000000


	//----- nvinfo : EIATTR_MIN_STACK_SIZE
	.align		4
.L_2635:
        /*3c84*/ 	.byte	0x04, 0x12
        /*3c86*/ 	.short	(.L_2637 - .L_2636)
	.align		4
.L_2636:
        /*3c88*/ 	.word	index@(_ZN2at6native27unrolled_elementwise_kernelIZZZNS0_50_GLOBAL__N__2680c7bb_12_PowKernel_cu_b2145a98_318424pow_tensor_tensor_kernelERNS_18TensorIteratorBaseEENKUlvE_clEvENKUlvE7_clEvEUlN3c107complexIfEES9_E_St5arrayIPcLm3EELi4E23TrivialOffsetCalculatorILi2EjESE_ILi1EjENS0_6memory12LoadWithCastILi2EEENSH_13StoreWithCastILi1EEEEEviT_T0_T2_T3_T4_T5_)
        /*3c8c*/ 	.word	0x00000000


	//----- nvinfo : EIATTR_MIN_STACK_SIZE
	.align		4
.L_2637:
        /*3c90*/ 	.byte	0x04, 0x12
        /*3c92*/ 	.short	(.L_2639 - .L_2638)
	.align		4
.L_2638:
        /*3c94*/ 	.word	index@(_ZN2at6native18elementwise_kernelILi128ELi2EZNS0_22gpu_kernel_impl_nocastIZZZNS0_50_GLOBAL__N__2680c7bb_12_PowKernel_cu_b2145a98_318424pow_tensor_tensor_kernelERNS_18TensorIteratorBaseEENKUlvE_clEvENKUlvE7_clEvEUlN3c107complexIfEESA_E_EEvS5_RKT_EUliE_EEviT1_)
        /*3c98*/ 	.word	0x00000000


	//----- nvinfo : EIATTR_MIN_STACK_SIZE
	.align		4
.L_2639:
        /*3c9c*/ 	.byte	0x04, 0x12
        /*3c9e*/ 	.short	(.L_2641 - .L_2640)
	.align		4
.L_2640:
        /*3ca0*/ 	.word	index@(_ZN2at6native27unrolled_elementwise_kernelIZZZNS0_50_GLOBAL__N__2680c7bb_12_PowKernel_cu_b2145a98_318424pow_tensor_tensor_kernelERNS_18TensorIteratorBaseEENKUlvE_clEvENKUlvE7_clEvEUlN3c107complexIfEES9_E_St5arrayIPcLm3EELi4E23TrivialOffsetCalculatorILi2EjESE_ILi1EjENS0_6memory15LoadWithoutCastENSH_16StoreWithoutCastEEEviT_T0_T2_T3_T4_T5_)
        /*3ca4*/ 	.word	0x00000000


	//----- nvinfo : EIATTR_MIN_STACK_SIZE
	.align		4
.L_2641:
        /*3ca8*/ 	.byte	0x04, 0x12
        /*3caa*/ 	.short	(.L_2643 - .L_2642)
	.align		4
.L_2642:
        /*3cac*/ 	.word	index@(_ZN2at6native29vectorized_elementwise_kernelILi2EZZZNS0_50_GLOBAL__N__2680c7bb_12_PowKernel_cu_b2145a98_318424pow_tensor_tensor_kernelERNS_18TensorIteratorBaseEENKUlvE_clEvENKUlvE7_clEvEUlN3c107complexIfEES9_E_St5arrayIPcLm3EEEEviT0_T1_)
        /*3cb0*/ 	.word	0x00000000


	//----- nvinfo : EIATTR_MIN_STACK_SIZE
	.align		4
.L_2643:
        /*3cb4*/ 	.byte	0x04, 0x12
        /*3cb6*/ 	.short	(.L_2645 - .L_2644)
	.align		4
.L_2644:
        /*3cb8*/ 	.word	index@(_ZN2at6native29vectorized_elementwise_kernelILi4EZZZNS0_50_GLOBAL__N__2680c7bb_12_PowKernel_cu_b2145a98_318424pow_tensor_tensor_kernelERNS_18TensorIteratorBaseEENKUlvE_clEvENKUlvE7_clEvEUlN3c107complexIfEES9_E_St5arrayIPcLm3EEEEviT0_T1_)
        /*3cbc*/ 	.word	0x00000000


	//----- nvinfo : EIATTR_MIN_STACK_SIZE
	.align		4
.L_2645:
        /*3cc0*/ 	.byte	0x04, 0x12
        /*3cc2*/ 	.short	(.L_2647 - .L_2646)
	.align		4
.L_2646:
        /*3cc4*/ 	.word	index@(_ZN2at6native29vectorized_elementwise_kernelILi8EZZZNS0_50_GLOBAL__N__2680c7bb_12_PowKernel_cu_b2145a98_318424pow_tensor_tensor_kernelERNS_18TensorIteratorBaseEENKUlvE_clEvENKUlvE7_clEvEUlN3c107complexIfEES9_E_St5arrayIPcLm3EEEEviT0_T1_)
        /*3cc8*/ 	.word	0x00000000


	//----- nvinfo : EIATTR_MIN_STACK_SIZE
	.align		4
.L_2647:
        /*3ccc*/ 	.byte	0x04, 0x12
        /*3cce*/ 	.short	(.L_2649 - .L_2648)
	.align		4
.L_2648:
        /*3cd0*/ 	.word	index@(_ZN2at6native18elementwise_kernelILi128ELi4EZNS0_15gpu_kernel_implIZNS0_50_GLOBAL__N__2680c7bb_12_PowKernel_cu_b2145a98_318422pow_scalar_tensor_implIfEEvRNS_18TensorIteratorBaseEN3c107complexIT_EEEUlNS8_IfEEE_EEvS6_RKS9_EUliE_EEviT1_)
        /*3cd4*/ 	.word	0x00000000


	//----- nvinfo : EIATTR_MIN_STACK_SIZE
	.align		4
.L_2649:
        /*3cd8*/ 	.byte	0x04, 0x12
        /*3cda*/ 	.short	(.L_2651 - .L_2650)
	.align		4
.L_2650:
        /*3cdc*/ 	.word	index@(_ZN2at6native27unrolled_elementwise_kernelIZNS0_50_GLOBAL__N__2680c7bb_12_PowKernel_cu_b2145a98_318422pow_scalar_tensor_implIfEEvRNS_18TensorIteratorBaseEN3c107complexIT_EEEUlNS7_IfEEE_St5arrayIPcLm2EELi4E23TrivialOffsetCalculatorILi1EjESG_NS0_6memory12LoadWithCastILi1EEENSH_13StoreWithCastILi1EEEEEviS8_T0_T2_T3_T4_T5_)
        /*3ce0*/ 	.word	0x00000000


	//----- nvinfo : EIATTR_MIN_STACK_SIZE
	.align		4
.L_2651:
        /*3ce4*/ 	.byte	0x04, 0x12
        /*3ce6*/ 	.short	(.L_2653 - .L_2652)
	.align		4
.L_2652:
        /*3ce8*/ 	.word	index@(_ZN2at6native18elementwise_kernelILi128ELi2EZNS0_22gpu_kernel_impl_nocastIZNS0_50_GLOBAL__N__2680c7bb_12_PowKernel_cu_b2145a98_318422pow_scalar_tensor_implIfEEvRNS_18TensorIteratorBaseEN3c107complexIT_EEEUlNS8_IfEEE_EEvS6_RKS9_EUliE_EEviT1_)
        /*3cec*/ 	.word	0x00000000


	//----- nvinfo : EIATTR_MIN_STACK_SIZE
	.align		4
.L_2653:
        /*3cf0*/ 	.byte	0x04, 0x12
        /*3cf2*/ 	.short	(.L_2655 - .L_2654)
	.align		4
.L_2654:
        /*3cf4*/ 	.word	index@(_ZN2at6native27unrolled_elementwise_kernelIZNS0_50_GLOBAL__N__2680c7bb_12_PowKernel_cu_b2145a98_318422pow_scalar_tensor_implIfEEvRNS_18TensorIteratorBaseEN3c107complexIT_EEEUlNS7_IfEEE_St5arrayIPcLm2EELi4E23TrivialOffsetCalculatorILi1EjESG_NS0_6memory15LoadWithoutCastENSH_16StoreWithoutCastEEEviS8_T0_T2_T3_T4_T5_)
        /*3cf8*/ 	.word	0x00000000


	//----- nvinfo : EIATTR_MIN_STACK_SIZE
	.align		4
.L_2655:
        /*3cfc*/ 	.byte	0x04, 0x12
        /*3cfe*/ 	.short	(.L_2657 - .L_2656)
	.align		4
.L_2656:
        /*3d00*/ 	.word	index@(_ZN2at6native29vectorized_elementwise_kernelILi2EZNS0_50_GLOBAL__N__2680c7bb_12_PowKernel_cu_b2145a98_318422pow_scalar_tensor_implIfEEvRNS_18TensorIteratorBaseEN3c107complexIT_EEEUlNS7_IfEEE_St5arrayIPcLm2EEEEviT0_T1_)
        /*3d04*/ 	.word	0x00000000


	//----- nvinfo : EIATTR_MIN_STACK_SIZE
	.align		4
.L_2657:
        /*3d08*/ 	.byte	0x04, 0x12
        /*3d0a*/ 	.short	(.L_2659 - .L_2658)
	.align		4
.L_2658:
        /*3d0c*/ 	.word	index@(_ZN2at6native29vectorized_elementwise_kernelILi4EZNS0_50_GLOBAL__N__2680c7bb_12_PowKernel_cu_b2145a98_318422pow_scalar_tensor_implIfEEvRNS_18TensorIteratorBaseEN3c107complexIT_EEEUlNS7_IfEEE_St5arrayIPcLm2EEEEviT0_T1_)
        /*3d10*/ 	.word	0x00000000


	//----- nvinfo : EIATTR_MIN_STACK_SIZE
	.align		4
.L_2659:
        /*3d14*/ 	.byte	0x04, 0x12
        /*3d16*/ 	.short	(.L_2661 - .L_2660)
	.align		4
.L_2660:
        /*3d18*/ 	.word	index@(_ZN2at6native29vectorized_elementwise_kernelILi8EZNS0_50_GLOBAL__N__2680c7bb_12_PowKernel_cu_b2145a98_318422pow_scalar_tensor_implIfEEvRNS_18TensorIteratorBaseEN3c107complexIT_EEEUlNS7_IfEEE_St5arrayIPcLm2EEEEviT0_T1_)
        /*3d1c*/ 	.word	0x00000000


	//----- nvinfo : EIATTR_MIN_STACK_SIZE
	.align		4
.L_2661:
        /*3d20*/ 	.byte	0x04, 0x12
        /*3d22*/ 	.short	(.L_2663 - .L_2662)
	.align		4
.L_2662:
        /*3d24*/ 	.word	index@(_ZN2at6native18elementwise_kernelILi128ELi4EZNS0_15gpu_kernel_implIZZZNS0_50_GLOBAL__N__2680c7bb_12_PowKernel_cu_b2145a98_318424pow_tensor_tensor_kernelERNS_18TensorIteratorBaseEENKUlvE_clEvENKUlvE6_clEvEUlN3c107complexIdEESA_E_EEvS5_RKT_EUliE_EEviT1_)
        /*3d28*/ 	.word	0x00000028


	//----- nvinfo : EIATTR_MIN_STACK_SIZE
	.align		4
.L_2663:
        /*3d2c*/ 	.byte	0x04, 0x12
        /*3d2e*/ 	.short	(.L_2665 - .L_2664)
	.align		4
.L_2664:
        /*3d30*/ 	.word	index@(_ZN2at6native27unrolled_elementwise_kernelIZZZNS0_50_GLOBAL__N__2680c7bb_12_PowKernel_cu_b2145a98_318424pow_tensor_tensor_kernelERNS_18TensorIteratorBaseEENKUlvE_clEvENKUlvE6_clEvEUlN3c107complexIdEES9_E_St5arrayIPcLm3EELi4E23TrivialOffsetCalculatorILi2EjESE_ILi1EjENS0_6memory12LoadWithCastILi2EEENSH_13StoreWithCastILi1EEEEEviT_T0_T2_T3_T4_T5_)
        /*3d34*/ 	.word	0x00000028


	//----- nvinfo : EIATTR_MIN_STACK_SIZE
	.align		4
.L_2665:
        /*3d38*/ 	.byte	0x04, 0x12
        /*3d3a*/ 	.short	(.L_2667 - .L_2666)
	.align		4
.L_2666:
        /*3d3c*/ 	.word	index@(_ZN2at6native18elementwise_kernelILi128ELi2EZNS0_22gpu_kernel_impl_nocastIZZZNS0_50_GLOBAL__N__2680c7bb_12_PowKernel_cu_b2145a98_318424pow_tensor_tensor_kernelERNS_18TensorIteratorBaseEENKUlvE_clEvENKUlvE6_clEvEUlN3c107complexIdEESA_E_EEvS5_RKT_EUliE_EEviT1_)
        /*3d40*/ 	.word	0x00000028


	//----- nvinfo : EIATTR_MIN_STACK_SIZE
	.align		4
.L_2667:
        /*3d44*/ 	.byte	0x04, 0x12
        /*3d46*/ 	.short	(.L_2669 - .L_2668)
	.align		4
.L_2668:
        /*3d48*/ 	.word	index@(_ZN2at6native27unrolled_elementwise_kernelIZZZNS0_50_GLOBAL__N__2680c7bb_12_PowKernel_cu_b2145a98_318424pow_tensor_tensor_kernelERNS_18TensorIteratorBaseEENKUlvE_clEvENKUlvE6_clEvEUlN3c107complexIdEES9_E_St5arrayIPcLm3EELi4E23TrivialOffsetCalculatorILi2EjESE_ILi1EjENS0_6memory15LoadWithoutCastENSH_16StoreWithoutCastEEEviT_T0_T2_T3_T4_T5_)
        /*3d4c*/ 	.word	0x00000028


	//----- nvinfo : EIATTR_MIN_STACK_SIZE
	.align		4
.L_2669:
        /*3d50*/ 	.byte	0x04, 0x12
        /*3d52*/ 	.short	(.L_2671 - .L_2670)
	.align		4
.L_2670:
        /*3d54*/ 	.word	index@(_ZN2at6native29vectorized_elementwise_kernelILi2EZZZNS0_50_GLOBAL__N__2680c7bb_12_PowKernel_cu_b2145a98_318424pow_tensor_tensor_kernelERNS_18TensorIteratorBaseEENKUlvE_clEvENKUlvE6_clEvEUlN3c107complexIdEES9_E_St5arrayIPcLm3EEEEviT0_T1_)
        /*3d58*/ 	.word	0x00000028


	//----- nvinfo : EIATTR_MIN_STACK_SIZE
	.align		4
.L_2671:
        /*3d5c*/ 	.byte	0x04, 0x12
        /*3d5e*/ 	.short	(.L_2673 - .L_2672)
	.align		4
.L_2672:
        /*3d60*/ 	.word	index@(_ZN2at6native29vectorized_elementwise_kernelILi4EZZZNS0_50_GLOBAL__N__2680c7bb_12_PowKernel_cu_b2145a98_318424pow_tensor_tensor_kernelERNS_18TensorIteratorBaseEENKUlvE_clEvENKUlvE6_clEvEUlN3c107complexIdEES9_E_St5arrayIPcLm3EEEEviT0_T1_)
        /*3d64*/ 	.word	0x00000028


	//----- nvinfo : EIATTR_MIN_STACK_SIZE
	.align		4
.L_2673:
        /*3d68*/ 	.byte	0x04, 0x12
        /*3d6a*/ 	.short	(.L_2675 - .L_2674)
	.align		4
.L_2674:
        /*3d6c*/ 	.word	index@(_ZN2at6native29vectorized_elementwise_kernelILi8EZZZNS0_50_GLOBAL__N__2680c7bb_12_PowKernel_cu_b2145a98_318424pow_tensor_tensor_kernelERNS_18TensorIteratorBaseEENKUlvE_clEvENKUlvE6_clEvEUlN3c107complexIdEES9_E_St5arrayIPcLm3EEEEviT0_T1_)
        /*3d70*/ 	.word	0x00000000


	//----- nvinfo : EIATTR_MIN_STACK_SIZE
	.align		4
.L_2675:
        /*3d74*/ 	.byte	0x04, 0x12
        /*3d76*/ 	.short	(.L_2677 - .L_2676)
	.align		4
.L_2676:
        /*3d78*/ 	.word	index@(_ZN2at6native18elementwise_kernelILi128ELi4EZNS0_15gpu_kernel_implIZNS0_50_GLOBAL__N__2680c7bb_12_PowKernel_cu_b2145a98_318422pow_scalar_tensor_implIdEEvRNS_18TensorIteratorBaseEN3c107complexIT_EEEUlNS8_IdEEE_EEvS6_RKS9_EUliE_EEviT1_)
        /*3d7c*/ 	.word	0x00000028


	//----- nvinfo : EIATTR_MIN_STACK_SIZE
	.align		4
.L_2677:
        /*3d80*/ 	.byte	0x04, 0x12
        /*3d82*/ 	.short	(.L_2679 - .L_2678)
	.align		4
.L_2678:
        /*3d84*/ 	.word	index@(_ZN2at6native27unrolled_elementwise_kernelIZNS0_50_GLOBAL__N__2680c7bb_12_PowKernel_cu_b2145a98_318422pow_scalar_tensor_implIdEEvRNS_18TensorIteratorBaseEN3c107complexIT_EEEUlNS7_IdEEE_St5arrayIPcLm2EELi4E23TrivialOffsetCalculatorILi1EjESG_NS0_6memory12LoadWithCastILi1EEENSH_13StoreWithCastILi1EEEEEviS8_T0_T2_T3_T4_T5_)
        /*3d88*/ 	.word	0x00000028


	//----- nvinfo : EIATTR_MIN_STACK_SIZE
	.align		4
.L_2679:
        /*3d8c*/ 	.byte	0x04, 0x12
        /*3d8e*/ 	.short	(.L_2681 - .L_2680)
	.align		4
.L_2680:
        /*3d90*/ 	.word	index@(_ZN2at6native18elementwise_kernelILi128ELi2EZNS0_22gpu_kernel_impl_nocastIZNS0_50_GLOBAL__N__2680c7bb_12_PowKernel_cu_b2145a98_318422pow_scalar_tensor_implIdEEvRNS_18TensorIteratorBaseEN3c107complexIT_EEEUlNS8_IdEEE_EEvS6_RKS9_EUliE_EEviT1_)
        /*3d94*/ 	.word	0x00000028


	//----- nvinfo : EIATTR_MIN_STACK_SIZE
	.align		4
.L_2681:
        /*3d98*/ 	.byte	0x04, 0x12
        /*3d9a*/ 	.short	(.L_2683 - .L_2682)
	.align		4
.L_2682:
        /*3d9c*/ 	.word	index@(_ZN2at6native27unrolled_elementwise_kernelIZNS0_50_GLOBAL__N__2680c7bb_12_PowKernel_cu_b2145a98_318422pow_scalar_tensor_implIdEEvRNS_18TensorIteratorBaseEN3c107complexIT_EEEUlNS7_IdEEE_St5arrayIPcLm2EELi4E23TrivialOffsetCalculatorILi1EjESG_NS0_6memory15LoadWithoutCastENSH_16StoreWithoutCastEEEviS8_T0_T2_T3_T4_T5_)
        /*3da0*/ 	.word	0x00000030


	//----- nvinfo : EIATTR_MIN_STACK_SIZE
	.align		4
.L_2683:
        /*3da4*/ 	.byte	0x04, 0x12
        /*3da6*/ 	.short	(.L_2685 - .L_2684)
	.align		4
.L_2684:
        /*3da8*/ 	.word	index@(_ZN2at6native29vectorized_elementwise_kernelILi2EZNS0_50_GLOBAL__N__2680c7bb_12_PowKernel_cu_b2145a98_318422pow_scalar_tensor_implIdEEvRNS_18TensorIteratorBaseEN3c107complexIT_EEEUlNS7_IdEEE_St5arrayIPcLm2EEEEviT0_T1_)
        /*3dac*/ 	.word	0x00000028


	//----- nvinfo : EIATTR_MIN_STACK_SIZE
	.align		4
.L_2685:
        /*3db0*/ 	.byte	0x04, 0x12
        /*3db2*/ 	.short	(.L_2687 - .L_2686)
	.align		4
.L_2686:
        /*3db4*/ 	.word	index@(_ZN2at6native29vectorized_elementwise_kernelILi4EZNS0_50_GLOBAL__N__2680c7bb_12_PowKernel_cu_b2145a98_318422pow_scalar_tensor_implIdEEvRNS_18TensorIteratorBaseEN3c107complexIT_EEEUlNS7_IdEEE_St5arrayIPcLm2EEEEviT0_T1_)
        /*3db8*/ 	.word	0x00000028


	//----- nvinfo : EIATTR_MIN_STACK_SIZE
	.align		4
.L_2687:
        /*3dbc*/ 	.byte	0x04, 0x12
        /*3dbe*/ 	.short	(.L_2689 - .L_2688)
	.align		4
.L_2688:
        /*3dc0*/ 	.word	index@(_ZN2at6native29vectorized_elementwise_kernelILi8EZNS0_50_GLOBAL__N__2680c7bb_12_PowKernel_cu_b2145a98_318422pow_scalar_tensor_implIdEEvRNS_18TensorIteratorBaseEN3c107complexIT_EEEUlNS7_IdEEE_St5arrayIPcLm2EEEEviT0_T1_)
        /*3dc4*/ 	.word	0x00000000


	//----- nvinfo : EIATTR_MIN_STACK_SIZE
	.align		4
.L_2689:
        /*3dc8*/ 	.byte	0x04, 0x12
        /*3dca*/ 	.short	(.L_2691 - .L_2690)
	.align		4
.L_2690:
        /*3dcc*/ 	.word	index@(_ZN2at6native18elementwise_kernelILi128ELi4EZNS0_15gpu_kernel_implIZZZNS0_50_GLOBAL__N__2680c7bb_12_PowKernel_cu_b2145a98_318424pow_tensor_tensor_kernelERNS_18TensorIteratorBaseEENKUlvE_clEvENKUlvE5_clEvEUlffE_EEvS5_RKT_EUliE_EEviT1_)
        /*3dd0*/ 	.word	0x00000000


	//----- nvinfo : EIATTR_MIN_STACK_SIZE
	.align		4
.L_2691:
        /*3dd4*/ 	.byte	0x04, 0x12
        /*3dd6*/ 	.short	(.L_2693 - .L_2692)
	.align		4
.L_2692:
        /*3dd8*/ 	.word	index@(_ZN2at6native27unrolled_elementwise_kernelIZZZNS0_50_GLOBAL__N__2680c7bb_12_PowKernel_cu_b2145a98_318424pow_tensor_tensor_kernelERNS_18TensorIteratorBaseEENKUlvE_clEvENKUlvE5_clEvEUlffE_St5arrayIPcLm3EELi4E23TrivialOffsetCalculatorILi2EjESB_ILi1EjENS0_6memory12LoadWithCastILi2EEENSE_13StoreWithCastILi1EEEEEviT_T0_T2_T3_T4_T5_)
        /*3ddc*/ 	.word	0x00000000


	//----- nvinfo : EIATTR_MIN_STACK_SIZE
	.align		4
.L_2693:
        /*3de0*/ 	.byte	0x04, 0x12
        /*3de2*/ 	.short	(.L_2695 - .L_2694)
	.align		4
.L_2694:
        /*3de4*/ 	.word	index@(_ZN2at6native18elementwise_kernelILi128ELi2EZNS0_22gpu_kernel_impl_nocastIZZZNS0_50_GLOBAL__N__2680c7bb_12_PowKernel_cu_b2145a98_318424pow_tensor_tensor_kernelERNS_18TensorIteratorBaseEENKUlvE_clEvENKUlvE5_clEvEUlffE_EEvS5_RKT_EUliE_EEviT1_)
        /*3de8*/ 	.word	0x00000000


	//----- nvinfo : EIATTR_MIN_STACK_SIZE
	.align		4
.L_2695:
        /*3dec*/ 	.byte	0x04, 0x12
        /*3dee*/ 	.short	(.L_2697 - .L_2696)
	.align		4
.L_2696:
        /*3df0*/ 	.word	index@(_ZN2at6native27unrolled_elementwise_kernelIZZZNS0_50_GLOBAL__N__2680c7bb_12_PowKernel_cu_b2145a98_318424pow_tensor_tensor_kernelERNS_18TensorIteratorBaseEENKUlvE_clEvENKUlvE5_clEvEUlffE_St5arrayIPcLm3EELi4E23TrivialOffsetCalculatorILi2EjESB_ILi1EjENS0_6memory15LoadWithoutCastENSE_16StoreWithoutCastEEEviT_T0_T2_T3_T4_T5_)
        /*3df4*/ 	.word	0x00000000


	//----- nvinfo : EIATTR_MIN_STACK_SIZE
	.align		4
.L_2697:
        /*3df8*/ 	.byte	0x04, 0x12
        /*3dfa*/ 	.short	(.L_2699 - .L_2698)
	.align		4
.L_2698:
        /*3dfc*/ 	.word	index@(_ZN2at6native29vectorized_elementwise_kernelILi2EZZZNS0_50_GLOBAL__N__2680c7bb_12_PowKernel_cu_b2145a98_318424pow_tensor_tensor_kernelERNS_18TensorIteratorBaseEENKUlvE_clEvENKUlvE5_clEvEUlffE_St5arrayIPcLm3EEEEviT0_T1_)
        /*3e00*/ 	.word	0x00000000


	//----- nvinfo : EIATTR_MIN_STACK_SIZE
	.align		4
.L_2699:
        /*3e04*/ 	.byte	0x04, 0x12
        /*3e06*/ 	.short	(.L_2701 - .L_2700)
	.align		4
.L_2700:
        /*3e08*/ 	.word	index@(_ZN2at6native29vectorized_elementwise_kernelILi4EZZZNS0_50_GLOBAL__N__2680c7bb_12_PowKernel_cu_b2145a98_318424pow_tensor_tensor_kernelERNS_18TensorIteratorBaseEENKUlvE_clEvENKUlvE5_clEvEUlffE_St5arrayIPcLm3EEEEviT0_T1_)
        /*3e0c*/ 	.word	0x00000000


	//----- nvinfo : EIATTR_MIN_STACK_SIZE
	.align		4
.L_2701:
        /*3e10*/ 	.byte	0x04, 0x12
        /*3e12*/ 	.short	(.L_2703 - .L_2702)
	.align		4
.L_2702:
        /*3e14*/ 	.word	index@(_ZN2at6native29vectorized_elementwise_kernelILi8EZZZNS0_50_GLOBAL__N__2680c7bb_12_PowKernel_cu_b2145a98_318424pow_tensor_tensor_kernelERNS_18TensorIteratorBaseEENKUlvE_clEvENKUlvE5_clEvEUlffE_St5arrayIPcLm3EEEEviT0_T1_)
        /*3e18*/ 	.word	0x00000000


	//----- nvinfo : EIATTR_MIN_STACK_SIZE
	.align		4
.L_2703:
        /*3e1c*/ 	.byte	0x04, 0x12
        /*3e1e*/ 	.short	(.L_2705 - .L_2704)
	.align		4
.L_2704:
        /*3e20*/ 	.word	index@(_ZN2at6native18elementwise_kernelILi128ELi4EZNS0_15gpu_kernel_implIZNS0_50_GLOBAL__N__2680c7bb_12_PowKernel_cu_b2145a98_318422pow_scalar_tensor_implIfEEvRNS_18TensorIteratorBaseET_EUlfE_EEvS6_RKS7_EUliE_EEviT1_)
        /*3e24*/ 	.word	0x00000000


	//----- nvinfo : EIATTR_MIN_STACK_SIZE
	.align		4
.L_2705:
        /*3e28*/ 	.byte	0x04, 0x12
        /*3e2a*/ 	.short	(.L_2707 - .L_2706)
	.align		4
.L_2706:
        /*3e2c*/ 	.word	index@(_ZN2at6native27unrolled_elementwise_kernelIZNS0_50_GLOBAL__N__2680c7bb_12_PowKernel_cu_b2145a98_318422pow_scalar_tensor_implIfEEvRNS_18TensorIteratorBaseET_EUlfE_St5arrayIPcLm2EELi4E23TrivialOffsetCalculatorILi1EjESC_NS0_6memory12LoadWithCastILi1EEENSD_13StoreWithCastILi1EEEEEviS6_T0_T2_T3_T4_T5_)
        /*3e30*/ 	.word	0x00000000


	//----- nvinfo : EIATTR_MIN_STACK_SIZE
	.align		4
.L_2707:
        /*3e34*/ 	.byte	0x04, 0x12
        /*3e36*/ 	.short	(.L_2709 - .L_2708)
	.align		4
.L_2708:
        /*3e38*/ 	.word	index@(_ZN2at6native18elementwise_kernelILi128ELi2EZNS0_22gpu_kernel_impl_nocastIZNS0_50_GLOBAL__N__2680c7bb_12_PowKernel_cu_b2145a98_318422pow_scalar_tensor_implIfEEvRNS_18TensorIteratorBaseET_EUlfE_EEvS6_RKS7_EUliE_EEviT1_)
        /*3e3c*/ 	.word	0x00000000


	//----- nvinfo : EIATTR_MIN_STACK_SIZE
	.align		4
.L_2709:
        /*3e40*/ 	.byte	0x04, 0x12
        /*3e42*/ 	.short	(.L_2711 - .L_2710)
	.align		4
.L_2710:
        /*3e44*/ 	.word	index@(_ZN2at6native27unrolled_elementwise_kernelIZNS0_50_GLOBAL__N__2680c7bb_12_PowKernel_cu_b2145a98_318422pow_scalar_tensor_implIfEEvRNS_18TensorIteratorBaseET_EUlfE_St5arrayIPcLm2EELi4E23TrivialOffsetCalculatorILi1EjESC_NS0_6memory15LoadWithoutCastENSD_16StoreWithoutCastEEEviS6_T0_T2_T3_T4_T5_)
        /*3e48*/ 	.word	0x00000000


	//----- nvinfo : EIATTR_MIN_STACK_SIZE
	.align		4
.L_2711:
        /*3e4c*/ 	.byte	0x04, 0x12
        /*3e4e*/ 	.short	(.L_2713 - .L_2712)
	.align		4
.L_2712:
        /*3e50*/ 	.word	index@(_ZN2at6native29vectorized_elementwise_kernelILi2EZNS0_50_GLOBAL__N__2680c7bb_12_PowKernel_cu_b2145a98_318422pow_scalar_tensor_implIfEEvRNS_18TensorIteratorBaseET_EUlfE_St5arrayIPcLm2EEEEviT0_T1_)
        /*3e54*/ 	.word	0x00000000


	//----- nvinfo : EIATTR_MIN_STACK_SIZE
	.align		4
.L_2713:
        /*3e58*/ 	.byte	0x04, 0x12
        /*3e5a*/ 	.short	(.L_2715 - .L_2714)
	.align		4
.L_2714:
        /*3e5c*/ 	.word	index@(_ZN2at6native29vectorized_elementwise_kernelILi4EZNS0_50_GLOBAL__N__2680c7bb_12_PowKernel_cu_b2145a98_318422pow_scalar_tensor_implIfEEvRNS_18TensorIteratorBaseET_EUlfE_St5arrayIPcLm2EEEEviT0_T1_)
        /*3e60*/ 	.word	0x00000000


	//----- nvinfo : EIATTR_MIN_STACK_SIZE
	.align		4
.L_2715:
        /*3e64*/ 	.byte	0x04, 0x12
        /*3e66*/ 	.short	(.L_2717 - .L_2716)
	.align		4
.L_2716:
        /*3e68*/ 	.word	index@(_ZN2at6native29vectorized_elementwise_kernelILi8EZNS0_50_GLOBAL__N__2680c7bb_12_PowKernel_cu_b2145a98_318422pow_scalar_tensor_implIfEEvRNS_18TensorIteratorBaseET_EUlfE_St5arrayIPcLm2EEEEviT0_T1_)
        /*3e6c*/ 	.word	0x00000000


	//----- nvinfo : EIATTR_MIN_STACK_SIZE
	.align		4
.L_2717:
        /*3e70*/ 	.byte	0x04, 0x12
        /*3e72*/ 	.short	(.L_2719 - .L_2718)
	.align		4
.L_2718:
        /*3e74*/ 	.word	index@(_ZN2at6native18elementwise_kernelILi128ELi4EZNS0_15gpu_kernel_implIZZZNS0_50_GLOBAL__N__2680c7bb_12_PowKernel_cu_b2145a98_318424pow_tensor_tensor_kernelERNS_18TensorIteratorBaseEENKUlvE_clEvENKUlvE4_clEvEUlddE_EEvS5_RKT_EUliE_EEviT1_)
        /*3e78*/ 	.word	0x00000000


	//----- nvinfo : EIATTR_MIN_STACK_SIZE
	.align		4
.L_2719:
        /*3e7c*/ 	.byte	0x04, 0x12
        /*3e7e*/ 	.short	(.L_2721 - .L_2720)
	.align		4
.L_2720:
        /*3e80*/ 	.word	index@(_ZN2at6native27unrolled_elementwise_kernelIZZZNS0_50_GLOBAL__N__2680c7bb_12_PowKernel_cu_b2145a98_318424pow_tensor_tensor_kernelERNS_18TensorIteratorBaseEENKUlvE_clEvENKUlvE4_clEvEUlddE_St5arrayIPcLm3EELi4E23TrivialOffsetCalculatorILi2EjESB_ILi1EjENS0_6memory12LoadWithCastILi2EEENSE_13StoreWithCastILi1EEEEEviT_T0_T2_T3_T4_T5_)
        /*3e84*/ 	.word	0x00000000


	//----- nvinfo : EIATTR_MIN_STACK_SIZE
	.align		4
.L_2721:
        /*3e88*/ 	.byte	0x04, 0x12
        /*3e8a*/ 	.short	(.L_2723 - .L_2722)
	.align		4
.L_2722:
        /*3e8c*/ 	.word	index@(_ZN2at6native18elementwise_kernelILi128ELi2EZNS0_22gpu_kernel_impl_nocastIZZZNS0_50_GLOBAL__N__2680c7bb_12_PowKernel_cu_b2145a98_318424pow_tensor_tensor_kernelERNS_18TensorIteratorBaseEENKUlvE_clEvENKUlvE4_clEvEUlddE_EEvS5_RKT_EUliE_EEviT1_)
        /*3e90*/ 	.word	0x00000000


	//----- nvinfo : EIATTR_MIN_STACK_SIZE
	.align		4
.L_2723:
        /*3e94*/ 	.byte	0x04, 0x12
        /*3e96*/ 	.short	(.L_2725 - .L_2724)
	.align		4
.L_2724:
        /*3e98*/ 	.word	index@(_ZN2at6native27unrolled_elementwise_kernelIZZZNS0_50_GLOBAL__N__2680c7bb_12_PowKernel_cu_b2145a98_318424pow_tensor_tensor_kernelERNS_18TensorIteratorBaseEENKUlvE_clEvENKUlvE4_clEvEUlddE_St5arrayIPcLm3EELi4E23TrivialOffsetCalculatorILi2EjESB_ILi1EjENS0_6memory15LoadWithoutCastENSE_16StoreWithoutCastEEEviT_T0_T2_T3_T4_T5_)
        /*3e9c*/ 	.word	0x00000000


	//----- nvinfo : EIATTR_MIN_STACK_SIZE
	.align		4
.L_2725:
        /*3ea0*/ 	.byte	0x04, 0x12
        /*3ea2*/ 	.short	(.L_2727 - .L_2726)
	.align		4
.L_2726:
        /*3ea4*/ 	.word	index@(_ZN2at6native29vectorized_elementwise_kernelILi2EZZZNS0_50_GLOBAL__N__2680c7bb_12_PowKernel_cu_b2145a98_318424pow_tensor_tensor_kernelERNS_18TensorIteratorBaseEENKUlvE_clEvENKUlvE4_clEvEUlddE_St5arrayIPcLm3EEEEviT0_T1_)
        /*3ea8*/ 	.word	0x00000000


	//----- nvinfo : EIATTR_MIN_STACK_SIZE
	.align		4
.L_2727:
        /*3eac*/ 	.byte	0x04, 0x12
        /*3eae*/ 	.short	(.L_2729 - .L_2728)
	.align		4
.L_2728:
        /*3eb0*/ 	.word	index@(_ZN2at6native29vectorized_elementwise_kernelILi4EZZZNS0_50_GLOBAL__N__2680c7bb_12_PowKernel_cu_b2145a98_318424pow_tensor_tensor_kernelERNS_18TensorIteratorBaseEENKUlvE_clEvENKUlvE4_clEvEUlddE_St5arrayIPcLm3EEEEviT0_T1_)
        /*3eb4*/ 	.word	0x00000000


	//----- nvinfo : EIATTR_MIN_STACK_SIZE
	.align		4
.L_2729:
        /*3eb8*/ 	.byte	0x04, 0x12
        /*3eba*/ 	.short	(.L_2731 - .L_2730)
	.align		4
.L_2730:
        /*3ebc*/ 	.word	index@(_ZN2at6native29vectorized_elementwise_kernelILi8EZZZNS0_50_GLOBAL__N__2680c7bb_12_PowKernel_cu_b2145a98_318424pow_tensor_tensor_kernelERNS_18TensorIteratorBaseEENKUlvE_clEvENKUlvE4_clEvEUlddE_St5arrayIPcLm3EEEEviT0_T1_)
        /*3ec0*/ 	.word	0x00000000


	//----- nvinfo : EIATTR_MIN_STACK_SIZE
	.align		4
.L_2731:
        /*3ec4*/ 	.byte	0x04, 0x12
        /*3ec6*/ 	.short	(.L_2733 - .L_2732)
	.align		4
.L_2732:
        /*3ec8*/ 	.word	index@(_ZN2at6native18elementwise_kernelILi128ELi4EZNS0_15gpu_kernel_implIZNS0_50_GLOBAL__N__2680c7bb_12_PowKernel_cu_b2145a98_318422pow_scalar_tensor_implIdEEvRNS_18TensorIteratorBaseET_EUldE_EEvS6_RKS7_EUliE_EEviT1_)
        /*3ecc*/ 	.word	0x00000000


	//----- nvinfo : EIATTR_MIN_STACK_SIZE
	.align		4
.L_2733:
        /*3ed0*/ 	.byte	0x04, 0x12
        /*3ed2*/ 	.short	(.L_2735 - .L_2734)
	.align		4
.L_2734:
        /*3ed4*/ 	.word	index@(_ZN2at6native27unrolled_elementwise_kernelIZNS0_50_GLOBAL__N__2680c7bb_12_PowKernel_cu_b2145a98_318422pow_scalar_tensor_implIdEEvRNS_18TensorIteratorBaseET_EUldE_St5arrayIPcLm2EELi4E23TrivialOffsetCalculatorILi1EjESC_NS0_6memory12LoadWithCastILi1EEENSD_13StoreWithCastILi1EEEEEviS6_T0_T2_T3_T4_T5_)
        /*3ed8*/ 	.word	0x00000000


	//----- nvinfo : EIATTR_MIN_STACK_SIZE
	.align		4
.L_2735:
        /*3edc*/ 	.byte	0x04, 0x12
        /*3ede*/ 	.short	(.L_2737 - .L_2736)
	.align		4
.L_2736:
        /*3ee0*/ 	.word	index@(_ZN2at6native18elementwise_kernelILi128ELi2EZNS0_22gpu_kernel_impl_nocastIZNS0_50_GLOBAL__N__2680c7bb_12_PowKernel_cu_b2145a98_318422pow_scalar_tensor_implIdEEvRNS_18TensorIteratorBaseET_EUldE_EEvS6_RKS7_EUliE_EEviT1_)
        /*3ee4*/ 	.word	0x00000000


	//----- nvinfo : EIATTR_MIN_STACK_SIZE
	.align		4
.L_2737:
        /*3ee8*/ 	.byte	0x04, 0x12
        /*3eea*/ 	.short	(.L_2739 - .L_2738)
	.align		4
.L_2738:
        /*3eec*/ 	.word	index@(_ZN2at6native27unrolled_elementwise_kernelIZNS0_50_GLOBAL__N__2680c7bb_12_PowKernel_cu_b2145a98_318422pow_scalar_tensor_implIdEEvRNS_18TensorIteratorBaseET_EUldE_St5arrayIPcLm2EELi4E23TrivialOffsetCalculatorILi1EjESC_NS0_6memory15LoadWithoutCastENSD_16StoreWithoutCastEEEviS6_T0_T2_T3_T4_T5_)
        /*3ef0*/ 	.word	0x00000000


	//----- nvinfo : EIATTR_MIN_STACK_SIZE
	.align		4
.L_2739:
        /*3ef4*/ 	.byte	0x04, 0x12
        /*3ef6*/ 	.short	(.L_2741 - .L_2740)
	.align		4
.L_2740:
        /*3ef8*/ 	.word	index@(_ZN2at6native29vectorized_elementwise_kernelILi2EZNS0_50_GLOBAL__N__2680c7bb_12_PowKernel_cu_b2145a98_318422pow_scalar_tensor_implIdEEvRNS_18TensorIteratorBaseET_EUldE_St5arrayIPcLm2EEEEviT0_T1_)
        /*3efc*/ 	.word	0x00000000


	//----- nvinfo : EIATTR_MIN_STACK_SIZE
	.align		4
.L_2741:
        /*3f00*/ 	.byte	0x04, 0x12
        /*3f02*/ 	.short	(.L_2743 - .L_2742)
	.align		4
.L_2742:
        /*3f04*/ 	.word	index@(_ZN2at6native29vectorized_elementwise_kernelILi4EZNS0_50_GLOBAL__N__2680c7bb_12_PowKernel_cu_b2145a98_318422pow_scalar_tensor_implIdEEvRNS_18TensorIteratorBaseET_EUldE_St5arrayIPcLm2EEEEviT0_T1_)
        /*3f08*/ 	.word	0x00000000


	//----- nvinfo : EIATTR_MIN_STACK_SIZE
	.align		4
.L_2743:
        /*3f0c*/ 	.byte	0x04, 0x12
        /*3f0e*/ 	.short	(.L_2745 - .L_2744)
	.align		4
.L_2744:
        /*3f10*/ 	.word	index@(_ZN2at6native29vectorized_elementwise_kernelILi8EZNS0_50_GLOBAL__N__2680c7bb_12_PowKernel_cu_b2145a98_318422pow_scalar_tensor_implIdEEvRNS_18TensorIteratorBaseET_EUldE_St5arrayIPcLm2EEEEviT0_T1_)
        /*3f14*/ 	.word	0x00000000


	//----- nvinfo : EIATTR_MIN_STACK_SIZE
	.align		4
.L_2745:
        /*3f18*/ 	.byte	0x04, 0x12
        /*3f1a*/ 	.short	(.L_2747 - .L_2746)
	.align		4
.L_2746:
        /*3f1c*/ 	.word	index@(_ZN2at6native18elementwise_kernelILi128ELi4EZNS0_15gpu_kernel_implIZZZNS0_50_GLOBAL__N__2680c7bb_12_PowKernel_cu_b2145a98_318424pow_tensor_tensor_kernelERNS_18TensorIteratorBaseEENKUlvE_clEvENKUlvE3_clEvEUlssE_EEvS5_RKT_EUliE_EEviT1_)
        /*3f20*/ 	.word	0x00000000


	//----- nvinfo : EIATTR_MIN_STACK_SIZE
	.align		4
.L_2747:
        /*3f24*/ 	.byte	0x04, 0x12
        /*3f26*/ 	.short	(.L_2749 - .L_2748)
	.align		4
.L_2748:
        /*3f28*/ 	.word	index@(_ZN2at6native27unrolled_elementwise_kernelIZZZNS0_50_GLOBAL__N__2680c7bb_12_PowKernel_cu_b2145a98_318424pow_tensor_tensor_kernelERNS_18TensorIteratorBaseEENKUlvE_clEvENKUlvE3_clEvEUlssE_St5arrayIPcLm3EELi4E23TrivialOffsetCalculatorILi2EjESB_ILi1EjENS0_6memory12LoadWithCastILi2EEENSE_13StoreWithCastILi1EEEEEviT_T0_T2_T3_T4_T5_)
        /*3f2c*/ 	.word	0x00000000


	//----- nvinfo : EIATTR_MIN_STACK_SIZE
	.align		4
.L_2749:
        /*3f30*/ 	.byte	0x04, 0x12
        /*3f32*/ 	.short	(.L_2751 - .L_2750)
	.align		4
.L_2750:
        /*3f34*/ 	.word	index@(_ZN2at6native18elementwise_kernelILi128ELi4EZNS0_22gpu_kernel_impl_nocastIZZZNS0_50_GLOBAL__N__2680c7bb_12_PowKernel_cu_b2145a98_318424pow_tensor_tensor_kernelERNS_18TensorIteratorBaseEENKUlvE_clEvENKUlvE3_clEvEUlssE_EEvS5_RKT_EUliE_EEviT1_)
        /*3f38*/ 	.word	0x00000000


	//----- nvinfo : EIATTR_MIN_STACK_SIZE
	.align		4
.L_2751:
        /*3f3c*/ 	.byte	0x04, 0x12
        /*3f3e*/ 	.short	(.L_2753 - .L_2752)
	.align		4
.L_2752:
        /*3f40*/ 	.word	index@(_ZN2at6native27unrolled_elementwise_kernelIZZZNS0_50_GLOBAL__N__2680c7bb_12_PowKernel_cu_b2145a98_318424pow_tensor_tensor_kernelERNS_18TensorIteratorBaseEENKUlvE_clEvENKUlvE3_clEvEUlssE_St5arrayIPcLm3EELi4E23TrivialOffsetCalculatorILi2EjESB_ILi1EjENS0_6memory15LoadWithoutCastENSE_16StoreWithoutCastEEEviT_T0_T2_T3_T4_T5_)
        /*3f44*/ 	.word	0x00000000


	//----- nvinfo : EIATTR_MIN_STACK_SIZE
	.align		4
.L_2753:
        /*3f48*/ 	.byte	0x04, 0x12
        /*3f4a*/ 	.short	(.L_2755 - .L_2754)
	.align		4
.L_2754:
        /*3f4c*/ 	.word	index@(_ZN2at6native29vectorized_elementwise_kernelILi2EZZZNS0_50_GLOBAL__N__2680c7bb_12_PowKernel_cu_b2145a98_318424pow_tensor_tensor_kernelERNS_18TensorIteratorBaseEENKUlvE_clEvENKUlvE3_clEvEUlssE_St5arrayIPcLm3EEEEviT0_T1_)
        /*3f50*/ 	.word	0x00000000


	//----- nvinfo : EIATTR_MIN_STACK_SIZE
	.align		4
.L_2755:
        /*3f54*/ 	.byte	0x04, 0x12
        /*3f56*/ 	.short	(.L_2757 - .L_2756)
	.align		4
.L_2756:
        /*3f58*/ 	.word	index@(_ZN2at6native29vectorized_elementwise_kernelILi4EZZZNS0_50_GLOBAL__N__2680c7bb_12_PowKernel_cu_b2145a98_318424pow_tensor_tensor_kernelERNS_18TensorIteratorBaseEENKUlvE_clEvENKUlvE3_clEvEUlssE_St5arrayIPcLm3EEEEviT0_T1_)
        /*3f5c*/ 	.word	0x00000000


	//----- nvinfo : EIATTR_MIN_STACK_SIZE
	.align		4
.L_2757:
        /*3f60*/ 	.byte	0x04, 0x12
        /*3f62*/ 	.short	(.L_2759 - .L_2758)
	.align		4
.L_2758:
        /*3f64*/ 	.word	index@(_ZN2at6native29vectorized_elementwise_kernelILi8EZZZNS0_50_GLOBAL__N__2680c7bb_12_PowKernel_cu_b2145a98_318424pow_tensor_tensor_kernelERNS_18TensorIteratorBaseEENKUlvE_clEvENKUlvE3_clEvEUlssE_St5arrayIPcLm3EEEEviT0_T1_)
        /*3f68*/ 	.word	0x00000000


	//----- nvinfo : EIATTR_MIN_STACK_SIZE
	.align		4
.L_2759:
        /*3f6c*/ 	.byte	0x04, 0x12
        /*3f6e*/ 	.short	(.L_2761 - .L_2760)
	.align		4
.L_2760:
        /*3f70*/ 	.word	index@(_ZN2at6native18elementwise_kernelILi128ELi4EZNS0_15gpu_kernel_implIZNS0_50_GLOBAL__N__2680c7bb_12_PowKernel_cu_b2145a98_318422pow_scalar_tensor_implIsEEvRNS_18TensorIteratorBaseET_EUlsE_EEvS6_RKS7_EUliE_EEviT1_)
        /*3f74*/ 	.word	0x00000000


	//----- nvinfo : EIATTR_MIN_STACK_SIZE
	.align		4
.L_2761:
        /*3f78*/ 	.byte	0x04, 0x12
        /*3f7a*/ 	.short	(.L_2763 - .L_2762)
	.align		4
.L_2762:
        /*3f7c*/ 	.word	index@(_ZN2at6native27unrolled_elementwise_kernelIZNS0_50_GLOBAL__N__2680c7bb_12_PowKernel_cu_b2145a98_318422pow_scalar_tensor_implIsEEvRNS_18TensorIteratorBaseET_EUlsE_St5arrayIPcLm2EELi4E23TrivialOffsetCalculatorILi1EjESC_NS0_6memory12LoadWithCastILi1EEENSD_13StoreWithCastILi1EEEEEviS6_T0_T2_T3_T4_T5_)
        /*3f80*/ 	.word	0x00000000


	//----- nvinfo : EIATTR_MIN_STACK_SIZE
	.align		4
.L_2763:
        /*3f84*/ 	.byte	0x04, 0x12
        /*3f86*/ 	.short	(.L_2765 - .L_2764)
	.align		4
.L_2764:
        /*3f88*/ 	.word	index@(_ZN2at6native18elementwise_kernelILi128ELi4EZNS0_22gpu_kernel_impl_nocastIZNS0_50_GLOBAL__N__2680c7bb_12_PowKernel_cu_b2145a98_318422pow_scalar_tensor_implIsEEvRNS_18TensorIteratorBaseET_EUlsE_EEvS6_RKS7_EUliE_EEviT1_)
        /*3f8c*/ 	.word	0x00000000


	//----- nvinfo : EIATTR_MIN_STACK_SIZE
	.align		4
.L_2765:
        /*3f90*/ 	.byte	0x04, 0x12
        /*3f92*/ 	.short	(.L_2767 - .L_2766)
	.align		4
.L_2766:
        /*3f94*/ 	.word	index@(_ZN2at6native27unrolled_elementwise_kernelIZNS0_50_GLOBAL__N__2680c7bb_12_PowKernel_cu_b2145a98_318422pow_scalar_tensor_implIsEEvRNS_18TensorIteratorBaseET_EUlsE_St5arrayIPcLm2EELi4E23TrivialOffsetCalculatorILi1EjESC_NS0_6memory15LoadWithoutCastENSD_16StoreWithoutCastEEEviS6_T0_T2_T3_T4_T5_)
        /*3f98*/ 	.word	0x00000000


	//----- nvinfo : EIATTR_MIN_STACK_SIZE
	.align		4
.L_2767:
        /*3f9c*/ 	.byte	0x04, 0x12
        /*3f9e*/ 	.short	(.L_2769 - .L_2768)
	.align		4
.L_2768:
        /*3fa0*/ 	.word	index@(_ZN2at6native29vectorized_elementwise_kernelILi2EZNS0_50_GLOBAL__N__2680c7bb_12_PowKernel_cu_b2145a98_318422pow_scalar_tensor_implIsEEvRNS_18TensorIteratorBaseET_EUlsE_St5arrayIPcLm2EEEEviT0_T1_)
        /*3fa4*/ 	.word	0x00000000


	//----- nvinfo : EIATTR_MIN_STACK_SIZE
	.align		4
.L_2769:
        /*3fa8*/ 	.byte	0x04, 0x12
        /*3faa*/ 	.short	(.L_2771 - .L_2770)
	.align		4
.L_2770:
        /*3fac*/ 	.word	index@(_ZN2at6native29vectorized_elementwise_kernelILi4EZNS0_50_GLOBAL__N__2680c7bb_12_PowKernel_cu_b2145a98_318422pow_scalar_tensor_implIsEEvRNS_18TensorIteratorBaseET_EUlsE_St5arrayIPcLm2EEEEviT0_T1_)
        /*3fb0*/ 	.word	0x00000000


	//----- nvinfo : EIATTR_MIN_STACK_SIZE
	.align		4
.L_2771:
        /*3fb4*/ 	.byte	0x04, 0x12
        /*3fb6*/ 	.short	(.L_2773 - .L_2772)
	.align		4
.L_2772:
        /*3fb8*/ 	.word	index@(_ZN2at6native29vectorized_elementwise_kernelILi8EZNS0_50_GLOBAL__N__2680c7bb_12_PowKernel_cu_b2145a98_318422pow_scalar_tensor_implIsEEvRNS_18TensorIteratorBaseET_EUlsE_St5arrayIPcLm2EEEEviT0_T1_)
        /*3fbc*/ 	.word	0x00000000


	//----- nvinfo : EIATTR_MIN_STACK_SIZE
	.align		4
.L_2773:
        /*3fc0*/ 	.byte	0x04, 0x12
        /*3fc2*/ 	.short	(.L_2775 - .L_2774)
	.align		4
.L_2774:
        /*3fc4*/ 	.word	index@(_ZN2at6native18elementwise_kernelILi128ELi4EZNS0_15gpu_kernel_implIZZZNS0_50_GLOBAL__N__2680c7bb_12_PowKernel_cu_b2145a98_318424pow_tensor_tensor_kernelERNS_18TensorIteratorBaseEENKUlvE_clEvENKUlvE2_clEvEUlllE_EEvS5_RKT_EUliE_EEviT1_)
        /*3fc8*/ 	.word	0x00000000


	//----- nvinfo : EIATTR_MIN_STACK_SIZE
	.align		4
.L_2775:
        /*3fcc*/ 	.byte	0x04, 0x12
        /*3fce*/ 	.short	(.L_2777 - .L_2776)
	.align		4
.L_2776:
        /*3fd0*/ 	.word	index@(_ZN2at6native27unrolled_elementwise_kernelIZZZNS0_50_GLOBAL__N__2680c7bb_12_PowKernel_cu_b2145a98_318424pow_tensor_tensor_kernelERNS_18TensorIteratorBaseEENKUlvE_clEvENKUlvE2_clEvEUlllE_St5arrayIPcLm3EELi4E23TrivialOffsetCalculatorILi2EjESB_ILi1EjENS0_6memory12LoadWithCastILi2EEENSE_13StoreWithCastILi1EEEEEviT_T0_T2_T3_T4_T5_)
        /*3fd4*/ 	.word	0x00000000


	//----- nvinfo : EIATTR_MIN_STACK_SIZE
	.align		4
.L_2777:
        /*3fd8*/ 	.byte	0x04, 0x12
        /*3fda*/ 	.short	(.L_2779 - .L_2778)
	.align		4
.L_2778:
        /*3fdc*/ 	.word	index@(_ZN2at6native18elementwise_kernelILi128ELi2EZNS0_22gpu_kernel_impl_nocastIZZZNS0_50_GLOBAL__N__2680c7bb_12_PowKernel_cu_b2145a98_318424pow_tensor_tensor_kernelERNS_18TensorIteratorBaseEENKUlvE_clEvENKUlvE2_clEvEUlllE_EEvS5_RKT_EUliE_EEviT1_)
        /*3fe0*/ 	.word	0x00000000


	//----- nvinfo : EIATTR_MIN_STACK_SIZE
	.align		4
.L_2779:
        /*3fe4*/ 	.byte	0x04, 0x12
        /*3fe6*/ 	.short	(.L_2781 - .L_2780)
	.align		4
.L_2780:
        /*3fe8*/ 	.word	index@(_ZN2at6native27unrolled_elementwise_kernelIZZZNS0_50_GLOBAL__N__2680c7bb_12_PowKernel_cu_b2145a98_318424pow_tensor_tensor_kernelERNS_18TensorIteratorBaseEENKUlvE_clEvENKUlvE2_clEvEUlllE_St5arrayIPcLm3EELi4E23TrivialOffsetCalculatorILi2EjESB_ILi1EjENS0_6memory15LoadWithoutCastENSE_16StoreWithoutCastEEEviT_T0_T2_T3_T4_T5_)
        /*3fec*/ 	.word	0x00000000


	//----- nvinfo : EIATTR_MIN_STACK_SIZE
	.align		4
.L_2781:
        /*3ff0*/ 	.byte	0x04, 0x12
        /*3ff2*/ 	.short	(.L_2783 - .L_2782)
	.align		4
.L_2782:
        /*3ff4*/ 	.word	index@(_ZN2at6native29vectorized_elementwise_kernelILi2EZZZNS0_50_GLOBAL__N__2680c7bb_12_PowKernel_cu_b2145a98_318424pow_tensor_tensor_kernelERNS_18TensorIteratorBaseEENKUlvE_clEvENKUlvE2_clEvEUlllE_St5arrayIPcLm3EEEEviT0_T1_)
        /*3ff8*/ 	.word	0x00000000


	//----- nvinfo : EIATTR_MIN_STACK_SIZE
	.align		4
.L_2783:
        /*3ffc*/ 	.byte	0x04, 0x12
        /*3ffe*/ 	.short	(.L_2785 - .L_2784)
	.align		4
.L_2784:
        /*4000*/ 	.word	index@(_ZN2at6native29vectorized_elementwise_kernelILi4EZZZNS0_50_GLOBAL__N__2680c7bb_12_PowKernel_cu_b2145a98_318424pow_tensor_tensor_kernelERNS_18TensorIteratorBaseEENKUlvE_clEvENKUlvE2_clEvEUlllE_St5arrayIPcLm3EEEEviT0_T1_)
        /*4004*/ 	.word	0x00000000


	//----- nvinfo : EIATTR_MIN_STACK_SIZE
	.align		4
.L_2785:
        /*4008*/ 	.byte	0x04, 0x12
        /*400a*/ 	.short	(.L_2787 - .L_2786)
	.align		4
.L_2786:
        /*400c*/ 	.word	index@(_ZN2at6native29vectorized_elementwise_kernelILi8EZZZNS0_50_GLOBAL__N__2680c7bb_12_PowKernel_cu_b2145a98_318424pow_tensor_tensor_kernelERNS_18TensorIteratorBaseEENKUlvE_clEvENKUlvE2_clEvEUlllE_St5arrayIPcLm3EEEEviT0_T1_)
        /*4010*/ 	.word	0x00000000


	//----- nvinfo : EIATTR_MIN_STACK_SIZE
	.align		4
.L_2787:
        /*4014*/ 	.byte	0x04, 0x12
        /*4016*/ 	.short	(.L_2789 - .L_2788)
	.align		4
.L_2788:
        /*4018*/ 	.word	index@(_ZN2at6native18elementwise_kernelILi128ELi4EZNS0_15gpu_kernel_implIZNS0_50_GLOBAL__N__2680c7bb_12_PowKernel_cu_b2145a98_318422pow_scalar_tensor_implIlEEvRNS_18TensorIteratorBaseET_EUllE_EEvS6_RKS7_EUliE_EEviT1_)
        /*401c*/ 	.word	0x00000000


	//----- nvinfo : EIATTR_MIN_STACK_SIZE
	.align		4
.L_2789:
        /*4020*/ 	.byte	0x04, 0x12
        /*4022*/ 	.short	(.L_2791 - .L_2790)
	.align		4
.L_2790:
        /*4024*/ 	.word	index@(_ZN2at6native27unrolled_elementwise_kernelIZNS0_50_GLOBAL__N__2680c7bb_12_PowKernel_cu_b2145a98_318422pow_scalar_tensor_implIlEEvRNS_18TensorIteratorBaseET_EUllE_St5arrayIPcLm2EELi4E23TrivialOffsetCalculatorILi1EjESC_NS0_6memory12LoadWithCastILi1EEENSD_13StoreWithCastILi1EEEEEviS6_T0_T2_T3_T4_T5_)
        /*4028*/ 	.word	0x00000000


	//----- nvinfo : EIATTR_MIN_STACK_SIZE
	.align		4
.L_2791:
        /*402c*/ 	.byte	0x04, 0x12
        /*402e*/ 	.short	(.L_2793 - .L_2792)
	.align		4
.L_2792:
        /*4030*/ 	.word	index@(_ZN2at6native18elementwise_kernelILi128ELi2EZNS0_22gpu_kernel_impl_nocastIZNS0_50_GLOBAL__N__2680c7bb_12_PowKernel_cu_b2145a98_318422pow_scalar_tensor_implIlEEvRNS_18TensorIteratorBaseET_EUllE_EEvS6_RKS7_EUliE_EEviT1_)
        /*4034*/ 	.word	0x00000000


	//----- nvinfo : EIATTR_MIN_STACK_SIZE
	.align		4
.L_2793:
        /*4038*/ 	.byte	0x04, 0x12
        /*403a*/ 	.short	(.L_2795 - .L_2794)
	.align		4
.L_2794:
        /*403c*/ 	.word	index@(_ZN2at6native27unrolled_elementwise_kernelIZNS0_50_GLOBAL__N__2680c7bb_12_PowKernel_cu_b2145a98_318422pow_scalar_tensor_implIlEEvRNS_18TensorIteratorBaseET_EUllE_St5arrayIPcLm2EELi4E23TrivialOffsetCalculatorILi1EjESC_NS0_6memory15LoadWithoutCastENSD_16StoreWithoutCastEEEviS6_T0_T2_T3_T4_T5_)
        /*4040*/ 	.word	0x00000000


	//----- nvinfo : EIATTR_MIN_STACK_SIZE
	.align		4
.L_2795:
        /*4044*/ 	.byte	0x04, 0x12
        /*4046*/ 	.short	(.L_2797 - .L_2796)
	.align		4
.L_2796:
        /*4048*/ 	.word	index@(_ZN2at6native29vectorized_elementwise_kernelILi2EZNS0_50_GLOBAL__N__2680c7bb_12_PowKernel_cu_b2145a98_318422pow_scalar_tensor_implIlEEvRNS_18TensorIteratorBaseET_EUllE_St5arrayIPcLm2EEEEviT0_T1_)
        /*404c*/ 	.word	0x00000000


	//----- nvinfo : EIATTR_MIN_STACK_SIZE
	.align		4
.L_2797:
        /*4050*/ 	.byte	0x04, 0x12
        /*4052*/ 	.short	(.L_2799 - .L_2798)
	.align		4
.L_2798:
        /*4054*/ 	.word	index@(_ZN2at6native29vectorized_elementwise_kernelILi4EZNS0_50_GLOBAL__N__2680c7bb_12_PowKernel_cu_b2145a98_318422pow_scalar_tensor_implIlEEvRNS_18TensorIteratorBaseET_EUllE_St5arrayIPcLm2EEEEviT0_T1_)
        /*4058*/ 	.word	0x00000000


	//----- nvinfo : EIATTR_MIN_STACK_SIZE
	.align		4
.L_2799:
        /*405c*/ 	.byte	0x04, 0x12
        /*405e*/ 	.short	(.L_2801 - .L_2800)
	.align		4
.L_2800:
        /*4060*/ 	.word	index@(_ZN2at6native29vectorized_elementwise_kernelILi8EZNS0_50_GLOBAL__N__2680c7bb_12_PowKernel_cu_b2145a98_318422pow_scalar_tensor_implIlEEvRNS_18TensorIteratorBaseET_EUllE_St5arrayIPcLm2EEEEviT0_T1_)
        /*4064*/ 	.word	0x00000000


	//----- nvinfo : EIATTR_MIN_STACK_SIZE
	.align		4
.L_2801:
        /*4068*/ 	.byte	0x04, 0x12
        /*406a*/ 	.short	(.L_2803 - .L_2802)
	.align		4
.L_2802:
        /*406c*/ 	.word	index@(_ZN2at6native18elementwise_kernelILi128ELi4EZNS0_15gpu_kernel_implIZZZNS0_50_GLOBAL__N__2680c7bb_12_PowKernel_cu_b2145a98_318424pow_tensor_tensor_kernelERNS_18TensorIteratorBaseEENKUlvE_clEvENKUlvE1_clEvEUliiE_EEvS5_RKT_EUliE_EEviT1_)
        /*4070*/ 	.word	0x00000000


	//----- nvinfo : EIATTR_MIN_STACK_SIZE
	.align		4
.L_2803:
        /*4074*/ 	.byte	0x04, 0x12
        /*4076*/ 	.short	(.L_2805 - .L_2804)
	.align		4
.L_2804:
        /*4078*/ 	.word	index@(_ZN2at6native27unrolled_elementwise_kernelIZZZNS0_50_GLOBAL__N__2680c7bb_12_PowKernel_cu_b2145a98_318424pow_tensor_tensor_kernelERNS_18TensorIteratorBaseEENKUlvE_clEvENKUlvE1_clEvEUliiE_St5arrayIPcLm3EELi4E23TrivialOffsetCalculatorILi2EjESB_ILi1EjENS0_6memory12LoadWithCastILi2EEENSE_13StoreWithCastILi1EEEEEviT_T0_T2_T3_T4_T5_)
        /*407c*/ 	.word	0x00000000


	//----- nvinfo : EIATTR_MIN_STACK_SIZE
	.align		4
.L_2805:
        /*4080*/ 	.byte	0x04, 0x12
        /*4082*/ 	.short	(.L_2807 - .L_2806)
	.align		4
.L_2806:
        /*4084*/ 	.word	index@(_ZN2at6native18elementwise_kernelILi128ELi2EZNS0_22gpu_kernel_impl_nocastIZZZNS0_50_GLOBAL__N__2680c7bb_12_PowKernel_cu_b2145a98_318424pow_tensor_tensor_kernelERNS_18TensorIteratorBaseEENKUlvE_clEvENKUlvE1_clEvEUliiE_EEvS5_RKT_EUliE_EEviT1_)
        /*4088*/ 	.word	0x00000000


	//----- nvinfo : EIATTR_MIN_STACK_SIZE
	.align		4
.L_2807:
        /*408c*/ 	.byte	0x04, 0x12
        /*408e*/ 	.short	(.L_2809 - .L_2808)
	.align		4
.L_2808:
        /*4090*/ 	.word	index@(_ZN2at6native27unrolled_elementwise_kernelIZZZNS0_50_GLOBAL__N__2680c7bb_12_PowKernel_cu_b2145a98_318424pow_tensor_tensor_kernelERNS_18TensorIteratorBaseEENKUlvE_clEvENKUlvE1_clEvEUliiE_St5arrayIPcLm3EELi4E23TrivialOffsetCalculatorILi2EjESB_ILi1EjENS0_6memory15LoadWithoutCastENSE_16StoreWithoutCastEEEviT_T0_T2_T3_T4_T5_)
        /*4094*/ 	.word	0x00000000


	//----- nvinfo : EIATTR_MIN_STACK_SIZE
	.align		4
.L_2809:
        /*4098*/ 	.byte	0x04, 0x12
        /*409a*/ 	.short	(.L_2811 - .L_2810)
	.align		4
.L_2810:
        /*409c*/ 	.word	index@(_ZN2at6native29vectorized_elementwise_kernelILi2EZZZNS0_50_GLOBAL__N__2680c7bb_12_PowKernel_cu_b2145a98_318424pow_tensor_tensor_kernelERNS_18TensorIteratorBaseEENKUlvE_clEvENKUlvE1_clEvEUliiE_St5arrayIPcLm3EEEEviT0_T1_)
        /*40a0*/ 	.word	0x00000000


	//----- nvinfo : EIATTR_MIN_STACK_SIZE
	.align		4
.L_2811:
        /*40a4*/ 	.byte	0x04, 0x12
        /*40a6*/ 	.short	(.L_2813 - .L_2812)
	.align		4
.L_2812:
        /*40a8*/ 	.word	index@(_ZN2at6native29vectorized_elementwise_kernelILi4EZZZNS0_50_GLOBAL__N__2680c7bb_12_PowKernel_cu_b2145a98_318424pow_tensor_tensor_kernelERNS_18TensorIteratorBaseEENKUlvE_clEvENKUlvE1_clEvEUliiE_St5arrayIPcLm3EEEEviT0_T1_)
        /*40ac*/ 	.word	0x00000000


	//----- nvinfo : EIATTR_MIN_STACK_SIZE
	.align		4
.L_2813:
        /*40b0*/ 	.byte	0x04, 0x12
        /*40b2*/ 	.short	(.L_2815 - .L_2814)
	.align		4
.L_2814:
        /*40b4*/ 	.word	index@(_ZN2at6native29vectorized_elementwise_kernelILi8EZZZNS0_50_GLOBAL__N__2680c7bb_12_PowKernel_cu_b2145a98_318424pow_tensor_tensor_kernelERNS_18TensorIteratorBaseEENKUlvE_clEvENKUlvE1_clEvEUliiE_St5arrayIPcLm3EEEEviT0_T1_)
        /*40b8*/ 	.word	0x00000000


	//----- nvinfo : EIATTR_MIN_STACK_SIZE
	.align		4
.L_2815:
        /*40bc*/ 	.byte	0x04, 0x12
        /*40be*/ 	.short	(.L_2817 - .L_2816)
	.align		4
.L_2816:
        /*40c0*/ 	.word	index@(_ZN2at6native18elementwise_kernelILi128ELi4EZNS0_15gpu_kernel_implIZNS0_50_GLOBAL__N__2680c7bb_12_PowKernel_cu_b2145a98_318422pow_scalar_tensor_implIiEEvRNS_18TensorIteratorBaseET_EUliE_EEvS6_RKS7_EUliE_EEviT1_)
        /*40c4*/ 	.word	0x00000000


	//----- nvinfo : EIATTR_MIN_STACK_SIZE
	.align		4
.L_2817:
        /*40c8*/ 	.byte	0x04, 0x12
        /*40ca*/ 	.short	(.L_2819 - .L_2818)
	.align		4
.L_2818:
        /*40cc*/ 	.word	index@(_ZN2at6native27unrolled_elementwise_kernelIZNS0_50_GLOBAL__N__2680c7bb_12_PowKernel_cu_b2145a98_318422pow_scalar_tensor_implIiEEvRNS_18TensorIteratorBaseET_EUliE_St5arrayIPcLm2EELi4E23TrivialOffsetCalculatorILi1EjESC_NS0_6memory12LoadWithCastILi1EEENSD_13StoreWithCastILi1EEEEEviS6_T0_T2_T3_T4_T5_)
        /*40d0*/ 	.word	0x00000000


	//----- nvinfo : EIATTR_MIN_STACK_SIZE
	.align		4
.L_2819:
        /*40d4*/ 	.byte	0x04, 0x12
        /*40d6*/ 	.short	(.L_2821 - .L_2820)
	.align		4
.L_2820:
        /*40d8*/ 	.word	index@(_ZN2at6native18elementwise_kernelILi128ELi2EZNS0_22gpu_kernel_impl_nocastIZNS0_50_GLOBAL__N__2680c7bb_12_PowKernel_cu_b2145a98_318422pow_scalar_tensor_implIiEEvRNS_18TensorIteratorBaseET_EUliE_EEvS6_RKS7_EUliE_EEviT1_)
        /*40dc*/ 	.word	0x00000000


	//----- nvinfo : EIATTR_MIN_STACK_SIZE
	.align		4
.L_2821:
        /*40e0*/ 	.byte	0x04, 0x12
        /*40e2*/ 	.short	(.L_2823 - .L_2822)
	.align		4
.L_2822:
        /*40e4*/ 	.word	index@(_ZN2at6native27unrolled_elementwise_kernelIZNS0_50_GLOBAL__N__2680c7bb_12_PowKernel_cu_b2145a98_318422pow_scalar_tensor_implIiEEvRNS_18TensorIteratorBaseET_EUliE_St5arrayIPcLm2EELi4E23TrivialOffsetCalculatorILi1EjESC_NS0_6memory15LoadWithoutCastENSD_16StoreWithoutCastEEEviS6_T0_T2_T3_T4_T5_)
        /*40e8*/ 	.word	0x00000000


	//----- nvinfo : EIATTR_MIN_STACK_SIZE
	.align		4
.L_2823:
        /*40ec*/ 	.byte	0x04, 0x12
        /*40ee*/ 	.short	(.L_2825 - .L_2824)
	.align		4
.L_2824:
        /*40f0*/ 	.word	index@(_ZN2at6native29vectorized_elementwise_kernelILi2EZNS0_50_GLOBAL__N__2680c7bb_12_PowKernel_cu_b2145a98_318422pow_scalar_tensor_implIiEEvRNS_18TensorIteratorBaseET_EUliE_St5arrayIPcLm2EEEEviT0_T1_)
        /*40f4*/ 	.word	0x00000000


	//----- nvinfo : EIATTR_MIN_STACK_SIZE
	.align		4
.L_2825:
        /*40f8*/ 	.byte	0x04, 0x12
        /*40fa*/ 	.short	(.L_2827 - .L_2826)
	.align		4
.L_2826:
        /*40fc*/ 	.word	index@(_ZN2at6native29vectorized_elementwise_kernelILi4EZNS0_50_GLOBAL__N__2680c7bb_12_PowKernel_cu_b2145a98_318422pow_scalar_tensor_implIiEEvRNS_18TensorIteratorBaseET_EUliE_St5arrayIPcLm2EEEEviT0_T1_)
        /*4100*/ 	.word	0x00000000


	//----- nvinfo : EIATTR_MIN_STACK_SIZE
	.align		4
.L_2827:
        /*4104*/ 	.byte	0x04, 0x12
        /*4106*/ 	.short	(.L_2829 - .L_2828)
	.align		4
.L_2828:
        /*4108*/ 	.word	index@(_ZN2at6native29vectorized_elementwise_kernelILi8EZNS0_50_GLOBAL__N__2680c7bb_12_PowKernel_cu_b2145a98_318422pow_scalar_tensor_implIiEEvRNS_18TensorIteratorBaseET_EUliE_St5arrayIPcLm2EEEEviT0_T1_)
        /*410c*/ 	.word	0x00000000


	//----- nvinfo : EIATTR_MIN_STACK_SIZE
	.align		4
.L_2829:
        /*4110*/ 	.byte	0x04, 0x12
        /*4112*/ 	.short	(.L_2831 - .L_2830)
	.align		4
.L_2830:
        /*4114*/ 	.word	index@(_ZN2at6native18elementwise_kernelILi128ELi4EZNS0_15gpu_kernel_implIZZZNS0_50_GLOBAL__N__2680c7bb_12_PowKernel_cu_b2145a98_318424pow_tensor_tensor_kernelERNS_18TensorIteratorBaseEENKUlvE_clEvENKUlvE0_clEvEUlaaE_EEvS5_RKT_EUliE_EEviT1_)
        /*4118*/ 	.word	0x00000000


	//----- nvinfo : EIATTR_MIN_STACK_SIZE
	.align		4
.L_2831:
        /*411c*/ 	.byte	0x04, 0x12
        /*411e*/ 	.short	(.L_2833 - .L_2832)
	.align		4
.L_2832:
        /*4120*/ 	.word	index@(_ZN2at6native27unrolled_elementwise_kernelIZZZNS0_50_GLOBAL__N__2680c7bb_12_PowKernel_cu_b2145a98_318424pow_tensor_tensor_kernelERNS_18TensorIteratorBaseEENKUlvE_clEvENKUlvE0_clEvEUlaaE_St5arrayIPcLm3EELi4E23TrivialOffsetCalculatorILi2EjESB_ILi1EjENS0_6memory12LoadWithCastILi2EEENSE_13StoreWithCastILi1EEEEEviT_T0_T2_T3_T4_T5_)
        /*4124*/ 	.word	0x00000000


	//----- nvinfo : EIATTR_MIN_STACK_SIZE
	.align		4
.L_2833:
        /*4128*/ 	.byte	0x04, 0x12
        /*412a*/ 	.short	(.L_2835 - .L_2834)
	.align		4
.L_2834:
        /*412c*/ 	.word	index@(_ZN2at6native18elementwise_kernelILi128ELi4EZNS0_22gpu_kernel_impl_nocastIZZZNS0_50_GLOBAL__N__2680c7bb_12_PowKernel_cu_b2145a98_318424pow_tensor_tensor_kernelERNS_18TensorIteratorBaseEENKUlvE_clEvENKUlvE0_clEvEUlaaE_EEvS5_RKT_EUliE_EEviT1_)
        /*4130*/ 	.word	0x00000000


	//----- nvinfo : EIATTR_MIN_STACK_SIZE
	.align		4
.L_2835:
        /*4134*/ 	.byte	0x04, 0x12
        /*4136*/ 	.short	(.L_2837 - .L_2836)
	.align		4
.L_2836:
        /*4138*/ 	.word	index@(_ZN2at6native27unrolled_elementwise_kernelIZZZNS0_50_GLOBAL__N__2680c7bb_12_PowKernel_cu_b2145a98_318424pow_tensor_tensor_kernelERNS_18TensorIteratorBaseEENKUlvE_clEvENKUlvE0_clEvEUlaaE_St5arrayIPcLm3EELi4E23TrivialOffsetCalculatorILi2EjESB_ILi1EjENS0_6memory15LoadWithoutCastENSE_16StoreWithoutCastEEEviT_T0_T2_T3_T4_T5_)
        /*413c*/ 	.word	0x00000000


	//----- nvinfo : EIATTR_MIN_STACK_SIZE
	.align		4
.L_2837:
        /*4140*/ 	.byte	0x04, 0x12
        /*4142*/ 	.short	(.L_2839 - .L_2838)
	.align		4
.L_2838:
        /*4144*/ 	.word	index@(_ZN2at6native29vectorized_elementwise_kernelILi2EZZZNS0_50_GLOBAL__N__2680c7bb_12_PowKernel_cu_b2145a98_318424pow_tensor_tensor_kernelERNS_18TensorIteratorBaseEENKUlvE_clEvENKUlvE0_clEvEUlaaE_St5arrayIPcLm3EEEEviT0_T1_)
        /*4148*/ 	.word	0x00000000


	//----- nvinfo : EIATTR_MIN_STACK_SIZE
	.align		4
.L_2839:
        /*414c*/ 	.byte	0x04, 0x12
        /*414e*/ 	.short	(.L_2841 - .L_2840)
	.align		4
.L_2840:
        /*4150*/ 	.word	index@(_ZN2at6native29vectorized_elementwise_kernelILi4EZZZNS0_50_GLOBAL__N__2680c7bb_12_PowKernel_cu_b2145a98_318424pow_tensor_tensor_kernelERNS_18TensorIteratorBaseEENKUlvE_clEvENKUlvE0_clEvEUlaaE_St5arrayIPcLm3EEEEviT0_T1_)
        /*4154*/ 	.word	0x00000000


	//----- nvinfo : EIATTR_MIN_STACK_SIZE
	.align		4
.L_2841:
        /*4158*/ 	.byte	0x04, 0x12
        /*415a*/ 	.short	(.L_2843 - .L_2842)
	.align		4
.L_2842:
        /*415c*/ 	.word	index@(_ZN2at6native29vectorized_elementwise_kernelILi8EZZZNS0_50_GLOBAL__N__2680c7bb_12_PowKernel_cu_b2145a98_318424pow_tensor_tensor_kernelERNS_18TensorIteratorBaseEENKUlvE_clEvENKUlvE0_clEvEUlaaE_St5arrayIPcLm3EEEEviT0_T1_)
        /*4160*/ 	.word	0x00000000


	//----- nvinfo : EIATTR_MIN_STACK_SIZE
	.align		4
.L_2843:
        /*4164*/ 	.byte	0x04, 0x12
        /*4166*/ 	.short	(.L_2845 - .L_2844)
	.align		4
.L_2844:
        /*4168*/ 	.word	index@(_ZN2at6native18elementwise_kernelILi128ELi4EZNS0_15gpu_kernel_implIZNS0_50_GLOBAL__N__2680c7bb_12_PowKernel_cu_b2145a98_318422pow_scalar_tensor_implIaEEvRNS_18TensorIteratorBaseET_EUlaE_EEvS6_RKS7_EUliE_EEviT1_)
        /*416c*/ 	.word	0x00000000


	//----- nvinfo : EIATTR_MIN_STACK_SIZE
	.align		4
.L_2845:
        /*4170*/ 	.byte	0x04, 0x12
        /*4172*/ 	.short	(.L_2847 - .L_2846)
	.align		4
.L_2846:
        /*4174*/ 	.word	index@(_ZN2at6native27unrolled_elementwise_kernelIZNS0_50_GLOBAL__N__2680c7bb_12_PowKernel_cu_b2145a98_318422pow_scalar_tensor_implIaEEvRNS_18TensorIteratorBaseET_EUlaE_St5arrayIPcLm2EELi4E23TrivialOffsetCalculatorILi1EjESC_NS0_6memory12LoadWithCastILi1EEENSD_13StoreWithCastILi1EEEEEviS6_T0_T2_T3_T4_T5_)
        /*4178*/ 	.word	0x00000000


	//----- nvinfo : EIATTR_MIN_STACK_SIZE
	.align		4
.L_2847:
        /*417c*/ 	.byte	0x04, 0x12
        /*417e*/ 	.short	(.L_2849 - .L_2848)
	.align		4
.L_2848:
        /*4180*/ 	.word	index@(_ZN2at6native18elementwise_kernelILi128ELi4EZNS0_22gpu_kernel_impl_nocastIZNS0_50_GLOBAL__N__2680c7bb_12_PowKernel_cu_b2145a98_318422pow_scalar_tensor_implIaEEvRNS_18TensorIteratorBaseET_EUlaE_EEvS6_RKS7_EUliE_EEviT1_)
        /*4184*/ 	.word	0x00000000


	//----- nvinfo : EIATTR_MIN_STACK_SIZE
	.align		4
.L_2849:
        /*4188*/ 	.byte	0x04, 0x12
        /*418a*/ 	.short	(.L_2851 - .L_2850)
	.align		4
.L_2850:
        /*418c*/ 	.word	index@(_ZN2at6native27unrolled_elementwise_kernelIZNS0_50_GLOBAL__N__2680c7bb_12_PowKernel_cu_b2145a98_318422pow_scalar_tensor_implIaEEvRNS_18TensorIteratorBaseET_EUlaE_St5arrayIPcLm2EELi4E23TrivialOffsetCalculatorILi1EjESC_NS0_6memory15LoadWithoutCastENSD_16StoreWithoutCastEEEviS6_T0_T2_T3_T4_T5_)
        /*4190*/ 	.word	0x00000000


	//----- nvinfo : EIATTR_MIN_STACK_SIZE
	.align		4
.L_2851:
        /*4194*/ 	.byte	0x04, 0x12
        /*4196*/ 	.short	(.L_2853 - .L_2852)
	.align		4
.L_2852:
        /*4198*/ 	.word	index@(_ZN2at6native29vectorized_elementwise_kernelILi2EZNS0_50_GLOBAL__N__2680c7bb_12_PowKernel_cu_b2145a98_318422pow_scalar_tensor_implIaEEvRNS_18TensorIteratorBaseET_EUlaE_St5arrayIPcLm2EEEEviT0_T1_)
        /*419c*/ 	.word	0x00000000


	//----- nvinfo : EIATTR_MIN_STACK_SIZE
	.align		4
.L_2853:
        /*41a0*/ 	.byte	0x04, 0x12
        /*41a2*/ 	.short	(.L_2855 - .L_2854)
	.align		4
.L_2854:
        /*41a4*/ 	.word	index@(_ZN2at6native29vectorized_elementwise_kernelILi4EZNS0_50_GLOBAL__N__2680c7bb_12_PowKernel_cu_b2145a98_318422pow_scalar_tensor_implIaEEvRNS_18TensorIteratorBaseET_EUlaE_St5arrayIPcLm2EEEEviT0_T1_)
        /*41a8*/ 	.word	0x00000000


	//----- nvinfo : EIATTR_MIN_STACK_SIZE
	.align		4
.L_2855:
        /*41ac*/ 	.byte	0x04, 0x12
        /*41ae*/ 	.short	(.L_2857 - .L_2856)
	.align		4
.L_2856:
        /*41b0*/ 	.word	index@(_ZN2at6native29vectorized_elementwise_kernelILi8EZNS0_50_GLOBAL__N__2680c7bb_12_PowKernel_cu_b2145a98_318422pow_scalar_tensor_implIaEEvRNS_18TensorIteratorBaseET_EUlaE_St5arrayIPcLm2EEEEviT0_T1_)
        /*41b4*/ 	.word	0x00000000


	//----- nvinfo : EIATTR_MIN_STACK_SIZE
	.align		4
.L_2857:
        /*41b8*/ 	.byte	0x04, 0x12
        /*41ba*/ 	.short	(.L_2859 - .L_2858)
	.align		4
.L_2858:
        /*41bc*/ 	.word	index@(_ZN2at6native18elementwise_kernelILi128ELi4EZNS0_15gpu_kernel_implIZZZNS0_50_GLOBAL__N__2680c7bb_12_PowKernel_cu_b2145a98_318424pow_tensor_tensor_kernelERNS_18TensorIteratorBaseEENKUlvE_clEvENKUlvE_clEvEUlhhE_EEvS5_RKT_EUliE_EEviT1_)
        /*41c0*/ 	.word	0x00000000


	//----- nvinfo : EIATTR_MIN_STACK_SIZE
	.align		4
.L_2859:
        /*41c4*/ 	.byte	0x04, 0x12
        /*41c6*/ 	.short	(.L_2861 - .L_2860)
	.align		4
.L_2860:
        /*41c8*/ 	.word	index@(_ZN2at6native27unrolled_elementwise_kernelIZZZNS0_50_GLOBAL__N__2680c7bb_12_PowKernel_cu_b2145a98_318424pow_tensor_tensor_kernelERNS_18TensorIteratorBaseEENKUlvE_clEvENKUlvE_clEvEUlhhE_St5arrayIPcLm3EELi4E23TrivialOffsetCalculatorILi2EjESB_ILi1EjENS0_6memory12LoadWithCastILi2EEENSE_13StoreWithCastILi1EEEEEviT_T0_T2_T3_T4_T5_)
        /*41cc*/ 	.word	0x00000000


	//----- nvinfo : EIATTR_MIN_STACK_SIZE
	.align		4
.L_2861:
        /*41d0*/ 	.byte	0x04, 0x12
        /*41d2*/ 	.short	(.L_2863 - .L_2862)
	.align		4
.L_2862:
        /*41d4*/ 	.word	index@(_ZN2at6native18elementwise_kernelILi128ELi4EZNS0_22gpu_kernel_impl_nocastIZZZNS0_50_GLOBAL__N__2680c7bb_12_PowKernel_cu_b2145a98_318424pow_tensor_tensor_kernelERNS_18TensorIteratorBaseEENKUlvE_clEvENKUlvE_clEvEUlhhE_EEvS5_RKT_EUliE_EEviT1_)
        /*41d8*/ 	.word	0x00000000


	//----- nvinfo : EIATTR_MIN_STACK_SIZE
	.align		4
.L_2863:
        /*41dc*/ 	.byte	0x04, 0x12
        /*41de*/ 	.short	(.L_2865 - .L_2864)
	.align		4
.L_2864:
        /*41e0*/ 	.word	index@(_ZN2at6native27unrolled_elementwise_kernelIZZZNS0_50_GLOBAL__N__2680c7bb_12_PowKernel_cu_b2145a98_318424pow_tensor_tensor_kernelERNS_18TensorIteratorBaseEENKUlvE_clEvENKUlvE_clEvEUlhhE_St5arrayIPcLm3EELi4E23TrivialOffsetCalculatorILi2EjESB_ILi1EjENS0_6memory15LoadWithoutCastENSE_16StoreWithoutCastEEEviT_T0_T2_T3_T4_T5_)
        /*41e4*/ 	.word	0x00000000


	//----- nvinfo : EIATTR_MIN_STACK_SIZE
	.align		4
.L_2865:
        /*41e8*/ 	.byte	0x04, 0x12
        /*41ea*/ 	.short	(.L_2867 - .L_2866)
	.align		4
.L_2866:
        /*41ec*/ 	.word	index@(_ZN2at6native29vectorized_elementwise_kernelILi2EZZZNS0_50_GLOBAL__N__2680c7bb_12_PowKernel_cu_b2145a98_318424pow_tensor_tensor_kernelERNS_18TensorIteratorBaseEENKUlvE_clEvENKUlvE_clEvEUlhhE_St5arrayIPcLm3EEEEviT0_T1_)
        /*41f0*/ 	.word	0x00000000


	//----- nvinfo : EIATTR_MIN_STACK_SIZE
	.align		4
.L_2867:
        /*41f4*/ 	.byte	0x04, 0x12
        /*41f6*/ 	.short	(.L_2869 - .L_2868)
	.align		4
.L_2868:
        /*41f8*/ 	.word	index@(_ZN2at6native29vectorized_elementwise_kernelILi4EZZZNS0_50_GLOBAL__N__2680c7bb_12_PowKernel_cu_b2145a98_318424pow_tensor_tensor_kernelERNS_18TensorIteratorBaseEENKUlvE_clEvENKUlvE_clEvEUlhhE_St5arrayIPcLm3EEEEviT0_T1_)
        /*41fc*/ 	.word	0x00000000


	//----- nvinfo : EIATTR_MIN_STACK_SIZE
	.align		4
.L_2869:
        /*4200*/ 	.byte	0x04, 0x12
        /*4202*/ 	.short	(.L_2871 - .L_2870)
	.align		4
.L_2870:
        /*4204*/ 	.word	index@(_ZN2at6native29vectorized_elementwise_kernelILi8EZZZNS0_50_GLOBAL__N__2680c7bb_12_PowKernel_cu_b2145a98_318424pow_tensor_tensor_kernelERNS_18TensorIteratorBaseEENKUlvE_clEvENKUlvE_clEvEUlhhE_St5arrayIPcLm3EEEEviT0_T1_)
        /*4208*/ 	.word	0x00000000


	//----- nvinfo : EIATTR_MIN_STACK_SIZE
	.align		4
.L_2871:
        /*420c*/ 	.byte	0x04, 0x12
        /*420e*/ 	.short	(.L_2873 - .L_2872)
	.align		4
.L_2872:
        /*4210*/ 	.word	index@(_ZN2at6native18elementwise_kernelILi128ELi4EZNS0_15gpu_kernel_implIZNS0_50_GLOBAL__N__2680c7bb_12_PowKernel_cu_b2145a98_318422pow_scalar_tensor_implIhEEvRNS_18TensorIteratorBaseET_EUlhE_EEvS6_RKS7_EUliE_EEviT1_)
        /*4214*/ 	.word	0x00000000


	//----- nvinfo : EIATTR_MIN_STACK_SIZE
	.align		4
.L_2873:
        /*4218*/ 	.byte	0x04, 0x12
        /*421a*/ 	.short	(.L_2875 - .L_2874)
	.align		4
.L_2874:
        /*421c*/ 	.word	index@(_ZN2at6native27unrolled_elementwise_kernelIZNS0_50_GLOBAL__N__2680c7bb_12_PowKernel_cu_b2145a98_318422pow_scalar_tensor_implIhEEvRNS_18TensorIteratorBaseET_EUlhE_St5arrayIPcLm2EELi4E23TrivialOffsetCalculatorILi1EjESC_NS0_6memory12LoadWithCastILi1EEENSD_13StoreWithCastILi1EEEEEviS6_T0_T2_T3_T4_T5_)
        /*4220*/ 	.word	0x00000000


	//----- nvinfo : EIATTR_MIN_STACK_SIZE
	.align		4
.L_2875:
        /*4224*/ 	.byte	0x04, 0x12
        /*4226*/ 	.short	(.L_2877 - .L_2876)
	.align		4
.L_2876:
        /*4228*/ 	.word	index@(_ZN2at6native18elementwise_kernelILi128ELi4EZNS0_22gpu_kernel_impl_nocastIZNS0_50_GLOBAL__N__2680c7bb_12_PowKernel_cu_b2145a98_318422pow_scalar_tensor_implIhEEvRNS_18TensorIteratorBaseET_EUlhE_EEvS6_RKS7_EUliE_EEviT1_)
        /*422c*/ 	.word	0x00000000


	//----- nvinfo : EIATTR_MIN_STACK_SIZE
	.align		4
.L_2877:
        /*4230*/ 	.byte	0x04, 0x12
        /*4232*/ 	.short	(.L_2879 - .L_2878)
	.align		4
.L_2878:
        /*4234*/ 	.word	index@(_ZN2at6native27unrolled_elementwise_kernelIZNS0_50_GLOBAL__N__2680c7bb_12_PowKernel_cu_b2145a98_318422pow_scalar_tensor_implIhEEvRNS_18TensorIteratorBaseET_EUlhE_St5arrayIPcLm2EELi4E23TrivialOffsetCalculatorILi1EjESC_NS0_6memory15LoadWithoutCastENSD_16StoreWithoutCastEEEviS6_T0_T2_T3_T4_T5_)
        /*4238*/ 	.word	0x00000000


	//----- nvinfo : EIATTR_MIN_STACK_SIZE
	.align		4
.L_2879:
        /*423c*/ 	.byte	0x04, 0x12
        /*423e*/ 	.short	(.L_2881 - .L_2880)
	.align		4
.L_2880:
        /*4240*/ 	.word	index@(_ZN2at6native29vectorized_elementwise_kernelILi2EZNS0_50_GLOBAL__N__2680c7bb_12_PowKernel_cu_b2145a98_318422pow_scalar_tensor_implIhEEvRNS_18TensorIteratorBaseET_EUlhE_St5arrayIPcLm2EEEEviT0_T1_)
        /*4244*/ 	.word	0x00000000


	//----- nvinfo : EIATTR_MIN_STACK_SIZE
	.align		4
.L_2881:
        /*4248*/ 	.byte	0x04, 0x12
        /*424a*/ 	.short	(.L_2883 - .L_2882)
	.align		4
.L_2882:
        /*424c*/ 	.word	index@(_ZN2at6native29vectorized_elementwise_kernelILi4EZNS0_50_GLOBAL__N__2680c7bb_12_PowKernel_cu_b2145a98_318422pow_scalar_tensor_implIhEEvRNS_18TensorIteratorBaseET_EUlhE_St5arrayIPcLm2EEEEviT0_T1_)
        /*4250*/ 	.word	0x00000000


	//----- nvinfo : EIATTR_MIN_STACK_SIZE
	.align		4
.L_2883:
        /*4254*/ 	.byte	0x04, 0x12
        /*4256*/ 	.short	(.L_2885 - .L_2884)
	.align		4
.L_2884:
        /*4258*/ 	.word	index@(_ZN2at6native29vectorized_elementwise_kernelILi8EZNS0_50_GLOBAL__N__2680c7bb_12_PowKernel_cu_b2145a98_318422pow_scalar_tensor_implIhEEvRNS_18TensorIteratorBaseET_EUlhE_St5arrayIPcLm2EEEEviT0_T1_)
        /*425c*/ 	.word	0x00000000
.L_2885:


//--------------------- .nv.info._ZN2at6native18elementwise_kernelILi128ELi4EZNS0_15gpu_kernel_implIZNS0_50_GLOBAL__N__2680c7bb_12_PowKernel_cu_b2145a98_318429pow_tensor_scalar_kernel_implIN3c108BFloat16ES6_EEvRNS_18TensorIteratorBaseET0_EUlS6_E2_EEvS8_RKT_EUliE_EEviT1_ --------------------------
	.section	.nv.info._ZN2at6native18elementwise_kernelILi128ELi4EZNS0_15gpu_kernel_implIZNS0_50_GLOBAL__N__2680c7bb_12_PowKernel_cu_b2145a98_318429pow_tensor_scalar_kernel_implIN3c108BFloat16ES6_EEvRNS_18TensorIteratorBaseET0_EUlS6_E2_EEvS8_RKT_EUliE_EEviT1_,"",@"SHT_CUDA_INFO"
	.sectionflags	@""
	.align	4


	//----- nvinfo : EIATTR_CUDA_API_VERSION
	.align		4
        /*0000*/ 	.byte	0x04, 0x37
        /*0002*/ 	.short	(.L_2887 - .L_2886)
.L_2886:
        /*0004*/ 	.word	0x00000082


	//----- nvinfo : EIATTR_SW2861232_WAR
	.align		4
.L_2887:
        /*0008*/ 	.byte	0x01, 0x35
	.zero		2


	//----- nvinfo : EIATTR_PARAM_CBANK
	.align		4
        /*000c*/ 	.byte	0x04, 0x0a
        /*000e*/ 	.short	(.L_2889 - .L_2888)
	.align		4
.L_2888:
        /*0010*/ 	.word	index@(.nv.constant0._ZN2at6native18elementwise_kernelILi128ELi4EZNS0_15gpu_kernel_implIZNS0_50_GLOBAL__N__2680c7bb_12_PowKernel_cu_b2145a98_318429pow_tensor_scalar_kernel_implIN3c108BFloat16ES6_EEvRNS_18TensorIteratorBaseET0_EUlS6_E2_EEvS8_RKT_EUliE_EEviT1_)
        /*0014*/ 	.short	0x0160
        /*0016*/ 	.short	0x0230


	//----- nvinfo : EIATTR_CBANK_PARAM_SIZE
	.align		4
.L_2889:
        /*0018*/ 	.byte	0x03, 0x19
        /*001a*/ 	.short	0x0230


	//----- nvinfo : EIATTR_KPARAM_INFO
	.align		4
        /*001c*/ 	.byte	0x04, 0x17
        /*001e*/ 	.short	(.L_2891 - .L_2890)
.L_2890:
        /*0020*/ 	.word	0x00000000
        /*0024*/ 	.short	0x0001
        /*0026*/ 	.short	0x0008
        /*0028*/ 	.byte	0x00, 0xf0, 0xa1, 0x08


	//----- nvinfo : EIATTR_KPARAM_INFO
	.align		4
.L_2891:
        /*002c*/ 	.byte	0x04, 0x17
        /*002e*/ 	.short	(.L_2893 - .L_2892)
.L_2892:
        /*0030*/ 	.word	0x00000000
        /*0034*/ 	.short	0x0000
        /*0036*/ 	.short	0x0000
        /*0038*/ 	.byte	0x00, 0xf0, 0x11, 0x00


	//----- nvinfo : EIATTR_MAXREG_COUNT
	.align		4
.L_2893:
        /*003c*/ 	.byte	0x03, 0x1b
        /*003e*/ 	.short	0x0080


	//----- nvinfo : EIATTR_EXTERNS
	.align		4
        /*0040*/ 	.byte	0x04, 0x0f
        /*0042*/ 	.short	(.L_2895 - .L_2894)


	//   ....[0]....
	.align		4
.L_2894:
        /*0044*/ 	.word	index@(__assertfail)


	//----- nvinfo : EIATTR_MERCURY_ISA_VERSION
	.align		4
.L_2895:
        /*0048*/ 	.byte	0x03, 0x5f
        /*004a*/ 	.short	0x0000


	//----- nvinfo : EIATTR_SYSCALL_OFFSETS
	.align		4
        /*004c*/ 	.byte	0x04, 0x46
        /*004e*/ 	.short	(.L_2897 - .L_2896)


	//   ....[0]....
.L_2896:
        /*0050*/ 	.word	0x00001de0


	//   ....[1]....
        /*0054*/ 	.word	0x00002de0


	//   ....[2]....
        /*0058*/ 	.word	0x00004c20


	//   ....[3]....
        /*005c*/ 	.word	0x00005c20


	//   ....[4]....
        /*0060*/ 	.word	0x00007a30


	//   ....[5]....
        /*0064*/ 	.word	0x00008a30


	//   ....[6]....
        /*0068*/ 	.word	0x0000a850


	//   ....[7]....
        /*006c*/ 	.word	0x0000b850


	//----- nvinfo : EIATTR_EXIT_INSTR_OFFSETS
	.align		4
.L_2897:
        /*0070*/ 	.byte	0x04, 0x1c
        /*0072*/ 	.short	(.L_2899 - .L_2898)


	//   ....[0]....
.L_2898:
        /*0074*/ 	.word	0x00008af0


	//   ....[1]....
        /*0078*/ 	.word	0x0000aa50


	//   ....[2]....
        /*007c*/ 	.word	0x0000aa90


	//   ....[3]....
        /*0080*/ 	.word	0x0000ab30


	//   ....[4]....
        /*0084*/ 	.word	0x0000ab70


	//   ....[5]....
        /*0088*/ 	.word	0x0000abb0


	//   ....[6]....
        /*008c*/ 	.word	0x0000ac40


	//   ....[7]....
        /*0090*/ 	.word	0x0000ac80


	//   ....[8]....
        /*0094*/ 	.word	0x0000ad20


	//   ....[9]....
        /*0098*/ 	.word	0x0000ad70


	//   ....[10]....
        /*009c*/ 	.word	0x0000adc0


	//   ....[11]....
        /*00a0*/ 	.word	0x0000ae90


	//   ....[12]....
        /*00a4*/ 	.word	0x0000aef0


	//   ....[13]....
        /*00a8*/ 	.word	0x0000b080


	//   ....[14]....
        /*00ac*/ 	.word	0x0000b1e0


	//   ....[15]....
        /*00b0*/ 	.word	0x0000b200


	//   ....[16]....
        /*00b4*/ 	.word	0x0000b2c0


	//   ....[17]....
        /*00b8*/ 	.word	0x0000b440


	//   ....[18]....
        /*00bc*/ 	.word	0x0000b5c0


	//   ....[19]....
        /*00c0*/ 	.word	0x0000b720


	//   ....[20]....
        /*00c4*/ 	.word	0x0000b860


	//   ....[21]....
        /*00c8*/ 	.word	0x0000b8a0


	//   ....[22]....
        /*00cc*/ 	.word	0x0000b8e0


	//----- nvinfo : EIATTR_MAX_THREADS
	.align		4
.L_2899:
        /*00d0*/ 	.byte	0x04, 0x05
        /*00d2*/ 	.short	(.L_2901 - .L_2900)
.L_2900:
        /*00d4*/ 	.word	0x00000080
        /*00d8*/ 	.word	0x00000001
        /*00dc*/ 	.word	0x00000001


	//----- nvinfo : EIATTR_CRS_STACK_SIZE
	.align		4
.L_2901:
        /*00e0*/ 	.byte	0x04, 0x1e
        /*00e2*/ 	.short	(.L_2903 - .L_2902)
.L_2902:
        /*00e4*/ 	.word	0x00000000
.L_2903:


//--------------------- .nv.info._ZN2at6native27unrolled_elementwise_kernelIZNS0_50_GLOBAL__N__2680c7bb_12_PowKernel_cu_b2145a98_318429pow_tensor_scalar_kernel_implIN3c108BFloat16ES5_EEvRNS_18TensorIteratorBaseET0_EUlS5_E2_St5arrayIPcLm2EELi4E23TrivialOffsetCalculatorILi1EjESE_NS0_6memory12LoadWithCastILi1EEENSF_13StoreWithCastILi1EEEEEviT_S8_T2_T3_T4_T5_ --------------------------
	.section	.nv.info._ZN2at6native27unrolled_elementwise_kernelIZNS0_50_GLOBAL__N__2680c7bb_12_PowKernel_cu_b2145a98_318429pow_tensor_scalar_kernel_implIN3c108BFloat16ES5_EEvRNS_18TensorIteratorBaseET0_EUlS5_E2_St5arrayIPcLm2EELi4E23TrivialOffsetCalculatorILi1EjESE_NS0_6memory12LoadWithCastILi1EEENSF_13StoreWithCastILi1EEEEEviT_S8_T2_T3_T4_T5_,"",@"SHT_CUDA_INFO"
	.sectionflags	@""
	.align	4


	//----- nvinfo : EIATTR_CUDA_API_VERSION
	.align		4
        /*0000*/ 	.byte	0x04, 0x37
        /*0002*/ 	.short	(.L_2905 - .L_2904)
.L_2904:
        /*0004*/ 	.word	0x00000082


	//----- nvinfo : EIATTR_SW2861232_WAR
	.align		4
.L_2905:
        /*0008*/ 	.byte	0x01, 0x35
	.zero		2


	//----- nvinfo : EIATTR_PARAM_CBANK
	.align		4
        /*000c*/ 	.byte	0x04, 0x0a
        /*000e*/ 	.short	(.L_2907 - .L_2906)
	.align		4
.L_2906:
        /*0010*/ 	.word	index@(.nv.constant0._ZN2at6native27unrolled_elementwise_kernelIZNS0_50_GLOBAL__N__2680c7bb_12_PowKernel_cu_b2145a98_318429pow_tensor_scalar_kernel_implIN3c108BFloat16ES5_EEvRNS_18TensorIteratorBaseET0_EUlS5_E2_St5arrayIPcLm2EELi4E23TrivialOffsetCalculatorILi1EjESE_NS0_6memory12LoadWithCastILi1EEENSF_13StoreWithCastILi1EEEEEviT_S8_T2_T3_T4_T5_)
        /*0014*/ 	.short	0x0160
        /*0016*/ 	.short	0x003c


	//----- nvinfo : EIATTR_CBANK_PARAM_SIZE
	.align		4
.L_2907:
        /*0018*/ 	.byte	0x03, 0x19
        /*001a*/ 	.short	0x003c


	//----- nvinfo : EIATTR_KPARAM_INFO
	.align		4
        /*001c*/ 	.byte	0x04, 0x17
        /*001e*/ 	.short	(.L_2909 - .L_2908)
.L_2908:
        /*0020*/ 	.word	0x00000000
        /*0024*/ 	.short	0x0006
        /*0026*/ 	.short	0x0034
        /*0028*/ 	.byte	0x00, 0xf0, 0x21, 0x00


	//----- nvinfo : EIATTR_KPARAM_INFO
	.align		4
.L_2909:
        /*002c*/ 	.byte	0x04, 0x17
        /*002e*/ 	.short	(.L_2911 - .L_2910)
.L_2910:
        /*0030*/ 	.word	0x00000000
        /*0034*/ 	.short	0x0005
        /*0036*/ 	.short	0x002c
        /*0038*/ 	.byte	0x00, 0xf0, 0x21, 0x00


	//----- nvinfo : EIATTR_KPARAM_INFO
	.align		4
.L_2911:
        /*003c*/ 	.byte	0x04, 0x17
        /*003e*/ 	.short	(.L_2913 - .L_2912)
.L_2912:
        /*0040*/ 	.word	0x00000000
        /*0044*/ 	.short	0x0004
        /*0046*/ 	.short	0x0029
        /*0048*/ 	.byte	0x00, 0xf0, 0x05, 0x00


	//----- nvinfo : EIATTR_KPARAM_INFO
	.align		4
.L_2913:
        /*004c*/ 	.byte	0x04, 0x17
        /*004e*/ 	.short	(.L_2915 - .L_2914)
.L_2914:
        /*0050*/ 	.word	0x00000000
        /*0054*/ 	.short	0x0003
        /*0056*/ 	.short	0x0028
        /*0058*/ 	.byte	0x00, 0xf0, 0x05, 0x00


	//----- nvinfo : EIATTR_KPARAM_INFO
	.align		4
.L_2915:
        /*005c*/ 	.byte	0x04, 0x17
        /*005e*/ 	.short	(.L_2917 - .L_2916)
.L_2916:
        /*0060*/ 	.word	0x00000000
        /*0064*/ 	.short	0x0002
        /*0066*/ 	.short	0x0018
        /*0068*/ 	.byte	0x00, 0xf0, 0x41, 0x00


	//----- nvinfo : EIATTR_KPARAM_INFO
	.align		4
.L_2917:
        /*006c*/ 	.byte	0x04, 0x17
        /*006e*/ 	.short	(.L_2919 - .L_2918)
.L_2918:
        /*0070*/ 	.word	0x00000000
        /*0074*/ 	.short	0x0001
        /*0076*/ 	.short	0x0008
        /*0078*/ 	.byte	0x00, 0xf0, 0x41, 0x00


	//----- nvinfo : EIATTR_KPARAM_INFO
	.align		4
.L_2919:
        /*007c*/ 	.byte	0x04, 0x17
        /*007e*/ 	.short	(.L_2921 - .L_2920)
.L_2920:
        /*0080*/ 	.word	0x00000000
        /*0084*/ 	.short	0x0000
        /*0086*/ 	.short	0x0000
        /*0088*/ 	.byte	0x00, 0xf0, 0x11, 0x00


	//----- nvinfo : EIATTR_MAXREG_COUNT
	.align		4
.L_2921:
        /*008c*/ 	.byte	0x03, 0x1b
        /*008e*/ 	.short	0x00ff


	//----- nvinfo : EIATTR_EXTERNS
	.align		4
        /*0090*/ 	.byte	0x04, 0x0f
        /*0092*/ 	.short	(.L_2923 - .L_2922)


	//   ....[0]....
	.align		4
.L_2922:
        /*0094*/ 	.word	index@(__assertfail)


	//----- nvinfo : EIATTR_MERCURY_ISA_VERSION
	.align		4
.L_2923:
        /*0098*/ 	.byte	0x03, 0x5f
        /*009a*/ 	.short	0x0000


	//----- nvinfo : EIATTR_SYSCALL_OFFSETS
	.align		4
        /*009c*/ 	.byte	0x04, 0x46
        /*009e*/ 	.short	(.L_2925 - .L_2924)


	//   ....[0]....
.L_2924:
        /*00a0*/ 	.word	0x000010a0


	//   ....[1]....
        /*00a4*/ 	.word	0x000021a0


	//   ....[2]....
        /*00a8*/ 	.word	0x000032b0


	//   ....[3]....
        /*00ac*/ 	.word	0x00004390


	//   ....[4]....
        /*00b0*/ 	.word	0x00005720


	//   ....[5]....
        /*00b4*/ 	.word	0x00006750


	//   ....[6]....
        /*00b8*/ 	.word	0x00007740


	//   ....[7]....
        /*00bc*/ 	.word	0x00008730


	//----- nvinfo : EIATTR_EXIT_INSTR_OFFSETS
	.align		4
.L_2925:
        /*00c0*/ 	.byte	0x04, 0x1c
        /*00c2*/ 	.short	(.L_2927 - .L_2926)


	//   ....[0]....
.L_2926:
        /*00c4*/ 	.word	0x00007800


	//   ....[1]....
        /*00c8*/ 	.word	0x00007930


	//   ....[2]....
        /*00cc*/ 	.word	0x00007970


	//   ....[3]....
        /*00d0*/ 	.word	0x00007a10


	//   ....[4]....
        /*00d4*/ 	.word	0x00007a50


	//   ....[5]....
        /*00d8*/ 	.word	0x00007a90


	//   ....[6]....
        /*00dc*/ 	.word	0x00007b20


	//   ....[7]....
        /*00e0*/ 	.word	0x00007b60


	//   ....[8]....
        /*00e4*/ 	.word	0x00007c00


	//   ....[9]....
        /*00e8*/ 	.word	0x00007c50


	//   ....[10]....
        /*00ec*/ 	.word	0x00007ca0


	//   ....[11]....
        /*00f0*/ 	.word	0x00007d70


	//   ....[12]....
        /*00f4*/ 	.word	0x00007dd0


	//   ....[13]....
        /*00f8*/ 	.word	0x00007f60


	//   ....[14]....
        /*00fc*/ 	.word	0x000080c0


	//   ....[15]....
        /*0100*/ 	.word	0x000080e0


	//   ....[16]....
        /*0104*/ 	.word	0x000081a0


	//   ....[17]....
        /*0108*/ 	.word	0x00008320


	//   ....[18]....
        /*010c*/ 	.word	0x000084a0


	//   ....[19]....
        /*0110*/ 	.word	0x00008600


	//   ....[20]....
        /*0114*/ 	.word	0x00008740


	//   ....[21]....
        /*0118*/ 	.word	0x00008780


	//   ....[22]....
        /*011c*/ 	.word	0x000087c0


	//----- nvinfo : EIATTR_MAX_THREADS
	.align		4
.L_2927:
        /*0120*/ 	.byte	0x04, 0x05
        /*0122*/ 	.short	(.L_2929 - .L_2928)
.L_2928:
        /*0124*/ 	.word	0x00000080
        /*0128*/ 	.word	0x00000001
        /*012c*/ 	.word	0x00000001


	//----- nvinfo : EIATTR_CRS_STACK_SIZE
	.align		4
.L_2929:
        /*0130*/ 	.byte	0x04, 0x1e
        /*0132*/ 	.short	(.L_2931 - .L_2930)
.L_2930:
        /*0134*/ 	.word	0x00000000
.L_2931:


//--------------------- .nv.info._ZN2at6native18elementwise_kernelILi128ELi4EZNS0_22gpu_kernel_impl_nocastIZNS0_50_GLOBAL__N__2680c7bb_12_PowKernel_cu_b2145a98_318429pow_tensor_scalar_kernel_implIN3c108BFloat16ES6_EEvRNS_18TensorIteratorBaseET0_EUlS6_E2_EEvS8_RKT_EUliE_EEviT1_ --------------------------
	.section	.nv.info._ZN2at6native18elementwise_kernelILi128ELi4EZNS0_22gpu_kernel_impl_nocastIZNS0_50_GLOBAL__N__2680c7bb_12_PowKernel_cu_b2145a98_318429pow_tensor_scalar_kernel_implIN3c108BFloat16ES6_EEvRNS_18TensorIteratorBaseET0_EUlS6_E2_EEvS8_RKT_EUliE_EEviT1_,"",@"SHT_CUDA_INFO"
	.sectionflags	@""
	.align	4


	//----- nvinfo : EIATTR_CUDA_API_VERSION
	.align		4
        /*0000*/ 	.byte	0x04, 0x37
        /*0002*/ 	.short	(.L_2933 - .L_2932)
.L_2932:
        /*0004*/ 	.word	0x00000082


	//----- nvinfo : EIATTR_SW2861232_WAR
	.align		4
.L_2933:
        /*0008*/ 	.byte	0x01, 0x35
	.zero		2


	//----- nvinfo : EIATTR_PARAM_CBANK
	.align		4
        /*000c*/ 	.byte	0x04, 0x0a
        /*000e*/ 	.short	(.L_2935 - .L_2934)
	.align		4
.L_2934:
        /*0010*/ 	.word	index@(.nv.constant0._ZN2at6native18elementwise_kernelILi128ELi4EZNS0_22gpu_kernel_impl_nocastIZNS0_50_GLOBAL__N__2680c7bb_12_PowKernel_cu_b2145a98_318429pow_tensor_scalar_kernel_implIN3c108BFloat16ES6_EEvRNS_18TensorIteratorBaseET0_EUlS6_E2_EEvS8_RKT_EUliE_EEviT1_)
        /*0014*/ 	.short	0x0160
        /*0016*/ 	.short	0x0228


	//----- nvinfo : EIATTR_CBANK_PARAM_SIZE
	.align		4
.L_2935:
        /*0018*/ 	.byte	0x03, 0x19
        /*001a*/ 	.short	0x0228


	//----- nvinfo : EIATTR_KPARAM_INFO
	.align		4
        /*001c*/ 	.byte	0x04, 0x17
        /*001e*/ 	.short	(.L_2937 - .L_2936)
.L_2936:
        /*0020*/ 	.word	0x00000000
        /*0024*/ 	.short	0x0001
        /*0026*/ 	.short	0x0008
        /*0028*/ 	.byte	0x00, 0xf0, 0x81, 0x08


	//----- nvinfo : EIATTR_KPARAM_INFO
	.align		4
.L_2937:
        /*002c*/ 	.byte	0x04, 0x17
        /*002e*/ 	.short	(.L_2939 - .L_2938)
.L_2938:
        /*0030*/ 	.word	0x00000000
        /*0034*/ 	.short	0x0000
        /*0036*/ 	.short	0x0000
        /*0038*/ 	.byte	0x00, 0xf0, 0x11, 0x00


	//----- nvinfo : EIATTR_MAXREG_COUNT
	.align		4
.L_2939:
        /*003c*/ 	.byte	0x03, 0x1b
        /*003e*/ 	.short	0x0080


	//----- nvinfo : EIATTR_MERCURY_ISA_VERSION
	.align		4
        /*0040*/ 	.byte	0x03, 0x5f
        /*0042*/ 	.short	0x0000


	//----- nvinfo : EIATTR_EXIT_INSTR_OFFSETS
	.align		4
        /*0044*/ 	.byte	0x04, 0x1c
        /*0046*/ 	.short	(.L_2941 - .L_2940)


	//   ....[0]....
.L_2940:
        /*0048*/ 	.word	0x00002e30


	//   ....[1]....
        /*004c*/ 	.word	0x00003d40


	//----- nvinfo : EIATTR_MAX_THREADS
	.align		4
.L_2941:
        /*0050*/ 	.byte	0x04, 0x05
        /*0052*/ 	.short	(.L_2943 - .L_2942)
.L_2942:
        /*0054*/ 	.word	0x00000080
        /*0058*/ 	.word	0x00000001
        /*005c*/ 	.word	0x00000001


	//----- nvinfo : EIATTR_CRS_STACK_SIZE
	.align		4
.L_2943:
        /*0060*/ 	.byte	0x04, 0x1e
        /*0062*/ 	.short	(.L_2945 - .L_2944)
.L_2944:
        /*0064*/ 	.word	0x00000000
.L_2945:


//--------------------- .nv.info._ZN2at6native27unrolled_elementwise_kernelIZNS0_50_GLOBAL__N__2680c7bb_12_PowKernel_cu_b2145a98_318429pow_tensor_scalar_kernel_implIN3c108BFloat16ES5_EEvRNS_18TensorIteratorBaseET0_EUlS5_E2_St5arrayIPcLm2EELi4E23TrivialOffsetCalculatorILi1EjESE_NS0_6memory15LoadWithoutCastENSF_16StoreWithoutCastEEEviT_S8_T2_T3_T4_T5_ --------------------------
	.section	.nv.info._ZN2at6native27unrolled_elementwise_kernelIZNS0_50_GLOBAL__N__2680c7bb_12_PowKernel_cu_b2145a98_318429pow_tensor_scalar_kernel_implIN3c108BFloat16ES5_EEvRNS_18TensorIteratorBaseET0_EUlS5_E2_St5arrayIPcLm2EELi4E23TrivialOffsetCalculatorILi1EjESE_NS0_6memory15LoadWithoutCastENSF_16StoreWithoutCastEEEviT_S8_T2_T3_T4_T5_,"",@"SHT_CUDA_INFO"
	.sectionflags	@""
	.align	4


	//----- nvinfo : EIATTR_CUDA_API_VERSION
	.align		4
        /*0000*/ 	.byte	0x04, 0x37
        /*0002*/ 	.short	(.L_2947 - .L_2946)
.L_2946:
        /*0004*/ 	.word	0x00000082


	//----- nvinfo : EIATTR_SW2861232_WAR
	.align		4
.L_2947:
        /*0008*/ 	.byte	0x01, 0x35
	.zero		2


	//----- nvinfo : EIATTR_PARAM_CBANK
	.align		4
        /*000c*/ 	.byte	0x04, 0x0a
        /*000e*/ 	.short	(.L_2949 - .L_2948)
	.align		4
.L_2948:
        /*0010*/ 	.word	index@(.nv.constant0._ZN2at6native27unrolled_elementwise_kernelIZNS0_50_GLOBAL__N__2680c7bb_12_PowKernel_cu_b2145a98_318429pow_tensor_scalar_kernel_implIN3c108BFloat16ES5_EEvRNS_18TensorIteratorBaseET0_EUlS5_E2_St5arrayIPcLm2EELi4E23TrivialOffsetCalculatorILi1EjESE_NS0_6memory15LoadWithoutCastENSF_16StoreWithoutCastEEEviT_S8_T2_T3_T4_T5_)
        /*0014*/ 	.short	0x0160
        /*0016*/ 	.short	0x002c


	//----- nvinfo : EIATTR_CBANK_PARAM_SIZE
	.align		4
.L_2949:
        /*0018*/ 	.byte	0x03, 0x19
        /*001a*/ 	.short	0x002c


	//----- nvinfo : EIATTR_KPARAM_INFO
	.align		4
        /*001c*/ 	.byte	0x04, 0x17
        /*001e*/ 	.short	(.L_2951 - .L_2950)
.L_2950:
        /*0020*/ 	.word	0x00000000
        /*0024*/ 	.short	0x0006
        /*0026*/ 	.short	0x002b
        /*0028*/ 	.byte	0x00, 0xf0, 0x05, 0x00


	//----- nvinfo : EIATTR_KPARAM_INFO
	.align		4
.L_2951:
        /*002c*/ 	.byte	0x04, 0x17
        /*002e*/ 	.short	(.L_2953 - .L_2952)
.L_2952:
        /*0030*/ 	.word	0x00000000
        /*0034*/ 	.short	0x0005
        /*0036*/ 	.short	0x002a
        /*0038*/ 	.byte	0x00, 0xf0, 0x05, 0x00


	//----- nvinfo : EIATTR_KPARAM_INFO
	.align		4
.L_2953:
        /*003c*/ 	.byte	0x04, 0x17
        /*003e*/ 	.short	(.L_2955 - .L_2954)
.L_2954:
        /*0040*/ 	.word	0x00000000
        /*0044*/ 	.short	0x0004
        /*0046*/ 	.short	0x0029
        /*0048*/ 	.byte	0x00, 0xf0, 0x05, 0x00


	//----- nvinfo : EIATTR_KPARAM_INFO
	.align		4
.L_2955:
        /*004c*/ 	.byte	0x04, 0x17
        /*004e*/ 	.short	(.L_2957 - .L_2956)
.L_2956:
        /*0050*/ 	.word	0x00000000
        /*0054*/ 	.short	0x0003
        /*0056*/ 	.short	0x0028
        /*0058*/ 	.byte	0x00, 0xf0, 0x05, 0x00


	//----- nvinfo : EIATTR_KPARAM_INFO
	.align		4
.L_2957:
        /*005c*/ 	.byte	0x04, 0x17
        /*005e*/ 	.short	(.L_2959 - .L_2958)
.L_2958:
        /*0060*/ 	.word	0x00000000
        /*0064*/ 	.short	0x0002
        /*0066*/ 	.short	0x0018
        /*0068*/ 	.byte	0x00, 0xf0, 0x41, 0x00


	//----- nvinfo : EIATTR_KPARAM_INFO
	.align		4
.L_2959:
        /*006c*/ 	.byte	0x04, 0x17
        /*006e*/ 	.short	(.L_2961 - .L_2960)
.L_2960:
        /*0070*/ 	.word	0x00000000
        /*0074*/ 	.short	0x0001
        /*0076*/ 	.short	0x0008
        /*0078*/ 	.byte	0x00, 0xf0, 0x41, 0x00


	//----- nvinfo : EIATTR_KPARAM_INFO
	.align		4
.L_2961:
        /*007c*/ 	.byte	0x04, 0x17
        /*007e*/ 	.short	(.L_2963 - .L_2962)
.L_2962:
        /*0080*/ 	.word	0x00000000
        /*0084*/ 	.short	0x0000
        /*0086*/ 	.short	0x0000
        /*0088*/ 	.byte	0x00, 0xf0, 0x11, 0x00


	//----- nvinfo : EIATTR_MAXREG_COUNT
	.align		4
.L_2963:
        /*008c*/ 	.byte	0x03, 0x1b
        /*008e*/ 	.short	0x00ff


	//----- nvinfo : EIATTR_MERCURY_ISA_VERSION
	.align		4
        /*0090*/ 	.byte	0x03, 0x5f
        /*0092*/ 	.short	0x0000


	//----- nvinfo : EIATTR_EXIT_INSTR_OFFSETS
	.align		4
        /*0094*/ 	.byte	0x04, 0x1c
        /*0096*/ 	.short	(.L_2965 - .L_2964)


	//   ....[0]....
.L_2964:
        /*0098*/ 	.word	0x00000590


	//   ....[1]....
        /*009c*/ 	.word	0x000005e0


	//----- nvinfo : EIATTR_MAX_THREADS
	.align		4
.L_2965:
        /*00a0*/ 	.byte	0x04, 0x05
        /*00a2*/ 	.short	(.L_2967 - .L_2966)
.L_2966:
        /*00a4*/ 	.word	0x00000080
        /*00a8*/ 	.word	0x00000001
        /*00ac*/ 	.word	0x00000001


	//----- nvinfo : EIATTR_CRS_STACK_SIZE
	.align		4
.L_2967:
        /*00b0*/ 	.byte	0x04, 0x1e
        /*00b2*/ 	.short	(.L_2969 - .L_2968)
.L_2968:
        /*00b4*/ 	.word	0x00000000
.L_2969:


//--------------------- .nv.info._ZN2at6native29vectorized_elementwise_kernelILi2EZNS0_50_GLOBAL__N__2680c7bb_12_PowKernel_cu_b2145a98_318429pow_tensor_scalar_kernel_implIN3c108BFloat16ES5_EEvRNS_18TensorIteratorBaseET0_EUlS5_E2_St5arrayIPcLm2EEEEviS8_T1_ --------------------------
	.section	.nv.info._ZN2at6native29vectorized_elementwise_kernelILi2EZNS0_50_GLOBAL__N__2680c7bb_12_PowKernel_cu_b2145a98_318429pow_tensor_scalar_kernel_implIN3c108BFloat16ES5_EEvRNS_18TensorIteratorBaseET0_EUlS5_E2_St5arrayIPcLm2EEEEviS8_T1_,"",@"SHT_CUDA_INFO"
	.sectionflags	@""
	.align	4


	//----- nvinfo : EIATTR_CUDA_API_VERSION
	.align		4
        /*0000*/ 	.byte	0x04, 0x37
        /*0002*/ 	.short	(.L_2971 - .L_2970)
.L_2970:
        /*0004*/ 	.word	0x00000082


	//----- nvinfo : EIATTR_SW2861232_WAR
	.align		4
.L_2971:
        /*0008*/ 	.byte	0x01, 0x35
	.zero		2


	//----- nvinfo : EIATTR_PARAM_CBANK
	.align		4
        /*000c*/ 	.byte	0x04, 0x0a
        /*000e*/ 	.short	(.L_2973 - .L_2972)
	.align		4
.L_2972:
        /*0010*/ 	.word	index@(.nv.constant0._ZN2at6native29vectorized_elementwise_kernelILi2EZNS0_50_GLOBAL__N__2680c7bb_12_PowKernel_cu_b2145a98_318429pow_tensor_scalar_kernel_implIN3c108BFloat16ES5_EEvRNS_18TensorIteratorBaseET0_EUlS5_E2_St5arrayIPcLm2EEEEviS8_T1_)
        /*0014*/ 	.short	0x0160
        /*0016*/ 	.short	0x0028


	//----- nvinfo : EIATTR_CBANK_PARAM_SIZE
	.align		4
.L_2973:
        /*0018*/ 	.byte	0x03, 0x19
        /*001a*/ 	.short	0x0028


	//----- nvinfo : EIATTR_KPARAM_INFO
	.align		4
        /*001c*/ 	.byte	0x04, 0x17
        /*001e*/ 	.short	(.L_2975 - .L_2974)
.L_2974:
        /*0020*/ 	.word	0x00000000
        /*0024*/ 	.short	0x0002
        /*0026*/ 	.short	0x0018
        /*0028*/ 	.byte	0x00, 0xf0, 0x41, 0x00


	//----- nvinfo : EIATTR_KPARAM_INFO
	.align		4
.L_2975:
        /*002c*/ 	.byte	0x04, 0x17
        /*002e*/ 	.short	(.L_2977 - .L_2976)
.L_2976:
        /*0030*/ 	.word	0x00000000
        /*0034*/ 	.short	0x0001
        /*0036*/ 	.short	0x0008
        /*0038*/ 	.byte	0x00, 0xf0, 0x41, 0x00


	//----- nvinfo : EIATTR_KPARAM_INFO
	.align		4
.L_2977:
        /*003c*/ 	.byte	0x04, 0x17
        /*003e*/ 	.short	(.L_2979 - .L_2978)
.L_2978:
        /*0040*/ 	.word	0x00000000
        /*0044*/ 	.short	0x0000
        /*0046*/ 	.short	0x0000
        /*0048*/ 	.byte	0x00, 0xf0, 0x11, 0x00


	//----- nvinfo : EIATTR_MAXREG_COUNT
	.align		4
.L_2979:
        /*004c*/ 	.byte	0x03, 0x1b
        /*004e*/ 	.short	0x00ff


	//----- nvinfo : EIATTR_MERCURY_ISA_VERSION
	.align		4
        /*0050*/ 	.byte	0x03, 0x5f
        /*0052*/ 	.short	0x0000


	//----- nvinfo : EIATTR_EXIT_INSTR_OFFSETS
	.align		4
        /*0054*/ 	.byte	0x04, 0x1c
        /*0056*/ 	.short	(.L_2981 - .L_2980)


	//   ....[0]....
.L_2980:
        /*0058*/ 	.word	0x000003b0


	//   ....[1]....
        /*005c*/ 	.word	0x00000f20


	//   ....[2]....
        /*0060*/ 	.word	0x00000f70


	//----- nvinfo : EIATTR_MAX_THREADS
	.align		4
.L_2981:
        /*0064*/ 	.byte	0x04, 0x05
        /*0066*/ 	.short	(.L_2983 - .L_2982)
.L_2982:
        /*0068*/ 	.word	0x00000080
        /*006c*/ 	.word	0x00000001
        /*0070*/ 	.word	0x00000001


	//----- nvinfo : EIATTR_CRS_STACK_SIZE
	.align		4
.L_2983:
        /*0074*/ 	.byte	0x04, 0x1e
        /*0076*/ 	.short	(.L_2985 - .L_2984)
.L_2984:
        /*0078*/ 	.word	0x00000000
.L_2985:


//--------------------- .nv.info._ZN2at6native29vectorized_elementwise_kernelILi4EZNS0_50_GLOBAL__N__2680c7bb_12_PowKernel_cu_b2145a98_318429pow_tensor_scalar_kernel_implIN3c108BFloat16ES5_EEvRNS_18TensorIteratorBaseET0_EUlS5_E2_St5arrayIPcLm2EEEEviS8_T1_ --------------------------
	.section	.nv.info._ZN2at6native29vectorized_elementwise_kernelILi4EZNS0_50_GLOBAL__N__2680c7bb_12_PowKernel_cu_b2145a98_318429pow_tensor_scalar_kernel_implIN3c108BFloat16ES5_EEvRNS_18TensorIteratorBaseET0_EUlS5_E2_St5arrayIPcLm2EEEEviS8_T1_,"",@"SHT_CUDA_INFO"
	.sectionflags	@""
	.align	4


	//----- nvinfo : EIATTR_CUDA_API_VERSION
	.align		4
        /*0000*/ 	.byte	0x04, 0x37
        /*0002*/ 	.short	(.L_2987 - .L_2986)
.L_2986:
        /*0004*/ 	.word	0x00000082


	//----- nvinfo : EIATTR_SW2861232_WAR
	.align		4
.L_2987:
        /*0008*/ 	.byte	0x01, 0x35
	.zero		2


	//----- nvinfo : EIATTR_PARAM_CBANK
	.align		4
        /*000c*/ 	.byte	0x04, 0x0a
        /*000e*/ 	.short	(.L_2989 - .L_2988)
	.align		4
.L_2988:
        /*0010*/ 	.word	index@(.nv.constant0._ZN2at6native29vectorized_elementwise_kernelILi4EZNS0_50_GLOBAL__N__2680c7bb_12_PowKernel_cu_b2145a98_318429pow_tensor_scalar_kernel_implIN3c108BFloat16ES5_EEvRNS_18TensorIteratorBaseET0_EUlS5_E2_St5arrayIPcLm2EEEEviS8_T1_)
        /*0014*/ 	.short	0x0160
        /*0016*/ 	.short	0x0028


	//----- nvinfo : EIATTR_CBANK_PARAM_SIZE
	.align		4
.L_2989:
        /*0018*/ 	.byte	0x03, 0x19
        /*001a*/ 	.short	0x0028


	//----- nvinfo : EIATTR_KPARAM_INFO
	.align		4
        /*001c*/ 	.byte	0x04, 0x17
        /*001e*/ 	.short	(.L_2991 - .L_2990)
.L_2990:
        /*0020*/ 	.word	0x00000000
        /*0024*/ 	.short	0x0002
        /*0026*/ 	.short	0x0018
        /*0028*/ 	.byte	0x00, 0xf0, 0x41, 0x00


	//----- nvinfo : EIATTR_KPARAM_INFO
	.align		4
.L_2991:
        /*002c*/ 	.byte	0x04, 0x17
        /*002e*/ 	.short	(.L_2993 - .L_2992)
.L_2992:
        /*0030*/ 	.word	0x00000000
        /*0034*/ 	.short	0x0001
        /*0036*/ 	.short	0x0008
        /*0038*/ 	.byte	0x00, 0xf0, 0x41, 0x00


	//----- nvinfo : EIATTR_KPARAM_INFO
	.align		4
.L_2993:
        /*003c*/ 	.byte	0x04, 0x17
        /*003e*/ 	.short	(.L_2995 - .L_2994)
.L_2994:
        /*0040*/ 	.word	0x00000000
        /*0044*/ 	.short	0x0000
        /*0046*/ 	.short	0x0000
        /*0048*/ 	.byte	0x00, 0xf0, 0x11, 0x00


	//----- nvinfo : EIATTR_MAXREG_COUNT
	.align		4
.L_2995:
        /*004c*/ 	.byte	0x03, 0x1b
        /*004e*/ 	.short	0x00ff


	//----- nvinfo : EIATTR_MERCURY_ISA_VERSION
	.align		4
        /*0050*/ 	.byte	0x03, 0x5f
        /*0052*/ 	.short	0x0000


	//----- nvinfo : EIATTR_EXIT_INSTR_OFFSETS
	.align		4
        /*0054*/ 	.byte	0x04, 0x1c
        /*0056*/ 	.short	(.L_2997 - .L_2996)


	//   ....[0]....
.L_2996:
        /*0058*/ 	.word	0x00000370


	//   ....[1]....
        /*005c*/ 	.word	0x00000ee0


	//   ....[2]....
        /*0060*/ 	.word	0x00000f30


	//----- nvinfo : EIATTR_MAX_THREADS
	.align		4
.L_2997:
        /*0064*/ 	.byte	0x04, 0x05
        /*0066*/ 	.short	(.L_2999 - .L_2998)
.L_2998:
        /*0068*/ 	.word	0x00000080
        /*006c*/ 	.word	0x00000001
        /*0070*/ 	.word	0x00000001


	//----- nvinfo : EIATTR_CRS_STACK_SIZE
	.align		4
.L_2999:
        /*0074*/ 	.byte	0x04, 0x1e
        /*0076*/ 	.short	(.L_3001 - .L_3000)
.L_3000:
        /*0078*/ 	.word	0x00000000
.L_3001:


//--------------------- .nv.info._ZN2at6native29vectorized_elementwise_kernelILi8EZNS0_50_GLOBAL__N__2680c7bb_12_PowKernel_cu_b2145a98_318429pow_tensor_scalar_kernel_implIN3c108BFloat16ES5_EEvRNS_18TensorIteratorBaseET0_EUlS5_E2_St5arrayIPcLm2EEEEviS8_T1_ --------------------------
	.section	.nv.info._ZN2at6native29vectorized_elementwise_kernelILi8EZNS0_50_GLOBAL__N__2680c7bb_12_PowKernel_cu_b2145a98_318429pow_tensor_scalar_kernel_implIN3c108BFloat16ES5_EEvRNS_18TensorIteratorBaseET0_EUlS5_E2_St5arrayIPcLm2EEEEviS8_T1_,"",@"SHT_CUDA_INFO"
	.sectionflags	@""
	.align	4


	//----- nvinfo : EIATTR_CUDA_API_VERSION
	.align		4
        /*0000*/ 	.byte	0x04, 0x37
        /*0002*/ 	.short	(.L_3003 - .L_3002)
.L_3002:
        /*0004*/ 	.word	0x00000082


	//----- nvinfo : EIATTR_SW2861232_WAR
	.align		4
.L_3003:
        /*0008*/ 	.byte	0x01, 0x35
	.zero		2


	//----- nvinfo : EIATTR_PARAM_CBANK
	.align		4
        /*000c*/ 	.byte	0x04, 0x0a
        /*000e*/ 	.short	(.L_3005 - .L_3004)
	.align		4
.L_3004:
        /*0010*/ 	.word	index@(.nv.constant0._ZN2at6native29vectorized_elementwise_kernelILi8EZNS0_50_GLOBAL__N__2680c7bb_12_PowKernel_cu_b2145a98_318429pow_tensor_scalar_kernel_implIN3c108BFloat16ES5_EEvRNS_18TensorIteratorBaseET0_EUlS5_E2_St5arrayIPcLm2EEEEviS8_T1_)
        /*0014*/ 	.short	0x0160
        /*0016*/ 	.short	0x0028


	//----- nvinfo : EIATTR_CBANK_PARAM_SIZE
	.align		4
.L_3005:
        /*0018*/ 	.byte	0x03, 0x19
        /*001a*/ 	.short	0x0028


	//----- nvinfo : EIATTR_KPARAM_INFO
	.align		4
        /*001c*/ 	.byte	0x04, 0x17
        /*001e*/ 	.short	(.L_3007 - .L_3006)
.L_3006:
        /*0020*/ 	.word	0x00000000
        /*0024*/ 	.short	0x0002
        /*0026*/ 	.short	0x0018
        /*0028*/ 	.byte	0x00, 0xf0, 0x41, 0x00


	//----- nvinfo : EIATTR_KPARAM_INFO
	.align		4
.L_3007:
        /*002c*/ 	.byte	0x04, 0x17
        /*002e*/ 	.short	(.L_3009 - .L_3008)
.L_3008:
        /*0030*/ 	.word	0x00000000
        /*0034*/ 	.short	0x0001
        /*0036*/ 	.short	0x0008
        /*0038*/ 	.byte	0x00, 0xf0, 0x41, 0x00


	//----- nvinfo : EIATTR_KPARAM_INFO
	.align		4
.L_3009:
        /*003c*/ 	.byte	0x04, 0x17
        /*003e*/ 	.short	(.L_3011 - .L_3010)
.L_3010:
        /*0040*/ 	.word	0x00000000
        /*0044*/ 	.short	0x0000
        /*0046*/ 	.short	0x0000
        /*0048*/ 	.byte	0x00, 0xf0, 0x11, 0x00


	//----- nvinfo : EIATTR_MAXREG_COUNT
	.align		4
.L_3011:
        /*004c*/ 	.byte	0x03, 0x1b
        /*004e*/ 	.short	0x00ff


	//----- nvinfo : EIATTR_MERCURY_ISA_VERSION
	.align		4
        /*0050*/ 	.byte	0x03, 0x5f
        /*0052*/ 	.short	0x0000


	//----- nvinfo : EIATTR_EXIT_INSTR_OFFSETS
	.align		4
        /*0054*/ 	.byte	0x04, 0x1c
        /*0056*/ 	.short	(.L_3013 - .L_3012)


	//   ....[0]....
.L_3012:
        /*0058*/ 	.word	0x00000010


	//----- nvinfo : EIATTR_MAX_THREADS
	.align		4
.L_3013:
        /*005c*/ 	.byte	0x04, 0x05
        /*005e*/ 	.short	(.L_3015 - .L_3014)
.L_3014:
        /*0060*/ 	.word	0x00000080
        /*0064*/ 	.word	0x00000001
        /*0068*/ 	.word	0x00000001
.L_3015:


//--------------------- .nv.info._ZN2at6native18elementwise_kernelILi128ELi4EZNS0_15gpu_kernel_implIZNS0_50_GLOBAL__N__2680c7bb_12_PowKernel_cu_b2145a98_318429pow_tensor_scalar_kernel_implIN3c108BFloat16ES6_EEvRNS_18TensorIteratorBaseET0_EUlS6_E1_EEvS8_RKT_EUliE_EEviT1_ --------------------------
	.section	.nv.info._ZN2at6native18elementwise_kernelILi128ELi4EZNS0_15gpu_kernel_implIZNS0_50_GLOBAL__N__2680c7bb_12_PowKernel_cu_b2145a98_318429pow_tensor_scalar_kernel_implIN3c108BFloat16ES6_EEvRNS_18TensorIteratorBaseET0_EUlS6_E1_EEvS8_RKT_EUliE_EEviT1_,"",@"SHT_CUDA_INFO"
	.sectionflags	@""
	.align	4


	//----- nvinfo : EIATTR_CUDA_API_VERSION
	.align		4
        /*0000*/ 	.byte	0x04, 0x37
        /*0002*/ 	.short	(.L_3017 - .L_3016)
.L_3016:
        /*0004*/ 	.word	0x00000082


	//----- nvinfo : EIATTR_SW2861232_WAR
	.align		4
.L_3017:
        /*0008*/ 	.byte	0x01, 0x35
	.zero		2


	//----- nvinfo : EIATTR_PARAM_CBANK
	.align		4
        /*000c*/ 	.byte	0x04, 0x0a
        /*000e*/ 	.short	(.L_3019 - .L_3018)
	.align		4
.L_3018:
        /*0010*/ 	.word	index@(.nv.constant0._ZN2at6native18elementwise_kernelILi128ELi4EZNS0_15gpu_kernel_implIZNS0_50_GLOBAL__N__2680c7bb_12_PowKernel_cu_b2145a98_318429pow_tensor_scalar_kernel_implIN3c108BFloat16ES6_EEvRNS_18TensorIteratorBaseET0_EUlS6_E1_EEvS8_RKT_EUliE_EEviT1_)
        /*0014*/ 	.short	0x0160
        /*0016*/ 	.short	0x0228


	//----- nvinfo : EIATTR_CBANK_PARAM_SIZE
	.align		4
.L_3019:
        /*0018*/ 	.byte	0x03, 0x19
        /*001a*/ 	.short	0x0228


	//----- nvinfo : EIATTR_KPARAM_INFO
	.align		4
        /*001c*/ 	.byte	0x04, 0x17
        /*001e*/ 	.short	(.L_3021 - .L_3020)
.L_3020:
        /*0020*/ 	.word	0x00000000
        /*0024*/ 	.short	0x0001
        /*0026*/ 	.short	0x0008
        /*0028*/ 	.byte	0x00, 0xf0, 0x81, 0x08


	//----- nvinfo : EIATTR_KPARAM_INFO
	.align		4
.L_3021:
        /*002c*/ 	.byte	0x04, 0x17
        /*002e*/ 	.short	(.L_3023 - .L_3022)
.L_3022:
        /*0030*/ 	.word	0x00000000
        /*0034*/ 	.short	0x0000
        /*0036*/ 	.short	0x0000
        /*0038*/ 	.byte	0x00, 0xf0, 0x11, 0x00


	//----- nvinfo : EIATTR_MAXREG_COUNT
	.align		4
.L_3023:
        /*003c*/ 	.byte	0x03, 0x1b
        /*003e*/ 	.short	0x0080


	//----- nvinfo : EIATTR_EXTERNS
	.align		4
        /*0040*/ 	.byte	0x04, 0x0f
        /*0042*/ 	.short	(.L_3025 - .L_3024)


	//   ....[0]....
	.align		4
.L_3024:
        /*0044*/ 	.word	index@(__assertfail)


	//----- nvinfo : EIATTR_MERCURY_ISA_VERSION
	.align		4
.L_3025:
        /*0048*/ 	.byte	0x03, 0x5f
        /*004a*/ 	.short	0x0000


	//----- nvinfo : EIATTR_SYSCALL_OFFSETS
	.align		4
        /*004c*/ 	.byte	0x04, 0x46
        /*004e*/ 	.short	(.L_3027 - .L_3026)


	//   ....[0]....
.L_3026:
        /*0050*/ 	.word	0x00001dd0


	//   ....[1]....
        /*0054*/ 	.word	0x00002ef0


	//   ....[2]....
        /*0058*/ 	.word	0x00004d30


	//   ....[3]....
        /*005c*/ 	.word	0x00005e50


	//   ....[4]....
        /*0060*/ 	.word	0x00007c60


	//   ....[5]....
        /*0064*/ 	.word	0x00008d80


	//   ....[6]....
        /*0068*/ 	.word	0x0000aba0


	//   ....[7]....
        /*006c*/ 	.word	0x0000bcc0


	//----- nvinfo : EIATTR_EXIT_INSTR_OFFSETS
	.align		4
.L_3027:
        /*0070*/ 	.byte	0x04, 0x1c
        /*0072*/ 	.short	(.L_3029 - .L_3028)


	//   ....[0]....
.L_3028:
        /*0074*/ 	.word	0x00008e40


	//   ....[1]....
        /*0078*/ 	.word	0x0000aec0


	//   ....[2]....
        /*007c*/ 	.word	0x0000af00


	//   ....[3]....
        /*0080*/ 	.word	0x0000afa0


	//   ....[4]....
        /*0084*/ 	.word	0x0000afe0


	//   ....[5]....
        /*0088*/ 	.word	0x0000b020


	//   ....[6]....
        /*008c*/ 	.word	0x0000b0b0


	//   ....[7]....
        /*0090*/ 	.word	0x0000b0f0


	//   ....[8]....
        /*0094*/ 	.word	0x0000b190


	//   ....[9]....
        /*0098*/ 	.word	0x0000b1e0


	//   ....[10]....
        /*009c*/ 	.word	0x0000b230


	//   ....[11]....
        /*00a0*/ 	.word	0x0000b300


	//   ....[12]....
        /*00a4*/ 	.word	0x0000b360


	//   ....[13]....
        /*00a8*/ 	.word	0x0000b4f0


	//   ....[14]....
        /*00ac*/ 	.word	0x0000b650


	//   ....[15]....
        /*00b0*/ 	.word	0x0000b670


	//   ....[16]....
        /*00b4*/ 	.word	0x0000b730


	//   ....[17]....
        /*00b8*/ 	.word	0x0000b8b0


	//   ....[18]....
        /*00bc*/ 	.word	0x0000ba30


	//   ....[19]....
        /*00c0*/ 	.word	0x0000bb90


	//   ....[20]....
        /*00c4*/ 	.word	0x0000bcd0


	//   ....[21]....
        /*00c8*/ 	.word	0x0000bd10


	//   ....[22]....
        /*00cc*/ 	.word	0x0000bd50


	//----- nvinfo : EIATTR_MAX_THREADS
	.align		4
.L_3029:
        /*00d0*/ 	.byte	0x04, 0x05
        /*00d2*/ 	.short	(.L_3031 - .L_3030)
.L_3030:
        /*00d4*/ 	.word	0x00000080
        /*00d8*/ 	.word	0x00000001
        /*00dc*/ 	.word	0x00000001


	//----- nvinfo : EIATTR_CRS_STACK_SIZE
	.align		4
.L_3031:
        /*00e0*/ 	.byte	0x04, 0x1e
        /*00e2*/ 	.short	(.L_3033 - .L_3032)
.L_3032:
        /*00e4*/ 	.word	0x00000000
.L_3033:


//--------------------- .nv.info._ZN2at6native27unrolled_elementwise_kernelIZNS0_50_GLOBAL__N__2680c7bb_12_PowKernel_cu_b2145a98_318429pow_tensor_scalar_kernel_implIN3c108BFloat16ES5_EEvRNS_18TensorIteratorBaseET0_EUlS5_E1_St5arrayIPcLm2EELi4E23TrivialOffsetCalculatorILi1EjESE_NS0_6memory12LoadWithCastILi1EEENSF_13StoreWithCastILi1EEEEEviT_S8_T2_T3_T4_T5_ --------------------------
	.section	.nv.info._ZN2at6native27unrolled_elementwise_kernelIZNS0_50_GLOBAL__N__2680c7bb_12_PowKernel_cu_b2145a98_318429pow_tensor_scalar_kernel_implIN3c108BFloat16ES5_EEvRNS_18TensorIteratorBaseET0_EUlS5_E1_St5arrayIPcLm2EELi4E23TrivialOffsetCalculatorILi1EjESE_NS0_6memory12LoadWithCastILi1EEENSF_13StoreWithCastILi1EEEEEviT_S8_T2_T3_T4_T5_,"",@"SHT_CUDA_INFO"
	.sectionflags	@""
	.align	4


	//----- nvinfo : EIATTR_CUDA_API_VERSION
	.align		4
        /*0000*/ 	.byte	0x04, 0x37
        /*0002*/ 	.short	(.L_3035 - .L_3034)
.L_3034:
        /*0004*/ 	.word	0x00000082


	//----- nvinfo : EIATTR_SW2861232_WAR
	.align		4
.L_3035:
        /*0008*/ 	.byte	0x01, 0x35
	.zero		2


	//----- nvinfo : EIATTR_PARAM_CBANK
	.align		4
        /*000c*/ 	.byte	0x04, 0x0a
        /*000e*/ 	.short	(.L_3037 - .L_3036)
	.align		4
.L_3036:
        /*0010*/ 	.word	index@(.nv.constant0._ZN2at6native27unrolled_elementwise_kernelIZNS0_50_GLOBAL__N__2680c7bb_12_PowKernel_cu_b2145a98_318429pow_tensor_scalar_kernel_implIN3c108BFloat16ES5_EEvRNS_18TensorIteratorBaseET0_EUlS5_E1_St5arrayIPcLm2EELi4E23TrivialOffsetCalculatorILi1EjESE_NS0_6memory12LoadWithCastILi1EEENSF_13StoreWithCastILi1EEEEEviT_S8_T2_T3_T4_T5_)
        /*0014*/ 	.short	0x0160
        /*0016*/ 	.short	0x0034


	//----- nvinfo : EIATTR_CBANK_PARAM_SIZE
	.align		4
.L_3037:
        /*0018*/ 	.byte	0x03, 0x19
        /*001a*/ 	.short	0x0034


	//----- nvinfo : EIATTR_KPARAM_INFO
	.align		4
        /*001c*/ 	.byte	0x04, 0x17
        /*001e*/ 	.short	(.L_3039 - .L_3038)
.L_3038:
        /*0020*/ 	.word	0x00000000
        /*0024*/ 	.short	0x0006
        /*0026*/ 	.short	0x002c
        /*0028*/ 	.byte	0x00, 0xf0, 0x21, 0x00


	//----- nvinfo : EIATTR_KPARAM_INFO
	.align		4
.L_3039:
        /*002c*/ 	.byte	0x04, 0x17
        /*002e*/ 	.short	(.L_3041 - .L_3040)
.L_3040:
        /*0030*/ 	.word	0x00000000
        /*0034*/ 	.short	0x0005
        /*0036*/ 	.short	0x0024
        /*0038*/ 	.byte	0x00, 0xf0, 0x21, 0x00


	//----- nvinfo : EIATTR_KPARAM_INFO
	.align		4
.L_3041:
        /*003c*/ 	.byte	0x04, 0x17
        /*003e*/ 	.short	(.L_3043 - .L_3042)
.L_3042:
        /*0040*/ 	.word	0x00000000
        /*0044*/ 	.short	0x0004
        /*0046*/ 	.short	0x0021
        /*0048*/ 	.byte	0x00, 0xf0, 0x05, 0x00


	//----- nvinfo : EIATTR_KPARAM_INFO
	.align		4
.L_3043:
        /*004c*/ 	.byte	0x04, 0x17
        /*004e*/ 	.short	(.L_3045 - .L_3044)
.L_3044:
        /*0050*/ 	.word	0x00000000
        /*0054*/ 	.short	0x0003
        /*0056*/ 	.short	0x0020
        /*0058*/ 	.byte	0x00, 0xf0, 0x05, 0x00


	//----- nvinfo : EIATTR_KPARAM_INFO
	.align		4
.L_3045:
        /*005c*/ 	.byte	0x04, 0x17
        /*005e*/ 	.short	(.L_3047 - .L_3046)
.L_3046:
        /*0060*/ 	.word	0x00000000
        /*0064*/ 	.short	0x0002
        /*0066*/ 	.short	0x0010
        /*0068*/ 	.byte	0x00, 0xf0, 0x41, 0x00


	//----- nvinfo : EIATTR_KPARAM_INFO
	.align		4
.L_3047:
        /*006c*/ 	.byte	0x04, 0x17
        /*006e*/ 	.short	(.L_3049 - .L_3048)
.L_3048:
        /*0070*/ 	.word	0x00000000
        /*0074*/ 	.short	0x0001
        /*0076*/ 	.short	0x0008
        /*0078*/ 	.byte	0x00, 0xf0, 0x21, 0x00


	//----- nvinfo : EIATTR_KPARAM_INFO
	.align		4
.L_3049:
        /*007c*/ 	.byte	0x04, 0x17
        /*007e*/ 	.short	(.L_3051 - .L_3050)
.L_3050:
        /*0080*/ 	.word	0x00000000
        /*0084*/ 	.short	0x0000
        /*0086*/ 	.short	0x0000
        /*0088*/ 	.byte	0x00, 0xf0, 0x11, 0x00


	//----- nvinfo : EIATTR_MAXREG_COUNT
	.align		4
.L_3051:
        /*008c*/ 	.byte	0x03, 0x1b
        /*008e*/ 	.short	0x00ff


	//----- nvinfo : EIATTR_EXTERNS
	.align		4
        /*0090*/ 	.byte	0x04, 0x0f
        /*0092*/ 	.short	(.L_3053 - .L_3052)


	//   ....[0]....
	.align		4
.L_3052:
        /*0094*/ 	.word	index@(__assertfail)


	//----- nvinfo : EIATTR_MERCURY_ISA_VERSION
	.align		4
.L_3053:
        /*0098*/ 	.byte	0x03, 0x5f
        /*009a*/ 	.short	0x0000


	//----- nvinfo : EIATTR_SYSCALL_OFFSETS
	.align		4
        /*009c*/ 	.byte	0x04, 0x46
        /*009e*/ 	.short	(.L_3055 - .L_3054)


	//   ....[0]....
.L_3054:
        /*00a0*/ 	.word	0x000010a0


	//   ....[1]....
        /*00a4*/ 	.word	0x000021a0


	//   ....[2]....
        /*00a8*/ 	.word	0x000032b0


	//   ....[3]....
        /*00ac*/ 	.word	0x00004390


	//   ....[4]....
        /*00b0*/ 	.word	0x00005c70


	//   ....[5]....
        /*00b4*/ 	.word	0x00006ca0


	//   ....[6]....
        /*00b8*/ 	.word	0x00007c90


	//   ....[7]....
        /*00bc*/ 	.word	0x00008c80


	//----- nvinfo : EIATTR_EXIT_INSTR_OFFSETS
	.align		4
.L_3055:
        /*00c0*/ 	.byte	0x04, 0x1c
        /*00c2*/ 	.short	(.L_3057 - .L_3056)


	//   ....[0]....
.L_3056:
        /*00c4*/ 	.word	0x00007d50


	//   ....[1]....
        /*00c8*/ 	.word	0x00007e80


	//   ....[2]....
        /*00cc*/ 	.word	0x00007ec0


	//   ....[3]....
        /*00d0*/ 	.word	0x00007f60


	//   ....[4]....
        /*00d4*/ 	.word	0x00007fa0


	//   ....[5]....
        /*00d8*/ 	.word	0x00007fe0


	//   ....[6]....
        /*00dc*/ 	.word	0x00008070


	//   ....[7]....
        /*00e0*/ 	.word	0x000080b0


	//   ....[8]....
        /*00e4*/ 	.word	0x00008150


	//   ....[9]....
        /*00e8*/ 	.word	0x000081a0


	//   ....[10]....
        /*00ec*/ 	.word	0x000081f0


	//   ....[11]....
        /*00f0*/ 	.word	0x000082c0


	//   ....[12]....
        /*00f4*/ 	.word	0x00008320


	//   ....[13]....
        /*00f8*/ 	.word	0x000084b0


	//   ....[14]....
        /*00fc*/ 	.word	0x00008610


	//   ....[15]....
        /*0100*/ 	.word	0x00008630


	//   ....[16]....
        /*0104*/ 	.word	0x000086f0


	//   ....[17]....
        /*0108*/ 	.word	0x00008870


	//   ....[18]....
        /*010c*/ 	.word	0x000089f0


	//   ....[19]....
        /*0110*/ 	.word	0x00008b50


	//   ....[20]....
        /*0114*/ 	.word	0x00008c90


	//   ....[21]....
        /*0118*/ 	.word	0x00008cd0


	//   ....[22]....
        /*011c*/ 	.word	0x00008d10


	//----- nvinfo : EIATTR_MAX_THREADS
	.align		4
.L_3057:
        /*0120*/ 	.byte	0x04, 0x05
        /*0122*/ 	.short	(.L_3059 - .L_3058)
.L_3058:
        /*0124*/ 	.word	0x00000080
        /*0128*/ 	.word	0x00000001
        /*012c*/ 	.word	0x00000001


	//----- nvinfo : EIATTR_CRS_STACK_SIZE
	.align		4
.L_3059:
        /*0130*/ 	.byte	0x04, 0x1e
        /*0132*/ 	.short	(.L_3061 - .L_3060)
.L_3060:
        /*0134*/ 	.word	0x00000000
.L_3061:


//--------------------- .nv.info._ZN2at6native18elementwise_kernelILi128ELi4EZNS0_22gpu_kernel_impl_nocastIZNS0_50_GLOBAL__N__2680c7bb_12_PowKernel_cu_b2145a98_318429pow_tensor_scalar_kernel_implIN3c108BFloat16ES6_EEvRNS_18TensorIteratorBaseET0_EUlS6_E1_EEvS8_RKT_EUliE_EEviT1_ --------------------------
	.section	.nv.info._ZN2at6native18elementwise_kernelILi128ELi4EZNS0_22gpu_kernel_impl_nocastIZNS0_50_GLOBAL__N__2680c7bb_12_PowKernel_cu_b2145a98_318429pow_tensor_scalar_kernel_implIN3c108BFloat16ES6_EEvRNS_18TensorIteratorBaseET0_EUlS6_E1_EEvS8_RKT_EUliE_EEviT1_,"",@"SHT_CUDA_INFO"
	.sectionflags	@""
	.align	4


	//----- nvinfo : EIATTR_CUDA_API_VERSION
	.align		4
        /*0000*/ 	.byte	0x04, 0x37
        /*0002*/ 	.short	(.L_3063 - .L_3062)
.L_3062:
        /*0004*/ 	.word	0x00000082


	//----- nvinfo : EIATTR_SW2861232_WAR
	.align		4
.L_3063:
        /*0008*/ 	.byte	0x01, 0x35
	.zero		2


	//----- nvinfo : EIATTR_PARAM_CBANK
	.align		4
        /*000c*/ 	.byte	0x04, 0x0a
        /*000e*/ 	.short	(.L_3065 - .L_3064)
	.align		4
.L_3064:
        /*0010*/ 	.word	index@(.nv.constant0._ZN2at6native18elementwise_kernelILi128ELi4EZNS0_22gpu_kernel_impl_nocastIZNS0_50_GLOBAL__N__2680c7bb_12_PowKernel_cu_b2145a98_318429pow_tensor_scalar_kernel_implIN3c108BFloat16ES6_EEvRNS_18TensorIteratorBaseET0_EUlS6_E1_EEvS8_RKT_EUliE_EEviT1_)
        /*0014*/ 	.short	0x0160
        /*0016*/ 	.short	0x0220


	//----- nvinfo : EIATTR_CBANK_PARAM_SIZE
	.align		4
.L_3065:
        /*0018*/ 	.byte	0x03, 0x19
        /*001a*/ 	.short	0x0220


	//----- nvinfo : EIATTR_KPARAM_INFO
	.align		4
        /*001c*/ 	.byte	0x04, 0x17
        /*001e*/ 	.short	(.L_3067 - .L_3066)
.L_3066:
        /*0020*/ 	.word	0x00000000
        /*0024*/ 	.short	0x0001
        /*0026*/ 	.short	0x0008
        /*0028*/ 	.byte	0x00, 0xf0, 0x61, 0x08


	//----- nvinfo : EIATTR_KPARAM_INFO
	.align		4
.L_3067:
        /*002c*/ 	.byte	0x04, 0x17
        /*002e*/ 	.short	(.L_3069 - .L_3068)
.L_3068:
        /*0030*/ 	.word	0x00000000
        /*0034*/ 	.short	0x0000
        /*0036*/ 	.short	0x0000
        /*0038*/ 	.byte	0x00, 0xf0, 0x11, 0x00


	//----- nvinfo : EIATTR_MAXREG_COUNT
	.align		4
.L_3069:
        /*003c*/ 	.byte	0x03, 0x1b
        /*003e*/ 	.short	0x0080


	//----- nvinfo : EIATTR_MERCURY_ISA_VERSION
	.align		4
        /*0040*/ 	.byte	0x03, 0x5f
        /*0042*/ 	.short	0x0000


	//----- nvinfo : EIATTR_EXIT_INSTR_OFFSETS
	.align		4
        /*0044*/ 	.byte	0x04, 0x1c
        /*0046*/ 	.short	(.L_3071 - .L_3070)


	//   ....[0]....
.L_3070:
        /*0048*/ 	.word	0x00003200


	//   ....[1]....
        /*004c*/ 	.word	0x00004270


	//----- nvinfo : EIATTR_MAX_THREADS
	.align		4
.L_3071:
        /*0050*/ 	.byte	0x04, 0x05
        /*0052*/ 	.short	(.L_3073 - .L_3072)
.L_3072:
        /*0054*/ 	.word	0x00000080
        /*0058*/ 	.word	0x00000001
        /*005c*/ 	.word	0x00000001


	//----- nvinfo : EIATTR_CRS_STACK_SIZE
	.align		4
.L_3073:
        /*0060*/ 	.byte	0x04, 0x1e
        /*0062*/ 	.short	(.L_3075 - .L_3074)
.L_3074:
        /*0064*/ 	.word	0x00000000
.L_3075:


//--------------------- .nv.info._ZN2at6native27unrolled_elementwise_kernelIZNS0_50_GLOBAL__N__2680c7bb_12_PowKernel_cu_b2145a98_318429pow_tensor_scalar_kernel_implIN3c108BFloat16ES5_EEvRNS_18TensorIteratorBaseET0_EUlS5_E1_St5arrayIPcLm2EELi4E23TrivialOffsetCalculatorILi1EjESE_NS0_6memory15LoadWithoutCastENSF_16StoreWithoutCastEEEviT_S8_T2_T3_T4_T5_ --------------------------
	.section	.nv.info._ZN2at6native27unrolled_elementwise_kernelIZNS0_50_GLOBAL__N__2680c7bb_12_PowKernel_cu_b2145a98_318429pow_tensor_scalar_kernel_implIN3c108BFloat16ES5_EEvRNS_18TensorIteratorBaseET0_EUlS5_E1_St5arrayIPcLm2EELi4E23TrivialOffsetCalculatorILi1EjESE_NS0_6memory15LoadWithoutCastENSF_16StoreWithoutCastEEEviT_S8_T2_T3_T4_T5_,"",@"SHT_CUDA_INFO"
	.sectionflags	@""
	.align	4


	//----- nvinfo : EIATTR_CUDA_API_VERSION
	.align		4
        /*0000*/ 	.byte	0x04, 0x37
        /*0002*/ 	.short	(.L_3077 - .L_3076)
.L_3076:
        /*0004*/ 	.word	0x00000082


	//----- nvinfo : EIATTR_SW2861232_WAR
	.align		4
.L_3077:
        /*0008*/ 	.byte	0x01, 0x35
	.zero		2


	//----- nvinfo : EIATTR_PARAM_CBANK
	.align		4
        /*000c*/ 	.byte	0x04, 0x0a
        /*000e*/ 	.short	(.L_3079 - .L_3078)
	.align		4
.L_3078:
        /*0010*/ 	.word	index@(.nv.constant0._ZN2at6native27unrolled_elementwise_kernelIZNS0_50_GLOBAL__N__2680c7bb_12_PowKernel_cu_b2145a98_318429pow_tensor_scalar_kernel_implIN3c108BFloat16ES5_EEvRNS_18TensorIteratorBaseET0_EUlS5_E1_St5arrayIPcLm2EELi4E23TrivialOffsetCalculatorILi1EjESE_NS0_6memory15LoadWithoutCastENSF_16StoreWithoutCastEEEviT_S8_T2_T3_T4_T5_)
        /*0014*/ 	.short	0x0160
        /*0016*/ 	.short	0x0024


	//----- nvinfo : EIATTR_CBANK_PARAM_SIZE
	.align		4
.L_3079:
        /*0018*/ 	.byte	0x03, 0x19
        /*001a*/ 	.short	0x0024


	//----- nvinfo : EIATTR_KPARAM_INFO
	.align		4
        /*001c*/ 	.byte	0x04, 0x17
        /*001e*/ 	.short	(.L_3081 - .L_3080)
.L_3080:
        /*0020*/ 	.word	0x00000000
        /*0024*/ 	.short	0x0006
        /*0026*/ 	.short	0x0023
        /*0028*/ 	.byte	0x00, 0xf0, 0x05, 0x00


	//----- nvinfo : EIATTR_KPARAM_INFO
	.align		4
.L_3081:
        /*002c*/ 	.byte	0x04, 0x17
        /*002e*/ 	.short	(.L_3083 - .L_3082)
.L_3082:
        /*0030*/ 	.word	0x00000000
        /*0034*/ 	.short	0x0005
        /*0036*/ 	.short	0x0022
        /*0038*/ 	.byte	0x00, 0xf0, 0x05, 0x00


	//----- nvinfo : EIATTR_KPARAM_INFO
	.align		4
.L_3083:
        /*003c*/ 	.byte	0x04, 0x17
        /*003e*/ 	.short	(.L_3085 - .L_3084)
.L_3084:
        /*0040*/ 	.word	0x00000000
        /*0044*/ 	.short	0x0004
        /*0046*/ 	.short	0x0021
        /*0048*/ 	.byte	0x00, 0xf0, 0x05, 0x00


	//----- nvinfo : EIATTR_KPARAM_INFO
	.align		4
.L_3085:
        /*004c*/ 	.byte	0x04, 0x17
        /*004e*/ 	.short	(.L_3087 - .L_3086)
.L_3086:
        /*0050*/ 	.word	0x00000000
        /*0054*/ 	.short	0x0003
        /*0056*/ 	.short	0x0020
        /*0058*/ 	.byte	0x00, 0xf0, 0x05, 0x00


	//----- nvinfo : EIATTR_KPARAM_INFO
	.align		4
.L_3087:
        /*005c*/ 	.byte	0x04, 0x17
        /*005e*/ 	.short	(.L_3089 - .L_3088)
.L_3088:
        /*0060*/ 	.word	0x00000000
        /*0064*/ 	.short	0x0002
        /*0066*/ 	.short	0x0010
        /*0068*/ 	.byte	0x00, 0xf0, 0x41, 0x00


	//----- nvinfo : EIATTR_KPARAM_INFO
	.align		4
.L_3089:
        /*006c*/ 	.byte	0x04, 0x17
        /*006e*/ 	.short	(.L_3091 - .L_3090)
.L_3090:
        /*0070*/ 	.word	0x00000000
        /*0074*/ 	.short	0x0001
        /*0076*/ 	.short	0x0008
        /*0078*/ 	.byte	0x00, 0xf0, 0x21, 0x00


	//----- nvinfo : EIATTR_KPARAM_INFO
	.align		4
.L_3091:
        /*007c*/ 	.byte	0x04, 0x17
        /*007e*/ 	.short	(.L_3093 - .L_3092)
.L_3092:
        /*0080*/ 	.word	0x00000000
        /*0084*/ 	.short	0x0000
        /*0086*/ 	.short	0x0000
        /*0088*/ 	.byte	0x00, 0xf0, 0x11, 0x00


	//----- nvinfo : EIATTR_MAXREG_COUNT
	.align		4
.L_3093:
        /*008c*/ 	.byte	0x03, 0x1b
        /*008e*/ 	.short	0x00ff


	//----- nvinfo : EIATTR_MERCURY_ISA_VERSION
	.align		4
        /*0090*/ 	.byte	0x03, 0x5f
        /*0092*/ 	.short	0x0000


	//----- nvinfo : EIATTR_EXIT_INSTR_OFFSETS
	.align		4
        /*0094*/ 	.byte	0x04, 0x1c
        /*0096*/ 	.short	(.L_3095 - .L_3094)


	//   ....[0]....
.L_3094:
        /*0098*/ 	.word	0x00000ad0


	//   ....[1]....
        /*009c*/ 	.word	0x00000b20


	//----- nvinfo : EIATTR_MAX_THREADS
	.align		4
.L_3095:
        /*00a0*/ 	.byte	0x04, 0x05
        /*00a2*/ 	.short	(.L_3097 - .L_3096)
.L_3096:
        /*00a4*/ 	.word	0x00000080
        /*00a8*/ 	.word	0x00000001
        /*00ac*/ 	.word	0x00000001


	//----- nvinfo : EIATTR_CRS_STACK_SIZE
	.align		4
.L_3097:
        /*00b0*/ 	.byte	0x04, 0x1e
        /*00b2*/ 	.short	(.L_3099 - .L_3098)
.L_3098:
        /*00b4*/ 	.word	0x00000000
.L_3099:


//--------------------- .nv.info._ZN2at6native29vectorized_elementwise_kernelILi2EZNS0_50_GLOBAL__N__2680c7bb_12_PowKernel_cu_b2145a98_318429pow_tensor_scalar_kernel_implIN3c108BFloat16ES5_EEvRNS_18TensorIteratorBaseET0_EUlS5_E1_St5arrayIPcLm2EEEEviS8_T1_ --------------------------
	.section	.nv.info._ZN2at6native29vectorized_elementwise_kernelILi2EZNS0_50_GLOBAL__N__2680c7bb_12_PowKernel_cu_b2145a98_318429pow_tensor_scalar_kernel_implIN3c108BFloat16ES5_EEvRNS_18TensorIteratorBaseET0_EUlS5_E1_St5arrayIPcLm2EEEEviS8_T1_,"",@"SHT_CUDA_INFO"
	.sectionflags	@""
	.align	4


	//----- nvinfo : EIATTR_CUDA_API_VERSION
	.align		4
        /*0000*/ 	.byte	0x04, 0x37
        /*0002*/ 	.short	(.L_3101 - .L_3100)
.L_3100:
        /*0004*/ 	.word	0x00000082


	//----- nvinfo : EIATTR_SW2861232_WAR
	.align		4
.L_3101:
        /*0008*/ 	.byte	0x01, 0x35
	.zero		2


	//----- nvinfo : EIATTR_PARAM_CBANK
	.align		4
        /*000c*/ 	.byte	0x04, 0x0a
        /*000e*/ 	.short	(.L_3103 - .L_3102)
	.align		4
.L_3102:
        /*0010*/ 	.word	index@(.nv.constant0._ZN2at6native29vectorized_elementwise_kernelILi2EZNS0_50_GLOBAL__N__2680c7bb_12_PowKernel_cu_b2145a98_318429pow_tensor_scalar_kernel_implIN3c108BFloat16ES5_EEvRNS_18TensorIteratorBaseET0_EUlS5_E1_St5arrayIPcLm2EEEEviS8_T1_)
        /*0014*/ 	.short	0x0160
        /*0016*/ 	.short	0x0020


	//----- nvinfo : EIATTR_CBANK_PARAM_SIZE
	.align		4
.L_3103:
        /*0018*/ 	.byte	0x03, 0x19
        /*001a*/ 	.short	0x0020


	//----- nvinfo : EIATTR_KPARAM_INFO
	.align		4
        /*001c*/ 	.byte	0x04, 0x17
        /*001e*/ 	.short	(.L_3105 - .L_3104)
.L_3104:
        /*0020*/ 	.word	0x00000000
        /*0024*/ 	.short	0x0002
        /*0026*/ 	.short	0x0010
        /*0028*/ 	.byte	0x00, 0xf0, 0x41, 0x00


	//----- nvinfo : EIATTR_KPARAM_INFO
	.align		4
.L_3105:
        /*002c*/ 	.byte	0x04, 0x17
        /*002e*/ 	.short	(.L_3107 - .L_3106)
.L_3106:
        /*0030*/ 	.word	0x00000000
        /*0034*/ 	.short	0x0001
        /*0036*/ 	.short	0x0008
        /*0038*/ 	.byte	0x00, 0xf0, 0x21, 0x00


	//----- nvinfo : EIATTR_KPARAM_INFO
	.align		4
.L_3107:
        /*003c*/ 	.byte	0x04, 0x17
        /*003e*/ 	.short	(.L_3109 - .L_3108)
.L_3108:
        /*0040*/ 	.word	0x00000000
        /*0044*/ 	.short	0x0000
        /*0046*/ 	.short	0x0000
        /*0048*/ 	.byte	0x00, 0xf0, 0x11, 0x00


	//----- nvinfo : EIATTR_MAXREG_COUNT
	.align		4
.L_3109:
        /*004c*/ 	.byte	0x03, 0x1b
        /*004e*/ 	.short	0x00ff


	//----- nvinfo : EIATTR_MERCURY_ISA_VERSION
	.align		4
        /*0050*/ 	.byte	0x03, 0x5f
        /*0052*/ 	.short	0x0000


	//----- nvinfo : EIATTR_EXIT_INSTR_OFFSETS
	.align		4
        /*0054*/ 	.byte	0x04, 0x1c
        /*0056*/ 	.short	(.L_3111 - .L_3110)


	//   ....[0]....
.L_3110:
        /*0058*/ 	.word	0x00000da0


	//   ....[1]....
        /*005c*/ 	.word	0x00002380


	//   ....[2]....
        /*0060*/ 	.word	0x000023d0


	//----- nvinfo : EIATTR_MAX_THREADS
	.align		4
.L_3111:
        /*0064*/ 	.byte	0x04, 0x05
        /*0066*/ 	.short	(.L_3113 - .L_3112)
.L_3112:
        /*0068*/ 	.word	0x00000080
        /*006c*/ 	.word	0x00000001
        /*0070*/ 	.word	0x00000001


	//----- nvinfo : EIATTR_CRS_STACK_SIZE
	.align		4
.L_3113:
        /*0074*/ 	.byte	0x04, 0x1e
        /*0076*/ 	.short	(.L_3115 - .L_3114)
.L_3114:
        /*0078*/ 	.word	0x00000000
.L_3115:


//--------------------- .nv.info._ZN2at6native29vectorized_elementwise_kernelILi4EZNS0_50_GLOBAL__N__2680c7bb_12_PowKernel_cu_b2145a98_318429pow_tensor_scalar_kernel_implIN3c108BFloat16ES5_EEvRNS_18TensorIteratorBaseET0_EUlS5_E1_St5arrayIPcLm2EEEEviS8_T1_ --------------------------
	.section	.nv.info._ZN2at6native29vectorized_elementwise_kernelILi4EZNS0_50_GLOBAL__N__2680c7bb_12_PowKernel_cu_b2145a98_318429pow_tensor_scalar_kernel_implIN3c108BFloat16ES5_EEvRNS_18TensorIteratorBaseET0_EUlS5_E1_St5arrayIPcLm2EEEEviS8_T1_,"",@"SHT_CUDA_INFO"
	.sectionflags	@""
	.align	4


	//----- nvinfo : EIATTR_CUDA_API_VERSION
	.align		4
        /*0000*/ 	.byte	0x04, 0x37
        /*0002*/ 	.short	(.L_3117 - .L_3116)
.L_3116:
        /*0004*/ 	.word	0x00000082


	//----- nvinfo : EIATTR_SW2861232_WAR
	.align		4
.L_3117:
        /*0008*/ 	.byte	0x01, 0x35
	.zero		2


	//----- nvinfo : EIATTR_PARAM_CBANK
	.align		4
        /*000c*/ 	.byte	0x04, 0x0a
        /*000e*/ 	.short	(.L_3119 - .L_3118)
	.align		4
.L_3118:
        /*0010*/ 	.word	index@(.nv.constant0._ZN2at6native29vectorized_elementwise_kernelILi4EZNS0_50_GLOBAL__N__2680c7bb_12_PowKernel_cu_b2145a98_318429pow_tensor_scalar_kernel_implIN3c108BFloat16ES5_EEvRNS_18TensorIteratorBaseET0_EUlS5_E1_St5arrayIPcLm2EEEEviS8_T1_)
        /*0014*/ 	.short	0x0160
        /*0016*/ 	.short	0x0020


	//----- nvinfo : EIATTR_CBANK_PARAM_SIZE
	.align		4
.L_3119:
        /*0018*/ 	.byte	0x03, 0x19
        /*001a*/ 	.short	0x0020


	//----- nvinfo : EIATTR_KPARAM_INFO
	.align		4
        /*001c*/ 	.byte	0x04, 0x17
        /*001e*/ 	.short	(.L_3121 - .L_3120)
.L_3120:
        /*0020*/ 	.word	0x00000000
        /*0024*/ 	.short	0x0002
        /*0026*/ 	.short	0x0010
        /*0028*/ 	.byte	0x00, 0xf0, 0x41, 0x00


	//----- nvinfo : EIATTR_KPARAM_INFO
	.align		4
.L_3121:
        /*002c*/ 	.byte	0x04, 0x17
        /*002e*/ 	.short	(.L_3123 - .L_3122)
.L_3122:
        /*0030*/ 	.word	0x00000000
        /*0034*/ 	.short	0x0001
        /*0036*/ 	.short	0x0008
        /*0038*/ 	.byte	0x00, 0xf0, 0x21, 0x00


	//----- nvinfo : EIATTR_KPARAM_INFO
	.align		4
.L_3123:
        /*003c*/ 	.byte	0x04, 0x17
        /*003e*/ 	.short	(.L_3125 - .L_3124)
.L_3124:
        /*0040*/ 	.word	0x00000000
        /*0044*/ 	.short	0x0000
        /*0046*/ 	.short	0x0000
        /*0048*/ 	.byte	0x00, 0xf0, 0x11, 0x00


	//----- nvinfo : EIATTR_MAXREG_COUNT
	.align		4
.L_3125:
        /*004c*/ 	.byte	0x03, 0x1b
        /*004e*/ 	.short	0x00ff


	//----- nvinfo : EIATTR_MERCURY_ISA_VERSION
	.align		4
        /*0050*/ 	.byte	0x03, 0x5f
        /*0052*/ 	.short	0x0000


	//----- nvinfo : EIATTR_EXIT_INSTR_OFFSETS
	.align		4
        /*0054*/ 	.byte	0x04, 0x1c
        /*0056*/ 	.short	(.L_3127 - .L_3126)


	//   ....[0]....
.L_3126:
        /*0058*/ 	.word	0x00000d60


	//   ....[1]....
        /*005c*/ 	.word	0x00002340


	//   ....[2]....
        /*0060*/ 	.word	0x00002390


	//----- nvinfo : EIATTR_MAX_THREADS
	.align		4
.L_3127:
        /*0064*/ 	.byte	0x04, 0x05
        /*0066*/ 	.short	(.L_3129 - .L_3128)
.L_3128:
        /*0068*/ 	.word	0x00000080
        /*006c*/ 	.word	0x00000001
        /*0070*/ 	.word	0x00000001


	//----- nvinfo : EIATTR_CRS_STACK_SIZE
	.align		4
.L_3129:
        /*0074*/ 	.byte	0x04, 0x1e
        /*0076*/ 	.short	(.L_3131 - .L_3130)
.L_3130:
        /*0078*/ 	.word	0x00000000
.L_3131:


//--------------------- .nv.info._ZN2at6native29vectorized_elementwise_kernelILi8EZNS0_50_GLOBAL__N__2680c7bb_12_PowKernel_cu_b2145a98_318429pow_tensor_scalar_kernel_implIN3c108BFloat16ES5_EEvRNS_18TensorIteratorBaseET0_EUlS5_E1_St5arrayIPcLm2EEEEviS8_T1_ --------------------------
	.section	.nv.info._ZN2at6native29vectorized_elementwise_kernelILi8EZNS0_50_GLOBAL__N__2680c7bb_12_PowKernel_cu_b2145a98_318429pow_tensor_scalar_kernel_implIN3c108BFloat16ES5_EEvRNS_18TensorIteratorBaseET0_EUlS5_E1_St5arrayIPcLm2EEEEviS8_T1_,"",@"SHT_CUDA_INFO"
	.sectionflags	@""
	.align	4


	//----- nvinfo : EIATTR_CUDA_API_VERSION
	.align		4
        /*0000*/ 	.byte	0x04, 0x37
        /*0002*/ 	.short	(.L_3133 - .L_3132)
.L_3132:
        /*0004*/ 	.word	0x00000082


	//----- nvinfo : EIATTR_SW2861232_WAR
	.align		4
.L_3133:
        /*0008*/ 	.byte	0x01, 0x35
	.zero		2


	//----- nvinfo : EIATTR_PARAM_CBANK
	.align		4
        /*000c*/ 	.byte	0x04, 0x0a
        /*000e*/ 	.short	(.L_3135 - .L_3134)
	.align		4
.L_3134:
        /*0010*/ 	.word	index@(.nv.constant0._ZN2at6native29vectorized_elementwise_kernelILi8EZNS0_50_GLOBAL__N__2680c7bb_12_PowKernel_cu_b2145a98_318429pow_tensor_scalar_kernel_implIN3c108BFloat16ES5_EEvRNS_18TensorIteratorBaseET0_EUlS5_E1_St5arrayIPcLm2EEEEviS8_T1_)
        /*0014*/ 	.short	0x0160
        /*0016*/ 	.short	0x0020


	//----- nvinfo : EIATTR_CBANK_PARAM_SIZE
	.align		4
.L_3135:
        /*0018*/ 	.byte	0x03, 0x19
        /*001a*/ 	.short	0x0020


	//----- nvinfo : EIATTR_KPARAM_INFO
	.align		4
        /*001c*/ 	.byte	0x04, 0x17
        /*001e*/ 	.short	(.L_3137 - .L_3136)
.L_3136:
        /*0020*/ 	.word	0x00000000
        /*0024*/ 	.short	0x0002
        /*0026*/ 	.short	0x0010
        /*0028*/ 	.byte	0x00, 0xf0, 0x41, 0x00


	//----- nvinfo : EIATTR_KPARAM_INFO
	.align		4
.L_3137:
        /*002c*/ 	.byte	0x04, 0x17
        /*002e*/ 	.short	(.L_3139 - .L_3138)
.L_3138:
        /*0030*/ 	.word	0x00000000
        /*0034*/ 	.short	0x0001
        /*0036*/ 	.short	0x0008
        /*0038*/ 	.byte	0x00, 0xf0, 0x21, 0x00


	//----- nvinfo : EIATTR_KPARAM_INFO
	.align		4
.L_3139:
        /*003c*/ 	.byte	0x04, 0x17
        /*003e*/ 	.short	(.L_3141 - .L_3140)
.L_3140:
        /*0040*/ 	.word	0x00000000
        /*0044*/ 	.short	0x0000
        /*0046*/ 	.short	0x0000
        /*0048*/ 	.byte	0x00, 0xf0, 0x11, 0x00


	//----- nvinfo : EIATTR_MAXREG_COUNT
	.align		4
.L_3141:
        /*004c*/ 	.byte	0x03, 0x1b
        /*004e*/ 	.short	0x00ff


	//----- nvinfo : EIATTR_MERCURY_ISA_VERSION
	.align		4
        /*0050*/ 	.byte	0x03, 0x5f
        /*0052*/ 	.short	0x0000


	//----- nvinfo : EIATTR_EXIT_INSTR_OFFSETS
	.align		4
        /*0054*/ 	.byte	0x04, 0x1c
        /*0056*/ 	.short	(.L_3143 - .L_3142)


	//   ....[0]....
.L_3142:
        /*0058*/ 	.word	0x00000010


	//----- nvinfo : EIATTR_MAX_THREADS
	.align		4
.L_3143:
        /*005c*/ 	.byte	0x04, 0x05
        /*005e*/ 	.short	(.L_3145 - .L_3144)
.L_3144:
        /*0060*/ 	.word	0x00000080
        /*0064*/ 	.word	0x00000001
        /*0068*/ 	.word	0x00000001
.L_3145:


//--------------------- .nv.info._ZN2at6native18elementwise_kernelILi128ELi4EZNS0_15gpu_kernel_implIZNS0_50_GLOBAL__N__2680c7bb_12_PowKernel_cu_b2145a98_318429pow_tensor_scalar_kernel_implIN3c108BFloat16ES6_EEvRNS_18TensorIteratorBaseET0_EUlS6_E0_EEvS8_RKT_EUliE_EEviT1_ --------------------------
	.section	.nv.info._ZN2at6native18elementwise_kernelILi128ELi4EZNS0_15gpu_kernel_implIZNS0_50_GLOBAL__N__2680c7bb_12_PowKernel_cu_b2145a98_318429pow_tensor_scalar_kernel_implIN3c108BFloat16ES6_EEvRNS_18TensorIteratorBaseET0_EUlS6_E0_EEvS8_RKT_EUliE_EEviT1_,"",@"SHT_CUDA_INFO"
	.sectionflags	@""
	.align	4


	//----- nvinfo : EIATTR_CUDA_API_VERSION
	.align		4
        /*0000*/ 	.byte	0x04, 0x37
        /*0002*/ 	.short	(.L_3147 - .L_3146)
.L_3146:
        /*0004*/ 	.word	0x00000082


	//----- nvinfo : EIATTR_SW2861232_WAR
	.align		4
.L_3147:
        /*0008*/ 	.byte	0x01, 0x35
	.zero		2


	//----- nvinfo : EIATTR_PARAM_CBANK
	.align		4
        /*000c*/ 	.byte	0x04, 0x0a
        /*000e*/ 	.short	(.L_3149 - .L_3148)
	.align		4
.L_3148:
        /*0010*/ 	.word	index@(.nv.constant0._ZN2at6native18elementwise_kernelILi128ELi4EZNS0_15gpu_kernel_implIZNS0_50_GLOBAL__N__2680c7bb_12_PowKernel_cu_b2145a98_318429pow_tensor_scalar_kernel_implIN3c108BFloat16ES6_EEvRNS_18TensorIteratorBaseET0_EUlS6_E0_EEvS8_RKT_EUliE_EEviT1_)
        /*0014*/ 	.short	0x0160
        /*0016*/ 	.short	0x0228


	//----- nvinfo : EIATTR_CBANK_PARAM_SIZE
	.align		4
.L_3149:
        /*0018*/ 	.byte	0x03, 0x19
        /*001a*/ 	.short	0x0228


	//----- nvinfo : EIATTR_KPARAM_INFO
	.align		4
        /*001c*/ 	.byte	0x04, 0x17
        /*001e*/ 	.short	(.L_3151 - .L_3150)
.L_3150:
        /*0020*/ 	.word	0x00000000
        /*0024*/ 	.short	0x0001
        /*0026*/ 	.short	0x0008
        /*0028*/ 	.byte	0x00, 0xf0, 0x81, 0x08


	//----- nvinfo : EIATTR_KPARAM_INFO
	.align		4
.L_3151:
        /*002c*/ 	.byte	0x04, 0x17
        /*002e*/ 	.short	(.L_3153 - .L_3152)
.L_3152:
        /*0030*/ 	.word	0x00000000
        /*0034*/ 	.short	0x0000
        /*0036*/ 	.short	0x0000
        /*0038*/ 	.byte	0x00, 0xf0, 0x11, 0x00


	//----- nvinfo : EIATTR_MAXREG_COUNT
	.align		4
.L_3153:
        /*003c*/ 	.byte	0x03, 0x1b
        /*003e*/ 	.short	0x0080


	//----- nvinfo : EIATTR_EXTERNS
	.align		4
        /*0040*/ 	.byte	0x04, 0x0f
        /*0042*/ 	.short	(.L_3155 - .L_3154)


	//   ....[0]....
	.align		4
.L_3154:
        /*0044*/ 	.word	index@(__assertfail)


	//----- nvinfo : EIATTR_MERCURY_ISA_VERSION
	.align		4
.L_3155:
        /*0048*/ 	.byte	0x03, 0x5f
        /*004a*/ 	.short	0x0000


	//----- nvinfo : EIATTR_SYSCALL_OFFSETS
	.align		4
        /*004c*/ 	.byte	0x04, 0x46
        /*004e*/ 	.short	(.L_3157 - .L_3156)


	//   ....[0]....
.L_3156:
        /*0050*/ 	.word	0x00001dd0


	//   ....[1]....
        /*0054*/ 	.word	0x00002dc0


	//   ....[2]....
        /*0058*/ 	.word	0x00004c00


	//   ....[3]....
        /*005c*/ 	.word	0x00005bf0


	//   ....[4]....
        /*0060*/ 	.word	0x00007a00


	//   ....[5]....
        /*0064*/ 	.word	0x000089f0


	//   ....[6]....
        /*0068*/ 	.word	0x0000a810


	//   ....[7]....
        /*006c*/ 	.word	0x0000b800


	//----- nvinfo : EIATTR_EXIT_INSTR_OFFSETS
	.align		4
.L_3157:
        /*0070*/ 	.byte	0x04, 0x1c
        /*0072*/ 	.short	(.L_3159 - .L_3158)


	//   ....[0]....
.L_3158:
        /*0074*/ 	.word	0x00008ab0


	//   ....[1]....
        /*0078*/ 	.word	0x0000aa00


	//   ....[2]....
        /*007c*/ 	.word	0x0000aa40


	//   ....[3]....
        /*0080*/ 	.word	0x0000aae0


	//   ....[4]....
        /*0084*/ 	.word	0x0000ab20


	//   ....[5]....
        /*0088*/ 	.word	0x0000ab60


	//   ....[6]....
        /*008c*/ 	.word	0x0000abf0


	//   ....[7]....
        /*0090*/ 	.word	0x0000ac30


	//   ....[8]....
        /*0094*/ 	.word	0x0000acd0


	//   ....[9]....
        /*0098*/ 	.word	0x0000ad20


	//   ....[10]....
        /*009c*/ 	.word	0x0000ad70


	//   ....[11]....
        /*00a0*/ 	.word	0x0000ae40


	//   ....[12]....
        /*00a4*/ 	.word	0x0000aea0


	//   ....[13]....
        /*00a8*/ 	.word	0x0000b030


	//   ....[14]....
        /*00ac*/ 	.word	0x0000b190


	//   ....[15]....
        /*00b0*/ 	.word	0x0000b1b0


	//   ....[16]....
        /*00b4*/ 	.word	0x0000b270


	//   ....[17]....
        /*00b8*/ 	.word	0x0000b3f0


	//   ....[18]....
        /*00bc*/ 	.word	0x0000b570


	//   ....[19]....
        /*00c0*/ 	.word	0x0000b6d0


	//   ....[20]....
        /*00c4*/ 	.word	0x0000b810


	//   ....[21]....
        /*00c8*/ 	.word	0x0000b850


	//   ....[22]....
        /*00cc*/ 	.word	0x0000b890


	//----- nvinfo : EIATTR_MAX_THREADS
	.align		4
.L_3159:
        /*00d0*/ 	.byte	0x04, 0x05
        /*00d2*/ 	.short	(.L_3161 - .L_3160)
.L_3160:
        /*00d4*/ 	.word	0x00000080
        /*00d8*/ 	.word	0x00000001
        /*00dc*/ 	.word	0x00000001


	//----- nvinfo : EIATTR_CRS_STACK_SIZE
	.align		4
.L_3161:
        /*00e0*/ 	.byte	0x04, 0x1e
        /*00e2*/ 	.short	(.L_3163 - .L_3162)
.L_3162:
        /*00e4*/ 	.word	0x00000000
.L_3163:


//--------------------- .nv.info._ZN2at6native27unrolled_elementwise_kernelIZNS0_50_GLOBAL__N__2680c7bb_12_PowKernel_cu_b2145a98_318429pow_tensor_scalar_kernel_implIN3c108BFloat16ES5_EEvRNS_18TensorIteratorBaseET0_EUlS5_E0_St5arrayIPcLm2EELi4E23TrivialOffsetCalculatorILi1EjESE_NS0_6memory12LoadWithCastILi1EEENSF_13StoreWithCastILi1EEEEEviT_S8_T2_T3_T4_T5_ --------------------------
	.section	.nv.info._ZN2at6native27unrolled_elementwise_kernelIZNS0_50_GLOBAL__N__2680c7bb_12_PowKernel_cu_b2145a98_318429pow_tensor_scalar_kernel_implIN3c108BFloat16ES5_EEvRNS_18TensorIteratorBaseET0_EUlS5_E0_St5arrayIPcLm2EELi4E23TrivialOffsetCalculatorILi1EjESE_NS0_6memory12LoadWithCastILi1EEENSF_13StoreWithCastILi1EEEEEviT_S8_T2_T3_T4_T5_,"",@"SHT_CUDA_INFO"
	.sectionflags	@""
	.align	4


	//----- nvinfo : EIATTR_CUDA_API_VERSION
	.align		4
        /*0000*/ 	.byte	0x04, 0x37
        /*0002*/ 	.short	(.L_3165 - .L_3164)
.L_3164:
        /*0004*/ 	.word	0x00000082


	//----- nvinfo : EIATTR_SW2861232_WAR
	.align		4
.L_3165:
        /*0008*/ 	.byte	0x01, 0x35
	.zero		2


	//----- nvinfo : EIATTR_PARAM_CBANK
	.align		4
        /*000c*/ 	.byte	0x04, 0x0a
        /*000e*/ 	.short	(.L_3167 - .L_3166)
	.align		4
.L_3166:
        /*0010*/ 	.word	index@(.nv.constant0._ZN2at6native27unrolled_elementwise_kernelIZNS0_50_GLOBAL__N__2680c7bb_12_PowKernel_cu_b2145a98_318429pow_tensor_scalar_kernel_implIN3c108BFloat16ES5_EEvRNS_18TensorIteratorBaseET0_EUlS5_E0_St5arrayIPcLm2EELi4E23TrivialOffsetCalculatorILi1EjESE_NS0_6memory12LoadWithCastILi1EEENSF_13StoreWithCastILi1EEEEEviT_S8_T2_T3_T4_T5_)
        /*0014*/ 	.short	0x0160
        /*0016*/ 	.short	0x0034


	//----- nvinfo : EIATTR_CBANK_PARAM_SIZE
	.align		4
.L_3167:
        /*0018*/ 	.byte	0x03, 0x19
        /*001a*/ 	.short	0x0034


	//----- nvinfo : EIATTR_KPARAM_INFO
	.align		4
        /*001c*/ 	.byte	0x04, 0x17
        /*001e*/ 	.short	(.L_3169 - .L_3168)
.L_3168:
        /*0020*/ 	.word	0x00000000
        /*0024*/ 	.short	0x0006
        /*0026*/ 	.short	0x002c
        /*0028*/ 	.byte	0x00, 0xf0, 0x21, 0x00


	//----- nvinfo : EIATTR_KPARAM_INFO
	.align		4
.L_3169:
        /*002c*/ 	.byte	0x04, 0x17
        /*002e*/ 	.short	(.L_3171 - .L_3170)
.L_3170:
        /*0030*/ 	.word	0x00000000
        /*0034*/ 	.short	0x0005
        /*0036*/ 	.short	0x0024
        /*0038*/ 	.byte	0x00, 0xf0, 0x21, 0x00


	//----- nvinfo : EIATTR_KPARAM_INFO
	.align		4
.L_3171:
        /*003c*/ 	.byte	0x04, 0x17
        /*003e*/ 	.short	(.L_3173 - .L_3172)
.L_3172:
        /*0040*/ 	.word	0x00000000
        /*0044*/ 	.short	0x0004
        /*0046*/ 	.short	0x0021
        /*0048*/ 	.byte	0x00, 0xf0, 0x05, 0x00


	//----- nvinfo : EIATTR_KPARAM_INFO
	.align		4
.L_3173:
        /*004c*/ 	.byte	0x04, 0x17
        /*004e*/ 	.short	(.L_3175 - .L_3174)
.L_3174:
        /*0050*/ 	.word	0x00000000
        /*0054*/ 	.short	0x0003
        /*0056*/ 	.short	0x0020
        /*0058*/ 	.byte	0x00, 0xf0, 0x05, 0x00


	//----- nvinfo : EIATTR_KPARAM_INFO
	.align		4
.L_3175:
        /*005c*/ 	.byte	0x04, 0x17
        /*005e*/ 	.short	(.L_3177 - .L_3176)
.L_3176:
        /*0060*/ 	.word	0x00000000
        /*0064*/ 	.short	0x0002
        /*0066*/ 	.short	0x0010
        /*0068*/ 	.byte	0x00, 0xf0, 0x41, 0x00


	//----- nvinfo : EIATTR_KPARAM_INFO
	.align		4
.L_3177:
        /*006c*/ 	.byte	0x04, 0x17
        /*006e*/ 	.short	(.L_3179 - .L_3178)
.L_3178:
        /*0070*/ 	.word	0x00000000
        /*0074*/ 	.short	0x0001
        /*0076*/ 	.short	0x0008
        /*0078*/ 	.byte	0x00, 0xf0, 0x21, 0x00


	//----- nvinfo : EIATTR_KPARAM_INFO
	.align		4
.L_3179:
        /*007c*/ 	.byte	0x04, 0x17
        /*007e*/ 	.short	(.L_3181 - .L_3180)
.L_3180:
        /*0080*/ 	.word	0x00000000
        /*0084*/ 	.short	0x0000
        /*0086*/ 	.short	0x0000
        /*0088*/ 	.byte	0x00, 0xf0, 0x11, 0x00


	//----- nvinfo : EIATTR_MAXREG_COUNT
	.align		4
.L_3181:
        /*008c*/ 	.byte	0x03, 0x1b
        /*008e*/ 	.short	0x00ff


	//----- nvinfo : EIATTR_EXTERNS
	.align		4
        /*0090*/ 	.byte	0x04, 0x0f
        /*0092*/ 	.short	(.L_3183 - .L_3182)


	//   ....[0]....
	.align		4
.L_3182:
        /*0094*/ 	.word	index@(__assertfail)


	//----- nvinfo : EIATTR_MERCURY_ISA_VERSION
	.align		4
.L_3183:
        /*0098*/ 	.byte	0x03, 0x5f
        /*009a*/ 	.short	0x0000


	//----- nvinfo : EIATTR_SYSCALL_OFFSETS
	.align		4
        /*009c*/ 	.byte	0x04, 0x46
        /*009e*/ 	.short	(.L_3185 - .L_3184)


	//   ....[0]....
.L_3184:
        /*00a0*/ 	.word	0x000010a0


	//   ....[1]....
        /*00a4*/ 	.word	0x000021a0


	//   ....[2]....
        /*00a8*/ 	.word	0x000032b0


	//   ....[3]....
        /*00ac*/ 	.word	0x00004390


	//   ....[4]....
        /*00b0*/ 	.word	0x000056e0


	//   ....[5]....
        /*00b4*/ 	.word	0x00006710


	//   ....[6]....
        /*00b8*/ 	.word	0x00007700


	//   ....[7]....
        /*00bc*/ 	.word	0x000086f0


	//----- nvinfo : EIATTR_EXIT_INSTR_OFFSETS
	.align		4
.L_3185:
        /*00c0*/ 	.byte	0x04, 0x1c
        /*00c2*/ 	.short	(.L_3187 - .L_3186)


	//   ....[0]....
.L_3186:
        /*00c4*/ 	.word	0x000077c0


	//   ....[1]....
        /*00c8*/ 	.word	0x000078f0


	//   ....[2]....
        /*00cc*/ 	.word	0x00007930


	//   ....[3]....
        /*00d0*/ 	.word	0x000079d0


	//   ....[4]....
        /*00d4*/ 	.word	0x00007a10


	//   ....[5]....
        /*00d8*/ 	.word	0x00007a50


	//   ....[6]....
        /*00dc*/ 	.word	0x00007ae0


	//   ....[7]....
        /*00e0*/ 	.word	0x00007b20


	//   ....[8]....
        /*00e4*/ 	.word	0x00007bc0


	//   ....[9]....
        /*00e8*/ 	.word	0x00007c10


	//   ....[10]....
        /*00ec*/ 	.word	0x00007c60


	//   ....[11]....
        /*00f0*/ 	.word	0x00007d30


	//   ....[12]....
        /*00f4*/ 	.word	0x00007d90


	//   ....[13]....
        /*00f8*/ 	.word	0x00007f20


	//   ....[14]....
        /*00fc*/ 	.word	0x00008080


	//   ....[15]....
        /*0100*/ 	.word	0x000080a0


	//   ....[16]....
        /*0104*/ 	.word	0x00008160


	//   ....[17]....
        /*0108*/ 	.word	0x000082e0


	//   ....[18]....
        /*010c*/ 	.word	0x00008460


	//   ....[19]....
        /*0110*/ 	.word	0x000085c0


	//   ....[20]....
        /*0114*/ 	.word	0x00008700


	//   ....[21]....
        /*0118*/ 	.word	0x00008740


	//   ....[22]....
        /*011c*/ 	.word	0x00008780


	//----- nvinfo : EIATTR_MAX_THREADS
	.align		4
.L_3187:
        /*0120*/ 	.byte	0x04, 0x05
        /*0122*/ 	.short	(.L_3189 - .L_3188)
.L_3188:
        /*0124*/ 	.word	0x00000080
        /*0128*/ 	.word	0x00000001
        /*012c*/ 	.word	0x00000001


	//----- nvinfo : EIATTR_CRS_STACK_SIZE
	.align		4
.L_3189:
        /*0130*/ 	.byte	0x04, 0x1e
        /*0132*/ 	.short	(.L_3191 - .L_3190)
.L_3190:
        /*0134*/ 	.word	0x00000000
.L_3191:


//--------------------- .nv.info._ZN2at6native18elementwise_kernelILi128ELi4EZNS0_22gpu_kernel_impl_nocastIZNS0_50_GLOBAL__N__2680c7bb_12_PowKernel_cu_b2145a98_318429pow_tensor_scalar_kernel_implIN3c108BFloat16ES6_EEvRNS_18TensorIteratorBaseET0_EUlS6_E0_EEvS8_RKT_EUliE_EEviT1_ --------------------------
	.section	.nv.info._ZN2at6native18elementwise_kernelILi128ELi4EZNS0_22gpu_kernel_impl_nocastIZNS0_50_GLOBAL__N__2680c7bb_12_PowKernel_cu_b2145a98_318429pow_tensor_scalar_kernel_implIN3c108BFloat16ES6_EEvRNS_18TensorIteratorBaseET0_EUlS6_E0_EEvS8_RKT_EUliE_EEviT1_,"",@"SHT_CUDA_INFO"
	.sectionflags	@""
	.align	4


	//----- nvinfo : EIATTR_CUDA_API_VERSION
	.align		4
        /*0000*/ 	.byte	0x04, 0x37
        /*0002*/ 	.short	(.L_3193 - .L_3192)
.L_3192:
        /*0004*/ 	.word	0x00000082


	//----- nvinfo : EIATTR_SW2861232_WAR
	.align		4
.L_3193:
        /*0008*/ 	.byte	0x01, 0x35
	.zero		2


	//----- nvinfo : EIATTR_PARAM_CBANK
	.align		4
        /*000c*/ 	.byte	0x04, 0x0a
        /*000e*/ 	.short	(.L_3195 - .L_3194)
	.align		4
.L_3194:
        /*0010*/ 	.word	index@(.nv.constant0._ZN2at6native18elementwise_kernelILi128ELi4EZNS0_22gpu_kernel_impl_nocastIZNS0_50_GLOBAL__N__2680c7bb_12_PowKernel_cu_b2145a98_318429pow_tensor_scalar_kernel_implIN3c108BFloat16ES6_EEvRNS_18TensorIteratorBaseET0_EUlS6_E0_EEvS8_RKT_EUliE_EEviT1_)
        /*0014*/ 	.short	0x0160
        /*0016*/ 	.short	0x0220


	//----- nvinfo : EIATTR_CBANK_PARAM_SIZE
	.align		4
.L_3195:
        /*0018*/ 	.byte	0x03, 0x19
        /*001a*/ 	.short	0x0220


	//----- nvinfo : EIATTR_KPARAM_INFO
	.align		4
        /*001c*/ 	.byte	0x04, 0x17
        /*001e*/ 	.short	(.L_3197 - .L_3196)
.L_3196:
        /*0020*/ 	.word	0x00000000
        /*0024*/ 	.short	0x0001
        /*0026*/ 	.short	0x0008
        /*0028*/ 	.byte	0x00, 0xf0, 0x61, 0x08


	//----- nvinfo : EIATTR_KPARAM_INFO
	.align		4
.L_3197:
        /*002c*/ 	.byte	0x04, 0x17
        /*002e*/ 	.short	(.L_3199 - .L_3198)
.L_3198:
        /*0030*/ 	.word	0x00000000
        /*0034*/ 	.short	0x0000
        /*0036*/ 	.short	0x0000
        /*0038*/ 	.byte	0x00, 0xf0, 0x11, 0x00


	//----- nvinfo : EIATTR_MAXREG_COUNT
	.align		4
.L_3199:
        /*003c*/ 	.byte	0x03, 0x1b
        /*003e*/ 	.short	0x0080


	//----- nvinfo : EIATTR_MERCURY_ISA_VERSION
	.align		4
        /*0040*/ 	.byte	0x03, 0x5f
        /*0042*/ 	.short	0x0000


	//----- nvinfo : EIATTR_EXIT_INSTR_OFFSETS
	.align		4
        /*0044*/ 	.byte	0x04, 0x1c
        /*0046*/ 	.short	(.L_3201 - .L_3200)


	//   ....[0]....
.L_3200:
        /*0048*/ 	.word	0x00002e00


	//   ....[1]....
        /*004c*/ 	.word	0x00003d00


	//----- nvinfo : EIATTR_MAX_THREADS
	.align		4
.L_3201:
        /*0050*/ 	.byte	0x04, 0x05
        /*0052*/ 	.short	(.L_3203 - .L_3202)
.L_3202:
        /*0054*/ 	.word	0x00000080
        /*0058*/ 	.word	0x00000001
        /*005c*/ 	.word	0x00000001


	//----- nvinfo : EIATTR_CRS_STACK_SIZE
	.align		4
.L_3203:
        /*0060*/ 	.byte	0x04, 0x1e
        /*0062*/ 	.short	(.L_3205 - .L_3204)
.L_3204:
        /*0064*/ 	.word	0x00000000
.L_3205:


//--------------------- .nv.info._ZN2at6native27unrolled_elementwise_kernelIZNS0_50_GLOBAL__N__2680c7bb_12_PowKernel_cu_b2145a98_318429pow_tensor_scalar_kernel_implIN3c108BFloat16ES5_EEvRNS_18TensorIteratorBaseET0_EUlS5_E0_St5arrayIPcLm2EELi4E23TrivialOffsetCalculatorILi1EjESE_NS0_6memory15LoadWithoutCastENSF_16StoreWithoutCastEEEviT_S8_T2_T3_T4_T5_ --------------------------
	.section	.nv.info._ZN2at6native27unrolled_elementwise_kernelIZNS0_50_GLOBAL__N__2680c7bb_12_PowKernel_cu_b2145a98_318429pow_tensor_scalar_kernel_implIN3c108BFloat16ES5_EEvRNS_18TensorIteratorBaseET0_EUlS5_E0_St5arrayIPcLm2EELi4E23TrivialOffsetCalculatorILi1EjESE_NS0_6memory15LoadWithoutCastENSF_16StoreWithoutCastEEEviT_S8_T2_T3_T4_T5_,"",@"SHT_CUDA_INFO"
	.sectionflags	@""
	.align	4


	//----- nvinfo : EIATTR_CUDA_API_VERSION
	.align		4
        /*0000*/ 	.byte	0x04, 0x37
        /*0002*/ 	.short	(.L_3207 - .L_3206)
.L_3206:
        /*0004*/ 	.word	0x00000082


	//----- nvinfo : EIATTR_SW2861232_WAR
	.align		4
.L_3207:
        /*0008*/ 	.byte	0x01, 0x35
	.zero		2


	//----- nvinfo : EIATTR_PARAM_CBANK
	.align		4
        /*000c*/ 	.byte	0x04, 0x0a
        /*000e*/ 	.short	(.L_3209 - .L_3208)
	.align		4
.L_3208:
        /*0010*/ 	.word	index@(.nv.constant0._ZN2at6native27unrolled_elementwise_kernelIZNS0_50_GLOBAL__N__2680c7bb_12_PowKernel_cu_b2145a98_318429pow_tensor_scalar_kernel_implIN3c108BFloat16ES5_EEvRNS_18TensorIteratorBaseET0_EUlS5_E0_St5arrayIPcLm2EELi4E23TrivialOffsetCalculatorILi1EjESE_NS0_6memory15LoadWithoutCastENSF_16StoreWithoutCastEEEviT_S8_T2_T3_T4_T5_)
        /*0014*/ 	.short	0x0160
        /*0016*/ 	.short	0x0024


	//----- nvinfo : EIATTR_CBANK_PARAM_SIZE
	.align		4
.L_3209:
        /*0018*/ 	.byte	0x03, 0x19
        /*001a*/ 	.short	0x0024


	//----- nvinfo : EIATTR_KPARAM_INFO
	.align		4
        /*001c*/ 	.byte	0x04, 0x17
        /*001e*/ 	.short	(.L_3211 - .L_3210)
.L_3210:
        /*0020*/ 	.word	0x00000000
        /*0024*/ 	.short	0x0006
        /*0026*/ 	.short	0x0023
        /*0028*/ 	.byte	0x00, 0xf0, 0x05, 0x00


	//----- nvinfo : EIATTR_KPARAM_INFO
	.align		4
.L_3211:
        /*002c*/ 	.byte	0x04, 0x17
        /*002e*/ 	.short	(.L_3213 - .L_3212)
.L_3212:
        /*0030*/ 	.word	0x00000000
        /*0034*/ 	.short	0x0005
        /*0036*/ 	.short	0x0022
        /*0038*/ 	.byte	0x00, 0xf0, 0x05, 0x00


	//----- nvinfo : EIATTR_KPARAM_INFO
	.align		4
.L_3213:
        /*003c*/ 	.byte	0x04, 0x17
        /*003e*/ 	.short	(.L_3215 - .L_3214)
.L_3214:
        /*0040*/ 	.word	0x00000000
        /*0044*/ 	.short	0x0004
        /*0046*/ 	.short	0x0021
        /*0048*/ 	.byte	0x00, 0xf0, 0x05, 0x00


	//----- nvinfo : EIATTR_KPARAM_INFO
	.align		4
.L_3215:
        /*004c*/ 	.byte	0x04, 0x17
        /*004e*/ 	.short	(.L_3217 - .L_3216)
.L_3216:
        /*0050*/ 	.word	0x00000000
        /*0054*/ 	.short	0x0003
        /*0056*/ 	.short	0x0020
        /*0058*/ 	.byte	0x00, 0xf0, 0x05, 0x00


	//----- nvinfo : EIATTR_KPARAM_INFO
	.align		4
.L_3217:
        /*005c*/ 	.byte	0x04, 0x17
        /*005e*/ 	.short	(.L_3219 - .L_3218)
.L_3218:
        /*0060*/ 	.word	0x00000000
        /*0064*/ 	.short	0x0002
        /*0066*/ 	.short	0x0010
        /*0068*/ 	.byte	0x00, 0xf0, 0x41, 0x00


	//----- nvinfo : EIATTR_KPARAM_INFO
	.align		4
.L_3219:
        /*006c*/ 	.byte	0x04, 0x17
        /*006e*/ 	.short	(.L_3221 - .L_3220)
.L_3220:
        /*0070*/ 	.word	0x00000000
        /*0074*/ 	.short	0x0001
        /*0076*/ 	.short	0x0008
        /*0078*/ 	.byte	0x00, 0xf0, 0x21, 0x00


	//----- nvinfo : EIATTR_KPARAM_INFO
	.align		4
.L_3221:
        /*007c*/ 	.byte	0x04, 0x17
        /*007e*/ 	.short	(.L_3223 - .L_3222)
.L_3222:
        /*0080*/ 	.word	0x00000000
        /*0084*/ 	.short	0x0000
        /*0086*/ 	.short	0x0000
        /*0088*/ 	.byte	0x00, 0xf0, 0x11, 0x00


	//----- nvinfo : EIATTR_MAXREG_COUNT
	.align		4
.L_3223:
        /*008c*/ 	.byte	0x03, 0x1b
        /*008e*/ 	.short	0x00ff


	//----- nvinfo : EIATTR_MERCURY_ISA_VERSION
	.align		4
        /*0090*/ 	.byte	0x03, 0x5f
        /*0092*/ 	.short	0x0000


	//----- nvinfo : EIATTR_EXIT_INSTR_OFFSETS
	.align		4
        /*0094*/ 	.byte	0x04, 0x1c
        /*0096*/ 	.short	(.L_3225 - .L_3224)


	//   ....[0]....
.L_3224:
        /*0098*/ 	.word	0x00000550


	//   ....[1]....
        /*009c*/ 	.word	0x000005b0


	//----- nvinfo : EIATTR_MAX_THREADS
	.align		4
.L_3225:
        /*00a0*/ 	.byte	0x04, 0x05
        /*00a2*/ 	.short	(.L_3227 - .L_3226)
.L_3226:
        /*00a4*/ 	.word	0x00000080
        /*00a8*/ 	.word	0x00000001
        /*00ac*/ 	.word	0x00000001


	//----- nvinfo : EIATTR_CRS_STACK_SIZE
	.align		4
.L_3227:
        /*00b0*/ 	.byte	0x04, 0x1e
        /*00b2*/ 	.short	(.L_3229 - .L_3228)
.L_3228:
        /*00b4*/ 	.word	0x00000000
.L_3229:


//--------------------- .nv.info._ZN2at6native29vectorized_elementwise_kernelILi2EZNS0_50_GLOBAL__N__2680c7bb_12_PowKernel_cu_b2145a98_318429pow_tensor_scalar_kernel_implIN3c108BFloat16ES5_EEvRNS_18TensorIteratorBaseET0_EUlS5_E0_St5arrayIPcLm2EEEEviS8_T1_ --------------------------
	.section	.nv.info._ZN2at6native29vectorized_elementwise_kernelILi2EZNS0_50_GLOBAL__N__2680c7bb_12_PowKernel_cu_b2145a98_318429pow_tensor_scalar_kernel_implIN3c108BFloat16ES5_EEvRNS_18TensorIteratorBaseET0_EUlS5_E0_St5arrayIPcLm2EEEEviS8_T1_,"",@"SHT_CUDA_INFO"
	.sectionflags	@""
	.align	4


	//----- nvinfo : EIATTR_CUDA_API_VERSION
	.align		4
        /*0000*/ 	.byte	0x04, 0x37
        /*0002*/ 	.short	(.L_3231 - .L_3230)
.L_3230:
        /*0004*/ 	.word	0x00000082


	//----- nvinfo : EIATTR_SW2861232_WAR
	.align		4
.L_3231:
        /*0008*/ 	.byte	0x01, 0x35
	.zero		2


	//----- nvinfo : EIATTR_PARAM_CBANK
	.align		4
        /*000c*/ 	.byte	0x04, 0x0a
        /*000e*/ 	.short	(.L_3233 - .L_3232)
	.align		4
.L_3232:
        /*0010*/ 	.word	index@(.nv.constant0._ZN2at6native29vectorized_elementwise_kernelILi2EZNS0_50_GLOBAL__N__2680c7bb_12_PowKernel_cu_b2145a98_318429pow_tensor_scalar_kernel_implIN3c108BFloat16ES5_EEvRNS_18TensorIteratorBaseET0_EUlS5_E0_St5arrayIPcLm2EEEEviS8_T1_)
        /*0014*/ 	.short	0x0160
        /*0016*/ 	.short	0x0020


	//----- nvinfo : EIATTR_CBANK_PARAM_SIZE
	.align		4
.L_3233:
        /*0018*/ 	.byte	0x03, 0x19
        /*001a*/ 	.short	0x0020


	//----- nvinfo : EIATTR_KPARAM_INFO
	.align		4
        /*001c*/ 	.byte	0x04, 0x17
        /*001e*/ 	.short	(.L_3235 - .L_3234)
.L_3234:
        /*0020*/ 	.word	0x00000000
        /*0024*/ 	.short	0x0002
        /*0026*/ 	.short	0x0010
        /*0028*/ 	.byte	0x00, 0xf0, 0x41, 0x00


	//----- nvinfo : EIATTR_KPARAM_INFO
	.align		4
.L_3235:
        /*002c*/ 	.byte	0x04, 0x17
        /*002e*/ 	.short	(.L_3237 - .L_3236)
.L_3236:
        /*0030*/ 	.word	0x00000000
        /*0034*/ 	.short	0x0001
        /*0036*/ 	.short	0x0008
        /*0038*/ 	.byte	0x00, 0xf0, 0x21, 0x00


	//----- nvinfo : EIATTR_KPARAM_INFO
	.align		4
.L_3237:
        /*003c*/ 	.byte	0x04, 0x17
        /*003e*/ 	.short	(.L_3239 - .L_3238)
.L_3238:
        /*0040*/ 	.word	0x00000000
        /*0044*/ 	.short	0x0000
        /*0046*/ 	.short	0x0000
        /*0048*/ 	.byte	0x00, 0xf0, 0x11, 0x00


	//----- nvinfo : EIATTR_MAXREG_COUNT
	.align		4
.L_3239:
        /*004c*/ 	.byte	0x03, 0x1b
        /*004e*/ 	.short	0x00ff


	//----- nvinfo : EIATTR_MERCURY_ISA_VERSION
	.align		4
        /*0050*/ 	.byte	0x03, 0x5f
        /*0052*/ 	.short	0x0000


	//----- nvinfo : EIATTR_EXIT_INSTR_OFFSETS
	.align		4
        /*0054*/ 	.byte	0x04, 0x1c
        /*0056*/ 	.short	(.L_3241 - .L_3240)


	//   ....[0]....
.L_3240:
        /*0058*/ 	.word	0x00000410


	//   ....[1]....
        /*005c*/ 	.word	0x00000f20


	//   ....[2]....
        /*0060*/ 	.word	0x00000f70


	//----- nvinfo : EIATTR_MAX_THREADS
	.align		4
.L_3241:
        /*0064*/ 	.byte	0x04, 0x05
        /*0066*/ 	.short	(.L_3243 - .L_3242)
.L_3242:
        /*0068*/ 	.word	0x00000080
        /*006c*/ 	.word	0x00000001
        /*0070*/ 	.word	0x00000001


	//----- nvinfo : EIATTR_CRS_STACK_SIZE
	.align		4
.L_3243:
        /*0074*/ 	.byte	0x04, 0x1e
        /*0076*/ 	.short	(.L_3245 - .L_3244)
.L_3244:
        /*0078*/ 	.word	0x00000000
.L_3245:


//--------------------- .nv.info._ZN2at6native29vectorized_elementwise_kernelILi4EZNS0_50_GLOBAL__N__2680c7bb_12_PowKernel_cu_b2145a98_318429pow_tensor_scalar_kernel_implIN3c108BFloat16ES5_EEvRNS_18TensorIteratorBaseET0_EUlS5_E0_St5arrayIPcLm2EEEEviS8_T1_ --------------------------
	.section	.nv.info._ZN2at6native29vectorized_elementwise_kernelILi4EZNS0_50_GLOBAL__N__2680c7bb_12_PowKernel_cu_b2145a98_318429pow_tensor_scalar_kernel_implIN3c108BFloat16ES5_EEvRNS_18TensorIteratorBaseET0_EUlS5_E0_St5arrayIPcLm2EEEEviS8_T1_,"",@"SHT_CUDA_INFO"
	.sectionflags	@""
	.align	4


	//----- nvinfo : EIATTR_CUDA_API_VERSION
	.align		4
        /*0000*/ 	.byte	0x04, 0x37
        /*0002*/ 	.short	(.L_3247 - .L_3246)
.L_3246:
        /*0004*/ 	.word	0x00000082


	//----- nvinfo : EIATTR_SW2861232_WAR
	.align		4
.L_3247:
        /*0008*/ 	.byte	0x01, 0x35
	.zero		2


	//----- nvinfo : EIATTR_PARAM_CBANK
	.align		4
        /*000c*/ 	.byte	0x04, 0x0a
        /*000e*/ 	.short	(.L_3249 - .L_3248)
	.align		4
.L_3248:
        /*0010*/ 	.word	index@(.nv.constant0._ZN2at6native29vectorized_elementwise_kernelILi4EZNS0_50_GLOBAL__N__2680c7bb_12_PowKernel_cu_b2145a98_318429pow_tensor_scalar_kernel_implIN3c108BFloat16ES5_EEvRNS_18TensorIteratorBaseET0_EUlS5_E0_St5arrayIPcLm2EEEEviS8_T1_)
        /*0014*/ 	.short	0x0160
        /*0016*/ 	.short	0x0020


	//----- nvinfo : EIATTR_CBANK_PARAM_SIZE
	.align		4
.L_3249:
        /*0018*/ 	.byte	0x03, 0x19
        /*001a*/ 	.short	0x0020


	//----- nvinfo : EIATTR_KPARAM_INFO
	.align		4
        /*001c*/ 	.byte	0x04, 0x17
        /*001e*/ 	.short	(.L_3251 - .L_3250)
.L_3250:
        /*0020*/ 	.word	0x00000000
        /*0024*/ 	.short	0x0002
        /*0026*/ 	.short	0x0010
        /*0028*/ 	.byte	0x00, 0xf0, 0x41, 0x00


	//----- nvinfo : EIATTR_KPARAM_INFO
	.align		4
.L_3251:
        /*002c*/ 	.byte	0x04, 0x17
        /*002e*/ 	.short	(.L_3253 - .L_3252)
.L_3252:
        /*0030*/ 	.word	0x00000000
        /*0034*/ 	.short	0x0001
        /*0036*/ 	.short	0x0008
        /*0038*/ 	.byte	0x00, 0xf0, 0x21, 0x00


	//----- nvinfo : EIATTR_KPARAM_INFO
	.align		4
.L_3253:
        /*003c*/ 	.byte	0x04, 0x17
        /*003e*/ 	.short	(.L_3255 - .L_3254)
.L_3254:
        /*0040*/ 	.word	0x00000000
        /*0044*/ 	.short	0x0000
        /*0046*/ 	.short	0x0000
        /*0048*/ 	.byte	0x00, 0xf0, 0x11, 0x00


	//----- nvinfo : EIATTR_MAXREG_COUNT
	.align		4
.L_3255:
        /*004c*/ 	.byte	0x03, 0x1b
        /*004e*/ 	.short	0x00ff


	//----- nvinfo : EIATTR_MERCURY_ISA_VERSION
	.align		4
        /*0050*/ 	.byte	0x03, 0x5f
        /*0052*/ 	.short	0x0000


	//----- nvinfo : EIATTR_EXIT_INSTR_OFFSETS
	.align		4
        /*0054*/ 	.byte	0x04, 0x1c
        /*0056*/ 	.short	(.L_3257 - .L_3256)


	//   ....[0]....
.L_3256:
        /*0058*/ 	.word	0x000003d0


	//   ....[1]....
        /*005c*/ 	.word	0x00000ee0


	//   ....[2]....
        /*0060*/ 	.word	0x00000f30


	//----- nvinfo : EIATTR_MAX_THREADS
	.align		4
.L_3257:
        /*0064*/ 	.byte	0x04, 0x05
        /*0066*/ 	.short	(.L_3259 - .L_3258)
.L_3258:
        /*0068*/ 	.word	0x00000080
        /*006c*/ 	.word	0x00000001
        /*0070*/ 	.word	0x00000001


	//----- nvinfo : EIATTR_CRS_STACK_SIZE
	.align		4
.L_3259:
        /*0074*/ 	.byte	0x04, 0x1e
        /*0076*/ 	.short	(.L_3261 - .L_3260)
.L_3260:
        /*0078*/ 	.word	0x00000000
.L_3261:


//--------------------- .nv.info._ZN2at6native29vectorized_elementwise_kernelILi8EZNS0_50_GLOBAL__N__2680c7bb_12_PowKernel_cu_b2145a98_318429pow_tensor_scalar_kernel_implIN3c108BFloat16ES5_EEvRNS_18TensorIteratorBaseET0_EUlS5_E0_St5arrayIPcLm2EEEEviS8_T1_ --------------------------
	.section	.nv.info._ZN2at6native29vectorized_elementwise_kernelILi8EZNS0_50_GLOBAL__N__2680c7bb_12_PowKernel_cu_b2145a98_318429pow_tensor_scalar_kernel_implIN3c108BFloat16ES5_EEvRNS_18TensorIteratorBaseET0_EUlS5_E0_St5arrayIPcLm2EEEEviS8_T1_,"",@"SHT_CUDA_INFO"
	.sectionflags	@""
	.align	4


	//----- nvinfo : EIATTR_CUDA_API_VERSION
	.align		4
        /*0000*/ 	.byte	0x04, 0x37
        /*0002*/ 	.short	(.L_3263 - .L_3262)
.L_3262:
        /*0004*/ 	.word	0x00000082


	//----- nvinfo : EIATTR_SW2861232_WAR
	.align		4
.L_3263:
        /*0008*/ 	.byte	0x01, 0x35
	.zero		2


	//----- nvinfo : EIATTR_PARAM_CBANK
	.align		4
        /*000c*/ 	.byte	0x04, 0x0a
        /*000e*/ 	.short	(.L_3265 - .L_3264)
	.align		4
.L_3264:
        /*0010*/ 	.word	index@(.nv.constant0._ZN2at6native29vectorized_elementwise_kernelILi8EZNS0_50_GLOBAL__N__2680c7bb_12_PowKernel_cu_b2145a98_318429pow_tensor_scalar_kernel_implIN3c108BFloat16ES5_EEvRNS_18TensorIteratorBaseET0_EUlS5_E0_St5arrayIPcLm2EEEEviS8_T1_)
        /*0014*/ 	.short	0x0160
        /*0016*/ 	.short	0x0020


	//----- nvinfo : EIATTR_CBANK_PARAM_SIZE
	.align		4
.L_3265:
        /*0018*/ 	.byte	0x03, 0x19
        /*001a*/ 	.short	0x0020


	//----- nvinfo : EIATTR_KPARAM_INFO
	.align		4
        /*001c*/ 	.byte	0x04, 0x17
        /*001e*/ 	.short	(.L_3267 - .L_3266)
.L_3266:
        /*0020*/ 	.word	0x00000000
        /*0024*/ 	.short	0x0002
        /*0026*/ 	.short	0x0010
        /*0028*/ 	.byte	0x00, 0xf0, 0x41, 0x00


	//----- nvinfo : EIATTR_KPARAM_INFO
	.align		4
.L_3267:
        /*002c*/ 	.byte	0x04, 0x17
        /*002e*/ 	.short	(.L_3269 - .L_3268)
.L_3268:
        /*0030*/ 	.word	0x00000000
        /*0034*/ 	.short	0x0001
        /*0036*/ 	.short	0x0008
        /*0038*/ 	.byte	0x00, 0xf0, 0x21, 0x00


	//----- nvinfo : EIATTR_KPARAM_INFO
	.align		4
.L_3269:
        /*003c*/ 	.byte	0x04, 0x17
        /*003e*/ 	.short	(.L_3271 - .L_3270)
.L_3270:
        /*0040*/ 	.word	0x00000000
        /*0044*/ 	.short	0x0000
        /*0046*/ 	.short	0x0000
        /*0048*/ 	.byte	0x00, 0xf0, 0x11, 0x00


	//----- nvinfo : EIATTR_MAXREG_COUNT
	.align		4
.L_3271:
        /*004c*/ 	.byte	0x03, 0x1b
        /*004e*/ 	.short	0x00ff


	//----- nvinfo : EIATTR_MERCURY_ISA_VERSION
	.align		4
        /*0050*/ 	.byte	0x03, 0x5f
        /*0052*/ 	.short	0x0000


	//----- nvinfo : EIATTR_EXIT_INSTR_OFFSETS
	.align		4
        /*0054*/ 	.byte	0x04, 0x1c
        /*0056*/ 	.short	(.L_3273 - .L_3272)


	//   ....[0]....
.L_3272:
        /*0058*/ 	.word	0x00000010


	//----- nvinfo : EIATTR_MAX_THREADS
	.align		4
.L_3273:
        /*005c*/ 	.byte	0x04, 0x05
        /*005e*/ 	.short	(.L_3275 - .L_3274)
.L_3274:
        /*0060*/ 	.word	0x00000080
        /*0064*/ 	.word	0x00000001
        /*0068*/ 	.word	0x00000001
.L_3275:


//--------------------- .nv.info._ZN2at6native18elementwise_kernelILi128ELi4EZNS0_15gpu_kernel_implIZNS0_50_GLOBAL__N__2680c7bb_12_PowKernel_cu_b2145a98_318429pow_tensor_scalar_kernel_implIN3c108BFloat16ES6_EEvRNS_18TensorIteratorBaseET0_EUlS6_E_EEvS8_RKT_EUliE_EEviT1_ --------------------------
	.section	.nv.info._ZN2at6native18elementwise_kernelILi128ELi4EZNS0_15gpu_kernel_implIZNS0_50_GLOBAL__N__2680c7bb_12_PowKernel_cu_b2145a98_318429pow_tensor_scalar_kernel_implIN3c108BFloat16ES6_EEvRNS_18TensorIteratorBaseET0_EUlS6_E_EEvS8_RKT_EUliE_EEviT1_,"",@"SHT_CUDA_INFO"
	.sectionflags	@""
	.align	4


	//----- nvinfo : EIATTR_CUDA_API_VERSION
	.align		4
        /*0000*/ 	.byte	0x04, 0x37
        /*0002*/ 	.short	(.L_3277 - .L_3276)
.L_3276:
        /*0004*/ 	.word	0x00000082


	//----- nvinfo : EIATTR_SW2861232_WAR
	.align		4
.L_3277:
        /*0008*/ 	.byte	0x01, 0x35
	.zero		2


	//----- nvinfo : EIATTR_PARAM_CBANK
	.align		4
        /*000c*/ 	.byte	0x04, 0x0a
        /*000e*/ 	.short	(.L_3279 - .L_3278)
	.align		4
.L_3278:
        /*0010*/ 	.word	index@(.nv.constant0._ZN2at6native18elementwise_kernelILi128ELi4EZNS0_15gpu_kernel_implIZNS0_50_GLOBAL__N__2680c7bb_12_PowKernel_cu_b2145a98_318429pow_tensor_scalar_kernel_implIN3c108BFloat16ES6_EEvRNS_18TensorIteratorBaseET0_EUlS6_E_EEvS8_RKT_EUliE_EEviT1_)
        /*0014*/ 	.short	0x0160
        /*0016*/ 	.short	0x0228


	//----- nvinfo : EIATTR_CBANK_PARAM_SIZE
	.align		4
.L_3279:
        /*0018*/ 	.byte	0x03, 0x19
        /*001a*/ 	.short	0x0228


	//----- nvinfo : EIATTR_KPARAM_INFO
	.align		4
        /*001c*/ 	.byte	0x04, 0x17
        /*001e*/ 	.short	(.L_3281 - .L_3280)
.L_3280:
        /*0020*/ 	.word	0x00000000
        /*0024*/ 	.short	0x0001
        /*0026*/ 	.short	0x0008
        /*0028*/ 	.byte	0x00, 0xf0, 0x81, 0x08


	//----- nvinfo : EIATTR_KPARAM_INFO
	.align		4
.L_3281:
        /*002c*/ 	.byte	0x04, 0x17
        /*002e*/ 	.short	(.L_3283 - .L_3282)
.L_3282:
        /*0030*/ 	.word	0x00000000
        /*0034*/ 	.short	0x0000
        /*0036*/ 	.short	0x0000
        /*0038*/ 	.byte	0x00, 0xf0, 0x11, 0x00


	//----- nvinfo : EIATTR_MAXREG_COUNT
	.align		4
.L_3283:
        /*003c*/ 	.byte	0x03, 0x1b
        /*003e*/ 	.short	0x0080


	//----- nvinfo : EIATTR_EXTERNS
	.align		4
        /*0040*/ 	.byte	0x04, 0x0f
        /*0042*/ 	.short	(.L_3285 - .L_3284)


	//   ....[0]....
	.align		4
.L_3284:
        /*0044*/ 	.word	index@(__assertfail)


	//----- nvinfo : EIATTR_MERCURY_ISA_VERSION
	.align		4
.L_3285:
        /*0048*/ 	.byte	0x03, 0x5f
        /*004a*/ 	.short	0x0000


	//----- nvinfo : EIATTR_SYSCALL_OFFSETS
	.align		4
        /*004c*/ 	.byte	0x04, 0x46
        /*004e*/ 	.short	(.L_3287 - .L_3286)


	//   ....[0]....
.L_3286:
        /*0050*/ 	.word	0x00001dd0


	//   ....[1]....
        /*0054*/ 	.word	0x00002d90


	//   ....[2]....
        /*0058*/ 	.word	0x00004bd0


	//   ....[3]....
        /*005c*/ 	.word	0x00005b90


	//   ....[4]....
        /*0060*/ 	.word	0x000079a0


	//   ....[5]....
        /*0064*/ 	.word	0x00008960


	//   ....[6]....
        /*0068*/ 	.word	0x0000a780


	//   ....[7]....
        /*006c*/ 	.word	0x0000b740


	//----- nvinfo : EIATTR_EXIT_INSTR_OFFSETS
	.align		4
.L_3287:
        /*0070*/ 	.byte	0x04, 0x1c
        /*0072*/ 	.short	(.L_3289 - .L_3288)


	//   ....[0]....
.L_3288:
        /*0074*/ 	.word	0x00008a20


	//   ....[1]....
        /*0078*/ 	.word	0x0000a940


	//   ....[2]....
        /*007c*/ 	.word	0x0000a980


	//   ....[3]....
        /*0080*/ 	.word	0x0000aa20


	//   ....[4]....
        /*0084*/ 	.word	0x0000aa60


	//   ....[5]....
        /*0088*/ 	.word	0x0000aaa0


	//   ....[6]....
        /*008c*/ 	.word	0x0000ab30


	//   ....[7]....
        /*0090*/ 	.word	0x0000ab70


	//   ....[8]....
        /*0094*/ 	.word	0x0000ac10


	//   ....[9]....
        /*0098*/ 	.word	0x0000ac60


	//   ....[10]....
        /*009c*/ 	.word	0x0000acb0


	//   ....[11]....
        /*00a0*/ 	.word	0x0000ad80


	//   ....[12]....
        /*00a4*/ 	.word	0x0000ade0


	//   ....[13]....
        /*00a8*/ 	.word	0x0000af70


	//   ....[14]....
        /*00ac*/ 	.word	0x0000b0d0


	//   ....[15]....
        /*00b0*/ 	.word	0x0000b0f0


	//   ....[16]....
        /*00b4*/ 	.word	0x0000b1b0


	//   ....[17]....
        /*00b8*/ 	.word	0x0000b330


	//   ....[18]....
        /*00bc*/ 	.word	0x0000b4b0


	//   ....[19]....
        /*00c0*/ 	.word	0x0000b610


	//   ....[20]....
        /*00c4*/ 	.word	0x0000b750


	//   ....[21]....
        /*00c8*/ 	.word	0x0000b790


	//   ....[22]....
        /*00cc*/ 	.word	0x0000b7d0


	//----- nvinfo : EIATTR_MAX_THREADS
	.align		4
.L_3289:
        /*00d0*/ 	.byte	0x04, 0x05
        /*00d2*/ 	.short	(.L_3291 - .L_3290)
.L_3290:
        /*00d4*/ 	.word	0x00000080
        /*00d8*/ 	.word	0x00000001
        /*00dc*/ 	.word	0x00000001


	//----- nvinfo : EIATTR_CRS_STACK_SIZE
	.align		4
.L_3291:
        /*00e0*/ 	.byte	0x04, 0x1e
        /*00e2*/ 	.short	(.L_3293 - .L_3292)
.L_3292:
        /*00e4*/ 	.word	0x00000000
.L_3293:


//--------------------- .nv.info._ZN2at6native27unrolled_elementwise_kernelIZNS0_50_GLOBAL__N__2680c7bb_12_PowKernel_cu_b2145a98_318429pow_tensor_scalar_kernel_implIN3c108BFloat16ES5_EEvRNS_18TensorIteratorBaseET0_EUlS5_E_St5arrayIPcLm2EELi4E23TrivialOffsetCalculatorILi1EjESE_NS0_6memory12LoadWithCastILi1EEENSF_13StoreWithCastILi1EEEEEviT_S8_T2_T3_T4_T5_ --------------------------
	.section	.nv.info._ZN2at6native27unrolled_elementwise_kernelIZNS0_50_GLOBAL__N__2680c7bb_12_PowKernel_cu_b2145a98_318429pow_tensor_scalar_kernel_implIN3c108BFloat16ES5_EEvRNS_18TensorIteratorBaseET0_EUlS5_E_St5arrayIPcLm2EELi4E23TrivialOffsetCalculatorILi1EjESE_NS0_6memory12LoadWithCastILi1EEENSF_13StoreWithCastILi1EEEEEviT_S8_T2_T3_T4_T5_,"",@"SHT_CUDA_INFO"
	.sectionflags	@""
	.align	4


	//----- nvinfo : EIATTR_CUDA_API_VERSION
	.align		4
        /*0000*/ 	.byte	0x04, 0x37
        /*0002*/ 	.short	(.L_3295 - .L_3294)
.L_3294:
        /*0004*/ 	.word	0x00000082


	//----- nvinfo : EIATTR_SW2861232_WAR
	.align		4
.L_3295:
        /*0008*/ 	.byte	0x01, 0x35
	.zero		2


	//----- nvinfo : EIATTR_PARAM_CBANK
	.align		4
        /*000c*/ 	.byte	0x04, 0x0a
        /*000e*/ 	.short	(.L_3297 - .L_3296)
	.align		4
.L_3296:
        /*0010*/ 	.word	index@(.nv.constant0._ZN2at6native27unrolled_elementwise_kernelIZNS0_50_GLOBAL__N__2680c7bb_12_PowKernel_cu_b2145a98_318429pow_tensor_scalar_kernel_implIN3c108BFloat16ES5_EEvRNS_18TensorIteratorBaseET0_EUlS5_E_St5arrayIPcLm2EELi4E23TrivialOffsetCalculatorILi1EjESE_NS0_6memory12LoadWithCastILi1EEENSF_13StoreWithCastILi1EEEEEviT_S8_T2_T3_T4_T5_)
        /*0014*/ 	.short	0x0160
        /*0016*/ 	.short	0x0034


	//----- nvinfo : EIATTR_CBANK_PARAM_SIZE
	.align		4
.L_3297:
        /*0018*/ 	.byte	0x03, 0x19
        /*001a*/ 	.short	0x0034


	//----- nvinfo : EIATTR_KPARAM_INFO
	.align		4
        /*001c*/ 	.byte	0x04, 0x17
        /*001e*/ 	.short	(.L_3299 - .L_3298)
.L_3298:
        /*0020*/ 	.word	0x00000000
        /*0024*/ 	.short	0x0006
        /*0026*/ 	.short	0x002c
        /*0028*/ 	.byte	0x00, 0xf0, 0x21, 0x00


	//----- nvinfo : EIATTR_KPARAM_INFO
	.align		4
.L_3299:
        /*002c*/ 	.byte	0x04, 0x17
        /*002e*/ 	.short	(.L_3301 - .L_3300)
.L_3300:
        /*0030*/ 	.word	0x00000000
        /*0034*/ 	.short	0x0005
        /*0036*/ 	.short	0x0024
        /*0038*/ 	.byte	0x00, 0xf0, 0x21, 0x00


	//----- nvinfo : EIATTR_KPARAM_INFO
	.align		4
.L_3301:
        /*003c*/ 	.byte	0x04, 0x17
        /*003e*/ 	.short	(.L_3303 - .L_3302)
.L_3302:
        /*0040*/ 	.word	0x00000000
        /*0044*/ 	.short	0x0004
        /*0046*/ 	.short	0x0021
        /*0048*/ 	.byte	0x00, 0xf0, 0x05, 0x00


	//----- nvinfo : EIATTR_KPARAM_INFO
	.align		4
.L_3303:
        /*004c*/ 	.byte	0x04, 0x17
        /*004e*/ 	.short	(.L_3305 - .L_3304)
.L_3304:
        /*0050*/ 	.word	0x00000000
        /*0054*/ 	.short	0x0003
        /*0056*/ 	.short	0x0020
        /*0058*/ 	.byte	0x00, 0xf0, 0x05, 0x00


	//----- nvinfo : EIATTR_KPARAM_INFO
	.align		4
.L_3305:
        /*005c*/ 	.byte	0x04, 0x17
        /*005e*/ 	.short	(.L_3307 - .L_3306)
.L_3306:
        /*0060*/ 	.word	0x00000000
        /*0064*/ 	.short	0x0002
        /*0066*/ 	.short	0x0010
        /*0068*/ 	.byte	0x00, 0xf0, 0x41, 0x00


	//----- nvinfo : EIATTR_KPARAM_INFO
	.align		4
.L_3307:
        /*006c*/ 	.byte	0x04, 0x17
        /*006e*/ 	.short	(.L_3309 - .L_3308)
.L_3308:
        /*0070*/ 	.word	0x00000000
        /*0074*/ 	.short	0x0001
        /*0076*/ 	.short	0x0008
        /*0078*/ 	.byte	0x00, 0xf0, 0x21, 0x00


	//----- nvinfo : EIATTR_KPARAM_INFO
	.align		4
.L_3309:
        /*007c*/ 	.byte	0x04, 0x17
        /*007e*/ 	.short	(.L_3311 - .L_3310)
.L_3310:
        /*0080*/ 	.word	0x00000000
        /*0084*/ 	.short	0x0000
        /*0086*/ 	.short	0x0000
        /*0088*/ 	.byte	0x00, 0xf0, 0x11, 0x00


	//----- nvinfo : EIATTR_MAXREG_COUNT
	.align		4
.L_3311:
        /*008c*/ 	.byte	0x03, 0x1b
        /*008e*/ 	.short	0x00ff


	//----- nvinfo : EIATTR_EXTERNS
	.align		4
        /*0090*/ 	.byte	0x04, 0x0f
        /*0092*/ 	.short	(.L_3313 - .L_3312)


	//   ....[0]....
	.align		4
.L_3312:
        /*0094*/ 	.word	index@(__assertfail)


	//----- nvinfo : EIATTR_MERCURY_ISA_VERSION
	.align		4
.L_3313:
        /*0098*/ 	.byte	0x03, 0x5f
        /*009a*/ 	.short	0x0000


	//----- nvinfo : EIATTR_SYSCALL_OFFSETS
	.align		4
        /*009c*/ 	.byte	0x04, 0x46
        /*009e*/ 	.short	(.L_3315 - .L_3314)


	//   ....[0]....
.L_3314:
        /*00a0*/ 	.word	0x000010a0


	//   ....[1]....
        /*00a4*/ 	.word	0x000021a0


	//   ....[2]....
        /*00a8*/ 	.word	0x000032b0


	//   ....[3]....
        /*00ac*/ 	.word	0x00004390


	//   ....[4]....
        /*00b0*/ 	.word	0x00005630


	//   ....[5]....
        /*00b4*/ 	.word	0x00006660


	//   ....[6]....
        /*00b8*/ 	.word	0x00007650


	//   ....[7]....
        /*00bc*/ 	.word	0x00008640


	//----- nvinfo : EIATTR_EXIT_INSTR_OFFSETS
	.align		4
.L_3315:
        /*00c0*/ 	.byte	0x04, 0x1c
        /*00c2*/ 	.short	(.L_3317 - .L_3316)


	//   ....[0]....
.L_3316:
        /*00c4*/ 	.word	0x00007710


	//   ....[1]....
        /*00c8*/ 	.word	0x00007840


	//   ....[2]....
        /*00cc*/ 	.word	0x00007880


	//   ....[3]....
        /*00d0*/ 	.word	0x00007920


	//   ....[4]....
        /*00d4*/ 	.word	0x00007960


	//   ....[5]....
        /*00d8*/ 	.word	0x000079a0


	//   ....[6]....
        /*00dc*/ 	.word	0x00007a30


	//   ....[7]....
        /*00e0*/ 	.word	0x00007a70


	//   ....[8]....
        /*00e4*/ 	.word	0x00007b10


	//   ....[9]....
        /*00e8*/ 	.word	0x00007b60


	//   ....[10]....
        /*00ec*/ 	.word	0x00007bb0


	//   ....[11]....
        /*00f0*/ 	.word	0x00007c80


	//   ....[12]....
        /*00f4*/ 	.word	0x00007ce0


	//   ....[13]....
        /*00f8*/ 	.word	0x00007e70


	//   ....[14]....
        /*00fc*/ 	.word	0x00007fd0


	//   ....[15]....
        /*0100*/ 	.word	0x00007ff0


	//   ....[16]....
        /*0104*/ 	.word	0x000080b0


	//   ....[17]....
        /*0108*/ 	.word	0x00008230


	//   ....[18]....
        /*010c*/ 	.word	0x000083b0


	//   ....[19]....
        /*0110*/ 	.word	0x00008510


	//   ....[20]....
        /*0114*/ 	.word	0x00008650


	//   ....[21]....
        /*0118*/ 	.word	0x00008690


	//   ....[22]....
        /*011c*/ 	.word	0x000086d0


	//----- nvinfo : EIATTR_MAX_THREADS
	.align		4
.L_3317:
        /*0120*/ 	.byte	0x04, 0x05
        /*0122*/ 	.short	(.L_3319 - .L_3318)
.L_3318:
        /*0124*/ 	.word	0x00000080
        /*0128*/ 	.word	0x00000001
        /*012c*/ 	.word	0x00000001


	//----- nvinfo : EIATTR_CRS_STACK_SIZE
	.align		4
.L_3319:
        /*0130*/ 	.byte	0x04, 0x1e
        /*0132*/ 	.short	(.L_3321 - .L_3320)
.L_3320:
        /*0134*/ 	.word	0x00000000
.L_3321:


//--------------------- .nv.info._ZN2at6native18elementwise_kernelILi128ELi4EZNS0_22gpu_kernel_impl_nocastIZNS0_50_GLOBAL__N__2680c7bb_12_PowKernel_cu_b2145a98_318429pow_tensor_scalar_kernel_implIN3c108BFloat16ES6_EEvRNS_18TensorIteratorBaseET0_EUlS6_E_EEvS8_RKT_EUliE_EEviT1_ --------------------------
	.section	.nv.info._ZN2at6native18elementwise_kernelILi128ELi4EZNS0_22gpu_kernel_impl_nocastIZNS0_50_GLOBAL__N__2680c7bb_12_PowKernel_cu_b2145a98_318429pow_tensor_scalar_kernel_implIN3c108BFloat16ES6_EEvRNS_18TensorIteratorBaseET0_EUlS6_E_EEvS8_RKT_EUliE_EEviT1_,"",@"SHT_CUDA_INFO"
	.sectionflags	@""
	.align	4


	//----- nvinfo : EIATTR_CUDA_API_VERSION
	.align		4
        /*0000*/ 	.byte	0x04, 0x37
        /*0002*/ 	.short	(.L_3323 - .L_3322)
.L_3322:
        /*0004*/ 	.word	0x00000082


	//----- nvinfo : EIATTR_SW2861232_WAR
	.align		4
.L_3323:
        /*0008*/ 	.byte	0x01, 0x35
	.zero		2


	//----- nvinfo : EIATTR_PARAM_CBANK
	.align		4
        /*000c*/ 	.byte	0x04, 0x0a
        /*000e*/ 	.short	(.L_3325 - .L_3324)
	.align		4
.L_3324:
        /*0010*/ 	.word	index@(.nv.constant0._ZN2at6native18elementwise_kernelILi128ELi4EZNS0_22gpu_kernel_impl_nocastIZNS0_50_GLOBAL__N__2680c7bb_12_PowKernel_cu_b2145a98_318429pow_tensor_scalar_kernel_implIN3c108BFloat16ES6_EEvRNS_18TensorIteratorBaseET0_EUlS6_E_EEvS8_RKT_EUliE_EEviT1_)
        /*0014*/ 	.short	0x0160
        /*0016*/ 	.short	0x0220


	//----- nvinfo : EIATTR_CBANK_PARAM_SIZE
	.align		4
.L_3325:
        /*0018*/ 	.byte	0x03, 0x19
        /*001a*/ 	.short	0x0220


	//----- nvinfo : EIATTR_KPARAM_INFO
	.align		4
        /*001c*/ 	.byte	0x04, 0x17
        /*001e*/ 	.short	(.L_3327 - .L_3326)
.L_3326:
        /*0020*/ 	.word	0x00000000
        /*0024*/ 	.short	0x0001
        /*0026*/ 	.short	0x0008
        /*0028*/ 	.byte	0x00, 0xf0, 0x61, 0x08


	//----- nvinfo : EIATTR_KPARAM_INFO
	.align		4
.L_3327:
        /*002c*/ 	.byte	0x04, 0x17
        /*002e*/ 	.short	(.L_3329 - .L_3328)
.L_3328:
        /*0030*/ 	.word	0x00000000
        /*0034*/ 	.short	0x0000
        /*0036*/ 	.short	0x0000
        /*0038*/ 	.byte	0x00, 0xf0, 0x11, 0x00


	//----- nvinfo : EIATTR_MAXREG_COUNT
	.align		4
.L_3329:
        /*003c*/ 	.byte	0x03, 0x1b
        /*003e*/ 	.short	0x0080


	//----- nvinfo : EIATTR_MERCURY_ISA_VERSION
	.align		4
        /*0040*/ 	.byte	0x03, 0x5f
        /*0042*/ 	.short	0x0000


	//----- nvinfo : EIATTR_EXIT_INSTR_OFFSETS
	.align		4
        /*0044*/ 	.byte	0x04, 0x1c
        /*0046*/ 	.short	(.L_3331 - .L_3330)


	//   ....[0]....
.L_3330:
        /*0048*/ 	.word	0x00002d70


	//   ....[1]....
        /*004c*/ 	.word	0x00003c40


	//----- nvinfo : EIATTR_MAX_THREADS
	.align		4
.L_3331:
        /*0050*/ 	.byte	0x04, 0x05
        /*0052*/ 	.short	(.L_3333 - .L_3332)
.L_3332:
        /*0054*/ 	.word	0x00000080
        /*0058*/ 	.word	0x00000001
        /*005c*/ 	.word	0x00000001


	//----- nvinfo : EIATTR_CRS_STACK_SIZE
	.align		4
.L_3333:
        /*0060*/ 	.byte	0x04, 0x1e
        /*0062*/ 	.short	(.L_3335 - .L_3334)
.L_3334:
        /*0064*/ 	.word	0x00000000
.L_3335:


//--------------------- .nv.info._ZN2at6native27unrolled_elementwise_kernelIZNS0_50_GLOBAL__N__2680c7bb_12_PowKernel_cu_b2145a98_318429pow_tensor_scalar_kernel_implIN3c108BFloat16ES5_EEvRNS_18TensorIteratorBaseET0_EUlS5_E_St5arrayIPcLm2EELi4E23TrivialOffsetCalculatorILi1EjESE_NS0_6memory15LoadWithoutCastENSF_16StoreWithoutCastEEEviT_S8_T2_T3_T4_T5_ --------------------------
	.section	.nv.info._ZN2at6native27unrolled_elementwise_kernelIZNS0_50_GLOBAL__N__2680c7bb_12_PowKernel_cu_b2145a98_318429pow_tensor_scalar_kernel_implIN3c108BFloat16ES5_EEvRNS_18TensorIteratorBaseET0_EUlS5_E_St5arrayIPcLm2EELi4E23TrivialOffsetCalculatorILi1EjESE_NS0_6memory15LoadWithoutCastENSF_16StoreWithoutCastEEEviT_S8_T2_T3_T4_T5_,"",@"SHT_CUDA_INFO"
	.sectionflags	@""
	.align	4


	//----- nvinfo : EIATTR_CUDA_API_VERSION
	.align		4
        /*0000*/ 	.byte	0x04, 0x37
        /*0002*/ 	.short	(.L_3337 - .L_3336)
.L_3336:
        /*0004*/ 	.word	0x00000082


	//----- nvinfo : EIATTR_SW2861232_WAR
	.align		4
.L_3337:
        /*0008*/ 	.byte	0x01, 0x35
	.zero		2


	//----- nvinfo : EIATTR_PARAM_CBANK
	.align		4
        /*000c*/ 	.byte	0x04, 0x0a
        /*000e*/ 	.short	(.L_3339 - .L_3338)
	.align		4
.L_3338:
        /*0010*/ 	.word	index@(.nv.constant0._ZN2at6native27unrolled_elementwise_kernelIZNS0_50_GLOBAL__N__2680c7bb_12_PowKernel_cu_b2145a98_318429pow_tensor_scalar_kernel_implIN3c108BFloat16ES5_EEvRNS_18TensorIteratorBaseET0_EUlS5_E_St5arrayIPcLm2EELi4E23TrivialOffsetCalculatorILi1EjESE_NS0_6memory15LoadWithoutCastENSF_16StoreWithoutCastEEEviT_S8_T2_T3_T4_T5_)
        /*0014*/ 	.short	0x0160
        /*0016*/ 	.short	0x0024


	//----- nvinfo : EIATTR_CBANK_PARAM_SIZE
	.align		4
.L_3339:
        /*0018*/ 	.byte	0x03, 0x19
        /*001a*/ 	.short	0x0024


	//----- nvinfo : EIATTR_KPARAM_INFO
	.align		4
        /*001c*/ 	.byte	0x04, 0x17
        /*001e*/ 	.short	(.L_3341 - .L_3340)
.L_3340:
        /*0020*/ 	.word	0x00000000
        /*0024*/ 	.short	0x0006
        /*0026*/ 	.short	0x0023
        /*0028*/ 	.byte	0x00, 0xf0, 0x05, 0x00


	//----- nvinfo : EIATTR_KPARAM_INFO
	.align		4
.L_3341:
        /*002c*/ 	.byte	0x04, 0x17
        /*002e*/ 	.short	(.L_3343 - .L_3342)
.L_3342:
        /*0030*/ 	.word	0x00000000
        /*0034*/ 	.short	0x0005
        /*0036*/ 	.short	0x0022
        /*0038*/ 	.byte	0x00, 0xf0, 0x05, 0x00


	//----- nvinfo : EIATTR_KPARAM_INFO
	.align		4
.L_3343:
        /*003c*/ 	.byte	0x04, 0x17
        /*003e*/ 	.short	(.L_3345 - .L_3344)
.L_3344:
        /*0040*/ 	.word	0x00000000
        /*0044*/ 	.short	0x0004
        /*0046*/ 	.short	0x0021
        /*0048*/ 	.byte	0x00, 0xf0, 0x05, 0x00


	//----- nvinfo : EIATTR_KPARAM_INFO
	.align		4
.L_3345:
        /*004c*/ 	.byte	0x04, 0x17
        /*004e*/ 	.short	(.L_3347 - .L_3346)
.L_3346:
        /*0050*/ 	.word	0x00000000
        /*0054*/ 	.short	0x0003
        /*0056*/ 	.short	0x0020
        /*0058*/ 	.byte	0x00, 0xf0, 0x05, 0x00


	//----- nvinfo : EIATTR_KPARAM_INFO
	.align		4
.L_3347:
        /*005c*/ 	.byte	0x04, 0x17
        /*005e*/ 	.short	(.L_3349 - .L_3348)
.L_3348:
        /*0060*/ 	.word	0x00000000
        /*0064*/ 	.short	0x0002
        /*0066*/ 	.short	0x0010
        /*0068*/ 	.byte	0x00, 0xf0, 0x41, 0x00


	//----- nvinfo : EIATTR_KPARAM_INFO
	.align		4
.L_3349:
        /*006c*/ 	.byte	0x04, 0x17
        /*006e*/ 	.short	(.L_3351 - .L_3350)
.L_3350:
        /*0070*/ 	.word	0x00000000
        /*0074*/ 	.short	0x0001
        /*0076*/ 	.short	0x0008
        /*0078*/ 	.byte	0x00, 0xf0, 0x21, 0x00


	//----- nvinfo : EIATTR_KPARAM_INFO
	.align		4
.L_3351:
        /*007c*/ 	.byte	0x04, 0x17
        /*007e*/ 	.short	(.L_3353 - .L_3352)
.L_3352:
        /*0080*/ 	.word	0x00000000
        /*0084*/ 	.short	0x0000
        /*0086*/ 	.short	0x0000
        /*0088*/ 	.byte	0x00, 0xf0, 0x11, 0x00


	//----- nvinfo : EIATTR_MAXREG_COUNT
	.align		4
.L_3353:
        /*008c*/ 	.byte	0x03, 0x1b
        /*008e*/ 	.short	0x00ff


	//----- nvinfo : EIATTR_MERCURY_ISA_VERSION
	.align		4
        /*0090*/ 	.byte	0x03, 0x5f
        /*0092*/ 	.short	0x0000


	//----- nvinfo : EIATTR_EXIT_INSTR_OFFSETS
	.align		4
        /*0094*/ 	.byte	0x04, 0x1c
        /*0096*/ 	.short	(.L_3355 - .L_3354)


	//   ....[0]....
.L_3354:
        /*0098*/ 	.word	0x000004b0


	//   ....[1]....
        /*009c*/ 	.word	0x00000510


	//----- nvinfo : EIATTR_MAX_THREADS
	.align		4
.L_3355:
        /*00a0*/ 	.byte	0x04, 0x05
        /*00a2*/ 	.short	(.L_3357 - .L_3356)
.L_3356:
        /*00a4*/ 	.word	0x00000080
        /*00a8*/ 	.word	0x00000001
        /*00ac*/ 	.word	0x00000001


	//----- nvinfo : EIATTR_CRS_STACK_SIZE
	.align		4
.L_3357:
        /*00b0*/ 	.byte	0x04, 0x1e
        /*00b2*/ 	.short	(.L_3359 - .L_3358)
.L_3358:
        /*00b4*/ 	.word	0x00000000
.L_3359:


//--------------------- .nv.info._ZN2at6native29vectorized_elementwise_kernelILi2EZNS0_50_GLOBAL__N__2680c7bb_12_PowKernel_cu_b2145a98_318429pow_tensor_scalar_kernel_implIN3c108BFloat16ES5_EEvRNS_18TensorIteratorBaseET0_EUlS5_E_St5arrayIPcLm2EEEEviS8_T1_ --------------------------
	.section	.nv.info._ZN2at6native29vectorized_elementwise_kernelILi2EZNS0_50_GLOBAL__N__2680c7bb_12_PowKernel_cu_b2145a98_318429pow_tensor_scalar_kernel_implIN3c108BFloat16ES5_EEvRNS_18TensorIteratorBaseET0_EUlS5_E_St5arrayIPcLm2EEEEviS8_T1_,"",@"SHT_CUDA_INFO"
	.sectionflags	@""
	.align	4


	//----- nvinfo : EIATTR_CUDA_API_VERSION
	.align		4
        /*0000*/ 	.byte	0x04, 0x37
        /*0002*/ 	.short	(.L_3361 - .L_3360)
.L_3360:
        /*0004*/ 	.word	0x00000082


	//----- nvinfo : EIATTR_SW2861232_WAR
	.align		4
.L_3361:
        /*0008*/ 	.byte	0x01, 0x35
	.zero		2


	//----- nvinfo : EIATTR_PARAM_CBANK
	.align		4
        /*000c*/ 	.byte	0x04, 0x0a
        /*000e*/ 	.short	(.L_3363 - .L_3362)
	.align		4
.L_3362:
        /*0010*/ 	.word	index@(.nv.constant0._ZN2at6native29vectorized_elementwise_kernelILi2EZNS0_50_GLOBAL__N__2680c7bb_12_PowKernel_cu_b2145a98_318429pow_tensor_scalar_kernel_implIN3c108BFloat16ES5_EEvRNS_18TensorIteratorBaseET0_EUlS5_E_St5arrayIPcLm2EEEEviS8_T1_)
        /*0014*/ 	.short	0x0160
        /*0016*/ 	.short	0x0020


	//----- nvinfo : EIATTR_CBANK_PARAM_SIZE
	.align		4
.L_3363:
        /*0018*/ 	.byte	0x03, 0x19
        /*001a*/ 	.short	0x0020


	//----- nvinfo : EIATTR_KPARAM_INFO
	.align		4
        /*001c*/ 	.byte	0x04, 0x17
        /*001e*/ 	.short	(.L_3365 - .L_3364)
.L_3364:
        /*0020*/ 	.word	0x00000000
        /*0024*/ 	.short	0x0002
        /*0026*/ 	.short	0x0010
        /*0028*/ 	.byte	0x00, 0xf0, 0x41, 0x00


	//----- nvinfo : EIATTR_KPARAM_INFO
	.align		4
.L_3365:
        /*002c*/ 	.byte	0x04, 0x17
        /*002e*/ 	.short	(.L_3367 - .L_3366)
.L_3366:
        /*0030*/ 	.word	0x00000000
        /*0034*/ 	.short	0x0001
        /*0036*/ 	.short	0x0008
        /*0038*/ 	.byte	0x00, 0xf0, 0x21, 0x00


	//----- nvinfo : EIATTR_KPARAM_INFO
	.align		4
.L_3367:
        /*003c*/ 	.byte	0x04, 0x17
        /*003e*/ 	.short	(.L_3369 - .L_3368)
.L_3368:
        /*0040*/ 	.word	0x00000000
        /*0044*/ 	.short	0x0000
        /*0046*/ 	.short	0x0000
        /*0048*/ 	.byte	0x00, 0xf0, 0x11, 0x00


	//----- nvinfo : EIATTR_MAXREG_COUNT
	.align		4
.L_3369:
        /*004c*/ 	.byte	0x03, 0x1b
        /*004e*/ 	.short	0x00ff


	//----- nvinfo : EIATTR_MERCURY_ISA_VERSION
	.align		4
        /*0050*/ 	.byte	0x03, 0x5f
        /*0052*/ 	.short	0x0000


	//----- nvinfo : EIATTR_EXIT_INSTR_OFFSETS
	.align		4
        /*0054*/ 	.byte	0x04, 0x1c
        /*0056*/ 	.short	(.L_3371 - .L_3370)


	//   ....[0]....
.L_3370:
        /*0058*/ 	.word	0x00000290


	//   ....[1]....
        /*005c*/ 	.word	0x00000c10


	//   ....[2]....
        /*0060*/ 	.word	0x00000c60


	//----- nvinfo : EIATTR_MAX_THREADS
	.align		4
.L_3371:
        /*0064*/ 	.byte	0x04, 0x05
        /*0066*/ 	.short	(.L_3373 - .L_3372)
.L_3372:
        /*0068*/ 	.word	0x00000080
        /*006c*/ 	.word	0x00000001
        /*0070*/ 	.word	0x00000001


	//----- nvinfo : EIATTR_CRS_STACK_SIZE
	.align		4
.L_3373:
        /*0074*/ 	.byte	0x04, 0x1e
        /*0076*/ 	.short	(.L_3375 - .L_3374)
.L_3374:
        /*0078*/ 	.word	0x00000000
.L_3375:


//--------------------- .nv.info._ZN2at6native29vectorized_elementwise_kernelILi4EZNS0_50_GLOBAL__N__2680c7bb_12_PowKernel_cu_b2145a98_318429pow_tensor_scalar_kernel_implIN3c108BFloat16ES5_EEvRNS_18TensorIteratorBaseET0_EUlS5_E_St5arrayIPcLm2EEEEviS8_T1_ --------------------------
	.section	.nv.info._ZN2at6native29vectorized_elementwise_kernelILi4EZNS0_50_GLOBAL__N__2680c7bb_12_PowKernel_cu_b2145a98_318429pow_tensor_scalar_kernel_implIN3c108BFloat16ES5_EEvRNS_18TensorIteratorBaseET0_EUlS5_E_St5arrayIPcLm2EEEEviS8_T1_,"",@"SHT_CUDA_INFO"
	.sectionflags	@""
	.align	4


	//----- nvinfo : EIATTR_CUDA_API_VERSION
	.align		4
        /*0000*/ 	.byte	0x04, 0x37
        /*0002*/ 	.short	(.L_3377 - .L_3376)
.L_3376:
        /*0004*/ 	.word	0x00000082


	//----- nvinfo : EIATTR_SW2861232_WAR
	.align		4
.L_3377:
        /*0008*/ 	.byte	0x01, 0x35
	.zero		2


	//----- nvinfo : EIATTR_PARAM_CBANK
	.align		4
        /*000c*/ 	.byte	0x04, 0x0a
        /*000e*/ 	.short	(.L_3379 - .L_3378)
	.align		4
.L_3378:
        /*0010*/ 	.word	index@(.nv.constant0._ZN2at6native29vectorized_elementwise_kernelILi4EZNS0_50_GLOBAL__N__2680c7bb_12_PowKernel_cu_b2145a98_318429pow_tensor_scalar_kernel_implIN3c108BFloat16ES5_EEvRNS_18TensorIteratorBaseET0_EUlS5_E_St5arrayIPcLm2EEEEviS8_T1_)
        /*0014*/ 	.short	0x0160
        /*0016*/ 	.short	0x0020


	//----- nvinfo : EIATTR_CBANK_PARAM_SIZE
	.align		4
.L_3379:
        /*0018*/ 	.byte	0x03, 0x19
        /*001a*/ 	.short	0x0020


	//----- nvinfo : EIATTR_KPARAM_INFO
	.align		4
        /*001c*/ 	.byte	0x04, 0x17
        /*001e*/ 	.short	(.L_3381 - .L_3380)
.L_3380:
        /*0020*/ 	.word	0x00000000
        /*0024*/ 	.short	0x0002
        /*0026*/ 	.short	0x0010
        /*0028*/ 	.byte	0x00, 0xf0, 0x41, 0x00


	//----- nvinfo : EIATTR_KPARAM_INFO
	.align		4
.L_3381:
        /*002c*/ 	.byte	0x04, 0x17
        /*002e*/ 	.short	(.L_3383 - .L_3382)
.L_3382:
        /*0030*/ 	.word	0x00000000
        /*0034*/ 	.short	0x0001
        /*0036*/ 	.short	0x0008
        /*0038*/ 	.byte	0x00, 0xf0, 0x21, 0x00


	//----- nvinfo : EIATTR_KPARAM_INFO
	.align		4
.L_3383:
        /*003c*/ 	.byte	0x04, 0x17
        /*003e*/ 	.short	(.L_3385 - .L_3384)
.L_3384:
        /*0040*/ 	.word	0x00000000
        /*0044*/ 	.short	0x0000
        /*0046*/ 	.short	0x0000
        /*0048*/ 	.byte	0x00, 0xf0, 0x11, 0x00


	//----- nvinfo : EIATTR_MAXREG_COUNT
	.align		4
.L_3385:
        /*004c*/ 	.byte	0x03, 0x1b
        /*004e*/ 	.short	0x00ff


	//----- nvinfo : EIATTR_MERCURY_ISA_VERSION
	.align		4
        /*0050*/ 	.byte	0x03, 0x5f
        /*0052*/ 	.short	0x0000


	//----- nvinfo : EIATTR_EXIT_INSTR_OFFSETS
	.align		4
        /*0054*/ 	.byte	0x04, 0x1c
        /*0056*/ 	.short	(.L_3387 - .L_3386)


	//   ....[0]....
.L_3386:
        /*0058*/ 	.word	0x00000250


	//   ....[1]....
        /*005c*/ 	.word	0x00000bd0


	//   ....[2]....
        /*0060*/ 	.word	0x00000c20


	//----- nvinfo : EIATTR_MAX_THREADS
	.align		4
.L_3387:
        /*0064*/ 	.byte	0x04, 0x05
        /*0066*/ 	.short	(.L_3389 - .L_3388)
.L_3388:
        /*0068*/ 	.word	0x00000080
        /*006c*/ 	.word	0x00000001
        /*0070*/ 	.word	0x00000001


	//----- nvinfo : EIATTR_CRS_STACK_SIZE
	.align		4
.L_3389:
        /*0074*/ 	.byte	0x04, 0x1e
        /*0076*/ 	.short	(.L_3391 - .L_3390)
.L_3390:
        /*0078*/ 	.word	0x00000000
.L_3391:


//--------------------- .nv.info._ZN2at6native29vectorized_elementwise_kernelILi8EZNS0_50_GLOBAL__N__2680c7bb_12_PowKernel_cu_b2145a98_318429pow_tensor_scalar_kernel_implIN3c108BFloat16ES5_EEvRNS_18TensorIteratorBaseET0_EUlS5_E_St5arrayIPcLm2EEEEviS8_T1_ --------------------------
	.section	.nv.info._ZN2at6native29vectorized_elementwise_kernelILi8EZNS0_50_GLOBAL__N__2680c7bb_12_PowKernel_cu_b2145a98_318429pow_tensor_scalar_kernel_implIN3c108BFloat16ES5_EEvRNS_18TensorIteratorBaseET0_EUlS5_E_St5arrayIPcLm2EEEEviS8_T1_,"",@"SHT_CUDA_INFO"
	.sectionflags	@""
	.align	4


	//----- nvinfo : EIATTR_CUDA_API_VERSION
	.align		4
        /*0000*/ 	.byte	0x04, 0x37
        /*0002*/ 	.short	(.L_3393 - .L_3392)
.L_3392:
        /*0004*/ 	.word	0x00000082


	//----- nvinfo : EIATTR_SW2861232_WAR
	.align		4
.L_3393:
        /*0008*/ 	.byte	0x01, 0x35
	.zero		2


	//----- nvinfo : EIATTR_PARAM_CBANK
	.align		4
        /*000c*/ 	.byte	0x04, 0x0a
        /*000e*/ 	.short	(.L_3395 - .L_3394)
	.align		4
.L_3394:
        /*0010*/ 	.word	index@(.nv.constant0._ZN2at6native29vectorized_elementwise_kernelILi8EZNS0_50_GLOBAL__N__2680c7bb_12_PowKernel_cu_b2145a98_318429pow_tensor_scalar_kernel_implIN3c108BFloat16ES5_EEvRNS_18TensorIteratorBaseET0_EUlS5_E_St5arrayIPcLm2EEEEviS8_T1_)
        /*0014*/ 	.short	0x0160
        /*0016*/ 	.short	0x0020


	//----- nvinfo : EIATTR_CBANK_PARAM_SIZE
	.align		4
.L_3395:
        /*0018*/ 	.byte	0x03, 0x19
        /*001a*/ 	.short	0x0020


	//----- nvinfo : EIATTR_KPARAM_INFO
	.align		4
        /*001c*/ 	.byte	0x04, 0x17
        /*001e*/ 	.short	(.L_3397 - .L_3396)
.L_3396:
        /*0020*/ 	.word	0x00000000
        /*0024*/ 	.short	0x0002
        /*0026*/ 	.short	0x0010
        /*0028*/ 	.byte	0x00, 0xf0, 0x41, 0x00


	//----- nvinfo : EIATTR_KPARAM_INFO
	.align		4
.L_3397:
        /*002c*/ 	.byte	0x04, 0x17
        /*002e*/ 	.short	(.L_3399 - .L_3398)
.L_3398:
        /*0030*/ 	.word	0x00000000
        /*0034*/ 	.short	0x0001
        /*0036*/ 	.short	0x0008
        /*0038*/ 	.byte	0x00, 0xf0, 0x21, 0x00


	//----- nvinfo : EIATTR_KPARAM_INFO
	.align		4
.L_3399:
        /*003c*/ 	.byte	0x04, 0x17
        /*003e*/ 	.short	(.L_3401 - .L_3400)
.L_3400:
        /*0040*/ 	.word	0x00000000
        /*0044*/ 	.short	0x0000
        /*0046*/ 	.short	0x0000
        /*0048*/ 	.byte	0x00, 0xf0, 0x11, 0x00


	//----- nvinfo : EIATTR_MAXREG_COUNT
	.align		4
.L_3401:
        /*004c*/ 	.byte	0x03, 0x1b
        /*004e*/ 	.short	0x00ff


	//----- nvinfo : EIATTR_MERCURY_ISA_VERSION
	.align		4
        /*0050*/ 	.byte	0x03, 0x5f
        /*0052*/ 	.short	0x0000


	//----- nvinfo : EIATTR_EXIT_INSTR_OFFSETS
	.align		4
        /*0054*/ 	.byte	0x04, 0x1c
        /*0056*/ 	.short	(.L_3403 - .L_3402)


	//   ....[0]....
.L_3402:
        /*0058*/ 	.word	0x00000010


	//----- nvinfo : EIATTR_MAX_THREADS
	.align		4
.L_3403:
        /*005c*/ 	.byte	0x04, 0x05
        /*005e*/ 	.short	(.L_3405 - .L_3404)
.L_3404:
        /*0060*/ 	.word	0x00000080
        /*0064*/ 	.word	0x00000001
        /*0068*/ 	.word	0x00000001
.L_3405:


//--------------------- .nv.info._ZN2at6native18elementwise_kernelILi128ELi4EZNS0_15gpu_kernel_implIZNS0_50_GLOBAL__N__2680c7bb_12_PowKernel_cu_b2145a98_318429pow_tensor_scalar_kernel_implIN3c104HalfES6_EEvRNS_18TensorIteratorBaseET0_EUlS6_E2_EEvS8_RKT_EUliE_EEviT1_ --------------------------
	.section	.nv.info._ZN2at6native18elementwise_kernelILi128ELi4EZNS0_15gpu_kernel_implIZNS0_50_GLOBAL__N__2680c7bb_12_PowKernel_cu_b2145a98_318429pow_tensor_scalar_kernel_implIN3c104HalfES6_EEvRNS_18TensorIteratorBaseET0_EUlS6_E2_EEvS8_RKT_EUliE_EEviT1_,"",@"SHT_CUDA_INFO"
	.sectionflags	@""
	.align	4


	//----- nvinfo : EIATTR_CUDA_API_VERSION
	.align		4
        /*0000*/ 	.byte	0x04, 0x37
        /*0002*/ 	.short	(.L_3407 - .L_3406)
.L_3406:
        /*0004*/ 	.word	0x00000082


	//----- nvinfo : EIATTR_SW2861232_WAR
	.align		4
.L_3407:
        /*0008*/ 	.byte	0x01, 0x35
	.zero		2


	//----- nvinfo : EIATTR_PARAM_CBANK
	.align		4
        /*000c*/ 	.byte	0x04, 0x0a
        /*000e*/ 	.short	(.L_3409 - .L_3408)
	.align		4
.L_3408:
        /*0010*/ 	.word	index@(.nv.constant0._ZN2at6native18elementwise_kernelILi128ELi4EZNS0_15gpu_kernel_implIZNS0_50_GLOBAL__N__2680c7bb_12_PowKernel_cu_b2145a98_318429pow_tensor_scalar_kernel_implIN3c104HalfES6_EEvRNS_18TensorIteratorBaseET0_EUlS6_E2_EEvS8_RKT_EUliE_EEviT1_)
        /*0014*/ 	.short	0x0160
        /*0016*/ 	.short	0x0230


	//----- nvinfo : EIATTR_CBANK_PARAM_SIZE
	.align		4
.L_3409:
        /*0018*/ 	.byte	0x03, 0x19
        /*001a*/ 	.short	0x0230


	//----- nvinfo : EIATTR_KPARAM_INFO
	.align		4
        /*001c*/ 	.byte	0x04, 0x17
        /*001e*/ 	.short	(.L_3411 - .L_3410)
.L_3410:
        /*0020*/ 	.word	0x00000000
        /*0024*/ 	.short	0x0001
        /*0026*/ 	.short	0x0008
        /*0028*/ 	.byte	0x00, 0xf0, 0xa1, 0x08


	//----- nvinfo : EIATTR_KPARAM_INFO
	.align		4
.L_3411:
        /*002c*/ 	.byte	0x04, 0x17
        /*002e*/ 	.short	(.L_3413 - .L_3412)
.L_3412:
        /*0030*/ 	.word	0x00000000
        /*0034*/ 	.short	0x0000
        /*0036*/ 	.short	0x0000
        /*0038*/ 	.byte	0x00, 0xf0, 0x11, 0x00


	//----- nvinfo : EIATTR_MAXREG_COUNT
	.align		4
.L_3413:
        /*003c*/ 	.byte	0x03, 0x1b
        /*003e*/ 	.short	0x0080


	//----- nvinfo : EIATTR_EXTERNS
	.align		4
        /*0040*/ 	.byte	0x04, 0x0f
        /*0042*/ 	.short	(.L_3415 - .L_3414)


	//   ....[0]....
	.align		4
.L_3414:
        /*0044*/ 	.word	index@(__assertfail)


	//----- nvinfo : EIATTR_MERCURY_ISA_VERSION
	.align		4
.L_3415:
        /*0048*/ 	.byte	0x03, 0x5f
        /*004a*/ 	.short	0x0000


	//----- nvinfo : EIATTR_SYSCALL_OFFSETS
	.align		4
        /*004c*/ 	.byte	0x04, 0x46
        /*004e*/ 	.short	(.L_3417 - .L_3416)


	//   ....[0]....
.L_3416:
        /*0050*/ 	.word	0x00001dc0


	//   ....[1]....
        /*0054*/ 	.word	0x00002db0


	//   ....[2]....
        /*0058*/ 	.word	0x00004bd0


	//   ....[3]....
        /*005c*/ 	.word	0x00005bc0


	//   ....[4]....
        /*0060*/ 	.word	0x000079b0


	//   ....[5]....
        /*0064*/ 	.word	0x000089a0


	//   ....[6]....
        /*0068*/ 	.word	0x0000a7a0


	//   ....[7]....
        /*006c*/ 	.word	0x0000b790


	//----- nvinfo : EIATTR_EXIT_INSTR_OFFSETS
	.align		4
.L_3417:
        /*0070*/ 	.byte	0x04, 0x1c
        /*0072*/ 	.short	(.L_3419 - .L_3418)


	//   ....[0]....
.L_3418:
        /*0074*/ 	.word	0x00008a60


	//   ....[1]....
        /*0078*/ 	.word	0x0000a990


	//   ....[2]....
        /*007c*/ 	.word	0x0000a9d0


	//   ....[3]....
        /*0080*/ 	.word	0x0000aa70


	//   ....[4]....
        /*0084*/ 	.word	0x0000aab0


	//   ....[5]....
        /*0088*/ 	.word	0x0000aaf0


	//   ....[6]....
        /*008c*/ 	.word	0x0000ab80


	//   ....[7]....
        /*0090*/ 	.word	0x0000aba0


	//   ....[8]....
        /*0094*/ 	.word	0x0000ac40


	//   ....[9]....
        /*0098*/ 	.word	0x0000ac90


	//   ....[10]....
        /*009c*/ 	.word	0x0000ace0


	//   ....[11]....
        /*00a0*/ 	.word	0x0000adb0


	//   ....[12]....
        /*00a4*/ 	.word	0x0000ae10


	//   ....[13]....
        /*00a8*/ 	.word	0x0000afa0


	//   ....[14]....
        /*00ac*/ 	.word	0x0000b100


	//   ....[15]....
        /*00b0*/ 	.word	0x0000b140


	//   ....[16]....
        /*00b4*/ 	.word	0x0000b200


	//   ....[17]....
        /*00b8*/ 	.word	0x0000b380


	//   ....[18]....
        /*00bc*/ 	.word	0x0000b500


	//   ....[19]....
        /*00c0*/ 	.word	0x0000b660


	//   ....[20]....
        /*00c4*/ 	.word	0x0000b7a0


	//   ....[21]....
        /*00c8*/ 	.word	0x0000b7e0


	//   ....[22]....
        /*00cc*/ 	.word	0x0000b820


	//----- nvinfo : EIATTR_MAX_THREADS
	.align		4
.L_3419:
        /*00d0*/ 	.byte	0x04, 0x05
        /*00d2*/ 	.short	(.L_3421 - .L_3420)
.L_3420:
        /*00d4*/ 	.word	0x00000080
        /*00d8*/ 	.word	0x00000001
        /*00dc*/ 	.word	0x00000001


	//----- nvinfo : EIATTR_CRS_STACK_SIZE
	.align		4
.L_3421:
        /*00e0*/ 	.byte	0x04, 0x1e
        /*00e2*/ 	.short	(.L_3423 - .L_3422)
.L_3422:
        /*00e4*/ 	.word	0x00000000
.L_3423:


//--------------------- .nv.info._ZN2at6native27unrolled_elementwise_kernelIZNS0_50_GLOBAL__N__2680c7bb_12_PowKernel_cu_b2145a98_318429pow_tensor_scalar_kernel_implIN3c104HalfES5_EEvRNS_18TensorIteratorBaseET0_EUlS5_E2_St5arrayIPcLm2EELi4E23TrivialOffsetCalculatorILi1EjESE_NS0_6memory12LoadWithCastILi1EEENSF_13StoreWithCastILi1EEEEEviT_S8_T2_T3_T4_T5_ --------------------------
	.section	.nv.info._ZN2at6native27unrolled_elementwise_kernelIZNS0_50_GLOBAL__N__2680c7bb_12_PowKernel_cu_b2145a98_318429pow_tensor_scalar_kernel_implIN3c104HalfES5_EEvRNS_18TensorIteratorBaseET0_EUlS5_E2_St5arrayIPcLm2EELi4E23TrivialOffsetCalculatorILi1EjESE_NS0_6memory12LoadWithCastILi1EEENSF_13StoreWithCastILi1EEEEEviT_S8_T2_T3_T4_T5_,"",@"SHT_CUDA_INFO"
	.sectionflags	@""
	.align	4


	//----- nvinfo : EIATTR_CUDA_API_VERSION
	.align		4
        /*0000*/ 	.byte	0x04, 0x37
        /*0002*/ 	.short	(.L_3425 - .L_3424)
.L_3424:
        /*0004*/ 	.word	0x00000082


	//----- nvinfo : EIATTR_SW2861232_WAR
	.align		4
.L_3425:
        /*0008*/ 	.byte	0x01, 0x35
	.zero		2


	//----- nvinfo : EIATTR_PARAM_CBANK
	.align		4
        /*000c*/ 	.byte	0x04, 0x0a
        /*000e*/ 	.short	(.L_3427 - .L_3426)
	.align		4
.L_3426:
        /*0010*/ 	.word	index@(.nv.constant0._ZN2at6native27unrolled_elementwise_kernelIZNS0_50_GLOBAL__N__2680c7bb_12_PowKernel_cu_b2145a98_318429pow_tensor_scalar_kernel_implIN3c104HalfES5_EEvRNS_18TensorIteratorBaseET0_EUlS5_E2_St5arrayIPcLm2EELi4E23TrivialOffsetCalculatorILi1EjESE_NS0_6memory12LoadWithCastILi1EEENSF_13StoreWithCastILi1EEEEEviT_S8_T2_T3_T4_T5_)
        /*0014*/ 	.short	0x0160
        /*0016*/ 	.short	0x003c


	//----- nvinfo : EIATTR_CBANK_PARAM_SIZE
	.align		4
.L_3427:
        /*0018*/ 	.byte	0x03, 0x19
        /*001a*/ 	.short	0x003c


	//----- nvinfo : EIATTR_KPARAM_INFO
	.align		4
        /*001c*/ 	.byte	0x04, 0x17
        /*001e*/ 	.short	(.L_3429 - .L_3428)
.L_3428:
        /*0020*/ 	.word	0x00000000
        /*0024*/ 	.short	0x0006
        /*0026*/ 	.short	0x0034
        /*0028*/ 	.byte	0x00, 0xf0, 0x21, 0x00


	//----- nvinfo : EIATTR_KPARAM_INFO
	.align		4
.L_3429:
        /*002c*/ 	.byte	0x04, 0x17
        /*002e*/ 	.short	(.L_3431 - .L_3430)
.L_3430:
        /*0030*/ 	.word	0x00000000
        /*0034*/ 	.short	0x0005
        /*0036*/ 	.short	0x002c
        /*0038*/ 	.byte	0x00, 0xf0, 0x21, 0x00


	//----- nvinfo : EIATTR_KPARAM_INFO
	.align		4
.L_3431:
        /*003c*/ 	.byte	0x04, 0x17
        /*003e*/ 	.short	(.L_3433 - .L_3432)
.L_3432:
        /*0040*/ 	.word	0x00000000
        /*0044*/ 	.short	0x0004
        /*0046*/ 	.short	0x0029
        /*0048*/ 	.byte	0x00, 0xf0, 0x05, 0x00


	//----- nvinfo : EIATTR_KPARAM_INFO
	.align		4
.L_3433:
        /*004c*/ 	.byte	0x04, 0x17
        /*004e*/ 	.short	(.L_3435 - .L_3434)
.L_3434:
        /*0050*/ 	.word	0x00000000
        /*0054*/ 	.short	0x0003
        /*0056*/ 	.short	0x0028
        /*0058*/ 	.byte	0x00, 0xf0, 0x05, 0x00


	//----- nvinfo : EIATTR_KPARAM_INFO
	.align		4
.L_3435:
        /*005c*/ 	.byte	0x04, 0x17
        /*005e*/ 	.short	(.L_3437 - .L_3436)
.L_3436:
        /*0060*/ 	.word	0x00000000
        /*0064*/ 	.short	0x0002
        /*0066*/ 	.short	0x0018
        /*0068*/ 	.byte	0x00, 0xf0, 0x41, 0x00


	//----- nvinfo : EIATTR_KPARAM_INFO
	.align		4
.L_3437:
        /*006c*/ 	.byte	0x04, 0x17
        /*006e*/ 	.short	(.L_3439 - .L_3438)
.L_3438:
        /*0070*/ 	.word	0x00000000
        /*0074*/ 	.short	0x0001
        /*0076*/ 	.short	0x0008
        /*0078*/ 	.byte	0x00, 0xf0, 0x41, 0x00


	//----- nvinfo : EIATTR_KPARAM_INFO
	.align		4
.L_3439:
        /*007c*/ 	.byte	0x04, 0x17
        /*007e*/ 	.short	(.L_3441 - .L_3440)
.L_3440:
        /*0080*/ 	.word	0x00000000
        /*0084*/ 	.short	0x0000
        /*0086*/ 	.short	0x0000
        /*0088*/ 	.byte	0x00, 0xf0, 0x11, 0x00


	//----- nvinfo : EIATTR_MAXREG_COUNT
	.align		4
.L_3441:
        /*008c*/ 	.byte	0x03, 0x1b
        /*008e*/ 	.short	0x00ff


	//----- nvinfo : EIATTR_EXTERNS
	.align		4
        /*0090*/ 	.byte	0x04, 0x0f
        /*0092*/ 	.short	(.L_3443 - .L_3442)


	//   ....[0]....
	.align		4
.L_3442:
        /*0094*/ 	.word	index@(__assertfail)


	//----- nvinfo : EIATTR_MERCURY_ISA_VERSION
	.align		4
.L_3443:
        /*0098*/ 	.byte	0x03, 0x5f
        /*009a*/ 	.short	0x0000


	//----- nvinfo : EIATTR_SYSCALL_OFFSETS
	.align		4
        /*009c*/ 	.byte	0x04, 0x46
        /*009e*/ 	.short	(.L_3445 - .L_3444)


	//   ....[0]....
.L_3444:
        /*00a0*/ 	.word	0x00001070


	//   ....[1]....
        /*00a4*/ 	.word	0x00002140


	//   ....[2]....
        /*00a8*/ 	.word	0x00003220


	//   ....[3]....
        /*00ac*/ 	.word	0x000042d0


	//   ....[4]....
        /*00b0*/ 	.word	0x00005620


	//   ....[5]....
        /*00b4*/ 	.word	0x00006650


	//   ....[6]....
        /*00b8*/ 	.word	0x00007640


	//   ....[7]....
        /*00bc*/ 	.word	0x00008630


	//----- nvinfo : EIATTR_EXIT_INSTR_OFFSETS
	.align		4
.L_3445:
        /*00c0*/ 	.byte	0x04, 0x1c
        /*00c2*/ 	.short	(.L_3447 - .L_3446)


	//   ....[0]....
.L_3446:
        /*00c4*/ 	.word	0x00007700


	//   ....[1]....
        /*00c8*/ 	.word	0x00007830


	//   ....[2]....
        /*00cc*/ 	.word	0x00007870


	//   ....[3]....
        /*00d0*/ 	.word	0x00007910


	//   ....[4]....
        /*00d4*/ 	.word	0x00007950


	//   ....[5]....
        /*00d8*/ 	.word	0x00007990


	//   ....[6]....
        /*00dc*/ 	.word	0x00007a20


	//   ....[7]....
        /*00e0*/ 	.word	0x00007a40


	//   ....[8]....
        /*00e4*/ 	.word	0x00007ae0


	//   ....[9]....
        /*00e8*/ 	.word	0x00007b30


	//   ....[10]....
        /*00ec*/ 	.word	0x00007b80


	//   ....[11]....
        /*00f0*/ 	.word	0x00007c50


	//   ....[12]....
        /*00f4*/ 	.word	0x00007cb0


	//   ....[13]....
        /*00f8*/ 	.word	0x00007e40


	//   ....[14]....
        /*00fc*/ 	.word	0x00007fa0


	//   ....[15]....
        /*0100*/ 	.word	0x00007fe0


	//   ....[16]....
        /*0104*/ 	.word	0x000080a0


	//   ....[17]....
        /*0108*/ 	.word	0x00008220


	//   ....[18]....
        /*010c*/ 	.word	0x000083a0


	//   ....[19]....
        /*0110*/ 	.word	0x00008500


	//   ....[20]....
        /*0114*/ 	.word	0x00008640


	//   ....[21]....
        /*0118*/ 	.word	0x00008680


	//   ....[22]....
        /*011c*/ 	.word	0x000086c0


	//----- nvinfo : EIATTR_MAX_THREADS
	.align		4
.L_3447:
        /*0120*/ 	.byte	0x04, 0x05
        /*0122*/ 	.short	(.L_3449 - .L_3448)
.L_3448:
        /*0124*/ 	.word	0x00000080
        /*0128*/ 	.word	0x00000001
        /*012c*/ 	.word	0x00000001


	//----- nvinfo : EIATTR_CRS_STACK_SIZE
	.align		4
.L_3449:
        /*0130*/ 	.byte	0x04, 0x1e
        /*0132*/ 	.short	(.L_3451 - .L_3450)
.L_3450:
        /*0134*/ 	.word	0x00000000
.L_3451:


//--------------------- .nv.info._ZN2at6native18elementwise_kernelILi128ELi4EZNS0_22gpu_kernel_impl_nocastIZNS0_50_GLOBAL__N__2680c7bb_12_PowKernel_cu_b2145a98_318429pow_tensor_scalar_kernel_implIN3c104HalfES6_EEvRNS_18TensorIteratorBaseET0_EUlS6_E2_EEvS8_RKT_EUliE_EEviT1_ --------------------------
	.section	.nv.info._ZN2at6native18elementwise_kernelILi128ELi4EZNS0_22gpu_kernel_impl_nocastIZNS0_50_GLOBAL__N__2680c7bb_12_PowKernel_cu_b2145a98_318429pow_tensor_scalar_kernel_implIN3c104HalfES6_EEvRNS_18TensorIteratorBaseET0_EUlS6_E2_EEvS8_RKT_EUliE_EEviT1_,"",@"SHT_CUDA_INFO"
	.sectionflags	@""
	.align	4


	//----- nvinfo : EIATTR_CUDA_API_VERSION
	.align		4
        /*0000*/ 	.byte	0x04, 0x37
        /*0002*/ 	.short	(.L_3453 - .L_3452)
.L_3452:
        /*0004*/ 	.word	0x00000082


	//----- nvinfo : EIATTR_SW2861232_WAR
	.align		4
.L_3453:
        /*0008*/ 	.byte	0x01, 0x35
	.zero		2


	//----- nvinfo : EIATTR_PARAM_CBANK
	.align		4
        /*000c*/ 	.byte	0x04, 0x0a
        /*000e*/ 	.short	(.L_3455 - .L_3454)
	.align		4
.L_3454:
        /*0010*/ 	.word	index@(.nv.constant0._ZN2at6native18elementwise_kernelILi128ELi4EZNS0_22gpu_kernel_impl_nocastIZNS0_50_GLOBAL__N__2680c7bb_12_PowKernel_cu_b2145a98_318429pow_tensor_scalar_kernel_implIN3c104HalfES6_EEvRNS_18TensorIteratorBaseET0_EUlS6_E2_EEvS8_RKT_EUliE_EEviT1_)
        /*0014*/ 	.short	0x0160
        /*0016*/ 	.short	0x0228


	//----- nvinfo : EIATTR_CBANK_PARAM_SIZE
	.align		4
.L_3455:
        /*0018*/ 	.byte	0x03, 0x19
        /*001a*/ 	.short	0x0228


	//----- nvinfo : EIATTR_KPARAM_INFO
	.align		4
        /*001c*/ 	.byte	0x04, 0x17
        /*001e*/ 	.short	(.L_3457 - .L_3456)
.L_3456:
        /*0020*/ 	.word	0x00000000
        /*0024*/ 	.short	0x0001
        /*0026*/ 	.short	0x0008
        /*0028*/ 	.byte	0x00, 0xf0, 0x81, 0x08


	//----- nvinfo : EIATTR_KPARAM_INFO
	.align		4
.L_3457:
        /*002c*/ 	.byte	0x04, 0x17
        /*002e*/ 	.short	(.L_3459 - .L_3458)
.L_3458:
        /*0030*/ 	.word	0x00000000
        /*0034*/ 	.short	0x0000
        /*0036*/ 	.short	0x0000
        /*0038*/ 	.byte	0x00, 0xf0, 0x11, 0x00


	//----- nvinfo : EIATTR_MAXREG_COUNT
	.align		4
.L_3459:
        /*003c*/ 	.byte	0x03, 0x1b
        /*003e*/ 	.short	0x0080


	//----- nvinfo : EIATTR_MERCURY_ISA_VERSION
	.align		4
        /*0040*/ 	.byte	0x03, 0x5f
        /*0042*/ 	.short	0x0000


	//----- nvinfo : EIATTR_EXIT_INSTR_OFFSETS
	.align		4
        /*0044*/ 	.byte	0x04, 0x1c
        /*0046*/ 	.short	(.L_3461 - .L_3460)


	//   ....[0]....
.L_3460:
        /*0048*/ 	.word	0x00002e00


	//   ....[1]....
        /*004c*/ 	.word	0x00003d00


	//----- nvinfo : EIATTR_MAX_THREADS
	.align		4
.L_3461:
        /*0050*/ 	.byte	0x04, 0x05
        /*0052*/ 	.short	(.L_3463 - .L_3462)
.L_3462:
        /*0054*/ 	.word	0x00000080
        /*0058*/ 	.word	0x00000001
        /*005c*/ 	.word	0x00000001


	//----- nvinfo : EIATTR_CRS_STACK_SIZE
	.align		4
.L_3463:
        /*0060*/ 	.byte	0x04, 0x1e
        /*0062*/ 	.short	(.L_3465 - .L_3464)
.L_3464:
        /*0064*/ 	.word	0x00000000
.L_3465:


//--------------------- .nv.info._ZN2at6native27unrolled_elementwise_kernelIZNS0_50_GLOBAL__N__2680c7bb_12_PowKernel_cu_b2145a98_318429pow_tensor_scalar_kernel_implIN3c104HalfES5_EEvRNS_18TensorIteratorBaseET0_EUlS5_E2_St5arrayIPcLm2EELi4E23TrivialOffsetCalculatorILi1EjESE_NS0_6memory15LoadWithoutCastENSF_16StoreWithoutCastEEEviT_S8_T2_T3_T4_T5_ --------------------------
	.section	.nv.info._ZN2at6native27unrolled_elementwise_kernelIZNS0_50_GLOBAL__N__2680c7bb_12_PowKernel_cu_b2145a98_318429pow_tensor_scalar_kernel_implIN3c104HalfES5_EEvRNS_18TensorIteratorBaseET0_EUlS5_E2_St5arrayIPcLm2EELi4E23TrivialOffsetCalculatorILi1EjESE_NS0_6memory15LoadWithoutCastENSF_16StoreWithoutCastEEEviT_S8_T2_T3_T4_T5_,"",@"SHT_CUDA_INFO"
	.sectionflags	@""
	.align	4


	//----- nvinfo : EIATTR_CUDA_API_VERSION
	.align		4
        /*0000*/ 	.byte	0x04, 0x37
        /*0002*/ 	.short	(.L_3467 - .L_3466)
.L_3466:
        /*0004*/ 	.word	0x00000082


	//----- nvinfo : EIATTR_SW2861232_WAR
	.align		4
.L_3467:
        /*0008*/ 	.byte	0x01, 0x35
	.zero		2


	//----- nvinfo : EIATTR_PARAM_CBANK
	.align		4
        /*000c*/ 	.byte	0x04, 0x0a
        /*000e*/ 	.short	(.L_3469 - .L_3468)
	.align		4
.L_3468:
        /*0010*/ 	.word	index@(.nv.constant0._ZN2at6native27unrolled_elementwise_kernelIZNS0_50_GLOBAL__N__2680c7bb_12_PowKernel_cu_b2145a98_318429pow_tensor_scalar_kernel_implIN3c104HalfES5_EEvRNS_18TensorIteratorBaseET0_EUlS5_E2_St5arrayIPcLm2EELi4E23TrivialOffsetCalculatorILi1EjESE_NS0_6memory15LoadWithoutCastENSF_16StoreWithoutCastEEEviT_S8_T2_T3_T4_T5_)
        /*0014*/ 	.short	0x0160
        /*0016*/ 	.short	0x002c


	//----- nvinfo : EIATTR_CBANK_PARAM_SIZE
	.align		4
.L_3469:
        /*0018*/ 	.byte	0x03, 0x19
        /*001a*/ 	.short	0x002c


	//----- nvinfo : EIATTR_KPARAM_INFO
	.align		4
        /*001c*/ 	.byte	0x04, 0x17
        /*001e*/ 	.short	(.L_3471 - .L_3470)
.L_3470:
        /*0020*/ 	.word	0x00000000
        /*0024*/ 	.short	0x0006
        /*0026*/ 	.short	0x002b
        /*0028*/ 	.byte	0x00, 0xf0, 0x05, 0x00


	//----- nvinfo : EIATTR_KPARAM_INFO
	.align		4
.L_3471:
        /*002c*/ 	.byte	0x04, 0x17
        /*002e*/ 	.short	(.L_3473 - .L_3472)
.L_3472:
        /*0030*/ 	.word	0x00000000
        /*0034*/ 	.short	0x0005
        /*0036*/ 	.short	0x002a
        /*0038*/ 	.byte	0x00, 0xf0, 0x05, 0x00


	//----- nvinfo : EIATTR_KPARAM_INFO
	.align		4
.L_3473:
        /*003c*/ 	.byte	0x04, 0x17
        /*003e*/ 	.short	(.L_3475 - .L_3474)
.L_3474:
        /*0040*/ 	.word	0x00000000
        /*0044*/ 	.short	0x0004
        /*0046*/ 	.short	0x0029
        /*0048*/ 	.byte	0x00, 0xf0, 0x05, 0x00


	//----- nvinfo : EIATTR_KPARAM_INFO
	.align		4
.L_3475:
        /*004c*/ 	.byte	0x04, 0x17
        /*004e*/ 	.short	(.L_3477 - .L_3476)
.L_3476:
        /*0050*/ 	.word	0x00000000
        /*0054*/ 	.short	0x0003
        /*0056*/ 	.short	0x0028
        /*0058*/ 	.byte	0x00, 0xf0, 0x05, 0x00


	//----- nvinfo : EIATTR_KPARAM_INFO
	.align		4
.L_3477:
        /*005c*/ 	.byte	0x04, 0x17
        /*005e*/ 	.short	(.L_3479 - .L_3478)
.L_3478:
        /*0060*/ 	.word	0x00000000
        /*0064*/ 	.short	0x0002
        /*0066*/ 	.short	0x0018
        /*0068*/ 	.byte	0x00, 0xf0, 0x41, 0x00


	//----- nvinfo : EIATTR_KPARAM_INFO
	.align		4
.L_3479:
        /*006c*/ 	.byte	0x04, 0x17
        /*006e*/ 	.short	(.L_3481 - .L_3480)
.L_3480:
        /*0070*/ 	.word	0x00000000
        /*0074*/ 	.short	0x0001
        /*0076*/ 	.short	0x0008
        /*0078*/ 	.byte	0x00, 0xf0, 0x41, 0x00


	//----- nvinfo : EIATTR_KPARAM_INFO
	.align		4
.L_3481:
        /*007c*/ 	.byte	0x04, 0x17
        /*007e*/ 	.short	(.L_3483 - .L_3482)
.L_3482:
        /*0080*/ 	.word	0x00000000
        /*0084*/ 	.short	0x0000
        /*0086*/ 	.short	0x0000
        /*0088*/ 	.byte	0x00, 0xf0, 0x11, 0x00


	//----- nvinfo : EIATTR_MAXREG_COUNT
	.align		4
.L_3483:
        /*008c*/ 	.byte	0x03, 0x1b
        /*008e*/ 	.short	0x00ff


	//----- nvinfo : EIATTR_MERCURY_ISA_VERSION
	.align		4
        /*0090*/ 	.byte	0x03, 0x5f
        /*0092*/ 	.short	0x0000


	//----- nvinfo : EIATTR_EXIT_INSTR_OFFSETS
	.align		4
        /*0094*/ 	.byte	0x04, 0x1c
        /*0096*/ 	.short	(.L_3485 - .L_3484)


	//   ....[0]....
.L_3484:
        /*0098*/ 	.word	0x00000560


	//   ....[1]....
        /*009c*/ 	.word	0x000005b0


	//----- nvinfo : EIATTR_MAX_THREADS
	.align		4
.L_3485:
        /*00a0*/ 	.byte	0x04, 0x05
        /*00a2*/ 	.short	(.L_3487 - .L_3486)
.L_3486:
        /*00a4*/ 	.word	0x00000080
        /*00a8*/ 	.word	0x00000001
        /*00ac*/ 	.word	0x00000001


	//----- nvinfo : EIATTR_CRS_STACK_SIZE
	.align		4
.L_3487:
        /*00b0*/ 	.byte	0x04, 0x1e
        /*00b2*/ 	.short	(.L_3489 - .L_3488)
.L_3488:
        /*00b4*/ 	.word	0x00000000
.L_3489:


//--------------------- .nv.info._ZN2at6native29vectorized_elementwise_kernelILi2EZNS0_50_GLOBAL__N__2680c7bb_12_PowKernel_cu_b2145a98_318429pow_tensor_scalar_kernel_implIN3c104HalfES5_EEvRNS_18TensorIteratorBaseET0_EUlS5_E2_St5arrayIPcLm2EEEEviS8_T1_ --------------------------
	.section	.nv.info._ZN2at6native29vectorized_elementwise_kernelILi2EZNS0_50_GLOBAL__N__2680c7bb_12_PowKernel_cu_b2145a98_318429pow_tensor_scalar_kernel_implIN3c104HalfES5_EEvRNS_18TensorIteratorBaseET0_EUlS5_E2_St5arrayIPcLm2EEEEviS8_T1_,"",@"SHT_CUDA_INFO"
	.sectionflags	@""
	.align	4


	//----- nvinfo : EIATTR_CUDA_API_VERSION
	.align		4
        /*0000*/ 	.byte	0x04, 0x37
        /*0002*/ 	.short	(.L_3491 - .L_3490)
.L_3490:
        /*0004*/ 	.word	0x00000082


	//----- nvinfo : EIATTR_SW2861232_WAR
	.align		4
.L_3491:
        /*0008*/ 	.byte	0x01, 0x35
	.zero		2


	//----- nvinfo : EIATTR_PARAM_CBANK
	.align		4
        /*000c*/ 	.byte	0x04, 0x0a
        /*000e*/ 	.short	(.L_3493 - .L_3492)
	.align		4
.L_3492:
        /*0010*/ 	.word	index@(.nv.constant0._ZN2at6native29vectorized_elementwise_kernelILi2EZNS0_50_GLOBAL__N__2680c7bb_12_PowKernel_cu_b2145a98_318429pow_tensor_scalar_kernel_implIN3c104HalfES5_EEvRNS_18TensorIteratorBaseET0_EUlS5_E2_St5arrayIPcLm2EEEEviS8_T1_)
        /*0014*/ 	.short	0x0160
        /*0016*/ 	.short	0x0028


	//----- nvinfo : EIATTR_CBANK_PARAM_SIZE
	.align		4
.L_3493:
        /*0018*/ 	.byte	0x03, 0x19
        /*001a*/ 	.short	0x0028


	//----- nvinfo : EIATTR_KPARAM_INFO
	.align		4
        /*001c*/ 	.byte	0x04, 0x17
        /*001e*/ 	.short	(.L_3495 - .L_3494)
.L_3494:
        /*0020*/ 	.word	0x00000000
        /*0024*/ 	.short	0x0002
        /*0026*/ 	.short	0x0018
        /*0028*/ 	.byte	0x00, 0xf0, 0x41, 0x00


	//----- nvinfo : EIATTR_KPARAM_INFO
	.align		4
.L_3495:
        /*002c*/ 	.byte	0x04, 0x17
        /*002e*/ 	.short	(.L_3497 - .L_3496)
.L_3496:
        /*0030*/ 	.word	0x00000000
        /*0034*/ 	.short	0x0001
        /*0036*/ 	.short	0x0008
        /*0038*/ 	.byte	0x00, 0xf0, 0x41, 0x00


	//----- nvinfo : EIATTR_KPARAM_INFO
	.align		4
.L_3497:
        /*003c*/ 	.byte	0x04, 0x17
        /*003e*/ 	.short	(.L_3499 - .L_3498)
.L_3498:
        /*0040*/ 	.word	0x00000000
        /*0044*/ 	.short	0x0000
        /*0046*/ 	.short	0x0000
        /*0048*/ 	.byte	0x00, 0xf0, 0x11, 0x00


	//----- nvinfo : EIATTR_MAXREG_COUNT
	.align		4
.L_3499:
        /*004c*/ 	.byte	0x03, 0x1b
        /*004e*/ 	.short	0x00ff


	//----- nvinfo : EIATTR_MERCURY_ISA_VERSION
	.align		4
        /*0050*/ 	.byte	0x03, 0x5f
        /*0052*/ 	.short	0x0000


	//----- nvinfo : EIATTR_EXIT_INSTR_OFFSETS
	.align		4
        /*0054*/ 	.byte	0x04, 0x1c
        /*0056*/ 	.short	(.L_3501 - .L_3500)


	//   ....[0]....
.L_3500:
        /*0058*/ 	.word	0x000003a0


	//   ....[1]....
        /*005c*/ 	.word	0x00000e90


	//   ....[2]....
        /*0060*/ 	.word	0x00000ee0


	//----- nvinfo : EIATTR_MAX_THREADS
	.align		4
.L_3501:
        /*0064*/ 	.byte	0x04, 0x05
        /*0066*/ 	.short	(.L_3503 - .L_3502)
.L_3502:
        /*0068*/ 	.word	0x00000080
        /*006c*/ 	.word	0x00000001
        /*0070*/ 	.word	0x00000001


	//----- nvinfo : EIATTR_CRS_STACK_SIZE
	.align		4
.L_3503:
        /*0074*/ 	.byte	0x04, 0x1e
        /*0076*/ 	.short	(.L_3505 - .L_3504)
.L_3504:
        /*0078*/ 	.word	0x00000000
.L_3505:


//--------------------- .nv.info._ZN2at6native29vectorized_elementwise_kernelILi4EZNS0_50_GLOBAL__N__2680c7bb_12_PowKernel_cu_b2145a98_318429pow_tensor_scalar_kernel_implIN3c104HalfES5_EEvRNS_18TensorIteratorBaseET0_EUlS5_E2_St5arrayIPcLm2EEEEviS8_T1_ --------------------------
	.section	.nv.info._ZN2at6native29vectorized_elementwise_kernelILi4EZNS0_50_GLOBAL__N__2680c7bb_12_PowKernel_cu_b2145a98_318429pow_tensor_scalar_kernel_implIN3c104HalfES5_EEvRNS_18TensorIteratorBaseET0_EUlS5_E2_St5arrayIPcLm2EEEEviS8_T1_,"",@"SHT_CUDA_INFO"
	.sectionflags	@""
	.align	4


	//----- nvinfo : EIATTR_CUDA_API_VERSION
	.align		4
        /*0000*/ 	.byte	0x04, 0x37
        /*0002*/ 	.short	(.L_3507 - .L_3506)
.L_3506:
        /*0004*/ 	.word	0x00000082


	//----- nvinfo : EIATTR_SW2861232_WAR
	.align		4
.L_3507:
        /*0008*/ 	.byte	0x01, 0x35
	.zero		2


	//----- nvinfo : EIATTR_PARAM_CBANK
	.align		4
        /*000c*/ 	.byte	0x04, 0x0a
        /*000e*/ 	.short	(.L_3509 - .L_3508)
	.align		4
.L_3508:
        /*0010*/ 	.word	index@(.nv.constant0._ZN2at6native29vectorized_elementwise_kernelILi4EZNS0_50_GLOBAL__N__2680c7bb_12_PowKernel_cu_b2145a98_318429pow_tensor_scalar_kernel_implIN3c104HalfES5_EEvRNS_18TensorIteratorBaseET0_EUlS5_E2_St5arrayIPcLm2EEEEviS8_T1_)
        /*0014*/ 	.short	0x0160
        /*0016*/ 	.short	0x0028


	//----- nvinfo : EIATTR_CBANK_PARAM_SIZE
	.align		4
.L_3509:
        /*0018*/ 	.byte	0x03, 0x19
        /*001a*/ 	.short	0x0028


	//----- nvinfo : EIATTR_KPARAM_INFO
	.align		4
        /*001c*/ 	.byte	0x04, 0x17
        /*001e*/ 	.short	(.L_3511 - .L_3510)
.L_3510:
        /*0020*/ 	.word	0x00000000
        /*0024*/ 	.short	0x0002
        /*0026*/ 	.short	0x0018
        /*0028*/ 	.byte	0x00, 0xf0, 0x41, 0x00


	//----- nvinfo : EIATTR_KPARAM_INFO
	.align		4
.L_3511:
        /*002c*/ 	.byte	0x04, 0x17
        /*002e*/ 	.short	(.L_3513 - .L_3512)
.L_3512:
        /*0030*/ 	.word	0x00000000
        /*0034*/ 	.short	0x0001
        /*0036*/ 	.short	0x0008
        /*0038*/ 	.byte	0x00, 0xf0, 0x41, 0x00


	//----- nvinfo : EIATTR_KPARAM_INFO
	.align		4
.L_3513:
        /*003c*/ 	.byte	0x04, 0x17
        /*003e*/ 	.short	(.L_3515 - .L_3514)
.L_3514:
        /*0040*/ 	.word	0x00000000
        /*0044*/ 	.short	0x0000
        /*0046*/ 	.short	0x0000
        /*0048*/ 	.byte	0x00, 0xf0, 0x11, 0x00


	//----- nvinfo : EIATTR_MAXREG_COUNT
	.align		4
.L_3515:
        /*004c*/ 	.byte	0x03, 0x1b
        /*004e*/ 	.short	0x00ff


	//----- nvinfo : EIATTR_MERCURY_ISA_VERSION
	.align		4
        /*0050*/ 	.byte	0x03, 0x5f
        /*0052*/ 	.short	0x0000


	//----- nvinfo : EIATTR_EXIT_INSTR_OFFSETS
	.align		4
        /*0054*/ 	.byte	0x04, 0x1c
        /*0056*/ 	.short	(.L_3517 - .L_3516)


	//   ....[0]....
.L_3516:
        /*0058*/ 	.word	0x00000360


	//   ....[1]....
        /*005c*/ 	.word	0x00000e50


	//   ....[2]....
        /*0060*/ 	.word	0x00000ea0


	//----- nvinfo : EIATTR_MAX_THREADS
	.align		4
.L_3517:
        /*0064*/ 	.byte	0x04, 0x05
        /*0066*/ 	.short	(.L_3519 - .L_3518)
.L_3518:
        /*0068*/ 	.word	0x00000080
        /*006c*/ 	.word	0x00000001
        /*0070*/ 	.word	0x00000001


	//----- nvinfo : EIATTR_CRS_STACK_SIZE
	.align		4
.L_3519:
        /*0074*/ 	.byte	0x04, 0x1e
        /*0076*/ 	.short	(.L_3521 - .L_3520)
.L_3520:
        /*0078*/ 	.word	0x00000000
.L_3521:


//--------------------- .nv.info._ZN2at6native29vectorized_elementwise_kernelILi8EZNS0_50_GLOBAL__N__2680c7bb_12_PowKernel_cu_b2145a98_318429pow_tensor_scalar_kernel_implIN3c104HalfES5_EEvRNS_18TensorIteratorBaseET0_EUlS5_E2_St5arrayIPcLm2EEEEviS8_T1_ --------------------------
	.section	.nv.info._ZN2at6native29vectorized_elementwise_kernelILi8EZNS0_50_GLOBAL__N__2680c7bb_12_PowKernel_cu_b2145a98_318429pow_tensor_scalar_kernel_implIN3c104HalfES5_EEvRNS_18TensorIteratorBaseET0_EUlS5_E2_St5arrayIPcLm2EEEEviS8_T1_,"",@"SHT_CUDA_INFO"
	.sectionflags	@""
	.align	4


	//----- nvinfo : EIATTR_CUDA_API_VERSION
	.align		4
        /*0000*/ 	.byte	0x04, 0x37
        /*0002*/ 	.short	(.L_3523 - .L_3522)
.L_3522:
        /*0004*/ 	.word	0x00000082


	//----- nvinfo : EIATTR_SW2861232_WAR
	.align		4
.L_3523:
        /*0008*/ 	.byte	0x01, 0x35
	.zero		2


	//----- nvinfo : EIATTR_PARAM_CBANK
	.align		4
        /*000c*/ 	.byte	0x04, 0x0a
        /*000e*/ 	.short	(.L_3525 - .L_3524)
	.align		4
.L_3524:
        /*0010*/ 	.word	index@(.nv.constant0._ZN2at6native29vectorized_elementwise_kernelILi8EZNS0_50_GLOBAL__N__2680c7bb_12_PowKernel_cu_b2145a98_318429pow_tensor_scalar_kernel_implIN3c104HalfES5_EEvRNS_18TensorIteratorBaseET0_EUlS5_E2_St5arrayIPcLm2EEEEviS8_T1_)
        /*0014*/ 	.short	0x0160
        /*0016*/ 	.short	0x0028


	//----- nvinfo : EIATTR_CBANK_PARAM_SIZE
	.align		4
.L_3525:
        /*0018*/ 	.byte	0x03, 0x19
        /*001a*/ 	.short	0x0028


	//----- nvinfo : EIATTR_KPARAM_INFO
	.align		4
        /*001c*/ 	.byte	0x04, 0x17
        /*001e*/ 	.short	(.L_3527 - .L_3526)
.L_3526:
        /*0020*/ 	.word	0x00000000
        /*0024*/ 	.short	0x0002
        /*0026*/ 	.short	0x0018
        /*0028*/ 	.byte	0x00, 0xf0, 0x41, 0x00


	//----- nvinfo : EIATTR_KPARAM_INFO
	.align		4
.L_3527:
        /*002c*/ 	.byte	0x04, 0x17
        /*002e*/ 	.short	(.L_3529 - .L_3528)
.L_3528:
        /*0030*/ 	.word	0x00000000
        /*0034*/ 	.short	0x0001
        /*0036*/ 	.short	0x0008
        /*0038*/ 	.byte	0x00, 0xf0, 0x41, 0x00


	//----- nvinfo : EIATTR_KPARAM_INFO
	.align		4
.L_3529:
        /*003c*/ 	.byte	0x04, 0x17
        /*003e*/ 	.short	(.L_3531 - .L_3530)
.L_3530:
        /*0040*/ 	.word	0x00000000
        /*0044*/ 	.short	0x0000
        /*0046*/ 	.short	0x0000
        /*0048*/ 	.byte	0x00, 0xf0, 0x11, 0x00


	//----- nvinfo : EIATTR_MAXREG_COUNT
	.align		4
.L_3531:
        /*004c*/ 	.byte	0x03, 0x1b
        /*004e*/ 	.short	0x00ff


	//----- nvinfo : EIATTR_MERCURY_ISA_VERSION
	.align		4
        /*0050*/ 	.byte	0x03, 0x5f
        /*0052*/ 	.short	0x0000


	//----- nvinfo : EIATTR_EXIT_INSTR_OFFSETS
	.align		4
        /*0054*/ 	.byte	0x04, 0x1c
        /*0056*/ 	.short	(.L_3533 - .L_3532)


	//   ....[0]....
.L_3532:
        /*0058*/ 	.word	0x00000010


	//----- nvinfo : EIATTR_MAX_THREADS
	.align		4
.L_3533:
        /*005c*/ 	.byte	0x04, 0x05
        /*005e*/ 	.short	(.L_3535 - .L_3534)
.L_3534:
        /*0060*/ 	.word	0x00000080
        /*0064*/ 	.word	0x00000001
        /*0068*/ 	.word	0x00000001
.L_3535:


//--------------------- .nv.info._ZN2at6native18elementwise_kernelILi128ELi4EZNS0_15gpu_kernel_implIZNS0_50_GLOBAL__N__2680c7bb_12_PowKernel_cu_b2145a98_318429pow_tensor_scalar_kernel_implIN3c104HalfES6_EEvRNS_18TensorIteratorBaseET0_EUlS6_E1_EEvS8_RKT_EUliE_EEviT1_ --------------------------
	.section	.nv.info._ZN2at6native18elementwise_kernelILi128ELi4EZNS0_15gpu_kernel_implIZNS0_50_GLOBAL__N__2680c7bb_12_PowKernel_cu_b2145a98_318429pow_tensor_scalar_kernel_implIN3c104HalfES6_EEvRNS_18TensorIteratorBaseET0_EUlS6_E1_EEvS8_RKT_EUliE_EEviT1_,"",@"SHT_CUDA_INFO"
	.sectionflags	@""
	.align	4


	//----- nvinfo : EIATTR_CUDA_API_VERSION
	.align		4
        /*0000*/ 	.byte	0x04, 0x37
        /*0002*/ 	.short	(.L_3537 - .L_3536)
.L_3536:
        /*0004*/ 	.word	0x00000082


	//----- nvinfo : EIATTR_SW2861232_WAR
	.align		4
.L_3537:
        /*0008*/ 	.byte	0x01, 0x35
	.zero		2


	//----- nvinfo : EIATTR_PARAM_CBANK
	.align		4
        /*000c*/ 	.byte	0x04, 0x0a
        /*000e*/ 	.short	(.L_3539 - .L_3538)
	.align		4
.L_3538:
        /*0010*/ 	.word	index@(.nv.constant0._ZN2at6native18elementwise_kernelILi128ELi4EZNS0_15gpu_kernel_implIZNS0_50_GLOBAL__N__2680c7bb_12_PowKernel_cu_b2145a98_318429pow_tensor_scalar_kernel_implIN3c104HalfES6_EEvRNS_18TensorIteratorBaseET0_EUlS6_E1_EEvS8_RKT_EUliE_EEviT1_)
        /*0014*/ 	.short	0x0160
        /*0016*/ 	.short	0x0228


	//----- nvinfo : EIATTR_CBANK_PARAM_SIZE
	.align		4
.L_3539:
        /*0018*/ 	.byte	0x03, 0x19
        /*001a*/ 	.short	0x0228


	//----- nvinfo : EIATTR_KPARAM_INFO
	.align		4
        /*001c*/ 	.byte	0x04, 0x17
        /*001e*/ 	.short	(.L_3541 - .L_3540)
.L_3540:
        /*0020*/ 	.word	0x00000000
        /*0024*/ 	.short	0x0001
        /*0026*/ 	.short	0x0008
        /*0028*/ 	.byte	0x00, 0xf0, 0x81, 0x08


	//----- nvinfo : EIATTR_KPARAM_INFO
	.align		4
.L_3541:
        /*002c*/ 	.byte	0x04, 0x17
        /*002e*/ 	.short	(.L_3543 - .L_3542)
.L_3542:
        /*0030*/ 	.word	0x00000000
        /*0034*/ 	.short	0x0000
        /*0036*/ 	.short	0x0000
        /*0038*/ 	.byte	0x00, 0xf0, 0x11, 0x00


	//----- nvinfo : EIATTR_MAXREG_COUNT
	.align		4
.L_3543:
        /*003c*/ 	.byte	0x03, 0x1b
        /*003e*/ 	.short	0x0080


	//----- nvinfo : EIATTR_EXTERNS
	.align		4
        /*0040*/ 	.byte	0x04, 0x0f
        /*0042*/ 	.short	(.L_3545 - .L_3544)


	//   ....[0]....
	.align		4
.L_3544:
        /*0044*/ 	.word	index@(__assertfail)


	//----- nvinfo : EIATTR_MERCURY_ISA_VERSION
	.align		4
.L_3545:
        /*0048*/ 	.byte	0x03, 0x5f
        /*004a*/ 	.short	0x0000


	//----- nvinfo : EIATTR_SYSCALL_OFFSETS
	.align		4
        /*004c*/ 	.byte	0x04, 0x46
        /*004e*/ 	.short	(.L_3547 - .L_3546)


	//   ....[0]....
.L_3546:
        /*0050*/ 	.word	0x00001db0


	//   ....[1]....
        /*0054*/ 	.word	0x00002ed0


	//   ....[2]....
        /*0058*/ 	.word	0x00004cf0


	//   ....[3]....
        /*005c*/ 	.word	0x00005e10


	//   ....[4]....
        /*0060*/ 	.word	0x00007c00


	//   ....[5]....
        /*0064*/ 	.word	0x00008d20


	//   ....[6]....
        /*0068*/ 	.word	0x0000ab20


	//   ....[7]....
        /*006c*/ 	.word	0x0000bc40


	//----- nvinfo : EIATTR_EXIT_INSTR_OFFSETS
	.align		4
.L_3547:
        /*0070*/ 	.byte	0x04, 0x1c
        /*0072*/ 	.short	(.L_3549 - .L_3548)


	//   ....[0]....
.L_3548:
        /*0074*/ 	.word	0x00008de0


	//   ....[1]....
        /*0078*/ 	.word	0x0000ae40


	//   ....[2]....
        /*007c*/ 	.word	0x0000ae80


	//   ....[3]....
        /*0080*/ 	.word	0x0000af20


	//   ....[4]....
        /*0084*/ 	.word	0x0000af60


	//   ....[5]....
        /*0088*/ 	.word	0x0000afa0


	//   ....[6]....
        /*008c*/ 	.word	0x0000b030


	//   ....[7]....
        /*0090*/ 	.word	0x0000b050


	//   ....[8]....
        /*0094*/ 	.word	0x0000b0f0


	//   ....[9]....
        /*0098*/ 	.word	0x0000b140


	//   ....[10]....
        /*009c*/ 	.word	0x0000b190


	//   ....[11]....
        /*00a0*/ 	.word	0x0000b260


	//   ....[12]....
        /*00a4*/ 	.word	0x0000b2c0


	//   ....[13]....
        /*00a8*/ 	.word	0x0000b450


	//   ....[14]....
        /*00ac*/ 	.word	0x0000b5b0


	//   ....[15]....
        /*00b0*/ 	.word	0x0000b5f0


	//   ....[16]....
        /*00b4*/ 	.word	0x0000b6b0


	//   ....[17]....
        /*00b8*/ 	.word	0x0000b830


	//   ....[18]....
        /*00bc*/ 	.word	0x0000b9b0


	//   ....[19]....
        /*00c0*/ 	.word	0x0000bb10


	//   ....[20]....
        /*00c4*/ 	.word	0x0000bc50


	//   ....[21]....
        /*00c8*/ 	.word	0x0000bc90


	//   ....[22]....
        /*00cc*/ 	.word	0x0000bcd0


	//----- nvinfo : EIATTR_MAX_THREADS
	.align		4
.L_3549:
        /*00d0*/ 	.byte	0x04, 0x05
        /*00d2*/ 	.short	(.L_3551 - .L_3550)
.L_3550:
        /*00d4*/ 	.word	0x00000080
        /*00d8*/ 	.word	0x00000001
        /*00dc*/ 	.word	0x00000001


	//----- nvinfo : EIATTR_CRS_STACK_SIZE
	.align		4
.L_3551:
        /*00e0*/ 	.byte	0x04, 0x1e
        /*00e2*/ 	.short	(.L_3553 - .L_3552)
.L_3552:
        /*00e4*/ 	.word	0x00000000
.L_3553:


//--------------------- .nv.info._ZN2at6native27unrolled_elementwise_kernelIZNS0_50_GLOBAL__N__2680c7bb_12_PowKernel_cu_b2145a98_318429pow_tensor_scalar_kernel_implIN3c104HalfES5_EEvRNS_18TensorIteratorBaseET0_EUlS5_E1_St5arrayIPcLm2EELi4E23TrivialOffsetCalculatorILi1EjESE_NS0_6memory12LoadWithCastILi1EEENSF_13StoreWithCastILi1EEEEEviT_S8_T2_T3_T4_T5_ --------------------------
	.section	.nv.info._ZN2at6native27unrolled_elementwise_kernelIZNS0_50_GLOBAL__N__2680c7bb_12_PowKernel_cu_b2145a98_318429pow_tensor_scalar_kernel_implIN3c104HalfES5_EEvRNS_18TensorIteratorBaseET0_EUlS5_E1_St5arrayIPcLm2EELi4E23TrivialOffsetCalculatorILi1EjESE_NS0_6memory12LoadWithCastILi1EEENSF_13StoreWithCastILi1EEEEEviT_S8_T2_T3_T4_T5_,"",@"SHT_CUDA_INFO"
	.sectionflags	@""
	.align	4


	//----- nvinfo : EIATTR_CUDA_API_VERSION
	.align		4
        /*0000*/ 	.byte	0x04, 0x37
        /*0002*/ 	.short	(.L_3555 - .L_3554)
.L_3554:
        /*0004*/ 	.word	0x00000082


	//----- nvinfo : EIATTR_SW2861232_WAR
	.align		4
.L_3555:
        /*0008*/ 	.byte	0x01, 0x35
	.zero		2


	//----- nvinfo : EIATTR_PARAM_CBANK
	.align		4
        /*000c*/ 	.byte	0x04, 0x0a
        /*000e*/ 	.short	(.L_3557 - .L_3556)
	.align		4
.L_3556:
        /*0010*/ 	.word	index@(.nv.constant0._ZN2at6native27unrolled_elementwise_kernelIZNS0_50_GLOBAL__N__2680c7bb_12_PowKernel_cu_b2145a98_318429pow_tensor_scalar_kernel_implIN3c104HalfES5_EEvRNS_18TensorIteratorBaseET0_EUlS5_E1_St5arrayIPcLm2EELi4E23TrivialOffsetCalculatorILi1EjESE_NS0_6memory12LoadWithCastILi1EEENSF_13StoreWithCastILi1EEEEEviT_S8_T2_T3_T4_T5_)
        /*0014*/ 	.short	0x0160
        /*0016*/ 	.short	0x0034


	//----- nvinfo : EIATTR_CBANK_PARAM_SIZE
	.align		4
.L_3557:
        /*0018*/ 	.byte	0x03, 0x19
        /*001a*/ 	.short	0x0034


	//----- nvinfo : EIATTR_KPARAM_INFO
	.align		4
        /*001c*/ 	.byte	0x04, 0x17
        /*001e*/ 	.short	(.L_3559 - .L_3558)
.L_3558:
        /*0020*/ 	.word	0x00000000
        /*0024*/ 	.short	0x0006
        /*0026*/ 	.short	0x002c
        /*0028*/ 	.byte	0x00, 0xf0, 0x21, 0x00


	//----- nvinfo : EIATTR_KPARAM_INFO
	.align		4
.L_3559:
        /*002c*/ 	.byte	0x04, 0x17
        /*002e*/ 	.short	(.L_3561 - .L_3560)
.L_3560:
        /*0030*/ 	.word	0x00000000
        /*0034*/ 	.short	0x0005
        /*0036*/ 	.short	0x0024
        /*0038*/ 	.byte	0x00, 0xf0, 0x21, 0x00


	//----- nvinfo : EIATTR_KPARAM_INFO
	.align		4
.L_3561:
        /*003c*/ 	.byte	0x04, 0x17
        /*003e*/ 	.short	(.L_3563 - .L_3562)
.L_3562:
        /*0040*/ 	.word	0x00000000
        /*0044*/ 	.short	0x0004
        /*0046*/ 	.short	0x0021
        /*0048*/ 	.byte	0x00, 0xf0, 0x05, 0x00


	//----- nvinfo : EIATTR_KPARAM_INFO
	.align		4
.L_3563:
        /*004c*/ 	.byte	0x04, 0x17
        /*004e*/ 	.short	(.L_3565 - .L_3564)
.L_3564:
        /*0050*/ 	.word	0x00000000
        /*0054*/ 	.short	0x0003
        /*0056*/ 	.short	0x0020
        /*0058*/ 	.byte	0x00, 0xf0, 0x05, 0x00


	//----- nvinfo : EIATTR_KPARAM_INFO
	.align		4
.L_3565:
        /*005c*/ 	.byte	0x04, 0x17
        /*005e*/ 	.short	(.L_3567 - .L_3566)
.L_3566:
        /*0060*/ 	.word	0x00000000
        /*0064*/ 	.short	0x0002
        /*0066*/ 	.short	0x0010
        /*0068*/ 	.byte	0x00, 0xf0, 0x41, 0x00


	//----- nvinfo : EIATTR_KPARAM_INFO
	.align		4
.L_3567:
        /*006c*/ 	.byte	0x04, 0x17
        /*006e*/ 	.short	(.L_3569 - .L_3568)
.L_3568:
        /*0070*/ 	.word	0x00000000
        /*0074*/ 	.short	0x0001
        /*0076*/ 	.short	0x0008
        /*0078*/ 	.byte	0x00, 0xf0, 0x21, 0x00


	//----- nvinfo : EIATTR_KPARAM_INFO
	.align		4
.L_3569:
        /*007c*/ 	.byte	0x04, 0x17
        /*007e*/ 	.short	(.L_3571 - .L_3570)
.L_3570:
        /*0080*/ 	.word	0x00000000
        /*0084*/ 	.short	0x0000
        /*0086*/ 	.short	0x0000
        /*0088*/ 	.byte	0x00, 0xf0, 0x11, 0x00


	//----- nvinfo : EIATTR_MAXREG_COUNT
	.align		4
.L_3571:
        /*008c*/ 	.byte	0x03, 0x1b
        /*008e*/ 	.short	0x00ff


	//----- nvinfo : EIATTR_EXTERNS
	.align		4
        /*0090*/ 	.byte	0x04, 0x0f
        /*0092*/ 	.short	(.L_3573 - .L_3572)


	//   ....[0]....
	.align		4
.L_3572:
        /*0094*/ 	.word	index@(__assertfail)


	//----- nvinfo : EIATTR_MERCURY_ISA_VERSION
	.align		4
.L_3573:
        /*0098*/ 	.byte	0x03, 0x5f
        /*009a*/ 	.short	0x0000


	//----- nvinfo : EIATTR_SYSCALL_OFFSETS
	.align		4
        /*009c*/ 	.byte	0x04, 0x46
        /*009e*/ 	.short	(.L_3575 - .L_3574)


	//   ....[0]....
.L_3574:
        /*00a0*/ 	.word	0x00001070


	//   ....[1]....
        /*00a4*/ 	.word	0x00002140


	//   ....[2]....
        /*00a8*/ 	.word	0x00003220


	//   ....[3]....
        /*00ac*/ 	.word	0x000042d0


	//   ....[4]....
        /*00b0*/ 	.word	0x00005bb0


	//   ....[5]....
        /*00b4*/ 	.word	0x00006be0


	//   ....[6]....
        /*00b8*/ 	.word	0x00007bd0


	//   ....[7]....
        /*00bc*/ 	.word	0x00008bc0


	//----- nvinfo : EIATTR_EXIT_INSTR_OFFSETS
	.align		4
.L_3575:
        /*00c0*/ 	.byte	0x04, 0x1c
        /*00c2*/ 	.short	(.L_3577 - .L_3576)


	//   ....[0]....
.L_3576:
        /*00c4*/ 	.word	0x00007c90


	//   ....[1]....
        /*00c8*/ 	.word	0x00007dc0


	//   ....[2]....
        /*00cc*/ 	.word	0x00007e00


	//   ....[3]....
        /*00d0*/ 	.word	0x00007ea0


	//   ....[4]....
        /*00d4*/ 	.word	0x00007ee0


	//   ....[5]....
        /*00d8*/ 	.word	0x00007f20


	//   ....[6]....
        /*00dc*/ 	.word	0x00007fb0


	//   ....[7]....
        /*00e0*/ 	.word	0x00007fd0


	//   ....[8]....
        /*00e4*/ 	.word	0x00008070


	//   ....[9]....
        /*00e8*/ 	.word	0x000080c0


	//   ....[10]....
        /*00ec*/ 	.word	0x00008110


	//   ....[11]....
        /*00f0*/ 	.word	0x000081e0


	//   ....[12]....
        /*00f4*/ 	.word	0x00008240


	//   ....[13]....
        /*00f8*/ 	.word	0x000083d0


	//   ....[14]....
        /*00fc*/ 	.word	0x00008530


	//   ....[15]....
        /*0100*/ 	.word	0x00008570


	//   ....[16]....
        /*0104*/ 	.word	0x00008630


	//   ....[17]....
        /*0108*/ 	.word	0x000087b0


	//   ....[18]....
        /*010c*/ 	.word	0x00008930


	//   ....[19]....
        /*0110*/ 	.word	0x00008a90


	//   ....[20]....
        /*0114*/ 	.word	0x00008bd0


	//   ....[21]....
        /*0118*/ 	.word	0x00008c10


	//   ....[22]....
        /*011c*/ 	.word	0x00008c50


	//----- nvinfo : EIATTR_MAX_THREADS
	.align		4
.L_3577:
        /*0120*/ 	.byte	0x04, 0x05
        /*0122*/ 	.short	(.L_3579 - .L_3578)
.L_3578:
        /*0124*/ 	.word	0x00000080
        /*0128*/ 	.word	0x00000001
        /*012c*/ 	.word	0x00000001


	//----- nvinfo : EIATTR_CRS_STACK_SIZE
	.align		4
.L_3579:
        /*0130*/ 	.byte	0x04, 0x1e
        /*0132*/ 	.short	(.L_3581 - .L_3580)
.L_3580:
        /*0134*/ 	.word	0x00000000
.L_3581:


//--------------------- .nv.info._ZN2at6native18elementwise_kernelILi128ELi4EZNS0_22gpu_kernel_impl_nocastIZNS0_50_GLOBAL__N__2680c7bb_12_PowKernel_cu_b2145a98_318429pow_tensor_scalar_kernel_implIN3c104HalfES6_EEvRNS_18TensorIteratorBaseET0_EUlS6_E1_EEvS8_RKT_EUliE_EEviT1_ --------------------------
	.section	.nv.info._ZN2at6native18elementwise_kernelILi128ELi4EZNS0_22gpu_kernel_impl_nocastIZNS0_50_GLOBAL__N__2680c7bb_12_PowKernel_cu_b2145a98_318429pow_tensor_scalar_kernel_implIN3c104HalfES6_EEvRNS_18TensorIteratorBaseET0_EUlS6_E1_EEvS8_RKT_EUliE_EEviT1_,"",@"SHT_CUDA_INFO"
	.sectionflags	@""
	.align	4


	//----- nvinfo : EIATTR_CUDA_API_VERSION
	.align		4
        /*0000*/ 	.byte	0x04, 0x37
        /*0002*/ 	.short	(.L_3583 - .L_3582)
.L_3582:
        /*0004*/ 	.word	0x00000082


	//----- nvinfo : EIATTR_SW2861232_WAR
	.align		4
.L_3583:
        /*0008*/ 	.byte	0x01, 0x35
	.zero		2


	//----- nvinfo : EIATTR_PARAM_CBANK
	.align		4
        /*000c*/ 	.byte	0x04, 0x0a
        /*000e*/ 	.short	(.L_3585 - .L_3584)
	.align		4
.L_3584:
        /*0010*/ 	.word	index@(.nv.constant0._ZN2at6native18elementwise_kernelILi128ELi4EZNS0_22gpu_kernel_impl_nocastIZNS0_50_GLOBAL__N__2680c7bb_12_PowKernel_cu_b2145a98_318429pow_tensor_scalar_kernel_implIN3c104HalfES6_EEvRNS_18TensorIteratorBaseET0_EUlS6_E1_EEvS8_RKT_EUliE_EEviT1_)
        /*0014*/ 	.short	0x0160
        /*0016*/ 	.short	0x0220


	//----- nvinfo : EIATTR_CBANK_PARAM_SIZE
	.align		4
.L_3585:
        /*0018*/ 	.byte	0x03, 0x19
        /*001a*/ 	.short	0x0220


	//----- nvinfo : EIATTR_KPARAM_INFO
	.align		4
        /*001c*/ 	.byte	0x04, 0x17
        /*001e*/ 	.short	(.L_3587 - .L_3586)
.L_3586:
        /*0020*/ 	.word	0x00000000
        /*0024*/ 	.short	0x0001
        /*0026*/ 	.short	0x0008
        /*0028*/ 	.byte	0x00, 0xf0, 0x61, 0x08


	//----- nvinfo : EIATTR_KPARAM_INFO
	.align		4
.L_3587:
        /*002c*/ 	.byte	0x04, 0x17
        /*002e*/ 	.short	(.L_3589 - .L_3588)
.L_3588:
        /*0030*/ 	.word	0x00000000
        /*0034*/ 	.short	0x0000
        /*0036*/ 	.short	0x0000
        /*0038*/ 	.byte	0x00, 0xf0, 0x11, 0x00


	//----- nvinfo : EIATTR_MAXREG_COUNT
	.align		4
.L_3589:
        /*003c*/ 	.byte	0x03, 0x1b
        /*003e*/ 	.short	0x0080


	//----- nvinfo : EIATTR_MERCURY_ISA_VERSION
	.align		4
        /*0040*/ 	.byte	0x03, 0x5f
        /*0042*/ 	.short	0x0000


	//----- nvinfo : EIATTR_EXIT_INSTR_OFFSETS
	.align		4
        /*0044*/ 	.byte	0x04, 0x1c
        /*0046*/ 	.short	(.L_3591 - .L_3590)


	//   ....[0]....
.L_3590:
        /*0048*/ 	.word	0x00003200


	//   ....[1]....
        /*004c*/ 	.word	0x00004270


	//----- nvinfo : EIATTR_MAX_THREADS
	.align		4
.L_3591:
        /*0050*/ 	.byte	0x04, 0x05
        /*0052*/ 	.short	(.L_3593 - .L_3592)
.L_3592:
        /*0054*/ 	.word	0x00000080
        /*0058*/ 	.word	0x00000001
        /*005c*/ 	.word	0x00000001


	//----- nvinfo : EIATTR_CRS_STACK_SIZE
	.align		4
.L_3593:
        /*0060*/ 	.byte	0x04, 0x1e
        /*0062*/ 	.short	(.L_3595 - .L_3594)
.L_3594:
        /*0064*/ 	.word	0x00000000
.L_3595:


//--------------------- .nv.info._ZN2at6native27unrolled_elementwise_kernelIZNS0_50_GLOBAL__N__2680c7bb_12_PowKernel_cu_b2145a98_318429pow_tensor_scalar_kernel_implIN3c104HalfES5_EEvRNS_18TensorIteratorBaseET0_EUlS5_E1_St5arrayIPcLm2EELi4E23TrivialOffsetCalculatorILi1EjESE_NS0_6memory15LoadWithoutCastENSF_16StoreWithoutCastEEEviT_S8_T2_T3_T4_T5_ --------------------------
	.section	.nv.info._ZN2at6native27unrolled_elementwise_kernelIZNS0_50_GLOBAL__N__2680c7bb_12_PowKernel_cu_b2145a98_318429pow_tensor_scalar_kernel_implIN3c104HalfES5_EEvRNS_18TensorIteratorBaseET0_EUlS5_E1_St5arrayIPcLm2EELi4E23TrivialOffsetCalculatorILi1EjESE_NS0_6memory15LoadWithoutCastENSF_16StoreWithoutCastEEEviT_S8_T2_T3_T4_T5_,"",@"SHT_CUDA_INFO"
	.sectionflags	@""
	.align	4


	//----- nvinfo : EIATTR_CUDA_API_VERSION
	.align		4
        /*0000*/ 	.byte	0x04, 0x37
        /*0002*/ 	.short	(.L_3597 - .L_3596)
.L_3596:
        /*0004*/ 	.word	0x00000082


	//----- nvinfo : EIATTR_SW2861232_WAR
	.align		4
.L_3597:
        /*0008*/ 	.byte	0x01, 0x35
	.zero		2


	//----- nvinfo : EIATTR_PARAM_CBANK
	.align		4
        /*000c*/ 	.byte	0x04, 0x0a
        /*000e*/ 	.short	(.L_3599 - .L_3598)
	.align		4
.L_3598:
        /*0010*/ 	.word	index@(.nv.constant0._ZN2at6native27unrolled_elementwise_kernelIZNS0_50_GLOBAL__N__2680c7bb_12_PowKernel_cu_b2145a98_318429pow_tensor_scalar_kernel_implIN3c104HalfES5_EEvRNS_18TensorIteratorBaseET0_EUlS5_E1_St5arrayIPcLm2EELi4E23TrivialOffsetCalculatorILi1EjESE_NS0_6memory15LoadWithoutCastENSF_16StoreWithoutCastEEEviT_S8_T2_T3_T4_T5_)
        /*0014*/ 	.short	0x0160
        /*0016*/ 	.short	0x0024


	//----- nvinfo : EIATTR_CBANK_PARAM_SIZE
	.align		4
.L_3599:
        /*0018*/ 	.byte	0x03, 0x19
        /*001a*/ 	.short	0x0024


	//----- nvinfo : EIATTR_KPARAM_INFO
	.align		4
        /*001c*/ 	.byte	0x04, 0x17
        /*001e*/ 	.short	(.L_3601 - .L_3600)
.L_3600:
        /*0020*/ 	.word	0x00000000
        /*0024*/ 	.short	0x0006
        /*0026*/ 	.short	0x0023
        /*0028*/ 	.byte	0x00, 0xf0, 0x05, 0x00


	//----- nvinfo : EIATTR_KPARAM_INFO
	.align		4
.L_3601:
        /*002c*/ 	.byte	0x04, 0x17
        /*002e*/ 	.short	(.L_3603 - .L_3602)
.L_3602:
        /*0030*/ 	.word	0x00000000
        /*0034*/ 	.short	0x0005
        /*0036*/ 	.short	0x0022
        /*0038*/ 	.byte	0x00, 0xf0, 0x05, 0x00


	//----- nvinfo : EIATTR_KPARAM_INFO
	.align		4
.L_3603:
        /*003c*/ 	.byte	0x04, 0x17
        /*003e*/ 	.short	(.L_3605 - .L_3604)
.L_3604:
        /*0040*/ 	.word	0x00000000
        /*0044*/ 	.short	0x0004
        /*0046*/ 	.short	0x0021
        /*0048*/ 	.byte	0x00, 0xf0, 0x05, 0x00


	//----- nvinfo : EIATTR_KPARAM_INFO
	.align		4
.L_3605:
        /*004c*/ 	.byte	0x04, 0x17
        /*004e*/ 	.short	(.L_3607 - .L_3606)
.L_3606:
        /*0050*/ 	.word	0x00000000
        /*0054*/ 	.short	0x0003
        /*0056*/ 	.short	0x0020
        /*0058*/ 	.byte	0x00, 0xf0, 0x05, 0x00


	//----- nvinfo : EIATTR_KPARAM_INFO
	.align		4
.L_3607:
        /*005c*/ 	.byte	0x04, 0x17
        /*005e*/ 	.short	(.L_3609 - .L_3608)
.L_3608:
        /*0060*/ 	.word	0x00000000
        /*0064*/ 	.short	0x0002
        /*0066*/ 	.short	0x0010
        /*0068*/ 	.byte	0x00, 0xf0, 0x41, 0x00


	//----- nvinfo : EIATTR_KPARAM_INFO
	.align		4
.L_3609:
        /*006c*/ 	.byte	0x04, 0x17
        /*006e*/ 	.short	(.L_3611 - .L_3610)
.L_3610:
        /*0070*/ 	.word	0x00000000
        /*0074*/ 	.short	0x0001
        /*0076*/ 	.short	0x0008
        /*0078*/ 	.byte	0x00, 0xf0, 0x21, 0x00


	//----- nvinfo : EIATTR_KPARAM_INFO
	.align		4
.L_3611:
        /*007c*/ 	.byte	0x04, 0x17
        /*007e*/ 	.short	(.L_3613 - .L_3612)
.L_3612:
        /*0080*/ 	.word	0x00000000
        /*0084*/ 	.short	0x0000
        /*0086*/ 	.short	0x0000
        /*0088*/ 	.byte	0x00, 0xf0, 0x11, 0x00


	//----- nvinfo : EIATTR_MAXREG_COUNT
	.align		4
.L_3613:
        /*008c*/ 	.byte	0x03, 0x1b
        /*008e*/ 	.short	0x00ff


	//----- nvinfo : EIATTR_MERCURY_ISA_VERSION
	.align		4
        /*0090*/ 	.byte	0x03, 0x5f
        /*0092*/ 	.short	0x0000


	//----- nvinfo : EIATTR_EXIT_INSTR_OFFSETS
	.align		4
        /*0094*/ 	.byte	0x04, 0x1c
        /*0096*/ 	.short	(.L_3615 - .L_3614)


	//   ....[0]....
.L_3614:
        /*0098*/ 	.word	0x00000ad0


	//   ....[1]....
        /*009c*/ 	.word	0x00000b20


	//----- nvinfo : EIATTR_MAX_THREADS
	.align		4
.L_3615:
        /*00a0*/ 	.byte	0x04, 0x05
        /*00a2*/ 	.short	(.L_3617 - .L_3616)
.L_3616:
        /*00a4*/ 	.word	0x00000080
        /*00a8*/ 	.word	0x00000001
        /*00ac*/ 	.word	0x00000001


	//----- nvinfo : EIATTR_CRS_STACK_SIZE
	.align		4
.L_3617:
        /*00b0*/ 	.byte	0x04, 0x1e
        /*00b2*/ 	.short	(.L_3619 - .L_3618)
.L_3618:
        /*00b4*/ 	.word	0x00000000
.L_3619:


//--------------------- .nv.info._ZN2at6native29vectorized_elementwise_kernelILi2EZNS0_50_GLOBAL__N__2680c7bb_12_PowKernel_cu_b2145a98_318429pow_tensor_scalar_kernel_implIN3c104HalfES5_EEvRNS_18TensorIteratorBaseET0_EUlS5_E1_St5arrayIPcLm2EEEEviS8_T1_ --------------------------
	.section	.nv.info._ZN2at6native29vectorized_elementwise_kernelILi2EZNS0_50_GLOBAL__N__2680c7bb_12_PowKernel_cu_b2145a98_318429pow_tensor_scalar_kernel_implIN3c104HalfES5_EEvRNS_18TensorIteratorBaseET0_EUlS5_E1_St5arrayIPcLm2EEEEviS8_T1_,"",@"SHT_CUDA_INFO"
	.sectionflags	@""
	.align	4


	//----- nvinfo : EIATTR_CUDA_API_VERSION
	.align		4
        /*0000*/ 	.byte	0x04, 0x37
        /*0002*/ 	.short	(.L_3621 - .L_3620)
.L_3620:
        /*0004*/ 	.word	0x00000082


	//----- nvinfo : EIATTR_SW2861232_WAR
	.align		4
.L_3621:
        /*0008*/ 	.byte	0x01, 0x35
	.zero		2


	//----- nvinfo : EIATTR_PARAM_CBANK
	.align		4
        /*000c*/ 	.byte	0x04, 0x0a
        /*000e*/ 	.short	(.L_3623 - .L_3622)
	.align		4
.L_3622:
        /*0010*/ 	.word	index@(.nv.constant0._ZN2at6native29vectorized_elementwise_kernelILi2EZNS0_50_GLOBAL__N__2680c7bb_12_PowKernel_cu_b2145a98_318429pow_tensor_scalar_kernel_implIN3c104HalfES5_EEvRNS_18TensorIteratorBaseET0_EUlS5_E1_St5arrayIPcLm2EEEEviS8_T1_)
        /*0014*/ 	.short	0x0160
        /*0016*/ 	.short	0x0020


	//----- nvinfo : EIATTR_CBANK_PARAM_SIZE
	.align		4
.L_3623:
        /*0018*/ 	.byte	0x03, 0x19
        /*001a*/ 	.short	0x0020


	//----- nvinfo : EIATTR_KPARAM_INFO
	.align		4
        /*001c*/ 	.byte	0x04, 0x17
        /*001e*/ 	.short	(.L_3625 - .L_3624)
.L_3624:
        /*0020*/ 	.word	0x00000000
        /*0024*/ 	.short	0x0002
        /*0026*/ 	.short	0x0010
        /*0028*/ 	.byte	0x00, 0xf0, 0x41, 0x00


	//----- nvinfo : EIATTR_KPARAM_INFO
	.align		4
.L_3625:
        /*002c*/ 	.byte	0x04, 0x17
        /*002e*/ 	.short	(.L_3627 - .L_3626)
.L_3626:
        /*0030*/ 	.word	0x00000000
        /*0034*/ 	.short	0x0001
        /*0036*/ 	.short	0x0008
        /*0038*/ 	.byte	0x00, 0xf0, 0x21, 0x00


	//----- nvinfo : EIATTR_KPARAM_INFO
	.align		4
.L_3627:
        /*003c*/ 	.byte	0x04, 0x17
        /*003e*/ 	.short	(.L_3629 - .L_3628)
.L_3628:
        /*0040*/ 	.word	0x00000000
        /*0044*/ 	.short	0x0000
        /*0046*/ 	.short	0x0000
        /*0048*/ 	.byte	0x00, 0xf0, 0x11, 0x00


	//----- nvinfo : EIATTR_MAXREG_COUNT
	.align		4
.L_3629:
        /*004c*/ 	.byte	0x03, 0x1b
        /*004e*/ 	.short	0x00ff


	//----- nvinfo : EIATTR_MERCURY_ISA_VERSION
	.align		4
        /*0050*/ 	.byte	0x03, 0x5f
        /*0052*/ 	.short	0x0000


	//----- nvinfo : EIATTR_EXIT_INSTR_OFFSETS
	.align		4
        /*0054*/ 	.byte	0x04, 0x1c
        /*0056*/ 	.short	(.L_3631 - .L_3630)


	//   ....[0]....
.L_3630:
        /*0058*/ 	.word	0x00000da0


	//   ....[1]....
        /*005c*/ 	.word	0x00002380


	//   ....[2]....
        /*0060*/ 	.word	0x000023d0


	//----- nvinfo : EIATTR_MAX_THREADS
	.align		4
.L_3631:
        /*0064*/ 	.byte	0x04, 0x05
        /*0066*/ 	.short	(.L_3633 - .L_3632)
.L_3632:
        /*0068*/ 	.word	0x00000080
        /*006c*/ 	.word	0x00000001
        /*0070*/ 	.word	0x00000001


	//----- nvinfo : EIATTR_CRS_STACK_SIZE
	.align		4
.L_3633:
        /*0074*/ 	.byte	0x04, 0x1e
        /*0076*/ 	.short	(.L_3635 - .L_3634)
.L_3634:
        /*0078*/ 	.word	0x00000000
.L_3635:


//--------------------- .nv.info._ZN2at6native29vectorized_elementwise_kernelILi4EZNS0_50_GLOBAL__N__2680c7bb_12_PowKernel_cu_b2145a98_318429pow_tensor_scalar_kernel_implIN3c104HalfES5_EEvRNS_18TensorIteratorBaseET0_EUlS5_E1_St5arrayIPcLm2EEEEviS8_T1_ --------------------------
	.section	.nv.info._ZN2at6native29vectorized_elementwise_kernelILi4EZNS0_50_GLOBAL__N__2680c7bb_12_PowKernel_cu_b2145a98_318429pow_tensor_scalar_kernel_implIN3c104HalfES5_EEvRNS_18TensorIteratorBaseET0_EUlS5_E1_St5arrayIPcLm2EEEEviS8_T1_,"",@"SHT_CUDA_INFO"
	.sectionflags	@""
	.align	4


	//----- nvinfo : EIATTR_CUDA_API_VERSION
	.align		4
        /*0000*/ 	.byte	0x04, 0x37
        /*0002*/ 	.short	(.L_3637 - .L_3636)
.L_3636:
        /*0004*/ 	.word	0x00000082


	//----- nvinfo : EIATTR_SW2861232_WAR
	.align		4
.L_3637:
        /*0008*/ 	.byte	0x01, 0x35
	.zero		2


	//----- nvinfo : EIATTR_PARAM_CBANK
	.align		4
        /*000c*/ 	.byte	0x04, 0x0a
        /*000e*/ 	.short	(.L_3639 - .L_3638)
	.align		4
.L_3638:
        /*0010*/ 	.word	index@(.nv.constant0._ZN2at6native29vectorized_elementwise_kernelILi4EZNS0_50_GLOBAL__N__2680c7bb_12_PowKernel_cu_b2145a98_318429pow_tensor_scalar_kernel_implIN3c104HalfES5_EEvRNS_18TensorIteratorBaseET0_EUlS5_E1_St5arrayIPcLm2EEEEviS8_T1_)
        /*0014*/ 	.short	0x0160
        /*0016*/ 	.short	0x0020


	//----- nvinfo : EIATTR_CBANK_PARAM_SIZE
	.align		4
.L_3639:
        /*0018*/ 	.byte	0x03, 0x19
        /*001a*/ 	.short	0x0020


	//----- nvinfo : EIATTR_KPARAM_INFO
	.align		4
        /*001c*/ 	.byte	0x04, 0x17
        /*001e*/ 	.short	(.L_3641 - .L_3640)
.L_3640:
        /*0020*/ 	.word	0x00000000
        /*0024*/ 	.short	0x0002
        /*0026*/ 	.short	0x0010
        /*0028*/ 	.byte	0x00, 0xf0, 0x41, 0x00


	//----- nvinfo : EIATTR_KPARAM_INFO
	.align		4
.L_3641:
        /*002c*/ 	.byte	0x04, 0x17
        /*002e*/ 	.short	(.L_3643 - .L_3642)
.L_3642:
        /*0030*/ 	.word	0x00000000
        /*0034*/ 	.short	0x0001
        /*0036*/ 	.short	0x0008
        /*0038*/ 	.byte	0x00, 0xf0, 0x21, 0x00


	//----- nvinfo : EIATTR_KPARAM_INFO
	.align		4
.L_3643:
        /*003c*/ 	.byte	0x04, 0x17
        /*003e*/ 	.short	(.L_3645 - .L_3644)
.L_3644:
        /*0040*/ 	.word	0x00000000
        /*0044*/ 	.short	0x0000
        /*0046*/ 	.short	0x0000
        /*0048*/ 	.byte	0x00, 0xf0, 0x11, 0x00


	//----- nvinfo : EIATTR_MAXREG_COUNT
	.align		4
.L_3645:
        /*004c*/ 	.byte	0x03, 0x1b
        /*004e*/ 	.short	0x00ff


	//----- nvinfo : EIATTR_MERCURY_ISA_VERSION
	.align		4
        /*0050*/ 	.byte	0x03, 0x5f
        /*0052*/ 	.short	0x0000


	//----- nvinfo : EIATTR_EXIT_INSTR_OFFSETS
	.align		4
        /*0054*/ 	.byte	0x04, 0x1c
        /*0056*/ 	.short	(.L_3647 - .L_3646)


	//   ....[0]....
.L_3646:
        /*0058*/ 	.word	0x00000d60


	//   ....[1]....
        /*005c*/ 	.word	0x00002340


	//   ....[2]....
        /*0060*/ 	.word	0x00002390


	//----- nvinfo : EIATTR_MAX_THREADS
	.align		4
.L_3647:
        /*0064*/ 	.byte	0x04, 0x05
        /*0066*/ 	.short	(.L_3649 - .L_3648)
.L_3648:
        /*0068*/ 	.word	0x00000080
        /*006c*/ 	.word	0x00000001
        /*0070*/ 	.word	0x00000001


	//----- nvinfo : EIATTR_CRS_STACK_SIZE
	.align		4
.L_3649:
        /*0074*/ 	.byte	0x04, 0x1e
        /*0076*/ 	.short	(.L_3651 - .L_3650)
.L_3650:
        /*0078*/ 	.word	0x00000000
.L_3651:


//--------------------- .nv.info._ZN2at6native29vectorized_elementwise_kernelILi8EZNS0_50_GLOBAL__N__2680c7bb_12_PowKernel_cu_b2145a98_318429pow_tensor_scalar_kernel_implIN3c104HalfES5_EEvRNS_18TensorIteratorBaseET0_EUlS5_E1_St5arrayIPcLm2EEEEviS8_T1_ --------------------------
	.section	.nv.info._ZN2at6native29vectorized_elementwise_kernelILi8EZNS0_50_GLOBAL__N__2680c7bb_12_PowKernel_cu_b2145a98_318429pow_tensor_scalar_kernel_implIN3c104HalfES5_EEvRNS_18TensorIteratorBaseET0_EUlS5_E1_St5arrayIPcLm2EEEEviS8_T1_,"",@"SHT_CUDA_INFO"
	.sectionflags	@""
	.align	4


	//----- nvinfo : EIATTR_CUDA_API_VERSION
	.align		4
        /*0000*/ 	.byte	0x04, 0x37
        /*0002*/ 	.short	(.L_3653 - .L_3652)
.L_3652:
        /*0004*/ 	.word	0x00000082


	//----- nvinfo : EIATTR_SW2861232_WAR
	.align		4
.L_3653:
        /*0008*/ 	.byte	0x01, 0x35
	.zero		2


	//----- nvinfo : EIATTR_PARAM_CBANK
	.align		4
        /*000c*/ 	.byte	0x04, 0x0a
        /*000e*/ 	.short	(.L_3655 - .L_3654)
	.align		4
.L_3654:
        /*0010*/ 	.word	index@(.nv.constant0._ZN2at6native29vectorized_elementwise_kernelILi8EZNS0_50_GLOBAL__N__2680c7bb_12_PowKernel_cu_b2145a98_318429pow_tensor_scalar_kernel_implIN3c104HalfES5_EEvRNS_18TensorIteratorBaseET0_EUlS5_E1_St5arrayIPcLm2EEEEviS8_T1_)
        /*0014*/ 	.short	0x0160
        /*0016*/ 	.short	0x0020


	//----- nvinfo : EIATTR_CBANK_PARAM_SIZE
	.align		4
.L_3655:
        /*0018*/ 	.byte	0x03, 0x19
        /*001a*/ 	.short	0x0020


	//----- nvinfo : EIATTR_KPARAM_INFO
	.align		4
        /*001c*/ 	.byte	0x04, 0x17
        /*001e*/ 	.short	(.L_3657 - .L_3656)
.L_3656:
        /*0020*/ 	.word	0x00000000
        /*0024*/ 	.short	0x0002
        /*0026*/ 	.short	0x0010
        /*0028*/ 	.byte	0x00, 0xf0, 0x41, 0x00


	//----- nvinfo : EIATTR_KPARAM_INFO
	.align		4
.L_3657:
        /*002c*/ 	.byte	0x04, 0x17
        /*002e*/ 	.short	(.L_3659 - .L_3658)
.L_3658:
        /*0030*/ 	.word	0x00000000
        /*0034*/ 	.short	0x0001
        /*0036*/ 	.short	0x0008
        /*0038*/ 	.byte	0x00, 0xf0, 0x21, 0x00


	//----- nvinfo : EIATTR_KPARAM_INFO
	.align		4
.L_3659:
        /*003c*/ 	.byte	0x04, 0x17
        /*003e*/ 	.short	(.L_3661 - .L_3660)
.L_3660:
        /*0040*/ 	.word	0x00000000
        /*0044*/ 	.short	0x0000
        /*0046*/ 	.short	0x0000
        /*0048*/ 	.byte	0x00, 0xf0, 0x11, 0x00


	//----- nvinfo : EIATTR_MAXREG_COUNT
	.align		4
.L_3661:
        /*004c*/ 	.byte	0x03, 0x1b
        /*004e*/ 	.short	0x00ff


	//----- nvinfo : EIATTR_MERCURY_ISA_VERSION
	.align		4
        /*0050*/ 	.byte	0x03, 0x5f
        /*0052*/ 	.short	0x0000


	//----- nvinfo : EIATTR_EXIT_INSTR_OFFSETS
	.align		4
        /*0054*/ 	.byte	0x04, 0x1c
        /*0056*/ 	.short	(.L_3663 - .L_3662)


	//   ....[0]....
.L_3662:
        /*0058*/ 	.word	0x00000010


	//----- nvinfo : EIATTR_MAX_THREADS
	.align		4
.L_3663:
        /*005c*/ 	.byte	0x04, 0x05
        /*005e*/ 	.short	(.L_3665 - .L_3664)
.L_3664:
        /*0060*/ 	.word	0x00000080
        /*0064*/ 	.word	0x00000001
        /*0068*/ 	.word	0x00000001
.L_3665:


//--------------------- .nv.info._ZN2at6native18elementwise_kernelILi128ELi4EZNS0_15gpu_kernel_implIZNS0_50_GLOBAL__N__2680c7bb_12_PowKernel_cu_b2145a98_318429pow_tensor_scalar_kernel_implIN3c104HalfES6_EEvRNS_18TensorIteratorBaseET0_EUlS6_E0_EEvS8_RKT_EUliE_EEviT1_ --------------------------
	.section	.nv.info._ZN2at6native18elementwise_kernelILi128ELi4EZNS0_15gpu_kernel_implIZNS0_50_GLOBAL__N__2680c7bb_12_PowKernel_cu_b2145a98_318429pow_tensor_scalar_kernel_implIN3c104HalfES6_EEvRNS_18TensorIteratorBaseET0_EUlS6_E0_EEvS8_RKT_EUliE_EEviT1_,"",@"SHT_CUDA_INFO"
	.sectionflags	@""
	.align	4


	//----- nvinfo : EIATTR_CUDA_API_VERSION
	.align		4
        /*0000*/ 	.byte	0x04, 0x37
        /*0002*/ 	.short	(.L_3667 - .L_3666)
.L_3666:
        /*0004*/ 	.word	0x00000082


	//----- nvinfo : EIATTR_SW2861232_WAR
	.align		4
.L_3667:
        /*0008*/ 	.byte	0x01, 0x35
	.zero		2


	//----- nvinfo : EIATTR_PARAM_CBANK
	.align		4
        /*000c*/ 	.byte	0x04, 0x0a
        /*000e*/ 	.short	(.L_3669 - .L_3668)
	.align		4
.L_3668:
        /*0010*/ 	.word	index@(.nv.constant0._ZN2at6native18elementwise_kernelILi128ELi4EZNS0_15gpu_kernel_implIZNS0_50_GLOBAL__N__2680c7bb_12_PowKernel_cu_b2145a98_318429pow_tensor_scalar_kernel_implIN3c104HalfES6_EEvRNS_18TensorIteratorBaseET0_EUlS6_E0_EEvS8_RKT_EUliE_EEviT1_)
        /*0014*/ 	.short	0x0160
        /*0016*/ 	.short	0x0228


	//----- nvinfo : EIATTR_CBANK_PARAM_SIZE
	.align		4
.L_3669:
        /*0018*/ 	.byte	0x03, 0x19
        /*001a*/ 	.short	0x0228


	//----- nvinfo : EIATTR_KPARAM_INFO
	.align		4
        /*001c*/ 	.byte	0x04, 0x17
        /*001e*/ 	.short	(.L_3671 - .L_3670)
.L_3670:
        /*0020*/ 	.word	0x00000000
        /*0024*/ 	.short	0x0001
        /*0026*/ 	.short	0x0008
        /*0028*/ 	.byte	0x00, 0xf0, 0x81, 0x08


	//----- nvinfo : EIATTR_KPARAM_INFO
	.align		4
.L_3671:
        /*002c*/ 	.byte	0x04, 0x17
        /*002e*/ 	.short	(.L_3673 - .L_3672)
.L_3672:
        /*0030*/ 	.word	0x00000000
        /*0034*/ 	.short	0x0000
        /*0036*/ 	.short	0x0000
        /*0038*/ 	.byte	0x00, 0xf0, 0x11, 0x00


	//----- nvinfo : EIATTR_MAXREG_COUNT
	.align		4
.L_3673:
        /*003c*/ 	.byte	0x03, 0x1b
        /*003e*/ 	.short	0x0080


	//----- nvinfo : EIATTR_EXTERNS
	.align		4
        /*0040*/ 	.byte	0x04, 0x0f
        /*0042*/ 	.short	(.L_3675 - .L_3674)


	//   ....[0]....
	.align		4
.L_3674:
        /*0044*/ 	.word	index@(__assertfail)


	//----- nvinfo : EIATTR_MERCURY_ISA_VERSION
	.align		4
.L_3675:
        /*0048*/ 	.byte	0x03, 0x5f
        /*004a*/ 	.short	0x0000


	//----- nvinfo : EIATTR_SYSCALL_OFFSETS
	.align		4
        /*004c*/ 	.byte	0x04, 0x46
        /*004e*/ 	.short	(.L_3677 - .L_3676)


	//   ....[0]....
.L_3676:
        /*0050*/ 	.word	0x00001db0


	//   ....[1]....
        /*0054*/ 	.word	0x00002da0


	//   ....[2]....
        /*0058*/ 	.word	0x00004bc0


	//   ....[3]....
        /*005c*/ 	.word	0x00005bb0


	//   ....[4]....
        /*0060*/ 	.word	0x000079a0


	//   ....[5]....
        /*0064*/ 	.word	0x00008990


	//   ....[6]....
        /*0068*/ 	.word	0x0000a790


	//   ....[7]....
        /*006c*/ 	.word	0x0000b780


	//----- nvinfo : EIATTR_EXIT_INSTR_OFFSETS
	.align		4
.L_3677:
        /*0070*/ 	.byte	0x04, 0x1c
        /*0072*/ 	.short	(.L_3679 - .L_3678)


	//   ....[0]....
.L_3678:
        /*0074*/ 	.word	0x00008a50


	//   ....[1]....
        /*0078*/ 	.word	0x0000a980


	//   ....[2]....
        /*007c*/ 	.word	0x0000a9c0


	//   ....[3]....
        /*0080*/ 	.word	0x0000aa60


	//   ....[4]....
        /*0084*/ 	.word	0x0000aaa0


	//   ....[5]....
        /*0088*/ 	.word	0x0000aae0


	//   ....[6]....
        /*008c*/ 	.word	0x0000ab70


	//   ....[7]....
        /*0090*/ 	.word	0x0000ab90


	//   ....[8]....
        /*0094*/ 	.word	0x0000ac30


	//   ....[9]....
        /*0098*/ 	.word	0x0000ac80


	//   ....[10]....
        /*009c*/ 	.word	0x0000acd0


	//   ....[11]....
        /*00a0*/ 	.word	0x0000ada0


	//   ....[12]....
        /*00a4*/ 	.word	0x0000ae00


	//   ....[13]....
        /*00a8*/ 	.word	0x0000af90


	//   ....[14]....
        /*00ac*/ 	.word	0x0000b0f0


	//   ....[15]....
        /*00b0*/ 	.word	0x0000b130


	//   ....[16]....
        /*00b4*/ 	.word	0x0000b1f0


	//   ....[17]....
        /*00b8*/ 	.word	0x0000b370


	//   ....[18]....
        /*00bc*/ 	.word	0x0000b4f0


	//   ....[19]....
        /*00c0*/ 	.word	0x0000b650


	//   ....[20]....
        /*00c4*/ 	.word	0x0000b790


	//   ....[21]....
        /*00c8*/ 	.word	0x0000b7d0


	//   ....[22]....
        /*00cc*/ 	.word	0x0000b810


	//----- nvinfo : EIATTR_MAX_THREADS
	.align		4
.L_3679:
        /*00d0*/ 	.byte	0x04, 0x05
        /*00d2*/ 	.short	(.L_3681 - .L_3680)
.L_3680:
        /*00d4*/ 	.word	0x00000080
        /*00d8*/ 	.word	0x00000001
        /*00dc*/ 	.word	0x00000001


	//----- nvinfo : EIATTR_CRS_STACK_SIZE
	.align		4
.L_3681:
        /*00e0*/ 	.byte	0x04, 0x1e
        /*00e2*/ 	.short	(.L_3683 - .L_3682)
.L_3682:
        /*00e4*/ 	.word	0x00000000
.L_3683:


//--------------------- .nv.info._ZN2at6native27unrolled_elementwise_kernelIZNS0_50_GLOBAL__N__2680c7bb_12_PowKernel_cu_b2145a98_318429pow_tensor_scalar_kernel_implIN3c104HalfES5_EEvRNS_18TensorIteratorBaseET0_EUlS5_E0_St5arrayIPcLm2EELi4E23TrivialOffsetCalculatorILi1EjESE_NS0_6memory12LoadWithCastILi1EEENSF_13StoreWithCastILi1EEEEEviT_S8_T2_T3_T4_T5_ --------------------------
	.section	.nv.info._ZN2at6native27unrolled_elementwise_kernelIZNS0_50_GLOBAL__N__2680c7bb_12_PowKernel_cu_b2145a98_318429pow_tensor_scalar_kernel_implIN3c104HalfES5_EEvRNS_18TensorIteratorBaseET0_EUlS5_E0_St5arrayIPcLm2EELi4E23TrivialOffsetCalculatorILi1EjESE_NS0_6memory12LoadWithCastILi1EEENSF_13StoreWithCastILi1EEEEEviT_S8_T2_T3_T4_T5_,"",@"SHT_CUDA_INFO"
	.sectionflags	@""
	.align	4


	//----- nvinfo : EIATTR_CUDA_API_VERSION
	.align		4
        /*0000*/ 	.byte	0x04, 0x37
        /*0002*/ 	.short	(.L_3685 - .L_3684)
.L_3684:
        /*0004*/ 	.word	0x00000082


	//----- nvinfo : EIATTR_SW2861232_WAR
	.align		4
.L_3685:
        /*0008*/ 	.byte	0x01, 0x35
	.zero		2


	//----- nvinfo : EIATTR_PARAM_CBANK
	.align		4
        /*000c*/ 	.byte	0x04, 0x0a
        /*000e*/ 	.short	(.L_3687 - .L_3686)
	.align		4
.L_3686:
        /*0010*/ 	.word	index@(.nv.constant0._ZN2at6native27unrolled_elementwise_kernelIZNS0_50_GLOBAL__N__2680c7bb_12_PowKernel_cu_b2145a98_318429pow_tensor_scalar_kernel_implIN3c104HalfES5_EEvRNS_18TensorIteratorBaseET0_EUlS5_E0_St5arrayIPcLm2EELi4E23TrivialOffsetCalculatorILi1EjESE_NS0_6memory12LoadWithCastILi1EEENSF_13StoreWithCastILi1EEEEEviT_S8_T2_T3_T4_T5_)
        /*0014*/ 	.short	0x0160
        /*0016*/ 	.short	0x0034


	//----- nvinfo : EIATTR_CBANK_PARAM_SIZE
	.align		4
.L_3687:
        /*0018*/ 	.byte	0x03, 0x19
        /*001a*/ 	.short	0x0034


	//----- nvinfo : EIATTR_KPARAM_INFO
	.align		4
        /*001c*/ 	.byte	0x04, 0x17
        /*001e*/ 	.short	(.L_3689 - .L_3688)
.L_3688:
        /*0020*/ 	.word	0x00000000
        /*0024*/ 	.short	0x0006
        /*0026*/ 	.short	0x002c
        /*0028*/ 	.byte	0x00, 0xf0, 0x21, 0x00


	//----- nvinfo : EIATTR_KPARAM_INFO
	.align		4
.L_3689:
        /*002c*/ 	.byte	0x04, 0x17
        /*002e*/ 	.short	(.L_3691 - .L_3690)
.L_3690:
        /*0030*/ 	.word	0x00000000
        /*0034*/ 	.short	0x0005
        /*0036*/ 	.short	0x0024
        /*0038*/ 	.byte	0x00, 0xf0, 0x21, 0x00


	//----- nvinfo : EIATTR_KPARAM_INFO
	.align		4
.L_3691:
        /*003c*/ 	.byte	0x04, 0x17
        /*003e*/ 	.short	(.L_3693 - .L_3692)
.L_3692:
        /*0040*/ 	.word	0x00000000
        /*0044*/ 	.short	0x0004
        /*0046*/ 	.short	0x0021
        /*0048*/ 	.byte	0x00, 0xf0, 0x05, 0x00


	//----- nvinfo : EIATTR_KPARAM_INFO
	.align		4
.L_3693:
        /*004c*/ 	.byte	0x04, 0x17
        /*004e*/ 	.short	(.L_3695 - .L_3694)
.L_3694:
        /*0050*/ 	.word	0x00000000
        /*0054*/ 	.short	0x0003
        /*0056*/ 	.short	0x0020
        /*0058*/ 	.byte	0x00, 0xf0, 0x05, 0x00


	//----- nvinfo : EIATTR_KPARAM_INFO
	.align		4
.L_3695:
        /*005c*/ 	.byte	0x04, 0x17
        /*005e*/ 	.short	(.L_3697 - .L_3696)
.L_3696:
        /*0060*/ 	.word	0x00000000
        /*0064*/ 	.short	0x0002
        /*0066*/ 	.short	0x0010
        /*0068*/ 	.byte	0x00, 0xf0, 0x41, 0x00


	//----- nvinfo : EIATTR_KPARAM_INFO
	.align		4
.L_3697:
        /*006c*/ 	.byte	0x04, 0x17
        /*006e*/ 	.short	(.L_3699 - .L_3698)
.L_3698:
        /*0070*/ 	.word	0x00000000
        /*0074*/ 	.short	0x0001
        /*0076*/ 	.short	0x0008
        /*0078*/ 	.byte	0x00, 0xf0, 0x21, 0x00


	//----- nvinfo : EIATTR_KPARAM_INFO
	.align		4
.L_3699:
        /*007c*/ 	.byte	0x04, 0x17
        /*007e*/ 	.short	(.L_3701 - .L_3700)
.L_3700:
        /*0080*/ 	.word	0x00000000
        /*0084*/ 	.short	0x0000
        /*0086*/ 	.short	0x0000
        /*0088*/ 	.byte	0x00, 0xf0, 0x11, 0x00


	//----- nvinfo : EIATTR_MAXREG_COUNT
	.align		4
.L_3701:
        /*008c*/ 	.byte	0x03, 0x1b
        /*008e*/ 	.short	0x00ff


	//----- nvinfo : EIATTR_EXTERNS
	.align		4
        /*0090*/ 	.byte	0x04, 0x0f
        /*0092*/ 	.short	(.L_3703 - .L_3702)


	//   ....[0]....
	.align		4
.L_3702:
        /*0094*/ 	.word	index@(__assertfail)


	//----- nvinfo : EIATTR_MERCURY_ISA_VERSION
	.align		4
.L_3703:
        /*0098*/ 	.byte	0x03, 0x5f
        /*009a*/ 	.short	0x0000


	//----- nvinfo : EIATTR_SYSCALL_OFFSETS
	.align		4
        /*009c*/ 	.byte	0x04, 0x46
        /*009e*/ 	.short	(.L_3705 - .L_3704)


	//   ....[0]....
.L_3704:
        /*00a0*/ 	.word	0x00001070


	//   ....[1]....
        /*00a4*/ 	.word	0x00002140


	//   ....[2]....
        /*00a8*/ 	.word	0x00003220


	//   ....[3]....
        /*00ac*/ 	.word	0x000042d0


	//   ....[4]....
        /*00b0*/ 	.word	0x00005620


	//   ....[5]....
        /*00b4*/ 	.word	0x00006650


	//   ....[6]....
        /*00b8*/ 	.word	0x00007640


	//   ....[7]....
        /*00bc*/ 	.word	0x00008630


	//----- nvinfo : EIATTR_EXIT_INSTR_OFFSETS
	.align		4
.L_3705:
        /*00c0*/ 	.byte	0x04, 0x1c
        /*00c2*/ 	.short	(.L_3707 - .L_3706)


	//   ....[0]....
.L_3706:
        /*00c4*/ 	.word	0x00007700


	//   ....[1]....
        /*00c8*/ 	.word	0x00007830


	//   ....[2]....
        /*00cc*/ 	.word	0x00007870


	//   ....[3]....
        /*00d0*/ 	.word	0x00007910


	//   ....[4]....
        /*00d4*/ 	.word	0x00007950


	//   ....[5]....
        /*00d8*/ 	.word	0x00007990


	//   ....[6]....
        /*00dc*/ 	.word	0x00007a20


	//   ....[7]....
        /*00e0*/ 	.word	0x00007a40


	//   ....[8]....
        /*00e4*/ 	.word	0x00007ae0


	//   ....[9]....
        /*00e8*/ 	.word	0x00007b30


	//   ....[10]....
        /*00ec*/ 	.word	0x00007b80


	//   ....[11]....
        /*00f0*/ 	.word	0x00007c50


	//   ....[12]....
        /*00f4*/ 	.word	0x00007cb0


	//   ....[13]....
        /*00f8*/ 	.word	0x00007e40


	//   ....[14]....
        /*00fc*/ 	.word	0x00007fa0


	//   ....[15]....
        /*0100*/ 	.word	0x00007fe0


	//   ....[16]....
        /*0104*/ 	.word	0x000080a0


	//   ....[17]....
        /*0108*/ 	.word	0x00008220


	//   ....[18]....
        /*010c*/ 	.word	0x000083a0


	//   ....[19]....
        /*0110*/ 	.word	0x00008500


	//   ....[20]....
        /*0114*/ 	.word	0x00008640


	//   ....[21]....
        /*0118*/ 	.word	0x00008680


	//   ....[22]....
        /*011c*/ 	.word	0x000086c0


	//----- nvinfo : EIATTR_MAX_THREADS
	.align		4
.L_3707:
        /*0120*/ 	.byte	0x04, 0x05
        /*0122*/ 	.short	(.L_3709 - .L_3708)
.L_3708:
        /*0124*/ 	.word	0x00000080
        /*0128*/ 	.word	0x00000001
        /*012c*/ 	.word	0x00000001


	//----- nvinfo : EIATTR_CRS_STACK_SIZE
	.align		4
.L_3709:
        /*0130*/ 	.byte	0x04, 0x1e
        /*0132*/ 	.short	(.L_3711 - .L_3710)
.L_3710:
        /*0134*/ 	.word	0x00000000
.L_3711:


//--------------------- .nv.info._ZN2at6native18elementwise_kernelILi128ELi4EZNS0_22gpu_kernel_impl_nocastIZNS0_50_GLOBAL__N__2680c7bb_12_PowKernel_cu_b2145a98_318429pow_tensor_scalar_kernel_implIN3c104HalfES6_EEvRNS_18TensorIteratorBaseET0_EUlS6_E0_EEvS8_RKT_EUliE_EEviT1_ --------------------------
	.section	.nv.info._ZN2at6native18elementwise_kernelILi128ELi4EZNS0_22gpu_kernel_impl_nocastIZNS0_50_GLOBAL__N__2680c7bb_12_PowKernel_cu_b2145a98_318429pow_tensor_scalar_kernel_implIN3c104HalfES6_EEvRNS_18TensorIteratorBaseET0_EUlS6_E0_EEvS8_RKT_EUliE_EEviT1_,"",@"SHT_CUDA_INFO"
	.sectionflags	@""
	.align	4


	//----- nvinfo : EIATTR_CUDA_API_VERSION
	.align		4
        /*0000*/ 	.byte	0x04, 0x37
        /*0002*/ 	.short	(.L_3713 - .L_3712)
.L_3712:
        /*0004*/ 	.word	0x00000082


	//----- nvinfo : EIATTR_SW2861232_WAR
	.align		4
.L_3713:
        /*0008*/ 	.byte	0x01, 0x35
	.zero		2


	//----- nvinfo : EIATTR_PARAM_CBANK
	.align		4
        /*000c*/ 	.byte	0x04, 0x0a
        /*000e*/ 	.short	(.L_3715 - .L_3714)
	.align		4
.L_3714:
        /*0010*/ 	.word	index@(.nv.constant0._ZN2at6native18elementwise_kernelILi128ELi4EZNS0_22gpu_kernel_impl_nocastIZNS0_50_GLOBAL__N__2680c7bb_12_PowKernel_cu_b2145a98_318429pow_tensor_scalar_kernel_implIN3c104HalfES6_EEvRNS_18TensorIteratorBaseET0_EUlS6_E0_EEvS8_RKT_EUliE_EEviT1_)
        /*0014*/ 	.short	0x0160
        /*0016*/ 	.short	0x0220


	//----- nvinfo : EIATTR_CBANK_PARAM_SIZE
	.align		4
.L_3715:
        /*0018*/ 	.byte	0x03, 0x19
        /*001a*/ 	.short	0x0220


	//----- nvinfo : EIATTR_KPARAM_INFO
	.align		4
        /*001c*/ 	.byte	0x04, 0x17
        /*001e*/ 	.short	(.L_3717 - .L_3716)
.L_3716:
        /*0020*/ 	.word	0x00000000
        /*0024*/ 	.short	0x0001
        /*0026*/ 	.short	0x0008
        /*0028*/ 	.byte	0x00, 0xf0, 0x61, 0x08


	//----- nvinfo : EIATTR_KPARAM_INFO
	.align		4
.L_3717:
        /*002c*/ 	.byte	0x04, 0x17
        /*002e*/ 	.short	(.L_3719 - .L_3718)
.L_3718:
        /*0030*/ 	.word	0x00000000
        /*0034*/ 	.short	0x0000
        /*0036*/ 	.short	0x0000
        /*0038*/ 	.byte	0x00, 0xf0, 0x11, 0x00


	//----- nvinfo : EIATTR_MAXREG_COUNT
	.align		4
.L_3719:
        /*003c*/ 	.byte	0x03, 0x1b
        /*003e*/ 	.short	0x0080


	//----- nvinfo : EIATTR_MERCURY_ISA_VERSION
	.align		4
        /*0040*/ 	.byte	0x03, 0x5f
        /*0042*/ 	.short	0x0000


	//----- nvinfo : EIATTR_EXIT_INSTR_OFFSETS
	.align		4
        /*0044*/ 	.byte	0x04, 0x1c
        /*0046*/ 	.short	(.L_3721 - .L_3720)


	//   ....[0]....
.L_3720:
        /*0048*/ 	.word	0x00002e00


	//   ....[1]....
        /*004c*/ 	.word	0x00003d00


	//----- nvinfo : EIATTR_MAX_THREADS
	.align		4
.L_3721:
        /*0050*/ 	.byte	0x04, 0x05
        /*0052*/ 	.short	(.L_3723 - .L_3722)
.L_3722:
        /*0054*/ 	.word	0x00000080
        /*0058*/ 	.word	0x00000001
        /*005c*/ 	.word	0x00000001


	//----- nvinfo : EIATTR_CRS_STACK_SIZE
	.align		4
.L_3723:
        /*0060*/ 	.byte	0x04, 0x1e
        /*0062*/ 	.short	(.L_3725 - .L_3724)
.L_3724:
        /*0064*/ 	.word	0x00000000
.L_3725:


//--------------------- .nv.info._ZN2at6native27unrolled_elementwise_kernelIZNS0_50_GLOBAL__N__2680c7bb_12_PowKernel_cu_b2145a98_318429pow_tensor_scalar_kernel_implIN3c104HalfES5_EEvRNS_18TensorIteratorBaseET0_EUlS5_E0_St5arrayIPcLm2EELi4E23TrivialOffsetCalculatorILi1EjESE_NS0_6memory15LoadWithoutCastENSF_16StoreWithoutCastEEEviT_S8_T2_T3_T4_T5_ --------------------------
	.section	.nv.info._ZN2at6native27unrolled_elementwise_kernelIZNS0_50_GLOBAL__N__2680c7bb_12_PowKernel_cu_b2145a98_318429pow_tensor_scalar_kernel_implIN3c104HalfES5_EEvRNS_18TensorIteratorBaseET0_EUlS5_E0_St5arrayIPcLm2EELi4E23TrivialOffsetCalculatorILi1EjESE_NS0_6memory15LoadWithoutCastENSF_16StoreWithoutCastEEEviT_S8_T2_T3_T4_T5_,"",@"SHT_CUDA_INFO"
	.sectionflags	@""
	.align	4


	//----- nvinfo : EIATTR_CUDA_API_VERSION
	.align		4
        /*0000*/ 	.byte	0x04, 0x37
        /*0002*/ 	.short	(.L_3727 - .L_3726)
.L_3726:
        /*0004*/ 	.word	0x00000082


	//----- nvinfo : EIATTR_SW2861232_WAR
	.align		4
.L_3727:
        /*0008*/ 	.byte	0x01, 0x35
	.zero		2


	//----- nvinfo : EIATTR_PARAM_CBANK
	.align		4
        /*000c*/ 	.byte	0x04, 0x0a
        /*000e*/ 	.short	(.L_3729 - .L_3728)
	.align		4
.L_3728:
        /*0010*/ 	.word	index@(.nv.constant0._ZN2at6native27unrolled_elementwise_kernelIZNS0_50_GLOBAL__N__2680c7bb_12_PowKernel_cu_b2145a98_318429pow_tensor_scalar_kernel_implIN3c104HalfES5_EEvRNS_18TensorIteratorBaseET0_EUlS5_E0_St5arrayIPcLm2EELi4E23TrivialOffsetCalculatorILi1EjESE_NS0_6memory15LoadWithoutCastENSF_16StoreWithoutCastEEEviT_S8_T2_T3_T4_T5_)
        /*0014*/ 	.short	0x0160
        /*0016*/ 	.short	0x0024


	//----- nvinfo : EIATTR_CBANK_PARAM_SIZE
	.align		4
.L_3729:
        /*0018*/ 	.byte	0x03, 0x19
        /*001a*/ 	.short	0x0024


	//----- nvinfo : EIATTR_KPARAM_INFO
	.align		4
        /*001c*/ 	.byte	0x04, 0x17
        /*001e*/ 	.short	(.L_3731 - .L_3730)
.L_3730:
        /*0020*/ 	.word	0x00000000
        /*0024*/ 	.short	0x0006
        /*0026*/ 	.short	0x0023
        /*0028*/ 	.byte	0x00, 0xf0, 0x05, 0x00


	//----- nvinfo : EIATTR_KPARAM_INFO
	.align		4
.L_3731:
        /*002c*/ 	.byte	0x04, 0x17
        /*002e*/ 	.short	(.L_3733 - .L_3732)
.L_3732:
        /*0030*/ 	.word	0x00000000
        /*0034*/ 	.short	0x0005
        /*0036*/ 	.short	0x0022
        /*0038*/ 	.byte	0x00, 0xf0, 0x05, 0x00


	//----- nvinfo : EIATTR_KPARAM_INFO
	.align		4
.L_3733:
        /*003c*/ 	.byte	0x04, 0x17
        /*003e*/ 	.short	(.L_3735 - .L_3734)
.L_3734:
        /*0040*/ 	.word	0x00000000
        /*0044*/ 	.short	0x0004
        /*0046*/ 	.short	0x0021
        /*0048*/ 	.byte	0x00, 0xf0, 0x05, 0x00


	//----- nvinfo : EIATTR_KPARAM_INFO
	.align		4
.L_3735:
        /*004c*/ 	.byte	0x04, 0x17
        /*004e*/ 	.short	(.L_3737 - .L_3736)
.L_3736:
        /*0050*/ 	.word	0x00000000
        /*0054*/ 	.short	0x0003
        /*0056*/ 	.short	0x0020
        /*0058*/ 	.byte	0x00, 0xf0, 0x05, 0x00


	//----- nvinfo : EIATTR_KPARAM_INFO
	.align		4
.L_3737:
        /*005c*/ 	.byte	0x04, 0x17
        /*005e*/ 	.short	(.L_3739 - .L_3738)
.L_3738:
        /*0060*/ 	.word	0x00000000
        /*0064*/ 	.short	0x0002
        /*0066*/ 	.short	0x0010
        /*0068*/ 	.byte	0x00, 0xf0, 0x41, 0x00


	//----- nvinfo : EIATTR_KPARAM_INFO
	.align		4
.L_3739:
        /*006c*/ 	.byte	0x04, 0x17
        /*006e*/ 	.short	(.L_3741 - .L_3740)
.L_3740:
        /*0070*/ 	.word	0x00000000
        /*0074*/ 	.short	0x0001
        /*0076*/ 	.short	0x0008
        /*0078*/ 	.byte	0x00, 0xf0, 0x21, 0x00


	//----- nvinfo : EIATTR_KPARAM_INFO
	.align		4
.L_3741:
        /*007c*/ 	.byte	0x04, 0x17
        /*007e*/ 	.short	(.L_3743 - .L_3742)
.L_3742:
        /*0080*/ 	.word	0x00000000
        /*0084*/ 	.short	0x0000
        /*0086*/ 	.short	0x0000
        /*0088*/ 	.byte	0x00, 0xf0, 0x11, 0x00


	//----- nvinfo : EIATTR_MAXREG_COUNT
	.align		4
.L_3743:
        /*008c*/ 	.byte	0x03, 0x1b
        /*008e*/ 	.short	0x00ff


	//----- nvinfo : EIATTR_MERCURY_ISA_VERSION
	.align		4
        /*0090*/ 	.byte	0x03, 0x5f
        /*0092*/ 	.short	0x0000


	//----- nvinfo : EIATTR_EXIT_INSTR_OFFSETS
	.align		4
        /*0094*/ 	.byte	0x04, 0x1c
        /*0096*/ 	.short	(.L_3745 - .L_3744)


	//   ....[0]....
.L_3744:
        /*0098*/ 	.word	0x00000570


	//   ....[1]....
        /*009c*/ 	.word	0x000005c0


	//----- nvinfo : EIATTR_MAX_THREADS
	.align		4
.L_3745:
        /*00a0*/ 	.byte	0x04, 0x05
        /*00a2*/ 	.short	(.L_3747 - .L_3746)
.L_3746:
        /*00a4*/ 	.word	0x00000080
        /*00a8*/ 	.word	0x00000001
        /*00ac*/ 	.word	0x00000001


	//----- nvinfo : EIATTR_CRS_STACK_SIZE
	.align		4
.L_3747:
        /*00b0*/ 	.byte	0x04, 0x1e
        /*00b2*/ 	.short	(.L_3749 - .L_3748)
.L_3748:
        /*00b4*/ 	.word	0x00000000
.L_3749:


//--------------------- .nv.info._ZN2at6native29vectorized_elementwise_kernelILi2EZNS0_50_GLOBAL__N__2680c7bb_12_PowKernel_cu_b2145a98_318429pow_tensor_scalar_kernel_implIN3c104HalfES5_EEvRNS_18TensorIteratorBaseET0_EUlS5_E0_St5arrayIPcLm2EEEEviS8_T1_ --------------------------
	.section	.nv.info._ZN2at6native29vectorized_elementwise_kernelILi2EZNS0_50_GLOBAL__N__2680c7bb_12_PowKernel_cu_b2145a98_318429pow_tensor_scalar_kernel_implIN3c104HalfES5_EEvRNS_18TensorIteratorBaseET0_EUlS5_E0_St5arrayIPcLm2EEEEviS8_T1_,"",@"SHT_CUDA_INFO"
	.sectionflags	@""
	.align	4


	//----- nvinfo : EIATTR_CUDA_API_VERSION
	.align		4
        /*0000*/ 	.byte	0x04, 0x37
        /*0002*/ 	.short	(.L_3751 - .L_3750)
.L_3750:
        /*0004*/ 	.word	0x00000082


	//----- nvinfo : EIATTR_SW2861232_WAR
	.align		4
.L_3751:
        /*0008*/ 	.byte	0x01, 0x35
	.zero		2


	//----- nvinfo : EIATTR_PARAM_CBANK
	.align		4
        /*000c*/ 	.byte	0x04, 0x0a
        /*000e*/ 	.short	(.L_3753 - .L_3752)
	.align		4
.L_3752:
        /*0010*/ 	.word	index@(.nv.constant0._ZN2at6native29vectorized_elementwise_kernelILi2EZNS0_50_GLOBAL__N__2680c7bb_12_PowKernel_cu_b2145a98_318429pow_tensor_scalar_kernel_implIN3c104HalfES5_EEvRNS_18TensorIteratorBaseET0_EUlS5_E0_St5arrayIPcLm2EEEEviS8_T1_)
        /*0014*/ 	.short	0x0160
        /*0016*/ 	.short	0x0020


	//----- nvinfo : EIATTR_CBANK_PARAM_SIZE
	.align		4
.L_3753:
        /*0018*/ 	.byte	0x03, 0x19
        /*001a*/ 	.short	0x0020


	//----- nvinfo : EIATTR_KPARAM_INFO
	.align		4
        /*001c*/ 	.byte	0x04, 0x17
        /*001e*/ 	.short	(.L_3755 - .L_3754)
.L_3754:
        /*0020*/ 	.word	0x00000000
        /*0024*/ 	.short	0x0002
        /*0026*/ 	.short	0x0010
        /*0028*/ 	.byte	0x00, 0xf0, 0x41, 0x00


	//----- nvinfo : EIATTR_KPARAM_INFO
	.align		4
.L_3755:
        /*002c*/ 	.byte	0x04, 0x17
        /*002e*/ 	.short	(.L_3757 - .L_3756)
.L_3756:
        /*0030*/ 	.word	0x00000000
        /*0034*/ 	.short	0x0001
        /*0036*/ 	.short	0x0008
        /*0038*/ 	.byte	0x00, 0xf0, 0x21, 0x00


	//----- nvinfo : EIATTR_KPARAM_INFO
	.align		4
.L_3757:
        /*003c*/ 	.byte	0x04, 0x17
        /*003e*/ 	.short	(.L_3759 - .L_3758)
.L_3758:
        /*0040*/ 	.word	0x00000000
        /*0044*/ 	.short	0x0000
        /*0046*/ 	.short	0x0000
        /*0048*/ 	.byte	0x00, 0xf0, 0x11, 0x00


	//----- nvinfo : EIATTR_MAXREG_COUNT
	.align		4
.L_3759:
        /*004c*/ 	.byte	0x03, 0x1b
        /*004e*/ 	.short	0x00ff


	//----- nvinfo : EIATTR_MERCURY_ISA_VERSION
	.align		4
        /*0050*/ 	.byte	0x03, 0x5f
        /*0052*/ 	.short	0x0000


	//----- nvinfo : EIATTR_EXIT_INSTR_OFFSETS
	.align		4
        /*0054*/ 	.byte	0x04, 0x1c
        /*0056*/ 	.short	(.L_3761 - .L_3760)


	//   ....[0]....
.L_3760:
        /*0058*/ 	.word	0x00000410


	//   ....[1]....
        /*005c*/ 	.word	0x00000f20


	//   ....[2]....
        /*0060*/ 	.word	0x00000f80


	//----- nvinfo : EIATTR_MAX_THREADS
	.align		4
.L_3761:
        /*0064*/ 	.byte	0x04, 0x05
        /*0066*/ 	.short	(.L_3763 - .L_3762)
.L_3762:
        /*0068*/ 	.word	0x00000080
        /*006c*/ 	.word	0x00000001
        /*0070*/ 	.word	0x00000001


	//----- nvinfo : EIATTR_CRS_STACK_SIZE
	.align		4
.L_3763:
        /*0074*/ 	.byte	0x04, 0x1e
        /*0076*/ 	.short	(.L_3765 - .L_3764)
.L_3764:
        /*0078*/ 	.word	0x00000000
.L_3765:


//--------------------- .nv.info._ZN2at6native29vectorized_elementwise_kernelILi4EZNS0_50_GLOBAL__N__2680c7bb_12_PowKernel_cu_b2145a98_318429pow_tensor_scalar_kernel_implIN3c104HalfES5_EEvRNS_18TensorIteratorBaseET0_EUlS5_E0_St5arrayIPcLm2EEEEviS8_T1_ --------------------------
	.section	.nv.info._ZN2at6native29vectorized_elementwise_kernelILi4EZNS0_50_GLOBAL__N__2680c7bb_12_PowKernel_cu_b2145a98_318429pow_tensor_scalar_kernel_implIN3c104HalfES5_EEvRNS_18TensorIteratorBaseET0_EUlS5_E0_St5arrayIPcLm2EEEEviS8_T1_,"",@"SHT_CUDA_INFO"
	.sectionflags	@""
	.align	4


	//----- nvinfo : EIATTR_CUDA_API_VERSION
	.align		4
        /*0000*/ 	.byte	0x04, 0x37
        /*0002*/ 	.short	(.L_3767 - .L_3766)
.L_3766:
        /*0004*/ 	.word	0x00000082


	//----- nvinfo : EIATTR_SW2861232_WAR
	.align		4
.L_3767:
        /*0008*/ 	.byte	0x01, 0x35
	.zero		2


	//----- nvinfo : EIATTR_PARAM_CBANK
	.align		4
        /*000c*/ 	.byte	0x04, 0x0a
        /*000e*/ 	.short	(.L_3769 - .L_3768)
	.align		4
.L_3768:
        /*0010*/ 	.word	index@(.nv.constant0._ZN2at6native29vectorized_elementwise_kernelILi4EZNS0_50_GLOBAL__N__2680c7bb_12_PowKernel_cu_b2145a98_318429pow_tensor_scalar_kernel_implIN3c104HalfES5_EEvRNS_18TensorIteratorBaseET0_EUlS5_E0_St5arrayIPcLm2EEEEviS8_T1_)
        /*0014*/ 	.short	0x0160
        /*0016*/ 	.short	0x0020


	//----- nvinfo : EIATTR_CBANK_PARAM_SIZE
	.align		4
.L_3769:
        /*0018*/ 	.byte	0x03, 0x19
        /*001a*/ 	.short	0x0020


	//----- nvinfo : EIATTR_KPARAM_INFO
	.align		4
        /*001c*/ 	.byte	0x04, 0x17
        /*001e*/ 	.short	(.L_3771 - .L_3770)
.L_3770:
        /*0020*/ 	.word	0x00000000
        /*0024*/ 	.short	0x0002
        /*0026*/ 	.short	0x0010
        /*0028*/ 	.byte	0x00, 0xf0, 0x41, 0x00


	//----- nvinfo : EIATTR_KPARAM_INFO
	.align		4
.L_3771:
        /*002c*/ 	.byte	0x04, 0x17
        /*002e*/ 	.short	(.L_3773 - .L_3772)
.L_3772:
        /*0030*/ 	.word	0x00000000
        /*0034*/ 	.short	0x0001
        /*0036*/ 	.short	0x0008
        /*0038*/ 	.byte	0x00, 0xf0, 0x21, 0x00


	//----- nvinfo : EIATTR_KPARAM_INFO
	.align		4
.L_3773:
        /*003c*/ 	.byte	0x04, 0x17
        /*003e*/ 	.short	(.L_3775 - .L_3774)
.L_3774:
        /*0040*/ 	.word	0x00000000
        /*0044*/ 	.short	0x0000
        /*0046*/ 	.short	0x0000
        /*0048*/ 	.byte	0x00, 0xf0, 0x11, 0x00


	//----- nvinfo : EIATTR_MAXREG_COUNT
	.align		4
.L_3775:
        /*004c*/ 	.byte	0x03, 0x1b
        /*004e*/ 	.short	0x00ff


	//----- nvinfo : EIATTR_MERCURY_ISA_VERSION
	.align		4
        /*0050*/ 	.byte	0x03, 0x5f
        /*0052*/ 	.short	0x0000


	//----- nvinfo : EIATTR_EXIT_INSTR_OFFSETS
	.align		4
        /*0054*/ 	.byte	0x04, 0x1c
        /*0056*/ 	.short	(.L_3777 - .L_3776)


	//   ....[0]....
.L_3776:
        /*0058*/ 	.word	0x000003d0


	//   ....[1]....
        /*005c*/ 	.word	0x00000ee0


	//   ....[2]....
        /*0060*/ 	.word	0x00000f40


	//----- nvinfo : EIATTR_MAX_THREADS
	.align		4
.L_3777:
        /*0064*/ 	.byte	0x04, 0x05
        /*0066*/ 	.short	(.L_3779 - .L_3778)
.L_3778:
        /*0068*/ 	.word	0x00000080
        /*006c*/ 	.word	0x00000001
        /*0070*/ 	.word	0x00000001


	//----- nvinfo : EIATTR_CRS_STACK_SIZE
	.align		4
.L_3779:
        /*0074*/ 	.byte	0x04, 0x1e
        /*0076*/ 	.short	(.L_3781 - .L_3780)
.L_3780:
        /*0078*/ 	.word	0x00000000
.L_3781:


//--------------------- .nv.info._ZN2at6native29vectorized_elementwise_kernelILi8EZNS0_50_GLOBAL__N__2680c7bb_12_PowKernel_cu_b2145a98_318429pow_tensor_scalar_kernel_implIN3c104HalfES5_EEvRNS_18TensorIteratorBaseET0_EUlS5_E0_St5arrayIPcLm2EEEEviS8_T1_ --------------------------
	.section	.nv.info._ZN2at6native29vectorized_elementwise_kernelILi8EZNS0_50_GLOBAL__N__2680c7bb_12_PowKernel_cu_b2145a98_318429pow_tensor_scalar_kernel_implIN3c104HalfES5_EEvRNS_18TensorIteratorBaseET0_EUlS5_E0_St5arrayIPcLm2EEEEviS8_T1_,"",@"SHT_CUDA_INFO"
	.sectionflags	@""
	.align	4


	//----- nvinfo : EIATTR_CUDA_API_VERSION
	.align		4
        /*0000*/ 	.byte	0x04, 0x37
        /*0002*/ 	.short	(.L_3783 - .L_3782)
.L_3782:
        /*0004*/ 	.word	0x00000082


	//----- nvinfo : EIATTR_SW2861232_WAR
	.align		4
.L_3783:
        /*0008*/ 	.byte	0x01, 0x35
	.zero		2


	//----- nvinfo : EIATTR_PARAM_CBANK
	.align		4
        /*000c*/ 	.byte	0x04, 0x0a
        /*000e*/ 	.short	(.L_3785 - .L_3784)
	.align		4
.L_3784:
        /*0010*/ 	.word	index@(.nv.constant0._ZN2at6native29vectorized_elementwise_kernelILi8EZNS0_50_GLOBAL__N__2680c7bb_12_PowKernel_cu_b2145a98_318429pow_tensor_scalar_kernel_implIN3c104HalfES5_EEvRNS_18TensorIteratorBaseET0_EUlS5_E0_St5arrayIPcLm2EEEEviS8_T1_)
        /*0014*/ 	.short	0x0160
        /*0016*/ 	.short	0x0020


	//----- nvinfo : EIATTR_CBANK_PARAM_SIZE
	.align		4
.L_3785:
        /*0018*/ 	.byte	0x03, 0x19
        /*001a*/ 	.short	0x0020


	//----- nvinfo : EIATTR_KPARAM_INFO
	.align		4
        /*001c*/ 	.byte	0x04, 0x17
        /*001e*/ 	.short	(.L_3787 - .L_3786)
.L_3786:
        /*0020*/ 	.word	0x00000000
        /*0024*/ 	.short	0x0002
        /*0026*/ 	.short	0x0010
        /*0028*/ 	.byte	0x00, 0xf0, 0x41, 0x00


	//----- nvinfo : EIATTR_KPARAM_INFO
	.align		4
.L_3787:
        /*002c*/ 	.byte	0x04, 0x17
        /*002e*/ 	.short	(.L_3789 - .L_3788)
.L_3788:
        /*0030*/ 	.word	0x00000000
        /*0034*/ 	.short	0x0001
        /*0036*/ 	.short	0x0008
        /*0038*/ 	.byte	0x00, 0xf0, 0x21, 0x00


	//----- nvinfo : EIATTR_KPARAM_INFO
	.align		4
.L_3789:
        /*003c*/ 	.byte	0x04, 0x17
        /*003e*/ 	.short	(.L_3791 - .L_3790)
.L_3790:
        /*0040*/ 	.word	0x00000000
        /*0044*/ 	.short	0x0000
        /*0046*/ 	.short	0x0000
        /*0048*/ 	.byte	0x00, 0xf0, 0x11, 0x00


	//----- nvinfo : EIATTR_MAXREG_COUNT
	.align		4
.L_3791:
        /*004c*/ 	.byte	0x03, 0x1b
        /*004e*/ 	.short	0x00ff


	//----- nvinfo : EIATTR_MERCURY_ISA_VERSION
	.align		4
        /*0050*/ 	.byte	0x03, 0x5f
        /*0052*/ 	.short	0x0000


	//----- nvinfo : EIATTR_EXIT_INSTR_OFFSETS
	.align		4
        /*0054*/ 	.byte	0x04, 0x1c
        /*0056*/ 	.short	(.L_3793 - .L_3792)


	//   ....[0]....
.L_3792:
        /*0058*/ 	.word	0x00000010


	//----- nvinfo : EIATTR_MAX_THREADS
	.align		4
.L_3793:
        /*005c*/ 	.byte	0x04, 0x05
        /*005e*/ 	.short	(.L_3795 - .L_3794)
.L_3794:
        /*0060*/ 	.word	0x00000080
        /*0064*/ 	.word	0x00000001
        /*0068*/ 	.word	0x00000001
.L_3795:


//--------------------- .nv.info._ZN2at6native18elementwise_kernelILi128ELi4EZNS0_15gpu_kernel_implIZNS0_50_GLOBAL__N__2680c7bb_12_PowKernel_cu_b2145a98_318429pow_tensor_scalar_kernel_implIN3c104HalfES6_EEvRNS_18TensorIteratorBaseET0_EUlS6_E_EEvS8_RKT_EUliE_EEviT1_ --------------------------
	.section	.nv.info._ZN2at6native18elementwise_kernelILi128ELi4EZNS0_15gpu_kernel_implIZNS0_50_GLOBAL__N__2680c7bb_12_PowKernel_cu_b2145a98_318429pow_tensor_scalar_kernel_implIN3c104HalfES6_EEvRNS_18TensorIteratorBaseET0_EUlS6_E_EEvS8_RKT_EUliE_EEviT1_,"",@"SHT_CUDA_INFO"
	.sectionflags	@""
	.align	4


	//----- nvinfo : EIATTR_CUDA_API_VERSION
	.align		4
        /*0000*/ 	.byte	0x04, 0x37
        /*0002*/ 	.short	(.L_3797 - .L_3796)
.L_3796:
        /*0004*/ 	.word	0x00000082


	//----- nvinfo : EIATTR_SW2861232_WAR
	.align		4
.L_3797:
        /*0008*/ 	.byte	0x01, 0x35
	.zero		2


	//----- nvinfo : EIATTR_PARAM_CBANK
	.align		4
        /*000c*/ 	.byte	0x04, 0x0a
        /*000e*/ 	.short	(.L_3799 - .L_3798)
	.align		4
.L_3798:
        /*0010*/ 	.word	index@(.nv.constant0._ZN2at6native18elementwise_kernelILi128ELi4EZNS0_15gpu_kernel_implIZNS0_50_GLOBAL__N__2680c7bb_12_PowKernel_cu_b2145a98_318429pow_tensor_scalar_kernel_implIN3c104HalfES6_EEvRNS_18TensorIteratorBaseET0_EUlS6_E_EEvS8_RKT_EUliE_EEviT1_)
        /*0014*/ 	.short	0x0160
        /*0016*/ 	.short	0x0228


	//----- nvinfo : EIATTR_CBANK_PARAM_SIZE
	.align		4
.L_3799:
        /*0018*/ 	.byte	0x03, 0x19
        /*001a*/ 	.short	0x0228


	//----- nvinfo : EIATTR_KPARAM_INFO
	.align		4
        /*001c*/ 	.byte	0x04, 0x17
        /*001e*/ 	.short	(.L_3801 - .L_3800)
.L_3800:
        /*0020*/ 	.word	0x00000000
        /*0024*/ 	.short	0x0001
        /*0026*/ 	.short	0x0008
        /*0028*/ 	.byte	0x00, 0xf0, 0x81, 0x08


	//----- nvinfo : EIATTR_KPARAM_INFO
	.align		4
.L_3801:
        /*002c*/ 	.byte	0x04, 0x17
        /*002e*/ 	.short	(.L_3803 - .L_3802)
.L_3802:
        /*0030*/ 	.word	0x00000000
        /*0034*/ 	.short	0x0000
        /*0036*/ 	.short	0x0000
        /*0038*/ 	.byte	0x00, 0xf0, 0x11, 0x00


	//----- nvinfo : EIATTR_MAXREG_COUNT
	.align		4
.L_3803:
        /*003c*/ 	.byte	0x03, 0x1b
        /*003e*/ 	.short	0x0080


	//----- nvinfo : EIATTR_EXTERNS
	.align		4
        /*0040*/ 	.byte	0x04, 0x0f
        /*0042*/ 	.short	(.L_3805 - .L_3804)


	//   ....[0]....
	.align		4
.L_3804:
        /*0044*/ 	.word	index@(__assertfail)


	//----- nvinfo : EIATTR_MERCURY_ISA_VERSION
	.align		4
.L_3805:
        /*0048*/ 	.byte	0x03, 0x5f
        /*004a*/ 	.short	0x0000


	//----- nvinfo : EIATTR_SYSCALL_OFFSETS
	.align		4
        /*004c*/ 	.byte	0x04, 0x46
        /*004e*/ 	.short	(.L_3807 - .L_3806)


	//   ....[0]....
.L_3806:
        /*0050*/ 	.word	0x00001db0


	//   ....[1]....
        /*0054*/ 	.word	0x00002d70


	//   ....[2]....
        /*0058*/ 	.word	0x00004b90


	//   ....[3]....
        /*005c*/ 	.word	0x00005b50


	//   ....[4]....
        /*0060*/ 	.word	0x00007940


	//   ....[5]....
        /*0064*/ 	.word	0x00008900


	//   ....[6]....
        /*0068*/ 	.word	0x0000a700


	//   ....[7]....
        /*006c*/ 	.word	0x0000b6c0


	//----- nvinfo : EIATTR_EXIT_INSTR_OFFSETS
	.align		4
.L_3807:
        /*0070*/ 	.byte	0x04, 0x1c
        /*0072*/ 	.short	(.L_3809 - .L_3808)


	//   ....[0]....
.L_3808:
        /*0074*/ 	.word	0x000089c0


	//   ....[1]....
        /*0078*/ 	.word	0x0000a8c0


	//   ....[2]....
        /*007c*/ 	.word	0x0000a900


	//   ....[3]....
        /*0080*/ 	.word	0x0000a9a0


	//   ....[4]....
        /*0084*/ 	.word	0x0000a9e0


	//   ....[5]....
        /*0088*/ 	.word	0x0000aa20


	//   ....[6]....
        /*008c*/ 	.word	0x0000aab0


	//   ....[7]....
        /*0090*/ 	.word	0x0000aad0


	//   ....[8]....
        /*0094*/ 	.word	0x0000ab70


	//   ....[9]....
        /*0098*/ 	.word	0x0000abc0


	//   ....[10]....
        /*009c*/ 	.word	0x0000ac10


	//   ....[11]....
        /*00a0*/ 	.word	0x0000ace0


	//   ....[12]....
        /*00a4*/ 	.word	0x0000ad40


	//   ....[13]....
        /*00a8*/ 	.word	0x0000aed0


	//   ....[14]....
        /*00ac*/ 	.word	0x0000b030


	//   ....[15]....
        /*00b0*/ 	.word	0x0000b070


	//   ....[16]....
        /*00b4*/ 	.word	0x0000b130


	//   ....[17]....
        /*00b8*/ 	.word	0x0000b2b0


	//   ....[18]....
        /*00bc*/ 	.word	0x0000b430


	//   ....[19]....
        /*00c0*/ 	.word	0x0000b590


	//   ....[20]....
        /*00c4*/ 	.word	0x0000b6d0


	//   ....[21]....
        /*00c8*/ 	.word	0x0000b710


	//   ....[22]....
        /*00cc*/ 	.word	0x0000b750


	//----- nvinfo : EIATTR_MAX_THREADS
	.align		4
.L_3809:
        /*00d0*/ 	.byte	0x04, 0x05
        /*00d2*/ 	.short	(.L_3811 - .L_3810)
.L_3810:
        /*00d4*/ 	.word	0x00000080
        /*00d8*/ 	.word	0x00000001
        /*00dc*/ 	.word	0x00000001


	//----- nvinfo : EIATTR_CRS_STACK_SIZE
	.align		4
.L_3811:
        /*00e0*/ 	.byte	0x04, 0x1e
        /*00e2*/ 	.short	(.L_3813 - .L_3812)
.L_3812:
        /*00e4*/ 	.word	0x00000000
.L_3813:


//--------------------- .nv.info._ZN2at6native27unrolled_elementwise_kernelIZNS0_50_GLOBAL__N__2680c7bb_12_PowKernel_cu_b2145a98_318429pow_tensor_scalar_kernel_implIN3c104HalfES5_EEvRNS_18TensorIteratorBaseET0_EUlS5_E_St5arrayIPcLm2EELi4E23TrivialOffsetCalculatorILi1EjESE_NS0_6memory12LoadWithCastILi1EEENSF_13StoreWithCastILi1EEEEEviT_S8_T2_T3_T4_T5_ --------------------------
	.section	.nv.info._ZN2at6native27unrolled_elementwise_kernelIZNS0_50_GLOBAL__N__2680c7bb_12_PowKernel_cu_b2145a98_318429pow_tensor_scalar_kernel_implIN3c104HalfES5_EEvRNS_18TensorIteratorBaseET0_EUlS5_E_St5arrayIPcLm2EELi4E23TrivialOffsetCalculatorILi1EjESE_NS0_6memory12LoadWithCastILi1EEENSF_13StoreWithCastILi1EEEEEviT_S8_T2_T3_T4_T5_,"",@"SHT_CUDA_INFO"
	.sectionflags	@""
	.align	4


	//----- nvinfo : EIATTR_CUDA_API_VERSION
	.align		4
        /*0000*/ 	.byte	0x04, 0x37
        /*0002*/ 	.short	(.L_3815 - .L_3814)
.L_3814:
        /*0004*/ 	.word	0x00000082


	//----- nvinfo : EIATTR_SW2861232_WAR
	.align		4
.L_3815:
        /*0008*/ 	.byte	0x01, 0x35
	.zero		2


	//----- nvinfo : EIATTR_PARAM_CBANK
	.align		4
        /*000c*/ 	.byte	0x04, 0x0a
        /*000e*/ 	.short	(.L_3817 - .L_3816)
	.align		4
.L_3816:
        /*0010*/ 	.word	index@(.nv.constant0._ZN2at6native27unrolled_elementwise_kernelIZNS0_50_GLOBAL__N__2680c7bb_12_PowKernel_cu_b2145a98_318429pow_tensor_scalar_kernel_implIN3c104HalfES5_EEvRNS_18TensorIteratorBaseET0_EUlS5_E_St5arrayIPcLm2EELi4E23TrivialOffsetCalculatorILi1EjESE_NS0_6memory12LoadWithCastILi1EEENSF_13StoreWithCastILi1EEEEEviT_S8_T2_T3_T4_T5_)
        /*0014*/ 	.short	0x0160
        /*0016*/ 	.short	0x0034


	//----- nvinfo : EIATTR_CBANK_PARAM_SIZE
	.align		4
.L_3817:
        /*0018*/ 	.byte	0x03, 0x19
        /*001a*/ 	.short	0x0034


	//----- nvinfo : EIATTR_KPARAM_INFO
	.align		4
        /*001c*/ 	.byte	0x04, 0x17
        /*001e*/ 	.short	(.L_3819 - .L_3818)
.L_3818:
        /*0020*/ 	.word	0x00000000
        /*0024*/ 	.short	0x0006
        /*0026*/ 	.short	0x002c
        /*0028*/ 	.byte	0x00, 0xf0, 0x21, 0x00


	//----- nvinfo : EIATTR_KPARAM_INFO
	.align		4
.L_3819:
        /*002c*/ 	.byte	0x04, 0x17
        /*002e*/ 	.short	(.L_3821 - .L_3820)
.L_3820:
        /*0030*/ 	.word	0x00000000
        /*0034*/ 	.short	0x0005
        /*0036*/ 	.short	0x0024
        /*0038*/ 	.byte	0x00, 0xf0, 0x21, 0x00


	//----- nvinfo : EIATTR_KPARAM_INFO
	.align		4
.L_3821:
        /*003c*/ 	.byte	0x04, 0x17
        /*003e*/ 	.short	(.L_3823 - .L_3822)
.L_3822:
        /*0040*/ 	.word	0x00000000
        /*0044*/ 	.short	0x0004
        /*0046*/ 	.short	0x0021
        /*0048*/ 	.byte	0x00, 0xf0, 0x05, 0x00


	//----- nvinfo : EIATTR_KPARAM_INFO
	.align		4
.L_3823:
        /*004c*/ 	.byte	0x04, 0x17
        /*004e*/ 	.short	(.L_3825 - .L_3824)
.L_3824:
        /*0050*/ 	.word	0x00000000
        /*0054*/ 	.short	0x0003
        /*0056*/ 	.short	0x0020
        /*0058*/ 	.byte	0x00, 0xf0, 0x05, 0x00


	//----- nvinfo : EIATTR_KPARAM_INFO
	.align		4
.L_3825:
        /*005c*/ 	.byte	0x04, 0x17
        /*005e*/ 	.short	(.L_3827 - .L_3826)
.L_3826:
        /*0060*/ 	.word	0x00000000
        /*0064*/ 	.short	0x0002
        /*0066*/ 	.short	0x0010
        /*0068*/ 	.byte	0x00, 0xf0, 0x41, 0x00


	//----- nvinfo : EIATTR_KPARAM_INFO
	.align		4
.L_3827:
        /*006c*/ 	.byte	0x04, 0x17
        /*006e*/ 	.short	(.L_3829 - .L_3828)
.L_3828:
        /*0070*/ 	.word	0x00000000
        /*0074*/ 	.short	0x0001
        /*0076*/ 	.short	0x0008
        /*0078*/ 	.byte	0x00, 0xf0, 0x21, 0x00


	//----- nvinfo : EIATTR_KPARAM_INFO
	.align		4
.L_3829:
        /*007c*/ 	.byte	0x04, 0x17
        /*007e*/ 	.short	(.L_3831 - .L_3830)
.L_3830:
        /*0080*/ 	.word	0x00000000
        /*0084*/ 	.short	0x0000
        /*0086*/ 	.short	0x0000
        /*0088*/ 	.byte	0x00, 0xf0, 0x11, 0x00


	//----- nvinfo : EIATTR_MAXREG_COUNT
	.align		4
.L_3831:
        /*008c*/ 	.byte	0x03, 0x1b
        /*008e*/ 	.short	0x00ff


	//----- nvinfo : EIATTR_EXTERNS
	.align		4
        /*0090*/ 	.byte	0x04, 0x0f
        /*0092*/ 	.short	(.L_3833 - .L_3832)


	//   ....[0]....
	.align		4
.L_3832:
        /*0094*/ 	.word	index@(__assertfail)


	//----- nvinfo : EIATTR_MERCURY_ISA_VERSION
	.align		4
.L_3833:
        /*0098*/ 	.byte	0x03, 0x5f
        /*009a*/ 	.short	0x0000


	//----- nvinfo : EIATTR_SYSCALL_OFFSETS
	.align		4
        /*009c*/ 	.byte	0x04, 0x46
        /*009e*/ 	.short	(.L_3835 - .L_3834)


	//   ....[0]....
.L_3834:
        /*00a0*/ 	.word	0x00001070


	//   ....[1]....
        /*00a4*/ 	.word	0x00002140


	//   ....[2]....
        /*00a8*/ 	.word	0x00003220


	//   ....[3]....
        /*00ac*/ 	.word	0x000042d0


	//   ....[4]....
        /*00b0*/ 	.word	0x00005570


	//   ....[5]....
        /*00b4*/ 	.word	0x000065a0


	//   ....[6]....
        /*00b8*/ 	.word	0x00007590


	//   ....[7]....
        /*00bc*/ 	.word	0x00008580


	//----- nvinfo : EIATTR_EXIT_INSTR_OFFSETS
	.align		4
.L_3835:
        /*00c0*/ 	.byte	0x04, 0x1c
        /*00c2*/ 	.short	(.L_3837 - .L_3836)


	//   ....[0]....
.L_3836:
        /*00c4*/ 	.word	0x00007650


	//   ....[1]....
        /*00c8*/ 	.word	0x00007780


	//   ....[2]....
        /*00cc*/ 	.word	0x000077c0


	//   ....[3]....
        /*00d0*/ 	.word	0x00007860


	//   ....[4]....
        /*00d4*/ 	.word	0x000078a0


	//   ....[5]....
        /*00d8*/ 	.word	0x000078e0


	//   ....[6]....
        /*00dc*/ 	.word	0x00007970


	//   ....[7]....
        /*00e0*/ 	.word	0x00007990


	//   ....[8]....
        /*00e4*/ 	.word	0x00007a30


	//   ....[9]....
        /*00e8*/ 	.word	0x00007a80


	//   ....[10]....
        /*00ec*/ 	.word	0x00007ad0


	//   ....[11]....
        /*00f0*/ 	.word	0x00007ba0


	//   ....[12]....
        /*00f4*/ 	.word	0x00007c00


	//   ....[13]....
        /*00f8*/ 	.word	0x00007d90


	//   ....[14]....
        /*00fc*/ 	.word	0x00007ef0


	//   ....[15]....
        /*0100*/ 	.word	0x00007f30


	//   ....[16]....
        /*0104*/ 	.word	0x00007ff0


	//   ....[17]....
        /*0108*/ 	.word	0x00008170


	//   ....[18]....
        /*010c*/ 	.word	0x000082f0


	//   ....[19]....
        /*0110*/ 	.word	0x00008450


	//   ....[20]....
        /*0114*/ 	.word	0x00008590


	//   ....[21]....
        /*0118*/ 	.word	0x000085d0


	//   ....[22]....
        /*011c*/ 	.word	0x00008610


	//----- nvinfo : EIATTR_MAX_THREADS
	.align		4
.L_3837:
        /*0120*/ 	.byte	0x04, 0x05
        /*0122*/ 	.short	(.L_3839 - .L_3838)
.L_3838:
        /*0124*/ 	.word	0x00000080
        /*0128*/ 	.word	0x00000001
        /*012c*/ 	.word	0x00000001


	//----- nvinfo : EIATTR_CRS_STACK_SIZE
	.align		4
.L_3839:
        /*0130*/ 	.byte	0x04, 0x1e
        /*0132*/ 	.short	(.L_3841 - .L_3840)
.L_3840:
        /*0134*/ 	.word	0x00000000
.L_3841:


//--------------------- .nv.info._ZN2at6native18elementwise_kernelILi128ELi4EZNS0_22gpu_kernel_impl_nocastIZNS0_50_GLOBAL__N__2680c7bb_12_PowKernel_cu_b2145a98_318429pow_tensor_scalar_kernel_implIN3c104HalfES6_EEvRNS_18TensorIteratorBaseET0_EUlS6_E_EEvS8_RKT_EUliE_EEviT1_ --------------------------
	.section	.nv.info._ZN2at6native18elementwise_kernelILi128ELi4EZNS0_22gpu_kernel_impl_nocastIZNS0_50_GLOBAL__N__2680c7bb_12_PowKernel_cu_b2145a98_318429pow_tensor_scalar_kernel_implIN3c104HalfES6_EEvRNS_18TensorIteratorBaseET0_EUlS6_E_EEvS8_RKT_EUliE_EEviT1_,"",@"SHT_CUDA_INFO"
	.sectionflags	@""
	.align	4


	//----- nvinfo : EIATTR_CUDA_API_VERSION
	.align		4
        /*0000*/ 	.byte	0x04, 0x37
        /*0002*/ 	.short	(.L_3843 - .L_3842)
.L_3842:
        /*0004*/ 	.word	0x00000082


	//----- nvinfo : EIATTR_SW2861232_WAR
	.align		4
.L_3843:
        /*0008*/ 	.byte	0x01, 0x35
	.zero		2


	//----- nvinfo : EIATTR_PARAM_CBANK
	.align		4
        /*000c*/ 	.byte	0x04, 0x0a
        /*000e*/ 	.short	(.L_3845 - .L_3844)
	.align		4
.L_3844:
        /*0010*/ 	.word	index@(.nv.constant0._ZN2at6native18elementwise_kernelILi128ELi4EZNS0_22gpu_kernel_impl_nocastIZNS0_50_GLOBAL__N__2680c7bb_12_PowKernel_cu_b2145a98_318429pow_tensor_scalar_kernel_implIN3c104HalfES6_EEvRNS_18TensorIteratorBaseET0_EUlS6_E_EEvS8_RKT_EUliE_EEviT1_)
        /*0014*/ 	.short	0x0160
        /*0016*/ 	.short	0x0220


	//----- nvinfo : EIATTR_CBANK_PARAM_SIZE
	.align		4
.L_3845:
        /*0018*/ 	.byte	0x03, 0x19
        /*001a*/ 	.short	0x0220


	//----- nvinfo : EIATTR_KPARAM_INFO
	.align		4
        /*001c*/ 	.byte	0x04, 0x17
        /*001e*/ 	.short	(.L_3847 - .L_3846)
.L_3846:
        /*0020*/ 	.word	0x00000000
        /*0024*/ 	.short	0x0001
        /*0026*/ 	.short	0x0008
        /*0028*/ 	.byte	0x00, 0xf0, 0x61, 0x08


	//----- nvinfo : EIATTR_KPARAM_INFO
	.align		4
.L_3847:
        /*002c*/ 	.byte	0x04, 0x17
        /*002e*/ 	.short	(.L_3849 - .L_3848)
.L_3848:
        /*0030*/ 	.word	0x00000000
        /*0034*/ 	.short	0x0000
        /*0036*/ 	.short	0x0000
        /*0038*/ 	.byte	0x00, 0xf0, 0x11, 0x00


	//----- nvinfo : EIATTR_MAXREG_COUNT
	.align		4
.L_3849:
        /*003c*/ 	.byte	0x03, 0x1b
        /*003e*/ 	.short	0x0080


	//----- nvinfo : EIATTR_MERCURY_ISA_VERSION
	.align		4
        /*0040*/ 	.byte	0x03, 0x5f
        /*0042*/ 	.short	0x0000


	//----- nvinfo : EIATTR_EXIT_INSTR_OFFSETS
	.align		4
        /*0044*/ 	.byte	0x04, 0x1c
        /*0046*/ 	.short	(.L_3851 - .L_3850)


	//   ....[0]....
.L_3850:
        /*0048*/ 	.word	0x00002d70


	//   ....[1]....
        /*004c*/ 	.word	0x00003c40


	//----- nvinfo : EIATTR_MAX_THREADS
	.align		4
.L_3851:
        /*0050*/ 	.byte	0x04, 0x05
        /*0052*/ 	.short	(.L_3853 - .L_3852)
.L_3852:
        /*0054*/ 	.word	0x00000080
        /*0058*/ 	.word	0x00000001
        /*005c*/ 	.word	0x00000001


	//----- nvinfo : EIATTR_CRS_STACK_SIZE
	.align		4
.L_3853:
        /*0060*/ 	.byte	0x04, 0x1e
        /*0062*/ 	.short	(.L_3855 - .L_3854)
.L_3854:
        /*0064*/ 	.word	0x00000000
.L_3855:


//--------------------- .nv.info._ZN2at6native27unrolled_elementwise_kernelIZNS0_50_GLOBAL__N__2680c7bb_12_PowKernel_cu_b2145a98_318429pow_tensor_scalar_kernel_implIN3c104HalfES5_EEvRNS_18TensorIteratorBaseET0_EUlS5_E_St5arrayIPcLm2EELi4E23TrivialOffsetCalculatorILi1EjESE_NS0_6memory15LoadWithoutCastENSF_16StoreWithoutCastEEEviT_S8_T2_T3_T4_T5_ --------------------------
	.section	.nv.info._ZN2at6native27unrolled_elementwise_kernelIZNS0_50_GLOBAL__N__2680c7bb_12_PowKernel_cu_b2145a98_318429pow_tensor_scalar_kernel_implIN3c104HalfES5_EEvRNS_18TensorIteratorBaseET0_EUlS5_E_St5arrayIPcLm2EELi4E23TrivialOffsetCalculatorILi1EjESE_NS0_6memory15LoadWithoutCastENSF_16StoreWithoutCastEEEviT_S8_T2_T3_T4_T5_,"",@"SHT_CUDA_INFO"
	.sectionflags	@""
	.align	4


	//----- nvinfo : EIATTR_CUDA_API_VERSION
	.align		4
        /*0000*/ 	.byte	0x04, 0x37
        /*0002*/ 	.short	(.L_3857 - .L_3856)
.L_3856:
        /*0004*/ 	.word	0x00000082


	//----- nvinfo : EIATTR_SW2861232_WAR
	.align		4
.L_3857:
        /*0008*/ 	.byte	0x01, 0x35
	.zero		2


	//----- nvinfo : EIATTR_PARAM_CBANK
	.align		4
        /*000c*/ 	.byte	0x04, 0x0a
        /*000e*/ 	.short	(.L_3859 - .L_3858)
	.align		4
.L_3858:
        /*0010*/ 	.word	index@(.nv.constant0._ZN2at6native27unrolled_elementwise_kernelIZNS0_50_GLOBAL__N__2680c7bb_12_PowKernel_cu_b2145a98_318429pow_tensor_scalar_kernel_implIN3c104HalfES5_EEvRNS_18TensorIteratorBaseET0_EUlS5_E_St5arrayIPcLm2EELi4E23TrivialOffsetCalculatorILi1EjESE_NS0_6memory15LoadWithoutCastENSF_16StoreWithoutCastEEEviT_S8_T2_T3_T4_T5_)
        /*0014*/ 	.short	0x0160
        /*0016*/ 	.short	0x0024


	//----- nvinfo : EIATTR_CBANK_PARAM_SIZE
	.align		4
.L_3859:
        /*0018*/ 	.byte	0x03, 0x19
        /*001a*/ 	.short	0x0024


	//----- nvinfo : EIATTR_KPARAM_INFO
	.align		4
        /*001c*/ 	.byte	0x04, 0x17
        /*001e*/ 	.short	(.L_3861 - .L_3860)
.L_3860:
        /*0020*/ 	.word	0x00000000
        /*0024*/ 	.short	0x0006
        /*0026*/ 	.short	0x0023
        /*0028*/ 	.byte	0x00, 0xf0, 0x05, 0x00


	//----- nvinfo : EIATTR_KPARAM_INFO
	.align		4
.L_3861:
        /*002c*/ 	.byte	0x04, 0x17
        /*002e*/ 	.short	(.L_3863 - .L_3862)
.L_3862:
        /*0030*/ 	.word	0x00000000
        /*0034*/ 	.short	0x0005
        /*0036*/ 	.short	0x0022
        /*0038*/ 	.byte	0x00, 0xf0, 0x05, 0x00


	//----- nvinfo : EIATTR_KPARAM_INFO
	.align		4
.L_3863:
        /*003c*/ 	.byte	0x04, 0x17
        /*003e*/ 	.short	(.L_3865 - .L_3864)
.L_3864:
        /*0040*/ 	.word	0x00000000
        /*0044*/ 	.short	0x0004
        /*0046*/ 	.short	0x0021
        /*0048*/ 	.byte	0x00, 0xf0, 0x05, 0x00


	//----- nvinfo : EIATTR_KPARAM_INFO
	.align		4
.L_3865:
        /*004c*/ 	.byte	0x04, 0x17
        /*004e*/ 	.short	(.L_3867 - .L_3866)
.L_3866:
        /*0050*/ 	.word	0x00000000
        /*0054*/ 	.short	0x0003
        /*0056*/ 	.short	0x0020
        /*0058*/ 	.byte	0x00, 0xf0, 0x05, 0x00


	//----- nvinfo : EIATTR_KPARAM_INFO
	.align		4
.L_3867:
        /*005c*/ 	.byte	0x04, 0x17
        /*005e*/ 	.short	(.L_3869 - .L_3868)
.L_3868:
        /*0060*/ 	.word	0x00000000
        /*0064*/ 	.short	0x0002
        /*0066*/ 	.short	0x0010
        /*0068*/ 	.byte	0x00, 0xf0, 0x41, 0x00


	//----- nvinfo : EIATTR_KPARAM_INFO
	.align		4
.L_3869:
        /*006c*/ 	.byte	0x04, 0x17
        /*006e*/ 	.short	(.L_3871 - .L_3870)
.L_3870:
        /*0070*/ 	.word	0x00000000
        /*0074*/ 	.short	0x0001
        /*0076*/ 	.short	0x0008
        /*0078*/ 	.byte	0x00, 0xf0, 0x21, 0x00


	//----- nvinfo : EIATTR_KPARAM_INFO
	.align		4
.L_3871:
        /*007c*/ 	.byte	0x04, 0x17
        /*007e*/ 	.short	(.L_3873 - .L_3872)
.L_3872:
        /*0080*/ 	.word	0x00000000
        /*0084*/ 	.short	0x0000
        /*0086*/ 	.short	0x0000
        /*0088*/ 	.byte	0x00, 0xf0, 0x11, 0x00


	//----- nvinfo : EIATTR_MAXREG_COUNT
	.align		4
.L_3873:
        /*008c*/ 	.byte	0x03, 0x1b
        /*008e*/ 	.short	0x00ff


	//----- nvinfo : EIATTR_MERCURY_ISA_VERSION
	.align		4
        /*0090*/ 	.byte	0x03, 0x5f
        /*0092*/ 	.short	0x0000


	//----- nvinfo : EIATTR_EXIT_INSTR_OFFSETS
	.align		4
        /*0094*/ 	.byte	0x04, 0x1c
        /*0096*/ 	.short	(.L_3875 - .L_3874)


	//   ....[0]....
.L_3874:
        /*0098*/ 	.word	0x00000490


	//   ....[1]....
        /*009c*/ 	.word	0x000004e0


	//----- nvinfo : EIATTR_MAX_THREADS
	.align		4
.L_3875:
        /*00a0*/ 	.byte	0x04, 0x05
        /*00a2*/ 	.short	(.L_3877 - .L_3876)
.L_3876:
        /*00a4*/ 	.word	0x00000080
        /*00a8*/ 	.word	0x00000001
        /*00ac*/ 	.word	0x00000001


	//----- nvinfo : EIATTR_CRS_STACK_SIZE
	.align		4
.L_3877:
        /*00b0*/ 	.byte	0x04, 0x1e
        /*00b2*/ 	.short	(.L_3879 - .L_3878)
.L_3878:
        /*00b4*/ 	.word	0x00000000
.L_3879:


//--------------------- .nv.info._ZN2at6native29vectorized_elementwise_kernelILi2EZNS0_50_GLOBAL__N__2680c7bb_12_PowKernel_cu_b2145a98_318429pow_tensor_scalar_kernel_implIN3c104HalfES5_EEvRNS_18TensorIteratorBaseET0_EUlS5_E_St5arrayIPcLm2EEEEviS8_T1_ --------------------------
	.section	.nv.info._ZN2at6native29vectorized_elementwise_kernelILi2EZNS0_50_GLOBAL__N__2680c7bb_12_PowKernel_cu_b2145a98_318429pow_tensor_scalar_kernel_implIN3c104HalfES5_EEvRNS_18TensorIteratorBaseET0_EUlS5_E_St5arrayIPcLm2EEEEviS8_T1_,"",@"SHT_CUDA_INFO"
	.sectionflags	@""
	.align	4


	//----- nvinfo : EIATTR_CUDA_API_VERSION
	.align		4
        /*0000*/ 	.byte	0x04, 0x37
        /*0002*/ 	.short	(.L_3881 - .L_3880)
.L_3880:
        /*0004*/ 	.word	0x00000082


	//----- nvinfo : EIATTR_SW2861232_WAR
	.align		4
.L_3881:
        /*0008*/ 	.byte	0x01, 0x35
	.zero		2


	//----- nvinfo : EIATTR_PARAM_CBANK
	.align		4
        /*000c*/ 	.byte	0x04, 0x0a
        /*000e*/ 	.short	(.L_3883 - .L_3882)
	.align		4
.L_3882:
        /*0010*/ 	.word	index@(.nv.constant0._ZN2at6native29vectorized_elementwise_kernelILi2EZNS0_50_GLOBAL__N__2680c7bb_12_PowKernel_cu_b2145a98_318429pow_tensor_scalar_kernel_implIN3c104HalfES5_EEvRNS_18TensorIteratorBaseET0_EUlS5_E_St5arrayIPcLm2EEEEviS8_T1_)
        /*0014*/ 	.short	0x0160
        /*0016*/ 	.short	0x0020


	//----- nvinfo : EIATTR_CBANK_PARAM_SIZE
	.align		4
.L_3883:
        /*0018*/ 	.byte	0x03, 0x19
        /*001a*/ 	.short	0x0020


	//----- nvinfo : EIATTR_KPARAM_INFO
	.align		4
        /*001c*/ 	.byte	0x04, 0x17
        /*001e*/ 	.short	(.L_3885 - .L_3884)
.L_3884:
        /*0020*/ 	.word	0x00000000
        /*0024*/ 	.short	0x0002
        /*0026*/ 	.short	0x0010
        /*0028*/ 	.byte	0x00, 0xf0, 0x41, 0x00


	//----- nvinfo : EIATTR_KPARAM_INFO
	.align		4
.L_3885:
        /*002c*/ 	.byte	0x04, 0x17
        /*002e*/ 	.short	(.L_3887 - .L_3886)
.L_3886:
        /*0030*/ 	.word	0x00000000
        /*0034*/ 	.short	0x0001
        /*0036*/ 	.short	0x0008
        /*0038*/ 	.byte	0x00, 0xf0, 0x21, 0x00


	//----- nvinfo : EIATTR_KPARAM_INFO
	.align		4
.L_3887:
        /*003c*/ 	.byte	0x04, 0x17
        /*003e*/ 	.short	(.L_3889 - .L_3888)
.L_3888:
        /*0040*/ 	.word	0x00000000
        /*0044*/ 	.short	0x0000
        /*0046*/ 	.short	0x0000
        /*0048*/ 	.byte	0x00, 0xf0, 0x11, 0x00


	//----- nvinfo : EIATTR_MAXREG_COUNT
	.align		4
.L_3889:
        /*004c*/ 	.byte	0x03, 0x1b
        /*004e*/ 	.short	0x00ff


	//----- nvinfo : EIATTR_MERCURY_ISA_VERSION
	.align		4
        /*0050*/ 	.byte	0x03, 0x5f
        /*0052*/ 	.short	0x0000


	//----- nvinfo : EIATTR_EXIT_INSTR_OFFSETS
	.align		4
        /*0054*/ 	.byte	0x04, 0x1c
        /*0056*/ 	.short	(.L_3891 - .L_3890)


	//   ....[0]....
.L_3890:
        /*0058*/ 	.word	0x00000290


	//   ....[1]....
        /*005c*/ 	.word	0x00000c00


	//   ....[2]....
        /*0060*/ 	.word	0x00000c60


	//----- nvinfo : EIATTR_MAX_THREADS
	.align		4
.L_3891:
        /*0064*/ 	.byte	0x04, 0x05
        /*0066*/ 	.short	(.L_3893 - .L_3892)
.L_3892:
        /*0068*/ 	.word	0x00000080
        /*006c*/ 	.word	0x00000001
        /*0070*/ 	.word	0x00000001


	//----- nvinfo : EIATTR_CRS_STACK_SIZE
	.align		4
.L_3893:
        /*0074*/ 	.byte	0x04, 0x1e
        /*0076*/ 	.short	(.L_3895 - .L_3894)
.L_3894:
        /*0078*/ 	.word	0x00000000
.L_3895:


//--------------------- .nv.info._ZN2at6native29vectorized_elementwise_kernelILi4EZNS0_50_GLOBAL__N__2680c7bb_12_PowKernel_cu_b2145a98_318429pow_tensor_scalar_kernel_implIN3c104HalfES5_EEvRNS_18TensorIteratorBaseET0_EUlS5_E_St5arrayIPcLm2EEEEviS8_T1_ --------------------------
	.section	.nv.info._ZN2at6native29vectorized_elementwise_kernelILi4EZNS0_50_GLOBAL__N__2680c7bb_12_PowKernel_cu_b2145a98_318429pow_tensor_scalar_kernel_implIN3c104HalfES5_EEvRNS_18TensorIteratorBaseET0_EUlS5_E_St5arrayIPcLm2EEEEviS8_T1_,"",@"SHT_CUDA_INFO"
	.sectionflags	@""
	.align	4


	//----- nvinfo : EIATTR_CUDA_API_VERSION
	.align		4
        /*0000*/ 	.byte	0x04, 0x37
        /*0002*/ 	.short	(.L_3897 - .L_3896)
.L_3896:
        /*0004*/ 	.word	0x00000082


	//----- nvinfo : EIATTR_SW2861232_WAR
	.align		4
.L_3897:
        /*0008*/ 	.byte	0x01, 0x35
	.zero		2


	//----- nvinfo : EIATTR_PARAM_CBANK
	.align		4
        /*000c*/ 	.byte	0x04, 0x0a
        /*000e*/ 	.short	(.L_3899 - .L_3898)
	.align		4
.L_3898:
        /*0010*/ 	.word	index@(.nv.constant0._ZN2at6native29vectorized_elementwise_kernelILi4EZNS0_50_GLOBAL__N__2680c7bb_12_PowKernel_cu_b2145a98_318429pow_tensor_scalar_kernel_implIN3c104HalfES5_EEvRNS_18TensorIteratorBaseET0_EUlS5_E_St5arrayIPcLm2EEEEviS8_T1_)
        /*0014*/ 	.short	0x0160
        /*0016*/ 	.short	0x0020


	//----- nvinfo : EIATTR_CBANK_PARAM_SIZE
	.align		4
.L_3899:
        /*0018*/ 	.byte	0x03, 0x19
        /*001a*/ 	.short	0x0020


	//----- nvinfo : EIATTR_KPARAM_INFO
	.align		4
        /*001c*/ 	.byte	0x04, 0x17
        /*001e*/ 	.short	(.L_3901 - .L_3900)
.L_3900:
        /*0020*/ 	.word	0x00000000
        /*0024*/ 	.short	0x0002
        /*0026*/ 	.short	0x0010
        /*0028*/ 	.byte	0x00, 0xf0, 0x41, 0x00


	//----- nvinfo : EIATTR_KPARAM_INFO
	.align		4
.L_3901:
        /*002c*/ 	.byte	0x04, 0x17
        /*002e*/ 	.short	(.L_3903 - .L_3902)
.L_3902:
        /*0030*/ 	.word	0x00000000
        /*0034*/ 	.short	0x0001
        /*0036*/ 	.short	0x0008
        /*0038*/ 	.byte	0x00, 0xf0, 0x21, 0x00


	//----- nvinfo : EIATTR_KPARAM_INFO
	.align		4
.L_3903:
        /*003c*/ 	.byte	0x04, 0x17
        /*003e*/ 	.short	(.L_3905 - .L_3904)
.L_3904:
        /*0040*/ 	.word	0x00000000
        /*0044*/ 	.short	0x0000
        /*0046*/ 	.short	0x0000
        /*0048*/ 	.byte	0x00, 0xf0, 0x11, 0x00


	//----- nvinfo : EIATTR_MAXREG_COUNT
	.align		4
.L_3905:
        /*004c*/ 	.byte	0x03, 0x1b
        /*004e*/ 	.short	0x00ff


	//----- nvinfo : EIATTR_MERCURY_ISA_VERSION
	.align		4
        /*0050*/ 	.byte	0x03, 0x5f
        /*0052*/ 	.short	0x0000


	//----- nvinfo : EIATTR_EXIT_INSTR_OFFSETS
	.align		4
        /*0054*/ 	.byte	0x04, 0x1c
        /*0056*/ 	.short	(.L_3907 - .L_3906)


	//   ....[0]....
.L_3906:
        /*0058*/ 	.word	0x00000250


	//   ....[1]....
        /*005c*/ 	.word	0x00000bc0


	//   ....[2]....
        /*0060*/ 	.word	0x00000c20


	//----- nvinfo : EIATTR_MAX_THREADS
	.align		4
.L_3907:
        /*0064*/ 	.byte	0x04, 0x05
        /*0066*/ 	.short	(.L_3909 - .L_3908)
.L_3908:
        /*0068*/ 	.word	0x00000080
        /*006c*/ 	.word	0x00000001
        /*0070*/ 	.word	0x00000001


	//----- nvinfo : EIATTR_CRS_STACK_SIZE
	.align		4
.L_3909:
        /*0074*/ 	.byte	0x04, 0x1e
        /*0076*/ 	.short	(.L_3911 - .L_3910)
.L_3910:
        /*0078*/ 	.word	0x00000000
.L_3911:


//--------------------- .nv.info._ZN2at6native29vectorized_elementwise_kernelILi8EZNS0_50_GLOBAL__N__2680c7bb_12_PowKernel_cu_b2145a98_318429pow_tensor_scalar_kernel_implIN3c104HalfES5_EEvRNS_18TensorIteratorBaseET0_EUlS5_E_St5arrayIPcLm2EEEEviS8_T1_ --------------------------
	.section	.nv.info._ZN2at6native29vectorized_elementwise_kernelILi8EZNS0_50_GLOBAL__N__2680c7bb_12_PowKernel_cu_b2145a98_318429pow_tensor_scalar_kernel_implIN3c104HalfES5_EEvRNS_18TensorIteratorBaseET0_EUlS5_E_St5arrayIPcLm2EEEEviS8_T1_,"",@"SHT_CUDA_INFO"
	.sectionflags	@""
	.align	4


	//----- nvinfo : EIATTR_CUDA_API_VERSION
	.align		4
        /*0000*/ 	.byte	0x04, 0x37
        /*0002*/ 	.short	(.L_3913 - .L_3912)
.L_3912:
        /*0004*/ 	.word	0x00000082


	//----- nvinfo : EIATTR_SW2861232_WAR
	.align		4
.L_3913:
        /*0008*/ 	.byte	0x01, 0x35
	.zero		2


	//----- nvinfo : EIATTR_PARAM_CBANK
	.align		4
        /*000c*/ 	.byte	0x04, 0x0a
        /*000e*/ 	.short	(.L_3915 - .L_3914)
	.align		4
.L_3914:
        /*0010*/ 	.word	index@(.nv.constant0._ZN2at6native29vectorized_elementwise_kernelILi8EZNS0_50_GLOBAL__N__2680c7bb_12_PowKernel_cu_b2145a98_318429pow_tensor_scalar_kernel_implIN3c104HalfES5_EEvRNS_18TensorIteratorBaseET0_EUlS5_E_St5arrayIPcLm2EEEEviS8_T1_)
        /*0014*/ 	.short	0x0160
        /*0016*/ 	.short	0x0020


	//----- nvinfo : EIATTR_CBANK_PARAM_SIZE
	.align		4
.L_3915:
        /*0018*/ 	.byte	0x03, 0x19
        /*001a*/ 	.short	0x0020


	//----- nvinfo : EIATTR_KPARAM_INFO
	.align		4
        /*001c*/ 	.byte	0x04, 0x17
        /*001e*/ 	.short	(.L_3917 - .L_3916)
.L_3916:
        /*0020*/ 	.word	0x00000000
        /*0024*/ 	.short	0x0002
        /*0026*/ 	.short	0x0010
        /*0028*/ 	.byte	0x00, 0xf0, 0x41, 0x00


	//----- nvinfo : EIATTR_KPARAM_INFO
	.align		4
.L_3917:
        /*002c*/ 	.byte	0x04, 0x17
        /*002e*/ 	.short	(.L_3919 - .L_3918)
.L_3918:
        /*0030*/ 	.word	0x00000000
        /*0034*/ 	.short	0x0001
        /*0036*/ 	.short	0x0008
        /*0038*/ 	.byte	0x00, 0xf0, 0x21, 0x00


	//----- nvinfo : EIATTR_KPARAM_INFO
	.align		4
.L_3919:
        /*003c*/ 	.byte	0x04, 0x17
        /*003e*/ 	.short	(.L_3921 - .L_3920)
.L_3920:
        /*0040*/ 	.word	0x00000000
        /*0044*/ 	.short	0x0000
        /*0046*/ 	.short	0x0000
        /*0048*/ 	.byte	0x00, 0xf0, 0x11, 0x00


	//----- nvinfo : EIATTR_MAXREG_COUNT
	.align		4
.L_3921:
        /*004c*/ 	.byte	0x03, 0x1b
        /*004e*/ 	.short	0x00ff


	//----- nvinfo : EIATTR_MERCURY_ISA_VERSION
	.align		4
        /*0050*/ 	.byte	0x03, 0x5f
        /*0052*/ 	.short	0x0000


	//----- nvinfo : EIATTR_EXIT_INSTR_OFFSETS
	.align		4
        /*0054*/ 	.byte	0x04, 0x1c
        /*0056*/ 	.short	(.L_3923 - .L_3922)


	//   ....[0]....
.L_3922:
        /*0058*/ 	.word	0x00000010


	//----- nvinfo : EIATTR_MAX_THREADS
	.align		4
.L_3923:
        /*005c*/ 	.byte	0x04, 0x05
        /*005e*/ 	.short	(.L_3925 - .L_3924)
.L_3924:
        /*0060*/ 	.word	0x00000080
        /*0064*/ 	.word	0x00000001
        /*0068*/ 	.word	0x00000001
.L_3925:


//--------------------- .nv.info._ZN2at6native18elementwise_kernelILi128ELi4EZNS0_15gpu_kernel_implIZNS0_50_GLOBAL__N__2680c7bb_12_PowKernel_cu_b2145a98_318429pow_tensor_scalar_kernel_implIffEEvRNS_18TensorIteratorBaseET0_EUlfE2_EEvS6_RKT_EUliE_EEviT1_ --------------------------
	.section	.nv.info._ZN2at6native18elementwise_kernelILi128ELi4EZNS0_15gpu_kernel_implIZNS0_50_GLOBAL__N__2680c7bb_12_PowKernel_cu_b2145a98_318429pow_tensor_scalar_kernel_implIffEEvRNS_18TensorIteratorBaseET0_EUlfE2_EEvS6_RKT_EUliE_EEviT1_,"",@"SHT_CUDA_INFO"
	.sectionflags	@""
	.align	4


	//----- nvinfo : EIATTR_CUDA_API_VERSION
	.align		4
        /*0000*/ 	.byte	0x04, 0x37
        /*0002*/ 	.short	(.L_3927 - .L_3926)
.L_3926:
        /*0004*/ 	.word	0x00000082


	//----- nvinfo : EIATTR_SW2861232_WAR
	.align		4
.L_3927:
        /*0008*/ 	.byte	0x01, 0x35
	.zero		2


	//----- nvinfo : EIATTR_PARAM_CBANK
	.align		4
        /*000c*/ 	.byte	0x04, 0x0a
        /*000e*/ 	.short	(.L_3929 - .L_3928)
	.align		4
.L_3928:
        /*0010*/ 	.word	index@(.nv.constant0._ZN2at6native18elementwise_kernelILi128ELi4EZNS0_15gpu_kernel_implIZNS0_50_GLOBAL__N__2680c7bb_12_PowKernel_cu_b2145a98_318429pow_tensor_scalar_kernel_implIffEEvRNS_18TensorIteratorBaseET0_EUlfE2_EEvS6_RKT_EUliE_EEviT1_)
        /*0014*/ 	.short	0x0160
        /*0016*/ 	.short	0x0230


	//----- nvinfo : EIATTR_CBANK_PARAM_SIZE
	.align		4
.L_3929:
        /*0018*/ 	.byte	0x03, 0x19
        /*001a*/ 	.short	0x0230


	//----- nvinfo : EIATTR_KPARAM_INFO
	.align		4
        /*001c*/ 	.byte	0x04, 0x17
        /*001e*/ 	.short	(.L_3931 - .L_3930)
.L_3930:
        /*0020*/ 	.word	0x00000000
        /*0024*/ 	.short	0x0001
        /*0026*/ 	.short	0x0008
        /*0028*/ 	.byte	0x00, 0xf0, 0xa1, 0x08


	//----- nvinfo : EIATTR_KPARAM_INFO
	.align		4
.L_3931:
        /*002c*/ 	.byte	0x04, 0x17
        /*002e*/ 	.short	(.L_3933 - .L_3932)
.L_3932:
        /*0030*/ 	.word	0x00000000
        /*0034*/ 	.short	0x0000
        /*0036*/ 	.short	0x0000
        /*0038*/ 	.byte	0x00, 0xf0, 0x11, 0x00


	//----- nvinfo : EIATTR_MAXREG_COUNT
	.align		4
.L_3933:
        /*003c*/ 	.byte	0x03, 0x1b
        /*003e*/ 	.short	0x0080


	//----- nvinfo : EIATTR_EXTERNS
	.align		4
        /*0040*/ 	.byte	0x04, 0x0f
        /*0042*/ 	.short	(.L_3935 - .L_3934)


	//   ....[0]....
	.align		4
.L_3934:
        /*0044*/ 	.word	index@(__assertfail)


	//----- nvinfo : EIATTR_MERCURY_ISA_VERSION
	.align		4
.L_3935:
        /*0048*/ 	.byte	0x03, 0x5f
        /*004a*/ 	.short	0x0000


	//----- nvinfo : EIATTR_SYSCALL_OFFSETS
	.align		4
        /*004c*/ 	.byte	0x04, 0x46
        /*004e*/ 	.short	(.L_3937 - .L_3936)


	//   ....[0]....
.L_3936:
        /*0050*/ 	.word	0x00001c60


	//   ....[1]....
        /*0054*/ 	.word	0x00002b10


	//   ....[2]....
        /*0058*/ 	.word	0x000047b0


	//   ....[3]....
        /*005c*/ 	.word	0x00005660


	//   ....[4]....
        /*0060*/ 	.word	0x000072d0


	//   ....[5]....
        /*0064*/ 	.word	0x00008180


	//   ....[6]....
        /*0068*/ 	.word	0x00009e00


	//   ....[7]....
        /*006c*/ 	.word	0x0000acb0


	//----- nvinfo : EIATTR_EXIT_INSTR_OFFSETS
	.align		4
.L_3937:
        /*0070*/ 	.byte	0x04, 0x1c
        /*0072*/ 	.short	(.L_3939 - .L_3938)


	//   ....[0]....
.L_3938:
        /*0074*/ 	.word	0x00008220


	//   ....[1]....
        /*0078*/ 	.word	0x00009fa0


	//   ....[2]....
        /*007c*/ 	.word	0x00009fe0


	//   ....[3]....
        /*0080*/ 	.word	0x0000a070


	//   ....[4]....
        /*0084*/ 	.word	0x0000a0a0


	//   ....[5]....
        /*0088*/ 	.word	0x0000a0d0


	//   ....[6]....
        /*008c*/ 	.word	0x0000a150


	//   ....[7]....
        /*0090*/ 	.word	0x0000a180


	//   ....[8]....
        /*0094*/ 	.word	0x0000a210


	//   ....[9]....
        /*0098*/ 	.word	0x0000a250


	//   ....[10]....
        /*009c*/ 	.word	0x0000a290


	//   ....[11]....
        /*00a0*/ 	.word	0x0000a350


	//   ....[12]....
        /*00a4*/ 	.word	0x0000a3a0


	//   ....[13]....
        /*00a8*/ 	.word	0x0000a520


	//   ....[14]....
        /*00ac*/ 	.word	0x0000a670


	//   ....[15]....
        /*00b0*/ 	.word	0x0000a6a0


	//   ....[16]....
        /*00b4*/ 	.word	0x0000a750


	//   ....[17]....
        /*00b8*/ 	.word	0x0000a8c0


	//   ....[18]....
        /*00bc*/ 	.word	0x0000aa30


	//   ....[19]....
        /*00c0*/ 	.word	0x0000ab80


	//   ....[20]....
        /*00c4*/ 	.word	0x0000acc0


	//   ....[21]....
        /*00c8*/ 	.word	0x0000acf0


	//   ....[22]....
        /*00cc*/ 	.word	0x0000ad20


	//----- nvinfo : EIATTR_MAX_THREADS
	.align		4
.L_3939:
        /*00d0*/ 	.byte	0x04, 0x05
        /*00d2*/ 	.short	(.L_3941 - .L_3940)
.L_3940:
        /*00d4*/ 	.word	0x00000080
        /*00d8*/ 	.word	0x00000001
        /*00dc*/ 	.word	0x00000001


	//----- nvinfo : EIATTR_CRS_STACK_SIZE
	.align		4
.L_3941:
        /*00e0*/ 	.byte	0x04, 0x1e
        /*00e2*/ 	.short	(.L_3943 - .L_3942)
.L_3942:
        /*00e4*/ 	.word	0x00000000
.L_3943:


//--------------------- .nv.info._ZN2at6native27unrolled_elementwise_kernelIZNS0_50_GLOBAL__N__2680c7bb_12_PowKernel_cu_b2145a98_318429pow_tensor_scalar_kernel_implIffEEvRNS_18TensorIteratorBaseET0_EUlfE2_St5arrayIPcLm2EELi4E23TrivialOffsetCalculatorILi1EjESC_NS0_6memory12LoadWithCastILi1EEENSD_13StoreWithCastILi1EEEEEviT_S6_T2_T3_T4_T5_ --------------------------
	.section	.nv.info._ZN2at6native27unrolled_elementwise_kernelIZNS0_50_GLOBAL__N__2680c7bb_12_PowKernel_cu_b2145a98_318429pow_tensor_scalar_kernel_implIffEEvRNS_18TensorIteratorBaseET0_EUlfE2_St5arrayIPcLm2EELi4E23TrivialOffsetCalculatorILi1EjESC_NS0_6memory12LoadWithCastILi1EEENSD_13StoreWithCastILi1EEEEEviT_S6_T2_T3_T4_T5_,"",@"SHT_CUDA_INFO"
	.sectionflags	@""
	.align	4


	//----- nvinfo : EIATTR_CUDA_API_VERSION
	.align		4
        /*0000*/ 	.byte	0x04, 0x37
        /*0002*/ 	.short	(.L_3945 - .L_3944)
.L_3944:
        /*0004*/ 	.word	0x00000082


	//----- nvinfo : EIATTR_SW2861232_WAR
	.align		4
.L_3945:
        /*0008*/ 	.byte	0x01, 0x35
	.zero		2


	//----- nvinfo : EIATTR_PARAM_CBANK
	.align		4
        /*000c*/ 	.byte	0x04, 0x0a
        /*000e*/ 	.short	(.L_3947 - .L_3946)
	.align		4
.L_3946:
        /*0010*/ 	.word	index@(.nv.constant0._ZN2at6native27unrolled_elementwise_kernelIZNS0_50_GLOBAL__N__2680c7bb_12_PowKernel_cu_b2145a98_318429pow_tensor_scalar_kernel_implIffEEvRNS_18TensorIteratorBaseET0_EUlfE2_St5arrayIPcLm2EELi4E23TrivialOffsetCalculatorILi1EjESC_NS0_6memory12LoadWithCastILi1EEENSD_13StoreWithCastILi1EEEEEviT_S6_T2_T3_T4_T5_)
        /*0014*/ 	.short	0x0160
        /*0016*/ 	.short	0x003c


	//----- nvinfo : EIATTR_CBANK_PARAM_SIZE
	.align		4
.L_3947:
        /*0018*/ 	.byte	0x03, 0x19
        /*001a*/ 	.short	0x003c


	//----- nvinfo : EIATTR_KPARAM_INFO
	.align		4
        /*001c*/ 	.byte	0x04, 0x17
        /*001e*/ 	.short	(.L_3949 - .L_3948)
.L_3948:
        /*0020*/ 	.word	0x00000000
        /*0024*/ 	.short	0x0006
        /*0026*/ 	.short	0x0034
        /*0028*/ 	.byte	0x00, 0xf0, 0x21, 0x00


	//----- nvinfo : EIATTR_KPARAM_INFO
	.align		4
.L_3949:
        /*002c*/ 	.byte	0x04, 0x17
        /*002e*/ 	.short	(.L_3951 - .L_3950)
.L_3950:
        /*0030*/ 	.word	0x00000000
        /*0034*/ 	.short	0x0005
        /*0036*/ 	.short	0x002c
        /*0038*/ 	.byte	0x00, 0xf0, 0x21, 0x00


	//----- nvinfo : EIATTR_KPARAM_INFO
	.align		4
.L_3951:
        /*003c*/ 	.byte	0x04, 0x17
        /*003e*/ 	.short	(.L_3953 - .L_3952)
.L_3952:
        /*0040*/ 	.word	0x00000000
        /*0044*/ 	.short	0x0004
        /*0046*/ 	.short	0x0029
        /*0048*/ 	.byte	0x00, 0xf0, 0x05, 0x00


	//----- nvinfo : EIATTR_KPARAM_INFO
	.align		4
.L_3953:
        /*004c*/ 	.byte	0x04, 0x17
        /*004e*/ 	.short	(.L_3955 - .L_3954)
.L_3954:
        /*0050*/ 	.word	0x00000000
        /*0054*/ 	.short	0x0003
        /*0056*/ 	.short	0x0028
        /*0058*/ 	.byte	0x00, 0xf0, 0x05, 0x00


	//----- nvinfo : EIATTR_KPARAM_INFO
	.align		4
.L_3955:
        /*005c*/ 	.byte	0x04, 0x17
        /*005e*/ 	.short	(.L_3957 - .L_3956)
.L_3956:
        /*0060*/ 	.word	0x00000000
        /*0064*/ 	.short	0x0002
        /*0066*/ 	.short	0x0018
        /*0068*/ 	.byte	0x00, 0xf0, 0x41, 0x00


	//----- nvinfo : EIATTR_KPARAM_INFO
	.align		4
.L_3957:
        /*006c*/ 	.byte	0x04, 0x17
        /*006e*/ 	.short	(.L_3959 - .L_3958)
.L_3958:
        /*0070*/ 	.word	0x00000000
        /*0074*/ 	.short	0x0001
        /*0076*/ 	.short	0x0008
        /*0078*/ 	.byte	0x00, 0xf0, 0x41, 0x00


	//----- nvinfo : EIATTR_KPARAM_INFO
	.align		4
.L_3959:
        /*007c*/ 	.byte	0x04, 0x17
        /*007e*/ 	.short	(.L_3961 - .L_3960)
.L_3960:
        /*0080*/ 	.word	0x00000000
        /*0084*/ 	.short	0x0000
        /*0086*/ 	.short	0x0000
        /*0088*/ 	.byte	0x00, 0xf0, 0x11, 0x00


	//----- nvinfo : EIATTR_MAXREG_COUNT
	.align		4
.L_3961:
        /*008c*/ 	.byte	0x03, 0x1b
        /*008e*/ 	.short	0x00ff


	//----- nvinfo : EIATTR_EXTERNS
	.align		4
        /*0090*/ 	.byte	0x04, 0x0f
        /*0092*/ 	.short	(.L_3963 - .L_3962)


	//   ....[0]....
	.align		4
.L_3962:
        /*0094*/ 	.word	index@(__assertfail)


	//----- nvinfo : EIATTR_MERCURY_ISA_VERSION
	.align		4
.L_3963:
        /*0098*/ 	.byte	0x03, 0x5f
        /*009a*/ 	.short	0x0000


	//----- nvinfo : EIATTR_SYSCALL_OFFSETS
	.align		4
        /*009c*/ 	.byte	0x04, 0x46
        /*009e*/ 	.short	(.L_3965 - .L_3964)


	//   ....[0]....
.L_3964:
        /*00a0*/ 	.word	0x00000e50


	//   ....[1]....
        /*00a4*/ 	.word	0x00001cd0


	//   ....[2]....
        /*00a8*/ 	.word	0x00002b60


	//   ....[3]....
        /*00ac*/ 	.word	0x00003990


	//   ....[4]....
        /*00b0*/ 	.word	0x00004ae0


	//   ....[5]....
        /*00b4*/ 	.word	0x000059f0


	//   ....[6]....
        /*00b8*/ 	.word	0x000068c0


	//   ....[7]....
        /*00bc*/ 	.word	0x00007790


	//----- nvinfo : EIATTR_EXIT_INSTR_OFFSETS
	.align		4
.L_3965:
        /*00c0*/ 	.byte	0x04, 0x1c
        /*00c2*/ 	.short	(.L_3967 - .L_3966)


	//   ....[0]....
.L_3966:
        /*00c4*/ 	.word	0x00006960


	//   ....[1]....
        /*00c8*/ 	.word	0x00006a80


	//   ....[2]....
        /*00cc*/ 	.word	0x00006ac0


	//   ....[3]....
        /*00d0*/ 	.word	0x00006b50


	//   ....[4]....
        /*00d4*/ 	.word	0x00006b80


	//   ....[5]....
        /*00d8*/ 	.word	0x00006bb0


	//   ....[6]....
        /*00dc*/ 	.word	0x00006c30


	//   ....[7]....
        /*00e0*/ 	.word	0x00006c60


	//   ....[8]....
        /*00e4*/ 	.word	0x00006cf0


	//   ....[9]....
        /*00e8*/ 	.word	0x00006d30


	//   ....[10]....
        /*00ec*/ 	.word	0x00006d70


	//   ....[11]....
        /*00f0*/ 	.word	0x00006e30


	//   ....[12]....
        /*00f4*/ 	.word	0x00006e80


	//   ....[13]....
        /*00f8*/ 	.word	0x00007000


	//   ....[14]....
        /*00fc*/ 	.word	0x00007150


	//   ....[15]....
        /*0100*/ 	.word	0x00007180


	//   ....[16]....
        /*0104*/ 	.word	0x00007230


	//   ....[17]....
        /*0108*/ 	.word	0x000073a0


	//   ....[18]....
        /*010c*/ 	.word	0x00007510


	//   ....[19]....
        /*0110*/ 	.word	0x00007660


	//   ....[20]....
        /*0114*/ 	.word	0x000077a0


	//   ....[21]....
        /*0118*/ 	.word	0x000077d0


	//   ....[22]....
        /*011c*/ 	.word	0x00007800


	//----- nvinfo : EIATTR_MAX_THREADS
	.align		4
.L_3967:
        /*0120*/ 	.byte	0x04, 0x05
        /*0122*/ 	.short	(.L_3969 - .L_3968)
.L_3968:
        /*0124*/ 	.word	0x00000080
        /*0128*/ 	.word	0x00000001
        /*012c*/ 	.word	0x00000001


	//----- nvinfo : EIATTR_CRS_STACK_SIZE
	.align		4
.L_3969:
        /*0130*/ 	.byte	0x04, 0x1e
        /*0132*/ 	.short	(.L_3971 - .L_3970)
.L_3970:
        /*0134*/ 	.word	0x00000000
.L_3971:


//--------------------- .nv.info._ZN2at6native18elementwise_kernelILi128ELi2EZNS0_22gpu_kernel_impl_nocastIZNS0_50_GLOBAL__N__2680c7bb_12_PowKernel_cu_b2145a98_318429pow_tensor_scalar_kernel_implIffEEvRNS_18TensorIteratorBaseET0_EUlfE2_EEvS6_RKT_EUliE_EEviT1_ --------------------------
	.section	.nv.info._ZN2at6native18elementwise_kernelILi128ELi2EZNS0_22gpu_kernel_impl_nocastIZNS0_50_GLOBAL__N__2680c7bb_12_PowKernel_cu_b2145a98_318429pow_tensor_scalar_kernel_implIffEEvRNS_18TensorIteratorBaseET0_EUlfE2_EEvS6_RKT_EUliE_EEviT1_,"",@"SHT_CUDA_INFO"
	.sectionflags	@""
	.align	4


	//----- nvinfo : EIATTR_CUDA_API_VERSION
	.align		4
        /*0000*/ 	.byte	0x04, 0x37
        /*0002*/ 	.short	(.L_3973 - .L_3972)
.L_3972:
        /*0004*/ 	.word	0x00000082


	//----- nvinfo : EIATTR_SW2861232_WAR
	.align		4
.L_3973:
        /*0008*/ 	.byte	0x01, 0x35
	.zero		2


	//----- nvinfo : EIATTR_PARAM_CBANK
	.align		4
        /*000c*/ 	.byte	0x04, 0x0a
        /*000e*/ 	.short	(.L_3975 - .L_3974)
	.align		4
.L_3974:
        /*0010*/ 	.word	index@(.nv.constant0._ZN2at6native18elementwise_kernelILi128ELi2EZNS0_22gpu_kernel_impl_nocastIZNS0_50_GLOBAL__N__2680c7bb_12_PowKernel_cu_b2145a98_318429pow_tensor_scalar_kernel_implIffEEvRNS_18TensorIteratorBaseET0_EUlfE2_EEvS6_RKT_EUliE_EEviT1_)
        /*0014*/ 	.short	0x0160
        /*0016*/ 	.short	0x0228


	//----- nvinfo : EIATTR_CBANK_PARAM_SIZE
	.align		4
.L_3975:
        /*0018*/ 	.byte	0x03, 0x19
        /*001a*/ 	.short	0x0228


	//----- nvinfo : EIATTR_KPARAM_INFO
	.align		4
        /*001c*/ 	.byte	0x04, 0x17
        /*001e*/ 	.short	(.L_3977 - .L_3976)
.L_3976:
        /*0020*/ 	.word	0x00000000
        /*0024*/ 	.short	0x0001
        /*0026*/ 	.short	0x0008
        /*0028*/ 	.byte	0x00, 0xf0, 0x81, 0x08


	//----- nvinfo : EIATTR_KPARAM_INFO
	.align		4
.L_3977:
        /*002c*/ 	.byte	0x04, 0x17
        /*002e*/ 	.short	(.L_3979 - .L_3978)
.L_3978:
        /*0030*/ 	.word	0x00000000
        /*0034*/ 	.short	0x0000
        /*0036*/ 	.short	0x0000
        /*0038*/ 	.byte	0x00, 0xf0, 0x11, 0x00


	//----- nvinfo : EIATTR_MAXREG_COUNT
	.align		4
.L_3979:
        /*003c*/ 	.byte	0x03, 0x1b
        /*003e*/ 	.short	0x0080


	//----- nvinfo : EIATTR_MERCURY_ISA_VERSION
	.align		4
        /*0040*/ 	.byte	0x03, 0x5f
        /*0042*/ 	.short	0x0000


	//----- nvinfo : EIATTR_EXIT_INSTR_OFFSETS
	.align		4
        /*0044*/ 	.byte	0x04, 0x1c
        /*0046*/ 	.short	(.L_3981 - .L_3980)


	//   ....[0]....
.L_3980:
        /*0048*/ 	.word	0x00000f80


	//   ....[1]....
        /*004c*/ 	.word	0x00001e60


	//----- nvinfo : EIATTR_MAX_THREADS
	.align		4
.L_3981:
        /*0050*/ 	.byte	0x04, 0x05
        /*0052*/ 	.short	(.L_3983 - .L_3982)
.L_3982:
        /*0054*/ 	.word	0x00000080
        /*0058*/ 	.word	0x00000001
        /*005c*/ 	.word	0x00000001


	//----- nvinfo : EIATTR_CRS_STACK_SIZE
	.align		4
.L_3983:
        /*0060*/ 	.byte	0x04, 0x1e
        /*0062*/ 	.short	(.L_3985 - .L_3984)
.L_3984:
        /*0064*/ 	.word	0x00000000
.L_3985:


//--------------------- .nv.info._ZN2at6native27unrolled_elementwise_kernelIZNS0_50_GLOBAL__N__2680c7bb_12_PowKernel_cu_b2145a98_318429pow_tensor_scalar_kernel_implIffEEvRNS_18TensorIteratorBaseET0_EUlfE2_St5arrayIPcLm2EELi4E23TrivialOffsetCalculatorILi1EjESC_NS0_6memory15LoadWithoutCastENSD_16StoreWithoutCastEEEviT_S6_T2_T3_T4_T5_ --------------------------
	.section	.nv.info._ZN2at6native27unrolled_elementwise_kernelIZNS0_50_GLOBAL__N__2680c7bb_12_PowKernel_cu_b2145a98_318429pow_tensor_scalar_kernel_implIffEEvRNS_18TensorIteratorBaseET0_EUlfE2_St5arrayIPcLm2EELi4E23TrivialOffsetCalculatorILi1EjESC_NS0_6memory15LoadWithoutCastENSD_16StoreWithoutCastEEEviT_S6_T2_T3_T4_T5_,"",@"SHT_CUDA_INFO"
	.sectionflags	@""
	.align	4


	//----- nvinfo : EIATTR_CUDA_API_VERSION
	.align		4
        /*0000*/ 	.byte	0x04, 0x37
        /*0002*/ 	.short	(.L_3987 - .L_3986)
.L_3986:
        /*0004*/ 	.word	0x00000082


	//----- nvinfo : EIATTR_SW2861232_WAR
	.align		4
.L_3987:
        /*0008*/ 	.byte	0x01, 0x35
	.zero		2


	//----- nvinfo : EIATTR_PARAM_CBANK
	.align		4
        /*000c*/ 	.byte	0x04, 0x0a
        /*000e*/ 	.short	(.L_3989 - .L_3988)
	.align		4
.L_3988:
        /*0010*/ 	.word	index@(.nv.constant0._ZN2at6native27unrolled_elementwise_kernelIZNS0_50_GLOBAL__N__2680c7bb_12_PowKernel_cu_b2145a98_318429pow_tensor_scalar_kernel_implIffEEvRNS_18TensorIteratorBaseET0_EUlfE2_St5arrayIPcLm2EELi4E23TrivialOffsetCalculatorILi1EjESC_NS0_6memory15LoadWithoutCastENSD_16StoreWithoutCastEEEviT_S6_T2_T3_T4_T5_)
        /*0014*/ 	.short	0x0160
        /*0016*/ 	.short	0x002c


	//----- nvinfo : EIATTR_CBANK_PARAM_SIZE
	.align		4
.L_3989:
        /*0018*/ 	.byte	0x03, 0x19
        /*001a*/ 	.short	0x002c


	//----- nvinfo : EIATTR_KPARAM_INFO
	.align		4
        /*001c*/ 	.byte	0x04, 0x17
        /*001e*/ 	.short	(.L_3991 - .L_3990)
.L_3990:
        /*0020*/ 	.word	0x00000000
        /*0024*/ 	.short	0x0006
        /*0026*/ 	.short	0x002b
        /*0028*/ 	.byte	0x00, 0xf0, 0x05, 0x00


	//----- nvinfo : EIATTR_KPARAM_INFO
	.align		4
.L_3991:
        /*002c*/ 	.byte	0x04, 0x17
        /*002e*/ 	.short	(.L_3993 - .L_3992)
.L_3992:
        /*0030*/ 	.word	0x00000000
        /*0034*/ 	.short	0x0005
        /*0036*/ 	.short	0x002a
        /*0038*/ 	.byte	0x00, 0xf0, 0x05, 0x00


	//----- nvinfo : EIATTR_KPARAM_INFO
	.align		4
.L_3993:
        /*003c*/ 	.byte	0x04, 0x17
        /*003e*/ 	.short	(.L_3995 - .L_3994)
.L_3994:
        /*0040*/ 	.word	0x00000000
        /*0044*/ 	.short	0x0004
        /*0046*/ 	.short	0x0029
        /*0048*/ 	.byte	0x00, 0xf0, 0x05, 0x00


	//----- nvinfo : EIATTR_KPARAM_INFO
	.align		4
.L_3995:
        /*004c*/ 	.byte	0x04, 0x17
        /*004e*/ 	.short	(.L_3997 - .L_3996)
.L_3996:
        /*0050*/ 	.word	0x00000000
        /*0054*/ 	.short	0x0003
        /*0056*/ 	.short	0x0028
        /*0058*/ 	.byte	0x00, 0xf0, 0x05, 0x00


	//----- nvinfo : EIATTR_KPARAM_INFO
	.align		4
.L_3997:
        /*005c*/ 	.byte	0x04, 0x17
        /*005e*/ 	.short	(.L_3999 - .L_3998)
.L_3998:
        /*0060*/ 	.word	0x00000000
        /*0064*/ 	.short	0x0002
        /*0066*/ 	.short	0x0018
        /*0068*/ 	.byte	0x00, 0xf0, 0x41, 0x00


	//----- nvinfo : EIATTR_KPARAM_INFO
	.align		4
.L_3999:
        /*006c*/ 	.byte	0x04, 0x17
        /*006e*/ 	.short	(.L_4001 - .L_4000)
.L_4000:
        /*0070*/ 	.word	0x00000000
        /*0074*/ 	.short	0x0001
        /*0076*/ 	.short	0x0008
        /*0078*/ 	.byte	0x00, 0xf0, 0x41, 0x00


	//----- nvinfo : EIATTR_KPARAM_INFO
	.align		4
.L_4001:
        /*007c*/ 	.byte	0x04, 0x17
        /*007e*/ 	.short	(.L_4003 - .L_4002)
.L_4002:
        /*0080*/ 	.word	0x00000000
        /*0084*/ 	.short	0x0000
        /*0086*/ 	.short	0x0000
        /*0088*/ 	.byte	0x00, 0xf0, 0x11, 0x00


	//----- nvinfo : EIATTR_MAXREG_COUNT
	.align		4
.L_4003:
        /*008c*/ 	.byte	0x03, 0x1b
        /*008e*/ 	.short	0x00ff


	//----- nvinfo : EIATTR_MERCURY_ISA_VERSION
	.align		4
        /*0090*/ 	.byte	0x03, 0x5f
        /*0092*/ 	.short	0x0000


	//----- nvinfo : EIATTR_EXIT_INSTR_OFFSETS
	.align		4
        /*0094*/ 	.byte	0x04, 0x1c
        /*0096*/ 	.short	(.L_4005 - .L_4004)


	//   ....[0]....
.L_4004:
        /*0098*/ 	.word	0x00000480


	//   ....[1]....
        /*009c*/ 	.word	0x000004d0


	//----- nvinfo : EIATTR_MAX_THREADS
	.align		4
.L_4005:
        /*00a0*/ 	.byte	0x04, 0x05
        /*00a2*/ 	.short	(.L_4007 - .L_4006)
.L_4006:
        /*00a4*/ 	.word	0x00000080
        /*00a8*/ 	.word	0x00000001
        /*00ac*/ 	.word	0x00000001


	//----- nvinfo : EIATTR_CRS_STACK_SIZE
	.align		4
.L_4007:
        /*00b0*/ 	.byte	0x04, 0x1e
        /*00b2*/ 	.short	(.L_4009 - .L_4008)
.L_4008:
        /*00b4*/ 	.word	0x00000000
.L_4009:


//--------------------- .nv.info._ZN2at6native29vectorized_elementwise_kernelILi2EZNS0_50_GLOBAL__N__2680c7bb_12_PowKernel_cu_b2145a98_318429pow_tensor_scalar_kernel_implIffEEvRNS_18TensorIteratorBaseET0_EUlfE2_St5arrayIPcLm2EEEEviS6_T1_ --------------------------
	.section	.nv.info._ZN2at6native29vectorized_elementwise_kernelILi2EZNS0_50_GLOBAL__N__2680c7bb_12_PowKernel_cu_b2145a98_318429pow_tensor_scalar_kernel_implIffEEvRNS_18TensorIteratorBaseET0_EUlfE2_St5arrayIPcLm2EEEEviS6_T1_,"",@"SHT_CUDA_INFO"
	.sectionflags	@""
	.align	4


	//----- nvinfo : EIATTR_CUDA_API_VERSION
	.align		4
        /*0000*/ 	.byte	0x04, 0x37
        /*0002*/ 	.short	(.L_4011 - .L_4010)
.L_4010:
        /*0004*/ 	.word	0x00000082


	//----- nvinfo : EIATTR_SW2861232_WAR
	.align		4
.L_4011:
        /*0008*/ 	.byte	0x01, 0x35
	.zero		2


	//----- nvinfo : EIATTR_PARAM_CBANK
	.align		4
        /*000c*/ 	.byte	0x04, 0x0a
        /*000e*/ 	.short	(.L_4013 - .L_4012)
	.align		4
.L_4012:
        /*0010*/ 	.word	index@(.nv.constant0._ZN2at6native29vectorized_elementwise_kernelILi2EZNS0_50_GLOBAL__N__2680c7bb_12_PowKernel_cu_b2145a98_318429pow_tensor_scalar_kernel_implIffEEvRNS_18TensorIteratorBaseET0_EUlfE2_St5arrayIPcLm2EEEEviS6_T1_)
        /*0014*/ 	.short	0x0160
        /*0016*/ 	.short	0x0028


	//----- nvinfo : EIATTR_CBANK_PARAM_SIZE
	.align		4
.L_4013:
        /*0018*/ 	.byte	0x03, 0x19
        /*001a*/ 	.short	0x0028


	//----- nvinfo : EIATTR_KPARAM_INFO
	.align		4
        /*001c*/ 	.byte	0x04, 0x17
        /*001e*/ 	.short	(.L_4015 - .L_4014)
.L_4014:
        /*0020*/ 	.word	0x00000000
        /*0024*/ 	.short	0x0002
        /*0026*/ 	.short	0x0018
        /*0028*/ 	.byte	0x00, 0xf0, 0x41, 0x00


	//----- nvinfo : EIATTR_KPARAM_INFO
	.align		4
.L_4015:
        /*002c*/ 	.byte	0x04, 0x17
        /*002e*/ 	.short	(.L_4017 - .L_4016)
.L_4016:
        /*0030*/ 	.word	0x00000000
        /*0034*/ 	.short	0x0001
        /*0036*/ 	.short	0x0008
        /*0038*/ 	.byte	0x00, 0xf0, 0x41, 0x00


	//----- nvinfo : EIATTR_KPARAM_INFO
	.align		4
.L_4017:
        /*003c*/ 	.byte	0x04, 0x17
        /*003e*/ 	.short	(.L_4019 - .L_4018)
.L_4018:
        /*0040*/ 	.word	0x00000000
        /*0044*/ 	.short	0x0000
        /*0046*/ 	.short	0x0000
        /*0048*/ 	.byte	0x00, 0xf0, 0x11, 0x00


	//----- nvinfo : EIATTR_MAXREG_COUNT
	.align		4
.L_4019:
        /*004c*/ 	.byte	0x03, 0x1b
        /*004e*/ 	.short	0x00ff


	//----- nvinfo : EIATTR_MERCURY_ISA_VERSION
	.align		4
        /*0050*/ 	.byte	0x03, 0x5f
        /*0052*/ 	.short	0x0000


	//----- nvinfo : EIATTR_EXIT_INSTR_OFFSETS
	.align		4
        /*0054*/ 	.byte	0x04, 0x1c
        /*0056*/ 	.short	(.L_4021 - .L_4020)


	//   ....[0]....
.L_4020:
        /*0058*/ 	.word	0x000002d0


	//   ....[1]....
        /*005c*/ 	.word	0x00000bf0


	//   ....[2]....
        /*0060*/ 	.word	0x00000c40


	//----- nvinfo : EIATTR_MAX_THREADS
	.align		4
.L_4021:
        /*0064*/ 	.byte	0x04, 0x05
        /*0066*/ 	.short	(.L_4023 - .L_4022)
.L_4022:
        /*0068*/ 	.word	0x00000080
        /*006c*/ 	.word	0x00000001
        /*0070*/ 	.word	0x00000001


	//----- nvinfo : EIATTR_CRS_STACK_SIZE
	.align		4
.L_4023:
        /*0074*/ 	.byte	0x04, 0x1e
        /*0076*/ 	.short	(.L_4025 - .L_4024)
.L_4024:
        /*0078*/ 	.word	0x00000000
.L_4025:


//--------------------- .nv.info._ZN2at6native29vectorized_elementwise_kernelILi4EZNS0_50_GLOBAL__N__2680c7bb_12_PowKernel_cu_b2145a98_318429pow_tensor_scalar_kernel_implIffEEvRNS_18TensorIteratorBaseET0_EUlfE2_St5arrayIPcLm2EEEEviS6_T1_ --------------------------
	.section	.nv.info._ZN2at6native29vectorized_elementwise_kernelILi4EZNS0_50_GLOBAL__N__2680c7bb_12_PowKernel_cu_b2145a98_318429pow_tensor_scalar_kernel_implIffEEvRNS_18TensorIteratorBaseET0_EUlfE2_St5arrayIPcLm2EEEEviS6_T1_,"",@"SHT_CUDA_INFO"
	.sectionflags	@""
	.align	4


	//----- nvinfo : EIATTR_CUDA_API_VERSION
	.align		4
        /*0000*/ 	.byte	0x04, 0x37
        /*0002*/ 	.short	(.L_4027 - .L_4026)
.L_4026:
        /*0004*/ 	.word	0x00000082


	//----- nvinfo : EIATTR_SW2861232_WAR
	.align		4
.L_4027:
        /*0008*/ 	.byte	0x01, 0x35
	.zero		2


	//----- nvinfo : EIATTR_PARAM_CBANK
	.align		4
        /*000c*/ 	.byte	0x04, 0x0a
        /*000e*/ 	.short	(.L_4029 - .L_4028)
	.align		4
.L_4028:
        /*0010*/ 	.word	index@(.nv.constant0._ZN2at6native29vectorized_elementwise_kernelILi4EZNS0_50_GLOBAL__N__2680c7bb_12_PowKernel_cu_b2145a98_318429pow_tensor_scalar_kernel_implIffEEvRNS_18TensorIteratorBaseET0_EUlfE2_St5arrayIPcLm2EEEEviS6_T1_)
        /*0014*/ 	.short	0x0160
        /*0016*/ 	.short	0x0028


	//----- nvinfo : EIATTR_CBANK_PARAM_SIZE
	.align		4
.L_4029:
        /*0018*/ 	.byte	0x03, 0x19
        /*001a*/ 	.short	0x0028


	//----- nvinfo : EIATTR_KPARAM_INFO
	.align		4
        /*001c*/ 	.byte	0x04, 0x17
        /*001e*/ 	.short	(.L_4031 - .L_4030)
.L_4030:
        /*0020*/ 	.word	0x00000000
        /*0024*/ 	.short	0x0002
        /*0026*/ 	.short	0x0018
        /*0028*/ 	.byte	0x00, 0xf0, 0x41, 0x00


	//----- nvinfo : EIATTR_KPARAM_INFO
	.align		4
.L_4031:
        /*002c*/ 	.byte	0x04, 0x17
        /*002e*/ 	.short	(.L_4033 - .L_4032)
.L_4032:
        /*0030*/ 	.word	0x00000000
        /*0034*/ 	.short	0x0001
        /*0036*/ 	.short	0x0008
        /*0038*/ 	.byte	0x00, 0xf0, 0x41, 0x00


	//----- nvinfo : EIATTR_KPARAM_INFO
	.align		4
.L_4033:
        /*003c*/ 	.byte	0x04, 0x17
        /*003e*/ 	.short	(.L_4035 - .L_4034)
.L_4034:
        /*0040*/ 	.word	0x00000000
        /*0044*/ 	.short	0x0000
        /*0046*/ 	.short	0x0000
        /*0048*/ 	.byte	0x00, 0xf0, 0x11, 0x00


	//----- nvinfo : EIATTR_MAXREG_COUNT
	.align		4
.L_4035:
        /*004c*/ 	.byte	0x03, 0x1b
        /*004e*/ 	.short	0x00ff


	//----- nvinfo : EIATTR_MERCURY_ISA_VERSION
	.align		4
        /*0050*/ 	.byte	0x03, 0x5f
        /*0052*/ 	.short	0x0000


	//----- nvinfo : EIATTR_EXIT_INSTR_OFFSETS
	.align		4
        /*0054*/ 	.byte	0x04, 0x1c
        /*0056*/ 	.short	(.L_4037 - .L_4036)


	//   ....[0]....
.L_4036:
        /*0058*/ 	.word	0x00000290


	//   ....[1]....
        /*005c*/ 	.word	0x00000bb0


	//   ....[2]....
        /*0060*/ 	.word	0x00000c00


	//----- nvinfo : EIATTR_MAX_THREADS
	.align		4
.L_4037:
        /*0064*/ 	.byte	0x04, 0x05
        /*0066*/ 	.short	(.L_4039 - .L_4038)
.L_4038:
        /*0068*/ 	.word	0x00000080
        /*006c*/ 	.word	0x00000001
        /*0070*/ 	.word	0x00000001


	//----- nvinfo : EIATTR_CRS_STACK_SIZE
	.align		4
.L_4039:
        /*0074*/ 	.byte	0x04, 0x1e
        /*0076*/ 	.short	(.L_4041 - .L_4040)
.L_4040:
        /*0078*/ 	.word	0x00000000
.L_4041:


//--------------------- .nv.info._ZN2at6native29vectorized_elementwise_kernelILi8EZNS0_50_GLOBAL__N__2680c7bb_12_PowKernel_cu_b2145a98_318429pow_tensor_scalar_kernel_implIffEEvRNS_18TensorIteratorBaseET0_EUlfE2_St5arrayIPcLm2EEEEviS6_T1_ --------------------------
	.section	.nv.info._ZN2at6native29vectorized_elementwise_kernelILi8EZNS0_50_GLOBAL__N__2680c7bb_12_PowKernel_cu_b2145a98_318429pow_tensor_scalar_kernel_implIffEEvRNS_18TensorIteratorBaseET0_EUlfE2_St5arrayIPcLm2EEEEviS6_T1_,"",@"SHT_CUDA_INFO"
	.sectionflags	@""
	.align	4


	//----- nvinfo : EIATTR_CUDA_API_VERSION
	.align		4
        /*0000*/ 	.byte	0x04, 0x37
        /*0002*/ 	.short	(.L_4043 - .L_4042)
.L_4042:
        /*0004*/ 	.word	0x00000082


	//----- nvinfo : EIATTR_SW2861232_WAR
	.align		4
.L_4043:
        /*0008*/ 	.byte	0x01, 0x35
	.zero		2


	//----- nvinfo : EIATTR_PARAM_CBANK
	.align		4
        /*000c*/ 	.byte	0x04, 0x0a
        /*000e*/ 	.short	(.L_4045 - .L_4044)
	.align		4
.L_4044:
        /*0010*/ 	.word	index@(.nv.constant0._ZN2at6native29vectorized_elementwise_kernelILi8EZNS0_50_GLOBAL__N__2680c7bb_12_PowKernel_cu_b2145a98_318429pow_tensor_scalar_kernel_implIffEEvRNS_18TensorIteratorBaseET0_EUlfE2_St5arrayIPcLm2EEEEviS6_T1_)
        /*0014*/ 	.short	0x0160
        /*0016*/ 	.short	0x0028


	//----- nvinfo : EIATTR_CBANK_PARAM_SIZE
	.align		4
.L_4045:
        /*0018*/ 	.byte	0x03, 0x19
        /*001a*/ 	.short	0x0028


	//----- nvinfo : EIATTR_KPARAM_INFO
	.align		4
        /*001c*/ 	.byte	0x04, 0x17
        /*001e*/ 	.short	(.L_4047 - .L_4046)
.L_4046:
        /*0020*/ 	.word	0x00000000
        /*0024*/ 	.short	0x0002
        /*0026*/ 	.short	0x0018
        /*0028*/ 	.byte	0x00, 0xf0, 0x41, 0x00


	//----- nvinfo : EIATTR_KPARAM_INFO
	.align		4
.L_4047:
        /*002c*/ 	.byte	0x04, 0x17
        /*002e*/ 	.short	(.L_4049 - .L_4048)
.L_4048:
        /*0030*/ 	.word	0x00000000
        /*0034*/ 	.short	0x0001
        /*0036*/ 	.short	0x0008
        /*0038*/ 	.byte	0x00, 0xf0, 0x41, 0x00


	//----- nvinfo : EIATTR_KPARAM_INFO
	.align		4
.L_4049:
        /*003c*/ 	.byte	0x04, 0x17
        /*003e*/ 	.short	(.L_4051 - .L_4050)
.L_4050:
        /*0040*/ 	.word	0x00000000
        /*0044*/ 	.short	0x0000
        /*0046*/ 	.short	0x0000
        /*0048*/ 	.byte	0x00, 0xf0, 0x11, 0x00


	//----- nvinfo : EIATTR_MAXREG_COUNT
	.align		4
.L_4051:
        /*004c*/ 	.byte	0x03, 0x1b
        /*004e*/ 	.short	0x00ff


	//----- nvinfo : EIATTR_MERCURY_ISA_VERSION
	.align		4
        /*0050*/ 	.byte	0x03, 0x5f
        /*0052*/ 	.short	0x0000


	//----- nvinfo : EIATTR_EXIT_INSTR_OFFSETS
	.align		4
        /*0054*/ 	.byte	0x04, 0x1c
        /*0056*/ 	.short	(.L_4053 - .L_4052)


	//   ....[0]....
.L_4052:
        /*0058*/ 	.word	0x00000010


	//----- nvinfo : EIATTR_MAX_THREADS
	.align		4
.L_4053:
        /*005c*/ 	.byte	0x04, 0x05
        /*005e*/ 	.short	(.L_4055 - .L_4054)
.L_4054:
        /*0060*/ 	.word	0x00000080
        /*0064*/ 	.word	0x00000001
        /*0068*/ 	.word	0x00000001
.L_4055:


//--------------------- .nv.info._ZN2at6native18elementwise_kernelILi128ELi4EZNS0_15gpu_kernel_implIZNS0_50_GLOBAL__N__2680c7bb_12_PowKernel_cu_b2145a98_318429pow_tensor_scalar_kernel_implIffEEvRNS_18TensorIteratorBaseET0_EUlfE1_EEvS6_RKT_EUliE_EEviT1_ --------------------------
	.section	.nv.info._ZN2at6native18elementwise_kernelILi128ELi4EZNS0_15gpu_kernel_implIZNS0_50_GLOBAL__N__2680c7bb_12_PowKernel_cu_b2145a98_318429pow_tensor_scalar_kernel_implIffEEvRNS_18TensorIteratorBaseET0_EUlfE1_EEvS6_RKT_EUliE_EEviT1_,"",@"SHT_CUDA_INFO"
	.sectionflags	@""
	.align	4


	//----- nvinfo : EIATTR_CUDA_API_VERSION
	.align		4
        /*0000*/ 	.byte	0x04, 0x37
        /*0002*/ 	.short	(.L_4057 - .L_4056)
.L_4056:
        /*0004*/ 	.word	0x00000082


	//----- nvinfo : EIATTR_SW2861232_WAR
	.align		4
.L_4057:
        /*0008*/ 	.byte	0x01, 0x35
	.zero		2


	//----- nvinfo : EIATTR_PARAM_CBANK
	.align		4
        /*000c*/ 	.byte	0x04, 0x0a
        /*000e*/ 	.short	(.L_4059 - .L_4058)
	.align		4
.L_4058:
        /*0010*/ 	.word	index@(.nv.constant0._ZN2at6native18elementwise_kernelILi128ELi4EZNS0_15gpu_kernel_implIZNS0_50_GLOBAL__N__2680c7bb_12_PowKernel_cu_b2145a98_318429pow_tensor_scalar_kernel_implIffEEvRNS_18TensorIteratorBaseET0_EUlfE1_EEvS6_RKT_EUliE_EEviT1_)
        /*0014*/ 	.short	0x0160
        /*0016*/ 	.short	0x0228


	//----- nvinfo : EIATTR_CBANK_PARAM_SIZE
	.align		4
.L_4059:
        /*0018*/ 	.byte	0x03, 0x19
        /*001a*/ 	.short	0x0228


	//----- nvinfo : EIATTR_KPARAM_INFO
	.align		4
        /*001c*/ 	.byte	0x04, 0x17
        /*001e*/ 	.short	(.L_4061 - .L_4060)
.L_4060:
        /*0020*/ 	.word	0x00000000
        /*0024*/ 	.short	0x0001
        /*0026*/ 	.short	0x0008
        /*0028*/ 	.byte	0x00, 0xf0, 0x81, 0x08


	//----- nvinfo : EIATTR_KPARAM_INFO
	.align		4
.L_4061:
        /*002c*/ 	.byte	0x04, 0x17
        /*002e*/ 	.short	(.L_4063 - .L_4062)
.L_4062:
        /*0030*/ 	.word	0x00000000
        /*0034*/ 	.short	0x0000
        /*0036*/ 	.short	0x0000
        /*0038*/ 	.byte	0x00, 0xf0, 0x11, 0x00


	//----- nvinfo : EIATTR_MAXREG_COUNT
	.align		4
.L_4063:
        /*003c*/ 	.byte	0x03, 0x1b
        /*003e*/ 	.short	0x0080


	//----- nvinfo : EIATTR_EXTERNS
	.align		4
        /*0040*/ 	.byte	0x04, 0x0f
        /*0042*/ 	.short	(.L_4065 - .L_4064)


	//   ....[0]....
	.align		4
.L_4064:
        /*0044*/ 	.word	index@(__assertfail)


	//----- nvinfo : EIATTR_MERCURY_ISA_VERSION
	.align		4
.L_4065:
        /*0048*/ 	.byte	0x03, 0x5f
        /*004a*/ 	.short	0x0000


	//----- nvinfo : EIATTR_SYSCALL_OFFSETS
	.align		4
        /*004c*/ 	.byte	0x04, 0x46
        /*004e*/ 	.short	(.L_4067 - .L_4066)


	//   ....[0]....
.L_4066:
        /*0050*/ 	.word	0x00001c50


	//   ....[1]....
        /*0054*/ 	.word	0x00002c10


	//   ....[2]....
        /*0058*/ 	.word	0x000048b0


	//   ....[3]....
        /*005c*/ 	.word	0x00005870


	//   ....[4]....
        /*0060*/ 	.word	0x000074e0


	//   ....[5]....
        /*0064*/ 	.word	0x000084a0


	//   ....[6]....
        /*0068*/ 	.word	0x0000a120


	//   ....[7]....
        /*006c*/ 	.word	0x0000b0e0


	//----- nvinfo : EIATTR_EXIT_INSTR_OFFSETS
	.align		4
.L_4067:
        /*0070*/ 	.byte	0x04, 0x1c
        /*0072*/ 	.short	(.L_4069 - .L_4068)


	//   ....[0]....
.L_4068:
        /*0074*/ 	.word	0x00008540


	//   ....[1]....
        /*0078*/ 	.word	0x0000a3d0


	//   ....[2]....
        /*007c*/ 	.word	0x0000a410


	//   ....[3]....
        /*0080*/ 	.word	0x0000a4a0


	//   ....[4]....
        /*0084*/ 	.word	0x0000a4d0


	//   ....[5]....
        /*0088*/ 	.word	0x0000a500


	//   ....[6]....
        /*008c*/ 	.word	0x0000a580


	//   ....[7]....
        /*0090*/ 	.word	0x0000a5b0


	//   ....[8]....
        /*0094*/ 	.word	0x0000a640


	//   ....[9]....
        /*0098*/ 	.word	0x0000a680


	//   ....[10]....
        /*009c*/ 	.word	0x0000a6c0


	//   ....[11]....
        /*00a0*/ 	.word	0x0000a780


	//   ....[12]....
        /*00a4*/ 	.word	0x0000a7d0


	//   ....[13]....
        /*00a8*/ 	.word	0x0000a950


	//   ....[14]....
        /*00ac*/ 	.word	0x0000aaa0


	//   ....[15]....
        /*00b0*/ 	.word	0x0000aad0


	//   ....[16]....
        /*00b4*/ 	.word	0x0000ab80


	//   ....[17]....
        /*00b8*/ 	.word	0x0000acf0


	//   ....[18]....
        /*00bc*/ 	.word	0x0000ae60


	//   ....[19]....
        /*00c0*/ 	.word	0x0000afb0


	//   ....[20]....
        /*00c4*/ 	.word	0x0000b0f0


	//   ....[21]....
        /*00c8*/ 	.word	0x0000b120


	//   ....[22]....
        /*00cc*/ 	.word	0x0000b150


	//----- nvinfo : EIATTR_MAX_THREADS
	.align		4
.L_4069:
        /*00d0*/ 	.byte	0x04, 0x05
        /*00d2*/ 	.short	(.L_4071 - .L_4070)
.L_4070:
        /*00d4*/ 	.word	0x00000080
        /*00d8*/ 	.word	0x00000001
        /*00dc*/ 	.word	0x00000001


	//----- nvinfo : EIATTR_CRS_STACK_SIZE
	.align		4
.L_4071:
        /*00e0*/ 	.byte	0x04, 0x1e
        /*00e2*/ 	.short	(.L_4073 - .L_4072)
.L_4072:
        /*00e4*/ 	.word	0x00000000
.L_4073:


//--------------------- .nv.info._ZN2at6native27unrolled_elementwise_kernelIZNS0_50_GLOBAL__N__2680c7bb_12_PowKernel_cu_b2145a98_318429pow_tensor_scalar_kernel_implIffEEvRNS_18TensorIteratorBaseET0_EUlfE1_St5arrayIPcLm2EELi4E23TrivialOffsetCalculatorILi1EjESC_NS0_6memory12LoadWithCastILi1EEENSD_13StoreWithCastILi1EEEEEviT_S6_T2_T3_T4_T5_ --------------------------
	.section	.nv.info._ZN2at6native27unrolled_elementwise_kernelIZNS0_50_GLOBAL__N__2680c7bb_12_PowKernel_cu_b2145a98_318429pow_tensor_scalar_kernel_implIffEEvRNS_18TensorIteratorBaseET0_EUlfE1_St5arrayIPcLm2EELi4E23TrivialOffsetCalculatorILi1EjESC_NS0_6memory12LoadWithCastILi1EEENSD_13StoreWithCastILi1EEEEEviT_S6_T2_T3_T4_T5_,"",@"SHT_CUDA_INFO"
	.sectionflags	@""
	.align	4


	//----- nvinfo : EIATTR_CUDA_API_VERSION
	.align		4
        /*0000*/ 	.byte	0x04, 0x37
        /*0002*/ 	.short	(.L_4075 - .L_4074)
.L_4074:
        /*0004*/ 	.word	0x00000082


	//----- nvinfo : EIATTR_SW2861232_WAR
	.align		4
.L_4075:
        /*0008*/ 	.byte	0x01, 0x35
	.zero		2


	//----- nvinfo : EIATTR_PARAM_CBANK
	.align		4
        /*000c*/ 	.byte	0x04, 0x0a
        /*000e*/ 	.short	(.L_4077 - .L_4076)
	.align		4
.L_4076:
        /*0010*/ 	.word	index@(.nv.constant0._ZN2at6native27unrolled_elementwise_kernelIZNS0_50_GLOBAL__N__2680c7bb_12_PowKernel_cu_b2145a98_318429pow_tensor_scalar_kernel_implIffEEvRNS_18TensorIteratorBaseET0_EUlfE1_St5arrayIPcLm2EELi4E23TrivialOffsetCalculatorILi1EjESC_NS0_6memory12LoadWithCastILi1EEENSD_13StoreWithCastILi1EEEEEviT_S6_T2_T3_T4_T5_)
        /*0014*/ 	.short	0x0160
        /*0016*/ 	.short	0x0034


	//----- nvinfo : EIATTR_CBANK_PARAM_SIZE
	.align		4
.L_4077:
        /*0018*/ 	.byte	0x03, 0x19
        /*001a*/ 	.short	0x0034


	//----- nvinfo : EIATTR_KPARAM_INFO
	.align		4
        /*001c*/ 	.byte	0x04, 0x17
        /*001e*/ 	.short	(.L_4079 - .L_4078)
.L_4078:
        /*0020*/ 	.word	0x00000000
        /*0024*/ 	.short	0x0006
        /*0026*/ 	.short	0x002c
        /*0028*/ 	.byte	0x00, 0xf0, 0x21, 0x00


	//----- nvinfo : EIATTR_KPARAM_INFO
	.align		4
.L_4079:
        /*002c*/ 	.byte	0x04, 0x17
        /*002e*/ 	.short	(.L_4081 - .L_4080)
.L_4080:
        /*0030*/ 	.word	0x00000000
        /*0034*/ 	.short	0x0005
        /*0036*/ 	.short	0x0024
        /*0038*/ 	.byte	0x00, 0xf0, 0x21, 0x00


	//----- nvinfo : EIATTR_KPARAM_INFO
	.align		4
.L_4081:
        /*003c*/ 	.byte	0x04, 0x17
        /*003e*/ 	.short	(.L_4083 - .L_4082)
.L_4082:
        /*0040*/ 	.word	0x00000000
        /*0044*/ 	.short	0x0004
        /*0046*/ 	.short	0x0021
        /*0048*/ 	.byte	0x00, 0xf0, 0x05, 0x00


	//----- nvinfo : EIATTR_KPARAM_INFO
	.align		4
.L_4083:
        /*004c*/ 	.byte	0x04, 0x17
        /*004e*/ 	.short	(.L_4085 - .L_4084)
.L_4084:
        /*0050*/ 	.word	0x00000000
        /*0054*/ 	.short	0x0003
        /*0056*/ 	.short	0x0020
        /*0058*/ 	.byte	0x00, 0xf0, 0x05, 0x00


	//----- nvinfo : EIATTR_KPARAM_INFO
	.align		4
.L_4085:
        /*005c*/ 	.byte	0x04, 0x17
        /*005e*/ 	.short	(.L_4087 - .L_4086)
.L_4086:
        /*0060*/ 	.word	0x00000000
        /*0064*/ 	.short	0x0002
        /*0066*/ 	.short	0x0010
        /*0068*/ 	.byte	0x00, 0xf0, 0x41, 0x00


	//----- nvinfo : EIATTR_KPARAM_INFO
	.align		4
.L_4087:
        /*006c*/ 	.byte	0x04, 0x17
        /*006e*/ 	.short	(.L_4089 - .L_4088)
.L_4088:
        /*0070*/ 	.word	0x00000000
        /*0074*/ 	.short	0x0001
        /*0076*/ 	.short	0x0008
        /*0078*/ 	.byte	0x00, 0xf0, 0x21, 0x00


	//----- nvinfo : EIATTR_KPARAM_INFO
	.align		4
.L_4089:
        /*007c*/ 	.byte	0x04, 0x17
        /*007e*/ 	.short	(.L_4091 - .L_4090)
.L_4090:
        /*0080*/ 	.word	0x00000000
        /*0084*/ 	.short	0x0000
        /*0086*/ 	.short	0x0000
        /*0088*/ 	.byte	0x00, 0xf0, 0x11, 0x00


	//----- nvinfo : EIATTR_MAXREG_COUNT
	.align		4
.L_4091:
        /*008c*/ 	.byte	0x03, 0x1b
        /*008e*/ 	.short	0x00ff


	//----- nvinfo : EIATTR_EXTERNS
	.align		4
        /*0090*/ 	.byte	0x04, 0x0f
        /*0092*/ 	.short	(.L_4093 - .L_4092)


	//   ....[0]....
	.align		4
.L_4092:
        /*0094*/ 	.word	index@(__assertfail)


	//----- nvinfo : EIATTR_MERCURY_ISA_VERSION
	.align		4
.L_4093:
        /*0098*/ 	.byte	0x03, 0x5f
        /*009a*/ 	.short	0x0000


	//----- nvinfo : EIATTR_SYSCALL_OFFSETS
	.align		4
        /*009c*/ 	.byte	0x04, 0x46
        /*009e*/ 	.short	(.L_4095 - .L_4094)


	//   ....[0]....
.L_4094:
        /*00a0*/ 	.word	0x00000e40


	//   ....[1]....
        /*00a4*/ 	.word	0x00001cc0


	//   ....[2]....
        /*00a8*/ 	.word	0x00002b50


	//   ....[3]....
        /*00ac*/ 	.word	0x00003980


	//   ....[4]....
        /*00b0*/ 	.word	0x00005020


	//   ....[5]....
        /*00b4*/ 	.word	0x00005f30


	//   ....[6]....
        /*00b8*/ 	.word	0x00006e00


	//   ....[7]....
        /*00bc*/ 	.word	0x00007cd0


	//----- nvinfo : EIATTR_EXIT_INSTR_OFFSETS
	.align		4
.L_4095:
        /*00c0*/ 	.byte	0x04, 0x1c
        /*00c2*/ 	.short	(.L_4097 - .L_4096)


	//   ....[0]....
.L_4096:
        /*00c4*/ 	.word	0x00006ea0


	//   ....[1]....
        /*00c8*/ 	.word	0x00006fc0


	//   ....[2]....
        /*00cc*/ 	.word	0x00007000


	//   ....[3]....
        /*00d0*/ 	.word	0x00007090


	//   ....[4]....
        /*00d4*/ 	.word	0x000070c0


	//   ....[5]....
        /*00d8*/ 	.word	0x000070f0


	//   ....[6]....
        /*00dc*/ 	.word	0x00007170


	//   ....[7]....
        /*00e0*/ 	.word	0x000071a0


	//   ....[8]....
        /*00e4*/ 	.word	0x00007230


	//   ....[9]....
        /*00e8*/ 	.word	0x00007270


	//   ....[10]....
        /*00ec*/ 	.word	0x000072b0


	//   ....[11]....
        /*00f0*/ 	.word	0x00007370


	//   ....[12]....
        /*00f4*/ 	.word	0x000073c0


	//   ....[13]....
        /*00f8*/ 	.word	0x00007540


	//   ....[14]....
        /*00fc*/ 	.word	0x00007690


	//   ....[15]....
        /*0100*/ 	.word	0x000076c0


	//   ....[16]....
        /*0104*/ 	.word	0x00007770


	//   ....[17]....
        /*0108*/ 	.word	0x000078e0


	//   ....[18]....
        /*010c*/ 	.word	0x00007a50


	//   ....[19]....
        /*0110*/ 	.word	0x00007ba0


	//   ....[20]....
        /*0114*/ 	.word	0x00007ce0


	//   ....[21]....
        /*0118*/ 	.word	0x00007d10


	//   ....[22]....
        /*011c*/ 	.word	0x00007d40


	//----- nvinfo : EIATTR_MAX_THREADS
	.align		4
.L_4097:
        /*0120*/ 	.byte	0x04, 0x05
        /*0122*/ 	.short	(.L_4099 - .L_4098)
.L_4098:
        /*0124*/ 	.word	0x00000080
        /*0128*/ 	.word	0x00000001
        /*012c*/ 	.word	0x00000001


	//----- nvinfo : EIATTR_CRS_STACK_SIZE
	.align		4
.L_4099:
        /*0130*/ 	.byte	0x04, 0x1e
        /*0132*/ 	.short	(.L_4101 - .L_4100)
.L_4100:
        /*0134*/ 	.word	0x00000000
.L_4101:


//--------------------- .nv.info._ZN2at6native18elementwise_kernelILi128ELi2EZNS0_22gpu_kernel_impl_nocastIZNS0_50_GLOBAL__N__2680c7bb_12_PowKernel_cu_b2145a98_318429pow_tensor_scalar_kernel_implIffEEvRNS_18TensorIteratorBaseET0_EUlfE1_EEvS6_RKT_EUliE_EEviT1_ --------------------------
	.section	.nv.info._ZN2at6native18elementwise_kernelILi128ELi2EZNS0_22gpu_kernel_impl_nocastIZNS0_50_GLOBAL__N__2680c7bb_12_PowKernel_cu_b2145a98_318429pow_tensor_scalar_kernel_implIffEEvRNS_18TensorIteratorBaseET0_EUlfE1_EEvS6_RKT_EUliE_EEviT1_,"",@"SHT_CUDA_INFO"
	.sectionflags	@""
	.align	4


	//----- nvinfo : EIATTR_CUDA_API_VERSION
	.align		4
        /*0000*/ 	.byte	0x04, 0x37
        /*0002*/ 	.short	(.L_4103 - .L_4102)
.L_4102:
        /*0004*/ 	.word	0x00000082


	//----- nvinfo : EIATTR_SW2861232_WAR
	.align		4
.L_4103:
        /*0008*/ 	.byte	0x01, 0x35
	.zero		2


	//----- nvinfo : EIATTR_PARAM_CBANK
	.align		4
        /*000c*/ 	.byte	0x04, 0x0a
        /*000e*/ 	.short	(.L_4105 - .L_4104)
	.align		4
.L_4104:
        /*0010*/ 	.word	index@(.nv.constant0._ZN2at6native18elementwise_kernelILi128ELi2EZNS0_22gpu_kernel_impl_nocastIZNS0_50_GLOBAL__N__2680c7bb_12_PowKernel_cu_b2145a98_318429pow_tensor_scalar_kernel_implIffEEvRNS_18TensorIteratorBaseET0_EUlfE1_EEvS6_RKT_EUliE_EEviT1_)
        /*0014*/ 	.short	0x0160
        /*0016*/ 	.short	0x0220


	//----- nvinfo : EIATTR_CBANK_PARAM_SIZE
	.align		4
.L_4105:
        /*0018*/ 	.byte	0x03, 0x19
        /*001a*/ 	.short	0x0220


	//----- nvinfo : EIATTR_KPARAM_INFO
	.align		4
        /*001c*/ 	.byte	0x04, 0x17
        /*001e*/ 	.short	(.L_4107 - .L_4106)
.L_4106:
        /*0020*/ 	.word	0x00000000
        /*0024*/ 	.short	0x0001
        /*0026*/ 	.short	0x0008
        /*0028*/ 	.byte	0x00, 0xf0, 0x61, 0x08


	//----- nvinfo : EIATTR_KPARAM_INFO
	.align		4
.L_4107:
        /*002c*/ 	.byte	0x04, 0x17
        /*002e*/ 	.short	(.L_4109 - .L_4108)
.L_4108:
        /*0030*/ 	.word	0x00000000
        /*0034*/ 	.short	0x0000
        /*0036*/ 	.short	0x0000
        /*0038*/ 	.byte	0x00, 0xf0, 0x11, 0x00


	//----- nvinfo : EIATTR_MAXREG_COUNT
	.align		4
.L_4109:
        /*003c*/ 	.byte	0x03, 0x1b
        /*003e*/ 	.short	0x0080


	//----- nvinfo : EIATTR_MERCURY_ISA_VERSION
	.align		4
        /*0040*/ 	.byte	0x03, 0x5f
        /*0042*/ 	.short	0x0000


	//----- nvinfo : EIATTR_EXIT_INSTR_OFFSETS
	.align		4
        /*0044*/ 	.byte	0x04, 0x1c
        /*0046*/ 	.short	(.L_4111 - .L_4110)


	//   ....[0]....
.L_4110:
        /*0048*/ 	.word	0x000010e0


	//   ....[1]....
        /*004c*/ 	.word	0x000020f0


	//----- nvinfo : EIATTR_MAX_THREADS
	.align		4
.L_4111:
        /*0050*/ 	.byte	0x04, 0x05
        /*0052*/ 	.short	(.L_4113 - .L_4112)
.L_4112:
        /*0054*/ 	.word	0x00000080
        /*0058*/ 	.word	0x00000001
        /*005c*/ 	.word	0x00000001


	//----- nvinfo : EIATTR_CRS_STACK_SIZE
	.align		4
.L_4113:
        /*0060*/ 	.byte	0x04, 0x1e
        /*0062*/ 	.short	(.L_4115 - .L_4114)
.L_4114:
        /*0064*/ 	.word	0x00000000
.L_4115:


//--------------------- .nv.info._ZN2at6native27unrolled_elementwise_kernelIZNS0_50_GLOBAL__N__2680c7bb_12_PowKernel_cu_b2145a98_318429pow_tensor_scalar_kernel_implIffEEvRNS_18TensorIteratorBaseET0_EUlfE1_St5arrayIPcLm2EELi4E23TrivialOffsetCalculatorILi1EjESC_NS0_6memory15LoadWithoutCastENSD_16StoreWithoutCastEEEviT_S6_T2_T3_T4_T5_ --------------------------
	.section	.nv.info._ZN2at6native27unrolled_elementwise_kernelIZNS0_50_GLOBAL__N__2680c7bb_12_PowKernel_cu_b2145a98_318429pow_tensor_scalar_kernel_implIffEEvRNS_18TensorIteratorBaseET0_EUlfE1_St5arrayIPcLm2EELi4E23TrivialOffsetCalculatorILi1EjESC_NS0_6memory15LoadWithoutCastENSD_16StoreWithoutCastEEEviT_S6_T2_T3_T4_T5_,"",@"SHT_CUDA_INFO"
	.sectionflags	@""
	.align	4


	//----- nvinfo : EIATTR_CUDA_API_VERSION
	.align		4
        /*0000*/ 	.byte	0x04, 0x37
        /*0002*/ 	.short	(.L_4117 - .L_4116)
.L_4116:
        /*0004*/ 	.word	0x00000082


	//----- nvinfo : EIATTR_SW2861232_WAR
	.align		4
.L_4117:
        /*0008*/ 	.byte	0x01, 0x35
	.zero		2


	//----- nvinfo : EIATTR_PARAM_CBANK
	.align		4
        /*000c*/ 	.byte	0x04, 0x0a
        /*000e*/ 	.short	(.L_4119 - .L_4118)
	.align		4
.L_4118:
        /*0010*/ 	.word	index@(.nv.constant0._ZN2at6native27unrolled_elementwise_kernelIZNS0_50_GLOBAL__N__2680c7bb_12_PowKernel_cu_b2145a98_318429pow_tensor_scalar_kernel_implIffEEvRNS_18TensorIteratorBaseET0_EUlfE1_St5arrayIPcLm2EELi4E23TrivialOffsetCalculatorILi1EjESC_NS0_6memory15LoadWithoutCastENSD_16StoreWithoutCastEEEviT_S6_T2_T3_T4_T5_)
        /*0014*/ 	.short	0x0160
        /*0016*/ 	.short	0x0024


	//----- nvinfo : EIATTR_CBANK_PARAM_SIZE
	.align		4
.L_4119:
        /*0018*/ 	.byte	0x03, 0x19
        /*001a*/ 	.short	0x0024


	//----- nvinfo : EIATTR_KPARAM_INFO
	.align		4
        /*001c*/ 	.byte	0x04, 0x17
        /*001e*/ 	.short	(.L_4121 - .L_4120)
.L_4120:
        /*0020*/ 	.word	0x00000000
        /*0024*/ 	.short	0x0006
        /*0026*/ 	.short	0x0023
        /*0028*/ 	.byte	0x00, 0xf0, 0x05, 0x00


	//----- nvinfo : EIATTR_KPARAM_INFO
	.align		4
.L_4121:
        /*002c*/ 	.byte	0x04, 0x17
        /*002e*/ 	.short	(.L_4123 - .L_4122)
.L_4122:
        /*0030*/ 	.word	0x00000000
        /*0034*/ 	.short	0x0005
        /*0036*/ 	.short	0x0022
        /*0038*/ 	.byte	0x00, 0xf0, 0x05, 0x00


	//----- nvinfo : EIATTR_KPARAM_INFO
	.align		4
.L_4123:
        /*003c*/ 	.byte	0x04, 0x17
        /*003e*/ 	.short	(.L_4125 - .L_4124)
.L_4124:
        /*0040*/ 	.word	0x00000000
        /*0044*/ 	.short	0x0004
        /*0046*/ 	.short	0x0021
        /*0048*/ 	.byte	0x00, 0xf0, 0x05, 0x00


	//----- nvinfo : EIATTR_KPARAM_INFO
	.align		4
.L_4125:
        /*004c*/ 	.byte	0x04, 0x17
        /*004e*/ 	.short	(.L_4127 - .L_4126)
.L_4126:
        /*0050*/ 	.word	0x00000000
        /*0054*/ 	.short	0x0003
        /*0056*/ 	.short	0x0020
        /*0058*/ 	.byte	0x00, 0xf0, 0x05, 0x00


	//----- nvinfo : EIATTR_KPARAM_INFO
	.align		4
.L_4127:
        /*005c*/ 	.byte	0x04, 0x17
        /*005e*/ 	.short	(.L_4129 - .L_4128)
.L_4128:
        /*0060*/ 	.word	0x00000000
        /*0064*/ 	.short	0x0002
        /*0066*/ 	.short	0x0010
        /*0068*/ 	.byte	0x00, 0xf0, 0x41, 0x00


	//----- nvinfo : EIATTR_KPARAM_INFO
	.align		4
.L_4129:
        /*006c*/ 	.byte	0x04, 0x17
        /*006e*/ 	.short	(.L_4131 - .L_4130)
.L_4130:
        /*0070*/ 	.word	0x00000000
        /*0074*/ 	.short	0x0001
        /*0076*/ 	.short	0x0008
        /*0078*/ 	.byte	0x00, 0xf0, 0x21, 0x00


	//----- nvinfo : EIATTR_KPARAM_INFO
	.align		4
.L_4131:
        /*007c*/ 	.byte	0x04, 0x17
        /*007e*/ 	.short	(.L_4133 - .L_4132)
.L_4132:
        /*0080*/ 	.word	0x00000000
        /*0084*/ 	.short	0x0000
        /*0086*/ 	.short	0x0000
        /*0088*/ 	.byte	0x00, 0xf0, 0x11, 0x00


	//----- nvinfo : EIATTR_MAXREG_COUNT
	.align		4
.L_4133:
        /*008c*/ 	.byte	0x03, 0x1b
        /*008e*/ 	.short	0x00ff


	//----- nvinfo : EIATTR_MERCURY_ISA_VERSION
	.align		4
        /*0090*/ 	.byte	0x03, 0x5f
        /*0092*/ 	.short	0x0000


	//----- nvinfo : EIATTR_EXIT_INSTR_OFFSETS
	.align		4
        /*0094*/ 	.byte	0x04, 0x1c
        /*0096*/ 	.short	(.L_4135 - .L_4134)


	//   ....[0]....
.L_4134:
        /*0098*/ 	.word	0x00000990


	//   ....[1]....
        /*009c*/ 	.word	0x000009e0


	//----- nvinfo : EIATTR_MAX_THREADS
	.align		4
.L_4135:
        /*00a0*/ 	.byte	0x04, 0x05
        /*00a2*/ 	.short	(.L_4137 - .L_4136)
.L_4136:
        /*00a4*/ 	.word	0x00000080
        /*00a8*/ 	.word	0x00000001
        /*00ac*/ 	.word	0x00000001


	//----- nvinfo : EIATTR_CRS_STACK_SIZE
	.align		4
.L_4137:
        /*00b0*/ 	.byte	0x04, 0x1e
        /*00b2*/ 	.short	(.L_4139 - .L_4138)
.L_4138:
        /*00b4*/ 	.word	0x00000000
.L_4139:


//--------------------- .nv.info._ZN2at6native29vectorized_elementwise_kernelILi2EZNS0_50_GLOBAL__N__2680c7bb_12_PowKernel_cu_b2145a98_318429pow_tensor_scalar_kernel_implIffEEvRNS_18TensorIteratorBaseET0_EUlfE1_St5arrayIPcLm2EEEEviS6_T1_ --------------------------
	.section	.nv.info._ZN2at6native29vectorized_elementwise_kernelILi2EZNS0_50_GLOBAL__N__2680c7bb_12_PowKernel_cu_b2145a98_318429pow_tensor_scalar_kernel_implIffEEvRNS_18TensorIteratorBaseET0_EUlfE1_St5arrayIPcLm2EEEEviS6_T1_,"",@"SHT_CUDA_INFO"
	.sectionflags	@""
	.align	4


	//----- nvinfo : EIATTR_CUDA_API_VERSION
	.align		4
        /*0000*/ 	.byte	0x04, 0x37
        /*0002*/ 	.short	(.L_4141 - .L_4140)
.L_4140:
        /*0004*/ 	.word	0x00000082


	//----- nvinfo : EIATTR_SW2861232_WAR
	.align		4
.L_4141:
        /*0008*/ 	.byte	0x01, 0x35
	.zero		2


	//----- nvinfo : EIATTR_PARAM_CBANK
	.align		4
        /*000c*/ 	.byte	0x04, 0x0a
        /*000e*/ 	.short	(.L_4143 - .L_4142)
	.align		4
.L_4142:
        /*0010*/ 	.word	index@(.nv.constant0._ZN2at6native29vectorized_elementwise_kernelILi2EZNS0_50_GLOBAL__N__2680c7bb_12_PowKernel_cu_b2145a98_318429pow_tensor_scalar_kernel_implIffEEvRNS_18TensorIteratorBaseET0_EUlfE1_St5arrayIPcLm2EEEEviS6_T1_)
        /*0014*/ 	.short	0x0160
        /*0016*/ 	.short	0x0020


	//----- nvinfo : EIATTR_CBANK_PARAM_SIZE
	.align		4
.L_4143:
        /*0018*/ 	.byte	0x03, 0x19
        /*001a*/ 	.short	0x0020


	//----- nvinfo : EIATTR_KPARAM_INFO
	.align		4
        /*001c*/ 	.byte	0x04, 0x17
        /*001e*/ 	.short	(.L_4145 - .L_4144)
.L_4144:
        /*0020*/ 	.word	0x00000000
        /*0024*/ 	.short	0x0002
        /*0026*/ 	.short	0x0010
        /*0028*/ 	.byte	0x00, 0xf0, 0x41, 0x00


	//----- nvinfo : EIATTR_KPARAM_INFO
	.align		4
.L_4145:
        /*002c*/ 	.byte	0x04, 0x17
        /*002e*/ 	.short	(.L_4147 - .L_4146)
.L_4146:
        /*0030*/ 	.word	0x00000000
        /*0034*/ 	.short	0x0001
        /*0036*/ 	.short	0x0008
        /*0038*/ 	.byte	0x00, 0xf0, 0x21, 0x00


	//----- nvinfo : EIATTR_KPARAM_INFO
	.align		4
.L_4147:
        /*003c*/ 	.byte	0x04, 0x17
        /*003e*/ 	.short	(.L_4149 - .L_4148)
.L_4148:
        /*0040*/ 	.word	0x00000000
        /*0044*/ 	.short	0x0000
        /*0046*/ 	.short	0x0000
        /*0048*/ 	.byte	0x00, 0xf0, 0x11, 0x00


	//----- nvinfo : EIATTR_MAXREG_COUNT
	.align		4
.L_4149:
        /*004c*/ 	.byte	0x03, 0x1b
        /*004e*/ 	.short	0x00ff


	//----- nvinfo : EIATTR_MERCURY_ISA_VERSION
	.align		4
        /*0050*/ 	.byte	0x03, 0x5f
        /*0052*/ 	.short	0x0000


	//----- nvinfo : EIATTR_EXIT_INSTR_OFFSETS
	.align		4
        /*0054*/ 	.byte	0x04, 0x1c
        /*0056*/ 	.short	(.L_4151 - .L_4150)


	//   ....[0]....
.L_4150:
        /*0058*/ 	.word	0x00000c40


	//   ....[1]....
        /*005c*/ 	.word	0x00001f80


	//   ....[2]....
        /*0060*/ 	.word	0x00001fd0


	//----- nvinfo : EIATTR_MAX_THREADS
	.align		4
.L_4151:
        /*0064*/ 	.byte	0x04, 0x05
        /*0066*/ 	.short	(.L_4153 - .L_4152)
.L_4152:
        /*0068*/ 	.word	0x00000080
        /*006c*/ 	.word	0x00000001
        /*0070*/ 	.word	0x00000001


	//----- nvinfo : EIATTR_CRS_STACK_SIZE
	.align		4
.L_4153:
        /*0074*/ 	.byte	0x04, 0x1e
        /*0076*/ 	.short	(.L_4155 - .L_4154)
.L_4154:
        /*0078*/ 	.word	0x00000000
.L_4155:


//--------------------- .nv.info._ZN2at6native29vectorized_elementwise_kernelILi4EZNS0_50_GLOBAL__N__2680c7bb_12_PowKernel_cu_b2145a98_318429pow_tensor_scalar_kernel_implIffEEvRNS_18TensorIteratorBaseET0_EUlfE1_St5arrayIPcLm2EEEEviS6_T1_ --------------------------
	.section	.nv.info._ZN2at6native29vectorized_elementwise_kernelILi4EZNS0_50_GLOBAL__N__2680c7bb_12_PowKernel_cu_b2145a98_318429pow_tensor_scalar_kernel_implIffEEvRNS_18TensorIteratorBaseET0_EUlfE1_St5arrayIPcLm2EEEEviS6_T1_,"",@"SHT_CUDA_INFO"
	.sectionflags	@""
	.align	4


	//----- nvinfo : EIATTR_CUDA_API_VERSION
	.align		4
        /*0000*/ 	.byte	0x04, 0x37
        /*0002*/ 	.short	(.L_4157 - .L_4156)
.L_4156:
        /*0004*/ 	.word	0x00000082


	//----- nvinfo : EIATTR_SW2861232_WAR
	.align		4
.L_4157:
        /*0008*/ 	.byte	0x01, 0x35
	.zero		2


	//----- nvinfo : EIATTR_PARAM_CBANK
	.align		4
        /*000c*/ 	.byte	0x04, 0x0a
        /*000e*/ 	.short	(.L_4159 - .L_4158)
	.align		4
.L_4158:
        /*0010*/ 	.word	index@(.nv.constant0._ZN2at6native29vectorized_elementwise_kernelILi4EZNS0_50_GLOBAL__N__2680c7bb_12_PowKernel_cu_b2145a98_318429pow_tensor_scalar_kernel_implIffEEvRNS_18TensorIteratorBaseET0_EUlfE1_St5arrayIPcLm2EEEEviS6_T1_)
        /*0014*/ 	.short	0x0160
        /*0016*/ 	.short	0x0020


	//----- nvinfo : EIATTR_CBANK_PARAM_SIZE
	.align		4
.L_4159:
        /*0018*/ 	.byte	0x03, 0x19
        /*001a*/ 	.short	0x0020


	//----- nvinfo : EIATTR_KPARAM_INFO
	.align		4
        /*001c*/ 	.byte	0x04, 0x17
        /*001e*/ 	.short	(.L_4161 - .L_4160)
.L_4160:
        /*0020*/ 	.word	0x00000000
        /*0024*/ 	.short	0x0002
        /*0026*/ 	.short	0x0010
        /*0028*/ 	.byte	0x00, 0xf0, 0x41, 0x00


	//----- nvinfo : EIATTR_KPARAM_INFO
	.align		4
.L_4161:
        /*002c*/ 	.byte	0x04, 0x17
        /*002e*/ 	.short	(.L_4163 - .L_4162)
.L_4162:
        /*0030*/ 	.word	0x00000000
        /*0034*/ 	.short	0x0001
        /*0036*/ 	.short	0x0008
        /*0038*/ 	.byte	0x00, 0xf0, 0x21, 0x00


	//----- nvinfo : EIATTR_KPARAM_INFO
	.align		4
.L_4163:
        /*003c*/ 	.byte	0x04, 0x17
        /*003e*/ 	.short	(.L_4165 - .L_4164)
.L_4164:
        /*0040*/ 	.word	0x00000000
        /*0044*/ 	.short	0x0000
        /*0046*/ 	.short	0x0000
        /*0048*/ 	.byte	0x00, 0xf0, 0x11, 0x00


	//----- nvinfo : EIATTR_MAXREG_COUNT
	.align		4
.L_4165:
        /*004c*/ 	.byte	0x03, 0x1b
        /*004e*/ 	.short	0x00ff


	//----- nvinfo : EIATTR_MERCURY_ISA_VERSION
	.align		4
        /*0050*/ 	.byte	0x03, 0x5f
        /*0052*/ 	.short	0x0000


	//----- nvinfo : EIATTR_EXIT_INSTR_OFFSETS
	.align		4
        /*0054*/ 	.byte	0x04, 0x1c
        /*0056*/ 	.short	(.L_4167 - .L_4166)


	//   ....[0]....
.L_4166:
        /*0058*/ 	.word	0x00000c00


	//   ....[1]....
        /*005c*/ 	.word	0x00001f30


	//   ....[2]....
        /*0060*/ 	.word	0x00001f80


	//----- nvinfo : EIATTR_MAX_THREADS
	.align		4
.L_4167:
        /*0064*/ 	.byte	0x04, 0x05
        /*0066*/ 	.short	(.L_4169 - .L_4168)
.L_4168:
        /*0068*/ 	.word	0x00000080
        /*006c*/ 	.word	0x00000001
        /*0070*/ 	.word	0x00000001


	//----- nvinfo : EIATTR_CRS_STACK_SIZE
	.align		4
.L_4169:
        /*0074*/ 	.byte	0x04, 0x1e
        /*0076*/ 	.short	(.L_4171 - .L_4170)
.L_4170:
        /*0078*/ 	.word	0x00000000
.L_4171:


//--------------------- .nv.info._ZN2at6native29vectorized_elementwise_kernelILi8EZNS0_50_GLOBAL__N__2680c7bb_12_PowKernel_cu_b2145a98_318429pow_tensor_scalar_kernel_implIffEEvRNS_18TensorIteratorBaseET0_EUlfE1_St5arrayIPcLm2EEEEviS6_T1_ --------------------------
	.section	.nv.info._ZN2at6native29vectorized_elementwise_kernelILi8EZNS0_50_GLOBAL__N__2680c7bb_12_PowKernel_cu_b2145a98_318429pow_tensor_scalar_kernel_implIffEEvRNS_18TensorIteratorBaseET0_EUlfE1_St5arrayIPcLm2EEEEviS6_T1_,"",@"SHT_CUDA_INFO"
	.sectionflags	@""
	.align	4


	//----- nvinfo : EIATTR_CUDA_API_VERSION
	.align		4
        /*0000*/ 	.byte	0x04, 0x37
        /*0002*/ 	.short	(.L_4173 - .L_4172)
.L_4172:
        /*0004*/ 	.word	0x00000082


	//----- nvinfo : EIATTR_SW2861232_WAR
	.align		4
.L_4173:
        /*0008*/ 	.byte	0x01, 0x35
	.zero		2


	//----- nvinfo : EIATTR_PARAM_CBANK
	.align		4
        /*000c*/ 	.byte	0x04, 0x0a
        /*000e*/ 	.short	(.L_4175 - .L_4174)
	.align		4
.L_4174:
        /*0010*/ 	.word	index@(.nv.constant0._ZN2at6native29vectorized_elementwise_kernelILi8EZNS0_50_GLOBAL__N__2680c7bb_12_PowKernel_cu_b2145a98_318429pow_tensor_scalar_kernel_implIffEEvRNS_18TensorIteratorBaseET0_EUlfE1_St5arrayIPcLm2EEEEviS6_T1_)
        /*0014*/ 	.short	0x0160
        /*0016*/ 	.short	0x0020


	//----- nvinfo : EIATTR_CBANK_PARAM_SIZE
	.align		4
.L_4175:
        /*0018*/ 	.byte	0x03, 0x19
        /*001a*/ 	.short	0x0020


	//----- nvinfo : EIATTR_KPARAM_INFO
	.align		4
        /*001c*/ 	.byte	0x04, 0x17
        /*001e*/ 	.short	(.L_4177 - .L_4176)
.L_4176:
        /*0020*/ 	.word	0x00000000
        /*0024*/ 	.short	0x0002
        /*0026*/ 	.short	0x0010
        /*0028*/ 	.byte	0x00, 0xf0, 0x41, 0x00


	//----- nvinfo : EIATTR_KPARAM_INFO
	.align		4
.L_4177:
        /*002c*/ 	.byte	0x04, 0x17
        /*002e*/ 	.short	(.L_4179 - .L_4178)
.L_4178:
        /*0030*/ 	.word	0x00000000
        /*0034*/ 	.short	0x0001
        /*0036*/ 	.short	0x0008
        /*0038*/ 	.byte	0x00, 0xf0, 0x21, 0x00


	//----- nvinfo : EIATTR_KPARAM_INFO
	.align		4
.L_4179:
        /*003c*/ 	.byte	0x04, 0x17
        /*003e*/ 	.short	(.L_4181 - .L_4180)
.L_4180:
        /*0040*/ 	.word	0x00000000
        /*0044*/ 	.short	0x0000
        /*0046*/ 	.short	0x0000
        /*0048*/ 	.byte	0x00, 0xf0, 0x11, 0x00


	//----- nvinfo : EIATTR_MAXREG_COUNT
	.align		4
.L_4181:
        /*004c*/ 	.byte	0x03, 0x1b
        /*004e*/ 	.short	0x00ff


	//----- nvinfo : EIATTR_MERCURY_ISA_VERSION
	.align		4
        /*0050*/ 	.byte	0x03, 0x5f
        /*0052*/ 	.short	0x0000


	//----- nvinfo : EIATTR_EXIT_INSTR_OFFSETS
	.align		4
        /*0054*/ 	.byte	0x04, 0x1c
        /*0056*/ 	.short	(.L_4183 - .L_4182)


	//   ....[0]....
.L_4182:
        /*0058*/ 	.word	0x00000010


	//----- nvinfo : EIATTR_MAX_THREADS
	.align		4
.L_4183:
        /*005c*/ 	.byte	0x04, 0x05
        /*005e*/ 	.short	(.L_4185 - .L_4184)
.L_4184:
        /*0060*/ 	.word	0x00000080
        /*0064*/ 	.word	0x00000001
        /*0068*/ 	.word	0x00000001
.L_4185:


//--------------------- .nv.info._ZN2at6native18elementwise_kernelILi128ELi4EZNS0_15gpu_kernel_implIZNS0_50_GLOBAL__N__2680c7bb_12_PowKernel_cu_b2145a98_318429pow_tensor_scalar_kernel_implIffEEvRNS_18TensorIteratorBaseET0_EUlfE0_EEvS6_RKT_EUliE_EEviT1_ --------------------------
	.section	.nv.info._ZN2at6native18elementwise_kernelILi128ELi4EZNS0_15gpu_kernel_implIZNS0_50_GLOBAL__N__2680c7bb_12_PowKernel_cu_b2145a98_318429pow_tensor_scalar_kernel_implIffEEvRNS_18TensorIteratorBaseET0_EUlfE0_EEvS6_RKT_EUliE_EEviT1_,"",@"SHT_CUDA_INFO"
	.sectionflags	@""
	.align	4


	//----- nvinfo : EIATTR_CUDA_API_VERSION
	.align		4
        /*0000*/ 	.byte	0x04, 0x37
        /*0002*/ 	.short	(.L_4187 - .L_4186)
.L_4186:
        /*0004*/ 	.word	0x00000082


	//----- nvinfo : EIATTR_SW2861232_WAR
	.align		4
.L_4187:
        /*0008*/ 	.byte	0x01, 0x35
	.zero		2


	//----- nvinfo : EIATTR_PARAM_CBANK
	.align		4
        /*000c*/ 	.byte	0x04, 0x0a
        /*000e*/ 	.short	(.L_4189 - .L_4188)
	.align		4
.L_4188:
        /*0010*/ 	.word	index@(.nv.constant0._ZN2at6native18elementwise_kernelILi128ELi4EZNS0_15gpu_kernel_implIZNS0_50_GLOBAL__N__2680c7bb_12_PowKernel_cu_b2145a98_318429pow_tensor_scalar_kernel_implIffEEvRNS_18TensorIteratorBaseET0_EUlfE0_EEvS6_RKT_EUliE_EEviT1_)
        /*0014*/ 	.short	0x0160
        /*0016*/ 	.short	0x0228


	//----- nvinfo : EIATTR_CBANK_PARAM_SIZE
	.align		4
.L_4189:
        /*0018*/ 	.byte	0x03, 0x19
        /*001a*/ 	.short	0x0228


	//----- nvinfo : EIATTR_KPARAM_INFO
	.align		4
        /*001c*/ 	.byte	0x04, 0x17
        /*001e*/ 	.short	(.L_4191 - .L_4190)
.L_4190:
        /*0020*/ 	.word	0x00000000
        /*0024*/ 	.short	0x0001
        /*0026*/ 	.short	0x0008
        /*0028*/ 	.byte	0x00, 0xf0, 0x81, 0x08


	//----- nvinfo : EIATTR_KPARAM_INFO
	.align		4
.L_4191:
        /*002c*/ 	.byte	0x04, 0x17
        /*002e*/ 	.short	(.L_4193 - .L_4192)
.L_4192:
        /*0030*/ 	.word	0x00000000
        /*0034*/ 	.short	0x0000
        /*0036*/ 	.short	0x0000
        /*0038*/ 	.byte	0x00, 0xf0, 0x11, 0x00


	//----- nvinfo : EIATTR_MAXREG_COUNT
	.align		4
.L_4193:
        /*003c*/ 	.byte	0x03, 0x1b
        /*003e*/ 	.short	0x0080


	//----- nvinfo : EIATTR_EXTERNS
	.align		4
        /*0040*/ 	.byte	0x04, 0x0f
        /*0042*/ 	.short	(.L_4195 - .L_4194)


	//   ....[0]....
	.align		4
.L_4194:
        /*0044*/ 	.word	index@(__assertfail)


	//----- nvinfo : EIATTR_MERCURY_ISA_VERSION
	.align		4
.L_4195:
        /*0048*/ 	.byte	0x03, 0x5f
        /*004a*/ 	.short	0x0000


	//----- nvinfo : EIATTR_SYSCALL_OFFSETS
	.align		4
        /*004c*/ 	.byte	0x04, 0x46
        /*004e*/ 	.short	(.L_4197 - .L_4196)


	//   ....[0]....
.L_4196:
        /*0050*/ 	.word	0x00001c50


	//   ....[1]....
        /*0054*/ 	.word	0x00002af0


	//   ....[2]....
        /*0058*/ 	.word	0x00004790


	//   ....[3]....
        /*005c*/ 	.word	0x00005630


	//   ....[4]....
        /*0060*/ 	.word	0x000072a0


	//   ....[5]....
        /*0064*/ 	.word	0x00008140


	//   ....[6]....
        /*0068*/ 	.word	0x00009dc0


	//   ....[7]....
        /*006c*/ 	.word	0x0000ac60


	//----- nvinfo : EIATTR_EXIT_INSTR_OFFSETS
	.align		4
.L_4197:
        /*0070*/ 	.byte	0x04, 0x1c
        /*0072*/ 	.short	(.L_4199 - .L_4198)


	//   ....[0]....
.L_4198:
        /*0074*/ 	.word	0x000081e0


	//   ....[1]....
        /*0078*/ 	.word	0x00009f50


	//   ....[2]....
        /*007c*/ 	.word	0x00009f90


	//   ....[3]....
        /*0080*/ 	.word	0x0000a020


	//   ....[4]....
        /*0084*/ 	.word	0x0000a050


	//   ....[5]....
        /*0088*/ 	.word	0x0000a080


	//   ....[6]....
        /*008c*/ 	.word	0x0000a100


	//   ....[7]....
        /*0090*/ 	.word	0x0000a130


	//   ....[8]....
        /*0094*/ 	.word	0x0000a1c0


	//   ....[9]....
        /*0098*/ 	.word	0x0000a200


	//   ....[10]....
        /*009c*/ 	.word	0x0000a240


	//   ....[11]....
        /*00a0*/ 	.word	0x0000a300


	//   ....[12]....
        /*00a4*/ 	.word	0x0000a350


	//   ....[13]....
        /*00a8*/ 	.word	0x0000a4d0


	//   ....[14]....
        /*00ac*/ 	.word	0x0000a620


	//   ....[15]....
        /*00b0*/ 	.word	0x0000a650


	//   ....[16]....
        /*00b4*/ 	.word	0x0000a700


	//   ....[17]....
        /*00b8*/ 	.word	0x0000a870


	//   ....[18]....
        /*00bc*/ 	.word	0x0000a9e0


	//   ....[19]....
        /*00c0*/ 	.word	0x0000ab30


	//   ....[20]....
        /*00c4*/ 	.word	0x0000ac70


	//   ....[21]....
        /*00c8*/ 	.word	0x0000aca0


	//   ....[22]....
        /*00cc*/ 	.word	0x0000acd0


	//----- nvinfo : EIATTR_MAX_THREADS
	.align		4
.L_4199:
        /*00d0*/ 	.byte	0x04, 0x05
        /*00d2*/ 	.short	(.L_4201 - .L_4200)
.L_4200:
        /*00d4*/ 	.word	0x00000080
        /*00d8*/ 	.word	0x00000001
        /*00dc*/ 	.word	0x00000001


	//----- nvinfo : EIATTR_CRS_STACK_SIZE
	.align		4
.L_4201:
        /*00e0*/ 	.byte	0x04, 0x1e
        /*00e2*/ 	.short	(.L_4203 - .L_4202)
.L_4202:
        /*00e4*/ 	.word	0x00000000
.L_4203:


//--------------------- .nv.info._ZN2at6native27unrolled_elementwise_kernelIZNS0_50_GLOBAL__N__2680c7bb_12_PowKernel_cu_b2145a98_318429pow_tensor_scalar_kernel_implIffEEvRNS_18TensorIteratorBaseET0_EUlfE0_St5arrayIPcLm2EELi4E23TrivialOffsetCalculatorILi1EjESC_NS0_6memory12LoadWithCastILi1EEENSD_13StoreWithCastILi1EEEEEviT_S6_T2_T3_T4_T5_ --------------------------
	.section	.nv.info._ZN2at6native27unrolled_elementwise_kernelIZNS0_50_GLOBAL__N__2680c7bb_12_PowKernel_cu_b2145a98_318429pow_tensor_scalar_kernel_implIffEEvRNS_18TensorIteratorBaseET0_EUlfE0_St5arrayIPcLm2EELi4E23TrivialOffsetCalculatorILi1EjESC_NS0_6memory12LoadWithCastILi1EEENSD_13StoreWithCastILi1EEEEEviT_S6_T2_T3_T4_T5_,"",@"SHT_CUDA_INFO"
	.sectionflags	@""
	.align	4


	//----- nvinfo : EIATTR_CUDA_API_VERSION
	.align		4
        /*0000*/ 	.byte	0x04, 0x37
        /*0002*/ 	.short	(.L_4205 - .L_4204)
.L_4204:
        /*0004*/ 	.word	0x00000082


	//----- nvinfo : EIATTR_SW2861232_WAR
	.align		4
.L_4205:
        /*0008*/ 	.byte	0x01, 0x35
	.zero		2


	//----- nvinfo : EIATTR_PARAM_CBANK
	.align		4
        /*000c*/ 	.byte	0x04, 0x0a
        /*000e*/ 	.short	(.L_4207 - .L_4206)
	.align		4
.L_4206:
        /*0010*/ 	.word	index@(.nv.constant0._ZN2at6native27unrolled_elementwise_kernelIZNS0_50_GLOBAL__N__2680c7bb_12_PowKernel_cu_b2145a98_318429pow_tensor_scalar_kernel_implIffEEvRNS_18TensorIteratorBaseET0_EUlfE0_St5arrayIPcLm2EELi4E23TrivialOffsetCalculatorILi1EjESC_NS0_6memory12LoadWithCastILi1EEENSD_13StoreWithCastILi1EEEEEviT_S6_T2_T3_T4_T5_)
        /*0014*/ 	.short	0x0160
        /*0016*/ 	.short	0x0034


	//----- nvinfo : EIATTR_CBANK_PARAM_SIZE
	.align		4
.L_4207:
        /*0018*/ 	.byte	0x03, 0x19
        /*001a*/ 	.short	0x0034


	//----- nvinfo : EIATTR_KPARAM_INFO
	.align		4
        /*001c*/ 	.byte	0x04, 0x17
        /*001e*/ 	.short	(.L_4209 - .L_4208)
.L_4208:
        /*0020*/ 	.word	0x00000000
        /*0024*/ 	.short	0x0006
        /*0026*/ 	.short	0x002c
        /*0028*/ 	.byte	0x00, 0xf0, 0x21, 0x00


	//----- nvinfo : EIATTR_KPARAM_INFO
	.align		4
.L_4209:
        /*002c*/ 	.byte	0x04, 0x17
        /*002e*/ 	.short	(.L_4211 - .L_4210)
.L_4210:
        /*0030*/ 	.word	0x00000000
        /*0034*/ 	.short	0x0005
        /*0036*/ 	.short	0x0024
        /*0038*/ 	.byte	0x00, 0xf0, 0x21, 0x00


	//----- nvinfo : EIATTR_KPARAM_INFO
	.align		4
.L_4211:
        /*003c*/ 	.byte	0x04, 0x17
        /*003e*/ 	.short	(.L_4213 - .L_4212)
.L_4212:
        /*0040*/ 	.word	0x00000000
        /*0044*/ 	.short	0x0004
        /*0046*/ 	.short	0x0021
        /*0048*/ 	.byte	0x00, 0xf0, 0x05, 0x00


	//----- nvinfo : EIATTR_KPARAM_INFO
	.align		4
.L_4213:
        /*004c*/ 	.byte	0x04, 0x17
        /*004e*/ 	.short	(.L_4215 - .L_4214)
.L_4214:
        /*0050*/ 	.word	0x00000000
        /*0054*/ 	.short	0x0003
        /*0056*/ 	.short	0x0020
        /*0058*/ 	.byte	0x00, 0xf0, 0x05, 0x00


	//----- nvinfo : EIATTR_KPARAM_INFO
	.align		4
.L_4215:
        /*005c*/ 	.byte	0x04, 0x17
        /*005e*/ 	.short	(.L_4217 - .L_4216)
.L_4216:
        /*0060*/ 	.word	0x00000000
        /*0064*/ 	.short	0x0002
        /*0066*/ 	.short	0x0010
        /*0068*/ 	.byte	0x00, 0xf0, 0x41, 0x00


	//----- nvinfo : EIATTR_KPARAM_INFO
	.align		4
.L_4217:
        /*006c*/ 	.byte	0x04, 0x17
        /*006e*/ 	.short	(.L_4219 - .L_4218)
.L_4218:
        /*0070*/ 	.word	0x00000000
        /*0074*/ 	.short	0x0001
        /*0076*/ 	.short	0x0008
        /*0078*/ 	.byte	0x00, 0xf0, 0x21, 0x00


	//----- nvinfo : EIATTR_KPARAM_INFO
	.align		4
.L_4219:
        /*007c*/ 	.byte	0x04, 0x17
        /*007e*/ 	.short	(.L_4221 - .L_4220)
.L_4220:
        /*0080*/ 	.word	0x00000000
        /*0084*/ 	.short	0x0000
        /*0086*/ 	.short	0x0000
        /*0088*/ 	.byte	0x00, 0xf0, 0x11, 0x00


	//----- nvinfo : EIATTR_MAXREG_COUNT
	.align		4
.L_4221:
        /*008c*/ 	.byte	0x03, 0x1b
        /*008e*/ 	.short	0x00ff


	//----- nvinfo : EIATTR_EXTERNS
	.align		4
        /*0090*/ 	.byte	0x04, 0x0f
        /*0092*/ 	.short	(.L_4223 - .L_4222)


	//   ....[0]....
	.align		4
.L_4222:
        /*0094*/ 	.word	index@(__assertfail)


	//----- nvinfo : EIATTR_MERCURY_ISA_VERSION
	.align		4
.L_4223:
        /*0098*/ 	.byte	0x03, 0x5f
        /*009a*/ 	.short	0x0000


	//----- nvinfo : EIATTR_SYSCALL_OFFSETS
	.align		4
        /*009c*/ 	.byte	0x04, 0x46
        /*009e*/ 	.short	(.L_4225 - .L_4224)


	//   ....[0]....
.L_4224:
        /*00a0*/ 	.word	0x00000e40


	//   ....[1]....
        /*00a4*/ 	.word	0x00001cc0


	//   ....[2]....
        /*00a8*/ 	.word	0x00002b50


	//   ....[3]....
        /*00ac*/ 	.word	0x00003980


	//   ....[4]....
        /*00b0*/ 	.word	0x00004910


	//   ....[5]....
        /*00b4*/ 	.word	0x000057f0


	//   ....[6]....
        /*00b8*/ 	.word	0x000066c0


	//   ....[7]....
        /*00bc*/ 	.word	0x00007590


	//----- nvinfo : EIATTR_EXIT_INSTR_OFFSETS
	.align		4
.L_4225:
        /*00c0*/ 	.byte	0x04, 0x1c
        /*00c2*/ 	.short	(.L_4227 - .L_4226)


	//   ....[0]....
.L_4226:
        /*00c4*/ 	.word	0x00006760


	//   ....[1]....
        /*00c8*/ 	.word	0x00006880


	//   ....[2]....
        /*00cc*/ 	.word	0x000068c0


	//   ....[3]....
        /*00d0*/ 	.word	0x00006950


	//   ....[4]....
        /*00d4*/ 	.word	0x00006980


	//   ....[5]....
        /*00d8*/ 	.word	0x000069b0


	//   ....[6]....
        /*00dc*/ 	.word	0x00006a30


	//   ....[7]....
        /*00e0*/ 	.word	0x00006a60


	//   ....[8]....
        /*00e4*/ 	.word	0x00006af0


	//   ....[9]....
        /*00e8*/ 	.word	0x00006b30


	//   ....[10]....
        /*00ec*/ 	.word	0x00006b70


	//   ....[11]....
        /*00f0*/ 	.word	0x00006c30


	//   ....[12]....
        /*00f4*/ 	.word	0x00006c80


	//   ....[13]....
        /*00f8*/ 	.word	0x00006e00


	//   ....[14]....
        /*00fc*/ 	.word	0x00006f50


	//   ....[15]....
        /*0100*/ 	.word	0x00006f80


	//   ....[16]....
        /*0104*/ 	.word	0x00007030


	//   ....[17]....
        /*0108*/ 	.word	0x000071a0


	//   ....[18]....
        /*010c*/ 	.word	0x00007310


	//   ....[19]....
        /*0110*/ 	.word	0x00007460


	//   ....[20]....
        /*0114*/ 	.word	0x000075a0


	//   ....[21]....
        /*0118*/ 	.word	0x000075d0


	//   ....[22]....
        /*011c*/ 	.word	0x00007600


	//----- nvinfo : EIATTR_MAX_THREADS
	.align		4
.L_4227:
        /*0120*/ 	.byte	0x04, 0x05
        /*0122*/ 	.short	(.L_4229 - .L_4228)
.L_4228:
        /*0124*/ 	.word	0x00000080
        /*0128*/ 	.word	0x00000001
        /*012c*/ 	.word	0x00000001


	//----- nvinfo : EIATTR_CRS_STACK_SIZE
	.align		4
.L_4229:
        /*0130*/ 	.byte	0x04, 0x1e
        /*0132*/ 	.short	(.L_4231 - .L_4230)
.L_4230:
        /*0134*/ 	.word	0x00000000
.L_4231:


//--------------------- .nv.info._ZN2at6native18elementwise_kernelILi128ELi2EZNS0_22gpu_kernel_impl_nocastIZNS0_50_GLOBAL__N__2680c7bb_12_PowKernel_cu_b2145a98_318429pow_tensor_scalar_kernel_implIffEEvRNS_18TensorIteratorBaseET0_EUlfE0_EEvS6_RKT_EUliE_EEviT1_ --------------------------
	.section	.nv.info._ZN2at6native18elementwise_kernelILi128ELi2EZNS0_22gpu_kernel_impl_nocastIZNS0_50_GLOBAL__N__2680c7bb_12_PowKernel_cu_b2145a98_318429pow_tensor_scalar_kernel_implIffEEvRNS_18TensorIteratorBaseET0_EUlfE0_EEvS6_RKT_EUliE_EEviT1_,"",@"SHT_CUDA_INFO"
	.sectionflags	@""
	.align	4


	//----- nvinfo : EIATTR_CUDA_API_VERSION
	.align		4
        /*0000*/ 	.byte	0x04, 0x37
        /*0002*/ 	.short	(.L_4233 - .L_4232)
.L_4232:
        /*0004*/ 	.word	0x00000082


	//----- nvinfo : EIATTR_SW2861232_WAR
	.align		4
.L_4233:
        /*0008*/ 	.byte	0x01, 0x35
	.zero		2


	//----- nvinfo : EIATTR_PARAM_CBANK
	.align		4
        /*000c*/ 	.byte	0x04, 0x0a
        /*000e*/ 	.short	(.L_4235 - .L_4234)
	.align		4
.L_4234:
        /*0010*/ 	.word	index@(.nv.constant0._ZN2at6native18elementwise_kernelILi128ELi2EZNS0_22gpu_kernel_impl_nocastIZNS0_50_GLOBAL__N__2680c7bb_12_PowKernel_cu_b2145a98_318429pow_tensor_scalar_kernel_implIffEEvRNS_18TensorIteratorBaseET0_EUlfE0_EEvS6_RKT_EUliE_EEviT1_)
        /*0014*/ 	.short	0x0160
        /*0016*/ 	.short	0x0220


	//----- nvinfo : EIATTR_CBANK_PARAM_SIZE
	.align		4
.L_4235:
        /*0018*/ 	.byte	0x03, 0x19
        /*001a*/ 	.short	0x0220


	//----- nvinfo : EIATTR_KPARAM_INFO
	.align		4
        /*001c*/ 	.byte	0x04, 0x17
        /*001e*/ 	.short	(.L_4237 - .L_4236)
.L_4236:
        /*0020*/ 	.word	0x00000000
        /*0024*/ 	.short	0x0001
        /*0026*/ 	.short	0x0008
        /*0028*/ 	.byte	0x00, 0xf0, 0x61, 0x08


	//----- nvinfo : EIATTR_KPARAM_INFO
	.align		4
.L_4237:
        /*002c*/ 	.byte	0x04, 0x17
        /*002e*/ 	.short	(.L_4239 - .L_4238)
.L_4238:
        /*0030*/ 	.word	0x00000000
        /*0034*/ 	.short	0x0000
        /*0036*/ 	.short	0x0000
        /*0038*/ 	.byte	0x00, 0xf0, 0x11, 0x00


	//----- nvinfo : EIATTR_MAXREG_COUNT
	.align		4
.L_4239:
        /*003c*/ 	.byte	0x03, 0x1b
        /*003e*/ 	.short	0x0080


	//----- nvinfo : EIATTR_MERCURY_ISA_VERSION
	.align		4
        /*0040*/ 	.byte	0x03, 0x5f
        /*0042*/ 	.short	0x0000


	//----- nvinfo : EIATTR_EXIT_INSTR_OFFSETS
	.align		4
        /*0044*/ 	.byte	0x04, 0x1c
        /*0046*/ 	.short	(.L_4241 - .L_4240)


	//   ....[0]....
.L_4240:
        /*0048*/ 	.word	0x00000f70


	//   ....[1]....
        /*004c*/ 	.word	0x00001e40


	//----- nvinfo : EIATTR_MAX_THREADS
	.align		4
.L_4241:
        /*0050*/ 	.byte	0x04, 0x05
        /*0052*/ 	.short	(.L_4243 - .L_4242)
.L_4242:
        /*0054*/ 	.word	0x00000080
        /*0058*/ 	.word	0x00000001
        /*005c*/ 	.word	0x00000001


	//----- nvinfo : EIATTR_CRS_STACK_SIZE
	.align		4
.L_4243:
        /*0060*/ 	.byte	0x04, 0x1e
        /*0062*/ 	.short	(.L_4245 - .L_4244)
.L_4244:
        /*0064*/ 	.word	0x00000000
.L_4245:


//--------------------- .nv.info._ZN2at6native27unrolled_elementwise_kernelIZNS0_50_GLOBAL__N__2680c7bb_12_PowKernel_cu_b2145a98_318429pow_tensor_scalar_kernel_implIffEEvRNS_18TensorIteratorBaseET0_EUlfE0_St5arrayIPcLm2EELi4E23TrivialOffsetCalculatorILi1EjESC_NS0_6memory15LoadWithoutCastENSD_16StoreWithoutCastEEEviT_S6_T2_T3_T4_T5_ --------------------------
	.section	.nv.info._ZN2at6native27unrolled_elementwise_kernelIZNS0_50_GLOBAL__N__2680c7bb_12_PowKernel_cu_b2145a98_318429pow_tensor_scalar_kernel_implIffEEvRNS_18TensorIteratorBaseET0_EUlfE0_St5arrayIPcLm2EELi4E23TrivialOffsetCalculatorILi1EjESC_NS0_6memory15LoadWithoutCastENSD_16StoreWithoutCastEEEviT_S6_T2_T3_T4_T5_,"",@"SHT_CUDA_INFO"
	.sectionflags	@""
	.align	4


	//----- nvinfo : EIATTR_CUDA_API_VERSION
	.align		4
        /*0000*/ 	.byte	0x04, 0x37
        /*0002*/ 	.short	(.L_4247 - .L_4246)
.L_4246:
        /*0004*/ 	.word	0x00000082


	//----- nvinfo : EIATTR_SW2861232_WAR
	.align		4
.L_4247:
        /*0008*/ 	.byte	0x01, 0x35
	.zero		2


	//----- nvinfo : EIATTR_PARAM_CBANK
	.align		4
        /*000c*/ 	.byte	0x04, 0x0a
        /*000e*/ 	.short	(.L_4249 - .L_4248)
	.align		4
.L_4248:
        /*0010*/ 	.word	index@(.nv.constant0._ZN2at6native27unrolled_elementwise_kernelIZNS0_50_GLOBAL__N__2680c7bb_12_PowKernel_cu_b2145a98_318429pow_tensor_scalar_kernel_implIffEEvRNS_18TensorIteratorBaseET0_EUlfE0_St5arrayIPcLm2EELi4E23TrivialOffsetCalculatorILi1EjESC_NS0_6memory15LoadWithoutCastENSD_16StoreWithoutCastEEEviT_S6_T2_T3_T4_T5_)
        /*0014*/ 	.short	0x0160
        /*0016*/ 	.short	0x0024


	//----- nvinfo : EIATTR_CBANK_PARAM_SIZE
	.align		4
.L_4249:
        /*0018*/ 	.byte	0x03, 0x19
        /*001a*/ 	.short	0x0024


	//----- nvinfo : EIATTR_KPARAM_INFO
	.align		4
        /*001c*/ 	.byte	0x04, 0x17
        /*001e*/ 	.short	(.L_4251 - .L_4250)
.L_4250:
        /*0020*/ 	.word	0x00000000
        /*0024*/ 	.short	0x0006
        /*0026*/ 	.short	0x0023
        /*0028*/ 	.byte	0x00, 0xf0, 0x05, 0x00


	//----- nvinfo : EIATTR_KPARAM_INFO
	.align		4
.L_4251:
        /*002c*/ 	.byte	0x04, 0x17
        /*002e*/ 	.short	(.L_4253 - .L_4252)
.L_4252:
        /*0030*/ 	.word	0x00000000
        /*0034*/ 	.short	0x0005
        /*0036*/ 	.short	0x0022
        /*0038*/ 	.byte	0x00, 0xf0, 0x05, 0x00


	//----- nvinfo : EIATTR_KPARAM_INFO
	.align		4
.L_4253:
        /*003c*/ 	.byte	0x04, 0x17
        /*003e*/ 	.short	(.L_4255 - .L_4254)
.L_4254:
        /*0040*/ 	.word	0x00000000
        /*0044*/ 	.short	0x0004
        /*0046*/ 	.short	0x0021
        /*0048*/ 	.byte	0x00, 0xf0, 0x05, 0x00


	//----- nvinfo : EIATTR_KPARAM_INFO
	.align		4
.L_4255:
        /*004c*/ 	.byte	0x04, 0x17
        /*004e*/ 	.short	(.L_4257 - .L_4256)
.L_4256:
        /*0050*/ 	.word	0x00000000
        /*0054*/ 	.short	0x0003
        /*0056*/ 	.short	0x0020
        /*0058*/ 	.byte	0x00, 0xf0, 0x05, 0x00


	//----- nvinfo : EIATTR_KPARAM_INFO
	.align		4
.L_4257:
        /*005c*/ 	.byte	0x04, 0x17
        /*005e*/ 	.short	(.L_4259 - .L_4258)
.L_4258:
        /*0060*/ 	.word	0x00000000
        /*0064*/ 	.short	0x0002
        /*0066*/ 	.short	0x0010
        /*0068*/ 	.byte	0x00, 0xf0, 0x41, 0x00


	//----- nvinfo : EIATTR_KPARAM_INFO
	.align		4
.L_4259:
        /*006c*/ 	.byte	0x04, 0x17
        /*006e*/ 	.short	(.L_4261 - .L_4260)
.L_4260:
        /*0070*/ 	.word	0x00000000
        /*0074*/ 	.short	0x0001
        /*0076*/ 	.short	0x0008
        /*0078*/ 	.byte	0x00, 0xf0, 0x21, 0x00


	//----- nvinfo : EIATTR_KPARAM_INFO
	.align		4
.L_4261:
        /*007c*/ 	.byte	0x04, 0x17
        /*007e*/ 	.short	(.L_4263 - .L_4262)
.L_4262:
        /*0080*/ 	.word	0x00000000
        /*0084*/ 	.short	0x0000
        /*0086*/ 	.short	0x0000
        /*0088*/ 	.byte	0x00, 0xf0, 0x11, 0x00


	//----- nvinfo : EIATTR_MAXREG_COUNT
	.align		4
.L_4263:
        /*008c*/ 	.byte	0x03, 0x1b
        /*008e*/ 	.short	0x00ff


	//----- nvinfo : EIATTR_MERCURY_ISA_VERSION
	.align		4
        /*0090*/ 	.byte	0x03, 0x5f
        /*0092*/ 	.short	0x0000


	//----- nvinfo : EIATTR_EXIT_INSTR_OFFSETS
	.align		4
        /*0094*/ 	.byte	0x04, 0x1c
        /*0096*/ 	.short	(.L_4265 - .L_4264)


	//   ....[0]....
.L_4264:
        /*0098*/ 	.word	0x000003a0


	//   ....[1]....
        /*009c*/ 	.word	0x00000410


	//----- nvinfo : EIATTR_MAX_THREADS
	.align		4
.L_4265:
        /*00a0*/ 	.byte	0x04, 0x05
        /*00a2*/ 	.short	(.L_4267 - .L_4266)
.L_4266:
        /*00a4*/ 	.word	0x00000080
        /*00a8*/ 	.word	0x00000001
        /*00ac*/ 	.word	0x00000001


	//----- nvinfo : EIATTR_CRS_STACK_SIZE
	.align		4
.L_4267:
        /*00b0*/ 	.byte	0x04, 0x1e
        /*00b2*/ 	.short	(.L_4269 - .L_4268)
.L_4268:
        /*00b4*/ 	.word	0x00000000
.L_4269:


//--------------------- .nv.info._ZN2at6native29vectorized_elementwise_kernelILi2EZNS0_50_GLOBAL__N__2680c7bb_12_PowKernel_cu_b2145a98_318429pow_tensor_scalar_kernel_implIffEEvRNS_18TensorIteratorBaseET0_EUlfE0_St5arrayIPcLm2EEEEviS6_T1_ --------------------------
	.section	.nv.info._ZN2at6native29vectorized_elementwise_kernelILi2EZNS0_50_GLOBAL__N__2680c7bb_12_PowKernel_cu_b2145a98_318429pow_tensor_scalar_kernel_implIffEEvRNS_18TensorIteratorBaseET0_EUlfE0_St5arrayIPcLm2EEEEviS6_T1_,"",@"SHT_CUDA_INFO"
	.sectionflags	@""
	.align	4


	//----- nvinfo : EIATTR_CUDA_API_VERSION
	.align		4
        /*0000*/ 	.byte	0x04, 0x37
        /*0002*/ 	.short	(.L_4271 - .L_4270)
.L_4270:
        /*0004*/ 	.word	0x00000082


	//----- nvinfo : EIATTR_SW2861232_WAR
	.align		4
.L_4271:
        /*0008*/ 	.byte	0x01, 0x35
	.zero		2


	//----- nvinfo : EIATTR_PARAM_CBANK
	.align		4
        /*000c*/ 	.byte	0x04, 0x0a
        /*000e*/ 	.short	(.L_4273 - .L_4272)
	.align		4
.L_4272:
        /*0010*/ 	.word	index@(.nv.constant0._ZN2at6native29vectorized_elementwise_kernelILi2EZNS0_50_GLOBAL__N__2680c7bb_12_PowKernel_cu_b2145a98_318429pow_tensor_scalar_kernel_implIffEEvRNS_18TensorIteratorBaseET0_EUlfE0_St5arrayIPcLm2EEEEviS6_T1_)
        /*0014*/ 	.short	0x0160
        /*0016*/ 	.short	0x0020


	//----- nvinfo : EIATTR_CBANK_PARAM_SIZE
	.align		4
.L_4273:
        /*0018*/ 	.byte	0x03, 0x19
        /*001a*/ 	.short	0x0020


	//----- nvinfo : EIATTR_KPARAM_INFO
	.align		4
        /*001c*/ 	.byte	0x04, 0x17
        /*001e*/ 	.short	(.L_4275 - .L_4274)
.L_4274:
        /*0020*/ 	.word	0x00000000
        /*0024*/ 	.short	0x0002
        /*0026*/ 	.short	0x0010
        /*0028*/ 	.byte	0x00, 0xf0, 0x41, 0x00


	//----- nvinfo : EIATTR_KPARAM_INFO
	.align		4
.L_4275:
        /*002c*/ 	.byte	0x04, 0x17
        /*002e*/ 	.short	(.L_4277 - .L_4276)
.L_4276:
        /*0030*/ 	.word	0x00000000
        /*0034*/ 	.short	0x0001
        /*0036*/ 	.short	0x0008
        /*0038*/ 	.byte	0x00, 0xf0, 0x21, 0x00


	//----- nvinfo : EIATTR_KPARAM_INFO
	.align		4
.L_4277:
        /*003c*/ 	.byte	0x04, 0x17
        /*003e*/ 	.short	(.L_4279 - .L_4278)
.L_4278:
        /*0040*/ 	.word	0x00000000
        /*0044*/ 	.short	0x0000
        /*0046*/ 	.short	0x0000
        /*0048*/ 	.byte	0x00, 0xf0, 0x11, 0x00


	//----- nvinfo : EIATTR_MAXREG_COUNT
	.align		4
.L_4279:
        /*004c*/ 	.byte	0x03, 0x1b
        /*004e*/ 	.short	0x00ff


	//----- nvinfo : EIATTR_MERCURY_ISA_VERSION
	.align		4
        /*0050*/ 	.byte	0x03, 0x5f
        /*0052*/ 	.short	0x0000


	//----- nvinfo : EIATTR_EXIT_INSTR_OFFSETS
	.align		4
        /*0054*/ 	.byte	0x04, 0x1c
        /*0056*/ 	.short	(.L_4281 - .L_4280)


	//   ....[0]....
.L_4280:
        /*0058*/ 	.word	0x00000250


	//   ....[1]....
        /*005c*/ 	.word	0x000009e0


	//   ....[2]....
        /*0060*/ 	.word	0x00000a50


	//----- nvinfo : EIATTR_MAX_THREADS
	.align		4
.L_4281:
        /*0064*/ 	.byte	0x04, 0x05
        /*0066*/ 	.short	(.L_4283 - .L_4282)
.L_4282:
        /*0068*/ 	.word	0x00000080
        /*006c*/ 	.word	0x00000001
        /*0070*/ 	.word	0x00000001


	//----- nvinfo : EIATTR_CRS_STACK_SIZE
	.align		4
.L_4283:
        /*0074*/ 	.byte	0x04, 0x1e
        /*0076*/ 	.short	(.L_4285 - .L_4284)
.L_4284:
        /*0078*/ 	.word	0x00000000
.L_4285:


//--------------------- .nv.info._ZN2at6native29vectorized_elementwise_kernelILi4EZNS0_50_GLOBAL__N__2680c7bb_12_PowKernel_cu_b2145a98_318429pow_tensor_scalar_kernel_implIffEEvRNS_18TensorIteratorBaseET0_EUlfE0_St5arrayIPcLm2EEEEviS6_T1_ --------------------------
	.section	.nv.info._ZN2at6native29vectorized_elementwise_kernelILi4EZNS0_50_GLOBAL__N__2680c7bb_12_PowKernel_cu_b2145a98_318429pow_tensor_scalar_kernel_implIffEEvRNS_18TensorIteratorBaseET0_EUlfE0_St5arrayIPcLm2EEEEviS6_T1_,"",@"SHT_CUDA_INFO"
	.sectionflags	@""
	.align	4


	//----- nvinfo : EIATTR_CUDA_API_VERSION
	.align		4
        /*0000*/ 	.byte	0x04, 0x37
        /*0002*/ 	.short	(.L_4287 - .L_4286)
.L_4286:
        /*0004*/ 	.word	0x00000082


	//----- nvinfo : EIATTR_SW2861232_WAR
	.align		4
.L_4287:
        /*0008*/ 	.byte	0x01, 0x35
	.zero		2


	//----- nvinfo : EIATTR_PARAM_CBANK
	.align		4
        /*000c*/ 	.byte	0x04, 0x0a
        /*000e*/ 	.short	(.L_4289 - .L_4288)
	.align		4
.L_4288:
        /*0010*/ 	.word	index@(.nv.constant0._ZN2at6native29vectorized_elementwise_kernelILi4EZNS0_50_GLOBAL__N__2680c7bb_12_PowKernel_cu_b2145a98_318429pow_tensor_scalar_kernel_implIffEEvRNS_18TensorIteratorBaseET0_EUlfE0_St5arrayIPcLm2EEEEviS6_T1_)
        /*0014*/ 	.short	0x0160
        /*0016*/ 	.short	0x0020


	//----- nvinfo : EIATTR_CBANK_PARAM_SIZE
	.align		4
.L_4289:
        /*0018*/ 	.byte	0x03, 0x19
        /*001a*/ 	.short	0x0020


	//----- nvinfo : EIATTR_KPARAM_INFO
	.align		4
        /*001c*/ 	.byte	0x04, 0x17
        /*001e*/ 	.short	(.L_4291 - .L_4290)
.L_4290:
        /*0020*/ 	.word	0x00000000
        /*0024*/ 	.short	0x0002
        /*0026*/ 	.short	0x0010
        /*0028*/ 	.byte	0x00, 0xf0, 0x41, 0x00


	//----- nvinfo : EIATTR_KPARAM_INFO
	.align		4
.L_4291:
        /*002c*/ 	.byte	0x04, 0x17
        /*002e*/ 	.short	(.L_4293 - .L_4292)
.L_4292:
        /*0030*/ 	.word	0x00000000
        /*0034*/ 	.short	0x0001
        /*0036*/ 	.short	0x0008
        /*0038*/ 	.byte	0x00, 0xf0, 0x21, 0x00


	//----- nvinfo : EIATTR_KPARAM_INFO
	.align		4
.L_4293:
        /*003c*/ 	.byte	0x04, 0x17
        /*003e*/ 	.short	(.L_4295 - .L_4294)
.L_4294:
        /*0040*/ 	.word	0x00000000
        /*0044*/ 	.short	0x0000
        /*0046*/ 	.short	0x0000
        /*0048*/ 	.byte	0x00, 0xf0, 0x11, 0x00


	//----- nvinfo : EIATTR_MAXREG_COUNT
	.align		4
.L_4295:
        /*004c*/ 	.byte	0x03, 0x1b
        /*004e*/ 	.short	0x00ff


	//----- nvinfo : EIATTR_MERCURY_ISA_VERSION
	.align		4
        /*0050*/ 	.byte	0x03, 0x5f
        /*0052*/ 	.short	0x0000


	//----- nvinfo : EIATTR_EXIT_INSTR_OFFSETS
	.align		4
        /*0054*/ 	.byte	0x04, 0x1c
        /*0056*/ 	.short	(.L_4297 - .L_4296)


	//   ....[0]....
.L_4296:
        /*0058*/ 	.word	0x00000210


	//   ....[1]....
        /*005c*/ 	.word	0x000009a0


	//   ....[2]....
        /*0060*/ 	.word	0x00000a10


	//----- nvinfo : EIATTR_MAX_THREADS
	.align		4
.L_4297:
        /*0064*/ 	.byte	0x04, 0x05
        /*0066*/ 	.short	(.L_4299 - .L_4298)
.L_4298:
        /*0068*/ 	.word	0x00000080
        /*006c*/ 	.word	0x00000001
        /*0070*/ 	.word	0x00000001


	//----- nvinfo : EIATTR_CRS_STACK_SIZE
	.align		4
.L_4299:
        /*0074*/ 	.byte	0x04, 0x1e
        /*0076*/ 	.short	(.L_4301 - .L_4300)
.L_4300:
        /*0078*/ 	.word	0x00000000
.L_4301:


//--------------------- .nv.info._ZN2at6native29vectorized_elementwise_kernelILi8EZNS0_50_GLOBAL__N__2680c7bb_12_PowKernel_cu_b2145a98_318429pow_tensor_scalar_kernel_implIffEEvRNS_18TensorIteratorBaseET0_EUlfE0_St5arrayIPcLm2EEEEviS6_T1_ --------------------------
	.section	.nv.info._ZN2at6native29vectorized_elementwise_kernelILi8EZNS0_50_GLOBAL__N__2680c7bb_12_PowKernel_cu_b2145a98_318429pow_tensor_scalar_kernel_implIffEEvRNS_18TensorIteratorBaseET0_EUlfE0_St5arrayIPcLm2EEEEviS6_T1_,"",@"SHT_CUDA_INFO"
	.sectionflags	@""
	.align	4


	//----- nvinfo : EIATTR_CUDA_API_VERSION
	.align		4
        /*0000*/ 	.byte	0x04, 0x37
        /*0002*/ 	.short	(.L_4303 - .L_4302)
.L_4302:
        /*0004*/ 	.word	0x00000082


	//----- nvinfo : EIATTR_SW2861232_WAR
	.align		4
.L_4303:
        /*0008*/ 	.byte	0x01, 0x35
	.zero		2


	//----- nvinfo : EIATTR_PARAM_CBANK
	.align		4
        /*000c*/ 	.byte	0x04, 0x0a
        /*000e*/ 	.short	(.L_4305 - .L_4304)
	.align		4
.L_4304:
        /*0010*/ 	.word	index@(.nv.constant0._ZN2at6native29vectorized_elementwise_kernelILi8EZNS0_50_GLOBAL__N__2680c7bb_12_PowKernel_cu_b2145a98_318429pow_tensor_scalar_kernel_implIffEEvRNS_18TensorIteratorBaseET0_EUlfE0_St5arrayIPcLm2EEEEviS6_T1_)
        /*0014*/ 	.short	0x0160
        /*0016*/ 	.short	0x0020


	//----- nvinfo : EIATTR_CBANK_PARAM_SIZE
	.align		4
.L_4305:
        /*0018*/ 	.byte	0x03, 0x19
        /*001a*/ 	.short	0x0020


	//----- nvinfo : EIATTR_KPARAM_INFO
	.align		4
        /*001c*/ 	.byte	0x04, 0x17
        /*001e*/ 	.short	(.L_4307 - .L_4306)
.L_4306:
        /*0020*/ 	.word	0x00000000
        /*0024*/ 	.short	0x0002
        /*0026*/ 	.short	0x0010
        /*0028*/ 	.byte	0x00, 0xf0, 0x41, 0x00


	//----- nvinfo : EIATTR_KPARAM_INFO
	.align		4
.L_4307:
        /*002c*/ 	.byte	0x04, 0x17
        /*002e*/ 	.short	(.L_4309 - .L_4308)
.L_4308:
        /*0030*/ 	.word	0x00000000
        /*0034*/ 	.short	0x0001
        /*0036*/ 	.short	0x0008
        /*0038*/ 	.byte	0x00, 0xf0, 0x21, 0x00


	//----- nvinfo : EIATTR_KPARAM_INFO
	.align		4
.L_4309:
        /*003c*/ 	.byte	0x04, 0x17
        /*003e*/ 	.short	(.L_4311 - .L_4310)
.L_4310:
        /*0040*/ 	.word	0x00000000
        /*0044*/ 	.short	0x0000
        /*0046*/ 	.short	0x0000
        /*0048*/ 	.byte	0x00, 0xf0, 0x11, 0x00


	//----- nvinfo : EIATTR_MAXREG_COUNT
	.align		4
.L_4311:
        /*004c*/ 	.byte	0x03, 0x1b
        /*004e*/ 	.short	0x00ff


	//----- nvinfo : EIATTR_MERCURY_ISA_VERSION
	.align		4
        /*0050*/ 	.byte	0x03, 0x5f
        /*0052*/ 	.short	0x0000


	//----- nvinfo : EIATTR_EXIT_INSTR_OFFSETS
	.align		4
        /*0054*/ 	.byte	0x04, 0x1c
        /*0056*/ 	.short	(.L_4313 - .L_4312)


	//   ....[0]....
.L_4312:
        /*0058*/ 	.word	0x00000010


	//----- nvinfo : EIATTR_MAX_THREADS
	.align		4
.L_4313:
        /*005c*/ 	.byte	0x04, 0x05
        /*005e*/ 	.short	(.L_4315 - .L_4314)
.L_4314:
        /*0060*/ 	.word	0x00000080
        /*0064*/ 	.word	0x00000001
        /*0068*/ 	.word	0x00000001
.L_4315:


//--------------------- .nv.info._ZN2at6native18elementwise_kernelILi128ELi4EZNS0_15gpu_kernel_implIZNS0_50_GLOBAL__N__2680c7bb_12_PowKernel_cu_b2145a98_318429pow_tensor_scalar_kernel_implIffEEvRNS_18TensorIteratorBaseET0_EUlfE_EEvS6_RKT_EUliE_EEviT1_ --------------------------
	.section	.nv.info._ZN2at6native18elementwise_kernelILi128ELi4EZNS0_15gpu_kernel_implIZNS0_50_GLOBAL__N__2680c7bb_12_PowKernel_cu_b2145a98_318429pow_tensor_scalar_kernel_implIffEEvRNS_18TensorIteratorBaseET0_EUlfE_EEvS6_RKT_EUliE_EEviT1_,"",@"SHT_CUDA_INFO"
	.sectionflags	@""
	.align	4


	//----- nvinfo : EIATTR_CUDA_API_VERSION
	.align		4
        /*0000*/ 	.byte	0x04, 0x37
        /*0002*/ 	.short	(.L_4317 - .L_4316)
.L_4316:
        /*0004*/ 	.word	0x00000082


	//----- nvinfo : EIATTR_SW2861232_WAR
	.align		4
.L_4317:
        /*0008*/ 	.byte	0x01, 0x35
	.zero		2


	//----- nvinfo : EIATTR_PARAM_CBANK
	.align		4
        /*000c*/ 	.byte	0x04, 0x0a
        /*000e*/ 	.short	(.L_4319 - .L_4318)
	.align		4
.L_4318:
        /*0010*/ 	.word	index@(.nv.constant0._ZN2at6native18elementwise_kernelILi128ELi4EZNS0_15gpu_kernel_implIZNS0_50_GLOBAL__N__2680c7bb_12_PowKernel_cu_b2145a98_318429pow_tensor_scalar_kernel_implIffEEvRNS_18TensorIteratorBaseET0_EUlfE_EEvS6_RKT_EUliE_EEviT1_)
        /*0014*/ 	.short	0x0160
        /*0016*/ 	.short	0x0228


	//----- nvinfo : EIATTR_CBANK_PARAM_SIZE
	.align		4
.L_4319:
        /*0018*/ 	.byte	0x03, 0x19
        /*001a*/ 	.short	0x0228


	//----- nvinfo : EIATTR_KPARAM_INFO
	.align		4
        /*001c*/ 	.byte	0x04, 0x17
        /*001e*/ 	.short	(.L_4321 - .L_4320)
.L_4320:
        /*0020*/ 	.word	0x00000000
        /*0024*/ 	.short	0x0001
        /*0026*/ 	.short	0x0008
        /*0028*/ 	.byte	0x00, 0xf0, 0x81, 0x08


	//----- nvinfo : EIATTR_KPARAM_INFO
	.align		4
.L_4321:
        /*002c*/ 	.byte	0x04, 0x17
        /*002e*/ 	.short	(.L_4323 - .L_4322)
.L_4322:
        /*0030*/ 	.word	0x00000000
        /*0034*/ 	.short	0x0000
        /*0036*/ 	.short	0x0000
        /*0038*/ 	.byte	0x00, 0xf0, 0x11, 0x00


	//----- nvinfo : EIATTR_MAXREG_COUNT
	.align		4
.L_4323:
        /*003c*/ 	.byte	0x03, 0x1b
        /*003e*/ 	.short	0x0080


	//----- nvinfo : EIATTR_EXTERNS
	.align		4
        /*0040*/ 	.byte	0x04, 0x0f
        /*0042*/ 	.short	(.L_4325 - .L_4324)


	//   ....[0]....
	.align		4
.L_4324:
        /*0044*/ 	.word	index@(__assertfail)


	//----- nvinfo : EIATTR_MERCURY_ISA_VERSION
	.align		4
.L_4325:
        /*0048*/ 	.byte	0x03, 0x5f
        /*004a*/ 	.short	0x0000


	//----- nvinfo : EIATTR_SYSCALL_OFFSETS
	.align		4
        /*004c*/ 	.byte	0x04, 0x46
        /*004e*/ 	.short	(.L_4327 - .L_4326)


	//   ....[0]....
.L_4326:
        /*0050*/ 	.word	0x00001c50


	//   ....[1]....
        /*0054*/ 	.word	0x00002ae0


	//   ....[2]....
        /*0058*/ 	.word	0x00004780


	//   ....[3]....
        /*005c*/ 	.word	0x00005610


	//   ....[4]....
        /*0060*/ 	.word	0x00007280


	//   ....[5]....
        /*0064*/ 	.word	0x00008110


	//   ....[6]....
        /*0068*/ 	.word	0x00009d90


	//   ....[7]....
        /*006c*/ 	.word	0x0000ac20


	//----- nvinfo : EIATTR_EXIT_INSTR_OFFSETS
	.align		4
.L_4327:
        /*0070*/ 	.byte	0x04, 0x1c
        /*0072*/ 	.short	(.L_4329 - .L_4328)


	//   ....[0]....
.L_4328:
        /*0074*/ 	.word	0x000081b0


	//   ....[1]....
        /*0078*/ 	.word	0x00009f10


	//   ....[2]....
        /*007c*/ 	.word	0x00009f50


	//   ....[3]....
        /*0080*/ 	.word	0x00009fe0


	//   ....[4]....
        /*0084*/ 	.word	0x0000a010


	//   ....[5]....
        /*0088*/ 	.word	0x0000a040


	//   ....[6]....
        /*008c*/ 	.word	0x0000a0c0


	//   ....[7]....
        /*0090*/ 	.word	0x0000a0f0


	//   ....[8]....
        /*0094*/ 	.word	0x0000a180


	//   ....[9]....
        /*0098*/ 	.word	0x0000a1c0


	//   ....[10]....
        /*009c*/ 	.word	0x0000a200


	//   ....[11]....
        /*00a0*/ 	.word	0x0000a2c0


	//   ....[12]....
        /*00a4*/ 	.word	0x0000a310


	//   ....[13]....
        /*00a8*/ 	.word	0x0000a490


	//   ....[14]....
        /*00ac*/ 	.word	0x0000a5e0


	//   ....[15]....
        /*00b0*/ 	.word	0x0000a610


	//   ....[16]....
        /*00b4*/ 	.word	0x0000a6c0


	//   ....[17]....
        /*00b8*/ 	.word	0x0000a830


	//   ....[18]....
        /*00bc*/ 	.word	0x0000a9a0


	//   ....[19]....
        /*00c0*/ 	.word	0x0000aaf0


	//   ....[20]....
        /*00c4*/ 	.word	0x0000ac30


	//   ....[21]....
        /*00c8*/ 	.word	0x0000ac60


	//   ....[22]....
        /*00cc*/ 	.word	0x0000ac90


	//----- nvinfo : EIATTR_MAX_THREADS
	.align		4
.L_4329:
        /*00d0*/ 	.byte	0x04, 0x05
        /*00d2*/ 	.short	(.L_4331 - .L_4330)
.L_4330:
        /*00d4*/ 	.word	0x00000080
        /*00d8*/ 	.word	0x00000001
        /*00dc*/ 	.word	0x00000001


	//----- nvinfo : EIATTR_CRS_STACK_SIZE
	.align		4
.L_4331:
        /*00e0*/ 	.byte	0x04, 0x1e
        /*00e2*/ 	.short	(.L_4333 - .L_4332)
.L_4332:
        /*00e4*/ 	.word	0x00000000
.L_4333:


//--------------------- .nv.info._ZN2at6native27unrolled_elementwise_kernelIZNS0_50_GLOBAL__N__2680c7bb_12_PowKernel_cu_b2145a98_318429pow_tensor_scalar_kernel_implIffEEvRNS_18TensorIteratorBaseET0_EUlfE_St5arrayIPcLm2EELi4E23TrivialOffsetCalculatorILi1EjESC_NS0_6memory12LoadWithCastILi1EEENSD_13StoreWithCastILi1EEEEEviT_S6_T2_T3_T4_T5_ --------------------------
	.section	.nv.info._ZN2at6native27unrolled_elementwise_kernelIZNS0_50_GLOBAL__N__2680c7bb_12_PowKernel_cu_b2145a98_318429pow_tensor_scalar_kernel_implIffEEvRNS_18TensorIteratorBaseET0_EUlfE_St5arrayIPcLm2EELi4E23TrivialOffsetCalculatorILi1EjESC_NS0_6memory12LoadWithCastILi1EEENSD_13StoreWithCastILi1EEEEEviT_S6_T2_T3_T4_T5_,"",@"SHT_CUDA_INFO"
	.sectionflags	@""
	.align	4


	//----- nvinfo : EIATTR_CUDA_API_VERSION
	.align		4
        /*0000*/ 	.byte	0x04, 0x37
        /*0002*/ 	.short	(.L_4335 - .L_4334)
.L_4334:
        /*0004*/ 	.word	0x00000082


	//----- nvinfo : EIATTR_SW2861232_WAR
	.align		4
.L_4335:
        /*0008*/ 	.byte	0x01, 0x35
	.zero		2


	//----- nvinfo : EIATTR_PARAM_CBANK
	.align		4
        /*000c*/ 	.byte	0x04, 0x0a
        /*000e*/ 	.short	(.L_4337 - .L_4336)
	.align		4
.L_4336:
        /*0010*/ 	.word	index@(.nv.constant0._ZN2at6native27unrolled_elementwise_kernelIZNS0_50_GLOBAL__N__2680c7bb_12_PowKernel_cu_b2145a98_318429pow_tensor_scalar_kernel_implIffEEvRNS_18TensorIteratorBaseET0_EUlfE_St5arrayIPcLm2EELi4E23TrivialOffsetCalculatorILi1EjESC_NS0_6memory12LoadWithCastILi1EEENSD_13StoreWithCastILi1EEEEEviT_S6_T2_T3_T4_T5_)
        /*0014*/ 	.short	0x0160
        /*0016*/ 	.short	0x0034


	//----- nvinfo : EIATTR_CBANK_PARAM_SIZE
	.align		4
.L_4337:
        /*0018*/ 	.byte	0x03, 0x19
        /*001a*/ 	.short	0x0034


	//----- nvinfo : EIATTR_KPARAM_INFO
	.align		4
        /*001c*/ 	.byte	0x04, 0x17
        /*001e*/ 	.short	(.L_4339 - .L_4338)
.L_4338:
        /*0020*/ 	.word	0x00000000
        /*0024*/ 	.short	0x0006
        /*0026*/ 	.short	0x002c
        /*0028*/ 	.byte	0x00, 0xf0, 0x21, 0x00


	//----- nvinfo : EIATTR_KPARAM_INFO
	.align		4
.L_4339:
        /*002c*/ 	.byte	0x04, 0x17
        /*002e*/ 	.short	(.L_4341 - .L_4340)
.L_4340:
        /*0030*/ 	.word	0x00000000
        /*0034*/ 	.short	0x0005
        /*0036*/ 	.short	0x0024
        /*0038*/ 	.byte	0x00, 0xf0, 0x21, 0x00


	//----- nvinfo : EIATTR_KPARAM_INFO
	.align		4
.L_4341:
        /*003c*/ 	.byte	0x04, 0x17
        /*003e*/ 	.short	(.L_4343 - .L_4342)
.L_4342:
        /*0040*/ 	.word	0x00000000
        /*0044*/ 	.short	0x0004
        /*0046*/ 	.short	0x0021
        /*0048*/ 	.byte	0x00, 0xf0, 0x05, 0x00


	//----- nvinfo : EIATTR_KPARAM_INFO
	.align		4
.L_4343:
        /*004c*/ 	.byte	0x04, 0x17
        /*004e*/ 	.short	(.L_4345 - .L_4344)
.L_4344:
        /*0050*/ 	.word	0x00000000
        /*0054*/ 	.short	0x0003
        /*0056*/ 	.short	0x0020
        /*0058*/ 	.byte	0x00, 0xf0, 0x05, 0x00


	//----- nvinfo : EIATTR_KPARAM_INFO
	.align		4
.L_4345:
        /*005c*/ 	.byte	0x04, 0x17
        /*005e*/ 	.short	(.L_4347 - .L_4346)
.L_4346:
        /*0060*/ 	.word	0x00000000
        /*0064*/ 	.short	0x0002
        /*0066*/ 	.short	0x0010
        /*0068*/ 	.byte	0x00, 0xf0, 0x41, 0x00


	//----- nvinfo : EIATTR_KPARAM_INFO
	.align		4
.L_4347:
        /*006c*/ 	.byte	0x04, 0x17
        /*006e*/ 	.short	(.L_4349 - .L_4348)
.L_4348:
        /*0070*/ 	.word	0x00000000
        /*0074*/ 	.short	0x0001
        /*0076*/ 	.short	0x0008
        /*0078*/ 	.byte	0x00, 0xf0, 0x21, 0x00


	//----- nvinfo : EIATTR_KPARAM_INFO
	.align		4
.L_4349:
        /*007c*/ 	.byte	0x04, 0x17
        /*007e*/ 	.short	(.L_4351 - .L_4350)
.L_4350:
        /*0080*/ 	.word	0x00000000
        /*0084*/ 	.short	0x0000
        /*0086*/ 	.short	0x0000
        /*0088*/ 	.byte	0x00, 0xf0, 0x11, 0x00


	//----- nvinfo : EIATTR_MAXREG_COUNT
	.align		4
.L_4351:
        /*008c*/ 	.byte	0x03, 0x1b
        /*008e*/ 	.short	0x00ff


	//----- nvinfo : EIATTR_EXTERNS
	.align		4
        /*0090*/ 	.byte	0x04, 0x0f
        /*0092*/ 	.short	(.L_4353 - .L_4352)


	//   ....[0]....
	.align		4
.L_4352:
        /*0094*/ 	.word	index@(__assertfail)


	//----- nvinfo : EIATTR_MERCURY_ISA_VERSION
	.align		4
.L_4353:
        /*0098*/ 	.byte	0x03, 0x5f
        /*009a*/ 	.short	0x0000


	//----- nvinfo : EIATTR_SYSCALL_OFFSETS
	.align		4
        /*009c*/ 	.byte	0x04, 0x46
        /*009e*/ 	.short	(.L_4355 - .L_4354)


	//   ....[0]....
.L_4354:
        /*00a0*/ 	.word	0x00000e40


	//   ....[1]....
        /*00a4*/ 	.word	0x00001cc0


	//   ....[2]....
        /*00a8*/ 	.word	0x00002b50


	//   ....[3]....
        /*00ac*/ 	.word	0x00003980


	//   ....[4]....
        /*00b0*/ 	.word	0x000048d0


	//   ....[5]....
        /*00b4*/ 	.word	0x000057b0


	//   ....[6]....
        /*00b8*/ 	.word	0x00006680


	//   ....[7]....
        /*00bc*/ 	.word	0x00007550


	//----- nvinfo : EIATTR_EXIT_INSTR_OFFSETS
	.align		4
.L_4355:
        /*00c0*/ 	.byte	0x04, 0x1c
        /*00c2*/ 	.short	(.L_4357 - .L_4356)


	//   ....[0]....
.L_4356:
        /*00c4*/ 	.word	0x00006720


	//   ....[1]....
        /*00c8*/ 	.word	0x00006840


	//   ....[2]....
        /*00cc*/ 	.word	0x00006880


	//   ....[3]....
        /*00d0*/ 	.word	0x00006910


	//   ....[4]....
        /*00d4*/ 	.word	0x00006940


	//   ....[5]....
        /*00d8*/ 	.word	0x00006970


	//   ....[6]....
        /*00dc*/ 	.word	0x000069f0


	//   ....[7]....
        /*00e0*/ 	.word	0x00006a20


	//   ....[8]....
        /*00e4*/ 	.word	0x00006ab0


	//   ....[9]....
        /*00e8*/ 	.word	0x00006af0


	//   ....[10]....
        /*00ec*/ 	.word	0x00006b30


	//   ....[11]....
        /*00f0*/ 	.word	0x00006bf0


	//   ....[12]....
        /*00f4*/ 	.word	0x00006c40


	//   ....[13]....
        /*00f8*/ 	.word	0x00006dc0


	//   ....[14]....
        /*00fc*/ 	.word	0x00006f10


	//   ....[15]....
        /*0100*/ 	.word	0x00006f40


	//   ....[16]....
        /*0104*/ 	.word	0x00006ff0


	//   ....[17]....
        /*0108*/ 	.word	0x00007160


	//   ....[18]....
        /*010c*/ 	.word	0x000072d0


	//   ....[19]....
        /*0110*/ 	.word	0x00007420


	//   ....[20]....
        /*0114*/ 	.word	0x00007560


	//   ....[21]....
        /*0118*/ 	.word	0x00007590


	//   ....[22]....
        /*011c*/ 	.word	0x000075c0


	//----- nvinfo : EIATTR_MAX_THREADS
	.align		4
.L_4357:
        /*0120*/ 	.byte	0x04, 0x05
        /*0122*/ 	.short	(.L_4359 - .L_4358)
.L_4358:
        /*0124*/ 	.word	0x00000080
        /*0128*/ 	.word	0x00000001
        /*012c*/ 	.word	0x00000001


	//----- nvinfo : EIATTR_CRS_STACK_SIZE
	.align		4
.L_4359:
        /*0130*/ 	.byte	0x04, 0x1e
        /*0132*/ 	.short	(.L_4361 - .L_4360)
.L_4360:
        /*0134*/ 	.word	0x00000000
.L_4361:


//--------------------- .nv.info._ZN2at6native18elementwise_kernelILi128ELi2EZNS0_22gpu_kernel_impl_nocastIZNS0_50_GLOBAL__N__2680c7bb_12_PowKernel_cu_b2145a98_318429pow_tensor_scalar_kernel_implIffEEvRNS_18TensorIteratorBaseET0_EUlfE_EEvS6_RKT_EUliE_EEviT1_ --------------------------
	.section	.nv.info._ZN2at6native18elementwise_kernelILi128ELi2EZNS0_22gpu_kernel_impl_nocastIZNS0_50_GLOBAL__N__2680c7bb_12_PowKernel_cu_b2145a98_318429pow_tensor_scalar_kernel_implIffEEvRNS_18TensorIteratorBaseET0_EUlfE_EEvS6_RKT_EUliE_EEviT1_,"",@"SHT_CUDA_INFO"
	.sectionflags	@""
	.align	4


	//----- nvinfo : EIATTR_CUDA_API_VERSION
	.align		4
        /*0000*/ 	.byte	0x04, 0x37
        /*0002*/ 	.short	(.L_4363 - .L_4362)
.L_4362:
        /*0004*/ 	.word	0x00000082


	//----- nvinfo : EIATTR_SW2861232_WAR
	.align		4
.L_4363:
        /*0008*/ 	.byte	0x01, 0x35
	.zero		2


	//----- nvinfo : EIATTR_PARAM_CBANK
	.align		4
        /*000c*/ 	.byte	0x04, 0x0a
        /*000e*/ 	.short	(.L_4365 - .L_4364)
	.align		4
.L_4364:
        /*0010*/ 	.word	index@(.nv.constant0._ZN2at6native18elementwise_kernelILi128ELi2EZNS0_22gpu_kernel_impl_nocastIZNS0_50_GLOBAL__N__2680c7bb_12_PowKernel_cu_b2145a98_318429pow_tensor_scalar_kernel_implIffEEvRNS_18TensorIteratorBaseET0_EUlfE_EEvS6_RKT_EUliE_EEviT1_)
        /*0014*/ 	.short	0x0160
        /*0016*/ 	.short	0x0220


	//----- nvinfo : EIATTR_CBANK_PARAM_SIZE
	.align		4
.L_4365:
        /*0018*/ 	.byte	0x03, 0x19
        /*001a*/ 	.short	0x0220


	//----- nvinfo : EIATTR_KPARAM_INFO
	.align		4
        /*001c*/ 	.byte	0x04, 0x17
        /*001e*/ 	.short	(.L_4367 - .L_4366)
.L_4366:
        /*0020*/ 	.word	0x00000000
        /*0024*/ 	.short	0x0001
        /*0026*/ 	.short	0x0008
        /*0028*/ 	.byte	0x00, 0xf0, 0x61, 0x08


	//----- nvinfo : EIATTR_KPARAM_INFO
	.align		4
.L_4367:
        /*002c*/ 	.byte	0x04, 0x17
        /*002e*/ 	.short	(.L_4369 - .L_4368)
.L_4368:
        /*0030*/ 	.word	0x00000000
        /*0034*/ 	.short	0x0000
        /*0036*/ 	.short	0x0000
        /*0038*/ 	.byte	0x00, 0xf0, 0x11, 0x00


	//----- nvinfo : EIATTR_MAXREG_COUNT
	.align		4
.L_4369:
        /*003c*/ 	.byte	0x03, 0x1b
        /*003e*/ 	.short	0x0080


	//----- nvinfo : EIATTR_MERCURY_ISA_VERSION
	.align		4
        /*0040*/ 	.byte	0x03, 0x5f
        /*0042*/ 	.short	0x0000


	//----- nvinfo : EIATTR_EXIT_INSTR_OFFSETS
	.align		4
        /*0044*/ 	.byte	0x04, 0x1c
        /*0046*/ 	.short	(.L_4371 - .L_4370)


	//   ....[0]....
.L_4370:
        /*0048*/ 	.word	0x00000f60


	//   ....[1]....
        /*004c*/ 	.word	0x00001e20


	//----- nvinfo : EIATTR_MAX_THREADS
	.align		4
.L_4371:
        /*0050*/ 	.byte	0x04, 0x05
        /*0052*/ 	.short	(.L_4373 - .L_4372)
.L_4372:
        /*0054*/ 	.word	0x00000080
        /*0058*/ 	.word	0x00000001
        /*005c*/ 	.word	0x00000001


	//----- nvinfo : EIATTR_CRS_STACK_SIZE
	.align		4
.L_4373:
        /*0060*/ 	.byte	0x04, 0x1e
        /*0062*/ 	.short	(.L_4375 - .L_4374)
.L_4374:
        /*0064*/ 	.word	0x00000000
.L_4375:


//--------------------- .nv.info._ZN2at6native27unrolled_elementwise_kernelIZNS0_50_GLOBAL__N__2680c7bb_12_PowKernel_cu_b2145a98_318429pow_tensor_scalar_kernel_implIffEEvRNS_18TensorIteratorBaseET0_EUlfE_St5arrayIPcLm2EELi4E23TrivialOffsetCalculatorILi1EjESC_NS0_6memory15LoadWithoutCastENSD_16StoreWithoutCastEEEviT_S6_T2_T3_T4_T5_ --------------------------
	.section	.nv.info._ZN2at6native27unrolled_elementwise_kernelIZNS0_50_GLOBAL__N__2680c7bb_12_PowKernel_cu_b2145a98_318429pow_tensor_scalar_kernel_implIffEEvRNS_18TensorIteratorBaseET0_EUlfE_St5arrayIPcLm2EELi4E23TrivialOffsetCalculatorILi1EjESC_NS0_6memory15LoadWithoutCastENSD_16StoreWithoutCastEEEviT_S6_T2_T3_T4_T5_,"",@"SHT_CUDA_INFO"
	.sectionflags	@""
	.align	4


	//----- nvinfo : EIATTR_CUDA_API_VERSION
	.align		4
        /*0000*/ 	.byte	0x04, 0x37
        /*0002*/ 	.short	(.L_4377 - .L_4376)
.L_4376:
        /*0004*/ 	.word	0x00000082


	//----- nvinfo : EIATTR_SW2861232_WAR
	.align		4
.L_4377:
        /*0008*/ 	.byte	0x01, 0x35
	.zero		2


	//----- nvinfo : EIATTR_PARAM_CBANK
	.align		4
        /*000c*/ 	.byte	0x04, 0x0a
        /*000e*/ 	.short	(.L_4379 - .L_4378)
	.align		4
.L_4378:
        /*0010*/ 	.word	index@(.nv.constant0._ZN2at6native27unrolled_elementwise_kernelIZNS0_50_GLOBAL__N__2680c7bb_12_PowKernel_cu_b2145a98_318429pow_tensor_scalar_kernel_implIffEEvRNS_18TensorIteratorBaseET0_EUlfE_St5arrayIPcLm2EELi4E23TrivialOffsetCalculatorILi1EjESC_NS0_6memory15LoadWithoutCastENSD_16StoreWithoutCastEEEviT_S6_T2_T3_T4_T5_)
        /*0014*/ 	.short	0x0160
        /*0016*/ 	.short	0x0024


	//----- nvinfo : EIATTR_CBANK_PARAM_SIZE
	.align		4
.L_4379:
        /*0018*/ 	.byte	0x03, 0x19
        /*001a*/ 	.short	0x0024


	//----- nvinfo : EIATTR_KPARAM_INFO
	.align		4
        /*001c*/ 	.byte	0x04, 0x17
        /*001e*/ 	.short	(.L_4381 - .L_4380)
.L_4380:
        /*0020*/ 	.word	0x00000000
        /*0024*/ 	.short	0x0006
        /*0026*/ 	.short	0x0023
        /*0028*/ 	.byte	0x00, 0xf0, 0x05, 0x00


	//----- nvinfo : EIATTR_KPARAM_INFO
	.align		4
.L_4381:
        /*002c*/ 	.byte	0x04, 0x17
        /*002e*/ 	.short	(.L_4383 - .L_4382)
.L_4382:
        /*0030*/ 	.word	0x00000000
        /*0034*/ 	.short	0x0005
        /*0036*/ 	.short	0x0022
        /*0038*/ 	.byte	0x00, 0xf0, 0x05, 0x00


	//----- nvinfo : EIATTR_KPARAM_INFO
	.align		4
.L_4383:
        /*003c*/ 	.byte	0x04, 0x17
        /*003e*/ 	.short	(.L_4385 - .L_4384)
.L_4384:
        /*0040*/ 	.word	0x00000000
        /*0044*/ 	.short	0x0004
        /*0046*/ 	.short	0x0021
        /*0048*/ 	.byte	0x00, 0xf0, 0x05, 0x00


	//----- nvinfo : EIATTR_KPARAM_INFO
	.align		4
.L_4385:
        /*004c*/ 	.byte	0x04, 0x17
        /*004e*/ 	.short	(.L_4387 - .L_4386)
.L_4386:
        /*0050*/ 	.word	0x00000000
        /*0054*/ 	.short	0x0003
        /*0056*/ 	.short	0x0020
        /*0058*/ 	.byte	0x00, 0xf0, 0x05, 0x00


	//----- nvinfo : EIATTR_KPARAM_INFO
	.align		4
.L_4387:
        /*005c*/ 	.byte	0x04, 0x17
        /*005e*/ 	.short	(.L_4389 - .L_4388)
.L_4388:
        /*0060*/ 	.word	0x00000000
        /*0064*/ 	.short	0x0002
        /*0066*/ 	.short	0x0010
        /*0068*/ 	.byte	0x00, 0xf0, 0x41, 0x00


	//----- nvinfo : EIATTR_KPARAM_INFO
	.align		4
.L_4389:
        /*006c*/ 	.byte	0x04, 0x17
        /*006e*/ 	.short	(.L_4391 - .L_4390)
.L_4390:
        /*0070*/ 	.word	0x00000000
        /*0074*/ 	.short	0x0001
        /*0076*/ 	.short	0x0008
        /*0078*/ 	.byte	0x00, 0xf0, 0x21, 0x00


	//----- nvinfo : EIATTR_KPARAM_INFO
	.align		4
.L_4391:
        /*007c*/ 	.byte	0x04, 0x17
        /*007e*/ 	.short	(.L_4393 - .L_4392)
.L_4392:
        /*0080*/ 	.word	0x00000000
        /*0084*/ 	.short	0x0000
        /*0086*/ 	.short	0x0000
        /*0088*/ 	.byte	0x00, 0xf0, 0x11, 0x00


	//----- nvinfo : EIATTR_MAXREG_COUNT
	.align		4
.L_4393:
        /*008c*/ 	.byte	0x03, 0x1b
        /*008e*/ 	.short	0x00ff


	//----- nvinfo : EIATTR_MERCURY_ISA_VERSION
	.align		4
        /*0090*/ 	.byte	0x03, 0x5f
        /*0092*/ 	.short	0x0000


	//----- nvinfo : EIATTR_EXIT_INSTR_OFFSETS
	.align		4
        /*0094*/ 	.byte	0x04, 0x1c
        /*0096*/ 	.short	(.L_4395 - .L_4394)


	//   ....[0]....
.L_4394:
        /*0098*/ 	.word	0x00000370


	//   ....[1]....
        /*009c*/ 	.word	0x000003d0


	//----- nvinfo : EIATTR_MAX_THREADS
	.align		4
.L_4395:
        /*00a0*/ 	.byte	0x04, 0x05
        /*00a2*/ 	.short	(.L_4397 - .L_4396)
.L_4396:
        /*00a4*/ 	.word	0x00000080
        /*00a8*/ 	.word	0x00000001
        /*00ac*/ 	.word	0x00000001


	//----- nvinfo : EIATTR_CRS_STACK_SIZE
	.align		4
.L_4397:
        /*00b0*/ 	.byte	0x04, 0x1e
        /*00b2*/ 	.short	(.L_4399 - .L_4398)
.L_4398:
        /*00b4*/ 	.word	0x00000000
.L_4399:


//--------------------- .nv.info._ZN2at6native29vectorized_elementwise_kernelILi2EZNS0_50_GLOBAL__N__2680c7bb_12_PowKernel_cu_b2145a98_318429pow_tensor_scalar_kernel_implIffEEvRNS_18TensorIteratorBaseET0_EUlfE_St5arrayIPcLm2EEEEviS6_T1_ --------------------------
	.section	.nv.info._ZN2at6native29vectorized_elementwise_kernelILi2EZNS0_50_GLOBAL__N__2680c7bb_12_PowKernel_cu_b2145a98_318429pow_tensor_scalar_kernel_implIffEEvRNS_18TensorIteratorBaseET0_EUlfE_St5arrayIPcLm2EEEEviS6_T1_,"",@"SHT_CUDA_INFO"
	.sectionflags	@""
	.align	4


	//----- nvinfo : EIATTR_CUDA_API_VERSION
	.align		4
        /*0000*/ 	.byte	0x04, 0x37
        /*0002*/ 	.short	(.L_4401 - .L_4400)
.L_4400:
        /*0004*/ 	.word	0x00000082


	//----- nvinfo : EIATTR_SW2861232_WAR
	.align		4
.L_4401:
        /*0008*/ 	.byte	0x01, 0x35
	.zero		2


	//----- nvinfo : EIATTR_PARAM_CBANK
	.align		4
        /*000c*/ 	.byte	0x04, 0x0a
        /*000e*/ 	.short	(.L_4403 - .L_4402)
	.align		4
.L_4402:
        /*0010*/ 	.word	index@(.nv.constant0._ZN2at6native29vectorized_elementwise_kernelILi2EZNS0_50_GLOBAL__N__2680c7bb_12_PowKernel_cu_b2145a98_318429pow_tensor_scalar_kernel_implIffEEvRNS_18TensorIteratorBaseET0_EUlfE_St5arrayIPcLm2EEEEviS6_T1_)
        /*0014*/ 	.short	0x0160
        /*0016*/ 	.short	0x0020


	//----- nvinfo : EIATTR_CBANK_PARAM_SIZE
	.align		4
.L_4403:
        /*0018*/ 	.byte	0x03, 0x19
        /*001a*/ 	.short	0x0020


	//----- nvinfo : EIATTR_KPARAM_INFO
	.align		4
        /*001c*/ 	.byte	0x04, 0x17
        /*001e*/ 	.short	(.L_4405 - .L_4404)
.L_4404:
        /*0020*/ 	.word	0x00000000
        /*0024*/ 	.short	0x0002
        /*0026*/ 	.short	0x0010
        /*0028*/ 	.byte	0x00, 0xf0, 0x41, 0x00


	//----- nvinfo : EIATTR_KPARAM_INFO
	.align		4
.L_4405:
        /*002c*/ 	.byte	0x04, 0x17
        /*002e*/ 	.short	(.L_4407 - .L_4406)
.L_4406:
        /*0030*/ 	.word	0x00000000
        /*0034*/ 	.short	0x0001
        /*0036*/ 	.short	0x0008
        /*0038*/ 	.byte	0x00, 0xf0, 0x21, 0x00


	//----- nvinfo : EIATTR_KPARAM_INFO
	.align		4
.L_4407:
        /*003c*/ 	.byte	0x04, 0x17
        /*003e*/ 	.short	(.L_4409 - .L_4408)
.L_4408:
        /*0040*/ 	.word	0x00000000
        /*0044*/ 	.short	0x0000
        /*0046*/ 	.short	0x0000
        /*0048*/ 	.byte	0x00, 0xf0, 0x11, 0x00


	//----- nvinfo : EIATTR_MAXREG_COUNT
	.align		4
.L_4409:
        /*004c*/ 	.byte	0x03, 0x1b
        /*004e*/ 	.short	0x00ff


	//----- nvinfo : EIATTR_MERCURY_ISA_VERSION
	.align		4
        /*0050*/ 	.byte	0x03, 0x5f
        /*0052*/ 	.short	0x0000


	//----- nvinfo : EIATTR_EXIT_INSTR_OFFSETS
	.align		4
        /*0054*/ 	.byte	0x04, 0x1c
        /*0056*/ 	.short	(.L_4411 - .L_4410)


	//   ....[0]....
.L_4410:
        /*0058*/ 	.word	0x000001d0


	//   ....[1]....
        /*005c*/ 	.word	0x000008f0


	//   ....[2]....
        /*0060*/ 	.word	0x00000950


	//----- nvinfo : EIATTR_MAX_THREADS
	.align		4
.L_4411:
        /*0064*/ 	.byte	0x04, 0x05
        /*0066*/ 	.short	(.L_4413 - .L_4412)
.L_4412:
        /*0068*/ 	.word	0x00000080
        /*006c*/ 	.word	0x00000001
        /*0070*/ 	.word	0x00000001


	//----- nvinfo : EIATTR_CRS_STACK_SIZE
	.align		4
.L_4413:
        /*0074*/ 	.byte	0x04, 0x1e
        /*0076*/ 	.short	(.L_4415 - .L_4414)
.L_4414:
        /*0078*/ 	.word	0x00000000
.L_4415:


//--------------------- .nv.info._ZN2at6native29vectorized_elementwise_kernelILi4EZNS0_50_GLOBAL__N__2680c7bb_12_PowKernel_cu_b2145a98_318429pow_tensor_scalar_kernel_implIffEEvRNS_18TensorIteratorBaseET0_EUlfE_St5arrayIPcLm2EEEEviS6_T1_ --------------------------
	.section	.nv.info._ZN2at6native29vectorized_elementwise_kernelILi4EZNS0_50_GLOBAL__N__2680c7bb_12_PowKernel_cu_b2145a98_318429pow_tensor_scalar_kernel_implIffEEvRNS_18TensorIteratorBaseET0_EUlfE_St5arrayIPcLm2EEEEviS6_T1_,"",@"SHT_CUDA_INFO"
	.sectionflags	@""
	.align	4


	//----- nvinfo : EIATTR_CUDA_API_VERSION
	.align		4
        /*0000*/ 	.byte	0x04, 0x37
        /*0002*/ 	.short	(.L_4417 - .L_4416)
.L_4416:
        /*0004*/ 	.word	0x00000082


	//----- nvinfo : EIATTR_SW2861232_WAR
	.align		4
.L_4417:
        /*0008*/ 	.byte	0x01, 0x35
	.zero		2


	//----- nvinfo : EIATTR_PARAM_CBANK
	.align		4
        /*000c*/ 	.byte	0x04, 0x0a
        /*000e*/ 	.short	(.L_4419 - .L_4418)
	.align		4
.L_4418:
        /*0010*/ 	.word	index@(.nv.constant0._ZN2at6native29vectorized_elementwise_kernelILi4EZNS0_50_GLOBAL__N__2680c7bb_12_PowKernel_cu_b2145a98_318429pow_tensor_scalar_kernel_implIffEEvRNS_18TensorIteratorBaseET0_EUlfE_St5arrayIPcLm2EEEEviS6_T1_)
        /*0014*/ 	.short	0x0160
        /*0016*/ 	.short	0x0020


	//----- nvinfo : EIATTR_CBANK_PARAM_SIZE
	.align		4
.L_4419:
        /*0018*/ 	.byte	0x03, 0x19
        /*001a*/ 	.short	0x0020


	//----- nvinfo : EIATTR_KPARAM_INFO
	.align		4
        /*001c*/ 	.byte	0x04, 0x17
        /*001e*/ 	.short	(.L_4421 - .L_4420)
.L_4420:
        /*0020*/ 	.word	0x00000000
        /*0024*/ 	.short	0x0002
        /*0026*/ 	.short	0x0010
        /*0028*/ 	.byte	0x00, 0xf0, 0x41, 0x00


	//----- nvinfo : EIATTR_KPARAM_INFO
	.align		4
.L_4421:
        /*002c*/ 	.byte	0x04, 0x17
        /*002e*/ 	.short	(.L_4423 - .L_4422)
.L_4422:
        /*0030*/ 	.word	0x00000000
        /*0034*/ 	.short	0x0001
        /*0036*/ 	.short	0x0008
        /*0038*/ 	.byte	0x00, 0xf0, 0x21, 0x00


	//----- nvinfo : EIATTR_KPARAM_INFO
	.align		4
.L_4423:
        /*003c*/ 	.byte	0x04, 0x17
        /*003e*/ 	.short	(.L_4425 - .L_4424)
.L_4424:
        /*0040*/ 	.word	0x00000000
        /*0044*/ 	.short	0x0000
        /*0046*/ 	.short	0x0000
        /*0048*/ 	.byte	0x00, 0xf0, 0x11, 0x00


	//----- nvinfo : EIATTR_MAXREG_COUNT
	.align		4
.L_4425:
        /*004c*/ 	.byte	0x03, 0x1b
        /*004e*/ 	.short	0x00ff


	//----- nvinfo : EIATTR_MERCURY_ISA_VERSION
	.align		4
        /*0050*/ 	.byte	0x03, 0x5f
        /*0052*/ 	.short	0x0000


	//----- nvinfo : EIATTR_EXIT_INSTR_OFFSETS
	.align		4
        /*0054*/ 	.byte	0x04, 0x1c
        /*0056*/ 	.short	(.L_4427 - .L_4426)


	//   ....[0]....
.L_4426:
        /*0058*/ 	.word	0x00000190


	//   ....[1]....
        /*005c*/ 	.word	0x000008b0


	//   ....[2]....
        /*0060*/ 	.word	0x00000910


	//----- nvinfo : EIATTR_MAX_THREADS
	.align		4
.L_4427:
        /*0064*/ 	.byte	0x04, 0x05
        /*0066*/ 	.short	(.L_4429 - .L_4428)
.L_4428:
        /*0068*/ 	.word	0x00000080
        /*006c*/ 	.word	0x00000001
        /*0070*/ 	.word	0x00000001


	//----- nvinfo : EIATTR_CRS_STACK_SIZE
	.align		4
.L_4429:
        /*0074*/ 	.byte	0x04, 0x1e
        /*0076*/ 	.short	(.L_4431 - .L_4430)
.L_4430:
        /*0078*/ 	.word	0x00000000
.L_4431:


//--------------------- .nv.info._ZN2at6native29vectorized_elementwise_kernelILi8EZNS0_50_GLOBAL__N__2680c7bb_12_PowKernel_cu_b2145a98_318429pow_tensor_scalar_kernel_implIffEEvRNS_18TensorIteratorBaseET0_EUlfE_St5arrayIPcLm2EEEEviS6_T1_ --------------------------
	.section	.nv.info._ZN2at6native29vectorized_elementwise_kernelILi8EZNS0_50_GLOBAL__N__2680c7bb_12_PowKernel_cu_b2145a98_318429pow_tensor_scalar_kernel_implIffEEvRNS_18TensorIteratorBaseET0_EUlfE_St5arrayIPcLm2EEEEviS6_T1_,"",@"SHT_CUDA_INFO"
	.sectionflags	@""
	.align	4


	//----- nvinfo : EIATTR_CUDA_API_VERSION
	.align		4
        /*0000*/ 	.byte	0x04, 0x37
        /*0002*/ 	.short	(.L_4433 - .L_4432)
.L_4432:
        /*0004*/ 	.word	0x00000082


	//----- nvinfo : EIATTR_SW2861232_WAR
	.align		4
.L_4433:
        /*0008*/ 	.byte	0x01, 0x35
	.zero		2


	//----- nvinfo : EIATTR_PARAM_CBANK
	.align		4
        /*000c*/ 	.byte	0x04, 0x0a
        /*000e*/ 	.short	(.L_4435 - .L_4434)
	.align		4
.L_4434:
        /*0010*/ 	.word	index@(.nv.constant0._ZN2at6native29vectorized_elementwise_kernelILi8EZNS0_50_GLOBAL__N__2680c7bb_12_PowKernel_cu_b2145a98_318429pow_tensor_scalar_kernel_implIffEEvRNS_18TensorIteratorBaseET0_EUlfE_St5arrayIPcLm2EEEEviS6_T1_)
        /*0014*/ 	.short	0x0160
        /*0016*/ 	.short	0x0020


	//----- nvinfo : EIATTR_CBANK_PARAM_SIZE
	.align		4
.L_4435:
        /*0018*/ 	.byte	0x03, 0x19
        /*001a*/ 	.short	0x0020


	//----- nvinfo : EIATTR_KPARAM_INFO
	.align		4
        /*001c*/ 	.byte	0x04, 0x17
        /*001e*/ 	.short	(.L_4437 - .L_4436)
.L_4436:
        /*0020*/ 	.word	0x00000000
        /*0024*/ 	.short	0x0002
        /*0026*/ 	.short	0x0010
        /*0028*/ 	.byte	0x00, 0xf0, 0x41, 0x00


	//----- nvinfo : EIATTR_KPARAM_INFO
	.align		4
.L_4437:
        /*002c*/ 	.byte	0x04, 0x17
        /*002e*/ 	.short	(.L_4439 - .L_4438)
.L_4438:
        /*0030*/ 	.word	0x00000000
        /*0034*/ 	.short	0x0001
        /*0036*/ 	.short	0x0008
        /*0038*/ 	.byte	0x00, 0xf0, 0x21, 0x00


	//----- nvinfo : EIATTR_KPARAM_INFO
	.align		4
.L_4439:
        /*003c*/ 	.byte	0x04, 0x17
        /*003e*/ 	.short	(.L_4441 - .L_4440)
.L_4440:
        /*0040*/ 	.word	0x00000000
        /*0044*/ 	.short	0x0000
        /*0046*/ 	.short	0x0000
        /*0048*/ 	.byte	0x00, 0xf0, 0x11, 0x00


	//----- nvinfo : EIATTR_MAXREG_COUNT
	.align		4
.L_4441:
        /*004c*/ 	.byte	0x03, 0x1b
        /*004e*/ 	.short	0x00ff


	//----- nvinfo : EIATTR_MERCURY_ISA_VERSION
	.align		4
        /*0050*/ 	.byte	0x03, 0x5f
        /*0052*/ 	.short	0x0000


	//----- nvinfo : EIATTR_EXIT_INSTR_OFFSETS
	.align		4
        /*0054*/ 	.byte	0x04, 0x1c
        /*0056*/ 	.short	(.L_4443 - .L_4442)


	//   ....[0]....
.L_4442:
        /*0058*/ 	.word	0x00000010


	//----- nvinfo : EIATTR_MAX_THREADS
	.align		4
.L_4443:
        /*005c*/ 	.byte	0x04, 0x05
        /*005e*/ 	.short	(.L_4445 - .L_4444)
.L_4444:
        /*0060*/ 	.word	0x00000080
        /*0064*/ 	.word	0x00000001
        /*0068*/ 	.word	0x00000001
.L_4445:


//--------------------- .nv.info._ZN2at6native18elementwise_kernelILi128ELi4EZNS0_15gpu_kernel_implIZNS0_50_GLOBAL__N__2680c7bb_12_PowKernel_cu_b2145a98_318429pow_tensor_scalar_kernel_implIddEEvRNS_18TensorIteratorBaseET0_EUldE2_EEvS6_RKT_EUliE_EEviT1_ --------------------------
	.section	.nv.info._ZN2at6native18elementwise_kernelILi128ELi4EZNS0_15gpu_kernel_implIZNS0_50_GLOBAL__N__2680c7bb_12_PowKernel_cu_b2145a98_318429pow_tensor_scalar_kernel_implIddEEvRNS_18TensorIteratorBaseET0_EUldE2_EEvS6_RKT_EUliE_EEviT1_,"",@"SHT_CUDA_INFO"
	.sectionflags	@""
	.align	4


	//----- nvinfo : EIATTR_CUDA_API_VERSION
	.align		4
        /*0000*/ 	.byte	0x04, 0x37
        /*0002*/ 	.short	(.L_4447 - .L_4446)
.L_4446:
        /*0004*/ 	.word	0x00000082


	//----- nvinfo : EIATTR_SW2861232_WAR
	.align		4
.L_4447:
        /*0008*/ 	.byte	0x01, 0x35
	.zero		2


	//----- nvinfo : EIATTR_PARAM_CBANK
	.align		4
        /*000c*/ 	.byte	0x04, 0x0a
        /*000e*/ 	.short	(.L_4449 - .L_4448)
	.align		4
.L_4448:
        /*0010*/ 	.word	index@(.nv.constant0._ZN2at6native18elementwise_kernelILi128ELi4EZNS0_15gpu_kernel_implIZNS0_50_GLOBAL__N__2680c7bb_12_PowKernel_cu_b2145a98_318429pow_tensor_scalar_kernel_implIddEEvRNS_18TensorIteratorBaseET0_EUldE2_EEvS6_RKT_EUliE_EEviT1_)
        /*0014*/ 	.short	0x0160
        /*0016*/ 	.short	0x0230


	//----- nvinfo : EIATTR_CBANK_PARAM_SIZE
	.align		4
.L_4449:
        /*0018*/ 	.byte	0x03, 0x19
        /*001a*/ 	.short	0x0230


	//----- nvinfo : EIATTR_KPARAM_INFO
	.align		4
        /*001c*/ 	.byte	0x04, 0x17
        /*001e*/ 	.short	(.L_4451 - .L_4450)
.L_4450:
        /*0020*/ 	.word	0x00000000
        /*0024*/ 	.short	0x0001
        /*0026*/ 	.short	0x0008
        /*0028*/ 	.byte	0x00, 0xf0, 0xa1, 0x08


	//----- nvinfo : EIATTR_KPARAM_INFO
	.align		4
.L_4451:
        /*002c*/ 	.byte	0x04, 0x17
        /*002e*/ 	.short	(.L_4453 - .L_4452)
.L_4452:
        /*0030*/ 	.word	0x00000000
        /*0034*/ 	.short	0x0000
        /*0036*/ 	.short	0x0000
        /*0038*/ 	.byte	0x00, 0xf0, 0x11, 0x00


	//----- nvinfo : EIATTR_MAXREG_COUNT
	.align		4
.L_4453:
        /*003c*/ 	.byte	0x03, 0x1b
        /*003e*/ 	.short	0x0080


	//----- nvinfo : EIATTR_EXTERNS
	.align		4
        /*0040*/ 	.byte	0x04, 0x0f
        /*0042*/ 	.short	(.L_4455 - .L_4454)


	//   ....[0]....
	.align		4
.L_4454:
        /*0044*/ 	.word	index@(__assertfail)


	//----- nvinfo : EIATTR_MERCURY_ISA_VERSION
	.align		4
.L_4455:
        /*0048*/ 	.byte	0x03, 0x5f
        /*004a*/ 	.short	0x0000


	//----- nvinfo : EIATTR_SYSCALL_OFFSETS
	.align		4
        /*004c*/ 	.byte	0x04, 0x46
        /*004e*/ 	.short	(.L_4457 - .L_4456)


	//   ....[0]....
.L_4456:
        /*0050*/ 	.word	0x00001d80


	//   ....[1]....
        /*0054*/ 	.word	0x00003300


	//   ....[2]....
        /*0058*/ 	.word	0x000050e0


	//   ....[3]....
        /*005c*/ 	.word	0x00006600


	//   ....[4]....
        /*0060*/ 	.word	0x000083b0


	//   ....[5]....
        /*0064*/ 	.word	0x000098d0


	//   ....[6]....
        /*0068*/ 	.word	0x0000b690


	//   ....[7]....
        /*006c*/ 	.word	0x0000cbb0


	//----- nvinfo : EIATTR_EXIT_INSTR_OFFSETS
	.align		4
.L_4457:
        /*0070*/ 	.byte	0x04, 0x1c
        /*0072*/ 	.short	(.L_4459 - .L_4458)


	//   ....[0]....
.L_4458:
        /*0074*/ 	.word	0x00009970


	//   ....[1]....
        /*0078*/ 	.word	0x0000bd00


	//   ....[2]....
        /*007c*/ 	.word	0x0000bd40


	//   ....[3]....
        /*0080*/ 	.word	0x0000bdd0


	//   ....[4]....
        /*0084*/ 	.word	0x0000be00


	//   ....[5]....
        /*0088*/ 	.word	0x0000be30


	//   ....[6]....
        /*008c*/ 	.word	0x0000bee0


	//   ....[7]....
        /*0090*/ 	.word	0x0000bf40


	//   ....[8]....
        /*0094*/ 	.word	0x0000c000


	//   ....[9]....
        /*0098*/ 	.word	0x0000c070


	//   ....[10]....
        /*009c*/ 	.word	0x0000c090


	//   ....[11]....
        /*00a0*/ 	.word	0x0000c150


	//   ....[12]....
        /*00a4*/ 	.word	0x0000c180


	//   ....[13]....
        /*00a8*/ 	.word	0x0000c330


	//   ....[14]....
        /*00ac*/ 	.word	0x0000c4b0


	//   ....[15]....
        /*00b0*/ 	.word	0x0000c510


	//   ....[16]....
        /*00b4*/ 	.word	0x0000c5c0


	//   ....[17]....
        /*00b8*/ 	.word	0x0000c760


	//   ....[18]....
        /*00bc*/ 	.word	0x0000c900


	//   ....[19]....
        /*00c0*/ 	.word	0x0000ca80


	//   ....[20]....
        /*00c4*/ 	.word	0x0000cbc0


	//   ....[21]....
        /*00c8*/ 	.word	0x0000cbf0


	//   ....[22]....
        /*00cc*/ 	.word	0x0000cc20


	//----- nvinfo : EIATTR_MAX_THREADS
	.align		4
.L_4459:
        /*00d0*/ 	.byte	0x04, 0x05
        /*00d2*/ 	.short	(.L_4461 - .L_4460)
.L_4460:
        /*00d4*/ 	.word	0x00000080
        /*00d8*/ 	.word	0x00000001
        /*00dc*/ 	.word	0x00000001


	//----- nvinfo : EIATTR_CRS_STACK_SIZE
	.align		4
.L_4461:
        /*00e0*/ 	.byte	0x04, 0x1e
        /*00e2*/ 	.short	(.L_4463 - .L_4462)
.L_4462:
        /*00e4*/ 	.word	0x00000000
.L_4463:


//--------------------- .nv.info._ZN2at6native27unrolled_elementwise_kernelIZNS0_50_GLOBAL__N__2680c7bb_12_PowKernel_cu_b2145a98_318429pow_tensor_scalar_kernel_implIddEEvRNS_18TensorIteratorBaseET0_EUldE2_St5arrayIPcLm2EELi4E23TrivialOffsetCalculatorILi1EjESC_NS0_6memory12LoadWithCastILi1EEENSD_13StoreWithCastILi1EEEEEviT_S6_T2_T3_T4_T5_ --------------------------
	.section	.nv.info._ZN2at6native27unrolled_elementwise_kernelIZNS0_50_GLOBAL__N__2680c7bb_12_PowKernel_cu_b2145a98_318429pow_tensor_scalar_kernel_implIddEEvRNS_18TensorIteratorBaseET0_EUldE2_St5arrayIPcLm2EELi4E23TrivialOffsetCalculatorILi1EjESC_NS0_6memory12LoadWithCastILi1EEENSD_13StoreWithCastILi1EEEEEviT_S6_T2_T3_T4_T5_,"",@"SHT_CUDA_INFO"
	.sectionflags	@""
	.align	4


	//----- nvinfo : EIATTR_CUDA_API_VERSION
	.align		4
        /*0000*/ 	.byte	0x04, 0x37
        /*0002*/ 	.short	(.L_4465 - .L_4464)
.L_4464:
        /*0004*/ 	.word	0x00000082


	//----- nvinfo : EIATTR_SW2861232_WAR
	.align		4
.L_4465:
        /*0008*/ 	.byte	0x01, 0x35
	.zero		2


	//----- nvinfo : EIATTR_PARAM_CBANK
	.align		4
        /*000c*/ 	.byte	0x04, 0x0a
        /*000e*/ 	.short	(.L_4467 - .L_4466)
	.align		4
.L_4466:
        /*0010*/ 	.word	index@(.nv.constant0._ZN2at6native27unrolled_elementwise_kernelIZNS0_50_GLOBAL__N__2680c7bb_12_PowKernel_cu_b2145a98_318429pow_tensor_scalar_kernel_implIddEEvRNS_18TensorIteratorBaseET0_EUldE2_St5arrayIPcLm2EELi4E23TrivialOffsetCalculatorILi1EjESC_NS0_6memory12LoadWithCastILi1EEENSD_13StoreWithCastILi1EEEEEviT_S6_T2_T3_T4_T5_)
        /*0014*/ 	.short	0x0160
        /*0016*/ 	.short	0x003c


	//----- nvinfo : EIATTR_CBANK_PARAM_SIZE
	.align		4
.L_4467:
        /*0018*/ 	.byte	0x03, 0x19
        /*001a*/ 	.short	0x003c


	//----- nvinfo : EIATTR_KPARAM_INFO
	.align		4
        /*001c*/ 	.byte	0x04, 0x17
        /*001e*/ 	.short	(.L_4469 - .L_4468)
.L_4468:
        /*0020*/ 	.word	0x00000000
        /*0024*/ 	.short	0x0006
        /*0026*/ 	.short	0x0034
        /*0028*/ 	.byte	0x00, 0xf0, 0x21, 0x00


	//----- nvinfo : EIATTR_KPARAM_INFO
	.align		4
.L_4469:
        /*002c*/ 	.byte	0x04, 0x17
        /*002e*/ 	.short	(.L_4471 - .L_4470)
.L_4470:
        /*0030*/ 	.word	0x00000000
        /*0034*/ 	.short	0x0005
        /*0036*/ 	.short	0x002c
        /*0038*/ 	.byte	0x00, 0xf0, 0x21, 0x00


	//----- nvinfo : EIATTR_KPARAM_INFO
	.align		4
.L_4471:
        /*003c*/ 	.byte	0x04, 0x17
        /*003e*/ 	.short	(.L_4473 - .L_4472)
.L_4472:
        /*0040*/ 	.word	0x00000000
        /*0044*/ 	.short	0x0004
        /*0046*/ 	.short	0x0029
        /*0048*/ 	.byte	0x00, 0xf0, 0x05, 0x00


	//----- nvinfo : EIATTR_KPARAM_INFO
	.align		4
.L_4473:
        /*004c*/ 	.byte	0x04, 0x17
        /*004e*/ 	.short	(.L_4475 - .L_4474)
.L_4474:
        /*0050*/ 	.word	0x00000000
        /*0054*/ 	.short	0x0003
        /*0056*/ 	.short	0x0028
        /*0058*/ 	.byte	0x00, 0xf0, 0x05, 0x00


	//----- nvinfo : EIATTR_KPARAM_INFO
	.align		4
.L_4475:
        /*005c*/ 	.byte	0x04, 0x17
        /*005e*/ 	.short	(.L_4477 - .L_4476)
.L_4476:
        /*0060*/ 	.word	0x00000000
        /*0064*/ 	.short	0x0002
        /*0066*/ 	.short	0x0018
        /*0068*/ 	.byte	0x00, 0xf0, 0x41, 0x00


	//----- nvinfo : EIATTR_KPARAM_INFO
	.align		4
.L_4477:
        /*006c*/ 	.byte	0x04, 0x17
        /*006e*/ 	.short	(.L_4479 - .L_4478)
.L_4478:
        /*0070*/ 	.word	0x00000000
        /*0074*/ 	.short	0x0001
        /*0076*/ 	.short	0x0008
        /*0078*/ 	.byte	0x00, 0xf0, 0x41, 0x00


	//----- nvinfo : EIATTR_KPARAM_INFO
	.align		4
.L_4479:
        /*007c*/ 	.byte	0x04, 0x17
        /*007e*/ 	.short	(.L_4481 - .L_4480)
.L_4480:
        /*0080*/ 	.word	0x00000000
        /*0084*/ 	.short	0x0000
        /*0086*/ 	.short	0x0000
        /*0088*/ 	.byte	0x00, 0xf0, 0x11, 0x00


	//----- nvinfo : EIATTR_MAXREG_COUNT
	.align		4
.L_4481:
        /*008c*/ 	.byte	0x03, 0x1b
        /*008e*/ 	.short	0x00ff


	//----- nvinfo : EIATTR_EXTERNS
	.align		4
        /*0090*/ 	.byte	0x04, 0x0f
        /*0092*/ 	.short	(.L_4483 - .L_4482)


	//   ....[0]....
	.align		4
.L_4482:
        /*0094*/ 	.word	index@(__assertfail)


	//----- nvinfo : EIATTR_MERCURY_ISA_VERSION
	.align		4
.L_4483:
        /*0098*/ 	.byte	0x03, 0x5f
        /*009a*/ 	.short	0x0000


	//----- nvinfo : EIATTR_SYSCALL_OFFSETS
	.align		4
        /*009c*/ 	.byte	0x04, 0x46
        /*009e*/ 	.short	(.L_4485 - .L_4484)


	//   ....[0]....
.L_4484:
        /*00a0*/ 	.word	0x00000f90


	//   ....[1]....
        /*00a4*/ 	.word	0x00001f40


	//   ....[2]....
        /*00a8*/ 	.word	0x00002f00


	//   ....[3]....
        /*00ac*/ 	.word	0x00003e90


	//   ....[4]....
        /*00b0*/ 	.word	0x00006550


	//   ....[5]....
        /*00b4*/ 	.word	0x000075f0


	//   ....[6]....
        /*00b8*/ 	.word	0x00008660


	//   ....[7]....
        /*00bc*/ 	.word	0x000096e0


	//----- nvinfo : EIATTR_EXIT_INSTR_OFFSETS
	.align		4
.L_4485:
        /*00c0*/ 	.byte	0x04, 0x1c
        /*00c2*/ 	.short	(.L_4487 - .L_4486)


	//   ....[0]....
.L_4486:
        /*00c4*/ 	.word	0x00008700


	//   ....[1]....
        /*00c8*/ 	.word	0x00008830


	//   ....[2]....
        /*00cc*/ 	.word	0x00008870


	//   ....[3]....
        /*00d0*/ 	.word	0x00008900


	//   ....[4]....
        /*00d4*/ 	.word	0x00008930


	//   ....[5]....
        /*00d8*/ 	.word	0x00008960


	//   ....[6]....
        /*00dc*/ 	.word	0x00008a10


	//   ....[7]....
        /*00e0*/ 	.word	0x00008a70


	//   ....[8]....
        /*00e4*/ 	.word	0x00008b30


	//   ....[9]....
        /*00e8*/ 	.word	0x00008ba0


	//   ....[10]....
        /*00ec*/ 	.word	0x00008bc0


	//   ....[11]....
        /*00f0*/ 	.word	0x00008c80


	//   ....[12]....
        /*00f4*/ 	.word	0x00008cb0


	//   ....[13]....
        /*00f8*/ 	.word	0x00008e60


	//   ....[14]....
        /*00fc*/ 	.word	0x00008fe0


	//   ....[15]....
        /*0100*/ 	.word	0x00009040


	//   ....[16]....
        /*0104*/ 	.word	0x000090f0


	//   ....[17]....
        /*0108*/ 	.word	0x00009290


	//   ....[18]....
        /*010c*/ 	.word	0x00009430


	//   ....[19]....
        /*0110*/ 	.word	0x000095b0


	//   ....[20]....
        /*0114*/ 	.word	0x000096f0


	//   ....[21]....
        /*0118*/ 	.word	0x00009720


	//   ....[22]....
        /*011c*/ 	.word	0x00009750


	//----- nvinfo : EIATTR_MAX_THREADS
	.align		4
.L_4487:
        /*0120*/ 	.byte	0x04, 0x05
        /*0122*/ 	.short	(.L_4489 - .L_4488)
.L_4488:
        /*0124*/ 	.word	0x00000080
        /*0128*/ 	.word	0x00000001
        /*012c*/ 	.word	0x00000001


	//----- nvinfo : EIATTR_CRS_STACK_SIZE
	.align		4
.L_4489:
        /*0130*/ 	.byte	0x04, 0x1e
        /*0132*/ 	.short	(.L_4491 - .L_4490)
.L_4490:
        /*0134*/ 	.word	0x00000000
.L_4491:


//--------------------- .nv.info._ZN2at6native18elementwise_kernelILi128ELi2EZNS0_22gpu_kernel_impl_nocastIZNS0_50_GLOBAL__N__2680c7bb_12_PowKernel_cu_b2145a98_318429pow_tensor_scalar_kernel_implIddEEvRNS_18TensorIteratorBaseET0_EUldE2_EEvS6_RKT_EUliE_EEviT1_ --------------------------
	.section	.nv.info._ZN2at6native18elementwise_kernelILi128ELi2EZNS0_22gpu_kernel_impl_nocastIZNS0_50_GLOBAL__N__2680c7bb_12_PowKernel_cu_b2145a98_318429pow_tensor_scalar_kernel_implIddEEvRNS_18TensorIteratorBaseET0_EUldE2_EEvS6_RKT_EUliE_EEviT1_,"",@"SHT_CUDA_INFO"
	.sectionflags	@""
	.align	4


	//----- nvinfo : EIATTR_CUDA_API_VERSION
	.align		4
        /*0000*/ 	.byte	0x04, 0x37
        /*0002*/ 	.short	(.L_4493 - .L_4492)
.L_4492:
        /*0004*/ 	.word	0x00000082


	//----- nvinfo : EIATTR_SW2861232_WAR
	.align		4
.L_4493:
        /*0008*/ 	.byte	0x01, 0x35
	.zero		2


	//----- nvinfo : EIATTR_PARAM_CBANK
	.align		4
        /*000c*/ 	.byte	0x04, 0x0a
        /*000e*/ 	.short	(.L_4495 - .L_4494)
	.align		4
.L_4494:
        /*0010*/ 	.word	index@(.nv.constant0._ZN2at6native18elementwise_kernelILi128ELi2EZNS0_22gpu_kernel_impl_nocastIZNS0_50_GLOBAL__N__2680c7bb_12_PowKernel_cu_b2145a98_318429pow_tensor_scalar_kernel_implIddEEvRNS_18TensorIteratorBaseET0_EUldE2_EEvS6_RKT_EUliE_EEviT1_)
        /*0014*/ 	.short	0x0160
        /*0016*/ 	.short	0x0228


	//----- nvinfo : EIATTR_CBANK_PARAM_SIZE
	.align		4
.L_4495:
        /*0018*/ 	.byte	0x03, 0x19
        /*001a*/ 	.short	0x0228


	//----- nvinfo : EIATTR_KPARAM_INFO
	.align		4
        /*001c*/ 	.byte	0x04, 0x17
        /*001e*/ 	.short	(.L_4497 - .L_4496)
.L_4496:
        /*0020*/ 	.word	0x00000000
        /*0024*/ 	.short	0x0001
        /*0026*/ 	.short	0x0008
        /*0028*/ 	.byte	0x00, 0xf0, 0x81, 0x08


	//----- nvinfo : EIATTR_KPARAM_INFO
	.align		4
.L_4497:
        /*002c*/ 	.byte	0x04, 0x17
        /*002e*/ 	.short	(.L_4499 - .L_4498)
.L_4498:
        /*0030*/ 	.word	0x00000000
        /*0034*/ 	.short	0x0000
        /*0036*/ 	.short	0x0000
        /*0038*/ 	.byte	0x00, 0xf0, 0x11, 0x00


	//----- nvinfo : EIATTR_MAXREG_COUNT
	.align		4
.L_4499:
        /*003c*/ 	.byte	0x03, 0x1b
        /*003e*/ 	.short	0x0080


	//----- nvinfo : EIATTR_MERCURY_ISA_VERSION
	.align		4
        /*0040*/ 	.byte	0x03, 0x5f
        /*0042*/ 	.short	0x0000


	//----- nvinfo : EIATTR_EXIT_INSTR_OFFSETS
	.align		4
        /*0044*/ 	.byte	0x04, 0x1c
        /*0046*/ 	.short	(.L_4501 - .L_4500)


	//   ....[0]....
.L_4500:
        /*0048*/ 	.word	0x000014e0


	//   ....[1]....
        /*004c*/ 	.word	0x000028c0


	//----- nvinfo : EIATTR_MAX_THREADS
	.align		4
.L_4501:
        /*0050*/ 	.byte	0x04, 0x05
        /*0052*/ 	.short	(.L_4503 - .L_4502)
.L_4502:
        /*0054*/ 	.word	0x00000080
        /*0058*/ 	.word	0x00000001
        /*005c*/ 	.word	0x00000001


	//----- nvinfo : EIATTR_CRS_STACK_SIZE
	.align		4
.L_4503:
        /*0060*/ 	.byte	0x04, 0x1e
        /*0062*/ 	.short	(.L_4505 - .L_4504)
.L_4504:
        /*0064*/ 	.word	0x00000000
.L_4505:


//--------------------- .nv.info._ZN2at6native27unrolled_elementwise_kernelIZNS0_50_GLOBAL__N__2680c7bb_12_PowKernel_cu_b2145a98_318429pow_tensor_scalar_kernel_implIddEEvRNS_18TensorIteratorBaseET0_EUldE2_St5arrayIPcLm2EELi4E23TrivialOffsetCalculatorILi1EjESC_NS0_6memory15LoadWithoutCastENSD_16StoreWithoutCastEEEviT_S6_T2_T3_T4_T5_ --------------------------
	.section	.nv.info._ZN2at6native27unrolled_elementwise_kernelIZNS0_50_GLOBAL__N__2680c7bb_12_PowKernel_cu_b2145a98_318429pow_tensor_scalar_kernel_implIddEEvRNS_18TensorIteratorBaseET0_EUldE2_St5arrayIPcLm2EELi4E23TrivialOffsetCalculatorILi1EjESC_NS0_6memory15LoadWithoutCastENSD_16StoreWithoutCastEEEviT_S6_T2_T3_T4_T5_,"",@"SHT_CUDA_INFO"
	.sectionflags	@""
	.align	4


	//----- nvinfo : EIATTR_CUDA_API_VERSION
	.align		4
        /*0000*/ 	.byte	0x04, 0x37
        /*0002*/ 	.short	(.L_4507 - .L_4506)
.L_4506:
        /*0004*/ 	.word	0x00000082


	//----- nvinfo : EIATTR_SW2861232_WAR
	.align		4
.L_4507:
        /*0008*/ 	.byte	0x01, 0x35
	.zero		2


	//----- nvinfo : EIATTR_PARAM_CBANK
	.align		4
        /*000c*/ 	.byte	0x04, 0x0a
        /*000e*/ 	.short	(.L_4509 - .L_4508)
	.align		4
.L_4508:
        /*0010*/ 	.word	index@(.nv.constant0._ZN2at6native27unrolled_elementwise_kernelIZNS0_50_GLOBAL__N__2680c7bb_12_PowKernel_cu_b2145a98_318429pow_tensor_scalar_kernel_implIddEEvRNS_18TensorIteratorBaseET0_EUldE2_St5arrayIPcLm2EELi4E23TrivialOffsetCalculatorILi1EjESC_NS0_6memory15LoadWithoutCastENSD_16StoreWithoutCastEEEviT_S6_T2_T3_T4_T5_)
        /*0014*/ 	.short	0x0160
        /*0016*/ 	.short	0x002c


	//----- nvinfo : EIATTR_CBANK_PARAM_SIZE
	.align		4
.L_4509:
        /*0018*/ 	.byte	0x03, 0x19
        /*001a*/ 	.short	0x002c


	//----- nvinfo : EIATTR_KPARAM_INFO
	.align		4
        /*001c*/ 	.byte	0x04, 0x17
        /*001e*/ 	.short	(.L_4511 - .L_4510)
.L_4510:
        /*0020*/ 	.word	0x00000000
        /*0024*/ 	.short	0x0006
        /*0026*/ 	.short	0x002b
        /*0028*/ 	.byte	0x00, 0xf0, 0x05, 0x00


	//----- nvinfo : EIATTR_KPARAM_INFO
	.align		4
.L_4511:
        /*002c*/ 	.byte	0x04, 0x17
        /*002e*/ 	.short	(.L_4513 - .L_4512)
.L_4512:
        /*0030*/ 	.word	0x00000000
        /*0034*/ 	.short	0x0005
        /*0036*/ 	.short	0x002a
        /*0038*/ 	.byte	0x00, 0xf0, 0x05, 0x00


	//----- nvinfo : EIATTR_KPARAM_INFO
	.align		4
.L_4513:
        /*003c*/ 	.byte	0x04, 0x17
        /*003e*/ 	.short	(.L_4515 - .L_4514)
.L_4514:
        /*0040*/ 	.word	0x00000000
        /*0044*/ 	.short	0x0004
        /*0046*/ 	.short	0x0029
        /*0048*/ 	.byte	0x00, 0xf0, 0x05, 0x00


	//----- nvinfo : EIATTR_KPARAM_INFO
	.align		4
.L_4515:
        /*004c*/ 	.byte	0x04, 0x17
        /*004e*/ 	.short	(.L_4517 - .L_4516)
.L_4516:
        /*0050*/ 	.word	0x00000000
        /*0054*/ 	.short	0x0003
        /*0056*/ 	.short	0x0028
        /*0058*/ 	.byte	0x00, 0xf0, 0x05, 0x00


	//----- nvinfo : EIATTR_KPARAM_INFO
	.align		4
.L_4517:
        /*005c*/ 	.byte	0x04, 0x17
        /*005e*/ 	.short	(.L_4519 - .L_4518)
.L_4518:
        /*0060*/ 	.word	0x00000000
        /*0064*/ 	.short	0x0002
        /*0066*/ 	.short	0x0018
        /*0068*/ 	.byte	0x00, 0xf0, 0x41, 0x00


	//----- nvinfo : EIATTR_KPARAM_INFO
	.align		4
.L_4519:
        /*006c*/ 	.byte	0x04, 0x17
        /*006e*/ 	.short	(.L_4521 - .L_4520)
.L_4520:
        /*0070*/ 	.word	0x00000000
        /*0074*/ 	.short	0x0001
        /*0076*/ 	.short	0x0008
        /*0078*/ 	.byte	0x00, 0xf0, 0x41, 0x00


	//----- nvinfo : EIATTR_KPARAM_INFO
	.align		4
.L_4521:
        /*007c*/ 	.byte	0x04, 0x17
        /*007e*/ 	.short	(.L_4523 - .L_4522)
.L_4522:
        /*0080*/ 	.word	0x00000000
        /*0084*/ 	.short	0x0000
        /*0086*/ 	.short	0x0000
        /*0088*/ 	.byte	0x00, 0xf0, 0x11, 0x00


	//----- nvinfo : EIATTR_MAXREG_COUNT
	.align		4
.L_4523:
        /*008c*/ 	.byte	0x03, 0x1b
        /*008e*/ 	.short	0x00ff


	//----- nvinfo : EIATTR_MERCURY_ISA_VERSION
	.align		4
        /*0090*/ 	.byte	0x03, 0x5f
        /*0092*/ 	.short	0x0000


	//----- nvinfo : EIATTR_EXIT_INSTR_OFFSETS
	.align		4
        /*0094*/ 	.byte	0x04, 0x1c
        /*0096*/ 	.short	(.L_4525 - .L_4524)


	//   ....[0]....
.L_4524:
        /*0098*/ 	.word	0x00001970


	//   ....[1]....
        /*009c*/ 	.word	0x000019c0


	//----- nvinfo : EIATTR_MAX_THREADS
	.align		4
.L_4525:
        /*00a0*/ 	.byte	0x04, 0x05
        /*00a2*/ 	.short	(.L_4527 - .L_4526)
.L_4526:
        /*00a4*/ 	.word	0x00000080
        /*00a8*/ 	.word	0x00000001
        /*00ac*/ 	.word	0x00000001


	//----- nvinfo : EIATTR_CRS_STACK_SIZE
	.align		4
.L_4527:
        /*00b0*/ 	.byte	0x04, 0x1e
        /*00b2*/ 	.short	(.L_4529 - .L_4528)
.L_4528:
        /*00b4*/ 	.word	0x00000000
.L_4529:


//--------------------- .nv.info._ZN2at6native29vectorized_elementwise_kernelILi2EZNS0_50_GLOBAL__N__2680c7bb_12_PowKernel_cu_b2145a98_318429pow_tensor_scalar_kernel_implIddEEvRNS_18TensorIteratorBaseET0_EUldE2_St5arrayIPcLm2EEEEviS6_T1_ --------------------------
	.section	.nv.info._ZN2at6native29vectorized_elementwise_kernelILi2EZNS0_50_GLOBAL__N__2680c7bb_12_PowKernel_cu_b2145a98_318429pow_tensor_scalar_kernel_implIddEEvRNS_18TensorIteratorBaseET0_EUldE2_St5arrayIPcLm2EEEEviS6_T1_,"",@"SHT_CUDA_INFO"
	.sectionflags	@""
	.align	4


	//----- nvinfo : EIATTR_CUDA_API_VERSION
	.align		4
        /*0000*/ 	.byte	0x04, 0x37
        /*0002*/ 	.short	(.L_4531 - .L_4530)
.L_4530:
        /*0004*/ 	.word	0x00000082


	//----- nvinfo : EIATTR_SW2861232_WAR
	.align		4
.L_4531:
        /*0008*/ 	.byte	0x01, 0x35
	.zero		2


	//----- nvinfo : EIATTR_PARAM_CBANK
	.align		4
        /*000c*/ 	.byte	0x04, 0x0a
        /*000e*/ 	.short	(.L_4533 - .L_4532)
	.align		4
.L_4532:
        /*0010*/ 	.word	index@(.nv.constant0._ZN2at6native29vectorized_elementwise_kernelILi2EZNS0_50_GLOBAL__N__2680c7bb_12_PowKernel_cu_b2145a98_318429pow_tensor_scalar_kernel_implIddEEvRNS_18TensorIteratorBaseET0_EUldE2_St5arrayIPcLm2EEEEviS6_T1_)
        /*0014*/ 	.short	0x0160
        /*0016*/ 	.short	0x0028


	//----- nvinfo : EIATTR_CBANK_PARAM_SIZE
	.align		4
.L_4533:
        /*0018*/ 	.byte	0x03, 0x19
        /*001a*/ 	.short	0x0028


	//----- nvinfo : EIATTR_KPARAM_INFO
	.align		4
        /*001c*/ 	.byte	0x04, 0x17
        /*001e*/ 	.short	(.L_4535 - .L_4534)
.L_4534:
        /*0020*/ 	.word	0x00000000
        /*0024*/ 	.short	0x0002
        /*0026*/ 	.short	0x0018
        /*0028*/ 	.byte	0x00, 0xf0, 0x41, 0x00


	//----- nvinfo : EIATTR_KPARAM_INFO
	.align		4
.L_4535:
        /*002c*/ 	.byte	0x04, 0x17
        /*002e*/ 	.short	(.L_4537 - .L_4536)
.L_4536:
        /*0030*/ 	.word	0x00000000
        /*0034*/ 	.short	0x0001
        /*0036*/ 	.short	0x0008
        /*0038*/ 	.byte	0x00, 0xf0, 0x41, 0x00


	//----- nvinfo : EIATTR_KPARAM_INFO
	.align		4
.L_4537:
        /*003c*/ 	.byte	0x04, 0x17
        /*003e*/ 	.short	(.L_4539 - .L_4538)
.L_4538:
        /*0040*/ 	.word	0x00000000
        /*0044*/ 	.short	0x0000
        /*0046*/ 	.short	0x0000
        /*0048*/ 	.byte	0x00, 0xf0, 0x11, 0x00


	//----- nvinfo : EIATTR_MAXREG_COUNT
	.align		4
.L_4539:
        /*004c*/ 	.byte	0x03, 0x1b
        /*004e*/ 	.short	0x00ff


	//----- nvinfo : EIATTR_MERCURY_ISA_VERSION
	.align		4
        /*0050*/ 	.byte	0x03, 0x5f
        /*0052*/ 	.short	0x0000


	//----- nvinfo : EIATTR_EXIT_INSTR_OFFSETS
	.align		4
        /*0054*/ 	.byte	0x04, 0x1c
        /*0056*/ 	.short	(.L_4541 - .L_4540)


	//   ....[0]....
.L_4540:
        /*0058*/ 	.word	0x00002700


	//   ....[1]....
        /*005c*/ 	.word	0x00005a50


	//   ....[2]....
        /*0060*/ 	.word	0x00005aa0


	//----- nvinfo : EIATTR_MAX_THREADS
	.align		4
.L_4541:
        /*0064*/ 	.byte	0x04, 0x05
        /*0066*/ 	.short	(.L_4543 - .L_4542)
.L_4542:
        /*0068*/ 	.word	0x00000080
        /*006c*/ 	.word	0x00000001
        /*0070*/ 	.word	0x00000001


	//----- nvinfo : EIATTR_CRS_STACK_SIZE
	.align		4
.L_4543:
        /*0074*/ 	.byte	0x04, 0x1e
        /*0076*/ 	.short	(.L_4545 - .L_4544)
.L_4544:
        /*0078*/ 	.word	0x00000000
.L_4545:


//--------------------- .nv.info._ZN2at6native29vectorized_elementwise_kernelILi4EZNS0_50_GLOBAL__N__2680c7bb_12_PowKernel_cu_b2145a98_318429pow_tensor_scalar_kernel_implIddEEvRNS_18TensorIteratorBaseET0_EUldE2_St5arrayIPcLm2EEEEviS6_T1_ --------------------------
	.section	.nv.info._ZN2at6native29vectorized_elementwise_kernelILi4EZNS0_50_GLOBAL__N__2680c7bb_12_PowKernel_cu_b2145a98_318429pow_tensor_scalar_kernel_implIddEEvRNS_18TensorIteratorBaseET0_EUldE2_St5arrayIPcLm2EEEEviS6_T1_,"",@"SHT_CUDA_INFO"
	.sectionflags	@""
	.align	4


	//----- nvinfo : EIATTR_CUDA_API_VERSION
	.align		4
        /*0000*/ 	.byte	0x04, 0x37
        /*0002*/ 	.short	(.L_4547 - .L_4546)
.L_4546:
        /*0004*/ 	.word	0x00000082


	//----- nvinfo : EIATTR_SW2861232_WAR
	.align		4
.L_4547:
        /*0008*/ 	.byte	0x01, 0x35
	.zero		2


	//----- nvinfo : EIATTR_PARAM_CBANK
	.align		4
        /*000c*/ 	.byte	0x04, 0x0a
        /*000e*/ 	.short	(.L_4549 - .L_4548)
	.align		4
.L_4548:
        /*0010*/ 	.word	index@(.nv.constant0._ZN2at6native29vectorized_elementwise_kernelILi4EZNS0_50_GLOBAL__N__2680c7bb_12_PowKernel_cu_b2145a98_318429pow_tensor_scalar_kernel_implIddEEvRNS_18TensorIteratorBaseET0_EUldE2_St5arrayIPcLm2EEEEviS6_T1_)
        /*0014*/ 	.short	0x0160
        /*0016*/ 	.short	0x0028


	//----- nvinfo : EIATTR_CBANK_PARAM_SIZE
	.align		4
.L_4549:
        /*0018*/ 	.byte	0x03, 0x19
        /*001a*/ 	.short	0x0028


	//----- nvinfo : EIATTR_KPARAM_INFO
	.align		4
        /*001c*/ 	.byte	0x04, 0x17
        /*001e*/ 	.short	(.L_4551 - .L_4550)
.L_4550:
        /*0020*/ 	.word	0x00000000
        /*0024*/ 	.short	0x0002
        /*0026*/ 	.short	0x0018
        /*0028*/ 	.byte	0x00, 0xf0, 0x41, 0x00


	//----- nvinfo : EIATTR_KPARAM_INFO
	.align		4
.L_4551:
        /*002c*/ 	.byte	0x04, 0x17
        /*002e*/ 	.short	(.L_4553 - .L_4552)
.L_4552:
        /*0030*/ 	.word	0x00000000
        /*0034*/ 	.short	0x0001
        /*0036*/ 	.short	0x0008
        /*0038*/ 	.byte	0x00, 0xf0, 0x41, 0x00


	//----- nvinfo : EIATTR_KPARAM_INFO
	.align		4
.L_4553:
        /*003c*/ 	.byte	0x04, 0x17
        /*003e*/ 	.short	(.L_4555 - .L_4554)
.L_4554:
        /*0040*/ 	.word	0x00000000
        /*0044*/ 	.short	0x0000
        /*0046*/ 	.short	0x0000
        /*0048*/ 	.byte	0x00, 0xf0, 0x11, 0x00


	//----- nvinfo : EIATTR_MAXREG_COUNT
	.align		4
.L_4555:
        /*004c*/ 	.byte	0x03, 0x1b
        /*004e*/ 	.short	0x00ff


	//----- nvinfo : EIATTR_MERCURY_ISA_VERSION
	.align		4
        /*0050*/ 	.byte	0x03, 0x5f
        /*0052*/ 	.short	0x0000


	//----- nvinfo : EIATTR_EXIT_INSTR_OFFSETS
	.align		4
        /*0054*/ 	.byte	0x04, 0x1c
        /*0056*/ 	.short	(.L_4557 - .L_4556)


	//   ....[0]....
.L_4556:
        /*0058*/ 	.word	0x00002700


	//   ....[1]....
        /*005c*/ 	.word	0x00005a50


	//   ....[2]....
        /*0060*/ 	.word	0x00005aa0


	//----- nvinfo : EIATTR_MAX_THREADS
	.align		4
.L_4557:
        /*0064*/ 	.byte	0x04, 0x05
        /*0066*/ 	.short	(.L_4559 - .L_4558)
.L_4558:
        /*0068*/ 	.word	0x00000080
        /*006c*/ 	.word	0x00000001
        /*0070*/ 	.word	0x00000001


	//----- nvinfo : EIATTR_CRS_STACK_SIZE
	.align		4
.L_4559:
        /*0074*/ 	.byte	0x04, 0x1e
        /*0076*/ 	.short	(.L_4561 - .L_4560)
.L_4560:
        /*0078*/ 	.word	0x00000000
.L_4561:


//--------------------- .nv.info._ZN2at6native29vectorized_elementwise_kernelILi8EZNS0_50_GLOBAL__N__2680c7bb_12_PowKernel_cu_b2145a98_318429pow_tensor_scalar_kernel_implIddEEvRNS_18TensorIteratorBaseET0_EUldE2_St5arrayIPcLm2EEEEviS6_T1_ --------------------------
	.section	.nv.info._ZN2at6native29vectorized_elementwise_kernelILi8EZNS0_50_GLOBAL__N__2680c7bb_12_PowKernel_cu_b2145a98_318429pow_tensor_scalar_kernel_implIddEEvRNS_18TensorIteratorBaseET0_EUldE2_St5arrayIPcLm2EEEEviS6_T1_,"",@"SHT_CUDA_INFO"
	.sectionflags	@""
	.align	4


	//----- nvinfo : EIATTR_CUDA_API_VERSION
	.align		4
        /*0000*/ 	.byte	0x04, 0x37
        /*0002*/ 	.short	(.L_4563 - .L_4562)
.L_4562:
        /*0004*/ 	.word	0x00000082


	//----- nvinfo : EIATTR_SW2861232_WAR
	.align		4
.L_4563:
        /*0008*/ 	.byte	0x01, 0x35
	.zero		2


	//----- nvinfo : EIATTR_PARAM_CBANK
	.align		4
        /*000c*/ 	.byte	0x04, 0x0a
        /*000e*/ 	.short	(.L_4565 - .L_4564)
	.align		4
.L_4564:
        /*0010*/ 	.word	index@(.nv.constant0._ZN2at6native29vectorized_elementwise_kernelILi8EZNS0_50_GLOBAL__N__2680c7bb_12_PowKernel_cu_b2145a98_318429pow_tensor_scalar_kernel_implIddEEvRNS_18TensorIteratorBaseET0_EUldE2_St5arrayIPcLm2EEEEviS6_T1_)
        /*0014*/ 	.short	0x0160
        /*0016*/ 	.short	0x0028


	//----- nvinfo : EIATTR_CBANK_PARAM_SIZE
	.align		4
.L_4565:
        /*0018*/ 	.byte	0x03, 0x19
        /*001a*/ 	.short	0x0028


	//----- nvinfo : EIATTR_KPARAM_INFO
	.align		4
        /*001c*/ 	.byte	0x04, 0x17
        /*001e*/ 	.short	(.L_4567 - .L_4566)
.L_4566:
        /*0020*/ 	.word	0x00000000
        /*0024*/ 	.short	0x0002
        /*0026*/ 	.short	0x0018
        /*0028*/ 	.byte	0x00, 0xf0, 0x41, 0x00


	//----- nvinfo : EIATTR_KPARAM_INFO
	.align		4
.L_4567:
        /*002c*/ 	.byte	0x04, 0x17
        /*002e*/ 	.short	(.L_4569 - .L_4568)
.L_4568:
        /*0030*/ 	.word	0x00000000
        /*0034*/ 	.short	0x0001
        /*0036*/ 	.short	0x0008
        /*0038*/ 	.byte	0x00, 0xf0, 0x41, 0x00


	//----- nvinfo : EIATTR_KPARAM_INFO
	.align		4
.L_4569:
        /*003c*/ 	.byte	0x04, 0x17
        /*003e*/ 	.short	(.L_4571 - .L_4570)
.L_4570:
        /*0040*/ 	.word	0x00000000
        /*0044*/ 	.short	0x0000
        /*0046*/ 	.short	0x0000
        /*0048*/ 	.byte	0x00, 0xf0, 0x11, 0x00


	//----- nvinfo : EIATTR_MAXREG_COUNT
	.align		4
.L_4571:
        /*004c*/ 	.byte	0x03, 0x1b
        /*004e*/ 	.short	0x00ff


	//----- nvinfo : EIATTR_MERCURY_ISA_VERSION
	.align		4
        /*0050*/ 	.byte	0x03, 0x5f
        /*0052*/ 	.short	0x0000


	//----- nvinfo : EIATTR_EXIT_INSTR_OFFSETS
	.align		4
        /*0054*/ 	.byte	0x04, 0x1c
        /*0056*/ 	.short	(.L_4573 - .L_4572)


	//   ....[0]....
.L_4572:
        /*0058*/ 	.word	0x00000010


	//----- nvinfo : EIATTR_MAX_THREADS
	.align		4
.L_4573:
        /*005c*/ 	.byte	0x04, 0x05
        /*005e*/ 	.short	(.L_4575 - .L_4574)
.L_4574:
        /*0060*/ 	.word	0x00000080
        /*0064*/ 	.word	0x00000001
        /*0068*/ 	.word	0x00000001
.L_4575:


//--------------------- .nv.info._ZN2at6native18elementwise_kernelILi128ELi4EZNS0_15gpu_kernel_implIZNS0_50_GLOBAL__N__2680c7bb_12_PowKernel_cu_b2145a98_318429pow_tensor_scalar_kernel_implIddEEvRNS_18TensorIteratorBaseET0_EUldE1_EEvS6_RKT_EUliE_EEviT1_ --------------------------
	.section	.nv.info._ZN2at6native18elementwise_kernelILi128ELi4EZNS0_15gpu_kernel_implIZNS0_50_GLOBAL__N__2680c7bb_12_PowKernel_cu_b2145a98_318429pow_tensor_scalar_kernel_implIddEEvRNS_18TensorIteratorBaseET0_EUldE1_EEvS6_RKT_EUliE_EEviT1_,"",@"SHT_CUDA_INFO"
	.sectionflags	@""
	.align	4


	//----- nvinfo : EIATTR_CUDA_API_VERSION
	.align		4
        /*0000*/ 	.byte	0x04, 0x37
        /*0002*/ 	.short	(.L_4577 - .L_4576)
.L_4576:
        /*0004*/ 	.word	0x00000082


	//----- nvinfo : EIATTR_SW2861232_WAR
	.align		4
.L_4577:
        /*0008*/ 	.byte	0x01, 0x35
	.zero		2


	//----- nvinfo : EIATTR_PARAM_CBANK
	.align		4
        /*000c*/ 	.byte	0x04, 0x0a
        /*000e*/ 	.short	(.L_4579 - .L_4578)
	.align		4
.L_4578:
        /*0010*/ 	.word	index@(.nv.constant0._ZN2at6native18elementwise_kernelILi128ELi4EZNS0_15gpu_kernel_implIZNS0_50_GLOBAL__N__2680c7bb_12_PowKernel_cu_b2145a98_318429pow_tensor_scalar_kernel_implIddEEvRNS_18TensorIteratorBaseET0_EUldE1_EEvS6_RKT_EUliE_EEviT1_)
        /*0014*/ 	.short	0x0160
        /*0016*/ 	.short	0x0228


	//----- nvinfo : EIATTR_CBANK_PARAM_SIZE
	.align		4
.L_4579:
        /*0018*/ 	.byte	0x03, 0x19
        /*001a*/ 	.short	0x0228


	//----- nvinfo : EIATTR_KPARAM_INFO
	.align		4
        /*001c*/ 	.byte	0x04, 0x17
        /*001e*/ 	.short	(.L_4581 - .L_4580)
.L_4580:
        /*0020*/ 	.word	0x00000000
        /*0024*/ 	.short	0x0001
        /*0026*/ 	.short	0x0008
        /*0028*/ 	.byte	0x00, 0xf0, 0x81, 0x08


	//----- nvinfo : EIATTR_KPARAM_INFO
	.align		4
.L_4581:
        /*002c*/ 	.byte	0x04, 0x17
        /*002e*/ 	.short	(.L_4583 - .L_4582)
.L_4582:
        /*0030*/ 	.word	0x00000000
        /*0034*/ 	.short	0x0000
        /*0036*/ 	.short	0x0000
        /*0038*/ 	.byte	0x00, 0xf0, 0x11, 0x00


	//----- nvinfo : EIATTR_MAXREG_COUNT
	.align		4
.L_4583:
        /*003c*/ 	.byte	0x03, 0x1b
        /*003e*/ 	.short	0x0080


	//----- nvinfo : EIATTR_EXTERNS
	.align		4
        /*0040*/ 	.byte	0x04, 0x0f
        /*0042*/ 	.short	(.L_4585 - .L_4584)


	//   ....[0]....
	.align		4
.L_4584:
        /*0044*/ 	.word	index@(__assertfail)


	//----- nvinfo : EIATTR_MERCURY_ISA_VERSION
	.align		4
.L_4585:
        /*0048*/ 	.byte	0x03, 0x5f
        /*004a*/ 	.short	0x0000


	//----- nvinfo : EIATTR_SYSCALL_OFFSETS
	.align		4
        /*004c*/ 	.byte	0x04, 0x46
        /*004e*/ 	.short	(.L_4587 - .L_4586)


	//   ....[0]....
.L_4586:
        /*0050*/ 	.word	0x00001d90


	//   ....[1]....
        /*0054*/ 	.word	0x00002ea0


	//   ....[2]....
        /*0058*/ 	.word	0x00004c80


	//   ....[3]....
        /*005c*/ 	.word	0x00005d90


	//   ....[4]....
        /*0060*/ 	.word	0x00007b40


	//   ....[5]....
        /*0064*/ 	.word	0x00008c50


	//   ....[6]....
        /*0068*/ 	.word	0x0000aa10


	//   ....[7]....
        /*006c*/ 	.word	0x0000bb20


	//----- nvinfo : EIATTR_EXIT_INSTR_OFFSETS
	.align		4
.L_4587:
        /*0070*/ 	.byte	0x04, 0x1c
        /*0072*/ 	.short	(.L_4589 - .L_4588)


	//   ....[0]....
.L_4588:
        /*0074*/ 	.word	0x00008cf0


	//   ....[1]....
        /*0078*/ 	.word	0x0000ac70


	//   ....[2]....
        /*007c*/ 	.word	0x0000acb0


	//   ....[3]....
        /*0080*/ 	.word	0x0000ad40


	//   ....[4]....
        /*0084*/ 	.word	0x0000ad70


	//   ....[5]....
        /*0088*/ 	.word	0x0000ada0


	//   ....[6]....
        /*008c*/ 	.word	0x0000ae50


	//   ....[7]....
        /*0090*/ 	.word	0x0000aeb0


	//   ....[8]....
        /*0094*/ 	.word	0x0000af70


	//   ....[9]....
        /*0098*/ 	.word	0x0000afe0


	//   ....[10]....
        /*009c*/ 	.word	0x0000b000


	//   ....[11]....
        /*00a0*/ 	.word	0x0000b0c0


	//   ....[12]....
        /*00a4*/ 	.word	0x0000b0f0


	//   ....[13]....
        /*00a8*/ 	.word	0x0000b2a0


	//   ....[14]....
        /*00ac*/ 	.word	0x0000b420


	//   ....[15]....
        /*00b0*/ 	.word	0x0000b480


	//   ....[16]....
        /*00b4*/ 	.word	0x0000b530


	//   ....[17]....
        /*00b8*/ 	.word	0x0000b6d0


	//   ....[18]....
        /*00bc*/ 	.word	0x0000b870


	//   ....[19]....
        /*00c0*/ 	.word	0x0000b9f0


	//   ....[20]....
        /*00c4*/ 	.word	0x0000bb30


	//   ....[21]....
        /*00c8*/ 	.word	0x0000bb60


	//   ....[22]....
        /*00cc*/ 	.word	0x0000bb90


	//----- nvinfo : EIATTR_MAX_THREADS
	.align		4
.L_4589:
        /*00d0*/ 	.byte	0x04, 0x05
        /*00d2*/ 	.short	(.L_4591 - .L_4590)
.L_4590:
        /*00d4*/ 	.word	0x00000080
        /*00d8*/ 	.word	0x00000001
        /*00dc*/ 	.word	0x00000001


	//----- nvinfo : EIATTR_CRS_STACK_SIZE
	.align		4
.L_4591:
        /*00e0*/ 	.byte	0x04, 0x1e
        /*00e2*/ 	.short	(.L_4593 - .L_4592)
.L_4592:
        /*00e4*/ 	.word	0x00000000
.L_4593:


//--------------------- .nv.info._ZN2at6native27unrolled_elementwise_kernelIZNS0_50_GLOBAL__N__2680c7bb_12_PowKernel_cu_b2145a98_318429pow_tensor_scalar_kernel_implIddEEvRNS_18TensorIteratorBaseET0_EUldE1_St5arrayIPcLm2EELi4E23TrivialOffsetCalculatorILi1EjESC_NS0_6memory12LoadWithCastILi1EEENSD_13StoreWithCastILi1EEEEEviT_S6_T2_T3_T4_T5_ --------------------------
	.section	.nv.info._ZN2at6native27unrolled_elementwise_kernelIZNS0_50_GLOBAL__N__2680c7bb_12_PowKernel_cu_b2145a98_318429pow_tensor_scalar_kernel_implIddEEvRNS_18TensorIteratorBaseET0_EUldE1_St5arrayIPcLm2EELi4E23TrivialOffsetCalculatorILi1EjESC_NS0_6memory12LoadWithCastILi1EEENSD_13StoreWithCastILi1EEEEEviT_S6_T2_T3_T4_T5_,"",@"SHT_CUDA_INFO"
	.sectionflags	@""
	.align	4


	//----- nvinfo : EIATTR_CUDA_API_VERSION
	.align		4
        /*0000*/ 	.byte	0x04, 0x37
        /*0002*/ 	.short	(.L_4595 - .L_4594)
.L_4594:
        /*0004*/ 	.word	0x00000082


	//----- nvinfo : EIATTR_SW2861232_WAR
	.align		4
.L_4595:
        /*0008*/ 	.byte	0x01, 0x35
	.zero		2


	//----- nvinfo : EIATTR_PARAM_CBANK
	.align		4
        /*000c*/ 	.byte	0x04, 0x0a
        /*000e*/ 	.short	(.L_4597 - .L_4596)
	.align		4
.L_4596:
        /*0010*/ 	.word	index@(.nv.constant0._ZN2at6native27unrolled_elementwise_kernelIZNS0_50_GLOBAL__N__2680c7bb_12_PowKernel_cu_b2145a98_318429pow_tensor_scalar_kernel_implIddEEvRNS_18TensorIteratorBaseET0_EUldE1_St5arrayIPcLm2EELi4E23TrivialOffsetCalculatorILi1EjESC_NS0_6memory12LoadWithCastILi1EEENSD_13StoreWithCastILi1EEEEEviT_S6_T2_T3_T4_T5_)
        /*0014*/ 	.short	0x0160
        /*0016*/ 	.short	0x0034


	//----- nvinfo : EIATTR_CBANK_PARAM_SIZE
	.align		4
.L_4597:
        /*0018*/ 	.byte	0x03, 0x19
        /*001a*/ 	.short	0x0034


	//----- nvinfo : EIATTR_KPARAM_INFO
	.align		4
        /*001c*/ 	.byte	0x04, 0x17
        /*001e*/ 	.short	(.L_4599 - .L_4598)
.L_4598:
        /*0020*/ 	.word	0x00000000
        /*0024*/ 	.short	0x0006
        /*0026*/ 	.short	0x002c
        /*0028*/ 	.byte	0x00, 0xf0, 0x21, 0x00


	//----- nvinfo : EIATTR_KPARAM_INFO
	.align		4
.L_4599:
        /*002c*/ 	.byte	0x04, 0x17
        /*002e*/ 	.short	(.L_4601 - .L_4600)
.L_4600:
        /*0030*/ 	.word	0x00000000
        /*0034*/ 	.short	0x0005
        /*0036*/ 	.short	0x0024
        /*0038*/ 	.byte	0x00, 0xf0, 0x21, 0x00


	//----- nvinfo : EIATTR_KPARAM_INFO
	.align		4
.L_4601:
        /*003c*/ 	.byte	0x04, 0x17
        /*003e*/ 	.short	(.L_4603 - .L_4602)
.L_4602:
        /*0040*/ 	.word	0x00000000
        /*0044*/ 	.short	0x0004
        /*0046*/ 	.short	0x0021
        /*0048*/ 	.byte	0x00, 0xf0, 0x05, 0x00


	//----- nvinfo : EIATTR_KPARAM_INFO
	.align		4
.L_4603:
        /*004c*/ 	.byte	0x04, 0x17
        /*004e*/ 	.short	(.L_4605 - .L_4604)
.L_4604:
        /*0050*/ 	.word	0x00000000
        /*0054*/ 	.short	0x0003
        /*0056*/ 	.short	0x0020
        /*0058*/ 	.byte	0x00, 0xf0, 0x05, 0x00


	//----- nvinfo : EIATTR_KPARAM_INFO
	.align		4
.L_4605:
        /*005c*/ 	.byte	0x04, 0x17
        /*005e*/ 	.short	(.L_4607 - .L_4606)
.L_4606:
        /*0060*/ 	.word	0x00000000
        /*0064*/ 	.short	0x0002
        /*0066*/ 	.short	0x0010
        /*0068*/ 	.byte	0x00, 0xf0, 0x41, 0x00


	//----- nvinfo : EIATTR_KPARAM_INFO
	.align		4
.L_4607:
        /*006c*/ 	.byte	0x04, 0x17
        /*006e*/ 	.short	(.L_4609 - .L_4608)
.L_4608:
        /*0070*/ 	.word	0x00000000
        /*0074*/ 	.short	0x0001
        /*0076*/ 	.short	0x0008
        /*0078*/ 	.byte	0x00, 0xf0, 0x21, 0x00


	//----- nvinfo : EIATTR_KPARAM_INFO
	.align		4
.L_4609:
        /*007c*/ 	.byte	0x04, 0x17
        /*007e*/ 	.short	(.L_4611 - .L_4610)
.L_4610:
        /*0080*/ 	.word	0x00000000
        /*0084*/ 	.short	0x0000
        /*0086*/ 	.short	0x0000
        /*0088*/ 	.byte	0x00, 0xf0, 0x11, 0x00


	//----- nvinfo : EIATTR_MAXREG_COUNT
	.align		4
.L_4611:
        /*008c*/ 	.byte	0x03, 0x1b
        /*008e*/ 	.short	0x00ff


	//----- nvinfo : EIATTR_EXTERNS
	.align		4
        /*0090*/ 	.byte	0x04, 0x0f
        /*0092*/ 	.short	(.L_4613 - .L_4612)


	//   ....[0]....
	.align		4
.L_4612:
        /*0094*/ 	.word	index@(__assertfail)


	//----- nvinfo : EIATTR_MERCURY_ISA_VERSION
	.align		4
.L_4613:
        /*0098*/ 	.byte	0x03, 0x5f
        /*009a*/ 	.short	0x0000


	//----- nvinfo : EIATTR_SYSCALL_OFFSETS
	.align		4
        /*009c*/ 	.byte	0x04, 0x46
        /*009e*/ 	.short	(.L_4615 - .L_4614)


	//   ....[0]....
.L_4614:
        /*00a0*/ 	.word	0x00000f90


	//   ....[1]....
        /*00a4*/ 	.word	0x00001f40


	//   ....[2]....
        /*00a8*/ 	.word	0x00002f00


	//   ....[3]....
        /*00ac*/ 	.word	0x00003e90


	//   ....[4]....
        /*00b0*/ 	.word	0x00005590


	//   ....[5]....
        /*00b4*/ 	.word	0x00006620


	//   ....[6]....
        /*00b8*/ 	.word	0x00007670


	//   ....[7]....
        /*00bc*/ 	.word	0x000086e0


	//----- nvinfo : EIATTR_EXIT_INSTR_OFFSETS
	.align		4
.L_4615:
        /*00c0*/ 	.byte	0x04, 0x1c
        /*00c2*/ 	.short	(.L_4617 - .L_4616)


	//   ....[0]....
.L_4616:
        /*00c4*/ 	.word	0x00007710


	//   ....[1]....
        /*00c8*/ 	.word	0x00007830


	//   ....[2]....
        /*00cc*/ 	.word	0x00007870


	//   ....[3]....
        /*00d0*/ 	.word	0x00007900


	//   ....[4]....
        /*00d4*/ 	.word	0x00007930


	//   ....[5]....
        /*00d8*/ 	.word	0x00007960


	//   ....[6]....
        /*00dc*/ 	.word	0x00007a10


	//   ....[7]....
        /*00e0*/ 	.word	0x00007a70


	//   ....[8]....
        /*00e4*/ 	.word	0x00007b30


	//   ....[9]....
        /*00e8*/ 	.word	0x00007ba0


	//   ....[10]....
        /*00ec*/ 	.word	0x00007bc0


	//   ....[11]....
        /*00f0*/ 	.word	0x00007c80


	//   ....[12]....
        /*00f4*/ 	.word	0x00007cb0


	//   ....[13]....
        /*00f8*/ 	.word	0x00007e60


	//   ....[14]....
        /*00fc*/ 	.word	0x00007fe0


	//   ....[15]....
        /*0100*/ 	.word	0x00008040


	//   ....[16]....
        /*0104*/ 	.word	0x000080f0


	//   ....[17]....
        /*0108*/ 	.word	0x00008290


	//   ....[18]....
        /*010c*/ 	.word	0x00008430


	//   ....[19]....
        /*0110*/ 	.word	0x000085b0


	//   ....[20]....
        /*0114*/ 	.word	0x000086f0


	//   ....[21]....
        /*0118*/ 	.word	0x00008720


	//   ....[22]....
        /*011c*/ 	.word	0x00008750


	//----- nvinfo : EIATTR_MAX_THREADS
	.align		4
.L_4617:
        /*0120*/ 	.byte	0x04, 0x05
        /*0122*/ 	.short	(.L_4619 - .L_4618)
.L_4618:
        /*0124*/ 	.word	0x00000080
        /*0128*/ 	.word	0x00000001
        /*012c*/ 	.word	0x00000001


	//----- nvinfo : EIATTR_CRS_STACK_SIZE
	.align		4
.L_4619:
        /*0130*/ 	.byte	0x04, 0x1e
        /*0132*/ 	.short	(.L_4621 - .L_4620)
.L_4620:
        /*0134*/ 	.word	0x00000000
.L_4621:


//--------------------- .nv.info._ZN2at6native18elementwise_kernelILi128ELi2EZNS0_22gpu_kernel_impl_nocastIZNS0_50_GLOBAL__N__2680c7bb_12_PowKernel_cu_b2145a98_318429pow_tensor_scalar_kernel_implIddEEvRNS_18TensorIteratorBaseET0_EUldE1_EEvS6_RKT_EUliE_EEviT1_ --------------------------
	.section	.nv.info._ZN2at6native18elementwise_kernelILi128ELi2EZNS0_22gpu_kernel_impl_nocastIZNS0_50_GLOBAL__N__2680c7bb_12_PowKernel_cu_b2145a98_318429pow_tensor_scalar_kernel_implIddEEvRNS_18TensorIteratorBaseET0_EUldE1_EEvS6_RKT_EUliE_EEviT1_,"",@"SHT_CUDA_INFO"
	.sectionflags	@""
	.align	4


	//----- nvinfo : EIATTR_CUDA_API_VERSION
	.align		4
        /*0000*/ 	.byte	0x04, 0x37
        /*0002*/ 	.short	(.L_4623 - .L_4622)
.L_4622:
        /*0004*/ 	.word	0x00000082


	//----- nvinfo : EIATTR_SW2861232_WAR
	.align		4
.L_4623:
        /*0008*/ 	.byte	0x01, 0x35
	.zero		2


	//----- nvinfo : EIATTR_PARAM_CBANK
	.align		4
        /*000c*/ 	.byte	0x04, 0x0a
        /*000e*/ 	.short	(.L_4625 - .L_4624)
	.align		4
.L_4624:
        /*0010*/ 	.word	index@(.nv.constant0._ZN2at6native18elementwise_kernelILi128ELi2EZNS0_22gpu_kernel_impl_nocastIZNS0_50_GLOBAL__N__2680c7bb_12_PowKernel_cu_b2145a98_318429pow_tensor_scalar_kernel_implIddEEvRNS_18TensorIteratorBaseET0_EUldE1_EEvS6_RKT_EUliE_EEviT1_)
        /*0014*/ 	.short	0x0160
        /*0016*/ 	.short	0x0220


	//----- nvinfo : EIATTR_CBANK_PARAM_SIZE
	.align		4
.L_4625:
        /*0018*/ 	.byte	0x03, 0x19
        /*001a*/ 	.short	0x0220


	//----- nvinfo : EIATTR_KPARAM_INFO
	.align		4
        /*001c*/ 	.byte	0x04, 0x17
        /*001e*/ 	.short	(.L_4627 - .L_4626)
.L_4626:
        /*0020*/ 	.word	0x00000000
        /*0024*/ 	.short	0x0001
        /*0026*/ 	.short	0x0008
        /*0028*/ 	.byte	0x00, 0xf0, 0x61, 0x08


	//----- nvinfo : EIATTR_KPARAM_INFO
	.align		4
.L_4627:
        /*002c*/ 	.byte	0x04, 0x17
        /*002e*/ 	.short	(.L_4629 - .L_4628)
.L_4628:
        /*0030*/ 	.word	0x00000000
        /*0034*/ 	.short	0x0000
        /*0036*/ 	.short	0x0000
        /*0038*/ 	.byte	0x00, 0xf0, 0x11, 0x00


	//----- nvinfo : EIATTR_MAXREG_COUNT
	.align		4
.L_4629:
        /*003c*/ 	.byte	0x03, 0x1b
        /*003e*/ 	.short	0x0080


	//----- nvinfo : EIATTR_MERCURY_ISA_VERSION
	.align		4
        /*0040*/ 	.byte	0x03, 0x5f
        /*0042*/ 	.short	0x0000


	//----- nvinfo : EIATTR_EXIT_INSTR_OFFSETS
	.align		4
        /*0044*/ 	.byte	0x04, 0x1c
        /*0046*/ 	.short	(.L_4631 - .L_4630)


	//   ....[0]....
.L_4630:
        /*0048*/ 	.word	0x000010a0


	//   ....[1]....
        /*004c*/ 	.word	0x00002070


	//----- nvinfo : EIATTR_MAX_THREADS
	.align		4
.L_4631:
        /*0050*/ 	.byte	0x04, 0x05
        /*0052*/ 	.short	(.L_4633 - .L_4632)
.L_4632:
        /*0054*/ 	.word	0x00000080
        /*0058*/ 	.word	0x00000001
        /*005c*/ 	.word	0x00000001


	//----- nvinfo : EIATTR_CRS_STACK_SIZE
	.align		4
.L_4633:
        /*0060*/ 	.byte	0x04, 0x1e
        /*0062*/ 	.short	(.L_4635 - .L_4634)
.L_4634:
        /*0064*/ 	.word	0x00000000
.L_4635:


//--------------------- .nv.info._ZN2at6native27unrolled_elementwise_kernelIZNS0_50_GLOBAL__N__2680c7bb_12_PowKernel_cu_b2145a98_318429pow_tensor_scalar_kernel_implIddEEvRNS_18TensorIteratorBaseET0_EUldE1_St5arrayIPcLm2EELi4E23TrivialOffsetCalculatorILi1EjESC_NS0_6memory15LoadWithoutCastENSD_16StoreWithoutCastEEEviT_S6_T2_T3_T4_T5_ --------------------------
	.section	.nv.info._ZN2at6native27unrolled_elementwise_kernelIZNS0_50_GLOBAL__N__2680c7bb_12_PowKernel_cu_b2145a98_318429pow_tensor_scalar_kernel_implIddEEvRNS_18TensorIteratorBaseET0_EUldE1_St5arrayIPcLm2EELi4E23TrivialOffsetCalculatorILi1EjESC_NS0_6memory15LoadWithoutCastENSD_16StoreWithoutCastEEEviT_S6_T2_T3_T4_T5_,"",@"SHT_CUDA_INFO"
	.sectionflags	@""
	.align	4


	//----- nvinfo : EIATTR_CUDA_API_VERSION
	.align		4
        /*0000*/ 	.byte	0x04, 0x37
        /*0002*/ 	.short	(.L_4637 - .L_4636)
.L_4636:
        /*0004*/ 	.word	0x00000082


	//----- nvinfo : EIATTR_SW2861232_WAR
	.align		4
.L_4637:
        /*0008*/ 	.byte	0x01, 0x35
	.zero		2


	//----- nvinfo : EIATTR_PARAM_CBANK
	.align		4
        /*000c*/ 	.byte	0x04, 0x0a
        /*000e*/ 	.short	(.L_4639 - .L_4638)
	.align		4
.L_4638:
        /*0010*/ 	.word	index@(.nv.constant0._ZN2at6native27unrolled_elementwise_kernelIZNS0_50_GLOBAL__N__2680c7bb_12_PowKernel_cu_b2145a98_318429pow_tensor_scalar_kernel_implIddEEvRNS_18TensorIteratorBaseET0_EUldE1_St5arrayIPcLm2EELi4E23TrivialOffsetCalculatorILi1EjESC_NS0_6memory15LoadWithoutCastENSD_16StoreWithoutCastEEEviT_S6_T2_T3_T4_T5_)
        /*0014*/ 	.short	0x0160
        /*0016*/ 	.short	0x0024


	//----- nvinfo : EIATTR_CBANK_PARAM_SIZE
	.align		4
.L_4639:
        /*0018*/ 	.byte	0x03, 0x19
        /*001a*/ 	.short	0x0024


	//----- nvinfo : EIATTR_KPARAM_INFO
	.align		4
        /*001c*/ 	.byte	0x04, 0x17
        /*001e*/ 	.short	(.L_4641 - .L_4640)
.L_4640:
        /*0020*/ 	.word	0x00000000
        /*0024*/ 	.short	0x0006
        /*0026*/ 	.short	0x0023
        /*0028*/ 	.byte	0x00, 0xf0, 0x05, 0x00


	//----- nvinfo : EIATTR_KPARAM_INFO
	.align		4
.L_4641:
        /*002c*/ 	.byte	0x04, 0x17
        /*002e*/ 	.short	(.L_4643 - .L_4642)
.L_4642:
        /*0030*/ 	.word	0x00000000
        /*0034*/ 	.short	0x0005
        /*0036*/ 	.short	0x0022
        /*0038*/ 	.byte	0x00, 0xf0, 0x05, 0x00


	//----- nvinfo : EIATTR_KPARAM_INFO
	.align		4
.L_4643:
        /*003c*/ 	.byte	0x04, 0x17
        /*003e*/ 	.short	(.L_4645 - .L_4644)
.L_4644:
        /*0040*/ 	.word	0x00000000
        /*0044*/ 	.short	0x0004
        /*0046*/ 	.short	0x0021
        /*0048*/ 	.byte	0x00, 0xf0, 0x05, 0x00


	//----- nvinfo : EIATTR_KPARAM_INFO
	.align		4
.L_4645:
        /*004c*/ 	.byte	0x04, 0x17
        /*004e*/ 	.short	(.L_4647 - .L_4646)
.L_4646:
        /*0050*/ 	.word	0x00000000
        /*0054*/ 	.short	0x0003
        /*0056*/ 	.short	0x0020
        /*0058*/ 	.byte	0x00, 0xf0, 0x05, 0x00


	//----- nvinfo : EIATTR_KPARAM_INFO
	.align		4
.L_4647:
        /*005c*/ 	.byte	0x04, 0x17
        /*005e*/ 	.short	(.L_4649 - .L_4648)
.L_4648:
        /*0060*/ 	.word	0x00000000
        /*0064*/ 	.short	0x0002
        /*0066*/ 	.short	0x0010
        /*0068*/ 	.byte	0x00, 0xf0, 0x41, 0x00


	//----- nvinfo : EIATTR_KPARAM_INFO
	.align		4
.L_4649:
        /*006c*/ 	.byte	0x04, 0x17
        /*006e*/ 	.short	(.L_4651 - .L_4650)
.L_4650:
        /*0070*/ 	.word	0x00000000
        /*0074*/ 	.short	0x0001
        /*0076*/ 	.short	0x0008
        /*0078*/ 	.byte	0x00, 0xf0, 0x21, 0x00


	//----- nvinfo : EIATTR_KPARAM_INFO
	.align		4
.L_4651:
        /*007c*/ 	.byte	0x04, 0x17
        /*007e*/ 	.short	(.L_4653 - .L_4652)
.L_4652:
        /*0080*/ 	.word	0x00000000
        /*0084*/ 	.short	0x0000
        /*0086*/ 	.short	0x0000
        /*0088*/ 	.byte	0x00, 0xf0, 0x11, 0x00


	//----- nvinfo : EIATTR_MAXREG_COUNT
	.align		4
.L_4653:
        /*008c*/ 	.byte	0x03, 0x1b
        /*008e*/ 	.short	0x00ff


	//----- nvinfo : EIATTR_MERCURY_ISA_VERSION
	.align		4
        /*0090*/ 	.byte	0x03, 0x5f
        /*0092*/ 	.short	0x0000


	//----- nvinfo : EIATTR_EXIT_INSTR_OFFSETS
	.align		4
        /*0094*/ 	.byte	0x04, 0x1c
        /*0096*/ 	.short	(.L_4655 - .L_4654)


	//   ....[0]....
.L_4654:
        /*0098*/ 	.word	0x000008b0


	//   ....[1]....
        /*009c*/ 	.word	0x00000900


	//----- nvinfo : EIATTR_MAX_THREADS
	.align		4
.L_4655:
        /*00a0*/ 	.byte	0x04, 0x05
        /*00a2*/ 	.short	(.L_4657 - .L_4656)
.L_4656:
        /*00a4*/ 	.word	0x00000080
        /*00a8*/ 	.word	0x00000001
        /*00ac*/ 	.word	0x00000001


	//----- nvinfo : EIATTR_CRS_STACK_SIZE
	.align		4
.L_4657:
        /*00b0*/ 	.byte	0x04, 0x1e
        /*00b2*/ 	.short	(.L_4659 - .L_4658)
.L_4658:
        /*00b4*/ 	.word	0x00000000
.L_4659:


//--------------------- .nv.info._ZN2at6native29vectorized_elementwise_kernelILi2EZNS0_50_GLOBAL__N__2680c7bb_12_PowKernel_cu_b2145a98_318429pow_tensor_scalar_kernel_implIddEEvRNS_18TensorIteratorBaseET0_EUldE1_St5arrayIPcLm2EEEEviS6_T1_ --------------------------
	.section	.nv.info._ZN2at6native29vectorized_elementwise_kernelILi2EZNS0_50_GLOBAL__N__2680c7bb_12_PowKernel_cu_b2145a98_318429pow_tensor_scalar_kernel_implIddEEvRNS_18TensorIteratorBaseET0_EUldE1_St5arrayIPcLm2EEEEviS6_T1_,"",@"SHT_CUDA_INFO"
	.sectionflags	@""
	.align	4


	//----- nvinfo : EIATTR_CUDA_API_VERSION
	.align		4
        /*0000*/ 	.byte	0x04, 0x37
        /*0002*/ 	.short	(.L_4661 - .L_4660)
.L_4660:
        /*0004*/ 	.word	0x00000082


	//----- nvinfo : EIATTR_SW2861232_WAR
	.align		4
.L_4661:
        /*0008*/ 	.byte	0x01, 0x35
	.zero		2


	//----- nvinfo : EIATTR_PARAM_CBANK
	.align		4
        /*000c*/ 	.byte	0x04, 0x0a
        /*000e*/ 	.short	(.L_4663 - .L_4662)
	.align		4
.L_4662:
        /*0010*/ 	.word	index@(.nv.constant0._ZN2at6native29vectorized_elementwise_kernelILi2EZNS0_50_GLOBAL__N__2680c7bb_12_PowKernel_cu_b2145a98_318429pow_tensor_scalar_kernel_implIddEEvRNS_18TensorIteratorBaseET0_EUldE1_St5arrayIPcLm2EEEEviS6_T1_)
        /*0014*/ 	.short	0x0160
        /*0016*/ 	.short	0x0020


	//----- nvinfo : EIATTR_CBANK_PARAM_SIZE
	.align		4
.L_4663:
        /*0018*/ 	.byte	0x03, 0x19
        /*001a*/ 	.short	0x0020


	//----- nvinfo : EIATTR_KPARAM_INFO
	.align		4
        /*001c*/ 	.byte	0x04, 0x17
        /*001e*/ 	.short	(.L_4665 - .L_4664)
.L_4664:
        /*0020*/ 	.word	0x00000000
        /*0024*/ 	.short	0x0002
        /*0026*/ 	.short	0x0010
        /*0028*/ 	.byte	0x00, 0xf0, 0x41, 0x00


	//----- nvinfo : EIATTR_KPARAM_INFO
	.align		4
.L_4665:
        /*002c*/ 	.byte	0x04, 0x17
        /*002e*/ 	.short	(.L_4667 - .L_4666)
.L_4666:
        /*0030*/ 	.word	0x00000000
        /*0034*/ 	.short	0x0001
        /*0036*/ 	.short	0x0008
        /*0038*/ 	.byte	0x00, 0xf0, 0x21, 0x00


	//----- nvinfo : EIATTR_KPARAM_INFO
	.align		4
.L_4667:
        /*003c*/ 	.byte	0x04, 0x17
        /*003e*/ 	.short	(.L_4669 - .L_4668)
.L_4668:
        /*0040*/ 	.word	0x00000000
        /*0044*/ 	.short	0x0000
        /*0046*/ 	.short	0x0000
        /*0048*/ 	.byte	0x00, 0xf0, 0x11, 0x00


	//----- nvinfo : EIATTR_MAXREG_COUNT
	.align		4
.L_4669:
        /*004c*/ 	.byte	0x03, 0x1b
        /*004e*/ 	.short	0x00ff


	//----- nvinfo : EIATTR_MERCURY_ISA_VERSION
	.align		4
        /*0050*/ 	.byte	0x03, 0x5f
        /*0052*/ 	.short	0x0000


	//----- nvinfo : EIATTR_EXIT_INSTR_OFFSETS
	.align		4
        /*0054*/ 	.byte	0x04, 0x1c
        /*0056*/ 	.short	(.L_4671 - .L_4670)


	//   ....[0]....
.L_4670:
        /*0058*/ 	.word	0x00000b40


	//   ....[1]....
        /*005c*/ 	.word	0x00001d20


	//   ....[2]....
        /*0060*/ 	.word	0x00001d70


	//----- nvinfo : EIATTR_MAX_THREADS
	.align		4
.L_4671:
        /*0064*/ 	.byte	0x04, 0x05
        /*0066*/ 	.short	(.L_4673 - .L_4672)
.L_4672:
        /*0068*/ 	.word	0x00000080
        /*006c*/ 	.word	0x00000001
        /*0070*/ 	.word	0x00000001


	//----- nvinfo : EIATTR_CRS_STACK_SIZE
	.align		4
.L_4673:
        /*0074*/ 	.byte	0x04, 0x1e
        /*0076*/ 	.short	(.L_4675 - .L_4674)
.L_4674:
        /*0078*/ 	.word	0x00000000
.L_4675:


//--------------------- .nv.info._ZN2at6native29vectorized_elementwise_kernelILi4EZNS0_50_GLOBAL__N__2680c7bb_12_PowKernel_cu_b2145a98_318429pow_tensor_scalar_kernel_implIddEEvRNS_18TensorIteratorBaseET0_EUldE1_St5arrayIPcLm2EEEEviS6_T1_ --------------------------
	.section	.nv.info._ZN2at6native29vectorized_elementwise_kernelILi4EZNS0_50_GLOBAL__N__2680c7bb_12_PowKernel_cu_b2145a98_318429pow_tensor_scalar_kernel_implIddEEvRNS_18TensorIteratorBaseET0_EUldE1_St5arrayIPcLm2EEEEviS6_T1_,"",@"SHT_CUDA_INFO"
	.sectionflags	@""
	.align	4


	//----- nvinfo : EIATTR_CUDA_API_VERSION
	.align		4
        /*0000*/ 	.byte	0x04, 0x37
        /*0002*/ 	.short	(.L_4677 - .L_4676)
.L_4676:
        /*0004*/ 	.word	0x00000082


	//----- nvinfo : EIATTR_SW2861232_WAR
	.align		4
.L_4677:
        /*0008*/ 	.byte	0x01, 0x35
	.zero		2


	//----- nvinfo : EIATTR_PARAM_CBANK
	.align		4
        /*000c*/ 	.byte	0x04, 0x0a
        /*000e*/ 	.short	(.L_4679 - .L_4678)
	.align		4
.L_4678:
        /*0010*/ 	.word	index@(.nv.constant0._ZN2at6native29vectorized_elementwise_kernelILi4EZNS0_50_GLOBAL__N__2680c7bb_12_PowKernel_cu_b2145a98_318429pow_tensor_scalar_kernel_implIddEEvRNS_18TensorIteratorBaseET0_EUldE1_St5arrayIPcLm2EEEEviS6_T1_)
        /*0014*/ 	.short	0x0160
        /*0016*/ 	.short	0x0020


	//----- nvinfo : EIATTR_CBANK_PARAM_SIZE
	.align		4
.L_4679:
        /*0018*/ 	.byte	0x03, 0x19
        /*001a*/ 	.short	0x0020


	//----- nvinfo : EIATTR_KPARAM_INFO
	.align		4
        /*001c*/ 	.byte	0x04, 0x17
        /*001e*/ 	.short	(.L_4681 - .L_4680)
.L_4680:
        /*0020*/ 	.word	0x00000000
        /*0024*/ 	.short	0x0002
        /*0026*/ 	.short	0x0010
        /*0028*/ 	.byte	0x00, 0xf0, 0x41, 0x00


	//----- nvinfo : EIATTR_KPARAM_INFO
	.align		4
.L_4681:
        /*002c*/ 	.byte	0x04, 0x17
        /*002e*/ 	.short	(.L_4683 - .L_4682)
.L_4682:
        /*0030*/ 	.word	0x00000000
        /*0034*/ 	.short	0x0001
        /*0036*/ 	.short	0x0008
        /*0038*/ 	.byte	0x00, 0xf0, 0x21, 0x00


	//----- nvinfo : EIATTR_KPARAM_INFO
	.align		4
.L_4683:
        /*003c*/ 	.byte	0x04, 0x17
        /*003e*/ 	.short	(.L_4685 - .L_4684)
.L_4684:
        /*0040*/ 	.word	0x00000000
        /*0044*/ 	.short	0x0000
        /*0046*/ 	.short	0x0000
        /*0048*/ 	.byte	0x00, 0xf0, 0x11, 0x00


	//----- nvinfo : EIATTR_MAXREG_COUNT
	.align		4
.L_4685:
        /*004c*/ 	.byte	0x03, 0x1b
        /*004e*/ 	.short	0x00ff


	//----- nvinfo : EIATTR_MERCURY_ISA_VERSION
	.align		4
        /*0050*/ 	.byte	0x03, 0x5f
        /*0052*/ 	.short	0x0000


	//----- nvinfo : EIATTR_EXIT_INSTR_OFFSETS
	.align		4
        /*0054*/ 	.byte	0x04, 0x1c
        /*0056*/ 	.short	(.L_4687 - .L_4686)


	//   ....[0]....
.L_4686:
        /*0058*/ 	.word	0x00000b40


	//   ....[1]....
        /*005c*/ 	.word	0x00001d20


	//   ....[2]....
        /*0060*/ 	.word	0x00001d70


	//----- nvinfo : EIATTR_MAX_THREADS
	.align		4
.L_4687:
        /*0064*/ 	.byte	0x04, 0x05
        /*0066*/ 	.short	(.L_4689 - .L_4688)
.L_4688:
        /*0068*/ 	.word	0x00000080
        /*006c*/ 	.word	0x00000001
        /*0070*/ 	.word	0x00000001


	//----- nvinfo : EIATTR_CRS_STACK_SIZE
	.align		4
.L_4689:
        /*0074*/ 	.byte	0x04, 0x1e
        /*0076*/ 	.short	(.L_4691 - .L_4690)
.L_4690:
        /*0078*/ 	.word	0x00000000
.L_4691:


//--------------------- .nv.info._ZN2at6native29vectorized_elementwise_kernelILi8EZNS0_50_GLOBAL__N__2680c7bb_12_PowKernel_cu_b2145a98_318429pow_tensor_scalar_kernel_implIddEEvRNS_18TensorIteratorBaseET0_EUldE1_St5arrayIPcLm2EEEEviS6_T1_ --------------------------
	.section	.nv.info._ZN2at6native29vectorized_elementwise_kernelILi8EZNS0_50_GLOBAL__N__2680c7bb_12_PowKernel_cu_b2145a98_318429pow_tensor_scalar_kernel_implIddEEvRNS_18TensorIteratorBaseET0_EUldE1_St5arrayIPcLm2EEEEviS6_T1_,"",@"SHT_CUDA_INFO"
	.sectionflags	@""
	.align	4


	//----- nvinfo : EIATTR_CUDA_API_VERSION
	.align		4
        /*0000*/ 	.byte	0x04, 0x37
        /*0002*/ 	.short	(.L_4693 - .L_4692)
.L_4692:
        /*0004*/ 	.word	0x00000082


	//----- nvinfo : EIATTR_SW2861232_WAR
	.align		4
.L_4693:
        /*0008*/ 	.byte	0x01, 0x35
	.zero		2


	//----- nvinfo : EIATTR_PARAM_CBANK
	.align		4
        /*000c*/ 	.byte	0x04, 0x0a
        /*000e*/ 	.short	(.L_4695 - .L_4694)
	.align		4
.L_4694:
        /*0010*/ 	.word	index@(.nv.constant0._ZN2at6native29vectorized_elementwise_kernelILi8EZNS0_50_GLOBAL__N__2680c7bb_12_PowKernel_cu_b2145a98_318429pow_tensor_scalar_kernel_implIddEEvRNS_18TensorIteratorBaseET0_EUldE1_St5arrayIPcLm2EEEEviS6_T1_)
        /*0014*/ 	.short	0x0160
        /*0016*/ 	.short	0x0020


	//----- nvinfo : EIATTR_CBANK_PARAM_SIZE
	.align		4
.L_4695:
        /*0018*/ 	.byte	0x03, 0x19
        /*001a*/ 	.short	0x0020


	//----- nvinfo : EIATTR_KPARAM_INFO
	.align		4
        /*001c*/ 	.byte	0x04, 0x17
        /*001e*/ 	.short	(.L_4697 - .L_4696)
.L_4696:
        /*0020*/ 	.word	0x00000000
        /*0024*/ 	.short	0x0002
        /*0026*/ 	.short	0x0010
        /*0028*/ 	.byte	0x00, 0xf0, 0x41, 0x00


	//----- nvinfo : EIATTR_KPARAM_INFO
	.align		4
.L_4697:
        /*002c*/ 	.byte	0x04, 0x17
        /*002e*/ 	.short	(.L_4699 - .L_4698)
.L_4698:
        /*0030*/ 	.word	0x00000000
        /*0034*/ 	.short	0x0001
        /*0036*/ 	.short	0x0008
        /*0038*/ 	.byte	0x00, 0xf0, 0x21, 0x00


	//----- nvinfo : EIATTR_KPARAM_INFO
	.align		4
.L_4699:
        /*003c*/ 	.byte	0x04, 0x17
        /*003e*/ 	.short	(.L_4701 - .L_4700)
.L_4700:
        /*0040*/ 	.word	0x00000000
        /*0044*/ 	.short	0x0000
        /*0046*/ 	.short	0x0000
        /*0048*/ 	.byte	0x00, 0xf0, 0x11, 0x00


	//----- nvinfo : EIATTR_MAXREG_COUNT
	.align		4
.L_4701:
        /*004c*/ 	.byte	0x03, 0x1b
        /*004e*/ 	.short	0x00ff


	//----- nvinfo : EIATTR_MERCURY_ISA_VERSION
	.align		4
        /*0050*/ 	.byte	0x03, 0x5f
        /*0052*/ 	.short	0x0000


	//----- nvinfo : EIATTR_EXIT_INSTR_OFFSETS
	.align		4
        /*0054*/ 	.byte	0x04, 0x1c
        /*0056*/ 	.short	(.L_4703 - .L_4702)


	//   ....[0]....
.L_4702:
        /*0058*/ 	.word	0x00000010


	//----- nvinfo : EIATTR_MAX_THREADS
	.align		4
.L_4703:
        /*005c*/ 	.byte	0x04, 0x05
        /*005e*/ 	.short	(.L_4705 - .L_4704)
.L_4704:
        /*0060*/ 	.word	0x00000080
        /*0064*/ 	.word	0x00000001
        /*0068*/ 	.word	0x00000001
.L_4705:


//--------------------- .nv.info._ZN2at6native18elementwise_kernelILi128ELi4EZNS0_15gpu_kernel_implIZNS0_50_GLOBAL__N__2680c7bb_12_PowKernel_cu_b2145a98_318429pow_tensor_scalar_kernel_implIddEEvRNS_18TensorIteratorBaseET0_EUldE0_EEvS6_RKT_EUliE_EEviT1_ --------------------------
	.section	.nv.info._ZN2at6native18elementwise_kernelILi128ELi4EZNS0_15gpu_kernel_implIZNS0_50_GLOBAL__N__2680c7bb_12_PowKernel_cu_b2145a98_318429pow_tensor_scalar_kernel_implIddEEvRNS_18TensorIteratorBaseET0_EUldE0_EEvS6_RKT_EUliE_EEviT1_,"",@"SHT_CUDA_INFO"
	.sectionflags	@""
	.align	4


	//----- nvinfo : EIATTR_CUDA_API_VERSION
	.align		4
        /*0000*/ 	.byte	0x04, 0x37
        /*0002*/ 	.short	(.L_4707 - .L_4706)
.L_4706:
        /*0004*/ 	.word	0x00000082


	//----- nvinfo : EIATTR_SW2861232_WAR
	.align		4
.L_4707:
        /*0008*/ 	.byte	0x01, 0x35
	.zero		2


	//----- nvinfo : EIATTR_PARAM_CBANK
	.align		4
        /*000c*/ 	.byte	0x04, 0x0a
        /*000e*/ 	.short	(.L_4709 - .L_4708)
	.align		4
.L_4708:
        /*0010*/ 	.word	index@(.nv.constant0._ZN2at6native18elementwise_kernelILi128ELi4EZNS0_15gpu_kernel_implIZNS0_50_GLOBAL__N__2680c7bb_12_PowKernel_cu_b2145a98_318429pow_tensor_scalar_kernel_implIddEEvRNS_18TensorIteratorBaseET0_EUldE0_EEvS6_RKT_EUliE_EEviT1_)
        /*0014*/ 	.short	0x0160
        /*0016*/ 	.short	0x0228


	//----- nvinfo : EIATTR_CBANK_PARAM_SIZE
	.align		4
.L_4709:
        /*0018*/ 	.byte	0x03, 0x19
        /*001a*/ 	.short	0x0228


	//----- nvinfo : EIATTR_KPARAM_INFO
	.align		4
        /*001c*/ 	.byte	0x04, 0x17
        /*001e*/ 	.short	(.L_4711 - .L_4710)
.L_4710:
        /*0020*/ 	.word	0x00000000
        /*0024*/ 	.short	0x0001
        /*0026*/ 	.short	0x0008
        /*0028*/ 	.byte	0x00, 0xf0, 0x81, 0x08


	//----- nvinfo : EIATTR_KPARAM_INFO
	.align		4
.L_4711:
        /*002c*/ 	.byte	0x04, 0x17
        /*002e*/ 	.short	(.L_4713 - .L_4712)
.L_4712:
        /*0030*/ 	.word	0x00000000
        /*0034*/ 	.short	0x0000
        /*0036*/ 	.short	0x0000
        /*0038*/ 	.byte	0x00, 0xf0, 0x11, 0x00


	//----- nvinfo : EIATTR_MAXREG_COUNT
	.align		4
.L_4713:
        /*003c*/ 	.byte	0x03, 0x1b
        /*003e*/ 	.short	0x0080


	//----- nvinfo : EIATTR_EXTERNS
	.align		4
        /*0040*/ 	.byte	0x04, 0x0f
        /*0042*/ 	.short	(.L_4715 - .L_4714)


	//   ....[0]....
	.align		4
.L_4714:
        /*0044*/ 	.word	index@(__assertfail)


	//----- nvinfo : EIATTR_MERCURY_ISA_VERSION
	.align		4
.L_4715:
        /*0048*/ 	.byte	0x03, 0x5f
        /*004a*/ 	.short	0x0000


	//----- nvinfo : EIATTR_SYSCALL_OFFSETS
	.align		4
        /*004c*/ 	.byte	0x04, 0x46
        /*004e*/ 	.short	(.L_4717 - .L_4716)


	//   ....[0]....
.L_4716:
        /*0050*/ 	.word	0x00001d90


	//   ....[1]....
        /*0054*/ 	.word	0x00002dc0


	//   ....[2]....
        /*0058*/ 	.word	0x00004ba0


	//   ....[3]....
        /*005c*/ 	.word	0x00005bd0


	//   ....[4]....
        /*0060*/ 	.word	0x00007980


	//   ....[5]....
        /*0064*/ 	.word	0x000089b0


	//   ....[6]....
        /*0068*/ 	.word	0x0000a770


	//   ....[7]....
        /*006c*/ 	.word	0x0000b7a0


	//----- nvinfo : EIATTR_EXIT_INSTR_OFFSETS
	.align		4
.L_4717:
        /*0070*/ 	.byte	0x04, 0x1c
        /*0072*/ 	.short	(.L_4719 - .L_4718)


	//   ....[0]....
.L_4718:
        /*0074*/ 	.word	0x00008a50


	//   ....[1]....
        /*0078*/ 	.word	0x0000a8f0


	//   ....[2]....
        /*007c*/ 	.word	0x0000a930


	//   ....[3]....
        /*0080*/ 	.word	0x0000a9c0


	//   ....[4]....
        /*0084*/ 	.word	0x0000a9f0


	//   ....[5]....
        /*0088*/ 	.word	0x0000aa20


	//   ....[6]....
        /*008c*/ 	.word	0x0000aad0


	//   ....[7]....
        /*0090*/ 	.word	0x0000ab30


	//   ....[8]....
        /*0094*/ 	.word	0x0000abf0


	//   ....[9]....
        /*0098*/ 	.word	0x0000ac60


	//   ....[10]....
        /*009c*/ 	.word	0x0000ac80


	//   ....[11]....
        /*00a0*/ 	.word	0x0000ad40


	//   ....[12]....
        /*00a4*/ 	.word	0x0000ad70


	//   ....[13]....
        /*00a8*/ 	.word	0x0000af20


	//   ....[14]....
        /*00ac*/ 	.word	0x0000b0a0


	//   ....[15]....
        /*00b0*/ 	.word	0x0000b100


	//   ....[16]....
        /*00b4*/ 	.word	0x0000b1b0


	//   ....[17]....
        /*00b8*/ 	.word	0x0000b350


	//   ....[18]....
        /*00bc*/ 	.word	0x0000b4f0


	//   ....[19]....
        /*00c0*/ 	.word	0x0000b670


	//   ....[20]....
        /*00c4*/ 	.word	0x0000b7b0


	//   ....[21]....
        /*00c8*/ 	.word	0x0000b7e0


	//   ....[22]....
        /*00cc*/ 	.word	0x0000b810


	//----- nvinfo : EIATTR_MAX_THREADS
	.align		4
.L_4719:
        /*00d0*/ 	.byte	0x04, 0x05
        /*00d2*/ 	.short	(.L_4721 - .L_4720)
.L_4720:
        /*00d4*/ 	.word	0x00000080
        /*00d8*/ 	.word	0x00000001
        /*00dc*/ 	.word	0x00000001


	//----- nvinfo : EIATTR_CRS_STACK_SIZE
	.align		4
.L_4721:
        /*00e0*/ 	.byte	0x04, 0x1e
        /*00e2*/ 	.short	(.L_4723 - .L_4722)
.L_4722:
        /*00e4*/ 	.word	0x00000000
.L_4723:


//--------------------- .nv.info._ZN2at6native27unrolled_elementwise_kernelIZNS0_50_GLOBAL__N__2680c7bb_12_PowKernel_cu_b2145a98_318429pow_tensor_scalar_kernel_implIddEEvRNS_18TensorIteratorBaseET0_EUldE0_St5arrayIPcLm2EELi4E23TrivialOffsetCalculatorILi1EjESC_NS0_6memory12LoadWithCastILi1EEENSD_13StoreWithCastILi1EEEEEviT_S6_T2_T3_T4_T5_ --------------------------
	.section	.nv.info._ZN2at6native27unrolled_elementwise_kernelIZNS0_50_GLOBAL__N__2680c7bb_12_PowKernel_cu_b2145a98_318429pow_tensor_scalar_kernel_implIddEEvRNS_18TensorIteratorBaseET0_EUldE0_St5arrayIPcLm2EELi4E23TrivialOffsetCalculatorILi1EjESC_NS0_6memory12LoadWithCastILi1EEENSD_13StoreWithCastILi1EEEEEviT_S6_T2_T3_T4_T5_,"",@"SHT_CUDA_INFO"
	.sectionflags	@""
	.align	4


	//----- nvinfo : EIATTR_CUDA_API_VERSION
	.align		4
        /*0000*/ 	.byte	0x04, 0x37
        /*0002*/ 	.short	(.L_4725 - .L_4724)
.L_4724:
        /*0004*/ 	.word	0x00000082


	//----- nvinfo : EIATTR_SW2861232_WAR
	.align		4
.L_4725:
        /*0008*/ 	.byte	0x01, 0x35
	.zero		2


	//----- nvinfo : EIATTR_PARAM_CBANK
	.align		4
        /*000c*/ 	.byte	0x04, 0x0a
        /*000e*/ 	.short	(.L_4727 - .L_4726)
	.align		4
.L_4726:
        /*0010*/ 	.word	index@(.nv.constant0._ZN2at6native27unrolled_elementwise_kernelIZNS0_50_GLOBAL__N__2680c7bb_12_PowKernel_cu_b2145a98_318429pow_tensor_scalar_kernel_implIddEEvRNS_18TensorIteratorBaseET0_EUldE0_St5arrayIPcLm2EELi4E23TrivialOffsetCalculatorILi1EjESC_NS0_6memory12LoadWithCastILi1EEENSD_13StoreWithCastILi1EEEEEviT_S6_T2_T3_T4_T5_)
        /*0014*/ 	.short	0x0160
        /*0016*/ 	.short	0x0034


	//----- nvinfo : EIATTR_CBANK_PARAM_SIZE
	.align		4
.L_4727:
        /*0018*/ 	.byte	0x03, 0x19
        /*001a*/ 	.short	0x0034


	//----- nvinfo : EIATTR_KPARAM_INFO
	.align		4
        /*001c*/ 	.byte	0x04, 0x17
        /*001e*/ 	.short	(.L_4729 - .L_4728)
.L_4728:
        /*0020*/ 	.word	0x00000000
        /*0024*/ 	.short	0x0006
        /*0026*/ 	.short	0x002c
        /*0028*/ 	.byte	0x00, 0xf0, 0x21, 0x00


	//----- nvinfo : EIATTR_KPARAM_INFO
	.align		4
.L_4729:
        /*002c*/ 	.byte	0x04, 0x17
        /*002e*/ 	.short	(.L_4731 - .L_4730)
.L_4730:
        /*0030*/ 	.word	0x00000000
        /*0034*/ 	.short	0x0005
        /*0036*/ 	.short	0x0024
        /*0038*/ 	.byte	0x00, 0xf0, 0x21, 0x00


	//----- nvinfo : EIATTR_KPARAM_INFO
	.align		4
.L_4731:
        /*003c*/ 	.byte	0x04, 0x17
        /*003e*/ 	.short	(.L_4733 - .L_4732)
.L_4732:
        /*0040*/ 	.word	0x00000000
        /*0044*/ 	.short	0x0004
        /*0046*/ 	.short	0x0021
        /*0048*/ 	.byte	0x00, 0xf0, 0x05, 0x00


	//----- nvinfo : EIATTR_KPARAM_INFO
	.align		4
.L_4733:
        /*004c*/ 	.byte	0x04, 0x17
        /*004e*/ 	.short	(.L_4735 - .L_4734)
.L_4734:
        /*0050*/ 	.word	0x00000000
        /*0054*/ 	.short	0x0003
        /*0056*/ 	.short	0x0020
        /*0058*/ 	.byte	0x00, 0xf0, 0x05, 0x00


	//----- nvinfo : EIATTR_KPARAM_INFO
	.align		4
.L_4735:
        /*005c*/ 	.byte	0x04, 0x17
        /*005e*/ 	.short	(.L_4737 - .L_4736)
.L_4736:
        /*0060*/ 	.word	0x00000000
        /*0064*/ 	.short	0x0002
        /*0066*/ 	.short	0x0010
        /*0068*/ 	.byte	0x00, 0xf0, 0x41, 0x00


	//----- nvinfo : EIATTR_KPARAM_INFO
	.align		4
.L_4737:
        /*006c*/ 	.byte	0x04, 0x17
        /*006e*/ 	.short	(.L_4739 - .L_4738)
.L_4738:
        /*0070*/ 	.word	0x00000000
        /*0074*/ 	.short	0x0001
        /*0076*/ 	.short	0x0008
        /*0078*/ 	.byte	0x00, 0xf0, 0x21, 0x00


	//----- nvinfo : EIATTR_KPARAM_INFO
	.align		4
.L_4739:
        /*007c*/ 	.byte	0x04, 0x17
        /*007e*/ 	.short	(.L_4741 - .L_4740)
.L_4740:
        /*0080*/ 	.word	0x00000000
        /*0084*/ 	.short	0x0000
        /*0086*/ 	.short	0x0000
        /*0088*/ 	.byte	0x00, 0xf0, 0x11, 0x00


	//----- nvinfo : EIATTR_MAXREG_COUNT
	.align		4
.L_4741:
        /*008c*/ 	.byte	0x03, 0x1b
        /*008e*/ 	.short	0x00ff


	//----- nvinfo : EIATTR_EXTERNS
	.align		4
        /*0090*/ 	.byte	0x04, 0x0f
        /*0092*/ 	.short	(.L_4743 - .L_4742)


	//   ....[0]....
	.align		4
.L_4742:
        /*0094*/ 	.word	index@(__assertfail)


	//----- nvinfo : EIATTR_MERCURY_ISA_VERSION
	.align		4
.L_4743:
        /*0098*/ 	.byte	0x03, 0x5f
        /*009a*/ 	.short	0x0000


	//----- nvinfo : EIATTR_SYSCALL_OFFSETS
	.align		4
        /*009c*/ 	.byte	0x04, 0x46
        /*009e*/ 	.short	(.L_4745 - .L_4744)


	//   ....[0]....
.L_4744:
        /*00a0*/ 	.word	0x00000f90


	//   ....[1]....
        /*00a4*/ 	.word	0x00001f40


	//   ....[2]....
        /*00a8*/ 	.word	0x00002f00


	//   ....[3]....
        /*00ac*/ 	.word	0x00003e90


	//   ....[4]....
        /*00b0*/ 	.word	0x00004fa0


	//   ....[5]....
        /*00b4*/ 	.word	0x00006000


	//   ....[6]....
        /*00b8*/ 	.word	0x00007050


	//   ....[7]....
        /*00bc*/ 	.word	0x000080c0


	//----- nvinfo : EIATTR_EXIT_INSTR_OFFSETS
	.align		4
.L_4745:
        /*00c0*/ 	.byte	0x04, 0x1c
        /*00c2*/ 	.short	(.L_4747 - .L_4746)


	//   ....[0]....
.L_4746:
        /*00c4*/ 	.word	0x000070f0


	//   ....[1]....
        /*00c8*/ 	.word	0x00007210


	//   ....[2]....
        /*00cc*/ 	.word	0x00007250


	//   ....[3]....
        /*00d0*/ 	.word	0x000072e0


	//   ....[4]....
        /*00d4*/ 	.word	0x00007310


	//   ....[5]....
        /*00d8*/ 	.word	0x00007340


	//   ....[6]....
        /*00dc*/ 	.word	0x000073f0


	//   ....[7]....
        /*00e0*/ 	.word	0x00007450


	//   ....[8]....
        /*00e4*/ 	.word	0x00007510


	//   ....[9]....
        /*00e8*/ 	.word	0x00007580


	//   ....[10]....
        /*00ec*/ 	.word	0x000075a0


	//   ....[11]....
        /*00f0*/ 	.word	0x00007660


	//   ....[12]....
        /*00f4*/ 	.word	0x00007690


	//   ....[13]....
        /*00f8*/ 	.word	0x00007840


	//   ....[14]....
        /*00fc*/ 	.word	0x000079c0


	//   ....[15]....
        /*0100*/ 	.word	0x00007a20


	//   ....[16]....
        /*0104*/ 	.word	0x00007ad0


	//   ....[17]....
        /*0108*/ 	.word	0x00007c70


	//   ....[18]....
        /*010c*/ 	.word	0x00007e10


	//   ....[19]....
        /*0110*/ 	.word	0x00007f90


	//   ....[20]....
        /*0114*/ 	.word	0x000080d0


	//   ....[21]....
        /*0118*/ 	.word	0x00008100


	//   ....[22]....
        /*011c*/ 	.word	0x00008130


	//----- nvinfo : EIATTR_MAX_THREADS
	.align		4
.L_4747:
        /*0120*/ 	.byte	0x04, 0x05
        /*0122*/ 	.short	(.L_4749 - .L_4748)
.L_4748:
        /*0124*/ 	.word	0x00000080
        /*0128*/ 	.word	0x00000001
        /*012c*/ 	.word	0x00000001


	//----- nvinfo : EIATTR_CRS_STACK_SIZE
	.align		4
.L_4749:
        /*0130*/ 	.byte	0x04, 0x1e
        /*0132*/ 	.short	(.L_4751 - .L_4750)
.L_4750:
        /*0134*/ 	.word	0x00000000
.L_4751:


//--------------------- .nv.info._ZN2at6native18elementwise_kernelILi128ELi2EZNS0_22gpu_kernel_impl_nocastIZNS0_50_GLOBAL__N__2680c7bb_12_PowKernel_cu_b2145a98_318429pow_tensor_scalar_kernel_implIddEEvRNS_18TensorIteratorBaseET0_EUldE0_EEvS6_RKT_EUliE_EEviT1_ --------------------------
	.section	.nv.info._ZN2at6native18elementwise_kernelILi128ELi2EZNS0_22gpu_kernel_impl_nocastIZNS0_50_GLOBAL__N__2680c7bb_12_PowKernel_cu_b2145a98_318429pow_tensor_scalar_kernel_implIddEEvRNS_18TensorIteratorBaseET0_EUldE0_EEvS6_RKT_EUliE_EEviT1_,"",@"SHT_CUDA_INFO"
	.sectionflags	@""
	.align	4


	//----- nvinfo : EIATTR_CUDA_API_VERSION
	.align		4
        /*0000*/ 	.byte	0x04, 0x37
        /*0002*/ 	.short	(.L_4753 - .L_4752)
.L_4752:
        /*0004*/ 	.word	0x00000082


	//----- nvinfo : EIATTR_SW2861232_WAR
	.align		4
.L_4753:
        /*0008*/ 	.byte	0x01, 0x35
	.zero		2


	//----- nvinfo : EIATTR_PARAM_CBANK
	.align		4
        /*000c*/ 	.byte	0x04, 0x0a
        /*000e*/ 	.short	(.L_4755 - .L_4754)
	.align		4
.L_4754:
        /*0010*/ 	.word	index@(.nv.constant0._ZN2at6native18elementwise_kernelILi128ELi2EZNS0_22gpu_kernel_impl_nocastIZNS0_50_GLOBAL__N__2680c7bb_12_PowKernel_cu_b2145a98_318429pow_tensor_scalar_kernel_implIddEEvRNS_18TensorIteratorBaseET0_EUldE0_EEvS6_RKT_EUliE_EEviT1_)
        /*0014*/ 	.short	0x0160
        /*0016*/ 	.short	0x0220


	//----- nvinfo : EIATTR_CBANK_PARAM_SIZE
	.align		4
.L_4755:
        /*0018*/ 	.byte	0x03, 0x19
        /*001a*/ 	.short	0x0220


	//----- nvinfo : EIATTR_KPARAM_INFO
	.align		4
        /*001c*/ 	.byte	0x04, 0x17
        /*001e*/ 	.short	(.L_4757 - .L_4756)
.L_4756:
        /*0020*/ 	.word	0x00000000
        /*0024*/ 	.short	0x0001
        /*0026*/ 	.short	0x0008
        /*0028*/ 	.byte	0x00, 0xf0, 0x61, 0x08


	//----- nvinfo : EIATTR_KPARAM_INFO
	.align		4
.L_4757:
        /*002c*/ 	.byte	0x04, 0x17
        /*002e*/ 	.short	(.L_4759 - .L_4758)
.L_4758:
        /*0030*/ 	.word	0x00000000
        /*0034*/ 	.short	0x0000
        /*0036*/ 	.short	0x0000
        /*0038*/ 	.byte	0x00, 0xf0, 0x11, 0x00


	//----- nvinfo : EIATTR_MAXREG_COUNT
	.align		4
.L_4759:
        /*003c*/ 	.byte	0x03, 0x1b
        /*003e*/ 	.short	0x0080


	//----- nvinfo : EIATTR_MERCURY_ISA_VERSION
	.align		4
        /*0040*/ 	.byte	0x03, 0x5f
        /*0042*/ 	.short	0x0000


	//----- nvinfo : EIATTR_EXIT_INSTR_OFFSETS
	.align		4
        /*0044*/ 	.byte	0x04, 0x1c
        /*0046*/ 	.short	(.L_4761 - .L_4760)


	//   ....[0]....
.L_4760:
        /*0048*/ 	.word	0x00000f70


	//   ....[1]....
        /*004c*/ 	.word	0x00001e40


	//----- nvinfo : EIATTR_MAX_THREADS
	.align		4
.L_4761:
        /*0050*/ 	.byte	0x04, 0x05
        /*0052*/ 	.short	(.L_4763 - .L_4762)
.L_4762:
        /*0054*/ 	.word	0x00000080
        /*0058*/ 	.word	0x00000001
        /*005c*/ 	.word	0x00000001


	//----- nvinfo : EIATTR_CRS_STACK_SIZE
	.align		4
.L_4763:
        /*0060*/ 	.byte	0x04, 0x1e
        /*0062*/ 	.short	(.L_4765 - .L_4764)
.L_4764:
        /*0064*/ 	.word	0x00000000
.L_4765:


//--------------------- .nv.info._ZN2at6native27unrolled_elementwise_kernelIZNS0_50_GLOBAL__N__2680c7bb_12_PowKernel_cu_b2145a98_318429pow_tensor_scalar_kernel_implIddEEvRNS_18TensorIteratorBaseET0_EUldE0_St5arrayIPcLm2EELi4E23TrivialOffsetCalculatorILi1EjESC_NS0_6memory15LoadWithoutCastENSD_16StoreWithoutCastEEEviT_S6_T2_T3_T4_T5_ --------------------------
	.section	.nv.info._ZN2at6native27unrolled_elementwise_kernelIZNS0_50_GLOBAL__N__2680c7bb_12_PowKernel_cu_b2145a98_318429pow_tensor_scalar_kernel_implIddEEvRNS_18TensorIteratorBaseET0_EUldE0_St5arrayIPcLm2EELi4E23TrivialOffsetCalculatorILi1EjESC_NS0_6memory15LoadWithoutCastENSD_16StoreWithoutCastEEEviT_S6_T2_T3_T4_T5_,"",@"SHT_CUDA_INFO"
	.sectionflags	@""
	.align	4


	//----- nvinfo : EIATTR_CUDA_API_VERSION
	.align		4
        /*0000*/ 	.byte	0x04, 0x37
        /*0002*/ 	.short	(.L_4767 - .L_4766)
.L_4766:
        /*0004*/ 	.word	0x00000082


	//----- nvinfo : EIATTR_SW2861232_WAR
	.align		4
.L_4767:
        /*0008*/ 	.byte	0x01, 0x35
	.zero		2


	//----- nvinfo : EIATTR_PARAM_CBANK
	.align		4
        /*000c*/ 	.byte	0x04, 0x0a
        /*000e*/ 	.short	(.L_4769 - .L_4768)
	.align		4
.L_4768:
        /*0010*/ 	.word	index@(.nv.constant0._ZN2at6native27unrolled_elementwise_kernelIZNS0_50_GLOBAL__N__2680c7bb_12_PowKernel_cu_b2145a98_318429pow_tensor_scalar_kernel_implIddEEvRNS_18TensorIteratorBaseET0_EUldE0_St5arrayIPcLm2EELi4E23TrivialOffsetCalculatorILi1EjESC_NS0_6memory15LoadWithoutCastENSD_16StoreWithoutCastEEEviT_S6_T2_T3_T4_T5_)
        /*0014*/ 	.short	0x0160
        /*0016*/ 	.short	0x0024


	//----- nvinfo : EIATTR_CBANK_PARAM_SIZE
	.align		4
.L_4769:
        /*0018*/ 	.byte	0x03, 0x19
        /*001a*/ 	.short	0x0024


	//----- nvinfo : EIATTR_KPARAM_INFO
	.align		4
        /*001c*/ 	.byte	0x04, 0x17
        /*001e*/ 	.short	(.L_4771 - .L_4770)
.L_4770:
        /*0020*/ 	.word	0x00000000
        /*0024*/ 	.short	0x0006
        /*0026*/ 	.short	0x0023
        /*0028*/ 	.byte	0x00, 0xf0, 0x05, 0x00


	//----- nvinfo : EIATTR_KPARAM_INFO
	.align		4
.L_4771:
        /*002c*/ 	.byte	0x04, 0x17
        /*002e*/ 	.short	(.L_4773 - .L_4772)
.L_4772:
        /*0030*/ 	.word	0x00000000
        /*0034*/ 	.short	0x0005
        /*0036*/ 	.short	0x0022
        /*0038*/ 	.byte	0x00, 0xf0, 0x05, 0x00


	//----- nvinfo : EIATTR_KPARAM_INFO
	.align		4
.L_4773:
        /*003c*/ 	.byte	0x04, 0x17
        /*003e*/ 	.short	(.L_4775 - .L_4774)
.L_4774:
        /*0040*/ 	.word	0x00000000
        /*0044*/ 	.short	0x0004
        /*0046*/ 	.short	0x0021
        /*0048*/ 	.byte	0x00, 0xf0, 0x05, 0x00


	//----- nvinfo : EIATTR_KPARAM_INFO
	.align		4
.L_4775:
        /*004c*/ 	.byte	0x04, 0x17
        /*004e*/ 	.short	(.L_4777 - .L_4776)
.L_4776:
        /*0050*/ 	.word	0x00000000
        /*0054*/ 	.short	0x0003
        /*0056*/ 	.short	0x0020
        /*0058*/ 	.byte	0x00, 0xf0, 0x05, 0x00


	//----- nvinfo : EIATTR_KPARAM_INFO
	.align		4
.L_4777:
        /*005c*/ 	.byte	0x04, 0x17
        /*005e*/ 	.short	(.L_4779 - .L_4778)
.L_4778:
        /*0060*/ 	.word	0x00000000
        /*0064*/ 	.short	0x0002
        /*0066*/ 	.short	0x0010
        /*0068*/ 	.byte	0x00, 0xf0, 0x41, 0x00


	//----- nvinfo : EIATTR_KPARAM_INFO
	.align		4
.L_4779:
        /*006c*/ 	.byte	0x04, 0x17
        /*006e*/ 	.short	(.L_4781 - .L_4780)
.L_4780:
        /*0070*/ 	.word	0x00000000
        /*0074*/ 	.short	0x0001
        /*0076*/ 	.short	0x0008
        /*0078*/ 	.byte	0x00, 0xf0, 0x21, 0x00


	//----- nvinfo : EIATTR_KPARAM_INFO
	.align		4
.L_4781:
        /*007c*/ 	.byte	0x04, 0x17
        /*007e*/ 	.short	(.L_4783 - .L_4782)
.L_4782:
        /*0080*/ 	.word	0x00000000
        /*0084*/ 	.short	0x0000
        /*0086*/ 	.short	0x0000
        /*0088*/ 	.byte	0x00, 0xf0, 0x11, 0x00


	//----- nvinfo : EIATTR_MAXREG_COUNT
	.align		4
.L_4783:
        /*008c*/ 	.byte	0x03, 0x1b
        /*008e*/ 	.short	0x00ff


	//----- nvinfo : EIATTR_MERCURY_ISA_VERSION
	.align		4
        /*0090*/ 	.byte	0x03, 0x5f
        /*0092*/ 	.short	0x0000


	//----- nvinfo : EIATTR_EXIT_INSTR_OFFSETS
	.align		4
        /*0094*/ 	.byte	0x04, 0x1c
        /*0096*/ 	.short	(.L_4785 - .L_4784)


	//   ....[0]....
.L_4784:
        /*0098*/ 	.word	0x000003c0


	//   ....[1]....
        /*009c*/ 	.word	0x00000430


	//----- nvinfo : EIATTR_MAX_THREADS
	.align		4
.L_4785:
        /*00a0*/ 	.byte	0x04, 0x05
        /*00a2*/ 	.short	(.L_4787 - .L_4786)
.L_4786:
        /*00a4*/ 	.word	0x00000080
        /*00a8*/ 	.word	0x00000001
        /*00ac*/ 	.word	0x00000001


	//----- nvinfo : EIATTR_CRS_STACK_SIZE
	.align		4
.L_4787:
        /*00b0*/ 	.byte	0x04, 0x1e
        /*00b2*/ 	.short	(.L_4789 - .L_4788)
.L_4788:
        /*00b4*/ 	.word	0x00000000
.L_4789:


//--------------------- .nv.info._ZN2at6native29vectorized_elementwise_kernelILi2EZNS0_50_GLOBAL__N__2680c7bb_12_PowKernel_cu_b2145a98_318429pow_tensor_scalar_kernel_implIddEEvRNS_18TensorIteratorBaseET0_EUldE0_St5arrayIPcLm2EEEEviS6_T1_ --------------------------
	.section	.nv.info._ZN2at6native29vectorized_elementwise_kernelILi2EZNS0_50_GLOBAL__N__2680c7bb_12_PowKernel_cu_b2145a98_318429pow_tensor_scalar_kernel_implIddEEvRNS_18TensorIteratorBaseET0_EUldE0_St5arrayIPcLm2EEEEviS6_T1_,"",@"SHT_CUDA_INFO"
	.sectionflags	@""
	.align	4


	//----- nvinfo : EIATTR_CUDA_API_VERSION
	.align		4
        /*0000*/ 	.byte	0x04, 0x37
        /*0002*/ 	.short	(.L_4791 - .L_4790)
.L_4790:
        /*0004*/ 	.word	0x00000082


	//----- nvinfo : EIATTR_SW2861232_WAR
	.align		4
.L_4791:
        /*0008*/ 	.byte	0x01, 0x35
	.zero		2


	//----- nvinfo : EIATTR_PARAM_CBANK
	.align		4
        /*000c*/ 	.byte	0x04, 0x0a
        /*000e*/ 	.short	(.L_4793 - .L_4792)
	.align		4
.L_4792:
        /*0010*/ 	.word	index@(.nv.constant0._ZN2at6native29vectorized_elementwise_kernelILi2EZNS0_50_GLOBAL__N__2680c7bb_12_PowKernel_cu_b2145a98_318429pow_tensor_scalar_kernel_implIddEEvRNS_18TensorIteratorBaseET0_EUldE0_St5arrayIPcLm2EEEEviS6_T1_)
        /*0014*/ 	.short	0x0160
        /*0016*/ 	.short	0x0020


	//----- nvinfo : EIATTR_CBANK_PARAM_SIZE
	.align		4
.L_4793:
        /*0018*/ 	.byte	0x03, 0x19
        /*001a*/ 	.short	0x0020


	//----- nvinfo : EIATTR_KPARAM_INFO
	.align		4
        /*001c*/ 	.byte	0x04, 0x17
        /*001e*/ 	.short	(.L_4795 - .L_4794)
.L_4794:
        /*0020*/ 	.word	0x00000000
        /*0024*/ 	.short	0x0002
        /*0026*/ 	.short	0x0010
        /*0028*/ 	.byte	0x00, 0xf0, 0x41, 0x00


	//----- nvinfo : EIATTR_KPARAM_INFO
	.align		4
.L_4795:
        /*002c*/ 	.byte	0x04, 0x17
        /*002e*/ 	.short	(.L_4797 - .L_4796)
.L_4796:
        /*0030*/ 	.word	0x00000000
        /*0034*/ 	.short	0x0001
        /*0036*/ 	.short	0x0008
        /*0038*/ 	.byte	0x00, 0xf0, 0x21, 0x00


	//----- nvinfo : EIATTR_KPARAM_INFO
	.align		4
.L_4797:
        /*003c*/ 	.byte	0x04, 0x17
        /*003e*/ 	.short	(.L_4799 - .L_4798)
.L_4798:
        /*0040*/ 	.word	0x00000000
        /*0044*/ 	.short	0x0000
        /*0046*/ 	.short	0x0000
        /*0048*/ 	.byte	0x00, 0xf0, 0x11, 0x00


	//----- nvinfo : EIATTR_MAXREG_COUNT
	.align		4
.L_4799:
        /*004c*/ 	.byte	0x03, 0x1b
        /*004e*/ 	.short	0x00ff


	//----- nvinfo : EIATTR_MERCURY_ISA_VERSION
	.align		4
        /*0050*/ 	.byte	0x03, 0x5f
        /*0052*/ 	.short	0x0000


	//----- nvinfo : EIATTR_EXIT_INSTR_OFFSETS
	.align		4
        /*0054*/ 	.byte	0x04, 0x1c
        /*0056*/ 	.short	(.L_4801 - .L_4800)


	//   ....[0]....
.L_4800:
        /*0058*/ 	.word	0x00000250


	//   ....[1]....
        /*005c*/ 	.word	0x00000a20


	//   ....[2]....
        /*0060*/ 	.word	0x00000a90


	//----- nvinfo : EIATTR_MAX_THREADS
	.align		4
.L_4801:
        /*0064*/ 	.byte	0x04, 0x05
        /*0066*/ 	.short	(.L_4803 - .L_4802)
.L_4802:
        /*0068*/ 	.word	0x00000080
        /*006c*/ 	.word	0x00000001
        /*0070*/ 	.word	0x00000001


	//----- nvinfo : EIATTR_CRS_STACK_SIZE
	.align		4
.L_4803:
        /*0074*/ 	.byte	0x04, 0x1e
        /*0076*/ 	.short	(.L_4805 - .L_4804)
.L_4804:
        /*0078*/ 	.word	0x00000000
.L_4805:


//--------------------- .nv.info._ZN2at6native29vectorized_elementwise_kernelILi4EZNS0_50_GLOBAL__N__2680c7bb_12_PowKernel_cu_b2145a98_318429pow_tensor_scalar_kernel_implIddEEvRNS_18TensorIteratorBaseET0_EUldE0_St5arrayIPcLm2EEEEviS6_T1_ --------------------------
	.section	.nv.info._ZN2at6native29vectorized_elementwise_kernelILi4EZNS0_50_GLOBAL__N__2680c7bb_12_PowKernel_cu_b2145a98_318429pow_tensor_scalar_kernel_implIddEEvRNS_18TensorIteratorBaseET0_EUldE0_St5arrayIPcLm2EEEEviS6_T1_,"",@"SHT_CUDA_INFO"
	.sectionflags	@""
	.align	4


	//----- nvinfo : EIATTR_CUDA_API_VERSION
	.align		4
        /*0000*/ 	.byte	0x04, 0x37
        /*0002*/ 	.short	(.L_4807 - .L_4806)
.L_4806:
        /*0004*/ 	.word	0x00000082


	//----- nvinfo : EIATTR_SW2861232_WAR
	.align		4
.L_4807:
        /*0008*/ 	.byte	0x01, 0x35
	.zero		2


	//----- nvinfo : EIATTR_PARAM_CBANK
	.align		4
        /*000c*/ 	.byte	0x04, 0x0a
        /*000e*/ 	.short	(.L_4809 - .L_4808)
	.align		4
.L_4808:
        /*0010*/ 	.word	index@(.nv.constant0._ZN2at6native29vectorized_elementwise_kernelILi4EZNS0_50_GLOBAL__N__2680c7bb_12_PowKernel_cu_b2145a98_318429pow_tensor_scalar_kernel_implIddEEvRNS_18TensorIteratorBaseET0_EUldE0_St5arrayIPcLm2EEEEviS6_T1_)
        /*0014*/ 	.short	0x0160
        /*0016*/ 	.short	0x0020


	//----- nvinfo : EIATTR_CBANK_PARAM_SIZE
	.align		4
.L_4809:
        /*0018*/ 	.byte	0x03, 0x19
        /*001a*/ 	.short	0x0020


	//----- nvinfo : EIATTR_KPARAM_INFO
	.align		4
        /*001c*/ 	.byte	0x04, 0x17
        /*001e*/ 	.short	(.L_4811 - .L_4810)
.L_4810:
        /*0020*/ 	.word	0x00000000
        /*0024*/ 	.short	0x0002
        /*0026*/ 	.short	0x0010
        /*0028*/ 	.byte	0x00, 0xf0, 0x41, 0x00


	//----- nvinfo : EIATTR_KPARAM_INFO
	.align		4
.L_4811:
        /*002c*/ 	.byte	0x04, 0x17
        /*002e*/ 	.short	(.L_4813 - .L_4812)
.L_4812:
        /*0030*/ 	.word	0x00000000
        /*0034*/ 	.short	0x0001
        /*0036*/ 	.short	0x0008
        /*0038*/ 	.byte	0x00, 0xf0, 0x21, 0x00


	//----- nvinfo : EIATTR_KPARAM_INFO
	.align		4
.L_4813:
        /*003c*/ 	.byte	0x04, 0x17
        /*003e*/ 	.short	(.L_4815 - .L_4814)
.L_4814:
        /*0040*/ 	.word	0x00000000
        /*0044*/ 	.short	0x0000
        /*0046*/ 	.short	0x0000
        /*0048*/ 	.byte	0x00, 0xf0, 0x11, 0x00


	//----- nvinfo : EIATTR_MAXREG_COUNT
	.align		4
.L_4815:
        /*004c*/ 	.byte	0x03, 0x1b
        /*004e*/ 	.short	0x00ff


	//----- nvinfo : EIATTR_MERCURY_ISA_VERSION
	.align		4
        /*0050*/ 	.byte	0x03, 0x5f
        /*0052*/ 	.short	0x0000


	//----- nvinfo : EIATTR_EXIT_INSTR_OFFSETS
	.align		4
        /*0054*/ 	.byte	0x04, 0x1c
        /*0056*/ 	.short	(.L_4817 - .L_4816)


	//   ....[0]....
.L_4816:
        /*0058*/ 	.word	0x00000250


	//   ....[1]....
        /*005c*/ 	.word	0x00000a20


	//   ....[2]....
        /*0060*/ 	.word	0x00000a90


	//----- nvinfo : EIATTR_MAX_THREADS
	.align		4
.L_4817:
        /*0064*/ 	.byte	0x04, 0x05
        /*0066*/ 	.short	(.L_4819 - .L_4818)
.L_4818:
        /*0068*/ 	.word	0x00000080
        /*006c*/ 	.word	0x00000001
        /*0070*/ 	.word	0x00000001


	//----- nvinfo : EIATTR_CRS_STACK_SIZE
	.align		4
.L_4819:
        /*0074*/ 	.byte	0x04, 0x1e
        /*0076*/ 	.short	(.L_4821 - .L_4820)
.L_4820:
        /*0078*/ 	.word	0x00000000
.L_4821:


//--------------------- .nv.info._ZN2at6native29vectorized_elementwise_kernelILi8EZNS0_50_GLOBAL__N__2680c7bb_12_PowKernel_cu_b2145a98_318429pow_tensor_scalar_kernel_implIddEEvRNS_18TensorIteratorBaseET0_EUldE0_St5arrayIPcLm2EEEEviS6_T1_ --------------------------
	.section	.nv.info._ZN2at6native29vectorized_elementwise_kernelILi8EZNS0_50_GLOBAL__N__2680c7bb_12_PowKernel_cu_b2145a98_318429pow_tensor_scalar_kernel_implIddEEvRNS_18TensorIteratorBaseET0_EUldE0_St5arrayIPcLm2EEEEviS6_T1_,"",@"SHT_CUDA_INFO"
	.sectionflags	@""
	.align	4


	//----- nvinfo : EIATTR_CUDA_API_VERSION
	.align		4
        /*0000*/ 	.byte	0x04, 0x37
        /*0002*/ 	.short	(.L_4823 - .L_4822)
.L_4822:
        /*0004*/ 	.word	0x00000082


	//----- nvinfo : EIATTR_SW2861232_WAR
	.align		4
.L_4823:
        /*0008*/ 	.byte	0x01, 0x35
	.zero		2


	//----- nvinfo : EIATTR_PARAM_CBANK
	.align		4
        /*000c*/ 	.byte	0x04, 0x0a
        /*000e*/ 	.short	(.L_4825 - .L_4824)
	.align		4
.L_4824:
        /*0010*/ 	.word	index@(.nv.constant0._ZN2at6native29vectorized_elementwise_kernelILi8EZNS0_50_GLOBAL__N__2680c7bb_12_PowKernel_cu_b2145a98_318429pow_tensor_scalar_kernel_implIddEEvRNS_18TensorIteratorBaseET0_EUldE0_St5arrayIPcLm2EEEEviS6_T1_)
        /*0014*/ 	.short	0x0160
        /*0016*/ 	.short	0x0020


	//----- nvinfo : EIATTR_CBANK_PARAM_SIZE
	.align		4
.L_4825:
        /*0018*/ 	.byte	0x03, 0x19
        /*001a*/ 	.short	0x0020


	//----- nvinfo : EIATTR_KPARAM_INFO
	.align		4
        /*001c*/ 	.byte	0x04, 0x17
        /*001e*/ 	.short	(.L_4827 - .L_4826)
.L_4826:
        /*0020*/ 	.word	0x00000000
        /*0024*/ 	.short	0x0002
        /*0026*/ 	.short	0x0010
        /*0028*/ 	.byte	0x00, 0xf0, 0x41, 0x00


	//----- nvinfo : EIATTR_KPARAM_INFO
	.align		4
.L_4827:
        /*002c*/ 	.byte	0x04, 0x17
        /*002e*/ 	.short	(.L_4829 - .L_4828)
.L_4828:
        /*0030*/ 	.word	0x00000000
        /*0034*/ 	.short	0x0001
        /*0036*/ 	.short	0x0008
        /*0038*/ 	.byte	0x00, 0xf0, 0x21, 0x00


	//----- nvinfo : EIATTR_KPARAM_INFO
	.align		4
.L_4829:
        /*003c*/ 	.byte	0x04, 0x17
        /*003e*/ 	.short	(.L_4831 - .L_4830)
.L_4830:
        /*0040*/ 	.word	0x00000000
        /*0044*/ 	.short	0x0000
        /*0046*/ 	.short	0x0000
        /*0048*/ 	.byte	0x00, 0xf0, 0x11, 0x00


	//----- nvinfo : EIATTR_MAXREG_COUNT
	.align		4
.L_4831:
        /*004c*/ 	.byte	0x03, 0x1b
        /*004e*/ 	.short	0x00ff


	//----- nvinfo : EIATTR_MERCURY_ISA_VERSION
	.align		4
        /*0050*/ 	.byte	0x03, 0x5f
        /*0052*/ 	.short	0x0000


	//----- nvinfo : EIATTR_EXIT_INSTR_OFFSETS
	.align		4
        /*0054*/ 	.byte	0x04, 0x1c
        /*0056*/ 	.short	(.L_4833 - .L_4832)


	//   ....[0]....
.L_4832:
        /*0058*/ 	.word	0x00000010


	//----- nvinfo : EIATTR_MAX_THREADS
	.align		4
.L_4833:
        /*005c*/ 	.byte	0x04, 0x05
        /*005e*/ 	.short	(.L_4835 - .L_4834)
.L_4834:
        /*0060*/ 	.word	0x00000080
        /*0064*/ 	.word	0x00000001
        /*0068*/ 	.word	0x00000001
.L_4835:


//--------------------- .nv.info._ZN2at6native18elementwise_kernelILi128ELi4EZNS0_15gpu_kernel_implIZNS0_50_GLOBAL__N__2680c7bb_12_PowKernel_cu_b2145a98_318429pow_tensor_scalar_kernel_implIddEEvRNS_18TensorIteratorBaseET0_EUldE_EEvS6_RKT_EUliE_EEviT1_ --------------------------
	.section	.nv.info._ZN2at6native18elementwise_kernelILi128ELi4EZNS0_15gpu_kernel_implIZNS0_50_GLOBAL__N__2680c7bb_12_PowKernel_cu_b2145a98_318429pow_tensor_scalar_kernel_implIddEEvRNS_18TensorIteratorBaseET0_EUldE_EEvS6_RKT_EUliE_EEviT1_,"",@"SHT_CUDA_INFO"
	.sectionflags	@""
	.align	4


	//----- nvinfo : EIATTR_CUDA_API_VERSION
	.align		4
        /*0000*/ 	.byte	0x04, 0x37
        /*0002*/ 	.short	(.L_4837 - .L_4836)
.L_4836:
        /*0004*/ 	.word	0x00000082


	//----- nvinfo : EIATTR_SW2861232_WAR
	.align		4
.L_4837:
        /*0008*/ 	.byte	0x01, 0x35
	.zero		2


	//----- nvinfo : EIATTR_PARAM_CBANK
	.align		4
        /*000c*/ 	.byte	0x04, 0x0a
        /*000e*/ 	.short	(.L_4839 - .L_4838)
	.align		4
.L_4838:
        /*0010*/ 	.word	index@(.nv.constant0._ZN2at6native18elementwise_kernelILi128ELi4EZNS0_15gpu_kernel_implIZNS0_50_GLOBAL__N__2680c7bb_12_PowKernel_cu_b2145a98_318429pow_tensor_scalar_kernel_implIddEEvRNS_18TensorIteratorBaseET0_EUldE_EEvS6_RKT_EUliE_EEviT1_)
        /*0014*/ 	.short	0x0160
        /*0016*/ 	.short	0x0228


	//----- nvinfo : EIATTR_CBANK_PARAM_SIZE
	.align		4
.L_4839:
        /*0018*/ 	.byte	0x03, 0x19
        /*001a*/ 	.short	0x0228


	//----- nvinfo : EIATTR_KPARAM_INFO
	.align		4
        /*001c*/ 	.byte	0x04, 0x17
        /*001e*/ 	.short	(.L_4841 - .L_4840)
.L_4840:
        /*0020*/ 	.word	0x00000000
        /*0024*/ 	.short	0x0001
        /*0026*/ 	.short	0x0008
        /*0028*/ 	.byte	0x00, 0xf0, 0x81, 0x08


	//----- nvinfo : EIATTR_KPARAM_INFO
	.align		4
.L_4841:
        /*002c*/ 	.byte	0x04, 0x17
        /*002e*/ 	.short	(.L_4843 - .L_4842)
.L_4842:
        /*0030*/ 	.word	0x00000000
        /*0034*/ 	.short	0x0000
        /*0036*/ 	.short	0x0000
        /*0038*/ 	.byte	0x00, 0xf0, 0x11, 0x00


	//----- nvinfo : EIATTR_MAXREG_COUNT
	.align		4
.L_4843:
        /*003c*/ 	.byte	0x03, 0x1b
        /*003e*/ 	.short	0x0080


	//----- nvinfo : EIATTR_EXTERNS
	.align		4
        /*0040*/ 	.byte	0x04, 0x0f
        /*0042*/ 	.short	(.L_4845 - .L_4844)


	//   ....[0]....
	.align		4
.L_4844:
        /*0044*/ 	.word	index@(__assertfail)


	//----- nvinfo : EIATTR_MERCURY_ISA_VERSION
	.align		4
.L_4845:
        /*0048*/ 	.byte	0x03, 0x5f
        /*004a*/ 	.short	0x0000


	//----- nvinfo : EIATTR_SYSCALL_OFFSETS
	.align		4
        /*004c*/ 	.byte	0x04, 0x46
        /*004e*/ 	.short	(.L_4847 - .L_4846)


	//   ....[0]....
.L_4846:
        /*0050*/ 	.word	0x00001d90


	//   ....[1]....
        /*0054*/ 	.word	0x00002db0


	//   ....[2]....
        /*0058*/ 	.word	0x00004b90


	//   ....[3]....
        /*005c*/ 	.word	0x00005bb0


	//   ....[4]....
        /*0060*/ 	.word	0x00007960


	//   ....[5]....
        /*0064*/ 	.word	0x00008980


	//   ....[6]....
        /*0068*/ 	.word	0x0000a740


	//   ....[7]....
        /*006c*/ 	.word	0x0000b760


	//----- nvinfo : EIATTR_EXIT_INSTR_OFFSETS
	.align		4
.L_4847:
        /*0070*/ 	.byte	0x04, 0x1c
        /*0072*/ 	.short	(.L_4849 - .L_4848)


	//   ....[0]....
.L_4848:
        /*0074*/ 	.word	0x00008a20


	//   ....[1]....
        /*0078*/ 	.word	0x0000a8b0


	//   ....[2]....
        /*007c*/ 	.word	0x0000a8f0


	//   ....[3]....
        /*0080*/ 	.word	0x0000a980


	//   ....[4]....
        /*0084*/ 	.word	0x0000a9b0


	//   ....[5]....
        /*0088*/ 	.word	0x0000a9e0


	//   ....[6]....
        /*008c*/ 	.word	0x0000aa90


	//   ....[7]....
        /*0090*/ 	.word	0x0000aaf0


	//   ....[8]....
        /*0094*/ 	.word	0x0000abb0


	//   ....[9]....
        /*0098*/ 	.word	0x0000ac20


	//   ....[10]....
        /*009c*/ 	.word	0x0000ac40


	//   ....[11]....
        /*00a0*/ 	.word	0x0000ad00


	//   ....[12]....
        /*00a4*/ 	.word	0x0000ad30


	//   ....[13]....
        /*00a8*/ 	.word	0x0000aee0


	//   ....[14]....
        /*00ac*/ 	.word	0x0000b060


	//   ....[15]....
        /*00b0*/ 	.word	0x0000b0c0


	//   ....[16]....
        /*00b4*/ 	.word	0x0000b170


	//   ....[17]....
        /*00b8*/ 	.word	0x0000b310


	//   ....[18]....
        /*00bc*/ 	.word	0x0000b4b0


	//   ....[19]....
        /*00c0*/ 	.word	0x0000b630


	//   ....[20]....
        /*00c4*/ 	.word	0x0000b770


	//   ....[21]....
        /*00c8*/ 	.word	0x0000b7a0


	//   ....[22]....
        /*00cc*/ 	.word	0x0000b7d0


	//----- nvinfo : EIATTR_MAX_THREADS
	.align		4
.L_4849:
        /*00d0*/ 	.byte	0x04, 0x05
        /*00d2*/ 	.short	(.L_4851 - .L_4850)
.L_4850:
        /*00d4*/ 	.word	0x00000080
        /*00d8*/ 	.word	0x00000001
        /*00dc*/ 	.word	0x00000001


	//----- nvinfo : EIATTR_CRS_STACK_SIZE
	.align		4
.L_4851:
        /*00e0*/ 	.byte	0x04, 0x1e
        /*00e2*/ 	.short	(.L_4853 - .L_4852)
.L_4852:
        /*00e4*/ 	.word	0x00000000
.L_4853:


//--------------------- .nv.info._ZN2at6native27unrolled_elementwise_kernelIZNS0_50_GLOBAL__N__2680c7bb_12_PowKernel_cu_b2145a98_318429pow_tensor_scalar_kernel_implIddEEvRNS_18TensorIteratorBaseET0_EUldE_St5arrayIPcLm2EELi4E23TrivialOffsetCalculatorILi1EjESC_NS0_6memory12LoadWithCastILi1EEENSD_13StoreWithCastILi1EEEEEviT_S6_T2_T3_T4_T5_ --------------------------
	.section	.nv.info._ZN2at6native27unrolled_elementwise_kernelIZNS0_50_GLOBAL__N__2680c7bb_12_PowKernel_cu_b2145a98_318429pow_tensor_scalar_kernel_implIddEEvRNS_18TensorIteratorBaseET0_EUldE_St5arrayIPcLm2EELi4E23TrivialOffsetCalculatorILi1EjESC_NS0_6memory12LoadWithCastILi1EEENSD_13StoreWithCastILi1EEEEEviT_S6_T2_T3_T4_T5_,"",@"SHT_CUDA_INFO"
	.sectionflags	@""
	.align	4


	//----- nvinfo : EIATTR_CUDA_API_VERSION
	.align		4
        /*0000*/ 	.byte	0x04, 0x37
        /*0002*/ 	.short	(.L_4855 - .L_4854)
.L_4854:
        /*0004*/ 	.word	0x00000082


	//----- nvinfo : EIATTR_SW2861232_WAR
	.align		4
.L_4855:
        /*0008*/ 	.byte	0x01, 0x35
	.zero		2


	//----- nvinfo : EIATTR_PARAM_CBANK
	.align		4
        /*000c*/ 	.byte	0x04, 0x0a
        /*000e*/ 	.short	(.L_4857 - .L_4856)
	.align		4
.L_4856:
        /*0010*/ 	.word	index@(.nv.constant0._ZN2at6native27unrolled_elementwise_kernelIZNS0_50_GLOBAL__N__2680c7bb_12_PowKernel_cu_b2145a98_318429pow_tensor_scalar_kernel_implIddEEvRNS_18TensorIteratorBaseET0_EUldE_St5arrayIPcLm2EELi4E23TrivialOffsetCalculatorILi1EjESC_NS0_6memory12LoadWithCastILi1EEENSD_13StoreWithCastILi1EEEEEviT_S6_T2_T3_T4_T5_)
        /*0014*/ 	.short	0x0160
        /*0016*/ 	.short	0x0034


	//----- nvinfo : EIATTR_CBANK_PARAM_SIZE
	.align		4
.L_4857:
        /*0018*/ 	.byte	0x03, 0x19
        /*001a*/ 	.short	0x0034


	//----- nvinfo : EIATTR_KPARAM_INFO
	.align		4
        /*001c*/ 	.byte	0x04, 0x17
        /*001e*/ 	.short	(.L_4859 - .L_4858)
.L_4858:
        /*0020*/ 	.word	0x00000000
        /*0024*/ 	.short	0x0006
        /*0026*/ 	.short	0x002c
        /*0028*/ 	.byte	0x00, 0xf0, 0x21, 0x00


	//----- nvinfo : EIATTR_KPARAM_INFO
	.align		4
.L_4859:
        /*002c*/ 	.byte	0x04, 0x17
        /*002e*/ 	.short	(.L_4861 - .L_4860)
.L_4860:
        /*0030*/ 	.word	0x00000000
        /*0034*/ 	.short	0x0005
        /*0036*/ 	.short	0x0024
        /*0038*/ 	.byte	0x00, 0xf0, 0x21, 0x00


	//----- nvinfo : EIATTR_KPARAM_INFO
	.align		4
.L_4861:
        /*003c*/ 	.byte	0x04, 0x17
        /*003e*/ 	.short	(.L_4863 - .L_4862)
.L_4862:
        /*0040*/ 	.word	0x00000000
        /*0044*/ 	.short	0x0004
        /*0046*/ 	.short	0x0021
        /*0048*/ 	.byte	0x00, 0xf0, 0x05, 0x00


	//----- nvinfo : EIATTR_KPARAM_INFO
	.align		4
.L_4863:
        /*004c*/ 	.byte	0x04, 0x17
        /*004e*/ 	.short	(.L_4865 - .L_4864)
.L_4864:
        /*0050*/ 	.word	0x00000000
        /*0054*/ 	.short	0x0003
        /*0056*/ 	.short	0x0020
        /*0058*/ 	.byte	0x00, 0xf0, 0x05, 0x00


	//----- nvinfo : EIATTR_KPARAM_INFO
	.align		4
.L_4865:
        /*005c*/ 	.byte	0x04, 0x17
        /*005e*/ 	.short	(.L_4867 - .L_4866)
.L_4866:
        /*0060*/ 	.word	0x00000000
        /*0064*/ 	.short	0x0002
        /*0066*/ 	.short	0x0010
        /*0068*/ 	.byte	0x00, 0xf0, 0x41, 0x00


	//----- nvinfo : EIATTR_KPARAM_INFO
	.align		4
.L_4867:
        /*006c*/ 	.byte	0x04, 0x17
        /*006e*/ 	.short	(.L_4869 - .L_4868)
.L_4868:
        /*0070*/ 	.word	0x00000000
        /*0074*/ 	.short	0x0001
        /*0076*/ 	.short	0x0008
        /*0078*/ 	.byte	0x00, 0xf0, 0x21, 0x00


	//----- nvinfo : EIATTR_KPARAM_INFO
	.align		4
.L_4869:
        /*007c*/ 	.byte	0x04, 0x17
        /*007e*/ 	.short	(.L_4871 - .L_4870)
.L_4870:
        /*0080*/ 	.word	0x00000000
        /*0084*/ 	.short	0x0000
        /*0086*/ 	.short	0x0000
        /*0088*/ 	.byte	0x00, 0xf0, 0x11, 0x00


	//----- nvinfo : EIATTR_MAXREG_COUNT
	.align		4
.L_4871:
        /*008c*/ 	.byte	0x03, 0x1b
        /*008e*/ 	.short	0x00ff


	//----- nvinfo : EIATTR_EXTERNS
	.align		4
        /*0090*/ 	.byte	0x04, 0x0f
        /*0092*/ 	.short	(.L_4873 - .L_4872)


	//   ....[0]....
	.align		4
.L_4872:
        /*0094*/ 	.word	index@(__assertfail)


	//----- nvinfo : EIATTR_MERCURY_ISA_VERSION
	.align		4
.L_4873:
        /*0098*/ 	.byte	0x03, 0x5f
        /*009a*/ 	.short	0x0000


	//----- nvinfo : EIATTR_SYSCALL_OFFSETS
	.align		4
        /*009c*/ 	.byte	0x04, 0x46
        /*009e*/ 	.short	(.L_4875 - .L_4874)


	//   ....[0]....
.L_4874:
        /*00a0*/ 	.word	0x00000f90


	//   ....[1]....
        /*00a4*/ 	.word	0x00001f40


	//   ....[2]....
        /*00a8*/ 	.word	0x00002f00


	//   ....[3]....
        /*00ac*/ 	.word	0x00003e90


	//   ....[4]....
        /*00b0*/ 	.word	0x00004f60


	//   ....[5]....
        /*00b4*/ 	.word	0x00005fc0


	//   ....[6]....
        /*00b8*/ 	.word	0x00007010


	//   ....[7]....
        /*00bc*/ 	.word	0x00008080


	//----- nvinfo : EIATTR_EXIT_INSTR_OFFSETS
	.align		4
.L_4875:
        /*00c0*/ 	.byte	0x04, 0x1c
        /*00c2*/ 	.short	(.L_4877 - .L_4876)


	//   ....[0]....
.L_4876:
        /*00c4*/ 	.word	0x000070b0


	//   ....[1]....
        /*00c8*/ 	.word	0x000071d0


	//   ....[2]....
        /*00cc*/ 	.word	0x00007210


	//   ....[3]....
        /*00d0*/ 	.word	0x000072a0


	//   ....[4]....
        /*00d4*/ 	.word	0x000072d0


	//   ....[5]....
        /*00d8*/ 	.word	0x00007300


	//   ....[6]....
        /*00dc*/ 	.word	0x000073b0


	//   ....[7]....
        /*00e0*/ 	.word	0x00007410


	//   ....[8]....
        /*00e4*/ 	.word	0x000074d0


	//   ....[9]....
        /*00e8*/ 	.word	0x00007540


	//   ....[10]....
        /*00ec*/ 	.word	0x00007560


	//   ....[11]....
        /*00f0*/ 	.word	0x00007620


	//   ....[12]....
        /*00f4*/ 	.word	0x00007650


	//   ....[13]....
        /*00f8*/ 	.word	0x00007800


	//   ....[14]....
        /*00fc*/ 	.word	0x00007980


	//   ....[15]....
        /*0100*/ 	.word	0x000079e0


	//   ....[16]....
        /*0104*/ 	.word	0x00007a90


	//   ....[17]....
        /*0108*/ 	.word	0x00007c30


	//   ....[18]....
        /*010c*/ 	.word	0x00007dd0


	//   ....[19]....
        /*0110*/ 	.word	0x00007f50


	//   ....[20]....
        /*0114*/ 	.word	0x00008090


	//   ....[21]....
        /*0118*/ 	.word	0x000080c0


	//   ....[22]....
        /*011c*/ 	.word	0x000080f0


	//----- nvinfo : EIATTR_MAX_THREADS
	.align		4
.L_4877:
        /*0120*/ 	.byte	0x04, 0x05
        /*0122*/ 	.short	(.L_4879 - .L_4878)
.L_4878:
        /*0124*/ 	.word	0x00000080
        /*0128*/ 	.word	0x00000001
        /*012c*/ 	.word	0x00000001


	//----- nvinfo : EIATTR_CRS_STACK_SIZE
	.align		4
.L_4879:
        /*0130*/ 	.byte	0x04, 0x1e
        /*0132*/ 	.short	(.L_4881 - .L_4880)
.L_4880:
        /*0134*/ 	.word	0x00000000
.L_4881:


//--------------------- .nv.info._ZN2at6native18elementwise_kernelILi128ELi2EZNS0_22gpu_kernel_impl_nocastIZNS0_50_GLOBAL__N__2680c7bb_12_PowKernel_cu_b2145a98_318429pow_tensor_scalar_kernel_implIddEEvRNS_18TensorIteratorBaseET0_EUldE_EEvS6_RKT_EUliE_EEviT1_ --------------------------
	.section	.nv.info._ZN2at6native18elementwise_kernelILi128ELi2EZNS0_22gpu_kernel_impl_nocastIZNS0_50_GLOBAL__N__2680c7bb_12_PowKernel_cu_b2145a98_318429pow_tensor_scalar_kernel_implIddEEvRNS_18TensorIteratorBaseET0_EUldE_EEvS6_RKT_EUliE_EEviT1_,"",@"SHT_CUDA_INFO"
	.sectionflags	@""
	.align	4


	//----- nvinfo : EIATTR_CUDA_API_VERSION
	.align		4
        /*0000*/ 	.byte	0x04, 0x37
        /*0002*/ 	.short	(.L_4883 - .L_4882)
.L_4882:
        /*0004*/ 	.word	0x00000082


	//----- nvinfo : EIATTR_SW2861232_WAR
	.align		4
.L_4883:
        /*0008*/ 	.byte	0x01, 0x35
	.zero		2


	//----- nvinfo : EIATTR_PARAM_CBANK
	.align		4
        /*000c*/ 	.byte	0x04, 0x0a
        /*000e*/ 	.short	(.L_4885 - .L_4884)
	.align		4
.L_4884:
        /*0010*/ 	.word	index@(.nv.constant0._ZN2at6native18elementwise_kernelILi128ELi2EZNS0_22gpu_kernel_impl_nocastIZNS0_50_GLOBAL__N__2680c7bb_12_PowKernel_cu_b2145a98_318429pow_tensor_scalar_kernel_implIddEEvRNS_18TensorIteratorBaseET0_EUldE_EEvS6_RKT_EUliE_EEviT1_)
        /*0014*/ 	.short	0x0160
        /*0016*/ 	.short	0x0220


	//----- nvinfo : EIATTR_CBANK_PARAM_SIZE
	.align		4
.L_4885:
        /*0018*/ 	.byte	0x03, 0x19
        /*001a*/ 	.short	0x0220


	//----- nvinfo : EIATTR_KPARAM_INFO
	.align		4
        /*001c*/ 	.byte	0x04, 0x17
        /*001e*/ 	.short	(.L_4887 - .L_4886)
.L_4886:
        /*0020*/ 	.word	0x00000000
        /*0024*/ 	.short	0x0001
        /*0026*/ 	.short	0x0008
        /*0028*/ 	.byte	0x00, 0xf0, 0x61, 0x08


	//----- nvinfo : EIATTR_KPARAM_INFO
	.align		4
.L_4887:
        /*002c*/ 	.byte	0x04, 0x17
        /*002e*/ 	.short	(.L_4889 - .L_4888)
.L_4888:
        /*0030*/ 	.word	0x00000000
        /*0034*/ 	.short	0x0000
        /*0036*/ 	.short	0x0000
        /*0038*/ 	.byte	0x00, 0xf0, 0x11, 0x00


	//----- nvinfo : EIATTR_MAXREG_COUNT
	.align		4
.L_4889:
        /*003c*/ 	.byte	0x03, 0x1b
        /*003e*/ 	.short	0x0080


	//----- nvinfo : EIATTR_MERCURY_ISA_VERSION
	.align		4
        /*0040*/ 	.byte	0x03, 0x5f
        /*0042*/ 	.short	0x0000


	//----- nvinfo : EIATTR_EXIT_INSTR_OFFSETS
	.align		4
        /*0044*/ 	.byte	0x04, 0x1c
        /*0046*/ 	.short	(.L_4891 - .L_4890)


	//   ....[0]....
.L_4890:
        /*0048*/ 	.word	0x00000f60


	//   ....[1]....
        /*004c*/ 	.word	0x00001e20


	//----- nvinfo : EIATTR_MAX_THREADS
	.align		4
.L_4891:
        /*0050*/ 	.byte	0x04, 0x05
        /*0052*/ 	.short	(.L_4893 - .L_4892)
.L_4892:
        /*0054*/ 	.word	0x00000080
        /*0058*/ 	.word	0x00000001
        /*005c*/ 	.word	0x00000001


	//----- nvinfo : EIATTR_CRS_STACK_SIZE
	.align		4
.L_4893:
        /*0060*/ 	.byte	0x04, 0x1e
        /*0062*/ 	.short	(.L_4895 - .L_4894)
.L_4894:
        /*0064*/ 	.word	0x00000000
.L_4895:


//--------------------- .nv.info._ZN2at6native27unrolled_elementwise_kernelIZNS0_50_GLOBAL__N__2680c7bb_12_PowKernel_cu_b2145a98_318429pow_tensor_scalar_kernel_implIddEEvRNS_18TensorIteratorBaseET0_EUldE_St5arrayIPcLm2EELi4E23TrivialOffsetCalculatorILi1EjESC_NS0_6memory15LoadWithoutCastENSD_16StoreWithoutCastEEEviT_S6_T2_T3_T4_T5_ --------------------------
	.section	.nv.info._ZN2at6native27unrolled_elementwise_kernelIZNS0_50_GLOBAL__N__2680c7bb_12_PowKernel_cu_b2145a98_318429pow_tensor_scalar_kernel_implIddEEvRNS_18TensorIteratorBaseET0_EUldE_St5arrayIPcLm2EELi4E23TrivialOffsetCalculatorILi1EjESC_NS0_6memory15LoadWithoutCastENSD_16StoreWithoutCastEEEviT_S6_T2_T3_T4_T5_,"",@"SHT_CUDA_INFO"
	.sectionflags	@""
	.align	4


	//----- nvinfo : EIATTR_CUDA_API_VERSION
	.align		4
        /*0000*/ 	.byte	0x04, 0x37
        /*0002*/ 	.short	(.L_4897 - .L_4896)
.L_4896:
        /*0004*/ 	.word	0x00000082


	//----- nvinfo : EIATTR_SW2861232_WAR
	.align		4
.L_4897:
        /*0008*/ 	.byte	0x01, 0x35
	.zero		2


	//----- nvinfo : EIATTR_PARAM_CBANK
	.align		4
        /*000c*/ 	.byte	0x04, 0x0a
        /*000e*/ 	.short	(.L_4899 - .L_4898)
	.align		4
.L_4898:
        /*0010*/ 	.word	index@(.nv.constant0._ZN2at6native27unrolled_elementwise_kernelIZNS0_50_GLOBAL__N__2680c7bb_12_PowKernel_cu_b2145a98_318429pow_tensor_scalar_kernel_implIddEEvRNS_18TensorIteratorBaseET0_EUldE_St5arrayIPcLm2EELi4E23TrivialOffsetCalculatorILi1EjESC_NS0_6memory15LoadWithoutCastENSD_16StoreWithoutCastEEEviT_S6_T2_T3_T4_T5_)
        /*0014*/ 	.short	0x0160
        /*0016*/ 	.short	0x0024


	//----- nvinfo : EIATTR_CBANK_PARAM_SIZE
	.align		4
.L_4899:
        /*0018*/ 	.byte	0x03, 0x19
        /*001a*/ 	.short	0x0024


	//----- nvinfo : EIATTR_KPARAM_INFO
	.align		4
        /*001c*/ 	.byte	0x04, 0x17
        /*001e*/ 	.short	(.L_4901 - .L_4900)
.L_4900:
        /*0020*/ 	.word	0x00000000
        /*0024*/ 	.short	0x0006
        /*0026*/ 	.short	0x0023
        /*0028*/ 	.byte	0x00, 0xf0, 0x05, 0x00


	//----- nvinfo : EIATTR_KPARAM_INFO
	.align		4
.L_4901:
        /*002c*/ 	.byte	0x04, 0x17
        /*002e*/ 	.short	(.L_4903 - .L_4902)
.L_4902:
        /*0030*/ 	.word	0x00000000
        /*0034*/ 	.short	0x0005
        /*0036*/ 	.short	0x0022
        /*0038*/ 	.byte	0x00, 0xf0, 0x05, 0x00


	//----- nvinfo : EIATTR_KPARAM_INFO
	.align		4
.L_4903:
        /*003c*/ 	.byte	0x04, 0x17
        /*003e*/ 	.short	(.L_4905 - .L_4904)
.L_4904:
        /*0040*/ 	.word	0x00000000
        /*0044*/ 	.short	0x0004
        /*0046*/ 	.short	0x0021
        /*0048*/ 	.byte	0x00, 0xf0, 0x05, 0x00


	//----- nvinfo : EIATTR_KPARAM_INFO
	.align		4
.L_4905:
        /*004c*/ 	.byte	0x04, 0x17
        /*004e*/ 	.short	(.L_4907 - .L_4906)
.L_4906:
        /*0050*/ 	.word	0x00000000
        /*0054*/ 	.short	0x0003
        /*0056*/ 	.short	0x0020
        /*0058*/ 	.byte	0x00, 0xf0, 0x05, 0x00


	//----- nvinfo : EIATTR_KPARAM_INFO
	.align		4
.L_4907:
        /*005c*/ 	.byte	0x04, 0x17
        /*005e*/ 	.short	(.L_4909 - .L_4908)
.L_4908:
        /*0060*/ 	.word	0x00000000
        /*0064*/ 	.short	0x0002
        /*0066*/ 	.short	0x0010
        /*0068*/ 	.byte	0x00, 0xf0, 0x41, 0x00


	//----- nvinfo : EIATTR_KPARAM_INFO
	.align		4
.L_4909:
        /*006c*/ 	.byte	0x04, 0x17
        /*006e*/ 	.short	(.L_4911 - .L_4910)
.L_4910:
        /*0070*/ 	.word	0x00000000
        /*0074*/ 	.short	0x0001
        /*0076*/ 	.short	0x0008
        /*0078*/ 	.byte	0x00, 0xf0, 0x21, 0x00


	//----- nvinfo : EIATTR_KPARAM_INFO
	.align		4
.L_4911:
        /*007c*/ 	.byte	0x04, 0x17
        /*007e*/ 	.short	(.L_4913 - .L_4912)
.L_4912:
        /*0080*/ 	.word	0x00000000
        /*0084*/ 	.short	0x0000
        /*0086*/ 	.short	0x0000
        /*0088*/ 	.byte	0x00, 0xf0, 0x11, 0x00


	//----- nvinfo : EIATTR_MAXREG_COUNT
	.align		4
.L_4913:
        /*008c*/ 	.byte	0x03, 0x1b
        /*008e*/ 	.short	0x00ff


	//----- nvinfo : EIATTR_MERCURY_ISA_VERSION
	.align		4
        /*0090*/ 	.byte	0x03, 0x5f
        /*0092*/ 	.short	0x0000


	//----- nvinfo : EIATTR_EXIT_INSTR_OFFSETS
	.align		4
        /*0094*/ 	.byte	0x04, 0x1c
        /*0096*/ 	.short	(.L_4915 - .L_4914)


	//   ....[0]....
.L_4914:
        /*0098*/ 	.word	0x00000390


	//   ....[1]....
        /*009c*/ 	.word	0x000003f0


	//----- nvinfo : EIATTR_MAX_THREADS
	.align		4
.L_4915:
        /*00a0*/ 	.byte	0x04, 0x05
        /*00a2*/ 	.short	(.L_4917 - .L_4916)
.L_4916:
        /*00a4*/ 	.word	0x00000080
        /*00a8*/ 	.word	0x00000001
        /*00ac*/ 	.word	0x00000001


	//----- nvinfo : EIATTR_CRS_STACK_SIZE
	.align		4
.L_4917:
        /*00b0*/ 	.byte	0x04, 0x1e
        /*00b2*/ 	.short	(.L_4919 - .L_4918)
.L_4918:
        /*00b4*/ 	.word	0x00000000
.L_4919:


//--------------------- .nv.info._ZN2at6native29vectorized_elementwise_kernelILi2EZNS0_50_GLOBAL__N__2680c7bb_12_PowKernel_cu_b2145a98_318429pow_tensor_scalar_kernel_implIddEEvRNS_18TensorIteratorBaseET0_EUldE_St5arrayIPcLm2EEEEviS6_T1_ --------------------------
	.section	.nv.info._ZN2at6native29vectorized_elementwise_kernelILi2EZNS0_50_GLOBAL__N__2680c7bb_12_PowKernel_cu_b2145a98_318429pow_tensor_scalar_kernel_implIddEEvRNS_18TensorIteratorBaseET0_EUldE_St5arrayIPcLm2EEEEviS6_T1_,"",@"SHT_CUDA_INFO"
	.sectionflags	@""
	.align	4


	//----- nvinfo : EIATTR_CUDA_API_VERSION
	.align		4
        /*0000*/ 	.byte	0x04, 0x37
        /*0002*/ 	.short	(.L_4921 - .L_4920)
.L_4920:
        /*0004*/ 	.word	0x00000082


	//----- nvinfo : EIATTR_SW2861232_WAR
	.align		4
.L_4921:
        /*0008*/ 	.byte	0x01, 0x35
	.zero		2


	//----- nvinfo : EIATTR_PARAM_CBANK
	.align		4
        /*000c*/ 	.byte	0x04, 0x0a
        /*000e*/ 	.short	(.L_4923 - .L_4922)
	.align		4
.L_4922:
        /*0010*/ 	.word	index@(.nv.constant0._ZN2at6native29vectorized_elementwise_kernelILi2EZNS0_50_GLOBAL__N__2680c7bb_12_PowKernel_cu_b2145a98_318429pow_tensor_scalar_kernel_implIddEEvRNS_18TensorIteratorBaseET0_EUldE_St5arrayIPcLm2EEEEviS6_T1_)
        /*0014*/ 	.short	0x0160
        /*0016*/ 	.short	0x0020


	//----- nvinfo : EIATTR_CBANK_PARAM_SIZE
	.align		4
.L_4923:
        /*0018*/ 	.byte	0x03, 0x19
        /*001a*/ 	.short	0x0020


	//----- nvinfo : EIATTR_KPARAM_INFO
	.align		4
        /*001c*/ 	.byte	0x04, 0x17
        /*001e*/ 	.short	(.L_4925 - .L_4924)
.L_4924:
        /*0020*/ 	.word	0x00000000
        /*0024*/ 	.short	0x0002
        /*0026*/ 	.short	0x0010
        /*0028*/ 	.byte	0x00, 0xf0, 0x41, 0x00


	//----- nvinfo : EIATTR_KPARAM_INFO
	.align		4
.L_4925:
        /*002c*/ 	.byte	0x04, 0x17
        /*002e*/ 	.short	(.L_4927 - .L_4926)
.L_4926:
        /*0030*/ 	.word	0x00000000
        /*0034*/ 	.short	0x0001
        /*0036*/ 	.short	0x0008
        /*0038*/ 	.byte	0x00, 0xf0, 0x21, 0x00


	//----- nvinfo : EIATTR_KPARAM_INFO
	.align		4
.L_4927:
        /*003c*/ 	.byte	0x04, 0x17
        /*003e*/ 	.short	(.L_4929 - .L_4928)
.L_4928:
        /*0040*/ 	.word	0x00000000
        /*0044*/ 	.short	0x0000
        /*0046*/ 	.short	0x0000
        /*0048*/ 	.byte	0x00, 0xf0, 0x11, 0x00


	//----- nvinfo : EIATTR_MAXREG_COUNT
	.align		4
.L_4929:
        /*004c*/ 	.byte	0x03, 0x1b
        /*004e*/ 	.short	0x00ff


	//----- nvinfo : EIATTR_MERCURY_ISA_VERSION
	.align		4
        /*0050*/ 	.byte	0x03, 0x5f
        /*0052*/ 	.short	0x0000


	//----- nvinfo : EIATTR_EXIT_INSTR_OFFSETS
	.align		4
        /*0054*/ 	.byte	0x04, 0x1c
        /*0056*/ 	.short	(.L_4931 - .L_4930)


	//   ....[0]....
.L_4930:
        /*0058*/ 	.word	0x000001d0


	//   ....[1]....
        /*005c*/ 	.word	0x00000930


	//   ....[2]....
        /*0060*/ 	.word	0x00000990


	//----- nvinfo : EIATTR_MAX_THREADS
	.align		4
.L_4931:
        /*0064*/ 	.byte	0x04, 0x05
        /*0066*/ 	.short	(.L_4933 - .L_4932)
.L_4932:
        /*0068*/ 	.word	0x00000080
        /*006c*/ 	.word	0x00000001
        /*0070*/ 	.word	0x00000001


	//----- nvinfo : EIATTR_CRS_STACK_SIZE
	.align		4
.L_4933:
        /*0074*/ 	.byte	0x04, 0x1e
        /*0076*/ 	.short	(.L_4935 - .L_4934)
.L_4934:
        /*0078*/ 	.word	0x00000000
.L_4935:


//--------------------- .nv.info._ZN2at6native29vectorized_elementwise_kernelILi4EZNS0_50_GLOBAL__N__2680c7bb_12_PowKernel_cu_b2145a98_318429pow_tensor_scalar_kernel_implIddEEvRNS_18TensorIteratorBaseET0_EUldE_St5arrayIPcLm2EEEEviS6_T1_ --------------------------
	.section	.nv.info._ZN2at6native29vectorized_elementwise_kernelILi4EZNS0_50_GLOBAL__N__2680c7bb_12_PowKernel_cu_b2145a98_318429pow_tensor_scalar_kernel_implIddEEvRNS_18TensorIteratorBaseET0_EUldE_St5arrayIPcLm2EEEEviS6_T1_,"",@"SHT_CUDA_INFO"
	.sectionflags	@""
	.align	4


	//----- nvinfo : EIATTR_CUDA_API_VERSION
	.align		4
        /*0000*/ 	.byte	0x04, 0x37
        /*0002*/ 	.short	(.L_4937 - .L_4936)
.L_4936:
        /*0004*/ 	.word	0x00000082


	//----- nvinfo : EIATTR_SW2861232_WAR
	.align		4
.L_4937:
        /*0008*/ 	.byte	0x01, 0x35
	.zero		2


	//----- nvinfo : EIATTR_PARAM_CBANK
	.align		4
        /*000c*/ 	.byte	0x04, 0x0a
        /*000e*/ 	.short	(.L_4939 - .L_4938)
	.align		4
.L_4938:
        /*0010*/ 	.word	index@(.nv.constant0._ZN2at6native29vectorized_elementwise_kernelILi4EZNS0_50_GLOBAL__N__2680c7bb_12_PowKernel_cu_b2145a98_318429pow_tensor_scalar_kernel_implIddEEvRNS_18TensorIteratorBaseET0_EUldE_St5arrayIPcLm2EEEEviS6_T1_)
        /*0014*/ 	.short	0x0160
        /*0016*/ 	.short	0x0020


	//----- nvinfo : EIATTR_CBANK_PARAM_SIZE
	.align		4
.L_4939:
        /*0018*/ 	.byte	0x03, 0x19
        /*001a*/ 	.short	0x0020


	//----- nvinfo : EIATTR_KPARAM_INFO
	.align		4
        /*001c*/ 	.byte	0x04, 0x17
        /*001e*/ 	.short	(.L_4941 - .L_4940)
.L_4940:
        /*0020*/ 	.word	0x00000000
        /*0024*/ 	.short	0x0002
        /*0026*/ 	.short	0x0010
        /*0028*/ 	.byte	0x00, 0xf0, 0x41, 0x00


	//----- nvinfo : EIATTR_KPARAM_INFO
	.align		4
.L_4941:
        /*002c*/ 	.byte	0x04, 0x17
        /*002e*/ 	.short	(.L_4943 - .L_4942)
.L_4942:
        /*0030*/ 	.word	0x00000000
        /*0034*/ 	.short	0x0001
        /*0036*/ 	.short	0x0008
        /*0038*/ 	.byte	0x00, 0xf0, 0x21, 0x00


	//----- nvinfo : EIATTR_KPARAM_INFO
	.align		4
.L_4943:
        /*003c*/ 	.byte	0x04, 0x17
        /*003e*/ 	.short	(.L_4945 - .L_4944)
.L_4944:
        /*0040*/ 	.word	0x00000000
        /*0044*/ 	.short	0x0000
        /*0046*/ 	.short	0x0000
        /*0048*/ 	.byte	0x00, 0xf0, 0x11, 0x00


	//----- nvinfo : EIATTR_MAXREG_COUNT
	.align		4
.L_4945:
        /*004c*/ 	.byte	0x03, 0x1b
        /*004e*/ 	.short	0x00ff


	//----- nvinfo : EIATTR_MERCURY_ISA_VERSION
	.align		4
        /*0050*/ 	.byte	0x03, 0x5f
        /*0052*/ 	.short	0x0000


	//----- nvinfo : EIATTR_EXIT_INSTR_OFFSETS
	.align		4
        /*0054*/ 	.byte	0x04, 0x1c
        /*0056*/ 	.short	(.L_4947 - .L_4946)


	//   ....[0]....
.L_4946:
        /*0058*/ 	.word	0x000001d0


	//   ....[1]....
        /*005c*/ 	.word	0x00000930


	//   ....[2]....
        /*0060*/ 	.word	0x00000990


	//----- nvinfo : EIATTR_MAX_THREADS
	.align		4
.L_4947:
        /*0064*/ 	.byte	0x04, 0x05
        /*0066*/ 	.short	(.L_4949 - .L_4948)
.L_4948:
        /*0068*/ 	.word	0x00000080
        /*006c*/ 	.word	0x00000001
        /*0070*/ 	.word	0x00000001


	//----- nvinfo : EIATTR_CRS_STACK_SIZE
	.align		4
.L_4949:
        /*0074*/ 	.byte	0x04, 0x1e
        /*0076*/ 	.short	(.L_4951 - .L_4950)
.L_4950:
        /*0078*/ 	.word	0x00000000
.L_4951:


//--------------------- .nv.info._ZN2at6native29vectorized_elementwise_kernelILi8EZNS0_50_GLOBAL__N__2680c7bb_12_PowKernel_cu_b2145a98_318429pow_tensor_scalar_kernel_implIddEEvRNS_18TensorIteratorBaseET0_EUldE_St5arrayIPcLm2EEEEviS6_T1_ --------------------------
	.section	.nv.info._ZN2at6native29vectorized_elementwise_kernelILi8EZNS0_50_GLOBAL__N__2680c7bb_12_PowKernel_cu_b2145a98_318429pow_tensor_scalar_kernel_implIddEEvRNS_18TensorIteratorBaseET0_EUldE_St5arrayIPcLm2EEEEviS6_T1_,"",@"SHT_CUDA_INFO"
	.sectionflags	@""
	.align	4


	//----- nvinfo : EIATTR_CUDA_API_VERSION
	.align		4
        /*0000*/ 	.byte	0x04, 0x37
        /*0002*/ 	.short	(.L_4953 - .L_4952)
.L_4952:
        /*0004*/ 	.word	0x00000082


	//----- nvinfo : EIATTR_SW2861232_WAR
	.align		4
.L_4953:
        /*0008*/ 	.byte	0x01, 0x35
	.zero		2


	//----- nvinfo : EIATTR_PARAM_CBANK
	.align		4
        /*000c*/ 	.byte	0x04, 0x0a
        /*000e*/ 	.short	(.L_4955 - .L_4954)
	.align		4
.L_4954:
        /*0010*/ 	.word	index@(.nv.constant0._ZN2at6native29vectorized_elementwise_kernelILi8EZNS0_50_GLOBAL__N__2680c7bb_12_PowKernel_cu_b2145a98_318429pow_tensor_scalar_kernel_implIddEEvRNS_18TensorIteratorBaseET0_EUldE_St5arrayIPcLm2EEEEviS6_T1_)
        /*0014*/ 	.short	0x0160
        /*0016*/ 	.short	0x0020


	//----- nvinfo : EIATTR_CBANK_PARAM_SIZE
	.align		4
.L_4955:
        /*0018*/ 	.byte	0x03, 0x19
        /*001a*/ 	.short	0x0020


	//----- nvinfo : EIATTR_KPARAM_INFO
	.align		4
        /*001c*/ 	.byte	0x04, 0x17
        /*001e*/ 	.short	(.L_4957 - .L_4956)
.L_4956:
        /*0020*/ 	.word	0x00000000
        /*0024*/ 	.short	0x0002
        /*0026*/ 	.short	0x0010
        /*0028*/ 	.byte	0x00, 0xf0, 0x41, 0x00


	//----- nvinfo : EIATTR_KPARAM_INFO
	.align		4
.L_4957:
        /*002c*/ 	.byte	0x04, 0x17
        /*002e*/ 	.short	(.L_4959 - .L_4958)
.L_4958:
        /*0030*/ 	.word	0x00000000
        /*0034*/ 	.short	0x0001
        /*0036*/ 	.short	0x0008
        /*0038*/ 	.byte	0x00, 0xf0, 0x21, 0x00


	//----- nvinfo : EIATTR_KPARAM_INFO
	.align		4
.L_4959:
        /*003c*/ 	.byte	0x04, 0x17
        /*003e*/ 	.short	(.L_4961 - .L_4960)
.L_4960:
        /*0040*/ 	.word	0x00000000
        /*0044*/ 	.short	0x0000
        /*0046*/ 	.short	0x0000
        /*0048*/ 	.byte	0x00, 0xf0, 0x11, 0x00


	//----- nvinfo : EIATTR_MAXREG_COUNT
	.align		4
.L_4961:
        /*004c*/ 	.byte	0x03, 0x1b
        /*004e*/ 	.short	0x00ff


	//----- nvinfo : EIATTR_MERCURY_ISA_VERSION
	.align		4
        /*0050*/ 	.byte	0x03, 0x5f
        /*0052*/ 	.short	0x0000


	//----- nvinfo : EIATTR_EXIT_INSTR_OFFSETS
	.align		4
        /*0054*/ 	.byte	0x04, 0x1c
        /*0056*/ 	.short	(.L_4963 - .L_4962)


	//   ....[0]....
.L_4962:
        /*0058*/ 	.word	0x00000010


	//----- nvinfo : EIATTR_MAX_THREADS
	.align		4
.L_4963:
        /*005c*/ 	.byte	0x04, 0x05
        /*005e*/ 	.short	(.L_4965 - .L_4964)
.L_4964:
        /*0060*/ 	.word	0x00000080
        /*0064*/ 	.word	0x00000001
        /*0068*/ 	.word	0x00000001
.L_4965:


//--------------------- .nv.info._ZN2at6native18elementwise_kernelILi128ELi4EZNS0_15gpu_kernel_implIZNS0_50_GLOBAL__N__2680c7bb_12_PowKernel_cu_b2145a98_318429pow_tensor_scalar_kernel_implIssEEvRNS_18TensorIteratorBaseET0_EUlsE2_EEvS6_RKT_EUliE_EEviT1_ --------------------------
	.section	.nv.info._ZN2at6native18elementwise_kernelILi128ELi4EZNS0_15gpu_kernel_implIZNS0_50_GLOBAL__N__2680c7bb_12_PowKernel_cu_b2145a98_318429pow_tensor_scalar_kernel_implIssEEvRNS_18TensorIteratorBaseET0_EUlsE2_EEvS6_RKT_EUliE_EEviT1_,"",@"SHT_CUDA_INFO"
	.sectionflags	@""
	.align	4


	//----- nvinfo : EIATTR_CUDA_API_VERSION
	.align		4
        /*0000*/ 	.byte	0x04, 0x37
        /*0002*/ 	.short	(.L_4967 - .L_4966)
.L_4966:
        /*0004*/ 	.word	0x00000082


	//----- nvinfo : EIATTR_SW2861232_WAR
	.align		4
.L_4967:
        /*0008*/ 	.byte	0x01, 0x35
	.zero		2


	//----- nvinfo : EIATTR_PARAM_CBANK
	.align		4
        /*000c*/ 	.byte	0x04, 0x0a
        /*000e*/ 	.short	(.L_4969 - .L_4968)
	.align		4
.L_4968:
        /*0010*/ 	.word	index@(.nv.constant0._ZN2at6native18elementwise_kernelILi128ELi4EZNS0_15gpu_kernel_implIZNS0_50_GLOBAL__N__2680c7bb_12_PowKernel_cu_b2145a98_318429pow_tensor_scalar_kernel_implIssEEvRNS_18TensorIteratorBaseET0_EUlsE2_EEvS6_RKT_EUliE_EEviT1_)
        /*0014*/ 	.short	0x0160
        /*0016*/ 	.short	0x0230


	//----- nvinfo : EIATTR_CBANK_PARAM_SIZE
	.align		4
.L_4969:
        /*0018*/ 	.byte	0x03, 0x19
        /*001a*/ 	.short	0x0230


	//----- nvinfo : EIATTR_KPARAM_INFO
	.align		4
        /*001c*/ 	.byte	0x04, 0x17
        /*001e*/ 	.short	(.L_4971 - .L_4970)
.L_4970:
        /*0020*/ 	.word	0x00000000
        /*0024*/ 	.short	0x0001
        /*0026*/ 	.short	0x0008
        /*0028*/ 	.byte	0x00, 0xf0, 0xa1, 0x08


	//----- nvinfo : EIATTR_KPARAM_INFO
	.align		4
.L_4971:
        /*002c*/ 	.byte	0x04, 0x17
        /*002e*/ 	.short	(.L_4973 - .L_4972)
.L_4972:
        /*0030*/ 	.word	0x00000000
        /*0034*/ 	.short	0x0000
        /*0036*/ 	.short	0x0000
        /*0038*/ 	.byte	0x00, 0xf0, 0x11, 0x00


	//----- nvinfo : EIATTR_MAXREG_COUNT
	.align		4
.L_4973:
        /*003c*/ 	.byte	0x03, 0x1b
        /*003e*/ 	.short	0x0080


	//----- nvinfo : EIATTR_EXTERNS
	.align		4
        /*0040*/ 	.byte	0x04, 0x0f
        /*0042*/ 	.short	(.L_4975 - .L_4974)


	//   ....[0]....
	.align		4
.L_4974:
        /*0044*/ 	.word	index@(__assertfail)


	//----- nvinfo : EIATTR_MERCURY_ISA_VERSION
	.align		4
.L_4975:
        /*0048*/ 	.byte	0x03, 0x5f
        /*004a*/ 	.short	0x0000


	//----- nvinfo : EIATTR_SYSCALL_OFFSETS
	.align		4
        /*004c*/ 	.byte	0x04, 0x46
        /*004e*/ 	.short	(.L_4977 - .L_4976)


	//   ....[0]....
.L_4976:
        /*0050*/ 	.word	0x00001d10


	//   ....[1]....
        /*0054*/ 	.word	0x00002fa0


	//   ....[2]....
        /*0058*/ 	.word	0x00004d20


	//   ....[3]....
        /*005c*/ 	.word	0x00005fc0


	//   ....[4]....
        /*0060*/ 	.word	0x00007d10


	//   ....[5]....
        /*0064*/ 	.word	0x00008fb0


	//   ....[6]....
        /*0068*/ 	.word	0x0000ad10


	//   ....[7]....
        /*006c*/ 	.word	0x0000bfb0


	//----- nvinfo : EIATTR_EXIT_INSTR_OFFSETS
	.align		4
.L_4977:
        /*0070*/ 	.byte	0x04, 0x1c
        /*0072*/ 	.short	(.L_4979 - .L_4978)


	//   ....[0]....
.L_4978:
        /*0074*/ 	.word	0x00009070


	//   ....[1]....
        /*0078*/ 	.word	0x0000b220


	//   ....[2]....
        /*007c*/ 	.word	0x0000b240


	//   ....[3]....
        /*0080*/ 	.word	0x0000b2f0


	//   ....[4]....
        /*0084*/ 	.word	0x0000b320


	//   ....[5]....
        /*0088*/ 	.word	0x0000b340


	//   ....[6]....
        /*008c*/ 	.word	0x0000b3d0


	//   ....[7]....
        /*0090*/ 	.word	0x0000b410


	//   ....[8]....
        /*0094*/ 	.word	0x0000b4b0


	//   ....[9]....
        /*0098*/ 	.word	0x0000b500


	//   ....[10]....
        /*009c*/ 	.word	0x0000b530


	//   ....[11]....
        /*00a0*/ 	.word	0x0000b600


	//   ....[12]....
        /*00a4*/ 	.word	0x0000b640


	//   ....[13]....
        /*00a8*/ 	.word	0x0000b7d0


	//   ....[14]....
        /*00ac*/ 	.word	0x0000b930


	//   ....[15]....
        /*00b0*/ 	.word	0x0000b970


	//   ....[16]....
        /*00b4*/ 	.word	0x0000ba10


	//   ....[17]....
        /*00b8*/ 	.word	0x0000bb90


	//   ....[18]....
        /*00bc*/ 	.word	0x0000bd10


	//   ....[19]....
        /*00c0*/ 	.word	0x0000be80


	//   ....[20]....
        /*00c4*/ 	.word	0x0000bfc0


	//   ....[21]....
        /*00c8*/ 	.word	0x0000c010


	//   ....[22]....
        /*00cc*/ 	.word	0x0000c040


	//----- nvinfo : EIATTR_MAX_THREADS
	.align		4
.L_4979:
        /*00d0*/ 	.byte	0x04, 0x05
        /*00d2*/ 	.short	(.L_4981 - .L_4980)
.L_4980:
        /*00d4*/ 	.word	0x00000080
        /*00d8*/ 	.word	0x00000001
        /*00dc*/ 	.word	0x00000001


	//----- nvinfo : EIATTR_CRS_STACK_SIZE
	.align		4
.L_4981:
        /*00e0*/ 	.byte	0x04, 0x1e
        /*00e2*/ 	.short	(.L_4983 - .L_4982)
.L_4982:
        /*00e4*/ 	.word	0x00000000
.L_4983:


//--------------------- .nv.info._ZN2at6native27unrolled_elementwise_kernelIZNS0_50_GLOBAL__N__2680c7bb_12_PowKernel_cu_b2145a98_318429pow_tensor_scalar_kernel_implIssEEvRNS_18TensorIteratorBaseET0_EUlsE2_St5arrayIPcLm2EELi4E23TrivialOffsetCalculatorILi1EjESC_NS0_6memory12LoadWithCastILi1EEENSD_13StoreWithCastILi1EEEEEviT_S6_T2_T3_T4_T5_ --------------------------
	.section	.nv.info._ZN2at6native27unrolled_elementwise_kernelIZNS0_50_GLOBAL__N__2680c7bb_12_PowKernel_cu_b2145a98_318429pow_tensor_scalar_kernel_implIssEEvRNS_18TensorIteratorBaseET0_EUlsE2_St5arrayIPcLm2EELi4E23TrivialOffsetCalculatorILi1EjESC_NS0_6memory12LoadWithCastILi1EEENSD_13StoreWithCastILi1EEEEEviT_S6_T2_T3_T4_T5_,"",@"SHT_CUDA_INFO"
	.sectionflags	@""
	.align	4


	//----- nvinfo : EIATTR_CUDA_API_VERSION
	.align		4
        /*0000*/ 	.byte	0x04, 0x37
        /*0002*/ 	.short	(.L_4985 - .L_4984)
.L_4984:
        /*0004*/ 	.word	0x00000082


	//----- nvinfo : EIATTR_SW2861232_WAR
	.align		4
.L_4985:
        /*0008*/ 	.byte	0x01, 0x35
	.zero		2


	//----- nvinfo : EIATTR_PARAM_CBANK
	.align		4
        /*000c*/ 	.byte	0x04, 0x0a
        /*000e*/ 	.short	(.L_4987 - .L_4986)
	.align		4
.L_4986:
        /*0010*/ 	.word	index@(.nv.constant0._ZN2at6native27unrolled_elementwise_kernelIZNS0_50_GLOBAL__N__2680c7bb_12_PowKernel_cu_b2145a98_318429pow_tensor_scalar_kernel_implIssEEvRNS_18TensorIteratorBaseET0_EUlsE2_St5arrayIPcLm2EELi4E23TrivialOffsetCalculatorILi1EjESC_NS0_6memory12LoadWithCastILi1EEENSD_13StoreWithCastILi1EEEEEviT_S6_T2_T3_T4_T5_)
        /*0014*/ 	.short	0x0160
        /*0016*/ 	.short	0x003c


	//----- nvinfo : EIATTR_CBANK_PARAM_SIZE
	.align		4
.L_4987:
        /*0018*/ 	.byte	0x03, 0x19
        /*001a*/ 	.short	0x003c


	//----- nvinfo : EIATTR_KPARAM_INFO
	.align		4
        /*001c*/ 	.byte	0x04, 0x17
        /*001e*/ 	.short	(.L_4989 - .L_4988)
.L_4988:
        /*0020*/ 	.word	0x00000000
        /*0024*/ 	.short	0x0006
        /*0026*/ 	.short	0x0034
        /*0028*/ 	.byte	0x00, 0xf0, 0x21, 0x00


	//----- nvinfo : EIATTR_KPARAM_INFO
	.align		4
.L_4989:
        /*002c*/ 	.byte	0x04, 0x17
        /*002e*/ 	.short	(.L_4991 - .L_4990)
.L_4990:
        /*0030*/ 	.word	0x00000000
        /*0034*/ 	.short	0x0005
        /*0036*/ 	.short	0x002c
        /*0038*/ 	.byte	0x00, 0xf0, 0x21, 0x00


	//----- nvinfo : EIATTR_KPARAM_INFO
	.align		4
.L_4991:
        /*003c*/ 	.byte	0x04, 0x17
        /*003e*/ 	.short	(.L_4993 - .L_4992)
.L_4992:
        /*0040*/ 	.word	0x00000000
        /*0044*/ 	.short	0x0004
        /*0046*/ 	.short	0x0029
        /*0048*/ 	.byte	0x00, 0xf0, 0x05, 0x00


	//----- nvinfo : EIATTR_KPARAM_INFO
	.align		4
.L_4993:
        /*004c*/ 	.byte	0x04, 0x17
        /*004e*/ 	.short	(.L_4995 - .L_4994)
.L_4994:
        /*0050*/ 	.word	0x00000000
        /*0054*/ 	.short	0x0003
        /*0056*/ 	.short	0x0028
        /*0058*/ 	.byte	0x00, 0xf0, 0x05, 0x00


	//----- nvinfo : EIATTR_KPARAM_INFO
	.align		4
.L_4995:
        /*005c*/ 	.byte	0x04, 0x17
        /*005e*/ 	.short	(.L_4997 - .L_4996)
.L_4996:
        /*0060*/ 	.word	0x00000000
        /*0064*/ 	.short	0x0002
        /*0066*/ 	.short	0x0018
        /*0068*/ 	.byte	0x00, 0xf0, 0x41, 0x00


	//----- nvinfo : EIATTR_KPARAM_INFO
	.align		4
.L_4997:
        /*006c*/ 	.byte	0x04, 0x17
        /*006e*/ 	.short	(.L_4999 - .L_4998)
.L_4998:
        /*0070*/ 	.word	0x00000000
        /*0074*/ 	.short	0x0001
        /*0076*/ 	.short	0x0008
        /*0078*/ 	.byte	0x00, 0xf0, 0x41, 0x00


	//----- nvinfo : EIATTR_KPARAM_INFO
	.align		4
.L_4999:
        /*007c*/ 	.byte	0x04, 0x17
        /*007e*/ 	.short	(.L_5001 - .L_5000)
.L_5000:
        /*0080*/ 	.word	0x00000000
        /*0084*/ 	.short	0x0000
        /*0086*/ 	.short	0x0000
        /*0088*/ 	.byte	0x00, 0xf0, 0x11, 0x00


	//----- nvinfo : EIATTR_MAXREG_COUNT
	.align		4
.L_5001:
        /*008c*/ 	.byte	0x03, 0x1b
        /*008e*/ 	.short	0x00ff


	//----- nvinfo : EIATTR_EXTERNS
	.align		4
        /*0090*/ 	.byte	0x04, 0x0f
        /*0092*/ 	.short	(.L_5003 - .L_5002)


	//   ....[0]....
	.align		4
.L_5002:
        /*0094*/ 	.word	index@(__assertfail)


	//----- nvinfo : EIATTR_MERCURY_ISA_VERSION
	.align		4
.L_5003:
        /*0098*/ 	.byte	0x03, 0x5f
        /*009a*/ 	.short	0x0000


	//----- nvinfo : EIATTR_SYSCALL_OFFSETS
	.align		4
        /*009c*/ 	.byte	0x04, 0x46
        /*009e*/ 	.short	(.L_5005 - .L_5004)


	//   ....[0]....
.L_5004:
        /*00a0*/ 	.word	0x00000f20


	//   ....[1]....
        /*00a4*/ 	.word	0x00001e40


	//   ....[2]....
        /*00a8*/ 	.word	0x00002d70


	//   ....[3]....
        /*00ac*/ 	.word	0x00003c70


	//   ....[4]....
        /*00b0*/ 	.word	0x00005730


	//   ....[5]....
        /*00b4*/ 	.word	0x00006680


	//   ....[6]....
        /*00b8*/ 	.word	0x000075b0


	//   ....[7]....
        /*00bc*/ 	.word	0x000084e0


	//----- nvinfo : EIATTR_EXIT_INSTR_OFFSETS
	.align		4
.L_5005:
        /*00c0*/ 	.byte	0x04, 0x1c
        /*00c2*/ 	.short	(.L_5007 - .L_5006)


	//   ....[0]....
.L_5006:
        /*00c4*/ 	.word	0x00007660


	//   ....[1]....
        /*00c8*/ 	.word	0x00007770


	//   ....[2]....
        /*00cc*/ 	.word	0x00007790


	//   ....[3]....
        /*00d0*/ 	.word	0x00007830


	//   ....[4]....
        /*00d4*/ 	.word	0x00007860


	//   ....[5]....
        /*00d8*/ 	.word	0x00007880


	//   ....[6]....
        /*00dc*/ 	.word	0x00007910


	//   ....[7]....
        /*00e0*/ 	.word	0x00007950


	//   ....[8]....
        /*00e4*/ 	.word	0x000079f0


	//   ....[9]....
        /*00e8*/ 	.word	0x00007a40


	//   ....[10]....
        /*00ec*/ 	.word	0x00007a70


	//   ....[11]....
        /*00f0*/ 	.word	0x00007b40


	//   ....[12]....
        /*00f4*/ 	.word	0x00007b80


	//   ....[13]....
        /*00f8*/ 	.word	0x00007d10


	//   ....[14]....
        /*00fc*/ 	.word	0x00007e70


	//   ....[15]....
        /*0100*/ 	.word	0x00007eb0


	//   ....[16]....
        /*0104*/ 	.word	0x00007f50


	//   ....[17]....
        /*0108*/ 	.word	0x000080d0


	//   ....[18]....
        /*010c*/ 	.word	0x00008250


	//   ....[19]....
        /*0110*/ 	.word	0x000083b0


	//   ....[20]....
        /*0114*/ 	.word	0x000084f0


	//   ....[21]....
        /*0118*/ 	.word	0x00008530


	//   ....[22]....
        /*011c*/ 	.word	0x00008560


	//----- nvinfo : EIATTR_MAX_THREADS
	.align		4
.L_5007:
        /*0120*/ 	.byte	0x04, 0x05
        /*0122*/ 	.short	(.L_5009 - .L_5008)
.L_5008:
        /*0124*/ 	.word	0x00000080
        /*0128*/ 	.word	0x00000001
        /*012c*/ 	.word	0x00000001


	//----- nvinfo : EIATTR_CRS_STACK_SIZE
	.align		4
.L_5009:
        /*0130*/ 	.byte	0x04, 0x1e
        /*0132*/ 	.short	(.L_5011 - .L_5010)
.L_5010:
        /*0134*/ 	.word	0x00000000
.L_5011:


//--------------------- .nv.info._ZN2at6native18elementwise_kernelILi128ELi4EZNS0_22gpu_kernel_impl_nocastIZNS0_50_GLOBAL__N__2680c7bb_12_PowKernel_cu_b2145a98_318429pow_tensor_scalar_kernel_implIssEEvRNS_18TensorIteratorBaseET0_EUlsE2_EEvS6_RKT_EUliE_EEviT1_ --------------------------
	.section	.nv.info._ZN2at6native18elementwise_kernelILi128ELi4EZNS0_22gpu_kernel_impl_nocastIZNS0_50_GLOBAL__N__2680c7bb_12_PowKernel_cu_b2145a98_318429pow_tensor_scalar_kernel_implIssEEvRNS_18TensorIteratorBaseET0_EUlsE2_EEvS6_RKT_EUliE_EEviT1_,"",@"SHT_CUDA_INFO"
	.sectionflags	@""
	.align	4


	//----- nvinfo : EIATTR_CUDA_API_VERSION
	.align		4
        /*0000*/ 	.byte	0x04, 0x37
        /*0002*/ 	.short	(.L_5013 - .L_5012)
.L_5012:
        /*0004*/ 	.word	0x00000082


	//----- nvinfo : EIATTR_SW2861232_WAR
	.align		4
.L_5013:
        /*0008*/ 	.byte	0x01, 0x35
	.zero		2


	//----- nvinfo : EIATTR_PARAM_CBANK
	.align		4
        /*000c*/ 	.byte	0x04, 0x0a
        /*000e*/ 	.short	(.L_5015 - .L_5014)
	.align		4
.L_5014:
        /*0010*/ 	.word	index@(.nv.constant0._ZN2at6native18elementwise_kernelILi128ELi4EZNS0_22gpu_kernel_impl_nocastIZNS0_50_GLOBAL__N__2680c7bb_12_PowKernel_cu_b2145a98_318429pow_tensor_scalar_kernel_implIssEEvRNS_18TensorIteratorBaseET0_EUlsE2_EEvS6_RKT_EUliE_EEviT1_)
        /*0014*/ 	.short	0x0160
        /*0016*/ 	.short	0x0228


	//----- nvinfo : EIATTR_CBANK_PARAM_SIZE
	.align		4
.L_5015:
        /*0018*/ 	.byte	0x03, 0x19
        /*001a*/ 	.short	0x0228


	//----- nvinfo : EIATTR_KPARAM_INFO
	.align		4
        /*001c*/ 	.byte	0x04, 0x17
        /*001e*/ 	.short	(.L_5017 - .L_5016)
.L_5016:
        /*0020*/ 	.word	0x00000000
        /*0024*/ 	.short	0x0001
        /*0026*/ 	.short	0x0008
        /*0028*/ 	.byte	0x00, 0xf0, 0x81, 0x08


	//----- nvinfo : EIATTR_KPARAM_INFO
	.align		4
.L_5017:
        /*002c*/ 	.byte	0x04, 0x17
        /*002e*/ 	.short	(.L_5019 - .L_5018)
.L_5018:
        /*0030*/ 	.word	0x00000000
        /*0034*/ 	.short	0x0000
        /*0036*/ 	.short	0x0000
        /*0038*/ 	.byte	0x00, 0xf0, 0x11, 0x00


	//----- nvinfo : EIATTR_MAXREG_COUNT
	.align		4
.L_5019:
        /*003c*/ 	.byte	0x03, 0x1b
        /*003e*/ 	.short	0x0080


	//----- nvinfo : EIATTR_MERCURY_ISA_VERSION
	.align		4
        /*0040*/ 	.byte	0x03, 0x5f
        /*0042*/ 	.short	0x0000


	//----- nvinfo : EIATTR_EXIT_INSTR_OFFSETS
	.align		4
        /*0044*/ 	.byte	0x04, 0x1c
        /*0046*/ 	.short	(.L_5021 - .L_5020)


	//   ....[0]....
.L_5020:
        /*0048*/ 	.word	0x00003760


	//   ....[1]....
        /*004c*/ 	.word	0x000049d0


	//----- nvinfo : EIATTR_MAX_THREADS
	.align		4
.L_5021:
        /*0050*/ 	.byte	0x04, 0x05
        /*0052*/ 	.short	(.L_5023 - .L_5022)
.L_5022:
        /*0054*/ 	.word	0x00000080
        /*0058*/ 	.word	0x00000001
        /*005c*/ 	.word	0x00000001


	//----- nvinfo : EIATTR_CRS_STACK_SIZE
	.align		4
.L_5023:
        /*0060*/ 	.byte	0x04, 0x1e
        /*0062*/ 	.short	(.L_5025 - .L_5024)
.L_5024:
        /*0064*/ 	.word	0x00000000
.L_5025:


//--------------------- .nv.info._ZN2at6native27unrolled_elementwise_kernelIZNS0_50_GLOBAL__N__2680c7bb_12_PowKernel_cu_b2145a98_318429pow_tensor_scalar_kernel_implIssEEvRNS_18TensorIteratorBaseET0_EUlsE2_St5arrayIPcLm2EELi4E23TrivialOffsetCalculatorILi1EjESC_NS0_6memory15LoadWithoutCastENSD_16StoreWithoutCastEEEviT_S6_T2_T3_T4_T5_ --------------------------
	.section	.nv.info._ZN2at6native27unrolled_elementwise_kernelIZNS0_50_GLOBAL__N__2680c7bb_12_PowKernel_cu_b2145a98_318429pow_tensor_scalar_kernel_implIssEEvRNS_18TensorIteratorBaseET0_EUlsE2_St5arrayIPcLm2EELi4E23TrivialOffsetCalculatorILi1EjESC_NS0_6memory15LoadWithoutCastENSD_16StoreWithoutCastEEEviT_S6_T2_T3_T4_T5_,"",@"SHT_CUDA_INFO"
	.sectionflags	@""
	.align	4


	//----- nvinfo : EIATTR_CUDA_API_VERSION
	.align		4
        /*0000*/ 	.byte	0x04, 0x37
        /*0002*/ 	.short	(.L_5027 - .L_5026)
.L_5026:
        /*0004*/ 	.word	0x00000082


	//----- nvinfo : EIATTR_SW2861232_WAR
	.align		4
.L_5027:
        /*0008*/ 	.byte	0x01, 0x35
	.zero		2


	//----- nvinfo : EIATTR_PARAM_CBANK
	.align		4
        /*000c*/ 	.byte	0x04, 0x0a
        /*000e*/ 	.short	(.L_5029 - .L_5028)
	.align		4
.L_5028:
        /*0010*/ 	.word	index@(.nv.constant0._ZN2at6native27unrolled_elementwise_kernelIZNS0_50_GLOBAL__N__2680c7bb_12_PowKernel_cu_b2145a98_318429pow_tensor_scalar_kernel_implIssEEvRNS_18TensorIteratorBaseET0_EUlsE2_St5arrayIPcLm2EELi4E23TrivialOffsetCalculatorILi1EjESC_NS0_6memory15LoadWithoutCastENSD_16StoreWithoutCastEEEviT_S6_T2_T3_T4_T5_)
        /*0014*/ 	.short	0x0160
        /*0016*/ 	.short	0x002c


	//----- nvinfo : EIATTR_CBANK_PARAM_SIZE
	.align		4
.L_5029:
        /*0018*/ 	.byte	0x03, 0x19
        /*001a*/ 	.short	0x002c


	//----- nvinfo : EIATTR_KPARAM_INFO
	.align		4
        /*001c*/ 	.byte	0x04, 0x17
        /*001e*/ 	.short	(.L_5031 - .L_5030)
.L_5030:
        /*0020*/ 	.word	0x00000000
        /*0024*/ 	.short	0x0006
        /*0026*/ 	.short	0x002b
        /*0028*/ 	.byte	0x00, 0xf0, 0x05, 0x00


	//----- nvinfo : EIATTR_KPARAM_INFO
	.align		4
.L_5031:
        /*002c*/ 	.byte	0x04, 0x17
        /*002e*/ 	.short	(.L_5033 - .L_5032)
.L_5032:
        /*0030*/ 	.word	0x00000000
        /*0034*/ 	.short	0x0005
        /*0036*/ 	.short	0x002a
        /*0038*/ 	.byte	0x00, 0xf0, 0x05, 0x00


	//----- nvinfo : EIATTR_KPARAM_INFO
	.align		4
.L_5033:
        /*003c*/ 	.byte	0x04, 0x17
        /*003e*/ 	.short	(.L_5035 - .L_5034)
.L_5034:
        /*0040*/ 	.word	0x00000000
        /*0044*/ 	.short	0x0004
        /*0046*/ 	.short	0x0029
        /*0048*/ 	.byte	0x00, 0xf0, 0x05, 0x00


	//----- nvinfo : EIATTR_KPARAM_INFO
	.align		4
.L_5035:
        /*004c*/ 	.byte	0x04, 0x17
        /*004e*/ 	.short	(.L_5037 - .L_5036)
.L_5036:
        /*0050*/ 	.word	0x00000000
        /*0054*/ 	.short	0x0003
        /*0056*/ 	.short	0x0028
        /*0058*/ 	.byte	0x00, 0xf0, 0x05, 0x00


	//----- nvinfo : EIATTR_KPARAM_INFO
	.align		4
.L_5037:
        /*005c*/ 	.byte	0x04, 0x17
        /*005e*/ 	.short	(.L_5039 - .L_5038)
.L_5038:
        /*0060*/ 	.word	0x00000000
        /*0064*/ 	.short	0x0002
        /*0066*/ 	.short	0x0018
        /*0068*/ 	.byte	0x00, 0xf0, 0x41, 0x00


	//----- nvinfo : EIATTR_KPARAM_INFO
	.align		4
.L_5039:
        /*006c*/ 	.byte	0x04, 0x17
        /*006e*/ 	.short	(.L_5041 - .L_5040)
.L_5040:
        /*0070*/ 	.word	0x00000000
        /*0074*/ 	.short	0x0001
        /*0076*/ 	.short	0x0008
        /*0078*/ 	.byte	0x00, 0xf0, 0x41, 0x00


	//----- nvinfo : EIATTR_KPARAM_INFO
	.align		4
.L_5041:
        /*007c*/ 	.byte	0x04, 0x17
        /*007e*/ 	.short	(.L_5043 - .L_5042)
.L_5042:
        /*0080*/ 	.word	0x00000000
        /*0084*/ 	.short	0x0000
        /*0086*/ 	.short	0x0000
        /*0088*/ 	.byte	0x00, 0xf0, 0x11, 0x00


	//----- nvinfo : EIATTR_MAXREG_COUNT
	.align		4
.L_5043:
        /*008c*/ 	.byte	0x03, 0x1b
        /*008e*/ 	.short	0x00ff


	//----- nvinfo : EIATTR_MERCURY_ISA_VERSION
	.align		4
        /*0090*/ 	.byte	0x03, 0x5f
        /*0092*/ 	.short	0x0000


	//----- nvinfo : EIATTR_EXIT_INSTR_OFFSETS
	.align		4
        /*0094*/ 	.byte	0x04, 0x1c
        /*0096*/ 	.short	(.L_5045 - .L_5044)


	//   ....[0]....
.L_5044:
        /*0098*/ 	.word	0x00000ee0


	//   ....[1]....
        /*009c*/ 	.word	0x00000f30


	//----- nvinfo : EIATTR_MAX_THREADS
	.align		4
.L_5045:
        /*00a0*/ 	.byte	0x04, 0x05
        /*00a2*/ 	.short	(.L_5047 - .L_5046)
.L_5046:
        /*00a4*/ 	.word	0x00000080
        /*00a8*/ 	.word	0x00000001
        /*00ac*/ 	.word	0x00000001


	//----- nvinfo : EIATTR_CRS_STACK_SIZE
	.align		4
.L_5047:
        /*00b0*/ 	.byte	0x04, 0x1e
        /*00b2*/ 	.short	(.L_5049 - .L_5048)
.L_5048:
        /*00b4*/ 	.word	0x00000000
.L_5049:


//--------------------- .nv.info._ZN2at6native29vectorized_elementwise_kernelILi2EZNS0_50_GLOBAL__N__2680c7bb_12_PowKernel_cu_b2145a98_318429pow_tensor_scalar_kernel_implIssEEvRNS_18TensorIteratorBaseET0_EUlsE2_St5arrayIPcLm2EEEEviS6_T1_ --------------------------
	.section	.nv.info._ZN2at6native29vectorized_elementwise_kernelILi2EZNS0_50_GLOBAL__N__2680c7bb_12_PowKernel_cu_b2145a98_318429pow_tensor_scalar_kernel_implIssEEvRNS_18TensorIteratorBaseET0_EUlsE2_St5arrayIPcLm2EEEEviS6_T1_,"",@"SHT_CUDA_INFO"
	.sectionflags	@""
	.align	4


	//----- nvinfo : EIATTR_CUDA_API_VERSION
	.align		4
        /*0000*/ 	.byte	0x04, 0x37
        /*0002*/ 	.short	(.L_5051 - .L_5050)
.L_5050:
        /*0004*/ 	.word	0x00000082


	//----- nvinfo : EIATTR_SW2861232_WAR
	.align		4
.L_5051:
        /*0008*/ 	.byte	0x01, 0x35
	.zero		2


	//----- nvinfo : EIATTR_PARAM_CBANK
	.align		4
        /*000c*/ 	.byte	0x04, 0x0a
        /*000e*/ 	.short	(.L_5053 - .L_5052)
	.align		4
.L_5052:
        /*0010*/ 	.word	index@(.nv.constant0._ZN2at6native29vectorized_elementwise_kernelILi2EZNS0_50_GLOBAL__N__2680c7bb_12_PowKernel_cu_b2145a98_318429pow_tensor_scalar_kernel_implIssEEvRNS_18TensorIteratorBaseET0_EUlsE2_St5arrayIPcLm2EEEEviS6_T1_)
        /*0014*/ 	.short	0x0160
        /*0016*/ 	.short	0x0028


	//----- nvinfo : EIATTR_CBANK_PARAM_SIZE
	.align		4
.L_5053:
        /*0018*/ 	.byte	0x03, 0x19
        /*001a*/ 	.short	0x0028


	//----- nvinfo : EIATTR_KPARAM_INFO
	.align		4
        /*001c*/ 	.byte	0x04, 0x17
        /*001e*/ 	.short	(.L_5055 - .L_5054)
.L_5054:
        /*0020*/ 	.word	0x00000000
        /*0024*/ 	.short	0x0002
        /*0026*/ 	.short	0x0018
        /*0028*/ 	.byte	0x00, 0xf0, 0x41, 0x00


	//----- nvinfo : EIATTR_KPARAM_INFO
	.align		4
.L_5055:
        /*002c*/ 	.byte	0x04, 0x17
        /*002e*/ 	.short	(.L_5057 - .L_5056)
.L_5056:
        /*0030*/ 	.word	0x00000000
        /*0034*/ 	.short	0x0001
        /*0036*/ 	.short	0x0008
        /*0038*/ 	.byte	0x00, 0xf0, 0x41, 0x00


	//----- nvinfo : EIATTR_KPARAM_INFO
	.align		4
.L_5057:
        /*003c*/ 	.byte	0x04, 0x17
        /*003e*/ 	.short	(.L_5059 - .L_5058)
.L_5058:
        /*0040*/ 	.word	0x00000000
        /*0044*/ 	.short	0x0000
        /*0046*/ 	.short	0x0000
        /*0048*/ 	.byte	0x00, 0xf0, 0x11, 0x00


	//----- nvinfo : EIATTR_MAXREG_COUNT
	.align		4
.L_5059:
        /*004c*/ 	.byte	0x03, 0x1b
        /*004e*/ 	.short	0x00ff


	//----- nvinfo : EIATTR_MERCURY_ISA_VERSION
	.align		4
        /*0050*/ 	.byte	0x03, 0x5f
        /*0052*/ 	.short	0x0000


	//----- nvinfo : EIATTR_EXIT_INSTR_OFFSETS
	.align		4
        /*0054*/ 	.byte	0x04, 0x1c
        /*0056*/ 	.short	(.L_5061 - .L_5060)


	//   ....[0]....
.L_5060:
        /*0058*/ 	.word	0x00001380


	//   ....[1]....
        /*005c*/ 	.word	0x00002fe0


	//   ....[2]....
        /*0060*/ 	.word	0x00003030


	//----- nvinfo : EIATTR_MAX_THREADS
	.align		4
.L_5061:
        /*0064*/ 	.byte	0x04, 0x05
        /*0066*/ 	.short	(.L_5063 - .L_5062)
.L_5062:
        /*0068*/ 	.word	0x00000080
        /*006c*/ 	.word	0x00000001
        /*0070*/ 	.word	0x00000001


	//----- nvinfo : EIATTR_CRS_STACK_SIZE
	.align		4
.L_5063:
        /*0074*/ 	.byte	0x04, 0x1e
        /*0076*/ 	.short	(.L_5065 - .L_5064)
.L_5064:
        /*0078*/ 	.word	0x00000000
.L_5065:


//--------------------- .nv.info._ZN2at6native29vectorized_elementwise_kernelILi4EZNS0_50_GLOBAL__N__2680c7bb_12_PowKernel_cu_b2145a98_318429pow_tensor_scalar_kernel_implIssEEvRNS_18TensorIteratorBaseET0_EUlsE2_St5arrayIPcLm2EEEEviS6_T1_ --------------------------
	.section	.nv.info._ZN2at6native29vectorized_elementwise_kernelILi4EZNS0_50_GLOBAL__N__2680c7bb_12_PowKernel_cu_b2145a98_318429pow_tensor_scalar_kernel_implIssEEvRNS_18TensorIteratorBaseET0_EUlsE2_St5arrayIPcLm2EEEEviS6_T1_,"",@"SHT_CUDA_INFO"
	.sectionflags	@""
	.align	4


	//----- nvinfo : EIATTR_CUDA_API_VERSION
	.align		4
        /*0000*/ 	.byte	0x04, 0x37
        /*0002*/ 	.short	(.L_5067 - .L_5066)
.L_5066:
        /*0004*/ 	.word	0x00000082


	//----- nvinfo : EIATTR_SW2861232_WAR
	.align		4
.L_5067:
        /*0008*/ 	.byte	0x01, 0x35
	.zero		2


	//----- nvinfo : EIATTR_PARAM_CBANK
	.align		4
        /*000c*/ 	.byte	0x04, 0x0a
        /*000e*/ 	.short	(.L_5069 - .L_5068)
	.align		4
.L_5068:
        /*0010*/ 	.word	index@(.nv.constant0._ZN2at6native29vectorized_elementwise_kernelILi4EZNS0_50_GLOBAL__N__2680c7bb_12_PowKernel_cu_b2145a98_318429pow_tensor_scalar_kernel_implIssEEvRNS_18TensorIteratorBaseET0_EUlsE2_St5arrayIPcLm2EEEEviS6_T1_)
        /*0014*/ 	.short	0x0160
        /*0016*/ 	.short	0x0028


	//----- nvinfo : EIATTR_CBANK_PARAM_SIZE
	.align		4
.L_5069:
        /*0018*/ 	.byte	0x03, 0x19
        /*001a*/ 	.short	0x0028


	//----- nvinfo : EIATTR_KPARAM_INFO
	.align		4
        /*001c*/ 	.byte	0x04, 0x17
        /*001e*/ 	.short	(.L_5071 - .L_5070)
.L_5070:
        /*0020*/ 	.word	0x00000000
        /*0024*/ 	.short	0x0002
        /*0026*/ 	.short	0x0018
        /*0028*/ 	.byte	0x00, 0xf0, 0x41, 0x00


	//----- nvinfo : EIATTR_KPARAM_INFO
	.align		4
.L_5071:
        /*002c*/ 	.byte	0x04, 0x17
        /*002e*/ 	.short	(.L_5073 - .L_5072)
.L_5072:
        /*0030*/ 	.word	0x00000000
        /*0034*/ 	.short	0x0001
        /*0036*/ 	.short	0x0008
        /*0038*/ 	.byte	0x00, 0xf0, 0x41, 0x00


	//----- nvinfo : EIATTR_KPARAM_INFO
	.align		4
.L_5073:
        /*003c*/ 	.byte	0x04, 0x17
        /*003e*/ 	.short	(.L_5075 - .L_5074)
.L_5074:
        /*0040*/ 	.word	0x00000000
        /*0044*/ 	.short	0x0000
        /*0046*/ 	.short	0x0000
        /*0048*/ 	.byte	0x00, 0xf0, 0x11, 0x00


	//----- nvinfo : EIATTR_MAXREG_COUNT
	.align		4
.L_5075:
        /*004c*/ 	.byte	0x03, 0x1b
        /*004e*/ 	.short	0x00ff


	//----- nvinfo : EIATTR_MERCURY_ISA_VERSION
	.align		4
        /*0050*/ 	.byte	0x03, 0x5f
        /*0052*/ 	.short	0x0000


	//----- nvinfo : EIATTR_EXIT_INSTR_OFFSETS
	.align		4
        /*0054*/ 	.byte	0x04, 0x1c
        /*0056*/ 	.short	(.L_5077 - .L_5076)


	//   ....[0]....
.L_5076:
        /*0058*/ 	.word	0x00001340


	//   ....[1]....
        /*005c*/ 	.word	0x00002fa0


	//   ....[2]....
        /*0060*/ 	.word	0x00002ff0


	//----- nvinfo : EIATTR_MAX_THREADS
	.align		4
.L_5077:
        /*0064*/ 	.byte	0x04, 0x05
        /*0066*/ 	.short	(.L_5079 - .L_5078)
.L_5078:
        /*0068*/ 	.word	0x00000080
        /*006c*/ 	.word	0x00000001
        /*0070*/ 	.word	0x00000001


	//----- nvinfo : EIATTR_CRS_STACK_SIZE
	.align		4
.L_5079:
        /*0074*/ 	.byte	0x04, 0x1e
        /*0076*/ 	.short	(.L_5081 - .L_5080)
.L_5080:
        /*0078*/ 	.word	0x00000000
.L_5081:


//--------------------- .nv.info._ZN2at6native29vectorized_elementwise_kernelILi8EZNS0_50_GLOBAL__N__2680c7bb_12_PowKernel_cu_b2145a98_318429pow_tensor_scalar_kernel_implIssEEvRNS_18TensorIteratorBaseET0_EUlsE2_St5arrayIPcLm2EEEEviS6_T1_ --------------------------
	.section	.nv.info._ZN2at6native29vectorized_elementwise_kernelILi8EZNS0_50_GLOBAL__N__2680c7bb_12_PowKernel_cu_b2145a98_318429pow_tensor_scalar_kernel_implIssEEvRNS_18TensorIteratorBaseET0_EUlsE2_St5arrayIPcLm2EEEEviS6_T1_,"",@"SHT_CUDA_INFO"
	.sectionflags	@""
	.align	4


	//----- nvinfo : EIATTR_CUDA_API_VERSION
	.align		4
        /*0000*/ 	.byte	0x04, 0x37
        /*0002*/ 	.short	(.L_5083 - .L_5082)
.L_5082:
        /*0004*/ 	.word	0x00000082


	//----- nvinfo : EIATTR_SW2861232_WAR
	.align		4
.L_5083:
        /*0008*/ 	.byte	0x01, 0x35
	.zero		2


	//----- nvinfo : EIATTR_PARAM_CBANK
	.align		4
        /*000c*/ 	.byte	0x04, 0x0a
        /*000e*/ 	.short	(.L_5085 - .L_5084)
	.align		4
.L_5084:
        /*0010*/ 	.word	index@(.nv.constant0._ZN2at6native29vectorized_elementwise_kernelILi8EZNS0_50_GLOBAL__N__2680c7bb_12_PowKernel_cu_b2145a98_318429pow_tensor_scalar_kernel_implIssEEvRNS_18TensorIteratorBaseET0_EUlsE2_St5arrayIPcLm2EEEEviS6_T1_)
        /*0014*/ 	.short	0x0160
        /*0016*/ 	.short	0x0028


	//----- nvinfo : EIATTR_CBANK_PARAM_SIZE
	.align		4
.L_5085:
        /*0018*/ 	.byte	0x03, 0x19
        /*001a*/ 	.short	0x0028


	//----- nvinfo : EIATTR_KPARAM_INFO
	.align		4
        /*001c*/ 	.byte	0x04, 0x17
        /*001e*/ 	.short	(.L_5087 - .L_5086)
.L_5086:
        /*0020*/ 	.word	0x00000000
        /*0024*/ 	.short	0x0002
        /*0026*/ 	.short	0x0018
        /*0028*/ 	.byte	0x00, 0xf0, 0x41, 0x00


	//----- nvinfo : EIATTR_KPARAM_INFO
	.align		4
.L_5087:
        /*002c*/ 	.byte	0x04, 0x17
        /*002e*/ 	.short	(.L_5089 - .L_5088)
.L_5088:
        /*0030*/ 	.word	0x00000000
        /*0034*/ 	.short	0x0001
        /*0036*/ 	.short	0x0008
        /*0038*/ 	.byte	0x00, 0xf0, 0x41, 0x00


	//----- nvinfo : EIATTR_KPARAM_INFO
	.align		4
.L_5089:
        /*003c*/ 	.byte	0x04, 0x17
        /*003e*/ 	.short	(.L_5091 - .L_5090)
.L_5090:
        /*0040*/ 	.word	0x00000000
        /*0044*/ 	.short	0x0000
        /*0046*/ 	.short	0x0000
        /*0048*/ 	.byte	0x00, 0xf0, 0x11, 0x00


	//----- nvinfo : EIATTR_MAXREG_COUNT
	.align		4
.L_5091:
        /*004c*/ 	.byte	0x03, 0x1b
        /*004e*/ 	.short	0x00ff


	//----- nvinfo : EIATTR_MERCURY_ISA_VERSION
	.align		4
        /*0050*/ 	.byte	0x03, 0x5f
        /*0052*/ 	.short	0x0000


	//----- nvinfo : EIATTR_EXIT_INSTR_OFFSETS
	.align		4
        /*0054*/ 	.byte	0x04, 0x1c
        /*0056*/ 	.short	(.L_5093 - .L_5092)


	//   ....[0]....
.L_5092:
        /*0058*/ 	.word	0x00000010


	//----- nvinfo : EIATTR_MAX_THREADS
	.align		4
.L_5093:
        /*005c*/ 	.byte	0x04, 0x05
        /*005e*/ 	.short	(.L_5095 - .L_5094)
.L_5094:
        /*0060*/ 	.word	0x00000080
        /*0064*/ 	.word	0x00000001
        /*0068*/ 	.word	0x00000001
.L_5095:


//--------------------- .nv.info._ZN2at6native18elementwise_kernelILi128ELi4EZNS0_15gpu_kernel_implIZNS0_50_GLOBAL__N__2680c7bb_12_PowKernel_cu_b2145a98_318429pow_tensor_scalar_kernel_implIssEEvRNS_18TensorIteratorBaseET0_EUlsE1_EEvS6_RKT_EUliE_EEviT1_ --------------------------
	.section	.nv.info._ZN2at6native18elementwise_kernelILi128ELi4EZNS0_15gpu_kernel_implIZNS0_50_GLOBAL__N__2680c7bb_12_PowKernel_cu_b2145a98_318429pow_tensor_scalar_kernel_implIssEEvRNS_18TensorIteratorBaseET0_EUlsE1_EEvS6_RKT_EUliE_EEviT1_,"",@"SHT_CUDA_INFO"
	.sectionflags	@""
	.align	4


	//----- nvinfo : EIATTR_CUDA_API_VERSION
	.align		4
        /*0000*/ 	.byte	0x04, 0x37
        /*0002*/ 	.short	(.L_5097 - .L_5096)
.L_5096:
        /*0004*/ 	.word	0x00000082


	//----- nvinfo : EIATTR_SW2861232_WAR
	.align		4
.L_5097:
        /*0008*/ 	.byte	0x01, 0x35
	.zero		2


	//----- nvinfo : EIATTR_PARAM_CBANK
	.align		4
        /*000c*/ 	.byte	0x04, 0x0a
        /*000e*/ 	.short	(.L_5099 - .L_5098)
	.align		4
.L_5098:
        /*0010*/ 	.word	index@(.nv.constant0._ZN2at6native18elementwise_kernelILi128ELi4EZNS0_15gpu_kernel_implIZNS0_50_GLOBAL__N__2680c7bb_12_PowKernel_cu_b2145a98_318429pow_tensor_scalar_kernel_implIssEEvRNS_18TensorIteratorBaseET0_EUlsE1_EEvS6_RKT_EUliE_EEviT1_)
        /*0014*/ 	.short	0x0160
        /*0016*/ 	.short	0x0228


	//----- nvinfo : EIATTR_CBANK_PARAM_SIZE
	.align		4
.L_5099:
        /*0018*/ 	.byte	0x03, 0x19
        /*001a*/ 	.short	0x0228


	//----- nvinfo : EIATTR_KPARAM_INFO
	.align		4
        /*001c*/ 	.byte	0x04, 0x17
        /*001e*/ 	.short	(.L_5101 - .L_5100)
.L_5100:
        /*0020*/ 	.word	0x00000000
        /*0024*/ 	.short	0x0001
        /*0026*/ 	.short	0x0008
        /*0028*/ 	.byte	0x00, 0xf0, 0x81, 0x08


	//----- nvinfo : EIATTR_KPARAM_INFO
	.align		4
.L_5101:
        /*002c*/ 	.byte	0x04, 0x17
        /*002e*/ 	.short	(.L_5103 - .L_5102)
.L_5102:
        /*0030*/ 	.word	0x00000000
        /*0034*/ 	.short	0x0000
        /*0036*/ 	.short	0x0000
        /*0038*/ 	.byte	0x00, 0xf0, 0x11, 0x00


	//----- nvinfo : EIATTR_MAXREG_COUNT
	.align		4
.L_5103:
        /*003c*/ 	.byte	0x03, 0x1b
        /*003e*/ 	.short	0x0080


	//----- nvinfo : EIATTR_EXTERNS
	.align		4
        /*0040*/ 	.byte	0x04, 0x0f
        /*0042*/ 	.short	(.L_5105 - .L_5104)


	//   ....[0]....
	.align		4
.L_5104:
        /*0044*/ 	.word	index@(__assertfail)


	//----- nvinfo : EIATTR_MERCURY_ISA_VERSION
	.align		4
.L_5105:
        /*0048*/ 	.byte	0x03, 0x5f
        /*004a*/ 	.short	0x0000


	//----- nvinfo : EIATTR_SYSCALL_OFFSETS
	.align		4
        /*004c*/ 	.byte	0x04, 0x46
        /*004e*/ 	.short	(.L_5107 - .L_5106)


	//   ....[0]....
.L_5106:
        /*0050*/ 	.word	0x00001d10


	//   ....[1]....
        /*0054*/ 	.word	0x00002ce0


	//   ....[2]....
        /*0058*/ 	.word	0x00004a50


	//   ....[3]....
        /*005c*/ 	.word	0x00005a20


	//   ....[4]....
        /*0060*/ 	.word	0x00007760


	//   ....[5]....
        /*0064*/ 	.word	0x00008730


	//   ....[6]....
        /*0068*/ 	.word	0x0000a480


	//   ....[7]....
        /*006c*/ 	.word	0x0000b450


	//----- nvinfo : EIATTR_EXIT_INSTR_OFFSETS
	.align		4
.L_5107:
        /*0070*/ 	.byte	0x04, 0x1c
        /*0072*/ 	.short	(.L_5109 - .L_5108)


	//   ....[0]....
.L_5108:
        /*0074*/ 	.word	0x000087e0


	//   ....[1]....
        /*0078*/ 	.word	0x0000a6e0


	//   ....[2]....
        /*007c*/ 	.word	0x0000a700


	//   ....[3]....
        /*0080*/ 	.word	0x0000a7a0


	//   ....[4]....
        /*0084*/ 	.word	0x0000a7d0


	//   ....[5]....
        /*0088*/ 	.word	0x0000a7f0


	//   ....[6]....
        /*008c*/ 	.word	0x0000a880


	//   ....[7]....
        /*0090*/ 	.word	0x0000a8c0


	//   ....[8]....
        /*0094*/ 	.word	0x0000a960


	//   ....[9]....
        /*0098*/ 	.word	0x0000a9b0


	//   ....[10]....
        /*009c*/ 	.word	0x0000a9e0


	//   ....[11]....
        /*00a0*/ 	.word	0x0000aab0


	//   ....[12]....
        /*00a4*/ 	.word	0x0000aaf0


	//   ....[13]....
        /*00a8*/ 	.word	0x0000ac80


	//   ....[14]....
        /*00ac*/ 	.word	0x0000ade0


	//   ....[15]....
        /*00b0*/ 	.word	0x0000ae20


	//   ....[16]....
        /*00b4*/ 	.word	0x0000aec0


	//   ....[17]....
        /*00b8*/ 	.word	0x0000b040


	//   ....[18]....
        /*00bc*/ 	.word	0x0000b1c0


	//   ....[19]....
        /*00c0*/ 	.word	0x0000b320


	//   ....[20]....
        /*00c4*/ 	.word	0x0000b460


	//   ....[21]....
        /*00c8*/ 	.word	0x0000b4a0


	//   ....[22]....
        /*00cc*/ 	.word	0x0000b4d0


	//----- nvinfo : EIATTR_MAX_THREADS
	.align		4
.L_5109:
        /*00d0*/ 	.byte	0x04, 0x05
        /*00d2*/ 	.short	(.L_5111 - .L_5110)
.L_5110:
        /*00d4*/ 	.word	0x00000080
        /*00d8*/ 	.word	0x00000001
        /*00dc*/ 	.word	0x00000001


	//----- nvinfo : EIATTR_CRS_STACK_SIZE
	.align		4
.L_5111:
        /*00e0*/ 	.byte	0x04, 0x1e
        /*00e2*/ 	.short	(.L_5113 - .L_5112)
.L_5112:
        /*00e4*/ 	.word	0x00000000
.L_5113:


//--------------------- .nv.info._ZN2at6native27unrolled_elementwise_kernelIZNS0_50_GLOBAL__N__2680c7bb_12_PowKernel_cu_b2145a98_318429pow_tensor_scalar_kernel_implIssEEvRNS_18TensorIteratorBaseET0_EUlsE1_St5arrayIPcLm2EELi4E23TrivialOffsetCalculatorILi1EjESC_NS0_6memory12LoadWithCastILi1EEENSD_13StoreWithCastILi1EEEEEviT_S6_T2_T3_T4_T5_ --------------------------
	.section	.nv.info._ZN2at6native27unrolled_elementwise_kernelIZNS0_50_GLOBAL__N__2680c7bb_12_PowKernel_cu_b2145a98_318429pow_tensor_scalar_kernel_implIssEEvRNS_18TensorIteratorBaseET0_EUlsE1_St5arrayIPcLm2EELi4E23TrivialOffsetCalculatorILi1EjESC_NS0_6memory12LoadWithCastILi1EEENSD_13StoreWithCastILi1EEEEEviT_S6_T2_T3_T4_T5_,"",@"SHT_CUDA_INFO"
	.sectionflags	@""
	.align	4


	//----- nvinfo : EIATTR_CUDA_API_VERSION
	.align		4
        /*0000*/ 	.byte	0x04, 0x37
        /*0002*/ 	.short	(.L_5115 - .L_5114)
.L_5114:
        /*0004*/ 	.word	0x00000082


	//----- nvinfo : EIATTR_SW2861232_WAR
	.align		4
.L_5115:
        /*0008*/ 	.byte	0x01, 0x35
	.zero		2


	//----- nvinfo : EIATTR_PARAM_CBANK
	.align		4
        /*000c*/ 	.byte	0x04, 0x0a
        /*000e*/ 	.short	(.L_5117 - .L_5116)
	.align		4
.L_5116:
        /*0010*/ 	.word	index@(.nv.constant0._ZN2at6native27unrolled_elementwise_kernelIZNS0_50_GLOBAL__N__2680c7bb_12_PowKernel_cu_b2145a98_318429pow_tensor_scalar_kernel_implIssEEvRNS_18TensorIteratorBaseET0_EUlsE1_St5arrayIPcLm2EELi4E23TrivialOffsetCalculatorILi1EjESC_NS0_6memory12LoadWithCastILi1EEENSD_13StoreWithCastILi1EEEEEviT_S6_T2_T3_T4_T5_)
        /*0014*/ 	.short	0x0160
        /*0016*/ 	.short	0x0034


	//----- nvinfo : EIATTR_CBANK_PARAM_SIZE
	.align		4
.L_5117:
        /*0018*/ 	.byte	0x03, 0x19
        /*001a*/ 	.short	0x0034


	//----- nvinfo : EIATTR_KPARAM_INFO
	.align		4
        /*001c*/ 	.byte	0x04, 0x17
        /*001e*/ 	.short	(.L_5119 - .L_5118)
.L_5118:
        /*0020*/ 	.word	0x00000000
        /*0024*/ 	.short	0x0006
        /*0026*/ 	.short	0x002c
        /*0028*/ 	.byte	0x00, 0xf0, 0x21, 0x00


	//----- nvinfo : EIATTR_KPARAM_INFO
	.align		4
.L_5119:
        /*002c*/ 	.byte	0x04, 0x17
        /*002e*/ 	.short	(.L_5121 - .L_5120)
.L_5120:
        /*0030*/ 	.word	0x00000000
        /*0034*/ 	.short	0x0005
        /*0036*/ 	.short	0x0024
        /*0038*/ 	.byte	0x00, 0xf0, 0x21, 0x00


	//----- nvinfo : EIATTR_KPARAM_INFO
	.align		4
.L_5121:
        /*003c*/ 	.byte	0x04, 0x17
        /*003e*/ 	.short	(.L_5123 - .L_5122)
.L_5122:
        /*0040*/ 	.word	0x00000000
        /*0044*/ 	.short	0x0004
        /*0046*/ 	.short	0x0021
        /*0048*/ 	.byte	0x00, 0xf0, 0x05, 0x00


	//----- nvinfo : EIATTR_KPARAM_INFO
	.align		4
.L_5123:
        /*004c*/ 	.byte	0x04, 0x17
        /*004e*/ 	.short	(.L_5125 - .L_5124)
.L_5124:
        /*0050*/ 	.word	0x00000000
        /*0054*/ 	.short	0x0003
        /*0056*/ 	.short	0x0020
        /*0058*/ 	.byte	0x00, 0xf0, 0x05, 0x00


	//----- nvinfo : EIATTR_KPARAM_INFO
	.align		4
.L_5125:
        /*005c*/ 	.byte	0x04, 0x17
        /*005e*/ 	.short	(.L_5127 - .L_5126)
.L_5126:
        /*0060*/ 	.word	0x00000000
        /*0064*/ 	.short	0x0002
        /*0066*/ 	.short	0x0010
        /*0068*/ 	.byte	0x00, 0xf0, 0x41, 0x00


	//----- nvinfo : EIATTR_KPARAM_INFO
	.align		4
.L_5127:
        /*006c*/ 	.byte	0x04, 0x17
        /*006e*/ 	.short	(.L_5129 - .L_5128)
.L_5128:
        /*0070*/ 	.word	0x00000000
        /*0074*/ 	.short	0x0001
        /*0076*/ 	.short	0x0008
        /*0078*/ 	.byte	0x00, 0xf0, 0x21, 0x00


	//----- nvinfo : EIATTR_KPARAM_INFO
	.align		4
.L_5129:
        /*007c*/ 	.byte	0x04, 0x17
        /*007e*/ 	.short	(.L_5131 - .L_5130)
.L_5130:
        /*0080*/ 	.word	0x00000000
        /*0084*/ 	.short	0x0000
        /*0086*/ 	.short	0x0000
        /*0088*/ 	.byte	0x00, 0xf0, 0x11, 0x00


	//----- nvinfo : EIATTR_MAXREG_COUNT
	.align		4
.L_5131:
        /*008c*/ 	.byte	0x03, 0x1b
        /*008e*/ 	.short	0x00ff


	//----- nvinfo : EIATTR_EXTERNS
	.align		4
        /*0090*/ 	.byte	0x04, 0x0f
        /*0092*/ 	.short	(.L_5133 - .L_5132)


	//   ....[0]....
	.align		4
.L_5132:
        /*0094*/ 	.word	index@(__assertfail)


	//----- nvinfo : EIATTR_MERCURY_ISA_VERSION
	.align		4
.L_5133:
        /*0098*/ 	.byte	0x03, 0x5f
        /*009a*/ 	.short	0x0000


	//----- nvinfo : EIATTR_SYSCALL_OFFSETS
	.align		4
        /*009c*/ 	.byte	0x04, 0x46
        /*009e*/ 	.short	(.L_5135 - .L_5134)


	//   ....[0]....
.L_5134:
        /*00a0*/ 	.word	0x00000f20


	//   ....[1]....
        /*00a4*/ 	.word	0x00001e40


	//   ....[2]....
        /*00a8*/ 	.word	0x00002d70


	//   ....[3]....
        /*00ac*/ 	.word	0x00003c70


	//   ....[4]....
        /*00b0*/ 	.word	0x000052f0


	//   ....[5]....
        /*00b4*/ 	.word	0x00006270


	//   ....[6]....
        /*00b8*/ 	.word	0x000071a0


	//   ....[7]....
        /*00bc*/ 	.word	0x000080d0


	//----- nvinfo : EIATTR_EXIT_INSTR_OFFSETS
	.align		4
.L_5135:
        /*00c0*/ 	.byte	0x04, 0x1c
        /*00c2*/ 	.short	(.L_5137 - .L_5136)


	//   ....[0]....
.L_5136:
        /*00c4*/ 	.word	0x00007250


	//   ....[1]....
        /*00c8*/ 	.word	0x00007360


	//   ....[2]....
        /*00cc*/ 	.word	0x00007380


	//   ....[3]....
        /*00d0*/ 	.word	0x00007420


	//   ....[4]....
        /*00d4*/ 	.word	0x00007450


	//   ....[5]....
        /*00d8*/ 	.word	0x00007470


	//   ....[6]....
        /*00dc*/ 	.word	0x00007500


	//   ....[7]....
        /*00e0*/ 	.word	0x00007540


	//   ....[8]....
        /*00e4*/ 	.word	0x000075e0


	//   ....[9]....
        /*00e8*/ 	.word	0x00007630


	//   ....[10]....
        /*00ec*/ 	.word	0x00007660


	//   ....[11]....
        /*00f0*/ 	.word	0x00007730


	//   ....[12]....
        /*00f4*/ 	.word	0x00007770


	//   ....[13]....
        /*00f8*/ 	.word	0x00007900


	//   ....[14]....
        /*00fc*/ 	.word	0x00007a60


	//   ....[15]....
        /*0100*/ 	.word	0x00007aa0


	//   ....[16]....
        /*0104*/ 	.word	0x00007b40


	//   ....[17]....
        /*0108*/ 	.word	0x00007cc0


	//   ....[18]....
        /*010c*/ 	.word	0x00007e40


	//   ....[19]....
        /*0110*/ 	.word	0x00007fa0


	//   ....[20]....
        /*0114*/ 	.word	0x000080e0


	//   ....[21]....
        /*0118*/ 	.word	0x00008120


	//   ....[22]....
        /*011c*/ 	.word	0x00008150


	//----- nvinfo : EIATTR_MAX_THREADS
	.align		4
.L_5137:
        /*0120*/ 	.byte	0x04, 0x05
        /*0122*/ 	.short	(.L_5139 - .L_5138)
.L_5138:
        /*0124*/ 	.word	0x00000080
        /*0128*/ 	.word	0x00000001
        /*012c*/ 	.word	0x00000001


	//----- nvinfo : EIATTR_CRS_STACK_SIZE
	.align		4
.L_5139:
        /*0130*/ 	.byte	0x04, 0x1e
        /*0132*/ 	.short	(.L_5141 - .L_5140)
.L_5140:
        /*0134*/ 	.word	0x00000000
.L_5141:


//--------------------- .nv.info._ZN2at6native18elementwise_kernelILi128ELi4EZNS0_22gpu_kernel_impl_nocastIZNS0_50_GLOBAL__N__2680c7bb_12_PowKernel_cu_b2145a98_318429pow_tensor_scalar_kernel_implIssEEvRNS_18TensorIteratorBaseET0_EUlsE1_EEvS6_RKT_EUliE_EEviT1_ --------------------------
	.section	.nv.info._ZN2at6native18elementwise_kernelILi128ELi4EZNS0_22gpu_kernel_impl_nocastIZNS0_50_GLOBAL__N__2680c7bb_12_PowKernel_cu_b2145a98_318429pow_tensor_scalar_kernel_implIssEEvRNS_18TensorIteratorBaseET0_EUlsE1_EEvS6_RKT_EUliE_EEviT1_,"",@"SHT_CUDA_INFO"
	.sectionflags	@""
	.align	4


	//----- nvinfo : EIATTR_CUDA_API_VERSION
	.align		4
        /*0000*/ 	.byte	0x04, 0x37
        /*0002*/ 	.short	(.L_5143 - .L_5142)
.L_5142:
        /*0004*/ 	.word	0x00000082


	//----- nvinfo : EIATTR_SW2861232_WAR
	.align		4
.L_5143:
        /*0008*/ 	.byte	0x01, 0x35
	.zero		2


	//----- nvinfo : EIATTR_PARAM_CBANK
	.align		4
        /*000c*/ 	.byte	0x04, 0x0a
        /*000e*/ 	.short	(.L_5145 - .L_5144)
	.align		4
.L_5144:
        /*0010*/ 	.word	index@(.nv.constant0._ZN2at6native18elementwise_kernelILi128ELi4EZNS0_22gpu_kernel_impl_nocastIZNS0_50_GLOBAL__N__2680c7bb_12_PowKernel_cu_b2145a98_318429pow_tensor_scalar_kernel_implIssEEvRNS_18TensorIteratorBaseET0_EUlsE1_EEvS6_RKT_EUliE_EEviT1_)
        /*0014*/ 	.short	0x0160
        /*0016*/ 	.short	0x0220


	//----- nvinfo : EIATTR_CBANK_PARAM_SIZE
	.align		4
.L_5145:
        /*0018*/ 	.byte	0x03, 0x19
        /*001a*/ 	.short	0x0220


	//----- nvinfo : EIATTR_KPARAM_INFO
	.align		4
        /*001c*/ 	.byte	0x04, 0x17
        /*001e*/ 	.short	(.L_5147 - .L_5146)
.L_5146:
        /*0020*/ 	.word	0x00000000
        /*0024*/ 	.short	0x0001
        /*0026*/ 	.short	0x0008
        /*0028*/ 	.byte	0x00, 0xf0, 0x61, 0x08


	//----- nvinfo : EIATTR_KPARAM_INFO
	.align		4
.L_5147:
        /*002c*/ 	.byte	0x04, 0x17
        /*002e*/ 	.short	(.L_5149 - .L_5148)
.L_5148:
        /*0030*/ 	.word	0x00000000
        /*0034*/ 	.short	0x0000
        /*0036*/ 	.short	0x0000
        /*0038*/ 	.byte	0x00, 0xf0, 0x11, 0x00


	//----- nvinfo : EIATTR_MAXREG_COUNT
	.align		4
.L_5149:
        /*003c*/ 	.byte	0x03, 0x1b
        /*003e*/ 	.short	0x0080


	//----- nvinfo : EIATTR_MERCURY_ISA_VERSION
	.align		4
        /*0040*/ 	.byte	0x03, 0x5f
        /*0042*/ 	.short	0x0000


	//----- nvinfo : EIATTR_EXIT_INSTR_OFFSETS
	.align		4
        /*0044*/ 	.byte	0x04, 0x1c
        /*0046*/ 	.short	(.L_5151 - .L_5150)


	//   ....[0]....
.L_5150:
        /*0048*/ 	.word	0x000030e0


	//   ....[1]....
        /*004c*/ 	.word	0x000040f0


	//----- nvinfo : EIATTR_MAX_THREADS
	.align		4
.L_5151:
        /*0050*/ 	.byte	0x04, 0x05
        /*0052*/ 	.short	(.L_5153 - .L_5152)
.L_5152:
        /*0054*/ 	.word	0x00000080
        /*0058*/ 	.word	0x00000001
        /*005c*/ 	.word	0x00000001


	//----- nvinfo : EIATTR_CRS_STACK_SIZE
	.align		4
.L_5153:
        /*0060*/ 	.byte	0x04, 0x1e
        /*0062*/ 	.short	(.L_5155 - .L_5154)
.L_5154:
        /*0064*/ 	.word	0x00000000
.L_5155:


//--------------------- .nv.info._ZN2at6native27unrolled_elementwise_kernelIZNS0_50_GLOBAL__N__2680c7bb_12_PowKernel_cu_b2145a98_318429pow_tensor_scalar_kernel_implIssEEvRNS_18TensorIteratorBaseET0_EUlsE1_St5arrayIPcLm2EELi4E23TrivialOffsetCalculatorILi1EjESC_NS0_6memory15LoadWithoutCastENSD_16StoreWithoutCastEEEviT_S6_T2_T3_T4_T5_ --------------------------
	.section	.nv.info._ZN2at6native27unrolled_elementwise_kernelIZNS0_50_GLOBAL__N__2680c7bb_12_PowKernel_cu_b2145a98_318429pow_tensor_scalar_kernel_implIssEEvRNS_18TensorIteratorBaseET0_EUlsE1_St5arrayIPcLm2EELi4E23TrivialOffsetCalculatorILi1EjESC_NS0_6memory15LoadWithoutCastENSD_16StoreWithoutCastEEEviT_S6_T2_T3_T4_T5_,"",@"SHT_CUDA_INFO"
	.sectionflags	@""
	.align	4


	//----- nvinfo : EIATTR_CUDA_API_VERSION
	.align		4
        /*0000*/ 	.byte	0x04, 0x37
        /*0002*/ 	.short	(.L_5157 - .L_5156)
.L_5156:
        /*0004*/ 	.word	0x00000082


	//----- nvinfo : EIATTR_SW2861232_WAR
	.align		4
.L_5157:
        /*0008*/ 	.byte	0x01, 0x35
	.zero		2


	//----- nvinfo : EIATTR_PARAM_CBANK
	.align		4
        /*000c*/ 	.byte	0x04, 0x0a
        /*000e*/ 	.short	(.L_5159 - .L_5158)
	.align		4
.L_5158:
        /*0010*/ 	.word	index@(.nv.constant0._ZN2at6native27unrolled_elementwise_kernelIZNS0_50_GLOBAL__N__2680c7bb_12_PowKernel_cu_b2145a98_318429pow_tensor_scalar_kernel_implIssEEvRNS_18TensorIteratorBaseET0_EUlsE1_St5arrayIPcLm2EELi4E23TrivialOffsetCalculatorILi1EjESC_NS0_6memory15LoadWithoutCastENSD_16StoreWithoutCastEEEviT_S6_T2_T3_T4_T5_)
        /*0014*/ 	.short	0x0160
        /*0016*/ 	.short	0x0024


	//----- nvinfo : EIATTR_CBANK_PARAM_SIZE
	.align		4
.L_5159:
        /*0018*/ 	.byte	0x03, 0x19
        /*001a*/ 	.short	0x0024


	//----- nvinfo : EIATTR_KPARAM_INFO
	.align		4
        /*001c*/ 	.byte	0x04, 0x17
        /*001e*/ 	.short	(.L_5161 - .L_5160)
.L_5160:
        /*0020*/ 	.word	0x00000000
        /*0024*/ 	.short	0x0006
        /*0026*/ 	.short	0x0023
        /*0028*/ 	.byte	0x00, 0xf0, 0x05, 0x00


	//----- nvinfo : EIATTR_KPARAM_INFO
	.align		4
.L_5161:
        /*002c*/ 	.byte	0x04, 0x17
        /*002e*/ 	.short	(.L_5163 - .L_5162)
.L_5162:
        /*0030*/ 	.word	0x00000000
        /*0034*/ 	.short	0x0005
        /*0036*/ 	.short	0x0022
        /*0038*/ 	.byte	0x00, 0xf0, 0x05, 0x00


	//----- nvinfo : EIATTR_KPARAM_INFO
	.align		4
.L_5163:
        /*003c*/ 	.byte	0x04, 0x17
        /*003e*/ 	.short	(.L_5165 - .L_5164)
.L_5164:
        /*0040*/ 	.word	0x00000000
        /*0044*/ 	.short	0x0004
        /*0046*/ 	.short	0x0021
        /*0048*/ 	.byte	0x00, 0xf0, 0x05, 0x00


	//----- nvinfo : EIATTR_KPARAM_INFO
	.align		4
.L_5165:
        /*004c*/ 	.byte	0x04, 0x17
        /*004e*/ 	.short	(.L_5167 - .L_5166)
.L_5166:
        /*0050*/ 	.word	0x00000000
        /*0054*/ 	.short	0x0003
        /*0056*/ 	.short	0x0020
        /*0058*/ 	.byte	0x00, 0xf0, 0x05, 0x00


	//----- nvinfo : EIATTR_KPARAM_INFO
	.align		4
.L_5167:
        /*005c*/ 	.byte	0x04, 0x17
        /*005e*/ 	.short	(.L_5169 - .L_5168)
.L_5168:
        /*0060*/ 	.word	0x00000000
        /*0064*/ 	.short	0x0002
        /*0066*/ 	.short	0x0010
        /*0068*/ 	.byte	0x00, 0xf0, 0x41, 0x00


	//----- nvinfo : EIATTR_KPARAM_INFO
	.align		4
.L_5169:
        /*006c*/ 	.byte	0x04, 0x17
        /*006e*/ 	.short	(.L_5171 - .L_5170)
.L_5170:
        /*0070*/ 	.word	0x00000000
        /*0074*/ 	.short	0x0001
        /*0076*/ 	.short	0x0008
        /*0078*/ 	.byte	0x00, 0xf0, 0x21, 0x00


	//----- nvinfo : EIATTR_KPARAM_INFO
	.align		4
.L_5171:
        /*007c*/ 	.byte	0x04, 0x17
        /*007e*/ 	.short	(.L_5173 - .L_5172)
.L_5172:
        /*0080*/ 	.word	0x00000000
        /*0084*/ 	.short	0x0000
        /*0086*/ 	.short	0x0000
        /*0088*/ 	.byte	0x00, 0xf0, 0x11, 0x00


	//----- nvinfo : EIATTR_MAXREG_COUNT
	.align		4
.L_5173:
        /*008c*/ 	.byte	0x03, 0x1b
        /*008e*/ 	.short	0x00ff


	//----- nvinfo : EIATTR_MERCURY_ISA_VERSION
	.align		4
        /*0090*/ 	.byte	0x03, 0x5f
        /*0092*/ 	.short	0x0000


	//----- nvinfo : EIATTR_EXIT_INSTR_OFFSETS
	.align		4
        /*0094*/ 	.byte	0x04, 0x1c
        /*0096*/ 	.short	(.L_5175 - .L_5174)


	//   ....[0]....
.L_5174:
        /*0098*/ 	.word	0x00000930


	//   ....[1]....
        /*009c*/ 	.word	0x00000980


	//----- nvinfo : EIATTR_MAX_THREADS
	.align		4
.L_5175:
        /*00a0*/ 	.byte	0x04, 0x05
        /*00a2*/ 	.short	(.L_5177 - .L_5176)
.L_5176:
        /*00a4*/ 	.word	0x00000080
        /*00a8*/ 	.word	0x00000001
        /*00ac*/ 	.word	0x00000001


	//----- nvinfo : EIATTR_CRS_STACK_SIZE
	.align		4
.L_5177:
        /*00b0*/ 	.byte	0x04, 0x1e
        /*00b2*/ 	.short	(.L_5179 - .L_5178)
.L_5178:
        /*00b4*/ 	.word	0x00000000
.L_5179:


//--------------------- .nv.info._ZN2at6native29vectorized_elementwise_kernelILi2EZNS0_50_GLOBAL__N__2680c7bb_12_PowKernel_cu_b2145a98_318429pow_tensor_scalar_kernel_implIssEEvRNS_18TensorIteratorBaseET0_EUlsE1_St5arrayIPcLm2EEEEviS6_T1_ --------------------------
	.section	.nv.info._ZN2at6native29vectorized_elementwise_kernelILi2EZNS0_50_GLOBAL__N__2680c7bb_12_PowKernel_cu_b2145a98_318429pow_tensor_scalar_kernel_implIssEEvRNS_18TensorIteratorBaseET0_EUlsE1_St5arrayIPcLm2EEEEviS6_T1_,"",@"SHT_CUDA_INFO"
	.sectionflags	@""
	.align	4


	//----- nvinfo : EIATTR_CUDA_API_VERSION
	.align		4
        /*0000*/ 	.byte	0x04, 0x37
        /*0002*/ 	.short	(.L_5181 - .L_5180)
.L_5180:
        /*0004*/ 	.word	0x00000082


	//----- nvinfo : EIATTR_SW2861232_WAR
	.align		4
.L_5181:
        /*0008*/ 	.byte	0x01, 0x35
	.zero		2


	//----- nvinfo : EIATTR_PARAM_CBANK
	.align		4
        /*000c*/ 	.byte	0x04, 0x0a
        /*000e*/ 	.short	(.L_5183 - .L_5182)
	.align		4
.L_5182:
        /*0010*/ 	.word	index@(.nv.constant0._ZN2at6native29vectorized_elementwise_kernelILi2EZNS0_50_GLOBAL__N__2680c7bb_12_PowKernel_cu_b2145a98_318429pow_tensor_scalar_kernel_implIssEEvRNS_18TensorIteratorBaseET0_EUlsE1_St5arrayIPcLm2EEEEviS6_T1_)
        /*0014*/ 	.short	0x0160
        /*0016*/ 	.short	0x0020


	//----- nvinfo : EIATTR_CBANK_PARAM_SIZE
	.align		4
.L_5183:
        /*0018*/ 	.byte	0x03, 0x19
        /*001a*/ 	.short	0x0020


	//----- nvinfo : EIATTR_KPARAM_INFO
	.align		4
        /*001c*/ 	.byte	0x04, 0x17
        /*001e*/ 	.short	(.L_5185 - .L_5184)
.L_5184:
        /*0020*/ 	.word	0x00000000
        /*0024*/ 	.short	0x0002
        /*0026*/ 	.short	0x0010
        /*0028*/ 	.byte	0x00, 0xf0, 0x41, 0x00


	//----- nvinfo : EIATTR_KPARAM_INFO
	.align		4
.L_5185:
        /*002c*/ 	.byte	0x04, 0x17
        /*002e*/ 	.short	(.L_5187 - .L_5186)
.L_5186:
        /*0030*/ 	.word	0x00000000
        /*0034*/ 	.short	0x0001
        /*0036*/ 	.short	0x0008
        /*0038*/ 	.byte	0x00, 0xf0, 0x21, 0x00


	//----- nvinfo : EIATTR_KPARAM_INFO
	.align		4
.L_5187:
        /*003c*/ 	.byte	0x04, 0x17
        /*003e*/ 	.short	(.L_5189 - .L_5188)
.L_5188:
        /*0040*/ 	.word	0x00000000
        /*0044*/ 	.short	0x0000
        /*0046*/ 	.short	0x0000
        /*0048*/ 	.byte	0x00, 0xf0, 0x11, 0x00


	//----- nvinfo : EIATTR_MAXREG_COUNT
	.align		4
.L_5189:
        /*004c*/ 	.byte	0x03, 0x1b
        /*004e*/ 	.short	0x00ff


	//----- nvinfo : EIATTR_MERCURY_ISA_VERSION
	.align		4
        /*0050*/ 	.byte	0x03, 0x5f
        /*0052*/ 	.short	0x0000


	//----- nvinfo : EIATTR_EXIT_INSTR_OFFSETS
	.align		4
        /*0054*/ 	.byte	0x04, 0x1c
        /*0056*/ 	.short	(.L_5191 - .L_5190)


	//   ....[0]....
.L_5190:
        /*0058*/ 	.word	0x00000b40


	//   ....[1]....
        /*005c*/ 	.word	0x00001d80


	//   ....[2]....
        /*0060*/ 	.word	0x00001dd0


	//----- nvinfo : EIATTR_MAX_THREADS
	.align		4
.L_5191:
        /*0064*/ 	.byte	0x04, 0x05
        /*0066*/ 	.short	(.L_5193 - .L_5192)
.L_5192:
        /*0068*/ 	.word	0x00000080
        /*006c*/ 	.word	0x00000001
        /*0070*/ 	.word	0x00000001


	//----- nvinfo : EIATTR_CRS_STACK_SIZE
	.align		4
.L_5193:
        /*0074*/ 	.byte	0x04, 0x1e
        /*0076*/ 	.short	(.L_5195 - .L_5194)
.L_5194:
        /*0078*/ 	.word	0x00000000
.L_5195:


//--------------------- .nv.info._ZN2at6native29vectorized_elementwise_kernelILi4EZNS0_50_GLOBAL__N__2680c7bb_12_PowKernel_cu_b2145a98_318429pow_tensor_scalar_kernel_implIssEEvRNS_18TensorIteratorBaseET0_EUlsE1_St5arrayIPcLm2EEEEviS6_T1_ --------------------------
	.section	.nv.info._ZN2at6native29vectorized_elementwise_kernelILi4EZNS0_50_GLOBAL__N__2680c7bb_12_PowKernel_cu_b2145a98_318429pow_tensor_scalar_kernel_implIssEEvRNS_18TensorIteratorBaseET0_EUlsE1_St5arrayIPcLm2EEEEviS6_T1_,"",@"SHT_CUDA_INFO"
	.sectionflags	@""
	.align	4


	//----- nvinfo : EIATTR_CUDA_API_VERSION
	.align		4
        /*0000*/ 	.byte	0x04, 0x37
        /*0002*/ 	.short	(.L_5197 - .L_5196)
.L_5196:
        /*0004*/ 	.word	0x00000082


	//----- nvinfo : EIATTR_SW2861232_WAR
	.align		4
.L_5197:
        /*0008*/ 	.byte	0x01, 0x35
	.zero		2


	//----- nvinfo : EIATTR_PARAM_CBANK
	.align		4
        /*000c*/ 	.byte	0x04, 0x0a
        /*000e*/ 	.short	(.L_5199 - .L_5198)
	.align		4
.L_5198:
        /*0010*/ 	.word	index@(.nv.constant0._ZN2at6native29vectorized_elementwise_kernelILi4EZNS0_50_GLOBAL__N__2680c7bb_12_PowKernel_cu_b2145a98_318429pow_tensor_scalar_kernel_implIssEEvRNS_18TensorIteratorBaseET0_EUlsE1_St5arrayIPcLm2EEEEviS6_T1_)
        /*0014*/ 	.short	0x0160
        /*0016*/ 	.short	0x0020


	//----- nvinfo : EIATTR_CBANK_PARAM_SIZE
	.align		4
.L_5199:
        /*0018*/ 	.byte	0x03, 0x19
        /*001a*/ 	.short	0x0020


	//----- nvinfo : EIATTR_KPARAM_INFO
	.align		4
        /*001c*/ 	.byte	0x04, 0x17
        /*001e*/ 	.short	(.L_5201 - .L_5200)
.L_5200:
        /*0020*/ 	.word	0x00000000
        /*0024*/ 	.short	0x0002
        /*0026*/ 	.short	0x0010
        /*0028*/ 	.byte	0x00, 0xf0, 0x41, 0x00


	//----- nvinfo : EIATTR_KPARAM_INFO
	.align		4
.L_5201:
        /*002c*/ 	.byte	0x04, 0x17
        /*002e*/ 	.short	(.L_5203 - .L_5202)
.L_5202:
        /*0030*/ 	.word	0x00000000
        /*0034*/ 	.short	0x0001
        /*0036*/ 	.short	0x0008
        /*0038*/ 	.byte	0x00, 0xf0, 0x21, 0x00


	//----- nvinfo : EIATTR_KPARAM_INFO
	.align		4
.L_5203:
        /*003c*/ 	.byte	0x04, 0x17
        /*003e*/ 	.short	(.L_5205 - .L_5204)
.L_5204:
        /*0040*/ 	.word	0x00000000
        /*0044*/ 	.short	0x0000
        /*0046*/ 	.short	0x0000
        /*0048*/ 	.byte	0x00, 0xf0, 0x11, 0x00


	//----- nvinfo : EIATTR_MAXREG_COUNT
	.align		4
.L_5205:
        /*004c*/ 	.byte	0x03, 0x1b
        /*004e*/ 	.short	0x00ff


	//----- nvinfo : EIATTR_MERCURY_ISA_VERSION
	.align		4
        /*0050*/ 	.byte	0x03, 0x5f
        /*0052*/ 	.short	0x0000


	//----- nvinfo : EIATTR_EXIT_INSTR_OFFSETS
	.align		4
        /*0054*/ 	.byte	0x04, 0x1c
        /*0056*/ 	.short	(.L_5207 - .L_5206)


	//   ....[0]....
.L_5206:
        /*0058*/ 	.word	0x00000b00


	//   ....[1]....
        /*005c*/ 	.word	0x00001d40


	//   ....[2]....
        /*0060*/ 	.word	0x00001d90


	//----- nvinfo : EIATTR_MAX_THREADS
	.align		4
.L_5207:
        /*0064*/ 	.byte	0x04, 0x05
        /*0066*/ 	.short	(.L_5209 - .L_5208)
.L_5208:
        /*0068*/ 	.word	0x00000080
        /*006c*/ 	.word	0x00000001
        /*0070*/ 	.word	0x00000001


	//----- nvinfo : EIATTR_CRS_STACK_SIZE
	.align		4
.L_5209:
        /*0074*/ 	.byte	0x04, 0x1e
        /*0076*/ 	.short	(.L_5211 - .L_5210)
.L_5210:
        /*0078*/ 	.word	0x00000000
.L_5211:


//--------------------- .nv.info._ZN2at6native29vectorized_elementwise_kernelILi8EZNS0_50_GLOBAL__N__2680c7bb_12_PowKernel_cu_b2145a98_318429pow_tensor_scalar_kernel_implIssEEvRNS_18TensorIteratorBaseET0_EUlsE1_St5arrayIPcLm2EEEEviS6_T1_ --------------------------
	.section	.nv.info._ZN2at6native29vectorized_elementwise_kernelILi8EZNS0_50_GLOBAL__N__2680c7bb_12_PowKernel_cu_b2145a98_318429pow_tensor_scalar_kernel_implIssEEvRNS_18TensorIteratorBaseET0_EUlsE1_St5arrayIPcLm2EEEEviS6_T1_,"",@"SHT_CUDA_INFO"
	.sectionflags	@""
	.align	4


	//----- nvinfo : EIATTR_CUDA_API_VERSION
	.align		4
        /*0000*/ 	.byte	0x04, 0x37
        /*0002*/ 	.short	(.L_5213 - .L_5212)
.L_5212:
        /*0004*/ 	.word	0x00000082


	//----- nvinfo : EIATTR_SW2861232_WAR
	.align		4
.L_5213:
        /*0008*/ 	.byte	0x01, 0x35
	.zero		2


	//----- nvinfo : EIATTR_PARAM_CBANK
	.align		4
        /*000c*/ 	.byte	0x04, 0x0a
        /*000e*/ 	.short	(.L_5215 - .L_5214)
	.align		4
.L_5214:
        /*0010*/ 	.word	index@(.nv.constant0._ZN2at6native29vectorized_elementwise_kernelILi8EZNS0_50_GLOBAL__N__2680c7bb_12_PowKernel_cu_b2145a98_318429pow_tensor_scalar_kernel_implIssEEvRNS_18TensorIteratorBaseET0_EUlsE1_St5arrayIPcLm2EEEEviS6_T1_)
        /*0014*/ 	.short	0x0160
        /*0016*/ 	.short	0x0020


	//----- nvinfo : EIATTR_CBANK_PARAM_SIZE
	.align		4
.L_5215:
        /*0018*/ 	.byte	0x03, 0x19
        /*001a*/ 	.short	0x0020


	//----- nvinfo : EIATTR_KPARAM_INFO
	.align		4
        /*001c*/ 	.byte	0x04, 0x17
        /*001e*/ 	.short	(.L_5217 - .L_5216)
.L_5216:
        /*0020*/ 	.word	0x00000000
        /*0024*/ 	.short	0x0002
        /*0026*/ 	.short	0x0010
        /*0028*/ 	.byte	0x00, 0xf0, 0x41, 0x00


	//----- nvinfo : EIATTR_KPARAM_INFO
	.align		4
.L_5217:
        /*002c*/ 	.byte	0x04, 0x17
        /*002e*/ 	.short	(.L_5219 - .L_5218)
.L_5218:
        /*0030*/ 	.word	0x00000000
        /*0034*/ 	.short	0x0001
        /*0036*/ 	.short	0x0008
        /*0038*/ 	.byte	0x00, 0xf0, 0x21, 0x00


	//----- nvinfo : EIATTR_KPARAM_INFO
	.align		4
.L_5219:
        /*003c*/ 	.byte	0x04, 0x17
        /*003e*/ 	.short	(.L_5221 - .L_5220)
.L_5220:
        /*0040*/ 	.word	0x00000000
        /*0044*/ 	.short	0x0000
        /*0046*/ 	.short	0x0000
        /*0048*/ 	.byte	0x00, 0xf0, 0x11, 0x00


	//----- nvinfo : EIATTR_MAXREG_COUNT
	.align		4
.L_5221:
        /*004c*/ 	.byte	0x03, 0x1b
        /*004e*/ 	.short	0x00ff


	//----- nvinfo : EIATTR_MERCURY_ISA_VERSION
	.align		4
        /*0050*/ 	.byte	0x03, 0x5f
        /*0052*/ 	.short	0x0000


	//----- nvinfo : EIATTR_EXIT_INSTR_OFFSETS
	.align		4
        /*0054*/ 	.byte	0x04, 0x1c
        /*0056*/ 	.short	(.L_5223 - .L_5222)


	//   ....[0]....
.L_5222:
        /*0058*/ 	.word	0x00000010


	//----- nvinfo : EIATTR_MAX_THREADS
	.align		4
.L_5223:
        /*005c*/ 	.byte	0x04, 0x05
        /*005e*/ 	.short	(.L_5225 - .L_5224)
.L_5224:
        /*0060*/ 	.word	0x00000080
        /*0064*/ 	.word	0x00000001
        /*0068*/ 	.word	0x00000001
.L_5225:


//--------------------- .nv.info._ZN2at6native18elementwise_kernelILi128ELi4EZNS0_15gpu_kernel_implIZNS0_50_GLOBAL__N__2680c7bb_12_PowKernel_cu_b2145a98_318429pow_tensor_scalar_kernel_implIssEEvRNS_18TensorIteratorBaseET0_EUlsE0_EEvS6_RKT_EUliE_EEviT1_ --------------------------
	.section	.nv.info._ZN2at6native18elementwise_kernelILi128ELi4EZNS0_15gpu_kernel_implIZNS0_50_GLOBAL__N__2680c7bb_12_PowKernel_cu_b2145a98_318429pow_tensor_scalar_kernel_implIssEEvRNS_18TensorIteratorBaseET0_EUlsE0_EEvS6_RKT_EUliE_EEviT1_,"",@"SHT_CUDA_INFO"
	.sectionflags	@""
	.align	4


	//----- nvinfo : EIATTR_CUDA_API_VERSION
	.align		4
        /*0000*/ 	.byte	0x04, 0x37
        /*0002*/ 	.short	(.L_5227 - .L_5226)
.L_5226:
        /*0004*/ 	.word	0x00000082


	//----- nvinfo : EIATTR_SW2861232_WAR
	.align		4
.L_5227:
        /*0008*/ 	.byte	0x01, 0x35
	.zero		2


	//----- nvinfo : EIATTR_PARAM_CBANK
	.align		4
        /*000c*/ 	.byte	0x04, 0x0a
        /*000e*/ 	.short	(.L_5229 - .L_5228)
	.align		4
.L_5228:
        /*0010*/ 	.word	index@(.nv.constant0._ZN2at6native18elementwise_kernelILi128ELi4EZNS0_15gpu_kernel_implIZNS0_50_GLOBAL__N__2680c7bb_12_PowKernel_cu_b2145a98_318429pow_tensor_scalar_kernel_implIssEEvRNS_18TensorIteratorBaseET0_EUlsE0_EEvS6_RKT_EUliE_EEviT1_)
        /*0014*/ 	.short	0x0160
        /*0016*/ 	.short	0x0228


	//----- nvinfo : EIATTR_CBANK_PARAM_SIZE
	.align		4
.L_5229:
        /*0018*/ 	.byte	0x03, 0x19
        /*001a*/ 	.short	0x0228


	//----- nvinfo : EIATTR_KPARAM_INFO
	.align		4
        /*001c*/ 	.byte	0x04, 0x17
        /*001e*/ 	.short	(.L_5231 - .L_5230)
.L_5230:
        /*0020*/ 	.word	0x00000000
        /*0024*/ 	.short	0x0001
        /*0026*/ 	.short	0x0008
        /*0028*/ 	.byte	0x00, 0xf0, 0x81, 0x08


	//----- nvinfo : EIATTR_KPARAM_INFO
	.align		4
.L_5231:
        /*002c*/ 	.byte	0x04, 0x17
        /*002e*/ 	.short	(.L_5233 - .L_5232)
.L_5232:
        /*0030*/ 	.word	0x00000000
        /*0034*/ 	.short	0x0000
        /*0036*/ 	.short	0x0000
        /*0038*/ 	.byte	0x00, 0xf0, 0x11, 0x00


	//----- nvinfo : EIATTR_MAXREG_COUNT
	.align		4
.L_5233:
        /*003c*/ 	.byte	0x03, 0x1b
        /*003e*/ 	.short	0x0080


	//----- nvinfo : EIATTR_EXTERNS
	.align		4
        /*0040*/ 	.byte	0x04, 0x0f
        /*0042*/ 	.short	(.L_5235 - .L_5234)


	//   ....[0]....
	.align		4
.L_5234:
        /*0044*/ 	.word	index@(__assertfail)


	//----- nvinfo : EIATTR_MERCURY_ISA_VERSION
	.align		4
.L_5235:
        /*0048*/ 	.byte	0x03, 0x5f
        /*004a*/ 	.short	0x0000


	//----- nvinfo : EIATTR_SYSCALL_OFFSETS
	.align		4
        /*004c*/ 	.byte	0x04, 0x46
        /*004e*/ 	.short	(.L_5237 - .L_5236)


	//   ....[0]....
.L_5236:
        /*0050*/ 	.word	0x00001d10


	//   ....[1]....
        /*0054*/ 	.word	0x00002bf0


	//   ....[2]....
        /*0058*/ 	.word	0x00004960


	//   ....[3]....
        /*005c*/ 	.word	0x00005840


	//   ....[4]....
        /*0060*/ 	.word	0x00007580


	//   ....[5]....
        /*0064*/ 	.word	0x00008460


	//   ....[6]....
        /*0068*/ 	.word	0x0000a1b0


	//   ....[7]....
        /*006c*/ 	.word	0x0000b090


	//----- nvinfo : EIATTR_EXIT_INSTR_OFFSETS
	.align		4
.L_5237:
        /*0070*/ 	.byte	0x04, 0x1c
        /*0072*/ 	.short	(.L_5239 - .L_5238)


	//   ....[0]....
.L_5238:
        /*0074*/ 	.word	0x00008510


	//   ....[1]....
        /*0078*/ 	.word	0x0000a320


	//   ....[2]....
        /*007c*/ 	.word	0x0000a340


	//   ....[3]....
        /*0080*/ 	.word	0x0000a3e0


	//   ....[4]....
        /*0084*/ 	.word	0x0000a410


	//   ....[5]....
        /*0088*/ 	.word	0x0000a430


	//   ....[6]....
        /*008c*/ 	.word	0x0000a4c0


	//   ....[7]....
        /*0090*/ 	.word	0x0000a500


	//   ....[8]....
        /*0094*/ 	.word	0x0000a5a0


	//   ....[9]....
        /*0098*/ 	.word	0x0000a5f0


	//   ....[10]....
        /*009c*/ 	.word	0x0000a620


	//   ....[11]....
        /*00a0*/ 	.word	0x0000a6f0


	//   ....[12]....
        /*00a4*/ 	.word	0x0000a730


	//   ....[13]....
        /*00a8*/ 	.word	0x0000a8c0


	//   ....[14]....
        /*00ac*/ 	.word	0x0000aa20


	//   ....[15]....
        /*00b0*/ 	.word	0x0000aa60


	//   ....[16]....
        /*00b4*/ 	.word	0x0000ab00


	//   ....[17]....
        /*00b8*/ 	.word	0x0000ac80


	//   ....[18]....
        /*00bc*/ 	.word	0x0000ae00


	//   ....[19]....
        /*00c0*/ 	.word	0x0000af60


	//   ....[20]....
        /*00c4*/ 	.word	0x0000b0a0


	//   ....[21]....
        /*00c8*/ 	.word	0x0000b0e0


	//   ....[22]....
        /*00cc*/ 	.word	0x0000b110


	//----- nvinfo : EIATTR_MAX_THREADS
	.align		4
.L_5239:
        /*00d0*/ 	.byte	0x04, 0x05
        /*00d2*/ 	.short	(.L_5241 - .L_5240)
.L_5240:
        /*00d4*/ 	.word	0x00000080
        /*00d8*/ 	.word	0x00000001
        /*00dc*/ 	.word	0x00000001


	//----- nvinfo : EIATTR_CRS_STACK_SIZE
	.align		4
.L_5241:
        /*00e0*/ 	.byte	0x04, 0x1e
        /*00e2*/ 	.short	(.L_5243 - .L_5242)
.L_5242:
        /*00e4*/ 	.word	0x00000000
.L_5243:


//--------------------- .nv.info._ZN2at6native27unrolled_elementwise_kernelIZNS0_50_GLOBAL__N__2680c7bb_12_PowKernel_cu_b2145a98_318429pow_tensor_scalar_kernel_implIssEEvRNS_18TensorIteratorBaseET0_EUlsE0_St5arrayIPcLm2EELi4E23TrivialOffsetCalculatorILi1EjESC_NS0_6memory12LoadWithCastILi1EEENSD_13StoreWithCastILi1EEEEEviT_S6_T2_T3_T4_T5_ --------------------------
	.section	.nv.info._ZN2at6native27unrolled_elementwise_kernelIZNS0_50_GLOBAL__N__2680c7bb_12_PowKernel_cu_b2145a98_318429pow_tensor_scalar_kernel_implIssEEvRNS_18TensorIteratorBaseET0_EUlsE0_St5arrayIPcLm2EELi4E23TrivialOffsetCalculatorILi1EjESC_NS0_6memory12LoadWithCastILi1EEENSD_13StoreWithCastILi1EEEEEviT_S6_T2_T3_T4_T5_,"",@"SHT_CUDA_INFO"
	.sectionflags	@""
	.align	4


	//----- nvinfo : EIATTR_CUDA_API_VERSION
	.align		4
        /*0000*/ 	.byte	0x04, 0x37
        /*0002*/ 	.short	(.L_5245 - .L_5244)
.L_5244:
        /*0004*/ 	.word	0x00000082


	//----- nvinfo : EIATTR_SW2861232_WAR
	.align		4
.L_5245:
        /*0008*/ 	.byte	0x01, 0x35
	.zero		2


	//----- nvinfo : EIATTR_PARAM_CBANK
	.align		4
        /*000c*/ 	.byte	0x04, 0x0a
        /*000e*/ 	.short	(.L_5247 - .L_5246)
	.align		4
.L_5246:
        /*0010*/ 	.word	index@(.nv.constant0._ZN2at6native27unrolled_elementwise_kernelIZNS0_50_GLOBAL__N__2680c7bb_12_PowKernel_cu_b2145a98_318429pow_tensor_scalar_kernel_implIssEEvRNS_18TensorIteratorBaseET0_EUlsE0_St5arrayIPcLm2EELi4E23TrivialOffsetCalculatorILi1EjESC_NS0_6memory12LoadWithCastILi1EEENSD_13StoreWithCastILi1EEEEEviT_S6_T2_T3_T4_T5_)
        /*0014*/ 	.short	0x0160
        /*0016*/ 	.short	0x0034


	//----- nvinfo : EIATTR_CBANK_PARAM_SIZE
	.align		4
.L_5247:
        /*0018*/ 	.byte	0x03, 0x19
        /*001a*/ 	.short	0x0034


	//----- nvinfo : EIATTR_KPARAM_INFO
	.align		4
        /*001c*/ 	.byte	0x04, 0x17
        /*001e*/ 	.short	(.L_5249 - .L_5248)
.L_5248:
        /*0020*/ 	.word	0x00000000
        /*0024*/ 	.short	0x0006
        /*0026*/ 	.short	0x002c
        /*0028*/ 	.byte	0x00, 0xf0, 0x21, 0x00


	//----- nvinfo : EIATTR_KPARAM_INFO
	.align		4
.L_5249:
        /*002c*/ 	.byte	0x04, 0x17
        /*002e*/ 	.short	(.L_5251 - .L_5250)
.L_5250:
        /*0030*/ 	.word	0x00000000
        /*0034*/ 	.short	0x0005
        /*0036*/ 	.short	0x0024
        /*0038*/ 	.byte	0x00, 0xf0, 0x21, 0x00


	//----- nvinfo : EIATTR_KPARAM_INFO
	.align		4
.L_5251:
        /*003c*/ 	.byte	0x04, 0x17
        /*003e*/ 	.short	(.L_5253 - .L_5252)
.L_5252:
        /*0040*/ 	.word	0x00000000
        /*0044*/ 	.short	0x0004
        /*0046*/ 	.short	0x0021
        /*0048*/ 	.byte	0x00, 0xf0, 0x05, 0x00


	//----- nvinfo : EIATTR_KPARAM_INFO
	.align		4
.L_5253:
        /*004c*/ 	.byte	0x04, 0x17
        /*004e*/ 	.short	(.L_5255 - .L_5254)
.L_5254:
        /*0050*/ 	.word	0x00000000
        /*0054*/ 	.short	0x0003
        /*0056*/ 	.short	0x0020
        /*0058*/ 	.byte	0x00, 0xf0, 0x05, 0x00


	//----- nvinfo : EIATTR_KPARAM_INFO
	.align		4
.L_5255:
        /*005c*/ 	.byte	0x04, 0x17
        /*005e*/ 	.short	(.L_5257 - .L_5256)
.L_5256:
        /*0060*/ 	.word	0x00000000
        /*0064*/ 	.short	0x0002
        /*0066*/ 	.short	0x0010
        /*0068*/ 	.byte	0x00, 0xf0, 0x41, 0x00


	//----- nvinfo : EIATTR_KPARAM_INFO
	.align		4
.L_5257:
        /*006c*/ 	.byte	0x04, 0x17
        /*006e*/ 	.short	(.L_5259 - .L_5258)
.L_5258:
        /*0070*/ 	.word	0x00000000
        /*0074*/ 	.short	0x0001
        /*0076*/ 	.short	0x0008
        /*0078*/ 	.byte	0x00, 0xf0, 0x21, 0x00


	//----- nvinfo : EIATTR_KPARAM_INFO
	.align		4
.L_5259:
        /*007c*/ 	.byte	0x04, 0x17
        /*007e*/ 	.short	(.L_5261 - .L_5260)
.L_5260:
        /*0080*/ 	.word	0x00000000
        /*0084*/ 	.short	0x0000
        /*0086*/ 	.short	0x0000
        /*0088*/ 	.byte	0x00, 0xf0, 0x11, 0x00


	//----- nvinfo : EIATTR_MAXREG_COUNT
	.align		4
.L_5261:
        /*008c*/ 	.byte	0x03, 0x1b
        /*008e*/ 	.short	0x00ff


	//----- nvinfo : EIATTR_EXTERNS
	.align		4
        /*0090*/ 	.byte	0x04, 0x0f
        /*0092*/ 	.short	(.L_5263 - .L_5262)


	//   ....[0]....
	.align		4
.L_5262:
        /*0094*/ 	.word	index@(__assertfail)


	//----- nvinfo : EIATTR_MERCURY_ISA_VERSION
	.align		4
.L_5263:
        /*0098*/ 	.byte	0x03, 0x5f
        /*009a*/ 	.short	0x0000


	//----- nvinfo : EIATTR_SYSCALL_OFFSETS
	.align		4
        /*009c*/ 	.byte	0x04, 0x46
        /*009e*/ 	.short	(.L_5265 - .L_5264)


	//   ....[0]....
.L_5264:
        /*00a0*/ 	.word	0x00000f20


	//   ....[1]....
        /*00a4*/ 	.word	0x00001e40


	//   ....[2]....
        /*00a8*/ 	.word	0x00002d70


	//   ....[3]....
        /*00ac*/ 	.word	0x00003c70


	//   ....[4]....
        /*00b0*/ 	.word	0x00004cc0


	//   ....[5]....
        /*00b4*/ 	.word	0x00005c00


	//   ....[6]....
        /*00b8*/ 	.word	0x00006b30


	//   ....[7]....
        /*00bc*/ 	.word	0x00007a60


	//----- nvinfo : EIATTR_EXIT_INSTR_OFFSETS
	.align		4
.L_5265:
        /*00c0*/ 	.byte	0x04, 0x1c
        /*00c2*/ 	.short	(.L_5267 - .L_5266)


	//   ....[0]....
.L_5266:
        /*00c4*/ 	.word	0x00006be0


	//   ....[1]....
        /*00c8*/ 	.word	0x00006cf0


	//   ....[2]....
        /*00cc*/ 	.word	0x00006d10


	//   ....[3]....
        /*00d0*/ 	.word	0x00006db0


	//   ....[4]....
        /*00d4*/ 	.word	0x00006de0


	//   ....[5]....
        /*00d8*/ 	.word	0x00006e00


	//   ....[6]....
        /*00dc*/ 	.word	0x00006e90


	//   ....[7]....
        /*00e0*/ 	.word	0x00006ed0


	//   ....[8]....
        /*00e4*/ 	.word	0x00006f70


	//   ....[9]....
        /*00e8*/ 	.word	0x00006fc0


	//   ....[10]....
        /*00ec*/ 	.word	0x00006ff0


	//   ....[11]....
        /*00f0*/ 	.word	0x000070c0


	//   ....[12]....
        /*00f4*/ 	.word	0x00007100


	//   ....[13]....
        /*00f8*/ 	.word	0x00007290


	//   ....[14]....
        /*00fc*/ 	.word	0x000073f0


	//   ....[15]....
        /*0100*/ 	.word	0x00007430


	//   ....[16]....
        /*0104*/ 	.word	0x000074d0


	//   ....[17]....
        /*0108*/ 	.word	0x00007650


	//   ....[18]....
        /*010c*/ 	.word	0x000077d0


	//   ....[19]....
        /*0110*/ 	.word	0x00007930


	//   ....[20]....
        /*0114*/ 	.word	0x00007a70


	//   ....[21]....
        /*0118*/ 	.word	0x00007ab0


	//   ....[22]....
        /*011c*/ 	.word	0x00007ae0


	//----- nvinfo : EIATTR_MAX_THREADS
	.align		4
.L_5267:
        /*0120*/ 	.byte	0x04, 0x05
        /*0122*/ 	.short	(.L_5269 - .L_5268)
.L_5268:
        /*0124*/ 	.word	0x00000080
        /*0128*/ 	.word	0x00000001
        /*012c*/ 	.word	0x00000001


	//----- nvinfo : EIATTR_CRS_STACK_SIZE
	.align		4
.L_5269:
        /*0130*/ 	.byte	0x04, 0x1e
        /*0132*/ 	.short	(.L_5271 - .L_5270)
.L_5270:
        /*0134*/ 	.word	0x00000000
.L_5271:


//--------------------- .nv.info._ZN2at6native18elementwise_kernelILi128ELi4EZNS0_22gpu_kernel_impl_nocastIZNS0_50_GLOBAL__N__2680c7bb_12_PowKernel_cu_b2145a98_318429pow_tensor_scalar_kernel_implIssEEvRNS_18TensorIteratorBaseET0_EUlsE0_EEvS6_RKT_EUliE_EEviT1_ --------------------------
	.section	.nv.info._ZN2at6native18elementwise_kernelILi128ELi4EZNS0_22gpu_kernel_impl_nocastIZNS0_50_GLOBAL__N__2680c7bb_12_PowKernel_cu_b2145a98_318429pow_tensor_scalar_kernel_implIssEEvRNS_18TensorIteratorBaseET0_EUlsE0_EEvS6_RKT_EUliE_EEviT1_,"",@"SHT_CUDA_INFO"
	.sectionflags	@""
	.align	4


	//----- nvinfo : EIATTR_CUDA_API_VERSION
	.align		4
        /*0000*/ 	.byte	0x04, 0x37
        /*0002*/ 	.short	(.L_5273 - .L_5272)
.L_5272:
        /*0004*/ 	.word	0x00000082


	//----- nvinfo : EIATTR_SW2861232_WAR
	.align		4
.L_5273:
        /*0008*/ 	.byte	0x01, 0x35
	.zero		2


	//----- nvinfo : EIATTR_PARAM_CBANK
	.align		4
        /*000c*/ 	.byte	0x04, 0x0a
        /*000e*/ 	.short	(.L_5275 - .L_5274)
	.align		4
.L_5274:
        /*0010*/ 	.word	index@(.nv.constant0._ZN2at6native18elementwise_kernelILi128ELi4EZNS0_22gpu_kernel_impl_nocastIZNS0_50_GLOBAL__N__2680c7bb_12_PowKernel_cu_b2145a98_318429pow_tensor_scalar_kernel_implIssEEvRNS_18TensorIteratorBaseET0_EUlsE0_EEvS6_RKT_EUliE_EEviT1_)
        /*0014*/ 	.short	0x0160
        /*0016*/ 	.short	0x0220


	//----- nvinfo : EIATTR_CBANK_PARAM_SIZE
	.align		4
.L_5275:
        /*0018*/ 	.byte	0x03, 0x19
        /*001a*/ 	.short	0x0220


	//----- nvinfo : EIATTR_KPARAM_INFO
	.align		4
        /*001c*/ 	.byte	0x04, 0x17
        /*001e*/ 	.short	(.L_5277 - .L_5276)
.L_5276:
        /*0020*/ 	.word	0x00000000
        /*0024*/ 	.short	0x0001
        /*0026*/ 	.short	0x0008
        /*0028*/ 	.byte	0x00, 0xf0, 0x61, 0x08


	//----- nvinfo : EIATTR_KPARAM_INFO
	.align		4
.L_5277:
        /*002c*/ 	.byte	0x04, 0x17
        /*002e*/ 	.short	(.L_5279 - .L_5278)
.L_5278:
        /*0030*/ 	.word	0x00000000
        /*0034*/ 	.short	0x0000
        /*0036*/ 	.short	0x0000
        /*0038*/ 	.byte	0x00, 0xf0, 0x11, 0x00


	//----- nvinfo : EIATTR_MAXREG_COUNT
	.align		4
.L_5279:
        /*003c*/ 	.byte	0x03, 0x1b
        /*003e*/ 	.short	0x0080


	//----- nvinfo : EIATTR_MERCURY_ISA_VERSION
	.align		4
        /*0040*/ 	.byte	0x03, 0x5f
        /*0042*/ 	.short	0x0000


	//----- nvinfo : EIATTR_EXIT_INSTR_OFFSETS
	.align		4
        /*0044*/ 	.byte	0x04, 0x1c
        /*0046*/ 	.short	(.L_5281 - .L_5280)


	//   ....[0]....
.L_5280:
        /*0048*/ 	.word	0x00002da0


	//   ....[1]....
        /*004c*/ 	.word	0x00003c80


	//----- nvinfo : EIATTR_MAX_THREADS
	.align		4
.L_5281:
        /*0050*/ 	.byte	0x04, 0x05
        /*0052*/ 	.short	(.L_5283 - .L_5282)
.L_5282:
        /*0054*/ 	.word	0x00000080
        /*0058*/ 	.word	0x00000001
        /*005c*/ 	.word	0x00000001


	//----- nvinfo : EIATTR_CRS_STACK_SIZE
	.align		4
.L_5283:
        /*0060*/ 	.byte	0x04, 0x1e
        /*0062*/ 	.short	(.L_5285 - .L_5284)
.L_5284:
        /*0064*/ 	.word	0x00000000
.L_5285:


//--------------------- .nv.info._ZN2at6native27unrolled_elementwise_kernelIZNS0_50_GLOBAL__N__2680c7bb_12_PowKernel_cu_b2145a98_318429pow_tensor_scalar_kernel_implIssEEvRNS_18TensorIteratorBaseET0_EUlsE0_St5arrayIPcLm2EELi4E23TrivialOffsetCalculatorILi1EjESC_NS0_6memory15LoadWithoutCastENSD_16StoreWithoutCastEEEviT_S6_T2_T3_T4_T5_ --------------------------
	.section	.nv.info._ZN2at6native27unrolled_elementwise_kernelIZNS0_50_GLOBAL__N__2680c7bb_12_PowKernel_cu_b2145a98_318429pow_tensor_scalar_kernel_implIssEEvRNS_18TensorIteratorBaseET0_EUlsE0_St5arrayIPcLm2EELi4E23TrivialOffsetCalculatorILi1EjESC_NS0_6memory15LoadWithoutCastENSD_16StoreWithoutCastEEEviT_S6_T2_T3_T4_T5_,"",@"SHT_CUDA_INFO"
	.sectionflags	@""
	.align	4


	//----- nvinfo : EIATTR_CUDA_API_VERSION
	.align		4
        /*0000*/ 	.byte	0x04, 0x37
        /*0002*/ 	.short	(.L_5287 - .L_5286)
.L_5286:
        /*0004*/ 	.word	0x00000082


	//----- nvinfo : EIATTR_SW2861232_WAR
	.align		4
.L_5287:
        /*0008*/ 	.byte	0x01, 0x35
	.zero		2


	//----- nvinfo : EIATTR_PARAM_CBANK
	.align		4
        /*000c*/ 	.byte	0x04, 0x0a
        /*000e*/ 	.short	(.L_5289 - .L_5288)
	.align		4
.L_5288:
        /*0010*/ 	.word	index@(.nv.constant0._ZN2at6native27unrolled_elementwise_kernelIZNS0_50_GLOBAL__N__2680c7bb_12_PowKernel_cu_b2145a98_318429pow_tensor_scalar_kernel_implIssEEvRNS_18TensorIteratorBaseET0_EUlsE0_St5arrayIPcLm2EELi4E23TrivialOffsetCalculatorILi1EjESC_NS0_6memory15LoadWithoutCastENSD_16StoreWithoutCastEEEviT_S6_T2_T3_T4_T5_)
        /*0014*/ 	.short	0x0160
        /*0016*/ 	.short	0x0024


	//----- nvinfo : EIATTR_CBANK_PARAM_SIZE
	.align		4
.L_5289:
        /*0018*/ 	.byte	0x03, 0x19
        /*001a*/ 	.short	0x0024


	//----- nvinfo : EIATTR_KPARAM_INFO
	.align		4
        /*001c*/ 	.byte	0x04, 0x17
        /*001e*/ 	.short	(.L_5291 - .L_5290)
.L_5290:
        /*0020*/ 	.word	0x00000000
        /*0024*/ 	.short	0x0006
        /*0026*/ 	.short	0x0023
        /*0028*/ 	.byte	0x00, 0xf0, 0x05, 0x00


	//----- nvinfo : EIATTR_KPARAM_INFO
	.align		4
.L_5291:
        /*002c*/ 	.byte	0x04, 0x17
        /*002e*/ 	.short	(.L_5293 - .L_5292)
.L_5292:
        /*0030*/ 	.word	0x00000000
        /*0034*/ 	.short	0x0005
        /*0036*/ 	.short	0x0022
        /*0038*/ 	.byte	0x00, 0xf0, 0x05, 0x00


	//----- nvinfo : EIATTR_KPARAM_INFO
	.align		4
.L_5293:
        /*003c*/ 	.byte	0x04, 0x17
        /*003e*/ 	.short	(.L_5295 - .L_5294)
.L_5294:
        /*0040*/ 	.word	0x00000000
        /*0044*/ 	.short	0x0004
        /*0046*/ 	.short	0x0021
        /*0048*/ 	.byte	0x00, 0xf0, 0x05, 0x00


	//----- nvinfo : EIATTR_KPARAM_INFO
	.align		4
.L_5295:
        /*004c*/ 	.byte	0x04, 0x17
        /*004e*/ 	.short	(.L_5297 - .L_5296)
.L_5296:
        /*0050*/ 	.word	0x00000000
        /*0054*/ 	.short	0x0003
        /*0056*/ 	.short	0x0020
        /*0058*/ 	.byte	0x00, 0xf0, 0x05, 0x00


	//----- nvinfo : EIATTR_KPARAM_INFO
	.align		4
.L_5297:
        /*005c*/ 	.byte	0x04, 0x17
        /*005e*/ 	.short	(.L_5299 - .L_5298)
.L_5298:
        /*0060*/ 	.word	0x00000000
        /*0064*/ 	.short	0x0002
        /*0066*/ 	.short	0x0010
        /*0068*/ 	.byte	0x00, 0xf0, 0x41, 0x00


	//----- nvinfo : EIATTR_KPARAM_INFO
	.align		4
.L_5299:
        /*006c*/ 	.byte	0x04, 0x17
        /*006e*/ 	.short	(.L_5301 - .L_5300)
.L_5300:
        /*0070*/ 	.word	0x00000000
        /*0074*/ 	.short	0x0001
        /*0076*/ 	.short	0x0008
        /*0078*/ 	.byte	0x00, 0xf0, 0x21, 0x00


	//----- nvinfo : EIATTR_KPARAM_INFO
	.align		4
.L_5301:
        /*007c*/ 	.byte	0x04, 0x17
        /*007e*/ 	.short	(.L_5303 - .L_5302)
.L_5302:
        /*0080*/ 	.word	0x00000000
        /*0084*/ 	.short	0x0000
        /*0086*/ 	.short	0x0000
        /*0088*/ 	.byte	0x00, 0xf0, 0x11, 0x00


	//----- nvinfo : EIATTR_MAXREG_COUNT
	.align		4
.L_5303:
        /*008c*/ 	.byte	0x03, 0x1b
        /*008e*/ 	.short	0x00ff


	//----- nvinfo : EIATTR_MERCURY_ISA_VERSION
	.align		4
        /*0090*/ 	.byte	0x03, 0x5f
        /*0092*/ 	.short	0x0000


	//----- nvinfo : EIATTR_EXIT_INSTR_OFFSETS
	.align		4
        /*0094*/ 	.byte	0x04, 0x1c
        /*0096*/ 	.short	(.L_5305 - .L_5304)


	//   ....[0]....
.L_5304:
        /*0098*/ 	.word	0x00000470


	//   ....[1]....
        /*009c*/ 	.word	0x00000510


	//----- nvinfo : EIATTR_MAX_THREADS
	.align		4
.L_5305:
        /*00a0*/ 	.byte	0x04, 0x05
        /*00a2*/ 	.short	(.L_5307 - .L_5306)
.L_5306:
        /*00a4*/ 	.word	0x00000080
        /*00a8*/ 	.word	0x00000001
        /*00ac*/ 	.word	0x00000001


	//----- nvinfo : EIATTR_CRS_STACK_SIZE
	.align		4
.L_5307:
        /*00b0*/ 	.byte	0x04, 0x1e
        /*00b2*/ 	.short	(.L_5309 - .L_5308)
.L_5308:
        /*00b4*/ 	.word	0x00000000
.L_5309:


//--------------------- .nv.info._ZN2at6native29vectorized_elementwise_kernelILi2EZNS0_50_GLOBAL__N__2680c7bb_12_PowKernel_cu_b2145a98_318429pow_tensor_scalar_kernel_implIssEEvRNS_18TensorIteratorBaseET0_EUlsE0_St5arrayIPcLm2EEEEviS6_T1_ --------------------------
	.section	.nv.info._ZN2at6native29vectorized_elementwise_kernelILi2EZNS0_50_GLOBAL__N__2680c7bb_12_PowKernel_cu_b2145a98_318429pow_tensor_scalar_kernel_implIssEEvRNS_18TensorIteratorBaseET0_EUlsE0_St5arrayIPcLm2EEEEviS6_T1_,"",@"SHT_CUDA_INFO"
	.sectionflags	@""
	.align	4


	//----- nvinfo : EIATTR_CUDA_API_VERSION
	.align		4
        /*0000*/ 	.byte	0x04, 0x37
        /*0002*/ 	.short	(.L_5311 - .L_5310)
.L_5310:
        /*0004*/ 	.word	0x00000082


	//----- nvinfo : EIATTR_SW2861232_WAR
	.align		4
.L_5311:
        /*0008*/ 	.byte	0x01, 0x35
	.zero		2


	//----- nvinfo : EIATTR_PARAM_CBANK
	.align		4
        /*000c*/ 	.byte	0x04, 0x0a
        /*000e*/ 	.short	(.L_5313 - .L_5312)
	.align		4
.L_5312:
        /*0010*/ 	.word	index@(.nv.constant0._ZN2at6native29vectorized_elementwise_kernelILi2EZNS0_50_GLOBAL__N__2680c7bb_12_PowKernel_cu_b2145a98_318429pow_tensor_scalar_kernel_implIssEEvRNS_18TensorIteratorBaseET0_EUlsE0_St5arrayIPcLm2EEEEviS6_T1_)
        /*0014*/ 	.short	0x0160
        /*0016*/ 	.short	0x0020


	//----- nvinfo : EIATTR_CBANK_PARAM_SIZE
	.align		4
.L_5313:
        /*0018*/ 	.byte	0x03, 0x19
        /*001a*/ 	.short	0x0020


	//----- nvinfo : EIATTR_KPARAM_INFO
	.align		4
        /*001c*/ 	.byte	0x04, 0x17
        /*001e*/ 	.short	(.L_5315 - .L_5314)
.L_5314:
        /*0020*/ 	.word	0x00000000
        /*0024*/ 	.short	0x0002
        /*0026*/ 	.short	0x0010
        /*0028*/ 	.byte	0x00, 0xf0, 0x41, 0x00


	//----- nvinfo : EIATTR_KPARAM_INFO
	.align		4
.L_5315:
        /*002c*/ 	.byte	0x04, 0x17
        /*002e*/ 	.short	(.L_5317 - .L_5316)
.L_5316:
        /*0030*/ 	.word	0x00000000
        /*0034*/ 	.short	0x0001
        /*0036*/ 	.short	0x0008
        /*0038*/ 	.byte	0x00, 0xf0, 0x21, 0x00


	//----- nvinfo : EIATTR_KPARAM_INFO
	.align		4
.L_5317:
        /*003c*/ 	.byte	0x04, 0x17
        /*003e*/ 	.short	(.L_5319 - .L_5318)
.L_5318:
        /*0040*/ 	.word	0x00000000
        /*0044*/ 	.short	0x0000
        /*0046*/ 	.short	0x0000
        /*0048*/ 	.byte	0x00, 0xf0, 0x11, 0x00


	//----- nvinfo : EIATTR_MAXREG_COUNT
	.align		4
.L_5319:
        /*004c*/ 	.byte	0x03, 0x1b
        /*004e*/ 	.short	0x00ff


	//----- nvinfo : EIATTR_MERCURY_ISA_VERSION
	.align		4
        /*0050*/ 	.byte	0x03, 0x5f
        /*0052*/ 	.short	0x0000


	//----- nvinfo : EIATTR_EXIT_INSTR_OFFSETS
	.align		4
        /*0054*/ 	.byte	0x04, 0x1c
        /*0056*/ 	.short	(.L_5321 - .L_5320)


	//   ....[0]....
.L_5320:
        /*0058*/ 	.word	0x000003f0


	//   ....[1]....
        /*005c*/ 	.word	0x00000cf0


	//   ....[2]....
        /*0060*/ 	.word	0x00000d90


	//----- nvinfo : EIATTR_MAX_THREADS
	.align		4
.L_5321:
        /*0064*/ 	.byte	0x04, 0x05
        /*0066*/ 	.short	(.L_5323 - .L_5322)
.L_5322:
        /*0068*/ 	.word	0x00000080
        /*006c*/ 	.word	0x00000001
        /*0070*/ 	.word	0x00000001


	//----- nvinfo : EIATTR_CRS_STACK_SIZE
	.align		4
.L_5323:
        /*0074*/ 	.byte	0x04, 0x1e
        /*0076*/ 	.short	(.L_5325 - .L_5324)
.L_5324:
        /*0078*/ 	.word	0x00000000
.L_5325:


//--------------------- .nv.info._ZN2at6native29vectorized_elementwise_kernelILi4EZNS0_50_GLOBAL__N__2680c7bb_12_PowKernel_cu_b2145a98_318429pow_tensor_scalar_kernel_implIssEEvRNS_18TensorIteratorBaseET0_EUlsE0_St5arrayIPcLm2EEEEviS6_T1_ --------------------------
	.section	.nv.info._ZN2at6native29vectorized_elementwise_kernelILi4EZNS0_50_GLOBAL__N__2680c7bb_12_PowKernel_cu_b2145a98_318429pow_tensor_scalar_kernel_implIssEEvRNS_18TensorIteratorBaseET0_EUlsE0_St5arrayIPcLm2EEEEviS6_T1_,"",@"SHT_CUDA_INFO"
	.sectionflags	@""
	.align	4


	//----- nvinfo : EIATTR_CUDA_API_VERSION
	.align		4
        /*0000*/ 	.byte	0x04, 0x37
        /*0002*/ 	.short	(.L_5327 - .L_5326)
.L_5326:
        /*0004*/ 	.word	0x00000082


	//----- nvinfo : EIATTR_SW2861232_WAR
	.align		4
.L_5327:
        /*0008*/ 	.byte	0x01, 0x35
	.zero		2


	//----- nvinfo : EIATTR_PARAM_CBANK
	.align		4
        /*000c*/ 	.byte	0x04, 0x0a
        /*000e*/ 	.short	(.L_5329 - .L_5328)
	.align		4
.L_5328:
        /*0010*/ 	.word	index@(.nv.constant0._ZN2at6native29vectorized_elementwise_kernelILi4EZNS0_50_GLOBAL__N__2680c7bb_12_PowKernel_cu_b2145a98_318429pow_tensor_scalar_kernel_implIssEEvRNS_18TensorIteratorBaseET0_EUlsE0_St5arrayIPcLm2EEEEviS6_T1_)
        /*0014*/ 	.short	0x0160
        /*0016*/ 	.short	0x0020


	//----- nvinfo : EIATTR_CBANK_PARAM_SIZE
	.align		4
.L_5329:
        /*0018*/ 	.byte	0x03, 0x19
        /*001a*/ 	.short	0x0020


	//----- nvinfo : EIATTR_KPARAM_INFO
	.align		4
        /*001c*/ 	.byte	0x04, 0x17
        /*001e*/ 	.short	(.L_5331 - .L_5330)
.L_5330:
        /*0020*/ 	.word	0x00000000
        /*0024*/ 	.short	0x0002
        /*0026*/ 	.short	0x0010
        /*0028*/ 	.byte	0x00, 0xf0, 0x41, 0x00


	//----- nvinfo : EIATTR_KPARAM_INFO
	.align		4
.L_5331:
        /*002c*/ 	.byte	0x04, 0x17
        /*002e*/ 	.short	(.L_5333 - .L_5332)
.L_5332:
        /*0030*/ 	.word	0x00000000
        /*0034*/ 	.short	0x0001
        /*0036*/ 	.short	0x0008
        /*0038*/ 	.byte	0x00, 0xf0, 0x21, 0x00


	//----- nvinfo : EIATTR_KPARAM_INFO
	.align		4
.L_5333:
        /*003c*/ 	.byte	0x04, 0x17
        /*003e*/ 	.short	(.L_5335 - .L_5334)
.L_5334:
        /*0040*/ 	.word	0x00000000
        /*0044*/ 	.short	0x0000
        /*0046*/ 	.short	0x0000
        /*0048*/ 	.byte	0x00, 0xf0, 0x11, 0x00


	//----- nvinfo : EIATTR_MAXREG_COUNT
	.align		4
.L_5335:
        /*004c*/ 	.byte	0x03, 0x1b
        /*004e*/ 	.short	0x00ff


	//----- nvinfo : EIATTR_MERCURY_ISA_VERSION
	.align		4
        /*0050*/ 	.byte	0x03, 0x5f
        /*0052*/ 	.short	0x0000


	//----- nvinfo : EIATTR_EXIT_INSTR_OFFSETS
	.align		4
        /*0054*/ 	.byte	0x04, 0x1c
        /*0056*/ 	.short	(.L_5337 - .L_5336)


	//   ....[0]....
.L_5336:
        /*0058*/ 	.word	0x000003d0


	//   ....[1]....
        /*005c*/ 	.word	0x00000cd0


	//   ....[2]....
        /*0060*/ 	.word	0x00000d70


	//----- nvinfo : EIATTR_MAX_THREADS
	.align		4
.L_5337:
        /*0064*/ 	.byte	0x04, 0x05
        /*0066*/ 	.short	(.L_5339 - .L_5338)
.L_5338:
        /*0068*/ 	.word	0x00000080
        /*006c*/ 	.word	0x00000001
        /*0070*/ 	.word	0x00000001


	//----- nvinfo : EIATTR_CRS_STACK_SIZE
	.align		4
.L_5339:
        /*0074*/ 	.byte	0x04, 0x1e
        /*0076*/ 	.short	(.L_5341 - .L_5340)
.L_5340:
        /*0078*/ 	.word	0x00000000
.L_5341:


//--------------------- .nv.info._ZN2at6native29vectorized_elementwise_kernelILi8EZNS0_50_GLOBAL__N__2680c7bb_12_PowKernel_cu_b2145a98_318429pow_tensor_scalar_kernel_implIssEEvRNS_18TensorIteratorBaseET0_EUlsE0_St5arrayIPcLm2EEEEviS6_T1_ --------------------------
	.section	.nv.info._ZN2at6native29vectorized_elementwise_kernelILi8EZNS0_50_GLOBAL__N__2680c7bb_12_PowKernel_cu_b2145a98_318429pow_tensor_scalar_kernel_implIssEEvRNS_18TensorIteratorBaseET0_EUlsE0_St5arrayIPcLm2EEEEviS6_T1_,"",@"SHT_CUDA_INFO"
	.sectionflags	@""
	.align	4


	//----- nvinfo : EIATTR_CUDA_API_VERSION
	.align		4
        /*0000*/ 	.byte	0x04, 0x37
        /*0002*/ 	.short	(.L_5343 - .L_5342)
.L_5342:
        /*0004*/ 	.word	0x00000082


	//----- nvinfo : EIATTR_SW2861232_WAR
	.align		4
.L_5343:
        /*0008*/ 	.byte	0x01, 0x35
	.zero		2


	//----- nvinfo : EIATTR_PARAM_CBANK
	.align		4
        /*000c*/ 	.byte	0x04, 0x0a
        /*000e*/ 	.short	(.L_5345 - .L_5344)
	.align		4
.L_5344:
        /*0010*/ 	.word	index@(.nv.constant0._ZN2at6native29vectorized_elementwise_kernelILi8EZNS0_50_GLOBAL__N__2680c7bb_12_PowKernel_cu_b2145a98_318429pow_tensor_scalar_kernel_implIssEEvRNS_18TensorIteratorBaseET0_EUlsE0_St5arrayIPcLm2EEEEviS6_T1_)
        /*0014*/ 	.short	0x0160
        /*0016*/ 	.short	0x0020


	//----- nvinfo : EIATTR_CBANK_PARAM_SIZE
	.align		4
.L_5345:
        /*0018*/ 	.byte	0x03, 0x19
        /*001a*/ 	.short	0x0020


	//----- nvinfo : EIATTR_KPARAM_INFO
	.align		4
        /*001c*/ 	.byte	0x04, 0x17
        /*001e*/ 	.short	(.L_5347 - .L_5346)
.L_5346:
        /*0020*/ 	.word	0x00000000
        /*0024*/ 	.short	0x0002
        /*0026*/ 	.short	0x0010
        /*0028*/ 	.byte	0x00, 0xf0, 0x41, 0x00


	//----- nvinfo : EIATTR_KPARAM_INFO
	.align		4
.L_5347:
        /*002c*/ 	.byte	0x04, 0x17
        /*002e*/ 	.short	(.L_5349 - .L_5348)
.L_5348:
        /*0030*/ 	.word	0x00000000
        /*0034*/ 	.short	0x0001
        /*0036*/ 	.short	0x0008
        /*0038*/ 	.byte	0x00, 0xf0, 0x21, 0x00


	//----- nvinfo : EIATTR_KPARAM_INFO
	.align		4
.L_5349:
        /*003c*/ 	.byte	0x04, 0x17
        /*003e*/ 	.short	(.L_5351 - .L_5350)
.L_5350:
        /*0040*/ 	.word	0x00000000
        /*0044*/ 	.short	0x0000
        /*0046*/ 	.short	0x0000
        /*0048*/ 	.byte	0x00, 0xf0, 0x11, 0x00


	//----- nvinfo : EIATTR_MAXREG_COUNT
	.align		4
.L_5351:
        /*004c*/ 	.byte	0x03, 0x1b
        /*004e*/ 	.short	0x00ff


	//----- nvinfo : EIATTR_MERCURY_ISA_VERSION
	.align		4
        /*0050*/ 	.byte	0x03, 0x5f
        /*0052*/ 	.short	0x0000


	//----- nvinfo : EIATTR_EXIT_INSTR_OFFSETS
	.align		4
        /*0054*/ 	.byte	0x04, 0x1c
        /*0056*/ 	.short	(.L_5353 - .L_5352)


	//   ....[0]....
.L_5352:
        /*0058*/ 	.word	0x00000010


	//----- nvinfo : EIATTR_MAX_THREADS
	.align		4
.L_5353:
        /*005c*/ 	.byte	0x04, 0x05
        /*005e*/ 	.short	(.L_5355 - .L_5354)
.L_5354:
        /*0060*/ 	.word	0x00000080
        /*0064*/ 	.word	0x00000001
        /*0068*/ 	.word	0x00000001
.L_5355:


//--------------------- .nv.info._ZN2at6native18elementwise_kernelILi128ELi4EZNS0_15gpu_kernel_implIZNS0_50_GLOBAL__N__2680c7bb_12_PowKernel_cu_b2145a98_318429pow_tensor_scalar_kernel_implIssEEvRNS_18TensorIteratorBaseET0_EUlsE_EEvS6_RKT_EUliE_EEviT1_ --------------------------
	.section	.nv.info._ZN2at6native18elementwise_kernelILi128ELi4EZNS0_15gpu_kernel_implIZNS0_50_GLOBAL__N__2680c7bb_12_PowKernel_cu_b2145a98_318429pow_tensor_scalar_kernel_implIssEEvRNS_18TensorIteratorBaseET0_EUlsE_EEvS6_RKT_EUliE_EEviT1_,"",@"SHT_CUDA_INFO"
	.sectionflags	@""
	.align	4


	//----- nvinfo : EIATTR_CUDA_API_VERSION
	.align		4
        /*0000*/ 	.byte	0x04, 0x37
        /*0002*/ 	.short	(.L_5357 - .L_5356)
.L_5356:
        /*0004*/ 	.word	0x00000082


	//----- nvinfo : EIATTR_SW2861232_WAR
	.align		4
.L_5357:
        /*0008*/ 	.byte	0x01, 0x35
	.zero		2


	//----- nvinfo : EIATTR_PARAM_CBANK
	.align		4
        /*000c*/ 	.byte	0x04, 0x0a
        /*000e*/ 	.short	(.L_5359 - .L_5358)
	.align		4
.L_5358:
        /*0010*/ 	.word	index@(.nv.constant0._ZN2at6native18elementwise_kernelILi128ELi4EZNS0_15gpu_kernel_implIZNS0_50_GLOBAL__N__2680c7bb_12_PowKernel_cu_b2145a98_318429pow_tensor_scalar_kernel_implIssEEvRNS_18TensorIteratorBaseET0_EUlsE_EEvS6_RKT_EUliE_EEviT1_)
        /*0014*/ 	.short	0x0160
        /*0016*/ 	.short	0x0228


	//----- nvinfo : EIATTR_CBANK_PARAM_SIZE
	.align		4
.L_5359:
        /*0018*/ 	.byte	0x03, 0x19
        /*001a*/ 	.short	0x0228


	//----- nvinfo : EIATTR_KPARAM_INFO
	.align		4
        /*001c*/ 	.byte	0x04, 0x17
        /*001e*/ 	.short	(.L_5361 - .L_5360)
.L_5360:
        /*0020*/ 	.word	0x00000000
        /*0024*/ 	.short	0x0001
        /*0026*/ 	.short	0x0008
        /*0028*/ 	.byte	0x00, 0xf0, 0x81, 0x08


	//----- nvinfo : EIATTR_KPARAM_INFO
	.align		4
.L_5361:
        /*002c*/ 	.byte	0x04, 0x17
        /*002e*/ 	.short	(.L_5363 - .L_5362)
.L_5362:
        /*0030*/ 	.word	0x00000000
        /*0034*/ 	.short	0x0000
        /*0036*/ 	.short	0x0000
        /*0038*/ 	.byte	0x00, 0xf0, 0x11, 0x00


	//----- nvinfo : EIATTR_MAXREG_COUNT
	.align		4
.L_5363:
        /*003c*/ 	.byte	0x03, 0x1b
        /*003e*/ 	.short	0x0080


	//----- nvinfo : EIATTR_EXTERNS
	.align		4
        /*0040*/ 	.byte	0x04, 0x0f
        /*0042*/ 	.short	(.L_5365 - .L_5364)


	//   ....[0]....
	.align		4
.L_5364:
        /*0044*/ 	.word	index@(__assertfail)


	//----- nvinfo : EIATTR_MERCURY_ISA_VERSION
	.align		4
.L_5365:
        /*0048*/ 	.byte	0x03, 0x5f
        /*004a*/ 	.short	0x0000


	//----- nvinfo : EIATTR_SYSCALL_OFFSETS
	.align		4
        /*004c*/ 	.byte	0x04, 0x46
        /*004e*/ 	.short	(.L_5367 - .L_5366)


	//   ....[0]....
.L_5366:
        /*0050*/ 	.word	0x00001d10


	//   ....[1]....
        /*0054*/ 	.word	0x00002bd0


	//   ....[2]....
        /*0058*/ 	.word	0x00004940


	//   ....[3]....
        /*005c*/ 	.word	0x00005800


	//   ....[4]....
        /*0060*/ 	.word	0x00007540


	//   ....[5]....
        /*0064*/ 	.word	0x00008400


	//   ....[6]....
        /*0068*/ 	.word	0x0000a150


	//   ....[7]....
        /*006c*/ 	.word	0x0000b010


	//----- nvinfo : EIATTR_EXIT_INSTR_OFFSETS
	.align		4
.L_5367:
        /*0070*/ 	.byte	0x04, 0x1c
        /*0072*/ 	.short	(.L_5369 - .L_5368)


	//   ....[0]....
.L_5368:
        /*0074*/ 	.word	0x000084b0


	//   ....[1]....
        /*0078*/ 	.word	0x0000a2a0


	//   ....[2]....
        /*007c*/ 	.word	0x0000a2c0


	//   ....[3]....
        /*0080*/ 	.word	0x0000a360


	//   ....[4]....
        /*0084*/ 	.word	0x0000a390


	//   ....[5]....
        /*0088*/ 	.word	0x0000a3b0


	//   ....[6]....
        /*008c*/ 	.word	0x0000a440


	//   ....[7]....
        /*0090*/ 	.word	0x0000a480


	//   ....[8]....
        /*0094*/ 	.word	0x0000a520


	//   ....[9]....
        /*0098*/ 	.word	0x0000a570


	//   ....[10]....
        /*009c*/ 	.word	0x0000a5a0


	//   ....[11]....
        /*00a0*/ 	.word	0x0000a670


	//   ....[12]....
        /*00a4*/ 	.word	0x0000a6b0


	//   ....[13]....
        /*00a8*/ 	.word	0x0000a840


	//   ....[14]....
        /*00ac*/ 	.word	0x0000a9a0


	//   ....[15]....
        /*00b0*/ 	.word	0x0000a9e0


	//   ....[16]....
        /*00b4*/ 	.word	0x0000aa80


	//   ....[17]....
        /*00b8*/ 	.word	0x0000ac00


	//   ....[18]....
        /*00bc*/ 	.word	0x0000ad80


	//   ....[19]....
        /*00c0*/ 	.word	0x0000aee0


	//   ....[20]....
        /*00c4*/ 	.word	0x0000b020


	//   ....[21]....
        /*00c8*/ 	.word	0x0000b060


	//   ....[22]....
        /*00cc*/ 	.word	0x0000b090


	//----- nvinfo : EIATTR_MAX_THREADS
	.align		4
.L_5369:
        /*00d0*/ 	.byte	0x04, 0x05
        /*00d2*/ 	.short	(.L_5371 - .L_5370)
.L_5370:
        /*00d4*/ 	.word	0x00000080
        /*00d8*/ 	.word	0x00000001
        /*00dc*/ 	.word	0x00000001


	//----- nvinfo : EIATTR_CRS_STACK_SIZE
	.align		4
.L_5371:
        /*00e0*/ 	.byte	0x04, 0x1e
        /*00e2*/ 	.short	(.L_5373 - .L_5372)
.L_5372:
        /*00e4*/ 	.word	0x00000000
.L_5373:


//--------------------- .nv.info._ZN2at6native27unrolled_elementwise_kernelIZNS0_50_GLOBAL__N__2680c7bb_12_PowKernel_cu_b2145a98_318429pow_tensor_scalar_kernel_implIssEEvRNS_18TensorIteratorBaseET0_EUlsE_St5arrayIPcLm2EELi4E23TrivialOffsetCalculatorILi1EjESC_NS0_6memory12LoadWithCastILi1EEENSD_13StoreWithCastILi1EEEEEviT_S6_T2_T3_T4_T5_ --------------------------
	.section	.nv.info._ZN2at6native27unrolled_elementwise_kernelIZNS0_50_GLOBAL__N__2680c7bb_12_PowKernel_cu_b2145a98_318429pow_tensor_scalar_kernel_implIssEEvRNS_18TensorIteratorBaseET0_EUlsE_St5arrayIPcLm2EELi4E23TrivialOffsetCalculatorILi1EjESC_NS0_6memory12LoadWithCastILi1EEENSD_13StoreWithCastILi1EEEEEviT_S6_T2_T3_T4_T5_,"",@"SHT_CUDA_INFO"
	.sectionflags	@""
	.align	4


	//----- nvinfo : EIATTR_CUDA_API_VERSION
	.align		4
        /*0000*/ 	.byte	0x04, 0x37
        /*0002*/ 	.short	(.L_5375 - .L_5374)
.L_5374:
        /*0004*/ 	.word	0x00000082


	//----- nvinfo : EIATTR_SW2861232_WAR
	.align		4
.L_5375:
        /*0008*/ 	.byte	0x01, 0x35
	.zero		2


	//----- nvinfo : EIATTR_PARAM_CBANK
	.align		4
        /*000c*/ 	.byte	0x04, 0x0a
        /*000e*/ 	.short	(.L_5377 - .L_5376)
	.align		4
.L_5376:
        /*0010*/ 	.word	index@(.nv.constant0._ZN2at6native27unrolled_elementwise_kernelIZNS0_50_GLOBAL__N__2680c7bb_12_PowKernel_cu_b2145a98_318429pow_tensor_scalar_kernel_implIssEEvRNS_18TensorIteratorBaseET0_EUlsE_St5arrayIPcLm2EELi4E23TrivialOffsetCalculatorILi1EjESC_NS0_6memory12LoadWithCastILi1EEENSD_13StoreWithCastILi1EEEEEviT_S6_T2_T3_T4_T5_)
        /*0014*/ 	.short	0x0160
        /*0016*/ 	.short	0x0034


	//----- nvinfo : EIATTR_CBANK_PARAM_SIZE
	.align		4
.L_5377:
        /*0018*/ 	.byte	0x03, 0x19
        /*001a*/ 	.short	0x0034


	//----- nvinfo : EIATTR_KPARAM_INFO
	.align		4
        /*001c*/ 	.byte	0x04, 0x17
        /*001e*/ 	.short	(.L_5379 - .L_5378)
.L_5378:
        /*0020*/ 	.word	0x00000000
        /*0024*/ 	.short	0x0006
        /*0026*/ 	.short	0x002c
        /*0028*/ 	.byte	0x00, 0xf0, 0x21, 0x00


	//----- nvinfo : EIATTR_KPARAM_INFO
	.align		4
.L_5379:
        /*002c*/ 	.byte	0x04, 0x17
        /*002e*/ 	.short	(.L_5381 - .L_5380)
.L_5380:
        /*0030*/ 	.word	0x00000000
        /*0034*/ 	.short	0x0005
        /*0036*/ 	.short	0x0024
        /*0038*/ 	.byte	0x00, 0xf0, 0x21, 0x00


	//----- nvinfo : EIATTR_KPARAM_INFO
	.align		4
.L_5381:
        /*003c*/ 	.byte	0x04, 0x17
        /*003e*/ 	.short	(.L_5383 - .L_5382)
.L_5382:
        /*0040*/ 	.word	0x00000000
        /*0044*/ 	.short	0x0004
        /*0046*/ 	.short	0x0021
        /*0048*/ 	.byte	0x00, 0xf0, 0x05, 0x00


	//----- nvinfo : EIATTR_KPARAM_INFO
	.align		4
.L_5383:
        /*004c*/ 	.byte	0x04, 0x17
        /*004e*/ 	.short	(.L_5385 - .L_5384)
.L_5384:
        /*0050*/ 	.word	0x00000000
        /*0054*/ 	.short	0x0003
        /*0056*/ 	.short	0x0020
        /*0058*/ 	.byte	0x00, 0xf0, 0x05, 0x00


	//----- nvinfo : EIATTR_KPARAM_INFO
	.align		4
.L_5385:
        /*005c*/ 	.byte	0x04, 0x17
        /*005e*/ 	.short	(.L_5387 - .L_5386)
.L_5386:
        /*0060*/ 	.word	0x00000000
        /*0064*/ 	.short	0x0002
        /*0066*/ 	.short	0x0010
        /*0068*/ 	.byte	0x00, 0xf0, 0x41, 0x00


	//----- nvinfo : EIATTR_KPARAM_INFO
	.align		4
.L_5387:
        /*006c*/ 	.byte	0x04, 0x17
        /*006e*/ 	.short	(.L_5389 - .L_5388)
.L_5388:
        /*0070*/ 	.word	0x00000000
        /*0074*/ 	.short	0x0001
        /*0076*/ 	.short	0x0008
        /*0078*/ 	.byte	0x00, 0xf0, 0x21, 0x00


	//----- nvinfo : EIATTR_KPARAM_INFO
	.align		4
.L_5389:
        /*007c*/ 	.byte	0x04, 0x17
        /*007e*/ 	.short	(.L_5391 - .L_5390)
.L_5390:
        /*0080*/ 	.word	0x00000000
        /*0084*/ 	.short	0x0000
        /*0086*/ 	.short	0x0000
        /*0088*/ 	.byte	0x00, 0xf0, 0x11, 0x00


	//----- nvinfo : EIATTR_MAXREG_COUNT
	.align		4
.L_5391:
        /*008c*/ 	.byte	0x03, 0x1b
        /*008e*/ 	.short	0x00ff


	//----- nvinfo : EIATTR_EXTERNS
	.align		4
        /*0090*/ 	.byte	0x04, 0x0f
        /*0092*/ 	.short	(.L_5393 - .L_5392)


	//   ....[0]....
	.align		4
.L_5392:
        /*0094*/ 	.word	index@(__assertfail)


	//----- nvinfo : EIATTR_MERCURY_ISA_VERSION
	.align		4
.L_5393:
        /*0098*/ 	.byte	0x03, 0x5f
        /*009a*/ 	.short	0x0000


	//----- nvinfo : EIATTR_SYSCALL_OFFSETS
	.align		4
        /*009c*/ 	.byte	0x04, 0x46
        /*009e*/ 	.short	(.L_5395 - .L_5394)


	//   ....[0]....
.L_5394:
        /*00a0*/ 	.word	0x00000f20


	//   ....[1]....
        /*00a4*/ 	.word	0x00001e40


	//   ....[2]....
        /*00a8*/ 	.word	0x00002d70


	//   ....[3]....
        /*00ac*/ 	.word	0x00003c70


	//   ....[4]....
        /*00b0*/ 	.word	0x00004c30


	//   ....[5]....
        /*00b4*/ 	.word	0x00005b70


	//   ....[6]....
        /*00b8*/ 	.word	0x00006aa0


	//   ....[7]....
        /*00bc*/ 	.word	0x000079d0


	//----- nvinfo : EIATTR_EXIT_INSTR_OFFSETS
	.align		4
.L_5395:
        /*00c0*/ 	.byte	0x04, 0x1c
        /*00c2*/ 	.short	(.L_5397 - .L_5396)


	//   ....[0]....
.L_5396:
        /*00c4*/ 	.word	0x00006b50


	//   ....[1]....
        /*00c8*/ 	.word	0x00006c60


	//   ....[2]....
        /*00cc*/ 	.word	0x00006c80


	//   ....[3]....
        /*00d0*/ 	.word	0x00006d20


	//   ....[4]....
        /*00d4*/ 	.word	0x00006d50


	//   ....[5]....
        /*00d8*/ 	.word	0x00006d70


	//   ....[6]....
        /*00dc*/ 	.word	0x00006e00


	//   ....[7]....
        /*00e0*/ 	.word	0x00006e40


	//   ....[8]....
        /*00e4*/ 	.word	0x00006ee0


	//   ....[9]....
        /*00e8*/ 	.word	0x00006f30


	//   ....[10]....
        /*00ec*/ 	.word	0x00006f60


	//   ....[11]....
        /*00f0*/ 	.word	0x00007030


	//   ....[12]....
        /*00f4*/ 	.word	0x00007070


	//   ....[13]....
        /*00f8*/ 	.word	0x00007200


	//   ....[14]....
        /*00fc*/ 	.word	0x00007360


	//   ....[15]....
        /*0100*/ 	.word	0x000073a0


	//   ....[16]....
        /*0104*/ 	.word	0x00007440


	//   ....[17]....
        /*0108*/ 	.word	0x000075c0


	//   ....[18]....
        /*010c*/ 	.word	0x00007740


	//   ....[19]....
        /*0110*/ 	.word	0x000078a0


	//   ....[20]....
        /*0114*/ 	.word	0x000079e0


	//   ....[21]....
        /*0118*/ 	.word	0x00007a20


	//   ....[22]....
        /*011c*/ 	.word	0x00007a50


	//----- nvinfo : EIATTR_MAX_THREADS
	.align		4
.L_5397:
        /*0120*/ 	.byte	0x04, 0x05
        /*0122*/ 	.short	(.L_5399 - .L_5398)
.L_5398:
        /*0124*/ 	.word	0x00000080
        /*0128*/ 	.word	0x00000001
        /*012c*/ 	.word	0x00000001


	//----- nvinfo : EIATTR_CRS_STACK_SIZE
	.align		4
.L_5399:
        /*0130*/ 	.byte	0x04, 0x1e
        /*0132*/ 	.short	(.L_5401 - .L_5400)
.L_5400:
        /*0134*/ 	.word	0x00000000
.L_5401:


//--------------------- .nv.info._ZN2at6native18elementwise_kernelILi128ELi4EZNS0_22gpu_kernel_impl_nocastIZNS0_50_GLOBAL__N__2680c7bb_12_PowKernel_cu_b2145a98_318429pow_tensor_scalar_kernel_implIssEEvRNS_18TensorIteratorBaseET0_EUlsE_EEvS6_RKT_EUliE_EEviT1_ --------------------------
	.section	.nv.info._ZN2at6native18elementwise_kernelILi128ELi4EZNS0_22gpu_kernel_impl_nocastIZNS0_50_GLOBAL__N__2680c7bb_12_PowKernel_cu_b2145a98_318429pow_tensor_scalar_kernel_implIssEEvRNS_18TensorIteratorBaseET0_EUlsE_EEvS6_RKT_EUliE_EEviT1_,"",@"SHT_CUDA_INFO"
	.sectionflags	@""
	.align	4


	//----- nvinfo : EIATTR_CUDA_API_VERSION
	.align		4
        /*0000*/ 	.byte	0x04, 0x37
        /*0002*/ 	.short	(.L_5403 - .L_5402)
.L_5402:
        /*0004*/ 	.word	0x00000082


	//----- nvinfo : EIATTR_SW2861232_WAR
	.align		4
.L_5403:
        /*0008*/ 	.byte	0x01, 0x35
	.zero		2


	//----- nvinfo : EIATTR_PARAM_CBANK
	.align		4
        /*000c*/ 	.byte	0x04, 0x0a
        /*000e*/ 	.short	(.L_5405 - .L_5404)
	.align		4
.L_5404:
        /*0010*/ 	.word	index@(.nv.constant0._ZN2at6native18elementwise_kernelILi128ELi4EZNS0_22gpu_kernel_impl_nocastIZNS0_50_GLOBAL__N__2680c7bb_12_PowKernel_cu_b2145a98_318429pow_tensor_scalar_kernel_implIssEEvRNS_18TensorIteratorBaseET0_EUlsE_EEvS6_RKT_EUliE_EEviT1_)
        /*0014*/ 	.short	0x0160
        /*0016*/ 	.short	0x0220


	//----- nvinfo : EIATTR_CBANK_PARAM_SIZE
	.align		4
.L_5405:
        /*0018*/ 	.byte	0x03, 0x19
        /*001a*/ 	.short	0x0220


	//----- nvinfo : EIATTR_KPARAM_INFO
	.align		4
        /*001c*/ 	.byte	0x04, 0x17
        /*001e*/ 	.short	(.L_5407 - .L_5406)
.L_5406:
        /*0020*/ 	.word	0x00000000
        /*0024*/ 	.short	0x0001
        /*0026*/ 	.short	0x0008
        /*0028*/ 	.byte	0x00, 0xf0, 0x61, 0x08


	//----- nvinfo : EIATTR_KPARAM_INFO
	.align		4
.L_5407:
        /*002c*/ 	.byte	0x04, 0x17
        /*002e*/ 	.short	(.L_5409 - .L_5408)
.L_5408:
        /*0030*/ 	.word	0x00000000
        /*0034*/ 	.short	0x0000
        /*0036*/ 	.short	0x0000
        /*0038*/ 	.byte	0x00, 0xf0, 0x11, 0x00


	//----- nvinfo : EIATTR_MAXREG_COUNT
	.align		4
.L_5409:
        /*003c*/ 	.byte	0x03, 0x1b
        /*003e*/ 	.short	0x0080


	//----- nvinfo : EIATTR_MERCURY_ISA_VERSION
	.align		4
        /*0040*/ 	.byte	0x03, 0x5f
        /*0042*/ 	.short	0x0000


	//----- nvinfo : EIATTR_EXIT_INSTR_OFFSETS
	.align		4
        /*0044*/ 	.byte	0x04, 0x1c
        /*0046*/ 	.short	(.L_5411 - .L_5410)


	//   ....[0]....
.L_5410:
        /*0048*/ 	.word	0x00002d40


	//   ....[1]....
        /*004c*/ 	.word	0x00003c00


	//----- nvinfo : EIATTR_MAX_THREADS
	.align		4
.L_5411:
        /*0050*/ 	.byte	0x04, 0x05
        /*0052*/ 	.short	(.L_5413 - .L_5412)
.L_5412:
        /*0054*/ 	.word	0x00000080
        /*0058*/ 	.word	0x00000001
        /*005c*/ 	.word	0x00000001


	//----- nvinfo : EIATTR_CRS_STACK_SIZE
	.align		4
.L_5413:
        /*0060*/ 	.byte	0x04, 0x1e
        /*0062*/ 	.short	(.L_5415 - .L_5414)
.L_5414:
        /*0064*/ 	.word	0x00000000
.L_5415:


//--------------------- .nv.info._ZN2at6native27unrolled_elementwise_kernelIZNS0_50_GLOBAL__N__2680c7bb_12_PowKernel_cu_b2145a98_318429pow_tensor_scalar_kernel_implIssEEvRNS_18TensorIteratorBaseET0_EUlsE_St5arrayIPcLm2EELi4E23TrivialOffsetCalculatorILi1EjESC_NS0_6memory15LoadWithoutCastENSD_16StoreWithoutCastEEEviT_S6_T2_T3_T4_T5_ --------------------------
	.section	.nv.info._ZN2at6native27unrolled_elementwise_kernelIZNS0_50_GLOBAL__N__2680c7bb_12_PowKernel_cu_b2145a98_318429pow_tensor_scalar_kernel_implIssEEvRNS_18TensorIteratorBaseET0_EUlsE_St5arrayIPcLm2EELi4E23TrivialOffsetCalculatorILi1EjESC_NS0_6memory15LoadWithoutCastENSD_16StoreWithoutCastEEEviT_S6_T2_T3_T4_T5_,"",@"SHT_CUDA_INFO"
	.sectionflags	@""
	.align	4


	//----- nvinfo : EIATTR_CUDA_API_VERSION
	.align		4
        /*0000*/ 	.byte	0x04, 0x37
        /*0002*/ 	.short	(.L_5417 - .L_5416)
.L_5416:
        /*0004*/ 	.word	0x00000082


	//----- nvinfo : EIATTR_SW2861232_WAR
	.align		4
.L_5417:
        /*0008*/ 	.byte	0x01, 0x35
	.zero		2


	//----- nvinfo : EIATTR_PARAM_CBANK
	.align		4
        /*000c*/ 	.byte	0x04, 0x0a
        /*000e*/ 	.short	(.L_5419 - .L_5418)
	.align		4
.L_5418:
        /*0010*/ 	.word	index@(.nv.constant0._ZN2at6native27unrolled_elementwise_kernelIZNS0_50_GLOBAL__N__2680c7bb_12_PowKernel_cu_b2145a98_318429pow_tensor_scalar_kernel_implIssEEvRNS_18TensorIteratorBaseET0_EUlsE_St5arrayIPcLm2EELi4E23TrivialOffsetCalculatorILi1EjESC_NS0_6memory15LoadWithoutCastENSD_16StoreWithoutCastEEEviT_S6_T2_T3_T4_T5_)
        /*0014*/ 	.short	0x0160
        /*0016*/ 	.short	0x0024


	//----- nvinfo : EIATTR_CBANK_PARAM_SIZE
	.align		4
.L_5419:
        /*0018*/ 	.byte	0x03, 0x19
        /*001a*/ 	.short	0x0024


	//----- nvinfo : EIATTR_KPARAM_INFO
	.align		4
        /*001c*/ 	.byte	0x04, 0x17
        /*001e*/ 	.short	(.L_5421 - .L_5420)
.L_5420:
        /*0020*/ 	.word	0x00000000
        /*0024*/ 	.short	0x0006
        /*0026*/ 	.short	0x0023
        /*0028*/ 	.byte	0x00, 0xf0, 0x05, 0x00


	//----- nvinfo : EIATTR_KPARAM_INFO
	.align		4
.L_5421:
        /*002c*/ 	.byte	0x04, 0x17
        /*002e*/ 	.short	(.L_5423 - .L_5422)
.L_5422:
        /*0030*/ 	.word	0x00000000
        /*0034*/ 	.short	0x0005
        /*0036*/ 	.short	0x0022
        /*0038*/ 	.byte	0x00, 0xf0, 0x05, 0x00


	//----- nvinfo : EIATTR_KPARAM_INFO
	.align		4
.L_5423:
        /*003c*/ 	.byte	0x04, 0x17
        /*003e*/ 	.short	(.L_5425 - .L_5424)
.L_5424:
        /*0040*/ 	.word	0x00000000
        /*0044*/ 	.short	0x0004
        /*0046*/ 	.short	0x0021
        /*0048*/ 	.byte	0x00, 0xf0, 0x05, 0x00


	//----- nvinfo : EIATTR_KPARAM_INFO
	.align		4
.L_5425:
        /*004c*/ 	.byte	0x04, 0x17
        /*004e*/ 	.short	(.L_5427 - .L_5426)
.L_5426:
        /*0050*/ 	.word	0x00000000
        /*0054*/ 	.short	0x0003
        /*0056*/ 	.short	0x0020
        /*0058*/ 	.byte	0x00, 0xf0, 0x05, 0x00


	//----- nvinfo : EIATTR_KPARAM_INFO
	.align		4
.L_5427:
        /*005c*/ 	.byte	0x04, 0x17
        /*005e*/ 	.short	(.L_5429 - .L_5428)
.L_5428:
        /*0060*/ 	.word	0x00000000
        /*0064*/ 	.short	0x0002
        /*0066*/ 	.short	0x0010
        /*0068*/ 	.byte	0x00, 0xf0, 0x41, 0x00


	//----- nvinfo : EIATTR_KPARAM_INFO
	.align		4
.L_5429:
        /*006c*/ 	.byte	0x04, 0x17
        /*006e*/ 	.short	(.L_5431 - .L_5430)
.L_5430:
        /*0070*/ 	.word	0x00000000
        /*0074*/ 	.short	0x0001
        /*0076*/ 	.short	0x0008
        /*0078*/ 	.byte	0x00, 0xf0, 0x21, 0x00


	//----- nvinfo : EIATTR_KPARAM_INFO
	.align		4
.L_5431:
        /*007c*/ 	.byte	0x04, 0x17
        /*007e*/ 	.short	(.L_5433 - .L_5432)
.L_5432:
        /*0080*/ 	.word	0x00000000
        /*0084*/ 	.short	0x0000
        /*0086*/ 	.short	0x0000
        /*0088*/ 	.byte	0x00, 0xf0, 0x11, 0x00


	//----- nvinfo : EIATTR_MAXREG_COUNT
	.align		4
.L_5433:
        /*008c*/ 	.byte	0x03, 0x1b
        /*008e*/ 	.short	0x00ff


	//----- nvinfo : EIATTR_MERCURY_ISA_VERSION
	.align		4
        /*0090*/ 	.byte	0x03, 0x5f
        /*0092*/ 	.short	0x0000


	//----- nvinfo : EIATTR_EXIT_INSTR_OFFSETS
	.align		4
        /*0094*/ 	.byte	0x04, 0x1c
        /*0096*/ 	.short	(.L_5435 - .L_5434)


	//   ....[0]....
.L_5434:
        /*0098*/ 	.word	0x000003c0


	//   ....[1]....
        /*009c*/ 	.word	0x00000430


	//----- nvinfo : EIATTR_MAX_THREADS
	.align		4
.L_5435:
        /*00a0*/ 	.byte	0x04, 0x05
        /*00a2*/ 	.short	(.L_5437 - .L_5436)
.L_5436:
        /*00a4*/ 	.word	0x00000080
        /*00a8*/ 	.word	0x00000001
        /*00ac*/ 	.word	0x00000001


	//----- nvinfo : EIATTR_CRS_STACK_SIZE
	.align		4
.L_5437:
        /*00b0*/ 	.byte	0x04, 0x1e
        /*00b2*/ 	.short	(.L_5439 - .L_5438)
.L_5438:
        /*00b4*/ 	.word	0x00000000
.L_5439:


//--------------------- .nv.info._ZN2at6native29vectorized_elementwise_kernelILi2EZNS0_50_GLOBAL__N__2680c7bb_12_PowKernel_cu_b2145a98_318429pow_tensor_scalar_kernel_implIssEEvRNS_18TensorIteratorBaseET0_EUlsE_St5arrayIPcLm2EEEEviS6_T1_ --------------------------
	.section	.nv.info._ZN2at6native29vectorized_elementwise_kernelILi2EZNS0_50_GLOBAL__N__2680c7bb_12_PowKernel_cu_b2145a98_318429pow_tensor_scalar_kernel_implIssEEvRNS_18TensorIteratorBaseET0_EUlsE_St5arrayIPcLm2EEEEviS6_T1_,"",@"SHT_CUDA_INFO"
	.sectionflags	@""
	.align	4


	//----- nvinfo : EIATTR_CUDA_API_VERSION
	.align		4
        /*0000*/ 	.byte	0x04, 0x37
        /*0002*/ 	.short	(.L_5441 - .L_5440)
.L_5440:
        /*0004*/ 	.word	0x00000082


	//----- nvinfo : EIATTR_SW2861232_WAR
	.align		4
.L_5441:
        /*0008*/ 	.byte	0x01, 0x35
	.zero		2


	//----- nvinfo : EIATTR_PARAM_CBANK
	.align		4
        /*000c*/ 	.byte	0x04, 0x0a
        /*000e*/ 	.short	(.L_5443 - .L_5442)
	.align		4
.L_5442:
        /*0010*/ 	.word	index@(.nv.constant0._ZN2at6native29vectorized_elementwise_kernelILi2EZNS0_50_GLOBAL__N__2680c7bb_12_PowKernel_cu_b2145a98_318429pow_tensor_scalar_kernel_implIssEEvRNS_18TensorIteratorBaseET0_EUlsE_St5arrayIPcLm2EEEEviS6_T1_)
        /*0014*/ 	.short	0x0160
        /*0016*/ 	.short	0x0020


	//----- nvinfo : EIATTR_CBANK_PARAM_SIZE
	.align		4
.L_5443:
        /*0018*/ 	.byte	0x03, 0x19
        /*001a*/ 	.short	0x0020


	//----- nvinfo : EIATTR_KPARAM_INFO
	.align		4
        /*001c*/ 	.byte	0x04, 0x17
        /*001e*/ 	.short	(.L_5445 - .L_5444)
.L_5444:
        /*0020*/ 	.word	0x00000000
        /*0024*/ 	.short	0x0002
        /*0026*/ 	.short	0x0010
        /*0028*/ 	.byte	0x00, 0xf0, 0x41, 0x00


	//----- nvinfo : EIATTR_KPARAM_INFO
	.align		4
.L_5445:
        /*002c*/ 	.byte	0x04, 0x17
        /*002e*/ 	.short	(.L_5447 - .L_5446)
.L_5446:
        /*0030*/ 	.word	0x00000000
        /*0034*/ 	.short	0x0001
        /*0036*/ 	.short	0x0008
        /*0038*/ 	.byte	0x00, 0xf0, 0x21, 0x00


	//----- nvinfo : EIATTR_KPARAM_INFO
	.align		4
.L_5447:
        /*003c*/ 	.byte	0x04, 0x17
        /*003e*/ 	.short	(.L_5449 - .L_5448)
.L_5448:
        /*0040*/ 	.word	0x00000000
        /*0044*/ 	.short	0x0000
        /*0046*/ 	.short	0x0000
        /*0048*/ 	.byte	0x00, 0xf0, 0x11, 0x00


	//----- nvinfo : EIATTR_MAXREG_COUNT
	.align		4
.L_5449:
        /*004c*/ 	.byte	0x03, 0x1b
        /*004e*/ 	.short	0x00ff


	//----- nvinfo : EIATTR_MERCURY_ISA_VERSION
	.align		4
        /*0050*/ 	.byte	0x03, 0x5f
        /*0052*/ 	.short	0x0000


	//----- nvinfo : EIATTR_EXIT_INSTR_OFFSETS
	.align		4
        /*0054*/ 	.byte	0x04, 0x1c
        /*0056*/ 	.short	(.L_5451 - .L_5450)


	//   ....[0]....
.L_5450:
        /*0058*/ 	.word	0x00000300


	//   ....[1]....
        /*005c*/ 	.word	0x00000ad0


	//   ....[2]....
        /*0060*/ 	.word	0x00000b40


	//----- nvinfo : EIATTR_MAX_THREADS
	.align		4
.L_5451:
        /*0064*/ 	.byte	0x04, 0x05
        /*0066*/ 	.short	(.L_5453 - .L_5452)
.L_5452:
        /*0068*/ 	.word	0x00000080
        /*006c*/ 	.word	0x00000001
        /*0070*/ 	.word	0x00000001


	//----- nvinfo : EIATTR_CRS_STACK_SIZE
	.align		4
.L_5453:
        /*0074*/ 	.byte	0x04, 0x1e
        /*0076*/ 	.short	(.L_5455 - .L_5454)
.L_5454:
        /*0078*/ 	.word	0x00000000
.L_5455:


//--------------------- .nv.info._ZN2at6native29vectorized_elementwise_kernelILi4EZNS0_50_GLOBAL__N__2680c7bb_12_PowKernel_cu_b2145a98_318429pow_tensor_scalar_kernel_implIssEEvRNS_18TensorIteratorBaseET0_EUlsE_St5arrayIPcLm2EEEEviS6_T1_ --------------------------
	.section	.nv.info._ZN2at6native29vectorized_elementwise_kernelILi4EZNS0_50_GLOBAL__N__2680c7bb_12_PowKernel_cu_b2145a98_318429pow_tensor_scalar_kernel_implIssEEvRNS_18TensorIteratorBaseET0_EUlsE_St5arrayIPcLm2EEEEviS6_T1_,"",@"SHT_CUDA_INFO"
	.sectionflags	@""
	.align	4


	//----- nvinfo : EIATTR_CUDA_API_VERSION
	.align		4
        /*0000*/ 	.byte	0x04, 0x37
        /*0002*/ 	.short	(.L_5457 - .L_5456)
.L_5456:
        /*0004*/ 	.word	0x00000082


	//----- nvinfo : EIATTR_SW2861232_WAR
	.align		4
.L_5457:
        /*0008*/ 	.byte	0x01, 0x35
	.zero		2


	//----- nvinfo : EIATTR_PARAM_CBANK
	.align		4
        /*000c*/ 	.byte	0x04, 0x0a
        /*000e*/ 	.short	(.L_5459 - .L_5458)
	.align		4
.L_5458:
        /*0010*/ 	.word	index@(.nv.constant0._ZN2at6native29vectorized_elementwise_kernelILi4EZNS0_50_GLOBAL__N__2680c7bb_12_PowKernel_cu_b2145a98_318429pow_tensor_scalar_kernel_implIssEEvRNS_18TensorIteratorBaseET0_EUlsE_St5arrayIPcLm2EEEEviS6_T1_)
        /*0014*/ 	.short	0x0160
        /*0016*/ 	.short	0x0020


	//----- nvinfo : EIATTR_CBANK_PARAM_SIZE
	.align		4
.L_5459:
        /*0018*/ 	.byte	0x03, 0x19
        /*001a*/ 	.short	0x0020


	//----- nvinfo : EIATTR_KPARAM_INFO
	.align		4
        /*001c*/ 	.byte	0x04, 0x17
        /*001e*/ 	.short	(.L_5461 - .L_5460)
.L_5460:
        /*0020*/ 	.word	0x00000000
        /*0024*/ 	.short	0x0002
        /*0026*/ 	.short	0x0010
        /*0028*/ 	.byte	0x00, 0xf0, 0x41, 0x00


	//----- nvinfo : EIATTR_KPARAM_INFO
	.align		4
.L_5461:
        /*002c*/ 	.byte	0x04, 0x17
        /*002e*/ 	.short	(.L_5463 - .L_5462)
.L_5462:
        /*0030*/ 	.word	0x00000000
        /*0034*/ 	.short	0x0001
        /*0036*/ 	.short	0x0008
        /*0038*/ 	.byte	0x00, 0xf0, 0x21, 0x00


	//----- nvinfo : EIATTR_KPARAM_INFO
	.align		4
.L_5463:
        /*003c*/ 	.byte	0x04, 0x17
        /*003e*/ 	.short	(.L_5465 - .L_5464)
.L_5464:
        /*0040*/ 	.word	0x00000000
        /*0044*/ 	.short	0x0000
        /*0046*/ 	.short	0x0000
        /*0048*/ 	.byte	0x00, 0xf0, 0x11, 0x00


	//----- nvinfo : EIATTR_MAXREG_COUNT
	.align		4
.L_5465:
        /*004c*/ 	.byte	0x03, 0x1b
        /*004e*/ 	.short	0x00ff


	//----- nvinfo : EIATTR_MERCURY_ISA_VERSION
	.align		4
        /*0050*/ 	.byte	0x03, 0x5f
        /*0052*/ 	.short	0x0000


	//----- nvinfo : EIATTR_EXIT_INSTR_OFFSETS
	.align		4
        /*0054*/ 	.byte	0x04, 0x1c
        /*0056*/ 	.short	(.L_5467 - .L_5466)


	//   ....[0]....
.L_5466:
        /*0058*/ 	.word	0x000002d0


	//   ....[1]....
        /*005c*/ 	.word	0x00000aa0


	//   ....[2]....
        /*0060*/ 	.word	0x00000b10


	//----- nvinfo : EIATTR_MAX_THREADS
	.align		4
.L_5467:
        /*0064*/ 	.byte	0x04, 0x05
        /*0066*/ 	.short	(.L_5469 - .L_5468)
.L_5468:
        /*0068*/ 	.word	0x00000080
        /*006c*/ 	.word	0x00000001
        /*0070*/ 	.word	0x00000001


	//----- nvinfo : EIATTR_CRS_STACK_SIZE
	.align		4
.L_5469:
        /*0074*/ 	.byte	0x04, 0x1e
        /*0076*/ 	.short	(.L_5471 - .L_5470)
.L_5470:
        /*0078*/ 	.word	0x00000000
.L_5471:


//--------------------- .nv.info._ZN2at6native29vectorized_elementwise_kernelILi8EZNS0_50_GLOBAL__N__2680c7bb_12_PowKernel_cu_b2145a98_318429pow_tensor_scalar_kernel_implIssEEvRNS_18TensorIteratorBaseET0_EUlsE_St5arrayIPcLm2EEEEviS6_T1_ --------------------------
	.section	.nv.info._ZN2at6native29vectorized_elementwise_kernelILi8EZNS0_50_GLOBAL__N__2680c7bb_12_PowKernel_cu_b2145a98_318429pow_tensor_scalar_kernel_implIssEEvRNS_18TensorIteratorBaseET0_EUlsE_St5arrayIPcLm2EEEEviS6_T1_,"",@"SHT_CUDA_INFO"
	.sectionflags	@""
	.align	4


	//----- nvinfo : EIATTR_CUDA_API_VERSION
	.align		4
        /*0000*/ 	.byte	0x04, 0x37
        /*0002*/ 	.short	(.L_5473 - .L_5472)
.L_5472:
        /*0004*/ 	.word	0x00000082


	//----- nvinfo : EIATTR_SW2861232_WAR
	.align		4
.L_5473:
        /*0008*/ 	.byte	0x01, 0x35
	.zero		2


	//----- nvinfo : EIATTR_PARAM_CBANK
	.align		4
        /*000c*/ 	.byte	0x04, 0x0a
        /*000e*/ 	.short	(.L_5475 - .L_5474)
	.align		4
.L_5474:
        /*0010*/ 	.word	index@(.nv.constant0._ZN2at6native29vectorized_elementwise_kernelILi8EZNS0_50_GLOBAL__N__2680c7bb_12_PowKernel_cu_b2145a98_318429pow_tensor_scalar_kernel_implIssEEvRNS_18TensorIteratorBaseET0_EUlsE_St5arrayIPcLm2EEEEviS6_T1_)
        /*0014*/ 	.short	0x0160
        /*0016*/ 	.short	0x0020


	//----- nvinfo : EIATTR_CBANK_PARAM_SIZE
	.align		4
.L_5475:
        /*0018*/ 	.byte	0x03, 0x19
        /*001a*/ 	.short	0x0020


	//----- nvinfo : EIATTR_KPARAM_INFO
	.align		4
        /*001c*/ 	.byte	0x04, 0x17
        /*001e*/ 	.short	(.L_5477 - .L_5476)
.L_5476:
        /*0020*/ 	.word	0x00000000
        /*0024*/ 	.short	0x0002
        /*0026*/ 	.short	0x0010
        /*0028*/ 	.byte	0x00, 0xf0, 0x41, 0x00


	//----- nvinfo : EIATTR_KPARAM_INFO
	.align		4
.L_5477:
        /*002c*/ 	.byte	0x04, 0x17
        /*002e*/ 	.short	(.L_5479 - .L_5478)
.L_5478:
        /*0030*/ 	.word	0x00000000
        /*0034*/ 	.short	0x0001
        /*0036*/ 	.short	0x0008
        /*0038*/ 	.byte	0x00, 0xf0, 0x21, 0x00


	//----- nvinfo : EIATTR_KPARAM_INFO
	.align		4
.L_5479:
        /*003c*/ 	.byte	0x04, 0x17
        /*003e*/ 	.short	(.L_5481 - .L_5480)
.L_5480:
        /*0040*/ 	.word	0x00000000
        /*0044*/ 	.short	0x0000
        /*0046*/ 	.short	0x0000
        /*0048*/ 	.byte	0x00, 0xf0, 0x11, 0x00


	//----- nvinfo : EIATTR_MAXREG_COUNT
	.align		4
.L_5481:
        /*004c*/ 	.byte	0x03, 0x1b
        /*004e*/ 	.short	0x00ff


	//----- nvinfo : EIATTR_MERCURY_ISA_VERSION
	.align		4
        /*0050*/ 	.byte	0x03, 0x5f
        /*0052*/ 	.short	0x0000


	//----- nvinfo : EIATTR_EXIT_INSTR_OFFSETS
	.align		4
        /*0054*/ 	.byte	0x04, 0x1c
        /*0056*/ 	.short	(.L_5483 - .L_5482)


	//   ....[0]....
.L_5482:
        /*0058*/ 	.word	0x00000010


	//----- nvinfo : EIATTR_MAX_THREADS
	.align		4
.L_5483:
        /*005c*/ 	.byte	0x04, 0x05
        /*005e*/ 	.short	(.L_5485 - .L_5484)
.L_5484:
        /*0060*/ 	.word	0x00000080
        /*0064*/ 	.word	0x00000001
        /*0068*/ 	.word	0x00000001
.L_5485:


//--------------------- .nv.info._ZN2at6native18elementwise_kernelILi128ELi4EZNS0_15gpu_kernel_implIZNS0_50_GLOBAL__N__2680c7bb_12_PowKernel_cu_b2145a98_318429pow_tensor_scalar_kernel_implIllEEvRNS_18TensorIteratorBaseET0_EUllE2_EEvS6_RKT_EUliE_EEviT1_ --------------------------
	.section	.nv.info._ZN2at6native18elementwise_kernelILi128ELi4EZNS0_15gpu_kernel_implIZNS0_50_GLOBAL__N__2680c7bb_12_PowKernel_cu_b2145a98_318429pow_tensor_scalar_kernel_implIllEEvRNS_18TensorIteratorBaseET0_EUllE2_EEvS6_RKT_EUliE_EEviT1_,"",@"SHT_CUDA_INFO"
	.sectionflags	@""
	.align	4


	//----- nvinfo : EIATTR_CUDA_API_VERSION
	.align		4
        /*0000*/ 	.byte	0x04, 0x37
        /*0002*/ 	.short	(.L_5487 - .L_5486)
.L_5486:
        /*0004*/ 	.word	0x00000082


	//----- nvinfo : EIATTR_SW2861232_WAR
	.align		4
.L_5487:
        /*0008*/ 	.byte	0x01, 0x35
	.zero		2


	//----- nvinfo : EIATTR_PARAM_CBANK
	.align		4
        /*000c*/ 	.byte	0x04, 0x0a
        /*000e*/ 	.short	(.L_5489 - .L_5488)
	.align		4
.L_5488:
        /*0010*/ 	.word	index@(.nv.constant0._ZN2at6native18elementwise_kernelILi128ELi4EZNS0_15gpu_kernel_implIZNS0_50_GLOBAL__N__2680c7bb_12_PowKernel_cu_b2145a98_318429pow_tensor_scalar_kernel_implIllEEvRNS_18TensorIteratorBaseET0_EUllE2_EEvS6_RKT_EUliE_EEviT1_)
        /*0014*/ 	.short	0x0160
        /*0016*/ 	.short	0x0230


	//----- nvinfo : EIATTR_CBANK_PARAM_SIZE
	.align		4
.L_5489:
        /*0018*/ 	.byte	0x03, 0x19
        /*001a*/ 	.short	0x0230


	//----- nvinfo : EIATTR_KPARAM_INFO
	.align		4
        /*001c*/ 	.byte	0x04, 0x17
        /*001e*/ 	.short	(.L_5491 - .L_5490)
.L_5490:
        /*0020*/ 	.word	0x00000000
        /*0024*/ 	.short	0x0001
        /*0026*/ 	.short	0x0008
        /*0028*/ 	.byte	0x00, 0xf0, 0xa1, 0x08


	//----- nvinfo : EIATTR_KPARAM_INFO
	.align		4
.L_5491:
        /*002c*/ 	.byte	0x04, 0x17
        /*002e*/ 	.short	(.L_5493 - .L_5492)
.L_5492:
        /*0030*/ 	.word	0x00000000
        /*0034*/ 	.short	0x0000
        /*0036*/ 	.short	0x0000
        /*0038*/ 	.byte	0x00, 0xf0, 0x11, 0x00


	//----- nvinfo : EIATTR_MAXREG_COUNT
	.align		4
.L_5493:
        /*003c*/ 	.byte	0x03, 0x1b
        /*003e*/ 	.short	0x0080


	//----- nvinfo : EIATTR_EXTERNS
	.align		4
        /*0040*/ 	.byte	0x04, 0x0f
        /*0042*/ 	.short	(.L_5495 - .L_5494)


	//   ....[0]....
	.align		4
.L_5494:
        /*0044*/ 	.word	index@(__assertfail)


	//----- nvinfo : EIATTR_MERCURY_ISA_VERSION
	.align		4
.L_5495:
        /*0048*/ 	.byte	0x03, 0x5f
        /*004a*/ 	.short	0x0000


	//----- nvinfo : EIATTR_SYSCALL_OFFSETS
	.align		4
        /*004c*/ 	.byte	0x04, 0x46
        /*004e*/ 	.short	(.L_5497 - .L_5496)


	//   ....[0]....
.L_5496:
        /*0050*/ 	.word	0x00001d00


	//   ....[1]....
        /*0054*/ 	.word	0x00003070


	//   ....[2]....
        /*0058*/ 	.word	0x00004da0


	//   ....[3]....
        /*005c*/ 	.word	0x00006110


	//   ....[4]....
        /*0060*/ 	.word	0x00007e10


	//   ....[5]....
        /*0064*/ 	.word	0x00009180


	//   ....[6]....
        /*0068*/ 	.word	0x0000ae90


	//   ....[7]....
        /*006c*/ 	.word	0x0000c200


	//----- nvinfo : EIATTR_EXIT_INSTR_OFFSETS
	.align		4
.L_5497:
        /*0070*/ 	.byte	0x04, 0x1c
        /*0072*/ 	.short	(.L_5499 - .L_5498)


	//   ....[0]....
.L_5498:
        /*0074*/ 	.word	0x00009200


	//   ....[1]....
        /*0078*/ 	.word	0x0000b4d0


	//   ....[2]....
        /*007c*/ 	.word	0x0000b4f0


	//   ....[3]....
        /*0080*/ 	.word	0x0000b570


	//   ....[4]....
        /*0084*/ 	.word	0x0000b590


	//   ....[5]....
        /*0088*/ 	.word	0x0000b5b0


	//   ....[6]....
        /*008c*/ 	.word	0x0000b640


	//   ....[7]....
        /*0090*/ 	.word	0x0000b680


	//   ....[8]....
        /*0094*/ 	.word	0x0000b720


	//   ....[9]....
        /*0098*/ 	.word	0x0000b770


	//   ....[10]....
        /*009c*/ 	.word	0x0000b7a0


	//   ....[11]....
        /*00a0*/ 	.word	0x0000b870


	//   ....[12]....
        /*00a4*/ 	.word	0x0000b8b0


	//   ....[13]....
        /*00a8*/ 	.word	0x0000ba40


	//   ....[14]....
        /*00ac*/ 	.word	0x0000bba0


	//   ....[15]....
        /*00b0*/ 	.word	0x0000bbe0


	//   ....[16]....
        /*00b4*/ 	.word	0x0000bc80


	//   ....[17]....
        /*00b8*/ 	.word	0x0000be00


	//   ....[18]....
        /*00bc*/ 	.word	0x0000bf80


	//   ....[19]....
        /*00c0*/ 	.word	0x0000c0e0


	//   ....[20]....
        /*00c4*/ 	.word	0x0000c210


	//   ....[21]....
        /*00c8*/ 	.word	0x0000c230


	//   ....[22]....
        /*00cc*/ 	.word	0x0000c250


	//----- nvinfo : EIATTR_MAX_THREADS
	.align		4
.L_5499:
        /*00d0*/ 	.byte	0x04, 0x05
        /*00d2*/ 	.short	(.L_5501 - .L_5500)
.L_5500:
        /*00d4*/ 	.word	0x00000080
        /*00d8*/ 	.word	0x00000001
        /*00dc*/ 	.word	0x00000001


	//----- nvinfo : EIATTR_CRS_STACK_SIZE
	.align		4
.L_5501:
        /*00e0*/ 	.byte	0x04, 0x1e
        /*00e2*/ 	.short	(.L_5503 - .L_5502)
.L_5502:
        /*00e4*/ 	.word	0x00000000
.L_5503:


//--------------------- .nv.info._ZN2at6native27unrolled_elementwise_kernelIZNS0_50_GLOBAL__N__2680c7bb_12_PowKernel_cu_b2145a98_318429pow_tensor_scalar_kernel_implIllEEvRNS_18TensorIteratorBaseET0_EUllE2_St5arrayIPcLm2EELi4E23TrivialOffsetCalculatorILi1EjESC_NS0_6memory12LoadWithCastILi1EEENSD_13StoreWithCastILi1EEEEEviT_S6_T2_T3_T4_T5_ --------------------------
	.section	.nv.info._ZN2at6native27unrolled_elementwise_kernelIZNS0_50_GLOBAL__N__2680c7bb_12_PowKernel_cu_b2145a98_318429pow_tensor_scalar_kernel_implIllEEvRNS_18TensorIteratorBaseET0_EUllE2_St5arrayIPcLm2EELi4E23TrivialOffsetCalculatorILi1EjESC_NS0_6memory12LoadWithCastILi1EEENSD_13StoreWithCastILi1EEEEEviT_S6_T2_T3_T4_T5_,"",@"SHT_CUDA_INFO"
	.sectionflags	@""
	.align	4


	//----- nvinfo : EIATTR_CUDA_API_VERSION
	.align		4
        /*0000*/ 	.byte	0x04, 0x37
        /*0002*/ 	.short	(.L_5505 - .L_5504)
.L_5504:
        /*0004*/ 	.word	0x00000082


	//----- nvinfo : EIATTR_SW2861232_WAR
	.align		4
.L_5505:
        /*0008*/ 	.byte	0x01, 0x35
	.zero		2


	//----- nvinfo : EIATTR_PARAM_CBANK
	.align		4
        /*000c*/ 	.byte	0x04, 0x0a
        /*000e*/ 	.short	(.L_5507 - .L_5506)
	.align		4
.L_5506:
        /*0010*/ 	.word	index@(.nv.constant0._ZN2at6native27unrolled_elementwise_kernelIZNS0_50_GLOBAL__N__2680c7bb_12_PowKernel_cu_b2145a98_318429pow_tensor_scalar_kernel_implIllEEvRNS_18TensorIteratorBaseET0_EUllE2_St5arrayIPcLm2EELi4E23TrivialOffsetCalculatorILi1EjESC_NS0_6memory12LoadWithCastILi1EEENSD_13StoreWithCastILi1EEEEEviT_S6_T2_T3_T4_T5_)
        /*0014*/ 	.short	0x0160
        /*0016*/ 	.short	0x003c


	//----- nvinfo : EIATTR_CBANK_PARAM_SIZE
	.align		4
.L_5507:
        /*0018*/ 	.byte	0x03, 0x19
        /*001a*/ 	.short	0x003c


	//----- nvinfo : EIATTR_KPARAM_INFO
	.align		4
        /*001c*/ 	.byte	0x04, 0x17
        /*001e*/ 	.short	(.L_5509 - .L_5508)
.L_5508:
        /*0020*/ 	.word	0x00000000
        /*0024*/ 	.short	0x0006
        /*0026*/ 	.short	0x0034
        /*0028*/ 	.byte	0x00, 0xf0, 0x21, 0x00


	//----- nvinfo : EIATTR_KPARAM_INFO
	.align		4
.L_5509:
        /*002c*/ 	.byte	0x04, 0x17
        /*002e*/ 	.short	(.L_5511 - .L_5510)
.L_5510:
        /*0030*/ 	.word	0x00000000
        /*0034*/ 	.short	0x0005
        /*0036*/ 	.short	0x002c
        /*0038*/ 	.byte	0x00, 0xf0, 0x21, 0x00


	//----- nvinfo : EIATTR_KPARAM_INFO
	.align		4
.L_5511:
        /*003c*/ 	.byte	0x04, 0x17
        /*003e*/ 	.short	(.L_5513 - .L_5512)
.L_5512:
        /*0040*/ 	.word	0x00000000
        /*0044*/ 	.short	0x0004
        /*0046*/ 	.short	0x0029
        /*0048*/ 	.byte	0x00, 0xf0, 0x05, 0x00


	//----- nvinfo : EIATTR_KPARAM_INFO
	.align		4
.L_5513:
        /*004c*/ 	.byte	0x04, 0x17
        /*004e*/ 	.short	(.L_5515 - .L_5514)
.L_5514:
        /*0050*/ 	.word	0x00000000
        /*0054*/ 	.short	0x0003
        /*0056*/ 	.short	0x0028
        /*0058*/ 	.byte	0x00, 0xf0, 0x05, 0x00


	//----- nvinfo : EIATTR_KPARAM_INFO
	.align		4
.L_5515:
        /*005c*/ 	.byte	0x04, 0x17
        /*005e*/ 	.short	(.L_5517 - .L_5516)
.L_5516:
        /*0060*/ 	.word	0x00000000
        /*0064*/ 	.short	0x0002
        /*0066*/ 	.short	0x0018
        /*0068*/ 	.byte	0x00, 0xf0, 0x41, 0x00


	//----- nvinfo : EIATTR_KPARAM_INFO
	.align		4
.L_5517:
        /*006c*/ 	.byte	0x04, 0x17
        /*006e*/ 	.short	(.L_5519 - .L_5518)
.L_5518:
        /*0070*/ 	.word	0x00000000
        /*0074*/ 	.short	0x0001
        /*0076*/ 	.short	0x0008
        /*0078*/ 	.byte	0x00, 0xf0, 0x41, 0x00


	//----- nvinfo : EIATTR_KPARAM_INFO
	.align		4
.L_5519:
        /*007c*/ 	.byte	0x04, 0x17
        /*007e*/ 	.short	(.L_5521 - .L_5520)
.L_5520:
        /*0080*/ 	.word	0x00000000
        /*0084*/ 	.short	0x0000
        /*0086*/ 	.short	0x0000
        /*0088*/ 	.byte	0x00, 0xf0, 0x11, 0x00


	//----- nvinfo : EIATTR_MAXREG_COUNT
	.align		4
.L_5521:
        /*008c*/ 	.byte	0x03, 0x1b
        /*008e*/ 	.short	0x00ff


	//----- nvinfo : EIATTR_EXTERNS
	.align		4
        /*0090*/ 	.byte	0x04, 0x0f
        /*0092*/ 	.short	(.L_5523 - .L_5522)


	//   ....[0]....
	.align		4
.L_5522:
        /*0094*/ 	.word	index@(__assertfail)


	//----- nvinfo : EIATTR_MERCURY_ISA_VERSION
	.align		4
.L_5523:
        /*0098*/ 	.byte	0x03, 0x5f
        /*009a*/ 	.short	0x0000


	//----- nvinfo : EIATTR_SYSCALL_OFFSETS
	.align		4
        /*009c*/ 	.byte	0x04, 0x46
        /*009e*/ 	.short	(.L_5525 - .L_5524)


	//   ....[0]....
.L_5524:
        /*00a0*/ 	.word	0x00000f00


	//   ....[1]....
        /*00a4*/ 	.word	0x00001e10


	//   ....[2]....
        /*00a8*/ 	.word	0x00002d30


	//   ....[3]....
        /*00ac*/ 	.word	0x00003c20


	//   ....[4]....
        /*00b0*/ 	.word	0x00005a10


	//   ....[5]....
        /*00b4*/ 	.word	0x00006900


	//   ....[6]....
        /*00b8*/ 	.word	0x000077d0


	//   ....[7]....
        /*00bc*/ 	.word	0x000086a0


	//----- nvinfo : EIATTR_EXIT_INSTR_OFFSETS
	.align		4
.L_5525:
        /*00c0*/ 	.byte	0x04, 0x1c
        /*00c2*/ 	.short	(.L_5527 - .L_5526)


	//   ....[0]....
.L_5526:
        /*00c4*/ 	.word	0x00007850


	//   ....[1]....
        /*00c8*/ 	.word	0x00007960


	//   ....[2]....
        /*00cc*/ 	.word	0x00007980


	//   ....[3]....
        /*00d0*/ 	.word	0x00007a00


	//   ....[4]....
        /*00d4*/ 	.word	0x00007a20


	//   ....[5]....
        /*00d8*/ 	.word	0x00007a40


	//   ....[6]....
        /*00dc*/ 	.word	0x00007ad0


	//   ....[7]....
        /*00e0*/ 	.word	0x00007b10


	//   ....[8]....
        /*00e4*/ 	.word	0x00007bb0


	//   ....[9]....
        /*00e8*/ 	.word	0x00007c00


	//   ....[10]....
        /*00ec*/ 	.word	0x00007c30


	//   ....[11]....
        /*00f0*/ 	.word	0x00007d00


	//   ....[12]....
        /*00f4*/ 	.word	0x00007d40


	//   ....[13]....
        /*00f8*/ 	.word	0x00007ed0


	//   ....[14]....
        /*00fc*/ 	.word	0x00008030


	//   ....[15]....
        /*0100*/ 	.word	0x00008070


	//   ....[16]....
        /*0104*/ 	.word	0x00008110


	//   ....[17]....
        /*0108*/ 	.word	0x00008290


	//   ....[18]....
        /*010c*/ 	.word	0x00008410


	//   ....[19]....
        /*0110*/ 	.word	0x00008570


	//   ....[20]....
        /*0114*/ 	.word	0x000086b0


	//   ....[21]....
        /*0118*/ 	.word	0x000086d0


	//   ....[22]....
        /*011c*/ 	.word	0x000086f0


	//----- nvinfo : EIATTR_MAX_THREADS
	.align		4
.L_5527:
        /*0120*/ 	.byte	0x04, 0x05
        /*0122*/ 	.short	(.L_5529 - .L_5528)
.L_5528:
        /*0124*/ 	.word	0x00000080
        /*0128*/ 	.word	0x00000001
        /*012c*/ 	.word	0x00000001


	//----- nvinfo : EIATTR_CRS_STACK_SIZE
	.align		4
.L_5529:
        /*0130*/ 	.byte	0x04, 0x1e
        /*0132*/ 	.short	(.L_5531 - .L_5530)
.L_5530:
        /*0134*/ 	.word	0x00000000
.L_5531:


//--------------------- .nv.info._ZN2at6native18elementwise_kernelILi128ELi2EZNS0_22gpu_kernel_impl_nocastIZNS0_50_GLOBAL__N__2680c7bb_12_PowKernel_cu_b2145a98_318429pow_tensor_scalar_kernel_implIllEEvRNS_18TensorIteratorBaseET0_EUllE2_EEvS6_RKT_EUliE_EEviT1_ --------------------------
	.section	.nv.info._ZN2at6native18elementwise_kernelILi128ELi2EZNS0_22gpu_kernel_impl_nocastIZNS0_50_GLOBAL__N__2680c7bb_12_PowKernel_cu_b2145a98_318429pow_tensor_scalar_kernel_implIllEEvRNS_18TensorIteratorBaseET0_EUllE2_EEvS6_RKT_EUliE_EEviT1_,"",@"SHT_CUDA_INFO"
	.sectionflags	@""
	.align	4


	//----- nvinfo : EIATTR_CUDA_API_VERSION
	.align		4
        /*0000*/ 	.byte	0x04, 0x37
        /*0002*/ 	.short	(.L_5533 - .L_5532)
.L_5532:
        /*0004*/ 	.word	0x00000082


	//----- nvinfo : EIATTR_SW2861232_WAR
	.align		4
.L_5533:
        /*0008*/ 	.byte	0x01, 0x35
	.zero		2


	//----- nvinfo : EIATTR_PARAM_CBANK
	.align		4
        /*000c*/ 	.byte	0x04, 0x0a
        /*000e*/ 	.short	(.L_5535 - .L_5534)
	.align		4
.L_5534:
        /*0010*/ 	.word	index@(.nv.constant0._ZN2at6native18elementwise_kernelILi128ELi2EZNS0_22gpu_kernel_impl_nocastIZNS0_50_GLOBAL__N__2680c7bb_12_PowKernel_cu_b2145a98_318429pow_tensor_scalar_kernel_implIllEEvRNS_18TensorIteratorBaseET0_EUllE2_EEvS6_RKT_EUliE_EEviT1_)
        /*0014*/ 	.short	0x0160
        /*0016*/ 	.short	0x0228


	//----- nvinfo : EIATTR_CBANK_PARAM_SIZE
	.align		4
.L_5535:
        /*0018*/ 	.byte	0x03, 0x19
        /*001a*/ 	.short	0x0228


	//----- nvinfo : EIATTR_KPARAM_INFO
	.align		4
        /*001c*/ 	.byte	0x04, 0x17
        /*001e*/ 	.short	(.L_5537 - .L_5536)
.L_5536:
        /*0020*/ 	.word	0x00000000
        /*0024*/ 	.short	0x0001
        /*0026*/ 	.short	0x0008
        /*0028*/ 	.byte	0x00, 0xf0, 0x81, 0x08


	//----- nvinfo : EIATTR_KPARAM_INFO
	.align		4
.L_5537:
        /*002c*/ 	.byte	0x04, 0x17
        /*002e*/ 	.short	(.L_5539 - .L_5538)
.L_5538:
        /*0030*/ 	.word	0x00000000
        /*0034*/ 	.short	0x0000
        /*0036*/ 	.short	0x0000
        /*0038*/ 	.byte	0x00, 0xf0, 0x11, 0x00


	//----- nvinfo : EIATTR_MAXREG_COUNT
	.align		4
.L_5539:
        /*003c*/ 	.byte	0x03, 0x1b
        /*003e*/ 	.short	0x0080


	//----- nvinfo : EIATTR_MERCURY_ISA_VERSION
	.align		4
        /*0040*/ 	.byte	0x03, 0x5f
        /*0042*/ 	.short	0x0000


	//----- nvinfo : EIATTR_EXIT_INSTR_OFFSETS
	.align		4
        /*0044*/ 	.byte	0x04, 0x1c
        /*0046*/ 	.short	(.L_5541 - .L_5540)


	//   ....[0]....
.L_5540:
        /*0048*/ 	.word	0x000013c0


	//   ....[1]....
        /*004c*/ 	.word	0x00002750


	//----- nvinfo : EIATTR_MAX_THREADS
	.align		4
.L_5541:
        /*0050*/ 	.byte	0x04, 0x05
        /*0052*/ 	.short	(.L_5543 - .L_5542)
.L_5542:
        /*0054*/ 	.word	0x00000080
        /*0058*/ 	.word	0x00000001
        /*005c*/ 	.word	0x00000001


	//----- nvinfo : EIATTR_CRS_STACK_SIZE
	.align		4
.L_5543:
        /*0060*/ 	.byte	0x04, 0x1e
        /*0062*/ 	.short	(.L_5545 - .L_5544)
.L_5544:
        /*0064*/ 	.word	0x00000000
.L_5545:


//--------------------- .nv.info._ZN2at6native27unrolled_elementwise_kernelIZNS0_50_GLOBAL__N__2680c7bb_12_PowKernel_cu_b2145a98_318429pow_tensor_scalar_kernel_implIllEEvRNS_18TensorIteratorBaseET0_EUllE2_St5arrayIPcLm2EELi4E23TrivialOffsetCalculatorILi1EjESC_NS0_6memory15LoadWithoutCastENSD_16StoreWithoutCastEEEviT_S6_T2_T3_T4_T5_ --------------------------
	.section	.nv.info._ZN2at6native27unrolled_elementwise_kernelIZNS0_50_GLOBAL__N__2680c7bb_12_PowKernel_cu_b2145a98_318429pow_tensor_scalar_kernel_implIllEEvRNS_18TensorIteratorBaseET0_EUllE2_St5arrayIPcLm2EELi4E23TrivialOffsetCalculatorILi1EjESC_NS0_6memory15LoadWithoutCastENSD_16StoreWithoutCastEEEviT_S6_T2_T3_T4_T5_,"",@"SHT_CUDA_INFO"
	.sectionflags	@""
	.align	4


	//----- nvinfo : EIATTR_CUDA_API_VERSION
	.align		4
        /*0000*/ 	.byte	0x04, 0x37
        /*0002*/ 	.short	(.L_5547 - .L_5546)
.L_5546:
        /*0004*/ 	.word	0x00000082


	//----- nvinfo : EIATTR_SW2861232_WAR
	.align		4
.L_5547:
        /*0008*/ 	.byte	0x01, 0x35
	.zero		2


	//----- nvinfo : EIATTR_PARAM_CBANK
	.align		4
        /*000c*/ 	.byte	0x04, 0x0a
        /*000e*/ 	.short	(.L_5549 - .L_5548)
	.align		4
.L_5548:
        /*0010*/ 	.word	index@(.nv.constant0._ZN2at6native27unrolled_elementwise_kernelIZNS0_50_GLOBAL__N__2680c7bb_12_PowKernel_cu_b2145a98_318429pow_tensor_scalar_kernel_implIllEEvRNS_18TensorIteratorBaseET0_EUllE2_St5arrayIPcLm2EELi4E23TrivialOffsetCalculatorILi1EjESC_NS0_6memory15LoadWithoutCastENSD_16StoreWithoutCastEEEviT_S6_T2_T3_T4_T5_)
        /*0014*/ 	.short	0x0160
        /*0016*/ 	.short	0x002c


	//----- nvinfo : EIATTR_CBANK_PARAM_SIZE
	.align		4
.L_5549:
        /*0018*/ 	.byte	0x03, 0x19
        /*001a*/ 	.short	0x002c


	//----- nvinfo : EIATTR_KPARAM_INFO
	.align		4
        /*001c*/ 	.byte	0x04, 0x17
        /*001e*/ 	.short	(.L_5551 - .L_5550)
.L_5550:
        /*0020*/ 	.word	0x00000000
        /*0024*/ 	.short	0x0006
        /*0026*/ 	.short	0x002b
        /*0028*/ 	.byte	0x00, 0xf0, 0x05, 0x00


	//----- nvinfo : EIATTR_KPARAM_INFO
	.align		4
.L_5551:
        /*002c*/ 	.byte	0x04, 0x17
        /*002e*/ 	.short	(.L_5553 - .L_5552)
.L_5552:
        /*0030*/ 	.word	0x00000000
        /*0034*/ 	.short	0x0005
        /*0036*/ 	.short	0x002a
        /*0038*/ 	.byte	0x00, 0xf0, 0x05, 0x00


	//----- nvinfo : EIATTR_KPARAM_INFO
	.align		4
.L_5553:
        /*003c*/ 	.byte	0x04, 0x17
        /*003e*/ 	.short	(.L_5555 - .L_5554)
.L_5554:
        /*0040*/ 	.word	0x00000000
        /*0044*/ 	.short	0x0004
        /*0046*/ 	.short	0x0029
        /*0048*/ 	.byte	0x00, 0xf0, 0x05, 0x00


	//----- nvinfo : EIATTR_KPARAM_INFO
	.align		4
.L_5555:
        /*004c*/ 	.byte	0x04, 0x17
        /*004e*/ 	.short	(.L_5557 - .L_5556)
.L_5556:
        /*0050*/ 	.word	0x00000000
        /*0054*/ 	.short	0x0003
        /*0056*/ 	.short	0x0028
        /*0058*/ 	.byte	0x00, 0xf0, 0x05, 0x00


	//----- nvinfo : EIATTR_KPARAM_INFO
	.align		4
.L_5557:
        /*005c*/ 	.byte	0x04, 0x17
        /*005e*/ 	.short	(.L_5559 - .L_5558)
.L_5558:
        /*0060*/ 	.word	0x00000000
        /*0064*/ 	.short	0x0002
        /*0066*/ 	.short	0x0018
        /*0068*/ 	.byte	0x00, 0xf0, 0x41, 0x00


	//----- nvinfo : EIATTR_KPARAM_INFO
	.align		4
.L_5559:
        /*006c*/ 	.byte	0x04, 0x17
        /*006e*/ 	.short	(.L_5561 - .L_5560)
.L_5560:
        /*0070*/ 	.word	0x00000000
        /*0074*/ 	.short	0x0001
        /*0076*/ 	.short	0x0008
        /*0078*/ 	.byte	0x00, 0xf0, 0x41, 0x00


	//----- nvinfo : EIATTR_KPARAM_INFO
	.align		4
.L_5561:
        /*007c*/ 	.byte	0x04, 0x17
        /*007e*/ 	.short	(.L_5563 - .L_5562)
.L_5562:
        /*0080*/ 	.word	0x00000000
        /*0084*/ 	.short	0x0000
        /*0086*/ 	.short	0x0000
        /*0088*/ 	.byte	0x00, 0xf0, 0x11, 0x00


	//----- nvinfo : EIATTR_MAXREG_COUNT
	.align		4
.L_5563:
        /*008c*/ 	.byte	0x03, 0x1b
        /*008e*/ 	.short	0x00ff


	//----- nvinfo : EIATTR_MERCURY_ISA_VERSION
	.align		4
        /*0090*/ 	.byte	0x03, 0x5f
        /*0092*/ 	.short	0x0000


	//----- nvinfo : EIATTR_EXIT_INSTR_OFFSETS
	.align		4
        /*0094*/ 	.byte	0x04, 0x1c
        /*0096*/ 	.short	(.L_5565 - .L_5564)


	//   ....[0]....
.L_5564:
        /*0098*/ 	.word	0x00001230


	//   ....[1]....
        /*009c*/ 	.word	0x00001290


	//----- nvinfo : EIATTR_MAX_THREADS
	.align		4
.L_5565:
        /*00a0*/ 	.byte	0x04, 0x05
        /*00a2*/ 	.short	(.L_5567 - .L_5566)
.L_5566:
        /*00a4*/ 	.word	0x00000080
        /*00a8*/ 	.word	0x00000001
        /*00ac*/ 	.word	0x00000001


	//----- nvinfo : EIATTR_CRS_STACK_SIZE
	.align		4
.L_5567:
        /*00b0*/ 	.byte	0x04, 0x1e
        /*00b2*/ 	.short	(.L_5569 - .L_5568)
.L_5568:
        /*00b4*/ 	.word	0x00000000
.L_5569:


//--------------------- .nv.info._ZN2at6native29vectorized_elementwise_kernelILi2EZNS0_50_GLOBAL__N__2680c7bb_12_PowKernel_cu_b2145a98_318429pow_tensor_scalar_kernel_implIllEEvRNS_18TensorIteratorBaseET0_EUllE2_St5arrayIPcLm2EEEEviS6_T1_ --------------------------
	.section	.nv.info._ZN2at6native29vectorized_elementwise_kernelILi2EZNS0_50_GLOBAL__N__2680c7bb_12_PowKernel_cu_b2145a98_318429pow_tensor_scalar_kernel_implIllEEvRNS_18TensorIteratorBaseET0_EUllE2_St5arrayIPcLm2EEEEviS6_T1_,"",@"SHT_CUDA_INFO"
	.sectionflags	@""
	.align	4


	//----- nvinfo : EIATTR_CUDA_API_VERSION
	.align		4
        /*0000*/ 	.byte	0x04, 0x37
        /*0002*/ 	.short	(.L_5571 - .L_5570)
.L_5570:
        /*0004*/ 	.word	0x00000082


	//----- nvinfo : EIATTR_SW2861232_WAR
	.align		4
.L_5571:
        /*0008*/ 	.byte	0x01, 0x35
	.zero		2


	//----- nvinfo : EIATTR_PARAM_CBANK
	.align		4
        /*000c*/ 	.byte	0x04, 0x0a
        /*000e*/ 	.short	(.L_5573 - .L_5572)
	.align		4
.L_5572:
        /*0010*/ 	.word	index@(.nv.constant0._ZN2at6native29vectorized_elementwise_kernelILi2EZNS0_50_GLOBAL__N__2680c7bb_12_PowKernel_cu_b2145a98_318429pow_tensor_scalar_kernel_implIllEEvRNS_18TensorIteratorBaseET0_EUllE2_St5arrayIPcLm2EEEEviS6_T1_)
        /*0014*/ 	.short	0x0160
        /*0016*/ 	.short	0x0028


	//----- nvinfo : EIATTR_CBANK_PARAM_SIZE
	.align		4
.L_5573:
        /*0018*/ 	.byte	0x03, 0x19
        /*001a*/ 	.short	0x0028


	//----- nvinfo : EIATTR_KPARAM_INFO
	.align		4
        /*001c*/ 	.byte	0x04, 0x17
        /*001e*/ 	.short	(.L_5575 - .L_5574)
.L_5574:
        /*0020*/ 	.word	0x00000000
        /*0024*/ 	.short	0x0002
        /*0026*/ 	.short	0x0018
        /*0028*/ 	.byte	0x00, 0xf0, 0x41, 0x00


	//----- nvinfo : EIATTR_KPARAM_INFO
	.align		4
.L_5575:
        /*002c*/ 	.byte	0x04, 0x17
        /*002e*/ 	.short	(.L_5577 - .L_5576)
.L_5576:
        /*0030*/ 	.word	0x00000000
        /*0034*/ 	.short	0x0001
        /*0036*/ 	.short	0x0008
        /*0038*/ 	.byte	0x00, 0xf0, 0x41, 0x00


	//----- nvinfo : EIATTR_KPARAM_INFO
	.align		4
.L_5577:
        /*003c*/ 	.byte	0x04, 0x17
        /*003e*/ 	.short	(.L_5579 - .L_5578)
.L_5578:
        /*0040*/ 	.word	0x00000000
        /*0044*/ 	.short	0x0000
        /*0046*/ 	.short	0x0000
        /*0048*/ 	.byte	0x00, 0xf0, 0x11, 0x00


	//----- nvinfo : EIATTR_MAXREG_COUNT
	.align		4
.L_5579:
        /*004c*/ 	.byte	0x03, 0x1b
        /*004e*/ 	.short	0x00ff


	//----- nvinfo : EIATTR_MERCURY_ISA_VERSION
	.align		4
        /*0050*/ 	.byte	0x03, 0x5f
        /*0052*/ 	.short	0x0000


	//----- nvinfo : EIATTR_EXIT_INSTR_OFFSETS
	.align		4
        /*0054*/ 	.byte	0x04, 0x1c
        /*0056*/ 	.short	(.L_5581 - .L_5580)


	//   ....[0]....
.L_5580:
        /*0058*/ 	.word	0x00001a80


	//   ....[1]....
        /*005c*/ 	.word	0x00003d00


	//   ....[2]....
        /*0060*/ 	.word	0x00003d50


	//----- nvinfo : EIATTR_MAX_THREADS
	.align		4
.L_5581:
        /*0064*/ 	.byte	0x04, 0x05
        /*0066*/ 	.short	(.L_5583 - .L_5582)
.L_5582:
        /*0068*/ 	.word	0x00000080
        /*006c*/ 	.word	0x00000001
        /*0070*/ 	.word	0x00000001


	//----- nvinfo : EIATTR_CRS_STACK_SIZE
	.align		4
.L_5583:
        /*0074*/ 	.byte	0x04, 0x1e
        /*0076*/ 	.short	(.L_5585 - .L_5584)
.L_5584:
        /*0078*/ 	.word	0x00000000
.L_5585:


//--------------------- .nv.info._ZN2at6native29vectorized_elementwise_kernelILi4EZNS0_50_GLOBAL__N__2680c7bb_12_PowKernel_cu_b2145a98_318429pow_tensor_scalar_kernel_implIllEEvRNS_18TensorIteratorBaseET0_EUllE2_St5arrayIPcLm2EEEEviS6_T1_ --------------------------
	.section	.nv.info._ZN2at6native29vectorized_elementwise_kernelILi4EZNS0_50_GLOBAL__N__2680c7bb_12_PowKernel_cu_b2145a98_318429pow_tensor_scalar_kernel_implIllEEvRNS_18TensorIteratorBaseET0_EUllE2_St5arrayIPcLm2EEEEviS6_T1_,"",@"SHT_CUDA_INFO"
	.sectionflags	@""
	.align	4


	//----- nvinfo : EIATTR_CUDA_API_VERSION
	.align		4
        /*0000*/ 	.byte	0x04, 0x37
        /*0002*/ 	.short	(.L_5587 - .L_5586)
.L_5586:
        /*0004*/ 	.word	0x00000082


	//----- nvinfo : EIATTR_SW2861232_WAR
	.align		4
.L_5587:
        /*0008*/ 	.byte	0x01, 0x35
	.zero		2


	//----- nvinfo : EIATTR_PARAM_CBANK
	.align		4
        /*000c*/ 	.byte	0x04, 0x0a
        /*000e*/ 	.short	(.L_5589 - .L_5588)
	.align		4
.L_5588:
        /*0010*/ 	.word	index@(.nv.constant0._ZN2at6native29vectorized_elementwise_kernelILi4EZNS0_50_GLOBAL__N__2680c7bb_12_PowKernel_cu_b2145a98_318429pow_tensor_scalar_kernel_implIllEEvRNS_18TensorIteratorBaseET0_EUllE2_St5arrayIPcLm2EEEEviS6_T1_)
        /*0014*/ 	.short	0x0160
        /*0016*/ 	.short	0x0028


	//----- nvinfo : EIATTR_CBANK_PARAM_SIZE
	.align		4
.L_5589:
        /*0018*/ 	.byte	0x03, 0x19
        /*001a*/ 	.short	0x0028


	//----- nvinfo : EIATTR_KPARAM_INFO
	.align		4
        /*001c*/ 	.byte	0x04, 0x17
        /*001e*/ 	.short	(.L_5591 - .L_5590)
.L_5590:
        /*0020*/ 	.word	0x00000000
        /*0024*/ 	.short	0x0002
        /*0026*/ 	.short	0x0018
        /*0028*/ 	.byte	0x00, 0xf0, 0x41, 0x00


	//----- nvinfo : EIATTR_KPARAM_INFO
	.align		4
.L_5591:
        /*002c*/ 	.byte	0x04, 0x17
        /*002e*/ 	.short	(.L_5593 - .L_5592)
.L_5592:
        /*0030*/ 	.word	0x00000000
        /*0034*/ 	.short	0x0001
        /*0036*/ 	.short	0x0008
        /*0038*/ 	.byte	0x00, 0xf0, 0x41, 0x00


	//----- nvinfo : EIATTR_KPARAM_INFO
	.align		4
.L_5593:
        /*003c*/ 	.byte	0x04, 0x17
        /*003e*/ 	.short	(.L_5595 - .L_5594)
.L_5594:
        /*0040*/ 	.word	0x00000000
        /*0044*/ 	.short	0x0000
        /*0046*/ 	.short	0x0000
        /*0048*/ 	.byte	0x00, 0xf0, 0x11, 0x00


	//----- nvinfo : EIATTR_MAXREG_COUNT
	.align		4
.L_5595:
        /*004c*/ 	.byte	0x03, 0x1b
        /*004e*/ 	.short	0x00ff


	//----- nvinfo : EIATTR_MERCURY_ISA_VERSION
	.align		4
        /*0050*/ 	.byte	0x03, 0x5f
        /*0052*/ 	.short	0x0000


	//----- nvinfo : EIATTR_EXIT_INSTR_OFFSETS
	.align		4
        /*0054*/ 	.byte	0x04, 0x1c
        /*0056*/ 	.short	(.L_5597 - .L_5596)


	//   ....[0]....
.L_5596:
        /*0058*/ 	.word	0x00001a80


	//   ....[1]....
        /*005c*/ 	.word	0x00003d00


	//   ....[2]....
        /*0060*/ 	.word	0x00003d50


	//----- nvinfo : EIATTR_MAX_THREADS
	.align		4
.L_5597:
        /*0064*/ 	.byte	0x04, 0x05
        /*0066*/ 	.short	(.L_5599 - .L_5598)
.L_5598:
        /*0068*/ 	.word	0x00000080
        /*006c*/ 	.word	0x00000001
        /*0070*/ 	.word	0x00000001


	//----- nvinfo : EIATTR_CRS_STACK_SIZE
	.align		4
.L_5599:
        /*0074*/ 	.byte	0x04, 0x1e
        /*0076*/ 	.short	(.L_5601 - .L_5600)
.L_5600:
        /*0078*/ 	.word	0x00000000
.L_5601:


//--------------------- .nv.info._ZN2at6native29vectorized_elementwise_kernelILi8EZNS0_50_GLOBAL__N__2680c7bb_12_PowKernel_cu_b2145a98_318429pow_tensor_scalar_kernel_implIllEEvRNS_18TensorIteratorBaseET0_EUllE2_St5arrayIPcLm2EEEEviS6_T1_ --------------------------
	.section	.nv.info._ZN2at6native29vectorized_elementwise_kernelILi8EZNS0_50_GLOBAL__N__2680c7bb_12_PowKernel_cu_b2145a98_318429pow_tensor_scalar_kernel_implIllEEvRNS_18TensorIteratorBaseET0_EUllE2_St5arrayIPcLm2EEEEviS6_T1_,"",@"SHT_CUDA_INFO"
	.sectionflags	@""
	.align	4


	//----- nvinfo : EIATTR_CUDA_API_VERSION
	.align		4
        /*0000*/ 	.byte	0x04, 0x37
        /*0002*/ 	.short	(.L_5603 - .L_5602)
.L_5602:
        /*0004*/ 	.word	0x00000082


	//----- nvinfo : EIATTR_SW2861232_WAR
	.align		4
.L_5603:
        /*0008*/ 	.byte	0x01, 0x35
	.zero		2


	//----- nvinfo : EIATTR_PARAM_CBANK
	.align		4
        /*000c*/ 	.byte	0x04, 0x0a
        /*000e*/ 	.short	(.L_5605 - .L_5604)
	.align		4
.L_5604:
        /*0010*/ 	.word	index@(.nv.constant0._ZN2at6native29vectorized_elementwise_kernelILi8EZNS0_50_GLOBAL__N__2680c7bb_12_PowKernel_cu_b2145a98_318429pow_tensor_scalar_kernel_implIllEEvRNS_18TensorIteratorBaseET0_EUllE2_St5arrayIPcLm2EEEEviS6_T1_)
        /*0014*/ 	.short	0x0160
        /*0016*/ 	.short	0x0028


	//----- nvinfo : EIATTR_CBANK_PARAM_SIZE
	.align		4
.L_5605:
        /*0018*/ 	.byte	0x03, 0x19
        /*001a*/ 	.short	0x0028


	//----- nvinfo : EIATTR_KPARAM_INFO
	.align		4
        /*001c*/ 	.byte	0x04, 0x17
        /*001e*/ 	.short	(.L_5607 - .L_5606)
.L_5606:
        /*0020*/ 	.word	0x00000000
        /*0024*/ 	.short	0x0002
        /*0026*/ 	.short	0x0018
        /*0028*/ 	.byte	0x00, 0xf0, 0x41, 0x00


	//----- nvinfo : EIATTR_KPARAM_INFO
	.align		4
.L_5607:
        /*002c*/ 	.byte	0x04, 0x17
        /*002e*/ 	.short	(.L_5609 - .L_5608)
.L_5608:
        /*0030*/ 	.word	0x00000000
        /*0034*/ 	.short	0x0001
        /*0036*/ 	.short	0x0008
        /*0038*/ 	.byte	0x00, 0xf0, 0x41, 0x00


	//----- nvinfo : EIATTR_KPARAM_INFO
	.align		4
.L_5609:
        /*003c*/ 	.byte	0x04, 0x17
        /*003e*/ 	.short	(.L_5611 - .L_5610)
.L_5610:
        /*0040*/ 	.word	0x00000000
        /*0044*/ 	.short	0x0000
        /*0046*/ 	.short	0x0000
        /*0048*/ 	.byte	0x00, 0xf0, 0x11, 0x00


	//----- nvinfo : EIATTR_MAXREG_COUNT
	.align		4
.L_5611:
        /*004c*/ 	.byte	0x03, 0x1b
        /*004e*/ 	.short	0x00ff


	//----- nvinfo : EIATTR_MERCURY_ISA_VERSION
	.align		4
        /*0050*/ 	.byte	0x03, 0x5f
        /*0052*/ 	.short	0x0000


	//----- nvinfo : EIATTR_EXIT_INSTR_OFFSETS
	.align		4
        /*0054*/ 	.byte	0x04, 0x1c
        /*0056*/ 	.short	(.L_5613 - .L_5612)


	//   ....[0]....
.L_5612:
        /*0058*/ 	.word	0x00000010


	//----- nvinfo : EIATTR_MAX_THREADS
	.align		4
.L_5613:
        /*005c*/ 	.byte	0x04, 0x05
        /*005e*/ 	.short	(.L_5615 - .L_5614)
.L_5614:
        /*0060*/ 	.word	0x00000080
        /*0064*/ 	.word	0x00000001
        /*0068*/ 	.word	0x00000001
.L_5615:


//--------------------- .nv.info._ZN2at6native18elementwise_kernelILi128ELi4EZNS0_15gpu_kernel_implIZNS0_50_GLOBAL__N__2680c7bb_12_PowKernel_cu_b2145a98_318429pow_tensor_scalar_kernel_implIllEEvRNS_18TensorIteratorBaseET0_EUllE1_EEvS6_RKT_EUliE_EEviT1_ --------------------------
	.section	.nv.info._ZN2at6native18elementwise_kernelILi128ELi4EZNS0_15gpu_kernel_implIZNS0_50_GLOBAL__N__2680c7bb_12_PowKernel_cu_b2145a98_318429pow_tensor_scalar_kernel_implIllEEvRNS_18TensorIteratorBaseET0_EUllE1_EEvS6_RKT_EUliE_EEviT1_,"",@"SHT_CUDA_INFO"
	.sectionflags	@""
	.align	4


	//----- nvinfo : EIATTR_CUDA_API_VERSION
	.align		4
        /*0000*/ 	.byte	0x04, 0x37
        /*0002*/ 	.short	(.L_5617 - .L_5616)
.L_5616:
        /*0004*/ 	.word	0x00000082


	//----- nvinfo : EIATTR_SW2861232_WAR
	.align		4
.L_5617:
        /*0008*/ 	.byte	0x01, 0x35
	.zero		2


	//----- nvinfo : EIATTR_PARAM_CBANK
	.align		4
        /*000c*/ 	.byte	0x04, 0x0a
        /*000e*/ 	.short	(.L_5619 - .L_5618)
	.align		4
.L_5618:
        /*0010*/ 	.word	index@(.nv.constant0._ZN2at6native18elementwise_kernelILi128ELi4EZNS0_15gpu_kernel_implIZNS0_50_GLOBAL__N__2680c7bb_12_PowKernel_cu_b2145a98_318429pow_tensor_scalar_kernel_implIllEEvRNS_18TensorIteratorBaseET0_EUllE1_EEvS6_RKT_EUliE_EEviT1_)
        /*0014*/ 	.short	0x0160
        /*0016*/ 	.short	0x0228


	//----- nvinfo : EIATTR_CBANK_PARAM_SIZE
	.align		4
.L_5619:
        /*0018*/ 	.byte	0x03, 0x19
        /*001a*/ 	.short	0x0228


	//----- nvinfo : EIATTR_KPARAM_INFO
	.align		4
        /*001c*/ 	.byte	0x04, 0x17
        /*001e*/ 	.short	(.L_5621 - .L_5620)
.L_5620:
        /*0020*/ 	.word	0x00000000
        /*0024*/ 	.short	0x0001
        /*0026*/ 	.short	0x0008
        /*0028*/ 	.byte	0x00, 0xf0, 0x81, 0x08


	//----- nvinfo : EIATTR_KPARAM_INFO
	.align		4
.L_5621:
        /*002c*/ 	.byte	0x04, 0x17
        /*002e*/ 	.short	(.L_5623 - .L_5622)
.L_5622:
        /*0030*/ 	.word	0x00000000
        /*0034*/ 	.short	0x0000
        /*0036*/ 	.short	0x0000
        /*0038*/ 	.byte	0x00, 0xf0, 0x11, 0x00


	//----- nvinfo : EIATTR_MAXREG_COUNT
	.align		4
.L_5623:
        /*003c*/ 	.byte	0x03, 0x1b
        /*003e*/ 	.short	0x0080


	//----- nvinfo : EIATTR_EXTERNS
	.align		4
        /*0040*/ 	.byte	0x04, 0x0f
        /*0042*/ 	.short	(.L_5625 - .L_5624)


	//   ....[0]....
	.align		4
.L_5624:
        /*0044*/ 	.word	index@(__assertfail)


	//----- nvinfo : EIATTR_MERCURY_ISA_VERSION
	.align		4
.L_5625:
        /*0048*/ 	.byte	0x03, 0x5f
        /*004a*/ 	.short	0x0000


	//----- nvinfo : EIATTR_SYSCALL_OFFSETS
	.align		4
        /*004c*/ 	.byte	0x04, 0x46
        /*004e*/ 	.short	(.L_5627 - .L_5626)


	//   ....[0]....
.L_5626:
        /*0050*/ 	.word	0x00001d00


	//   ....[1]....
        /*0054*/ 	.word	0x00002ce0


	//   ....[2]....
        /*0058*/ 	.word	0x00004a10


	//   ....[3]....
        /*005c*/ 	.word	0x000059f0


	//   ....[4]....
        /*0060*/ 	.word	0x000076f0


	//   ....[5]....
        /*0064*/ 	.word	0x000086d0


	//   ....[6]....
        /*0068*/ 	.word	0x0000a3e0


	//   ....[7]....
        /*006c*/ 	.word	0x0000b3c0


	//----- nvinfo : EIATTR_EXIT_INSTR_OFFSETS
	.align		4
.L_5627:
        /*0070*/ 	.byte	0x04, 0x1c
        /*0072*/ 	.short	(.L_5629 - .L_5628)


	//   ....[0]....
.L_5628:
        /*0074*/ 	.word	0x00008750


	//   ....[1]....
        /*0078*/ 	.word	0x0000a680


	//   ....[2]....
        /*007c*/ 	.word	0x0000a6a0


	//   ....[3]....
        /*0080*/ 	.word	0x0000a720


	//   ....[4]....
        /*0084*/ 	.word	0x0000a740


	//   ....[5]....
        /*0088*/ 	.word	0x0000a760


	//   ....[6]....
        /*008c*/ 	.word	0x0000a7f0


	//   ....[7]....
        /*0090*/ 	.word	0x0000a830


	//   ....[8]....
        /*0094*/ 	.word	0x0000a8d0


	//   ....[9]....
        /*0098*/ 	.word	0x0000a920


	//   ....[10]....
        /*009c*/ 	.word	0x0000a950


	//   ....[11]....
        /*00a0*/ 	.word	0x0000aa20


	//   ....[12]....
        /*00a4*/ 	.word	0x0000aa60


	//   ....[13]....
        /*00a8*/ 	.word	0x0000abf0


	//   ....[14]....
        /*00ac*/ 	.word	0x0000ad50


	//   ....[15]....
        /*00b0*/ 	.word	0x0000ad90


	//   ....[16]....
        /*00b4*/ 	.word	0x0000ae30


	//   ....[17]....
        /*00b8*/ 	.word	0x0000afb0


	//   ....[18]....
        /*00bc*/ 	.word	0x0000b130


	//   ....[19]....
        /*00c0*/ 	.word	0x0000b290


	//   ....[20]....
        /*00c4*/ 	.word	0x0000b3d0


	//   ....[21]....
        /*00c8*/ 	.word	0x0000b3f0


	//   ....[22]....
        /*00cc*/ 	.word	0x0000b410


	//----- nvinfo : EIATTR_MAX_THREADS
	.align		4
.L_5629:
        /*00d0*/ 	.byte	0x04, 0x05
        /*00d2*/ 	.short	(.L_5631 - .L_5630)
.L_5630:
        /*00d4*/ 	.word	0x00000080
        /*00d8*/ 	.word	0x00000001
        /*00dc*/ 	.word	0x00000001


	//----- nvinfo : EIATTR_CRS_STACK_SIZE
	.align		4
.L_5631:
        /*00e0*/ 	.byte	0x04, 0x1e
        /*00e2*/ 	.short	(.L_5633 - .L_5632)
.L_5632:
        /*00e4*/ 	.word	0x00000000
.L_5633:


//--------------------- .nv.info._ZN2at6native27unrolled_elementwise_kernelIZNS0_50_GLOBAL__N__2680c7bb_12_PowKernel_cu_b2145a98_318429pow_tensor_scalar_kernel_implIllEEvRNS_18TensorIteratorBaseET0_EUllE1_St5arrayIPcLm2EELi4E23TrivialOffsetCalculatorILi1EjESC_NS0_6memory12LoadWithCastILi1EEENSD_13StoreWithCastILi1EEEEEviT_S6_T2_T3_T4_T5_ --------------------------
	.section	.nv.info._ZN2at6native27unrolled_elementwise_kernelIZNS0_50_GLOBAL__N__2680c7bb_12_PowKernel_cu_b2145a98_318429pow_tensor_scalar_kernel_implIllEEvRNS_18TensorIteratorBaseET0_EUllE1_St5arrayIPcLm2EELi4E23TrivialOffsetCalculatorILi1EjESC_NS0_6memory12LoadWithCastILi1EEENSD_13StoreWithCastILi1EEEEEviT_S6_T2_T3_T4_T5_,"",@"SHT_CUDA_INFO"
	.sectionflags	@""
	.align	4


	//----- nvinfo : EIATTR_CUDA_API_VERSION
	.align		4
        /*0000*/ 	.byte	0x04, 0x37
        /*0002*/ 	.short	(.L_5635 - .L_5634)
.L_5634:
        /*0004*/ 	.word	0x00000082


	//----- nvinfo : EIATTR_SW2861232_WAR
	.align		4
.L_5635:
        /*0008*/ 	.byte	0x01, 0x35
	.zero		2


	//----- nvinfo : EIATTR_PARAM_CBANK
	.align		4
        /*000c*/ 	.byte	0x04, 0x0a
        /*000e*/ 	.short	(.L_5637 - .L_5636)
	.align		4
.L_5636:
        /*0010*/ 	.word	index@(.nv.constant0._ZN2at6native27unrolled_elementwise_kernelIZNS0_50_GLOBAL__N__2680c7bb_12_PowKernel_cu_b2145a98_318429pow_tensor_scalar_kernel_implIllEEvRNS_18TensorIteratorBaseET0_EUllE1_St5arrayIPcLm2EELi4E23TrivialOffsetCalculatorILi1EjESC_NS0_6memory12LoadWithCastILi1EEENSD_13StoreWithCastILi1EEEEEviT_S6_T2_T3_T4_T5_)
        /*0014*/ 	.short	0x0160
        /*0016*/ 	.short	0x0034


	//----- nvinfo : EIATTR_CBANK_PARAM_SIZE
	.align		4
.L_5637:
        /*0018*/ 	.byte	0x03, 0x19
        /*001a*/ 	.short	0x0034


	//----- nvinfo : EIATTR_KPARAM_INFO
	.align		4
        /*001c*/ 	.byte	0x04, 0x17
        /*001e*/ 	.short	(.L_5639 - .L_5638)
.L_5638:
        /*0020*/ 	.word	0x00000000
        /*0024*/ 	.short	0x0006
        /*0026*/ 	.short	0x002c
        /*0028*/ 	.byte	0x00, 0xf0, 0x21, 0x00


	//----- nvinfo : EIATTR_KPARAM_INFO
	.align		4
.L_5639:
        /*002c*/ 	.byte	0x04, 0x17
        /*002e*/ 	.short	(.L_5641 - .L_5640)
.L_5640:
        /*0030*/ 	.word	0x00000000
        /*0034*/ 	.short	0x0005
        /*0036*/ 	.short	0x0024
        /*0038*/ 	.byte	0x00, 0xf0, 0x21, 0x00


	//----- nvinfo : EIATTR_KPARAM_INFO
	.align		4
.L_5641:
        /*003c*/ 	.byte	0x04, 0x17
        /*003e*/ 	.short	(.L_5643 - .L_5642)
.L_5642:
        /*0040*/ 	.word	0x00000000
        /*0044*/ 	.short	0x0004
        /*0046*/ 	.short	0x0021
        /*0048*/ 	.byte	0x00, 0xf0, 0x05, 0x00


	//----- nvinfo : EIATTR_KPARAM_INFO
	.align		4
.L_5643:
        /*004c*/ 	.byte	0x04, 0x17
        /*004e*/ 	.short	(.L_5645 - .L_5644)
.L_5644:
        /*0050*/ 	.word	0x00000000
        /*0054*/ 	.short	0x0003
        /*0056*/ 	.short	0x0020
        /*0058*/ 	.byte	0x00, 0xf0, 0x05, 0x00


	//----- nvinfo : EIATTR_KPARAM_INFO
	.align		4
.L_5645:
        /*005c*/ 	.byte	0x04, 0x17
        /*005e*/ 	.short	(.L_5647 - .L_5646)
.L_5646:
        /*0060*/ 	.word	0x00000000
        /*0064*/ 	.short	0x0002
        /*0066*/ 	.short	0x0010
        /*0068*/ 	.byte	0x00, 0xf0, 0x41, 0x00


	//----- nvinfo : EIATTR_KPARAM_INFO
	.align		4
.L_5647:
        /*006c*/ 	.byte	0x04, 0x17
        /*006e*/ 	.short	(.L_5649 - .L_5648)
.L_5648:
        /*0070*/ 	.word	0x00000000
        /*0074*/ 	.short	0x0001
        /*0076*/ 	.short	0x0008
        /*0078*/ 	.byte	0x00, 0xf0, 0x21, 0x00


	//----- nvinfo : EIATTR_KPARAM_INFO
	.align		4
.L_5649:
        /*007c*/ 	.byte	0x04, 0x17
        /*007e*/ 	.short	(.L_5651 - .L_5650)
.L_5650:
        /*0080*/ 	.word	0x00000000
        /*0084*/ 	.short	0x0000
        /*0086*/ 	.short	0x0000
        /*0088*/ 	.byte	0x00, 0xf0, 0x11, 0x00


	//----- nvinfo : EIATTR_MAXREG_COUNT
	.align		4
.L_5651:
        /*008c*/ 	.byte	0x03, 0x1b
        /*008e*/ 	.short	0x00ff


	//----- nvinfo : EIATTR_EXTERNS
	.align		4
        /*0090*/ 	.byte	0x04, 0x0f
        /*0092*/ 	.short	(.L_5653 - .L_5652)


	//   ....[0]....
	.align		4
.L_5652:
        /*0094*/ 	.word	index@(__assertfail)


	//----- nvinfo : EIATTR_MERCURY_ISA_VERSION
	.align		4
.L_5653:
        /*0098*/ 	.byte	0x03, 0x5f
        /*009a*/ 	.short	0x0000


	//----- nvinfo : EIATTR_SYSCALL_OFFSETS
	.align		4
        /*009c*/ 	.byte	0x04, 0x46
        /*009e*/ 	.short	(.L_5655 - .L_5654)


	//   ....[0]....
.L_5654:
        /*00a0*/ 	.word	0x00000f00


	//   ....[1]....
        /*00a4*/ 	.word	0x00001e10


	//   ....[2]....
        /*00a8*/ 	.word	0x00002d30


	//   ....[3]....
        /*00ac*/ 	.word	0x00003c20


	//   ....[4]....
        /*00b0*/ 	.word	0x00005330


	//   ....[5]....
        /*00b4*/ 	.word	0x00006240


	//   ....[6]....
        /*00b8*/ 	.word	0x00007110


	//   ....[7]....
        /*00bc*/ 	.word	0x00007fe0


	//----- nvinfo : EIATTR_EXIT_INSTR_OFFSETS
	.align		4
.L_5655:
        /*00c0*/ 	.byte	0x04, 0x1c
        /*00c2*/ 	.short	(.L_5657 - .L_5656)


	//   ....[0]....
.L_5656:
        /*00c4*/ 	.word	0x00007190


	//   ....[1]....
        /*00c8*/ 	.word	0x000072a0


	//   ....[2]....
        /*00cc*/ 	.word	0x000072c0


	//   ....[3]....
        /*00d0*/ 	.word	0x00007340


	//   ....[4]....
        /*00d4*/ 	.word	0x00007360


	//   ....[5]....
        /*00d8*/ 	.word	0x00007380


	//   ....[6]....
        /*00dc*/ 	.word	0x00007410


	//   ....[7]....
        /*00e0*/ 	.word	0x00007450


	//   ....[8]....
        /*00e4*/ 	.word	0x000074f0


	//   ....[9]....
        /*00e8*/ 	.word	0x00007540


	//   ....[10]....
        /*00ec*/ 	.word	0x00007570


	//   ....[11]....
        /*00f0*/ 	.word	0x00007640


	//   ....[12]....
        /*00f4*/ 	.word	0x00007680


	//   ....[13]....
        /*00f8*/ 	.word	0x00007810


	//   ....[14]....
        /*00fc*/ 	.word	0x00007970


	//   ....[15]....
        /*0100*/ 	.word	0x000079b0


	//   ....[16]....
        /*0104*/ 	.word	0x00007a50


	//   ....[17]....
        /*0108*/ 	.word	0x00007bd0


	//   ....[18]....
        /*010c*/ 	.word	0x00007d50


	//   ....[19]....
        /*0110*/ 	.word	0x00007eb0


	//   ....[20]....
        /*0114*/ 	.word	0x00007ff0


	//   ....[21]....
        /*0118*/ 	.word	0x00008010


	//   ....[22]....
        /*011c*/ 	.word	0x00008030


	//----- nvinfo : EIATTR_MAX_THREADS
	.align		4
.L_5657:
        /*0120*/ 	.byte	0x04, 0x05
        /*0122*/ 	.short	(.L_5659 - .L_5658)
.L_5658:
        /*0124*/ 	.word	0x00000080
        /*0128*/ 	.word	0x00000001
        /*012c*/ 	.word	0x00000001


	//----- nvinfo : EIATTR_CRS_STACK_SIZE
	.align		4
.L_5659:
        /*0130*/ 	.byte	0x04, 0x1e
        /*0132*/ 	.short	(.L_5661 - .L_5660)
.L_5660:
        /*0134*/ 	.word	0x00000000
.L_5661:


//--------------------- .nv.info._ZN2at6native18elementwise_kernelILi128ELi2EZNS0_22gpu_kernel_impl_nocastIZNS0_50_GLOBAL__N__2680c7bb_12_PowKernel_cu_b2145a98_318429pow_tensor_scalar_kernel_implIllEEvRNS_18TensorIteratorBaseET0_EUllE1_EEvS6_RKT_EUliE_EEviT1_ --------------------------
	.section	.nv.info._ZN2at6native18elementwise_kernelILi128ELi2EZNS0_22gpu_kernel_impl_nocastIZNS0_50_GLOBAL__N__2680c7bb_12_PowKernel_cu_b2145a98_318429pow_tensor_scalar_kernel_implIllEEvRNS_18TensorIteratorBaseET0_EUllE1_EEvS6_RKT_EUliE_EEviT1_,"",@"SHT_CUDA_INFO"
	.sectionflags	@""
	.align	4


	//----- nvinfo : EIATTR_CUDA_API_VERSION
	.align		4
        /*0000*/ 	.byte	0x04, 0x37
        /*0002*/ 	.short	(.L_5663 - .L_5662)
.L_5662:
        /*0004*/ 	.word	0x00000082


	//----- nvinfo : EIATTR_SW2861232_WAR
	.align		4
.L_5663:
        /*0008*/ 	.byte	0x01, 0x35
	.zero		2


	//----- nvinfo : EIATTR_PARAM_CBANK
	.align		4
        /*000c*/ 	.byte	0x04, 0x0a
        /*000e*/ 	.short	(.L_5665 - .L_5664)
	.align		4
.L_5664:
        /*0010*/ 	.word	index@(.nv.constant0._ZN2at6native18elementwise_kernelILi128ELi2EZNS0_22gpu_kernel_impl_nocastIZNS0_50_GLOBAL__N__2680c7bb_12_PowKernel_cu_b2145a98_318429pow_tensor_scalar_kernel_implIllEEvRNS_18TensorIteratorBaseET0_EUllE1_EEvS6_RKT_EUliE_EEviT1_)
        /*0014*/ 	.short	0x0160
        /*0016*/ 	.short	0x0220


	//----- nvinfo : EIATTR_CBANK_PARAM_SIZE
	.align		4
.L_5665:
        /*0018*/ 	.byte	0x03, 0x19
        /*001a*/ 	.short	0x0220


	//----- nvinfo : EIATTR_KPARAM_INFO
	.align		4
        /*001c*/ 	.byte	0x04, 0x17
        /*001e*/ 	.short	(.L_5667 - .L_5666)
.L_5666:
        /*0020*/ 	.word	0x00000000
        /*0024*/ 	.short	0x0001
        /*0026*/ 	.short	0x0008
        /*0028*/ 	.byte	0x00, 0xf0, 0x61, 0x08


	//----- nvinfo : EIATTR_KPARAM_INFO
	.align		4
.L_5667:
        /*002c*/ 	.byte	0x04, 0x17
        /*002e*/ 	.short	(.L_5669 - .L_5668)
.L_5668:
        /*0030*/ 	.word	0x00000000
        /*0034*/ 	.short	0x0000
        /*0036*/ 	.short	0x0000
        /*0038*/ 	.byte	0x00, 0xf0, 0x11, 0x00


	//----- nvinfo : EIATTR_MAXREG_COUNT
	.align		4
.L_5669:
        /*003c*/ 	.byte	0x03, 0x1b
        /*003e*/ 	.short	0x0080


	//----- nvinfo : EIATTR_MERCURY_ISA_VERSION
	.align		4
        /*0040*/ 	.byte	0x03, 0x5f
        /*0042*/ 	.short	0x0000


	//----- nvinfo : EIATTR_EXIT_INSTR_OFFSETS
	.align		4
        /*0044*/ 	.byte	0x04, 0x1c
        /*0046*/ 	.short	(.L_5671 - .L_5670)


	//   ....[0]....
.L_5670:
        /*0048*/ 	.word	0x00001100


	//   ....[1]....
        /*004c*/ 	.word	0x00002130


	//----- nvinfo : EIATTR_MAX_THREADS
	.align		4
.L_5671:
        /*0050*/ 	.byte	0x04, 0x05
        /*0052*/ 	.short	(.L_5673 - .L_5672)
.L_5672:
        /*0054*/ 	.word	0x00000080
        /*0058*/ 	.word	0x00000001
        /*005c*/ 	.word	0x00000001


	//----- nvinfo : EIATTR_CRS_STACK_SIZE
	.align		4
.L_5673:
        /*0060*/ 	.byte	0x04, 0x1e
        /*0062*/ 	.short	(.L_5675 - .L_5674)
.L_5674:
        /*0064*/ 	.word	0x00000000
.L_5675:


//--------------------- .nv.info._ZN2at6native27unrolled_elementwise_kernelIZNS0_50_GLOBAL__N__2680c7bb_12_PowKernel_cu_b2145a98_318429pow_tensor_scalar_kernel_implIllEEvRNS_18TensorIteratorBaseET0_EUllE1_St5arrayIPcLm2EELi4E23TrivialOffsetCalculatorILi1EjESC_NS0_6memory15LoadWithoutCastENSD_16StoreWithoutCastEEEviT_S6_T2_T3_T4_T5_ --------------------------
	.section	.nv.info._ZN2at6native27unrolled_elementwise_kernelIZNS0_50_GLOBAL__N__2680c7bb_12_PowKernel_cu_b2145a98_318429pow_tensor_scalar_kernel_implIllEEvRNS_18TensorIteratorBaseET0_EUllE1_St5arrayIPcLm2EELi4E23TrivialOffsetCalculatorILi1EjESC_NS0_6memory15LoadWithoutCastENSD_16StoreWithoutCastEEEviT_S6_T2_T3_T4_T5_,"",@"SHT_CUDA_INFO"
	.sectionflags	@""
	.align	4


	//----- nvinfo : EIATTR_CUDA_API_VERSION
	.align		4
        /*0000*/ 	.byte	0x04, 0x37
        /*0002*/ 	.short	(.L_5677 - .L_5676)
.L_5676:
        /*0004*/ 	.word	0x00000082


	//----- nvinfo : EIATTR_SW2861232_WAR
	.align		4
.L_5677:
        /*0008*/ 	.byte	0x01, 0x35
	.zero		2


	//----- nvinfo : EIATTR_PARAM_CBANK
	.align		4
        /*000c*/ 	.byte	0x04, 0x0a
        /*000e*/ 	.short	(.L_5679 - .L_5678)
	.align		4
.L_5678:
        /*0010*/ 	.word	index@(.nv.constant0._ZN2at6native27unrolled_elementwise_kernelIZNS0_50_GLOBAL__N__2680c7bb_12_PowKernel_cu_b2145a98_318429pow_tensor_scalar_kernel_implIllEEvRNS_18TensorIteratorBaseET0_EUllE1_St5arrayIPcLm2EELi4E23TrivialOffsetCalculatorILi1EjESC_NS0_6memory15LoadWithoutCastENSD_16StoreWithoutCastEEEviT_S6_T2_T3_T4_T5_)
        /*0014*/ 	.short	0x0160
        /*0016*/ 	.short	0x0024


	//----- nvinfo : EIATTR_CBANK_PARAM_SIZE
	.align		4
.L_5679:
        /*0018*/ 	.byte	0x03, 0x19
        /*001a*/ 	.short	0x0024


	//----- nvinfo : EIATTR_KPARAM_INFO
	.align		4
        /*001c*/ 	.byte	0x04, 0x17
        /*001e*/ 	.short	(.L_5681 - .L_5680)
.L_5680:
        /*0020*/ 	.word	0x00000000
        /*0024*/ 	.short	0x0006
        /*0026*/ 	.short	0x0023
        /*0028*/ 	.byte	0x00, 0xf0, 0x05, 0x00


	//----- nvinfo : EIATTR_KPARAM_INFO
	.align		4
.L_5681:
        /*002c*/ 	.byte	0x04, 0x17
        /*002e*/ 	.short	(.L_5683 - .L_5682)
.L_5682:
        /*0030*/ 	.word	0x00000000
        /*0034*/ 	.short	0x0005
        /*0036*/ 	.short	0x0022
        /*0038*/ 	.byte	0x00, 0xf0, 0x05, 0x00


	//----- nvinfo : EIATTR_KPARAM_INFO
	.align		4
.L_5683:
        /*003c*/ 	.byte	0x04, 0x17
        /*003e*/ 	.short	(.L_5685 - .L_5684)
.L_5684:
        /*0040*/ 	.word	0x00000000
        /*0044*/ 	.short	0x0004
        /*0046*/ 	.short	0x0021
        /*0048*/ 	.byte	0x00, 0xf0, 0x05, 0x00


	//----- nvinfo : EIATTR_KPARAM_INFO
	.align		4
.L_5685:
        /*004c*/ 	.byte	0x04, 0x17
        /*004e*/ 	.short	(.L_5687 - .L_5686)
.L_5686:
        /*0050*/ 	.word	0x00000000
        /*0054*/ 	.short	0x0003
        /*0056*/ 	.short	0x0020
        /*0058*/ 	.byte	0x00, 0xf0, 0x05, 0x00


	//----- nvinfo : EIATTR_KPARAM_INFO
	.align		4
.L_5687:
        /*005c*/ 	.byte	0x04, 0x17
        /*005e*/ 	.short	(.L_5689 - .L_5688)
.L_5688:
        /*0060*/ 	.word	0x00000000
        /*0064*/ 	.short	0x0002
        /*0066*/ 	.short	0x0010
        /*0068*/ 	.byte	0x00, 0xf0, 0x41, 0x00


	//----- nvinfo : EIATTR_KPARAM_INFO
	.align		4
.L_5689:
        /*006c*/ 	.byte	0x04, 0x17
        /*006e*/ 	.short	(.L_5691 - .L_5690)
.L_5690:
        /*0070*/ 	.word	0x00000000
        /*0074*/ 	.short	0x0001
        /*0076*/ 	.short	0x0008
        /*0078*/ 	.byte	0x00, 0xf0, 0x21, 0x00


	//----- nvinfo : EIATTR_KPARAM_INFO
	.align		4
.L_5691:
        /*007c*/ 	.byte	0x04, 0x17
        /*007e*/ 	.short	(.L_5693 - .L_5692)
.L_5692:
        /*0080*/ 	.word	0x00000000
        /*0084*/ 	.short	0x0000
        /*0086*/ 	.short	0x0000
        /*0088*/ 	.byte	0x00, 0xf0, 0x11, 0x00


	//----- nvinfo : EIATTR_MAXREG_COUNT
	.align		4
.L_5693:
        /*008c*/ 	.byte	0x03, 0x1b
        /*008e*/ 	.short	0x00ff


	//----- nvinfo : EIATTR_MERCURY_ISA_VERSION
	.align		4
        /*0090*/ 	.byte	0x03, 0x5f
        /*0092*/ 	.short	0x0000


	//----- nvinfo : EIATTR_EXIT_INSTR_OFFSETS
	.align		4
        /*0094*/ 	.byte	0x04, 0x1c
        /*0096*/ 	.short	(.L_5695 - .L_5694)


	//   ....[0]....
.L_5694:
        /*0098*/ 	.word	0x00000a70


	//   ....[1]....
        /*009c*/ 	.word	0x00000ac0


	//----- nvinfo : EIATTR_MAX_THREADS
	.align		4
.L_5695:
        /*00a0*/ 	.byte	0x04, 0x05
        /*00a2*/ 	.short	(.L_5697 - .L_5696)
.L_5696:
        /*00a4*/ 	.word	0x00000080
        /*00a8*/ 	.word	0x00000001
        /*00ac*/ 	.word	0x00000001


	//----- nvinfo : EIATTR_CRS_STACK_SIZE
	.align		4
.L_5697:
        /*00b0*/ 	.byte	0x04, 0x1e
        /*00b2*/ 	.short	(.L_5699 - .L_5698)
.L_5698:
        /*00b4*/ 	.word	0x00000000
.L_5699:


//--------------------- .nv.info._ZN2at6native29vectorized_elementwise_kernelILi2EZNS0_50_GLOBAL__N__2680c7bb_12_PowKernel_cu_b2145a98_318429pow_tensor_scalar_kernel_implIllEEvRNS_18TensorIteratorBaseET0_EUllE1_St5arrayIPcLm2EEEEviS6_T1_ --------------------------
	.section	.nv.info._ZN2at6native29vectorized_elementwise_kernelILi2EZNS0_50_GLOBAL__N__2680c7bb_12_PowKernel_cu_b2145a98_318429pow_tensor_scalar_kernel_implIllEEvRNS_18TensorIteratorBaseET0_EUllE1_St5arrayIPcLm2EEEEviS6_T1_,"",@"SHT_CUDA_INFO"
	.sectionflags	@""
	.align	4


	//----- nvinfo : EIATTR_CUDA_API_VERSION
	.align		4
        /*0000*/ 	.byte	0x04, 0x37
        /*0002*/ 	.short	(.L_5701 - .L_5700)
.L_5700:
        /*0004*/ 	.word	0x00000082


	//----- nvinfo : EIATTR_SW2861232_WAR
	.align		4
.L_5701:
        /*0008*/ 	.byte	0x01, 0x35
	.zero		2


	//----- nvinfo : EIATTR_PARAM_CBANK
	.align		4
        /*000c*/ 	.byte	0x04, 0x0a
        /*000e*/ 	.short	(.L_5703 - .L_5702)
	.align		4
.L_5702:
        /*0010*/ 	.word	index@(.nv.constant0._ZN2at6native29vectorized_elementwise_kernelILi2EZNS0_50_GLOBAL__N__2680c7bb_12_PowKernel_cu_b2145a98_318429pow_tensor_scalar_kernel_implIllEEvRNS_18TensorIteratorBaseET0_EUllE1_St5arrayIPcLm2EEEEviS6_T1_)
        /*0014*/ 	.short	0x0160
        /*0016*/ 	.short	0x0020


	//----- nvinfo : EIATTR_CBANK_PARAM_SIZE
	.align		4
.L_5703:
        /*0018*/ 	.byte	0x03, 0x19
        /*001a*/ 	.short	0x0020


	//----- nvinfo : EIATTR_KPARAM_INFO
	.align		4
        /*001c*/ 	.byte	0x04, 0x17
        /*001e*/ 	.short	(.L_5705 - .L_5704)
.L_5704:
        /*0020*/ 	.word	0x00000000
        /*0024*/ 	.short	0x0002
        /*0026*/ 	.short	0x0010
        /*0028*/ 	.byte	0x00, 0xf0, 0x41, 0x00


	//----- nvinfo : EIATTR_KPARAM_INFO
	.align		4
.L_5705:
        /*002c*/ 	.byte	0x04, 0x17
        /*002e*/ 	.short	(.L_5707 - .L_5706)
.L_5706:
        /*0030*/ 	.word	0x00000000
        /*0034*/ 	.short	0x0001
        /*0036*/ 	.short	0x0008
        /*0038*/ 	.byte	0x00, 0xf0, 0x21, 0x00


	//----- nvinfo : EIATTR_KPARAM_INFO
	.align		4
.L_5707:
        /*003c*/ 	.byte	0x04, 0x17
        /*003e*/ 	.short	(.L_5709 - .L_5708)
.L_5708:
        /*0040*/ 	.word	0x00000000
        /*0044*/ 	.short	0x0000
        /*0046*/ 	.short	0x0000
        /*0048*/ 	.byte	0x00, 0xf0, 0x11, 0x00


	//----- nvinfo : EIATTR_MAXREG_COUNT
	.align		4
.L_5709:
        /*004c*/ 	.byte	0x03, 0x1b
        /*004e*/ 	.short	0x00ff


	//----- nvinfo : EIATTR_MERCURY_ISA_VERSION
	.align		4
        /*0050*/ 	.byte	0x03, 0x5f
        /*0052*/ 	.short	0x0000


	//----- nvinfo : EIATTR_EXIT_INSTR_OFFSETS
	.align		4
        /*0054*/ 	.byte	0x04, 0x1c
        /*0056*/ 	.short	(.L_5711 - .L_5710)


	//   ....[0]....
.L_5710:
        /*0058*/ 	.word	0x00000d60


	//   ....[1]....
        /*005c*/ 	.word	0x000022d0


	//   ....[2]....
        /*0060*/ 	.word	0x00002320


	//----- nvinfo : EIATTR_MAX_THREADS
	.align		4
.L_5711:
        /*0064*/ 	.byte	0x04, 0x05
        /*0066*/ 	.short	(.L_5713 - .L_5712)
.L_5712:
        /*0068*/ 	.word	0x00000080
        /*006c*/ 	.word	0x00000001
        /*0070*/ 	.word	0x00000001


	//----- nvinfo : EIATTR_CRS_STACK_SIZE
	.align		4
.L_5713:
        /*0074*/ 	.byte	0x04, 0x1e
        /*0076*/ 	.short	(.L_5715 - .L_5714)
.L_5714:
        /*0078*/ 	.word	0x00000000
.L_5715:


//--------------------- .nv.info._ZN2at6native29vectorized_elementwise_kernelILi4EZNS0_50_GLOBAL__N__2680c7bb_12_PowKernel_cu_b2145a98_318429pow_tensor_scalar_kernel_implIllEEvRNS_18TensorIteratorBaseET0_EUllE1_St5arrayIPcLm2EEEEviS6_T1_ --------------------------
	.section	.nv.info._ZN2at6native29vectorized_elementwise_kernelILi4EZNS0_50_GLOBAL__N__2680c7bb_12_PowKernel_cu_b2145a98_318429pow_tensor_scalar_kernel_implIllEEvRNS_18TensorIteratorBaseET0_EUllE1_St5arrayIPcLm2EEEEviS6_T1_,"",@"SHT_CUDA_INFO"
	.sectionflags	@""
	.align	4


	//----- nvinfo : EIATTR_CUDA_API_VERSION
	.align		4
        /*0000*/ 	.byte	0x04, 0x37
        /*0002*/ 	.short	(.L_5717 - .L_5716)
.L_5716:
        /*0004*/ 	.word	0x00000082


	//----- nvinfo : EIATTR_SW2861232_WAR
	.align		4
.L_5717:
        /*0008*/ 	.byte	0x01, 0x35
	.zero		2


	//----- nvinfo : EIATTR_PARAM_CBANK
	.align		4
        /*000c*/ 	.byte	0x04, 0x0a
        /*000e*/ 	.short	(.L_5719 - .L_5718)
	.align		4
.L_5718:
        /*0010*/ 	.word	index@(.nv.constant0._ZN2at6native29vectorized_elementwise_kernelILi4EZNS0_50_GLOBAL__N__2680c7bb_12_PowKernel_cu_b2145a98_318429pow_tensor_scalar_kernel_implIllEEvRNS_18TensorIteratorBaseET0_EUllE1_St5arrayIPcLm2EEEEviS6_T1_)
        /*0014*/ 	.short	0x0160
        /*0016*/ 	.short	0x0020


	//----- nvinfo : EIATTR_CBANK_PARAM_SIZE
	.align		4
.L_5719:
        /*0018*/ 	.byte	0x03, 0x19
        /*001a*/ 	.short	0x0020


	//----- nvinfo : EIATTR_KPARAM_INFO
	.align		4
        /*001c*/ 	.byte	0x04, 0x17
        /*001e*/ 	.short	(.L_5721 - .L_5720)
.L_5720:
        /*0020*/ 	.word	0x00000000
        /*0024*/ 	.short	0x0002
        /*0026*/ 	.short	0x0010
        /*0028*/ 	.byte	0x00, 0xf0, 0x41, 0x00


	//----- nvinfo : EIATTR_KPARAM_INFO
	.align		4
.L_5721:
        /*002c*/ 	.byte	0x04, 0x17
        /*002e*/ 	.short	(.L_5723 - .L_5722)
.L_5722:
        /*0030*/ 	.word	0x00000000
        /*0034*/ 	.short	0x0001
        /*0036*/ 	.short	0x0008
        /*0038*/ 	.byte	0x00, 0xf0, 0x21, 0x00


	//----- nvinfo : EIATTR_KPARAM_INFO
	.align		4
.L_5723:
        /*003c*/ 	.byte	0x04, 0x17
        /*003e*/ 	.short	(.L_5725 - .L_5724)
.L_5724:
        /*0040*/ 	.word	0x00000000
        /*0044*/ 	.short	0x0000
        /*0046*/ 	.short	0x0000
        /*0048*/ 	.byte	0x00, 0xf0, 0x11, 0x00


	//----- nvinfo : EIATTR_MAXREG_COUNT
	.align		4
.L_5725:
        /*004c*/ 	.byte	0x03, 0x1b
        /*004e*/ 	.short	0x00ff


	//----- nvinfo : EIATTR_MERCURY_ISA_VERSION
	.align		4
        /*0050*/ 	.byte	0x03, 0x5f
        /*0052*/ 	.short	0x0000


	//----- nvinfo : EIATTR_EXIT_INSTR_OFFSETS
	.align		4
        /*0054*/ 	.byte	0x04, 0x1c
        /*0056*/ 	.short	(.L_5727 - .L_5726)


	//   ....[0]....
.L_5726:
        /*0058*/ 	.word	0x00000d60


	//   ....[1]....
        /*005c*/ 	.word	0x000022d0


	//   ....[2]....
        /*0060*/ 	.word	0x00002320


	//----- nvinfo : EIATTR_MAX_THREADS
	.align		4
.L_5727:
        /*0064*/ 	.byte	0x04, 0x05
        /*0066*/ 	.short	(.L_5729 - .L_5728)
.L_5728:
        /*0068*/ 	.word	0x00000080
        /*006c*/ 	.word	0x00000001
        /*0070*/ 	.word	0x00000001


	//----- nvinfo : EIATTR_CRS_STACK_SIZE
	.align		4
.L_5729:
        /*0074*/ 	.byte	0x04, 0x1e
        /*0076*/ 	.short	(.L_5731 - .L_5730)
.L_5730:
        /*0078*/ 	.word	0x00000000
.L_5731:


//--------------------- .nv.info._ZN2at6native29vectorized_elementwise_kernelILi8EZNS0_50_GLOBAL__N__2680c7bb_12_PowKernel_cu_b2145a98_318429pow_tensor_scalar_kernel_implIllEEvRNS_18TensorIteratorBaseET0_EUllE1_St5arrayIPcLm2EEEEviS6_T1_ --------------------------
	.section	.nv.info._ZN2at6native29vectorized_elementwise_kernelILi8EZNS0_50_GLOBAL__N__2680c7bb_12_PowKernel_cu_b2145a98_318429pow_tensor_scalar_kernel_implIllEEvRNS_18TensorIteratorBaseET0_EUllE1_St5arrayIPcLm2EEEEviS6_T1_,"",@"SHT_CUDA_INFO"
	.sectionflags	@""
	.align	4


	//----- nvinfo : EIATTR_CUDA_API_VERSION
	.align		4
        /*0000*/ 	.byte	0x04, 0x37
        /*0002*/ 	.short	(.L_5733 - .L_5732)
.L_5732:
        /*0004*/ 	.word	0x00000082


	//----- nvinfo : EIATTR_SW2861232_WAR
	.align		4
.L_5733:
        /*0008*/ 	.byte	0x01, 0x35
	.zero		2


	//----- nvinfo : EIATTR_PARAM_CBANK
	.align		4
        /*000c*/ 	.byte	0x04, 0x0a
        /*000e*/ 	.short	(.L_5735 - .L_5734)
	.align		4
.L_5734:
        /*0010*/ 	.word	index@(.nv.constant0._ZN2at6native29vectorized_elementwise_kernelILi8EZNS0_50_GLOBAL__N__2680c7bb_12_PowKernel_cu_b2145a98_318429pow_tensor_scalar_kernel_implIllEEvRNS_18TensorIteratorBaseET0_EUllE1_St5arrayIPcLm2EEEEviS6_T1_)
        /*0014*/ 	.short	0x0160
        /*0016*/ 	.short	0x0020


	//----- nvinfo : EIATTR_CBANK_PARAM_SIZE
	.align		4
.L_5735:
        /*0018*/ 	.byte	0x03, 0x19
        /*001a*/ 	.short	0x0020


	//----- nvinfo : EIATTR_KPARAM_INFO
	.align		4
        /*001c*/ 	.byte	0x04, 0x17
        /*001e*/ 	.short	(.L_5737 - .L_5736)
.L_5736:
        /*0020*/ 	.word	0x00000000
        /*0024*/ 	.short	0x0002
        /*0026*/ 	.short	0x0010
        /*0028*/ 	.byte	0x00, 0xf0, 0x41, 0x00


	//----- nvinfo : EIATTR_KPARAM_INFO
	.align		4
.L_5737:
        /*002c*/ 	.byte	0x04, 0x17
        /*002e*/ 	.short	(.L_5739 - .L_5738)
.L_5738:
        /*0030*/ 	.word	0x00000000
        /*0034*/ 	.short	0x0001
        /*0036*/ 	.short	0x0008
        /*0038*/ 	.byte	0x00, 0xf0, 0x21, 0x00


	//----- nvinfo : EIATTR_KPARAM_INFO
	.align		4
.L_5739:
        /*003c*/ 	.byte	0x04, 0x17
        /*003e*/ 	.short	(.L_5741 - .L_5740)
.L_5740:
        /*0040*/ 	.word	0x00000000
        /*0044*/ 	.short	0x0000
        /*0046*/ 	.short	0x0000
        /*0048*/ 	.byte	0x00, 0xf0, 0x11, 0x00


	//----- nvinfo : EIATTR_MAXREG_COUNT
	.align		4
.L_5741:
        /*004c*/ 	.byte	0x03, 0x1b
        /*004e*/ 	.short	0x00ff


	//----- nvinfo : EIATTR_MERCURY_ISA_VERSION
	.align		4
        /*0050*/ 	.byte	0x03, 0x5f
        /*0052*/ 	.short	0x0000


	//----- nvinfo : EIATTR_EXIT_INSTR_OFFSETS
	.align		4
        /*0054*/ 	.byte	0x04, 0x1c
        /*0056*/ 	.short	(.L_5743 - .L_5742)


	//   ....[0]....
.L_5742:
        /*0058*/ 	.word	0x00000010


	//----- nvinfo : EIATTR_MAX_THREADS
	.align		4
.L_5743:
        /*005c*/ 	.byte	0x04, 0x05
        /*005e*/ 	.short	(.L_5745 - .L_5744)
.L_5744:
        /*0060*/ 	.word	0x00000080
        /*0064*/ 	.word	0x00000001
        /*0068*/ 	.word	0x00000001
.L_5745:


//--------------------- .nv.info._ZN2at6native18elementwise_kernelILi128ELi4EZNS0_15gpu_kernel_implIZNS0_50_GLOBAL__N__2680c7bb_12_PowKernel_cu_b2145a98_318429pow_tensor_scalar_kernel_implIllEEvRNS_18TensorIteratorBaseET0_EUllE0_EEvS6_RKT_EUliE_EEviT1_ --------------------------
	.section	.nv.info._ZN2at6native18elementwise_kernelILi128ELi4EZNS0_15gpu_kernel_implIZNS0_50_GLOBAL__N__2680c7bb_12_PowKernel_cu_b2145a98_318429pow_tensor_scalar_kernel_implIllEEvRNS_18TensorIteratorBaseET0_EUllE0_EEvS6_RKT_EUliE_EEviT1_,"",@"SHT_CUDA_INFO"
	.sectionflags	@""
	.align	4


	//----- nvinfo : EIATTR_CUDA_API_VERSION
	.align		4
        /*0000*/ 	.byte	0x04, 0x37
        /*0002*/ 	.short	(.L_5747 - .L_5746)
.L_5746:
        /*0004*/ 	.word	0x00000082


	//----- nvinfo : EIATTR_SW2861232_WAR
	.align		4
.L_5747:
        /*0008*/ 	.byte	0x01, 0x35
	.zero		2


	//----- nvinfo : EIATTR_PARAM_CBANK
	.align		4
        /*000c*/ 	.byte	0x04, 0x0a
        /*000e*/ 	.short	(.L_5749 - .L_5748)
	.align		4
.L_5748:
        /*0010*/ 	.word	index@(.nv.constant0._ZN2at6native18elementwise_kernelILi128ELi4EZNS0_15gpu_kernel_implIZNS0_50_GLOBAL__N__2680c7bb_12_PowKernel_cu_b2145a98_318429pow_tensor_scalar_kernel_implIllEEvRNS_18TensorIteratorBaseET0_EUllE0_EEvS6_RKT_EUliE_EEviT1_)
        /*0014*/ 	.short	0x0160
        /*0016*/ 	.short	0x0228


	//----- nvinfo : EIATTR_CBANK_PARAM_SIZE
	.align		4
.L_5749:
        /*0018*/ 	.byte	0x03, 0x19
        /*001a*/ 	.short	0x0228


	//----- nvinfo : EIATTR_KPARAM_INFO
	.align		4
        /*001c*/ 	.byte	0x04, 0x17
        /*001e*/ 	.short	(.L_5751 - .L_5750)
.L_5750:
        /*0020*/ 	.word	0x00000000
        /*0024*/ 	.short	0x0001
        /*0026*/ 	.short	0x0008
        /*0028*/ 	.byte	0x00, 0xf0, 0x81, 0x08


	//----- nvinfo : EIATTR_KPARAM_INFO
	.align		4
.L_5751:
        /*002c*/ 	.byte	0x04, 0x17
        /*002e*/ 	.short	(.L_5753 - .L_5752)
.L_5752:
        /*0030*/ 	.word	0x00000000
        /*0034*/ 	.short	0x0000
        /*0036*/ 	.short	0x0000
        /*0038*/ 	.byte	0x00, 0xf0, 0x11, 0x00


	//----- nvinfo : EIATTR_MAXREG_COUNT
	.align		4
.L_5753:
        /*003c*/ 	.byte	0x03, 0x1b
        /*003e*/ 	.short	0x0080


	//----- nvinfo : EIATTR_EXTERNS
	.align		4
        /*0040*/ 	.byte	0x04, 0x0f
        /*0042*/ 	.short	(.L_5755 - .L_5754)


	//   ....[0]....
	.align		4
.L_5754:
        /*0044*/ 	.word	index@(__assertfail)


	//----- nvinfo : EIATTR_MERCURY_ISA_VERSION
	.align		4
.L_5755:
        /*0048*/ 	.byte	0x03, 0x5f
        /*004a*/ 	.short	0x0000


	//----- nvinfo : EIATTR_SYSCALL_OFFSETS
	.align		4
        /*004c*/ 	.byte	0x04, 0x46
        /*004e*/ 	.short	(.L_5757 - .L_5756)


	//   ....[0]....
.L_5756:
        /*0050*/ 	.word	0x00001d00


	//   ....[1]....
        /*0054*/ 	.word	0x00002c20


	//   ....[2]....
        /*0058*/ 	.word	0x00004950


	//   ....[3]....
        /*005c*/ 	.word	0x00005870


	//   ....[4]....
        /*0060*/ 	.word	0x00007570


	//   ....[5]....
        /*0064*/ 	.word	0x00008490


	//   ....[6]....
        /*0068*/ 	.word	0x0000a1a0


	//   ....[7]....
        /*006c*/ 	.word	0x0000b0c0


	//----- nvinfo : EIATTR_EXIT_INSTR_OFFSETS
	.align		4
.L_5757:
        /*0070*/ 	.byte	0x04, 0x1c
        /*0072*/ 	.short	(.L_5759 - .L_5758)


	//   ....[0]....
.L_5758:
        /*0074*/ 	.word	0x00008510


	//   ....[1]....
        /*0078*/ 	.word	0x0000a370


	//   ....[2]....
        /*007c*/ 	.word	0x0000a390


	//   ....[3]....
        /*0080*/ 	.word	0x0000a410


	//   ....[4]....
        /*0084*/ 	.word	0x0000a430


	//   ....[5]....
        /*0088*/ 	.word	0x0000a450


	//   ....[6]....
        /*008c*/ 	.word	0x0000a4e0


	//   ....[7]....
        /*0090*/ 	.word	0x0000a520


	//   ....[8]....
        /*0094*/ 	.word	0x0000a5c0


	//   ....[9]....
        /*0098*/ 	.word	0x0000a610


	//   ....[10]....
        /*009c*/ 	.word	0x0000a640


	//   ....[11]....
        /*00a0*/ 	.word	0x0000a710


	//   ....[12]....
        /*00a4*/ 	.word	0x0000a750


	//   ....[13]....
        /*00a8*/ 	.word	0x0000a8e0


	//   ....[14]....
        /*00ac*/ 	.word	0x0000aa40


	//   ....[15]....
        /*00b0*/ 	.word	0x0000aa80


	//   ....[16]....
        /*00b4*/ 	.word	0x0000ab20


	//   ....[17]....
        /*00b8*/ 	.word	0x0000aca0


	//   ....[18]....
        /*00bc*/ 	.word	0x0000ae20


	//   ....[19]....
        /*00c0*/ 	.word	0x0000af90


	//   ....[20]....
        /*00c4*/ 	.word	0x0000b0d0


	//   ....[21]....
        /*00c8*/ 	.word	0x0000b0f0


	//   ....[22]....
        /*00cc*/ 	.word	0x0000b110


	//----- nvinfo : EIATTR_MAX_THREADS
	.align		4
.L_5759:
        /*00d0*/ 	.byte	0x04, 0x05
        /*00d2*/ 	.short	(.L_5761 - .L_5760)
.L_5760:
        /*00d4*/ 	.word	0x00000080
        /*00d8*/ 	.word	0x00000001
        /*00dc*/ 	.word	0x00000001


	//----- nvinfo : EIATTR_CRS_STACK_SIZE
	.align		4
.L_5761:
        /*00e0*/ 	.byte	0x04, 0x1e
        /*00e2*/ 	.short	(.L_5763 - .L_5762)
.L_5762:
        /*00e4*/ 	.word	0x00000000
.L_5763:


//--------------------- .nv.info._ZN2at6native27unrolled_elementwise_kernelIZNS0_50_GLOBAL__N__2680c7bb_12_PowKernel_cu_b2145a98_318429pow_tensor_scalar_kernel_implIllEEvRNS_18TensorIteratorBaseET0_EUllE0_St5arrayIPcLm2EELi4E23TrivialOffsetCalculatorILi1EjESC_NS0_6memory12LoadWithCastILi1EEENSD_13StoreWithCastILi1EEEEEviT_S6_T2_T3_T4_T5_ --------------------------
	.section	.nv.info._ZN2at6native27unrolled_elementwise_kernelIZNS0_50_GLOBAL__N__2680c7bb_12_PowKernel_cu_b2145a98_318429pow_tensor_scalar_kernel_implIllEEvRNS_18TensorIteratorBaseET0_EUllE0_St5arrayIPcLm2EELi4E23TrivialOffsetCalculatorILi1EjESC_NS0_6memory12LoadWithCastILi1EEENSD_13StoreWithCastILi1EEEEEviT_S6_T2_T3_T4_T5_,"",@"SHT_CUDA_INFO"
	.sectionflags	@""
	.align	4


	//----- nvinfo : EIATTR_CUDA_API_VERSION
	.align		4
        /*0000*/ 	.byte	0x04, 0x37
        /*0002*/ 	.short	(.L_5765 - .L_5764)
.L_5764:
        /*0004*/ 	.word	0x00000082


	//----- nvinfo : EIATTR_SW2861232_WAR
	.align		4
.L_5765:
        /*0008*/ 	.byte	0x01, 0x35
	.zero		2


	//----- nvinfo : EIATTR_PARAM_CBANK
	.align		4
        /*000c*/ 	.byte	0x04, 0x0a
        /*000e*/ 	.short	(.L_5767 - .L_5766)
	.align		4
.L_5766:
        /*0010*/ 	.word	index@(.nv.constant0._ZN2at6native27unrolled_elementwise_kernelIZNS0_50_GLOBAL__N__2680c7bb_12_PowKernel_cu_b2145a98_318429pow_tensor_scalar_kernel_implIllEEvRNS_18TensorIteratorBaseET0_EUllE0_St5arrayIPcLm2EELi4E23TrivialOffsetCalculatorILi1EjESC_NS0_6memory12LoadWithCastILi1EEENSD_13StoreWithCastILi1EEEEEviT_S6_T2_T3_T4_T5_)
        /*0014*/ 	.short	0x0160
        /*0016*/ 	.short	0x0034


	//----- nvinfo : EIATTR_CBANK_PARAM_SIZE
	.align		4
.L_5767:
        /*0018*/ 	.byte	0x03, 0x19
        /*001a*/ 	.short	0x0034


	//----- nvinfo : EIATTR_KPARAM_INFO
	.align		4
        /*001c*/ 	.byte	0x04, 0x17
        /*001e*/ 	.short	(.L_5769 - .L_5768)
.L_5768:
        /*0020*/ 	.word	0x00000000
        /*0024*/ 	.short	0x0006
        /*0026*/ 	.short	0x002c
        /*0028*/ 	.byte	0x00, 0xf0, 0x21, 0x00


	//----- nvinfo : EIATTR_KPARAM_INFO
	.align		4
.L_5769:
        /*002c*/ 	.byte	0x04, 0x17
        /*002e*/ 	.short	(.L_5771 - .L_5770)
.L_5770:
        /*0030*/ 	.word	0x00000000
        /*0034*/ 	.short	0x0005
        /*0036*/ 	.short	0x0024
        /*0038*/ 	.byte	0x00, 0xf0, 0x21, 0x00


	//----- nvinfo : EIATTR_KPARAM_INFO
	.align		4
.L_5771:
        /*003c*/ 	.byte	0x04, 0x17
        /*003e*/ 	.short	(.L_5773 - .L_5772)
.L_5772:
        /*0040*/ 	.word	0x00000000
        /*0044*/ 	.short	0x0004
        /*0046*/ 	.short	0x0021
        /*0048*/ 	.byte	0x00, 0xf0, 0x05, 0x00


	//----- nvinfo : EIATTR_KPARAM_INFO
	.align		4
.L_5773:
        /*004c*/ 	.byte	0x04, 0x17
        /*004e*/ 	.short	(.L_5775 - .L_5774)
.L_5774:
        /*0050*/ 	.word	0x00000000
        /*0054*/ 	.short	0x0003
        /*0056*/ 	.short	0x0020
        /*0058*/ 	.byte	0x00, 0xf0, 0x05, 0x00


	//----- nvinfo : EIATTR_KPARAM_INFO
	.align		4
.L_5775:
        /*005c*/ 	.byte	0x04, 0x17
        /*005e*/ 	.short	(.L_5777 - .L_5776)
.L_5776:
        /*0060*/ 	.word	0x00000000
        /*0064*/ 	.short	0x0002
        /*0066*/ 	.short	0x0010
        /*0068*/ 	.byte	0x00, 0xf0, 0x41, 0x00


	//----- nvinfo : EIATTR_KPARAM_INFO
	.align		4
.L_5777:
        /*006c*/ 	.byte	0x04, 0x17
        /*006e*/ 	.short	(.L_5779 - .L_5778)
.L_5778:
        /*0070*/ 	.word	0x00000000
        /*0074*/ 	.short	0x0001
        /*0076*/ 	.short	0x0008
        /*0078*/ 	.byte	0x00, 0xf0, 0x21, 0x00


	//----- nvinfo : EIATTR_KPARAM_INFO
	.align		4
.L_5779:
        /*007c*/ 	.byte	0x04, 0x17
        /*007e*/ 	.short	(.L_5781 - .L_5780)
.L_5780:
        /*0080*/ 	.word	0x00000000
        /*0084*/ 	.short	0x0000
        /*0086*/ 	.short	0x0000
        /*0088*/ 	.byte	0x00, 0xf0, 0x11, 0x00


	//----- nvinfo : EIATTR_MAXREG_COUNT
	.align		4
.L_5781:
        /*008c*/ 	.byte	0x03, 0x1b
        /*008e*/ 	.short	0x00ff


	//----- nvinfo : EIATTR_EXTERNS
	.align		4
        /*0090*/ 	.byte	0x04, 0x0f
        /*0092*/ 	.short	(.L_5783 - .L_5782)


	//   ....[0]....
	.align		4
.L_5782:
        /*0094*/ 	.word	index@(__assertfail)


	//----- nvinfo : EIATTR_MERCURY_ISA_VERSION
	.align		4
.L_5783:
        /*0098*/ 	.byte	0x03, 0x5f
        /*009a*/ 	.short	0x0000


	//----- nvinfo : EIATTR_SYSCALL_OFFSETS
	.align		4
        /*009c*/ 	.byte	0x04, 0x46
        /*009e*/ 	.short	(.L_5785 - .L_5784)


	//   ....[0]....
.L_5784:
        /*00a0*/ 	.word	0x00000f00


	//   ....[1]....
        /*00a4*/ 	.word	0x00001e10


	//   ....[2]....
        /*00a8*/ 	.word	0x00002d30


	//   ....[3]....
        /*00ac*/ 	.word	0x00003c20


	//   ....[4]....
        /*00b0*/ 	.word	0x00004d60


	//   ....[5]....
        /*00b4*/ 	.word	0x00005c40


	//   ....[6]....
        /*00b8*/ 	.word	0x00006af0


	//   ....[7]....
        /*00bc*/ 	.word	0x000079c0


	//----- nvinfo : EIATTR_EXIT_INSTR_OFFSETS
	.align		4
.L_5785:
        /*00c0*/ 	.byte	0x04, 0x1c
        /*00c2*/ 	.short	(.L_5787 - .L_5786)


	//   ....[0]....
.L_5786:
        /*00c4*/ 	.word	0x00006b70


	//   ....[1]....
        /*00c8*/ 	.word	0x00006c80


	//   ....[2]....
        /*00cc*/ 	.word	0x00006ca0


	//   ....[3]....
        /*00d0*/ 	.word	0x00006d20


	//   ....[4]....
        /*00d4*/ 	.word	0x00006d40


	//   ....[5]....
        /*00d8*/ 	.word	0x00006d60


	//   ....[6]....
        /*00dc*/ 	.word	0x00006df0


	//   ....[7]....
        /*00e0*/ 	.word	0x00006e30


	//   ....[8]....
        /*00e4*/ 	.word	0x00006ed0


	//   ....[9]....
        /*00e8*/ 	.word	0x00006f20


	//   ....[10]....
        /*00ec*/ 	.word	0x00006f50


	//   ....[11]....
        /*00f0*/ 	.word	0x00007020


	//   ....[12]....
        /*00f4*/ 	.word	0x00007060


	//   ....[13]....
        /*00f8*/ 	.word	0x000071f0


	//   ....[14]....
        /*00fc*/ 	.word	0x00007350


	//   ....[15]....
        /*0100*/ 	.word	0x00007390


	//   ....[16]....
        /*0104*/ 	.word	0x00007430


	//   ....[17]....
        /*0108*/ 	.word	0x000075b0


	//   ....[18]....
        /*010c*/ 	.word	0x00007730


	//   ....[19]....
        /*0110*/ 	.word	0x00007890


	//   ....[20]....
        /*0114*/ 	.word	0x000079d0


	//   ....[21]....
        /*0118*/ 	.word	0x000079f0


	//   ....[22]....
        /*011c*/ 	.word	0x00007a10


	//----- nvinfo : EIATTR_MAX_THREADS
	.align		4
.L_5787:
        /*0120*/ 	.byte	0x04, 0x05
        /*0122*/ 	.short	(.L_5789 - .L_5788)
.L_5788:
        /*0124*/ 	.word	0x00000080
        /*0128*/ 	.word	0x00000001
        /*012c*/ 	.word	0x00000001


	//----- nvinfo : EIATTR_CRS_STACK_SIZE
	.align		4
.L_5789:
        /*0130*/ 	.byte	0x04, 0x1e
        /*0132*/ 	.short	(.L_5791 - .L_5790)
.L_5790:
        /*0134*/ 	.word	0x00000000
.L_5791:


//--------------------- .nv.info._ZN2at6native18elementwise_kernelILi128ELi2EZNS0_22gpu_kernel_impl_nocastIZNS0_50_GLOBAL__N__2680c7bb_12_PowKernel_cu_b2145a98_318429pow_tensor_scalar_kernel_implIllEEvRNS_18TensorIteratorBaseET0_EUllE0_EEvS6_RKT_EUliE_EEviT1_ --------------------------
	.section	.nv.info._ZN2at6native18elementwise_kernelILi128ELi2EZNS0_22gpu_kernel_impl_nocastIZNS0_50_GLOBAL__N__2680c7bb_12_PowKernel_cu_b2145a98_318429pow_tensor_scalar_kernel_implIllEEvRNS_18TensorIteratorBaseET0_EUllE0_EEvS6_RKT_EUliE_EEviT1_,"",@"SHT_CUDA_INFO"
	.sectionflags	@""
	.align	4


	//----- nvinfo : EIATTR_CUDA_API_VERSION
	.align		4
        /*0000*/ 	.byte	0x04, 0x37
        /*0002*/ 	.short	(.L_5793 - .L_5792)
.L_5792:
        /*0004*/ 	.word	0x00000082


	//----- nvinfo : EIATTR_SW2861232_WAR
	.align		4
.L_5793:
        /*0008*/ 	.byte	0x01, 0x35
	.zero		2


	//----- nvinfo : EIATTR_PARAM_CBANK
	.align		4
        /*000c*/ 	.byte	0x04, 0x0a
        /*000e*/ 	.short	(.L_5795 - .L_5794)
	.align		4
.L_5794:
        /*0010*/ 	.word	index@(.nv.constant0._ZN2at6native18elementwise_kernelILi128ELi2EZNS0_22gpu_kernel_impl_nocastIZNS0_50_GLOBAL__N__2680c7bb_12_PowKernel_cu_b2145a98_318429pow_tensor_scalar_kernel_implIllEEvRNS_18TensorIteratorBaseET0_EUllE0_EEvS6_RKT_EUliE_EEviT1_)
        /*0014*/ 	.short	0x0160
        /*0016*/ 	.short	0x0220


	//----- nvinfo : EIATTR_CBANK_PARAM_SIZE
	.align		4
.L_5795:
        /*0018*/ 	.byte	0x03, 0x19
        /*001a*/ 	.short	0x0220


	//----- nvinfo : EIATTR_KPARAM_INFO
	.align		4
        /*001c*/ 	.byte	0x04, 0x17
        /*001e*/ 	.short	(.L_5797 - .L_5796)
.L_5796:
        /*0020*/ 	.word	0x00000000
        /*0024*/ 	.short	0x0001
        /*0026*/ 	.short	0x0008
        /*0028*/ 	.byte	0x00, 0xf0, 0x61, 0x08


	//----- nvinfo : EIATTR_KPARAM_INFO
	.align		4
.L_5797:
        /*002c*/ 	.byte	0x04, 0x17
        /*002e*/ 	.short	(.L_5799 - .L_5798)
.L_5798:
        /*0030*/ 	.word	0x00000000
        /*0034*/ 	.short	0x0000
        /*0036*/ 	.short	0x0000
        /*0038*/ 	.byte	0x00, 0xf0, 0x11, 0x00


	//----- nvinfo : EIATTR_MAXREG_COUNT
	.align		4
.L_5799:
        /*003c*/ 	.byte	0x03, 0x1b
        /*003e*/ 	.short	0x0080


	//----- nvinfo : EIATTR_MERCURY_ISA_VERSION
	.align		4
        /*0040*/ 	.byte	0x03, 0x5f
        /*0042*/ 	.short	0x0000


	//----- nvinfo : EIATTR_EXIT_INSTR_OFFSETS
	.align		4
        /*0044*/ 	.byte	0x04, 0x1c
        /*0046*/ 	.short	(.L_5801 - .L_5800)


	//   ....[0]....
.L_5800:
        /*0048*/ 	.word	0x00000fd0


	//   ....[1]....
        /*004c*/ 	.word	0x00001f00


	//----- nvinfo : EIATTR_MAX_THREADS
	.align		4
.L_5801:
        /*0050*/ 	.byte	0x04, 0x05
        /*0052*/ 	.short	(.L_5803 - .L_5802)
.L_5802:
        /*0054*/ 	.word	0x00000080
        /*0058*/ 	.word	0x00000001
        /*005c*/ 	.word	0x00000001


	//----- nvinfo : EIATTR_CRS_STACK_SIZE
	.align		4
.L_5803:
        /*0060*/ 	.byte	0x04, 0x1e
        /*0062*/ 	.short	(.L_5805 - .L_5804)
.L_5804:
        /*0064*/ 	.word	0x00000000
.L_5805:


//--------------------- .nv.info._ZN2at6native27unrolled_elementwise_kernelIZNS0_50_GLOBAL__N__2680c7bb_12_PowKernel_cu_b2145a98_318429pow_tensor_scalar_kernel_implIllEEvRNS_18TensorIteratorBaseET0_EUllE0_St5arrayIPcLm2EELi4E23TrivialOffsetCalculatorILi1EjESC_NS0_6memory15LoadWithoutCastENSD_16StoreWithoutCastEEEviT_S6_T2_T3_T4_T5_ --------------------------
	.section	.nv.info._ZN2at6native27unrolled_elementwise_kernelIZNS0_50_GLOBAL__N__2680c7bb_12_PowKernel_cu_b2145a98_318429pow_tensor_scalar_kernel_implIllEEvRNS_18TensorIteratorBaseET0_EUllE0_St5arrayIPcLm2EELi4E23TrivialOffsetCalculatorILi1EjESC_NS0_6memory15LoadWithoutCastENSD_16StoreWithoutCastEEEviT_S6_T2_T3_T4_T5_,"",@"SHT_CUDA_INFO"
	.sectionflags	@""
	.align	4


	//----- nvinfo : EIATTR_CUDA_API_VERSION
	.align		4
        /*0000*/ 	.byte	0x04, 0x37
        /*0002*/ 	.short	(.L_5807 - .L_5806)
.L_5806:
        /*0004*/ 	.word	0x00000082


	//----- nvinfo : EIATTR_SW2861232_WAR
	.align		4
.L_5807:
        /*0008*/ 	.byte	0x01, 0x35
	.zero		2


	//----- nvinfo : EIATTR_PARAM_CBANK
	.align		4
        /*000c*/ 	.byte	0x04, 0x0a
        /*000e*/ 	.short	(.L_5809 - .L_5808)
	.align		4
.L_5808:
        /*0010*/ 	.word	index@(.nv.constant0._ZN2at6native27unrolled_elementwise_kernelIZNS0_50_GLOBAL__N__2680c7bb_12_PowKernel_cu_b2145a98_318429pow_tensor_scalar_kernel_implIllEEvRNS_18TensorIteratorBaseET0_EUllE0_St5arrayIPcLm2EELi4E23TrivialOffsetCalculatorILi1EjESC_NS0_6memory15LoadWithoutCastENSD_16StoreWithoutCastEEEviT_S6_T2_T3_T4_T5_)
        /*0014*/ 	.short	0x0160
        /*0016*/ 	.short	0x0024


	//----- nvinfo : EIATTR_CBANK_PARAM_SIZE
	.align		4
.L_5809:
        /*0018*/ 	.byte	0x03, 0x19
        /*001a*/ 	.short	0x0024


	//----- nvinfo : EIATTR_KPARAM_INFO
	.align		4
        /*001c*/ 	.byte	0x04, 0x17
        /*001e*/ 	.short	(.L_5811 - .L_5810)
.L_5810:
        /*0020*/ 	.word	0x00000000
        /*0024*/ 	.short	0x0006
        /*0026*/ 	.short	0x0023
        /*0028*/ 	.byte	0x00, 0xf0, 0x05, 0x00


	//----- nvinfo : EIATTR_KPARAM_INFO
	.align		4
.L_5811:
        /*002c*/ 	.byte	0x04, 0x17
        /*002e*/ 	.short	(.L_5813 - .L_5812)
.L_5812:
        /*0030*/ 	.word	0x00000000
        /*0034*/ 	.short	0x0005
        /*0036*/ 	.short	0x0022
        /*0038*/ 	.byte	0x00, 0xf0, 0x05, 0x00


	//----- nvinfo : EIATTR_KPARAM_INFO
	.align		4
.L_5813:
        /*003c*/ 	.byte	0x04, 0x17
        /*003e*/ 	.short	(.L_5815 - .L_5814)
.L_5814:
        /*0040*/ 	.word	0x00000000
        /*0044*/ 	.short	0x0004
        /*0046*/ 	.short	0x0021
        /*0048*/ 	.byte	0x00, 0xf0, 0x05, 0x00


	//----- nvinfo : EIATTR_KPARAM_INFO
	.align		4
.L_5815:
        /*004c*/ 	.byte	0x04, 0x17
        /*004e*/ 	.short	(.L_5817 - .L_5816)
.L_5816:
        /*0050*/ 	.word	0x00000000
        /*0054*/ 	.short	0x0003
        /*0056*/ 	.short	0x0020
        /*0058*/ 	.byte	0x00, 0xf0, 0x05, 0x00


	//----- nvinfo : EIATTR_KPARAM_INFO
	.align		4
.L_5817:
        /*005c*/ 	.byte	0x04, 0x17
        /*005e*/ 	.short	(.L_5819 - .L_5818)
.L_5818:
        /*0060*/ 	.word	0x00000000
        /*0064*/ 	.short	0x0002
        /*0066*/ 	.short	0x0010
        /*0068*/ 	.byte	0x00, 0xf0, 0x41, 0x00


	//----- nvinfo : EIATTR_KPARAM_INFO
	.align		4
.L_5819:
        /*006c*/ 	.byte	0x04, 0x17
        /*006e*/ 	.short	(.L_5821 - .L_5820)
.L_5820:
        /*0070*/ 	.word	0x00000000
        /*0074*/ 	.short	0x0001
        /*0076*/ 	.short	0x0008
        /*0078*/ 	.byte	0x00, 0xf0, 0x21, 0x00


	//----- nvinfo : EIATTR_KPARAM_INFO
	.align		4
.L_5821:
        /*007c*/ 	.byte	0x04, 0x17
        /*007e*/ 	.short	(.L_5823 - .L_5822)
.L_5822:
        /*0080*/ 	.word	0x00000000
        /*0084*/ 	.short	0x0000
        /*0086*/ 	.short	0x0000
        /*0088*/ 	.byte	0x00, 0xf0, 0x11, 0x00


	//----- nvinfo : EIATTR_MAXREG_COUNT
	.align		4
.L_5823:
        /*008c*/ 	.byte	0x03, 0x1b
        /*008e*/ 	.short	0x00ff


	//----- nvinfo : EIATTR_MERCURY_ISA_VERSION
	.align		4
        /*0090*/ 	.byte	0x03, 0x5f
        /*0092*/ 	.short	0x0000


	//----- nvinfo : EIATTR_EXIT_INSTR_OFFSETS
	.align		4
        /*0094*/ 	.byte	0x04, 0x1c
        /*0096*/ 	.short	(.L_5825 - .L_5824)


	//   ....[0]....
.L_5824:
        /*0098*/ 	.word	0x00000530


	//   ....[1]....
        /*009c*/ 	.word	0x00000600


	//----- nvinfo : EIATTR_MAX_THREADS
	.align		4
.L_5825:
        /*00a0*/ 	.byte	0x04, 0x05
        /*00a2*/ 	.short	(.L_5827 - .L_5826)
.L_5826:
        /*00a4*/ 	.word	0x00000080
        /*00a8*/ 	.word	0x00000001
        /*00ac*/ 	.word	0x00000001


	//----- nvinfo : EIATTR_CRS_STACK_SIZE
	.align		4
.L_5827:
        /*00b0*/ 	.byte	0x04, 0x1e
        /*00b2*/ 	.short	(.L_5829 - .L_5828)
.L_5828:
        /*00b4*/ 	.word	0x00000000
.L_5829:


//--------------------- .nv.info._ZN2at6native29vectorized_elementwise_kernelILi2EZNS0_50_GLOBAL__N__2680c7bb_12_PowKernel_cu_b2145a98_318429pow_tensor_scalar_kernel_implIllEEvRNS_18TensorIteratorBaseET0_EUllE0_St5arrayIPcLm2EEEEviS6_T1_ --------------------------
	.section	.nv.info._ZN2at6native29vectorized_elementwise_kernelILi2EZNS0_50_GLOBAL__N__2680c7bb_12_PowKernel_cu_b2145a98_318429pow_tensor_scalar_kernel_implIllEEvRNS_18TensorIteratorBaseET0_EUllE0_St5arrayIPcLm2EEEEviS6_T1_,"",@"SHT_CUDA_INFO"
	.sectionflags	@""
	.align	4


	//----- nvinfo : EIATTR_CUDA_API_VERSION
	.align		4
        /*0000*/ 	.byte	0x04, 0x37
        /*0002*/ 	.short	(.L_5831 - .L_5830)
.L_5830:
        /*0004*/ 	.word	0x00000082


	//----- nvinfo : EIATTR_SW2861232_WAR
	.align		4
.L_5831:
        /*0008*/ 	.byte	0x01, 0x35
	.zero		2


	//----- nvinfo : EIATTR_PARAM_CBANK
	.align		4
        /*000c*/ 	.byte	0x04, 0x0a
        /*000e*/ 	.short	(.L_5833 - .L_5832)
	.align		4
.L_5832:
        /*0010*/ 	.word	index@(.nv.constant0._ZN2at6native29vectorized_elementwise_kernelILi2EZNS0_50_GLOBAL__N__2680c7bb_12_PowKernel_cu_b2145a98_318429pow_tensor_scalar_kernel_implIllEEvRNS_18TensorIteratorBaseET0_EUllE0_St5arrayIPcLm2EEEEviS6_T1_)
        /*0014*/ 	.short	0x0160
        /*0016*/ 	.short	0x0020


	//----- nvinfo : EIATTR_CBANK_PARAM_SIZE
	.align		4
.L_5833:
        /*0018*/ 	.byte	0x03, 0x19
        /*001a*/ 	.short	0x0020


	//----- nvinfo : EIATTR_KPARAM_INFO
	.align		4
        /*001c*/ 	.byte	0x04, 0x17
        /*001e*/ 	.short	(.L_5835 - .L_5834)
.L_5834:
        /*0020*/ 	.word	0x00000000
        /*0024*/ 	.short	0x0002
        /*0026*/ 	.short	0x0010
        /*0028*/ 	.byte	0x00, 0xf0, 0x41, 0x00


	//----- nvinfo : EIATTR_KPARAM_INFO
	.align		4
.L_5835:
        /*002c*/ 	.byte	0x04, 0x17
        /*002e*/ 	.short	(.L_5837 - .L_5836)
.L_5836:
        /*0030*/ 	.word	0x00000000
        /*0034*/ 	.short	0x0001
        /*0036*/ 	.short	0x0008
        /*0038*/ 	.byte	0x00, 0xf0, 0x21, 0x00


	//----- nvinfo : EIATTR_KPARAM_INFO
	.align		4
.L_5837:
        /*003c*/ 	.byte	0x04, 0x17
        /*003e*/ 	.short	(.L_5839 - .L_5838)
.L_5838:
        /*0040*/ 	.word	0x00000000
        /*0044*/ 	.short	0x0000
        /*0046*/ 	.short	0x0000
        /*0048*/ 	.byte	0x00, 0xf0, 0x11, 0x00


	//----- nvinfo : EIATTR_MAXREG_COUNT
	.align		4
.L_5839:
        /*004c*/ 	.byte	0x03, 0x1b
        /*004e*/ 	.short	0x00ff


	//----- nvinfo : EIATTR_MERCURY_ISA_VERSION
	.align		4
        /*0050*/ 	.byte	0x03, 0x5f
        /*0052*/ 	.short	0x0000


	//----- nvinfo : EIATTR_EXIT_INSTR_OFFSETS
	.align		4
        /*0054*/ 	.byte	0x04, 0x1c
        /*0056*/ 	.short	(.L_5841 - .L_5840)


	//   ....[0]....
.L_5840:
        /*0058*/ 	.word	0x00000570


	//   ....[1]....
        /*005c*/ 	.word	0x00001030


	//   ....[2]....
        /*0060*/ 	.word	0x00001100


	//----- nvinfo : EIATTR_MAX_THREADS
	.align		4
.L_5841:
        /*0064*/ 	.byte	0x04, 0x05
        /*0066*/ 	.short	(.L_5843 - .L_5842)
.L_5842:
        /*0068*/ 	.word	0x00000080
        /*006c*/ 	.word	0x00000001
        /*0070*/ 	.word	0x00000001


	//----- nvinfo : EIATTR_CRS_STACK_SIZE
	.align		4
.L_5843:
        /*0074*/ 	.byte	0x04, 0x1e
        /*0076*/ 	.short	(.L_5845 - .L_5844)
.L_5844:
        /*0078*/ 	.word	0x00000000
.L_5845:


//--------------------- .nv.info._ZN2at6native29vectorized_elementwise_kernelILi4EZNS0_50_GLOBAL__N__2680c7bb_12_PowKernel_cu_b2145a98_318429pow_tensor_scalar_kernel_implIllEEvRNS_18TensorIteratorBaseET0_EUllE0_St5arrayIPcLm2EEEEviS6_T1_ --------------------------
	.section	.nv.info._ZN2at6native29vectorized_elementwise_kernelILi4EZNS0_50_GLOBAL__N__2680c7bb_12_PowKernel_cu_b2145a98_318429pow_tensor_scalar_kernel_implIllEEvRNS_18TensorIteratorBaseET0_EUllE0_St5arrayIPcLm2EEEEviS6_T1_,"",@"SHT_CUDA_INFO"
	.sectionflags	@""
	.align	4


	//----- nvinfo : EIATTR_CUDA_API_VERSION
	.align		4
        /*0000*/ 	.byte	0x04, 0x37
        /*0002*/ 	.short	(.L_5847 - .L_5846)
.L_5846:
        /*0004*/ 	.word	0x00000082


	//----- nvinfo : EIATTR_SW2861232_WAR
	.align		4
.L_5847:
        /*0008*/ 	.byte	0x01, 0x35
	.zero		2


	//----- nvinfo : EIATTR_PARAM_CBANK
	.align		4
        /*000c*/ 	.byte	0x04, 0x0a
        /*000e*/ 	.short	(.L_5849 - .L_5848)
	.align		4
.L_5848:
        /*0010*/ 	.word	index@(.nv.constant0._ZN2at6native29vectorized_elementwise_kernelILi4EZNS0_50_GLOBAL__N__2680c7bb_12_PowKernel_cu_b2145a98_318429pow_tensor_scalar_kernel_implIllEEvRNS_18TensorIteratorBaseET0_EUllE0_St5arrayIPcLm2EEEEviS6_T1_)
        /*0014*/ 	.short	0x0160
        /*0016*/ 	.short	0x0020


	//----- nvinfo : EIATTR_CBANK_PARAM_SIZE
	.align		4
.L_5849:
        /*0018*/ 	.byte	0x03, 0x19
        /*001a*/ 	.short	0x0020


	//----- nvinfo : EIATTR_KPARAM_INFO
	.align		4
        /*001c*/ 	.byte	0x04, 0x17
        /*001e*/ 	.short	(.L_5851 - .L_5850)
.L_5850:
        /*0020*/ 	.word	0x00000000
        /*0024*/ 	.short	0x0002
        /*0026*/ 	.short	0x0010
        /*0028*/ 	.byte	0x00, 0xf0, 0x41, 0x00


	//----- nvinfo : EIATTR_KPARAM_INFO
	.align		4
.L_5851:
        /*002c*/ 	.byte	0x04, 0x17
        /*002e*/ 	.short	(.L_5853 - .L_5852)
.L_5852:
        /*0030*/ 	.word	0x00000000
        /*0034*/ 	.short	0x0001
        /*0036*/ 	.short	0x0008
        /*0038*/ 	.byte	0x00, 0xf0, 0x21, 0x00


	//----- nvinfo : EIATTR_KPARAM_INFO
	.align		4
.L_5853:
        /*003c*/ 	.byte	0x04, 0x17
        /*003e*/ 	.short	(.L_5855 - .L_5854)
.L_5854:
        /*0040*/ 	.word	0x00000000
        /*0044*/ 	.short	0x0000
        /*0046*/ 	.short	0x0000
        /*0048*/ 	.byte	0x00, 0xf0, 0x11, 0x00


	//----- nvinfo : EIATTR_MAXREG_COUNT
	.align		4
.L_5855:
        /*004c*/ 	.byte	0x03, 0x1b
        /*004e*/ 	.short	0x00ff


	//----- nvinfo : EIATTR_MERCURY_ISA_VERSION
	.align		4
        /*0050*/ 	.byte	0x03, 0x5f
        /*0052*/ 	.short	0x0000


	//----- nvinfo : EIATTR_EXIT_INSTR_OFFSETS
	.align		4
        /*0054*/ 	.byte	0x04, 0x1c
        /*0056*/ 	.short	(.L_5857 - .L_5856)


	//   ....[0]....
.L_5856:
        /*0058*/ 	.word	0x00000570


	//   ....[1]....
        /*005c*/ 	.word	0x00001030


	//   ....[2]....
        /*0060*/ 	.word	0x00001100


	//----- nvinfo : EIATTR_MAX_THREADS
	.align		4
.L_5857:
        /*0064*/ 	.byte	0x04, 0x05
        /*0066*/ 	.short	(.L_5859 - .L_5858)
.L_5858:
        /*0068*/ 	.word	0x00000080
        /*006c*/ 	.word	0x00000001
        /*0070*/ 	.word	0x00000001


	//----- nvinfo : EIATTR_CRS_STACK_SIZE
	.align		4
.L_5859:
        /*0074*/ 	.byte	0x04, 0x1e
        /*0076*/ 	.short	(.L_5861 - .L_5860)
.L_5860:
        /*0078*/ 	.word	0x00000000
.L_5861:


//--------------------- .nv.info._ZN2at6native29vectorized_elementwise_kernelILi8EZNS0_50_GLOBAL__N__2680c7bb_12_PowKernel_cu_b2145a98_318429pow_tensor_scalar_kernel_implIllEEvRNS_18TensorIteratorBaseET0_EUllE0_St5arrayIPcLm2EEEEviS6_T1_ --------------------------
	.section	.nv.info._ZN2at6native29vectorized_elementwise_kernelILi8EZNS0_50_GLOBAL__N__2680c7bb_12_PowKernel_cu_b2145a98_318429pow_tensor_scalar_kernel_implIllEEvRNS_18TensorIteratorBaseET0_EUllE0_St5arrayIPcLm2EEEEviS6_T1_,"",@"SHT_CUDA_INFO"
	.sectionflags	@""
	.align	4


	//----- nvinfo : EIATTR_CUDA_API_VERSION
	.align		4
        /*0000*/ 	.byte	0x04, 0x37
        /*0002*/ 	.short	(.L_5863 - .L_5862)
.L_5862:
        /*0004*/ 	.word	0x00000082


	//----- nvinfo : EIATTR_SW2861232_WAR
	.align		4
.L_5863:
        /*0008*/ 	.byte	0x01, 0x35
	.zero		2


	//----- nvinfo : EIATTR_PARAM_CBANK
	.align		4
        /*000c*/ 	.byte	0x04, 0x0a
        /*000e*/ 	.short	(.L_5865 - .L_5864)
	.align		4
.L_5864:
        /*0010*/ 	.word	index@(.nv.constant0._ZN2at6native29vectorized_elementwise_kernelILi8EZNS0_50_GLOBAL__N__2680c7bb_12_PowKernel_cu_b2145a98_318429pow_tensor_scalar_kernel_implIllEEvRNS_18TensorIteratorBaseET0_EUllE0_St5arrayIPcLm2EEEEviS6_T1_)
        /*0014*/ 	.short	0x0160
        /*0016*/ 	.short	0x0020


	//----- nvinfo : EIATTR_CBANK_PARAM_SIZE
	.align		4
.L_5865:
        /*0018*/ 	.byte	0x03, 0x19
        /*001a*/ 	.short	0x0020


	//----- nvinfo : EIATTR_KPARAM_INFO
	.align		4
        /*001c*/ 	.byte	0x04, 0x17
        /*001e*/ 	.short	(.L_5867 - .L_5866)
.L_5866:
        /*0020*/ 	.word	0x00000000
        /*0024*/ 	.short	0x0002
        /*0026*/ 	.short	0x0010
        /*0028*/ 	.byte	0x00, 0xf0, 0x41, 0x00


	//----- nvinfo : EIATTR_KPARAM_INFO
	.align		4
.L_5867:
        /*002c*/ 	.byte	0x04, 0x17
        /*002e*/ 	.short	(.L_5869 - .L_5868)
.L_5868:
        /*0030*/ 	.word	0x00000000
        /*0034*/ 	.short	0x0001
        /*0036*/ 	.short	0x0008
        /*0038*/ 	.byte	0x00, 0xf0, 0x21, 0x00


	//----- nvinfo : EIATTR_KPARAM_INFO
	.align		4
.L_5869:
        /*003c*/ 	.byte	0x04, 0x17
        /*003e*/ 	.short	(.L_5871 - .L_5870)
.L_5870:
        /*0040*/ 	.word	0x00000000
        /*0044*/ 	.short	0x0000
        /*0046*/ 	.short	0x0000
        /*0048*/ 	.byte	0x00, 0xf0, 0x11, 0x00


	//----- nvinfo : EIATTR_MAXREG_COUNT
	.align		4
.L_5871:
        /*004c*/ 	.byte	0x03, 0x1b
        /*004e*/ 	.short	0x00ff


	//----- nvinfo : EIATTR_MERCURY_ISA_VERSION
	.align		4
        /*0050*/ 	.byte	0x03, 0x5f
        /*0052*/ 	.short	0x0000


	//----- nvinfo : EIATTR_EXIT_INSTR_OFFSETS
	.align		4
        /*0054*/ 	.byte	0x04, 0x1c
        /*0056*/ 	.short	(.L_5873 - .L_5872)


	//   ....[0]....
.L_5872:
        /*0058*/ 	.word	0x00000010


	//----- nvinfo : EIATTR_MAX_THREADS
	.align		4
.L_5873:
        /*005c*/ 	.byte	0x04, 0x05
        /*005e*/ 	.short	(.L_5875 - .L_5874)
.L_5874:
        /*0060*/ 	.word	0x00000080
        /*0064*/ 	.word	0x00000001
        /*0068*/ 	.word	0x00000001
.L_5875:


//--------------------- .nv.info._ZN2at6native18elementwise_kernelILi128ELi4EZNS0_15gpu_kernel_implIZNS0_50_GLOBAL__N__2680c7bb_12_PowKernel_cu_b2145a98_318429pow_tensor_scalar_kernel_implIllEEvRNS_18TensorIteratorBaseET0_EUllE_EEvS6_RKT_EUliE_EEviT1_ --------------------------
	.section	.nv.info._ZN2at6native18elementwise_kernelILi128ELi4EZNS0_15gpu_kernel_implIZNS0_50_GLOBAL__N__2680c7bb_12_PowKernel_cu_b2145a98_318429pow_tensor_scalar_kernel_implIllEEvRNS_18TensorIteratorBaseET0_EUllE_EEvS6_RKT_EUliE_EEviT1_,"",@"SHT_CUDA_INFO"
	.sectionflags	@""
	.align	4


	//----- nvinfo : EIATTR_CUDA_API_VERSION
	.align		4
        /*0000*/ 	.byte	0x04, 0x37
        /*0002*/ 	.short	(.L_5877 - .L_5876)
.L_5876:
        /*0004*/ 	.word	0x00000082


	//----- nvinfo : EIATTR_SW2861232_WAR
	.align		4
.L_5877:
        /*0008*/ 	.byte	0x01, 0x35
	.zero		2


	//----- nvinfo : EIATTR_PARAM_CBANK
	.align		4
        /*000c*/ 	.byte	0x04, 0x0a
        /*000e*/ 	.short	(.L_5879 - .L_5878)
	.align		4
.L_5878:
        /*0010*/ 	.word	index@(.nv.constant0._ZN2at6native18elementwise_kernelILi128ELi4EZNS0_15gpu_kernel_implIZNS0_50_GLOBAL__N__2680c7bb_12_PowKernel_cu_b2145a98_318429pow_tensor_scalar_kernel_implIllEEvRNS_18TensorIteratorBaseET0_EUllE_EEvS6_RKT_EUliE_EEviT1_)
        /*0014*/ 	.short	0x0160
        /*0016*/ 	.short	0x0228


	//----- nvinfo : EIATTR_CBANK_PARAM_SIZE
	.align		4
.L_5879:
        /*0018*/ 	.byte	0x03, 0x19
        /*001a*/ 	.short	0x0228


	//----- nvinfo : EIATTR_KPARAM_INFO
	.align		4
        /*001c*/ 	.byte	0x04, 0x17
        /*001e*/ 	.short	(.L_5881 - .L_5880)
.L_5880:
        /*0020*/ 	.word	0x00000000
        /*0024*/ 	.short	0x0001
        /*0026*/ 	.short	0x0008
        /*0028*/ 	.byte	0x00, 0xf0, 0x81, 0x08


	//----- nvinfo : EIATTR_KPARAM_INFO
	.align		4
.L_5881:
        /*002c*/ 	.byte	0x04, 0x17
        /*002e*/ 	.short	(.L_5883 - .L_5882)
.L_5882:
        /*0030*/ 	.word	0x00000000
        /*0034*/ 	.short	0x0000
        /*0036*/ 	.short	0x0000
        /*0038*/ 	.byte	0x00, 0xf0, 0x11, 0x00


	//----- nvinfo : EIATTR_MAXREG_COUNT
	.align		4
.L_5883:
        /*003c*/ 	.byte	0x03, 0x1b
        /*003e*/ 	.short	0x0080


	//----- nvinfo : EIATTR_EXTERNS
	.align		4
        /*0040*/ 	.byte	0x04, 0x0f
        /*0042*/ 	.short	(.L_5885 - .L_5884)


	//   ....[0]....
	.align		4
.L_5884:
        /*0044*/ 	.word	index@(__assertfail)


	//----- nvinfo : EIATTR_MERCURY_ISA_VERSION
	.align		4
.L_5885:
        /*0048*/ 	.byte	0x03, 0x5f
        /*004a*/ 	.short	0x0000


	//----- nvinfo : EIATTR_SYSCALL_OFFSETS
	.align		4
        /*004c*/ 	.byte	0x04, 0x46
        /*004e*/ 	.short	(.L_5887 - .L_5886)


	//   ....[0]....
.L_5886:
        /*0050*/ 	.word	0x00001d00


	//   ....[1]....
        /*0054*/ 	.word	0x00002be0


	//   ....[2]....
        /*0058*/ 	.word	0x00004910


	//   ....[3]....
        /*005c*/ 	.word	0x000057f0


	//   ....[4]....
        /*0060*/ 	.word	0x000074f0


	//   ....[5]....
        /*0064*/ 	.word	0x000083d0


	//   ....[6]....
        /*0068*/ 	.word	0x0000a0e0


	//   ....[7]....
        /*006c*/ 	.word	0x0000afc0


	//----- nvinfo : EIATTR_EXIT_INSTR_OFFSETS
	.align		4
.L_5887:
        /*0070*/ 	.byte	0x04, 0x1c
        /*0072*/ 	.short	(.L_5889 - .L_5888)


	//   ....[0]....
.L_5888:
        /*0074*/ 	.word	0x00008450


	//   ....[1]....
        /*0078*/ 	.word	0x0000a270


	//   ....[2]....
        /*007c*/ 	.word	0x0000a290


	//   ....[3]....
        /*0080*/ 	.word	0x0000a310


	//   ....[4]....
        /*0084*/ 	.word	0x0000a330


	//   ....[5]....
        /*0088*/ 	.word	0x0000a350


	//   ....[6]....
        /*008c*/ 	.word	0x0000a3e0


	//   ....[7]....
        /*0090*/ 	.word	0x0000a420


	//   ....[8]....
        /*0094*/ 	.word	0x0000a4c0


	//   ....[9]....
        /*0098*/ 	.word	0x0000a510


	//   ....[10]....
        /*009c*/ 	.word	0x0000a540


	//   ....[11]....
        /*00a0*/ 	.word	0x0000a610


	//   ....[12]....
        /*00a4*/ 	.word	0x0000a650


	//   ....[13]....
        /*00a8*/ 	.word	0x0000a7e0


	//   ....[14]....
        /*00ac*/ 	.word	0x0000a940


	//   ....[15]....
        /*00b0*/ 	.word	0x0000a980


	//   ....[16]....
        /*00b4*/ 	.word	0x0000aa20


	//   ....[17]....
        /*00b8*/ 	.word	0x0000aba0


	//   ....[18]....
        /*00bc*/ 	.word	0x0000ad20


	//   ....[19]....
        /*00c0*/ 	.word	0x0000ae90


	//   ....[20]....
        /*00c4*/ 	.word	0x0000afd0


	//   ....[21]....
        /*00c8*/ 	.word	0x0000aff0


	//   ....[22]....
        /*00cc*/ 	.word	0x0000b010


	//----- nvinfo : EIATTR_MAX_THREADS
	.align		4
.L_5889:
        /*00d0*/ 	.byte	0x04, 0x05
        /*00d2*/ 	.short	(.L_5891 - .L_5890)
.L_5890:
        /*00d4*/ 	.word	0x00000080
        /*00d8*/ 	.word	0x00000001
        /*00dc*/ 	.word	0x00000001


	//----- nvinfo : EIATTR_CRS_STACK_SIZE
	.align		4
.L_5891:
        /*00e0*/ 	.byte	0x04, 0x1e
        /*00e2*/ 	.short	(.L_5893 - .L_5892)
.L_5892:
        /*00e4*/ 	.word	0x00000000
.L_5893:


//--------------------- .nv.info._ZN2at6native27unrolled_elementwise_kernelIZNS0_50_GLOBAL__N__2680c7bb_12_PowKernel_cu_b2145a98_318429pow_tensor_scalar_kernel_implIllEEvRNS_18TensorIteratorBaseET0_EUllE_St5arrayIPcLm2EELi4E23TrivialOffsetCalculatorILi1EjESC_NS0_6memory12LoadWithCastILi1EEENSD_13StoreWithCastILi1EEEEEviT_S6_T2_T3_T4_T5_ --------------------------
	.section	.nv.info._ZN2at6native27unrolled_elementwise_kernelIZNS0_50_GLOBAL__N__2680c7bb_12_PowKernel_cu_b2145a98_318429pow_tensor_scalar_kernel_implIllEEvRNS_18TensorIteratorBaseET0_EUllE_St5arrayIPcLm2EELi4E23TrivialOffsetCalculatorILi1EjESC_NS0_6memory12LoadWithCastILi1EEENSD_13StoreWithCastILi1EEEEEviT_S6_T2_T3_T4_T5_,"",@"SHT_CUDA_INFO"
	.sectionflags	@""
	.align	4


	//----- nvinfo : EIATTR_CUDA_API_VERSION
	.align		4
        /*0000*/ 	.byte	0x04, 0x37
        /*0002*/ 	.short	(.L_5895 - .L_5894)
.L_5894:
        /*0004*/ 	.word	0x00000082


	//----- nvinfo : EIATTR_SW2861232_WAR
	.align		4
.L_5895:
        /*0008*/ 	.byte	0x01, 0x35
	.zero		2


	//----- nvinfo : EIATTR_PARAM_CBANK
	.align		4
        /*000c*/ 	.byte	0x04, 0x0a
        /*000e*/ 	.short	(.L_5897 - .L_5896)
	.align		4
.L_5896:
        /*0010*/ 	.word	index@(.nv.constant0._ZN2at6native27unrolled_elementwise_kernelIZNS0_50_GLOBAL__N__2680c7bb_12_PowKernel_cu_b2145a98_318429pow_tensor_scalar_kernel_implIllEEvRNS_18TensorIteratorBaseET0_EUllE_St5arrayIPcLm2EELi4E23TrivialOffsetCalculatorILi1EjESC_NS0_6memory12LoadWithCastILi1EEENSD_13StoreWithCastILi1EEEEEviT_S6_T2_T3_T4_T5_)
        /*0014*/ 	.short	0x0160
        /*0016*/ 	.short	0x0034


	//----- nvinfo : EIATTR_CBANK_PARAM_SIZE
	.align		4
.L_5897:
        /*0018*/ 	.byte	0x03, 0x19
        /*001a*/ 	.short	0x0034


	//----- nvinfo : EIATTR_KPARAM_INFO
	.align		4
        /*001c*/ 	.byte	0x04, 0x17
        /*001e*/ 	.short	(.L_5899 - .L_5898)
.L_5898:
        /*0020*/ 	.word	0x00000000
        /*0024*/ 	.short	0x0006
        /*0026*/ 	.short	0x002c
        /*0028*/ 	.byte	0x00, 0xf0, 0x21, 0x00


	//----- nvinfo : EIATTR_KPARAM_INFO
	.align		4
.L_5899:
        /*002c*/ 	.byte	0x04, 0x17
        /*002e*/ 	.short	(.L_5901 - .L_5900)
.L_5900:
        /*0030*/ 	.word	0x00000000
        /*0034*/ 	.short	0x0005
        /*0036*/ 	.short	0x0024
        /*0038*/ 	.byte	0x00, 0xf0, 0x21, 0x00


	//----- nvinfo : EIATTR_KPARAM_INFO
	.align		4
.L_5901:
        /*003c*/ 	.byte	0x04, 0x17
        /*003e*/ 	.short	(.L_5903 - .L_5902)
.L_5902:
        /*0040*/ 	.word	0x00000000
        /*0044*/ 	.short	0x0004
        /*0046*/ 	.short	0x0021
        /*0048*/ 	.byte	0x00, 0xf0, 0x05, 0x00


	//----- nvinfo : EIATTR_KPARAM_INFO
	.align		4
.L_5903:
        /*004c*/ 	.byte	0x04, 0x17
        /*004e*/ 	.short	(.L_5905 - .L_5904)
.L_5904:
        /*0050*/ 	.word	0x00000000
        /*0054*/ 	.short	0x0003
        /*0056*/ 	.short	0x0020
        /*0058*/ 	.byte	0x00, 0xf0, 0x05, 0x00


	//----- nvinfo : EIATTR_KPARAM_INFO
	.align		4
.L_5905:
        /*005c*/ 	.byte	0x04, 0x17
        /*005e*/ 	.short	(.L_5907 - .L_5906)
.L_5906:
        /*0060*/ 	.word	0x00000000
        /*0064*/ 	.short	0x0002
        /*0066*/ 	.short	0x0010
        /*0068*/ 	.byte	0x00, 0xf0, 0x41, 0x00


	//----- nvinfo : EIATTR_KPARAM_INFO
	.align		4
.L_5907:
        /*006c*/ 	.byte	0x04, 0x17
        /*006e*/ 	.short	(.L_5909 - .L_5908)
.L_5908:
        /*0070*/ 	.word	0x00000000
        /*0074*/ 	.short	0x0001
        /*0076*/ 	.short	0x0008
        /*0078*/ 	.byte	0x00, 0xf0, 0x21, 0x00


	//----- nvinfo : EIATTR_KPARAM_INFO
	.align		4
.L_5909:
        /*007c*/ 	.byte	0x04, 0x17
        /*007e*/ 	.short	(.L_5911 - .L_5910)
.L_5910:
        /*0080*/ 	.word	0x00000000
        /*0084*/ 	.short	0x0000
        /*0086*/ 	.short	0x0000
        /*0088*/ 	.byte	0x00, 0xf0, 0x11, 0x00


	//----- nvinfo : EIATTR_MAXREG_COUNT
	.align		4
.L_5911:
        /*008c*/ 	.byte	0x03, 0x1b
        /*008e*/ 	.short	0x00ff


	//----- nvinfo : EIATTR_EXTERNS
	.align		4
        /*0090*/ 	.byte	0x04, 0x0f
        /*0092*/ 	.short	(.L_5913 - .L_5912)


	//   ....[0]....
	.align		4
.L_5912:
        /*0094*/ 	.word	index@(__assertfail)


	//----- nvinfo : EIATTR_MERCURY_ISA_VERSION
	.align		4
.L_5913:
        /*0098*/ 	.byte	0x03, 0x5f
        /*009a*/ 	.short	0x0000


	//----- nvinfo : EIATTR_SYSCALL_OFFSETS
	.align		4
        /*009c*/ 	.byte	0x04, 0x46
        /*009e*/ 	.short	(.L_5915 - .L_5914)


	//   ....[0]....
.L_5914:
        /*00a0*/ 	.word	0x00000f00


	//   ....[1]....
        /*00a4*/ 	.word	0x00001e10


	//   ....[2]....
        /*00a8*/ 	.word	0x00002d30


	//   ....[3]....
        /*00ac*/ 	.word	0x00003c20


	//   ....[4]....
        /*00b0*/ 	.word	0x00004c60


	//   ....[5]....
        /*00b4*/ 	.word	0x00005b40


	//   ....[6]....
        /*00b8*/ 	.word	0x000069f0


	//   ....[7]....
        /*00bc*/ 	.word	0x000078c0


	//----- nvinfo : EIATTR_EXIT_INSTR_OFFSETS
	.align		4
.L_5915:
        /*00c0*/ 	.byte	0x04, 0x1c
        /*00c2*/ 	.short	(.L_5917 - .L_5916)


	//   ....[0]....
.L_5916:
        /*00c4*/ 	.word	0x00006a70


	//   ....[1]....
        /*00c8*/ 	.word	0x00006b80


	//   ....[2]....
        /*00cc*/ 	.word	0x00006ba0


	//   ....[3]....
        /*00d0*/ 	.word	0x00006c20


	//   ....[4]....
        /*00d4*/ 	.word	0x00006c40


	//   ....[5]....
        /*00d8*/ 	.word	0x00006c60


	//   ....[6]....
        /*00dc*/ 	.word	0x00006cf0


	//   ....[7]....
        /*00e0*/ 	.word	0x00006d30


	//   ....[8]....
        /*00e4*/ 	.word	0x00006dd0


	//   ....[9]....
        /*00e8*/ 	.word	0x00006e20


	//   ....[10]....
        /*00ec*/ 	.word	0x00006e50


	//   ....[11]....
        /*00f0*/ 	.word	0x00006f20


	//   ....[12]....
        /*00f4*/ 	.word	0x00006f60


	//   ....[13]....
        /*00f8*/ 	.word	0x000070f0


	//   ....[14]....
        /*00fc*/ 	.word	0x00007250


	//   ....[15]....
        /*0100*/ 	.word	0x00007290


	//   ....[16]....
        /*0104*/ 	.word	0x00007330


	//   ....[17]....
        /*0108*/ 	.word	0x000074b0


	//   ....[18]....
        /*010c*/ 	.word	0x00007630


	//   ....[19]....
        /*0110*/ 	.word	0x00007790


	//   ....[20]....
        /*0114*/ 	.word	0x000078d0


	//   ....[21]....
        /*0118*/ 	.word	0x000078f0


	//   ....[22]....
        /*011c*/ 	.word	0x00007910


	//----- nvinfo : EIATTR_MAX_THREADS
	.align		4
.L_5917:
        /*0120*/ 	.byte	0x04, 0x05
        /*0122*/ 	.short	(.L_5919 - .L_5918)
.L_5918:
        /*0124*/ 	.word	0x00000080
        /*0128*/ 	.word	0x00000001
        /*012c*/ 	.word	0x00000001


	//----- nvinfo : EIATTR_CRS_STACK_SIZE
	.align		4
.L_5919:
        /*0130*/ 	.byte	0x04, 0x1e
        /*0132*/ 	.short	(.L_5921 - .L_5920)
.L_5920:
        /*0134*/ 	.word	0x00000000
.L_5921:


//--------------------- .nv.info._ZN2at6native18elementwise_kernelILi128ELi2EZNS0_22gpu_kernel_impl_nocastIZNS0_50_GLOBAL__N__2680c7bb_12_PowKernel_cu_b2145a98_318429pow_tensor_scalar_kernel_implIllEEvRNS_18TensorIteratorBaseET0_EUllE_EEvS6_RKT_EUliE_EEviT1_ --------------------------
	.section	.nv.info._ZN2at6native18elementwise_kernelILi128ELi2EZNS0_22gpu_kernel_impl_nocastIZNS0_50_GLOBAL__N__2680c7bb_12_PowKernel_cu_b2145a98_318429pow_tensor_scalar_kernel_implIllEEvRNS_18TensorIteratorBaseET0_EUllE_EEvS6_RKT_EUliE_EEviT1_,"",@"SHT_CUDA_INFO"
	.sectionflags	@""
	.align	4


	//----- nvinfo : EIATTR_CUDA_API_VERSION
	.align		4
        /*0000*/ 	.byte	0x04, 0x37
        /*0002*/ 	.short	(.L_5923 - .L_5922)
.L_5922:
        /*0004*/ 	.word	0x00000082


	//----- nvinfo : EIATTR_SW2861232_WAR
	.align		4
.L_5923:
        /*0008*/ 	.byte	0x01, 0x35
	.zero		2


	//----- nvinfo : EIATTR_PARAM_CBANK
	.align		4
        /*000c*/ 	.byte	0x04, 0x0a
        /*000e*/ 	.short	(.L_5925 - .L_5924)
	.align		4
.L_5924:
        /*0010*/ 	.word	index@(.nv.constant0._ZN2at6native18elementwise_kernelILi128ELi2EZNS0_22gpu_kernel_impl_nocastIZNS0_50_GLOBAL__N__2680c7bb_12_PowKernel_cu_b2145a98_318429pow_tensor_scalar_kernel_implIllEEvRNS_18TensorIteratorBaseET0_EUllE_EEvS6_RKT_EUliE_EEviT1_)
        /*0014*/ 	.short	0x0160
        /*0016*/ 	.short	0x0220


	//----- nvinfo : EIATTR_CBANK_PARAM_SIZE
	.align		4
.L_5925:
        /*0018*/ 	.byte	0x03, 0x19
        /*001a*/ 	.short	0x0220


	//----- nvinfo : EIATTR_KPARAM_INFO
	.align		4
        /*001c*/ 	.byte	0x04, 0x17
        /*001e*/ 	.short	(.L_5927 - .L_5926)
.L_5926:
        /*0020*/ 	.word	0x00000000
        /*0024*/ 	.short	0x0001
        /*0026*/ 	.short	0x0008
        /*0028*/ 	.byte	0x00, 0xf0, 0x61, 0x08


	//----- nvinfo : EIATTR_KPARAM_INFO
	.align		4
.L_5927:
        /*002c*/ 	.byte	0x04, 0x17
        /*002e*/ 	.short	(.L_5929 - .L_5928)
.L_5928:
        /*0030*/ 	.word	0x00000000
        /*0034*/ 	.short	0x0000
        /*0036*/ 	.short	0x0000
        /*0038*/ 	.byte	0x00, 0xf0, 0x11, 0x00


	//----- nvinfo : EIATTR_MAXREG_COUNT
	.align		4
.L_5929:
        /*003c*/ 	.byte	0x03, 0x1b
        /*003e*/ 	.short	0x0080


	//----- nvinfo : EIATTR_MERCURY_ISA_VERSION
	.align		4
        /*0040*/ 	.byte	0x03, 0x5f
        /*0042*/ 	.short	0x0000


	//----- nvinfo : EIATTR_EXIT_INSTR_OFFSETS
	.align		4
        /*0044*/ 	.byte	0x04, 0x1c
        /*0046*/ 	.short	(.L_5931 - .L_5930)


	//   ....[0]....
.L_5930:
        /*0048*/ 	.word	0x00000f90


	//   ....[1]....
        /*004c*/ 	.word	0x00001e80


	//----- nvinfo : EIATTR_MAX_THREADS
	.align		4
.L_5931:
        /*0050*/ 	.byte	0x04, 0x05
        /*0052*/ 	.short	(.L_5933 - .L_5932)
.L_5932:
        /*0054*/ 	.word	0x00000080
        /*0058*/ 	.word	0x00000001
        /*005c*/ 	.word	0x00000001


	//----- nvinfo : EIATTR_CRS_STACK_SIZE
	.align		4
.L_5933:
        /*0060*/ 	.byte	0x04, 0x1e
        /*0062*/ 	.short	(.L_5935 - .L_5934)
.L_5934:
        /*0064*/ 	.word	0x00000000
.L_5935:


//--------------------- .nv.info._ZN2at6native27unrolled_elementwise_kernelIZNS0_50_GLOBAL__N__2680c7bb_12_PowKernel_cu_b2145a98_318429pow_tensor_scalar_kernel_implIllEEvRNS_18TensorIteratorBaseET0_EUllE_St5arrayIPcLm2EELi4E23TrivialOffsetCalculatorILi1EjESC_NS0_6memory15LoadWithoutCastENSD_16StoreWithoutCastEEEviT_S6_T2_T3_T4_T5_ --------------------------
	.section	.nv.info._ZN2at6native27unrolled_elementwise_kernelIZNS0_50_GLOBAL__N__2680c7bb_12_PowKernel_cu_b2145a98_318429pow_tensor_scalar_kernel_implIllEEvRNS_18TensorIteratorBaseET0_EUllE_St5arrayIPcLm2EELi4E23TrivialOffsetCalculatorILi1EjESC_NS0_6memory15LoadWithoutCastENSD_16StoreWithoutCastEEEviT_S6_T2_T3_T4_T5_,"",@"SHT_CUDA_INFO"
	.sectionflags	@""
	.align	4


	//----- nvinfo : EIATTR_CUDA_API_VERSION
	.align		4
        /*0000*/ 	.byte	0x04, 0x37
        /*0002*/ 	.short	(.L_5937 - .L_5936)
.L_5936:
        /*0004*/ 	.word	0x00000082


	//----- nvinfo : EIATTR_SW2861232_WAR
	.align		4
.L_5937:
        /*0008*/ 	.byte	0x01, 0x35
	.zero		2


	//----- nvinfo : EIATTR_PARAM_CBANK
	.align		4
        /*000c*/ 	.byte	0x04, 0x0a
        /*000e*/ 	.short	(.L_5939 - .L_5938)
	.align		4
.L_5938:
        /*0010*/ 	.word	index@(.nv.constant0._ZN2at6native27unrolled_elementwise_kernelIZNS0_50_GLOBAL__N__2680c7bb_12_PowKernel_cu_b2145a98_318429pow_tensor_scalar_kernel_implIllEEvRNS_18TensorIteratorBaseET0_EUllE_St5arrayIPcLm2EELi4E23TrivialOffsetCalculatorILi1EjESC_NS0_6memory15LoadWithoutCastENSD_16StoreWithoutCastEEEviT_S6_T2_T3_T4_T5_)
        /*0014*/ 	.short	0x0160
        /*0016*/ 	.short	0x0024


	//----- nvinfo : EIATTR_CBANK_PARAM_SIZE
	.align		4
.L_5939:
        /*0018*/ 	.byte	0x03, 0x19
        /*001a*/ 	.short	0x0024


	//----- nvinfo : EIATTR_KPARAM_INFO
	.align		4
        /*001c*/ 	.byte	0x04, 0x17
        /*001e*/ 	.short	(.L_5941 - .L_5940)
.L_5940:
        /*0020*/ 	.word	0x00000000
        /*0024*/ 	.short	0x0006
        /*0026*/ 	.short	0x0023
        /*0028*/ 	.byte	0x00, 0xf0, 0x05, 0x00


	//----- nvinfo : EIATTR_KPARAM_INFO
	.align		4
.L_5941:
        /*002c*/ 	.byte	0x04, 0x17
        /*002e*/ 	.short	(.L_5943 - .L_5942)
.L_5942:
        /*0030*/ 	.word	0x00000000
        /*0034*/ 	.short	0x0005
        /*0036*/ 	.short	0x0022
        /*0038*/ 	.byte	0x00, 0xf0, 0x05, 0x00


	//----- nvinfo : EIATTR_KPARAM_INFO
	.align		4
.L_5943:
        /*003c*/ 	.byte	0x04, 0x17
        /*003e*/ 	.short	(.L_5945 - .L_5944)
.L_5944:
        /*0040*/ 	.word	0x00000000
        /*0044*/ 	.short	0x0004
        /*0046*/ 	.short	0x0021
        /*0048*/ 	.byte	0x00, 0xf0, 0x05, 0x00


	//----- nvinfo : EIATTR_KPARAM_INFO
	.align		4
.L_5945:
        /*004c*/ 	.byte	0x04, 0x17
        /*004e*/ 	.short	(.L_5947 - .L_5946)
.L_5946:
        /*0050*/ 	.word	0x00000000
        /*0054*/ 	.short	0x0003
        /*0056*/ 	.short	0x0020
        /*0058*/ 	.byte	0x00, 0xf0, 0x05, 0x00


	//----- nvinfo : EIATTR_KPARAM_INFO
	.align		4
.L_5947:
        /*005c*/ 	.byte	0x04, 0x17
        /*005e*/ 	.short	(.L_5949 - .L_5948)
.L_5948:
        /*0060*/ 	.word	0x00000000
        /*0064*/ 	.short	0x0002
        /*0066*/ 	.short	0x0010
        /*0068*/ 	.byte	0x00, 0xf0, 0x41, 0x00


	//----- nvinfo : EIATTR_KPARAM_INFO
	.align		4
.L_5949:
        /*006c*/ 	.byte	0x04, 0x17
        /*006e*/ 	.short	(.L_5951 - .L_5950)
.L_5950:
        /*0070*/ 	.word	0x00000000
        /*0074*/ 	.short	0x0001
        /*0076*/ 	.short	0x0008
        /*0078*/ 	.byte	0x00, 0xf0, 0x21, 0x00


	//----- nvinfo : EIATTR_KPARAM_INFO
	.align		4
.L_5951:
        /*007c*/ 	.byte	0x04, 0x17
        /*007e*/ 	.short	(.L_5953 - .L_5952)
.L_5952:
        /*0080*/ 	.word	0x00000000
        /*0084*/ 	.short	0x0000
        /*0086*/ 	.short	0x0000
        /*0088*/ 	.byte	0x00, 0xf0, 0x11, 0x00


	//----- nvinfo : EIATTR_MAXREG_COUNT
	.align		4
.L_5953:
        /*008c*/ 	.byte	0x03, 0x1b
        /*008e*/ 	.short	0x00ff


	//----- nvinfo : EIATTR_MERCURY_ISA_VERSION
	.align		4
        /*0090*/ 	.byte	0x03, 0x5f
        /*0092*/ 	.short	0x0000


	//----- nvinfo : EIATTR_EXIT_INSTR_OFFSETS
	.align		4
        /*0094*/ 	.byte	0x04, 0x1c
        /*0096*/ 	.short	(.L_5955 - .L_5954)


	//   ....[0]....
.L_5954:
        /*0098*/ 	.word	0x00000470


	//   ....[1]....
        /*009c*/ 	.word	0x00000500


	//----- nvinfo : EIATTR_MAX_THREADS
	.align		4
.L_5955:
        /*00a0*/ 	.byte	0x04, 0x05
        /*00a2*/ 	.short	(.L_5957 - .L_5956)
.L_5956:
        /*00a4*/ 	.word	0x00000080
        /*00a8*/ 	.word	0x00000001
        /*00ac*/ 	.word	0x00000001


	//----- nvinfo : EIATTR_CRS_STACK_SIZE
	.align		4
.L_5957:
        /*00b0*/ 	.byte	0x04, 0x1e
        /*00b2*/ 	.short	(.L_5959 - .L_5958)
.L_5958:
        /*00b4*/ 	.word	0x00000000
.L_5959:


//--------------------- .nv.info._ZN2at6native29vectorized_elementwise_kernelILi2EZNS0_50_GLOBAL__N__2680c7bb_12_PowKernel_cu_b2145a98_318429pow_tensor_scalar_kernel_implIllEEvRNS_18TensorIteratorBaseET0_EUllE_St5arrayIPcLm2EEEEviS6_T1_ --------------------------
	.section	.nv.info._ZN2at6native29vectorized_elementwise_kernelILi2EZNS0_50_GLOBAL__N__2680c7bb_12_PowKernel_cu_b2145a98_318429pow_tensor_scalar_kernel_implIllEEvRNS_18TensorIteratorBaseET0_EUllE_St5arrayIPcLm2EEEEviS6_T1_,"",@"SHT_CUDA_INFO"
	.sectionflags	@""
	.align	4


	//----- nvinfo : EIATTR_CUDA_API_VERSION
	.align		4
        /*0000*/ 	.byte	0x04, 0x37
        /*0002*/ 	.short	(.L_5961 - .L_5960)
.L_5960:
        /*0004*/ 	.word	0x00000082


	//----- nvinfo : EIATTR_SW2861232_WAR
	.align		4
.L_5961:
        /*0008*/ 	.byte	0x01, 0x35
	.zero		2


	//----- nvinfo : EIATTR_PARAM_CBANK
	.align		4
        /*000c*/ 	.byte	0x04, 0x0a
        /*000e*/ 	.short	(.L_5963 - .L_5962)
	.align		4
.L_5962:
        /*0010*/ 	.word	index@(.nv.constant0._ZN2at6native29vectorized_elementwise_kernelILi2EZNS0_50_GLOBAL__N__2680c7bb_12_PowKernel_cu_b2145a98_318429pow_tensor_scalar_kernel_implIllEEvRNS_18TensorIteratorBaseET0_EUllE_St5arrayIPcLm2EEEEviS6_T1_)
        /*0014*/ 	.short	0x0160
        /*0016*/ 	.short	0x0020


	//----- nvinfo : EIATTR_CBANK_PARAM_SIZE
	.align		4
.L_5963:
        /*0018*/ 	.byte	0x03, 0x19
        /*001a*/ 	.short	0x0020


	//----- nvinfo : EIATTR_KPARAM_INFO
	.align		4
        /*001c*/ 	.byte	0x04, 0x17
        /*001e*/ 	.short	(.L_5965 - .L_5964)
.L_5964:
        /*0020*/ 	.word	0x00000000
        /*0024*/ 	.short	0x0002
        /*0026*/ 	.short	0x0010
        /*0028*/ 	.byte	0x00, 0xf0, 0x41, 0x00


	//----- nvinfo : EIATTR_KPARAM_INFO
	.align		4
.L_5965:
        /*002c*/ 	.byte	0x04, 0x17
        /*002e*/ 	.short	(.L_5967 - .L_5966)
.L_5966:
        /*0030*/ 	.word	0x00000000
        /*0034*/ 	.short	0x0001
        /*0036*/ 	.short	0x0008
        /*0038*/ 	.byte	0x00, 0xf0, 0x21, 0x00


	//----- nvinfo : EIATTR_KPARAM_INFO
	.align		4
.L_5967:
        /*003c*/ 	.byte	0x04, 0x17
        /*003e*/ 	.short	(.L_5969 - .L_5968)
.L_5968:
        /*0040*/ 	.word	0x00000000
        /*0044*/ 	.short	0x0000
        /*0046*/ 	.short	0x0000
        /*0048*/ 	.byte	0x00, 0xf0, 0x11, 0x00


	//----- nvinfo : EIATTR_MAXREG_COUNT
	.align		4
.L_5969:
        /*004c*/ 	.byte	0x03, 0x1b
        /*004e*/ 	.short	0x00ff


	//----- nvinfo : EIATTR_MERCURY_ISA_VERSION
	.align		4
        /*0050*/ 	.byte	0x03, 0x5f
        /*0052*/ 	.short	0x0000


	//----- nvinfo : EIATTR_EXIT_INSTR_OFFSETS
	.align		4
        /*0054*/ 	.byte	0x04, 0x1c
        /*0056*/ 	.short	(.L_5971 - .L_5970)


	//   ....[0]....
.L_5970:
        /*0058*/ 	.word	0x000003d0


	//   ....[1]....
        /*005c*/ 	.word	0x00000cd0


	//   ....[2]....
        /*0060*/ 	.word	0x00000d60


	//----- nvinfo : EIATTR_MAX_THREADS
	.align		4
.L_5971:
        /*0064*/ 	.byte	0x04, 0x05
        /*0066*/ 	.short	(.L_5973 - .L_5972)
.L_5972:
        /*0068*/ 	.word	0x00000080
        /*006c*/ 	.word	0x00000001
        /*0070*/ 	.word	0x00000001


	//----- nvinfo : EIATTR_CRS_STACK_SIZE
	.align		4
.L_5973:
        /*0074*/ 	.byte	0x04, 0x1e
        /*0076*/ 	.short	(.L_5975 - .L_5974)
.L_5974:
        /*0078*/ 	.word	0x00000000
.L_5975:


//--------------------- .nv.info._ZN2at6native29vectorized_elementwise_kernelILi4EZNS0_50_GLOBAL__N__2680c7bb_12_PowKernel_cu_b2145a98_318429pow_tensor_scalar_kernel_implIllEEvRNS_18TensorIteratorBaseET0_EUllE_St5arrayIPcLm2EEEEviS6_T1_ --------------------------
	.section	.nv.info._ZN2at6native29vectorized_elementwise_kernelILi4EZNS0_50_GLOBAL__N__2680c7bb_12_PowKernel_cu_b2145a98_318429pow_tensor_scalar_kernel_implIllEEvRNS_18TensorIteratorBaseET0_EUllE_St5arrayIPcLm2EEEEviS6_T1_,"",@"SHT_CUDA_INFO"
	.sectionflags	@""
	.align	4


	//----- nvinfo : EIATTR_CUDA_API_VERSION
	.align		4
        /*0000*/ 	.byte	0x04, 0x37
        /*0002*/ 	.short	(.L_5977 - .L_5976)
.L_5976:
        /*0004*/ 	.word	0x00000082


	//----- nvinfo : EIATTR_SW2861232_WAR
	.align		4
.L_5977:
        /*0008*/ 	.byte	0x01, 0x35
	.zero		2


	//----- nvinfo : EIATTR_PARAM_CBANK
	.align		4
        /*000c*/ 	.byte	0x04, 0x0a
        /*000e*/ 	.short	(.L_5979 - .L_5978)
	.align		4
.L_5978:
        /*0010*/ 	.word	index@(.nv.constant0._ZN2at6native29vectorized_elementwise_kernelILi4EZNS0_50_GLOBAL__N__2680c7bb_12_PowKernel_cu_b2145a98_318429pow_tensor_scalar_kernel_implIllEEvRNS_18TensorIteratorBaseET0_EUllE_St5arrayIPcLm2EEEEviS6_T1_)
        /*0014*/ 	.short	0x0160
        /*0016*/ 	.short	0x0020


	//----- nvinfo : EIATTR_CBANK_PARAM_SIZE
	.align		4
.L_5979:
        /*0018*/ 	.byte	0x03, 0x19
        /*001a*/ 	.short	0x0020


	//----- nvinfo : EIATTR_KPARAM_INFO
	.align		4
        /*001c*/ 	.byte	0x04, 0x17
        /*001e*/ 	.short	(.L_5981 - .L_5980)
.L_5980:
        /*0020*/ 	.word	0x00000000
        /*0024*/ 	.short	0x0002
        /*0026*/ 	.short	0x0010
        /*0028*/ 	.byte	0x00, 0xf0, 0x41, 0x00


	//----- nvinfo : EIATTR_KPARAM_INFO
	.align		4
.L_5981:
        /*002c*/ 	.byte	0x04, 0x17
        /*002e*/ 	.short	(.L_5983 - .L_5982)
.L_5982:
        /*0030*/ 	.word	0x00000000
        /*0034*/ 	.short	0x0001
        /*0036*/ 	.short	0x0008
        /*0038*/ 	.byte	0x00, 0xf0, 0x21, 0x00


	//----- nvinfo : EIATTR_KPARAM_INFO
	.align		4
.L_5983:
        /*003c*/ 	.byte	0x04, 0x17
        /*003e*/ 	.short	(.L_5985 - .L_5984)
.L_5984:
        /*0040*/ 	.word	0x00000000
        /*0044*/ 	.short	0x0000
        /*0046*/ 	.short	0x0000
        /*0048*/ 	.byte	0x00, 0xf0, 0x11, 0x00


	//----- nvinfo : EIATTR_MAXREG_COUNT
	.align		4
.L_5985:
        /*004c*/ 	.byte	0x03, 0x1b
        /*004e*/ 	.short	0x00ff


	//----- nvinfo : EIATTR_MERCURY_ISA_VERSION
	.align		4
        /*0050*/ 	.byte	0x03, 0x5f
        /*0052*/ 	.short	0x0000


	//----- nvinfo : EIATTR_EXIT_INSTR_OFFSETS
	.align		4
        /*0054*/ 	.byte	0x04, 0x1c
        /*0056*/ 	.short	(.L_5987 - .L_5986)


	//   ....[0]....
.L_5986:
        /*0058*/ 	.word	0x000003d0


	//   ....[1]....
        /*005c*/ 	.word	0x00000cd0


	//   ....[2]....
        /*0060*/ 	.word	0x00000d60


	//----- nvinfo : EIATTR_MAX_THREADS
	.align		4
.L_5987:
        /*0064*/ 	.byte	0x04, 0x05
        /*0066*/ 	.short	(.L_5989 - .L_5988)
.L_5988:
        /*0068*/ 	.word	0x00000080
        /*006c*/ 	.word	0x00000001
        /*0070*/ 	.word	0x00000001


	//----- nvinfo : EIATTR_CRS_STACK_SIZE
	.align		4
.L_5989:
        /*0074*/ 	.byte	0x04, 0x1e
        /*0076*/ 	.short	(.L_5991 - .L_5990)
.L_5990:
        /*0078*/ 	.word	0x00000000
.L_5991:


//--------------------- .nv.info._ZN2at6native29vectorized_elementwise_kernelILi8EZNS0_50_GLOBAL__N__2680c7bb_12_PowKernel_cu_b2145a98_318429pow_tensor_scalar_kernel_implIllEEvRNS_18TensorIteratorBaseET0_EUllE_St5arrayIPcLm2EEEEviS6_T1_ --------------------------
	.section	.nv.info._ZN2at6native29vectorized_elementwise_kernelILi8EZNS0_50_GLOBAL__N__2680c7bb_12_PowKernel_cu_b2145a98_318429pow_tensor_scalar_kernel_implIllEEvRNS_18TensorIteratorBaseET0_EUllE_St5arrayIPcLm2EEEEviS6_T1_,"",@"SHT_CUDA_INFO"
	.sectionflags	@""
	.align	4


	//----- nvinfo : EIATTR_CUDA_API_VERSION
	.align		4
        /*0000*/ 	.byte	0x04, 0x37
        /*0002*/ 	.short	(.L_5993 - .L_5992)
.L_5992:
        /*0004*/ 	.word	0x00000082


	//----- nvinfo : EIATTR_SW2861232_WAR
	.align		4
.L_5993:
        /*0008*/ 	.byte	0x01, 0x35
	.zero		2


	//----- nvinfo : EIATTR_PARAM_CBANK
	.align		4
        /*000c*/ 	.byte	0x04, 0x0a
        /*000e*/ 	.short	(.L_5995 - .L_5994)
	.align		4
.L_5994:
        /*0010*/ 	.word	index@(.nv.constant0._ZN2at6native29vectorized_elementwise_kernelILi8EZNS0_50_GLOBAL__N__2680c7bb_12_PowKernel_cu_b2145a98_318429pow_tensor_scalar_kernel_implIllEEvRNS_18TensorIteratorBaseET0_EUllE_St5arrayIPcLm2EEEEviS6_T1_)
        /*0014*/ 	.short	0x0160
        /*0016*/ 	.short	0x0020


	//----- nvinfo : EIATTR_CBANK_PARAM_SIZE
	.align		4
.L_5995:
        /*0018*/ 	.byte	0x03, 0x19
        /*001a*/ 	.short	0x0020


	//----- nvinfo : EIATTR_KPARAM_INFO
	.align		4
        /*001c*/ 	.byte	0x04, 0x17
        /*001e*/ 	.short	(.L_5997 - .L_5996)
.L_5996:
        /*0020*/ 	.word	0x00000000
        /*0024*/ 	.short	0x0002
        /*0026*/ 	.short	0x0010
        /*0028*/ 	.byte	0x00, 0xf0, 0x41, 0x00


	//----- nvinfo : EIATTR_KPARAM_INFO
	.align		4
.L_5997:
        /*002c*/ 	.byte	0x04, 0x17
        /*002e*/ 	.short	(.L_5999 - .L_5998)
.L_5998:
        /*0030*/ 	.word	0x00000000
        /*0034*/ 	.short	0x0001
        /*0036*/ 	.short	0x0008
        /*0038*/ 	.byte	0x00, 0xf0, 0x21, 0x00


	//----- nvinfo : EIATTR_KPARAM_INFO
	.align		4
.L_5999:
        /*003c*/ 	.byte	0x04, 0x17
        /*003e*/ 	.short	(.L_6001 - .L_6000)
.L_6000:
        /*0040*/ 	.word	0x00000000
        /*0044*/ 	.short	0x0000
        /*0046*/ 	.short	0x0000
        /*0048*/ 	.byte	0x00, 0xf0, 0x11, 0x00


	//----- nvinfo : EIATTR_MAXREG_COUNT
	.align		4
.L_6001:
        /*004c*/ 	.byte	0x03, 0x1b
        /*004e*/ 	.short	0x00ff


	//----- nvinfo : EIATTR_MERCURY_ISA_VERSION
	.align		4
        /*0050*/ 	.byte	0x03, 0x5f
        /*0052*/ 	.short	0x0000


	//----- nvinfo : EIATTR_EXIT_INSTR_OFFSETS
	.align		4
        /*0054*/ 	.byte	0x04, 0x1c
        /*0056*/ 	.short	(.L_6003 - .L_6002)


	//   ....[0]....
.L_6002:
        /*0058*/ 	.word	0x00000010


	//----- nvinfo : EIATTR_MAX_THREADS
	.align		4
.L_6003:
        /*005c*/ 	.byte	0x04, 0x05
        /*005e*/ 	.short	(.L_6005 - .L_6004)
.L_6004:
        /*0060*/ 	.word	0x00000080
        /*0064*/ 	.word	0x00000001
        /*0068*/ 	.word	0x00000001
.L_6005:


//--------------------- .nv.info._ZN2at6native18elementwise_kernelILi128ELi4EZNS0_15gpu_kernel_implIZNS0_50_GLOBAL__N__2680c7bb_12_PowKernel_cu_b2145a98_318429pow_tensor_scalar_kernel_implIiiEEvRNS_18TensorIteratorBaseET0_EUliE2_EEvS6_RKT_EUliE_EEviT1_ --------------------------
	.section	.nv.info._ZN2at6native18elementwise_kernelILi128ELi4EZNS0_15gpu_kernel_implIZNS0_50_GLOBAL__N__2680c7bb_12_PowKernel_cu_b2145a98_318429pow_tensor_scalar_kernel_implIiiEEvRNS_18TensorIteratorBaseET0_EUliE2_EEvS6_RKT_EUliE_EEviT1_,"",@"SHT_CUDA_INFO"
	.sectionflags	@""
	.align	4


	//----- nvinfo : EIATTR_CUDA_API_VERSION
	.align		4
        /*0000*/ 	.byte	0x04, 0x37
        /*0002*/ 	.short	(.L_6007 - .L_6006)
.L_6006:
        /*0004*/ 	.word	0x00000082


	//----- nvinfo : EIATTR_SW2861232_WAR
	.align		4
.L_6007:
        /*0008*/ 	.byte	0x01, 0x35
	.zero		2


	//----- nvinfo : EIATTR_PARAM_CBANK
	.align		4
        /*000c*/ 	.byte	0x04, 0x0a
        /*000e*/ 	.short	(.L_6009 - .L_6008)
	.align		4
.L_6008:
        /*0010*/ 	.word	index@(.nv.constant0._ZN2at6native18elementwise_kernelILi128ELi4EZNS0_15gpu_kernel_implIZNS0_50_GLOBAL__N__2680c7bb_12_PowKernel_cu_b2145a98_318429pow_tensor_scalar_kernel_implIiiEEvRNS_18TensorIteratorBaseET0_EUliE2_EEvS6_RKT_EUliE_EEviT1_)
        /*0014*/ 	.short	0x0160
        /*0016*/ 	.short	0x0230


	//----- nvinfo : EIATTR_CBANK_PARAM_SIZE
	.align		4
.L_6009:
        /*0018*/ 	.byte	0x03, 0x19
        /*001a*/ 	.short	0x0230


	//----- nvinfo : EIATTR_KPARAM_INFO
	.align		4
        /*001c*/ 	.byte	0x04, 0x17
        /*001e*/ 	.short	(.L_6011 - .L_6010)
.L_6010:
        /*0020*/ 	.word	0x00000000
        /*0024*/ 	.short	0x0001
        /*0026*/ 	.short	0x0008
        /*0028*/ 	.byte	0x00, 0xf0, 0xa1, 0x08


	//----- nvinfo : EIATTR_KPARAM_INFO
	.align		4
.L_6011:
        /*002c*/ 	.byte	0x04, 0x17
        /*002e*/ 	.short	(.L_6013 - .L_6012)
.L_6012:
        /*0030*/ 	.word	0x00000000
        /*0034*/ 	.short	0x0000
        /*0036*/ 	.short	0x0000
        /*0038*/ 	.byte	0x00, 0xf0, 0x11, 0x00


	//----- nvinfo : EIATTR_MAXREG_COUNT
	.align		4
.L_6013:
        /*003c*/ 	.byte	0x03, 0x1b
        /*003e*/ 	.short	0x0080


	//----- nvinfo : EIATTR_EXTERNS
	.align		4
        /*0040*/ 	.byte	0x04, 0x0f
        /*0042*/ 	.short	(.L_6015 - .L_6014)


	//   ....[0]....
	.align		4
.L_6014:
        /*0044*/ 	.word	index@(__assertfail)


	//----- nvinfo : EIATTR_MERCURY_ISA_VERSION
	.align		4
.L_6015:
        /*0048*/ 	.byte	0x03, 0x5f
        /*004a*/ 	.short	0x0000


	//----- nvinfo : EIATTR_SYSCALL_OFFSETS
	.align		4
        /*004c*/ 	.byte	0x04, 0x46
        /*004e*/ 	.short	(.L_6017 - .L_6016)


	//   ....[0]....
.L_6016:
        /*0050*/ 	.word	0x00001cb0


	//   ....[1]....
        /*0054*/ 	.word	0x00002dc0


	//   ....[2]....
        /*0058*/ 	.word	0x00004ab0


	//   ....[3]....
        /*005c*/ 	.word	0x00005bd0


	//   ....[4]....
        /*0060*/ 	.word	0x00007890


	//   ....[5]....
        /*0064*/ 	.word	0x000089b0


	//   ....[6]....
        /*0068*/ 	.word	0x0000a680


	//   ....[7]....
        /*006c*/ 	.word	0x0000b7a0


	//----- nvinfo : EIATTR_EXIT_INSTR_OFFSETS
	.align		4
.L_6017:
        /*0070*/ 	.byte	0x04, 0x1c
        /*0072*/ 	.short	(.L_6019 - .L_6018)


	//   ....[0]....
.L_6018:
        /*0074*/ 	.word	0x00008a40


	//   ....[1]....
        /*0078*/ 	.word	0x0000aa70


	//   ....[2]....
        /*007c*/ 	.word	0x0000aa90


	//   ....[3]....
        /*0080*/ 	.word	0x0000ab20


	//   ....[4]....
        /*0084*/ 	.word	0x0000ab40


	//   ....[5]....
        /*0088*/ 	.word	0x0000ab60


	//   ....[6]....
        /*008c*/ 	.word	0x0000abf0


	//   ....[7]....
        /*0090*/ 	.word	0x0000ac30


	//   ....[8]....
        /*0094*/ 	.word	0x0000acd0


	//   ....[9]....
        /*0098*/ 	.word	0x0000ad20


	//   ....[10]....
        /*009c*/ 	.word	0x0000ad50


	//   ....[11]....
        /*00a0*/ 	.word	0x0000ae10


	//   ....[12]....
        /*00a4*/ 	.word	0x0000ae50


	//   ....[13]....
        /*00a8*/ 	.word	0x0000afe0


	//   ....[14]....
        /*00ac*/ 	.word	0x0000b140


	//   ....[15]....
        /*00b0*/ 	.word	0x0000b180


	//   ....[16]....
        /*00b4*/ 	.word	0x0000b220


	//   ....[17]....
        /*00b8*/ 	.word	0x0000b3a0


	//   ....[18]....
        /*00bc*/ 	.word	0x0000b520


	//   ....[19]....
        /*00c0*/ 	.word	0x0000b680


	//   ....[20]....
        /*00c4*/ 	.word	0x0000b7b0


	//   ....[21]....
        /*00c8*/ 	.word	0x0000b7e0


	//   ....[22]....
        /*00cc*/ 	.word	0x0000b800


	//----- nvinfo : EIATTR_MAX_THREADS
	.align		4
.L_6019:
        /*00d0*/ 	.byte	0x04, 0x05
        /*00d2*/ 	.short	(.L_6021 - .L_6020)
.L_6020:
        /*00d4*/ 	.word	0x00000080
        /*00d8*/ 	.word	0x00000001
        /*00dc*/ 	.word	0x00000001


	//----- nvinfo : EIATTR_CRS_STACK_SIZE
	.align		4
.L_6021:
        /*00e0*/ 	.byte	0x04, 0x1e
        /*00e2*/ 	.short	(.L_6023 - .L_6022)
.L_6022:
        /*00e4*/ 	.word	0x00000000
.L_6023:


//--------------------- .nv.info._ZN2at6native27unrolled_elementwise_kernelIZNS0_50_GLOBAL__N__2680c7bb_12_PowKernel_cu_b2145a98_318429pow_tensor_scalar_kernel_implIiiEEvRNS_18TensorIteratorBaseET0_EUliE2_St5arrayIPcLm2EELi4E23TrivialOffsetCalculatorILi1EjESC_NS0_6memory12LoadWithCastILi1EEENSD_13StoreWithCastILi1EEEEEviT_S6_T2_T3_T4_T5_ --------------------------
	.section	.nv.info._ZN2at6native27unrolled_elementwise_kernelIZNS0_50_GLOBAL__N__2680c7bb_12_PowKernel_cu_b2145a98_318429pow_tensor_scalar_kernel_implIiiEEvRNS_18TensorIteratorBaseET0_EUliE2_St5arrayIPcLm2EELi4E23TrivialOffsetCalculatorILi1EjESC_NS0_6memory12LoadWithCastILi1EEENSD_13StoreWithCastILi1EEEEEviT_S6_T2_T3_T4_T5_,"",@"SHT_CUDA_INFO"
	.sectionflags	@""
	.align	4


	//----- nvinfo : EIATTR_CUDA_API_VERSION
	.align		4
        /*0000*/ 	.byte	0x04, 0x37
        /*0002*/ 	.short	(.L_6025 - .L_6024)
.L_6024:
        /*0004*/ 	.word	0x00000082


	//----- nvinfo : EIATTR_SW2861232_WAR
	.align		4
.L_6025:
        /*0008*/ 	.byte	0x01, 0x35
	.zero		2


	//----- nvinfo : EIATTR_PARAM_CBANK
	.align		4
        /*000c*/ 	.byte	0x04, 0x0a
        /*000e*/ 	.short	(.L_6027 - .L_6026)
	.align		4
.L_6026:
        /*0010*/ 	.word	index@(.nv.constant0._ZN2at6native27unrolled_elementwise_kernelIZNS0_50_GLOBAL__N__2680c7bb_12_PowKernel_cu_b2145a98_318429pow_tensor_scalar_kernel_implIiiEEvRNS_18TensorIteratorBaseET0_EUliE2_St5arrayIPcLm2EELi4E23TrivialOffsetCalculatorILi1EjESC_NS0_6memory12LoadWithCastILi1EEENSD_13StoreWithCastILi1EEEEEviT_S6_T2_T3_T4_T5_)
        /*0014*/ 	.short	0x0160
        /*0016*/ 	.short	0x003c


	//----- nvinfo : EIATTR_CBANK_PARAM_SIZE
	.align		4
.L_6027:
        /*0018*/ 	.byte	0x03, 0x19
        /*001a*/ 	.short	0x003c


	//----- nvinfo : EIATTR_KPARAM_INFO
	.align		4
        /*001c*/ 	.byte	0x04, 0x17
        /*001e*/ 	.short	(.L_6029 - .L_6028)
.L_6028:
        /*0020*/ 	.word	0x00000000
        /*0024*/ 	.short	0x0006
        /*0026*/ 	.short	0x0034
        /*0028*/ 	.byte	0x00, 0xf0, 0x21, 0x00


	//----- nvinfo : EIATTR_KPARAM_INFO
	.align		4
.L_6029:
        /*002c*/ 	.byte	0x04, 0x17
        /*002e*/ 	.short	(.L_6031 - .L_6030)
.L_6030:
        /*0030*/ 	.word	0x00000000
        /*0034*/ 	.short	0x0005
        /*0036*/ 	.short	0x002c
        /*0038*/ 	.byte	0x00, 0xf0, 0x21, 0x00


	//----- nvinfo : EIATTR_KPARAM_INFO
	.align		4
.L_6031:
        /*003c*/ 	.byte	0x04, 0x17
        /*003e*/ 	.short	(.L_6033 - .L_6032)
.L_6032:
        /*0040*/ 	.word	0x00000000
        /*0044*/ 	.short	0x0004
        /*0046*/ 	.short	0x0029
        /*0048*/ 	.byte	0x00, 0xf0, 0x05, 0x00


	//----- nvinfo : EIATTR_KPARAM_INFO
	.align		4
.L_6033:
        /*004c*/ 	.byte	0x04, 0x17
        /*004e*/ 	.short	(.L_6035 - .L_6034)
.L_6034:
        /*0050*/ 	.word	0x00000000
        /*0054*/ 	.short	0x0003
        /*0056*/ 	.short	0x0028
        /*0058*/ 	.byte	0x00, 0xf0, 0x05, 0x00


	//----- nvinfo : EIATTR_KPARAM_INFO
	.align		4
.L_6035:
        /*005c*/ 	.byte	0x04, 0x17
        /*005e*/ 	.short	(.L_6037 - .L_6036)
.L_6036:
        /*0060*/ 	.word	0x00000000
        /*0064*/ 	.short	0x0002
        /*0066*/ 	.short	0x0018
        /*0068*/ 	.byte	0x00, 0xf0, 0x41, 0x00


	//----- nvinfo : EIATTR_KPARAM_INFO
	.align		4
.L_6037:
        /*006c*/ 	.byte	0x04, 0x17
        /*006e*/ 	.short	(.L_6039 - .L_6038)
.L_6038:
        /*0070*/ 	.word	0x00000000
        /*0074*/ 	.short	0x0001
        /*0076*/ 	.short	0x0008
        /*0078*/ 	.byte	0x00, 0xf0, 0x41, 0x00


	//----- nvinfo : EIATTR_KPARAM_INFO
	.align		4
.L_6039:
        /*007c*/ 	.byte	0x04, 0x17
        /*007e*/ 	.short	(.L_6041 - .L_6040)
.L_6040:
        /*0080*/ 	.word	0x00000000
        /*0084*/ 	.short	0x0000
        /*0086*/ 	.short	0x0000
        /*0088*/ 	.byte	0x00, 0xf0, 0x11, 0x00


	//----- nvinfo : EIATTR_MAXREG_COUNT
	.align		4
.L_6041:
        /*008c*/ 	.byte	0x03, 0x1b
        /*008e*/ 	.short	0x00ff


	//----- nvinfo : EIATTR_EXTERNS
	.align		4
        /*0090*/ 	.byte	0x04, 0x0f
        /*0092*/ 	.short	(.L_6043 - .L_6042)


	//   ....[0]....
	.align		4
.L_6042:
        /*0094*/ 	.word	index@(__assertfail)


	//----- nvinfo : EIATTR_MERCURY_ISA_VERSION
	.align		4
.L_6043:
        /*0098*/ 	.byte	0x03, 0x5f
        /*009a*/ 	.short	0x0000


	//----- nvinfo : EIATTR_SYSCALL_OFFSETS
	.align		4
        /*009c*/ 	.byte	0x04, 0x46
        /*009e*/ 	.short	(.L_6045 - .L_6044)


	//   ....[0]....
.L_6044:
        /*00a0*/ 	.word	0x00000eb0


	//   ....[1]....
        /*00a4*/ 	.word	0x00001d50


	//   ....[2]....
        /*00a8*/ 	.word	0x00002bf0


	//   ....[3]....
        /*00ac*/ 	.word	0x00003a60


	//   ....[4]....
        /*00b0*/ 	.word	0x000051c0


	//   ....[5]....
        /*00b4*/ 	.word	0x000060c0


	//   ....[6]....
        /*00b8*/ 	.word	0x00006fa0


	//   ....[7]....
        /*00bc*/ 	.word	0x00007e80


	//----- nvinfo : EIATTR_EXIT_INSTR_OFFSETS
	.align		4
.L_6045:
        /*00c0*/ 	.byte	0x04, 0x1c
        /*00c2*/ 	.short	(.L_6047 - .L_6046)


	//   ....[0]....
.L_6046:
        /*00c4*/ 	.word	0x00007030


	//   ....[1]....
        /*00c8*/ 	.word	0x00007140


	//   ....[2]....
        /*00cc*/ 	.word	0x00007160


	//   ....[3]....
        /*00d0*/ 	.word	0x000071f0


	//   ....[4]....
        /*00d4*/ 	.word	0x00007210


	//   ....[5]....
        /*00d8*/ 	.word	0x00007230


	//   ....[6]....
        /*00dc*/ 	.word	0x000072c0


	//   ....[7]....
        /*00e0*/ 	.word	0x00007300


	//   ....[8]....
        /*00e4*/ 	.word	0x000073a0


	//   ....[9]....
        /*00e8*/ 	.word	0x000073f0


	//   ....[10]....
        /*00ec*/ 	.word	0x00007420


	//   ....[11]....
        /*00f0*/ 	.word	0x000074e0


	//   ....[12]....
        /*00f4*/ 	.word	0x00007520


	//   ....[13]....
        /*00f8*/ 	.word	0x000076b0


	//   ....[14]....
        /*00fc*/ 	.word	0x00007810


	//   ....[15]....
        /*0100*/ 	.word	0x00007850


	//   ....[16]....
        /*0104*/ 	.word	0x000078f0


	//   ....[17]....
        /*0108*/ 	.word	0x00007a70


	//   ....[18]....
        /*010c*/ 	.word	0x00007bf0


	//   ....[19]....
        /*0110*/ 	.word	0x00007d50


	//   ....[20]....
        /*0114*/ 	.word	0x00007e90


	//   ....[21]....
        /*0118*/ 	.word	0x00007ec0


	//   ....[22]....
        /*011c*/ 	.word	0x00007ee0


	//----- nvinfo : EIATTR_MAX_THREADS
	.align		4
.L_6047:
        /*0120*/ 	.byte	0x04, 0x05
        /*0122*/ 	.short	(.L_6049 - .L_6048)
.L_6048:
        /*0124*/ 	.word	0x00000080
        /*0128*/ 	.word	0x00000001
        /*012c*/ 	.word	0x00000001


	//----- nvinfo : EIATTR_CRS_STACK_SIZE
	.align		4
.L_6049:
        /*0130*/ 	.byte	0x04, 0x1e
        /*0132*/ 	.short	(.L_6051 - .L_6050)
.L_6050:
        /*0134*/ 	.word	0x00000000
.L_6051:


//--------------------- .nv.info._ZN2at6native18elementwise_kernelILi128ELi2EZNS0_22gpu_kernel_impl_nocastIZNS0_50_GLOBAL__N__2680c7bb_12_PowKernel_cu_b2145a98_318429pow_tensor_scalar_kernel_implIiiEEvRNS_18TensorIteratorBaseET0_EUliE2_EEvS6_RKT_EUliE_EEviT1_ --------------------------
	.section	.nv.info._ZN2at6native18elementwise_kernelILi128ELi2EZNS0_22gpu_kernel_impl_nocastIZNS0_50_GLOBAL__N__2680c7bb_12_PowKernel_cu_b2145a98_318429pow_tensor_scalar_kernel_implIiiEEvRNS_18TensorIteratorBaseET0_EUliE2_EEvS6_RKT_EUliE_EEviT1_,"",@"SHT_CUDA_INFO"
	.sectionflags	@""
	.align	4


	//----- nvinfo : EIATTR_CUDA_API_VERSION
	.align		4
        /*0000*/ 	.byte	0x04, 0x37
        /*0002*/ 	.short	(.L_6053 - .L_6052)
.L_6052:
        /*0004*/ 	.word	0x00000082


	//----- nvinfo : EIATTR_SW2861232_WAR
	.align		4
.L_6053:
        /*0008*/ 	.byte	0x01, 0x35
	.zero		2


	//----- nvinfo : EIATTR_PARAM_CBANK
	.align		4
        /*000c*/ 	.byte	0x04, 0x0a
        /*000e*/ 	.short	(.L_6055 - .L_6054)
	.align		4
.L_6054:
        /*0010*/ 	.word	index@(.nv.constant0._ZN2at6native18elementwise_kernelILi128ELi2EZNS0_22gpu_kernel_impl_nocastIZNS0_50_GLOBAL__N__2680c7bb_12_PowKernel_cu_b2145a98_318429pow_tensor_scalar_kernel_implIiiEEvRNS_18TensorIteratorBaseET0_EUliE2_EEvS6_RKT_EUliE_EEviT1_)
        /*0014*/ 	.short	0x0160
        /*0016*/ 	.short	0x0228


	//----- nvinfo : EIATTR_CBANK_PARAM_SIZE
	.align		4
.L_6055:
        /*0018*/ 	.byte	0x03, 0x19
        /*001a*/ 	.short	0x0228


	//----- nvinfo : EIATTR_KPARAM_INFO
	.align		4
        /*001c*/ 	.byte	0x04, 0x17
        /*001e*/ 	.short	(.L_6057 - .L_6056)
.L_6056:
        /*0020*/ 	.word	0x00000000
        /*0024*/ 	.short	0x0001
        /*0026*/ 	.short	0x0008
        /*0028*/ 	.byte	0x00, 0xf0, 0x81, 0x08


	//----- nvinfo : EIATTR_KPARAM_INFO
	.align		4
.L_6057:
        /*002c*/ 	.byte	0x04, 0x17
        /*002e*/ 	.short	(.L_6059 - .L_6058)
.L_6058:
        /*0030*/ 	.word	0x00000000
        /*0034*/ 	.short	0x0000
        /*0036*/ 	.short	0x0000
        /*0038*/ 	.byte	0x00, 0xf0, 0x11, 0x00


	//----- nvinfo : EIATTR_MAXREG_COUNT
	.align		4
.L_6059:
        /*003c*/ 	.byte	0x03, 0x1b
        /*003e*/ 	.short	0x0080


	//----- nvinfo : EIATTR_MERCURY_ISA_VERSION
	.align		4
        /*0040*/ 	.byte	0x03, 0x5f
        /*0042*/ 	.short	0x0000


	//----- nvinfo : EIATTR_EXIT_INSTR_OFFSETS
	.align		4
        /*0044*/ 	.byte	0x04, 0x1c
        /*0046*/ 	.short	(.L_6061 - .L_6060)


	//   ....[0]....
.L_6060:
        /*0048*/ 	.word	0x000011d0


	//   ....[1]....
        /*004c*/ 	.word	0x000022f0


	//----- nvinfo : EIATTR_MAX_THREADS
	.align		4
.L_6061:
        /*0050*/ 	.byte	0x04, 0x05
        /*0052*/ 	.short	(.L_6063 - .L_6062)
.L_6062:
        /*0054*/ 	.word	0x00000080
        /*0058*/ 	.word	0x00000001
        /*005c*/ 	.word	0x00000001


	//----- nvinfo : EIATTR_CRS_STACK_SIZE
	.align		4
.L_6063:
        /*0060*/ 	.byte	0x04, 0x1e
        /*0062*/ 	.short	(.L_6065 - .L_6064)
.L_6064:
        /*0064*/ 	.word	0x00000000
.L_6065:


//--------------------- .nv.info._ZN2at6native27unrolled_elementwise_kernelIZNS0_50_GLOBAL__N__2680c7bb_12_PowKernel_cu_b2145a98_318429pow_tensor_scalar_kernel_implIiiEEvRNS_18TensorIteratorBaseET0_EUliE2_St5arrayIPcLm2EELi4E23TrivialOffsetCalculatorILi1EjESC_NS0_6memory15LoadWithoutCastENSD_16StoreWithoutCastEEEviT_S6_T2_T3_T4_T5_ --------------------------
	.section	.nv.info._ZN2at6native27unrolled_elementwise_kernelIZNS0_50_GLOBAL__N__2680c7bb_12_PowKernel_cu_b2145a98_318429pow_tensor_scalar_kernel_implIiiEEvRNS_18TensorIteratorBaseET0_EUliE2_St5arrayIPcLm2EELi4E23TrivialOffsetCalculatorILi1EjESC_NS0_6memory15LoadWithoutCastENSD_16StoreWithoutCastEEEviT_S6_T2_T3_T4_T5_,"",@"SHT_CUDA_INFO"
	.sectionflags	@""
	.align	4


	//----- nvinfo : EIATTR_CUDA_API_VERSION
	.align		4
        /*0000*/ 	.byte	0x04, 0x37
        /*0002*/ 	.short	(.L_6067 - .L_6066)
.L_6066:
        /*0004*/ 	.word	0x00000082


	//----- nvinfo : EIATTR_SW2861232_WAR
	.align		4
.L_6067:
        /*0008*/ 	.byte	0x01, 0x35
	.zero		2


	//----- nvinfo : EIATTR_PARAM_CBANK
	.align		4
        /*000c*/ 	.byte	0x04, 0x0a
        /*000e*/ 	.short	(.L_6069 - .L_6068)
	.align		4
.L_6068:
        /*0010*/ 	.word	index@(.nv.constant0._ZN2at6native27unrolled_elementwise_kernelIZNS0_50_GLOBAL__N__2680c7bb_12_PowKernel_cu_b2145a98_318429pow_tensor_scalar_kernel_implIiiEEvRNS_18TensorIteratorBaseET0_EUliE2_St5arrayIPcLm2EELi4E23TrivialOffsetCalculatorILi1EjESC_NS0_6memory15LoadWithoutCastENSD_16StoreWithoutCastEEEviT_S6_T2_T3_T4_T5_)
        /*0014*/ 	.short	0x0160
        /*0016*/ 	.short	0x002c


	//----- nvinfo : EIATTR_CBANK_PARAM_SIZE
	.align		4
.L_6069:
        /*0018*/ 	.byte	0x03, 0x19
        /*001a*/ 	.short	0x002c


	//----- nvinfo : EIATTR_KPARAM_INFO
	.align		4
        /*001c*/ 	.byte	0x04, 0x17
        /*001e*/ 	.short	(.L_6071 - .L_6070)
.L_6070:
        /*0020*/ 	.word	0x00000000
        /*0024*/ 	.short	0x0006
        /*0026*/ 	.short	0x002b
        /*0028*/ 	.byte	0x00, 0xf0, 0x05, 0x00


	//----- nvinfo : EIATTR_KPARAM_INFO
	.align		4
.L_6071:
        /*002c*/ 	.byte	0x04, 0x17
        /*002e*/ 	.short	(.L_6073 - .L_6072)
.L_6072:
        /*0030*/ 	.word	0x00000000
        /*0034*/ 	.short	0x0005
        /*0036*/ 	.short	0x002a
        /*0038*/ 	.byte	0x00, 0xf0, 0x05, 0x00


	//----- nvinfo : EIATTR_KPARAM_INFO
	.align		4
.L_6073:
        /*003c*/ 	.byte	0x04, 0x17
        /*003e*/ 	.short	(.L_6075 - .L_6074)
.L_6074:
        /*0040*/ 	.word	0x00000000
        /*0044*/ 	.short	0x0004
        /*0046*/ 	.short	0x0029
        /*0048*/ 	.byte	0x00, 0xf0, 0x05, 0x00


	//----- nvinfo : EIATTR_KPARAM_INFO
	.align		4
.L_6075:
        /*004c*/ 	.byte	0x04, 0x17
        /*004e*/ 	.short	(.L_6077 - .L_6076)
.L_6076:
        /*0050*/ 	.word	0x00000000
        /*0054*/ 	.short	0x0003
        /*0056*/ 	.short	0x0028
        /*0058*/ 	.byte	0x00, 0xf0, 0x05, 0x00


	//----- nvinfo : EIATTR_KPARAM_INFO
	.align		4
.L_6077:
        /*005c*/ 	.byte	0x04, 0x17
        /*005e*/ 	.short	(.L_6079 - .L_6078)
.L_6078:
        /*0060*/ 	.word	0x00000000
        /*0064*/ 	.short	0x0002
        /*0066*/ 	.short	0x0018
        /*0068*/ 	.byte	0x00, 0xf0, 0x41, 0x00


	//----- nvinfo : EIATTR_KPARAM_INFO
	.align		4
.L_6079:
        /*006c*/ 	.byte	0x04, 0x17
        /*006e*/ 	.short	(.L_6081 - .L_6080)
.L_6080:
        /*0070*/ 	.word	0x00000000
        /*0074*/ 	.short	0x0001
        /*0076*/ 	.short	0x0008
        /*0078*/ 	.byte	0x00, 0xf0, 0x41, 0x00


	//----- nvinfo : EIATTR_KPARAM_INFO
	.align		4
.L_6081:
        /*007c*/ 	.byte	0x04, 0x17
        /*007e*/ 	.short	(.L_6083 - .L_6082)
.L_6082:
        /*0080*/ 	.word	0x00000000
        /*0084*/ 	.short	0x0000
        /*0086*/ 	.short	0x0000
        /*0088*/ 	.byte	0x00, 0xf0, 0x11, 0x00


	//----- nvinfo : EIATTR_MAXREG_COUNT
	.align		4
.L_6083:
        /*008c*/ 	.byte	0x03, 0x1b
        /*008e*/ 	.short	0x00ff


	//----- nvinfo : EIATTR_MERCURY_ISA_VERSION
	.align		4
        /*0090*/ 	.byte	0x03, 0x5f
        /*0092*/ 	.short	0x0000


	//----- nvinfo : EIATTR_EXIT_INSTR_OFFSETS
	.align		4
        /*0094*/ 	.byte	0x04, 0x1c
        /*0096*/ 	.short	(.L_6085 - .L_6084)


	//   ....[0]....
.L_6084:
        /*0098*/ 	.word	0x00000b80


	//   ....[1]....
        /*009c*/ 	.word	0x00000bd0


	//----- nvinfo : EIATTR_MAX_THREADS
	.align		4
.L_6085:
        /*00a0*/ 	.byte	0x04, 0x05
        /*00a2*/ 	.short	(.L_6087 - .L_6086)
.L_6086:
        /*00a4*/ 	.word	0x00000080
        /*00a8*/ 	.word	0x00000001
        /*00ac*/ 	.word	0x00000001


	//----- nvinfo : EIATTR_CRS_STACK_SIZE
	.align		4
.L_6087:
        /*00b0*/ 	.byte	0x04, 0x1e
        /*00b2*/ 	.short	(.L_6089 - .L_6088)
.L_6088:
        /*00b4*/ 	.word	0x00000000
.L_6089:


//--------------------- .nv.info._ZN2at6native29vectorized_elementwise_kernelILi2EZNS0_50_GLOBAL__N__2680c7bb_12_PowKernel_cu_b2145a98_318429pow_tensor_scalar_kernel_implIiiEEvRNS_18TensorIteratorBaseET0_EUliE2_St5arrayIPcLm2EEEEviS6_T1_ --------------------------
	.section	.nv.info._ZN2at6native29vectorized_elementwise_kernelILi2EZNS0_50_GLOBAL__N__2680c7bb_12_PowKernel_cu_b2145a98_318429pow_tensor_scalar_kernel_implIiiEEvRNS_18TensorIteratorBaseET0_EUliE2_St5arrayIPcLm2EEEEviS6_T1_,"",@"SHT_CUDA_INFO"
	.sectionflags	@""
	.align	4


	//----- nvinfo : EIATTR_CUDA_API_VERSION
	.align		4
        /*0000*/ 	.byte	0x04, 0x37
        /*0002*/ 	.short	(.L_6091 - .L_6090)
.L_6090:
        /*0004*/ 	.word	0x00000082


	//----- nvinfo : EIATTR_SW2861232_WAR
	.align		4
.L_6091:
        /*0008*/ 	.byte	0x01, 0x35
	.zero		2


	//----- nvinfo : EIATTR_PARAM_CBANK
	.align		4
        /*000c*/ 	.byte	0x04, 0x0a
        /*000e*/ 	.short	(.L_6093 - .L_6092)
	.align		4
.L_6092:
        /*0010*/ 	.word	index@(.nv.constant0._ZN2at6native29vectorized_elementwise_kernelILi2EZNS0_50_GLOBAL__N__2680c7bb_12_PowKernel_cu_b2145a98_318429pow_tensor_scalar_kernel_implIiiEEvRNS_18TensorIteratorBaseET0_EUliE2_St5arrayIPcLm2EEEEviS6_T1_)
        /*0014*/ 	.short	0x0160
        /*0016*/ 	.short	0x0028


	//----- nvinfo : EIATTR_CBANK_PARAM_SIZE
	.align		4
.L_6093:
        /*0018*/ 	.byte	0x03, 0x19
        /*001a*/ 	.short	0x0028


	//----- nvinfo : EIATTR_KPARAM_INFO
	.align		4
        /*001c*/ 	.byte	0x04, 0x17
        /*001e*/ 	.short	(.L_6095 - .L_6094)
.L_6094:
        /*0020*/ 	.word	0x00000000
        /*0024*/ 	.short	0x0002
        /*0026*/ 	.short	0x0018
        /*0028*/ 	.byte	0x00, 0xf0, 0x41, 0x00


	//----- nvinfo : EIATTR_KPARAM_INFO
	.align		4
.L_6095:
        /*002c*/ 	.byte	0x04, 0x17
        /*002e*/ 	.short	(.L_6097 - .L_6096)
.L_6096:
        /*0030*/ 	.word	0x00000000
        /*0034*/ 	.short	0x0001
        /*0036*/ 	.short	0x0008
        /*0038*/ 	.byte	0x00, 0xf0, 0x41, 0x00


	//----- nvinfo : EIATTR_KPARAM_INFO
	.align		4
.L_6097:
        /*003c*/ 	.byte	0x04, 0x17
        /*003e*/ 	.short	(.L_6099 - .L_6098)
.L_6098:
        /*0040*/ 	.word	0x00000000
        /*0044*/ 	.short	0x0000
        /*0046*/ 	.short	0x0000
        /*0048*/ 	.byte	0x00, 0xf0, 0x11, 0x00


	//----- nvinfo : EIATTR_MAXREG_COUNT
	.align		4
.L_6099:
        /*004c*/ 	.byte	0x03, 0x1b
        /*004e*/ 	.short	0x00ff


	//----- nvinfo : EIATTR_MERCURY_ISA_VERSION
	.align		4
        /*0050*/ 	.byte	0x03, 0x5f
        /*0052*/ 	.short	0x0000


	//----- nvinfo : EIATTR_EXIT_INSTR_OFFSETS
	.align		4
        /*0054*/ 	.byte	0x04, 0x1c
        /*0056*/ 	.short	(.L_6101 - .L_6100)


	//   ....[0]....
.L_6100:
        /*0058*/ 	.word	0x00000d00


	//   ....[1]....
        /*005c*/ 	.word	0x00002370


	//   ....[2]....
        /*0060*/ 	.word	0x000023c0


	//----- nvinfo : EIATTR_MAX_THREADS
	.align		4
.L_6101:
        /*0064*/ 	.byte	0x04, 0x05
        /*0066*/ 	.short	(.L_6103 - .L_6102)
.L_6102:
        /*0068*/ 	.word	0x00000080
        /*006c*/ 	.word	0x00000001
        /*0070*/ 	.word	0x00000001


	//----- nvinfo : EIATTR_CRS_STACK_SIZE
	.align		4
.L_6103:
        /*0074*/ 	.byte	0x04, 0x1e
        /*0076*/ 	.short	(.L_6105 - .L_6104)
.L_6104:
        /*0078*/ 	.word	0x00000000
.L_6105:


//--------------------- .nv.info._ZN2at6native29vectorized_elementwise_kernelILi4EZNS0_50_GLOBAL__N__2680c7bb_12_PowKernel_cu_b2145a98_318429pow_tensor_scalar_kernel_implIiiEEvRNS_18TensorIteratorBaseET0_EUliE2_St5arrayIPcLm2EEEEviS6_T1_ --------------------------
	.section	.nv.info._ZN2at6native29vectorized_elementwise_kernelILi4EZNS0_50_GLOBAL__N__2680c7bb_12_PowKernel_cu_b2145a98_318429pow_tensor_scalar_kernel_implIiiEEvRNS_18TensorIteratorBaseET0_EUliE2_St5arrayIPcLm2EEEEviS6_T1_,"",@"SHT_CUDA_INFO"
	.sectionflags	@""
	.align	4


	//----- nvinfo : EIATTR_CUDA_API_VERSION
	.align		4
        /*0000*/ 	.byte	0x04, 0x37
        /*0002*/ 	.short	(.L_6107 - .L_6106)
.L_6106:
        /*0004*/ 	.word	0x00000082


	//----- nvinfo : EIATTR_SW2861232_WAR
	.align		4
.L_6107:
        /*0008*/ 	.byte	0x01, 0x35
	.zero		2


	//----- nvinfo : EIATTR_PARAM_CBANK
	.align		4
        /*000c*/ 	.byte	0x04, 0x0a
        /*000e*/ 	.short	(.L_6109 - .L_6108)
	.align		4
.L_6108:
        /*0010*/ 	.word	index@(.nv.constant0._ZN2at6native29vectorized_elementwise_kernelILi4EZNS0_50_GLOBAL__N__2680c7bb_12_PowKernel_cu_b2145a98_318429pow_tensor_scalar_kernel_implIiiEEvRNS_18TensorIteratorBaseET0_EUliE2_St5arrayIPcLm2EEEEviS6_T1_)
        /*0014*/ 	.short	0x0160
        /*0016*/ 	.short	0x0028


	//----- nvinfo : EIATTR_CBANK_PARAM_SIZE
	.align		4
.L_6109:
        /*0018*/ 	.byte	0x03, 0x19
        /*001a*/ 	.short	0x0028


	//----- nvinfo : EIATTR_KPARAM_INFO
	.align		4
        /*001c*/ 	.byte	0x04, 0x17
        /*001e*/ 	.short	(.L_6111 - .L_6110)
.L_6110:
        /*0020*/ 	.word	0x00000000
        /*0024*/ 	.short	0x0002
        /*0026*/ 	.short	0x0018
        /*0028*/ 	.byte	0x00, 0xf0, 0x41, 0x00


	//----- nvinfo : EIATTR_KPARAM_INFO
	.align		4
.L_6111:
        /*002c*/ 	.byte	0x04, 0x17
        /*002e*/ 	.short	(.L_6113 - .L_6112)
.L_6112:
        /*0030*/ 	.word	0x00000000
        /*0034*/ 	.short	0x0001
        /*0036*/ 	.short	0x0008
        /*0038*/ 	.byte	0x00, 0xf0, 0x41, 0x00


	//----- nvinfo : EIATTR_KPARAM_INFO
	.align		4
.L_6113:
        /*003c*/ 	.byte	0x04, 0x17
        /*003e*/ 	.short	(.L_6115 - .L_6114)
.L_6114:
        /*0040*/ 	.word	0x00000000
        /*0044*/ 	.short	0x0000
        /*0046*/ 	.short	0x0000
        /*0048*/ 	.byte	0x00, 0xf0, 0x11, 0x00


	//----- nvinfo : EIATTR_MAXREG_COUNT
	.align		4
.L_6115:
        /*004c*/ 	.byte	0x03, 0x1b
        /*004e*/ 	.short	0x00ff


	//----- nvinfo : EIATTR_MERCURY_ISA_VERSION
	.align		4
        /*0050*/ 	.byte	0x03, 0x5f
        /*0052*/ 	.short	0x0000


	//----- nvinfo : EIATTR_EXIT_INSTR_OFFSETS
	.align		4
        /*0054*/ 	.byte	0x04, 0x1c
        /*0056*/ 	.short	(.L_6117 - .L_6116)


	//   ....[0]....
.L_6116:
        /*0058*/ 	.word	0x00000cd0


	//   ....[1]....
        /*005c*/ 	.word	0x00002340


	//   ....[2]....
        /*0060*/ 	.word	0x00002390


	//----- nvinfo : EIATTR_MAX_THREADS
	.align		4
.L_6117:
        /*0064*/ 	.byte	0x04, 0x05
        /*0066*/ 	.short	(.L_6119 - .L_6118)
.L_6118:
        /*0068*/ 	.word	0x00000080
        /*006c*/ 	.word	0x00000001
        /*0070*/ 	.word	0x00000001


	//----- nvinfo : EIATTR_CRS_STACK_SIZE
	.align		4
.L_6119:
        /*0074*/ 	.byte	0x04, 0x1e
        /*0076*/ 	.short	(.L_6121 - .L_6120)
.L_6120:
        /*0078*/ 	.word	0x00000000
.L_6121:


//--------------------- .nv.info._ZN2at6native29vectorized_elementwise_kernelILi8EZNS0_50_GLOBAL__N__2680c7bb_12_PowKernel_cu_b2145a98_318429pow_tensor_scalar_kernel_implIiiEEvRNS_18TensorIteratorBaseET0_EUliE2_St5arrayIPcLm2EEEEviS6_T1_ --------------------------
	.section	.nv.info._ZN2at6native29vectorized_elementwise_kernelILi8EZNS0_50_GLOBAL__N__2680c7bb_12_PowKernel_cu_b2145a98_318429pow_tensor_scalar_kernel_implIiiEEvRNS_18TensorIteratorBaseET0_EUliE2_St5arrayIPcLm2EEEEviS6_T1_,"",@"SHT_CUDA_INFO"
	.sectionflags	@""
	.align	4


	//----- nvinfo : EIATTR_CUDA_API_VERSION
	.align		4
        /*0000*/ 	.byte	0x04, 0x37
        /*0002*/ 	.short	(.L_6123 - .L_6122)
.L_6122:
        /*0004*/ 	.word	0x00000082


	//----- nvinfo : EIATTR_SW2861232_WAR
	.align		4
.L_6123:
        /*0008*/ 	.byte	0x01, 0x35
	.zero		2


	//----- nvinfo : EIATTR_PARAM_CBANK
	.align		4
        /*000c*/ 	.byte	0x04, 0x0a
        /*000e*/ 	.short	(.L_6125 - .L_6124)
	.align		4
.L_6124:
        /*0010*/ 	.word	index@(.nv.constant0._ZN2at6native29vectorized_elementwise_kernelILi8EZNS0_50_GLOBAL__N__2680c7bb_12_PowKernel_cu_b2145a98_318429pow_tensor_scalar_kernel_implIiiEEvRNS_18TensorIteratorBaseET0_EUliE2_St5arrayIPcLm2EEEEviS6_T1_)
        /*0014*/ 	.short	0x0160
        /*0016*/ 	.short	0x0028


	//----- nvinfo : EIATTR_CBANK_PARAM_SIZE
	.align		4
.L_6125:
        /*0018*/ 	.byte	0x03, 0x19
        /*001a*/ 	.short	0x0028


	//----- nvinfo : EIATTR_KPARAM_INFO
	.align		4
        /*001c*/ 	.byte	0x04, 0x17
        /*001e*/ 	.short	(.L_6127 - .L_6126)
.L_6126:
        /*0020*/ 	.word	0x00000000
        /*0024*/ 	.short	0x0002
        /*0026*/ 	.short	0x0018
        /*0028*/ 	.byte	0x00, 0xf0, 0x41, 0x00


	//----- nvinfo : EIATTR_KPARAM_INFO
	.align		4
.L_6127:
        /*002c*/ 	.byte	0x04, 0x17
        /*002e*/ 	.short	(.L_6129 - .L_6128)
.L_6128:
        /*0030*/ 	.word	0x00000000
        /*0034*/ 	.short	0x0001
        /*0036*/ 	.short	0x0008
        /*0038*/ 	.byte	0x00, 0xf0, 0x41, 0x00


	//----- nvinfo : EIATTR_KPARAM_INFO
	.align		4
.L_6129:
        /*003c*/ 	.byte	0x04, 0x17
        /*003e*/ 	.short	(.L_6131 - .L_6130)
.L_6130:
        /*0040*/ 	.word	0x00000000
        /*0044*/ 	.short	0x0000
        /*0046*/ 	.short	0x0000
        /*0048*/ 	.byte	0x00, 0xf0, 0x11, 0x00


	//----- nvinfo : EIATTR_MAXREG_COUNT
	.align		4
.L_6131:
        /*004c*/ 	.byte	0x03, 0x1b
        /*004e*/ 	.short	0x00ff


	//----- nvinfo : EIATTR_MERCURY_ISA_VERSION
	.align		4
        /*0050*/ 	.byte	0x03, 0x5f
        /*0052*/ 	.short	0x0000


	//----- nvinfo : EIATTR_EXIT_INSTR_OFFSETS
	.align		4
        /*0054*/ 	.byte	0x04, 0x1c
        /*0056*/ 	.short	(.L_6133 - .L_6132)


	//   ....[0]....
.L_6132:
        /*0058*/ 	.word	0x00000010


	//----- nvinfo : EIATTR_MAX_THREADS
	.align		4
.L_6133:
        /*005c*/ 	.byte	0x04, 0x05
        /*005e*/ 	.short	(.L_6135 - .L_6134)
.L_6134:
        /*0060*/ 	.word	0x00000080
        /*0064*/ 	.word	0x00000001
        /*0068*/ 	.word	0x00000001
.L_6135:


//--------------------- .nv.info._ZN2at6native18elementwise_kernelILi128ELi4EZNS0_15gpu_kernel_implIZNS0_50_GLOBAL__N__2680c7bb_12_PowKernel_cu_b2145a98_318429pow_tensor_scalar_kernel_implIiiEEvRNS_18TensorIteratorBaseET0_EUliE1_EEvS6_RKT_EUliE_EEviT1_ --------------------------
	.section	.nv.info._ZN2at6native18elementwise_kernelILi128ELi4EZNS0_15gpu_kernel_implIZNS0_50_GLOBAL__N__2680c7bb_12_PowKernel_cu_b2145a98_318429pow_tensor_scalar_kernel_implIiiEEvRNS_18TensorIteratorBaseET0_EUliE1_EEvS6_RKT_EUliE_EEviT1_,"",@"SHT_CUDA_INFO"
	.sectionflags	@""
	.align	4


	//----- nvinfo : EIATTR_CUDA_API_VERSION
	.align		4
        /*0000*/ 	.byte	0x04, 0x37
        /*0002*/ 	.short	(.L_6137 - .L_6136)
.L_6136:
        /*0004*/ 	.word	0x00000082


	//----- nvinfo : EIATTR_SW2861232_WAR
	.align		4
.L_6137:
        /*0008*/ 	.byte	0x01, 0x35
	.zero		2


	//----- nvinfo : EIATTR_PARAM_CBANK
	.align		4
        /*000c*/ 	.byte	0x04, 0x0a
        /*000e*/ 	.short	(.L_6139 - .L_6138)
	.align		4
.L_6138:
        /*0010*/ 	.word	index@(.nv.constant0._ZN2at6native18elementwise_kernelILi128ELi4EZNS0_15gpu_kernel_implIZNS0_50_GLOBAL__N__2680c7bb_12_PowKernel_cu_b2145a98_318429pow_tensor_scalar_kernel_implIiiEEvRNS_18TensorIteratorBaseET0_EUliE1_EEvS6_RKT_EUliE_EEviT1_)
        /*0014*/ 	.short	0x0160
        /*0016*/ 	.short	0x0228


	//----- nvinfo : EIATTR_CBANK_PARAM_SIZE
	.align		4
.L_6139:
        /*0018*/ 	.byte	0x03, 0x19
        /*001a*/ 	.short	0x0228


	//----- nvinfo : EIATTR_KPARAM_INFO
	.align		4
        /*001c*/ 	.byte	0x04, 0x17
        /*001e*/ 	.short	(.L_6141 - .L_6140)
.L_6140:
        /*0020*/ 	.word	0x00000000
        /*0024*/ 	.short	0x0001
        /*0026*/ 	.short	0x0008
        /*0028*/ 	.byte	0x00, 0xf0, 0x81, 0x08


	//----- nvinfo : EIATTR_KPARAM_INFO
	.align		4
.L_6141:
        /*002c*/ 	.byte	0x04, 0x17
        /*002e*/ 	.short	(.L_6143 - .L_6142)
.L_6142:
        /*0030*/ 	.word	0x00000000
        /*0034*/ 	.short	0x0000
        /*0036*/ 	.short	0x0000
        /*0038*/ 	.byte	0x00, 0xf0, 0x11, 0x00


	//----- nvinfo : EIATTR_MAXREG_COUNT
	.align		4
.L_6143:
        /*003c*/ 	.byte	0x03, 0x1b
        /*003e*/ 	.short	0x0080


	//----- nvinfo : EIATTR_EXTERNS
	.align		4
        /*0040*/ 	.byte	0x04, 0x0f
        /*0042*/ 	.short	(.L_6145 - .L_6144)


	//   ....[0]....
	.align		4
.L_6144:
        /*0044*/ 	.word	index@(__assertfail)


	//----- nvinfo : EIATTR_MERCURY_ISA_VERSION
	.align		4
.L_6145:
        /*0048*/ 	.byte	0x03, 0x5f
        /*004a*/ 	.short	0x0000


	//----- nvinfo : EIATTR_SYSCALL_OFFSETS
	.align		4
        /*004c*/ 	.byte	0x04, 0x46
        /*004e*/ 	.short	(.L_6147 - .L_6146)


	//   ....[0]....
.L_6146:
        /*0050*/ 	.word	0x00001cb0


	//   ....[1]....
        /*0054*/ 	.word	0x00002c30


	//   ....[2]....
        /*0058*/ 	.word	0x00004920


	//   ....[3]....
        /*005c*/ 	.word	0x000058a0


	//   ....[4]....
        /*0060*/ 	.word	0x00007560


	//   ....[5]....
        /*0064*/ 	.word	0x000084e0


	//   ....[6]....
        /*0068*/ 	.word	0x0000a1b0


	//   ....[7]....
        /*006c*/ 	.word	0x0000b130


	//----- nvinfo : EIATTR_EXIT_INSTR_OFFSETS
	.align		4
.L_6147:
        /*0070*/ 	.byte	0x04, 0x1c
        /*0072*/ 	.short	(.L_6149 - .L_6148)


	//   ....[0]....
.L_6148:
        /*0074*/ 	.word	0x00008570


	//   ....[1]....
        /*0078*/ 	.word	0x0000a3f0


	//   ....[2]....
        /*007c*/ 	.word	0x0000a410


	//   ....[3]....
        /*0080*/ 	.word	0x0000a4a0


	//   ....[4]....
        /*0084*/ 	.word	0x0000a4c0


	//   ....[5]....
        /*0088*/ 	.word	0x0000a4e0


	//   ....[6]....
        /*008c*/ 	.word	0x0000a570


	//   ....[7]....
        /*0090*/ 	.word	0x0000a5b0


	//   ....[8]....
        /*0094*/ 	.word	0x0000a650


	//   ....[9]....
        /*0098*/ 	.word	0x0000a6a0


	//   ....[10]....
        /*009c*/ 	.word	0x0000a6d0


	//   ....[11]....
        /*00a0*/ 	.word	0x0000a790


	//   ....[12]....
        /*00a4*/ 	.word	0x0000a7d0


	//   ....[13]....
        /*00a8*/ 	.word	0x0000a960


	//   ....[14]....
        /*00ac*/ 	.word	0x0000aac0


	//   ....[15]....
        /*00b0*/ 	.word	0x0000ab00


	//   ....[16]....
        /*00b4*/ 	.word	0x0000aba0


	//   ....[17]....
        /*00b8*/ 	.word	0x0000ad20


	//   ....[18]....
        /*00bc*/ 	.word	0x0000aea0


	//   ....[19]....
        /*00c0*/ 	.word	0x0000b000


	//   ....[20]....
        /*00c4*/ 	.word	0x0000b140


	//   ....[21]....
        /*00c8*/ 	.word	0x0000b170


	//   ....[22]....
        /*00cc*/ 	.word	0x0000b190


	//----- nvinfo : EIATTR_MAX_THREADS
	.align		4
.L_6149:
        /*00d0*/ 	.byte	0x04, 0x05
        /*00d2*/ 	.short	(.L_6151 - .L_6150)
.L_6150:
        /*00d4*/ 	.word	0x00000080
        /*00d8*/ 	.word	0x00000001
        /*00dc*/ 	.word	0x00000001


	//----- nvinfo : EIATTR_CRS_STACK_SIZE
	.align		4
.L_6151:
        /*00e0*/ 	.byte	0x04, 0x1e
        /*00e2*/ 	.short	(.L_6153 - .L_6152)
.L_6152:
        /*00e4*/ 	.word	0x00000000
.L_6153:


//--------------------- .nv.info._ZN2at6native27unrolled_elementwise_kernelIZNS0_50_GLOBAL__N__2680c7bb_12_PowKernel_cu_b2145a98_318429pow_tensor_scalar_kernel_implIiiEEvRNS_18TensorIteratorBaseET0_EUliE1_St5arrayIPcLm2EELi4E23TrivialOffsetCalculatorILi1EjESC_NS0_6memory12LoadWithCastILi1EEENSD_13StoreWithCastILi1EEEEEviT_S6_T2_T3_T4_T5_ --------------------------
	.section	.nv.info._ZN2at6native27unrolled_elementwise_kernelIZNS0_50_GLOBAL__N__2680c7bb_12_PowKernel_cu_b2145a98_318429pow_tensor_scalar_kernel_implIiiEEvRNS_18TensorIteratorBaseET0_EUliE1_St5arrayIPcLm2EELi4E23TrivialOffsetCalculatorILi1EjESC_NS0_6memory12LoadWithCastILi1EEENSD_13StoreWithCastILi1EEEEEviT_S6_T2_T3_T4_T5_,"",@"SHT_CUDA_INFO"
	.sectionflags	@""
	.align	4


	//----- nvinfo : EIATTR_CUDA_API_VERSION
	.align		4
        /*0000*/ 	.byte	0x04, 0x37
        /*0002*/ 	.short	(.L_6155 - .L_6154)
.L_6154:
        /*0004*/ 	.word	0x00000082


	//----- nvinfo : EIATTR_SW2861232_WAR
	.align		4
.L_6155:
        /*0008*/ 	.byte	0x01, 0x35
	.zero		2


	//----- nvinfo : EIATTR_PARAM_CBANK
	.align		4
        /*000c*/ 	.byte	0x04, 0x0a
        /*000e*/ 	.short	(.L_6157 - .L_6156)
	.align		4
.L_6156:
        /*0010*/ 	.word	index@(.nv.constant0._ZN2at6native27unrolled_elementwise_kernelIZNS0_50_GLOBAL__N__2680c7bb_12_PowKernel_cu_b2145a98_318429pow_tensor_scalar_kernel_implIiiEEvRNS_18TensorIteratorBaseET0_EUliE1_St5arrayIPcLm2EELi4E23TrivialOffsetCalculatorILi1EjESC_NS0_6memory12LoadWithCastILi1EEENSD_13StoreWithCastILi1EEEEEviT_S6_T2_T3_T4_T5_)
        /*0014*/ 	.short	0x0160
        /*0016*/ 	.short	0x0034


	//----- nvinfo : EIATTR_CBANK_PARAM_SIZE
	.align		4
.L_6157:
        /*0018*/ 	.byte	0x03, 0x19
        /*001a*/ 	.short	0x0034


	//----- nvinfo : EIATTR_KPARAM_INFO
	.align		4
        /*001c*/ 	.byte	0x04, 0x17
        /*001e*/ 	.short	(.L_6159 - .L_6158)
.L_6158:
        /*0020*/ 	.word	0x00000000
        /*0024*/ 	.short	0x0006
        /*0026*/ 	.short	0x002c
        /*0028*/ 	.byte	0x00, 0xf0, 0x21, 0x00


	//----- nvinfo : EIATTR_KPARAM_INFO
	.align		4
.L_6159:
        /*002c*/ 	.byte	0x04, 0x17
        /*002e*/ 	.short	(.L_6161 - .L_6160)
.L_6160:
        /*0030*/ 	.word	0x00000000
        /*0034*/ 	.short	0x0005
        /*0036*/ 	.short	0x0024
        /*0038*/ 	.byte	0x00, 0xf0, 0x21, 0x00


	//----- nvinfo : EIATTR_KPARAM_INFO
	.align		4
.L_6161:
        /*003c*/ 	.byte	0x04, 0x17
        /*003e*/ 	.short	(.L_6163 - .L_6162)
.L_6162:
        /*0040*/ 	.word	0x00000000
        /*0044*/ 	.short	0x0004
        /*0046*/ 	.short	0x0021
        /*0048*/ 	.byte	0x00, 0xf0, 0x05, 0x00


	//----- nvinfo : EIATTR_KPARAM_INFO
	.align		4
.L_6163:
        /*004c*/ 	.byte	0x04, 0x17
        /*004e*/ 	.short	(.L_6165 - .L_6164)
.L_6164:
        /*0050*/ 	.word	0x00000000
        /*0054*/ 	.short	0x0003
        /*0056*/ 	.short	0x0020
        /*0058*/ 	.byte	0x00, 0xf0, 0x05, 0x00


	//----- nvinfo : EIATTR_KPARAM_INFO
	.align		4
.L_6165:
        /*005c*/ 	.byte	0x04, 0x17
        /*005e*/ 	.short	(.L_6167 - .L_6166)
.L_6166:
        /*0060*/ 	.word	0x00000000
        /*0064*/ 	.short	0x0002
        /*0066*/ 	.short	0x0010
        /*0068*/ 	.byte	0x00, 0xf0, 0x41, 0x00


	//----- nvinfo : EIATTR_KPARAM_INFO
	.align		4
.L_6167:
        /*006c*/ 	.byte	0x04, 0x17
        /*006e*/ 	.short	(.L_6169 - .L_6168)
.L_6168:
        /*0070*/ 	.word	0x00000000
        /*0074*/ 	.short	0x0001
        /*0076*/ 	.short	0x0008
        /*0078*/ 	.byte	0x00, 0xf0, 0x21, 0x00


	//----- nvinfo : EIATTR_KPARAM_INFO
	.align		4
.L_6169:
        /*007c*/ 	.byte	0x04, 0x17
        /*007e*/ 	.short	(.L_6171 - .L_6170)
.L_6170:
        /*0080*/ 	.word	0x00000000
        /*0084*/ 	.short	0x0000
        /*0086*/ 	.short	0x0000
        /*0088*/ 	.byte	0x00, 0xf0, 0x11, 0x00


	//----- nvinfo : EIATTR_MAXREG_COUNT
	.align		4
.L_6171:
        /*008c*/ 	.byte	0x03, 0x1b
        /*008e*/ 	.short	0x00ff


	//----- nvinfo : EIATTR_EXTERNS
	.align		4
        /*0090*/ 	.byte	0x04, 0x0f
        /*0092*/ 	.short	(.L_6173 - .L_6172)


	//   ....[0]....
	.align		4
.L_6172:
        /*0094*/ 	.word	index@(__assertfail)


	//----- nvinfo : EIATTR_MERCURY_ISA_VERSION
	.align		4
.L_6173:
        /*0098*/ 	.byte	0x03, 0x5f
        /*009a*/ 	.short	0x0000


	//----- nvinfo : EIATTR_SYSCALL_OFFSETS
	.align		4
        /*009c*/ 	.byte	0x04, 0x46
        /*009e*/ 	.short	(.L_6175 - .L_6174)


	//   ....[0]....
.L_6174:
        /*00a0*/ 	.word	0x00000eb0


	//   ....[1]....
        /*00a4*/ 	.word	0x00001d50


	//   ....[2]....
        /*00a8*/ 	.word	0x00002c00


	//   ....[3]....
        /*00ac*/ 	.word	0x00003a70


	//   ....[4]....
        /*00b0*/ 	.word	0x00005080


	//   ....[5]....
        /*00b4*/ 	.word	0x00005fb0


	//   ....[6]....
        /*00b8*/ 	.word	0x00006ea0


	//   ....[7]....
        /*00bc*/ 	.word	0x00007d90


	//----- nvinfo : EIATTR_EXIT_INSTR_OFFSETS
	.align		4
.L_6175:
        /*00c0*/ 	.byte	0x04, 0x1c
        /*00c2*/ 	.short	(.L_6177 - .L_6176)


	//   ....[0]....
.L_6176:
        /*00c4*/ 	.word	0x00006f40


	//   ....[1]....
        /*00c8*/ 	.word	0x00007050


	//   ....[2]....
        /*00cc*/ 	.word	0x00007070


	//   ....[3]....
        /*00d0*/ 	.word	0x00007100


	//   ....[4]....
        /*00d4*/ 	.word	0x00007120


	//   ....[5]....
        /*00d8*/ 	.word	0x00007140


	//   ....[6]....
        /*00dc*/ 	.word	0x000071d0


	//   ....[7]....
        /*00e0*/ 	.word	0x00007210


	//   ....[8]....
        /*00e4*/ 	.word	0x000072b0


	//   ....[9]....
        /*00e8*/ 	.word	0x00007300


	//   ....[10]....
        /*00ec*/ 	.word	0x00007330


	//   ....[11]....
        /*00f0*/ 	.word	0x000073f0


	//   ....[12]....
        /*00f4*/ 	.word	0x00007430


	//   ....[13]....
        /*00f8*/ 	.word	0x000075c0


	//   ....[14]....
        /*00fc*/ 	.word	0x00007720


	//   ....[15]....
        /*0100*/ 	.word	0x00007760


	//   ....[16]....
        /*0104*/ 	.word	0x00007800


	//   ....[17]....
        /*0108*/ 	.word	0x00007980


	//   ....[18]....
        /*010c*/ 	.word	0x00007b00


	//   ....[19]....
        /*0110*/ 	.word	0x00007c60


	//   ....[20]....
        /*0114*/ 	.word	0x00007da0


	//   ....[21]....
        /*0118*/ 	.word	0x00007dd0


	//   ....[22]....
        /*011c*/ 	.word	0x00007df0


	//----- nvinfo : EIATTR_MAX_THREADS
	.align		4
.L_6177:
        /*0120*/ 	.byte	0x04, 0x05
        /*0122*/ 	.short	(.L_6179 - .L_6178)
.L_6178:
        /*0124*/ 	.word	0x00000080
        /*0128*/ 	.word	0x00000001
        /*012c*/ 	.word	0x00000001


	//----- nvinfo : EIATTR_CRS_STACK_SIZE
	.align		4
.L_6179:
        /*0130*/ 	.byte	0x04, 0x1e
        /*0132*/ 	.short	(.L_6181 - .L_6180)
.L_6180:
        /*0134*/ 	.word	0x00000000
.L_6181:


//--------------------- .nv.info._ZN2at6native18elementwise_kernelILi128ELi2EZNS0_22gpu_kernel_impl_nocastIZNS0_50_GLOBAL__N__2680c7bb_12_PowKernel_cu_b2145a98_318429pow_tensor_scalar_kernel_implIiiEEvRNS_18TensorIteratorBaseET0_EUliE1_EEvS6_RKT_EUliE_EEviT1_ --------------------------
	.section	.nv.info._ZN2at6native18elementwise_kernelILi128ELi2EZNS0_22gpu_kernel_impl_nocastIZNS0_50_GLOBAL__N__2680c7bb_12_PowKernel_cu_b2145a98_318429pow_tensor_scalar_kernel_implIiiEEvRNS_18TensorIteratorBaseET0_EUliE1_EEvS6_RKT_EUliE_EEviT1_,"",@"SHT_CUDA_INFO"
	.sectionflags	@""
	.align	4


	//----- nvinfo : EIATTR_CUDA_API_VERSION
	.align		4
        /*0000*/ 	.byte	0x04, 0x37
        /*0002*/ 	.short	(.L_6183 - .L_6182)
.L_6182:
        /*0004*/ 	.word	0x00000082


	//----- nvinfo : EIATTR_SW2861232_WAR
	.align		4
.L_6183:
        /*0008*/ 	.byte	0x01, 0x35
	.zero		2


	//----- nvinfo : EIATTR_PARAM_CBANK
	.align		4
        /*000c*/ 	.byte	0x04, 0x0a
        /*000e*/ 	.short	(.L_6185 - .L_6184)
	.align		4
.L_6184:
        /*0010*/ 	.word	index@(.nv.constant0._ZN2at6native18elementwise_kernelILi128ELi2EZNS0_22gpu_kernel_impl_nocastIZNS0_50_GLOBAL__N__2680c7bb_12_PowKernel_cu_b2145a98_318429pow_tensor_scalar_kernel_implIiiEEvRNS_18TensorIteratorBaseET0_EUliE1_EEvS6_RKT_EUliE_EEviT1_)
        /*0014*/ 	.short	0x0160
        /*0016*/ 	.short	0x0220


	//----- nvinfo : EIATTR_CBANK_PARAM_SIZE
	.align		4
.L_6185:
        /*0018*/ 	.byte	0x03, 0x19
        /*001a*/ 	.short	0x0220


	//----- nvinfo : EIATTR_KPARAM_INFO
	.align		4
        /*001c*/ 	.byte	0x04, 0x17
        /*001e*/ 	.short	(.L_6187 - .L_6186)
.L_6186:
        /*0020*/ 	.word	0x00000000
        /*0024*/ 	.short	0x0001
        /*0026*/ 	.short	0x0008
        /*0028*/ 	.byte	0x00, 0xf0, 0x61, 0x08


	//----- nvinfo : EIATTR_KPARAM_INFO
	.align		4
.L_6187:
        /*002c*/ 	.byte	0x04, 0x17
        /*002e*/ 	.short	(.L_6189 - .L_6188)
.L_6188:
        /*0030*/ 	.word	0x00000000
        /*0034*/ 	.short	0x0000
        /*0036*/ 	.short	0x0000
        /*0038*/ 	.byte	0x00, 0xf0, 0x11, 0x00


	//----- nvinfo : EIATTR_MAXREG_COUNT
	.align		4
.L_6189:
        /*003c*/ 	.byte	0x03, 0x1b
        /*003e*/ 	.short	0x0080


	//----- nvinfo : EIATTR_MERCURY_ISA_VERSION
	.align		4
        /*0040*/ 	.byte	0x03, 0x5f
        /*0042*/ 	.short	0x0000


	//----- nvinfo : EIATTR_EXIT_INSTR_OFFSETS
	.align		4
        /*0044*/ 	.byte	0x04, 0x1c
        /*0046*/ 	.short	(.L_6191 - .L_6190)


	//   ....[0]....
.L_6190:
        /*0048*/ 	.word	0x000010c0


	//   ....[1]....
        /*004c*/ 	.word	0x000020b0


	//----- nvinfo : EIATTR_MAX_THREADS
	.align		4
.L_6191:
        /*0050*/ 	.byte	0x04, 0x05
        /*0052*/ 	.short	(.L_6193 - .L_6192)
.L_6192:
        /*0054*/ 	.word	0x00000080
        /*0058*/ 	.word	0x00000001
        /*005c*/ 	.word	0x00000001


	//----- nvinfo : EIATTR_CRS_STACK_SIZE
	.align		4
.L_6193:
        /*0060*/ 	.byte	0x04, 0x1e
        /*0062*/ 	.short	(.L_6195 - .L_6194)
.L_6194:
        /*0064*/ 	.word	0x00000000
.L_6195:


//--------------------- .nv.info._ZN2at6native27unrolled_elementwise_kernelIZNS0_50_GLOBAL__N__2680c7bb_12_PowKernel_cu_b2145a98_318429pow_tensor_scalar_kernel_implIiiEEvRNS_18TensorIteratorBaseET0_EUliE1_St5arrayIPcLm2EELi4E23TrivialOffsetCalculatorILi1EjESC_NS0_6memory15LoadWithoutCastENSD_16StoreWithoutCastEEEviT_S6_T2_T3_T4_T5_ --------------------------
	.section	.nv.info._ZN2at6native27unrolled_elementwise_kernelIZNS0_50_GLOBAL__N__2680c7bb_12_PowKernel_cu_b2145a98_318429pow_tensor_scalar_kernel_implIiiEEvRNS_18TensorIteratorBaseET0_EUliE1_St5arrayIPcLm2EELi4E23TrivialOffsetCalculatorILi1EjESC_NS0_6memory15LoadWithoutCastENSD_16StoreWithoutCastEEEviT_S6_T2_T3_T4_T5_,"",@"SHT_CUDA_INFO"
	.sectionflags	@""
	.align	4


	//----- nvinfo : EIATTR_CUDA_API_VERSION
	.align		4
        /*0000*/ 	.byte	0x04, 0x37
        /*0002*/ 	.short	(.L_6197 - .L_6196)
.L_6196:
        /*0004*/ 	.word	0x00000082


	//----- nvinfo : EIATTR_SW2861232_WAR
	.align		4
.L_6197:
        /*0008*/ 	.byte	0x01, 0x35
	.zero		2


	//----- nvinfo : EIATTR_PARAM_CBANK
	.align		4
        /*000c*/ 	.byte	0x04, 0x0a
        /*000e*/ 	.short	(.L_6199 - .L_6198)
	.align		4
.L_6198:
        /*0010*/ 	.word	index@(.nv.constant0._ZN2at6native27unrolled_elementwise_kernelIZNS0_50_GLOBAL__N__2680c7bb_12_PowKernel_cu_b2145a98_318429pow_tensor_scalar_kernel_implIiiEEvRNS_18TensorIteratorBaseET0_EUliE1_St5arrayIPcLm2EELi4E23TrivialOffsetCalculatorILi1EjESC_NS0_6memory15LoadWithoutCastENSD_16StoreWithoutCastEEEviT_S6_T2_T3_T4_T5_)
        /*0014*/ 	.short	0x0160
        /*0016*/ 	.short	0x0024


	//----- nvinfo : EIATTR_CBANK_PARAM_SIZE
	.align		4
.L_6199:
        /*0018*/ 	.byte	0x03, 0x19
        /*001a*/ 	.short	0x0024


	//----- nvinfo : EIATTR_KPARAM_INFO
	.align		4
        /*001c*/ 	.byte	0x04, 0x17
        /*001e*/ 	.short	(.L_6201 - .L_6200)
.L_6200:
        /*0020*/ 	.word	0x00000000
        /*0024*/ 	.short	0x0006
        /*0026*/ 	.short	0x0023
        /*0028*/ 	.byte	0x00, 0xf0, 0x05, 0x00


	//----- nvinfo : EIATTR_KPARAM_INFO
	.align		4
.L_6201:
        /*002c*/ 	.byte	0x04, 0x17
        /*002e*/ 	.short	(.L_6203 - .L_6202)
.L_6202:
        /*0030*/ 	.word	0x00000000
        /*0034*/ 	.short	0x0005
        /*0036*/ 	.short	0x0022
        /*0038*/ 	.byte	0x00, 0xf0, 0x05, 0x00


	//----- nvinfo : EIATTR_KPARAM_INFO
	.align		4
.L_6203:
        /*003c*/ 	.byte	0x04, 0x17
        /*003e*/ 	.short	(.L_6205 - .L_6204)
.L_6204:
        /*0040*/ 	.word	0x00000000
        /*0044*/ 	.short	0x0004
        /*0046*/ 	.short	0x0021
        /*0048*/ 	.byte	0x00, 0xf0, 0x05, 0x00


	//----- nvinfo : EIATTR_KPARAM_INFO
	.align		4
.L_6205:
        /*004c*/ 	.byte	0x04, 0x17
        /*004e*/ 	.short	(.L_6207 - .L_6206)
.L_6206:
        /*0050*/ 	.word	0x00000000
        /*0054*/ 	.short	0x0003
        /*0056*/ 	.short	0x0020
        /*0058*/ 	.byte	0x00, 0xf0, 0x05, 0x00


	//----- nvinfo : EIATTR_KPARAM_INFO
	.align		4
.L_6207:
        /*005c*/ 	.byte	0x04, 0x17
        /*005e*/ 	.short	(.L_6209 - .L_6208)
.L_6208:
        /*0060*/ 	.word	0x00000000
        /*0064*/ 	.short	0x0002
        /*0066*/ 	.short	0x0010
        /*0068*/ 	.byte	0x00, 0xf0, 0x41, 0x00


	//----- nvinfo : EIATTR_KPARAM_INFO
	.align		4
.L_6209:
        /*006c*/ 	.byte	0x04, 0x17
        /*006e*/ 	.short	(.L_6211 - .L_6210)
.L_6210:
        /*0070*/ 	.word	0x00000000
        /*0074*/ 	.short	0x0001
        /*0076*/ 	.short	0x0008
        /*0078*/ 	.byte	0x00, 0xf0, 0x21, 0x00


	//----- nvinfo : EIATTR_KPARAM_INFO
	.align		4
.L_6211:
        /*007c*/ 	.byte	0x04, 0x17
        /*007e*/ 	.short	(.L_6213 - .L_6212)
.L_6212:
        /*0080*/ 	.word	0x00000000
        /*0084*/ 	.short	0x0000
        /*0086*/ 	.short	0x0000
        /*0088*/ 	.byte	0x00, 0xf0, 0x11, 0x00


	//----- nvinfo : EIATTR_MAXREG_COUNT
	.align		4
.L_6213:
        /*008c*/ 	.byte	0x03, 0x1b
        /*008e*/ 	.short	0x00ff


	//----- nvinfo : EIATTR_MERCURY_ISA_VERSION
	.align		4
        /*0090*/ 	.byte	0x03, 0x5f
        /*0092*/ 	.short	0x0000


	//----- nvinfo : EIATTR_EXIT_INSTR_OFFSETS
	.align		4
        /*0094*/ 	.byte	0x04, 0x1c
        /*0096*/ 	.short	(.L_6215 - .L_6214)


	//   ....[0]....
.L_6214:
        /*0098*/ 	.word	0x00000930


	//   ....[1]....
        /*009c*/ 	.word	0x00000980


	//----- nvinfo : EIATTR_MAX_THREADS
	.align		4
.L_6215:
        /*00a0*/ 	.byte	0x04, 0x05
        /*00a2*/ 	.short	(.L_6217 - .L_6216)
.L_6216:
        /*00a4*/ 	.word	0x00000080
        /*00a8*/ 	.word	0x00000001
        /*00ac*/ 	.word	0x00000001


	//----- nvinfo : EIATTR_CRS_STACK_SIZE
	.align		4
.L_6217:
        /*00b0*/ 	.byte	0x04, 0x1e
        /*00b2*/ 	.short	(.L_6219 - .L_6218)
.L_6218:
        /*00b4*/ 	.word	0x00000000
.L_6219:


//--------------------- .nv.info._ZN2at6native29vectorized_elementwise_kernelILi2EZNS0_50_GLOBAL__N__2680c7bb_12_PowKernel_cu_b2145a98_318429pow_tensor_scalar_kernel_implIiiEEvRNS_18TensorIteratorBaseET0_EUliE1_St5arrayIPcLm2EEEEviS6_T1_ --------------------------
	.section	.nv.info._ZN2at6native29vectorized_elementwise_kernelILi2EZNS0_50_GLOBAL__N__2680c7bb_12_PowKernel_cu_b2145a98_318429pow_tensor_scalar_kernel_implIiiEEvRNS_18TensorIteratorBaseET0_EUliE1_St5arrayIPcLm2EEEEviS6_T1_,"",@"SHT_CUDA_INFO"
	.sectionflags	@""
	.align	4


	//----- nvinfo : EIATTR_CUDA_API_VERSION
	.align		4
        /*0000*/ 	.byte	0x04, 0x37
        /*0002*/ 	.short	(.L_6221 - .L_6220)
.L_6220:
        /*0004*/ 	.word	0x00000082


	//----- nvinfo : EIATTR_SW2861232_WAR
	.align		4
.L_6221:
        /*0008*/ 	.byte	0x01, 0x35
	.zero		2


	//----- nvinfo : EIATTR_PARAM_CBANK
	.align		4
        /*000c*/ 	.byte	0x04, 0x0a
        /*000e*/ 	.short	(.L_6223 - .L_6222)
	.align		4
.L_6222:
        /*0010*/ 	.word	index@(.nv.constant0._ZN2at6native29vectorized_elementwise_kernelILi2EZNS0_50_GLOBAL__N__2680c7bb_12_PowKernel_cu_b2145a98_318429pow_tensor_scalar_kernel_implIiiEEvRNS_18TensorIteratorBaseET0_EUliE1_St5arrayIPcLm2EEEEviS6_T1_)
        /*0014*/ 	.short	0x0160
        /*0016*/ 	.short	0x0020


	//----- nvinfo : EIATTR_CBANK_PARAM_SIZE
	.align		4
.L_6223:
        /*0018*/ 	.byte	0x03, 0x19
        /*001a*/ 	.short	0x0020


	//----- nvinfo : EIATTR_KPARAM_INFO
	.align		4
        /*001c*/ 	.byte	0x04, 0x17
        /*001e*/ 	.short	(.L_6225 - .L_6224)
.L_6224:
        /*0020*/ 	.word	0x00000000
        /*0024*/ 	.short	0x0002
        /*0026*/ 	.short	0x0010
        /*0028*/ 	.byte	0x00, 0xf0, 0x41, 0x00


	//----- nvinfo : EIATTR_KPARAM_INFO
	.align		4
.L_6225:
        /*002c*/ 	.byte	0x04, 0x17
        /*002e*/ 	.short	(.L_6227 - .L_6226)
.L_6226:
        /*0030*/ 	.word	0x00000000
        /*0034*/ 	.short	0x0001
        /*0036*/ 	.short	0x0008
        /*0038*/ 	.byte	0x00, 0xf0, 0x21, 0x00


	//----- nvinfo : EIATTR_KPARAM_INFO
	.align		4
.L_6227:
        /*003c*/ 	.byte	0x04, 0x17
        /*003e*/ 	.short	(.L_6229 - .L_6228)
.L_6228:
        /*0040*/ 	.word	0x00000000
        /*0044*/ 	.short	0x0000
        /*0046*/ 	.short	0x0000
        /*0048*/ 	.byte	0x00, 0xf0, 0x11, 0x00


	//----- nvinfo : EIATTR_MAXREG_COUNT
	.align		4
.L_6229:
        /*004c*/ 	.byte	0x03, 0x1b
        /*004e*/ 	.short	0x00ff


	//----- nvinfo : EIATTR_MERCURY_ISA_VERSION
	.align		4
        /*0050*/ 	.byte	0x03, 0x5f
        /*0052*/ 	.short	0x0000


	//----- nvinfo : EIATTR_EXIT_INSTR_OFFSETS
	.align		4
        /*0054*/ 	.byte	0x04, 0x1c
        /*0056*/ 	.short	(.L_6231 - .L_6230)


	//   ....[0]....
.L_6230:
        /*0058*/ 	.word	0x00000b40


	//   ....[1]....
        /*005c*/ 	.word	0x00001d80


	//   ....[2]....
        /*0060*/ 	.word	0x00001dd0


	//----- nvinfo : EIATTR_MAX_THREADS
	.align		4
.L_6231:
        /*0064*/ 	.byte	0x04, 0x05
        /*0066*/ 	.short	(.L_6233 - .L_6232)
.L_6232:
        /*0068*/ 	.word	0x00000080
        /*006c*/ 	.word	0x00000001
        /*0070*/ 	.word	0x00000001


	//----- nvinfo : EIATTR_CRS_STACK_SIZE
	.align		4
.L_6233:
        /*0074*/ 	.byte	0x04, 0x1e
        /*0076*/ 	.short	(.L_6235 - .L_6234)
.L_6234:
        /*0078*/ 	.word	0x00000000
.L_6235:


//--------------------- .nv.info._ZN2at6native29vectorized_elementwise_kernelILi4EZNS0_50_GLOBAL__N__2680c7bb_12_PowKernel_cu_b2145a98_318429pow_tensor_scalar_kernel_implIiiEEvRNS_18TensorIteratorBaseET0_EUliE1_St5arrayIPcLm2EEEEviS6_T1_ --------------------------
	.section	.nv.info._ZN2at6native29vectorized_elementwise_kernelILi4EZNS0_50_GLOBAL__N__2680c7bb_12_PowKernel_cu_b2145a98_318429pow_tensor_scalar_kernel_implIiiEEvRNS_18TensorIteratorBaseET0_EUliE1_St5arrayIPcLm2EEEEviS6_T1_,"",@"SHT_CUDA_INFO"
	.sectionflags	@""
	.align	4


	//----- nvinfo : EIATTR_CUDA_API_VERSION
	.align		4
        /*0000*/ 	.byte	0x04, 0x37
        /*0002*/ 	.short	(.L_6237 - .L_6236)
.L_6236:
        /*0004*/ 	.word	0x00000082


	//----- nvinfo : EIATTR_SW2861232_WAR
	.align		4
.L_6237:
        /*0008*/ 	.byte	0x01, 0x35
	.zero		2


	//----- nvinfo : EIATTR_PARAM_CBANK
	.align		4
        /*000c*/ 	.byte	0x04, 0x0a
        /*000e*/ 	.short	(.L_6239 - .L_6238)
	.align		4
.L_6238:
        /*0010*/ 	.word	index@(.nv.constant0._ZN2at6native29vectorized_elementwise_kernelILi4EZNS0_50_GLOBAL__N__2680c7bb_12_PowKernel_cu_b2145a98_318429pow_tensor_scalar_kernel_implIiiEEvRNS_18TensorIteratorBaseET0_EUliE1_St5arrayIPcLm2EEEEviS6_T1_)
        /*0014*/ 	.short	0x0160
        /*0016*/ 	.short	0x0020


	//----- nvinfo : EIATTR_CBANK_PARAM_SIZE
	.align		4
.L_6239:
        /*0018*/ 	.byte	0x03, 0x19
        /*001a*/ 	.short	0x0020


	//----- nvinfo : EIATTR_KPARAM_INFO
	.align		4
        /*001c*/ 	.byte	0x04, 0x17
        /*001e*/ 	.short	(.L_6241 - .L_6240)
.L_6240:
        /*0020*/ 	.word	0x00000000
        /*0024*/ 	.short	0x0002
        /*0026*/ 	.short	0x0010
        /*0028*/ 	.byte	0x00, 0xf0, 0x41, 0x00


	//----- nvinfo : EIATTR_KPARAM_INFO
	.align		4
.L_6241:
        /*002c*/ 	.byte	0x04, 0x17
        /*002e*/ 	.short	(.L_6243 - .L_6242)
.L_6242:
        /*0030*/ 	.word	0x00000000
        /*0034*/ 	.short	0x0001
        /*0036*/ 	.short	0x0008
        /*0038*/ 	.byte	0x00, 0xf0, 0x21, 0x00


	//----- nvinfo : EIATTR_KPARAM_INFO
	.align		4
.L_6243:
        /*003c*/ 	.byte	0x04, 0x17
        /*003e*/ 	.short	(.L_6245 - .L_6244)
.L_6244:
        /*0040*/ 	.word	0x00000000
        /*0044*/ 	.short	0x0000
        /*0046*/ 	.short	0x0000
        /*0048*/ 	.byte	0x00, 0xf0, 0x11, 0x00


	//----- nvinfo : EIATTR_MAXREG_COUNT
	.align		4
.L_6245:
        /*004c*/ 	.byte	0x03, 0x1b
        /*004e*/ 	.short	0x00ff


	//----- nvinfo : EIATTR_MERCURY_ISA_VERSION
	.align		4
        /*0050*/ 	.byte	0x03, 0x5f
        /*0052*/ 	.short	0x0000


	//----- nvinfo : EIATTR_EXIT_INSTR_OFFSETS
	.align		4
        /*0054*/ 	.byte	0x04, 0x1c
        /*0056*/ 	.short	(.L_6247 - .L_6246)


	//   ....[0]....
.L_6246:
        /*0058*/ 	.word	0x00000b00


	//   ....[1]....
        /*005c*/ 	.word	0x00001d30


	//   ....[2]....
        /*0060*/ 	.word	0x00001d80


	//----- nvinfo : EIATTR_MAX_THREADS
	.align		4
.L_6247:
        /*0064*/ 	.byte	0x04, 0x05
        /*0066*/ 	.short	(.L_6249 - .L_6248)
.L_6248:
        /*0068*/ 	.word	0x00000080
        /*006c*/ 	.word	0x00000001
        /*0070*/ 	.word	0x00000001


	//----- nvinfo : EIATTR_CRS_STACK_SIZE
	.align		4
.L_6249:
        /*0074*/ 	.byte	0x04, 0x1e
        /*0076*/ 	.short	(.L_6251 - .L_6250)
.L_6250:
        /*0078*/ 	.word	0x00000000
.L_6251:


//--------------------- .nv.info._ZN2at6native29vectorized_elementwise_kernelILi8EZNS0_50_GLOBAL__N__2680c7bb_12_PowKernel_cu_b2145a98_318429pow_tensor_scalar_kernel_implIiiEEvRNS_18TensorIteratorBaseET0_EUliE1_St5arrayIPcLm2EEEEviS6_T1_ --------------------------
	.section	.nv.info._ZN2at6native29vectorized_elementwise_kernelILi8EZNS0_50_GLOBAL__N__2680c7bb_12_PowKernel_cu_b2145a98_318429pow_tensor_scalar_kernel_implIiiEEvRNS_18TensorIteratorBaseET0_EUliE1_St5arrayIPcLm2EEEEviS6_T1_,"",@"SHT_CUDA_INFO"
	.sectionflags	@""
	.align	4


	//----- nvinfo : EIATTR_CUDA_API_VERSION
	.align		4
        /*0000*/ 	.byte	0x04, 0x37
        /*0002*/ 	.short	(.L_6253 - .L_6252)
.L_6252:
        /*0004*/ 	.word	0x00000082


	//----- nvinfo : EIATTR_SW2861232_WAR
	.align		4
.L_6253:
        /*0008*/ 	.byte	0x01, 0x35
	.zero		2


	//----- nvinfo : EIATTR_PARAM_CBANK
	.align		4
        /*000c*/ 	.byte	0x04, 0x0a
        /*000e*/ 	.short	(.L_6255 - .L_6254)
	.align		4
.L_6254:
        /*0010*/ 	.word	index@(.nv.constant0._ZN2at6native29vectorized_elementwise_kernelILi8EZNS0_50_GLOBAL__N__2680c7bb_12_PowKernel_cu_b2145a98_318429pow_tensor_scalar_kernel_implIiiEEvRNS_18TensorIteratorBaseET0_EUliE1_St5arrayIPcLm2EEEEviS6_T1_)
        /*0014*/ 	.short	0x0160
        /*0016*/ 	.short	0x0020


	//----- nvinfo : EIATTR_CBANK_PARAM_SIZE
	.align		4
.L_6255:
        /*0018*/ 	.byte	0x03, 0x19
        /*001a*/ 	.short	0x0020


	//----- nvinfo : EIATTR_KPARAM_INFO
	.align		4
        /*001c*/ 	.byte	0x04, 0x17
        /*001e*/ 	.short	(.L_6257 - .L_6256)
.L_6256:
        /*0020*/ 	.word	0x00000000
        /*0024*/ 	.short	0x0002
        /*0026*/ 	.short	0x0010
        /*0028*/ 	.byte	0x00, 0xf0, 0x41, 0x00


	//----- nvinfo : EIATTR_KPARAM_INFO
	.align		4
.L_6257:
        /*002c*/ 	.byte	0x04, 0x17
        /*002e*/ 	.short	(.L_6259 - .L_6258)
.L_6258:
        /*0030*/ 	.word	0x00000000
        /*0034*/ 	.short	0x0001
        /*0036*/ 	.short	0x0008
        /*0038*/ 	.byte	0x00, 0xf0, 0x21, 0x00


	//----- nvinfo : EIATTR_KPARAM_INFO
	.align		4
.L_6259:
        /*003c*/ 	.byte	0x04, 0x17
        /*003e*/ 	.short	(.L_6261 - .L_6260)
.L_6260:
        /*0040*/ 	.word	0x00000000
        /*0044*/ 	.short	0x0000
        /*0046*/ 	.short	0x0000
        /*0048*/ 	.byte	0x00, 0xf0, 0x11, 0x00


	//----- nvinfo : EIATTR_MAXREG_COUNT
	.align		4
.L_6261:
        /*004c*/ 	.byte	0x03, 0x1b
        /*004e*/ 	.short	0x00ff


	//----- nvinfo : EIATTR_MERCURY_ISA_VERSION
	.align		4
        /*0050*/ 	.byte	0x03, 0x5f
        /*0052*/ 	.short	0x0000


	//----- nvinfo : EIATTR_EXIT_INSTR_OFFSETS
	.align		4
        /*0054*/ 	.byte	0x04, 0x1c
        /*0056*/ 	.short	(.L_6263 - .L_6262)


	//   ....[0]....
.L_6262:
        /*0058*/ 	.word	0x00000010


	//----- nvinfo : EIATTR_MAX_THREADS
	.align		4
.L_6263:
        /*005c*/ 	.byte	0x04, 0x05
        /*005e*/ 	.short	(.L_6265 - .L_6264)
.L_6264:
        /*0060*/ 	.word	0x00000080
        /*0064*/ 	.word	0x00000001
        /*0068*/ 	.word	0x00000001
.L_6265:


//--------------------- .nv.info._ZN2at6native18elementwise_kernelILi128ELi4EZNS0_15gpu_kernel_implIZNS0_50_GLOBAL__N__2680c7bb_12_PowKernel_cu_b2145a98_318429pow_tensor_scalar_kernel_implIiiEEvRNS_18TensorIteratorBaseET0_EUliE0_EEvS6_RKT_EUliE_EEviT1_ --------------------------
	.section	.nv.info._ZN2at6native18elementwise_kernelILi128ELi4EZNS0_15gpu_kernel_implIZNS0_50_GLOBAL__N__2680c7bb_12_PowKernel_cu_b2145a98_318429pow_tensor_scalar_kernel_implIiiEEvRNS_18TensorIteratorBaseET0_EUliE0_EEvS6_RKT_EUliE_EEviT1_,"",@"SHT_CUDA_INFO"
	.sectionflags	@""
	.align	4


	//----- nvinfo : EIATTR_CUDA_API_VERSION
	.align		4
        /*0000*/ 	.byte	0x04, 0x37
        /*0002*/ 	.short	(.L_6267 - .L_6266)
.L_6266:
        /*0004*/ 	.word	0x00000082


	//----- nvinfo : EIATTR_SW2861232_WAR
	.align		4
.L_6267:
        /*0008*/ 	.byte	0x01, 0x35
	.zero		2


	//----- nvinfo : EIATTR_PARAM_CBANK
	.align		4
        /*000c*/ 	.byte	0x04, 0x0a
        /*000e*/ 	.short	(.L_6269 - .L_6268)
	.align		4
.L_6268:
        /*0010*/ 	.word	index@(.nv.constant0._ZN2at6native18elementwise_kernelILi128ELi4EZNS0_15gpu_kernel_implIZNS0_50_GLOBAL__N__2680c7bb_12_PowKernel_cu_b2145a98_318429pow_tensor_scalar_kernel_implIiiEEvRNS_18TensorIteratorBaseET0_EUliE0_EEvS6_RKT_EUliE_EEviT1_)
        /*0014*/ 	.short	0x0160
        /*0016*/ 	.short	0x0228


	//----- nvinfo : EIATTR_CBANK_PARAM_SIZE
	.align		4
.L_6269:
        /*0018*/ 	.byte	0x03, 0x19
        /*001a*/ 	.short	0x0228


	//----- nvinfo : EIATTR_KPARAM_INFO
	.align		4
        /*001c*/ 	.byte	0x04, 0x17
        /*001e*/ 	.short	(.L_6271 - .L_6270)
.L_6270:
        /*0020*/ 	.word	0x00000000
        /*0024*/ 	.short	0x0001
        /*0026*/ 	.short	0x0008
        /*0028*/ 	.byte	0x00, 0xf0, 0x81, 0x08


	//----- nvinfo : EIATTR_KPARAM_INFO
	.align		4
.L_6271:
        /*002c*/ 	.byte	0x04, 0x17
        /*002e*/ 	.short	(.L_6273 - .L_6272)
.L_6272:
        /*0030*/ 	.word	0x00000000
        /*0034*/ 	.short	0x0000
        /*0036*/ 	.short	0x0000
        /*0038*/ 	.byte	0x00, 0xf0, 0x11, 0x00


	//----- nvinfo : EIATTR_MAXREG_COUNT
	.align		4
.L_6273:
        /*003c*/ 	.byte	0x03, 0x1b
        /*003e*/ 	.short	0x0080


	//----- nvinfo : EIATTR_EXTERNS
	.align		4
        /*0040*/ 	.byte	0x04, 0x0f
        /*0042*/ 	.short	(.L_6275 - .L_6274)


	//   ....[0]....
	.align		4
.L_6274:
        /*0044*/ 	.word	index@(__assertfail)


	//----- nvinfo : EIATTR_MERCURY_ISA_VERSION
	.align		4
.L_6275:
        /*0048*/ 	.byte	0x03, 0x5f
        /*004a*/ 	.short	0x0000


	//----- nvinfo : EIATTR_SYSCALL_OFFSETS
	.align		4
        /*004c*/ 	.byte	0x04, 0x46
        /*004e*/ 	.short	(.L_6277 - .L_6276)


	//   ....[0]....
.L_6276:
        /*0050*/ 	.word	0x00001cb0


	//   ....[1]....
        /*0054*/ 	.word	0x00002b40


	//   ....[2]....
        /*0058*/ 	.word	0x00004840


	//   ....[3]....
        /*005c*/ 	.word	0x000056c0


	//   ....[4]....
        /*0060*/ 	.word	0x00007380


	//   ....[5]....
        /*0064*/ 	.word	0x00008200


	//   ....[6]....
        /*0068*/ 	.word	0x00009ed0


	//   ....[7]....
        /*006c*/ 	.word	0x0000ad50


	//----- nvinfo : EIATTR_EXIT_INSTR_OFFSETS
	.align		4
.L_6277:
        /*0070*/ 	.byte	0x04, 0x1c
        /*0072*/ 	.short	(.L_6279 - .L_6278)


	//   ....[0]....
.L_6278:
        /*0074*/ 	.word	0x00008290


	//   ....[1]....
        /*0078*/ 	.word	0x0000a010


	//   ....[2]....
        /*007c*/ 	.word	0x0000a030


	//   ....[3]....
        /*0080*/ 	.word	0x0000a0c0


	//   ....[4]....
        /*0084*/ 	.word	0x0000a0e0


	//   ....[5]....
        /*0088*/ 	.word	0x0000a100


	//   ....[6]....
        /*008c*/ 	.word	0x0000a190


	//   ....[7]....
        /*0090*/ 	.word	0x0000a1d0


	//   ....[8]....
        /*0094*/ 	.word	0x0000a270


	//   ....[9]....
        /*0098*/ 	.word	0x0000a2c0


	//   ....[10]....
        /*009c*/ 	.word	0x0000a2f0


	//   ....[11]....
        /*00a0*/ 	.word	0x0000a3b0


	//   ....[12]....
        /*00a4*/ 	.word	0x0000a3f0


	//   ....[13]....
        /*00a8*/ 	.word	0x0000a580


	//   ....[14]....
        /*00ac*/ 	.word	0x0000a6e0


	//   ....[15]....
        /*00b0*/ 	.word	0x0000a720


	//   ....[16]....
        /*00b4*/ 	.word	0x0000a7c0


	//   ....[17]....
        /*00b8*/ 	.word	0x0000a940


	//   ....[18]....
        /*00bc*/ 	.word	0x0000aac0


	//   ....[19]....
        /*00c0*/ 	.word	0x0000ac20


	//   ....[20]....
        /*00c4*/ 	.word	0x0000ad60


	//   ....[21]....
        /*00c8*/ 	.word	0x0000ad90


	//   ....[22]....
        /*00cc*/ 	.word	0x0000adb0


	//----- nvinfo : EIATTR_MAX_THREADS
	.align		4
.L_6279:
        /*00d0*/ 	.byte	0x04, 0x05
        /*00d2*/ 	.short	(.L_6281 - .L_6280)
.L_6280:
        /*00d4*/ 	.word	0x00000080
        /*00d8*/ 	.word	0x00000001
        /*00dc*/ 	.word	0x00000001


	//----- nvinfo : EIATTR_CRS_STACK_SIZE
	.align		4
.L_6281:
        /*00e0*/ 	.byte	0x04, 0x1e
        /*00e2*/ 	.short	(.L_6283 - .L_6282)
.L_6282:
        /*00e4*/ 	.word	0x00000000
.L_6283:


//--------------------- .nv.info._ZN2at6native27unrolled_elementwise_kernelIZNS0_50_GLOBAL__N__2680c7bb_12_PowKernel_cu_b2145a98_318429pow_tensor_scalar_kernel_implIiiEEvRNS_18TensorIteratorBaseET0_EUliE0_St5arrayIPcLm2EELi4E23TrivialOffsetCalculatorILi1EjESC_NS0_6memory12LoadWithCastILi1EEENSD_13StoreWithCastILi1EEEEEviT_S6_T2_T3_T4_T5_ --------------------------
	.section	.nv.info._ZN2at6native27unrolled_elementwise_kernelIZNS0_50_GLOBAL__N__2680c7bb_12_PowKernel_cu_b2145a98_318429pow_tensor_scalar_kernel_implIiiEEvRNS_18TensorIteratorBaseET0_EUliE0_St5arrayIPcLm2EELi4E23TrivialOffsetCalculatorILi1EjESC_NS0_6memory12LoadWithCastILi1EEENSD_13StoreWithCastILi1EEEEEviT_S6_T2_T3_T4_T5_,"",@"SHT_CUDA_INFO"
	.sectionflags	@""
	.align	4


	//----- nvinfo : EIATTR_CUDA_API_VERSION
	.align		4
        /*0000*/ 	.byte	0x04, 0x37
        /*0002*/ 	.short	(.L_6285 - .L_6284)
.L_6284:
        /*0004*/ 	.word	0x00000082


	//----- nvinfo : EIATTR_SW2861232_WAR
	.align		4
.L_6285:
        /*0008*/ 	.byte	0x01, 0x35
	.zero		2


	//----- nvinfo : EIATTR_PARAM_CBANK
	.align		4
        /*000c*/ 	.byte	0x04, 0x0a
        /*000e*/ 	.short	(.L_6287 - .L_6286)
	.align		4
.L_6286:
        /*0010*/ 	.word	index@(.nv.constant0._ZN2at6native27unrolled_elementwise_kernelIZNS0_50_GLOBAL__N__2680c7bb_12_PowKernel_cu_b2145a98_318429pow_tensor_scalar_kernel_implIiiEEvRNS_18TensorIteratorBaseET0_EUliE0_St5arrayIPcLm2EELi4E23TrivialOffsetCalculatorILi1EjESC_NS0_6memory12LoadWithCastILi1EEENSD_13StoreWithCastILi1EEEEEviT_S6_T2_T3_T4_T5_)
        /*0014*/ 	.short	0x0160
        /*0016*/ 	.short	0x0034


	//----- nvinfo : EIATTR_CBANK_PARAM_SIZE
	.align		4
.L_6287:
        /*0018*/ 	.byte	0x03, 0x19
        /*001a*/ 	.short	0x0034


	//----- nvinfo : EIATTR_KPARAM_INFO
	.align		4
        /*001c*/ 	.byte	0x04, 0x17
        /*001e*/ 	.short	(.L_6289 - .L_6288)
.L_6288:
        /*0020*/ 	.word	0x00000000
        /*0024*/ 	.short	0x0006
        /*0026*/ 	.short	0x002c
        /*0028*/ 	.byte	0x00, 0xf0, 0x21, 0x00


	//----- nvinfo : EIATTR_KPARAM_INFO
	.align		4
.L_6289:
        /*002c*/ 	.byte	0x04, 0x17
        /*002e*/ 	.short	(.L_6291 - .L_6290)
.L_6290:
        /*0030*/ 	.word	0x00000000
        /*0034*/ 	.short	0x0005
        /*0036*/ 	.short	0x0024
        /*0038*/ 	.byte	0x00, 0xf0, 0x21, 0x00


	//----- nvinfo : EIATTR_KPARAM_INFO
	.align		4
.L_6291:
        /*003c*/ 	.byte	0x04, 0x17
        /*003e*/ 	.short	(.L_6293 - .L_6292)
.L_6292:
        /*0040*/ 	.word	0x00000000
        /*0044*/ 	.short	0x0004
        /*0046*/ 	.short	0x0021
        /*0048*/ 	.byte	0x00, 0xf0, 0x05, 0x00


	//----- nvinfo : EIATTR_KPARAM_INFO
	.align		4
.L_6293:
        /*004c*/ 	.byte	0x04, 0x17
        /*004e*/ 	.short	(.L_6295 - .L_6294)
.L_6294:
        /*0050*/ 	.word	0x00000000
        /*0054*/ 	.short	0x0003
        /*0056*/ 	.short	0x0020
        /*0058*/ 	.byte	0x00, 0xf0, 0x05, 0x00


	//----- nvinfo : EIATTR_KPARAM_INFO
	.align		4
.L_6295:
        /*005c*/ 	.byte	0x04, 0x17
        /*005e*/ 	.short	(.L_6297 - .L_6296)
.L_6296:
        /*0060*/ 	.word	0x00000000
        /*0064*/ 	.short	0x0002
        /*0066*/ 	.short	0x0010
        /*0068*/ 	.byte	0x00, 0xf0, 0x41, 0x00


	//----- nvinfo : EIATTR_KPARAM_INFO
	.align		4
.L_6297:
        /*006c*/ 	.byte	0x04, 0x17
        /*006e*/ 	.short	(.L_6299 - .L_6298)
.L_6298:
        /*0070*/ 	.word	0x00000000
        /*0074*/ 	.short	0x0001
        /*0076*/ 	.short	0x0008
        /*0078*/ 	.byte	0x00, 0xf0, 0x21, 0x00


	//----- nvinfo : EIATTR_KPARAM_INFO
	.align		4
.L_6299:
        /*007c*/ 	.byte	0x04, 0x17
        /*007e*/ 	.short	(.L_6301 - .L_6300)
.L_6300:
        /*0080*/ 	.word	0x00000000
        /*0084*/ 	.short	0x0000
        /*0086*/ 	.short	0x0000
        /*0088*/ 	.byte	0x00, 0xf0, 0x11, 0x00


	//----- nvinfo : EIATTR_MAXREG_COUNT
	.align		4
.L_6301:
        /*008c*/ 	.byte	0x03, 0x1b
        /*008e*/ 	.short	0x00ff


	//----- nvinfo : EIATTR_EXTERNS
	.align		4
        /*0090*/ 	.byte	0x04, 0x0f
        /*0092*/ 	.short	(.L_6303 - .L_6302)


	//   ....[0]....
	.align		4
.L_6302:
        /*0094*/ 	.word	index@(__assertfail)


	//----- nvinfo : EIATTR_MERCURY_ISA_VERSION
	.align		4
.L_6303:
        /*0098*/ 	.byte	0x03, 0x5f
        /*009a*/ 	.short	0x0000


	//----- nvinfo : EIATTR_SYSCALL_OFFSETS
	.align		4
        /*009c*/ 	.byte	0x04, 0x46
        /*009e*/ 	.short	(.L_6305 - .L_6304)


	//   ....[0]....
.L_6304:
        /*00a0*/ 	.word	0x00000eb0


	//   ....[1]....
        /*00a4*/ 	.word	0x00001d50


	//   ....[2]....
        /*00a8*/ 	.word	0x00002bf0


	//   ....[3]....
        /*00ac*/ 	.word	0x00003a60


	//   ....[4]....
        /*00b0*/ 	.word	0x00004a00


	//   ....[5]....
        /*00b4*/ 	.word	0x00005900


	//   ....[6]....
        /*00b8*/ 	.word	0x000067e0


	//   ....[7]....
        /*00bc*/ 	.word	0x000076c0


	//----- nvinfo : EIATTR_EXIT_INSTR_OFFSETS
	.align		4
.L_6305:
        /*00c0*/ 	.byte	0x04, 0x1c
        /*00c2*/ 	.short	(.L_6307 - .L_6306)


	//   ....[0]....
.L_6306:
        /*00c4*/ 	.word	0x00006870


	//   ....[1]....
        /*00c8*/ 	.word	0x00006980


	//   ....[2]....
        /*00cc*/ 	.word	0x000069a0


	//   ....[3]....
        /*00d0*/ 	.word	0x00006a30


	//   ....[4]....
        /*00d4*/ 	.word	0x00006a50


	//   ....[5]....
        /*00d8*/ 	.word	0x00006a70


	//   ....[6]....
        /*00dc*/ 	.word	0x00006b00


	//   ....[7]....
        /*00e0*/ 	.word	0x00006b40


	//   ....[8]....
        /*00e4*/ 	.word	0x00006be0


	//   ....[9]....
        /*00e8*/ 	.word	0x00006c30


	//   ....[10]....
        /*00ec*/ 	.word	0x00006c60


	//   ....[11]....
        /*00f0*/ 	.word	0x00006d20


	//   ....[12]....
        /*00f4*/ 	.word	0x00006d60


	//   ....[13]....
        /*00f8*/ 	.word	0x00006ef0


	//   ....[14]....
        /*00fc*/ 	.word	0x00007050


	//   ....[15]....
        /*0100*/ 	.word	0x00007090


	//   ....[16]....
        /*0104*/ 	.word	0x00007130


	//   ....[17]....
        /*0108*/ 	.word	0x000072b0


	//   ....[18]....
        /*010c*/ 	.word	0x00007430


	//   ....[19]....
        /*0110*/ 	.word	0x00007590


	//   ....[20]....
        /*0114*/ 	.word	0x000076d0


	//   ....[21]....
        /*0118*/ 	.word	0x00007700


	//   ....[22]....
        /*011c*/ 	.word	0x00007720


	//----- nvinfo : EIATTR_MAX_THREADS
	.align		4
.L_6307:
        /*0120*/ 	.byte	0x04, 0x05
        /*0122*/ 	.short	(.L_6309 - .L_6308)
.L_6308:
        /*0124*/ 	.word	0x00000080
        /*0128*/ 	.word	0x00000001
        /*012c*/ 	.word	0x00000001


	//----- nvinfo : EIATTR_CRS_STACK_SIZE
	.align		4
.L_6309:
        /*0130*/ 	.byte	0x04, 0x1e
        /*0132*/ 	.short	(.L_6311 - .L_6310)
.L_6310:
        /*0134*/ 	.word	0x00000000
.L_6311:


//--------------------- .nv.info._ZN2at6native18elementwise_kernelILi128ELi2EZNS0_22gpu_kernel_impl_nocastIZNS0_50_GLOBAL__N__2680c7bb_12_PowKernel_cu_b2145a98_318429pow_tensor_scalar_kernel_implIiiEEvRNS_18TensorIteratorBaseET0_EUliE0_EEvS6_RKT_EUliE_EEviT1_ --------------------------
	.section	.nv.info._ZN2at6native18elementwise_kernelILi128ELi2EZNS0_22gpu_kernel_impl_nocastIZNS0_50_GLOBAL__N__2680c7bb_12_PowKernel_cu_b2145a98_318429pow_tensor_scalar_kernel_implIiiEEvRNS_18TensorIteratorBaseET0_EUliE0_EEvS6_RKT_EUliE_EEviT1_,"",@"SHT_CUDA_INFO"
	.sectionflags	@""
	.align	4


	//----- nvinfo : EIATTR_CUDA_API_VERSION
	.align		4
        /*0000*/ 	.byte	0x04, 0x37
        /*0002*/ 	.short	(.L_6313 - .L_6312)
.L_6312:
        /*0004*/ 	.word	0x00000082


	//----- nvinfo : EIATTR_SW2861232_WAR
	.align		4
.L_6313:
        /*0008*/ 	.byte	0x01, 0x35
	.zero		2


	//----- nvinfo : EIATTR_PARAM_CBANK
	.align		4
        /*000c*/ 	.byte	0x04, 0x0a
        /*000e*/ 	.short	(.L_6315 - .L_6314)
	.align		4
.L_6314:
        /*0010*/ 	.word	index@(.nv.constant0._ZN2at6native18elementwise_kernelILi128ELi2EZNS0_22gpu_kernel_impl_nocastIZNS0_50_GLOBAL__N__2680c7bb_12_PowKernel_cu_b2145a98_318429pow_tensor_scalar_kernel_implIiiEEvRNS_18TensorIteratorBaseET0_EUliE0_EEvS6_RKT_EUliE_EEviT1_)
        /*0014*/ 	.short	0x0160
        /*0016*/ 	.short	0x0220


	//----- nvinfo : EIATTR_CBANK_PARAM_SIZE
	.align		4
.L_6315:
        /*0018*/ 	.byte	0x03, 0x19
        /*001a*/ 	.short	0x0220


	//----- nvinfo : EIATTR_KPARAM_INFO
	.align		4
        /*001c*/ 	.byte	0x04, 0x17
        /*001e*/ 	.short	(.L_6317 - .L_6316)
.L_6316:
        /*0020*/ 	.word	0x00000000
        /*0024*/ 	.short	0x0001
        /*0026*/ 	.short	0x0008
        /*0028*/ 	.byte	0x00, 0xf0, 0x61, 0x08


	//----- nvinfo : EIATTR_KPARAM_INFO
	.align		4
.L_6317:
        /*002c*/ 	.byte	0x04, 0x17
        /*002e*/ 	.short	(.L_6319 - .L_6318)
.L_6318:
        /*0030*/ 	.word	0x00000000
        /*0034*/ 	.short	0x0000
        /*0036*/ 	.short	0x0000
        /*0038*/ 	.byte	0x00, 0xf0, 0x11, 0x00


	//----- nvinfo : EIATTR_MAXREG_COUNT
	.align		4
.L_6319:
        /*003c*/ 	.byte	0x03, 0x1b
        /*003e*/ 	.short	0x0080


	//----- nvinfo : EIATTR_MERCURY_ISA_VERSION
	.align		4
        /*0040*/ 	.byte	0x03, 0x5f
        /*0042*/ 	.short	0x0000


	//----- nvinfo : EIATTR_EXIT_INSTR_OFFSETS
	.align		4
        /*0044*/ 	.byte	0x04, 0x1c
        /*0046*/ 	.short	(.L_6321 - .L_6320)


	//   ....[0]....
.L_6320:
        /*0048*/ 	.word	0x00000f70


	//   ....[1]....
        /*004c*/ 	.word	0x00001e40


	//----- nvinfo : EIATTR_MAX_THREADS
	.align		4
.L_6321:
        /*0050*/ 	.byte	0x04, 0x05
        /*0052*/ 	.short	(.L_6323 - .L_6322)
.L_6322:
        /*0054*/ 	.word	0x00000080
        /*0058*/ 	.word	0x00000001
        /*005c*/ 	.word	0x00000001


	//----- nvinfo : EIATTR_CRS_STACK_SIZE
	.align		4
.L_6323:
        /*0060*/ 	.byte	0x04, 0x1e
        /*0062*/ 	.short	(.L_6325 - .L_6324)
.L_6324:
        /*0064*/ 	.word	0x00000000
.L_6325:


//--------------------- .nv.info._ZN2at6native27unrolled_elementwise_kernelIZNS0_50_GLOBAL__N__2680c7bb_12_PowKernel_cu_b2145a98_318429pow_tensor_scalar_kernel_implIiiEEvRNS_18TensorIteratorBaseET0_EUliE0_St5arrayIPcLm2EELi4E23TrivialOffsetCalculatorILi1EjESC_NS0_6memory15LoadWithoutCastENSD_16StoreWithoutCastEEEviT_S6_T2_T3_T4_T5_ --------------------------
	.section	.nv.info._ZN2at6native27unrolled_elementwise_kernelIZNS0_50_GLOBAL__N__2680c7bb_12_PowKernel_cu_b2145a98_318429pow_tensor_scalar_kernel_implIiiEEvRNS_18TensorIteratorBaseET0_EUliE0_St5arrayIPcLm2EELi4E23TrivialOffsetCalculatorILi1EjESC_NS0_6memory15LoadWithoutCastENSD_16StoreWithoutCastEEEviT_S6_T2_T3_T4_T5_,"",@"SHT_CUDA_INFO"
	.sectionflags	@""
	.align	4


	//----- nvinfo : EIATTR_CUDA_API_VERSION
	.align		4
        /*0000*/ 	.byte	0x04, 0x37
        /*0002*/ 	.short	(.L_6327 - .L_6326)
.L_6326:
        /*0004*/ 	.word	0x00000082


	//----- nvinfo : EIATTR_SW2861232_WAR
	.align		4
.L_6327:
        /*0008*/ 	.byte	0x01, 0x35
	.zero		2


	//----- nvinfo : EIATTR_PARAM_CBANK
	.align		4
        /*000c*/ 	.byte	0x04, 0x0a
        /*000e*/ 	.short	(.L_6329 - .L_6328)
	.align		4
.L_6328:
        /*0010*/ 	.word	index@(.nv.constant0._ZN2at6native27unrolled_elementwise_kernelIZNS0_50_GLOBAL__N__2680c7bb_12_PowKernel_cu_b2145a98_318429pow_tensor_scalar_kernel_implIiiEEvRNS_18TensorIteratorBaseET0_EUliE0_St5arrayIPcLm2EELi4E23TrivialOffsetCalculatorILi1EjESC_NS0_6memory15LoadWithoutCastENSD_16StoreWithoutCastEEEviT_S6_T2_T3_T4_T5_)
        /*0014*/ 	.short	0x0160
        /*0016*/ 	.short	0x0024


	//----- nvinfo : EIATTR_CBANK_PARAM_SIZE
	.align		4
.L_6329:
        /*0018*/ 	.byte	0x03, 0x19
        /*001a*/ 	.short	0x0024


	//----- nvinfo : EIATTR_KPARAM_INFO
	.align		4
        /*001c*/ 	.byte	0x04, 0x17
        /*001e*/ 	.short	(.L_6331 - .L_6330)
.L_6330:
        /*0020*/ 	.word	0x00000000
        /*0024*/ 	.short	0x0006
        /*0026*/ 	.short	0x0023
        /*0028*/ 	.byte	0x00, 0xf0, 0x05, 0x00


	//----- nvinfo : EIATTR_KPARAM_INFO
	.align		4
.L_6331:
        /*002c*/ 	.byte	0x04, 0x17
        /*002e*/ 	.short	(.L_6333 - .L_6332)
.L_6332:
        /*0030*/ 	.word	0x00000000
        /*0034*/ 	.short	0x0005
        /*0036*/ 	.short	0x0022
        /*0038*/ 	.byte	0x00, 0xf0, 0x05, 0x00


	//----- nvinfo : EIATTR_KPARAM_INFO
	.align		4
.L_6333:
        /*003c*/ 	.byte	0x04, 0x17
        /*003e*/ 	.short	(.L_6335 - .L_6334)
.L_6334:
        /*0040*/ 	.word	0x00000000
        /*0044*/ 	.short	0x0004
        /*0046*/ 	.short	0x0021
        /*0048*/ 	.byte	0x00, 0xf0, 0x05, 0x00


	//----- nvinfo : EIATTR_KPARAM_INFO
	.align		4
.L_6335:
        /*004c*/ 	.byte	0x04, 0x17
        /*004e*/ 	.short	(.L_6337 - .L_6336)
.L_6336:
        /*0050*/ 	.word	0x00000000
        /*0054*/ 	.short	0x0003
        /*0056*/ 	.short	0x0020
        /*0058*/ 	.byte	0x00, 0xf0, 0x05, 0x00


	//----- nvinfo : EIATTR_KPARAM_INFO
	.align		4
.L_6337:
        /*005c*/ 	.byte	0x04, 0x17
        /*005e*/ 	.short	(.L_6339 - .L_6338)
.L_6338:
        /*0060*/ 	.word	0x00000000
        /*0064*/ 	.short	0x0002
        /*0066*/ 	.short	0x0010
        /*0068*/ 	.byte	0x00, 0xf0, 0x41, 0x00


	//----- nvinfo : EIATTR_KPARAM_INFO
	.align		4
.L_6339:
        /*006c*/ 	.byte	0x04, 0x17
        /*006e*/ 	.short	(.L_6341 - .L_6340)
.L_6340:
        /*0070*/ 	.word	0x00000000
        /*0074*/ 	.short	0x0001
        /*0076*/ 	.short	0x0008
        /*0078*/ 	.byte	0x00, 0xf0, 0x21, 0x00


	//----- nvinfo : EIATTR_KPARAM_INFO
	.align		4
.L_6341:
        /*007c*/ 	.byte	0x04, 0x17
        /*007e*/ 	.short	(.L_6343 - .L_6342)
.L_6342:
        /*0080*/ 	.word	0x00000000
        /*0084*/ 	.short	0x0000
        /*0086*/ 	.short	0x0000
        /*0088*/ 	.byte	0x00, 0xf0, 0x11, 0x00


	//----- nvinfo : EIATTR_MAXREG_COUNT
	.align		4
.L_6343:
        /*008c*/ 	.byte	0x03, 0x1b
        /*008e*/ 	.short	0x00ff


	//----- nvinfo : EIATTR_MERCURY_ISA_VERSION
	.align		4
        /*0090*/ 	.byte	0x03, 0x5f
        /*0092*/ 	.short	0x0000


	//----- nvinfo : EIATTR_EXIT_INSTR_OFFSETS
	.align		4
        /*0094*/ 	.byte	0x04, 0x1c
        /*0096*/ 	.short	(.L_6345 - .L_6344)


	//   ....[0]....
.L_6344:
        /*0098*/ 	.word	0x000003a0


	//   ....[1]....
        /*009c*/ 	.word	0x00000410


	//----- nvinfo : EIATTR_MAX_THREADS
	.align		4
.L_6345:
        /*00a0*/ 	.byte	0x04, 0x05
        /*00a2*/ 	.short	(.L_6347 - .L_6346)
.L_6346:
        /*00a4*/ 	.word	0x00000080
        /*00a8*/ 	.word	0x00000001
        /*00ac*/ 	.word	0x00000001


	//----- nvinfo : EIATTR_CRS_STACK_SIZE
	.align		4
.L_6347:
        /*00b0*/ 	.byte	0x04, 0x1e
        /*00b2*/ 	.short	(.L_6349 - .L_6348)
.L_6348:
        /*00b4*/ 	.word	0x00000000
.L_6349:


//--------------------- .nv.info._ZN2at6native29vectorized_elementwise_kernelILi2EZNS0_50_GLOBAL__N__2680c7bb_12_PowKernel_cu_b2145a98_318429pow_tensor_scalar_kernel_implIiiEEvRNS_18TensorIteratorBaseET0_EUliE0_St5arrayIPcLm2EEEEviS6_T1_ --------------------------
	.section	.nv.info._ZN2at6native29vectorized_elementwise_kernelILi2EZNS0_50_GLOBAL__N__2680c7bb_12_PowKernel_cu_b2145a98_318429pow_tensor_scalar_kernel_implIiiEEvRNS_18TensorIteratorBaseET0_EUliE0_St5arrayIPcLm2EEEEviS6_T1_,"",@"SHT_CUDA_INFO"
	.sectionflags	@""
	.align	4


	//----- nvinfo : EIATTR_CUDA_API_VERSION
	.align		4
        /*0000*/ 	.byte	0x04, 0x37
        /*0002*/ 	.short	(.L_6351 - .L_6350)
.L_6350:
        /*0004*/ 	.word	0x00000082


	//----- nvinfo : EIATTR_SW2861232_WAR
	.align		4
.L_6351:
        /*0008*/ 	.byte	0x01, 0x35
	.zero		2


	//----- nvinfo : EIATTR_PARAM_CBANK
	.align		4
        /*000c*/ 	.byte	0x04, 0x0a
        /*000e*/ 	.short	(.L_6353 - .L_6352)
	.align		4
.L_6352:
        /*0010*/ 	.word	index@(.nv.constant0._ZN2at6native29vectorized_elementwise_kernelILi2EZNS0_50_GLOBAL__N__2680c7bb_12_PowKernel_cu_b2145a98_318429pow_tensor_scalar_kernel_implIiiEEvRNS_18TensorIteratorBaseET0_EUliE0_St5arrayIPcLm2EEEEviS6_T1_)
        /*0014*/ 	.short	0x0160
        /*0016*/ 	.short	0x0020


	//----- nvinfo : EIATTR_CBANK_PARAM_SIZE
	.align		4
.L_6353:
        /*0018*/ 	.byte	0x03, 0x19
        /*001a*/ 	.short	0x0020


	//----- nvinfo : EIATTR_KPARAM_INFO
	.align		4
        /*001c*/ 	.byte	0x04, 0x17
        /*001e*/ 	.short	(.L_6355 - .L_6354)
.L_6354:
        /*0020*/ 	.word	0x00000000
        /*0024*/ 	.short	0x0002
        /*0026*/ 	.short	0x0010
        /*0028*/ 	.byte	0x00, 0xf0, 0x41, 0x00


	//----- nvinfo : EIATTR_KPARAM_INFO
	.align		4
.L_6355:
        /*002c*/ 	.byte	0x04, 0x17
        /*002e*/ 	.short	(.L_6357 - .L_6356)
.L_6356:
        /*0030*/ 	.word	0x00000000
        /*0034*/ 	.short	0x0001
        /*0036*/ 	.short	0x0008
        /*0038*/ 	.byte	0x00, 0xf0, 0x21, 0x00


	//----- nvinfo : EIATTR_KPARAM_INFO
	.align		4
.L_6357:
        /*003c*/ 	.byte	0x04, 0x17
        /*003e*/ 	.short	(.L_6359 - .L_6358)
.L_6358:
        /*0040*/ 	.word	0x00000000
        /*0044*/ 	.short	0x0000
        /*0046*/ 	.short	0x0000
        /*0048*/ 	.byte	0x00, 0xf0, 0x11, 0x00


	//----- nvinfo : EIATTR_MAXREG_COUNT
	.align		4
.L_6359:
        /*004c*/ 	.byte	0x03, 0x1b
        /*004e*/ 	.short	0x00ff


	//----- nvinfo : EIATTR_MERCURY_ISA_VERSION
	.align		4
        /*0050*/ 	.byte	0x03, 0x5f
        /*0052*/ 	.short	0x0000


	//----- nvinfo : EIATTR_EXIT_INSTR_OFFSETS
	.align		4
        /*0054*/ 	.byte	0x04, 0x1c
        /*0056*/ 	.short	(.L_6361 - .L_6360)


	//   ....[0]....
.L_6360:
        /*0058*/ 	.word	0x00000250


	//   ....[1]....
        /*005c*/ 	.word	0x000009e0


	//   ....[2]....
        /*0060*/ 	.word	0x00000a50


	//----- nvinfo : EIATTR_MAX_THREADS
	.align		4
.L_6361:
        /*0064*/ 	.byte	0x04, 0x05
        /*0066*/ 	.short	(.L_6363 - .L_6362)
.L_6362:
        /*0068*/ 	.word	0x00000080
        /*006c*/ 	.word	0x00000001
        /*0070*/ 	.word	0x00000001


	//----- nvinfo : EIATTR_CRS_STACK_SIZE
	.align		4
.L_6363:
        /*0074*/ 	.byte	0x04, 0x1e
        /*0076*/ 	.short	(.L_6365 - .L_6364)
.L_6364:
        /*0078*/ 	.word	0x00000000
.L_6365:


//--------------------- .nv.info._ZN2at6native29vectorized_elementwise_kernelILi4EZNS0_50_GLOBAL__N__2680c7bb_12_PowKernel_cu_b2145a98_318429pow_tensor_scalar_kernel_implIiiEEvRNS_18TensorIteratorBaseET0_EUliE0_St5arrayIPcLm2EEEEviS6_T1_ --------------------------
	.section	.nv.info._ZN2at6native29vectorized_elementwise_kernelILi4EZNS0_50_GLOBAL__N__2680c7bb_12_PowKernel_cu_b2145a98_318429pow_tensor_scalar_kernel_implIiiEEvRNS_18TensorIteratorBaseET0_EUliE0_St5arrayIPcLm2EEEEviS6_T1_,"",@"SHT_CUDA_INFO"
	.sectionflags	@""
	.align	4


	//----- nvinfo : EIATTR_CUDA_API_VERSION
	.align		4
        /*0000*/ 	.byte	0x04, 0x37
        /*0002*/ 	.short	(.L_6367 - .L_6366)
.L_6366:
        /*0004*/ 	.word	0x00000082


	//----- nvinfo : EIATTR_SW2861232_WAR
	.align		4
.L_6367:
        /*0008*/ 	.byte	0x01, 0x35
	.zero		2


	//----- nvinfo : EIATTR_PARAM_CBANK
	.align		4
        /*000c*/ 	.byte	0x04, 0x0a
        /*000e*/ 	.short	(.L_6369 - .L_6368)
	.align		4
.L_6368:
        /*0010*/ 	.word	index@(.nv.constant0._ZN2at6native29vectorized_elementwise_kernelILi4EZNS0_50_GLOBAL__N__2680c7bb_12_PowKernel_cu_b2145a98_318429pow_tensor_scalar_kernel_implIiiEEvRNS_18TensorIteratorBaseET0_EUliE0_St5arrayIPcLm2EEEEviS6_T1_)
        /*0014*/ 	.short	0x0160
        /*0016*/ 	.short	0x0020


	//----- nvinfo : EIATTR_CBANK_PARAM_SIZE
	.align		4
.L_6369:
        /*0018*/ 	.byte	0x03, 0x19
        /*001a*/ 	.short	0x0020


	//----- nvinfo : EIATTR_KPARAM_INFO
	.align		4
        /*001c*/ 	.byte	0x04, 0x17
        /*001e*/ 	.short	(.L_6371 - .L_6370)
.L_6370:
        /*0020*/ 	.word	0x00000000
        /*0024*/ 	.short	0x0002
        /*0026*/ 	.short	0x0010
        /*0028*/ 	.byte	0x00, 0xf0, 0x41, 0x00


	//----- nvinfo : EIATTR_KPARAM_INFO
	.align		4
.L_6371:
        /*002c*/ 	.byte	0x04, 0x17
        /*002e*/ 	.short	(.L_6373 - .L_6372)
.L_6372:
        /*0030*/ 	.word	0x00000000
        /*0034*/ 	.short	0x0001
        /*0036*/ 	.short	0x0008
        /*0038*/ 	.byte	0x00, 0xf0, 0x21, 0x00


	//----- nvinfo : EIATTR_KPARAM_INFO
	.align		4
.L_6373:
        /*003c*/ 	.byte	0x04, 0x17
        /*003e*/ 	.short	(.L_6375 - .L_6374)
.L_6374:
        /*0040*/ 	.word	0x00000000
        /*0044*/ 	.short	0x0000
        /*0046*/ 	.short	0x0000
        /*0048*/ 	.byte	0x00, 0xf0, 0x11, 0x00


	//----- nvinfo : EIATTR_MAXREG_COUNT
	.align		4
.L_6375:
        /*004c*/ 	.byte	0x03, 0x1b
        /*004e*/ 	.short	0x00ff


	//----- nvinfo : EIATTR_MERCURY_ISA_VERSION
	.align		4
        /*0050*/ 	.byte	0x03, 0x5f
        /*0052*/ 	.short	0x0000


	//----- nvinfo : EIATTR_EXIT_INSTR_OFFSETS
	.align		4
        /*0054*/ 	.byte	0x04, 0x1c
        /*0056*/ 	.short	(.L_6377 - .L_6376)


	//   ....[0]....
.L_6376:
        /*0058*/ 	.word	0x00000210


	//   ....[1]....
        /*005c*/ 	.word	0x000009a0


	//   ....[2]....
        /*0060*/ 	.word	0x00000a10


	//----- nvinfo : EIATTR_MAX_THREADS
	.align		4
.L_6377:
        /*0064*/ 	.byte	0x04, 0x05
        /*0066*/ 	.short	(.L_6379 - .L_6378)
.L_6378:
        /*0068*/ 	.word	0x00000080
        /*006c*/ 	.word	0x00000001
        /*0070*/ 	.word	0x00000001


	//----- nvinfo : EIATTR_CRS_STACK_SIZE
	.align		4
.L_6379:
        /*0074*/ 	.byte	0x04, 0x1e
        /*0076*/ 	.short	(.L_6381 - .L_6380)
.L_6380:
        /*0078*/ 	.word	0x00000000
.L_6381:


//--------------------- .nv.info._ZN2at6native29vectorized_elementwise_kernelILi8EZNS0_50_GLOBAL__N__2680c7bb_12_PowKernel_cu_b2145a98_318429pow_tensor_scalar_kernel_implIiiEEvRNS_18TensorIteratorBaseET0_EUliE0_St5arrayIPcLm2EEEEviS6_T1_ --------------------------
	.section	.nv.info._ZN2at6native29vectorized_elementwise_kernelILi8EZNS0_50_GLOBAL__N__2680c7bb_12_PowKernel_cu_b2145a98_318429pow_tensor_scalar_kernel_implIiiEEvRNS_18TensorIteratorBaseET0_EUliE0_St5arrayIPcLm2EEEEviS6_T1_,"",@"SHT_CUDA_INFO"
	.sectionflags	@""
	.align	4


	//----- nvinfo : EIATTR_CUDA_API_VERSION
	.align		4
        /*0000*/ 	.byte	0x04, 0x37
        /*0002*/ 	.short	(.L_6383 - .L_6382)
.L_6382:
        /*0004*/ 	.word	0x00000082


	//----- nvinfo : EIATTR_SW2861232_WAR
	.align		4
.L_6383:
        /*0008*/ 	.byte	0x01, 0x35
	.zero		2


	//----- nvinfo : EIATTR_PARAM_CBANK
	.align		4
        /*000c*/ 	.byte	0x04, 0x0a
        /*000e*/ 	.short	(.L_6385 - .L_6384)
	.align		4
.L_6384:
        /*0010*/ 	.word	index@(.nv.constant0._ZN2at6native29vectorized_elementwise_kernelILi8EZNS0_50_GLOBAL__N__2680c7bb_12_PowKernel_cu_b2145a98_318429pow_tensor_scalar_kernel_implIiiEEvRNS_18TensorIteratorBaseET0_EUliE0_St5arrayIPcLm2EEEEviS6_T1_)
        /*0014*/ 	.short	0x0160
        /*0016*/ 	.short	0x0020


	//----- nvinfo : EIATTR_CBANK_PARAM_SIZE
	.align		4
.L_6385:
        /*0018*/ 	.byte	0x03, 0x19
        /*001a*/ 	.short	0x0020


	//----- nvinfo : EIATTR_KPARAM_INFO
	.align		4
        /*001c*/ 	.byte	0x04, 0x17
        /*001e*/ 	.short	(.L_6387 - .L_6386)
.L_6386:
        /*0020*/ 	.word	0x00000000
        /*0024*/ 	.short	0x0002
        /*0026*/ 	.short	0x0010
        /*0028*/ 	.byte	0x00, 0xf0, 0x41, 0x00


	//----- nvinfo : EIATTR_KPARAM_INFO
	.align		4
.L_6387:
        /*002c*/ 	.byte	0x04, 0x17
        /*002e*/ 	.short	(.L_6389 - .L_6388)
.L_6388:
        /*0030*/ 	.word	0x00000000
        /*0034*/ 	.short	0x0001
        /*0036*/ 	.short	0x0008
        /*0038*/ 	.byte	0x00, 0xf0, 0x21, 0x00


	//----- nvinfo : EIATTR_KPARAM_INFO
	.align		4
.L_6389:
        /*003c*/ 	.byte	0x04, 0x17
        /*003e*/ 	.short	(.L_6391 - .L_6390)
.L_6390:
        /*0040*/ 	.word	0x00000000
        /*0044*/ 	.short	0x0000
        /*0046*/ 	.short	0x0000
        /*0048*/ 	.byte	0x00, 0xf0, 0x11, 0x00


	//----- nvinfo : EIATTR_MAXREG_COUNT
	.align		4
.L_6391:
        /*004c*/ 	.byte	0x03, 0x1b
        /*004e*/ 	.short	0x00ff


	//----- nvinfo : EIATTR_MERCURY_ISA_VERSION
	.align		4
        /*0050*/ 	.byte	0x03, 0x5f
        /*0052*/ 	.short	0x0000


	//----- nvinfo : EIATTR_EXIT_INSTR_OFFSETS
	.align		4
        /*0054*/ 	.byte	0x04, 0x1c
        /*0056*/ 	.short	(.L_6393 - .L_6392)


	//   ....[0]....
.L_6392:
        /*0058*/ 	.word	0x00000010


	//----- nvinfo : EIATTR_MAX_THREADS
	.align		4
.L_6393:
        /*005c*/ 	.byte	0x04, 0x05
        /*005e*/ 	.short	(.L_6395 - .L_6394)
.L_6394:
        /*0060*/ 	.word	0x00000080
        /*0064*/ 	.word	0x00000001
        /*0068*/ 	.word	0x00000001
.L_6395:


//--------------------- .nv.info._ZN2at6native18elementwise_kernelILi128ELi4EZNS0_15gpu_kernel_implIZNS0_50_GLOBAL__N__2680c7bb_12_PowKernel_cu_b2145a98_318429pow_tensor_scalar_kernel_implIiiEEvRNS_18TensorIteratorBaseET0_EUliE_EEvS6_RKT_EUliE_EEviT1_ --------------------------
	.section	.nv.info._ZN2at6native18elementwise_kernelILi128ELi4EZNS0_15gpu_kernel_implIZNS0_50_GLOBAL__N__2680c7bb_12_PowKernel_cu_b2145a98_318429pow_tensor_scalar_kernel_implIiiEEvRNS_18TensorIteratorBaseET0_EUliE_EEvS6_RKT_EUliE_EEviT1_,"",@"SHT_CUDA_INFO"
	.sectionflags	@""
	.align	4


	//----- nvinfo : EIATTR_CUDA_API_VERSION
	.align		4
        /*0000*/ 	.byte	0x04, 0x37
        /*0002*/ 	.short	(.L_6397 - .L_6396)
.L_6396:
        /*0004*/ 	.word	0x00000082


	//----- nvinfo : EIATTR_SW2861232_WAR
	.align		4
.L_6397:
        /*0008*/ 	.byte	0x01, 0x35
	.zero		2


	//----- nvinfo : EIATTR_PARAM_CBANK
	.align		4
        /*000c*/ 	.byte	0x04, 0x0a
        /*000e*/ 	.short	(.L_6399 - .L_6398)
	.align		4
.L_6398:
        /*0010*/ 	.word	index@(.nv.constant0._ZN2at6native18elementwise_kernelILi128ELi4EZNS0_15gpu_kernel_implIZNS0_50_GLOBAL__N__2680c7bb_12_PowKernel_cu_b2145a98_318429pow_tensor_scalar_kernel_implIiiEEvRNS_18TensorIteratorBaseET0_EUliE_EEvS6_RKT_EUliE_EEviT1_)
        /*0014*/ 	.short	0x0160
        /*0016*/ 	.short	0x0228


	//----- nvinfo : EIATTR_CBANK_PARAM_SIZE
	.align		4
.L_6399:
        /*0018*/ 	.byte	0x03, 0x19
        /*001a*/ 	.short	0x0228


	//----- nvinfo : EIATTR_KPARAM_INFO
	.align		4
        /*001c*/ 	.byte	0x04, 0x17
        /*001e*/ 	.short	(.L_6401 - .L_6400)
.L_6400:
        /*0020*/ 	.word	0x00000000
        /*0024*/ 	.short	0x0001
        /*0026*/ 	.short	0x0008
        /*0028*/ 	.byte	0x00, 0xf0, 0x81, 0x08


	//----- nvinfo : EIATTR_KPARAM_INFO
	.align		4
.L_6401:
        /*002c*/ 	.byte	0x04, 0x17
        /*002e*/ 	.short	(.L_6403 - .L_6402)
.L_6402:
        /*0030*/ 	.word	0x00000000
        /*0034*/ 	.short	0x0000
        /*0036*/ 	.short	0x0000
        /*0038*/ 	.byte	0x00, 0xf0, 0x11, 0x00


	//----- nvinfo : EIATTR_MAXREG_COUNT
	.align		4
.L_6403:
        /*003c*/ 	.byte	0x03, 0x1b
        /*003e*/ 	.short	0x0080


	//----- nvinfo : EIATTR_EXTERNS
	.align		4
        /*0040*/ 	.byte	0x04, 0x0f
        /*0042*/ 	.short	(.L_6405 - .L_6404)


	//   ....[0]....
	.align		4
.L_6404:
        /*0044*/ 	.word	index@(__assertfail)


	//----- nvinfo : EIATTR_MERCURY_ISA_VERSION
	.align		4
.L_6405:
        /*0048*/ 	.byte	0x03, 0x5f
        /*004a*/ 	.short	0x0000


	//----- nvinfo : EIATTR_SYSCALL_OFFSETS
	.align		4
        /*004c*/ 	.byte	0x04, 0x46
        /*004e*/ 	.short	(.L_6407 - .L_6406)


	//   ....[0]....
.L_6406:
        /*0050*/ 	.word	0x00001cb0


	//   ....[1]....
        /*0054*/ 	.word	0x00002b20


	//   ....[2]....
        /*0058*/ 	.word	0x00004810


	//   ....[3]....
        /*005c*/ 	.word	0x00005680


	//   ....[4]....
        /*0060*/ 	.word	0x00007340


	//   ....[5]....
        /*0064*/ 	.word	0x000081b0


	//   ....[6]....
        /*0068*/ 	.word	0x00009e80


	//   ....[7]....
        /*006c*/ 	.word	0x0000acf0


	//----- nvinfo : EIATTR_EXIT_INSTR_OFFSETS
	.align		4
.L_6407:
        /*0070*/ 	.byte	0x04, 0x1c
        /*0072*/ 	.short	(.L_6409 - .L_6408)


	//   ....[0]....
.L_6408:
        /*0074*/ 	.word	0x00008240


	//   ....[1]....
        /*0078*/ 	.word	0x00009fb0


	//   ....[2]....
        /*007c*/ 	.word	0x00009fd0


	//   ....[3]....
        /*0080*/ 	.word	0x0000a060


	//   ....[4]....
        /*0084*/ 	.word	0x0000a080


	//   ....[5]....
        /*0088*/ 	.word	0x0000a0a0


	//   ....[6]....
        /*008c*/ 	.word	0x0000a130


	//   ....[7]....
        /*0090*/ 	.word	0x0000a170


	//   ....[8]....
        /*0094*/ 	.word	0x0000a210


	//   ....[9]....
        /*0098*/ 	.word	0x0000a260


	//   ....[10]....
        /*009c*/ 	.word	0x0000a290


	//   ....[11]....
        /*00a0*/ 	.word	0x0000a350


	//   ....[12]....
        /*00a4*/ 	.word	0x0000a390


	//   ....[13]....
        /*00a8*/ 	.word	0x0000a520


	//   ....[14]....
        /*00ac*/ 	.word	0x0000a680


	//   ....[15]....
        /*00b0*/ 	.word	0x0000a6c0


	//   ....[16]....
        /*00b4*/ 	.word	0x0000a760


	//   ....[17]....
        /*00b8*/ 	.word	0x0000a8e0


	//   ....[18]....
        /*00bc*/ 	.word	0x0000aa60


	//   ....[19]....
        /*00c0*/ 	.word	0x0000abc0


	//   ....[20]....
        /*00c4*/ 	.word	0x0000ad00


	//   ....[21]....
        /*00c8*/ 	.word	0x0000ad30


	//   ....[22]....
        /*00cc*/ 	.word	0x0000ad50


	//----- nvinfo : EIATTR_MAX_THREADS
	.align		4
.L_6409:
        /*00d0*/ 	.byte	0x04, 0x05
        /*00d2*/ 	.short	(.L_6411 - .L_6410)
.L_6410:
        /*00d4*/ 	.word	0x00000080
        /*00d8*/ 	.word	0x00000001
        /*00dc*/ 	.word	0x00000001


	//----- nvinfo : EIATTR_CRS_STACK_SIZE
	.align		4
.L_6411:
        /*00e0*/ 	.byte	0x04, 0x1e
        /*00e2*/ 	.short	(.L_6413 - .L_6412)
.L_6412:
        /*00e4*/ 	.word	0x00000000
.L_6413:


//--------------------- .nv.info._ZN2at6native27unrolled_elementwise_kernelIZNS0_50_GLOBAL__N__2680c7bb_12_PowKernel_cu_b2145a98_318429pow_tensor_scalar_kernel_implIiiEEvRNS_18TensorIteratorBaseET0_EUliE_St5arrayIPcLm2EELi4E23TrivialOffsetCalculatorILi1EjESC_NS0_6memory12LoadWithCastILi1EEENSD_13StoreWithCastILi1EEEEEviT_S6_T2_T3_T4_T5_ --------------------------
	.section	.nv.info._ZN2at6native27unrolled_elementwise_kernelIZNS0_50_GLOBAL__N__2680c7bb_12_PowKernel_cu_b2145a98_318429pow_tensor_scalar_kernel_implIiiEEvRNS_18TensorIteratorBaseET0_EUliE_St5arrayIPcLm2EELi4E23TrivialOffsetCalculatorILi1EjESC_NS0_6memory12LoadWithCastILi1EEENSD_13StoreWithCastILi1EEEEEviT_S6_T2_T3_T4_T5_,"",@"SHT_CUDA_INFO"
	.sectionflags	@""
	.align	4


	//----- nvinfo : EIATTR_CUDA_API_VERSION
	.align		4
        /*0000*/ 	.byte	0x04, 0x37
        /*0002*/ 	.short	(.L_6415 - .L_6414)
.L_6414:
        /*0004*/ 	.word	0x00000082


	//----- nvinfo : EIATTR_SW2861232_WAR
	.align		4
.L_6415:
        /*0008*/ 	.byte	0x01, 0x35
	.zero		2


	//----- nvinfo : EIATTR_PARAM_CBANK
	.align		4
        /*000c*/ 	.byte	0x04, 0x0a
        /*000e*/ 	.short	(.L_6417 - .L_6416)
	.align		4
.L_6416:
        /*0010*/ 	.word	index@(.nv.constant0._ZN2at6native27unrolled_elementwise_kernelIZNS0_50_GLOBAL__N__2680c7bb_12_PowKernel_cu_b2145a98_318429pow_tensor_scalar_kernel_implIiiEEvRNS_18TensorIteratorBaseET0_EUliE_St5arrayIPcLm2EELi4E23TrivialOffsetCalculatorILi1EjESC_NS0_6memory12LoadWithCastILi1EEENSD_13StoreWithCastILi1EEEEEviT_S6_T2_T3_T4_T5_)
        /*0014*/ 	.short	0x0160
        /*0016*/ 	.short	0x0034


	//----- nvinfo : EIATTR_CBANK_PARAM_SIZE
	.align		4
.L_6417:
        /*0018*/ 	.byte	0x03, 0x19
        /*001a*/ 	.short	0x0034


	//----- nvinfo : EIATTR_KPARAM_INFO
	.align		4
        /*001c*/ 	.byte	0x04, 0x17
        /*001e*/ 	.short	(.L_6419 - .L_6418)
.L_6418:
        /*0020*/ 	.word	0x00000000
        /*0024*/ 	.short	0x0006
        /*0026*/ 	.short	0x002c
        /*0028*/ 	.byte	0x00, 0xf0, 0x21, 0x00


	//----- nvinfo : EIATTR_KPARAM_INFO
	.align		4
.L_6419:
        /*002c*/ 	.byte	0x04, 0x17
        /*002e*/ 	.short	(.L_6421 - .L_6420)
.L_6420:
        /*0030*/ 	.word	0x00000000
        /*0034*/ 	.short	0x0005
        /*0036*/ 	.short	0x0024
        /*0038*/ 	.byte	0x00, 0xf0, 0x21, 0x00


	//----- nvinfo : EIATTR_KPARAM_INFO
	.align		4
.L_6421:
        /*003c*/ 	.byte	0x04, 0x17
        /*003e*/ 	.short	(.L_6423 - .L_6422)
.L_6422:
        /*0040*/ 	.word	0x00000000
        /*0044*/ 	.short	0x0004
        /*0046*/ 	.short	0x0021
        /*0048*/ 	.byte	0x00, 0xf0, 0x05, 0x00


	//----- nvinfo : EIATTR_KPARAM_INFO
	.align		4
.L_6423:
        /*004c*/ 	.byte	0x04, 0x17
        /*004e*/ 	.short	(.L_6425 - .L_6424)
.L_6424:
        /*0050*/ 	.word	0x00000000
        /*0054*/ 	.short	0x0003
        /*0056*/ 	.short	0x0020
        /*0058*/ 	.byte	0x00, 0xf0, 0x05, 0x00


	//----- nvinfo : EIATTR_KPARAM_INFO
	.align		4
.L_6425:
        /*005c*/ 	.byte	0x04, 0x17
        /*005e*/ 	.short	(.L_6427 - .L_6426)
.L_6426:
        /*0060*/ 	.word	0x00000000
        /*0064*/ 	.short	0x0002
        /*0066*/ 	.short	0x0010
        /*0068*/ 	.byte	0x00, 0xf0, 0x41, 0x00


	//----- nvinfo : EIATTR_KPARAM_INFO
	.align		4
.L_6427:
        /*006c*/ 	.byte	0x04, 0x17
        /*006e*/ 	.short	(.L_6429 - .L_6428)
.L_6428:
        /*0070*/ 	.word	0x00000000
        /*0074*/ 	.short	0x0001
        /*0076*/ 	.short	0x0008
        /*0078*/ 	.byte	0x00, 0xf0, 0x21, 0x00


	//----- nvinfo : EIATTR_KPARAM_INFO
	.align		4
.L_6429:
        /*007c*/ 	.byte	0x04, 0x17
        /*007e*/ 	.short	(.L_6431 - .L_6430)
.L_6430:
        /*0080*/ 	.word	0x00000000
        /*0084*/ 	.short	0x0000
        /*0086*/ 	.short	0x0000
        /*0088*/ 	.byte	0x00, 0xf0, 0x11, 0x00


	//----- nvinfo : EIATTR_MAXREG_COUNT
	.align		4
.L_6431:
        /*008c*/ 	.byte	0x03, 0x1b
        /*008e*/ 	.short	0x00ff


	//----- nvinfo : EIATTR_EXTERNS
	.align		4
        /*0090*/ 	.byte	0x04, 0x0f
        /*0092*/ 	.short	(.L_6433 - .L_6432)


	//   ....[0]....
	.align		4
.L_6432:
        /*0094*/ 	.word	index@(__assertfail)


	//----- nvinfo : EIATTR_MERCURY_ISA_VERSION
	.align		4
.L_6433:
        /*0098*/ 	.byte	0x03, 0x5f
        /*009a*/ 	.short	0x0000


	//----- nvinfo : EIATTR_SYSCALL_OFFSETS
	.align		4
        /*009c*/ 	.byte	0x04, 0x46
        /*009e*/ 	.short	(.L_6435 - .L_6434)


	//   ....[0]....
.L_6434:
        /*00a0*/ 	.word	0x00000eb0


	//   ....[1]....
        /*00a4*/ 	.word	0x00001d50


	//   ....[2]....
        /*00a8*/ 	.word	0x00002bf0


	//   ....[3]....
        /*00ac*/ 	.word	0x00003a60


	//   ....[4]....
        /*00b0*/ 	.word	0x000049d0


	//   ....[5]....
        /*00b4*/ 	.word	0x000058d0


	//   ....[6]....
        /*00b8*/ 	.word	0x000067b0


	//   ....[7]....
        /*00bc*/ 	.word	0x00007690


	//----- nvinfo : EIATTR_EXIT_INSTR_OFFSETS
	.align		4
.L_6435:
        /*00c0*/ 	.byte	0x04, 0x1c
        /*00c2*/ 	.short	(.L_6437 - .L_6436)


	//   ....[0]....
.L_6436:
        /*00c4*/ 	.word	0x00006840


	//   ....[1]....
        /*00c8*/ 	.word	0x00006950


	//   ....[2]....
        /*00cc*/ 	.word	0x00006970


	//   ....[3]....
        /*00d0*/ 	.word	0x00006a00


	//   ....[4]....
        /*00d4*/ 	.word	0x00006a20


	//   ....[5]....
        /*00d8*/ 	.word	0x00006a40


	//   ....[6]....
        /*00dc*/ 	.word	0x00006ad0


	//   ....[7]....
        /*00e0*/ 	.word	0x00006b10


	//   ....[8]....
        /*00e4*/ 	.word	0x00006bb0


	//   ....[9]....
        /*00e8*/ 	.word	0x00006c00


	//   ....[10]....
        /*00ec*/ 	.word	0x00006c30


	//   ....[11]....
        /*00f0*/ 	.word	0x00006cf0


	//   ....[12]....
        /*00f4*/ 	.word	0x00006d30


	//   ....[13]....
        /*00f8*/ 	.word	0x00006ec0


	//   ....[14]....
        /*00fc*/ 	.word	0x00007020


	//   ....[15]....
        /*0100*/ 	.word	0x00007060


	//   ....[16]....
        /*0104*/ 	.word	0x00007100


	//   ....[17]....
        /*0108*/ 	.word	0x00007280


	//   ....[18]....
        /*010c*/ 	.word	0x00007400


	//   ....[19]....
        /*0110*/ 	.word	0x00007560


	//   ....[20]....
        /*0114*/ 	.word	0x000076a0


	//   ....[21]....
        /*0118*/ 	.word	0x000076d0


	//   ....[22]....
        /*011c*/ 	.word	0x000076f0


	//----- nvinfo : EIATTR_MAX_THREADS
	.align		4
.L_6437:
        /*0120*/ 	.byte	0x04, 0x05
        /*0122*/ 	.short	(.L_6439 - .L_6438)
.L_6438:
        /*0124*/ 	.word	0x00000080
        /*0128*/ 	.word	0x00000001
        /*012c*/ 	.word	0x00000001


	//----- nvinfo : EIATTR_CRS_STACK_SIZE
	.align		4
.L_6439:
        /*0130*/ 	.byte	0x04, 0x1e
        /*0132*/ 	.short	(.L_6441 - .L_6440)
.L_6440:
        /*0134*/ 	.word	0x00000000
.L_6441:


//--------------------- .nv.info._ZN2at6native18elementwise_kernelILi128ELi2EZNS0_22gpu_kernel_impl_nocastIZNS0_50_GLOBAL__N__2680c7bb_12_PowKernel_cu_b2145a98_318429pow_tensor_scalar_kernel_implIiiEEvRNS_18TensorIteratorBaseET0_EUliE_EEvS6_RKT_EUliE_EEviT1_ --------------------------
	.section	.nv.info._ZN2at6native18elementwise_kernelILi128ELi2EZNS0_22gpu_kernel_impl_nocastIZNS0_50_GLOBAL__N__2680c7bb_12_PowKernel_cu_b2145a98_318429pow_tensor_scalar_kernel_implIiiEEvRNS_18TensorIteratorBaseET0_EUliE_EEvS6_RKT_EUliE_EEviT1_,"",@"SHT_CUDA_INFO"
	.sectionflags	@""
	.align	4


	//----- nvinfo : EIATTR_CUDA_API_VERSION
	.align		4
        /*0000*/ 	.byte	0x04, 0x37
        /*0002*/ 	.short	(.L_6443 - .L_6442)
.L_6442:
        /*0004*/ 	.word	0x00000082


	//----- nvinfo : EIATTR_SW2861232_WAR
	.align		4
.L_6443:
        /*0008*/ 	.byte	0x01, 0x35
	.zero		2


	//----- nvinfo : EIATTR_PARAM_CBANK
	.align		4
        /*000c*/ 	.byte	0x04, 0x0a
        /*000e*/ 	.short	(.L_6445 - .L_6444)
	.align		4
.L_6444:
        /*0010*/ 	.word	index@(.nv.constant0._ZN2at6native18elementwise_kernelILi128ELi2EZNS0_22gpu_kernel_impl_nocastIZNS0_50_GLOBAL__N__2680c7bb_12_PowKernel_cu_b2145a98_318429pow_tensor_scalar_kernel_implIiiEEvRNS_18TensorIteratorBaseET0_EUliE_EEvS6_RKT_EUliE_EEviT1_)
        /*0014*/ 	.short	0x0160
        /*0016*/ 	.short	0x0220


	//----- nvinfo : EIATTR_CBANK_PARAM_SIZE
	.align		4
.L_6445:
        /*0018*/ 	.byte	0x03, 0x19
        /*001a*/ 	.short	0x0220


	//----- nvinfo : EIATTR_KPARAM_INFO
	.align		4
        /*001c*/ 	.byte	0x04, 0x17
        /*001e*/ 	.short	(.L_6447 - .L_6446)
.L_6446:
        /*0020*/ 	.word	0x00000000
        /*0024*/ 	.short	0x0001
        /*0026*/ 	.short	0x0008
        /*0028*/ 	.byte	0x00, 0xf0, 0x61, 0x08


	//----- nvinfo : EIATTR_KPARAM_INFO
	.align		4
.L_6447:
        /*002c*/ 	.byte	0x04, 0x17
        /*002e*/ 	.short	(.L_6449 - .L_6448)
.L_6448:
        /*0030*/ 	.word	0x00000000
        /*0034*/ 	.short	0x0000
        /*0036*/ 	.short	0x0000
        /*0038*/ 	.byte	0x00, 0xf0, 0x11, 0x00


	//----- nvinfo : EIATTR_MAXREG_COUNT
	.align		4
.L_6449:
        /*003c*/ 	.byte	0x03, 0x1b
        /*003e*/ 	.short	0x0080


	//----- nvinfo : EIATTR_MERCURY_ISA_VERSION
	.align		4
        /*0040*/ 	.byte	0x03, 0x5f
        /*0042*/ 	.short	0x0000


	//----- nvinfo : EIATTR_EXIT_INSTR_OFFSETS
	.align		4
        /*0044*/ 	.byte	0x04, 0x1c
        /*0046*/ 	.short	(.L_6451 - .L_6450)


	//   ....[0]....
.L_6450:
        /*0048*/ 	.word	0x00000f60


	//   ....[1]....
        /*004c*/ 	.word	0x00001e20


	//----- nvinfo : EIATTR_MAX_THREADS
	.align		4
.L_6451:
        /*0050*/ 	.byte	0x04, 0x05
        /*0052*/ 	.short	(.L_6453 - .L_6452)
.L_6452:
        /*0054*/ 	.word	0x00000080
        /*0058*/ 	.word	0x00000001
        /*005c*/ 	.word	0x00000001


	//----- nvinfo : EIATTR_CRS_STACK_SIZE
	.align		4
.L_6453:
        /*0060*/ 	.byte	0x04, 0x1e
        /*0062*/ 	.short	(.L_6455 - .L_6454)
.L_6454:
        /*0064*/ 	.word	0x00000000
.L_6455:


//--------------------- .nv.info._ZN2at6native27unrolled_elementwise_kernelIZNS0_50_GLOBAL__N__2680c7bb_12_PowKernel_cu_b2145a98_318429pow_tensor_scalar_kernel_implIiiEEvRNS_18TensorIteratorBaseET0_EUliE_St5arrayIPcLm2EELi4E23TrivialOffsetCalculatorILi1EjESC_NS0_6memory15LoadWithoutCastENSD_16StoreWithoutCastEEEviT_S6_T2_T3_T4_T5_ --------------------------
	.section	.nv.info._ZN2at6native27unrolled_elementwise_kernelIZNS0_50_GLOBAL__N__2680c7bb_12_PowKernel_cu_b2145a98_318429pow_tensor_scalar_kernel_implIiiEEvRNS_18TensorIteratorBaseET0_EUliE_St5arrayIPcLm2EELi4E23TrivialOffsetCalculatorILi1EjESC_NS0_6memory15LoadWithoutCastENSD_16StoreWithoutCastEEEviT_S6_T2_T3_T4_T5_,"",@"SHT_CUDA_INFO"
	.sectionflags	@""
	.align	4


	//----- nvinfo : EIATTR_CUDA_API_VERSION
	.align		4
        /*0000*/ 	.byte	0x04, 0x37
        /*0002*/ 	.short	(.L_6457 - .L_6456)
.L_6456:
        /*0004*/ 	.word	0x00000082


	//----- nvinfo : EIATTR_SW2861232_WAR
	.align		4
.L_6457:
        /*0008*/ 	.byte	0x01, 0x35
	.zero		2


	//----- nvinfo : EIATTR_PARAM_CBANK
	.align		4
        /*000c*/ 	.byte	0x04, 0x0a
        /*000e*/ 	.short	(.L_6459 - .L_6458)
	.align		4
.L_6458:
        /*0010*/ 	.word	index@(.nv.constant0._ZN2at6native27unrolled_elementwise_kernelIZNS0_50_GLOBAL__N__2680c7bb_12_PowKernel_cu_b2145a98_318429pow_tensor_scalar_kernel_implIiiEEvRNS_18TensorIteratorBaseET0_EUliE_St5arrayIPcLm2EELi4E23TrivialOffsetCalculatorILi1EjESC_NS0_6memory15LoadWithoutCastENSD_16StoreWithoutCastEEEviT_S6_T2_T3_T4_T5_)
        /*0014*/ 	.short	0x0160
        /*0016*/ 	.short	0x0024


	//----- nvinfo : EIATTR_CBANK_PARAM_SIZE
	.align		4
.L_6459:
        /*0018*/ 	.byte	0x03, 0x19
        /*001a*/ 	.short	0x0024


	//----- nvinfo : EIATTR_KPARAM_INFO
	.align		4
        /*001c*/ 	.byte	0x04, 0x17
        /*001e*/ 	.short	(.L_6461 - .L_6460)
.L_6460:
        /*0020*/ 	.word	0x00000000
        /*0024*/ 	.short	0x0006
        /*0026*/ 	.short	0x0023
        /*0028*/ 	.byte	0x00, 0xf0, 0x05, 0x00


	//----- nvinfo : EIATTR_KPARAM_INFO
	.align		4
.L_6461:
        /*002c*/ 	.byte	0x04, 0x17
        /*002e*/ 	.short	(.L_6463 - .L_6462)
.L_6462:
        /*0030*/ 	.word	0x00000000
        /*0034*/ 	.short	0x0005
        /*0036*/ 	.short	0x0022
        /*0038*/ 	.byte	0x00, 0xf0, 0x05, 0x00


	//----- nvinfo : EIATTR_KPARAM_INFO
	.align		4
.L_6463:
        /*003c*/ 	.byte	0x04, 0x17
        /*003e*/ 	.short	(.L_6465 - .L_6464)
.L_6464:
        /*0040*/ 	.word	0x00000000
        /*0044*/ 	.short	0x0004
        /*0046*/ 	.short	0x0021
        /*0048*/ 	.byte	0x00, 0xf0, 0x05, 0x00


	//----- nvinfo : EIATTR_KPARAM_INFO
	.align		4
.L_6465:
        /*004c*/ 	.byte	0x04, 0x17
        /*004e*/ 	.short	(.L_6467 - .L_6466)
.L_6466:
        /*0050*/ 	.word	0x00000000
        /*0054*/ 	.short	0x0003
        /*0056*/ 	.short	0x0020
        /*0058*/ 	.byte	0x00, 0xf0, 0x05, 0x00


	//----- nvinfo : EIATTR_KPARAM_INFO
	.align		4
.L_6467:
        /*005c*/ 	.byte	0x04, 0x17
        /*005e*/ 	.short	(.L_6469 - .L_6468)
.L_6468:
        /*0060*/ 	.word	0x00000000
        /*0064*/ 	.short	0x0002
        /*0066*/ 	.short	0x0010
        /*0068*/ 	.byte	0x00, 0xf0, 0x41, 0x00


	//----- nvinfo : EIATTR_KPARAM_INFO
	.align		4
.L_6469:
        /*006c*/ 	.byte	0x04, 0x17
        /*006e*/ 	.short	(.L_6471 - .L_6470)
.L_6470:
        /*0070*/ 	.word	0x00000000
        /*0074*/ 	.short	0x0001
        /*0076*/ 	.short	0x0008
        /*0078*/ 	.byte	0x00, 0xf0, 0x21, 0x00


	//----- nvinfo : EIATTR_KPARAM_INFO
	.align		4
.L_6471:
        /*007c*/ 	.byte	0x04, 0x17
        /*007e*/ 	.short	(.L_6473 - .L_6472)
.L_6472:
        /*0080*/ 	.word	0x00000000
        /*0084*/ 	.short	0x0000
        /*0086*/ 	.short	0x0000
        /*0088*/ 	.byte	0x00, 0xf0, 0x11, 0x00


	//----- nvinfo : EIATTR_MAXREG_COUNT
	.align		4
.L_6473:
        /*008c*/ 	.byte	0x03, 0x1b
        /*008e*/ 	.short	0x00ff


	//----- nvinfo : EIATTR_MERCURY_ISA_VERSION
	.align		4
        /*0090*/ 	.byte	0x03, 0x5f
        /*0092*/ 	.short	0x0000


	//----- nvinfo : EIATTR_EXIT_INSTR_OFFSETS
	.align		4
        /*0094*/ 	.byte	0x04, 0x1c
        /*0096*/ 	.short	(.L_6475 - .L_6474)


	//   ....[0]....
.L_6474:
        /*0098*/ 	.word	0x00000370


	//   ....[1]....
        /*009c*/ 	.word	0x000003d0


	//----- nvinfo : EIATTR_MAX_THREADS
	.align		4
.L_6475:
        /*00a0*/ 	.byte	0x04, 0x05
        /*00a2*/ 	.short	(.L_6477 - .L_6476)
.L_6476:
        /*00a4*/ 	.word	0x00000080
        /*00a8*/ 	.word	0x00000001
        /*00ac*/ 	.word	0x00000001


	//----- nvinfo : EIATTR_CRS_STACK_SIZE
	.align		4
.L_6477:
        /*00b0*/ 	.byte	0x04, 0x1e
        /*00b2*/ 	.short	(.L_6479 - .L_6478)
.L_6478:
        /*00b4*/ 	.word	0x00000000
.L_6479:


//--------------------- .nv.info._ZN2at6native29vectorized_elementwise_kernelILi2EZNS0_50_GLOBAL__N__2680c7bb_12_PowKernel_cu_b2145a98_318429pow_tensor_scalar_kernel_implIiiEEvRNS_18TensorIteratorBaseET0_EUliE_St5arrayIPcLm2EEEEviS6_T1_ --------------------------
	.section	.nv.info._ZN2at6native29vectorized_elementwise_kernelILi2EZNS0_50_GLOBAL__N__2680c7bb_12_PowKernel_cu_b2145a98_318429pow_tensor_scalar_kernel_implIiiEEvRNS_18TensorIteratorBaseET0_EUliE_St5arrayIPcLm2EEEEviS6_T1_,"",@"SHT_CUDA_INFO"
	.sectionflags	@""
	.align	4


	//----- nvinfo : EIATTR_CUDA_API_VERSION
	.align		4
        /*0000*/ 	.byte	0x04, 0x37
        /*0002*/ 	.short	(.L_6481 - .L_6480)
.L_6480:
        /*0004*/ 	.word	0x00000082


	//----- nvinfo : EIATTR_SW2861232_WAR
	.align		4
.L_6481:
        /*0008*/ 	.byte	0x01, 0x35
	.zero		2


	//----- nvinfo : EIATTR_PARAM_CBANK
	.align		4
        /*000c*/ 	.byte	0x04, 0x0a
        /*000e*/ 	.short	(.L_6483 - .L_6482)
	.align		4
.L_6482:
        /*0010*/ 	.word	index@(.nv.constant0._ZN2at6native29vectorized_elementwise_kernelILi2EZNS0_50_GLOBAL__N__2680c7bb_12_PowKernel_cu_b2145a98_318429pow_tensor_scalar_kernel_implIiiEEvRNS_18TensorIteratorBaseET0_EUliE_St5arrayIPcLm2EEEEviS6_T1_)
        /*0014*/ 	.short	0x0160
        /*0016*/ 	.short	0x0020


	//----- nvinfo : EIATTR_CBANK_PARAM_SIZE
	.align		4
.L_6483:
        /*0018*/ 	.byte	0x03, 0x19
        /*001a*/ 	.short	0x0020


	//----- nvinfo : EIATTR_KPARAM_INFO
	.align		4
        /*001c*/ 	.byte	0x04, 0x17
        /*001e*/ 	.short	(.L_6485 - .L_6484)
.L_6484:
        /*0020*/ 	.word	0x00000000
        /*0024*/ 	.short	0x0002
        /*0026*/ 	.short	0x0010
        /*0028*/ 	.byte	0x00, 0xf0, 0x41, 0x00


	//----- nvinfo : EIATTR_KPARAM_INFO
	.align		4
.L_6485:
        /*002c*/ 	.byte	0x04, 0x17
        /*002e*/ 	.short	(.L_6487 - .L_6486)
.L_6486:
        /*0030*/ 	.word	0x00000000
        /*0034*/ 	.short	0x0001
        /*0036*/ 	.short	0x0008
        /*0038*/ 	.byte	0x00, 0xf0, 0x21, 0x00


	//----- nvinfo : EIATTR_KPARAM_INFO
	.align		4
.L_6487:
        /*003c*/ 	.byte	0x04, 0x17
        /*003e*/ 	.short	(.L_6489 - .L_6488)
.L_6488:
        /*0040*/ 	.word	0x00000000
        /*0044*/ 	.short	0x0000
        /*0046*/ 	.short	0x0000
        /*0048*/ 	.byte	0x00, 0xf0, 0x11, 0x00


	//----- nvinfo : EIATTR_MAXREG_COUNT
	.align		4
.L_6489:
        /*004c*/ 	.byte	0x03, 0x1b
        /*004e*/ 	.short	0x00ff


	//----- nvinfo : EIATTR_MERCURY_ISA_VERSION
	.align		4
        /*0050*/ 	.byte	0x03, 0x5f
        /*0052*/ 	.short	0x0000


	//----- nvinfo : EIATTR_EXIT_INSTR_OFFSETS
	.align		4
        /*0054*/ 	.byte	0x04, 0x1c
        /*0056*/ 	.short	(.L_6491 - .L_6490)


	//   ....[0]....
.L_6490:
        /*0058*/ 	.word	0x000001d0


	//   ....[1]....
        /*005c*/ 	.word	0x000008f0


	//   ....[2]....
        /*0060*/ 	.word	0x00000950


	//----- nvinfo : EIATTR_MAX_THREADS
	.align		4
.L_6491:
        /*0064*/ 	.byte	0x04, 0x05
        /*0066*/ 	.short	(.L_6493 - .L_6492)
.L_6492:
        /*0068*/ 	.word	0x00000080
        /*006c*/ 	.word	0x00000001
        /*0070*/ 	.word	0x00000001


	//----- nvinfo : EIATTR_CRS_STACK_SIZE
	.align		4
.L_6493:
        /*0074*/ 	.byte	0x04, 0x1e
        /*0076*/ 	.short	(.L_6495 - .L_6494)
.L_6494:
        /*0078*/ 	.word	0x00000000
.L_6495:


//--------------------- .nv.info._ZN2at6native29vectorized_elementwise_kernelILi4EZNS0_50_GLOBAL__N__2680c7bb_12_PowKernel_cu_b2145a98_318429pow_tensor_scalar_kernel_implIiiEEvRNS_18TensorIteratorBaseET0_EUliE_St5arrayIPcLm2EEEEviS6_T1_ --------------------------
	.section	.nv.info._ZN2at6native29vectorized_elementwise_kernelILi4EZNS0_50_GLOBAL__N__2680c7bb_12_PowKernel_cu_b2145a98_318429pow_tensor_scalar_kernel_implIiiEEvRNS_18TensorIteratorBaseET0_EUliE_St5arrayIPcLm2EEEEviS6_T1_,"",@"SHT_CUDA_INFO"
	.sectionflags	@""
	.align	4


	//----- nvinfo : EIATTR_CUDA_API_VERSION
	.align		4
        /*0000*/ 	.byte	0x04, 0x37
        /*0002*/ 	.short	(.L_6497 - .L_6496)
.L_6496:
        /*0004*/ 	.word	0x00000082


	//----- nvinfo : EIATTR_SW2861232_WAR
	.align		4
.L_6497:
        /*0008*/ 	.byte	0x01, 0x35
	.zero		2


	//----- nvinfo : EIATTR_PARAM_CBANK
	.align		4
        /*000c*/ 	.byte	0x04, 0x0a
        /*000e*/ 	.short	(.L_6499 - .L_6498)
	.align		4
.L_6498:
        /*0010*/ 	.word	index@(.nv.constant0._ZN2at6native29vectorized_elementwise_kernelILi4EZNS0_50_GLOBAL__N__2680c7bb_12_PowKernel_cu_b2145a98_318429pow_tensor_scalar_kernel_implIiiEEvRNS_18TensorIteratorBaseET0_EUliE_St5arrayIPcLm2EEEEviS6_T1_)
        /*0014*/ 	.short	0x0160
        /*0016*/ 	.short	0x0020


	//----- nvinfo : EIATTR_CBANK_PARAM_SIZE
	.align		4
.L_6499:
        /*0018*/ 	.byte	0x03, 0x19
        /*001a*/ 	.short	0x0020


	//----- nvinfo : EIATTR_KPARAM_INFO
	.align		4
        /*001c*/ 	.byte	0x04, 0x17
        /*001e*/ 	.short	(.L_6501 - .L_6500)
.L_6500:
        /*0020*/ 	.word	0x00000000
        /*0024*/ 	.short	0x0002
        /*0026*/ 	.short	0x0010
        /*0028*/ 	.byte	0x00, 0xf0, 0x41, 0x00


	//----- nvinfo : EIATTR_KPARAM_INFO
	.align		4
.L_6501:
        /*002c*/ 	.byte	0x04, 0x17
        /*002e*/ 	.short	(.L_6503 - .L_6502)
.L_6502:
        /*0030*/ 	.word	0x00000000
        /*0034*/ 	.short	0x0001
        /*0036*/ 	.short	0x0008
        /*0038*/ 	.byte	0x00, 0xf0, 0x21, 0x00


	//----- nvinfo : EIATTR_KPARAM_INFO
	.align		4
.L_6503:
        /*003c*/ 	.byte	0x04, 0x17
        /*003e*/ 	.short	(.L_6505 - .L_6504)
.L_6504:
        /*0040*/ 	.word	0x00000000
        /*0044*/ 	.short	0x0000
        /*0046*/ 	.short	0x0000
        /*0048*/ 	.byte	0x00, 0xf0, 0x11, 0x00


	//----- nvinfo : EIATTR_MAXREG_COUNT
	.align		4
.L_6505:
        /*004c*/ 	.byte	0x03, 0x1b
        /*004e*/ 	.short	0x00ff


	//----- nvinfo : EIATTR_MERCURY_ISA_VERSION
	.align		4
        /*0050*/ 	.byte	0x03, 0x5f
        /*0052*/ 	.short	0x0000


	//----- nvinfo : EIATTR_EXIT_INSTR_OFFSETS
	.align		4
        /*0054*/ 	.byte	0x04, 0x1c
        /*0056*/ 	.short	(.L_6507 - .L_6506)


	//   ....[0]....
.L_6506:
        /*0058*/ 	.word	0x00000190


	//   ....[1]....
        /*005c*/ 	.word	0x000008b0


	//   ....[2]....
        /*0060*/ 	.word	0x00000910


	//----- nvinfo : EIATTR_MAX_THREADS
	.align		4
.L_6507:
        /*0064*/ 	.byte	0x04, 0x05
        /*0066*/ 	.short	(.L_6509 - .L_6508)
.L_6508:
        /*0068*/ 	.word	0x00000080
        /*006c*/ 	.word	0x00000001
        /*0070*/ 	.word	0x00000001


	//----- nvinfo : EIATTR_CRS_STACK_SIZE
	.align		4
.L_6509:
        /*0074*/ 	.byte	0x04, 0x1e
        /*0076*/ 	.short	(.L_6511 - .L_6510)
.L_6510:
        /*0078*/ 	.word	0x00000000
.L_6511:


//--------------------- .nv.info._ZN2at6native29vectorized_elementwise_kernelILi8EZNS0_50_GLOBAL__N__2680c7bb_12_PowKernel_cu_b2145a98_318429pow_tensor_scalar_kernel_implIiiEEvRNS_18TensorIteratorBaseET0_EUliE_St5arrayIPcLm2EEEEviS6_T1_ --------------------------
	.section	.nv.info._ZN2at6native29vectorized_elementwise_kernelILi8EZNS0_50_GLOBAL__N__2680c7bb_12_PowKernel_cu_b2145a98_318429pow_tensor_scalar_kernel_implIiiEEvRNS_18TensorIteratorBaseET0_EUliE_St5arrayIPcLm2EEEEviS6_T1_,"",@"SHT_CUDA_INFO"
	.sectionflags	@""
	.align	4


	//----- nvinfo : EIATTR_CUDA_API_VERSION
	.align		4
        /*0000*/ 	.byte	0x04, 0x37
        /*0002*/ 	.short	(.L_6513 - .L_6512)
.L_6512:
        /*0004*/ 	.word	0x00000082


	//----- nvinfo : EIATTR_SW2861232_WAR
	.align		4
.L_6513:
        /*0008*/ 	.byte	0x01, 0x35
	.zero		2


	//----- nvinfo : EIATTR_PARAM_CBANK
	.align		4
        /*000c*/ 	.byte	0x04, 0x0a
        /*000e*/ 	.short	(.L_6515 - .L_6514)
	.align		4
.L_6514:
        /*0010*/ 	.word	index@(.nv.constant0._ZN2at6native29vectorized_elementwise_kernelILi8EZNS0_50_GLOBAL__N__2680c7bb_12_PowKernel_cu_b2145a98_318429pow_tensor_scalar_kernel_implIiiEEvRNS_18TensorIteratorBaseET0_EUliE_St5arrayIPcLm2EEEEviS6_T1_)
        /*0014*/ 	.short	0x0160
        /*0016*/ 	.short	0x0020


	//----- nvinfo : EIATTR_CBANK_PARAM_SIZE
	.align		4
.L_6515:
        /*0018*/ 	.byte	0x03, 0x19
        /*001a*/ 	.short	0x0020


	//----- nvinfo : EIATTR_KPARAM_INFO
	.align		4
        /*001c*/ 	.byte	0x04, 0x17
        /*001e*/ 	.short	(.L_6517 - .L_6516)
.L_6516:
        /*0020*/ 	.word	0x00000000
        /*0024*/ 	.short	0x0002
        /*0026*/ 	.short	0x0010
        /*0028*/ 	.byte	0x00, 0xf0, 0x41, 0x00


	//----- nvinfo : EIATTR_KPARAM_INFO
	.align		4
.L_6517:
        /*002c*/ 	.byte	0x04, 0x17
        /*002e*/ 	.short	(.L_6519 - .L_6518)
.L_6518:
        /*0030*/ 	.word	0x00000000
        /*0034*/ 	.short	0x0001
        /*0036*/ 	.short	0x0008
        /*0038*/ 	.byte	0x00, 0xf0, 0x21, 0x00


	//----- nvinfo : EIATTR_KPARAM_INFO
	.align		4
.L_6519:
        /*003c*/ 	.byte	0x04, 0x17
        /*003e*/ 	.short	(.L_6521 - .L_6520)
.L_6520:
        /*0040*/ 	.word	0x00000000
        /*0044*/ 	.short	0x0000
        /*0046*/ 	.short	0x0000
        /*0048*/ 	.byte	0x00, 0xf0, 0x11, 0x00


	//----- nvinfo : EIATTR_MAXREG_COUNT
	.align		4
.L_6521:
        /*004c*/ 	.byte	0x03, 0x1b
        /*004e*/ 	.short	0x00ff


	//----- nvinfo : EIATTR_MERCURY_ISA_VERSION
	.align		4
        /*0050*/ 	.byte	0x03, 0x5f
        /*0052*/ 	.short	0x0000


	//----- nvinfo : EIATTR_EXIT_INSTR_OFFSETS
	.align		4
        /*0054*/ 	.byte	0x04, 0x1c
        /*0056*/ 	.short	(.L_6523 - .L_6522)


	//   ....[0]....
.L_6522:
        /*0058*/ 	.word	0x00000010


	//----- nvinfo : EIATTR_MAX_THREADS
	.align		4
.L_6523:
        /*005c*/ 	.byte	0x04, 0x05
        /*005e*/ 	.short	(.L_6525 - .L_6524)
.L_6524:
        /*0060*/ 	.word	0x00000080
        /*0064*/ 	.word	0x00000001
        /*0068*/ 	.word	0x00000001
.L_6525:


//--------------------- .nv.info._ZN2at6native18elementwise_kernelILi128ELi4EZNS0_15gpu_kernel_implIZNS0_50_GLOBAL__N__2680c7bb_12_PowKernel_cu_b2145a98_318429pow_tensor_scalar_kernel_implIaaEEvRNS_18TensorIteratorBaseET0_EUlaE2_EEvS6_RKT_EUliE_EEviT1_ --------------------------
	.section	.nv.info._ZN2at6native18elementwise_kernelILi128ELi4EZNS0_15gpu_kernel_implIZNS0_50_GLOBAL__N__2680c7bb_12_PowKernel_cu_b2145a98_318429pow_tensor_scalar_kernel_implIaaEEvRNS_18TensorIteratorBaseET0_EUlaE2_EEvS6_RKT_EUliE_EEviT1_,"",@"SHT_CUDA_INFO"
	.sectionflags	@""
	.align	4


	//----- nvinfo : EIATTR_CUDA_API_VERSION
	.align		4
        /*0000*/ 	.byte	0x04, 0x37
        /*0002*/ 	.short	(.L_6527 - .L_6526)
.L_6526:
        /*0004*/ 	.word	0x00000082


	//----- nvinfo : EIATTR_SW2861232_WAR
	.align		4
.L_6527:
        /*0008*/ 	.byte	0x01, 0x35
	.zero		2


	//----- nvinfo : EIATTR_PARAM_CBANK
	.align		4
        /*000c*/ 	.byte	0x04, 0x0a
        /*000e*/ 	.short	(.L_6529 - .L_6528)
	.align		4
.L_6528:
        /*0010*/ 	.word	index@(.nv.constant0._ZN2at6native18elementwise_kernelILi128ELi4EZNS0_15gpu_kernel_implIZNS0_50_GLOBAL__N__2680c7bb_12_PowKernel_cu_b2145a98_318429pow_tensor_scalar_kernel_implIaaEEvRNS_18TensorIteratorBaseET0_EUlaE2_EEvS6_RKT_EUliE_EEviT1_)
        /*0014*/ 	.short	0x0160
        /*0016*/ 	.short	0x0230


	//----- nvinfo : EIATTR_CBANK_PARAM_SIZE
	.align		4
.L_6529:
        /*0018*/ 	.byte	0x03, 0x19
        /*001a*/ 	.short	0x0230


	//----- nvinfo : EIATTR_KPARAM_INFO
	.align		4
        /*001c*/ 	.byte	0x04, 0x17
        /*001e*/ 	.short	(.L_6531 - .L_6530)
.L_6530:
        /*0020*/ 	.word	0x00000000
        /*0024*/ 	.short	0x0001
        /*0026*/ 	.short	0x0008
        /*0028*/ 	.byte	0x00, 0xf0, 0xa1, 0x08


	//----- nvinfo : EIATTR_KPARAM_INFO
	.align		4
.L_6531:
        /*002c*/ 	.byte	0x04, 0x17
        /*002e*/ 	.short	(.L_6533 - .L_6532)
.L_6532:
        /*0030*/ 	.word	0x00000000
        /*0034*/ 	.short	0x0000
        /*0036*/ 	.short	0x0000
        /*0038*/ 	.byte	0x00, 0xf0, 0x11, 0x00


	//----- nvinfo : EIATTR_MAXREG_COUNT
	.align		4
.L_6533:
        /*003c*/ 	.byte	0x03, 0x1b
        /*003e*/ 	.short	0x0080


	//----- nvinfo : EIATTR_EXTERNS
	.align		4
        /*0040*/ 	.byte	0x04, 0x0f
        /*0042*/ 	.short	(.L_6535 - .L_6534)


	//   ....[0]....
	.align		4
.L_6534:
        /*0044*/ 	.word	index@(__assertfail)


	//----- nvinfo : EIATTR_MERCURY_ISA_VERSION
	.align		4
.L_6535:
        /*0048*/ 	.byte	0x03, 0x5f
        /*004a*/ 	.short	0x0000


	//----- nvinfo : EIATTR_SYSCALL_OFFSETS
	.align		4
        /*004c*/ 	.byte	0x04, 0x46
        /*004e*/ 	.short	(.L_6537 - .L_6536)


	//   ....[0]....
.L_6536:
        /*0050*/ 	.word	0x00001d10


	//   ....[1]....
        /*0054*/ 	.word	0x00003040


	//   ....[2]....
        /*0058*/ 	.word	0x00004de0


	//   ....[3]....
        /*005c*/ 	.word	0x00006110


	//   ....[4]....
        /*0060*/ 	.word	0x00007e80


	//   ....[5]....
        /*0064*/ 	.word	0x000091b0


	//   ....[6]....
        /*0068*/ 	.word	0x0000af30


	//   ....[7]....
        /*006c*/ 	.word	0x0000c260


	//----- nvinfo : EIATTR_EXIT_INSTR_OFFSETS
	.align		4
.L_6537:
        /*0070*/ 	.byte	0x04, 0x1c
        /*0072*/ 	.short	(.L_6539 - .L_6538)


	//   ....[0]....
.L_6538:
        /*0074*/ 	.word	0x00009290


	//   ....[1]....
        /*0078*/ 	.word	0x0000b440


	//   ....[2]....
        /*007c*/ 	.word	0x0000b460


	//   ....[3]....
        /*0080*/ 	.word	0x0000b520


	//   ....[4]....
        /*0084*/ 	.word	0x0000b560


	//   ....[5]....
        /*0088*/ 	.word	0x0000b5a0


	//   ....[6]....
        /*008c*/ 	.word	0x0000b630


	//   ....[7]....
        /*0090*/ 	.word	0x0000b670


	//   ....[8]....
        /*0094*/ 	.word	0x0000b710


	//   ....[9]....
        /*0098*/ 	.word	0x0000b760


	//   ....[10]....
        /*009c*/ 	.word	0x0000b7b0


	//   ....[11]....
        /*00a0*/ 	.word	0x0000b870


	//   ....[12]....
        /*00a4*/ 	.word	0x0000b8d0


	//   ....[13]....
        /*00a8*/ 	.word	0x0000ba60


	//   ....[14]....
        /*00ac*/ 	.word	0x0000bbc0


	//   ....[15]....
        /*00b0*/ 	.word	0x0000bc00


	//   ....[16]....
        /*00b4*/ 	.word	0x0000bcc0


	//   ....[17]....
        /*00b8*/ 	.word	0x0000be40


	//   ....[18]....
        /*00bc*/ 	.word	0x0000bfc0


	//   ....[19]....
        /*00c0*/ 	.word	0x0000c130


	//   ....[20]....
        /*00c4*/ 	.word	0x0000c270


	//   ....[21]....
        /*00c8*/ 	.word	0x0000c2d0


	//   ....[22]....
        /*00cc*/ 	.word	0x0000c310


	//----- nvinfo : EIATTR_MAX_THREADS
	.align		4
.L_6539:
        /*00d0*/ 	.byte	0x04, 0x05
        /*00d2*/ 	.short	(.L_6541 - .L_6540)
.L_6540:
        /*00d4*/ 	.word	0x00000080
        /*00d8*/ 	.word	0x00000001
        /*00dc*/ 	.word	0x00000001


	//----- nvinfo : EIATTR_CRS_STACK_SIZE
	.align		4
.L_6541:
        /*00e0*/ 	.byte	0x04, 0x1e
        /*00e2*/ 	.short	(.L_6543 - .L_6542)
.L_6542:
        /*00e4*/ 	.word	0x00000000
.L_6543:


//--------------------- .nv.info._ZN2at6native27unrolled_elementwise_kernelIZNS0_50_GLOBAL__N__2680c7bb_12_PowKernel_cu_b2145a98_318429pow_tensor_scalar_kernel_implIaaEEvRNS_18TensorIteratorBaseET0_EUlaE2_St5arrayIPcLm2EELi4E23TrivialOffsetCalculatorILi1EjESC_NS0_6memory12LoadWithCastILi1EEENSD_13StoreWithCastILi1EEEEEviT_S6_T2_T3_T4_T5_ --------------------------
	.section	.nv.info._ZN2at6native27unrolled_elementwise_kernelIZNS0_50_GLOBAL__N__2680c7bb_12_PowKernel_cu_b2145a98_318429pow_tensor_scalar_kernel_implIaaEEvRNS_18TensorIteratorBaseET0_EUlaE2_St5arrayIPcLm2EELi4E23TrivialOffsetCalculatorILi1EjESC_NS0_6memory12LoadWithCastILi1EEENSD_13StoreWithCastILi1EEEEEviT_S6_T2_T3_T4_T5_,"",@"SHT_CUDA_INFO"
	.sectionflags	@""
	.align	4


	//----- nvinfo : EIATTR_CUDA_API_VERSION
	.align		4
        /*0000*/ 	.byte	0x04, 0x37
        /*0002*/ 	.short	(.L_6545 - .L_6544)
.L_6544:
        /*0004*/ 	.word	0x00000082


	//----- nvinfo : EIATTR_SW2861232_WAR
	.align		4
.L_6545:
        /*0008*/ 	.byte	0x01, 0x35
	.zero		2


	//----- nvinfo : EIATTR_PARAM_CBANK
	.align		4
        /*000c*/ 	.byte	0x04, 0x0a
        /*000e*/ 	.short	(.L_6547 - .L_6546)
	.align		4
.L_6546:
        /*0010*/ 	.word	index@(.nv.constant0._ZN2at6native27unrolled_elementwise_kernelIZNS0_50_GLOBAL__N__2680c7bb_12_PowKernel_cu_b2145a98_318429pow_tensor_scalar_kernel_implIaaEEvRNS_18TensorIteratorBaseET0_EUlaE2_St5arrayIPcLm2EELi4E23TrivialOffsetCalculatorILi1EjESC_NS0_6memory12LoadWithCastILi1EEENSD_13StoreWithCastILi1EEEEEviT_S6_T2_T3_T4_T5_)
        /*0014*/ 	.short	0x0160
        /*0016*/ 	.short	0x003c


	//----- nvinfo : EIATTR_CBANK_PARAM_SIZE
	.align		4
.L_6547:
        /*0018*/ 	.byte	0x03, 0x19
        /*001a*/ 	.short	0x003c


	//----- nvinfo : EIATTR_KPARAM_INFO
	.align		4
        /*001c*/ 	.byte	0x04, 0x17
        /*001e*/ 	.short	(.L_6549 - .L_6548)
.L_6548:
        /*0020*/ 	.word	0x00000000
        /*0024*/ 	.short	0x0006
        /*0026*/ 	.short	0x0034
        /*0028*/ 	.byte	0x00, 0xf0, 0x21, 0x00


	//----- nvinfo : EIATTR_KPARAM_INFO
	.align		4
.L_6549:
        /*002c*/ 	.byte	0x04, 0x17
        /*002e*/ 	.short	(.L_6551 - .L_6550)
.L_6550:
        /*0030*/ 	.word	0x00000000
        /*0034*/ 	.short	0x0005
        /*0036*/ 	.short	0x002c
        /*0038*/ 	.byte	0x00, 0xf0, 0x21, 0x00


	//----- nvinfo : EIATTR_KPARAM_INFO
	.align		4
.L_6551:
        /*003c*/ 	.byte	0x04, 0x17
        /*003e*/ 	.short	(.L_6553 - .L_6552)
.L_6552:
        /*0040*/ 	.word	0x00000000
        /*0044*/ 	.short	0x0004
        /*0046*/ 	.short	0x0029
        /*0048*/ 	.byte	0x00, 0xf0, 0x05, 0x00


	//----- nvinfo : EIATTR_KPARAM_INFO
	.align		4
.L_6553:
        /*004c*/ 	.byte	0x04, 0x17
        /*004e*/ 	.short	(.L_6555 - .L_6554)
.L_6554:
        /*0050*/ 	.word	0x00000000
        /*0054*/ 	.short	0x0003
        /*0056*/ 	.short	0x0028
        /*0058*/ 	.byte	0x00, 0xf0, 0x05, 0x00


	//----- nvinfo : EIATTR_KPARAM_INFO
	.align		4
.L_6555:
        /*005c*/ 	.byte	0x04, 0x17
        /*005e*/ 	.short	(.L_6557 - .L_6556)
.L_6556:
        /*0060*/ 	.word	0x00000000
        /*0064*/ 	.short	0x0002
        /*0066*/ 	.short	0x0018
        /*0068*/ 	.byte	0x00, 0xf0, 0x41, 0x00


	//----- nvinfo : EIATTR_KPARAM_INFO
	.align		4
.L_6557:
        /*006c*/ 	.byte	0x04, 0x17
        /*006e*/ 	.short	(.L_6559 - .L_6558)
.L_6558:
        /*0070*/ 	.word	0x00000000
        /*0074*/ 	.short	0x0001
        /*0076*/ 	.short	0x0008
        /*0078*/ 	.byte	0x00, 0xf0, 0x41, 0x00


	//----- nvinfo : EIATTR_KPARAM_INFO
	.align		4
.L_6559:
        /*007c*/ 	.byte	0x04, 0x17
        /*007e*/ 	.short	(.L_6561 - .L_6560)
.L_6560:
        /*0080*/ 	.word	0x00000000
        /*0084*/ 	.short	0x0000
        /*0086*/ 	.short	0x0000
        /*0088*/ 	.byte	0x00, 0xf0, 0x11, 0x00


	//----- nvinfo : EIATTR_MAXREG_COUNT
	.align		4
.L_6561:
        /*008c*/ 	.byte	0x03, 0x1b
        /*008e*/ 	.short	0x00ff


	//----- nvinfo : EIATTR_EXTERNS
	.align		4
        /*0090*/ 	.byte	0x04, 0x0f
        /*0092*/ 	.short	(.L_6563 - .L_6562)


	//   ....[0]....
	.align		4
.L_6562:
        /*0094*/ 	.word	index@(__assertfail)


	//----- nvinfo : EIATTR_MERCURY_ISA_VERSION
	.align		4
.L_6563:
        /*0098*/ 	.byte	0x03, 0x5f
        /*009a*/ 	.short	0x0000


	//----- nvinfo : EIATTR_SYSCALL_OFFSETS
	.align		4
        /*009c*/ 	.byte	0x04, 0x46
        /*009e*/ 	.short	(.L_6565 - .L_6564)


	//   ....[0]....
.L_6564:
        /*00a0*/ 	.word	0x00000f20


	//   ....[1]....
        /*00a4*/ 	.word	0x00001e40


	//   ....[2]....
        /*00a8*/ 	.word	0x00002d70


	//   ....[3]....
        /*00ac*/ 	.word	0x00003c80


	//   ....[4]....
        /*00b0*/ 	.word	0x00005790


	//   ....[5]....
        /*00b4*/ 	.word	0x000067b0


	//   ....[6]....
        /*00b8*/ 	.word	0x000077b0


	//   ....[7]....
        /*00bc*/ 	.word	0x000087b0


	//----- nvinfo : EIATTR_EXIT_INSTR_OFFSETS
	.align		4
.L_6565:
        /*00c0*/ 	.byte	0x04, 0x1c
        /*00c2*/ 	.short	(.L_6567 - .L_6566)


	//   ....[0]....
.L_6566:
        /*00c4*/ 	.word	0x00007890


	//   ....[1]....
        /*00c8*/ 	.word	0x000079a0


	//   ....[2]....
        /*00cc*/ 	.word	0x000079c0


	//   ....[3]....
        /*00d0*/ 	.word	0x00007a80


	//   ....[4]....
        /*00d4*/ 	.word	0x00007ac0


	//   ....[5]....
        /*00d8*/ 	.word	0x00007b00


	//   ....[6]....
        /*00dc*/ 	.word	0x00007b90


	//   ....[7]....
        /*00e0*/ 	.word	0x00007bd0


	//   ....[8]....
        /*00e4*/ 	.word	0x00007c70


	//   ....[9]....
        /*00e8*/ 	.word	0x00007cc0


	//   ....[10]....
        /*00ec*/ 	.word	0x00007d10


	//   ....[11]....
        /*00f0*/ 	.word	0x00007dd0


	//   ....[12]....
        /*00f4*/ 	.word	0x00007e30


	//   ....[13]....
        /*00f8*/ 	.word	0x00007fc0


	//   ....[14]....
        /*00fc*/ 	.word	0x00008120


	//   ....[15]....
        /*0100*/ 	.word	0x00008160


	//   ....[16]....
        /*0104*/ 	.word	0x00008220


	//   ....[17]....
        /*0108*/ 	.word	0x000083a0


	//   ....[18]....
        /*010c*/ 	.word	0x00008520


	//   ....[19]....
        /*0110*/ 	.word	0x00008680


	//   ....[20]....
        /*0114*/ 	.word	0x000087c0


	//   ....[21]....
        /*0118*/ 	.word	0x00008820


	//   ....[22]....
        /*011c*/ 	.word	0x00008860


	//----- nvinfo : EIATTR_MAX_THREADS
	.align		4
.L_6567:
        /*0120*/ 	.byte	0x04, 0x05
        /*0122*/ 	.short	(.L_6569 - .L_6568)
.L_6568:
        /*0124*/ 	.word	0x00000080
        /*0128*/ 	.word	0x00000001
        /*012c*/ 	.word	0x00000001


	//----- nvinfo : EIATTR_CRS_STACK_SIZE
	.align		4
.L_6569:
        /*0130*/ 	.byte	0x04, 0x1e
        /*0132*/ 	.short	(.L_6571 - .L_6570)
.L_6570:
        /*0134*/ 	.word	0x00000000
.L_6571:


//--------------------- .nv.info._ZN2at6native18elementwise_kernelILi128ELi4EZNS0_22gpu_kernel_impl_nocastIZNS0_50_GLOBAL__N__2680c7bb_12_PowKernel_cu_b2145a98_318429pow_tensor_scalar_kernel_implIaaEEvRNS_18TensorIteratorBaseET0_EUlaE2_EEvS6_RKT_EUliE_EEviT1_ --------------------------
	.section	.nv.info._ZN2at6native18elementwise_kernelILi128ELi4EZNS0_22gpu_kernel_impl_nocastIZNS0_50_GLOBAL__N__2680c7bb_12_PowKernel_cu_b2145a98_318429pow_tensor_scalar_kernel_implIaaEEvRNS_18TensorIteratorBaseET0_EUlaE2_EEvS6_RKT_EUliE_EEviT1_,"",@"SHT_CUDA_INFO"
	.sectionflags	@""
	.align	4


	//----- nvinfo : EIATTR_CUDA_API_VERSION
	.align		4
        /*0000*/ 	.byte	0x04, 0x37
        /*0002*/ 	.short	(.L_6573 - .L_6572)
.L_6572:
        /*0004*/ 	.word	0x00000082


	//----- nvinfo : EIATTR_SW2861232_WAR
	.align		4
.L_6573:
        /*0008*/ 	.byte	0x01, 0x35
	.zero		2


	//----- nvinfo : EIATTR_PARAM_CBANK
	.align		4
        /*000c*/ 	.byte	0x04, 0x0a
        /*000e*/ 	.short	(.L_6575 - .L_6574)
	.align		4
.L_6574:
        /*0010*/ 	.word	index@(.nv.constant0._ZN2at6native18elementwise_kernelILi128ELi4EZNS0_22gpu_kernel_impl_nocastIZNS0_50_GLOBAL__N__2680c7bb_12_PowKernel_cu_b2145a98_318429pow_tensor_scalar_kernel_implIaaEEvRNS_18TensorIteratorBaseET0_EUlaE2_EEvS6_RKT_EUliE_EEviT1_)
        /*0014*/ 	.short	0x0160
        /*0016*/ 	.short	0x0228


	//----- nvinfo : EIATTR_CBANK_PARAM_SIZE
	.align		4
.L_6575:
        /*0018*/ 	.byte	0x03, 0x19
        /*001a*/ 	.short	0x0228


	//----- nvinfo : EIATTR_KPARAM_INFO
	.align		4
        /*001c*/ 	.byte	0x04, 0x17
        /*001e*/ 	.short	(.L_6577 - .L_6576)
.L_6576:
        /*0020*/ 	.word	0x00000000
        /*0024*/ 	.short	0x0001
        /*0026*/ 	.short	0x0008
        /*0028*/ 	.byte	0x00, 0xf0, 0x81, 0x08


	//----- nvinfo : EIATTR_KPARAM_INFO
	.align		4
.L_6577:
        /*002c*/ 	.byte	0x04, 0x17
        /*002e*/ 	.short	(.L_6579 - .L_6578)
.L_6578:
        /*0030*/ 	.word	0x00000000
        /*0034*/ 	.short	0x0000
        /*0036*/ 	.short	0x0000
        /*0038*/ 	.byte	0x00, 0xf0, 0x11, 0x00


	//----- nvinfo : EIATTR_MAXREG_COUNT
	.align		4
.L_6579:
        /*003c*/ 	.byte	0x03, 0x1b
        /*003e*/ 	.short	0x0080


	//----- nvinfo : EIATTR_MERCURY_ISA_VERSION
	.align		4
        /*0040*/ 	.byte	0x03, 0x5f
        /*0042*/ 	.short	0x0000


	//----- nvinfo : EIATTR_EXIT_INSTR_OFFSETS
	.align		4
        /*0044*/ 	.byte	0x04, 0x1c
        /*0046*/ 	.short	(.L_6581 - .L_6580)


	//   ....[0]....
.L_6580:
        /*0048*/ 	.word	0x00003740


	//   ....[1]....
        /*004c*/ 	.word	0x00004960


	//----- nvinfo : EIATTR_MAX_THREADS
	.align		4
.L_6581:
        /*0050*/ 	.byte	0x04, 0x05
        /*0052*/ 	.short	(.L_6583 - .L_6582)
.L_6582:
        /*0054*/ 	.word	0x00000080
        /*0058*/ 	.word	0x00000001
        /*005c*/ 	.word	0x00000001


	//----- nvinfo : EIATTR_CRS_STACK_SIZE
	.align		4
.L_6583:
        /*0060*/ 	.byte	0x04, 0x1e
        /*0062*/ 	.short	(.L_6585 - .L_6584)
.L_6584:
        /*0064*/ 	.word	0x00000000
.L_6585:


//--------------------- .nv.info._ZN2at6native27unrolled_elementwise_kernelIZNS0_50_GLOBAL__N__2680c7bb_12_PowKernel_cu_b2145a98_318429pow_tensor_scalar_kernel_implIaaEEvRNS_18TensorIteratorBaseET0_EUlaE2_St5arrayIPcLm2EELi4E23TrivialOffsetCalculatorILi1EjESC_NS0_6memory15LoadWithoutCastENSD_16StoreWithoutCastEEEviT_S6_T2_T3_T4_T5_ --------------------------
	.section	.nv.info._ZN2at6native27unrolled_elementwise_kernelIZNS0_50_GLOBAL__N__2680c7bb_12_PowKernel_cu_b2145a98_318429pow_tensor_scalar_kernel_implIaaEEvRNS_18TensorIteratorBaseET0_EUlaE2_St5arrayIPcLm2EELi4E23TrivialOffsetCalculatorILi1EjESC_NS0_6memory15LoadWithoutCastENSD_16StoreWithoutCastEEEviT_S6_T2_T3_T4_T5_,"",@"SHT_CUDA_INFO"
	.sectionflags	@""
	.align	4


	//----- nvinfo : EIATTR_CUDA_API_VERSION
	.align		4
        /*0000*/ 	.byte	0x04, 0x37
        /*0002*/ 	.short	(.L_6587 - .L_6586)
.L_6586:
        /*0004*/ 	.word	0x00000082


	//----- nvinfo : EIATTR_SW2861232_WAR
	.align		4
.L_6587:
        /*0008*/ 	.byte	0x01, 0x35
	.zero		2


	//----- nvinfo : EIATTR_PARAM_CBANK
	.align		4
        /*000c*/ 	.byte	0x04, 0x0a
        /*000e*/ 	.short	(.L_6589 - .L_6588)
	.align		4
.L_6588:
        /*0010*/ 	.word	index@(.nv.constant0._ZN2at6native27unrolled_elementwise_kernelIZNS0_50_GLOBAL__N__2680c7bb_12_PowKernel_cu_b2145a98_318429pow_tensor_scalar_kernel_implIaaEEvRNS_18TensorIteratorBaseET0_EUlaE2_St5arrayIPcLm2EELi4E23TrivialOffsetCalculatorILi1EjESC_NS0_6memory15LoadWithoutCastENSD_16StoreWithoutCastEEEviT_S6_T2_T3_T4_T5_)
        /*0014*/ 	.short	0x0160
        /*0016*/ 	.short	0x002c


	//----- nvinfo : EIATTR_CBANK_PARAM_SIZE
	.align		4
.L_6589:
        /*0018*/ 	.byte	0x03, 0x19
        /*001a*/ 	.short	0x002c


	//----- nvinfo : EIATTR_KPARAM_INFO
	.align		4
        /*001c*/ 	.byte	0x04, 0x17
        /*001e*/ 	.short	(.L_6591 - .L_6590)
.L_6590:
        /*0020*/ 	.word	0x00000000
        /*0024*/ 	.short	0x0006
        /*0026*/ 	.short	0x002b
        /*0028*/ 	.byte	0x00, 0xf0, 0x05, 0x00


	//----- nvinfo : EIATTR_KPARAM_INFO
	.align		4
.L_6591:
        /*002c*/ 	.byte	0x04, 0x17
        /*002e*/ 	.short	(.L_6593 - .L_6592)
.L_6592:
        /*0030*/ 	.word	0x00000000
        /*0034*/ 	.short	0x0005
        /*0036*/ 	.short	0x002a
        /*0038*/ 	.byte	0x00, 0xf0, 0x05, 0x00


	//----- nvinfo : EIATTR_KPARAM_INFO
	.align		4
.L_6593:
        /*003c*/ 	.byte	0x04, 0x17
        /*003e*/ 	.short	(.L_6595 - .L_6594)
.L_6594:
        /*0040*/ 	.word	0x00000000
        /*0044*/ 	.short	0x0004
        /*0046*/ 	.short	0x0029
        /*0048*/ 	.byte	0x00, 0xf0, 0x05, 0x00


	//----- nvinfo : EIATTR_KPARAM_INFO
	.align		4
.L_6595:
        /*004c*/ 	.byte	0x04, 0x17
        /*004e*/ 	.short	(.L_6597 - .L_6596)
.L_6596:
        /*0050*/ 	.word	0x00000000
        /*0054*/ 	.short	0x0003
        /*0056*/ 	.short	0x0028
        /*0058*/ 	.byte	0x00, 0xf0, 0x05, 0x00


	//----- nvinfo : EIATTR_KPARAM_INFO
	.align		4
.L_6597:
        /*005c*/ 	.byte	0x04, 0x17
        /*005e*/ 	.short	(.L_6599 - .L_6598)
.L_6598:
        /*0060*/ 	.word	0x00000000
        /*0064*/ 	.short	0x0002
        /*0066*/ 	.short	0x0018
        /*0068*/ 	.byte	0x00, 0xf0, 0x41, 0x00


	//----- nvinfo : EIATTR_KPARAM_INFO
	.align		4
.L_6599:
        /*006c*/ 	.byte	0x04, 0x17
        /*006e*/ 	.short	(.L_6601 - .L_6600)
.L_6600:
        /*0070*/ 	.word	0x00000000
        /*0074*/ 	.short	0x0001
        /*0076*/ 	.short	0x0008
        /*0078*/ 	.byte	0x00, 0xf0, 0x41, 0x00


	//----- nvinfo : EIATTR_KPARAM_INFO
	.align		4
.L_6601:
        /*007c*/ 	.byte	0x04, 0x17
        /*007e*/ 	.short	(.L_6603 - .L_6602)
.L_6602:
        /*0080*/ 	.word	0x00000000
        /*0084*/ 	.short	0x0000
        /*0086*/ 	.short	0x0000
        /*0088*/ 	.byte	0x00, 0xf0, 0x11, 0x00


	//----- nvinfo : EIATTR_MAXREG_COUNT
	.align		4
.L_6603:
        /*008c*/ 	.byte	0x03, 0x1b
        /*008e*/ 	.short	0x00ff


	//----- nvinfo : EIATTR_MERCURY_ISA_VERSION
	.align		4
        /*0090*/ 	.byte	0x03, 0x5f
        /*0092*/ 	.short	0x0000


	//----- nvinfo : EIATTR_EXIT_INSTR_OFFSETS
	.align		4
        /*0094*/ 	.byte	0x04, 0x1c
        /*0096*/ 	.short	(.L_6605 - .L_6604)


	//   ....[0]....
.L_6604:
        /*0098*/ 	.word	0x00000e90


	//   ....[1]....
        /*009c*/ 	.word	0x00000ee0


	//----- nvinfo : EIATTR_MAX_THREADS
	.align		4
.L_6605:
        /*00a0*/ 	.byte	0x04, 0x05
        /*00a2*/ 	.short	(.L_6607 - .L_6606)
.L_6606:
        /*00a4*/ 	.word	0x00000080
        /*00a8*/ 	.word	0x00000001
        /*00ac*/ 	.word	0x00000001


	//----- nvinfo : EIATTR_CRS_STACK_SIZE
	.align		4
.L_6607:
        /*00b0*/ 	.byte	0x04, 0x1e
        /*00b2*/ 	.short	(.L_6609 - .L_6608)
.L_6608:
        /*00b4*/ 	.word	0x00000000
.L_6609:


//--------------------- .nv.info._ZN2at6native29vectorized_elementwise_kernelILi2EZNS0_50_GLOBAL__N__2680c7bb_12_PowKernel_cu_b2145a98_318429pow_tensor_scalar_kernel_implIaaEEvRNS_18TensorIteratorBaseET0_EUlaE2_St5arrayIPcLm2EEEEviS6_T1_ --------------------------
	.section	.nv.info._ZN2at6native29vectorized_elementwise_kernelILi2EZNS0_50_GLOBAL__N__2680c7bb_12_PowKernel_cu_b2145a98_318429pow_tensor_scalar_kernel_implIaaEEvRNS_18TensorIteratorBaseET0_EUlaE2_St5arrayIPcLm2EEEEviS6_T1_,"",@"SHT_CUDA_INFO"
	.sectionflags	@""
	.align	4


	//----- nvinfo : EIATTR_CUDA_API_VERSION
	.align		4
        /*0000*/ 	.byte	0x04, 0x37
        /*0002*/ 	.short	(.L_6611 - .L_6610)
.L_6610:
        /*0004*/ 	.word	0x00000082


	//----- nvinfo : EIATTR_SW2861232_WAR
	.align		4
.L_6611:
        /*0008*/ 	.byte	0x01, 0x35
	.zero		2


	//----- nvinfo : EIATTR_PARAM_CBANK
	.align		4
        /*000c*/ 	.byte	0x04, 0x0a
        /*000e*/ 	.short	(.L_6613 - .L_6612)
	.align		4
.L_6612:
        /*0010*/ 	.word	index@(.nv.constant0._ZN2at6native29vectorized_elementwise_kernelILi2EZNS0_50_GLOBAL__N__2680c7bb_12_PowKernel_cu_b2145a98_318429pow_tensor_scalar_kernel_implIaaEEvRNS_18TensorIteratorBaseET0_EUlaE2_St5arrayIPcLm2EEEEviS6_T1_)
        /*0014*/ 	.short	0x0160
        /*0016*/ 	.short	0x0028


	//----- nvinfo : EIATTR_CBANK_PARAM_SIZE
	.align		4
.L_6613:
        /*0018*/ 	.byte	0x03, 0x19
        /*001a*/ 	.short	0x0028


	//----- nvinfo : EIATTR_KPARAM_INFO
	.align		4
        /*001c*/ 	.byte	0x04, 0x17
        /*001e*/ 	.short	(.L_6615 - .L_6614)
.L_6614:
        /*0020*/ 	.word	0x00000000
        /*0024*/ 	.short	0x0002
        /*0026*/ 	.short	0x0018
        /*0028*/ 	.byte	0x00, 0xf0, 0x41, 0x00


	//----- nvinfo : EIATTR_KPARAM_INFO
	.align		4
.L_6615:
        /*002c*/ 	.byte	0x04, 0x17
        /*002e*/ 	.short	(.L_6617 - .L_6616)
.L_6616:
        /*0030*/ 	.word	0x00000000
        /*0034*/ 	.short	0x0001
        /*0036*/ 	.short	0x0008
        /*0038*/ 	.byte	0x00, 0xf0, 0x41, 0x00


	//----- nvinfo : EIATTR_KPARAM_INFO
	.align		4
.L_6617:
        /*003c*/ 	.byte	0x04, 0x17
        /*003e*/ 	.short	(.L_6619 - .L_6618)
.L_6618:
        /*0040*/ 	.word	0x00000000
        /*0044*/ 	.short	0x0000
        /*0046*/ 	.short	0x0000
        /*0048*/ 	.byte	0x00, 0xf0, 0x11, 0x00


	//----- nvinfo : EIATTR_MAXREG_COUNT
	.align		4
.L_6619:
        /*004c*/ 	.byte	0x03, 0x1b
        /*004e*/ 	.short	0x00ff


	//----- nvinfo : EIATTR_MERCURY_ISA_VERSION
	.align		4
        /*0050*/ 	.byte	0x03, 0x5f
        /*0052*/ 	.short	0x0000


	//----- nvinfo : EIATTR_EXIT_INSTR_OFFSETS
	.align		4
        /*0054*/ 	.byte	0x04, 0x1c
        /*0056*/ 	.short	(.L_6621 - .L_6620)


	//   ....[0]....
.L_6620:
        /*0058*/ 	.word	0x00001390


	//   ....[1]....
        /*005c*/ 	.word	0x00002f90


	//   ....[2]....
        /*0060*/ 	.word	0x00002fe0


	//----- nvinfo : EIATTR_MAX_THREADS
	.align		4
.L_6621:
        /*0064*/ 	.byte	0x04, 0x05
        /*0066*/ 	.short	(.L_6623 - .L_6622)
.L_6622:
        /*0068*/ 	.word	0x00000080
        /*006c*/ 	.word	0x00000001
        /*0070*/ 	.word	0x00000001


	//----- nvinfo : EIATTR_CRS_STACK_SIZE
	.align		4
.L_6623:
        /*0074*/ 	.byte	0x04, 0x1e
        /*0076*/ 	.short	(.L_6625 - .L_6624)
.L_6624:
        /*0078*/ 	.word	0x00000000
.L_6625:


//--------------------- .nv.info._ZN2at6native29vectorized_elementwise_kernelILi4EZNS0_50_GLOBAL__N__2680c7bb_12_PowKernel_cu_b2145a98_318429pow_tensor_scalar_kernel_implIaaEEvRNS_18TensorIteratorBaseET0_EUlaE2_St5arrayIPcLm2EEEEviS6_T1_ --------------------------
	.section	.nv.info._ZN2at6native29vectorized_elementwise_kernelILi4EZNS0_50_GLOBAL__N__2680c7bb_12_PowKernel_cu_b2145a98_318429pow_tensor_scalar_kernel_implIaaEEvRNS_18TensorIteratorBaseET0_EUlaE2_St5arrayIPcLm2EEEEviS6_T1_,"",@"SHT_CUDA_INFO"
	.sectionflags	@""
	.align	4


	//----- nvinfo : EIATTR_CUDA_API_VERSION
	.align		4
        /*0000*/ 	.byte	0x04, 0x37
        /*0002*/ 	.short	(.L_6627 - .L_6626)
.L_6626:
        /*0004*/ 	.word	0x00000082


	//----- nvinfo : EIATTR_SW2861232_WAR
	.align		4
.L_6627:
        /*0008*/ 	.byte	0x01, 0x35
	.zero		2


	//----- nvinfo : EIATTR_PARAM_CBANK
	.align		4
        /*000c*/ 	.byte	0x04, 0x0a
        /*000e*/ 	.short	(.L_6629 - .L_6628)
	.align		4
.L_6628:
        /*0010*/ 	.word	index@(.nv.constant0._ZN2at6native29vectorized_elementwise_kernelILi4EZNS0_50_GLOBAL__N__2680c7bb_12_PowKernel_cu_b2145a98_318429pow_tensor_scalar_kernel_implIaaEEvRNS_18TensorIteratorBaseET0_EUlaE2_St5arrayIPcLm2EEEEviS6_T1_)
        /*0014*/ 	.short	0x0160
        /*0016*/ 	.short	0x0028


	//----- nvinfo : EIATTR_CBANK_PARAM_SIZE
	.align		4
.L_6629:
        /*0018*/ 	.byte	0x03, 0x19
        /*001a*/ 	.short	0x0028


	//----- nvinfo : EIATTR_KPARAM_INFO
	.align		4
        /*001c*/ 	.byte	0x04, 0x17
        /*001e*/ 	.short	(.L_6631 - .L_6630)
.L_6630:
        /*0020*/ 	.word	0x00000000
        /*0024*/ 	.short	0x0002
        /*0026*/ 	.short	0x0018
        /*0028*/ 	.byte	0x00, 0xf0, 0x41, 0x00


	//----- nvinfo : EIATTR_KPARAM_INFO
	.align		4
.L_6631:
        /*002c*/ 	.byte	0x04, 0x17
        /*002e*/ 	.short	(.L_6633 - .L_6632)
.L_6632:
        /*0030*/ 	.word	0x00000000
        /*0034*/ 	.short	0x0001
        /*0036*/ 	.short	0x0008
        /*0038*/ 	.byte	0x00, 0xf0, 0x41, 0x00


	//----- nvinfo : EIATTR_KPARAM_INFO
	.align		4
.L_6633:
        /*003c*/ 	.byte	0x04, 0x17
        /*003e*/ 	.short	(.L_6635 - .L_6634)
.L_6634:
        /*0040*/ 	.word	0x00000000
        /*0044*/ 	.short	0x0000
        /*0046*/ 	.short	0x0000
        /*0048*/ 	.byte	0x00, 0xf0, 0x11, 0x00


	//----- nvinfo : EIATTR_MAXREG_COUNT
	.align		4
.L_6635:
        /*004c*/ 	.byte	0x03, 0x1b
        /*004e*/ 	.short	0x00ff


	//----- nvinfo : EIATTR_MERCURY_ISA_VERSION
	.align		4
        /*0050*/ 	.byte	0x03, 0x5f
        /*0052*/ 	.short	0x0000


	//----- nvinfo : EIATTR_EXIT_INSTR_OFFSETS
	.align		4
        /*0054*/ 	.byte	0x04, 0x1c
        /*0056*/ 	.short	(.L_6637 - .L_6636)


	//   ....[0]....
.L_6636:
        /*0058*/ 	.word	0x00001370


	//   ....[1]....
        /*005c*/ 	.word	0x00002f70


	//   ....[2]....
        /*0060*/ 	.word	0x00002fc0


	//----- nvinfo : EIATTR_MAX_THREADS
	.align		4
.L_6637:
        /*0064*/ 	.byte	0x04, 0x05
        /*0066*/ 	.short	(.L_6639 - .L_6638)
.L_6638:
        /*0068*/ 	.word	0x00000080
        /*006c*/ 	.word	0x00000001
        /*0070*/ 	.word	0x00000001


	//----- nvinfo : EIATTR_CRS_STACK_SIZE
	.align		4
.L_6639:
        /*0074*/ 	.byte	0x04, 0x1e
        /*0076*/ 	.short	(.L_6641 - .L_6640)
.L_6640:
        /*0078*/ 	.word	0x00000000
.L_6641:


//--------------------- .nv.info._ZN2at6native29vectorized_elementwise_kernelILi8EZNS0_50_GLOBAL__N__2680c7bb_12_PowKernel_cu_b2145a98_318429pow_tensor_scalar_kernel_implIaaEEvRNS_18TensorIteratorBaseET0_EUlaE2_St5arrayIPcLm2EEEEviS6_T1_ --------------------------
	.section	.nv.info._ZN2at6native29vectorized_elementwise_kernelILi8EZNS0_50_GLOBAL__N__2680c7bb_12_PowKernel_cu_b2145a98_318429pow_tensor_scalar_kernel_implIaaEEvRNS_18TensorIteratorBaseET0_EUlaE2_St5arrayIPcLm2EEEEviS6_T1_,"",@"SHT_CUDA_INFO"
	.sectionflags	@""
	.align	4


	//----- nvinfo : EIATTR_CUDA_API_VERSION
	.align		4
        /*0000*/ 	.byte	0x04, 0x37
        /*0002*/ 	.short	(.L_6643 - .L_6642)
.L_6642:
        /*0004*/ 	.word	0x00000082


	//----- nvinfo : EIATTR_SW2861232_WAR
	.align		4
.L_6643:
        /*0008*/ 	.byte	0x01, 0x35
	.zero		2


	//----- nvinfo : EIATTR_PARAM_CBANK
	.align		4
        /*000c*/ 	.byte	0x04, 0x0a
        /*000e*/ 	.short	(.L_6645 - .L_6644)
	.align		4
.L_6644:
        /*0010*/ 	.word	index@(.nv.constant0._ZN2at6native29vectorized_elementwise_kernelILi8EZNS0_50_GLOBAL__N__2680c7bb_12_PowKernel_cu_b2145a98_318429pow_tensor_scalar_kernel_implIaaEEvRNS_18TensorIteratorBaseET0_EUlaE2_St5arrayIPcLm2EEEEviS6_T1_)
        /*0014*/ 	.short	0x0160
        /*0016*/ 	.short	0x0028


	//----- nvinfo : EIATTR_CBANK_PARAM_SIZE
	.align		4
.L_6645:
        /*0018*/ 	.byte	0x03, 0x19
        /*001a*/ 	.short	0x0028


	//----- nvinfo : EIATTR_KPARAM_INFO
	.align		4
        /*001c*/ 	.byte	0x04, 0x17
        /*001e*/ 	.short	(.L_6647 - .L_6646)
.L_6646:
        /*0020*/ 	.word	0x00000000
        /*0024*/ 	.short	0x0002
        /*0026*/ 	.short	0x0018
        /*0028*/ 	.byte	0x00, 0xf0, 0x41, 0x00


	//----- nvinfo : EIATTR_KPARAM_INFO
	.align		4
.L_6647:
        /*002c*/ 	.byte	0x04, 0x17
        /*002e*/ 	.short	(.L_6649 - .L_6648)
.L_6648:
        /*0030*/ 	.word	0x00000000
        /*0034*/ 	.short	0x0001
        /*0036*/ 	.short	0x0008
        /*0038*/ 	.byte	0x00, 0xf0, 0x41, 0x00


	//----- nvinfo : EIATTR_KPARAM_INFO
	.align		4
.L_6649:
        /*003c*/ 	.byte	0x04, 0x17
        /*003e*/ 	.short	(.L_6651 - .L_6650)
.L_6650:
        /*0040*/ 	.word	0x00000000
        /*0044*/ 	.short	0x0000
        /*0046*/ 	.short	0x0000
        /*0048*/ 	.byte	0x00, 0xf0, 0x11, 0x00


	//----- nvinfo : EIATTR_MAXREG_COUNT
	.align		4
.L_6651:
        /*004c*/ 	.byte	0x03, 0x1b
        /*004e*/ 	.short	0x00ff


	//----- nvinfo : EIATTR_MERCURY_ISA_VERSION
	.align		4
        /*0050*/ 	.byte	0x03, 0x5f
        /*0052*/ 	.short	0x0000


	//----- nvinfo : EIATTR_EXIT_INSTR_OFFSETS
	.align		4
        /*0054*/ 	.byte	0x04, 0x1c
        /*0056*/ 	.short	(.L_6653 - .L_6652)


	//   ....[0]....
.L_6652:
        /*0058*/ 	.word	0x00000010


	//----- nvinfo : EIATTR_MAX_THREADS
	.align		4
.L_6653:
        /*005c*/ 	.byte	0x04, 0x05
        /*005e*/ 	.short	(.L_6655 - .L_6654)
.L_6654:
        /*0060*/ 	.word	0x00000080
        /*0064*/ 	.word	0x00000001
        /*0068*/ 	.word	0x00000001
.L_6655:


//--------------------- .nv.info._ZN2at6native18elementwise_kernelILi128ELi4EZNS0_15gpu_kernel_implIZNS0_50_GLOBAL__N__2680c7bb_12_PowKernel_cu_b2145a98_318429pow_tensor_scalar_kernel_implIaaEEvRNS_18TensorIteratorBaseET0_EUlaE1_EEvS6_RKT_EUliE_EEviT1_ --------------------------
	.section	.nv.info._ZN2at6native18elementwise_kernelILi128ELi4EZNS0_15gpu_kernel_implIZNS0_50_GLOBAL__N__2680c7bb_12_PowKernel_cu_b2145a98_318429pow_tensor_scalar_kernel_implIaaEEvRNS_18TensorIteratorBaseET0_EUlaE1_EEvS6_RKT_EUliE_EEviT1_,"",@"SHT_CUDA_INFO"
	.sectionflags	@""
	.align	4


	//----- nvinfo : EIATTR_CUDA_API_VERSION
	.align		4
        /*0000*/ 	.byte	0x04, 0x37
        /*0002*/ 	.short	(.L_6657 - .L_6656)
.L_6656:
        /*0004*/ 	.word	0x00000082


	//----- nvinfo : EIATTR_SW2861232_WAR
	.align		4
.L_6657:
        /*0008*/ 	.byte	0x01, 0x35
	.zero		2


	//----- nvinfo : EIATTR_PARAM_CBANK
	.align		4
        /*000c*/ 	.byte	0x04, 0x0a
        /*000e*/ 	.short	(.L_6659 - .L_6658)
	.align		4
.L_6658:
        /*0010*/ 	.word	index@(.nv.constant0._ZN2at6native18elementwise_kernelILi128ELi4EZNS0_15gpu_kernel_implIZNS0_50_GLOBAL__N__2680c7bb_12_PowKernel_cu_b2145a98_318429pow_tensor_scalar_kernel_implIaaEEvRNS_18TensorIteratorBaseET0_EUlaE1_EEvS6_RKT_EUliE_EEviT1_)
        /*0014*/ 	.short	0x0160
        /*0016*/ 	.short	0x0228


	//----- nvinfo : EIATTR_CBANK_PARAM_SIZE
	.align		4
.L_6659:
        /*0018*/ 	.byte	0x03, 0x19
        /*001a*/ 	.short	0x0228


	//----- nvinfo : EIATTR_KPARAM_INFO
	.align		4
        /*001c*/ 	.byte	0x04, 0x17
        /*001e*/ 	.short	(.L_6661 - .L_6660)
.L_6660:
        /*0020*/ 	.word	0x00000000
        /*0024*/ 	.short	0x0001
        /*0026*/ 	.short	0x0008
        /*0028*/ 	.byte	0x00, 0xf0, 0x81, 0x08


	//----- nvinfo : EIATTR_KPARAM_INFO
	.align		4
.L_6661:
        /*002c*/ 	.byte	0x04, 0x17
        /*002e*/ 	.short	(.L_6663 - .L_6662)
.L_6662:
        /*0030*/ 	.word	0x00000000
        /*0034*/ 	.short	0x0000
        /*0036*/ 	.short	0x0000
        /*0038*/ 	.byte	0x00, 0xf0, 0x11, 0x00


	//----- nvinfo : EIATTR_MAXREG_COUNT
	.align		4
.L_6663:
        /*003c*/ 	.byte	0x03, 0x1b
        /*003e*/ 	.short	0x0080


	//----- nvinfo : EIATTR_EXTERNS
	.align		4
        /*0040*/ 	.byte	0x04, 0x0f
        /*0042*/ 	.short	(.L_6665 - .L_6664)


	//   ....[0]....
	.align		4
.L_6664:
        /*0044*/ 	.word	index@(__assertfail)


	//----- nvinfo : EIATTR_MERCURY_ISA_VERSION
	.align		4
.L_6665:
        /*0048*/ 	.byte	0x03, 0x5f
        /*004a*/ 	.short	0x0000


	//----- nvinfo : EIATTR_SYSCALL_OFFSETS
	.align		4
        /*004c*/ 	.byte	0x04, 0x46
        /*004e*/ 	.short	(.L_6667 - .L_6666)


	//   ....[0]....
.L_6666:
        /*0050*/ 	.word	0x00001d10


	//   ....[1]....
        /*0054*/ 	.word	0x00002d70


	//   ....[2]....
        /*0058*/ 	.word	0x00004b00


	//   ....[3]....
        /*005c*/ 	.word	0x00005b60


	//   ....[4]....
        /*0060*/ 	.word	0x000078c0


	//   ....[5]....
        /*0064*/ 	.word	0x00008920


	//   ....[6]....
        /*0068*/ 	.word	0x0000a690


	//   ....[7]....
        /*006c*/ 	.word	0x0000b6f0


	//----- nvinfo : EIATTR_EXIT_INSTR_OFFSETS
	.align		4
.L_6667:
        /*0070*/ 	.byte	0x04, 0x1c
        /*0072*/ 	.short	(.L_6669 - .L_6668)


	//   ....[0]....
.L_6668:
        /*0074*/ 	.word	0x000089f0


	//   ....[1]....
        /*0078*/ 	.word	0x0000a8f0


	//   ....[2]....
        /*007c*/ 	.word	0x0000a910


	//   ....[3]....
        /*0080*/ 	.word	0x0000a9d0


	//   ....[4]....
        /*0084*/ 	.word	0x0000aa00


	//   ....[5]....
        /*0088*/ 	.word	0x0000aa40


	//   ....[6]....
        /*008c*/ 	.word	0x0000aad0


	//   ....[7]....
        /*0090*/ 	.word	0x0000ab10


	//   ....[8]....
        /*0094*/ 	.word	0x0000abb0


	//   ....[9]....
        /*0098*/ 	.word	0x0000ac00


	//   ....[10]....
        /*009c*/ 	.word	0x0000ac50


	//   ....[11]....
        /*00a0*/ 	.word	0x0000ad10


	//   ....[12]....
        /*00a4*/ 	.word	0x0000ad70


	//   ....[13]....
        /*00a8*/ 	.word	0x0000af00


	//   ....[14]....
        /*00ac*/ 	.word	0x0000b060


	//   ....[15]....
        /*00b0*/ 	.word	0x0000b0a0


	//   ....[16]....
        /*00b4*/ 	.word	0x0000b160


	//   ....[17]....
        /*00b8*/ 	.word	0x0000b2e0


	//   ....[18]....
        /*00bc*/ 	.word	0x0000b460


	//   ....[19]....
        /*00c0*/ 	.word	0x0000b5c0


	//   ....[20]....
        /*00c4*/ 	.word	0x0000b700


	//   ....[21]....
        /*00c8*/ 	.word	0x0000b760


	//   ....[22]....
        /*00cc*/ 	.word	0x0000b790


	//----- nvinfo : EIATTR_MAX_THREADS
	.align		4
.L_6669:
        /*00d0*/ 	.byte	0x04, 0x05
        /*00d2*/ 	.short	(.L_6671 - .L_6670)
.L_6670:
        /*00d4*/ 	.word	0x00000080
        /*00d8*/ 	.word	0x00000001
        /*00dc*/ 	.word	0x00000001


	//----- nvinfo : EIATTR_CRS_STACK_SIZE
	.align		4
.L_6671:
        /*00e0*/ 	.byte	0x04, 0x1e
        /*00e2*/ 	.short	(.L_6673 - .L_6672)
.L_6672:
        /*00e4*/ 	.word	0x00000000
.L_6673:


//--------------------- .nv.info._ZN2at6native27unrolled_elementwise_kernelIZNS0_50_GLOBAL__N__2680c7bb_12_PowKernel_cu_b2145a98_318429pow_tensor_scalar_kernel_implIaaEEvRNS_18TensorIteratorBaseET0_EUlaE1_St5arrayIPcLm2EELi4E23TrivialOffsetCalculatorILi1EjESC_NS0_6memory12LoadWithCastILi1EEENSD_13StoreWithCastILi1EEEEEviT_S6_T2_T3_T4_T5_ --------------------------
	.section	.nv.info._ZN2at6native27unrolled_elementwise_kernelIZNS0_50_GLOBAL__N__2680c7bb_12_PowKernel_cu_b2145a98_318429pow_tensor_scalar_kernel_implIaaEEvRNS_18TensorIteratorBaseET0_EUlaE1_St5arrayIPcLm2EELi4E23TrivialOffsetCalculatorILi1EjESC_NS0_6memory12LoadWithCastILi1EEENSD_13StoreWithCastILi1EEEEEviT_S6_T2_T3_T4_T5_,"",@"SHT_CUDA_INFO"
	.sectionflags	@""
	.align	4


	//----- nvinfo : EIATTR_CUDA_API_VERSION
	.align		4
        /*0000*/ 	.byte	0x04, 0x37
        /*0002*/ 	.short	(.L_6675 - .L_6674)
.L_6674:
        /*0004*/ 	.word	0x00000082


	//----- nvinfo : EIATTR_SW2861232_WAR
	.align		4
.L_6675:
        /*0008*/ 	.byte	0x01, 0x35
	.zero		2


	//----- nvinfo : EIATTR_PARAM_CBANK
	.align		4
        /*000c*/ 	.byte	0x04, 0x0a
        /*000e*/ 	.short	(.L_6677 - .L_6676)
	.align		4
.L_6676:
        /*0010*/ 	.word	index@(.nv.constant0._ZN2at6native27unrolled_elementwise_kernelIZNS0_50_GLOBAL__N__2680c7bb_12_PowKernel_cu_b2145a98_318429pow_tensor_scalar_kernel_implIaaEEvRNS_18TensorIteratorBaseET0_EUlaE1_St5arrayIPcLm2EELi4E23TrivialOffsetCalculatorILi1EjESC_NS0_6memory12LoadWithCastILi1EEENSD_13StoreWithCastILi1EEEEEviT_S6_T2_T3_T4_T5_)
        /*0014*/ 	.short	0x0160
        /*0016*/ 	.short	0x0034


	//----- nvinfo : EIATTR_CBANK_PARAM_SIZE
	.align		4
.L_6677:
        /*0018*/ 	.byte	0x03, 0x19
        /*001a*/ 	.short	0x0034


	//----- nvinfo : EIATTR_KPARAM_INFO
	.align		4
        /*001c*/ 	.byte	0x04, 0x17
        /*001e*/ 	.short	(.L_6679 - .L_6678)
.L_6678:
        /*0020*/ 	.word	0x00000000
        /*0024*/ 	.short	0x0006
        /*0026*/ 	.short	0x002c
        /*0028*/ 	.byte	0x00, 0xf0, 0x21, 0x00


	//----- nvinfo : EIATTR_KPARAM_INFO
	.align		4
.L_6679:
        /*002c*/ 	.byte	0x04, 0x17
        /*002e*/ 	.short	(.L_6681 - .L_6680)
.L_6680:
        /*0030*/ 	.word	0x00000000
        /*0034*/ 	.short	0x0005
        /*0036*/ 	.short	0x0024
        /*0038*/ 	.byte	0x00, 0xf0, 0x21, 0x00


	//----- nvinfo : EIATTR_KPARAM_INFO
	.align		4
.L_6681:
        /*003c*/ 	.byte	0x04, 0x17
        /*003e*/ 	.short	(.L_6683 - .L_6682)
.L_6682:
        /*0040*/ 	.word	0x00000000
        /*0044*/ 	.short	0x0004
        /*0046*/ 	.short	0x0021
        /*0048*/ 	.byte	0x00, 0xf0, 0x05, 0x00


	//----- nvinfo : EIATTR_KPARAM_INFO
	.align		4
.L_6683:
        /*004c*/ 	.byte	0x04, 0x17
        /*004e*/ 	.short	(.L_6685 - .L_6684)
.L_6684:
        /*0050*/ 	.word	0x00000000
        /*0054*/ 	.short	0x0003
        /*0056*/ 	.short	0x0020
        /*0058*/ 	.byte	0x00, 0xf0, 0x05, 0x00


	//----- nvinfo : EIATTR_KPARAM_INFO
	.align		4
.L_6685:
        /*005c*/ 	.byte	0x04, 0x17
        /*005e*/ 	.short	(.L_6687 - .L_6686)
.L_6686:
        /*0060*/ 	.word	0x00000000
        /*0064*/ 	.short	0x0002
        /*0066*/ 	.short	0x0010
        /*0068*/ 	.byte	0x00, 0xf0, 0x41, 0x00


	//----- nvinfo : EIATTR_KPARAM_INFO
	.align		4
.L_6687:
        /*006c*/ 	.byte	0x04, 0x17
        /*006e*/ 	.short	(.L_6689 - .L_6688)
.L_6688:
        /*0070*/ 	.word	0x00000000
        /*0074*/ 	.short	0x0001
        /*0076*/ 	.short	0x0008
        /*0078*/ 	.byte	0x00, 0xf0, 0x21, 0x00


	//----- nvinfo : EIATTR_KPARAM_INFO
	.align		4
.L_6689:
        /*007c*/ 	.byte	0x04, 0x17
        /*007e*/ 	.short	(.L_6691 - .L_6690)
.L_6690:
        /*0080*/ 	.word	0x00000000
        /*0084*/ 	.short	0x0000
        /*0086*/ 	.short	0x0000
        /*0088*/ 	.byte	0x00, 0xf0, 0x11, 0x00


	//----- nvinfo : EIATTR_MAXREG_COUNT
	.align		4
.L_6691:
        /*008c*/ 	.byte	0x03, 0x1b
        /*008e*/ 	.short	0x00ff


	//----- nvinfo : EIATTR_EXTERNS
	.align		4
        /*0090*/ 	.byte	0x04, 0x0f
        /*0092*/ 	.short	(.L_6693 - .L_6692)


	//   ....[0]....
	.align		4
.L_6692:
        /*0094*/ 	.word	index@(__assertfail)


	//----- nvinfo : EIATTR_MERCURY_ISA_VERSION
	.align		4
.L_6693:
        /*0098*/ 	.byte	0x03, 0x5f
        /*009a*/ 	.short	0x0000


	//----- nvinfo : EIATTR_SYSCALL_OFFSETS
	.align		4
        /*009c*/ 	.byte	0x04, 0x46
        /*009e*/ 	.short	(.L_6695 - .L_6694)


	//   ....[0]....
.L_6694:
        /*00a0*/ 	.word	0x00000f20


	//   ....[1]....
        /*00a4*/ 	.word	0x00001e40


	//   ....[2]....
        /*00a8*/ 	.word	0x00002d70


	//   ....[3]....
        /*00ac*/ 	.word	0x00003c70


	//   ....[4]....
        /*00b0*/ 	.word	0x00005380


	//   ....[5]....
        /*00b4*/ 	.word	0x000063c0


	//   ....[6]....
        /*00b8*/ 	.word	0x000073c0


	//   ....[7]....
        /*00bc*/ 	.word	0x000083c0


	//----- nvinfo : EIATTR_EXIT_INSTR_OFFSETS
	.align		4
.L_6695:
        /*00c0*/ 	.byte	0x04, 0x1c
        /*00c2*/ 	.short	(.L_6697 - .L_6696)


	//   ....[0]....
.L_6696:
        /*00c4*/ 	.word	0x000074a0


	//   ....[1]....
        /*00c8*/ 	.word	0x000075b0


	//   ....[2]....
        /*00cc*/ 	.word	0x000075d0


	//   ....[3]....
        /*00d0*/ 	.word	0x00007690


	//   ....[4]....
        /*00d4*/ 	.word	0x000076d0


	//   ....[5]....
        /*00d8*/ 	.word	0x00007710


	//   ....[6]....
        /*00dc*/ 	.word	0x000077a0


	//   ....[7]....
        /*00e0*/ 	.word	0x000077e0


	//   ....[8]....
        /*00e4*/ 	.word	0x00007880


	//   ....[9]....
        /*00e8*/ 	.word	0x000078d0


	//   ....[10]....
        /*00ec*/ 	.word	0x00007920


	//   ....[11]....
        /*00f0*/ 	.word	0x000079e0


	//   ....[12]....
        /*00f4*/ 	.word	0x00007a40


	//   ....[13]....
        /*00f8*/ 	.word	0x00007bd0


	//   ....[14]....
        /*00fc*/ 	.word	0x00007d30


	//   ....[15]....
        /*0100*/ 	.word	0x00007d70


	//   ....[16]....
        /*0104*/ 	.word	0x00007e30


	//   ....[17]....
        /*0108*/ 	.word	0x00007fb0


	//   ....[18]....
        /*010c*/ 	.word	0x00008130


	//   ....[19]....
        /*0110*/ 	.word	0x00008290


	//   ....[20]....
        /*0114*/ 	.word	0x000083d0


	//   ....[21]....
        /*0118*/ 	.word	0x00008430


	//   ....[22]....
        /*011c*/ 	.word	0x00008470


	//----- nvinfo : EIATTR_MAX_THREADS
	.align		4
.L_6697:
        /*0120*/ 	.byte	0x04, 0x05
        /*0122*/ 	.short	(.L_6699 - .L_6698)
.L_6698:
        /*0124*/ 	.word	0x00000080
        /*0128*/ 	.word	0x00000001
        /*012c*/ 	.word	0x00000001


	//----- nvinfo : EIATTR_CRS_STACK_SIZE
	.align		4
.L_6699:
        /*0130*/ 	.byte	0x04, 0x1e
        /*0132*/ 	.short	(.L_6701 - .L_6700)
.L_6700:
        /*0134*/ 	.word	0x00000000
.L_6701:


//--------------------- .nv.info._ZN2at6native18elementwise_kernelILi128ELi4EZNS0_22gpu_kernel_impl_nocastIZNS0_50_GLOBAL__N__2680c7bb_12_PowKernel_cu_b2145a98_318429pow_tensor_scalar_kernel_implIaaEEvRNS_18TensorIteratorBaseET0_EUlaE1_EEvS6_RKT_EUliE_EEviT1_ --------------------------
	.section	.nv.info._ZN2at6native18elementwise_kernelILi128ELi4EZNS0_22gpu_kernel_impl_nocastIZNS0_50_GLOBAL__N__2680c7bb_12_PowKernel_cu_b2145a98_318429pow_tensor_scalar_kernel_implIaaEEvRNS_18TensorIteratorBaseET0_EUlaE1_EEvS6_RKT_EUliE_EEviT1_,"",@"SHT_CUDA_INFO"
	.sectionflags	@""
	.align	4


	//----- nvinfo : EIATTR_CUDA_API_VERSION
	.align		4
        /*0000*/ 	.byte	0x04, 0x37
        /*0002*/ 	.short	(.L_6703 - .L_6702)
.L_6702:
        /*0004*/ 	.word	0x00000082


	//----- nvinfo : EIATTR_SW2861232_WAR
	.align		4
.L_6703:
        /*0008*/ 	.byte	0x01, 0x35
	.zero		2


	//----- nvinfo : EIATTR_PARAM_CBANK
	.align		4
        /*000c*/ 	.byte	0x04, 0x0a
        /*000e*/ 	.short	(.L_6705 - .L_6704)
	.align		4
.L_6704:
        /*0010*/ 	.word	index@(.nv.constant0._ZN2at6native18elementwise_kernelILi128ELi4EZNS0_22gpu_kernel_impl_nocastIZNS0_50_GLOBAL__N__2680c7bb_12_PowKernel_cu_b2145a98_318429pow_tensor_scalar_kernel_implIaaEEvRNS_18TensorIteratorBaseET0_EUlaE1_EEvS6_RKT_EUliE_EEviT1_)
        /*0014*/ 	.short	0x0160
        /*0016*/ 	.short	0x0220


	//----- nvinfo : EIATTR_CBANK_PARAM_SIZE
	.align		4
.L_6705:
        /*0018*/ 	.byte	0x03, 0x19
        /*001a*/ 	.short	0x0220


	//----- nvinfo : EIATTR_KPARAM_INFO
	.align		4
        /*001c*/ 	.byte	0x04, 0x17
        /*001e*/ 	.short	(.L_6707 - .L_6706)
.L_6706:
        /*0020*/ 	.word	0x00000000
        /*0024*/ 	.short	0x0001
        /*0026*/ 	.short	0x0008
        /*0028*/ 	.byte	0x00, 0xf0, 0x61, 0x08


	//----- nvinfo : EIATTR_KPARAM_INFO
	.align		4
.L_6707:
        /*002c*/ 	.byte	0x04, 0x17
        /*002e*/ 	.short	(.L_6709 - .L_6708)
.L_6708:
        /*0030*/ 	.word	0x00000000
        /*0034*/ 	.short	0x0000
        /*0036*/ 	.short	0x0000
        /*0038*/ 	.byte	0x00, 0xf0, 0x11, 0x00


	//----- nvinfo : EIATTR_MAXREG_COUNT
	.align		4
.L_6709:
        /*003c*/ 	.byte	0x03, 0x1b
        /*003e*/ 	.short	0x0080


	//----- nvinfo : EIATTR_MERCURY_ISA_VERSION
	.align		4
        /*0040*/ 	.byte	0x03, 0x5f
        /*0042*/ 	.short	0x0000


	//----- nvinfo : EIATTR_EXIT_INSTR_OFFSETS
	.align		4
        /*0044*/ 	.byte	0x04, 0x1c
        /*0046*/ 	.short	(.L_6711 - .L_6710)


	//   ....[0]....
.L_6710:
        /*0048*/ 	.word	0x000030b0


	//   ....[1]....
        /*004c*/ 	.word	0x000040b0


	//----- nvinfo : EIATTR_MAX_THREADS
	.align		4
.L_6711:
        /*0050*/ 	.byte	0x04, 0x05
        /*0052*/ 	.short	(.L_6713 - .L_6712)
.L_6712:
        /*0054*/ 	.word	0x00000080
        /*0058*/ 	.word	0x00000001
        /*005c*/ 	.word	0x00000001


	//----- nvinfo : EIATTR_CRS_STACK_SIZE
	.align		4
.L_6713:
        /*0060*/ 	.byte	0x04, 0x1e
        /*0062*/ 	.short	(.L_6715 - .L_6714)
.L_6714:
        /*0064*/ 	.word	0x00000000
.L_6715:


//--------------------- .nv.info._ZN2at6native27unrolled_elementwise_kernelIZNS0_50_GLOBAL__N__2680c7bb_12_PowKernel_cu_b2145a98_318429pow_tensor_scalar_kernel_implIaaEEvRNS_18TensorIteratorBaseET0_EUlaE1_St5arrayIPcLm2EELi4E23TrivialOffsetCalculatorILi1EjESC_NS0_6memory15LoadWithoutCastENSD_16StoreWithoutCastEEEviT_S6_T2_T3_T4_T5_ --------------------------
	.section	.nv.info._ZN2at6native27unrolled_elementwise_kernelIZNS0_50_GLOBAL__N__2680c7bb_12_PowKernel_cu_b2145a98_318429pow_tensor_scalar_kernel_implIaaEEvRNS_18TensorIteratorBaseET0_EUlaE1_St5arrayIPcLm2EELi4E23TrivialOffsetCalculatorILi1EjESC_NS0_6memory15LoadWithoutCastENSD_16StoreWithoutCastEEEviT_S6_T2_T3_T4_T5_,"",@"SHT_CUDA_INFO"
	.sectionflags	@""
	.align	4


	//----- nvinfo : EIATTR_CUDA_API_VERSION
	.align		4
        /*0000*/ 	.byte	0x04, 0x37
        /*0002*/ 	.short	(.L_6717 - .L_6716)
.L_6716:
        /*0004*/ 	.word	0x00000082


	//----- nvinfo : EIATTR_SW2861232_WAR
	.align		4
.L_6717:
        /*0008*/ 	.byte	0x01, 0x35
	.zero		2


	//----- nvinfo : EIATTR_PARAM_CBANK
	.align		4
        /*000c*/ 	.byte	0x04, 0x0a
        /*000e*/ 	.short	(.L_6719 - .L_6718)
	.align		4
.L_6718:
        /*0010*/ 	.word	index@(.nv.constant0._ZN2at6native27unrolled_elementwise_kernelIZNS0_50_GLOBAL__N__2680c7bb_12_PowKernel_cu_b2145a98_318429pow_tensor_scalar_kernel_implIaaEEvRNS_18TensorIteratorBaseET0_EUlaE1_St5arrayIPcLm2EELi4E23TrivialOffsetCalculatorILi1EjESC_NS0_6memory15LoadWithoutCastENSD_16StoreWithoutCastEEEviT_S6_T2_T3_T4_T5_)
        /*0014*/ 	.short	0x0160
        /*0016*/ 	.short	0x0024


	//----- nvinfo : EIATTR_CBANK_PARAM_SIZE
	.align		4
.L_6719:
        /*0018*/ 	.byte	0x03, 0x19
        /*001a*/ 	.short	0x0024


	//----- nvinfo : EIATTR_KPARAM_INFO
	.align		4
        /*001c*/ 	.byte	0x04, 0x17
        /*001e*/ 	.short	(.L_6721 - .L_6720)
.L_6720:
        /*0020*/ 	.word	0x00000000
        /*0024*/ 	.short	0x0006
        /*0026*/ 	.short	0x0023
        /*0028*/ 	.byte	0x00, 0xf0, 0x05, 0x00


	//----- nvinfo : EIATTR_KPARAM_INFO
	.align		4
.L_6721:
        /*002c*/ 	.byte	0x04, 0x17
        /*002e*/ 	.short	(.L_6723 - .L_6722)
.L_6722:
        /*0030*/ 	.word	0x00000000
        /*0034*/ 	.short	0x0005
        /*0036*/ 	.short	0x0022
        /*0038*/ 	.byte	0x00, 0xf0, 0x05, 0x00


	//----- nvinfo : EIATTR_KPARAM_INFO
	.align		4
.L_6723:
        /*003c*/ 	.byte	0x04, 0x17
        /*003e*/ 	.short	(.L_6725 - .L_6724)
.L_6724:
        /*0040*/ 	.word	0x00000000
        /*0044*/ 	.short	0x0004
        /*0046*/ 	.short	0x0021
        /*0048*/ 	.byte	0x00, 0xf0, 0x05, 0x00


	//----- nvinfo : EIATTR_KPARAM_INFO
	.align		4
.L_6725:
        /*004c*/ 	.byte	0x04, 0x17
        /*004e*/ 	.short	(.L_6727 - .L_6726)
.L_6726:
        /*0050*/ 	.word	0x00000000
        /*0054*/ 	.short	0x0003
        /*0056*/ 	.short	0x0020
        /*0058*/ 	.byte	0x00, 0xf0, 0x05, 0x00


	//----- nvinfo : EIATTR_KPARAM_INFO
	.align		4
.L_6727:
        /*005c*/ 	.byte	0x04, 0x17
        /*005e*/ 	.short	(.L_6729 - .L_6728)
.L_6728:
        /*0060*/ 	.word	0x00000000
        /*0064*/ 	.short	0x0002
        /*0066*/ 	.short	0x0010
        /*0068*/ 	.byte	0x00, 0xf0, 0x41, 0x00


	//----- nvinfo : EIATTR_KPARAM_INFO
	.align		4
.L_6729:
        /*006c*/ 	.byte	0x04, 0x17
        /*006e*/ 	.short	(.L_6731 - .L_6730)
.L_6730:
        /*0070*/ 	.word	0x00000000
        /*0074*/ 	.short	0x0001
        /*0076*/ 	.short	0x0008
        /*0078*/ 	.byte	0x00, 0xf0, 0x21, 0x00


	//----- nvinfo : EIATTR_KPARAM_INFO
	.align		4
.L_6731:
        /*007c*/ 	.byte	0x04, 0x17
        /*007e*/ 	.short	(.L_6733 - .L_6732)
.L_6732:
        /*0080*/ 	.word	0x00000000
        /*0084*/ 	.short	0x0000
        /*0086*/ 	.short	0x0000
        /*0088*/ 	.byte	0x00, 0xf0, 0x11, 0x00


	//----- nvinfo : EIATTR_MAXREG_COUNT
	.align		4
.L_6733:
        /*008c*/ 	.byte	0x03, 0x1b
        /*008e*/ 	.short	0x00ff


	//----- nvinfo : EIATTR_MERCURY_ISA_VERSION
	.align		4
        /*0090*/ 	.byte	0x03, 0x5f
        /*0092*/ 	.short	0x0000


	//----- nvinfo : EIATTR_EXIT_INSTR_OFFSETS
	.align		4
        /*0094*/ 	.byte	0x04, 0x1c
        /*0096*/ 	.short	(.L_6735 - .L_6734)


	//   ....[0]....
.L_6734:
        /*0098*/ 	.word	0x00000930


	//   ....[1]....
        /*009c*/ 	.word	0x00000980


	//----- nvinfo : EIATTR_MAX_THREADS
	.align		4
.L_6735:
        /*00a0*/ 	.byte	0x04, 0x05
        /*00a2*/ 	.short	(.L_6737 - .L_6736)
.L_6736:
        /*00a4*/ 	.word	0x00000080
        /*00a8*/ 	.word	0x00000001
        /*00ac*/ 	.word	0x00000001


	//----- nvinfo : EIATTR_CRS_STACK_SIZE
	.align		4
.L_6737:
        /*00b0*/ 	.byte	0x04, 0x1e
        /*00b2*/ 	.short	(.L_6739 - .L_6738)
.L_6738:
        /*00b4*/ 	.word	0x00000000
.L_6739:


//--------------------- .nv.info._ZN2at6native29vectorized_elementwise_kernelILi2EZNS0_50_GLOBAL__N__2680c7bb_12_PowKernel_cu_b2145a98_318429pow_tensor_scalar_kernel_implIaaEEvRNS_18TensorIteratorBaseET0_EUlaE1_St5arrayIPcLm2EEEEviS6_T1_ --------------------------
	.section	.nv.info._ZN2at6native29vectorized_elementwise_kernelILi2EZNS0_50_GLOBAL__N__2680c7bb_12_PowKernel_cu_b2145a98_318429pow_tensor_scalar_kernel_implIaaEEvRNS_18TensorIteratorBaseET0_EUlaE1_St5arrayIPcLm2EEEEviS6_T1_,"",@"SHT_CUDA_INFO"
	.sectionflags	@""
	.align	4


	//----- nvinfo : EIATTR_CUDA_API_VERSION
	.align		4
        /*0000*/ 	.byte	0x04, 0x37
        /*0002*/ 	.short	(.L_6741 - .L_6740)
.L_6740:
        /*0004*/ 	.word	0x00000082


	//----- nvinfo : EIATTR_SW2861232_WAR
	.align		4
.L_6741:
        /*0008*/ 	.byte	0x01, 0x35
	.zero		2


	//----- nvinfo : EIATTR_PARAM_CBANK
	.align		4
        /*000c*/ 	.byte	0x04, 0x0a
        /*000e*/ 	.short	(.L_6743 - .L_6742)
	.align		4
.L_6742:
        /*0010*/ 	.word	index@(.nv.constant0._ZN2at6native29vectorized_elementwise_kernelILi2EZNS0_50_GLOBAL__N__2680c7bb_12_PowKernel_cu_b2145a98_318429pow_tensor_scalar_kernel_implIaaEEvRNS_18TensorIteratorBaseET0_EUlaE1_St5arrayIPcLm2EEEEviS6_T1_)
        /*0014*/ 	.short	0x0160
        /*0016*/ 	.short	0x0020


	//----- nvinfo : EIATTR_CBANK_PARAM_SIZE
	.align		4
.L_6743:
        /*0018*/ 	.byte	0x03, 0x19
        /*001a*/ 	.short	0x0020


	//----- nvinfo : EIATTR_KPARAM_INFO
	.align		4
        /*001c*/ 	.byte	0x04, 0x17
        /*001e*/ 	.short	(.L_6745 - .L_6744)
.L_6744:
        /*0020*/ 	.word	0x00000000
        /*0024*/ 	.short	0x0002
        /*0026*/ 	.short	0x0010
        /*0028*/ 	.byte	0x00, 0xf0, 0x41, 0x00


	//----- nvinfo : EIATTR_KPARAM_INFO
	.align		4
.L_6745:
        /*002c*/ 	.byte	0x04, 0x17
        /*002e*/ 	.short	(.L_6747 - .L_6746)
.L_6746:
        /*0030*/ 	.word	0x00000000
        /*0034*/ 	.short	0x0001
        /*0036*/ 	.short	0x0008
        /*0038*/ 	.byte	0x00, 0xf0, 0x21, 0x00


	//----- nvinfo : EIATTR_KPARAM_INFO
	.align		4
.L_6747:
        /*003c*/ 	.byte	0x04, 0x17
        /*003e*/ 	.short	(.L_6749 - .L_6748)
.L_6748:
        /*0040*/ 	.word	0x00000000
        /*0044*/ 	.short	0x0000
        /*0046*/ 	.short	0x0000
        /*0048*/ 	.byte	0x00, 0xf0, 0x11, 0x00


	//----- nvinfo : EIATTR_MAXREG_COUNT
	.align		4
.L_6749:
        /*004c*/ 	.byte	0x03, 0x1b
        /*004e*/ 	.short	0x00ff


	//----- nvinfo : EIATTR_MERCURY_ISA_VERSION
	.align		4
        /*0050*/ 	.byte	0x03, 0x5f
        /*0052*/ 	.short	0x0000


	//----- nvinfo : EIATTR_EXIT_INSTR_OFFSETS
	.align		4
        /*0054*/ 	.byte	0x04, 0x1c
        /*0056*/ 	.short	(.L_6751 - .L_6750)


	//   ....[0]....
.L_6750:
        /*0058*/ 	.word	0x00000b40


	//   ....[1]....
        /*005c*/ 	.word	0x00001dd0


	//   ....[2]....
        /*0060*/ 	.word	0x00001e20


	//----- nvinfo : EIATTR_MAX_THREADS
	.align		4
.L_6751:
        /*0064*/ 	.byte	0x04, 0x05
        /*0066*/ 	.short	(.L_6753 - .L_6752)
.L_6752:
        /*0068*/ 	.word	0x00000080
        /*006c*/ 	.word	0x00000001
        /*0070*/ 	.word	0x00000001


	//----- nvinfo : EIATTR_CRS_STACK_SIZE
	.align		4
.L_6753:
        /*0074*/ 	.byte	0x04, 0x1e
        /*0076*/ 	.short	(.L_6755 - .L_6754)
.L_6754:
        /*0078*/ 	.word	0x00000000
.L_6755:


//--------------------- .nv.info._ZN2at6native29vectorized_elementwise_kernelILi4EZNS0_50_GLOBAL__N__2680c7bb_12_PowKernel_cu_b2145a98_318429pow_tensor_scalar_kernel_implIaaEEvRNS_18TensorIteratorBaseET0_EUlaE1_St5arrayIPcLm2EEEEviS6_T1_ --------------------------
	.section	.nv.info._ZN2at6native29vectorized_elementwise_kernelILi4EZNS0_50_GLOBAL__N__2680c7bb_12_PowKernel_cu_b2145a98_318429pow_tensor_scalar_kernel_implIaaEEvRNS_18TensorIteratorBaseET0_EUlaE1_St5arrayIPcLm2EEEEviS6_T1_,"",@"SHT_CUDA_INFO"
	.sectionflags	@""
	.align	4


	//----- nvinfo : EIATTR_CUDA_API_VERSION
	.align		4
        /*0000*/ 	.byte	0x04, 0x37
        /*0002*/ 	.short	(.L_6757 - .L_6756)
.L_6756:
        /*0004*/ 	.word	0x00000082


	//----- nvinfo : EIATTR_SW2861232_WAR
	.align		4
.L_6757:
        /*0008*/ 	.byte	0x01, 0x35
	.zero		2


	//----- nvinfo : EIATTR_PARAM_CBANK
	.align		4
        /*000c*/ 	.byte	0x04, 0x0a
        /*000e*/ 	.short	(.L_6759 - .L_6758)
	.align		4
.L_6758:
        /*0010*/ 	.word	index@(.nv.constant0._ZN2at6native29vectorized_elementwise_kernelILi4EZNS0_50_GLOBAL__N__2680c7bb_12_PowKernel_cu_b2145a98_318429pow_tensor_scalar_kernel_implIaaEEvRNS_18TensorIteratorBaseET0_EUlaE1_St5arrayIPcLm2EEEEviS6_T1_)
        /*0014*/ 	.short	0x0160
        /*0016*/ 	.short	0x0020


	//----- nvinfo : EIATTR_CBANK_PARAM_SIZE
	.align		4
.L_6759:
        /*0018*/ 	.byte	0x03, 0x19
        /*001a*/ 	.short	0x0020


	//----- nvinfo : EIATTR_KPARAM_INFO
	.align		4
        /*001c*/ 	.byte	0x04, 0x17
        /*001e*/ 	.short	(.L_6761 - .L_6760)
.L_6760:
        /*0020*/ 	.word	0x00000000
        /*0024*/ 	.short	0x0002
        /*0026*/ 	.short	0x0010
        /*0028*/ 	.byte	0x00, 0xf0, 0x41, 0x00


	//----- nvinfo : EIATTR_KPARAM_INFO
	.align		4
.L_6761:
        /*002c*/ 	.byte	0x04, 0x17
        /*002e*/ 	.short	(.L_6763 - .L_6762)
.L_6762:
        /*0030*/ 	.word	0x00000000
        /*0034*/ 	.short	0x0001
        /*0036*/ 	.short	0x0008
        /*0038*/ 	.byte	0x00, 0xf0, 0x21, 0x00


	//----- nvinfo : EIATTR_KPARAM_INFO
	.align		4
.L_6763:
        /*003c*/ 	.byte	0x04, 0x17
        /*003e*/ 	.short	(.L_6765 - .L_6764)
.L_6764:
        /*0040*/ 	.word	0x00000000
        /*0044*/ 	.short	0x0000
        /*0046*/ 	.short	0x0000
        /*0048*/ 	.byte	0x00, 0xf0, 0x11, 0x00


	//----- nvinfo : EIATTR_MAXREG_COUNT
	.align		4
.L_6765:
        /*004c*/ 	.byte	0x03, 0x1b
        /*004e*/ 	.short	0x00ff


	//----- nvinfo : EIATTR_MERCURY_ISA_VERSION
	.align		4
        /*0050*/ 	.byte	0x03, 0x5f
        /*0052*/ 	.short	0x0000


	//----- nvinfo : EIATTR_EXIT_INSTR_OFFSETS
	.align		4
        /*0054*/ 	.byte	0x04, 0x1c
        /*0056*/ 	.short	(.L_6767 - .L_6766)


	//   ....[0]....
.L_6766:
        /*0058*/ 	.word	0x00000b40


	//   ....[1]....
        /*005c*/ 	.word	0x00001dd0


	//   ....[2]....
        /*0060*/ 	.word	0x00001e20


	//----- nvinfo : EIATTR_MAX_THREADS
	.align		4
.L_6767:
        /*0064*/ 	.byte	0x04, 0x05
        /*0066*/ 	.short	(.L_6769 - .L_6768)
.L_6768:
        /*0068*/ 	.word	0x00000080
        /*006c*/ 	.word	0x00000001
        /*0070*/ 	.word	0x00000001


	//----- nvinfo : EIATTR_CRS_STACK_SIZE
	.align		4
.L_6769:
        /*0074*/ 	.byte	0x04, 0x1e
        /*0076*/ 	.short	(.L_6771 - .L_6770)
.L_6770:
        /*0078*/ 	.word	0x00000000
.L_6771:


//--------------------- .nv.info._ZN2at6native29vectorized_elementwise_kernelILi8EZNS0_50_GLOBAL__N__2680c7bb_12_PowKernel_cu_b2145a98_318429pow_tensor_scalar_kernel_implIaaEEvRNS_18TensorIteratorBaseET0_EUlaE1_St5arrayIPcLm2EEEEviS6_T1_ --------------------------
	.section	.nv.info._ZN2at6native29vectorized_elementwise_kernelILi8EZNS0_50_GLOBAL__N__2680c7bb_12_PowKernel_cu_b2145a98_318429pow_tensor_scalar_kernel_implIaaEEvRNS_18TensorIteratorBaseET0_EUlaE1_St5arrayIPcLm2EEEEviS6_T1_,"",@"SHT_CUDA_INFO"
	.sectionflags	@""
	.align	4


	//----- nvinfo : EIATTR_CUDA_API_VERSION
	.align		4
        /*0000*/ 	.byte	0x04, 0x37
        /*0002*/ 	.short	(.L_6773 - .L_6772)
.L_6772:
        /*0004*/ 	.word	0x00000082


	//----- nvinfo : EIATTR_SW2861232_WAR
	.align		4
.L_6773:
        /*0008*/ 	.byte	0x01, 0x35
	.zero		2


	//----- nvinfo : EIATTR_PARAM_CBANK
	.align		4
        /*000c*/ 	.byte	0x04, 0x0a
        /*000e*/ 	.short	(.L_6775 - .L_6774)
	.align		4
.L_6774:
        /*0010*/ 	.word	index@(.nv.constant0._ZN2at6native29vectorized_elementwise_kernelILi8EZNS0_50_GLOBAL__N__2680c7bb_12_PowKernel_cu_b2145a98_318429pow_tensor_scalar_kernel_implIaaEEvRNS_18TensorIteratorBaseET0_EUlaE1_St5arrayIPcLm2EEEEviS6_T1_)
        /*0014*/ 	.short	0x0160
        /*0016*/ 	.short	0x0020


	//----- nvinfo : EIATTR_CBANK_PARAM_SIZE
	.align		4
.L_6775:
        /*0018*/ 	.byte	0x03, 0x19
        /*001a*/ 	.short	0x0020


	//----- nvinfo : EIATTR_KPARAM_INFO
	.align		4
        /*001c*/ 	.byte	0x04, 0x17
        /*001e*/ 	.short	(.L_6777 - .L_6776)
.L_6776:
        /*0020*/ 	.word	0x00000000
        /*0024*/ 	.short	0x0002
        /*0026*/ 	.short	0x0010
        /*0028*/ 	.byte	0x00, 0xf0, 0x41, 0x00


	//----- nvinfo : EIATTR_KPARAM_INFO
	.align		4
.L_6777:
        /*002c*/ 	.byte	0x04, 0x17
        /*002e*/ 	.short	(.L_6779 - .L_6778)
.L_6778:
        /*0030*/ 	.word	0x00000000
        /*0034*/ 	.short	0x0001
        /*0036*/ 	.short	0x0008
        /*0038*/ 	.byte	0x00, 0xf0, 0x21, 0x00


	//----- nvinfo : EIATTR_KPARAM_INFO
	.align		4
.L_6779:
        /*003c*/ 	.byte	0x04, 0x17
        /*003e*/ 	.short	(.L_6781 - .L_6780)
.L_6780:
        /*0040*/ 	.word	0x00000000
        /*0044*/ 	.short	0x0000
        /*0046*/ 	.short	0x0000
        /*0048*/ 	.byte	0x00, 0xf0, 0x11, 0x00


	//----- nvinfo : EIATTR_MAXREG_COUNT
	.align		4
.L_6781:
        /*004c*/ 	.byte	0x03, 0x1b
        /*004e*/ 	.short	0x00ff


	//----- nvinfo : EIATTR_MERCURY_ISA_VERSION
	.align		4
        /*0050*/ 	.byte	0x03, 0x5f
        /*0052*/ 	.short	0x0000


	//----- nvinfo : EIATTR_EXIT_INSTR_OFFSETS
	.align		4
        /*0054*/ 	.byte	0x04, 0x1c
        /*0056*/ 	.short	(.L_6783 - .L_6782)


	//   ....[0]....
.L_6782:
        /*0058*/ 	.word	0x00000010


	//----- nvinfo : EIATTR_MAX_THREADS
	.align		4
.L_6783:
        /*005c*/ 	.byte	0x04, 0x05
        /*005e*/ 	.short	(.L_6785 - .L_6784)
.L_6784:
        /*0060*/ 	.word	0x00000080
        /*0064*/ 	.word	0x00000001
        /*0068*/ 	.word	0x00000001
.L_6785:


//--------------------- .nv.info._ZN2at6native18elementwise_kernelILi128ELi4EZNS0_15gpu_kernel_implIZNS0_50_GLOBAL__N__2680c7bb_12_PowKernel_cu_b2145a98_318429pow_tensor_scalar_kernel_implIaaEEvRNS_18TensorIteratorBaseET0_EUlaE0_EEvS6_RKT_EUliE_EEviT1_ --------------------------
	.section	.nv.info._ZN2at6native18elementwise_kernelILi128ELi4EZNS0_15gpu_kernel_implIZNS0_50_GLOBAL__N__2680c7bb_12_PowKernel_cu_b2145a98_318429pow_tensor_scalar_kernel_implIaaEEvRNS_18TensorIteratorBaseET0_EUlaE0_EEvS6_RKT_EUliE_EEviT1_,"",@"SHT_CUDA_INFO"
	.sectionflags	@""
	.align	4


	//----- nvinfo : EIATTR_CUDA_API_VERSION
	.align		4
        /*0000*/ 	.byte	0x04, 0x37
        /*0002*/ 	.short	(.L_6787 - .L_6786)
.L_6786:
        /*0004*/ 	.word	0x00000082


	//----- nvinfo : EIATTR_SW2861232_WAR
	.align		4
.L_6787:
        /*0008*/ 	.byte	0x01, 0x35
	.zero		2


	//----- nvinfo : EIATTR_PARAM_CBANK
	.align		4
        /*000c*/ 	.byte	0x04, 0x0a
        /*000e*/ 	.short	(.L_6789 - .L_6788)
	.align		4
.L_6788:
        /*0010*/ 	.word	index@(.nv.constant0._ZN2at6native18elementwise_kernelILi128ELi4EZNS0_15gpu_kernel_implIZNS0_50_GLOBAL__N__2680c7bb_12_PowKernel_cu_b2145a98_318429pow_tensor_scalar_kernel_implIaaEEvRNS_18TensorIteratorBaseET0_EUlaE0_EEvS6_RKT_EUliE_EEviT1_)
        /*0014*/ 	.short	0x0160
        /*0016*/ 	.short	0x0228


	//----- nvinfo : EIATTR_CBANK_PARAM_SIZE
	.align		4
.L_6789:
        /*0018*/ 	.byte	0x03, 0x19
        /*001a*/ 	.short	0x0228


	//----- nvinfo : EIATTR_KPARAM_INFO
	.align		4
        /*001c*/ 	.byte	0x04, 0x17
        /*001e*/ 	.short	(.L_6791 - .L_6790)
.L_6790:
        /*0020*/ 	.word	0x00000000
        /*0024*/ 	.short	0x0001
        /*0026*/ 	.short	0x0008
        /*0028*/ 	.byte	0x00, 0xf0, 0x81, 0x08


	//----- nvinfo : EIATTR_KPARAM_INFO
	.align		4
.L_6791:
        /*002c*/ 	.byte	0x04, 0x17
        /*002e*/ 	.short	(.L_6793 - .L_6792)
.L_6792:
        /*0030*/ 	.word	0x00000000
        /*0034*/ 	.short	0x0000
        /*0036*/ 	.short	0x0000
        /*0038*/ 	.byte	0x00, 0xf0, 0x11, 0x00


	//----- nvinfo : EIATTR_MAXREG_COUNT
	.align		4
.L_6793:
        /*003c*/ 	.byte	0x03, 0x1b
        /*003e*/ 	.short	0x0080


	//----- nvinfo : EIATTR_EXTERNS
	.align		4
        /*0040*/ 	.byte	0x04, 0x0f
        /*0042*/ 	.short	(.L_6795 - .L_6794)


	//   ....[0]....
	.align		4
.L_6794:
        /*0044*/ 	.word	index@(__assertfail)


	//----- nvinfo : EIATTR_MERCURY_ISA_VERSION
	.align		4
.L_6795:
        /*0048*/ 	.byte	0x03, 0x5f
        /*004a*/ 	.short	0x0000


	//----- nvinfo : EIATTR_SYSCALL_OFFSETS
	.align		4
        /*004c*/ 	.byte	0x04, 0x46
        /*004e*/ 	.short	(.L_6797 - .L_6796)


	//   ....[0]....
.L_6796:
        /*0050*/ 	.word	0x00001d10


	//   ....[1]....
        /*0054*/ 	.word	0x00002c90


	//   ....[2]....
        /*0058*/ 	.word	0x00004a30


	//   ....[3]....
        /*005c*/ 	.word	0x000059b0


	//   ....[4]....
        /*0060*/ 	.word	0x00007720


	//   ....[5]....
        /*0064*/ 	.word	0x000086a0


	//   ....[6]....
        /*0068*/ 	.word	0x0000a420


	//   ....[7]....
        /*006c*/ 	.word	0x0000b3a0


	//----- nvinfo : EIATTR_EXIT_INSTR_OFFSETS
	.align		4
.L_6797:
        /*0070*/ 	.byte	0x04, 0x1c
        /*0072*/ 	.short	(.L_6799 - .L_6798)


	//   ....[0]....
.L_6798:
        /*0074*/ 	.word	0x00008780


	//   ....[1]....
        /*0078*/ 	.word	0x0000a590


	//   ....[2]....
        /*007c*/ 	.word	0x0000a5b0


	//   ....[3]....
        /*0080*/ 	.word	0x0000a670


	//   ....[4]....
        /*0084*/ 	.word	0x0000a6b0


	//   ....[5]....
        /*0088*/ 	.word	0x0000a6f0


	//   ....[6]....
        /*008c*/ 	.word	0x0000a780


	//   ....[7]....
        /*0090*/ 	.word	0x0000a7c0


	//   ....[8]....
        /*0094*/ 	.word	0x0000a860


	//   ....[9]....
        /*0098*/ 	.word	0x0000a8b0


	//   ....[10]....
        /*009c*/ 	.word	0x0000a900


	//   ....[11]....
        /*00a0*/ 	.word	0x0000a9c0


	//   ....[12]....
        /*00a4*/ 	.word	0x0000aa20


	//   ....[13]....
        /*00a8*/ 	.word	0x0000abb0


	//   ....[14]....
        /*00ac*/ 	.word	0x0000ad10


	//   ....[15]....
        /*00b0*/ 	.word	0x0000ad50


	//   ....[16]....
        /*00b4*/ 	.word	0x0000ae10


	//   ....[17]....
        /*00b8*/ 	.word	0x0000af90


	//   ....[18]....
        /*00bc*/ 	.word	0x0000b110


	//   ....[19]....
        /*00c0*/ 	.word	0x0000b270


	//   ....[20]....
        /*00c4*/ 	.word	0x0000b3b0


	//   ....[21]....
        /*00c8*/ 	.word	0x0000b410


	//   ....[22]....
        /*00cc*/ 	.word	0x0000b450


	//----- nvinfo : EIATTR_MAX_THREADS
	.align		4
.L_6799:
        /*00d0*/ 	.byte	0x04, 0x05
        /*00d2*/ 	.short	(.L_6801 - .L_6800)
.L_6800:
        /*00d4*/ 	.word	0x00000080
        /*00d8*/ 	.word	0x00000001
        /*00dc*/ 	.word	0x00000001


	//----- nvinfo : EIATTR_CRS_STACK_SIZE
	.align		4
.L_6801:
        /*00e0*/ 	.byte	0x04, 0x1e
        /*00e2*/ 	.short	(.L_6803 - .L_6802)
.L_6802:
        /*00e4*/ 	.word	0x00000000
.L_6803:


//--------------------- .nv.info._ZN2at6native27unrolled_elementwise_kernelIZNS0_50_GLOBAL__N__2680c7bb_12_PowKernel_cu_b2145a98_318429pow_tensor_scalar_kernel_implIaaEEvRNS_18TensorIteratorBaseET0_EUlaE0_St5arrayIPcLm2EELi4E23TrivialOffsetCalculatorILi1EjESC_NS0_6memory12LoadWithCastILi1EEENSD_13StoreWithCastILi1EEEEEviT_S6_T2_T3_T4_T5_ --------------------------
	.section	.nv.info._ZN2at6native27unrolled_elementwise_kernelIZNS0_50_GLOBAL__N__2680c7bb_12_PowKernel_cu_b2145a98_318429pow_tensor_scalar_kernel_implIaaEEvRNS_18TensorIteratorBaseET0_EUlaE0_St5arrayIPcLm2EELi4E23TrivialOffsetCalculatorILi1EjESC_NS0_6memory12LoadWithCastILi1EEENSD_13StoreWithCastILi1EEEEEviT_S6_T2_T3_T4_T5_,"",@"SHT_CUDA_INFO"
	.sectionflags	@""
	.align	4


	//----- nvinfo : EIATTR_CUDA_API_VERSION
	.align		4
        /*0000*/ 	.byte	0x04, 0x37
        /*0002*/ 	.short	(.L_6805 - .L_6804)
.L_6804:
        /*0004*/ 	.word	0x00000082


	//----- nvinfo : EIATTR_SW2861232_WAR
	.align		4
.L_6805:
        /*0008*/ 	.byte	0x01, 0x35
	.zero		2


	//----- nvinfo : EIATTR_PARAM_CBANK
	.align		4
        /*000c*/ 	.byte	0x04, 0x0a
        /*000e*/ 	.short	(.L_6807 - .L_6806)
	.align		4
.L_6806:
        /*0010*/ 	.word	index@(.nv.constant0._ZN2at6native27unrolled_elementwise_kernelIZNS0_50_GLOBAL__N__2680c7bb_12_PowKernel_cu_b2145a98_318429pow_tensor_scalar_kernel_implIaaEEvRNS_18TensorIteratorBaseET0_EUlaE0_St5arrayIPcLm2EELi4E23TrivialOffsetCalculatorILi1EjESC_NS0_6memory12LoadWithCastILi1EEENSD_13StoreWithCastILi1EEEEEviT_S6_T2_T3_T4_T5_)
        /*0014*/ 	.short	0x0160
        /*0016*/ 	.short	0x0034


	//----- nvinfo : EIATTR_CBANK_PARAM_SIZE
	.align		4
.L_6807:
        /*0018*/ 	.byte	0x03, 0x19
        /*001a*/ 	.short	0x0034


	//----- nvinfo : EIATTR_KPARAM_INFO
	.align		4
        /*001c*/ 	.byte	0x04, 0x17
        /*001e*/ 	.short	(.L_6809 - .L_6808)
.L_6808:
        /*0020*/ 	.word	0x00000000
        /*0024*/ 	.short	0x0006
        /*0026*/ 	.short	0x002c
        /*0028*/ 	.byte	0x00, 0xf0, 0x21, 0x00


	//----- nvinfo : EIATTR_KPARAM_INFO
	.align		4
.L_6809:
        /*002c*/ 	.byte	0x04, 0x17
        /*002e*/ 	.short	(.L_6811 - .L_6810)
.L_6810:
        /*0030*/ 	.word	0x00000000
        /*0034*/ 	.short	0x0005
        /*0036*/ 	.short	0x0024
        /*0038*/ 	.byte	0x00, 0xf0, 0x21, 0x00


	//----- nvinfo : EIATTR_KPARAM_INFO
	.align		4
.L_6811:
        /*003c*/ 	.byte	0x04, 0x17
        /*003e*/ 	.short	(.L_6813 - .L_6812)
.L_6812:
        /*0040*/ 	.word	0x00000000
        /*0044*/ 	.short	0x0004
        /*0046*/ 	.short	0x0021
        /*0048*/ 	.byte	0x00, 0xf0, 0x05, 0x00


	//----- nvinfo : EIATTR_KPARAM_INFO
	.align		4
.L_6813:
        /*004c*/ 	.byte	0x04, 0x17
        /*004e*/ 	.short	(.L_6815 - .L_6814)
.L_6814:
        /*0050*/ 	.word	0x00000000
        /*0054*/ 	.short	0x0003
        /*0056*/ 	.short	0x0020
        /*0058*/ 	.byte	0x00, 0xf0, 0x05, 0x00


	//----- nvinfo : EIATTR_KPARAM_INFO
	.align		4
.L_6815:
        /*005c*/ 	.byte	0x04, 0x17
        /*005e*/ 	.short	(.L_6817 - .L_6816)
.L_6816:
        /*0060*/ 	.word	0x00000000
        /*0064*/ 	.short	0x0002
        /*0066*/ 	.short	0x0010
        /*0068*/ 	.byte	0x00, 0xf0, 0x41, 0x00


	//----- nvinfo : EIATTR_KPARAM_INFO
	.align		4
.L_6817:
        /*006c*/ 	.byte	0x04, 0x17
        /*006e*/ 	.short	(.L_6819 - .L_6818)
.L_6818:
        /*0070*/ 	.word	0x00000000
        /*0074*/ 	.short	0x0001
        /*0076*/ 	.short	0x0008
        /*0078*/ 	.byte	0x00, 0xf0, 0x21, 0x00


	//----- nvinfo : EIATTR_KPARAM_INFO
	.align		4
.L_6819:
        /*007c*/ 	.byte	0x04, 0x17
        /*007e*/ 	.short	(.L_6821 - .L_6820)
.L_6820:
        /*0080*/ 	.word	0x00000000
        /*0084*/ 	.short	0x0000
        /*0086*/ 	.short	0x0000
        /*0088*/ 	.byte	0x00, 0xf0, 0x11, 0x00


	//----- nvinfo : EIATTR_MAXREG_COUNT
	.align		4
.L_6821:
        /*008c*/ 	.byte	0x03, 0x1b
        /*008e*/ 	.short	0x00ff


	//----- nvinfo : EIATTR_EXTERNS
	.align		4
        /*0090*/ 	.byte	0x04, 0x0f
        /*0092*/ 	.short	(.L_6823 - .L_6822)


	//   ....[0]....
	.align		4
.L_6822:
        /*0094*/ 	.word	index@(__assertfail)


	//----- nvinfo : EIATTR_MERCURY_ISA_VERSION
	.align		4
.L_6823:
        /*0098*/ 	.byte	0x03, 0x5f
        /*009a*/ 	.short	0x0000


	//----- nvinfo : EIATTR_SYSCALL_OFFSETS
	.align		4
        /*009c*/ 	.byte	0x04, 0x46
        /*009e*/ 	.short	(.L_6825 - .L_6824)


	//   ....[0]....
.L_6824:
        /*00a0*/ 	.word	0x00000f20


	//   ....[1]....
        /*00a4*/ 	.word	0x00001e40


	//   ....[2]....
        /*00a8*/ 	.word	0x00002d70


	//   ....[3]....
        /*00ac*/ 	.word	0x00003c70


	//   ....[4]....
        /*00b0*/ 	.word	0x00004d60


	//   ....[5]....
        /*00b4*/ 	.word	0x00005d70


	//   ....[6]....
        /*00b8*/ 	.word	0x00006d70


	//   ....[7]....
        /*00bc*/ 	.word	0x00007d70


	//----- nvinfo : EIATTR_EXIT_INSTR_OFFSETS
	.align		4
.L_6825:
        /*00c0*/ 	.byte	0x04, 0x1c
        /*00c2*/ 	.short	(.L_6827 - .L_6826)


	//   ....[0]....
.L_6826:
        /*00c4*/ 	.word	0x00006e50


	//   ....[1]....
        /*00c8*/ 	.word	0x00006f60


	//   ....[2]....
        /*00cc*/ 	.word	0x00006f80


	//   ....[3]....
        /*00d0*/ 	.word	0x00007040


	//   ....[4]....
        /*00d4*/ 	.word	0x00007080


	//   ....[5]....
        /*00d8*/ 	.word	0x000070c0


	//   ....[6]....
        /*00dc*/ 	.word	0x00007150


	//   ....[7]....
        /*00e0*/ 	.word	0x00007190


	//   ....[8]....
        /*00e4*/ 	.word	0x00007230


	//   ....[9]....
        /*00e8*/ 	.word	0x00007280


	//   ....[10]....
        /*00ec*/ 	.word	0x000072d0


	//   ....[11]....
        /*00f0*/ 	.word	0x00007390


	//   ....[12]....
        /*00f4*/ 	.word	0x000073f0


	//   ....[13]....
        /*00f8*/ 	.word	0x00007580


	//   ....[14]....
        /*00fc*/ 	.word	0x000076e0


	//   ....[15]....
        /*0100*/ 	.word	0x00007720


	//   ....[16]....
        /*0104*/ 	.word	0x000077e0


	//   ....[17]....
        /*0108*/ 	.word	0x00007960


	//   ....[18]....
        /*010c*/ 	.word	0x00007ae0


	//   ....[19]....
        /*0110*/ 	.word	0x00007c40


	//   ....[20]....
        /*0114*/ 	.word	0x00007d80


	//   ....[21]....
        /*0118*/ 	.word	0x00007de0


	//   ....[22]....
        /*011c*/ 	.word	0x00007e20


	//----- nvinfo : EIATTR_MAX_THREADS
	.align		4
.L_6827:
        /*0120*/ 	.byte	0x04, 0x05
        /*0122*/ 	.short	(.L_6829 - .L_6828)
.L_6828:
        /*0124*/ 	.word	0x00000080
        /*0128*/ 	.word	0x00000001
        /*012c*/ 	.word	0x00000001


	//----- nvinfo : EIATTR_CRS_STACK_SIZE
	.align		4
.L_6829:
        /*0130*/ 	.byte	0x04, 0x1e
        /*0132*/ 	.short	(.L_6831 - .L_6830)
.L_6830:
        /*0134*/ 	.word	0x00000000
.L_6831:


//--------------------- .nv.info._ZN2at6native18elementwise_kernelILi128ELi4EZNS0_22gpu_kernel_impl_nocastIZNS0_50_GLOBAL__N__2680c7bb_12_PowKernel_cu_b2145a98_318429pow_tensor_scalar_kernel_implIaaEEvRNS_18TensorIteratorBaseET0_EUlaE0_EEvS6_RKT_EUliE_EEviT1_ --------------------------
	.section	.nv.info._ZN2at6native18elementwise_kernelILi128ELi4EZNS0_22gpu_kernel_impl_nocastIZNS0_50_GLOBAL__N__2680c7bb_12_PowKernel_cu_b2145a98_318429pow_tensor_scalar_kernel_implIaaEEvRNS_18TensorIteratorBaseET0_EUlaE0_EEvS6_RKT_EUliE_EEviT1_,"",@"SHT_CUDA_INFO"
	.sectionflags	@""
	.align	4


	//----- nvinfo : EIATTR_CUDA_API_VERSION
	.align		4
        /*0000*/ 	.byte	0x04, 0x37
        /*0002*/ 	.short	(.L_6833 - .L_6832)
.L_6832:
        /*0004*/ 	.word	0x00000082


	//----- nvinfo : EIATTR_SW2861232_WAR
	.align		4
.L_6833:
        /*0008*/ 	.byte	0x01, 0x35
	.zero		2


	//----- nvinfo : EIATTR_PARAM_CBANK
	.align		4
        /*000c*/ 	.byte	0x04, 0x0a
        /*000e*/ 	.short	(.L_6835 - .L_6834)
	.align		4
.L_6834:
        /*0010*/ 	.word	index@(.nv.constant0._ZN2at6native18elementwise_kernelILi128ELi4EZNS0_22gpu_kernel_impl_nocastIZNS0_50_GLOBAL__N__2680c7bb_12_PowKernel_cu_b2145a98_318429pow_tensor_scalar_kernel_implIaaEEvRNS_18TensorIteratorBaseET0_EUlaE0_EEvS6_RKT_EUliE_EEviT1_)
        /*0014*/ 	.short	0x0160
        /*0016*/ 	.short	0x0220


	//----- nvinfo : EIATTR_CBANK_PARAM_SIZE
	.align		4
.L_6835:
        /*0018*/ 	.byte	0x03, 0x19
        /*001a*/ 	.short	0x0220


	//----- nvinfo : EIATTR_KPARAM_INFO
	.align		4
        /*001c*/ 	.byte	0x04, 0x17
        /*001e*/ 	.short	(.L_6837 - .L_6836)
.L_6836:
        /*0020*/ 	.word	0x00000000
        /*0024*/ 	.short	0x0001
        /*0026*/ 	.short	0x0008
        /*0028*/ 	.byte	0x00, 0xf0, 0x61, 0x08


	//----- nvinfo : EIATTR_KPARAM_INFO
	.align		4
.L_6837:
        /*002c*/ 	.byte	0x04, 0x17
        /*002e*/ 	.short	(.L_6839 - .L_6838)
.L_6838:
        /*0030*/ 	.word	0x00000000
        /*0034*/ 	.short	0x0000
        /*0036*/ 	.short	0x0000
        /*0038*/ 	.byte	0x00, 0xf0, 0x11, 0x00


	//----- nvinfo : EIATTR_MAXREG_COUNT
	.align		4
.L_6839:
        /*003c*/ 	.byte	0x03, 0x1b
        /*003e*/ 	.short	0x0080


	//----- nvinfo : EIATTR_MERCURY_ISA_VERSION
	.align		4
        /*0040*/ 	.byte	0x03, 0x5f
        /*0042*/ 	.short	0x0000


	//----- nvinfo : EIATTR_EXIT_INSTR_OFFSETS
	.align		4
        /*0044*/ 	.byte	0x04, 0x1c
        /*0046*/ 	.short	(.L_6841 - .L_6840)


	//   ....[0]....
.L_6840:
        /*0048*/ 	.word	0x00002d70


	//   ....[1]....
        /*004c*/ 	.word	0x00003c40


	//----- nvinfo : EIATTR_MAX_THREADS
	.align		4
.L_6841:
        /*0050*/ 	.byte	0x04, 0x05
        /*0052*/ 	.short	(.L_6843 - .L_6842)
.L_6842:
        /*0054*/ 	.word	0x00000080
        /*0058*/ 	.word	0x00000001
        /*005c*/ 	.word	0x00000001


	//----- nvinfo : EIATTR_CRS_STACK_SIZE
	.align		4
.L_6843:
        /*0060*/ 	.byte	0x04, 0x1e
        /*0062*/ 	.short	(.L_6845 - .L_6844)
.L_6844:
        /*0064*/ 	.word	0x00000000
.L_6845:


//--------------------- .nv.info._ZN2at6native27unrolled_elementwise_kernelIZNS0_50_GLOBAL__N__2680c7bb_12_PowKernel_cu_b2145a98_318429pow_tensor_scalar_kernel_implIaaEEvRNS_18TensorIteratorBaseET0_EUlaE0_St5arrayIPcLm2EELi4E23TrivialOffsetCalculatorILi1EjESC_NS0_6memory15LoadWithoutCastENSD_16StoreWithoutCastEEEviT_S6_T2_T3_T4_T5_ --------------------------
	.section	.nv.info._ZN2at6native27unrolled_elementwise_kernelIZNS0_50_GLOBAL__N__2680c7bb_12_PowKernel_cu_b2145a98_318429pow_tensor_scalar_kernel_implIaaEEvRNS_18TensorIteratorBaseET0_EUlaE0_St5arrayIPcLm2EELi4E23TrivialOffsetCalculatorILi1EjESC_NS0_6memory15LoadWithoutCastENSD_16StoreWithoutCastEEEviT_S6_T2_T3_T4_T5_,"",@"SHT_CUDA_INFO"
	.sectionflags	@""
	.align	4


	//----- nvinfo : EIATTR_CUDA_API_VERSION
	.align		4
        /*0000*/ 	.byte	0x04, 0x37
        /*0002*/ 	.short	(.L_6847 - .L_6846)
.L_6846:
        /*0004*/ 	.word	0x00000082


	//----- nvinfo : EIATTR_SW2861232_WAR
	.align		4
.L_6847:
        /*0008*/ 	.byte	0x01, 0x35
	.zero		2


	//----- nvinfo : EIATTR_PARAM_CBANK
	.align		4
        /*000c*/ 	.byte	0x04, 0x0a
        /*000e*/ 	.short	(.L_6849 - .L_6848)
	.align		4
.L_6848:
        /*0010*/ 	.word	index@(.nv.constant0._ZN2at6native27unrolled_elementwise_kernelIZNS0_50_GLOBAL__N__2680c7bb_12_PowKernel_cu_b2145a98_318429pow_tensor_scalar_kernel_implIaaEEvRNS_18TensorIteratorBaseET0_EUlaE0_St5arrayIPcLm2EELi4E23TrivialOffsetCalculatorILi1EjESC_NS0_6memory15LoadWithoutCastENSD_16StoreWithoutCastEEEviT_S6_T2_T3_T4_T5_)
        /*0014*/ 	.short	0x0160
        /*0016*/ 	.short	0x0024


	//----- nvinfo : EIATTR_CBANK_PARAM_SIZE
	.align		4
.L_6849:
        /*0018*/ 	.byte	0x03, 0x19
        /*001a*/ 	.short	0x0024


	//----- nvinfo : EIATTR_KPARAM_INFO
	.align		4
        /*001c*/ 	.byte	0x04, 0x17
        /*001e*/ 	.short	(.L_6851 - .L_6850)
.L_6850:
        /*0020*/ 	.word	0x00000000
        /*0024*/ 	.short	0x0006
        /*0026*/ 	.short	0x0023
        /*0028*/ 	.byte	0x00, 0xf0, 0x05, 0x00


	//----- nvinfo : EIATTR_KPARAM_INFO
	.align		4
.L_6851:
        /*002c*/ 	.byte	0x04, 0x17
        /*002e*/ 	.short	(.L_6853 - .L_6852)
.L_6852:
        /*0030*/ 	.word	0x00000000
        /*0034*/ 	.short	0x0005
        /*0036*/ 	.short	0x0022
        /*0038*/ 	.byte	0x00, 0xf0, 0x05, 0x00


	//----- nvinfo : EIATTR_KPARAM_INFO
	.align		4
.L_6853:
        /*003c*/ 	.byte	0x04, 0x17
        /*003e*/ 	.short	(.L_6855 - .L_6854)
.L_6854:
        /*0040*/ 	.word	0x00000000
        /*0044*/ 	.short	0x0004
        /*0046*/ 	.short	0x0021
        /*0048*/ 	.byte	0x00, 0xf0, 0x05, 0x00


	//----- nvinfo : EIATTR_KPARAM_INFO
	.align		4
.L_6855:
        /*004c*/ 	.byte	0x04, 0x17
        /*004e*/ 	.short	(.L_6857 - .L_6856)
.L_6856:
        /*0050*/ 	.word	0x00000000
        /*0054*/ 	.short	0x0003
        /*0056*/ 	.short	0x0020
        /*0058*/ 	.byte	0x00, 0xf0, 0x05, 0x00


	//----- nvinfo : EIATTR_KPARAM_INFO
	.align		4
.L_6857:
        /*005c*/ 	.byte	0x04, 0x17
        /*005e*/ 	.short	(.L_6859 - .L_6858)
.L_6858:
        /*0060*/ 	.word	0x00000000
        /*0064*/ 	.short	0x0002
        /*0066*/ 	.short	0x0010
        /*0068*/ 	.byte	0x00, 0xf0, 0x41, 0x00


	//----- nvinfo : EIATTR_KPARAM_INFO
	.align		4
.L_6859:
        /*006c*/ 	.byte	0x04, 0x17
        /*006e*/ 	.short	(.L_6861 - .L_6860)
.L_6860:
        /*0070*/ 	.word	0x00000000
        /*0074*/ 	.short	0x0001
        /*0076*/ 	.short	0x0008
        /*0078*/ 	.byte	0x00, 0xf0, 0x21, 0x00


	//----- nvinfo : EIATTR_KPARAM_INFO
	.align		4
.L_6861:
        /*007c*/ 	.byte	0x04, 0x17
        /*007e*/ 	.short	(.L_6863 - .L_6862)
.L_6862:
        /*0080*/ 	.word	0x00000000
        /*0084*/ 	.short	0x0000
        /*0086*/ 	.short	0x0000
        /*0088*/ 	.byte	0x00, 0xf0, 0x11, 0x00


	//----- nvinfo : EIATTR_MAXREG_COUNT
	.align		4
.L_6863:
        /*008c*/ 	.byte	0x03, 0x1b
        /*008e*/ 	.short	0x00ff


	//----- nvinfo : EIATTR_MERCURY_ISA_VERSION
	.align		4
        /*0090*/ 	.byte	0x03, 0x5f
        /*0092*/ 	.short	0x0000


	//----- nvinfo : EIATTR_EXIT_INSTR_OFFSETS
	.align		4
        /*0094*/ 	.byte	0x04, 0x1c
        /*0096*/ 	.short	(.L_6865 - .L_6864)


	//   ....[0]....
.L_6864:
        /*0098*/ 	.word	0x00000470


	//   ....[1]....
        /*009c*/ 	.word	0x00000500


	//----- nvinfo : EIATTR_MAX_THREADS
	.align		4
.L_6865:
        /*00a0*/ 	.byte	0x04, 0x05
        /*00a2*/ 	.short	(.L_6867 - .L_6866)
.L_6866:
        /*00a4*/ 	.word	0x00000080
        /*00a8*/ 	.word	0x00000001
        /*00ac*/ 	.word	0x00000001


	//----- nvinfo : EIATTR_CRS_STACK_SIZE
	.align		4
.L_6867:
        /*00b0*/ 	.byte	0x04, 0x1e
        /*00b2*/ 	.short	(.L_6869 - .L_6868)
.L_6868:
        /*00b4*/ 	.word	0x00000000
.L_6869:


//--------------------- .nv.info._ZN2at6native29vectorized_elementwise_kernelILi2EZNS0_50_GLOBAL__N__2680c7bb_12_PowKernel_cu_b2145a98_318429pow_tensor_scalar_kernel_implIaaEEvRNS_18TensorIteratorBaseET0_EUlaE0_St5arrayIPcLm2EEEEviS6_T1_ --------------------------
	.section	.nv.info._ZN2at6native29vectorized_elementwise_kernelILi2EZNS0_50_GLOBAL__N__2680c7bb_12_PowKernel_cu_b2145a98_318429pow_tensor_scalar_kernel_implIaaEEvRNS_18TensorIteratorBaseET0_EUlaE0_St5arrayIPcLm2EEEEviS6_T1_,"",@"SHT_CUDA_INFO"
	.sectionflags	@""
	.align	4


	//----- nvinfo : EIATTR_CUDA_API_VERSION
	.align		4
        /*0000*/ 	.byte	0x04, 0x37
        /*0002*/ 	.short	(.L_6871 - .L_6870)
.L_6870:
        /*0004*/ 	.word	0x00000082


	//----- nvinfo : EIATTR_SW2861232_WAR
	.align		4
.L_6871:
        /*0008*/ 	.byte	0x01, 0x35
	.zero		2


	//----- nvinfo : EIATTR_PARAM_CBANK
	.align		4
        /*000c*/ 	.byte	0x04, 0x0a
        /*000e*/ 	.short	(.L_6873 - .L_6872)
	.align		4
.L_6872:
        /*0010*/ 	.word	index@(.nv.constant0._ZN2at6native29vectorized_elementwise_kernelILi2EZNS0_50_GLOBAL__N__2680c7bb_12_PowKernel_cu_b2145a98_318429pow_tensor_scalar_kernel_implIaaEEvRNS_18TensorIteratorBaseET0_EUlaE0_St5arrayIPcLm2EEEEviS6_T1_)
        /*0014*/ 	.short	0x0160
        /*0016*/ 	.short	0x0020


	//----- nvinfo : EIATTR_CBANK_PARAM_SIZE
	.align		4
.L_6873:
        /*0018*/ 	.byte	0x03, 0x19
        /*001a*/ 	.short	0x0020


	//----- nvinfo : EIATTR_KPARAM_INFO
	.align		4
        /*001c*/ 	.byte	0x04, 0x17
        /*001e*/ 	.short	(.L_6875 - .L_6874)
.L_6874:
        /*0020*/ 	.word	0x00000000
        /*0024*/ 	.short	0x0002
        /*0026*/ 	.short	0x0010
        /*0028*/ 	.byte	0x00, 0xf0, 0x41, 0x00


	//----- nvinfo : EIATTR_KPARAM_INFO
	.align		4
.L_6875:
        /*002c*/ 	.byte	0x04, 0x17
        /*002e*/ 	.short	(.L_6877 - .L_6876)
.L_6876:
        /*0030*/ 	.word	0x00000000
        /*0034*/ 	.short	0x0001
        /*0036*/ 	.short	0x0008
        /*0038*/ 	.byte	0x00, 0xf0, 0x21, 0x00


	//----- nvinfo : EIATTR_KPARAM_INFO
	.align		4
.L_6877:
        /*003c*/ 	.byte	0x04, 0x17
        /*003e*/ 	.short	(.L_6879 - .L_6878)
.L_6878:
        /*0040*/ 	.word	0x00000000
        /*0044*/ 	.short	0x0000
        /*0046*/ 	.short	0x0000
        /*0048*/ 	.byte	0x00, 0xf0, 0x11, 0x00


	//----- nvinfo : EIATTR_MAXREG_COUNT
	.align		4
.L_6879:
        /*004c*/ 	.byte	0x03, 0x1b
        /*004e*/ 	.short	0x00ff


	//----- nvinfo : EIATTR_MERCURY_ISA_VERSION
	.align		4
        /*0050*/ 	.byte	0x03, 0x5f
        /*0052*/ 	.short	0x0000


	//----- nvinfo : EIATTR_EXIT_INSTR_OFFSETS
	.align		4
        /*0054*/ 	.byte	0x04, 0x1c
        /*0056*/ 	.short	(.L_6881 - .L_6880)


	//   ....[0]....
.L_6880:
        /*0058*/ 	.word	0x000003c0


	//   ....[1]....
        /*005c*/ 	.word	0x00000cc0


	//   ....[2]....
        /*0060*/ 	.word	0x00000d50


	//----- nvinfo : EIATTR_MAX_THREADS
	.align		4
.L_6881:
        /*0064*/ 	.byte	0x04, 0x05
        /*0066*/ 	.short	(.L_6883 - .L_6882)
.L_6882:
        /*0068*/ 	.word	0x00000080
        /*006c*/ 	.word	0x00000001
        /*0070*/ 	.word	0x00000001


	//----- nvinfo : EIATTR_CRS_STACK_SIZE
	.align		4
.L_6883:
        /*0074*/ 	.byte	0x04, 0x1e
        /*0076*/ 	.short	(.L_6885 - .L_6884)
.L_6884:
        /*0078*/ 	.word	0x00000000
.L_6885:


//--------------------- .nv.info._ZN2at6native29vectorized_elementwise_kernelILi4EZNS0_50_GLOBAL__N__2680c7bb_12_PowKernel_cu_b2145a98_318429pow_tensor_scalar_kernel_implIaaEEvRNS_18TensorIteratorBaseET0_EUlaE0_St5arrayIPcLm2EEEEviS6_T1_ --------------------------
	.section	.nv.info._ZN2at6native29vectorized_elementwise_kernelILi4EZNS0_50_GLOBAL__N__2680c7bb_12_PowKernel_cu_b2145a98_318429pow_tensor_scalar_kernel_implIaaEEvRNS_18TensorIteratorBaseET0_EUlaE0_St5arrayIPcLm2EEEEviS6_T1_,"",@"SHT_CUDA_INFO"
	.sectionflags	@""
	.align	4


	//----- nvinfo : EIATTR_CUDA_API_VERSION
	.align		4
        /*0000*/ 	.byte	0x04, 0x37
        /*0002*/ 	.short	(.L_6887 - .L_6886)
.L_6886:
        /*0004*/ 	.word	0x00000082


	//----- nvinfo : EIATTR_SW2861232_WAR
	.align		4
.L_6887:
        /*0008*/ 	.byte	0x01, 0x35
	.zero		2


	//----- nvinfo : EIATTR_PARAM_CBANK
	.align		4
        /*000c*/ 	.byte	0x04, 0x0a
        /*000e*/ 	.short	(.L_6889 - .L_6888)
	.align		4
.L_6888:
        /*0010*/ 	.word	index@(.nv.constant0._ZN2at6native29vectorized_elementwise_kernelILi4EZNS0_50_GLOBAL__N__2680c7bb_12_PowKernel_cu_b2145a98_318429pow_tensor_scalar_kernel_implIaaEEvRNS_18TensorIteratorBaseET0_EUlaE0_St5arrayIPcLm2EEEEviS6_T1_)
        /*0014*/ 	.short	0x0160
        /*0016*/ 	.short	0x0020


	//----- nvinfo : EIATTR_CBANK_PARAM_SIZE
	.align		4
.L_6889:
        /*0018*/ 	.byte	0x03, 0x19
        /*001a*/ 	.short	0x0020


	//----- nvinfo : EIATTR_KPARAM_INFO
	.align		4
        /*001c*/ 	.byte	0x04, 0x17
        /*001e*/ 	.short	(.L_6891 - .L_6890)
.L_6890:
        /*0020*/ 	.word	0x00000000
        /*0024*/ 	.short	0x0002
        /*0026*/ 	.short	0x0010
        /*0028*/ 	.byte	0x00, 0xf0, 0x41, 0x00


	//----- nvinfo : EIATTR_KPARAM_INFO
	.align		4
.L_6891:
        /*002c*/ 	.byte	0x04, 0x17
        /*002e*/ 	.short	(.L_6893 - .L_6892)
.L_6892:
        /*0030*/ 	.word	0x00000000
        /*0034*/ 	.short	0x0001
        /*0036*/ 	.short	0x0008
        /*0038*/ 	.byte	0x00, 0xf0, 0x21, 0x00


	//----- nvinfo : EIATTR_KPARAM_INFO
	.align		4
.L_6893:
        /*003c*/ 	.byte	0x04, 0x17
        /*003e*/ 	.short	(.L_6895 - .L_6894)
.L_6894:
        /*0040*/ 	.word	0x00000000
        /*0044*/ 	.short	0x0000
        /*0046*/ 	.short	0x0000
        /*0048*/ 	.byte	0x00, 0xf0, 0x11, 0x00


	//----- nvinfo : EIATTR_MAXREG_COUNT
	.align		4
.L_6895:
        /*004c*/ 	.byte	0x03, 0x1b
        /*004e*/ 	.short	0x00ff


	//----- nvinfo : EIATTR_MERCURY_ISA_VERSION
	.align		4
        /*0050*/ 	.byte	0x03, 0x5f
        /*0052*/ 	.short	0x0000


	//----- nvinfo : EIATTR_EXIT_INSTR_OFFSETS
	.align		4
        /*0054*/ 	.byte	0x04, 0x1c
        /*0056*/ 	.short	(.L_6897 - .L_6896)


	//   ....[0]....
.L_6896:
        /*0058*/ 	.word	0x000003b0


	//   ....[1]....
        /*005c*/ 	.word	0x00000cb0


	//   ....[2]....
        /*0060*/ 	.word	0x00000d40


	//----- nvinfo : EIATTR_MAX_THREADS
	.align		4
.L_6897:
        /*0064*/ 	.byte	0x04, 0x05
        /*0066*/ 	.short	(.L_6899 - .L_6898)
.L_6898:
        /*0068*/ 	.word	0x00000080
        /*006c*/ 	.word	0x00000001
        /*0070*/ 	.word	0x00000001


	//----- nvinfo : EIATTR_CRS_STACK_SIZE
	.align		4
.L_6899:
        /*0074*/ 	.byte	0x04, 0x1e
        /*0076*/ 	.short	(.L_6901 - .L_6900)
.L_6900:
        /*0078*/ 	.word	0x00000000
.L_6901:


//--------------------- .nv.info._ZN2at6native29vectorized_elementwise_kernelILi8EZNS0_50_GLOBAL__N__2680c7bb_12_PowKernel_cu_b2145a98_318429pow_tensor_scalar_kernel_implIaaEEvRNS_18TensorIteratorBaseET0_EUlaE0_St5arrayIPcLm2EEEEviS6_T1_ --------------------------
	.section	.nv.info._ZN2at6native29vectorized_elementwise_kernelILi8EZNS0_50_GLOBAL__N__2680c7bb_12_PowKernel_cu_b2145a98_318429pow_tensor_scalar_kernel_implIaaEEvRNS_18TensorIteratorBaseET0_EUlaE0_St5arrayIPcLm2EEEEviS6_T1_,"",@"SHT_CUDA_INFO"
	.sectionflags	@""
	.align	4


	//----- nvinfo : EIATTR_CUDA_API_VERSION
	.align		4
        /*0000*/ 	.byte	0x04, 0x37
        /*0002*/ 	.short	(.L_6903 - .L_6902)
.L_6902:
        /*0004*/ 	.word	0x00000082


	//----- nvinfo : EIATTR_SW2861232_WAR
	.align		4
.L_6903:
        /*0008*/ 	.byte	0x01, 0x35
	.zero		2


	//----- nvinfo : EIATTR_PARAM_CBANK
	.align		4
        /*000c*/ 	.byte	0x04, 0x0a
        /*000e*/ 	.short	(.L_6905 - .L_6904)
	.align		4
.L_6904:
        /*0010*/ 	.word	index@(.nv.constant0._ZN2at6native29vectorized_elementwise_kernelILi8EZNS0_50_GLOBAL__N__2680c7bb_12_PowKernel_cu_b2145a98_318429pow_tensor_scalar_kernel_implIaaEEvRNS_18TensorIteratorBaseET0_EUlaE0_St5arrayIPcLm2EEEEviS6_T1_)
        /*0014*/ 	.short	0x0160
        /*0016*/ 	.short	0x0020


	//----- nvinfo : EIATTR_CBANK_PARAM_SIZE
	.align		4
.L_6905:
        /*0018*/ 	.byte	0x03, 0x19
        /*001a*/ 	.short	0x0020


	//----- nvinfo : EIATTR_KPARAM_INFO
	.align		4
        /*001c*/ 	.byte	0x04, 0x17
        /*001e*/ 	.short	(.L_6907 - .L_6906)
.L_6906:
        /*0020*/ 	.word	0x00000000
        /*0024*/ 	.short	0x0002
        /*0026*/ 	.short	0x0010
        /*0028*/ 	.byte	0x00, 0xf0, 0x41, 0x00


	//----- nvinfo : EIATTR_KPARAM_INFO
	.align		4
.L_6907:
        /*002c*/ 	.byte	0x04, 0x17
        /*002e*/ 	.short	(.L_6909 - .L_6908)
.L_6908:
        /*0030*/ 	.word	0x00000000
        /*0034*/ 	.short	0x0001
        /*0036*/ 	.short	0x0008
        /*0038*/ 	.byte	0x00, 0xf0, 0x21, 0x00


	//----- nvinfo : EIATTR_KPARAM_INFO
	.align		4
.L_6909:
        /*003c*/ 	.byte	0x04, 0x17
        /*003e*/ 	.short	(.L_6911 - .L_6910)
.L_6910:
        /*0040*/ 	.word	0x00000000
        /*0044*/ 	.short	0x0000
        /*0046*/ 	.short	0x0000
        /*0048*/ 	.byte	0x00, 0xf0, 0x11, 0x00


	//----- nvinfo : EIATTR_MAXREG_COUNT
	.align		4
.L_6911:
        /*004c*/ 	.byte	0x03, 0x1b
        /*004e*/ 	.short	0x00ff


	//----- nvinfo : EIATTR_MERCURY_ISA_VERSION
	.align		4
        /*0050*/ 	.byte	0x03, 0x5f
        /*0052*/ 	.short	0x0000


	//----- nvinfo : EIATTR_EXIT_INSTR_OFFSETS
	.align		4
        /*0054*/ 	.byte	0x04, 0x1c
        /*0056*/ 	.short	(.L_6913 - .L_6912)


	//   ....[0]....
.L_6912:
        /*0058*/ 	.word	0x00000010


	//----- nvinfo : EIATTR_MAX_THREADS
	.align		4
.L_6913:
        /*005c*/ 	.byte	0x04, 0x05
        /*005e*/ 	.short	(.L_6915 - .L_6914)
.L_6914:
        /*0060*/ 	.word	0x00000080
        /*0064*/ 	.word	0x00000001
        /*0068*/ 	.word	0x00000001
.L_6915:


//--------------------- .nv.info._ZN2at6native18elementwise_kernelILi128ELi4EZNS0_15gpu_kernel_implIZNS0_50_GLOBAL__N__2680c7bb_12_PowKernel_cu_b2145a98_318429pow_tensor_scalar_kernel_implIaaEEvRNS_18TensorIteratorBaseET0_EUlaE_EEvS6_RKT_EUliE_EEviT1_ --------------------------
	.section	.nv.info._ZN2at6native18elementwise_kernelILi128ELi4EZNS0_15gpu_kernel_implIZNS0_50_GLOBAL__N__2680c7bb_12_PowKernel_cu_b2145a98_318429pow_tensor_scalar_kernel_implIaaEEvRNS_18TensorIteratorBaseET0_EUlaE_EEvS6_RKT_EUliE_EEviT1_,"",@"SHT_CUDA_INFO"
	.sectionflags	@""
	.align	4


	//----- nvinfo : EIATTR_CUDA_API_VERSION
	.align		4
        /*0000*/ 	.byte	0x04, 0x37
        /*0002*/ 	.short	(.L_6917 - .L_6916)
.L_6916:
        /*0004*/ 	.word	0x00000082


	//----- nvinfo : EIATTR_SW2861232_WAR
	.align		4
.L_6917:
        /*0008*/ 	.byte	0x01, 0x35
	.zero		2


	//----- nvinfo : EIATTR_PARAM_CBANK
	.align		4
        /*000c*/ 	.byte	0x04, 0x0a
        /*000e*/ 	.short	(.L_6919 - .L_6918)
	.align		4
.L_6918:
        /*0010*/ 	.word	index@(.nv.constant0._ZN2at6native18elementwise_kernelILi128ELi4EZNS0_15gpu_kernel_implIZNS0_50_GLOBAL__N__2680c7bb_12_PowKernel_cu_b2145a98_318429pow_tensor_scalar_kernel_implIaaEEvRNS_18TensorIteratorBaseET0_EUlaE_EEvS6_RKT_EUliE_EEviT1_)
        /*0014*/ 	.short	0x0160
        /*0016*/ 	.short	0x0228


	//----- nvinfo : EIATTR_CBANK_PARAM_SIZE
	.align		4
.L_6919:
        /*0018*/ 	.byte	0x03, 0x19
        /*001a*/ 	.short	0x0228


	//----- nvinfo : EIATTR_KPARAM_INFO
	.align		4
        /*001c*/ 	.byte	0x04, 0x17
        /*001e*/ 	.short	(.L_6921 - .L_6920)
.L_6920:
        /*0020*/ 	.word	0x00000000
        /*0024*/ 	.short	0x0001
        /*0026*/ 	.short	0x0008
        /*0028*/ 	.byte	0x00, 0xf0, 0x81, 0x08


	//----- nvinfo : EIATTR_KPARAM_INFO
	.align		4
.L_6921:
        /*002c*/ 	.byte	0x04, 0x17
        /*002e*/ 	.short	(.L_6923 - .L_6922)
.L_6922:
        /*0030*/ 	.word	0x00000000
        /*0034*/ 	.short	0x0000
        /*0036*/ 	.short	0x0000
        /*0038*/ 	.byte	0x00, 0xf0, 0x11, 0x00


	//----- nvinfo : EIATTR_MAXREG_COUNT
	.align		4
.L_6923:
        /*003c*/ 	.byte	0x03, 0x1b
        /*003e*/ 	.short	0x0080


	//----- nvinfo : EIATTR_EXTERNS
	.align		4
        /*0040*/ 	.byte	0x04, 0x0f
        /*0042*/ 	.short	(.L_6925 - .L_6924)


	//   ....[0]....
	.align		4
.L_6924:
        /*0044*/ 	.word	index@(__assertfail)


	//----- nvinfo : EIATTR_MERCURY_ISA_VERSION
	.align		4
.L_6925:
        /*0048*/ 	.byte	0x03, 0x5f
        /*004a*/ 	.short	0x0000


	//----- nvinfo : EIATTR_SYSCALL_OFFSETS
	.align		4
        /*004c*/ 	.byte	0x04, 0x46
        /*004e*/ 	.short	(.L_6927 - .L_6926)


	//   ....[0]....
.L_6926:
        /*0050*/ 	.word	0x00001d10


	//   ....[1]....
        /*0054*/ 	.word	0x00002c70


	//   ....[2]....
        /*0058*/ 	.word	0x00004a10


	//   ....[3]....
        /*005c*/ 	.word	0x00005970


	//   ....[4]....
        /*0060*/ 	.word	0x000076e0


	//   ....[5]....
        /*0064*/ 	.word	0x00008640


	//   ....[6]....
        /*0068*/ 	.word	0x0000a3c0


	//   ....[7]....
        /*006c*/ 	.word	0x0000b320


	//----- nvinfo : EIATTR_EXIT_INSTR_OFFSETS
	.align		4
.L_6927:
        /*0070*/ 	.byte	0x04, 0x1c
        /*0072*/ 	.short	(.L_6929 - .L_6928)


	//   ....[0]....
.L_6928:
        /*0074*/ 	.word	0x00008720


	//   ....[1]....
        /*0078*/ 	.word	0x0000a510


	//   ....[2]....
        /*007c*/ 	.word	0x0000a530


	//   ....[3]....
        /*0080*/ 	.word	0x0000a5f0


	//   ....[4]....
        /*0084*/ 	.word	0x0000a630


	//   ....[5]....
        /*0088*/ 	.word	0x0000a670


	//   ....[6]....
        /*008c*/ 	.word	0x0000a700


	//   ....[7]....
        /*0090*/ 	.word	0x0000a740


	//   ....[8]....
        /*0094*/ 	.word	0x0000a7e0


	//   ....[9]....
        /*0098*/ 	.word	0x0000a830


	//   ....[10]....
        /*009c*/ 	.word	0x0000a880


	//   ....[11]....
        /*00a0*/ 	.word	0x0000a940


	//   ....[12]....
        /*00a4*/ 	.word	0x0000a9a0


	//   ....[13]....
        /*00a8*/ 	.word	0x0000ab30


	//   ....[14]....
        /*00ac*/ 	.word	0x0000ac90


	//   ....[15]....
        /*00b0*/ 	.word	0x0000acd0


	//   ....[16]....
        /*00b4*/ 	.word	0x0000ad90


	//   ....[17]....
        /*00b8*/ 	.word	0x0000af10


	//   ....[18]....
        /*00bc*/ 	.word	0x0000b090


	//   ....[19]....
        /*00c0*/ 	.word	0x0000b1f0


	//   ....[20]....
        /*00c4*/ 	.word	0x0000b330


	//   ....[21]....
        /*00c8*/ 	.word	0x0000b390


	//   ....[22]....
        /*00cc*/ 	.word	0x0000b3d0


	//----- nvinfo : EIATTR_MAX_THREADS
	.align		4
.L_6929:
        /*00d0*/ 	.byte	0x04, 0x05
        /*00d2*/ 	.short	(.L_6931 - .L_6930)
.L_6930:
        /*00d4*/ 	.word	0x00000080
        /*00d8*/ 	.word	0x00000001
        /*00dc*/ 	.word	0x00000001


	//----- nvinfo : EIATTR_CRS_STACK_SIZE
	.align		4
.L_6931:
        /*00e0*/ 	.byte	0x04, 0x1e
        /*00e2*/ 	.short	(.L_6933 - .L_6932)
.L_6932:
        /*00e4*/ 	.word	0x00000000
.L_6933:


//--------------------- .nv.info._ZN2at6native27unrolled_elementwise_kernelIZNS0_50_GLOBAL__N__2680c7bb_12_PowKernel_cu_b2145a98_318429pow_tensor_scalar_kernel_implIaaEEvRNS_18TensorIteratorBaseET0_EUlaE_St5arrayIPcLm2EELi4E23TrivialOffsetCalculatorILi1EjESC_NS0_6memory12LoadWithCastILi1EEENSD_13StoreWithCastILi1EEEEEviT_S6_T2_T3_T4_T5_ --------------------------
	.section	.nv.info._ZN2at6native27unrolled_elementwise_kernelIZNS0_50_GLOBAL__N__2680c7bb_12_PowKernel_cu_b2145a98_318429pow_tensor_scalar_kernel_implIaaEEvRNS_18TensorIteratorBaseET0_EUlaE_St5arrayIPcLm2EELi4E23TrivialOffsetCalculatorILi1EjESC_NS0_6memory12LoadWithCastILi1EEENSD_13StoreWithCastILi1EEEEEviT_S6_T2_T3_T4_T5_,"",@"SHT_CUDA_INFO"
	.sectionflags	@""
	.align	4


	//----- nvinfo : EIATTR_CUDA_API_VERSION
	.align		4
        /*0000*/ 	.byte	0x04, 0x37
        /*0002*/ 	.short	(.L_6935 - .L_6934)
.L_6934:
        /*0004*/ 	.word	0x00000082


	//----- nvinfo : EIATTR_SW2861232_WAR
	.align		4
.L_6935:
        /*0008*/ 	.byte	0x01, 0x35
	.zero		2


	//----- nvinfo : EIATTR_PARAM_CBANK
	.align		4
        /*000c*/ 	.byte	0x04, 0x0a
        /*000e*/ 	.short	(.L_6937 - .L_6936)
	.align		4
.L_6936:
        /*0010*/ 	.word	index@(.nv.constant0._ZN2at6native27unrolled_elementwise_kernelIZNS0_50_GLOBAL__N__2680c7bb_12_PowKernel_cu_b2145a98_318429pow_tensor_scalar_kernel_implIaaEEvRNS_18TensorIteratorBaseET0_EUlaE_St5arrayIPcLm2EELi4E23TrivialOffsetCalculatorILi1EjESC_NS0_6memory12LoadWithCastILi1EEENSD_13StoreWithCastILi1EEEEEviT_S6_T2_T3_T4_T5_)
        /*0014*/ 	.short	0x0160
        /*0016*/ 	.short	0x0034


	//----- nvinfo : EIATTR_CBANK_PARAM_SIZE
	.align		4
.L_6937:
        /*0018*/ 	.byte	0x03, 0x19
        /*001a*/ 	.short	0x0034


	//----- nvinfo : EIATTR_KPARAM_INFO
	.align		4
        /*001c*/ 	.byte	0x04, 0x17
        /*001e*/ 	.short	(.L_6939 - .L_6938)
.L_6938:
        /*0020*/ 	.word	0x00000000
        /*0024*/ 	.short	0x0006
        /*0026*/ 	.short	0x002c
        /*0028*/ 	.byte	0x00, 0xf0, 0x21, 0x00


	//----- nvinfo : EIATTR_KPARAM_INFO
	.align		4
.L_6939:
        /*002c*/ 	.byte	0x04, 0x17
        /*002e*/ 	.short	(.L_6941 - .L_6940)
.L_6940:
        /*0030*/ 	.word	0x00000000
        /*0034*/ 	.short	0x0005
        /*0036*/ 	.short	0x0024
        /*0038*/ 	.byte	0x00, 0xf0, 0x21, 0x00


	//----- nvinfo : EIATTR_KPARAM_INFO
	.align		4
.L_6941:
        /*003c*/ 	.byte	0x04, 0x17
        /*003e*/ 	.short	(.L_6943 - .L_6942)
.L_6942:
        /*0040*/ 	.word	0x00000000
        /*0044*/ 	.short	0x0004
        /*0046*/ 	.short	0x0021
        /*0048*/ 	.byte	0x00, 0xf0, 0x05, 0x00


	//----- nvinfo : EIATTR_KPARAM_INFO
	.align		4
.L_6943:
        /*004c*/ 	.byte	0x04, 0x17
        /*004e*/ 	.short	(.L_6945 - .L_6944)
.L_6944:
        /*0050*/ 	.word	0x00000000
        /*0054*/ 	.short	0x0003
        /*0056*/ 	.short	0x0020
        /*0058*/ 	.byte	0x00, 0xf0, 0x05, 0x00


	//----- nvinfo : EIATTR_KPARAM_INFO
	.align		4
.L_6945:
        /*005c*/ 	.byte	0x04, 0x17
        /*005e*/ 	.short	(.L_6947 - .L_6946)
.L_6946:
        /*0060*/ 	.word	0x00000000
        /*0064*/ 	.short	0x0002
        /*0066*/ 	.short	0x0010
        /*0068*/ 	.byte	0x00, 0xf0, 0x41, 0x00


	//----- nvinfo : EIATTR_KPARAM_INFO
	.align		4
.L_6947:
        /*006c*/ 	.byte	0x04, 0x17
        /*006e*/ 	.short	(.L_6949 - .L_6948)
.L_6948:
        /*0070*/ 	.word	0x00000000
        /*0074*/ 	.short	0x0001
        /*0076*/ 	.short	0x0008
        /*0078*/ 	.byte	0x00, 0xf0, 0x21, 0x00


	//----- nvinfo : EIATTR_KPARAM_INFO
	.align		4
.L_6949:
        /*007c*/ 	.byte	0x04, 0x17
        /*007e*/ 	.short	(.L_6951 - .L_6950)
.L_6950:
        /*0080*/ 	.word	0x00000000
        /*0084*/ 	.short	0x0000
        /*0086*/ 	.short	0x0000
        /*0088*/ 	.byte	0x00, 0xf0, 0x11, 0x00


	//----- nvinfo : EIATTR_MAXREG_COUNT
	.align		4
.L_6951:
        /*008c*/ 	.byte	0x03, 0x1b
        /*008e*/ 	.short	0x00ff


	//----- nvinfo : EIATTR_EXTERNS
	.align		4
        /*0090*/ 	.byte	0x04, 0x0f
        /*0092*/ 	.short	(.L_6953 - .L_6952)


	//   ....[0]....
	.align		4
.L_6952:
        /*0094*/ 	.word	index@(__assertfail)


	//----- nvinfo : EIATTR_MERCURY_ISA_VERSION
	.align		4
.L_6953:
        /*0098*/ 	.byte	0x03, 0x5f
        /*009a*/ 	.short	0x0000


	//----- nvinfo : EIATTR_SYSCALL_OFFSETS
	.align		4
        /*009c*/ 	.byte	0x04, 0x46
        /*009e*/ 	.short	(.L_6955 - .L_6954)


	//   ....[0]....
.L_6954:
        /*00a0*/ 	.word	0x00000f20


	//   ....[1]....
        /*00a4*/ 	.word	0x00001e40


	//   ....[2]....
        /*00a8*/ 	.word	0x00002d70


	//   ....[3]....
        /*00ac*/ 	.word	0x00003c70


	//   ....[4]....
        /*00b0*/ 	.word	0x00004cd0


	//   ....[5]....
        /*00b4*/ 	.word	0x00005ce0


	//   ....[6]....
        /*00b8*/ 	.word	0x00006ce0


	//   ....[7]....
        /*00bc*/ 	.word	0x00007ce0


	//----- nvinfo : EIATTR_EXIT_INSTR_OFFSETS
	.align		4
.L_6955:
        /*00c0*/ 	.byte	0x04, 0x1c
        /*00c2*/ 	.short	(.L_6957 - .L_6956)


	//   ....[0]....
.L_6956:
        /*00c4*/ 	.word	0x00006dc0


	//   ....[1]....
        /*00c8*/ 	.word	0x00006ed0


	//   ....[2]....
        /*00cc*/ 	.word	0x00006ef0


	//   ....[3]....
        /*00d0*/ 	.word	0x00006fb0


	//   ....[4]....
        /*00d4*/ 	.word	0x00006ff0


	//   ....[5]....
        /*00d8*/ 	.word	0x00007030


	//   ....[6]....
        /*00dc*/ 	.word	0x000070c0


	//   ....[7]....
        /*00e0*/ 	.word	0x00007100


	//   ....[8]....
        /*00e4*/ 	.word	0x000071a0


	//   ....[9]....
        /*00e8*/ 	.word	0x000071f0


	//   ....[10]....
        /*00ec*/ 	.word	0x00007240


	//   ....[11]....
        /*00f0*/ 	.word	0x00007300


	//   ....[12]....
        /*00f4*/ 	.word	0x00007360


	//   ....[13]....
        /*00f8*/ 	.word	0x000074f0


	//   ....[14]....
        /*00fc*/ 	.word	0x00007650


	//   ....[15]....
        /*0100*/ 	.word	0x00007690


	//   ....[16]....
        /*0104*/ 	.word	0x00007750


	//   ....[17]....
        /*0108*/ 	.word	0x000078d0


	//   ....[18]....
        /*010c*/ 	.word	0x00007a50


	//   ....[19]....
        /*0110*/ 	.word	0x00007bb0


	//   ....[20]....
        /*0114*/ 	.word	0x00007cf0


	//   ....[21]....
        /*0118*/ 	.word	0x00007d50


	//   ....[22]....
        /*011c*/ 	.word	0x00007d90


	//----- nvinfo : EIATTR_MAX_THREADS
	.align		4
.L_6957:
        /*0120*/ 	.byte	0x04, 0x05
        /*0122*/ 	.short	(.L_6959 - .L_6958)
.L_6958:
        /*0124*/ 	.word	0x00000080
        /*0128*/ 	.word	0x00000001
        /*012c*/ 	.word	0x00000001


	//----- nvinfo : EIATTR_CRS_STACK_SIZE
	.align		4
.L_6959:
        /*0130*/ 	.byte	0x04, 0x1e
        /*0132*/ 	.short	(.L_6961 - .L_6960)
.L_6960:
        /*0134*/ 	.word	0x00000000
.L_6961:


//--------------------- .nv.info._ZN2at6native18elementwise_kernelILi128ELi4EZNS0_22gpu_kernel_impl_nocastIZNS0_50_GLOBAL__N__2680c7bb_12_PowKernel_cu_b2145a98_318429pow_tensor_scalar_kernel_implIaaEEvRNS_18TensorIteratorBaseET0_EUlaE_EEvS6_RKT_EUliE_EEviT1_ --------------------------
	.section	.nv.info._ZN2at6native18elementwise_kernelILi128ELi4EZNS0_22gpu_kernel_impl_nocastIZNS0_50_GLOBAL__N__2680c7bb_12_PowKernel_cu_b2145a98_318429pow_tensor_scalar_kernel_implIaaEEvRNS_18TensorIteratorBaseET0_EUlaE_EEvS6_RKT_EUliE_EEviT1_,"",@"SHT_CUDA_INFO"
	.sectionflags	@""
	.align	4


	//----- nvinfo : EIATTR_CUDA_API_VERSION
	.align		4
        /*0000*/ 	.byte	0x04, 0x37
        /*0002*/ 	.short	(.L_6963 - .L_6962)
.L_6962:
        /*0004*/ 	.word	0x00000082


	//----- nvinfo : EIATTR_SW2861232_WAR
	.align		4
.L_6963:
        /*0008*/ 	.byte	0x01, 0x35
	.zero		2


	//----- nvinfo : EIATTR_PARAM_CBANK
	.align		4
        /*000c*/ 	.byte	0x04, 0x0a
        /*000e*/ 	.short	(.L_6965 - .L_6964)
	.align		4
.L_6964:
        /*0010*/ 	.word	index@(.nv.constant0._ZN2at6native18elementwise_kernelILi128ELi4EZNS0_22gpu_kernel_impl_nocastIZNS0_50_GLOBAL__N__2680c7bb_12_PowKernel_cu_b2145a98_318429pow_tensor_scalar_kernel_implIaaEEvRNS_18TensorIteratorBaseET0_EUlaE_EEvS6_RKT_EUliE_EEviT1_)
        /*0014*/ 	.short	0x0160
        /*0016*/ 	.short	0x0220


	//----- nvinfo : EIATTR_CBANK_PARAM_SIZE
	.align		4
.L_6965:
        /*0018*/ 	.byte	0x03, 0x19
        /*001a*/ 	.short	0x0220


	//----- nvinfo : EIATTR_KPARAM_INFO
	.align		4
        /*001c*/ 	.byte	0x04, 0x17
        /*001e*/ 	.short	(.L_6967 - .L_6966)
.L_6966:
        /*0020*/ 	.word	0x00000000
        /*0024*/ 	.short	0x0001
        /*0026*/ 	.short	0x0008
        /*0028*/ 	.byte	0x00, 0xf0, 0x61, 0x08


	//----- nvinfo : EIATTR_KPARAM_INFO
	.align		4
.L_6967:
        /*002c*/ 	.byte	0x04, 0x17
        /*002e*/ 	.short	(.L_6969 - .L_6968)
.L_6968:
        /*0030*/ 	.word	0x00000000
        /*0034*/ 	.short	0x0000
        /*0036*/ 	.short	0x0000
        /*0038*/ 	.byte	0x00, 0xf0, 0x11, 0x00


	//----- nvinfo : EIATTR_MAXREG_COUNT
	.align		4
.L_6969:
        /*003c*/ 	.byte	0x03, 0x1b
        /*003e*/ 	.short	0x0080


	//----- nvinfo : EIATTR_MERCURY_ISA_VERSION
	.align		4
        /*0040*/ 	.byte	0x03, 0x5f
        /*0042*/ 	.short	0x0000


	//----- nvinfo : EIATTR_EXIT_INSTR_OFFSETS
	.align		4
        /*0044*/ 	.byte	0x04, 0x1c
        /*0046*/ 	.short	(.L_6971 - .L_6970)


	//   ....[0]....
.L_6970:
        /*0048*/ 	.word	0x00002d10


	//   ....[1]....
        /*004c*/ 	.word	0x00003bc0


	//----- nvinfo : EIATTR_MAX_THREADS
	.align		4
.L_6971:
        /*0050*/ 	.byte	0x04, 0x05
        /*0052*/ 	.short	(.L_6973 - .L_6972)
.L_6972:
        /*0054*/ 	.word	0x00000080
        /*0058*/ 	.word	0x00000001
        /*005c*/ 	.word	0x00000001


	//----- nvinfo : EIATTR_CRS_STACK_SIZE
	.align		4
.L_6973:
        /*0060*/ 	.byte	0x04, 0x1e
        /*0062*/ 	.short	(.L_6975 - .L_6974)
.L_6974:
        /*0064*/ 	.word	0x00000000
.L_6975:


//--------------------- .nv.info._ZN2at6native27unrolled_elementwise_kernelIZNS0_50_GLOBAL__N__2680c7bb_12_PowKernel_cu_b2145a98_318429pow_tensor_scalar_kernel_implIaaEEvRNS_18TensorIteratorBaseET0_EUlaE_St5arrayIPcLm2EELi4E23TrivialOffsetCalculatorILi1EjESC_NS0_6memory15LoadWithoutCastENSD_16StoreWithoutCastEEEviT_S6_T2_T3_T4_T5_ --------------------------
	.section	.nv.info._ZN2at6native27unrolled_elementwise_kernelIZNS0_50_GLOBAL__N__2680c7bb_12_PowKernel_cu_b2145a98_318429pow_tensor_scalar_kernel_implIaaEEvRNS_18TensorIteratorBaseET0_EUlaE_St5arrayIPcLm2EELi4E23TrivialOffsetCalculatorILi1EjESC_NS0_6memory15LoadWithoutCastENSD_16StoreWithoutCastEEEviT_S6_T2_T3_T4_T5_,"",@"SHT_CUDA_INFO"
	.sectionflags	@""
	.align	4


	//----- nvinfo : EIATTR_CUDA_API_VERSION
	.align		4
        /*0000*/ 	.byte	0x04, 0x37
        /*0002*/ 	.short	(.L_6977 - .L_6976)
.L_6976:
        /*0004*/ 	.word	0x00000082


	//----- nvinfo : EIATTR_SW2861232_WAR
	.align		4
.L_6977:
        /*0008*/ 	.byte	0x01, 0x35
	.zero		2


	//----- nvinfo : EIATTR_PARAM_CBANK
	.align		4
        /*000c*/ 	.byte	0x04, 0x0a
        /*000e*/ 	.short	(.L_6979 - .L_6978)
	.align		4
.L_6978:
        /*0010*/ 	.word	index@(.nv.constant0._ZN2at6native27unrolled_elementwise_kernelIZNS0_50_GLOBAL__N__2680c7bb_12_PowKernel_cu_b2145a98_318429pow_tensor_scalar_kernel_implIaaEEvRNS_18TensorIteratorBaseET0_EUlaE_St5arrayIPcLm2EELi4E23TrivialOffsetCalculatorILi1EjESC_NS0_6memory15LoadWithoutCastENSD_16StoreWithoutCastEEEviT_S6_T2_T3_T4_T5_)
        /*0014*/ 	.short	0x0160
        /*0016*/ 	.short	0x0024


	//----- nvinfo : EIATTR_CBANK_PARAM_SIZE
	.align		4
.L_6979:
        /*0018*/ 	.byte	0x03, 0x19
        /*001a*/ 	.short	0x0024


	//----- nvinfo : EIATTR_KPARAM_INFO
	.align		4
        /*001c*/ 	.byte	0x04, 0x17
        /*001e*/ 	.short	(.L_6981 - .L_6980)
.L_6980:
        /*0020*/ 	.word	0x00000000
        /*0024*/ 	.short	0x0006
        /*0026*/ 	.short	0x0023
        /*0028*/ 	.byte	0x00, 0xf0, 0x05, 0x00


	//----- nvinfo : EIATTR_KPARAM_INFO
	.align		4
.L_6981:
        /*002c*/ 	.byte	0x04, 0x17
        /*002e*/ 	.short	(.L_6983 - .L_6982)
.L_6982:
        /*0030*/ 	.word	0x00000000
        /*0034*/ 	.short	0x0005
        /*0036*/ 	.short	0x0022
        /*0038*/ 	.byte	0x00, 0xf0, 0x05, 0x00


	//----- nvinfo : EIATTR_KPARAM_INFO
	.align		4
.L_6983:
        /*003c*/ 	.byte	0x04, 0x17
        /*003e*/ 	.short	(.L_6985 - .L_6984)
.L_6984:
        /*0040*/ 	.word	0x00000000
        /*0044*/ 	.short	0x0004
        /*0046*/ 	.short	0x0021
        /*0048*/ 	.byte	0x00, 0xf0, 0x05, 0x00


	//----- nvinfo : EIATTR_KPARAM_INFO
	.align		4
.L_6985:
        /*004c*/ 	.byte	0x04, 0x17
        /*004e*/ 	.short	(.L_6987 - .L_6986)
.L_6986:
        /*0050*/ 	.word	0x00000000
        /*0054*/ 	.short	0x0003
        /*0056*/ 	.short	0x0020
        /*0058*/ 	.byte	0x00, 0xf0, 0x05, 0x00


	//----- nvinfo : EIATTR_KPARAM_INFO
	.align		4
.L_6987:
        /*005c*/ 	.byte	0x04, 0x17
        /*005e*/ 	.short	(.L_6989 - .L_6988)
.L_6988:
        /*0060*/ 	.word	0x00000000
        /*0064*/ 	.short	0x0002
        /*0066*/ 	.short	0x0010
        /*0068*/ 	.byte	0x00, 0xf0, 0x41, 0x00


	//----- nvinfo : EIATTR_KPARAM_INFO
	.align		4
.L_6989:
        /*006c*/ 	.byte	0x04, 0x17
        /*006e*/ 	.short	(.L_6991 - .L_6990)
.L_6990:
        /*0070*/ 	.word	0x00000000
        /*0074*/ 	.short	0x0001
        /*0076*/ 	.short	0x0008
        /*0078*/ 	.byte	0x00, 0xf0, 0x21, 0x00


	//----- nvinfo : EIATTR_KPARAM_INFO
	.align		4
.L_6991:
        /*007c*/ 	.byte	0x04, 0x17
        /*007e*/ 	.short	(.L_6993 - .L_6992)
.L_6992:
        /*0080*/ 	.word	0x00000000
        /*0084*/ 	.short	0x0000
        /*0086*/ 	.short	0x0000
        /*0088*/ 	.byte	0x00, 0xf0, 0x11, 0x00


	//----- nvinfo : EIATTR_MAXREG_COUNT
	.align		4
.L_6993:
        /*008c*/ 	.byte	0x03, 0x1b
        /*008e*/ 	.short	0x00ff


	//----- nvinfo : EIATTR_MERCURY_ISA_VERSION
	.align		4
        /*0090*/ 	.byte	0x03, 0x5f
        /*0092*/ 	.short	0x0000


	//----- nvinfo : EIATTR_EXIT_INSTR_OFFSETS
	.align		4
        /*0094*/ 	.byte	0x04, 0x1c
        /*0096*/ 	.short	(.L_6995 - .L_6994)


	//   ....[0]....
.L_6994:
        /*0098*/ 	.word	0x000003d0


	//   ....[1]....
        /*009c*/ 	.word	0x00000440


	//----- nvinfo : EIATTR_MAX_THREADS
	.align		4
.L_6995:
        /*00a0*/ 	.byte	0x04, 0x05
        /*00a2*/ 	.short	(.L_6997 - .L_6996)
.L_6996:
        /*00a4*/ 	.word	0x00000080
        /*00a8*/ 	.word	0x00000001
        /*00ac*/ 	.word	0x00000001


	//----- nvinfo : EIATTR_CRS_STACK_SIZE
	.align		4
.L_6997:
        /*00b0*/ 	.byte	0x04, 0x1e
        /*00b2*/ 	.short	(.L_6999 - .L_6998)
.L_6998:
        /*00b4*/ 	.word	0x00000000
.L_6999:


//--------------------- .nv.info._ZN2at6native29vectorized_elementwise_kernelILi2EZNS0_50_GLOBAL__N__2680c7bb_12_PowKernel_cu_b2145a98_318429pow_tensor_scalar_kernel_implIaaEEvRNS_18TensorIteratorBaseET0_EUlaE_St5arrayIPcLm2EEEEviS6_T1_ --------------------------
	.section	.nv.info._ZN2at6native29vectorized_elementwise_kernelILi2EZNS0_50_GLOBAL__N__2680c7bb_12_PowKernel_cu_b2145a98_318429pow_tensor_scalar_kernel_implIaaEEvRNS_18TensorIteratorBaseET0_EUlaE_St5arrayIPcLm2EEEEviS6_T1_,"",@"SHT_CUDA_INFO"
	.sectionflags	@""
	.align	4


	//----- nvinfo : EIATTR_CUDA_API_VERSION
	.align		4
        /*0000*/ 	.byte	0x04, 0x37
        /*0002*/ 	.short	(.L_7001 - .L_7000)
.L_7000:
        /*0004*/ 	.word	0x00000082


	//----- nvinfo : EIATTR_SW2861232_WAR
	.align		4
.L_7001:
        /*0008*/ 	.byte	0x01, 0x35
	.zero		2


	//----- nvinfo : EIATTR_PARAM_CBANK
	.align		4
        /*000c*/ 	.byte	0x04, 0x0a
        /*000e*/ 	.short	(.L_7003 - .L_7002)
	.align		4
.L_7002:
        /*0010*/ 	.word	index@(.nv.constant0._ZN2at6native29vectorized_elementwise_kernelILi2EZNS0_50_GLOBAL__N__2680c7bb_12_PowKernel_cu_b2145a98_318429pow_tensor_scalar_kernel_implIaaEEvRNS_18TensorIteratorBaseET0_EUlaE_St5arrayIPcLm2EEEEviS6_T1_)
        /*0014*/ 	.short	0x0160
        /*0016*/ 	.short	0x0020


	//----- nvinfo : EIATTR_CBANK_PARAM_SIZE
	.align		4
.L_7003:
        /*0018*/ 	.byte	0x03, 0x19
        /*001a*/ 	.short	0x0020


	//----- nvinfo : EIATTR_KPARAM_INFO
	.align		4
        /*001c*/ 	.byte	0x04, 0x17
        /*001e*/ 	.short	(.L_7005 - .L_7004)
.L_7004:
        /*0020*/ 	.word	0x00000000
        /*0024*/ 	.short	0x0002
        /*0026*/ 	.short	0x0010
        /*0028*/ 	.byte	0x00, 0xf0, 0x41, 0x00


	//----- nvinfo : EIATTR_KPARAM_INFO
	.align		4
.L_7005:
        /*002c*/ 	.byte	0x04, 0x17
        /*002e*/ 	.short	(.L_7007 - .L_7006)
.L_7006:
        /*0030*/ 	.word	0x00000000
        /*0034*/ 	.short	0x0001
        /*0036*/ 	.short	0x0008
        /*0038*/ 	.byte	0x00, 0xf0, 0x21, 0x00


	//----- nvinfo : EIATTR_KPARAM_INFO
	.align		4
.L_7007:
        /*003c*/ 	.byte	0x04, 0x17
        /*003e*/ 	.short	(.L_7009 - .L_7008)
.L_7008:
        /*0040*/ 	.word	0x00000000
        /*0044*/ 	.short	0x0000
        /*0046*/ 	.short	0x0000
        /*0048*/ 	.byte	0x00, 0xf0, 0x11, 0x00


	//----- nvinfo : EIATTR_MAXREG_COUNT
	.align		4
.L_7009:
        /*004c*/ 	.byte	0x03, 0x1b
        /*004e*/ 	.short	0x00ff


	//----- nvinfo : EIATTR_MERCURY_ISA_VERSION
	.align		4
        /*0050*/ 	.byte	0x03, 0x5f
        /*0052*/ 	.short	0x0000


	//----- nvinfo : EIATTR_EXIT_INSTR_OFFSETS
	.align		4
        /*0054*/ 	.byte	0x04, 0x1c
        /*0056*/ 	.short	(.L_7011 - .L_7010)


	//   ....[0]....
.L_7010:
        /*0058*/ 	.word	0x000002d0


	//   ....[1]....
        /*005c*/ 	.word	0x00000aa0


	//   ....[2]....
        /*0060*/ 	.word	0x00000b10


	//----- nvinfo : EIATTR_MAX_THREADS
	.align		4
.L_7011:
        /*0064*/ 	.byte	0x04, 0x05
        /*0066*/ 	.short	(.L_7013 - .L_7012)
.L_7012:
        /*0068*/ 	.word	0x00000080
        /*006c*/ 	.word	0x00000001
        /*0070*/ 	.word	0x00000001


	//----- nvinfo : EIATTR_CRS_STACK_SIZE
	.align		4
.L_7013:
        /*0074*/ 	.byte	0x04, 0x1e
        /*0076*/ 	.short	(.L_7015 - .L_7014)
.L_7014:
        /*0078*/ 	.word	0x00000000
.L_7015:


//--------------------- .nv.info._ZN2at6native29vectorized_elementwise_kernelILi4EZNS0_50_GLOBAL__N__2680c7bb_12_PowKernel_cu_b2145a98_318429pow_tensor_scalar_kernel_implIaaEEvRNS_18TensorIteratorBaseET0_EUlaE_St5arrayIPcLm2EEEEviS6_T1_ --------------------------
	.section	.nv.info._ZN2at6native29vectorized_elementwise_kernelILi4EZNS0_50_GLOBAL__N__2680c7bb_12_PowKernel_cu_b2145a98_318429pow_tensor_scalar_kernel_implIaaEEvRNS_18TensorIteratorBaseET0_EUlaE_St5arrayIPcLm2EEEEviS6_T1_,"",@"SHT_CUDA_INFO"
	.sectionflags	@""
	.align	4


	//----- nvinfo : EIATTR_CUDA_API_VERSION
	.align		4
        /*0000*/ 	.byte	0x04, 0x37
        /*0002*/ 	.short	(.L_7017 - .L_7016)
.L_7016:
        /*0004*/ 	.word	0x00000082


	//----- nvinfo : EIATTR_SW2861232_WAR
	.align		4
.L_7017:
        /*0008*/ 	.byte	0x01, 0x35
	.zero		2


	//----- nvinfo : EIATTR_PARAM_CBANK
	.align		4
        /*000c*/ 	.byte	0x04, 0x0a
        /*000e*/ 	.short	(.L_7019 - .L_7018)
	.align		4
.L_7018:
        /*0010*/ 	.word	index@(.nv.constant0._ZN2at6native29vectorized_elementwise_kernelILi4EZNS0_50_GLOBAL__N__2680c7bb_12_PowKernel_cu_b2145a98_318429pow_tensor_scalar_kernel_implIaaEEvRNS_18TensorIteratorBaseET0_EUlaE_St5arrayIPcLm2EEEEviS6_T1_)
        /*0014*/ 	.short	0x0160
        /*0016*/ 	.short	0x0020


	//----- nvinfo : EIATTR_CBANK_PARAM_SIZE
	.align		4
.L_7019:
        /*0018*/ 	.byte	0x03, 0x19
        /*001a*/ 	.short	0x0020


	//----- nvinfo : EIATTR_KPARAM_INFO
	.align		4
        /*001c*/ 	.byte	0x04, 0x17
        /*001e*/ 	.short	(.L_7021 - .L_7020)
.L_7020:
        /*0020*/ 	.word	0x00000000
        /*0024*/ 	.short	0x0002
        /*0026*/ 	.short	0x0010
        /*0028*/ 	.byte	0x00, 0xf0, 0x41, 0x00


	//----- nvinfo : EIATTR_KPARAM_INFO
	.align		4
.L_7021:
        /*002c*/ 	.byte	0x04, 0x17
        /*002e*/ 	.short	(.L_7023 - .L_7022)
.L_7022:
        /*0030*/ 	.word	0x00000000
        /*0034*/ 	.short	0x0001
        /*0036*/ 	.short	0x0008
        /*0038*/ 	.byte	0x00, 0xf0, 0x21, 0x00


	//----- nvinfo : EIATTR_KPARAM_INFO
	.align		4
.L_7023:
        /*003c*/ 	.byte	0x04, 0x17
        /*003e*/ 	.short	(.L_7025 - .L_7024)
.L_7024:
        /*0040*/ 	.word	0x00000000
        /*0044*/ 	.short	0x0000
        /*0046*/ 	.short	0x0000
        /*0048*/ 	.byte	0x00, 0xf0, 0x11, 0x00


	//----- nvinfo : EIATTR_MAXREG_COUNT
	.align		4
.L_7025:
        /*004c*/ 	.byte	0x03, 0x1b
        /*004e*/ 	.short	0x00ff


	//----- nvinfo : EIATTR_MERCURY_ISA_VERSION
	.align		4
        /*0050*/ 	.byte	0x03, 0x5f
        /*0052*/ 	.short	0x0000


	//----- nvinfo : EIATTR_EXIT_INSTR_OFFSETS
	.align		4
        /*0054*/ 	.byte	0x04, 0x1c
        /*0056*/ 	.short	(.L_7027 - .L_7026)


	//   ....[0]....
.L_7026:
        /*0058*/ 	.word	0x000002a0


	//   ....[1]....
        /*005c*/ 	.word	0x00000a70


	//   ....[2]....
        /*0060*/ 	.word	0x00000ae0


	//----- nvinfo : EIATTR_MAX_THREADS
	.align		4
.L_7027:
        /*0064*/ 	.byte	0x04, 0x05
        /*0066*/ 	.short	(.L_7029 - .L_7028)
.L_7028:
        /*0068*/ 	.word	0x00000080
        /*006c*/ 	.word	0x00000001
        /*0070*/ 	.word	0x00000001


	//----- nvinfo : EIATTR_CRS_STACK_SIZE
	.align		4
.L_7029:
        /*0074*/ 	.byte	0x04, 0x1e
        /*0076*/ 	.short	(.L_7031 - .L_7030)
.L_7030:
        /*0078*/ 	.word	0x00000000
.L_7031:


//--------------------- .nv.info._ZN2at6native29vectorized_elementwise_kernelILi8EZNS0_50_GLOBAL__N__2680c7bb_12_PowKernel_cu_b2145a98_318429pow_tensor_scalar_kernel_implIaaEEvRNS_18TensorIteratorBaseET0_EUlaE_St5arrayIPcLm2EEEEviS6_T1_ --------------------------
	.section	.nv.info._ZN2at6native29vectorized_elementwise_kernelILi8EZNS0_50_GLOBAL__N__2680c7bb_12_PowKernel_cu_b2145a98_318429pow_tensor_scalar_kernel_implIaaEEvRNS_18TensorIteratorBaseET0_EUlaE_St5arrayIPcLm2EEEEviS6_T1_,"",@"SHT_CUDA_INFO"
	.sectionflags	@""
	.align	4


	//----- nvinfo : EIATTR_CUDA_API_VERSION
	.align		4
        /*0000*/ 	.byte	0x04, 0x37
        /*0002*/ 	.short	(.L_7033 - .L_7032)
.L_7032:
        /*0004*/ 	.word	0x00000082


	//----- nvinfo : EIATTR_SW2861232_WAR
	.align		4
.L_7033:
        /*0008*/ 	.byte	0x01, 0x35
	.zero		2


	//----- nvinfo : EIATTR_PARAM_CBANK
	.align		4
        /*000c*/ 	.byte	0x04, 0x0a
        /*000e*/ 	.short	(.L_7035 - .L_7034)
	.align		4
.L_7034:
        /*0010*/ 	.word	index@(.nv.constant0._ZN2at6native29vectorized_elementwise_kernelILi8EZNS0_50_GLOBAL__N__2680c7bb_12_PowKernel_cu_b2145a98_318429pow_tensor_scalar_kernel_implIaaEEvRNS_18TensorIteratorBaseET0_EUlaE_St5arrayIPcLm2EEEEviS6_T1_)
        /*0014*/ 	.short	0x0160
        /*0016*/ 	.short	0x0020


	//----- nvinfo : EIATTR_CBANK_PARAM_SIZE
	.align		4
.L_7035:
        /*0018*/ 	.byte	0x03, 0x19
        /*001a*/ 	.short	0x0020


	//----- nvinfo : EIATTR_KPARAM_INFO
	.align		4
        /*001c*/ 	.byte	0x04, 0x17
        /*001e*/ 	.short	(.L_7037 - .L_7036)
.L_7036:
        /*0020*/ 	.word	0x00000000
        /*0024*/ 	.short	0x0002
        /*0026*/ 	.short	0x0010
        /*0028*/ 	.byte	0x00, 0xf0, 0x41, 0x00


	//----- nvinfo : EIATTR_KPARAM_INFO
	.align		4
.L_7037:
        /*002c*/ 	.byte	0x04, 0x17
        /*002e*/ 	.short	(.L_7039 - .L_7038)
.L_7038:
        /*0030*/ 	.word	0x00000000
        /*0034*/ 	.short	0x0001
        /*0036*/ 	.short	0x0008
        /*0038*/ 	.byte	0x00, 0xf0, 0x21, 0x00


	//----- nvinfo : EIATTR_KPARAM_INFO
	.align		4
.L_7039:
        /*003c*/ 	.byte	0x04, 0x17
        /*003e*/ 	.short	(.L_7041 - .L_7040)
.L_7040:
        /*0040*/ 	.word	0x00000000
        /*0044*/ 	.short	0x0000
        /*0046*/ 	.short	0x0000
        /*0048*/ 	.byte	0x00, 0xf0, 0x11, 0x00


	//----- nvinfo : EIATTR_MAXREG_COUNT
	.align		4
.L_7041:
        /*004c*/ 	.byte	0x03, 0x1b
        /*004e*/ 	.short	0x00ff


	//----- nvinfo : EIATTR_MERCURY_ISA_VERSION
	.align		4
        /*0050*/ 	.byte	0x03, 0x5f
        /*0052*/ 	.short	0x0000


	//----- nvinfo : EIATTR_EXIT_INSTR_OFFSETS
	.align		4
        /*0054*/ 	.byte	0x04, 0x1c
        /*0056*/ 	.short	(.L_7043 - .L_7042)


	//   ....[0]....
.L_7042:
        /*0058*/ 	.word	0x00000010


	//----- nvinfo : EIATTR_MAX_THREADS
	.align		4
.L_7043:
        /*005c*/ 	.byte	0x04, 0x05
        /*005e*/ 	.short	(.L_7045 - .L_7044)
.L_7044:
        /*0060*/ 	.word	0x00000080
        /*0064*/ 	.word	0x00000001
        /*0068*/ 	.word	0x00000001
.L_7045:


//--------------------- .nv.info._ZN2at6native18elementwise_kernelILi128ELi4EZNS0_15gpu_kernel_implIZNS0_50_GLOBAL__N__2680c7bb_12_PowKernel_cu_b2145a98_318429pow_tensor_scalar_kernel_implIhhEEvRNS_18TensorIteratorBaseET0_EUlhE2_EEvS6_RKT_EUliE_EEviT1_ --------------------------
	.section	.nv.info._ZN2at6native18elementwise_kernelILi128ELi4EZNS0_15gpu_kernel_implIZNS0_50_GLOBAL__N__2680c7bb_12_PowKernel_cu_b2145a98_318429pow_tensor_scalar_kernel_implIhhEEvRNS_18TensorIteratorBaseET0_EUlhE2_EEvS6_RKT_EUliE_EEviT1_,"",@"SHT_CUDA_INFO"
	.sectionflags	@""
	.align	4


	//----- nvinfo : EIATTR_CUDA_API_VERSION
	.align		4
        /*0000*/ 	.byte	0x04, 0x37
        /*0002*/ 	.short	(.L_7047 - .L_7046)
.L_7046:
        /*0004*/ 	.word	0x00000082


	//----- nvinfo : EIATTR_SW2861232_WAR
	.align		4
.L_7047:
        /*0008*/ 	.byte	0x01, 0x35
	.zero		2


	//----- nvinfo : EIATTR_PARAM_CBANK
	.align		4
        /*000c*/ 	.byte	0x04, 0x0a
        /*000e*/ 	.short	(.L_7049 - .L_7048)
	.align		4
.L_7048:
        /*0010*/ 	.word	index@(.nv.constant0._ZN2at6native18elementwise_kernelILi128ELi4EZNS0_15gpu_kernel_implIZNS0_50_GLOBAL__N__2680c7bb_12_PowKernel_cu_b2145a98_318429pow_tensor_scalar_kernel_implIhhEEvRNS_18TensorIteratorBaseET0_EUlhE2_EEvS6_RKT_EUliE_EEviT1_)
        /*0014*/ 	.short	0x0160
        /*0016*/ 	.short	0x0230


	//----- nvinfo : EIATTR_CBANK_PARAM_SIZE
	.align		4
.L_7049:
        /*0018*/ 	.byte	0x03, 0x19
        /*001a*/ 	.short	0x0230


	//----- nvinfo : EIATTR_KPARAM_INFO
	.align		4
        /*001c*/ 	.byte	0x04, 0x17
        /*001e*/ 	.short	(.L_7051 - .L_7050)
.L_7050:
        /*0020*/ 	.word	0x00000000
        /*0024*/ 	.short	0x0001
        /*0026*/ 	.short	0x0008
        /*0028*/ 	.byte	0x00, 0xf0, 0xa1, 0x08


	//----- nvinfo : EIATTR_KPARAM_INFO
	.align		4
.L_7051:
        /*002c*/ 	.byte	0x04, 0x17
        /*002e*/ 	.short	(.L_7053 - .L_7052)
.L_7052:
        /*0030*/ 	.word	0x00000000
        /*0034*/ 	.short	0x0000
        /*0036*/ 	.short	0x0000
        /*0038*/ 	.byte	0x00, 0xf0, 0x11, 0x00


	//----- nvinfo : EIATTR_MAXREG_COUNT
	.align		4
.L_7053:
        /*003c*/ 	.byte	0x03, 0x1b
        /*003e*/ 	.short	0x0080


	//----- nvinfo : EIATTR_EXTERNS
	.align		4
        /*0040*/ 	.byte	0x04, 0x0f
        /*0042*/ 	.short	(.L_7055 - .L_7054)


	//   ....[0]....
	.align		4
.L_7054:
        /*0044*/ 	.word	index@(__assertfail)


	//----- nvinfo : EIATTR_MERCURY_ISA_VERSION
	.align		4
.L_7055:
        /*0048*/ 	.byte	0x03, 0x5f
        /*004a*/ 	.short	0x0000


	//----- nvinfo : EIATTR_SYSCALL_OFFSETS
	.align		4
        /*004c*/ 	.byte	0x04, 0x46
        /*004e*/ 	.short	(.L_7057 - .L_7056)


	//   ....[0]....
.L_7056:
        /*0050*/ 	.word	0x00001d60


	//   ....[1]....
        /*0054*/ 	.word	0x00002e40


	//   ....[2]....
        /*0058*/ 	.word	0x00004c00


	//   ....[3]....
        /*005c*/ 	.word	0x00005ce0


	//   ....[4]....
        /*0060*/ 	.word	0x00007a70


	//   ....[5]....
        /*0064*/ 	.word	0x00008b50


	//   ....[6]....
        /*0068*/ 	.word	0x0000a8f0


	//   ....[7]....
        /*006c*/ 	.word	0x0000b9d0


	//----- nvinfo : EIATTR_EXIT_INSTR_OFFSETS
	.align		4
.L_7057:
        /*0070*/ 	.byte	0x04, 0x1c
        /*0072*/ 	.short	(.L_7059 - .L_7058)


	//   ....[0]....
.L_7058:
        /*0074*/ 	.word	0x00008c00


	//   ....[1]....
        /*0078*/ 	.word	0x0000ab90


	//   ....[2]....
        /*007c*/ 	.word	0x0000abb0


	//   ....[3]....
        /*0080*/ 	.word	0x0000ac50


	//   ....[4]....
        /*0084*/ 	.word	0x0000ac80


	//   ....[5]....
        /*0088*/ 	.word	0x0000acb0


	//   ....[6]....
        /*008c*/ 	.word	0x0000ad50


	//   ....[7]....
        /*0090*/ 	.word	0x0000ada0


	//   ....[8]....
        /*0094*/ 	.word	0x0000ae50


	//   ....[9]....
        /*0098*/ 	.word	0x0000aeb0


	//   ....[10]....
        /*009c*/ 	.word	0x0000aef0


	//   ....[11]....
        /*00a0*/ 	.word	0x0000afb0


	//   ....[12]....
        /*00a4*/ 	.word	0x0000b000


	//   ....[13]....
        /*00a8*/ 	.word	0x0000b1a0


	//   ....[14]....
        /*00ac*/ 	.word	0x0000b310


	//   ....[15]....
        /*00b0*/ 	.word	0x0000b360


	//   ....[16]....
        /*00b4*/ 	.word	0x0000b410


	//   ....[17]....
        /*00b8*/ 	.word	0x0000b5a0


	//   ....[18]....
        /*00bc*/ 	.word	0x0000b730


	//   ....[19]....
        /*00c0*/ 	.word	0x0000b8a0


	//   ....[20]....
        /*00c4*/ 	.word	0x0000b9e0


	//   ....[21]....
        /*00c8*/ 	.word	0x0000ba20


	//   ....[22]....
        /*00cc*/ 	.word	0x0000ba50


	//----- nvinfo : EIATTR_MAX_THREADS
	.align		4
.L_7059:
        /*00d0*/ 	.byte	0x04, 0x05
        /*00d2*/ 	.short	(.L_7061 - .L_7060)
.L_7060:
        /*00d4*/ 	.word	0x00000080
        /*00d8*/ 	.word	0x00000001
        /*00dc*/ 	.word	0x00000001


	//----- nvinfo : EIATTR_CRS_STACK_SIZE
	.align		4
.L_7061:
        /*00e0*/ 	.byte	0x04, 0x1e
        /*00e2*/ 	.short	(.L_7063 - .L_7062)
.L_7062:
        /*00e4*/ 	.word	0x00000000
.L_7063:


//--------------------- .nv.info._ZN2at6native27unrolled_elementwise_kernelIZNS0_50_GLOBAL__N__2680c7bb_12_PowKernel_cu_b2145a98_318429pow_tensor_scalar_kernel_implIhhEEvRNS_18TensorIteratorBaseET0_EUlhE2_St5arrayIPcLm2EELi4E23TrivialOffsetCalculatorILi1EjESC_NS0_6memory12LoadWithCastILi1EEENSD_13StoreWithCastILi1EEEEEviT_S6_T2_T3_T4_T5_ --------------------------
	.section	.nv.info._ZN2at6native27unrolled_elementwise_kernelIZNS0_50_GLOBAL__N__2680c7bb_12_PowKernel_cu_b2145a98_318429pow_tensor_scalar_kernel_implIhhEEvRNS_18TensorIteratorBaseET0_EUlhE2_St5arrayIPcLm2EELi4E23TrivialOffsetCalculatorILi1EjESC_NS0_6memory12LoadWithCastILi1EEENSD_13StoreWithCastILi1EEEEEviT_S6_T2_T3_T4_T5_,"",@"SHT_CUDA_INFO"
	.sectionflags	@""
	.align	4


	//----- nvinfo : EIATTR_CUDA_API_VERSION
	.align		4
        /*0000*/ 	.byte	0x04, 0x37
        /*0002*/ 	.short	(.L_7065 - .L_7064)
.L_7064:
        /*0004*/ 	.word	0x00000082


	//----- nvinfo : EIATTR_SW2861232_WAR
	.align		4
.L_7065:
        /*0008*/ 	.byte	0x01, 0x35
	.zero		2


	//----- nvinfo : EIATTR_PARAM_CBANK
	.align		4
        /*000c*/ 	.byte	0x04, 0x0a
        /*000e*/ 	.short	(.L_7067 - .L_7066)
	.align		4
.L_7066:
        /*0010*/ 	.word	index@(.nv.constant0._ZN2at6native27unrolled_elementwise_kernelIZNS0_50_GLOBAL__N__2680c7bb_12_PowKernel_cu_b2145a98_318429pow_tensor_scalar_kernel_implIhhEEvRNS_18TensorIteratorBaseET0_EUlhE2_St5arrayIPcLm2EELi4E23TrivialOffsetCalculatorILi1EjESC_NS0_6memory12LoadWithCastILi1EEENSD_13StoreWithCastILi1EEEEEviT_S6_T2_T3_T4_T5_)
        /*0014*/ 	.short	0x0160
        /*0016*/ 	.short	0x003c


	//----- nvinfo : EIATTR_CBANK_PARAM_SIZE
	.align		4
.L_7067:
        /*0018*/ 	.byte	0x03, 0x19
        /*001a*/ 	.short	0x003c


	//----- nvinfo : EIATTR_KPARAM_INFO
	.align		4
        /*001c*/ 	.byte	0x04, 0x17
        /*001e*/ 	.short	(.L_7069 - .L_7068)
.L_7068:
        /*0020*/ 	.word	0x00000000
        /*0024*/ 	.short	0x0006
        /*0026*/ 	.short	0x0034
        /*0028*/ 	.byte	0x00, 0xf0, 0x21, 0x00


	//----- nvinfo : EIATTR_KPARAM_INFO
	.align		4
.L_7069:
        /*002c*/ 	.byte	0x04, 0x17
        /*002e*/ 	.short	(.L_7071 - .L_7070)
.L_7070:
        /*0030*/ 	.word	0x00000000
        /*0034*/ 	.short	0x0005
        /*0036*/ 	.short	0x002c
        /*0038*/ 	.byte	0x00, 0xf0, 0x21, 0x00


	//----- nvinfo : EIATTR_KPARAM_INFO
	.align		4
.L_7071:
        /*003c*/ 	.byte	0x04, 0x17
        /*003e*/ 	.short	(.L_7073 - .L_7072)
.L_7072:
        /*0040*/ 	.word	0x00000000
        /*0044*/ 	.short	0x0004
        /*0046*/ 	.short	0x0029
        /*0048*/ 	.byte	0x00, 0xf0, 0x05, 0x00


	//----- nvinfo : EIATTR_KPARAM_INFO
	.align		4
.L_7073:
        /*004c*/ 	.byte	0x04, 0x17
        /*004e*/ 	.short	(.L_7075 - .L_7074)
.L_7074:
        /*0050*/ 	.word	0x00000000
        /*0054*/ 	.short	0x0003
        /*0056*/ 	.short	0x0028
        /*0058*/ 	.byte	0x00, 0xf0, 0x05, 0x00


	//----- nvinfo : EIATTR_KPARAM_INFO
	.align		4
.L_7075:
        /*005c*/ 	.byte	0x04, 0x17
        /*005e*/ 	.short	(.L_7077 - .L_7076)
.L_7076:
        /*0060*/ 	.word	0x00000000
        /*0064*/ 	.short	0x0002
        /*0066*/ 	.short	0x0018
        /*0068*/ 	.byte	0x00, 0xf0, 0x41, 0x00


	//----- nvinfo : EIATTR_KPARAM_INFO
	.align		4
.L_7077:
        /*006c*/ 	.byte	0x04, 0x17
        /*006e*/ 	.short	(.L_7079 - .L_7078)
.L_7078:
        /*0070*/ 	.word	0x00000000
        /*0074*/ 	.short	0x0001
        /*0076*/ 	.short	0x0008
        /*0078*/ 	.byte	0x00, 0xf0, 0x41, 0x00


	//----- nvinfo : EIATTR_KPARAM_INFO
	.align		4
.L_7079:
        /*007c*/ 	.byte	0x04, 0x17
        /*007e*/ 	.short	(.L_7081 - .L_7080)
.L_7080:
        /*0080*/ 	.word	0x00000000
        /*0084*/ 	.short	0x0000
        /*0086*/ 	.short	0x0000
        /*0088*/ 	.byte	0x00, 0xf0, 0x11, 0x00


	//----- nvinfo : EIATTR_MAXREG_COUNT
	.align		4
.L_7081:
        /*008c*/ 	.byte	0x03, 0x1b
        /*008e*/ 	.short	0x00ff


	//----- nvinfo : EIATTR_EXTERNS
	.align		4
        /*0090*/ 	.byte	0x04, 0x0f
        /*0092*/ 	.short	(.L_7083 - .L_7082)


	//   ....[0]....
	.align		4
.L_7082:
        /*0094*/ 	.word	index@(__assertfail)


	//----- nvinfo : EIATTR_MERCURY_ISA_VERSION
	.align		4
.L_7083:
        /*0098*/ 	.byte	0x03, 0x5f
        /*009a*/ 	.short	0x0000


	//----- nvinfo : EIATTR_SYSCALL_OFFSETS
	.align		4
        /*009c*/ 	.byte	0x04, 0x46
        /*009e*/ 	.short	(.L_7085 - .L_7084)


	//   ....[0]....
.L_7084:
        /*00a0*/ 	.word	0x00000f80


	//   ....[1]....
        /*00a4*/ 	.word	0x00001ee0


	//   ....[2]....
        /*00a8*/ 	.word	0x00002da0


	//   ....[3]....
        /*00ac*/ 	.word	0x00003ce0


	//   ....[4]....
        /*00b0*/ 	.word	0x00005250


	//   ....[5]....
        /*00b4*/ 	.word	0x00006270


	//   ....[6]....
        /*00b8*/ 	.word	0x00007270


	//   ....[7]....
        /*00bc*/ 	.word	0x00008270


	//----- nvinfo : EIATTR_EXIT_INSTR_OFFSETS
	.align		4
.L_7085:
        /*00c0*/ 	.byte	0x04, 0x1c
        /*00c2*/ 	.short	(.L_7087 - .L_7086)


	//   ....[0]....
.L_7086:
        /*00c4*/ 	.word	0x00007320


	//   ....[1]....
        /*00c8*/ 	.word	0x00007430


	//   ....[2]....
        /*00cc*/ 	.word	0x00007450


	//   ....[3]....
        /*00d0*/ 	.word	0x000074f0


	//   ....[4]....
        /*00d4*/ 	.word	0x00007520


	//   ....[5]....
        /*00d8*/ 	.word	0x00007550


	//   ....[6]....
        /*00dc*/ 	.word	0x000075f0


	//   ....[7]....
        /*00e0*/ 	.word	0x00007640


	//   ....[8]....
        /*00e4*/ 	.word	0x000076f0


	//   ....[9]....
        /*00e8*/ 	.word	0x00007750


	//   ....[10]....
        /*00ec*/ 	.word	0x00007790


	//   ....[11]....
        /*00f0*/ 	.word	0x00007850


	//   ....[12]....
        /*00f4*/ 	.word	0x000078a0


	//   ....[13]....
        /*00f8*/ 	.word	0x00007a40


	//   ....[14]....
        /*00fc*/ 	.word	0x00007bb0


	//   ....[15]....
        /*0100*/ 	.word	0x00007c00


	//   ....[16]....
        /*0104*/ 	.word	0x00007cb0


	//   ....[17]....
        /*0108*/ 	.word	0x00007e40


	//   ....[18]....
        /*010c*/ 	.word	0x00007fd0


	//   ....[19]....
        /*0110*/ 	.word	0x00008140


	//   ....[20]....
        /*0114*/ 	.word	0x00008280


	//   ....[21]....
        /*0118*/ 	.word	0x000082c0


	//   ....[22]....
        /*011c*/ 	.word	0x000082f0


	//----- nvinfo : EIATTR_MAX_THREADS
	.align		4
.L_7087:
        /*0120*/ 	.byte	0x04, 0x05
        /*0122*/ 	.short	(.L_7089 - .L_7088)
.L_7088:
        /*0124*/ 	.word	0x00000080
        /*0128*/ 	.word	0x00000001
        /*012c*/ 	.word	0x00000001


	//----- nvinfo : EIATTR_CRS_STACK_SIZE
	.align		4
.L_7089:
        /*0130*/ 	.byte	0x04, 0x1e
        /*0132*/ 	.short	(.L_7091 - .L_7090)
.L_7090:
        /*0134*/ 	.word	0x00000000
.L_7091:


//--------------------- .nv.info._ZN2at6native18elementwise_kernelILi128ELi4EZNS0_22gpu_kernel_impl_nocastIZNS0_50_GLOBAL__N__2680c7bb_12_PowKernel_cu_b2145a98_318429pow_tensor_scalar_kernel_implIhhEEvRNS_18TensorIteratorBaseET0_EUlhE2_EEvS6_RKT_EUliE_EEviT1_ --------------------------
	.section	.nv.info._ZN2at6native18elementwise_kernelILi128ELi4EZNS0_22gpu_kernel_impl_nocastIZNS0_50_GLOBAL__N__2680c7bb_12_PowKernel_cu_b2145a98_318429pow_tensor_scalar_kernel_implIhhEEvRNS_18TensorIteratorBaseET0_EUlhE2_EEvS6_RKT_EUliE_EEviT1_,"",@"SHT_CUDA_INFO"
	.sectionflags	@""
	.align	4


	//----- nvinfo : EIATTR_CUDA_API_VERSION
	.align		4
        /*0000*/ 	.byte	0x04, 0x37
        /*0002*/ 	.short	(.L_7093 - .L_7092)
.L_7092:
        /*0004*/ 	.word	0x00000082


	//----- nvinfo : EIATTR_SW2861232_WAR
	.align		4
.L_7093:
        /*0008*/ 	.byte	0x01, 0x35
	.zero		2


	//----- nvinfo : EIATTR_PARAM_CBANK
	.align		4
        /*000c*/ 	.byte	0x04, 0x0a
        /*000e*/ 	.short	(.L_7095 - .L_7094)
	.align		4
.L_7094:
        /*0010*/ 	.word	index@(.nv.constant0._ZN2at6native18elementwise_kernelILi128ELi4EZNS0_22gpu_kernel_impl_nocastIZNS0_50_GLOBAL__N__2680c7bb_12_PowKernel_cu_b2145a98_318429pow_tensor_scalar_kernel_implIhhEEvRNS_18TensorIteratorBaseET0_EUlhE2_EEvS6_RKT_EUliE_EEviT1_)
        /*0014*/ 	.short	0x0160
        /*0016*/ 	.short	0x0228


	//----- nvinfo : EIATTR_CBANK_PARAM_SIZE
	.align		4
.L_7095:
        /*0018*/ 	.byte	0x03, 0x19
        /*001a*/ 	.short	0x0228


	//----- nvinfo : EIATTR_KPARAM_INFO
	.align		4
        /*001c*/ 	.byte	0x04, 0x17
        /*001e*/ 	.short	(.L_7097 - .L_7096)
.L_7096:
        /*0020*/ 	.word	0x00000000
        /*0024*/ 	.short	0x0001
        /*0026*/ 	.short	0x0008
        /*0028*/ 	.byte	0x00, 0xf0, 0x81, 0x08


	//----- nvinfo : EIATTR_KPARAM_INFO
	.align		4
.L_7097:
        /*002c*/ 	.byte	0x04, 0x17
        /*002e*/ 	.short	(.L_7099 - .L_7098)
.L_7098:
        /*0030*/ 	.word	0x00000000
        /*0034*/ 	.short	0x0000
        /*0036*/ 	.short	0x0000
        /*0038*/ 	.byte	0x00, 0xf0, 0x11, 0x00


	//----- nvinfo : EIATTR_MAXREG_COUNT
	.align		4
.L_7099:
        /*003c*/ 	.byte	0x03, 0x1b
        /*003e*/ 	.short	0x0080


	//----- nvinfo : EIATTR_MERCURY_ISA_VERSION
	.align		4
        /*0040*/ 	.byte	0x03, 0x5f
        /*0042*/ 	.short	0x0000


	//----- nvinfo : EIATTR_EXIT_INSTR_OFFSETS
	.align		4
        /*0044*/ 	.byte	0x04, 0x1c
        /*0046*/ 	.short	(.L_7101 - .L_7100)


	//   ....[0]....
.L_7100:
        /*0048*/ 	.word	0x000030c0


	//   ....[1]....
        /*004c*/ 	.word	0x00004080


	//----- nvinfo : EIATTR_MAX_THREADS
	.align		4
.L_7101:
        /*0050*/ 	.byte	0x04, 0x05
        /*0052*/ 	.short	(.L_7103 - .L_7102)
.L_7102:
        /*0054*/ 	.word	0x00000080
        /*0058*/ 	.word	0x00000001
        /*005c*/ 	.word	0x00000001


	//----- nvinfo : EIATTR_CRS_STACK_SIZE
	.align		4
.L_7103:
        /*0060*/ 	.byte	0x04, 0x1e
        /*0062*/ 	.short	(.L_7105 - .L_7104)
.L_7104:
        /*0064*/ 	.word	0x00000000
.L_7105:


//--------------------- .nv.info._ZN2at6native27unrolled_elementwise_kernelIZNS0_50_GLOBAL__N__2680c7bb_12_PowKernel_cu_b2145a98_318429pow_tensor_scalar_kernel_implIhhEEvRNS_18TensorIteratorBaseET0_EUlhE2_St5arrayIPcLm2EELi4E23TrivialOffsetCalculatorILi1EjESC_NS0_6memory15LoadWithoutCastENSD_16StoreWithoutCastEEEviT_S6_T2_T3_T4_T5_ --------------------------
	.section	.nv.info._ZN2at6native27unrolled_elementwise_kernelIZNS0_50_GLOBAL__N__2680c7bb_12_PowKernel_cu_b2145a98_318429pow_tensor_scalar_kernel_implIhhEEvRNS_18TensorIteratorBaseET0_EUlhE2_St5arrayIPcLm2EELi4E23TrivialOffsetCalculatorILi1EjESC_NS0_6memory15LoadWithoutCastENSD_16StoreWithoutCastEEEviT_S6_T2_T3_T4_T5_,"",@"SHT_CUDA_INFO"
	.sectionflags	@""
	.align	4


	//----- nvinfo : EIATTR_CUDA_API_VERSION
	.align		4
        /*0000*/ 	.byte	0x04, 0x37
        /*0002*/ 	.short	(.L_7107 - .L_7106)
.L_7106:
        /*0004*/ 	.word	0x00000082


	//----- nvinfo : EIATTR_SW2861232_WAR
	.align		4
.L_7107:
        /*0008*/ 	.byte	0x01, 0x35
	.zero		2


	//----- nvinfo : EIATTR_PARAM_CBANK
	.align		4
        /*000c*/ 	.byte	0x04, 0x0a
        /*000e*/ 	.short	(.L_7109 - .L_7108)
	.align		4
.L_7108:
        /*0010*/ 	.word	index@(.nv.constant0._ZN2at6native27unrolled_elementwise_kernelIZNS0_50_GLOBAL__N__2680c7bb_12_PowKernel_cu_b2145a98_318429pow_tensor_scalar_kernel_implIhhEEvRNS_18TensorIteratorBaseET0_EUlhE2_St5arrayIPcLm2EELi4E23TrivialOffsetCalculatorILi1EjESC_NS0_6memory15LoadWithoutCastENSD_16StoreWithoutCastEEEviT_S6_T2_T3_T4_T5_)
        /*0014*/ 	.short	0x0160
        /*0016*/ 	.short	0x002c


	//----- nvinfo : EIATTR_CBANK_PARAM_SIZE
	.align		4
.L_7109:
        /*0018*/ 	.byte	0x03, 0x19
        /*001a*/ 	.short	0x002c


	//----- nvinfo : EIATTR_KPARAM_INFO
	.align		4
        /*001c*/ 	.byte	0x04, 0x17
        /*001e*/ 	.short	(.L_7111 - .L_7110)
.L_7110:
        /*0020*/ 	.word	0x00000000
        /*0024*/ 	.short	0x0006
        /*0026*/ 	.short	0x002b
        /*0028*/ 	.byte	0x00, 0xf0, 0x05, 0x00


	//----- nvinfo : EIATTR_KPARAM_INFO
	.align		4
.L_7111:
        /*002c*/ 	.byte	0x04, 0x17
        /*002e*/ 	.short	(.L_7113 - .L_7112)
.L_7112:
        /*0030*/ 	.word	0x00000000
        /*0034*/ 	.short	0x0005
        /*0036*/ 	.short	0x002a
        /*0038*/ 	.byte	0x00, 0xf0, 0x05, 0x00


	//----- nvinfo : EIATTR_KPARAM_INFO
	.align		4
.L_7113:
        /*003c*/ 	.byte	0x04, 0x17
        /*003e*/ 	.short	(.L_7115 - .L_7114)
.L_7114:
        /*0040*/ 	.word	0x00000000
        /*0044*/ 	.short	0x0004
        /*0046*/ 	.short	0x0029
        /*0048*/ 	.byte	0x00, 0xf0, 0x05, 0x00


	//----- nvinfo : EIATTR_KPARAM_INFO
	.align		4
.L_7115:
        /*004c*/ 	.byte	0x04, 0x17
        /*004e*/ 	.short	(.L_7117 - .L_7116)
.L_7116:
        /*0050*/ 	.word	0x00000000
        /*0054*/ 	.short	0x0003
        /*0056*/ 	.short	0x0028
        /*0058*/ 	.byte	0x00, 0xf0, 0x05, 0x00


	//----- nvinfo : EIATTR_KPARAM_INFO
	.align		4
.L_7117:
        /*005c*/ 	.byte	0x04, 0x17
        /*005e*/ 	.short	(.L_7119 - .L_7118)
.L_7118:
        /*0060*/ 	.word	0x00000000
        /*0064*/ 	.short	0x0002
        /*0066*/ 	.short	0x0018
        /*0068*/ 	.byte	0x00, 0xf0, 0x41, 0x00


	//----- nvinfo : EIATTR_KPARAM_INFO
	.align		4
.L_7119:
        /*006c*/ 	.byte	0x04, 0x17
        /*006e*/ 	.short	(.L_7121 - .L_7120)
.L_7120:
        /*0070*/ 	.word	0x00000000
        /*0074*/ 	.short	0x0001
        /*0076*/ 	.short	0x0008
        /*0078*/ 	.byte	0x00, 0xf0, 0x41, 0x00


	//----- nvinfo : EIATTR_KPARAM_INFO
	.align		4
.L_7121:
        /*007c*/ 	.byte	0x04, 0x17
        /*007e*/ 	.short	(.L_7123 - .L_7122)
.L_7122:
        /*0080*/ 	.word	0x00000000
        /*0084*/ 	.short	0x0000
        /*0086*/ 	.short	0x0000
        /*0088*/ 	.byte	0x00, 0xf0, 0x11, 0x00


	//----- nvinfo : EIATTR_MAXREG_COUNT
	.align		4
.L_7123:
        /*008c*/ 	.byte	0x03, 0x1b
        /*008e*/ 	.short	0x00ff


	//----- nvinfo : EIATTR_MERCURY_ISA_VERSION
	.align		4
        /*0090*/ 	.byte	0x03, 0x5f
        /*0092*/ 	.short	0x0000


	//----- nvinfo : EIATTR_EXIT_INSTR_OFFSETS
	.align		4
        /*0094*/ 	.byte	0x04, 0x1c
        /*0096*/ 	.short	(.L_7125 - .L_7124)


	//   ....[0]....
.L_7124:
        /*0098*/ 	.word	0x00000930


	//   ....[1]....
        /*009c*/ 	.word	0x00000980


	//----- nvinfo : EIATTR_MAX_THREADS
	.align		4
.L_7125:
        /*00a0*/ 	.byte	0x04, 0x05
        /*00a2*/ 	.short	(.L_7127 - .L_7126)
.L_7126:
        /*00a4*/ 	.word	0x00000080
        /*00a8*/ 	.word	0x00000001
        /*00ac*/ 	.word	0x00000001


	//----- nvinfo : EIATTR_CRS_STACK_SIZE
	.align		4
.L_7127:
        /*00b0*/ 	.byte	0x04, 0x1e
        /*00b2*/ 	.short	(.L_7129 - .L_7128)
.L_7128:
        /*00b4*/ 	.word	0x00000000
.L_7129:


//--------------------- .nv.info._ZN2at6native29vectorized_elementwise_kernelILi2EZNS0_50_GLOBAL__N__2680c7bb_12_PowKernel_cu_b2145a98_318429pow_tensor_scalar_kernel_implIhhEEvRNS_18TensorIteratorBaseET0_EUlhE2_St5arrayIPcLm2EEEEviS6_T1_ --------------------------
	.section	.nv.info._ZN2at6native29vectorized_elementwise_kernelILi2EZNS0_50_GLOBAL__N__2680c7bb_12_PowKernel_cu_b2145a98_318429pow_tensor_scalar_kernel_implIhhEEvRNS_18TensorIteratorBaseET0_EUlhE2_St5arrayIPcLm2EEEEviS6_T1_,"",@"SHT_CUDA_INFO"
	.sectionflags	@""
	.align	4


	//----- nvinfo : EIATTR_CUDA_API_VERSION
	.align		4
        /*0000*/ 	.byte	0x04, 0x37
        /*0002*/ 	.short	(.L_7131 - .L_7130)
.L_7130:
        /*0004*/ 	.word	0x00000082


	//----- nvinfo : EIATTR_SW2861232_WAR
	.align		4
.L_7131:
        /*0008*/ 	.byte	0x01, 0x35
	.zero		2


	//----- nvinfo : EIATTR_PARAM_CBANK
	.align		4
        /*000c*/ 	.byte	0x04, 0x0a
        /*000e*/ 	.short	(.L_7133 - .L_7132)
	.align		4
.L_7132:
        /*0010*/ 	.word	index@(.nv.constant0._ZN2at6native29vectorized_elementwise_kernelILi2EZNS0_50_GLOBAL__N__2680c7bb_12_PowKernel_cu_b2145a98_318429pow_tensor_scalar_kernel_implIhhEEvRNS_18TensorIteratorBaseET0_EUlhE2_St5arrayIPcLm2EEEEviS6_T1_)
        /*0014*/ 	.short	0x0160
        /*0016*/ 	.short	0x0028


	//----- nvinfo : EIATTR_CBANK_PARAM_SIZE
	.align		4
.L_7133:
        /*0018*/ 	.byte	0x03, 0x19
        /*001a*/ 	.short	0x0028


	//----- nvinfo : EIATTR_KPARAM_INFO
	.align		4
        /*001c*/ 	.byte	0x04, 0x17
        /*001e*/ 	.short	(.L_7135 - .L_7134)
.L_7134:
        /*0020*/ 	.word	0x00000000
        /*0024*/ 	.short	0x0002
        /*0026*/ 	.short	0x0018
        /*0028*/ 	.byte	0x00, 0xf0, 0x41, 0x00


	//----- nvinfo : EIATTR_KPARAM_INFO
	.align		4
.L_7135:
        /*002c*/ 	.byte	0x04, 0x17
        /*002e*/ 	.short	(.L_7137 - .L_7136)
.L_7136:
        /*0030*/ 	.word	0x00000000
        /*0034*/ 	.short	0x0001
        /*0036*/ 	.short	0x0008
        /*0038*/ 	.byte	0x00, 0xf0, 0x41, 0x00


	//----- nvinfo : EIATTR_KPARAM_INFO
	.align		4
.L_7137:
        /*003c*/ 	.byte	0x04, 0x17
        /*003e*/ 	.short	(.L_7139 - .L_7138)
.L_7138:
        /*0040*/ 	.word	0x00000000
        /*0044*/ 	.short	0x0000
        /*0046*/ 	.short	0x0000
        /*0048*/ 	.byte	0x00, 0xf0, 0x11, 0x00


	//----- nvinfo : EIATTR_MAXREG_COUNT
	.align		4
.L_7139:
        /*004c*/ 	.byte	0x03, 0x1b
        /*004e*/ 	.short	0x00ff


	//----- nvinfo : EIATTR_MERCURY_ISA_VERSION
	.align		4
        /*0050*/ 	.byte	0x03, 0x5f
        /*0052*/ 	.short	0x0000


	//----- nvinfo : EIATTR_EXIT_INSTR_OFFSETS
	.align		4
        /*0054*/ 	.byte	0x04, 0x1c
        /*0056*/ 	.short	(.L_7141 - .L_7140)


	//   ....[0]....
.L_7140:
        /*0058*/ 	.word	0x00000b50


	//   ....[1]....
        /*005c*/ 	.word	0x00001df0


	//   ....[2]....
        /*0060*/ 	.word	0x00001e40


	//----- nvinfo : EIATTR_MAX_THREADS
	.align		4
.L_7141:
        /*0064*/ 	.byte	0x04, 0x05
        /*0066*/ 	.short	(.L_7143 - .L_7142)
.L_7142:
        /*0068*/ 	.word	0x00000080
        /*006c*/ 	.word	0x00000001
        /*0070*/ 	.word	0x00000001


	//----- nvinfo : EIATTR_CRS_STACK_SIZE
	.align		4
.L_7143:
        /*0074*/ 	.byte	0x04, 0x1e
        /*0076*/ 	.short	(.L_7145 - .L_7144)
.L_7144:
        /*0078*/ 	.word	0x00000000
.L_7145:


//--------------------- .nv.info._ZN2at6native29vectorized_elementwise_kernelILi4EZNS0_50_GLOBAL__N__2680c7bb_12_PowKernel_cu_b2145a98_318429pow_tensor_scalar_kernel_implIhhEEvRNS_18TensorIteratorBaseET0_EUlhE2_St5arrayIPcLm2EEEEviS6_T1_ --------------------------
	.section	.nv.info._ZN2at6native29vectorized_elementwise_kernelILi4EZNS0_50_GLOBAL__N__2680c7bb_12_PowKernel_cu_b2145a98_318429pow_tensor_scalar_kernel_implIhhEEvRNS_18TensorIteratorBaseET0_EUlhE2_St5arrayIPcLm2EEEEviS6_T1_,"",@"SHT_CUDA_INFO"
	.sectionflags	@""
	.align	4


	//----- nvinfo : EIATTR_CUDA_API_VERSION
	.align		4
        /*0000*/ 	.byte	0x04, 0x37
        /*0002*/ 	.short	(.L_7147 - .L_7146)
.L_7146:
        /*0004*/ 	.word	0x00000082


	//----- nvinfo : EIATTR_SW2861232_WAR
	.align		4
.L_7147:
        /*0008*/ 	.byte	0x01, 0x35
	.zero		2


	//----- nvinfo : EIATTR_PARAM_CBANK
	.align		4
        /*000c*/ 	.byte	0x04, 0x0a
        /*000e*/ 	.short	(.L_7149 - .L_7148)
	.align		4
.L_7148:
        /*0010*/ 	.word	index@(.nv.constant0._ZN2at6native29vectorized_elementwise_kernelILi4EZNS0_50_GLOBAL__N__2680c7bb_12_PowKernel_cu_b2145a98_318429pow_tensor_scalar_kernel_implIhhEEvRNS_18TensorIteratorBaseET0_EUlhE2_St5arrayIPcLm2EEEEviS6_T1_)
        /*0014*/ 	.short	0x0160
        /*0016*/ 	.short	0x0028


	//----- nvinfo : EIATTR_CBANK_PARAM_SIZE
	.align		4
.L_7149:
        /*0018*/ 	.byte	0x03, 0x19
        /*001a*/ 	.short	0x0028


	//----- nvinfo : EIATTR_KPARAM_INFO
	.align		4
        /*001c*/ 	.byte	0x04, 0x17
        /*001e*/ 	.short	(.L_7151 - .L_7150)
.L_7150:
        /*0020*/ 	.word	0x00000000
        /*0024*/ 	.short	0x0002
        /*0026*/ 	.short	0x0018
        /*0028*/ 	.byte	0x00, 0xf0, 0x41, 0x00


	//----- nvinfo : EIATTR_KPARAM_INFO
	.align		4
.L_7151:
        /*002c*/ 	.byte	0x04, 0x17
        /*002e*/ 	.short	(.L_7153 - .L_7152)
.L_7152:
        /*0030*/ 	.word	0x00000000
        /*0034*/ 	.short	0x0001
        /*0036*/ 	.short	0x0008
        /*0038*/ 	.byte	0x00, 0xf0, 0x41, 0x00


	//----- nvinfo : EIATTR_KPARAM_INFO
	.align		4
.L_7153:
        /*003c*/ 	.byte	0x04, 0x17
        /*003e*/ 	.short	(.L_7155 - .L_7154)
.L_7154:
        /*0040*/ 	.word	0x00000000
        /*0044*/ 	.short	0x0000
        /*0046*/ 	.short	0x0000
        /*0048*/ 	.byte	0x00, 0xf0, 0x11, 0x00


	//----- nvinfo : EIATTR_MAXREG_COUNT
	.align		4
.L_7155:
        /*004c*/ 	.byte	0x03, 0x1b
        /*004e*/ 	.short	0x00ff


	//----- nvinfo : EIATTR_MERCURY_ISA_VERSION
	.align		4
        /*0050*/ 	.byte	0x03, 0x5f
        /*0052*/ 	.short	0x0000


	//----- nvinfo : EIATTR_EXIT_INSTR_OFFSETS
	.align		4
        /*0054*/ 	.byte	0x04, 0x1c
        /*0056*/ 	.short	(.L_7157 - .L_7156)


	//   ....[0]....
.L_7156:
        /*0058*/ 	.word	0x00000b30


	//   ....[1]....
        /*005c*/ 	.word	0x00001dd0


	//   ....[2]....
        /*0060*/ 	.word	0x00001e20


	//----- nvinfo : EIATTR_MAX_THREADS
	.align		4
.L_7157:
        /*0064*/ 	.byte	0x04, 0x05
        /*0066*/ 	.short	(.L_7159 - .L_7158)
.L_7158:
        /*0068*/ 	.word	0x00000080
        /*006c*/ 	.word	0x00000001
        /*0070*/ 	.word	0x00000001


	//----- nvinfo : EIATTR_CRS_STACK_SIZE
	.align		4
.L_7159:
        /*0074*/ 	.byte	0x04, 0x1e
        /*0076*/ 	.short	(.L_7161 - .L_7160)
.L_7160:
        /*0078*/ 	.word	0x00000000
.L_7161:


//--------------------- .nv.info._ZN2at6native29vectorized_elementwise_kernelILi8EZNS0_50_GLOBAL__N__2680c7bb_12_PowKernel_cu_b2145a98_318429pow_tensor_scalar_kernel_implIhhEEvRNS_18TensorIteratorBaseET0_EUlhE2_St5arrayIPcLm2EEEEviS6_T1_ --------------------------
	.section	.nv.info._ZN2at6native29vectorized_elementwise_kernelILi8EZNS0_50_GLOBAL__N__2680c7bb_12_PowKernel_cu_b2145a98_318429pow_tensor_scalar_kernel_implIhhEEvRNS_18TensorIteratorBaseET0_EUlhE2_St5arrayIPcLm2EEEEviS6_T1_,"",@"SHT_CUDA_INFO"
	.sectionflags	@""
	.align	4


	//----- nvinfo : EIATTR_CUDA_API_VERSION
	.align		4
        /*0000*/ 	.byte	0x04, 0x37
        /*0002*/ 	.short	(.L_7163 - .L_7162)
.L_7162:
        /*0004*/ 	.word	0x00000082


	//----- nvinfo : EIATTR_SW2861232_WAR
	.align		4
.L_7163:
        /*0008*/ 	.byte	0x01, 0x35
	.zero		2


	//----- nvinfo : EIATTR_PARAM_CBANK
	.align		4
        /*000c*/ 	.byte	0x04, 0x0a
        /*000e*/ 	.short	(.L_7165 - .L_7164)
	.align		4
.L_7164:
        /*0010*/ 	.word	index@(.nv.constant0._ZN2at6native29vectorized_elementwise_kernelILi8EZNS0_50_GLOBAL__N__2680c7bb_12_PowKernel_cu_b2145a98_318429pow_tensor_scalar_kernel_implIhhEEvRNS_18TensorIteratorBaseET0_EUlhE2_St5arrayIPcLm2EEEEviS6_T1_)
        /*0014*/ 	.short	0x0160
        /*0016*/ 	.short	0x0028


	//----- nvinfo : EIATTR_CBANK_PARAM_SIZE
	.align		4
.L_7165:
        /*0018*/ 	.byte	0x03, 0x19
        /*001a*/ 	.short	0x0028


	//----- nvinfo : EIATTR_KPARAM_INFO
	.align		4
        /*001c*/ 	.byte	0x04, 0x17
        /*001e*/ 	.short	(.L_7167 - .L_7166)
.L_7166:
        /*0020*/ 	.word	0x00000000
        /*0024*/ 	.short	0x0002
        /*0026*/ 	.short	0x0018
        /*0028*/ 	.byte	0x00, 0xf0, 0x41, 0x00


	//----- nvinfo : EIATTR_KPARAM_INFO
	.align		4
.L_7167:
        /*002c*/ 	.byte	0x04, 0x17
        /*002e*/ 	.short	(.L_7169 - .L_7168)
.L_7168:
        /*0030*/ 	.word	0x00000000
        /*0034*/ 	.short	0x0001
        /*0036*/ 	.short	0x0008
        /*0038*/ 	.byte	0x00, 0xf0, 0x41, 0x00


	//----- nvinfo : EIATTR_KPARAM_INFO
	.align		4
.L_7169:
        /*003c*/ 	.byte	0x04, 0x17
        /*003e*/ 	.short	(.L_7171 - .L_7170)
.L_7170:
        /*0040*/ 	.word	0x00000000
        /*0044*/ 	.short	0x0000
        /*0046*/ 	.short	0x0000
        /*0048*/ 	.byte	0x00, 0xf0, 0x11, 0x00


	//----- nvinfo : EIATTR_MAXREG_COUNT
	.align		4
.L_7171:
        /*004c*/ 	.byte	0x03, 0x1b
        /*004e*/ 	.short	0x00ff


	//----- nvinfo : EIATTR_MERCURY_ISA_VERSION
	.align		4
        /*0050*/ 	.byte	0x03, 0x5f
        /*0052*/ 	.short	0x0000


	//----- nvinfo : EIATTR_EXIT_INSTR_OFFSETS
	.align		4
        /*0054*/ 	.byte	0x04, 0x1c
        /*0056*/ 	.short	(.L_7173 - .L_7172)


	//   ....[0]....
.L_7172:
        /*0058*/ 	.word	0x00000010


	//----- nvinfo : EIATTR_MAX_THREADS
	.align		4
.L_7173:
        /*005c*/ 	.byte	0x04, 0x05
        /*005e*/ 	.short	(.L_7175 - .L_7174)
.L_7174:
        /*0060*/ 	.word	0x00000080
        /*0064*/ 	.word	0x00000001
        /*0068*/ 	.word	0x00000001
.L_7175:


//--------------------- .nv.info._ZN2at6native18elementwise_kernelILi128ELi4EZNS0_15gpu_kernel_implIZNS0_50_GLOBAL__N__2680c7bb_12_PowKernel_cu_b2145a98_318429pow_tensor_scalar_kernel_implIhhEEvRNS_18TensorIteratorBaseET0_EUlhE1_EEvS6_RKT_EUliE_EEviT1_ --------------------------
	.section	.nv.info._ZN2at6native18elementwise_kernelILi128ELi4EZNS0_15gpu_kernel_implIZNS0_50_GLOBAL__N__2680c7bb_12_PowKernel_cu_b2145a98_318429pow_tensor_scalar_kernel_implIhhEEvRNS_18TensorIteratorBaseET0_EUlhE1_EEvS6_RKT_EUliE_EEviT1_,"",@"SHT_CUDA_INFO"
	.sectionflags	@""
	.align	4


	//----- nvinfo : EIATTR_CUDA_API_VERSION
	.align		4
        /*0000*/ 	.byte	0x04, 0x37
        /*0002*/ 	.short	(.L_7177 - .L_7176)
.L_7176:
        /*0004*/ 	.word	0x00000082


	//----- nvinfo : EIATTR_SW2861232_WAR
	.align		4
.L_7177:
        /*0008*/ 	.byte	0x01, 0x35
	.zero		2


	//----- nvinfo : EIATTR_PARAM_CBANK
	.align		4
        /*000c*/ 	.byte	0x04, 0x0a
        /*000e*/ 	.short	(.L_7179 - .L_7178)
	.align		4
.L_7178:
        /*0010*/ 	.word	index@(.nv.constant0._ZN2at6native18elementwise_kernelILi128ELi4EZNS0_15gpu_kernel_implIZNS0_50_GLOBAL__N__2680c7bb_12_PowKernel_cu_b2145a98_318429pow_tensor_scalar_kernel_implIhhEEvRNS_18TensorIteratorBaseET0_EUlhE1_EEvS6_RKT_EUliE_EEviT1_)
        /*0014*/ 	.short	0x0160
        /*0016*/ 	.short	0x0228


	//----- nvinfo : EIATTR_CBANK_PARAM_SIZE
	.align		4
.L_7179:
        /*0018*/ 	.byte	0x03, 0x19
        /*001a*/ 	.short	0x0228


	//----- nvinfo : EIATTR_KPARAM_INFO
	.align		4
        /*001c*/ 	.byte	0x04, 0x17
        /*001e*/ 	.short	(.L_7181 - .L_7180)
.L_7180:
        /*0020*/ 	.word	0x00000000
        /*0024*/ 	.short	0x0001
        /*0026*/ 	.short	0x0008
        /*0028*/ 	.byte	0x00, 0xf0, 0x81, 0x08


	//----- nvinfo : EIATTR_KPARAM_INFO
	.align		4
.L_7181:
        /*002c*/ 	.byte	0x04, 0x17
        /*002e*/ 	.short	(.L_7183 - .L_7182)
.L_7182:
        /*0030*/ 	.word	0x00000000
        /*0034*/ 	.short	0x0000
        /*0036*/ 	.short	0x0000
        /*0038*/ 	.byte	0x00, 0xf0, 0x11, 0x00


	//----- nvinfo : EIATTR_MAXREG_COUNT
	.align		4
.L_7183:
        /*003c*/ 	.byte	0x03, 0x1b
        /*003e*/ 	.short	0x0080


	//----- nvinfo : EIATTR_EXTERNS
	.align		4
        /*0040*/ 	.byte	0x04, 0x0f
        /*0042*/ 	.short	(.L_7185 - .L_7184)


	//   ....[0]....
	.align		4
.L_7184:
        /*0044*/ 	.word	index@(__assertfail)


	//----- nvinfo : EIATTR_MERCURY_ISA_VERSION
	.align		4
.L_7185:
        /*0048*/ 	.byte	0x03, 0x5f
        /*004a*/ 	.short	0x0000


	//----- nvinfo : EIATTR_SYSCALL_OFFSETS
	.align		4
        /*004c*/ 	.byte	0x04, 0x46
        /*004e*/ 	.short	(.L_7187 - .L_7186)


	//   ....[0]....
.L_7186:
        /*0050*/ 	.word	0x00001d60


	//   ....[1]....
        /*0054*/ 	.word	0x00002e00


	//   ....[2]....
        /*0058*/ 	.word	0x00004bc0


	//   ....[3]....
        /*005c*/ 	.word	0x00005c60


	//   ....[4]....
        /*0060*/ 	.word	0x000079f0


	//   ....[5]....
        /*0064*/ 	.word	0x00008a90


	//   ....[6]....
        /*0068*/ 	.word	0x0000a830


	//   ....[7]....
        /*006c*/ 	.word	0x0000b8d0


	//----- nvinfo : EIATTR_EXIT_INSTR_OFFSETS
	.align		4
.L_7187:
        /*0070*/ 	.byte	0x04, 0x1c
        /*0072*/ 	.short	(.L_7189 - .L_7188)


	//   ....[0]....
.L_7188:
        /*0074*/ 	.word	0x00008b40


	//   ....[1]....
        /*0078*/ 	.word	0x0000aa90


	//   ....[2]....
        /*007c*/ 	.word	0x0000aab0


	//   ....[3]....
        /*0080*/ 	.word	0x0000ab50


	//   ....[4]....
        /*0084*/ 	.word	0x0000ab80


	//   ....[5]....
        /*0088*/ 	.word	0x0000abb0


	//   ....[6]....
        /*008c*/ 	.word	0x0000ac50


	//   ....[7]....
        /*0090*/ 	.word	0x0000aca0


	//   ....[8]....
        /*0094*/ 	.word	0x0000ad50


	//   ....[9]....
        /*0098*/ 	.word	0x0000adb0


	//   ....[10]....
        /*009c*/ 	.word	0x0000adf0


	//   ....[11]....
        /*00a0*/ 	.word	0x0000aeb0


	//   ....[12]....
        /*00a4*/ 	.word	0x0000af00


	//   ....[13]....
        /*00a8*/ 	.word	0x0000b0a0


	//   ....[14]....
        /*00ac*/ 	.word	0x0000b210


	//   ....[15]....
        /*00b0*/ 	.word	0x0000b260


	//   ....[16]....
        /*00b4*/ 	.word	0x0000b310


	//   ....[17]....
        /*00b8*/ 	.word	0x0000b4a0


	//   ....[18]....
        /*00bc*/ 	.word	0x0000b630


	//   ....[19]....
        /*00c0*/ 	.word	0x0000b7a0


	//   ....[20]....
        /*00c4*/ 	.word	0x0000b8e0


	//   ....[21]....
        /*00c8*/ 	.word	0x0000b920


	//   ....[22]....
        /*00cc*/ 	.word	0x0000b950


	//----- nvinfo : EIATTR_MAX_THREADS
	.align		4
.L_7189:
        /*00d0*/ 	.byte	0x04, 0x05
        /*00d2*/ 	.short	(.L_7191 - .L_7190)
.L_7190:
        /*00d4*/ 	.word	0x00000080
        /*00d8*/ 	.word	0x00000001
        /*00dc*/ 	.word	0x00000001


	//----- nvinfo : EIATTR_CRS_STACK_SIZE
	.align		4
.L_7191:
        /*00e0*/ 	.byte	0x04, 0x1e
        /*00e2*/ 	.short	(.L_7193 - .L_7192)
.L_7192:
        /*00e4*/ 	.word	0x00000000
.L_7193:


//--------------------- .nv.info._ZN2at6native27unrolled_elementwise_kernelIZNS0_50_GLOBAL__N__2680c7bb_12_PowKernel_cu_b2145a98_318429pow_tensor_scalar_kernel_implIhhEEvRNS_18TensorIteratorBaseET0_EUlhE1_St5arrayIPcLm2EELi4E23TrivialOffsetCalculatorILi1EjESC_NS0_6memory12LoadWithCastILi1EEENSD_13StoreWithCastILi1EEEEEviT_S6_T2_T3_T4_T5_ --------------------------
	.section	.nv.info._ZN2at6native27unrolled_elementwise_kernelIZNS0_50_GLOBAL__N__2680c7bb_12_PowKernel_cu_b2145a98_318429pow_tensor_scalar_kernel_implIhhEEvRNS_18TensorIteratorBaseET0_EUlhE1_St5arrayIPcLm2EELi4E23TrivialOffsetCalculatorILi1EjESC_NS0_6memory12LoadWithCastILi1EEENSD_13StoreWithCastILi1EEEEEviT_S6_T2_T3_T4_T5_,"",@"SHT_CUDA_INFO"
	.sectionflags	@""
	.align	4


	//----- nvinfo : EIATTR_CUDA_API_VERSION
	.align		4
        /*0000*/ 	.byte	0x04, 0x37
        /*0002*/ 	.short	(.L_7195 - .L_7194)
.L_7194:
        /*0004*/ 	.word	0x00000082


	//----- nvinfo : EIATTR_SW2861232_WAR
	.align		4
.L_7195:
        /*0008*/ 	.byte	0x01, 0x35
	.zero		2


	//----- nvinfo : EIATTR_PARAM_CBANK
	.align		4
        /*000c*/ 	.byte	0x04, 0x0a
        /*000e*/ 	.short	(.L_7197 - .L_7196)
	.align		4
.L_7196:
        /*0010*/ 	.word	index@(.nv.constant0._ZN2at6native27unrolled_elementwise_kernelIZNS0_50_GLOBAL__N__2680c7bb_12_PowKernel_cu_b2145a98_318429pow_tensor_scalar_kernel_implIhhEEvRNS_18TensorIteratorBaseET0_EUlhE1_St5arrayIPcLm2EELi4E23TrivialOffsetCalculatorILi1EjESC_NS0_6memory12LoadWithCastILi1EEENSD_13StoreWithCastILi1EEEEEviT_S6_T2_T3_T4_T5_)
        /*0014*/ 	.short	0x0160
        /*0016*/ 	.short	0x0034


	//----- nvinfo : EIATTR_CBANK_PARAM_SIZE
	.align		4
.L_7197:
        /*0018*/ 	.byte	0x03, 0x19
        /*001a*/ 	.short	0x0034


	//----- nvinfo : EIATTR_KPARAM_INFO
	.align		4
        /*001c*/ 	.byte	0x04, 0x17
        /*001e*/ 	.short	(.L_7199 - .L_7198)
.L_7198:
        /*0020*/ 	.word	0x00000000
        /*0024*/ 	.short	0x0006
        /*0026*/ 	.short	0x002c
        /*0028*/ 	.byte	0x00, 0xf0, 0x21, 0x00


	//----- nvinfo : EIATTR_KPARAM_INFO
	.align		4
.L_7199:
        /*002c*/ 	.byte	0x04, 0x17
        /*002e*/ 	.short	(.L_7201 - .L_7200)
.L_7200:
        /*0030*/ 	.word	0x00000000
        /*0034*/ 	.short	0x0005
        /*0036*/ 	.short	0x0024
        /*0038*/ 	.byte	0x00, 0xf0, 0x21, 0x00


	//----- nvinfo : EIATTR_KPARAM_INFO
	.align		4
.L_7201:
        /*003c*/ 	.byte	0x04, 0x17
        /*003e*/ 	.short	(.L_7203 - .L_7202)
.L_7202:
        /*0040*/ 	.word	0x00000000
        /*0044*/ 	.short	0x0004
        /*0046*/ 	.short	0x0021
        /*0048*/ 	.byte	0x00, 0xf0, 0x05, 0x00


	//----- nvinfo : EIATTR_KPARAM_INFO
	.align		4
.L_7203:
        /*004c*/ 	.byte	0x04, 0x17
        /*004e*/ 	.short	(.L_7205 - .L_7204)
.L_7204:
        /*0050*/ 	.word	0x00000000
        /*0054*/ 	.short	0x0003
        /*0056*/ 	.short	0x0020
        /*0058*/ 	.byte	0x00, 0xf0, 0x05, 0x00


	//----- nvinfo : EIATTR_KPARAM_INFO
	.align		4
.L_7205:
        /*005c*/ 	.byte	0x04, 0x17
        /*005e*/ 	.short	(.L_7207 - .L_7206)
.L_7206:
        /*0060*/ 	.word	0x00000000
        /*0064*/ 	.short	0x0002
        /*0066*/ 	.short	0x0010
        /*0068*/ 	.byte	0x00, 0xf0, 0x41, 0x00


	//----- nvinfo : EIATTR_KPARAM_INFO
	.align		4
.L_7207:
        /*006c*/ 	.byte	0x04, 0x17
        /*006e*/ 	.short	(.L_7209 - .L_7208)
.L_7208:
        /*0070*/ 	.word	0x00000000
        /*0074*/ 	.short	0x0001
        /*0076*/ 	.short	0x0008
        /*0078*/ 	.byte	0x00, 0xf0, 0x21, 0x00


	//----- nvinfo : EIATTR_KPARAM_INFO
	.align		4
.L_7209:
        /*007c*/ 	.byte	0x04, 0x17
        /*007e*/ 	.short	(.L_7211 - .L_7210)
.L_7210:
        /*0080*/ 	.word	0x00000000
        /*0084*/ 	.short	0x0000
        /*0086*/ 	.short	0x0000
        /*0088*/ 	.byte	0x00, 0xf0, 0x11, 0x00


	//----- nvinfo : EIATTR_MAXREG_COUNT
	.align		4
.L_7211:
        /*008c*/ 	.byte	0x03, 0x1b
        /*008e*/ 	.short	0x00ff


	//----- nvinfo : EIATTR_EXTERNS
	.align		4
        /*0090*/ 	.byte	0x04, 0x0f
        /*0092*/ 	.short	(.L_7213 - .L_7212)


	//   ....[0]....
	.align		4
.L_7212:
        /*0094*/ 	.word	index@(__assertfail)


	//----- nvinfo : EIATTR_MERCURY_ISA_VERSION
	.align		4
.L_7213:
        /*0098*/ 	.byte	0x03, 0x5f
        /*009a*/ 	.short	0x0000


	//----- nvinfo : EIATTR_SYSCALL_OFFSETS
	.align		4
        /*009c*/ 	.byte	0x04, 0x46
        /*009e*/ 	.short	(.L_7215 - .L_7214)


	//   ....[0]....
.L_7214:
        /*00a0*/ 	.word	0x00000f60


	//   ....[1]....
        /*00a4*/ 	.word	0x00001ec0


	//   ....[2]....
        /*00a8*/ 	.word	0x00002e30


	//   ....[3]....
        /*00ac*/ 	.word	0x00003d70


	//   ....[4]....
        /*00b0*/ 	.word	0x00005490


	//   ....[5]....
        /*00b4*/ 	.word	0x000064d0


	//   ....[6]....
        /*00b8*/ 	.word	0x000074d0


	//   ....[7]....
        /*00bc*/ 	.word	0x000084d0


	//----- nvinfo : EIATTR_EXIT_INSTR_OFFSETS
	.align		4
.L_7215:
        /*00c0*/ 	.byte	0x04, 0x1c
        /*00c2*/ 	.short	(.L_7217 - .L_7216)


	//   ....[0]....
.L_7216:
        /*00c4*/ 	.word	0x00007580


	//   ....[1]....
        /*00c8*/ 	.word	0x00007690


	//   ....[2]....
        /*00cc*/ 	.word	0x000076b0


	//   ....[3]....
        /*00d0*/ 	.word	0x00007750


	//   ....[4]....
        /*00d4*/ 	.word	0x00007780


	//   ....[5]....
        /*00d8*/ 	.word	0x000077b0


	//   ....[6]....
        /*00dc*/ 	.word	0x00007850


	//   ....[7]....
        /*00e0*/ 	.word	0x000078a0


	//   ....[8]....
        /*00e4*/ 	.word	0x00007950


	//   ....[9]....
        /*00e8*/ 	.word	0x000079b0


	//   ....[10]....
        /*00ec*/ 	.word	0x000079f0


	//   ....[11]....
        /*00f0*/ 	.word	0x00007ab0


	//   ....[12]....
        /*00f4*/ 	.word	0x00007b00


	//   ....[13]....
        /*00f8*/ 	.word	0x00007ca0


	//   ....[14]....
        /*00fc*/ 	.word	0x00007e10


	//   ....[15]....
        /*0100*/ 	.word	0x00007e60


	//   ....[16]....
        /*0104*/ 	.word	0x00007f10


	//   ....[17]....
        /*0108*/ 	.word	0x000080a0


	//   ....[18]....
        /*010c*/ 	.word	0x00008230


	//   ....[19]....
        /*0110*/ 	.word	0x000083a0


	//   ....[20]....
        /*0114*/ 	.word	0x000084e0


	//   ....[21]....
        /*0118*/ 	.word	0x00008520


	//   ....[22]....
        /*011c*/ 	.word	0x00008550


	//----- nvinfo : EIATTR_MAX_THREADS
	.align		4
.L_7217:
        /*0120*/ 	.byte	0x04, 0x05
        /*0122*/ 	.short	(.L_7219 - .L_7218)
.L_7218:
        /*0124*/ 	.word	0x00000080
        /*0128*/ 	.word	0x00000001
        /*012c*/ 	.word	0x00000001


	//----- nvinfo : EIATTR_CRS_STACK_SIZE
	.align		4
.L_7219:
        /*0130*/ 	.byte	0x04, 0x1e
        /*0132*/ 	.short	(.L_7221 - .L_7220)
.L_7220:
        /*0134*/ 	.word	0x00000000
.L_7221:


//--------------------- .nv.info._ZN2at6native18elementwise_kernelILi128ELi4EZNS0_22gpu_kernel_impl_nocastIZNS0_50_GLOBAL__N__2680c7bb_12_PowKernel_cu_b2145a98_318429pow_tensor_scalar_kernel_implIhhEEvRNS_18TensorIteratorBaseET0_EUlhE1_EEvS6_RKT_EUliE_EEviT1_ --------------------------
	.section	.nv.info._ZN2at6native18elementwise_kernelILi128ELi4EZNS0_22gpu_kernel_impl_nocastIZNS0_50_GLOBAL__N__2680c7bb_12_PowKernel_cu_b2145a98_318429pow_tensor_scalar_kernel_implIhhEEvRNS_18TensorIteratorBaseET0_EUlhE1_EEvS6_RKT_EUliE_EEviT1_,"",@"SHT_CUDA_INFO"
	.sectionflags	@""
	.align	4


	//----- nvinfo : EIATTR_CUDA_API_VERSION
	.align		4
        /*0000*/ 	.byte	0x04, 0x37
        /*0002*/ 	.short	(.L_7223 - .L_7222)
.L_7222:
        /*0004*/ 	.word	0x00000082


	//----- nvinfo : EIATTR_SW2861232_WAR
	.align		4
.L_7223:
        /*0008*/ 	.byte	0x01, 0x35
	.zero		2


	//----- nvinfo : EIATTR_PARAM_CBANK
	.align		4
        /*000c*/ 	.byte	0x04, 0x0a
        /*000e*/ 	.short	(.L_7225 - .L_7224)
	.align		4
.L_7224:
        /*0010*/ 	.word	index@(.nv.constant0._ZN2at6native18elementwise_kernelILi128ELi4EZNS0_22gpu_kernel_impl_nocastIZNS0_50_GLOBAL__N__2680c7bb_12_PowKernel_cu_b2145a98_318429pow_tensor_scalar_kernel_implIhhEEvRNS_18TensorIteratorBaseET0_EUlhE1_EEvS6_RKT_EUliE_EEviT1_)
        /*0014*/ 	.short	0x0160
        /*0016*/ 	.short	0x0220


	//----- nvinfo : EIATTR_CBANK_PARAM_SIZE
	.align		4
.L_7225:
        /*0018*/ 	.byte	0x03, 0x19
        /*001a*/ 	.short	0x0220


	//----- nvinfo : EIATTR_KPARAM_INFO
	.align		4
        /*001c*/ 	.byte	0x04, 0x17
        /*001e*/ 	.short	(.L_7227 - .L_7226)
.L_7226:
        /*0020*/ 	.word	0x00000000
        /*0024*/ 	.short	0x0001
        /*0026*/ 	.short	0x0008
        /*0028*/ 	.byte	0x00, 0xf0, 0x61, 0x08


	//----- nvinfo : EIATTR_KPARAM_INFO
	.align		4
.L_7227:
        /*002c*/ 	.byte	0x04, 0x17
        /*002e*/ 	.short	(.L_7229 - .L_7228)
.L_7228:
        /*0030*/ 	.word	0x00000000
        /*0034*/ 	.short	0x0000
        /*0036*/ 	.short	0x0000
        /*0038*/ 	.byte	0x00, 0xf0, 0x11, 0x00


	//----- nvinfo : EIATTR_MAXREG_COUNT
	.align		4
.L_7229:
        /*003c*/ 	.byte	0x03, 0x1b
        /*003e*/ 	.short	0x0080


	//----- nvinfo : EIATTR_MERCURY_ISA_VERSION
	.align		4
        /*0040*/ 	.byte	0x03, 0x5f
        /*0042*/ 	.short	0x0000


	//----- nvinfo : EIATTR_EXIT_INSTR_OFFSETS
	.align		4
        /*0044*/ 	.byte	0x04, 0x1c
        /*0046*/ 	.short	(.L_7231 - .L_7230)


	//   ....[0]....
.L_7230:
        /*0048*/ 	.word	0x000030b0


	//   ....[1]....
        /*004c*/ 	.word	0x000040b0


	//----- nvinfo : EIATTR_MAX_THREADS
	.align		4
.L_7231:
        /*0050*/ 	.byte	0x04, 0x05
        /*0052*/ 	.short	(.L_7233 - .L_7232)
.L_7232:
        /*0054*/ 	.word	0x00000080
        /*0058*/ 	.word	0x00000001
        /*005c*/ 	.word	0x00000001


	//----- nvinfo : EIATTR_CRS_STACK_SIZE
	.align		4
.L_7233:
        /*0060*/ 	.byte	0x04, 0x1e
        /*0062*/ 	.short	(.L_7235 - .L_7234)
.L_7234:
        /*0064*/ 	.word	0x00000000
.L_7235:


//--------------------- .nv.info._ZN2at6native27unrolled_elementwise_kernelIZNS0_50_GLOBAL__N__2680c7bb_12_PowKernel_cu_b2145a98_318429pow_tensor_scalar_kernel_implIhhEEvRNS_18TensorIteratorBaseET0_EUlhE1_St5arrayIPcLm2EELi4E23TrivialOffsetCalculatorILi1EjESC_NS0_6memory15LoadWithoutCastENSD_16StoreWithoutCastEEEviT_S6_T2_T3_T4_T5_ --------------------------
	.section	.nv.info._ZN2at6native27unrolled_elementwise_kernelIZNS0_50_GLOBAL__N__2680c7bb_12_PowKernel_cu_b2145a98_318429pow_tensor_scalar_kernel_implIhhEEvRNS_18TensorIteratorBaseET0_EUlhE1_St5arrayIPcLm2EELi4E23TrivialOffsetCalculatorILi1EjESC_NS0_6memory15LoadWithoutCastENSD_16StoreWithoutCastEEEviT_S6_T2_T3_T4_T5_,"",@"SHT_CUDA_INFO"
	.sectionflags	@""
	.align	4


	//----- nvinfo : EIATTR_CUDA_API_VERSION
	.align		4
        /*0000*/ 	.byte	0x04, 0x37
        /*0002*/ 	.short	(.L_7237 - .L_7236)
.L_7236:
        /*0004*/ 	.word	0x00000082


	//----- nvinfo : EIATTR_SW2861232_WAR
	.align		4
.L_7237:
        /*0008*/ 	.byte	0x01, 0x35
	.zero		2


	//----- nvinfo : EIATTR_PARAM_CBANK
	.align		4
        /*000c*/ 	.byte	0x04, 0x0a
        /*000e*/ 	.short	(.L_7239 - .L_7238)
	.align		4
.L_7238:
        /*0010*/ 	.word	index@(.nv.constant0._ZN2at6native27unrolled_elementwise_kernelIZNS0_50_GLOBAL__N__2680c7bb_12_PowKernel_cu_b2145a98_318429pow_tensor_scalar_kernel_implIhhEEvRNS_18TensorIteratorBaseET0_EUlhE1_St5arrayIPcLm2EELi4E23TrivialOffsetCalculatorILi1EjESC_NS0_6memory15LoadWithoutCastENSD_16StoreWithoutCastEEEviT_S6_T2_T3_T4_T5_)
        /*0014*/ 	.short	0x0160
        /*0016*/ 	.short	0x0024


	//----- nvinfo : EIATTR_CBANK_PARAM_SIZE
	.align		4
.L_7239:
        /*0018*/ 	.byte	0x03, 0x19
        /*001a*/ 	.short	0x0024


	//----- nvinfo : EIATTR_KPARAM_INFO
	.align		4
        /*001c*/ 	.byte	0x04, 0x17
        /*001e*/ 	.short	(.L_7241 - .L_7240)
.L_7240:
        /*0020*/ 	.word	0x00000000
        /*0024*/ 	.short	0x0006
        /*0026*/ 	.short	0x0023
        /*0028*/ 	.byte	0x00, 0xf0, 0x05, 0x00


	//----- nvinfo : EIATTR_KPARAM_INFO
	.align		4
.L_7241:
        /*002c*/ 	.byte	0x04, 0x17
        /*002e*/ 	.short	(.L_7243 - .L_7242)
.L_7242:
        /*0030*/ 	.word	0x00000000
        /*0034*/ 	.short	0x0005
        /*0036*/ 	.short	0x0022
        /*0038*/ 	.byte	0x00, 0xf0, 0x05, 0x00


	//----- nvinfo : EIATTR_KPARAM_INFO
	.align		4
.L_7243:
        /*003c*/ 	.byte	0x04, 0x17
        /*003e*/ 	.short	(.L_7245 - .L_7244)
.L_7244:
        /*0040*/ 	.word	0x00000000
        /*0044*/ 	.short	0x0004
        /*0046*/ 	.short	0x0021
        /*0048*/ 	.byte	0x00, 0xf0, 0x05, 0x00


	//----- nvinfo : EIATTR_KPARAM_INFO
	.align		4
.L_7245:
        /*004c*/ 	.byte	0x04, 0x17
        /*004e*/ 	.short	(.L_7247 - .L_7246)
.L_7246:
        /*0050*/ 	.word	0x00000000
        /*0054*/ 	.short	0x0003
        /*0056*/ 	.short	0x0020
        /*0058*/ 	.byte	0x00, 0xf0, 0x05, 0x00


	//----- nvinfo : EIATTR_KPARAM_INFO
	.align		4
.L_7247:
        /*005c*/ 	.byte	0x04, 0x17
        /*005e*/ 	.short	(.L_7249 - .L_7248)
.L_7248:
        /*0060*/ 	.word	0x00000000
        /*0064*/ 	.short	0x0002
        /*0066*/ 	.short	0x0010
        /*0068*/ 	.byte	0x00, 0xf0, 0x41, 0x00


	//----- nvinfo : EIATTR_KPARAM_INFO
	.align		4
.L_7249:
        /*006c*/ 	.byte	0x04, 0x17
        /*006e*/ 	.short	(.L_7251 - .L_7250)
.L_7250:
        /*0070*/ 	.word	0x00000000
        /*0074*/ 	.short	0x0001
        /*0076*/ 	.short	0x0008
        /*0078*/ 	.byte	0x00, 0xf0, 0x21, 0x00


	//----- nvinfo : EIATTR_KPARAM_INFO
	.align		4
.L_7251:
        /*007c*/ 	.byte	0x04, 0x17
        /*007e*/ 	.short	(.L_7253 - .L_7252)
.L_7252:
        /*0080*/ 	.word	0x00000000
        /*0084*/ 	.short	0x0000
        /*0086*/ 	.short	0x0000
        /*0088*/ 	.byte	0x00, 0xf0, 0x11, 0x00


	//----- nvinfo : EIATTR_MAXREG_COUNT
	.align		4
.L_7253:
        /*008c*/ 	.byte	0x03, 0x1b
        /*008e*/ 	.short	0x00ff


	//----- nvinfo : EIATTR_MERCURY_ISA_VERSION
	.align		4
        /*0090*/ 	.byte	0x03, 0x5f
        /*0092*/ 	.short	0x0000


	//----- nvinfo : EIATTR_EXIT_INSTR_OFFSETS
	.align		4
        /*0094*/ 	.byte	0x04, 0x1c
        /*0096*/ 	.short	(.L_7255 - .L_7254)


	//   ....[0]....
.L_7254:
        /*0098*/ 	.word	0x00000930


	//   ....[1]....
        /*009c*/ 	.word	0x00000980


	//----- nvinfo : EIATTR_MAX_THREADS
	.align		4
.L_7255:
        /*00a0*/ 	.byte	0x04, 0x05
        /*00a2*/ 	.short	(.L_7257 - .L_7256)
.L_7256:
        /*00a4*/ 	.word	0x00000080
        /*00a8*/ 	.word	0x00000001
        /*00ac*/ 	.word	0x00000001


	//----- nvinfo : EIATTR_CRS_STACK_SIZE
	.align		4
.L_7257:
        /*00b0*/ 	.byte	0x04, 0x1e
        /*00b2*/ 	.short	(.L_7259 - .L_7258)
.L_7258:
        /*00b4*/ 	.word	0x00000000
.L_7259:


//--------------------- .nv.info._ZN2at6native29vectorized_elementwise_kernelILi2EZNS0_50_GLOBAL__N__2680c7bb_12_PowKernel_cu_b2145a98_318429pow_tensor_scalar_kernel_implIhhEEvRNS_18TensorIteratorBaseET0_EUlhE1_St5arrayIPcLm2EEEEviS6_T1_ --------------------------
	.section	.nv.info._ZN2at6native29vectorized_elementwise_kernelILi2EZNS0_50_GLOBAL__N__2680c7bb_12_PowKernel_cu_b2145a98_318429pow_tensor_scalar_kernel_implIhhEEvRNS_18TensorIteratorBaseET0_EUlhE1_St5arrayIPcLm2EEEEviS6_T1_,"",@"SHT_CUDA_INFO"
	.sectionflags	@""
	.align	4


	//----- nvinfo : EIATTR_CUDA_API_VERSION
	.align		4
        /*0000*/ 	.byte	0x04, 0x37
        /*0002*/ 	.short	(.L_7261 - .L_7260)
.L_7260:
        /*0004*/ 	.word	0x00000082


	//----- nvinfo : EIATTR_SW2861232_WAR
	.align		4
.L_7261:
        /*0008*/ 	.byte	0x01, 0x35
	.zero		2


	//----- nvinfo : EIATTR_PARAM_CBANK
	.align		4
        /*000c*/ 	.byte	0x04, 0x0a
        /*000e*/ 	.short	(.L_7263 - .L_7262)
	.align		4
.L_7262:
        /*0010*/ 	.word	index@(.nv.constant0._ZN2at6native29vectorized_elementwise_kernelILi2EZNS0_50_GLOBAL__N__2680c7bb_12_PowKernel_cu_b2145a98_318429pow_tensor_scalar_kernel_implIhhEEvRNS_18TensorIteratorBaseET0_EUlhE1_St5arrayIPcLm2EEEEviS6_T1_)
        /*0014*/ 	.short	0x0160
        /*0016*/ 	.short	0x0020


	//----- nvinfo : EIATTR_CBANK_PARAM_SIZE
	.align		4
.L_7263:
        /*0018*/ 	.byte	0x03, 0x19
        /*001a*/ 	.short	0x0020


	//----- nvinfo : EIATTR_KPARAM_INFO
	.align		4
        /*001c*/ 	.byte	0x04, 0x17
        /*001e*/ 	.short	(.L_7265 - .L_7264)
.L_7264:
        /*0020*/ 	.word	0x00000000
        /*0024*/ 	.short	0x0002
        /*0026*/ 	.short	0x0010
        /*0028*/ 	.byte	0x00, 0xf0, 0x41, 0x00


	//----- nvinfo : EIATTR_KPARAM_INFO
	.align		4
.L_7265:
        /*002c*/ 	.byte	0x04, 0x17
        /*002e*/ 	.short	(.L_7267 - .L_7266)
.L_7266:
        /*0030*/ 	.word	0x00000000
        /*0034*/ 	.short	0x0001
        /*0036*/ 	.short	0x0008
        /*0038*/ 	.byte	0x00, 0xf0, 0x21, 0x00


	//----- nvinfo : EIATTR_KPARAM_INFO
	.align		4
.L_7267:
        /*003c*/ 	.byte	0x04, 0x17
        /*003e*/ 	.short	(.L_7269 - .L_7268)
.L_7268:
        /*0040*/ 	.word	0x00000000
        /*0044*/ 	.short	0x0000
        /*0046*/ 	.short	0x0000
        /*0048*/ 	.byte	0x00, 0xf0, 0x11, 0x00


	//----- nvinfo : EIATTR_MAXREG_COUNT
	.align		4
.L_7269:
        /*004c*/ 	.byte	0x03, 0x1b
        /*004e*/ 	.short	0x00ff


	//----- nvinfo : EIATTR_MERCURY_ISA_VERSION
	.align		4
        /*0050*/ 	.byte	0x03, 0x5f
        /*0052*/ 	.short	0x0000


	//----- nvinfo : EIATTR_EXIT_INSTR_OFFSETS
	.align		4
        /*0054*/ 	.byte	0x04, 0x1c
        /*0056*/ 	.short	(.L_7271 - .L_7270)


	//   ....[0]....
.L_7270:
        /*0058*/ 	.word	0x00000b20


	//   ....[1]....
        /*005c*/ 	.word	0x00001db0


	//   ....[2]....
        /*0060*/ 	.word	0x00001e00


	//----- nvinfo : EIATTR_MAX_THREADS
	.align		4
.L_7271:
        /*0064*/ 	.byte	0x04, 0x05
        /*0066*/ 	.short	(.L_7273 - .L_7272)
.L_7272:
        /*0068*/ 	.word	0x00000080
        /*006c*/ 	.word	0x00000001
        /*0070*/ 	.word	0x00000001


	//----- nvinfo : EIATTR_CRS_STACK_SIZE
	.align		4
.L_7273:
        /*0074*/ 	.byte	0x04, 0x1e
        /*0076*/ 	.short	(.L_7275 - .L_7274)
.L_7274:
        /*0078*/ 	.word	0x00000000
.L_7275:


//--------------------- .nv.info._ZN2at6native29vectorized_elementwise_kernelILi4EZNS0_50_GLOBAL__N__2680c7bb_12_PowKernel_cu_b2145a98_318429pow_tensor_scalar_kernel_implIhhEEvRNS_18TensorIteratorBaseET0_EUlhE1_St5arrayIPcLm2EEEEviS6_T1_ --------------------------
	.section	.nv.info._ZN2at6native29vectorized_elementwise_kernelILi4EZNS0_50_GLOBAL__N__2680c7bb_12_PowKernel_cu_b2145a98_318429pow_tensor_scalar_kernel_implIhhEEvRNS_18TensorIteratorBaseET0_EUlhE1_St5arrayIPcLm2EEEEviS6_T1_,"",@"SHT_CUDA_INFO"
	.sectionflags	@""
	.align	4


	//----- nvinfo : EIATTR_CUDA_API_VERSION
	.align		4
        /*0000*/ 	.byte	0x04, 0x37
        /*0002*/ 	.short	(.L_7277 - .L_7276)
.L_7276:
        /*0004*/ 	.word	0x00000082


	//----- nvinfo : EIATTR_SW2861232_WAR
	.align		4
.L_7277:
        /*0008*/ 	.byte	0x01, 0x35
	.zero		2


	//----- nvinfo : EIATTR_PARAM_CBANK
	.align		4
        /*000c*/ 	.byte	0x04, 0x0a
        /*000e*/ 	.short	(.L_7279 - .L_7278)
	.align		4
.L_7278:
        /*0010*/ 	.word	index@(.nv.constant0._ZN2at6native29vectorized_elementwise_kernelILi4EZNS0_50_GLOBAL__N__2680c7bb_12_PowKernel_cu_b2145a98_318429pow_tensor_scalar_kernel_implIhhEEvRNS_18TensorIteratorBaseET0_EUlhE1_St5arrayIPcLm2EEEEviS6_T1_)
        /*0014*/ 	.short	0x0160
        /*0016*/ 	.short	0x0020


	//----- nvinfo : EIATTR_CBANK_PARAM_SIZE
	.align		4
.L_7279:
        /*0018*/ 	.byte	0x03, 0x19
        /*001a*/ 	.short	0x0020


	//----- nvinfo : EIATTR_KPARAM_INFO
	.align		4
        /*001c*/ 	.byte	0x04, 0x17
        /*001e*/ 	.short	(.L_7281 - .L_7280)
.L_7280:
        /*0020*/ 	.word	0x00000000
        /*0024*/ 	.short	0x0002
        /*0026*/ 	.short	0x0010
        /*0028*/ 	.byte	0x00, 0xf0, 0x41, 0x00


	//----- nvinfo : EIATTR_KPARAM_INFO
	.align		4
.L_7281:
        /*002c*/ 	.byte	0x04, 0x17
        /*002e*/ 	.short	(.L_7283 - .L_7282)
.L_7282:
        /*0030*/ 	.word	0x00000000
        /*0034*/ 	.short	0x0001
        /*0036*/ 	.short	0x0008
        /*0038*/ 	.byte	0x00, 0xf0, 0x21, 0x00


	//----- nvinfo : EIATTR_KPARAM_INFO
	.align		4
.L_7283:
        /*003c*/ 	.byte	0x04, 0x17
        /*003e*/ 	.short	(.L_7285 - .L_7284)
.L_7284:
        /*0040*/ 	.word	0x00000000
        /*0044*/ 	.short	0x0000
        /*0046*/ 	.short	0x0000
        /*0048*/ 	.byte	0x00, 0xf0, 0x11, 0x00


	//----- nvinfo : EIATTR_MAXREG_COUNT
	.align		4
.L_7285:
        /*004c*/ 	.byte	0x03, 0x1b
        /*004e*/ 	.short	0x00ff


	//----- nvinfo : EIATTR_MERCURY_ISA_VERSION
	.align		4
        /*0050*/ 	.byte	0x03, 0x5f
        /*0052*/ 	.short	0x0000


	//----- nvinfo : EIATTR_EXIT_INSTR_OFFSETS
	.align		4
        /*0054*/ 	.byte	0x04, 0x1c
        /*0056*/ 	.short	(.L_7287 - .L_7286)


	//   ....[0]....
.L_7286:
        /*0058*/ 	.word	0x00000b00


	//   ....[1]....
        /*005c*/ 	.word	0x00001d90


	//   ....[2]....
        /*0060*/ 	.word	0x00001de0


	//----- nvinfo : EIATTR_MAX_THREADS
	.align		4
.L_7287:
        /*0064*/ 	.byte	0x04, 0x05
        /*0066*/ 	.short	(.L_7289 - .L_7288)
.L_7288:
        /*0068*/ 	.word	0x00000080
        /*006c*/ 	.word	0x00000001
        /*0070*/ 	.word	0x00000001


	//----- nvinfo : EIATTR_CRS_STACK_SIZE
	.align		4
.L_7289:
        /*0074*/ 	.byte	0x04, 0x1e
        /*0076*/ 	.short	(.L_7291 - .L_7290)
.L_7290:
        /*0078*/ 	.word	0x00000000
.L_7291:


//--------------------- .nv.info._ZN2at6native29vectorized_elementwise_kernelILi8EZNS0_50_GLOBAL__N__2680c7bb_12_PowKernel_cu_b2145a98_318429pow_tensor_scalar_kernel_implIhhEEvRNS_18TensorIteratorBaseET0_EUlhE1_St5arrayIPcLm2EEEEviS6_T1_ --------------------------
	.section	.nv.info._ZN2at6native29vectorized_elementwise_kernelILi8EZNS0_50_GLOBAL__N__2680c7bb_12_PowKernel_cu_b2145a98_318429pow_tensor_scalar_kernel_implIhhEEvRNS_18TensorIteratorBaseET0_EUlhE1_St5arrayIPcLm2EEEEviS6_T1_,"",@"SHT_CUDA_INFO"
	.sectionflags	@""
	.align	4


	//----- nvinfo : EIATTR_CUDA_API_VERSION
	.align		4
        /*0000*/ 	.byte	0x04, 0x37
        /*0002*/ 	.short	(.L_7293 - .L_7292)
.L_7292:
        /*0004*/ 	.word	0x00000082


	//----- nvinfo : EIATTR_SW2861232_WAR
	.align		4
.L_7293:
        /*0008*/ 	.byte	0x01, 0x35
	.zero		2


	//----- nvinfo : EIATTR_PARAM_CBANK
	.align		4
        /*000c*/ 	.byte	0x04, 0x0a
        /*000e*/ 	.short	(.L_7295 - .L_7294)
	.align		4
.L_7294:
        /*0010*/ 	.word	index@(.nv.constant0._ZN2at6native29vectorized_elementwise_kernelILi8EZNS0_50_GLOBAL__N__2680c7bb_12_PowKernel_cu_b2145a98_318429pow_tensor_scalar_kernel_implIhhEEvRNS_18TensorIteratorBaseET0_EUlhE1_St5arrayIPcLm2EEEEviS6_T1_)
        /*0014*/ 	.short	0x0160
        /*0016*/ 	.short	0x0020


	//----- nvinfo : EIATTR_CBANK_PARAM_SIZE
	.align		4
.L_7295:
        /*0018*/ 	.byte	0x03, 0x19
        /*001a*/ 	.short	0x0020


	//----- nvinfo : EIATTR_KPARAM_INFO
	.align		4
        /*001c*/ 	.byte	0x04, 0x17
        /*001e*/ 	.short	(.L_7297 - .L_7296)
.L_7296:
        /*0020*/ 	.word	0x00000000
        /*0024*/ 	.short	0x0002
        /*0026*/ 	.short	0x0010
        /*0028*/ 	.byte	0x00, 0xf0, 0x41, 0x00


	//----- nvinfo : EIATTR_KPARAM_INFO
	.align		4
.L_7297:
        /*002c*/ 	.byte	0x04, 0x17
        /*002e*/ 	.short	(.L_7299 - .L_7298)
.L_7298:
        /*0030*/ 	.word	0x00000000
        /*0034*/ 	.short	0x0001
        /*0036*/ 	.short	0x0008
        /*0038*/ 	.byte	0x00, 0xf0, 0x21, 0x00


	//----- nvinfo : EIATTR_KPARAM_INFO
	.align		4
.L_7299:
        /*003c*/ 	.byte	0x04, 0x17
        /*003e*/ 	.short	(.L_7301 - .L_7300)
.L_7300:
        /*0040*/ 	.word	0x00000000
        /*0044*/ 	.short	0x0000
        /*0046*/ 	.short	0x0000
        /*0048*/ 	.byte	0x00, 0xf0, 0x11, 0x00


	//----- nvinfo : EIATTR_MAXREG_COUNT
	.align		4
.L_7301:
        /*004c*/ 	.byte	0x03, 0x1b
        /*004e*/ 	.short	0x00ff


	//----- nvinfo : EIATTR_MERCURY_ISA_VERSION
	.align		4
        /*0050*/ 	.byte	0x03, 0x5f
        /*0052*/ 	.short	0x0000


	//----- nvinfo : EIATTR_EXIT_INSTR_OFFSETS
	.align		4
        /*0054*/ 	.byte	0x04, 0x1c
        /*0056*/ 	.short	(.L_7303 - .L_7302)


	//   ....[0]....
.L_7302:
        /*0058*/ 	.word	0x00000010


	//----- nvinfo : EIATTR_MAX_THREADS
	.align		4
.L_7303:
        /*005c*/ 	.byte	0x04, 0x05
        /*005e*/ 	.short	(.L_7305 - .L_7304)
.L_7304:
        /*0060*/ 	.word	0x00000080
        /*0064*/ 	.word	0x00000001
        /*0068*/ 	.word	0x00000001
.L_7305:


//--------------------- .nv.info._ZN2at6native18elementwise_kernelILi128ELi4EZNS0_15gpu_kernel_implIZNS0_50_GLOBAL__N__2680c7bb_12_PowKernel_cu_b2145a98_318429pow_tensor_scalar_kernel_implIhhEEvRNS_18TensorIteratorBaseET0_EUlhE0_EEvS6_RKT_EUliE_EEviT1_ --------------------------
	.section	.nv.info._ZN2at6native18elementwise_kernelILi128ELi4EZNS0_15gpu_kernel_implIZNS0_50_GLOBAL__N__2680c7bb_12_PowKernel_cu_b2145a98_318429pow_tensor_scalar_kernel_implIhhEEvRNS_18TensorIteratorBaseET0_EUlhE0_EEvS6_RKT_EUliE_EEviT1_,"",@"SHT_CUDA_INFO"
	.sectionflags	@""
	.align	4


	//----- nvinfo : EIATTR_CUDA_API_VERSION
	.align		4
        /*0000*/ 	.byte	0x04, 0x37
        /*0002*/ 	.short	(.L_7307 - .L_7306)
.L_7306:
        /*0004*/ 	.word	0x00000082


	//----- nvinfo : EIATTR_SW2861232_WAR
	.align		4
.L_7307:
        /*0008*/ 	.byte	0x01, 0x35
	.zero		2


	//----- nvinfo : EIATTR_PARAM_CBANK
	.align		4
        /*000c*/ 	.byte	0x04, 0x0a
        /*000e*/ 	.short	(.L_7309 - .L_7308)
	.align		4
.L_7308:
        /*0010*/ 	.word	index@(.nv.constant0._ZN2at6native18elementwise_kernelILi128ELi4EZNS0_15gpu_kernel_implIZNS0_50_GLOBAL__N__2680c7bb_12_PowKernel_cu_b2145a98_318429pow_tensor_scalar_kernel_implIhhEEvRNS_18TensorIteratorBaseET0_EUlhE0_EEvS6_RKT_EUliE_EEviT1_)
        /*0014*/ 	.short	0x0160
        /*0016*/ 	.short	0x0228


	//----- nvinfo : EIATTR_CBANK_PARAM_SIZE
	.align		4
.L_7309:
        /*0018*/ 	.byte	0x03, 0x19
        /*001a*/ 	.short	0x0228


	//----- nvinfo : EIATTR_KPARAM_INFO
	.align		4
        /*001c*/ 	.byte	0x04, 0x17
        /*001e*/ 	.short	(.L_7311 - .L_7310)
.L_7310:
        /*0020*/ 	.word	0x00000000
        /*0024*/ 	.short	0x0001
        /*0026*/ 	.short	0x0008
        /*0028*/ 	.byte	0x00, 0xf0, 0x81, 0x08


	//----- nvinfo : EIATTR_KPARAM_INFO
	.align		4
.L_7311:
        /*002c*/ 	.byte	0x04, 0x17
        /*002e*/ 	.short	(.L_7313 - .L_7312)
.L_7312:
        /*0030*/ 	.word	0x00000000
        /*0034*/ 	.short	0x0000
        /*0036*/ 	.short	0x0000
        /*0038*/ 	.byte	0x00, 0xf0, 0x11, 0x00


	//----- nvinfo : EIATTR_MAXREG_COUNT
	.align		4
.L_7313:
        /*003c*/ 	.byte	0x03, 0x1b
        /*003e*/ 	.short	0x0080


	//----- nvinfo : EIATTR_EXTERNS
	.align		4
        /*0040*/ 	.byte	0x04, 0x0f
        /*0042*/ 	.short	(.L_7315 - .L_7314)


	//   ....[0]....
	.align		4
.L_7314:
        /*0044*/ 	.word	index@(__assertfail)


	//----- nvinfo : EIATTR_MERCURY_ISA_VERSION
	.align		4
.L_7315:
        /*0048*/ 	.byte	0x03, 0x5f
        /*004a*/ 	.short	0x0000


	//----- nvinfo : EIATTR_SYSCALL_OFFSETS
	.align		4
        /*004c*/ 	.byte	0x04, 0x46
        /*004e*/ 	.short	(.L_7317 - .L_7316)


	//   ....[0]....
.L_7316:
        /*0050*/ 	.word	0x00001d60


	//   ....[1]....
        /*0054*/ 	.word	0x00002d10


	//   ....[2]....
        /*0058*/ 	.word	0x00004ad0


	//   ....[3]....
        /*005c*/ 	.word	0x00005a80


	//   ....[4]....
        /*0060*/ 	.word	0x00007810


	//   ....[5]....
        /*0064*/ 	.word	0x000087c0


	//   ....[6]....
        /*0068*/ 	.word	0x0000a560


	//   ....[7]....
        /*006c*/ 	.word	0x0000b510


	//----- nvinfo : EIATTR_EXIT_INSTR_OFFSETS
	.align		4
.L_7317:
        /*0070*/ 	.byte	0x04, 0x1c
        /*0072*/ 	.short	(.L_7319 - .L_7318)


	//   ....[0]....
.L_7318:
        /*0074*/ 	.word	0x00008870


	//   ....[1]....
        /*0078*/ 	.word	0x0000a6d0


	//   ....[2]....
        /*007c*/ 	.word	0x0000a6f0


	//   ....[3]....
        /*0080*/ 	.word	0x0000a790


	//   ....[4]....
        /*0084*/ 	.word	0x0000a7c0


	//   ....[5]....
        /*0088*/ 	.word	0x0000a7f0


	//   ....[6]....
        /*008c*/ 	.word	0x0000a890


	//   ....[7]....
        /*0090*/ 	.word	0x0000a8e0


	//   ....[8]....
        /*0094*/ 	.word	0x0000a990


	//   ....[9]....
        /*0098*/ 	.word	0x0000a9f0


	//   ....[10]....
        /*009c*/ 	.word	0x0000aa30


	//   ....[11]....
        /*00a0*/ 	.word	0x0000aaf0


	//   ....[12]....
        /*00a4*/ 	.word	0x0000ab40


	//   ....[13]....
        /*00a8*/ 	.word	0x0000ace0


	//   ....[14]....
        /*00ac*/ 	.word	0x0000ae50


	//   ....[15]....
        /*00b0*/ 	.word	0x0000aea0


	//   ....[16]....
        /*00b4*/ 	.word	0x0000af50


	//   ....[17]....
        /*00b8*/ 	.word	0x0000b0e0


	//   ....[18]....
        /*00bc*/ 	.word	0x0000b270


	//   ....[19]....
        /*00c0*/ 	.word	0x0000b3e0


	//   ....[20]....
        /*00c4*/ 	.word	0x0000b520


	//   ....[21]....
        /*00c8*/ 	.word	0x0000b560


	//   ....[22]....
        /*00cc*/ 	.word	0x0000b590


	//----- nvinfo : EIATTR_MAX_THREADS
	.align		4
.L_7319:
        /*00d0*/ 	.byte	0x04, 0x05
        /*00d2*/ 	.short	(.L_7321 - .L_7320)
.L_7320:
        /*00d4*/ 	.word	0x00000080
        /*00d8*/ 	.word	0x00000001
        /*00dc*/ 	.word	0x00000001


	//----- nvinfo : EIATTR_CRS_STACK_SIZE
	.align		4
.L_7321:
        /*00e0*/ 	.byte	0x04, 0x1e
        /*00e2*/ 	.short	(.L_7323 - .L_7322)
.L_7322:
        /*00e4*/ 	.word	0x00000000
.L_7323:


//--------------------- .nv.info._ZN2at6native27unrolled_elementwise_kernelIZNS0_50_GLOBAL__N__2680c7bb_12_PowKernel_cu_b2145a98_318429pow_tensor_scalar_kernel_implIhhEEvRNS_18TensorIteratorBaseET0_EUlhE0_St5arrayIPcLm2EELi4E23TrivialOffsetCalculatorILi1EjESC_NS0_6memory12LoadWithCastILi1EEENSD_13StoreWithCastILi1EEEEEviT_S6_T2_T3_T4_T5_ --------------------------
	.section	.nv.info._ZN2at6native27unrolled_elementwise_kernelIZNS0_50_GLOBAL__N__2680c7bb_12_PowKernel_cu_b2145a98_318429pow_tensor_scalar_kernel_implIhhEEvRNS_18TensorIteratorBaseET0_EUlhE0_St5arrayIPcLm2EELi4E23TrivialOffsetCalculatorILi1EjESC_NS0_6memory12LoadWithCastILi1EEENSD_13StoreWithCastILi1EEEEEviT_S6_T2_T3_T4_T5_,"",@"SHT_CUDA_INFO"
	.sectionflags	@""
	.align	4


	//----- nvinfo : EIATTR_CUDA_API_VERSION
	.align		4
        /*0000*/ 	.byte	0x04, 0x37
        /*0002*/ 	.short	(.L_7325 - .L_7324)
.L_7324:
        /*0004*/ 	.word	0x00000082


	//----- nvinfo : EIATTR_SW2861232_WAR
	.align		4
.L_7325:
        /*0008*/ 	.byte	0x01, 0x35
	.zero		2


	//----- nvinfo : EIATTR_PARAM_CBANK
	.align		4
        /*000c*/ 	.byte	0x04, 0x0a
        /*000e*/ 	.short	(.L_7327 - .L_7326)
	.align		4
.L_7326:
        /*0010*/ 	.word	index@(.nv.constant0._ZN2at6native27unrolled_elementwise_kernelIZNS0_50_GLOBAL__N__2680c7bb_12_PowKernel_cu_b2145a98_318429pow_tensor_scalar_kernel_implIhhEEvRNS_18TensorIteratorBaseET0_EUlhE0_St5arrayIPcLm2EELi4E23TrivialOffsetCalculatorILi1EjESC_NS0_6memory12LoadWithCastILi1EEENSD_13StoreWithCastILi1EEEEEviT_S6_T2_T3_T4_T5_)
        /*0014*/ 	.short	0x0160
        /*0016*/ 	.short	0x0034


	//----- nvinfo : EIATTR_CBANK_PARAM_SIZE
	.align		4
.L_7327:
        /*0018*/ 	.byte	0x03, 0x19
        /*001a*/ 	.short	0x0034


	//----- nvinfo : EIATTR_KPARAM_INFO
	.align		4
        /*001c*/ 	.byte	0x04, 0x17
        /*001e*/ 	.short	(.L_7329 - .L_7328)
.L_7328:
        /*0020*/ 	.word	0x00000000
        /*0024*/ 	.short	0x0006
        /*0026*/ 	.short	0x002c
        /*0028*/ 	.byte	0x00, 0xf0, 0x21, 0x00


	//----- nvinfo : EIATTR_KPARAM_INFO
	.align		4
.L_7329:
        /*002c*/ 	.byte	0x04, 0x17
        /*002e*/ 	.short	(.L_7331 - .L_7330)
.L_7330:
        /*0030*/ 	.word	0x00000000
        /*0034*/ 	.short	0x0005
        /*0036*/ 	.short	0x0024
        /*0038*/ 	.byte	0x00, 0xf0, 0x21, 0x00


	//----- nvinfo : EIATTR_KPARAM_INFO
	.align		4
.L_7331:
        /*003c*/ 	.byte	0x04, 0x17
        /*003e*/ 	.short	(.L_7333 - .L_7332)
.L_7332:
        /*0040*/ 	.word	0x00000000
        /*0044*/ 	.short	0x0004
        /*0046*/ 	.short	0x0021
        /*0048*/ 	.byte	0x00, 0xf0, 0x05, 0x00


	//----- nvinfo : EIATTR_KPARAM_INFO
	.align		4
.L_7333:
        /*004c*/ 	.byte	0x04, 0x17
        /*004e*/ 	.short	(.L_7335 - .L_7334)
.L_7334:
        /*0050*/ 	.word	0x00000000
        /*0054*/ 	.short	0x0003
        /*0056*/ 	.short	0x0020
        /*0058*/ 	.byte	0x00, 0xf0, 0x05, 0x00


	//----- nvinfo : EIATTR_KPARAM_INFO
	.align		4
.L_7335:
        /*005c*/ 	.byte	0x04, 0x17
        /*005e*/ 	.short	(.L_7337 - .L_7336)
.L_7336:
        /*0060*/ 	.word	0x00000000
        /*0064*/ 	.short	0x0002
        /*0066*/ 	.short	0x0010
        /*0068*/ 	.byte	0x00, 0xf0, 0x41, 0x00


	//----- nvinfo : EIATTR_KPARAM_INFO
	.align		4
.L_7337:
        /*006c*/ 	.byte	0x04, 0x17
        /*006e*/ 	.short	(.L_7339 - .L_7338)
.L_7338:
        /*0070*/ 	.word	0x00000000
        /*0074*/ 	.short	0x0001
        /*0076*/ 	.short	0x0008
        /*0078*/ 	.byte	0x00, 0xf0, 0x21, 0x00


	//----- nvinfo : EIATTR_KPARAM_INFO
	.align		4
.L_7339:
        /*007c*/ 	.byte	0x04, 0x17
        /*007e*/ 	.short	(.L_7341 - .L_7340)
.L_7340:
        /*0080*/ 	.word	0x00000000
        /*0084*/ 	.short	0x0000
        /*0086*/ 	.short	0x0000
        /*0088*/ 	.byte	0x00, 0xf0, 0x11, 0x00


	//----- nvinfo : EIATTR_MAXREG_COUNT
	.align		4
.L_7341:
        /*008c*/ 	.byte	0x03, 0x1b
        /*008e*/ 	.short	0x00ff


	//----- nvinfo : EIATTR_EXTERNS
	.align		4
        /*0090*/ 	.byte	0x04, 0x0f
        /*0092*/ 	.short	(.L_7343 - .L_7342)


	//   ....[0]....
	.align		4
.L_7342:
        /*0094*/ 	.word	index@(__assertfail)


	//----- nvinfo : EIATTR_MERCURY_ISA_VERSION
	.align		4
.L_7343:
        /*0098*/ 	.byte	0x03, 0x5f
        /*009a*/ 	.short	0x0000


	//----- nvinfo : EIATTR_SYSCALL_OFFSETS
	.align		4
        /*009c*/ 	.byte	0x04, 0x46
        /*009e*/ 	.short	(.L_7345 - .L_7344)


	//   ....[0]....
.L_7344:
        /*00a0*/ 	.word	0x00000f60


	//   ....[1]....
        /*00a4*/ 	.word	0x00001ec0


	//   ....[2]....
        /*00a8*/ 	.word	0x00002e30


	//   ....[3]....
        /*00ac*/ 	.word	0x00003d70


	//   ....[4]....
        /*00b0*/ 	.word	0x00004e90


	//   ....[5]....
        /*00b4*/ 	.word	0x00005ea0


	//   ....[6]....
        /*00b8*/ 	.word	0x00006ea0


	//   ....[7]....
        /*00bc*/ 	.word	0x00007ea0


	//----- nvinfo : EIATTR_EXIT_INSTR_OFFSETS
	.align		4
.L_7345:
        /*00c0*/ 	.byte	0x04, 0x1c
        /*00c2*/ 	.short	(.L_7347 - .L_7346)


	//   ....[0]....
.L_7346:
        /*00c4*/ 	.word	0x00006f50


	//   ....[1]....
        /*00c8*/ 	.word	0x00007060


	//   ....[2]....
        /*00cc*/ 	.word	0x00007080


	//   ....[3]....
        /*00d0*/ 	.word	0x00007120


	//   ....[4]....
        /*00d4*/ 	.word	0x00007150


	//   ....[5]....
        /*00d8*/ 	.word	0x00007180


	//   ....[6]....
        /*00dc*/ 	.word	0x00007220


	//   ....[7]....
        /*00e0*/ 	.word	0x00007270


	//   ....[8]....
        /*00e4*/ 	.word	0x00007320


	//   ....[9]....
        /*00e8*/ 	.word	0x00007380


	//   ....[10]....
        /*00ec*/ 	.word	0x000073c0


	//   ....[11]....
        /*00f0*/ 	.word	0x00007480


	//   ....[12]....
        /*00f4*/ 	.word	0x000074d0


	//   ....[13]....
        /*00f8*/ 	.word	0x00007670


	//   ....[14]....
        /*00fc*/ 	.word	0x000077e0


	//   ....[15]....
        /*0100*/ 	.word	0x00007830


	//   ....[16]....
        /*0104*/ 	.word	0x000078e0


	//   ....[17]....
        /*0108*/ 	.word	0x00007a70


	//   ....[18]....
        /*010c*/ 	.word	0x00007c00


	//   ....[19]....
        /*0110*/ 	.word	0x00007d70


	//   ....[20]....
        /*0114*/ 	.word	0x00007eb0


	//   ....[21]....
        /*0118*/ 	.word	0x00007ef0


	//   ....[22]....
        /*011c*/ 	.word	0x00007f20


	//----- nvinfo : EIATTR_MAX_THREADS
	.align		4
.L_7347:
        /*0120*/ 	.byte	0x04, 0x05
        /*0122*/ 	.short	(.L_7349 - .L_7348)
.L_7348:
        /*0124*/ 	.word	0x00000080
        /*0128*/ 	.word	0x00000001
        /*012c*/ 	.word	0x00000001


	//----- nvinfo : EIATTR_CRS_STACK_SIZE
	.align		4
.L_7349:
        /*0130*/ 	.byte	0x04, 0x1e
        /*0132*/ 	.short	(.L_7351 - .L_7350)
.L_7350:
        /*0134*/ 	.word	0x00000000
.L_7351:


//--------------------- .nv.info._ZN2at6native18elementwise_kernelILi128ELi4EZNS0_22gpu_kernel_impl_nocastIZNS0_50_GLOBAL__N__2680c7bb_12_PowKernel_cu_b2145a98_318429pow_tensor_scalar_kernel_implIhhEEvRNS_18TensorIteratorBaseET0_EUlhE0_EEvS6_RKT_EUliE_EEviT1_ --------------------------
	.section	.nv.info._ZN2at6native18elementwise_kernelILi128ELi4EZNS0_22gpu_kernel_impl_nocastIZNS0_50_GLOBAL__N__2680c7bb_12_PowKernel_cu_b2145a98_318429pow_tensor_scalar_kernel_implIhhEEvRNS_18TensorIteratorBaseET0_EUlhE0_EEvS6_RKT_EUliE_EEviT1_,"",@"SHT_CUDA_INFO"
	.sectionflags	@""
	.align	4


	//----- nvinfo : EIATTR_CUDA_API_VERSION
	.align		4
        /*0000*/ 	.byte	0x04, 0x37
        /*0002*/ 	.short	(.L_7353 - .L_7352)
.L_7352:
        /*0004*/ 	.word	0x00000082


	//----- nvinfo : EIATTR_SW2861232_WAR
	.align		4
.L_7353:
        /*0008*/ 	.byte	0x01, 0x35
	.zero		2


	//----- nvinfo : EIATTR_PARAM_CBANK
	.align		4
        /*000c*/ 	.byte	0x04, 0x0a
        /*000e*/ 	.short	(.L_7355 - .L_7354)
	.align		4
.L_7354:
        /*0010*/ 	.word	index@(.nv.constant0._ZN2at6native18elementwise_kernelILi128ELi4EZNS0_22gpu_kernel_impl_nocastIZNS0_50_GLOBAL__N__2680c7bb_12_PowKernel_cu_b2145a98_318429pow_tensor_scalar_kernel_implIhhEEvRNS_18TensorIteratorBaseET0_EUlhE0_EEvS6_RKT_EUliE_EEviT1_)
        /*0014*/ 	.short	0x0160
        /*0016*/ 	.short	0x0220


	//----- nvinfo : EIATTR_CBANK_PARAM_SIZE
	.align		4
.L_7355:
        /*0018*/ 	.byte	0x03, 0x19
        /*001a*/ 	.short	0x0220


	//----- nvinfo : EIATTR_KPARAM_INFO
	.align		4
        /*001c*/ 	.byte	0x04, 0x17
        /*001e*/ 	.short	(.L_7357 - .L_7356)
.L_7356:
        /*0020*/ 	.word	0x00000000
        /*0024*/ 	.short	0x0001
        /*0026*/ 	.short	0x0008
        /*0028*/ 	.byte	0x00, 0xf0, 0x61, 0x08


	//----- nvinfo : EIATTR_KPARAM_INFO
	.align		4
.L_7357:
        /*002c*/ 	.byte	0x04, 0x17
        /*002e*/ 	.short	(.L_7359 - .L_7358)
.L_7358:
        /*0030*/ 	.word	0x00000000
        /*0034*/ 	.short	0x0000
        /*0036*/ 	.short	0x0000
        /*0038*/ 	.byte	0x00, 0xf0, 0x11, 0x00


	//----- nvinfo : EIATTR_MAXREG_COUNT
	.align		4
.L_7359:
        /*003c*/ 	.byte	0x03, 0x1b
        /*003e*/ 	.short	0x0080


	//----- nvinfo : EIATTR_MERCURY_ISA_VERSION
	.align		4
        /*0040*/ 	.byte	0x03, 0x5f
        /*0042*/ 	.short	0x0000


	//----- nvinfo : EIATTR_EXIT_INSTR_OFFSETS
	.align		4
        /*0044*/ 	.byte	0x04, 0x1c
        /*0046*/ 	.short	(.L_7361 - .L_7360)


	//   ....[0]....
.L_7360:
        /*0048*/ 	.word	0x00002d70


	//   ....[1]....
        /*004c*/ 	.word	0x00003c40


	//----- nvinfo : EIATTR_MAX_THREADS
	.align		4
.L_7361:
        /*0050*/ 	.byte	0x04, 0x05
        /*0052*/ 	.short	(.L_7363 - .L_7362)
.L_7362:
        /*0054*/ 	.word	0x00000080
        /*0058*/ 	.word	0x00000001
        /*005c*/ 	.word	0x00000001


	//----- nvinfo : EIATTR_CRS_STACK_SIZE
	.align		4
.L_7363:
        /*0060*/ 	.byte	0x04, 0x1e
        /*0062*/ 	.short	(.L_7365 - .L_7364)
.L_7364:
        /*0064*/ 	.word	0x00000000
.L_7365:


//--------------------- .nv.info._ZN2at6native27unrolled_elementwise_kernelIZNS0_50_GLOBAL__N__2680c7bb_12_PowKernel_cu_b2145a98_318429pow_tensor_scalar_kernel_implIhhEEvRNS_18TensorIteratorBaseET0_EUlhE0_St5arrayIPcLm2EELi4E23TrivialOffsetCalculatorILi1EjESC_NS0_6memory15LoadWithoutCastENSD_16StoreWithoutCastEEEviT_S6_T2_T3_T4_T5_ --------------------------
	.section	.nv.info._ZN2at6native27unrolled_elementwise_kernelIZNS0_50_GLOBAL__N__2680c7bb_12_PowKernel_cu_b2145a98_318429pow_tensor_scalar_kernel_implIhhEEvRNS_18TensorIteratorBaseET0_EUlhE0_St5arrayIPcLm2EELi4E23TrivialOffsetCalculatorILi1EjESC_NS0_6memory15LoadWithoutCastENSD_16StoreWithoutCastEEEviT_S6_T2_T3_T4_T5_,"",@"SHT_CUDA_INFO"
	.sectionflags	@""
	.align	4


	//----- nvinfo : EIATTR_CUDA_API_VERSION
	.align		4
        /*0000*/ 	.byte	0x04, 0x37
        /*0002*/ 	.short	(.L_7367 - .L_7366)
.L_7366:
        /*0004*/ 	.word	0x00000082


	//----- nvinfo : EIATTR_SW2861232_WAR
	.align		4
.L_7367:
        /*0008*/ 	.byte	0x01, 0x35
	.zero		2


	//----- nvinfo : EIATTR_PARAM_CBANK
	.align		4
        /*000c*/ 	.byte	0x04, 0x0a
        /*000e*/ 	.short	(.L_7369 - .L_7368)
	.align		4
.L_7368:
        /*0010*/ 	.word	index@(.nv.constant0._ZN2at6native27unrolled_elementwise_kernelIZNS0_50_GLOBAL__N__2680c7bb_12_PowKernel_cu_b2145a98_318429pow_tensor_scalar_kernel_implIhhEEvRNS_18TensorIteratorBaseET0_EUlhE0_St5arrayIPcLm2EELi4E23TrivialOffsetCalculatorILi1EjESC_NS0_6memory15LoadWithoutCastENSD_16StoreWithoutCastEEEviT_S6_T2_T3_T4_T5_)
        /*0014*/ 	.short	0x0160
        /*0016*/ 	.short	0x0024


	//----- nvinfo : EIATTR_CBANK_PARAM_SIZE
	.align		4
.L_7369:
        /*0018*/ 	.byte	0x03, 0x19
        /*001a*/ 	.short	0x0024


	//----- nvinfo : EIATTR_KPARAM_INFO
	.align		4
        /*001c*/ 	.byte	0x04, 0x17
        /*001e*/ 	.short	(.L_7371 - .L_7370)
.L_7370:
        /*0020*/ 	.word	0x00000000
        /*0024*/ 	.short	0x0006
        /*0026*/ 	.short	0x0023
        /*0028*/ 	.byte	0x00, 0xf0, 0x05, 0x00


	//----- nvinfo : EIATTR_KPARAM_INFO
	.align		4
.L_7371:
        /*002c*/ 	.byte	0x04, 0x17
        /*002e*/ 	.short	(.L_7373 - .L_7372)
.L_7372:
        /*0030*/ 	.word	0x00000000
        /*0034*/ 	.short	0x0005
        /*0036*/ 	.short	0x0022
        /*0038*/ 	.byte	0x00, 0xf0, 0x05, 0x00


	//----- nvinfo : EIATTR_KPARAM_INFO
	.align		4
.L_7373:
        /*003c*/ 	.byte	0x04, 0x17
        /*003e*/ 	.short	(.L_7375 - .L_7374)
.L_7374:
        /*0040*/ 	.word	0x00000000
        /*0044*/ 	.short	0x0004
        /*0046*/ 	.short	0x0021
        /*0048*/ 	.byte	0x00, 0xf0, 0x05, 0x00


	//----- nvinfo : EIATTR_KPARAM_INFO
	.align		4
.L_7375:
        /*004c*/ 	.byte	0x04, 0x17
        /*004e*/ 	.short	(.L_7377 - .L_7376)
.L_7376:
        /*0050*/ 	.word	0x00000000
        /*0054*/ 	.short	0x0003
        /*0056*/ 	.short	0x0020
        /*0058*/ 	.byte	0x00, 0xf0, 0x05, 0x00


	//----- nvinfo : EIATTR_KPARAM_INFO
	.align		4
.L_7377:
        /*005c*/ 	.byte	0x04, 0x17
        /*005e*/ 	.short	(.L_7379 - .L_7378)
.L_7378:
        /*0060*/ 	.word	0x00000000
        /*0064*/ 	.short	0x0002
        /*0066*/ 	.short	0x0010
        /*0068*/ 	.byte	0x00, 0xf0, 0x41, 0x00


	//----- nvinfo : EIATTR_KPARAM_INFO
	.align		4
.L_7379:
        /*006c*/ 	.byte	0x04, 0x17
        /*006e*/ 	.short	(.L_7381 - .L_7380)
.L_7380:
        /*0070*/ 	.word	0x00000000
        /*0074*/ 	.short	0x0001
        /*0076*/ 	.short	0x0008
        /*0078*/ 	.byte	0x00, 0xf0, 0x21, 0x00


	//----- nvinfo : EIATTR_KPARAM_INFO
	.align		4
.L_7381:
        /*007c*/ 	.byte	0x04, 0x17
        /*007e*/ 	.short	(.L_7383 - .L_7382)
.L_7382:
        /*0080*/ 	.word	0x00000000
        /*0084*/ 	.short	0x0000
        /*0086*/ 	.short	0x0000
        /*0088*/ 	.byte	0x00, 0xf0, 0x11, 0x00


	//----- nvinfo : EIATTR_MAXREG_COUNT
	.align		4
.L_7383:
        /*008c*/ 	.byte	0x03, 0x1b
        /*008e*/ 	.short	0x00ff


	//----- nvinfo : EIATTR_MERCURY_ISA_VERSION
	.align		4
        /*0090*/ 	.byte	0x03, 0x5f
        /*0092*/ 	.short	0x0000


	//----- nvinfo : EIATTR_EXIT_INSTR_OFFSETS
	.align		4
        /*0094*/ 	.byte	0x04, 0x1c
        /*0096*/ 	.short	(.L_7385 - .L_7384)


	//   ....[0]....
.L_7384:
        /*0098*/ 	.word	0x00000470


	//   ....[1]....
        /*009c*/ 	.word	0x00000500


	//----- nvinfo : EIATTR_MAX_THREADS
	.align		4
.L_7385:
        /*00a0*/ 	.byte	0x04, 0x05
        /*00a2*/ 	.short	(.L_7387 - .L_7386)
.L_7386:
        /*00a4*/ 	.word	0x00000080
        /*00a8*/ 	.word	0x00000001
        /*00ac*/ 	.word	0x00000001


	//----- nvinfo : EIATTR_CRS_STACK_SIZE
	.align		4
.L_7387:
        /*00b0*/ 	.byte	0x04, 0x1e
        /*00b2*/ 	.short	(.L_7389 - .L_7388)
.L_7388:
        /*00b4*/ 	.word	0x00000000
.L_7389:


//--------------------- .nv.info._ZN2at6native29vectorized_elementwise_kernelILi2EZNS0_50_GLOBAL__N__2680c7bb_12_PowKernel_cu_b2145a98_318429pow_tensor_scalar_kernel_implIhhEEvRNS_18TensorIteratorBaseET0_EUlhE0_St5arrayIPcLm2EEEEviS6_T1_ --------------------------
	.section	.nv.info._ZN2at6native29vectorized_elementwise_kernelILi2EZNS0_50_GLOBAL__N__2680c7bb_12_PowKernel_cu_b2145a98_318429pow_tensor_scalar_kernel_implIhhEEvRNS_18TensorIteratorBaseET0_EUlhE0_St5arrayIPcLm2EEEEviS6_T1_,"",@"SHT_CUDA_INFO"
	.sectionflags	@""
	.align	4


	//----- nvinfo : EIATTR_CUDA_API_VERSION
	.align		4
        /*0000*/ 	.byte	0x04, 0x37
        /*0002*/ 	.short	(.L_7391 - .L_7390)
.L_7390:
        /*0004*/ 	.word	0x00000082


	//----- nvinfo : EIATTR_SW2861232_WAR
	.align		4
.L_7391:
        /*0008*/ 	.byte	0x01, 0x35
	.zero		2


	//----- nvinfo : EIATTR_PARAM_CBANK
	.align		4
        /*000c*/ 	.byte	0x04, 0x0a
        /*000e*/ 	.short	(.L_7393 - .L_7392)
	.align		4
.L_7392:
        /*0010*/ 	.word	index@(.nv.constant0._ZN2at6native29vectorized_elementwise_kernelILi2EZNS0_50_GLOBAL__N__2680c7bb_12_PowKernel_cu_b2145a98_318429pow_tensor_scalar_kernel_implIhhEEvRNS_18TensorIteratorBaseET0_EUlhE0_St5arrayIPcLm2EEEEviS6_T1_)
        /*0014*/ 	.short	0x0160
        /*0016*/ 	.short	0x0020


	//----- nvinfo : EIATTR_CBANK_PARAM_SIZE
	.align		4
.L_7393:
        /*0018*/ 	.byte	0x03, 0x19
        /*001a*/ 	.short	0x0020


	//----- nvinfo : EIATTR_KPARAM_INFO
	.align		4
        /*001c*/ 	.byte	0x04, 0x17
        /*001e*/ 	.short	(.L_7395 - .L_7394)
.L_7394:
        /*0020*/ 	.word	0x00000000
        /*0024*/ 	.short	0x0002
        /*0026*/ 	.short	0x0010
        /*0028*/ 	.byte	0x00, 0xf0, 0x41, 0x00


	//----- nvinfo : EIATTR_KPARAM_INFO
	.align		4
.L_7395:
        /*002c*/ 	.byte	0x04, 0x17
        /*002e*/ 	.short	(.L_7397 - .L_7396)
.L_7396:
        /*0030*/ 	.word	0x00000000
        /*0034*/ 	.short	0x0001
        /*0036*/ 	.short	0x0008
        /*0038*/ 	.byte	0x00, 0xf0, 0x21, 0x00


	//----- nvinfo : EIATTR_KPARAM_INFO
	.align		4
.L_7397:
        /*003c*/ 	.byte	0x04, 0x17
        /*003e*/ 	.short	(.L_7399 - .L_7398)
.L_7398:
        /*0040*/ 	.word	0x00000000
        /*0044*/ 	.short	0x0000
        /*0046*/ 	.short	0x0000
        /*0048*/ 	.byte	0x00, 0xf0, 0x11, 0x00


	//----- nvinfo : EIATTR_MAXREG_COUNT
	.align		4
.L_7399:
        /*004c*/ 	.byte	0x03, 0x1b
        /*004e*/ 	.short	0x00ff


	//----- nvinfo : EIATTR_MERCURY_ISA_VERSION
	.align		4
        /*0050*/ 	.byte	0x03, 0x5f
        /*0052*/ 	.short	0x0000


	//----- nvinfo : EIATTR_EXIT_INSTR_OFFSETS
	.align		4
        /*0054*/ 	.byte	0x04, 0x1c
        /*0056*/ 	.short	(.L_7401 - .L_7400)


	//   ....[0]....
.L_7400:
        /*0058*/ 	.word	0x000003c0


	//   ....[1]....
        /*005c*/ 	.word	0x00000cc0


	//   ....[2]....
        /*0060*/ 	.word	0x00000d50


	//----- nvinfo : EIATTR_MAX_THREADS
	.align		4
.L_7401:
        /*0064*/ 	.byte	0x04, 0x05
        /*0066*/ 	.short	(.L_7403 - .L_7402)
.L_7402:
        /*0068*/ 	.word	0x00000080
        /*006c*/ 	.word	0x00000001
        /*0070*/ 	.word	0x00000001


	//----- nvinfo : EIATTR_CRS_STACK_SIZE
	.align		4
.L_7403:
        /*0074*/ 	.byte	0x04, 0x1e
        /*0076*/ 	.short	(.L_7405 - .L_7404)
.L_7404:
        /*0078*/ 	.word	0x00000000
.L_7405:


//--------------------- .nv.info._ZN2at6native29vectorized_elementwise_kernelILi4EZNS0_50_GLOBAL__N__2680c7bb_12_PowKernel_cu_b2145a98_318429pow_tensor_scalar_kernel_implIhhEEvRNS_18TensorIteratorBaseET0_EUlhE0_St5arrayIPcLm2EEEEviS6_T1_ --------------------------
	.section	.nv.info._ZN2at6native29vectorized_elementwise_kernelILi4EZNS0_50_GLOBAL__N__2680c7bb_12_PowKernel_cu_b2145a98_318429pow_tensor_scalar_kernel_implIhhEEvRNS_18TensorIteratorBaseET0_EUlhE0_St5arrayIPcLm2EEEEviS6_T1_,"",@"SHT_CUDA_INFO"
	.sectionflags	@""
	.align	4


	//----- nvinfo : EIATTR_CUDA_API_VERSION
	.align		4
        /*0000*/ 	.byte	0x04, 0x37
        /*0002*/ 	.short	(.L_7407 - .L_7406)
.L_7406:
        /*0004*/ 	.word	0x00000082


	//----- nvinfo : EIATTR_SW2861232_WAR
	.align		4
.L_7407:
        /*0008*/ 	.byte	0x01, 0x35
	.zero		2


	//----- nvinfo : EIATTR_PARAM_CBANK
	.align		4
        /*000c*/ 	.byte	0x04, 0x0a
        /*000e*/ 	.short	(.L_7409 - .L_7408)
	.align		4
.L_7408:
        /*0010*/ 	.word	index@(.nv.constant0._ZN2at6native29vectorized_elementwise_kernelILi4EZNS0_50_GLOBAL__N__2680c7bb_12_PowKernel_cu_b2145a98_318429pow_tensor_scalar_kernel_implIhhEEvRNS_18TensorIteratorBaseET0_EUlhE0_St5arrayIPcLm2EEEEviS6_T1_)
        /*0014*/ 	.short	0x0160
        /*0016*/ 	.short	0x0020


	//----- nvinfo : EIATTR_CBANK_PARAM_SIZE
	.align		4
.L_7409:
        /*0018*/ 	.byte	0x03, 0x19
        /*001a*/ 	.short	0x0020


	//----- nvinfo : EIATTR_KPARAM_INFO
	.align		4
        /*001c*/ 	.byte	0x04, 0x17
        /*001e*/ 	.short	(.L_7411 - .L_7410)
.L_7410:
        /*0020*/ 	.word	0x00000000
        /*0024*/ 	.short	0x0002
        /*0026*/ 	.short	0x0010
        /*0028*/ 	.byte	0x00, 0xf0, 0x41, 0x00


	//----- nvinfo : EIATTR_KPARAM_INFO
	.align		4
.L_7411:
        /*002c*/ 	.byte	0x04, 0x17
        /*002e*/ 	.short	(.L_7413 - .L_7412)
.L_7412:
        /*0030*/ 	.word	0x00000000
        /*0034*/ 	.short	0x0001
        /*0036*/ 	.short	0x0008
        /*0038*/ 	.byte	0x00, 0xf0, 0x21, 0x00


	//----- nvinfo : EIATTR_KPARAM_INFO
	.align		4
.L_7413:
        /*003c*/ 	.byte	0x04, 0x17
        /*003e*/ 	.short	(.L_7415 - .L_7414)
.L_7414:
        /*0040*/ 	.word	0x00000000
        /*0044*/ 	.short	0x0000
        /*0046*/ 	.short	0x0000
        /*0048*/ 	.byte	0x00, 0xf0, 0x11, 0x00


	//----- nvinfo : EIATTR_MAXREG_COUNT
	.align		4
.L_7415:
        /*004c*/ 	.byte	0x03, 0x1b
        /*004e*/ 	.short	0x00ff


	//----- nvinfo : EIATTR_MERCURY_ISA_VERSION
	.align		4
        /*0050*/ 	.byte	0x03, 0x5f
        /*0052*/ 	.short	0x0000


	//----- nvinfo : EIATTR_EXIT_INSTR_OFFSETS
	.align		4
        /*0054*/ 	.byte	0x04, 0x1c
        /*0056*/ 	.short	(.L_7417 - .L_7416)


	//   ....[0]....
.L_7416:
        /*0058*/ 	.word	0x000003b0


	//   ....[1]....
        /*005c*/ 	.word	0x00000cb0


	//   ....[2]....
        /*0060*/ 	.word	0x00000d40


	//----- nvinfo : EIATTR_MAX_THREADS
	.align		4
.L_7417:
        /*0064*/ 	.byte	0x04, 0x05
        /*0066*/ 	.short	(.L_7419 - .L_7418)
.L_7418:
        /*0068*/ 	.word	0x00000080
        /*006c*/ 	.word	0x00000001
        /*0070*/ 	.word	0x00000001


	//----- nvinfo : EIATTR_CRS_STACK_SIZE
	.align		4
.L_7419:
        /*0074*/ 	.byte	0x04, 0x1e
        /*0076*/ 	.short	(.L_7421 - .L_7420)
.L_7420:
        /*0078*/ 	.word	0x00000000
.L_7421:


//--------------------- .nv.info._ZN2at6native29vectorized_elementwise_kernelILi8EZNS0_50_GLOBAL__N__2680c7bb_12_PowKernel_cu_b2145a98_318429pow_tensor_scalar_kernel_implIhhEEvRNS_18TensorIteratorBaseET0_EUlhE0_St5arrayIPcLm2EEEEviS6_T1_ --------------------------
	.section	.nv.info._ZN2at6native29vectorized_elementwise_kernelILi8EZNS0_50_GLOBAL__N__2680c7bb_12_PowKernel_cu_b2145a98_318429pow_tensor_scalar_kernel_implIhhEEvRNS_18TensorIteratorBaseET0_EUlhE0_St5arrayIPcLm2EEEEviS6_T1_,"",@"SHT_CUDA_INFO"
	.sectionflags	@""
	.align	4


	//----- nvinfo : EIATTR_CUDA_API_VERSION
	.align		4
        /*0000*/ 	.byte	0x04, 0x37
        /*0002*/ 	.short	(.L_7423 - .L_7422)
.L_7422:
        /*0004*/ 	.word	0x00000082


	//----- nvinfo : EIATTR_SW2861232_WAR
	.align		4
.L_7423:
        /*0008*/ 	.byte	0x01, 0x35
	.zero		2


	//----- nvinfo : EIATTR_PARAM_CBANK
	.align		4
        /*000c*/ 	.byte	0x04, 0x0a
        /*000e*/ 	.short	(.L_7425 - .L_7424)
	.align		4
.L_7424:
        /*0010*/ 	.word	index@(.nv.constant0._ZN2at6native29vectorized_elementwise_kernelILi8EZNS0_50_GLOBAL__N__2680c7bb_12_PowKernel_cu_b2145a98_318429pow_tensor_scalar_kernel_implIhhEEvRNS_18TensorIteratorBaseET0_EUlhE0_St5arrayIPcLm2EEEEviS6_T1_)
        /*0014*/ 	.short	0x0160
        /*0016*/ 	.short	0x0020


	//----- nvinfo : EIATTR_CBANK_PARAM_SIZE
	.align		4
.L_7425:
        /*0018*/ 	.byte	0x03, 0x19
        /*001a*/ 	.short	0x0020


	//----- nvinfo : EIATTR_KPARAM_INFO
	.align		4
        /*001c*/ 	.byte	0x04, 0x17
        /*001e*/ 	.short	(.L_7427 - .L_7426)
.L_7426:
        /*0020*/ 	.word	0x00000000
        /*0024*/ 	.short	0x0002
        /*0026*/ 	.short	0x0010
        /*0028*/ 	.byte	0x00, 0xf0, 0x41, 0x00


	//----- nvinfo : EIATTR_KPARAM_INFO
	.align		4
.L_7427:
        /*002c*/ 	.byte	0x04, 0x17
        /*002e*/ 	.short	(.L_7429 - .L_7428)
.L_7428:
        /*0030*/ 	.word	0x00000000
        /*0034*/ 	.short	0x0001
        /*0036*/ 	.short	0x0008
        /*0038*/ 	.byte	0x00, 0xf0, 0x21, 0x00


	//----- nvinfo : EIATTR_KPARAM_INFO
	.align		4
.L_7429:
        /*003c*/ 	.byte	0x04, 0x17
        /*003e*/ 	.short	(.L_7431 - .L_7430)
.L_7430:
        /*0040*/ 	.word	0x00000000
        /*0044*/ 	.short	0x0000
        /*0046*/ 	.short	0x0000
        /*0048*/ 	.byte	0x00, 0xf0, 0x11, 0x00


	//----- nvinfo : EIATTR_MAXREG_COUNT
	.align		4
.L_7431:
        /*004c*/ 	.byte	0x03, 0x1b
        /*004e*/ 	.short	0x00ff


	//----- nvinfo : EIATTR_MERCURY_ISA_VERSION
	.align		4
        /*0050*/ 	.byte	0x03, 0x5f
        /*0052*/ 	.short	0x0000


	//----- nvinfo : EIATTR_EXIT_INSTR_OFFSETS
	.align		4
        /*0054*/ 	.byte	0x04, 0x1c
        /*0056*/ 	.short	(.L_7433 - .L_7432)


	//   ....[0]....
.L_7432:
        /*0058*/ 	.word	0x00000010


	//----- nvinfo : EIATTR_MAX_THREADS
	.align		4
.L_7433:
        /*005c*/ 	.byte	0x04, 0x05
        /*005e*/ 	.short	(.L_7435 - .L_7434)
.L_7434:
        /*0060*/ 	.word	0x00000080
        /*0064*/ 	.word	0x00000001
        /*0068*/ 	.word	0x00000001
.L_7435:


//--------------------- .nv.info._ZN2at6native18elementwise_kernelILi128ELi4EZNS0_15gpu_kernel_implIZNS0_50_GLOBAL__N__2680c7bb_12_PowKernel_cu_b2145a98_318429pow_tensor_scalar_kernel_implIhhEEvRNS_18TensorIteratorBaseET0_EUlhE_EEvS6_RKT_EUliE_EEviT1_ --------------------------
	.section	.nv.info._ZN2at6native18elementwise_kernelILi128ELi4EZNS0_15gpu_kernel_implIZNS0_50_GLOBAL__N__2680c7bb_12_PowKernel_cu_b2145a98_318429pow_tensor_scalar_kernel_implIhhEEvRNS_18TensorIteratorBaseET0_EUlhE_EEvS6_RKT_EUliE_EEviT1_,"",@"SHT_CUDA_INFO"
	.sectionflags	@""
	.align	4


	//----- nvinfo : EIATTR_CUDA_API_VERSION
	.align		4
        /*0000*/ 	.byte	0x04, 0x37
        /*0002*/ 	.short	(.L_7437 - .L_7436)
.L_7436:
        /*0004*/ 	.word	0x00000082


	//----- nvinfo : EIATTR_SW2861232_WAR
	.align		4
.L_7437:
        /*0008*/ 	.byte	0x01, 0x35
	.zero		2


	//----- nvinfo : EIATTR_PARAM_CBANK
	.align		4
        /*000c*/ 	.byte	0x04, 0x0a
        /*000e*/ 	.short	(.L_7439 - .L_7438)
	.align		4
.L_7438:
        /*0010*/ 	.word	index@(.nv.constant0._ZN2at6native18elementwise_kernelILi128ELi4EZNS0_15gpu_kernel_implIZNS0_50_GLOBAL__N__2680c7bb_12_PowKernel_cu_b2145a98_318429pow_tensor_scalar_kernel_implIhhEEvRNS_18TensorIteratorBaseET0_EUlhE_EEvS6_RKT_EUliE_EEviT1_)
        /*0014*/ 	.short	0x0160
        /*0016*/ 	.short	0x0228


	//----- nvinfo : EIATTR_CBANK_PARAM_SIZE
	.align		4
.L_7439:
        /*0018*/ 	.byte	0x03, 0x19
        /*001a*/ 	.short	0x0228


	//----- nvinfo : EIATTR_KPARAM_INFO
	.align		4
        /*001c*/ 	.byte	0x04, 0x17
        /*001e*/ 	.short	(.L_7441 - .L_7440)
.L_7440:
        /*0020*/ 	.word	0x00000000
        /*0024*/ 	.short	0x0001
        /*0026*/ 	.short	0x0008
        /*0028*/ 	.byte	0x00, 0xf0, 0x81, 0x08


	//----- nvinfo : EIATTR_KPARAM_INFO
	.align		4
.L_7441:
        /*002c*/ 	.byte	0x04, 0x17
        /*002e*/ 	.short	(.L_7443 - .L_7442)
.L_7442:
        /*0030*/ 	.word	0x00000000
        /*0034*/ 	.short	0x0000
        /*0036*/ 	.short	0x0000
        /*0038*/ 	.byte	0x00, 0xf0, 0x11, 0x00


	//----- nvinfo : EIATTR_MAXREG_COUNT
	.align		4
.L_7443:
        /*003c*/ 	.byte	0x03, 0x1b
        /*003e*/ 	.short	0x0080


	//----- nvinfo : EIATTR_EXTERNS
	.align		4
        /*0040*/ 	.byte	0x04, 0x0f
        /*0042*/ 	.short	(.L_7445 - .L_7444)


	//   ....[0]....
	.align		4
.L_7444:
        /*0044*/ 	.word	index@(__assertfail)


	//----- nvinfo : EIATTR_MERCURY_ISA_VERSION
	.align		4
.L_7445:
        /*0048*/ 	.byte	0x03, 0x5f
        /*004a*/ 	.short	0x0000


	//----- nvinfo : EIATTR_SYSCALL_OFFSETS
	.align		4
        /*004c*/ 	.byte	0x04, 0x46
        /*004e*/ 	.short	(.L_7447 - .L_7446)


	//   ....[0]....
.L_7446:
        /*0050*/ 	.word	0x00001d60


	//   ....[1]....
        /*0054*/ 	.word	0x00002cf0


	//   ....[2]....
        /*0058*/ 	.word	0x00004ab0


	//   ....[3]....
        /*005c*/ 	.word	0x00005a40


	//   ....[4]....
        /*0060*/ 	.word	0x000077d0


	//   ....[5]....
        /*0064*/ 	.word	0x00008760


	//   ....[6]....
        /*0068*/ 	.word	0x0000a500


	//   ....[7]....
        /*006c*/ 	.word	0x0000b490


	//----- nvinfo : EIATTR_EXIT_INSTR_OFFSETS
	.align		4
.L_7447:
        /*0070*/ 	.byte	0x04, 0x1c
        /*0072*/ 	.short	(.L_7449 - .L_7448)


	//   ....[0]....
.L_7448:
        /*0074*/ 	.word	0x00008810


	//   ....[1]....
        /*0078*/ 	.word	0x0000a650


	//   ....[2]....
        /*007c*/ 	.word	0x0000a670


	//   ....[3]....
        /*0080*/ 	.word	0x0000a710


	//   ....[4]....
        /*0084*/ 	.word	0x0000a740


	//   ....[5]....
        /*0088*/ 	.word	0x0000a770


	//   ....[6]....
        /*008c*/ 	.word	0x0000a810


	//   ....[7]....
        /*0090*/ 	.word	0x0000a860


	//   ....[8]....
        /*0094*/ 	.word	0x0000a910


	//   ....[9]....
        /*0098*/ 	.word	0x0000a970


	//   ....[10]....
        /*009c*/ 	.word	0x0000a9b0


	//   ....[11]....
        /*00a0*/ 	.word	0x0000aa70


	//   ....[12]....
        /*00a4*/ 	.word	0x0000aac0


	//   ....[13]....
        /*00a8*/ 	.word	0x0000ac60


	//   ....[14]....
        /*00ac*/ 	.word	0x0000add0


	//   ....[15]....
        /*00b0*/ 	.word	0x0000ae20


	//   ....[16]....
        /*00b4*/ 	.word	0x0000aed0


	//   ....[17]....
        /*00b8*/ 	.word	0x0000b060


	//   ....[18]....
        /*00bc*/ 	.word	0x0000b1f0


	//   ....[19]....
        /*00c0*/ 	.word	0x0000b360


	//   ....[20]....
        /*00c4*/ 	.word	0x0000b4a0


	//   ....[21]....
        /*00c8*/ 	.word	0x0000b4e0


	//   ....[22]....
        /*00cc*/ 	.word	0x0000b510


	//----- nvinfo : EIATTR_MAX_THREADS
	.align		4
.L_7449:
        /*00d0*/ 	.byte	0x04, 0x05
        /*00d2*/ 	.short	(.L_7451 - .L_7450)
.L_7450:
        /*00d4*/ 	.word	0x00000080
        /*00d8*/ 	.word	0x00000001
        /*00dc*/ 	.word	0x00000001


	//----- nvinfo : EIATTR_CRS_STACK_SIZE
	.align		4
.L_7451:
        /*00e0*/ 	.byte	0x04, 0x1e
        /*00e2*/ 	.short	(.L_7453 - .L_7452)
.L_7452:
        /*00e4*/ 	.word	0x00000000
.L_7453:


//--------------------- .nv.info._ZN2at6native27unrolled_elementwise_kernelIZNS0_50_GLOBAL__N__2680c7bb_12_PowKernel_cu_b2145a98_318429pow_tensor_scalar_kernel_implIhhEEvRNS_18TensorIteratorBaseET0_EUlhE_St5arrayIPcLm2EELi4E23TrivialOffsetCalculatorILi1EjESC_NS0_6memory12LoadWithCastILi1EEENSD_13StoreWithCastILi1EEEEEviT_S6_T2_T3_T4_T5_ --------------------------
	.section	.nv.info._ZN2at6native27unrolled_elementwise_kernelIZNS0_50_GLOBAL__N__2680c7bb_12_PowKernel_cu_b2145a98_318429pow_tensor_scalar_kernel_implIhhEEvRNS_18TensorIteratorBaseET0_EUlhE_St5arrayIPcLm2EELi4E23TrivialOffsetCalculatorILi1EjESC_NS0_6memory12LoadWithCastILi1EEENSD_13StoreWithCastILi1EEEEEviT_S6_T2_T3_T4_T5_,"",@"SHT_CUDA_INFO"
	.sectionflags	@""
	.align	4


	//----- nvinfo : EIATTR_CUDA_API_VERSION
	.align		4
        /*0000*/ 	.byte	0x04, 0x37
        /*0002*/ 	.short	(.L_7455 - .L_7454)
.L_7454:
        /*0004*/ 	.word	0x00000082


	//----- nvinfo : EIATTR_SW2861232_WAR
	.align		4
.L_7455:
        /*0008*/ 	.byte	0x01, 0x35
	.zero		2


	//----- nvinfo : EIATTR_PARAM_CBANK
	.align		4
        /*000c*/ 	.byte	0x04, 0x0a
        /*000e*/ 	.short	(.L_7457 - .L_7456)
	.align		4
.L_7456:
        /*0010*/ 	.word	index@(.nv.constant0._ZN2at6native27unrolled_elementwise_kernelIZNS0_50_GLOBAL__N__2680c7bb_12_PowKernel_cu_b2145a98_318429pow_tensor_scalar_kernel_implIhhEEvRNS_18TensorIteratorBaseET0_EUlhE_St5arrayIPcLm2EELi4E23TrivialOffsetCalculatorILi1EjESC_NS0_6memory12LoadWithCastILi1EEENSD_13StoreWithCastILi1EEEEEviT_S6_T2_T3_T4_T5_)
        /*0014*/ 	.short	0x0160
        /*0016*/ 	.short	0x0034


	//----- nvinfo : EIATTR_CBANK_PARAM_SIZE
	.align		4
.L_7457:
        /*0018*/ 	.byte	0x03, 0x19
        /*001a*/ 	.short	0x0034


	//----- nvinfo : EIATTR_KPARAM_INFO
	.align		4
        /*001c*/ 	.byte	0x04, 0x17
        /*001e*/ 	.short	(.L_7459 - .L_7458)
.L_7458:
        /*0020*/ 	.word	0x00000000
        /*0024*/ 	.short	0x0006
        /*0026*/ 	.short	0x002c
        /*0028*/ 	.byte	0x00, 0xf0, 0x21, 0x00


	//----- nvinfo : EIATTR_KPARAM_INFO
	.align		4
.L_7459:
        /*002c*/ 	.byte	0x04, 0x17
        /*002e*/ 	.short	(.L_7461 - .L_7460)
.L_7460:
        /*0030*/ 	.word	0x00000000
        /*0034*/ 	.short	0x0005
        /*0036*/ 	.short	0x0024
        /*0038*/ 	.byte	0x00, 0xf0, 0x21, 0x00


	//----- nvinfo : EIATTR_KPARAM_INFO
	.align		4
.L_7461:
        /*003c*/ 	.byte	0x04, 0x17
        /*003e*/ 	.short	(.L_7463 - .L_7462)
.L_7462:
        /*0040*/ 	.word	0x00000000
        /*0044*/ 	.short	0x0004
        /*0046*/ 	.short	0x0021
        /*0048*/ 	.byte	0x00, 0xf0, 0x05, 0x00


	//----- nvinfo : EIATTR_KPARAM_INFO
	.align		4
.L_7463:
        /*004c*/ 	.byte	0x04, 0x17
        /*004e*/ 	.short	(.L_7465 - .L_7464)
.L_7464:
        /*0050*/ 	.word	0x00000000
        /*0054*/ 	.short	0x0003
        /*0056*/ 	.short	0x0020
        /*0058*/ 	.byte	0x00, 0xf0, 0x05, 0x00


	//----- nvinfo : EIATTR_KPARAM_INFO
	.align		4
.L_7465:
        /*005c*/ 	.byte	0x04, 0x17
        /*005e*/ 	.short	(.L_7467 - .L_7466)
.L_7466:
        /*0060*/ 	.word	0x00000000
        /*0064*/ 	.short	0x0002
        /*0066*/ 	.short	0x0010
        /*0068*/ 	.byte	0x00, 0xf0, 0x41, 0x00


	//----- nvinfo : EIATTR_KPARAM_INFO
	.align		4
.L_7467:
        /*006c*/ 	.byte	0x04, 0x17
        /*006e*/ 	.short	(.L_7469 - .L_7468)
.L_7468:
        /*0070*/ 	.word	0x00000000
        /*0074*/ 	.short	0x0001
        /*0076*/ 	.short	0x0008
        /*0078*/ 	.byte	0x00, 0xf0, 0x21, 0x00


	//----- nvinfo : EIATTR_KPARAM_INFO
	.align		4
.L_7469:
        /*007c*/ 	.byte	0x04, 0x17
        /*007e*/ 	.short	(.L_7471 - .L_7470)
.L_7470:
        /*0080*/ 	.word	0x00000000
        /*0084*/ 	.short	0x0000
        /*0086*/ 	.short	0x0000
        /*0088*/ 	.byte	0x00, 0xf0, 0x11, 0x00


	//----- nvinfo : EIATTR_MAXREG_COUNT
	.align		4
.L_7471:
        /*008c*/ 	.byte	0x03, 0x1b
        /*008e*/ 	.short	0x00ff


	//----- nvinfo : EIATTR_EXTERNS
	.align		4
        /*0090*/ 	.byte	0x04, 0x0f
        /*0092*/ 	.short	(.L_7473 - .L_7472)


	//   ....[0]....
	.align		4
.L_7472:
        /*0094*/ 	.word	index@(__assertfail)


	//----- nvinfo : EIATTR_MERCURY_ISA_VERSION
	.align		4
.L_7473:
        /*0098*/ 	.byte	0x03, 0x5f
        /*009a*/ 	.short	0x0000


	//----- nvinfo : EIATTR_SYSCALL_OFFSETS
	.align		4
        /*009c*/ 	.byte	0x04, 0x46
        /*009e*/ 	.short	(.L_7475 - .L_7474)


	//   ....[0]....
.L_7474:
        /*00a0*/ 	.word	0x00000f60


	//   ....[1]....
        /*00a4*/ 	.word	0x00001ec0


	//   ....[2]....
        /*00a8*/ 	.word	0x00002e30


	//   ....[3]....
        /*00ac*/ 	.word	0x00003d70


	//   ....[4]....
        /*00b0*/ 	.word	0x00004e00


	//   ....[5]....
        /*00b4*/ 	.word	0x00005e10


	//   ....[6]....
        /*00b8*/ 	.word	0x00006e10


	//   ....[7]....
        /*00bc*/ 	.word	0x00007e10


	//----- nvinfo : EIATTR_EXIT_INSTR_OFFSETS
	.align		4
.L_7475:
        /*00c0*/ 	.byte	0x04, 0x1c
        /*00c2*/ 	.short	(.L_7477 - .L_7476)


	//   ....[0]....
.L_7476:
        /*00c4*/ 	.word	0x00006ec0


	//   ....[1]....
        /*00c8*/ 	.word	0x00006fd0


	//   ....[2]....
        /*00cc*/ 	.word	0x00006ff0


	//   ....[3]....
        /*00d0*/ 	.word	0x00007090


	//   ....[4]....
        /*00d4*/ 	.word	0x000070c0


	//   ....[5]....
        /*00d8*/ 	.word	0x000070f0


	//   ....[6]....
        /*00dc*/ 	.word	0x00007190


	//   ....[7]....
        /*00e0*/ 	.word	0x000071e0


	//   ....[8]....
        /*00e4*/ 	.word	0x00007290


	//   ....[9]....
        /*00e8*/ 	.word	0x000072f0


	//   ....[10]....
        /*00ec*/ 	.word	0x00007330


	//   ....[11]....
        /*00f0*/ 	.word	0x000073f0


	//   ....[12]....
        /*00f4*/ 	.word	0x00007440


	//   ....[13]....
        /*00f8*/ 	.word	0x000075e0


	//   ....[14]....
        /*00fc*/ 	.word	0x00007750


	//   ....[15]....
        /*0100*/ 	.word	0x000077a0


	//   ....[16]....
        /*0104*/ 	.word	0x00007850


	//   ....[17]....
        /*0108*/ 	.word	0x000079e0


	//   ....[18]....
        /*010c*/ 	.word	0x00007b70


	//   ....[19]....
        /*0110*/ 	.word	0x00007ce0


	//   ....[20]....
        /*0114*/ 	.word	0x00007e20


	//   ....[21]....
        /*0118*/ 	.word	0x00007e60


	//   ....[22]....
        /*011c*/ 	.word	0x00007e90


	//----- nvinfo : EIATTR_MAX_THREADS
	.align		4
.L_7477:
        /*0120*/ 	.byte	0x04, 0x05
        /*0122*/ 	.short	(.L_7479 - .L_7478)
.L_7478:
        /*0124*/ 	.word	0x00000080
        /*0128*/ 	.word	0x00000001
        /*012c*/ 	.word	0x00000001


	//----- nvinfo : EIATTR_CRS_STACK_SIZE
	.align		4
.L_7479:
        /*0130*/ 	.byte	0x04, 0x1e
        /*0132*/ 	.short	(.L_7481 - .L_7480)
.L_7480:
        /*0134*/ 	.word	0x00000000
.L_7481:


//--------------------- .nv.info._ZN2at6native18elementwise_kernelILi128ELi4EZNS0_22gpu_kernel_impl_nocastIZNS0_50_GLOBAL__N__2680c7bb_12_PowKernel_cu_b2145a98_318429pow_tensor_scalar_kernel_implIhhEEvRNS_18TensorIteratorBaseET0_EUlhE_EEvS6_RKT_EUliE_EEviT1_ --------------------------
	.section	.nv.info._ZN2at6native18elementwise_kernelILi128ELi4EZNS0_22gpu_kernel_impl_nocastIZNS0_50_GLOBAL__N__2680c7bb_12_PowKernel_cu_b2145a98_318429pow_tensor_scalar_kernel_implIhhEEvRNS_18TensorIteratorBaseET0_EUlhE_EEvS6_RKT_EUliE_EEviT1_,"",@"SHT_CUDA_INFO"
	.sectionflags	@""
	.align	4


	//----- nvinfo : EIATTR_CUDA_API_VERSION
	.align		4
        /*0000*/ 	.byte	0x04, 0x37
        /*0002*/ 	.short	(.L_7483 - .L_7482)
.L_7482:
        /*0004*/ 	.word	0x00000082


	//----- nvinfo : EIATTR_SW2861232_WAR
	.align		4
.L_7483:
        /*0008*/ 	.byte	0x01, 0x35
	.zero		2


	//----- nvinfo : EIATTR_PARAM_CBANK
	.align		4
        /*000c*/ 	.byte	0x04, 0x0a
        /*000e*/ 	.short	(.L_7485 - .L_7484)
	.align		4
.L_7484:
        /*0010*/ 	.word	index@(.nv.constant0._ZN2at6native18elementwise_kernelILi128ELi4EZNS0_22gpu_kernel_impl_nocastIZNS0_50_GLOBAL__N__2680c7bb_12_PowKernel_cu_b2145a98_318429pow_tensor_scalar_kernel_implIhhEEvRNS_18TensorIteratorBaseET0_EUlhE_EEvS6_RKT_EUliE_EEviT1_)
        /*0014*/ 	.short	0x0160
        /*0016*/ 	.short	0x0220


	//----- nvinfo : EIATTR_CBANK_PARAM_SIZE
	.align		4
.L_7485:
        /*0018*/ 	.byte	0x03, 0x19
        /*001a*/ 	.short	0x0220


	//----- nvinfo : EIATTR_KPARAM_INFO
	.align		4
        /*001c*/ 	.byte	0x04, 0x17
        /*001e*/ 	.short	(.L_7487 - .L_7486)
.L_7486:
        /*0020*/ 	.word	0x00000000
        /*0024*/ 	.short	0x0001
        /*0026*/ 	.short	0x0008
        /*0028*/ 	.byte	0x00, 0xf0, 0x61, 0x08


	//----- nvinfo : EIATTR_KPARAM_INFO
	.align		4
.L_7487:
        /*002c*/ 	.byte	0x04, 0x17
        /*002e*/ 	.short	(.L_7489 - .L_7488)
.L_7488:
        /*0030*/ 	.word	0x00000000
        /*0034*/ 	.short	0x0000
        /*0036*/ 	.short	0x0000
        /*0038*/ 	.byte	0x00, 0xf0, 0x11, 0x00


	//----- nvinfo : EIATTR_MAXREG_COUNT
	.align		4
.L_7489:
        /*003c*/ 	.byte	0x03, 0x1b
        /*003e*/ 	.short	0x0080


	//----- nvinfo : EIATTR_MERCURY_ISA_VERSION
	.align		4
        /*0040*/ 	.byte	0x03, 0x5f
        /*0042*/ 	.short	0x0000


	//----- nvinfo : EIATTR_EXIT_INSTR_OFFSETS
	.align		4
        /*0044*/ 	.byte	0x04, 0x1c
        /*0046*/ 	.short	(.L_7491 - .L_7490)


	//   ....[0]....
.L_7490:
        /*0048*/ 	.word	0x00002d10


	//   ....[1]....
        /*004c*/ 	.word	0x00003bc0


	//----- nvinfo : EIATTR_MAX_THREADS
	.align		4
.L_7491:
        /*0050*/ 	.byte	0x04, 0x05
        /*0052*/ 	.short	(.L_7493 - .L_7492)
.L_7492:
        /*0054*/ 	.word	0x00000080
        /*0058*/ 	.word	0x00000001
        /*005c*/ 	.word	0x00000001


	//----- nvinfo : EIATTR_CRS_STACK_SIZE
	.align		4
.L_7493:
        /*0060*/ 	.byte	0x04, 0x1e
        /*0062*/ 	.short	(.L_7495 - .L_7494)
.L_7494:
        /*0064*/ 	.word	0x00000000
.L_7495:


//--------------------- .nv.info._ZN2at6native27unrolled_elementwise_kernelIZNS0_50_GLOBAL__N__2680c7bb_12_PowKernel_cu_b2145a98_318429pow_tensor_scalar_kernel_implIhhEEvRNS_18TensorIteratorBaseET0_EUlhE_St5arrayIPcLm2EELi4E23TrivialOffsetCalculatorILi1EjESC_NS0_6memory15LoadWithoutCastENSD_16StoreWithoutCastEEEviT_S6_T2_T3_T4_T5_ --------------------------
	.section	.nv.info._ZN2at6native27unrolled_elementwise_kernelIZNS0_50_GLOBAL__N__2680c7bb_12_PowKernel_cu_b2145a98_318429pow_tensor_scalar_kernel_implIhhEEvRNS_18TensorIteratorBaseET0_EUlhE_St5arrayIPcLm2EELi4E23TrivialOffsetCalculatorILi1EjESC_NS0_6memory15LoadWithoutCastENSD_16StoreWithoutCastEEEviT_S6_T2_T3_T4_T5_,"",@"SHT_CUDA_INFO"
	.sectionflags	@""
	.align	4


	//----- nvinfo : EIATTR_CUDA_API_VERSION
	.align		4
        /*0000*/ 	.byte	0x04, 0x37
        /*0002*/ 	.short	(.L_7497 - .L_7496)
.L_7496:
        /*0004*/ 	.word	0x00000082


	//----- nvinfo : EIATTR_SW2861232_WAR
	.align		4
.L_7497:
        /*0008*/ 	.byte	0x01, 0x35
	.zero		2


	//----- nvinfo : EIATTR_PARAM_CBANK
	.align		4
        /*000c*/ 	.byte	0x04, 0x0a
        /*000e*/ 	.short	(.L_7499 - .L_7498)
	.align		4
.L_7498:
        /*0010*/ 	.word	index@(.nv.constant0._ZN2at6native27unrolled_elementwise_kernelIZNS0_50_GLOBAL__N__2680c7bb_12_PowKernel_cu_b2145a98_318429pow_tensor_scalar_kernel_implIhhEEvRNS_18TensorIteratorBaseET0_EUlhE_St5arrayIPcLm2EELi4E23TrivialOffsetCalculatorILi1EjESC_NS0_6memory15LoadWithoutCastENSD_16StoreWithoutCastEEEviT_S6_T2_T3_T4_T5_)
        /*0014*/ 	.short	0x0160
        /*0016*/ 	.short	0x0024


	//----- nvinfo : EIATTR_CBANK_PARAM_SIZE
	.align		4
.L_7499:
        /*0018*/ 	.byte	0x03, 0x19
        /*001a*/ 	.short	0x0024


	//----- nvinfo : EIATTR_KPARAM_INFO
	.align		4
        /*001c*/ 	.byte	0x04, 0x17
        /*001e*/ 	.short	(.L_7501 - .L_7500)
.L_7500:
        /*0020*/ 	.word	0x00000000
        /*0024*/ 	.short	0x0006
        /*0026*/ 	.short	0x0023
        /*0028*/ 	.byte	0x00, 0xf0, 0x05, 0x00


	//----- nvinfo : EIATTR_KPARAM_INFO
	.align		4
.L_7501:
        /*002c*/ 	.byte	0x04, 0x17
        /*002e*/ 	.short	(.L_7503 - .L_7502)
.L_7502:
        /*0030*/ 	.word	0x00000000
        /*0034*/ 	.short	0x0005
        /*0036*/ 	.short	0x0022
        /*0038*/ 	.byte	0x00, 0xf0, 0x05, 0x00


	//----- nvinfo : EIATTR_KPARAM_INFO
	.align		4
.L_7503:
        /*003c*/ 	.byte	0x04, 0x17
        /*003e*/ 	.short	(.L_7505 - .L_7504)
.L_7504:
        /*0040*/ 	.word	0x00000000
        /*0044*/ 	.short	0x0004
        /*0046*/ 	.short	0x0021
        /*0048*/ 	.byte	0x00, 0xf0, 0x05, 0x00


	//----- nvinfo : EIATTR_KPARAM_INFO
	.align		4
.L_7505:
        /*004c*/ 	.byte	0x04, 0x17
        /*004e*/ 	.short	(.L_7507 - .L_7506)
.L_7506:
        /*0050*/ 	.word	0x00000000
        /*0054*/ 	.short	0x0003
        /*0056*/ 	.short	0x0020
        /*0058*/ 	.byte	0x00, 0xf0, 0x05, 0x00


	//----- nvinfo : EIATTR_KPARAM_INFO
	.align		4
.L_7507:
        /*005c*/ 	.byte	0x04, 0x17
        /*005e*/ 	.short	(.L_7509 - .L_7508)
.L_7508:
        /*0060*/ 	.word	0x00000000
        /*0064*/ 	.short	0x0002
        /*0066*/ 	.short	0x0010
        /*0068*/ 	.byte	0x00, 0xf0, 0x41, 0x00


	//----- nvinfo : EIATTR_KPARAM_INFO
	.align		4
.L_7509:
        /*006c*/ 	.byte	0x04, 0x17
        /*006e*/ 	.short	(.L_7511 - .L_7510)
.L_7510:
        /*0070*/ 	.word	0x00000000
        /*0074*/ 	.short	0x0001
        /*0076*/ 	.short	0x0008
        /*0078*/ 	.byte	0x00, 0xf0, 0x21, 0x00


	//----- nvinfo : EIATTR_KPARAM_INFO
	.align		4
.L_7511:
        /*007c*/ 	.byte	0x04, 0x17
        /*007e*/ 	.short	(.L_7513 - .L_7512)
.L_7512:
        /*0080*/ 	.word	0x00000000
        /*0084*/ 	.short	0x0000
        /*0086*/ 	.short	0x0000
        /*0088*/ 	.byte	0x00, 0xf0, 0x11, 0x00


	//----- nvinfo : EIATTR_MAXREG_COUNT
	.align		4
.L_7513:
        /*008c*/ 	.byte	0x03, 0x1b
        /*008e*/ 	.short	0x00ff


	//----- nvinfo : EIATTR_MERCURY_ISA_VERSION
	.align		4
        /*0090*/ 	.byte	0x03, 0x5f
        /*0092*/ 	.short	0x0000


	//----- nvinfo : EIATTR_EXIT_INSTR_OFFSETS
	.align		4
        /*0094*/ 	.byte	0x04, 0x1c
        /*0096*/ 	.short	(.L_7515 - .L_7514)


	//   ....[0]....
.L_7514:
        /*0098*/ 	.word	0x000003d0


	//   ....[1]....
        /*009c*/ 	.word	0x00000440


	//----- nvinfo : EIATTR_MAX_THREADS
	.align		4
.L_7515:
        /*00a0*/ 	.byte	0x04, 0x05
        /*00a2*/ 	.short	(.L_7517 - .L_7516)
.L_7516:
        /*00a4*/ 	.word	0x00000080
        /*00a8*/ 	.word	0x00000001
        /*00ac*/ 	.word	0x00000001


	//----- nvinfo : EIATTR_CRS_STACK_SIZE
	.align		4
.L_7517:
        /*00b0*/ 	.byte	0x04, 0x1e
        /*00b2*/ 	.short	(.L_7519 - .L_7518)
.L_7518:
        /*00b4*/ 	.word	0x00000000
.L_7519:


//--------------------- .nv.info._ZN2at6native29vectorized_elementwise_kernelILi2EZNS0_50_GLOBAL__N__2680c7bb_12_PowKernel_cu_b2145a98_318429pow_tensor_scalar_kernel_implIhhEEvRNS_18TensorIteratorBaseET0_EUlhE_St5arrayIPcLm2EEEEviS6_T1_ --------------------------
	.section	.nv.info._ZN2at6native29vectorized_elementwise_kernelILi2EZNS0_50_GLOBAL__N__2680c7bb_12_PowKernel_cu_b2145a98_318429pow_tensor_scalar_kernel_implIhhEEvRNS_18TensorIteratorBaseET0_EUlhE_St5arrayIPcLm2EEEEviS6_T1_,"",@"SHT_CUDA_INFO"
	.sectionflags	@""
	.align	4


	//----- nvinfo : EIATTR_CUDA_API_VERSION
	.align		4
        /*0000*/ 	.byte	0x04, 0x37
        /*0002*/ 	.short	(.L_7521 - .L_7520)
.L_7520:
        /*0004*/ 	.word	0x00000082


	//----- nvinfo : EIATTR_SW2861232_WAR
	.align		4
.L_7521:
        /*0008*/ 	.byte	0x01, 0x35
	.zero		2


	//----- nvinfo : EIATTR_PARAM_CBANK
	.align		4
        /*000c*/ 	.byte	0x04, 0x0a
        /*000e*/ 	.short	(.L_7523 - .L_7522)
	.align		4
.L_7522:
        /*0010*/ 	.word	index@(.nv.constant0._ZN2at6native29vectorized_elementwise_kernelILi2EZNS0_50_GLOBAL__N__2680c7bb_12_PowKernel_cu_b2145a98_318429pow_tensor_scalar_kernel_implIhhEEvRNS_18TensorIteratorBaseET0_EUlhE_St5arrayIPcLm2EEEEviS6_T1_)
        /*0014*/ 	.short	0x0160
        /*0016*/ 	.short	0x0020


	//----- nvinfo : EIATTR_CBANK_PARAM_SIZE
	.align		4
.L_7523:
        /*0018*/ 	.byte	0x03, 0x19
        /*001a*/ 	.short	0x0020


	//----- nvinfo : EIATTR_KPARAM_INFO
	.align		4
        /*001c*/ 	.byte	0x04, 0x17
        /*001e*/ 	.short	(.L_7525 - .L_7524)
.L_7524:
        /*0020*/ 	.word	0x00000000
        /*0024*/ 	.short	0x0002
        /*0026*/ 	.short	0x0010
        /*0028*/ 	.byte	0x00, 0xf0, 0x41, 0x00


	//----- nvinfo : EIATTR_KPARAM_INFO
	.align		4
.L_7525:
        /*002c*/ 	.byte	0x04, 0x17
        /*002e*/ 	.short	(.L_7527 - .L_7526)
.L_7526:
        /*0030*/ 	.word	0x00000000
        /*0034*/ 	.short	0x0001
        /*0036*/ 	.short	0x0008
        /*0038*/ 	.byte	0x00, 0xf0, 0x21, 0x00


	//----- nvinfo : EIATTR_KPARAM_INFO
	.align		4
.L_7527:
        /*003c*/ 	.byte	0x04, 0x17
        /*003e*/ 	.short	(.L_7529 - .L_7528)
.L_7528:
        /*0040*/ 	.word	0x00000000
        /*0044*/ 	.short	0x0000
        /*0046*/ 	.short	0x0000
        /*0048*/ 	.byte	0x00, 0xf0, 0x11, 0x00


	//----- nvinfo : EIATTR_MAXREG_COUNT
	.align		4
.L_7529:
        /*004c*/ 	.byte	0x03, 0x1b
        /*004e*/ 	.short	0x00ff


	//----- nvinfo : EIATTR_MERCURY_ISA_VERSION
	.align		4
        /*0050*/ 	.byte	0x03, 0x5f
        /*0052*/ 	.short	0x0000


	//----- nvinfo : EIATTR_EXIT_INSTR_OFFSETS
	.align		4
        /*0054*/ 	.byte	0x04, 0x1c
        /*0056*/ 	.short	(.L_7531 - .L_7530)


	//   ....[0]....
.L_7530:
        /*0058*/ 	.word	0x000002d0


	//   ....[1]....
        /*005c*/ 	.word	0x00000aa0


	//   ....[2]....
        /*0060*/ 	.word	0x00000b10


	//----- nvinfo : EIATTR_MAX_THREADS
	.align		4
.L_7531:
        /*0064*/ 	.byte	0x04, 0x05
        /*0066*/ 	.short	(.L_7533 - .L_7532)
.L_7532:
        /*0068*/ 	.word	0x00000080
        /*006c*/ 	.word	0x00000001
        /*0070*/ 	.word	0x00000001


	//----- nvinfo : EIATTR_CRS_STACK_SIZE
	.align		4
.L_7533:
        /*0074*/ 	.byte	0x04, 0x1e
        /*0076*/ 	.short	(.L_7535 - .L_7534)
.L_7534:
        /*0078*/ 	.word	0x00000000
.L_7535:


//--------------------- .nv.info._ZN2at6native29vectorized_elementwise_kernelILi4EZNS0_50_GLOBAL__N__2680c7bb_12_PowKernel_cu_b2145a98_318429pow_tensor_scalar_kernel_implIhhEEvRNS_18TensorIteratorBaseET0_EUlhE_St5arrayIPcLm2EEEEviS6_T1_ --------------------------
	.section	.nv.info._ZN2at6native29vectorized_elementwise_kernelILi4EZNS0_50_GLOBAL__N__2680c7bb_12_PowKernel_cu_b2145a98_318429pow_tensor_scalar_kernel_implIhhEEvRNS_18TensorIteratorBaseET0_EUlhE_St5arrayIPcLm2EEEEviS6_T1_,"",@"SHT_CUDA_INFO"
	.sectionflags	@""
	.align	4


	//----- nvinfo : EIATTR_CUDA_API_VERSION
	.align		4
        /*0000*/ 	.byte	0x04, 0x37
        /*0002*/ 	.short	(.L_7537 - .L_7536)
.L_7536:
        /*0004*/ 	.word	0x00000082


	//----- nvinfo : EIATTR_SW2861232_WAR
	.align		4
.L_7537:
        /*0008*/ 	.byte	0x01, 0x35
	.zero		2


	//----- nvinfo : EIATTR_PARAM_CBANK
	.align		4
        /*000c*/ 	.byte	0x04, 0x0a
        /*000e*/ 	.short	(.L_7539 - .L_7538)
	.align		4
.L_7538:
        /*0010*/ 	.word	index@(.nv.constant0._ZN2at6native29vectorized_elementwise_kernelILi4EZNS0_50_GLOBAL__N__2680c7bb_12_PowKernel_cu_b2145a98_318429pow_tensor_scalar_kernel_implIhhEEvRNS_18TensorIteratorBaseET0_EUlhE_St5arrayIPcLm2EEEEviS6_T1_)
        /*0014*/ 	.short	0x0160
        /*0016*/ 	.short	0x0020


	//----- nvinfo : EIATTR_CBANK_PARAM_SIZE
	.align		4
.L_7539:
        /*0018*/ 	.byte	0x03, 0x19
        /*001a*/ 	.short	0x0020


	//----- nvinfo : EIATTR_KPARAM_INFO
	.align		4
        /*001c*/ 	.byte	0x04, 0x17
        /*001e*/ 	.short	(.L_7541 - .L_7540)
.L_7540:
        /*0020*/ 	.word	0x00000000
        /*0024*/ 	.short	0x0002
        /*0026*/ 	.short	0x0010
        /*0028*/ 	.byte	0x00, 0xf0, 0x41, 0x00


	//----- nvinfo : EIATTR_KPARAM_INFO
	.align		4
.L_7541:
        /*002c*/ 	.byte	0x04, 0x17
        /*002e*/ 	.short	(.L_7543 - .L_7542)
.L_7542:
        /*0030*/ 	.word	0x00000000
        /*0034*/ 	.short	0x0001
        /*0036*/ 	.short	0x0008
        /*0038*/ 	.byte	0x00, 0xf0, 0x21, 0x00


	//----- nvinfo : EIATTR_KPARAM_INFO
	.align		4
.L_7543:
        /*003c*/ 	.byte	0x04, 0x17
        /*003e*/ 	.short	(.L_7545 - .L_7544)
.L_7544:
        /*0040*/ 	.word	0x00000000
        /*0044*/ 	.short	0x0000
        /*0046*/ 	.short	0x0000
        /*0048*/ 	.byte	0x00, 0xf0, 0x11, 0x00


	//----- nvinfo : EIATTR_MAXREG_COUNT
	.align		4
.L_7545:
        /*004c*/ 	.byte	0x03, 0x1b
        /*004e*/ 	.short	0x00ff


	//----- nvinfo : EIATTR_MERCURY_ISA_VERSION
	.align		4
        /*0050*/ 	.byte	0x03, 0x5f
        /*0052*/ 	.short	0x0000


	//----- nvinfo : EIATTR_EXIT_INSTR_OFFSETS
	.align		4
        /*0054*/ 	.byte	0x04, 0x1c
        /*0056*/ 	.short	(.L_7547 - .L_7546)


	//   ....[0]....
.L_7546:
        /*0058*/ 	.word	0x000002a0


	//   ....[1]....
        /*005c*/ 	.word	0x00000a70


	//   ....[2]....
        /*0060*/ 	.word	0x00000ae0


	//----- nvinfo : EIATTR_MAX_THREADS
	.align		4
.L_7547:
        /*0064*/ 	.byte	0x04, 0x05
        /*0066*/ 	.short	(.L_7549 - .L_7548)
.L_7548:
        /*0068*/ 	.word	0x00000080
        /*006c*/ 	.word	0x00000001
        /*0070*/ 	.word	0x00000001


	//----- nvinfo : EIATTR_CRS_STACK_SIZE
	.align		4
.L_7549:
        /*0074*/ 	.byte	0x04, 0x1e
        /*0076*/ 	.short	(.L_7551 - .L_7550)
.L_7550:
        /*0078*/ 	.word	0x00000000
.L_7551:


//--------------------- .nv.info._ZN2at6native29vectorized_elementwise_kernelILi8EZNS0_50_GLOBAL__N__2680c7bb_12_PowKernel_cu_b2145a98_318429pow_tensor_scalar_kernel_implIhhEEvRNS_18TensorIteratorBaseET0_EUlhE_St5arrayIPcLm2EEEEviS6_T1_ --------------------------
	.section	.nv.info._ZN2at6native29vectorized_elementwise_kernelILi8EZNS0_50_GLOBAL__N__2680c7bb_12_PowKernel_cu_b2145a98_318429pow_tensor_scalar_kernel_implIhhEEvRNS_18TensorIteratorBaseET0_EUlhE_St5arrayIPcLm2EEEEviS6_T1_,"",@"SHT_CUDA_INFO"
	.sectionflags	@""
	.align	4


	//----- nvinfo : EIATTR_CUDA_API_VERSION
	.align		4
        /*0000*/ 	.byte	0x04, 0x37
        /*0002*/ 	.short	(.L_7553 - .L_7552)
.L_7552:
        /*0004*/ 	.word	0x00000082


	//----- nvinfo : EIATTR_SW2861232_WAR
	.align		4
.L_7553:
        /*0008*/ 	.byte	0x01, 0x35
	.zero		2


	//----- nvinfo : EIATTR_PARAM_CBANK
	.align		4
        /*000c*/ 	.byte	0x04, 0x0a
        /*000e*/ 	.short	(.L_7555 - .L_7554)
	.align		4
.L_7554:
        /*0010*/ 	.word	index@(.nv.constant0._ZN2at6native29vectorized_elementwise_kernelILi8EZNS0_50_GLOBAL__N__2680c7bb_12_PowKernel_cu_b2145a98_318429pow_tensor_scalar_kernel_implIhhEEvRNS_18TensorIteratorBaseET0_EUlhE_St5arrayIPcLm2EEEEviS6_T1_)
        /*0014*/ 	.short	0x0160
        /*0016*/ 	.short	0x0020


	//----- nvinfo : EIATTR_CBANK_PARAM_SIZE
	.align		4
.L_7555:
        /*0018*/ 	.byte	0x03, 0x19
        /*001a*/ 	.short	0x0020


	//----- nvinfo : EIATTR_KPARAM_INFO
	.align		4
        /*001c*/ 	.byte	0x04, 0x17
        /*001e*/ 	.short	(.L_7557 - .L_7556)
.L_7556:
        /*0020*/ 	.word	0x00000000
        /*0024*/ 	.short	0x0002
        /*0026*/ 	.short	0x0010
        /*0028*/ 	.byte	0x00, 0xf0, 0x41, 0x00


	//----- nvinfo : EIATTR_KPARAM_INFO
	.align		4
.L_7557:
        /*002c*/ 	.byte	0x04, 0x17
        /*002e*/ 	.short	(.L_7559 - .L_7558)
.L_7558:
        /*0030*/ 	.word	0x00000000
        /*0034*/ 	.short	0x0001
        /*0036*/ 	.short	0x0008
        /*0038*/ 	.byte	0x00, 0xf0, 0x21, 0x00


	//----- nvinfo : EIATTR_KPARAM_INFO
	.align		4
.L_7559:
        /*003c*/ 	.byte	0x04, 0x17
        /*003e*/ 	.short	(.L_7561 - .L_7560)
.L_7560:
        /*0040*/ 	.word	0x00000000
        /*0044*/ 	.short	0x0000
        /*0046*/ 	.short	0x0000
        /*0048*/ 	.byte	0x00, 0xf0, 0x11, 0x00


	//----- nvinfo : EIATTR_MAXREG_COUNT
	.align		4
.L_7561:
        /*004c*/ 	.byte	0x03, 0x1b
        /*004e*/ 	.short	0x00ff


	//----- nvinfo : EIATTR_MERCURY_ISA_VERSION
	.align		4
        /*0050*/ 	.byte	0x03, 0x5f
        /*0052*/ 	.short	0x0000


	//----- nvinfo : EIATTR_EXIT_INSTR_OFFSETS
	.align		4
        /*0054*/ 	.byte	0x04, 0x1c
        /*0056*/ 	.short	(.L_7563 - .L_7562)


	//   ....[0]....
.L_7562:
        /*0058*/ 	.word	0x00000010


	//----- nvinfo : EIATTR_MAX_THREADS
	.align		4
.L_7563:
        /*005c*/ 	.byte	0x04, 0x05
        /*005e*/ 	.short	(.L_7565 - .L_7564)
.L_7564:
        /*0060*/ 	.word	0x00000080
        /*0064*/ 	.word	0x00000001
        /*0068*/ 	.word	0x00000001
.L_7565:


//--------------------- .nv.info._ZN2at6native18elementwise_kernelILi128ELi4EZNS0_15gpu_kernel_implIZZZNS0_50_GLOBAL__N__2680c7bb_12_PowKernel_cu_b2145a98_318424pow_tensor_scalar_kernelERNS_18TensorIteratorBaseERKN3c106ScalarEENKUlvE_clEvENKUlvE0_clEvEUlNS6_7complexIfEEE0_EEvS5_RKT_EUliE_EEviT1_ --------------------------
	.section	.nv.info._ZN2at6native18elementwise_kernelILi128ELi4EZNS0_15gpu_kernel_implIZZZNS0_50_GLOBAL__N__2680c7bb_12_PowKernel_cu_b2145a98_318424pow_tensor_scalar_kernelERNS_18TensorIteratorBaseERKN3c106ScalarEENKUlvE_clEvENKUlvE0_clEvEUlNS6_7complexIfEEE0_EEvS5_RKT_EUliE_EEviT1_,"",@"SHT_CUDA_INFO"
	.sectionflags	@""
	.align	4


	//----- nvinfo : EIATTR_CUDA_API_VERSION
	.align		4
        /*0000*/ 	.byte	0x04, 0x37
        /*0002*/ 	.short	(.L_7567 - .L_7566)
.L_7566:
        /*0004*/ 	.word	0x00000082


	//----- nvinfo : EIATTR_SW2861232_WAR
	.align		4
.L_7567:
        /*0008*/ 	.byte	0x01, 0x35
	.zero		2


	//----- nvinfo : EIATTR_PARAM_CBANK
	.align		4
        /*000c*/ 	.byte	0x04, 0x0a
        /*000e*/ 	.short	(.L_7569 - .L_7568)
	.align		4
.L_7568:
        /*0010*/ 	.word	index@(.nv.constant0._ZN2at6native18elementwise_kernelILi128ELi4EZNS0_15gpu_kernel_implIZZZNS0_50_GLOBAL__N__2680c7bb_12_PowKernel_cu_b2145a98_318424pow_tensor_scalar_kernelERNS_18TensorIteratorBaseERKN3c106ScalarEENKUlvE_clEvENKUlvE0_clEvEUlNS6_7complexIfEEE0_EEvS5_RKT_EUliE_EEviT1_)
        /*0014*/ 	.short	0x0160
        /*0016*/ 	.short	0x0230


	//----- nvinfo : EIATTR_CBANK_PARAM_SIZE
	.align		4
.L_7569:
        /*0018*/ 	.byte	0x03, 0x19
        /*001a*/ 	.short	0x0230


	//----- nvinfo : EIATTR_KPARAM_INFO
	.align		4
        /*001c*/ 	.byte	0x04, 0x17
        /*001e*/ 	.short	(.L_7571 - .L_7570)
.L_7570:
        /*0020*/ 	.word	0x00000000
        /*0024*/ 	.short	0x0001
        /*0026*/ 	.short	0x0008
        /*0028*/ 	.byte	0x00, 0xf0, 0xa1, 0x08


	//----- nvinfo : EIATTR_KPARAM_INFO
	.align		4
.L_7571:
        /*002c*/ 	.byte	0x04, 0x17
        /*002e*/ 	.short	(.L_7573 - .L_7572)
.L_7572:
        /*0030*/ 	.word	0x00000000
        /*0034*/ 	.short	0x0000
        /*0036*/ 	.short	0x0000
        /*0038*/ 	.byte	0x00, 0xf0, 0x11, 0x00


	//----- nvinfo : EIATTR_MAXREG_COUNT
	.align		4
.L_7573:
        /*003c*/ 	.byte	0x03, 0x1b
        /*003e*/ 	.short	0x0080


	//----- nvinfo : EIATTR_EXTERNS
	.align		4
        /*0040*/ 	.byte	0x04, 0x0f
        /*0042*/ 	.short	(.L_7575 - .L_7574)


	//   ....[0]....
	.align		4
.L_7574:
        /*0044*/ 	.word	index@(__assertfail)


	//----- nvinfo : EIATTR_MERCURY_ISA_VERSION
	.align		4
.L_7575:
        /*0048*/ 	.byte	0x03, 0x5f
        /*004a*/ 	.short	0x0000


	//----- nvinfo : EIATTR_SYSCALL_OFFSETS
	.align		4
        /*004c*/ 	.byte	0x04, 0x46
        /*004e*/ 	.short	(.L_7577 - .L_7576)


	//   ....[0]....
.L_7576:
        /*0050*/ 	.word	0x00001d80


	//   ....[1]....
        /*0054*/ 	.word	0x00005830


	//   ....[2]....
        /*0058*/ 	.word	0x00007630


	//   ....[3]....
        /*005c*/ 	.word	0x0000b0e0


	//   ....[4]....
        /*0060*/ 	.word	0x0000ce90


	//   ....[5]....
        /*0064*/ 	.word	0x00010940


	//   ....[6]....
        /*0068*/ 	.word	0x00012700


	//   ....[7]....
        /*006c*/ 	.word	0x000161b0


	//----- nvinfo : EIATTR_EXIT_INSTR_OFFSETS
	.align		4
.L_7577:
        /*0070*/ 	.byte	0x04, 0x1c
        /*0072*/ 	.short	(.L_7579 - .L_7578)


	//   ....[0]....
.L_7578:
        /*0074*/ 	.word	0x000109e0


	//   ....[1]....
        /*0078*/ 	.word	0x00015490


	//   ....[2]....
        /*007c*/ 	.word	0x000154d0


	//   ....[3]....
        /*0080*/ 	.word	0x00015560


	//   ....[4]....
        /*0084*/ 	.word	0x00015590


	//   ....[5]....
        /*0088*/ 	.word	0x000155c0


	//   ....[6]....
        /*008c*/ 	.word	0x00015640


	//   ....[7]....
        /*0090*/ 	.word	0x00015670


	//   ....[8]....
        /*0094*/ 	.word	0x000156f0


	//   ....[9]....
        /*0098*/ 	.word	0x00015720


	//   ....[10]....
        /*009c*/ 	.word	0x00015760


	//   ....[11]....
        /*00a0*/ 	.word	0x00015840


	//   ....[12]....
        /*00a4*/ 	.word	0x000158a0


	//   ....[13]....
        /*00a8*/ 	.word	0x00015a20


	//   ....[14]....
        /*00ac*/ 	.word	0x00015b70


	//   ....[15]....
        /*00b0*/ 	.word	0x00015ba0


	//   ....[16]....
        /*00b4*/ 	.word	0x00015c50


	//   ....[17]....
        /*00b8*/ 	.word	0x00015dc0


	//   ....[18]....
        /*00bc*/ 	.word	0x00015f30


	//   ....[19]....
        /*00c0*/ 	.word	0x00016080


	//   ....[20]....
        /*00c4*/ 	.word	0x000161c0


	//   ....[21]....
        /*00c8*/ 	.word	0x000161f0


	//   ....[22]....
        /*00cc*/ 	.word	0x00016220


	//----- nvinfo : EIATTR_MAX_THREADS
	.align		4
.L_7579:
        /*00d0*/ 	.byte	0x04, 0x05
        /*00d2*/ 	.short	(.L_7581 - .L_7580)
.L_7580:
        /*00d4*/ 	.word	0x00000080
        /*00d8*/ 	.word	0x00000001
        /*00dc*/ 	.word	0x00000001


	//----- nvinfo : EIATTR_CRS_STACK_SIZE
	.align		4
.L_7581:
        /*00e0*/ 	.byte	0x04, 0x1e
        /*00e2*/ 	.short	(.L_7583 - .L_7582)
.L_7582:
        /*00e4*/ 	.word	0x00000000
.L_7583:


//--------------------- .nv.info._ZN2at6native27unrolled_elementwise_kernelIZZZNS0_50_GLOBAL__N__2680c7bb_12_PowKernel_cu_b2145a98_318424pow_tensor_scalar_kernelERNS_18TensorIteratorBaseERKN3c106ScalarEENKUlvE_clEvENKUlvE0_clEvEUlNS5_7complexIfEEE0_St5arrayIPcLm2EELi4E23TrivialOffsetCalculatorILi1EjESI_NS0_6memory12LoadWithCastILi1EEENSJ_13StoreWithCastILi1EEEEEviT_T0_T2_T3_T4_T5_ --------------------------
	.section	.nv.info._ZN2at6native27unrolled_elementwise_kernelIZZZNS0_50_GLOBAL__N__2680c7bb_12_PowKernel_cu_b2145a98_318424pow_tensor_scalar_kernelERNS_18TensorIteratorBaseERKN3c106ScalarEENKUlvE_clEvENKUlvE0_clEvEUlNS5_7complexIfEEE0_St5arrayIPcLm2EELi4E23TrivialOffsetCalculatorILi1EjESI_NS0_6memory12LoadWithCastILi1EEENSJ_13StoreWithCastILi1EEEEEviT_T0_T2_T3_T4_T5_,"",@"SHT_CUDA_INFO"
	.sectionflags	@""
	.align	4


	//----- nvinfo : EIATTR_CUDA_API_VERSION
	.align		4
        /*0000*/ 	.byte	0x04, 0x37
        /*0002*/ 	.short	(.L_7585 - .L_7584)
.L_7584:
        /*0004*/ 	.word	0x00000082


	//----- nvinfo : EIATTR_SW2861232_WAR
	.align		4
.L_7585:
        /*0008*/ 	.byte	0x01, 0x35
	.zero		2


	//----- nvinfo : EIATTR_PARAM_CBANK
	.align		4
        /*000c*/ 	.byte	0x04, 0x0a
        /*000e*/ 	.short	(.L_7587 - .L_7586)
	.align		4
.L_7586:
        /*0010*/ 	.word	index@(.nv.constant0._ZN2at6native27unrolled_elementwise_kernelIZZZNS0_50_GLOBAL__N__2680c7bb_12_PowKernel_cu_b2145a98_318424pow_tensor_scalar_kernelERNS_18TensorIteratorBaseERKN3c106ScalarEENKUlvE_clEvENKUlvE0_clEvEUlNS5_7complexIfEEE0_St5arrayIPcLm2EELi4E23TrivialOffsetCalculatorILi1EjESI_NS0_6memory12LoadWithCastILi1EEENSJ_13StoreWithCastILi1EEEEEviT_T0_T2_T3_T4_T5_)
        /*0014*/ 	.short	0x0160
        /*0016*/ 	.short	0x003c


	//----- nvinfo : EIATTR_CBANK_PARAM_SIZE
	.align		4
.L_7587:
        /*0018*/ 	.byte	0x03, 0x19
        /*001a*/ 	.short	0x003c


	//----- nvinfo : EIATTR_KPARAM_INFO
	.align		4
        /*001c*/ 	.byte	0x04, 0x17
        /*001e*/ 	.short	(.L_7589 - .L_7588)
.L_7588:
        /*0020*/ 	.word	0x00000000
        /*0024*/ 	.short	0x0006
        /*0026*/ 	.short	0x0034
        /*0028*/ 	.byte	0x00, 0xf0, 0x21, 0x00


	//----- nvinfo : EIATTR_KPARAM_INFO
	.align		4
.L_7589:
        /*002c*/ 	.byte	0x04, 0x17
        /*002e*/ 	.short	(.L_7591 - .L_7590)
.L_7590:
        /*0030*/ 	.word	0x00000000
        /*0034*/ 	.short	0x0005
        /*0036*/ 	.short	0x002c
        /*0038*/ 	.byte	0x00, 0xf0, 0x21, 0x00


	//----- nvinfo : EIATTR_KPARAM_INFO
	.align		4
.L_7591:
        /*003c*/ 	.byte	0x04, 0x17
        /*003e*/ 	.short	(.L_7593 - .L_7592)
.L_7592:
        /*0040*/ 	.word	0x00000000
        /*0044*/ 	.short	0x0004
        /*0046*/ 	.short	0x0029
        /*0048*/ 	.byte	0x00, 0xf0, 0x05, 0x00


	//----- nvinfo : EIATTR_KPARAM_INFO
	.align		4
.L_7593:
        /*004c*/ 	.byte	0x04, 0x17
        /*004e*/ 	.short	(.L_7595 - .L_7594)
.L_7594:
        /*0050*/ 	.word	0x00000000
        /*0054*/ 	.short	0x0003
        /*0056*/ 	.short	0x0028
        /*0058*/ 	.byte	0x00, 0xf0, 0x05, 0x00


	//----- nvinfo : EIATTR_KPARAM_INFO
	.align		4
.L_7595:
        /*005c*/ 	.byte	0x04, 0x17
        /*005e*/ 	.short	(.L_7597 - .L_7596)
.L_7596:
        /*0060*/ 	.word	0x00000000
        /*0064*/ 	.short	0x0002
        /*0066*/ 	.short	0x0018
        /*0068*/ 	.byte	0x00, 0xf0, 0x41, 0x00


	//----- nvinfo : EIATTR_KPARAM_INFO
	.align		4
.L_7597:
        /*006c*/ 	.byte	0x04, 0x17
        /*006e*/ 	.short	(.L_7599 - .L_7598)
.L_7598:
        /*0070*/ 	.word	0x00000000
        /*0074*/ 	.short	0x0001
        /*0076*/ 	.short	0x0008
        /*0078*/ 	.byte	0x00, 0xf0, 0x41, 0x00


	//----- nvinfo : EIATTR_KPARAM_INFO
	.align		4
.L_7599:
        /*007c*/ 	.byte	0x04, 0x17
        /*007e*/ 	.short	(.L_7601 - .L_7600)
.L_7600:
        /*0080*/ 	.word	0x00000000
        /*0084*/ 	.short	0x0000
        /*0086*/ 	.short	0x0000
        /*0088*/ 	.byte	0x00, 0xf0, 0x11, 0x00


	//----- nvinfo : EIATTR_MAXREG_COUNT
	.align		4
.L_7601:
        /*008c*/ 	.byte	0x03, 0x1b
        /*008e*/ 	.short	0x00ff


	//----- nvinfo : EIATTR_EXTERNS
	.align		4
        /*0090*/ 	.byte	0x04, 0x0f
        /*0092*/ 	.short	(.L_7603 - .L_7602)


	//   ....[0]....
	.align		4
.L_7602:
        /*0094*/ 	.word	index@(__assertfail)


	//----- nvinfo : EIATTR_MERCURY_ISA_VERSION
	.align		4
.L_7603:
        /*0098*/ 	.byte	0x03, 0x5f
        /*009a*/ 	.short	0x0000


	//----- nvinfo : EIATTR_SYSCALL_OFFSETS
	.align		4
        /*009c*/ 	.byte	0x04, 0x46
        /*009e*/ 	.short	(.L_7605 - .L_7604)


	//   ....[0]....
.L_7604:
        /*00a0*/ 	.word	0x00000fa0


	//   ....[1]....
        /*00a4*/ 	.word	0x00001f80


	//   ....[2]....
        /*00a8*/ 	.word	0x00002f70


	//   ....[3]....
        /*00ac*/ 	.word	0x00003f30


	//   ....[4]....
        /*00b0*/ 	.word	0x00010060


	//   ....[5]....
        /*00b4*/ 	.word	0x00010f90


	//   ....[6]....
        /*00b8*/ 	.word	0x00011e80


	//   ....[7]....
        /*00bc*/ 	.word	0x00012d70


	//----- nvinfo : EIATTR_EXIT_INSTR_OFFSETS
	.align		4
.L_7605:
        /*00c0*/ 	.byte	0x04, 0x1c
        /*00c2*/ 	.short	(.L_7607 - .L_7606)


	//   ....[0]....
.L_7606:
        /*00c4*/ 	.word	0x00011f20


	//   ....[1]....
        /*00c8*/ 	.word	0x00012050


	//   ....[2]....
        /*00cc*/ 	.word	0x00012090


	//   ....[3]....
        /*00d0*/ 	.word	0x00012120


	//   ....[4]....
        /*00d4*/ 	.word	0x00012150


	//   ....[5]....
        /*00d8*/ 	.word	0x00012180


	//   ....[6]....
        /*00dc*/ 	.word	0x00012200


	//   ....[7]....
        /*00e0*/ 	.word	0x00012230


	//   ....[8]....
        /*00e4*/ 	.word	0x000122b0


	//   ....[9]....
        /*00e8*/ 	.word	0x000122e0


	//   ....[10]....
        /*00ec*/ 	.word	0x00012320


	//   ....[11]....
        /*00f0*/ 	.word	0x00012400


	//   ....[12]....
        /*00f4*/ 	.word	0x00012460


	//   ....[13]....
        /*00f8*/ 	.word	0x000125e0


	//   ....[14]....
        /*00fc*/ 	.word	0x00012730


	//   ....[15]....
        /*0100*/ 	.word	0x00012760


	//   ....[16]....
        /*0104*/ 	.word	0x00012810


	//   ....[17]....
        /*0108*/ 	.word	0x00012980


	//   ....[18]....
        /*010c*/ 	.word	0x00012af0


	//   ....[19]....
        /*0110*/ 	.word	0x00012c40


	//   ....[20]....
        /*0114*/ 	.word	0x00012d80


	//   ....[21]....
        /*0118*/ 	.word	0x00012db0


	//   ....[22]....
        /*011c*/ 	.word	0x00012de0


	//----- nvinfo : EIATTR_MAX_THREADS
	.align		4
.L_7607:
        /*0120*/ 	.byte	0x04, 0x05
        /*0122*/ 	.short	(.L_7609 - .L_7608)
.L_7608:
        /*0124*/ 	.word	0x00000080
        /*0128*/ 	.word	0x00000001
        /*012c*/ 	.word	0x00000001


	//----- nvinfo : EIATTR_CRS_STACK_SIZE
	.align		4
.L_7609:
        /*0130*/ 	.byte	0x04, 0x1e
        /*0132*/ 	.short	(.L_7611 - .L_7610)
.L_7610:
        /*0134*/ 	.word	0x00000000
.L_7611:


//--------------------- .nv.info._ZN2at6native18elementwise_kernelILi128ELi2EZNS0_22gpu_kernel_impl_nocastIZZZNS0_50_GLOBAL__N__2680c7bb_12_PowKernel_cu_b2145a98_318424pow_tensor_scalar_kernelERNS_18TensorIteratorBaseERKN3c106ScalarEENKUlvE_clEvENKUlvE0_clEvEUlNS6_7complexIfEEE0_EEvS5_RKT_EUliE_EEviT1_ --------------------------
	.section	.nv.info._ZN2at6native18elementwise_kernelILi128ELi2EZNS0_22gpu_kernel_impl_nocastIZZZNS0_50_GLOBAL__N__2680c7bb_12_PowKernel_cu_b2145a98_318424pow_tensor_scalar_kernelERNS_18TensorIteratorBaseERKN3c106ScalarEENKUlvE_clEvENKUlvE0_clEvEUlNS6_7complexIfEEE0_EEvS5_RKT_EUliE_EEviT1_,"",@"SHT_CUDA_INFO"
	.sectionflags	@""
	.align	4


	//----- nvinfo : EIATTR_CUDA_API_VERSION
	.align		4
        /*0000*/ 	.byte	0x04, 0x37
        /*0002*/ 	.short	(.L_7613 - .L_7612)
.L_7612:
        /*0004*/ 	.word	0x00000082


	//----- nvinfo : EIATTR_SW2861232_WAR
	.align		4
.L_7613:
        /*0008*/ 	.byte	0x01, 0x35
	.zero		2


	//----- nvinfo : EIATTR_PARAM_CBANK
	.align		4
        /*000c*/ 	.byte	0x04, 0x0a
        /*000e*/ 	.short	(.L_7615 - .L_7614)
	.align		4
.L_7614:
        /*0010*/ 	.word	index@(.nv.constant0._ZN2at6native18elementwise_kernelILi128ELi2EZNS0_22gpu_kernel_impl_nocastIZZZNS0_50_GLOBAL__N__2680c7bb_12_PowKernel_cu_b2145a98_318424pow_tensor_scalar_kernelERNS_18TensorIteratorBaseERKN3c106ScalarEENKUlvE_clEvENKUlvE0_clEvEUlNS6_7complexIfEEE0_EEvS5_RKT_EUliE_EEviT1_)
        /*0014*/ 	.short	0x0160
        /*0016*/ 	.short	0x0228


	//----- nvinfo : EIATTR_CBANK_PARAM_SIZE
	.align		4
.L_7615:
        /*0018*/ 	.byte	0x03, 0x19
        /*001a*/ 	.short	0x0228


	//----- nvinfo : EIATTR_KPARAM_INFO
	.align		4
        /*001c*/ 	.byte	0x04, 0x17
        /*001e*/ 	.short	(.L_7617 - .L_7616)
.L_7616:
        /*0020*/ 	.word	0x00000000
        /*0024*/ 	.short	0x0001
        /*0026*/ 	.short	0x0008
        /*0028*/ 	.byte	0x00, 0xf0, 0x81, 0x08


	//----- nvinfo : EIATTR_KPARAM_INFO
	.align		4
.L_7617:
        /*002c*/ 	.byte	0x04, 0x17
        /*002e*/ 	.short	(.L_7619 - .L_7618)
.L_7618:
        /*0030*/ 	.word	0x00000000
        /*0034*/ 	.short	0x0000
        /*0036*/ 	.short	0x0000
        /*0038*/ 	.byte	0x00, 0xf0, 0x11, 0x00


	//----- nvinfo : EIATTR_MAXREG_COUNT
	.align		4
.L_7619:
        /*003c*/ 	.byte	0x03, 0x1b
        /*003e*/ 	.short	0x0080


	//----- nvinfo : EIATTR_MERCURY_ISA_VERSION
	.align		4
        /*0040*/ 	.byte	0x03, 0x5f
        /*0042*/ 	.short	0x0000


	//----- nvinfo : EIATTR_EXIT_INSTR_OFFSETS
	.align		4
        /*0044*/ 	.byte	0x04, 0x1c
        /*0046*/ 	.short	(.L_7621 - .L_7620)


	//   ....[0]....
.L_7620:
        /*0048*/ 	.word	0x00003ad0


	//   ....[1]....
        /*004c*/ 	.word	0x000074d0


	//----- nvinfo : EIATTR_MAX_THREADS
	.align		4
.L_7621:
        /*0050*/ 	.byte	0x04, 0x05
        /*0052*/ 	.short	(.L_7623 - .L_7622)
.L_7622:
        /*0054*/ 	.word	0x00000080
        /*0058*/ 	.word	0x00000001
        /*005c*/ 	.word	0x00000001


	//----- nvinfo : EIATTR_CRS_STACK_SIZE
	.align		4
.L_7623:
        /*0060*/ 	.byte	0x04, 0x1e
        /*0062*/ 	.short	(.L_7625 - .L_7624)
.L_7624:
        /*0064*/ 	.word	0x00000000
.L_7625:


//--------------------- .nv.info._ZN2at6native27unrolled_elementwise_kernelIZZZNS0_50_GLOBAL__N__2680c7bb_12_PowKernel_cu_b2145a98_318424pow_tensor_scalar_kernelERNS_18TensorIteratorBaseERKN3c106ScalarEENKUlvE_clEvENKUlvE0_clEvEUlNS5_7complexIfEEE0_St5arrayIPcLm2EELi4E23TrivialOffsetCalculatorILi1EjESI_NS0_6memory15LoadWithoutCastENSJ_16StoreWithoutCastEEEviT_T0_T2_T3_T4_T5_ --------------------------
	.section	.nv.info._ZN2at6native27unrolled_elementwise_kernelIZZZNS0_50_GLOBAL__N__2680c7bb_12_PowKernel_cu_b2145a98_318424pow_tensor_scalar_kernelERNS_18TensorIteratorBaseERKN3c106ScalarEENKUlvE_clEvENKUlvE0_clEvEUlNS5_7complexIfEEE0_St5arrayIPcLm2EELi4E23TrivialOffsetCalculatorILi1EjESI_NS0_6memory15LoadWithoutCastENSJ_16StoreWithoutCastEEEviT_T0_T2_T3_T4_T5_,"",@"SHT_CUDA_INFO"
	.sectionflags	@""
	.align	4


	//----- nvinfo : EIATTR_CUDA_API_VERSION
	.align		4
        /*0000*/ 	.byte	0x04, 0x37
        /*0002*/ 	.short	(.L_7627 - .L_7626)
.L_7626:
        /*0004*/ 	.word	0x00000082


	//----- nvinfo : EIATTR_SW2861232_WAR
	.align		4
.L_7627:
        /*0008*/ 	.byte	0x01, 0x35
	.zero		2


	//----- nvinfo : EIATTR_PARAM_CBANK
	.align		4
        /*000c*/ 	.byte	0x04, 0x0a
        /*000e*/ 	.short	(.L_7629 - .L_7628)
	.align		4
.L_7628:
        /*0010*/ 	.word	index@(.nv.constant0._ZN2at6native27unrolled_elementwise_kernelIZZZNS0_50_GLOBAL__N__2680c7bb_12_PowKernel_cu_b2145a98_318424pow_tensor_scalar_kernelERNS_18TensorIteratorBaseERKN3c106ScalarEENKUlvE_clEvENKUlvE0_clEvEUlNS5_7complexIfEEE0_St5arrayIPcLm2EELi4E23TrivialOffsetCalculatorILi1EjESI_NS0_6memory15LoadWithoutCastENSJ_16StoreWithoutCastEEEviT_T0_T2_T3_T4_T5_)
        /*0014*/ 	.short	0x0160
        /*0016*/ 	.short	0x002c


	//----- nvinfo : EIATTR_CBANK_PARAM_SIZE
	.align		4
.L_7629:
        /*0018*/ 	.byte	0x03, 0x19
        /*001a*/ 	.short	0x002c


	//----- nvinfo : EIATTR_KPARAM_INFO
	.align		4
        /*001c*/ 	.byte	0x04, 0x17
        /*001e*/ 	.short	(.L_7631 - .L_7630)
.L_7630:
        /*0020*/ 	.word	0x00000000
        /*0024*/ 	.short	0x0006
        /*0026*/ 	.short	0x002b
        /*0028*/ 	.byte	0x00, 0xf0, 0x05, 0x00


	//----- nvinfo : EIATTR_KPARAM_INFO
	.align		4
.L_7631:
        /*002c*/ 	.byte	0x04, 0x17
        /*002e*/ 	.short	(.L_7633 - .L_7632)
.L_7632:
        /*0030*/ 	.word	0x00000000
        /*0034*/ 	.short	0x0005
        /*0036*/ 	.short	0x002a
        /*0038*/ 	.byte	0x00, 0xf0, 0x05, 0x00


	//----- nvinfo : EIATTR_KPARAM_INFO
	.align		4
.L_7633:
        /*003c*/ 	.byte	0x04, 0x17
        /*003e*/ 	.short	(.L_7635 - .L_7634)
.L_7634:
        /*0040*/ 	.word	0x00000000
        /*0044*/ 	.short	0x0004
        /*0046*/ 	.short	0x0029
        /*0048*/ 	.byte	0x00, 0xf0, 0x05, 0x00


	//----- nvinfo : EIATTR_KPARAM_INFO
	.align		4
.L_7635:
        /*004c*/ 	.byte	0x04, 0x17
        /*004e*/ 	.short	(.L_7637 - .L_7636)
.L_7636:
        /*0050*/ 	.word	0x00000000
        /*0054*/ 	.short	0x0003
        /*0056*/ 	.short	0x0028
        /*0058*/ 	.byte	0x00, 0xf0, 0x05, 0x00


	//----- nvinfo : EIATTR_KPARAM_INFO
	.align		4
.L_7637:
        /*005c*/ 	.byte	0x04, 0x17
        /*005e*/ 	.short	(.L_7639 - .L_7638)
.L_7638:
        /*0060*/ 	.word	0x00000000
        /*0064*/ 	.short	0x0002
        /*0066*/ 	.short	0x0018
        /*0068*/ 	.byte	0x00, 0xf0, 0x41, 0x00


	//----- nvinfo : EIATTR_KPARAM_INFO
	.align		4
.L_7639:
        /*006c*/ 	.byte	0x04, 0x17
        /*006e*/ 	.short	(.L_7641 - .L_7640)
.L_7640:
        /*0070*/ 	.word	0x00000000
        /*0074*/ 	.short	0x0001
        /*0076*/ 	.short	0x0008
        /*0078*/ 	.byte	0x00, 0xf0, 0x41, 0x00


	//----- nvinfo : EIATTR_KPARAM_INFO
	.align		4
.L_7641:
        /*007c*/ 	.byte	0x04, 0x17
        /*007e*/ 	.short	(.L_7643 - .L_7642)
.L_7642:
        /*0080*/ 	.word	0x00000000
        /*0084*/ 	.short	0x0000
        /*0086*/ 	.short	0x0000
        /*0088*/ 	.byte	0x00, 0xf0, 0x11, 0x00


	//----- nvinfo : EIATTR_MAXREG_COUNT
	.align		4
.L_7643:
        /*008c*/ 	.byte	0x03, 0x1b
        /*008e*/ 	.short	0x00ff


	//----- nvinfo : EIATTR_MERCURY_ISA_VERSION
	.align		4
        /*0090*/ 	.byte	0x03, 0x5f
        /*0092*/ 	.short	0x0000


	//----- nvinfo : EIATTR_EXIT_INSTR_OFFSETS
	.align		4
        /*0094*/ 	.byte	0x04, 0x1c
        /*0096*/ 	.short	(.L_7645 - .L_7644)


	//   ....[0]....
.L_7644:
        /*0098*/ 	.word	0x0000b370


	//   ....[1]....
        /*009c*/ 	.word	0x0000b3d0


	//----- nvinfo : EIATTR_MAX_THREADS
	.align		4
.L_7645:
        /*00a0*/ 	.byte	0x04, 0x05
        /*00a2*/ 	.short	(.L_7647 - .L_7646)
.L_7646:
        /*00a4*/ 	.word	0x00000080
        /*00a8*/ 	.word	0x00000001
        /*00ac*/ 	.word	0x00000001


	//----- nvinfo : EIATTR_CRS_STACK_SIZE
	.align		4
.L_7647:
        /*00b0*/ 	.byte	0x04, 0x1e
        /*00b2*/ 	.short	(.L_7649 - .L_7648)
.L_7648:
        /*00b4*/ 	.word	0x00000000
.L_7649:


//--------------------- .nv.info._ZN2at6native29vectorized_elementwise_kernelILi2EZZZNS0_50_GLOBAL__N__2680c7bb_12_PowKernel_cu_b2145a98_318424pow_tensor_scalar_kernelERNS_18TensorIteratorBaseERKN3c106ScalarEENKUlvE_clEvENKUlvE0_clEvEUlNS5_7complexIfEEE0_St5arrayIPcLm2EEEEviT0_T1_ --------------------------
	.section	.nv.info._ZN2at6native29vectorized_elementwise_kernelILi2EZZZNS0_50_GLOBAL__N__2680c7bb_12_PowKernel_cu_b2145a98_318424pow_tensor_scalar_kernelERNS_18TensorIteratorBaseERKN3c106ScalarEENKUlvE_clEvENKUlvE0_clEvEUlNS5_7complexIfEEE0_St5arrayIPcLm2EEEEviT0_T1_,"",@"SHT_CUDA_INFO"
	.sectionflags	@""
	.align	4


	//----- nvinfo : EIATTR_CUDA_API_VERSION
	.align		4
        /*0000*/ 	.byte	0x04, 0x37
        /*0002*/ 	.short	(.L_7651 - .L_7650)
.L_7650:
        /*0004*/ 	.word	0x00000082


	//----- nvinfo : EIATTR_SW2861232_WAR
	.align		4
.L_7651:
        /*0008*/ 	.byte	0x01, 0x35
	.zero		2


	//----- nvinfo : EIATTR_PARAM_CBANK
	.align		4
        /*000c*/ 	.byte	0x04, 0x0a
        /*000e*/ 	.short	(.L_7653 - .L_7652)
	.align		4
.L_7652:
        /*0010*/ 	.word	index@(.nv.constant0._ZN2at6native29vectorized_elementwise_kernelILi2EZZZNS0_50_GLOBAL__N__2680c7bb_12_PowKernel_cu_b2145a98_318424pow_tensor_scalar_kernelERNS_18TensorIteratorBaseERKN3c106ScalarEENKUlvE_clEvENKUlvE0_clEvEUlNS5_7complexIfEEE0_St5arrayIPcLm2EEEEviT0_T1_)
        /*0014*/ 	.short	0x0160
        /*0016*/ 	.short	0x0028


	//----- nvinfo : EIATTR_CBANK_PARAM_SIZE
	.align		4
.L_7653:
        /*0018*/ 	.byte	0x03, 0x19
        /*001a*/ 	.short	0x0028


	//----- nvinfo : EIATTR_KPARAM_INFO
	.align		4
        /*001c*/ 	.byte	0x04, 0x17
        /*001e*/ 	.short	(.L_7655 - .L_7654)
.L_7654:
        /*0020*/ 	.word	0x00000000
        /*0024*/ 	.short	0x0002
        /*0026*/ 	.short	0x0018
        /*0028*/ 	.byte	0x00, 0xf0, 0x41, 0x00


	//----- nvinfo : EIATTR_KPARAM_INFO
	.align		4
.L_7655:
        /*002c*/ 	.byte	0x04, 0x17
        /*002e*/ 	.short	(.L_7657 - .L_7656)
.L_7656:
        /*0030*/ 	.word	0x00000000
        /*0034*/ 	.short	0x0001
        /*0036*/ 	.short	0x0008
        /*0038*/ 	.byte	0x00, 0xf0, 0x41, 0x00


	//----- nvinfo : EIATTR_KPARAM_INFO
	.align		4
.L_7657:
        /*003c*/ 	.byte	0x04, 0x17
        /*003e*/ 	.short	(.L_7659 - .L_7658)
.L_7658:
        /*0040*/ 	.word	0x00000000
        /*0044*/ 	.short	0x0000
        /*0046*/ 	.short	0x0000
        /*0048*/ 	.byte	0x00, 0xf0, 0x11, 0x00


	//----- nvinfo : EIATTR_MAXREG_COUNT
	.align		4
.L_7659:
        /*004c*/ 	.byte	0x03, 0x1b
        /*004e*/ 	.short	0x00ff


	//----- nvinfo : EIATTR_MERCURY_ISA_VERSION
	.align		4
        /*0050*/ 	.byte	0x03, 0x5f
        /*0052*/ 	.short	0x0000


	//----- nvinfo : EIATTR_EXIT_INSTR_OFFSETS
	.align		4
        /*0054*/ 	.byte	0x04, 0x1c
        /*0056*/ 	.short	(.L_7661 - .L_7660)


	//   ....[0]....
.L_7660:
        /*0058*/ 	.word	0x000160e0


	//   ....[1]....
        /*005c*/ 	.word	0x0002cab0


	//   ....[2]....
        /*0060*/ 	.word	0x0002cb00


	//----- nvinfo : EIATTR_MAX_THREADS
	.align		4
.L_7661:
        /*0064*/ 	.byte	0x04, 0x05
        /*0066*/ 	.short	(.L_7663 - .L_7662)
.L_7662:
        /*0068*/ 	.word	0x00000080
        /*006c*/ 	.word	0x00000001
        /*0070*/ 	.word	0x00000001


	//----- nvinfo : EIATTR_CRS_STACK_SIZE
	.align		4
.L_7663:
        /*0074*/ 	.byte	0x04, 0x1e
        /*0076*/ 	.short	(.L_7665 - .L_7664)
.L_7664:
        /*0078*/ 	.word	0x00000000
.L_7665:


//--------------------- .nv.info._ZN2at6native29vectorized_elementwise_kernelILi4EZZZNS0_50_GLOBAL__N__2680c7bb_12_PowKernel_cu_b2145a98_318424pow_tensor_scalar_kernelERNS_18TensorIteratorBaseERKN3c106ScalarEENKUlvE_clEvENKUlvE0_clEvEUlNS5_7complexIfEEE0_St5arrayIPcLm2EEEEviT0_T1_ --------------------------
	.section	.nv.info._ZN2at6native29vectorized_elementwise_kernelILi4EZZZNS0_50_GLOBAL__N__2680c7bb_12_PowKernel_cu_b2145a98_318424pow_tensor_scalar_kernelERNS_18TensorIteratorBaseERKN3c106ScalarEENKUlvE_clEvENKUlvE0_clEvEUlNS5_7complexIfEEE0_St5arrayIPcLm2EEEEviT0_T1_,"",@"SHT_CUDA_INFO"
	.sectionflags	@""
	.align	4


	//----- nvinfo : EIATTR_CUDA_API_VERSION
	.align		4
        /*0000*/ 	.byte	0x04, 0x37
        /*0002*/ 	.short	(.L_7667 - .L_7666)
.L_7666:
        /*0004*/ 	.word	0x00000082


	//----- nvinfo : EIATTR_SW2861232_WAR
	.align		4
.L_7667:
        /*0008*/ 	.byte	0x01, 0x35
	.zero		2


	//----- nvinfo : EIATTR_PARAM_CBANK
	.align		4
        /*000c*/ 	.byte	0x04, 0x0a
        /*000e*/ 	.short	(.L_7669 - .L_7668)
	.align		4
.L_7668:
        /*0010*/ 	.word	index@(.nv.constant0._ZN2at6native29vectorized_elementwise_kernelILi4EZZZNS0_50_GLOBAL__N__2680c7bb_12_PowKernel_cu_b2145a98_318424pow_tensor_scalar_kernelERNS_18TensorIteratorBaseERKN3c106ScalarEENKUlvE_clEvENKUlvE0_clEvEUlNS5_7complexIfEEE0_St5arrayIPcLm2EEEEviT0_T1_)
        /*0014*/ 	.short	0x0160
        /*0016*/ 	.short	0x0028


	//----- nvinfo : EIATTR_CBANK_PARAM_SIZE
	.align		4
.L_7669:
        /*0018*/ 	.byte	0x03, 0x19
        /*001a*/ 	.short	0x0028


	//----- nvinfo : EIATTR_KPARAM_INFO
	.align		4
        /*001c*/ 	.byte	0x04, 0x17
        /*001e*/ 	.short	(.L_7671 - .L_7670)
.L_7670:
        /*0020*/ 	.word	0x00000000
        /*0024*/ 	.short	0x0002
        /*0026*/ 	.short	0x0018
        /*0028*/ 	.byte	0x00, 0xf0, 0x41, 0x00


	//----- nvinfo : EIATTR_KPARAM_INFO
	.align		4
.L_7671:
        /*002c*/ 	.byte	0x04, 0x17
        /*002e*/ 	.short	(.L_7673 - .L_7672)
.L_7672:
        /*0030*/ 	.word	0x00000000
        /*0034*/ 	.short	0x0001
        /*0036*/ 	.short	0x0008
        /*0038*/ 	.byte	0x00, 0xf0, 0x41, 0x00


	//----- nvinfo : EIATTR_KPARAM_INFO
	.align		4
.L_7673:
        /*003c*/ 	.byte	0x04, 0x17
        /*003e*/ 	.short	(.L_7675 - .L_7674)
.L_7674:
        /*0040*/ 	.word	0x00000000
        /*0044*/ 	.short	0x0000
        /*0046*/ 	.short	0x0000
        /*0048*/ 	.byte	0x00, 0xf0, 0x11, 0x00


	//----- nvinfo : EIATTR_MAXREG_COUNT
	.align		4
.L_7675:
        /*004c*/ 	.byte	0x03, 0x1b
        /*004e*/ 	.short	0x00ff


	//----- nvinfo : EIATTR_MERCURY_ISA_VERSION
	.align		4
        /*0050*/ 	.byte	0x03, 0x5f
        /*0052*/ 	.short	0x0000


	//----- nvinfo : EIATTR_EXIT_INSTR_OFFSETS
	.align		4
        /*0054*/ 	.byte	0x04, 0x1c
        /*0056*/ 	.short	(.L_7677 - .L_7676)


	//   ....[0]....
.L_7676:
        /*0058*/ 	.word	0x000160e0


	//   ....[1]....
        /*005c*/ 	.word	0x0002cab0


	//   ....[2]....
        /*0060*/ 	.word	0x0002cb00


	//----- nvinfo : EIATTR_MAX_THREADS
	.align		4
.L_7677:
        /*0064*/ 	.byte	0x04, 0x05
        /*0066*/ 	.short	(.L_7679 - .L_7678)
.L_7678:
        /*0068*/ 	.word	0x00000080
        /*006c*/ 	.word	0x00000001
        /*0070*/ 	.word	0x00000001


	//----- nvinfo : EIATTR_CRS_STACK_SIZE
	.align		4
.L_7679:
        /*0074*/ 	.byte	0x04, 0x1e
        /*0076*/ 	.short	(.L_7681 - .L_7680)
.L_7680:
        /*0078*/ 	.word	0x00000000
.L_7681:


//--------------------- .nv.info._ZN2at6native29vectorized_elementwise_kernelILi8EZZZNS0_50_GLOBAL__N__2680c7bb_12_PowKernel_cu_b2145a98_318424pow_tensor_scalar_kernelERNS_18TensorIteratorBaseERKN3c106ScalarEENKUlvE_clEvENKUlvE0_clEvEUlNS5_7complexIfEEE0_St5arrayIPcLm2EEEEviT0_T1_ --------------------------
	.section	.nv.info._ZN2at6native29vectorized_elementwise_kernelILi8EZZZNS0_50_GLOBAL__N__2680c7bb_12_PowKernel_cu_b2145a98_318424pow_tensor_scalar_kernelERNS_18TensorIteratorBaseERKN3c106ScalarEENKUlvE_clEvENKUlvE0_clEvEUlNS5_7complexIfEEE0_St5arrayIPcLm2EEEEviT0_T1_,"",@"SHT_CUDA_INFO"
	.sectionflags	@""
	.align	4


	//----- nvinfo : EIATTR_CUDA_API_VERSION
	.align		4
        /*0000*/ 	.byte	0x04, 0x37
        /*0002*/ 	.short	(.L_7683 - .L_7682)
.L_7682:
        /*0004*/ 	.word	0x00000082


	//----- nvinfo : EIATTR_SW2861232_WAR
	.align		4
.L_7683:
        /*0008*/ 	.byte	0x01, 0x35
	.zero		2


	//----- nvinfo : EIATTR_PARAM_CBANK
	.align		4
        /*000c*/ 	.byte	0x04, 0x0a
        /*000e*/ 	.short	(.L_7685 - .L_7684)
	.align		4
.L_7684:
        /*0010*/ 	.word	index@(.nv.constant0._ZN2at6native29vectorized_elementwise_kernelILi8EZZZNS0_50_GLOBAL__N__2680c7bb_12_PowKernel_cu_b2145a98_318424pow_tensor_scalar_kernelERNS_18TensorIteratorBaseERKN3c106ScalarEENKUlvE_clEvENKUlvE0_clEvEUlNS5_7complexIfEEE0_St5arrayIPcLm2EEEEviT0_T1_)
        /*0014*/ 	.short	0x0160
        /*0016*/ 	.short	0x0028


	//----- nvinfo : EIATTR_CBANK_PARAM_SIZE
	.align		4
.L_7685:
        /*0018*/ 	.byte	0x03, 0x19
        /*001a*/ 	.short	0x0028


	//----- nvinfo : EIATTR_KPARAM_INFO
	.align		4
        /*001c*/ 	.byte	0x04, 0x17
        /*001e*/ 	.short	(.L_7687 - .L_7686)
.L_7686:
        /*0020*/ 	.word	0x00000000
        /*0024*/ 	.short	0x0002
        /*0026*/ 	.short	0x0018
        /*0028*/ 	.byte	0x00, 0xf0, 0x41, 0x00


	//----- nvinfo : EIATTR_KPARAM_INFO
	.align		4
.L_7687:
        /*002c*/ 	.byte	0x04, 0x17
        /*002e*/ 	.short	(.L_7689 - .L_7688)
.L_7688:
        /*0030*/ 	.word	0x00000000
        /*0034*/ 	.short	0x0001
        /*0036*/ 	.short	0x0008
        /*0038*/ 	.byte	0x00, 0xf0, 0x41, 0x00


	//----- nvinfo : EIATTR_KPARAM_INFO
	.align		4
.L_7689:
        /*003c*/ 	.byte	0x04, 0x17
        /*003e*/ 	.short	(.L_7691 - .L_7690)
.L_7690:
        /*0040*/ 	.word	0x00000000
        /*0044*/ 	.short	0x0000
        /*0046*/ 	.short	0x0000
        /*0048*/ 	.byte	0x00, 0xf0, 0x11, 0x00


	//----- nvinfo : EIATTR_MAXREG_COUNT
	.align		4
.L_7691:
        /*004c*/ 	.byte	0x03, 0x1b
        /*004e*/ 	.short	0x00ff


	//----- nvinfo : EIATTR_MERCURY_ISA_VERSION
	.align		4
        /*0050*/ 	.byte	0x03, 0x5f
        /*0052*/ 	.short	0x0000


	//----- nvinfo : EIATTR_EXIT_INSTR_OFFSETS
	.align		4
        /*0054*/ 	.byte	0x04, 0x1c
        /*0056*/ 	.short	(.L_7693 - .L_7692)


	//   ....[0]....
.L_7692:
        /*0058*/ 	.word	0x00000010


	//----- nvinfo : EIATTR_MAX_THREADS
	.align		4
.L_7693:
        /*005c*/ 	.byte	0x04, 0x05
        /*005e*/ 	.short	(.L_7695 - .L_7694)
.L_7694:
        /*0060*/ 	.word	0x00000080
        /*0064*/ 	.word	0x00000001
        /*0068*/ 	.word	0x00000001
.L_7695:


//--------------------- .nv.info._ZN2at6native18elementwise_kernelILi128ELi4EZNS0_15gpu_kernel_implIZZZNS0_50_GLOBAL__N__2680c7bb_12_PowKernel_cu_b2145a98_318424pow_tensor_scalar_kernelERNS_18TensorIteratorBaseERKN3c106ScalarEENKUlvE_clEvENKUlvE0_clEvEUlNS6_7complexIfEEE_EEvS5_RKT_EUliE_EEviT1_ --------------------------
	.section	.nv.info._ZN2at6native18elementwise_kernelILi128ELi4EZNS0_15gpu_kernel_implIZZZNS0_50_GLOBAL__N__2680c7bb_12_PowKernel_cu_b2145a98_318424pow_tensor_scalar_kernelERNS_18TensorIteratorBaseERKN3c106ScalarEENKUlvE_clEvENKUlvE0_clEvEUlNS6_7complexIfEEE_EEvS5_RKT_EUliE_EEviT1_,"",@"SHT_CUDA_INFO"
	.sectionflags	@""
	.align	4


	//----- nvinfo : EIATTR_CUDA_API_VERSION
	.align		4
        /*0000*/ 	.byte	0x04, 0x37
        /*0002*/ 	.short	(.L_7697 - .L_7696)
.L_7696:
        /*0004*/ 	.word	0x00000082


	//----- nvinfo : EIATTR_SW2861232_WAR
	.align		4
.L_7697:
        /*0008*/ 	.byte	0x01, 0x35
	.zero		2


	//----- nvinfo : EIATTR_PARAM_CBANK
	.align		4
        /*000c*/ 	.byte	0x04, 0x0a
        /*000e*/ 	.short	(.L_7699 - .L_7698)
	.align		4
.L_7698:
        /*0010*/ 	.word	index@(.nv.constant0._ZN2at6native18elementwise_kernelILi128ELi4EZNS0_15gpu_kernel_implIZZZNS0_50_GLOBAL__N__2680c7bb_12_PowKernel_cu_b2145a98_318424pow_tensor_scalar_kernelERNS_18TensorIteratorBaseERKN3c106ScalarEENKUlvE_clEvENKUlvE0_clEvEUlNS6_7complexIfEEE_EEvS5_RKT_EUliE_EEviT1_)
        /*0014*/ 	.short	0x0160
        /*0016*/ 	.short	0x0228


	//----- nvinfo : EIATTR_CBANK_PARAM_SIZE
	.align		4
.L_7699:
        /*0018*/ 	.byte	0x03, 0x19
        /*001a*/ 	.short	0x0228


	//----- nvinfo : EIATTR_KPARAM_INFO
	.align		4
        /*001c*/ 	.byte	0x04, 0x17
        /*001e*/ 	.short	(.L_7701 - .L_7700)
.L_7700:
        /*0020*/ 	.word	0x00000000
        /*0024*/ 	.short	0x0001
        /*0026*/ 	.short	0x0008
        /*0028*/ 	.byte	0x00, 0xf0, 0x81, 0x08


	//----- nvinfo : EIATTR_KPARAM_INFO
	.align		4
.L_7701:
        /*002c*/ 	.byte	0x04, 0x17
        /*002e*/ 	.short	(.L_7703 - .L_7702)
.L_7702:
        /*0030*/ 	.word	0x00000000
        /*0034*/ 	.short	0x0000
        /*0036*/ 	.short	0x0000
        /*0038*/ 	.byte	0x00, 0xf0, 0x11, 0x00


	//----- nvinfo : EIATTR_MAXREG_COUNT
	.align		4
.L_7703:
        /*003c*/ 	.byte	0x03, 0x1b
        /*003e*/ 	.short	0x0080


	//----- nvinfo : EIATTR_EXTERNS
	.align		4
        /*0040*/ 	.byte	0x04, 0x0f
        /*0042*/ 	.short	(.L_7705 - .L_7704)


	//   ....[0]....
	.align		4
.L_7704:
        /*0044*/ 	.word	index@(__assertfail)


	//----- nvinfo : EIATTR_MERCURY_ISA_VERSION
	.align		4
.L_7705:
        /*0048*/ 	.byte	0x03, 0x5f
        /*004a*/ 	.short	0x0000


	//----- nvinfo : EIATTR_SYSCALL_OFFSETS
	.align		4
        /*004c*/ 	.byte	0x04, 0x46
        /*004e*/ 	.short	(.L_7707 - .L_7706)


	//   ....[0]....
.L_7706:
        /*0050*/ 	.word	0x00001d90


	//   ....[1]....
        /*0054*/ 	.word	0x00002c80


	//   ....[2]....
        /*0058*/ 	.word	0x00004a60


	//   ....[3]....
        /*005c*/ 	.word	0x00005950


	//   ....[4]....
        /*0060*/ 	.word	0x00007700


	//   ....[5]....
        /*0064*/ 	.word	0x000085f0


	//   ....[6]....
        /*0068*/ 	.word	0x0000a3b0


	//   ....[7]....
        /*006c*/ 	.word	0x0000b2a0


	//----- nvinfo : EIATTR_EXIT_INSTR_OFFSETS
	.align		4
.L_7707:
        /*0070*/ 	.byte	0x04, 0x1c
        /*0072*/ 	.short	(.L_7709 - .L_7708)


	//   ....[0]....
.L_7708:
        /*0074*/ 	.word	0x00008690


	//   ....[1]....
        /*0078*/ 	.word	0x0000a580


	//   ....[2]....
        /*007c*/ 	.word	0x0000a5c0


	//   ....[3]....
        /*0080*/ 	.word	0x0000a650


	//   ....[4]....
        /*0084*/ 	.word	0x0000a680


	//   ....[5]....
        /*0088*/ 	.word	0x0000a6b0


	//   ....[6]....
        /*008c*/ 	.word	0x0000a730


	//   ....[7]....
        /*0090*/ 	.word	0x0000a760


	//   ....[8]....
        /*0094*/ 	.word	0x0000a7e0


	//   ....[9]....
        /*0098*/ 	.word	0x0000a810


	//   ....[10]....
        /*009c*/ 	.word	0x0000a850


	//   ....[11]....
        /*00a0*/ 	.word	0x0000a930


	//   ....[12]....
        /*00a4*/ 	.word	0x0000a990


	//   ....[13]....
        /*00a8*/ 	.word	0x0000ab10


	//   ....[14]....
        /*00ac*/ 	.word	0x0000ac60


	//   ....[15]....
        /*00b0*/ 	.word	0x0000ac90


	//   ....[16]....
        /*00b4*/ 	.word	0x0000ad40


	//   ....[17]....
        /*00b8*/ 	.word	0x0000aeb0


	//   ....[18]....
        /*00bc*/ 	.word	0x0000b020


	//   ....[19]....
        /*00c0*/ 	.word	0x0000b170


	//   ....[20]....
        /*00c4*/ 	.word	0x0000b2b0


	//   ....[21]....
        /*00c8*/ 	.word	0x0000b2e0


	//   ....[22]....
        /*00cc*/ 	.word	0x0000b310


	//----- nvinfo : EIATTR_MAX_THREADS
	.align		4
.L_7709:
        /*00d0*/ 	.byte	0x04, 0x05
        /*00d2*/ 	.short	(.L_7711 - .L_7710)
.L_7710:
        /*00d4*/ 	.word	0x00000080
        /*00d8*/ 	.word	0x00000001
        /*00dc*/ 	.word	0x00000001


	//----- nvinfo : EIATTR_CRS_STACK_SIZE
	.align		4
.L_7711:
        /*00e0*/ 	.byte	0x04, 0x1e
        /*00e2*/ 	.short	(.L_7713 - .L_7712)
.L_7712:
        /*00e4*/ 	.word	0x00000000
.L_7713:


//--------------------- .nv.info._ZN2at6native27unrolled_elementwise_kernelIZZZNS0_50_GLOBAL__N__2680c7bb_12_PowKernel_cu_b2145a98_318424pow_tensor_scalar_kernelERNS_18TensorIteratorBaseERKN3c106ScalarEENKUlvE_clEvENKUlvE0_clEvEUlNS5_7complexIfEEE_St5arrayIPcLm2EELi4E23TrivialOffsetCalculatorILi1EjESI_NS0_6memory12LoadWithCastILi1EEENSJ_13StoreWithCastILi1EEEEEviT_T0_T2_T3_T4_T5_ --------------------------
	.section	.nv.info._ZN2at6native27unrolled_elementwise_kernelIZZZNS0_50_GLOBAL__N__2680c7bb_12_PowKernel_cu_b2145a98_318424pow_tensor_scalar_kernelERNS_18TensorIteratorBaseERKN3c106ScalarEENKUlvE_clEvENKUlvE0_clEvEUlNS5_7complexIfEEE_St5arrayIPcLm2EELi4E23TrivialOffsetCalculatorILi1EjESI_NS0_6memory12LoadWithCastILi1EEENSJ_13StoreWithCastILi1EEEEEviT_T0_T2_T3_T4_T5_,"",@"SHT_CUDA_INFO"
	.sectionflags	@""
	.align	4


	//----- nvinfo : EIATTR_CUDA_API_VERSION
	.align		4
        /*0000*/ 	.byte	0x04, 0x37
        /*0002*/ 	.short	(.L_7715 - .L_7714)
.L_7714:
        /*0004*/ 	.word	0x00000082


	//----- nvinfo : EIATTR_SW2861232_WAR
	.align		4
.L_7715:
        /*0008*/ 	.byte	0x01, 0x35
	.zero		2


	//----- nvinfo : EIATTR_PARAM_CBANK
	.align		4
        /*000c*/ 	.byte	0x04, 0x0a
        /*000e*/ 	.short	(.L_7717 - .L_7716)
	.align		4
.L_7716:
        /*0010*/ 	.word	index@(.nv.constant0._ZN2at6native27unrolled_elementwise_kernelIZZZNS0_50_GLOBAL__N__2680c7bb_12_PowKernel_cu_b2145a98_318424pow_tensor_scalar_kernelERNS_18TensorIteratorBaseERKN3c106ScalarEENKUlvE_clEvENKUlvE0_clEvEUlNS5_7complexIfEEE_St5arrayIPcLm2EELi4E23TrivialOffsetCalculatorILi1EjESI_NS0_6memory12LoadWithCastILi1EEENSJ_13StoreWithCastILi1EEEEEviT_T0_T2_T3_T4_T5_)
        /*0014*/ 	.short	0x0160
        /*0016*/ 	.short	0x0034


	//----- nvinfo : EIATTR_CBANK_PARAM_SIZE
	.align		4
.L_7717:
        /*0018*/ 	.byte	0x03, 0x19
        /*001a*/ 	.short	0x0034


	//----- nvinfo : EIATTR_KPARAM_INFO
	.align		4
        /*001c*/ 	.byte	0x04, 0x17
        /*001e*/ 	.short	(.L_7719 - .L_7718)
.L_7718:
        /*0020*/ 	.word	0x00000000
        /*0024*/ 	.short	0x0006
        /*0026*/ 	.short	0x002c
        /*0028*/ 	.byte	0x00, 0xf0, 0x21, 0x00


	//----- nvinfo : EIATTR_KPARAM_INFO
	.align		4
.L_7719:
        /*002c*/ 	.byte	0x04, 0x17
        /*002e*/ 	.short	(.L_7721 - .L_7720)
.L_7720:
        /*0030*/ 	.word	0x00000000
        /*0034*/ 	.short	0x0005
        /*0036*/ 	.short	0x0024
        /*0038*/ 	.byte	0x00, 0xf0, 0x21, 0x00


	//----- nvinfo : EIATTR_KPARAM_INFO
	.align		4
.L_7721:
        /*003c*/ 	.byte	0x04, 0x17
        /*003e*/ 	.short	(.L_7723 - .L_7722)
.L_7722:
        /*0040*/ 	.word	0x00000000
        /*0044*/ 	.short	0x0004
        /*0046*/ 	.short	0x0021
        /*0048*/ 	.byte	0x00, 0xf0, 0x05, 0x00


	//----- nvinfo : EIATTR_KPARAM_INFO
	.align		4
.L_7723:
        /*004c*/ 	.byte	0x04, 0x17
        /*004e*/ 	.short	(.L_7725 - .L_7724)
.L_7724:
        /*0050*/ 	.word	0x00000000
        /*0054*/ 	.short	0x0003
        /*0056*/ 	.short	0x0020
        /*0058*/ 	.byte	0x00, 0xf0, 0x05, 0x00


	//----- nvinfo : EIATTR_KPARAM_INFO
	.align		4
.L_7725:
        /*005c*/ 	.byte	0x04, 0x17
        /*005e*/ 	.short	(.L_7727 - .L_7726)
.L_7726:
        /*0060*/ 	.word	0x00000000
        /*0064*/ 	.short	0x0002
        /*0066*/ 	.short	0x0010
        /*0068*/ 	.byte	0x00, 0xf0, 0x41, 0x00


	//----- nvinfo : EIATTR_KPARAM_INFO
	.align		4
.L_7727:
        /*006c*/ 	.byte	0x04, 0x17
        /*006e*/ 	.short	(.L_7729 - .L_7728)
.L_7728:
        /*0070*/ 	.word	0x00000000
        /*0074*/ 	.short	0x0001
        /*0076*/ 	.short	0x0008
        /*0078*/ 	.byte	0x00, 0xf0, 0x21, 0x00


	//----- nvinfo : EIATTR_KPARAM_INFO
	.align		4
.L_7729:
        /*007c*/ 	.byte	0x04, 0x17
        /*007e*/ 	.short	(.L_7731 - .L_7730)
.L_7730:
        /*0080*/ 	.word	0x00000000
        /*0084*/ 	.short	0x0000
        /*0086*/ 	.short	0x0000
        /*0088*/ 	.byte	0x00, 0xf0, 0x11, 0x00


	//----- nvinfo : EIATTR_MAXREG_COUNT
	.align		4
.L_7731:
        /*008c*/ 	.byte	0x03, 0x1b
        /*008e*/ 	.short	0x00ff


	//----- nvinfo : EIATTR_EXTERNS
	.align		4
        /*0090*/ 	.byte	0x04, 0x0f
        /*0092*/ 	.short	(.L_7733 - .L_7732)


	//   ....[0]....
	.align		4
.L_7732:
        /*0094*/ 	.word	index@(__assertfail)


	//----- nvinfo : EIATTR_MERCURY_ISA_VERSION
	.align		4
.L_7733:
        /*0098*/ 	.byte	0x03, 0x5f
        /*009a*/ 	.short	0x0000


	//----- nvinfo : EIATTR_SYSCALL_OFFSETS
	.align		4
        /*009c*/ 	.byte	0x04, 0x46
        /*009e*/ 	.short	(.L_7735 - .L_7734)


	//   ....[0]....
.L_7734:
        /*00a0*/ 	.word	0x00000f90


	//   ....[1]....
        /*00a4*/ 	.word	0x00001f80


	//   ....[2]....
        /*00a8*/ 	.word	0x00002f70


	//   ....[3]....
        /*00ac*/ 	.word	0x00003f30


	//   ....[4]....
        /*00b0*/ 	.word	0x00005190


	//   ....[5]....
        /*00b4*/ 	.word	0x000060b0


	//   ....[6]....
        /*00b8*/ 	.word	0x00006f90


	//   ....[7]....
        /*00bc*/ 	.word	0x00007e70


	//----- nvinfo : EIATTR_EXIT_INSTR_OFFSETS
	.align		4
.L_7735:
        /*00c0*/ 	.byte	0x04, 0x1c
        /*00c2*/ 	.short	(.L_7737 - .L_7736)


	//   ....[0]....
.L_7736:
        /*00c4*/ 	.word	0x00007030


	//   ....[1]....
        /*00c8*/ 	.word	0x00007150


	//   ....[2]....
        /*00cc*/ 	.word	0x00007190


	//   ....[3]....
        /*00d0*/ 	.word	0x00007220


	//   ....[4]....
        /*00d4*/ 	.word	0x00007250


	//   ....[5]....
        /*00d8*/ 	.word	0x00007280


	//   ....[6]....
        /*00dc*/ 	.word	0x00007300


	//   ....[7]....
        /*00e0*/ 	.word	0x00007330


	//   ....[8]....
        /*00e4*/ 	.word	0x000073b0


	//   ....[9]....
        /*00e8*/ 	.word	0x000073e0


	//   ....[10]....
        /*00ec*/ 	.word	0x00007420


	//   ....[11]....
        /*00f0*/ 	.word	0x00007500


	//   ....[12]....
        /*00f4*/ 	.word	0x00007560


	//   ....[13]....
        /*00f8*/ 	.word	0x000076e0


	//   ....[14]....
        /*00fc*/ 	.word	0x00007830


	//   ....[15]....
        /*0100*/ 	.word	0x00007860


	//   ....[16]....
        /*0104*/ 	.word	0x00007910


	//   ....[17]....
        /*0108*/ 	.word	0x00007a80


	//   ....[18]....
        /*010c*/ 	.word	0x00007bf0


	//   ....[19]....
        /*0110*/ 	.word	0x00007d40


	//   ....[20]....
        /*0114*/ 	.word	0x00007e80


	//   ....[21]....
        /*0118*/ 	.word	0x00007eb0


	//   ....[22]....
        /*011c*/ 	.word	0x00007ee0


	//----- nvinfo : EIATTR_MAX_THREADS
	.align		4
.L_7737:
        /*0120*/ 	.byte	0x04, 0x05
        /*0122*/ 	.short	(.L_7739 - .L_7738)
.L_7738:
        /*0124*/ 	.word	0x00000080
        /*0128*/ 	.word	0x00000001
        /*012c*/ 	.word	0x00000001


	//----- nvinfo : EIATTR_CRS_STACK_SIZE
	.align		4
.L_7739:
        /*0130*/ 	.byte	0x04, 0x1e
        /*0132*/ 	.short	(.L_7741 - .L_7740)
.L_7740:
        /*0134*/ 	.word	0x00000000
.L_7741:


//--------------------- .nv.info._ZN2at6native18elementwise_kernelILi128ELi2EZNS0_22gpu_kernel_impl_nocastIZZZNS0_50_GLOBAL__N__2680c7bb_12_PowKernel_cu_b2145a98_318424pow_tensor_scalar_kernelERNS_18TensorIteratorBaseERKN3c106ScalarEENKUlvE_clEvENKUlvE0_clEvEUlNS6_7complexIfEEE_EEvS5_RKT_EUliE_EEviT1_ --------------------------
	.section	.nv.info._ZN2at6native18elementwise_kernelILi128ELi2EZNS0_22gpu_kernel_impl_nocastIZZZNS0_50_GLOBAL__N__2680c7bb_12_PowKernel_cu_b2145a98_318424pow_tensor_scalar_kernelERNS_18TensorIteratorBaseERKN3c106ScalarEENKUlvE_clEvENKUlvE0_clEvEUlNS6_7complexIfEEE_EEvS5_RKT_EUliE_EEviT1_,"",@"SHT_CUDA_INFO"
	.sectionflags	@""
	.align	4


	//----- nvinfo : EIATTR_CUDA_API_VERSION
	.align		4
        /*0000*/ 	.byte	0x04, 0x37
        /*0002*/ 	.short	(.L_7743 - .L_7742)
.L_7742:
        /*0004*/ 	.word	0x00000082


	//----- nvinfo : EIATTR_SW2861232_WAR
	.align		4
.L_7743:
        /*0008*/ 	.byte	0x01, 0x35
	.zero		2


	//----- nvinfo : EIATTR_PARAM_CBANK
	.align		4
        /*000c*/ 	.byte	0x04, 0x0a
        /*000e*/ 	.short	(.L_7745 - .L_7744)
	.align		4
.L_7744:
        /*0010*/ 	.word	index@(.nv.constant0._ZN2at6native18elementwise_kernelILi128ELi2EZNS0_22gpu_kernel_impl_nocastIZZZNS0_50_GLOBAL__N__2680c7bb_12_PowKernel_cu_b2145a98_318424pow_tensor_scalar_kernelERNS_18TensorIteratorBaseERKN3c106ScalarEENKUlvE_clEvENKUlvE0_clEvEUlNS6_7complexIfEEE_EEvS5_RKT_EUliE_EEviT1_)
        /*0014*/ 	.short	0x0160
        /*0016*/ 	.short	0x0220


	//----- nvinfo : EIATTR_CBANK_PARAM_SIZE
	.align		4
.L_7745:
        /*0018*/ 	.byte	0x03, 0x19
        /*001a*/ 	.short	0x0220


	//----- nvinfo : EIATTR_KPARAM_INFO
	.align		4
        /*001c*/ 	.byte	0x04, 0x17
        /*001e*/ 	.short	(.L_7747 - .L_7746)
.L_7746:
        /*0020*/ 	.word	0x00000000
        /*0024*/ 	.short	0x0001
        /*0026*/ 	.short	0x0008
        /*0028*/ 	.byte	0x00, 0xf0, 0x61, 0x08


	//----- nvinfo : EIATTR_KPARAM_INFO
	.align		4
.L_7747:
        /*002c*/ 	.byte	0x04, 0x17
        /*002e*/ 	.short	(.L_7749 - .L_7748)
.L_7748:
        /*0030*/ 	.word	0x00000000
        /*0034*/ 	.short	0x0000
        /*0036*/ 	.short	0x0000
        /*0038*/ 	.byte	0x00, 0xf0, 0x11, 0x00


	//----- nvinfo : EIATTR_MAXREG_COUNT
	.align		4
.L_7749:
        /*003c*/ 	.byte	0x03, 0x1b
        /*003e*/ 	.short	0x0080


	//----- nvinfo : EIATTR_MERCURY_ISA_VERSION
	.align		4
        /*0040*/ 	.byte	0x03, 0x5f
        /*0042*/ 	.short	0x0000


	//----- nvinfo : EIATTR_EXIT_INSTR_OFFSETS
	.align		4
        /*0044*/ 	.byte	0x04, 0x1c
        /*0046*/ 	.short	(.L_7751 - .L_7750)


	//   ....[0]....
.L_7750:
        /*0048*/ 	.word	0x00000f90


	//   ....[1]....
        /*004c*/ 	.word	0x00001e80


	//----- nvinfo : EIATTR_MAX_THREADS
	.align		4
.L_7751:
        /*0050*/ 	.byte	0x04, 0x05
        /*0052*/ 	.short	(.L_7753 - .L_7752)
.L_7752:
        /*0054*/ 	.word	0x00000080
        /*0058*/ 	.word	0x00000001
        /*005c*/ 	.word	0x00000001


	//----- nvinfo : EIATTR_CRS_STACK_SIZE
	.align		4
.L_7753:
        /*0060*/ 	.byte	0x04, 0x1e
        /*0062*/ 	.short	(.L_7755 - .L_7754)
.L_7754:
        /*0064*/ 	.word	0x00000000
.L_7755:


//--------------------- .nv.info._ZN2at6native27unrolled_elementwise_kernelIZZZNS0_50_GLOBAL__N__2680c7bb_12_PowKernel_cu_b2145a98_318424pow_tensor_scalar_kernelERNS_18TensorIteratorBaseERKN3c106ScalarEENKUlvE_clEvENKUlvE0_clEvEUlNS5_7complexIfEEE_St5arrayIPcLm2EELi4E23TrivialOffsetCalculatorILi1EjESI_NS0_6memory15LoadWithoutCastENSJ_16StoreWithoutCastEEEviT_T0_T2_T3_T4_T5_ --------------------------
	.section	.nv.info._ZN2at6native27unrolled_elementwise_kernelIZZZNS0_50_GLOBAL__N__2680c7bb_12_PowKernel_cu_b2145a98_318424pow_tensor_scalar_kernelERNS_18TensorIteratorBaseERKN3c106ScalarEENKUlvE_clEvENKUlvE0_clEvEUlNS5_7complexIfEEE_St5arrayIPcLm2EELi4E23TrivialOffsetCalculatorILi1EjESI_NS0_6memory15LoadWithoutCastENSJ_16StoreWithoutCastEEEviT_T0_T2_T3_T4_T5_,"",@"SHT_CUDA_INFO"
	.sectionflags	@""
	.align	4


	//----- nvinfo : EIATTR_CUDA_API_VERSION
	.align		4
        /*0000*/ 	.byte	0x04, 0x37
        /*0002*/ 	.short	(.L_7757 - .L_7756)
.L_7756:
        /*0004*/ 	.word	0x00000082


	//----- nvinfo : EIATTR_SW2861232_WAR
	.align		4
.L_7757:
        /*0008*/ 	.byte	0x01, 0x35
	.zero		2


	//----- nvinfo : EIATTR_PARAM_CBANK
	.align		4
        /*000c*/ 	.byte	0x04, 0x0a
        /*000e*/ 	.short	(.L_7759 - .L_7758)
	.align		4
.L_7758:
        /*0010*/ 	.word	index@(.nv.constant0._ZN2at6native27unrolled_elementwise_kernelIZZZNS0_50_GLOBAL__N__2680c7bb_12_PowKernel_cu_b2145a98_318424pow_tensor_scalar_kernelERNS_18TensorIteratorBaseERKN3c106ScalarEENKUlvE_clEvENKUlvE0_clEvEUlNS5_7complexIfEEE_St5arrayIPcLm2EELi4E23TrivialOffsetCalculatorILi1EjESI_NS0_6memory15LoadWithoutCastENSJ_16StoreWithoutCastEEEviT_T0_T2_T3_T4_T5_)
        /*0014*/ 	.short	0x0160
        /*0016*/ 	.short	0x0024


	//----- nvinfo : EIATTR_CBANK_PARAM_SIZE
	.align		4
.L_7759:
        /*0018*/ 	.byte	0x03, 0x19
        /*001a*/ 	.short	0x0024


	//----- nvinfo : EIATTR_KPARAM_INFO
	.align		4
        /*001c*/ 	.byte	0x04, 0x17
        /*001e*/ 	.short	(.L_7761 - .L_7760)
.L_7760:
        /*0020*/ 	.word	0x00000000
        /*0024*/ 	.short	0x0006
        /*0026*/ 	.short	0x0023
        /*0028*/ 	.byte	0x00, 0xf0, 0x05, 0x00


	//----- nvinfo : EIATTR_KPARAM_INFO
	.align		4
.L_7761:
        /*002c*/ 	.byte	0x04, 0x17
        /*002e*/ 	.short	(.L_7763 - .L_7762)
.L_7762:
        /*0030*/ 	.word	0x00000000
        /*0034*/ 	.short	0x0005
        /*0036*/ 	.short	0x0022
        /*0038*/ 	.byte	0x00, 0xf0, 0x05, 0x00


	//----- nvinfo : EIATTR_KPARAM_INFO
	.align		4
.L_7763:
        /*003c*/ 	.byte	0x04, 0x17
        /*003e*/ 	.short	(.L_7765 - .L_7764)
.L_7764:
        /*0040*/ 	.word	0x00000000
        /*0044*/ 	.short	0x0004
        /*0046*/ 	.short	0x0021
        /*0048*/ 	.byte	0x00, 0xf0, 0x05, 0x00


	//----- nvinfo : EIATTR_KPARAM_INFO
	.align		4
.L_7765:
        /*004c*/ 	.byte	0x04, 0x17
        /*004e*/ 	.short	(.L_7767 - .L_7766)
.L_7766:
        /*0050*/ 	.word	0x00000000
        /*0054*/ 	.short	0x0003
        /*0056*/ 	.short	0x0020
        /*0058*/ 	.byte	0x00, 0xf0, 0x05, 0x00


	//----- nvinfo : EIATTR_KPARAM_INFO
	.align		4
.L_7767:
        /*005c*/ 	.byte	0x04, 0x17
        /*005e*/ 	.short	(.L_7769 - .L_7768)
.L_7768:
        /*0060*/ 	.word	0x00000000
        /*0064*/ 	.short	0x0002
        /*0066*/ 	.short	0x0010
        /*0068*/ 	.byte	0x00, 0xf0, 0x41, 0x00


	//----- nvinfo : EIATTR_KPARAM_INFO
	.align		4
.L_7769:
        /*006c*/ 	.byte	0x04, 0x17
        /*006e*/ 	.short	(.L_7771 - .L_7770)
.L_7770:
        /*0070*/ 	.word	0x00000000
        /*0074*/ 	.short	0x0001
        /*0076*/ 	.short	0x0008
        /*0078*/ 	.byte	0x00, 0xf0, 0x21, 0x00


	//----- nvinfo : EIATTR_KPARAM_INFO
	.align		4
.L_7771:
        /*007c*/ 	.byte	0x04, 0x17
        /*007e*/ 	.short	(.L_7773 - .L_7772)
.L_7772:
        /*0080*/ 	.word	0x00000000
        /*0084*/ 	.short	0x0000
        /*0086*/ 	.short	0x0000
        /*0088*/ 	.byte	0x00, 0xf0, 0x11, 0x00


	//----- nvinfo : EIATTR_MAXREG_COUNT
	.align		4
.L_7773:
        /*008c*/ 	.byte	0x03, 0x1b
        /*008e*/ 	.short	0x00ff


	//----- nvinfo : EIATTR_MERCURY_ISA_VERSION
	.align		4
        /*0090*/ 	.byte	0x03, 0x5f
        /*0092*/ 	.short	0x0000


	//----- nvinfo : EIATTR_EXIT_INSTR_OFFSETS
	.align		4
        /*0094*/ 	.byte	0x04, 0x1c
        /*0096*/ 	.short	(.L_7775 - .L_7774)


	//   ....[0]....
.L_7774:
        /*0098*/ 	.word	0x00000540


	//   ....[1]....
        /*009c*/ 	.word	0x000005b0


	//----- nvinfo : EIATTR_MAX_THREADS
	.align		4
.L_7775:
        /*00a0*/ 	.byte	0x04, 0x05
        /*00a2*/ 	.short	(.L_7777 - .L_7776)
.L_7776:
        /*00a4*/ 	.word	0x00000080
        /*00a8*/ 	.word	0x00000001
        /*00ac*/ 	.word	0x00000001


	//----- nvinfo : EIATTR_CRS_STACK_SIZE
	.align		4
.L_7777:
        /*00b0*/ 	.byte	0x04, 0x1e
        /*00b2*/ 	.short	(.L_7779 - .L_7778)
.L_7778:
        /*00b4*/ 	.word	0x00000000
.L_7779:


//--------------------- .nv.info._ZN2at6native29vectorized_elementwise_kernelILi2EZZZNS0_50_GLOBAL__N__2680c7bb_12_PowKernel_cu_b2145a98_318424pow_tensor_scalar_kernelERNS_18TensorIteratorBaseERKN3c106ScalarEENKUlvE_clEvENKUlvE0_clEvEUlNS5_7complexIfEEE_St5arrayIPcLm2EEEEviT0_T1_ --------------------------
	.section	.nv.info._ZN2at6native29vectorized_elementwise_kernelILi2EZZZNS0_50_GLOBAL__N__2680c7bb_12_PowKernel_cu_b2145a98_318424pow_tensor_scalar_kernelERNS_18TensorIteratorBaseERKN3c106ScalarEENKUlvE_clEvENKUlvE0_clEvEUlNS5_7complexIfEEE_St5arrayIPcLm2EEEEviT0_T1_,"",@"SHT_CUDA_INFO"
	.sectionflags	@""
	.align	4


	//----- nvinfo : EIATTR_CUDA_API_VERSION
	.align		4
        /*0000*/ 	.byte	0x04, 0x37
        /*0002*/ 	.short	(.L_7781 - .L_7780)
.L_7780:
        /*0004*/ 	.word	0x00000082


	//----- nvinfo : EIATTR_SW2861232_WAR
	.align		4
.L_7781:
        /*0008*/ 	.byte	0x01, 0x35
	.zero		2


	//----- nvinfo : EIATTR_PARAM_CBANK
	.align		4
        /*000c*/ 	.byte	0x04, 0x0a
        /*000e*/ 	.short	(.L_7783 - .L_7782)
	.align		4
.L_7782:
        /*0010*/ 	.word	index@(.nv.constant0._ZN2at6native29vectorized_elementwise_kernelILi2EZZZNS0_50_GLOBAL__N__2680c7bb_12_PowKernel_cu_b2145a98_318424pow_tensor_scalar_kernelERNS_18TensorIteratorBaseERKN3c106ScalarEENKUlvE_clEvENKUlvE0_clEvEUlNS5_7complexIfEEE_St5arrayIPcLm2EEEEviT0_T1_)
        /*0014*/ 	.short	0x0160
        /*0016*/ 	.short	0x0020


	//----- nvinfo : EIATTR_CBANK_PARAM_SIZE
	.align		4
.L_7783:
        /*0018*/ 	.byte	0x03, 0x19
        /*001a*/ 	.short	0x0020


	//----- nvinfo : EIATTR_KPARAM_INFO
	.align		4
        /*001c*/ 	.byte	0x04, 0x17
        /*001e*/ 	.short	(.L_7785 - .L_7784)
.L_7784:
        /*0020*/ 	.word	0x00000000
        /*0024*/ 	.short	0x0002
        /*0026*/ 	.short	0x0010
        /*0028*/ 	.byte	0x00, 0xf0, 0x41, 0x00


	//----- nvinfo : EIATTR_KPARAM_INFO
	.align		4
.L_7785:
        /*002c*/ 	.byte	0x04, 0x17
        /*002e*/ 	.short	(.L_7787 - .L_7786)
.L_7786:
        /*0030*/ 	.word	0x00000000
        /*0034*/ 	.short	0x0001
        /*0036*/ 	.short	0x0008
        /*0038*/ 	.byte	0x00, 0xf0, 0x21, 0x00


	//----- nvinfo : EIATTR_KPARAM_INFO
	.align		4
.L_7787:
        /*003c*/ 	.byte	0x04, 0x17
        /*003e*/ 	.short	(.L_7789 - .L_7788)
.L_7788:
        /*0040*/ 	.word	0x00000000
        /*0044*/ 	.short	0x0000
        /*0046*/ 	.short	0x0000
        /*0048*/ 	.byte	0x00, 0xf0, 0x11, 0x00


	//----- nvinfo : EIATTR_MAXREG_COUNT
	.align		4
.L_7789:
        /*004c*/ 	.byte	0x03, 0x1b
        /*004e*/ 	.short	0x00ff


	//----- nvinfo : EIATTR_MERCURY_ISA_VERSION
	.align		4
        /*0050*/ 	.byte	0x03, 0x5f
        /*0052*/ 	.short	0x0000


	//----- nvinfo : EIATTR_EXIT_INSTR_OFFSETS
	.align		4
        /*0054*/ 	.byte	0x04, 0x1c
        /*0056*/ 	.short	(.L_7791 - .L_7790)


	//   ....[0]....
.L_7790:
        /*0058*/ 	.word	0x00000350


	//   ....[1]....
        /*005c*/ 	.word	0x00000e30


	//   ....[2]....
        /*0060*/ 	.word	0x00000e80


	//----- nvinfo : EIATTR_MAX_THREADS
	.align		4
.L_7791:
        /*0064*/ 	.byte	0x04, 0x05
        /*0066*/ 	.short	(.L_7793 - .L_7792)
.L_7792:
        /*0068*/ 	.word	0x00000080
        /*006c*/ 	.word	0x00000001
        /*0070*/ 	.word	0x00000001


	//----- nvinfo : EIATTR_CRS_STACK_SIZE
	.align		4
.L_7793:
        /*0074*/ 	.byte	0x04, 0x1e
        /*0076*/ 	.short	(.L_7795 - .L_7794)
.L_7794:
        /*0078*/ 	.word	0x00000000
.L_7795:


//--------------------- .nv.info._ZN2at6native29vectorized_elementwise_kernelILi4EZZZNS0_50_GLOBAL__N__2680c7bb_12_PowKernel_cu_b2145a98_318424pow_tensor_scalar_kernelERNS_18TensorIteratorBaseERKN3c106ScalarEENKUlvE_clEvENKUlvE0_clEvEUlNS5_7complexIfEEE_St5arrayIPcLm2EEEEviT0_T1_ --------------------------
	.section	.nv.info._ZN2at6native29vectorized_elementwise_kernelILi4EZZZNS0_50_GLOBAL__N__2680c7bb_12_PowKernel_cu_b2145a98_318424pow_tensor_scalar_kernelERNS_18TensorIteratorBaseERKN3c106ScalarEENKUlvE_clEvENKUlvE0_clEvEUlNS5_7complexIfEEE_St5arrayIPcLm2EEEEviT0_T1_,"",@"SHT_CUDA_INFO"
	.sectionflags	@""
	.align	4


	//----- nvinfo : EIATTR_CUDA_API_VERSION
	.align		4
        /*0000*/ 	.byte	0x04, 0x37
        /*0002*/ 	.short	(.L_7797 - .L_7796)
.L_7796:
        /*0004*/ 	.word	0x00000082


	//----- nvinfo : EIATTR_SW2861232_WAR
	.align		4
.L_7797:
        /*0008*/ 	.byte	0x01, 0x35
	.zero		2


	//----- nvinfo : EIATTR_PARAM_CBANK
	.align		4
        /*000c*/ 	.byte	0x04, 0x0a
        /*000e*/ 	.short	(.L_7799 - .L_7798)
	.align		4
.L_7798:
        /*0010*/ 	.word	index@(.nv.constant0._ZN2at6native29vectorized_elementwise_kernelILi4EZZZNS0_50_GLOBAL__N__2680c7bb_12_PowKernel_cu_b2145a98_318424pow_tensor_scalar_kernelERNS_18TensorIteratorBaseERKN3c106ScalarEENKUlvE_clEvENKUlvE0_clEvEUlNS5_7complexIfEEE_St5arrayIPcLm2EEEEviT0_T1_)
        /*0014*/ 	.short	0x0160
        /*0016*/ 	.short	0x0020


	//----- nvinfo : EIATTR_CBANK_PARAM_SIZE
	.align		4
.L_7799:
        /*0018*/ 	.byte	0x03, 0x19
        /*001a*/ 	.short	0x0020


	//----- nvinfo : EIATTR_KPARAM_INFO
	.align		4
        /*001c*/ 	.byte	0x04, 0x17
        /*001e*/ 	.short	(.L_7801 - .L_7800)
.L_7800:
        /*0020*/ 	.word	0x00000000
        /*0024*/ 	.short	0x0002
        /*0026*/ 	.short	0x0010
        /*0028*/ 	.byte	0x00, 0xf0, 0x41, 0x00


	//----- nvinfo : EIATTR_KPARAM_INFO
	.align		4
.L_7801:
        /*002c*/ 	.byte	0x04, 0x17
        /*002e*/ 	.short	(.L_7803 - .L_7802)
.L_7802:
        /*0030*/ 	.word	0x00000000
        /*0034*/ 	.short	0x0001
        /*0036*/ 	.short	0x0008
        /*0038*/ 	.byte	0x00, 0xf0, 0x21, 0x00


	//----- nvinfo : EIATTR_KPARAM_INFO
	.align		4
.L_7803:
        /*003c*/ 	.byte	0x04, 0x17
        /*003e*/ 	.short	(.L_7805 - .L_7804)
.L_7804:
        /*0040*/ 	.word	0x00000000
        /*0044*/ 	.short	0x0000
        /*0046*/ 	.short	0x0000
        /*0048*/ 	.byte	0x00, 0xf0, 0x11, 0x00


	//----- nvinfo : EIATTR_MAXREG_COUNT
	.align		4
.L_7805:
        /*004c*/ 	.byte	0x03, 0x1b
        /*004e*/ 	.short	0x00ff


	//----- nvinfo : EIATTR_MERCURY_ISA_VERSION
	.align		4
        /*0050*/ 	.byte	0x03, 0x5f
        /*0052*/ 	.short	0x0000


	//----- nvinfo : EIATTR_EXIT_INSTR_OFFSETS
	.align		4
        /*0054*/ 	.byte	0x04, 0x1c
        /*0056*/ 	.short	(.L_7807 - .L_7806)


	//   ....[0]....
.L_7806:
        /*0058*/ 	.word	0x00000350


	//   ....[1]....
        /*005c*/ 	.word	0x00000e30


	//   ....[2]....
        /*0060*/ 	.word	0x00000e80


	//----- nvinfo : EIATTR_MAX_THREADS
	.align		4
.L_7807:
        /*0064*/ 	.byte	0x04, 0x05
        /*0066*/ 	.short	(.L_7809 - .L_7808)
.L_7808:
        /*0068*/ 	.word	0x00000080
        /*006c*/ 	.word	0x00000001
        /*0070*/ 	.word	0x00000001


	//----- nvinfo : EIATTR_CRS_STACK_SIZE
	.align		4
.L_7809:
        /*0074*/ 	.byte	0x04, 0x1e
        /*0076*/ 	.short	(.L_7811 - .L_7810)
.L_7810:
        /*0078*/ 	.word	0x00000000
.L_7811:


//--------------------- .nv.info._ZN2at6native29vectorized_elementwise_kernelILi8EZZZNS0_50_GLOBAL__N__2680c7bb_12_PowKernel_cu_b2145a98_318424pow_tensor_scalar_kernelERNS_18TensorIteratorBaseERKN3c106ScalarEENKUlvE_clEvENKUlvE0_clEvEUlNS5_7complexIfEEE_St5arrayIPcLm2EEEEviT0_T1_ --------------------------
	.section	.nv.info._ZN2at6native29vectorized_elementwise_kernelILi8EZZZNS0_50_GLOBAL__N__2680c7bb_12_PowKernel_cu_b2145a98_318424pow_tensor_scalar_kernelERNS_18TensorIteratorBaseERKN3c106ScalarEENKUlvE_clEvENKUlvE0_clEvEUlNS5_7complexIfEEE_St5arrayIPcLm2EEEEviT0_T1_,"",@"SHT_CUDA_INFO"
	.sectionflags	@""
	.align	4


	//----- nvinfo : EIATTR_CUDA_API_VERSION
	.align		4
        /*0000*/ 	.byte	0x04, 0x37
        /*0002*/ 	.short	(.L_7813 - .L_7812)
.L_7812:
        /*0004*/ 	.word	0x00000082


	//----- nvinfo : EIATTR_SW2861232_WAR
	.align		4
.L_7813:
        /*0008*/ 	.byte	0x01, 0x35
	.zero		2


	//----- nvinfo : EIATTR_PARAM_CBANK
	.align		4
        /*000c*/ 	.byte	0x04, 0x0a
        /*000e*/ 	.short	(.L_7815 - .L_7814)
	.align		4
.L_7814:
        /*0010*/ 	.word	index@(.nv.constant0._ZN2at6native29vectorized_elementwise_kernelILi8EZZZNS0_50_GLOBAL__N__2680c7bb_12_PowKernel_cu_b2145a98_318424pow_tensor_scalar_kernelERNS_18TensorIteratorBaseERKN3c106ScalarEENKUlvE_clEvENKUlvE0_clEvEUlNS5_7complexIfEEE_St5arrayIPcLm2EEEEviT0_T1_)
        /*0014*/ 	.short	0x0160
        /*0016*/ 	.short	0x0020


	//----- nvinfo : EIATTR_CBANK_PARAM_SIZE
	.align		4
.L_7815:
        /*0018*/ 	.byte	0x03, 0x19
        /*001a*/ 	.short	0x0020


	//----- nvinfo : EIATTR_KPARAM_INFO
	.align		4
        /*001c*/ 	.byte	0x04, 0x17
        /*001e*/ 	.short	(.L_7817 - .L_7816)
.L_7816:
        /*0020*/ 	.word	0x00000000
        /*0024*/ 	.short	0x0002
        /*0026*/ 	.short	0x0010
        /*0028*/ 	.byte	0x00, 0xf0, 0x41, 0x00


	//----- nvinfo : EIATTR_KPARAM_INFO
	.align		4
.L_7817:
        /*002c*/ 	.byte	0x04, 0x17
        /*002e*/ 	.short	(.L_7819 - .L_7818)
.L_7818:
        /*0030*/ 	.word	0x00000000
        /*0034*/ 	.short	0x0001
        /*0036*/ 	.short	0x0008
        /*0038*/ 	.byte	0x00, 0xf0, 0x21, 0x00


	//----- nvinfo : EIATTR_KPARAM_INFO
	.align		4
.L_7819:
        /*003c*/ 	.byte	0x04, 0x17
        /*003e*/ 	.short	(.L_7821 - .L_7820)
.L_7820:
        /*0040*/ 	.word	0x00000000
        /*0044*/ 	.short	0x0000
        /*0046*/ 	.short	0x0000
        /*0048*/ 	.byte	0x00, 0xf0, 0x11, 0x00


	//----- nvinfo : EIATTR_MAXREG_COUNT
	.align		4
.L_7821:
        /*004c*/ 	.byte	0x03, 0x1b
        /*004e*/ 	.short	0x00ff


	//----- nvinfo : EIATTR_MERCURY_ISA_VERSION
	.align		4
        /*0050*/ 	.byte	0x03, 0x5f
        /*0052*/ 	.short	0x0000


	//----- nvinfo : EIATTR_EXIT_INSTR_OFFSETS
	.align		4
        /*0054*/ 	.byte	0x04, 0x1c
        /*0056*/ 	.short	(.L_7823 - .L_7822)


	//   ....[0]....
.L_7822:
        /*0058*/ 	.word	0x00000010


	//----- nvinfo : EIATTR_MAX_THREADS
	.align		4
.L_7823:
        /*005c*/ 	.byte	0x04, 0x05
        /*005e*/ 	.short	(.L_7825 - .L_7824)
.L_7824:
        /*0060*/ 	.word	0x00000080
        /*0064*/ 	.word	0x00000001
        /*0068*/ 	.word	0x00000001
.L_7825:


//--------------------- .nv.info._ZN2at6native18elementwise_kernelILi128ELi4EZNS0_15gpu_kernel_implIZZZNS0_50_GLOBAL__N__2680c7bb_12_PowKernel_cu_b2145a98_318424pow_tensor_scalar_kernelERNS_18TensorIteratorBaseERKN3c106ScalarEENKUlvE_clEvENKUlvE_clEvEUlNS6_7complexIdEEE0_EEvS5_RKT_EUliE_EEviT1_ --------------------------
	.section	.nv.info._ZN2at6native18elementwise_kernelILi128ELi4EZNS0_15gpu_kernel_implIZZZNS0_50_GLOBAL__N__2680c7bb_12_PowKernel_cu_b2145a98_318424pow_tensor_scalar_kernelERNS_18TensorIteratorBaseERKN3c106ScalarEENKUlvE_clEvENKUlvE_clEvEUlNS6_7complexIdEEE0_EEvS5_RKT_EUliE_EEviT1_,"",@"SHT_CUDA_INFO"
	.sectionflags	@""
	.align	4


	//----- nvinfo : EIATTR_CUDA_API_VERSION
	.align		4
        /*0000*/ 	.byte	0x04, 0x37
        /*0002*/ 	.short	(.L_7827 - .L_7826)
.L_7826:
        /*0004*/ 	.word	0x00000082


	//----- nvinfo : EIATTR_SW2861232_WAR
	.align		4
.L_7827:
        /*0008*/ 	.byte	0x01, 0x35
	.zero		2


	//----- nvinfo : EIATTR_PARAM_CBANK
	.align		4
        /*000c*/ 	.byte	0x04, 0x0a
        /*000e*/ 	.short	(.L_7829 - .L_7828)
	.align		4
.L_7828:
        /*0010*/ 	.word	index@(.nv.constant0._ZN2at6native18elementwise_kernelILi128ELi4EZNS0_15gpu_kernel_implIZZZNS0_50_GLOBAL__N__2680c7bb_12_PowKernel_cu_b2145a98_318424pow_tensor_scalar_kernelERNS_18TensorIteratorBaseERKN3c106ScalarEENKUlvE_clEvENKUlvE_clEvEUlNS6_7complexIdEEE0_EEvS5_RKT_EUliE_EEviT1_)
        /*0014*/ 	.short	0x0160
        /*0016*/ 	.short	0x0250


	//----- nvinfo : EIATTR_CBANK_PARAM_SIZE
	.align		4
.L_7829:
        /*0018*/ 	.byte	0x03, 0x19
        /*001a*/ 	.short	0x0250


	//----- nvinfo : EIATTR_KPARAM_INFO
	.align		4
        /*001c*/ 	.byte	0x04, 0x17
        /*001e*/ 	.short	(.L_7831 - .L_7830)
.L_7830:
        /*0020*/ 	.word	0x00000000
        /*0024*/ 	.short	0x0001
        /*0026*/ 	.short	0x0010
        /*0028*/ 	.byte	0x00, 0xf0, 0x01, 0x09


	//----- nvinfo : EIATTR_KPARAM_INFO
	.align		4
.L_7831:
        /*002c*/ 	.byte	0x04, 0x17
        /*002e*/ 	.short	(.L_7833 - .L_7832)
.L_7832:
        /*0030*/ 	.word	0x00000000
        /*0034*/ 	.short	0x0000
        /*0036*/ 	.short	0x0000
        /*0038*/ 	.byte	0x00, 0xf0, 0x11, 0x00


	//----- nvinfo : EIATTR_MAXREG_COUNT
	.align		4
.L_7833:
        /*003c*/ 	.byte	0x03, 0x1b
        /*003e*/ 	.short	0x0080


	//----- nvinfo : EIATTR_EXTERNS
	.align		4
        /*0040*/ 	.byte	0x04, 0x0f
        /*0042*/ 	.short	(.L_7835 - .L_7834)


	//   ....[0]....
	.align		4
.L_7834:
        /*0044*/ 	.word	index@(__assertfail)


	//----- nvinfo : EIATTR_MERCURY_ISA_VERSION
	.align		4
.L_7835:
        /*0048*/ 	.byte	0x03, 0x5f
        /*004a*/ 	.short	0x0000


	//----- nvinfo : EIATTR_SYSCALL_OFFSETS
	.align		4
        /*004c*/ 	.byte	0x04, 0x46
        /*004e*/ 	.short	(.L_7837 - .L_7836)


	//   ....[0]....
.L_7836:
        /*0050*/ 	.word	0x00001f00


	//   ....[1]....
        /*0054*/ 	.word	0x0000a240


	//   ....[2]....
        /*0058*/ 	.word	0x0000c1b0


	//   ....[3]....
        /*005c*/ 	.word	0x000144d0


	//   ....[4]....
        /*0060*/ 	.word	0x000163f0


	//   ....[5]....
        /*0064*/ 	.word	0x0001e6b0


	//   ....[6]....
        /*0068*/ 	.word	0x000205e0


	//   ....[7]....
        /*006c*/ 	.word	0x000288a0


	//----- nvinfo : EIATTR_EXIT_INSTR_OFFSETS
	.align		4
.L_7837:
        /*0070*/ 	.byte	0x04, 0x1c
        /*0072*/ 	.short	(.L_7839 - .L_7838)


	//   ....[0]....
.L_7838:
        /*0074*/ 	.word	0x0001e750


	//   ....[1]....
        /*0078*/ 	.word	0x000279e0


	//   ....[2]....
        /*007c*/ 	.word	0x00027a10


	//   ....[3]....
        /*0080*/ 	.word	0x00027aa0


	//   ....[4]....
        /*0084*/ 	.word	0x00027ad0


	//   ....[5]....
        /*0088*/ 	.word	0x00027b00


	//   ....[6]....
        /*008c*/ 	.word	0x00027bb0


	//   ....[7]....
        /*0090*/ 	.word	0x00027c10


	//   ....[8]....
        /*0094*/ 	.word	0x00027cf0


	//   ....[9]....
        /*0098*/ 	.word	0x00027d80


	//   ....[10]....
        /*009c*/ 	.word	0x00027da0


	//   ....[11]....
        /*00a0*/ 	.word	0x00027e70


	//   ....[12]....
        /*00a4*/ 	.word	0x00027e90


	//   ....[13]....
        /*00a8*/ 	.word	0x00028040


	//   ....[14]....
        /*00ac*/ 	.word	0x000281c0


	//   ....[15]....
        /*00b0*/ 	.word	0x00028220


	//   ....[16]....
        /*00b4*/ 	.word	0x000282d0


	//   ....[17]....
        /*00b8*/ 	.word	0x00028460


	//   ....[18]....
        /*00bc*/ 	.word	0x000285f0


	//   ....[19]....
        /*00c0*/ 	.word	0x00028770


	//   ....[20]....
        /*00c4*/ 	.word	0x000288b0


	//   ....[21]....
        /*00c8*/ 	.word	0x000288e0


	//   ....[22]....
        /*00cc*/ 	.word	0x00028910


	//----- nvinfo : EIATTR_MAX_THREADS
	.align		4
.L_7839:
        /*00d0*/ 	.byte	0x04, 0x05
        /*00d2*/ 	.short	(.L_7841 - .L_7840)
.L_7840:
        /*00d4*/ 	.word	0x00000080
        /*00d8*/ 	.word	0x00000001
        /*00dc*/ 	.word	0x00000001


	//----- nvinfo : EIATTR_CRS_STACK_SIZE
	.align		4
.L_7841:
        /*00e0*/ 	.byte	0x04, 0x1e
        /*00e2*/ 	.short	(.L_7843 - .L_7842)
.L_7842:
        /*00e4*/ 	.word	0x00000000
.L_7843:


//--------------------- .nv.info._ZN2at6native27unrolled_elementwise_kernelIZZZNS0_50_GLOBAL__N__2680c7bb_12_PowKernel_cu_b2145a98_318424pow_tensor_scalar_kernelERNS_18TensorIteratorBaseERKN3c106ScalarEENKUlvE_clEvENKUlvE_clEvEUlNS5_7complexIdEEE0_St5arrayIPcLm2EELi4E23TrivialOffsetCalculatorILi1EjESI_NS0_6memory12LoadWithCastILi1EEENSJ_13StoreWithCastILi1EEEEEviT_T0_T2_T3_T4_T5_ --------------------------
	.section	.nv.info._ZN2at6native27unrolled_elementwise_kernelIZZZNS0_50_GLOBAL__N__2680c7bb_12_PowKernel_cu_b2145a98_318424pow_tensor_scalar_kernelERNS_18TensorIteratorBaseERKN3c106ScalarEENKUlvE_clEvENKUlvE_clEvEUlNS5_7complexIdEEE0_St5arrayIPcLm2EELi4E23TrivialOffsetCalculatorILi1EjESI_NS0_6memory12LoadWithCastILi1EEENSJ_13StoreWithCastILi1EEEEEviT_T0_T2_T3_T4_T5_,"",@"SHT_CUDA_INFO"
	.sectionflags	@""
	.align	4


	//----- nvinfo : EIATTR_CUDA_API_VERSION
	.align		4
        /*0000*/ 	.byte	0x04, 0x37
        /*0002*/ 	.short	(.L_7845 - .L_7844)
.L_7844:
        /*0004*/ 	.word	0x00000082


	//----- nvinfo : EIATTR_SW2861232_WAR
	.align		4
.L_7845:
        /*0008*/ 	.byte	0x01, 0x35
	.zero		2


	//----- nvinfo : EIATTR_PARAM_CBANK
	.align		4
        /*000c*/ 	.byte	0x04, 0x0a
        /*000e*/ 	.short	(.L_7847 - .L_7846)
	.align		4
.L_7846:
        /*0010*/ 	.word	index@(.nv.constant0._ZN2at6native27unrolled_elementwise_kernelIZZZNS0_50_GLOBAL__N__2680c7bb_12_PowKernel_cu_b2145a98_318424pow_tensor_scalar_kernelERNS_18TensorIteratorBaseERKN3c106ScalarEENKUlvE_clEvENKUlvE_clEvEUlNS5_7complexIdEEE0_St5arrayIPcLm2EELi4E23TrivialOffsetCalculatorILi1EjESI_NS0_6memory12LoadWithCastILi1EEENSJ_13StoreWithCastILi1EEEEEviT_T0_T2_T3_T4_T5_)
        /*0014*/ 	.short	0x0160
        /*0016*/ 	.short	0x0054


	//----- nvinfo : EIATTR_CBANK_PARAM_SIZE
	.align		4
.L_7847:
        /*0018*/ 	.byte	0x03, 0x19
        /*001a*/ 	.short	0x0054


	//----- nvinfo : EIATTR_KPARAM_INFO
	.align		4
        /*001c*/ 	.byte	0x04, 0x17
        /*001e*/ 	.short	(.L_7849 - .L_7848)
.L_7848:
        /*0020*/ 	.word	0x00000000
        /*0024*/ 	.short	0x0006
        /*0026*/ 	.short	0x004c
        /*0028*/ 	.byte	0x00, 0xf0, 0x21, 0x00


	//----- nvinfo : EIATTR_KPARAM_INFO
	.align		4
.L_7849:
        /*002c*/ 	.byte	0x04, 0x17
        /*002e*/ 	.short	(.L_7851 - .L_7850)
.L_7850:
        /*0030*/ 	.word	0x00000000
        /*0034*/ 	.short	0x0005
        /*0036*/ 	.short	0x0044
        /*0038*/ 	.byte	0x00, 0xf0, 0x21, 0x00


	//----- nvinfo : EIATTR_KPARAM_INFO
	.align		4
.L_7851:
        /*003c*/ 	.byte	0x04, 0x17
        /*003e*/ 	.short	(.L_7853 - .L_7852)
.L_7852:
        /*0040*/ 	.word	0x00000000
        /*0044*/ 	.short	0x0004
        /*0046*/ 	.short	0x0041
        /*0048*/ 	.byte	0x00, 0xf0, 0x05, 0x00


	//----- nvinfo : EIATTR_KPARAM_INFO
	.align		4
.L_7853:
        /*004c*/ 	.byte	0x04, 0x17
        /*004e*/ 	.short	(.L_7855 - .L_7854)
.L_7854:
        /*0050*/ 	.word	0x00000000
        /*0054*/ 	.short	0x0003
        /*0056*/ 	.short	0x0040
        /*0058*/ 	.byte	0x00, 0xf0, 0x05, 0x00


	//----- nvinfo : EIATTR_KPARAM_INFO
	.align		4
.L_7855:
        /*005c*/ 	.byte	0x04, 0x17
        /*005e*/ 	.short	(.L_7857 - .L_7856)
.L_7856:
        /*0060*/ 	.word	0x00000000
        /*0064*/ 	.short	0x0002
        /*0066*/ 	.short	0x0030
        /*0068*/ 	.byte	0x00, 0xf0, 0x41, 0x00


	//----- nvinfo : EIATTR_KPARAM_INFO
	.align		4
.L_7857:
        /*006c*/ 	.byte	0x04, 0x17
        /*006e*/ 	.short	(.L_7859 - .L_7858)
.L_7858:
        /*0070*/ 	.word	0x00000000
        /*0074*/ 	.short	0x0001
        /*0076*/ 	.short	0x0010
        /*0078*/ 	.byte	0x00, 0xf0, 0x81, 0x00


	//----- nvinfo : EIATTR_KPARAM_INFO
	.align		4
.L_7859:
        /*007c*/ 	.byte	0x04, 0x17
        /*007e*/ 	.short	(.L_7861 - .L_7860)
.L_7860:
        /*0080*/ 	.word	0x00000000
        /*0084*/ 	.short	0x0000
        /*0086*/ 	.short	0x0000
        /*0088*/ 	.byte	0x00, 0xf0, 0x11, 0x00


	//----- nvinfo : EIATTR_MAXREG_COUNT
	.align		4
.L_7861:
        /*008c*/ 	.byte	0x03, 0x1b
        /*008e*/ 	.short	0x00ff


	//----- nvinfo : EIATTR_EXTERNS
	.align		4
        /*0090*/ 	.byte	0x04, 0x0f
        /*0092*/ 	.short	(.L_7863 - .L_7862)


	//   ....[0]....
	.align		4
.L_7862:
        /*0094*/ 	.word	index@(__assertfail)


	//----- nvinfo : EIATTR_MERCURY_ISA_VERSION
	.align		4
.L_7863:
        /*0098*/ 	.byte	0x03, 0x5f
        /*009a*/ 	.short	0x0000


	//----- nvinfo : EIATTR_SYSCALL_OFFSETS
	.align		4
        /*009c*/ 	.byte	0x04, 0x46
        /*009e*/ 	.short	(.L_7865 - .L_7864)


	//   ....[0]....
.L_7864:
        /*00a0*/ 	.word	0x00001110


	//   ....[1]....
        /*00a4*/ 	.word	0x00002240


	//   ....[2]....
        /*00a8*/ 	.word	0x00003390


	//   ....[3]....
        /*00ac*/ 	.word	0x000044b0


	//   ....[4]....
        /*00b0*/ 	.word	0x00022290


	//   ....[5]....
        /*00b4*/ 	.word	0x00023390


	//   ....[6]....
        /*00b8*/ 	.word	0x00024450


	//   ....[7]....
        /*00bc*/ 	.word	0x00025510


	//----- nvinfo : EIATTR_EXIT_INSTR_OFFSETS
	.align		4
.L_7865:
        /*00c0*/ 	.byte	0x04, 0x1c
        /*00c2*/ 	.short	(.L_7867 - .L_7866)


	//   ....[0]....
.L_7866:
        /*00c4*/ 	.word	0x000244f0


	//   ....[1]....
        /*00c8*/ 	.word	0x00024620


	//   ....[2]....
        /*00cc*/ 	.word	0x00024660


	//   ....[3]....
        /*00d0*/ 	.word	0x000246f0


	//   ....[4]....
        /*00d4*/ 	.word	0x00024720


	//   ....[5]....
        /*00d8*/ 	.word	0x00024750


	//   ....[6]....
        /*00dc*/ 	.word	0x00024800


	//   ....[7]....
        /*00e0*/ 	.word	0x00024860


	//   ....[8]....
        /*00e4*/ 	.word	0x00024940


	//   ....[9]....
        /*00e8*/ 	.word	0x000249d0


	//   ....[10]....
        /*00ec*/ 	.word	0x000249f0


	//   ....[11]....
        /*00f0*/ 	.word	0x00024ac0


	//   ....[12]....
        /*00f4*/ 	.word	0x00024ae0


	//   ....[13]....
        /*00f8*/ 	.word	0x00024c90


	//   ....[14]....
        /*00fc*/ 	.word	0x00024e10


	//   ....[15]....
        /*0100*/ 	.word	0x00024e70


	//   ....[16]....
        /*0104*/ 	.word	0x00024f20


	//   ....[17]....
        /*0108*/ 	.word	0x000250c0


	//   ....[18]....
        /*010c*/ 	.word	0x00025260


	//   ....[19]....
        /*0110*/ 	.word	0x000253e0


	//   ....[20]....
        /*0114*/ 	.word	0x00025520


	//   ....[21]....
        /*0118*/ 	.word	0x00025550


	//   ....[22]....
        /*011c*/ 	.word	0x00025580


	//----- nvinfo : EIATTR_MAX_THREADS
	.align		4
.L_7867:
        /*0120*/ 	.byte	0x04, 0x05
        /*0122*/ 	.short	(.L_7869 - .L_7868)
.L_7868:
        /*0124*/ 	.word	0x00000080
        /*0128*/ 	.word	0x00000001
        /*012c*/ 	.word	0x00000001


	//----- nvinfo : EIATTR_CRS_STACK_SIZE
	.align		4
.L_7869:
        /*0130*/ 	.byte	0x04, 0x1e
        /*0132*/ 	.short	(.L_7871 - .L_7870)
.L_7870:
        /*0134*/ 	.word	0x00000000
.L_7871:


//--------------------- .nv.info._ZN2at6native18elementwise_kernelILi128ELi2EZNS0_22gpu_kernel_impl_nocastIZZZNS0_50_GLOBAL__N__2680c7bb_12_PowKernel_cu_b2145a98_318424pow_tensor_scalar_kernelERNS_18TensorIteratorBaseERKN3c106ScalarEENKUlvE_clEvENKUlvE_clEvEUlNS6_7complexIdEEE0_EEvS5_RKT_EUliE_EEviT1_ --------------------------
	.section	.nv.info._ZN2at6native18elementwise_kernelILi128ELi2EZNS0_22gpu_kernel_impl_nocastIZZZNS0_50_GLOBAL__N__2680c7bb_12_PowKernel_cu_b2145a98_318424pow_tensor_scalar_kernelERNS_18TensorIteratorBaseERKN3c106ScalarEENKUlvE_clEvENKUlvE_clEvEUlNS6_7complexIdEEE0_EEvS5_RKT_EUliE_EEviT1_,"",@"SHT_CUDA_INFO"
	.sectionflags	@""
	.align	4


	//----- nvinfo : EIATTR_CUDA_API_VERSION
	.align		4
        /*0000*/ 	.byte	0x04, 0x37
        /*0002*/ 	.short	(.L_7873 - .L_7872)
.L_7872:
        /*0004*/ 	.word	0x00000082


	//----- nvinfo : EIATTR_SW2861232_WAR
	.align		4
.L_7873:
        /*0008*/ 	.byte	0x01, 0x35
	.zero		2


	//----- nvinfo : EIATTR_PARAM_CBANK
	.align		4
        /*000c*/ 	.byte	0x04, 0x0a
        /*000e*/ 	.short	(.L_7875 - .L_7874)
	.align		4
.L_7874:
        /*0010*/ 	.word	index@(.nv.constant0._ZN2at6native18elementwise_kernelILi128ELi2EZNS0_22gpu_kernel_impl_nocastIZZZNS0_50_GLOBAL__N__2680c7bb_12_PowKernel_cu_b2145a98_318424pow_tensor_scalar_kernelERNS_18TensorIteratorBaseERKN3c106ScalarEENKUlvE_clEvENKUlvE_clEvEUlNS6_7complexIdEEE0_EEvS5_RKT_EUliE_EEviT1_)
        /*0014*/ 	.short	0x0160
        /*0016*/ 	.short	0x0250


	//----- nvinfo : EIATTR_CBANK_PARAM_SIZE
	.align		4
.L_7875:
        /*0018*/ 	.byte	0x03, 0x19
        /*001a*/ 	.short	0x0250


	//----- nvinfo : EIATTR_KPARAM_INFO
	.align		4
        /*001c*/ 	.byte	0x04, 0x17
        /*001e*/ 	.short	(.L_7877 - .L_7876)
.L_7876:
        /*0020*/ 	.word	0x00000000
        /*0024*/ 	.short	0x0001
        /*0026*/ 	.short	0x0010
        /*0028*/ 	.byte	0x00, 0xf0, 0x01, 0x09


	//----- nvinfo : EIATTR_KPARAM_INFO
	.align		4
.L_7877:
        /*002c*/ 	.byte	0x04, 0x17
        /*002e*/ 	.short	(.L_7879 - .L_7878)
.L_7878:
        /*0030*/ 	.word	0x00000000
        /*0034*/ 	.short	0x0000
        /*0036*/ 	.short	0x0000
        /*0038*/ 	.byte	0x00, 0xf0, 0x11, 0x00


	//----- nvinfo : EIATTR_MAXREG_COUNT
	.align		4
.L_7879:
        /*003c*/ 	.byte	0x03, 0x1b
        /*003e*/ 	.short	0x0080


	//----- nvinfo : EIATTR_MERCURY_ISA_VERSION
	.align		4
        /*0040*/ 	.byte	0x03, 0x5f
        /*0042*/ 	.short	0x0000


	//----- nvinfo : EIATTR_EXIT_INSTR_OFFSETS
	.align		4
        /*0044*/ 	.byte	0x04, 0x1c
        /*0046*/ 	.short	(.L_7881 - .L_7880)


	//   ....[0]....
.L_7880:
        /*0048*/ 	.word	0x000081b0


	//   ....[1]....
        /*004c*/ 	.word	0x00010300


	//----- nvinfo : EIATTR_MAX_THREADS
	.align		4
.L_7881:
        /*0050*/ 	.byte	0x04, 0x05
        /*0052*/ 	.short	(.L_7883 - .L_7882)
.L_7882:
        /*0054*/ 	.word	0x00000080
        /*0058*/ 	.word	0x00000001
        /*005c*/ 	.word	0x00000001


	//----- nvinfo : EIATTR_CRS_STACK_SIZE
	.align		4
.L_7883:
        /*0060*/ 	.byte	0x04, 0x1e
        /*0062*/ 	.short	(.L_7885 - .L_7884)
.L_7884:
        /*0064*/ 	.word	0x00000000
.L_7885:


//--------------------- .nv.info._ZN2at6native27unrolled_elementwise_kernelIZZZNS0_50_GLOBAL__N__2680c7bb_12_PowKernel_cu_b2145a98_318424pow_tensor_scalar_kernelERNS_18TensorIteratorBaseERKN3c106ScalarEENKUlvE_clEvENKUlvE_clEvEUlNS5_7complexIdEEE0_St5arrayIPcLm2EELi4E23TrivialOffsetCalculatorILi1EjESI_NS0_6memory15LoadWithoutCastENSJ_16StoreWithoutCastEEEviT_T0_T2_T3_T4_T5_ --------------------------
	.section	.nv.info._ZN2at6native27unrolled_elementwise_kernelIZZZNS0_50_GLOBAL__N__2680c7bb_12_PowKernel_cu_b2145a98_318424pow_tensor_scalar_kernelERNS_18TensorIteratorBaseERKN3c106ScalarEENKUlvE_clEvENKUlvE_clEvEUlNS5_7complexIdEEE0_St5arrayIPcLm2EELi4E23TrivialOffsetCalculatorILi1EjESI_NS0_6memory15LoadWithoutCastENSJ_16StoreWithoutCastEEEviT_T0_T2_T3_T4_T5_,"",@"SHT_CUDA_INFO"
	.sectionflags	@""
	.align	4


	//----- nvinfo : EIATTR_CUDA_API_VERSION
	.align		4
        /*0000*/ 	.byte	0x04, 0x37
        /*0002*/ 	.short	(.L_7887 - .L_7886)
.L_7886:
        /*0004*/ 	.word	0x00000082


	//----- nvinfo : EIATTR_SW2861232_WAR
	.align		4
.L_7887:
        /*0008*/ 	.byte	0x01, 0x35
	.zero		2


	//----- nvinfo : EIATTR_PARAM_CBANK
	.align		4
        /*000c*/ 	.byte	0x04, 0x0a
        /*000e*/ 	.short	(.L_7889 - .L_7888)
	.align		4
.L_7888:
        /*0010*/ 	.word	index@(.nv.constant0._ZN2at6native27unrolled_elementwise_kernelIZZZNS0_50_GLOBAL__N__2680c7bb_12_PowKernel_cu_b2145a98_318424pow_tensor_scalar_kernelERNS_18TensorIteratorBaseERKN3c106ScalarEENKUlvE_clEvENKUlvE_clEvEUlNS5_7complexIdEEE0_St5arrayIPcLm2EELi4E23TrivialOffsetCalculatorILi1EjESI_NS0_6memory15LoadWithoutCastENSJ_16StoreWithoutCastEEEviT_T0_T2_T3_T4_T5_)
        /*0014*/ 	.short	0x0160
        /*0016*/ 	.short	0x0044


	//----- nvinfo : EIATTR_CBANK_PARAM_SIZE
	.align		4
.L_7889:
        /*0018*/ 	.byte	0x03, 0x19
        /*001a*/ 	.short	0x0044


	//----- nvinfo : EIATTR_KPARAM_INFO
	.align		4
        /*001c*/ 	.byte	0x04, 0x17
        /*001e*/ 	.short	(.L_7891 - .L_7890)
.L_7890:
        /*0020*/ 	.word	0x00000000
        /*0024*/ 	.short	0x0006
        /*0026*/ 	.short	0x0043
        /*0028*/ 	.byte	0x00, 0xf0, 0x05, 0x00


	//----- nvinfo : EIATTR_KPARAM_INFO
	.align		4
.L_7891:
        /*002c*/ 	.byte	0x04, 0x17
        /*002e*/ 	.short	(.L_7893 - .L_7892)
.L_7892:
        /*0030*/ 	.word	0x00000000
        /*0034*/ 	.short	0x0005
        /*0036*/ 	.short	0x0042
        /*0038*/ 	.byte	0x00, 0xf0, 0x05, 0x00


	//----- nvinfo : EIATTR_KPARAM_INFO
	.align		4
.L_7893:
        /*003c*/ 	.byte	0x04, 0x17
        /*003e*/ 	.short	(.L_7895 - .L_7894)
.L_7894:
        /*0040*/ 	.word	0x00000000
        /*0044*/ 	.short	0x0004
        /*0046*/ 	.short	0x0041
        /*0048*/ 	.byte	0x00, 0xf0, 0x05, 0x00


	//----- nvinfo : EIATTR_KPARAM_INFO
	.align		4
.L_7895:
        /*004c*/ 	.byte	0x04, 0x17
        /*004e*/ 	.short	(.L_7897 - .L_7896)
.L_7896:
        /*0050*/ 	.word	0x00000000
        /*0054*/ 	.short	0x0003
        /*0056*/ 	.short	0x0040
        /*0058*/ 	.byte	0x00, 0xf0, 0x05, 0x00


	//----- nvinfo : EIATTR_KPARAM_INFO
	.align		4
.L_7897:
        /*005c*/ 	.byte	0x04, 0x17
        /*005e*/ 	.short	(.L_7899 - .L_7898)
.L_7898:
        /*0060*/ 	.word	0x00000000
        /*0064*/ 	.short	0x0002
        /*0066*/ 	.short	0x0030
        /*0068*/ 	.byte	0x00, 0xf0, 0x41, 0x00


	//----- nvinfo : EIATTR_KPARAM_INFO
	.align		4
.L_7899:
        /*006c*/ 	.byte	0x04, 0x17
        /*006e*/ 	.short	(.L_7901 - .L_7900)
.L_7900:
        /*0070*/ 	.word	0x00000000
        /*0074*/ 	.short	0x0001
        /*0076*/ 	.short	0x0010
        /*0078*/ 	.byte	0x00, 0xf0, 0x81, 0x00


	//----- nvinfo : EIATTR_KPARAM_INFO
	.align		4
.L_7901:
        /*007c*/ 	.byte	0x04, 0x17
        /*007e*/ 	.short	(.L_7903 - .L_7902)
.L_7902:
        /*0080*/ 	.word	0x00000000
        /*0084*/ 	.short	0x0000
        /*0086*/ 	.short	0x0000
        /*0088*/ 	.byte	0x00, 0xf0, 0x11, 0x00


	//----- nvinfo : EIATTR_MAXREG_COUNT
	.align		4
.L_7903:
        /*008c*/ 	.byte	0x03, 0x1b
        /*008e*/ 	.short	0x00ff


	//----- nvinfo : EIATTR_MERCURY_ISA_VERSION
	.align		4
        /*0090*/ 	.byte	0x03, 0x5f
        /*0092*/ 	.short	0x0000


	//----- nvinfo : EIATTR_EXIT_INSTR_OFFSETS
	.align		4
        /*0094*/ 	.byte	0x04, 0x1c
        /*0096*/ 	.short	(.L_7905 - .L_7904)


	//   ....[0]....
.L_7904:
        /*0098*/ 	.word	0x0001d1d0


	//   ....[1]....
        /*009c*/ 	.word	0x0001d230


	//----- nvinfo : EIATTR_MAX_THREADS
	.align		4
.L_7905:
        /*00a0*/ 	.byte	0x04, 0x05
        /*00a2*/ 	.short	(.L_7907 - .L_7906)
.L_7906:
        /*00a4*/ 	.word	0x00000080
        /*00a8*/ 	.word	0x00000001
        /*00ac*/ 	.word	0x00000001


	//----- nvinfo : EIATTR_CRS_STACK_SIZE
	.align		4
.L_7907:
        /*00b0*/ 	.byte	0x04, 0x1e
        /*00b2*/ 	.short	(.L_7909 - .L_7908)
.L_7908:
        /*00b4*/ 	.word	0x00000000
.L_7909:


//--------------------- .nv.info._ZN2at6native29vectorized_elementwise_kernelILi2EZZZNS0_50_GLOBAL__N__2680c7bb_12_PowKernel_cu_b2145a98_318424pow_tensor_scalar_kernelERNS_18TensorIteratorBaseERKN3c106ScalarEENKUlvE_clEvENKUlvE_clEvEUlNS5_7complexIdEEE0_St5arrayIPcLm2EEEEviT0_T1_ --------------------------
	.section	.nv.info._ZN2at6native29vectorized_elementwise_kernelILi2EZZZNS0_50_GLOBAL__N__2680c7bb_12_PowKernel_cu_b2145a98_318424pow_tensor_scalar_kernelERNS_18TensorIteratorBaseERKN3c106ScalarEENKUlvE_clEvENKUlvE_clEvEUlNS5_7complexIdEEE0_St5arrayIPcLm2EEEEviT0_T1_,"",@"SHT_CUDA_INFO"
	.sectionflags	@""
	.align	4


	//----- nvinfo : EIATTR_CUDA_API_VERSION
	.align		4
        /*0000*/ 	.byte	0x04, 0x37
        /*0002*/ 	.short	(.L_7911 - .L_7910)
.L_7910:
        /*0004*/ 	.word	0x00000082


	//----- nvinfo : EIATTR_SW2861232_WAR
	.align		4
.L_7911:
        /*0008*/ 	.byte	0x01, 0x35
	.zero		2


	//----- nvinfo : EIATTR_PARAM_CBANK
	.align		4
        /*000c*/ 	.byte	0x04, 0x0a
        /*000e*/ 	.short	(.L_7913 - .L_7912)
	.align		4
.L_7912:
        /*0010*/ 	.word	index@(.nv.constant0._ZN2at6native29vectorized_elementwise_kernelILi2EZZZNS0_50_GLOBAL__N__2680c7bb_12_PowKernel_cu_b2145a98_318424pow_tensor_scalar_kernelERNS_18TensorIteratorBaseERKN3c106ScalarEENKUlvE_clEvENKUlvE_clEvEUlNS5_7complexIdEEE0_St5arrayIPcLm2EEEEviT0_T1_)
        /*0014*/ 	.short	0x0160
        /*0016*/ 	.short	0x0040


	//----- nvinfo : EIATTR_CBANK_PARAM_SIZE
	.align		4
.L_7913:
        /*0018*/ 	.byte	0x03, 0x19
        /*001a*/ 	.short	0x0040


	//----- nvinfo : EIATTR_KPARAM_INFO
	.align		4
        /*001c*/ 	.byte	0x04, 0x17
        /*001e*/ 	.short	(.L_7915 - .L_7914)
.L_7914:
        /*0020*/ 	.word	0x00000000
        /*0024*/ 	.short	0x0002
        /*0026*/ 	.short	0x0030
        /*0028*/ 	.byte	0x00, 0xf0, 0x41, 0x00


	//----- nvinfo : EIATTR_KPARAM_INFO
	.align		4
.L_7915:
        /*002c*/ 	.byte	0x04, 0x17
        /*002e*/ 	.short	(.L_7917 - .L_7916)
.L_7916:
        /*0030*/ 	.word	0x00000000
        /*0034*/ 	.short	0x0001
        /*0036*/ 	.short	0x0010
        /*0038*/ 	.byte	0x00, 0xf0, 0x81, 0x00


	//----- nvinfo : EIATTR_KPARAM_INFO
	.align		4
.L_7917:
        /*003c*/ 	.byte	0x04, 0x17
        /*003e*/ 	.short	(.L_7919 - .L_7918)
.L_7918:
        /*0040*/ 	.word	0x00000000
        /*0044*/ 	.short	0x0000
        /*0046*/ 	.short	0x0000
        /*0048*/ 	.byte	0x00, 0xf0, 0x11, 0x00


	//----- nvinfo : EIATTR_MAXREG_COUNT
	.align		4
.L_7919:
        /*004c*/ 	.byte	0x03, 0x1b
        /*004e*/ 	.short	0x00ff


	//----- nvinfo : EIATTR_MERCURY_ISA_VERSION
	.align		4
        /*0050*/ 	.byte	0x03, 0x5f
        /*0052*/ 	.short	0x0000


	//----- nvinfo : EIATTR_EXIT_INSTR_OFFSETS
	.align		4
        /*0054*/ 	.byte	0x04, 0x1c
        /*0056*/ 	.short	(.L_7921 - .L_7920)


	//   ....[0]....
.L_7920:
        /*0058*/ 	.word	0x000394f0


	//   ....[1]....
        /*005c*/ 	.word	0x000730d0


	//   ....[2]....
        /*0060*/ 	.word	0x00073120


	//----- nvinfo : EIATTR_MAX_THREADS
	.align		4
.L_7921:
        /*0064*/ 	.byte	0x04, 0x05
        /*0066*/ 	.short	(.L_7923 - .L_7922)
.L_7922:
        /*0068*/ 	.word	0x00000080
        /*006c*/ 	.word	0x00000001
        /*0070*/ 	.word	0x00000001


	//----- nvinfo : EIATTR_CRS_STACK_SIZE
	.align		4
.L_7923:
        /*0074*/ 	.byte	0x04, 0x1e
        /*0076*/ 	.short	(.L_7925 - .L_7924)
.L_7924:
        /*0078*/ 	.word	0x00000000
.L_7925:


//--------------------- .nv.info._ZN2at6native29vectorized_elementwise_kernelILi4EZZZNS0_50_GLOBAL__N__2680c7bb_12_PowKernel_cu_b2145a98_318424pow_tensor_scalar_kernelERNS_18TensorIteratorBaseERKN3c106ScalarEENKUlvE_clEvENKUlvE_clEvEUlNS5_7complexIdEEE0_St5arrayIPcLm2EEEEviT0_T1_ --------------------------
	.section	.nv.info._ZN2at6native29vectorized_elementwise_kernelILi4EZZZNS0_50_GLOBAL__N__2680c7bb_12_PowKernel_cu_b2145a98_318424pow_tensor_scalar_kernelERNS_18TensorIteratorBaseERKN3c106ScalarEENKUlvE_clEvENKUlvE_clEvEUlNS5_7complexIdEEE0_St5arrayIPcLm2EEEEviT0_T1_,"",@"SHT_CUDA_INFO"
	.sectionflags	@""
	.align	4


	//----- nvinfo : EIATTR_CUDA_API_VERSION
	.align		4
        /*0000*/ 	.byte	0x04, 0x37
        /*0002*/ 	.short	(.L_7927 - .L_7926)
.L_7926:
        /*0004*/ 	.word	0x00000082


	//----- nvinfo : EIATTR_SW2861232_WAR
	.align		4
.L_7927:
        /*0008*/ 	.byte	0x01, 0x35
	.zero		2


	//----- nvinfo : EIATTR_PARAM_CBANK
	.align		4
        /*000c*/ 	.byte	0x04, 0x0a
        /*000e*/ 	.short	(.L_7929 - .L_7928)
	.align		4
.L_7928:
        /*0010*/ 	.word	index@(.nv.constant0._ZN2at6native29vectorized_elementwise_kernelILi4EZZZNS0_50_GLOBAL__N__2680c7bb_12_PowKernel_cu_b2145a98_318424pow_tensor_scalar_kernelERNS_18TensorIteratorBaseERKN3c106ScalarEENKUlvE_clEvENKUlvE_clEvEUlNS5_7complexIdEEE0_St5arrayIPcLm2EEEEviT0_T1_)
        /*0014*/ 	.short	0x0160
        /*0016*/ 	.short	0x0040


	//----- nvinfo : EIATTR_CBANK_PARAM_SIZE
	.align		4
.L_7929:
        /*0018*/ 	.byte	0x03, 0x19
        /*001a*/ 	.short	0x0040


	//----- nvinfo : EIATTR_KPARAM_INFO
	.align		4
        /*001c*/ 	.byte	0x04, 0x17
        /*001e*/ 	.short	(.L_7931 - .L_7930)
.L_7930:
        /*0020*/ 	.word	0x00000000
        /*0024*/ 	.short	0x0002
        /*0026*/ 	.short	0x0030
        /*0028*/ 	.byte	0x00, 0xf0, 0x41, 0x00


	//----- nvinfo : EIATTR_KPARAM_INFO
	.align		4
.L_7931:
        /*002c*/ 	.byte	0x04, 0x17
        /*002e*/ 	.short	(.L_7933 - .L_7932)
.L_7932:
        /*0030*/ 	.word	0x00000000
        /*0034*/ 	.short	0x0001
        /*0036*/ 	.short	0x0010
        /*0038*/ 	.byte	0x00, 0xf0, 0x81, 0x00


	//----- nvinfo : EIATTR_KPARAM_INFO
	.align		4
.L_7933:
        /*003c*/ 	.byte	0x04, 0x17
        /*003e*/ 	.short	(.L_7935 - .L_7934)
.L_7934:
        /*0040*/ 	.word	0x00000000
        /*0044*/ 	.short	0x0000
        /*0046*/ 	.short	0x0000
        /*0048*/ 	.byte	0x00, 0xf0, 0x11, 0x00


	//----- nvinfo : EIATTR_MAXREG_COUNT
	.align		4
.L_7935:
        /*004c*/ 	.byte	0x03, 0x1b
        /*004e*/ 	.short	0x00ff


	//----- nvinfo : EIATTR_MERCURY_ISA_VERSION
	.align		4
        /*0050*/ 	.byte	0x03, 0x5f
        /*0052*/ 	.short	0x0000


	//----- nvinfo : EIATTR_EXIT_INSTR_OFFSETS
	.align		4
        /*0054*/ 	.byte	0x04, 0x1c
        /*0056*/ 	.short	(.L_7937 - .L_7936)


	//   ....[0]....
.L_7936:
        /*0058*/ 	.word	0x00039270


	//   ....[1]....
        /*005c*/ 	.word	0x00072e50


	//   ....[2]....
        /*0060*/ 	.word	0x00072ea0


	//----- nvinfo : EIATTR_MAX_THREADS
	.align		4
.L_7937:
        /*0064*/ 	.byte	0x04, 0x05
        /*0066*/ 	.short	(.L_7939 - .L_7938)
.L_7938:
        /*0068*/ 	.word	0x00000080
        /*006c*/ 	.word	0x00000001
        /*0070*/ 	.word	0x00000001


	//----- nvinfo : EIATTR_CRS_STACK_SIZE
	.align		4
.L_7939:
        /*0074*/ 	.byte	0x04, 0x1e
        /*0076*/ 	.short	(.L_7941 - .L_7940)
.L_7940:
        /*0078*/ 	.word	0x00000000
.L_7941:


//--------------------- .nv.info._ZN2at6native29vectorized_elementwise_kernelILi8EZZZNS0_50_GLOBAL__N__2680c7bb_12_PowKernel_cu_b2145a98_318424pow_tensor_scalar_kernelERNS_18TensorIteratorBaseERKN3c106ScalarEENKUlvE_clEvENKUlvE_clEvEUlNS5_7complexIdEEE0_St5arrayIPcLm2EEEEviT0_T1_ --------------------------
	.section	.nv.info._ZN2at6native29vectorized_elementwise_kernelILi8EZZZNS0_50_GLOBAL__N__2680c7bb_12_PowKernel_cu_b2145a98_318424pow_tensor_scalar_kernelERNS_18TensorIteratorBaseERKN3c106ScalarEENKUlvE_clEvENKUlvE_clEvEUlNS5_7complexIdEEE0_St5arrayIPcLm2EEEEviT0_T1_,"",@"SHT_CUDA_INFO"
	.sectionflags	@""
	.align	4


	//----- nvinfo : EIATTR_CUDA_API_VERSION
	.align		4
        /*0000*/ 	.byte	0x04, 0x37
        /*0002*/ 	.short	(.L_7943 - .L_7942)
.L_7942:
        /*0004*/ 	.word	0x00000082


	//----- nvinfo : EIATTR_SW2861232_WAR
	.align		4
.L_7943:
        /*0008*/ 	.byte	0x01, 0x35
	.zero		2


	//----- nvinfo : EIATTR_PARAM_CBANK
	.align		4
        /*000c*/ 	.byte	0x04, 0x0a
        /*000e*/ 	.short	(.L_7945 - .L_7944)
	.align		4
.L_7944:
        /*0010*/ 	.word	index@(.nv.constant0._ZN2at6native29vectorized_elementwise_kernelILi8EZZZNS0_50_GLOBAL__N__2680c7bb_12_PowKernel_cu_b2145a98_318424pow_tensor_scalar_kernelERNS_18TensorIteratorBaseERKN3c106ScalarEENKUlvE_clEvENKUlvE_clEvEUlNS5_7complexIdEEE0_St5arrayIPcLm2EEEEviT0_T1_)
        /*0014*/ 	.short	0x0160
        /*0016*/ 	.short	0x0040


	//----- nvinfo : EIATTR_CBANK_PARAM_SIZE
	.align		4
.L_7945:
        /*0018*/ 	.byte	0x03, 0x19
        /*001a*/ 	.short	0x0040


	//----- nvinfo : EIATTR_KPARAM_INFO
	.align		4
        /*001c*/ 	.byte	0x04, 0x17
        /*001e*/ 	.short	(.L_7947 - .L_7946)
.L_7946:
        /*0020*/ 	.word	0x00000000
        /*0024*/ 	.short	0x0002
        /*0026*/ 	.short	0x0030
        /*0028*/ 	.byte	0x00, 0xf0, 0x41, 0x00


	//----- nvinfo : EIATTR_KPARAM_INFO
	.align		4
.L_7947:
        /*002c*/ 	.byte	0x04, 0x17
        /*002e*/ 	.short	(.L_7949 - .L_7948)
.L_7948:
        /*0030*/ 	.word	0x00000000
        /*0034*/ 	.short	0x0001
        /*0036*/ 	.short	0x0010
        /*0038*/ 	.byte	0x00, 0xf0, 0x81, 0x00


	//----- nvinfo : EIATTR_KPARAM_INFO
	.align		4
.L_7949:
        /*003c*/ 	.byte	0x04, 0x17
        /*003e*/ 	.short	(.L_7951 - .L_7950)
.L_7950:
        /*0040*/ 	.word	0x00000000
        /*0044*/ 	.short	0x0000
        /*0046*/ 	.short	0x0000
        /*0048*/ 	.byte	0x00, 0xf0, 0x11, 0x00


	//----- nvinfo : EIATTR_MAXREG_COUNT
	.align		4
.L_7951:
        /*004c*/ 	.byte	0x03, 0x1b
        /*004e*/ 	.short	0x00ff


	//----- nvinfo : EIATTR_MERCURY_ISA_VERSION
	.align		4
        /*0050*/ 	.byte	0x03, 0x5f
        /*0052*/ 	.short	0x0000


	//----- nvinfo : EIATTR_EXIT_INSTR_OFFSETS
	.align		4
        /*0054*/ 	.byte	0x04, 0x1c
        /*0056*/ 	.short	(.L_7953 - .L_7952)


	//   ....[0]....
.L_7952:
        /*0058*/ 	.word	0x00000010


	//----- nvinfo : EIATTR_MAX_THREADS
	.align		4
.L_7953:
        /*005c*/ 	.byte	0x04, 0x05
        /*005e*/ 	.short	(.L_7955 - .L_7954)
.L_7954:
        /*0060*/ 	.word	0x00000080
        /*0064*/ 	.word	0x00000001
        /*0068*/ 	.word	0x00000001
.L_7955:


//--------------------- .nv.info._ZN2at6native18elementwise_kernelILi128ELi4EZNS0_15gpu_kernel_implIZZZNS0_50_GLOBAL__N__2680c7bb_12_PowKernel_cu_b2145a98_318424pow_tensor_scalar_kernelERNS_18TensorIteratorBaseERKN3c106ScalarEENKUlvE_clEvENKUlvE_clEvEUlNS6_7complexIdEEE_EEvS5_RKT_EUliE_EEviT1_ --------------------------
	.section	.nv.info._ZN2at6native18elementwise_kernelILi128ELi4EZNS0_15gpu_kernel_implIZZZNS0_50_GLOBAL__N__2680c7bb_12_PowKernel_cu_b2145a98_318424pow_tensor_scalar_kernelERNS_18TensorIteratorBaseERKN3c106ScalarEENKUlvE_clEvENKUlvE_clEvEUlNS6_7complexIdEEE_EEvS5_RKT_EUliE_EEviT1_,"",@"SHT_CUDA_INFO"
	.sectionflags	@""
	.align	4


	//----- nvinfo : EIATTR_CUDA_API_VERSION
	.align		4
        /*0000*/ 	.byte	0x04, 0x37
        /*0002*/ 	.short	(.L_7957 - .L_7956)
.L_7956:
        /*0004*/ 	.word	0x00000082


	//----- nvinfo : EIATTR_SW2861232_WAR
	.align		4
.L_7957:
        /*0008*/ 	.byte	0x01, 0x35
	.zero		2


	//----- nvinfo : EIATTR_PARAM_CBANK
	.align		4
        /*000c*/ 	.byte	0x04, 0x0a
        /*000e*/ 	.short	(.L_7959 - .L_7958)
	.align		4
.L_7958:
        /*0010*/ 	.word	index@(.nv.constant0._ZN2at6native18elementwise_kernelILi128ELi4EZNS0_15gpu_kernel_implIZZZNS0_50_GLOBAL__N__2680c7bb_12_PowKernel_cu_b2145a98_318424pow_tensor_scalar_kernelERNS_18TensorIteratorBaseERKN3c106ScalarEENKUlvE_clEvENKUlvE_clEvEUlNS6_7complexIdEEE_EEvS5_RKT_EUliE_EEviT1_)
        /*0014*/ 	.short	0x0160
        /*0016*/ 	.short	0x0228


	//----- nvinfo : EIATTR_CBANK_PARAM_SIZE
	.align		4
.L_7959:
        /*0018*/ 	.byte	0x03, 0x19
        /*001a*/ 	.short	0x0228


	//----- nvinfo : EIATTR_KPARAM_INFO
	.align		4
        /*001c*/ 	.byte	0x04, 0x17
        /*001e*/ 	.short	(.L_7961 - .L_7960)
.L_7960:
        /*0020*/ 	.word	0x00000000
        /*0024*/ 	.short	0x0001
        /*0026*/ 	.short	0x0008
        /*0028*/ 	.byte	0x00, 0xf0, 0x81, 0x08


	//----- nvinfo : EIATTR_KPARAM_INFO
	.align		4
.L_7961:
        /*002c*/ 	.byte	0x04, 0x17
        /*002e*/ 	.short	(.L_7963 - .L_7962)
.L_7962:
        /*0030*/ 	.word	0x00000000
        /*0034*/ 	.short	0x0000
        /*0036*/ 	.short	0x0000
        /*0038*/ 	.byte	0x00, 0xf0, 0x11, 0x00


	//----- nvinfo : EIATTR_MAXREG_COUNT
	.align		4
.L_7963:
        /*003c*/ 	.byte	0x03, 0x1b
        /*003e*/ 	.short	0x0080


	//----- nvinfo : EIATTR_EXTERNS
	.align		4
        /*0040*/ 	.byte	0x04, 0x0f
        /*0042*/ 	.short	(.L_7965 - .L_7964)


	//   ....[0]....
	.align		4
.L_7964:
        /*0044*/ 	.word	index@(__assertfail)


	//----- nvinfo : EIATTR_MERCURY_ISA_VERSION
	.align		4
.L_7965:
        /*0048*/ 	.byte	0x03, 0x5f
        /*004a*/ 	.short	0x0000


	//----- nvinfo : EIATTR_SYSCALL_OFFSETS
	.align		4
        /*004c*/ 	.byte	0x04, 0x46
        /*004e*/ 	.short	(.L_7967 - .L_7966)


	//   ....[0]....
.L_7966:
        /*0050*/ 	.word	0x00001ee0


	//   ....[1]....
        /*0054*/ 	.word	0x00002fa0


	//   ....[2]....
        /*0058*/ 	.word	0x00004ed0


	//   ....[3]....
        /*005c*/ 	.word	0x00005f90


	//   ....[4]....
        /*0060*/ 	.word	0x00007e90


	//   ....[5]....
        /*0064*/ 	.word	0x00008f50


	//   ....[6]....
        /*0068*/ 	.word	0x0000ae60


	//   ....[7]....
        /*006c*/ 	.word	0x0000bf20


	//----- nvinfo : EIATTR_EXIT_INSTR_OFFSETS
	.align		4
.L_7967:
        /*0070*/ 	.byte	0x04, 0x1c
        /*0072*/ 	.short	(.L_7969 - .L_7968)


	//   ....[0]....
.L_7968:
        /*0074*/ 	.word	0x00008ff0


	//   ....[1]....
        /*0078*/ 	.word	0x0000b030


	//   ....[2]....
        /*007c*/ 	.word	0x0000b070


	//   ....[3]....
        /*0080*/ 	.word	0x0000b100


	//   ....[4]....
        /*0084*/ 	.word	0x0000b130


	//   ....[5]....
        /*0088*/ 	.word	0x0000b160


	//   ....[6]....
        /*008c*/ 	.word	0x0000b210


	//   ....[7]....
        /*0090*/ 	.word	0x0000b270


	//   ....[8]....
        /*0094*/ 	.word	0x0000b350


	//   ....[9]....
        /*0098*/ 	.word	0x0000b3e0


	//   ....[10]....
        /*009c*/ 	.word	0x0000b400


	//   ....[11]....
        /*00a0*/ 	.word	0x0000b4d0


	//   ....[12]....
        /*00a4*/ 	.word	0x0000b4f0


	//   ....[13]....
        /*00a8*/ 	.word	0x0000b6a0


	//   ....[14]....
        /*00ac*/ 	.word	0x0000b820


	//   ....[15]....
        /*00b0*/ 	.word	0x0000b880


	//   ....[16]....
        /*00b4*/ 	.word	0x0000b930


	//   ....[17]....
        /*00b8*/ 	.word	0x0000bad0


	//   ....[18]....
        /*00bc*/ 	.word	0x0000bc70


	//   ....[19]....
        /*00c0*/ 	.word	0x0000bdf0


	//   ....[20]....
        /*00c4*/ 	.word	0x0000bf30


	//   ....[21]....
        /*00c8*/ 	.word	0x0000bf60


	//   ....[22]....
        /*00cc*/ 	.word	0x0000bf90


	//----- nvinfo : EIATTR_MAX_THREADS
	.align		4
.L_7969:
        /*00d0*/ 	.byte	0x04, 0x05
        /*00d2*/ 	.short	(.L_7971 - .L_7970)
.L_7970:
        /*00d4*/ 	.word	0x00000080
        /*00d8*/ 	.word	0x00000001
        /*00dc*/ 	.word	0x00000001


	//----- nvinfo : EIATTR_CRS_STACK_SIZE
	.align		4
.L_7971:
        /*00e0*/ 	.byte	0x04, 0x1e
        /*00e2*/ 	.short	(.L_7973 - .L_7972)
.L_7972:
        /*00e4*/ 	.word	0x00000000
.L_7973:


//--------------------- .nv.info._ZN2at6native27unrolled_elementwise_kernelIZZZNS0_50_GLOBAL__N__2680c7bb_12_PowKernel_cu_b2145a98_318424pow_tensor_scalar_kernelERNS_18TensorIteratorBaseERKN3c106ScalarEENKUlvE_clEvENKUlvE_clEvEUlNS5_7complexIdEEE_St5arrayIPcLm2EELi4E23TrivialOffsetCalculatorILi1EjESI_NS0_6memory12LoadWithCastILi1EEENSJ_13StoreWithCastILi1EEEEEviT_T0_T2_T3_T4_T5_ --------------------------
	.section	.nv.info._ZN2at6native27unrolled_elementwise_kernelIZZZNS0_50_GLOBAL__N__2680c7bb_12_PowKernel_cu_b2145a98_318424pow_tensor_scalar_kernelERNS_18TensorIteratorBaseERKN3c106ScalarEENKUlvE_clEvENKUlvE_clEvEUlNS5_7complexIdEEE_St5arrayIPcLm2EELi4E23TrivialOffsetCalculatorILi1EjESI_NS0_6memory12LoadWithCastILi1EEENSJ_13StoreWithCastILi1EEEEEviT_T0_T2_T3_T4_T5_,"",@"SHT_CUDA_INFO"
	.sectionflags	@""
	.align	4


	//----- nvinfo : EIATTR_CUDA_API_VERSION
	.align		4
        /*0000*/ 	.byte	0x04, 0x37
        /*0002*/ 	.short	(.L_7975 - .L_7974)
.L_7974:
        /*0004*/ 	.word	0x00000082


	//----- nvinfo : EIATTR_SW2861232_WAR
	.align		4
.L_7975:
        /*0008*/ 	.byte	0x01, 0x35
	.zero		2


	//----- nvinfo : EIATTR_PARAM_CBANK
	.align		4
        /*000c*/ 	.byte	0x04, 0x0a
        /*000e*/ 	.short	(.L_7977 - .L_7976)
	.align		4
.L_7976:
        /*0010*/ 	.word	index@(.nv.constant0._ZN2at6native27unrolled_elementwise_kernelIZZZNS0_50_GLOBAL__N__2680c7bb_12_PowKernel_cu_b2145a98_318424pow_tensor_scalar_kernelERNS_18TensorIteratorBaseERKN3c106ScalarEENKUlvE_clEvENKUlvE_clEvEUlNS5_7complexIdEEE_St5arrayIPcLm2EELi4E23TrivialOffsetCalculatorILi1EjESI_NS0_6memory12LoadWithCastILi1EEENSJ_13StoreWithCastILi1EEEEEviT_T0_T2_T3_T4_T5_)
        /*0014*/ 	.short	0x0160
        /*0016*/ 	.short	0x0034


	//----- nvinfo : EIATTR_CBANK_PARAM_SIZE
	.align		4
.L_7977:
        /*0018*/ 	.byte	0x03, 0x19
        /*001a*/ 	.short	0x0034


	//----- nvinfo : EIATTR_KPARAM_INFO
	.align		4
        /*001c*/ 	.byte	0x04, 0x17
        /*001e*/ 	.short	(.L_7979 - .L_7978)
.L_7978:
        /*0020*/ 	.word	0x00000000
        /*0024*/ 	.short	0x0006
        /*0026*/ 	.short	0x002c
        /*0028*/ 	.byte	0x00, 0xf0, 0x21, 0x00


	//----- nvinfo : EIATTR_KPARAM_INFO
	.align		4
.L_7979:
        /*002c*/ 	.byte	0x04, 0x17
        /*002e*/ 	.short	(.L_7981 - .L_7980)
.L_7980:
        /*0030*/ 	.word	0x00000000
        /*0034*/ 	.short	0x0005
        /*0036*/ 	.short	0x0024
        /*0038*/ 	.byte	0x00, 0xf0, 0x21, 0x00


	//----- nvinfo : EIATTR_KPARAM_INFO
	.align		4
.L_7981:
        /*003c*/ 	.byte	0x04, 0x17
        /*003e*/ 	.short	(.L_7983 - .L_7982)
.L_7982:
        /*0040*/ 	.word	0x00000000
        /*0044*/ 	.short	0x0004
        /*0046*/ 	.short	0x0021
        /*0048*/ 	.byte	0x00, 0xf0, 0x05, 0x00


	//----- nvinfo : EIATTR_KPARAM_INFO
	.align		4
.L_7983:
        /*004c*/ 	.byte	0x04, 0x17
        /*004e*/ 	.short	(.L_7985 - .L_7984)
.L_7984:
        /*0050*/ 	.word	0x00000000
        /*0054*/ 	.short	0x0003
        /*0056*/ 	.short	0x0020
        /*0058*/ 	.byte	0x00, 0xf0, 0x05, 0x00


	//----- nvinfo : EIATTR_KPARAM_INFO
	.align		4
.L_7985:
        /*005c*/ 	.byte	0x04, 0x17
        /*005e*/ 	.short	(.L_7987 - .L_7986)
.L_7986:
        /*0060*/ 	.word	0x00000000
        /*0064*/ 	.short	0x0002
        /*0066*/ 	.short	0x0010
        /*0068*/ 	.byte	0x00, 0xf0, 0x41, 0x00


	//----- nvinfo : EIATTR_KPARAM_INFO
	.align		4
.L_7987:
        /*006c*/ 	.byte	0x04, 0x17
        /*006e*/ 	.short	(.L_7989 - .L_7988)
.L_7988:
        /*0070*/ 	.word	0x00000000
        /*0074*/ 	.short	0x0001
        /*0076*/ 	.short	0x0008
        /*0078*/ 	.byte	0x00, 0xf0, 0x21, 0x00


	//----- nvinfo : EIATTR_KPARAM_INFO
	.align		4
.L_7989:
        /*007c*/ 	.byte	0x04, 0x17
        /*007e*/ 	.short	(.L_7991 - .L_7990)
.L_7990:
        /*0080*/ 	.word	0x00000000
        /*0084*/ 	.short	0x0000
        /*0086*/ 	.short	0x0000
        /*0088*/ 	.byte	0x00, 0xf0, 0x11, 0x00


	//----- nvinfo : EIATTR_MAXREG_COUNT
	.align		4
.L_7991:
        /*008c*/ 	.byte	0x03, 0x1b
        /*008e*/ 	.short	0x00ff


	//----- nvinfo : EIATTR_EXTERNS
	.align		4
        /*0090*/ 	.byte	0x04, 0x0f
        /*0092*/ 	.short	(.L_7993 - .L_7992)


	//   ....[0]....
	.align		4
.L_7992:
        /*0094*/ 	.word	index@(__assertfail)


	//----- nvinfo : EIATTR_MERCURY_ISA_VERSION
	.align		4
.L_7993:
        /*0098*/ 	.byte	0x03, 0x5f
        /*009a*/ 	.short	0x0000


	//----- nvinfo : EIATTR_SYSCALL_OFFSETS
	.align		4
        /*009c*/ 	.byte	0x04, 0x46
        /*009e*/ 	.short	(.L_7995 - .L_7994)


	//   ....[0]....
.L_7994:
        /*00a0*/ 	.word	0x000010f0


	//   ....[1]....
        /*00a4*/ 	.word	0x00002230


	//   ....[2]....
        /*00a8*/ 	.word	0x00003380


	//   ....[3]....
        /*00ac*/ 	.word	0x000044a0


	//   ....[4]....
        /*00b0*/ 	.word	0x00005930


	//   ....[5]....
        /*00b4*/ 	.word	0x00006a00


	//   ....[6]....
        /*00b8*/ 	.word	0x00007a90


	//   ....[7]....
        /*00bc*/ 	.word	0x00008b40


	//----- nvinfo : EIATTR_EXIT_INSTR_OFFSETS
	.align		4
.L_7995:
        /*00c0*/ 	.byte	0x04, 0x1c
        /*00c2*/ 	.short	(.L_7997 - .L_7996)


	//   ....[0]....
.L_7996:
        /*00c4*/ 	.word	0x00007b30


	//   ....[1]....
        /*00c8*/ 	.word	0x00007c50


	//   ....[2]....
        /*00cc*/ 	.word	0x00007c90


	//   ....[3]....
        /*00d0*/ 	.word	0x00007d20


	//   ....[4]....
        /*00d4*/ 	.word	0x00007d50


	//   ....[5]....
        /*00d8*/ 	.word	0x00007d80


	//   ....[6]....
        /*00dc*/ 	.word	0x00007e30


	//   ....[7]....
        /*00e0*/ 	.word	0x00007e90


	//   ....[8]....
        /*00e4*/ 	.word	0x00007f70


	//   ....[9]....
        /*00e8*/ 	.word	0x00008000


	//   ....[10]....
        /*00ec*/ 	.word	0x00008020


	//   ....[11]....
        /*00f0*/ 	.word	0x000080f0


	//   ....[12]....
        /*00f4*/ 	.word	0x00008110


	//   ....[13]....
        /*00f8*/ 	.word	0x000082c0


	//   ....[14]....
        /*00fc*/ 	.word	0x00008440


	//   ....[15]....
        /*0100*/ 	.word	0x000084a0


	//   ....[16]....
        /*0104*/ 	.word	0x00008550


	//   ....[17]....
        /*0108*/ 	.word	0x000086f0


	//   ....[18]....
        /*010c*/ 	.word	0x00008890


	//   ....[19]....
        /*0110*/ 	.word	0x00008a10


	//   ....[20]....
        /*0114*/ 	.word	0x00008b50


	//   ....[21]....
        /*0118*/ 	.word	0x00008b80


	//   ....[22]....
        /*011c*/ 	.word	0x00008bb0


	//----- nvinfo : EIATTR_MAX_THREADS
	.align		4
.L_7997:
        /*0120*/ 	.byte	0x04, 0x05
        /*0122*/ 	.short	(.L_7999 - .L_7998)
.L_7998:
        /*0124*/ 	.word	0x00000080
        /*0128*/ 	.word	0x00000001
        /*012c*/ 	.word	0x00000001


	//----- nvinfo : EIATTR_CRS_STACK_SIZE
	.align		4
.L_7999:
        /*0130*/ 	.byte	0x04, 0x1e
        /*0132*/ 	.short	(.L_8001 - .L_8000)
.L_8000:
        /*0134*/ 	.word	0x00000000
.L_8001:


//--------------------- .nv.info._ZN2at6native18elementwise_kernelILi128ELi2EZNS0_22gpu_kernel_impl_nocastIZZZNS0_50_GLOBAL__N__2680c7bb_12_PowKernel_cu_b2145a98_318424pow_tensor_scalar_kernelERNS_18TensorIteratorBaseERKN3c106ScalarEENKUlvE_clEvENKUlvE_clEvEUlNS6_7complexIdEEE_EEvS5_RKT_EUliE_EEviT1_ --------------------------
	.section	.nv.info._ZN2at6native18elementwise_kernelILi128ELi2EZNS0_22gpu_kernel_impl_nocastIZZZNS0_50_GLOBAL__N__2680c7bb_12_PowKernel_cu_b2145a98_318424pow_tensor_scalar_kernelERNS_18TensorIteratorBaseERKN3c106ScalarEENKUlvE_clEvENKUlvE_clEvEUlNS6_7complexIdEEE_EEvS5_RKT_EUliE_EEviT1_,"",@"SHT_CUDA_INFO"
	.sectionflags	@""
	.align	4


	//----- nvinfo : EIATTR_CUDA_API_VERSION
	.align		4
        /*0000*/ 	.byte	0x04, 0x37
        /*0002*/ 	.short	(.L_8003 - .L_8002)
.L_8002:
        /*0004*/ 	.word	0x00000082


	//----- nvinfo : EIATTR_SW2861232_WAR
	.align		4
.L_8003:
        /*0008*/ 	.byte	0x01, 0x35
	.zero		2


	//----- nvinfo : EIATTR_PARAM_CBANK
	.align		4
        /*000c*/ 	.byte	0x04, 0x0a
        /*000e*/ 	.short	(.L_8005 - .L_8004)
	.align		4
.L_8004:
        /*0010*/ 	.word	index@(.nv.constant0._ZN2at6native18elementwise_kernelILi128ELi2EZNS0_22gpu_kernel_impl_nocastIZZZNS0_50_GLOBAL__N__2680c7bb_12_PowKernel_cu_b2145a98_318424pow_tensor_scalar_kernelERNS_18TensorIteratorBaseERKN3c106ScalarEENKUlvE_clEvENKUlvE_clEvEUlNS6_7complexIdEEE_EEvS5_RKT_EUliE_EEviT1_)
        /*0014*/ 	.short	0x0160
        /*0016*/ 	.short	0x0220


	//----- nvinfo : EIATTR_CBANK_PARAM_SIZE
	.align		4
.L_8005:
        /*0018*/ 	.byte	0x03, 0x19
        /*001a*/ 	.short	0x0220


	//----- nvinfo : EIATTR_KPARAM_INFO
	.align		4
        /*001c*/ 	.byte	0x04, 0x17
        /*001e*/ 	.short	(.L_8007 - .L_8006)
.L_8006:
        /*0020*/ 	.word	0x00000000
        /*0024*/ 	.short	0x0001
        /*0026*/ 	.short	0x0008
        /*0028*/ 	.byte	0x00, 0xf0, 0x61, 0x08


	//----- nvinfo : EIATTR_KPARAM_INFO
	.align		4
.L_8007:
        /*002c*/ 	.byte	0x04, 0x17
        /*002e*/ 	.short	(.L_8009 - .L_8008)
.L_8008:
        /*0030*/ 	.word	0x00000000
        /*0034*/ 	.short	0x0000
        /*0036*/ 	.short	0x0000
        /*0038*/ 	.byte	0x00, 0xf0, 0x11, 0x00


	//----- nvinfo : EIATTR_MAXREG_COUNT
	.align		4
.L_8009:
        /*003c*/ 	.byte	0x03, 0x1b
        /*003e*/ 	.short	0x0080


	//----- nvinfo : EIATTR_MERCURY_ISA_VERSION
	.align		4
        /*0040*/ 	.byte	0x03, 0x5f
        /*0042*/ 	.short	0x0000


	//----- nvinfo : EIATTR_EXIT_INSTR_OFFSETS
	.align		4
        /*0044*/ 	.byte	0x04, 0x1c
        /*0046*/ 	.short	(.L_8011 - .L_8010)


	//   ....[0]....
.L_8010:
        /*0048*/ 	.word	0x00000f90


	//   ....[1]....
        /*004c*/ 	.word	0x00001e80


	//----- nvinfo : EIATTR_MAX_THREADS
	.align		4
.L_8011:
        /*0050*/ 	.byte	0x04, 0x05
        /*0052*/ 	.short	(.L_8013 - .L_8012)
.L_8012:
        /*0054*/ 	.word	0x00000080
        /*0058*/ 	.word	0x00000001
        /*005c*/ 	.word	0x00000001


	//----- nvinfo : EIATTR_CRS_STACK_SIZE
	.align		4
.L_8013:
        /*0060*/ 	.byte	0x04, 0x1e
        /*0062*/ 	.short	(.L_8015 - .L_8014)
.L_8014:
        /*0064*/ 	.word	0x00000000
.L_8015:


//--------------------- .nv.info._ZN2at6native27unrolled_elementwise_kernelIZZZNS0_50_GLOBAL__N__2680c7bb_12_PowKernel_cu_b2145a98_318424pow_tensor_scalar_kernelERNS_18TensorIteratorBaseERKN3c106ScalarEENKUlvE_clEvENKUlvE_clEvEUlNS5_7complexIdEEE_St5arrayIPcLm2EELi4E23TrivialOffsetCalculatorILi1EjESI_NS0_6memory15LoadWithoutCastENSJ_16StoreWithoutCastEEEviT_T0_T2_T3_T4_T5_ --------------------------
	.section	.nv.info._ZN2at6native27unrolled_elementwise_kernelIZZZNS0_50_GLOBAL__N__2680c7bb_12_PowKernel_cu_b2145a98_318424pow_tensor_scalar_kernelERNS_18TensorIteratorBaseERKN3c106ScalarEENKUlvE_clEvENKUlvE_clEvEUlNS5_7complexIdEEE_St5arrayIPcLm2EELi4E23TrivialOffsetCalculatorILi1EjESI_NS0_6memory15LoadWithoutCastENSJ_16StoreWithoutCastEEEviT_T0_T2_T3_T4_T5_,"",@"SHT_CUDA_INFO"
	.sectionflags	@""
	.align	4


	//----- nvinfo : EIATTR_CUDA_API_VERSION
	.align		4
        /*0000*/ 	.byte	0x04, 0x37
        /*0002*/ 	.short	(.L_8017 - .L_8016)
.L_8016:
        /*0004*/ 	.word	0x00000082


	//----- nvinfo : EIATTR_SW2861232_WAR
	.align		4
.L_8017:
        /*0008*/ 	.byte	0x01, 0x35
	.zero		2


	//----- nvinfo : EIATTR_PARAM_CBANK
	.align		4
        /*000c*/ 	.byte	0x04, 0x0a
        /*000e*/ 	.short	(.L_8019 - .L_8018)
	.align		4
.L_8018:
        /*0010*/ 	.word	index@(.nv.constant0._ZN2at6native27unrolled_elementwise_kernelIZZZNS0_50_GLOBAL__N__2680c7bb_12_PowKernel_cu_b2145a98_318424pow_tensor_scalar_kernelERNS_18TensorIteratorBaseERKN3c106ScalarEENKUlvE_clEvENKUlvE_clEvEUlNS5_7complexIdEEE_St5arrayIPcLm2EELi4E23TrivialOffsetCalculatorILi1EjESI_NS0_6memory15LoadWithoutCastENSJ_16StoreWithoutCastEEEviT_T0_T2_T3_T4_T5_)
        /*0014*/ 	.short	0x0160
        /*0016*/ 	.short	0x0024


	//----- nvinfo : EIATTR_CBANK_PARAM_SIZE
	.align		4
.L_8019:
        /*0018*/ 	.byte	0x03, 0x19
        /*001a*/ 	.short	0x0024


	//----- nvinfo : EIATTR_KPARAM_INFO
	.align		4
        /*001c*/ 	.byte	0x04, 0x17
        /*001e*/ 	.short	(.L_8021 - .L_8020)
.L_8020:
        /*0020*/ 	.word	0x00000000
        /*0024*/ 	.short	0x0006
        /*0026*/ 	.short	0x0023
        /*0028*/ 	.byte	0x00, 0xf0, 0x05, 0x00


	//----- nvinfo : EIATTR_KPARAM_INFO
	.align		4
.L_8021:
        /*002c*/ 	.byte	0x04, 0x17
        /*002e*/ 	.short	(.L_8023 - .L_8022)
.L_8022:
        /*0030*/ 	.word	0x00000000
        /*0034*/ 	.short	0x0005
        /*0036*/ 	.short	0x0022
        /*0038*/ 	.byte	0x00, 0xf0, 0x05, 0x00


	//----- nvinfo : EIATTR_KPARAM_INFO
	.align		4
.L_8023:
        /*003c*/ 	.byte	0x04, 0x17
        /*003e*/ 	.short	(.L_8025 - .L_8024)
.L_8024:
        /*0040*/ 	.word	0x00000000
        /*0044*/ 	.short	0x0004
        /*0046*/ 	.short	0x0021
        /*0048*/ 	.byte	0x00, 0xf0, 0x05, 0x00


	//----- nvinfo : EIATTR_KPARAM_INFO
	.align		4
.L_8025:
        /*004c*/ 	.byte	0x04, 0x17
        /*004e*/ 	.short	(.L_8027 - .L_8026)
.L_8026:
        /*0050*/ 	.word	0x00000000
        /*0054*/ 	.short	0x0003
        /*0056*/ 	.short	0x0020
        /*0058*/ 	.byte	0x00, 0xf0, 0x05, 0x00


	//----- nvinfo : EIATTR_KPARAM_INFO
	.align		4
.L_8027:
        /*005c*/ 	.byte	0x04, 0x17
        /*005e*/ 	.short	(.L_8029 - .L_8028)
.L_8028:
        /*0060*/ 	.word	0x00000000
        /*0064*/ 	.short	0x0002
        /*0066*/ 	.short	0x0010
        /*0068*/ 	.byte	0x00, 0xf0, 0x41, 0x00


	//----- nvinfo : EIATTR_KPARAM_INFO
	.align		4
.L_8029:
        /*006c*/ 	.byte	0x04, 0x17
        /*006e*/ 	.short	(.L_8031 - .L_8030)
.L_8030:
        /*0070*/ 	.word	0x00000000
        /*0074*/ 	.short	0x0001
        /*0076*/ 	.short	0x0008
        /*0078*/ 	.byte	0x00, 0xf0, 0x21, 0x00


	//----- nvinfo : EIATTR_KPARAM_INFO
	.align		4
.L_8031:
        /*007c*/ 	.byte	0x04, 0x17
        /*007e*/ 	.short	(.L_8033 - .L_8032)
.L_8032:
        /*0080*/ 	.word	0x00000000
        /*0084*/ 	.short	0x0000
        /*0086*/ 	.short	0x0000
        /*0088*/ 	.byte	0x00, 0xf0, 0x11, 0x00


	//----- nvinfo : EIATTR_MAXREG_COUNT
	.align		4
.L_8033:
        /*008c*/ 	.byte	0x03, 0x1b
        /*008e*/ 	.short	0x00ff


	//----- nvinfo : EIATTR_MERCURY_ISA_VERSION
	.align		4
        /*0090*/ 	.byte	0x03, 0x5f
        /*0092*/ 	.short	0x0000


	//----- nvinfo : EIATTR_EXIT_INSTR_OFFSETS
	.align		4
        /*0094*/ 	.byte	0x04, 0x1c
        /*0096*/ 	.short	(.L_8035 - .L_8034)


	//   ....[0]....
.L_8034:
        /*0098*/ 	.word	0x00000620


	//   ....[1]....
        /*009c*/ 	.word	0x000006b0


	//----- nvinfo : EIATTR_MAX_THREADS
	.align		4
.L_8035:
        /*00a0*/ 	.byte	0x04, 0x05
        /*00a2*/ 	.short	(.L_8037 - .L_8036)
.L_8036:
        /*00a4*/ 	.word	0x00000080
        /*00a8*/ 	.word	0x00000001
        /*00ac*/ 	.word	0x00000001


	//----- nvinfo : EIATTR_CRS_STACK_SIZE
	.align		4
.L_8037:
        /*00b0*/ 	.byte	0x04, 0x1e
        /*00b2*/ 	.short	(.L_8039 - .L_8038)
.L_8038:
        /*00b4*/ 	.word	0x00000000
.L_8039:


//--------------------- .nv.info._ZN2at6native29vectorized_elementwise_kernelILi2EZZZNS0_50_GLOBAL__N__2680c7bb_12_PowKernel_cu_b2145a98_318424pow_tensor_scalar_kernelERNS_18TensorIteratorBaseERKN3c106ScalarEENKUlvE_clEvENKUlvE_clEvEUlNS5_7complexIdEEE_St5arrayIPcLm2EEEEviT0_T1_ --------------------------
	.section	.nv.info._ZN2at6native29vectorized_elementwise_kernelILi2EZZZNS0_50_GLOBAL__N__2680c7bb_12_PowKernel_cu_b2145a98_318424pow_tensor_scalar_kernelERNS_18TensorIteratorBaseERKN3c106ScalarEENKUlvE_clEvENKUlvE_clEvEUlNS5_7complexIdEEE_St5arrayIPcLm2EEEEviT0_T1_,"",@"SHT_CUDA_INFO"
	.sectionflags	@""
	.align	4


	//----- nvinfo : EIATTR_CUDA_API_VERSION
	.align		4
        /*0000*/ 	.byte	0x04, 0x37
        /*0002*/ 	.short	(.L_8041 - .L_8040)
.L_8040:
        /*0004*/ 	.word	0x00000082


	//----- nvinfo : EIATTR_SW2861232_WAR
	.align		4
.L_8041:
        /*0008*/ 	.byte	0x01, 0x35
	.zero		2


	//----- nvinfo : EIATTR_PARAM_CBANK
	.align		4
        /*000c*/ 	.byte	0x04, 0x0a
        /*000e*/ 	.short	(.L_8043 - .L_8042)
	.align		4
.L_8042:
        /*0010*/ 	.word	index@(.nv.constant0._ZN2at6native29vectorized_elementwise_kernelILi2EZZZNS0_50_GLOBAL__N__2680c7bb_12_PowKernel_cu_b2145a98_318424pow_tensor_scalar_kernelERNS_18TensorIteratorBaseERKN3c106ScalarEENKUlvE_clEvENKUlvE_clEvEUlNS5_7complexIdEEE_St5arrayIPcLm2EEEEviT0_T1_)
        /*0014*/ 	.short	0x0160
        /*0016*/ 	.short	0x0020


	//----- nvinfo : EIATTR_CBANK_PARAM_SIZE
	.align		4
.L_8043:
        /*0018*/ 	.byte	0x03, 0x19
        /*001a*/ 	.short	0x0020


	//----- nvinfo : EIATTR_KPARAM_INFO
	.align		4
        /*001c*/ 	.byte	0x04, 0x17
        /*001e*/ 	.short	(.L_8045 - .L_8044)
.L_8044:
        /*0020*/ 	.word	0x00000000
        /*0024*/ 	.short	0x0002
        /*0026*/ 	.short	0x0010
        /*0028*/ 	.byte	0x00, 0xf0, 0x41, 0x00


	//----- nvinfo : EIATTR_KPARAM_INFO
	.align		4
.L_8045:
        /*002c*/ 	.byte	0x04, 0x17
        /*002e*/ 	.short	(.L_8047 - .L_8046)
.L_8046:
        /*0030*/ 	.word	0x00000000
        /*0034*/ 	.short	0x0001
        /*0036*/ 	.short	0x0008
        /*0038*/ 	.byte	0x00, 0xf0, 0x21, 0x00


	//----- nvinfo : EIATTR_KPARAM_INFO
	.align		4
.L_8047:
        /*003c*/ 	.byte	0x04, 0x17
        /*003e*/ 	.short	(.L_8049 - .L_8048)
.L_8048:
        /*0040*/ 	.word	0x00000000
        /*0044*/ 	.short	0x0000
        /*0046*/ 	.short	0x0000
        /*0048*/ 	.byte	0x00, 0xf0, 0x11, 0x00


	//----- nvinfo : EIATTR_MAXREG_COUNT
	.align		4
.L_8049:
        /*004c*/ 	.byte	0x03, 0x1b
        /*004e*/ 	.short	0x00ff


	//----- nvinfo : EIATTR_MERCURY_ISA_VERSION
	.align		4
        /*0050*/ 	.byte	0x03, 0x5f
        /*0052*/ 	.short	0x0000


	//----- nvinfo : EIATTR_EXIT_INSTR_OFFSETS
	.align		4
        /*0054*/ 	.byte	0x04, 0x1c
        /*0056*/ 	.short	(.L_8051 - .L_8050)


	//   ....[0]....
.L_8050:
        /*0058*/ 	.word	0x000003d0


	//   ....[1]....
        /*005c*/ 	.word	0x00001180


	//   ....[2]....
        /*0060*/ 	.word	0x000011f0


	//----- nvinfo : EIATTR_MAX_THREADS
	.align		4
.L_8051:
        /*0064*/ 	.byte	0x04, 0x05
        /*0066*/ 	.short	(.L_8053 - .L_8052)
.L_8052:
        /*0068*/ 	.word	0x00000080
        /*006c*/ 	.word	0x00000001
        /*0070*/ 	.word	0x00000001


	//----- nvinfo : EIATTR_CRS_STACK_SIZE
	.align		4
.L_8053:
        /*0074*/ 	.byte	0x04, 0x1e
        /*0076*/ 	.short	(.L_8055 - .L_8054)
.L_8054:
        /*0078*/ 	.word	0x00000000
.L_8055:


//--------------------- .nv.info._ZN2at6native29vectorized_elementwise_kernelILi4EZZZNS0_50_GLOBAL__N__2680c7bb_12_PowKernel_cu_b2145a98_318424pow_tensor_scalar_kernelERNS_18TensorIteratorBaseERKN3c106ScalarEENKUlvE_clEvENKUlvE_clEvEUlNS5_7complexIdEEE_St5arrayIPcLm2EEEEviT0_T1_ --------------------------
	.section	.nv.info._ZN2at6native29vectorized_elementwise_kernelILi4EZZZNS0_50_GLOBAL__N__2680c7bb_12_PowKernel_cu_b2145a98_318424pow_tensor_scalar_kernelERNS_18TensorIteratorBaseERKN3c106ScalarEENKUlvE_clEvENKUlvE_clEvEUlNS5_7complexIdEEE_St5arrayIPcLm2EEEEviT0_T1_,"",@"SHT_CUDA_INFO"
	.sectionflags	@""
	.align	4


	//----- nvinfo : EIATTR_CUDA_API_VERSION
	.align		4
        /*0000*/ 	.byte	0x04, 0x37
        /*0002*/ 	.short	(.L_8057 - .L_8056)
.L_8056:
        /*0004*/ 	.word	0x00000082


	//----- nvinfo : EIATTR_SW2861232_WAR
	.align		4
.L_8057:
        /*0008*/ 	.byte	0x01, 0x35
	.zero		2


	//----- nvinfo : EIATTR_PARAM_CBANK
	.align		4
        /*000c*/ 	.byte	0x04, 0x0a
        /*000e*/ 	.short	(.L_8059 - .L_8058)
	.align		4
.L_8058:
        /*0010*/ 	.word	index@(.nv.constant0._ZN2at6native29vectorized_elementwise_kernelILi4EZZZNS0_50_GLOBAL__N__2680c7bb_12_PowKernel_cu_b2145a98_318424pow_tensor_scalar_kernelERNS_18TensorIteratorBaseERKN3c106ScalarEENKUlvE_clEvENKUlvE_clEvEUlNS5_7complexIdEEE_St5arrayIPcLm2EEEEviT0_T1_)
        /*0014*/ 	.short	0x0160
        /*0016*/ 	.short	0x0020


	//----- nvinfo : EIATTR_CBANK_PARAM_SIZE
	.align		4
.L_8059:
        /*0018*/ 	.byte	0x03, 0x19
        /*001a*/ 	.short	0x0020


	//----- nvinfo : EIATTR_KPARAM_INFO
	.align		4
        /*001c*/ 	.byte	0x04, 0x17
        /*001e*/ 	.short	(.L_8061 - .L_8060)
.L_8060:
        /*0020*/ 	.word	0x00000000
        /*0024*/ 	.short	0x0002
        /*0026*/ 	.short	0x0010
        /*0028*/ 	.byte	0x00, 0xf0, 0x41, 0x00


	//----- nvinfo : EIATTR_KPARAM_INFO
	.align		4
.L_8061:
        /*002c*/ 	.byte	0x04, 0x17
        /*002e*/ 	.short	(.L_8063 - .L_8062)
.L_8062:
        /*0030*/ 	.word	0x00000000
        /*0034*/ 	.short	0x0001
        /*0036*/ 	.short	0x0008
        /*0038*/ 	.byte	0x00, 0xf0, 0x21, 0x00


	//----- nvinfo : EIATTR_KPARAM_INFO
	.align		4
.L_8063:
        /*003c*/ 	.byte	0x04, 0x17
        /*003e*/ 	.short	(.L_8065 - .L_8064)
.L_8064:
        /*0040*/ 	.word	0x00000000
        /*0044*/ 	.short	0x0000
        /*0046*/ 	.short	0x0000
        /*0048*/ 	.byte	0x00, 0xf0, 0x11, 0x00


	//----- nvinfo : EIATTR_MAXREG_COUNT
	.align		4
.L_8065:
        /*004c*/ 	.byte	0x03, 0x1b
        /*004e*/ 	.short	0x00ff


	//----- nvinfo : EIATTR_MERCURY_ISA_VERSION
	.align		4
        /*0050*/ 	.byte	0x03, 0x5f
        /*0052*/ 	.short	0x0000


	//----- nvinfo : EIATTR_EXIT_INSTR_OFFSETS
	.align		4
        /*0054*/ 	.byte	0x04, 0x1c
        /*0056*/ 	.short	(.L_8067 - .L_8066)


	//   ....[0]....
.L_8066:
        /*0058*/ 	.word	0x000003d0


	//   ....[1]....
        /*005c*/ 	.word	0x00001180


	//   ....[2]....
        /*0060*/ 	.word	0x000011f0


	//----- nvinfo : EIATTR_MAX_THREADS
	.align		4
.L_8067:
        /*0064*/ 	.byte	0x04, 0x05
        /*0066*/ 	.short	(.L_8069 - .L_8068)
.L_8068:
        /*0068*/ 	.word	0x00000080
        /*006c*/ 	.word	0x00000001
        /*0070*/ 	.word	0x00000001


	//----- nvinfo : EIATTR_CRS_STACK_SIZE
	.align		4
.L_8069:
        /*0074*/ 	.byte	0x04, 0x1e
        /*0076*/ 	.short	(.L_8071 - .L_8070)
.L_8070:
        /*0078*/ 	.word	0x00000000
.L_8071:


//--------------------- .nv.info._ZN2at6native29vectorized_elementwise_kernelILi8EZZZNS0_50_GLOBAL__N__2680c7bb_12_PowKernel_cu_b2145a98_318424pow_tensor_scalar_kernelERNS_18TensorIteratorBaseERKN3c106ScalarEENKUlvE_clEvENKUlvE_clEvEUlNS5_7complexIdEEE_St5arrayIPcLm2EEEEviT0_T1_ --------------------------
	.section	.nv.info._ZN2at6native29vectorized_elementwise_kernelILi8EZZZNS0_50_GLOBAL__N__2680c7bb_12_PowKernel_cu_b2145a98_318424pow_tensor_scalar_kernelERNS_18TensorIteratorBaseERKN3c106ScalarEENKUlvE_clEvENKUlvE_clEvEUlNS5_7complexIdEEE_St5arrayIPcLm2EEEEviT0_T1_,"",@"SHT_CUDA_INFO"
	.sectionflags	@""
	.align	4


	//----- nvinfo : EIATTR_CUDA_API_VERSION
	.align		4
        /*0000*/ 	.byte	0x04, 0x37
        /*0002*/ 	.short	(.L_8073 - .L_8072)
.L_8072:
        /*0004*/ 	.word	0x00000082


	//----- nvinfo : EIATTR_SW2861232_WAR
	.align		4
.L_8073:
        /*0008*/ 	.byte	0x01, 0x35
	.zero		2


	//----- nvinfo : EIATTR_PARAM_CBANK
	.align		4
        /*000c*/ 	.byte	0x04, 0x0a
        /*000e*/ 	.short	(.L_8075 - .L_8074)
	.align		4
.L_8074:
        /*0010*/ 	.word	index@(.nv.constant0._ZN2at6native29vectorized_elementwise_kernelILi8EZZZNS0_50_GLOBAL__N__2680c7bb_12_PowKernel_cu_b2145a98_318424pow_tensor_scalar_kernelERNS_18TensorIteratorBaseERKN3c106ScalarEENKUlvE_clEvENKUlvE_clEvEUlNS5_7complexIdEEE_St5arrayIPcLm2EEEEviT0_T1_)
        /*0014*/ 	.short	0x0160
        /*0016*/ 	.short	0x0020


	//----- nvinfo : EIATTR_CBANK_PARAM_SIZE
	.align		4
.L_8075:
        /*0018*/ 	.byte	0x03, 0x19
        /*001a*/ 	.short	0x0020


	//----- nvinfo : EIATTR_KPARAM_INFO
	.align		4
        /*001c*/ 	.byte	0x04, 0x17
        /*001e*/ 	.short	(.L_8077 - .L_8076)
.L_8076:
        /*0020*/ 	.word	0x00000000
        /*0024*/ 	.short	0x0002
        /*0026*/ 	.short	0x0010
        /*0028*/ 	.byte	0x00, 0xf0, 0x41, 0x00


	//----- nvinfo : EIATTR_KPARAM_INFO
	.align		4
.L_8077:
        /*002c*/ 	.byte	0x04, 0x17
        /*002e*/ 	.short	(.L_8079 - .L_8078)
.L_8078:
        /*0030*/ 	.word	0x00000000
        /*0034*/ 	.short	0x0001
        /*0036*/ 	.short	0x0008
        /*0038*/ 	.byte	0x00, 0xf0, 0x21, 0x00


	//----- nvinfo : EIATTR_KPARAM_INFO
	.align		4
.L_8079:
        /*003c*/ 	.byte	0x04, 0x17
        /*003e*/ 	.short	(.L_8081 - .L_8080)
.L_8080:
        /*0040*/ 	.word	0x00000000
        /*0044*/ 	.short	0x0000
        /*0046*/ 	.short	0x0000
        /*0048*/ 	.byte	0x00, 0xf0, 0x11, 0x00


	//----- nvinfo : EIATTR_MAXREG_COUNT
	.align		4
.L_8081:
        /*004c*/ 	.byte	0x03, 0x1b
        /*004e*/ 	.short	0x00ff


	//----- nvinfo : EIATTR_MERCURY_ISA_VERSION
	.align		4
        /*0050*/ 	.byte	0x03, 0x5f
        /*0052*/ 	.short	0x0000


	//----- nvinfo : EIATTR_EXIT_INSTR_OFFSETS
	.align		4
        /*0054*/ 	.byte	0x04, 0x1c
        /*0056*/ 	.short	(.L_8083 - .L_8082)


	//   ....[0]....
.L_8082:
        /*0058*/ 	.word	0x00000010


	//----- nvinfo : EIATTR_MAX_THREADS
	.align		4
.L_8083:
        /*005c*/ 	.byte	0x04, 0x05
        /*005e*/ 	.short	(.L_8085 - .L_8084)
.L_8084:
        /*0060*/ 	.word	0x00000080
        /*0064*/ 	.word	0x00000001
        /*0068*/ 	.word	0x00000001
.L_8085:


//--------------------- .nv.info._ZN2at6native18elementwise_kernelILi128ELi4EZNS0_15gpu_kernel_implIZZZNS0_50_GLOBAL__N__2680c7bb_12_PowKernel_cu_b2145a98_318424pow_tensor_tensor_kernelERNS_18TensorIteratorBaseEENKUlvE_clEvENKUlvE9_clEvEUlN3c108BFloat16ES9_E_EEvS5_RKT_EUliE_EEviT1_ --------------------------
	.section	.nv.info._ZN2at6native18elementwise_kernelILi128ELi4EZNS0_15gpu_kernel_implIZZZNS0_50_GLOBAL__N__2680c7bb_12_PowKernel_cu_b2145a98_318424pow_tensor_tensor_kernelERNS_18TensorIteratorBaseEENKUlvE_clEvENKUlvE9_clEvEUlN3c108BFloat16ES9_E_EEvS5_RKT_EUliE_EEviT1_,"",@"SHT_CUDA_INFO"
	.sectionflags	@""
	.align	4


	//----- nvinfo : EIATTR_CUDA_API_VERSION
	.align		4
        /*0000*/ 	.byte	0x04, 0x37
        /*0002*/ 	.short	(.L_8087 - .L_8086)
.L_8086:
        /*0004*/ 	.word	0x00000082


	//----- nvinfo : EIATTR_SW2861232_WAR
	.align		4
.L_8087:
        /*0008*/ 	.byte	0x01, 0x35
	.zero		2


	//----- nvinfo : EIATTR_PARAM_CBANK
	.align		4
        /*000c*/ 	.byte	0x04, 0x0a
        /*000e*/ 	.short	(.L_8089 - .L_8088)
	.align		4
.L_8088:
        /*0010*/ 	.word	index@(.nv.constant0._ZN2at6native18elementwise_kernelILi128ELi4EZNS0_15gpu_kernel_implIZZZNS0_50_GLOBAL__N__2680c7bb_12_PowKernel_cu_b2145a98_318424pow_tensor_tensor_kernelERNS_18TensorIteratorBaseEENKUlvE_clEvENKUlvE9_clEvEUlN3c108BFloat16ES9_E_EEvS5_RKT_EUliE_EEviT1_)
        /*0014*/ 	.short	0x0160
        /*0016*/ 	.short	0x0298


	//----- nvinfo : EIATTR_CBANK_PARAM_SIZE
	.align		4
.L_8089:
        /*0018*/ 	.byte	0x03, 0x19
        /*001a*/ 	.short	0x0298


	//----- nvinfo : EIATTR_KPARAM_INFO
	.align		4
        /*001c*/ 	.byte	0x04, 0x17
        /*001e*/ 	.short	(.L_8091 - .L_8090)
.L_8090:
        /*0020*/ 	.word	0x00000000
        /*0024*/ 	.short	0x0001
        /*0026*/ 	.short	0x0008
        /*0028*/ 	.byte	0x00, 0xf0, 0x41, 0x0a


	//----- nvinfo : EIATTR_KPARAM_INFO
	.align		4
.L_8091:
        /*002c*/ 	.byte	0x04, 0x17
        /*002e*/ 	.short	(.L_8093 - .L_8092)
.L_8092:
        /*0030*/ 	.word	0x00000000
        /*0034*/ 	.short	0x0000
        /*0036*/ 	.short	0x0000
        /*0038*/ 	.byte	0x00, 0xf0, 0x11, 0x00


	//----- nvinfo : EIATTR_MAXREG_COUNT
	.align		4
.L_8093:
        /*003c*/ 	.byte	0x03, 0x1b
        /*003e*/ 	.short	0x0080


	//----- nvinfo : EIATTR_EXTERNS
	.align		4
        /*0040*/ 	.byte	0x04, 0x0f
        /*0042*/ 	.short	(.L_8095 - .L_8094)


	//   ....[0]....
	.align		4
.L_8094:
        /*0044*/ 	.word	index@(__assertfail)


	//----- nvinfo : EIATTR_MERCURY_ISA_VERSION
	.align		4
.L_8095:
        /*0048*/ 	.byte	0x03, 0x5f
        /*004a*/ 	.short	0x0000


	//----- nvinfo : EIATTR_SYSCALL_OFFSETS
	.align		4
        /*004c*/ 	.byte	0x04, 0x46
        /*004e*/ 	.short	(.L_8097 - .L_8096)


	//   ....[0]....
.L_8096:
        /*0050*/ 	.word	0x00002050


	//   ....[1]....
        /*0054*/ 	.word	0x00003000


	//   ....[2]....
        /*0058*/ 	.word	0x00003ff0


	//   ....[3]....
        /*005c*/ 	.word	0x000060b0


	//   ....[4]....
        /*0060*/ 	.word	0x00007060


	//   ....[5]....
        /*0064*/ 	.word	0x00008050


	//   ....[6]....
        /*0068*/ 	.word	0x0000a0e0


	//   ....[7]....
        /*006c*/ 	.word	0x0000b090


	//   ....[8]....
        /*0070*/ 	.word	0x0000c080


	//   ....[9]....
        /*0074*/ 	.word	0x0000e120


	//   ....[10]....
        /*0078*/ 	.word	0x0000f0d0


	//   ....[11]....
        /*007c*/ 	.word	0x000100c0


	//----- nvinfo : EIATTR_EXIT_INSTR_OFFSETS
	.align		4
.L_8097:
        /*0080*/ 	.byte	0x04, 0x1c
        /*0082*/ 	.short	(.L_8099 - .L_8098)


	//   ....[0]....
.L_8098:
        /*0084*/ 	.word	0x0000c140


	//   ....[1]....
        /*0088*/ 	.word	0x0000f2c0


	//   ....[2]....
        /*008c*/ 	.word	0x0000f300


	//   ....[3]....
        /*0090*/ 	.word	0x0000f3a0


	//   ....[4]....
        /*0094*/ 	.word	0x0000f3e0


	//   ....[5]....
        /*0098*/ 	.word	0x0000f420


	//   ....[6]....
        /*009c*/ 	.word	0x0000f4b0


	//   ....[7]....
        /*00a0*/ 	.word	0x0000f4f0


	//   ....[8]....
        /*00a4*/ 	.word	0x0000f590


	//   ....[9]....
        /*00a8*/ 	.word	0x0000f5e0


	//   ....[10]....
        /*00ac*/ 	.word	0x0000f630


	//   ....[11]....
        /*00b0*/ 	.word	0x0000f700


	//   ....[12]....
        /*00b4*/ 	.word	0x0000f760


	//   ....[13]....
        /*00b8*/ 	.word	0x0000f8f0


	//   ....[14]....
        /*00bc*/ 	.word	0x0000fa50


	//   ....[15]....
        /*00c0*/ 	.word	0x0000fa70


	//   ....[16]....
        /*00c4*/ 	.word	0x0000fb30


	//   ....[17]....
        /*00c8*/ 	.word	0x0000fcb0


	//   ....[18]....
        /*00cc*/ 	.word	0x0000fe30


	//   ....[19]....
        /*00d0*/ 	.word	0x0000ff90


	//   ....[20]....
        /*00d4*/ 	.word	0x000100d0


	//   ....[21]....
        /*00d8*/ 	.word	0x00010110


	//   ....[22]....
        /*00dc*/ 	.word	0x00010150


	//----- nvinfo : EIATTR_MAX_THREADS
	.align		4
.L_8099:
        /*00e0*/ 	.byte	0x04, 0x05
        /*00e2*/ 	.short	(.L_8101 - .L_8100)
.L_8100:
        /*00e4*/ 	.word	0x00000080
        /*00e8*/ 	.word	0x00000001
        /*00ec*/ 	.word	0x00000001


	//----- nvinfo : EIATTR_CRS_STACK_SIZE
	.align		4
.L_8101:
        /*00f0*/ 	.byte	0x04, 0x1e
        /*00f2*/ 	.short	(.L_8103 - .L_8102)
.L_8102:
        /*00f4*/ 	.word	0x00000000
.L_8103:


//--------------------- .nv.info._ZN2at6native27unrolled_elementwise_kernelIZZZNS0_50_GLOBAL__N__2680c7bb_12_PowKernel_cu_b2145a98_318424pow_tensor_tensor_kernelERNS_18TensorIteratorBaseEENKUlvE_clEvENKUlvE9_clEvEUlN3c108BFloat16ES8_E_St5arrayIPcLm3EELi4E23TrivialOffsetCalculatorILi2EjESD_ILi1EjENS0_6memory12LoadWithCastILi2EEENSG_13StoreWithCastILi1EEEEEviT_T0_T2_T3_T4_T5_ --------------------------
	.section	.nv.info._ZN2at6native27unrolled_elementwise_kernelIZZZNS0_50_GLOBAL__N__2680c7bb_12_PowKernel_cu_b2145a98_318424pow_tensor_tensor_kernelERNS_18TensorIteratorBaseEENKUlvE_clEvENKUlvE9_clEvEUlN3c108BFloat16ES8_E_St5arrayIPcLm3EELi4E23TrivialOffsetCalculatorILi2EjESD_ILi1EjENS0_6memory12LoadWithCastILi2EEENSG_13StoreWithCastILi1EEEEEviT_T0_T2_T3_T4_T5_,"",@"SHT_CUDA_INFO"
	.sectionflags	@""
	.align	4


	//----- nvinfo : EIATTR_CUDA_API_VERSION
	.align		4
        /*0000*/ 	.byte	0x04, 0x37
        /*0002*/ 	.short	(.L_8105 - .L_8104)
.L_8104:
        /*0004*/ 	.word	0x00000082


	//----- nvinfo : EIATTR_SW2861232_WAR
	.align		4
.L_8105:
        /*0008*/ 	.byte	0x01, 0x35
	.zero		2


	//----- nvinfo : EIATTR_PARAM_CBANK
	.align		4
        /*000c*/ 	.byte	0x04, 0x0a
        /*000e*/ 	.short	(.L_8107 - .L_8106)
	.align		4
.L_8106:
        /*0010*/ 	.word	index@(.nv.constant0._ZN2at6native27unrolled_elementwise_kernelIZZZNS0_50_GLOBAL__N__2680c7bb_12_PowKernel_cu_b2145a98_318424pow_tensor_tensor_kernelERNS_18TensorIteratorBaseEENKUlvE_clEvENKUlvE9_clEvEUlN3c108BFloat16ES8_E_St5arrayIPcLm3EELi4E23TrivialOffsetCalculatorILi2EjESD_ILi1EjENS0_6memory12LoadWithCastILi2EEENSG_13StoreWithCastILi1EEEEEviT_T0_T2_T3_T4_T5_)
        /*0014*/ 	.short	0x0160
        /*0016*/ 	.short	0x0040


	//----- nvinfo : EIATTR_CBANK_PARAM_SIZE
	.align		4
.L_8107:
        /*0018*/ 	.byte	0x03, 0x19
        /*001a*/ 	.short	0x0040


	//----- nvinfo : EIATTR_KPARAM_INFO
	.align		4
        /*001c*/ 	.byte	0x04, 0x17
        /*001e*/ 	.short	(.L_8109 - .L_8108)
.L_8108:
        /*0020*/ 	.word	0x00000000
        /*0024*/ 	.short	0x0006
        /*0026*/ 	.short	0x0038
        /*0028*/ 	.byte	0x00, 0xf0, 0x21, 0x00


	//----- nvinfo : EIATTR_KPARAM_INFO
	.align		4
.L_8109:
        /*002c*/ 	.byte	0x04, 0x17
        /*002e*/ 	.short	(.L_8111 - .L_8110)
.L_8110:
        /*0030*/ 	.word	0x00000000
        /*0034*/ 	.short	0x0005
        /*0036*/ 	.short	0x002c
        /*0038*/ 	.byte	0x00, 0xf0, 0x31, 0x00


	//----- nvinfo : EIATTR_KPARAM_INFO
	.align		4
.L_8111:
        /*003c*/ 	.byte	0x04, 0x17
        /*003e*/ 	.short	(.L_8113 - .L_8112)
.L_8112:
        /*0040*/ 	.word	0x00000000
        /*0044*/ 	.short	0x0004
        /*0046*/ 	.short	0x0029
        /*0048*/ 	.byte	0x00, 0xf0, 0x05, 0x00


	//----- nvinfo : EIATTR_KPARAM_INFO
	.align		4
.L_8113:
        /*004c*/ 	.byte	0x04, 0x17
        /*004e*/ 	.short	(.L_8115 - .L_8114)
.L_8114:
        /*0050*/ 	.word	0x00000000
        /*0054*/ 	.short	0x0003
        /*0056*/ 	.short	0x0028
        /*0058*/ 	.byte	0x00, 0xf0, 0x05, 0x00


	//----- nvinfo : EIATTR_KPARAM_INFO
	.align		4
.L_8115:
        /*005c*/ 	.byte	0x04, 0x17
        /*005e*/ 	.short	(.L_8117 - .L_8116)
.L_8116:
        /*0060*/ 	.word	0x00000000
        /*0064*/ 	.short	0x0002
        /*0066*/ 	.short	0x0010
        /*0068*/ 	.byte	0x00, 0xf0, 0x61, 0x00


	//----- nvinfo : EIATTR_KPARAM_INFO
	.align		4
.L_8117:
        /*006c*/ 	.byte	0x04, 0x17
        /*006e*/ 	.short	(.L_8119 - .L_8118)
.L_8118:
        /*0070*/ 	.word	0x00000000
        /*0074*/ 	.short	0x0001
        /*0076*/ 	.short	0x0008
        /*0078*/ 	.byte	0x00, 0xf0, 0x21, 0x00


	//----- nvinfo : EIATTR_KPARAM_INFO
	.align		4
.L_8119:
        /*007c*/ 	.byte	0x04, 0x17
        /*007e*/ 	.short	(.L_8121 - .L_8120)
.L_8120:
        /*0080*/ 	.word	0x00000000
        /*0084*/ 	.short	0x0000
        /*0086*/ 	.short	0x0000
        /*0088*/ 	.byte	0x00, 0xf0, 0x11, 0x00


	//----- nvinfo : EIATTR_MAXREG_COUNT
	.align		4
.L_8121:
        /*008c*/ 	.byte	0x03, 0x1b
        /*008e*/ 	.short	0x00ff


	//----- nvinfo : EIATTR_EXTERNS
	.align		4
        /*0090*/ 	.byte	0x04, 0x0f
        /*0092*/ 	.short	(.L_8123 - .L_8122)


	//   ....[0]....
	.align		4
.L_8122:
        /*0094*/ 	.word	index@(__assertfail)


	//----- nvinfo : EIATTR_MERCURY_ISA_VERSION
	.align		4
.L_8123:
        /*0098*/ 	.byte	0x03, 0x5f
        /*009a*/ 	.short	0x0000


	//----- nvinfo : EIATTR_SYSCALL_OFFSETS
	.align		4
        /*009c*/ 	.byte	0x04, 0x46
        /*009e*/ 	.short	(.L_8125 - .L_8124)


	//   ....[0]....
.L_8124:
        /*00a0*/ 	.word	0x000010b0


	//   ....[1]....
        /*00a4*/ 	.word	0x00002130


	//   ....[2]....
        /*00a8*/ 	.word	0x00003230


	//   ....[3]....
        /*00ac*/ 	.word	0x000042b0


	//   ....[4]....
        /*00b0*/ 	.word	0x000053c0


	//   ....[5]....
        /*00b4*/ 	.word	0x00006430


	//   ....[6]....
        /*00b8*/ 	.word	0x00007520


	//   ....[7]....
        /*00bc*/ 	.word	0x000084c0


	//   ....[8]....
        /*00c0*/ 	.word	0x000097f0


	//   ....[9]....
        /*00c4*/ 	.word	0x0000a820


	//   ....[10]....
        /*00c8*/ 	.word	0x0000b810


	//   ....[11]....
        /*00cc*/ 	.word	0x0000c800


	//----- nvinfo : EIATTR_EXIT_INSTR_OFFSETS
	.align		4
.L_8125:
        /*00d0*/ 	.byte	0x04, 0x1c
        /*00d2*/ 	.short	(.L_8127 - .L_8126)


	//   ....[0]....
.L_8126:
        /*00d4*/ 	.word	0x0000b8d0


	//   ....[1]....
        /*00d8*/ 	.word	0x0000ba00


	//   ....[2]....
        /*00dc*/ 	.word	0x0000ba40


	//   ....[3]....
        /*00e0*/ 	.word	0x0000bae0


	//   ....[4]....
        /*00e4*/ 	.word	0x0000bb20


	//   ....[5]....
        /*00e8*/ 	.word	0x0000bb60


	//   ....[6]....
        /*00ec*/ 	.word	0x0000bbf0


	//   ....[7]....
        /*00f0*/ 	.word	0x0000bc30


	//   ....[8]....
        /*00f4*/ 	.word	0x0000bcd0


	//   ....[9]....
        /*00f8*/ 	.word	0x0000bd20


	//   ....[10]....
        /*00fc*/ 	.word	0x0000bd70


	//   ....[11]....
        /*0100*/ 	.word	0x0000be40


	//   ....[12]....
        /*0104*/ 	.word	0x0000bea0


	//   ....[13]....
        /*0108*/ 	.word	0x0000c030


	//   ....[14]....
        /*010c*/ 	.word	0x0000c190


	//   ....[15]....
        /*0110*/ 	.word	0x0000c1b0


	//   ....[16]....
        /*0114*/ 	.word	0x0000c270


	//   ....[17]....
        /*0118*/ 	.word	0x0000c3f0


	//   ....[18]....
        /*011c*/ 	.word	0x0000c570


	//   ....[19]....
        /*0120*/ 	.word	0x0000c6d0


	//   ....[20]....
        /*0124*/ 	.word	0x0000c810


	//   ....[21]....
        /*0128*/ 	.word	0x0000c850


	//   ....[22]....
        /*012c*/ 	.word	0x0000c890


	//----- nvinfo : EIATTR_MAX_THREADS
	.align		4
.L_8127:
        /*0130*/ 	.byte	0x04, 0x05
        /*0132*/ 	.short	(.L_8129 - .L_8128)
.L_8128:
        /*0134*/ 	.word	0x00000080
        /*0138*/ 	.word	0x00000001
        /*013c*/ 	.word	0x00000001


	//----- nvinfo : EIATTR_CRS_STACK_SIZE
	.align		4
.L_8129:
        /*0140*/ 	.byte	0x04, 0x1e
        /*0142*/ 	.short	(.L_8131 - .L_8130)
.L_8130:
        /*0144*/ 	.word	0x00000000
.L_8131:


//--------------------- .nv.info._ZN2at6native18elementwise_kernelILi128ELi4EZNS0_22gpu_kernel_impl_nocastIZZZNS0_50_GLOBAL__N__2680c7bb_12_PowKernel_cu_b2145a98_318424pow_tensor_tensor_kernelERNS_18TensorIteratorBaseEENKUlvE_clEvENKUlvE9_clEvEUlN3c108BFloat16ES9_E_EEvS5_RKT_EUliE_EEviT1_ --------------------------
	.section	.nv.info._ZN2at6native18elementwise_kernelILi128ELi4EZNS0_22gpu_kernel_impl_nocastIZZZNS0_50_GLOBAL__N__2680c7bb_12_PowKernel_cu_b2145a98_318424pow_tensor_tensor_kernelERNS_18TensorIteratorBaseEENKUlvE_clEvENKUlvE9_clEvEUlN3c108BFloat16ES9_E_EEvS5_RKT_EUliE_EEviT1_,"",@"SHT_CUDA_INFO"
	.sectionflags	@""
	.align	4


	//----- nvinfo : EIATTR_CUDA_API_VERSION
	.align		4
        /*0000*/ 	.byte	0x04, 0x37
        /*0002*/ 	.short	(.L_8133 - .L_8132)
.L_8132:
        /*0004*/ 	.word	0x00000082


	//----- nvinfo : EIATTR_SW2861232_WAR
	.align		4
.L_8133:
        /*0008*/ 	.byte	0x01, 0x35
	.zero		2


	//----- nvinfo : EIATTR_PARAM_CBANK
	.align		4
        /*000c*/ 	.byte	0x04, 0x0a
        /*000e*/ 	.short	(.L_8135 - .L_8134)
	.align		4
.L_8134:
        /*0010*/ 	.word	index@(.nv.constant0._ZN2at6native18elementwise_kernelILi128ELi4EZNS0_22gpu_kernel_impl_nocastIZZZNS0_50_GLOBAL__N__2680c7bb_12_PowKernel_cu_b2145a98_318424pow_tensor_tensor_kernelERNS_18TensorIteratorBaseEENKUlvE_clEvENKUlvE9_clEvEUlN3c108BFloat16ES9_E_EEvS5_RKT_EUliE_EEviT1_)
        /*0014*/ 	.short	0x0160
        /*0016*/ 	.short	0x0290


	//----- nvinfo : EIATTR_CBANK_PARAM_SIZE
	.align		4
.L_8135:
        /*0018*/ 	.byte	0x03, 0x19
        /*001a*/ 	.short	0x0290


	//----- nvinfo : EIATTR_KPARAM_INFO
	.align		4
        /*001c*/ 	.byte	0x04, 0x17
        /*001e*/ 	.short	(.L_8137 - .L_8136)
.L_8136:
        /*0020*/ 	.word	0x00000000
        /*0024*/ 	.short	0x0001
        /*0026*/ 	.short	0x0008
        /*0028*/ 	.byte	0x00, 0xf0, 0x21, 0x0a


	//----- nvinfo : EIATTR_KPARAM_INFO
	.align		4
.L_8137:
        /*002c*/ 	.byte	0x04, 0x17
        /*002e*/ 	.short	(.L_8139 - .L_8138)
.L_8138:
        /*0030*/ 	.word	0x00000000
        /*0034*/ 	.short	0x0000
        /*0036*/ 	.short	0x0000
        /*0038*/ 	.byte	0x00, 0xf0, 0x11, 0x00


	//----- nvinfo : EIATTR_MAXREG_COUNT
	.align		4
.L_8139:
        /*003c*/ 	.byte	0x03, 0x1b
        /*003e*/ 	.short	0x0080


	//----- nvinfo : EIATTR_MERCURY_ISA_VERSION
	.align		4
        /*0040*/ 	.byte	0x03, 0x5f
        /*0042*/ 	.short	0x0000


	//----- nvinfo : EIATTR_EXIT_INSTR_OFFSETS
	.align		4
        /*0044*/ 	.byte	0x04, 0x1c
        /*0046*/ 	.short	(.L_8141 - .L_8140)


	//   ....[0]....
.L_8140:
        /*0048*/ 	.word	0x00003370


	//   ....[1]....
        /*004c*/ 	.word	0x00004440


	//----- nvinfo : EIATTR_MAX_THREADS
	.align		4
.L_8141:
        /*0050*/ 	.byte	0x04, 0x05
        /*0052*/ 	.short	(.L_8143 - .L_8142)
.L_8142:
        /*0054*/ 	.word	0x00000080
        /*0058*/ 	.word	0x00000001
        /*005c*/ 	.word	0x00000001


	//----- nvinfo : EIATTR_CRS_STACK_SIZE
	.align		4
.L_8143:
        /*0060*/ 	.byte	0x04, 0x1e
        /*0062*/ 	.short	(.L_8145 - .L_8144)
.L_8144:
        /*0064*/ 	.word	0x00000000
.L_8145:


//--------------------- .nv.info._ZN2at6native27unrolled_elementwise_kernelIZZZNS0_50_GLOBAL__N__2680c7bb_12_PowKernel_cu_b2145a98_318424pow_tensor_tensor_kernelERNS_18TensorIteratorBaseEENKUlvE_clEvENKUlvE9_clEvEUlN3c108BFloat16ES8_E_St5arrayIPcLm3EELi4E23TrivialOffsetCalculatorILi2EjESD_ILi1EjENS0_6memory15LoadWithoutCastENSG_16StoreWithoutCastEEEviT_T0_T2_T3_T4_T5_ --------------------------
	.section	.nv.info._ZN2at6native27unrolled_elementwise_kernelIZZZNS0_50_GLOBAL__N__2680c7bb_12_PowKernel_cu_b2145a98_318424pow_tensor_tensor_kernelERNS_18TensorIteratorBaseEENKUlvE_clEvENKUlvE9_clEvEUlN3c108BFloat16ES8_E_St5arrayIPcLm3EELi4E23TrivialOffsetCalculatorILi2EjESD_ILi1EjENS0_6memory15LoadWithoutCastENSG_16StoreWithoutCastEEEviT_T0_T2_T3_T4_T5_,"",@"SHT_CUDA_INFO"
	.sectionflags	@""
	.align	4


	//----- nvinfo : EIATTR_CUDA_API_VERSION
	.align		4
        /*0000*/ 	.byte	0x04, 0x37
        /*0002*/ 	.short	(.L_8147 - .L_8146)
.L_8146:
        /*0004*/ 	.word	0x00000082


	//----- nvinfo : EIATTR_SW2861232_WAR
	.align		4
.L_8147:
        /*0008*/ 	.byte	0x01, 0x35
	.zero		2


	//----- nvinfo : EIATTR_PARAM_CBANK
	.align		4
        /*000c*/ 	.byte	0x04, 0x0a
        /*000e*/ 	.short	(.L_8149 - .L_8148)
	.align		4
.L_8148:
        /*0010*/ 	.word	index@(.nv.constant0._ZN2at6native27unrolled_elementwise_kernelIZZZNS0_50_GLOBAL__N__2680c7bb_12_PowKernel_cu_b2145a98_318424pow_tensor_tensor_kernelERNS_18TensorIteratorBaseEENKUlvE_clEvENKUlvE9_clEvEUlN3c108BFloat16ES8_E_St5arrayIPcLm3EELi4E23TrivialOffsetCalculatorILi2EjESD_ILi1EjENS0_6memory15LoadWithoutCastENSG_16StoreWithoutCastEEEviT_T0_T2_T3_T4_T5_)
        /*0014*/ 	.short	0x0160
        /*0016*/ 	.short	0x002c


	//----- nvinfo : EIATTR_CBANK_PARAM_SIZE
	.align		4
.L_8149:
        /*0018*/ 	.byte	0x03, 0x19
        /*001a*/ 	.short	0x002c


	//----- nvinfo : EIATTR_KPARAM_INFO
	.align		4
        /*001c*/ 	.byte	0x04, 0x17
        /*001e*/ 	.short	(.L_8151 - .L_8150)
.L_8150:
        /*0020*/ 	.word	0x00000000
        /*0024*/ 	.short	0x0006
        /*0026*/ 	.short	0x002b
        /*0028*/ 	.byte	0x00, 0xf0, 0x05, 0x00


	//----- nvinfo : EIATTR_KPARAM_INFO
	.align		4
.L_8151:
        /*002c*/ 	.byte	0x04, 0x17
        /*002e*/ 	.short	(.L_8153 - .L_8152)
.L_8152:
        /*0030*/ 	.word	0x00000000
        /*0034*/ 	.short	0x0005
        /*0036*/ 	.short	0x002a
        /*0038*/ 	.byte	0x00, 0xf0, 0x05, 0x00


	//----- nvinfo : EIATTR_KPARAM_INFO
	.align		4
.L_8153:
        /*003c*/ 	.byte	0x04, 0x17
        /*003e*/ 	.short	(.L_8155 - .L_8154)
.L_8154:
        /*0040*/ 	.word	0x00000000
        /*0044*/ 	.short	0x0004
        /*0046*/ 	.short	0x0029
        /*0048*/ 	.byte	0x00, 0xf0, 0x05, 0x00


	//----- nvinfo : EIATTR_KPARAM_INFO
	.align		4
.L_8155:
        /*004c*/ 	.byte	0x04, 0x17
        /*004e*/ 	.short	(.L_8157 - .L_8156)
.L_8156:
        /*0050*/ 	.word	0x00000000
        /*0054*/ 	.short	0x0003
        /*0056*/ 	.short	0x0028
        /*0058*/ 	.byte	0x00, 0xf0, 0x05, 0x00


	//----- nvinfo : EIATTR_KPARAM_INFO
	.align		4
.L_8157:
        /*005c*/ 	.byte	0x04, 0x17
        /*005e*/ 	.short	(.L_8159 - .L_8158)
.L_8158:
        /*0060*/ 	.word	0x00000000
        /*0064*/ 	.short	0x0002
        /*0066*/ 	.short	0x0010
        /*0068*/ 	.byte	0x00, 0xf0, 0x61, 0x00


	//----- nvinfo : EIATTR_KPARAM_INFO
	.align		4
.L_8159:
        /*006c*/ 	.byte	0x04, 0x17
        /*006e*/ 	.short	(.L_8161 - .L_8160)
.L_8160:
        /*0070*/ 	.word	0x00000000
        /*0074*/ 	.short	0x0001
        /*0076*/ 	.short	0x0008
        /*0078*/ 	.byte	0x00, 0xf0, 0x21, 0x00


	//----- nvinfo : EIATTR_KPARAM_INFO
	.align		4
.L_8161:
        /*007c*/ 	.byte	0x04, 0x17
        /*007e*/ 	.short	(.L_8163 - .L_8162)
.L_8162:
        /*0080*/ 	.word	0x00000000
        /*0084*/ 	.short	0x0000
        /*0086*/ 	.short	0x0000
        /*0088*/ 	.byte	0x00, 0xf0, 0x11, 0x00


	//----- nvinfo : EIATTR_MAXREG_COUNT
	.align		4
.L_8163:
        /*008c*/ 	.byte	0x03, 0x1b
        /*008e*/ 	.short	0x00ff


	//----- nvinfo : EIATTR_MERCURY_ISA_VERSION
	.align		4
        /*0090*/ 	.byte	0x03, 0x5f
        /*0092*/ 	.short	0x0000


	//----- nvinfo : EIATTR_EXIT_INSTR_OFFSETS
	.align		4
        /*0094*/ 	.byte	0x04, 0x1c
        /*0096*/ 	.short	(.L_8165 - .L_8164)


	//   ....[0]....
.L_8164:
        /*0098*/ 	.word	0x00000600


	//   ....[1]....
        /*009c*/ 	.word	0x00000650


	//----- nvinfo : EIATTR_MAX_THREADS
	.align		4
.L_8165:
        /*00a0*/ 	.byte	0x04, 0x05
        /*00a2*/ 	.short	(.L_8167 - .L_8166)
.L_8166:
        /*00a4*/ 	.word	0x00000080
        /*00a8*/ 	.word	0x00000001
        /*00ac*/ 	.word	0x00000001


	//----- nvinfo : EIATTR_CRS_STACK_SIZE
	.align		4
.L_8167:
        /*00b0*/ 	.byte	0x04, 0x1e
        /*00b2*/ 	.short	(.L_8169 - .L_8168)
.L_8168:
        /*00b4*/ 	.word	0x00000000
.L_8169:


//--------------------- .nv.info._ZN2at6native29vectorized_elementwise_kernelILi2EZZZNS0_50_GLOBAL__N__2680c7bb_12_PowKernel_cu_b2145a98_318424pow_tensor_tensor_kernelERNS_18TensorIteratorBaseEENKUlvE_clEvENKUlvE9_clEvEUlN3c108BFloat16ES8_E_St5arrayIPcLm3EEEEviT0_T1_ --------------------------
	.section	.nv.info._ZN2at6native29vectorized_elementwise_kernelILi2EZZZNS0_50_GLOBAL__N__2680c7bb_12_PowKernel_cu_b2145a98_318424pow_tensor_tensor_kernelERNS_18TensorIteratorBaseEENKUlvE_clEvENKUlvE9_clEvEUlN3c108BFloat16ES8_E_St5arrayIPcLm3EEEEviT0_T1_,"",@"SHT_CUDA_INFO"
	.sectionflags	@""
	.align	4


	//----- nvinfo : EIATTR_CUDA_API_VERSION
	.align		4
        /*0000*/ 	.byte	0x04, 0x37
        /*0002*/ 	.short	(.L_8171 - .L_8170)
.L_8170:
        /*0004*/ 	.word	0x00000082


	//----- nvinfo : EIATTR_SW2861232_WAR
	.align		4
.L_8171:
        /*0008*/ 	.byte	0x01, 0x35
	.zero		2


	//----- nvinfo : EIATTR_PARAM_CBANK
	.align		4
        /*000c*/ 	.byte	0x04, 0x0a
        /*000e*/ 	.short	(.L_8173 - .L_8172)
	.align		4
.L_8172:
        /*0010*/ 	.word	index@(.nv.constant0._ZN2at6native29vectorized_elementwise_kernelILi2EZZZNS0_50_GLOBAL__N__2680c7bb_12_PowKernel_cu_b2145a98_318424pow_tensor_tensor_kernelERNS_18TensorIteratorBaseEENKUlvE_clEvENKUlvE9_clEvEUlN3c108BFloat16ES8_E_St5arrayIPcLm3EEEEviT0_T1_)
        /*0014*/ 	.short	0x0160
        /*0016*/ 	.short	0x0028


	//----- nvinfo : EIATTR_CBANK_PARAM_SIZE
	.align		4
.L_8173:
        /*0018*/ 	.byte	0x03, 0x19
        /*001a*/ 	.short	0x0028


	//----- nvinfo : EIATTR_KPARAM_INFO
	.align		4
        /*001c*/ 	.byte	0x04, 0x17
        /*001e*/ 	.short	(.L_8175 - .L_8174)
.L_8174:
        /*0020*/ 	.word	0x00000000
        /*0024*/ 	.short	0x0002
        /*0026*/ 	.short	0x0010
        /*0028*/ 	.byte	0x00, 0xf0, 0x61, 0x00


	//----- nvinfo : EIATTR_KPARAM_INFO
	.align		4
.L_8175:
        /*002c*/ 	.byte	0x04, 0x17
        /*002e*/ 	.short	(.L_8177 - .L_8176)
.L_8176:
        /*0030*/ 	.word	0x00000000
        /*0034*/ 	.short	0x0001
        /*0036*/ 	.short	0x0008
        /*0038*/ 	.byte	0x00, 0xf0, 0x21, 0x00


	//----- nvinfo : EIATTR_KPARAM_INFO
	.align		4
.L_8177:
        /*003c*/ 	.byte	0x04, 0x17
        /*003e*/ 	.short	(.L_8179 - .L_8178)
.L_8178:
        /*0040*/ 	.word	0x00000000
        /*0044*/ 	.short	0x0000
        /*0046*/ 	.short	0x0000
        /*0048*/ 	.byte	0x00, 0xf0, 0x11, 0x00


	//----- nvinfo : EIATTR_MAXREG_COUNT
	.align		4
.L_8179:
        /*004c*/ 	.byte	0x03, 0x1b
        /*004e*/ 	.short	0x00ff


	//----- nvinfo : EIATTR_MERCURY_ISA_VERSION
	.align		4
        /*0050*/ 	.byte	0x03, 0x5f
        /*0052*/ 	.short	0x0000


	//----- nvinfo : EIATTR_EXIT_INSTR_OFFSETS
	.align		4
        /*0054*/ 	.byte	0x04, 0x1c
        /*0056*/ 	.short	(.L_8181 - .L_8180)


	//   ....[0]....
.L_8180:
        /*0058*/ 	.word	0x00000470


	//   ....[1]....
        /*005c*/ 	.word	0x000010e0


	//   ....[2]....
        /*0060*/ 	.word	0x00001140


	//----- nvinfo : EIATTR_MAX_THREADS
	.align		4
.L_8181:
        /*0064*/ 	.byte	0x04, 0x05
        /*0066*/ 	.short	(.L_8183 - .L_8182)
.L_8182:
        /*0068*/ 	.word	0x00000080
        /*006c*/ 	.word	0x00000001
        /*0070*/ 	.word	0x00000001


	//----- nvinfo : EIATTR_CRS_STACK_SIZE
	.align		4
.L_8183:
        /*0074*/ 	.byte	0x04, 0x1e
        /*0076*/ 	.short	(.L_8185 - .L_8184)
.L_8184:
        /*0078*/ 	.word	0x00000000
.L_8185:


//--------------------- .nv.info._ZN2at6native29vectorized_elementwise_kernelILi4EZZZNS0_50_GLOBAL__N__2680c7bb_12_PowKernel_cu_b2145a98_318424pow_tensor_tensor_kernelERNS_18TensorIteratorBaseEENKUlvE_clEvENKUlvE9_clEvEUlN3c108BFloat16ES8_E_St5arrayIPcLm3EEEEviT0_T1_ --------------------------
	.section	.nv.info._ZN2at6native29vectorized_elementwise_kernelILi4EZZZNS0_50_GLOBAL__N__2680c7bb_12_PowKernel_cu_b2145a98_318424pow_tensor_tensor_kernelERNS_18TensorIteratorBaseEENKUlvE_clEvENKUlvE9_clEvEUlN3c108BFloat16ES8_E_St5arrayIPcLm3EEEEviT0_T1_,"",@"SHT_CUDA_INFO"
	.sectionflags	@""
	.align	4


	//----- nvinfo : EIATTR_CUDA_API_VERSION
	.align		4
        /*0000*/ 	.byte	0x04, 0x37
        /*0002*/ 	.short	(.L_8187 - .L_8186)
.L_8186:
        /*0004*/ 	.word	0x00000082


	//----- nvinfo : EIATTR_SW2861232_WAR
	.align		4
.L_8187:
        /*0008*/ 	.byte	0x01, 0x35
	.zero		2


	//----- nvinfo : EIATTR_PARAM_CBANK
	.align		4
        /*000c*/ 	.byte	0x04, 0x0a
        /*000e*/ 	.short	(.L_8189 - .L_8188)
	.align		4
.L_8188:
        /*0010*/ 	.word	index@(.nv.constant0._ZN2at6native29vectorized_elementwise_kernelILi4EZZZNS0_50_GLOBAL__N__2680c7bb_12_PowKernel_cu_b2145a98_318424pow_tensor_tensor_kernelERNS_18TensorIteratorBaseEENKUlvE_clEvENKUlvE9_clEvEUlN3c108BFloat16ES8_E_St5arrayIPcLm3EEEEviT0_T1_)
        /*0014*/ 	.short	0x0160
        /*0016*/ 	.short	0x0028


	//----- nvinfo : EIATTR_CBANK_PARAM_SIZE
	.align		4
.L_8189:
        /*0018*/ 	.byte	0x03, 0x19
        /*001a*/ 	.short	0x0028


	//----- nvinfo : EIATTR_KPARAM_INFO
	.align		4
        /*001c*/ 	.byte	0x04, 0x17
        /*001e*/ 	.short	(.L_8191 - .L_8190)
.L_8190:
        /*0020*/ 	.word	0x00000000
        /*0024*/ 	.short	0x0002
        /*0026*/ 	.short	0x0010
        /*0028*/ 	.byte	0x00, 0xf0, 0x61, 0x00


	//----- nvinfo : EIATTR_KPARAM_INFO
	.align		4
.L_8191:
        /*002c*/ 	.byte	0x04, 0x17
        /*002e*/ 	.short	(.L_8193 - .L_8192)
.L_8192:
        /*0030*/ 	.word	0x00000000
        /*0034*/ 	.short	0x0001
        /*0036*/ 	.short	0x0008
        /*0038*/ 	.byte	0x00, 0xf0, 0x21, 0x00


	//----- nvinfo : EIATTR_KPARAM_INFO
	.align		4
.L_8193:
        /*003c*/ 	.byte	0x04, 0x17
        /*003e*/ 	.short	(.L_8195 - .L_8194)
.L_8194:
        /*0040*/ 	.word	0x00000000
        /*0044*/ 	.short	0x0000
        /*0046*/ 	.short	0x0000
        /*0048*/ 	.byte	0x00, 0xf0, 0x11, 0x00


	//----- nvinfo : EIATTR_MAXREG_COUNT
	.align		4
.L_8195:
        /*004c*/ 	.byte	0x03, 0x1b
        /*004e*/ 	.short	0x00ff


	//----- nvinfo : EIATTR_MERCURY_ISA_VERSION
	.align		4
        /*0050*/ 	.byte	0x03, 0x5f
        /*0052*/ 	.short	0x0000


	//----- nvinfo : EIATTR_EXIT_INSTR_OFFSETS
	.align		4
        /*0054*/ 	.byte	0x04, 0x1c
        /*0056*/ 	.short	(.L_8197 - .L_8196)


	//   ....[0]....
.L_8196:
        /*0058*/ 	.word	0x00000410


	//   ....[1]....
        /*005c*/ 	.word	0x00001080


	//   ....[2]....
        /*0060*/ 	.word	0x000010e0


	//----- nvinfo : EIATTR_MAX_THREADS
	.align		4
.L_8197:
        /*0064*/ 	.byte	0x04, 0x05
        /*0066*/ 	.short	(.L_8199 - .L_8198)
.L_8198:
        /*0068*/ 	.word	0x00000080
        /*006c*/ 	.word	0x00000001
        /*0070*/ 	.word	0x00000001


	//----- nvinfo : EIATTR_CRS_STACK_SIZE
	.align		4
.L_8199:
        /*0074*/ 	.byte	0x04, 0x1e
        /*0076*/ 	.short	(.L_8201 - .L_8200)
.L_8200:
        /*0078*/ 	.word	0x00000000
.L_8201:


//--------------------- .nv.info._ZN2at6native29vectorized_elementwise_kernelILi8EZZZNS0_50_GLOBAL__N__2680c7bb_12_PowKernel_cu_b2145a98_318424pow_tensor_tensor_kernelERNS_18TensorIteratorBaseEENKUlvE_clEvENKUlvE9_clEvEUlN3c108BFloat16ES8_E_St5arrayIPcLm3EEEEviT0_T1_ --------------------------
	.section	.nv.info._ZN2at6native29vectorized_elementwise_kernelILi8EZZZNS0_50_GLOBAL__N__2680c7bb_12_PowKernel_cu_b2145a98_318424pow_tensor_tensor_kernelERNS_18TensorIteratorBaseEENKUlvE_clEvENKUlvE9_clEvEUlN3c108BFloat16ES8_E_St5arrayIPcLm3EEEEviT0_T1_,"",@"SHT_CUDA_INFO"
	.sectionflags	@""
	.align	4


	//----- nvinfo : EIATTR_CUDA_API_VERSION
	.align		4
        /*0000*/ 	.byte	0x04, 0x37
        /*0002*/ 	.short	(.L_8203 - .L_8202)
.L_8202:
        /*0004*/ 	.word	0x00000082


	//----- nvinfo : EIATTR_SW2861232_WAR
	.align		4
.L_8203:
        /*0008*/ 	.byte	0x01, 0x35
	.zero		2


	//----- nvinfo : EIATTR_PARAM_CBANK
	.align		4
        /*000c*/ 	.byte	0x04, 0x0a
        /*000e*/ 	.short	(.L_8205 - .L_8204)
	.align		4
.L_8204:
        /*0010*/ 	.word	index@(.nv.constant0._ZN2at6native29vectorized_elementwise_kernelILi8EZZZNS0_50_GLOBAL__N__2680c7bb_12_PowKernel_cu_b2145a98_318424pow_tensor_tensor_kernelERNS_18TensorIteratorBaseEENKUlvE_clEvENKUlvE9_clEvEUlN3c108BFloat16ES8_E_St5arrayIPcLm3EEEEviT0_T1_)
        /*0014*/ 	.short	0x0160
        /*0016*/ 	.short	0x0028


	//----- nvinfo : EIATTR_CBANK_PARAM_SIZE
	.align		4
.L_8205:
        /*0018*/ 	.byte	0x03, 0x19
        /*001a*/ 	.short	0x0028


	//----- nvinfo : EIATTR_KPARAM_INFO
	.align		4
        /*001c*/ 	.byte	0x04, 0x17
        /*001e*/ 	.short	(.L_8207 - .L_8206)
.L_8206:
        /*0020*/ 	.word	0x00000000
        /*0024*/ 	.short	0x0002
        /*0026*/ 	.short	0x0010
        /*0028*/ 	.byte	0x00, 0xf0, 0x61, 0x00


	//----- nvinfo : EIATTR_KPARAM_INFO
	.align		4
.L_8207:
        /*002c*/ 	.byte	0x04, 0x17
        /*002e*/ 	.short	(.L_8209 - .L_8208)
.L_8208:
        /*0030*/ 	.word	0x00000000
        /*0034*/ 	.short	0x0001
        /*0036*/ 	.short	0x0008
        /*0038*/ 	.byte	0x00, 0xf0, 0x21, 0x00


	//----- nvinfo : EIATTR_KPARAM_INFO
	.align		4
.L_8209:
        /*003c*/ 	.byte	0x04, 0x17
        /*003e*/ 	.short	(.L_8211 - .L_8210)
.L_8210:
        /*0040*/ 	.word	0x00000000
        /*0044*/ 	.short	0x0000
        /*0046*/ 	.short	0x0000
        /*0048*/ 	.byte	0x00, 0xf0, 0x11, 0x00


	//----- nvinfo : EIATTR_MAXREG_COUNT
	.align		4
.L_8211:
        /*004c*/ 	.byte	0x03, 0x1b
        /*004e*/ 	.short	0x00ff


	//----- nvinfo : EIATTR_MERCURY_ISA_VERSION
	.align		4
        /*0050*/ 	.byte	0x03, 0x5f
        /*0052*/ 	.short	0x0000


	//----- nvinfo : EIATTR_EXIT_INSTR_OFFSETS
	.align		4
        /*0054*/ 	.byte	0x04, 0x1c
        /*0056*/ 	.short	(.L_8213 - .L_8212)


	//   ....[0]....
.L_8212:
        /*0058*/ 	.word	0x00000010


	//----- nvinfo : EIATTR_MAX_THREADS
	.align		4
.L_8213:
        /*005c*/ 	.byte	0x04, 0x05
        /*005e*/ 	.short	(.L_8215 - .L_8214)
.L_8214:
        /*0060*/ 	.word	0x00000080
        /*0064*/ 	.word	0x00000001
        /*0068*/ 	.word	0x00000001
.L_8215:


//--------------------- .nv.info._ZN2at6native18elementwise_kernelILi128ELi4EZNS0_15gpu_kernel_implIZNS0_50_GLOBAL__N__2680c7bb_12_PowKernel_cu_b2145a98_318422pow_scalar_tensor_implIN3c108BFloat16EEEvRNS_18TensorIteratorBaseET_EUlS6_E_EEvS8_RKS9_EUliE_EEviT1_ --------------------------
	.section	.nv.info._ZN2at6native18elementwise_kernelILi128ELi4EZNS0_15gpu_kernel_implIZNS0_50_GLOBAL__N__2680c7bb_12_PowKernel_cu_b2145a98_318422pow_scalar_tensor_implIN3c108BFloat16EEEvRNS_18TensorIteratorBaseET_EUlS6_E_EEvS8_RKS9_EUliE_EEviT1_,"",@"SHT_CUDA_INFO"
	.sectionflags	@""
	.align	4


	//----- nvinfo : EIATTR_CUDA_API_VERSION
	.align		4
        /*0000*/ 	.byte	0x04, 0x37
        /*0002*/ 	.short	(.L_8217 - .L_8216)
.L_8216:
        /*0004*/ 	.word	0x00000082


	//----- nvinfo : EIATTR_SW2861232_WAR
	.align		4
.L_8217:
        /*0008*/ 	.byte	0x01, 0x35
	.zero		2


	//----- nvinfo : EIATTR_PARAM_CBANK
	.align		4
        /*000c*/ 	.byte	0x04, 0x0a
        /*000e*/ 	.short	(.L_8219 - .L_8218)
	.align		4
.L_8218:
        /*0010*/ 	.word	index@(.nv.constant0._ZN2at6native18elementwise_kernelILi128ELi4EZNS0_15gpu_kernel_implIZNS0_50_GLOBAL__N__2680c7bb_12_PowKernel_cu_b2145a98_318422pow_scalar_tensor_implIN3c108BFloat16EEEvRNS_18TensorIteratorBaseET_EUlS6_E_EEvS8_RKS9_EUliE_EEviT1_)
        /*0014*/ 	.short	0x0160
        /*0016*/ 	.short	0x0230


	//----- nvinfo : EIATTR_CBANK_PARAM_SIZE
	.align		4
.L_8219:
        /*0018*/ 	.byte	0x03, 0x19
        /*001a*/ 	.short	0x0230


	//----- nvinfo : EIATTR_KPARAM_INFO
	.align		4
        /*001c*/ 	.byte	0x04, 0x17
        /*001e*/ 	.short	(.L_8221 - .L_8220)
.L_8220:
        /*0020*/ 	.word	0x00000000
        /*0024*/ 	.short	0x0001
        /*0026*/ 	.short	0x0008
        /*0028*/ 	.byte	0x00, 0xf0, 0xa1, 0x08


	//----- nvinfo : EIATTR_KPARAM_INFO
	.align		4
.L_8221:
        /*002c*/ 	.byte	0x04, 0x17
        /*002e*/ 	.short	(.L_8223 - .L_8222)
.L_8222:
        /*0030*/ 	.word	0x00000000
        /*0034*/ 	.short	0x0000
        /*0036*/ 	.short	0x0000
        /*0038*/ 	.byte	0x00, 0xf0, 0x11, 0x00


	//----- nvinfo : EIATTR_MAXREG_COUNT
	.align		4
.L_8223:
        /*003c*/ 	.byte	0x03, 0x1b
        /*003e*/ 	.short	0x0080


	//----- nvinfo : EIATTR_EXTERNS
	.align		4
        /*0040*/ 	.byte	0x04, 0x0f
        /*0042*/ 	.short	(.L_8225 - .L_8224)


	//   ....[0]....
	.align		4
.L_8224:
        /*0044*/ 	.word	index@(__assertfail)


	//----- nvinfo : EIATTR_MERCURY_ISA_VERSION
	.align		4
.L_8225:
        /*0048*/ 	.byte	0x03, 0x5f
        /*004a*/ 	.short	0x0000


	//----- nvinfo : EIATTR_SYSCALL_OFFSETS
	.align		4
        /*004c*/ 	.byte	0x04, 0x46
        /*004e*/ 	.short	(.L_8227 - .L_8226)


	//   ....[0]....
.L_8226:
        /*0050*/ 	.word	0x00001de0


	//   ....[1]....
        /*0054*/ 	.word	0x00002de0


	//   ....[2]....
        /*0058*/ 	.word	0x00004c20


	//   ....[3]....
        /*005c*/ 	.word	0x00005c20


	//   ....[4]....
        /*0060*/ 	.word	0x00007a30


	//   ....[5]....
        /*0064*/ 	.word	0x00008a30


	//   ....[6]....
        /*0068*/ 	.word	0x0000a850


	//   ....[7]....
        /*006c*/ 	.word	0x0000b850


	//----- nvinfo : EIATTR_EXIT_INSTR_OFFSETS
	.align		4
.L_8227:
        /*0070*/ 	.byte	0x04, 0x1c
        /*0072*/ 	.short	(.L_8229 - .L_8228)


	//   ....[0]....
.L_8228:
        /*0074*/ 	.word	0x00008af0


	//   ....[1]....
        /*0078*/ 	.word	0x0000aa50


	//   ....[2]....
        /*007c*/ 	.word	0x0000aa90


	//   ....[3]....
        /*0080*/ 	.word	0x0000ab30


	//   ....[4]....
        /*0084*/ 	.word	0x0000ab70


	//   ....[5]....
        /*0088*/ 	.word	0x0000abb0


	//   ....[6]....
        /*008c*/ 	.word	0x0000ac40


	//   ....[7]....
        /*0090*/ 	.word	0x0000ac80


	//   ....[8]....
        /*0094*/ 	.word	0x0000ad20


	//   ....[9]....
        /*0098*/ 	.word	0x0000ad70


	//   ....[10]....
        /*009c*/ 	.word	0x0000adc0


	//   ....[11]....
        /*00a0*/ 	.word	0x0000ae90


	//   ....[12]....
        /*00a4*/ 	.word	0x0000aef0


	//   ....[13]....
        /*00a8*/ 	.word	0x0000b080


	//   ....[14]....
        /*00ac*/ 	.word	0x0000b1e0


	//   ....[15]....
        /*00b0*/ 	.word	0x0000b200


	//   ....[16]....
        /*00b4*/ 	.word	0x0000b2c0


	//   ....[17]....
        /*00b8*/ 	.word	0x0000b440


	//   ....[18]....
        /*00bc*/ 	.word	0x0000b5c0


	//   ....[19]....
        /*00c0*/ 	.word	0x0000b720


	//   ....[20]....
        /*00c4*/ 	.word	0x0000b860


	//   ....[21]....
        /*00c8*/ 	.word	0x0000b8a0


	//   ....[22]....
        /*00cc*/ 	.word	0x0000b8e0


	//----- nvinfo : EIATTR_MAX_THREADS
	.align		4
.L_8229:
        /*00d0*/ 	.byte	0x04, 0x05
        /*00d2*/ 	.short	(.L_8231 - .L_8230)
.L_8230:
        /*00d4*/ 	.word	0x00000080
        /*00d8*/ 	.word	0x00000001
        /*00dc*/ 	.word	0x00000001


	//----- nvinfo : EIATTR_CRS_STACK_SIZE
	.align		4
.L_8231:
        /*00e0*/ 	.byte	0x04, 0x1e
        /*00e2*/ 	.short	(.L_8233 - .L_8232)
.L_8232:
        /*00e4*/ 	.word	0x00000000
.L_8233:


//--------------------- .nv.info._ZN2at6native27unrolled_elementwise_kernelIZNS0_50_GLOBAL__N__2680c7bb_12_PowKernel_cu_b2145a98_318422pow_scalar_tensor_implIN3c108BFloat16EEEvRNS_18TensorIteratorBaseET_EUlS5_E_St5arrayIPcLm2EELi4E23TrivialOffsetCalculatorILi1EjESE_NS0_6memory12LoadWithCastILi1EEENSF_13StoreWithCastILi1EEEEEviS8_T0_T2_T3_T4_T5_ --------------------------
	.section	.nv.info._ZN2at6native27unrolled_elementwise_kernelIZNS0_50_GLOBAL__N__2680c7bb_12_PowKernel_cu_b2145a98_318422pow_scalar_tensor_implIN3c108BFloat16EEEvRNS_18TensorIteratorBaseET_EUlS5_E_St5arrayIPcLm2EELi4E23TrivialOffsetCalculatorILi1EjESE_NS0_6memory12LoadWithCastILi1EEENSF_13StoreWithCastILi1EEEEEviS8_T0_T2_T3_T4_T5_,"",@"SHT_CUDA_INFO"
	.sectionflags	@""
	.align	4


	//----- nvinfo : EIATTR_CUDA_API_VERSION
	.align		4
        /*0000*/ 	.byte	0x04, 0x37
        /*0002*/ 	.short	(.L_8235 - .L_8234)
.L_8234:
        /*0004*/ 	.word	0x00000082


	//----- nvinfo : EIATTR_SW2861232_WAR
	.align		4
.L_8235:
        /*0008*/ 	.byte	0x01, 0x35
	.zero		2


	//----- nvinfo : EIATTR_PARAM_CBANK
	.align		4
        /*000c*/ 	.byte	0x04, 0x0a
        /*000e*/ 	.short	(.L_8237 - .L_8236)
	.align		4
.L_8236:
        /*0010*/ 	.word	index@(.nv.constant0._ZN2at6native27unrolled_elementwise_kernelIZNS0_50_GLOBAL__N__2680c7bb_12_PowKernel_cu_b2145a98_318422pow_scalar_tensor_implIN3c108BFloat16EEEvRNS_18TensorIteratorBaseET_EUlS5_E_St5arrayIPcLm2EELi4E23TrivialOffsetCalculatorILi1EjESE_NS0_6memory12LoadWithCastILi1EEENSF_13StoreWithCastILi1EEEEEviS8_T0_T2_T3_T4_T5_)
        /*0014*/ 	.short	0x0160
        /*0016*/ 	.short	0x003c


	//----- nvinfo : EIATTR_CBANK_PARAM_SIZE
	.align		4
.L_8237:
        /*0018*/ 	.byte	0x03, 0x19
        /*001a*/ 	.short	0x003c


	//----- nvinfo : EIATTR_KPARAM_INFO
	.align		4
        /*001c*/ 	.byte	0x04, 0x17
        /*001e*/ 	.short	(.L_8239 - .L_8238)
.L_8238:
        /*0020*/ 	.word	0x00000000
        /*0024*/ 	.short	0x0006
        /*0026*/ 	.short	0x0034
        /*0028*/ 	.byte	0x00, 0xf0, 0x21, 0x00


	//----- nvinfo : EIATTR_KPARAM_INFO
	.align		4
.L_8239:
        /*002c*/ 	.byte	0x04, 0x17
        /*002e*/ 	.short	(.L_8241 - .L_8240)
.L_8240:
        /*0030*/ 	.word	0x00000000
        /*0034*/ 	.short	0x0005
        /*0036*/ 	.short	0x002c
        /*0038*/ 	.byte	0x00, 0xf0, 0x21, 0x00


	//----- nvinfo : EIATTR_KPARAM_INFO
	.align		4
.L_8241:
        /*003c*/ 	.byte	0x04, 0x17
        /*003e*/ 	.short	(.L_8243 - .L_8242)
.L_8242:
        /*0040*/ 	.word	0x00000000
        /*0044*/ 	.short	0x0004
        /*0046*/ 	.short	0x0029
        /*0048*/ 	.byte	0x00, 0xf0, 0x05, 0x00


	//----- nvinfo : EIATTR_KPARAM_INFO
	.align		4
.L_8243:
        /*004c*/ 	.byte	0x04, 0x17
        /*004e*/ 	.short	(.L_8245 - .L_8244)
.L_8244:
        /*0050*/ 	.word	0x00000000
        /*0054*/ 	.short	0x0003
        /*0056*/ 	.short	0x0028
        /*0058*/ 	.byte	0x00, 0xf0, 0x05, 0x00


	//----- nvinfo : EIATTR_KPARAM_INFO
	.align		4
.L_8245:
        /*005c*/ 	.byte	0x04, 0x17
        /*005e*/ 	.short	(.L_8247 - .L_8246)
.L_8246:
        /*0060*/ 	.word	0x00000000
        /*0064*/ 	.short	0x0002
        /*0066*/ 	.short	0x0018
        /*0068*/ 	.byte	0x00, 0xf0, 0x41, 0x00


	//----- nvinfo : EIATTR_KPARAM_INFO
	.align		4
.L_8247:
        /*006c*/ 	.byte	0x04, 0x17
        /*006e*/ 	.short	(.L_8249 - .L_8248)
.L_8248:
        /*0070*/ 	.word	0x00000000
        /*0074*/ 	.short	0x0001
        /*0076*/ 	.short	0x0008
        /*0078*/ 	.byte	0x00, 0xf0, 0x41, 0x00


	//----- nvinfo : EIATTR_KPARAM_INFO
	.align		4
.L_8249:
        /*007c*/ 	.byte	0x04, 0x17
        /*007e*/ 	.short	(.L_8251 - .L_8250)
.L_8250:
        /*0080*/ 	.word	0x00000000
        /*0084*/ 	.short	0x0000
        /*0086*/ 	.short	0x0000
        /*0088*/ 	.byte	0x00, 0xf0, 0x11, 0x00


	//----- nvinfo : EIATTR_MAXREG_COUNT
	.align		4
.L_8251:
        /*008c*/ 	.byte	0x03, 0x1b
        /*008e*/ 	.short	0x00ff


	//----- nvinfo : EIATTR_EXTERNS
	.align		4
        /*0090*/ 	.byte	0x04, 0x0f
        /*0092*/ 	.short	(.L_8253 - .L_8252)


	//   ....[0]....
	.align		4
.L_8252:
        /*0094*/ 	.word	index@(__assertfail)


	//----- nvinfo : EIATTR_MERCURY_ISA_VERSION
	.align		4
.L_8253:
        /*0098*/ 	.byte	0x03, 0x5f
        /*009a*/ 	.short	0x0000


	//----- nvinfo : EIATTR_SYSCALL_OFFSETS
	.align		4
        /*009c*/ 	.byte	0x04, 0x46
        /*009e*/ 	.short	(.L_8255 - .L_8254)


	//   ....[0]....
.L_8254:
        /*00a0*/ 	.word	0x000010a0


	//   ....[1]....
        /*00a4*/ 	.word	0x000021a0


	//   ....[2]....
        /*00a8*/ 	.word	0x000032b0


	//   ....[3]....
        /*00ac*/ 	.word	0x00004390


	//   ....[4]....
        /*00b0*/ 	.word	0x00005720


	//   ....[5]....
        /*00b4*/ 	.word	0x00006750


	//   ....[6]....
        /*00b8*/ 	.word	0x00007740


	//   ....[7]....
        /*00bc*/ 	.word	0x00008730


	//----- nvinfo : EIATTR_EXIT_INSTR_OFFSETS
	.align		4
.L_8255:
        /*00c0*/ 	.byte	0x04, 0x1c
        /*00c2*/ 	.short	(.L_8257 - .L_8256)


	//   ....[0]....
.L_8256:
        /*00c4*/ 	.word	0x00007800


	//   ....[1]....
        /*00c8*/ 	.word	0x00007930


	//   ....[2]....
        /*00cc*/ 	.word	0x00007970


	//   ....[3]....
        /*00d0*/ 	.word	0x00007a10


	//   ....[4]....
        /*00d4*/ 	.word	0x00007a50


	//   ....[5]....
        /*00d8*/ 	.word	0x00007a90


	//   ....[6]....
        /*00dc*/ 	.word	0x00007b20


	//   ....[7]....
        /*00e0*/ 	.word	0x00007b60


	//   ....[8]....
        /*00e4*/ 	.word	0x00007c00


	//   ....[9]....
        /*00e8*/ 	.word	0x00007c50


	//   ....[10]....
        /*00ec*/ 	.word	0x00007ca0


	//   ....[11]....
        /*00f0*/ 	.word	0x00007d70


	//   ....[12]....
        /*00f4*/ 	.word	0x00007dd0


	//   ....[13]....
        /*00f8*/ 	.word	0x00007f60


	//   ....[14]....
        /*00fc*/ 	.word	0x000080c0


	//   ....[15]....
        /*0100*/ 	.word	0x000080e0


	//   ....[16]....
        /*0104*/ 	.word	0x000081a0


	//   ....[17]....
        /*0108*/ 	.word	0x00008320


	//   ....[18]....
        /*010c*/ 	.word	0x000084a0


	//   ....[19]....
        /*0110*/ 	.word	0x00008600


	//   ....[20]....
        /*0114*/ 	.word	0x00008740


	//   ....[21]....
        /*0118*/ 	.word	0x00008780


	//   ....[22]....
        /*011c*/ 	.word	0x000087c0


	//----- nvinfo : EIATTR_MAX_THREADS
	.align		4
.L_8257:
        /*0120*/ 	.byte	0x04, 0x05
        /*0122*/ 	.short	(.L_8259 - .L_8258)
.L_8258:
        /*0124*/ 	.word	0x00000080
        /*0128*/ 	.word	0x00000001
        /*012c*/ 	.word	0x00000001


	//----- nvinfo : EIATTR_CRS_STACK_SIZE
	.align		4
.L_8259:
        /*0130*/ 	.byte	0x04, 0x1e
        /*0132*/ 	.short	(.L_8261 - .L_8260)
.L_8260:
        /*0134*/ 	.word	0x00000000
.L_8261:


//--------------------- .nv.info._ZN2at6native18elementwise_kernelILi128ELi4EZNS0_22gpu_kernel_impl_nocastIZNS0_50_GLOBAL__N__2680c7bb_12_PowKernel_cu_b2145a98_318422pow_scalar_tensor_implIN3c108BFloat16EEEvRNS_18TensorIteratorBaseET_EUlS6_E_EEvS8_RKS9_EUliE_EEviT1_ --------------------------
	.section	.nv.info._ZN2at6native18elementwise_kernelILi128ELi4EZNS0_22gpu_kernel_impl_nocastIZNS0_50_GLOBAL__N__2680c7bb_12_PowKernel_cu_b2145a98_318422pow_scalar_tensor_implIN3c108BFloat16EEEvRNS_18TensorIteratorBaseET_EUlS6_E_EEvS8_RKS9_EUliE_EEviT1_,"",@"SHT_CUDA_INFO"
	.sectionflags	@""
	.align	4


	//----- nvinfo : EIATTR_CUDA_API_VERSION
	.align		4
        /*0000*/ 	.byte	0x04, 0x37
        /*0002*/ 	.short	(.L_8263 - .L_8262)
.L_8262:
        /*0004*/ 	.word	0x00000082


	//----- nvinfo : EIATTR_SW2861232_WAR
	.align		4
.L_8263:
        /*0008*/ 	.byte	0x01, 0x35
	.zero		2


	//----- nvinfo : EIATTR_PARAM_CBANK
	.align		4
        /*000c*/ 	.byte	0x04, 0x0a
        /*000e*/ 	.short	(.L_8265 - .L_8264)
	.align		4
.L_8264:
        /*0010*/ 	.word	index@(.nv.constant0._ZN2at6native18elementwise_kernelILi128ELi4EZNS0_22gpu_kernel_impl_nocastIZNS0_50_GLOBAL__N__2680c7bb_12_PowKernel_cu_b2145a98_318422pow_scalar_tensor_implIN3c108BFloat16EEEvRNS_18TensorIteratorBaseET_EUlS6_E_EEvS8_RKS9_EUliE_EEviT1_)
        /*0014*/ 	.short	0x0160
        /*0016*/ 	.short	0x0228


	//----- nvinfo : EIATTR_CBANK_PARAM_SIZE
	.align		4
.L_8265:
        /*0018*/ 	.byte	0x03, 0x19
        /*001a*/ 	.short	0x0228


	//----- nvinfo : EIATTR_KPARAM_INFO
	.align		4
        /*001c*/ 	.byte	0x04, 0x17
        /*001e*/ 	.short	(.L_8267 - .L_8266)
.L_8266:
        /*0020*/ 	.word	0x00000000
        /*0024*/ 	.short	0x0001
        /*0026*/ 	.short	0x0008
        /*0028*/ 	.byte	0x00, 0xf0, 0x81, 0x08


	//----- nvinfo : EIATTR_KPARAM_INFO
	.align		4
.L_8267:
        /*002c*/ 	.byte	0x04, 0x17
        /*002e*/ 	.short	(.L_8269 - .L_8268)
.L_8268:
        /*0030*/ 	.word	0x00000000
        /*0034*/ 	.short	0x0000
        /*0036*/ 	.short	0x0000
        /*0038*/ 	.byte	0x00, 0xf0, 0x11, 0x00


	//----- nvinfo : EIATTR_MAXREG_COUNT
	.align		4
.L_8269:
        /*003c*/ 	.byte	0x03, 0x1b
        /*003e*/ 	.short	0x0080


	//----- nvinfo : EIATTR_MERCURY_ISA_VERSION
	.align		4
        /*0040*/ 	.byte	0x03, 0x5f
        /*0042*/ 	.short	0x0000


	//----- nvinfo : EIATTR_EXIT_INSTR_OFFSETS
	.align		4
        /*0044*/ 	.byte	0x04, 0x1c
        /*0046*/ 	.short	(.L_8271 - .L_8270)


	//   ....[0]....
.L_8270:
        /*0048*/ 	.word	0x00002e30


	//   ....[1]....
        /*004c*/ 	.word	0x00003d40


	//----- nvinfo : EIATTR_MAX_THREADS
	.align		4
.L_8271:
        /*0050*/ 	.byte	0x04, 0x05
        /*0052*/ 	.short	(.L_8273 - .L_8272)
.L_8272:
        /*0054*/ 	.word	0x00000080
        /*0058*/ 	.word	0x00000001
        /*005c*/ 	.word	0x00000001


	//----- nvinfo : EIATTR_CRS_STACK_SIZE
	.align		4
.L_8273:
        /*0060*/ 	.byte	0x04, 0x1e
        /*0062*/ 	.short	(.L_8275 - .L_8274)
.L_8274:
        /*0064*/ 	.word	0x00000000
.L_8275:


//--------------------- .nv.info._ZN2at6native27unrolled_elementwise_kernelIZNS0_50_GLOBAL__N__2680c7bb_12_PowKernel_cu_b2145a98_318422pow_scalar_tensor_implIN3c108BFloat16EEEvRNS_18TensorIteratorBaseET_EUlS5_E_St5arrayIPcLm2EELi4E23TrivialOffsetCalculatorILi1EjESE_NS0_6memory15LoadWithoutCastENSF_16StoreWithoutCastEEEviS8_T0_T2_T3_T4_T5_ --------------------------
	.section	.nv.info._ZN2at6native27unrolled_elementwise_kernelIZNS0_50_GLOBAL__N__2680c7bb_12_PowKernel_cu_b2145a98_318422pow_scalar_tensor_implIN3c108BFloat16EEEvRNS_18TensorIteratorBaseET_EUlS5_E_St5arrayIPcLm2EELi4E23TrivialOffsetCalculatorILi1EjESE_NS0_6memory15LoadWithoutCastENSF_16StoreWithoutCastEEEviS8_T0_T2_T3_T4_T5_,"",@"SHT_CUDA_INFO"
	.sectionflags	@""
	.align	4


	//----- nvinfo : EIATTR_CUDA_API_VERSION
	.align		4
        /*0000*/ 	.byte	0x04, 0x37
        /*0002*/ 	.short	(.L_8277 - .L_8276)
.L_8276:
        /*0004*/ 	.word	0x00000082


	//----- nvinfo : EIATTR_SW2861232_WAR
	.align		4
.L_8277:
        /*0008*/ 	.byte	0x01, 0x35
	.zero		2


	//----- nvinfo : EIATTR_PARAM_CBANK
	.align		4
        /*000c*/ 	.byte	0x04, 0x0a
        /*000e*/ 	.short	(.L_8279 - .L_8278)
	.align		4
.L_8278:
        /*0010*/ 	.word	index@(.nv.constant0._ZN2at6native27unrolled_elementwise_kernelIZNS0_50_GLOBAL__N__2680c7bb_12_PowKernel_cu_b2145a98_318422pow_scalar_tensor_implIN3c108BFloat16EEEvRNS_18TensorIteratorBaseET_EUlS5_E_St5arrayIPcLm2EELi4E23TrivialOffsetCalculatorILi1EjESE_NS0_6memory15LoadWithoutCastENSF_16StoreWithoutCastEEEviS8_T0_T2_T3_T4_T5_)
        /*0014*/ 	.short	0x0160
        /*0016*/ 	.short	0x002c


	//----- nvinfo : EIATTR_CBANK_PARAM_SIZE
	.align		4
.L_8279:
        /*0018*/ 	.byte	0x03, 0x19
        /*001a*/ 	.short	0x002c


	//----- nvinfo : EIATTR_KPARAM_INFO
	.align		4
        /*001c*/ 	.byte	0x04, 0x17
        /*001e*/ 	.short	(.L_8281 - .L_8280)
.L_8280:
        /*0020*/ 	.word	0x00000000
        /*0024*/ 	.short	0x0006
        /*0026*/ 	.short	0x002b
        /*0028*/ 	.byte	0x00, 0xf0, 0x05, 0x00


	//----- nvinfo : EIATTR_KPARAM_INFO
	.align		4
.L_8281:
        /*002c*/ 	.byte	0x04, 0x17
        /*002e*/ 	.short	(.L_8283 - .L_8282)
.L_8282:
        /*0030*/ 	.word	0x00000000
        /*0034*/ 	.short	0x0005
        /*0036*/ 	.short	0x002a
        /*0038*/ 	.byte	0x00, 0xf0, 0x05, 0x00


	//----- nvinfo : EIATTR_KPARAM_INFO
	.align		4
.L_8283:
        /*003c*/ 	.byte	0x04, 0x17
        /*003e*/ 	.short	(.L_8285 - .L_8284)
.L_8284:
        /*0040*/ 	.word	0x00000000
        /*0044*/ 	.short	0x0004
        /*0046*/ 	.short	0x0029
        /*0048*/ 	.byte	0x00, 0xf0, 0x05, 0x00


	//----- nvinfo : EIATTR_KPARAM_INFO
	.align		4
.L_8285:
        /*004c*/ 	.byte	0x04, 0x17
        /*004e*/ 	.short	(.L_8287 - .L_8286)
.L_8286:
        /*0050*/ 	.word	0x00000000
        /*0054*/ 	.short	0x0003
        /*0056*/ 	.short	0x0028
        /*0058*/ 	.byte	0x00, 0xf0, 0x05, 0x00


	//----- nvinfo : EIATTR_KPARAM_INFO
	.align		4
.L_8287:
        /*005c*/ 	.byte	0x04, 0x17
        /*005e*/ 	.short	(.L_8289 - .L_8288)
.L_8288:
        /*0060*/ 	.word	0x00000000
        /*0064*/ 	.short	0x0002
        /*0066*/ 	.short	0x0018
        /*0068*/ 	.byte	0x00, 0xf0, 0x41, 0x00


	//----- nvinfo : EIATTR_KPARAM_INFO
	.align		4
.L_8289:
        /*006c*/ 	.byte	0x04, 0x17
        /*006e*/ 	.short	(.L_8291 - .L_8290)
.L_8290:
        /*0070*/ 	.word	0x00000000
        /*0074*/ 	.short	0x0001
        /*0076*/ 	.short	0x0008
        /*0078*/ 	.byte	0x00, 0xf0, 0x41, 0x00


	//----- nvinfo : EIATTR_KPARAM_INFO
	.align		4
.L_8291:
        /*007c*/ 	.byte	0x04, 0x17
        /*007e*/ 	.short	(.L_8293 - .L_8292)
.L_8292:
        /*0080*/ 	.word	0x00000000
        /*0084*/ 	.short	0x0000
        /*0086*/ 	.short	0x0000
        /*0088*/ 	.byte	0x00, 0xf0, 0x11, 0x00


	//----- nvinfo : EIATTR_MAXREG_COUNT
	.align		4
.L_8293:
        /*008c*/ 	.byte	0x03, 0x1b
        /*008e*/ 	.short	0x00ff


	//----- nvinfo : EIATTR_MERCURY_ISA_VERSION
	.align		4
        /*0090*/ 	.byte	0x03, 0x5f
        /*0092*/ 	.short	0x0000


	//----- nvinfo : EIATTR_EXIT_INSTR_OFFSETS
	.align		4
        /*0094*/ 	.byte	0x04, 0x1c
        /*0096*/ 	.short	(.L_8295 - .L_8294)


	//   ....[0]....
.L_8294:
        /*0098*/ 	.word	0x00000590


	//   ....[1]....
        /*009c*/ 	.word	0x000005e0


	//----- nvinfo : EIATTR_MAX_THREADS
	.align		4
.L_8295:
        /*00a0*/ 	.byte	0x04, 0x05
        /*00a2*/ 	.short	(.L_8297 - .L_8296)
.L_8296:
        /*00a4*/ 	.word	0x00000080
        /*00a8*/ 	.word	0x00000001
        /*00ac*/ 	.word	0x00000001


	//----- nvinfo : EIATTR_CRS_STACK_SIZE
	.align		4
.L_8297:
        /*00b0*/ 	.byte	0x04, 0x1e
        /*00b2*/ 	.short	(.L_8299 - .L_8298)
.L_8298:
        /*00b4*/ 	.word	0x00000000
.L_8299:


//--------------------- .nv.info._ZN2at6native29vectorized_elementwise_kernelILi2EZNS0_50_GLOBAL__N__2680c7bb_12_PowKernel_cu_b2145a98_318422pow_scalar_tensor_implIN3c108BFloat16EEEvRNS_18TensorIteratorBaseET_EUlS5_E_St5arrayIPcLm2EEEEviT0_T1_ --------------------------
	.section	.nv.info._ZN2at6native29vectorized_elementwise_kernelILi2EZNS0_50_GLOBAL__N__2680c7bb_12_PowKernel_cu_b2145a98_318422pow_scalar_tensor_implIN3c108BFloat16EEEvRNS_18TensorIteratorBaseET_EUlS5_E_St5arrayIPcLm2EEEEviT0_T1_,"",@"SHT_CUDA_INFO"
	.sectionflags	@""
	.align	4


	//----- nvinfo : EIATTR_CUDA_API_VERSION
	.align		4
        /*0000*/ 	.byte	0x04, 0x37
        /*0002*/ 	.short	(.L_8301 - .L_8300)
.L_8300:
        /*0004*/ 	.word	0x00000082


	//----- nvinfo : EIATTR_SW2861232_WAR
	.align		4
.L_8301:
        /*0008*/ 	.byte	0x01, 0x35
	.zero		2


	//----- nvinfo : EIATTR_PARAM_CBANK
	.align		4
        /*000c*/ 	.byte	0x04, 0x0a
        /*000e*/ 	.short	(.L_8303 - .L_8302)
	.align		4
.L_8302:
        /*0010*/ 	.word	index@(.nv.constant0._ZN2at6native29vectorized_elementwise_kernelILi2EZNS0_50_GLOBAL__N__2680c7bb_12_PowKernel_cu_b2145a98_318422pow_scalar_tensor_implIN3c108BFloat16EEEvRNS_18TensorIteratorBaseET_EUlS5_E_St5arrayIPcLm2EEEEviT0_T1_)
        /*0014*/ 	.short	0x0160
        /*0016*/ 	.short	0x0028


	//----- nvinfo : EIATTR_CBANK_PARAM_SIZE
	.align		4
.L_8303:
        /*0018*/ 	.byte	0x03, 0x19
        /*001a*/ 	.short	0x0028


	//----- nvinfo : EIATTR_KPARAM_INFO
	.align		4
        /*001c*/ 	.byte	0x04, 0x17
        /*001e*/ 	.short	(.L_8305 - .L_8304)
.L_8304:
        /*0020*/ 	.word	0x00000000
        /*0024*/ 	.short	0x0002
        /*0026*/ 	.short	0x0018
        /*0028*/ 	.byte	0x00, 0xf0, 0x41, 0x00


	//----- nvinfo : EIATTR_KPARAM_INFO
	.align		4
.L_8305:
        /*002c*/ 	.byte	0x04, 0x17
        /*002e*/ 	.short	(.L_8307 - .L_8306)
.L_8306:
        /*0030*/ 	.word	0x00000000
        /*0034*/ 	.short	0x0001
        /*0036*/ 	.short	0x0008
        /*0038*/ 	.byte	0x00, 0xf0, 0x41, 0x00


	//----- nvinfo : EIATTR_KPARAM_INFO
	.align		4
.L_8307:
        /*003c*/ 	.byte	0x04, 0x17
        /*003e*/ 	.short	(.L_8309 - .L_8308)
.L_8308:
        /*0040*/ 	.word	0x00000000
        /*0044*/ 	.short	0x0000
        /*0046*/ 	.short	0x0000
        /*0048*/ 	.byte	0x00, 0xf0, 0x11, 0x00


	//----- nvinfo : EIATTR_MAXREG_COUNT
	.align		4
.L_8309:
        /*004c*/ 	.byte	0x03, 0x1b
        /*004e*/ 	.short	0x00ff


	//----- nvinfo : EIATTR_MERCURY_ISA_VERSION
	.align		4
        /*0050*/ 	.byte	0x03, 0x5f
        /*0052*/ 	.short	0x0000


	//----- nvinfo : EIATTR_EXIT_INSTR_OFFSETS
	.align		4
        /*0054*/ 	.byte	0x04, 0x1c
        /*0056*/ 	.short	(.L_8311 - .L_8310)


	//   ....[0]....
.L_8310:
        /*0058*/ 	.word	0x00000340


	//   ....[1]....
        /*005c*/ 	.word	0x00000ed0


	//   ....[2]....
        /*0060*/ 	.word	0x00000f20


	//----- nvinfo : EIATTR_MAX_THREADS
	.align		4
.L_8311:
        /*0064*/ 	.byte	0x04, 0x05
        /*0066*/ 	.short	(.L_8313 - .L_8312)
.L_8312:
        /*0068*/ 	.word	0x00000080
        /*006c*/ 	.word	0x00000001
        /*0070*/ 	.word	0x00000001


	//----- nvinfo : EIATTR_CRS_STACK_SIZE
	.align		4
.L_8313:
        /*0074*/ 	.byte	0x04, 0x1e
        /*0076*/ 	.short	(.L_8315 - .L_8314)
.L_8314:
        /*0078*/ 	.word	0x00000000
.L_8315:


//--------------------- .nv.info._ZN2at6native29vectorized_elementwise_kernelILi4EZNS0_50_GLOBAL__N__2680c7bb_12_PowKernel_cu_b2145a98_318422pow_scalar_tensor_implIN3c108BFloat16EEEvRNS_18TensorIteratorBaseET_EUlS5_E_St5arrayIPcLm2EEEEviT0_T1_ --------------------------
	.section	.nv.info._ZN2at6native29vectorized_elementwise_kernelILi4EZNS0_50_GLOBAL__N__2680c7bb_12_PowKernel_cu_b2145a98_318422pow_scalar_tensor_implIN3c108BFloat16EEEvRNS_18TensorIteratorBaseET_EUlS5_E_St5arrayIPcLm2EEEEviT0_T1_,"",@"SHT_CUDA_INFO"
	.sectionflags	@""
	.align	4


	//----- nvinfo : EIATTR_CUDA_API_VERSION
	.align		4
        /*0000*/ 	.byte	0x04, 0x37
        /*0002*/ 	.short	(.L_8317 - .L_8316)
.L_8316:
        /*0004*/ 	.word	0x00000082


	//----- nvinfo : EIATTR_SW2861232_WAR
	.align		4
.L_8317:
        /*0008*/ 	.byte	0x01, 0x35
	.zero		2


	//----- nvinfo : EIATTR_PARAM_CBANK
	.align		4
        /*000c*/ 	.byte	0x04, 0x0a
        /*000e*/ 	.short	(.L_8319 - .L_8318)
	.align		4
.L_8318:
        /*0010*/ 	.word	index@(.nv.constant0._ZN2at6native29vectorized_elementwise_kernelILi4EZNS0_50_GLOBAL__N__2680c7bb_12_PowKernel_cu_b2145a98_318422pow_scalar_tensor_implIN3c108BFloat16EEEvRNS_18TensorIteratorBaseET_EUlS5_E_St5arrayIPcLm2EEEEviT0_T1_)
        /*0014*/ 	.short	0x0160
        /*0016*/ 	.short	0x0028


	//----- nvinfo : EIATTR_CBANK_PARAM_SIZE
	.align		4
.L_8319:
        /*0018*/ 	.byte	0x03, 0x19
        /*001a*/ 	.short	0x0028


	//----- nvinfo : EIATTR_KPARAM_INFO
	.align		4
        /*001c*/ 	.byte	0x04, 0x17
        /*001e*/ 	.short	(.L_8321 - .L_8320)
.L_8320:
        /*0020*/ 	.word	0x00000000
        /*0024*/ 	.short	0x0002
        /*0026*/ 	.short	0x0018
        /*0028*/ 	.byte	0x00, 0xf0, 0x41, 0x00


	//----- nvinfo : EIATTR_KPARAM_INFO
	.align		4
.L_8321:
        /*002c*/ 	.byte	0x04, 0x17
        /*002e*/ 	.short	(.L_8323 - .L_8322)
.L_8322:
        /*0030*/ 	.word	0x00000000
        /*0034*/ 	.short	0x0001
        /*0036*/ 	.short	0x0008
        /*0038*/ 	.byte	0x00, 0xf0, 0x41, 0x00


	//----- nvinfo : EIATTR_KPARAM_INFO
	.align		4
.L_8323:
        /*003c*/ 	.byte	0x04, 0x17
        /*003e*/ 	.short	(.L_8325 - .L_8324)
.L_8324:
        /*0040*/ 	.word	0x00000000
        /*0044*/ 	.short	0x0000
        /*0046*/ 	.short	0x0000
        /*0048*/ 	.byte	0x00, 0xf0, 0x11, 0x00


	//----- nvinfo : EIATTR_MAXREG_COUNT
	.align		4
.L_8325:
        /*004c*/ 	.byte	0x03, 0x1b
        /*004e*/ 	.short	0x00ff


	//----- nvinfo : EIATTR_MERCURY_ISA_VERSION
	.align		4
        /*0050*/ 	.byte	0x03, 0x5f
        /*0052*/ 	.short	0x0000


	//----- nvinfo : EIATTR_EXIT_INSTR_OFFSETS
	.align		4
        /*0054*/ 	.byte	0x04, 0x1c
        /*0056*/ 	.short	(.L_8327 - .L_8326)


	//   ....[0]....
.L_8326:
        /*0058*/ 	.word	0x00000300


	//   ....[1]....
        /*005c*/ 	.word	0x00000e90


	//   ....[2]....
        /*0060*/ 	.word	0x00000ee0


	//----- nvinfo : EIATTR_MAX_THREADS
	.align		4
.L_8327:
        /*0064*/ 	.byte	0x04, 0x05
        /*0066*/ 	.short	(.L_8329 - .L_8328)
.L_8328:
        /*0068*/ 	.word	0x00000080
        /*006c*/ 	.word	0x00000001
        /*0070*/ 	.word	0x00000001


	//----- nvinfo : EIATTR_CRS_STACK_SIZE
	.align		4
.L_8329:
        /*0074*/ 	.byte	0x04, 0x1e
        /*0076*/ 	.short	(.L_8331 - .L_8330)
.L_8330:
        /*0078*/ 	.word	0x00000000
.L_8331:


//--------------------- .nv.info._ZN2at6native29vectorized_elementwise_kernelILi8EZNS0_50_GLOBAL__N__2680c7bb_12_PowKernel_cu_b2145a98_318422pow_scalar_tensor_implIN3c108BFloat16EEEvRNS_18TensorIteratorBaseET_EUlS5_E_St5arrayIPcLm2EEEEviT0_T1_ --------------------------
	.section	.nv.info._ZN2at6native29vectorized_elementwise_kernelILi8EZNS0_50_GLOBAL__N__2680c7bb_12_PowKernel_cu_b2145a98_318422pow_scalar_tensor_implIN3c108BFloat16EEEvRNS_18TensorIteratorBaseET_EUlS5_E_St5arrayIPcLm2EEEEviT0_T1_,"",@"SHT_CUDA_INFO"
	.sectionflags	@""
	.align	4


	//----- nvinfo : EIATTR_CUDA_API_VERSION
	.align		4
        /*0000*/ 	.byte	0x04, 0x37
        /*0002*/ 	.short	(.L_8333 - .L_8332)
.L_8332:
        /*0004*/ 	.word	0x00000082


	//----- nvinfo : EIATTR_SW2861232_WAR
	.align		4
.L_8333:
        /*0008*/ 	.byte	0x01, 0x35
	.zero		2


	//----- nvinfo : EIATTR_PARAM_CBANK
	.align		4
        /*000c*/ 	.byte	0x04, 0x0a
        /*000e*/ 	.short	(.L_8335 - .L_8334)
	.align		4
.L_8334:
        /*0010*/ 	.word	index@(.nv.constant0._ZN2at6native29vectorized_elementwise_kernelILi8EZNS0_50_GLOBAL__N__2680c7bb_12_PowKernel_cu_b2145a98_318422pow_scalar_tensor_implIN3c108BFloat16EEEvRNS_18TensorIteratorBaseET_EUlS5_E_St5arrayIPcLm2EEEEviT0_T1_)
        /*0014*/ 	.short	0x0160
        /*0016*/ 	.short	0x0028


	//----- nvinfo : EIATTR_CBANK_PARAM_SIZE
	.align		4
.L_8335:
        /*0018*/ 	.byte	0x03, 0x19
        /*001a*/ 	.short	0x0028


	//----- nvinfo : EIATTR_KPARAM_INFO
	.align		4
        /*001c*/ 	.byte	0x04, 0x17
        /*001e*/ 	.short	(.L_8337 - .L_8336)
.L_8336:
        /*0020*/ 	.word	0x00000000
        /*0024*/ 	.short	0x0002
        /*0026*/ 	.short	0x0018
        /*0028*/ 	.byte	0x00, 0xf0, 0x41, 0x00


	//----- nvinfo : EIATTR_KPARAM_INFO
	.align		4
.L_8337:
        /*002c*/ 	.byte	0x04, 0x17
        /*002e*/ 	.short	(.L_8339 - .L_8338)
.L_8338:
        /*0030*/ 	.word	0x00000000
        /*0034*/ 	.short	0x0001
        /*0036*/ 	.short	0x0008
        /*0038*/ 	.byte	0x00, 0xf0, 0x41, 0x00


	//----- nvinfo : EIATTR_KPARAM_INFO
	.align		4
.L_8339:
        /*003c*/ 	.byte	0x04, 0x17
        /*003e*/ 	.short	(.L_8341 - .L_8340)
.L_8340:
        /*0040*/ 	.word	0x00000000
        /*0044*/ 	.short	0x0000
        /*0046*/ 	.short	0x0000
        /*0048*/ 	.byte	0x00, 0xf0, 0x11, 0x00


	//----- nvinfo : EIATTR_MAXREG_COUNT
	.align		4
.L_8341:
        /*004c*/ 	.byte	0x03, 0x1b
        /*004e*/ 	.short	0x00ff


	//----- nvinfo : EIATTR_MERCURY_ISA_VERSION
	.align		4
        /*0050*/ 	.byte	0x03, 0x5f
        /*0052*/ 	.short	0x0000


	//----- nvinfo : EIATTR_EXIT_INSTR_OFFSETS
	.align		4
        /*0054*/ 	.byte	0x04, 0x1c
        /*0056*/ 	.short	(.L_8343 - .L_8342)


	//   ....[0]....
.L_8342:
        /*0058*/ 	.word	0x00000010


	//----- nvinfo : EIATTR_MAX_THREADS
	.align		4
.L_8343:
        /*005c*/ 	.byte	0x04, 0x05
        /*005e*/ 	.short	(.L_8345 - .L_8344)
.L_8344:
        /*0060*/ 	.word	0x00000080
        /*0064*/ 	.word	0x00000001
        /*0068*/ 	.word	0x00000001
.L_8345:


//--------------------- .nv.info._ZN2at6native18elementwise_kernelILi128ELi4EZNS0_15gpu_kernel_implIZZZNS0_50_GLOBAL__N__2680c7bb_12_PowKernel_cu_b2145a98_318424pow_tensor_tensor_kernelERNS_18TensorIteratorBaseEENKUlvE_clEvENKUlvE8_clEvEUlN3c104HalfES9_E_EEvS5_RKT_EUliE_EEviT1_ --------------------------
	.section	.nv.info._ZN2at6native18elementwise_kernelILi128ELi4EZNS0_15gpu_kernel_implIZZZNS0_50_GLOBAL__N__2680c7bb_12_PowKernel_cu_b2145a98_318424pow_tensor_tensor_kernelERNS_18TensorIteratorBaseEENKUlvE_clEvENKUlvE8_clEvEUlN3c104HalfES9_E_EEvS5_RKT_EUliE_EEviT1_,"",@"SHT_CUDA_INFO"
	.sectionflags	@""
	.align	4


	//----- nvinfo : EIATTR_CUDA_API_VERSION
	.align		4
        /*0000*/ 	.byte	0x04, 0x37
        /*0002*/ 	.short	(.L_8347 - .L_8346)
.L_8346:
        /*0004*/ 	.word	0x00000082


	//----- nvinfo : EIATTR_SW2861232_WAR
	.align		4
.L_8347:
        /*0008*/ 	.byte	0x01, 0x35
	.zero		2


	//----- nvinfo : EIATTR_PARAM_CBANK
	.align		4
        /*000c*/ 	.byte	0x04, 0x0a
        /*000e*/ 	.short	(.L_8349 - .L_8348)
	.align		4
.L_8348:
        /*0010*/ 	.word	index@(.nv.constant0._ZN2at6native18elementwise_kernelILi128ELi4EZNS0_15gpu_kernel_implIZZZNS0_50_GLOBAL__N__2680c7bb_12_PowKernel_cu_b2145a98_318424pow_tensor_tensor_kernelERNS_18TensorIteratorBaseEENKUlvE_clEvENKUlvE8_clEvEUlN3c104HalfES9_E_EEvS5_RKT_EUliE_EEviT1_)
        /*0014*/ 	.short	0x0160
        /*0016*/ 	.short	0x0298


	//----- nvinfo : EIATTR_CBANK_PARAM_SIZE
	.align		4
.L_8349:
        /*0018*/ 	.byte	0x03, 0x19
        /*001a*/ 	.short	0x0298


	//----- nvinfo : EIATTR_KPARAM_INFO
	.align		4
        /*001c*/ 	.byte	0x04, 0x17
        /*001e*/ 	.short	(.L_8351 - .L_8350)
.L_8350:
        /*0020*/ 	.word	0x00000000
        /*0024*/ 	.short	0x0001
        /*0026*/ 	.short	0x0008
        /*0028*/ 	.byte	0x00, 0xf0, 0x41, 0x0a


	//----- nvinfo : EIATTR_KPARAM_INFO
	.align		4
.L_8351:
        /*002c*/ 	.byte	0x04, 0x17
        /*002e*/ 	.short	(.L_8353 - .L_8352)
.L_8352:
        /*0030*/ 	.word	0x00000000
        /*0034*/ 	.short	0x0000
        /*0036*/ 	.short	0x0000
        /*0038*/ 	.byte	0x00, 0xf0, 0x11, 0x00


	//----- nvinfo : EIATTR_MAXREG_COUNT
	.align		4
.L_8353:
        /*003c*/ 	.byte	0x03, 0x1b
        /*003e*/ 	.short	0x0080


	//----- nvinfo : EIATTR_EXTERNS
	.align		4
        /*0040*/ 	.byte	0x04, 0x0f
        /*0042*/ 	.short	(.L_8355 - .L_8354)


	//   ....[0]....
	.align		4
.L_8354:
        /*0044*/ 	.word	index@(__assertfail)


	//----- nvinfo : EIATTR_MERCURY_ISA_VERSION
	.align		4
.L_8355:
        /*0048*/ 	.byte	0x03, 0x5f
        /*004a*/ 	.short	0x0000


	//----- nvinfo : EIATTR_SYSCALL_OFFSETS
	.align		4
        /*004c*/ 	.byte	0x04, 0x46
        /*004e*/ 	.short	(.L_8357 - .L_8356)


	//   ....[0]....
.L_8356:
        /*0050*/ 	.word	0x00002020


	//   ....[1]....
        /*0054*/ 	.word	0x00002fb0


	//   ....[2]....
        /*0058*/ 	.word	0x00003fa0


	//   ....[3]....
        /*005c*/ 	.word	0x00006030


	//   ....[4]....
        /*0060*/ 	.word	0x00006fc0


	//   ....[5]....
        /*0064*/ 	.word	0x00007fb0


	//   ....[6]....
        /*0068*/ 	.word	0x0000a010


	//   ....[7]....
        /*006c*/ 	.word	0x0000afa0


	//   ....[8]....
        /*0070*/ 	.word	0x0000bf90


	//   ....[9]....
        /*0074*/ 	.word	0x0000e000


	//   ....[10]....
        /*0078*/ 	.word	0x0000ef90


	//   ....[11]....
        /*007c*/ 	.word	0x0000ff80


	//----- nvinfo : EIATTR_EXIT_INSTR_OFFSETS
	.align		4
.L_8357:
        /*0080*/ 	.byte	0x04, 0x1c
        /*0082*/ 	.short	(.L_8359 - .L_8358)


	//   ....[0]....
.L_8358:
        /*0084*/ 	.word	0x0000c050


	//   ....[1]....
        /*0088*/ 	.word	0x0000f180


	//   ....[2]....
        /*008c*/ 	.word	0x0000f1c0


	//   ....[3]....
        /*0090*/ 	.word	0x0000f260


	//   ....[4]....
        /*0094*/ 	.word	0x0000f2a0


	//   ....[5]....
        /*0098*/ 	.word	0x0000f2e0


	//   ....[6]....
        /*009c*/ 	.word	0x0000f370


	//   ....[7]....
        /*00a0*/ 	.word	0x0000f390


	//   ....[8]....
        /*00a4*/ 	.word	0x0000f430


	//   ....[9]....
        /*00a8*/ 	.word	0x0000f480


	//   ....[10]....
        /*00ac*/ 	.word	0x0000f4d0


	//   ....[11]....
        /*00b0*/ 	.word	0x0000f5a0


	//   ....[12]....
        /*00b4*/ 	.word	0x0000f600


	//   ....[13]....
        /*00b8*/ 	.word	0x0000f790


	//   ....[14]....
        /*00bc*/ 	.word	0x0000f8f0


	//   ....[15]....
        /*00c0*/ 	.word	0x0000f930


	//   ....[16]....
        /*00c4*/ 	.word	0x0000f9f0


	//   ....[17]....
        /*00c8*/ 	.word	0x0000fb70


	//   ....[18]....
        /*00cc*/ 	.word	0x0000fcf0


	//   ....[19]....
        /*00d0*/ 	.word	0x0000fe50


	//   ....[20]....
        /*00d4*/ 	.word	0x0000ff90


	//   ....[21]....
        /*00d8*/ 	.word	0x0000ffd0


	//   ....[22]....
        /*00dc*/ 	.word	0x00010010


	//----- nvinfo : EIATTR_MAX_THREADS
	.align		4
.L_8359:
        /*00e0*/ 	.byte	0x04, 0x05
        /*00e2*/ 	.short	(.L_8361 - .L_8360)
.L_8360:
        /*00e4*/ 	.word	0x00000080
        /*00e8*/ 	.word	0x00000001
        /*00ec*/ 	.word	0x00000001


	//----- nvinfo : EIATTR_CRS_STACK_SIZE
	.align		4
.L_8361:
        /*00f0*/ 	.byte	0x04, 0x1e
        /*00f2*/ 	.short	(.L_8363 - .L_8362)
.L_8362:
        /*00f4*/ 	.word	0x00000000
.L_8363:


//--------------------- .nv.info._ZN2at6native27unrolled_elementwise_kernelIZZZNS0_50_GLOBAL__N__2680c7bb_12_PowKernel_cu_b2145a98_318424pow_tensor_tensor_kernelERNS_18TensorIteratorBaseEENKUlvE_clEvENKUlvE8_clEvEUlN3c104HalfES8_E_St5arrayIPcLm3EELi4E23TrivialOffsetCalculatorILi2EjESD_ILi1EjENS0_6memory12LoadWithCastILi2EEENSG_13StoreWithCastILi1EEEEEviT_T0_T2_T3_T4_T5_ --------------------------
	.section	.nv.info._ZN2at6native27unrolled_elementwise_kernelIZZZNS0_50_GLOBAL__N__2680c7bb_12_PowKernel_cu_b2145a98_318424pow_tensor_tensor_kernelERNS_18TensorIteratorBaseEENKUlvE_clEvENKUlvE8_clEvEUlN3c104HalfES8_E_St5arrayIPcLm3EELi4E23TrivialOffsetCalculatorILi2EjESD_ILi1EjENS0_6memory12LoadWithCastILi2EEENSG_13StoreWithCastILi1EEEEEviT_T0_T2_T3_T4_T5_,"",@"SHT_CUDA_INFO"
	.sectionflags	@""
	.align	4


	//----- nvinfo : EIATTR_CUDA_API_VERSION
	.align		4
        /*0000*/ 	.byte	0x04, 0x37
        /*0002*/ 	.short	(.L_8365 - .L_8364)
.L_8364:
        /*0004*/ 	.word	0x00000082


	//----- nvinfo : EIATTR_SW2861232_WAR
	.align		4
.L_8365:
        /*0008*/ 	.byte	0x01, 0x35
	.zero		2


	//----- nvinfo : EIATTR_PARAM_CBANK
	.align		4
        /*000c*/ 	.byte	0x04, 0x0a
        /*000e*/ 	.short	(.L_8367 - .L_8366)
	.align		4
.L_8366:
        /*0010*/ 	.word	index@(.nv.constant0._ZN2at6native27unrolled_elementwise_kernelIZZZNS0_50_GLOBAL__N__2680c7bb_12_PowKernel_cu_b2145a98_318424pow_tensor_tensor_kernelERNS_18TensorIteratorBaseEENKUlvE_clEvENKUlvE8_clEvEUlN3c104HalfES8_E_St5arrayIPcLm3EELi4E23TrivialOffsetCalculatorILi2EjESD_ILi1EjENS0_6memory12LoadWithCastILi2EEENSG_13StoreWithCastILi1EEEEEviT_T0_T2_T3_T4_T5_)
        /*0014*/ 	.short	0x0160
        /*0016*/ 	.short	0x0040


	//----- nvinfo : EIATTR_CBANK_PARAM_SIZE
	.align		4
.L_8367:
        /*0018*/ 	.byte	0x03, 0x19
        /*001a*/ 	.short	0x0040


	//----- nvinfo : EIATTR_KPARAM_INFO
	.align		4
        /*001c*/ 	.byte	0x04, 0x17
        /*001e*/ 	.short	(.L_8369 - .L_8368)
.L_8368:
        /*0020*/ 	.word	0x00000000
        /*0024*/ 	.short	0x0006
        /*0026*/ 	.short	0x0038
        /*0028*/ 	.byte	0x00, 0xf0, 0x21, 0x00


	//----- nvinfo : EIATTR_KPARAM_INFO
	.align		4
.L_8369:
        /*002c*/ 	.byte	0x04, 0x17
        /*002e*/ 	.short	(.L_8371 - .L_8370)
.L_8370:
        /*0030*/ 	.word	0x00000000
        /*0034*/ 	.short	0x0005
        /*0036*/ 	.short	0x002c
        /*0038*/ 	.byte	0x00, 0xf0, 0x31, 0x00


	//----- nvinfo : EIATTR_KPARAM_INFO
	.align		4
.L_8371:
        /*003c*/ 	.byte	0x04, 0x17
        /*003e*/ 	.short	(.L_8373 - .L_8372)
.L_8372:
        /*0040*/ 	.word	0x00000000
        /*0044*/ 	.short	0x0004
        /*0046*/ 	.short	0x0029
        /*0048*/ 	.byte	0x00, 0xf0, 0x05, 0x00


	//----- nvinfo : EIATTR_KPARAM_INFO
	.align		4
.L_8373:
        /*004c*/ 	.byte	0x04, 0x17
        /*004e*/ 	.short	(.L_8375 - .L_8374)
.L_8374:
        /*0050*/ 	.word	0x00000000
        /*0054*/ 	.short	0x0003
        /*0056*/ 	.short	0x0028
        /*0058*/ 	.byte	0x00, 0xf0, 0x05, 0x00


	//----- nvinfo : EIATTR_KPARAM_INFO
	.align		4
.L_8375:
        /*005c*/ 	.byte	0x04, 0x17
        /*005e*/ 	.short	(.L_8377 - .L_8376)
.L_8376:
        /*0060*/ 	.word	0x00000000
        /*0064*/ 	.short	0x0002
        /*0066*/ 	.short	0x0010
        /*0068*/ 	.byte	0x00, 0xf0, 0x61, 0x00


	//----- nvinfo : EIATTR_KPARAM_INFO
	.align		4
.L_8377:
        /*006c*/ 	.byte	0x04, 0x17
        /*006e*/ 	.short	(.L_8379 - .L_8378)
.L_8378:
        /*0070*/ 	.word	0x00000000
        /*0074*/ 	.short	0x0001
        /*0076*/ 	.short	0x0008
        /*0078*/ 	.byte	0x00, 0xf0, 0x21, 0x00


	//----- nvinfo : EIATTR_KPARAM_INFO
	.align		4
.L_8379:
        /*007c*/ 	.byte	0x04, 0x17
        /*007e*/ 	.short	(.L_8381 - .L_8380)
.L_8380:
        /*0080*/ 	.word	0x00000000
        /*0084*/ 	.short	0x0000
        /*0086*/ 	.short	0x0000
        /*0088*/ 	.byte	0x00, 0xf0, 0x11, 0x00


	//----- nvinfo : EIATTR_MAXREG_COUNT
	.align		4
.L_8381:
        /*008c*/ 	.byte	0x03, 0x1b
        /*008e*/ 	.short	0x00ff


	//----- nvinfo : EIATTR_EXTERNS
	.align		4
        /*0090*/ 	.byte	0x04, 0x0f
        /*0092*/ 	.short	(.L_8383 - .L_8382)


	//   ....[0]....
	.align		4
.L_8382:
        /*0094*/ 	.word	index@(__assertfail)


	//----- nvinfo : EIATTR_MERCURY_ISA_VERSION
	.align		4
.L_8383:
        /*0098*/ 	.byte	0x03, 0x5f
        /*009a*/ 	.short	0x0000


	//----- nvinfo : EIATTR_SYSCALL_OFFSETS
	.align		4
        /*009c*/ 	.byte	0x04, 0x46
        /*009e*/ 	.short	(.L_8385 - .L_8384)


	//   ....[0]....
.L_8384:
        /*00a0*/ 	.word	0x00001080


	//   ....[1]....
        /*00a4*/ 	.word	0x000020d0


	//   ....[2]....
        /*00a8*/ 	.word	0x000031a0


	//   ....[3]....
        /*00ac*/ 	.word	0x000041f0


	//   ....[4]....
        /*00b0*/ 	.word	0x000052d0


	//   ....[5]....
        /*00b4*/ 	.word	0x00006310


	//   ....[6]....
        /*00b8*/ 	.word	0x000073d0


	//   ....[7]....
        /*00bc*/ 	.word	0x00008350


	//   ....[8]....
        /*00c0*/ 	.word	0x00009680


	//   ....[9]....
        /*00c4*/ 	.word	0x0000a6b0


	//   ....[10]....
        /*00c8*/ 	.word	0x0000b6a0


	//   ....[11]....
        /*00cc*/ 	.word	0x0000c690


	//----- nvinfo : EIATTR_EXIT_INSTR_OFFSETS
	.align		4
.L_8385:
        /*00d0*/ 	.byte	0x04, 0x1c
        /*00d2*/ 	.short	(.L_8387 - .L_8386)


	//   ....[0]....
.L_8386:
        /*00d4*/ 	.word	0x0000b760


	//   ....[1]....
        /*00d8*/ 	.word	0x0000b890


	//   ....[2]....
        /*00dc*/ 	.word	0x0000b8d0


	//   ....[3]....
        /*00e0*/ 	.word	0x0000b970


	//   ....[4]....
        /*00e4*/ 	.word	0x0000b9b0


	//   ....[5]....
        /*00e8*/ 	.word	0x0000b9f0


	//   ....[6]....
        /*00ec*/ 	.word	0x0000ba80


	//   ....[7]....
        /*00f0*/ 	.word	0x0000baa0


	//   ....[8]....
        /*00f4*/ 	.word	0x0000bb40


	//   ....[9]....
        /*00f8*/ 	.word	0x0000bb90


	//   ....[10]....
        /*00fc*/ 	.word	0x0000bbe0


	//   ....[11]....
        /*0100*/ 	.word	0x0000bcb0


	//   ....[12]....
        /*0104*/ 	.word	0x0000bd10


	//   ....[13]....
        /*0108*/ 	.word	0x0000bea0


	//   ....[14]....
        /*010c*/ 	.word	0x0000c000


	//   ....[15]....
        /*0110*/ 	.word	0x0000c040


	//   ....[16]....
        /*0114*/ 	.word	0x0000c100


	//   ....[17]....
        /*0118*/ 	.word	0x0000c280


	//   ....[18]....
        /*011c*/ 	.word	0x0000c400


	//   ....[19]....
        /*0120*/ 	.word	0x0000c560


	//   ....[20]....
        /*0124*/ 	.word	0x0000c6a0


	//   ....[21]....
        /*0128*/ 	.word	0x0000c6e0


	//   ....[22]....
        /*012c*/ 	.word	0x0000c720


	//----- nvinfo : EIATTR_MAX_THREADS
	.align		4
.L_8387:
        /*0130*/ 	.byte	0x04, 0x05
        /*0132*/ 	.short	(.L_8389 - .L_8388)
.L_8388:
        /*0134*/ 	.word	0x00000080
        /*0138*/ 	.word	0x00000001
        /*013c*/ 	.word	0x00000001


	//----- nvinfo : EIATTR_CRS_STACK_SIZE
	.align		4
.L_8389:
        /*0140*/ 	.byte	0x04, 0x1e
        /*0142*/ 	.short	(.L_8391 - .L_8390)
.L_8390:
        /*0144*/ 	.word	0x00000000
.L_8391:


//--------------------- .nv.info._ZN2at6native18elementwise_kernelILi128ELi4EZNS0_22gpu_kernel_impl_nocastIZZZNS0_50_GLOBAL__N__2680c7bb_12_PowKernel_cu_b2145a98_318424pow_tensor_tensor_kernelERNS_18TensorIteratorBaseEENKUlvE_clEvENKUlvE8_clEvEUlN3c104HalfES9_E_EEvS5_RKT_EUliE_EEviT1_ --------------------------
	.section	.nv.info._ZN2at6native18elementwise_kernelILi128ELi4EZNS0_22gpu_kernel_impl_nocastIZZZNS0_50_GLOBAL__N__2680c7bb_12_PowKernel_cu_b2145a98_318424pow_tensor_tensor_kernelERNS_18TensorIteratorBaseEENKUlvE_clEvENKUlvE8_clEvEUlN3c104HalfES9_E_EEvS5_RKT_EUliE_EEviT1_,"",@"SHT_CUDA_INFO"
	.sectionflags	@""
	.align	4


	//----- nvinfo : EIATTR_CUDA_API_VERSION
	.align		4
        /*0000*/ 	.byte	0x04, 0x37
        /*0002*/ 	.short	(.L_8393 - .L_8392)
.L_8392:
        /*0004*/ 	.word	0x00000082


	//----- nvinfo : EIATTR_SW2861232_WAR
	.align		4
.L_8393:
        /*0008*/ 	.byte	0x01, 0x35
	.zero		2


	//----- nvinfo : EIATTR_PARAM_CBANK
	.align		4
        /*000c*/ 	.byte	0x04, 0x0a
        /*000e*/ 	.short	(.L_8395 - .L_8394)
	.align		4
.L_8394:
        /*0010*/ 	.word	index@(.nv.constant0._ZN2at6native18elementwise_kernelILi128ELi4EZNS0_22gpu_kernel_impl_nocastIZZZNS0_50_GLOBAL__N__2680c7bb_12_PowKernel_cu_b2145a98_318424pow_tensor_tensor_kernelERNS_18TensorIteratorBaseEENKUlvE_clEvENKUlvE8_clEvEUlN3c104HalfES9_E_EEvS5_RKT_EUliE_EEviT1_)
        /*0014*/ 	.short	0x0160
        /*0016*/ 	.short	0x0290


	//----- nvinfo : EIATTR_CBANK_PARAM_SIZE
	.align		4
.L_8395:
        /*0018*/ 	.byte	0x03, 0x19
        /*001a*/ 	.short	0x0290


	//----- nvinfo : EIATTR_KPARAM_INFO
	.align		4
        /*001c*/ 	.byte	0x04, 0x17
        /*001e*/ 	.short	(.L_8397 - .L_8396)
.L_8396:
        /*0020*/ 	.word	0x00000000
        /*0024*/ 	.short	0x0001
        /*0026*/ 	.short	0x0008
        /*0028*/ 	.byte	0x00, 0xf0, 0x21, 0x0a


	//----- nvinfo : EIATTR_KPARAM_INFO
	.align		4
.L_8397:
        /*002c*/ 	.byte	0x04, 0x17
        /*002e*/ 	.short	(.L_8399 - .L_8398)
.L_8398:
        /*0030*/ 	.word	0x00000000
        /*0034*/ 	.short	0x0000
        /*0036*/ 	.short	0x0000
        /*0038*/ 	.byte	0x00, 0xf0, 0x11, 0x00


	//----- nvinfo : EIATTR_MAXREG_COUNT
	.align		4
.L_8399:
        /*003c*/ 	.byte	0x03, 0x1b
        /*003e*/ 	.short	0x0080


	//----- nvinfo : EIATTR_MERCURY_ISA_VERSION
	.align		4
        /*0040*/ 	.byte	0x03, 0x5f
        /*0042*/ 	.short	0x0000


	//----- nvinfo : EIATTR_EXIT_INSTR_OFFSETS
	.align		4
        /*0044*/ 	.byte	0x04, 0x1c
        /*0046*/ 	.short	(.L_8401 - .L_8400)


	//   ....[0]....
.L_8400:
        /*0048*/ 	.word	0x00003370


	//   ....[1]....
        /*004c*/ 	.word	0x00004440


	//----- nvinfo : EIATTR_MAX_THREADS
	.align		4
.L_8401:
        /*0050*/ 	.byte	0x04, 0x05
        /*0052*/ 	.short	(.L_8403 - .L_8402)
.L_8402:
        /*0054*/ 	.word	0x00000080
        /*0058*/ 	.word	0x00000001
        /*005c*/ 	.word	0x00000001


	//----- nvinfo : EIATTR_CRS_STACK_SIZE
	.align		4
.L_8403:
        /*0060*/ 	.byte	0x04, 0x1e
        /*0062*/ 	.short	(.L_8405 - .L_8404)
.L_8404:
        /*0064*/ 	.word	0x00000000
.L_8405:


//--------------------- .nv.info._ZN2at6native27unrolled_elementwise_kernelIZZZNS0_50_GLOBAL__N__2680c7bb_12_PowKernel_cu_b2145a98_318424pow_tensor_tensor_kernelERNS_18TensorIteratorBaseEENKUlvE_clEvENKUlvE8_clEvEUlN3c104HalfES8_E_St5arrayIPcLm3EELi4E23TrivialOffsetCalculatorILi2EjESD_ILi1EjENS0_6memory15LoadWithoutCastENSG_16StoreWithoutCastEEEviT_T0_T2_T3_T4_T5_ --------------------------
	.section	.nv.info._ZN2at6native27unrolled_elementwise_kernelIZZZNS0_50_GLOBAL__N__2680c7bb_12_PowKernel_cu_b2145a98_318424pow_tensor_tensor_kernelERNS_18TensorIteratorBaseEENKUlvE_clEvENKUlvE8_clEvEUlN3c104HalfES8_E_St5arrayIPcLm3EELi4E23TrivialOffsetCalculatorILi2EjESD_ILi1EjENS0_6memory15LoadWithoutCastENSG_16StoreWithoutCastEEEviT_T0_T2_T3_T4_T5_,"",@"SHT_CUDA_INFO"
	.sectionflags	@""
	.align	4


	//----- nvinfo : EIATTR_CUDA_API_VERSION
	.align		4
        /*0000*/ 	.byte	0x04, 0x37
        /*0002*/ 	.short	(.L_8407 - .L_8406)
.L_8406:
        /*0004*/ 	.word	0x00000082


	//----- nvinfo : EIATTR_SW2861232_WAR
	.align		4
.L_8407:
        /*0008*/ 	.byte	0x01, 0x35
	.zero		2


	//----- nvinfo : EIATTR_PARAM_CBANK
	.align		4
        /*000c*/ 	.byte	0x04, 0x0a
        /*000e*/ 	.short	(.L_8409 - .L_8408)
	.align		4
.L_8408:
        /*0010*/ 	.word	index@(.nv.constant0._ZN2at6native27unrolled_elementwise_kernelIZZZNS0_50_GLOBAL__N__2680c7bb_12_PowKernel_cu_b2145a98_318424pow_tensor_tensor_kernelERNS_18TensorIteratorBaseEENKUlvE_clEvENKUlvE8_clEvEUlN3c104HalfES8_E_St5arrayIPcLm3EELi4E23TrivialOffsetCalculatorILi2EjESD_ILi1EjENS0_6memory15LoadWithoutCastENSG_16StoreWithoutCastEEEviT_T0_T2_T3_T4_T5_)
        /*0014*/ 	.short	0x0160
        /*0016*/ 	.short	0x002c


	//----- nvinfo : EIATTR_CBANK_PARAM_SIZE
	.align		4
.L_8409:
        /*0018*/ 	.byte	0x03, 0x19
        /*001a*/ 	.short	0x002c


	//----- nvinfo : EIATTR_KPARAM_INFO
	.align		4
        /*001c*/ 	.byte	0x04, 0x17
        /*001e*/ 	.short	(.L_8411 - .L_8410)
.L_8410:
        /*0020*/ 	.word	0x00000000
        /*0024*/ 	.short	0x0006
        /*0026*/ 	.short	0x002b
        /*0028*/ 	.byte	0x00, 0xf0, 0x05, 0x00


	//----- nvinfo : EIATTR_KPARAM_INFO
	.align		4
.L_8411:
        /*002c*/ 	.byte	0x04, 0x17
        /*002e*/ 	.short	(.L_8413 - .L_8412)
.L_8412:
        /*0030*/ 	.word	0x00000000
        /*0034*/ 	.short	0x0005
        /*0036*/ 	.short	0x002a
        /*0038*/ 	.byte	0x00, 0xf0, 0x05, 0x00


	//----- nvinfo : EIATTR_KPARAM_INFO
	.align		4
.L_8413:
        /*003c*/ 	.byte	0x04, 0x17
        /*003e*/ 	.short	(.L_8415 - .L_8414)
.L_8414:
        /*0040*/ 	.word	0x00000000
        /*0044*/ 	.short	0x0004
        /*0046*/ 	.short	0x0029
        /*0048*/ 	.byte	0x00, 0xf0, 0x05, 0x00


	//----- nvinfo : EIATTR_KPARAM_INFO
	.align		4
.L_8415:
        /*004c*/ 	.byte	0x04, 0x17
        /*004e*/ 	.short	(.L_8417 - .L_8416)
.L_8416:
        /*0050*/ 	.word	0x00000000
        /*0054*/ 	.short	0x0003
        /*0056*/ 	.short	0x0028
        /*0058*/ 	.byte	0x00, 0xf0, 0x05, 0x00


	//----- nvinfo : EIATTR_KPARAM_INFO
	.align		4
.L_8417:
        /*005c*/ 	.byte	0x04, 0x17
        /*005e*/ 	.short	(.L_8419 - .L_8418)
.L_8418:
        /*0060*/ 	.word	0x00000000
        /*0064*/ 	.short	0x0002
        /*0066*/ 	.short	0x0010
        /*0068*/ 	.byte	0x00, 0xf0, 0x61, 0x00


	//----- nvinfo : EIATTR_KPARAM_INFO
	.align		4
.L_8419:
        /*006c*/ 	.byte	0x04, 0x17
        /*006e*/ 	.short	(.L_8421 - .L_8420)
.L_8420:
        /*0070*/ 	.word	0x00000000
        /*0074*/ 	.short	0x0001
        /*0076*/ 	.short	0x0008
        /*0078*/ 	.byte	0x00, 0xf0, 0x21, 0x00


	//----- nvinfo : EIATTR_KPARAM_INFO
	.align		4
.L_8421:
        /*007c*/ 	.byte	0x04, 0x17
        /*007e*/ 	.short	(.L_8423 - .L_8422)
.L_8422:
        /*0080*/ 	.word	0x00000000
        /*0084*/ 	.short	0x0000
        /*0086*/ 	.short	0x0000
        /*0088*/ 	.byte	0x00, 0xf0, 0x11, 0x00


	//----- nvinfo : EIATTR_MAXREG_COUNT
	.align		4
.L_8423:
        /*008c*/ 	.byte	0x03, 0x1b
        /*008e*/ 	.short	0x00ff


	//----- nvinfo : EIATTR_MERCURY_ISA_VERSION
	.align		4
        /*0090*/ 	.byte	0x03, 0x5f
        /*0092*/ 	.short	0x0000


	//----- nvinfo : EIATTR_EXIT_INSTR_OFFSETS
	.align		4
        /*0094*/ 	.byte	0x04, 0x1c
        /*0096*/ 	.short	(.L_8425 - .L_8424)


	//   ....[0]....
.L_8424:
        /*0098*/ 	.word	0x00000610


	//   ....[1]....
        /*009c*/ 	.word	0x00000660


	//----- nvinfo : EIATTR_MAX_THREADS
	.align		4
.L_8425:
        /*00a0*/ 	.byte	0x04, 0x05
        /*00a2*/ 	.short	(.L_8427 - .L_8426)
.L_8426:
        /*00a4*/ 	.word	0x00000080
        /*00a8*/ 	.word	0x00000001
        /*00ac*/ 	.word	0x00000001


	//----- nvinfo : EIATTR_CRS_STACK_SIZE
	.align		4
.L_8427:
        /*00b0*/ 	.byte	0x04, 0x1e
        /*00b2*/ 	.short	(.L_8429 - .L_8428)
.L_8428:
        /*00b4*/ 	.word	0x00000000
.L_8429:


//--------------------- .nv.info._ZN2at6native29vectorized_elementwise_kernelILi2EZZZNS0_50_GLOBAL__N__2680c7bb_12_PowKernel_cu_b2145a98_318424pow_tensor_tensor_kernelERNS_18TensorIteratorBaseEENKUlvE_clEvENKUlvE8_clEvEUlN3c104HalfES8_E_St5arrayIPcLm3EEEEviT0_T1_ --------------------------
	.section	.nv.info._ZN2at6native29vectorized_elementwise_kernelILi2EZZZNS0_50_GLOBAL__N__2680c7bb_12_PowKernel_cu_b2145a98_318424pow_tensor_tensor_kernelERNS_18TensorIteratorBaseEENKUlvE_clEvENKUlvE8_clEvEUlN3c104HalfES8_E_St5arrayIPcLm3EEEEviT0_T1_,"",@"SHT_CUDA_INFO"
	.sectionflags	@""
	.align	4


	//----- nvinfo : EIATTR_CUDA_API_VERSION
	.align		4
        /*0000*/ 	.byte	0x04, 0x37
        /*0002*/ 	.short	(.L_8431 - .L_8430)
.L_8430:
        /*0004*/ 	.word	0x00000082


	//----- nvinfo : EIATTR_SW2861232_WAR
	.align		4
.L_8431:
        /*0008*/ 	.byte	0x01, 0x35
	.zero		2


	//----- nvinfo : EIATTR_PARAM_CBANK
	.align		4
        /*000c*/ 	.byte	0x04, 0x0a
        /*000e*/ 	.short	(.L_8433 - .L_8432)
	.align		4
.L_8432:
        /*0010*/ 	.word	index@(.nv.constant0._ZN2at6native29vectorized_elementwise_kernelILi2EZZZNS0_50_GLOBAL__N__2680c7bb_12_PowKernel_cu_b2145a98_318424pow_tensor_tensor_kernelERNS_18TensorIteratorBaseEENKUlvE_clEvENKUlvE8_clEvEUlN3c104HalfES8_E_St5arrayIPcLm3EEEEviT0_T1_)
        /*0014*/ 	.short	0x0160
        /*0016*/ 	.short	0x0028


	//----- nvinfo : EIATTR_CBANK_PARAM_SIZE
	.align		4
.L_8433:
        /*0018*/ 	.byte	0x03, 0x19
        /*001a*/ 	.short	0x0028


	//----- nvinfo : EIATTR_KPARAM_INFO
	.align		4
        /*001c*/ 	.byte	0x04, 0x17
        /*001e*/ 	.short	(.L_8435 - .L_8434)
.L_8434:
        /*0020*/ 	.word	0x00000000
        /*0024*/ 	.short	0x0002
        /*0026*/ 	.short	0x0010
        /*0028*/ 	.byte	0x00, 0xf0, 0x61, 0x00


	//----- nvinfo : EIATTR_KPARAM_INFO
	.align		4
.L_8435:
        /*002c*/ 	.byte	0x04, 0x17
        /*002e*/ 	.short	(.L_8437 - .L_8436)
.L_8436:
        /*0030*/ 	.word	0x00000000
        /*0034*/ 	.short	0x0001
        /*0036*/ 	.short	0x0008
        /*0038*/ 	.byte	0x00, 0xf0, 0x21, 0x00


	//----- nvinfo : EIATTR_KPARAM_INFO
	.align		4
.L_8437:
        /*003c*/ 	.byte	0x04, 0x17
        /*003e*/ 	.short	(.L_8439 - .L_8438)
.L_8438:
        /*0040*/ 	.word	0x00000000
        /*0044*/ 	.short	0x0000
        /*0046*/ 	.short	0x0000
        /*0048*/ 	.byte	0x00, 0xf0, 0x11, 0x00


	//----- nvinfo : EIATTR_MAXREG_COUNT
	.align		4
.L_8439:
        /*004c*/ 	.byte	0x03, 0x1b
        /*004e*/ 	.short	0x00ff


	//----- nvinfo : EIATTR_MERCURY_ISA_VERSION
	.align		4
        /*0050*/ 	.byte	0x03, 0x5f
        /*0052*/ 	.short	0x0000


	//----- nvinfo : EIATTR_EXIT_INSTR_OFFSETS
	.align		4
        /*0054*/ 	.byte	0x04, 0x1c
        /*0056*/ 	.short	(.L_8441 - .L_8440)


	//   ....[0]....
.L_8440:
        /*0058*/ 	.word	0x00000470


	//   ....[1]....
        /*005c*/ 	.word	0x000010f0


	//   ....[2]....
        /*0060*/ 	.word	0x00001150


	//----- nvinfo : EIATTR_MAX_THREADS
	.align		4
.L_8441:
        /*0064*/ 	.byte	0x04, 0x05
        /*0066*/ 	.short	(.L_8443 - .L_8442)
.L_8442:
        /*0068*/ 	.word	0x00000080
        /*006c*/ 	.word	0x00000001
        /*0070*/ 	.word	0x00000001


	//----- nvinfo : EIATTR_CRS_STACK_SIZE
	.align		4
.L_8443:
        /*0074*/ 	.byte	0x04, 0x1e
        /*0076*/ 	.short	(.L_8445 - .L_8444)
.L_8444:
        /*0078*/ 	.word	0x00000000
.L_8445:


//--------------------- .nv.info._ZN2at6native29vectorized_elementwise_kernelILi4EZZZNS0_50_GLOBAL__N__2680c7bb_12_PowKernel_cu_b2145a98_318424pow_tensor_tensor_kernelERNS_18TensorIteratorBaseEENKUlvE_clEvENKUlvE8_clEvEUlN3c104HalfES8_E_St5arrayIPcLm3EEEEviT0_T1_ --------------------------
	.section	.nv.info._ZN2at6native29vectorized_elementwise_kernelILi4EZZZNS0_50_GLOBAL__N__2680c7bb_12_PowKernel_cu_b2145a98_318424pow_tensor_tensor_kernelERNS_18TensorIteratorBaseEENKUlvE_clEvENKUlvE8_clEvEUlN3c104HalfES8_E_St5arrayIPcLm3EEEEviT0_T1_,"",@"SHT_CUDA_INFO"
	.sectionflags	@""
	.align	4


	//----- nvinfo : EIATTR_CUDA_API_VERSION
	.align		4
        /*0000*/ 	.byte	0x04, 0x37
        /*0002*/ 	.short	(.L_8447 - .L_8446)
.L_8446:
        /*0004*/ 	.word	0x00000082


	//----- nvinfo : EIATTR_SW2861232_WAR
	.align		4
.L_8447:
        /*0008*/ 	.byte	0x01, 0x35
	.zero		2


	//----- nvinfo : EIATTR_PARAM_CBANK
	.align		4
        /*000c*/ 	.byte	0x04, 0x0a
        /*000e*/ 	.short	(.L_8449 - .L_8448)
	.align		4
.L_8448:
        /*0010*/ 	.word	index@(.nv.constant0._ZN2at6native29vectorized_elementwise_kernelILi4EZZZNS0_50_GLOBAL__N__2680c7bb_12_PowKernel_cu_b2145a98_318424pow_tensor_tensor_kernelERNS_18TensorIteratorBaseEENKUlvE_clEvENKUlvE8_clEvEUlN3c104HalfES8_E_St5arrayIPcLm3EEEEviT0_T1_)
        /*0014*/ 	.short	0x0160
        /*0016*/ 	.short	0x0028


	//----- nvinfo : EIATTR_CBANK_PARAM_SIZE
	.align		4
.L_8449:
        /*0018*/ 	.byte	0x03, 0x19
        /*001a*/ 	.short	0x0028


	//----- nvinfo : EIATTR_KPARAM_INFO
	.align		4
        /*001c*/ 	.byte	0x04, 0x17
        /*001e*/ 	.short	(.L_8451 - .L_8450)
.L_8450:
        /*0020*/ 	.word	0x00000000
        /*0024*/ 	.short	0x0002
        /*0026*/ 	.short	0x0010
        /*0028*/ 	.byte	0x00, 0xf0, 0x61, 0x00


	//----- nvinfo : EIATTR_KPARAM_INFO
	.align		4
.L_8451:
        /*002c*/ 	.byte	0x04, 0x17
        /*002e*/ 	.short	(.L_8453 - .L_8452)
.L_8452:
        /*0030*/ 	.word	0x00000000
        /*0034*/ 	.short	0x0001
        /*0036*/ 	.short	0x0008
        /*0038*/ 	.byte	0x00, 0xf0, 0x21, 0x00


	//----- nvinfo : EIATTR_KPARAM_INFO
	.align		4
.L_8453:
        /*003c*/ 	.byte	0x04, 0x17
        /*003e*/ 	.short	(.L_8455 - .L_8454)
.L_8454:
        /*0040*/ 	.word	0x00000000
        /*0044*/ 	.short	0x0000
        /*0046*/ 	.short	0x0000
        /*0048*/ 	.byte	0x00, 0xf0, 0x11, 0x00


	//----- nvinfo : EIATTR_MAXREG_COUNT
	.align		4
.L_8455:
        /*004c*/ 	.byte	0x03, 0x1b
        /*004e*/ 	.short	0x00ff


	//----- nvinfo : EIATTR_MERCURY_ISA_VERSION
	.align		4
        /*0050*/ 	.byte	0x03, 0x5f
        /*0052*/ 	.short	0x0000


	//----- nvinfo : EIATTR_EXIT_INSTR_OFFSETS
	.align		4
        /*0054*/ 	.byte	0x04, 0x1c
        /*0056*/ 	.short	(.L_8457 - .L_8456)


	//   ....[0]....
.L_8456:
        /*0058*/ 	.word	0x00000410


	//   ....[1]....
        /*005c*/ 	.word	0x00001090


	//   ....[2]....
        /*0060*/ 	.word	0x000010f0


	//----- nvinfo : EIATTR_MAX_THREADS
	.align		4
.L_8457:
        /*0064*/ 	.byte	0x04, 0x05
        /*0066*/ 	.short	(.L_8459 - .L_8458)
.L_8458:
        /*0068*/ 	.word	0x00000080
        /*006c*/ 	.word	0x00000001
        /*0070*/ 	.word	0x00000001


	//----- nvinfo : EIATTR_CRS_STACK_SIZE
	.align		4
.L_8459:
        /*0074*/ 	.byte	0x04, 0x1e
        /*0076*/ 	.short	(.L_8461 - .L_8460)
.L_8460:
        /*0078*/ 	.word	0x00000000
.L_8461:


//--------------------- .nv.info._ZN2at6native29vectorized_elementwise_kernelILi8EZZZNS0_50_GLOBAL__N__2680c7bb_12_PowKernel_cu_b2145a98_318424pow_tensor_tensor_kernelERNS_18TensorIteratorBaseEENKUlvE_clEvENKUlvE8_clEvEUlN3c104HalfES8_E_St5arrayIPcLm3EEEEviT0_T1_ --------------------------
	.section	.nv.info._ZN2at6native29vectorized_elementwise_kernelILi8EZZZNS0_50_GLOBAL__N__2680c7bb_12_PowKernel_cu_b2145a98_318424pow_tensor_tensor_kernelERNS_18TensorIteratorBaseEENKUlvE_clEvENKUlvE8_clEvEUlN3c104HalfES8_E_St5arrayIPcLm3EEEEviT0_T1_,"",@"SHT_CUDA_INFO"
	.sectionflags	@""
	.align	4


	//----- nvinfo : EIATTR_CUDA_API_VERSION
	.align		4
        /*0000*/ 	.byte	0x04, 0x37
        /*0002*/ 	.short	(.L_8463 - .L_8462)
.L_8462:
        /*0004*/ 	.word	0x00000082


	//----- nvinfo : EIATTR_SW2861232_WAR
	.align		4
.L_8463:
        /*0008*/ 	.byte	0x01, 0x35
	.zero		2


	//----- nvinfo : EIATTR_PARAM_CBANK
	.align		4
        /*000c*/ 	.byte	0x04, 0x0a
        /*000e*/ 	.short	(.L_8465 - .L_8464)
	.align		4
.L_8464:
        /*0010*/ 	.word	index@(.nv.constant0._ZN2at6native29vectorized_elementwise_kernelILi8EZZZNS0_50_GLOBAL__N__2680c7bb_12_PowKernel_cu_b2145a98_318424pow_tensor_tensor_kernelERNS_18TensorIteratorBaseEENKUlvE_clEvENKUlvE8_clEvEUlN3c104HalfES8_E_St5arrayIPcLm3EEEEviT0_T1_)
        /*0014*/ 	.short	0x0160
        /*0016*/ 	.short	0x0028


	//----- nvinfo : EIATTR_CBANK_PARAM_SIZE
	.align		4
.L_8465:
        /*0018*/ 	.byte	0x03, 0x19
        /*001a*/ 	.short	0x0028


	//----- nvinfo : EIATTR_KPARAM_INFO
	.align		4
        /*001c*/ 	.byte	0x04, 0x17
        /*001e*/ 	.short	(.L_8467 - .L_8466)
.L_8466:
        /*0020*/ 	.word	0x00000000
        /*0024*/ 	.short	0x0002
        /*0026*/ 	.short	0x0010
        /*0028*/ 	.byte	0x00, 0xf0, 0x61, 0x00


	//----- nvinfo : EIATTR_KPARAM_INFO
	.align		4
.L_8467:
        /*002c*/ 	.byte	0x04, 0x17
        /*002e*/ 	.short	(.L_8469 - .L_8468)
.L_8468:
        /*0030*/ 	.word	0x00000000
        /*0034*/ 	.short	0x0001
        /*0036*/ 	.short	0x0008
        /*0038*/ 	.byte	0x00, 0xf0, 0x21, 0x00


	//----- nvinfo : EIATTR_KPARAM_INFO
	.align		4
.L_8469:
        /*003c*/ 	.byte	0x04, 0x17
        /*003e*/ 	.short	(.L_8471 - .L_8470)
.L_8470:
        /*0040*/ 	.word	0x00000000
        /*0044*/ 	.short	0x0000
        /*0046*/ 	.short	0x0000
        /*0048*/ 	.byte	0x00, 0xf0, 0x11, 0x00


	//----- nvinfo : EIATTR_MAXREG_COUNT
	.align		4
.L_8471:
        /*004c*/ 	.byte	0x03, 0x1b
        /*004e*/ 	.short	0x00ff


	//----- nvinfo : EIATTR_MERCURY_ISA_VERSION
	.align		4
        /*0050*/ 	.byte	0x03, 0x5f
        /*0052*/ 	.short	0x0000


	//----- nvinfo : EIATTR_EXIT_INSTR_OFFSETS
	.align		4
        /*0054*/ 	.byte	0x04, 0x1c
        /*0056*/ 	.short	(.L_8473 - .L_8472)


	//   ....[0]....
.L_8472:
        /*0058*/ 	.word	0x00000010


	//----- nvinfo : EIATTR_MAX_THREADS
	.align		4
.L_8473:
        /*005c*/ 	.byte	0x04, 0x05
        /*005e*/ 	.short	(.L_8475 - .L_8474)
.L_8474:
        /*0060*/ 	.word	0x00000080
        /*0064*/ 	.word	0x00000001
        /*0068*/ 	.word	0x00000001
.L_8475:


//--------------------- .nv.info._ZN2at6native18elementwise_kernelILi128ELi4EZNS0_15gpu_kernel_implIZNS0_50_GLOBAL__N__2680c7bb_12_PowKernel_cu_b2145a98_318422pow_scalar_tensor_implIN3c104HalfEEEvRNS_18TensorIteratorBaseET_EUlS6_E_EEvS8_RKS9_EUliE_EEviT1_ --------------------------
	.section	.nv.info._ZN2at6native18elementwise_kernelILi128ELi4EZNS0_15gpu_kernel_implIZNS0_50_GLOBAL__N__2680c7bb_12_PowKernel_cu_b2145a98_318422pow_scalar_tensor_implIN3c104HalfEEEvRNS_18TensorIteratorBaseET_EUlS6_E_EEvS8_RKS9_EUliE_EEviT1_,"",@"SHT_CUDA_INFO"
	.sectionflags	@""
	.align	4


	//----- nvinfo : EIATTR_CUDA_API_VERSION
	.align		4
        /*0000*/ 	.byte	0x04, 0x37
        /*0002*/ 	.short	(.L_8477 - .L_8476)
.L_8476:
        /*0004*/ 	.word	0x00000082


	//----- nvinfo : EIATTR_SW2861232_WAR
	.align		4
.L_8477:
        /*0008*/ 	.byte	0x01, 0x35
	.zero		2


	//----- nvinfo : EIATTR_PARAM_CBANK
	.align		4
        /*000c*/ 	.byte	0x04, 0x0a
        /*000e*/ 	.short	(.L_8479 - .L_8478)
	.align		4
.L_8478:
        /*0010*/ 	.word	index@(.nv.constant0._ZN2at6native18elementwise_kernelILi128ELi4EZNS0_15gpu_kernel_implIZNS0_50_GLOBAL__N__2680c7bb_12_PowKernel_cu_b2145a98_318422pow_scalar_tensor_implIN3c104HalfEEEvRNS_18TensorIteratorBaseET_EUlS6_E_EEvS8_RKS9_EUliE_EEviT1_)
        /*0014*/ 	.short	0x0160
        /*0016*/ 	.short	0x0230


	//----- nvinfo : EIATTR_CBANK_PARAM_SIZE
	.align		4
.L_8479:
        /*0018*/ 	.byte	0x03, 0x19
        /*001a*/ 	.short	0x0230


	//----- nvinfo : EIATTR_KPARAM_INFO
	.align		4
        /*001c*/ 	.byte	0x04, 0x17
        /*001e*/ 	.short	(.L_8481 - .L_8480)
.L_8480:
        /*0020*/ 	.word	0x00000000
        /*0024*/ 	.short	0x0001
        /*0026*/ 	.short	0x0008
        /*0028*/ 	.byte	0x00, 0xf0, 0xa1, 0x08


	//----- nvinfo : EIATTR_KPARAM_INFO
	.align		4
.L_8481:
        /*002c*/ 	.byte	0x04, 0x17
        /*002e*/ 	.short	(.L_8483 - .L_8482)
.L_8482:
        /*0030*/ 	.word	0x00000000
        /*0034*/ 	.short	0x0000
        /*0036*/ 	.short	0x0000
        /*0038*/ 	.byte	0x00, 0xf0, 0x11, 0x00


	//----- nvinfo : EIATTR_MAXREG_COUNT
	.align		4
.L_8483:
        /*003c*/ 	.byte	0x03, 0x1b
        /*003e*/ 	.short	0x0080


	//----- nvinfo : EIATTR_EXTERNS
	.align		4
        /*0040*/ 	.byte	0x04, 0x0f
        /*0042*/ 	.short	(.L_8485 - .L_8484)


	//   ....[0]....
	.align		4
.L_8484:
        /*0044*/ 	.word	index@(__assertfail)


	//----- nvinfo : EIATTR_MERCURY_ISA_VERSION
	.align		4
.L_8485:
        /*0048*/ 	.byte	0x03, 0x5f
        /*004a*/ 	.short	0x0000


	//----- nvinfo : EIATTR_SYSCALL_OFFSETS
	.align		4
        /*004c*/ 	.byte	0x04, 0x46
        /*004e*/ 	.short	(.L_8487 - .L_8486)


	//   ....[0]....
.L_8486:
        /*0050*/ 	.word	0x00001dc0


	//   ....[1]....
        /*0054*/ 	.word	0x00002db0


	//   ....[2]....
        /*0058*/ 	.word	0x00004bd0


	//   ....[3]....
        /*005c*/ 	.word	0x00005bc0


	//   ....[4]....
        /*0060*/ 	.word	0x000079b0


	//   ....[5]....
        /*0064*/ 	.word	0x000089a0


	//   ....[6]....
        /*0068*/ 	.word	0x0000a7a0


	//   ....[7]....
        /*006c*/ 	.word	0x0000b790


	//----- nvinfo : EIATTR_EXIT_INSTR_OFFSETS
	.align		4
.L_8487:
        /*0070*/ 	.byte	0x04, 0x1c
        /*0072*/ 	.short	(.L_8489 - .L_8488)


	//   ....[0]....
.L_8488:
        /*0074*/ 	.word	0x00008a60


	//   ....[1]....
        /*0078*/ 	.word	0x0000a990


	//   ....[2]....
        /*007c*/ 	.word	0x0000a9d0


	//   ....[3]....
        /*0080*/ 	.word	0x0000aa70


	//   ....[4]....
        /*0084*/ 	.word	0x0000aab0


	//   ....[5]....
        /*0088*/ 	.word	0x0000aaf0


	//   ....[6]....
        /*008c*/ 	.word	0x0000ab80


	//   ....[7]....
        /*0090*/ 	.word	0x0000aba0


	//   ....[8]....
        /*0094*/ 	.word	0x0000ac40


	//   ....[9]....
        /*0098*/ 	.word	0x0000ac90


	//   ....[10]....
        /*009c*/ 	.word	0x0000ace0


	//   ....[11]....
        /*00a0*/ 	.word	0x0000adb0


	//   ....[12]....
        /*00a4*/ 	.word	0x0000ae10


	//   ....[13]....
        /*00a8*/ 	.word	0x0000afa0


	//   ....[14]....
        /*00ac*/ 	.word	0x0000b100


	//   ....[15]....
        /*00b0*/ 	.word	0x0000b140


	//   ....[16]....
        /*00b4*/ 	.word	0x0000b200


	//   ....[17]....
        /*00b8*/ 	.word	0x0000b380


	//   ....[18]....
        /*00bc*/ 	.word	0x0000b500


	//   ....[19]....
        /*00c0*/ 	.word	0x0000b660


	//   ....[20]....
        /*00c4*/ 	.word	0x0000b7a0


	//   ....[21]....
        /*00c8*/ 	.word	0x0000b7e0


	//   ....[22]....
        /*00cc*/ 	.word	0x0000b820


	//----- nvinfo : EIATTR_MAX_THREADS
	.align		4
.L_8489:
        /*00d0*/ 	.byte	0x04, 0x05
        /*00d2*/ 	.short	(.L_8491 - .L_8490)
.L_8490:
        /*00d4*/ 	.word	0x00000080
        /*00d8*/ 	.word	0x00000001
        /*00dc*/ 	.word	0x00000001


	//----- nvinfo : EIATTR_CRS_STACK_SIZE
	.align		4
.L_8491:
        /*00e0*/ 	.byte	0x04, 0x1e
        /*00e2*/ 	.short	(.L_8493 - .L_8492)
.L_8492:
        /*00e4*/ 	.word	0x00000000
.L_8493:


//--------------------- .nv.info._ZN2at6native27unrolled_elementwise_kernelIZNS0_50_GLOBAL__N__2680c7bb_12_PowKernel_cu_b2145a98_318422pow_scalar_tensor_implIN3c104HalfEEEvRNS_18TensorIteratorBaseET_EUlS5_E_St5arrayIPcLm2EELi4E23TrivialOffsetCalculatorILi1EjESE_NS0_6memory12LoadWithCastILi1EEENSF_13StoreWithCastILi1EEEEEviS8_T0_T2_T3_T4_T5_ --------------------------
	.section	.nv.info._ZN2at6native27unrolled_elementwise_kernelIZNS0_50_GLOBAL__N__2680c7bb_12_PowKernel_cu_b2145a98_318422pow_scalar_tensor_implIN3c104HalfEEEvRNS_18TensorIteratorBaseET_EUlS5_E_St5arrayIPcLm2EELi4E23TrivialOffsetCalculatorILi1EjESE_NS0_6memory12LoadWithCastILi1EEENSF_13StoreWithCastILi1EEEEEviS8_T0_T2_T3_T4_T5_,"",@"SHT_CUDA_INFO"
	.sectionflags	@""
	.align	4


	//----- nvinfo : EIATTR_CUDA_API_VERSION
	.align		4
        /*0000*/ 	.byte	0x04, 0x37
        /*0002*/ 	.short	(.L_8495 - .L_8494)
.L_8494:
        /*0004*/ 	.word	0x00000082


	//----- nvinfo : EIATTR_SW2861232_WAR
	.align		4
.L_8495:
        /*0008*/ 	.byte	0x01, 0x35
	.zero		2


	//----- nvinfo : EIATTR_PARAM_CBANK
	.align		4
        /*000c*/ 	.byte	0x04, 0x0a
        /*000e*/ 	.short	(.L_8497 - .L_8496)
	.align		4
.L_8496:
        /*0010*/ 	.word	index@(.nv.constant0._ZN2at6native27unrolled_elementwise_kernelIZNS0_50_GLOBAL__N__2680c7bb_12_PowKernel_cu_b2145a98_318422pow_scalar_tensor_implIN3c104HalfEEEvRNS_18TensorIteratorBaseET_EUlS5_E_St5arrayIPcLm2EELi4E23TrivialOffsetCalculatorILi1EjESE_NS0_6memory12LoadWithCastILi1EEENSF_13StoreWithCastILi1EEEEEviS8_T0_T2_T3_T4_T5_)
        /*0014*/ 	.short	0x0160
        /*0016*/ 	.short	0x003c


	//----- nvinfo : EIATTR_CBANK_PARAM_SIZE
	.align		4
.L_8497:
        /*0018*/ 	.byte	0x03, 0x19
        /*001a*/ 	.short	0x003c


	//----- nvinfo : EIATTR_KPARAM_INFO
	.align		4
        /*001c*/ 	.byte	0x04, 0x17
        /*001e*/ 	.short	(.L_8499 - .L_8498)
.L_8498:
        /*0020*/ 	.word	0x00000000
        /*0024*/ 	.short	0x0006
        /*0026*/ 	.short	0x0034
        /*0028*/ 	.byte	0x00, 0xf0, 0x21, 0x00


	//----- nvinfo : EIATTR_KPARAM_INFO
	.align		4
.L_8499:
        /*002c*/ 	.byte	0x04, 0x17
        /*002e*/ 	.short	(.L_8501 - .L_8500)
.L_8500:
        /*0030*/ 	.word	0x00000000
        /*0034*/ 	.short	0x0005
        /*0036*/ 	.short	0x002c
        /*0038*/ 	.byte	0x00, 0xf0, 0x21, 0x00


	//----- nvinfo : EIATTR_KPARAM_INFO
	.align		4
.L_8501:
        /*003c*/ 	.byte	0x04, 0x17
        /*003e*/ 	.short	(.L_8503 - .L_8502)
.L_8502:
        /*0040*/ 	.word	0x00000000
        /*0044*/ 	.short	0x0004
        /*0046*/ 	.short	0x0029
        /*0048*/ 	.byte	0x00, 0xf0, 0x05, 0x00


	//----- nvinfo : EIATTR_KPARAM_INFO
	.align		4
.L_8503:
        /*004c*/ 	.byte	0x04, 0x17
        /*004e*/ 	.short	(.L_8505 - .L_8504)
.L_8504:
        /*0050*/ 	.word	0x00000000
        /*0054*/ 	.short	0x0003
        /*0056*/ 	.short	0x0028
        /*0058*/ 	.byte	0x00, 0xf0, 0x05, 0x00


	//----- nvinfo : EIATTR_KPARAM_INFO
	.align		4
.L_8505:
        /*005c*/ 	.byte	0x04, 0x17
        /*005e*/ 	.short	(.L_8507 - .L_8506)
.L_8506:
        /*0060*/ 	.word	0x00000000
        /*0064*/ 	.short	0x0002
        /*0066*/ 	.short	0x0018
        /*0068*/ 	.byte	0x00, 0xf0, 0x41, 0x00


	//----- nvinfo : EIATTR_KPARAM_INFO
	.align		4
.L_8507:
        /*006c*/ 	.byte	0x04, 0x17
        /*006e*/ 	.short	(.L_8509 - .L_8508)
.L_8508:
        /*0070*/ 	.word	0x00000000
        /*0074*/ 	.short	0x0001
        /*0076*/ 	.short	0x0008
        /*0078*/ 	.byte	0x00, 0xf0, 0x41, 0x00


	//----- nvinfo : EIATTR_KPARAM_INFO
	.align		4
.L_8509:
        /*007c*/ 	.byte	0x04, 0x17
        /*007e*/ 	.short	(.L_8511 - .L_8510)
.L_8510:
        /*0080*/ 	.word	0x00000000
        /*0084*/ 	.short	0x0000
        /*0086*/ 	.short	0x0000
        /*0088*/ 	.byte	0x00, 0xf0, 0x11, 0x00


	//----- nvinfo : EIATTR_MAXREG_COUNT
	.align		4
.L_8511:
        /*008c*/ 	.byte	0x03, 0x1b
        /*008e*/ 	.short	0x00ff


	//----- nvinfo : EIATTR_EXTERNS
	.align		4
        /*0090*/ 	.byte	0x04, 0x0f
        /*0092*/ 	.short	(.L_8513 - .L_8512)


	//   ....[0]....
	.align		4
.L_8512:
        /*0094*/ 	.word	index@(__assertfail)


	//----- nvinfo : EIATTR_MERCURY_ISA_VERSION
	.align		4
.L_8513:
        /*0098*/ 	.byte	0x03, 0x5f
        /*009a*/ 	.short	0x0000


	//----- nvinfo : EIATTR_SYSCALL_OFFSETS
	.align		4
        /*009c*/ 	.byte	0x04, 0x46
        /*009e*/ 	.short	(.L_8515 - .L_8514)


	//   ....[0]....
.L_8514:
        /*00a0*/ 	.word	0x00001070


	//   ....[1]....
        /*00a4*/ 	.word	0x00002140


	//   ....[2]....
        /*00a8*/ 	.word	0x00003220


	//   ....[3]....
        /*00ac*/ 	.word	0x000042d0


	//   ....[4]....
        /*00b0*/ 	.word	0x00005620


	//   ....[5]....
        /*00b4*/ 	.word	0x00006650


	//   ....[6]....
        /*00b8*/ 	.word	0x00007640


	//   ....[7]....
        /*00bc*/ 	.word	0x00008630


	//----- nvinfo : EIATTR_EXIT_INSTR_OFFSETS
	.align		4
.L_8515:
        /*00c0*/ 	.byte	0x04, 0x1c
        /*00c2*/ 	.short	(.L_8517 - .L_8516)


	//   ....[0]....
.L_8516:
        /*00c4*/ 	.word	0x00007700


	//   ....[1]....
        /*00c8*/ 	.word	0x00007830


	//   ....[2]....
        /*00cc*/ 	.word	0x00007870


	//   ....[3]....
        /*00d0*/ 	.word	0x00007910


	//   ....[4]....
        /*00d4*/ 	.word	0x00007950


	//   ....[5]....
        /*00d8*/ 	.word	0x00007990


	//   ....[6]....
        /*00dc*/ 	.word	0x00007a20


	//   ....[7]....
        /*00e0*/ 	.word	0x00007a40


	//   ....[8]....
        /*00e4*/ 	.word	0x00007ae0


	//   ....[9]....
        /*00e8*/ 	.word	0x00007b30


	//   ....[10]....
        /*00ec*/ 	.word	0x00007b80


	//   ....[11]....
        /*00f0*/ 	.word	0x00007c50


	//   ....[12]....
        /*00f4*/ 	.word	0x00007cb0


	//   ....[13]....
        /*00f8*/ 	.word	0x00007e40


	//   ....[14]....
        /*00fc*/ 	.word	0x00007fa0


	//   ....[15]....
        /*0100*/ 	.word	0x00007fe0


	//   ....[16]....
        /*0104*/ 	.word	0x000080a0


	//   ....[17]....
        /*0108*/ 	.word	0x00008220


	//   ....[18]....
        /*010c*/ 	.word	0x000083a0


	//   ....[19]....
        /*0110*/ 	.word	0x00008500


	//   ....[20]....
        /*0114*/ 	.word	0x00008640


	//   ....[21]....
        /*0118*/ 	.word	0x00008680


	//   ....[22]....
        /*011c*/ 	.word	0x000086c0


	//----- nvinfo : EIATTR_MAX_THREADS
	.align		4
.L_8517:
        /*0120*/ 	.byte	0x04, 0x05
        /*0122*/ 	.short	(.L_8519 - .L_8518)
.L_8518:
        /*0124*/ 	.word	0x00000080
        /*0128*/ 	.word	0x00000001
        /*012c*/ 	.word	0x00000001


	//----- nvinfo : EIATTR_CRS_STACK_SIZE
	.align		4
.L_8519:
        /*0130*/ 	.byte	0x04, 0x1e
        /*0132*/ 	.short	(.L_8521 - .L_8520)
.L_8520:
        /*0134*/ 	.word	0x00000000
.L_8521:


//--------------------- .nv.info._ZN2at6native18elementwise_kernelILi128ELi4EZNS0_22gpu_kernel_impl_nocastIZNS0_50_GLOBAL__N__2680c7bb_12_PowKernel_cu_b2145a98_318422pow_scalar_tensor_implIN3c104HalfEEEvRNS_18TensorIteratorBaseET_EUlS6_E_EEvS8_RKS9_EUliE_EEviT1_ --------------------------
	.section	.nv.info._ZN2at6native18elementwise_kernelILi128ELi4EZNS0_22gpu_kernel_impl_nocastIZNS0_50_GLOBAL__N__2680c7bb_12_PowKernel_cu_b2145a98_318422pow_scalar_tensor_implIN3c104HalfEEEvRNS_18TensorIteratorBaseET_EUlS6_E_EEvS8_RKS9_EUliE_EEviT1_,"",@"SHT_CUDA_INFO"
	.sectionflags	@""
	.align	4


	//----- nvinfo : EIATTR_CUDA_API_VERSION
	.align		4
        /*0000*/ 	.byte	0x04, 0x37
        /*0002*/ 	.short	(.L_8523 - .L_8522)
.L_8522:
        /*0004*/ 	.word	0x00000082


	//----- nvinfo : EIATTR_SW2861232_WAR
	.align		4
.L_8523:
        /*0008*/ 	.byte	0x01, 0x35
	.zero		2


	//----- nvinfo : EIATTR_PARAM_CBANK
	.align		4
        /*000c*/ 	.byte	0x04, 0x0a
        /*000e*/ 	.short	(.L_8525 - .L_8524)
	.align		4
.L_8524:
        /*0010*/ 	.word	index@(.nv.constant0._ZN2at6native18elementwise_kernelILi128ELi4EZNS0_22gpu_kernel_impl_nocastIZNS0_50_GLOBAL__N__2680c7bb_12_PowKernel_cu_b2145a98_318422pow_scalar_tensor_implIN3c104HalfEEEvRNS_18TensorIteratorBaseET_EUlS6_E_EEvS8_RKS9_EUliE_EEviT1_)
        /*0014*/ 	.short	0x0160
        /*0016*/ 	.short	0x0228


	//----- nvinfo : EIATTR_CBANK_PARAM_SIZE
	.align		4
.L_8525:
        /*0018*/ 	.byte	0x03, 0x19
        /*001a*/ 	.short	0x0228


	//----- nvinfo : EIATTR_KPARAM_INFO
	.align		4
        /*001c*/ 	.byte	0x04, 0x17
        /*001e*/ 	.short	(.L_8527 - .L_8526)
.L_8526:
        /*0020*/ 	.word	0x00000000
        /*0024*/ 	.short	0x0001
        /*0026*/ 	.short	0x0008
        /*0028*/ 	.byte	0x00, 0xf0, 0x81, 0x08


	//----- nvinfo : EIATTR_KPARAM_INFO
	.align		4
.L_8527:
        /*002c*/ 	.byte	0x04, 0x17
        /*002e*/ 	.short	(.L_8529 - .L_8528)
.L_8528:
        /*0030*/ 	.word	0x00000000
        /*0034*/ 	.short	0x0000
        /*0036*/ 	.short	0x0000
        /*0038*/ 	.byte	0x00, 0xf0, 0x11, 0x00


	//----- nvinfo : EIATTR_MAXREG_COUNT
	.align		4
.L_8529:
        /*003c*/ 	.byte	0x03, 0x1b
        /*003e*/ 	.short	0x0080


	//----- nvinfo : EIATTR_MERCURY_ISA_VERSION
	.align		4
        /*0040*/ 	.byte	0x03, 0x5f
        /*0042*/ 	.short	0x0000


	//----- nvinfo : EIATTR_EXIT_INSTR_OFFSETS
	.align		4
        /*0044*/ 	.byte	0x04, 0x1c
        /*0046*/ 	.short	(.L_8531 - .L_8530)


	//   ....[0]....
.L_8530:
        /*0048*/ 	.word	0x00002e00


	//   ....[1]....
        /*004c*/ 	.word	0x00003d00


	//----- nvinfo : EIATTR_MAX_THREADS
	.align		4
.L_8531:
        /*0050*/ 	.byte	0x04, 0x05
        /*0052*/ 	.short	(.L_8533 - .L_8532)
.L_8532:
        /*0054*/ 	.word	0x00000080
        /*0058*/ 	.word	0x00000001
        /*005c*/ 	.word	0x00000001


	//----- nvinfo : EIATTR_CRS_STACK_SIZE
	.align		4
.L_8533:
        /*0060*/ 	.byte	0x04, 0x1e
        /*0062*/ 	.short	(.L_8535 - .L_8534)
.L_8534:
        /*0064*/ 	.word	0x00000000
.L_8535:


//--------------------- .nv.info._ZN2at6native27unrolled_elementwise_kernelIZNS0_50_GLOBAL__N__2680c7bb_12_PowKernel_cu_b2145a98_318422pow_scalar_tensor_implIN3c104HalfEEEvRNS_18TensorIteratorBaseET_EUlS5_E_St5arrayIPcLm2EELi4E23TrivialOffsetCalculatorILi1EjESE_NS0_6memory15LoadWithoutCastENSF_16StoreWithoutCastEEEviS8_T0_T2_T3_T4_T5_ --------------------------
	.section	.nv.info._ZN2at6native27unrolled_elementwise_kernelIZNS0_50_GLOBAL__N__2680c7bb_12_PowKernel_cu_b2145a98_318422pow_scalar_tensor_implIN3c104HalfEEEvRNS_18TensorIteratorBaseET_EUlS5_E_St5arrayIPcLm2EELi4E23TrivialOffsetCalculatorILi1EjESE_NS0_6memory15LoadWithoutCastENSF_16StoreWithoutCastEEEviS8_T0_T2_T3_T4_T5_,"",@"SHT_CUDA_INFO"
	.sectionflags	@""
	.align	4


	//----- nvinfo : EIATTR_CUDA_API_VERSION
	.align		4
        /*0000*/ 	.byte	0x04, 0x37
        /*0002*/ 	.short	(.L_8537 - .L_8536)
.L_8536:
        /*0004*/ 	.word	0x00000082


	//----- nvinfo : EIATTR_SW2861232_WAR
	.align		4
.L_8537:
        /*0008*/ 	.byte	0x01, 0x35
	.zero		2


	//----- nvinfo : EIATTR_PARAM_CBANK
	.align		4
        /*000c*/ 	.byte	0x04, 0x0a
        /*000e*/ 	.short	(.L_8539 - .L_8538)
	.align		4
.L_8538:
        /*0010*/ 	.word	index@(.nv.constant0._ZN2at6native27unrolled_elementwise_kernelIZNS0_50_GLOBAL__N__2680c7bb_12_PowKernel_cu_b2145a98_318422pow_scalar_tensor_implIN3c104HalfEEEvRNS_18TensorIteratorBaseET_EUlS5_E_St5arrayIPcLm2EELi4E23TrivialOffsetCalculatorILi1EjESE_NS0_6memory15LoadWithoutCastENSF_16StoreWithoutCastEEEviS8_T0_T2_T3_T4_T5_)
        /*0014*/ 	.short	0x0160
        /*0016*/ 	.short	0x002c


	//----- nvinfo : EIATTR_CBANK_PARAM_SIZE
	.align		4
.L_8539:
        /*0018*/ 	.byte	0x03, 0x19
        /*001a*/ 	.short	0x002c


	//----- nvinfo : EIATTR_KPARAM_INFO
	.align		4
        /*001c*/ 	.byte	0x04, 0x17
        /*001e*/ 	.short	(.L_8541 - .L_8540)
.L_8540:
        /*0020*/ 	.word	0x00000000
        /*0024*/ 	.short	0x0006
        /*0026*/ 	.short	0x002b
        /*0028*/ 	.byte	0x00, 0xf0, 0x05, 0x00


	//----- nvinfo : EIATTR_KPARAM_INFO
	.align		4
.L_8541:
        /*002c*/ 	.byte	0x04, 0x17
        /*002e*/ 	.short	(.L_8543 - .L_8542)
.L_8542:
        /*0030*/ 	.word	0x00000000
        /*0034*/ 	.short	0x0005
        /*0036*/ 	.short	0x002a
        /*0038*/ 	.byte	0x00, 0xf0, 0x05, 0x00


	//----- nvinfo : EIATTR_KPARAM_INFO
	.align		4
.L_8543:
        /*003c*/ 	.byte	0x04, 0x17
        /*003e*/ 	.short	(.L_8545 - .L_8544)
.L_8544:
        /*0040*/ 	.word	0x00000000
        /*0044*/ 	.short	0x0004
        /*0046*/ 	.short	0x0029
        /*0048*/ 	.byte	0x00, 0xf0, 0x05, 0x00


	//----- nvinfo : EIATTR_KPARAM_INFO
	.align		4
.L_8545:
        /*004c*/ 	.byte	0x04, 0x17
        /*004e*/ 	.short	(.L_8547 - .L_8546)
.L_8546:
        /*0050*/ 	.word	0x00000000
        /*0054*/ 	.short	0x0003
        /*0056*/ 	.short	0x0028
        /*0058*/ 	.byte	0x00, 0xf0, 0x05, 0x00


	//----- nvinfo : EIATTR_KPARAM_INFO
	.align		4
.L_8547:
        /*005c*/ 	.byte	0x04, 0x17
        /*005e*/ 	.short	(.L_8549 - .L_8548)
.L_8548:
        /*0060*/ 	.word	0x00000000
        /*0064*/ 	.short	0x0002
        /*0066*/ 	.short	0x0018
        /*0068*/ 	.byte	0x00, 0xf0, 0x41, 0x00


	//----- nvinfo : EIATTR_KPARAM_INFO
	.align		4
.L_8549:
        /*006c*/ 	.byte	0x04, 0x17
        /*006e*/ 	.short	(.L_8551 - .L_8550)
.L_8550:
        /*0070*/ 	.word	0x00000000
        /*0074*/ 	.short	0x0001
        /*0076*/ 	.short	0x0008
        /*0078*/ 	.byte	0x00, 0xf0, 0x41, 0x00


	//----- nvinfo : EIATTR_KPARAM_INFO
	.align		4
.L_8551:
        /*007c*/ 	.byte	0x04, 0x17
        /*007e*/ 	.short	(.L_8553 - .L_8552)
.L_8552:
        /*0080*/ 	.word	0x00000000
        /*0084*/ 	.short	0x0000
        /*0086*/ 	.short	0x0000
        /*0088*/ 	.byte	0x00, 0xf0, 0x11, 0x00


	//----- nvinfo : EIATTR_MAXREG_COUNT
	.align		4
.L_8553:
        /*008c*/ 	.byte	0x03, 0x1b
        /*008e*/ 	.short	0x00ff


	//----- nvinfo : EIATTR_MERCURY_ISA_VERSION
	.align		4
        /*0090*/ 	.byte	0x03, 0x5f
        /*0092*/ 	.short	0x0000


	//----- nvinfo : EIATTR_EXIT_INSTR_OFFSETS
	.align		4
        /*0094*/ 	.byte	0x04, 0x1c
        /*0096*/ 	.short	(.L_8555 - .L_8554)


	//   ....[0]....
.L_8554:
        /*0098*/ 	.word	0x00000550


	//   ....[1]....
        /*009c*/ 	.word	0x000005a0


	//----- nvinfo : EIATTR_MAX_THREADS
	.align		4
.L_8555:
        /*00a0*/ 	.byte	0x04, 0x05
        /*00a2*/ 	.short	(.L_8557 - .L_8556)
.L_8556:
        /*00a4*/ 	.word	0x00000080
        /*00a8*/ 	.word	0x00000001
        /*00ac*/ 	.word	0x00000001


	//----- nvinfo : EIATTR_CRS_STACK_SIZE
	.align		4
.L_8557:
        /*00b0*/ 	.byte	0x04, 0x1e
        /*00b2*/ 	.short	(.L_8559 - .L_8558)
.L_8558:
        /*00b4*/ 	.word	0x00000000
.L_8559:


//--------------------- .nv.info._ZN2at6native29vectorized_elementwise_kernelILi2EZNS0_50_GLOBAL__N__2680c7bb_12_PowKernel_cu_b2145a98_318422pow_scalar_tensor_implIN3c104HalfEEEvRNS_18TensorIteratorBaseET_EUlS5_E_St5arrayIPcLm2EEEEviT0_T1_ --------------------------
	.section	.nv.info._ZN2at6native29vectorized_elementwise_kernelILi2EZNS0_50_GLOBAL__N__2680c7bb_12_PowKernel_cu_b2145a98_318422pow_scalar_tensor_implIN3c104HalfEEEvRNS_18TensorIteratorBaseET_EUlS5_E_St5arrayIPcLm2EEEEviT0_T1_,"",@"SHT_CUDA_INFO"
	.sectionflags	@""
	.align	4


	//----- nvinfo : EIATTR_CUDA_API_VERSION
	.align		4
        /*0000*/ 	.byte	0x04, 0x37
        /*0002*/ 	.short	(.L_8561 - .L_8560)
.L_8560:
        /*0004*/ 	.word	0x00000082


	//----- nvinfo : EIATTR_SW2861232_WAR
	.align		4
.L_8561:
        /*0008*/ 	.byte	0x01, 0x35
	.zero		2


	//----- nvinfo : EIATTR_PARAM_CBANK
	.align		4
        /*000c*/ 	.byte	0x04, 0x0a
        /*000e*/ 	.short	(.L_8563 - .L_8562)
	.align		4
.L_8562:
        /*0010*/ 	.word	index@(.nv.constant0._ZN2at6native29vectorized_elementwise_kernelILi2EZNS0_50_GLOBAL__N__2680c7bb_12_PowKernel_cu_b2145a98_318422pow_scalar_tensor_implIN3c104HalfEEEvRNS_18TensorIteratorBaseET_EUlS5_E_St5arrayIPcLm2EEEEviT0_T1_)
        /*0014*/ 	.short	0x0160
        /*0016*/ 	.short	0x0028


	//----- nvinfo : EIATTR_CBANK_PARAM_SIZE
	.align		4
.L_8563:
        /*0018*/ 	.byte	0x03, 0x19
        /*001a*/ 	.short	0x0028


	//----- nvinfo : EIATTR_KPARAM_INFO
	.align		4
        /*001c*/ 	.byte	0x04, 0x17
        /*001e*/ 	.short	(.L_8565 - .L_8564)
.L_8564:
        /*0020*/ 	.word	0x00000000
        /*0024*/ 	.short	0x0002
        /*0026*/ 	.short	0x0018
        /*0028*/ 	.byte	0x00, 0xf0, 0x41, 0x00


	//----- nvinfo : EIATTR_KPARAM_INFO
	.align		4
.L_8565:
        /*002c*/ 	.byte	0x04, 0x17
        /*002e*/ 	.short	(.L_8567 - .L_8566)
.L_8566:
        /*0030*/ 	.word	0x00000000
        /*0034*/ 	.short	0x0001
        /*0036*/ 	.short	0x0008
        /*0038*/ 	.byte	0x00, 0xf0, 0x41, 0x00


	//----- nvinfo : EIATTR_KPARAM_INFO
	.align		4
.L_8567:
        /*003c*/ 	.byte	0x04, 0x17
        /*003e*/ 	.short	(.L_8569 - .L_8568)
.L_8568:
        /*0040*/ 	.word	0x00000000
        /*0044*/ 	.short	0x0000
        /*0046*/ 	.short	0x0000
        /*0048*/ 	.byte	0x00, 0xf0, 0x11, 0x00


	//----- nvinfo : EIATTR_MAXREG_COUNT
	.align		4
.L_8569:
        /*004c*/ 	.byte	0x03, 0x1b
        /*004e*/ 	.short	0x00ff


	//----- nvinfo : EIATTR_MERCURY_ISA_VERSION
	.align		4
        /*0050*/ 	.byte	0x03, 0x5f
        /*0052*/ 	.short	0x0000


	//----- nvinfo : EIATTR_EXIT_INSTR_OFFSETS
	.align		4
        /*0054*/ 	.byte	0x04, 0x1c
        /*0056*/ 	.short	(.L_8571 - .L_8570)


	//   ....[0]....
.L_8570:
        /*0058*/ 	.word	0x00000330


	//   ....[1]....
        /*005c*/ 	.word	0x00000e20


	//   ....[2]....
        /*0060*/ 	.word	0x00000e70


	//----- nvinfo : EIATTR_MAX_THREADS
	.align		4
.L_8571:
        /*0064*/ 	.byte	0x04, 0x05
        /*0066*/ 	.short	(.L_8573 - .L_8572)
.L_8572:
        /*0068*/ 	.word	0x00000080
        /*006c*/ 	.word	0x00000001
        /*0070*/ 	.word	0x00000001


	//----- nvinfo : EIATTR_CRS_STACK_SIZE
	.align		4
.L_8573:
        /*0074*/ 	.byte	0x04, 0x1e
        /*0076*/ 	.short	(.L_8575 - .L_8574)
.L_8574:
        /*0078*/ 	.word	0x00000000
.L_8575:


//--------------------- .nv.info._ZN2at6native29vectorized_elementwise_kernelILi4EZNS0_50_GLOBAL__N__2680c7bb_12_PowKernel_cu_b2145a98_318422pow_scalar_tensor_implIN3c104HalfEEEvRNS_18TensorIteratorBaseET_EUlS5_E_St5arrayIPcLm2EEEEviT0_T1_ --------------------------
	.section	.nv.info._ZN2at6native29vectorized_elementwise_kernelILi4EZNS0_50_GLOBAL__N__2680c7bb_12_PowKernel_cu_b2145a98_318422pow_scalar_tensor_implIN3c104HalfEEEvRNS_18TensorIteratorBaseET_EUlS5_E_St5arrayIPcLm2EEEEviT0_T1_,"",@"SHT_CUDA_INFO"
	.sectionflags	@""
	.align	4


	//----- nvinfo : EIATTR_CUDA_API_VERSION
	.align		4
        /*0000*/ 	.byte	0x04, 0x37
        /*0002*/ 	.short	(.L_8577 - .L_8576)
.L_8576:
        /*0004*/ 	.word	0x00000082


	//----- nvinfo : EIATTR_SW2861232_WAR
	.align		4
.L_8577:
        /*0008*/ 	.byte	0x01, 0x35
	.zero		2


	//----- nvinfo : EIATTR_PARAM_CBANK
	.align		4
        /*000c*/ 	.byte	0x04, 0x0a
        /*000e*/ 	.short	(.L_8579 - .L_8578)
	.align		4
.L_8578:
        /*0010*/ 	.word	index@(.nv.constant0._ZN2at6native29vectorized_elementwise_kernelILi4EZNS0_50_GLOBAL__N__2680c7bb_12_PowKernel_cu_b2145a98_318422pow_scalar_tensor_implIN3c104HalfEEEvRNS_18TensorIteratorBaseET_EUlS5_E_St5arrayIPcLm2EEEEviT0_T1_)
        /*0014*/ 	.short	0x0160
        /*0016*/ 	.short	0x0028


	//----- nvinfo : EIATTR_CBANK_PARAM_SIZE
	.align		4
.L_8579:
        /*0018*/ 	.byte	0x03, 0x19
        /*001a*/ 	.short	0x0028


	//----- nvinfo : EIATTR_KPARAM_INFO
	.align		4
        /*001c*/ 	.byte	0x04, 0x17
        /*001e*/ 	.short	(.L_8581 - .L_8580)
.L_8580:
        /*0020*/ 	.word	0x00000000
        /*0024*/ 	.short	0x0002
        /*0026*/ 	.short	0x0018
        /*0028*/ 	.byte	0x00, 0xf0, 0x41, 0x00


	//----- nvinfo : EIATTR_KPARAM_INFO
	.align		4
.L_8581:
        /*002c*/ 	.byte	0x04, 0x17
        /*002e*/ 	.short	(.L_8583 - .L_8582)
.L_8582:
        /*0030*/ 	.word	0x00000000
        /*0034*/ 	.short	0x0001
        /*0036*/ 	.short	0x0008
        /*0038*/ 	.byte	0x00, 0xf0, 0x41, 0x00


	//----- nvinfo : EIATTR_KPARAM_INFO
	.align		4
.L_8583:
        /*003c*/ 	.byte	0x04, 0x17
        /*003e*/ 	.short	(.L_8585 - .L_8584)
.L_8584:
        /*0040*/ 	.word	0x00000000
        /*0044*/ 	.short	0x0000
        /*0046*/ 	.short	0x0000
        /*0048*/ 	.byte	0x00, 0xf0, 0x11, 0x00


	//----- nvinfo : EIATTR_MAXREG_COUNT
	.align		4
.L_8585:
        /*004c*/ 	.byte	0x03, 0x1b
        /*004e*/ 	.short	0x00ff


	//----- nvinfo : EIATTR_MERCURY_ISA_VERSION
	.align		4
        /*0050*/ 	.byte	0x03, 0x5f
        /*0052*/ 	.short	0x0000


	//----- nvinfo : EIATTR_EXIT_INSTR_OFFSETS
	.align		4
        /*0054*/ 	.byte	0x04, 0x1c
        /*0056*/ 	.short	(.L_8587 - .L_8586)


	//   ....[0]....
.L_8586:
        /*0058*/ 	.word	0x000002f0


	//   ....[1]....
        /*005c*/ 	.word	0x00000de0


	//   ....[2]....
        /*0060*/ 	.word	0x00000e30


	//----- nvinfo : EIATTR_MAX_THREADS
	.align		4
.L_8587:
        /*0064*/ 	.byte	0x04, 0x05
        /*0066*/ 	.short	(.L_8589 - .L_8588)
.L_8588:
        /*0068*/ 	.word	0x00000080
        /*006c*/ 	.word	0x00000001
        /*0070*/ 	.word	0x00000001


	//----- nvinfo : EIATTR_CRS_STACK_SIZE
	.align		4
.L_8589:
        /*0074*/ 	.byte	0x04, 0x1e
        /*0076*/ 	.short	(.L_8591 - .L_8590)
.L_8590:
        /*0078*/ 	.word	0x00000000
.L_8591:


//--------------------- .nv.info._ZN2at6native29vectorized_elementwise_kernelILi8EZNS0_50_GLOBAL__N__2680c7bb_12_PowKernel_cu_b2145a98_318422pow_scalar_tensor_implIN3c104HalfEEEvRNS_18TensorIteratorBaseET_EUlS5_E_St5arrayIPcLm2EEEEviT0_T1_ --------------------------
	.section	.nv.info._ZN2at6native29vectorized_elementwise_kernelILi8EZNS0_50_GLOBAL__N__2680c7bb_12_PowKernel_cu_b2145a98_318422pow_scalar_tensor_implIN3c104HalfEEEvRNS_18TensorIteratorBaseET_EUlS5_E_St5arrayIPcLm2EEEEviT0_T1_,"",@"SHT_CUDA_INFO"
	.sectionflags	@""
	.align	4


	//----- nvinfo : EIATTR_CUDA_API_VERSION
	.align		4
        /*0000*/ 	.byte	0x04, 0x37
        /*0002*/ 	.short	(.L_8593 - .L_8592)
.L_8592:
        /*0004*/ 	.word	0x00000082


	//----- nvinfo : EIATTR_SW2861232_WAR
	.align		4
.L_8593:
        /*0008*/ 	.byte	0x01, 0x35
	.zero		2


	//----- nvinfo : EIATTR_PARAM_CBANK
	.align		4
        /*000c*/ 	.byte	0x04, 0x0a
        /*000e*/ 	.short	(.L_8595 - .L_8594)
	.align		4
.L_8594:
        /*0010*/ 	.word	index@(.nv.constant0._ZN2at6native29vectorized_elementwise_kernelILi8EZNS0_50_GLOBAL__N__2680c7bb_12_PowKernel_cu_b2145a98_318422pow_scalar_tensor_implIN3c104HalfEEEvRNS_18TensorIteratorBaseET_EUlS5_E_St5arrayIPcLm2EEEEviT0_T1_)
        /*0014*/ 	.short	0x0160
        /*0016*/ 	.short	0x0028


	//----- nvinfo : EIATTR_CBANK_PARAM_SIZE
	.align		4
.L_8595:
        /*0018*/ 	.byte	0x03, 0x19
        /*001a*/ 	.short	0x0028


	//----- nvinfo : EIATTR_KPARAM_INFO
	.align		4
        /*001c*/ 	.byte	0x04, 0x17
        /*001e*/ 	.short	(.L_8597 - .L_8596)
.L_8596:
        /*0020*/ 	.word	0x00000000
        /*0024*/ 	.short	0x0002
        /*0026*/ 	.short	0x0018
        /*0028*/ 	.byte	0x00, 0xf0, 0x41, 0x00


	//----- nvinfo : EIATTR_KPARAM_INFO
	.align		4
.L_8597:
        /*002c*/ 	.byte	0x04, 0x17
        /*002e*/ 	.short	(.L_8599 - .L_8598)
.L_8598:
        /*0030*/ 	.word	0x00000000
        /*0034*/ 	.short	0x0001
        /*0036*/ 	.short	0x0008
        /*0038*/ 	.byte	0x00, 0xf0, 0x41, 0x00


	//----- nvinfo : EIATTR_KPARAM_INFO
	.align		4
.L_8599:
        /*003c*/ 	.byte	0x04, 0x17
        /*003e*/ 	.short	(.L_8601 - .L_8600)
.L_8600:
        /*0040*/ 	.word	0x00000000
        /*0044*/ 	.short	0x0000
        /*0046*/ 	.short	0x0000
        /*0048*/ 	.byte	0x00, 0xf0, 0x11, 0x00


	//----- nvinfo : EIATTR_MAXREG_COUNT
	.align		4
.L_8601:
        /*004c*/ 	.byte	0x03, 0x1b
        /*004e*/ 	.short	0x00ff


	//----- nvinfo : EIATTR_MERCURY_ISA_VERSION
	.align		4
        /*0050*/ 	.byte	0x03, 0x5f
        /*0052*/ 	.short	0x0000


	//----- nvinfo : EIATTR_EXIT_INSTR_OFFSETS
	.align		4
        /*0054*/ 	.byte	0x04, 0x1c
        /*0056*/ 	.short	(.L_8603 - .L_8602)


	//   ....[0]....
.L_8602:
        /*0058*/ 	.word	0x00000010


	//----- nvinfo : EIATTR_MAX_THREADS
	.align		4
.L_8603:
        /*005c*/ 	.byte	0x04, 0x05
        /*005e*/ 	.short	(.L_8605 - .L_8604)
.L_8604:
        /*0060*/ 	.word	0x00000080
        /*0064*/ 	.word	0x00000001
        /*0068*/ 	.word	0x00000001
.L_8605:


//--------------------- .nv.info._ZN2at6native18elementwise_kernelILi128ELi4EZNS0_15gpu_kernel_implIZZZNS0_50_GLOBAL__N__2680c7bb_12_PowKernel_cu_b2145a98_318424pow_tensor_tensor_kernelERNS_18TensorIteratorBaseEENKUlvE_clEvENKUlvE7_clEvEUlN3c107complexIfEESA_E_EEvS5_RKT_EUliE_EEviT1_ --------------------------
	.section	.nv.info._ZN2at6native18elementwise_kernelILi128ELi4EZNS0_15gpu_kernel_implIZZZNS0_50_GLOBAL__N__2680c7bb_12_PowKernel_cu_b2145a98_318424pow_tensor_tensor_kernelERNS_18TensorIteratorBaseEENKUlvE_clEvENKUlvE7_clEvEUlN3c107complexIfEESA_E_EEvS5_RKT_EUliE_EEviT1_,"",@"SHT_CUDA_INFO"
	.sectionflags	@""
	.align	4


	//----- nvinfo : EIATTR_CUDA_API_VERSION
	.align		4
        /*0000*/ 	.byte	0x04, 0x37
        /*0002*/ 	.short	(.L_8607 - .L_8606)
.L_8606:
        /*0004*/ 	.word	0x00000082


	//----- nvinfo : EIATTR_SW2861232_WAR
	.align		4
.L_8607:
        /*0008*/ 	.byte	0x01, 0x35
	.zero		2


	//----- nvinfo : EIATTR_PARAM_CBANK
	.align		4
        /*000c*/ 	.byte	0x04, 0x0a
        /*000e*/ 	.short	(.L_8609 - .L_8608)
	.align		4
.L_8608:
        /*0010*/ 	.word	index@(.nv.constant0._ZN2at6native18elementwise_kernelILi128ELi4EZNS0_15gpu_kernel_implIZZZNS0_50_GLOBAL__N__2680c7bb_12_PowKernel_cu_b2145a98_318424pow_tensor_tensor_kernelERNS_18TensorIteratorBaseEENKUlvE_clEvENKUlvE7_clEvEUlN3c107complexIfEESA_E_EEvS5_RKT_EUliE_EEviT1_)
        /*0014*/ 	.short	0x0160
        /*0016*/ 	.short	0x0298


	//----- nvinfo : EIATTR_CBANK_PARAM_SIZE
	.align		4
.L_8609:
        /*0018*/ 	.byte	0x03, 0x19
        /*001a*/ 	.short	0x0298


	//----- nvinfo : EIATTR_KPARAM_INFO
	.align		4
        /*001c*/ 	.byte	0x04, 0x17
        /*001e*/ 	.short	(.L_8611 - .L_8610)
.L_8610:
        /*0020*/ 	.word	0x00000000
        /*0024*/ 	.short	0x0001
        /*0026*/ 	.short	0x0008
        /*0028*/ 	.byte	0x00, 0xf0, 0x41, 0x0a


	//----- nvinfo : EIATTR_KPARAM_INFO
	.align		4
.L_8611:
        /*002c*/ 	.byte	0x04, 0x17
        /*002e*/ 	.short	(.L_8613 - .L_8612)
.L_8612:
        /*0030*/ 	.word	0x00000000
        /*0034*/ 	.short	0x0000
        /*0036*/ 	.short	0x0000
        /*0038*/ 	.byte	0x00, 0xf0, 0x11, 0x00


	//----- nvinfo : EIATTR_MAXREG_COUNT
	.align		4
.L_8613:
        /*003c*/ 	.byte	0x03, 0x1b
        /*003e*/ 	.short	0x0080


	//----- nvinfo : EIATTR_EXTERNS
	.align		4
        /*0040*/ 	.byte	0x04, 0x0f
        /*0042*/ 	.short	(.L_8615 - .L_8614)


	//   ....[0]....
	.align		4
.L_8614:
        /*0044*/ 	.word	index@(__assertfail)


	//----- nvinfo : EIATTR_MERCURY_ISA_VERSION
	.align		4
.L_8615:
        /*0048*/ 	.byte	0x03, 0x5f
        /*004a*/ 	.short	0x0000


	//----- nvinfo : EIATTR_SYSCALL_OFFSETS
	.align		4
        /*004c*/ 	.byte	0x04, 0x46
        /*004e*/ 	.short	(.L_8617 - .L_8616)


	//   ....[0]....
.L_8616:
        /*0050*/ 	.word	0x00001f30


	//   ....[1]....
        /*0054*/ 	.word	0x00002e90


	//   ....[2]....
        /*0058*/ 	.word	0x00006940


	//   ....[3]....
        /*005c*/ 	.word	0x000088f0


	//   ....[4]....
        /*0060*/ 	.word	0x00009850


	//   ....[5]....
        /*0064*/ 	.word	0x0000d300


	//   ....[6]....
        /*0068*/ 	.word	0x0000f260


	//   ....[7]....
        /*006c*/ 	.word	0x000101c0


	//   ....[8]....
        /*0070*/ 	.word	0x00013c70


	//   ....[9]....
        /*0074*/ 	.word	0x00015be0


	//   ....[10]....
        /*0078*/ 	.word	0x00016b40


	//   ....[11]....
        /*007c*/ 	.word	0x0001a5d0


	//----- nvinfo : EIATTR_EXIT_INSTR_OFFSETS
	.align		4
.L_8617:
        /*0080*/ 	.byte	0x04, 0x1c
        /*0082*/ 	.short	(.L_8619 - .L_8618)


	//   ....[0]....
.L_8618:
        /*0084*/ 	.word	0x00013d10


	//   ....[1]....
        /*0088*/ 	.word	0x000198b0


	//   ....[2]....
        /*008c*/ 	.word	0x000198f0


	//   ....[3]....
        /*0090*/ 	.word	0x00019980


	//   ....[4]....
        /*0094*/ 	.word	0x000199b0


	//   ....[5]....
        /*0098*/ 	.word	0x000199e0


	//   ....[6]....
        /*009c*/ 	.word	0x00019a60


	//   ....[7]....
        /*00a0*/ 	.word	0x00019a90


	//   ....[8]....
        /*00a4*/ 	.word	0x00019b10


	//   ....[9]....
        /*00a8*/ 	.word	0x00019b40


	//   ....[10]....
        /*00ac*/ 	.word	0x00019b80


	//   ....[11]....
        /*00b0*/ 	.word	0x00019c60


	//   ....[12]....
        /*00b4*/ 	.word	0x00019cc0


	//   ....[13]....
        /*00b8*/ 	.word	0x00019e40


	//   ....[14]....
        /*00bc*/ 	.word	0x00019f90


	//   ....[15]....
        /*00c0*/ 	.word	0x00019fc0


	//   ....[16]....
        /*00c4*/ 	.word	0x0001a070


	//   ....[17]....
        /*00c8*/ 	.word	0x0001a1e0


	//   ....[18]....
        /*00cc*/ 	.word	0x0001a350


	//   ....[19]....
        /*00d0*/ 	.word	0x0001a4a0


	//   ....[20]....
        /*00d4*/ 	.word	0x0001a5e0


	//   ....[21]....
        /*00d8*/ 	.word	0x0001a610


	//   ....[22]....
        /*00dc*/ 	.word	0x0001a640


	//----- nvinfo : EIATTR_MAX_THREADS
	.align		4
.L_8619:
        /*00e0*/ 	.byte	0x04, 0x05
        /*00e2*/ 	.short	(.L_8621 - .L_8620)
.L_8620:
        /*00e4*/ 	.word	0x00000080
        /*00e8*/ 	.word	0x00000001
        /*00ec*/ 	.word	0x00000001


	//----- nvinfo : EIATTR_CRS_STACK_SIZE
	.align		4
.L_8621:
        /*00f0*/ 	.byte	0x04, 0x1e
        /*00f2*/ 	.short	(.L_8623 - .L_8622)
.L_8622:
        /*00f4*/ 	.word	0x00000000
.L_8623:


//--------------------- .nv.info._ZN2at6native27unrolled_elementwise_kernelIZZZNS0_50_GLOBAL__N__2680c7bb_12_PowKernel_cu_b2145a98_318424pow_tensor_tensor_kernelERNS_18TensorIteratorBaseEENKUlvE_clEvENKUlvE7_clEvEUlN3c107complexIfEES9_E_St5arrayIPcLm3EELi4E23TrivialOffsetCalculatorILi2EjESE_ILi1EjENS0_6memory12LoadWithCastILi2EEENSH_13StoreWithCastILi1EEEEEviT_T0_T2_T3_T4_T5_ --------------------------
	.section	.nv.info._ZN2at6native27unrolled_elementwise_kernelIZZZNS0_50_GLOBAL__N__2680c7bb_12_PowKernel_cu_b2145a98_318424pow_tensor_tensor_kernelERNS_18TensorIteratorBaseEENKUlvE_clEvENKUlvE7_clEvEUlN3c107complexIfEES9_E_St5arrayIPcLm3EELi4E23TrivialOffsetCalculatorILi2EjESE_ILi1EjENS0_6memory12LoadWithCastILi2EEENSH_13StoreWithCastILi1EEEEEviT_T0_T2_T3_T4_T5_,"",@"SHT_CUDA_INFO"
	.sectionflags	@""
	.align	4


	//----- nvinfo : EIATTR_CUDA_API_VERSION
	.align		4
        /*0000*/ 	.byte	0x04, 0x37
        /*0002*/ 	.short	(.L_8625 - .L_8624)
.L_8624:
        /*0004*/ 	.word	0x00000082


	//----- nvinfo : EIATTR_SW2861232_WAR
	.align		4
.L_8625:
        /*0008*/ 	.byte	0x01, 0x35
	.zero		2


	//----- nvinfo : EIATTR_PARAM_CBANK
	.align		4
        /*000c*/ 	.byte	0x04, 0x0a
        /*000e*/ 	.short	(.L_8627 - .L_8626)
	.align		4
.L_8626:
        /*0010*/ 	.word	index@(.nv.constant0._ZN2at6native27unrolled_elementwise_kernelIZZZNS0_50_GLOBAL__N__2680c7bb_12_PowKernel_cu_b2145a98_318424pow_tensor_tensor_kernelERNS_18TensorIteratorBaseEENKUlvE_clEvENKUlvE7_clEvEUlN3c107complexIfEES9_E_St5arrayIPcLm3EELi4E23TrivialOffsetCalculatorILi2EjESE_ILi1EjENS0_6memory12LoadWithCastILi2EEENSH_13StoreWithCastILi1EEEEEviT_T0_T2_T3_T4_T5_)
        /*0014*/ 	.short	0x0160
        /*0016*/ 	.short	0x0040


	//----- nvinfo : EIATTR_CBANK_PARAM_SIZE
	.align		4
.L_8627:
        /*0018*/ 	.byte	0x03, 0x19
        /*001a*/ 	.short	0x0040


	//----- nvinfo : EIATTR_KPARAM_INFO
	.align		4
        /*001c*/ 	.byte	0x04, 0x17
        /*001e*/ 	.short	(.L_8629 - .L_8628)
.L_8628:
        /*0020*/ 	.word	0x00000000
        /*0024*/ 	.short	0x0006
        /*0026*/ 	.short	0x0038
        /*0028*/ 	.byte	0x00, 0xf0, 0x21, 0x00


	//----- nvinfo : EIATTR_KPARAM_INFO
	.align		4
.L_8629:
        /*002c*/ 	.byte	0x04, 0x17
        /*002e*/ 	.short	(.L_8631 - .L_8630)
.L_8630:
        /*0030*/ 	.word	0x00000000
        /*0034*/ 	.short	0x0005
        /*0036*/ 	.short	0x002c
        /*0038*/ 	.byte	0x00, 0xf0, 0x31, 0x00


	//----- nvinfo : EIATTR_KPARAM_INFO
	.align		4
.L_8631:
        /*003c*/ 	.byte	0x04, 0x17
        /*003e*/ 	.short	(.L_8633 - .L_8632)
.L_8632:
        /*0040*/ 	.word	0x00000000
        /*0044*/ 	.short	0x0004
        /*0046*/ 	.short	0x0029
        /*0048*/ 	.byte	0x00, 0xf0, 0x05, 0x00


	//----- nvinfo : EIATTR_KPARAM_INFO
	.align		4
.L_8633:
        /*004c*/ 	.byte	0x04, 0x17
        /*004e*/ 	.short	(.L_8635 - .L_8634)
.L_8634:
        /*0050*/ 	.word	0x00000000
        /*0054*/ 	.short	0x0003
        /*0056*/ 	.short	0x0028
        /*0058*/ 	.byte	0x00, 0xf0, 0x05, 0x00


	//----- nvinfo : EIATTR_KPARAM_INFO
	.align		4
.L_8635:
        /*005c*/ 	.byte	0x04, 0x17
        /*005e*/ 	.short	(.L_8637 - .L_8636)
.L_8636:
        /*0060*/ 	.word	0x00000000
        /*0064*/ 	.short	0x0002
        /*0066*/ 	.short	0x0010
        /*0068*/ 	.byte	0x00, 0xf0, 0x61, 0x00


	//----- nvinfo : EIATTR_KPARAM_INFO
	.align		4
.L_8637:
        /*006c*/ 	.byte	0x04, 0x17
        /*006e*/ 	.short	(.L_8639 - .L_8638)
.L_8638:
        /*0070*/ 	.word	0x00000000
        /*0074*/ 	.short	0x0001
        /*0076*/ 	.short	0x0008
        /*0078*/ 	.byte	0x00, 0xf0, 0x21, 0x00


	//----- nvinfo : EIATTR_KPARAM_INFO
	.align		4
.L_8639:
        /*007c*/ 	.byte	0x04, 0x17
        /*007e*/ 	.short	(.L_8641 - .L_8640)
.L_8640:
        /*0080*/ 	.word	0x00000000
        /*0084*/ 	.short	0x0000
        /*0086*/ 	.short	0x0000
        /*0088*/ 	.byte	0x00, 0xf0, 0x11, 0x00


	//----- nvinfo : EIATTR_MAXREG_COUNT
	.align		4
.L_8641:
        /*008c*/ 	.byte	0x03, 0x1b
        /*008e*/ 	.short	0x00ff


	//----- nvinfo : EIATTR_EXTERNS
	.align		4
        /*0090*/ 	.byte	0x04, 0x0f
        /*0092*/ 	.short	(.L_8643 - .L_8642)


	//   ....[0]....
	.align		4
.L_8642:
        /*0094*/ 	.word	index@(__assertfail)


	//----- nvinfo : EIATTR_MERCURY_ISA_VERSION
	.align		4
.L_8643:
        /*0098*/ 	.byte	0x03, 0x5f
        /*009a*/ 	.short	0x0000


	//----- nvinfo : EIATTR_SYSCALL_OFFSETS
	.align		4
        /*009c*/ 	.byte	0x04, 0x46
        /*009e*/ 	.short	(.L_8645 - .L_8644)


	//   ....[0]....
.L_8644:
        /*00a0*/ 	.word	0x00000fb0


	//   ....[1]....
        /*00a4*/ 	.word	0x00001f10


	//   ....[2]....
        /*00a8*/ 	.word	0x00002ef0


	//   ....[3]....
        /*00ac*/ 	.word	0x00003e50


	//   ....[4]....
        /*00b0*/ 	.word	0x00004e40


	//   ....[5]....
        /*00b4*/ 	.word	0x00005da0


	//   ....[6]....
        /*00b8*/ 	.word	0x00006d80


	//   ....[7]....
        /*00bc*/ 	.word	0x00007cd0


	//   ....[8]....
        /*00c0*/ 	.word	0x00013eb0


	//   ....[9]....
        /*00c4*/ 	.word	0x00014de0


	//   ....[10]....
        /*00c8*/ 	.word	0x00015cd0


	//   ....[11]....
        /*00cc*/ 	.word	0x00016bc0


	//----- nvinfo : EIATTR_EXIT_INSTR_OFFSETS
	.align		4
.L_8645:
        /*00d0*/ 	.byte	0x04, 0x1c
        /*00d2*/ 	.short	(.L_8647 - .L_8646)


	//   ....[0]....
.L_8646:
        /*00d4*/ 	.word	0x00015d70


	//   ....[1]....
        /*00d8*/ 	.word	0x00015ea0


	//   ....[2]....
        /*00dc*/ 	.word	0x00015ee0


	//   ....[3]....
        /*00e0*/ 	.word	0x00015f70


	//   ....[4]....
        /*00e4*/ 	.word	0x00015fa0


	//   ....[5]....
        /*00e8*/ 	.word	0x00015fd0


	//   ....[6]....
        /*00ec*/ 	.word	0x00016050


	//   ....[7]....
        /*00f0*/ 	.word	0x00016080


	//   ....[8]....
        /*00f4*/ 	.word	0x00016100


	//   ....[9]....
        /*00f8*/ 	.word	0x00016130


	//   ....[10]....
        /*00fc*/ 	.word	0x00016170


	//   ....[11]....
        /*0100*/ 	.word	0x00016250


	//   ....[12]....
        /*0104*/ 	.word	0x000162b0


	//   ....[13]....
        /*0108*/ 	.word	0x00016430


	//   ....[14]....
        /*010c*/ 	.word	0x00016580


	//   ....[15]....
        /*0110*/ 	.word	0x000165b0


	//   ....[16]....
        /*0114*/ 	.word	0x00016660


	//   ....[17]....
        /*0118*/ 	.word	0x000167d0


	//   ....[18]....
        /*011c*/ 	.word	0x00016940


	//   ....[19]....
        /*0120*/ 	.word	0x00016a90


	//   ....[20]....
        /*0124*/ 	.word	0x00016bd0


	//   ....[21]....
        /*0128*/ 	.word	0x00016c00


	//   ....[22]....
        /*012c*/ 	.word	0x00016c30


	//----- nvinfo : EIATTR_MAX_THREADS
	.align		4
.L_8647:
        /*0130*/ 	.byte	0x04, 0x05
        /*0132*/ 	.short	(.L_8649 - .L_8648)
.L_8648:
        /*0134*/ 	.word	0x00000080
        /*0138*/ 	.word	0x00000001
        /*013c*/ 	.word	0x00000001


	//----- nvinfo : EIATTR_CRS_STACK_SIZE
	.align		4
.L_8649:
        /*0140*/ 	.byte	0x04, 0x1e
        /*0142*/ 	.short	(.L_8651 - .L_8650)
.L_8650:
        /*0144*/ 	.word	0x00000000
.L_8651:


//--------------------- .nv.info._ZN2at6native18elementwise_kernelILi128ELi2EZNS0_22gpu_kernel_impl_nocastIZZZNS0_50_GLOBAL__N__2680c7bb_12_PowKernel_cu_b2145a98_318424pow_tensor_tensor_kernelERNS_18TensorIteratorBaseEENKUlvE_clEvENKUlvE7_clEvEUlN3c107complexIfEESA_E_EEvS5_RKT_EUliE_EEviT1_ --------------------------
	.section	.nv.info._ZN2at6native18elementwise_kernelILi128ELi2EZNS0_22gpu_kernel_impl_nocastIZZZNS0_50_GLOBAL__N__2680c7bb_12_PowKernel_cu_b2145a98_318424pow_tensor_tensor_kernelERNS_18TensorIteratorBaseEENKUlvE_clEvENKUlvE7_clEvEUlN3c107complexIfEESA_E_EEvS5_RKT_EUliE_EEviT1_,"",@"SHT_CUDA_INFO"
	.sectionflags	@""
	.align	4


	//----- nvinfo : EIATTR_CUDA_API_VERSION
	.align		4
        /*0000*/ 	.byte	0x04, 0x37
        /*0002*/ 	.short	(.L_8653 - .L_8652)
.L_8652:
        /*0004*/ 	.word	0x00000082


	//----- nvinfo : EIATTR_SW2861232_WAR
	.align		4
.L_8653:
        /*0008*/ 	.byte	0x01, 0x35
	.zero		2


	//----- nvinfo : EIATTR_PARAM_CBANK
	.align		4
        /*000c*/ 	.byte	0x04, 0x0a
        /*000e*/ 	.short	(.L_8655 - .L_8654)
	.align		4
.L_8654:
        /*0010*/ 	.word	index@(.nv.constant0._ZN2at6native18elementwise_kernelILi128ELi2EZNS0_22gpu_kernel_impl_nocastIZZZNS0_50_GLOBAL__N__2680c7bb_12_PowKernel_cu_b2145a98_318424pow_tensor_tensor_kernelERNS_18TensorIteratorBaseEENKUlvE_clEvENKUlvE7_clEvEUlN3c107complexIfEESA_E_EEvS5_RKT_EUliE_EEviT1_)
        /*0014*/ 	.short	0x0160
        /*0016*/ 	.short	0x0290


	//----- nvinfo : EIATTR_CBANK_PARAM_SIZE
	.align		4
.L_8655:
        /*0018*/ 	.byte	0x03, 0x19
        /*001a*/ 	.short	0x0290


	//----- nvinfo : EIATTR_KPARAM_INFO
	.align		4
        /*001c*/ 	.byte	0x04, 0x17
        /*001e*/ 	.short	(.L_8657 - .L_8656)
.L_8656:
        /*0020*/ 	.word	0x00000000
        /*0024*/ 	.short	0x0001
        /*0026*/ 	.short	0x0008
        /*0028*/ 	.byte	0x00, 0xf0, 0x21, 0x0a


	//----- nvinfo : EIATTR_KPARAM_INFO
	.align		4
.L_8657:
        /*002c*/ 	.byte	0x04, 0x17
        /*002e*/ 	.short	(.L_8659 - .L_8658)
.L_8658:
        /*0030*/ 	.word	0x00000000
        /*0034*/ 	.short	0x0000
        /*0036*/ 	.short	0x0000
        /*0038*/ 	.byte	0x00, 0xf0, 0x11, 0x00


	//----- nvinfo : EIATTR_MAXREG_COUNT
	.align		4
.L_8659:
        /*003c*/ 	.byte	0x03, 0x1b
        /*003e*/ 	.short	0x0080


	//----- nvinfo : EIATTR_MERCURY_ISA_VERSION
	.align		4
        /*0040*/ 	.byte	0x03, 0x5f
        /*0042*/ 	.short	0x0000


	//----- nvinfo : EIATTR_EXIT_INSTR_OFFSETS
	.align		4
        /*0044*/ 	.byte	0x04, 0x1c
        /*0046*/ 	.short	(.L_8661 - .L_8660)


	//   ....[0]....
.L_8660:
        /*0048*/ 	.word	0x00003ca0


	//   ....[1]....
        /*004c*/ 	.word	0x00007870


	//----- nvinfo : EIATTR_MAX_THREADS
	.align		4
.L_8661:
        /*0050*/ 	.byte	0x04, 0x05
        /*0052*/ 	.short	(.L_8663 - .L_8662)
.L_8662:
        /*0054*/ 	.word	0x00000080
        /*0058*/ 	.word	0x00000001
        /*005c*/ 	.word	0x00000001


	//----- nvinfo : EIATTR_CRS_STACK_SIZE
	.align		4
.L_8663:
        /*0060*/ 	.byte	0x04, 0x1e
        /*0062*/ 	.short	(.L_8665 - .L_8664)
.L_8664:
        /*0064*/ 	.word	0x00000000
.L_8665:


//--------------------- .nv.info._ZN2at6native27unrolled_elementwise_kernelIZZZNS0_50_GLOBAL__N__2680c7bb_12_PowKernel_cu_b2145a98_318424pow_tensor_tensor_kernelERNS_18TensorIteratorBaseEENKUlvE_clEvENKUlvE7_clEvEUlN3c107complexIfEES9_E_St5arrayIPcLm3EELi4E23TrivialOffsetCalculatorILi2EjESE_ILi1EjENS0_6memory15LoadWithoutCastENSH_16StoreWithoutCastEEEviT_T0_T2_T3_T4_T5_ --------------------------
	.section	.nv.info._ZN2at6native27unrolled_elementwise_kernelIZZZNS0_50_GLOBAL__N__2680c7bb_12_PowKernel_cu_b2145a98_318424pow_tensor_tensor_kernelERNS_18TensorIteratorBaseEENKUlvE_clEvENKUlvE7_clEvEUlN3c107complexIfEES9_E_St5arrayIPcLm3EELi4E23TrivialOffsetCalculatorILi2EjESE_ILi1EjENS0_6memory15LoadWithoutCastENSH_16StoreWithoutCastEEEviT_T0_T2_T3_T4_T5_,"",@"SHT_CUDA_INFO"
	.sectionflags	@""
	.align	4


	//----- nvinfo : EIATTR_CUDA_API_VERSION
	.align		4
        /*0000*/ 	.byte	0x04, 0x37
        /*0002*/ 	.short	(.L_8667 - .L_8666)
.L_8666:
        /*0004*/ 	.word	0x00000082


	//----- nvinfo : EIATTR_SW2861232_WAR
	.align		4
.L_8667:
        /*0008*/ 	.byte	0x01, 0x35
	.zero		2


	//----- nvinfo : EIATTR_PARAM_CBANK
	.align		4
        /*000c*/ 	.byte	0x04, 0x0a
        /*000e*/ 	.short	(.L_8669 - .L_8668)
	.align		4
.L_8668:
        /*0010*/ 	.word	index@(.nv.constant0._ZN2at6native27unrolled_elementwise_kernelIZZZNS0_50_GLOBAL__N__2680c7bb_12_PowKernel_cu_b2145a98_318424pow_tensor_tensor_kernelERNS_18TensorIteratorBaseEENKUlvE_clEvENKUlvE7_clEvEUlN3c107complexIfEES9_E_St5arrayIPcLm3EELi4E23TrivialOffsetCalculatorILi2EjESE_ILi1EjENS0_6memory15LoadWithoutCastENSH_16StoreWithoutCastEEEviT_T0_T2_T3_T4_T5_)
        /*0014*/ 	.short	0x0160
        /*0016*/ 	.short	0x002c


	//----- nvinfo : EIATTR_CBANK_PARAM_SIZE
	.align		4
.L_8669:
        /*0018*/ 	.byte	0x03, 0x19
        /*001a*/ 	.short	0x002c


	//----- nvinfo : EIATTR_KPARAM_INFO
	.align		4
        /*001c*/ 	.byte	0x04, 0x17
        /*001e*/ 	.short	(.L_8671 - .L_8670)
.L_8670:
        /*0020*/ 	.word	0x00000000
        /*0024*/ 	.short	0x0006
        /*0026*/ 	.short	0x002b
        /*0028*/ 	.byte	0x00, 0xf0, 0x05, 0x00


	//----- nvinfo : EIATTR_KPARAM_INFO
	.align		4
.L_8671:
        /*002c*/ 	.byte	0x04, 0x17
        /*002e*/ 	.short	(.L_8673 - .L_8672)
.L_8672:
        /*0030*/ 	.word	0x00000000
        /*0034*/ 	.short	0x0005
        /*0036*/ 	.short	0x002a
        /*0038*/ 	.byte	0x00, 0xf0, 0x05, 0x00


	//----- nvinfo : EIATTR_KPARAM_INFO
	.align		4
.L_8673:
        /*003c*/ 	.byte	0x04, 0x17
        /*003e*/ 	.short	(.L_8675 - .L_8674)
.L_8674:
        /*0040*/ 	.word	0x00000000
        /*0044*/ 	.short	0x0004
        /*0046*/ 	.short	0x0029
        /*0048*/ 	.byte	0x00, 0xf0, 0x05, 0x00


	//----- nvinfo : EIATTR_KPARAM_INFO
	.align		4
.L_8675:
        /*004c*/ 	.byte	0x04, 0x17
        /*004e*/ 	.short	(.L_8677 - .L_8676)
.L_8676:
        /*0050*/ 	.word	0x00000000
        /*0054*/ 	.short	0x0003
        /*0056*/ 	.short	0x0028
        /*0058*/ 	.byte	0x00, 0xf0, 0x05, 0x00


	//----- nvinfo : EIATTR_KPARAM_INFO
	.align		4
.L_8677:
        /*005c*/ 	.byte	0x04, 0x17
        /*005e*/ 	.short	(.L_8679 - .L_8678)
.L_8678:
        /*0060*/ 	.word	0x00000000
        /*0064*/ 	.short	0x0002
        /*0066*/ 	.short	0x0010
        /*0068*/ 	.byte	0x00, 0xf0, 0x61, 0x00


	//----- nvinfo : EIATTR_KPARAM_INFO
	.align		4
.L_8679:
        /*006c*/ 	.byte	0x04, 0x17
        /*006e*/ 	.short	(.L_8681 - .L_8680)
.L_8680:
        /*0070*/ 	.word	0x00000000
        /*0074*/ 	.short	0x0001
        /*0076*/ 	.short	0x0008
        /*0078*/ 	.byte	0x00, 0xf0, 0x21, 0x00


	//----- nvinfo : EIATTR_KPARAM_INFO
	.align		4
.L_8681:
        /*007c*/ 	.byte	0x04, 0x17
        /*007e*/ 	.short	(.L_8683 - .L_8682)
.L_8682:
        /*0080*/ 	.word	0x00000000
        /*0084*/ 	.short	0x0000
        /*0086*/ 	.short	0x0000
        /*0088*/ 	.byte	0x00, 0xf0, 0x11, 0x00


	//----- nvinfo : EIATTR_MAXREG_COUNT
	.align		4
.L_8683:
        /*008c*/ 	.byte	0x03, 0x1b
        /*008e*/ 	.short	0x00ff


	//----- nvinfo : EIATTR_MERCURY_ISA_VERSION
	.align		4
        /*0090*/ 	.byte	0x03, 0x5f
        /*0092*/ 	.short	0x0000


	//----- nvinfo : EIATTR_EXIT_INSTR_OFFSETS
	.align		4
        /*0094*/ 	.byte	0x04, 0x1c
        /*0096*/ 	.short	(.L_8685 - .L_8684)


	//   ....[0]....
.L_8684:
        /*0098*/ 	.word	0x0000b5b0


	//   ....[1]....
        /*009c*/ 	.word	0x0000b610


	//----- nvinfo : EIATTR_MAX_THREADS
	.align		4
.L_8685:
        /*00a0*/ 	.byte	0x04, 0x05
        /*00a2*/ 	.short	(.L_8687 - .L_8686)
.L_8686:
        /*00a4*/ 	.word	0x00000080
        /*00a8*/ 	.word	0x00000001
        /*00ac*/ 	.word	0x00000001


	//----- nvinfo : EIATTR_CRS_STACK_SIZE
	.align		4
.L_8687:
        /*00b0*/ 	.byte	0x04, 0x1e
        /*00b2*/ 	.short	(.L_8689 - .L_8688)
.L_8688:
        /*00b4*/ 	.word	0x00000000
.L_8689:


//--------------------- .nv.info._ZN2at6native29vectorized_elementwise_kernelILi2EZZZNS0_50_GLOBAL__N__2680c7bb_12_PowKernel_cu_b2145a98_318424pow_tensor_tensor_kernelERNS_18TensorIteratorBaseEENKUlvE_clEvENKUlvE7_clEvEUlN3c107complexIfEES9_E_St5arrayIPcLm3EEEEviT0_T1_ --------------------------
	.section	.nv.info._ZN2at6native29vectorized_elementwise_kernelILi2EZZZNS0_50_GLOBAL__N__2680c7bb_12_PowKernel_cu_b2145a98_318424pow_tensor_tensor_kernelERNS_18TensorIteratorBaseEENKUlvE_clEvENKUlvE7_clEvEUlN3c107complexIfEES9_E_St5arrayIPcLm3EEEEviT0_T1_,"",@"SHT_CUDA_INFO"
	.sectionflags	@""
	.align	4


	//----- nvinfo : EIATTR_CUDA_API_VERSION
	.align		4
        /*0000*/ 	.byte	0x04, 0x37
        /*0002*/ 	.short	(.L_8691 - .L_8690)
.L_8690:
        /*0004*/ 	.word	0x00000082


	//----- nvinfo : EIATTR_SW2861232_WAR
	.align		4
.L_8691:
        /*0008*/ 	.byte	0x01, 0x35
	.zero		2


	//----- nvinfo : EIATTR_PARAM_CBANK
	.align		4
        /*000c*/ 	.byte	0x04, 0x0a
        /*000e*/ 	.short	(.L_8693 - .L_8692)
	.align		4
.L_8692:
        /*0010*/ 	.word	index@(.nv.constant0._ZN2at6native29vectorized_elementwise_kernelILi2EZZZNS0_50_GLOBAL__N__2680c7bb_12_PowKernel_cu_b2145a98_318424pow_tensor_tensor_kernelERNS_18TensorIteratorBaseEENKUlvE_clEvENKUlvE7_clEvEUlN3c107complexIfEES9_E_St5arrayIPcLm3EEEEviT0_T1_)
        /*0014*/ 	.short	0x0160
        /*0016*/ 	.short	0x0028


	//----- nvinfo : EIATTR_CBANK_PARAM_SIZE
	.align		4
.L_8693:
        /*0018*/ 	.byte	0x03, 0x19
        /*001a*/ 	.short	0x0028


	//----- nvinfo : EIATTR_KPARAM_INFO
	.align		4
        /*001c*/ 	.byte	0x04, 0x17
        /*001e*/ 	.short	(.L_8695 - .L_8694)
.L_8694:
        /*0020*/ 	.word	0x00000000
        /*0024*/ 	.short	0x0002
        /*0026*/ 	.short	0x0010
        /*0028*/ 	.byte	0x00, 0xf0, 0x61, 0x00


	//----- nvinfo : EIATTR_KPARAM_INFO
	.align		4
.L_8695:
        /*002c*/ 	.byte	0x04, 0x17
        /*002e*/ 	.short	(.L_8697 - .L_8696)
.L_8696:
        /*0030*/ 	.word	0x00000000
        /*0034*/ 	.short	0x0001
        /*0036*/ 	.short	0x0008
        /*0038*/ 	.byte	0x00, 0xf0, 0x21, 0x00


	//----- nvinfo : EIATTR_KPARAM_INFO
	.align		4
.L_8697:
        /*003c*/ 	.byte	0x04, 0x17
        /*003e*/ 	.short	(.L_8699 - .L_8698)
.L_8698:
        /*0040*/ 	.word	0x00000000
        /*0044*/ 	.short	0x0000
        /*0046*/ 	.short	0x0000
        /*0048*/ 	.byte	0x00, 0xf0, 0x11, 0x00


	//----- nvinfo : EIATTR_MAXREG_COUNT
	.align		4
.L_8699:
        /*004c*/ 	.byte	0x03, 0x1b
        /*004e*/ 	.short	0x00ff


	//----- nvinfo : EIATTR_MERCURY_ISA_VERSION
	.align		4
        /*0050*/ 	.byte	0x03, 0x5f
        /*0052*/ 	.short	0x0000


	//----- nvinfo : EIATTR_EXIT_INSTR_OFFSETS
	.align		4
        /*0054*/ 	.byte	0x04, 0x1c
        /*0056*/ 	.short	(.L_8701 - .L_8700)


	//   ....[0]....
.L_8700:
        /*0058*/ 	.word	0x00016170


	//   ....[1]....
        /*005c*/ 	.word	0x0002cc70


	//   ....[2]....
        /*0060*/ 	.word	0x0002ccc0


	//----- nvinfo : EIATTR_MAX_THREADS
	.align		4
.L_8701:
        /*0064*/ 	.byte	0x04, 0x05
        /*0066*/ 	.short	(.L_8703 - .L_8702)
.L_8702:
        /*0068*/ 	.word	0x00000080
        /*006c*/ 	.word	0x00000001
        /*0070*/ 	.word	0x00000001


	//----- nvinfo : EIATTR_CRS_STACK_SIZE
	.align		4
.L_8703:
        /*0074*/ 	.byte	0x04, 0x1e
        /*0076*/ 	.short	(.L_8705 - .L_8704)
.L_8704:
        /*0078*/ 	.word	0x00000000
.L_8705:


//--------------------- .nv.info._ZN2at6native29vectorized_elementwise_kernelILi4EZZZNS0_50_GLOBAL__N__2680c7bb_12_PowKernel_cu_b2145a98_318424pow_tensor_tensor_kernelERNS_18TensorIteratorBaseEENKUlvE_clEvENKUlvE7_clEvEUlN3c107complexIfEES9_E_St5arrayIPcLm3EEEEviT0_T1_ --------------------------
	.section	.nv.info._ZN2at6native29vectorized_elementwise_kernelILi4EZZZNS0_50_GLOBAL__N__2680c7bb_12_PowKernel_cu_b2145a98_318424pow_tensor_tensor_kernelERNS_18TensorIteratorBaseEENKUlvE_clEvENKUlvE7_clEvEUlN3c107complexIfEES9_E_St5arrayIPcLm3EEEEviT0_T1_,"",@"SHT_CUDA_INFO"
	.sectionflags	@""
	.align	4


	//----- nvinfo : EIATTR_CUDA_API_VERSION
	.align		4
        /*0000*/ 	.byte	0x04, 0x37
        /*0002*/ 	.short	(.L_8707 - .L_8706)
.L_8706:
        /*0004*/ 	.word	0x00000082


	//----- nvinfo : EIATTR_SW2861232_WAR
	.align		4
.L_8707:
        /*0008*/ 	.byte	0x01, 0x35
	.zero		2


	//----- nvinfo : EIATTR_PARAM_CBANK
	.align		4
        /*000c*/ 	.byte	0x04, 0x0a
        /*000e*/ 	.short	(.L_8709 - .L_8708)
	.align		4
.L_8708:
        /*0010*/ 	.word	index@(.nv.constant0._ZN2at6native29vectorized_elementwise_kernelILi4EZZZNS0_50_GLOBAL__N__2680c7bb_12_PowKernel_cu_b2145a98_318424pow_tensor_tensor_kernelERNS_18TensorIteratorBaseEENKUlvE_clEvENKUlvE7_clEvEUlN3c107complexIfEES9_E_St5arrayIPcLm3EEEEviT0_T1_)
        /*0014*/ 	.short	0x0160
        /*0016*/ 	.short	0x0028


	//----- nvinfo : EIATTR_CBANK_PARAM_SIZE
	.align		4
.L_8709:
        /*0018*/ 	.byte	0x03, 0x19
        /*001a*/ 	.short	0x0028


	//----- nvinfo : EIATTR_KPARAM_INFO
	.align		4
        /*001c*/ 	.byte	0x04, 0x17
        /*001e*/ 	.short	(.L_8711 - .L_8710)
.L_8710:
        /*0020*/ 	.word	0x00000000
        /*0024*/ 	.short	0x0002
        /*0026*/ 	.short	0x0010
        /*0028*/ 	.byte	0x00, 0xf0, 0x61, 0x00


	//----- nvinfo : EIATTR_KPARAM_INFO
	.align		4
.L_8711:
        /*002c*/ 	.byte	0x04, 0x17
        /*002e*/ 	.short	(.L_8713 - .L_8712)
.L_8712:
        /*0030*/ 	.word	0x00000000
        /*0034*/ 	.short	0x0001
        /*0036*/ 	.short	0x0008
        /*0038*/ 	.byte	0x00, 0xf0, 0x21, 0x00


	//----- nvinfo : EIATTR_KPARAM_INFO
	.align		4
.L_8713:
        /*003c*/ 	.byte	0x04, 0x17
        /*003e*/ 	.short	(.L_8715 - .L_8714)
.L_8714:
        /*0040*/ 	.word	0x00000000
        /*0044*/ 	.short	0x0000
        /*0046*/ 	.short	0x0000
        /*0048*/ 	.byte	0x00, 0xf0, 0x11, 0x00


	//----- nvinfo : EIATTR_MAXREG_COUNT
	.align		4
.L_8715:
        /*004c*/ 	.byte	0x03, 0x1b
        /*004e*/ 	.short	0x00ff


	//----- nvinfo : EIATTR_MERCURY_ISA_VERSION
	.align		4
        /*0050*/ 	.byte	0x03, 0x5f
        /*0052*/ 	.short	0x0000


	//----- nvinfo : EIATTR_EXIT_INSTR_OFFSETS
	.align		4
        /*0054*/ 	.byte	0x04, 0x1c
        /*0056*/ 	.short	(.L_8717 - .L_8716)


	//   ....[0]....
.L_8716:
        /*0058*/ 	.word	0x00016180


	//   ....[1]....
        /*005c*/ 	.word	0x0002cc90


	//   ....[2]....
        /*0060*/ 	.word	0x0002cce0


	//----- nvinfo : EIATTR_MAX_THREADS
	.align		4
.L_8717:
        /*0064*/ 	.byte	0x04, 0x05
        /*0066*/ 	.short	(.L_8719 - .L_8718)
.L_8718:
        /*0068*/ 	.word	0x00000080
        /*006c*/ 	.word	0x00000001
        /*0070*/ 	.word	0x00000001


	//----- nvinfo : EIATTR_CRS_STACK_SIZE
	.align		4
.L_8719:
        /*0074*/ 	.byte	0x04, 0x1e
        /*0076*/ 	.short	(.L_8721 - .L_8720)
.L_8720:
        /*0078*/ 	.word	0x00000000
.L_8721:


//--------------------- .nv.info._ZN2at6native29vectorized_elementwise_kernelILi8EZZZNS0_50_GLOBAL__N__2680c7bb_12_PowKernel_cu_b2145a98_318424pow_tensor_tensor_kernelERNS_18TensorIteratorBaseEENKUlvE_clEvENKUlvE7_clEvEUlN3c107complexIfEES9_E_St5arrayIPcLm3EEEEviT0_T1_ --------------------------
	.section	.nv.info._ZN2at6native29vectorized_elementwise_kernelILi8EZZZNS0_50_GLOBAL__N__2680c7bb_12_PowKernel_cu_b2145a98_318424pow_tensor_tensor_kernelERNS_18TensorIteratorBaseEENKUlvE_clEvENKUlvE7_clEvEUlN3c107complexIfEES9_E_St5arrayIPcLm3EEEEviT0_T1_,"",@"SHT_CUDA_INFO"
	.sectionflags	@""
	.align	4


	//----- nvinfo : EIATTR_CUDA_API_VERSION
	.align		4
        /*0000*/ 	.byte	0x04, 0x37
        /*0002*/ 	.short	(.L_8723 - .L_8722)
.L_8722:
        /*0004*/ 	.word	0x00000082


	//----- nvinfo : EIATTR_SW2861232_WAR
	.align		4
.L_8723:
        /*0008*/ 	.byte	0x01, 0x35
	.zero		2


	//----- nvinfo : EIATTR_PARAM_CBANK
	.align		4
        /*000c*/ 	.byte	0x04, 0x0a
        /*000e*/ 	.short	(.L_8725 - .L_8724)
	.align		4
.L_8724:
        /*0010*/ 	.word	index@(.nv.constant0._ZN2at6native29vectorized_elementwise_kernelILi8EZZZNS0_50_GLOBAL__N__2680c7bb_12_PowKernel_cu_b2145a98_318424pow_tensor_tensor_kernelERNS_18TensorIteratorBaseEENKUlvE_clEvENKUlvE7_clEvEUlN3c107complexIfEES9_E_St5arrayIPcLm3EEEEviT0_T1_)
        /*0014*/ 	.short	0x0160
        /*0016*/ 	.short	0x0028


	//----- nvinfo : EIATTR_CBANK_PARAM_SIZE
	.align		4
.L_8725:
        /*0018*/ 	.byte	0x03, 0x19
        /*001a*/ 	.short	0x0028


	//----- nvinfo : EIATTR_KPARAM_INFO
	.align		4
        /*001c*/ 	.byte	0x04, 0x17
        /*001e*/ 	.short	(.L_8727 - .L_8726)
.L_8726:
        /*0020*/ 	.word	0x00000000
        /*0024*/ 	.short	0x0002
        /*0026*/ 	.short	0x0010
        /*0028*/ 	.byte	0x00, 0xf0, 0x61, 0x00


	//----- nvinfo : EIATTR_KPARAM_INFO
	.align		4
.L_8727:
        /*002c*/ 	.byte	0x04, 0x17
        /*002e*/ 	.short	(.L_8729 - .L_8728)
.L_8728:
        /*0030*/ 	.word	0x00000000
        /*0034*/ 	.short	0x0001
        /*0036*/ 	.short	0x0008
        /*0038*/ 	.byte	0x00, 0xf0, 0x21, 0x00


	//----- nvinfo : EIATTR_KPARAM_INFO
	.align		4
.L_8729:
        /*003c*/ 	.byte	0x04, 0x17
        /*003e*/ 	.short	(.L_8731 - .L_8730)
.L_8730:
        /*0040*/ 	.word	0x00000000
        /*0044*/ 	.short	0x0000
        /*0046*/ 	.short	0x0000
        /*0048*/ 	.byte	0x00, 0xf0, 0x11, 0x00


	//----- nvinfo : EIATTR_MAXREG_COUNT
	.align		4
.L_8731:
        /*004c*/ 	.byte	0x03, 0x1b
        /*004e*/ 	.short	0x00ff


	//----- nvinfo : EIATTR_MERCURY_ISA_VERSION
	.align		4
        /*0050*/ 	.byte	0x03, 0x5f
        /*0052*/ 	.short	0x0000


	//----- nvinfo : EIATTR_EXIT_INSTR_OFFSETS
	.align		4
        /*0054*/ 	.byte	0x04, 0x1c
        /*0056*/ 	.short	(.L_8733 - .L_8732)


	//   ....[0]....
.L_8732:
        /*0058*/ 	.word	0x00000010


	//----- nvinfo : EIATTR_MAX_THREADS
	.align		4
.L_8733:
        /*005c*/ 	.byte	0x04, 0x05
        /*005e*/ 	.short	(.L_8735 - .L_8734)
.L_8734:
        /*0060*/ 	.word	0x00000080
        /*0064*/ 	.word	0x00000001
        /*0068*/ 	.word	0x00000001
.L_8735:


//--------------------- .nv.info._ZN2at6native18elementwise_kernelILi128ELi4EZNS0_15gpu_kernel_implIZNS0_50_GLOBAL__N__2680c7bb_12_PowKernel_cu_b2145a98_318422pow_scalar_tensor_implIfEEvRNS_18TensorIteratorBaseEN3c107complexIT_EEEUlNS8_IfEEE_EEvS6_RKS9_EUliE_EEviT1_ --------------------------
	.section	.nv.info._ZN2at6native18elementwise_kernelILi128ELi4EZNS0_15gpu_kernel_implIZNS0_50_GLOBAL__N__2680c7bb_12_PowKernel_cu_b2145a98_318422pow_scalar_tensor_implIfEEvRNS_18TensorIteratorBaseEN3c107complexIT_EEEUlNS8_IfEEE_EEvS6_RKS9_EUliE_EEviT1_,"",@"SHT_CUDA_INFO"
	.sectionflags	@""
	.align	4


	//----- nvinfo : EIATTR_CUDA_API_VERSION
	.align		4
        /*0000*/ 	.byte	0x04, 0x37
        /*0002*/ 	.short	(.L_8737 - .L_8736)
.L_8736:
        /*0004*/ 	.word	0x00000082


	//----- nvinfo : EIATTR_SW2861232_WAR
	.align		4
.L_8737:
        /*0008*/ 	.byte	0x01, 0x35
	.zero		2


	//----- nvinfo : EIATTR_PARAM_CBANK
	.align		4
        /*000c*/ 	.byte	0x04, 0x0a
        /*000e*/ 	.short	(.L_8739 - .L_8738)
	.align		4
.L_8738:
        /*0010*/ 	.word	index@(.nv.constant0._ZN2at6native18elementwise_kernelILi128ELi4EZNS0_15gpu_kernel_implIZNS0_50_GLOBAL__N__2680c7bb_12_PowKernel_cu_b2145a98_318422pow_scalar_tensor_implIfEEvRNS_18TensorIteratorBaseEN3c107complexIT_EEEUlNS8_IfEEE_EEvS6_RKS9_EUliE_EEviT1_)
        /*0014*/ 	.short	0x0160
        /*0016*/ 	.short	0x0230


	//----- nvinfo : EIATTR_CBANK_PARAM_SIZE
	.align		4
.L_8739:
        /*0018*/ 	.byte	0x03, 0x19
        /*001a*/ 	.short	0x0230


	//----- nvinfo : EIATTR_KPARAM_INFO
	.align		4
        /*001c*/ 	.byte	0x04, 0x17
        /*001e*/ 	.short	(.L_8741 - .L_8740)
.L_8740:
        /*0020*/ 	.word	0x00000000
        /*0024*/ 	.short	0x0001
        /*0026*/ 	.short	0x0008
        /*0028*/ 	.byte	0x00, 0xf0, 0xa1, 0x08


	//----- nvinfo : EIATTR_KPARAM_INFO
	.align		4
.L_8741:
        /*002c*/ 	.byte	0x04, 0x17
        /*002e*/ 	.short	(.L_8743 - .L_8742)
.L_8742:
        /*0030*/ 	.word	0x00000000
        /*0034*/ 	.short	0x0000
        /*0036*/ 	.short	0x0000
        /*0038*/ 	.byte	0x00, 0xf0, 0x11, 0x00


	//----- nvinfo : EIATTR_MAXREG_COUNT
	.align		4
.L_8743:
        /*003c*/ 	.byte	0x03, 0x1b
        /*003e*/ 	.short	0x0080


	//----- nvinfo : EIATTR_EXTERNS
	.align		4
        /*0040*/ 	.byte	0x04, 0x0f
        /*0042*/ 	.short	(.L_8745 - .L_8744)


	//   ....[0]....
	.align		4
.L_8744:
        /*0044*/ 	.word	index@(__assertfail)


	//----- nvinfo : EIATTR_MERCURY_ISA_VERSION
	.align		4
.L_8745:
        /*0048*/ 	.byte	0x03, 0x5f
        /*004a*/ 	.short	0x0000


	//----- nvinfo : EIATTR_SYSCALL_OFFSETS
	.align		4
        /*004c*/ 	.byte	0x04, 0x46
        /*004e*/ 	.short	(.L_8747 - .L_8746)


	//   ....[0]....
.L_8746:
        /*0050*/ 	.word	0x00001d90


	//   ....[1]....
        /*0054*/ 	.word	0x00003000


	//   ....[2]....
        /*0058*/ 	.word	0x00004de0


	//   ....[3]....
        /*005c*/ 	.word	0x00006050


	//   ....[4]....
        /*0060*/ 	.word	0x00007e00


	//   ....[5]....
        /*0064*/ 	.word	0x00009070


	//   ....[6]....
        /*0068*/ 	.word	0x0000ae30


	//   ....[7]....
        /*006c*/ 	.word	0x0000c0a0


	//----- nvinfo : EIATTR_EXIT_INSTR_OFFSETS
	.align		4
.L_8747:
        /*0070*/ 	.byte	0x04, 0x1c
        /*0072*/ 	.short	(.L_8749 - .L_8748)


	//   ....[0]....
.L_8748:
        /*0074*/ 	.word	0x00009110


	//   ....[1]....
        /*0078*/ 	.word	0x0000b380


	//   ....[2]....
        /*007c*/ 	.word	0x0000b3c0


	//   ....[3]....
        /*0080*/ 	.word	0x0000b450


	//   ....[4]....
        /*0084*/ 	.word	0x0000b480


	//   ....[5]....
        /*0088*/ 	.word	0x0000b4b0


	//   ....[6]....
        /*008c*/ 	.word	0x0000b530


	//   ....[7]....
        /*0090*/ 	.word	0x0000b560


	//   ....[8]....
        /*0094*/ 	.word	0x0000b5e0


	//   ....[9]....
        /*0098*/ 	.word	0x0000b610


	//   ....[10]....
        /*009c*/ 	.word	0x0000b650


	//   ....[11]....
        /*00a0*/ 	.word	0x0000b730


	//   ....[12]....
        /*00a4*/ 	.word	0x0000b790


	//   ....[13]....
        /*00a8*/ 	.word	0x0000b910


	//   ....[14]....
        /*00ac*/ 	.word	0x0000ba60


	//   ....[15]....
        /*00b0*/ 	.word	0x0000ba90


	//   ....[16]....
        /*00b4*/ 	.word	0x0000bb40


	//   ....[17]....
        /*00b8*/ 	.word	0x0000bcb0


	//   ....[18]....
        /*00bc*/ 	.word	0x0000be20


	//   ....[19]....
        /*00c0*/ 	.word	0x0000bf70


	//   ....[20]....
        /*00c4*/ 	.word	0x0000c0b0


	//   ....[21]....
        /*00c8*/ 	.word	0x0000c0e0


	//   ....[22]....
        /*00cc*/ 	.word	0x0000c110


	//----- nvinfo : EIATTR_MAX_THREADS
	.align		4
.L_8749:
        /*00d0*/ 	.byte	0x04, 0x05
        /*00d2*/ 	.short	(.L_8751 - .L_8750)
.L_8750:
        /*00d4*/ 	.word	0x00000080
        /*00d8*/ 	.word	0x00000001
        /*00dc*/ 	.word	0x00000001


	//----- nvinfo : EIATTR_CRS_STACK_SIZE
	.align		4
.L_8751:
        /*00e0*/ 	.byte	0x04, 0x1e
        /*00e2*/ 	.short	(.L_8753 - .L_8752)
.L_8752:
        /*00e4*/ 	.word	0x00000000
.L_8753:


//--------------------- .nv.info._ZN2at6native27unrolled_elementwise_kernelIZNS0_50_GLOBAL__N__2680c7bb_12_PowKernel_cu_b2145a98_318422pow_scalar_tensor_implIfEEvRNS_18TensorIteratorBaseEN3c107complexIT_EEEUlNS7_IfEEE_St5arrayIPcLm2EELi4E23TrivialOffsetCalculatorILi1EjESG_NS0_6memory12LoadWithCastILi1EEENSH_13StoreWithCastILi1EEEEEviS8_T0_T2_T3_T4_T5_ --------------------------
	.section	.nv.info._ZN2at6native27unrolled_elementwise_kernelIZNS0_50_GLOBAL__N__2680c7bb_12_PowKernel_cu_b2145a98_318422pow_scalar_tensor_implIfEEvRNS_18TensorIteratorBaseEN3c107complexIT_EEEUlNS7_IfEEE_St5arrayIPcLm2EELi4E23TrivialOffsetCalculatorILi1EjESG_NS0_6memory12LoadWithCastILi1EEENSH_13StoreWithCastILi1EEEEEviS8_T0_T2_T3_T4_T5_,"",@"SHT_CUDA_INFO"
	.sectionflags	@""
	.align	4


	//----- nvinfo : EIATTR_CUDA_API_VERSION
	.align		4
        /*0000*/ 	.byte	0x04, 0x37
        /*0002*/ 	.short	(.L_8755 - .L_8754)
.L_8754:
        /*0004*/ 	.word	0x00000082


	//----- nvinfo : EIATTR_SW2861232_WAR
	.align		4
.L_8755:
        /*0008*/ 	.byte	0x01, 0x35
	.zero		2


	//----- nvinfo : EIATTR_PARAM_CBANK
	.align		4
        /*000c*/ 	.byte	0x04, 0x0a
        /*000e*/ 	.short	(.L_8757 - .L_8756)
	.align		4
.L_8756:
        /*0010*/ 	.word	index@(.nv.constant0._ZN2at6native27unrolled_elementwise_kernelIZNS0_50_GLOBAL__N__2680c7bb_12_PowKernel_cu_b2145a98_318422pow_scalar_tensor_implIfEEvRNS_18TensorIteratorBaseEN3c107complexIT_EEEUlNS7_IfEEE_St5arrayIPcLm2EELi4E23TrivialOffsetCalculatorILi1EjESG_NS0_6memory12LoadWithCastILi1EEENSH_13StoreWithCastILi1EEEEEviS8_T0_T2_T3_T4_T5_)
        /*0014*/ 	.short	0x0160
        /*0016*/ 	.short	0x003c


	//----- nvinfo : EIATTR_CBANK_PARAM_SIZE
	.align		4
.L_8757:
        /*0018*/ 	.byte	0x03, 0x19
        /*001a*/ 	.short	0x003c


	//----- nvinfo : EIATTR_KPARAM_INFO
	.align		4
        /*001c*/ 	.byte	0x04, 0x17
        /*001e*/ 	.short	(.L_8759 - .L_8758)
.L_8758:
        /*0020*/ 	.word	0x00000000
        /*0024*/ 	.short	0x0006
        /*0026*/ 	.short	0x0034
        /*0028*/ 	.byte	0x00, 0xf0, 0x21, 0x00


	//----- nvinfo : EIATTR_KPARAM_INFO
	.align		4
.L_8759:
        /*002c*/ 	.byte	0x04, 0x17
        /*002e*/ 	.short	(.L_8761 - .L_8760)
.L_8760:
        /*0030*/ 	.word	0x00000000
        /*0034*/ 	.short	0x0005
        /*0036*/ 	.short	0x002c
        /*0038*/ 	.byte	0x00, 0xf0, 0x21, 0x00


	//----- nvinfo : EIATTR_KPARAM_INFO
	.align		4
.L_8761:
        /*003c*/ 	.byte	0x04, 0x17
        /*003e*/ 	.short	(.L_8763 - .L_8762)
.L_8762:
        /*0040*/ 	.word	0x00000000
        /*0044*/ 	.short	0x0004
        /*0046*/ 	.short	0x0029
        /*0048*/ 	.byte	0x00, 0xf0, 0x05, 0x00


	//----- nvinfo : EIATTR_KPARAM_INFO
	.align		4
.L_8763:
        /*004c*/ 	.byte	0x04, 0x17
        /*004e*/ 	.short	(.L_8765 - .L_8764)
.L_8764:
        /*0050*/ 	.word	0x00000000
        /*0054*/ 	.short	0x0003
        /*0056*/ 	.short	0x0028
        /*0058*/ 	.byte	0x00, 0xf0, 0x05, 0x00


	//----- nvinfo : EIATTR_KPARAM_INFO
	.align		4
.L_8765:
        /*005c*/ 	.byte	0x04, 0x17
        /*005e*/ 	.short	(.L_8767 - .L_8766)
.L_8766:
        /*0060*/ 	.word	0x00000000
        /*0064*/ 	.short	0x0002
        /*0066*/ 	.short	0x0018
        /*0068*/ 	.byte	0x00, 0xf0, 0x41, 0x00


	//----- nvinfo : EIATTR_KPARAM_INFO
	.align		4
.L_8767:
        /*006c*/ 	.byte	0x04, 0x17
        /*006e*/ 	.short	(.L_8769 - .L_8768)
.L_8768:
        /*0070*/ 	.word	0x00000000
        /*0074*/ 	.short	0x0001
        /*0076*/ 	.short	0x0008
        /*0078*/ 	.byte	0x00, 0xf0, 0x41, 0x00


	//----- nvinfo : EIATTR_KPARAM_INFO
	.align		4
.L_8769:
        /*007c*/ 	.byte	0x04, 0x17
        /*007e*/ 	.short	(.L_8771 - .L_8770)
.L_8770:
        /*0080*/ 	.word	0x00000000
        /*0084*/ 	.short	0x0000
        /*0086*/ 	.short	0x0000
        /*0088*/ 	.byte	0x00, 0xf0, 0x11, 0x00


	//----- nvinfo : EIATTR_MAXREG_COUNT
	.align		4
.L_8771:
        /*008c*/ 	.byte	0x03, 0x1b
        /*008e*/ 	.short	0x00ff


	//----- nvinfo : EIATTR_EXTERNS
	.align		4
        /*0090*/ 	.byte	0x04, 0x0f
        /*0092*/ 	.short	(.L_8773 - .L_8772)


	//   ....[0]....
	.align		4
.L_8772:
        /*0094*/ 	.word	index@(__assertfail)


	//----- nvinfo : EIATTR_MERCURY_ISA_VERSION
	.align		4
.L_8773:
        /*0098*/ 	.byte	0x03, 0x5f
        /*009a*/ 	.short	0x0000


	//----- nvinfo : EIATTR_SYSCALL_OFFSETS
	.align		4
        /*009c*/ 	.byte	0x04, 0x46
        /*009e*/ 	.short	(.L_8775 - .L_8774)


	//   ....[0]....
.L_8774:
        /*00a0*/ 	.word	0x00000f90


	//   ....[1]....
        /*00a4*/ 	.word	0x00001f80


	//   ....[2]....
        /*00a8*/ 	.word	0x00002f70


	//   ....[3]....
        /*00ac*/ 	.word	0x00003f30


	//   ....[4]....
        /*00b0*/ 	.word	0x00005fa0


	//   ....[5]....
        /*00b4*/ 	.word	0x00006ec0


	//   ....[6]....
        /*00b8*/ 	.word	0x00007da0


	//   ....[7]....
        /*00bc*/ 	.word	0x00008c80


	//----- nvinfo : EIATTR_EXIT_INSTR_OFFSETS
	.align		4
.L_8775:
        /*00c0*/ 	.byte	0x04, 0x1c
        /*00c2*/ 	.short	(.L_8777 - .L_8776)


	//   ....[0]....
.L_8776:
        /*00c4*/ 	.word	0x00007e40


	//   ....[1]....
        /*00c8*/ 	.word	0x00007f60


	//   ....[2]....
        /*00cc*/ 	.word	0x00007fa0


	//   ....[3]....
        /*00d0*/ 	.word	0x00008030


	//   ....[4]....
        /*00d4*/ 	.word	0x00008060


	//   ....[5]....
        /*00d8*/ 	.word	0x00008090


	//   ....[6]....
        /*00dc*/ 	.word	0x00008110


	//   ....[7]....
        /*00e0*/ 	.word	0x00008140


	//   ....[8]....
        /*00e4*/ 	.word	0x000081c0


	//   ....[9]....
        /*00e8*/ 	.word	0x000081f0


	//   ....[10]....
        /*00ec*/ 	.word	0x00008230


	//   ....[11]....
        /*00f0*/ 	.word	0x00008310


	//   ....[12]....
        /*00f4*/ 	.word	0x00008370


	//   ....[13]....
        /*00f8*/ 	.word	0x000084f0


	//   ....[14]....
        /*00fc*/ 	.word	0x00008640


	//   ....[15]....
        /*0100*/ 	.word	0x00008670


	//   ....[16]....
        /*0104*/ 	.word	0x00008720


	//   ....[17]....
        /*0108*/ 	.word	0x00008890


	//   ....[18]....
        /*010c*/ 	.word	0x00008a00


	//   ....[19]....
        /*0110*/ 	.word	0x00008b50


	//   ....[20]....
        /*0114*/ 	.word	0x00008c90


	//   ....[21]....
        /*0118*/ 	.word	0x00008cc0


	//   ....[22]....
        /*011c*/ 	.word	0x00008cf0


	//----- nvinfo : EIATTR_MAX_THREADS
	.align		4
.L_8777:
        /*0120*/ 	.byte	0x04, 0x05
        /*0122*/ 	.short	(.L_8779 - .L_8778)
.L_8778:
        /*0124*/ 	.word	0x00000080
        /*0128*/ 	.word	0x00000001
        /*012c*/ 	.word	0x00000001


	//----- nvinfo : EIATTR_CRS_STACK_SIZE
	.align		4
.L_8779:
        /*0130*/ 	.byte	0x04, 0x1e
        /*0132*/ 	.short	(.L_8781 - .L_8780)
.L_8780:
        /*0134*/ 	.word	0x00000000
.L_8781:


//--------------------- .nv.info._ZN2at6native18elementwise_kernelILi128ELi2EZNS0_22gpu_kernel_impl_nocastIZNS0_50_GLOBAL__N__2680c7bb_12_PowKernel_cu_b2145a98_318422pow_scalar_tensor_implIfEEvRNS_18TensorIteratorBaseEN3c107complexIT_EEEUlNS8_IfEEE_EEvS6_RKS9_EUliE_EEviT1_ --------------------------
	.section	.nv.info._ZN2at6native18elementwise_kernelILi128ELi2EZNS0_22gpu_kernel_impl_nocastIZNS0_50_GLOBAL__N__2680c7bb_12_PowKernel_cu_b2145a98_318422pow_scalar_tensor_implIfEEvRNS_18TensorIteratorBaseEN3c107complexIT_EEEUlNS8_IfEEE_EEvS6_RKS9_EUliE_EEviT1_,"",@"SHT_CUDA_INFO"
	.sectionflags	@""
	.align	4


	//----- nvinfo : EIATTR_CUDA_API_VERSION
	.align		4
        /*0000*/ 	.byte	0x04, 0x37
        /*0002*/ 	.short	(.L_8783 - .L_8782)
.L_8782:
        /*0004*/ 	.word	0x00000082


	//----- nvinfo : EIATTR_SW2861232_WAR
	.align		4
.L_8783:
        /*0008*/ 	.byte	0x01, 0x35
	.zero		2


	//----- nvinfo : EIATTR_PARAM_CBANK
	.align		4
        /*000c*/ 	.byte	0x04, 0x0a
        /*000e*/ 	.short	(.L_8785 - .L_8784)
	.align		4
.L_8784:
        /*0010*/ 	.word	index@(.nv.constant0._ZN2at6native18elementwise_kernelILi128ELi2EZNS0_22gpu_kernel_impl_nocastIZNS0_50_GLOBAL__N__2680c7bb_12_PowKernel_cu_b2145a98_318422pow_scalar_tensor_implIfEEvRNS_18TensorIteratorBaseEN3c107complexIT_EEEUlNS8_IfEEE_EEvS6_RKS9_EUliE_EEviT1_)
        /*0014*/ 	.short	0x0160
        /*0016*/ 	.short	0x0228


	//----- nvinfo : EIATTR_CBANK_PARAM_SIZE
	.align		4
.L_8785:
        /*0018*/ 	.byte	0x03, 0x19
        /*001a*/ 	.short	0x0228


	//----- nvinfo : EIATTR_KPARAM_INFO
	.align		4
        /*001c*/ 	.byte	0x04, 0x17
        /*001e*/ 	.short	(.L_8787 - .L_8786)
.L_8786:
        /*0020*/ 	.word	0x00000000
        /*0024*/ 	.short	0x0001
        /*0026*/ 	.short	0x0008
        /*0028*/ 	.byte	0x00, 0xf0, 0x81, 0x08


	//----- nvinfo : EIATTR_KPARAM_INFO
	.align		4
.L_8787:
        /*002c*/ 	.byte	0x04, 0x17
        /*002e*/ 	.short	(.L_8789 - .L_8788)
.L_8788:
        /*0030*/ 	.word	0x00000000
        /*0034*/ 	.short	0x0000
        /*0036*/ 	.short	0x0000
        /*0038*/ 	.byte	0x00, 0xf0, 0x11, 0x00


	//----- nvinfo : EIATTR_MAXREG_COUNT
	.align		4
.L_8789:
        /*003c*/ 	.byte	0x03, 0x1b
        /*003e*/ 	.short	0x0080


	//----- nvinfo : EIATTR_MERCURY_ISA_VERSION
	.align		4
        /*0040*/ 	.byte	0x03, 0x5f
        /*0042*/ 	.short	0x0000


	//----- nvinfo : EIATTR_EXIT_INSTR_OFFSETS
	.align		4
        /*0044*/ 	.byte	0x04, 0x1c
        /*0046*/ 	.short	(.L_8791 - .L_8790)


	//   ....[0]....
.L_8790:
        /*0048*/ 	.word	0x00001310


	//   ....[1]....
        /*004c*/ 	.word	0x00002580


	//----- nvinfo : EIATTR_MAX_THREADS
	.align		4
.L_8791:
        /*0050*/ 	.byte	0x04, 0x05
        /*0052*/ 	.short	(.L_8793 - .L_8792)
.L_8792:
        /*0054*/ 	.word	0x00000080
        /*0058*/ 	.word	0x00000001
        /*005c*/ 	.word	0x00000001


	//----- nvinfo : EIATTR_CRS_STACK_SIZE
	.align		4
.L_8793:
        /*0060*/ 	.byte	0x04, 0x1e
        /*0062*/ 	.short	(.L_8795 - .L_8794)
.L_8794:
        /*0064*/ 	.word	0x00000000
.L_8795:


//--------------------- .nv.info._ZN2at6native27unrolled_elementwise_kernelIZNS0_50_GLOBAL__N__2680c7bb_12_PowKernel_cu_b2145a98_318422pow_scalar_tensor_implIfEEvRNS_18TensorIteratorBaseEN3c107complexIT_EEEUlNS7_IfEEE_St5arrayIPcLm2EELi4E23TrivialOffsetCalculatorILi1EjESG_NS0_6memory15LoadWithoutCastENSH_16StoreWithoutCastEEEviS8_T0_T2_T3_T4_T5_ --------------------------
	.section	.nv.info._ZN2at6native27unrolled_elementwise_kernelIZNS0_50_GLOBAL__N__2680c7bb_12_PowKernel_cu_b2145a98_318422pow_scalar_tensor_implIfEEvRNS_18TensorIteratorBaseEN3c107complexIT_EEEUlNS7_IfEEE_St5arrayIPcLm2EELi4E23TrivialOffsetCalculatorILi1EjESG_NS0_6memory15LoadWithoutCastENSH_16StoreWithoutCastEEEviS8_T0_T2_T3_T4_T5_,"",@"SHT_CUDA_INFO"
	.sectionflags	@""
	.align	4


	//----- nvinfo : EIATTR_CUDA_API_VERSION
	.align		4
        /*0000*/ 	.byte	0x04, 0x37
        /*0002*/ 	.short	(.L_8797 - .L_8796)
.L_8796:
        /*0004*/ 	.word	0x00000082


	//----- nvinfo : EIATTR_SW2861232_WAR
	.align		4
.L_8797:
        /*0008*/ 	.byte	0x01, 0x35
	.zero		2


	//----- nvinfo : EIATTR_PARAM_CBANK
	.align		4
        /*000c*/ 	.byte	0x04, 0x0a
        /*000e*/ 	.short	(.L_8799 - .L_8798)
	.align		4
.L_8798:
        /*0010*/ 	.word	index@(.nv.constant0._ZN2at6native27unrolled_elementwise_kernelIZNS0_50_GLOBAL__N__2680c7bb_12_PowKernel_cu_b2145a98_318422pow_scalar_tensor_implIfEEvRNS_18TensorIteratorBaseEN3c107complexIT_EEEUlNS7_IfEEE_St5arrayIPcLm2EELi4E23TrivialOffsetCalculatorILi1EjESG_NS0_6memory15LoadWithoutCastENSH_16StoreWithoutCastEEEviS8_T0_T2_T3_T4_T5_)
        /*0014*/ 	.short	0x0160
        /*0016*/ 	.short	0x002c


	//----- nvinfo : EIATTR_CBANK_PARAM_SIZE
	.align		4
.L_8799:
        /*0018*/ 	.byte	0x03, 0x19
        /*001a*/ 	.short	0x002c


	//----- nvinfo : EIATTR_KPARAM_INFO
	.align		4
        /*001c*/ 	.byte	0x04, 0x17
        /*001e*/ 	.short	(.L_8801 - .L_8800)
.L_8800:
        /*0020*/ 	.word	0x00000000
        /*0024*/ 	.short	0x0006
        /*0026*/ 	.short	0x002b
        /*0028*/ 	.byte	0x00, 0xf0, 0x05, 0x00


	//----- nvinfo : EIATTR_KPARAM_INFO
	.align		4
.L_8801:
        /*002c*/ 	.byte	0x04, 0x17
        /*002e*/ 	.short	(.L_8803 - .L_8802)
.L_8802:
        /*0030*/ 	.word	0x00000000
        /*0034*/ 	.short	0x0005
        /*0036*/ 	.short	0x002a
        /*0038*/ 	.byte	0x00, 0xf0, 0x05, 0x00


	//----- nvinfo : EIATTR_KPARAM_INFO
	.align		4
.L_8803:
        /*003c*/ 	.byte	0x04, 0x17
        /*003e*/ 	.short	(.L_8805 - .L_8804)
.L_8804:
        /*0040*/ 	.word	0x00000000
        /*0044*/ 	.short	0x0004
        /*0046*/ 	.short	0x0029
        /*0048*/ 	.byte	0x00, 0xf0, 0x05, 0x00


	//----- nvinfo : EIATTR_KPARAM_INFO
	.align		4
.L_8805:
        /*004c*/ 	.byte	0x04, 0x17
        /*004e*/ 	.short	(.L_8807 - .L_8806)
.L_8806:
        /*0050*/ 	.word	0x00000000
        /*0054*/ 	.short	0x0003
        /*0056*/ 	.short	0x0028
        /*0058*/ 	.byte	0x00, 0xf0, 0x05, 0x00


	//----- nvinfo : EIATTR_KPARAM_INFO
	.align		4
.L_8807:
        /*005c*/ 	.byte	0x04, 0x17
        /*005e*/ 	.short	(.L_8809 - .L_8808)
.L_8808:
        /*0060*/ 	.word	0x00000000
        /*0064*/ 	.short	0x0002
        /*0066*/ 	.short	0x0018
        /*0068*/ 	.byte	0x00, 0xf0, 0x41, 0x00


	//----- nvinfo : EIATTR_KPARAM_INFO
	.align		4
.L_8809:
        /*006c*/ 	.byte	0x04, 0x17
        /*006e*/ 	.short	(.L_8811 - .L_8810)
.L_8810:
        /*0070*/ 	.word	0x00000000
        /*0074*/ 	.short	0x0001
        /*0076*/ 	.short	0x0008
        /*0078*/ 	.byte	0x00, 0xf0, 0x41, 0x00


	//----- nvinfo : EIATTR_KPARAM_INFO
	.align		4
.L_8811:
        /*007c*/ 	.byte	0x04, 0x17
        /*007e*/ 	.short	(.L_8813 - .L_8812)
.L_8812:
        /*0080*/ 	.word	0x00000000
        /*0084*/ 	.short	0x0000
        /*0086*/ 	.short	0x0000
        /*0088*/ 	.byte	0x00, 0xf0, 0x11, 0x00


	//----- nvinfo : EIATTR_MAXREG_COUNT
	.align		4
.L_8813:
        /*008c*/ 	.byte	0x03, 0x1b
        /*008e*/ 	.short	0x00ff


	//----- nvinfo : EIATTR_MERCURY_ISA_VERSION
	.align		4
        /*0090*/ 	.byte	0x03, 0x5f
        /*0092*/ 	.short	0x0000


	//----- nvinfo : EIATTR_EXIT_INSTR_OFFSETS
	.align		4
        /*0094*/ 	.byte	0x04, 0x1c
        /*0096*/ 	.short	(.L_8815 - .L_8814)


	//   ....[0]....
.L_8814:
        /*0098*/ 	.word	0x000013d0


	//   ....[1]....
        /*009c*/ 	.word	0x00001420


	//----- nvinfo : EIATTR_MAX_THREADS
	.align		4
.L_8815:
        /*00a0*/ 	.byte	0x04, 0x05
        /*00a2*/ 	.short	(.L_8817 - .L_8816)
.L_8816:
        /*00a4*/ 	.word	0x00000080
        /*00a8*/ 	.word	0x00000001
        /*00ac*/ 	.word	0x00000001


	//----- nvinfo : EIATTR_CRS_STACK_SIZE
	.align		4
.L_8817:
        /*00b0*/ 	.byte	0x04, 0x1e
        /*00b2*/ 	.short	(.L_8819 - .L_8818)
.L_8818:
        /*00b4*/ 	.word	0x00000000
.L_8819:


//--------------------- .nv.info._ZN2at6native29vectorized_elementwise_kernelILi2EZNS0_50_GLOBAL__N__2680c7bb_12_PowKernel_cu_b2145a98_318422pow_scalar_tensor_implIfEEvRNS_18TensorIteratorBaseEN3c107complexIT_EEEUlNS7_IfEEE_St5arrayIPcLm2EEEEviT0_T1_ --------------------------
	.section	.nv.info._ZN2at6native29vectorized_elementwise_kernelILi2EZNS0_50_GLOBAL__N__2680c7bb_12_PowKernel_cu_b2145a98_318422pow_scalar_tensor_implIfEEvRNS_18TensorIteratorBaseEN3c107complexIT_EEEUlNS7_IfEEE_St5arrayIPcLm2EEEEviT0_T1_,"",@"SHT_CUDA_INFO"
	.sectionflags	@""
	.align	4


	//----- nvinfo : EIATTR_CUDA_API_VERSION
	.align		4
        /*0000*/ 	.byte	0x04, 0x37
        /*0002*/ 	.short	(.L_8821 - .L_8820)
.L_8820:
        /*0004*/ 	.word	0x00000082


	//----- nvinfo : EIATTR_SW2861232_WAR
	.align		4
.L_8821:
        /*0008*/ 	.byte	0x01, 0x35
	.zero		2


	//----- nvinfo : EIATTR_PARAM_CBANK
	.align		4
        /*000c*/ 	.byte	0x04, 0x0a
        /*000e*/ 	.short	(.L_8823 - .L_8822)
	.align		4
.L_8822:
        /*0010*/ 	.word	index@(.nv.constant0._ZN2at6native29vectorized_elementwise_kernelILi2EZNS0_50_GLOBAL__N__2680c7bb_12_PowKernel_cu_b2145a98_318422pow_scalar_tensor_implIfEEvRNS_18TensorIteratorBaseEN3c107complexIT_EEEUlNS7_IfEEE_St5arrayIPcLm2EEEEviT0_T1_)
        /*0014*/ 	.short	0x0160
        /*0016*/ 	.short	0x0028


	//----- nvinfo : EIATTR_CBANK_PARAM_SIZE
	.align		4
.L_8823:
        /*0018*/ 	.byte	0x03, 0x19
        /*001a*/ 	.short	0x0028


	//----- nvinfo : EIATTR_KPARAM_INFO
	.align		4
        /*001c*/ 	.byte	0x04, 0x17
        /*001e*/ 	.short	(.L_8825 - .L_8824)
.L_8824:
        /*0020*/ 	.word	0x00000000
        /*0024*/ 	.short	0x0002
        /*0026*/ 	.short	0x0018
        /*0028*/ 	.byte	0x00, 0xf0, 0x41, 0x00


	//----- nvinfo : EIATTR_KPARAM_INFO
	.align		4
.L_8825:
        /*002c*/ 	.byte	0x04, 0x17
        /*002e*/ 	.short	(.L_8827 - .L_8826)
.L_8826:
        /*0030*/ 	.word	0x00000000
        /*0034*/ 	.short	0x0001
        /*0036*/ 	.short	0x0008
        /*0038*/ 	.byte	0x00, 0xf0, 0x41, 0x00


	//----- nvinfo : EIATTR_KPARAM_INFO
	.align		4
.L_8827:
        /*003c*/ 	.byte	0x04, 0x17
        /*003e*/ 	.short	(.L_8829 - .L_8828)
.L_8828:
        /*0040*/ 	.word	0x00000000
        /*0044*/ 	.short	0x0000
        /*0046*/ 	.short	0x0000
        /*0048*/ 	.byte	0x00, 0xf0, 0x11, 0x00


	//----- nvinfo : EIATTR_MAXREG_COUNT
	.align		4
.L_8829:
        /*004c*/ 	.byte	0x03, 0x1b
        /*004e*/ 	.short	0x00ff


	//----- nvinfo : EIATTR_MERCURY_ISA_VERSION
	.align		4
        /*0050*/ 	.byte	0x03, 0x5f
        /*0052*/ 	.short	0x0000


	//----- nvinfo : EIATTR_EXIT_INSTR_OFFSETS
	.align		4
        /*0054*/ 	.byte	0x04, 0x1c
        /*0056*/ 	.short	(.L_8831 - .L_8830)


	//   ....[0]....
.L_8830:
        /*0058*/ 	.word	0x00001f50


	//   ....[1]....
        /*005c*/ 	.word	0x00004680


	//   ....[2]....
        /*0060*/ 	.word	0x000046d0


	//----- nvinfo : EIATTR_MAX_THREADS
	.align		4
.L_8831:
        /*0064*/ 	.byte	0x04, 0x05
        /*0066*/ 	.short	(.L_8833 - .L_8832)
.L_8832:
        /*0068*/ 	.word	0x00000080
        /*006c*/ 	.word	0x00000001
        /*0070*/ 	.word	0x00000001


	//----- nvinfo : EIATTR_CRS_STACK_SIZE
	.align		4
.L_8833:
        /*0074*/ 	.byte	0x04, 0x1e
        /*0076*/ 	.short	(.L_8835 - .L_8834)
.L_8834:
        /*0078*/ 	.word	0x00000000
.L_8835:


//--------------------- .nv.info._ZN2at6native29vectorized_elementwise_kernelILi4EZNS0_50_GLOBAL__N__2680c7bb_12_PowKernel_cu_b2145a98_318422pow_scalar_tensor_implIfEEvRNS_18TensorIteratorBaseEN3c107complexIT_EEEUlNS7_IfEEE_St5arrayIPcLm2EEEEviT0_T1_ --------------------------
	.section	.nv.info._ZN2at6native29vectorized_elementwise_kernelILi4EZNS0_50_GLOBAL__N__2680c7bb_12_PowKernel_cu_b2145a98_318422pow_scalar_tensor_implIfEEvRNS_18TensorIteratorBaseEN3c107complexIT_EEEUlNS7_IfEEE_St5arrayIPcLm2EEEEviT0_T1_,"",@"SHT_CUDA_INFO"
	.sectionflags	@""
	.align	4


	//----- nvinfo : EIATTR_CUDA_API_VERSION
	.align		4
        /*0000*/ 	.byte	0x04, 0x37
        /*0002*/ 	.short	(.L_8837 - .L_8836)
.L_8836:
        /*0004*/ 	.word	0x00000082


	//----- nvinfo : EIATTR_SW2861232_WAR
	.align		4
.L_8837:
        /*0008*/ 	.byte	0x01, 0x35
	.zero		2


	//----- nvinfo : EIATTR_PARAM_CBANK
	.align		4
        /*000c*/ 	.byte	0x04, 0x0a
        /*000e*/ 	.short	(.L_8839 - .L_8838)
	.align		4
.L_8838:
        /*0010*/ 	.word	index@(.nv.constant0._ZN2at6native29vectorized_elementwise_kernelILi4EZNS0_50_GLOBAL__N__2680c7bb_12_PowKernel_cu_b2145a98_318422pow_scalar_tensor_implIfEEvRNS_18TensorIteratorBaseEN3c107complexIT_EEEUlNS7_IfEEE_St5arrayIPcLm2EEEEviT0_T1_)
        /*0014*/ 	.short	0x0160
        /*0016*/ 	.short	0x0028


	//----- nvinfo : EIATTR_CBANK_PARAM_SIZE
	.align		4
.L_8839:
        /*0018*/ 	.byte	0x03, 0x19
        /*001a*/ 	.short	0x0028


	//----- nvinfo : EIATTR_KPARAM_INFO
	.align		4
        /*001c*/ 	.byte	0x04, 0x17
        /*001e*/ 	.short	(.L_8841 - .L_8840)
.L_8840:
        /*0020*/ 	.word	0x00000000
        /*0024*/ 	.short	0x0002
        /*0026*/ 	.short	0x0018
        /*0028*/ 	.byte	0x00, 0xf0, 0x41, 0x00


	//----- nvinfo : EIATTR_KPARAM_INFO
	.align		4
.L_8841:
        /*002c*/ 	.byte	0x04, 0x17
        /*002e*/ 	.short	(.L_8843 - .L_8842)
.L_8842:
        /*0030*/ 	.word	0x00000000
        /*0034*/ 	.short	0x0001
        /*0036*/ 	.short	0x0008
        /*0038*/ 	.byte	0x00, 0xf0, 0x41, 0x00


	//----- nvinfo : EIATTR_KPARAM_INFO
	.align		4
.L_8843:
        /*003c*/ 	.byte	0x04, 0x17
        /*003e*/ 	.short	(.L_8845 - .L_8844)
.L_8844:
        /*0040*/ 	.word	0x00000000
        /*0044*/ 	.short	0x0000
        /*0046*/ 	.short	0x0000
        /*0048*/ 	.byte	0x00, 0xf0, 0x11, 0x00


	//----- nvinfo : EIATTR_MAXREG_COUNT
	.align		4
.L_8845:
        /*004c*/ 	.byte	0x03, 0x1b
        /*004e*/ 	.short	0x00ff


	//----- nvinfo : EIATTR_MERCURY_ISA_VERSION
	.align		4
        /*0050*/ 	.byte	0x03, 0x5f
        /*0052*/ 	.short	0x0000


	//----- nvinfo : EIATTR_EXIT_INSTR_OFFSETS
	.align		4
        /*0054*/ 	.byte	0x04, 0x1c
        /*0056*/ 	.short	(.L_8847 - .L_8846)


	//   ....[0]....
.L_8846:
        /*0058*/ 	.word	0x00001f50


	//   ....[1]....
        /*005c*/ 	.word	0x00004680


	//   ....[2]....
        /*0060*/ 	.word	0x000046d0


	//----- nvinfo : EIATTR_MAX_THREADS
	.align		4
.L_8847:
        /*0064*/ 	.byte	0x04, 0x05
        /*0066*/ 	.short	(.L_8849 - .L_8848)
.L_8848:
        /*0068*/ 	.word	0x00000080
        /*006c*/ 	.word	0x00000001
        /*0070*/ 	.word	0x00000001


	//----- nvinfo : EIATTR_CRS_STACK_SIZE
	.align		4
.L_8849:
        /*0074*/ 	.byte	0x04, 0x1e
        /*0076*/ 	.short	(.L_8851 - .L_8850)
.L_8850:
        /*0078*/ 	.word	0x00000000
.L_8851:


//--------------------- .nv.info._ZN2at6native29vectorized_elementwise_kernelILi8EZNS0_50_GLOBAL__N__2680c7bb_12_PowKernel_cu_b2145a98_318422pow_scalar_tensor_implIfEEvRNS_18TensorIteratorBaseEN3c107complexIT_EEEUlNS7_IfEEE_St5arrayIPcLm2EEEEviT0_T1_ --------------------------
	.section	.nv.info._ZN2at6native29vectorized_elementwise_kernelILi8EZNS0_50_GLOBAL__N__2680c7bb_12_PowKernel_cu_b2145a98_318422pow_scalar_tensor_implIfEEvRNS_18TensorIteratorBaseEN3c107complexIT_EEEUlNS7_IfEEE_St5arrayIPcLm2EEEEviT0_T1_,"",@"SHT_CUDA_INFO"
	.sectionflags	@""
	.align	4


	//----- nvinfo : EIATTR_CUDA_API_VERSION
	.align		4
        /*0000*/ 	.byte	0x04, 0x37
        /*0002*/ 	.short	(.L_8853 - .L_8852)
.L_8852:
        /*0004*/ 	.word	0x00000082


	//----- nvinfo : EIATTR_SW2861232_WAR
	.align		4
.L_8853:
        /*0008*/ 	.byte	0x01, 0x35
	.zero		2


	//----- nvinfo : EIATTR_PARAM_CBANK
	.align		4
        /*000c*/ 	.byte	0x04, 0x0a
        /*000e*/ 	.short	(.L_8855 - .L_8854)
	.align		4
.L_8854:
        /*0010*/ 	.word	index@(.nv.constant0._ZN2at6native29vectorized_elementwise_kernelILi8EZNS0_50_GLOBAL__N__2680c7bb_12_PowKernel_cu_b2145a98_318422pow_scalar_tensor_implIfEEvRNS_18TensorIteratorBaseEN3c107complexIT_EEEUlNS7_IfEEE_St5arrayIPcLm2EEEEviT0_T1_)
        /*0014*/ 	.short	0x0160
        /*0016*/ 	.short	0x0028


	//----- nvinfo : EIATTR_CBANK_PARAM_SIZE
	.align		4
.L_8855:
        /*0018*/ 	.byte	0x03, 0x19
        /*001a*/ 	.short	0x0028


	//----- nvinfo : EIATTR_KPARAM_INFO
	.align		4
        /*001c*/ 	.byte	0x04, 0x17
        /*001e*/ 	.short	(.L_8857 - .L_8856)
.L_8856:
        /*0020*/ 	.word	0x00000000
        /*0024*/ 	.short	0x0002
        /*0026*/ 	.short	0x0018
        /*0028*/ 	.byte	0x00, 0xf0, 0x41, 0x00


	//----- nvinfo : EIATTR_KPARAM_INFO
	.align		4
.L_8857:
        /*002c*/ 	.byte	0x04, 0x17
        /*002e*/ 	.short	(.L_8859 - .L_8858)
.L_8858:
        /*0030*/ 	.word	0x00000000
        /*0034*/ 	.short	0x0001
        /*0036*/ 	.short	0x0008
        /*0038*/ 	.byte	0x00, 0xf0, 0x41, 0x00


	//----- nvinfo : EIATTR_KPARAM_INFO
	.align		4
.L_8859:
        /*003c*/ 	.byte	0x04, 0x17
        /*003e*/ 	.short	(.L_8861 - .L_8860)
.L_8860:
        /*0040*/ 	.word	0x00000000
        /*0044*/ 	.short	0x0000
        /*0046*/ 	.short	0x0000
        /*0048*/ 	.byte	0x00, 0xf0, 0x11, 0x00


	//----- nvinfo : EIATTR_MAXREG_COUNT
	.align		4
.L_8861:
        /*004c*/ 	.byte	0x03, 0x1b
        /*004e*/ 	.short	0x00ff


	//----- nvinfo : EIATTR_MERCURY_ISA_VERSION
	.align		4
        /*0050*/ 	.byte	0x03, 0x5f
        /*0052*/ 	.short	0x0000


	//----- nvinfo : EIATTR_EXIT_INSTR_OFFSETS
	.align		4
        /*0054*/ 	.byte	0x04, 0x1c
        /*0056*/ 	.short	(.L_8863 - .L_8862)


	//   ....[0]....
.L_8862:
        /*0058*/ 	.word	0x00000010


	//----- nvinfo : EIATTR_MAX_THREADS
	.align		4
.L_8863:
        /*005c*/ 	.byte	0x04, 0x05
        /*005e*/ 	.short	(.L_8865 - .L_8864)
.L_8864:
        /*0060*/ 	.word	0x00000080
        /*0064*/ 	.word	0x00000001
        /*0068*/ 	.word	0x00000001
.L_8865:


//--------------------- .nv.info._ZN2at6native18elementwise_kernelILi128ELi4EZNS0_15gpu_kernel_implIZZZNS0_50_GLOBAL__N__2680c7bb_12_PowKernel_cu_b2145a98_318424pow_tensor_tensor_kernelERNS_18TensorIteratorBaseEENKUlvE_clEvENKUlvE6_clEvEUlN3c107complexIdEESA_E_EEvS5_RKT_EUliE_EEviT1_ --------------------------
	.section	.nv.info._ZN2at6native18elementwise_kernelILi128ELi4EZNS0_15gpu_kernel_implIZZZNS0_50_GLOBAL__N__2680c7bb_12_PowKernel_cu_b2145a98_318424pow_tensor_tensor_kernelERNS_18TensorIteratorBaseEENKUlvE_clEvENKUlvE6_clEvEUlN3c107complexIdEESA_E_EEvS5_RKT_EUliE_EEviT1_,"",@"SHT_CUDA_INFO"
	.sectionflags	@""
	.align	4


	//----- nvinfo : EIATTR_CUDA_API_VERSION
	.align		4
        /*0000*/ 	.byte	0x04, 0x37
        /*0002*/ 	.short	(.L_8867 - .L_8866)
.L_8866:
        /*0004*/ 	.word	0x00000082


	//----- nvinfo : EIATTR_SW2861232_WAR
	.align		4
.L_8867:
        /*0008*/ 	.byte	0x01, 0x35
	.zero		2


	//----- nvinfo : EIATTR_PARAM_CBANK
	.align		4
        /*000c*/ 	.byte	0x04, 0x0a
        /*000e*/ 	.short	(.L_8869 - .L_8868)
	.align		4
.L_8868:
        /*0010*/ 	.word	index@(.nv.constant0._ZN2at6native18elementwise_kernelILi128ELi4EZNS0_15gpu_kernel_implIZZZNS0_50_GLOBAL__N__2680c7bb_12_PowKernel_cu_b2145a98_318424pow_tensor_tensor_kernelERNS_18TensorIteratorBaseEENKUlvE_clEvENKUlvE6_clEvEUlN3c107complexIdEESA_E_EEvS5_RKT_EUliE_EEviT1_)
        /*0014*/ 	.short	0x0160
        /*0016*/ 	.short	0x0298


	//----- nvinfo : EIATTR_CBANK_PARAM_SIZE
	.align		4
.L_8869:
        /*0018*/ 	.byte	0x03, 0x19
        /*001a*/ 	.short	0x0298


	//----- nvinfo : EIATTR_KPARAM_INFO
	.align		4
        /*001c*/ 	.byte	0x04, 0x17
        /*001e*/ 	.short	(.L_8871 - .L_8870)
.L_8870:
        /*0020*/ 	.word	0x00000000
        /*0024*/ 	.short	0x0001
        /*0026*/ 	.short	0x0008
        /*0028*/ 	.byte	0x00, 0xf0, 0x41, 0x0a


	//----- nvinfo : EIATTR_KPARAM_INFO
	.align		4
.L_8871:
        /*002c*/ 	.byte	0x04, 0x17
        /*002e*/ 	.short	(.L_8873 - .L_8872)
.L_8872:
        /*0030*/ 	.word	0x00000000
        /*0034*/ 	.short	0x0000
        /*0036*/ 	.short	0x0000
        /*0038*/ 	.byte	0x00, 0xf0, 0x11, 0x00


	//----- nvinfo : EIATTR_MAXREG_COUNT
	.align		4
.L_8873:
        /*003c*/ 	.byte	0x03, 0x1b
        /*003e*/ 	.short	0x0080


	//----- nvinfo : EIATTR_EXTERNS
	.align		4
        /*0040*/ 	.byte	0x04, 0x0f
        /*0042*/ 	.short	(.L_8875 - .L_8874)


	//   ....[0]....
	.align		4
.L_8874:
        /*0044*/ 	.word	index@(__assertfail)


	//----- nvinfo : EIATTR_MERCURY_ISA_VERSION
	.align		4
.L_8875:
        /*0048*/ 	.byte	0x03, 0x5f
        /*004a*/ 	.short	0x0000


	//----- nvinfo : EIATTR_SYSCALL_OFFSETS
	.align		4
        /*004c*/ 	.byte	0x04, 0x46
        /*004e*/ 	.short	(.L_8877 - .L_8876)


	//   ....[0]....
.L_8876:
        /*0050*/ 	.word	0x000020a0


	//   ....[1]....
        /*0054*/ 	.word	0x00003150


	//   ....[2]....
        /*0058*/ 	.word	0x0000b5b0


	//   ....[3]....
        /*005c*/ 	.word	0x0000d6c0


	//   ....[4]....
        /*0060*/ 	.word	0x0000e770


	//   ....[5]....
        /*0064*/ 	.word	0x00016b50


	//   ....[6]....
        /*0068*/ 	.word	0x00018c10


	//   ....[7]....
        /*006c*/ 	.word	0x00019cc0


	//   ....[8]....
        /*0070*/ 	.word	0x00022040


	//   ....[9]....
        /*0074*/ 	.word	0x00024110


	//   ....[10]....
        /*0078*/ 	.word	0x000251c0


	//   ....[11]....
        /*007c*/ 	.word	0x0002d5b0


	//----- nvinfo : EIATTR_EXIT_INSTR_OFFSETS
	.align		4
.L_8877:
        /*0080*/ 	.byte	0x04, 0x1c
        /*0082*/ 	.short	(.L_8879 - .L_8878)


	//   ....[0]....
.L_8878:
        /*0084*/ 	.word	0x000220e0


	//   ....[1]....
        /*0088*/ 	.word	0x0002c6c0


	//   ....[2]....
        /*008c*/ 	.word	0x0002c700


	//   ....[3]....
        /*0090*/ 	.word	0x0002c790


	//   ....[4]....
        /*0094*/ 	.word	0x0002c7c0


	//   ....[5]....
        /*0098*/ 	.word	0x0002c7f0


	//   ....[6]....
        /*009c*/ 	.word	0x0002c8a0


	//   ....[7]....
        /*00a0*/ 	.word	0x0002c900


	//   ....[8]....
        /*00a4*/ 	.word	0x0002c9e0


	//   ....[9]....
        /*00a8*/ 	.word	0x0002ca70


	//   ....[10]....
        /*00ac*/ 	.word	0x0002ca90


	//   ....[11]....
        /*00b0*/ 	.word	0x0002cb60


	//   ....[12]....
        /*00b4*/ 	.word	0x0002cb80


	//   ....[13]....
        /*00b8*/ 	.word	0x0002cd30


	//   ....[14]....
        /*00bc*/ 	.word	0x0002ceb0


	//   ....[15]....
        /*00c0*/ 	.word	0x0002cf10


	//   ....[16]....
        /*00c4*/ 	.word	0x0002cfc0


	//   ....[17]....
        /*00c8*/ 	.word	0x0002d160


	//   ....[18]....
        /*00cc*/ 	.word	0x0002d300


	//   ....[19]....
        /*00d0*/ 	.word	0x0002d480


	//   ....[20]....
        /*00d4*/ 	.word	0x0002d5c0


	//   ....[21]....
        /*00d8*/ 	.word	0x0002d5f0


	//   ....[22]....
        /*00dc*/ 	.word	0x0002d620


	//----- nvinfo : EIATTR_MAX_THREADS
	.align		4
.L_8879:
        /*00e0*/ 	.byte	0x04, 0x05
        /*00e2*/ 	.short	(.L_8881 - .L_8880)
.L_8880:
        /*00e4*/ 	.word	0x00000080
        /*00e8*/ 	.word	0x00000001
        /*00ec*/ 	.word	0x00000001


	//----- nvinfo : EIATTR_CRS_STACK_SIZE
	.align		4
.L_8881:
        /*00f0*/ 	.byte	0x04, 0x1e
        /*00f2*/ 	.short	(.L_8883 - .L_8882)
.L_8882:
        /*00f4*/ 	.word	0x00000000
.L_8883:


//--------------------- .nv.info._ZN2at6native27unrolled_elementwise_kernelIZZZNS0_50_GLOBAL__N__2680c7bb_12_PowKernel_cu_b2145a98_318424pow_tensor_tensor_kernelERNS_18TensorIteratorBaseEENKUlvE_clEvENKUlvE6_clEvEUlN3c107complexIdEES9_E_St5arrayIPcLm3EELi4E23TrivialOffsetCalculatorILi2EjESE_ILi1EjENS0_6memory12LoadWithCastILi2EEENSH_13StoreWithCastILi1EEEEEviT_T0_T2_T3_T4_T5_ --------------------------
	.section	.nv.info._ZN2at6native27unrolled_elementwise_kernelIZZZNS0_50_GLOBAL__N__2680c7bb_12_PowKernel_cu_b2145a98_318424pow_tensor_tensor_kernelERNS_18TensorIteratorBaseEENKUlvE_clEvENKUlvE6_clEvEUlN3c107complexIdEES9_E_St5arrayIPcLm3EELi4E23TrivialOffsetCalculatorILi2EjESE_ILi1EjENS0_6memory12LoadWithCastILi2EEENSH_13StoreWithCastILi1EEEEEviT_T0_T2_T3_T4_T5_,"",@"SHT_CUDA_INFO"
	.sectionflags	@""
	.align	4


	//----- nvinfo : EIATTR_CUDA_API_VERSION
	.align		4
        /*0000*/ 	.byte	0x04, 0x37
        /*0002*/ 	.short	(.L_8885 - .L_8884)
.L_8884:
        /*0004*/ 	.word	0x00000082


	//----- nvinfo : EIATTR_SW2861232_WAR
	.align		4
.L_8885:
        /*0008*/ 	.byte	0x01, 0x35
	.zero		2


	//----- nvinfo : EIATTR_PARAM_CBANK
	.align		4
        /*000c*/ 	.byte	0x04, 0x0a
        /*000e*/ 	.short	(.L_8887 - .L_8886)
	.align		4
.L_8886:
        /*0010*/ 	.word	index@(.nv.constant0._ZN2at6native27unrolled_elementwise_kernelIZZZNS0_50_GLOBAL__N__2680c7bb_12_PowKernel_cu_b2145a98_318424pow_tensor_tensor_kernelERNS_18TensorIteratorBaseEENKUlvE_clEvENKUlvE6_clEvEUlN3c107complexIdEES9_E_St5arrayIPcLm3EELi4E23TrivialOffsetCalculatorILi2EjESE_ILi1EjENS0_6memory12LoadWithCastILi2EEENSH_13StoreWithCastILi1EEEEEviT_T0_T2_T3_T4_T5_)
        /*0014*/ 	.short	0x0160
        /*0016*/ 	.short	0x0040


	//----- nvinfo : EIATTR_CBANK_PARAM_SIZE
	.align		4
.L_8887:
        /*0018*/ 	.byte	0x03, 0x19
        /*001a*/ 	.short	0x0040


	//----- nvinfo : EIATTR_KPARAM_INFO
	.align		4
        /*001c*/ 	.byte	0x04, 0x17
        /*001e*/ 	.short	(.L_8889 - .L_8888)
.L_8888:
        /*0020*/ 	.word	0x00000000
        /*0024*/ 	.short	0x0006
        /*0026*/ 	.short	0x0038
        /*0028*/ 	.byte	0x00, 0xf0, 0x21, 0x00


	//----- nvinfo : EIATTR_KPARAM_INFO
	.align		4
.L_8889:
        /*002c*/ 	.byte	0x04, 0x17
        /*002e*/ 	.short	(.L_8891 - .L_8890)
.L_8890:
        /*0030*/ 	.word	0x00000000
        /*0034*/ 	.short	0x0005
        /*0036*/ 	.short	0x002c
        /*0038*/ 	.byte	0x00, 0xf0, 0x31, 0x00


	//----- nvinfo : EIATTR_KPARAM_INFO
	.align		4
.L_8891:
        /*003c*/ 	.byte	0x04, 0x17
        /*003e*/ 	.short	(.L_8893 - .L_8892)
.L_8892:
        /*0040*/ 	.word	0x00000000
        /*0044*/ 	.short	0x0004
        /*0046*/ 	.short	0x0029
        /*0048*/ 	.byte	0x00, 0xf0, 0x05, 0x00


	//----- nvinfo : EIATTR_KPARAM_INFO
	.align		4
.L_8893:
        /*004c*/ 	.byte	0x04, 0x17
        /*004e*/ 	.short	(.L_8895 - .L_8894)
.L_8894:
        /*0050*/ 	.word	0x00000000
        /*0054*/ 	.short	0x0003
        /*0056*/ 	.short	0x0028
        /*0058*/ 	.byte	0x00, 0xf0, 0x05, 0x00


	//----- nvinfo : EIATTR_KPARAM_INFO
	.align		4
.L_8895:
        /*005c*/ 	.byte	0x04, 0x17
        /*005e*/ 	.short	(.L_8897 - .L_8896)
.L_8896:
        /*0060*/ 	.word	0x00000000
        /*0064*/ 	.short	0x0002
        /*0066*/ 	.short	0x0010
        /*0068*/ 	.byte	0x00, 0xf0, 0x61, 0x00


	//----- nvinfo : EIATTR_KPARAM_INFO
	.align		4
.L_8897:
        /*006c*/ 	.byte	0x04, 0x17
        /*006e*/ 	.short	(.L_8899 - .L_8898)
.L_8898:
        /*0070*/ 	.word	0x00000000
        /*0074*/ 	.short	0x0001
        /*0076*/ 	.short	0x0008
        /*0078*/ 	.byte	0x00, 0xf0, 0x21, 0x00


	//----- nvinfo : EIATTR_KPARAM_INFO
	.align		4
.L_8899:
        /*007c*/ 	.byte	0x04, 0x17
        /*007e*/ 	.short	(.L_8901 - .L_8900)
.L_8900:
        /*0080*/ 	.word	0x00000000
        /*0084*/ 	.short	0x0000
        /*0086*/ 	.short	0x0000
        /*0088*/ 	.byte	0x00, 0xf0, 0x11, 0x00


	//----- nvinfo : EIATTR_MAXREG_COUNT
	.align		4
.L_8901:
        /*008c*/ 	.byte	0x03, 0x1b
        /*008e*/ 	.short	0x00ff


	//----- nvinfo : EIATTR_EXTERNS
	.align		4
        /*0090*/ 	.byte	0x04, 0x0f
        /*0092*/ 	.short	(.L_8903 - .L_8902)


	//   ....[0]....
	.align		4
.L_8902:
        /*0094*/ 	.word	index@(__assertfail)


	//----- nvinfo : EIATTR_MERCURY_ISA_VERSION
	.align		4
.L_8903:
        /*0098*/ 	.byte	0x03, 0x5f
        /*009a*/ 	.short	0x0000


	//----- nvinfo : EIATTR_SYSCALL_OFFSETS
	.align		4
        /*009c*/ 	.byte	0x04, 0x46
        /*009e*/ 	.short	(.L_8905 - .L_8904)


	//   ....[0]....
.L_8904:
        /*00a0*/ 	.word	0x00001130


	//   ....[1]....
        /*00a4*/ 	.word	0x000021e0


	//   ....[2]....
        /*00a8*/ 	.word	0x00003320


	//   ....[3]....
        /*00ac*/ 	.word	0x000043d0


	//   ....[4]....
        /*00b0*/ 	.word	0x00005530


	//   ....[5]....
        /*00b4*/ 	.word	0x000065e0


	//   ....[6]....
        /*00b8*/ 	.word	0x00007720


	//   ....[7]....
        /*00bc*/ 	.word	0x000087d0


	//   ....[8]....
        /*00c0*/ 	.word	0x000269a0


	//   ....[9]....
        /*00c4*/ 	.word	0x00027a90


	//   ....[10]....
        /*00c8*/ 	.word	0x00028b60


	//   ....[11]....
        /*00cc*/ 	.word	0x00029c20


	//----- nvinfo : EIATTR_EXIT_INSTR_OFFSETS
	.align		4
.L_8905:
        /*00d0*/ 	.byte	0x04, 0x1c
        /*00d2*/ 	.short	(.L_8907 - .L_8906)


	//   ....[0]....
.L_8906:
        /*00d4*/ 	.word	0x00028c00


	//   ....[1]....
        /*00d8*/ 	.word	0x00028d30


	//   ....[2]....
        /*00dc*/ 	.word	0x00028d70


	//   ....[3]....
        /*00e0*/ 	.word	0x00028e00


	//   ....[4]....
        /*00e4*/ 	.word	0x00028e30


	//   ....[5]....
        /*00e8*/ 	.word	0x00028e60


	//   ....[6]....
        /*00ec*/ 	.word	0x00028f10


	//   ....[7]....
        /*00f0*/ 	.word	0x00028f70


	//   ....[8]....
        /*00f4*/ 	.word	0x00029050


	//   ....[9]....
        /*00f8*/ 	.word	0x000290e0


	//   ....[10]....
        /*00fc*/ 	.word	0x00029100


	//   ....[11]....
        /*0100*/ 	.word	0x000291d0


	//   ....[12]....
        /*0104*/ 	.word	0x000291f0


	//   ....[13]....
        /*0108*/ 	.word	0x000293a0


	//   ....[14]....
        /*010c*/ 	.word	0x00029520


	//   ....[15]....
        /*0110*/ 	.word	0x00029580


	//   ....[16]....
        /*0114*/ 	.word	0x00029630


	//   ....[17]....
        /*0118*/ 	.word	0x000297d0


	//   ....[18]....
        /*011c*/ 	.word	0x00029970


	//   ....[19]....
        /*0120*/ 	.word	0x00029af0


	//   ....[20]....
        /*0124*/ 	.word	0x00029c30


	//   ....[21]....
        /*0128*/ 	.word	0x00029c60


	//   ....[22]....
        /*012c*/ 	.word	0x00029c90


	//----- nvinfo : EIATTR_MAX_THREADS
	.align		4
.L_8907:
        /*0130*/ 	.byte	0x04, 0x05
        /*0132*/ 	.short	(.L_8909 - .L_8908)
.L_8908:
        /*0134*/ 	.word	0x00000080
        /*0138*/ 	.word	0x00000001
        /*013c*/ 	.word	0x00000001


	//----- nvinfo : EIATTR_CRS_STACK_SIZE
	.align		4
.L_8909:
        /*0140*/ 	.byte	0x04, 0x1e
        /*0142*/ 	.short	(.L_8911 - .L_8910)
.L_8910:
        /*0144*/ 	.word	0x00000000
.L_8911:


//--------------------- .nv.info._ZN2at6native18elementwise_kernelILi128ELi2EZNS0_22gpu_kernel_impl_nocastIZZZNS0_50_GLOBAL__N__2680c7bb_12_PowKernel_cu_b2145a98_318424pow_tensor_tensor_kernelERNS_18TensorIteratorBaseEENKUlvE_clEvENKUlvE6_clEvEUlN3c107complexIdEESA_E_EEvS5_RKT_EUliE_EEviT1_ --------------------------
	.section	.nv.info._ZN2at6native18elementwise_kernelILi128ELi2EZNS0_22gpu_kernel_impl_nocastIZZZNS0_50_GLOBAL__N__2680c7bb_12_PowKernel_cu_b2145a98_318424pow_tensor_tensor_kernelERNS_18TensorIteratorBaseEENKUlvE_clEvENKUlvE6_clEvEUlN3c107complexIdEESA_E_EEvS5_RKT_EUliE_EEviT1_,"",@"SHT_CUDA_INFO"
	.sectionflags	@""
	.align	4


	//----- nvinfo : EIATTR_CUDA_API_VERSION
	.align		4
        /*0000*/ 	.byte	0x04, 0x37
        /*0002*/ 	.short	(.L_8913 - .L_8912)
.L_8912:
        /*0004*/ 	.word	0x00000082


	//----- nvinfo : EIATTR_SW2861232_WAR
	.align		4
.L_8913:
        /*0008*/ 	.byte	0x01, 0x35
	.zero		2


	//----- nvinfo : EIATTR_PARAM_CBANK
	.align		4
        /*000c*/ 	.byte	0x04, 0x0a
        /*000e*/ 	.short	(.L_8915 - .L_8914)
	.align		4
.L_8914:
        /*0010*/ 	.word	index@(.nv.constant0._ZN2at6native18elementwise_kernelILi128ELi2EZNS0_22gpu_kernel_impl_nocastIZZZNS0_50_GLOBAL__N__2680c7bb_12_PowKernel_cu_b2145a98_318424pow_tensor_tensor_kernelERNS_18TensorIteratorBaseEENKUlvE_clEvENKUlvE6_clEvEUlN3c107complexIdEESA_E_EEvS5_RKT_EUliE_EEviT1_)
        /*0014*/ 	.short	0x0160
        /*0016*/ 	.short	0x0290


	//----- nvinfo : EIATTR_CBANK_PARAM_SIZE
	.align		4
.L_8915:
        /*0018*/ 	.byte	0x03, 0x19
        /*001a*/ 	.short	0x0290


	//----- nvinfo : EIATTR_KPARAM_INFO
	.align		4
        /*001c*/ 	.byte	0x04, 0x17
        /*001e*/ 	.short	(.L_8917 - .L_8916)
.L_8916:
        /*0020*/ 	.word	0x00000000
        /*0024*/ 	.short	0x0001
        /*0026*/ 	.short	0x0008
        /*0028*/ 	.byte	0x00, 0xf0, 0x21, 0x0a


	//----- nvinfo : EIATTR_KPARAM_INFO
	.align		4
.L_8917:
        /*002c*/ 	.byte	0x04, 0x17
        /*002e*/ 	.short	(.L_8919 - .L_8918)
.L_8918:
        /*0030*/ 	.word	0x00000000
        /*0034*/ 	.short	0x0000
        /*0036*/ 	.short	0x0000
        /*0038*/ 	.byte	0x00, 0xf0, 0x11, 0x00


	//----- nvinfo : EIATTR_MAXREG_COUNT
	.align		4
.L_8919:
        /*003c*/ 	.byte	0x03, 0x1b
        /*003e*/ 	.short	0x0080


	//----- nvinfo : EIATTR_MERCURY_ISA_VERSION
	.align		4
        /*0040*/ 	.byte	0x03, 0x5f
        /*0042*/ 	.short	0x0000


	//----- nvinfo : EIATTR_EXIT_INSTR_OFFSETS
	.align		4
        /*0044*/ 	.byte	0x04, 0x1c
        /*0046*/ 	.short	(.L_8921 - .L_8920)


	//   ....[0]....
.L_8920:
        /*0048*/ 	.word	0x00008390


	//   ....[1]....
        /*004c*/ 	.word	0x000105f0


	//----- nvinfo : EIATTR_MAX_THREADS
	.align		4
.L_8921:
        /*0050*/ 	.byte	0x04, 0x05
        /*0052*/ 	.short	(.L_8923 - .L_8922)
.L_8922:
        /*0054*/ 	.word	0x00000080
        /*0058*/ 	.word	0x00000001
        /*005c*/ 	.word	0x00000001


	//----- nvinfo : EIATTR_CRS_STACK_SIZE
	.align		4
.L_8923:
        /*0060*/ 	.byte	0x04, 0x1e
        /*0062*/ 	.short	(.L_8925 - .L_8924)
.L_8924:
        /*0064*/ 	.word	0x00000000
.L_8925:


//--------------------- .nv.info._ZN2at6native27unrolled_elementwise_kernelIZZZNS0_50_GLOBAL__N__2680c7bb_12_PowKernel_cu_b2145a98_318424pow_tensor_tensor_kernelERNS_18TensorIteratorBaseEENKUlvE_clEvENKUlvE6_clEvEUlN3c107complexIdEES9_E_St5arrayIPcLm3EELi4E23TrivialOffsetCalculatorILi2EjESE_ILi1EjENS0_6memory15LoadWithoutCastENSH_16StoreWithoutCastEEEviT_T0_T2_T3_T4_T5_ --------------------------
	.section	.nv.info._ZN2at6native27unrolled_elementwise_kernelIZZZNS0_50_GLOBAL__N__2680c7bb_12_PowKernel_cu_b2145a98_318424pow_tensor_tensor_kernelERNS_18TensorIteratorBaseEENKUlvE_clEvENKUlvE6_clEvEUlN3c107complexIdEES9_E_St5arrayIPcLm3EELi4E23TrivialOffsetCalculatorILi2EjESE_ILi1EjENS0_6memory15LoadWithoutCastENSH_16StoreWithoutCastEEEviT_T0_T2_T3_T4_T5_,"",@"SHT_CUDA_INFO"
	.sectionflags	@""
	.align	4


	//----- nvinfo : EIATTR_CUDA_API_VERSION
	.align		4
        /*0000*/ 	.byte	0x04, 0x37
        /*0002*/ 	.short	(.L_8927 - .L_8926)
.L_8926:
        /*0004*/ 	.word	0x00000082


	//----- nvinfo : EIATTR_SW2861232_WAR
	.align		4
.L_8927:
        /*0008*/ 	.byte	0x01, 0x35
	.zero		2


	//----- nvinfo : EIATTR_PARAM_CBANK
	.align		4
        /*000c*/ 	.byte	0x04, 0x0a
        /*000e*/ 	.short	(.L_8929 - .L_8928)
	.align		4
.L_8928:
        /*0010*/ 	.word	index@(.nv.constant0._ZN2at6native27unrolled_elementwise_kernelIZZZNS0_50_GLOBAL__N__2680c7bb_12_PowKernel_cu_b2145a98_318424pow_tensor_tensor_kernelERNS_18TensorIteratorBaseEENKUlvE_clEvENKUlvE6_clEvEUlN3c107complexIdEES9_E_St5arrayIPcLm3EELi4E23TrivialOffsetCalculatorILi2EjESE_ILi1EjENS0_6memory15LoadWithoutCastENSH_16StoreWithoutCastEEEviT_T0_T2_T3_T4_T5_)
        /*0014*/ 	.short	0x0160
        /*0016*/ 	.short	0x002c


	//----- nvinfo : EIATTR_CBANK_PARAM_SIZE
	.align		4
.L_8929:
        /*0018*/ 	.byte	0x03, 0x19
        /*001a*/ 	.short	0x002c


	//----- nvinfo : EIATTR_KPARAM_INFO
	.align		4
        /*001c*/ 	.byte	0x04, 0x17
        /*001e*/ 	.short	(.L_8931 - .L_8930)
.L_8930:
        /*0020*/ 	.word	0x00000000
        /*0024*/ 	.short	0x0006
        /*0026*/ 	.short	0x002b
        /*0028*/ 	.byte	0x00, 0xf0, 0x05, 0x00


	//----- nvinfo : EIATTR_KPARAM_INFO
	.align		4
.L_8931:
        /*002c*/ 	.byte	0x04, 0x17
        /*002e*/ 	.short	(.L_8933 - .L_8932)
.L_8932:
        /*0030*/ 	.word	0x00000000
        /*0034*/ 	.short	0x0005
        /*0036*/ 	.short	0x002a
        /*0038*/ 	.byte	0x00, 0xf0, 0x05, 0x00


	//----- nvinfo : EIATTR_KPARAM_INFO
	.align		4
.L_8933:
        /*003c*/ 	.byte	0x04, 0x17
        /*003e*/ 	.short	(.L_8935 - .L_8934)
.L_8934:
        /*0040*/ 	.word	0x00000000
        /*0044*/ 	.short	0x0004
        /*0046*/ 	.short	0x0029
        /*0048*/ 	.byte	0x00, 0xf0, 0x05, 0x00


	//----- nvinfo : EIATTR_KPARAM_INFO
	.align		4
.L_8935:
        /*004c*/ 	.byte	0x04, 0x17
        /*004e*/ 	.short	(.L_8937 - .L_8936)
.L_8936:
        /*0050*/ 	.word	0x00000000
        /*0054*/ 	.short	0x0003
        /*0056*/ 	.short	0x0028
        /*0058*/ 	.byte	0x00, 0xf0, 0x05, 0x00


	//----- nvinfo : EIATTR_KPARAM_INFO
	.align		4
.L_8937:
        /*005c*/ 	.byte	0x04, 0x17
        /*005e*/ 	.short	(.L_8939 - .L_8938)
.L_8938:
        /*0060*/ 	.word	0x00000000
        /*0064*/ 	.short	0x0002
        /*0066*/ 	.short	0x0010
        /*0068*/ 	.byte	0x00, 0xf0, 0x61, 0x00


	//----- nvinfo : EIATTR_KPARAM_INFO
	.align		4
.L_8939:
        /*006c*/ 	.byte	0x04, 0x17
        /*006e*/ 	.short	(.L_8941 - .L_8940)
.L_8940:
        /*0070*/ 	.word	0x00000000
        /*0074*/ 	.short	0x0001
        /*0076*/ 	.short	0x0008
        /*0078*/ 	.byte	0x00, 0xf0, 0x21, 0x00


	//----- nvinfo : EIATTR_KPARAM_INFO
	.align		4
.L_8941:
        /*007c*/ 	.byte	0x04, 0x17
        /*007e*/ 	.short	(.L_8943 - .L_8942)
.L_8942:
        /*0080*/ 	.word	0x00000000
        /*0084*/ 	.short	0x0000
        /*0086*/ 	.short	0x0000
        /*0088*/ 	.byte	0x00, 0xf0, 0x11, 0x00


	//----- nvinfo : EIATTR_MAXREG_COUNT
	.align		4
.L_8943:
        /*008c*/ 	.byte	0x03, 0x1b
        /*008e*/ 	.short	0x00ff


	//----- nvinfo : EIATTR_MERCURY_ISA_VERSION
	.align		4
        /*0090*/ 	.byte	0x03, 0x5f
        /*0092*/ 	.short	0x0000


	//----- nvinfo : EIATTR_EXIT_INSTR_OFFSETS
	.align		4
        /*0094*/ 	.byte	0x04, 0x1c
        /*0096*/ 	.short	(.L_8945 - .L_8944)


	//   ....[0]....
.L_8944:
        /*0098*/ 	.word	0x0001cdd0


	//   ....[1]....
        /*009c*/ 	.word	0x0001ce30


	//----- nvinfo : EIATTR_MAX_THREADS
	.align		4
.L_8945:
        /*00a0*/ 	.byte	0x04, 0x05
        /*00a2*/ 	.short	(.L_8947 - .L_8946)
.L_8946:
        /*00a4*/ 	.word	0x00000080
        /*00a8*/ 	.word	0x00000001
        /*00ac*/ 	.word	0x00000001


	//----- nvinfo : EIATTR_CRS_STACK_SIZE
	.align		4
.L_8947:
        /*00b0*/ 	.byte	0x04, 0x1e
        /*00b2*/ 	.short	(.L_8949 - .L_8948)
.L_8948:
        /*00b4*/ 	.word	0x00000000
.L_8949:


//--------------------- .nv.info._ZN2at6native29vectorized_elementwise_kernelILi2EZZZNS0_50_GLOBAL__N__2680c7bb_12_PowKernel_cu_b2145a98_318424pow_tensor_tensor_kernelERNS_18TensorIteratorBaseEENKUlvE_clEvENKUlvE6_clEvEUlN3c107complexIdEES9_E_St5arrayIPcLm3EEEEviT0_T1_ --------------------------
	.section	.nv.info._ZN2at6native29vectorized_elementwise_kernelILi2EZZZNS0_50_GLOBAL__N__2680c7bb_12_PowKernel_cu_b2145a98_318424pow_tensor_tensor_kernelERNS_18TensorIteratorBaseEENKUlvE_clEvENKUlvE6_clEvEUlN3c107complexIdEES9_E_St5arrayIPcLm3EEEEviT0_T1_,"",@"SHT_CUDA_INFO"
	.sectionflags	@""
	.align	4


	//----- nvinfo : EIATTR_CUDA_API_VERSION
	.align		4
        /*0000*/ 	.byte	0x04, 0x37
        /*0002*/ 	.short	(.L_8951 - .L_8950)
.L_8950:
        /*0004*/ 	.word	0x00000082


	//----- nvinfo : EIATTR_SW2861232_WAR
	.align		4
.L_8951:
        /*0008*/ 	.byte	0x01, 0x35
	.zero		2


	//----- nvinfo : EIATTR_PARAM_CBANK
	.align		4
        /*000c*/ 	.byte	0x04, 0x0a
        /*000e*/ 	.short	(.L_8953 - .L_8952)
	.align		4
.L_8952:
        /*0010*/ 	.word	index@(.nv.constant0._ZN2at6native29vectorized_elementwise_kernelILi2EZZZNS0_50_GLOBAL__N__2680c7bb_12_PowKernel_cu_b2145a98_318424pow_tensor_tensor_kernelERNS_18TensorIteratorBaseEENKUlvE_clEvENKUlvE6_clEvEUlN3c107complexIdEES9_E_St5arrayIPcLm3EEEEviT0_T1_)
        /*0014*/ 	.short	0x0160
        /*0016*/ 	.short	0x0028


	//----- nvinfo : EIATTR_CBANK_PARAM_SIZE
	.align		4
.L_8953:
        /*0018*/ 	.byte	0x03, 0x19
        /*001a*/ 	.short	0x0028


	//----- nvinfo : EIATTR_KPARAM_INFO
	.align		4
        /*001c*/ 	.byte	0x04, 0x17
        /*001e*/ 	.short	(.L_8955 - .L_8954)
.L_8954:
        /*0020*/ 	.word	0x00000000
        /*0024*/ 	.short	0x0002
        /*0026*/ 	.short	0x0010
        /*0028*/ 	.byte	0x00, 0xf0, 0x61, 0x00


	//----- nvinfo : EIATTR_KPARAM_INFO
	.align		4
.L_8955:
        /*002c*/ 	.byte	0x04, 0x17
        /*002e*/ 	.short	(.L_8957 - .L_8956)
.L_8956:
        /*0030*/ 	.word	0x00000000
        /*0034*/ 	.short	0x0001
        /*0036*/ 	.short	0x0008
        /*0038*/ 	.byte	0x00, 0xf0, 0x21, 0x00


	//----- nvinfo : EIATTR_KPARAM_INFO
	.align		4
.L_8957:
        /*003c*/ 	.byte	0x04, 0x17
        /*003e*/ 	.short	(.L_8959 - .L_8958)
.L_8958:
        /*0040*/ 	.word	0x00000000
        /*0044*/ 	.short	0x0000
        /*0046*/ 	.short	0x0000
        /*0048*/ 	.byte	0x00, 0xf0, 0x11, 0x00


	//----- nvinfo : EIATTR_MAXREG_COUNT
	.align		4
.L_8959:
        /*004c*/ 	.byte	0x03, 0x1b
        /*004e*/ 	.short	0x00ff


	//----- nvinfo : EIATTR_MERCURY_ISA_VERSION
	.align		4
        /*0050*/ 	.byte	0x03, 0x5f
        /*0052*/ 	.short	0x0000


	//----- nvinfo : EIATTR_EXIT_INSTR_OFFSETS
	.align		4
        /*0054*/ 	.byte	0x04, 0x1c
        /*0056*/ 	.short	(.L_8961 - .L_8960)


	//   ....[0]....
.L_8960:
        /*0058*/ 	.word	0x00038f50


	//   ....[1]....
        /*005c*/ 	.word	0x00072a30


	//   ....[2]....
        /*0060*/ 	.word	0x00072a80


	//----- nvinfo : EIATTR_MAX_THREADS
	.align		4
.L_8961:
        /*0064*/ 	.byte	0x04, 0x05
        /*0066*/ 	.short	(.L_8963 - .L_8962)
.L_8962:
        /*0068*/ 	.word	0x00000080
        /*006c*/ 	.word	0x00000001
        /*0070*/ 	.word	0x00000001


	//----- nvinfo : EIATTR_CRS_STACK_SIZE
	.align		4
.L_8963:
        /*0074*/ 	.byte	0x04, 0x1e
        /*0076*/ 	.short	(.L_8965 - .L_8964)
.L_8964:
        /*0078*/ 	.word	0x00000000
.L_8965:


//--------------------- .nv.info._ZN2at6native29vectorized_elementwise_kernelILi4EZZZNS0_50_GLOBAL__N__2680c7bb_12_PowKernel_cu_b2145a98_318424pow_tensor_tensor_kernelERNS_18TensorIteratorBaseEENKUlvE_clEvENKUlvE6_clEvEUlN3c107complexIdEES9_E_St5arrayIPcLm3EEEEviT0_T1_ --------------------------
	.section	.nv.info._ZN2at6native29vectorized_elementwise_kernelILi4EZZZNS0_50_GLOBAL__N__2680c7bb_12_PowKernel_cu_b2145a98_318424pow_tensor_tensor_kernelERNS_18TensorIteratorBaseEENKUlvE_clEvENKUlvE6_clEvEUlN3c107complexIdEES9_E_St5arrayIPcLm3EEEEviT0_T1_,"",@"SHT_CUDA_INFO"
	.sectionflags	@""
	.align	4


	//----- nvinfo : EIATTR_CUDA_API_VERSION
	.align		4
        /*0000*/ 	.byte	0x04, 0x37
        /*0002*/ 	.short	(.L_8967 - .L_8966)
.L_8966:
        /*0004*/ 	.word	0x00000082


	//----- nvinfo : EIATTR_SW2861232_WAR
	.align		4
.L_8967:
        /*0008*/ 	.byte	0x01, 0x35
	.zero		2


	//----- nvinfo : EIATTR_PARAM_CBANK
	.align		4
        /*000c*/ 	.byte	0x04, 0x0a
        /*000e*/ 	.short	(.L_8969 - .L_8968)
	.align		4
.L_8968:
        /*0010*/ 	.word	index@(.nv.constant0._ZN2at6native29vectorized_elementwise_kernelILi4EZZZNS0_50_GLOBAL__N__2680c7bb_12_PowKernel_cu_b2145a98_318424pow_tensor_tensor_kernelERNS_18TensorIteratorBaseEENKUlvE_clEvENKUlvE6_clEvEUlN3c107complexIdEES9_E_St5arrayIPcLm3EEEEviT0_T1_)
        /*0014*/ 	.short	0x0160
        /*0016*/ 	.short	0x0028


	//----- nvinfo : EIATTR_CBANK_PARAM_SIZE
	.align		4
.L_8969:
        /*0018*/ 	.byte	0x03, 0x19
        /*001a*/ 	.short	0x0028


	//----- nvinfo : EIATTR_KPARAM_INFO
	.align		4
        /*001c*/ 	.byte	0x04, 0x17
        /*001e*/ 	.short	(.L_8971 - .L_8970)
.L_8970:
        /*0020*/ 	.word	0x00000000
        /*0024*/ 	.short	0x0002
        /*0026*/ 	.short	0x0010
        /*0028*/ 	.byte	0x00, 0xf0, 0x61, 0x00


	//----- nvinfo : EIATTR_KPARAM_INFO
	.align		4
.L_8971:
        /*002c*/ 	.byte	0x04, 0x17
        /*002e*/ 	.short	(.L_8973 - .L_8972)
.L_8972:
        /*0030*/ 	.word	0x00000000
        /*0034*/ 	.short	0x0001
        /*0036*/ 	.short	0x0008
        /*0038*/ 	.byte	0x00, 0xf0, 0x21, 0x00


	//----- nvinfo : EIATTR_KPARAM_INFO
	.align		4
.L_8973:
        /*003c*/ 	.byte	0x04, 0x17
        /*003e*/ 	.short	(.L_8975 - .L_8974)
.L_8974:
        /*0040*/ 	.word	0x00000000
        /*0044*/ 	.short	0x0000
        /*0046*/ 	.short	0x0000
        /*0048*/ 	.byte	0x00, 0xf0, 0x11, 0x00


	//----- nvinfo : EIATTR_MAXREG_COUNT
	.align		4
.L_8975:
        /*004c*/ 	.byte	0x03, 0x1b
        /*004e*/ 	.short	0x00ff


	//----- nvinfo : EIATTR_MERCURY_ISA_VERSION
	.align		4
        /*0050*/ 	.byte	0x03, 0x5f
        /*0052*/ 	.short	0x0000


	//----- nvinfo : EIATTR_EXIT_INSTR_OFFSETS
	.align		4
        /*0054*/ 	.byte	0x04, 0x1c
        /*0056*/ 	.short	(.L_8977 - .L_8976)


	//   ....[0]....
.L_8976:
        /*0058*/ 	.word	0x00038f20


	//   ....[1]....
        /*005c*/ 	.word	0x000729a0


	//   ....[2]....
        /*0060*/ 	.word	0x000729f0


	//----- nvinfo : EIATTR_MAX_THREADS
	.align		4
.L_8977:
        /*0064*/ 	.byte	0x04, 0x05
        /*0066*/ 	.short	(.L_8979 - .L_8978)
.L_8978:
        /*0068*/ 	.word	0x00000080
        /*006c*/ 	.word	0x00000001
        /*0070*/ 	.word	0x00000001


	//----- nvinfo : EIATTR_CRS_STACK_SIZE
	.align		4
.L_8979:
        /*0074*/ 	.byte	0x04, 0x1e
        /*0076*/ 	.short	(.L_8981 - .L_8980)
.L_8980:
        /*0078*/ 	.word	0x00000000
.L_8981:


//--------------------- .nv.info._ZN2at6native29vectorized_elementwise_kernelILi8EZZZNS0_50_GLOBAL__N__2680c7bb_12_PowKernel_cu_b2145a98_318424pow_tensor_tensor_kernelERNS_18TensorIteratorBaseEENKUlvE_clEvENKUlvE6_clEvEUlN3c107complexIdEES9_E_St5arrayIPcLm3EEEEviT0_T1_ --------------------------
	.section	.nv.info._ZN2at6native29vectorized_elementwise_kernelILi8EZZZNS0_50_GLOBAL__N__2680c7bb_12_PowKernel_cu_b2145a98_318424pow_tensor_tensor_kernelERNS_18TensorIteratorBaseEENKUlvE_clEvENKUlvE6_clEvEUlN3c107complexIdEES9_E_St5arrayIPcLm3EEEEviT0_T1_,"",@"SHT_CUDA_INFO"
	.sectionflags	@""
	.align	4


	//----- nvinfo : EIATTR_CUDA_API_VERSION
	.align		4
        /*0000*/ 	.byte	0x04, 0x37
        /*0002*/ 	.short	(.L_8983 - .L_8982)
.L_8982:
        /*0004*/ 	.word	0x00000082


	//----- nvinfo : EIATTR_SW2861232_WAR
	.align		4
.L_8983:
        /*0008*/ 	.byte	0x01, 0x35
	.zero		2


	//----- nvinfo : EIATTR_PARAM_CBANK
	.align		4
        /*000c*/ 	.byte	0x04, 0x0a
        /*000e*/ 	.short	(.L_8985 - .L_8984)
	.align		4
.L_8984:
        /*0010*/ 	.word	index@(.nv.constant0._ZN2at6native29vectorized_elementwise_kernelILi8EZZZNS0_50_GLOBAL__N__2680c7bb_12_PowKernel_cu_b2145a98_318424pow_tensor_tensor_kernelERNS_18TensorIteratorBaseEENKUlvE_clEvENKUlvE6_clEvEUlN3c107complexIdEES9_E_St5arrayIPcLm3EEEEviT0_T1_)
        /*0014*/ 	.short	0x0160
        /*0016*/ 	.short	0x0028


	//----- nvinfo : EIATTR_CBANK_PARAM_SIZE
	.align		4
.L_8985:
        /*0018*/ 	.byte	0x03, 0x19
        /*001a*/ 	.short	0x0028


	//----- nvinfo : EIATTR_KPARAM_INFO
	.align		4
        /*001c*/ 	.byte	0x04, 0x17
        /*001e*/ 	.short	(.L_8987 - .L_8986)
.L_8986:
        /*0020*/ 	.word	0x00000000
        /*0024*/ 	.short	0x0002
        /*0026*/ 	.short	0x0010
        /*0028*/ 	.byte	0x00, 0xf0, 0x61, 0x00


	//----- nvinfo : EIATTR_KPARAM_INFO
	.align		4
.L_8987:
        /*002c*/ 	.byte	0x04, 0x17
        /*002e*/ 	.short	(.L_8989 - .L_8988)
.L_8988:
        /*0030*/ 	.word	0x00000000
        /*0034*/ 	.short	0x0001
        /*0036*/ 	.short	0x0008
        /*0038*/ 	.byte	0x00, 0xf0, 0x21, 0x00


	//----- nvinfo : EIATTR_KPARAM_INFO
	.align		4
.L_8989:
        /*003c*/ 	.byte	0x04, 0x17
        /*003e*/ 	.short	(.L_8991 - .L_8990)
.L_8990:
        /*0040*/ 	.word	0x00000000
        /*0044*/ 	.short	0x0000
        /*0046*/ 	.short	0x0000
        /*0048*/ 	.byte	0x00, 0xf0, 0x11, 0x00


	//----- nvinfo : EIATTR_MAXREG_COUNT
	.align		4
.L_8991:
        /*004c*/ 	.byte	0x03, 0x1b
        /*004e*/ 	.short	0x00ff


	//----- nvinfo : EIATTR_MERCURY_ISA_VERSION
	.align		4
        /*0050*/ 	.byte	0x03, 0x5f
        /*0052*/ 	.short	0x0000


	//----- nvinfo : EIATTR_EXIT_INSTR_OFFSETS
	.align		4
        /*0054*/ 	.byte	0x04, 0x1c
        /*0056*/ 	.short	(.L_8993 - .L_8992)


	//   ....[0]....
.L_8992:
        /*0058*/ 	.word	0x00000010


	//----- nvinfo : EIATTR_MAX_THREADS
	.align		4
.L_8993:
        /*005c*/ 	.byte	0x04, 0x05
        /*005e*/ 	.short	(.L_8995 - .L_8994)
.L_8994:
        /*0060*/ 	.word	0x00000080
        /*0064*/ 	.word	0x00000001
        /*0068*/ 	.word	0x00000001
.L_8995:


//--------------------- .nv.info._ZN2at6native18elementwise_kernelILi128ELi4EZNS0_15gpu_kernel_implIZNS0_50_GLOBAL__N__2680c7bb_12_PowKernel_cu_b2145a98_318422pow_scalar_tensor_implIdEEvRNS_18TensorIteratorBaseEN3c107complexIT_EEEUlNS8_IdEEE_EEvS6_RKS9_EUliE_EEviT1_ --------------------------
	.section	.nv.info._ZN2at6native18elementwise_kernelILi128ELi4EZNS0_15gpu_kernel_implIZNS0_50_GLOBAL__N__2680c7bb_12_PowKernel_cu_b2145a98_318422pow_scalar_tensor_implIdEEvRNS_18TensorIteratorBaseEN3c107complexIT_EEEUlNS8_IdEEE_EEvS6_RKS9_EUliE_EEviT1_,"",@"SHT_CUDA_INFO"
	.sectionflags	@""
	.align	4


	//----- nvinfo : EIATTR_CUDA_API_VERSION
	.align		4
        /*0000*/ 	.byte	0x04, 0x37
        /*0002*/ 	.short	(.L_8997 - .L_8996)
.L_8996:
        /*0004*/ 	.word	0x00000082


	//----- nvinfo : EIATTR_SW2861232_WAR
	.align		4
.L_8997:
        /*0008*/ 	.byte	0x01, 0x35
	.zero		2


	//----- nvinfo : EIATTR_PARAM_CBANK
	.align		4
        /*000c*/ 	.byte	0x04, 0x0a
        /*000e*/ 	.short	(.L_8999 - .L_8998)
	.align		4
.L_8998:
        /*0010*/ 	.word	index@(.nv.constant0._ZN2at6native18elementwise_kernelILi128ELi4EZNS0_15gpu_kernel_implIZNS0_50_GLOBAL__N__2680c7bb_12_PowKernel_cu_b2145a98_318422pow_scalar_tensor_implIdEEvRNS_18TensorIteratorBaseEN3c107complexIT_EEEUlNS8_IdEEE_EEvS6_RKS9_EUliE_EEviT1_)
        /*0014*/ 	.short	0x0160
        /*0016*/ 	.short	0x0250


	//----- nvinfo : EIATTR_CBANK_PARAM_SIZE
	.align		4
.L_8999:
        /*0018*/ 	.byte	0x03, 0x19
        /*001a*/ 	.short	0x0250


	//----- nvinfo : EIATTR_KPARAM_INFO
	.align		4
        /*001c*/ 	.byte	0x04, 0x17
        /*001e*/ 	.short	(.L_9001 - .L_9000)
.L_9000:
        /*0020*/ 	.word	0x00000000
        /*0024*/ 	.short	0x0001
        /*0026*/ 	.short	0x0010
        /*0028*/ 	.byte	0x00, 0xf0, 0x01, 0x09


	//----- nvinfo : EIATTR_KPARAM_INFO
	.align		4
.L_9001:
        /*002c*/ 	.byte	0x04, 0x17
        /*002e*/ 	.short	(.L_9003 - .L_9002)
.L_9002:
        /*0030*/ 	.word	0x00000000
        /*0034*/ 	.short	0x0000
        /*0036*/ 	.short	0x0000
        /*0038*/ 	.byte	0x00, 0xf0, 0x11, 0x00


	//----- nvinfo : EIATTR_MAXREG_COUNT
	.align		4
.L_9003:
        /*003c*/ 	.byte	0x03, 0x1b
        /*003e*/ 	.short	0x0080


	//----- nvinfo : EIATTR_EXTERNS
	.align		4
        /*0040*/ 	.byte	0x04, 0x0f
        /*0042*/ 	.short	(.L_9005 - .L_9004)


	//   ....[0]....
	.align		4
.L_9004:
        /*0044*/ 	.word	index@(__assertfail)


	//----- nvinfo : EIATTR_MERCURY_ISA_VERSION
	.align		4
.L_9005:
        /*0048*/ 	.byte	0x03, 0x5f
        /*004a*/ 	.short	0x0000


	//----- nvinfo : EIATTR_SYSCALL_OFFSETS
	.align		4
        /*004c*/ 	.byte	0x04, 0x46
        /*004e*/ 	.short	(.L_9007 - .L_9006)


	//   ....[0]....
.L_9006:
        /*0050*/ 	.word	0x00001f00


	//   ....[1]....
        /*0054*/ 	.word	0x000049c0


	//   ....[2]....
        /*0058*/ 	.word	0x00006910


	//   ....[3]....
        /*005c*/ 	.word	0x000093c0


	//   ....[4]....
        /*0060*/ 	.word	0x0000b2c0


	//   ....[5]....
        /*0064*/ 	.word	0x0000dd70


	//   ....[6]....
        /*0068*/ 	.word	0x0000fc80


	//   ....[7]....
        /*006c*/ 	.word	0x00012730


	//----- nvinfo : EIATTR_EXIT_INSTR_OFFSETS
	.align		4
.L_9007:
        /*0070*/ 	.byte	0x04, 0x1c
        /*0072*/ 	.short	(.L_9009 - .L_9008)


	//   ....[0]....
.L_9008:
        /*0074*/ 	.word	0x0000de10


	//   ....[1]....
        /*0078*/ 	.word	0x00011840


	//   ....[2]....
        /*007c*/ 	.word	0x00011880


	//   ....[3]....
        /*0080*/ 	.word	0x00011910


	//   ....[4]....
        /*0084*/ 	.word	0x00011940


	//   ....[5]....
        /*0088*/ 	.word	0x00011970


	//   ....[6]....
        /*008c*/ 	.word	0x00011a20


	//   ....[7]....
        /*0090*/ 	.word	0x00011a80


	//   ....[8]....
        /*0094*/ 	.word	0x00011b60


	//   ....[9]....
        /*0098*/ 	.word	0x00011bf0


	//   ....[10]....
        /*009c*/ 	.word	0x00011c10


	//   ....[11]....
        /*00a0*/ 	.word	0x00011ce0


	//   ....[12]....
        /*00a4*/ 	.word	0x00011d00


	//   ....[13]....
        /*00a8*/ 	.word	0x00011eb0


	//   ....[14]....
        /*00ac*/ 	.word	0x00012030


	//   ....[15]....
        /*00b0*/ 	.word	0x00012090


	//   ....[16]....
        /*00b4*/ 	.word	0x00012140


	//   ....[17]....
        /*00b8*/ 	.word	0x000122e0


	//   ....[18]....
        /*00bc*/ 	.word	0x00012480


	//   ....[19]....
        /*00c0*/ 	.word	0x00012600


	//   ....[20]....
        /*00c4*/ 	.word	0x00012740


	//   ....[21]....
        /*00c8*/ 	.word	0x00012770


	//   ....[22]....
        /*00cc*/ 	.word	0x000127a0


	//----- nvinfo : EIATTR_MAX_THREADS
	.align		4
.L_9009:
        /*00d0*/ 	.byte	0x04, 0x05
        /*00d2*/ 	.short	(.L_9011 - .L_9010)
.L_9010:
        /*00d4*/ 	.word	0x00000080
        /*00d8*/ 	.word	0x00000001
        /*00dc*/ 	.word	0x00000001


	//----- nvinfo : EIATTR_CRS_STACK_SIZE
	.align		4
.L_9011:
        /*00e0*/ 	.byte	0x04, 0x1e
        /*00e2*/ 	.short	(.L_9013 - .L_9012)
.L_9012:
        /*00e4*/ 	.word	0x00000000
.L_9013:


//--------------------- .nv.info._ZN2at6native27unrolled_elementwise_kernelIZNS0_50_GLOBAL__N__2680c7bb_12_PowKernel_cu_b2145a98_318422pow_scalar_tensor_implIdEEvRNS_18TensorIteratorBaseEN3c107complexIT_EEEUlNS7_IdEEE_St5arrayIPcLm2EELi4E23TrivialOffsetCalculatorILi1EjESG_NS0_6memory12LoadWithCastILi1EEENSH_13StoreWithCastILi1EEEEEviS8_T0_T2_T3_T4_T5_ --------------------------
	.section	.nv.info._ZN2at6native27unrolled_elementwise_kernelIZNS0_50_GLOBAL__N__2680c7bb_12_PowKernel_cu_b2145a98_318422pow_scalar_tensor_implIdEEvRNS_18TensorIteratorBaseEN3c107complexIT_EEEUlNS7_IdEEE_St5arrayIPcLm2EELi4E23TrivialOffsetCalculatorILi1EjESG_NS0_6memory12LoadWithCastILi1EEENSH_13StoreWithCastILi1EEEEEviS8_T0_T2_T3_T4_T5_,"",@"SHT_CUDA_INFO"
	.sectionflags	@""
	.align	4


	//----- nvinfo : EIATTR_CUDA_API_VERSION
	.align		4
        /*0000*/ 	.byte	0x04, 0x37
        /*0002*/ 	.short	(.L_9015 - .L_9014)
.L_9014:
        /*0004*/ 	.word	0x00000082


	//----- nvinfo : EIATTR_SW2861232_WAR
	.align		4
.L_9015:
        /*0008*/ 	.byte	0x01, 0x35
	.zero		2


	//----- nvinfo : EIATTR_PARAM_CBANK
	.align		4
        /*000c*/ 	.byte	0x04, 0x0a
        /*000e*/ 	.short	(.L_9017 - .L_9016)
	.align		4
.L_9016:
        /*0010*/ 	.word	index@(.nv.constant0._ZN2at6native27unrolled_elementwise_kernelIZNS0_50_GLOBAL__N__2680c7bb_12_PowKernel_cu_b2145a98_318422pow_scalar_tensor_implIdEEvRNS_18TensorIteratorBaseEN3c107complexIT_EEEUlNS7_IdEEE_St5arrayIPcLm2EELi4E23TrivialOffsetCalculatorILi1EjESG_NS0_6memory12LoadWithCastILi1EEENSH_13StoreWithCastILi1EEEEEviS8_T0_T2_T3_T4_T5_)
        /*0014*/ 	.short	0x0160
        /*0016*/ 	.short	0x0054


	//----- nvinfo : EIATTR_CBANK_PARAM_SIZE
	.align		4
.L_9017:
        /*0018*/ 	.byte	0x03, 0x19
        /*001a*/ 	.short	0x0054


	//----- nvinfo : EIATTR_KPARAM_INFO
	.align		4
        /*001c*/ 	.byte	0x04, 0x17
        /*001e*/ 	.short	(.L_9019 - .L_9018)
.L_9018:
        /*0020*/ 	.word	0x00000000
        /*0024*/ 	.short	0x0006
        /*0026*/ 	.short	0x004c
        /*0028*/ 	.byte	0x00, 0xf0, 0x21, 0x00


	//----- nvinfo : EIATTR_KPARAM_INFO
	.align		4
.L_9019:
        /*002c*/ 	.byte	0x04, 0x17
        /*002e*/ 	.short	(.L_9021 - .L_9020)
.L_9020:
        /*0030*/ 	.word	0x00000000
        /*0034*/ 	.short	0x0005
        /*0036*/ 	.short	0x0044
        /*0038*/ 	.byte	0x00, 0xf0, 0x21, 0x00


	//----- nvinfo : EIATTR_KPARAM_INFO
	.align		4
.L_9021:
        /*003c*/ 	.byte	0x04, 0x17
        /*003e*/ 	.short	(.L_9023 - .L_9022)
.L_9022:
        /*0040*/ 	.word	0x00000000
        /*0044*/ 	.short	0x0004
        /*0046*/ 	.short	0x0041
        /*0048*/ 	.byte	0x00, 0xf0, 0x05, 0x00


	//----- nvinfo : EIATTR_KPARAM_INFO
	.align		4
.L_9023:
        /*004c*/ 	.byte	0x04, 0x17
        /*004e*/ 	.short	(.L_9025 - .L_9024)
.L_9024:
        /*0050*/ 	.word	0x00000000
        /*0054*/ 	.short	0x0003
        /*0056*/ 	.short	0x0040
        /*0058*/ 	.byte	0x00, 0xf0, 0x05, 0x00


	//----- nvinfo : EIATTR_KPARAM_INFO
	.align		4
.L_9025:
        /*005c*/ 	.byte	0x04, 0x17
        /*005e*/ 	.short	(.L_9027 - .L_9026)
.L_9026:
        /*0060*/ 	.word	0x00000000
        /*0064*/ 	.short	0x0002
        /*0066*/ 	.short	0x0030
        /*0068*/ 	.byte	0x00, 0xf0, 0x41, 0x00


	//----- nvinfo : EIATTR_KPARAM_INFO
	.align		4
.L_9027:
        /*006c*/ 	.byte	0x04, 0x17
        /*006e*/ 	.short	(.L_9029 - .L_9028)
.L_9028:
        /*0070*/ 	.word	0x00000000
        /*0074*/ 	.short	0x0001
        /*0076*/ 	.short	0x0010
        /*0078*/ 	.byte	0x00, 0xf0, 0x81, 0x00


	//----- nvinfo : EIATTR_KPARAM_INFO
	.align		4
.L_9029:
        /*007c*/ 	.byte	0x04, 0x17
        /*007e*/ 	.short	(.L_9031 - .L_9030)
.L_9030:
        /*0080*/ 	.word	0x00000000
        /*0084*/ 	.short	0x0000
        /*0086*/ 	.short	0x0000
        /*0088*/ 	.byte	0x00, 0xf0, 0x11, 0x00


	//----- nvinfo : EIATTR_MAXREG_COUNT
	.align		4
.L_9031:
        /*008c*/ 	.byte	0x03, 0x1b
        /*008e*/ 	.short	0x00ff


	//----- nvinfo : EIATTR_EXTERNS
	.align		4
        /*0090*/ 	.byte	0x04, 0x0f
        /*0092*/ 	.short	(.L_9033 - .L_9032)


	//   ....[0]....
	.align		4
.L_9032:
        /*0094*/ 	.word	index@(__assertfail)


	//----- nvinfo : EIATTR_MERCURY_ISA_VERSION
	.align		4
.L_9033:
        /*0098*/ 	.byte	0x03, 0x5f
        /*009a*/ 	.short	0x0000


	//----- nvinfo : EIATTR_SYSCALL_OFFSETS
	.align		4
        /*009c*/ 	.byte	0x04, 0x46
        /*009e*/ 	.short	(.L_9035 - .L_9034)


	//   ....[0]....
.L_9034:
        /*00a0*/ 	.word	0x000010e0


	//   ....[1]....
        /*00a4*/ 	.word	0x00002250


	//   ....[2]....
        /*00a8*/ 	.word	0x000033a0


	//   ....[3]....
        /*00ac*/ 	.word	0x000044e0


	//   ....[4]....
        /*00b0*/ 	.word	0x0000c140


	//   ....[5]....
        /*00b4*/ 	.word	0x0000d240


	//   ....[6]....
        /*00b8*/ 	.word	0x0000e300


	//   ....[7]....
        /*00bc*/ 	.word	0x0000f3c0


	//----- nvinfo : EIATTR_EXIT_INSTR_OFFSETS
	.align		4
.L_9035:
        /*00c0*/ 	.byte	0x04, 0x1c
        /*00c2*/ 	.short	(.L_9037 - .L_9036)


	//   ....[0]....
.L_9036:
        /*00c4*/ 	.word	0x0000e3a0


	//   ....[1]....
        /*00c8*/ 	.word	0x0000e4d0


	//   ....[2]....
        /*00cc*/ 	.word	0x0000e510


	//   ....[3]....
        /*00d0*/ 	.word	0x0000e5a0


	//   ....[4]....
        /*00d4*/ 	.word	0x0000e5d0


	//   ....[5]....
        /*00d8*/ 	.word	0x0000e600


	//   ....[6]....
        /*00dc*/ 	.word	0x0000e6b0


	//   ....[7]....
        /*00e0*/ 	.word	0x0000e710


	//   ....[8]....
        /*00e4*/ 	.word	0x0000e7f0


	//   ....[9]....
        /*00e8*/ 	.word	0x0000e880


	//   ....[10]....
        /*00ec*/ 	.word	0x0000e8a0


	//   ....[11]....
        /*00f0*/ 	.word	0x0000e970


	//   ....[12]....
        /*00f4*/ 	.word	0x0000e990


	//   ....[13]....
        /*00f8*/ 	.word	0x0000eb40


	//   ....[14]....
        /*00fc*/ 	.word	0x0000ecc0


	//   ....[15]....
        /*0100*/ 	.word	0x0000ed20


	//   ....[16]....
        /*0104*/ 	.word	0x0000edd0


	//   ....[17]....
        /*0108*/ 	.word	0x0000ef70


	//   ....[18]....
        /*010c*/ 	.word	0x0000f110


	//   ....[19]....
        /*0110*/ 	.word	0x0000f290


	//   ....[20]....
        /*0114*/ 	.word	0x0000f3d0


	//   ....[21]....
        /*0118*/ 	.word	0x0000f400


	//   ....[22]....
        /*011c*/ 	.word	0x0000f430


	//----- nvinfo : EIATTR_MAX_THREADS
	.align		4
.L_9037:
        /*0120*/ 	.byte	0x04, 0x05
        /*0122*/ 	.short	(.L_9039 - .L_9038)
.L_9038:
        /*0124*/ 	.word	0x00000080
        /*0128*/ 	.word	0x00000001
        /*012c*/ 	.word	0x00000001


	//----- nvinfo : EIATTR_CRS_STACK_SIZE
	.align		4
.L_9039:
        /*0130*/ 	.byte	0x04, 0x1e
        /*0132*/ 	.short	(.L_9041 - .L_9040)
.L_9040:
        /*0134*/ 	.word	0x00000000
.L_9041:


//--------------------- .nv.info._ZN2at6native18elementwise_kernelILi128ELi2EZNS0_22gpu_kernel_impl_nocastIZNS0_50_GLOBAL__N__2680c7bb_12_PowKernel_cu_b2145a98_318422pow_scalar_tensor_implIdEEvRNS_18TensorIteratorBaseEN3c107complexIT_EEEUlNS8_IdEEE_EEvS6_RKS9_EUliE_EEviT1_ --------------------------
	.section	.nv.info._ZN2at6native18elementwise_kernelILi128ELi2EZNS0_22gpu_kernel_impl_nocastIZNS0_50_GLOBAL__N__2680c7bb_12_PowKernel_cu_b2145a98_318422pow_scalar_tensor_implIdEEvRNS_18TensorIteratorBaseEN3c107complexIT_EEEUlNS8_IdEEE_EEvS6_RKS9_EUliE_EEviT1_,"",@"SHT_CUDA_INFO"
	.sectionflags	@""
	.align	4


	//----- nvinfo : EIATTR_CUDA_API_VERSION
	.align		4
        /*0000*/ 	.byte	0x04, 0x37
        /*0002*/ 	.short	(.L_9043 - .L_9042)
.L_9042:
        /*0004*/ 	.word	0x00000082


	//----- nvinfo : EIATTR_SW2861232_WAR
	.align		4
.L_9043:
        /*0008*/ 	.byte	0x01, 0x35
	.zero		2


	//----- nvinfo : EIATTR_PARAM_CBANK
	.align		4
        /*000c*/ 	.byte	0x04, 0x0a
        /*000e*/ 	.short	(.L_9045 - .L_9044)
	.align		4
.L_9044:
        /*0010*/ 	.word	index@(.nv.constant0._ZN2at6native18elementwise_kernelILi128ELi2EZNS0_22gpu_kernel_impl_nocastIZNS0_50_GLOBAL__N__2680c7bb_12_PowKernel_cu_b2145a98_318422pow_scalar_tensor_implIdEEvRNS_18TensorIteratorBaseEN3c107complexIT_EEEUlNS8_IdEEE_EEvS6_RKS9_EUliE_EEviT1_)
        /*0014*/ 	.short	0x0160
        /*0016*/ 	.short	0x0250


	//----- nvinfo : EIATTR_CBANK_PARAM_SIZE
	.align		4
.L_9045:
        /*0018*/ 	.byte	0x03, 0x19
        /*001a*/ 	.short	0x0250


	//----- nvinfo : EIATTR_KPARAM_INFO
	.align		4
        /*001c*/ 	.byte	0x04, 0x17
        /*001e*/ 	.short	(.L_9047 - .L_9046)
.L_9046:
        /*0020*/ 	.word	0x00000000
        /*0024*/ 	.short	0x0001
        /*0026*/ 	.short	0x0010
        /*0028*/ 	.byte	0x00, 0xf0, 0x01, 0x09


	//----- nvinfo : EIATTR_KPARAM_INFO
	.align		4
.L_9047:
        /*002c*/ 	.byte	0x04, 0x17
        /*002e*/ 	.short	(.L_9049 - .L_9048)
.L_9048:
        /*0030*/ 	.word	0x00000000
        /*0034*/ 	.short	0x0000
        /*0036*/ 	.short	0x0000
        /*0038*/ 	.byte	0x00, 0xf0, 0x11, 0x00


	//----- nvinfo : EIATTR_MAXREG_COUNT
	.align		4
.L_9049:
        /*003c*/ 	.byte	0x03, 0x1b
        /*003e*/ 	.short	0x0080


	//----- nvinfo : EIATTR_MERCURY_ISA_VERSION
	.align		4
        /*0040*/ 	.byte	0x03, 0x5f
        /*0042*/ 	.short	0x0000


	//----- nvinfo : EIATTR_EXIT_INSTR_OFFSETS
	.align		4
        /*0044*/ 	.byte	0x04, 0x1c
        /*0046*/ 	.short	(.L_9051 - .L_9050)


	//   ....[0]....
.L_9050:
        /*0048*/ 	.word	0x00002ac0


	//   ....[1]....
        /*004c*/ 	.word	0x00005480


	//----- nvinfo : EIATTR_MAX_THREADS
	.align		4
.L_9051:
        /*0050*/ 	.byte	0x04, 0x05
        /*0052*/ 	.short	(.L_9053 - .L_9052)
.L_9052:
        /*0054*/ 	.word	0x00000080
        /*0058*/ 	.word	0x00000001
        /*005c*/ 	.word	0x00000001


	//----- nvinfo : EIATTR_CRS_STACK_SIZE
	.align		4
.L_9053:
        /*0060*/ 	.byte	0x04, 0x1e
        /*0062*/ 	.short	(.L_9055 - .L_9054)
.L_9054:
        /*0064*/ 	.word	0x00000000
.L_9055:


//--------------------- .nv.info._ZN2at6native27unrolled_elementwise_kernelIZNS0_50_GLOBAL__N__2680c7bb_12_PowKernel_cu_b2145a98_318422pow_scalar_tensor_implIdEEvRNS_18TensorIteratorBaseEN3c107complexIT_EEEUlNS7_IdEEE_St5arrayIPcLm2EELi4E23TrivialOffsetCalculatorILi1EjESG_NS0_6memory15LoadWithoutCastENSH_16StoreWithoutCastEEEviS8_T0_T2_T3_T4_T5_ --------------------------
	.section	.nv.info._ZN2at6native27unrolled_elementwise_kernelIZNS0_50_GLOBAL__N__2680c7bb_12_PowKernel_cu_b2145a98_318422pow_scalar_tensor_implIdEEvRNS_18TensorIteratorBaseEN3c107complexIT_EEEUlNS7_IdEEE_St5arrayIPcLm2EELi4E23TrivialOffsetCalculatorILi1EjESG_NS0_6memory15LoadWithoutCastENSH_16StoreWithoutCastEEEviS8_T0_T2_T3_T4_T5_,"",@"SHT_CUDA_INFO"
	.sectionflags	@""
	.align	4


	//----- nvinfo : EIATTR_CUDA_API_VERSION
	.align		4
        /*0000*/ 	.byte	0x04, 0x37
        /*0002*/ 	.short	(.L_9057 - .L_9056)
.L_9056:
        /*0004*/ 	.word	0x00000082


	//----- nvinfo : EIATTR_SW2861232_WAR
	.align		4
.L_9057:
        /*0008*/ 	.byte	0x01, 0x35
	.zero		2


	//----- nvinfo : EIATTR_PARAM_CBANK
	.align		4
        /*000c*/ 	.byte	0x04, 0x0a
        /*000e*/ 	.short	(.L_9059 - .L_9058)
	.align		4
.L_9058:
        /*0010*/ 	.word	index@(.nv.constant0._ZN2at6native27unrolled_elementwise_kernelIZNS0_50_GLOBAL__N__2680c7bb_12_PowKernel_cu_b2145a98_318422pow_scalar_tensor_implIdEEvRNS_18TensorIteratorBaseEN3c107complexIT_EEEUlNS7_IdEEE_St5arrayIPcLm2EELi4E23TrivialOffsetCalculatorILi1EjESG_NS0_6memory15LoadWithoutCastENSH_16StoreWithoutCastEEEviS8_T0_T2_T3_T4_T5_)
        /*0014*/ 	.short	0x0160
        /*0016*/ 	.short	0x0044


	//----- nvinfo : EIATTR_CBANK_PARAM_SIZE
	.align		4
.L_9059:
        /*0018*/ 	.byte	0x03, 0x19
        /*001a*/ 	.short	0x0044


	//----- nvinfo : EIATTR_KPARAM_INFO
	.align		4
        /*001c*/ 	.byte	0x04, 0x17
        /*001e*/ 	.short	(.L_9061 - .L_9060)
.L_9060:
        /*0020*/ 	.word	0x00000000
        /*0024*/ 	.short	0x0006
        /*0026*/ 	.short	0x0043
        /*0028*/ 	.byte	0x00, 0xf0, 0x05, 0x00


	//----- nvinfo : EIATTR_KPARAM_INFO
	.align		4
.L_9061:
        /*002c*/ 	.byte	0x04, 0x17
        /*002e*/ 	.short	(.L_9063 - .L_9062)
.L_9062:
        /*0030*/ 	.word	0x00000000
        /*0034*/ 	.short	0x0005
        /*0036*/ 	.short	0x0042
        /*0038*/ 	.byte	0x00, 0xf0, 0x05, 0x00


	//----- nvinfo : EIATTR_KPARAM_INFO
	.align		4
.L_9063:
        /*003c*/ 	.byte	0x04, 0x17
        /*003e*/ 	.short	(.L_9065 - .L_9064)
.L_9064:
        /*0040*/ 	.word	0x00000000
        /*0044*/ 	.short	0x0004
        /*0046*/ 	.short	0x0041
        /*0048*/ 	.byte	0x00, 0xf0, 0x05, 0x00


	//----- nvinfo : EIATTR_KPARAM_INFO
	.align		4
.L_9065:
        /*004c*/ 	.byte	0x04, 0x17
        /*004e*/ 	.short	(.L_9067 - .L_9066)
.L_9066:
        /*0050*/ 	.word	0x00000000
        /*0054*/ 	.short	0x0003
        /*0056*/ 	.short	0x0040
        /*0058*/ 	.byte	0x00, 0xf0, 0x05, 0x00


	//----- nvinfo : EIATTR_KPARAM_INFO
	.align		4
.L_9067:
        /*005c*/ 	.byte	0x04, 0x17
        /*005e*/ 	.short	(.L_9069 - .L_9068)
.L_9068:
        /*0060*/ 	.word	0x00000000
        /*0064*/ 	.short	0x0002
        /*0066*/ 	.short	0x0030
        /*0068*/ 	.byte	0x00, 0xf0, 0x41, 0x00


	//----- nvinfo : EIATTR_KPARAM_INFO
	.align		4
.L_9069:
        /*006c*/ 	.byte	0x04, 0x17
        /*006e*/ 	.short	(.L_9071 - .L_9070)
.L_9070:
        /*0070*/ 	.word	0x00000000
        /*0074*/ 	.short	0x0001
        /*0076*/ 	.short	0x0010
        /*0078*/ 	.byte	0x00, 0xf0, 0x81, 0x00


	//----- nvinfo : EIATTR_KPARAM_INFO
	.align		4
.L_9071:
        /*007c*/ 	.byte	0x04, 0x17
        /*007e*/ 	.short	(.L_9073 - .L_9072)
.L_9072:
        /*0080*/ 	.word	0x00000000
        /*0084*/ 	.short	0x0000
        /*0086*/ 	.short	0x0000
        /*0088*/ 	.byte	0x00, 0xf0, 0x11, 0x00


	//----- nvinfo : EIATTR_MAXREG_COUNT
	.align		4
.L_9073:
        /*008c*/ 	.byte	0x03, 0x1b
        /*008e*/ 	.short	0x00ff


	//----- nvinfo : EIATTR_ANNOTATIONS
	.align		4
        /*0090*/ 	.byte	0x04, 0x55
        /*0092*/ 	.short	(.L_9075 - .L_9074)


	//   ....[0]....
.L_9074:
        /*0094*/ 	.word	0x00000001
        /*0098*/ 	.byte	0x20, 0x1e, 0x00, 0x00, 0x01, 0x00, 0x00, 0x00, 0x80, 0x70, 0x00, 0x00


	//----- nvinfo : EIATTR_MERCURY_ISA_VERSION
	.align		4
.L_9075:
        /*00a4*/ 	.byte	0x03, 0x5f
        /*00a6*/ 	.short	0x0000


	//----- nvinfo : EIATTR_EXIT_INSTR_OFFSETS
	.align		4
        /*00a8*/ 	.byte	0x04, 0x1c
        /*00aa*/ 	.short	(.L_9077 - .L_9076)


	//   ....[0]....
.L_9076:
        /*00ac*/ 	.word	0x00007230


	//   ....[1]....
        /*00b0*/ 	.word	0x00007290


	//----- nvinfo : EIATTR_MAX_THREADS
	.align		4
.L_9077:
        /*00b4*/ 	.byte	0x04, 0x05
        /*00b6*/ 	.short	(.L_9079 - .L_9078)
.L_9078:
        /*00b8*/ 	.word	0x00000080
        /*00bc*/ 	.word	0x00000001
        /*00c0*/ 	.word	0x00000001


	//----- nvinfo : EIATTR_CRS_STACK_SIZE
	.align		4
.L_9079:
        /*00c4*/ 	.byte	0x04, 0x1e
        /*00c6*/ 	.short	(.L_9081 - .L_9080)
.L_9080:
        /*00c8*/ 	.word	0x00000000
.L_9081:


//--------------------- .nv.info._ZN2at6native29vectorized_elementwise_kernelILi2EZNS0_50_GLOBAL__N__2680c7bb_12_PowKernel_cu_b2145a98_318422pow_scalar_tensor_implIdEEvRNS_18TensorIteratorBaseEN3c107complexIT_EEEUlNS7_IdEEE_St5arrayIPcLm2EEEEviT0_T1_ --------------------------
	.section	.nv.info._ZN2at6native29vectorized_elementwise_kernelILi2EZNS0_50_GLOBAL__N__2680c7bb_12_PowKernel_cu_b2145a98_318422pow_scalar_tensor_implIdEEvRNS_18TensorIteratorBaseEN3c107complexIT_EEEUlNS7_IdEEE_St5arrayIPcLm2EEEEviT0_T1_,"",@"SHT_CUDA_INFO"
	.sectionflags	@""
	.align	4


	//----- nvinfo : EIATTR_CUDA_API_VERSION
	.align		4
        /*0000*/ 	.byte	0x04, 0x37
        /*0002*/ 	.short	(.L_9083 - .L_9082)
.L_9082:
        /*0004*/ 	.word	0x00000082


	//----- nvinfo : EIATTR_SW2861232_WAR
	.align		4
.L_9083:
        /*0008*/ 	.byte	0x01, 0x35
	.zero		2


	//----- nvinfo : EIATTR_PARAM_CBANK
	.align		4
        /*000c*/ 	.byte	0x04, 0x0a
        /*000e*/ 	.short	(.L_9085 - .L_9084)
	.align		4
.L_9084:
        /*0010*/ 	.word	index@(.nv.constant0._ZN2at6native29vectorized_elementwise_kernelILi2EZNS0_50_GLOBAL__N__2680c7bb_12_PowKernel_cu_b2145a98_318422pow_scalar_tensor_implIdEEvRNS_18TensorIteratorBaseEN3c107complexIT_EEEUlNS7_IdEEE_St5arrayIPcLm2EEEEviT0_T1_)
        /*0014*/ 	.short	0x0160
        /*0016*/ 	.short	0x0040


	//----- nvinfo : EIATTR_CBANK_PARAM_SIZE
	.align		4
.L_9085:
        /*0018*/ 	.byte	0x03, 0x19
        /*001a*/ 	.short	0x0040


	//----- nvinfo : EIATTR_KPARAM_INFO
	.align		4
        /*001c*/ 	.byte	0x04, 0x17
        /*001e*/ 	.short	(.L_9087 - .L_9086)
.L_9086:
        /*0020*/ 	.word	0x00000000
        /*0024*/ 	.short	0x0002
        /*0026*/ 	.short	0x0030
        /*0028*/ 	.byte	0x00, 0xf0, 0x41, 0x00


	//----- nvinfo : EIATTR_KPARAM_INFO
	.align		4
.L_9087:
        /*002c*/ 	.byte	0x04, 0x17
        /*002e*/ 	.short	(.L_9089 - .L_9088)
.L_9088:
        /*0030*/ 	.word	0x00000000
        /*0034*/ 	.short	0x0001
        /*0036*/ 	.short	0x0010
        /*0038*/ 	.byte	0x00, 0xf0, 0x81, 0x00


	//----- nvinfo : EIATTR_KPARAM_INFO
	.align		4
.L_9089:
        /*003c*/ 	.byte	0x04, 0x17
        /*003e*/ 	.short	(.L_9091 - .L_9090)
.L_9090:
        /*0040*/ 	.word	0x00000000
        /*0044*/ 	.short	0x0000
        /*0046*/ 	.short	0x0000
        /*0048*/ 	.byte	0x00, 0xf0, 0x11, 0x00


	//----- nvinfo : EIATTR_MAXREG_COUNT
	.align		4
.L_9091:
        /*004c*/ 	.byte	0x03, 0x1b
        /*004e*/ 	.short	0x00ff


	//----- nvinfo : EIATTR_MERCURY_ISA_VERSION
	.align		4
        /*0050*/ 	.byte	0x03, 0x5f
        /*0052*/ 	.short	0x0000


	//----- nvinfo : EIATTR_EXIT_INSTR_OFFSETS
	.align		4
        /*0054*/ 	.byte	0x04, 0x1c
        /*0056*/ 	.short	(.L_9093 - .L_9092)


	//   ....[0]....
.L_9092:
        /*0058*/ 	.word	0x0000d0f0


	//   ....[1]....
        /*005c*/ 	.word	0x0001ab10


	//   ....[2]....
        /*0060*/ 	.word	0x0001ab60


	//----- nvinfo : EIATTR_MAX_THREADS
	.align		4
.L_9093:
        /*0064*/ 	.byte	0x04, 0x05
        /*0066*/ 	.short	(.L_9095 - .L_9094)
.L_9094:
        /*0068*/ 	.word	0x00000080
        /*006c*/ 	.word	0x00000001
        /*0070*/ 	.word	0x00000001


	//----- nvinfo : EIATTR_CRS_STACK_SIZE
	.align		4
.L_9095:
        /*0074*/ 	.byte	0x04, 0x1e
        /*0076*/ 	.short	(.L_9097 - .L_9096)
.L_9096:
        /*0078*/ 	.word	0x00000000
.L_9097:


//--------------------- .nv.info._ZN2at6native29vectorized_elementwise_kernelILi4EZNS0_50_GLOBAL__N__2680c7bb_12_PowKernel_cu_b2145a98_318422pow_scalar_tensor_implIdEEvRNS_18TensorIteratorBaseEN3c107complexIT_EEEUlNS7_IdEEE_St5arrayIPcLm2EEEEviT0_T1_ --------------------------
	.section	.nv.info._ZN2at6native29vectorized_elementwise_kernelILi4EZNS0_50_GLOBAL__N__2680c7bb_12_PowKernel_cu_b2145a98_318422pow_scalar_tensor_implIdEEvRNS_18TensorIteratorBaseEN3c107complexIT_EEEUlNS7_IdEEE_St5arrayIPcLm2EEEEviT0_T1_,"",@"SHT_CUDA_INFO"
	.sectionflags	@""
	.align	4


	//----- nvinfo : EIATTR_CUDA_API_VERSION
	.align		4
        /*0000*/ 	.byte	0x04, 0x37
        /*0002*/ 	.short	(.L_9099 - .L_9098)
.L_9098:
        /*0004*/ 	.word	0x00000082


	//----- nvinfo : EIATTR_SW2861232_WAR
	.align		4
.L_9099:
        /*0008*/ 	.byte	0x01, 0x35
	.zero		2


	//----- nvinfo : EIATTR_PARAM_CBANK
	.align		4
        /*000c*/ 	.byte	0x04, 0x0a
        /*000e*/ 	.short	(.L_9101 - .L_9100)
	.align		4
.L_9100:
        /*0010*/ 	.word	index@(.nv.constant0._ZN2at6native29vectorized_elementwise_kernelILi4EZNS0_50_GLOBAL__N__2680c7bb_12_PowKernel_cu_b2145a98_318422pow_scalar_tensor_implIdEEvRNS_18TensorIteratorBaseEN3c107complexIT_EEEUlNS7_IdEEE_St5arrayIPcLm2EEEEviT0_T1_)
        /*0014*/ 	.short	0x0160
        /*0016*/ 	.short	0x0040


	//----- nvinfo : EIATTR_CBANK_PARAM_SIZE
	.align		4
.L_9101:
        /*0018*/ 	.byte	0x03, 0x19
        /*001a*/ 	.short	0x0040


	//----- nvinfo : EIATTR_KPARAM_INFO
	.align		4
        /*001c*/ 	.byte	0x04, 0x17
        /*001e*/ 	.short	(.L_9103 - .L_9102)
.L_9102:
        /*0020*/ 	.word	0x00000000
        /*0024*/ 	.short	0x0002
        /*0026*/ 	.short	0x0030
        /*0028*/ 	.byte	0x00, 0xf0, 0x41, 0x00


	//----- nvinfo : EIATTR_KPARAM_INFO
	.align		4
.L_9103:
        /*002c*/ 	.byte	0x04, 0x17
        /*002e*/ 	.short	(.L_9105 - .L_9104)
.L_9104:
        /*0030*/ 	.word	0x00000000
        /*0034*/ 	.short	0x0001
        /*0036*/ 	.short	0x0010
        /*0038*/ 	.byte	0x00, 0xf0, 0x81, 0x00


	//----- nvinfo : EIATTR_KPARAM_INFO
	.align		4
.L_9105:
        /*003c*/ 	.byte	0x04, 0x17
        /*003e*/ 	.short	(.L_9107 - .L_9106)
.L_9106:
        /*0040*/ 	.word	0x00000000
        /*0044*/ 	.short	0x0000
        /*0046*/ 	.short	0x0000
        /*0048*/ 	.byte	0x00, 0xf0, 0x11, 0x00


	//----- nvinfo : EIATTR_MAXREG_COUNT
	.align		4
.L_9107:
        /*004c*/ 	.byte	0x03, 0x1b
        /*004e*/ 	.short	0x00ff


	//----- nvinfo : EIATTR_MERCURY_ISA_VERSION
	.align		4
        /*0050*/ 	.byte	0x03, 0x5f
        /*0052*/ 	.short	0x0000


	//----- nvinfo : EIATTR_EXIT_INSTR_OFFSETS
	.align		4
        /*0054*/ 	.byte	0x04, 0x1c
        /*0056*/ 	.short	(.L_9109 - .L_9108)


	//   ....[0]....
.L_9108:
        /*0058*/ 	.word	0x0000d0f0


	//   ....[1]....
        /*005c*/ 	.word	0x0001ab10


	//   ....[2]....
        /*0060*/ 	.word	0x0001ab60


	//----- nvinfo : EIATTR_MAX_THREADS
	.align		4
.L_9109:
        /*0064*/ 	.byte	0x04, 0x05
        /*0066*/ 	.short	(.L_9111 - .L_9110)
.L_9110:
        /*0068*/ 	.word	0x00000080
        /*006c*/ 	.word	0x00000001
        /*0070*/ 	.word	0x00000001


	//----- nvinfo : EIATTR_CRS_STACK_SIZE
	.align		4
.L_9111:
        /*0074*/ 	.byte	0x04, 0x1e
        /*0076*/ 	.short	(.L_9113 - .L_9112)
.L_9112:
        /*0078*/ 	.word	0x00000000
.L_9113:


//--------------------- .nv.info._ZN2at6native29vectorized_elementwise_kernelILi8EZNS0_50_GLOBAL__N__2680c7bb_12_PowKernel_cu_b2145a98_318422pow_scalar_tensor_implIdEEvRNS_18TensorIteratorBaseEN3c107complexIT_EEEUlNS7_IdEEE_St5arrayIPcLm2EEEEviT0_T1_ --------------------------
	.section	.nv.info._ZN2at6native29vectorized_elementwise_kernelILi8EZNS0_50_GLOBAL__N__2680c7bb_12_PowKernel_cu_b2145a98_318422pow_scalar_tensor_implIdEEvRNS_18TensorIteratorBaseEN3c107complexIT_EEEUlNS7_IdEEE_St5arrayIPcLm2EEEEviT0_T1_,"",@"SHT_CUDA_INFO"
	.sectionflags	@""
	.align	4


	//----- nvinfo : EIATTR_CUDA_API_VERSION
	.align		4
        /*0000*/ 	.byte	0x04, 0x37
        /*0002*/ 	.short	(.L_9115 - .L_9114)
.L_9114:
        /*0004*/ 	.word	0x00000082


	//----- nvinfo : EIATTR_SW2861232_WAR
	.align		4
.L_9115:
        /*0008*/ 	.byte	0x01, 0x35
	.zero		2


	//----- nvinfo : EIATTR_PARAM_CBANK
	.align		4
        /*000c*/ 	.byte	0x04, 0x0a
        /*000e*/ 	.short	(.L_9117 - .L_9116)
	.align		4
.L_9116:
        /*0010*/ 	.word	index@(.nv.constant0._ZN2at6native29vectorized_elementwise_kernelILi8EZNS0_50_GLOBAL__N__2680c7bb_12_PowKernel_cu_b2145a98_318422pow_scalar_tensor_implIdEEvRNS_18TensorIteratorBaseEN3c107complexIT_EEEUlNS7_IdEEE_St5arrayIPcLm2EEEEviT0_T1_)
        /*0014*/ 	.short	0x0160
        /*0016*/ 	.short	0x0040


	//----- nvinfo : EIATTR_CBANK_PARAM_SIZE
	.align		4
.L_9117:
        /*0018*/ 	.byte	0x03, 0x19
        /*001a*/ 	.short	0x0040


	//----- nvinfo : EIATTR_KPARAM_INFO
	.align		4
        /*001c*/ 	.byte	0x04, 0x17
        /*001e*/ 	.short	(.L_9119 - .L_9118)
.L_9118:
        /*0020*/ 	.word	0x00000000
        /*0024*/ 	.short	0x0002
        /*0026*/ 	.short	0x0030
        /*0028*/ 	.byte	0x00, 0xf0, 0x41, 0x00


	//----- nvinfo : EIATTR_KPARAM_INFO
	.align		4
.L_9119:
        /*002c*/ 	.byte	0x04, 0x17
        /*002e*/ 	.short	(.L_9121 - .L_9120)
.L_9120:
        /*0030*/ 	.word	0x00000000
        /*0034*/ 	.short	0x0001
        /*0036*/ 	.short	0x0010
        /*0038*/ 	.byte	0x00, 0xf0, 0x81, 0x00


	//----- nvinfo : EIATTR_KPARAM_INFO
	.align		4
.L_9121:
        /*003c*/ 	.byte	0x04, 0x17
        /*003e*/ 	.short	(.L_9123 - .L_9122)
.L_9122:
        /*0040*/ 	.word	0x00000000
        /*0044*/ 	.short	0x0000
        /*0046*/ 	.short	0x0000
        /*0048*/ 	.byte	0x00, 0xf0, 0x11, 0x00


	//----- nvinfo : EIATTR_MAXREG_COUNT
	.align		4
.L_9123:
        /*004c*/ 	.byte	0x03, 0x1b
        /*004e*/ 	.short	0x00ff


	//----- nvinfo : EIATTR_MERCURY_ISA_VERSION
	.align		4
        /*0050*/ 	.byte	0x03, 0x5f
        /*0052*/ 	.short	0x0000


	//----- nvinfo : EIATTR_EXIT_INSTR_OFFSETS
	.align		4
        /*0054*/ 	.byte	0x04, 0x1c
        /*0056*/ 	.short	(.L_9125 - .L_9124)


	//   ....[0]....
.L_9124:
        /*0058*/ 	.word	0x00000010


	//----- nvinfo : EIATTR_MAX_THREADS
	.align		4
.L_9125:
        /*005c*/ 	.byte	0x04, 0x05
        /*005e*/ 	.short	(.L_9127 - .L_9126)
.L_9126:
        /*0060*/ 	.word	0x00000080
        /*0064*/ 	.word	0x00000001
        /*0068*/ 	.word	0x00000001
.L_9127:


//--------------------- .nv.info._ZN2at6native18elementwise_kernelILi128ELi4EZNS0_15gpu_kernel_implIZZZNS0_50_GLOBAL__N__2680c7bb_12_PowKernel_cu_b2145a98_318424pow_tensor_tensor_kernelERNS_18TensorIteratorBaseEENKUlvE_clEvENKUlvE5_clEvEUlffE_EEvS5_RKT_EUliE_EEviT1_ --------------------------
	.section	.nv.info._ZN2at6native18elementwise_kernelILi128ELi4EZNS0_15gpu_kernel_implIZZZNS0_50_GLOBAL__N__2680c7bb_12_PowKernel_cu_b2145a98_318424pow_tensor_tensor_kernelERNS_18TensorIteratorBaseEENKUlvE_clEvENKUlvE5_clEvEUlffE_EEvS5_RKT_EUliE_EEviT1_,"",@"SHT_CUDA_INFO"
	.sectionflags	@""
	.align	4


	//----- nvinfo : EIATTR_CUDA_API_VERSION
	.align		4
        /*0000*/ 	.byte	0x04, 0x37
        /*0002*/ 	.short	(.L_9129 - .L_9128)
.L_9128:
        /*0004*/ 	.word	0x00000082


	//----- nvinfo : EIATTR_SW2861232_WAR
	.align		4
.L_9129:
        /*0008*/ 	.byte	0x01, 0x35
	.zero		2


	//----- nvinfo : EIATTR_PARAM_CBANK
	.align		4
        /*000c*/ 	.byte	0x04, 0x0a
        /*000e*/ 	.short	(.L_9131 - .L_9130)
	.align		4
.L_9130:
        /*0010*/ 	.word	index@(.nv.constant0._ZN2at6native18elementwise_kernelILi128ELi4EZNS0_15gpu_kernel_implIZZZNS0_50_GLOBAL__N__2680c7bb_12_PowKernel_cu_b2145a98_318424pow_tensor_tensor_kernelERNS_18TensorIteratorBaseEENKUlvE_clEvENKUlvE5_clEvEUlffE_EEvS5_RKT_EUliE_EEviT1_)
        /*0014*/ 	.short	0x0160
        /*0016*/ 	.short	0x0298


	//----- nvinfo : EIATTR_CBANK_PARAM_SIZE
	.align		4
.L_9131:
        /*0018*/ 	.byte	0x03, 0x19
        /*001a*/ 	.short	0x0298


	//----- nvinfo : EIATTR_KPARAM_INFO
	.align		4
        /*001c*/ 	.byte	0x04, 0x17
        /*001e*/ 	.short	(.L_9133 - .L_9132)
.L_9132:
        /*0020*/ 	.word	0x00000000
        /*0024*/ 	.short	0x0001
        /*0026*/ 	.short	0x0008
        /*0028*/ 	.byte	0x00, 0xf0, 0x41, 0x0a


	//----- nvinfo : EIATTR_KPARAM_INFO
	.align		4
.L_9133:
        /*002c*/ 	.byte	0x04, 0x17
        /*002e*/ 	.short	(.L_9135 - .L_9134)
.L_9134:
        /*0030*/ 	.word	0x00000000
        /*0034*/ 	.short	0x0000
        /*0036*/ 	.short	0x0000
        /*0038*/ 	.byte	0x00, 0xf0, 0x11, 0x00


	//----- nvinfo : EIATTR_MAXREG_COUNT
	.align		4
.L_9135:
        /*003c*/ 	.byte	0x03, 0x1b
        /*003e*/ 	.short	0x0080


	//----- nvinfo : EIATTR_EXTERNS
	.align		4
        /*0040*/ 	.byte	0x04, 0x0f
        /*0042*/ 	.short	(.L_9137 - .L_9136)


	//   ....[0]....
	.align		4
.L_9136:
        /*0044*/ 	.word	index@(__assertfail)


	//----- nvinfo : EIATTR_MERCURY_ISA_VERSION
	.align		4
.L_9137:
        /*0048*/ 	.byte	0x03, 0x5f
        /*004a*/ 	.short	0x0000


	//----- nvinfo : EIATTR_SYSCALL_OFFSETS
	.align		4
        /*004c*/ 	.byte	0x04, 0x46
        /*004e*/ 	.short	(.L_9139 - .L_9138)


	//   ....[0]....
.L_9138:
        /*0050*/ 	.word	0x00001e00


	//   ....[1]....
        /*0054*/ 	.word	0x00002c00


	//   ....[2]....
        /*0058*/ 	.word	0x00003ac0


	//   ....[3]....
        /*005c*/ 	.word	0x00005910


	//   ....[4]....
        /*0060*/ 	.word	0x00006710


	//   ....[5]....
        /*0064*/ 	.word	0x000075d0


	//   ....[6]....
        /*0068*/ 	.word	0x000093f0


	//   ....[7]....
        /*006c*/ 	.word	0x0000a1f0


	//   ....[8]....
        /*0070*/ 	.word	0x0000b0b0


	//   ....[9]....
        /*0074*/ 	.word	0x0000cee0


	//   ....[10]....
        /*0078*/ 	.word	0x0000dce0


	//   ....[11]....
        /*007c*/ 	.word	0x0000eba0


	//----- nvinfo : EIATTR_EXIT_INSTR_OFFSETS
	.align		4
.L_9139:
        /*0080*/ 	.byte	0x04, 0x1c
        /*0082*/ 	.short	(.L_9141 - .L_9140)


	//   ....[0]....
.L_9140:
        /*0084*/ 	.word	0x0000b150


	//   ....[1]....
        /*0088*/ 	.word	0x0000de90


	//   ....[2]....
        /*008c*/ 	.word	0x0000ded0


	//   ....[3]....
        /*0090*/ 	.word	0x0000df60


	//   ....[4]....
        /*0094*/ 	.word	0x0000df90


	//   ....[5]....
        /*0098*/ 	.word	0x0000dfc0


	//   ....[6]....
        /*009c*/ 	.word	0x0000e040


	//   ....[7]....
        /*00a0*/ 	.word	0x0000e070


	//   ....[8]....
        /*00a4*/ 	.word	0x0000e100


	//   ....[9]....
        /*00a8*/ 	.word	0x0000e140


	//   ....[10]....
        /*00ac*/ 	.word	0x0000e180


	//   ....[11]....
        /*00b0*/ 	.word	0x0000e240


	//   ....[12]....
        /*00b4*/ 	.word	0x0000e290


	//   ....[13]....
        /*00b8*/ 	.word	0x0000e410


	//   ....[14]....
        /*00bc*/ 	.word	0x0000e560


	//   ....[15]....
        /*00c0*/ 	.word	0x0000e590


	//   ....[16]....
        /*00c4*/ 	.word	0x0000e640


	//   ....[17]....
        /*00c8*/ 	.word	0x0000e7b0


	//   ....[18]....
        /*00cc*/ 	.word	0x0000e920


	//   ....[19]....
        /*00d0*/ 	.word	0x0000ea70


	//   ....[20]....
        /*00d4*/ 	.word	0x0000ebb0


	//   ....[21]....
        /*00d8*/ 	.word	0x0000ebe0


	//   ....[22]....
        /*00dc*/ 	.word	0x0000ec10


	//----- nvinfo : EIATTR_MAX_THREADS
	.align		4
.L_9141:
        /*00e0*/ 	.byte	0x04, 0x05
        /*00e2*/ 	.short	(.L_9143 - .L_9142)
.L_9142:
        /*00e4*/ 	.word	0x00000080
        /*00e8*/ 	.word	0x00000001
        /*00ec*/ 	.word	0x00000001


	//----- nvinfo : EIATTR_CRS_STACK_SIZE
	.align		4
.L_9143:
        /*00f0*/ 	.byte	0x04, 0x1e
        /*00f2*/ 	.short	(.L_9145 - .L_9144)
.L_9144:
        /*00f4*/ 	.word	0x00000000
.L_9145:


//--------------------- .nv.info._ZN2at6native27unrolled_elementwise_kernelIZZZNS0_50_GLOBAL__N__2680c7bb_12_PowKernel_cu_b2145a98_318424pow_tensor_tensor_kernelERNS_18TensorIteratorBaseEENKUlvE_clEvENKUlvE5_clEvEUlffE_St5arrayIPcLm3EELi4E23TrivialOffsetCalculatorILi2EjESB_ILi1EjENS0_6memory12LoadWithCastILi2EEENSE_13StoreWithCastILi1EEEEEviT_T0_T2_T3_T4_T5_ --------------------------
	.section	.nv.info._ZN2at6native27unrolled_elementwise_kernelIZZZNS0_50_GLOBAL__N__2680c7bb_12_PowKernel_cu_b2145a98_318424pow_tensor_tensor_kernelERNS_18TensorIteratorBaseEENKUlvE_clEvENKUlvE5_clEvEUlffE_St5arrayIPcLm3EELi4E23TrivialOffsetCalculatorILi2EjESB_ILi1EjENS0_6memory12LoadWithCastILi2EEENSE_13StoreWithCastILi1EEEEEviT_T0_T2_T3_T4_T5_,"",@"SHT_CUDA_INFO"
	.sectionflags	@""
	.align	4


	//----- nvinfo : EIATTR_CUDA_API_VERSION
	.align		4
        /*0000*/ 	.byte	0x04, 0x37
        /*0002*/ 	.short	(.L_9147 - .L_9146)
.L_9146:
        /*0004*/ 	.word	0x00000082


	//----- nvinfo : EIATTR_SW2861232_WAR
	.align		4
.L_9147:
        /*0008*/ 	.byte	0x01, 0x35
	.zero		2


	//----- nvinfo : EIATTR_PARAM_CBANK
	.align		4
        /*000c*/ 	.byte	0x04, 0x0a
        /*000e*/ 	.short	(.L_9149 - .L_9148)
	.align		4
.L_9148:
        /*0010*/ 	.word	index@(.nv.constant0._ZN2at6native27unrolled_elementwise_kernelIZZZNS0_50_GLOBAL__N__2680c7bb_12_PowKernel_cu_b2145a98_318424pow_tensor_tensor_kernelERNS_18TensorIteratorBaseEENKUlvE_clEvENKUlvE5_clEvEUlffE_St5arrayIPcLm3EELi4E23TrivialOffsetCalculatorILi2EjESB_ILi1EjENS0_6memory12LoadWithCastILi2EEENSE_13StoreWithCastILi1EEEEEviT_T0_T2_T3_T4_T5_)
        /*0014*/ 	.short	0x0160
        /*0016*/ 	.short	0x0040


	//----- nvinfo : EIATTR_CBANK_PARAM_SIZE
	.align		4
.L_9149:
        /*0018*/ 	.byte	0x03, 0x19
        /*001a*/ 	.short	0x0040


	//----- nvinfo : EIATTR_KPARAM_INFO
	.align		4
        /*001c*/ 	.byte	0x04, 0x17
        /*001e*/ 	.short	(.L_9151 - .L_9150)
.L_9150:
        /*0020*/ 	.word	0x00000000
        /*0024*/ 	.short	0x0006
        /*0026*/ 	.short	0x0038
        /*0028*/ 	.byte	0x00, 0xf0, 0x21, 0x00


	//----- nvinfo : EIATTR_KPARAM_INFO
	.align		4
.L_9151:
        /*002c*/ 	.byte	0x04, 0x17
        /*002e*/ 	.short	(.L_9153 - .L_9152)
.L_9152:
        /*0030*/ 	.word	0x00000000
        /*0034*/ 	.short	0x0005
        /*0036*/ 	.short	0x002c
        /*0038*/ 	.byte	0x00, 0xf0, 0x31, 0x00


	//----- nvinfo : EIATTR_KPARAM_INFO
	.align		4
.L_9153:
        /*003c*/ 	.byte	0x04, 0x17
        /*003e*/ 	.short	(.L_9155 - .L_9154)
.L_9154:
        /*0040*/ 	.word	0x00000000
        /*0044*/ 	.short	0x0004
        /*0046*/ 	.short	0x0029
        /*0048*/ 	.byte	0x00, 0xf0, 0x05, 0x00


	//----- nvinfo : EIATTR_KPARAM_INFO
	.align		4
.L_9155:
        /*004c*/ 	.byte	0x04, 0x17
        /*004e*/ 	.short	(.L_9157 - .L_9156)
.L_9156:
        /*0050*/ 	.word	0x00000000
        /*0054*/ 	.short	0x0003
        /*0056*/ 	.short	0x0028
        /*0058*/ 	.byte	0x00, 0xf0, 0x05, 0x00


	//----- nvinfo : EIATTR_KPARAM_INFO
	.align		4
.L_9157:
        /*005c*/ 	.byte	0x04, 0x17
        /*005e*/ 	.short	(.L_9159 - .L_9158)
.L_9158:
        /*0060*/ 	.word	0x00000000
        /*0064*/ 	.short	0x0002
        /*0066*/ 	.short	0x0010
        /*0068*/ 	.byte	0x00, 0xf0, 0x61, 0x00


	//----- nvinfo : EIATTR_KPARAM_INFO
	.align		4
.L_9159:
        /*006c*/ 	.byte	0x04, 0x17
        /*006e*/ 	.short	(.L_9161 - .L_9160)
.L_9160:
        /*0070*/ 	.word	0x00000000
        /*0074*/ 	.short	0x0001
        /*0076*/ 	.short	0x0008
        /*0078*/ 	.byte	0x00, 0xf0, 0x21, 0x00


	//----- nvinfo : EIATTR_KPARAM_INFO
	.align		4
.L_9161:
        /*007c*/ 	.byte	0x04, 0x17
        /*007e*/ 	.short	(.L_9163 - .L_9162)
.L_9162:
        /*0080*/ 	.word	0x00000000
        /*0084*/ 	.short	0x0000
        /*0086*/ 	.short	0x0000
        /*0088*/ 	.byte	0x00, 0xf0, 0x11, 0x00


	//----- nvinfo : EIATTR_MAXREG_COUNT
	.align		4
.L_9163:
        /*008c*/ 	.byte	0x03, 0x1b
        /*008e*/ 	.short	0x00ff


	//----- nvinfo : EIATTR_EXTERNS
	.align		4
        /*0090*/ 	.byte	0x04, 0x0f
        /*0092*/ 	.short	(.L_9165 - .L_9164)


	//   ....[0]....
	.align		4
.L_9164:
        /*0094*/ 	.word	index@(__assertfail)


	//----- nvinfo : EIATTR_MERCURY_ISA_VERSION
	.align		4
.L_9165:
        /*0098*/ 	.byte	0x03, 0x5f
        /*009a*/ 	.short	0x0000


	//----- nvinfo : EIATTR_SYSCALL_OFFSETS
	.align		4
        /*009c*/ 	.byte	0x04, 0x46
        /*009e*/ 	.short	(.L_9167 - .L_9166)


	//   ....[0]....
.L_9166:
        /*00a0*/ 	.word	0x00000e60


	//   ....[1]....
        /*00a4*/ 	.word	0x00001c60


	//   ....[2]....
        /*00a8*/ 	.word	0x00002ae0


	//   ....[3]....
        /*00ac*/ 	.word	0x000038e0


	//   ....[4]....
        /*00b0*/ 	.word	0x00004770


	//   ....[5]....
        /*00b4*/ 	.word	0x00005570


	//   ....[6]....
        /*00b8*/ 	.word	0x000063e0


	//   ....[7]....
        /*00bc*/ 	.word	0x000071b0


	//   ....[8]....
        /*00c0*/ 	.word	0x00008300


	//   ....[9]....
        /*00c4*/ 	.word	0x00009210


	//   ....[10]....
        /*00c8*/ 	.word	0x0000a0e0


	//   ....[11]....
        /*00cc*/ 	.word	0x0000afb0


	//----- nvinfo : EIATTR_EXIT_INSTR_OFFSETS
	.align		4
.L_9167:
        /*00d0*/ 	.byte	0x04, 0x1c
        /*00d2*/ 	.short	(.L_9169 - .L_9168)


	//   ....[0]....
.L_9168:
        /*00d4*/ 	.word	0x0000a180


	//   ....[1]....
        /*00d8*/ 	.word	0x0000a2a0


	//   ....[2]....
        /*00dc*/ 	.word	0x0000a2e0


	//   ....[3]....
        /*00e0*/ 	.word	0x0000a370


	//   ....[4]....
        /*00e4*/ 	.word	0x0000a3a0


	//   ....[5]....
        /*00e8*/ 	.word	0x0000a3d0


	//   ....[6]....
        /*00ec*/ 	.word	0x0000a450


	//   ....[7]....
        /*00f0*/ 	.word	0x0000a480


	//   ....[8]....
        /*00f4*/ 	.word	0x0000a510


	//   ....[9]....
        /*00f8*/ 	.word	0x0000a550


	//   ....[10]....
        /*00fc*/ 	.word	0x0000a590


	//   ....[11]....
        /*0100*/ 	.word	0x0000a650


	//   ....[12]....
        /*0104*/ 	.word	0x0000a6a0


	//   ....[13]....
        /*0108*/ 	.word	0x0000a820


	//   ....[14]....
        /*010c*/ 	.word	0x0000a970


	//   ....[15]....
        /*0110*/ 	.word	0x0000a9a0


	//   ....[16]....
        /*0114*/ 	.word	0x0000aa50


	//   ....[17]....
        /*0118*/ 	.word	0x0000abc0


	//   ....[18]....
        /*011c*/ 	.word	0x0000ad30


	//   ....[19]....
        /*0120*/ 	.word	0x0000ae80


	//   ....[20]....
        /*0124*/ 	.word	0x0000afc0


	//   ....[21]....
        /*0128*/ 	.word	0x0000aff0


	//   ....[22]....
        /*012c*/ 	.word	0x0000b020


	//----- nvinfo : EIATTR_MAX_THREADS
	.align		4
.L_9169:
        /*0130*/ 	.byte	0x04, 0x05
        /*0132*/ 	.short	(.L_9171 - .L_9170)
.L_9170:
        /*0134*/ 	.word	0x00000080
        /*0138*/ 	.word	0x00000001
        /*013c*/ 	.word	0x00000001


	//----- nvinfo : EIATTR_CRS_STACK_SIZE
	.align		4
.L_9171:
        /*0140*/ 	.byte	0x04, 0x1e
        /*0142*/ 	.short	(.L_9173 - .L_9172)
.L_9172:
        /*0144*/ 	.word	0x00000000
.L_9173:


//--------------------- .nv.info._ZN2at6native18elementwise_kernelILi128ELi2EZNS0_22gpu_kernel_impl_nocastIZZZNS0_50_GLOBAL__N__2680c7bb_12_PowKernel_cu_b2145a98_318424pow_tensor_tensor_kernelERNS_18TensorIteratorBaseEENKUlvE_clEvENKUlvE5_clEvEUlffE_EEvS5_RKT_EUliE_EEviT1_ --------------------------
	.section	.nv.info._ZN2at6native18elementwise_kernelILi128ELi2EZNS0_22gpu_kernel_impl_nocastIZZZNS0_50_GLOBAL__N__2680c7bb_12_PowKernel_cu_b2145a98_318424pow_tensor_tensor_kernelERNS_18TensorIteratorBaseEENKUlvE_clEvENKUlvE5_clEvEUlffE_EEvS5_RKT_EUliE_EEviT1_,"",@"SHT_CUDA_INFO"
	.sectionflags	@""
	.align	4


	//----- nvinfo : EIATTR_CUDA_API_VERSION
	.align		4
        /*0000*/ 	.byte	0x04, 0x37
        /*0002*/ 	.short	(.L_9175 - .L_9174)
.L_9174:
        /*0004*/ 	.word	0x00000082


	//----- nvinfo : EIATTR_SW2861232_WAR
	.align		4
.L_9175:
        /*0008*/ 	.byte	0x01, 0x35
	.zero		2


	//----- nvinfo : EIATTR_PARAM_CBANK
	.align		4
        /*000c*/ 	.byte	0x04, 0x0a
        /*000e*/ 	.short	(.L_9177 - .L_9176)
	.align		4
.L_9176:
        /*0010*/ 	.word	index@(.nv.constant0._ZN2at6native18elementwise_kernelILi128ELi2EZNS0_22gpu_kernel_impl_nocastIZZZNS0_50_GLOBAL__N__2680c7bb_12_PowKernel_cu_b2145a98_318424pow_tensor_tensor_kernelERNS_18TensorIteratorBaseEENKUlvE_clEvENKUlvE5_clEvEUlffE_EEvS5_RKT_EUliE_EEviT1_)
        /*0014*/ 	.short	0x0160
        /*0016*/ 	.short	0x0290


	//----- nvinfo : EIATTR_CBANK_PARAM_SIZE
	.align		4
.L_9177:
        /*0018*/ 	.byte	0x03, 0x19
        /*001a*/ 	.short	0x0290


	//----- nvinfo : EIATTR_KPARAM_INFO
	.align		4
        /*001c*/ 	.byte	0x04, 0x17
        /*001e*/ 	.short	(.L_9179 - .L_9178)
.L_9178:
        /*0020*/ 	.word	0x00000000
        /*0024*/ 	.short	0x0001
        /*0026*/ 	.short	0x0008
        /*0028*/ 	.byte	0x00, 0xf0, 0x21, 0x0a


	//----- nvinfo : EIATTR_KPARAM_INFO
	.align		4
.L_9179:
        /*002c*/ 	.byte	0x04, 0x17
        /*002e*/ 	.short	(.L_9181 - .L_9180)
.L_9180:
        /*0030*/ 	.word	0x00000000
        /*0034*/ 	.short	0x0000
        /*0036*/ 	.short	0x0000
        /*0038*/ 	.byte	0x00, 0xf0, 0x11, 0x00


	//----- nvinfo : EIATTR_MAXREG_COUNT
	.align		4
.L_9181:
        /*003c*/ 	.byte	0x03, 0x1b
        /*003e*/ 	.short	0x0080


	//----- nvinfo : EIATTR_MERCURY_ISA_VERSION
	.align		4
        /*0040*/ 	.byte	0x03, 0x5f
        /*0042*/ 	.short	0x0000


	//----- nvinfo : EIATTR_EXIT_INSTR_OFFSETS
	.align		4
        /*0044*/ 	.byte	0x04, 0x1c
        /*0046*/ 	.short	(.L_9183 - .L_9182)


	//   ....[0]....
.L_9182:
        /*0048*/ 	.word	0x00001150


	//   ....[1]....
        /*004c*/ 	.word	0x000021f0


	//----- nvinfo : EIATTR_MAX_THREADS
	.align		4
.L_9183:
        /*0050*/ 	.byte	0x04, 0x05
        /*0052*/ 	.short	(.L_9185 - .L_9184)
.L_9184:
        /*0054*/ 	.word	0x00000080
        /*0058*/ 	.word	0x00000001
        /*005c*/ 	.word	0x00000001


	//----- nvinfo : EIATTR_CRS_STACK_SIZE
	.align		4
.L_9185:
        /*0060*/ 	.byte	0x04, 0x1e
        /*0062*/ 	.short	(.L_9187 - .L_9186)
.L_9186:
        /*0064*/ 	.word	0x00000000
.L_9187:


//--------------------- .nv.info._ZN2at6native27unrolled_elementwise_kernelIZZZNS0_50_GLOBAL__N__2680c7bb_12_PowKernel_cu_b2145a98_318424pow_tensor_tensor_kernelERNS_18TensorIteratorBaseEENKUlvE_clEvENKUlvE5_clEvEUlffE_St5arrayIPcLm3EELi4E23TrivialOffsetCalculatorILi2EjESB_ILi1EjENS0_6memory15LoadWithoutCastENSE_16StoreWithoutCastEEEviT_T0_T2_T3_T4_T5_ --------------------------
	.section	.nv.info._ZN2at6native27unrolled_elementwise_kernelIZZZNS0_50_GLOBAL__N__2680c7bb_12_PowKernel_cu_b2145a98_318424pow_tensor_tensor_kernelERNS_18TensorIteratorBaseEENKUlvE_clEvENKUlvE5_clEvEUlffE_St5arrayIPcLm3EELi4E23TrivialOffsetCalculatorILi2EjESB_ILi1EjENS0_6memory15LoadWithoutCastENSE_16StoreWithoutCastEEEviT_T0_T2_T3_T4_T5_,"",@"SHT_CUDA_INFO"
	.sectionflags	@""
	.align	4


	//----- nvinfo : EIATTR_CUDA_API_VERSION
	.align		4
        /*0000*/ 	.byte	0x04, 0x37
        /*0002*/ 	.short	(.L_9189 - .L_9188)
.L_9188:
        /*0004*/ 	.word	0x00000082


	//----- nvinfo : EIATTR_SW2861232_WAR
	.align		4
.L_9189:
        /*0008*/ 	.byte	0x01, 0x35
	.zero		2


	//----- nvinfo : EIATTR_PARAM_CBANK
	.align		4
        /*000c*/ 	.byte	0x04, 0x0a
        /*000e*/ 	.short	(.L_9191 - .L_9190)
	.align		4
.L_9190:
        /*0010*/ 	.word	index@(.nv.constant0._ZN2at6native27unrolled_elementwise_kernelIZZZNS0_50_GLOBAL__N__2680c7bb_12_PowKernel_cu_b2145a98_318424pow_tensor_tensor_kernelERNS_18TensorIteratorBaseEENKUlvE_clEvENKUlvE5_clEvEUlffE_St5arrayIPcLm3EELi4E23TrivialOffsetCalculatorILi2EjESB_ILi1EjENS0_6memory15LoadWithoutCastENSE_16StoreWithoutCastEEEviT_T0_T2_T3_T4_T5_)
        /*0014*/ 	.short	0x0160
        /*0016*/ 	.short	0x002c


	//----- nvinfo : EIATTR_CBANK_PARAM_SIZE
	.align		4
.L_9191:
        /*0018*/ 	.byte	0x03, 0x19
        /*001a*/ 	.short	0x002c


	//----- nvinfo : EIATTR_KPARAM_INFO
	.align		4
        /*001c*/ 	.byte	0x04, 0x17
        /*001e*/ 	.short	(.L_9193 - .L_9192)
.L_9192:
        /*0020*/ 	.word	0x00000000
        /*0024*/ 	.short	0x0006
        /*0026*/ 	.short	0x002b
        /*0028*/ 	.byte	0x00, 0xf0, 0x05, 0x00


	//----- nvinfo : EIATTR_KPARAM_INFO
	.align		4
.L_9193:
        /*002c*/ 	.byte	0x04, 0x17
        /*002e*/ 	.short	(.L_9195 - .L_9194)
.L_9194:
        /*0030*/ 	.word	0x00000000
        /*0034*/ 	.short	0x0005
        /*0036*/ 	.short	0x002a
        /*0038*/ 	.byte	0x00, 0xf0, 0x05, 0x00


	//----- nvinfo : EIATTR_KPARAM_INFO
	.align		4
.L_9195:
        /*003c*/ 	.byte	0x04, 0x17
        /*003e*/ 	.short	(.L_9197 - .L_9196)
.L_9196:
        /*0040*/ 	.word	0x00000000
        /*0044*/ 	.short	0x0004
        /*0046*/ 	.short	0x0029
        /*0048*/ 	.byte	0x00, 0xf0, 0x05, 0x00


	//----- nvinfo : EIATTR_KPARAM_INFO
	.align		4
.L_9197:
        /*004c*/ 	.byte	0x04, 0x17
        /*004e*/ 	.short	(.L_9199 - .L_9198)
.L_9198:
        /*0050*/ 	.word	0x00000000
        /*0054*/ 	.short	0x0003
        /*0056*/ 	.short	0x0028
        /*0058*/ 	.byte	0x00, 0xf0, 0x05, 0x00


	//----- nvinfo : EIATTR_KPARAM_INFO
	.align		4
.L_9199:
        /*005c*/ 	.byte	0x04, 0x17
        /*005e*/ 	.short	(.L_9201 - .L_9200)
.L_9200:
        /*0060*/ 	.word	0x00000000
        /*0064*/ 	.short	0x0002
        /*0066*/ 	.short	0x0010
        /*0068*/ 	.byte	0x00, 0xf0, 0x61, 0x00


	//----- nvinfo : EIATTR_KPARAM_INFO
	.align		4
.L_9201:
        /*006c*/ 	.byte	0x04, 0x17
        /*006e*/ 	.short	(.L_9203 - .L_9202)
.L_9202:
        /*0070*/ 	.word	0x00000000
        /*0074*/ 	.short	0x0001
        /*0076*/ 	.short	0x0008
        /*0078*/ 	.byte	0x00, 0xf0, 0x21, 0x00


	//----- nvinfo : EIATTR_KPARAM_INFO
	.align		4
.L_9203:
        /*007c*/ 	.byte	0x04, 0x17
        /*007e*/ 	.short	(.L_9205 - .L_9204)
.L_9204:
        /*0080*/ 	.word	0x00000000
        /*0084*/ 	.short	0x0000
        /*0086*/ 	.short	0x0000
        /*0088*/ 	.byte	0x00, 0xf0, 0x11, 0x00


	//----- nvinfo : EIATTR_MAXREG_COUNT
	.align		4
.L_9205:
        /*008c*/ 	.byte	0x03, 0x1b
        /*008e*/ 	.short	0x00ff


	//----- nvinfo : EIATTR_MERCURY_ISA_VERSION
	.align		4
        /*0090*/ 	.byte	0x03, 0x5f
        /*0092*/ 	.short	0x0000


	//----- nvinfo : EIATTR_EXIT_INSTR_OFFSETS
	.align		4
        /*0094*/ 	.byte	0x04, 0x1c
        /*0096*/ 	.short	(.L_9207 - .L_9206)


	//   ....[0]....
.L_9206:
        /*0098*/ 	.word	0x00000520


	//   ....[1]....
        /*009c*/ 	.word	0x00000570


	//----- nvinfo : EIATTR_MAX_THREADS
	.align		4
.L_9207:
        /*00a0*/ 	.byte	0x04, 0x05
        /*00a2*/ 	.short	(.L_9209 - .L_9208)
.L_9208:
        /*00a4*/ 	.word	0x00000080
        /*00a8*/ 	.word	0x00000001
        /*00ac*/ 	.word	0x00000001


	//----- nvinfo : EIATTR_CRS_STACK_SIZE
	.align		4
.L_9209:
        /*00b0*/ 	.byte	0x04, 0x1e
        /*00b2*/ 	.short	(.L_9211 - .L_9210)
.L_9210:
        /*00b4*/ 	.word	0x00000000
.L_9211:


//--------------------- .nv.info._ZN2at6native29vectorized_elementwise_kernelILi2EZZZNS0_50_GLOBAL__N__2680c7bb_12_PowKernel_cu_b2145a98_318424pow_tensor_tensor_kernelERNS_18TensorIteratorBaseEENKUlvE_clEvENKUlvE5_clEvEUlffE_St5arrayIPcLm3EEEEviT0_T1_ --------------------------
	.section	.nv.info._ZN2at6native29vectorized_elementwise_kernelILi2EZZZNS0_50_GLOBAL__N__2680c7bb_12_PowKernel_cu_b2145a98_318424pow_tensor_tensor_kernelERNS_18TensorIteratorBaseEENKUlvE_clEvENKUlvE5_clEvEUlffE_St5arrayIPcLm3EEEEviT0_T1_,"",@"SHT_CUDA_INFO"
	.sectionflags	@""
	.align	4


	//----- nvinfo : EIATTR_CUDA_API_VERSION
	.align		4
        /*0000*/ 	.byte	0x04, 0x37
        /*0002*/ 	.short	(.L_9213 - .L_9212)
.L_9212:
        /*0004*/ 	.word	0x00000082


	//----- nvinfo : EIATTR_SW2861232_WAR
	.align		4
.L_9213:
        /*0008*/ 	.byte	0x01, 0x35
	.zero		2


	//----- nvinfo : EIATTR_PARAM_CBANK
	.align		4
        /*000c*/ 	.byte	0x04, 0x0a
        /*000e*/ 	.short	(.L_9215 - .L_9214)
	.align		4
.L_9214:
        /*0010*/ 	.word	index@(.nv.constant0._ZN2at6native29vectorized_elementwise_kernelILi2EZZZNS0_50_GLOBAL__N__2680c7bb_12_PowKernel_cu_b2145a98_318424pow_tensor_tensor_kernelERNS_18TensorIteratorBaseEENKUlvE_clEvENKUlvE5_clEvEUlffE_St5arrayIPcLm3EEEEviT0_T1_)
        /*0014*/ 	.short	0x0160
        /*0016*/ 	.short	0x0028


	//----- nvinfo : EIATTR_CBANK_PARAM_SIZE
	.align		4
.L_9215:
        /*0018*/ 	.byte	0x03, 0x19
        /*001a*/ 	.short	0x0028


	//----- nvinfo : EIATTR_KPARAM_INFO
	.align		4
        /*001c*/ 	.byte	0x04, 0x17
        /*001e*/ 	.short	(.L_9217 - .L_9216)
.L_9216:
        /*0020*/ 	.word	0x00000000
        /*0024*/ 	.short	0x0002
        /*0026*/ 	.short	0x0010
        /*0028*/ 	.byte	0x00, 0xf0, 0x61, 0x00


	//----- nvinfo : EIATTR_KPARAM_INFO
	.align		4
.L_9217:
        /*002c*/ 	.byte	0x04, 0x17
        /*002e*/ 	.short	(.L_9219 - .L_9218)
.L_9218:
        /*0030*/ 	.word	0x00000000
        /*0034*/ 	.short	0x0001
        /*0036*/ 	.short	0x0008
        /*0038*/ 	.byte	0x00, 0xf0, 0x21, 0x00


	//----- nvinfo : EIATTR_KPARAM_INFO
	.align		4
.L_9219:
        /*003c*/ 	.byte	0x04, 0x17
        /*003e*/ 	.short	(.L_9221 - .L_9220)
.L_9220:
        /*0040*/ 	.word	0x00000000
        /*0044*/ 	.short	0x0000
        /*0046*/ 	.short	0x0000
        /*0048*/ 	.byte	0x00, 0xf0, 0x11, 0x00


	//----- nvinfo : EIATTR_MAXREG_COUNT
	.align		4
.L_9221:
        /*004c*/ 	.byte	0x03, 0x1b
        /*004e*/ 	.short	0x00ff


	//----- nvinfo : EIATTR_MERCURY_ISA_VERSION
	.align		4
        /*0050*/ 	.byte	0x03, 0x5f
        /*0052*/ 	.short	0x0000


	//----- nvinfo : EIATTR_EXIT_INSTR_OFFSETS
	.align		4
        /*0054*/ 	.byte	0x04, 0x1c
        /*0056*/ 	.short	(.L_9223 - .L_9222)


	//   ....[0]....
.L_9222:
        /*0058*/ 	.word	0x00000330


	//   ....[1]....
        /*005c*/ 	.word	0x00000dd0


	//   ....[2]....
        /*0060*/ 	.word	0x00000e20


	//----- nvinfo : EIATTR_MAX_THREADS
	.align		4
.L_9223:
        /*0064*/ 	.byte	0x04, 0x05
        /*0066*/ 	.short	(.L_9225 - .L_9224)
.L_9224:
        /*0068*/ 	.word	0x00000080
        /*006c*/ 	.word	0x00000001
        /*0070*/ 	.word	0x00000001


	//----- nvinfo : EIATTR_CRS_STACK_SIZE
	.align		4
.L_9225:
        /*0074*/ 	.byte	0x04, 0x1e
        /*0076*/ 	.short	(.L_9227 - .L_9226)
.L_9226:
        /*0078*/ 	.word	0x00000000
.L_9227:


//--------------------- .nv.info._ZN2at6native29vectorized_elementwise_kernelILi4EZZZNS0_50_GLOBAL__N__2680c7bb_12_PowKernel_cu_b2145a98_318424pow_tensor_tensor_kernelERNS_18TensorIteratorBaseEENKUlvE_clEvENKUlvE5_clEvEUlffE_St5arrayIPcLm3EEEEviT0_T1_ --------------------------
	.section	.nv.info._ZN2at6native29vectorized_elementwise_kernelILi4EZZZNS0_50_GLOBAL__N__2680c7bb_12_PowKernel_cu_b2145a98_318424pow_tensor_tensor_kernelERNS_18TensorIteratorBaseEENKUlvE_clEvENKUlvE5_clEvEUlffE_St5arrayIPcLm3EEEEviT0_T1_,"",@"SHT_CUDA_INFO"
	.sectionflags	@""
	.align	4


	//----- nvinfo : EIATTR_CUDA_API_VERSION
	.align		4
        /*0000*/ 	.byte	0x04, 0x37
        /*0002*/ 	.short	(.L_9229 - .L_9228)
.L_9228:
        /*0004*/ 	.word	0x00000082


	//----- nvinfo : EIATTR_SW2861232_WAR
	.align		4
.L_9229:
        /*0008*/ 	.byte	0x01, 0x35
	.zero		2


	//----- nvinfo : EIATTR_PARAM_CBANK
	.align		4
        /*000c*/ 	.byte	0x04, 0x0a
        /*000e*/ 	.short	(.L_9231 - .L_9230)
	.align		4
.L_9230:
        /*0010*/ 	.word	index@(.nv.constant0._ZN2at6native29vectorized_elementwise_kernelILi4EZZZNS0_50_GLOBAL__N__2680c7bb_12_PowKernel_cu_b2145a98_318424pow_tensor_tensor_kernelERNS_18TensorIteratorBaseEENKUlvE_clEvENKUlvE5_clEvEUlffE_St5arrayIPcLm3EEEEviT0_T1_)
        /*0014*/ 	.short	0x0160
        /*0016*/ 	.short	0x0028


	//----- nvinfo : EIATTR_CBANK_PARAM_SIZE
	.align		4
.L_9231:
        /*0018*/ 	.byte	0x03, 0x19
        /*001a*/ 	.short	0x0028


	//----- nvinfo : EIATTR_KPARAM_INFO
	.align		4
        /*001c*/ 	.byte	0x04, 0x17
        /*001e*/ 	.short	(.L_9233 - .L_9232)
.L_9232:
        /*0020*/ 	.word	0x00000000
        /*0024*/ 	.short	0x0002
        /*0026*/ 	.short	0x0010
        /*0028*/ 	.byte	0x00, 0xf0, 0x61, 0x00


	//----- nvinfo : EIATTR_KPARAM_INFO
	.align		4
.L_9233:
        /*002c*/ 	.byte	0x04, 0x17
        /*002e*/ 	.short	(.L_9235 - .L_9234)
.L_9234:
        /*0030*/ 	.word	0x00000000
        /*0034*/ 	.short	0x0001
        /*0036*/ 	.short	0x0008
        /*0038*/ 	.byte	0x00, 0xf0, 0x21, 0x00


	//----- nvinfo : EIATTR_KPARAM_INFO
	.align		4
.L_9235:
        /*003c*/ 	.byte	0x04, 0x17
        /*003e*/ 	.short	(.L_9237 - .L_9236)
.L_9236:
        /*0040*/ 	.word	0x00000000
        /*0044*/ 	.short	0x0000
        /*0046*/ 	.short	0x0000
        /*0048*/ 	.byte	0x00, 0xf0, 0x11, 0x00


	//----- nvinfo : EIATTR_MAXREG_COUNT
	.align		4
.L_9237:
        /*004c*/ 	.byte	0x03, 0x1b
        /*004e*/ 	.short	0x00ff


	//----- nvinfo : EIATTR_MERCURY_ISA_VERSION
	.align		4
        /*0050*/ 	.byte	0x03, 0x5f
        /*0052*/ 	.short	0x0000


	//----- nvinfo : EIATTR_EXIT_INSTR_OFFSETS
	.align		4
        /*0054*/ 	.byte	0x04, 0x1c
        /*0056*/ 	.short	(.L_9239 - .L_9238)


	//   ....[0]....
.L_9238:
        /*0058*/ 	.word	0x000002d0


	//   ....[1]....
        /*005c*/ 	.word	0x00000d70


	//   ....[2]....
        /*0060*/ 	.word	0x00000dc0


	//----- nvinfo : EIATTR_MAX_THREADS
	.align		4
.L_9239:
        /*0064*/ 	.byte	0x04, 0x05
        /*0066*/ 	.short	(.L_9241 - .L_9240)
.L_9240:
        /*0068*/ 	.word	0x00000080
        /*006c*/ 	.word	0x00000001
        /*0070*/ 	.word	0x00000001


	//----- nvinfo : EIATTR_CRS_STACK_SIZE
	.align		4
.L_9241:
        /*0074*/ 	.byte	0x04, 0x1e
        /*0076*/ 	.short	(.L_9243 - .L_9242)
.L_9242:
        /*0078*/ 	.word	0x00000000
.L_9243:


//--------------------- .nv.info._ZN2at6native29vectorized_elementwise_kernelILi8EZZZNS0_50_GLOBAL__N__2680c7bb_12_PowKernel_cu_b2145a98_318424pow_tensor_tensor_kernelERNS_18TensorIteratorBaseEENKUlvE_clEvENKUlvE5_clEvEUlffE_St5arrayIPcLm3EEEEviT0_T1_ --------------------------
	.section	.nv.info._ZN2at6native29vectorized_elementwise_kernelILi8EZZZNS0_50_GLOBAL__N__2680c7bb_12_PowKernel_cu_b2145a98_318424pow_tensor_tensor_kernelERNS_18TensorIteratorBaseEENKUlvE_clEvENKUlvE5_clEvEUlffE_St5arrayIPcLm3EEEEviT0_T1_,"",@"SHT_CUDA_INFO"
	.sectionflags	@""
	.align	4


	//----- nvinfo : EIATTR_CUDA_API_VERSION
	.align		4
        /*0000*/ 	.byte	0x04, 0x37
        /*0002*/ 	.short	(.L_9245 - .L_9244)
.L_9244:
        /*0004*/ 	.word	0x00000082


	//----- nvinfo : EIATTR_SW2861232_WAR
	.align		4
.L_9245:
        /*0008*/ 	.byte	0x01, 0x35
	.zero		2


	//----- nvinfo : EIATTR_PARAM_CBANK
	.align		4
        /*000c*/ 	.byte	0x04, 0x0a
        /*000e*/ 	.short	(.L_9247 - .L_9246)
	.align		4
.L_9246:
        /*0010*/ 	.word	index@(.nv.constant0._ZN2at6native29vectorized_elementwise_kernelILi8EZZZNS0_50_GLOBAL__N__2680c7bb_12_PowKernel_cu_b2145a98_318424pow_tensor_tensor_kernelERNS_18TensorIteratorBaseEENKUlvE_clEvENKUlvE5_clEvEUlffE_St5arrayIPcLm3EEEEviT0_T1_)
        /*0014*/ 	.short	0x0160
        /*0016*/ 	.short	0x0028


	//----- nvinfo : EIATTR_CBANK_PARAM_SIZE
	.align		4
.L_9247:
        /*0018*/ 	.byte	0x03, 0x19
        /*001a*/ 	.short	0x0028


	//----- nvinfo : EIATTR_KPARAM_INFO
	.align		4
        /*001c*/ 	.byte	0x04, 0x17
        /*001e*/ 	.short	(.L_9249 - .L_9248)
.L_9248:
        /*0020*/ 	.word	0x00000000
        /*0024*/ 	.short	0x0002
        /*0026*/ 	.short	0x0010
        /*0028*/ 	.byte	0x00, 0xf0, 0x61, 0x00


	//----- nvinfo : EIATTR_KPARAM_INFO
	.align		4
.L_9249:
        /*002c*/ 	.byte	0x04, 0x17
        /*002e*/ 	.short	(.L_9251 - .L_9250)
.L_9250:
        /*0030*/ 	.word	0x00000000
        /*0034*/ 	.short	0x0001
        /*0036*/ 	.short	0x0008
        /*0038*/ 	.byte	0x00, 0xf0, 0x21, 0x00


	//----- nvinfo : EIATTR_KPARAM_INFO
	.align		4
.L_9251:
        /*003c*/ 	.byte	0x04, 0x17
        /*003e*/ 	.short	(.L_9253 - .L_9252)
.L_9252:
        /*0040*/ 	.word	0x00000000
        /*0044*/ 	.short	0x0000
        /*0046*/ 	.short	0x0000
        /*0048*/ 	.byte	0x00, 0xf0, 0x11, 0x00


	//----- nvinfo : EIATTR_MAXREG_COUNT
	.align		4
.L_9253:
        /*004c*/ 	.byte	0x03, 0x1b
        /*004e*/ 	.short	0x00ff


	//----- nvinfo : EIATTR_MERCURY_ISA_VERSION
	.align		4
        /*0050*/ 	.byte	0x03, 0x5f
        /*0052*/ 	.short	0x0000


	//----- nvinfo : EIATTR_EXIT_INSTR_OFFSETS
	.align		4
        /*0054*/ 	.byte	0x04, 0x1c
        /*0056*/ 	.short	(.L_9255 - .L_9254)


	//   ....[0]....
.L_9254:
        /*0058*/ 	.word	0x00000010


	//----- nvinfo : EIATTR_MAX_THREADS
	.align		4
.L_9255:
        /*005c*/ 	.byte	0x04, 0x05
        /*005e*/ 	.short	(.L_9257 - .L_9256)
.L_9256:
        /*0060*/ 	.word	0x00000080
        /*0064*/ 	.word	0x00000001
        /*0068*/ 	.word	0x00000001
.L_9257:


//--------------------- .nv.info._ZN2at6native18elementwise_kernelILi128ELi4EZNS0_15gpu_kernel_implIZNS0_50_GLOBAL__N__2680c7bb_12_PowKernel_cu_b2145a98_318422pow_scalar_tensor_implIfEEvRNS_18TensorIteratorBaseET_EUlfE_EEvS6_RKS7_EUliE_EEviT1_ --------------------------
	.section	.nv.info._ZN2at6native18elementwise_kernelILi128ELi4EZNS0_15gpu_kernel_implIZNS0_50_GLOBAL__N__2680c7bb_12_PowKernel_cu_b2145a98_318422pow_scalar_tensor_implIfEEvRNS_18TensorIteratorBaseET_EUlfE_EEvS6_RKS7_EUliE_EEviT1_,"",@"SHT_CUDA_INFO"
	.sectionflags	@""
	.align	4


	//----- nvinfo : EIATTR_CUDA_API_VERSION
	.align		4
        /*0000*/ 	.byte	0x04, 0x37
        /*0002*/ 	.short	(.L_9259 - .L_9258)
.L_9258:
        /*0004*/ 	.word	0x00000082


	//----- nvinfo : EIATTR_SW2861232_WAR
	.align		4
.L_9259:
        /*0008*/ 	.byte	0x01, 0x35
	.zero		2


	//----- nvinfo : EIATTR_PARAM_CBANK
	.align		4
        /*000c*/ 	.byte	0x04, 0x0a
        /*000e*/ 	.short	(.L_9261 - .L_9260)
	.align		4
.L_9260:
        /*0010*/ 	.word	index@(.nv.constant0._ZN2at6native18elementwise_kernelILi128ELi4EZNS0_15gpu_kernel_implIZNS0_50_GLOBAL__N__2680c7bb_12_PowKernel_cu_b2145a98_318422pow_scalar_tensor_implIfEEvRNS_18TensorIteratorBaseET_EUlfE_EEvS6_RKS7_EUliE_EEviT1_)
        /*0014*/ 	.short	0x0160
        /*0016*/ 	.short	0x0230


	//----- nvinfo : EIATTR_CBANK_PARAM_SIZE
	.align		4
.L_9261:
        /*0018*/ 	.byte	0x03, 0x19
        /*001a*/ 	.short	0x0230


	//----- nvinfo : EIATTR_KPARAM_INFO
	.align		4
        /*001c*/ 	.byte	0x04, 0x17
        /*001e*/ 	.short	(.L_9263 - .L_9262)
.L_9262:
        /*0020*/ 	.word	0x00000000
        /*0024*/ 	.short	0x0001
        /*0026*/ 	.short	0x0008
        /*0028*/ 	.byte	0x00, 0xf0, 0xa1, 0x08


	//----- nvinfo : EIATTR_KPARAM_INFO
	.align		4
.L_9263:
        /*002c*/ 	.byte	0x04, 0x17
        /*002e*/ 	.short	(.L_9265 - .L_9264)
.L_9264:
        /*0030*/ 	.word	0x00000000
        /*0034*/ 	.short	0x0000
        /*0036*/ 	.short	0x0000
        /*0038*/ 	.byte	0x00, 0xf0, 0x11, 0x00


	//----- nvinfo : EIATTR_MAXREG_COUNT
	.align		4
.L_9265:
        /*003c*/ 	.byte	0x03, 0x1b
        /*003e*/ 	.short	0x0080


	//----- nvinfo : EIATTR_EXTERNS
	.align		4
        /*0040*/ 	.byte	0x04, 0x0f
        /*0042*/ 	.short	(.L_9267 - .L_9266)


	//   ....[0]....
	.align		4
.L_9266:
        /*0044*/ 	.word	index@(__assertfail)


	//----- nvinfo : EIATTR_MERCURY_ISA_VERSION
	.align		4
.L_9267:
        /*0048*/ 	.byte	0x03, 0x5f
        /*004a*/ 	.short	0x0000


	//----- nvinfo : EIATTR_SYSCALL_OFFSETS
	.align		4
        /*004c*/ 	.byte	0x04, 0x46
        /*004e*/ 	.short	(.L_9269 - .L_9268)


	//   ....[0]....
.L_9268:
        /*0050*/ 	.word	0x00001c60


	//   ....[1]....
        /*0054*/ 	.word	0x00002b20


	//   ....[2]....
        /*0058*/ 	.word	0x000047c0


	//   ....[3]....
        /*005c*/ 	.word	0x00005680


	//   ....[4]....
        /*0060*/ 	.word	0x000072f0


	//   ....[5]....
        /*0064*/ 	.word	0x000081b0


	//   ....[6]....
        /*0068*/ 	.word	0x00009e30


	//   ....[7]....
        /*006c*/ 	.word	0x0000acf0


	//----- nvinfo : EIATTR_EXIT_INSTR_OFFSETS
	.align		4
.L_9269:
        /*0070*/ 	.byte	0x04, 0x1c
        /*0072*/ 	.short	(.L_9271 - .L_9270)


	//   ....[0]....
.L_9270:
        /*0074*/ 	.word	0x00008250


	//   ....[1]....
        /*0078*/ 	.word	0x00009fe0


	//   ....[2]....
        /*007c*/ 	.word	0x0000a020


	//   ....[3]....
        /*0080*/ 	.word	0x0000a0b0


	//   ....[4]....
        /*0084*/ 	.word	0x0000a0e0


	//   ....[5]....
        /*0088*/ 	.word	0x0000a110


	//   ....[6]....
        /*008c*/ 	.word	0x0000a190


	//   ....[7]....
        /*0090*/ 	.word	0x0000a1c0


	//   ....[8]....
        /*0094*/ 	.word	0x0000a250


	//   ....[9]....
        /*0098*/ 	.word	0x0000a290


	//   ....[10]....
        /*009c*/ 	.word	0x0000a2d0


	//   ....[11]....
        /*00a0*/ 	.word	0x0000a390


	//   ....[12]....
        /*00a4*/ 	.word	0x0000a3e0


	//   ....[13]....
        /*00a8*/ 	.word	0x0000a560


	//   ....[14]....
        /*00ac*/ 	.word	0x0000a6b0


	//   ....[15]....
        /*00b0*/ 	.word	0x0000a6e0


	//   ....[16]....
        /*00b4*/ 	.word	0x0000a790


	//   ....[17]....
        /*00b8*/ 	.word	0x0000a900


	//   ....[18]....
        /*00bc*/ 	.word	0x0000aa70


	//   ....[19]....
        /*00c0*/ 	.word	0x0000abc0


	//   ....[20]....
        /*00c4*/ 	.word	0x0000ad00


	//   ....[21]....
        /*00c8*/ 	.word	0x0000ad30


	//   ....[22]....
        /*00cc*/ 	.word	0x0000ad60


	//----- nvinfo : EIATTR_MAX_THREADS
	.align		4
.L_9271:
        /*00d0*/ 	.byte	0x04, 0x05
        /*00d2*/ 	.short	(.L_9273 - .L_9272)
.L_9272:
        /*00d4*/ 	.word	0x00000080
        /*00d8*/ 	.word	0x00000001
        /*00dc*/ 	.word	0x00000001


	//----- nvinfo : EIATTR_CRS_STACK_SIZE
	.align		4
.L_9273:
        /*00e0*/ 	.byte	0x04, 0x1e
        /*00e2*/ 	.short	(.L_9275 - .L_9274)
.L_9274:
        /*00e4*/ 	.word	0x00000000
.L_9275:


//--------------------- .nv.info._ZN2at6native27unrolled_elementwise_kernelIZNS0_50_GLOBAL__N__2680c7bb_12_PowKernel_cu_b2145a98_318422pow_scalar_tensor_implIfEEvRNS_18TensorIteratorBaseET_EUlfE_St5arrayIPcLm2EELi4E23TrivialOffsetCalculatorILi1EjESC_NS0_6memory12LoadWithCastILi1EEENSD_13StoreWithCastILi1EEEEEviS6_T0_T2_T3_T4_T5_ --------------------------
	.section	.nv.info._ZN2at6native27unrolled_elementwise_kernelIZNS0_50_GLOBAL__N__2680c7bb_12_PowKernel_cu_b2145a98_318422pow_scalar_tensor_implIfEEvRNS_18TensorIteratorBaseET_EUlfE_St5arrayIPcLm2EELi4E23TrivialOffsetCalculatorILi1EjESC_NS0_6memory12LoadWithCastILi1EEENSD_13StoreWithCastILi1EEEEEviS6_T0_T2_T3_T4_T5_,"",@"SHT_CUDA_INFO"
	.sectionflags	@""
	.align	4


	//----- nvinfo : EIATTR_CUDA_API_VERSION
	.align		4
        /*0000*/ 	.byte	0x04, 0x37
        /*0002*/ 	.short	(.L_9277 - .L_9276)
.L_9276:
        /*0004*/ 	.word	0x00000082


	//----- nvinfo : EIATTR_SW2861232_WAR
	.align		4
.L_9277:
        /*0008*/ 	.byte	0x01, 0x35
	.zero		2


	//----- nvinfo : EIATTR_PARAM_CBANK
	.align		4
        /*000c*/ 	.byte	0x04, 0x0a
        /*000e*/ 	.short	(.L_9279 - .L_9278)
	.align		4
.L_9278:
        /*0010*/ 	.word	index@(.nv.constant0._ZN2at6native27unrolled_elementwise_kernelIZNS0_50_GLOBAL__N__2680c7bb_12_PowKernel_cu_b2145a98_318422pow_scalar_tensor_implIfEEvRNS_18TensorIteratorBaseET_EUlfE_St5arrayIPcLm2EELi4E23TrivialOffsetCalculatorILi1EjESC_NS0_6memory12LoadWithCastILi1EEENSD_13StoreWithCastILi1EEEEEviS6_T0_T2_T3_T4_T5_)
        /*0014*/ 	.short	0x0160
        /*0016*/ 	.short	0x003c


	//----- nvinfo : EIATTR_CBANK_PARAM_SIZE
	.align		4
.L_9279:
        /*0018*/ 	.byte	0x03, 0x19
        /*001a*/ 	.short	0x003c


	//----- nvinfo : EIATTR_KPARAM_INFO
	.align		4
        /*001c*/ 	.byte	0x04, 0x17
        /*001e*/ 	.short	(.L_9281 - .L_9280)
.L_9280:
        /*0020*/ 	.word	0x00000000
        /*0024*/ 	.short	0x0006
        /*0026*/ 	.short	0x0034
        /*0028*/ 	.byte	0x00, 0xf0, 0x21, 0x00


	//----- nvinfo : EIATTR_KPARAM_INFO
	.align		4
.L_9281:
        /*002c*/ 	.byte	0x04, 0x17
        /*002e*/ 	.short	(.L_9283 - .L_9282)
.L_9282:
        /*0030*/ 	.word	0x00000000
        /*0034*/ 	.short	0x0005
        /*0036*/ 	.short	0x002c
        /*0038*/ 	.byte	0x00, 0xf0, 0x21, 0x00


	//----- nvinfo : EIATTR_KPARAM_INFO
	.align		4
.L_9283:
        /*003c*/ 	.byte	0x04, 0x17
        /*003e*/ 	.short	(.L_9285 - .L_9284)
.L_9284:
        /*0040*/ 	.word	0x00000000
        /*0044*/ 	.short	0x0004
        /*0046*/ 	.short	0x0029
        /*0048*/ 	.byte	0x00, 0xf0, 0x05, 0x00


	//----- nvinfo : EIATTR_KPARAM_INFO
	.align		4
.L_9285:
        /*004c*/ 	.byte	0x04, 0x17
        /*004e*/ 	.short	(.L_9287 - .L_9286)
.L_9286:
        /*0050*/ 	.word	0x00000000
        /*0054*/ 	.short	0x0003
        /*0056*/ 	.short	0x0028
        /*0058*/ 	.byte	0x00, 0xf0, 0x05, 0x00


	//----- nvinfo : EIATTR_KPARAM_INFO
	.align		4
.L_9287:
        /*005c*/ 	.byte	0x04, 0x17
        /*005e*/ 	.short	(.L_9289 - .L_9288)
.L_9288:
        /*0060*/ 	.word	0x00000000
        /*0064*/ 	.short	0x0002
        /*0066*/ 	.short	0x0018
        /*0068*/ 	.byte	0x00, 0xf0, 0x41, 0x00


	//----- nvinfo : EIATTR_KPARAM_INFO
	.align		4
.L_9289:
        /*006c*/ 	.byte	0x04, 0x17
        /*006e*/ 	.short	(.L_9291 - .L_9290)
.L_9290:
        /*0070*/ 	.word	0x00000000
        /*0074*/ 	.short	0x0001
        /*0076*/ 	.short	0x0008
        /*0078*/ 	.byte	0x00, 0xf0, 0x41, 0x00


	//----- nvinfo : EIATTR_KPARAM_INFO
	.align		4
.L_9291:
        /*007c*/ 	.byte	0x04, 0x17
        /*007e*/ 	.short	(.L_9293 - .L_9292)
.L_9292:
        /*0080*/ 	.word	0x00000000
        /*0084*/ 	.short	0x0000
        /*0086*/ 	.short	0x0000
        /*0088*/ 	.byte	0x00, 0xf0, 0x11, 0x00


	//----- nvinfo : EIATTR_MAXREG_COUNT
	.align		4
.L_9293:
        /*008c*/ 	.byte	0x03, 0x1b
        /*008e*/ 	.short	0x00ff


	//----- nvinfo : EIATTR_EXTERNS
	.align		4
        /*0090*/ 	.byte	0x04, 0x0f
        /*0092*/ 	.short	(.L_9295 - .L_9294)


	//   ....[0]....
	.align		4
.L_9294:
        /*0094*/ 	.word	index@(__assertfail)


	//----- nvinfo : EIATTR_MERCURY_ISA_VERSION
	.align		4
.L_9295:
        /*0098*/ 	.byte	0x03, 0x5f
        /*009a*/ 	.short	0x0000


	//----- nvinfo : EIATTR_SYSCALL_OFFSETS
	.align		4
        /*009c*/ 	.byte	0x04, 0x46
        /*009e*/ 	.short	(.L_9297 - .L_9296)


	//   ....[0]....
.L_9296:
        /*00a0*/ 	.word	0x00000e50


	//   ....[1]....
        /*00a4*/ 	.word	0x00001cd0


	//   ....[2]....
        /*00a8*/ 	.word	0x00002b60


	//   ....[3]....
        /*00ac*/ 	.word	0x00003990


	//   ....[4]....
        /*00b0*/ 	.word	0x00004ae0


	//   ....[5]....
        /*00b4*/ 	.word	0x000059f0


	//   ....[6]....
        /*00b8*/ 	.word	0x000068c0


	//   ....[7]....
        /*00bc*/ 	.word	0x00007790


	//----- nvinfo : EIATTR_EXIT_INSTR_OFFSETS
	.align		4
.L_9297:
        /*00c0*/ 	.byte	0x04, 0x1c
        /*00c2*/ 	.short	(.L_9299 - .L_9298)


	//   ....[0]....
.L_9298:
        /*00c4*/ 	.word	0x00006960


	//   ....[1]....
        /*00c8*/ 	.word	0x00006a80


	//   ....[2]....
        /*00cc*/ 	.word	0x00006ac0


	//   ....[3]....
        /*00d0*/ 	.word	0x00006b50


	//   ....[4]....
        /*00d4*/ 	.word	0x00006b80


	//   ....[5]....
        /*00d8*/ 	.word	0x00006bb0


	//   ....[6]....
        /*00dc*/ 	.word	0x00006c30


	//   ....[7]....
        /*00e0*/ 	.word	0x00006c60


	//   ....[8]....
        /*00e4*/ 	.word	0x00006cf0


	//   ....[9]....
        /*00e8*/ 	.word	0x00006d30


	//   ....[10]....
        /*00ec*/ 	.word	0x00006d70


	//   ....[11]....
        /*00f0*/ 	.word	0x00006e30


	//   ....[12]....
        /*00f4*/ 	.word	0x00006e80


	//   ....[13]....
        /*00f8*/ 	.word	0x00007000


	//   ....[14]....
        /*00fc*/ 	.word	0x00007150


	//   ....[15]....
        /*0100*/ 	.word	0x00007180


	//   ....[16]....
        /*0104*/ 	.word	0x00007230


	//   ....[17]....
        /*0108*/ 	.word	0x000073a0


	//   ....[18]....
        /*010c*/ 	.word	0x00007510


	//   ....[19]....
        /*0110*/ 	.word	0x00007660


	//   ....[20]....
        /*0114*/ 	.word	0x000077a0


	//   ....[21]....
        /*0118*/ 	.word	0x000077d0


	//   ....[22]....
        /*011c*/ 	.word	0x00007800


	//----- nvinfo : EIATTR_MAX_THREADS
	.align		4
.L_9299:
        /*0120*/ 	.byte	0x04, 0x05
        /*0122*/ 	.short	(.L_9301 - .L_9300)
.L_9300:
        /*0124*/ 	.word	0x00000080
        /*0128*/ 	.word	0x00000001
        /*012c*/ 	.word	0x00000001


	//----- nvinfo : EIATTR_CRS_STACK_SIZE
	.align		4
.L_9301:
        /*0130*/ 	.byte	0x04, 0x1e
        /*0132*/ 	.short	(.L_9303 - .L_9302)
.L_9302:
        /*0134*/ 	.word	0x00000000
.L_9303:


//--------------------- .nv.info._ZN2at6native18elementwise_kernelILi128ELi2EZNS0_22gpu_kernel_impl_nocastIZNS0_50_GLOBAL__N__2680c7bb_12_PowKernel_cu_b2145a98_318422pow_scalar_tensor_implIfEEvRNS_18TensorIteratorBaseET_EUlfE_EEvS6_RKS7_EUliE_EEviT1_ --------------------------
	.section	.nv.info._ZN2at6native18elementwise_kernelILi128ELi2EZNS0_22gpu_kernel_impl_nocastIZNS0_50_GLOBAL__N__2680c7bb_12_PowKernel_cu_b2145a98_318422pow_scalar_tensor_implIfEEvRNS_18TensorIteratorBaseET_EUlfE_EEvS6_RKS7_EUliE_EEviT1_,"",@"SHT_CUDA_INFO"
	.sectionflags	@""
	.align	4


	//----- nvinfo : EIATTR_CUDA_API_VERSION
	.align		4
        /*0000*/ 	.byte	0x04, 0x37
        /*0002*/ 	.short	(.L_9305 - .L_9304)
.L_9304:
        /*0004*/ 	.word	0x00000082


	//----- nvinfo : EIATTR_SW2861232_WAR
	.align		4
.L_9305:
        /*0008*/ 	.byte	0x01, 0x35
	.zero		2


	//----- nvinfo : EIATTR_PARAM_CBANK
	.align		4
        /*000c*/ 	.byte	0x04, 0x0a
        /*000e*/ 	.short	(.L_9307 - .L_9306)
	.align		4
.L_9306:
        /*0010*/ 	.word	index@(.nv.constant0._ZN2at6native18elementwise_kernelILi128ELi2EZNS0_22gpu_kernel_impl_nocastIZNS0_50_GLOBAL__N__2680c7bb_12_PowKernel_cu_b2145a98_318422pow_scalar_tensor_implIfEEvRNS_18TensorIteratorBaseET_EUlfE_EEvS6_RKS7_EUliE_EEviT1_)
        /*0014*/ 	.short	0x0160
        /*0016*/ 	.short	0x0228


	//----- nvinfo : EIATTR_CBANK_PARAM_SIZE
	.align		4
.L_9307:
        /*0018*/ 	.byte	0x03, 0x19
        /*001a*/ 	.short	0x0228


	//----- nvinfo : EIATTR_KPARAM_INFO
	.align		4
        /*001c*/ 	.byte	0x04, 0x17
        /*001e*/ 	.short	(.L_9309 - .L_9308)
.L_9308:
        /*0020*/ 	.word	0x00000000
        /*0024*/ 	.short	0x0001
        /*0026*/ 	.short	0x0008
        /*0028*/ 	.byte	0x00, 0xf0, 0x81, 0x08


	//----- nvinfo : EIATTR_KPARAM_INFO
	.align		4
.L_9309:
        /*002c*/ 	.byte	0x04, 0x17
        /*002e*/ 	.short	(.L_9311 - .L_9310)
.L_9310:
        /*0030*/ 	.word	0x00000000
        /*0034*/ 	.short	0x0000
        /*0036*/ 	.short	0x0000
        /*0038*/ 	.byte	0x00, 0xf0, 0x11, 0x00


	//----- nvinfo : EIATTR_MAXREG_COUNT
	.align		4
.L_9311:
        /*003c*/ 	.byte	0x03, 0x1b
        /*003e*/ 	.short	0x0080


	//----- nvinfo : EIATTR_MERCURY_ISA_VERSION
	.align		4
        /*0040*/ 	.byte	0x03, 0x5f
        /*0042*/ 	.short	0x0000


	//----- nvinfo : EIATTR_EXIT_INSTR_OFFSETS
	.align		4
        /*0044*/ 	.byte	0x04, 0x1c
        /*0046*/ 	.short	(.L_9313 - .L_9312)


	//   ....[0]....
.L_9312:
        /*0048*/ 	.word	0x00000f80


	//   ....[1]....
        /*004c*/ 	.word	0x00001e60


	//----- nvinfo : EIATTR_MAX_THREADS
	.align		4
.L_9313:
        /*0050*/ 	.byte	0x04, 0x05
        /*0052*/ 	.short	(.L_9315 - .L_9314)
.L_9314:
        /*0054*/ 	.word	0x00000080
        /*0058*/ 	.word	0x00000001
        /*005c*/ 	.word	0x00000001


	//----- nvinfo : EIATTR_CRS_STACK_SIZE
	.align		4
.L_9315:
        /*0060*/ 	.byte	0x04, 0x1e
        /*0062*/ 	.short	(.L_9317 - .L_9316)
.L_9316:
        /*0064*/ 	.word	0x00000000
.L_9317:


//--------------------- .nv.info._ZN2at6native27unrolled_elementwise_kernelIZNS0_50_GLOBAL__N__2680c7bb_12_PowKernel_cu_b2145a98_318422pow_scalar_tensor_implIfEEvRNS_18TensorIteratorBaseET_EUlfE_St5arrayIPcLm2EELi4E23TrivialOffsetCalculatorILi1EjESC_NS0_6memory15LoadWithoutCastENSD_16StoreWithoutCastEEEviS6_T0_T2_T3_T4_T5_ --------------------------
	.section	.nv.info._ZN2at6native27unrolled_elementwise_kernelIZNS0_50_GLOBAL__N__2680c7bb_12_PowKernel_cu_b2145a98_318422pow_scalar_tensor_implIfEEvRNS_18TensorIteratorBaseET_EUlfE_St5arrayIPcLm2EELi4E23TrivialOffsetCalculatorILi1EjESC_NS0_6memory15LoadWithoutCastENSD_16StoreWithoutCastEEEviS6_T0_T2_T3_T4_T5_,"",@"SHT_CUDA_INFO"
	.sectionflags	@""
	.align	4


	//----- nvinfo : EIATTR_CUDA_API_VERSION
	.align		4
        /*0000*/ 	.byte	0x04, 0x37
        /*0002*/ 	.short	(.L_9319 - .L_9318)
.L_9318:
        /*0004*/ 	.word	0x00000082


	//----- nvinfo : EIATTR_SW2861232_WAR
	.align		4
.L_9319:
        /*0008*/ 	.byte	0x01, 0x35
	.zero		2


	//----- nvinfo : EIATTR_PARAM_CBANK
	.align		4
        /*000c*/ 	.byte	0x04, 0x0a
        /*000e*/ 	.short	(.L_9321 - .L_9320)
	.align		4
.L_9320:
        /*0010*/ 	.word	index@(.nv.constant0._ZN2at6native27unrolled_elementwise_kernelIZNS0_50_GLOBAL__N__2680c7bb_12_PowKernel_cu_b2145a98_318422pow_scalar_tensor_implIfEEvRNS_18TensorIteratorBaseET_EUlfE_St5arrayIPcLm2EELi4E23TrivialOffsetCalculatorILi1EjESC_NS0_6memory15LoadWithoutCastENSD_16StoreWithoutCastEEEviS6_T0_T2_T3_T4_T5_)
        /*0014*/ 	.short	0x0160
        /*0016*/ 	.short	0x002c


	//----- nvinfo : EIATTR_CBANK_PARAM_SIZE
	.align		4
.L_9321:
        /*0018*/ 	.byte	0x03, 0x19
        /*001a*/ 	.short	0x002c


	//----- nvinfo : EIATTR_KPARAM_INFO
	.align		4
        /*001c*/ 	.byte	0x04, 0x17
        /*001e*/ 	.short	(.L_9323 - .L_9322)
.L_9322:
        /*0020*/ 	.word	0x00000000
        /*0024*/ 	.short	0x0006
        /*0026*/ 	.short	0x002b
        /*0028*/ 	.byte	0x00, 0xf0, 0x05, 0x00


	//----- nvinfo : EIATTR_KPARAM_INFO
	.align		4
.L_9323:
        /*002c*/ 	.byte	0x04, 0x17
        /*002e*/ 	.short	(.L_9325 - .L_9324)
.L_9324:
        /*0030*/ 	.word	0x00000000
        /*0034*/ 	.short	0x0005
        /*0036*/ 	.short	0x002a
        /*0038*/ 	.byte	0x00, 0xf0, 0x05, 0x00


	//----- nvinfo : EIATTR_KPARAM_INFO
	.align		4
.L_9325:
        /*003c*/ 	.byte	0x04, 0x17
        /*003e*/ 	.short	(.L_9327 - .L_9326)
.L_9326:
        /*0040*/ 	.word	0x00000000
        /*0044*/ 	.short	0x0004
        /*0046*/ 	.short	0x0029
        /*0048*/ 	.byte	0x00, 0xf0, 0x05, 0x00


	//----- nvinfo : EIATTR_KPARAM_INFO
	.align		4
.L_9327:
        /*004c*/ 	.byte	0x04, 0x17
        /*004e*/ 	.short	(.L_9329 - .L_9328)
.L_9328:
        /*0050*/ 	.word	0x00000000
        /*0054*/ 	.short	0x0003
        /*0056*/ 	.short	0x0028
        /*0058*/ 	.byte	0x00, 0xf0, 0x05, 0x00


	//----- nvinfo : EIATTR_KPARAM_INFO
	.align		4
.L_9329:
        /*005c*/ 	.byte	0x04, 0x17
        /*005e*/ 	.short	(.L_9331 - .L_9330)
.L_9330:
        /*0060*/ 	.word	0x00000000
        /*0064*/ 	.short	0x0002
        /*0066*/ 	.short	0x0018
        /*0068*/ 	.byte	0x00, 0xf0, 0x41, 0x00


	//----- nvinfo : EIATTR_KPARAM_INFO
	.align		4
.L_9331:
        /*006c*/ 	.byte	0x04, 0x17
        /*006e*/ 	.short	(.L_9333 - .L_9332)
.L_9332:
        /*0070*/ 	.word	0x00000000
        /*0074*/ 	.short	0x0001
        /*0076*/ 	.short	0x0008
        /*0078*/ 	.byte	0x00, 0xf0, 0x41, 0x00


	//----- nvinfo : EIATTR_KPARAM_INFO
	.align		4
.L_9333:
        /*007c*/ 	.byte	0x04, 0x17
        /*007e*/ 	.short	(.L_9335 - .L_9334)
.L_9334:
        /*0080*/ 	.word	0x00000000
        /*0084*/ 	.short	0x0000
        /*0086*/ 	.short	0x0000
        /*0088*/ 	.byte	0x00, 0xf0, 0x11, 0x00


	//----- nvinfo : EIATTR_MAXREG_COUNT
	.align		4
.L_9335:
        /*008c*/ 	.byte	0x03, 0x1b
        /*008e*/ 	.short	0x00ff


	//----- nvinfo : EIATTR_MERCURY_ISA_VERSION
	.align		4
        /*0090*/ 	.byte	0x03, 0x5f
        /*0092*/ 	.short	0x0000


	//----- nvinfo : EIATTR_EXIT_INSTR_OFFSETS
	.align		4
        /*0094*/ 	.byte	0x04, 0x1c
        /*0096*/ 	.short	(.L_9337 - .L_9336)


	//   ....[0]....
.L_9336:
        /*0098*/ 	.word	0x00000480


	//   ....[1]....
        /*009c*/ 	.word	0x000004d0


	//----- nvinfo : EIATTR_MAX_THREADS
	.align		4
.L_9337:
        /*00a0*/ 	.byte	0x04, 0x05
        /*00a2*/ 	.short	(.L_9339 - .L_9338)
.L_9338:
        /*00a4*/ 	.word	0x00000080
        /*00a8*/ 	.word	0x00000001
        /*00ac*/ 	.word	0x00000001


	//----- nvinfo : EIATTR_CRS_STACK_SIZE
	.align		4
.L_9339:
        /*00b0*/ 	.byte	0x04, 0x1e
        /*00b2*/ 	.short	(.L_9341 - .L_9340)
.L_9340:
        /*00b4*/ 	.word	0x00000000
.L_9341:


//--------------------- .nv.info._ZN2at6native29vectorized_elementwise_kernelILi2EZNS0_50_GLOBAL__N__2680c7bb_12_PowKernel_cu_b2145a98_318422pow_scalar_tensor_implIfEEvRNS_18TensorIteratorBaseET_EUlfE_St5arrayIPcLm2EEEEviT0_T1_ --------------------------
	.section	.nv.info._ZN2at6native29vectorized_elementwise_kernelILi2EZNS0_50_GLOBAL__N__2680c7bb_12_PowKernel_cu_b2145a98_318422pow_scalar_tensor_implIfEEvRNS_18TensorIteratorBaseET_EUlfE_St5arrayIPcLm2EEEEviT0_T1_,"",@"SHT_CUDA_INFO"
	.sectionflags	@""
	.align	4


	//----- nvinfo : EIATTR_CUDA_API_VERSION
	.align		4
        /*0000*/ 	.byte	0x04, 0x37
        /*0002*/ 	.short	(.L_9343 - .L_9342)
.L_9342:
        /*0004*/ 	.word	0x00000082


	//----- nvinfo : EIATTR_SW2861232_WAR
	.align		4
.L_9343:
        /*0008*/ 	.byte	0x01, 0x35
	.zero		2


	//----- nvinfo : EIATTR_PARAM_CBANK
	.align		4
        /*000c*/ 	.byte	0x04, 0x0a
        /*000e*/ 	.short	(.L_9345 - .L_9344)
	.align		4
.L_9344:
        /*0010*/ 	.word	index@(.nv.constant0._ZN2at6native29vectorized_elementwise_kernelILi2EZNS0_50_GLOBAL__N__2680c7bb_12_PowKernel_cu_b2145a98_318422pow_scalar_tensor_implIfEEvRNS_18TensorIteratorBaseET_EUlfE_St5arrayIPcLm2EEEEviT0_T1_)
        /*0014*/ 	.short	0x0160
        /*0016*/ 	.short	0x0028


	//----- nvinfo : EIATTR_CBANK_PARAM_SIZE
	.align		4
.L_9345:
        /*0018*/ 	.byte	0x03, 0x19
        /*001a*/ 	.short	0x0028


	//----- nvinfo : EIATTR_KPARAM_INFO
	.align		4
        /*001c*/ 	.byte	0x04, 0x17
        /*001e*/ 	.short	(.L_9347 - .L_9346)
.L_9346:
        /*0020*/ 	.word	0x00000000
        /*0024*/ 	.short	0x0002
        /*0026*/ 	.short	0x0018
        /*0028*/ 	.byte	0x00, 0xf0, 0x41, 0x00


	//----- nvinfo : EIATTR_KPARAM_INFO
	.align		4
.L_9347:
        /*002c*/ 	.byte	0x04, 0x17
        /*002e*/ 	.short	(.L_9349 - .L_9348)
.L_9348:
        /*0030*/ 	.word	0x00000000
        /*0034*/ 	.short	0x0001
        /*0036*/ 	.short	0x0008
        /*0038*/ 	.byte	0x00, 0xf0, 0x41, 0x00


	//----- nvinfo : EIATTR_KPARAM_INFO
	.align		4
.L_9349:
        /*003c*/ 	.byte	0x04, 0x17
        /*003e*/ 	.short	(.L_9351 - .L_9350)
.L_9350:
        /*0040*/ 	.word	0x00000000
        /*0044*/ 	.short	0x0000
        /*0046*/ 	.short	0x0000
        /*0048*/ 	.byte	0x00, 0xf0, 0x11, 0x00


	//----- nvinfo : EIATTR_MAXREG_COUNT
	.align		4
.L_9351:
        /*004c*/ 	.byte	0x03, 0x1b
        /*004e*/ 	.short	0x00ff


	//----- nvinfo : EIATTR_MERCURY_ISA_VERSION
	.align		4
        /*0050*/ 	.byte	0x03, 0x5f
        /*0052*/ 	.short	0x0000


	//----- nvinfo : EIATTR_EXIT_INSTR_OFFSETS
	.align		4
        /*0054*/ 	.byte	0x04, 0x1c
        /*0056*/ 	.short	(.L_9353 - .L_9352)


	//   ....[0]....
.L_9352:
        /*0058*/ 	.word	0x00000260


	//   ....[1]....
        /*005c*/ 	.word	0x00000b80


	//   ....[2]....
        /*0060*/ 	.word	0x00000bd0


	//----- nvinfo : EIATTR_MAX_THREADS
	.align		4
.L_9353:
        /*0064*/ 	.byte	0x04, 0x05
        /*0066*/ 	.short	(.L_9355 - .L_9354)
.L_9354:
        /*0068*/ 	.word	0x00000080
        /*006c*/ 	.word	0x00000001
        /*0070*/ 	.word	0x00000001


	//----- nvinfo : EIATTR_CRS_STACK_SIZE
	.align		4
.L_9355:
        /*0074*/ 	.byte	0x04, 0x1e
        /*0076*/ 	.short	(.L_9357 - .L_9356)
.L_9356:
        /*0078*/ 	.word	0x00000000
.L_9357:


//--------------------- .nv.info._ZN2at6native29vectorized_elementwise_kernelILi4EZNS0_50_GLOBAL__N__2680c7bb_12_PowKernel_cu_b2145a98_318422pow_scalar_tensor_implIfEEvRNS_18TensorIteratorBaseET_EUlfE_St5arrayIPcLm2EEEEviT0_T1_ --------------------------
	.section	.nv.info._ZN2at6native29vectorized_elementwise_kernelILi4EZNS0_50_GLOBAL__N__2680c7bb_12_PowKernel_cu_b2145a98_318422pow_scalar_tensor_implIfEEvRNS_18TensorIteratorBaseET_EUlfE_St5arrayIPcLm2EEEEviT0_T1_,"",@"SHT_CUDA_INFO"
	.sectionflags	@""
	.align	4


	//----- nvinfo : EIATTR_CUDA_API_VERSION
	.align		4
        /*0000*/ 	.byte	0x04, 0x37
        /*0002*/ 	.short	(.L_9359 - .L_9358)
.L_9358:
        /*0004*/ 	.word	0x00000082


	//----- nvinfo : EIATTR_SW2861232_WAR
	.align		4
.L_9359:
        /*0008*/ 	.byte	0x01, 0x35
	.zero		2


	//----- nvinfo : EIATTR_PARAM_CBANK
	.align		4
        /*000c*/ 	.byte	0x04, 0x0a
        /*000e*/ 	.short	(.L_9361 - .L_9360)
	.align		4
.L_9360:
        /*0010*/ 	.word	index@(.nv.constant0._ZN2at6native29vectorized_elementwise_kernelILi4EZNS0_50_GLOBAL__N__2680c7bb_12_PowKernel_cu_b2145a98_318422pow_scalar_tensor_implIfEEvRNS_18TensorIteratorBaseET_EUlfE_St5arrayIPcLm2EEEEviT0_T1_)
        /*0014*/ 	.short	0x0160
        /*0016*/ 	.short	0x0028


	//----- nvinfo : EIATTR_CBANK_PARAM_SIZE
	.align		4
.L_9361:
        /*0018*/ 	.byte	0x03, 0x19
        /*001a*/ 	.short	0x0028


	//----- nvinfo : EIATTR_KPARAM_INFO
	.align		4
        /*001c*/ 	.byte	0x04, 0x17
        /*001e*/ 	.short	(.L_9363 - .L_9362)
.L_9362:
        /*0020*/ 	.word	0x00000000
        /*0024*/ 	.short	0x0002
        /*0026*/ 	.short	0x0018
        /*0028*/ 	.byte	0x00, 0xf0, 0x41, 0x00


	//----- nvinfo : EIATTR_KPARAM_INFO
	.align		4
.L_9363:
        /*002c*/ 	.byte	0x04, 0x17
        /*002e*/ 	.short	(.L_9365 - .L_9364)
.L_9364:
        /*0030*/ 	.word	0x00000000
        /*0034*/ 	.short	0x0001
        /*0036*/ 	.short	0x0008
        /*0038*/ 	.byte	0x00, 0xf0, 0x41, 0x00


	//----- nvinfo : EIATTR_KPARAM_INFO
	.align		4
.L_9365:
        /*003c*/ 	.byte	0x04, 0x17
        /*003e*/ 	.short	(.L_9367 - .L_9366)
.L_9366:
        /*0040*/ 	.word	0x00000000
        /*0044*/ 	.short	0x0000
        /*0046*/ 	.short	0x0000
        /*0048*/ 	.byte	0x00, 0xf0, 0x11, 0x00


	//----- nvinfo : EIATTR_MAXREG_COUNT
	.align		4
.L_9367:
        /*004c*/ 	.byte	0x03, 0x1b
        /*004e*/ 	.short	0x00ff


	//----- nvinfo : EIATTR_MERCURY_ISA_VERSION
	.align		4
        /*0050*/ 	.byte	0x03, 0x5f
        /*0052*/ 	.short	0x0000


	//----- nvinfo : EIATTR_EXIT_INSTR_OFFSETS
	.align		4
        /*0054*/ 	.byte	0x04, 0x1c
        /*0056*/ 	.short	(.L_9369 - .L_9368)


	//   ....[0]....
.L_9368:
        /*0058*/ 	.word	0x00000220


	//   ....[1]....
        /*005c*/ 	.word	0x00000b40


	//   ....[2]....
        /*0060*/ 	.word	0x00000b90


	//----- nvinfo : EIATTR_MAX_THREADS
	.align		4
.L_9369:
        /*0064*/ 	.byte	0x04, 0x05
        /*0066*/ 	.short	(.L_9371 - .L_9370)
.L_9370:
        /*0068*/ 	.word	0x00000080
        /*006c*/ 	.word	0x00000001
        /*0070*/ 	.word	0x00000001


	//----- nvinfo : EIATTR_CRS_STACK_SIZE
	.align		4
.L_9371:
        /*0074*/ 	.byte	0x04, 0x1e
        /*0076*/ 	.short	(.L_9373 - .L_9372)
.L_9372:
        /*0078*/ 	.word	0x00000000
.L_9373:


//--------------------- .nv.info._ZN2at6native29vectorized_elementwise_kernelILi8EZNS0_50_GLOBAL__N__2680c7bb_12_PowKernel_cu_b2145a98_318422pow_scalar_tensor_implIfEEvRNS_18TensorIteratorBaseET_EUlfE_St5arrayIPcLm2EEEEviT0_T1_ --------------------------
	.section	.nv.info._ZN2at6native29vectorized_elementwise_kernelILi8EZNS0_50_GLOBAL__N__2680c7bb_12_PowKernel_cu_b2145a98_318422pow_scalar_tensor_implIfEEvRNS_18TensorIteratorBaseET_EUlfE_St5arrayIPcLm2EEEEviT0_T1_,"",@"SHT_CUDA_INFO"
	.sectionflags	@""
	.align	4


	//----- nvinfo : EIATTR_CUDA_API_VERSION
	.align		4
        /*0000*/ 	.byte	0x04, 0x37
        /*0002*/ 	.short	(.L_9375 - .L_9374)
.L_9374:
        /*0004*/ 	.word	0x00000082


	//----- nvinfo : EIATTR_SW2861232_WAR
	.align		4
.L_9375:
        /*0008*/ 	.byte	0x01, 0x35
	.zero		2


	//----- nvinfo : EIATTR_PARAM_CBANK
	.align		4
        /*000c*/ 	.byte	0x04, 0x0a
        /*000e*/ 	.short	(.L_9377 - .L_9376)
	.align		4
.L_9376:
        /*0010*/ 	.word	index@(.nv.constant0._ZN2at6native29vectorized_elementwise_kernelILi8EZNS0_50_GLOBAL__N__2680c7bb_12_PowKernel_cu_b2145a98_318422pow_scalar_tensor_implIfEEvRNS_18TensorIteratorBaseET_EUlfE_St5arrayIPcLm2EEEEviT0_T1_)
        /*0014*/ 	.short	0x0160
        /*0016*/ 	.short	0x0028


	//----- nvinfo : EIATTR_CBANK_PARAM_SIZE
	.align		4
.L_9377:
        /*0018*/ 	.byte	0x03, 0x19
        /*001a*/ 	.short	0x0028


	//----- nvinfo : EIATTR_KPARAM_INFO
	.align		4
        /*001c*/ 	.byte	0x04, 0x17
        /*001e*/ 	.short	(.L_9379 - .L_9378)
.L_9378:
        /*0020*/ 	.word	0x00000000
        /*0024*/ 	.short	0x0002
        /*0026*/ 	.short	0x0018
        /*0028*/ 	.byte	0x00, 0xf0, 0x41, 0x00


	//----- nvinfo : EIATTR_KPARAM_INFO
	.align		4
.L_9379:
        /*002c*/ 	.byte	0x04, 0x17
        /*002e*/ 	.short	(.L_9381 - .L_9380)
.L_9380:
        /*0030*/ 	.word	0x00000000
        /*0034*/ 	.short	0x0001
        /*0036*/ 	.short	0x0008
        /*0038*/ 	.byte	0x00, 0xf0, 0x41, 0x00


	//----- nvinfo : EIATTR_KPARAM_INFO
	.align		4
.L_9381:
        /*003c*/ 	.byte	0x04, 0x17
        /*003e*/ 	.short	(.L_9383 - .L_9382)
.L_9382:
        /*0040*/ 	.word	0x00000000
        /*0044*/ 	.short	0x0000
        /*0046*/ 	.short	0x0000
        /*0048*/ 	.byte	0x00, 0xf0, 0x11, 0x00


	//----- nvinfo : EIATTR_MAXREG_COUNT
	.align		4
.L_9383:
        /*004c*/ 	.byte	0x03, 0x1b
        /*004e*/ 	.short	0x00ff


	//----- nvinfo : EIATTR_MERCURY_ISA_VERSION
	.align		4
        /*0050*/ 	.byte	0x03, 0x5f
        /*0052*/ 	.short	0x0000


	//----- nvinfo : EIATTR_EXIT_INSTR_OFFSETS
	.align		4
        /*0054*/ 	.byte	0x04, 0x1c
        /*0056*/ 	.short	(.L_9385 - .L_9384)


	//   ....[0]....
.L_9384:
        /*0058*/ 	.word	0x00000010


	//----- nvinfo : EIATTR_MAX_THREADS
	.align		4
.L_9385:
        /*005c*/ 	.byte	0x04, 0x05
        /*005e*/ 	.short	(.L_9387 - .L_9386)
.L_9386:
        /*0060*/ 	.word	0x00000080
        /*0064*/ 	.word	0x00000001
        /*0068*/ 	.word	0x00000001
.L_9387:


//--------------------- .nv.info._ZN2at6native18elementwise_kernelILi128ELi4EZNS0_15gpu_kernel_implIZZZNS0_50_GLOBAL__N__2680c7bb_12_PowKernel_cu_b2145a98_318424pow_tensor_tensor_kernelERNS_18TensorIteratorBaseEENKUlvE_clEvENKUlvE4_clEvEUlddE_EEvS5_RKT_EUliE_EEviT1_ --------------------------
	.section	.nv.info._ZN2at6native18elementwise_kernelILi128ELi4EZNS0_15gpu_kernel_implIZZZNS0_50_GLOBAL__N__2680c7bb_12_PowKernel_cu_b2145a98_318424pow_tensor_tensor_kernelERNS_18TensorIteratorBaseEENKUlvE_clEvENKUlvE4_clEvEUlddE_EEvS5_RKT_EUliE_EEviT1_,"",@"SHT_CUDA_INFO"
	.sectionflags	@""
	.align	4


	//----- nvinfo : EIATTR_CUDA_API_VERSION
	.align		4
        /*0000*/ 	.byte	0x04, 0x37
        /*0002*/ 	.short	(.L_9389 - .L_9388)
.L_9388:
        /*0004*/ 	.word	0x00000082


	//----- nvinfo : EIATTR_SW2861232_WAR
	.align		4
.L_9389:
        /*0008*/ 	.byte	0x01, 0x35
	.zero		2


	//----- nvinfo : EIATTR_PARAM_CBANK
	.align		4
        /*000c*/ 	.byte	0x04, 0x0a
        /*000e*/ 	.short	(.L_9391 - .L_9390)
	.align		4
.L_9390:
        /*0010*/ 	.word	index@(.nv.constant0._ZN2at6native18elementwise_kernelILi128ELi4EZNS0_15gpu_kernel_implIZZZNS0_50_GLOBAL__N__2680c7bb_12_PowKernel_cu_b2145a98_318424pow_tensor_tensor_kernelERNS_18TensorIteratorBaseEENKUlvE_clEvENKUlvE4_clEvEUlddE_EEvS5_RKT_EUliE_EEviT1_)
        /*0014*/ 	.short	0x0160
        /*0016*/ 	.short	0x0298


	//----- nvinfo : EIATTR_CBANK_PARAM_SIZE
	.align		4
.L_9391:
        /*0018*/ 	.byte	0x03, 0x19
        /*001a*/ 	.short	0x0298


	//----- nvinfo : EIATTR_KPARAM_INFO
	.align		4
        /*001c*/ 	.byte	0x04, 0x17
        /*001e*/ 	.short	(.L_9393 - .L_9392)
.L_9392:
        /*0020*/ 	.word	0x00000000
        /*0024*/ 	.short	0x0001
        /*0026*/ 	.short	0x0008
        /*0028*/ 	.byte	0x00, 0xf0, 0x41, 0x0a


	//----- nvinfo : EIATTR_KPARAM_INFO
	.align		4
.L_9393:
        /*002c*/ 	.byte	0x04, 0x17
        /*002e*/ 	.short	(.L_9395 - .L_9394)
.L_9394:
        /*0030*/ 	.word	0x00000000
        /*0034*/ 	.short	0x0000
        /*0036*/ 	.short	0x0000
        /*0038*/ 	.byte	0x00, 0xf0, 0x11, 0x00


	//----- nvinfo : EIATTR_MAXREG_COUNT
	.align		4
.L_9395:
        /*003c*/ 	.byte	0x03, 0x1b
        /*003e*/ 	.short	0x0080


	//----- nvinfo : EIATTR_EXTERNS
	.align		4
        /*0040*/ 	.byte	0x04, 0x0f
        /*0042*/ 	.short	(.L_9397 - .L_9396)


	//   ....[0]....
	.align		4
.L_9396:
        /*0044*/ 	.word	index@(__assertfail)


	//----- nvinfo : EIATTR_MERCURY_ISA_VERSION
	.align		4
.L_9397:
        /*0048*/ 	.byte	0x03, 0x5f
        /*004a*/ 	.short	0x0000


	//----- nvinfo : EIATTR_SYSCALL_OFFSETS
	.align		4
        /*004c*/ 	.byte	0x04, 0x46
        /*004e*/ 	.short	(.L_9399 - .L_9398)


	//   ....[0]....
.L_9398:
        /*0050*/ 	.word	0x00001f30


	//   ....[1]....
        /*0054*/ 	.word	0x00002e60


	//   ....[2]....
        /*0058*/ 	.word	0x00004320


	//   ....[3]....
        /*005c*/ 	.word	0x000062b0


	//   ....[4]....
        /*0060*/ 	.word	0x000071e0


	//   ....[5]....
        /*0064*/ 	.word	0x000086a0


	//   ....[6]....
        /*0068*/ 	.word	0x0000a600


	//   ....[7]....
        /*006c*/ 	.word	0x0000b530


	//   ....[8]....
        /*0070*/ 	.word	0x0000c9f0


	//   ....[9]....
        /*0074*/ 	.word	0x0000e960


	//   ....[10]....
        /*0078*/ 	.word	0x0000f890


	//   ....[11]....
        /*007c*/ 	.word	0x00010d50


	//----- nvinfo : EIATTR_EXIT_INSTR_OFFSETS
	.align		4
.L_9399:
        /*0080*/ 	.byte	0x04, 0x1c
        /*0082*/ 	.short	(.L_9401 - .L_9400)


	//   ....[0]....
.L_9400:
        /*0084*/ 	.word	0x0000ca90


	//   ....[1]....
        /*0088*/ 	.word	0x0000fea0


	//   ....[2]....
        /*008c*/ 	.word	0x0000fee0


	//   ....[3]....
        /*0090*/ 	.word	0x0000ff70


	//   ....[4]....
        /*0094*/ 	.word	0x0000ffa0


	//   ....[5]....
        /*0098*/ 	.word	0x0000ffd0


	//   ....[6]....
        /*009c*/ 	.word	0x00010080


	//   ....[7]....
        /*00a0*/ 	.word	0x000100e0


	//   ....[8]....
        /*00a4*/ 	.word	0x000101a0


	//   ....[9]....
        /*00a8*/ 	.word	0x00010210


	//   ....[10]....
        /*00ac*/ 	.word	0x00010230


	//   ....[11]....
        /*00b0*/ 	.word	0x000102f0


	//   ....[12]....
        /*00b4*/ 	.word	0x00010320


	//   ....[13]....
        /*00b8*/ 	.word	0x000104d0


	//   ....[14]....
        /*00bc*/ 	.word	0x00010650


	//   ....[15]....
        /*00c0*/ 	.word	0x000106b0


	//   ....[16]....
        /*00c4*/ 	.word	0x00010760


	//   ....[17]....
        /*00c8*/ 	.word	0x00010900


	//   ....[18]....
        /*00cc*/ 	.word	0x00010aa0


	//   ....[19]....
        /*00d0*/ 	.word	0x00010c20


	//   ....[20]....
        /*00d4*/ 	.word	0x00010d60


	//   ....[21]....
        /*00d8*/ 	.word	0x00010d90


	//   ....[22]....
        /*00dc*/ 	.word	0x00010dc0


	//----- nvinfo : EIATTR_MAX_THREADS
	.align		4
.L_9401:
        /*00e0*/ 	.byte	0x04, 0x05
        /*00e2*/ 	.short	(.L_9403 - .L_9402)
.L_9402:
        /*00e4*/ 	.word	0x00000080
        /*00e8*/ 	.word	0x00000001
        /*00ec*/ 	.word	0x00000001


	//----- nvinfo : EIATTR_CRS_STACK_SIZE
	.align		4
.L_9403:
        /*00f0*/ 	.byte	0x04, 0x1e
        /*00f2*/ 	.short	(.L_9405 - .L_9404)
.L_9404:
        /*00f4*/ 	.word	0x00000000
.L_9405:


//--------------------- .nv.info._ZN2at6native27unrolled_elementwise_kernelIZZZNS0_50_GLOBAL__N__2680c7bb_12_PowKernel_cu_b2145a98_318424pow_tensor_tensor_kernelERNS_18TensorIteratorBaseEENKUlvE_clEvENKUlvE4_clEvEUlddE_St5arrayIPcLm3EELi4E23TrivialOffsetCalculatorILi2EjESB_ILi1EjENS0_6memory12LoadWithCastILi2EEENSE_13StoreWithCastILi1EEEEEviT_T0_T2_T3_T4_T5_ --------------------------
	.section	.nv.info._ZN2at6native27unrolled_elementwise_kernelIZZZNS0_50_GLOBAL__N__2680c7bb_12_PowKernel_cu_b2145a98_318424pow_tensor_tensor_kernelERNS_18TensorIteratorBaseEENKUlvE_clEvENKUlvE4_clEvEUlddE_St5arrayIPcLm3EELi4E23TrivialOffsetCalculatorILi2EjESB_ILi1EjENS0_6memory12LoadWithCastILi2EEENSE_13StoreWithCastILi1EEEEEviT_T0_T2_T3_T4_T5_,"",@"SHT_CUDA_INFO"
	.sectionflags	@""
	.align	4


	//----- nvinfo : EIATTR_CUDA_API_VERSION
	.align		4
        /*0000*/ 	.byte	0x04, 0x37
        /*0002*/ 	.short	(.L_9407 - .L_9406)
.L_9406:
        /*0004*/ 	.word	0x00000082


	//----- nvinfo : EIATTR_SW2861232_WAR
	.align		4
.L_9407:
        /*0008*/ 	.byte	0x01, 0x35
	.zero		2


	//----- nvinfo : EIATTR_PARAM_CBANK
	.align		4
        /*000c*/ 	.byte	0x04, 0x0a
        /*000e*/ 	.short	(.L_9409 - .L_9408)
	.align		4
.L_9408:
        /*0010*/ 	.word	index@(.nv.constant0._ZN2at6native27unrolled_elementwise_kernelIZZZNS0_50_GLOBAL__N__2680c7bb_12_PowKernel_cu_b2145a98_318424pow_tensor_tensor_kernelERNS_18TensorIteratorBaseEENKUlvE_clEvENKUlvE4_clEvEUlddE_St5arrayIPcLm3EELi4E23TrivialOffsetCalculatorILi2EjESB_ILi1EjENS0_6memory12LoadWithCastILi2EEENSE_13StoreWithCastILi1EEEEEviT_T0_T2_T3_T4_T5_)
        /*0014*/ 	.short	0x0160
        /*0016*/ 	.short	0x0040


	//----- nvinfo : EIATTR_CBANK_PARAM_SIZE
	.align		4
.L_9409:
        /*0018*/ 	.byte	0x03, 0x19
        /*001a*/ 	.short	0x0040


	//----- nvinfo : EIATTR_KPARAM_INFO
	.align		4
        /*001c*/ 	.byte	0x04, 0x17
        /*001e*/ 	.short	(.L_9411 - .L_9410)
.L_9410:
        /*0020*/ 	.word	0x00000000
        /*0024*/ 	.short	0x0006
        /*0026*/ 	.short	0x0038
        /*0028*/ 	.byte	0x00, 0xf0, 0x21, 0x00


	//----- nvinfo : EIATTR_KPARAM_INFO
	.align		4
.L_9411:
        /*002c*/ 	.byte	0x04, 0x17
        /*002e*/ 	.short	(.L_9413 - .L_9412)
.L_9412:
        /*0030*/ 	.word	0x00000000
        /*0034*/ 	.short	0x0005
        /*0036*/ 	.short	0x002c
        /*0038*/ 	.byte	0x00, 0xf0, 0x31, 0x00


	//----- nvinfo : EIATTR_KPARAM_INFO
	.align		4
.L_9413:
        /*003c*/ 	.byte	0x04, 0x17
        /*003e*/ 	.short	(.L_9415 - .L_9414)
.L_9414:
        /*0040*/ 	.word	0x00000000
        /*0044*/ 	.short	0x0004
        /*0046*/ 	.short	0x0029
        /*0048*/ 	.byte	0x00, 0xf0, 0x05, 0x00


	//----- nvinfo : EIATTR_KPARAM_INFO
	.align		4
.L_9415:
        /*004c*/ 	.byte	0x04, 0x17
        /*004e*/ 	.short	(.L_9417 - .L_9416)
.L_9416:
        /*0050*/ 	.word	0x00000000
        /*0054*/ 	.short	0x0003
        /*0056*/ 	.short	0x0028
        /*0058*/ 	.byte	0x00, 0xf0, 0x05, 0x00


	//----- nvinfo : EIATTR_KPARAM_INFO
	.align		4
.L_9417:
        /*005c*/ 	.byte	0x04, 0x17
        /*005e*/ 	.short	(.L_9419 - .L_9418)
.L_9418:
        /*0060*/ 	.word	0x00000000
        /*0064*/ 	.short	0x0002
        /*0066*/ 	.short	0x0010
        /*0068*/ 	.byte	0x00, 0xf0, 0x61, 0x00


	//----- nvinfo : EIATTR_KPARAM_INFO
	.align		4
.L_9419:
        /*006c*/ 	.byte	0x04, 0x17
        /*006e*/ 	.short	(.L_9421 - .L_9420)
.L_9420:
        /*0070*/ 	.word	0x00000000
        /*0074*/ 	.short	0x0001
        /*0076*/ 	.short	0x0008
        /*0078*/ 	.byte	0x00, 0xf0, 0x21, 0x00


	//----- nvinfo : EIATTR_KPARAM_INFO
	.align		4
.L_9421:
        /*007c*/ 	.byte	0x04, 0x17
        /*007e*/ 	.short	(.L_9423 - .L_9422)
.L_9422:
        /*0080*/ 	.word	0x00000000
        /*0084*/ 	.short	0x0000
        /*0086*/ 	.short	0x0000
        /*0088*/ 	.byte	0x00, 0xf0, 0x11, 0x00


	//----- nvinfo : EIATTR_MAXREG_COUNT
	.align		4
.L_9423:
        /*008c*/ 	.byte	0x03, 0x1b
        /*008e*/ 	.short	0x00ff


	//----- nvinfo : EIATTR_EXTERNS
	.align		4
        /*0090*/ 	.byte	0x04, 0x0f
        /*0092*/ 	.short	(.L_9425 - .L_9424)


	//   ....[0]....
	.align		4
.L_9424:
        /*0094*/ 	.word	index@(__assertfail)


	//----- nvinfo : EIATTR_MERCURY_ISA_VERSION
	.align		4
.L_9425:
        /*0098*/ 	.byte	0x03, 0x5f
        /*009a*/ 	.short	0x0000


	//----- nvinfo : EIATTR_SYSCALL_OFFSETS
	.align		4
        /*009c*/ 	.byte	0x04, 0x46
        /*009e*/ 	.short	(.L_9427 - .L_9426)


	//   ....[0]....
.L_9426:
        /*00a0*/ 	.word	0x00000fb0


	//   ....[1]....
        /*00a4*/ 	.word	0x00001ee0


	//   ....[2]....
        /*00a8*/ 	.word	0x00002e90


	//   ....[3]....
        /*00ac*/ 	.word	0x00003dc0


	//   ....[4]....
        /*00b0*/ 	.word	0x00004d80


	//   ....[5]....
        /*00b4*/ 	.word	0x00005cb0


	//   ....[6]....
        /*00b8*/ 	.word	0x00006c50


	//   ....[7]....
        /*00bc*/ 	.word	0x00007b80


	//   ....[8]....
        /*00c0*/ 	.word	0x0000a120


	//   ....[9]....
        /*00c4*/ 	.word	0x0000b1b0


	//   ....[10]....
        /*00c8*/ 	.word	0x0000c200


	//   ....[11]....
        /*00cc*/ 	.word	0x0000d270


	//----- nvinfo : EIATTR_EXIT_INSTR_OFFSETS
	.align		4
.L_9427:
        /*00d0*/ 	.byte	0x04, 0x1c
        /*00d2*/ 	.short	(.L_9429 - .L_9428)


	//   ....[0]....
.L_9428:
        /*00d4*/ 	.word	0x0000c2a0


	//   ....[1]....
        /*00d8*/ 	.word	0x0000c3c0


	//   ....[2]....
        /*00dc*/ 	.word	0x0000c400


	//   ....[3]....
        /*00e0*/ 	.word	0x0000c490


	//   ....[4]....
        /*00e4*/ 	.word	0x0000c4c0


	//   ....[5]....
        /*00e8*/ 	.word	0x0000c4f0


	//   ....[6]....
        /*00ec*/ 	.word	0x0000c5a0


	//   ....[7]....
        /*00f0*/ 	.word	0x0000c600


	//   ....[8]....
        /*00f4*/ 	.word	0x0000c6c0


	//   ....[9]....
        /*00f8*/ 	.word	0x0000c730


	//   ....[10]....
        /*00fc*/ 	.word	0x0000c750


	//   ....[11]....
        /*0100*/ 	.word	0x0000c810


	//   ....[12]....
        /*0104*/ 	.word	0x0000c840


	//   ....[13]....
        /*0108*/ 	.word	0x0000c9f0


	//   ....[14]....
        /*010c*/ 	.word	0x0000cb70


	//   ....[15]....
        /*0110*/ 	.word	0x0000cbd0


	//   ....[16]....
        /*0114*/ 	.word	0x0000cc80


	//   ....[17]....
        /*0118*/ 	.word	0x0000ce20


	//   ....[18]....
        /*011c*/ 	.word	0x0000cfc0


	//   ....[19]....
        /*0120*/ 	.word	0x0000d140


	//   ....[20]....
        /*0124*/ 	.word	0x0000d280


	//   ....[21]....
        /*0128*/ 	.word	0x0000d2b0


	//   ....[22]....
        /*012c*/ 	.word	0x0000d2e0


	//----- nvinfo : EIATTR_MAX_THREADS
	.align		4
.L_9429:
        /*0130*/ 	.byte	0x04, 0x05
        /*0132*/ 	.short	(.L_9431 - .L_9430)
.L_9430:
        /*0134*/ 	.word	0x00000080
        /*0138*/ 	.word	0x00000001
        /*013c*/ 	.word	0x00000001


	//----- nvinfo : EIATTR_CRS_STACK_SIZE
	.align		4
.L_9431:
        /*0140*/ 	.byte	0x04, 0x1e
        /*0142*/ 	.short	(.L_9433 - .L_9432)
.L_9432:
        /*0144*/ 	.word	0x00000000
.L_9433:


//--------------------- .nv.info._ZN2at6native18elementwise_kernelILi128ELi2EZNS0_22gpu_kernel_impl_nocastIZZZNS0_50_GLOBAL__N__2680c7bb_12_PowKernel_cu_b2145a98_318424pow_tensor_tensor_kernelERNS_18TensorIteratorBaseEENKUlvE_clEvENKUlvE4_clEvEUlddE_EEvS5_RKT_EUliE_EEviT1_ --------------------------
	.section	.nv.info._ZN2at6native18elementwise_kernelILi128ELi2EZNS0_22gpu_kernel_impl_nocastIZZZNS0_50_GLOBAL__N__2680c7bb_12_PowKernel_cu_b2145a98_318424pow_tensor_tensor_kernelERNS_18TensorIteratorBaseEENKUlvE_clEvENKUlvE4_clEvEUlddE_EEvS5_RKT_EUliE_EEviT1_,"",@"SHT_CUDA_INFO"
	.sectionflags	@""
	.align	4


	//----- nvinfo : EIATTR_CUDA_API_VERSION
	.align		4
        /*0000*/ 	.byte	0x04, 0x37
        /*0002*/ 	.short	(.L_9435 - .L_9434)
.L_9434:
        /*0004*/ 	.word	0x00000082


	//----- nvinfo : EIATTR_SW2861232_WAR
	.align		4
.L_9435:
        /*0008*/ 	.byte	0x01, 0x35
	.zero		2


	//----- nvinfo : EIATTR_PARAM_CBANK
	.align		4
        /*000c*/ 	.byte	0x04, 0x0a
        /*000e*/ 	.short	(.L_9437 - .L_9436)
	.align		4
.L_9436:
        /*0010*/ 	.word	index@(.nv.constant0._ZN2at6native18elementwise_kernelILi128ELi2EZNS0_22gpu_kernel_impl_nocastIZZZNS0_50_GLOBAL__N__2680c7bb_12_PowKernel_cu_b2145a98_318424pow_tensor_tensor_kernelERNS_18TensorIteratorBaseEENKUlvE_clEvENKUlvE4_clEvEUlddE_EEvS5_RKT_EUliE_EEviT1_)
        /*0014*/ 	.short	0x0160
        /*0016*/ 	.short	0x0290


	//----- nvinfo : EIATTR_CBANK_PARAM_SIZE
	.align		4
.L_9437:
        /*0018*/ 	.byte	0x03, 0x19
        /*001a*/ 	.short	0x0290


	//----- nvinfo : EIATTR_KPARAM_INFO
	.align		4
        /*001c*/ 	.byte	0x04, 0x17
        /*001e*/ 	.short	(.L_9439 - .L_9438)
.L_9438:
        /*0020*/ 	.word	0x00000000
        /*0024*/ 	.short	0x0001
        /*0026*/ 	.short	0x0008
        /*0028*/ 	.byte	0x00, 0xf0, 0x21, 0x0a


	//----- nvinfo : EIATTR_KPARAM_INFO
	.align		4
.L_9439:
        /*002c*/ 	.byte	0x04, 0x17
        /*002e*/ 	.short	(.L_9441 - .L_9440)
.L_9440:
        /*0030*/ 	.word	0x00000000
        /*0034*/ 	.short	0x0000
        /*0036*/ 	.short	0x0000
        /*0038*/ 	.byte	0x00, 0xf0, 0x11, 0x00


	//----- nvinfo : EIATTR_MAXREG_COUNT
	.align		4
.L_9441:
        /*003c*/ 	.byte	0x03, 0x1b
        /*003e*/ 	.short	0x0080


	//----- nvinfo : EIATTR_MERCURY_ISA_VERSION
	.align		4
        /*0040*/ 	.byte	0x03, 0x5f
        /*0042*/ 	.short	0x0000


	//----- nvinfo : EIATTR_EXIT_INSTR_OFFSETS
	.align		4
        /*0044*/ 	.byte	0x04, 0x1c
        /*0046*/ 	.short	(.L_9443 - .L_9442)


	//   ....[0]....
.L_9442:
        /*0048*/ 	.word	0x00001620


	//   ....[1]....
        /*004c*/ 	.word	0x00002b70


	//----- nvinfo : EIATTR_MAX_THREADS
	.align		4
.L_9443:
        /*0050*/ 	.byte	0x04, 0x05
        /*0052*/ 	.short	(.L_9445 - .L_9444)
.L_9444:
        /*0054*/ 	.word	0x00000080
        /*0058*/ 	.word	0x00000001
        /*005c*/ 	.word	0x00000001


	//----- nvinfo : EIATTR_CRS_STACK_SIZE
	.align		4
.L_9445:
        /*0060*/ 	.byte	0x04, 0x1e
        /*0062*/ 	.short	(.L_9447 - .L_9446)
.L_9446:
        /*0064*/ 	.word	0x00000000
.L_9447:


//--------------------- .nv.info._ZN2at6native27unrolled_elementwise_kernelIZZZNS0_50_GLOBAL__N__2680c7bb_12_PowKernel_cu_b2145a98_318424pow_tensor_tensor_kernelERNS_18TensorIteratorBaseEENKUlvE_clEvENKUlvE4_clEvEUlddE_St5arrayIPcLm3EELi4E23TrivialOffsetCalculatorILi2EjESB_ILi1EjENS0_6memory15LoadWithoutCastENSE_16StoreWithoutCastEEEviT_T0_T2_T3_T4_T5_ --------------------------
	.section	.nv.info._ZN2at6native27unrolled_elementwise_kernelIZZZNS0_50_GLOBAL__N__2680c7bb_12_PowKernel_cu_b2145a98_318424pow_tensor_tensor_kernelERNS_18TensorIteratorBaseEENKUlvE_clEvENKUlvE4_clEvEUlddE_St5arrayIPcLm3EELi4E23TrivialOffsetCalculatorILi2EjESB_ILi1EjENS0_6memory15LoadWithoutCastENSE_16StoreWithoutCastEEEviT_T0_T2_T3_T4_T5_,"",@"SHT_CUDA_INFO"
	.sectionflags	@""
	.align	4


	//----- nvinfo : EIATTR_CUDA_API_VERSION
	.align		4
        /*0000*/ 	.byte	0x04, 0x37
        /*0002*/ 	.short	(.L_9449 - .L_9448)
.L_9448:
        /*0004*/ 	.word	0x00000082


	//----- nvinfo : EIATTR_SW2861232_WAR
	.align		4
.L_9449:
        /*0008*/ 	.byte	0x01, 0x35
	.zero		2


	//----- nvinfo : EIATTR_PARAM_CBANK
	.align		4
        /*000c*/ 	.byte	0x04, 0x0a
        /*000e*/ 	.short	(.L_9451 - .L_9450)
	.align		4
.L_9450:
        /*0010*/ 	.word	index@(.nv.constant0._ZN2at6native27unrolled_elementwise_kernelIZZZNS0_50_GLOBAL__N__2680c7bb_12_PowKernel_cu_b2145a98_318424pow_tensor_tensor_kernelERNS_18TensorIteratorBaseEENKUlvE_clEvENKUlvE4_clEvEUlddE_St5arrayIPcLm3EELi4E23TrivialOffsetCalculatorILi2EjESB_ILi1EjENS0_6memory15LoadWithoutCastENSE_16StoreWithoutCastEEEviT_T0_T2_T3_T4_T5_)
        /*0014*/ 	.short	0x0160
        /*0016*/ 	.short	0x002c


	//----- nvinfo : EIATTR_CBANK_PARAM_SIZE
	.align		4
.L_9451:
        /*0018*/ 	.byte	0x03, 0x19
        /*001a*/ 	.short	0x002c


	//----- nvinfo : EIATTR_KPARAM_INFO
	.align		4
        /*001c*/ 	.byte	0x04, 0x17
        /*001e*/ 	.short	(.L_9453 - .L_9452)
.L_9452:
        /*0020*/ 	.word	0x00000000
        /*0024*/ 	.short	0x0006
        /*0026*/ 	.short	0x002b
        /*0028*/ 	.byte	0x00, 0xf0, 0x05, 0x00


	//----- nvinfo : EIATTR_KPARAM_INFO
	.align		4
.L_9453:
        /*002c*/ 	.byte	0x04, 0x17
        /*002e*/ 	.short	(.L_9455 - .L_9454)
.L_9454:
        /*0030*/ 	.word	0x00000000
        /*0034*/ 	.short	0x0005
        /*0036*/ 	.short	0x002a
        /*0038*/ 	.byte	0x00, 0xf0, 0x05, 0x00


	//----- nvinfo : EIATTR_KPARAM_INFO
	.align		4
.L_9455:
        /*003c*/ 	.byte	0x04, 0x17
        /*003e*/ 	.short	(.L_9457 - .L_9456)
.L_9456:
        /*0040*/ 	.word	0x00000000
        /*0044*/ 	.short	0x0004
        /*0046*/ 	.short	0x0029
        /*0048*/ 	.byte	0x00, 0xf0, 0x05, 0x00


	//----- nvinfo : EIATTR_KPARAM_INFO
	.align		4
.L_9457:
        /*004c*/ 	.byte	0x04, 0x17
        /*004e*/ 	.short	(.L_9459 - .L_9458)
.L_9458:
        /*0050*/ 	.word	0x00000000
        /*0054*/ 	.short	0x0003
        /*0056*/ 	.short	0x0028
        /*0058*/ 	.byte	0x00, 0xf0, 0x05, 0x00


	//----- nvinfo : EIATTR_KPARAM_INFO
	.align		4
.L_9459:
        /*005c*/ 	.byte	0x04, 0x17
        /*005e*/ 	.short	(.L_9461 - .L_9460)
.L_9460:
        /*0060*/ 	.word	0x00000000
        /*0064*/ 	.short	0x0002
        /*0066*/ 	.short	0x0010
        /*0068*/ 	.byte	0x00, 0xf0, 0x61, 0x00


	//----- nvinfo : EIATTR_KPARAM_INFO
	.align		4
.L_9461:
        /*006c*/ 	.byte	0x04, 0x17
        /*006e*/ 	.short	(.L_9463 - .L_9462)
.L_9462:
        /*0070*/ 	.word	0x00000000
        /*0074*/ 	.short	0x0001
        /*0076*/ 	.short	0x0008
        /*0078*/ 	.byte	0x00, 0xf0, 0x21, 0x00


	//----- nvinfo : EIATTR_KPARAM_INFO
	.align		4
.L_9463:
        /*007c*/ 	.byte	0x04, 0x17
        /*007e*/ 	.short	(.L_9465 - .L_9464)
.L_9464:
        /*0080*/ 	.word	0x00000000
        /*0084*/ 	.short	0x0000
        /*0086*/ 	.short	0x0000
        /*0088*/ 	.byte	0x00, 0xf0, 0x11, 0x00


	//----- nvinfo : EIATTR_MAXREG_COUNT
	.align		4
.L_9465:
        /*008c*/ 	.byte	0x03, 0x1b
        /*008e*/ 	.short	0x00ff


	//----- nvinfo : EIATTR_MERCURY_ISA_VERSION
	.align		4
        /*0090*/ 	.byte	0x03, 0x5f
        /*0092*/ 	.short	0x0000


	//----- nvinfo : EIATTR_EXIT_INSTR_OFFSETS
	.align		4
        /*0094*/ 	.byte	0x04, 0x1c
        /*0096*/ 	.short	(.L_9467 - .L_9466)


	//   ....[0]....
.L_9466:
        /*0098*/ 	.word	0x000018a0


	//   ....[1]....
        /*009c*/ 	.word	0x00001910


	//----- nvinfo : EIATTR_MAX_THREADS
	.align		4
.L_9467:
        /*00a0*/ 	.byte	0x04, 0x05
        /*00a2*/ 	.short	(.L_9469 - .L_9468)
.L_9468:
        /*00a4*/ 	.word	0x00000080
        /*00a8*/ 	.word	0x00000001
        /*00ac*/ 	.word	0x00000001


	//----- nvinfo : EIATTR_CRS_STACK_SIZE
	.align		4
.L_9469:
        /*00b0*/ 	.byte	0x04, 0x1e
        /*00b2*/ 	.short	(.L_9471 - .L_9470)
.L_9470:
        /*00b4*/ 	.word	0x00000000
.L_9471:


//--------------------- .nv.info._ZN2at6native29vectorized_elementwise_kernelILi2EZZZNS0_50_GLOBAL__N__2680c7bb_12_PowKernel_cu_b2145a98_318424pow_tensor_tensor_kernelERNS_18TensorIteratorBaseEENKUlvE_clEvENKUlvE4_clEvEUlddE_St5arrayIPcLm3EEEEviT0_T1_ --------------------------
	.section	.nv.info._ZN2at6native29vectorized_elementwise_kernelILi2EZZZNS0_50_GLOBAL__N__2680c7bb_12_PowKernel_cu_b2145a98_318424pow_tensor_tensor_kernelERNS_18TensorIteratorBaseEENKUlvE_clEvENKUlvE4_clEvEUlddE_St5arrayIPcLm3EEEEviT0_T1_,"",@"SHT_CUDA_INFO"
	.sectionflags	@""
	.align	4


	//----- nvinfo : EIATTR_CUDA_API_VERSION
	.align		4
        /*0000*/ 	.byte	0x04, 0x37
        /*0002*/ 	.short	(.L_9473 - .L_9472)
.L_9472:
        /*0004*/ 	.word	0x00000082


	//----- nvinfo : EIATTR_SW2861232_WAR
	.align		4
.L_9473:
        /*0008*/ 	.byte	0x01, 0x35
	.zero		2


	//----- nvinfo : EIATTR_PARAM_CBANK
	.align		4
        /*000c*/ 	.byte	0x04, 0x0a
        /*000e*/ 	.short	(.L_9475 - .L_9474)
	.align		4
.L_9474:
        /*0010*/ 	.word	index@(.nv.constant0._ZN2at6native29vectorized_elementwise_kernelILi2EZZZNS0_50_GLOBAL__N__2680c7bb_12_PowKernel_cu_b2145a98_318424pow_tensor_tensor_kernelERNS_18TensorIteratorBaseEENKUlvE_clEvENKUlvE4_clEvEUlddE_St5arrayIPcLm3EEEEviT0_T1_)
        /*0014*/ 	.short	0x0160
        /*0016*/ 	.short	0x0028


	//----- nvinfo : EIATTR_CBANK_PARAM_SIZE
	.align		4
.L_9475:
        /*0018*/ 	.byte	0x03, 0x19
        /*001a*/ 	.short	0x0028


	//----- nvinfo : EIATTR_KPARAM_INFO
	.align		4
        /*001c*/ 	.byte	0x04, 0x17
        /*001e*/ 	.short	(.L_9477 - .L_9476)
.L_9476:
        /*0020*/ 	.word	0x00000000
        /*0024*/ 	.short	0x0002
        /*0026*/ 	.short	0x0010
        /*0028*/ 	.byte	0x00, 0xf0, 0x61, 0x00


	//----- nvinfo : EIATTR_KPARAM_INFO
	.align		4
.L_9477:
        /*002c*/ 	.byte	0x04, 0x17
        /*002e*/ 	.short	(.L_9479 - .L_9478)
.L_9478:
        /*0030*/ 	.word	0x00000000
        /*0034*/ 	.short	0x0001
        /*0036*/ 	.short	0x0008
        /*0038*/ 	.byte	0x00, 0xf0, 0x21, 0x00


	//----- nvinfo : EIATTR_KPARAM_INFO
	.align		4
.L_9479:
        /*003c*/ 	.byte	0x04, 0x17
        /*003e*/ 	.short	(.L_9481 - .L_9480)
.L_9480:
        /*0040*/ 	.word	0x00000000
        /*0044*/ 	.short	0x0000
        /*0046*/ 	.short	0x0000
        /*0048*/ 	.byte	0x00, 0xf0, 0x11, 0x00


	//----- nvinfo : EIATTR_MAXREG_COUNT
	.align		4
.L_9481:
        /*004c*/ 	.byte	0x03, 0x1b
        /*004e*/ 	.short	0x00ff


	//----- nvinfo : EIATTR_MERCURY_ISA_VERSION
	.align		4
        /*0050*/ 	.byte	0x03, 0x5f
        /*0052*/ 	.short	0x0000


	//----- nvinfo : EIATTR_EXIT_INSTR_OFFSETS
	.align		4
        /*0054*/ 	.byte	0x04, 0x1c
        /*0056*/ 	.short	(.L_9483 - .L_9482)


	//   ....[0]....
.L_9482:
        /*0058*/ 	.word	0x00002960


	//   ....[1]....
        /*005c*/ 	.word	0x00005ba0


	//   ....[2]....
        /*0060*/ 	.word	0x00005c00


	//----- nvinfo : EIATTR_MAX_THREADS
	.align		4
.L_9483:
        /*0064*/ 	.byte	0x04, 0x05
        /*0066*/ 	.short	(.L_9485 - .L_9484)
.L_9484:
        /*0068*/ 	.word	0x00000080
        /*006c*/ 	.word	0x00000001
        /*0070*/ 	.word	0x00000001


	//----- nvinfo : EIATTR_CRS_STACK_SIZE
	.align		4
.L_9485:
        /*0074*/ 	.byte	0x04, 0x1e
        /*0076*/ 	.short	(.L_9487 - .L_9486)
.L_9486:
        /*0078*/ 	.word	0x00000000
.L_9487:


//--------------------- .nv.info._ZN2at6native29vectorized_elementwise_kernelILi4EZZZNS0_50_GLOBAL__N__2680c7bb_12_PowKernel_cu_b2145a98_318424pow_tensor_tensor_kernelERNS_18TensorIteratorBaseEENKUlvE_clEvENKUlvE4_clEvEUlddE_St5arrayIPcLm3EEEEviT0_T1_ --------------------------
	.section	.nv.info._ZN2at6native29vectorized_elementwise_kernelILi4EZZZNS0_50_GLOBAL__N__2680c7bb_12_PowKernel_cu_b2145a98_318424pow_tensor_tensor_kernelERNS_18TensorIteratorBaseEENKUlvE_clEvENKUlvE4_clEvEUlddE_St5arrayIPcLm3EEEEviT0_T1_,"",@"SHT_CUDA_INFO"
	.sectionflags	@""
	.align	4


	//----- nvinfo : EIATTR_CUDA_API_VERSION
	.align		4
        /*0000*/ 	.byte	0x04, 0x37
        /*0002*/ 	.short	(.L_9489 - .L_9488)
.L_9488:
        /*0004*/ 	.word	0x00000082


	//----- nvinfo : EIATTR_SW2861232_WAR
	.align		4
.L_9489:
        /*0008*/ 	.byte	0x01, 0x35
	.zero		2


	//----- nvinfo : EIATTR_PARAM_CBANK
	.align		4
        /*000c*/ 	.byte	0x04, 0x0a
        /*000e*/ 	.short	(.L_9491 - .L_9490)
	.align		4
.L_9490:
        /*0010*/ 	.word	index@(.nv.constant0._ZN2at6native29vectorized_elementwise_kernelILi4EZZZNS0_50_GLOBAL__N__2680c7bb_12_PowKernel_cu_b2145a98_318424pow_tensor_tensor_kernelERNS_18TensorIteratorBaseEENKUlvE_clEvENKUlvE4_clEvEUlddE_St5arrayIPcLm3EEEEviT0_T1_)
        /*0014*/ 	.short	0x0160
        /*0016*/ 	.short	0x0028


	//----- nvinfo : EIATTR_CBANK_PARAM_SIZE
	.align		4
.L_9491:
        /*0018*/ 	.byte	0x03, 0x19
        /*001a*/ 	.short	0x0028


	//----- nvinfo : EIATTR_KPARAM_INFO
	.align		4
        /*001c*/ 	.byte	0x04, 0x17
        /*001e*/ 	.short	(.L_9493 - .L_9492)
.L_9492:
        /*0020*/ 	.word	0x00000000
        /*0024*/ 	.short	0x0002
        /*0026*/ 	.short	0x0010
        /*0028*/ 	.byte	0x00, 0xf0, 0x61, 0x00


	//----- nvinfo : EIATTR_KPARAM_INFO
	.align		4
.L_9493:
        /*002c*/ 	.byte	0x04, 0x17
        /*002e*/ 	.short	(.L_9495 - .L_9494)
.L_9494:
        /*0030*/ 	.word	0x00000000
        /*0034*/ 	.short	0x0001
        /*0036*/ 	.short	0x0008
        /*0038*/ 	.byte	0x00, 0xf0, 0x21, 0x00


	//----- nvinfo : EIATTR_KPARAM_INFO
	.align		4
.L_9495:
        /*003c*/ 	.byte	0x04, 0x17
        /*003e*/ 	.short	(.L_9497 - .L_9496)
.L_9496:
        /*0040*/ 	.word	0x00000000
        /*0044*/ 	.short	0x0000
        /*0046*/ 	.short	0x0000
        /*0048*/ 	.byte	0x00, 0xf0, 0x11, 0x00


	//----- nvinfo : EIATTR_MAXREG_COUNT
	.align		4
.L_9497:
        /*004c*/ 	.byte	0x03, 0x1b
        /*004e*/ 	.short	0x00ff


	//----- nvinfo : EIATTR_MERCURY_ISA_VERSION
	.align		4
        /*0050*/ 	.byte	0x03, 0x5f
        /*0052*/ 	.short	0x0000


	//----- nvinfo : EIATTR_EXIT_INSTR_OFFSETS
	.align		4
        /*0054*/ 	.byte	0x04, 0x1c
        /*0056*/ 	.short	(.L_9499 - .L_9498)


	//   ....[0]....
.L_9498:
        /*0058*/ 	.word	0x00002960


	//   ....[1]....
        /*005c*/ 	.word	0x00005ba0


	//   ....[2]....
        /*0060*/ 	.word	0x00005c00


	//----- nvinfo : EIATTR_MAX_THREADS
	.align		4
.L_9499:
        /*0064*/ 	.byte	0x04, 0x05
        /*0066*/ 	.short	(.L_9501 - .L_9500)
.L_9500:
        /*0068*/ 	.word	0x00000080
        /*006c*/ 	.word	0x00000001
        /*0070*/ 	.word	0x00000001


	//----- nvinfo : EIATTR_CRS_STACK_SIZE
	.align		4
.L_9501:
        /*0074*/ 	.byte	0x04, 0x1e
        /*0076*/ 	.short	(.L_9503 - .L_9502)
.L_9502:
        /*0078*/ 	.word	0x00000000
.L_9503:


//--------------------- .nv.info._ZN2at6native29vectorized_elementwise_kernelILi8EZZZNS0_50_GLOBAL__N__2680c7bb_12_PowKernel_cu_b2145a98_318424pow_tensor_tensor_kernelERNS_18TensorIteratorBaseEENKUlvE_clEvENKUlvE4_clEvEUlddE_St5arrayIPcLm3EEEEviT0_T1_ --------------------------
	.section	.nv.info._ZN2at6native29vectorized_elementwise_kernelILi8EZZZNS0_50_GLOBAL__N__2680c7bb_12_PowKernel_cu_b2145a98_318424pow_tensor_tensor_kernelERNS_18TensorIteratorBaseEENKUlvE_clEvENKUlvE4_clEvEUlddE_St5arrayIPcLm3EEEEviT0_T1_,"",@"SHT_CUDA_INFO"
	.sectionflags	@""
	.align	4


	//----- nvinfo : EIATTR_CUDA_API_VERSION
	.align		4
        /*0000*/ 	.byte	0x04, 0x37
        /*0002*/ 	.short	(.L_9505 - .L_9504)
.L_9504:
        /*0004*/ 	.word	0x00000082


	//----- nvinfo : EIATTR_SW2861232_WAR
	.align		4
.L_9505:
        /*0008*/ 	.byte	0x01, 0x35
	.zero		2


	//----- nvinfo : EIATTR_PARAM_CBANK
	.align		4
        /*000c*/ 	.byte	0x04, 0x0a
        /*000e*/ 	.short	(.L_9507 - .L_9506)
	.align		4
.L_9506:
        /*0010*/ 	.word	index@(.nv.constant0._ZN2at6native29vectorized_elementwise_kernelILi8EZZZNS0_50_GLOBAL__N__2680c7bb_12_PowKernel_cu_b2145a98_318424pow_tensor_tensor_kernelERNS_18TensorIteratorBaseEENKUlvE_clEvENKUlvE4_clEvEUlddE_St5arrayIPcLm3EEEEviT0_T1_)
        /*0014*/ 	.short	0x0160
        /*0016*/ 	.short	0x0028


	//----- nvinfo : EIATTR_CBANK_PARAM_SIZE
	.align		4
.L_9507:
        /*0018*/ 	.byte	0x03, 0x19
        /*001a*/ 	.short	0x0028


	//----- nvinfo : EIATTR_KPARAM_INFO
	.align		4
        /*001c*/ 	.byte	0x04, 0x17
        /*001e*/ 	.short	(.L_9509 - .L_9508)
.L_9508:
        /*0020*/ 	.word	0x00000000
        /*0024*/ 	.short	0x0002
        /*0026*/ 	.short	0x0010
        /*0028*/ 	.byte	0x00, 0xf0, 0x61, 0x00


	//----- nvinfo : EIATTR_KPARAM_INFO
	.align		4
.L_9509:
        /*002c*/ 	.byte	0x04, 0x17
        /*002e*/ 	.short	(.L_9511 - .L_9510)
.L_9510:
        /*0030*/ 	.word	0x00000000
        /*0034*/ 	.short	0x0001
        /*0036*/ 	.short	0x0008
        /*0038*/ 	.byte	0x00, 0xf0, 0x21, 0x00


	//----- nvinfo : EIATTR_KPARAM_INFO
	.align		4
.L_9511:
        /*003c*/ 	.byte	0x04, 0x17
        /*003e*/ 	.short	(.L_9513 - .L_9512)
.L_9512:
        /*0040*/ 	.word	0x00000000
        /*0044*/ 	.short	0x0000
        /*0046*/ 	.short	0x0000
        /*0048*/ 	.byte	0x00, 0xf0, 0x11, 0x00


	//----- nvinfo : EIATTR_MAXREG_COUNT
	.align		4
.L_9513:
        /*004c*/ 	.byte	0x03, 0x1b
        /*004e*/ 	.short	0x00ff


	//----- nvinfo : EIATTR_MERCURY_ISA_VERSION
	.align		4
        /*0050*/ 	.byte	0x03, 0x5f
        /*0052*/ 	.short	0x0000


	//----- nvinfo : EIATTR_EXIT_INSTR_OFFSETS
	.align		4
        /*0054*/ 	.byte	0x04, 0x1c
        /*0056*/ 	.short	(.L_9515 - .L_9514)


	//   ....[0]....
.L_9514:
        /*0058*/ 	.word	0x00000010


	//----- nvinfo : EIATTR_MAX_THREADS
	.align		4
.L_9515:
        /*005c*/ 	.byte	0x04, 0x05
        /*005e*/ 	.short	(.L_9517 - .L_9516)
.L_9516:
        /*0060*/ 	.word	0x00000080
        /*0064*/ 	.word	0x00000001
        /*0068*/ 	.word	0x00000001
.L_9517:


//--------------------- .nv.info._ZN2at6native18elementwise_kernelILi128ELi4EZNS0_15gpu_kernel_implIZNS0_50_GLOBAL__N__2680c7bb_12_PowKernel_cu_b2145a98_318422pow_scalar_tensor_implIdEEvRNS_18TensorIteratorBaseET_EUldE_EEvS6_RKS7_EUliE_EEviT1_ --------------------------
	.section	.nv.info._ZN2at6native18elementwise_kernelILi128ELi4EZNS0_15gpu_kernel_implIZNS0_50_GLOBAL__N__2680c7bb_12_PowKernel_cu_b2145a98_318422pow_scalar_tensor_implIdEEvRNS_18TensorIteratorBaseET_EUldE_EEvS6_RKS7_EUliE_EEviT1_,"",@"SHT_CUDA_INFO"
	.sectionflags	@""
	.align	4


	//----- nvinfo : EIATTR_CUDA_API_VERSION
	.align		4
        /*0000*/ 	.byte	0x04, 0x37
        /*0002*/ 	.short	(.L_9519 - .L_9518)
.L_9518:
        /*0004*/ 	.word	0x00000082


	//----- nvinfo : EIATTR_SW2861232_WAR
	.align		4
.L_9519:
        /*0008*/ 	.byte	0x01, 0x35
	.zero		2


	//----- nvinfo : EIATTR_PARAM_CBANK
	.align		4
        /*000c*/ 	.byte	0x04, 0x0a
        /*000e*/ 	.short	(.L_9521 - .L_9520)
	.align		4
.L_9520:
        /*0010*/ 	.word	index@(.nv.constant0._ZN2at6native18elementwise_kernelILi128ELi4EZNS0_15gpu_kernel_implIZNS0_50_GLOBAL__N__2680c7bb_12_PowKernel_cu_b2145a98_318422pow_scalar_tensor_implIdEEvRNS_18TensorIteratorBaseET_EUldE_EEvS6_RKS7_EUliE_EEviT1_)
        /*0014*/ 	.short	0x0160
        /*0016*/ 	.short	0x0230


	//----- nvinfo : EIATTR_CBANK_PARAM_SIZE
	.align		4
.L_9521:
        /*0018*/ 	.byte	0x03, 0x19
        /*001a*/ 	.short	0x0230


	//----- nvinfo : EIATTR_KPARAM_INFO
	.align		4
        /*001c*/ 	.byte	0x04, 0x17
        /*001e*/ 	.short	(.L_9523 - .L_9522)
.L_9522:
        /*0020*/ 	.word	0x00000000
        /*0024*/ 	.short	0x0001
        /*0026*/ 	.short	0x0008
        /*0028*/ 	.byte	0x00, 0xf0, 0xa1, 0x08


	//----- nvinfo : EIATTR_KPARAM_INFO
	.align		4
.L_9523:
        /*002c*/ 	.byte	0x04, 0x17
        /*002e*/ 	.short	(.L_9525 - .L_9524)
.L_9524:
        /*0030*/ 	.word	0x00000000
        /*0034*/ 	.short	0x0000
        /*0036*/ 	.short	0x0000
        /*0038*/ 	.byte	0x00, 0xf0, 0x11, 0x00


	//----- nvinfo : EIATTR_MAXREG_COUNT
	.align		4
.L_9525:
        /*003c*/ 	.byte	0x03, 0x1b
        /*003e*/ 	.short	0x0080


	//----- nvinfo : EIATTR_EXTERNS
	.align		4
        /*0040*/ 	.byte	0x04, 0x0f
        /*0042*/ 	.short	(.L_9527 - .L_9526)


	//   ....[0]....
	.align		4
.L_9526:
        /*0044*/ 	.word	index@(__assertfail)


	//----- nvinfo : EIATTR_MERCURY_ISA_VERSION
	.align		4
.L_9527:
        /*0048*/ 	.byte	0x03, 0x5f
        /*004a*/ 	.short	0x0000


	//----- nvinfo : EIATTR_SYSCALL_OFFSETS
	.align		4
        /*004c*/ 	.byte	0x04, 0x46
        /*004e*/ 	.short	(.L_9529 - .L_9528)


	//   ....[0]....
.L_9528:
        /*0050*/ 	.word	0x00001d80


	//   ....[1]....
        /*0054*/ 	.word	0x000032f0


	//   ....[2]....
        /*0058*/ 	.word	0x000050d0


	//   ....[3]....
        /*005c*/ 	.word	0x00006620


	//   ....[4]....
        /*0060*/ 	.word	0x000083d0


	//   ....[5]....
        /*0064*/ 	.word	0x00009920


	//   ....[6]....
        /*0068*/ 	.word	0x0000b6e0


	//   ....[7]....
        /*006c*/ 	.word	0x0000cc30


	//----- nvinfo : EIATTR_EXIT_INSTR_OFFSETS
	.align		4
.L_9529:
        /*0070*/ 	.byte	0x04, 0x1c
        /*0072*/ 	.short	(.L_9531 - .L_9530)


	//   ....[0]....
.L_9530:
        /*0074*/ 	.word	0x000099c0


	//   ....[1]....
        /*0078*/ 	.word	0x0000bd80


	//   ....[2]....
        /*007c*/ 	.word	0x0000bdc0


	//   ....[3]....
        /*0080*/ 	.word	0x0000be50


	//   ....[4]....
        /*0084*/ 	.word	0x0000be80


	//   ....[5]....
        /*0088*/ 	.word	0x0000beb0


	//   ....[6]....
        /*008c*/ 	.word	0x0000bf60


	//   ....[7]....
        /*0090*/ 	.word	0x0000bfc0


	//   ....[8]....
        /*0094*/ 	.word	0x0000c080


	//   ....[9]....
        /*0098*/ 	.word	0x0000c0f0


	//   ....[10]....
        /*009c*/ 	.word	0x0000c110


	//   ....[11]....
        /*00a0*/ 	.word	0x0000c1d0


	//   ....[12]....
        /*00a4*/ 	.word	0x0000c200


	//   ....[13]....
        /*00a8*/ 	.word	0x0000c3b0


	//   ....[14]....
        /*00ac*/ 	.word	0x0000c530


	//   ....[15]....
        /*00b0*/ 	.word	0x0000c590


	//   ....[16]....
        /*00b4*/ 	.word	0x0000c640


	//   ....[17]....
        /*00b8*/ 	.word	0x0000c7e0


	//   ....[18]....
        /*00bc*/ 	.word	0x0000c980


	//   ....[19]....
        /*00c0*/ 	.word	0x0000cb00


	//   ....[20]....
        /*00c4*/ 	.word	0x0000cc40


	//   ....[21]....
        /*00c8*/ 	.word	0x0000cc70


	//   ....[22]....
        /*00cc*/ 	.word	0x0000cca0


	//----- nvinfo : EIATTR_MAX_THREADS
	.align		4
.L_9531:
        /*00d0*/ 	.byte	0x04, 0x05
        /*00d2*/ 	.short	(.L_9533 - .L_9532)
.L_9532:
        /*00d4*/ 	.word	0x00000080
        /*00d8*/ 	.word	0x00000001
        /*00dc*/ 	.word	0x00000001


	//----- nvinfo : EIATTR_CRS_STACK_SIZE
	.align		4
.L_9533:
        /*00e0*/ 	.byte	0x04, 0x1e
        /*00e2*/ 	.short	(.L_9535 - .L_9534)
.L_9534:
        /*00e4*/ 	.word	0x00000000
.L_9535:


//--------------------- .nv.info._ZN2at6native27unrolled_elementwise_kernelIZNS0_50_GLOBAL__N__2680c7bb_12_PowKernel_cu_b2145a98_318422pow_scalar_tensor_implIdEEvRNS_18TensorIteratorBaseET_EUldE_St5arrayIPcLm2EELi4E23TrivialOffsetCalculatorILi1EjESC_NS0_6memory12LoadWithCastILi1EEENSD_13StoreWithCastILi1EEEEEviS6_T0_T2_T3_T4_T5_ --------------------------
	.section	.nv.info._ZN2at6native27unrolled_elementwise_kernelIZNS0_50_GLOBAL__N__2680c7bb_12_PowKernel_cu_b2145a98_318422pow_scalar_tensor_implIdEEvRNS_18TensorIteratorBaseET_EUldE_St5arrayIPcLm2EELi4E23TrivialOffsetCalculatorILi1EjESC_NS0_6memory12LoadWithCastILi1EEENSD_13StoreWithCastILi1EEEEEviS6_T0_T2_T3_T4_T5_,"",@"SHT_CUDA_INFO"
	.sectionflags	@""
	.align	4


	//----- nvinfo : EIATTR_CUDA_API_VERSION
	.align		4
        /*0000*/ 	.byte	0x04, 0x37
        /*0002*/ 	.short	(.L_9537 - .L_9536)
.L_9536:
        /*0004*/ 	.word	0x00000082


	//----- nvinfo : EIATTR_SW2861232_WAR
	.align		4
.L_9537:
        /*0008*/ 	.byte	0x01, 0x35
	.zero		2


	//----- nvinfo : EIATTR_PARAM_CBANK
	.align		4
        /*000c*/ 	.byte	0x04, 0x0a
        /*000e*/ 	.short	(.L_9539 - .L_9538)
	.align		4
.L_9538:
        /*0010*/ 	.word	index@(.nv.constant0._ZN2at6native27unrolled_elementwise_kernelIZNS0_50_GLOBAL__N__2680c7bb_12_PowKernel_cu_b2145a98_318422pow_scalar_tensor_implIdEEvRNS_18TensorIteratorBaseET_EUldE_St5arrayIPcLm2EELi4E23TrivialOffsetCalculatorILi1EjESC_NS0_6memory12LoadWithCastILi1EEENSD_13StoreWithCastILi1EEEEEviS6_T0_T2_T3_T4_T5_)
        /*0014*/ 	.short	0x0160
        /*0016*/ 	.short	0x003c


	//----- nvinfo : EIATTR_CBANK_PARAM_SIZE
	.align		4
.L_9539:
        /*0018*/ 	.byte	0x03, 0x19
        /*001a*/ 	.short	0x003c


	//----- nvinfo : EIATTR_KPARAM_INFO
	.align		4
        /*001c*/ 	.byte	0x04, 0x17
        /*001e*/ 	.short	(.L_9541 - .L_9540)
.L_9540:
        /*0020*/ 	.word	0x00000000
        /*0024*/ 	.short	0x0006
        /*0026*/ 	.short	0x0034
        /*0028*/ 	.byte	0x00, 0xf0, 0x21, 0x00


	//----- nvinfo : EIATTR_KPARAM_INFO
	.align		4
.L_9541:
        /*002c*/ 	.byte	0x04, 0x17
        /*002e*/ 	.short	(.L_9543 - .L_9542)
.L_9542:
        /*0030*/ 	.word	0x00000000
        /*0034*/ 	.short	0x0005
        /*0036*/ 	.short	0x002c
        /*0038*/ 	.byte	0x00, 0xf0, 0x21, 0x00


	//----- nvinfo : EIATTR_KPARAM_INFO
	.align		4
.L_9543:
        /*003c*/ 	.byte	0x04, 0x17
        /*003e*/ 	.short	(.L_9545 - .L_9544)
.L_9544:
        /*0040*/ 	.word	0x00000000
        /*0044*/ 	.short	0x0004
        /*0046*/ 	.short	0x0029
        /*0048*/ 	.byte	0x00, 0xf0, 0x05, 0x00


	//----- nvinfo : EIATTR_KPARAM_INFO
	.align		4
.L_9545:
        /*004c*/ 	.byte	0x04, 0x17
        /*004e*/ 	.short	(.L_9547 - .L_9546)
.L_9546:
        /*0050*/ 	.word	0x00000000
        /*0054*/ 	.short	0x0003
        /*0056*/ 	.short	0x0028
        /*0058*/ 	.byte	0x00, 0xf0, 0x05, 0x00


	//----- nvinfo : EIATTR_KPARAM_INFO
	.align		4
.L_9547:
        /*005c*/ 	.byte	0x04, 0x17
        /*005e*/ 	.short	(.L_9549 - .L_9548)
.L_9548:
        /*0060*/ 	.word	0x00000000
        /*0064*/ 	.short	0x0002
        /*0066*/ 	.short	0x0018
        /*0068*/ 	.byte	0x00, 0xf0, 0x41, 0x00


	//----- nvinfo : EIATTR_KPARAM_INFO
	.align		4
.L_9549:
        /*006c*/ 	.byte	0x04, 0x17
        /*006e*/ 	.short	(.L_9551 - .L_9550)
.L_9550:
        /*0070*/ 	.word	0x00000000
        /*0074*/ 	.short	0x0001
        /*0076*/ 	.short	0x0008
        /*0078*/ 	.byte	0x00, 0xf0, 0x41, 0x00


	//----- nvinfo : EIATTR_KPARAM_INFO
	.align		4
.L_9551:
        /*007c*/ 	.byte	0x04, 0x17
        /*007e*/ 	.short	(.L_9553 - .L_9552)
.L_9552:
        /*0080*/ 	.word	0x00000000
        /*0084*/ 	.short	0x0000
        /*0086*/ 	.short	0x0000
        /*0088*/ 	.byte	0x00, 0xf0, 0x11, 0x00


	//----- nvinfo : EIATTR_MAXREG_COUNT
	.align		4
.L_9553:
        /*008c*/ 	.byte	0x03, 0x1b
        /*008e*/ 	.short	0x00ff


	//----- nvinfo : EIATTR_EXTERNS
	.align		4
        /*0090*/ 	.byte	0x04, 0x0f
        /*0092*/ 	.short	(.L_9555 - .L_9554)


	//   ....[0]....
	.align		4
.L_9554:
        /*0094*/ 	.word	index@(__assertfail)


	//----- nvinfo : EIATTR_MERCURY_ISA_VERSION
	.align		4
.L_9555:
        /*0098*/ 	.byte	0x03, 0x5f
        /*009a*/ 	.short	0x0000


	//----- nvinfo : EIATTR_SYSCALL_OFFSETS
	.align		4
        /*009c*/ 	.byte	0x04, 0x46
        /*009e*/ 	.short	(.L_9557 - .L_9556)


	//   ....[0]....
.L_9556:
        /*00a0*/ 	.word	0x00000f90


	//   ....[1]....
        /*00a4*/ 	.word	0x00001f40


	//   ....[2]....
        /*00a8*/ 	.word	0x00002f00


	//   ....[3]....
        /*00ac*/ 	.word	0x00003e90


	//   ....[4]....
        /*00b0*/ 	.word	0x00006d20


	//   ....[5]....
        /*00b4*/ 	.word	0x00007d90


	//   ....[6]....
        /*00b8*/ 	.word	0x00008de0


	//   ....[7]....
        /*00bc*/ 	.word	0x00009e50


	//----- nvinfo : EIATTR_EXIT_INSTR_OFFSETS
	.align		4
.L_9557:
        /*00c0*/ 	.byte	0x04, 0x1c
        /*00c2*/ 	.short	(.L_9559 - .L_9558)


	//   ....[0]....
.L_9558:
        /*00c4*/ 	.word	0x00008e80


	//   ....[1]....
        /*00c8*/ 	.word	0x00008fa0


	//   ....[2]....
        /*00cc*/ 	.word	0x00008fe0


	//   ....[3]....
        /*00d0*/ 	.word	0x00009070


	//   ....[4]....
        /*00d4*/ 	.word	0x000090a0


	//   ....[5]....
        /*00d8*/ 	.word	0x000090d0


	//   ....[6]....
        /*00dc*/ 	.word	0x00009180


	//   ....[7]....
        /*00e0*/ 	.word	0x000091e0


	//   ....[8]....
        /*00e4*/ 	.word	0x000092a0


	//   ....[9]....
        /*00e8*/ 	.word	0x00009310


	//   ....[10]....
        /*00ec*/ 	.word	0x00009330


	//   ....[11]....
        /*00f0*/ 	.word	0x000093f0


	//   ....[12]....
        /*00f4*/ 	.word	0x00009420


	//   ....[13]....
        /*00f8*/ 	.word	0x000095d0


	//   ....[14]....
        /*00fc*/ 	.word	0x00009750


	//   ....[15]....
        /*0100*/ 	.word	0x000097b0


	//   ....[16]....
        /*0104*/ 	.word	0x00009860


	//   ....[17]....
        /*0108*/ 	.word	0x00009a00


	//   ....[18]....
        /*010c*/ 	.word	0x00009ba0


	//   ....[19]....
        /*0110*/ 	.word	0x00009d20


	//   ....[20]....
        /*0114*/ 	.word	0x00009e60


	//   ....[21]....
        /*0118*/ 	.word	0x00009e90


	//   ....[22]....
        /*011c*/ 	.word	0x00009ec0


	//----- nvinfo : EIATTR_MAX_THREADS
	.align		4
.L_9559:
        /*0120*/ 	.byte	0x04, 0x05
        /*0122*/ 	.short	(.L_9561 - .L_9560)
.L_9560:
        /*0124*/ 	.word	0x00000080
        /*0128*/ 	.word	0x00000001
        /*012c*/ 	.word	0x00000001


	//----- nvinfo : EIATTR_CRS_STACK_SIZE
	.align		4
.L_9561:
        /*0130*/ 	.byte	0x04, 0x1e
        /*0132*/ 	.short	(.L_9563 - .L_9562)
.L_9562:
        /*0134*/ 	.word	0x00000000
.L_9563:


//--------------------- .nv.info._ZN2at6native18elementwise_kernelILi128ELi2EZNS0_22gpu_kernel_impl_nocastIZNS0_50_GLOBAL__N__2680c7bb_12_PowKernel_cu_b2145a98_318422pow_scalar_tensor_implIdEEvRNS_18TensorIteratorBaseET_EUldE_EEvS6_RKS7_EUliE_EEviT1_ --------------------------
	.section	.nv.info._ZN2at6native18elementwise_kernelILi128ELi2EZNS0_22gpu_kernel_impl_nocastIZNS0_50_GLOBAL__N__2680c7bb_12_PowKernel_cu_b2145a98_318422pow_scalar_tensor_implIdEEvRNS_18TensorIteratorBaseET_EUldE_EEvS6_RKS7_EUliE_EEviT1_,"",@"SHT_CUDA_INFO"
	.sectionflags	@""
	.align	4


	//----- nvinfo : EIATTR_CUDA_API_VERSION
	.align		4
        /*0000*/ 	.byte	0x04, 0x37
        /*0002*/ 	.short	(.L_9565 - .L_9564)
.L_9564:
        /*0004*/ 	.word	0x00000082


	//----- nvinfo : EIATTR_SW2861232_WAR
	.align		4
.L_9565:
        /*0008*/ 	.byte	0x01, 0x35
	.zero		2


	//----- nvinfo : EIATTR_PARAM_CBANK
	.align		4
        /*000c*/ 	.byte	0x04, 0x0a
        /*000e*/ 	.short	(.L_9567 - .L_9566)
	.align		4
.L_9566:
        /*0010*/ 	.word	index@(.nv.constant0._ZN2at6native18elementwise_kernelILi128ELi2EZNS0_22gpu_kernel_impl_nocastIZNS0_50_GLOBAL__N__2680c7bb_12_PowKernel_cu_b2145a98_318422pow_scalar_tensor_implIdEEvRNS_18TensorIteratorBaseET_EUldE_EEvS6_RKS7_EUliE_EEviT1_)
        /*0014*/ 	.short	0x0160
        /*0016*/ 	.short	0x0228


	//----- nvinfo : EIATTR_CBANK_PARAM_SIZE
	.align		4
.L_9567:
        /*0018*/ 	.byte	0x03, 0x19
        /*001a*/ 	.short	0x0228


	//----- nvinfo : EIATTR_KPARAM_INFO
	.align		4
        /*001c*/ 	.byte	0x04, 0x17
        /*001e*/ 	.short	(.L_9569 - .L_9568)
.L_9568:
        /*0020*/ 	.word	0x00000000
        /*0024*/ 	.short	0x0001
        /*0026*/ 	.short	0x0008
        /*0028*/ 	.byte	0x00, 0xf0, 0x81, 0x08


	//----- nvinfo : EIATTR_KPARAM_INFO
	.align		4
.L_9569:
        /*002c*/ 	.byte	0x04, 0x17
        /*002e*/ 	.short	(.L_9571 - .L_9570)
.L_9570:
        /*0030*/ 	.word	0x00000000
        /*0034*/ 	.short	0x0000
        /*0036*/ 	.short	0x0000
        /*0038*/ 	.byte	0x00, 0xf0, 0x11, 0x00


	//----- nvinfo : EIATTR_MAXREG_COUNT
	.align		4
.L_9571:
        /*003c*/ 	.byte	0x03, 0x1b
        /*003e*/ 	.short	0x0080


	//----- nvinfo : EIATTR_MERCURY_ISA_VERSION
	.align		4
        /*0040*/ 	.byte	0x03, 0x5f
        /*0042*/ 	.short	0x0000


	//----- nvinfo : EIATTR_EXIT_INSTR_OFFSETS
	.align		4
        /*0044*/ 	.byte	0x04, 0x1c
        /*0046*/ 	.short	(.L_9573 - .L_9572)


	//   ....[0]....
.L_9572:
        /*0048*/ 	.word	0x000014d0


	//   ....[1]....
        /*004c*/ 	.word	0x000028a0


	//----- nvinfo : EIATTR_MAX_THREADS
	.align		4
.L_9573:
        /*0050*/ 	.byte	0x04, 0x05
        /*0052*/ 	.short	(.L_9575 - .L_9574)
.L_9574:
        /*0054*/ 	.word	0x00000080
        /*0058*/ 	.word	0x00000001
        /*005c*/ 	.word	0x00000001


	//----- nvinfo : EIATTR_CRS_STACK_SIZE
	.align		4
.L_9575:
        /*0060*/ 	.byte	0x04, 0x1e
        /*0062*/ 	.short	(.L_9577 - .L_9576)
.L_9576:
        /*0064*/ 	.word	0x00000000
.L_9577:


//--------------------- .nv.info._ZN2at6native27unrolled_elementwise_kernelIZNS0_50_GLOBAL__N__2680c7bb_12_PowKernel_cu_b2145a98_318422pow_scalar_tensor_implIdEEvRNS_18TensorIteratorBaseET_EUldE_St5arrayIPcLm2EELi4E23TrivialOffsetCalculatorILi1EjESC_NS0_6memory15LoadWithoutCastENSD_16StoreWithoutCastEEEviS6_T0_T2_T3_T4_T5_ --------------------------
	.section	.nv.info._ZN2at6native27unrolled_elementwise_kernelIZNS0_50_GLOBAL__N__2680c7bb_12_PowKernel_cu_b2145a98_318422pow_scalar_tensor_implIdEEvRNS_18TensorIteratorBaseET_EUldE_St5arrayIPcLm2EELi4E23TrivialOffsetCalculatorILi1EjESC_NS0_6memory15LoadWithoutCastENSD_16StoreWithoutCastEEEviS6_T0_T2_T3_T4_T5_,"",@"SHT_CUDA_INFO"
	.sectionflags	@""
	.align	4


	//----- nvinfo : EIATTR_CUDA_API_VERSION
	.align		4
        /*0000*/ 	.byte	0x04, 0x37
        /*0002*/ 	.short	(.L_9579 - .L_9578)
.L_9578:
        /*0004*/ 	.word	0x00000082


	//----- nvinfo : EIATTR_SW2861232_WAR
	.align		4
.L_9579:
        /*0008*/ 	.byte	0x01, 0x35
	.zero		2


	//----- nvinfo : EIATTR_PARAM_CBANK
	.align		4
        /*000c*/ 	.byte	0x04, 0x0a
        /*000e*/ 	.short	(.L_9581 - .L_9580)
	.align		4
.L_9580:
        /*0010*/ 	.word	index@(.nv.constant0._ZN2at6native27unrolled_elementwise_kernelIZNS0_50_GLOBAL__N__2680c7bb_12_PowKernel_cu_b2145a98_318422pow_scalar_tensor_implIdEEvRNS_18TensorIteratorBaseET_EUldE_St5arrayIPcLm2EELi4E23TrivialOffsetCalculatorILi1EjESC_NS0_6memory15LoadWithoutCastENSD_16StoreWithoutCastEEEviS6_T0_T2_T3_T4_T5_)
        /*0014*/ 	.short	0x0160
        /*0016*/ 	.short	0x002c


	//----- nvinfo : EIATTR_CBANK_PARAM_SIZE
	.align		4
.L_9581:
        /*0018*/ 	.byte	0x03, 0x19
        /*001a*/ 	.short	0x002c


	//----- nvinfo : EIATTR_KPARAM_INFO
	.align		4
        /*001c*/ 	.byte	0x04, 0x17
        /*001e*/ 	.short	(.L_9583 - .L_9582)
.L_9582:
        /*0020*/ 	.word	0x00000000
        /*0024*/ 	.short	0x0006
        /*0026*/ 	.short	0x002b
        /*0028*/ 	.byte	0x00, 0xf0, 0x05, 0x00


	//----- nvinfo : EIATTR_KPARAM_INFO
	.align		4
.L_9583:
        /*002c*/ 	.byte	0x04, 0x17
        /*002e*/ 	.short	(.L_9585 - .L_9584)
.L_9584:
        /*0030*/ 	.word	0x00000000
        /*0034*/ 	.short	0x0005
        /*0036*/ 	.short	0x002a
        /*0038*/ 	.byte	0x00, 0xf0, 0x05, 0x00


	//----- nvinfo : EIATTR_KPARAM_INFO
	.align		4
.L_9585:
        /*003c*/ 	.byte	0x04, 0x17
        /*003e*/ 	.short	(.L_9587 - .L_9586)
.L_9586:
        /*0040*/ 	.word	0x00000000
        /*0044*/ 	.short	0x0004
        /*0046*/ 	.short	0x0029
        /*0048*/ 	.byte	0x00, 0xf0, 0x05, 0x00


	//----- nvinfo : EIATTR_KPARAM_INFO
	.align		4
.L_9587:
        /*004c*/ 	.byte	0x04, 0x17
        /*004e*/ 	.short	(.L_9589 - .L_9588)
.L_9588:
        /*0050*/ 	.word	0x00000000
        /*0054*/ 	.short	0x0003
        /*0056*/ 	.short	0x0028
        /*0058*/ 	.byte	0x00, 0xf0, 0x05, 0x00


	//----- nvinfo : EIATTR_KPARAM_INFO
	.align		4
.L_9589:
        /*005c*/ 	.byte	0x04, 0x17
        /*005e*/ 	.short	(.L_9591 - .L_9590)
.L_9590:
        /*0060*/ 	.word	0x00000000
        /*0064*/ 	.short	0x0002
        /*0066*/ 	.short	0x0018
        /*0068*/ 	.byte	0x00, 0xf0, 0x41, 0x00


	//----- nvinfo : EIATTR_KPARAM_INFO
	.align		4
.L_9591:
        /*006c*/ 	.byte	0x04, 0x17
        /*006e*/ 	.short	(.L_9593 - .L_9592)
.L_9592:
        /*0070*/ 	.word	0x00000000
        /*0074*/ 	.short	0x0001
        /*0076*/ 	.short	0x0008
        /*0078*/ 	.byte	0x00, 0xf0, 0x41, 0x00


	//----- nvinfo : EIATTR_KPARAM_INFO
	.align		4
.L_9593:
        /*007c*/ 	.byte	0x04, 0x17
        /*007e*/ 	.short	(.L_9595 - .L_9594)
.L_9594:
        /*0080*/ 	.word	0x00000000
        /*0084*/ 	.short	0x0000
        /*0086*/ 	.short	0x0000
        /*0088*/ 	.byte	0x00, 0xf0, 0x11, 0x00


	//----- nvinfo : EIATTR_MAXREG_COUNT
	.align		4
.L_9595:
        /*008c*/ 	.byte	0x03, 0x1b
        /*008e*/ 	.short	0x00ff


	//----- nvinfo : EIATTR_MERCURY_ISA_VERSION
	.align		4
        /*0090*/ 	.byte	0x03, 0x5f
        /*0092*/ 	.short	0x0000


	//----- nvinfo : EIATTR_EXIT_INSTR_OFFSETS
	.align		4
        /*0094*/ 	.byte	0x04, 0x1c
        /*0096*/ 	.short	(.L_9597 - .L_9596)


	//   ....[0]....
.L_9596:
        /*0098*/ 	.word	0x00002170


	//   ....[1]....
        /*009c*/ 	.word	0x000021c0


	//----- nvinfo : EIATTR_MAX_THREADS
	.align		4
.L_9597:
        /*00a0*/ 	.byte	0x04, 0x05
        /*00a2*/ 	.short	(.L_9599 - .L_9598)
.L_9598:
        /*00a4*/ 	.word	0x00000080
        /*00a8*/ 	.word	0x00000001
        /*00ac*/ 	.word	0x00000001


	//----- nvinfo : EIATTR_CRS_STACK_SIZE
	.align		4
.L_9599:
        /*00b0*/ 	.byte	0x04, 0x1e
        /*00b2*/ 	.short	(.L_9601 - .L_9600)
.L_9600:
        /*00b4*/ 	.word	0x00000000
.L_9601:


//--------------------- .nv.info._ZN2at6native29vectorized_elementwise_kernelILi2EZNS0_50_GLOBAL__N__2680c7bb_12_PowKernel_cu_b2145a98_318422pow_scalar_tensor_implIdEEvRNS_18TensorIteratorBaseET_EUldE_St5arrayIPcLm2EEEEviT0_T1_ --------------------------
	.section	.nv.info._ZN2at6native29vectorized_elementwise_kernelILi2EZNS0_50_GLOBAL__N__2680c7bb_12_PowKernel_cu_b2145a98_318422pow_scalar_tensor_implIdEEvRNS_18TensorIteratorBaseET_EUldE_St5arrayIPcLm2EEEEviT0_T1_,"",@"SHT_CUDA_INFO"
	.sectionflags	@""
	.align	4


	//----- nvinfo : EIATTR_CUDA_API_VERSION
	.align		4
        /*0000*/ 	.byte	0x04, 0x37
        /*0002*/ 	.short	(.L_9603 - .L_9602)
.L_9602:
        /*0004*/ 	.word	0x00000082


	//----- nvinfo : EIATTR_SW2861232_WAR
	.align		4
.L_9603:
        /*0008*/ 	.byte	0x01, 0x35
	.zero		2


	//----- nvinfo : EIATTR_PARAM_CBANK
	.align		4
        /*000c*/ 	.byte	0x04, 0x0a
        /*000e*/ 	.short	(.L_9605 - .L_9604)
	.align		4
.L_9604:
        /*0010*/ 	.word	index@(.nv.constant0._ZN2at6native29vectorized_elementwise_kernelILi2EZNS0_50_GLOBAL__N__2680c7bb_12_PowKernel_cu_b2145a98_318422pow_scalar_tensor_implIdEEvRNS_18TensorIteratorBaseET_EUldE_St5arrayIPcLm2EEEEviT0_T1_)
        /*0014*/ 	.short	0x0160
        /*0016*/ 	.short	0x0028


	//----- nvinfo : EIATTR_CBANK_PARAM_SIZE
	.align		4
.L_9605:
        /*0018*/ 	.byte	0x03, 0x19
        /*001a*/ 	.short	0x0028


	//----- nvinfo : EIATTR_KPARAM_INFO
	.align		4
        /*001c*/ 	.byte	0x04, 0x17
        /*001e*/ 	.short	(.L_9607 - .L_9606)
.L_9606:
        /*0020*/ 	.word	0x00000000
        /*0024*/ 	.short	0x0002
        /*0026*/ 	.short	0x0018
        /*0028*/ 	.byte	0x00, 0xf0, 0x41, 0x00


	//----- nvinfo : EIATTR_KPARAM_INFO
	.align		4
.L_9607:
        /*002c*/ 	.byte	0x04, 0x17
        /*002e*/ 	.short	(.L_9609 - .L_9608)
.L_9608:
        /*0030*/ 	.word	0x00000000
        /*0034*/ 	.short	0x0001
        /*0036*/ 	.short	0x0008
        /*0038*/ 	.byte	0x00, 0xf0, 0x41, 0x00


	//----- nvinfo : EIATTR_KPARAM_INFO
	.align		4
.L_9609:
        /*003c*/ 	.byte	0x04, 0x17
        /*003e*/ 	.short	(.L_9611 - .L_9610)
.L_9610:
        /*0040*/ 	.word	0x00000000
        /*0044*/ 	.short	0x0000
        /*0046*/ 	.short	0x0000
        /*0048*/ 	.byte	0x00, 0xf0, 0x11, 0x00


	//----- nvinfo : EIATTR_MAXREG_COUNT
	.align		4
.L_9611:
        /*004c*/ 	.byte	0x03, 0x1b
        /*004e*/ 	.short	0x00ff


	//----- nvinfo : EIATTR_MERCURY_ISA_VERSION
	.align		4
        /*0050*/ 	.byte	0x03, 0x5f
        /*0052*/ 	.short	0x0000


	//----- nvinfo : EIATTR_EXIT_INSTR_OFFSETS
	.align		4
        /*0054*/ 	.byte	0x04, 0x1c
        /*0056*/ 	.short	(.L_9613 - .L_9612)


	//   ....[0]....
.L_9612:
        /*0058*/ 	.word	0x00003500


	//   ....[1]....
        /*005c*/ 	.word	0x000077e0


	//   ....[2]....
        /*0060*/ 	.word	0x00007830


	//----- nvinfo : EIATTR_MAX_THREADS
	.align		4
.L_9613:
        /*0064*/ 	.byte	0x04, 0x05
        /*0066*/ 	.short	(.L_9615 - .L_9614)
.L_9614:
        /*0068*/ 	.word	0x00000080
        /*006c*/ 	.word	0x00000001
        /*0070*/ 	.word	0x00000001


	//----- nvinfo : EIATTR_CRS_STACK_SIZE
	.align		4
.L_9615:
        /*0074*/ 	.byte	0x04, 0x1e
        /*0076*/ 	.short	(.L_9617 - .L_9616)
.L_9616:
        /*0078*/ 	.word	0x00000000
.L_9617:


//--------------------- .nv.info._ZN2at6native29vectorized_elementwise_kernelILi4EZNS0_50_GLOBAL__N__2680c7bb_12_PowKernel_cu_b2145a98_318422pow_scalar_tensor_implIdEEvRNS_18TensorIteratorBaseET_EUldE_St5arrayIPcLm2EEEEviT0_T1_ --------------------------
	.section	.nv.info._ZN2at6native29vectorized_elementwise_kernelILi4EZNS0_50_GLOBAL__N__2680c7bb_12_PowKernel_cu_b2145a98_318422pow_scalar_tensor_implIdEEvRNS_18TensorIteratorBaseET_EUldE_St5arrayIPcLm2EEEEviT0_T1_,"",@"SHT_CUDA_INFO"
	.sectionflags	@""
	.align	4


	//----- nvinfo : EIATTR_CUDA_API_VERSION
	.align		4
        /*0000*/ 	.byte	0x04, 0x37
        /*0002*/ 	.short	(.L_9619 - .L_9618)
.L_9618:
        /*0004*/ 	.word	0x00000082


	//----- nvinfo : EIATTR_SW2861232_WAR
	.align		4
.L_9619:
        /*0008*/ 	.byte	0x01, 0x35
	.zero		2


	//----- nvinfo : EIATTR_PARAM_CBANK
	.align		4
        /*000c*/ 	.byte	0x04, 0x0a
        /*000e*/ 	.short	(.L_9621 - .L_9620)
	.align		4
.L_9620:
        /*0010*/ 	.word	index@(.nv.constant0._ZN2at6native29vectorized_elementwise_kernelILi4EZNS0_50_GLOBAL__N__2680c7bb_12_PowKernel_cu_b2145a98_318422pow_scalar_tensor_implIdEEvRNS_18TensorIteratorBaseET_EUldE_St5arrayIPcLm2EEEEviT0_T1_)
        /*0014*/ 	.short	0x0160
        /*0016*/ 	.short	0x0028


	//----- nvinfo : EIATTR_CBANK_PARAM_SIZE
	.align		4
.L_9621:
        /*0018*/ 	.byte	0x03, 0x19
        /*001a*/ 	.short	0x0028


	//----- nvinfo : EIATTR_KPARAM_INFO
	.align		4
        /*001c*/ 	.byte	0x04, 0x17
        /*001e*/ 	.short	(.L_9623 - .L_9622)
.L_9622:
        /*0020*/ 	.word	0x00000000
        /*0024*/ 	.short	0x0002
        /*0026*/ 	.short	0x0018
        /*0028*/ 	.byte	0x00, 0xf0, 0x41, 0x00


	//----- nvinfo : EIATTR_KPARAM_INFO
	.align		4
.L_9623:
        /*002c*/ 	.byte	0x04, 0x17
        /*002e*/ 	.short	(.L_9625 - .L_9624)
.L_9624:
        /*0030*/ 	.word	0x00000000
        /*0034*/ 	.short	0x0001
        /*0036*/ 	.short	0x0008
        /*0038*/ 	.byte	0x00, 0xf0, 0x41, 0x00


	//----- nvinfo : EIATTR_KPARAM_INFO
	.align		4
.L_9625:
        /*003c*/ 	.byte	0x04, 0x17
        /*003e*/ 	.short	(.L_9627 - .L_9626)
.L_9626:
        /*0040*/ 	.word	0x00000000
        /*0044*/ 	.short	0x0000
        /*0046*/ 	.short	0x0000
        /*0048*/ 	.byte	0x00, 0xf0, 0x11, 0x00


	//----- nvinfo : EIATTR_MAXREG_COUNT
	.align		4
.L_9627:
        /*004c*/ 	.byte	0x03, 0x1b
        /*004e*/ 	.short	0x00ff


	//----- nvinfo : EIATTR_MERCURY_ISA_VERSION
	.align		4
        /*0050*/ 	.byte	0x03, 0x5f
        /*0052*/ 	.short	0x0000


	//----- nvinfo : EIATTR_EXIT_INSTR_OFFSETS
	.align		4
        /*0054*/ 	.byte	0x04, 0x1c
        /*0056*/ 	.short	(.L_9629 - .L_9628)


	//   ....[0]....
.L_9628:
        /*0058*/ 	.word	0x00003500


	//   ....[1]....
        /*005c*/ 	.word	0x000077e0


	//   ....[2]....
        /*0060*/ 	.word	0x00007830


	//----- nvinfo : EIATTR_MAX_THREADS
	.align		4
.L_9629:
        /*0064*/ 	.byte	0x04, 0x05
        /*0066*/ 	.short	(.L_9631 - .L_9630)
.L_9630:
        /*0068*/ 	.word	0x00000080
        /*006c*/ 	.word	0x00000001
        /*0070*/ 	.word	0x00000001


	//----- nvinfo : EIATTR_CRS_STACK_SIZE
	.align		4
.L_9631:
        /*0074*/ 	.byte	0x04, 0x1e
        /*0076*/ 	.short	(.L_9633 - .L_9632)
.L_9632:
        /*0078*/ 	.word	0x00000000
.L_9633:


//--------------------- .nv.info._ZN2at6native29vectorized_elementwise_kernelILi8EZNS0_50_GLOBAL__N__2680c7bb_12_PowKernel_cu_b2145a98_318422pow_scalar_tensor_implIdEEvRNS_18TensorIteratorBaseET_EUldE_St5arrayIPcLm2EEEEviT0_T1_ --------------------------
	.section	.nv.info._ZN2at6native29vectorized_elementwise_kernelILi8EZNS0_50_GLOBAL__N__2680c7bb_12_PowKernel_cu_b2145a98_318422pow_scalar_tensor_implIdEEvRNS_18TensorIteratorBaseET_EUldE_St5arrayIPcLm2EEEEviT0_T1_,"",@"SHT_CUDA_INFO"
	.sectionflags	@""
	.align	4


	//----- nvinfo : EIATTR_CUDA_API_VERSION
	.align		4
        /*0000*/ 	.byte	0x04, 0x37
        /*0002*/ 	.short	(.L_9635 - .L_9634)
.L_9634:
        /*0004*/ 	.word	0x00000082


	//----- nvinfo : EIATTR_SW2861232_WAR
	.align		4
.L_9635:
        /*0008*/ 	.byte	0x01, 0x35
	.zero		2


	//----- nvinfo : EIATTR_PARAM_CBANK
	.align		4
        /*000c*/ 	.byte	0x04, 0x0a
        /*000e*/ 	.short	(.L_9637 - .L_9636)
	.align		4
.L_9636:
        /*0010*/ 	.word	index@(.nv.constant0._ZN2at6native29vectorized_elementwise_kernelILi8EZNS0_50_GLOBAL__N__2680c7bb_12_PowKernel_cu_b2145a98_318422pow_scalar_tensor_implIdEEvRNS_18TensorIteratorBaseET_EUldE_St5arrayIPcLm2EEEEviT0_T1_)
        /*0014*/ 	.short	0x0160
        /*0016*/ 	.short	0x0028


	//----- nvinfo : EIATTR_CBANK_PARAM_SIZE
	.align		4
.L_9637:
        /*0018*/ 	.byte	0x03, 0x19
        /*001a*/ 	.short	0x0028


	//----- nvinfo : EIATTR_KPARAM_INFO
	.align		4
        /*001c*/ 	.byte	0x04, 0x17
        /*001e*/ 	.short	(.L_9639 - .L_9638)
.L_9638:
        /*0020*/ 	.word	0x00000000
        /*0024*/ 	.short	0x0002
        /*0026*/ 	.short	0x0018
        /*0028*/ 	.byte	0x00, 0xf0, 0x41, 0x00


	//----- nvinfo : EIATTR_KPARAM_INFO
	.align		4
.L_9639:
        /*002c*/ 	.byte	0x04, 0x17
        /*002e*/ 	.short	(.L_9641 - .L_9640)
.L_9640:
        /*0030*/ 	.word	0x00000000
        /*0034*/ 	.short	0x0001
        /*0036*/ 	.short	0x0008
        /*0038*/ 	.byte	0x00, 0xf0, 0x41, 0x00


	//----- nvinfo : EIATTR_KPARAM_INFO
	.align		4
.L_9641:
        /*003c*/ 	.byte	0x04, 0x17
        /*003e*/ 	.short	(.L_9643 - .L_9642)
.L_9642:
        /*0040*/ 	.word	0x00000000
        /*0044*/ 	.short	0x0000
        /*0046*/ 	.short	0x0000
        /*0048*/ 	.byte	0x00, 0xf0, 0x11, 0x00


	//----- nvinfo : EIATTR_MAXREG_COUNT
	.align		4
.L_9643:
        /*004c*/ 	.byte	0x03, 0x1b
        /*004e*/ 	.short	0x00ff


	//----- nvinfo : EIATTR_MERCURY_ISA_VERSION
	.align		4
        /*0050*/ 	.byte	0x03, 0x5f
        /*0052*/ 	.short	0x0000


	//----- nvinfo : EIATTR_EXIT_INSTR_OFFSETS
	.align		4
        /*0054*/ 	.byte	0x04, 0x1c
        /*0056*/ 	.short	(.L_9645 - .L_9644)


	//   ....[0]....
.L_9644:
        /*0058*/ 	.word	0x00000010


	//----- nvinfo : EIATTR_MAX_THREADS
	.align		4
.L_9645:
        /*005c*/ 	.byte	0x04, 0x05
        /*005e*/ 	.short	(.L_9647 - .L_9646)
.L_9646:
        /*0060*/ 	.word	0x00000080
        /*0064*/ 	.word	0x00000001
        /*0068*/ 	.word	0x00000001
.L_9647:


//--------------------- .nv.info._ZN2at6native18elementwise_kernelILi128ELi4EZNS0_15gpu_kernel_implIZZZNS0_50_GLOBAL__N__2680c7bb_12_PowKernel_cu_b2145a98_318424pow_tensor_tensor_kernelERNS_18TensorIteratorBaseEENKUlvE_clEvENKUlvE3_clEvEUlssE_EEvS5_RKT_EUliE_EEviT1_ --------------------------
	.section	.nv.info._ZN2at6native18elementwise_kernelILi128ELi4EZNS0_15gpu_kernel_implIZZZNS0_50_GLOBAL__N__2680c7bb_12_PowKernel_cu_b2145a98_318424pow_tensor_tensor_kernelERNS_18TensorIteratorBaseEENKUlvE_clEvENKUlvE3_clEvEUlssE_EEvS5_RKT_EUliE_EEviT1_,"",@"SHT_CUDA_INFO"
	.sectionflags	@""
	.align	4


	//----- nvinfo : EIATTR_CUDA_API_VERSION
	.align		4
        /*0000*/ 	.byte	0x04, 0x37
        /*0002*/ 	.short	(.L_9649 - .L_9648)
.L_9648:
        /*0004*/ 	.word	0x00000082


	//----- nvinfo : EIATTR_SW2861232_WAR
	.align		4
.L_9649:
        /*0008*/ 	.byte	0x01, 0x35
	.zero		2


	//----- nvinfo : EIATTR_PARAM_CBANK
	.align		4
        /*000c*/ 	.byte	0x04, 0x0a
        /*000e*/ 	.short	(.L_9651 - .L_9650)
	.align		4
.L_9650:
        /*0010*/ 	.word	index@(.nv.constant0._ZN2at6native18elementwise_kernelILi128ELi4EZNS0_15gpu_kernel_implIZZZNS0_50_GLOBAL__N__2680c7bb_12_PowKernel_cu_b2145a98_318424pow_tensor_tensor_kernelERNS_18TensorIteratorBaseEENKUlvE_clEvENKUlvE3_clEvEUlssE_EEvS5_RKT_EUliE_EEviT1_)
        /*0014*/ 	.short	0x0160
        /*0016*/ 	.short	0x0298


	//----- nvinfo : EIATTR_CBANK_PARAM_SIZE
	.align		4
.L_9651:
        /*0018*/ 	.byte	0x03, 0x19
        /*001a*/ 	.short	0x0298


	//----- nvinfo : EIATTR_KPARAM_INFO
	.align		4
        /*001c*/ 	.byte	0x04, 0x17
        /*001e*/ 	.short	(.L_9653 - .L_9652)
.L_9652:
        /*0020*/ 	.word	0x00000000
        /*0024*/ 	.short	0x0001
        /*0026*/ 	.short	0x0008
        /*0028*/ 	.byte	0x00, 0xf0, 0x41, 0x0a


	//----- nvinfo : EIATTR_KPARAM_INFO
	.align		4
.L_9653:
        /*002c*/ 	.byte	0x04, 0x17
        /*002e*/ 	.short	(.L_9655 - .L_9654)
.L_9654:
        /*0030*/ 	.word	0x00000000
        /*0034*/ 	.short	0x0000
        /*0036*/ 	.short	0x0000
        /*0038*/ 	.byte	0x00, 0xf0, 0x11, 0x00


	//----- nvinfo : EIATTR_MAXREG_COUNT
	.align		4
.L_9655:
        /*003c*/ 	.byte	0x03, 0x1b
        /*003e*/ 	.short	0x0080


	//----- nvinfo : EIATTR_EXTERNS
	.align		4
        /*0040*/ 	.byte	0x04, 0x0f
        /*0042*/ 	.short	(.L_9657 - .L_9656)


	//   ....[0]....
	.align		4
.L_9656:
        /*0044*/ 	.word	index@(__assertfail)


	//----- nvinfo : EIATTR_MERCURY_ISA_VERSION
	.align		4
.L_9657:
        /*0048*/ 	.byte	0x03, 0x5f
        /*004a*/ 	.short	0x0000


	//----- nvinfo : EIATTR_SYSCALL_OFFSETS
	.align		4
        /*004c*/ 	.byte	0x04, 0x46
        /*004e*/ 	.short	(.L_9659 - .L_9658)


	//   ....[0]....
.L_9658:
        /*0050*/ 	.word	0x00001ed0


	//   ....[1]....
        /*0054*/ 	.word	0x00002d60


	//   ....[2]....
        /*0058*/ 	.word	0x00003fd0


	//   ....[3]....
        /*005c*/ 	.word	0x00005f10


	//   ....[4]....
        /*0060*/ 	.word	0x00006da0


	//   ....[5]....
        /*0064*/ 	.word	0x00008010


	//   ....[6]....
        /*0068*/ 	.word	0x00009f20


	//   ....[7]....
        /*006c*/ 	.word	0x0000adb0


	//   ....[8]....
        /*0070*/ 	.word	0x0000c020


	//   ....[9]....
        /*0074*/ 	.word	0x0000df40


	//   ....[10]....
        /*0078*/ 	.word	0x0000edd0


	//   ....[11]....
        /*007c*/ 	.word	0x00010040


	//----- nvinfo : EIATTR_EXIT_INSTR_OFFSETS
	.align		4
.L_9659:
        /*0080*/ 	.byte	0x04, 0x1c
        /*0082*/ 	.short	(.L_9661 - .L_9660)


	//   ....[0]....
.L_9660:
        /*0084*/ 	.word	0x0000c0e0


	//   ....[1]....
        /*0088*/ 	.word	0x0000f2b0


	//   ....[2]....
        /*008c*/ 	.word	0x0000f2d0


	//   ....[3]....
        /*0090*/ 	.word	0x0000f380


	//   ....[4]....
        /*0094*/ 	.word	0x0000f3b0


	//   ....[5]....
        /*0098*/ 	.word	0x0000f3d0


	//   ....[6]....
        /*009c*/ 	.word	0x0000f460


	//   ....[7]....
        /*00a0*/ 	.word	0x0000f4a0


	//   ....[8]....
        /*00a4*/ 	.word	0x0000f540


	//   ....[9]....
        /*00a8*/ 	.word	0x0000f590


	//   ....[10]....
        /*00ac*/ 	.word	0x0000f5c0


	//   ....[11]....
        /*00b0*/ 	.word	0x0000f690


	//   ....[12]....
        /*00b4*/ 	.word	0x0000f6d0


	//   ....[13]....
        /*00b8*/ 	.word	0x0000f860


	//   ....[14]....
        /*00bc*/ 	.word	0x0000f9c0


	//   ....[15]....
        /*00c0*/ 	.word	0x0000fa00


	//   ....[16]....
        /*00c4*/ 	.word	0x0000faa0


	//   ....[17]....
        /*00c8*/ 	.word	0x0000fc20


	//   ....[18]....
        /*00cc*/ 	.word	0x0000fda0


	//   ....[19]....
        /*00d0*/ 	.word	0x0000ff10


	//   ....[20]....
        /*00d4*/ 	.word	0x00010050


	//   ....[21]....
        /*00d8*/ 	.word	0x000100a0


	//   ....[22]....
        /*00dc*/ 	.word	0x000100d0


	//----- nvinfo : EIATTR_MAX_THREADS
	.align		4
.L_9661:
        /*00e0*/ 	.byte	0x04, 0x05
        /*00e2*/ 	.short	(.L_9663 - .L_9662)
.L_9662:
        /*00e4*/ 	.word	0x00000080
        /*00e8*/ 	.word	0x00000001
        /*00ec*/ 	.word	0x00000001


	//----- nvinfo : EIATTR_CRS_STACK_SIZE
	.align		4
.L_9663:
        /*00f0*/ 	.byte	0x04, 0x1e
        /*00f2*/ 	.short	(.L_9665 - .L_9664)
.L_9664:
        /*00f4*/ 	.word	0x00000000
.L_9665:


//--------------------- .nv.info._ZN2at6native27unrolled_elementwise_kernelIZZZNS0_50_GLOBAL__N__2680c7bb_12_PowKernel_cu_b2145a98_318424pow_tensor_tensor_kernelERNS_18TensorIteratorBaseEENKUlvE_clEvENKUlvE3_clEvEUlssE_St5arrayIPcLm3EELi4E23TrivialOffsetCalculatorILi2EjESB_ILi1EjENS0_6memory12LoadWithCastILi2EEENSE_13StoreWithCastILi1EEEEEviT_T0_T2_T3_T4_T5_ --------------------------
	.section	.nv.info._ZN2at6native27unrolled_elementwise_kernelIZZZNS0_50_GLOBAL__N__2680c7bb_12_PowKernel_cu_b2145a98_318424pow_tensor_tensor_kernelERNS_18TensorIteratorBaseEENKUlvE_clEvENKUlvE3_clEvEUlssE_St5arrayIPcLm3EELi4E23TrivialOffsetCalculatorILi2EjESB_ILi1EjENS0_6memory12LoadWithCastILi2EEENSE_13StoreWithCastILi1EEEEEviT_T0_T2_T3_T4_T5_,"",@"SHT_CUDA_INFO"
	.sectionflags	@""
	.align	4


	//----- nvinfo : EIATTR_CUDA_API_VERSION
	.align		4
        /*0000*/ 	.byte	0x04, 0x37
        /*0002*/ 	.short	(.L_9667 - .L_9666)
.L_9666:
        /*0004*/ 	.word	0x00000082


	//----- nvinfo : EIATTR_SW2861232_WAR
	.align		4
.L_9667:
        /*0008*/ 	.byte	0x01, 0x35
	.zero		2


	//----- nvinfo : EIATTR_PARAM_CBANK
	.align		4
        /*000c*/ 	.byte	0x04, 0x0a
        /*000e*/ 	.short	(.L_9669 - .L_9668)
	.align		4
.L_9668:
        /*0010*/ 	.word	index@(.nv.constant0._ZN2at6native27unrolled_elementwise_kernelIZZZNS0_50_GLOBAL__N__2680c7bb_12_PowKernel_cu_b2145a98_318424pow_tensor_tensor_kernelERNS_18TensorIteratorBaseEENKUlvE_clEvENKUlvE3_clEvEUlssE_St5arrayIPcLm3EELi4E23TrivialOffsetCalculatorILi2EjESB_ILi1EjENS0_6memory12LoadWithCastILi2EEENSE_13StoreWithCastILi1EEEEEviT_T0_T2_T3_T4_T5_)
        /*0014*/ 	.short	0x0160
        /*0016*/ 	.short	0x0040


	//----- nvinfo : EIATTR_CBANK_PARAM_SIZE
	.align		4
.L_9669:
        /*0018*/ 	.byte	0x03, 0x19
        /*001a*/ 	.short	0x0040


	//----- nvinfo : EIATTR_KPARAM_INFO
	.align		4
        /*001c*/ 	.byte	0x04, 0x17
        /*001e*/ 	.short	(.L_9671 - .L_9670)
.L_9670:
        /*0020*/ 	.word	0x00000000
        /*0024*/ 	.short	0x0006
        /*0026*/ 	.short	0x0038
        /*0028*/ 	.byte	0x00, 0xf0, 0x21, 0x00


	//----- nvinfo : EIATTR_KPARAM_INFO
	.align		4
.L_9671:
        /*002c*/ 	.byte	0x04, 0x17
        /*002e*/ 	.short	(.L_9673 - .L_9672)
.L_9672:
        /*0030*/ 	.word	0x00000000
        /*0034*/ 	.short	0x0005
        /*0036*/ 	.short	0x002c
        /*0038*/ 	.byte	0x00, 0xf0, 0x31, 0x00


	//----- nvinfo : EIATTR_KPARAM_INFO
	.align		4
.L_9673:
        /*003c*/ 	.byte	0x04, 0x17
        /*003e*/ 	.short	(.L_9675 - .L_9674)
.L_9674:
        /*0040*/ 	.word	0x00000000
        /*0044*/ 	.short	0x0004
        /*0046*/ 	.short	0x0029
        /*0048*/ 	.byte	0x00, 0xf0, 0x05, 0x00


	//----- nvinfo : EIATTR_KPARAM_INFO
	.align		4
.L_9675:
        /*004c*/ 	.byte	0x04, 0x17
        /*004e*/ 	.short	(.L_9677 - .L_9676)
.L_9676:
        /*0050*/ 	.word	0x00000000
        /*0054*/ 	.short	0x0003
        /*0056*/ 	.short	0x0028
        /*0058*/ 	.byte	0x00, 0xf0, 0x05, 0x00


	//----- nvinfo : EIATTR_KPARAM_INFO
	.align		4
.L_9677:
        /*005c*/ 	.byte	0x04, 0x17
        /*005e*/ 	.short	(.L_9679 - .L_9678)
.L_9678:
        /*0060*/ 	.word	0x00000000
        /*0064*/ 	.short	0x0002
        /*0066*/ 	.short	0x0010
        /*0068*/ 	.byte	0x00, 0xf0, 0x61, 0x00


	//----- nvinfo : EIATTR_KPARAM_INFO
	.align		4
.L_9679:
        /*006c*/ 	.byte	0x04, 0x17
        /*006e*/ 	.short	(.L_9681 - .L_9680)
.L_9680:
        /*0070*/ 	.word	0x00000000
        /*0074*/ 	.short	0x0001
        /*0076*/ 	.short	0x0008
        /*0078*/ 	.byte	0x00, 0xf0, 0x21, 0x00


	//----- nvinfo : EIATTR_KPARAM_INFO
	.align		4
.L_9681:
        /*007c*/ 	.byte	0x04, 0x17
        /*007e*/ 	.short	(.L_9683 - .L_9682)
.L_9682:
        /*0080*/ 	.word	0x00000000
        /*0084*/ 	.short	0x0000
        /*0086*/ 	.short	0x0000
        /*0088*/ 	.byte	0x00, 0xf0, 0x11, 0x00


	//----- nvinfo : EIATTR_MAXREG_COUNT
	.align		4
.L_9683:
        /*008c*/ 	.byte	0x03, 0x1b
        /*008e*/ 	.short	0x00ff


	//----- nvinfo : EIATTR_EXTERNS
	.align		4
        /*0090*/ 	.byte	0x04, 0x0f
        /*0092*/ 	.short	(.L_9685 - .L_9684)


	//   ....[0]....
	.align		4
.L_9684:
        /*0094*/ 	.word	index@(__assertfail)


	//----- nvinfo : EIATTR_MERCURY_ISA_VERSION
	.align		4
.L_9685:
        /*0098*/ 	.byte	0x03, 0x5f
        /*009a*/ 	.short	0x0000


	//----- nvinfo : EIATTR_SYSCALL_OFFSETS
	.align		4
        /*009c*/ 	.byte	0x04, 0x46
        /*009e*/ 	.short	(.L_9687 - .L_9686)


	//   ....[0]....
.L_9686:
        /*00a0*/ 	.word	0x00000f40


	//   ....[1]....
        /*00a4*/ 	.word	0x00001de0


	//   ....[2]....
        /*00a8*/ 	.word	0x00002d00


	//   ....[3]....
        /*00ac*/ 	.word	0x00003ba0


	//   ....[4]....
        /*00b0*/ 	.word	0x00004ad0


	//   ....[5]....
        /*00b4*/ 	.word	0x00005970


	//   ....[6]....
        /*00b8*/ 	.word	0x00006880


	//   ....[7]....
        /*00bc*/ 	.word	0x00007720


	//   ....[8]....
        /*00c0*/ 	.word	0x00009670


	//   ....[9]....
        /*00c4*/ 	.word	0x0000a5e0


	//   ....[10]....
        /*00c8*/ 	.word	0x0000b510


	//   ....[11]....
        /*00cc*/ 	.word	0x0000c440


	//----- nvinfo : EIATTR_EXIT_INSTR_OFFSETS
	.align		4
.L_9687:
        /*00d0*/ 	.byte	0x04, 0x1c
        /*00d2*/ 	.short	(.L_9689 - .L_9688)


	//   ....[0]....
.L_9688:
        /*00d4*/ 	.word	0x0000b5c0


	//   ....[1]....
        /*00d8*/ 	.word	0x0000b6d0


	//   ....[2]....
        /*00dc*/ 	.word	0x0000b6f0


	//   ....[3]....
        /*00e0*/ 	.word	0x0000b790


	//   ....[4]....
        /*00e4*/ 	.word	0x0000b7c0


	//   ....[5]....
        /*00e8*/ 	.word	0x0000b7e0


	//   ....[6]....
        /*00ec*/ 	.word	0x0000b870


	//   ....[7]....
        /*00f0*/ 	.word	0x0000b8b0


	//   ....[8]....
        /*00f4*/ 	.word	0x0000b950


	//   ....[9]....
        /*00f8*/ 	.word	0x0000b9a0


	//   ....[10]....
        /*00fc*/ 	.word	0x0000b9d0


	//   ....[11]....
        /*0100*/ 	.word	0x0000baa0


	//   ....[12]....
        /*0104*/ 	.word	0x0000bae0


	//   ....[13]....
        /*0108*/ 	.word	0x0000bc70


	//   ....[14]....
        /*010c*/ 	.word	0x0000bdd0


	//   ....[15]....
        /*0110*/ 	.word	0x0000be10


	//   ....[16]....
        /*0114*/ 	.word	0x0000beb0


	//   ....[17]....
        /*0118*/ 	.word	0x0000c030


	//   ....[18]....
        /*011c*/ 	.word	0x0000c1b0


	//   ....[19]....
        /*0120*/ 	.word	0x0000c310


	//   ....[20]....
        /*0124*/ 	.word	0x0000c450


	//   ....[21]....
        /*0128*/ 	.word	0x0000c490


	//   ....[22]....
        /*012c*/ 	.word	0x0000c4c0


	//----- nvinfo : EIATTR_MAX_THREADS
	.align		4
.L_9689:
        /*0130*/ 	.byte	0x04, 0x05
        /*0132*/ 	.short	(.L_9691 - .L_9690)
.L_9690:
        /*0134*/ 	.word	0x00000080
        /*0138*/ 	.word	0x00000001
        /*013c*/ 	.word	0x00000001


	//----- nvinfo : EIATTR_CRS_STACK_SIZE
	.align		4
.L_9691:
        /*0140*/ 	.byte	0x04, 0x1e
        /*0142*/ 	.short	(.L_9693 - .L_9692)
.L_9692:
        /*0144*/ 	.word	0x00000000
.L_9693:


//--------------------- .nv.info._ZN2at6native18elementwise_kernelILi128ELi4EZNS0_22gpu_kernel_impl_nocastIZZZNS0_50_GLOBAL__N__2680c7bb_12_PowKernel_cu_b2145a98_318424pow_tensor_tensor_kernelERNS_18TensorIteratorBaseEENKUlvE_clEvENKUlvE3_clEvEUlssE_EEvS5_RKT_EUliE_EEviT1_ --------------------------
	.section	.nv.info._ZN2at6native18elementwise_kernelILi128ELi4EZNS0_22gpu_kernel_impl_nocastIZZZNS0_50_GLOBAL__N__2680c7bb_12_PowKernel_cu_b2145a98_318424pow_tensor_tensor_kernelERNS_18TensorIteratorBaseEENKUlvE_clEvENKUlvE3_clEvEUlssE_EEvS5_RKT_EUliE_EEviT1_,"",@"SHT_CUDA_INFO"
	.sectionflags	@""
	.align	4


	//----- nvinfo : EIATTR_CUDA_API_VERSION
	.align		4
        /*0000*/ 	.byte	0x04, 0x37
        /*0002*/ 	.short	(.L_9695 - .L_9694)
.L_9694:
        /*0004*/ 	.word	0x00000082


	//----- nvinfo : EIATTR_SW2861232_WAR
	.align		4
.L_9695:
        /*0008*/ 	.byte	0x01, 0x35
	.zero		2


	//----- nvinfo : EIATTR_PARAM_CBANK
	.align		4
        /*000c*/ 	.byte	0x04, 0x0a
        /*000e*/ 	.short	(.L_9697 - .L_9696)
	.align		4
.L_9696:
        /*0010*/ 	.word	index@(.nv.constant0._ZN2at6native18elementwise_kernelILi128ELi4EZNS0_22gpu_kernel_impl_nocastIZZZNS0_50_GLOBAL__N__2680c7bb_12_PowKernel_cu_b2145a98_318424pow_tensor_tensor_kernelERNS_18TensorIteratorBaseEENKUlvE_clEvENKUlvE3_clEvEUlssE_EEvS5_RKT_EUliE_EEviT1_)
        /*0014*/ 	.short	0x0160
        /*0016*/ 	.short	0x0290


	//----- nvinfo : EIATTR_CBANK_PARAM_SIZE
	.align		4
.L_9697:
        /*0018*/ 	.byte	0x03, 0x19
        /*001a*/ 	.short	0x0290


	//----- nvinfo : EIATTR_KPARAM_INFO
	.align		4
        /*001c*/ 	.byte	0x04, 0x17
        /*001e*/ 	.short	(.L_9699 - .L_9698)
.L_9698:
        /*0020*/ 	.word	0x00000000
        /*0024*/ 	.short	0x0001
        /*0026*/ 	.short	0x0008
        /*0028*/ 	.byte	0x00, 0xf0, 0x21, 0x0a


	//----- nvinfo : EIATTR_KPARAM_INFO
	.align		4
.L_9699:
        /*002c*/ 	.byte	0x04, 0x17
        /*002e*/ 	.short	(.L_9701 - .L_9700)
.L_9700:
        /*0030*/ 	.word	0x00000000
        /*0034*/ 	.short	0x0000
        /*0036*/ 	.short	0x0000
        /*0038*/ 	.byte	0x00, 0xf0, 0x11, 0x00


	//----- nvinfo : EIATTR_MAXREG_COUNT
	.align		4
.L_9701:
        /*003c*/ 	.byte	0x03, 0x1b
        /*003e*/ 	.short	0x0080


	//----- nvinfo : EIATTR_MERCURY_ISA_VERSION
	.align		4
        /*0040*/ 	.byte	0x03, 0x5f
        /*0042*/ 	.short	0x0000


	//----- nvinfo : EIATTR_EXIT_INSTR_OFFSETS
	.align		4
        /*0044*/ 	.byte	0x04, 0x1c
        /*0046*/ 	.short	(.L_9703 - .L_9702)


	//   ....[0]....
.L_9702:
        /*0048*/ 	.word	0x00003ca0


	//   ....[1]....
        /*004c*/ 	.word	0x000050c0


	//----- nvinfo : EIATTR_MAX_THREADS
	.align		4
.L_9703:
        /*0050*/ 	.byte	0x04, 0x05
        /*0052*/ 	.short	(.L_9705 - .L_9704)
.L_9704:
        /*0054*/ 	.word	0x00000080
        /*0058*/ 	.word	0x00000001
        /*005c*/ 	.word	0x00000001


	//----- nvinfo : EIATTR_CRS_STACK_SIZE
	.align		4
.L_9705:
        /*0060*/ 	.byte	0x04, 0x1e
        /*0062*/ 	.short	(.L_9707 - .L_9706)
.L_9706:
        /*0064*/ 	.word	0x00000000
.L_9707:


//--------------------- .nv.info._ZN2at6native27unrolled_elementwise_kernelIZZZNS0_50_GLOBAL__N__2680c7bb_12_PowKernel_cu_b2145a98_318424pow_tensor_tensor_kernelERNS_18TensorIteratorBaseEENKUlvE_clEvENKUlvE3_clEvEUlssE_St5arrayIPcLm3EELi4E23TrivialOffsetCalculatorILi2EjESB_ILi1EjENS0_6memory15LoadWithoutCastENSE_16StoreWithoutCastEEEviT_T0_T2_T3_T4_T5_ --------------------------
	.section	.nv.info._ZN2at6native27unrolled_elementwise_kernelIZZZNS0_50_GLOBAL__N__2680c7bb_12_PowKernel_cu_b2145a98_318424pow_tensor_tensor_kernelERNS_18TensorIteratorBaseEENKUlvE_clEvENKUlvE3_clEvEUlssE_St5arrayIPcLm3EELi4E23TrivialOffsetCalculatorILi2EjESB_ILi1EjENS0_6memory15LoadWithoutCastENSE_16StoreWithoutCastEEEviT_T0_T2_T3_T4_T5_,"",@"SHT_CUDA_INFO"
	.sectionflags	@""
	.align	4


	//----- nvinfo : EIATTR_CUDA_API_VERSION
	.align		4
        /*0000*/ 	.byte	0x04, 0x37
        /*0002*/ 	.short	(.L_9709 - .L_9708)
.L_9708:
        /*0004*/ 	.word	0x00000082


	//----- nvinfo : EIATTR_SW2861232_WAR
	.align		4
.L_9709:
        /*0008*/ 	.byte	0x01, 0x35
	.zero		2


	//----- nvinfo : EIATTR_PARAM_CBANK
	.align		4
        /*000c*/ 	.byte	0x04, 0x0a
        /*000e*/ 	.short	(.L_9711 - .L_9710)
	.align		4
.L_9710:
        /*0010*/ 	.word	index@(.nv.constant0._ZN2at6native27unrolled_elementwise_kernelIZZZNS0_50_GLOBAL__N__2680c7bb_12_PowKernel_cu_b2145a98_318424pow_tensor_tensor_kernelERNS_18TensorIteratorBaseEENKUlvE_clEvENKUlvE3_clEvEUlssE_St5arrayIPcLm3EELi4E23TrivialOffsetCalculatorILi2EjESB_ILi1EjENS0_6memory15LoadWithoutCastENSE_16StoreWithoutCastEEEviT_T0_T2_T3_T4_T5_)
        /*0014*/ 	.short	0x0160
        /*0016*/ 	.short	0x002c


	//----- nvinfo : EIATTR_CBANK_PARAM_SIZE
	.align		4
.L_9711:
        /*0018*/ 	.byte	0x03, 0x19
        /*001a*/ 	.short	0x002c


	//----- nvinfo : EIATTR_KPARAM_INFO
	.align		4
        /*001c*/ 	.byte	0x04, 0x17
        /*001e*/ 	.short	(.L_9713 - .L_9712)
.L_9712:
        /*0020*/ 	.word	0x00000000
        /*0024*/ 	.short	0x0006
        /*0026*/ 	.short	0x002b
        /*0028*/ 	.byte	0x00, 0xf0, 0x05, 0x00


	//----- nvinfo : EIATTR_KPARAM_INFO
	.align		4
.L_9713:
        /*002c*/ 	.byte	0x04, 0x17
        /*002e*/ 	.short	(.L_9715 - .L_9714)
.L_9714:
        /*0030*/ 	.word	0x00000000
        /*0034*/ 	.short	0x0005
        /*0036*/ 	.short	0x002a
        /*0038*/ 	.byte	0x00, 0xf0, 0x05, 0x00


	//----- nvinfo : EIATTR_KPARAM_INFO
	.align		4
.L_9715:
        /*003c*/ 	.byte	0x04, 0x17
        /*003e*/ 	.short	(.L_9717 - .L_9716)
.L_9716:
        /*0040*/ 	.word	0x00000000
        /*0044*/ 	.short	0x0004
        /*0046*/ 	.short	0x0029
        /*0048*/ 	.byte	0x00, 0xf0, 0x05, 0x00


	//----- nvinfo : EIATTR_KPARAM_INFO
	.align		4
.L_9717:
        /*004c*/ 	.byte	0x04, 0x17
        /*004e*/ 	.short	(.L_9719 - .L_9718)
.L_9718:
        /*0050*/ 	.word	0x00000000
        /*0054*/ 	.short	0x0003
        /*0056*/ 	.short	0x0028
        /*0058*/ 	.byte	0x00, 0xf0, 0x05, 0x00


	//----- nvinfo : EIATTR_KPARAM_INFO
	.align		4
.L_9719:
        /*005c*/ 	.byte	0x04, 0x17
        /*005e*/ 	.short	(.L_9721 - .L_9720)
.L_9720:
        /*0060*/ 	.word	0x00000000
        /*0064*/ 	.short	0x0002
        /*0066*/ 	.short	0x0010
        /*0068*/ 	.byte	0x00, 0xf0, 0x61, 0x00


	//----- nvinfo : EIATTR_KPARAM_INFO
	.align		4
.L_9721:
        /*006c*/ 	.byte	0x04, 0x17
        /*006e*/ 	.short	(.L_9723 - .L_9722)
.L_9722:
        /*0070*/ 	.word	0x00000000
        /*0074*/ 	.short	0x0001
        /*0076*/ 	.short	0x0008
        /*0078*/ 	.byte	0x00, 0xf0, 0x21, 0x00


	//----- nvinfo : EIATTR_KPARAM_INFO
	.align		4
.L_9723:
        /*007c*/ 	.byte	0x04, 0x17
        /*007e*/ 	.short	(.L_9725 - .L_9724)
.L_9724:
        /*0080*/ 	.word	0x00000000
        /*0084*/ 	.short	0x0000
        /*0086*/ 	.short	0x0000
        /*0088*/ 	.byte	0x00, 0xf0, 0x11, 0x00


	//----- nvinfo : EIATTR_MAXREG_COUNT
	.align		4
.L_9725:
        /*008c*/ 	.byte	0x03, 0x1b
        /*008e*/ 	.short	0x00ff


	//----- nvinfo : EIATTR_MERCURY_ISA_VERSION
	.align		4
        /*0090*/ 	.byte	0x03, 0x5f
        /*0092*/ 	.short	0x0000


	//----- nvinfo : EIATTR_EXIT_INSTR_OFFSETS
	.align		4
        /*0094*/ 	.byte	0x04, 0x1c
        /*0096*/ 	.short	(.L_9727 - .L_9726)


	//   ....[0]....
.L_9726:
        /*0098*/ 	.word	0x00001310


	//   ....[1]....
        /*009c*/ 	.word	0x00001360


	//----- nvinfo : EIATTR_MAX_THREADS
	.align		4
.L_9727:
        /*00a0*/ 	.byte	0x04, 0x05
        /*00a2*/ 	.short	(.L_9729 - .L_9728)
.L_9728:
        /*00a4*/ 	.word	0x00000080
        /*00a8*/ 	.word	0x00000001
        /*00ac*/ 	.word	0x00000001


	//----- nvinfo : EIATTR_CRS_STACK_SIZE
	.align		4
.L_9729:
        /*00b0*/ 	.byte	0x04, 0x1e
        /*00b2*/ 	.short	(.L_9731 - .L_9730)
.L_9730:
        /*00b4*/ 	.word	0x00000000
.L_9731:


//--------------------- .nv.info._ZN2at6native29vectorized_elementwise_kernelILi2EZZZNS0_50_GLOBAL__N__2680c7bb_12_PowKernel_cu_b2145a98_318424pow_tensor_tensor_kernelERNS_18TensorIteratorBaseEENKUlvE_clEvENKUlvE3_clEvEUlssE_St5arrayIPcLm3EEEEviT0_T1_ --------------------------
	.section	.nv.info._ZN2at6native29vectorized_elementwise_kernelILi2EZZZNS0_50_GLOBAL__N__2680c7bb_12_PowKernel_cu_b2145a98_318424pow_tensor_tensor_kernelERNS_18TensorIteratorBaseEENKUlvE_clEvENKUlvE3_clEvEUlssE_St5arrayIPcLm3EEEEviT0_T1_,"",@"SHT_CUDA_INFO"
	.sectionflags	@""
	.align	4


	//----- nvinfo : EIATTR_CUDA_API_VERSION
	.align		4
        /*0000*/ 	.byte	0x04, 0x37
        /*0002*/ 	.short	(.L_9733 - .L_9732)
.L_9732:
        /*0004*/ 	.word	0x00000082


	//----- nvinfo : EIATTR_SW2861232_WAR
	.align		4
.L_9733:
        /*0008*/ 	.byte	0x01, 0x35
	.zero		2


	//----- nvinfo : EIATTR_PARAM_CBANK
	.align		4
        /*000c*/ 	.byte	0x04, 0x0a
        /*000e*/ 	.short	(.L_9735 - .L_9734)
	.align		4
.L_9734:
        /*0010*/ 	.word	index@(.nv.constant0._ZN2at6native29vectorized_elementwise_kernelILi2EZZZNS0_50_GLOBAL__N__2680c7bb_12_PowKernel_cu_b2145a98_318424pow_tensor_tensor_kernelERNS_18TensorIteratorBaseEENKUlvE_clEvENKUlvE3_clEvEUlssE_St5arrayIPcLm3EEEEviT0_T1_)
        /*0014*/ 	.short	0x0160
        /*0016*/ 	.short	0x0028


	//----- nvinfo : EIATTR_CBANK_PARAM_SIZE
	.align		4
.L_9735:
        /*0018*/ 	.byte	0x03, 0x19
        /*001a*/ 	.short	0x0028


	//----- nvinfo : EIATTR_KPARAM_INFO
	.align		4
        /*001c*/ 	.byte	0x04, 0x17
        /*001e*/ 	.short	(.L_9737 - .L_9736)
.L_9736:
        /*0020*/ 	.word	0x00000000
        /*0024*/ 	.short	0x0002
        /*0026*/ 	.short	0x0010
        /*0028*/ 	.byte	0x00, 0xf0, 0x61, 0x00


	//----- nvinfo : EIATTR_KPARAM_INFO
	.align		4
.L_9737:
        /*002c*/ 	.byte	0x04, 0x17
        /*002e*/ 	.short	(.L_9739 - .L_9738)
.L_9738:
        /*0030*/ 	.word	0x00000000
        /*0034*/ 	.short	0x0001
        /*0036*/ 	.short	0x0008
        /*0038*/ 	.byte	0x00, 0xf0, 0x21, 0x00


	//----- nvinfo : EIATTR_KPARAM_INFO
	.align		4
.L_9739:
        /*003c*/ 	.byte	0x04, 0x17
        /*003e*/ 	.short	(.L_9741 - .L_9740)
.L_9740:
        /*0040*/ 	.word	0x00000000
        /*0044*/ 	.short	0x0000
        /*0046*/ 	.short	0x0000
        /*0048*/ 	.byte	0x00, 0xf0, 0x11, 0x00


	//----- nvinfo : EIATTR_MAXREG_COUNT
	.align		4
.L_9741:
        /*004c*/ 	.byte	0x03, 0x1b
        /*004e*/ 	.short	0x00ff


	//----- nvinfo : EIATTR_MERCURY_ISA_VERSION
	.align		4
        /*0050*/ 	.byte	0x03, 0x5f
        /*0052*/ 	.short	0x0000


	//----- nvinfo : EIATTR_EXIT_INSTR_OFFSETS
	.align		4
        /*0054*/ 	.byte	0x04, 0x1c
        /*0056*/ 	.short	(.L_9743 - .L_9742)


	//   ....[0]....
.L_9742:
        /*0058*/ 	.word	0x00002010


	//   ....[1]....
        /*005c*/ 	.word	0x00004640


	//   ....[2]....
        /*0060*/ 	.word	0x00004690


	//----- nvinfo : EIATTR_MAX_THREADS
	.align		4
.L_9743:
        /*0064*/ 	.byte	0x04, 0x05
        /*0066*/ 	.short	(.L_9745 - .L_9744)
.L_9744:
        /*0068*/ 	.word	0x00000080
        /*006c*/ 	.word	0x00000001
        /*0070*/ 	.word	0x00000001


	//----- nvinfo : EIATTR_CRS_STACK_SIZE
	.align		4
.L_9745:
        /*0074*/ 	.byte	0x04, 0x1e
        /*0076*/ 	.short	(.L_9747 - .L_9746)
.L_9746:
        /*0078*/ 	.word	0x00000000
.L_9747:


//--------------------- .nv.info._ZN2at6native29vectorized_elementwise_kernelILi4EZZZNS0_50_GLOBAL__N__2680c7bb_12_PowKernel_cu_b2145a98_318424pow_tensor_tensor_kernelERNS_18TensorIteratorBaseEENKUlvE_clEvENKUlvE3_clEvEUlssE_St5arrayIPcLm3EEEEviT0_T1_ --------------------------
	.section	.nv.info._ZN2at6native29vectorized_elementwise_kernelILi4EZZZNS0_50_GLOBAL__N__2680c7bb_12_PowKernel_cu_b2145a98_318424pow_tensor_tensor_kernelERNS_18TensorIteratorBaseEENKUlvE_clEvENKUlvE3_clEvEUlssE_St5arrayIPcLm3EEEEviT0_T1_,"",@"SHT_CUDA_INFO"
	.sectionflags	@""
	.align	4


	//----- nvinfo : EIATTR_CUDA_API_VERSION
	.align		4
        /*0000*/ 	.byte	0x04, 0x37
        /*0002*/ 	.short	(.L_9749 - .L_9748)
.L_9748:
        /*0004*/ 	.word	0x00000082


	//----- nvinfo : EIATTR_SW2861232_WAR
	.align		4
.L_9749:
        /*0008*/ 	.byte	0x01, 0x35
	.zero		2


	//----- nvinfo : EIATTR_PARAM_CBANK
	.align		4
        /*000c*/ 	.byte	0x04, 0x0a
        /*000e*/ 	.short	(.L_9751 - .L_9750)
	.align		4
.L_9750:
        /*0010*/ 	.word	index@(.nv.constant0._ZN2at6native29vectorized_elementwise_kernelILi4EZZZNS0_50_GLOBAL__N__2680c7bb_12_PowKernel_cu_b2145a98_318424pow_tensor_tensor_kernelERNS_18TensorIteratorBaseEENKUlvE_clEvENKUlvE3_clEvEUlssE_St5arrayIPcLm3EEEEviT0_T1_)
        /*0014*/ 	.short	0x0160
        /*0016*/ 	.short	0x0028


	//----- nvinfo : EIATTR_CBANK_PARAM_SIZE
	.align		4
.L_9751:
        /*0018*/ 	.byte	0x03, 0x19
        /*001a*/ 	.short	0x0028


	//----- nvinfo : EIATTR_KPARAM_INFO
	.align		4
        /*001c*/ 	.byte	0x04, 0x17
        /*001e*/ 	.short	(.L_9753 - .L_9752)
.L_9752:
        /*0020*/ 	.word	0x00000000
        /*0024*/ 	.short	0x0002
        /*0026*/ 	.short	0x0010
        /*0028*/ 	.byte	0x00, 0xf0, 0x61, 0x00


	//----- nvinfo : EIATTR_KPARAM_INFO
	.align		4
.L_9753:
        /*002c*/ 	.byte	0x04, 0x17
        /*002e*/ 	.short	(.L_9755 - .L_9754)
.L_9754:
        /*0030*/ 	.word	0x00000000
        /*0034*/ 	.short	0x0001
        /*0036*/ 	.short	0x0008
        /*0038*/ 	.byte	0x00, 0xf0, 0x21, 0x00


	//----- nvinfo : EIATTR_KPARAM_INFO
	.align		4
.L_9755:
        /*003c*/ 	.byte	0x04, 0x17
        /*003e*/ 	.short	(.L_9757 - .L_9756)
.L_9756:
        /*0040*/ 	.word	0x00000000
        /*0044*/ 	.short	0x0000
        /*0046*/ 	.short	0x0000
        /*0048*/ 	.byte	0x00, 0xf0, 0x11, 0x00


	//----- nvinfo : EIATTR_MAXREG_COUNT
	.align		4
.L_9757:
        /*004c*/ 	.byte	0x03, 0x1b
        /*004e*/ 	.short	0x00ff


	//----- nvinfo : EIATTR_MERCURY_ISA_VERSION
	.align		4
        /*0050*/ 	.byte	0x03, 0x5f
        /*0052*/ 	.short	0x0000


	//----- nvinfo : EIATTR_EXIT_INSTR_OFFSETS
	.align		4
        /*0054*/ 	.byte	0x04, 0x1c
        /*0056*/ 	.short	(.L_9759 - .L_9758)


	//   ....[0]....
.L_9758:
        /*0058*/ 	.word	0x00001f40


	//   ....[1]....
        /*005c*/ 	.word	0x00004570


	//   ....[2]....
        /*0060*/ 	.word	0x000045c0


	//----- nvinfo : EIATTR_MAX_THREADS
	.align		4
.L_9759:
        /*0064*/ 	.byte	0x04, 0x05
        /*0066*/ 	.short	(.L_9761 - .L_9760)
.L_9760:
        /*0068*/ 	.word	0x00000080
        /*006c*/ 	.word	0x00000001
        /*0070*/ 	.word	0x00000001


	//----- nvinfo : EIATTR_CRS_STACK_SIZE
	.align		4
.L_9761:
        /*0074*/ 	.byte	0x04, 0x1e
        /*0076*/ 	.short	(.L_9763 - .L_9762)
.L_9762:
        /*0078*/ 	.word	0x00000000
.L_9763:


//--------------------- .nv.info._ZN2at6native29vectorized_elementwise_kernelILi8EZZZNS0_50_GLOBAL__N__2680c7bb_12_PowKernel_cu_b2145a98_318424pow_tensor_tensor_kernelERNS_18TensorIteratorBaseEENKUlvE_clEvENKUlvE3_clEvEUlssE_St5arrayIPcLm3EEEEviT0_T1_ --------------------------
	.section	.nv.info._ZN2at6native29vectorized_elementwise_kernelILi8EZZZNS0_50_GLOBAL__N__2680c7bb_12_PowKernel_cu_b2145a98_318424pow_tensor_tensor_kernelERNS_18TensorIteratorBaseEENKUlvE_clEvENKUlvE3_clEvEUlssE_St5arrayIPcLm3EEEEviT0_T1_,"",@"SHT_CUDA_INFO"
	.sectionflags	@""
	.align	4


	//----- nvinfo : EIATTR_CUDA_API_VERSION
	.align		4
        /*0000*/ 	.byte	0x04, 0x37
        /*0002*/ 	.short	(.L_9765 - .L_9764)
.L_9764:
        /*0004*/ 	.word	0x00000082


	//----- nvinfo : EIATTR_SW2861232_WAR
	.align		4
.L_9765:
        /*0008*/ 	.byte	0x01, 0x35
	.zero		2


	//----- nvinfo : EIATTR_PARAM_CBANK
	.align		4
        /*000c*/ 	.byte	0x04, 0x0a
        /*000e*/ 	.short	(.L_9767 - .L_9766)
	.align		4
.L_9766:
        /*0010*/ 	.word	index@(.nv.constant0._ZN2at6native29vectorized_elementwise_kernelILi8EZZZNS0_50_GLOBAL__N__2680c7bb_12_PowKernel_cu_b2145a98_318424pow_tensor_tensor_kernelERNS_18TensorIteratorBaseEENKUlvE_clEvENKUlvE3_clEvEUlssE_St5arrayIPcLm3EEEEviT0_T1_)
        /*0014*/ 	.short	0x0160
        /*0016*/ 	.short	0x0028


	//----- nvinfo : EIATTR_CBANK_PARAM_SIZE
	.align		4
.L_9767:
        /*0018*/ 	.byte	0x03, 0x19
        /*001a*/ 	.short	0x0028


	//----- nvinfo : EIATTR_KPARAM_INFO
	.align		4
        /*001c*/ 	.byte	0x04, 0x17
        /*001e*/ 	.short	(.L_9769 - .L_9768)
.L_9768:
        /*0020*/ 	.word	0x00000000
        /*0024*/ 	.short	0x0002
        /*0026*/ 	.short	0x0010
        /*0028*/ 	.byte	0x00, 0xf0, 0x61, 0x00


	//----- nvinfo : EIATTR_KPARAM_INFO
	.align		4
.L_9769:
        /*002c*/ 	.byte	0x04, 0x17
        /*002e*/ 	.short	(.L_9771 - .L_9770)
.L_9770:
        /*0030*/ 	.word	0x00000000
        /*0034*/ 	.short	0x0001
        /*0036*/ 	.short	0x0008
        /*0038*/ 	.byte	0x00, 0xf0, 0x21, 0x00


	//----- nvinfo : EIATTR_KPARAM_INFO
	.align		4
.L_9771:
        /*003c*/ 	.byte	0x04, 0x17
        /*003e*/ 	.short	(.L_9773 - .L_9772)
.L_9772:
        /*0040*/ 	.word	0x00000000
        /*0044*/ 	.short	0x0000
        /*0046*/ 	.short	0x0000
        /*0048*/ 	.byte	0x00, 0xf0, 0x11, 0x00


	//----- nvinfo : EIATTR_MAXREG_COUNT
	.align		4
.L_9773:
        /*004c*/ 	.byte	0x03, 0x1b
        /*004e*/ 	.short	0x00ff


	//----- nvinfo : EIATTR_MERCURY_ISA_VERSION
	.align		4
        /*0050*/ 	.byte	0x03, 0x5f
        /*0052*/ 	.short	0x0000


	//----- nvinfo : EIATTR_EXIT_INSTR_OFFSETS
	.align		4
        /*0054*/ 	.byte	0x04, 0x1c
        /*0056*/ 	.short	(.L_9775 - .L_9774)


	//   ....[0]....
.L_9774:
        /*0058*/ 	.word	0x00000010


	//----- nvinfo : EIATTR_MAX_THREADS
	.align		4
.L_9775:
        /*005c*/ 	.byte	0x04, 0x05
        /*005e*/ 	.short	(.L_9777 - .L_9776)
.L_9776:
        /*0060*/ 	.word	0x00000080
        /*0064*/ 	.word	0x00000001
        /*0068*/ 	.word	0x00000001
.L_9777:


//--------------------- .nv.info._ZN2at6native18elementwise_kernelILi128ELi4EZNS0_15gpu_kernel_implIZNS0_50_GLOBAL__N__2680c7bb_12_PowKernel_cu_b2145a98_318422pow_scalar_tensor_implIsEEvRNS_18TensorIteratorBaseET_EUlsE_EEvS6_RKS7_EUliE_EEviT1_ --------------------------
	.section	.nv.info._ZN2at6native18elementwise_kernelILi128ELi4EZNS0_15gpu_kernel_implIZNS0_50_GLOBAL__N__2680c7bb_12_PowKernel_cu_b2145a98_318422pow_scalar_tensor_implIsEEvRNS_18TensorIteratorBaseET_EUlsE_EEvS6_RKS7_EUliE_EEviT1_,"",@"SHT_CUDA_INFO"
	.sectionflags	@""
	.align	4


	//----- nvinfo : EIATTR_CUDA_API_VERSION
	.align		4
        /*0000*/ 	.byte	0x04, 0x37
        /*0002*/ 	.short	(.L_9779 - .L_9778)
.L_9778:
        /*0004*/ 	.word	0x00000082


	//----- nvinfo : EIATTR_SW2861232_WAR
	.align		4
.L_9779:
        /*0008*/ 	.byte	0x01, 0x35
	.zero		2


	//----- nvinfo : EIATTR_PARAM_CBANK
	.align		4
        /*000c*/ 	.byte	0x04, 0x0a
        /*000e*/ 	.short	(.L_9781 - .L_9780)
	.align		4
.L_9780:
        /*0010*/ 	.word	index@(.nv.constant0._ZN2at6native18elementwise_kernelILi128ELi4EZNS0_15gpu_kernel_implIZNS0_50_GLOBAL__N__2680c7bb_12_PowKernel_cu_b2145a98_318422pow_scalar_tensor_implIsEEvRNS_18TensorIteratorBaseET_EUlsE_EEvS6_RKS7_EUliE_EEviT1_)
        /*0014*/ 	.short	0x0160
        /*0016*/ 	.short	0x0230


	//----- nvinfo : EIATTR_CBANK_PARAM_SIZE
	.align		4
.L_9781:
        /*0018*/ 	.byte	0x03, 0x19
        /*001a*/ 	.short	0x0230


	//----- nvinfo : EIATTR_KPARAM_INFO
	.align		4
        /*001c*/ 	.byte	0x04, 0x17
        /*001e*/ 	.short	(.L_9783 - .L_9782)
.L_9782:
        /*0020*/ 	.word	0x00000000
        /*0024*/ 	.short	0x0001
        /*0026*/ 	.short	0x0008
        /*0028*/ 	.byte	0x00, 0xf0, 0xa1, 0x08


	//----- nvinfo : EIATTR_KPARAM_INFO
	.align		4
.L_9783:
        /*002c*/ 	.byte	0x04, 0x17
        /*002e*/ 	.short	(.L_9785 - .L_9784)
.L_9784:
        /*0030*/ 	.word	0x00000000
        /*0034*/ 	.short	0x0000
        /*0036*/ 	.short	0x0000
        /*0038*/ 	.byte	0x00, 0xf0, 0x11, 0x00


	//----- nvinfo : EIATTR_MAXREG_COUNT
	.align		4
.L_9785:
        /*003c*/ 	.byte	0x03, 0x1b
        /*003e*/ 	.short	0x0080


	//----- nvinfo : EIATTR_EXTERNS
	.align		4
        /*0040*/ 	.byte	0x04, 0x0f
        /*0042*/ 	.short	(.L_9787 - .L_9786)


	//   ....[0]....
	.align		4
.L_9786:
        /*0044*/ 	.word	index@(__assertfail)


	//----- nvinfo : EIATTR_MERCURY_ISA_VERSION
	.align		4
.L_9787:
        /*0048*/ 	.byte	0x03, 0x5f
        /*004a*/ 	.short	0x0000


	//----- nvinfo : EIATTR_SYSCALL_OFFSETS
	.align		4
        /*004c*/ 	.byte	0x04, 0x46
        /*004e*/ 	.short	(.L_9789 - .L_9788)


	//   ....[0]....
.L_9788:
        /*0050*/ 	.word	0x00001d10


	//   ....[1]....
        /*0054*/ 	.word	0x00002fa0


	//   ....[2]....
        /*0058*/ 	.word	0x00004d20


	//   ....[3]....
        /*005c*/ 	.word	0x00005fb0


	//   ....[4]....
        /*0060*/ 	.word	0x00007d00


	//   ....[5]....
        /*0064*/ 	.word	0x00008f90


	//   ....[6]....
        /*0068*/ 	.word	0x0000acf0


	//   ....[7]....
        /*006c*/ 	.word	0x0000bf80


	//----- nvinfo : EIATTR_EXIT_INSTR_OFFSETS
	.align		4
.L_9789:
        /*0070*/ 	.byte	0x04, 0x1c
        /*0072*/ 	.short	(.L_9791 - .L_9790)


	//   ....[0]....
.L_9790:
        /*0074*/ 	.word	0x00009050


	//   ....[1]....
        /*0078*/ 	.word	0x0000b1f0


	//   ....[2]....
        /*007c*/ 	.word	0x0000b210


	//   ....[3]....
        /*0080*/ 	.word	0x0000b2c0


	//   ....[4]....
        /*0084*/ 	.word	0x0000b2f0


	//   ....[5]....
        /*0088*/ 	.word	0x0000b310


	//   ....[6]....
        /*008c*/ 	.word	0x0000b3a0


	//   ....[7]....
        /*0090*/ 	.word	0x0000b3e0


	//   ....[8]....
        /*0094*/ 	.word	0x0000b480


	//   ....[9]....
        /*0098*/ 	.word	0x0000b4d0


	//   ....[10]....
        /*009c*/ 	.word	0x0000b500


	//   ....[11]....
        /*00a0*/ 	.word	0x0000b5d0


	//   ....[12]....
        /*00a4*/ 	.word	0x0000b610


	//   ....[13]....
        /*00a8*/ 	.word	0x0000b7a0


	//   ....[14]....
        /*00ac*/ 	.word	0x0000b900


	//   ....[15]....
        /*00b0*/ 	.word	0x0000b940


	//   ....[16]....
        /*00b4*/ 	.word	0x0000b9e0


	//   ....[17]....
        /*00b8*/ 	.word	0x0000bb60


	//   ....[18]....
        /*00bc*/ 	.word	0x0000bce0


	//   ....[19]....
        /*00c0*/ 	.word	0x0000be50


	//   ....[20]....
        /*00c4*/ 	.word	0x0000bf90


	//   ....[21]....
        /*00c8*/ 	.word	0x0000bfe0


	//   ....[22]....
        /*00cc*/ 	.word	0x0000c010


	//----- nvinfo : EIATTR_MAX_THREADS
	.align		4
.L_9791:
        /*00d0*/ 	.byte	0x04, 0x05
        /*00d2*/ 	.short	(.L_9793 - .L_9792)
.L_9792:
        /*00d4*/ 	.word	0x00000080
        /*00d8*/ 	.word	0x00000001
        /*00dc*/ 	.word	0x00000001


	//----- nvinfo : EIATTR_CRS_STACK_SIZE
	.align		4
.L_9793:
        /*00e0*/ 	.byte	0x04, 0x1e
        /*00e2*/ 	.short	(.L_9795 - .L_9794)
.L_9794:
        /*00e4*/ 	.word	0x00000000
.L_9795:


//--------------------- .nv.info._ZN2at6native27unrolled_elementwise_kernelIZNS0_50_GLOBAL__N__2680c7bb_12_PowKernel_cu_b2145a98_318422pow_scalar_tensor_implIsEEvRNS_18TensorIteratorBaseET_EUlsE_St5arrayIPcLm2EELi4E23TrivialOffsetCalculatorILi1EjESC_NS0_6memory12LoadWithCastILi1EEENSD_13StoreWithCastILi1EEEEEviS6_T0_T2_T3_T4_T5_ --------------------------
	.section	.nv.info._ZN2at6native27unrolled_elementwise_kernelIZNS0_50_GLOBAL__N__2680c7bb_12_PowKernel_cu_b2145a98_318422pow_scalar_tensor_implIsEEvRNS_18TensorIteratorBaseET_EUlsE_St5arrayIPcLm2EELi4E23TrivialOffsetCalculatorILi1EjESC_NS0_6memory12LoadWithCastILi1EEENSD_13StoreWithCastILi1EEEEEviS6_T0_T2_T3_T4_T5_,"",@"SHT_CUDA_INFO"
	.sectionflags	@""
	.align	4


	//----- nvinfo : EIATTR_CUDA_API_VERSION
	.align		4
        /*0000*/ 	.byte	0x04, 0x37
        /*0002*/ 	.short	(.L_9797 - .L_9796)
.L_9796:
        /*0004*/ 	.word	0x00000082


	//----- nvinfo : EIATTR_SW2861232_WAR
	.align		4
.L_9797:
        /*0008*/ 	.byte	0x01, 0x35
	.zero		2


	//----- nvinfo : EIATTR_PARAM_CBANK
	.align		4
        /*000c*/ 	.byte	0x04, 0x0a
        /*000e*/ 	.short	(.L_9799 - .L_9798)
	.align		4
.L_9798:
        /*0010*/ 	.word	index@(.nv.constant0._ZN2at6native27unrolled_elementwise_kernelIZNS0_50_GLOBAL__N__2680c7bb_12_PowKernel_cu_b2145a98_318422pow_scalar_tensor_implIsEEvRNS_18TensorIteratorBaseET_EUlsE_St5arrayIPcLm2EELi4E23TrivialOffsetCalculatorILi1EjESC_NS0_6memory12LoadWithCastILi1EEENSD_13StoreWithCastILi1EEEEEviS6_T0_T2_T3_T4_T5_)
        /*0014*/ 	.short	0x0160
        /*0016*/ 	.short	0x003c


	//----- nvinfo : EIATTR_CBANK_PARAM_SIZE
	.align		4
.L_9799:
        /*0018*/ 	.byte	0x03, 0x19
        /*001a*/ 	.short	0x003c


	//----- nvinfo : EIATTR_KPARAM_INFO
	.align		4
        /*001c*/ 	.byte	0x04, 0x17
        /*001e*/ 	.short	(.L_9801 - .L_9800)
.L_9800:
        /*0020*/ 	.word	0x00000000
        /*0024*/ 	.short	0x0006
        /*0026*/ 	.short	0x0034
        /*0028*/ 	.byte	0x00, 0xf0, 0x21, 0x00


	//----- nvinfo : EIATTR_KPARAM_INFO
	.align		4
.L_9801:
        /*002c*/ 	.byte	0x04, 0x17
        /*002e*/ 	.short	(.L_9803 - .L_9802)
.L_9802:
        /*0030*/ 	.word	0x00000000
        /*0034*/ 	.short	0x0005
        /*0036*/ 	.short	0x002c
        /*0038*/ 	.byte	0x00, 0xf0, 0x21, 0x00


	//----- nvinfo : EIATTR_KPARAM_INFO
	.align		4
.L_9803:
        /*003c*/ 	.byte	0x04, 0x17
        /*003e*/ 	.short	(.L_9805 - .L_9804)
.L_9804:
        /*0040*/ 	.word	0x00000000
        /*0044*/ 	.short	0x0004
        /*0046*/ 	.short	0x0029
        /*0048*/ 	.byte	0x00, 0xf0, 0x05, 0x00


	//----- nvinfo : EIATTR_KPARAM_INFO
	.align		4
.L_9805:
        /*004c*/ 	.byte	0x04, 0x17
        /*004e*/ 	.short	(.L_9807 - .L_9806)
.L_9806:
        /*0050*/ 	.word	0x00000000
        /*0054*/ 	.short	0x0003
        /*0056*/ 	.short	0x0028
        /*0058*/ 	.byte	0x00, 0xf0, 0x05, 0x00


	//----- nvinfo : EIATTR_KPARAM_INFO
	.align		4
.L_9807:
        /*005c*/ 	.byte	0x04, 0x17
        /*005e*/ 	.short	(.L_9809 - .L_9808)
.L_9808:
        /*0060*/ 	.word	0x00000000
        /*0064*/ 	.short	0x0002
        /*0066*/ 	.short	0x0018
        /*0068*/ 	.byte	0x00, 0xf0, 0x41, 0x00


	//----- nvinfo : EIATTR_KPARAM_INFO
	.align		4
.L_9809:
        /*006c*/ 	.byte	0x04, 0x17
        /*006e*/ 	.short	(.L_9811 - .L_9810)
.L_9810:
        /*0070*/ 	.word	0x00000000
        /*0074*/ 	.short	0x0001
        /*0076*/ 	.short	0x0008
        /*0078*/ 	.byte	0x00, 0xf0, 0x41, 0x00


	//----- nvinfo : EIATTR_KPARAM_INFO
	.align		4
.L_9811:
        /*007c*/ 	.byte	0x04, 0x17
        /*007e*/ 	.short	(.L_9813 - .L_9812)
.L_9812:
        /*0080*/ 	.word	0x00000000
        /*0084*/ 	.short	0x0000
        /*0086*/ 	.short	0x0000
        /*0088*/ 	.byte	0x00, 0xf0, 0x11, 0x00


	//----- nvinfo : EIATTR_MAXREG_COUNT
	.align		4
.L_9813:
        /*008c*/ 	.byte	0x03, 0x1b
        /*008e*/ 	.short	0x00ff


	//----- nvinfo : EIATTR_EXTERNS
	.align		4
        /*0090*/ 	.byte	0x04, 0x0f
        /*0092*/ 	.short	(.L_9815 - .L_9814)


	//   ....[0]....
	.align		4
.L_9814:
        /*0094*/ 	.word	index@(__assertfail)


	//----- nvinfo : EIATTR_MERCURY_ISA_VERSION
	.align		4
.L_9815:
        /*0098*/ 	.byte	0x03, 0x5f
        /*009a*/ 	.short	0x0000


	//----- nvinfo : EIATTR_SYSCALL_OFFSETS
	.align		4
        /*009c*/ 	.byte	0x04, 0x46
        /*009e*/ 	.short	(.L_9817 - .L_9816)


	//   ....[0]....
.L_9816:
        /*00a0*/ 	.word	0x00000f40


	//   ....[1]....
        /*00a4*/ 	.word	0x00001e60


	//   ....[2]....
        /*00a8*/ 	.word	0x00002d90


	//   ....[3]....
        /*00ac*/ 	.word	0x00003c90


	//   ....[4]....
        /*00b0*/ 	.word	0x000062d0


	//   ....[5]....
        /*00b4*/ 	.word	0x00007220


	//   ....[6]....
        /*00b8*/ 	.word	0x00008150


	//   ....[7]....
        /*00bc*/ 	.word	0x00009080


	//----- nvinfo : EIATTR_EXIT_INSTR_OFFSETS
	.align		4
.L_9817:
        /*00c0*/ 	.byte	0x04, 0x1c
        /*00c2*/ 	.short	(.L_9819 - .L_9818)


	//   ....[0]....
.L_9818:
        /*00c4*/ 	.word	0x00008200


	//   ....[1]....
        /*00c8*/ 	.word	0x00008310


	//   ....[2]....
        /*00cc*/ 	.word	0x00008330


	//   ....[3]....
        /*00d0*/ 	.word	0x000083d0


	//   ....[4]....
        /*00d4*/ 	.word	0x00008400


	//   ....[5]....
        /*00d8*/ 	.word	0x00008420


	//   ....[6]....
        /*00dc*/ 	.word	0x000084b0


	//   ....[7]....
        /*00e0*/ 	.word	0x000084f0


	//   ....[8]....
        /*00e4*/ 	.word	0x00008590


	//   ....[9]....
        /*00e8*/ 	.word	0x000085e0


	//   ....[10]....
        /*00ec*/ 	.word	0x00008610


	//   ....[11]....
        /*00f0*/ 	.word	0x000086e0


	//   ....[12]....
        /*00f4*/ 	.word	0x00008720


	//   ....[13]....
        /*00f8*/ 	.word	0x000088b0


	//   ....[14]....
        /*00fc*/ 	.word	0x00008a10


	//   ....[15]....
        /*0100*/ 	.word	0x00008a50


	//   ....[16]....
        /*0104*/ 	.word	0x00008af0


	//   ....[17]....
        /*0108*/ 	.word	0x00008c70


	//   ....[18]....
        /*010c*/ 	.word	0x00008df0


	//   ....[19]....
        /*0110*/ 	.word	0x00008f50


	//   ....[20]....
        /*0114*/ 	.word	0x00009090


	//   ....[21]....
        /*0118*/ 	.word	0x000090d0


	//   ....[22]....
        /*011c*/ 	.word	0x00009100


	//----- nvinfo : EIATTR_MAX_THREADS
	.align		4
.L_9819:
        /*0120*/ 	.byte	0x04, 0x05
        /*0122*/ 	.short	(.L_9821 - .L_9820)
.L_9820:
        /*0124*/ 	.word	0x00000080
        /*0128*/ 	.word	0x00000001
        /*012c*/ 	.word	0x00000001


	//----- nvinfo : EIATTR_CRS_STACK_SIZE
	.align		4
.L_9821:
        /*0130*/ 	.byte	0x04, 0x1e
        /*0132*/ 	.short	(.L_9823 - .L_9822)
.L_9822:
        /*0134*/ 	.word	0x00000000
.L_9823:


//--------------------- .nv.info._ZN2at6native18elementwise_kernelILi128ELi4EZNS0_22gpu_kernel_impl_nocastIZNS0_50_GLOBAL__N__2680c7bb_12_PowKernel_cu_b2145a98_318422pow_scalar_tensor_implIsEEvRNS_18TensorIteratorBaseET_EUlsE_EEvS6_RKS7_EUliE_EEviT1_ --------------------------
	.section	.nv.info._ZN2at6native18elementwise_kernelILi128ELi4EZNS0_22gpu_kernel_impl_nocastIZNS0_50_GLOBAL__N__2680c7bb_12_PowKernel_cu_b2145a98_318422pow_scalar_tensor_implIsEEvRNS_18TensorIteratorBaseET_EUlsE_EEvS6_RKS7_EUliE_EEviT1_,"",@"SHT_CUDA_INFO"
	.sectionflags	@""
	.align	4


	//----- nvinfo : EIATTR_CUDA_API_VERSION
	.align		4
        /*0000*/ 	.byte	0x04, 0x37
        /*0002*/ 	.short	(.L_9825 - .L_9824)
.L_9824:
        /*0004*/ 	.word	0x00000082


	//----- nvinfo : EIATTR_SW2861232_WAR
	.align		4
.L_9825:
        /*0008*/ 	.byte	0x01, 0x35
	.zero		2


	//----- nvinfo : EIATTR_PARAM_CBANK
	.align		4
        /*000c*/ 	.byte	0x04, 0x0a
        /*000e*/ 	.short	(.L_9827 - .L_9826)
	.align		4
.L_9826:
        /*0010*/ 	.word	index@(.nv.constant0._ZN2at6native18elementwise_kernelILi128ELi4EZNS0_22gpu_kernel_impl_nocastIZNS0_50_GLOBAL__N__2680c7bb_12_PowKernel_cu_b2145a98_318422pow_scalar_tensor_implIsEEvRNS_18TensorIteratorBaseET_EUlsE_EEvS6_RKS7_EUliE_EEviT1_)
        /*0014*/ 	.short	0x0160
        /*0016*/ 	.short	0x0228


	//----- nvinfo : EIATTR_CBANK_PARAM_SIZE
	.align		4
.L_9827:
        /*0018*/ 	.byte	0x03, 0x19
        /*001a*/ 	.short	0x0228


	//----- nvinfo : EIATTR_KPARAM_INFO
	.align		4
        /*001c*/ 	.byte	0x04, 0x17
        /*001e*/ 	.short	(.L_9829 - .L_9828)
.L_9828:
        /*0020*/ 	.word	0x00000000
        /*0024*/ 	.short	0x0001
        /*0026*/ 	.short	0x0008
        /*0028*/ 	.byte	0x00, 0xf0, 0x81, 0x08


	//----- nvinfo : EIATTR_KPARAM_INFO
	.align		4
.L_9829:
        /*002c*/ 	.byte	0x04, 0x17
        /*002e*/ 	.short	(.L_9831 - .L_9830)
.L_9830:
        /*0030*/ 	.word	0x00000000
        /*0034*/ 	.short	0x0000
        /*0036*/ 	.short	0x0000
        /*0038*/ 	.byte	0x00, 0xf0, 0x11, 0x00


	//----- nvinfo : EIATTR_MAXREG_COUNT
	.align		4
.L_9831:
        /*003c*/ 	.byte	0x03, 0x1b
        /*003e*/ 	.short	0x0080


	//----- nvinfo : EIATTR_MERCURY_ISA_VERSION
	.align		4
        /*0040*/ 	.byte	0x03, 0x5f
        /*0042*/ 	.short	0x0000


	//----- nvinfo : EIATTR_EXIT_INSTR_OFFSETS
	.align		4
        /*0044*/ 	.byte	0x04, 0x1c
        /*0046*/ 	.short	(.L_9833 - .L_9832)


	//   ....[0]....
.L_9832:
        /*0048*/ 	.word	0x000037c0


	//   ....[1]....
        /*004c*/ 	.word	0x00004a20


	//----- nvinfo : EIATTR_MAX_THREADS
	.align		4
.L_9833:
        /*0050*/ 	.byte	0x04, 0x05
        /*0052*/ 	.short	(.L_9835 - .L_9834)
.L_9834:
        /*0054*/ 	.word	0x00000080
        /*0058*/ 	.word	0x00000001
        /*005c*/ 	.word	0x00000001


	//----- nvinfo : EIATTR_CRS_STACK_SIZE
	.align		4
.L_9835:
        /*0060*/ 	.byte	0x04, 0x1e
        /*0062*/ 	.short	(.L_9837 - .L_9836)
.L_9836:
        /*0064*/ 	.word	0x00000000
.L_9837:


//--------------------- .nv.info._ZN2at6native27unrolled_elementwise_kernelIZNS0_50_GLOBAL__N__2680c7bb_12_PowKernel_cu_b2145a98_318422pow_scalar_tensor_implIsEEvRNS_18TensorIteratorBaseET_EUlsE_St5arrayIPcLm2EELi4E23TrivialOffsetCalculatorILi1EjESC_NS0_6memory15LoadWithoutCastENSD_16StoreWithoutCastEEEviS6_T0_T2_T3_T4_T5_ --------------------------
	.section	.nv.info._ZN2at6native27unrolled_elementwise_kernelIZNS0_50_GLOBAL__N__2680c7bb_12_PowKernel_cu_b2145a98_318422pow_scalar_tensor_implIsEEvRNS_18TensorIteratorBaseET_EUlsE_St5arrayIPcLm2EELi4E23TrivialOffsetCalculatorILi1EjESC_NS0_6memory15LoadWithoutCastENSD_16StoreWithoutCastEEEviS6_T0_T2_T3_T4_T5_,"",@"SHT_CUDA_INFO"
	.sectionflags	@""
	.align	4


	//----- nvinfo : EIATTR_CUDA_API_VERSION
	.align		4
        /*0000*/ 	.byte	0x04, 0x37
        /*0002*/ 	.short	(.L_9839 - .L_9838)
.L_9838:
        /*0004*/ 	.word	0x00000082


	//----- nvinfo : EIATTR_SW2861232_WAR
	.align		4
.L_9839:
        /*0008*/ 	.byte	0x01, 0x35
	.zero		2


	//----- nvinfo : EIATTR_PARAM_CBANK
	.align		4
        /*000c*/ 	.byte	0x04, 0x0a
        /*000e*/ 	.short	(.L_9841 - .L_9840)
	.align		4
.L_9840:
        /*0010*/ 	.word	index@(.nv.constant0._ZN2at6native27unrolled_elementwise_kernelIZNS0_50_GLOBAL__N__2680c7bb_12_PowKernel_cu_b2145a98_318422pow_scalar_tensor_implIsEEvRNS_18TensorIteratorBaseET_EUlsE_St5arrayIPcLm2EELi4E23TrivialOffsetCalculatorILi1EjESC_NS0_6memory15LoadWithoutCastENSD_16StoreWithoutCastEEEviS6_T0_T2_T3_T4_T5_)
        /*0014*/ 	.short	0x0160
        /*0016*/ 	.short	0x002c


	//----- nvinfo : EIATTR_CBANK_PARAM_SIZE
	.align		4
.L_9841:
        /*0018*/ 	.byte	0x03, 0x19
        /*001a*/ 	.short	0x002c


	//----- nvinfo : EIATTR_KPARAM_INFO
	.align		4
        /*001c*/ 	.byte	0x04, 0x17
        /*001e*/ 	.short	(.L_9843 - .L_9842)
.L_9842:
        /*0020*/ 	.word	0x00000000
        /*0024*/ 	.short	0x0006
        /*0026*/ 	.short	0x002b
        /*0028*/ 	.byte	0x00, 0xf0, 0x05, 0x00


	//----- nvinfo : EIATTR_KPARAM_INFO
	.align		4
.L_9843:
        /*002c*/ 	.byte	0x04, 0x17
        /*002e*/ 	.short	(.L_9845 - .L_9844)
.L_9844:
        /*0030*/ 	.word	0x00000000
        /*0034*/ 	.short	0x0005
        /*0036*/ 	.short	0x002a
        /*0038*/ 	.byte	0x00, 0xf0, 0x05, 0x00


	//----- nvinfo : EIATTR_KPARAM_INFO
	.align		4
.L_9845:
        /*003c*/ 	.byte	0x04, 0x17
        /*003e*/ 	.short	(.L_9847 - .L_9846)
.L_9846:
        /*0040*/ 	.word	0x00000000
        /*0044*/ 	.short	0x0004
        /*0046*/ 	.short	0x0029
        /*0048*/ 	.byte	0x00, 0xf0, 0x05, 0x00


	//----- nvinfo : EIATTR_KPARAM_INFO
	.align		4
.L_9847:
        /*004c*/ 	.byte	0x04, 0x17
        /*004e*/ 	.short	(.L_9849 - .L_9848)
.L_9848:
        /*0050*/ 	.word	0x00000000
        /*0054*/ 	.short	0x0003
        /*0056*/ 	.short	0x0028
        /*0058*/ 	.byte	0x00, 0xf0, 0x05, 0x00


	//----- nvinfo : EIATTR_KPARAM_INFO
	.align		4
.L_9849:
        /*005c*/ 	.byte	0x04, 0x17
        /*005e*/ 	.short	(.L_9851 - .L_9850)
.L_9850:
        /*0060*/ 	.word	0x00000000
        /*0064*/ 	.short	0x0002
        /*0066*/ 	.short	0x0018
        /*0068*/ 	.byte	0x00, 0xf0, 0x41, 0x00


	//----- nvinfo : EIATTR_KPARAM_INFO
	.align		4
.L_9851:
        /*006c*/ 	.byte	0x04, 0x17
        /*006e*/ 	.short	(.L_9853 - .L_9852)
.L_9852:
        /*0070*/ 	.word	0x00000000
        /*0074*/ 	.short	0x0001
        /*0076*/ 	.short	0x0008
        /*0078*/ 	.byte	0x00, 0xf0, 0x41, 0x00


	//----- nvinfo : EIATTR_KPARAM_INFO
	.align		4
.L_9853:
        /*007c*/ 	.byte	0x04, 0x17
        /*007e*/ 	.short	(.L_9855 - .L_9854)
.L_9854:
        /*0080*/ 	.word	0x00000000
        /*0084*/ 	.short	0x0000
        /*0086*/ 	.short	0x0000
        /*0088*/ 	.byte	0x00, 0xf0, 0x11, 0x00


	//----- nvinfo : EIATTR_MAXREG_COUNT
	.align		4
.L_9855:
        /*008c*/ 	.byte	0x03, 0x1b
        /*008e*/ 	.short	0x00ff


	//----- nvinfo : EIATTR_MERCURY_ISA_VERSION
	.align		4
        /*0090*/ 	.byte	0x03, 0x5f
        /*0092*/ 	.short	0x0000


	//----- nvinfo : EIATTR_EXIT_INSTR_OFFSETS
	.align		4
        /*0094*/ 	.byte	0x04, 0x1c
        /*0096*/ 	.short	(.L_9857 - .L_9856)


	//   ....[0]....
.L_9856:
        /*0098*/ 	.word	0x00001a10


	//   ....[1]....
        /*009c*/ 	.word	0x00001a60


	//----- nvinfo : EIATTR_MAX_THREADS
	.align		4
.L_9857:
        /*00a0*/ 	.byte	0x04, 0x05
        /*00a2*/ 	.short	(.L_9859 - .L_9858)
.L_9858:
        /*00a4*/ 	.word	0x00000080
        /*00a8*/ 	.word	0x00000001
        /*00ac*/ 	.word	0x00000001


	//----- nvinfo : EIATTR_CRS_STACK_SIZE
	.align		4
.L_9859:
        /*00b0*/ 	.byte	0x04, 0x1e
        /*00b2*/ 	.short	(.L_9861 - .L_9860)
.L_9860:
        /*00b4*/ 	.word	0x00000000
.L_9861:


//--------------------- .nv.info._ZN2at6native29vectorized_elementwise_kernelILi2EZNS0_50_GLOBAL__N__2680c7bb_12_PowKernel_cu_b2145a98_318422pow_scalar_tensor_implIsEEvRNS_18TensorIteratorBaseET_EUlsE_St5arrayIPcLm2EEEEviT0_T1_ --------------------------
	.section	.nv.info._ZN2at6native29vectorized_elementwise_kernelILi2EZNS0_50_GLOBAL__N__2680c7bb_12_PowKernel_cu_b2145a98_318422pow_scalar_tensor_implIsEEvRNS_18TensorIteratorBaseET_EUlsE_St5arrayIPcLm2EEEEviT0_T1_,"",@"SHT_CUDA_INFO"
	.sectionflags	@""
	.align	4


	//----- nvinfo : EIATTR_CUDA_API_VERSION
	.align		4
        /*0000*/ 	.byte	0x04, 0x37
        /*0002*/ 	.short	(.L_9863 - .L_9862)
.L_9862:
        /*0004*/ 	.word	0x00000082


	//----- nvinfo : EIATTR_SW2861232_WAR
	.align		4
.L_9863:
        /*0008*/ 	.byte	0x01, 0x35
	.zero		2


	//----- nvinfo : EIATTR_PARAM_CBANK
	.align		4
        /*000c*/ 	.byte	0x04, 0x0a
        /*000e*/ 	.short	(.L_9865 - .L_9864)
	.align		4
.L_9864:
        /*0010*/ 	.word	index@(.nv.constant0._ZN2at6native29vectorized_elementwise_kernelILi2EZNS0_50_GLOBAL__N__2680c7bb_12_PowKernel_cu_b2145a98_318422pow_scalar_tensor_implIsEEvRNS_18TensorIteratorBaseET_EUlsE_St5arrayIPcLm2EEEEviT0_T1_)
        /*0014*/ 	.short	0x0160
        /*0016*/ 	.short	0x0028


	//----- nvinfo : EIATTR_CBANK_PARAM_SIZE
	.align		4
.L_9865:
        /*0018*/ 	.byte	0x03, 0x19
        /*001a*/ 	.short	0x0028


	//----- nvinfo : EIATTR_KPARAM_INFO
	.align		4
        /*001c*/ 	.byte	0x04, 0x17
        /*001e*/ 	.short	(.L_9867 - .L_9866)
.L_9866:
        /*0020*/ 	.word	0x00000000
        /*0024*/ 	.short	0x0002
        /*0026*/ 	.short	0x0018
        /*0028*/ 	.byte	0x00, 0xf0, 0x41, 0x00


	//----- nvinfo : EIATTR_KPARAM_INFO
	.align		4
.L_9867:
        /*002c*/ 	.byte	0x04, 0x17
        /*002e*/ 	.short	(.L_9869 - .L_9868)
.L_9868:
        /*0030*/ 	.word	0x00000000
        /*0034*/ 	.short	0x0001
        /*0036*/ 	.short	0x0008
        /*0038*/ 	.byte	0x00, 0xf0, 0x41, 0x00


	//----- nvinfo : EIATTR_KPARAM_INFO
	.align		4
.L_9869:
        /*003c*/ 	.byte	0x04, 0x17
        /*003e*/ 	.short	(.L_9871 - .L_9870)
.L_9870:
        /*0040*/ 	.word	0x00000000
        /*0044*/ 	.short	0x0000
        /*0046*/ 	.short	0x0000
        /*0048*/ 	.byte	0x00, 0xf0, 0x11, 0x00


	//----- nvinfo : EIATTR_MAXREG_COUNT
	.align		4
.L_9871:
        /*004c*/ 	.byte	0x03, 0x1b
        /*004e*/ 	.short	0x00ff


	//----- nvinfo : EIATTR_MERCURY_ISA_VERSION
	.align		4
        /*0050*/ 	.byte	0x03, 0x5f
        /*0052*/ 	.short	0x0000


	//----- nvinfo : EIATTR_EXIT_INSTR_OFFSETS
	.align		4
        /*0054*/ 	.byte	0x04, 0x1c
        /*0056*/ 	.short	(.L_9873 - .L_9872)


	//   ....[0]....
.L_9872:
        /*0058*/ 	.word	0x00003390


	//   ....[1]....
        /*005c*/ 	.word	0x00006870


	//   ....[2]....
        /*0060*/ 	.word	0x000068c0


	//----- nvinfo : EIATTR_MAX_THREADS
	.align		4
.L_9873:
        /*0064*/ 	.byte	0x04, 0x05
        /*0066*/ 	.short	(.L_9875 - .L_9874)
.L_9874:
        /*0068*/ 	.word	0x00000080
        /*006c*/ 	.word	0x00000001
        /*0070*/ 	.word	0x00000001


	//----- nvinfo : EIATTR_CRS_STACK_SIZE
	.align		4
.L_9875:
        /*0074*/ 	.byte	0x04, 0x1e
        /*0076*/ 	.short	(.L_9877 - .L_9876)
.L_9876:
        /*0078*/ 	.word	0x00000000
.L_9877:


//--------------------- .nv.info._ZN2at6native29vectorized_elementwise_kernelILi4EZNS0_50_GLOBAL__N__2680c7bb_12_PowKernel_cu_b2145a98_318422pow_scalar_tensor_implIsEEvRNS_18TensorIteratorBaseET_EUlsE_St5arrayIPcLm2EEEEviT0_T1_ --------------------------
	.section	.nv.info._ZN2at6native29vectorized_elementwise_kernelILi4EZNS0_50_GLOBAL__N__2680c7bb_12_PowKernel_cu_b2145a98_318422pow_scalar_tensor_implIsEEvRNS_18TensorIteratorBaseET_EUlsE_St5arrayIPcLm2EEEEviT0_T1_,"",@"SHT_CUDA_INFO"
	.sectionflags	@""
	.align	4


	//----- nvinfo : EIATTR_CUDA_API_VERSION
	.align		4
        /*0000*/ 	.byte	0x04, 0x37
        /*0002*/ 	.short	(.L_9879 - .L_9878)
.L_9878:
        /*0004*/ 	.word	0x00000082


	//----- nvinfo : EIATTR_SW2861232_WAR
	.align		4
.L_9879:
        /*0008*/ 	.byte	0x01, 0x35
	.zero		2


	//----- nvinfo : EIATTR_PARAM_CBANK
	.align		4
        /*000c*/ 	.byte	0x04, 0x0a
        /*000e*/ 	.short	(.L_9881 - .L_9880)
	.align		4
.L_9880:
        /*0010*/ 	.word	index@(.nv.constant0._ZN2at6native29vectorized_elementwise_kernelILi4EZNS0_50_GLOBAL__N__2680c7bb_12_PowKernel_cu_b2145a98_318422pow_scalar_tensor_implIsEEvRNS_18TensorIteratorBaseET_EUlsE_St5arrayIPcLm2EEEEviT0_T1_)
        /*0014*/ 	.short	0x0160
        /*0016*/ 	.short	0x0028


	//----- nvinfo : EIATTR_CBANK_PARAM_SIZE
	.align		4
.L_9881:
        /*0018*/ 	.byte	0x03, 0x19
        /*001a*/ 	.short	0x0028


	//----- nvinfo : EIATTR_KPARAM_INFO
	.align		4
        /*001c*/ 	.byte	0x04, 0x17
        /*001e*/ 	.short	(.L_9883 - .L_9882)
.L_9882:
        /*0020*/ 	.word	0x00000000
        /*0024*/ 	.short	0x0002
        /*0026*/ 	.short	0x0018
        /*0028*/ 	.byte	0x00, 0xf0, 0x41, 0x00


	//----- nvinfo : EIATTR_KPARAM_INFO
	.align		4
.L_9883:
        /*002c*/ 	.byte	0x04, 0x17
        /*002e*/ 	.short	(.L_9885 - .L_9884)
.L_9884:
        /*0030*/ 	.word	0x00000000
        /*0034*/ 	.short	0x0001
        /*0036*/ 	.short	0x0008
        /*0038*/ 	.byte	0x00, 0xf0, 0x41, 0x00


	//----- nvinfo : EIATTR_KPARAM_INFO
	.align		4
.L_9885:
        /*003c*/ 	.byte	0x04, 0x17
        /*003e*/ 	.short	(.L_9887 - .L_9886)
.L_9886:
        /*0040*/ 	.word	0x00000000
        /*0044*/ 	.short	0x0000
        /*0046*/ 	.short	0x0000
        /*0048*/ 	.byte	0x00, 0xf0, 0x11, 0x00


	//----- nvinfo : EIATTR_MAXREG_COUNT
	.align		4
.L_9887:
        /*004c*/ 	.byte	0x03, 0x1b
        /*004e*/ 	.short	0x00ff


	//----- nvinfo : EIATTR_MERCURY_ISA_VERSION
	.align		4
        /*0050*/ 	.byte	0x03, 0x5f
        /*0052*/ 	.short	0x0000


	//----- nvinfo : EIATTR_EXIT_INSTR_OFFSETS
	.align		4
        /*0054*/ 	.byte	0x04, 0x1c
        /*0056*/ 	.short	(.L_9889 - .L_9888)


	//   ....[0]....
.L_9888:
        /*0058*/ 	.word	0x00003290


	//   ....[1]....
        /*005c*/ 	.word	0x00006770


	//   ....[2]....
        /*0060*/ 	.word	0x000067c0


	//----- nvinfo : EIATTR_MAX_THREADS
	.align		4
.L_9889:
        /*0064*/ 	.byte	0x04, 0x05
        /*0066*/ 	.short	(.L_9891 - .L_9890)
.L_9890:
        /*0068*/ 	.word	0x00000080
        /*006c*/ 	.word	0x00000001
        /*0070*/ 	.word	0x00000001


	//----- nvinfo : EIATTR_CRS_STACK_SIZE
	.align		4
.L_9891:
        /*0074*/ 	.byte	0x04, 0x1e
        /*0076*/ 	.short	(.L_9893 - .L_9892)
.L_9892:
        /*0078*/ 	.word	0x00000000
.L_9893:


//--------------------- .nv.info._ZN2at6native29vectorized_elementwise_kernelILi8EZNS0_50_GLOBAL__N__2680c7bb_12_PowKernel_cu_b2145a98_318422pow_scalar_tensor_implIsEEvRNS_18TensorIteratorBaseET_EUlsE_St5arrayIPcLm2EEEEviT0_T1_ --------------------------
	.section	.nv.info._ZN2at6native29vectorized_elementwise_kernelILi8EZNS0_50_GLOBAL__N__2680c7bb_12_PowKernel_cu_b2145a98_318422pow_scalar_tensor_implIsEEvRNS_18TensorIteratorBaseET_EUlsE_St5arrayIPcLm2EEEEviT0_T1_,"",@"SHT_CUDA_INFO"
	.sectionflags	@""
	.align	4


	//----- nvinfo : EIATTR_CUDA_API_VERSION
	.align		4
        /*0000*/ 	.byte	0x04, 0x37
        /*0002*/ 	.short	(.L_9895 - .L_9894)
.L_9894:
        /*0004*/ 	.word	0x00000082


	//----- nvinfo : EIATTR_SW2861232_WAR
	.align		4
.L_9895:
        /*0008*/ 	.byte	0x01, 0x35
	.zero		2


	//----- nvinfo : EIATTR_PARAM_CBANK
	.align		4
        /*000c*/ 	.byte	0x04, 0x0a
        /*000e*/ 	.short	(.L_9897 - .L_9896)
	.align		4
.L_9896:
        /*0010*/ 	.word	index@(.nv.constant0._ZN2at6native29vectorized_elementwise_kernelILi8EZNS0_50_GLOBAL__N__2680c7bb_12_PowKernel_cu_b2145a98_318422pow_scalar_tensor_implIsEEvRNS_18TensorIteratorBaseET_EUlsE_St5arrayIPcLm2EEEEviT0_T1_)
        /*0014*/ 	.short	0x0160
        /*0016*/ 	.short	0x0028


	//----- nvinfo : EIATTR_CBANK_PARAM_SIZE
	.align		4
.L_9897:
        /*0018*/ 	.byte	0x03, 0x19
        /*001a*/ 	.short	0x0028


	//----- nvinfo : EIATTR_KPARAM_INFO
	.align		4
        /*001c*/ 	.byte	0x04, 0x17
        /*001e*/ 	.short	(.L_9899 - .L_9898)
.L_9898:
        /*0020*/ 	.word	0x00000000
        /*0024*/ 	.short	0x0002
        /*0026*/ 	.short	0x0018
        /*0028*/ 	.byte	0x00, 0xf0, 0x41, 0x00


	//----- nvinfo : EIATTR_KPARAM_INFO
	.align		4
.L_9899:
        /*002c*/ 	.byte	0x04, 0x17
        /*002e*/ 	.short	(.L_9901 - .L_9900)
.L_9900:
        /*0030*/ 	.word	0x00000000
        /*0034*/ 	.short	0x0001
        /*0036*/ 	.short	0x0008
        /*0038*/ 	.byte	0x00, 0xf0, 0x41, 0x00


	//----- nvinfo : EIATTR_KPARAM_INFO
	.align		4
.L_9901:
        /*003c*/ 	.byte	0x04, 0x17
        /*003e*/ 	.short	(.L_9903 - .L_9902)
.L_9902:
        /*0040*/ 	.word	0x00000000
        /*0044*/ 	.short	0x0000
        /*0046*/ 	.short	0x0000
        /*0048*/ 	.byte	0x00, 0xf0, 0x11, 0x00


	//----- nvinfo : EIATTR_MAXREG_COUNT
	.align		4
.L_9903:
        /*004c*/ 	.byte	0x03, 0x1b
        /*004e*/ 	.short	0x00ff


	//----- nvinfo : EIATTR_MERCURY_ISA_VERSION
	.align		4
        /*0050*/ 	.byte	0x03, 0x5f
        /*0052*/ 	.short	0x0000


	//----- nvinfo : EIATTR_EXIT_INSTR_OFFSETS
	.align		4
        /*0054*/ 	.byte	0x04, 0x1c
        /*0056*/ 	.short	(.L_9905 - .L_9904)


	//   ....[0]....
.L_9904:
        /*0058*/ 	.word	0x00000010


	//----- nvinfo : EIATTR_MAX_THREADS
	.align		4
.L_9905:
        /*005c*/ 	.byte	0x04, 0x05
        /*005e*/ 	.short	(.L_9907 - .L_9906)
.L_9906:
        /*0060*/ 	.word	0x00000080
        /*0064*/ 	.word	0x00000001
        /*0068*/ 	.word	0x00000001
.L_9907:


//--------------------- .nv.info._ZN2at6native18elementwise_kernelILi128ELi4EZNS0_15gpu_kernel_implIZZZNS0_50_GLOBAL__N__2680c7bb_12_PowKernel_cu_b2145a98_318424pow_tensor_tensor_kernelERNS_18TensorIteratorBaseEENKUlvE_clEvENKUlvE2_clEvEUlllE_EEvS5_RKT_EUliE_EEviT1_ --------------------------
	.section	.nv.info._ZN2at6native18elementwise_kernelILi128ELi4EZNS0_15gpu_kernel_implIZZZNS0_50_GLOBAL__N__2680c7bb_12_PowKernel_cu_b2145a98_318424pow_tensor_tensor_kernelERNS_18TensorIteratorBaseEENKUlvE_clEvENKUlvE2_clEvEUlllE_EEvS5_RKT_EUliE_EEviT1_,"",@"SHT_CUDA_INFO"
	.sectionflags	@""
	.align	4


	//----- nvinfo : EIATTR_CUDA_API_VERSION
	.align		4
        /*0000*/ 	.byte	0x04, 0x37
        /*0002*/ 	.short	(.L_9909 - .L_9908)
.L_9908:
        /*0004*/ 	.word	0x00000082


	//----- nvinfo : EIATTR_SW2861232_WAR
	.align		4
.L_9909:
        /*0008*/ 	.byte	0x01, 0x35
	.zero		2


	//----- nvinfo : EIATTR_PARAM_CBANK
	.align		4
        /*000c*/ 	.byte	0x04, 0x0a
        /*000e*/ 	.short	(.L_9911 - .L_9910)
	.align		4
.L_9910:
        /*0010*/ 	.word	index@(.nv.constant0._ZN2at6native18elementwise_kernelILi128ELi4EZNS0_15gpu_kernel_implIZZZNS0_50_GLOBAL__N__2680c7bb_12_PowKernel_cu_b2145a98_318424pow_tensor_tensor_kernelERNS_18TensorIteratorBaseEENKUlvE_clEvENKUlvE2_clEvEUlllE_EEvS5_RKT_EUliE_EEviT1_)
        /*0014*/ 	.short	0x0160
        /*0016*/ 	.short	0x0298


	//----- nvinfo : EIATTR_CBANK_PARAM_SIZE
	.align		4
.L_9911:
        /*0018*/ 	.byte	0x03, 0x19
        /*001a*/ 	.short	0x0298


	//----- nvinfo : EIATTR_KPARAM_INFO
	.align		4
        /*001c*/ 	.byte	0x04, 0x17
        /*001e*/ 	.short	(.L_9913 - .L_9912)
.L_9912:
        /*0020*/ 	.word	0x00000000
        /*0024*/ 	.short	0x0001
        /*0026*/ 	.short	0x0008
        /*0028*/ 	.byte	0x00, 0xf0, 0x41, 0x0a


	//----- nvinfo : EIATTR_KPARAM_INFO
	.align		4
.L_9913:
        /*002c*/ 	.byte	0x04, 0x17
        /*002e*/ 	.short	(.L_9915 - .L_9914)
.L_9914:
        /*0030*/ 	.word	0x00000000
        /*0034*/ 	.short	0x0000
        /*0036*/ 	.short	0x0000
        /*0038*/ 	.byte	0x00, 0xf0, 0x11, 0x00


	//----- nvinfo : EIATTR_MAXREG_COUNT
	.align		4
.L_9915:
        /*003c*/ 	.byte	0x03, 0x1b
        /*003e*/ 	.short	0x0080


	//----- nvinfo : EIATTR_EXTERNS
	.align		4
        /*0040*/ 	.byte	0x04, 0x0f
        /*0042*/ 	.short	(.L_9917 - .L_9916)


	//   ....[0]....
	.align		4
.L_9916:
        /*0044*/ 	.word	index@(__assertfail)


	//----- nvinfo : EIATTR_MERCURY_ISA_VERSION
	.align		4
.L_9917:
        /*0048*/ 	.byte	0x03, 0x5f
        /*004a*/ 	.short	0x0000


	//----- nvinfo : EIATTR_SYSCALL_OFFSETS
	.align		4
        /*004c*/ 	.byte	0x04, 0x46
        /*004e*/ 	.short	(.L_9919 - .L_9918)


	//   ....[0]....
.L_9918:
        /*0050*/ 	.word	0x00001ec0


	//   ....[1]....
        /*0054*/ 	.word	0x00002d50


	//   ....[2]....
        /*0058*/ 	.word	0x00004070


	//   ....[3]....
        /*005c*/ 	.word	0x00005f50


	//   ....[4]....
        /*0060*/ 	.word	0x00006de0


	//   ....[5]....
        /*0064*/ 	.word	0x00008100


	//   ....[6]....
        /*0068*/ 	.word	0x00009fb0


	//   ....[7]....
        /*006c*/ 	.word	0x0000ae40


	//   ....[8]....
        /*0070*/ 	.word	0x0000c160


	//   ....[9]....
        /*0074*/ 	.word	0x0000e020


	//   ....[10]....
        /*0078*/ 	.word	0x0000eeb0


	//   ....[11]....
        /*007c*/ 	.word	0x000101f0


	//----- nvinfo : EIATTR_EXIT_INSTR_OFFSETS
	.align		4
.L_9919:
        /*0080*/ 	.byte	0x04, 0x1c
        /*0082*/ 	.short	(.L_9921 - .L_9920)


	//   ....[0]....
.L_9920:
        /*0084*/ 	.word	0x0000c1e0


	//   ....[1]....
        /*0088*/ 	.word	0x0000f4b0


	//   ....[2]....
        /*008c*/ 	.word	0x0000f4d0


	//   ....[3]....
        /*0090*/ 	.word	0x0000f550


	//   ....[4]....
        /*0094*/ 	.word	0x0000f570


	//   ....[5]....
        /*0098*/ 	.word	0x0000f590


	//   ....[6]....
        /*009c*/ 	.word	0x0000f620


	//   ....[7]....
        /*00a0*/ 	.word	0x0000f660


	//   ....[8]....
        /*00a4*/ 	.word	0x0000f700


	//   ....[9]....
        /*00a8*/ 	.word	0x0000f750


	//   ....[10]....
        /*00ac*/ 	.word	0x0000f780


	//   ....[11]....
        /*00b0*/ 	.word	0x0000f850


	//   ....[12]....
        /*00b4*/ 	.word	0x0000f890


	//   ....[13]....
        /*00b8*/ 	.word	0x0000fa20


	//   ....[14]....
        /*00bc*/ 	.word	0x0000fb80


	//   ....[15]....
        /*00c0*/ 	.word	0x0000fbc0


	//   ....[16]....
        /*00c4*/ 	.word	0x0000fc60


	//   ....[17]....
        /*00c8*/ 	.word	0x0000fde0


	//   ....[18]....
        /*00cc*/ 	.word	0x0000ff60


	//   ....[19]....
        /*00d0*/ 	.word	0x000100d0


	//   ....[20]....
        /*00d4*/ 	.word	0x00010200


	//   ....[21]....
        /*00d8*/ 	.word	0x00010220


	//   ....[22]....
        /*00dc*/ 	.word	0x00010240


	//----- nvinfo : EIATTR_MAX_THREADS
	.align		4
.L_9921:
        /*00e0*/ 	.byte	0x04, 0x05
        /*00e2*/ 	.short	(.L_9923 - .L_9922)
.L_9922:
        /*00e4*/ 	.word	0x00000080
        /*00e8*/ 	.word	0x00000001
        /*00ec*/ 	.word	0x00000001


	//----- nvinfo : EIATTR_CRS_STACK_SIZE
	.align		4
.L_9923:
        /*00f0*/ 	.byte	0x04, 0x1e
        /*00f2*/ 	.short	(.L_9925 - .L_9924)
.L_9924:
        /*00f4*/ 	.word	0x00000000
.L_9925:


//--------------------- .nv.info._ZN2at6native27unrolled_elementwise_kernelIZZZNS0_50_GLOBAL__N__2680c7bb_12_PowKernel_cu_b2145a98_318424pow_tensor_tensor_kernelERNS_18TensorIteratorBaseEENKUlvE_clEvENKUlvE2_clEvEUlllE_St5arrayIPcLm3EELi4E23TrivialOffsetCalculatorILi2EjESB_ILi1EjENS0_6memory12LoadWithCastILi2EEENSE_13StoreWithCastILi1EEEEEviT_T0_T2_T3_T4_T5_ --------------------------
	.section	.nv.info._ZN2at6native27unrolled_elementwise_kernelIZZZNS0_50_GLOBAL__N__2680c7bb_12_PowKernel_cu_b2145a98_318424pow_tensor_tensor_kernelERNS_18TensorIteratorBaseEENKUlvE_clEvENKUlvE2_clEvEUlllE_St5arrayIPcLm3EELi4E23TrivialOffsetCalculatorILi2EjESB_ILi1EjENS0_6memory12LoadWithCastILi2EEENSE_13StoreWithCastILi1EEEEEviT_T0_T2_T3_T4_T5_,"",@"SHT_CUDA_INFO"
	.sectionflags	@""
	.align	4


	//----- nvinfo : EIATTR_CUDA_API_VERSION
	.align		4
        /*0000*/ 	.byte	0x04, 0x37
        /*0002*/ 	.short	(.L_9927 - .L_9926)
.L_9926:
        /*0004*/ 	.word	0x00000082


	//----- nvinfo : EIATTR_SW2861232_WAR
	.align		4
.L_9927:
        /*0008*/ 	.byte	0x01, 0x35
	.zero		2


	//----- nvinfo : EIATTR_PARAM_CBANK
	.align		4
        /*000c*/ 	.byte	0x04, 0x0a
        /*000e*/ 	.short	(.L_9929 - .L_9928)
	.align		4
.L_9928:
        /*0010*/ 	.word	index@(.nv.constant0._ZN2at6native27unrolled_elementwise_kernelIZZZNS0_50_GLOBAL__N__2680c7bb_12_PowKernel_cu_b2145a98_318424pow_tensor_tensor_kernelERNS_18TensorIteratorBaseEENKUlvE_clEvENKUlvE2_clEvEUlllE_St5arrayIPcLm3EELi4E23TrivialOffsetCalculatorILi2EjESB_ILi1EjENS0_6memory12LoadWithCastILi2EEENSE_13StoreWithCastILi1EEEEEviT_T0_T2_T3_T4_T5_)
        /*0014*/ 	.short	0x0160
        /*0016*/ 	.short	0x0040


	//----- nvinfo : EIATTR_CBANK_PARAM_SIZE
	.align		4
.L_9929:
        /*0018*/ 	.byte	0x03, 0x19
        /*001a*/ 	.short	0x0040


	//----- nvinfo : EIATTR_KPARAM_INFO
	.align		4
        /*001c*/ 	.byte	0x04, 0x17
        /*001e*/ 	.short	(.L_9931 - .L_9930)
.L_9930:
        /*0020*/ 	.word	0x00000000
        /*0024*/ 	.short	0x0006
        /*0026*/ 	.short	0x0038
        /*0028*/ 	.byte	0x00, 0xf0, 0x21, 0x00


	//----- nvinfo : EIATTR_KPARAM_INFO
	.align		4
.L_9931:
        /*002c*/ 	.byte	0x04, 0x17
        /*002e*/ 	.short	(.L_9933 - .L_9932)
.L_9932:
        /*0030*/ 	.word	0x00000000
        /*0034*/ 	.short	0x0005
        /*0036*/ 	.short	0x002c
        /*0038*/ 	.byte	0x00, 0xf0, 0x31, 0x00


	//----- nvinfo : EIATTR_KPARAM_INFO
	.align		4
.L_9933:
        /*003c*/ 	.byte	0x04, 0x17
        /*003e*/ 	.short	(.L_9935 - .L_9934)
.L_9934:
        /*0040*/ 	.word	0x00000000
        /*0044*/ 	.short	0x0004
        /*0046*/ 	.short	0x0029
        /*0048*/ 	.byte	0x00, 0xf0, 0x05, 0x00


	//----- nvinfo : EIATTR_KPARAM_INFO
	.align		4
.L_9935:
        /*004c*/ 	.byte	0x04, 0x17
        /*004e*/ 	.short	(.L_9937 - .L_9936)
.L_9936:
        /*0050*/ 	.word	0x00000000
        /*0054*/ 	.short	0x0003
        /*0056*/ 	.short	0x0028
        /*0058*/ 	.byte	0x00, 0xf0, 0x05, 0x00


	//----- nvinfo : EIATTR_KPARAM_INFO
	.align		4
.L_9937:
        /*005c*/ 	.byte	0x04, 0x17
        /*005e*/ 	.short	(.L_9939 - .L_9938)
.L_9938:
        /*0060*/ 	.word	0x00000000
        /*0064*/ 	.short	0x0002
        /*0066*/ 	.short	0x0010
        /*0068*/ 	.byte	0x00, 0xf0, 0x61, 0x00


	//----- nvinfo : EIATTR_KPARAM_INFO
	.align		4
.L_9939:
        /*006c*/ 	.byte	0x04, 0x17
        /*006e*/ 	.short	(.L_9941 - .L_9940)
.L_9940:
        /*0070*/ 	.word	0x00000000
        /*0074*/ 	.short	0x0001
        /*0076*/ 	.short	0x0008
        /*0078*/ 	.byte	0x00, 0xf0, 0x21, 0x00


	//----- nvinfo : EIATTR_KPARAM_INFO
	.align		4
.L_9941:
        /*007c*/ 	.byte	0x04, 0x17
        /*007e*/ 	.short	(.L_9943 - .L_9942)
.L_9942:
        /*0080*/ 	.word	0x00000000
        /*0084*/ 	.short	0x0000
        /*0086*/ 	.short	0x0000
        /*0088*/ 	.byte	0x00, 0xf0, 0x11, 0x00


	//----- nvinfo : EIATTR_MAXREG_COUNT
	.align		4
.L_9943:
        /*008c*/ 	.byte	0x03, 0x1b
        /*008e*/ 	.short	0x00ff


	//----- nvinfo : EIATTR_EXTERNS
	.align		4
        /*0090*/ 	.byte	0x04, 0x0f
        /*0092*/ 	.short	(.L_9945 - .L_9944)


	//   ....[0]....
	.align		4
.L_9944:
        /*0094*/ 	.word	index@(__assertfail)


	//----- nvinfo : EIATTR_MERCURY_ISA_VERSION
	.align		4
.L_9945:
        /*0098*/ 	.byte	0x03, 0x5f
        /*009a*/ 	.short	0x0000


	//----- nvinfo : EIATTR_SYSCALL_OFFSETS
	.align		4
        /*009c*/ 	.byte	0x04, 0x46
        /*009e*/ 	.short	(.L_9947 - .L_9946)


	//   ....[0]....
.L_9946:
        /*00a0*/ 	.word	0x00000f20


	//   ....[1]....
        /*00a4*/ 	.word	0x00001db0


	//   ....[2]....
        /*00a8*/ 	.word	0x00002cc0


	//   ....[3]....
        /*00ac*/ 	.word	0x00003b50


	//   ....[4]....
        /*00b0*/ 	.word	0x00004a70


	//   ....[5]....
        /*00b4*/ 	.word	0x00005900


	//   ....[6]....
        /*00b8*/ 	.word	0x00006800


	//   ....[7]....
        /*00bc*/ 	.word	0x00007690


	//   ....[8]....
        /*00c0*/ 	.word	0x000099c0


	//   ....[9]....
        /*00c4*/ 	.word	0x0000a8d0


	//   ....[10]....
        /*00c8*/ 	.word	0x0000b7a0


	//   ....[11]....
        /*00cc*/ 	.word	0x0000c670


	//----- nvinfo : EIATTR_EXIT_INSTR_OFFSETS
	.align		4
.L_9947:
        /*00d0*/ 	.byte	0x04, 0x1c
        /*00d2*/ 	.short	(.L_9949 - .L_9948)


	//   ....[0]....
.L_9948:
        /*00d4*/ 	.word	0x0000b820


	//   ....[1]....
        /*00d8*/ 	.word	0x0000b930


	//   ....[2]....
        /*00dc*/ 	.word	0x0000b950


	//   ....[3]....
        /*00e0*/ 	.word	0x0000b9d0


	//   ....[4]....
        /*00e4*/ 	.word	0x0000b9f0


	//   ....[5]....
        /*00e8*/ 	.word	0x0000ba10


	//   ....[6]....
        /*00ec*/ 	.word	0x0000baa0


	//   ....[7]....
        /*00f0*/ 	.word	0x0000bae0


	//   ....[8]....
        /*00f4*/ 	.word	0x0000bb80


	//   ....[9]....
        /*00f8*/ 	.word	0x0000bbd0


	//   ....[10]....
        /*00fc*/ 	.word	0x0000bc00


	//   ....[11]....
        /*0100*/ 	.word	0x0000bcd0


	//   ....[12]....
        /*0104*/ 	.word	0x0000bd10


	//   ....[13]....
        /*0108*/ 	.word	0x0000bea0


	//   ....[14]....
        /*010c*/ 	.word	0x0000c000


	//   ....[15]....
        /*0110*/ 	.word	0x0000c040


	//   ....[16]....
        /*0114*/ 	.word	0x0000c0e0


	//   ....[17]....
        /*0118*/ 	.word	0x0000c260


	//   ....[18]....
        /*011c*/ 	.word	0x0000c3e0


	//   ....[19]....
        /*0120*/ 	.word	0x0000c540


	//   ....[20]....
        /*0124*/ 	.word	0x0000c680


	//   ....[21]....
        /*0128*/ 	.word	0x0000c6a0


	//   ....[22]....
        /*012c*/ 	.word	0x0000c6c0


	//----- nvinfo : EIATTR_MAX_THREADS
	.align		4
.L_9949:
        /*0130*/ 	.byte	0x04, 0x05
        /*0132*/ 	.short	(.L_9951 - .L_9950)
.L_9950:
        /*0134*/ 	.word	0x00000080
        /*0138*/ 	.word	0x00000001
        /*013c*/ 	.word	0x00000001


	//----- nvinfo : EIATTR_CRS_STACK_SIZE
	.align		4
.L_9951:
        /*0140*/ 	.byte	0x04, 0x1e
        /*0142*/ 	.short	(.L_9953 - .L_9952)
.L_9952:
        /*0144*/ 	.word	0x00000000
.L_9953:


//--------------------- .nv.info._ZN2at6native18elementwise_kernelILi128ELi2EZNS0_22gpu_kernel_impl_nocastIZZZNS0_50_GLOBAL__N__2680c7bb_12_PowKernel_cu_b2145a98_318424pow_tensor_tensor_kernelERNS_18TensorIteratorBaseEENKUlvE_clEvENKUlvE2_clEvEUlllE_EEvS5_RKT_EUliE_EEviT1_ --------------------------
	.section	.nv.info._ZN2at6native18elementwise_kernelILi128ELi2EZNS0_22gpu_kernel_impl_nocastIZZZNS0_50_GLOBAL__N__2680c7bb_12_PowKernel_cu_b2145a98_318424pow_tensor_tensor_kernelERNS_18TensorIteratorBaseEENKUlvE_clEvENKUlvE2_clEvEUlllE_EEvS5_RKT_EUliE_EEviT1_,"",@"SHT_CUDA_INFO"
	.sectionflags	@""
	.align	4


	//----- nvinfo : EIATTR_CUDA_API_VERSION
	.align		4
        /*0000*/ 	.byte	0x04, 0x37
        /*0002*/ 	.short	(.L_9955 - .L_9954)
.L_9954:
        /*0004*/ 	.word	0x00000082


	//----- nvinfo : EIATTR_SW2861232_WAR
	.align		4
.L_9955:
        /*0008*/ 	.byte	0x01, 0x35
	.zero		2


	//----- nvinfo : EIATTR_PARAM_CBANK
	.align		4
        /*000c*/ 	.byte	0x04, 0x0a
        /*000e*/ 	.short	(.L_9957 - .L_9956)
	.align		4
.L_9956:
        /*0010*/ 	.word	index@(.nv.constant0._ZN2at6native18elementwise_kernelILi128ELi2EZNS0_22gpu_kernel_impl_nocastIZZZNS0_50_GLOBAL__N__2680c7bb_12_PowKernel_cu_b2145a98_318424pow_tensor_tensor_kernelERNS_18TensorIteratorBaseEENKUlvE_clEvENKUlvE2_clEvEUlllE_EEvS5_RKT_EUliE_EEviT1_)
        /*0014*/ 	.short	0x0160
        /*0016*/ 	.short	0x0290


	//----- nvinfo : EIATTR_CBANK_PARAM_SIZE
	.align		4
.L_9957:
        /*0018*/ 	.byte	0x03, 0x19
        /*001a*/ 	.short	0x0290


	//----- nvinfo : EIATTR_KPARAM_INFO
	.align		4
        /*001c*/ 	.byte	0x04, 0x17
        /*001e*/ 	.short	(.L_9959 - .L_9958)
.L_9958:
        /*0020*/ 	.word	0x00000000
        /*0024*/ 	.short	0x0001
        /*0026*/ 	.short	0x0008
        /*0028*/ 	.byte	0x00, 0xf0, 0x21, 0x0a


	//----- nvinfo : EIATTR_KPARAM_INFO
	.align		4
.L_9959:
        /*002c*/ 	.byte	0x04, 0x17
        /*002e*/ 	.short	(.L_9961 - .L_9960)
.L_9960:
        /*0030*/ 	.word	0x00000000
        /*0034*/ 	.short	0x0000
        /*0036*/ 	.short	0x0000
        /*0038*/ 	.byte	0x00, 0xf0, 0x11, 0x00


	//----- nvinfo : EIATTR_MAXREG_COUNT
	.align		4
.L_9961:
        /*003c*/ 	.byte	0x03, 0x1b
        /*003e*/ 	.short	0x0080


	//----- nvinfo : EIATTR_MERCURY_ISA_VERSION
	.align		4
        /*0040*/ 	.byte	0x03, 0x5f
        /*0042*/ 	.short	0x0000


	//----- nvinfo : EIATTR_EXIT_INSTR_OFFSETS
	.align		4
        /*0044*/ 	.byte	0x04, 0x1c
        /*0046*/ 	.short	(.L_9963 - .L_9962)


	//   ....[0]....
.L_9962:
        /*0048*/ 	.word	0x00001570


	//   ....[1]....
        /*004c*/ 	.word	0x00002a80


	//----- nvinfo : EIATTR_MAX_THREADS
	.align		4
.L_9963:
        /*0050*/ 	.byte	0x04, 0x05
        /*0052*/ 	.short	(.L_9965 - .L_9964)
.L_9964:
        /*0054*/ 	.word	0x00000080
        /*0058*/ 	.word	0x00000001
        /*005c*/ 	.word	0x00000001


	//----- nvinfo : EIATTR_CRS_STACK_SIZE
	.align		4
.L_9965:
        /*0060*/ 	.byte	0x04, 0x1e
        /*0062*/ 	.short	(.L_9967 - .L_9966)
.L_9966:
        /*0064*/ 	.word	0x00000000
.L_9967:


//--------------------- .nv.info._ZN2at6native27unrolled_elementwise_kernelIZZZNS0_50_GLOBAL__N__2680c7bb_12_PowKernel_cu_b2145a98_318424pow_tensor_tensor_kernelERNS_18TensorIteratorBaseEENKUlvE_clEvENKUlvE2_clEvEUlllE_St5arrayIPcLm3EELi4E23TrivialOffsetCalculatorILi2EjESB_ILi1EjENS0_6memory15LoadWithoutCastENSE_16StoreWithoutCastEEEviT_T0_T2_T3_T4_T5_ --------------------------
	.section	.nv.info._ZN2at6native27unrolled_elementwise_kernelIZZZNS0_50_GLOBAL__N__2680c7bb_12_PowKernel_cu_b2145a98_318424pow_tensor_tensor_kernelERNS_18TensorIteratorBaseEENKUlvE_clEvENKUlvE2_clEvEUlllE_St5arrayIPcLm3EELi4E23TrivialOffsetCalculatorILi2EjESB_ILi1EjENS0_6memory15LoadWithoutCastENSE_16StoreWithoutCastEEEviT_T0_T2_T3_T4_T5_,"",@"SHT_CUDA_INFO"
	.sectionflags	@""
	.align	4


	//----- nvinfo : EIATTR_CUDA_API_VERSION
	.align		4
        /*0000*/ 	.byte	0x04, 0x37
        /*0002*/ 	.short	(.L_9969 - .L_9968)
.L_9968:
        /*0004*/ 	.word	0x00000082


	//----- nvinfo : EIATTR_SW2861232_WAR
	.align		4
.L_9969:
        /*0008*/ 	.byte	0x01, 0x35
	.zero		2


	//----- nvinfo : EIATTR_PARAM_CBANK
	.align		4
        /*000c*/ 	.byte	0x04, 0x0a
        /*000e*/ 	.short	(.L_9971 - .L_9970)
	.align		4
.L_9970:
        /*0010*/ 	.word	index@(.nv.constant0._ZN2at6native27unrolled_elementwise_kernelIZZZNS0_50_GLOBAL__N__2680c7bb_12_PowKernel_cu_b2145a98_318424pow_tensor_tensor_kernelERNS_18TensorIteratorBaseEENKUlvE_clEvENKUlvE2_clEvEUlllE_St5arrayIPcLm3EELi4E23TrivialOffsetCalculatorILi2EjESB_ILi1EjENS0_6memory15LoadWithoutCastENSE_16StoreWithoutCastEEEviT_T0_T2_T3_T4_T5_)
        /*0014*/ 	.short	0x0160
        /*0016*/ 	.short	0x002c


	//----- nvinfo : EIATTR_CBANK_PARAM_SIZE
	.align		4
.L_9971:
        /*0018*/ 	.byte	0x03, 0x19
        /*001a*/ 	.short	0x002c


	//----- nvinfo : EIATTR_KPARAM_INFO
	.align		4
        /*001c*/ 	.byte	0x04, 0x17
        /*001e*/ 	.short	(.L_9973 - .L_9972)
.L_9972:
        /*0020*/ 	.word	0x00000000
        /*0024*/ 	.short	0x0006
        /*0026*/ 	.short	0x002b
        /*0028*/ 	.byte	0x00, 0xf0, 0x05, 0x00


	//----- nvinfo : EIATTR_KPARAM_INFO
	.align		4
.L_9973:
        /*002c*/ 	.byte	0x04, 0x17
        /*002e*/ 	.short	(.L_9975 - .L_9974)
.L_9974:
        /*0030*/ 	.word	0x00000000
        /*0034*/ 	.short	0x0005
        /*0036*/ 	.short	0x002a
        /*0038*/ 	.byte	0x00, 0xf0, 0x05, 0x00


	//----- nvinfo : EIATTR_KPARAM_INFO
	.align		4
.L_9975:
        /*003c*/ 	.byte	0x04, 0x17
        /*003e*/ 	.short	(.L_9977 - .L_9976)
.L_9976:
        /*0040*/ 	.word	0x00000000
        /*0044*/ 	.short	0x0004
        /*0046*/ 	.short	0x0029
        /*0048*/ 	.byte	0x00, 0xf0, 0x05, 0x00


	//----- nvinfo : EIATTR_KPARAM_INFO
	.align		4
.L_9977:
        /*004c*/ 	.byte	0x04, 0x17
        /*004e*/ 	.short	(.L_9979 - .L_9978)
.L_9978:
        /*0050*/ 	.word	0x00000000
        /*0054*/ 	.short	0x0003
        /*0056*/ 	.short	0x0028
        /*0058*/ 	.byte	0x00, 0xf0, 0x05, 0x00


	//----- nvinfo : EIATTR_KPARAM_INFO
	.align		4
.L_9979:
        /*005c*/ 	.byte	0x04, 0x17
        /*005e*/ 	.short	(.L_9981 - .L_9980)
.L_9980:
        /*0060*/ 	.word	0x00000000
        /*0064*/ 	.short	0x0002
        /*0066*/ 	.short	0x0010
        /*0068*/ 	.byte	0x00, 0xf0, 0x61, 0x00


	//----- nvinfo : EIATTR_KPARAM_INFO
	.align		4
.L_9981:
        /*006c*/ 	.byte	0x04, 0x17
        /*006e*/ 	.short	(.L_9983 - .L_9982)
.L_9982:
        /*0070*/ 	.word	0x00000000
        /*0074*/ 	.short	0x0001
        /*0076*/ 	.short	0x0008
        /*0078*/ 	.byte	0x00, 0xf0, 0x21, 0x00


	//----- nvinfo : EIATTR_KPARAM_INFO
	.align		4
.L_9983:
        /*007c*/ 	.byte	0x04, 0x17
        /*007e*/ 	.short	(.L_9985 - .L_9984)
.L_9984:
        /*0080*/ 	.word	0x00000000
        /*0084*/ 	.short	0x0000
        /*0086*/ 	.short	0x0000
        /*0088*/ 	.byte	0x00, 0xf0, 0x11, 0x00


	//----- nvinfo : EIATTR_MAXREG_COUNT
	.align		4
.L_9985:
        /*008c*/ 	.byte	0x03, 0x1b
        /*008e*/ 	.short	0x00ff


	//----- nvinfo : EIATTR_MERCURY_ISA_VERSION
	.align		4
        /*0090*/ 	.byte	0x03, 0x5f
        /*0092*/ 	.short	0x0000


	//----- nvinfo : EIATTR_EXIT_INSTR_OFFSETS
	.align		4
        /*0094*/ 	.byte	0x04, 0x1c
        /*0096*/ 	.short	(.L_9987 - .L_9986)


	//   ....[0]....
.L_9986:
        /*0098*/ 	.word	0x000016f0


	//   ....[1]....
        /*009c*/ 	.word	0x00001740


	//----- nvinfo : EIATTR_MAX_THREADS
	.align		4
.L_9987:
        /*00a0*/ 	.byte	0x04, 0x05
        /*00a2*/ 	.short	(.L_9989 - .L_9988)
.L_9988:
        /*00a4*/ 	.word	0x00000080
        /*00a8*/ 	.word	0x00000001
        /*00ac*/ 	.word	0x00000001


	//----- nvinfo : EIATTR_CRS_STACK_SIZE
	.align		4
.L_9989:
        /*00b0*/ 	.byte	0x04, 0x1e
        /*00b2*/ 	.short	(.L_9991 - .L_9990)
.L_9990:
        /*00b4*/ 	.word	0x00000000
.L_9991:


//--------------------- .nv.info._ZN2at6native29vectorized_elementwise_kernelILi2EZZZNS0_50_GLOBAL__N__2680c7bb_12_PowKernel_cu_b2145a98_318424pow_tensor_tensor_kernelERNS_18TensorIteratorBaseEENKUlvE_clEvENKUlvE2_clEvEUlllE_St5arrayIPcLm3EEEEviT0_T1_ --------------------------
	.section	.nv.info._ZN2at6native29vectorized_elementwise_kernelILi2EZZZNS0_50_GLOBAL__N__2680c7bb_12_PowKernel_cu_b2145a98_318424pow_tensor_tensor_kernelERNS_18TensorIteratorBaseEENKUlvE_clEvENKUlvE2_clEvEUlllE_St5arrayIPcLm3EEEEviT0_T1_,"",@"SHT_CUDA_INFO"
	.sectionflags	@""
	.align	4


	//----- nvinfo : EIATTR_CUDA_API_VERSION
	.align		4
        /*0000*/ 	.byte	0x04, 0x37
        /*0002*/ 	.short	(.L_9993 - .L_9992)
.L_9992:
        /*0004*/ 	.word	0x00000082


	//----- nvinfo : EIATTR_SW2861232_WAR
	.align		4
.L_9993:
        /*0008*/ 	.byte	0x01, 0x35
	.zero		2


	//----- nvinfo : EIATTR_PARAM_CBANK
	.align		4
        /*000c*/ 	.byte	0x04, 0x0a
        /*000e*/ 	.short	(.L_9995 - .L_9994)
	.align		4
.L_9994:
        /*0010*/ 	.word	index@(.nv.constant0._ZN2at6native29vectorized_elementwise_kernelILi2EZZZNS0_50_GLOBAL__N__2680c7bb_12_PowKernel_cu_b2145a98_318424pow_tensor_tensor_kernelERNS_18TensorIteratorBaseEENKUlvE_clEvENKUlvE2_clEvEUlllE_St5arrayIPcLm3EEEEviT0_T1_)
        /*0014*/ 	.short	0x0160
        /*0016*/ 	.short	0x0028


	//----- nvinfo : EIATTR_CBANK_PARAM_SIZE
	.align		4
.L_9995:
        /*0018*/ 	.byte	0x03, 0x19
        /*001a*/ 	.short	0x0028


	//----- nvinfo : EIATTR_KPARAM_INFO
	.align		4
        /*001c*/ 	.byte	0x04, 0x17
        /*001e*/ 	.short	(.L_9997 - .L_9996)
.L_9996:
        /*0020*/ 	.word	0x00000000
        /*0024*/ 	.short	0x0002
        /*0026*/ 	.short	0x0010
        /*0028*/ 	.byte	0x00, 0xf0, 0x61, 0x00


	//----- nvinfo : EIATTR_KPARAM_INFO
	.align		4
.L_9997:
        /*002c*/ 	.byte	0x04, 0x17
        /*002e*/ 	.short	(.L_9999 - .L_9998)
.L_9998:
        /*0030*/ 	.word	0x00000000
        /*0034*/ 	.short	0x0001
        /*0036*/ 	.short	0x0008
        /*0038*/ 	.byte	0x00, 0xf0, 0x21, 0x00


	//----- nvinfo : EIATTR_KPARAM_INFO
	.align		4
.L_9999:
        /*003c*/ 	.byte	0x04, 0x17
        /*003e*/ 	.short	(.L_10001 - .L_10000)
.L_10000:
        /*0040*/ 	.word	0x00000000
        /*0044*/ 	.short	0x0000
        /*0046*/ 	.short	0x0000
        /*0048*/ 	.byte	0x00, 0xf0, 0x11, 0x00


	//----- nvinfo : EIATTR_MAXREG_COUNT
	.align		4
.L_10001:
        /*004c*/ 	.byte	0x03, 0x1b
        /*004e*/ 	.short	0x00ff


	//----- nvinfo : EIATTR_MERCURY_ISA_VERSION
	.align		4
        /*0050*/ 	.byte	0x03, 0x5f
        /*0052*/ 	.short	0x0000


	//----- nvinfo : EIATTR_EXIT_INSTR_OFFSETS
	.align		4
        /*0054*/ 	.byte	0x04, 0x1c
        /*0056*/ 	.short	(.L_10003 - .L_10002)


	//   ....[0]....
.L_10002:
        /*0058*/ 	.word	0x000025d0


	//   ....[1]....
        /*005c*/ 	.word	0x000052b0


	//   ....[2]....
        /*0060*/ 	.word	0x00005300


	//----- nvinfo : EIATTR_MAX_THREADS
	.align		4
.L_10003:
        /*0064*/ 	.byte	0x04, 0x05
        /*0066*/ 	.short	(.L_10005 - .L_10004)
.L_10004:
        /*0068*/ 	.word	0x00000080
        /*006c*/ 	.word	0x00000001
        /*0070*/ 	.word	0x00000001


	//----- nvinfo : EIATTR_CRS_STACK_SIZE
	.align		4
.L_10005:
        /*0074*/ 	.byte	0x04, 0x1e
        /*0076*/ 	.short	(.L_10007 - .L_10006)
.L_10006:
        /*0078*/ 	.word	0x00000000
.L_10007:


//--------------------- .nv.info._ZN2at6native29vectorized_elementwise_kernelILi4EZZZNS0_50_GLOBAL__N__2680c7bb_12_PowKernel_cu_b2145a98_318424pow_tensor_tensor_kernelERNS_18TensorIteratorBaseEENKUlvE_clEvENKUlvE2_clEvEUlllE_St5arrayIPcLm3EEEEviT0_T1_ --------------------------
	.section	.nv.info._ZN2at6native29vectorized_elementwise_kernelILi4EZZZNS0_50_GLOBAL__N__2680c7bb_12_PowKernel_cu_b2145a98_318424pow_tensor_tensor_kernelERNS_18TensorIteratorBaseEENKUlvE_clEvENKUlvE2_clEvEUlllE_St5arrayIPcLm3EEEEviT0_T1_,"",@"SHT_CUDA_INFO"
	.sectionflags	@""
	.align	4


	//----- nvinfo : EIATTR_CUDA_API_VERSION
	.align		4
        /*0000*/ 	.byte	0x04, 0x37
        /*0002*/ 	.short	(.L_10009 - .L_10008)
.L_10008:
        /*0004*/ 	.word	0x00000082


	//----- nvinfo : EIATTR_SW2861232_WAR
	.align		4
.L_10009:
        /*0008*/ 	.byte	0x01, 0x35
	.zero		2


	//----- nvinfo : EIATTR_PARAM_CBANK
	.align		4
        /*000c*/ 	.byte	0x04, 0x0a
        /*000e*/ 	.short	(.L_10011 - .L_10010)
	.align		4
.L_10010:
        /*0010*/ 	.word	index@(.nv.constant0._ZN2at6native29vectorized_elementwise_kernelILi4EZZZNS0_50_GLOBAL__N__2680c7bb_12_PowKernel_cu_b2145a98_318424pow_tensor_tensor_kernelERNS_18TensorIteratorBaseEENKUlvE_clEvENKUlvE2_clEvEUlllE_St5arrayIPcLm3EEEEviT0_T1_)
        /*0014*/ 	.short	0x0160
        /*0016*/ 	.short	0x0028


	//----- nvinfo : EIATTR_CBANK_PARAM_SIZE
	.align		4
.L_10011:
        /*0018*/ 	.byte	0x03, 0x19
        /*001a*/ 	.short	0x0028


	//----- nvinfo : EIATTR_KPARAM_INFO
	.align		4
        /*001c*/ 	.byte	0x04, 0x17
        /*001e*/ 	.short	(.L_10013 - .L_10012)
.L_10012:
        /*0020*/ 	.word	0x00000000
        /*0024*/ 	.short	0x0002
        /*0026*/ 	.short	0x0010
        /*0028*/ 	.byte	0x00, 0xf0, 0x61, 0x00


	//----- nvinfo : EIATTR_KPARAM_INFO
	.align		4
.L_10013:
        /*002c*/ 	.byte	0x04, 0x17
        /*002e*/ 	.short	(.L_10015 - .L_10014)
.L_10014:
        /*0030*/ 	.word	0x00000000
        /*0034*/ 	.short	0x0001
        /*0036*/ 	.short	0x0008
        /*0038*/ 	.byte	0x00, 0xf0, 0x21, 0x00


	//----- nvinfo : EIATTR_KPARAM_INFO
	.align		4
.L_10015:
        /*003c*/ 	.byte	0x04, 0x17
        /*003e*/ 	.short	(.L_10017 - .L_10016)
.L_10016:
        /*0040*/ 	.word	0x00000000
        /*0044*/ 	.short	0x0000
        /*0046*/ 	.short	0x0000
        /*0048*/ 	.byte	0x00, 0xf0, 0x11, 0x00


	//----- nvinfo : EIATTR_MAXREG_COUNT
	.align		4
.L_10017:
        /*004c*/ 	.byte	0x03, 0x1b
        /*004e*/ 	.short	0x00ff


	//----- nvinfo : EIATTR_MERCURY_ISA_VERSION
	.align		4
        /*0050*/ 	.byte	0x03, 0x5f
        /*0052*/ 	.short	0x0000


	//----- nvinfo : EIATTR_EXIT_INSTR_OFFSETS
	.align		4
        /*0054*/ 	.byte	0x04, 0x1c
        /*0056*/ 	.short	(.L_10019 - .L_10018)


	//   ....[0]....
.L_10018:
        /*0058*/ 	.word	0x000025d0


	//   ....[1]....
        /*005c*/ 	.word	0x000052b0


	//   ....[2]....
        /*0060*/ 	.word	0x00005300


	//----- nvinfo : EIATTR_MAX_THREADS
	.align		4
.L_10019:
        /*0064*/ 	.byte	0x04, 0x05
        /*0066*/ 	.short	(.L_10021 - .L_10020)
.L_10020:
        /*0068*/ 	.word	0x00000080
        /*006c*/ 	.word	0x00000001
        /*0070*/ 	.word	0x00000001


	//----- nvinfo : EIATTR_CRS_STACK_SIZE
	.align		4
.L_10021:
        /*0074*/ 	.byte	0x04, 0x1e
        /*0076*/ 	.short	(.L_10023 - .L_10022)
.L_10022:
        /*0078*/ 	.word	0x00000000
.L_10023:


//--------------------- .nv.info._ZN2at6native29vectorized_elementwise_kernelILi8EZZZNS0_50_GLOBAL__N__2680c7bb_12_PowKernel_cu_b2145a98_318424pow_tensor_tensor_kernelERNS_18TensorIteratorBaseEENKUlvE_clEvENKUlvE2_clEvEUlllE_St5arrayIPcLm3EEEEviT0_T1_ --------------------------
	.section	.nv.info._ZN2at6native29vectorized_elementwise_kernelILi8EZZZNS0_50_GLOBAL__N__2680c7bb_12_PowKernel_cu_b2145a98_318424pow_tensor_tensor_kernelERNS_18TensorIteratorBaseEENKUlvE_clEvENKUlvE2_clEvEUlllE_St5arrayIPcLm3EEEEviT0_T1_,"",@"SHT_CUDA_INFO"
	.sectionflags	@""
	.align	4


	//----- nvinfo : EIATTR_CUDA_API_VERSION
	.align		4
        /*0000*/ 	.byte	0x04, 0x37
        /*0002*/ 	.short	(.L_10025 - .L_10024)
.L_10024:
        /*0004*/ 	.word	0x00000082


	//----- nvinfo : EIATTR_SW2861232_WAR
	.align		4
.L_10025:
        /*0008*/ 	.byte	0x01, 0x35
	.zero		2


	//----- nvinfo : EIATTR_PARAM_CBANK
	.align		4
        /*000c*/ 	.byte	0x04, 0x0a
        /*000e*/ 	.short	(.L_10027 - .L_10026)
	.align		4
.L_10026:
        /*0010*/ 	.word	index@(.nv.constant0._ZN2at6native29vectorized_elementwise_kernelILi8EZZZNS0_50_GLOBAL__N__2680c7bb_12_PowKernel_cu_b2145a98_318424pow_tensor_tensor_kernelERNS_18TensorIteratorBaseEENKUlvE_clEvENKUlvE2_clEvEUlllE_St5arrayIPcLm3EEEEviT0_T1_)
        /*0014*/ 	.short	0x0160
        /*0016*/ 	.short	0x0028


	//----- nvinfo : EIATTR_CBANK_PARAM_SIZE
	.align		4
.L_10027:
        /*0018*/ 	.byte	0x03, 0x19
        /*001a*/ 	.short	0x0028


	//----- nvinfo : EIATTR_KPARAM_INFO
	.align		4
        /*001c*/ 	.byte	0x04, 0x17
        /*001e*/ 	.short	(.L_10029 - .L_10028)
.L_10028:
        /*0020*/ 	.word	0x00000000
        /*0024*/ 	.short	0x0002
        /*0026*/ 	.short	0x0010
        /*0028*/ 	.byte	0x00, 0xf0, 0x61, 0x00


	//----- nvinfo : EIATTR_KPARAM_INFO
	.align		4
.L_10029:
        /*002c*/ 	.byte	0x04, 0x17
        /*002e*/ 	.short	(.L_10031 - .L_10030)
.L_10030:
        /*0030*/ 	.word	0x00000000
        /*0034*/ 	.short	0x0001
        /*0036*/ 	.short	0x0008
        /*0038*/ 	.byte	0x00, 0xf0, 0x21, 0x00


	//----- nvinfo : EIATTR_KPARAM_INFO
	.align		4
.L_10031:
        /*003c*/ 	.byte	0x04, 0x17
        /*003e*/ 	.short	(.L_10033 - .L_10032)
.L_10032:
        /*0040*/ 	.word	0x00000000
        /*0044*/ 	.short	0x0000
        /*0046*/ 	.short	0x0000
        /*0048*/ 	.byte	0x00, 0xf0, 0x11, 0x00


	//----- nvinfo : EIATTR_MAXREG_COUNT
	.align		4
.L_10033:
        /*004c*/ 	.byte	0x03, 0x1b
        /*004e*/ 	.short	0x00ff


	//----- nvinfo : EIATTR_MERCURY_ISA_VERSION
	.align		4
        /*0050*/ 	.byte	0x03, 0x5f
        /*0052*/ 	.short	0x0000


	//----- nvinfo : EIATTR_EXIT_INSTR_OFFSETS
	.align		4
        /*0054*/ 	.byte	0x04, 0x1c
        /*0056*/ 	.short	(.L_10035 - .L_10034)


	//   ....[0]....
.L_10034:
        /*0058*/ 	.word	0x00000010


	//----- nvinfo : EIATTR_MAX_THREADS
	.align		4
.L_10035:
        /*005c*/ 	.byte	0x04, 0x05
        /*005e*/ 	.short	(.L_10037 - .L_10036)
.L_10036:
        /*0060*/ 	.word	0x00000080
        /*0064*/ 	.word	0x00000001
        /*0068*/ 	.word	0x00000001
.L_10037:


//--------------------- .nv.info._ZN2at6native18elementwise_kernelILi128ELi4EZNS0_15gpu_kernel_implIZNS0_50_GLOBAL__N__2680c7bb_12_PowKernel_cu_b2145a98_318422pow_scalar_tensor_implIlEEvRNS_18TensorIteratorBaseET_EUllE_EEvS6_RKS7_EUliE_EEviT1_ --------------------------
	.section	.nv.info._ZN2at6native18elementwise_kernelILi128ELi4EZNS0_15gpu_kernel_implIZNS0_50_GLOBAL__N__2680c7bb_12_PowKernel_cu_b2145a98_318422pow_scalar_tensor_implIlEEvRNS_18TensorIteratorBaseET_EUllE_EEvS6_RKS7_EUliE_EEviT1_,"",@"SHT_CUDA_INFO"
	.sectionflags	@""
	.align	4


	//----- nvinfo : EIATTR_CUDA_API_VERSION
	.align		4
        /*0000*/ 	.byte	0x04, 0x37
        /*0002*/ 	.short	(.L_10039 - .L_10038)
.L_10038:
        /*0004*/ 	.word	0x00000082


	//----- nvinfo : EIATTR_SW2861232_WAR
	.align		4
.L_10039:
        /*0008*/ 	.byte	0x01, 0x35
	.zero		2


	//----- nvinfo : EIATTR_PARAM_CBANK
	.align		4
        /*000c*/ 	.byte	0x04, 0x0a
        /*000e*/ 	.short	(.L_10041 - .L_10040)
	.align		4
.L_10040:
        /*0010*/ 	.word	index@(.nv.constant0._ZN2at6native18elementwise_kernelILi128ELi4EZNS0_15gpu_kernel_implIZNS0_50_GLOBAL__N__2680c7bb_12_PowKernel_cu_b2145a98_318422pow_scalar_tensor_implIlEEvRNS_18TensorIteratorBaseET_EUllE_EEvS6_RKS7_EUliE_EEviT1_)
        /*0014*/ 	.short	0x0160
        /*0016*/ 	.short	0x0230


	//----- nvinfo : EIATTR_CBANK_PARAM_SIZE
	.align		4
.L_10041:
        /*0018*/ 	.byte	0x03, 0x19
        /*001a*/ 	.short	0x0230


	//----- nvinfo : EIATTR_KPARAM_INFO
	.align		4
        /*001c*/ 	.byte	0x04, 0x17
        /*001e*/ 	.short	(.L_10043 - .L_10042)
.L_10042:
        /*0020*/ 	.word	0x00000000
        /*0024*/ 	.short	0x0001
        /*0026*/ 	.short	0x0008
        /*0028*/ 	.byte	0x00, 0xf0, 0xa1, 0x08


	//----- nvinfo : EIATTR_KPARAM_INFO
	.align		4
.L_10043:
        /*002c*/ 	.byte	0x04, 0x17
        /*002e*/ 	.short	(.L_10045 - .L_10044)
.L_10044:
        /*0030*/ 	.word	0x00000000
        /*0034*/ 	.short	0x0000
        /*0036*/ 	.short	0x0000
        /*0038*/ 	.byte	0x00, 0xf0, 0x11, 0x00


	//----- nvinfo : EIATTR_MAXREG_COUNT
	.align		4
.L_10045:
        /*003c*/ 	.byte	0x03, 0x1b
        /*003e*/ 	.short	0x0080


	//----- nvinfo : EIATTR_EXTERNS
	.align		4
        /*0040*/ 	.byte	0x04, 0x0f
        /*0042*/ 	.short	(.L_10047 - .L_10046)


	//   ....[0]....
	.align		4
.L_10046:
        /*0044*/ 	.word	index@(__assertfail)


	//----- nvinfo : EIATTR_MERCURY_ISA_VERSION
	.align		4
.L_10047:
        /*0048*/ 	.byte	0x03, 0x5f
        /*004a*/ 	.short	0x0000


	//----- nvinfo : EIATTR_SYSCALL_OFFSETS
	.align		4
        /*004c*/ 	.byte	0x04, 0x46
        /*004e*/ 	.short	(.L_10049 - .L_10048)


	//   ....[0]....
.L_10048:
        /*0050*/ 	.word	0x00001d00


	//   ....[1]....
        /*0054*/ 	.word	0x00003080


	//   ....[2]....
        /*0058*/ 	.word	0x00004db0


	//   ....[3]....
        /*005c*/ 	.word	0x00006130


	//   ....[4]....
        /*0060*/ 	.word	0x00007e30


	//   ....[5]....
        /*0064*/ 	.word	0x000091b0


	//   ....[6]....
        /*0068*/ 	.word	0x0000aec0


	//   ....[7]....
        /*006c*/ 	.word	0x0000c240


	//----- nvinfo : EIATTR_EXIT_INSTR_OFFSETS
	.align		4
.L_10049:
        /*0070*/ 	.byte	0x04, 0x1c
        /*0072*/ 	.short	(.L_10051 - .L_10050)


	//   ....[0]....
.L_10050:
        /*0074*/ 	.word	0x00009230


	//   ....[1]....
        /*0078*/ 	.word	0x0000b510


	//   ....[2]....
        /*007c*/ 	.word	0x0000b530


	//   ....[3]....
        /*0080*/ 	.word	0x0000b5b0


	//   ....[4]....
        /*0084*/ 	.word	0x0000b5d0


	//   ....[5]....
        /*0088*/ 	.word	0x0000b5f0


	//   ....[6]....
        /*008c*/ 	.word	0x0000b680


	//   ....[7]....
        /*0090*/ 	.word	0x0000b6c0


	//   ....[8]....
        /*0094*/ 	.word	0x0000b760


	//   ....[9]....
        /*0098*/ 	.word	0x0000b7b0


	//   ....[10]....
        /*009c*/ 	.word	0x0000b7e0


	//   ....[11]....
        /*00a0*/ 	.word	0x0000b8b0


	//   ....[12]....
        /*00a4*/ 	.word	0x0000b8f0


	//   ....[13]....
        /*00a8*/ 	.word	0x0000ba80


	//   ....[14]....
        /*00ac*/ 	.word	0x0000bbe0


	//   ....[15]....
        /*00b0*/ 	.word	0x0000bc20


	//   ....[16]....
        /*00b4*/ 	.word	0x0000bcc0


	//   ....[17]....
        /*00b8*/ 	.word	0x0000be40


	//   ....[18]....
        /*00bc*/ 	.word	0x0000bfc0


	//   ....[19]....
        /*00c0*/ 	.word	0x0000c120


	//   ....[20]....
        /*00c4*/ 	.word	0x0000c250


	//   ....[21]....
        /*00c8*/ 	.word	0x0000c270


	//   ....[22]....
        /*00cc*/ 	.word	0x0000c290


	//----- nvinfo : EIATTR_MAX_THREADS
	.align		4
.L_10051:
        /*00d0*/ 	.byte	0x04, 0x05
        /*00d2*/ 	.short	(.L_10053 - .L_10052)
.L_10052:
        /*00d4*/ 	.word	0x00000080
        /*00d8*/ 	.word	0x00000001
        /*00dc*/ 	.word	0x00000001


	//----- nvinfo : EIATTR_CRS_STACK_SIZE
	.align		4
.L_10053:
        /*00e0*/ 	.byte	0x04, 0x1e
        /*00e2*/ 	.short	(.L_10055 - .L_10054)
.L_10054:
        /*00e4*/ 	.word	0x00000000
.L_10055:


//--------------------- .nv.info._ZN2at6native27unrolled_elementwise_kernelIZNS0_50_GLOBAL__N__2680c7bb_12_PowKernel_cu_b2145a98_318422pow_scalar_tensor_implIlEEvRNS_18TensorIteratorBaseET_EUllE_St5arrayIPcLm2EELi4E23TrivialOffsetCalculatorILi1EjESC_NS0_6memory12LoadWithCastILi1EEENSD_13StoreWithCastILi1EEEEEviS6_T0_T2_T3_T4_T5_ --------------------------
	.section	.nv.info._ZN2at6native27unrolled_elementwise_kernelIZNS0_50_GLOBAL__N__2680c7bb_12_PowKernel_cu_b2145a98_318422pow_scalar_tensor_implIlEEvRNS_18TensorIteratorBaseET_EUllE_St5arrayIPcLm2EELi4E23TrivialOffsetCalculatorILi1EjESC_NS0_6memory12LoadWithCastILi1EEENSD_13StoreWithCastILi1EEEEEviS6_T0_T2_T3_T4_T5_,"",@"SHT_CUDA_INFO"
	.sectionflags	@""
	.align	4


	//----- nvinfo : EIATTR_CUDA_API_VERSION
	.align		4
        /*0000*/ 	.byte	0x04, 0x37
        /*0002*/ 	.short	(.L_10057 - .L_10056)
.L_10056:
        /*0004*/ 	.word	0x00000082


	//----- nvinfo : EIATTR_SW2861232_WAR
	.align		4
.L_10057:
        /*0008*/ 	.byte	0x01, 0x35
	.zero		2


	//----- nvinfo : EIATTR_PARAM_CBANK
	.align		4
        /*000c*/ 	.byte	0x04, 0x0a
        /*000e*/ 	.short	(.L_10059 - .L_10058)
	.align		4
.L_10058:
        /*0010*/ 	.word	index@(.nv.constant0._ZN2at6native27unrolled_elementwise_kernelIZNS0_50_GLOBAL__N__2680c7bb_12_PowKernel_cu_b2145a98_318422pow_scalar_tensor_implIlEEvRNS_18TensorIteratorBaseET_EUllE_St5arrayIPcLm2EELi4E23TrivialOffsetCalculatorILi1EjESC_NS0_6memory12LoadWithCastILi1EEENSD_13StoreWithCastILi1EEEEEviS6_T0_T2_T3_T4_T5_)
        /*0014*/ 	.short	0x0160
        /*0016*/ 	.short	0x003c


	//----- nvinfo : EIATTR_CBANK_PARAM_SIZE
	.align		4
.L_10059:
        /*0018*/ 	.byte	0x03, 0x19
        /*001a*/ 	.short	0x003c


	//----- nvinfo : EIATTR_KPARAM_INFO
	.align		4
        /*001c*/ 	.byte	0x04, 0x17
        /*001e*/ 	.short	(.L_10061 - .L_10060)
.L_10060:
        /*0020*/ 	.word	0x00000000
        /*0024*/ 	.short	0x0006
        /*0026*/ 	.short	0x0034
        /*0028*/ 	.byte	0x00, 0xf0, 0x21, 0x00


	//----- nvinfo : EIATTR_KPARAM_INFO
	.align		4
.L_10061:
        /*002c*/ 	.byte	0x04, 0x17
        /*002e*/ 	.short	(.L_10063 - .L_10062)
.L_10062:
        /*0030*/ 	.word	0x00000000
        /*0034*/ 	.short	0x0005
        /*0036*/ 	.short	0x002c
        /*0038*/ 	.byte	0x00, 0xf0, 0x21, 0x00


	//----- nvinfo : EIATTR_KPARAM_INFO
	.align		4
.L_10063:
        /*003c*/ 	.byte	0x04, 0x17
        /*003e*/ 	.short	(.L_10065 - .L_10064)
.L_10064:
        /*0040*/ 	.word	0x00000000
        /*0044*/ 	.short	0x0004
        /*0046*/ 	.short	0x0029
        /*0048*/ 	.byte	0x00, 0xf0, 0x05, 0x00


	//----- nvinfo : EIATTR_KPARAM_INFO
	.align		4
.L_10065:
        /*004c*/ 	.byte	0x04, 0x17
        /*004e*/ 	.short	(.L_10067 - .L_10066)
.L_10066:
        /*0050*/ 	.word	0x00000000
        /*0054*/ 	.short	0x0003
        /*0056*/ 	.short	0x0028
        /*0058*/ 	.byte	0x00, 0xf0, 0x05, 0x00


	//----- nvinfo : EIATTR_KPARAM_INFO
	.align		4
.L_10067:
        /*005c*/ 	.byte	0x04, 0x17
        /*005e*/ 	.short	(.L_10069 - .L_10068)
.L_10068:
        /*0060*/ 	.word	0x00000000
        /*0064*/ 	.short	0x0002
        /*0066*/ 	.short	0x0018
        /*0068*/ 	.byte	0x00, 0xf0, 0x41, 0x00


	//----- nvinfo : EIATTR_KPARAM_INFO
	.align		4
.L_10069:
        /*006c*/ 	.byte	0x04, 0x17
        /*006e*/ 	.short	(.L_10071 - .L_10070)
.L_10070:
        /*0070*/ 	.word	0x00000000
        /*0074*/ 	.short	0x0001
        /*0076*/ 	.short	0x0008
        /*0078*/ 	.byte	0x00, 0xf0, 0x41, 0x00


	//----- nvinfo : EIATTR_KPARAM_INFO
	.align		4
.L_10071:
        /*007c*/ 	.byte	0x04, 0x17
        /*007e*/ 	.short	(.L_10073 - .L_10072)
.L_10072:
        /*0080*/ 	.word	0x00000000
        /*0084*/ 	.short	0x0000
        /*0086*/ 	.short	0x0000
        /*0088*/ 	.byte	0x00, 0xf0, 0x11, 0x00


	//----- nvinfo : EIATTR_MAXREG_COUNT
	.align		4
.L_10073:
        /*008c*/ 	.byte	0x03, 0x1b
        /*008e*/ 	.short	0x00ff


	//----- nvinfo : EIATTR_EXTERNS
	.align		4
        /*0090*/ 	.byte	0x04, 0x0f
        /*0092*/ 	.short	(.L_10075 - .L_10074)


	//   ....[0]....
	.align		4
.L_10074:
        /*0094*/ 	.word	index@(__assertfail)


	//----- nvinfo : EIATTR_MERCURY_ISA_VERSION
	.align		4
.L_10075:
        /*0098*/ 	.byte	0x03, 0x5f
        /*009a*/ 	.short	0x0000


	//----- nvinfo : EIATTR_SYSCALL_OFFSETS
	.align		4
        /*009c*/ 	.byte	0x04, 0x46
        /*009e*/ 	.short	(.L_10077 - .L_10076)


	//   ....[0]....
.L_10076:
        /*00a0*/ 	.word	0x00000f20


	//   ....[1]....
        /*00a4*/ 	.word	0x00001e30


	//   ....[2]....
        /*00a8*/ 	.word	0x00002d70


	//   ....[3]....
        /*00ac*/ 	.word	0x00003c80


	//   ....[4]....
        /*00b0*/ 	.word	0x00006730


	//   ....[5]....
        /*00b4*/ 	.word	0x00007630


	//   ....[6]....
        /*00b8*/ 	.word	0x00008500


	//   ....[7]....
        /*00bc*/ 	.word	0x000093e0


	//----- nvinfo : EIATTR_EXIT_INSTR_OFFSETS
	.align		4
.L_10077:
        /*00c0*/ 	.byte	0x04, 0x1c
        /*00c2*/ 	.short	(.L_10079 - .L_10078)


	//   ....[0]....
.L_10078:
        /*00c4*/ 	.word	0x00008580


	//   ....[1]....
        /*00c8*/ 	.word	0x000086a0


	//   ....[2]....
        /*00cc*/ 	.word	0x000086c0


	//   ....[3]....
        /*00d0*/ 	.word	0x00008740


	//   ....[4]....
        /*00d4*/ 	.word	0x00008760


	//   ....[5]....
        /*00d8*/ 	.word	0x00008780


	//   ....[6]....
        /*00dc*/ 	.word	0x00008810


	//   ....[7]....
        /*00e0*/ 	.word	0x00008850


	//   ....[8]....
        /*00e4*/ 	.word	0x000088f0


	//   ....[9]....
        /*00e8*/ 	.word	0x00008940


	//   ....[10]....
        /*00ec*/ 	.word	0x00008970


	//   ....[11]....
        /*00f0*/ 	.word	0x00008a40


	//   ....[12]....
        /*00f4*/ 	.word	0x00008a80


	//   ....[13]....
        /*00f8*/ 	.word	0x00008c10


	//   ....[14]....
        /*00fc*/ 	.word	0x00008d70


	//   ....[15]....
        /*0100*/ 	.word	0x00008db0


	//   ....[16]....
        /*0104*/ 	.word	0x00008e50


	//   ....[17]....
        /*0108*/ 	.word	0x00008fd0


	//   ....[18]....
        /*010c*/ 	.word	0x00009150


	//   ....[19]....
        /*0110*/ 	.word	0x000092b0


	//   ....[20]....
        /*0114*/ 	.word	0x000093f0


	//   ....[21]....
        /*0118*/ 	.word	0x00009410


	//   ....[22]....
        /*011c*/ 	.word	0x00009430


	//----- nvinfo : EIATTR_MAX_THREADS
	.align		4
.L_10079:
        /*0120*/ 	.byte	0x04, 0x05
        /*0122*/ 	.short	(.L_10081 - .L_10080)
.L_10080:
        /*0124*/ 	.word	0x00000080
        /*0128*/ 	.word	0x00000001
        /*012c*/ 	.word	0x00000001


	//----- nvinfo : EIATTR_CRS_STACK_SIZE
	.align		4
.L_10081:
        /*0130*/ 	.byte	0x04, 0x1e
        /*0132*/ 	.short	(.L_10083 - .L_10082)
.L_10082:
        /*0134*/ 	.word	0x00000000
.L_10083:


//--------------------- .nv.info._ZN2at6native18elementwise_kernelILi128ELi2EZNS0_22gpu_kernel_impl_nocastIZNS0_50_GLOBAL__N__2680c7bb_12_PowKernel_cu_b2145a98_318422pow_scalar_tensor_implIlEEvRNS_18TensorIteratorBaseET_EUllE_EEvS6_RKS7_EUliE_EEviT1_ --------------------------
	.section	.nv.info._ZN2at6native18elementwise_kernelILi128ELi2EZNS0_22gpu_kernel_impl_nocastIZNS0_50_GLOBAL__N__2680c7bb_12_PowKernel_cu_b2145a98_318422pow_scalar_tensor_implIlEEvRNS_18TensorIteratorBaseET_EUllE_EEvS6_RKS7_EUliE_EEviT1_,"",@"SHT_CUDA_INFO"
	.sectionflags	@""
	.align	4


	//----- nvinfo : EIATTR_CUDA_API_VERSION
	.align		4
        /*0000*/ 	.byte	0x04, 0x37
        /*0002*/ 	.short	(.L_10085 - .L_10084)
.L_10084:
        /*0004*/ 	.word	0x00000082


	//----- nvinfo : EIATTR_SW2861232_WAR
	.align		4
.L_10085:
        /*0008*/ 	.byte	0x01, 0x35
	.zero		2


	//----- nvinfo : EIATTR_PARAM_CBANK
	.align		4
        /*000c*/ 	.byte	0x04, 0x0a
        /*000e*/ 	.short	(.L_10087 - .L_10086)
	.align		4
.L_10086:
        /*0010*/ 	.word	index@(.nv.constant0._ZN2at6native18elementwise_kernelILi128ELi2EZNS0_22gpu_kernel_impl_nocastIZNS0_50_GLOBAL__N__2680c7bb_12_PowKernel_cu_b2145a98_318422pow_scalar_tensor_implIlEEvRNS_18TensorIteratorBaseET_EUllE_EEvS6_RKS7_EUliE_EEviT1_)
        /*0014*/ 	.short	0x0160
        /*0016*/ 	.short	0x0228


	//----- nvinfo : EIATTR_CBANK_PARAM_SIZE
	.align		4
.L_10087:
        /*0018*/ 	.byte	0x03, 0x19
        /*001a*/ 	.short	0x0228


	//----- nvinfo : EIATTR_KPARAM_INFO
	.align		4
        /*001c*/ 	.byte	0x04, 0x17
        /*001e*/ 	.short	(.L_10089 - .L_10088)
.L_10088:
        /*0020*/ 	.word	0x00000000
        /*0024*/ 	.short	0x0001
        /*0026*/ 	.short	0x0008
        /*0028*/ 	.byte	0x00, 0xf0, 0x81, 0x08


	//----- nvinfo : EIATTR_KPARAM_INFO
	.align		4
.L_10089:
        /*002c*/ 	.byte	0x04, 0x17
        /*002e*/ 	.short	(.L_10091 - .L_10090)
.L_10090:
        /*0030*/ 	.word	0x00000000
        /*0034*/ 	.short	0x0000
        /*0036*/ 	.short	0x0000
        /*0038*/ 	.byte	0x00, 0xf0, 0x11, 0x00


	//----- nvinfo : EIATTR_MAXREG_COUNT
	.align		4
.L_10091:
        /*003c*/ 	.byte	0x03, 0x1b
        /*003e*/ 	.short	0x0080


	//----- nvinfo : EIATTR_MERCURY_ISA_VERSION
	.align		4
        /*0040*/ 	.byte	0x03, 0x5f
        /*0042*/ 	.short	0x0000


	//----- nvinfo : EIATTR_EXIT_INSTR_OFFSETS
	.align		4
        /*0044*/ 	.byte	0x04, 0x1c
        /*0046*/ 	.short	(.L_10093 - .L_10092)


	//   ....[0]....
.L_10092:
        /*0048*/ 	.word	0x000013f0


	//   ....[1]....
        /*004c*/ 	.word	0x00002790


	//----- nvinfo : EIATTR_MAX_THREADS
	.align		4
.L_10093:
        /*0050*/ 	.byte	0x04, 0x05
        /*0052*/ 	.short	(.L_10095 - .L_10094)
.L_10094:
        /*0054*/ 	.word	0x00000080
        /*0058*/ 	.word	0x00000001
        /*005c*/ 	.word	0x00000001


	//----- nvinfo : EIATTR_CRS_STACK_SIZE
	.align		4
.L_10095:
        /*0060*/ 	.byte	0x04, 0x1e
        /*0062*/ 	.short	(.L_10097 - .L_10096)
.L_10096:
        /*0064*/ 	.word	0x00000000
.L_10097:


//--------------------- .nv.info._ZN2at6native27unrolled_elementwise_kernelIZNS0_50_GLOBAL__N__2680c7bb_12_PowKernel_cu_b2145a98_318422pow_scalar_tensor_implIlEEvRNS_18TensorIteratorBaseET_EUllE_St5arrayIPcLm2EELi4E23TrivialOffsetCalculatorILi1EjESC_NS0_6memory15LoadWithoutCastENSD_16StoreWithoutCastEEEviS6_T0_T2_T3_T4_T5_ --------------------------
	.section	.nv.info._ZN2at6native27unrolled_elementwise_kernelIZNS0_50_GLOBAL__N__2680c7bb_12_PowKernel_cu_b2145a98_318422pow_scalar_tensor_implIlEEvRNS_18TensorIteratorBaseET_EUllE_St5arrayIPcLm2EELi4E23TrivialOffsetCalculatorILi1EjESC_NS0_6memory15LoadWithoutCastENSD_16StoreWithoutCastEEEviS6_T0_T2_T3_T4_T5_,"",@"SHT_CUDA_INFO"
	.sectionflags	@""
	.align	4


	//----- nvinfo : EIATTR_CUDA_API_VERSION
	.align		4
        /*0000*/ 	.byte	0x04, 0x37
        /*0002*/ 	.short	(.L_10099 - .L_10098)
.L_10098:
        /*0004*/ 	.word	0x00000082


	//----- nvinfo : EIATTR_SW2861232_WAR
	.align		4
.L_10099:
        /*0008*/ 	.byte	0x01, 0x35
	.zero		2


	//----- nvinfo : EIATTR_PARAM_CBANK
	.align		4
        /*000c*/ 	.byte	0x04, 0x0a
        /*000e*/ 	.short	(.L_10101 - .L_10100)
	.align		4
.L_10100:
        /*0010*/ 	.word	index@(.nv.constant0._ZN2at6native27unrolled_elementwise_kernelIZNS0_50_GLOBAL__N__2680c7bb_12_PowKernel_cu_b2145a98_318422pow_scalar_tensor_implIlEEvRNS_18TensorIteratorBaseET_EUllE_St5arrayIPcLm2EELi4E23TrivialOffsetCalculatorILi1EjESC_NS0_6memory15LoadWithoutCastENSD_16StoreWithoutCastEEEviS6_T0_T2_T3_T4_T5_)
        /*0014*/ 	.short	0x0160
        /*0016*/ 	.short	0x002c


	//----- nvinfo : EIATTR_CBANK_PARAM_SIZE
	.align		4
.L_10101:
        /*0018*/ 	.byte	0x03, 0x19
        /*001a*/ 	.short	0x002c


	//----- nvinfo : EIATTR_KPARAM_INFO
	.align		4
        /*001c*/ 	.byte	0x04, 0x17
        /*001e*/ 	.short	(.L_10103 - .L_10102)
.L_10102:
        /*0020*/ 	.word	0x00000000
        /*0024*/ 	.short	0x0006
        /*0026*/ 	.short	0x002b
        /*0028*/ 	.byte	0x00, 0xf0, 0x05, 0x00


	//----- nvinfo : EIATTR_KPARAM_INFO
	.align		4
.L_10103:
        /*002c*/ 	.byte	0x04, 0x17
        /*002e*/ 	.short	(.L_10105 - .L_10104)
.L_10104:
        /*0030*/ 	.word	0x00000000
        /*0034*/ 	.short	0x0005
        /*0036*/ 	.short	0x002a
        /*0038*/ 	.byte	0x00, 0xf0, 0x05, 0x00


	//----- nvinfo : EIATTR_KPARAM_INFO
	.align		4
.L_10105:
        /*003c*/ 	.byte	0x04, 0x17
        /*003e*/ 	.short	(.L_10107 - .L_10106)
.L_10106:
        /*0040*/ 	.word	0x00000000
        /*0044*/ 	.short	0x0004
        /*0046*/ 	.short	0x0029
        /*0048*/ 	.byte	0x00, 0xf0, 0x05, 0x00


	//----- nvinfo : EIATTR_KPARAM_INFO
	.align		4
.L_10107:
        /*004c*/ 	.byte	0x04, 0x17
        /*004e*/ 	.short	(.L_10109 - .L_10108)
.L_10108:
        /*0050*/ 	.word	0x00000000
        /*0054*/ 	.short	0x0003
        /*0056*/ 	.short	0x0028
        /*0058*/ 	.byte	0x00, 0xf0, 0x05, 0x00


	//----- nvinfo : EIATTR_KPARAM_INFO
	.align		4
.L_10109:
        /*005c*/ 	.byte	0x04, 0x17
        /*005e*/ 	.short	(.L_10111 - .L_10110)
.L_10110:
        /*0060*/ 	.word	0x00000000
        /*0064*/ 	.short	0x0002
        /*0066*/ 	.short	0x0018
        /*0068*/ 	.byte	0x00, 0xf0, 0x41, 0x00


	//----- nvinfo : EIATTR_KPARAM_INFO
	.align		4
.L_10111:
        /*006c*/ 	.byte	0x04, 0x17
        /*006e*/ 	.short	(.L_10113 - .L_10112)
.L_10112:
        /*0070*/ 	.word	0x00000000
        /*0074*/ 	.short	0x0001
        /*0076*/ 	.short	0x0008
        /*0078*/ 	.byte	0x00, 0xf0, 0x41, 0x00


	//----- nvinfo : EIATTR_KPARAM_INFO
	.align		4
.L_10113:
        /*007c*/ 	.byte	0x04, 0x17
        /*007e*/ 	.short	(.L_10115 - .L_10114)
.L_10114:
        /*0080*/ 	.word	0x00000000
        /*0084*/ 	.short	0x0000
        /*0086*/ 	.short	0x0000
        /*0088*/ 	.byte	0x00, 0xf0, 0x11, 0x00


	//----- nvinfo : EIATTR_MAXREG_COUNT
	.align		4
.L_10115:
        /*008c*/ 	.byte	0x03, 0x1b
        /*008e*/ 	.short	0x00ff


	//----- nvinfo : EIATTR_MERCURY_ISA_VERSION
	.align		4
        /*0090*/ 	.byte	0x03, 0x5f
        /*0092*/ 	.short	0x0000


	//----- nvinfo : EIATTR_EXIT_INSTR_OFFSETS
	.align		4
        /*0094*/ 	.byte	0x04, 0x1c
        /*0096*/ 	.short	(.L_10117 - .L_10116)


	//   ....[0]....
.L_10116:
        /*0098*/ 	.word	0x00001f00


	//   ....[1]....
        /*009c*/ 	.word	0x00001f50


	//----- nvinfo : EIATTR_MAX_THREADS
	.align		4
.L_10117:
        /*00a0*/ 	.byte	0x04, 0x05
        /*00a2*/ 	.short	(.L_10119 - .L_10118)
.L_10118:
        /*00a4*/ 	.word	0x00000080
        /*00a8*/ 	.word	0x00000001
        /*00ac*/ 	.word	0x00000001


	//----- nvinfo : EIATTR_CRS_STACK_SIZE
	.align		4
.L_10119:
        /*00b0*/ 	.byte	0x04, 0x1e
        /*00b2*/ 	.short	(.L_10121 - .L_10120)
.L_10120:
        /*00b4*/ 	.word	0x00000000
.L_10121:


//--------------------- .nv.info._ZN2at6native29vectorized_elementwise_kernelILi2EZNS0_50_GLOBAL__N__2680c7bb_12_PowKernel_cu_b2145a98_318422pow_scalar_tensor_implIlEEvRNS_18TensorIteratorBaseET_EUllE_St5arrayIPcLm2EEEEviT0_T1_ --------------------------
	.section	.nv.info._ZN2at6native29vectorized_elementwise_kernelILi2EZNS0_50_GLOBAL__N__2680c7bb_12_PowKernel_cu_b2145a98_318422pow_scalar_tensor_implIlEEvRNS_18TensorIteratorBaseET_EUllE_St5arrayIPcLm2EEEEviT0_T1_,"",@"SHT_CUDA_INFO"
	.sectionflags	@""
	.align	4


	//----- nvinfo : EIATTR_CUDA_API_VERSION
	.align		4
        /*0000*/ 	.byte	0x04, 0x37
        /*0002*/ 	.short	(.L_10123 - .L_10122)
.L_10122:
        /*0004*/ 	.word	0x00000082


	//----- nvinfo : EIATTR_SW2861232_WAR
	.align		4
.L_10123:
        /*0008*/ 	.byte	0x01, 0x35
	.zero		2


	//----- nvinfo : EIATTR_PARAM_CBANK
	.align		4
        /*000c*/ 	.byte	0x04, 0x0a
        /*000e*/ 	.short	(.L_10125 - .L_10124)
	.align		4
.L_10124:
        /*0010*/ 	.word	index@(.nv.constant0._ZN2at6native29vectorized_elementwise_kernelILi2EZNS0_50_GLOBAL__N__2680c7bb_12_PowKernel_cu_b2145a98_318422pow_scalar_tensor_implIlEEvRNS_18TensorIteratorBaseET_EUllE_St5arrayIPcLm2EEEEviT0_T1_)
        /*0014*/ 	.short	0x0160
        /*0016*/ 	.short	0x0028


	//----- nvinfo : EIATTR_CBANK_PARAM_SIZE
	.align		4
.L_10125:
        /*0018*/ 	.byte	0x03, 0x19
        /*001a*/ 	.short	0x0028


	//----- nvinfo : EIATTR_KPARAM_INFO
	.align		4
        /*001c*/ 	.byte	0x04, 0x17
        /*001e*/ 	.short	(.L_10127 - .L_10126)
.L_10126:
        /*0020*/ 	.word	0x00000000
        /*0024*/ 	.short	0x0002
        /*0026*/ 	.short	0x0018
        /*0028*/ 	.byte	0x00, 0xf0, 0x41, 0x00


	//----- nvinfo : EIATTR_KPARAM_INFO
	.align		4
.L_10127:
        /*002c*/ 	.byte	0x04, 0x17
        /*002e*/ 	.short	(.L_10129 - .L_10128)
.L_10128:
        /*0030*/ 	.word	0x00000000
        /*0034*/ 	.short	0x0001
        /*0036*/ 	.short	0x0008
        /*0038*/ 	.byte	0x00, 0xf0, 0x41, 0x00


	//----- nvinfo : EIATTR_KPARAM_INFO
	.align		4
.L_10129:
        /*003c*/ 	.byte	0x04, 0x17
        /*003e*/ 	.short	(.L_10131 - .L_10130)
.L_10130:
        /*0040*/ 	.word	0x00000000
        /*0044*/ 	.short	0x0000
        /*0046*/ 	.short	0x0000
        /*0048*/ 	.byte	0x00, 0xf0, 0x11, 0x00


	//----- nvinfo : EIATTR_MAXREG_COUNT
	.align		4
.L_10131:
        /*004c*/ 	.byte	0x03, 0x1b
        /*004e*/ 	.short	0x00ff


	//----- nvinfo : EIATTR_MERCURY_ISA_VERSION
	.align		4
        /*0050*/ 	.byte	0x03, 0x5f
        /*0052*/ 	.short	0x0000


	//----- nvinfo : EIATTR_EXIT_INSTR_OFFSETS
	.align		4
        /*0054*/ 	.byte	0x04, 0x1c
        /*0056*/ 	.short	(.L_10133 - .L_10132)


	//   ....[0]....
.L_10132:
        /*0058*/ 	.word	0x000040a0


	//   ....[1]....
        /*005c*/ 	.word	0x00007e60


	//   ....[2]....
        /*0060*/ 	.word	0x00007eb0


	//----- nvinfo : EIATTR_MAX_THREADS
	.align		4
.L_10133:
        /*0064*/ 	.byte	0x04, 0x05
        /*0066*/ 	.short	(.L_10135 - .L_10134)
.L_10134:
        /*0068*/ 	.word	0x00000080
        /*006c*/ 	.word	0x00000001
        /*0070*/ 	.word	0x00000001


	//----- nvinfo : EIATTR_CRS_STACK_SIZE
	.align		4
.L_10135:
        /*0074*/ 	.byte	0x04, 0x1e
        /*0076*/ 	.short	(.L_10137 - .L_10136)
.L_10136:
        /*0078*/ 	.word	0x00000000
.L_10137:


//--------------------- .nv.info._ZN2at6native29vectorized_elementwise_kernelILi4EZNS0_50_GLOBAL__N__2680c7bb_12_PowKernel_cu_b2145a98_318422pow_scalar_tensor_implIlEEvRNS_18TensorIteratorBaseET_EUllE_St5arrayIPcLm2EEEEviT0_T1_ --------------------------
	.section	.nv.info._ZN2at6native29vectorized_elementwise_kernelILi4EZNS0_50_GLOBAL__N__2680c7bb_12_PowKernel_cu_b2145a98_318422pow_scalar_tensor_implIlEEvRNS_18TensorIteratorBaseET_EUllE_St5arrayIPcLm2EEEEviT0_T1_,"",@"SHT_CUDA_INFO"
	.sectionflags	@""
	.align	4


	//----- nvinfo : EIATTR_CUDA_API_VERSION
	.align		4
        /*0000*/ 	.byte	0x04, 0x37
        /*0002*/ 	.short	(.L_10139 - .L_10138)
.L_10138:
        /*0004*/ 	.word	0x00000082


	//----- nvinfo : EIATTR_SW2861232_WAR
	.align		4
.L_10139:
        /*0008*/ 	.byte	0x01, 0x35
	.zero		2


	//----- nvinfo : EIATTR_PARAM_CBANK
	.align		4
        /*000c*/ 	.byte	0x04, 0x0a
        /*000e*/ 	.short	(.L_10141 - .L_10140)
	.align		4
.L_10140:
        /*0010*/ 	.word	index@(.nv.constant0._ZN2at6native29vectorized_elementwise_kernelILi4EZNS0_50_GLOBAL__N__2680c7bb_12_PowKernel_cu_b2145a98_318422pow_scalar_tensor_implIlEEvRNS_18TensorIteratorBaseET_EUllE_St5arrayIPcLm2EEEEviT0_T1_)
        /*0014*/ 	.short	0x0160
        /*0016*/ 	.short	0x0028


	//----- nvinfo : EIATTR_CBANK_PARAM_SIZE
	.align		4
.L_10141:
        /*0018*/ 	.byte	0x03, 0x19
        /*001a*/ 	.short	0x0028


	//----- nvinfo : EIATTR_KPARAM_INFO
	.align		4
        /*001c*/ 	.byte	0x04, 0x17
        /*001e*/ 	.short	(.L_10143 - .L_10142)
.L_10142:
        /*0020*/ 	.word	0x00000000
        /*0024*/ 	.short	0x0002
        /*0026*/ 	.short	0x0018
        /*0028*/ 	.byte	0x00, 0xf0, 0x41, 0x00


	//----- nvinfo : EIATTR_KPARAM_INFO
	.align		4
.L_10143:
        /*002c*/ 	.byte	0x04, 0x17
        /*002e*/ 	.short	(.L_10145 - .L_10144)
.L_10144:
        /*0030*/ 	.word	0x00000000
        /*0034*/ 	.short	0x0001
        /*0036*/ 	.short	0x0008
        /*0038*/ 	.byte	0x00, 0xf0, 0x41, 0x00


	//----- nvinfo : EIATTR_KPARAM_INFO
	.align		4
.L_10145:
        /*003c*/ 	.byte	0x04, 0x17
        /*003e*/ 	.short	(.L_10147 - .L_10146)
.L_10146:
        /*0040*/ 	.word	0x00000000
        /*0044*/ 	.short	0x0000
        /*0046*/ 	.short	0x0000
        /*0048*/ 	.byte	0x00, 0xf0, 0x11, 0x00


	//----- nvinfo : EIATTR_MAXREG_COUNT
	.align		4
.L_10147:
        /*004c*/ 	.byte	0x03, 0x1b
        /*004e*/ 	.short	0x00ff


	//----- nvinfo : EIATTR_MERCURY_ISA_VERSION
	.align		4
        /*0050*/ 	.byte	0x03, 0x5f
        /*0052*/ 	.short	0x0000


	//----- nvinfo : EIATTR_EXIT_INSTR_OFFSETS
	.align		4
        /*0054*/ 	.byte	0x04, 0x1c
        /*0056*/ 	.short	(.L_10149 - .L_10148)


	//   ....[0]....
.L_10148:
        /*0058*/ 	.word	0x000040a0


	//   ....[1]....
        /*005c*/ 	.word	0x00007e60


	//   ....[2]....
        /*0060*/ 	.word	0x00007eb0


	//----- nvinfo : EIATTR_MAX_THREADS
	.align		4
.L_10149:
        /*0064*/ 	.byte	0x04, 0x05
        /*0066*/ 	.short	(.L_10151 - .L_10150)
.L_10150:
        /*0068*/ 	.word	0x00000080
        /*006c*/ 	.word	0x00000001
        /*0070*/ 	.word	0x00000001


	//----- nvinfo : EIATTR_CRS_STACK_SIZE
	.align		4
.L_10151:
        /*0074*/ 	.byte	0x04, 0x1e
        /*0076*/ 	.short	(.L_10153 - .L_10152)
.L_10152:
        /*0078*/ 	.word	0x00000000
.L_10153:


//--------------------- .nv.info._ZN2at6native29vectorized_elementwise_kernelILi8EZNS0_50_GLOBAL__N__2680c7bb_12_PowKernel_cu_b2145a98_318422pow_scalar_tensor_implIlEEvRNS_18TensorIteratorBaseET_EUllE_St5arrayIPcLm2EEEEviT0_T1_ --------------------------
	.section	.nv.info._ZN2at6native29vectorized_elementwise_kernelILi8EZNS0_50_GLOBAL__N__2680c7bb_12_PowKernel_cu_b2145a98_318422pow_scalar_tensor_implIlEEvRNS_18TensorIteratorBaseET_EUllE_St5arrayIPcLm2EEEEviT0_T1_,"",@"SHT_CUDA_INFO"
	.sectionflags	@""
	.align	4


	//----- nvinfo : EIATTR_CUDA_API_VERSION
	.align		4
        /*0000*/ 	.byte	0x04, 0x37
        /*0002*/ 	.short	(.L_10155 - .L_10154)
.L_10154:
        /*0004*/ 	.word	0x00000082


	//----- nvinfo : EIATTR_SW2861232_WAR
	.align		4
.L_10155:
        /*0008*/ 	.byte	0x01, 0x35
	.zero		2


	//----- nvinfo : EIATTR_PARAM_CBANK
	.align		4
        /*000c*/ 	.byte	0x04, 0x0a
        /*000e*/ 	.short	(.L_10157 - .L_10156)
	.align		4
.L_10156:
        /*0010*/ 	.word	index@(.nv.constant0._ZN2at6native29vectorized_elementwise_kernelILi8EZNS0_50_GLOBAL__N__2680c7bb_12_PowKernel_cu_b2145a98_318422pow_scalar_tensor_implIlEEvRNS_18TensorIteratorBaseET_EUllE_St5arrayIPcLm2EEEEviT0_T1_)
        /*0014*/ 	.short	0x0160
        /*0016*/ 	.short	0x0028


	//----- nvinfo : EIATTR_CBANK_PARAM_SIZE
	.align		4
.L_10157:
        /*0018*/ 	.byte	0x03, 0x19
        /*001a*/ 	.short	0x0028


	//----- nvinfo : EIATTR_KPARAM_INFO
	.align		4
        /*001c*/ 	.byte	0x04, 0x17
        /*001e*/ 	.short	(.L_10159 - .L_10158)
.L_10158:
        /*0020*/ 	.word	0x00000000
        /*0024*/ 	.short	0x0002
        /*0026*/ 	.short	0x0018
        /*0028*/ 	.byte	0x00, 0xf0, 0x41, 0x00


	//----- nvinfo : EIATTR_KPARAM_INFO
	.align		4
.L_10159:
        /*002c*/ 	.byte	0x04, 0x17
        /*002e*/ 	.short	(.L_10161 - .L_10160)
.L_10160:
        /*0030*/ 	.word	0x00000000
        /*0034*/ 	.short	0x0001
        /*0036*/ 	.short	0x0008
        /*0038*/ 	.byte	0x00, 0xf0, 0x41, 0x00


	//----- nvinfo : EIATTR_KPARAM_INFO
	.align		4
.L_10161:
        /*003c*/ 	.byte	0x04, 0x17
        /*003e*/ 	.short	(.L_10163 - .L_10162)
.L_10162:
        /*0040*/ 	.word	0x00000000
        /*0044*/ 	.short	0x0000
        /*0046*/ 	.short	0x0000
        /*0048*/ 	.byte	0x00, 0xf0, 0x11, 0x00


	//----- nvinfo : EIATTR_MAXREG_COUNT
	.align		4
.L_10163:
        /*004c*/ 	.byte	0x03, 0x1b
        /*004e*/ 	.short	0x00ff


	//----- nvinfo : EIATTR_MERCURY_ISA_VERSION
	.align		4
        /*0050*/ 	.byte	0x03, 0x5f
        /*0052*/ 	.short	0x0000


	//----- nvinfo : EIATTR_EXIT_INSTR_OFFSETS
	.align		4
        /*0054*/ 	.byte	0x04, 0x1c
        /*0056*/ 	.short	(.L_10165 - .L_10164)


	//   ....[0]....
.L_10164:
        /*0058*/ 	.word	0x00000010


	//----- nvinfo : EIATTR_MAX_THREADS
	.align		4
.L_10165:
        /*005c*/ 	.byte	0x04, 0x05
        /*005e*/ 	.short	(.L_10167 - .L_10166)
.L_10166:
        /*0060*/ 	.word	0x00000080
        /*0064*/ 	.word	0x00000001
        /*0068*/ 	.word	0x00000001
.L_10167:


//--------------------- .nv.info._ZN2at6native18elementwise_kernelILi128ELi4EZNS0_15gpu_kernel_implIZZZNS0_50_GLOBAL__N__2680c7bb_12_PowKernel_cu_b2145a98_318424pow_tensor_tensor_kernelERNS_18TensorIteratorBaseEENKUlvE_clEvENKUlvE1_clEvEUliiE_EEvS5_RKT_EUliE_EEviT1_ --------------------------
	.section	.nv.info._ZN2at6native18elementwise_kernelILi128ELi4EZNS0_15gpu_kernel_implIZZZNS0_50_GLOBAL__N__2680c7bb_12_PowKernel_cu_b2145a98_318424pow_tensor_tensor_kernelERNS_18TensorIteratorBaseEENKUlvE_clEvENKUlvE1_clEvEUliiE_EEvS5_RKT_EUliE_EEviT1_,"",@"SHT_CUDA_INFO"
	.sectionflags	@""
	.align	4


	//----- nvinfo : EIATTR_CUDA_API_VERSION
	.align		4
        /*0000*/ 	.byte	0x04, 0x37
        /*0002*/ 	.short	(.L_10169 - .L_10168)
.L_10168:
        /*0004*/ 	.word	0x00000082


	//----- nvinfo : EIATTR_SW2861232_WAR
	.align		4
.L_10169:
        /*0008*/ 	.byte	0x01, 0x35
	.zero		2


	//----- nvinfo : EIATTR_PARAM_CBANK
	.align		4
        /*000c*/ 	.byte	0x04, 0x0a
        /*000e*/ 	.short	(.L_10171 - .L_10170)
	.align		4
.L_10170:
        /*0010*/ 	.word	index@(.nv.constant0._ZN2at6native18elementwise_kernelILi128ELi4EZNS0_15gpu_kernel_implIZZZNS0_50_GLOBAL__N__2680c7bb_12_PowKernel_cu_b2145a98_318424pow_tensor_tensor_kernelERNS_18TensorIteratorBaseEENKUlvE_clEvENKUlvE1_clEvEUliiE_EEvS5_RKT_EUliE_EEviT1_)
        /*0014*/ 	.short	0x0160
        /*0016*/ 	.short	0x0298


	//----- nvinfo : EIATTR_CBANK_PARAM_SIZE
	.align		4
.L_10171:
        /*0018*/ 	.byte	0x03, 0x19
        /*001a*/ 	.short	0x0298


	//----- nvinfo : EIATTR_KPARAM_INFO
	.align		4
        /*001c*/ 	.byte	0x04, 0x17
        /*001e*/ 	.short	(.L_10173 - .L_10172)
.L_10172:
        /*0020*/ 	.word	0x00000000
        /*0024*/ 	.short	0x0001
        /*0026*/ 	.short	0x0008
        /*0028*/ 	.byte	0x00, 0xf0, 0x41, 0x0a


	//----- nvinfo : EIATTR_KPARAM_INFO
	.align		4
.L_10173:
        /*002c*/ 	.byte	0x04, 0x17
        /*002e*/ 	.short	(.L_10175 - .L_10174)
.L_10174:
        /*0030*/ 	.word	0x00000000
        /*0034*/ 	.short	0x0000
        /*0036*/ 	.short	0x0000
        /*0038*/ 	.byte	0x00, 0xf0, 0x11, 0x00


	//----- nvinfo : EIATTR_MAXREG_COUNT
	.align		4
.L_10175:
        /*003c*/ 	.byte	0x03, 0x1b
        /*003e*/ 	.short	0x0080


	//----- nvinfo : EIATTR_EXTERNS
	.align		4
        /*0040*/ 	.byte	0x04, 0x0f
        /*0042*/ 	.short	(.L_10177 - .L_10176)


	//   ....[0]....
	.align		4
.L_10176:
        /*0044*/ 	.word	index@(__assertfail)


	//----- nvinfo : EIATTR_MERCURY_ISA_VERSION
	.align		4
.L_10177:
        /*0048*/ 	.byte	0x03, 0x5f
        /*004a*/ 	.short	0x0000


	//----- nvinfo : EIATTR_SYSCALL_OFFSETS
	.align		4
        /*004c*/ 	.byte	0x04, 0x46
        /*004e*/ 	.short	(.L_10179 - .L_10178)


	//   ....[0]....
.L_10178:
        /*0050*/ 	.word	0x00001e70


	//   ....[1]....
        /*0054*/ 	.word	0x00002c90


	//   ....[2]....
        /*0058*/ 	.word	0x00003d80


	//   ....[3]....
        /*005c*/ 	.word	0x00005c20


	//   ....[4]....
        /*0060*/ 	.word	0x00006a40


	//   ....[5]....
        /*0064*/ 	.word	0x00007b30


	//   ....[6]....
        /*0068*/ 	.word	0x000099a0


	//   ....[7]....
        /*006c*/ 	.word	0x0000a7c0


	//   ....[8]....
        /*0070*/ 	.word	0x0000b8b0


	//   ....[9]....
        /*0074*/ 	.word	0x0000d730


	//   ....[10]....
        /*0078*/ 	.word	0x0000e550


	//   ....[11]....
        /*007c*/ 	.word	0x0000f640


	//----- nvinfo : EIATTR_EXIT_INSTR_OFFSETS
	.align		4
.L_10179:
        /*0080*/ 	.byte	0x04, 0x1c
        /*0082*/ 	.short	(.L_10181 - .L_10180)


	//   ....[0]....
.L_10180:
        /*0084*/ 	.word	0x0000b940


	//   ....[1]....
        /*0088*/ 	.word	0x0000e910


	//   ....[2]....
        /*008c*/ 	.word	0x0000e930


	//   ....[3]....
        /*0090*/ 	.word	0x0000e9c0


	//   ....[4]....
        /*0094*/ 	.word	0x0000e9e0


	//   ....[5]....
        /*0098*/ 	.word	0x0000ea00


	//   ....[6]....
        /*009c*/ 	.word	0x0000ea90


	//   ....[7]....
        /*00a0*/ 	.word	0x0000ead0


	//   ....[8]....
        /*00a4*/ 	.word	0x0000eb70


	//   ....[9]....
        /*00a8*/ 	.word	0x0000ebc0


	//   ....[10]....
        /*00ac*/ 	.word	0x0000ebf0


	//   ....[11]....
        /*00b0*/ 	.word	0x0000ecb0


	//   ....[12]....
        /*00b4*/ 	.word	0x0000ecf0


	//   ....[13]....
        /*00b8*/ 	.word	0x0000ee80


	//   ....[14]....
        /*00bc*/ 	.word	0x0000efe0


	//   ....[15]....
        /*00c0*/ 	.word	0x0000f020


	//   ....[16]....
        /*00c4*/ 	.word	0x0000f0c0


	//   ....[17]....
        /*00c8*/ 	.word	0x0000f240


	//   ....[18]....
        /*00cc*/ 	.word	0x0000f3c0


	//   ....[19]....
        /*00d0*/ 	.word	0x0000f520


	//   ....[20]....
        /*00d4*/ 	.word	0x0000f650


	//   ....[21]....
        /*00d8*/ 	.word	0x0000f680


	//   ....[22]....
        /*00dc*/ 	.word	0x0000f6a0


	//----- nvinfo : EIATTR_MAX_THREADS
	.align		4
.L_10181:
        /*00e0*/ 	.byte	0x04, 0x05
        /*00e2*/ 	.short	(.L_10183 - .L_10182)
.L_10182:
        /*00e4*/ 	.word	0x00000080
        /*00e8*/ 	.word	0x00000001
        /*00ec*/ 	.word	0x00000001


	//----- nvinfo : EIATTR_CRS_STACK_SIZE
	.align		4
.L_10183:
        /*00f0*/ 	.byte	0x04, 0x1e
        /*00f2*/ 	.short	(.L_10185 - .L_10184)
.L_10184:
        /*00f4*/ 	.word	0x00000000
.L_10185:


//--------------------- .nv.info._ZN2at6native27unrolled_elementwise_kernelIZZZNS0_50_GLOBAL__N__2680c7bb_12_PowKernel_cu_b2145a98_318424pow_tensor_tensor_kernelERNS_18TensorIteratorBaseEENKUlvE_clEvENKUlvE1_clEvEUliiE_St5arrayIPcLm3EELi4E23TrivialOffsetCalculatorILi2EjESB_ILi1EjENS0_6memory12LoadWithCastILi2EEENSE_13StoreWithCastILi1EEEEEviT_T0_T2_T3_T4_T5_ --------------------------
	.section	.nv.info._ZN2at6native27unrolled_elementwise_kernelIZZZNS0_50_GLOBAL__N__2680c7bb_12_PowKernel_cu_b2145a98_318424pow_tensor_tensor_kernelERNS_18TensorIteratorBaseEENKUlvE_clEvENKUlvE1_clEvEUliiE_St5arrayIPcLm3EELi4E23TrivialOffsetCalculatorILi2EjESB_ILi1EjENS0_6memory12LoadWithCastILi2EEENSE_13StoreWithCastILi1EEEEEviT_T0_T2_T3_T4_T5_,"",@"SHT_CUDA_INFO"
	.sectionflags	@""
	.align	4


	//----- nvinfo : EIATTR_CUDA_API_VERSION
	.align		4
        /*0000*/ 	.byte	0x04, 0x37
        /*0002*/ 	.short	(.L_10187 - .L_10186)
.L_10186:
        /*0004*/ 	.word	0x00000082


	//----- nvinfo : EIATTR_SW2861232_WAR
	.align		4
.L_10187:
        /*0008*/ 	.byte	0x01, 0x35
	.zero		2


	//----- nvinfo : EIATTR_PARAM_CBANK
	.align		4
        /*000c*/ 	.byte	0x04, 0x0a
        /*000e*/ 	.short	(.L_10189 - .L_10188)
	.align		4
.L_10188:
        /*0010*/ 	.word	index@(.nv.constant0._ZN2at6native27unrolled_elementwise_kernelIZZZNS0_50_GLOBAL__N__2680c7bb_12_PowKernel_cu_b2145a98_318424pow_tensor_tensor_kernelERNS_18TensorIteratorBaseEENKUlvE_clEvENKUlvE1_clEvEUliiE_St5arrayIPcLm3EELi4E23TrivialOffsetCalculatorILi2EjESB_ILi1EjENS0_6memory12LoadWithCastILi2EEENSE_13StoreWithCastILi1EEEEEviT_T0_T2_T3_T4_T5_)
        /*0014*/ 	.short	0x0160
        /*0016*/ 	.short	0x0040


	//----- nvinfo : EIATTR_CBANK_PARAM_SIZE
	.align		4
.L_10189:
        /*0018*/ 	.byte	0x03, 0x19
        /*001a*/ 	.short	0x0040


	//----- nvinfo : EIATTR_KPARAM_INFO
	.align		4
        /*001c*/ 	.byte	0x04, 0x17
        /*001e*/ 	.short	(.L_10191 - .L_10190)
.L_10190:
        /*0020*/ 	.word	0x00000000
        /*0024*/ 	.short	0x0006
        /*0026*/ 	.short	0x0038
        /*0028*/ 	.byte	0x00, 0xf0, 0x21, 0x00


	//----- nvinfo : EIATTR_KPARAM_INFO
	.align		4
.L_10191:
        /*002c*/ 	.byte	0x04, 0x17
        /*002e*/ 	.short	(.L_10193 - .L_10192)
.L_10192:
        /*0030*/ 	.word	0x00000000
        /*0034*/ 	.short	0x0005
        /*0036*/ 	.short	0x002c
        /*0038*/ 	.byte	0x00, 0xf0, 0x31, 0x00


	//----- nvinfo : EIATTR_KPARAM_INFO
	.align		4
.L_10193:
        /*003c*/ 	.byte	0x04, 0x17
        /*003e*/ 	.short	(.L_10195 - .L_10194)
.L_10194:
        /*0040*/ 	.word	0x00000000
        /*0044*/ 	.short	0x0004
        /*0046*/ 	.short	0x0029
        /*0048*/ 	.byte	0x00, 0xf0, 0x05, 0x00


	//----- nvinfo : EIATTR_KPARAM_INFO
	.align		4
.L_10195:
        /*004c*/ 	.byte	0x04, 0x17
        /*004e*/ 	.short	(.L_10197 - .L_10196)
.L_10196:
        /*0050*/ 	.word	0x00000000
        /*0054*/ 	.short	0x0003
        /*0056*/ 	.short	0x0028
        /*0058*/ 	.byte	0x00, 0xf0, 0x05, 0x00


	//----- nvinfo : EIATTR_KPARAM_INFO
	.align		4
.L_10197:
        /*005c*/ 	.byte	0x04, 0x17
        /*005e*/ 	.short	(.L_10199 - .L_10198)
.L_10198:
        /*0060*/ 	.word	0x00000000
        /*0064*/ 	.short	0x0002
        /*0066*/ 	.short	0x0010
        /*0068*/ 	.byte	0x00, 0xf0, 0x61, 0x00


	//----- nvinfo : EIATTR_KPARAM_INFO
	.align		4
.L_10199:
        /*006c*/ 	.byte	0x04, 0x17
        /*006e*/ 	.short	(.L_10201 - .L_10200)
.L_10200:
        /*0070*/ 	.word	0x00000000
        /*0074*/ 	.short	0x0001
        /*0076*/ 	.short	0x0008
        /*0078*/ 	.byte	0x00, 0xf0, 0x21, 0x00


	//----- nvinfo : EIATTR_KPARAM_INFO
	.align		4
.L_10201:
        /*007c*/ 	.byte	0x04, 0x17
        /*007e*/ 	.short	(.L_10203 - .L_10202)
.L_10202:
        /*0080*/ 	.word	0x00000000
        /*0084*/ 	.short	0x0000
        /*0086*/ 	.short	0x0000
        /*0088*/ 	.byte	0x00, 0xf0, 0x11, 0x00


	//----- nvinfo : EIATTR_MAXREG_COUNT
	.align		4
.L_10203:
        /*008c*/ 	.byte	0x03, 0x1b
        /*008e*/ 	.short	0x00ff


	//----- nvinfo : EIATTR_EXTERNS
	.align		4
        /*0090*/ 	.byte	0x04, 0x0f
        /*0092*/ 	.short	(.L_10205 - .L_10204)


	//   ....[0]....
	.align		4
.L_10204:
        /*0094*/ 	.word	index@(__assertfail)


	//----- nvinfo : EIATTR_MERCURY_ISA_VERSION
	.align		4
.L_10205:
        /*0098*/ 	.byte	0x03, 0x5f
        /*009a*/ 	.short	0x0000


	//----- nvinfo : EIATTR_SYSCALL_OFFSETS
	.align		4
        /*009c*/ 	.byte	0x04, 0x46
        /*009e*/ 	.short	(.L_10207 - .L_10206)


	//   ....[0]....
.L_10206:
        /*00a0*/ 	.word	0x00000ed0


	//   ....[1]....
        /*00a4*/ 	.word	0x00001cf0


	//   ....[2]....
        /*00a8*/ 	.word	0x00002b90


	//   ....[3]....
        /*00ac*/ 	.word	0x000039b0


	//   ....[4]....
        /*00b0*/ 	.word	0x00004860


	//   ....[5]....
        /*00b4*/ 	.word	0x00005680


	//   ....[6]....
        /*00b8*/ 	.word	0x00006510


	//   ....[7]....
        /*00bc*/ 	.word	0x00007320


	//   ....[8]....
        /*00c0*/ 	.word	0x00008dc0


	//   ....[9]....
        /*00c4*/ 	.word	0x00009ce0


	//   ....[10]....
        /*00c8*/ 	.word	0x0000abd0


	//   ....[11]....
        /*00cc*/ 	.word	0x0000bac0


	//----- nvinfo : EIATTR_EXIT_INSTR_OFFSETS
	.align		4
.L_10207:
        /*00d0*/ 	.byte	0x04, 0x1c
        /*00d2*/ 	.short	(.L_10209 - .L_10208)


	//   ....[0]....
.L_10208:
        /*00d4*/ 	.word	0x0000ac70


	//   ....[1]....
        /*00d8*/ 	.word	0x0000ad80


	//   ....[2]....
        /*00dc*/ 	.word	0x0000ada0


	//   ....[3]....
        /*00e0*/ 	.word	0x0000ae30


	//   ....[4]....
        /*00e4*/ 	.word	0x0000ae50


	//   ....[5]....
        /*00e8*/ 	.word	0x0000ae70


	//   ....[6]....
        /*00ec*/ 	.word	0x0000af00


	//   ....[7]....
        /*00f0*/ 	.word	0x0000af40


	//   ....[8]....
        /*00f4*/ 	.word	0x0000afe0


	//   ....[9]....
        /*00f8*/ 	.word	0x0000b030


	//   ....[10]....
        /*00fc*/ 	.word	0x0000b060


	//   ....[11]....
        /*0100*/ 	.word	0x0000b120


	//   ....[12]....
        /*0104*/ 	.word	0x0000b160


	//   ....[13]....
        /*0108*/ 	.word	0x0000b2f0


	//   ....[14]....
        /*010c*/ 	.word	0x0000b450


	//   ....[15]....
        /*0110*/ 	.word	0x0000b490


	//   ....[16]....
        /*0114*/ 	.word	0x0000b530


	//   ....[17]....
        /*0118*/ 	.word	0x0000b6b0


	//   ....[18]....
        /*011c*/ 	.word	0x0000b830


	//   ....[19]....
        /*0120*/ 	.word	0x0000b990


	//   ....[20]....
        /*0124*/ 	.word	0x0000bad0


	//   ....[21]....
        /*0128*/ 	.word	0x0000bb00


	//   ....[22]....
        /*012c*/ 	.word	0x0000bb20


	//----- nvinfo : EIATTR_MAX_THREADS
	.align		4
.L_10209:
        /*0130*/ 	.byte	0x04, 0x05
        /*0132*/ 	.short	(.L_10211 - .L_10210)
.L_10210:
        /*0134*/ 	.word	0x00000080
        /*0138*/ 	.word	0x00000001
        /*013c*/ 	.word	0x00000001


	//----- nvinfo : EIATTR_CRS_STACK_SIZE
	.align		4
.L_10211:
        /*0140*/ 	.byte	0x04, 0x1e
        /*0142*/ 	.short	(.L_10213 - .L_10212)
.L_10212:
        /*0144*/ 	.word	0x00000000
.L_10213:


//--------------------- .nv.info._ZN2at6native18elementwise_kernelILi128ELi2EZNS0_22gpu_kernel_impl_nocastIZZZNS0_50_GLOBAL__N__2680c7bb_12_PowKernel_cu_b2145a98_318424pow_tensor_tensor_kernelERNS_18TensorIteratorBaseEENKUlvE_clEvENKUlvE1_clEvEUliiE_EEvS5_RKT_EUliE_EEviT1_ --------------------------
	.section	.nv.info._ZN2at6native18elementwise_kernelILi128ELi2EZNS0_22gpu_kernel_impl_nocastIZZZNS0_50_GLOBAL__N__2680c7bb_12_PowKernel_cu_b2145a98_318424pow_tensor_tensor_kernelERNS_18TensorIteratorBaseEENKUlvE_clEvENKUlvE1_clEvEUliiE_EEvS5_RKT_EUliE_EEviT1_,"",@"SHT_CUDA_INFO"
	.sectionflags	@""
	.align	4


	//----- nvinfo : EIATTR_CUDA_API_VERSION
	.align		4
        /*0000*/ 	.byte	0x04, 0x37
        /*0002*/ 	.short	(.L_10215 - .L_10214)
.L_10214:
        /*0004*/ 	.word	0x00000082


	//----- nvinfo : EIATTR_SW2861232_WAR
	.align		4
.L_10215:
        /*0008*/ 	.byte	0x01, 0x35
	.zero		2


	//----- nvinfo : EIATTR_PARAM_CBANK
	.align		4
        /*000c*/ 	.byte	0x04, 0x0a
        /*000e*/ 	.short	(.L_10217 - .L_10216)
	.align		4
.L_10216:
        /*0010*/ 	.word	index@(.nv.constant0._ZN2at6native18elementwise_kernelILi128ELi2EZNS0_22gpu_kernel_impl_nocastIZZZNS0_50_GLOBAL__N__2680c7bb_12_PowKernel_cu_b2145a98_318424pow_tensor_tensor_kernelERNS_18TensorIteratorBaseEENKUlvE_clEvENKUlvE1_clEvEUliiE_EEvS5_RKT_EUliE_EEviT1_)
        /*0014*/ 	.short	0x0160
        /*0016*/ 	.short	0x0290


	//----- nvinfo : EIATTR_CBANK_PARAM_SIZE
	.align		4
.L_10217:
        /*0018*/ 	.byte	0x03, 0x19
        /*001a*/ 	.short	0x0290


	//----- nvinfo : EIATTR_KPARAM_INFO
	.align		4
        /*001c*/ 	.byte	0x04, 0x17
        /*001e*/ 	.short	(.L_10219 - .L_10218)
.L_10218:
        /*0020*/ 	.word	0x00000000
        /*0024*/ 	.short	0x0001
        /*0026*/ 	.short	0x0008
        /*0028*/ 	.byte	0x00, 0xf0, 0x21, 0x0a


	//----- nvinfo : EIATTR_KPARAM_INFO
	.align		4
.L_10219:
        /*002c*/ 	.byte	0x04, 0x17
        /*002e*/ 	.short	(.L_10221 - .L_10220)
.L_10220:
        /*0030*/ 	.word	0x00000000
        /*0034*/ 	.short	0x0000
        /*0036*/ 	.short	0x0000
        /*0038*/ 	.byte	0x00, 0xf0, 0x11, 0x00


	//----- nvinfo : EIATTR_MAXREG_COUNT
	.align		4
.L_10221:
        /*003c*/ 	.byte	0x03, 0x1b
        /*003e*/ 	.short	0x0080


	//----- nvinfo : EIATTR_MERCURY_ISA_VERSION
	.align		4
        /*0040*/ 	.byte	0x03, 0x5f
        /*0042*/ 	.short	0x0000


	//----- nvinfo : EIATTR_EXIT_INSTR_OFFSETS
	.align		4
        /*0044*/ 	.byte	0x04, 0x1c
        /*0046*/ 	.short	(.L_10223 - .L_10222)


	//   ....[0]....
.L_10222:
        /*0048*/ 	.word	0x000013a0


	//   ....[1]....
        /*004c*/ 	.word	0x00002690


	//----- nvinfo : EIATTR_MAX_THREADS
	.align		4
.L_10223:
        /*0050*/ 	.byte	0x04, 0x05
        /*0052*/ 	.short	(.L_10225 - .L_10224)
.L_10224:
        /*0054*/ 	.word	0x00000080
        /*0058*/ 	.word	0x00000001
        /*005c*/ 	.word	0x00000001


	//----- nvinfo : EIATTR_CRS_STACK_SIZE
	.align		4
.L_10225:
        /*0060*/ 	.byte	0x04, 0x1e
        /*0062*/ 	.short	(.L_10227 - .L_10226)
.L_10226:
        /*0064*/ 	.word	0x00000000
.L_10227:


//--------------------- .nv.info._ZN2at6native27unrolled_elementwise_kernelIZZZNS0_50_GLOBAL__N__2680c7bb_12_PowKernel_cu_b2145a98_318424pow_tensor_tensor_kernelERNS_18TensorIteratorBaseEENKUlvE_clEvENKUlvE1_clEvEUliiE_St5arrayIPcLm3EELi4E23TrivialOffsetCalculatorILi2EjESB_ILi1EjENS0_6memory15LoadWithoutCastENSE_16StoreWithoutCastEEEviT_T0_T2_T3_T4_T5_ --------------------------
	.section	.nv.info._ZN2at6native27unrolled_elementwise_kernelIZZZNS0_50_GLOBAL__N__2680c7bb_12_PowKernel_cu_b2145a98_318424pow_tensor_tensor_kernelERNS_18TensorIteratorBaseEENKUlvE_clEvENKUlvE1_clEvEUliiE_St5arrayIPcLm3EELi4E23TrivialOffsetCalculatorILi2EjESB_ILi1EjENS0_6memory15LoadWithoutCastENSE_16StoreWithoutCastEEEviT_T0_T2_T3_T4_T5_,"",@"SHT_CUDA_INFO"
	.sectionflags	@""
	.align	4


	//----- nvinfo : EIATTR_CUDA_API_VERSION
	.align		4
        /*0000*/ 	.byte	0x04, 0x37
        /*0002*/ 	.short	(.L_10229 - .L_10228)
.L_10228:
        /*0004*/ 	.word	0x00000082


	//----- nvinfo : EIATTR_SW2861232_WAR
	.align		4
.L_10229:
        /*0008*/ 	.byte	0x01, 0x35
	.zero		2


	//----- nvinfo : EIATTR_PARAM_CBANK
	.align		4
        /*000c*/ 	.byte	0x04, 0x0a
        /*000e*/ 	.short	(.L_10231 - .L_10230)
	.align		4
.L_10230:
        /*0010*/ 	.word	index@(.nv.constant0._ZN2at6native27unrolled_elementwise_kernelIZZZNS0_50_GLOBAL__N__2680c7bb_12_PowKernel_cu_b2145a98_318424pow_tensor_tensor_kernelERNS_18TensorIteratorBaseEENKUlvE_clEvENKUlvE1_clEvEUliiE_St5arrayIPcLm3EELi4E23TrivialOffsetCalculatorILi2EjESB_ILi1EjENS0_6memory15LoadWithoutCastENSE_16StoreWithoutCastEEEviT_T0_T2_T3_T4_T5_)
        /*0014*/ 	.short	0x0160
        /*0016*/ 	.short	0x002c


	//----- nvinfo : EIATTR_CBANK_PARAM_SIZE
	.align		4
.L_10231:
        /*0018*/ 	.byte	0x03, 0x19
        /*001a*/ 	.short	0x002c


	//----- nvinfo : EIATTR_KPARAM_INFO
	.align		4
        /*001c*/ 	.byte	0x04, 0x17
        /*001e*/ 	.short	(.L_10233 - .L_10232)
.L_10232:
        /*0020*/ 	.word	0x00000000
        /*0024*/ 	.short	0x0006
        /*0026*/ 	.short	0x002b
        /*0028*/ 	.byte	0x00, 0xf0, 0x05, 0x00


	//----- nvinfo : EIATTR_KPARAM_INFO
	.align		4
.L_10233:
        /*002c*/ 	.byte	0x04, 0x17
        /*002e*/ 	.short	(.L_10235 - .L_10234)
.L_10234:
        /*0030*/ 	.word	0x00000000
        /*0034*/ 	.short	0x0005
        /*0036*/ 	.short	0x002a
        /*0038*/ 	.byte	0x00, 0xf0, 0x05, 0x00


	//----- nvinfo : EIATTR_KPARAM_INFO
	.align		4
.L_10235:
        /*003c*/ 	.byte	0x04, 0x17
        /*003e*/ 	.short	(.L_10237 - .L_10236)
.L_10236:
        /*0040*/ 	.word	0x00000000
        /*0044*/ 	.short	0x0004
        /*0046*/ 	.short	0x0029
        /*0048*/ 	.byte	0x00, 0xf0, 0x05, 0x00


	//----- nvinfo : EIATTR_KPARAM_INFO
	.align		4
.L_10237:
        /*004c*/ 	.byte	0x04, 0x17
        /*004e*/ 	.short	(.L_10239 - .L_10238)
.L_10238:
        /*0050*/ 	.word	0x00000000
        /*0054*/ 	.short	0x0003
        /*0056*/ 	.short	0x0028
        /*0058*/ 	.byte	0x00, 0xf0, 0x05, 0x00


	//----- nvinfo : EIATTR_KPARAM_INFO
	.align		4
.L_10239:
        /*005c*/ 	.byte	0x04, 0x17
        /*005e*/ 	.short	(.L_10241 - .L_10240)
.L_10240:
        /*0060*/ 	.word	0x00000000
        /*0064*/ 	.short	0x0002
        /*0066*/ 	.short	0x0010
        /*0068*/ 	.byte	0x00, 0xf0, 0x61, 0x00


	//----- nvinfo : EIATTR_KPARAM_INFO
	.align		4
.L_10241:
        /*006c*/ 	.byte	0x04, 0x17
        /*006e*/ 	.short	(.L_10243 - .L_10242)
.L_10242:
        /*0070*/ 	.word	0x00000000
        /*0074*/ 	.short	0x0001
        /*0076*/ 	.short	0x0008
        /*0078*/ 	.byte	0x00, 0xf0, 0x21, 0x00


	//----- nvinfo : EIATTR_KPARAM_INFO
	.align		4
.L_10243:
        /*007c*/ 	.byte	0x04, 0x17
        /*007e*/ 	.short	(.L_10245 - .L_10244)
.L_10244:
        /*0080*/ 	.word	0x00000000
        /*0084*/ 	.short	0x0000
        /*0086*/ 	.short	0x0000
        /*0088*/ 	.byte	0x00, 0xf0, 0x11, 0x00


	//----- nvinfo : EIATTR_MAXREG_COUNT
	.align		4
.L_10245:
        /*008c*/ 	.byte	0x03, 0x1b
        /*008e*/ 	.short	0x00ff


	//----- nvinfo : EIATTR_MERCURY_ISA_VERSION
	.align		4
        /*0090*/ 	.byte	0x03, 0x5f
        /*0092*/ 	.short	0x0000


	//----- nvinfo : EIATTR_EXIT_INSTR_OFFSETS
	.align		4
        /*0094*/ 	.byte	0x04, 0x1c
        /*0096*/ 	.short	(.L_10247 - .L_10246)


	//   ....[0]....
.L_10246:
        /*0098*/ 	.word	0x00000e70


	//   ....[1]....
        /*009c*/ 	.word	0x00000ec0


	//----- nvinfo : EIATTR_MAX_THREADS
	.align		4
.L_10247:
        /*00a0*/ 	.byte	0x04, 0x05
        /*00a2*/ 	.short	(.L_10249 - .L_10248)
.L_10248:
        /*00a4*/ 	.word	0x00000080
        /*00a8*/ 	.word	0x00000001
        /*00ac*/ 	.word	0x00000001


	//----- nvinfo : EIATTR_CRS_STACK_SIZE
	.align		4
.L_10249:
        /*00b0*/ 	.byte	0x04, 0x1e
        /*00b2*/ 	.short	(.L_10251 - .L_10250)
.L_10250:
        /*00b4*/ 	.word	0x00000000
.L_10251:


//--------------------- .nv.info._ZN2at6native29vectorized_elementwise_kernelILi2EZZZNS0_50_GLOBAL__N__2680c7bb_12_PowKernel_cu_b2145a98_318424pow_tensor_tensor_kernelERNS_18TensorIteratorBaseEENKUlvE_clEvENKUlvE1_clEvEUliiE_St5arrayIPcLm3EEEEviT0_T1_ --------------------------
	.section	.nv.info._ZN2at6native29vectorized_elementwise_kernelILi2EZZZNS0_50_GLOBAL__N__2680c7bb_12_PowKernel_cu_b2145a98_318424pow_tensor_tensor_kernelERNS_18TensorIteratorBaseEENKUlvE_clEvENKUlvE1_clEvEUliiE_St5arrayIPcLm3EEEEviT0_T1_,"",@"SHT_CUDA_INFO"
	.sectionflags	@""
	.align	4


	//----- nvinfo : EIATTR_CUDA_API_VERSION
	.align		4
        /*0000*/ 	.byte	0x04, 0x37
        /*0002*/ 	.short	(.L_10253 - .L_10252)
.L_10252:
        /*0004*/ 	.word	0x00000082


	//----- nvinfo : EIATTR_SW2861232_WAR
	.align		4
.L_10253:
        /*0008*/ 	.byte	0x01, 0x35
	.zero		2


	//----- nvinfo : EIATTR_PARAM_CBANK
	.align		4
        /*000c*/ 	.byte	0x04, 0x0a
        /*000e*/ 	.short	(.L_10255 - .L_10254)
	.align		4
.L_10254:
        /*0010*/ 	.word	index@(.nv.constant0._ZN2at6native29vectorized_elementwise_kernelILi2EZZZNS0_50_GLOBAL__N__2680c7bb_12_PowKernel_cu_b2145a98_318424pow_tensor_tensor_kernelERNS_18TensorIteratorBaseEENKUlvE_clEvENKUlvE1_clEvEUliiE_St5arrayIPcLm3EEEEviT0_T1_)
        /*0014*/ 	.short	0x0160
        /*0016*/ 	.short	0x0028


	//----- nvinfo : EIATTR_CBANK_PARAM_SIZE
	.align		4
.L_10255:
        /*0018*/ 	.byte	0x03, 0x19
        /*001a*/ 	.short	0x0028


	//----- nvinfo : EIATTR_KPARAM_INFO
	.align		4
        /*001c*/ 	.byte	0x04, 0x17
        /*001e*/ 	.short	(.L_10257 - .L_10256)
.L_10256:
        /*0020*/ 	.word	0x00000000
        /*0024*/ 	.short	0x0002
        /*0026*/ 	.short	0x0010
        /*0028*/ 	.byte	0x00, 0xf0, 0x61, 0x00


	//----- nvinfo : EIATTR_KPARAM_INFO
	.align		4
.L_10257:
        /*002c*/ 	.byte	0x04, 0x17
        /*002e*/ 	.short	(.L_10259 - .L_10258)
.L_10258:
        /*0030*/ 	.word	0x00000000
        /*0034*/ 	.short	0x0001
        /*0036*/ 	.short	0x0008
        /*0038*/ 	.byte	0x00, 0xf0, 0x21, 0x00


	//----- nvinfo : EIATTR_KPARAM_INFO
	.align		4
.L_10259:
        /*003c*/ 	.byte	0x04, 0x17
        /*003e*/ 	.short	(.L_10261 - .L_10260)
.L_10260:
        /*0040*/ 	.word	0x00000000
        /*0044*/ 	.short	0x0000
        /*0046*/ 	.short	0x0000
        /*0048*/ 	.byte	0x00, 0xf0, 0x11, 0x00


	//----- nvinfo : EIATTR_MAXREG_COUNT
	.align		4
.L_10261:
        /*004c*/ 	.byte	0x03, 0x1b
        /*004e*/ 	.short	0x00ff


	//----- nvinfo : EIATTR_MERCURY_ISA_VERSION
	.align		4
        /*0050*/ 	.byte	0x03, 0x5f
        /*0052*/ 	.short	0x0000


	//----- nvinfo : EIATTR_EXIT_INSTR_OFFSETS
	.align		4
        /*0054*/ 	.byte	0x04, 0x1c
        /*0056*/ 	.short	(.L_10263 - .L_10262)


	//   ....[0]....
.L_10262:
        /*0058*/ 	.word	0x00001550


	//   ....[1]....
        /*005c*/ 	.word	0x00003250


	//   ....[2]....
        /*0060*/ 	.word	0x000032a0


	//----- nvinfo : EIATTR_MAX_THREADS
	.align		4
.L_10263:
        /*0064*/ 	.byte	0x04, 0x05
        /*0066*/ 	.short	(.L_10265 - .L_10264)
.L_10264:
        /*0068*/ 	.word	0x00000080
        /*006c*/ 	.word	0x00000001
        /*0070*/ 	.word	0x00000001


	//----- nvinfo : EIATTR_CRS_STACK_SIZE
	.align		4
.L_10265:
        /*0074*/ 	.byte	0x04, 0x1e
        /*0076*/ 	.short	(.L_10267 - .L_10266)
.L_10266:
        /*0078*/ 	.word	0x00000000
.L_10267:


//--------------------- .nv.info._ZN2at6native29vectorized_elementwise_kernelILi4EZZZNS0_50_GLOBAL__N__2680c7bb_12_PowKernel_cu_b2145a98_318424pow_tensor_tensor_kernelERNS_18TensorIteratorBaseEENKUlvE_clEvENKUlvE1_clEvEUliiE_St5arrayIPcLm3EEEEviT0_T1_ --------------------------
	.section	.nv.info._ZN2at6native29vectorized_elementwise_kernelILi4EZZZNS0_50_GLOBAL__N__2680c7bb_12_PowKernel_cu_b2145a98_318424pow_tensor_tensor_kernelERNS_18TensorIteratorBaseEENKUlvE_clEvENKUlvE1_clEvEUliiE_St5arrayIPcLm3EEEEviT0_T1_,"",@"SHT_CUDA_INFO"
	.sectionflags	@""
	.align	4


	//----- nvinfo : EIATTR_CUDA_API_VERSION
	.align		4
        /*0000*/ 	.byte	0x04, 0x37
        /*0002*/ 	.short	(.L_10269 - .L_10268)
.L_10268:
        /*0004*/ 	.word	0x00000082


	//----- nvinfo : EIATTR_SW2861232_WAR
	.align		4
.L_10269:
        /*0008*/ 	.byte	0x01, 0x35
	.zero		2


	//----- nvinfo : EIATTR_PARAM_CBANK
	.align		4
        /*000c*/ 	.byte	0x04, 0x0a
        /*000e*/ 	.short	(.L_10271 - .L_10270)
	.align		4
.L_10270:
        /*0010*/ 	.word	index@(.nv.constant0._ZN2at6native29vectorized_elementwise_kernelILi4EZZZNS0_50_GLOBAL__N__2680c7bb_12_PowKernel_cu_b2145a98_318424pow_tensor_tensor_kernelERNS_18TensorIteratorBaseEENKUlvE_clEvENKUlvE1_clEvEUliiE_St5arrayIPcLm3EEEEviT0_T1_)
        /*0014*/ 	.short	0x0160
        /*0016*/ 	.short	0x0028


	//----- nvinfo : EIATTR_CBANK_PARAM_SIZE
	.align		4
.L_10271:
        /*0018*/ 	.byte	0x03, 0x19
        /*001a*/ 	.short	0x0028


	//----- nvinfo : EIATTR_KPARAM_INFO
	.align		4
        /*001c*/ 	.byte	0x04, 0x17
        /*001e*/ 	.short	(.L_10273 - .L_10272)
.L_10272:
        /*0020*/ 	.word	0x00000000
        /*0024*/ 	.short	0x0002
        /*0026*/ 	.short	0x0010
        /*0028*/ 	.byte	0x00, 0xf0, 0x61, 0x00


	//----- nvinfo : EIATTR_KPARAM_INFO
	.align		4
.L_10273:
        /*002c*/ 	.byte	0x04, 0x17
        /*002e*/ 	.short	(.L_10275 - .L_10274)
.L_10274:
        /*0030*/ 	.word	0x00000000
        /*0034*/ 	.short	0x0001
        /*0036*/ 	.short	0x0008
        /*0038*/ 	.byte	0x00, 0xf0, 0x21, 0x00


	//----- nvinfo : EIATTR_KPARAM_INFO
	.align		4
.L_10275:
        /*003c*/ 	.byte	0x04, 0x17
        /*003e*/ 	.short	(.L_10277 - .L_10276)
.L_10276:
        /*0040*/ 	.word	0x00000000
        /*0044*/ 	.short	0x0000
        /*0046*/ 	.short	0x0000
        /*0048*/ 	.byte	0x00, 0xf0, 0x11, 0x00


	//----- nvinfo : EIATTR_MAXREG_COUNT
	.align		4
.L_10277:
        /*004c*/ 	.byte	0x03, 0x1b
        /*004e*/ 	.short	0x00ff


	//----- nvinfo : EIATTR_MERCURY_ISA_VERSION
	.align		4
        /*0050*/ 	.byte	0x03, 0x5f
        /*0052*/ 	.short	0x0000


	//----- nvinfo : EIATTR_EXIT_INSTR_OFFSETS
	.align		4
        /*0054*/ 	.byte	0x04, 0x1c
        /*0056*/ 	.short	(.L_10279 - .L_10278)


	//   ....[0]....
.L_10278:
        /*0058*/ 	.word	0x00001500


	//   ....[1]....
        /*005c*/ 	.word	0x00003200


	//   ....[2]....
        /*0060*/ 	.word	0x00003250


	//----- nvinfo : EIATTR_MAX_THREADS
	.align		4
.L_10279:
        /*0064*/ 	.byte	0x04, 0x05
        /*0066*/ 	.short	(.L_10281 - .L_10280)
.L_10280:
        /*0068*/ 	.word	0x00000080
        /*006c*/ 	.word	0x00000001
        /*0070*/ 	.word	0x00000001


	//----- nvinfo : EIATTR_CRS_STACK_SIZE
	.align		4
.L_10281:
        /*0074*/ 	.byte	0x04, 0x1e
        /*0076*/ 	.short	(.L_10283 - .L_10282)
.L_10282:
        /*0078*/ 	.word	0x00000000
.L_10283:


//--------------------- .nv.info._ZN2at6native29vectorized_elementwise_kernelILi8EZZZNS0_50_GLOBAL__N__2680c7bb_12_PowKernel_cu_b2145a98_318424pow_tensor_tensor_kernelERNS_18TensorIteratorBaseEENKUlvE_clEvENKUlvE1_clEvEUliiE_St5arrayIPcLm3EEEEviT0_T1_ --------------------------
	.section	.nv.info._ZN2at6native29vectorized_elementwise_kernelILi8EZZZNS0_50_GLOBAL__N__2680c7bb_12_PowKernel_cu_b2145a98_318424pow_tensor_tensor_kernelERNS_18TensorIteratorBaseEENKUlvE_clEvENKUlvE1_clEvEUliiE_St5arrayIPcLm3EEEEviT0_T1_,"",@"SHT_CUDA_INFO"
	.sectionflags	@""
	.align	4


	//----- nvinfo : EIATTR_CUDA_API_VERSION
	.align		4
        /*0000*/ 	.byte	0x04, 0x37
        /*0002*/ 	.short	(.L_10285 - .L_10284)
.L_10284:
        /*0004*/ 	.word	0x00000082


	//----- nvinfo : EIATTR_SW2861232_WAR
	.align		4
.L_10285:
        /*0008*/ 	.byte	0x01, 0x35
	.zero		2


	//----- nvinfo : EIATTR_PARAM_CBANK
	.align		4
        /*000c*/ 	.byte	0x04, 0x0a
        /*000e*/ 	.short	(.L_10287 - .L_10286)
	.align		4
.L_10286:
        /*0010*/ 	.word	index@(.nv.constant0._ZN2at6native29vectorized_elementwise_kernelILi8EZZZNS0_50_GLOBAL__N__2680c7bb_12_PowKernel_cu_b2145a98_318424pow_tensor_tensor_kernelERNS_18TensorIteratorBaseEENKUlvE_clEvENKUlvE1_clEvEUliiE_St5arrayIPcLm3EEEEviT0_T1_)
        /*0014*/ 	.short	0x0160
        /*0016*/ 	.short	0x0028


	//----- nvinfo : EIATTR_CBANK_PARAM_SIZE
	.align		4
.L_10287:
        /*0018*/ 	.byte	0x03, 0x19
        /*001a*/ 	.short	0x0028


	//----- nvinfo : EIATTR_KPARAM_INFO
	.align		4
        /*001c*/ 	.byte	0x04, 0x17
        /*001e*/ 	.short	(.L_10289 - .L_10288)
.L_10288:
        /*0020*/ 	.word	0x00000000
        /*0024*/ 	.short	0x0002
        /*0026*/ 	.short	0x0010
        /*0028*/ 	.byte	0x00, 0xf0, 0x61, 0x00


	//----- nvinfo : EIATTR_KPARAM_INFO
	.align		4
.L_10289:
        /*002c*/ 	.byte	0x04, 0x17
        /*002e*/ 	.short	(.L_10291 - .L_10290)
.L_10290:
        /*0030*/ 	.word	0x00000000
        /*0034*/ 	.short	0x0001
        /*0036*/ 	.short	0x0008
        /*0038*/ 	.byte	0x00, 0xf0, 0x21, 0x00


	//----- nvinfo : EIATTR_KPARAM_INFO
	.align		4
.L_10291:
        /*003c*/ 	.byte	0x04, 0x17
        /*003e*/ 	.short	(.L_10293 - .L_10292)
.L_10292:
        /*0040*/ 	.word	0x00000000
        /*0044*/ 	.short	0x0000
        /*0046*/ 	.short	0x0000
        /*0048*/ 	.byte	0x00, 0xf0, 0x11, 0x00


	//----- nvinfo : EIATTR_MAXREG_COUNT
	.align		4
.L_10293:
        /*004c*/ 	.byte	0x03, 0x1b
        /*004e*/ 	.short	0x00ff


	//----- nvinfo : EIATTR_MERCURY_ISA_VERSION
	.align		4
        /*0050*/ 	.byte	0x03, 0x5f
        /*0052*/ 	.short	0x0000


	//----- nvinfo : EIATTR_EXIT_INSTR_OFFSETS
	.align		4
        /*0054*/ 	.byte	0x04, 0x1c
        /*0056*/ 	.short	(.L_10295 - .L_10294)


	//   ....[0]....
.L_10294:
        /*0058*/ 	.word	0x00000010


	//----- nvinfo : EIATTR_MAX_THREADS
	.align		4
.L_10295:
        /*005c*/ 	.byte	0x04, 0x05
        /*005e*/ 	.short	(.L_10297 - .L_10296)
.L_10296:
        /*0060*/ 	.word	0x00000080
        /*0064*/ 	.word	0x00000001
        /*0068*/ 	.word	0x00000001
.L_10297:


//--------------------- .nv.info._ZN2at6native18elementwise_kernelILi128ELi4EZNS0_15gpu_kernel_implIZNS0_50_GLOBAL__N__2680c7bb_12_PowKernel_cu_b2145a98_318422pow_scalar_tensor_implIiEEvRNS_18TensorIteratorBaseET_EUliE_EEvS6_RKS7_EUliE_EEviT1_ --------------------------
	.section	.nv.info._ZN2at6native18elementwise_kernelILi128ELi4EZNS0_15gpu_kernel_implIZNS0_50_GLOBAL__N__2680c7bb_12_PowKernel_cu_b2145a98_318422pow_scalar_tensor_implIiEEvRNS_18TensorIteratorBaseET_EUliE_EEvS6_RKS7_EUliE_EEviT1_,"",@"SHT_CUDA_INFO"
	.sectionflags	@""
	.align	4


	//----- nvinfo : EIATTR_CUDA_API_VERSION
	.align		4
        /*0000*/ 	.byte	0x04, 0x37
        /*0002*/ 	.short	(.L_10299 - .L_10298)
.L_10298:
        /*0004*/ 	.word	0x00000082


	//----- nvinfo : EIATTR_SW2861232_WAR
	.align		4
.L_10299:
        /*0008*/ 	.byte	0x01, 0x35
	.zero		2


	//----- nvinfo : EIATTR_PARAM_CBANK
	.align		4
        /*000c*/ 	.byte	0x04, 0x0a
        /*000e*/ 	.short	(.L_10301 - .L_10300)
	.align		4
.L_10300:
        /*0010*/ 	.word	index@(.nv.constant0._ZN2at6native18elementwise_kernelILi128ELi4EZNS0_15gpu_kernel_implIZNS0_50_GLOBAL__N__2680c7bb_12_PowKernel_cu_b2145a98_318422pow_scalar_tensor_implIiEEvRNS_18TensorIteratorBaseET_EUliE_EEvS6_RKS7_EUliE_EEviT1_)
        /*0014*/ 	.short	0x0160
        /*0016*/ 	.short	0x0230


	//----- nvinfo : EIATTR_CBANK_PARAM_SIZE
	.align		4
.L_10301:
        /*0018*/ 	.byte	0x03, 0x19
        /*001a*/ 	.short	0x0230


	//----- nvinfo : EIATTR_KPARAM_INFO
	.align		4
        /*001c*/ 	.byte	0x04, 0x17
        /*001e*/ 	.short	(.L_10303 - .L_10302)
.L_10302:
        /*0020*/ 	.word	0x00000000
        /*0024*/ 	.short	0x0001
        /*0026*/ 	.short	0x0008
        /*0028*/ 	.byte	0x00, 0xf0, 0xa1, 0x08


	//----- nvinfo : EIATTR_KPARAM_INFO
	.align		4
.L_10303:
        /*002c*/ 	.byte	0x04, 0x17
        /*002e*/ 	.short	(.L_10305 - .L_10304)
.L_10304:
        /*0030*/ 	.word	0x00000000
        /*0034*/ 	.short	0x0000
        /*0036*/ 	.short	0x0000
        /*0038*/ 	.byte	0x00, 0xf0, 0x11, 0x00


	//----- nvinfo : EIATTR_MAXREG_COUNT
	.align		4
.L_10305:
        /*003c*/ 	.byte	0x03, 0x1b
        /*003e*/ 	.short	0x0080


	//----- nvinfo : EIATTR_EXTERNS
	.align		4
        /*0040*/ 	.byte	0x04, 0x0f
        /*0042*/ 	.short	(.L_10307 - .L_10306)


	//   ....[0]....
	.align		4
.L_10306:
        /*0044*/ 	.word	index@(__assertfail)


	//----- nvinfo : EIATTR_MERCURY_ISA_VERSION
	.align		4
.L_10307:
        /*0048*/ 	.byte	0x03, 0x5f
        /*004a*/ 	.short	0x0000


	//----- nvinfo : EIATTR_SYSCALL_OFFSETS
	.align		4
        /*004c*/ 	.byte	0x04, 0x46
        /*004e*/ 	.short	(.L_10309 - .L_10308)


	//   ....[0]....
.L_10308:
        /*0050*/ 	.word	0x00001cb0


	//   ....[1]....
        /*0054*/ 	.word	0x00002dc0


	//   ....[2]....
        /*0058*/ 	.word	0x00004ab0


	//   ....[3]....
        /*005c*/ 	.word	0x00005bc0


	//   ....[4]....
        /*0060*/ 	.word	0x00007880


	//   ....[5]....
        /*0064*/ 	.word	0x00008990


	//   ....[6]....
        /*0068*/ 	.word	0x0000a660


	//   ....[7]....
        /*006c*/ 	.word	0x0000b770


	//----- nvinfo : EIATTR_EXIT_INSTR_OFFSETS
	.align		4
.L_10309:
        /*0070*/ 	.byte	0x04, 0x1c
        /*0072*/ 	.short	(.L_10311 - .L_10310)


	//   ....[0]....
.L_10310:
        /*0074*/ 	.word	0x00008a20


	//   ....[1]....
        /*0078*/ 	.word	0x0000aa40


	//   ....[2]....
        /*007c*/ 	.word	0x0000aa60


	//   ....[3]....
        /*0080*/ 	.word	0x0000aaf0


	//   ....[4]....
        /*0084*/ 	.word	0x0000ab10


	//   ....[5]....
        /*0088*/ 	.word	0x0000ab30


	//   ....[6]....
        /*008c*/ 	.word	0x0000abc0


	//   ....[7]....
        /*0090*/ 	.word	0x0000ac00


	//   ....[8]....
        /*0094*/ 	.word	0x0000aca0


	//   ....[9]....
        /*0098*/ 	.word	0x0000acf0


	//   ....[10]....
        /*009c*/ 	.word	0x0000ad20


	//   ....[11]....
        /*00a0*/ 	.word	0x0000ade0


	//   ....[12]....
        /*00a4*/ 	.word	0x0000ae20


	//   ....[13]....
        /*00a8*/ 	.word	0x0000afb0


	//   ....[14]....
        /*00ac*/ 	.word	0x0000b110


	//   ....[15]....
        /*00b0*/ 	.word	0x0000b150


	//   ....[16]....
        /*00b4*/ 	.word	0x0000b1f0


	//   ....[17]....
        /*00b8*/ 	.word	0x0000b370


	//   ....[18]....
        /*00bc*/ 	.word	0x0000b4f0


	//   ....[19]....
        /*00c0*/ 	.word	0x0000b650


	//   ....[20]....
        /*00c4*/ 	.word	0x0000b780


	//   ....[21]....
        /*00c8*/ 	.word	0x0000b7b0


	//   ....[22]....
        /*00cc*/ 	.word	0x0000b7d0


	//----- nvinfo : EIATTR_MAX_THREADS
	.align		4
.L_10311:
        /*00d0*/ 	.byte	0x04, 0x05
        /*00d2*/ 	.short	(.L_10313 - .L_10312)
.L_10312:
        /*00d4*/ 	.word	0x00000080
        /*00d8*/ 	.word	0x00000001
        /*00dc*/ 	.word	0x00000001


	//----- nvinfo : EIATTR_CRS_STACK_SIZE
	.align		4
.L_10313:
        /*00e0*/ 	.byte	0x04, 0x1e
        /*00e2*/ 	.short	(.L_10315 - .L_10314)
.L_10314:
        /*00e4*/ 	.word	0x00000000
.L_10315:


//--------------------- .nv.info._ZN2at6native27unrolled_elementwise_kernelIZNS0_50_GLOBAL__N__2680c7bb_12_PowKernel_cu_b2145a98_318422pow_scalar_tensor_implIiEEvRNS_18TensorIteratorBaseET_EUliE_St5arrayIPcLm2EELi4E23TrivialOffsetCalculatorILi1EjESC_NS0_6memory12LoadWithCastILi1EEENSD_13StoreWithCastILi1EEEEEviS6_T0_T2_T3_T4_T5_ --------------------------
	.section	.nv.info._ZN2at6native27unrolled_elementwise_kernelIZNS0_50_GLOBAL__N__2680c7bb_12_PowKernel_cu_b2145a98_318422pow_scalar_tensor_implIiEEvRNS_18TensorIteratorBaseET_EUliE_St5arrayIPcLm2EELi4E23TrivialOffsetCalculatorILi1EjESC_NS0_6memory12LoadWithCastILi1EEENSD_13StoreWithCastILi1EEEEEviS6_T0_T2_T3_T4_T5_,"",@"SHT_CUDA_INFO"
	.sectionflags	@""
	.align	4


	//----- nvinfo : EIATTR_CUDA_API_VERSION
	.align		4
        /*0000*/ 	.byte	0x04, 0x37
        /*0002*/ 	.short	(.L_10317 - .L_10316)
.L_10316:
        /*0004*/ 	.word	0x00000082


	//----- nvinfo : EIATTR_SW2861232_WAR
	.align		4
.L_10317:
        /*0008*/ 	.byte	0x01, 0x35
	.zero		2


	//----- nvinfo : EIATTR_PARAM_CBANK
	.align		4
        /*000c*/ 	.byte	0x04, 0x0a
        /*000e*/ 	.short	(.L_10319 - .L_10318)
	.align		4
.L_10318:
        /*0010*/ 	.word	index@(.nv.constant0._ZN2at6native27unrolled_elementwise_kernelIZNS0_50_GLOBAL__N__2680c7bb_12_PowKernel_cu_b2145a98_318422pow_scalar_tensor_implIiEEvRNS_18TensorIteratorBaseET_EUliE_St5arrayIPcLm2EELi4E23TrivialOffsetCalculatorILi1EjESC_NS0_6memory12LoadWithCastILi1EEENSD_13StoreWithCastILi1EEEEEviS6_T0_T2_T3_T4_T5_)
        /*0014*/ 	.short	0x0160
        /*0016*/ 	.short	0x003c


	//----- nvinfo : EIATTR_CBANK_PARAM_SIZE
	.align		4
.L_10319:
        /*0018*/ 	.byte	0x03, 0x19
        /*001a*/ 	.short	0x003c


	//----- nvinfo : EIATTR_KPARAM_INFO
	.align		4
        /*001c*/ 	.byte	0x04, 0x17
        /*001e*/ 	.short	(.L_10321 - .L_10320)
.L_10320:
        /*0020*/ 	.word	0x00000000
        /*0024*/ 	.short	0x0006
        /*0026*/ 	.short	0x0034
        /*0028*/ 	.byte	0x00, 0xf0, 0x21, 0x00


	//----- nvinfo : EIATTR_KPARAM_INFO
	.align		4
.L_10321:
        /*002c*/ 	.byte	0x04, 0x17
        /*002e*/ 	.short	(.L_10323 - .L_10322)
.L_10322:
        /*0030*/ 	.word	0x00000000
        /*0034*/ 	.short	0x0005
        /*0036*/ 	.short	0x002c
        /*0038*/ 	.byte	0x00, 0xf0, 0x21, 0x00


	//----- nvinfo : EIATTR_KPARAM_INFO
	.align		4
.L_10323:
        /*003c*/ 	.byte	0x04, 0x17
        /*003e*/ 	.short	(.L_10325 - .L_10324)
.L_10324:
        /*0040*/ 	.word	0x00000000
        /*0044*/ 	.short	0x0004
        /*0046*/ 	.short	0x0029
        /*0048*/ 	.byte	0x00, 0xf0, 0x05, 0x00


	//----- nvinfo : EIATTR_KPARAM_INFO
	.align		4
.L_10325:
        /*004c*/ 	.byte	0x04, 0x17
        /*004e*/ 	.short	(.L_10327 - .L_10326)
.L_10326:
        /*0050*/ 	.word	0x00000000
        /*0054*/ 	.short	0x0003
        /*0056*/ 	.short	0x0028
        /*0058*/ 	.byte	0x00, 0xf0, 0x05, 0x00


	//----- nvinfo : EIATTR_KPARAM_INFO
	.align		4
.L_10327:
        /*005c*/ 	.byte	0x04, 0x17
        /*005e*/ 	.short	(.L_10329 - .L_10328)
.L_10328:
        /*0060*/ 	.word	0x00000000
        /*0064*/ 	.short	0x0002
        /*0066*/ 	.short	0x0018
        /*0068*/ 	.byte	0x00, 0xf0, 0x41, 0x00


	//----- nvinfo : EIATTR_KPARAM_INFO
	.align		4
.L_10329:
        /*006c*/ 	.byte	0x04, 0x17
        /*006e*/ 	.short	(.L_10331 - .L_10330)
.L_10330:
        /*0070*/ 	.word	0x00000000
        /*0074*/ 	.short	0x0001
        /*0076*/ 	.short	0x0008
        /*0078*/ 	.byte	0x00, 0xf0, 0x41, 0x00


	//----- nvinfo : EIATTR_KPARAM_INFO
	.align		4
.L_10331:
        /*007c*/ 	.byte	0x04, 0x17
        /*007e*/ 	.short	(.L_10333 - .L_10332)
.L_10332:
        /*0080*/ 	.word	0x00000000
        /*0084*/ 	.short	0x0000
        /*0086*/ 	.short	0x0000
        /*0088*/ 	.byte	0x00, 0xf0, 0x11, 0x00


	//----- nvinfo : EIATTR_MAXREG_COUNT
	.align		4
.L_10333:
        /*008c*/ 	.byte	0x03, 0x1b
        /*008e*/ 	.short	0x00ff


	//----- nvinfo : EIATTR_EXTERNS
	.align		4
        /*0090*/ 	.byte	0x04, 0x0f
        /*0092*/ 	.short	(.L_10335 - .L_10334)


	//   ....[0]....
	.align		4
.L_10334:
        /*0094*/ 	.word	index@(__assertfail)


	//----- nvinfo : EIATTR_MERCURY_ISA_VERSION
	.align		4
.L_10335:
        /*0098*/ 	.byte	0x03, 0x5f
        /*009a*/ 	.short	0x0000


	//----- nvinfo : EIATTR_SYSCALL_OFFSETS
	.align		4
        /*009c*/ 	.byte	0x04, 0x46
        /*009e*/ 	.short	(.L_10337 - .L_10336)


	//   ....[0]....
.L_10336:
        /*00a0*/ 	.word	0x00000ec0


	//   ....[1]....
        /*00a4*/ 	.word	0x00001d60


	//   ....[2]....
        /*00a8*/ 	.word	0x00002c10


	//   ....[3]....
        /*00ac*/ 	.word	0x00003a80


	//   ....[4]....
        /*00b0*/ 	.word	0x00005940


	//   ....[5]....
        /*00b4*/ 	.word	0x00006840


	//   ....[6]....
        /*00b8*/ 	.word	0x00007730


	//   ....[7]....
        /*00bc*/ 	.word	0x00008620


	//----- nvinfo : EIATTR_EXIT_INSTR_OFFSETS
	.align		4
.L_10337:
        /*00c0*/ 	.byte	0x04, 0x1c
        /*00c2*/ 	.short	(.L_10339 - .L_10338)


	//   ....[0]....
.L_10338:
        /*00c4*/ 	.word	0x000077d0


	//   ....[1]....
        /*00c8*/ 	.word	0x000078e0


	//   ....[2]....
        /*00cc*/ 	.word	0x00007900


	//   ....[3]....
        /*00d0*/ 	.word	0x00007990


	//   ....[4]....
        /*00d4*/ 	.word	0x000079b0


	//   ....[5]....
        /*00d8*/ 	.word	0x000079d0


	//   ....[6]....
        /*00dc*/ 	.word	0x00007a60


	//   ....[7]....
        /*00e0*/ 	.word	0x00007aa0


	//   ....[8]....
        /*00e4*/ 	.word	0x00007b40


	//   ....[9]....
        /*00e8*/ 	.word	0x00007b90


	//   ....[10]....
        /*00ec*/ 	.word	0x00007bc0


	//   ....[11]....
        /*00f0*/ 	.word	0x00007c80


	//   ....[12]....
        /*00f4*/ 	.word	0x00007cc0


	//   ....[13]....
        /*00f8*/ 	.word	0x00007e50


	//   ....[14]....
        /*00fc*/ 	.word	0x00007fb0


	//   ....[15]....
        /*0100*/ 	.word	0x00007ff0


	//   ....[16]....
        /*0104*/ 	.word	0x00008090


	//   ....[17]....
        /*0108*/ 	.word	0x00008210


	//   ....[18]....
        /*010c*/ 	.word	0x00008390


	//   ....[19]....
        /*0110*/ 	.word	0x000084f0


	//   ....[20]....
        /*0114*/ 	.word	0x00008630


	//   ....[21]....
        /*0118*/ 	.word	0x00008660


	//   ....[22]....
        /*011c*/ 	.word	0x00008680


	//----- nvinfo : EIATTR_MAX_THREADS
	.align		4
.L_10339:
        /*0120*/ 	.byte	0x04, 0x05
        /*0122*/ 	.short	(.L_10341 - .L_10340)
.L_10340:
        /*0124*/ 	.word	0x00000080
        /*0128*/ 	.word	0x00000001
        /*012c*/ 	.word	0x00000001


	//----- nvinfo : EIATTR_CRS_STACK_SIZE
	.align		4
.L_10341:
        /*0130*/ 	.byte	0x04, 0x1e
        /*0132*/ 	.short	(.L_10343 - .L_10342)
.L_10342:
        /*0134*/ 	.word	0x00000000
.L_10343:


//--------------------- .nv.info._ZN2at6native18elementwise_kernelILi128ELi2EZNS0_22gpu_kernel_impl_nocastIZNS0_50_GLOBAL__N__2680c7bb_12_PowKernel_cu_b2145a98_318422pow_scalar_tensor_implIiEEvRNS_18TensorIteratorBaseET_EUliE_EEvS6_RKS7_EUliE_EEviT1_ --------------------------
	.section	.nv.info._ZN2at6native18elementwise_kernelILi128ELi2EZNS0_22gpu_kernel_impl_nocastIZNS0_50_GLOBAL__N__2680c7bb_12_PowKernel_cu_b2145a98_318422pow_scalar_tensor_implIiEEvRNS_18TensorIteratorBaseET_EUliE_EEvS6_RKS7_EUliE_EEviT1_,"",@"SHT_CUDA_INFO"
	.sectionflags	@""
	.align	4


	//----- nvinfo : EIATTR_CUDA_API_VERSION
	.align		4
        /*0000*/ 	.byte	0x04, 0x37
        /*0002*/ 	.short	(.L_10345 - .L_10344)
.L_10344:
        /*0004*/ 	.word	0x00000082


	//----- nvinfo : EIATTR_SW2861232_WAR
	.align		4
.L_10345:
        /*0008*/ 	.byte	0x01, 0x35
	.zero		2


	//----- nvinfo : EIATTR_PARAM_CBANK
	.align		4
        /*000c*/ 	.byte	0x04, 0x0a
        /*000e*/ 	.short	(.L_10347 - .L_10346)
	.align		4
.L_10346:
        /*0010*/ 	.word	index@(.nv.constant0._ZN2at6native18elementwise_kernelILi128ELi2EZNS0_22gpu_kernel_impl_nocastIZNS0_50_GLOBAL__N__2680c7bb_12_PowKernel_cu_b2145a98_318422pow_scalar_tensor_implIiEEvRNS_18TensorIteratorBaseET_EUliE_EEvS6_RKS7_EUliE_EEviT1_)
        /*0014*/ 	.short	0x0160
        /*0016*/ 	.short	0x0228


	//----- nvinfo : EIATTR_CBANK_PARAM_SIZE
	.align		4
.L_10347:
        /*0018*/ 	.byte	0x03, 0x19
        /*001a*/ 	.short	0x0228


	//----- nvinfo : EIATTR_KPARAM_INFO
	.align		4
        /*001c*/ 	.byte	0x04, 0x17
        /*001e*/ 	.short	(.L_10349 - .L_10348)
.L_10348:
        /*0020*/ 	.word	0x00000000
        /*0024*/ 	.short	0x0001
        /*0026*/ 	.short	0x0008
        /*0028*/ 	.byte	0x00, 0xf0, 0x81, 0x08


	//----- nvinfo : EIATTR_KPARAM_INFO
	.align		4
.L_10349:
        /*002c*/ 	.byte	0x04, 0x17
        /*002e*/ 	.short	(.L_10351 - .L_10350)
.L_10350:
        /*0030*/ 	.word	0x00000000
        /*0034*/ 	.short	0x0000
        /*0036*/ 	.short	0x0000
        /*0038*/ 	.byte	0x00, 0xf0, 0x11, 0x00


	//----- nvinfo : EIATTR_MAXREG_COUNT
	.align		4
.L_10351:
        /*003c*/ 	.byte	0x03, 0x1b
        /*003e*/ 	.short	0x0080


	//----- nvinfo : EIATTR_MERCURY_ISA_VERSION
	.align		4
        /*0040*/ 	.byte	0x03, 0x5f
        /*0042*/ 	.short	0x0000


	//----- nvinfo : EIATTR_EXIT_INSTR_OFFSETS
	.align		4
        /*0044*/ 	.byte	0x04, 0x1c
        /*0046*/ 	.short	(.L_10353 - .L_10352)


	//   ....[0]....
.L_10352:
        /*0048*/ 	.word	0x000011f0


	//   ....[1]....
        /*004c*/ 	.word	0x00002320


	//----- nvinfo : EIATTR_MAX_THREADS
	.align		4
.L_10353:
        /*0050*/ 	.byte	0x04, 0x05
        /*0052*/ 	.short	(.L_10355 - .L_10354)
.L_10354:
        /*0054*/ 	.word	0x00000080
        /*0058*/ 	.word	0x00000001
        /*005c*/ 	.word	0x00000001


	//----- nvinfo : EIATTR_CRS_STACK_SIZE
	.align		4
.L_10355:
        /*0060*/ 	.byte	0x04, 0x1e
        /*0062*/ 	.short	(.L_10357 - .L_10356)
.L_10356:
        /*0064*/ 	.word	0x00000000
.L_10357:


//--------------------- .nv.info._ZN2at6native27unrolled_elementwise_kernelIZNS0_50_GLOBAL__N__2680c7bb_12_PowKernel_cu_b2145a98_318422pow_scalar_tensor_implIiEEvRNS_18TensorIteratorBaseET_EUliE_St5arrayIPcLm2EELi4E23TrivialOffsetCalculatorILi1EjESC_NS0_6memory15LoadWithoutCastENSD_16StoreWithoutCastEEEviS6_T0_T2_T3_T4_T5_ --------------------------
	.section	.nv.info._ZN2at6native27unrolled_elementwise_kernelIZNS0_50_GLOBAL__N__2680c7bb_12_PowKernel_cu_b2145a98_318422pow_scalar_tensor_implIiEEvRNS_18TensorIteratorBaseET_EUliE_St5arrayIPcLm2EELi4E23TrivialOffsetCalculatorILi1EjESC_NS0_6memory15LoadWithoutCastENSD_16StoreWithoutCastEEEviS6_T0_T2_T3_T4_T5_,"",@"SHT_CUDA_INFO"
	.sectionflags	@""
	.align	4


	//----- nvinfo : EIATTR_CUDA_API_VERSION
	.align		4
        /*0000*/ 	.byte	0x04, 0x37
        /*0002*/ 	.short	(.L_10359 - .L_10358)
.L_10358:
        /*0004*/ 	.word	0x00000082


	//----- nvinfo : EIATTR_SW2861232_WAR
	.align		4
.L_10359:
        /*0008*/ 	.byte	0x01, 0x35
	.zero		2


	//----- nvinfo : EIATTR_PARAM_CBANK
	.align		4
        /*000c*/ 	.byte	0x04, 0x0a
        /*000e*/ 	.short	(.L_10361 - .L_10360)
	.align		4
.L_10360:
        /*0010*/ 	.word	index@(.nv.constant0._ZN2at6native27unrolled_elementwise_kernelIZNS0_50_GLOBAL__N__2680c7bb_12_PowKernel_cu_b2145a98_318422pow_scalar_tensor_implIiEEvRNS_18TensorIteratorBaseET_EUliE_St5arrayIPcLm2EELi4E23TrivialOffsetCalculatorILi1EjESC_NS0_6memory15LoadWithoutCastENSD_16StoreWithoutCastEEEviS6_T0_T2_T3_T4_T5_)
        /*0014*/ 	.short	0x0160
        /*0016*/ 	.short	0x002c


	//----- nvinfo : EIATTR_CBANK_PARAM_SIZE
	.align		4
.L_10361:
        /*0018*/ 	.byte	0x03, 0x19
        /*001a*/ 	.short	0x002c


	//----- nvinfo : EIATTR_KPARAM_INFO
	.align		4
        /*001c*/ 	.byte	0x04, 0x17
        /*001e*/ 	.short	(.L_10363 - .L_10362)
.L_10362:
        /*0020*/ 	.word	0x00000000
        /*0024*/ 	.short	0x0006
        /*0026*/ 	.short	0x002b
        /*0028*/ 	.byte	0x00, 0xf0, 0x05, 0x00


	//----- nvinfo : EIATTR_KPARAM_INFO
	.align		4
.L_10363:
        /*002c*/ 	.byte	0x04, 0x17
        /*002e*/ 	.short	(.L_10365 - .L_10364)
.L_10364:
        /*0030*/ 	.word	0x00000000
        /*0034*/ 	.short	0x0005
        /*0036*/ 	.short	0x002a
        /*0038*/ 	.byte	0x00, 0xf0, 0x05, 0x00


	//----- nvinfo : EIATTR_KPARAM_INFO
	.align		4
.L_10365:
        /*003c*/ 	.byte	0x04, 0x17
        /*003e*/ 	.short	(.L_10367 - .L_10366)
.L_10366:
        /*0040*/ 	.word	0x00000000
        /*0044*/ 	.short	0x0004
        /*0046*/ 	.short	0x0029
        /*0048*/ 	.byte	0x00, 0xf0, 0x05, 0x00


	//----- nvinfo : EIATTR_KPARAM_INFO
	.align		4
.L_10367:
        /*004c*/ 	.byte	0x04, 0x17
        /*004e*/ 	.short	(.L_10369 - .L_10368)
.L_10368:
        /*0050*/ 	.word	0x00000000
        /*0054*/ 	.short	0x0003
        /*0056*/ 	.short	0x0028
        /*0058*/ 	.byte	0x00, 0xf0, 0x05, 0x00


	//----- nvinfo : EIATTR_KPARAM_INFO
	.align		4
.L_10369:
        /*005c*/ 	.byte	0x04, 0x17
        /*005e*/ 	.short	(.L_10371 - .L_10370)
.L_10370:
        /*0060*/ 	.word	0x00000000
        /*0064*/ 	.short	0x0002
        /*0066*/ 	.short	0x0018
        /*0068*/ 	.byte	0x00, 0xf0, 0x41, 0x00


	//----- nvinfo : EIATTR_KPARAM_INFO
	.align		4
.L_10371:
        /*006c*/ 	.byte	0x04, 0x17
        /*006e*/ 	.short	(.L_10373 - .L_10372)
.L_10372:
        /*0070*/ 	.word	0x00000000
        /*0074*/ 	.short	0x0001
        /*0076*/ 	.short	0x0008
        /*0078*/ 	.byte	0x00, 0xf0, 0x41, 0x00


	//----- nvinfo : EIATTR_KPARAM_INFO
	.align		4
.L_10373:
        /*007c*/ 	.byte	0x04, 0x17
        /*007e*/ 	.short	(.L_10375 - .L_10374)
.L_10374:
        /*0080*/ 	.word	0x00000000
        /*0084*/ 	.short	0x0000
        /*0086*/ 	.short	0x0000
        /*0088*/ 	.byte	0x00, 0xf0, 0x11, 0x00


	//----- nvinfo : EIATTR_MAXREG_COUNT
	.align		4
.L_10375:
        /*008c*/ 	.byte	0x03, 0x1b
        /*008e*/ 	.short	0x00ff


	//----- nvinfo : EIATTR_MERCURY_ISA_VERSION
	.align		4
        /*0090*/ 	.byte	0x03, 0x5f
        /*0092*/ 	.short	0x0000


	//----- nvinfo : EIATTR_EXIT_INSTR_OFFSETS
	.align		4
        /*0094*/ 	.byte	0x04, 0x1c
        /*0096*/ 	.short	(.L_10377 - .L_10376)


	//   ....[0]....
.L_10376:
        /*0098*/ 	.word	0x00001370


	//   ....[1]....
        /*009c*/ 	.word	0x000013c0


	//----- nvinfo : EIATTR_MAX_THREADS
	.align		4
.L_10377:
        /*00a0*/ 	.byte	0x04, 0x05
        /*00a2*/ 	.short	(.L_10379 - .L_10378)
.L_10378:
        /*00a4*/ 	.word	0x00000080
        /*00a8*/ 	.word	0x00000001
        /*00ac*/ 	.word	0x00000001


	//----- nvinfo : EIATTR_CRS_STACK_SIZE
	.align		4
.L_10379:
        /*00b0*/ 	.byte	0x04, 0x1e
        /*00b2*/ 	.short	(.L_10381 - .L_10380)
.L_10380:
        /*00b4*/ 	.word	0x00000000
.L_10381:


//--------------------- .nv.info._ZN2at6native29vectorized_elementwise_kernelILi2EZNS0_50_GLOBAL__N__2680c7bb_12_PowKernel_cu_b2145a98_318422pow_scalar_tensor_implIiEEvRNS_18TensorIteratorBaseET_EUliE_St5arrayIPcLm2EEEEviT0_T1_ --------------------------
	.section	.nv.info._ZN2at6native29vectorized_elementwise_kernelILi2EZNS0_50_GLOBAL__N__2680c7bb_12_PowKernel_cu_b2145a98_318422pow_scalar_tensor_implIiEEvRNS_18TensorIteratorBaseET_EUliE_St5arrayIPcLm2EEEEviT0_T1_,"",@"SHT_CUDA_INFO"
	.sectionflags	@""
	.align	4


	//----- nvinfo : EIATTR_CUDA_API_VERSION
	.align		4
        /*0000*/ 	.byte	0x04, 0x37
        /*0002*/ 	.short	(.L_10383 - .L_10382)
.L_10382:
        /*0004*/ 	.word	0x00000082


	//----- nvinfo : EIATTR_SW2861232_WAR
	.align		4
.L_10383:
        /*0008*/ 	.byte	0x01, 0x35
	.zero		2


	//----- nvinfo : EIATTR_PARAM_CBANK
	.align		4
        /*000c*/ 	.byte	0x04, 0x0a
        /*000e*/ 	.short	(.L_10385 - .L_10384)
	.align		4
.L_10384:
        /*0010*/ 	.word	index@(.nv.constant0._ZN2at6native29vectorized_elementwise_kernelILi2EZNS0_50_GLOBAL__N__2680c7bb_12_PowKernel_cu_b2145a98_318422pow_scalar_tensor_implIiEEvRNS_18TensorIteratorBaseET_EUliE_St5arrayIPcLm2EEEEviT0_T1_)
        /*0014*/ 	.short	0x0160
        /*0016*/ 	.short	0x0028


	//----- nvinfo : EIATTR_CBANK_PARAM_SIZE
	.align		4
.L_10385:
        /*0018*/ 	.byte	0x03, 0x19
        /*001a*/ 	.short	0x0028


	//----- nvinfo : EIATTR_KPARAM_INFO
	.align		4
        /*001c*/ 	.byte	0x04, 0x17
        /*001e*/ 	.short	(.L_10387 - .L_10386)
.L_10386:
        /*0020*/ 	.word	0x00000000
        /*0024*/ 	.short	0x0002
        /*0026*/ 	.short	0x0018
        /*0028*/ 	.byte	0x00, 0xf0, 0x41, 0x00


	//----- nvinfo : EIATTR_KPARAM_INFO
	.align		4
.L_10387:
        /*002c*/ 	.byte	0x04, 0x17
        /*002e*/ 	.short	(.L_10389 - .L_10388)
.L_10388:
        /*0030*/ 	.word	0x00000000
        /*0034*/ 	.short	0x0001
        /*0036*/ 	.short	0x0008
        /*0038*/ 	.byte	0x00, 0xf0, 0x41, 0x00


	//----- nvinfo : EIATTR_KPARAM_INFO
	.align		4
.L_10389:
        /*003c*/ 	.byte	0x04, 0x17
        /*003e*/ 	.short	(.L_10391 - .L_10390)
.L_10390:
        /*0040*/ 	.word	0x00000000
        /*0044*/ 	.short	0x0000
        /*0046*/ 	.short	0x0000
        /*0048*/ 	.byte	0x00, 0xf0, 0x11, 0x00


	//----- nvinfo : EIATTR_MAXREG_COUNT
	.align		4
.L_10391:
        /*004c*/ 	.byte	0x03, 0x1b
        /*004e*/ 	.short	0x00ff


	//----- nvinfo : EIATTR_MERCURY_ISA_VERSION
	.align		4
        /*0050*/ 	.byte	0x03, 0x5f
        /*0052*/ 	.short	0x0000


	//----- nvinfo : EIATTR_EXIT_INSTR_OFFSETS
	.align		4
        /*0054*/ 	.byte	0x04, 0x1c
        /*0056*/ 	.short	(.L_10393 - .L_10392)


	//   ....[0]....
.L_10392:
        /*0058*/ 	.word	0x00002360


	//   ....[1]....
        /*005c*/ 	.word	0x00004a50


	//   ....[2]....
        /*0060*/ 	.word	0x00004aa0


	//----- nvinfo : EIATTR_MAX_THREADS
	.align		4
.L_10393:
        /*0064*/ 	.byte	0x04, 0x05
        /*0066*/ 	.short	(.L_10395 - .L_10394)
.L_10394:
        /*0068*/ 	.word	0x00000080
        /*006c*/ 	.word	0x00000001
        /*0070*/ 	.word	0x00000001


	//----- nvinfo : EIATTR_CRS_STACK_SIZE
	.align		4
.L_10395:
        /*0074*/ 	.byte	0x04, 0x1e
        /*0076*/ 	.short	(.L_10397 - .L_10396)
.L_10396:
        /*0078*/ 	.word	0x00000000
.L_10397:


//--------------------- .nv.info._ZN2at6native29vectorized_elementwise_kernelILi4EZNS0_50_GLOBAL__N__2680c7bb_12_PowKernel_cu_b2145a98_318422pow_scalar_tensor_implIiEEvRNS_18TensorIteratorBaseET_EUliE_St5arrayIPcLm2EEEEviT0_T1_ --------------------------
	.section	.nv.info._ZN2at6native29vectorized_elementwise_kernelILi4EZNS0_50_GLOBAL__N__2680c7bb_12_PowKernel_cu_b2145a98_318422pow_scalar_tensor_implIiEEvRNS_18TensorIteratorBaseET_EUliE_St5arrayIPcLm2EEEEviT0_T1_,"",@"SHT_CUDA_INFO"
	.sectionflags	@""
	.align	4


	//----- nvinfo : EIATTR_CUDA_API_VERSION
	.align		4
        /*0000*/ 	.byte	0x04, 0x37
        /*0002*/ 	.short	(.L_10399 - .L_10398)
.L_10398:
        /*0004*/ 	.word	0x00000082


	//----- nvinfo : EIATTR_SW2861232_WAR
	.align		4
.L_10399:
        /*0008*/ 	.byte	0x01, 0x35
	.zero		2


	//----- nvinfo : EIATTR_PARAM_CBANK
	.align		4
        /*000c*/ 	.byte	0x04, 0x0a
        /*000e*/ 	.short	(.L_10401 - .L_10400)
	.align		4
.L_10400:
        /*0010*/ 	.word	index@(.nv.constant0._ZN2at6native29vectorized_elementwise_kernelILi4EZNS0_50_GLOBAL__N__2680c7bb_12_PowKernel_cu_b2145a98_318422pow_scalar_tensor_implIiEEvRNS_18TensorIteratorBaseET_EUliE_St5arrayIPcLm2EEEEviT0_T1_)
        /*0014*/ 	.short	0x0160
        /*0016*/ 	.short	0x0028


	//----- nvinfo : EIATTR_CBANK_PARAM_SIZE
	.align		4
.L_10401:
        /*0018*/ 	.byte	0x03, 0x19
        /*001a*/ 	.short	0x0028


	//----- nvinfo : EIATTR_KPARAM_INFO
	.align		4
        /*001c*/ 	.byte	0x04, 0x17
        /*001e*/ 	.short	(.L_10403 - .L_10402)
.L_10402:
        /*0020*/ 	.word	0x00000000
        /*0024*/ 	.short	0x0002
        /*0026*/ 	.short	0x0018
        /*0028*/ 	.byte	0x00, 0xf0, 0x41, 0x00


	//----- nvinfo : EIATTR_KPARAM_INFO
	.align		4
.L_10403:
        /*002c*/ 	.byte	0x04, 0x17
        /*002e*/ 	.short	(.L_10405 - .L_10404)
.L_10404:
        /*0030*/ 	.word	0x00000000
        /*0034*/ 	.short	0x0001
        /*0036*/ 	.short	0x0008
        /*0038*/ 	.byte	0x00, 0xf0, 0x41, 0x00


	//----- nvinfo : EIATTR_KPARAM_INFO
	.align		4
.L_10405:
        /*003c*/ 	.byte	0x04, 0x17
        /*003e*/ 	.short	(.L_10407 - .L_10406)
.L_10406:
        /*0040*/ 	.word	0x00000000
        /*0044*/ 	.short	0x0000
        /*0046*/ 	.short	0x0000
        /*0048*/ 	.byte	0x00, 0xf0, 0x11, 0x00


	//----- nvinfo : EIATTR_MAXREG_COUNT
	.align		4
.L_10407:
        /*004c*/ 	.byte	0x03, 0x1b
        /*004e*/ 	.short	0x00ff


	//----- nvinfo : EIATTR_MERCURY_ISA_VERSION
	.align		4
        /*0050*/ 	.byte	0x03, 0x5f
        /*0052*/ 	.short	0x0000


	//----- nvinfo : EIATTR_EXIT_INSTR_OFFSETS
	.align		4
        /*0054*/ 	.byte	0x04, 0x1c
        /*0056*/ 	.short	(.L_10409 - .L_10408)


	//   ....[0]....
.L_10408:
        /*0058*/ 	.word	0x00002320


	//   ....[1]....
        /*005c*/ 	.word	0x00004a10


	//   ....[2]....
        /*0060*/ 	.word	0x00004a60


	//----- nvinfo : EIATTR_MAX_THREADS
	.align		4
.L_10409:
        /*0064*/ 	.byte	0x04, 0x05
        /*0066*/ 	.short	(.L_10411 - .L_10410)
.L_10410:
        /*0068*/ 	.word	0x00000080
        /*006c*/ 	.word	0x00000001
        /*0070*/ 	.word	0x00000001


	//----- nvinfo : EIATTR_CRS_STACK_SIZE
	.align		4
.L_10411:
        /*0074*/ 	.byte	0x04, 0x1e
        /*0076*/ 	.short	(.L_10413 - .L_10412)
.L_10412:
        /*0078*/ 	.word	0x00000000
.L_10413:


//--------------------- .nv.info._ZN2at6native29vectorized_elementwise_kernelILi8EZNS0_50_GLOBAL__N__2680c7bb_12_PowKernel_cu_b2145a98_318422pow_scalar_tensor_implIiEEvRNS_18TensorIteratorBaseET_EUliE_St5arrayIPcLm2EEEEviT0_T1_ --------------------------
	.section	.nv.info._ZN2at6native29vectorized_elementwise_kernelILi8EZNS0_50_GLOBAL__N__2680c7bb_12_PowKernel_cu_b2145a98_318422pow_scalar_tensor_implIiEEvRNS_18TensorIteratorBaseET_EUliE_St5arrayIPcLm2EEEEviT0_T1_,"",@"SHT_CUDA_INFO"
	.sectionflags	@""
	.align	4


	//----- nvinfo : EIATTR_CUDA_API_VERSION
	.align		4
        /*0000*/ 	.byte	0x04, 0x37
        /*0002*/ 	.short	(.L_10415 - .L_10414)
.L_10414:
        /*0004*/ 	.word	0x00000082


	//----- nvinfo : EIATTR_SW2861232_WAR
	.align		4
.L_10415:
        /*0008*/ 	.byte	0x01, 0x35
	.zero		2


	//----- nvinfo : EIATTR_PARAM_CBANK
	.align		4
        /*000c*/ 	.byte	0x04, 0x0a
        /*000e*/ 	.short	(.L_10417 - .L_10416)
	.align		4
.L_10416:
        /*0010*/ 	.word	index@(.nv.constant0._ZN2at6native29vectorized_elementwise_kernelILi8EZNS0_50_GLOBAL__N__2680c7bb_12_PowKernel_cu_b2145a98_318422pow_scalar_tensor_implIiEEvRNS_18TensorIteratorBaseET_EUliE_St5arrayIPcLm2EEEEviT0_T1_)
        /*0014*/ 	.short	0x0160
        /*0016*/ 	.short	0x0028


	//----- nvinfo : EIATTR_CBANK_PARAM_SIZE
	.align		4
.L_10417:
        /*0018*/ 	.byte	0x03, 0x19
        /*001a*/ 	.short	0x0028


	//----- nvinfo : EIATTR_KPARAM_INFO
	.align		4
        /*001c*/ 	.byte	0x04, 0x17
        /*001e*/ 	.short	(.L_10419 - .L_10418)
.L_10418:
        /*0020*/ 	.word	0x00000000
        /*0024*/ 	.short	0x0002
        /*0026*/ 	.short	0x0018
        /*0028*/ 	.byte	0x00, 0xf0, 0x41, 0x00


	//----- nvinfo : EIATTR_KPARAM_INFO
	.align		4
.L_10419:
        /*002c*/ 	.byte	0x04, 0x17
        /*002e*/ 	.short	(.L_10421 - .L_10420)
.L_10420:
        /*0030*/ 	.word	0x00000000
        /*0034*/ 	.short	0x0001
        /*0036*/ 	.short	0x0008
        /*0038*/ 	.byte	0x00, 0xf0, 0x41, 0x00


	//----- nvinfo : EIATTR_KPARAM_INFO
	.align		4
.L_10421:
        /*003c*/ 	.byte	0x04, 0x17
        /*003e*/ 	.short	(.L_10423 - .L_10422)
.L_10422:
        /*0040*/ 	.word	0x00000000
        /*0044*/ 	.short	0x0000
        /*0046*/ 	.short	0x0000
        /*0048*/ 	.byte	0x00, 0xf0, 0x11, 0x00


	//----- nvinfo : EIATTR_MAXREG_COUNT
	.align		4
.L_10423:
        /*004c*/ 	.byte	0x03, 0x1b
        /*004e*/ 	.short	0x00ff


	//----- nvinfo : EIATTR_MERCURY_ISA_VERSION
	.align		4
        /*0050*/ 	.byte	0x03, 0x5f
        /*0052*/ 	.short	0x0000


	//----- nvinfo : EIATTR_EXIT_INSTR_OFFSETS
	.align		4
        /*0054*/ 	.byte	0x04, 0x1c
        /*0056*/ 	.short	(.L_10425 - .L_10424)


	//   ....[0]....
.L_10424:
        /*0058*/ 	.word	0x00000010


	//----- nvinfo : EIATTR_MAX_THREADS
	.align		4
.L_10425:
        /*005c*/ 	.byte	0x04, 0x05
        /*005e*/ 	.short	(.L_10427 - .L_10426)
.L_10426:
        /*0060*/ 	.word	0x00000080
        /*0064*/ 	.word	0x00000001
        /*0068*/ 	.word	0x00000001
.L_10427:


//--------------------- .nv.info._ZN2at6native18elementwise_kernelILi128ELi4EZNS0_15gpu_kernel_implIZZZNS0_50_GLOBAL__N__2680c7bb_12_PowKernel_cu_b2145a98_318424pow_tensor_tensor_kernelERNS_18TensorIteratorBaseEENKUlvE_clEvENKUlvE0_clEvEUlaaE_EEvS5_RKT_EUliE_EEviT1_ --------------------------
	.section	.nv.info._ZN2at6native18elementwise_kernelILi128ELi4EZNS0_15gpu_kernel_implIZZZNS0_50_GLOBAL__N__2680c7bb_12_PowKernel_cu_b2145a98_318424pow_tensor_tensor_kernelERNS_18TensorIteratorBaseEENKUlvE_clEvENKUlvE0_clEvEUlaaE_EEvS5_RKT_EUliE_EEviT1_,"",@"SHT_CUDA_INFO"
	.sectionflags	@""
	.align	4


	//----- nvinfo : EIATTR_CUDA_API_VERSION
	.align		4
        /*0000*/ 	.byte	0x04, 0x37
        /*0002*/ 	.short	(.L_10429 - .L_10428)
.L_10428:
        /*0004*/ 	.word	0x00000082


	//----- nvinfo : EIATTR_SW2861232_WAR
	.align		4
.L_10429:
        /*0008*/ 	.byte	0x01, 0x35
	.zero		2


	//----- nvinfo : EIATTR_PARAM_CBANK
	.align		4
        /*000c*/ 	.byte	0x04, 0x0a
        /*000e*/ 	.short	(.L_10431 - .L_10430)
	.align		4
.L_10430:
        /*0010*/ 	.word	index@(.nv.constant0._ZN2at6native18elementwise_kernelILi128ELi4EZNS0_15gpu_kernel_implIZZZNS0_50_GLOBAL__N__2680c7bb_12_PowKernel_cu_b2145a98_318424pow_tensor_tensor_kernelERNS_18TensorIteratorBaseEENKUlvE_clEvENKUlvE0_clEvEUlaaE_EEvS5_RKT_EUliE_EEviT1_)
        /*0014*/ 	.short	0x0160
        /*0016*/ 	.short	0x0298


	//----- nvinfo : EIATTR_CBANK_PARAM_SIZE
	.align		4
.L_10431:
        /*0018*/ 	.byte	0x03, 0x19
        /*001a*/ 	.short	0x0298


	//----- nvinfo : EIATTR_KPARAM_INFO
	.align		4
        /*001c*/ 	.byte	0x04, 0x17
        /*001e*/ 	.short	(.L_10433 - .L_10432)
.L_10432:
        /*0020*/ 	.word	0x00000000
        /*0024*/ 	.short	0x0001
        /*0026*/ 	.short	0x0008
        /*0028*/ 	.byte	0x00, 0xf0, 0x41, 0x0a


	//----- nvinfo : EIATTR_KPARAM_INFO
	.align		4
.L_10433:
        /*002c*/ 	.byte	0x04, 0x17
        /*002e*/ 	.short	(.L_10435 - .L_10434)
.L_10434:
        /*0030*/ 	.word	0x00000000
        /*0034*/ 	.short	0x0000
        /*0036*/ 	.short	0x0000
        /*0038*/ 	.byte	0x00, 0xf0, 0x11, 0x00


	//----- nvinfo : EIATTR_MAXREG_COUNT
	.align		4
.L_10435:
        /*003c*/ 	.byte	0x03, 0x1b
        /*003e*/ 	.short	0x0080


	//----- nvinfo : EIATTR_EXTERNS
	.align		4
        /*0040*/ 	.byte	0x04, 0x0f
        /*0042*/ 	.short	(.L_10437 - .L_10436)


	//   ....[0]....
	.align		4
.L_10436:
        /*0044*/ 	.word	index@(__assertfail)


	//----- nvinfo : EIATTR_MERCURY_ISA_VERSION
	.align		4
.L_10437:
        /*0048*/ 	.byte	0x03, 0x5f
        /*004a*/ 	.short	0x0000


	//----- nvinfo : EIATTR_SYSCALL_OFFSETS
	.align		4
        /*004c*/ 	.byte	0x04, 0x46
        /*004e*/ 	.short	(.L_10439 - .L_10438)


	//   ....[0]....
.L_10438:
        /*0050*/ 	.word	0x00001ed0


	//   ....[1]....
        /*0054*/ 	.word	0x00002d60


	//   ....[2]....
        /*0058*/ 	.word	0x00004070


	//   ....[3]....
        /*005c*/ 	.word	0x00005fd0


	//   ....[4]....
        /*0060*/ 	.word	0x00006e60


	//   ....[5]....
        /*0064*/ 	.word	0x00008170


	//   ....[6]....
        /*0068*/ 	.word	0x0000a0a0


	//   ....[7]....
        /*006c*/ 	.word	0x0000af30


	//   ....[8]....
        /*0070*/ 	.word	0x0000c240


	//   ....[9]....
        /*0074*/ 	.word	0x0000e180


	//   ....[10]....
        /*0078*/ 	.word	0x0000f010


	//   ....[11]....
        /*007c*/ 	.word	0x00010320


	//----- nvinfo : EIATTR_EXIT_INSTR_OFFSETS
	.align		4
.L_10439:
        /*0080*/ 	.byte	0x04, 0x1c
        /*0082*/ 	.short	(.L_10441 - .L_10440)


	//   ....[0]....
.L_10440:
        /*0084*/ 	.word	0x0000c320


	//   ....[1]....
        /*0088*/ 	.word	0x0000f500


	//   ....[2]....
        /*008c*/ 	.word	0x0000f520


	//   ....[3]....
        /*0090*/ 	.word	0x0000f5e0


	//   ....[4]....
        /*0094*/ 	.word	0x0000f620


	//   ....[5]....
        /*0098*/ 	.word	0x0000f660


	//   ....[6]....
        /*009c*/ 	.word	0x0000f6f0


	//   ....[7]....
        /*00a0*/ 	.word	0x0000f730


	//   ....[8]....
        /*00a4*/ 	.word	0x0000f7d0


	//   ....[9]....
        /*00a8*/ 	.word	0x0000f820


	//   ....[10]....
        /*00ac*/ 	.word	0x0000f870


	//   ....[11]....
        /*00b0*/ 	.word	0x0000f930


	//   ....[12]....
        /*00b4*/ 	.word	0x0000f990


	//   ....[13]....
        /*00b8*/ 	.word	0x0000fb20


	//   ....[14]....
        /*00bc*/ 	.word	0x0000fc80


	//   ....[15]....
        /*00c0*/ 	.word	0x0000fcc0


	//   ....[16]....
        /*00c4*/ 	.word	0x0000fd80


	//   ....[17]....
        /*00c8*/ 	.word	0x0000ff00


	//   ....[18]....
        /*00cc*/ 	.word	0x00010080


	//   ....[19]....
        /*00d0*/ 	.word	0x000101f0


	//   ....[20]....
        /*00d4*/ 	.word	0x00010330


	//   ....[21]....
        /*00d8*/ 	.word	0x00010390


	//   ....[22]....
        /*00dc*/ 	.word	0x000103d0


	//----- nvinfo : EIATTR_MAX_THREADS
	.align		4
.L_10441:
        /*00e0*/ 	.byte	0x04, 0x05
        /*00e2*/ 	.short	(.L_10443 - .L_10442)
.L_10442:
        /*00e4*/ 	.word	0x00000080
        /*00e8*/ 	.word	0x00000001
        /*00ec*/ 	.word	0x00000001


	//----- nvinfo : EIATTR_CRS_STACK_SIZE
	.align		4
.L_10443:
        /*00f0*/ 	.byte	0x04, 0x1e
        /*00f2*/ 	.short	(.L_10445 - .L_10444)
.L_10444:
        /*00f4*/ 	.word	0x00000000
.L_10445:


//--------------------- .nv.info._ZN2at6native27unrolled_elementwise_kernelIZZZNS0_50_GLOBAL__N__2680c7bb_12_PowKernel_cu_b2145a98_318424pow_tensor_tensor_kernelERNS_18TensorIteratorBaseEENKUlvE_clEvENKUlvE0_clEvEUlaaE_St5arrayIPcLm3EELi4E23TrivialOffsetCalculatorILi2EjESB_ILi1EjENS0_6memory12LoadWithCastILi2EEENSE_13StoreWithCastILi1EEEEEviT_T0_T2_T3_T4_T5_ --------------------------
	.section	.nv.info._ZN2at6native27unrolled_elementwise_kernelIZZZNS0_50_GLOBAL__N__2680c7bb_12_PowKernel_cu_b2145a98_318424pow_tensor_tensor_kernelERNS_18TensorIteratorBaseEENKUlvE_clEvENKUlvE0_clEvEUlaaE_St5arrayIPcLm3EELi4E23TrivialOffsetCalculatorILi2EjESB_ILi1EjENS0_6memory12LoadWithCastILi2EEENSE_13StoreWithCastILi1EEEEEviT_T0_T2_T3_T4_T5_,"",@"SHT_CUDA_INFO"
	.sectionflags	@""
	.align	4


	//----- nvinfo : EIATTR_CUDA_API_VERSION
	.align		4
        /*0000*/ 	.byte	0x04, 0x37
        /*0002*/ 	.short	(.L_10447 - .L_10446)
.L_10446:
        /*0004*/ 	.word	0x00000082


	//----- nvinfo : EIATTR_SW2861232_WAR
	.align		4
.L_10447:
        /*0008*/ 	.byte	0x01, 0x35
	.zero		2


	//----- nvinfo : EIATTR_PARAM_CBANK
	.align		4
        /*000c*/ 	.byte	0x04, 0x0a
        /*000e*/ 	.short	(.L_10449 - .L_10448)
	.align		4
.L_10448:
        /*0010*/ 	.word	index@(.nv.constant0._ZN2at6native27unrolled_elementwise_kernelIZZZNS0_50_GLOBAL__N__2680c7bb_12_PowKernel_cu_b2145a98_318424pow_tensor_tensor_kernelERNS_18TensorIteratorBaseEENKUlvE_clEvENKUlvE0_clEvEUlaaE_St5arrayIPcLm3EELi4E23TrivialOffsetCalculatorILi2EjESB_ILi1EjENS0_6memory12LoadWithCastILi2EEENSE_13StoreWithCastILi1EEEEEviT_T0_T2_T3_T4_T5_)
        /*0014*/ 	.short	0x0160
        /*0016*/ 	.short	0x0040


	//----- nvinfo : EIATTR_CBANK_PARAM_SIZE
	.align		4
.L_10449:
        /*0018*/ 	.byte	0x03, 0x19
        /*001a*/ 	.short	0x0040


	//----- nvinfo : EIATTR_KPARAM_INFO
	.align		4
        /*001c*/ 	.byte	0x04, 0x17
        /*001e*/ 	.short	(.L_10451 - .L_10450)
.L_10450:
        /*0020*/ 	.word	0x00000000
        /*0024*/ 	.short	0x0006
        /*0026*/ 	.short	0x0038
        /*0028*/ 	.byte	0x00, 0xf0, 0x21, 0x00


	//----- nvinfo : EIATTR_KPARAM_INFO
	.align		4
.L_10451:
        /*002c*/ 	.byte	0x04, 0x17
        /*002e*/ 	.short	(.L_10453 - .L_10452)
.L_10452:
        /*0030*/ 	.word	0x00000000
        /*0034*/ 	.short	0x0005
        /*0036*/ 	.short	0x002c
        /*0038*/ 	.byte	0x00, 0xf0, 0x31, 0x00


	//----- nvinfo : EIATTR_KPARAM_INFO
	.align		4
.L_10453:
        /*003c*/ 	.byte	0x04, 0x17
        /*003e*/ 	.short	(.L_10455 - .L_10454)
.L_10454:
        /*0040*/ 	.word	0x00000000
        /*0044*/ 	.short	0x0004
        /*0046*/ 	.short	0x0029
        /*0048*/ 	.byte	0x00, 0xf0, 0x05, 0x00


	//----- nvinfo : EIATTR_KPARAM_INFO
	.align		4
.L_10455:
        /*004c*/ 	.byte	0x04, 0x17
        /*004e*/ 	.short	(.L_10457 - .L_10456)
.L_10456:
        /*0050*/ 	.word	0x00000000
        /*0054*/ 	.short	0x0003
        /*0056*/ 	.short	0x0028
        /*0058*/ 	.byte	0x00, 0xf0, 0x05, 0x00


	//----- nvinfo : EIATTR_KPARAM_INFO
	.align		4
.L_10457:
        /*005c*/ 	.byte	0x04, 0x17
        /*005e*/ 	.short	(.L_10459 - .L_10458)
.L_10458:
        /*0060*/ 	.word	0x00000000
        /*0064*/ 	.short	0x0002
        /*0066*/ 	.short	0x0010
        /*0068*/ 	.byte	0x00, 0xf0, 0x61, 0x00


	//----- nvinfo : EIATTR_KPARAM_INFO
	.align		4
.L_10459:
        /*006c*/ 	.byte	0x04, 0x17
        /*006e*/ 	.short	(.L_10461 - .L_10460)
.L_10460:
        /*0070*/ 	.word	0x00000000
        /*0074*/ 	.short	0x0001
        /*0076*/ 	.short	0x0008
        /*0078*/ 	.byte	0x00, 0xf0, 0x21, 0x00


	//----- nvinfo : EIATTR_KPARAM_INFO
	.align		4
.L_10461:
        /*007c*/ 	.byte	0x04, 0x17
        /*007e*/ 	.short	(.L_10463 - .L_10462)
.L_10462:
        /*0080*/ 	.word	0x00000000
        /*0084*/ 	.short	0x0000
        /*0086*/ 	.short	0x0000
        /*0088*/ 	.byte	0x00, 0xf0, 0x11, 0x00


	//----- nvinfo : EIATTR_MAXREG_COUNT
	.align		4
.L_10463:
        /*008c*/ 	.byte	0x03, 0x1b
        /*008e*/ 	.short	0x00ff


	//----- nvinfo : EIATTR_EXTERNS
	.align		4
        /*0090*/ 	.byte	0x04, 0x0f
        /*0092*/ 	.short	(.L_10465 - .L_10464)


	//   ....[0]....
	.align		4
.L_10464:
        /*0094*/ 	.word	index@(__assertfail)


	//----- nvinfo : EIATTR_MERCURY_ISA_VERSION
	.align		4
.L_10465:
        /*0098*/ 	.byte	0x03, 0x5f
        /*009a*/ 	.short	0x0000


	//----- nvinfo : EIATTR_SYSCALL_OFFSETS
	.align		4
        /*009c*/ 	.byte	0x04, 0x46
        /*009e*/ 	.short	(.L_10467 - .L_10466)


	//   ....[0]....
.L_10466:
        /*00a0*/ 	.word	0x00000f40


	//   ....[1]....
        /*00a4*/ 	.word	0x00001de0


	//   ....[2]....
        /*00a8*/ 	.word	0x00002d00


	//   ....[3]....
        /*00ac*/ 	.word	0x00003ba0


	//   ....[4]....
        /*00b0*/ 	.word	0x00004ad0


	//   ....[5]....
        /*00b4*/ 	.word	0x00005970


	//   ....[6]....
        /*00b8*/ 	.word	0x00006880


	//   ....[7]....
        /*00bc*/ 	.word	0x00007720


	//   ....[8]....
        /*00c0*/ 	.word	0x00009700


	//   ....[9]....
        /*00c4*/ 	.word	0x0000a740


	//   ....[10]....
        /*00c8*/ 	.word	0x0000b740


	//   ....[11]....
        /*00cc*/ 	.word	0x0000c740


	//----- nvinfo : EIATTR_EXIT_INSTR_OFFSETS
	.align		4
.L_10467:
        /*00d0*/ 	.byte	0x04, 0x1c
        /*00d2*/ 	.short	(.L_10469 - .L_10468)


	//   ....[0]....
.L_10468:
        /*00d4*/ 	.word	0x0000b820


	//   ....[1]....
        /*00d8*/ 	.word	0x0000b930


	//   ....[2]....
        /*00dc*/ 	.word	0x0000b950


	//   ....[3]....
        /*00e0*/ 	.word	0x0000ba10


	//   ....[4]....
        /*00e4*/ 	.word	0x0000ba50


	//   ....[5]....
        /*00e8*/ 	.word	0x0000ba90


	//   ....[6]....
        /*00ec*/ 	.word	0x0000bb20


	//   ....[7]....
        /*00f0*/ 	.word	0x0000bb60


	//   ....[8]....
        /*00f4*/ 	.word	0x0000bc00


	//   ....[9]....
        /*00f8*/ 	.word	0x0000bc50


	//   ....[10]....
        /*00fc*/ 	.word	0x0000bca0


	//   ....[11]....
        /*0100*/ 	.word	0x0000bd60


	//   ....[12]....
        /*0104*/ 	.word	0x0000bdc0


	//   ....[13]....
        /*0108*/ 	.word	0x0000bf50


	//   ....[14]....
        /*010c*/ 	.word	0x0000c0b0


	//   ....[15]....
        /*0110*/ 	.word	0x0000c0f0


	//   ....[16]....
        /*0114*/ 	.word	0x0000c1b0


	//   ....[17]....
        /*0118*/ 	.word	0x0000c330


	//   ....[18]....
        /*011c*/ 	.word	0x0000c4b0


	//   ....[19]....
        /*0120*/ 	.word	0x0000c610


	//   ....[20]....
        /*0124*/ 	.word	0x0000c750


	//   ....[21]....
        /*0128*/ 	.word	0x0000c7b0


	//   ....[22]....
        /*012c*/ 	.word	0x0000c7f0


	//----- nvinfo : EIATTR_MAX_THREADS
	.align		4
.L_10469:
        /*0130*/ 	.byte	0x04, 0x05
        /*0132*/ 	.short	(.L_10471 - .L_10470)
.L_10470:
        /*0134*/ 	.word	0x00000080
        /*0138*/ 	.word	0x00000001
        /*013c*/ 	.word	0x00000001


	//----- nvinfo : EIATTR_CRS_STACK_SIZE
	.align		4
.L_10471:
        /*0140*/ 	.byte	0x04, 0x1e
        /*0142*/ 	.short	(.L_10473 - .L_10472)
.L_10472:
        /*0144*/ 	.word	0x00000000
.L_10473:


//--------------------- .nv.info._ZN2at6native18elementwise_kernelILi128ELi4EZNS0_22gpu_kernel_impl_nocastIZZZNS0_50_GLOBAL__N__2680c7bb_12_PowKernel_cu_b2145a98_318424pow_tensor_tensor_kernelERNS_18TensorIteratorBaseEENKUlvE_clEvENKUlvE0_clEvEUlaaE_EEvS5_RKT_EUliE_EEviT1_ --------------------------
	.section	.nv.info._ZN2at6native18elementwise_kernelILi128ELi4EZNS0_22gpu_kernel_impl_nocastIZZZNS0_50_GLOBAL__N__2680c7bb_12_PowKernel_cu_b2145a98_318424pow_tensor_tensor_kernelERNS_18TensorIteratorBaseEENKUlvE_clEvENKUlvE0_clEvEUlaaE_EEvS5_RKT_EUliE_EEviT1_,"",@"SHT_CUDA_INFO"
	.sectionflags	@""
	.align	4


	//----- nvinfo : EIATTR_CUDA_API_VERSION
	.align		4
        /*0000*/ 	.byte	0x04, 0x37
        /*0002*/ 	.short	(.L_10475 - .L_10474)
.L_10474:
        /*0004*/ 	.word	0x00000082


	//----- nvinfo : EIATTR_SW2861232_WAR
	.align		4
.L_10475:
        /*0008*/ 	.byte	0x01, 0x35
	.zero		2


	//----- nvinfo : EIATTR_PARAM_CBANK
	.align		4
        /*000c*/ 	.byte	0x04, 0x0a
        /*000e*/ 	.short	(.L_10477 - .L_10476)
	.align		4
.L_10476:
        /*0010*/ 	.word	index@(.nv.constant0._ZN2at6native18elementwise_kernelILi128ELi4EZNS0_22gpu_kernel_impl_nocastIZZZNS0_50_GLOBAL__N__2680c7bb_12_PowKernel_cu_b2145a98_318424pow_tensor_tensor_kernelERNS_18TensorIteratorBaseEENKUlvE_clEvENKUlvE0_clEvEUlaaE_EEvS5_RKT_EUliE_EEviT1_)
        /*0014*/ 	.short	0x0160
        /*0016*/ 	.short	0x0290


	//----- nvinfo : EIATTR_CBANK_PARAM_SIZE
	.align		4
.L_10477:
        /*0018*/ 	.byte	0x03, 0x19
        /*001a*/ 	.short	0x0290


	//----- nvinfo : EIATTR_KPARAM_INFO
	.align		4
        /*001c*/ 	.byte	0x04, 0x17
        /*001e*/ 	.short	(.L_10479 - .L_10478)
.L_10478:
        /*0020*/ 	.word	0x00000000
        /*0024*/ 	.short	0x0001
        /*0026*/ 	.short	0x0008
        /*0028*/ 	.byte	0x00, 0xf0, 0x21, 0x0a


	//----- nvinfo : EIATTR_KPARAM_INFO
	.align		4
.L_10479:
        /*002c*/ 	.byte	0x04, 0x17
        /*002e*/ 	.short	(.L_10481 - .L_10480)
.L_10480:
        /*0030*/ 	.word	0x00000000
        /*0034*/ 	.short	0x0000
        /*0036*/ 	.short	0x0000
        /*0038*/ 	.byte	0x00, 0xf0, 0x11, 0x00


	//----- nvinfo : EIATTR_MAXREG_COUNT
	.align		4
.L_10481:
        /*003c*/ 	.byte	0x03, 0x1b
        /*003e*/ 	.short	0x0080


	//----- nvinfo : EIATTR_MERCURY_ISA_VERSION
	.align		4
        /*0040*/ 	.byte	0x03, 0x5f
        /*0042*/ 	.short	0x0000


	//----- nvinfo : EIATTR_EXIT_INSTR_OFFSETS
	.align		4
        /*0044*/ 	.byte	0x04, 0x1c
        /*0046*/ 	.short	(.L_10483 - .L_10482)


	//   ....[0]....
.L_10482:
        /*0048*/ 	.word	0x00003c40


	//   ....[1]....
        /*004c*/ 	.word	0x00005020


	//----- nvinfo : EIATTR_MAX_THREADS
	.align		4
.L_10483:
        /*0050*/ 	.byte	0x04, 0x05
        /*0052*/ 	.short	(.L_10485 - .L_10484)
.L_10484:
        /*0054*/ 	.word	0x00000080
        /*0058*/ 	.word	0x00000001
        /*005c*/ 	.word	0x00000001


	//----- nvinfo : EIATTR_CRS_STACK_SIZE
	.align		4
.L_10485:
        /*0060*/ 	.byte	0x04, 0x1e
        /*0062*/ 	.short	(.L_10487 - .L_10486)
.L_10486:
        /*0064*/ 	.word	0x00000000
.L_10487:


//--------------------- .nv.info._ZN2at6native27unrolled_elementwise_kernelIZZZNS0_50_GLOBAL__N__2680c7bb_12_PowKernel_cu_b2145a98_318424pow_tensor_tensor_kernelERNS_18TensorIteratorBaseEENKUlvE_clEvENKUlvE0_clEvEUlaaE_St5arrayIPcLm3EELi4E23TrivialOffsetCalculatorILi2EjESB_ILi1EjENS0_6memory15LoadWithoutCastENSE_16StoreWithoutCastEEEviT_T0_T2_T3_T4_T5_ --------------------------
	.section	.nv.info._ZN2at6native27unrolled_elementwise_kernelIZZZNS0_50_GLOBAL__N__2680c7bb_12_PowKernel_cu_b2145a98_318424pow_tensor_tensor_kernelERNS_18TensorIteratorBaseEENKUlvE_clEvENKUlvE0_clEvEUlaaE_St5arrayIPcLm3EELi4E23TrivialOffsetCalculatorILi2EjESB_ILi1EjENS0_6memory15LoadWithoutCastENSE_16StoreWithoutCastEEEviT_T0_T2_T3_T4_T5_,"",@"SHT_CUDA_INFO"
	.sectionflags	@""
	.align	4


	//----- nvinfo : EIATTR_CUDA_API_VERSION
	.align		4
        /*0000*/ 	.byte	0x04, 0x37
        /*0002*/ 	.short	(.L_10489 - .L_10488)
.L_10488:
        /*0004*/ 	.word	0x00000082


	//----- nvinfo : EIATTR_SW2861232_WAR
	.align		4
.L_10489:
        /*0008*/ 	.byte	0x01, 0x35
	.zero		2


	//----- nvinfo : EIATTR_PARAM_CBANK
	.align		4
        /*000c*/ 	.byte	0x04, 0x0a
        /*000e*/ 	.short	(.L_10491 - .L_10490)
	.align		4
.L_10490:
        /*0010*/ 	.word	index@(.nv.constant0._ZN2at6native27unrolled_elementwise_kernelIZZZNS0_50_GLOBAL__N__2680c7bb_12_PowKernel_cu_b2145a98_318424pow_tensor_tensor_kernelERNS_18TensorIteratorBaseEENKUlvE_clEvENKUlvE0_clEvEUlaaE_St5arrayIPcLm3EELi4E23TrivialOffsetCalculatorILi2EjESB_ILi1EjENS0_6memory15LoadWithoutCastENSE_16StoreWithoutCastEEEviT_T0_T2_T3_T4_T5_)
        /*0014*/ 	.short	0x0160
        /*0016*/ 	.short	0x002c


	//----- nvinfo : EIATTR_CBANK_PARAM_SIZE
	.align		4
.L_10491:
        /*0018*/ 	.byte	0x03, 0x19
        /*001a*/ 	.short	0x002c


	//----- nvinfo : EIATTR_KPARAM_INFO
	.align		4
        /*001c*/ 	.byte	0x04, 0x17
        /*001e*/ 	.short	(.L_10493 - .L_10492)
.L_10492:
        /*0020*/ 	.word	0x00000000
        /*0024*/ 	.short	0x0006
        /*0026*/ 	.short	0x002b
        /*0028*/ 	.byte	0x00, 0xf0, 0x05, 0x00


	//----- nvinfo : EIATTR_KPARAM_INFO
	.align		4
.L_10493:
        /*002c*/ 	.byte	0x04, 0x17
        /*002e*/ 	.short	(.L_10495 - .L_10494)
.L_10494:
        /*0030*/ 	.word	0x00000000
        /*0034*/ 	.short	0x0005
        /*0036*/ 	.short	0x002a
        /*0038*/ 	.byte	0x00, 0xf0, 0x05, 0x00


	//----- nvinfo : EIATTR_KPARAM_INFO
	.align		4
.L_10495:
        /*003c*/ 	.byte	0x04, 0x17
        /*003e*/ 	.short	(.L_10497 - .L_10496)
.L_10496:
        /*0040*/ 	.word	0x00000000
        /*0044*/ 	.short	0x0004
        /*0046*/ 	.short	0x0029
        /*0048*/ 	.byte	0x00, 0xf0, 0x05, 0x00


	//----- nvinfo : EIATTR_KPARAM_INFO
	.align		4
.L_10497:
        /*004c*/ 	.byte	0x04, 0x17
        /*004e*/ 	.short	(.L_10499 - .L_10498)
.L_10498:
        /*0050*/ 	.word	0x00000000
        /*0054*/ 	.short	0x0003
        /*0056*/ 	.short	0x0028
        /*0058*/ 	.byte	0x00, 0xf0, 0x05, 0x00


	//----- nvinfo : EIATTR_KPARAM_INFO
	.align		4
.L_10499:
        /*005c*/ 	.byte	0x04, 0x17
        /*005e*/ 	.short	(.L_10501 - .L_10500)
.L_10500:
        /*0060*/ 	.word	0x00000000
        /*0064*/ 	.short	0x0002
        /*0066*/ 	.short	0x0010
        /*0068*/ 	.byte	0x00, 0xf0, 0x61, 0x00


	//----- nvinfo : EIATTR_KPARAM_INFO
	.align		4
.L_10501:
        /*006c*/ 	.byte	0x04, 0x17
        /*006e*/ 	.short	(.L_10503 - .L_10502)
.L_10502:
        /*0070*/ 	.word	0x00000000
        /*0074*/ 	.short	0x0001
        /*0076*/ 	.short	0x0008
        /*0078*/ 	.byte	0x00, 0xf0, 0x21, 0x00


	//----- nvinfo : EIATTR_KPARAM_INFO
	.align		4
.L_10503:
        /*007c*/ 	.byte	0x04, 0x17
        /*007e*/ 	.short	(.L_10505 - .L_10504)
.L_10504:
        /*0080*/ 	.word	0x00000000
        /*0084*/ 	.short	0x0000
        /*0086*/ 	.short	0x0000
        /*0088*/ 	.byte	0x00, 0xf0, 0x11, 0x00


	//----- nvinfo : EIATTR_MAXREG_COUNT
	.align		4
.L_10505:
        /*008c*/ 	.byte	0x03, 0x1b
        /*008e*/ 	.short	0x00ff


	//----- nvinfo : EIATTR_MERCURY_ISA_VERSION
	.align		4
        /*0090*/ 	.byte	0x03, 0x5f
        /*0092*/ 	.short	0x0000


	//----- nvinfo : EIATTR_EXIT_INSTR_OFFSETS
	.align		4
        /*0094*/ 	.byte	0x04, 0x1c
        /*0096*/ 	.short	(.L_10507 - .L_10506)


	//   ....[0]....
.L_10506:
        /*0098*/ 	.word	0x00001340


	//   ....[1]....
        /*009c*/ 	.word	0x00001390


	//----- nvinfo : EIATTR_MAX_THREADS
	.align		4
.L_10507:
        /*00a0*/ 	.byte	0x04, 0x05
        /*00a2*/ 	.short	(.L_10509 - .L_10508)
.L_10508:
        /*00a4*/ 	.word	0x00000080
        /*00a8*/ 	.word	0x00000001
        /*00ac*/ 	.word	0x00000001


	//----- nvinfo : EIATTR_CRS_STACK_SIZE
	.align		4
.L_10509:
        /*00b0*/ 	.byte	0x04, 0x1e
        /*00b2*/ 	.short	(.L_10511 - .L_10510)
.L_10510:
        /*00b4*/ 	.word	0x00000000
.L_10511:


//--------------------- .nv.info._ZN2at6native29vectorized_elementwise_kernelILi2EZZZNS0_50_GLOBAL__N__2680c7bb_12_PowKernel_cu_b2145a98_318424pow_tensor_tensor_kernelERNS_18TensorIteratorBaseEENKUlvE_clEvENKUlvE0_clEvEUlaaE_St5arrayIPcLm3EEEEviT0_T1_ --------------------------
	.section	.nv.info._ZN2at6native29vectorized_elementwise_kernelILi2EZZZNS0_50_GLOBAL__N__2680c7bb_12_PowKernel_cu_b2145a98_318424pow_tensor_tensor_kernelERNS_18TensorIteratorBaseEENKUlvE_clEvENKUlvE0_clEvEUlaaE_St5arrayIPcLm3EEEEviT0_T1_,"",@"SHT_CUDA_INFO"
	.sectionflags	@""
	.align	4


	//----- nvinfo : EIATTR_CUDA_API_VERSION
	.align		4
        /*0000*/ 	.byte	0x04, 0x37
        /*0002*/ 	.short	(.L_10513 - .L_10512)
.L_10512:
        /*0004*/ 	.word	0x00000082


	//----- nvinfo : EIATTR_SW2861232_WAR
	.align		4
.L_10513:
        /*0008*/ 	.byte	0x01, 0x35
	.zero		2


	//----- nvinfo : EIATTR_PARAM_CBANK
	.align		4
        /*000c*/ 	.byte	0x04, 0x0a
        /*000e*/ 	.short	(.L_10515 - .L_10514)
	.align		4
.L_10514:
        /*0010*/ 	.word	index@(.nv.constant0._ZN2at6native29vectorized_elementwise_kernelILi2EZZZNS0_50_GLOBAL__N__2680c7bb_12_PowKernel_cu_b2145a98_318424pow_tensor_tensor_kernelERNS_18TensorIteratorBaseEENKUlvE_clEvENKUlvE0_clEvEUlaaE_St5arrayIPcLm3EEEEviT0_T1_)
        /*0014*/ 	.short	0x0160
        /*0016*/ 	.short	0x0028


	//----- nvinfo : EIATTR_CBANK_PARAM_SIZE
	.align		4
.L_10515:
        /*0018*/ 	.byte	0x03, 0x19
        /*001a*/ 	.short	0x0028


	//----- nvinfo : EIATTR_KPARAM_INFO
	.align		4
        /*001c*/ 	.byte	0x04, 0x17
        /*001e*/ 	.short	(.L_10517 - .L_10516)
.L_10516:
        /*0020*/ 	.word	0x00000000
        /*0024*/ 	.short	0x0002
        /*0026*/ 	.short	0x0010
        /*0028*/ 	.byte	0x00, 0xf0, 0x61, 0x00


	//----- nvinfo : EIATTR_KPARAM_INFO
	.align		4
.L_10517:
        /*002c*/ 	.byte	0x04, 0x17
        /*002e*/ 	.short	(.L_10519 - .L_10518)
.L_10518:
        /*0030*/ 	.word	0x00000000
        /*0034*/ 	.short	0x0001
        /*0036*/ 	.short	0x0008
        /*0038*/ 	.byte	0x00, 0xf0, 0x21, 0x00


	//----- nvinfo : EIATTR_KPARAM_INFO
	.align		4
.L_10519:
        /*003c*/ 	.byte	0x04, 0x17
        /*003e*/ 	.short	(.L_10521 - .L_10520)
.L_10520:
        /*0040*/ 	.word	0x00000000
        /*0044*/ 	.short	0x0000
        /*0046*/ 	.short	0x0000
        /*0048*/ 	.byte	0x00, 0xf0, 0x11, 0x00


	//----- nvinfo : EIATTR_MAXREG_COUNT
	.align		4
.L_10521:
        /*004c*/ 	.byte	0x03, 0x1b
        /*004e*/ 	.short	0x00ff


	//----- nvinfo : EIATTR_MERCURY_ISA_VERSION
	.align		4
        /*0050*/ 	.byte	0x03, 0x5f
        /*0052*/ 	.short	0x0000


	//----- nvinfo : EIATTR_EXIT_INSTR_OFFSETS
	.align		4
        /*0054*/ 	.byte	0x04, 0x1c
        /*0056*/ 	.short	(.L_10523 - .L_10522)


	//   ....[0]....
.L_10522:
        /*0058*/ 	.word	0x000020f0


	//   ....[1]....
        /*005c*/ 	.word	0x00004770


	//   ....[2]....
        /*0060*/ 	.word	0x000047c0


	//----- nvinfo : EIATTR_MAX_THREADS
	.align		4
.L_10523:
        /*0064*/ 	.byte	0x04, 0x05
        /*0066*/ 	.short	(.L_10525 - .L_10524)
.L_10524:
        /*0068*/ 	.word	0x00000080
        /*006c*/ 	.word	0x00000001
        /*0070*/ 	.word	0x00000001


	//----- nvinfo : EIATTR_CRS_STACK_SIZE
	.align		4
.L_10525:
        /*0074*/ 	.byte	0x04, 0x1e
        /*0076*/ 	.short	(.L_10527 - .L_10526)
.L_10526:
        /*0078*/ 	.word	0x00000000
.L_10527:


//--------------------- .nv.info._ZN2at6native29vectorized_elementwise_kernelILi4EZZZNS0_50_GLOBAL__N__2680c7bb_12_PowKernel_cu_b2145a98_318424pow_tensor_tensor_kernelERNS_18TensorIteratorBaseEENKUlvE_clEvENKUlvE0_clEvEUlaaE_St5arrayIPcLm3EEEEviT0_T1_ --------------------------
	.section	.nv.info._ZN2at6native29vectorized_elementwise_kernelILi4EZZZNS0_50_GLOBAL__N__2680c7bb_12_PowKernel_cu_b2145a98_318424pow_tensor_tensor_kernelERNS_18TensorIteratorBaseEENKUlvE_clEvENKUlvE0_clEvEUlaaE_St5arrayIPcLm3EEEEviT0_T1_,"",@"SHT_CUDA_INFO"
	.sectionflags	@""
	.align	4


	//----- nvinfo : EIATTR_CUDA_API_VERSION
	.align		4
        /*0000*/ 	.byte	0x04, 0x37
        /*0002*/ 	.short	(.L_10529 - .L_10528)
.L_10528:
        /*0004*/ 	.word	0x00000082


	//----- nvinfo : EIATTR_SW2861232_WAR
	.align		4
.L_10529:
        /*0008*/ 	.byte	0x01, 0x35
	.zero		2


	//----- nvinfo : EIATTR_PARAM_CBANK
	.align		4
        /*000c*/ 	.byte	0x04, 0x0a
        /*000e*/ 	.short	(.L_10531 - .L_10530)
	.align		4
.L_10530:
        /*0010*/ 	.word	index@(.nv.constant0._ZN2at6native29vectorized_elementwise_kernelILi4EZZZNS0_50_GLOBAL__N__2680c7bb_12_PowKernel_cu_b2145a98_318424pow_tensor_tensor_kernelERNS_18TensorIteratorBaseEENKUlvE_clEvENKUlvE0_clEvEUlaaE_St5arrayIPcLm3EEEEviT0_T1_)
        /*0014*/ 	.short	0x0160
        /*0016*/ 	.short	0x0028


	//----- nvinfo : EIATTR_CBANK_PARAM_SIZE
	.align		4
.L_10531:
        /*0018*/ 	.byte	0x03, 0x19
        /*001a*/ 	.short	0x0028


	//----- nvinfo : EIATTR_KPARAM_INFO
	.align		4
        /*001c*/ 	.byte	0x04, 0x17
        /*001e*/ 	.short	(.L_10533 - .L_10532)
.L_10532:
        /*0020*/ 	.word	0x00000000
        /*0024*/ 	.short	0x0002
        /*0026*/ 	.short	0x0010
        /*0028*/ 	.byte	0x00, 0xf0, 0x61, 0x00


	//----- nvinfo : EIATTR_KPARAM_INFO
	.align		4
.L_10533:
        /*002c*/ 	.byte	0x04, 0x17
        /*002e*/ 	.short	(.L_10535 - .L_10534)
.L_10534:
        /*0030*/ 	.word	0x00000000
        /*0034*/ 	.short	0x0001
        /*0036*/ 	.short	0x0008
        /*0038*/ 	.byte	0x00, 0xf0, 0x21, 0x00


	//----- nvinfo : EIATTR_KPARAM_INFO
	.align		4
.L_10535:
        /*003c*/ 	.byte	0x04, 0x17
        /*003e*/ 	.short	(.L_10537 - .L_10536)
.L_10536:
        /*0040*/ 	.word	0x00000000
        /*0044*/ 	.short	0x0000
        /*0046*/ 	.short	0x0000
        /*0048*/ 	.byte	0x00, 0xf0, 0x11, 0x00


	//----- nvinfo : EIATTR_MAXREG_COUNT
	.align		4
.L_10537:
        /*004c*/ 	.byte	0x03, 0x1b
        /*004e*/ 	.short	0x00ff


	//----- nvinfo : EIATTR_MERCURY_ISA_VERSION
	.align		4
        /*0050*/ 	.byte	0x03, 0x5f
        /*0052*/ 	.short	0x0000


	//----- nvinfo : EIATTR_EXIT_INSTR_OFFSETS
	.align		4
        /*0054*/ 	.byte	0x04, 0x1c
        /*0056*/ 	.short	(.L_10539 - .L_10538)


	//   ....[0]....
.L_10538:
        /*0058*/ 	.word	0x000020b0


	//   ....[1]....
        /*005c*/ 	.word	0x00004730


	//   ....[2]....
        /*0060*/ 	.word	0x00004780


	//----- nvinfo : EIATTR_MAX_THREADS
	.align		4
.L_10539:
        /*0064*/ 	.byte	0x04, 0x05
        /*0066*/ 	.short	(.L_10541 - .L_10540)
.L_10540:
        /*0068*/ 	.word	0x00000080
        /*006c*/ 	.word	0x00000001
        /*0070*/ 	.word	0x00000001


	//----- nvinfo : EIATTR_CRS_STACK_SIZE
	.align		4
.L_10541:
        /*0074*/ 	.byte	0x04, 0x1e
        /*0076*/ 	.short	(.L_10543 - .L_10542)
.L_10542:
        /*0078*/ 	.word	0x00000000
.L_10543:


//--------------------- .nv.info._ZN2at6native29vectorized_elementwise_kernelILi8EZZZNS0_50_GLOBAL__N__2680c7bb_12_PowKernel_cu_b2145a98_318424pow_tensor_tensor_kernelERNS_18TensorIteratorBaseEENKUlvE_clEvENKUlvE0_clEvEUlaaE_St5arrayIPcLm3EEEEviT0_T1_ --------------------------
	.section	.nv.info._ZN2at6native29vectorized_elementwise_kernelILi8EZZZNS0_50_GLOBAL__N__2680c7bb_12_PowKernel_cu_b2145a98_318424pow_tensor_tensor_kernelERNS_18TensorIteratorBaseEENKUlvE_clEvENKUlvE0_clEvEUlaaE_St5arrayIPcLm3EEEEviT0_T1_,"",@"SHT_CUDA_INFO"
	.sectionflags	@""
	.align	4


	//----- nvinfo : EIATTR_CUDA_API_VERSION
	.align		4
        /*0000*/ 	.byte	0x04, 0x37
        /*0002*/ 	.short	(.L_10545 - .L_10544)
.L_10544:
        /*0004*/ 	.word	0x00000082


	//----- nvinfo : EIATTR_SW2861232_WAR
	.align		4
.L_10545:
        /*0008*/ 	.byte	0x01, 0x35
	.zero		2


	//----- nvinfo : EIATTR_PARAM_CBANK
	.align		4
        /*000c*/ 	.byte	0x04, 0x0a
        /*000e*/ 	.short	(.L_10547 - .L_10546)
	.align		4
.L_10546:
        /*0010*/ 	.word	index@(.nv.constant0._ZN2at6native29vectorized_elementwise_kernelILi8EZZZNS0_50_GLOBAL__N__2680c7bb_12_PowKernel_cu_b2145a98_318424pow_tensor_tensor_kernelERNS_18TensorIteratorBaseEENKUlvE_clEvENKUlvE0_clEvEUlaaE_St5arrayIPcLm3EEEEviT0_T1_)
        /*0014*/ 	.short	0x0160
        /*0016*/ 	.short	0x0028


	//----- nvinfo : EIATTR_CBANK_PARAM_SIZE
	.align		4
.L_10547:
        /*0018*/ 	.byte	0x03, 0x19
        /*001a*/ 	.short	0x0028


	//----- nvinfo : EIATTR_KPARAM_INFO
	.align		4
        /*001c*/ 	.byte	0x04, 0x17
        /*001e*/ 	.short	(.L_10549 - .L_10548)
.L_10548:
        /*0020*/ 	.word	0x00000000
        /*0024*/ 	.short	0x0002
        /*0026*/ 	.short	0x0010
        /*0028*/ 	.byte	0x00, 0xf0, 0x61, 0x00


	//----- nvinfo : EIATTR_KPARAM_INFO
	.align		4
.L_10549:
        /*002c*/ 	.byte	0x04, 0x17
        /*002e*/ 	.short	(.L_10551 - .L_10550)
.L_10550:
        /*0030*/ 	.word	0x00000000
        /*0034*/ 	.short	0x0001
        /*0036*/ 	.short	0x0008
        /*0038*/ 	.byte	0x00, 0xf0, 0x21, 0x00


	//----- nvinfo : EIATTR_KPARAM_INFO
	.align		4
.L_10551:
        /*003c*/ 	.byte	0x04, 0x17
        /*003e*/ 	.short	(.L_10553 - .L_10552)
.L_10552:
        /*0040*/ 	.word	0x00000000
        /*0044*/ 	.short	0x0000
        /*0046*/ 	.short	0x0000
        /*0048*/ 	.byte	0x00, 0xf0, 0x11, 0x00


	//----- nvinfo : EIATTR_MAXREG_COUNT
	.align		4
.L_10553:
        /*004c*/ 	.byte	0x03, 0x1b
        /*004e*/ 	.short	0x00ff


	//----- nvinfo : EIATTR_MERCURY_ISA_VERSION
	.align		4
        /*0050*/ 	.byte	0x03, 0x5f
        /*0052*/ 	.short	0x0000


	//----- nvinfo : EIATTR_EXIT_INSTR_OFFSETS
	.align		4
        /*0054*/ 	.byte	0x04, 0x1c
        /*0056*/ 	.short	(.L_10555 - .L_10554)


	//   ....[0]....
.L_10554:
        /*0058*/ 	.word	0x00000010


	//----- nvinfo : EIATTR_MAX_THREADS
	.align		4
.L_10555:
        /*005c*/ 	.byte	0x04, 0x05
        /*005e*/ 	.short	(.L_10557 - .L_10556)
.L_10556:
        /*0060*/ 	.word	0x00000080
        /*0064*/ 	.word	0x00000001
        /*0068*/ 	.word	0x00000001
.L_10557:


//--------------------- .nv.info._ZN2at6native18elementwise_kernelILi128ELi4EZNS0_15gpu_kernel_implIZNS0_50_GLOBAL__N__2680c7bb_12_PowKernel_cu_b2145a98_318422pow_scalar_tensor_implIaEEvRNS_18TensorIteratorBaseET_EUlaE_EEvS6_RKS7_EUliE_EEviT1_ --------------------------
	.section	.nv.info._ZN2at6native18elementwise_kernelILi128ELi4EZNS0_15gpu_kernel_implIZNS0_50_GLOBAL__N__2680c7bb_12_PowKernel_cu_b2145a98_318422pow_scalar_tensor_implIaEEvRNS_18TensorIteratorBaseET_EUlaE_EEvS6_RKS7_EUliE_EEviT1_,"",@"SHT_CUDA_INFO"
	.sectionflags	@""
	.align	4


	//----- nvinfo : EIATTR_CUDA_API_VERSION
	.align		4
        /*0000*/ 	.byte	0x04, 0x37
        /*0002*/ 	.short	(.L_10559 - .L_10558)
.L_10558:
        /*0004*/ 	.word	0x00000082


	//----- nvinfo : EIATTR_SW2861232_WAR
	.align		4
.L_10559:
        /*0008*/ 	.byte	0x01, 0x35
	.zero		2


	//----- nvinfo : EIATTR_PARAM_CBANK
	.align		4
        /*000c*/ 	.byte	0x04, 0x0a
        /*000e*/ 	.short	(.L_10561 - .L_10560)
	.align		4
.L_10560:
        /*0010*/ 	.word	index@(.nv.constant0._ZN2at6native18elementwise_kernelILi128ELi4EZNS0_15gpu_kernel_implIZNS0_50_GLOBAL__N__2680c7bb_12_PowKernel_cu_b2145a98_318422pow_scalar_tensor_implIaEEvRNS_18TensorIteratorBaseET_EUlaE_EEvS6_RKS7_EUliE_EEviT1_)
        /*0014*/ 	.short	0x0160
        /*0016*/ 	.short	0x0230


	//----- nvinfo : EIATTR_CBANK_PARAM_SIZE
	.align		4
.L_10561:
        /*0018*/ 	.byte	0x03, 0x19
        /*001a*/ 	.short	0x0230


	//----- nvinfo : EIATTR_KPARAM_INFO
	.align		4
        /*001c*/ 	.byte	0x04, 0x17
        /*001e*/ 	.short	(.L_10563 - .L_10562)
.L_10562:
        /*0020*/ 	.word	0x00000000
        /*0024*/ 	.short	0x0001
        /*0026*/ 	.short	0x0008
        /*0028*/ 	.byte	0x00, 0xf0, 0xa1, 0x08


	//----- nvinfo : EIATTR_KPARAM_INFO
	.align		4
.L_10563:
        /*002c*/ 	.byte	0x04, 0x17
        /*002e*/ 	.short	(.L_10565 - .L_10564)
.L_10564:
        /*0030*/ 	.word	0x00000000
        /*0034*/ 	.short	0x0000
        /*0036*/ 	.short	0x0000
        /*0038*/ 	.byte	0x00, 0xf0, 0x11, 0x00


	//----- nvinfo : EIATTR_MAXREG_COUNT
	.align		4
.L_10565:
        /*003c*/ 	.byte	0x03, 0x1b
        /*003e*/ 	.short	0x0080


	//----- nvinfo : EIATTR_EXTERNS
	.align		4
        /*0040*/ 	.byte	0x04, 0x0f
        /*0042*/ 	.short	(.L_10567 - .L_10566)


	//   ....[0]....
	.align		4
.L_10566:
        /*0044*/ 	.word	index@(__assertfail)


	//----- nvinfo : EIATTR_MERCURY_ISA_VERSION
	.align		4
.L_10567:
        /*0048*/ 	.byte	0x03, 0x5f
        /*004a*/ 	.short	0x0000


	//----- nvinfo : EIATTR_SYSCALL_OFFSETS
	.align		4
        /*004c*/ 	.byte	0x04, 0x46
        /*004e*/ 	.short	(.L_10569 - .L_10568)


	//   ....[0]....
.L_10568:
        /*0050*/ 	.word	0x00001d10


	//   ....[1]....
        /*0054*/ 	.word	0x00003030


	//   ....[2]....
        /*0058*/ 	.word	0x00004dd0


	//   ....[3]....
        /*005c*/ 	.word	0x000060d0


	//   ....[4]....
        /*0060*/ 	.word	0x00007e40


	//   ....[5]....
        /*0064*/ 	.word	0x00009140


	//   ....[6]....
        /*0068*/ 	.word	0x0000aec0


	//   ....[7]....
        /*006c*/ 	.word	0x0000c1c0


	//----- nvinfo : EIATTR_EXIT_INSTR_OFFSETS
	.align		4
.L_10569:
        /*0070*/ 	.byte	0x04, 0x1c
        /*0072*/ 	.short	(.L_10571 - .L_10570)


	//   ....[0]....
.L_10570:
        /*0074*/ 	.word	0x00009220


	//   ....[1]....
        /*0078*/ 	.word	0x0000b3a0


	//   ....[2]....
        /*007c*/ 	.word	0x0000b3c0


	//   ....[3]....
        /*0080*/ 	.word	0x0000b480


	//   ....[4]....
        /*0084*/ 	.word	0x0000b4c0


	//   ....[5]....
        /*0088*/ 	.word	0x0000b500


	//   ....[6]....
        /*008c*/ 	.word	0x0000b590


	//   ....[7]....
        /*0090*/ 	.word	0x0000b5d0


	//   ....[8]....
        /*0094*/ 	.word	0x0000b670


	//   ....[9]....
        /*0098*/ 	.word	0x0000b6c0


	//   ....[10]....
        /*009c*/ 	.word	0x0000b710


	//   ....[11]....
        /*00a0*/ 	.word	0x0000b7d0


	//   ....[12]....
        /*00a4*/ 	.word	0x0000b830


	//   ....[13]....
        /*00a8*/ 	.word	0x0000b9c0


	//   ....[14]....
        /*00ac*/ 	.word	0x0000bb20


	//   ....[15]....
        /*00b0*/ 	.word	0x0000bb60


	//   ....[16]....
        /*00b4*/ 	.word	0x0000bc20


	//   ....[17]....
        /*00b8*/ 	.word	0x0000bda0


	//   ....[18]....
        /*00bc*/ 	.word	0x0000bf20


	//   ....[19]....
        /*00c0*/ 	.word	0x0000c090


	//   ....[20]....
        /*00c4*/ 	.word	0x0000c1d0


	//   ....[21]....
        /*00c8*/ 	.word	0x0000c230


	//   ....[22]....
        /*00cc*/ 	.word	0x0000c270


	//----- nvinfo : EIATTR_MAX_THREADS
	.align		4
.L_10571:
        /*00d0*/ 	.byte	0x04, 0x05
        /*00d2*/ 	.short	(.L_10573 - .L_10572)
.L_10572:
        /*00d4*/ 	.word	0x00000080
        /*00d8*/ 	.word	0x00000001
        /*00dc*/ 	.word	0x00000001


	//----- nvinfo : EIATTR_CRS_STACK_SIZE
	.align		4
.L_10573:
        /*00e0*/ 	.byte	0x04, 0x1e
        /*00e2*/ 	.short	(.L_10575 - .L_10574)
.L_10574:
        /*00e4*/ 	.word	0x00000000
.L_10575:


//--------------------- .nv.info._ZN2at6native27unrolled_elementwise_kernelIZNS0_50_GLOBAL__N__2680c7bb_12_PowKernel_cu_b2145a98_318422pow_scalar_tensor_implIaEEvRNS_18TensorIteratorBaseET_EUlaE_St5arrayIPcLm2EELi4E23TrivialOffsetCalculatorILi1EjESC_NS0_6memory12LoadWithCastILi1EEENSD_13StoreWithCastILi1EEEEEviS6_T0_T2_T3_T4_T5_ --------------------------
	.section	.nv.info._ZN2at6native27unrolled_elementwise_kernelIZNS0_50_GLOBAL__N__2680c7bb_12_PowKernel_cu_b2145a98_318422pow_scalar_tensor_implIaEEvRNS_18TensorIteratorBaseET_EUlaE_St5arrayIPcLm2EELi4E23TrivialOffsetCalculatorILi1EjESC_NS0_6memory12LoadWithCastILi1EEENSD_13StoreWithCastILi1EEEEEviS6_T0_T2_T3_T4_T5_,"",@"SHT_CUDA_INFO"
	.sectionflags	@""
	.align	4


	//----- nvinfo : EIATTR_CUDA_API_VERSION
	.align		4
        /*0000*/ 	.byte	0x04, 0x37
        /*0002*/ 	.short	(.L_10577 - .L_10576)
.L_10576:
        /*0004*/ 	.word	0x00000082


	//----- nvinfo : EIATTR_SW2861232_WAR
	.align		4
.L_10577:
        /*0008*/ 	.byte	0x01, 0x35
	.zero		2


	//----- nvinfo : EIATTR_PARAM_CBANK
	.align		4
        /*000c*/ 	.byte	0x04, 0x0a
        /*000e*/ 	.short	(.L_10579 - .L_10578)
	.align		4
.L_10578:
        /*0010*/ 	.word	index@(.nv.constant0._ZN2at6native27unrolled_elementwise_kernelIZNS0_50_GLOBAL__N__2680c7bb_12_PowKernel_cu_b2145a98_318422pow_scalar_tensor_implIaEEvRNS_18TensorIteratorBaseET_EUlaE_St5arrayIPcLm2EELi4E23TrivialOffsetCalculatorILi1EjESC_NS0_6memory12LoadWithCastILi1EEENSD_13StoreWithCastILi1EEEEEviS6_T0_T2_T3_T4_T5_)
        /*0014*/ 	.short	0x0160
        /*0016*/ 	.short	0x003c


	//----- nvinfo : EIATTR_CBANK_PARAM_SIZE
	.align		4
.L_10579:
        /*0018*/ 	.byte	0x03, 0x19
        /*001a*/ 	.short	0x003c


	//----- nvinfo : EIATTR_KPARAM_INFO
	.align		4
        /*001c*/ 	.byte	0x04, 0x17
        /*001e*/ 	.short	(.L_10581 - .L_10580)
.L_10580:
        /*0020*/ 	.word	0x00000000
        /*0024*/ 	.short	0x0006
        /*0026*/ 	.short	0x0034
        /*0028*/ 	.byte	0x00, 0xf0, 0x21, 0x00


	//----- nvinfo : EIATTR_KPARAM_INFO
	.align		4
.L_10581:
        /*002c*/ 	.byte	0x04, 0x17
        /*002e*/ 	.short	(.L_10583 - .L_10582)
.L_10582:
        /*0030*/ 	.word	0x00000000
        /*0034*/ 	.short	0x0005
        /*0036*/ 	.short	0x002c
        /*0038*/ 	.byte	0x00, 0xf0, 0x21, 0x00


	//----- nvinfo : EIATTR_KPARAM_INFO
	.align		4
.L_10583:
        /*003c*/ 	.byte	0x04, 0x17
        /*003e*/ 	.short	(.L_10585 - .L_10584)
.L_10584:
        /*0040*/ 	.word	0x00000000
        /*0044*/ 	.short	0x0004
        /*0046*/ 	.short	0x0029
        /*0048*/ 	.byte	0x00, 0xf0, 0x05, 0x00


	//----- nvinfo : EIATTR_KPARAM_INFO
	.align		4
.L_10585:
        /*004c*/ 	.byte	0x04, 0x17
        /*004e*/ 	.short	(.L_10587 - .L_10586)
.L_10586:
        /*0050*/ 	.word	0x00000000
        /*0054*/ 	.short	0x0003
        /*0056*/ 	.short	0x0028
        /*0058*/ 	.byte	0x00, 0xf0, 0x05, 0x00


	//----- nvinfo : EIATTR_KPARAM_INFO
	.align		4
.L_10587:
        /*005c*/ 	.byte	0x04, 0x17
        /*005e*/ 	.short	(.L_10589 - .L_10588)
.L_10588:
        /*0060*/ 	.word	0x00000000
        /*0064*/ 	.short	0x0002
        /*0066*/ 	.short	0x0018
        /*0068*/ 	.byte	0x00, 0xf0, 0x41, 0x00


	//----- nvinfo : EIATTR_KPARAM_INFO
	.align		4
.L_10589:
        /*006c*/ 	.byte	0x04, 0x17
        /*006e*/ 	.short	(.L_10591 - .L_10590)
.L_10590:
        /*0070*/ 	.word	0x00000000
        /*0074*/ 	.short	0x0001
        /*0076*/ 	.short	0x0008
        /*0078*/ 	.byte	0x00, 0xf0, 0x41, 0x00


	//----- nvinfo : EIATTR_KPARAM_INFO
	.align		4
.L_10591:
        /*007c*/ 	.byte	0x04, 0x17
        /*007e*/ 	.short	(.L_10593 - .L_10592)
.L_10592:
        /*0080*/ 	.word	0x00000000
        /*0084*/ 	.short	0x0000
        /*0086*/ 	.short	0x0000
        /*0088*/ 	.byte	0x00, 0xf0, 0x11, 0x00


	//----- nvinfo : EIATTR_MAXREG_COUNT
	.align		4
.L_10593:
        /*008c*/ 	.byte	0x03, 0x1b
        /*008e*/ 	.short	0x00ff


	//----- nvinfo : EIATTR_EXTERNS
	.align		4
        /*0090*/ 	.byte	0x04, 0x0f
        /*0092*/ 	.short	(.L_10595 - .L_10594)


	//   ....[0]....
	.align		4
.L_10594:
        /*0094*/ 	.word	index@(__assertfail)


	//----- nvinfo : EIATTR_MERCURY_ISA_VERSION
	.align		4
.L_10595:
        /*0098*/ 	.byte	0x03, 0x5f
        /*009a*/ 	.short	0x0000


	//----- nvinfo : EIATTR_SYSCALL_OFFSETS
	.align		4
        /*009c*/ 	.byte	0x04, 0x46
        /*009e*/ 	.short	(.L_10597 - .L_10596)


	//   ....[0]....
.L_10596:
        /*00a0*/ 	.word	0x00000f40


	//   ....[1]....
        /*00a4*/ 	.word	0x00001e60


	//   ....[2]....
        /*00a8*/ 	.word	0x00002d90


	//   ....[3]....
        /*00ac*/ 	.word	0x00003c90


	//   ....[4]....
        /*00b0*/ 	.word	0x00006280


	//   ....[5]....
        /*00b4*/ 	.word	0x00007290


	//   ....[6]....
        /*00b8*/ 	.word	0x00008280


	//   ....[7]....
        /*00bc*/ 	.word	0x00009280


	//----- nvinfo : EIATTR_EXIT_INSTR_OFFSETS
	.align		4
.L_10597:
        /*00c0*/ 	.byte	0x04, 0x1c
        /*00c2*/ 	.short	(.L_10599 - .L_10598)


	//   ....[0]....
.L_10598:
        /*00c4*/ 	.word	0x00008360


	//   ....[1]....
        /*00c8*/ 	.word	0x00008470


	//   ....[2]....
        /*00cc*/ 	.word	0x00008490


	//   ....[3]....
        /*00d0*/ 	.word	0x00008550


	//   ....[4]....
        /*00d4*/ 	.word	0x00008590


	//   ....[5]....
        /*00d8*/ 	.word	0x000085d0


	//   ....[6]....
        /*00dc*/ 	.word	0x00008660


	//   ....[7]....
        /*00e0*/ 	.word	0x000086a0


	//   ....[8]....
        /*00e4*/ 	.word	0x00008740


	//   ....[9]....
        /*00e8*/ 	.word	0x00008790


	//   ....[10]....
        /*00ec*/ 	.word	0x000087e0


	//   ....[11]....
        /*00f0*/ 	.word	0x000088a0


	//   ....[12]....
        /*00f4*/ 	.word	0x00008900


	//   ....[13]....
        /*00f8*/ 	.word	0x00008a90


	//   ....[14]....
        /*00fc*/ 	.word	0x00008bf0


	//   ....[15]....
        /*0100*/ 	.word	0x00008c30


	//   ....[16]....
        /*0104*/ 	.word	0x00008cf0


	//   ....[17]....
        /*0108*/ 	.word	0x00008e70


	//   ....[18]....
        /*010c*/ 	.word	0x00008ff0


	//   ....[19]....
        /*0110*/ 	.word	0x00009150


	//   ....[20]....
        /*0114*/ 	.word	0x00009290


	//   ....[21]....
        /*0118*/ 	.word	0x000092f0


	//   ....[22]....
        /*011c*/ 	.word	0x00009330


	//----- nvinfo : EIATTR_MAX_THREADS
	.align		4
.L_10599:
        /*0120*/ 	.byte	0x04, 0x05
        /*0122*/ 	.short	(.L_10601 - .L_10600)
.L_10600:
        /*0124*/ 	.word	0x00000080
        /*0128*/ 	.word	0x00000001
        /*012c*/ 	.word	0x00000001


	//----- nvinfo : EIATTR_CRS_STACK_SIZE
	.align		4
.L_10601:
        /*0130*/ 	.byte	0x04, 0x1e
        /*0132*/ 	.short	(.L_10603 - .L_10602)
.L_10602:
        /*0134*/ 	.word	0x00000000
.L_10603:


//--------------------- .nv.info._ZN2at6native18elementwise_kernelILi128ELi4EZNS0_22gpu_kernel_impl_nocastIZNS0_50_GLOBAL__N__2680c7bb_12_PowKernel_cu_b2145a98_318422pow_scalar_tensor_implIaEEvRNS_18TensorIteratorBaseET_EUlaE_EEvS6_RKS7_EUliE_EEviT1_ --------------------------
	.section	.nv.info._ZN2at6native18elementwise_kernelILi128ELi4EZNS0_22gpu_kernel_impl_nocastIZNS0_50_GLOBAL__N__2680c7bb_12_PowKernel_cu_b2145a98_318422pow_scalar_tensor_implIaEEvRNS_18TensorIteratorBaseET_EUlaE_EEvS6_RKS7_EUliE_EEviT1_,"",@"SHT_CUDA_INFO"
	.sectionflags	@""
	.align	4


	//----- nvinfo : EIATTR_CUDA_API_VERSION
	.align		4
        /*0000*/ 	.byte	0x04, 0x37
        /*0002*/ 	.short	(.L_10605 - .L_10604)
.L_10604:
        /*0004*/ 	.word	0x00000082


	//----- nvinfo : EIATTR_SW2861232_WAR
	.align		4
.L_10605:
        /*0008*/ 	.byte	0x01, 0x35
	.zero		2


	//----- nvinfo : EIATTR_PARAM_CBANK
	.align		4
        /*000c*/ 	.byte	0x04, 0x0a
        /*000e*/ 	.short	(.L_10607 - .L_10606)
	.align		4
.L_10606:
        /*0010*/ 	.word	index@(.nv.constant0._ZN2at6native18elementwise_kernelILi128ELi4EZNS0_22gpu_kernel_impl_nocastIZNS0_50_GLOBAL__N__2680c7bb_12_PowKernel_cu_b2145a98_318422pow_scalar_tensor_implIaEEvRNS_18TensorIteratorBaseET_EUlaE_EEvS6_RKS7_EUliE_EEviT1_)
        /*0014*/ 	.short	0x0160
        /*0016*/ 	.short	0x0228


	//----- nvinfo : EIATTR_CBANK_PARAM_SIZE
	.align		4
.L_10607:
        /*0018*/ 	.byte	0x03, 0x19
        /*001a*/ 	.short	0x0228


	//----- nvinfo : EIATTR_KPARAM_INFO
	.align		4
        /*001c*/ 	.byte	0x04, 0x17
        /*001e*/ 	.short	(.L_10609 - .L_10608)
.L_10608:
        /*0020*/ 	.word	0x00000000
        /*0024*/ 	.short	0x0001
        /*0026*/ 	.short	0x0008
        /*0028*/ 	.byte	0x00, 0xf0, 0x81, 0x08


	//----- nvinfo : EIATTR_KPARAM_INFO
	.align		4
.L_10609:
        /*002c*/ 	.byte	0x04, 0x17
        /*002e*/ 	.short	(.L_10611 - .L_10610)
.L_10610:
        /*0030*/ 	.word	0x00000000
        /*0034*/ 	.short	0x0000
        /*0036*/ 	.short	0x0000
        /*0038*/ 	.byte	0x00, 0xf0, 0x11, 0x00


	//----- nvinfo : EIATTR_MAXREG_COUNT
	.align		4
.L_10611:
        /*003c*/ 	.byte	0x03, 0x1b
        /*003e*/ 	.short	0x0080


	//----- nvinfo : EIATTR_MERCURY_ISA_VERSION
	.align		4
        /*0040*/ 	.byte	0x03, 0x5f
        /*0042*/ 	.short	0x0000


	//----- nvinfo : EIATTR_EXIT_INSTR_OFFSETS
	.align		4
        /*0044*/ 	.byte	0x04, 0x1c
        /*0046*/ 	.short	(.L_10613 - .L_10612)


	//   ....[0]....
.L_10612:
        /*0048*/ 	.word	0x000037c0


	//   ....[1]....
        /*004c*/ 	.word	0x00004a00


	//----- nvinfo : EIATTR_MAX_THREADS
	.align		4
.L_10613:
        /*0050*/ 	.byte	0x04, 0x05
        /*0052*/ 	.short	(.L_10615 - .L_10614)
.L_10614:
        /*0054*/ 	.word	0x00000080
        /*0058*/ 	.word	0x00000001
        /*005c*/ 	.word	0x00000001


	//----- nvinfo : EIATTR_CRS_STACK_SIZE
	.align		4
.L_10615:
        /*0060*/ 	.byte	0x04, 0x1e
        /*0062*/ 	.short	(.L_10617 - .L_10616)
.L_10616:
        /*0064*/ 	.word	0x00000000
.L_10617:


//--------------------- .nv.info._ZN2at6native27unrolled_elementwise_kernelIZNS0_50_GLOBAL__N__2680c7bb_12_PowKernel_cu_b2145a98_318422pow_scalar_tensor_implIaEEvRNS_18TensorIteratorBaseET_EUlaE_St5arrayIPcLm2EELi4E23TrivialOffsetCalculatorILi1EjESC_NS0_6memory15LoadWithoutCastENSD_16StoreWithoutCastEEEviS6_T0_T2_T3_T4_T5_ --------------------------
	.section	.nv.info._ZN2at6native27unrolled_elementwise_kernelIZNS0_50_GLOBAL__N__2680c7bb_12_PowKernel_cu_b2145a98_318422pow_scalar_tensor_implIaEEvRNS_18TensorIteratorBaseET_EUlaE_St5arrayIPcLm2EELi4E23TrivialOffsetCalculatorILi1EjESC_NS0_6memory15LoadWithoutCastENSD_16StoreWithoutCastEEEviS6_T0_T2_T3_T4_T5_,"",@"SHT_CUDA_INFO"
	.sectionflags	@""
	.align	4


	//----- nvinfo : EIATTR_CUDA_API_VERSION
	.align		4
        /*0000*/ 	.byte	0x04, 0x37
        /*0002*/ 	.short	(.L_10619 - .L_10618)
.L_10618:
        /*0004*/ 	.word	0x00000082


	//----- nvinfo : EIATTR_SW2861232_WAR
	.align		4
.L_10619:
        /*0008*/ 	.byte	0x01, 0x35
	.zero		2


	//----- nvinfo : EIATTR_PARAM_CBANK
	.align		4
        /*000c*/ 	.byte	0x04, 0x0a
        /*000e*/ 	.short	(.L_10621 - .L_10620)
	.align		4
.L_10620:
        /*0010*/ 	.word	index@(.nv.constant0._ZN2at6native27unrolled_elementwise_kernelIZNS0_50_GLOBAL__N__2680c7bb_12_PowKernel_cu_b2145a98_318422pow_scalar_tensor_implIaEEvRNS_18TensorIteratorBaseET_EUlaE_St5arrayIPcLm2EELi4E23TrivialOffsetCalculatorILi1EjESC_NS0_6memory15LoadWithoutCastENSD_16StoreWithoutCastEEEviS6_T0_T2_T3_T4_T5_)
        /*0014*/ 	.short	0x0160
        /*0016*/ 	.short	0x002c


	//----- nvinfo : EIATTR_CBANK_PARAM_SIZE
	.align		4
.L_10621:
        /*0018*/ 	.byte	0x03, 0x19
        /*001a*/ 	.short	0x002c


	//----- nvinfo : EIATTR_KPARAM_INFO
	.align		4
        /*001c*/ 	.byte	0x04, 0x17
        /*001e*/ 	.short	(.L_10623 - .L_10622)
.L_10622:
        /*0020*/ 	.word	0x00000000
        /*0024*/ 	.short	0x0006
        /*0026*/ 	.short	0x002b
        /*0028*/ 	.byte	0x00, 0xf0, 0x05, 0x00


	//----- nvinfo : EIATTR_KPARAM_INFO
	.align		4
.L_10623:
        /*002c*/ 	.byte	0x04, 0x17
        /*002e*/ 	.short	(.L_10625 - .L_10624)
.L_10624:
        /*0030*/ 	.word	0x00000000
        /*0034*/ 	.short	0x0005
        /*0036*/ 	.short	0x002a
        /*0038*/ 	.byte	0x00, 0xf0, 0x05, 0x00


	//----- nvinfo : EIATTR_KPARAM_INFO
	.align		4
.L_10625:
        /*003c*/ 	.byte	0x04, 0x17
        /*003e*/ 	.short	(.L_10627 - .L_10626)
.L_10626:
        /*0040*/ 	.word	0x00000000
        /*0044*/ 	.short	0x0004
        /*0046*/ 	.short	0x0029
        /*0048*/ 	.byte	0x00, 0xf0, 0x05, 0x00


	//----- nvinfo : EIATTR_KPARAM_INFO
	.align		4
.L_10627:
        /*004c*/ 	.byte	0x04, 0x17
        /*004e*/ 	.short	(.L_10629 - .L_10628)
.L_10628:
        /*0050*/ 	.word	0x00000000
        /*0054*/ 	.short	0x0003
        /*0056*/ 	.short	0x0028
        /*0058*/ 	.byte	0x00, 0xf0, 0x05, 0x00


	//----- nvinfo : EIATTR_KPARAM_INFO
	.align		4
.L_10629:
        /*005c*/ 	.byte	0x04, 0x17
        /*005e*/ 	.short	(.L_10631 - .L_10630)
.L_10630:
        /*0060*/ 	.word	0x00000000
        /*0064*/ 	.short	0x0002
        /*0066*/ 	.short	0x0018
        /*0068*/ 	.byte	0x00, 0xf0, 0x41, 0x00


	//----- nvinfo : EIATTR_KPARAM_INFO
	.align		4
.L_10631:
        /*006c*/ 	.byte	0x04, 0x17
        /*006e*/ 	.short	(.L_10633 - .L_10632)
.L_10632:
        /*0070*/ 	.word	0x00000000
        /*0074*/ 	.short	0x0001
        /*0076*/ 	.short	0x0008
        /*0078*/ 	.byte	0x00, 0xf0, 0x41, 0x00


	//----- nvinfo : EIATTR_KPARAM_INFO
	.align		4
.L_10633:
        /*007c*/ 	.byte	0x04, 0x17
        /*007e*/ 	.short	(.L_10635 - .L_10634)
.L_10634:
        /*0080*/ 	.word	0x00000000
        /*0084*/ 	.short	0x0000
        /*0086*/ 	.short	0x0000
        /*0088*/ 	.byte	0x00, 0xf0, 0x11, 0x00


	//----- nvinfo : EIATTR_MAXREG_COUNT
	.align		4
.L_10635:
        /*008c*/ 	.byte	0x03, 0x1b
        /*008e*/ 	.short	0x00ff


	//----- nvinfo : EIATTR_MERCURY_ISA_VERSION
	.align		4
        /*0090*/ 	.byte	0x03, 0x5f
        /*0092*/ 	.short	0x0000


	//----- nvinfo : EIATTR_EXIT_INSTR_OFFSETS
	.align		4
        /*0094*/ 	.byte	0x04, 0x1c
        /*0096*/ 	.short	(.L_10637 - .L_10636)


	//   ....[0]....
.L_10636:
        /*0098*/ 	.word	0x000019a0


	//   ....[1]....
        /*009c*/ 	.word	0x000019f0


	//----- nvinfo : EIATTR_MAX_THREADS
	.align		4
.L_10637:
        /*00a0*/ 	.byte	0x04, 0x05
        /*00a2*/ 	.short	(.L_10639 - .L_10638)
.L_10638:
        /*00a4*/ 	.word	0x00000080
        /*00a8*/ 	.word	0x00000001
        /*00ac*/ 	.word	0x00000001


	//----- nvinfo : EIATTR_CRS_STACK_SIZE
	.align		4
.L_10639:
        /*00b0*/ 	.byte	0x04, 0x1e
        /*00b2*/ 	.short	(.L_10641 - .L_10640)
.L_10640:
        /*00b4*/ 	.word	0x00000000
.L_10641:


//--------------------- .nv.info._ZN2at6native29vectorized_elementwise_kernelILi2EZNS0_50_GLOBAL__N__2680c7bb_12_PowKernel_cu_b2145a98_318422pow_scalar_tensor_implIaEEvRNS_18TensorIteratorBaseET_EUlaE_St5arrayIPcLm2EEEEviT0_T1_ --------------------------
	.section	.nv.info._ZN2at6native29vectorized_elementwise_kernelILi2EZNS0_50_GLOBAL__N__2680c7bb_12_PowKernel_cu_b2145a98_318422pow_scalar_tensor_implIaEEvRNS_18TensorIteratorBaseET_EUlaE_St5arrayIPcLm2EEEEviT0_T1_,"",@"SHT_CUDA_INFO"
	.sectionflags	@""
	.align	4


	//----- nvinfo : EIATTR_CUDA_API_VERSION
	.align		4
        /*0000*/ 	.byte	0x04, 0x37
        /*0002*/ 	.short	(.L_10643 - .L_10642)
.L_10642:
        /*0004*/ 	.word	0x00000082


	//----- nvinfo : EIATTR_SW2861232_WAR
	.align		4
.L_10643:
        /*0008*/ 	.byte	0x01, 0x35
	.zero		2


	//----- nvinfo : EIATTR_PARAM_CBANK
	.align		4
        /*000c*/ 	.byte	0x04, 0x0a
        /*000e*/ 	.short	(.L_10645 - .L_10644)
	.align		4
.L_10644:
        /*0010*/ 	.word	index@(.nv.constant0._ZN2at6native29vectorized_elementwise_kernelILi2EZNS0_50_GLOBAL__N__2680c7bb_12_PowKernel_cu_b2145a98_318422pow_scalar_tensor_implIaEEvRNS_18TensorIteratorBaseET_EUlaE_St5arrayIPcLm2EEEEviT0_T1_)
        /*0014*/ 	.short	0x0160
        /*0016*/ 	.short	0x0028


	//----- nvinfo : EIATTR_CBANK_PARAM_SIZE
	.align		4
.L_10645:
        /*0018*/ 	.byte	0x03, 0x19
        /*001a*/ 	.short	0x0028


	//----- nvinfo : EIATTR_KPARAM_INFO
	.align		4
        /*001c*/ 	.byte	0x04, 0x17
        /*001e*/ 	.short	(.L_10647 - .L_10646)
.L_10646:
        /*0020*/ 	.word	0x00000000
        /*0024*/ 	.short	0x0002
        /*0026*/ 	.short	0x0018
        /*0028*/ 	.byte	0x00, 0xf0, 0x41, 0x00


	//----- nvinfo : EIATTR_KPARAM_INFO
	.align		4
.L_10647:
        /*002c*/ 	.byte	0x04, 0x17
        /*002e*/ 	.short	(.L_10649 - .L_10648)
.L_10648:
        /*0030*/ 	.word	0x00000000
        /*0034*/ 	.short	0x0001
        /*0036*/ 	.short	0x0008
        /*0038*/ 	.byte	0x00, 0xf0, 0x41, 0x00


	//----- nvinfo : EIATTR_KPARAM_INFO
	.align		4
.L_10649:
        /*003c*/ 	.byte	0x04, 0x17
        /*003e*/ 	.short	(.L_10651 - .L_10650)
.L_10650:
        /*0040*/ 	.word	0x00000000
        /*0044*/ 	.short	0x0000
        /*0046*/ 	.short	0x0000
        /*0048*/ 	.byte	0x00, 0xf0, 0x11, 0x00


	//----- nvinfo : EIATTR_MAXREG_COUNT
	.align		4
.L_10651:
        /*004c*/ 	.byte	0x03, 0x1b
        /*004e*/ 	.short	0x00ff


	//----- nvinfo : EIATTR_MERCURY_ISA_VERSION
	.align		4
        /*0050*/ 	.byte	0x03, 0x5f
        /*0052*/ 	.short	0x0000


	//----- nvinfo : EIATTR_EXIT_INSTR_OFFSETS
	.align		4
        /*0054*/ 	.byte	0x04, 0x1c
        /*0056*/ 	.short	(.L_10653 - .L_10652)


	//   ....[0]....
.L_10652:
        /*0058*/ 	.word	0x00003360


	//   ....[1]....
        /*005c*/ 	.word	0x00006610


	//   ....[2]....
        /*0060*/ 	.word	0x00006660


	//----- nvinfo : EIATTR_MAX_THREADS
	.align		4
.L_10653:
        /*0064*/ 	.byte	0x04, 0x05
        /*0066*/ 	.short	(.L_10655 - .L_10654)
.L_10654:
        /*0068*/ 	.word	0x00000080
        /*006c*/ 	.word	0x00000001
        /*0070*/ 	.word	0x00000001


	//----- nvinfo : EIATTR_CRS_STACK_SIZE
	.align		4
.L_10655:
        /*0074*/ 	.byte	0x04, 0x1e
        /*0076*/ 	.short	(.L_10657 - .L_10656)
.L_10656:
        /*0078*/ 	.word	0x00000000
.L_10657:


//--------------------- .nv.info._ZN2at6native29vectorized_elementwise_kernelILi4EZNS0_50_GLOBAL__N__2680c7bb_12_PowKernel_cu_b2145a98_318422pow_scalar_tensor_implIaEEvRNS_18TensorIteratorBaseET_EUlaE_St5arrayIPcLm2EEEEviT0_T1_ --------------------------
	.section	.nv.info._ZN2at6native29vectorized_elementwise_kernelILi4EZNS0_50_GLOBAL__N__2680c7bb_12_PowKernel_cu_b2145a98_318422pow_scalar_tensor_implIaEEvRNS_18TensorIteratorBaseET_EUlaE_St5arrayIPcLm2EEEEviT0_T1_,"",@"SHT_CUDA_INFO"
	.sectionflags	@""
	.align	4


	//----- nvinfo : EIATTR_CUDA_API_VERSION
	.align		4
        /*0000*/ 	.byte	0x04, 0x37
        /*0002*/ 	.short	(.L_10659 - .L_10658)
.L_10658:
        /*0004*/ 	.word	0x00000082


	//----- nvinfo : EIATTR_SW2861232_WAR
	.align		4
.L_10659:
        /*0008*/ 	.byte	0x01, 0x35
	.zero		2


	//----- nvinfo : EIATTR_PARAM_CBANK
	.align		4
        /*000c*/ 	.byte	0x04, 0x0a
        /*000e*/ 	.short	(.L_10661 - .L_10660)
	.align		4
.L_10660:
        /*0010*/ 	.word	index@(.nv.constant0._ZN2at6native29vectorized_elementwise_kernelILi4EZNS0_50_GLOBAL__N__2680c7bb_12_PowKernel_cu_b2145a98_318422pow_scalar_tensor_implIaEEvRNS_18TensorIteratorBaseET_EUlaE_St5arrayIPcLm2EEEEviT0_T1_)
        /*0014*/ 	.short	0x0160
        /*0016*/ 	.short	0x0028


	//----- nvinfo : EIATTR_CBANK_PARAM_SIZE
	.align		4
.L_10661:
        /*0018*/ 	.byte	0x03, 0x19
        /*001a*/ 	.short	0x0028


	//----- nvinfo : EIATTR_KPARAM_INFO
	.align		4
        /*001c*/ 	.byte	0x04, 0x17
        /*001e*/ 	.short	(.L_10663 - .L_10662)
.L_10662:
        /*0020*/ 	.word	0x00000000
        /*0024*/ 	.short	0x0002
        /*0026*/ 	.short	0x0018
        /*0028*/ 	.byte	0x00, 0xf0, 0x41, 0x00


	//----- nvinfo : EIATTR_KPARAM_INFO
	.align		4
.L_10663:
        /*002c*/ 	.byte	0x04, 0x17
        /*002e*/ 	.short	(.L_10665 - .L_10664)
.L_10664:
        /*0030*/ 	.word	0x00000000
        /*0034*/ 	.short	0x0001
        /*0036*/ 	.short	0x0008
        /*0038*/ 	.byte	0x00, 0xf0, 0x41, 0x00


	//----- nvinfo : EIATTR_KPARAM_INFO
	.align		4
.L_10665:
        /*003c*/ 	.byte	0x04, 0x17
        /*003e*/ 	.short	(.L_10667 - .L_10666)
.L_10666:
        /*0040*/ 	.word	0x00000000
        /*0044*/ 	.short	0x0000
        /*0046*/ 	.short	0x0000
        /*0048*/ 	.byte	0x00, 0xf0, 0x11, 0x00


	//----- nvinfo : EIATTR_MAXREG_COUNT
	.align		4
.L_10667:
        /*004c*/ 	.byte	0x03, 0x1b
        /*004e*/ 	.short	0x00ff


	//----- nvinfo : EIATTR_MERCURY_ISA_VERSION
	.align		4
        /*0050*/ 	.byte	0x03, 0x5f
        /*0052*/ 	.short	0x0000


	//----- nvinfo : EIATTR_EXIT_INSTR_OFFSETS
	.align		4
        /*0054*/ 	.byte	0x04, 0x1c
        /*0056*/ 	.short	(.L_10669 - .L_10668)


	//   ....[0]....
.L_10668:
        /*0058*/ 	.word	0x000033b0


	//   ....[1]....
        /*005c*/ 	.word	0x00006660


	//   ....[2]....
        /*0060*/ 	.word	0x000066b0


	//----- nvinfo : EIATTR_MAX_THREADS
	.align		4
.L_10669:
        /*0064*/ 	.byte	0x04, 0x05
        /*0066*/ 	.short	(.L_10671 - .L_10670)
.L_10670:
        /*0068*/ 	.word	0x00000080
        /*006c*/ 	.word	0x00000001
        /*0070*/ 	.word	0x00000001


	//----- nvinfo : EIATTR_CRS_STACK_SIZE
	.align		4
.L_10671:
        /*0074*/ 	.byte	0x04, 0x1e
        /*0076*/ 	.short	(.L_10673 - .L_10672)
.L_10672:
        /*0078*/ 	.word	0x00000000
.L_10673:


//--------------------- .nv.info._ZN2at6native29vectorized_elementwise_kernelILi8EZNS0_50_GLOBAL__N__2680c7bb_12_PowKernel_cu_b2145a98_318422pow_scalar_tensor_implIaEEvRNS_18TensorIteratorBaseET_EUlaE_St5arrayIPcLm2EEEEviT0_T1_ --------------------------
	.section	.nv.info._ZN2at6native29vectorized_elementwise_kernelILi8EZNS0_50_GLOBAL__N__2680c7bb_12_PowKernel_cu_b2145a98_318422pow_scalar_tensor_implIaEEvRNS_18TensorIteratorBaseET_EUlaE_St5arrayIPcLm2EEEEviT0_T1_,"",@"SHT_CUDA_INFO"
	.sectionflags	@""
	.align	4


	//----- nvinfo : EIATTR_CUDA_API_VERSION
	.align		4
        /*0000*/ 	.byte	0x04, 0x37
        /*0002*/ 	.short	(.L_10675 - .L_10674)
.L_10674:
        /*0004*/ 	.word	0x00000082


	//----- nvinfo : EIATTR_SW2861232_WAR
	.align		4
.L_10675:
        /*0008*/ 	.byte	0x01, 0x35
	.zero		2


	//----- nvinfo : EIATTR_PARAM_CBANK
	.align		4
        /*000c*/ 	.byte	0x04, 0x0a
        /*000e*/ 	.short	(.L_10677 - .L_10676)
	.align		4
.L_10676:
        /*0010*/ 	.word	index@(.nv.constant0._ZN2at6native29vectorized_elementwise_kernelILi8EZNS0_50_GLOBAL__N__2680c7bb_12_PowKernel_cu_b2145a98_318422pow_scalar_tensor_implIaEEvRNS_18TensorIteratorBaseET_EUlaE_St5arrayIPcLm2EEEEviT0_T1_)
        /*0014*/ 	.short	0x0160
        /*0016*/ 	.short	0x0028


	//----- nvinfo : EIATTR_CBANK_PARAM_SIZE
	.align		4
.L_10677:
        /*0018*/ 	.byte	0x03, 0x19
        /*001a*/ 	.short	0x0028


	//----- nvinfo : EIATTR_KPARAM_INFO
	.align		4
        /*001c*/ 	.byte	0x04, 0x17
        /*001e*/ 	.short	(.L_10679 - .L_10678)
.L_10678:
        /*0020*/ 	.word	0x00000000
        /*0024*/ 	.short	0x0002
        /*0026*/ 	.short	0x0018
        /*0028*/ 	.byte	0x00, 0xf0, 0x41, 0x00


	//----- nvinfo : EIATTR_KPARAM_INFO
	.align		4
.L_10679:
        /*002c*/ 	.byte	0x04, 0x17
        /*002e*/ 	.short	(.L_10681 - .L_10680)
.L_10680:
        /*0030*/ 	.word	0x00000000
        /*0034*/ 	.short	0x0001
        /*0036*/ 	.short	0x0008
        /*0038*/ 	.byte	0x00, 0xf0, 0x41, 0x00


	//----- nvinfo : EIATTR_KPARAM_INFO
	.align		4
.L_10681:
        /*003c*/ 	.byte	0x04, 0x17
        /*003e*/ 	.short	(.L_10683 - .L_10682)
.L_10682:
        /*0040*/ 	.word	0x00000000
        /*0044*/ 	.short	0x0000
        /*0046*/ 	.short	0x0000
        /*0048*/ 	.byte	0x00, 0xf0, 0x11, 0x00


	//----- nvinfo : EIATTR_MAXREG_COUNT
	.align		4
.L_10683:
        /*004c*/ 	.byte	0x03, 0x1b
        /*004e*/ 	.short	0x00ff


	//----- nvinfo : EIATTR_MERCURY_ISA_VERSION
	.align		4
        /*0050*/ 	.byte	0x03, 0x5f
        /*0052*/ 	.short	0x0000


	//----- nvinfo : EIATTR_EXIT_INSTR_OFFSETS
	.align		4
        /*0054*/ 	.byte	0x04, 0x1c
        /*0056*/ 	.short	(.L_10685 - .L_10684)


	//   ....[0]....
.L_10684:
        /*0058*/ 	.word	0x00000010


	//----- nvinfo : EIATTR_MAX_THREADS
	.align		4
.L_10685:
        /*005c*/ 	.byte	0x04, 0x05
        /*005e*/ 	.short	(.L_10687 - .L_10686)
.L_10686:
        /*0060*/ 	.word	0x00000080
        /*0064*/ 	.word	0x00000001
        /*0068*/ 	.word	0x00000001
.L_10687:


//--------------------- .nv.info._ZN2at6native18elementwise_kernelILi128ELi4EZNS0_15gpu_kernel_implIZZZNS0_50_GLOBAL__N__2680c7bb_12_PowKernel_cu_b2145a98_318424pow_tensor_tensor_kernelERNS_18TensorIteratorBaseEENKUlvE_clEvENKUlvE_clEvEUlhhE_EEvS5_RKT_EUliE_EEviT1_ --------------------------
	.section	.nv.info._ZN2at6native18elementwise_kernelILi128ELi4EZNS0_15gpu_kernel_implIZZZNS0_50_GLOBAL__N__2680c7bb_12_PowKernel_cu_b2145a98_318424pow_tensor_tensor_kernelERNS_18TensorIteratorBaseEENKUlvE_clEvENKUlvE_clEvEUlhhE_EEvS5_RKT_EUliE_EEviT1_,"",@"SHT_CUDA_INFO"
	.sectionflags	@""
	.align	4


	//----- nvinfo : EIATTR_CUDA_API_VERSION
	.align		4
        /*0000*/ 	.byte	0x04, 0x37
        /*0002*/ 	.short	(.L_10689 - .L_10688)
.L_10688:
        /*0004*/ 	.word	0x00000082


	//----- nvinfo : EIATTR_SW2861232_WAR
	.align		4
.L_10689:
        /*0008*/ 	.byte	0x01, 0x35
	.zero		2


	//----- nvinfo : EIATTR_PARAM_CBANK
	.align		4
        /*000c*/ 	.byte	0x04, 0x0a
        /*000e*/ 	.short	(.L_10691 - .L_10690)
	.align		4
.L_10690:
        /*0010*/ 	.word	index@(.nv.constant0._ZN2at6native18elementwise_kernelILi128ELi4EZNS0_15gpu_kernel_implIZZZNS0_50_GLOBAL__N__2680c7bb_12_PowKernel_cu_b2145a98_318424pow_tensor_tensor_kernelERNS_18TensorIteratorBaseEENKUlvE_clEvENKUlvE_clEvEUlhhE_EEvS5_RKT_EUliE_EEviT1_)
        /*0014*/ 	.short	0x0160
        /*0016*/ 	.short	0x0298


	//----- nvinfo : EIATTR_CBANK_PARAM_SIZE
	.align		4
.L_10691:
        /*0018*/ 	.byte	0x03, 0x19
        /*001a*/ 	.short	0x0298


	//----- nvinfo : EIATTR_KPARAM_INFO
	.align		4
        /*001c*/ 	.byte	0x04, 0x17
        /*001e*/ 	.short	(.L_10693 - .L_10692)
.L_10692:
        /*0020*/ 	.word	0x00000000
        /*0024*/ 	.short	0x0001
        /*0026*/ 	.short	0x0008
        /*0028*/ 	.byte	0x00, 0xf0, 0x41, 0x0a


	//----- nvinfo : EIATTR_KPARAM_INFO
	.align		4
.L_10693:
        /*002c*/ 	.byte	0x04, 0x17
        /*002e*/ 	.short	(.L_10695 - .L_10694)
.L_10694:
        /*0030*/ 	.word	0x00000000
        /*0034*/ 	.short	0x0000
        /*0036*/ 	.short	0x0000
        /*0038*/ 	.byte	0x00, 0xf0, 0x11, 0x00


	//----- nvinfo : EIATTR_MAXREG_COUNT
	.align		4
.L_10695:
        /*003c*/ 	.byte	0x03, 0x1b
        /*003e*/ 	.short	0x0080


	//----- nvinfo : EIATTR_EXTERNS
	.align		4
        /*0040*/ 	.byte	0x04, 0x0f
        /*0042*/ 	.short	(.L_10697 - .L_10696)


	//   ....[0]....
	.align		4
.L_10696:
        /*0044*/ 	.word	index@(__assertfail)


	//----- nvinfo : EIATTR_MERCURY_ISA_VERSION
	.align		4
.L_10697:
        /*0048*/ 	.byte	0x03, 0x5f
        /*004a*/ 	.short	0x0000


	//----- nvinfo : EIATTR_SYSCALL_OFFSETS
	.align		4
        /*004c*/ 	.byte	0x04, 0x46
        /*004e*/ 	.short	(.L_10699 - .L_10698)


	//   ....[0]....
.L_10698:
        /*0050*/ 	.word	0x00001f10


	//   ....[1]....
        /*0054*/ 	.word	0x00002df0


	//   ....[2]....
        /*0058*/ 	.word	0x00003e80


	//   ....[3]....
        /*005c*/ 	.word	0x00005df0


	//   ....[4]....
        /*0060*/ 	.word	0x00006cd0


	//   ....[5]....
        /*0064*/ 	.word	0x00007d60


	//   ....[6]....
        /*0068*/ 	.word	0x00009ca0


	//   ....[7]....
        /*006c*/ 	.word	0x0000ab80


	//   ....[8]....
        /*0070*/ 	.word	0x0000bc10


	//   ....[9]....
        /*0074*/ 	.word	0x0000db60


	//   ....[10]....
        /*0078*/ 	.word	0x0000ea40


	//   ....[11]....
        /*007c*/ 	.word	0x0000fad0


	//----- nvinfo : EIATTR_EXIT_INSTR_OFFSETS
	.align		4
.L_10699:
        /*0080*/ 	.byte	0x04, 0x1c
        /*0082*/ 	.short	(.L_10701 - .L_10700)


	//   ....[0]....
.L_10700:
        /*0084*/ 	.word	0x0000bcc0


	//   ....[1]....
        /*0088*/ 	.word	0x0000ec90


	//   ....[2]....
        /*008c*/ 	.word	0x0000ecb0


	//   ....[3]....
        /*0090*/ 	.word	0x0000ed50


	//   ....[4]....
        /*0094*/ 	.word	0x0000ed80


	//   ....[5]....
        /*0098*/ 	.word	0x0000edb0


	//   ....[6]....
        /*009c*/ 	.word	0x0000ee50


	//   ....[7]....
        /*00a0*/ 	.word	0x0000eea0


	//   ....[8]....
        /*00a4*/ 	.word	0x0000ef50


	//   ....[9]....
        /*00a8*/ 	.word	0x0000efb0


	//   ....[10]....
        /*00ac*/ 	.word	0x0000eff0


	//   ....[11]....
        /*00b0*/ 	.word	0x0000f0b0


	//   ....[12]....
        /*00b4*/ 	.word	0x0000f100


	//   ....[13]....
        /*00b8*/ 	.word	0x0000f2a0


	//   ....[14]....
        /*00bc*/ 	.word	0x0000f410


	//   ....[15]....
        /*00c0*/ 	.word	0x0000f460


	//   ....[16]....
        /*00c4*/ 	.word	0x0000f510


	//   ....[17]....
        /*00c8*/ 	.word	0x0000f6a0


	//   ....[18]....
        /*00cc*/ 	.word	0x0000f830


	//   ....[19]....
        /*00d0*/ 	.word	0x0000f9a0


	//   ....[20]....
        /*00d4*/ 	.word	0x0000fae0


	//   ....[21]....
        /*00d8*/ 	.word	0x0000fb20


	//   ....[22]....
        /*00dc*/ 	.word	0x0000fb50


	//----- nvinfo : EIATTR_MAX_THREADS
	.align		4
.L_10701:
        /*00e0*/ 	.byte	0x04, 0x05
        /*00e2*/ 	.short	(.L_10703 - .L_10702)
.L_10702:
        /*00e4*/ 	.word	0x00000080
        /*00e8*/ 	.word	0x00000001
        /*00ec*/ 	.word	0x00000001


	//----- nvinfo : EIATTR_CRS_STACK_SIZE
	.align		4
.L_10703:
        /*00f0*/ 	.byte	0x04, 0x1e
        /*00f2*/ 	.short	(.L_10705 - .L_10704)
.L_10704:
        /*00f4*/ 	.word	0x00000000
.L_10705:


//--------------------- .nv.info._ZN2at6native27unrolled_elementwise_kernelIZZZNS0_50_GLOBAL__N__2680c7bb_12_PowKernel_cu_b2145a98_318424pow_tensor_tensor_kernelERNS_18TensorIteratorBaseEENKUlvE_clEvENKUlvE_clEvEUlhhE_St5arrayIPcLm3EELi4E23TrivialOffsetCalculatorILi2EjESB_ILi1EjENS0_6memory12LoadWithCastILi2EEENSE_13StoreWithCastILi1EEEEEviT_T0_T2_T3_T4_T5_ --------------------------
	.section	.nv.info._ZN2at6native27unrolled_elementwise_kernelIZZZNS0_50_GLOBAL__N__2680c7bb_12_PowKernel_cu_b2145a98_318424pow_tensor_tensor_kernelERNS_18TensorIteratorBaseEENKUlvE_clEvENKUlvE_clEvEUlhhE_St5arrayIPcLm3EELi4E23TrivialOffsetCalculatorILi2EjESB_ILi1EjENS0_6memory12LoadWithCastILi2EEENSE_13StoreWithCastILi1EEEEEviT_T0_T2_T3_T4_T5_,"",@"SHT_CUDA_INFO"
	.sectionflags	@""
	.align	4


	//----- nvinfo : EIATTR_CUDA_API_VERSION
	.align		4
        /*0000*/ 	.byte	0x04, 0x37
        /*0002*/ 	.short	(.L_10707 - .L_10706)
.L_10706:
        /*0004*/ 	.word	0x00000082


	//----- nvinfo : EIATTR_SW2861232_WAR
	.align		4
.L_10707:
        /*0008*/ 	.byte	0x01, 0x35
	.zero		2


	//----- nvinfo : EIATTR_PARAM_CBANK
	.align		4
        /*000c*/ 	.byte	0x04, 0x0a
        /*000e*/ 	.short	(.L_10709 - .L_10708)
	.align		4
.L_10708:
        /*0010*/ 	.word	index@(.nv.constant0._ZN2at6native27unrolled_elementwise_kernelIZZZNS0_50_GLOBAL__N__2680c7bb_12_PowKernel_cu_b2145a98_318424pow_tensor_tensor_kernelERNS_18TensorIteratorBaseEENKUlvE_clEvENKUlvE_clEvEUlhhE_St5arrayIPcLm3EELi4E23TrivialOffsetCalculatorILi2EjESB_ILi1EjENS0_6memory12LoadWithCastILi2EEENSE_13StoreWithCastILi1EEEEEviT_T0_T2_T3_T4_T5_)
        /*0014*/ 	.short	0x0160
        /*0016*/ 	.short	0x0040


	//----- nvinfo : EIATTR_CBANK_PARAM_SIZE
	.align		4
.L_10709:
        /*0018*/ 	.byte	0x03, 0x19
        /*001a*/ 	.short	0x0040


	//----- nvinfo : EIATTR_KPARAM_INFO
	.align		4
        /*001c*/ 	.byte	0x04, 0x17
        /*001e*/ 	.short	(.L_10711 - .L_10710)
.L_10710:
        /*0020*/ 	.word	0x00000000
        /*0024*/ 	.short	0x0006
        /*0026*/ 	.short	0x0038
        /*0028*/ 	.byte	0x00, 0xf0, 0x21, 0x00


	//----- nvinfo : EIATTR_KPARAM_INFO
	.align		4
.L_10711:
        /*002c*/ 	.byte	0x04, 0x17
        /*002e*/ 	.short	(.L_10713 - .L_10712)
.L_10712:
        /*0030*/ 	.word	0x00000000
        /*0034*/ 	.short	0x0005
        /*0036*/ 	.short	0x002c
        /*0038*/ 	.byte	0x00, 0xf0, 0x31, 0x00


	//----- nvinfo : EIATTR_KPARAM_INFO
	.align		4
.L_10713:
        /*003c*/ 	.byte	0x04, 0x17
        /*003e*/ 	.short	(.L_10715 - .L_10714)
.L_10714:
        /*0040*/ 	.word	0x00000000
        /*0044*/ 	.short	0x0004
        /*0046*/ 	.short	0x0029
        /*0048*/ 	.byte	0x00, 0xf0, 0x05, 0x00


	//----- nvinfo : EIATTR_KPARAM_INFO
	.align		4
.L_10715:
        /*004c*/ 	.byte	0x04, 0x17
        /*004e*/ 	.short	(.L_10717 - .L_10716)
.L_10716:
        /*0050*/ 	.word	0x00000000
        /*0054*/ 	.short	0x0003
        /*0056*/ 	.short	0x0028
        /*0058*/ 	.byte	0x00, 0xf0, 0x05, 0x00


	//----- nvinfo : EIATTR_KPARAM_INFO
	.align		4
.L_10717:
        /*005c*/ 	.byte	0x04, 0x17
        /*005e*/ 	.short	(.L_10719 - .L_10718)
.L_10718:
        /*0060*/ 	.word	0x00000000
        /*0064*/ 	.short	0x0002
        /*0066*/ 	.short	0x0010
        /*0068*/ 	.byte	0x00, 0xf0, 0x61, 0x00


	//----- nvinfo : EIATTR_KPARAM_INFO
	.align		4
.L_10719:
        /*006c*/ 	.byte	0x04, 0x17
        /*006e*/ 	.short	(.L_10721 - .L_10720)
.L_10720:
        /*0070*/ 	.word	0x00000000
        /*0074*/ 	.short	0x0001
        /*0076*/ 	.short	0x0008
        /*0078*/ 	.byte	0x00, 0xf0, 0x21, 0x00


	//----- nvinfo : EIATTR_KPARAM_INFO
	.align		4
.L_10721:
        /*007c*/ 	.byte	0x04, 0x17
        /*007e*/ 	.short	(.L_10723 - .L_10722)
.L_10722:
        /*0080*/ 	.word	0x00000000
        /*0084*/ 	.short	0x0000
        /*0086*/ 	.short	0x0000
        /*0088*/ 	.byte	0x00, 0xf0, 0x11, 0x00


	//----- nvinfo : EIATTR_MAXREG_COUNT
	.align		4
.L_10723:
        /*008c*/ 	.byte	0x03, 0x1b
        /*008e*/ 	.short	0x00ff


	//----- nvinfo : EIATTR_EXTERNS
	.align		4
        /*0090*/ 	.byte	0x04, 0x0f
        /*0092*/ 	.short	(.L_10725 - .L_10724)


	//   ....[0]....
	.align		4
.L_10724:
        /*0094*/ 	.word	index@(__assertfail)


	//----- nvinfo : EIATTR_MERCURY_ISA_VERSION
	.align		4
.L_10725:
        /*0098*/ 	.byte	0x03, 0x5f
        /*009a*/ 	.short	0x0000


	//----- nvinfo : EIATTR_SYSCALL_OFFSETS
	.align		4
        /*009c*/ 	.byte	0x04, 0x46
        /*009e*/ 	.short	(.L_10727 - .L_10726)


	//   ....[0]....
.L_10726:
        /*00a0*/ 	.word	0x00000f80


	//   ....[1]....
        /*00a4*/ 	.word	0x00001e60


	//   ....[2]....
        /*00a8*/ 	.word	0x00002dc0


	//   ....[3]....
        /*00ac*/ 	.word	0x00003ca0


	//   ....[4]....
        /*00b0*/ 	.word	0x00004c10


	//   ....[5]....
        /*00b4*/ 	.word	0x00005af0


	//   ....[6]....
        /*00b8*/ 	.word	0x00006a40


	//   ....[7]....
        /*00bc*/ 	.word	0x00007920


	//   ....[8]....
        /*00c0*/ 	.word	0x00008fb0


	//   ....[9]....
        /*00c4*/ 	.word	0x00009ff0


	//   ....[10]....
        /*00c8*/ 	.word	0x0000aff0


	//   ....[11]....
        /*00cc*/ 	.word	0x0000bff0


	//----- nvinfo : EIATTR_EXIT_INSTR_OFFSETS
	.align		4
.L_10727:
        /*00d0*/ 	.byte	0x04, 0x1c
        /*00d2*/ 	.short	(.L_10729 - .L_10728)


	//   ....[0]....
.L_10728:
        /*00d4*/ 	.word	0x0000b0a0


	//   ....[1]....
        /*00d8*/ 	.word	0x0000b1b0


	//   ....[2]....
        /*00dc*/ 	.word	0x0000b1d0


	//   ....[3]....
        /*00e0*/ 	.word	0x0000b270


	//   ....[4]....
        /*00e4*/ 	.word	0x0000b2a0


	//   ....[5]....
        /*00e8*/ 	.word	0x0000b2d0


	//   ....[6]....
        /*00ec*/ 	.word	0x0000b370


	//   ....[7]....
        /*00f0*/ 	.word	0x0000b3c0


	//   ....[8]....
        /*00f4*/ 	.word	0x0000b470


	//   ....[9]....
        /*00f8*/ 	.word	0x0000b4d0


	//   ....[10]....
        /*00fc*/ 	.word	0x0000b510


	//   ....[11]....
        /*0100*/ 	.word	0x0000b5d0


	//   ....[12]....
        /*0104*/ 	.word	0x0000b620


	//   ....[13]....
        /*0108*/ 	.word	0x0000b7c0


	//   ....[14]....
        /*010c*/ 	.word	0x0000b930


	//   ....[15]....
        /*0110*/ 	.word	0x0000b980


	//   ....[16]....
        /*0114*/ 	.word	0x0000ba30


	//   ....[17]....
        /*0118*/ 	.word	0x0000bbc0


	//   ....[18]....
        /*011c*/ 	.word	0x0000bd50


	//   ....[19]....
        /*0120*/ 	.word	0x0000bec0


	//   ....[20]....
        /*0124*/ 	.word	0x0000c000


	//   ....[21]....
        /*0128*/ 	.word	0x0000c040


	//   ....[22]....
        /*012c*/ 	.word	0x0000c070


	//----- nvinfo : EIATTR_MAX_THREADS
	.align		4
.L_10729:
        /*0130*/ 	.byte	0x04, 0x05
        /*0132*/ 	.short	(.L_10731 - .L_10730)
.L_10730:
        /*0134*/ 	.word	0x00000080
        /*0138*/ 	.word	0x00000001
        /*013c*/ 	.word	0x00000001


	//----- nvinfo : EIATTR_CRS_STACK_SIZE
	.align		4
.L_10731:
        /*0140*/ 	.byte	0x04, 0x1e
        /*0142*/ 	.short	(.L_10733 - .L_10732)
.L_10732:
        /*0144*/ 	.word	0x00000000
.L_10733:


//--------------------- .nv.info._ZN2at6native18elementwise_kernelILi128ELi4EZNS0_22gpu_kernel_impl_nocastIZZZNS0_50_GLOBAL__N__2680c7bb_12_PowKernel_cu_b2145a98_318424pow_tensor_tensor_kernelERNS_18TensorIteratorBaseEENKUlvE_clEvENKUlvE_clEvEUlhhE_EEvS5_RKT_EUliE_EEviT1_ --------------------------
	.section	.nv.info._ZN2at6native18elementwise_kernelILi128ELi4EZNS0_22gpu_kernel_impl_nocastIZZZNS0_50_GLOBAL__N__2680c7bb_12_PowKernel_cu_b2145a98_318424pow_tensor_tensor_kernelERNS_18TensorIteratorBaseEENKUlvE_clEvENKUlvE_clEvEUlhhE_EEvS5_RKT_EUliE_EEviT1_,"",@"SHT_CUDA_INFO"
	.sectionflags	@""
	.align	4


	//----- nvinfo : EIATTR_CUDA_API_VERSION
	.align		4
        /*0000*/ 	.byte	0x04, 0x37
        /*0002*/ 	.short	(.L_10735 - .L_10734)
.L_10734:
        /*0004*/ 	.word	0x00000082


	//----- nvinfo : EIATTR_SW2861232_WAR
	.align		4
.L_10735:
        /*0008*/ 	.byte	0x01, 0x35
	.zero		2


	//----- nvinfo : EIATTR_PARAM_CBANK
	.align		4
        /*000c*/ 	.byte	0x04, 0x0a
        /*000e*/ 	.short	(.L_10737 - .L_10736)
	.align		4
.L_10736:
        /*0010*/ 	.word	index@(.nv.constant0._ZN2at6native18elementwise_kernelILi128ELi4EZNS0_22gpu_kernel_impl_nocastIZZZNS0_50_GLOBAL__N__2680c7bb_12_PowKernel_cu_b2145a98_318424pow_tensor_tensor_kernelERNS_18TensorIteratorBaseEENKUlvE_clEvENKUlvE_clEvEUlhhE_EEvS5_RKT_EUliE_EEviT1_)
        /*0014*/ 	.short	0x0160
        /*0016*/ 	.short	0x0290


	//----- nvinfo : EIATTR_CBANK_PARAM_SIZE
	.align		4
.L_10737:
        /*0018*/ 	.byte	0x03, 0x19
        /*001a*/ 	.short	0x0290


	//----- nvinfo : EIATTR_KPARAM_INFO
	.align		4
        /*001c*/ 	.byte	0x04, 0x17
        /*001e*/ 	.short	(.L_10739 - .L_10738)
.L_10738:
        /*0020*/ 	.word	0x00000000
        /*0024*/ 	.short	0x0001
        /*0026*/ 	.short	0x0008
        /*0028*/ 	.byte	0x00, 0xf0, 0x21, 0x0a


	//----- nvinfo : EIATTR_KPARAM_INFO
	.align		4
.L_10739:
        /*002c*/ 	.byte	0x04, 0x17
        /*002e*/ 	.short	(.L_10741 - .L_10740)
.L_10740:
        /*0030*/ 	.word	0x00000000
        /*0034*/ 	.short	0x0000
        /*0036*/ 	.short	0x0000
        /*0038*/ 	.byte	0x00, 0xf0, 0x11, 0x00


	//----- nvinfo : EIATTR_MAXREG_COUNT
	.align		4
.L_10741:
        /*003c*/ 	.byte	0x03, 0x1b
        /*003e*/ 	.short	0x0080


	//----- nvinfo : EIATTR_MERCURY_ISA_VERSION
	.align		4
        /*0040*/ 	.byte	0x03, 0x5f
        /*0042*/ 	.short	0x0000


	//----- nvinfo : EIATTR_EXIT_INSTR_OFFSETS
	.align		4
        /*0044*/ 	.byte	0x04, 0x1c
        /*0046*/ 	.short	(.L_10743 - .L_10742)


	//   ....[0]....
.L_10742:
        /*0048*/ 	.word	0x00003610


	//   ....[1]....
        /*004c*/ 	.word	0x000047c0


	//----- nvinfo : EIATTR_MAX_THREADS
	.align		4
.L_10743:
        /*0050*/ 	.byte	0x04, 0x05
        /*0052*/ 	.short	(.L_10745 - .L_10744)
.L_10744:
        /*0054*/ 	.word	0x00000080
        /*0058*/ 	.word	0x00000001
        /*005c*/ 	.word	0x00000001


	//----- nvinfo : EIATTR_CRS_STACK_SIZE
	.align		4
.L_10745:
        /*0060*/ 	.byte	0x04, 0x1e
        /*0062*/ 	.short	(.L_10747 - .L_10746)
.L_10746:
        /*0064*/ 	.word	0x00000000
.L_10747:


//--------------------- .nv.info._ZN2at6native27unrolled_elementwise_kernelIZZZNS0_50_GLOBAL__N__2680c7bb_12_PowKernel_cu_b2145a98_318424pow_tensor_tensor_kernelERNS_18TensorIteratorBaseEENKUlvE_clEvENKUlvE_clEvEUlhhE_St5arrayIPcLm3EELi4E23TrivialOffsetCalculatorILi2EjESB_ILi1EjENS0_6memory15LoadWithoutCastENSE_16StoreWithoutCastEEEviT_T0_T2_T3_T4_T5_ --------------------------
	.section	.nv.info._ZN2at6native27unrolled_elementwise_kernelIZZZNS0_50_GLOBAL__N__2680c7bb_12_PowKernel_cu_b2145a98_318424pow_tensor_tensor_kernelERNS_18TensorIteratorBaseEENKUlvE_clEvENKUlvE_clEvEUlhhE_St5arrayIPcLm3EELi4E23TrivialOffsetCalculatorILi2EjESB_ILi1EjENS0_6memory15LoadWithoutCastENSE_16StoreWithoutCastEEEviT_T0_T2_T3_T4_T5_,"",@"SHT_CUDA_INFO"
	.sectionflags	@""
	.align	4


	//----- nvinfo : EIATTR_CUDA_API_VERSION
	.align		4
        /*0000*/ 	.byte	0x04, 0x37
        /*0002*/ 	.short	(.L_10749 - .L_10748)
.L_10748:
        /*0004*/ 	.word	0x00000082


	//----- nvinfo : EIATTR_SW2861232_WAR
	.align		4
.L_10749:
        /*0008*/ 	.byte	0x01, 0x35
	.zero		2


	//----- nvinfo : EIATTR_PARAM_CBANK
	.align		4
        /*000c*/ 	.byte	0x04, 0x0a
        /*000e*/ 	.short	(.L_10751 - .L_10750)
	.align		4
.L_10750:
        /*0010*/ 	.word	index@(.nv.constant0._ZN2at6native27unrolled_elementwise_kernelIZZZNS0_50_GLOBAL__N__2680c7bb_12_PowKernel_cu_b2145a98_318424pow_tensor_tensor_kernelERNS_18TensorIteratorBaseEENKUlvE_clEvENKUlvE_clEvEUlhhE_St5arrayIPcLm3EELi4E23TrivialOffsetCalculatorILi2EjESB_ILi1EjENS0_6memory15LoadWithoutCastENSE_16StoreWithoutCastEEEviT_T0_T2_T3_T4_T5_)
        /*0014*/ 	.short	0x0160
        /*0016*/ 	.short	0x002c


	//----- nvinfo : EIATTR_CBANK_PARAM_SIZE
	.align		4
.L_10751:
        /*0018*/ 	.byte	0x03, 0x19
        /*001a*/ 	.short	0x002c


	//----- nvinfo : EIATTR_KPARAM_INFO
	.align		4
        /*001c*/ 	.byte	0x04, 0x17
        /*001e*/ 	.short	(.L_10753 - .L_10752)
.L_10752:
        /*0020*/ 	.word	0x00000000
        /*0024*/ 	.short	0x0006
        /*0026*/ 	.short	0x002b
        /*0028*/ 	.byte	0x00, 0xf0, 0x05, 0x00


	//----- nvinfo : EIATTR_KPARAM_INFO
	.align		4
.L_10753:
        /*002c*/ 	.byte	0x04, 0x17
        /*002e*/ 	.short	(.L_10755 - .L_10754)
.L_10754:
        /*0030*/ 	.word	0x00000000
        /*0034*/ 	.short	0x0005
        /*0036*/ 	.short	0x002a
        /*0038*/ 	.byte	0x00, 0xf0, 0x05, 0x00


	//----- nvinfo : EIATTR_KPARAM_INFO
	.align		4
.L_10755:
        /*003c*/ 	.byte	0x04, 0x17
        /*003e*/ 	.short	(.L_10757 - .L_10756)
.L_10756:
        /*0040*/ 	.word	0x00000000
        /*0044*/ 	.short	0x0004
        /*0046*/ 	.short	0x0029
        /*0048*/ 	.byte	0x00, 0xf0, 0x05, 0x00


	//----- nvinfo : EIATTR_KPARAM_INFO
	.align		4
.L_10757:
        /*004c*/ 	.byte	0x04, 0x17
        /*004e*/ 	.short	(.L_10759 - .L_10758)
.L_10758:
        /*0050*/ 	.word	0x00000000
        /*0054*/ 	.short	0x0003
        /*0056*/ 	.short	0x0028
        /*0058*/ 	.byte	0x00, 0xf0, 0x05, 0x00


	//----- nvinfo : EIATTR_KPARAM_INFO
	.align		4
.L_10759:
        /*005c*/ 	.byte	0x04, 0x17
        /*005e*/ 	.short	(.L_10761 - .L_10760)
.L_10760:
        /*0060*/ 	.word	0x00000000
        /*0064*/ 	.short	0x0002
        /*0066*/ 	.short	0x0010
        /*0068*/ 	.byte	0x00, 0xf0, 0x61, 0x00


	//----- nvinfo : EIATTR_KPARAM_INFO
	.align		4
.L_10761:
        /*006c*/ 	.byte	0x04, 0x17
        /*006e*/ 	.short	(.L_10763 - .L_10762)
.L_10762:
        /*0070*/ 	.word	0x00000000
        /*0074*/ 	.short	0x0001
        /*0076*/ 	.short	0x0008
        /*0078*/ 	.byte	0x00, 0xf0, 0x21, 0x00


	//----- nvinfo : EIATTR_KPARAM_INFO
	.align		4
.L_10763:
        /*007c*/ 	.byte	0x04, 0x17
        /*007e*/ 	.short	(.L_10765 - .L_10764)
.L_10764:
        /*0080*/ 	.word	0x00000000
        /*0084*/ 	.short	0x0000
        /*0086*/ 	.short	0x0000
        /*0088*/ 	.byte	0x00, 0xf0, 0x11, 0x00


	//----- nvinfo : EIATTR_MAXREG_COUNT
	.align		4
.L_10765:
        /*008c*/ 	.byte	0x03, 0x1b
        /*008e*/ 	.short	0x00ff


	//----- nvinfo : EIATTR_MERCURY_ISA_VERSION
	.align		4
        /*0090*/ 	.byte	0x03, 0x5f
        /*0092*/ 	.short	0x0000


	//----- nvinfo : EIATTR_EXIT_INSTR_OFFSETS
	.align		4
        /*0094*/ 	.byte	0x04, 0x1c
        /*0096*/ 	.short	(.L_10767 - .L_10766)


	//   ....[0]....
.L_10766:
        /*0098*/ 	.word	0x000009f0


	//   ....[1]....
        /*009c*/ 	.word	0x00000a40


	//----- nvinfo : EIATTR_MAX_THREADS
	.align		4
.L_10767:
        /*00a0*/ 	.byte	0x04, 0x05
        /*00a2*/ 	.short	(.L_10769 - .L_10768)
.L_10768:
        /*00a4*/ 	.word	0x00000080
        /*00a8*/ 	.word	0x00000001
        /*00ac*/ 	.word	0x00000001


	//----- nvinfo : EIATTR_CRS_STACK_SIZE
	.align		4
.L_10769:
        /*00b0*/ 	.byte	0x04, 0x1e
        /*00b2*/ 	.short	(.L_10771 - .L_10770)
.L_10770:
        /*00b4*/ 	.word	0x00000000
.L_10771:


//--------------------- .nv.info._ZN2at6native29vectorized_elementwise_kernelILi2EZZZNS0_50_GLOBAL__N__2680c7bb_12_PowKernel_cu_b2145a98_318424pow_tensor_tensor_kernelERNS_18TensorIteratorBaseEENKUlvE_clEvENKUlvE_clEvEUlhhE_St5arrayIPcLm3EEEEviT0_T1_ --------------------------
	.section	.nv.info._ZN2at6native29vectorized_elementwise_kernelILi2EZZZNS0_50_GLOBAL__N__2680c7bb_12_PowKernel_cu_b2145a98_318424pow_tensor_tensor_kernelERNS_18TensorIteratorBaseEENKUlvE_clEvENKUlvE_clEvEUlhhE_St5arrayIPcLm3EEEEviT0_T1_,"",@"SHT_CUDA_INFO"
	.sectionflags	@""
	.align	4


	//----- nvinfo : EIATTR_CUDA_API_VERSION
	.align		4
        /*0000*/ 	.byte	0x04, 0x37
        /*0002*/ 	.short	(.L_10773 - .L_10772)
.L_10772:
        /*0004*/ 	.word	0x00000082


	//----- nvinfo : EIATTR_SW2861232_WAR
	.align		4
.L_10773:
        /*0008*/ 	.byte	0x01, 0x35
	.zero		2


	//----- nvinfo : EIATTR_PARAM_CBANK
	.align		4
        /*000c*/ 	.byte	0x04, 0x0a
        /*000e*/ 	.short	(.L_10775 - .L_10774)
	.align		4
.L_10774:
        /*0010*/ 	.word	index@(.nv.constant0._ZN2at6native29vectorized_elementwise_kernelILi2EZZZNS0_50_GLOBAL__N__2680c7bb_12_PowKernel_cu_b2145a98_318424pow_tensor_tensor_kernelERNS_18TensorIteratorBaseEENKUlvE_clEvENKUlvE_clEvEUlhhE_St5arrayIPcLm3EEEEviT0_T1_)
        /*0014*/ 	.short	0x0160
        /*0016*/ 	.short	0x0028


	//----- nvinfo : EIATTR_CBANK_PARAM_SIZE
	.align		4
.L_10775:
        /*0018*/ 	.byte	0x03, 0x19
        /*001a*/ 	.short	0x0028


	//----- nvinfo : EIATTR_KPARAM_INFO
	.align		4
        /*001c*/ 	.byte	0x04, 0x17
        /*001e*/ 	.short	(.L_10777 - .L_10776)
.L_10776:
        /*0020*/ 	.word	0x00000000
        /*0024*/ 	.short	0x0002
        /*0026*/ 	.short	0x0010
        /*0028*/ 	.byte	0x00, 0xf0, 0x61, 0x00


	//----- nvinfo : EIATTR_KPARAM_INFO
	.align		4
.L_10777:
        /*002c*/ 	.byte	0x04, 0x17
        /*002e*/ 	.short	(.L_10779 - .L_10778)
.L_10778:
        /*0030*/ 	.word	0x00000000
        /*0034*/ 	.short	0x0001
        /*0036*/ 	.short	0x0008
        /*0038*/ 	.byte	0x00, 0xf0, 0x21, 0x00


	//----- nvinfo : EIATTR_KPARAM_INFO
	.align		4
.L_10779:
        /*003c*/ 	.byte	0x04, 0x17
        /*003e*/ 	.short	(.L_10781 - .L_10780)
.L_10780:
        /*0040*/ 	.word	0x00000000
        /*0044*/ 	.short	0x0000
        /*0046*/ 	.short	0x0000
        /*0048*/ 	.byte	0x00, 0xf0, 0x11, 0x00


	//----- nvinfo : EIATTR_MAXREG_COUNT
	.align		4
.L_10781:
        /*004c*/ 	.byte	0x03, 0x1b
        /*004e*/ 	.short	0x00ff


	//----- nvinfo : EIATTR_MERCURY_ISA_VERSION
	.align		4
        /*0050*/ 	.byte	0x03, 0x5f
        /*0052*/ 	.short	0x0000


	//----- nvinfo : EIATTR_EXIT_INSTR_OFFSETS
	.align		4
        /*0054*/ 	.byte	0x04, 0x1c
        /*0056*/ 	.short	(.L_10783 - .L_10782)


	//   ....[0]....
.L_10782:
        /*0058*/ 	.word	0x00000da0


	//   ....[1]....
        /*005c*/ 	.word	0x000021c0


	//   ....[2]....
        /*0060*/ 	.word	0x00002210


	//----- nvinfo : EIATTR_MAX_THREADS
	.align		4
.L_10783:
        /*0064*/ 	.byte	0x04, 0x05
        /*0066*/ 	.short	(.L_10785 - .L_10784)
.L_10784:
        /*0068*/ 	.word	0x00000080
        /*006c*/ 	.word	0x00000001
        /*0070*/ 	.word	0x00000001


	//----- nvinfo : EIATTR_CRS_STACK_SIZE
	.align		4
.L_10785:
        /*0074*/ 	.byte	0x04, 0x1e
        /*0076*/ 	.short	(.L_10787 - .L_10786)
.L_10786:
        /*0078*/ 	.word	0x00000000
.L_10787:


//--------------------- .nv.info._ZN2at6native29vectorized_elementwise_kernelILi4EZZZNS0_50_GLOBAL__N__2680c7bb_12_PowKernel_cu_b2145a98_318424pow_tensor_tensor_kernelERNS_18TensorIteratorBaseEENKUlvE_clEvENKUlvE_clEvEUlhhE_St5arrayIPcLm3EEEEviT0_T1_ --------------------------
	.section	.nv.info._ZN2at6native29vectorized_elementwise_kernelILi4EZZZNS0_50_GLOBAL__N__2680c7bb_12_PowKernel_cu_b2145a98_318424pow_tensor_tensor_kernelERNS_18TensorIteratorBaseEENKUlvE_clEvENKUlvE_clEvEUlhhE_St5arrayIPcLm3EEEEviT0_T1_,"",@"SHT_CUDA_INFO"
	.sectionflags	@""
	.align	4


	//----- nvinfo : EIATTR_CUDA_API_VERSION
	.align		4
        /*0000*/ 	.byte	0x04, 0x37
        /*0002*/ 	.short	(.L_10789 - .L_10788)
.L_10788:
        /*0004*/ 	.word	0x00000082


	//----- nvinfo : EIATTR_SW2861232_WAR
	.align		4
.L_10789:
        /*0008*/ 	.byte	0x01, 0x35
	.zero		2


	//----- nvinfo : EIATTR_PARAM_CBANK
	.align		4
        /*000c*/ 	.byte	0x04, 0x0a
        /*000e*/ 	.short	(.L_10791 - .L_10790)
	.align		4
.L_10790:
        /*0010*/ 	.word	index@(.nv.constant0._ZN2at6native29vectorized_elementwise_kernelILi4EZZZNS0_50_GLOBAL__N__2680c7bb_12_PowKernel_cu_b2145a98_318424pow_tensor_tensor_kernelERNS_18TensorIteratorBaseEENKUlvE_clEvENKUlvE_clEvEUlhhE_St5arrayIPcLm3EEEEviT0_T1_)
        /*0014*/ 	.short	0x0160
        /*0016*/ 	.short	0x0028


	//----- nvinfo : EIATTR_CBANK_PARAM_SIZE
	.align		4
.L_10791:
        /*0018*/ 	.byte	0x03, 0x19
        /*001a*/ 	.short	0x0028


	//----- nvinfo : EIATTR_KPARAM_INFO
	.align		4
        /*001c*/ 	.byte	0x04, 0x17
        /*001e*/ 	.short	(.L_10793 - .L_10792)
.L_10792:
        /*0020*/ 	.word	0x00000000
        /*0024*/ 	.short	0x0002
        /*0026*/ 	.short	0x0010
        /*0028*/ 	.byte	0x00, 0xf0, 0x61, 0x00


	//----- nvinfo : EIATTR_KPARAM_INFO
	.align		4
.L_10793:
        /*002c*/ 	.byte	0x04, 0x17
        /*002e*/ 	.short	(.L_10795 - .L_10794)
.L_10794:
        /*0030*/ 	.word	0x00000000
        /*0034*/ 	.short	0x0001
        /*0036*/ 	.short	0x0008
        /*0038*/ 	.byte	0x00, 0xf0, 0x21, 0x00


	//----- nvinfo : EIATTR_KPARAM_INFO
	.align		4
.L_10795:
        /*003c*/ 	.byte	0x04, 0x17
        /*003e*/ 	.short	(.L_10797 - .L_10796)
.L_10796:
        /*0040*/ 	.word	0x00000000
        /*0044*/ 	.short	0x0000
        /*0046*/ 	.short	0x0000
        /*0048*/ 	.byte	0x00, 0xf0, 0x11, 0x00


	//----- nvinfo : EIATTR_MAXREG_COUNT
	.align		4
.L_10797:
        /*004c*/ 	.byte	0x03, 0x1b
        /*004e*/ 	.short	0x00ff


	//----- nvinfo : EIATTR_MERCURY_ISA_VERSION
	.align		4
        /*0050*/ 	.byte	0x03, 0x5f
        /*0052*/ 	.short	0x0000


	//----- nvinfo : EIATTR_EXIT_INSTR_OFFSETS
	.align		4
        /*0054*/ 	.byte	0x04, 0x1c
        /*0056*/ 	.short	(.L_10799 - .L_10798)


	//   ....[0]....
.L_10798:
        /*0058*/ 	.word	0x00000d10


	//   ....[1]....
        /*005c*/ 	.word	0x00002130


	//   ....[2]....
        /*0060*/ 	.word	0x00002180


	//----- nvinfo : EIATTR_MAX_THREADS
	.align		4
.L_10799:
        /*0064*/ 	.byte	0x04, 0x05
        /*0066*/ 	.short	(.L_10801 - .L_10800)
.L_10800:
        /*0068*/ 	.word	0x00000080
        /*006c*/ 	.word	0x00000001
        /*0070*/ 	.word	0x00000001


	//----- nvinfo : EIATTR_CRS_STACK_SIZE
	.align		4
.L_10801:
        /*0074*/ 	.byte	0x04, 0x1e
        /*0076*/ 	.short	(.L_10803 - .L_10802)
.L_10802:
        /*0078*/ 	.word	0x00000000
.L_10803:


//--------------------- .nv.info._ZN2at6native29vectorized_elementwise_kernelILi8EZZZNS0_50_GLOBAL__N__2680c7bb_12_PowKernel_cu_b2145a98_318424pow_tensor_tensor_kernelERNS_18TensorIteratorBaseEENKUlvE_clEvENKUlvE_clEvEUlhhE_St5arrayIPcLm3EEEEviT0_T1_ --------------------------
	.section	.nv.info._ZN2at6native29vectorized_elementwise_kernelILi8EZZZNS0_50_GLOBAL__N__2680c7bb_12_PowKernel_cu_b2145a98_318424pow_tensor_tensor_kernelERNS_18TensorIteratorBaseEENKUlvE_clEvENKUlvE_clEvEUlhhE_St5arrayIPcLm3EEEEviT0_T1_,"",@"SHT_CUDA_INFO"
	.sectionflags	@""
	.align	4


	//----- nvinfo : EIATTR_CUDA_API_VERSION
	.align		4
        /*0000*/ 	.byte	0x04, 0x37
        /*0002*/ 	.short	(.L_10805 - .L_10804)
.L_10804:
        /*0004*/ 	.word	0x00000082


	//----- nvinfo : EIATTR_SW2861232_WAR
	.align		4
.L_10805:
        /*0008*/ 	.byte	0x01, 0x35
	.zero		2


	//----- nvinfo : EIATTR_PARAM_CBANK
	.align		4
        /*000c*/ 	.byte	0x04, 0x0a
        /*000e*/ 	.short	(.L_10807 - .L_10806)
	.align		4
.L_10806:
        /*0010*/ 	.word	index@(.nv.constant0._ZN2at6native29vectorized_elementwise_kernelILi8EZZZNS0_50_GLOBAL__N__2680c7bb_12_PowKernel_cu_b2145a98_318424pow_tensor_tensor_kernelERNS_18TensorIteratorBaseEENKUlvE_clEvENKUlvE_clEvEUlhhE_St5arrayIPcLm3EEEEviT0_T1_)
        /*0014*/ 	.short	0x0160
        /*0016*/ 	.short	0x0028


	//----- nvinfo : EIATTR_CBANK_PARAM_SIZE
	.align		4
.L_10807:
        /*0018*/ 	.byte	0x03, 0x19
        /*001a*/ 	.short	0x0028


	//----- nvinfo : EIATTR_KPARAM_INFO
	.align		4
        /*001c*/ 	.byte	0x04, 0x17
        /*001e*/ 	.short	(.L_10809 - .L_10808)
.L_10808:
        /*0020*/ 	.word	0x00000000
        /*0024*/ 	.short	0x0002
        /*0026*/ 	.short	0x0010
        /*0028*/ 	.byte	0x00, 0xf0, 0x61, 0x00


	//----- nvinfo : EIATTR_KPARAM_INFO
	.align		4
.L_10809:
        /*002c*/ 	.byte	0x04, 0x17
        /*002e*/ 	.short	(.L_10811 - .L_10810)
.L_10810:
        /*0030*/ 	.word	0x00000000
        /*0034*/ 	.short	0x0001
        /*0036*/ 	.short	0x0008
        /*0038*/ 	.byte	0x00, 0xf0, 0x21, 0x00


	//----- nvinfo : EIATTR_KPARAM_INFO
	.align		4
.L_10811:
        /*003c*/ 	.byte	0x04, 0x17
        /*003e*/ 	.short	(.L_10813 - .L_10812)
.L_10812:
        /*0040*/ 	.word	0x00000000
        /*0044*/ 	.short	0x0000
        /*0046*/ 	.short	0x0000
        /*0048*/ 	.byte	0x00, 0xf0, 0x11, 0x00


	//----- nvinfo : EIATTR_MAXREG_COUNT
	.align		4
.L_10813:
        /*004c*/ 	.byte	0x03, 0x1b
        /*004e*/ 	.short	0x00ff


	//----- nvinfo : EIATTR_MERCURY_ISA_VERSION
	.align		4
        /*0050*/ 	.byte	0x03, 0x5f
        /*0052*/ 	.short	0x0000


	//----- nvinfo : EIATTR_EXIT_INSTR_OFFSETS
	.align		4
        /*0054*/ 	.byte	0x04, 0x1c
        /*0056*/ 	.short	(.L_10815 - .L_10814)


	//   ....[0]....
.L_10814:
        /*0058*/ 	.word	0x00000010


	//----- nvinfo : EIATTR_MAX_THREADS
	.align		4
.L_10815:
        /*005c*/ 	.byte	0x04, 0x05
        /*005e*/ 	.short	(.L_10817 - .L_10816)
.L_10816:
        /*0060*/ 	.word	0x00000080
        /*0064*/ 	.word	0x00000001
        /*0068*/ 	.word	0x00000001
.L_10817:


//--------------------- .nv.info._ZN2at6native18elementwise_kernelILi128ELi4EZNS0_15gpu_kernel_implIZNS0_50_GLOBAL__N__2680c7bb_12_PowKernel_cu_b2145a98_318422pow_scalar_tensor_implIhEEvRNS_18TensorIteratorBaseET_EUlhE_EEvS6_RKS7_EUliE_EEviT1_ --------------------------
	.section	.nv.info._ZN2at6native18elementwise_kernelILi128ELi4EZNS0_15gpu_kernel_implIZNS0_50_GLOBAL__N__2680c7bb_12_PowKernel_cu_b2145a98_318422pow_scalar_tensor_implIhEEvRNS_18TensorIteratorBaseET_EUlhE_EEvS6_RKS7_EUliE_EEviT1_,"",@"SHT_CUDA_INFO"
	.sectionflags	@""
	.align	4


	//----- nvinfo : EIATTR_CUDA_API_VERSION
	.align		4
        /*0000*/ 	.byte	0x04, 0x37
        /*0002*/ 	.short	(.L_10819 - .L_10818)
.L_10818:
        /*0004*/ 	.word	0x00000082


	//----- nvinfo : EIATTR_SW2861232_WAR
	.align		4
.L_10819:
        /*0008*/ 	.byte	0x01, 0x35
	.zero		2


	//----- nvinfo : EIATTR_PARAM_CBANK
	.align		4
        /*000c*/ 	.byte	0x04, 0x0a
        /*000e*/ 	.short	(.L_10821 - .L_10820)
	.align		4
.L_10820:
        /*0010*/ 	.word	index@(.nv.constant0._ZN2at6native18elementwise_kernelILi128ELi4EZNS0_15gpu_kernel_implIZNS0_50_GLOBAL__N__2680c7bb_12_PowKernel_cu_b2145a98_318422pow_scalar_tensor_implIhEEvRNS_18TensorIteratorBaseET_EUlhE_EEvS6_RKS7_EUliE_EEviT1_)
        /*0014*/ 	.short	0x0160
        /*0016*/ 	.short	0x0230


	//----- nvinfo : EIATTR_CBANK_PARAM_SIZE
	.align		4
.L_10821:
        /*0018*/ 	.byte	0x03, 0x19
        /*001a*/ 	.short	0x0230


	//----- nvinfo : EIATTR_KPARAM_INFO
	.align		4
        /*001c*/ 	.byte	0x04, 0x17
        /*001e*/ 	.short	(.L_10823 - .L_10822)
.L_10822:
        /*0020*/ 	.word	0x00000000
        /*0024*/ 	.short	0x0001
        /*0026*/ 	.short	0x0008
        /*0028*/ 	.byte	0x00, 0xf0, 0xa1, 0x08


	//----- nvinfo : EIATTR_KPARAM_INFO
	.align		4
.L_10823:
        /*002c*/ 	.byte	0x04, 0x17
        /*002e*/ 	.short	(.L_10825 - .L_10824)
.L_10824:
        /*0030*/ 	.word	0x00000000
        /*0034*/ 	.short	0x0000
        /*0036*/ 	.short	0x0000
        /*0038*/ 	.byte	0x00, 0xf0, 0x11, 0x00


	//----- nvinfo : EIATTR_MAXREG_COUNT
	.align		4
.L_10825:
        /*003c*/ 	.byte	0x03, 0x1b
        /*003e*/ 	.short	0x0080


	//----- nvinfo : EIATTR_EXTERNS
	.align		4
        /*0040*/ 	.byte	0x04, 0x0f
        /*0042*/ 	.short	(.L_10827 - .L_10826)


	//   ....[0]....
	.align		4
.L_10826:
        /*0044*/ 	.word	index@(__assertfail)


	//----- nvinfo : EIATTR_MERCURY_ISA_VERSION
	.align		4
.L_10827:
        /*0048*/ 	.byte	0x03, 0x5f
        /*004a*/ 	.short	0x0000


	//----- nvinfo : EIATTR_SYSCALL_OFFSETS
	.align		4
        /*004c*/ 	.byte	0x04, 0x46
        /*004e*/ 	.short	(.L_10829 - .L_10828)


	//   ....[0]....
.L_10828:
        /*0050*/ 	.word	0x00001d60


	//   ....[1]....
        /*0054*/ 	.word	0x00002e10


	//   ....[2]....
        /*0058*/ 	.word	0x00004bd0


	//   ....[3]....
        /*005c*/ 	.word	0x00005c80


	//   ....[4]....
        /*0060*/ 	.word	0x00007a10


	//   ....[5]....
        /*0064*/ 	.word	0x00008ac0


	//   ....[6]....
        /*0068*/ 	.word	0x0000a860


	//   ....[7]....
        /*006c*/ 	.word	0x0000b910


	//----- nvinfo : EIATTR_EXIT_INSTR_OFFSETS
	.align		4
.L_10829:
        /*0070*/ 	.byte	0x04, 0x1c
        /*0072*/ 	.short	(.L_10831 - .L_10830)


	//   ....[0]....
.L_10830:
        /*0074*/ 	.word	0x00008b70


	//   ....[1]....
        /*0078*/ 	.word	0x0000aad0


	//   ....[2]....
        /*007c*/ 	.word	0x0000aaf0


	//   ....[3]....
        /*0080*/ 	.word	0x0000ab90


	//   ....[4]....
        /*0084*/ 	.word	0x0000abc0


	//   ....[5]....
        /*0088*/ 	.word	0x0000abf0


	//   ....[6]....
        /*008c*/ 	.word	0x0000ac90


	//   ....[7]....
        /*0090*/ 	.word	0x0000ace0


	//   ....[8]....
        /*0094*/ 	.word	0x0000ad90


	//   ....[9]....
        /*0098*/ 	.word	0x0000adf0


	//   ....[10]....
        /*009c*/ 	.word	0x0000ae30


	//   ....[11]....
        /*00a0*/ 	.word	0x0000aef0


	//   ....[12]....
        /*00a4*/ 	.word	0x0000af40


	//   ....[13]....
        /*00a8*/ 	.word	0x0000b0e0


	//   ....[14]....
        /*00ac*/ 	.word	0x0000b250


	//   ....[15]....
        /*00b0*/ 	.word	0x0000b2a0


	//   ....[16]....
        /*00b4*/ 	.word	0x0000b350


	//   ....[17]....
        /*00b8*/ 	.word	0x0000b4e0


	//   ....[18]....
        /*00bc*/ 	.word	0x0000b670


	//   ....[19]....
        /*00c0*/ 	.word	0x0000b7e0


	//   ....[20]....
        /*00c4*/ 	.word	0x0000b920


	//   ....[21]....
        /*00c8*/ 	.word	0x0000b960


	//   ....[22]....
        /*00cc*/ 	.word	0x0000b990


	//----- nvinfo : EIATTR_MAX_THREADS
	.align		4
.L_10831:
        /*00d0*/ 	.byte	0x04, 0x05
        /*00d2*/ 	.short	(.L_10833 - .L_10832)
.L_10832:
        /*00d4*/ 	.word	0x00000080
        /*00d8*/ 	.word	0x00000001
        /*00dc*/ 	.word	0x00000001


	//----- nvinfo : EIATTR_CRS_STACK_SIZE
	.align		4
.L_10833:
        /*00e0*/ 	.byte	0x04, 0x1e
        /*00e2*/ 	.short	(.L_10835 - .L_10834)
.L_10834:
        /*00e4*/ 	.word	0x00000000
.L_10835:


//--------------------- .nv.info._ZN2at6native27unrolled_elementwise_kernelIZNS0_50_GLOBAL__N__2680c7bb_12_PowKernel_cu_b2145a98_318422pow_scalar_tensor_implIhEEvRNS_18TensorIteratorBaseET_EUlhE_St5arrayIPcLm2EELi4E23TrivialOffsetCalculatorILi1EjESC_NS0_6memory12LoadWithCastILi1EEENSD_13StoreWithCastILi1EEEEEviS6_T0_T2_T3_T4_T5_ --------------------------
	.section	.nv.info._ZN2at6native27unrolled_elementwise_kernelIZNS0_50_GLOBAL__N__2680c7bb_12_PowKernel_cu_b2145a98_318422pow_scalar_tensor_implIhEEvRNS_18TensorIteratorBaseET_EUlhE_St5arrayIPcLm2EELi4E23TrivialOffsetCalculatorILi1EjESC_NS0_6memory12LoadWithCastILi1EEENSD_13StoreWithCastILi1EEEEEviS6_T0_T2_T3_T4_T5_,"",@"SHT_CUDA_INFO"
	.sectionflags	@""
	.align	4


	//----- nvinfo : EIATTR_CUDA_API_VERSION
	.align		4
        /*0000*/ 	.byte	0x04, 0x37
        /*0002*/ 	.short	(.L_10837 - .L_10836)
.L_10836:
        /*0004*/ 	.word	0x00000082


	//----- nvinfo : EIATTR_SW2861232_WAR
	.align		4
.L_10837:
        /*0008*/ 	.byte	0x01, 0x35
	.zero		2


	//----- nvinfo : EIATTR_PARAM_CBANK
	.align		4
        /*000c*/ 	.byte	0x04, 0x0a
        /*000e*/ 	.short	(.L_10839 - .L_10838)
	.align		4
.L_10838:
        /*0010*/ 	.word	index@(.nv.constant0._ZN2at6native27unrolled_elementwise_kernelIZNS0_50_GLOBAL__N__2680c7bb_12_PowKernel_cu_b2145a98_318422pow_scalar_tensor_implIhEEvRNS_18TensorIteratorBaseET_EUlhE_St5arrayIPcLm2EELi4E23TrivialOffsetCalculatorILi1EjESC_NS0_6memory12LoadWithCastILi1EEENSD_13StoreWithCastILi1EEEEEviS6_T0_T2_T3_T4_T5_)
        /*0014*/ 	.short	0x0160
        /*0016*/ 	.short	0x003c


	//----- nvinfo : EIATTR_CBANK_PARAM_SIZE
	.align		4
.L_10839:
        /*0018*/ 	.byte	0x03, 0x19
        /*001a*/ 	.short	0x003c


	//----- nvinfo : EIATTR_KPARAM_INFO
	.align		4
        /*001c*/ 	.byte	0x04, 0x17
        /*001e*/ 	.short	(.L_10841 - .L_10840)
.L_10840:
        /*0020*/ 	.word	0x00000000
        /*0024*/ 	.short	0x0006
        /*0026*/ 	.short	0x0034
        /*0028*/ 	.byte	0x00, 0xf0, 0x21, 0x00


	//----- nvinfo : EIATTR_KPARAM_INFO
	.align		4
.L_10841:
        /*002c*/ 	.byte	0x04, 0x17
        /*002e*/ 	.short	(.L_10843 - .L_10842)
.L_10842:
        /*0030*/ 	.word	0x00000000
        /*0034*/ 	.short	0x0005
        /*0036*/ 	.short	0x002c
        /*0038*/ 	.byte	0x00, 0xf0, 0x21, 0x00


	//----- nvinfo : EIATTR_KPARAM_INFO
	.align		4
.L_10843:
        /*003c*/ 	.byte	0x04, 0x17
        /*003e*/ 	.short	(.L_10845 - .L_10844)
.L_10844:
        /*0040*/ 	.word	0x00000000
        /*0044*/ 	.short	0x0004
        /*0046*/ 	.short	0x0029
        /*0048*/ 	.byte	0x00, 0xf0, 0x05, 0x00


	//----- nvinfo : EIATTR_KPARAM_INFO
	.align		4
.L_10845:
        /*004c*/ 	.byte	0x04, 0x17
        /*004e*/ 	.short	(.L_10847 - .L_10846)
.L_10846:
        /*0050*/ 	.word	0x00000000
        /*0054*/ 	.short	0x0003
        /*0056*/ 	.short	0x0028
        /*0058*/ 	.byte	0x00, 0xf0, 0x05, 0x00


	//----- nvinfo : EIATTR_KPARAM_INFO
	.align		4
.L_10847:
        /*005c*/ 	.byte	0x04, 0x17
        /*005e*/ 	.short	(.L_10849 - .L_10848)
.L_10848:
        /*0060*/ 	.word	0x00000000
        /*0064*/ 	.short	0x0002
        /*0066*/ 	.short	0x0018
        /*0068*/ 	.byte	0x00, 0xf0, 0x41, 0x00


	//----- nvinfo : EIATTR_KPARAM_INFO
	.align		4
.L_10849:
        /*006c*/ 	.byte	0x04, 0x17
        /*006e*/ 	.short	(.L_10851 - .L_10850)
.L_10850:
        /*0070*/ 	.word	0x00000000
        /*0074*/ 	.short	0x0001
        /*0076*/ 	.short	0x0008
        /*0078*/ 	.byte	0x00, 0xf0, 0x41, 0x00


	//----- nvinfo : EIATTR_KPARAM_INFO
	.align		4
.L_10851:
        /*007c*/ 	.byte	0x04, 0x17
        /*007e*/ 	.short	(.L_10853 - .L_10852)
.L_10852:
        /*0080*/ 	.word	0x00000000
        /*0084*/ 	.short	0x0000
        /*0086*/ 	.short	0x0000
        /*0088*/ 	.byte	0x00, 0xf0, 0x11, 0x00


	//----- nvinfo : EIATTR_MAXREG_COUNT
	.align		4
.L_10853:
        /*008c*/ 	.byte	0x03, 0x1b
        /*008e*/ 	.short	0x00ff


	//----- nvinfo : EIATTR_EXTERNS
	.align		4
        /*0090*/ 	.byte	0x04, 0x0f
        /*0092*/ 	.short	(.L_10855 - .L_10854)


	//   ....[0]....
	.align		4
.L_10854:
        /*0094*/ 	.word	index@(__assertfail)


	//----- nvinfo : EIATTR_MERCURY_ISA_VERSION
	.align		4
.L_10855:
        /*0098*/ 	.byte	0x03, 0x5f
        /*009a*/ 	.short	0x0000


	//----- nvinfo : EIATTR_SYSCALL_OFFSETS
	.align		4
        /*009c*/ 	.byte	0x04, 0x46
        /*009e*/ 	.short	(.L_10857 - .L_10856)


	//   ....[0]....
.L_10856:
        /*00a0*/ 	.word	0x00000f80


	//   ....[1]....
        /*00a4*/ 	.word	0x00001ee0


	//   ....[2]....
        /*00a8*/ 	.word	0x00002da0


	//   ....[3]....
        /*00ac*/ 	.word	0x00003ce0


	//   ....[4]....
        /*00b0*/ 	.word	0x000053a0


	//   ....[5]....
        /*00b4*/ 	.word	0x000063e0


	//   ....[6]....
        /*00b8*/ 	.word	0x000073e0


	//   ....[7]....
        /*00bc*/ 	.word	0x000083e0


	//----- nvinfo : EIATTR_EXIT_INSTR_OFFSETS
	.align		4
.L_10857:
        /*00c0*/ 	.byte	0x04, 0x1c
        /*00c2*/ 	.short	(.L_10859 - .L_10858)


	//   ....[0]....
.L_10858:
        /*00c4*/ 	.word	0x00007490


	//   ....[1]....
        /*00c8*/ 	.word	0x000075a0


	//   ....[2]....
        /*00cc*/ 	.word	0x000075c0


	//   ....[3]....
        /*00d0*/ 	.word	0x00007660


	//   ....[4]....
        /*00d4*/ 	.word	0x00007690


	//   ....[5]....
        /*00d8*/ 	.word	0x000076c0


	//   ....[6]....
        /*00dc*/ 	.word	0x00007760


	//   ....[7]....
        /*00e0*/ 	.word	0x000077b0


	//   ....[8]....
        /*00e4*/ 	.word	0x00007860


	//   ....[9]....
        /*00e8*/ 	.word	0x000078c0


	//   ....[10]....
        /*00ec*/ 	.word	0x00007900


	//   ....[11]....
        /*00f0*/ 	.word	0x000079c0


	//   ....[12]....
        /*00f4*/ 	.word	0x00007a10


	//   ....[13]....
        /*00f8*/ 	.word	0x00007bb0


	//   ....[14]....
        /*00fc*/ 	.word	0x00007d20


	//   ....[15]....
        /*0100*/ 	.word	0x00007d70


	//   ....[16]....
        /*0104*/ 	.word	0x00007e20


	//   ....[17]....
        /*0108*/ 	.word	0x00007fb0


	//   ....[18]....
        /*010c*/ 	.word	0x00008140


	//   ....[19]....
        /*0110*/ 	.word	0x000082b0


	//   ....[20]....
        /*0114*/ 	.word	0x000083f0


	//   ....[21]....
        /*0118*/ 	.word	0x00008430


	//   ....[22]....
        /*011c*/ 	.word	0x00008460


	//----- nvinfo : EIATTR_MAX_THREADS
	.align		4
.L_10859:
        /*0120*/ 	.byte	0x04, 0x05
        /*0122*/ 	.short	(.L_10861 - .L_10860)
.L_10860:
        /*0124*/ 	.word	0x00000080
        /*0128*/ 	.word	0x00000001
        /*012c*/ 	.word	0x00000001


	//----- nvinfo : EIATTR_CRS_STACK_SIZE
	.align		4
.L_10861:
        /*0130*/ 	.byte	0x04, 0x1e
        /*0132*/ 	.short	(.L_10863 - .L_10862)
.L_10862:
        /*0134*/ 	.word	0x00000000
.L_10863:


//--------------------- .nv.info._ZN2at6native18elementwise_kernelILi128ELi4EZNS0_22gpu_kernel_impl_nocastIZNS0_50_GLOBAL__N__2680c7bb_12_PowKernel_cu_b2145a98_318422pow_scalar_tensor_implIhEEvRNS_18TensorIteratorBaseET_EUlhE_EEvS6_RKS7_EUliE_EEviT1_ --------------------------
	.section	.nv.info._ZN2at6native18elementwise_kernelILi128ELi4EZNS0_22gpu_kernel_impl_nocastIZNS0_50_GLOBAL__N__2680c7bb_12_PowKernel_cu_b2145a98_318422pow_scalar_tensor_implIhEEvRNS_18TensorIteratorBaseET_EUlhE_EEvS6_RKS7_EUliE_EEviT1_,"",@"SHT_CUDA_INFO"
	.sectionflags	@""
	.align	4


	//----- nvinfo : EIATTR_CUDA_API_VERSION
	.align		4
        /*0000*/ 	.byte	0x04, 0x37
        /*0002*/ 	.short	(.L_10865 - .L_10864)
.L_10864:
        /*0004*/ 	.word	0x00000082


	//----- nvinfo : EIATTR_SW2861232_WAR
	.align		4
.L_10865:
        /*0008*/ 	.byte	0x01, 0x35
	.zero		2


	//----- nvinfo : EIATTR_PARAM_CBANK
	.align		4
        /*000c*/ 	.byte	0x04, 0x0a
        /*000e*/ 	.short	(.L_10867 - .L_10866)
	.align		4
.L_10866:
        /*0010*/ 	.word	index@(.nv.constant0._ZN2at6native18elementwise_kernelILi128ELi4EZNS0_22gpu_kernel_impl_nocastIZNS0_50_GLOBAL__N__2680c7bb_12_PowKernel_cu_b2145a98_318422pow_scalar_tensor_implIhEEvRNS_18TensorIteratorBaseET_EUlhE_EEvS6_RKS7_EUliE_EEviT1_)
        /*0014*/ 	.short	0x0160
        /*0016*/ 	.short	0x0228


	//----- nvinfo : EIATTR_CBANK_PARAM_SIZE
	.align		4
.L_10867:
        /*0018*/ 	.byte	0x03, 0x19
        /*001a*/ 	.short	0x0228


	//----- nvinfo : EIATTR_KPARAM_INFO
	.align		4
        /*001c*/ 	.byte	0x04, 0x17
        /*001e*/ 	.short	(.L_10869 - .L_10868)
.L_10868:
        /*0020*/ 	.word	0x00000000
        /*0024*/ 	.short	0x0001
        /*0026*/ 	.short	0x0008
        /*0028*/ 	.byte	0x00, 0xf0, 0x81, 0x08


	//----- nvinfo : EIATTR_KPARAM_INFO
	.align		4
.L_10869:
        /*002c*/ 	.byte	0x04, 0x17
        /*002e*/ 	.short	(.L_10871 - .L_10870)
.L_10870:
        /*0030*/ 	.word	0x00000000
        /*0034*/ 	.short	0x0000
        /*0036*/ 	.short	0x0000
        /*0038*/ 	.byte	0x00, 0xf0, 0x11, 0x00


	//----- nvinfo : EIATTR_MAXREG_COUNT
	.align		4
.L_10871:
        /*003c*/ 	.byte	0x03, 0x1b
        /*003e*/ 	.short	0x0080


	//----- nvinfo : EIATTR_MERCURY_ISA_VERSION
	.align		4
        /*0040*/ 	.byte	0x03, 0x5f
        /*0042*/ 	.short	0x0000


	//----- nvinfo : EIATTR_EXIT_INSTR_OFFSETS
	.align		4
        /*0044*/ 	.byte	0x04, 0x1c
        /*0046*/ 	.short	(.L_10873 - .L_10872)


	//   ....[0]....
.L_10872:
        /*0048*/ 	.word	0x00003120


	//   ....[1]....
        /*004c*/ 	.word	0x00004120


	//----- nvinfo : EIATTR_MAX_THREADS
	.align		4
.L_10873:
        /*0050*/ 	.byte	0x04, 0x05
        /*0052*/ 	.short	(.L_10875 - .L_10874)
.L_10874:
        /*0054*/ 	.word	0x00000080
        /*0058*/ 	.word	0x00000001
        /*005c*/ 	.word	0x00000001


	//----- nvinfo : EIATTR_CRS_STACK_SIZE
	.align		4
.L_10875:
        /*0060*/ 	.byte	0x04, 0x1e
        /*0062*/ 	.short	(.L_10877 - .L_10876)
.L_10876:
        /*0064*/ 	.word	0x00000000
.L_10877:


//--------------------- .nv.info._ZN2at6native27unrolled_elementwise_kernelIZNS0_50_GLOBAL__N__2680c7bb_12_PowKernel_cu_b2145a98_318422pow_scalar_tensor_implIhEEvRNS_18TensorIteratorBaseET_EUlhE_St5arrayIPcLm2EELi4E23TrivialOffsetCalculatorILi1EjESC_NS0_6memory15LoadWithoutCastENSD_16StoreWithoutCastEEEviS6_T0_T2_T3_T4_T5_ --------------------------
	.section	.nv.info._ZN2at6native27unrolled_elementwise_kernelIZNS0_50_GLOBAL__N__2680c7bb_12_PowKernel_cu_b2145a98_318422pow_scalar_tensor_implIhEEvRNS_18TensorIteratorBaseET_EUlhE_St5arrayIPcLm2EELi4E23TrivialOffsetCalculatorILi1EjESC_NS0_6memory15LoadWithoutCastENSD_16StoreWithoutCastEEEviS6_T0_T2_T3_T4_T5_,"",@"SHT_CUDA_INFO"
	.sectionflags	@""
	.align	4


	//----- nvinfo : EIATTR_CUDA_API_VERSION
	.align		4
        /*0000*/ 	.byte	0x04, 0x37
        /*0002*/ 	.short	(.L_10879 - .L_10878)
.L_10878:
        /*0004*/ 	.word	0x00000082


	//----- nvinfo : EIATTR_SW2861232_WAR
	.align		4
.L_10879:
        /*0008*/ 	.byte	0x01, 0x35
	.zero		2


	//----- nvinfo : EIATTR_PARAM_CBANK
	.align		4
        /*000c*/ 	.byte	0x04, 0x0a
        /*000e*/ 	.short	(.L_10881 - .L_10880)
	.align		4
.L_10880:
        /*0010*/ 	.word	index@(.nv.constant0._ZN2at6native27unrolled_elementwise_kernelIZNS0_50_GLOBAL__N__2680c7bb_12_PowKernel_cu_b2145a98_318422pow_scalar_tensor_implIhEEvRNS_18TensorIteratorBaseET_EUlhE_St5arrayIPcLm2EELi4E23TrivialOffsetCalculatorILi1EjESC_NS0_6memory15LoadWithoutCastENSD_16StoreWithoutCastEEEviS6_T0_T2_T3_T4_T5_)
        /*0014*/ 	.short	0x0160
        /*0016*/ 	.short	0x002c


	//----- nvinfo : EIATTR_CBANK_PARAM_SIZE
	.align		4
.L_10881:
        /*0018*/ 	.byte	0x03, 0x19
        /*001a*/ 	.short	0x002c


	//----- nvinfo : EIATTR_KPARAM_INFO
	.align		4
        /*001c*/ 	.byte	0x04, 0x17
        /*001e*/ 	.short	(.L_10883 - .L_10882)
.L_10882:
        /*0020*/ 	.word	0x00000000
        /*0024*/ 	.short	0x0006
        /*0026*/ 	.short	0x002b
        /*0028*/ 	.byte	0x00, 0xf0, 0x05, 0x00


	//----- nvinfo : EIATTR_KPARAM_INFO
	.align		4
.L_10883:
        /*002c*/ 	.byte	0x04, 0x17
        /*002e*/ 	.short	(.L_10885 - .L_10884)
.L_10884:
        /*0030*/ 	.word	0x00000000
        /*0034*/ 	.short	0x0005
        /*0036*/ 	.short	0x002a
        /*0038*/ 	.byte	0x00, 0xf0, 0x05, 0x00


	//----- nvinfo : EIATTR_KPARAM_INFO
	.align		4
.L_10885:
        /*003c*/ 	.byte	0x04, 0x17
        /*003e*/ 	.short	(.L_10887 - .L_10886)
.L_10886:
        /*0040*/ 	.word	0x00000000
        /*0044*/ 	.short	0x0004
        /*0046*/ 	.short	0x0029
        /*0048*/ 	.byte	0x00, 0xf0, 0x05, 0x00


	//----- nvinfo : EIATTR_KPARAM_INFO
	.align		4
.L_10887:
        /*004c*/ 	.byte	0x04, 0x17
        /*004e*/ 	.short	(.L_10889 - .L_10888)
.L_10888:
        /*0050*/ 	.word	0x00000000
        /*0054*/ 	.short	0x0003
        /*0056*/ 	.short	0x0028
        /*0058*/ 	.byte	0x00, 0xf0, 0x05, 0x00


	//----- nvinfo : EIATTR_KPARAM_INFO
	.align		4
.L_10889:
        /*005c*/ 	.byte	0x04, 0x17
        /*005e*/ 	.short	(.L_10891 - .L_10890)
.L_10890:
        /*0060*/ 	.word	0x00000000
        /*0064*/ 	.short	0x0002
        /*0066*/ 	.short	0x0018
        /*0068*/ 	.byte	0x00, 0xf0, 0x41, 0x00


	//----- nvinfo : EIATTR_KPARAM_INFO
	.align		4
.L_10891:
        /*006c*/ 	.byte	0x04, 0x17
        /*006e*/ 	.short	(.L_10893 - .L_10892)
.L_10892:
        /*0070*/ 	.word	0x00000000
        /*0074*/ 	.short	0x0001
        /*0076*/ 	.short	0x0008
        /*0078*/ 	.byte	0x00, 0xf0, 0x41, 0x00


	//----- nvinfo : EIATTR_KPARAM_INFO
	.align		4
.L_10893:
        /*007c*/ 	.byte	0x04, 0x17
        /*007e*/ 	.short	(.L_10895 - .L_10894)
.L_10894:
        /*0080*/ 	.word	0x00000000
        /*0084*/ 	.short	0x0000
        /*0086*/ 	.short	0x0000
        /*0088*/ 	.byte	0x00, 0xf0, 0x11, 0x00


	//----- nvinfo : EIATTR_MAXREG_COUNT
	.align		4
.L_10895:
        /*008c*/ 	.byte	0x03, 0x1b
        /*008e*/ 	.short	0x00ff


	//----- nvinfo : EIATTR_MERCURY_ISA_VERSION
	.align		4
        /*0090*/ 	.byte	0x03, 0x5f
        /*0092*/ 	.short	0x0000


	//----- nvinfo : EIATTR_EXIT_INSTR_OFFSETS
	.align		4
        /*0094*/ 	.byte	0x04, 0x1c
        /*0096*/ 	.short	(.L_10897 - .L_10896)


	//   ....[0]....
.L_10896:
        /*0098*/ 	.word	0x00000930


	//   ....[1]....
        /*009c*/ 	.word	0x00000980


	//----- nvinfo : EIATTR_MAX_THREADS
	.align		4
.L_10897:
        /*00a0*/ 	.byte	0x04, 0x05
        /*00a2*/ 	.short	(.L_10899 - .L_10898)
.L_10898:
        /*00a4*/ 	.word	0x00000080
        /*00a8*/ 	.word	0x00000001
        /*00ac*/ 	.word	0x00000001


	//----- nvinfo : EIATTR_CRS_STACK_SIZE
	.align		4
.L_10899:
        /*00b0*/ 	.byte	0x04, 0x1e
        /*00b2*/ 	.short	(.L_10901 - .L_10900)
.L_10900:
        /*00b4*/ 	.word	0x00000000
.L_10901:


//--------------------- .nv.info._ZN2at6native29vectorized_elementwise_kernelILi2EZNS0_50_GLOBAL__N__2680c7bb_12_PowKernel_cu_b2145a98_318422pow_scalar_tensor_implIhEEvRNS_18TensorIteratorBaseET_EUlhE_St5arrayIPcLm2EEEEviT0_T1_ --------------------------
	.section	.nv.info._ZN2at6native29vectorized_elementwise_kernelILi2EZNS0_50_GLOBAL__N__2680c7bb_12_PowKernel_cu_b2145a98_318422pow_scalar_tensor_implIhEEvRNS_18TensorIteratorBaseET_EUlhE_St5arrayIPcLm2EEEEviT0_T1_,"",@"SHT_CUDA_INFO"
	.sectionflags	@""
	.align	4


	//----- nvinfo : EIATTR_CUDA_API_VERSION
	.align		4
        /*0000*/ 	.byte	0x04, 0x37
        /*0002*/ 	.short	(.L_10903 - .L_10902)
.L_10902:
        /*0004*/ 	.word	0x00000082


	//----- nvinfo : EIATTR_SW2861232_WAR
	.align		4
.L_10903:
        /*0008*/ 	.byte	0x01, 0x35
	.zero		2


	//----- nvinfo : EIATTR_PARAM_CBANK
	.align		4
        /*000c*/ 	.byte	0x04, 0x0a
        /*000e*/ 	.short	(.L_10905 - .L_10904)
	.align		4
.L_10904:
        /*0010*/ 	.word	index@(.nv.constant0._ZN2at6native29vectorized_elementwise_kernelILi2EZNS0_50_GLOBAL__N__2680c7bb_12_PowKernel_cu_b2145a98_318422pow_scalar_tensor_implIhEEvRNS_18TensorIteratorBaseET_EUlhE_St5arrayIPcLm2EEEEviT0_T1_)
        /*0014*/ 	.short	0x0160
        /*0016*/ 	.short	0x0028


	//----- nvinfo : EIATTR_CBANK_PARAM_SIZE
	.align		4
.L_10905:
        /*0018*/ 	.byte	0x03, 0x19
        /*001a*/ 	.short	0x0028


	//----- nvinfo : EIATTR_KPARAM_INFO
	.align		4
        /*001c*/ 	.byte	0x04, 0x17
        /*001e*/ 	.short	(.L_10907 - .L_10906)
.L_10906:
        /*0020*/ 	.word	0x00000000
        /*0024*/ 	.short	0x0002
        /*0026*/ 	.short	0x0018
        /*0028*/ 	.byte	0x00, 0xf0, 0x41, 0x00


	//----- nvinfo : EIATTR_KPARAM_INFO
	.align		4
.L_10907:
        /*002c*/ 	.byte	0x04, 0x17
        /*002e*/ 	.short	(.L_10909 - .L_10908)
.L_10908:
        /*0030*/ 	.word	0x00000000
        /*0034*/ 	.short	0x0001
        /*0036*/ 	.short	0x0008
        /*0038*/ 	.byte	0x00, 0xf0, 0x41, 0x00


	//----- nvinfo : EIATTR_KPARAM_INFO
	.align		4
.L_10909:
        /*003c*/ 	.byte	0x04, 0x17
        /*003e*/ 	.short	(.L_10911 - .L_10910)
.L_10910:
        /*0040*/ 	.word	0x00000000
        /*0044*/ 	.short	0x0000
        /*0046*/ 	.short	0x0000
        /*0048*/ 	.byte	0x00, 0xf0, 0x11, 0x00


	//----- nvinfo : EIATTR_MAXREG_COUNT
	.align		4
.L_10911:
        /*004c*/ 	.byte	0x03, 0x1b
        /*004e*/ 	.short	0x00ff


	//----- nvinfo : EIATTR_MERCURY_ISA_VERSION
	.align		4
        /*0050*/ 	.byte	0x03, 0x5f
        /*0052*/ 	.short	0x0000


	//----- nvinfo : EIATTR_EXIT_INSTR_OFFSETS
	.align		4
        /*0054*/ 	.byte	0x04, 0x1c
        /*0056*/ 	.short	(.L_10913 - .L_10912)


	//   ....[0]....
.L_10912:
        /*0058*/ 	.word	0x00000d50


	//   ....[1]....
        /*005c*/ 	.word	0x00002060


	//   ....[2]....
        /*0060*/ 	.word	0x000020b0


	//----- nvinfo : EIATTR_MAX_THREADS
	.align		4
.L_10913:
        /*0064*/ 	.byte	0x04, 0x05
        /*0066*/ 	.short	(.L_10915 - .L_10914)
.L_10914:
        /*0068*/ 	.word	0x00000080
        /*006c*/ 	.word	0x00000001
        /*0070*/ 	.word	0x00000001


	//----- nvinfo : EIATTR_CRS_STACK_SIZE
	.align		4
.L_10915:
        /*0074*/ 	.byte	0x04, 0x1e
        /*0076*/ 	.short	(.L_10917 - .L_10916)
.L_10916:
        /*0078*/ 	.word	0x00000000
.L_10917:


//--------------------- .nv.info._ZN2at6native29vectorized_elementwise_kernelILi4EZNS0_50_GLOBAL__N__2680c7bb_12_PowKernel_cu_b2145a98_318422pow_scalar_tensor_implIhEEvRNS_18TensorIteratorBaseET_EUlhE_St5arrayIPcLm2EEEEviT0_T1_ --------------------------
	.section	.nv.info._ZN2at6native29vectorized_elementwise_kernelILi4EZNS0_50_GLOBAL__N__2680c7bb_12_PowKernel_cu_b2145a98_318422pow_scalar_tensor_implIhEEvRNS_18TensorIteratorBaseET_EUlhE_St5arrayIPcLm2EEEEviT0_T1_,"",@"SHT_CUDA_INFO"
	.sectionflags	@""
	.align	4


	//----- nvinfo : EIATTR_CUDA_API_VERSION
	.align		4
        /*0000*/ 	.byte	0x04, 0x37
        /*0002*/ 	.short	(.L_10919 - .L_10918)
.L_10918:
        /*0004*/ 	.word	0x00000082


	//----- nvinfo : EIATTR_SW2861232_WAR
	.align		4
.L_10919:
        /*0008*/ 	.byte	0x01, 0x35
	.zero		2


	//----- nvinfo : EIATTR_PARAM_CBANK
	.align		4
        /*000c*/ 	.byte	0x04, 0x0a
        /*000e*/ 	.short	(.L_10921 - .L_10920)
	.align		4
.L_10920:
        /*0010*/ 	.word	index@(.nv.constant0._ZN2at6native29vectorized_elementwise_kernelILi4EZNS0_50_GLOBAL__N__2680c7bb_12_PowKernel_cu_b2145a98_318422pow_scalar_tensor_implIhEEvRNS_18TensorIteratorBaseET_EUlhE_St5arrayIPcLm2EEEEviT0_T1_)
        /*0014*/ 	.short	0x0160
        /*0016*/ 	.short	0x0028


	//----- nvinfo : EIATTR_CBANK_PARAM_SIZE
	.align		4
.L_10921:
        /*0018*/ 	.byte	0x03, 0x19
        /*001a*/ 	.short	0x0028


	//----- nvinfo : EIATTR_KPARAM_INFO
	.align		4
        /*001c*/ 	.byte	0x04, 0x17
        /*001e*/ 	.short	(.L_10923 - .L_10922)
.L_10922:
        /*0020*/ 	.word	0x00000000
        /*0024*/ 	.short	0x0002
        /*0026*/ 	.short	0x0018
        /*0028*/ 	.byte	0x00, 0xf0, 0x41, 0x00


	//----- nvinfo : EIATTR_KPARAM_INFO
	.align		4
.L_10923:
        /*002c*/ 	.byte	0x04, 0x17
        /*002e*/ 	.short	(.L_10925 - .L_10924)
.L_10924:
        /*0030*/ 	.word	0x00000000
        /*0034*/ 	.short	0x0001
        /*0036*/ 	.short	0x0008
        /*0038*/ 	.byte	0x00, 0xf0, 0x41, 0x00


	//----- nvinfo : EIATTR_KPARAM_INFO
	.align		4
.L_10925:
        /*003c*/ 	.byte	0x04, 0x17
        /*003e*/ 	.short	(.L_10927 - .L_10926)
.L_10926:
        /*0040*/ 	.word	0x00000000
        /*0044*/ 	.short	0x0000
        /*0046*/ 	.short	0x0000
        /*0048*/ 	.byte	0x00, 0xf0, 0x11, 0x00


	//----- nvinfo : EIATTR_MAXREG_COUNT
	.align		4
.L_10927:
        /*004c*/ 	.byte	0x03, 0x1b
        /*004e*/ 	.short	0x00ff


	//----- nvinfo : EIATTR_MERCURY_ISA_VERSION
	.align		4
        /*0050*/ 	.byte	0x03, 0x5f
        /*0052*/ 	.short	0x0000


	//----- nvinfo : EIATTR_EXIT_INSTR_OFFSETS
	.align		4
        /*0054*/ 	.byte	0x04, 0x1c
        /*0056*/ 	.short	(.L_10929 - .L_10928)


	//   ....[0]....
.L_10928:
        /*0058*/ 	.word	0x00000cf0


	//   ....[1]....
        /*005c*/ 	.word	0x00002000


	//   ....[2]....
        /*0060*/ 	.word	0x00002050


	//----- nvinfo : EIATTR_MAX_THREADS
	.align		4
.L_10929:
        /*0064*/ 	.byte	0x04, 0x05
        /*0066*/ 	.short	(.L_10931 - .L_10930)
.L_10930:
        /*0068*/ 	.word	0x00000080
        /*006c*/ 	.word	0x00000001
        /*0070*/ 	.word	0x00000001


	//----- nvinfo : EIATTR_CRS_STACK_SIZE
	.align		4
.L_10931:
        /*0074*/ 	.byte	0x04, 0x1e
        /*0076*/ 	.short	(.L_10933 - .L_10932)
.L_10932:
        /*0078*/ 	.word	0x00000000
.L_10933:


//--------------------- .nv.info._ZN2at6native29vectorized_elementwise_kernelILi8EZNS0_50_GLOBAL__N__2680c7bb_12_PowKernel_cu_b2145a98_318422pow_scalar_tensor_implIhEEvRNS_18TensorIteratorBaseET_EUlhE_St5arrayIPcLm2EEEEviT0_T1_ --------------------------
	.section	.nv.info._ZN2at6native29vectorized_elementwise_kernelILi8EZNS0_50_GLOBAL__N__2680c7bb_12_PowKernel_cu_b2145a98_318422pow_scalar_tensor_implIhEEvRNS_18TensorIteratorBaseET_EUlhE_St5arrayIPcLm2EEEEviT0_T1_,"",@"SHT_CUDA_INFO"
	.sectionflags	@""
	.align	4


	//----- nvinfo : EIATTR_CUDA_API_VERSION
	.align		4
        /*0000*/ 	.byte	0x04, 0x37
        /*0002*/ 	.short	(.L_10935 - .L_10934)
.L_10934:
        /*0004*/ 	.word	0x00000082


	//----- nvinfo : EIATTR_SW2861232_WAR
	.align		4
.L_10935:
        /*0008*/ 	.byte	0x01, 0x35
	.zero		2


	//----- nvinfo : EIATTR_PARAM_CBANK
	.align		4
        /*000c*/ 	.byte	0x04, 0x0a
        /*000e*/ 	.short	(.L_10937 - .L_10936)
	.align		4
.L_10936:
        /*0010*/ 	.word	index@(.nv.constant0._ZN2at6native29vectorized_elementwise_kernelILi8EZNS0_50_GLOBAL__N__2680c7bb_12_PowKernel_cu_b2145a98_318422pow_scalar_tensor_implIhEEvRNS_18TensorIteratorBaseET_EUlhE_St5arrayIPcLm2EEEEviT0_T1_)
        /*0014*/ 	.short	0x0160
        /*0016*/ 	.short	0x0028


	//----- nvinfo : EIATTR_CBANK_PARAM_SIZE
	.align		4
.L_10937:
        /*0018*/ 	.byte	0x03, 0x19
        /*001a*/ 	.short	0x0028


	//----- nvinfo : EIATTR_KPARAM_INFO
	.align		4
        /*001c*/ 	.byte	0x04, 0x17
        /*001e*/ 	.short	(.L_10939 - .L_10938)
.L_10938:
        /*0020*/ 	.word	0x00000000
        /*0024*/ 	.short	0x0002
        /*0026*/ 	.short	0x0018
        /*0028*/ 	.byte	0x00, 0xf0, 0x41, 0x00


	//----- nvinfo : EIATTR_KPARAM_INFO
	.align		4
.L_10939:
        /*002c*/ 	.byte	0x04, 0x17
        /*002e*/ 	.short	(.L_10941 - .L_10940)
.L_10940:
        /*0030*/ 	.word	0x00000000
        /*0034*/ 	.short	0x0001
        /*0036*/ 	.short	0x0008
        /*0038*/ 	.byte	0x00, 0xf0, 0x41, 0x00


	//----- nvinfo : EIATTR_KPARAM_INFO
	.align		4
.L_10941:
        /*003c*/ 	.byte	0x04, 0x17
        /*003e*/ 	.short	(.L_10943 - .L_10942)
.L_10942:
        /*0040*/ 	.word	0x00000000
        /*0044*/ 	.short	0x0000
        /*0046*/ 	.short	0x0000
        /*0048*/ 	.byte	0x00, 0xf0, 0x11, 0x00


	//----- nvinfo : EIATTR_MAXREG_COUNT
	.align		4
.L_10943:
        /*004c*/ 	.byte	0x03, 0x1b
        /*004e*/ 	.short	0x00ff


	//----- nvinfo : EIATTR_MERCURY_ISA_VERSION
	.align		4
        /*0050*/ 	.byte	0x03, 0x5f
        /*0052*/ 	.short	0x0000


	//----- nvinfo : EIATTR_EXIT_INSTR_OFFSETS
	.align		4
        /*0054*/ 	.byte	0x04, 0x1c
        /*0056*/ 	.short	(.L_10945 - .L_10944)


	//   ....[0]....
.L_10944:
        /*0058*/ 	.word	0x00000010


	//----- nvinfo : EIATTR_MAX_THREADS
	.align		4
.L_10945:
        /*005c*/ 	.byte	0x04, 0x05
        /*005e*/ 	.short	(.L_10947 - .L_10946)
.L_10946:
        /*0060*/ 	.word	0x00000080
        /*0064*/ 	.word	0x00000001
        /*0068*/ 	.word	0x00000001
.L_10947:


//--------------------- .nv.callgraph             --------------------------
	.section	.nv.callgraph,"",@"SHT_CUDA_CALLGRAPH"
	.align	4
	.sectionentsize	8
	.align		4
        /*0000*/ 	.word	0x00000000
	.align		4
        /*0004*/ 	.word	0xffffffff
	.align		4
        /*0008*/ 	.word	index@(_ZN2at6native18elementwise_kernelILi128ELi4EZNS0_15gpu_kernel_implIZNS0_50_GLOBAL__N__2680c7bb_12_PowKernel_cu_b2145a98_318429pow_tensor_scalar_kernel_implIN3c108BFloat16ES6_EEvRNS_18TensorIteratorBaseET0_EUlS6_E2_EEvS8_RKT_EUliE_EEviT1_)
	.align		4
        /*000c*/ 	.word	index@(__assertfail)
	.align		4
        /*0010*/ 	.word	index@(_ZN2at6native27unrolled_elementwise_kernelIZNS0_50_GLOBAL__N__2680c7bb_12_PowKernel_cu_b2145a98_318429pow_tensor_scalar_kernel_implIN3c108BFloat16ES5_EEvRNS_18TensorIteratorBaseET0_EUlS5_E2_St5arrayIPcLm2EELi4E23TrivialOffsetCalculatorILi1EjESE_NS0_6memory12LoadWithCastILi1EEENSF_13StoreWithCastILi1EEEEEviT_S8_T2_T3_T4_T5_)
	.align		4
        /*0014*/ 	.word	index@(__assertfail)
	.align		4
        /*0018*/ 	.word	index@(_ZN2at6native18elementwise_kernelILi128ELi4EZNS0_15gpu_kernel_implIZNS0_50_GLOBAL__N__2680c7bb_12_PowKernel_cu_b2145a98_318429pow_tensor_scalar_kernel_implIN3c108BFloat16ES6_EEvRNS_18TensorIteratorBaseET0_EUlS6_E1_EEvS8_RKT_EUliE_EEviT1_)
	.align		4
        /*001c*/ 	.word	index@(__assertfail)
	.align		4
        /*0020*/ 	.word	index@(_ZN2at6native27unrolled_elementwise_kernelIZNS0_50_GLOBAL__N__2680c7bb_12_PowKernel_cu_b2145a98_318429pow_tensor_scalar_kernel_implIN3c108BFloat16ES5_EEvRNS_18TensorIteratorBaseET0_EUlS5_E1_St5arrayIPcLm2EELi4E23TrivialOffsetCalculatorILi1EjESE_NS0_6memory12LoadWithCastILi1EEENSF_13StoreWithCastILi1EEEEEviT_S8_T2_T3_T4_T5_)
	.align		4
        /*0024*/ 	.word	index@(__assertfail)
	.align		4
        /*0028*/ 	.word	index@(_ZN2at6native18elementwise_kernelILi128ELi4EZNS0_15gpu_kernel_implIZNS0_50_GLOBAL__N__2680c7bb_12_PowKernel_cu_b2145a98_318429pow_tensor_scalar_kernel_implIN3c108BFloat16ES6_EEvRNS_18TensorIteratorBaseET0_EUlS6_E0_EEvS8_RKT_EUliE_EEviT1_)
	.align		4
        /*002c*/ 	.word	index@(__assertfail)
	.align		4
        /*0030*/ 	.word	index@(_ZN2at6native27unrolled_elementwise_kernelIZNS0_50_GLOBAL__N__2680c7bb_12_PowKernel_cu_b2145a98_318429pow_tensor_scalar_kernel_implIN3c108BFloat16ES5_EEvRNS_18TensorIteratorBaseET0_EUlS5_E0_St5arrayIPcLm2EELi4E23TrivialOffsetCalculatorILi1EjESE_NS0_6memory12LoadWithCastILi1EEENSF_13StoreWithCastILi1EEEEEviT_S8_T2_T3_T4_T5_)
	.align		4
        /*0034*/ 	.word	index@(__assertfail)
	.align		4
        /*0038*/ 	.word	index@(_ZN2at6native18elementwise_kernelILi128ELi4EZNS0_15gpu_kernel_implIZNS0_50_GLOBAL__N__2680c7bb_12_PowKernel_cu_b2145a98_318429pow_tensor_scalar_kernel_implIN3c108BFloat16ES6_EEvRNS_18TensorIteratorBaseET0_EUlS6_E_EEvS8_RKT_EUliE_EEviT1_)
	.align		4
        /*003c*/ 	.word	index@(__assertfail)
	.align		4
        /*0040*/ 	.word	index@(_ZN2at6native27unrolled_elementwise_kernelIZNS0_50_GLOBAL__N__2680c7bb_12_PowKernel_cu_b2145a98_318429pow_tensor_scalar_kernel_implIN3c108BFloat16ES5_EEvRNS_18TensorIteratorBaseET0_EUlS5_E_St5arrayIPcLm2EELi4E23TrivialOffsetCalculatorILi1EjESE_NS0_6memory12LoadWithCastILi1EEENSF_13StoreWithCastILi1EEEEEviT_S8_T2_T3_T4_T5_)
	.align		4
        /*0044*/ 	.word	index@(__assertfail)
	.align		4
        /*0048*/ 	.word	index@(_ZN2at6native18elementwise_kernelILi128ELi4EZNS0_15gpu_kernel_implIZNS0_50_GLOBAL__N__2680c7bb_12_PowKernel_cu_b2145a98_318429pow_tensor_scalar_kernel_implIN3c104HalfES6_EEvRNS_18TensorIteratorBaseET0_EUlS6_E2_EEvS8_RKT_EUliE_EEviT1_)
	.align		4
        /*004c*/ 	.word	index@(__assertfail)
	.align		4
        /*0050*/ 	.word	index@(_ZN2at6native27unrolled_elementwise_kernelIZNS0_50_GLOBAL__N__2680c7bb_12_PowKernel_cu_b2145a98_318429pow_tensor_scalar_kernel_implIN3c104HalfES5_EEvRNS_18TensorIteratorBaseET0_EUlS5_E2_St5arrayIPcLm2EELi4E23TrivialOffsetCalculatorILi1EjESE_NS0_6memory12LoadWithCastILi1EEENSF_13StoreWithCastILi1EEEEEviT_S8_T2_T3_T4_T5_)
	.align		4
        /*0054*/ 	.word	index@(__assertfail)
	.align		4
        /*0058*/ 	.word	index@(_ZN2at6native18elementwise_kernelILi128ELi4EZNS0_15gpu_kernel_implIZNS0_50_GLOBAL__N__2680c7bb_12_PowKernel_cu_b2145a98_318429pow_tensor_scalar_kernel_implIN3c104HalfES6_EEvRNS_18TensorIteratorBaseET0_EUlS6_E1_EEvS8_RKT_EUliE_EEviT1_)
	.align		4
        /*005c*/ 	.word	index@(__assertfail)
	.align		4
        /*0060*/ 	.word	index@(_ZN2at6native27unrolled_elementwise_kernelIZNS0_50_GLOBAL__N__2680c7bb_12_PowKernel_cu_b2145a98_318429pow_tensor_scalar_kernel_implIN3c104HalfES5_EEvRNS_18TensorIteratorBaseET0_EUlS5_E1_St5arrayIPcLm2EELi4E23TrivialOffsetCalculatorILi1EjESE_NS0_6memory12LoadWithCastILi1EEENSF_13StoreWithCastILi1EEEEEviT_S8_T2_T3_T4_T5_)
	.align		4
        /*0064*/ 	.word	index@(__assertfail)
	.align		4
        /*0068*/ 	.word	index@(_ZN2at6native18elementwise_kernelILi128ELi4EZNS0_15gpu_kernel_implIZNS0_50_GLOBAL__N__2680c7bb_12_PowKernel_cu_b2145a98_318429pow_tensor_scalar_kernel_implIN3c104HalfES6_EEvRNS_18TensorIteratorBaseET0_EUlS6_E0_EEvS8_RKT_EUliE_EEviT1_)
	.align		4
        /*006c*/ 	.word	index@(__assertfail)
	.align		4
        /*0070*/ 	.word	index@(_ZN2at6native27unrolled_elementwise_kernelIZNS0_50_GLOBAL__N__2680c7bb_12_PowKernel_cu_b2145a98_318429pow_tensor_scalar_kernel_implIN3c104HalfES5_EEvRNS_18TensorIteratorBaseET0_EUlS5_E0_St5arrayIPcLm2EELi4E23TrivialOffsetCalculatorILi1EjESE_NS0_6memory12LoadWithCastILi1EEENSF_13StoreWithCastILi1EEEEEviT_S8_T2_T3_T4_T5_)
	.align		4
        /*0074*/ 	.word	index@(__assertfail)
	.align		4
        /*0078*/ 	.word	index@(_ZN2at6native18elementwise_kernelILi128ELi4EZNS0_15gpu_kernel_implIZNS0_50_GLOBAL__N__2680c7bb_12_PowKernel_cu_b2145a98_318429pow_tensor_scalar_kernel_implIN3c104HalfES6_EEvRNS_18TensorIteratorBaseET0_EUlS6_E_EEvS8_RKT_EUliE_EEviT1_)
	.align		4
        /*007c*/ 	.word	index@(__assertfail)
	.align		4
        /*0080*/ 	.word	index@(_ZN2at6native27unrolled_elementwise_kernelIZNS0_50_GLOBAL__N__2680c7bb_12_PowKernel_cu_b2145a98_318429pow_tensor_scalar_kernel_implIN3c104HalfES5_EEvRNS_18TensorIteratorBaseET0_EUlS5_E_St5arrayIPcLm2EELi4E23TrivialOffsetCalculatorILi1EjESE_NS0_6memory12LoadWithCastILi1EEENSF_13StoreWithCastILi1EEEEEviT_S8_T2_T3_T4_T5_)
	.align		4
        /*0084*/ 	.word	index@(__assertfail)
	.align		4
        /*0088*/ 	.word	index@(_ZN2at6native18elementwise_kernelILi128ELi4EZNS0_15gpu_kernel_implIZNS0_50_GLOBAL__N__2680c7bb_12_PowKernel_cu_b2145a98_318429pow_tensor_scalar_kernel_implIffEEvRNS_18TensorIteratorBaseET0_EUlfE2_EEvS6_RKT_EUliE_EEviT1_)
	.align		4
        /*008c*/ 	.word	index@(__assertfail)
	.align		4
        /*0090*/ 	.word	index@(_ZN2at6native27unrolled_elementwise_kernelIZNS0_50_GLOBAL__N__2680c7bb_12_PowKernel_cu_b2145a98_318429pow_tensor_scalar_kernel_implIffEEvRNS_18TensorIteratorBaseET0_EUlfE2_St5arrayIPcLm2EELi4E23TrivialOffsetCalculatorILi1EjESC_NS0_6memory12LoadWithCastILi1EEENSD_13StoreWithCastILi1EEEEEviT_S6_T2_T3_T4_T5_)
	.align		4
        /*0094*/ 	.word	index@(__assertfail)
	.align		4
        /*0098*/ 	.word	index@(_ZN2at6native18elementwise_kernelILi128ELi4EZNS0_15gpu_kernel_implIZNS0_50_GLOBAL__N__2680c7bb_12_PowKernel_cu_b2145a98_318429pow_tensor_scalar_kernel_implIffEEvRNS_18TensorIteratorBaseET0_EUlfE1_EEvS6_RKT_EUliE_EEviT1_)
	.align		4
        /*009c*/ 	.word	index@(__assertfail)
	.align		4
        /*00a0*/ 	.word	index@(_ZN2at6native27unrolled_elementwise_kernelIZNS0_50_GLOBAL__N__2680c7bb_12_PowKernel_cu_b2145a98_318429pow_tensor_scalar_kernel_implIffEEvRNS_18TensorIteratorBaseET0_EUlfE1_St5arrayIPcLm2EELi4E23TrivialOffsetCalculatorILi1EjESC_NS0_6memory12LoadWithCastILi1EEENSD_13StoreWithCastILi1EEEEEviT_S6_T2_T3_T4_T5_)
	.align		4
        /*00a4*/ 	.word	index@(__assertfail)
	.align		4
        /*00a8*/ 	.word	index@(_ZN2at6native18elementwise_kernelILi128ELi4EZNS0_15gpu_kernel_implIZNS0_50_GLOBAL__N__2680c7bb_12_PowKernel_cu_b2145a98_318429pow_tensor_scalar_kernel_implIffEEvRNS_18TensorIteratorBaseET0_EUlfE0_EEvS6_RKT_EUliE_EEviT1_)
	.align		4
        /*00ac*/ 	.word	index@(__assertfail)
	.align		4
        /*00b0*/ 	.word	index@(_ZN2at6native27unrolled_elementwise_kernelIZNS0_50_GLOBAL__N__2680c7bb_12_PowKernel_cu_b2145a98_318429pow_tensor_scalar_kernel_implIffEEvRNS_18TensorIteratorBaseET0_EUlfE0_St5arrayIPcLm2EELi4E23TrivialOffsetCalculatorILi1EjESC_NS0_6memory12LoadWithCastILi1EEENSD_13StoreWithCastILi1EEEEEviT_S6_T2_T3_T4_T5_)
	.align		4
        /*00b4*/ 	.word	index@(__assertfail)
	.align		4
        /*00b8*/ 	.word	index@(_ZN2at6native18elementwise_kernelILi128ELi4EZNS0_15gpu_kernel_implIZNS0_50_GLOBAL__N__2680c7bb_12_PowKernel_cu_b2145a98_318429pow_tensor_scalar_kernel_implIffEEvRNS_18TensorIteratorBaseET0_EUlfE_EEvS6_RKT_EUliE_EEviT1_)
	.align		4
        /*00bc*/ 	.word	index@(__assertfail)
	.align		4
        /*00c0*/ 	.word	index@(_ZN2at6native27unrolled_elementwise_kernelIZNS0_50_GLOBAL__N__2680c7bb_12_PowKernel_cu_b2145a98_318429pow_tensor_scalar_kernel_implIffEEvRNS_18TensorIteratorBaseET0_EUlfE_St5arrayIPcLm2EELi4E23TrivialOffsetCalculatorILi1EjESC_NS0_6memory12LoadWithCastILi1EEENSD_13StoreWithCastILi1EEEEEviT_S6_T2_T3_T4_T5_)
	.align		4
        /*00c4*/ 	.word	index@(__assertfail)
	.align		4
        /*00c8*/ 	.word	index@(_ZN2at6native18elementwise_kernelILi128ELi4EZNS0_15gpu_kernel_implIZNS0_50_GLOBAL__N__2680c7bb_12_PowKernel_cu_b2145a98_318429pow_tensor_scalar_kernel_implIddEEvRNS_18TensorIteratorBaseET0_EUldE2_EEvS6_RKT_EUliE_EEviT1_)
	.align		4
        /*00cc*/ 	.word	index@(__assertfail)
	.align		4
        /*00d0*/ 	.word	index@(_ZN2at6native27unrolled_elementwise_kernelIZNS0_50_GLOBAL__N__2680c7bb_12_PowKernel_cu_b2145a98_318429pow_tensor_scalar_kernel_implIddEEvRNS_18TensorIteratorBaseET0_EUldE2_St5arrayIPcLm2EELi4E23TrivialOffsetCalculatorILi1EjESC_NS0_6memory12LoadWithCastILi1EEENSD_13StoreWithCastILi1EEEEEviT_S6_T2_T3_T4_T5_)
	.align		4
        /*00d4*/ 	.word	index@(__assertfail)
	.align		4
        /*00d8*/ 	.word	index@(_ZN2at6native18elementwise_kernelILi128ELi4EZNS0_15gpu_kernel_implIZNS0_50_GLOBAL__N__2680c7bb_12_PowKernel_cu_b2145a98_318429pow_tensor_scalar_kernel_implIddEEvRNS_18TensorIteratorBaseET0_EUldE1_EEvS6_RKT_EUliE_EEviT1_)
	.align		4
        /*00dc*/ 	.word	index@(__assertfail)
	.align		4
        /*00e0*/ 	.word	index@(_ZN2at6native27unrolled_elementwise_kernelIZNS0_50_GLOBAL__N__2680c7bb_12_PowKernel_cu_b2145a98_318429pow_tensor_scalar_kernel_implIddEEvRNS_18TensorIteratorBaseET0_EUldE1_St5arrayIPcLm2EELi4E23TrivialOffsetCalculatorILi1EjESC_NS0_6memory12LoadWithCastILi1EEENSD_13StoreWithCastILi1EEEEEviT_S6_T2_T3_T4_T5_)
	.align		4
        /*00e4*/ 	.word	index@(__assertfail)
	.align		4
        /*00e8*/ 	.word	index@(_ZN2at6native18elementwise_kernelILi128ELi4EZNS0_15gpu_kernel_implIZNS0_50_GLOBAL__N__2680c7bb_12_PowKernel_cu_b2145a98_318429pow_tensor_scalar_kernel_implIddEEvRNS_18TensorIteratorBaseET0_EUldE0_EEvS6_RKT_EUliE_EEviT1_)
	.align		4
        /*00ec*/ 	.word	index@(__assertfail)
	.align		4
        /*00f0*/ 	.word	index@(_ZN2at6native27unrolled_elementwise_kernelIZNS0_50_GLOBAL__N__2680c7bb_12_PowKernel_cu_b2145a98_318429pow_tensor_scalar_kernel_implIddEEvRNS_18TensorIteratorBaseET0_EUldE0_St5arrayIPcLm2EELi4E23TrivialOffsetCalculatorILi1EjESC_NS0_6memory12LoadWithCastILi1EEENSD_13StoreWithCastILi1EEEEEviT_S6_T2_T3_T4_T5_)
	.align		4
        /*00f4*/ 	.word	index@(__assertfail)
	.align		4
        /*00f8*/ 	.word	index@(_ZN2at6native18elementwise_kernelILi128ELi4EZNS0_15gpu_kernel_implIZNS0_50_GLOBAL__N__2680c7bb_12_PowKernel_cu_b2145a98_318429pow_tensor_scalar_kernel_implIddEEvRNS_18TensorIteratorBaseET0_EUldE_EEvS6_RKT_EUliE_EEviT1_)
	.align		4
        /*00fc*/ 	.word	index@(__assertfail)
	.align		4
        /*0100*/ 	.word	index@(_ZN2at6native27unrolled_elementwise_kernelIZNS0_50_GLOBAL__N__2680c7bb_12_PowKernel_cu_b2145a98_318429pow_tensor_scalar_kernel_implIddEEvRNS_18TensorIteratorBaseET0_EUldE_St5arrayIPcLm2EELi4E23TrivialOffsetCalculatorILi1EjESC_NS0_6memory12LoadWithCastILi1EEENSD_13StoreWithCastILi1EEEEEviT_S6_T2_T3_T4_T5_)
	.align		4
        /*0104*/ 	.word	index@(__assertfail)
	.align		4
        /*0108*/ 	.word	index@(_ZN2at6native18elementwise_kernelILi128ELi4EZNS0_15gpu_kernel_implIZNS0_50_GLOBAL__N__2680c7bb_12_PowKernel_cu_b2145a98_318429pow_tensor_scalar_kernel_implIssEEvRNS_18TensorIteratorBaseET0_EUlsE2_EEvS6_RKT_EUliE_EEviT1_)
	.align		4
        /*010c*/ 	.word	index@(__assertfail)
	.align		4
        /*0110*/ 	.word	index@(_ZN2at6native27unrolled_elementwise_kernelIZNS0_50_GLOBAL__N__2680c7bb_12_PowKernel_cu_b2145a98_318429pow_tensor_scalar_kernel_implIssEEvRNS_18TensorIteratorBaseET0_EUlsE2_St5arrayIPcLm2EELi4E23TrivialOffsetCalculatorILi1EjESC_NS0_6memory12LoadWithCastILi1EEENSD_13StoreWithCastILi1EEEEEviT_S6_T2_T3_T4_T5_)
	.align		4
        /*0114*/ 	.word	index@(__assertfail)
	.align		4
        /*0118*/ 	.word	index@(_ZN2at6native18elementwise_kernelILi128ELi4EZNS0_15gpu_kernel_implIZNS0_50_GLOBAL__N__2680c7bb_12_PowKernel_cu_b2145a98_318429pow_tensor_scalar_kernel_implIssEEvRNS_18TensorIteratorBaseET0_EUlsE1_EEvS6_RKT_EUliE_EEviT1_)
	.align		4
        /*011c*/ 	.word	index@(__assertfail)
	.align		4
        /*0120*/ 	.word	index@(_ZN2at6native27unrolled_elementwise_kernelIZNS0_50_GLOBAL__N__2680c7bb_12_PowKernel_cu_b2145a98_318429pow_tensor_scalar_kernel_implIssEEvRNS_18TensorIteratorBaseET0_EUlsE1_St5arrayIPcLm2EELi4E23TrivialOffsetCalculatorILi1EjESC_NS0_6memory12LoadWithCastILi1EEENSD_13StoreWithCastILi1EEEEEviT_S6_T2_T3_T4_T5_)
	.align		4
        /*0124*/ 	.word	index@(__assertfail)
	.align		4
        /*0128*/ 	.word	index@(_ZN2at6native18elementwise_kernelILi128ELi4EZNS0_15gpu_kernel_implIZNS0_50_GLOBAL__N__2680c7bb_12_PowKernel_cu_b2145a98_318429pow_tensor_scalar_kernel_implIssEEvRNS_18TensorIteratorBaseET0_EUlsE0_EEvS6_RKT_EUliE_EEviT1_)
	.align		4
        /*012c*/ 	.word	index@(__assertfail)
	.align		4
        /*0130*/ 	.word	index@(_ZN2at6native27unrolled_elementwise_kernelIZNS0_50_GLOBAL__N__2680c7bb_12_PowKernel_cu_b2145a98_318429pow_tensor_scalar_kernel_implIssEEvRNS_18TensorIteratorBaseET0_EUlsE0_St5arrayIPcLm2EELi4E23TrivialOffsetCalculatorILi1EjESC_NS0_6memory12LoadWithCastILi1EEENSD_13StoreWithCastILi1EEEEEviT_S6_T2_T3_T4_T5_)
	.align		4
        /*0134*/ 	.word	index@(__assertfail)
	.align		4
        /*0138*/ 	.word	index@(_ZN2at6native18elementwise_kernelILi128ELi4EZNS0_15gpu_kernel_implIZNS0_50_GLOBAL__N__2680c7bb_12_PowKernel_cu_b2145a98_318429pow_tensor_scalar_kernel_implIssEEvRNS_18TensorIteratorBaseET0_EUlsE_EEvS6_RKT_EUliE_EEviT1_)
	.align		4
        /*013c*/ 	.word	index@(__assertfail)
	.align		4
        /*0140*/ 	.word	index@(_ZN2at6native27unrolled_elementwise_kernelIZNS0_50_GLOBAL__N__2680c7bb_12_PowKernel_cu_b2145a98_318429pow_tensor_scalar_kernel_implIssEEvRNS_18TensorIteratorBaseET0_EUlsE_St5arrayIPcLm2EELi4E23TrivialOffsetCalculatorILi1EjESC_NS0_6memory12LoadWithCastILi1EEENSD_13StoreWithCastILi1EEEEEviT_S6_T2_T3_T4_T5_)
	.align		4
        /*0144*/ 	.word	index@(__assertfail)
	.align		4
        /*0148*/ 	.word	index@(_ZN2at6native18elementwise_kernelILi128ELi4EZNS0_15gpu_kernel_implIZNS0_50_GLOBAL__N__2680c7bb_12_PowKernel_cu_b2145a98_318429pow_tensor_scalar_kernel_implIllEEvRNS_18TensorIteratorBaseET0_EUllE2_EEvS6_RKT_EUliE_EEviT1_)
	.align		4
        /*014c*/ 	.word	index@(__assertfail)
	.align		4
        /*0150*/ 	.word	index@(_ZN2at6native27unrolled_elementwise_kernelIZNS0_50_GLOBAL__N__2680c7bb_12_PowKernel_cu_b2145a98_318429pow_tensor_scalar_kernel_implIllEEvRNS_18TensorIteratorBaseET0_EUllE2_St5arrayIPcLm2EELi4E23TrivialOffsetCalculatorILi1EjESC_NS0_6memory12LoadWithCastILi1EEENSD_13StoreWithCastILi1EEEEEviT_S6_T2_T3_T4_T5_)
	.align		4
        /*0154*/ 	.word	index@(__assertfail)
	.align		4
        /*0158*/ 	.word	index@(_ZN2at6native18elementwise_kernelILi128ELi4EZNS0_15gpu_kernel_implIZNS0_50_GLOBAL__N__2680c7bb_12_PowKernel_cu_b2145a98_318429pow_tensor_scalar_kernel_implIllEEvRNS_18TensorIteratorBaseET0_EUllE1_EEvS6_RKT_EUliE_EEviT1_)
	.align		4
        /*015c*/ 	.word	index@(__assertfail)
	.align		4
        /*0160*/ 	.word	index@(_ZN2at6native27unrolled_elementwise_kernelIZNS0_50_GLOBAL__N__2680c7bb_12_PowKernel_cu_b2145a98_318429pow_tensor_scalar_kernel_implIllEEvRNS_18TensorIteratorBaseET0_EUllE1_St5arrayIPcLm2EELi4E23TrivialOffsetCalculatorILi1EjESC_NS0_6memory12LoadWithCastILi1EEENSD_13StoreWithCastILi1EEEEEviT_S6_T2_T3_T4_T5_)
	.align		4
        /*0164*/ 	.word	index@(__assertfail)
	.align		4
        /*0168*/ 	.word	index@(_ZN2at6native18elementwise_kernelILi128ELi4EZNS0_15gpu_kernel_implIZNS0_50_GLOBAL__N__2680c7bb_12_PowKernel_cu_b2145a98_318429pow_tensor_scalar_kernel_implIllEEvRNS_18TensorIteratorBaseET0_EUllE0_EEvS6_RKT_EUliE_EEviT1_)
	.align		4
        /*016c*/ 	.word	index@(__assertfail)
	.align		4
        /*0170*/ 	.word	index@(_ZN2at6native27unrolled_elementwise_kernelIZNS0_50_GLOBAL__N__2680c7bb_12_PowKernel_cu_b2145a98_318429pow_tensor_scalar_kernel_implIllEEvRNS_18TensorIteratorBaseET0_EUllE0_St5arrayIPcLm2EELi4E23TrivialOffsetCalculatorILi1EjESC_NS0_6memory12LoadWithCastILi1EEENSD_13StoreWithCastILi1EEEEEviT_S6_T2_T3_T4_T5_)
	.align		4
        /*0174*/ 	.word	index@(__assertfail)
	.align		4
        /*0178*/ 	.word	index@(_ZN2at6native18elementwise_kernelILi128ELi4EZNS0_15gpu_kernel_implIZNS0_50_GLOBAL__N__2680c7bb_12_PowKernel_cu_b2145a98_318429pow_tensor_scalar_kernel_implIllEEvRNS_18TensorIteratorBaseET0_EUllE_EEvS6_RKT_EUliE_EEviT1_)
	.align		4
        /*017c*/ 	.word	index@(__assertfail)
	.align		4
        /*0180*/ 	.word	index@(_ZN2at6native27unrolled_elementwise_kernelIZNS0_50_GLOBAL__N__2680c7bb_12_PowKernel_cu_b2145a98_318429pow_tensor_scalar_kernel_implIllEEvRNS_18TensorIteratorBaseET0_EUllE_St5arrayIPcLm2EELi4E23TrivialOffsetCalculatorILi1EjESC_NS0_6memory12LoadWithCastILi1EEENSD_13StoreWithCastILi1EEEEEviT_S6_T2_T3_T4_T5_)
	.align		4
        /*0184*/ 	.word	index@(__assertfail)
	.align		4
        /*0188*/ 	.word	index@(_ZN2at6native18elementwise_kernelILi128ELi4EZNS0_15gpu_kernel_implIZNS0_50_GLOBAL__N__2680c7bb_12_PowKernel_cu_b2145a98_318429pow_tensor_scalar_kernel_implIiiEEvRNS_18TensorIteratorBaseET0_EUliE2_EEvS6_RKT_EUliE_EEviT1_)
	.align		4
        /*018c*/ 	.word	index@(__assertfail)
	.align		4
        /*0190*/ 	.word	index@(_ZN2at6native27unrolled_elementwise_kernelIZNS0_50_GLOBAL__N__2680c7bb_12_PowKernel_cu_b2145a98_318429pow_tensor_scalar_kernel_implIiiEEvRNS_18TensorIteratorBaseET0_EUliE2_St5arrayIPcLm2EELi4E23TrivialOffsetCalculatorILi1EjESC_NS0_6memory12LoadWithCastILi1EEENSD_13StoreWithCastILi1EEEEEviT_S6_T2_T3_T4_T5_)
	.align		4
        /*0194*/ 	.word	index@(__assertfail)
	.align		4
        /*0198*/ 	.word	index@(_ZN2at6native18elementwise_kernelILi128ELi4EZNS0_15gpu_kernel_implIZNS0_50_GLOBAL__N__2680c7bb_12_PowKernel_cu_b2145a98_318429pow_tensor_scalar_kernel_implIiiEEvRNS_18TensorIteratorBaseET0_EUliE1_EEvS6_RKT_EUliE_EEviT1_)
	.align		4
        /*019c*/ 	.word	index@(__assertfail)
	.align		4
        /*01a0*/ 	.word	index@(_ZN2at6native27unrolled_elementwise_kernelIZNS0_50_GLOBAL__N__2680c7bb_12_PowKernel_cu_b2145a98_318429pow_tensor_scalar_kernel_implIiiEEvRNS_18TensorIteratorBaseET0_EUliE1_St5arrayIPcLm2EELi4E23TrivialOffsetCalculatorILi1EjESC_NS0_6memory12LoadWithCastILi1EEENSD_13StoreWithCastILi1EEEEEviT_S6_T2_T3_T4_T5_)
	.align		4
        /*01a4*/ 	.word	index@(__assertfail)
	.align		4
        /*01a8*/ 	.word	index@(_ZN2at6native18elementwise_kernelILi128ELi4EZNS0_15gpu_kernel_implIZNS0_50_GLOBAL__N__2680c7bb_12_PowKernel_cu_b2145a98_318429pow_tensor_scalar_kernel_implIiiEEvRNS_18TensorIteratorBaseET0_EUliE0_EEvS6_RKT_EUliE_EEviT1_)
	.align		4
        /*01ac*/ 	.word	index@(__assertfail)
	.align		4
        /*01b0*/ 	.word	index@(_ZN2at6native27unrolled_elementwise_kernelIZNS0_50_GLOBAL__N__2680c7bb_12_PowKernel_cu_b2145a98_318429pow_tensor_scalar_kernel_implIiiEEvRNS_18TensorIteratorBaseET0_EUliE0_St5arrayIPcLm2EELi4E23TrivialOffsetCalculatorILi1EjESC_NS0_6memory12LoadWithCastILi1EEENSD_13StoreWithCastILi1EEEEEviT_S6_T2_T3_T4_T5_)
	.align		4
        /*01b4*/ 	.word	index@(__assertfail)
	.align		4
        /*01b8*/ 	.word	index@(_ZN2at6native18elementwise_kernelILi128ELi4EZNS0_15gpu_kernel_implIZNS0_50_GLOBAL__N__2680c7bb_12_PowKernel_cu_b2145a98_318429pow_tensor_scalar_kernel_implIiiEEvRNS_18TensorIteratorBaseET0_EUliE_EEvS6_RKT_EUliE_EEviT1_)
	.align		4
        /*01bc*/ 	.word	index@(__assertfail)
	.align		4
        /*01c0*/ 	.word	index@(_ZN2at6native27unrolled_elementwise_kernelIZNS0_50_GLOBAL__N__2680c7bb_12_PowKernel_cu_b2145a98_318429pow_tensor_scalar_kernel_implIiiEEvRNS_18TensorIteratorBaseET0_EUliE_St5arrayIPcLm2EELi4E23TrivialOffsetCalculatorILi1EjESC_NS0_6memory12LoadWithCastILi1EEENSD_13StoreWithCastILi1EEEEEviT_S6_T2_T3_T4_T5_)
	.align		4
        /*01c4*/ 	.word	index@(__assertfail)
	.align		4
        /*01c8*/ 	.word	index@(_ZN2at6native18elementwise_kernelILi128ELi4EZNS0_15gpu_kernel_implIZNS0_50_GLOBAL__N__2680c7bb_12_PowKernel_cu_b2145a98_318429pow_tensor_scalar_kernel_implIaaEEvRNS_18TensorIteratorBaseET0_EUlaE2_EEvS6_RKT_EUliE_EEviT1_)
	.align		4
        /*01cc*/ 	.word	index@(__assertfail)
	.align		4
        /*01d0*/ 	.word	index@(_ZN2at6native27unrolled_elementwise_kernelIZNS0_50_GLOBAL__N__2680c7bb_12_PowKernel_cu_b2145a98_318429pow_tensor_scalar_kernel_implIaaEEvRNS_18TensorIteratorBaseET0_EUlaE2_St5arrayIPcLm2EELi4E23TrivialOffsetCalculatorILi1EjESC_NS0_6memory12LoadWithCastILi1EEENSD_13StoreWithCastILi1EEEEEviT_S6_T2_T3_T4_T5_)
	.align		4
        /*01d4*/ 	.word	index@(__assertfail)
	.align		4
        /*01d8*/ 	.word	index@(_ZN2at6native18elementwise_kernelILi128ELi4EZNS0_15gpu_kernel_implIZNS0_50_GLOBAL__N__2680c7bb_12_PowKernel_cu_b2145a98_318429pow_tensor_scalar_kernel_implIaaEEvRNS_18TensorIteratorBaseET0_EUlaE1_EEvS6_RKT_EUliE_EEviT1_)
	.align		4
        /*01dc*/ 	.word	index@(__assertfail)
	.align		4
        /*01e0*/ 	.word	index@(_ZN2at6native27unrolled_elementwise_kernelIZNS0_50_GLOBAL__N__2680c7bb_12_PowKernel_cu_b2145a98_318429pow_tensor_scalar_kernel_implIaaEEvRNS_18TensorIteratorBaseET0_EUlaE1_St5arrayIPcLm2EELi4E23TrivialOffsetCalculatorILi1EjESC_NS0_6memory12LoadWithCastILi1EEENSD_13StoreWithCastILi1EEEEEviT_S6_T2_T3_T4_T5_)
	.align		4
        /*01e4*/ 	.word	index@(__assertfail)
	.align		4
        /*01e8*/ 	.word	index@(_ZN2at6native18elementwise_kernelILi128ELi4EZNS0_15gpu_kernel_implIZNS0_50_GLOBAL__N__2680c7bb_12_PowKernel_cu_b2145a98_318429pow_tensor_scalar_kernel_implIaaEEvRNS_18TensorIteratorBaseET0_EUlaE0_EEvS6_RKT_EUliE_EEviT1_)
	.align		4
        /*01ec*/ 	.word	index@(__assertfail)
	.align		4
        /*01f0*/ 	.word	index@(_ZN2at6native27unrolled_elementwise_kernelIZNS0_50_GLOBAL__N__2680c7bb_12_PowKernel_cu_b2145a98_318429pow_tensor_scalar_kernel_implIaaEEvRNS_18TensorIteratorBaseET0_EUlaE0_St5arrayIPcLm2EELi4E23TrivialOffsetCalculatorILi1EjESC_NS0_6memory12LoadWithCastILi1EEENSD_13StoreWithCastILi1EEEEEviT_S6_T2_T3_T4_T5_)
	.align		4
        /*01f4*/ 	.word	index@(__assertfail)
	.align		4
        /*01f8*/ 	.word	index@(_ZN2at6native18elementwise_kernelILi128ELi4EZNS0_15gpu_kernel_implIZNS0_50_GLOBAL__N__2680c7bb_12_PowKernel_cu_b2145a98_318429pow_tensor_scalar_kernel_implIaaEEvRNS_18TensorIteratorBaseET0_EUlaE_EEvS6_RKT_EUliE_EEviT1_)
	.align		4
        /*01fc*/ 	.word	index@(__assertfail)
	.align		4
        /*0200*/ 	.word	index@(_ZN2at6native27unrolled_elementwise_kernelIZNS0_50_GLOBAL__N__2680c7bb_12_PowKernel_cu_b2145a98_318429pow_tensor_scalar_kernel_implIaaEEvRNS_18TensorIteratorBaseET0_EUlaE_St5arrayIPcLm2EELi4E23TrivialOffsetCalculatorILi1EjESC_NS0_6memory12LoadWithCastILi1EEENSD_13StoreWithCastILi1EEEEEviT_S6_T2_T3_T4_T5_)
	.align		4
        /*0204*/ 	.word	index@(__assertfail)
	.align		4
        /*0208*/ 	.word	index@(_ZN2at6native18elementwise_kernelILi128ELi4EZNS0_15gpu_kernel_implIZNS0_50_GLOBAL__N__2680c7bb_12_PowKernel_cu_b2145a98_318429pow_tensor_scalar_kernel_implIhhEEvRNS_18TensorIteratorBaseET0_EUlhE2_EEvS6_RKT_EUliE_EEviT1_)
	.align		4
        /*020c*/ 	.word	index@(__assertfail)
	.align		4
        /*0210*/ 	.word	index@(_ZN2at6native27unrolled_elementwise_kernelIZNS0_50_GLOBAL__N__2680c7bb_12_PowKernel_cu_b2145a98_318429pow_tensor_scalar_kernel_implIhhEEvRNS_18TensorIteratorBaseET0_EUlhE2_St5arrayIPcLm2EELi4E23TrivialOffsetCalculatorILi1EjESC_NS0_6memory12LoadWithCastILi1EEENSD_13StoreWithCastILi1EEEEEviT_S6_T2_T3_T4_T5_)
	.align		4
        /*0214*/ 	.word	index@(__assertfail)
	.align		4
        /*0218*/ 	.word	index@(_ZN2at6native18elementwise_kernelILi128ELi4EZNS0_15gpu_kernel_implIZNS0_50_GLOBAL__N__2680c7bb_12_PowKernel_cu_b2145a98_318429pow_tensor_scalar_kernel_implIhhEEvRNS_18TensorIteratorBaseET0_EUlhE1_EEvS6_RKT_EUliE_EEviT1_)
	.align		4
        /*021c*/ 	.word	index@(__assertfail)
	.align		4
        /*0220*/ 	.word	index@(_ZN2at6native27unrolled_elementwise_kernelIZNS0_50_GLOBAL__N__2680c7bb_12_PowKernel_cu_b2145a98_318429pow_tensor_scalar_kernel_implIhhEEvRNS_18TensorIteratorBaseET0_EUlhE1_St5arrayIPcLm2EELi4E23TrivialOffsetCalculatorILi1EjESC_NS0_6memory12LoadWithCastILi1EEENSD_13StoreWithCastILi1EEEEEviT_S6_T2_T3_T4_T5_)
	.align		4
        /*0224*/ 	.word	index@(__assertfail)
	.align		4
        /*0228*/ 	.word	index@(_ZN2at6native18elementwise_kernelILi128ELi4EZNS0_15gpu_kernel_implIZNS0_50_GLOBAL__N__2680c7bb_12_PowKernel_cu_b2145a98_318429pow_tensor_scalar_kernel_implIhhEEvRNS_18TensorIteratorBaseET0_EUlhE0_EEvS6_RKT_EUliE_EEviT1_)
	.align		4
        /*022c*/ 	.word	index@(__assertfail)
	.align		4
        /*0230*/ 	.word	index@(_ZN2at6native27unrolled_elementwise_kernelIZNS0_50_GLOBAL__N__2680c7bb_12_PowKernel_cu_b2145a98_318429pow_tensor_scalar_kernel_implIhhEEvRNS_18TensorIteratorBaseET0_EUlhE0_St5arrayIPcLm2EELi4E23TrivialOffsetCalculatorILi1EjESC_NS0_6memory12LoadWithCastILi1EEENSD_13StoreWithCastILi1EEEEEviT_S6_T2_T3_T4_T5_)
	.align		4
        /*0234*/ 	.word	index@(__assertfail)
	.align		4
        /*0238*/ 	.word	index@(_ZN2at6native18elementwise_kernelILi128ELi4EZNS0_15gpu_kernel_implIZNS0_50_GLOBAL__N__2680c7bb_12_PowKernel_cu_b2145a98_318429pow_tensor_scalar_kernel_implIhhEEvRNS_18TensorIteratorBaseET0_EUlhE_EEvS6_RKT_EUliE_EEviT1_)
	.align		4
        /*023c*/ 	.word	index@(__assertfail)
	.align		4
        /*0240*/ 	.word	index@(_ZN2at6native27unrolled_elementwise_kernelIZNS0_50_GLOBAL__N__2680c7bb_12_PowKernel_cu_b2145a98_318429pow_tensor_scalar_kernel_implIhhEEvRNS_18TensorIteratorBaseET0_EUlhE_St5arrayIPcLm2EELi4E23TrivialOffsetCalculatorILi1EjESC_NS0_6memory12LoadWithCastILi1EEENSD_13StoreWithCastILi1EEEEEviT_S6_T2_T3_T4_T5_)
	.align		4
        /*0244*/ 	.word	index@(__assertfail)
	.align		4
        /*0248*/ 	.word	index@(_ZN2at6native18elementwise_kernelILi128ELi4EZNS0_15gpu_kernel_implIZZZNS0_50_GLOBAL__N__2680c7bb_12_PowKernel_cu_b2145a98_318424pow_tensor_scalar_kernelERNS_18TensorIteratorBaseERKN3c106ScalarEENKUlvE_clEvENKUlvE0_clEvEUlNS6_7complexIfEEE0_EEvS5_RKT_EUliE_EEviT1_)
	.align		4
        /*024c*/ 	.word	index@(__assertfail)
	.align		4
        /*0250*/ 	.word	index@(_ZN2at6native27unrolled_elementwise_kernelIZZZNS0_50_GLOBAL__N__2680c7bb_12_PowKernel_cu_b2145a98_318424pow_tensor_scalar_kernelERNS_18TensorIteratorBaseERKN3c106ScalarEENKUlvE_clEvENKUlvE0_clEvEUlNS5_7complexIfEEE0_St5arrayIPcLm2EELi4E23TrivialOffsetCalculatorILi1EjESI_NS0_6memory12LoadWithCastILi1EEENSJ_13StoreWithCastILi1EEEEEviT_T0_T2_T3_T4_T5_)
	.align		4
        /*0254*/ 	.word	index@(__assertfail)
	.align		4
        /*0258*/ 	.word	index@(_ZN2at6native18elementwise_kernelILi128ELi4EZNS0_15gpu_kernel_implIZZZNS0_50_GLOBAL__N__2680c7bb_12_PowKernel_cu_b2145a98_318424pow_tensor_scalar_kernelERNS_18TensorIteratorBaseERKN3c106ScalarEENKUlvE_clEvENKUlvE0_clEvEUlNS6_7complexIfEEE_EEvS5_RKT_EUliE_EEviT1_)
	.align		4
        /*025c*/ 	.word	index@(__assertfail)
	.align		4
        /*0260*/ 	.word	index@(_ZN2at6native27unrolled_elementwise_kernelIZZZNS0_50_GLOBAL__N__2680c7bb_12_PowKernel_cu_b2145a98_318424pow_tensor_scalar_kernelERNS_18TensorIteratorBaseERKN3c106ScalarEENKUlvE_clEvENKUlvE0_clEvEUlNS5_7complexIfEEE_St5arrayIPcLm2EELi4E23TrivialOffsetCalculatorILi1EjESI_NS0_6memory12LoadWithCastILi1EEENSJ_13StoreWithCastILi1EEEEEviT_T0_T2_T3_T4_T5_)
	.align		4
        /*0264*/ 	.word	index@(__assertfail)
	.align		4
        /*0268*/ 	.word	index@(_ZN2at6native18elementwise_kernelILi128ELi4EZNS0_15gpu_kernel_implIZZZNS0_50_GLOBAL__N__2680c7bb_12_PowKernel_cu_b2145a98_318424pow_tensor_scalar_kernelERNS_18TensorIteratorBaseERKN3c106ScalarEENKUlvE_clEvENKUlvE_clEvEUlNS6_7complexIdEEE0_EEvS5_RKT_EUliE_EEviT1_)
	.align		4
        /*026c*/ 	.word	index@(__assertfail)
	.align		4
        /*0270*/ 	.word	index@(_ZN2at6native27unrolled_elementwise_kernelIZZZNS0_50_GLOBAL__N__2680c7bb_12_PowKernel_cu_b2145a98_318424pow_tensor_scalar_kernelERNS_18TensorIteratorBaseERKN3c106ScalarEENKUlvE_clEvENKUlvE_clEvEUlNS5_7complexIdEEE0_St5arrayIPcLm2EELi4E23TrivialOffsetCalculatorILi1EjESI_NS0_6memory12LoadWithCastILi1EEENSJ_13StoreWithCastILi1EEEEEviT_T0_T2_T3_T4_T5_)
	.align		4
        /*0274*/ 	.word	index@(__assertfail)
	.align		4
        /*0278*/ 	.word	index@(_ZN2at6native18elementwise_kernelILi128ELi4EZNS0_15gpu_kernel_implIZZZNS0_50_GLOBAL__N__2680c7bb_12_PowKernel_cu_b2145a98_318424pow_tensor_scalar_kernelERNS_18TensorIteratorBaseERKN3c106ScalarEENKUlvE_clEvENKUlvE_clEvEUlNS6_7complexIdEEE_EEvS5_RKT_EUliE_EEviT1_)
	.align		4
        /*027c*/ 	.word	index@(__assertfail)
	.align		4
        /*0280*/ 	.word	index@(_ZN2at6native27unrolled_elementwise_kernelIZZZNS0_50_GLOBAL__N__2680c7bb_12_PowKernel_cu_b2145a98_318424pow_tensor_scalar_kernelERNS_18TensorIteratorBaseERKN3c106ScalarEENKUlvE_clEvENKUlvE_clEvEUlNS5_7complexIdEEE_St5arrayIPcLm2EELi4E23TrivialOffsetCalculatorILi1EjESI_NS0_6memory12LoadWithCastILi1EEENSJ_13StoreWithCastILi1EEEEEviT_T0_T2_T3_T4_T5_)
	.align		4
        /*0284*/ 	.word	index@(__assertfail)
	.align		4
        /*0288*/ 	.word	index@(_ZN2at6native18elementwise_kernelILi128ELi4EZNS0_15gpu_kernel_implIZZZNS0_50_GLOBAL__N__2680c7bb_12_PowKernel_cu_b2145a98_318424pow_tensor_tensor_kernelERNS_18TensorIteratorBaseEENKUlvE_clEvENKUlvE9_clEvEUlN3c108BFloat16ES9_E_EEvS5_RKT_EUliE_EEviT1_)
	.align		4
        /*028c*/ 	.word	index@(__assertfail)
	.align		4
        /*0290*/ 	.word	index@(_ZN2at6native27unrolled_elementwise_kernelIZZZNS0_50_GLOBAL__N__2680c7bb_12_PowKernel_cu_b2145a98_318424pow_tensor_tensor_kernelERNS_18TensorIteratorBaseEENKUlvE_clEvENKUlvE9_clEvEUlN3c108BFloat16ES8_E_St5arrayIPcLm3EELi4E23TrivialOffsetCalculatorILi2EjESD_ILi1EjENS0_6memory12LoadWithCastILi2EEENSG_13StoreWithCastILi1EEEEEviT_T0_T2_T3_T4_T5_)
	.align		4
        /*0294*/ 	.word	index@(__assertfail)
	.align		4
        /*0298*/ 	.word	index@(_ZN2at6native18elementwise_kernelILi128ELi4EZNS0_15gpu_kernel_implIZNS0_50_GLOBAL__N__2680c7bb_12_PowKernel_cu_b2145a98_318422pow_scalar_tensor_implIN3c108BFloat16EEEvRNS_18TensorIteratorBaseET_EUlS6_E_EEvS8_RKS9_EUliE_EEviT1_)
	.align		4
        /*029c*/ 	.word	index@(__assertfail)
	.align		4
        /*02a0*/ 	.word	index@(_ZN2at6native27unrolled_elementwise_kernelIZNS0_50_GLOBAL__N__2680c7bb_12_PowKernel_cu_b2145a98_318422pow_scalar_tensor_implIN3c108BFloat16EEEvRNS_18TensorIteratorBaseET_EUlS5_E_St5arrayIPcLm2EELi4E23TrivialOffsetCalculatorILi1EjESE_NS0_6memory12LoadWithCastILi1EEENSF_13StoreWithCastILi1EEEEEviS8_T0_T2_T3_T4_T5_)
	.align		4
        /*02a4*/ 	.word	index@(__assertfail)
	.align		4
        /*02a8*/ 	.word	index@(_ZN2at6native18elementwise_kernelILi128ELi4EZNS0_15gpu_kernel_implIZZZNS0_50_GLOBAL__N__2680c7bb_12_PowKernel_cu_b2145a98_318424pow_tensor_tensor_kernelERNS_18TensorIteratorBaseEENKUlvE_clEvENKUlvE8_clEvEUlN3c104HalfES9_E_EEvS5_RKT_EUliE_EEviT1_)
	.align		4
        /*02ac*/ 	.word	index@(__assertfail)
	.align		4
        /*02b0*/ 	.word	index@(_ZN2at6native27unrolled_elementwise_kernelIZZZNS0_50_GLOBAL__N__2680c7bb_12_PowKernel_cu_b2145a98_318424pow_tensor_tensor_kernelERNS_18TensorIteratorBaseEENKUlvE_clEvENKUlvE8_clEvEUlN3c104HalfES8_E_St5arrayIPcLm3EELi4E23TrivialOffsetCalculatorILi2EjESD_ILi1EjENS0_6memory12LoadWithCastILi2EEENSG_13StoreWithCastILi1EEEEEviT_T0_T2_T3_T4_T5_)
	.align		4
        /*02b4*/ 	.word	index@(__assertfail)
	.align		4
        /*02b8*/ 	.word	index@(_ZN2at6native18elementwise_kernelILi128ELi4EZNS0_15gpu_kernel_implIZNS0_50_GLOBAL__N__2680c7bb_12_PowKernel_cu_b2145a98_318422pow_scalar_tensor_implIN3c104HalfEEEvRNS_18TensorIteratorBaseET_EUlS6_E_EEvS8_RKS9_EUliE_EEviT1_)
	.align		4
        /*02bc*/ 	.word	index@(__assertfail)
	.align		4
        /*02c0*/ 	.word	index@(_ZN2at6native27unrolled_elementwise_kernelIZNS0_50_GLOBAL__N__2680c7bb_12_PowKernel_cu_b2145a98_318422pow_scalar_tensor_implIN3c104HalfEEEvRNS_18TensorIteratorBaseET_EUlS5_E_St5arrayIPcLm2EELi4E23TrivialOffsetCalculatorILi1EjESE_NS0_6memory12LoadWithCastILi1EEENSF_13StoreWithCastILi1EEEEEviS8_T0_T2_T3_T4_T5_)
	.align		4
        /*02c4*/ 	.word	index@(__assertfail)
	.align		4
        /*02c8*/ 	.word	index@(_ZN2at6native18elementwise_kernelILi128ELi4EZNS0_15gpu_kernel_implIZZZNS0_50_GLOBAL__N__2680c7bb_12_PowKernel_cu_b2145a98_318424pow_tensor_tensor_kernelERNS_18TensorIteratorBaseEENKUlvE_clEvENKUlvE7_clEvEUlN3c107complexIfEESA_E_EEvS5_RKT_EUliE_EEviT1_)
	.align		4
        /*02cc*/ 	.word	index@(__assertfail)
	.align		4
        /*02d0*/ 	.word	index@(_ZN2at6native27unrolled_elementwise_kernelIZZZNS0_50_GLOBAL__N__2680c7bb_12_PowKernel_cu_b2145a98_318424pow_tensor_tensor_kernelERNS_18TensorIteratorBaseEENKUlvE_clEvENKUlvE7_clEvEUlN3c107complexIfEES9_E_St5arrayIPcLm3EELi4E23TrivialOffsetCalculatorILi2EjESE_ILi1EjENS0_6memory12LoadWithCastILi2EEENSH_13StoreWithCastILi1EEEEEviT_T0_T2_T3_T4_T5_)
	.align		4
        /*02d4*/ 	.word	index@(__assertfail)
	.align		4
        /*02d8*/ 	.word	index@(_ZN2at6native18elementwise_kernelILi128ELi4EZNS0_15gpu_kernel_implIZNS0_50_GLOBAL__N__2680c7bb_12_PowKernel_cu_b2145a98_318422pow_scalar_tensor_implIfEEvRNS_18TensorIteratorBaseEN3c107complexIT_EEEUlNS8_IfEEE_EEvS6_RKS9_EUliE_EEviT1_)
	.align		4
        /*02dc*/ 	.word	index@(__assertfail)
	.align		4
        /*02e0*/ 	.word	index@(_ZN2at6native27unrolled_elementwise_kernelIZNS0_50_GLOBAL__N__2680c7bb_12_PowKernel_cu_b2145a98_318422pow_scalar_tensor_implIfEEvRNS_18TensorIteratorBaseEN3c107complexIT_EEEUlNS7_IfEEE_St5arrayIPcLm2EELi4E23TrivialOffsetCalculatorILi1EjESG_NS0_6memory12LoadWithCastILi1EEENSH_13StoreWithCastILi1EEEEEviS8_T0_T2_T3_T4_T5_)
	.align		4
        /*02e4*/ 	.word	index@(__assertfail)
	.align		4
        /*02e8*/ 	.word	index@(_ZN2at6native18elementwise_kernelILi128ELi4EZNS0_15gpu_kernel_implIZZZNS0_50_GLOBAL__N__2680c7bb_12_PowKernel_cu_b2145a98_318424pow_tensor_tensor_kernelERNS_18TensorIteratorBaseEENKUlvE_clEvENKUlvE6_clEvEUlN3c107complexIdEESA_E_EEvS5_RKT_EUliE_EEviT1_)
	.align		4
        /*02ec*/ 	.word	index@(__assertfail)
	.align		4
        /*02f0*/ 	.word	index@(_ZN2at6native27unrolled_elementwise_kernelIZZZNS0_50_GLOBAL__N__2680c7bb_12_PowKernel_cu_b2145a98_318424pow_tensor_tensor_kernelERNS_18TensorIteratorBaseEENKUlvE_clEvENKUlvE6_clEvEUlN3c107complexIdEES9_E_St5arrayIPcLm3EELi4E23TrivialOffsetCalculatorILi2EjESE_ILi1EjENS0_6memory12LoadWithCastILi2EEENSH_13StoreWithCastILi1EEEEEviT_T0_T2_T3_T4_T5_)
	.align		4
        /*02f4*/ 	.word	index@(__assertfail)
	.align		4
        /*02f8*/ 	.word	index@(_ZN2at6native18elementwise_kernelILi128ELi4EZNS0_15gpu_kernel_implIZNS0_50_GLOBAL__N__2680c7bb_12_PowKernel_cu_b2145a98_318422pow_scalar_tensor_implIdEEvRNS_18TensorIteratorBaseEN3c107complexIT_EEEUlNS8_IdEEE_EEvS6_RKS9_EUliE_EEviT1_)
	.align		4
        /*02fc*/ 	.word	index@(__assertfail)
	.align		4
        /*0300*/ 	.word	index@(_ZN2at6native27unrolled_elementwise_kernelIZNS0_50_GLOBAL__N__2680c7bb_12_PowKernel_cu_b2145a98_318422pow_scalar_tensor_implIdEEvRNS_18TensorIteratorBaseEN3c107complexIT_EEEUlNS7_IdEEE_St5arrayIPcLm2EELi4E23TrivialOffsetCalculatorILi1EjESG_NS0_6memory12LoadWithCastILi1EEENSH_13StoreWithCastILi1EEEEEviS8_T0_T2_T3_T4_T5_)
	.align		4
        /*0304*/ 	.word	index@(__assertfail)
	.align		4
        /*0308*/ 	.word	index@(_ZN2at6native18elementwise_kernelILi128ELi4EZNS0_15gpu_kernel_implIZZZNS0_50_GLOBAL__N__2680c7bb_12_PowKernel_cu_b2145a98_318424pow_tensor_tensor_kernelERNS_18TensorIteratorBaseEENKUlvE_clEvENKUlvE5_clEvEUlffE_EEvS5_RKT_EUliE_EEviT1_)
	.align		4
        /*030c*/ 	.word	index@(__assertfail)
	.align		4
        /*0310*/ 	.word	index@(_ZN2at6native27unrolled_elementwise_kernelIZZZNS0_50_GLOBAL__N__2680c7bb_12_PowKernel_cu_b2145a98_318424pow_tensor_tensor_kernelERNS_18TensorIteratorBaseEENKUlvE_clEvENKUlvE5_clEvEUlffE_St5arrayIPcLm3EELi4E23TrivialOffsetCalculatorILi2EjESB_ILi1EjENS0_6memory12LoadWithCastILi2EEENSE_13StoreWithCastILi1EEEEEviT_T0_T2_T3_T4_T5_)
	.align		4
        /*0314*/ 	.word	index@(__assertfail)
	.align		4
        /*0318*/ 	.word	index@(_ZN2at6native18elementwise_kernelILi128ELi4EZNS0_15gpu_kernel_implIZNS0_50_GLOBAL__N__2680c7bb_12_PowKernel_cu_b2145a98_318422pow_scalar_tensor_implIfEEvRNS_18TensorIteratorBaseET_EUlfE_EEvS6_RKS7_EUliE_EEviT1_)
	.align		4
        /*031c*/ 	.word	index@(__assertfail)
	.align		4
        /*0320*/ 	.word	index@(_ZN2at6native27unrolled_elementwise_kernelIZNS0_50_GLOBAL__N__2680c7bb_12_PowKernel_cu_b2145a98_318422pow_scalar_tensor_implIfEEvRNS_18TensorIteratorBaseET_EUlfE_St5arrayIPcLm2EELi4E23TrivialOffsetCalculatorILi1EjESC_NS0_6memory12LoadWithCastILi1EEENSD_13StoreWithCastILi1EEEEEviS6_T0_T2_T3_T4_T5_)
	.align		4
        /*0324*/ 	.word	index@(__assertfail)
	.align		4
        /*0328*/ 	.word	index@(_ZN2at6native18elementwise_kernelILi128ELi4EZNS0_15gpu_kernel_implIZZZNS0_50_GLOBAL__N__2680c7bb_12_PowKernel_cu_b2145a98_318424pow_tensor_tensor_kernelERNS_18TensorIteratorBaseEENKUlvE_clEvENKUlvE4_clEvEUlddE_EEvS5_RKT_EUliE_EEviT1_)
	.align		4
        /*032c*/ 	.word	index@(__assertfail)
	.align		4
        /*0330*/ 	.word	index@(_ZN2at6native27unrolled_elementwise_kernelIZZZNS0_50_GLOBAL__N__2680c7bb_12_PowKernel_cu_b2145a98_318424pow_tensor_tensor_kernelERNS_18TensorIteratorBaseEENKUlvE_clEvENKUlvE4_clEvEUlddE_St5arrayIPcLm3EELi4E23TrivialOffsetCalculatorILi2EjESB_ILi1EjENS0_6memory12LoadWithCastILi2EEENSE_13StoreWithCastILi1EEEEEviT_T0_T2_T3_T4_T5_)
	.align		4
        /*0334*/ 	.word	index@(__assertfail)
	.align		4
        /*0338*/ 	.word	index@(_ZN2at6native18elementwise_kernelILi128ELi4EZNS0_15gpu_kernel_implIZNS0_50_GLOBAL__N__2680c7bb_12_PowKernel_cu_b2145a98_318422pow_scalar_tensor_implIdEEvRNS_18TensorIteratorBaseET_EUldE_EEvS6_RKS7_EUliE_EEviT1_)
	.align		4
        /*033c*/ 	.word	index@(__assertfail)
	.align		4
        /*0340*/ 	.word	index@(_ZN2at6native27unrolled_elementwise_kernelIZNS0_50_GLOBAL__N__2680c7bb_12_PowKernel_cu_b2145a98_318422pow_scalar_tensor_implIdEEvRNS_18TensorIteratorBaseET_EUldE_St5arrayIPcLm2EELi4E23TrivialOffsetCalculatorILi1EjESC_NS0_6memory12LoadWithCastILi1EEENSD_13StoreWithCastILi1EEEEEviS6_T0_T2_T3_T4_T5_)
	.align		4
        /*0344*/ 	.word	index@(__assertfail)
	.align		4
        /*0348*/ 	.word	index@(_ZN2at6native18elementwise_kernelILi128ELi4EZNS0_15gpu_kernel_implIZZZNS0_50_GLOBAL__N__2680c7bb_12_PowKernel_cu_b2145a98_318424pow_tensor_tensor_kernelERNS_18TensorIteratorBaseEENKUlvE_clEvENKUlvE3_clEvEUlssE_EEvS5_RKT_EUliE_EEviT1_)
	.align		4
        /*034c*/ 	.word	index@(__assertfail)
	.align		4
        /*0350*/ 	.word	index@(_ZN2at6native27unrolled_elementwise_kernelIZZZNS0_50_GLOBAL__N__2680c7bb_12_PowKernel_cu_b2145a98_318424pow_tensor_tensor_kernelERNS_18TensorIteratorBaseEENKUlvE_clEvENKUlvE3_clEvEUlssE_St5arrayIPcLm3EELi4E23TrivialOffsetCalculatorILi2EjESB_ILi1EjENS0_6memory12LoadWithCastILi2EEENSE_13StoreWithCastILi1EEEEEviT_T0_T2_T3_T4_T5_)
	.align		4
        /*0354*/ 	.word	index@(__assertfail)
	.align		4
        /*0358*/ 	.word	index@(_ZN2at6native18elementwise_kernelILi128ELi4EZNS0_15gpu_kernel_implIZNS0_50_GLOBAL__N__2680c7bb_12_PowKernel_cu_b2145a98_318422pow_scalar_tensor_implIsEEvRNS_18TensorIteratorBaseET_EUlsE_EEvS6_RKS7_EUliE_EEviT1_)
	.align		4
        /*035c*/ 	.word	index@(__assertfail)
	.align		4
        /*0360*/ 	.word	index@(_ZN2at6native27unrolled_elementwise_kernelIZNS0_50_GLOBAL__N__2680c7bb_12_PowKernel_cu_b2145a98_318422pow_scalar_tensor_implIsEEvRNS_18TensorIteratorBaseET_EUlsE_St5arrayIPcLm2EELi4E23TrivialOffsetCalculatorILi1EjESC_NS0_6memory12LoadWithCastILi1EEENSD_13StoreWithCastILi1EEEEEviS6_T0_T2_T3_T4_T5_)
	.align		4
        /*0364*/ 	.word	index@(__assertfail)
	.align		4
        /*0368*/ 	.word	index@(_ZN2at6native18elementwise_kernelILi128ELi4EZNS0_15gpu_kernel_implIZZZNS0_50_GLOBAL__N__2680c7bb_12_PowKernel_cu_b2145a98_318424pow_tensor_tensor_kernelERNS_18TensorIteratorBaseEENKUlvE_clEvENKUlvE2_clEvEUlllE_EEvS5_RKT_EUliE_EEviT1_)
	.align		4
        /*036c*/ 	.word	index@(__assertfail)
	.align		4
        /*0370*/ 	.word	index@(_ZN2at6native27unrolled_elementwise_kernelIZZZNS0_50_GLOBAL__N__2680c7bb_12_PowKernel_cu_b2145a98_318424pow_tensor_tensor_kernelERNS_18TensorIteratorBaseEENKUlvE_clEvENKUlvE2_clEvEUlllE_St5arrayIPcLm3EELi4E23TrivialOffsetCalculatorILi2EjESB_ILi1EjENS0_6memory12LoadWithCastILi2EEENSE_13StoreWithCastILi1EEEEEviT_T0_T2_T3_T4_T5_)
	.align		4
        /*0374*/ 	.word	index@(__assertfail)
	.align		4
        /*0378*/ 	.word	index@(_ZN2at6native18elementwise_kernelILi128ELi4EZNS0_15gpu_kernel_implIZNS0_50_GLOBAL__N__2680c7bb_12_PowKernel_cu_b2145a98_318422pow_scalar_tensor_implIlEEvRNS_18TensorIteratorBaseET_EUllE_EEvS6_RKS7_EUliE_EEviT1_)
	.align		4
        /*037c*/ 	.word	index@(__assertfail)
	.align		4
        /*0380*/ 	.word	index@(_ZN2at6native27unrolled_elementwise_kernelIZNS0_50_GLOBAL__N__2680c7bb_12_PowKernel_cu_b2145a98_318422pow_scalar_tensor_implIlEEvRNS_18TensorIteratorBaseET_EUllE_St5arrayIPcLm2EELi4E23TrivialOffsetCalculatorILi1EjESC_NS0_6memory12LoadWithCastILi1EEENSD_13StoreWithCastILi1EEEEEviS6_T0_T2_T3_T4_T5_)
	.align		4
        /*0384*/ 	.word	index@(__assertfail)
	.align		4
        /*0388*/ 	.word	index@(_ZN2at6native18elementwise_kernelILi128ELi4EZNS0_15gpu_kernel_implIZZZNS0_50_GLOBAL__N__2680c7bb_12_PowKernel_cu_b2145a98_318424pow_tensor_tensor_kernelERNS_18TensorIteratorBaseEENKUlvE_clEvENKUlvE1_clEvEUliiE_EEvS5_RKT_EUliE_EEviT1_)
	.align		4
        /*038c*/ 	.word	index@(__assertfail)
	.align		4
        /*0390*/ 	.word	index@(_ZN2at6native27unrolled_elementwise_kernelIZZZNS0_50_GLOBAL__N__2680c7bb_12_PowKernel_cu_b2145a98_318424pow_tensor_tensor_kernelERNS_18TensorIteratorBaseEENKUlvE_clEvENKUlvE1_clEvEUliiE_St5arrayIPcLm3EELi4E23TrivialOffsetCalculatorILi2EjESB_ILi1EjENS0_6memory12LoadWithCastILi2EEENSE_13StoreWithCastILi1EEEEEviT_T0_T2_T3_T4_T5_)
	.align		4
        /*0394*/ 	.word	index@(__assertfail)
	.align		4
        /*0398*/ 	.word	index@(_ZN2at6native18elementwise_kernelILi128ELi4EZNS0_15gpu_kernel_implIZNS0_50_GLOBAL__N__2680c7bb_12_PowKernel_cu_b2145a98_318422pow_scalar_tensor_implIiEEvRNS_18TensorIteratorBaseET_EUliE_EEvS6_RKS7_EUliE_EEviT1_)
	.align		4
        /*039c*/ 	.word	index@(__assertfail)
	.align		4
        /*03a0*/ 	.word	index@(_ZN2at6native27unrolled_elementwise_kernelIZNS0_50_GLOBAL__N__2680c7bb_12_PowKernel_cu_b2145a98_318422pow_scalar_tensor_implIiEEvRNS_18TensorIteratorBaseET_EUliE_St5arrayIPcLm2EELi4E23TrivialOffsetCalculatorILi1EjESC_NS0_6memory12LoadWithCastILi1EEENSD_13StoreWithCastILi1EEEEEviS6_T0_T2_T3_T4_T5_)
	.align		4
        /*03a4*/ 	.word	index@(__assertfail)
	.align		4
        /*03a8*/ 	.word	index@(_ZN2at6native18elementwise_kernelILi128ELi4EZNS0_15gpu_kernel_implIZZZNS0_50_GLOBAL__N__2680c7bb_12_PowKernel_cu_b2145a98_318424pow_tensor_tensor_kernelERNS_18TensorIteratorBaseEENKUlvE_clEvENKUlvE0_clEvEUlaaE_EEvS5_RKT_EUliE_EEviT1_)
	.align		4
        /*03ac*/ 	.word	index@(__assertfail)
	.align		4
        /*03b0*/ 	.word	index@(_ZN2at6native27unrolled_elementwise_kernelIZZZNS0_50_GLOBAL__N__2680c7bb_12_PowKernel_cu_b2145a98_318424pow_tensor_tensor_kernelERNS_18TensorIteratorBaseEENKUlvE_clEvENKUlvE0_clEvEUlaaE_St5arrayIPcLm3EELi4E23TrivialOffsetCalculatorILi2EjESB_ILi1EjENS0_6memory12LoadWithCastILi2EEENSE_13StoreWithCastILi1EEEEEviT_T0_T2_T3_T4_T5_)
	.align		4
        /*03b4*/ 	.word	index@(__assertfail)
	.align		4
        /*03b8*/ 	.word	index@(_ZN2at6native18elementwise_kernelILi128ELi4EZNS0_15gpu_kernel_implIZNS0_50_GLOBAL__N__2680c7bb_12_PowKernel_cu_b2145a98_318422pow_scalar_tensor_implIaEEvRNS_18TensorIteratorBaseET_EUlaE_EEvS6_RKS7_EUliE_EEviT1_)
	.align		4
        /*03bc*/ 	.word	index@(__assertfail)
	.align		4
        /*03c0*/ 	.word	index@(_ZN2at6native27unrolled_elementwise_kernelIZNS0_50_GLOBAL__N__2680c7bb_12_PowKernel_cu_b2145a98_318422pow_scalar_tensor_implIaEEvRNS_18TensorIteratorBaseET_EUlaE_St5arrayIPcLm2EELi4E23TrivialOffsetCalculatorILi1EjESC_NS0_6memory12LoadWithCastILi1EEENSD_13StoreWithCastILi1EEEEEviS6_T0_T2_T3_T4_T5_)
	.align		4
        /*03c4*/ 	.word	index@(__assertfail)
	.align		4
        /*03c8*/ 	.word	index@(_ZN2at6native18elementwise_kernelILi128ELi4EZNS0_15gpu_kernel_implIZZZNS0_50_GLOBAL__N__2680c7bb_12_PowKernel_cu_b2145a98_318424pow_tensor_tensor_kernelERNS_18TensorIteratorBaseEENKUlvE_clEvENKUlvE_clEvEUlhhE_EEvS5_RKT_EUliE_EEviT1_)
	.align		4
        /*03cc*/ 	.word	index@(__assertfail)
	.align		4
        /*03d0*/ 	.word	index@(_ZN2at6native27unrolled_elementwise_kernelIZZZNS0_50_GLOBAL__N__2680c7bb_12_PowKernel_cu_b2145a98_318424pow_tensor_tensor_kernelERNS_18TensorIteratorBaseEENKUlvE_clEvENKUlvE_clEvEUlhhE_St5arrayIPcLm3EELi4E23TrivialOffsetCalculatorILi2EjESB_ILi1EjENS0_6memory12LoadWithCastILi2EEENSE_13StoreWithCastILi1EEEEEviT_T0_T2_T3_T4_T5_)
	.align		4
        /*03d4*/ 	.word	index@(__assertfail)
	.align		4
        /*03d8*/ 	.word	index@(_ZN2at6native18elementwise_kernelILi128ELi4EZNS0_15gpu_kernel_implIZNS0_50_GLOBAL__N__2680c7bb_12_PowKernel_cu_b2145a98_318422pow_scalar_tensor_implIhEEvRNS_18TensorIteratorBaseET_EUlhE_EEvS6_RKS7_EUliE_EEviT1_)
	.align		4
        /*03dc*/ 	.word	index@(__assertfail)
	.align		4
        /*03e0*/ 	.word	index@(_ZN2at6native27unrolled_elementwise_kernelIZNS0_50_GLOBAL__N__2680c7bb_12_PowKernel_cu_b2145a98_318422pow_scalar_tensor_implIhEEvRNS_18TensorIteratorBaseET_EUlhE_St5arrayIPcLm2EELi4E23TrivialOffsetCalculatorILi1EjESC_NS0_6memory12LoadWithCastILi1EEENSD_13StoreWithCastILi1EEEEEviS6_T0_T2_T3_T4_T5_)
	.align		4
        /*03e4*/ 	.word	index@(__assertfail)
	.align		4
        /*03e8*/ 	.word	0x00000000
	.align		4
        /*03ec*/ 	.word	0xfffffffe
	.align		4
        /*03f0*/ 	.word	0x00000000
	.align		4
        /*03f4*/ 	.word	0xfffffffd
	.align		4
        /*03f8*/ 	.word	0x00000000
	.align		4
        /*03fc*/ 	.word	0xfffffffc


//--------------------- .nv.rel.action            --------------------------
	.section	.nv.rel.action,"",@"SHT_CUDA_RELOCINFO"
	.align	8
	.sectionentsize	8
        /*0000*/ 	.byte	0x73, 0x00, 0x00, 0x00, 0x00, 0x00, 0x00, 0x00, 0x00, 0x00, 0x00, 0x11, 0x25, 0x00, 0x05, 0x36


//--------------------- .nv.constant4             --------------------------
	.section	.nv.constant4,"a",@progbits
	.align	8
	.align		8
.nv.constant4:
        /*0000*/ 	.dword	__assertfail
	.align		8
        /*0008*/ 	.dword	__unnamed_1
	.align		8
        /*0010*/ 	.dword	__unnamed_2
	.align		8
        /*0018*/ 	.dword	__unnamed_3
	.align		8
        /*0020*/ 	.dword	__unnamed_4
	.align		8
        /*0028*/ 	.dword	__unnamed_5
	.align		8
        /*0030*/ 	.dword	__unnamed_6
	.align		8
        /*0038*/ 	.dword	__unnamed_7
	.align		8
        /*0040*/ 	.dword	__unnamed_8
	.align		8
        /*0048*/ 	.dword	__unnamed_9
	.align		8
        /*0050*/ 	.dword	__unnamed_10
	.align		8
        /*0058*/ 	.dword	__unnamed_11
	.align		8
        /*0060*/ 	.dword	__unnamed_12
	.align		8
        /*0068*/ 	.dword	__unnamed_13
	.align		8
        /*0070*/ 	.dword	__unnamed_14
	.align		8
        /*0078*/ 	.dword	__unnamed_15
	.align		8
        /*0080*/ 	.dword	__unnamed_16
	.align		8
        /*0088*/ 	.dword	__unnamed_17
	.align		8
        /*0090*/ 	.dword	__unnamed_18
	.align		8
        /*0098*/ 	.dword	__unnamed_19
	.align		8
        /*00a0*/ 	.dword	__unnamed_20
	.align		8
        /*00a8*/ 	.dword	__unnamed_21
	.align		8
        /*00b0*/ 	.dword	__unnamed_22
	.align		8
        /*00b8*/ 	.dword	_ZN48_INTERNAL_2680c7bb_12_PowKernel_cu_b2145a98_31844cuda3std3__45__cpo5beginE
	.align		8
        /*00c0*/ 	.dword	_ZN48_INTERNAL_2680c7bb_12_PowKernel_cu_b2145a98_31844cuda3std3__45__cpo3endE
	.align		8
        /*00c8*/ 	.dword	_ZN48_INTERNAL_2680c7bb_12_PowKernel_cu_b2145a98_31844cuda3std3__45__cpo6cbeginE
	.align		8
        /*00d0*/ 	.dword	_ZN48_INTERNAL_2680c7bb_12_PowKernel_cu_b2145a98_31844cuda3std3__45__cpo4cendE
	.align		8
        /*00d8*/ 	.dword	_ZN48_INTERNAL_2680c7bb_12_PowKernel_cu_b2145a98_31844cuda3std3__45__cpo6rbeginE
	.align		8
        /*00e0*/ 	.dword	_ZN48_INTERNAL_2680c7bb_12_PowKernel_cu_b2145a98_31844cuda3std3__45__cpo4rendE
	.align		8
        /*00e8*/ 	.dword	_ZN48_INTERNAL_2680c7bb_12_PowKernel_cu_b2145a98_31844cuda3std3__45__cpo7crbeginE
	.align		8
        /*00f0*/ 	.dword	_ZN48_INTERNAL_2680c7bb_12_PowKernel_cu_b2145a98_31844cuda3std3__45__cpo5crendE
	.align		8
        /*00f8*/ 	.dword	_ZN48_INTERNAL_2680c7bb_12_PowKernel_cu_b2145a98_31844cuda3std3__450_GLOBAL__N__2680c7bb_12_PowKernel_cu_b2145a98_31846ignoreE
	.align		8
        /*0100*/ 	.dword	_ZN48_INTERNAL_2680c7bb_12_PowKernel_cu_b2145a98_31844cuda3std3__419piecewise_constructE
	.align		8
        /*0108*/ 	.dword	_ZN48_INTERNAL_2680c7bb_12_PowKernel_cu_b2145a98_31844cuda3std3__48in_placeE
	.align		8
        /*0110*/ 	.dword	_ZN48_INTERNAL_2680c7bb_12_PowKernel_cu_b2145a98_31844cuda3std3__420unreachable_sentinelE
	.align		8
        /*0118*/ 	.dword	_ZN48_INTERNAL_2680c7bb_12_PowKernel_cu_b2145a98_31844cuda3std6ranges3__45__cpo4swapE
	.align		8
        /*0120*/ 	.dword	_ZN48_INTERNAL_2680c7bb_12_PowKernel_cu_b2145a98_31844cuda3std6ranges3__45__cpo9iter_moveE
	.align		8
        /*0128*/ 	.dword	_ZN48_INTERNAL_2680c7bb_12_PowKernel_cu_b2145a98_31844cuda3std6ranges3__45__cpo5beginE
	.align		8
        /*0130*/ 	.dword	_ZN48_INTERNAL_2680c7bb_12_PowKernel_cu_b2145a98_31844cuda3std6ranges3__45__cpo3endE
	.align		8
        /*0138*/ 	.dword	_ZN48_INTERNAL_2680c7bb_12_PowKernel_cu_b2145a98_31844cuda3std6ranges3__45__cpo6cbeginE
	.align		8
        /*0140*/ 	.dword	_ZN48_INTERNAL_2680c7bb_12_PowKernel_cu_b2145a98_31844cuda3std6ranges3__45__cpo4cendE
	.align		8
        /*0148*/ 	.dword	_ZN48_INTERNAL_2680c7bb_12_PowKernel_cu_b2145a98_31844cuda3std6ranges3__45__cpo7advanceE
	.align		8
        /*0150*/ 	.dword	_ZN48_INTERNAL_2680c7bb_12_PowKernel_cu_b2145a98_31844cuda3std6ranges3__45__cpo9iter_swapE
	.align		8
        /*0158*/ 	.dword	_ZN48_INTERNAL_2680c7bb_12_PowKernel_cu_b2145a98_31844cuda3std6ranges3__45__cpo4nextE
	.align		8
        /*0160*/ 	.dword	_ZN48_INTERNAL_2680c7bb_12_PowKernel_cu_b2145a98_31844cuda3std6ranges3__45__cpo4prevE
	.align		8
        /*0168*/ 	.dword	_ZN48_INTERNAL_2680c7bb_12_PowKernel_cu_b2145a98_31844cuda3std6ranges3__45__cpo4dataE
	.align		8
        /*0170*/ 	.dword	_ZN48_INTERNAL_2680c7bb_12_PowKernel_cu_b2145a98_31844cuda3std6ranges3__45__cpo5cdataE
	.align		8
        /*0178*/ 	.dword	_ZN48_INTERNAL_2680c7bb_12_PowKernel_cu_b2145a98_31844cuda3std6ranges3__45__cpo4sizeE
	.align		8
        /*0180*/ 	.dword	_ZN48_INTERNAL_2680c7bb_12_PowKernel_cu_b2145a98_31844cuda3std6ranges3__45__cpo5ssizeE
	.align		8
        /*0188*/ 	.dword	_ZN48_INTERNAL_2680c7bb_12_PowKernel_cu_b2145a98_31844cuda3std6ranges3__45__cpo8distanceE
	.align		8
        /*0190*/ 	.dword	_ZN48_INTERNAL_2680c7bb_12_PowKernel_cu_b2145a98_31846thrust23THRUST_300001_SM_800_NS6system6detail10sequential3seqE
	.align		8
        /*0198*/ 	.dword	$str$5
	.align		8
        /*01a0*/ 	.dword	$str$6
	.align		8
        /*01a8*/ 	.dword	__cudart_sin_cos_coeffs
	.align		8
        /*01b0*/ 	.dword	__cudart_i2opi_d


//--------------------- .nv.constant2._ZN2at6native18elementwise_kernelILi128ELi4EZNS0_15gpu_kernel_implIZNS0_50_GLOBAL__N__2680c7bb_12_PowKernel_cu_b2145a98_318429pow_tensor_scalar_kernel_implIN3c108BFloat16ES6_EEvRNS_18TensorIteratorBaseET0_EUlS6_E2_EEvS8_RKT_EUliE_EEviT1_ --------------------------
	.section	.nv.constant2._ZN2at6native18elementwise_kernelILi128ELi4EZNS0_15gpu_kernel_implIZNS0_50_GLOBAL__N__2680c7bb_12_PowKernel_cu_b2145a98_318429pow_tensor_scalar_kernel_implIN3c108BFloat16ES6_EEvRNS_18TensorIteratorBaseET0_EUlS6_E2_EEvS8_RKT_EUliE_EEviT1_,"a",@progbits
	.sectionflags	@""
	.align	4
.nv.constant2._ZN2at6native18elementwise_kernelILi128ELi4EZNS0_15gpu_kernel_implIZNS0_50_GLOBAL__N__2680c7bb_12_PowKernel_cu_b2145a98_318429pow_tensor_scalar_kernel_implIN3c108BFloat16ES6_EEvRNS_18TensorIteratorBaseET0_EUlS6_E2_EEvS8_RKT_EUliE_EEviT1_:
        /*0000*/ 	.byte	0x00, 0x00, 0x00, 0xf0, 0xff, 0xff, 0x0f, 0x38


//--------------------- .nv.constant0._ZN2at6native18elementwise_kernelILi128ELi4EZNS0_15gpu_kernel_implIZNS0_50_GLOBAL__N__2680c7bb_12_PowKernel_cu_b2145a98_318429pow_tensor_scalar_kernel_implIN3c108BFloat16ES6_EEvRNS_18TensorIteratorBaseET0_EUlS6_E2_EEvS8_RKT_EUliE_EEviT1_ --------------------------
	.section	.nv.constant0._ZN2at6native18elementwise_kernelILi128ELi4EZNS0_15gpu_kernel_implIZNS0_50_GLOBAL__N__2680c7bb_12_PowKernel_cu_b2145a98_318429pow_tensor_scalar_kernel_implIN3c108BFloat16ES6_EEvRNS_18TensorIteratorBaseET0_EUlS6_E2_EEvS8_RKT_EUliE_EEviT1_,"a",@progbits
	.sectionflags	@""
	.align	4
.nv.constant0._ZN2at6native18elementwise_kernelILi128ELi4EZNS0_15gpu_kernel_implIZNS0_50_GLOBAL__N__2680c7bb_12_PowKernel_cu_b2145a98_318429pow_tensor_scalar_kernel_implIN3c108BFloat16ES6_EEvRNS_18TensorIteratorBaseET0_EUlS6_E2_EEvS8_RKT_EUliE_EEviT1_:
	.zero		912


//--------------------- .nv.constant2._ZN2at6native27unrolled_elementwise_kernelIZNS0_50_GLOBAL__N__2680c7bb_12_PowKernel_cu_b2145a98_318429pow_tensor_scalar_kernel_implIN3c108BFloat16ES5_EEvRNS_18TensorIteratorBaseET0_EUlS5_E2_St5arrayIPcLm2EELi4E23TrivialOffsetCalculatorILi1EjESE_NS0_6memory12LoadWithCastILi1EEENSF_13StoreWithCastILi1EEEEEviT_S8_T2_T3_T4_T5_ --------------------------
	.section	.nv.constant2._ZN2at6native27unrolled_elementwise_kernelIZNS0_50_GLOBAL__N__2680c7bb_12_PowKernel_cu_b2145a98_318429pow_tensor_scalar_kernel_implIN3c108BFloat16ES5_EEvRNS_18TensorIteratorBaseET0_EUlS5_E2_St5arrayIPcLm2EELi4E23TrivialOffsetCalculatorILi1EjESE_NS0_6memory12LoadWithCastILi1EEENSF_13StoreWithCastILi1EEEEEviT_S8_T2_T3_T4_T5_,"a",@progbits
	.sectionflags	@""
	.align	4
.nv.constant2._ZN2at6native27unrolled_elementwise_kernelIZNS0_50_GLOBAL__N__2680c7bb_12_PowKernel_cu_b2145a98_318429pow_tensor_scalar_kernel_implIN3c108BFloat16ES5_EEvRNS_18TensorIteratorBaseET0_EUlS5_E2_St5arrayIPcLm2EELi4E23TrivialOffsetCalculatorILi1EjESE_NS0_6memory12LoadWithCastILi1EEENSF_13StoreWithCastILi1EEEEEviT_S8_T2_T3_T4_T5_:
        /*0000*/ 	.byte	0x00, 0x00, 0x00, 0xf0, 0xff, 0xff, 0x0f, 0x38


//--------------------- .nv.constant0._ZN2at6native27unrolled_elementwise_kernelIZNS0_50_GLOBAL__N__2680c7bb_12_PowKernel_cu_b2145a98_318429pow_tensor_scalar_kernel_implIN3c108BFloat16ES5_EEvRNS_18TensorIteratorBaseET0_EUlS5_E2_St5arrayIPcLm2EELi4E23TrivialOffsetCalculatorILi1EjESE_NS0_6memory12LoadWithCastILi1EEENSF_13StoreWithCastILi1EEEEEviT_S8_T2_T3_T4_T5_ --------------------------
	.section	.nv.constant0._ZN2at6native27unrolled_elementwise_kernelIZNS0_50_GLOBAL__N__2680c7bb_12_PowKernel_cu_b2145a98_318429pow_tensor_scalar_kernel_implIN3c108BFloat16ES5_EEvRNS_18TensorIteratorBaseET0_EUlS5_E2_St5arrayIPcLm2EELi4E23TrivialOffsetCalculatorILi1EjESE_NS0_6memory12LoadWithCastILi1EEENSF_13StoreWithCastILi1EEEEEviT_S8_T2_T3_T4_T5_,"a",@progbits
	.sectionflags	@""
	.align	4
.nv.constant0._ZN2at6native27unrolled_elementwise_kernelIZNS0_50_GLOBAL__N__2680c7bb_12_PowKernel_cu_b2145a98_318429pow_tensor_scalar_kernel_implIN3c108BFloat16ES5_EEvRNS_18TensorIteratorBaseET0_EUlS5_E2_St5arrayIPcLm2EELi4E23TrivialOffsetCalculatorILi1EjESE_NS0_6memory12LoadWithCastILi1EEENSF_13StoreWithCastILi1EEEEEviT_S8_T2_T3_T4_T5_:
	.zero		412


//--------------------- .nv.constant0._ZN2at6native18elementwise_kernelILi128ELi4EZNS0_22gpu_kernel_impl_nocastIZNS0_50_GLOBAL__N__2680c7bb_12_PowKernel_cu_b2145a98_318429pow_tensor_scalar_kernel_implIN3c108BFloat16ES6_EEvRNS_18TensorIteratorBaseET0_EUlS6_E2_EEvS8_RKT_EUliE_EEviT1_ --------------------------
	.section	.nv.constant0._ZN2at6native18elementwise_kernelILi128ELi4EZNS0_22gpu_kernel_impl_nocastIZNS0_50_GLOBAL__N__2680c7bb_12_PowKernel_cu_b2145a98_318429pow_tensor_scalar_kernel_implIN3c108BFloat16ES6_EEvRNS_18TensorIteratorBaseET0_EUlS6_E2_EEvS8_RKT_EUliE_EEviT1_,"a",@progbits
	.sectionflags	@""
	.align	4
.nv.constant0._ZN2at6native18elementwise_kernelILi128ELi4EZNS0_22gpu_kernel_impl_nocastIZNS0_50_GLOBAL__N__2680c7bb_12_PowKernel_cu_b2145a98_318429pow_tensor_scalar_kernel_implIN3c108BFloat16ES6_EEvRNS_18TensorIteratorBaseET0_EUlS6_E2_EEvS8_RKT_EUliE_EEviT1_:
	.zero		904


//--------------------- .nv.constant0._ZN2at6native27unrolled_elementwise_kernelIZNS0_50_GLOBAL__N__2680c7bb_12_PowKernel_cu_b2145a98_318429pow_tensor_scalar_kernel_implIN3c108BFloat16ES5_EEvRNS_18TensorIteratorBaseET0_EUlS5_E2_St5arrayIPcLm2EELi4E23TrivialOffsetCalculatorILi1EjESE_NS0_6memory15LoadWithoutCastENSF_16StoreWithoutCastEEEviT_S8_T2_T3_T4_T5_ --------------------------
	.section	.nv.constant0._ZN2at6native27unrolled_elementwise_kernelIZNS0_50_GLOBAL__N__2680c7bb_12_PowKernel_cu_b2145a98_318429pow_tensor_scalar_kernel_implIN3c108BFloat16ES5_EEvRNS_18TensorIteratorBaseET0_EUlS5_E2_St5arrayIPcLm2EELi4E23TrivialOffsetCalculatorILi1EjESE_NS0_6memory15LoadWithoutCastENSF_16StoreWithoutCastEEEviT_S8_T2_T3_T4_T5_,"a",@progbits
	.sectionflags	@""
	.align	4
.nv.constant0._ZN2at6native27unrolled_elementwise_kernelIZNS0_50_GLOBAL__N__2680c7bb_12_PowKernel_cu_b2145a98_318429pow_tensor_scalar_kernel_implIN3c108BFloat16ES5_EEvRNS_18TensorIteratorBaseET0_EUlS5_E2_St5arrayIPcLm2EELi4E23TrivialOffsetCalculatorILi1EjESE_NS0_6memory15LoadWithoutCastENSF_16StoreWithoutCastEEEviT_S8_T2_T3_T4_T5_:
	.zero		396


//--------------------- .nv.constant0._ZN2at6native29vectorized_elementwise_kernelILi2EZNS0_50_GLOBAL__N__2680c7bb_12_PowKernel_cu_b2145a98_318429pow_tensor_scalar_kernel_implIN3c108BFloat16ES5_EEvRNS_18TensorIteratorBaseET0_EUlS5_E2_St5arrayIPcLm2EEEEviS8_T1_ --------------------------
	.section	.nv.constant0._ZN2at6native29vectorized_elementwise_kernelILi2EZNS0_50_GLOBAL__N__2680c7bb_12_PowKernel_cu_b2145a98_318429pow_tensor_scalar_kernel_implIN3c108BFloat16ES5_EEvRNS_18TensorIteratorBaseET0_EUlS5_E2_St5arrayIPcLm2EEEEviS8_T1_,"a",@progbits
	.sectionflags	@""
	.align	4
.nv.constant0._ZN2at6native29vectorized_elementwise_kernelILi2EZNS0_50_GLOBAL__N__2680c7bb_12_PowKernel_cu_b2145a98_318429pow_tensor_scalar_kernel_implIN3c108BFloat16ES5_EEvRNS_18TensorIteratorBaseET0_EUlS5_E2_St5arrayIPcLm2EEEEviS8_T1_:
	.zero		392


//--------------------- .nv.constant0._ZN2at6native29vectorized_elementwise_kernelILi4EZNS0_50_GLOBAL__N__2680c7bb_12_PowKernel_cu_b2145a98_318429pow_tensor_scalar_kernel_implIN3c108BFloat16ES5_EEvRNS_18TensorIteratorBaseET0_EUlS5_E2_St5arrayIPcLm2EEEEviS8_T1_ --------------------------
	.section	.nv.constant0._ZN2at6native29vectorized_elementwise_kernelILi4EZNS0_50_GLOBAL__N__2680c7bb_12_PowKernel_cu_b2145a98_318429pow_tensor_scalar_kernel_implIN3c108BFloat16ES5_EEvRNS_18TensorIteratorBaseET0_EUlS5_E2_St5arrayIPcLm2EEEEviS8_T1_,"a",@progbits
	.sectionflags	@""
	.align	4
.nv.constant0._ZN2at6native29vectorized_elementwise_kernelILi4EZNS0_50_GLOBAL__N__2680c7bb_12_PowKernel_cu_b2145a98_318429pow_tensor_scalar_kernel_implIN3c108BFloat16ES5_EEvRNS_18TensorIteratorBaseET0_EUlS5_E2_St5arrayIPcLm2EEEEviS8_T1_:
	.zero		392


//--------------------- .nv.constant0._ZN2at6native29vectorized_elementwise_kernelILi8EZNS0_50_GLOBAL__N__2680c7bb_12_PowKernel_cu_b2145a98_318429pow_tensor_scalar_kernel_implIN3c108BFloat16ES5_EEvRNS_18TensorIteratorBaseET0_EUlS5_E2_St5arrayIPcLm2EEEEviS8_T1_ --------------------------
	.section	.nv.constant0._ZN2at6native29vectorized_elementwise_kernelILi8EZNS0_50_GLOBAL__N__2680c7bb_12_PowKernel_cu_b2145a98_318429pow_tensor_scalar_kernel_implIN3c108BFloat16ES5_EEvRNS_18TensorIteratorBaseET0_EUlS5_E2_St5arrayIPcLm2EEEEviS8_T1_,"a",@progbits
	.sectionflags	@""
	.align	4
.nv.constant0._ZN2at6native29vectorized_elementwise_kernelILi8EZNS0_50_GLOBAL__N__2680c7bb_12_PowKernel_cu_b2145a98_318429pow_tensor_scalar_kernel_implIN3c108BFloat16ES5_EEvRNS_18TensorIteratorBaseET0_EUlS5_E2_St5arrayIPcLm2EEEEviS8_T1_:
	.zero		392


//--------------------- .nv.constant2._ZN2at6native18elementwise_kernelILi128ELi4EZNS0_15gpu_kernel_implIZNS0_50_GLOBAL__N__2680c7bb_12_PowKernel_cu_b2145a98_318429pow_tensor_scalar_kernel_implIN3c108BFloat16ES6_EEvRNS_18TensorIteratorBaseET0_EUlS6_E1_EEvS8_RKT_EUliE_EEviT1_ --------------------------
	.section	.nv.constant2._ZN2at6native18elementwise_kernelILi128ELi4EZNS0_15gpu_kernel_implIZNS0_50_GLOBAL__N__2680c7bb_12_PowKernel_cu_b2145a98_318429pow_tensor_scalar_kernel_implIN3c108BFloat16ES6_EEvRNS_18TensorIteratorBaseET0_EUlS6_E1_EEvS8_RKT_EUliE_EEviT1_,"a",@progbits
	.sectionflags	@""
	.align	4
.nv.constant2._ZN2at6native18elementwise_kernelILi128ELi4EZNS0_15gpu_kernel_implIZNS0_50_GLOBAL__N__2680c7bb_12_PowKernel_cu_b2145a98_318429pow_tensor_scalar_kernel_implIN3c108BFloat16ES6_EEvRNS_18TensorIteratorBaseET0_EUlS6_E1_EEvS8_RKT_EUliE_EEviT1_:
        /*0000*/ 	.byte	0x00, 0x00, 0x00, 0xf0, 0xff, 0xff, 0x0f, 0x38


//--------------------- .nv.constant0._ZN2at6native18elementwise_kernelILi128ELi4EZNS0_15gpu_kernel_implIZNS0_50_GLOBAL__N__2680c7bb_12_PowKernel_cu_b2145a98_318429pow_tensor_scalar_kernel_implIN3c108BFloat16ES6_EEvRNS_18TensorIteratorBaseET0_EUlS6_E1_EEvS8_RKT_EUliE_EEviT1_ --------------------------
	.section	.nv.constant0._ZN2at6native18elementwise_kernelILi128ELi4EZNS0_15gpu_kernel_implIZNS0_50_GLOBAL__N__2680c7bb_12_PowKernel_cu_b2145a98_318429pow_tensor_scalar_kernel_implIN3c108BFloat16ES6_EEvRNS_18TensorIteratorBaseET0_EUlS6_E1_EEvS8_RKT_EUliE_EEviT1_,"a",@progbits
	.sectionflags	@""
	.align	4
.nv.constant0._ZN2at6native18elementwise_kernelILi128ELi4EZNS0_15gpu_kernel_implIZNS0_50_GLOBAL__N__2680c7bb_12_PowKernel_cu_b2145a98_318429pow_tensor_scalar_kernel_implIN3c108BFloat16ES6_EEvRNS_18TensorIteratorBaseET0_EUlS6_E1_EEvS8_RKT_EUliE_EEviT1_:
	.zero		904


//--------------------- .nv.constant2._ZN2at6native27unrolled_elementwise_kernelIZNS0_50_GLOBAL__N__2680c7bb_12_PowKernel_cu_b2145a98_318429pow_tensor_scalar_kernel_implIN3c108BFloat16ES5_EEvRNS_18TensorIteratorBaseET0_EUlS5_E1_St5arrayIPcLm2EELi4E23TrivialOffsetCalculatorILi1EjESE_NS0_6memory12LoadWithCastILi1EEENSF_13StoreWithCastILi1EEEEEviT_S8_T2_T3_T4_T5_ --------------------------
	.section	.nv.constant2._ZN2at6native27unrolled_elementwise_kernelIZNS0_50_GLOBAL__N__2680c7bb_12_PowKernel_cu_b2145a98_318429pow_tensor_scalar_kernel_implIN3c108BFloat16ES5_EEvRNS_18TensorIteratorBaseET0_EUlS5_E1_St5arrayIPcLm2EELi4E23TrivialOffsetCalculatorILi1EjESE_NS0_6memory12LoadWithCastILi1EEENSF_13StoreWithCastILi1EEEEEviT_S8_T2_T3_T4_T5_,"a",@progbits
	.sectionflags	@""
	.align	4
.nv.constant2._ZN2at6native27unrolled_elementwise_kernelIZNS0_50_GLOBAL__N__2680c7bb_12_PowKernel_cu_b2145a98_318429pow_tensor_scalar_kernel_implIN3c108BFloat16ES5_EEvRNS_18TensorIteratorBaseET0_EUlS5_E1_St5arrayIPcLm2EELi4E23TrivialOffsetCalculatorILi1EjESE_NS0_6memory12LoadWithCastILi1EEENSF_13StoreWithCastILi1EEEEEviT_S8_T2_T3_T4_T5_:
        /*0000*/ 	.byte	0x00, 0x00, 0x00, 0xf0, 0xff, 0xff, 0x0f, 0x38


//--------------------- .nv.constant0._ZN2at6native27unrolled_elementwise_kernelIZNS0_50_GLOBAL__N__2680c7bb_12_PowKernel_cu_b2145a98_318429pow_tensor_scalar_kernel_implIN3c108BFloat16ES5_EEvRNS_18TensorIteratorBaseET0_EUlS5_E1_St5arrayIPcLm2EELi4E23TrivialOffsetCalculatorILi1EjESE_NS0_6memory12LoadWithCastILi1EEENSF_13StoreWithCastILi1EEEEEviT_S8_T2_T3_T4_T5_ --------------------------
	.section	.nv.constant0._ZN2at6native27unrolled_elementwise_kernelIZNS0_50_GLOBAL__N__2680c7bb_12_PowKernel_cu_b2145a98_318429pow_tensor_scalar_kernel_implIN3c108BFloat16ES5_EEvRNS_18TensorIteratorBaseET0_EUlS5_E1_St5arrayIPcLm2EELi4E23TrivialOffsetCalculatorILi1EjESE_NS0_6memory12LoadWithCastILi1EEENSF_13StoreWithCastILi1EEEEEviT_S8_T2_T3_T4_T5_,"a",@progbits
	.sectionflags	@""
	.align	4
.nv.constant0._ZN2at6native27unrolled_elementwise_kernelIZNS0_50_GLOBAL__N__2680c7bb_12_PowKernel_cu_b2145a98_318429pow_tensor_scalar_kernel_implIN3c108BFloat16ES5_EEvRNS_18TensorIteratorBaseET0_EUlS5_E1_St5arrayIPcLm2EELi4E23TrivialOffsetCalculatorILi1EjESE_NS0_6memory12LoadWithCastILi1EEENSF_13StoreWithCastILi1EEEEEviT_S8_T2_T3_T4_T5_:
	.zero		404


//--------------------- .nv.constant2._ZN2at6native18elementwise_kernelILi128ELi4EZNS0_22gpu_kernel_impl_nocastIZNS0_50_GLOBAL__N__2680c7bb_12_PowKernel_cu_b2145a98_318429pow_tensor_scalar_kernel_implIN3c108BFloat16ES6_EEvRNS_18TensorIteratorBaseET0_EUlS6_E1_EEvS8_RKT_EUliE_EEviT1_ --------------------------
	.section	.nv.constant2._ZN2at6native18elementwise_kernelILi128ELi4EZNS0_22gpu_kernel_impl_nocastIZNS0_50_GLOBAL__N__2680c7bb_12_PowKernel_cu_b2145a98_318429pow_tensor_scalar_kernel_implIN3c108BFloat16ES6_EEvRNS_18TensorIteratorBaseET0_EUlS6_E1_EEvS8_RKT_EUliE_EEviT1_,"a",@progbits
	.sectionflags	@""
	.align	4
.nv.constant2._ZN2at6native18elementwise_kernelILi128ELi4EZNS0_22gpu_kernel_impl_nocastIZNS0_50_GLOBAL__N__2680c7bb_12_PowKernel_cu_b2145a98_318429pow_tensor_scalar_kernel_implIN3c108BFloat16ES6_EEvRNS_18TensorIteratorBaseET0_EUlS6_E1_EEvS8_RKT_EUliE_EEviT1_:
        /*0000*/ 	.byte	0x00, 0x00, 0x00, 0xf0, 0xff, 0xff, 0x0f, 0x38


//--------------------- .nv.constant0._ZN2at6native18elementwise_kernelILi128ELi4EZNS0_22gpu_kernel_impl_nocastIZNS0_50_GLOBAL__N__2680c7bb_12_PowKernel_cu_b2145a98_318429pow_tensor_scalar_kernel_implIN3c108BFloat16ES6_EEvRNS_18TensorIteratorBaseET0_EUlS6_E1_EEvS8_RKT_EUliE_EEviT1_ --------------------------
	.section	.nv.constant0._ZN2at6native18elementwise_kernelILi128ELi4EZNS0_22gpu_kernel_impl_nocastIZNS0_50_GLOBAL__N__2680c7bb_12_PowKernel_cu_b2145a98_318429pow_tensor_scalar_kernel_implIN3c108BFloat16ES6_EEvRNS_18TensorIteratorBaseET0_EUlS6_E1_EEvS8_RKT_EUliE_EEviT1_,"a",@progbits
	.sectionflags	@""
	.align	4
.nv.constant0._ZN2at6native18elementwise_kernelILi128ELi4EZNS0_22gpu_kernel_impl_nocastIZNS0_50_GLOBAL__N__2680c7bb_12_PowKernel_cu_b2145a98_318429pow_tensor_scalar_kernel_implIN3c108BFloat16ES6_EEvRNS_18TensorIteratorBaseET0_EUlS6_E1_EEvS8_RKT_EUliE_EEviT1_:
	.zero		896


//--------------------- .nv.constant2._ZN2at6native27unrolled_elementwise_kernelIZNS0_50_GLOBAL__N__2680c7bb_12_PowKernel_cu_b2145a98_318429pow_tensor_scalar_kernel_implIN3c108BFloat16ES5_EEvRNS_18TensorIteratorBaseET0_EUlS5_E1_St5arrayIPcLm2EELi4E23TrivialOffsetCalculatorILi1EjESE_NS0_6memory15LoadWithoutCastENSF_16StoreWithoutCastEEEviT_S8_T2_T3_T4_T5_ --------------------------
	.section	.nv.constant2._ZN2at6native27unrolled_elementwise_kernelIZNS0_50_GLOBAL__N__2680c7bb_12_PowKernel_cu_b2145a98_318429pow_tensor_scalar_kernel_implIN3c108BFloat16ES5_EEvRNS_18TensorIteratorBaseET0_EUlS5_E1_St5arrayIPcLm2EELi4E23TrivialOffsetCalculatorILi1EjESE_NS0_6memory15LoadWithoutCastENSF_16StoreWithoutCastEEEviT_S8_T2_T3_T4_T5_,"a",@progbits
	.sectionflags	@""
	.align	4
.nv.constant2._ZN2at6native27unrolled_elementwise_kernelIZNS0_50_GLOBAL__N__2680c7bb_12_PowKernel_cu_b2145a98_318429pow_tensor_scalar_kernel_implIN3c108BFloat16ES5_EEvRNS_18TensorIteratorBaseET0_EUlS5_E1_St5arrayIPcLm2EELi4E23TrivialOffsetCalculatorILi1EjESE_NS0_6memory15LoadWithoutCastENSF_16StoreWithoutCastEEEviT_S8_T2_T3_T4_T5_:
        /*0000*/ 	.byte	0x00, 0x00, 0x00, 0xf0, 0xff, 0xff, 0x0f, 0x38


//--------------------- .nv.constant0._ZN2at6native27unrolled_elementwise_kernelIZNS0_50_GLOBAL__N__2680c7bb_12_PowKernel_cu_b2145a98_318429pow_tensor_scalar_kernel_implIN3c108BFloat16ES5_EEvRNS_18TensorIteratorBaseET0_EUlS5_E1_St5arrayIPcLm2EELi4E23TrivialOffsetCalculatorILi1EjESE_NS0_6memory15LoadWithoutCastENSF_16StoreWithoutCastEEEviT_S8_T2_T3_T4_T5_ --------------------------
	.section	.nv.constant0._ZN2at6native27unrolled_elementwise_kernelIZNS0_50_GLOBAL__N__2680c7bb_12_PowKernel_cu_b2145a98_318429pow_tensor_scalar_kernel_implIN3c108BFloat16ES5_EEvRNS_18TensorIteratorBaseET0_EUlS5_E1_St5arrayIPcLm2EELi4E23TrivialOffsetCalculatorILi1EjESE_NS0_6memory15LoadWithoutCastENSF_16StoreWithoutCastEEEviT_S8_T2_T3_T4_T5_,"a",@progbits
	.sectionflags	@""
	.align	4
.nv.constant0._ZN2at6native27unrolled_elementwise_kernelIZNS0_50_GLOBAL__N__2680c7bb_12_PowKernel_cu_b2145a98_318429pow_tensor_scalar_kernel_implIN3c108BFloat16ES5_EEvRNS_18TensorIteratorBaseET0_EUlS5_E1_St5arrayIPcLm2EELi4E23TrivialOffsetCalculatorILi1EjESE_NS0_6memory15LoadWithoutCastENSF_16StoreWithoutCastEEEviT_S8_T2_T3_T4_T5_:
	.zero		388


//--------------------- .nv.constant2._ZN2at6native29vectorized_elementwise_kernelILi2EZNS0_50_GLOBAL__N__2680c7bb_12_PowKernel_cu_b2145a98_318429pow_tensor_scalar_kernel_implIN3c108BFloat16ES5_EEvRNS_18TensorIteratorBaseET0_EUlS5_E1_St5arrayIPcLm2EEEEviS8_T1_ --------------------------
	.section	.nv.constant2._ZN2at6native29vectorized_elementwise_kernelILi2EZNS0_50_GLOBAL__N__2680c7bb_12_PowKernel_cu_b2145a98_318429pow_tensor_scalar_kernel_implIN3c108BFloat16ES5_EEvRNS_18TensorIteratorBaseET0_EUlS5_E1_St5arrayIPcLm2EEEEviS8_T1_,"a",@progbits
	.sectionflags	@""
	.align	4
.nv.constant2._ZN2at6native29vectorized_elementwise_kernelILi2EZNS0_50_GLOBAL__N__2680c7bb_12_PowKernel_cu_b2145a98_318429pow_tensor_scalar_kernel_implIN3c108BFloat16ES5_EEvRNS_18TensorIteratorBaseET0_EUlS5_E1_St5arrayIPcLm2EEEEviS8_T1_:
        /*0000*/ 	.byte	0x00, 0x00, 0x00, 0xf0, 0xff, 0xff, 0x0f, 0x38


//--------------------- .nv.constant0._ZN2at6native29vectorized_elementwise_kernelILi2EZNS0_50_GLOBAL__N__2680c7bb_12_PowKernel_cu_b2145a98_318429pow_tensor_scalar_kernel_implIN3c108BFloat16ES5_EEvRNS_18TensorIteratorBaseET0_EUlS5_E1_St5arrayIPcLm2EEEEviS8_T1_ --------------------------
	.section	.nv.constant0._ZN2at6native29vectorized_elementwise_kernelILi2EZNS0_50_GLOBAL__N__2680c7bb_12_PowKernel_cu_b2145a98_318429pow_tensor_scalar_kernel_implIN3c108BFloat16ES5_EEvRNS_18TensorIteratorBaseET0_EUlS5_E1_St5arrayIPcLm2EEEEviS8_T1_,"a",@progbits
	.sectionflags	@""
	.align	4
.nv.constant0._ZN2at6native29vectorized_elementwise_kernelILi2EZNS0_50_GLOBAL__N__2680c7bb_12_PowKernel_cu_b2145a98_318429pow_tensor_scalar_kernel_implIN3c108BFloat16ES5_EEvRNS_18TensorIteratorBaseET0_EUlS5_E1_St5arrayIPcLm2EEEEviS8_T1_:
	.zero		384


//--------------------- .nv.constant2._ZN2at6native29vectorized_elementwise_kernelILi4EZNS0_50_GLOBAL__N__2680c7bb_12_PowKernel_cu_b2145a98_318429pow_tensor_scalar_kernel_implIN3c108BFloat16ES5_EEvRNS_18TensorIteratorBaseET0_EUlS5_E1_St5arrayIPcLm2EEEEviS8_T1_ --------------------------
	.section	.nv.constant2._ZN2at6native29vectorized_elementwise_kernelILi4EZNS0_50_GLOBAL__N__2680c7bb_12_PowKernel_cu_b2145a98_318429pow_tensor_scalar_kernel_implIN3c108BFloat16ES5_EEvRNS_18TensorIteratorBaseET0_EUlS5_E1_St5arrayIPcLm2EEEEviS8_T1_,"a",@progbits
	.sectionflags	@""
	.align	4
.nv.constant2._ZN2at6native29vectorized_elementwise_kernelILi4EZNS0_50_GLOBAL__N__2680c7bb_12_PowKernel_cu_b2145a98_318429pow_tensor_scalar_kernel_implIN3c108BFloat16ES5_EEvRNS_18TensorIteratorBaseET0_EUlS5_E1_St5arrayIPcLm2EEEEviS8_T1_:
        /*0000*/ 	.byte	0x00, 0x00, 0x00, 0xf0, 0xff, 0xff, 0x0f, 0x38


//--------------------- .nv.constant0._ZN2at6native29vectorized_elementwise_kernelILi4EZNS0_50_GLOBAL__N__2680c7bb_12_PowKernel_cu_b2145a98_318429pow_tensor_scalar_kernel_implIN3c108BFloat16ES5_EEvRNS_18TensorIteratorBaseET0_EUlS5_E1_St5arrayIPcLm2EEEEviS8_T1_ --------------------------
	.section	.nv.constant0._ZN2at6native29vectorized_elementwise_kernelILi4EZNS0_50_GLOBAL__N__2680c7bb_12_PowKernel_cu_b2145a98_318429pow_tensor_scalar_kernel_implIN3c108BFloat16ES5_EEvRNS_18TensorIteratorBaseET0_EUlS5_E1_St5arrayIPcLm2EEEEviS8_T1_,"a",@progbits
	.sectionflags	@""
	.align	4
.nv.constant0._ZN2at6native29vectorized_elementwise_kernelILi4EZNS0_50_GLOBAL__N__2680c7bb_12_PowKernel_cu_b2145a98_318429pow_tensor_scalar_kernel_implIN3c108BFloat16ES5_EEvRNS_18TensorIteratorBaseET0_EUlS5_E1_St5arrayIPcLm2EEEEviS8_T1_:
	.zero		384


//--------------------- .nv.constant0._ZN2at6native29vectorized_elementwise_kernelILi8EZNS0_50_GLOBAL__N__2680c7bb_12_PowKernel_cu_b2145a98_318429pow_tensor_scalar_kernel_implIN3c108BFloat16ES5_EEvRNS_18TensorIteratorBaseET0_EUlS5_E1_St5arrayIPcLm2EEEEviS8_T1_ --------------------------
	.section	.nv.constant0._ZN2at6native29vectorized_elementwise_kernelILi8EZNS0_50_GLOBAL__N__2680c7bb_12_PowKernel_cu_b2145a98_318429pow_tensor_scalar_kernel_implIN3c108BFloat16ES5_EEvRNS_18TensorIteratorBaseET0_EUlS5_E1_St5arrayIPcLm2EEEEviS8_T1_,"a",@progbits
	.sectionflags	@""
	.align	4
.nv.constant0._ZN2at6native29vectorized_elementwise_kernelILi8EZNS0_50_GLOBAL__N__2680c7bb_12_PowKernel_cu_b2145a98_318429pow_tensor_scalar_kernel_implIN3c108BFloat16ES5_EEvRNS_18TensorIteratorBaseET0_EUlS5_E1_St5arrayIPcLm2EEEEviS8_T1_:
	.zero		384


//--------------------- .nv.constant2._ZN2at6native18elementwise_kernelILi128ELi4EZNS0_15gpu_kernel_implIZNS0_50_GLOBAL__N__2680c7bb_12_PowKernel_cu_b2145a98_318429pow_tensor_scalar_kernel_implIN3c108BFloat16ES6_EEvRNS_18TensorIteratorBaseET0_EUlS6_E0_EEvS8_RKT_EUliE_EEviT1_ --------------------------
	.section	.nv.constant2._ZN2at6native18elementwise_kernelILi128ELi4EZNS0_15gpu_kernel_implIZNS0_50_GLOBAL__N__2680c7bb_12_PowKernel_cu_b2145a98_318429pow_tensor_scalar_kernel_implIN3c108BFloat16ES6_EEvRNS_18TensorIteratorBaseET0_EUlS6_E0_EEvS8_RKT_EUliE_EEviT1_,"a",@progbits
	.sectionflags	@""
	.align	4
.nv.constant2._ZN2at6native18elementwise_kernelILi128ELi4EZNS0_15gpu_kernel_implIZNS0_50_GLOBAL__N__2680c7bb_12_PowKernel_cu_b2145a98_318429pow_tensor_scalar_kernel_implIN3c108BFloat16ES6_EEvRNS_18TensorIteratorBaseET0_EUlS6_E0_EEvS8_RKT_EUliE_EEviT1_:
        /*0000*/ 	.byte	0x00, 0x00, 0x00, 0xf0, 0xff, 0xff, 0x0f, 0x38


//--------------------- .nv.constant0._ZN2at6native18elementwise_kernelILi128ELi4EZNS0_15gpu_kernel_implIZNS0_50_GLOBAL__N__2680c7bb_12_PowKernel_cu_b2145a98_318429pow_tensor_scalar_kernel_implIN3c108BFloat16ES6_EEvRNS_18TensorIteratorBaseET0_EUlS6_E0_EEvS8_RKT_EUliE_EEviT1_ --------------------------
	.section	.nv.constant0._ZN2at6native18elementwise_kernelILi128ELi4EZNS0_15gpu_kernel_implIZNS0_50_GLOBAL__N__2680c7bb_12_PowKernel_cu_b2145a98_318429pow_tensor_scalar_kernel_implIN3c108BFloat16ES6_EEvRNS_18TensorIteratorBaseET0_EUlS6_E0_EEvS8_RKT_EUliE_EEviT1_,"a",@progbits
	.sectionflags	@""
	.align	4
.nv.constant0._ZN2at6native18elementwise_kernelILi128ELi4EZNS0_15gpu_kernel_implIZNS0_50_GLOBAL__N__2680c7bb_12_PowKernel_cu_b2145a98_318429pow_tensor_scalar_kernel_implIN3c108BFloat16ES6_EEvRNS_18TensorIteratorBaseET0_EUlS6_E0_EEvS8_RKT_EUliE_EEviT1_:
	.zero		904


//--------------------- .nv.constant2._ZN2at6native27unrolled_elementwise_kernelIZNS0_50_GLOBAL__N__2680c7bb_12_PowKernel_cu_b2145a98_318429pow_tensor_scalar_kernel_implIN3c108BFloat16ES5_EEvRNS_18TensorIteratorBaseET0_EUlS5_E0_St5arrayIPcLm2EELi4E23TrivialOffsetCalculatorILi1EjESE_NS0_6memory12LoadWithCastILi1EEENSF_13StoreWithCastILi1EEEEEviT_S8_T2_T3_T4_T5_ --------------------------
	.section	.nv.constant2._ZN2at6native27unrolled_elementwise_kernelIZNS0_50_GLOBAL__N__2680c7bb_12_PowKernel_cu_b2145a98_318429pow_tensor_scalar_kernel_implIN3c108BFloat16ES5_EEvRNS_18TensorIteratorBaseET0_EUlS5_E0_St5arrayIPcLm2EELi4E23TrivialOffsetCalculatorILi1EjESE_NS0_6memory12LoadWithCastILi1EEENSF_13StoreWithCastILi1EEEEEviT_S8_T2_T3_T4_T5_,"a",@progbits
	.sectionflags	@""
	.align	4
.nv.constant2._ZN2at6native27unrolled_elementwise_kernelIZNS0_50_GLOBAL__N__2680c7bb_12_PowKernel_cu_b2145a98_318429pow_tensor_scalar_kernel_implIN3c108BFloat16ES5_EEvRNS_18TensorIteratorBaseET0_EUlS5_E0_St5arrayIPcLm2EELi4E23TrivialOffsetCalculatorILi1EjESE_NS0_6memory12LoadWithCastILi1EEENSF_13StoreWithCastILi1EEEEEviT_S8_T2_T3_T4_T5_:
        /*0000*/ 	.byte	0x00, 0x00, 0x00, 0xf0, 0xff, 0xff, 0x0f, 0x38


//--------------------- .nv.constant0._ZN2at6native27unrolled_elementwise_kernelIZNS0_50_GLOBAL__N__2680c7bb_12_PowKernel_cu_b2145a98_318429pow_tensor_scalar_kernel_implIN3c108BFloat16ES5_EEvRNS_18TensorIteratorBaseET0_EUlS5_E0_St5arrayIPcLm2EELi4E23TrivialOffsetCalculatorILi1EjESE_NS0_6memory12LoadWithCastILi1EEENSF_13StoreWithCastILi1EEEEEviT_S8_T2_T3_T4_T5_ --------------------------
	.section	.nv.constant0._ZN2at6native27unrolled_elementwise_kernelIZNS0_50_GLOBAL__N__2680c7bb_12_PowKernel_cu_b2145a98_318429pow_tensor_scalar_kernel_implIN3c108BFloat16ES5_EEvRNS_18TensorIteratorBaseET0_EUlS5_E0_St5arrayIPcLm2EELi4E23TrivialOffsetCalculatorILi1EjESE_NS0_6memory12LoadWithCastILi1EEENSF_13StoreWithCastILi1EEEEEviT_S8_T2_T3_T4_T5_,"a",@progbits
	.sectionflags	@""
	.align	4
.nv.constant0._ZN2at6native27unrolled_elementwise_kernelIZNS0_50_GLOBAL__N__2680c7bb_12_PowKernel_cu_b2145a98_318429pow_tensor_scalar_kernel_implIN3c108BFloat16ES5_EEvRNS_18TensorIteratorBaseET0_EUlS5_E0_St5arrayIPcLm2EELi4E23TrivialOffsetCalculatorILi1EjESE_NS0_6memory12LoadWithCastILi1EEENSF_13StoreWithCastILi1EEEEEviT_S8_T2_T3_T4_T5_:
	.zero		404


//--------------------- .nv.constant0._ZN2at6native18elementwise_kernelILi128ELi4EZNS0_22gpu_kernel_impl_nocastIZNS0_50_GLOBAL__N__2680c7bb_12_PowKernel_cu_b2145a98_318429pow_tensor_scalar_kernel_implIN3c108BFloat16ES6_EEvRNS_18TensorIteratorBaseET0_EUlS6_E0_EEvS8_RKT_EUliE_EEviT1_ --------------------------
	.section	.nv.constant0._ZN2at6native18elementwise_kernelILi128ELi4EZNS0_22gpu_kernel_impl_nocastIZNS0_50_GLOBAL__N__2680c7bb_12_PowKernel_cu_b2145a98_318429pow_tensor_scalar_kernel_implIN3c108BFloat16ES6_EEvRNS_18TensorIteratorBaseET0_EUlS6_E0_EEvS8_RKT_EUliE_EEviT1_,"a",@progbits
	.sectionflags	@""
	.align	4
.nv.constant0._ZN2at6native18elementwise_kernelILi128ELi4EZNS0_22gpu_kernel_impl_nocastIZNS0_50_GLOBAL__N__2680c7bb_12_PowKernel_cu_b2145a98_318429pow_tensor_scalar_kernel_implIN3c108BFloat16ES6_EEvRNS_18TensorIteratorBaseET0_EUlS6_E0_EEvS8_RKT_EUliE_EEviT1_:
	.zero		896


//--------------------- .nv.constant0._ZN2at6native27unrolled_elementwise_kernelIZNS0_50_GLOBAL__N__2680c7bb_12_PowKernel_cu_b2145a98_318429pow_tensor_scalar_kernel_implIN3c108BFloat16ES5_EEvRNS_18TensorIteratorBaseET0_EUlS5_E0_St5arrayIPcLm2EELi4E23TrivialOffsetCalculatorILi1EjESE_NS0_6memory15LoadWithoutCastENSF_16StoreWithoutCastEEEviT_S8_T2_T3_T4_T5_ --------------------------
	.section	.nv.constant0._ZN2at6native27unrolled_elementwise_kernelIZNS0_50_GLOBAL__N__2680c7bb_12_PowKernel_cu_b2145a98_318429pow_tensor_scalar_kernel_implIN3c108BFloat16ES5_EEvRNS_18TensorIteratorBaseET0_EUlS5_E0_St5arrayIPcLm2EELi4E23TrivialOffsetCalculatorILi1EjESE_NS0_6memory15LoadWithoutCastENSF_16StoreWithoutCastEEEviT_S8_T2_T3_T4_T5_,"a",@progbits
	.sectionflags	@""
	.align	4
.nv.constant0._ZN2at6native27unrolled_elementwise_kernelIZNS0_50_GLOBAL__N__2680c7bb_12_PowKernel_cu_b2145a98_318429pow_tensor_scalar_kernel_implIN3c108BFloat16ES5_EEvRNS_18TensorIteratorBaseET0_EUlS5_E0_St5arrayIPcLm2EELi4E23TrivialOffsetCalculatorILi1EjESE_NS0_6memory15LoadWithoutCastENSF_16StoreWithoutCastEEEviT_S8_T2_T3_T4_T5_:
	.zero		388


//--------------------- .nv.constant0._ZN2at6native29vectorized_elementwise_kernelILi2EZNS0_50_GLOBAL__N__2680c7bb_12_PowKernel_cu_b2145a98_318429pow_tensor_scalar_kernel_implIN3c108BFloat16ES5_EEvRNS_18TensorIteratorBaseET0_EUlS5_E0_St5arrayIPcLm2EEEEviS8_T1_ --------------------------
	.section	.nv.constant0._ZN2at6native29vectorized_elementwise_kernelILi2EZNS0_50_GLOBAL__N__2680c7bb_12_PowKernel_cu_b2145a98_318429pow_tensor_scalar_kernel_implIN3c108BFloat16ES5_EEvRNS_18TensorIteratorBaseET0_EUlS5_E0_St5arrayIPcLm2EEEEviS8_T1_,"a",@progbits
	.sectionflags	@""
	.align	4
.nv.constant0._ZN2at6native29vectorized_elementwise_kernelILi2EZNS0_50_GLOBAL__N__2680c7bb_12_PowKernel_cu_b2145a98_318429pow_tensor_scalar_kernel_implIN3c108BFloat16ES5_EEvRNS_18TensorIteratorBaseET0_EUlS5_E0_St5arrayIPcLm2EEEEviS8_T1_:
	.zero		384


//--------------------- .nv.constant0._ZN2at6native29vectorized_elementwise_kernelILi4EZNS0_50_GLOBAL__N__2680c7bb_12_PowKernel_cu_b2145a98_318429pow_tensor_scalar_kernel_implIN3c108BFloat16ES5_EEvRNS_18TensorIteratorBaseET0_EUlS5_E0_St5arrayIPcLm2EEEEviS8_T1_ --------------------------
	.section	.nv.constant0._ZN2at6native29vectorized_elementwise_kernelILi4EZNS0_50_GLOBAL__N__2680c7bb_12_PowKernel_cu_b2145a98_318429pow_tensor_scalar_kernel_implIN3c108BFloat16ES5_EEvRNS_18TensorIteratorBaseET0_EUlS5_E0_St5arrayIPcLm2EEEEviS8_T1_,"a",@progbits
	.sectionflags	@""
	.align	4
.nv.constant0._ZN2at6native29vectorized_elementwise_kernelILi4EZNS0_50_GLOBAL__N__2680c7bb_12_PowKernel_cu_b2145a98_318429pow_tensor_scalar_kernel_implIN3c108BFloat16ES5_EEvRNS_18TensorIteratorBaseET0_EUlS5_E0_St5arrayIPcLm2EEEEviS8_T1_:
	.zero		384


//--------------------- .nv.constant0._ZN2at6native29vectorized_elementwise_kernelILi8EZNS0_50_GLOBAL__N__2680c7bb_12_PowKernel_cu_b2145a98_318429pow_tensor_scalar_kernel_implIN3c108BFloat16ES5_EEvRNS_18TensorIteratorBaseET0_EUlS5_E0_St5arrayIPcLm2EEEEviS8_T1_ --------------------------
	.section	.nv.constant0._ZN2at6native29vectorized_elementwise_kernelILi8EZNS0_50_GLOBAL__N__2680c7bb_12_PowKernel_cu_b2145a98_318429pow_tensor_scalar_kernel_implIN3c108BFloat16ES5_EEvRNS_18TensorIteratorBaseET0_EUlS5_E0_St5arrayIPcLm2EEEEviS8_T1_,"a",@progbits
	.sectionflags	@""
	.align	4
.nv.constant0._ZN2at6native29vectorized_elementwise_kernelILi8EZNS0_50_GLOBAL__N__2680c7bb_12_PowKernel_cu_b2145a98_318429pow_tensor_scalar_kernel_implIN3c108BFloat16ES5_EEvRNS_18TensorIteratorBaseET0_EUlS5_E0_St5arrayIPcLm2EEEEviS8_T1_:
	.zero		384


//--------------------- .nv.constant2._ZN2at6native18elementwise_kernelILi128ELi4EZNS0_15gpu_kernel_implIZNS0_50_GLOBAL__N__2680c7bb_12_PowKernel_cu_b2145a98_318429pow_tensor_scalar_kernel_implIN3c108BFloat16ES6_EEvRNS_18TensorIteratorBaseET0_EUlS6_E_EEvS8_RKT_EUliE_EEviT1_ --------------------------
	.section	.nv.constant2._ZN2at6native18elementwise_kernelILi128ELi4EZNS0_15gpu_kernel_implIZNS0_50_GLOBAL__N__2680c7bb_12_PowKernel_cu_b2145a98_318429pow_tensor_scalar_kernel_implIN3c108BFloat16ES6_EEvRNS_18TensorIteratorBaseET0_EUlS6_E_EEvS8_RKT_EUliE_EEviT1_,"a",@progbits
	.sectionflags	@""
	.align	4
.nv.constant2._ZN2at6native18elementwise_kernelILi128ELi4EZNS0_15gpu_kernel_implIZNS0_50_GLOBAL__N__2680c7bb_12_PowKernel_cu_b2145a98_318429pow_tensor_scalar_kernel_implIN3c108BFloat16ES6_EEvRNS_18TensorIteratorBaseET0_EUlS6_E_EEvS8_RKT_EUliE_EEviT1_:
        /*0000*/ 	.byte	0x00, 0x00, 0x00, 0xf0, 0xff, 0xff, 0x0f, 0x38


//--------------------- .nv.constant0._ZN2at6native18elementwise_kernelILi128ELi4EZNS0_15gpu_kernel_implIZNS0_50_GLOBAL__N__2680c7bb_12_PowKernel_cu_b2145a98_318429pow_tensor_scalar_kernel_implIN3c108BFloat16ES6_EEvRNS_18TensorIteratorBaseET0_EUlS6_E_EEvS8_RKT_EUliE_EEviT1_ --------------------------
	.section	.nv.constant0._ZN2at6native18elementwise_kernelILi128ELi4EZNS0_15gpu_kernel_implIZNS0_50_GLOBAL__N__2680c7bb_12_PowKernel_cu_b2145a98_318429pow_tensor_scalar_kernel_implIN3c108BFloat16ES6_EEvRNS_18TensorIteratorBaseET0_EUlS6_E_EEvS8_RKT_EUliE_EEviT1_,"a",@progbits
	.sectionflags	@""
	.align	4
.nv.constant0._ZN2at6native18elementwise_kernelILi128ELi4EZNS0_15gpu_kernel_implIZNS0_50_GLOBAL__N__2680c7bb_12_PowKernel_cu_b2145a98_318429pow_tensor_scalar_kernel_implIN3c108BFloat16ES6_EEvRNS_18TensorIteratorBaseET0_EUlS6_E_EEvS8_RKT_EUliE_EEviT1_:
	.zero		904


//--------------------- .nv.constant2._ZN2at6native27unrolled_elementwise_kernelIZNS0_50_GLOBAL__N__2680c7bb_12_PowKernel_cu_b2145a98_318429pow_tensor_scalar_kernel_implIN3c108BFloat16ES5_EEvRNS_18TensorIteratorBaseET0_EUlS5_E_St5arrayIPcLm2EELi4E23TrivialOffsetCalculatorILi1EjESE_NS0_6memory12LoadWithCastILi1EEENSF_13StoreWithCastILi1EEEEEviT_S8_T2_T3_T4_T5_ --------------------------
	.section	.nv.constant2._ZN2at6native27unrolled_elementwise_kernelIZNS0_50_GLOBAL__N__2680c7bb_12_PowKernel_cu_b2145a98_318429pow_tensor_scalar_kernel_implIN3c108BFloat16ES5_EEvRNS_18TensorIteratorBaseET0_EUlS5_E_St5arrayIPcLm2EELi4E23TrivialOffsetCalculatorILi1EjESE_NS0_6memory12LoadWithCastILi1EEENSF_13StoreWithCastILi1EEEEEviT_S8_T2_T3_T4_T5_,"a",@progbits
	.sectionflags	@""
	.align	4
.nv.constant2._ZN2at6native27unrolled_elementwise_kernelIZNS0_50_GLOBAL__N__2680c7bb_12_PowKernel_cu_b2145a98_318429pow_tensor_scalar_kernel_implIN3c108BFloat16ES5_EEvRNS_18TensorIteratorBaseET0_EUlS5_E_St5arrayIPcLm2EELi4E23TrivialOffsetCalculatorILi1EjESE_NS0_6memory12LoadWithCastILi1EEENSF_13StoreWithCastILi1EEEEEviT_S8_T2_T3_T4_T5_:
        /*0000*/ 	.byte	0x00, 0x00, 0x00, 0xf0, 0xff, 0xff, 0x0f, 0x38


//--------------------- .nv.constant0._ZN2at6native27unrolled_elementwise_kernelIZNS0_50_GLOBAL__N__2680c7bb_12_PowKernel_cu_b2145a98_318429pow_tensor_scalar_kernel_implIN3c108BFloat16ES5_EEvRNS_18TensorIteratorBaseET0_EUlS5_E_St5arrayIPcLm2EELi4E23TrivialOffsetCalculatorILi1EjESE_NS0_6memory12LoadWithCastILi1EEENSF_13StoreWithCastILi1EEEEEviT_S8_T2_T3_T4_T5_ --------------------------
	.section	.nv.constant0._ZN2at6native27unrolled_elementwise_kernelIZNS0_50_GLOBAL__N__2680c7bb_12_PowKernel_cu_b2145a98_318429pow_tensor_scalar_kernel_implIN3c108BFloat16ES5_EEvRNS_18TensorIteratorBaseET0_EUlS5_E_St5arrayIPcLm2EELi4E23TrivialOffsetCalculatorILi1EjESE_NS0_6memory12LoadWithCastILi1EEENSF_13StoreWithCastILi1EEEEEviT_S8_T2_T3_T4_T5_,"a",@progbits
	.sectionflags	@""
	.align	4
.nv.constant0._ZN2at6native27unrolled_elementwise_kernelIZNS0_50_GLOBAL__N__2680c7bb_12_PowKernel_cu_b2145a98_318429pow_tensor_scalar_kernel_implIN3c108BFloat16ES5_EEvRNS_18TensorIteratorBaseET0_EUlS5_E_St5arrayIPcLm2EELi4E23TrivialOffsetCalculatorILi1EjESE_NS0_6memory12LoadWithCastILi1EEENSF_13StoreWithCastILi1EEEEEviT_S8_T2_T3_T4_T5_:
	.zero		404


//--------------------- .nv.constant0._ZN2at6native18elementwise_kernelILi128ELi4EZNS0_22gpu_kernel_impl_nocastIZNS0_50_GLOBAL__N__2680c7bb_12_PowKernel_cu_b2145a98_318429pow_tensor_scalar_kernel_implIN3c108BFloat16ES6_EEvRNS_18TensorIteratorBaseET0_EUlS6_E_EEvS8_RKT_EUliE_EEviT1_ --------------------------
	.section	.nv.constant0._ZN2at6native18elementwise_kernelILi128ELi4EZNS0_22gpu_kernel_impl_nocastIZNS0_50_GLOBAL__N__2680c7bb_12_PowKernel_cu_b2145a98_318429pow_tensor_scalar_kernel_implIN3c108BFloat16ES6_EEvRNS_18TensorIteratorBaseET0_EUlS6_E_EEvS8_RKT_EUliE_EEviT1_,"a",@progbits
	.sectionflags	@""
	.align	4
.nv.constant0._ZN2at6native18elementwise_kernelILi128ELi4EZNS0_22gpu_kernel_impl_nocastIZNS0_50_GLOBAL__N__2680c7bb_12_PowKernel_cu_b2145a98_318429pow_tensor_scalar_kernel_implIN3c108BFloat16ES6_EEvRNS_18TensorIteratorBaseET0_EUlS6_E_EEvS8_RKT_EUliE_EEviT1_:
	.zero		896


//--------------------- .nv.constant0._ZN2at6native27unrolled_elementwise_kernelIZNS0_50_GLOBAL__N__2680c7bb_12_PowKernel_cu_b2145a98_318429pow_tensor_scalar_kernel_implIN3c108BFloat16ES5_EEvRNS_18TensorIteratorBaseET0_EUlS5_E_St5arrayIPcLm2EELi4E23TrivialOffsetCalculatorILi1EjESE_NS0_6memory15LoadWithoutCastENSF_16StoreWithoutCastEEEviT_S8_T2_T3_T4_T5_ --------------------------
	.section	.nv.constant0._ZN2at6native27unrolled_elementwise_kernelIZNS0_50_GLOBAL__N__2680c7bb_12_PowKernel_cu_b2145a98_318429pow_tensor_scalar_kernel_implIN3c108BFloat16ES5_EEvRNS_18TensorIteratorBaseET0_EUlS5_E_St5arrayIPcLm2EELi4E23TrivialOffsetCalculatorILi1EjESE_NS0_6memory15LoadWithoutCastENSF_16StoreWithoutCastEEEviT_S8_T2_T3_T4_T5_,"a",@progbits
	.sectionflags	@""
	.align	4
.nv.constant0._ZN2at6native27unrolled_elementwise_kernelIZNS0_50_GLOBAL__N__2680c7bb_12_PowKernel_cu_b2145a98_318429pow_tensor_scalar_kernel_implIN3c108BFloat16ES5_EEvRNS_18TensorIteratorBaseET0_EUlS5_E_St5arrayIPcLm2EELi4E23TrivialOffsetCalculatorILi1EjESE_NS0_6memory15LoadWithoutCastENSF_16StoreWithoutCastEEEviT_S8_T2_T3_T4_T5_:
	.zero		388


//--------------------- .nv.constant0._ZN2at6native29vectorized_elementwise_kernelILi2EZNS0_50_GLOBAL__N__2680c7bb_12_PowKernel_cu_b2145a98_318429pow_tensor_scalar_kernel_implIN3c108BFloat16ES5_EEvRNS_18TensorIteratorBaseET0_EUlS5_E_St5arrayIPcLm2EEEEviS8_T1_ --------------------------
	.section	.nv.constant0._ZN2at6native29vectorized_elementwise_kernelILi2EZNS0_50_GLOBAL__N__2680c7bb_12_PowKernel_cu_b2145a98_318429pow_tensor_scalar_kernel_implIN3c108BFloat16ES5_EEvRNS_18TensorIteratorBaseET0_EUlS5_E_St5arrayIPcLm2EEEEviS8_T1_,"a",@progbits
	.sectionflags	@""
	.align	4
.nv.constant0._ZN2at6native29vectorized_elementwise_kernelILi2EZNS0_50_GLOBAL__N__2680c7bb_12_PowKernel_cu_b2145a98_318429pow_tensor_scalar_kernel_implIN3c108BFloat16ES5_EEvRNS_18TensorIteratorBaseET0_EUlS5_E_St5arrayIPcLm2EEEEviS8_T1_:
	.zero		384


//--------------------- .nv.constant0._ZN2at6native29vectorized_elementwise_kernelILi4EZNS0_50_GLOBAL__N__2680c7bb_12_PowKernel_cu_b2145a98_318429pow_tensor_scalar_kernel_implIN3c108BFloat16ES5_EEvRNS_18TensorIteratorBaseET0_EUlS5_E_St5arrayIPcLm2EEEEviS8_T1_ --------------------------
	.section	.nv.constant0._ZN2at6native29vectorized_elementwise_kernelILi4EZNS0_50_GLOBAL__N__2680c7bb_12_PowKernel_cu_b2145a98_318429pow_tensor_scalar_kernel_implIN3c108BFloat16ES5_EEvRNS_18TensorIteratorBaseET0_EUlS5_E_St5arrayIPcLm2EEEEviS8_T1_,"a",@progbits
	.sectionflags	@""
	.align	4
.nv.constant0._ZN2at6native29vectorized_elementwise_kernelILi4EZNS0_50_GLOBAL__N__2680c7bb_12_PowKernel_cu_b2145a98_318429pow_tensor_scalar_kernel_implIN3c108BFloat16ES5_EEvRNS_18TensorIteratorBaseET0_EUlS5_E_St5arrayIPcLm2EEEEviS8_T1_:
	.zero		384


//--------------------- .nv.constant0._ZN2at6native29vectorized_elementwise_kernelILi8EZNS0_50_GLOBAL__N__2680c7bb_12_PowKernel_cu_b2145a98_318429pow_tensor_scalar_kernel_implIN3c108BFloat16ES5_EEvRNS_18TensorIteratorBaseET0_EUlS5_E_St5arrayIPcLm2EEEEviS8_T1_ --------------------------
	.section	.nv.constant0._ZN2at6native29vectorized_elementwise_kernelILi8EZNS0_50_GLOBAL__N__2680c7bb_12_PowKernel_cu_b2145a98_318429pow_tensor_scalar_kernel_implIN3c108BFloat16ES5_EEvRNS_18TensorIteratorBaseET0_EUlS5_E_St5arrayIPcLm2EEEEviS8_T1_,"a",@progbits
	.sectionflags	@""
	.align	4
.nv.constant0._ZN2at6native29vectorized_elementwise_kernelILi8EZNS0_50_GLOBAL__N__2680c7bb_12_PowKernel_cu_b2145a98_318429pow_tensor_scalar_kernel_implIN3c108BFloat16ES5_EEvRNS_18TensorIteratorBaseET0_EUlS5_E_St5arrayIPcLm2EEEEviS8_T1_:
	.zero		384


//--------------------- .nv.constant2._ZN2at6native18elementwise_kernelILi128ELi4EZNS0_15gpu_kernel_implIZNS0_50_GLOBAL__N__2680c7bb_12_PowKernel_cu_b2145a98_318429pow_tensor_scalar_kernel_implIN3c104HalfES6_EEvRNS_18TensorIteratorBaseET0_EUlS6_E2_EEvS8_RKT_EUliE_EEviT1_ --------------------------
	.section	.nv.constant2._ZN2at6native18elementwise_kernelILi128ELi4EZNS0_15gpu_kernel_implIZNS0_50_GLOBAL__N__2680c7bb_12_PowKernel_cu_b2145a98_318429pow_tensor_scalar_kernel_implIN3c104HalfES6_EEvRNS_18TensorIteratorBaseET0_EUlS6_E2_EEvS8_RKT_EUliE_EEviT1_,"a",@progbits
	.sectionflags	@""
	.align	4
.nv.constant2._ZN2at6native18elementwise_kernelILi128ELi4EZNS0_15gpu_kernel_implIZNS0_50_GLOBAL__N__2680c7bb_12_PowKernel_cu_b2145a98_318429pow_tensor_scalar_kernel_implIN3c104HalfES6_EEvRNS_18TensorIteratorBaseET0_EUlS6_E2_EEvS8_RKT_EUliE_EEviT1_:
        /*0000*/ 	.byte	0x00, 0x00, 0x00, 0xf0, 0xff, 0xff, 0x0f, 0x38


//--------------------- .nv.constant0._ZN2at6native18elementwise_kernelILi128ELi4EZNS0_15gpu_kernel_implIZNS0_50_GLOBAL__N__2680c7bb_12_PowKernel_cu_b2145a98_318429pow_tensor_scalar_kernel_implIN3c104HalfES6_EEvRNS_18TensorIteratorBaseET0_EUlS6_E2_EEvS8_RKT_EUliE_EEviT1_ --------------------------
	.section	.nv.constant0._ZN2at6native18elementwise_kernelILi128ELi4EZNS0_15gpu_kernel_implIZNS0_50_GLOBAL__N__2680c7bb_12_PowKernel_cu_b2145a98_318429pow_tensor_scalar_kernel_implIN3c104HalfES6_EEvRNS_18TensorIteratorBaseET0_EUlS6_E2_EEvS8_RKT_EUliE_EEviT1_,"a",@progbits
	.sectionflags	@""
	.align	4
.nv.constant0._ZN2at6native18elementwise_kernelILi128ELi4EZNS0_15gpu_kernel_implIZNS0_50_GLOBAL__N__2680c7bb_12_PowKernel_cu_b2145a98_318429pow_tensor_scalar_kernel_implIN3c104HalfES6_EEvRNS_18TensorIteratorBaseET0_EUlS6_E2_EEvS8_RKT_EUliE_EEviT1_:
	.zero		912


//--------------------- .nv.constant2._ZN2at6native27unrolled_elementwise_kernelIZNS0_50_GLOBAL__N__2680c7bb_12_PowKernel_cu_b2145a98_318429pow_tensor_scalar_kernel_implIN3c104HalfES5_EEvRNS_18TensorIteratorBaseET0_EUlS5_E2_St5arrayIPcLm2EELi4E23TrivialOffsetCalculatorILi1EjESE_NS0_6memory12LoadWithCastILi1EEENSF_13StoreWithCastILi1EEEEEviT_S8_T2_T3_T4_T5_ --------------------------
	.section	.nv.constant2._ZN2at6native27unrolled_elementwise_kernelIZNS0_50_GLOBAL__N__2680c7bb_12_PowKernel_cu_b2145a98_318429pow_tensor_scalar_kernel_implIN3c104HalfES5_EEvRNS_18TensorIteratorBaseET0_EUlS5_E2_St5arrayIPcLm2EELi4E23TrivialOffsetCalculatorILi1EjESE_NS0_6memory12LoadWithCastILi1EEENSF_13StoreWithCastILi1EEEEEviT_S8_T2_T3_T4_T5_,"a",@progbits
	.sectionflags	@""
	.align	4
.nv.constant2._ZN2at6native27unrolled_elementwise_kernelIZNS0_50_GLOBAL__N__2680c7bb_12_PowKernel_cu_b2145a98_318429pow_tensor_scalar_kernel_implIN3c104HalfES5_EEvRNS_18TensorIteratorBaseET0_EUlS5_E2_St5arrayIPcLm2EELi4E23TrivialOffsetCalculatorILi1EjESE_NS0_6memory12LoadWithCastILi1EEENSF_13StoreWithCastILi1EEEEEviT_S8_T2_T3_T4_T5_:
        /*0000*/ 	.byte	0x00, 0x00, 0x00, 0xf0, 0xff, 0xff, 0x0f, 0x38


//--------------------- .nv.constant0._ZN2at6native27unrolled_elementwise_kernelIZNS0_50_GLOBAL__N__2680c7bb_12_PowKernel_cu_b2145a98_318429pow_tensor_scalar_kernel_implIN3c104HalfES5_EEvRNS_18TensorIteratorBaseET0_EUlS5_E2_St5arrayIPcLm2EELi4E23TrivialOffsetCalculatorILi1EjESE_NS0_6memory12LoadWithCastILi1EEENSF_13StoreWithCastILi1EEEEEviT_S8_T2_T3_T4_T5_ --------------------------
	.section	.nv.constant0._ZN2at6native27unrolled_elementwise_kernelIZNS0_50_GLOBAL__N__2680c7bb_12_PowKernel_cu_b2145a98_318429pow_tensor_scalar_kernel_implIN3c104HalfES5_EEvRNS_18TensorIteratorBaseET0_EUlS5_E2_St5arrayIPcLm2EELi4E23TrivialOffsetCalculatorILi1EjESE_NS0_6memory12LoadWithCastILi1EEENSF_13StoreWithCastILi1EEEEEviT_S8_T2_T3_T4_T5_,"a",@progbits
	.sectionflags	@""
	.align	4
.nv.constant0._ZN2at6native27unrolled_elementwise_kernelIZNS0_50_GLOBAL__N__2680c7bb_12_PowKernel_cu_b2145a98_318429pow_tensor_scalar_kernel_implIN3c104HalfES5_EEvRNS_18TensorIteratorBaseET0_EUlS5_E2_St5arrayIPcLm2EELi4E23TrivialOffsetCalculatorILi1EjESE_NS0_6memory12LoadWithCastILi1EEENSF_13StoreWithCastILi1EEEEEviT_S8_T2_T3_T4_T5_:
	.zero		412


//--------------------- .nv.constant0._ZN2at6native18elementwise_kernelILi128ELi4EZNS0_22gpu_kernel_impl_nocastIZNS0_50_GLOBAL__N__2680c7bb_12_PowKernel_cu_b2145a98_318429pow_tensor_scalar_kernel_implIN3c104HalfES6_EEvRNS_18TensorIteratorBaseET0_EUlS6_E2_EEvS8_RKT_EUliE_EEviT1_ --------------------------
	.section	.nv.constant0._ZN2at6native18elementwise_kernelILi128ELi4EZNS0_22gpu_kernel_impl_nocastIZNS0_50_GLOBAL__N__2680c7bb_12_PowKernel_cu_b2145a98_318429pow_tensor_scalar_kernel_implIN3c104HalfES6_EEvRNS_18TensorIteratorBaseET0_EUlS6_E2_EEvS8_RKT_EUliE_EEviT1_,"a",@progbits
	.sectionflags	@""
	.align	4
.nv.constant0._ZN2at6native18elementwise_kernelILi128ELi4EZNS0_22gpu_kernel_impl_nocastIZNS0_50_GLOBAL__N__2680c7bb_12_PowKernel_cu_b2145a98_318429pow_tensor_scalar_kernel_implIN3c104HalfES6_EEvRNS_18TensorIteratorBaseET0_EUlS6_E2_EEvS8_RKT_EUliE_EEviT1_:
	.zero		904


//--------------------- .nv.constant0._ZN2at6native27unrolled_elementwise_kernelIZNS0_50_GLOBAL__N__2680c7bb_12_PowKernel_cu_b2145a98_318429pow_tensor_scalar_kernel_implIN3c104HalfES5_EEvRNS_18TensorIteratorBaseET0_EUlS5_E2_St5arrayIPcLm2EELi4E23TrivialOffsetCalculatorILi1EjESE_NS0_6memory15LoadWithoutCastENSF_16StoreWithoutCastEEEviT_S8_T2_T3_T4_T5_ --------------------------
	.section	.nv.constant0._ZN2at6native27unrolled_elementwise_kernelIZNS0_50_GLOBAL__N__2680c7bb_12_PowKernel_cu_b2145a98_318429pow_tensor_scalar_kernel_implIN3c104HalfES5_EEvRNS_18TensorIteratorBaseET0_EUlS5_E2_St5arrayIPcLm2EELi4E23TrivialOffsetCalculatorILi1EjESE_NS0_6memory15LoadWithoutCastENSF_16StoreWithoutCastEEEviT_S8_T2_T3_T4_T5_,"a",@progbits
	.sectionflags	@""
	.align	4
.nv.constant0._ZN2at6native27unrolled_elementwise_kernelIZNS0_50_GLOBAL__N__2680c7bb_12_PowKernel_cu_b2145a98_318429pow_tensor_scalar_kernel_implIN3c104HalfES5_EEvRNS_18TensorIteratorBaseET0_EUlS5_E2_St5arrayIPcLm2EELi4E23TrivialOffsetCalculatorILi1EjESE_NS0_6memory15LoadWithoutCastENSF_16StoreWithoutCastEEEviT_S8_T2_T3_T4_T5_:
	.zero		396


//--------------------- .nv.constant0._ZN2at6native29vectorized_elementwise_kernelILi2EZNS0_50_GLOBAL__N__2680c7bb_12_PowKernel_cu_b2145a98_318429pow_tensor_scalar_kernel_implIN3c104HalfES5_EEvRNS_18TensorIteratorBaseET0_EUlS5_E2_St5arrayIPcLm2EEEEviS8_T1_ --------------------------
	.section	.nv.constant0._ZN2at6native29vectorized_elementwise_kernelILi2EZNS0_50_GLOBAL__N__2680c7bb_12_PowKernel_cu_b2145a98_318429pow_tensor_scalar_kernel_implIN3c104HalfES5_EEvRNS_18TensorIteratorBaseET0_EUlS5_E2_St5arrayIPcLm2EEEEviS8_T1_,"a",@progbits
	.sectionflags	@""
	.align	4
.nv.constant0._ZN2at6native29vectorized_elementwise_kernelILi2EZNS0_50_GLOBAL__N__2680c7bb_12_PowKernel_cu_b2145a98_318429pow_tensor_scalar_kernel_implIN3c104HalfES5_EEvRNS_18TensorIteratorBaseET0_EUlS5_E2_St5arrayIPcLm2EEEEviS8_T1_:
	.zero		392


//--------------------- .nv.constant0._ZN2at6native29vectorized_elementwise_kernelILi4EZNS0_50_GLOBAL__N__2680c7bb_12_PowKernel_cu_b2145a98_318429pow_tensor_scalar_kernel_implIN3c104HalfES5_EEvRNS_18TensorIteratorBaseET0_EUlS5_E2_St5arrayIPcLm2EEEEviS8_T1_ --------------------------
	.section	.nv.constant0._ZN2at6native29vectorized_elementwise_kernelILi4EZNS0_50_GLOBAL__N__2680c7bb_12_PowKernel_cu_b2145a98_318429pow_tensor_scalar_kernel_implIN3c104HalfES5_EEvRNS_18TensorIteratorBaseET0_EUlS5_E2_St5arrayIPcLm2EEEEviS8_T1_,"a",@progbits
	.sectionflags	@""
	.align	4
.nv.constant0._ZN2at6native29vectorized_elementwise_kernelILi4EZNS0_50_GLOBAL__N__2680c7bb_12_PowKernel_cu_b2145a98_318429pow_tensor_scalar_kernel_implIN3c104HalfES5_EEvRNS_18TensorIteratorBaseET0_EUlS5_E2_St5arrayIPcLm2EEEEviS8_T1_:
	.zero		392


//--------------------- .nv.constant0._ZN2at6native29vectorized_elementwise_kernelILi8EZNS0_50_GLOBAL__N__2680c7bb_12_PowKernel_cu_b2145a98_318429pow_tensor_scalar_kernel_implIN3c104HalfES5_EEvRNS_18TensorIteratorBaseET0_EUlS5_E2_St5arrayIPcLm2EEEEviS8_T1_ --------------------------
	.section	.nv.constant0._ZN2at6native29vectorized_elementwise_kernelILi8EZNS0_50_GLOBAL__N__2680c7bb_12_PowKernel_cu_b2145a98_318429pow_tensor_scalar_kernel_implIN3c104HalfES5_EEvRNS_18TensorIteratorBaseET0_EUlS5_E2_St5arrayIPcLm2EEEEviS8_T1_,"a",@progbits
	.sectionflags	@""
	.align	4
.nv.constant0._ZN2at6native29vectorized_elementwise_kernelILi8EZNS0_50_GLOBAL__N__2680c7bb_12_PowKernel_cu_b2145a98_318429pow_tensor_scalar_kernel_implIN3c104HalfES5_EEvRNS_18TensorIteratorBaseET0_EUlS5_E2_St5arrayIPcLm2EEEEviS8_T1_:
	.zero		392


//--------------------- .nv.constant2._ZN2at6native18elementwise_kernelILi128ELi4EZNS0_15gpu_kernel_implIZNS0_50_GLOBAL__N__2680c7bb_12_PowKernel_cu_b2145a98_318429pow_tensor_scalar_kernel_implIN3c104HalfES6_EEvRNS_18TensorIteratorBaseET0_EUlS6_E1_EEvS8_RKT_EUliE_EEviT1_ --------------------------
	.section	.nv.constant2._ZN2at6native18elementwise_kernelILi128ELi4EZNS0_15gpu_kernel_implIZNS0_50_GLOBAL__N__2680c7bb_12_PowKernel_cu_b2145a98_318429pow_tensor_scalar_kernel_implIN3c104HalfES6_EEvRNS_18TensorIteratorBaseET0_EUlS6_E1_EEvS8_RKT_EUliE_EEviT1_,"a",@progbits
	.sectionflags	@""
	.align	4
.nv.constant2._ZN2at6native18elementwise_kernelILi128ELi4EZNS0_15gpu_kernel_implIZNS0_50_GLOBAL__N__2680c7bb_12_PowKernel_cu_b2145a98_318429pow_tensor_scalar_kernel_implIN3c104HalfES6_EEvRNS_18TensorIteratorBaseET0_EUlS6_E1_EEvS8_RKT_EUliE_EEviT1_:
        /*0000*/ 	.byte	0x00, 0x00, 0x00, 0xf0, 0xff, 0xff, 0x0f, 0x38


//--------------------- .nv.constant0._ZN2at6native18elementwise_kernelILi128ELi4EZNS0_15gpu_kernel_implIZNS0_50_GLOBAL__N__2680c7bb_12_PowKernel_cu_b2145a98_318429pow_tensor_scalar_kernel_implIN3c104HalfES6_EEvRNS_18TensorIteratorBaseET0_EUlS6_E1_EEvS8_RKT_EUliE_EEviT1_ --------------------------
	.section	.nv.constant0._ZN2at6native18elementwise_kernelILi128ELi4EZNS0_15gpu_kernel_implIZNS0_50_GLOBAL__N__2680c7bb_12_PowKernel_cu_b2145a98_318429pow_tensor_scalar_kernel_implIN3c104HalfES6_EEvRNS_18TensorIteratorBaseET0_EUlS6_E1_EEvS8_RKT_EUliE_EEviT1_,"a",@progbits
	.sectionflags	@""
	.align	4
.nv.constant0._ZN2at6native18elementwise_kernelILi128ELi4EZNS0_15gpu_kernel_implIZNS0_50_GLOBAL__N__2680c7bb_12_PowKernel_cu_b2145a98_318429pow_tensor_scalar_kernel_implIN3c104HalfES6_EEvRNS_18TensorIteratorBaseET0_EUlS6_E1_EEvS8_RKT_EUliE_EEviT1_:
	.zero		904


//--------------------- .nv.constant2._ZN2at6native27unrolled_elementwise_kernelIZNS0_50_GLOBAL__N__2680c7bb_12_PowKernel_cu_b2145a98_318429pow_tensor_scalar_kernel_implIN3c104HalfES5_EEvRNS_18TensorIteratorBaseET0_EUlS5_E1_St5arrayIPcLm2EELi4E23TrivialOffsetCalculatorILi1EjESE_NS0_6memory12LoadWithCastILi1EEENSF_13StoreWithCastILi1EEEEEviT_S8_T2_T3_T4_T5_ --------------------------
	.section	.nv.constant2._ZN2at6native27unrolled_elementwise_kernelIZNS0_50_GLOBAL__N__2680c7bb_12_PowKernel_cu_b2145a98_318429pow_tensor_scalar_kernel_implIN3c104HalfES5_EEvRNS_18TensorIteratorBaseET0_EUlS5_E1_St5arrayIPcLm2EELi4E23TrivialOffsetCalculatorILi1EjESE_NS0_6memory12LoadWithCastILi1EEENSF_13StoreWithCastILi1EEEEEviT_S8_T2_T3_T4_T5_,"a",@progbits
	.sectionflags	@""
	.align	4
.nv.constant2._ZN2at6native27unrolled_elementwise_kernelIZNS0_50_GLOBAL__N__2680c7bb_12_PowKernel_cu_b2145a98_318429pow_tensor_scalar_kernel_implIN3c104HalfES5_EEvRNS_18TensorIteratorBaseET0_EUlS5_E1_St5arrayIPcLm2EELi4E23TrivialOffsetCalculatorILi1EjESE_NS0_6memory12LoadWithCastILi1EEENSF_13StoreWithCastILi1EEEEEviT_S8_T2_T3_T4_T5_:
        /*0000*/ 	.byte	0x00, 0x00, 0x00, 0xf0, 0xff, 0xff, 0x0f, 0x38


//--------------------- .nv.constant0._ZN2at6native27unrolled_elementwise_kernelIZNS0_50_GLOBAL__N__2680c7bb_12_PowKernel_cu_b2145a98_318429pow_tensor_scalar_kernel_implIN3c104HalfES5_EEvRNS_18TensorIteratorBaseET0_EUlS5_E1_St5arrayIPcLm2EELi4E23TrivialOffsetCalculatorILi1EjESE_NS0_6memory12LoadWithCastILi1EEENSF_13StoreWithCastILi1EEEEEviT_S8_T2_T3_T4_T5_ --------------------------
	.section	.nv.constant0._ZN2at6native27unrolled_elementwise_kernelIZNS0_50_GLOBAL__N__2680c7bb_12_PowKernel_cu_b2145a98_318429pow_tensor_scalar_kernel_implIN3c104HalfES5_EEvRNS_18TensorIteratorBaseET0_EUlS5_E1_St5arrayIPcLm2EELi4E23TrivialOffsetCalculatorILi1EjESE_NS0_6memory12LoadWithCastILi1EEENSF_13StoreWithCastILi1EEEEEviT_S8_T2_T3_T4_T5_,"a",@progbits
	.sectionflags	@""
	.align	4
.nv.constant0._ZN2at6native27unrolled_elementwise_kernelIZNS0_50_GLOBAL__N__2680c7bb_12_PowKernel_cu_b2145a98_318429pow_tensor_scalar_kernel_implIN3c104HalfES5_EEvRNS_18TensorIteratorBaseET0_EUlS5_E1_St5arrayIPcLm2EELi4E23TrivialOffsetCalculatorILi1EjESE_NS0_6memory12LoadWithCastILi1EEENSF_13StoreWithCastILi1EEEEEviT_S8_T2_T3_T4_T5_:
	.zero		404


//--------------------- .nv.constant2._ZN2at6native18elementwise_kernelILi128ELi4EZNS0_22gpu_kernel_impl_nocastIZNS0_50_GLOBAL__N__2680c7bb_12_PowKernel_cu_b2145a98_318429pow_tensor_scalar_kernel_implIN3c104HalfES6_EEvRNS_18TensorIteratorBaseET0_EUlS6_E1_EEvS8_RKT_EUliE_EEviT1_ --------------------------
	.section	.nv.constant2._ZN2at6native18elementwise_kernelILi128ELi4EZNS0_22gpu_kernel_impl_nocastIZNS0_50_GLOBAL__N__2680c7bb_12_PowKernel_cu_b2145a98_318429pow_tensor_scalar_kernel_implIN3c104HalfES6_EEvRNS_18TensorIteratorBaseET0_EUlS6_E1_EEvS8_RKT_EUliE_EEviT1_,"a",@progbits
	.sectionflags	@""
	.align	4
.nv.constant2._ZN2at6native18elementwise_kernelILi128ELi4EZNS0_22gpu_kernel_impl_nocastIZNS0_50_GLOBAL__N__2680c7bb_12_PowKernel_cu_b2145a98_318429pow_tensor_scalar_kernel_implIN3c104HalfES6_EEvRNS_18TensorIteratorBaseET0_EUlS6_E1_EEvS8_RKT_EUliE_EEviT1_:
        /*0000*/ 	.byte	0x00, 0x00, 0x00, 0xf0, 0xff, 0xff, 0x0f, 0x38


//--------------------- .nv.constant0._ZN2at6native18elementwise_kernelILi128ELi4EZNS0_22gpu_kernel_impl_nocastIZNS0_50_GLOBAL__N__2680c7bb_12_PowKernel_cu_b2145a98_318429pow_tensor_scalar_kernel_implIN3c104HalfES6_EEvRNS_18TensorIteratorBaseET0_EUlS6_E1_EEvS8_RKT_EUliE_EEviT1_ --------------------------
	.section	.nv.constant0._ZN2at6native18elementwise_kernelILi128ELi4EZNS0_22gpu_kernel_impl_nocastIZNS0_50_GLOBAL__N__2680c7bb_12_PowKernel_cu_b2145a98_318429pow_tensor_scalar_kernel_implIN3c104HalfES6_EEvRNS_18TensorIteratorBaseET0_EUlS6_E1_EEvS8_RKT_EUliE_EEviT1_,"a",@progbits
	.sectionflags	@""
	.align	4
.nv.constant0._ZN2at6native18elementwise_kernelILi128ELi4EZNS0_22gpu_kernel_impl_nocastIZNS0_50_GLOBAL__N__2680c7bb_12_PowKernel_cu_b2145a98_318429pow_tensor_scalar_kernel_implIN3c104HalfES6_EEvRNS_18TensorIteratorBaseET0_EUlS6_E1_EEvS8_RKT_EUliE_EEviT1_:
	.zero		896


//--------------------- .nv.constant2._ZN2at6native27unrolled_elementwise_kernelIZNS0_50_GLOBAL__N__2680c7bb_12_PowKernel_cu_b2145a98_318429pow_tensor_scalar_kernel_implIN3c104HalfES5_EEvRNS_18TensorIteratorBaseET0_EUlS5_E1_St5arrayIPcLm2EELi4E23TrivialOffsetCalculatorILi1EjESE_NS0_6memory15LoadWithoutCastENSF_16StoreWithoutCastEEEviT_S8_T2_T3_T4_T5_ --------------------------
	.section	.nv.constant2._ZN2at6native27unrolled_elementwise_kernelIZNS0_50_GLOBAL__N__2680c7bb_12_PowKernel_cu_b2145a98_318429pow_tensor_scalar_kernel_implIN3c104HalfES5_EEvRNS_18TensorIteratorBaseET0_EUlS5_E1_St5arrayIPcLm2EELi4E23TrivialOffsetCalculatorILi1EjESE_NS0_6memory15LoadWithoutCastENSF_16StoreWithoutCastEEEviT_S8_T2_T3_T4_T5_,"a",@progbits
	.sectionflags	@""
	.align	4
.nv.constant2._ZN2at6native27unrolled_elementwise_kernelIZNS0_50_GLOBAL__N__2680c7bb_12_PowKernel_cu_b2145a98_318429pow_tensor_scalar_kernel_implIN3c104HalfES5_EEvRNS_18TensorIteratorBaseET0_EUlS5_E1_St5arrayIPcLm2EELi4E23TrivialOffsetCalculatorILi1EjESE_NS0_6memory15LoadWithoutCastENSF_16StoreWithoutCastEEEviT_S8_T2_T3_T4_T5_:
        /*0000*/ 	.byte	0x00, 0x00, 0x00, 0xf0, 0xff, 0xff, 0x0f, 0x38


//--------------------- .nv.constant0._ZN2at6native27unrolled_elementwise_kernelIZNS0_50_GLOBAL__N__2680c7bb_12_PowKernel_cu_b2145a98_318429pow_tensor_scalar_kernel_implIN3c104HalfES5_EEvRNS_18TensorIteratorBaseET0_EUlS5_E1_St5arrayIPcLm2EELi4E23TrivialOffsetCalculatorILi1EjESE_NS0_6memory15LoadWithoutCastENSF_16StoreWithoutCastEEEviT_S8_T2_T3_T4_T5_ --------------------------
	.section	.nv.constant0._ZN2at6native27unrolled_elementwise_kernelIZNS0_50_GLOBAL__N__2680c7bb_12_PowKernel_cu_b2145a98_318429pow_tensor_scalar_kernel_implIN3c104HalfES5_EEvRNS_18TensorIteratorBaseET0_EUlS5_E1_St5arrayIPcLm2EELi4E23TrivialOffsetCalculatorILi1EjESE_NS0_6memory15LoadWithoutCastENSF_16StoreWithoutCastEEEviT_S8_T2_T3_T4_T5_,"a",@progbits
	.sectionflags	@""
	.align	4
.nv.constant0._ZN2at6native27unrolled_elementwise_kernelIZNS0_50_GLOBAL__N__2680c7bb_12_PowKernel_cu_b2145a98_318429pow_tensor_scalar_kernel_implIN3c104HalfES5_EEvRNS_18TensorIteratorBaseET0_EUlS5_E1_St5arrayIPcLm2EELi4E23TrivialOffsetCalculatorILi1EjESE_NS0_6memory15LoadWithoutCastENSF_16StoreWithoutCastEEEviT_S8_T2_T3_T4_T5_:
	.zero		388


//--------------------- .nv.constant2._ZN2at6native29vectorized_elementwise_kernelILi2EZNS0_50_GLOBAL__N__2680c7bb_12_PowKernel_cu_b2145a98_318429pow_tensor_scalar_kernel_implIN3c104HalfES5_EEvRNS_18TensorIteratorBaseET0_EUlS5_E1_St5arrayIPcLm2EEEEviS8_T1_ --------------------------
	.section	.nv.constant2._ZN2at6native29vectorized_elementwise_kernelILi2EZNS0_50_GLOBAL__N__2680c7bb_12_PowKernel_cu_b2145a98_318429pow_tensor_scalar_kernel_implIN3c104HalfES5_EEvRNS_18TensorIteratorBaseET0_EUlS5_E1_St5arrayIPcLm2EEEEviS8_T1_,"a",@progbits
	.sectionflags	@""
	.align	4
.nv.constant2._ZN2at6native29vectorized_elementwise_kernelILi2EZNS0_50_GLOBAL__N__2680c7bb_12_PowKernel_cu_b2145a98_318429pow_tensor_scalar_kernel_implIN3c104HalfES5_EEvRNS_18TensorIteratorBaseET0_EUlS5_E1_St5arrayIPcLm2EEEEviS8_T1_:
        /*0000*/ 	.byte	0x00, 0x00, 0x00, 0xf0, 0xff, 0xff, 0x0f, 0x38


//--------------------- .nv.constant0._ZN2at6native29vectorized_elementwise_kernelILi2EZNS0_50_GLOBAL__N__2680c7bb_12_PowKernel_cu_b2145a98_318429pow_tensor_scalar_kernel_implIN3c104HalfES5_EEvRNS_18TensorIteratorBaseET0_EUlS5_E1_St5arrayIPcLm2EEEEviS8_T1_ --------------------------
	.section	.nv.constant0._ZN2at6native29vectorized_elementwise_kernelILi2EZNS0_50_GLOBAL__N__2680c7bb_12_PowKernel_cu_b2145a98_318429pow_tensor_scalar_kernel_implIN3c104HalfES5_EEvRNS_18TensorIteratorBaseET0_EUlS5_E1_St5arrayIPcLm2EEEEviS8_T1_,"a",@progbits
	.sectionflags	@""
	.align	4
.nv.constant0._ZN2at6native29vectorized_elementwise_kernelILi2EZNS0_50_GLOBAL__N__2680c7bb_12_PowKernel_cu_b2145a98_318429pow_tensor_scalar_kernel_implIN3c104HalfES5_EEvRNS_18TensorIteratorBaseET0_EUlS5_E1_St5arrayIPcLm2EEEEviS8_T1_:
	.zero		384


//--------------------- .nv.constant2._ZN2at6native29vectorized_elementwise_kernelILi4EZNS0_50_GLOBAL__N__2680c7bb_12_PowKernel_cu_b2145a98_318429pow_tensor_scalar_kernel_implIN3c104HalfES5_EEvRNS_18TensorIteratorBaseET0_EUlS5_E1_St5arrayIPcLm2EEEEviS8_T1_ --------------------------
	.section	.nv.constant2._ZN2at6native29vectorized_elementwise_kernelILi4EZNS0_50_GLOBAL__N__2680c7bb_12_PowKernel_cu_b2145a98_318429pow_tensor_scalar_kernel_implIN3c104HalfES5_EEvRNS_18TensorIteratorBaseET0_EUlS5_E1_St5arrayIPcLm2EEEEviS8_T1_,"a",@progbits
	.sectionflags	@""
	.align	4
.nv.constant2._ZN2at6native29vectorized_elementwise_kernelILi4EZNS0_50_GLOBAL__N__2680c7bb_12_PowKernel_cu_b2145a98_318429pow_tensor_scalar_kernel_implIN3c104HalfES5_EEvRNS_18TensorIteratorBaseET0_EUlS5_E1_St5arrayIPcLm2EEEEviS8_T1_:
        /*0000*/ 	.byte	0x00, 0x00, 0x00, 0xf0, 0xff, 0xff, 0x0f, 0x38


//--------------------- .nv.constant0._ZN2at6native29vectorized_elementwise_kernelILi4EZNS0_50_GLOBAL__N__2680c7bb_12_PowKernel_cu_b2145a98_318429pow_tensor_scalar_kernel_implIN3c104HalfES5_EEvRNS_18TensorIteratorBaseET0_EUlS5_E1_St5arrayIPcLm2EEEEviS8_T1_ --------------------------
	.section	.nv.constant0._ZN2at6native29vectorized_elementwise_kernelILi4EZNS0_50_GLOBAL__N__2680c7bb_12_PowKernel_cu_b2145a98_318429pow_tensor_scalar_kernel_implIN3c104HalfES5_EEvRNS_18TensorIteratorBaseET0_EUlS5_E1_St5arrayIPcLm2EEEEviS8_T1_,"a",@progbits
	.sectionflags	@""
	.align	4
.nv.constant0._ZN2at6native29vectorized_elementwise_kernelILi4EZNS0_50_GLOBAL__N__2680c7bb_12_PowKernel_cu_b2145a98_318429pow_tensor_scalar_kernel_implIN3c104HalfES5_EEvRNS_18TensorIteratorBaseET0_EUlS5_E1_St5arrayIPcLm2EEEEviS8_T1_:
	.zero		384


//--------------------- .nv.constant0._ZN2at6native29vectorized_elementwise_kernelILi8EZNS0_50_GLOBAL__N__2680c7bb_12_PowKernel_cu_b2145a98_318429pow_tensor_scalar_kernel_implIN3c104HalfES5_EEvRNS_18TensorIteratorBaseET0_EUlS5_E1_St5arrayIPcLm2EEEEviS8_T1_ --------------------------
	.section	.nv.constant0._ZN2at6native29vectorized_elementwise_kernelILi8EZNS0_50_GLOBAL__N__2680c7bb_12_PowKernel_cu_b2145a98_318429pow_tensor_scalar_kernel_implIN3c104HalfES5_EEvRNS_18TensorIteratorBaseET0_EUlS5_E1_St5arrayIPcLm2EEEEviS8_T1_,"a",@progbits
	.sectionflags	@""
	.align	4
.nv.constant0._ZN2at6native29vectorized_elementwise_kernelILi8EZNS0_50_GLOBAL__N__2680c7bb_12_PowKernel_cu_b2145a98_318429pow_tensor_scalar_kernel_implIN3c104HalfES5_EEvRNS_18TensorIteratorBaseET0_EUlS5_E1_St5arrayIPcLm2EEEEviS8_T1_:
	.zero		384


//--------------------- .nv.constant2._ZN2at6native18elementwise_kernelILi128ELi4EZNS0_15gpu_kernel_implIZNS0_50_GLOBAL__N__2680c7bb_12_PowKernel_cu_b2145a98_318429pow_tensor_scalar_kernel_implIN3c104HalfES6_EEvRNS_18TensorIteratorBaseET0_EUlS6_E0_EEvS8_RKT_EUliE_EEviT1_ --------------------------
	.section	.nv.constant2._ZN2at6native18elementwise_kernelILi128ELi4EZNS0_15gpu_kernel_implIZNS0_50_GLOBAL__N__2680c7bb_12_PowKernel_cu_b2145a98_318429pow_tensor_scalar_kernel_implIN3c104HalfES6_EEvRNS_18TensorIteratorBaseET0_EUlS6_E0_EEvS8_RKT_EUliE_EEviT1_,"a",@progbits
	.sectionflags	@""
	.align	4
.nv.constant2._ZN2at6native18elementwise_kernelILi128ELi4EZNS0_15gpu_kernel_implIZNS0_50_GLOBAL__N__2680c7bb_12_PowKernel_cu_b2145a98_318429pow_tensor_scalar_kernel_implIN3c104HalfES6_EEvRNS_18TensorIteratorBaseET0_EUlS6_E0_EEvS8_RKT_EUliE_EEviT1_:
        /*0000*/ 	.byte	0x00, 0x00, 0x00, 0xf0, 0xff, 0xff, 0x0f, 0x38


//--------------------- .nv.constant0._ZN2at6native18elementwise_kernelILi128ELi4EZNS0_15gpu_kernel_implIZNS0_50_GLOBAL__N__2680c7bb_12_PowKernel_cu_b2145a98_318429pow_tensor_scalar_kernel_implIN3c104HalfES6_EEvRNS_18TensorIteratorBaseET0_EUlS6_E0_EEvS8_RKT_EUliE_EEviT1_ --------------------------
	.section	.nv.constant0._ZN2at6native18elementwise_kernelILi128ELi4EZNS0_15gpu_kernel_implIZNS0_50_GLOBAL__N__2680c7bb_12_PowKernel_cu_b2145a98_318429pow_tensor_scalar_kernel_implIN3c104HalfES6_EEvRNS_18TensorIteratorBaseET0_EUlS6_E0_EEvS8_RKT_EUliE_EEviT1_,"a",@progbits
	.sectionflags	@""
	.align	4
.nv.constant0._ZN2at6native18elementwise_kernelILi128ELi4EZNS0_15gpu_kernel_implIZNS0_50_GLOBAL__N__2680c7bb_12_PowKernel_cu_b2145a98_318429pow_tensor_scalar_kernel_implIN3c104HalfES6_EEvRNS_18TensorIteratorBaseET0_EUlS6_E0_EEvS8_RKT_EUliE_EEviT1_:
	.zero		904


//--------------------- .nv.constant2._ZN2at6native27unrolled_elementwise_kernelIZNS0_50_GLOBAL__N__2680c7bb_12_PowKernel_cu_b2145a98_318429pow_tensor_scalar_kernel_implIN3c104HalfES5_EEvRNS_18TensorIteratorBaseET0_EUlS5_E0_St5arrayIPcLm2EELi4E23TrivialOffsetCalculatorILi1EjESE_NS0_6memory12LoadWithCastILi1EEENSF_13StoreWithCastILi1EEEEEviT_S8_T2_T3_T4_T5_ --------------------------
	.section	.nv.constant2._ZN2at6native27unrolled_elementwise_kernelIZNS0_50_GLOBAL__N__2680c7bb_12_PowKernel_cu_b2145a98_318429pow_tensor_scalar_kernel_implIN3c104HalfES5_EEvRNS_18TensorIteratorBaseET0_EUlS5_E0_St5arrayIPcLm2EELi4E23TrivialOffsetCalculatorILi1EjESE_NS0_6memory12LoadWithCastILi1EEENSF_13StoreWithCastILi1EEEEEviT_S8_T2_T3_T4_T5_,"a",@progbits
	.sectionflags	@""
	.align	4
.nv.constant2._ZN2at6native27unrolled_elementwise_kernelIZNS0_50_GLOBAL__N__2680c7bb_12_PowKernel_cu_b2145a98_318429pow_tensor_scalar_kernel_implIN3c104HalfES5_EEvRNS_18TensorIteratorBaseET0_EUlS5_E0_St5arrayIPcLm2EELi4E23TrivialOffsetCalculatorILi1EjESE_NS0_6memory12LoadWithCastILi1EEENSF_13StoreWithCastILi1EEEEEviT_S8_T2_T3_T4_T5_:
        /*0000*/ 	.byte	0x00, 0x00, 0x00, 0xf0, 0xff, 0xff, 0x0f, 0x38


//--------------------- .nv.constant0._ZN2at6native27unrolled_elementwise_kernelIZNS0_50_GLOBAL__N__2680c7bb_12_PowKernel_cu_b2145a98_318429pow_tensor_scalar_kernel_implIN3c104HalfES5_EEvRNS_18TensorIteratorBaseET0_EUlS5_E0_St5arrayIPcLm2EELi4E23TrivialOffsetCalculatorILi1EjESE_NS0_6memory12LoadWithCastILi1EEENSF_13StoreWithCastILi1EEEEEviT_S8_T2_T3_T4_T5_ --------------------------
	.section	.nv.constant0._ZN2at6native27unrolled_elementwise_kernelIZNS0_50_GLOBAL__N__2680c7bb_12_PowKernel_cu_b2145a98_318429pow_tensor_scalar_kernel_implIN3c104HalfES5_EEvRNS_18TensorIteratorBaseET0_EUlS5_E0_St5arrayIPcLm2EELi4E23TrivialOffsetCalculatorILi1EjESE_NS0_6memory12LoadWithCastILi1EEENSF_13StoreWithCastILi1EEEEEviT_S8_T2_T3_T4_T5_,"a",@progbits
	.sectionflags	@""
	.align	4
.nv.constant0._ZN2at6native27unrolled_elementwise_kernelIZNS0_50_GLOBAL__N__2680c7bb_12_PowKernel_cu_b2145a98_318429pow_tensor_scalar_kernel_implIN3c104HalfES5_EEvRNS_18TensorIteratorBaseET0_EUlS5_E0_St5arrayIPcLm2EELi4E23TrivialOffsetCalculatorILi1EjESE_NS0_6memory12LoadWithCastILi1EEENSF_13StoreWithCastILi1EEEEEviT_S8_T2_T3_T4_T5_:
	.zero		404


//--------------------- .nv.constant0._ZN2at6native18elementwise_kernelILi128ELi4EZNS0_22gpu_kernel_impl_nocastIZNS0_50_GLOBAL__N__2680c7bb_12_PowKernel_cu_b2145a98_318429pow_tensor_scalar_kernel_implIN3c104HalfES6_EEvRNS_18TensorIteratorBaseET0_EUlS6_E0_EEvS8_RKT_EUliE_EEviT1_ --------------------------
	.section	.nv.constant0._ZN2at6native18elementwise_kernelILi128ELi4EZNS0_22gpu_kernel_impl_nocastIZNS0_50_GLOBAL__N__2680c7bb_12_PowKernel_cu_b2145a98_318429pow_tensor_scalar_kernel_implIN3c104HalfES6_EEvRNS_18TensorIteratorBaseET0_EUlS6_E0_EEvS8_RKT_EUliE_EEviT1_,"a",@progbits
	.sectionflags	@""
	.align	4
.nv.constant0._ZN2at6native18elementwise_kernelILi128ELi4EZNS0_22gpu_kernel_impl_nocastIZNS0_50_GLOBAL__N__2680c7bb_12_PowKernel_cu_b2145a98_318429pow_tensor_scalar_kernel_implIN3c104HalfES6_EEvRNS_18TensorIteratorBaseET0_EUlS6_E0_EEvS8_RKT_EUliE_EEviT1_:
	.zero		896


//--------------------- .nv.constant0._ZN2at6native27unrolled_elementwise_kernelIZNS0_50_GLOBAL__N__2680c7bb_12_PowKernel_cu_b2145a98_318429pow_tensor_scalar_kernel_implIN3c104HalfES5_EEvRNS_18TensorIteratorBaseET0_EUlS5_E0_St5arrayIPcLm2EELi4E23TrivialOffsetCalculatorILi1EjESE_NS0_6memory15LoadWithoutCastENSF_16StoreWithoutCastEEEviT_S8_T2_T3_T4_T5_ --------------------------
	.section	.nv.constant0._ZN2at6native27unrolled_elementwise_kernelIZNS0_50_GLOBAL__N__2680c7bb_12_PowKernel_cu_b2145a98_318429pow_tensor_scalar_kernel_implIN3c104HalfES5_EEvRNS_18TensorIteratorBaseET0_EUlS5_E0_St5arrayIPcLm2EELi4E23TrivialOffsetCalculatorILi1EjESE_NS0_6memory15LoadWithoutCastENSF_16StoreWithoutCastEEEviT_S8_T2_T3_T4_T5_,"a",@progbits
	.sectionflags	@""
	.align	4
.nv.constant0._ZN2at6native27unrolled_elementwise_kernelIZNS0_50_GLOBAL__N__2680c7bb_12_PowKernel_cu_b2145a98_318429pow_tensor_scalar_kernel_implIN3c104HalfES5_EEvRNS_18TensorIteratorBaseET0_EUlS5_E0_St5arrayIPcLm2EELi4E23TrivialOffsetCalculatorILi1EjESE_NS0_6memory15LoadWithoutCastENSF_16StoreWithoutCastEEEviT_S8_T2_T3_T4_T5_:
	.zero		388


//--------------------- .nv.constant0._ZN2at6native29vectorized_elementwise_kernelILi2EZNS0_50_GLOBAL__N__2680c7bb_12_PowKernel_cu_b2145a98_318429pow_tensor_scalar_kernel_implIN3c104HalfES5_EEvRNS_18TensorIteratorBaseET0_EUlS5_E0_St5arrayIPcLm2EEEEviS8_T1_ --------------------------
	.section	.nv.constant0._ZN2at6native29vectorized_elementwise_kernelILi2EZNS0_50_GLOBAL__N__2680c7bb_12_PowKernel_cu_b2145a98_318429pow_tensor_scalar_kernel_implIN3c104HalfES5_EEvRNS_18TensorIteratorBaseET0_EUlS5_E0_St5arrayIPcLm2EEEEviS8_T1_,"a",@progbits
	.sectionflags	@""
	.align	4
.nv.constant0._ZN2at6native29vectorized_elementwise_kernelILi2EZNS0_50_GLOBAL__N__2680c7bb_12_PowKernel_cu_b2145a98_318429pow_tensor_scalar_kernel_implIN3c104HalfES5_EEvRNS_18TensorIteratorBaseET0_EUlS5_E0_St5arrayIPcLm2EEEEviS8_T1_:
	.zero		384


//--------------------- .nv.constant0._ZN2at6native29vectorized_elementwise_kernelILi4EZNS0_50_GLOBAL__N__2680c7bb_12_PowKernel_cu_b2145a98_318429pow_tensor_scalar_kernel_implIN3c104HalfES5_EEvRNS_18TensorIteratorBaseET0_EUlS5_E0_St5arrayIPcLm2EEEEviS8_T1_ --------------------------
	.section	.nv.constant0._ZN2at6native29vectorized_elementwise_kernelILi4EZNS0_50_GLOBAL__N__2680c7bb_12_PowKernel_cu_b2145a98_318429pow_tensor_scalar_kernel_implIN3c104HalfES5_EEvRNS_18TensorIteratorBaseET0_EUlS5_E0_St5arrayIPcLm2EEEEviS8_T1_,"a",@progbits
	.sectionflags	@""
	.align	4
.nv.constant0._ZN2at6native29vectorized_elementwise_kernelILi4EZNS0_50_GLOBAL__N__2680c7bb_12_PowKernel_cu_b2145a98_318429pow_tensor_scalar_kernel_implIN3c104HalfES5_EEvRNS_18TensorIteratorBaseET0_EUlS5_E0_St5arrayIPcLm2EEEEviS8_T1_:
	.zero		384


//--------------------- .nv.constant0._ZN2at6native29vectorized_elementwise_kernelILi8EZNS0_50_GLOBAL__N__2680c7bb_12_PowKernel_cu_b2145a98_318429pow_tensor_scalar_kernel_implIN3c104HalfES5_EEvRNS_18TensorIteratorBaseET0_EUlS5_E0_St5arrayIPcLm2EEEEviS8_T1_ --------------------------
	.section	.nv.constant0._ZN2at6native29vectorized_elementwise_kernelILi8EZNS0_50_GLOBAL__N__2680c7bb_12_PowKernel_cu_b2145a98_318429pow_tensor_scalar_kernel_implIN3c104HalfES5_EEvRNS_18TensorIteratorBaseET0_EUlS5_E0_St5arrayIPcLm2EEEEviS8_T1_,"a",@progbits
	.sectionflags	@""
	.align	4
.nv.constant0._ZN2at6native29vectorized_elementwise_kernelILi8EZNS0_50_GLOBAL__N__2680c7bb_12_PowKernel_cu_b2145a98_318429pow_tensor_scalar_kernel_implIN3c104HalfES5_EEvRNS_18TensorIteratorBaseET0_EUlS5_E0_St5arrayIPcLm2EEEEviS8_T1_:
	.zero		384


//--------------------- .nv.constant2._ZN2at6native18elementwise_kernelILi128ELi4EZNS0_15gpu_kernel_implIZNS0_50_GLOBAL__N__2680c7bb_12_PowKernel_cu_b2145a98_318429pow_tensor_scalar_kernel_implIN3c104HalfES6_EEvRNS_18TensorIteratorBaseET0_EUlS6_E_EEvS8_RKT_EUliE_EEviT1_ --------------------------
	.section	.nv.constant2._ZN2at6native18elementwise_kernelILi128ELi4EZNS0_15gpu_kernel_implIZNS0_50_GLOBAL__N__2680c7bb_12_PowKernel_cu_b2145a98_318429pow_tensor_scalar_kernel_implIN3c104HalfES6_EEvRNS_18TensorIteratorBaseET0_EUlS6_E_EEvS8_RKT_EUliE_EEviT1_,"a",@progbits
	.sectionflags	@""
	.align	4
.nv.constant2._ZN2at6native18elementwise_kernelILi128ELi4EZNS0_15gpu_kernel_implIZNS0_50_GLOBAL__N__2680c7bb_12_PowKernel_cu_b2145a98_318429pow_tensor_scalar_kernel_implIN3c104HalfES6_EEvRNS_18TensorIteratorBaseET0_EUlS6_E_EEvS8_RKT_EUliE_EEviT1_:
        /*0000*/ 	.byte	0x00, 0x00, 0x00, 0xf0, 0xff, 0xff, 0x0f, 0x38


//--------------------- .nv.constant0._ZN2at6native18elementwise_kernelILi128ELi4EZNS0_15gpu_kernel_implIZNS0_50_GLOBAL__N__2680c7bb_12_PowKernel_cu_b2145a98_318429pow_tensor_scalar_kernel_implIN3c104HalfES6_EEvRNS_18TensorIteratorBaseET0_EUlS6_E_EEvS8_RKT_EUliE_EEviT1_ --------------------------
	.section	.nv.constant0._ZN2at6native18elementwise_kernelILi128ELi4EZNS0_15gpu_kernel_implIZNS0_50_GLOBAL__N__2680c7bb_12_PowKernel_cu_b2145a98_318429pow_tensor_scalar_kernel_implIN3c104HalfES6_EEvRNS_18TensorIteratorBaseET0_EUlS6_E_EEvS8_RKT_EUliE_EEviT1_,"a",@progbits
	.sectionflags	@""
	.align	4
.nv.constant0._ZN2at6native18elementwise_kernelILi128ELi4EZNS0_15gpu_kernel_implIZNS0_50_GLOBAL__N__2680c7bb_12_PowKernel_cu_b2145a98_318429pow_tensor_scalar_kernel_implIN3c104HalfES6_EEvRNS_18TensorIteratorBaseET0_EUlS6_E_EEvS8_RKT_EUliE_EEviT1_:
	.zero		904


//--------------------- .nv.constant2._ZN2at6native27unrolled_elementwise_kernelIZNS0_50_GLOBAL__N__2680c7bb_12_PowKernel_cu_b2145a98_318429pow_tensor_scalar_kernel_implIN3c104HalfES5_EEvRNS_18TensorIteratorBaseET0_EUlS5_E_St5arrayIPcLm2EELi4E23TrivialOffsetCalculatorILi1EjESE_NS0_6memory12LoadWithCastILi1EEENSF_13StoreWithCastILi1EEEEEviT_S8_T2_T3_T4_T5_ --------------------------
	.section	.nv.constant2._ZN2at6native27unrolled_elementwise_kernelIZNS0_50_GLOBAL__N__2680c7bb_12_PowKernel_cu_b2145a98_318429pow_tensor_scalar_kernel_implIN3c104HalfES5_EEvRNS_18TensorIteratorBaseET0_EUlS5_E_St5arrayIPcLm2EELi4E23TrivialOffsetCalculatorILi1EjESE_NS0_6memory12LoadWithCastILi1EEENSF_13StoreWithCastILi1EEEEEviT_S8_T2_T3_T4_T5_,"a",@progbits
	.sectionflags	@""
	.align	4
.nv.constant2._ZN2at6native27unrolled_elementwise_kernelIZNS0_50_GLOBAL__N__2680c7bb_12_PowKernel_cu_b2145a98_318429pow_tensor_scalar_kernel_implIN3c104HalfES5_EEvRNS_18TensorIteratorBaseET0_EUlS5_E_St5arrayIPcLm2EELi4E23TrivialOffsetCalculatorILi1EjESE_NS0_6memory12LoadWithCastILi1EEENSF_13StoreWithCastILi1EEEEEviT_S8_T2_T3_T4_T5_:
        /*0000*/ 	.byte	0x00, 0x00, 0x00, 0xf0, 0xff, 0xff, 0x0f, 0x38


//--------------------- .nv.constant0._ZN2at6native27unrolled_elementwise_kernelIZNS0_50_GLOBAL__N__2680c7bb_12_PowKernel_cu_b2145a98_318429pow_tensor_scalar_kernel_implIN3c104HalfES5_EEvRNS_18TensorIteratorBaseET0_EUlS5_E_St5arrayIPcLm2EELi4E23TrivialOffsetCalculatorILi1EjESE_NS0_6memory12LoadWithCastILi1EEENSF_13StoreWithCastILi1EEEEEviT_S8_T2_T3_T4_T5_ --------------------------
	.section	.nv.constant0._ZN2at6native27unrolled_elementwise_kernelIZNS0_50_GLOBAL__N__2680c7bb_12_PowKernel_cu_b2145a98_318429pow_tensor_scalar_kernel_implIN3c104HalfES5_EEvRNS_18TensorIteratorBaseET0_EUlS5_E_St5arrayIPcLm2EELi4E23TrivialOffsetCalculatorILi1EjESE_NS0_6memory12LoadWithCastILi1EEENSF_13StoreWithCastILi1EEEEEviT_S8_T2_T3_T4_T5_,"a",@progbits
	.sectionflags	@""
	.align	4
.nv.constant0._ZN2at6native27unrolled_elementwise_kernelIZNS0_50_GLOBAL__N__2680c7bb_12_PowKernel_cu_b2145a98_318429pow_tensor_scalar_kernel_implIN3c104HalfES5_EEvRNS_18TensorIteratorBaseET0_EUlS5_E_St5arrayIPcLm2EELi4E23TrivialOffsetCalculatorILi1EjESE_NS0_6memory12LoadWithCastILi1EEENSF_13StoreWithCastILi1EEEEEviT_S8_T2_T3_T4_T5_:
	.zero		404


//--------------------- .nv.constant0._ZN2at6native18elementwise_kernelILi128ELi4EZNS0_22gpu_kernel_impl_nocastIZNS0_50_GLOBAL__N__2680c7bb_12_PowKernel_cu_b2145a98_318429pow_tensor_scalar_kernel_implIN3c104HalfES6_EEvRNS_18TensorIteratorBaseET0_EUlS6_E_EEvS8_RKT_EUliE_EEviT1_ --------------------------
	.section	.nv.constant0._ZN2at6native18elementwise_kernelILi128ELi4EZNS0_22gpu_kernel_impl_nocastIZNS0_50_GLOBAL__N__2680c7bb_12_PowKernel_cu_b2145a98_318429pow_tensor_scalar_kernel_implIN3c104HalfES6_EEvRNS_18TensorIteratorBaseET0_EUlS6_E_EEvS8_RKT_EUliE_EEviT1_,"a",@progbits
	.sectionflags	@""
	.align	4
.nv.constant0._ZN2at6native18elementwise_kernelILi128ELi4EZNS0_22gpu_kernel_impl_nocastIZNS0_50_GLOBAL__N__2680c7bb_12_PowKernel_cu_b2145a98_318429pow_tensor_scalar_kernel_implIN3c104HalfES6_EEvRNS_18TensorIteratorBaseET0_EUlS6_E_EEvS8_RKT_EUliE_EEviT1_:
	.zero		896


//--------------------- .nv.constant0._ZN2at6native27unrolled_elementwise_kernelIZNS0_50_GLOBAL__N__2680c7bb_12_PowKernel_cu_b2145a98_318429pow_tensor_scalar_kernel_implIN3c104HalfES5_EEvRNS_18TensorIteratorBaseET0_EUlS5_E_St5arrayIPcLm2EELi4E23TrivialOffsetCalculatorILi1EjESE_NS0_6memory15LoadWithoutCastENSF_16StoreWithoutCastEEEviT_S8_T2_T3_T4_T5_ --------------------------
	.section	.nv.constant0._ZN2at6native27unrolled_elementwise_kernelIZNS0_50_GLOBAL__N__2680c7bb_12_PowKernel_cu_b2145a98_318429pow_tensor_scalar_kernel_implIN3c104HalfES5_EEvRNS_18TensorIteratorBaseET0_EUlS5_E_St5arrayIPcLm2EELi4E23TrivialOffsetCalculatorILi1EjESE_NS0_6memory15LoadWithoutCastENSF_16StoreWithoutCastEEEviT_S8_T2_T3_T4_T5_,"a",@progbits
	.sectionflags	@""
	.align	4
.nv.constant0._ZN2at6native27unrolled_elementwise_kernelIZNS0_50_GLOBAL__N__2680c7bb_12_PowKernel_cu_b2145a98_318429pow_tensor_scalar_kernel_implIN3c104HalfES5_EEvRNS_18TensorIteratorBaseET0_EUlS5_E_St5arrayIPcLm2EELi4E23TrivialOffsetCalculatorILi1EjESE_NS0_6memory15LoadWithoutCastENSF_16StoreWithoutCastEEEviT_S8_T2_T3_T4_T5_:
	.zero		388


//--------------------- .nv.constant0._ZN2at6native29vectorized_elementwise_kernelILi2EZNS0_50_GLOBAL__N__2680c7bb_12_PowKernel_cu_b2145a98_318429pow_tensor_scalar_kernel_implIN3c104HalfES5_EEvRNS_18TensorIteratorBaseET0_EUlS5_E_St5arrayIPcLm2EEEEviS8_T1_ --------------------------
	.section	.nv.constant0._ZN2at6native29vectorized_elementwise_kernelILi2EZNS0_50_GLOBAL__N__2680c7bb_12_PowKernel_cu_b2145a98_318429pow_tensor_scalar_kernel_implIN3c104HalfES5_EEvRNS_18TensorIteratorBaseET0_EUlS5_E_St5arrayIPcLm2EEEEviS8_T1_,"a",@progbits
	.sectionflags	@""
	.align	4
.nv.constant0._ZN2at6native29vectorized_elementwise_kernelILi2EZNS0_50_GLOBAL__N__2680c7bb_12_PowKernel_cu_b2145a98_318429pow_tensor_scalar_kernel_implIN3c104HalfES5_EEvRNS_18TensorIteratorBaseET0_EUlS5_E_St5arrayIPcLm2EEEEviS8_T1_:
	.zero		384


//--------------------- .nv.constant0._ZN2at6native29vectorized_elementwise_kernelILi4EZNS0_50_GLOBAL__N__2680c7bb_12_PowKernel_cu_b2145a98_318429pow_tensor_scalar_kernel_implIN3c104HalfES5_EEvRNS_18TensorIteratorBaseET0_EUlS5_E_St5arrayIPcLm2EEEEviS8_T1_ --------------------------
	.section	.nv.constant0._ZN2at6native29vectorized_elementwise_kernelILi4EZNS0_50_GLOBAL__N__2680c7bb_12_PowKernel_cu_b2145a98_318429pow_tensor_scalar_kernel_implIN3c104HalfES5_EEvRNS_18TensorIteratorBaseET0_EUlS5_E_St5arrayIPcLm2EEEEviS8_T1_,"a",@progbits
	.sectionflags	@""
	.align	4
.nv.constant0._ZN2at6native29vectorized_elementwise_kernelILi4EZNS0_50_GLOBAL__N__2680c7bb_12_PowKernel_cu_b2145a98_318429pow_tensor_scalar_kernel_implIN3c104HalfES5_EEvRNS_18TensorIteratorBaseET0_EUlS5_E_St5arrayIPcLm2EEEEviS8_T1_:
	.zero		384


//--------------------- .nv.constant0._ZN2at6native29vectorized_elementwise_kernelILi8EZNS0_50_GLOBAL__N__2680c7bb_12_PowKernel_cu_b2145a98_318429pow_tensor_scalar_kernel_implIN3c104HalfES5_EEvRNS_18TensorIteratorBaseET0_EUlS5_E_St5arrayIPcLm2EEEEviS8_T1_ --------------------------
	.section	.nv.constant0._ZN2at6native29vectorized_elementwise_kernelILi8EZNS0_50_GLOBAL__N__2680c7bb_12_PowKernel_cu_b2145a98_318429pow_tensor_scalar_kernel_implIN3c104HalfES5_EEvRNS_18TensorIteratorBaseET0_EUlS5_E_St5arrayIPcLm2EEEEviS8_T1_,"a",@progbits
	.sectionflags	@""
	.align	4
.nv.constant0._ZN2at6native29vectorized_elementwise_kernelILi8EZNS0_50_GLOBAL__N__2680c7bb_12_PowKernel_cu_b2145a98_318429pow_tensor_scalar_kernel_implIN3c104HalfES5_EEvRNS_18TensorIteratorBaseET0_EUlS5_E_St5arrayIPcLm2EEEEviS8_T1_:
	.zero		384


//--------------------- .nv.constant2._ZN2at6native18elementwise_kernelILi128ELi4EZNS0_15gpu_kernel_implIZNS0_50_GLOBAL__N__2680c7bb_12_PowKernel_cu_b2145a98_318429pow_tensor_scalar_kernel_implIffEEvRNS_18TensorIteratorBaseET0_EUlfE2_EEvS6_RKT_EUliE_EEviT1_ --------------------------
	.section	.nv.constant2._ZN2at6native18elementwise_kernelILi128ELi4EZNS0_15gpu_kernel_implIZNS0_50_GLOBAL__N__2680c7bb_12_PowKernel_cu_b2145a98_318429pow_tensor_scalar_kernel_implIffEEvRNS_18TensorIteratorBaseET0_EUlfE2_EEvS6_RKT_EUliE_EEviT1_,"a",@progbits
	.sectionflags	@""
	.align	4
.nv.constant2._ZN2at6native18elementwise_kernelILi128ELi4EZNS0_15gpu_kernel_implIZNS0_50_GLOBAL__N__2680c7bb_12_PowKernel_cu_b2145a98_318429pow_tensor_scalar_kernel_implIffEEvRNS_18TensorIteratorBaseET0_EUlfE2_EEvS6_RKT_EUliE_EEviT1_:
        /*0000*/ 	.byte	0x00, 0x00, 0x00, 0xf0, 0xff, 0xff, 0x0f, 0x38


//--------------------- .nv.constant0._ZN2at6native18elementwise_kernelILi128ELi4EZNS0_15gpu_kernel_implIZNS0_50_GLOBAL__N__2680c7bb_12_PowKernel_cu_b2145a98_318429pow_tensor_scalar_kernel_implIffEEvRNS_18TensorIteratorBaseET0_EUlfE2_EEvS6_RKT_EUliE_EEviT1_ --------------------------
	.section	.nv.constant0._ZN2at6native18elementwise_kernelILi128ELi4EZNS0_15gpu_kernel_implIZNS0_50_GLOBAL__N__2680c7bb_12_PowKernel_cu_b2145a98_318429pow_tensor_scalar_kernel_implIffEEvRNS_18TensorIteratorBaseET0_EUlfE2_EEvS6_RKT_EUliE_EEviT1_,"a",@progbits
	.sectionflags	@""
	.align	4
.nv.constant0._ZN2at6native18elementwise_kernelILi128ELi4EZNS0_15gpu_kernel_implIZNS0_50_GLOBAL__N__2680c7bb_12_PowKernel_cu_b2145a98_318429pow_tensor_scalar_kernel_implIffEEvRNS_18TensorIteratorBaseET0_EUlfE2_EEvS6_RKT_EUliE_EEviT1_:
	.zero		912


//--------------------- .nv.constant2._ZN2at6native27unrolled_elementwise_kernelIZNS0_50_GLOBAL__N__2680c7bb_12_PowKernel_cu_b2145a98_318429pow_tensor_scalar_kernel_implIffEEvRNS_18TensorIteratorBaseET0_EUlfE2_St5arrayIPcLm2EELi4E23TrivialOffsetCalculatorILi1EjESC_NS0_6memory12LoadWithCastILi1EEENSD_13StoreWithCastILi1EEEEEviT_S6_T2_T3_T4_T5_ --------------------------
	.section	.nv.constant2._ZN2at6native27unrolled_elementwise_kernelIZNS0_50_GLOBAL__N__2680c7bb_12_PowKernel_cu_b2145a98_318429pow_tensor_scalar_kernel_implIffEEvRNS_18TensorIteratorBaseET0_EUlfE2_St5arrayIPcLm2EELi4E23TrivialOffsetCalculatorILi1EjESC_NS0_6memory12LoadWithCastILi1EEENSD_13StoreWithCastILi1EEEEEviT_S6_T2_T3_T4_T5_,"a",@progbits
	.sectionflags	@""
	.align	4
.nv.constant2._ZN2at6native27unrolled_elementwise_kernelIZNS0_50_GLOBAL__N__2680c7bb_12_PowKernel_cu_b2145a98_318429pow_tensor_scalar_kernel_implIffEEvRNS_18TensorIteratorBaseET0_EUlfE2_St5arrayIPcLm2EELi4E23TrivialOffsetCalculatorILi1EjESC_NS0_6memory12LoadWithCastILi1EEENSD_13StoreWithCastILi1EEEEEviT_S6_T2_T3_T4_T5_:
        /*0000*/ 	.byte	0x00, 0x00, 0x00, 0xf0, 0xff, 0xff, 0x0f, 0x38


//--------------------- .nv.constant0._ZN2at6native27unrolled_elementwise_kernelIZNS0_50_GLOBAL__N__2680c7bb_12_PowKernel_cu_b2145a98_318429pow_tensor_scalar_kernel_implIffEEvRNS_18TensorIteratorBaseET0_EUlfE2_St5arrayIPcLm2EELi4E23TrivialOffsetCalculatorILi1EjESC_NS0_6memory12LoadWithCastILi1EEENSD_13StoreWithCastILi1EEEEEviT_S6_T2_T3_T4_T5_ --------------------------
	.section	.nv.constant0._ZN2at6native27unrolled_elementwise_kernelIZNS0_50_GLOBAL__N__2680c7bb_12_PowKernel_cu_b2145a98_318429pow_tensor_scalar_kernel_implIffEEvRNS_18TensorIteratorBaseET0_EUlfE2_St5arrayIPcLm2EELi4E23TrivialOffsetCalculatorILi1EjESC_NS0_6memory12LoadWithCastILi1EEENSD_13StoreWithCastILi1EEEEEviT_S6_T2_T3_T4_T5_,"a",@progbits
	.sectionflags	@""
	.align	4
.nv.constant0._ZN2at6native27unrolled_elementwise_kernelIZNS0_50_GLOBAL__N__2680c7bb_12_PowKernel_cu_b2145a98_318429pow_tensor_scalar_kernel_implIffEEvRNS_18TensorIteratorBaseET0_EUlfE2_St5arrayIPcLm2EELi4E23TrivialOffsetCalculatorILi1EjESC_NS0_6memory12LoadWithCastILi1EEENSD_13StoreWithCastILi1EEEEEviT_S6_T2_T3_T4_T5_:
	.zero		412


//--------------------- .nv.constant0._ZN2at6native18elementwise_kernelILi128ELi2EZNS0_22gpu_kernel_impl_nocastIZNS0_50_GLOBAL__N__2680c7bb_12_PowKernel_cu_b2145a98_318429pow_tensor_scalar_kernel_implIffEEvRNS_18TensorIteratorBaseET0_EUlfE2_EEvS6_RKT_EUliE_EEviT1_ --------------------------
	.section	.nv.constant0._ZN2at6native18elementwise_kernelILi128ELi2EZNS0_22gpu_kernel_impl_nocastIZNS0_50_GLOBAL__N__2680c7bb_12_PowKernel_cu_b2145a98_318429pow_tensor_scalar_kernel_implIffEEvRNS_18TensorIteratorBaseET0_EUlfE2_EEvS6_RKT_EUliE_EEviT1_,"a",@progbits
	.sectionflags	@""
	.align	4
.nv.constant0._ZN2at6native18elementwise_kernelILi128ELi2EZNS0_22gpu_kernel_impl_nocastIZNS0_50_GLOBAL__N__2680c7bb_12_PowKernel_cu_b2145a98_318429pow_tensor_scalar_kernel_implIffEEvRNS_18TensorIteratorBaseET0_EUlfE2_EEvS6_RKT_EUliE_EEviT1_:
	.zero		904


//--------------------- .nv.constant0._ZN2at6native27unrolled_elementwise_kernelIZNS0_50_GLOBAL__N__2680c7bb_12_PowKernel_cu_b2145a98_318429pow_tensor_scalar_kernel_implIffEEvRNS_18TensorIteratorBaseET0_EUlfE2_St5arrayIPcLm2EELi4E23TrivialOffsetCalculatorILi1EjESC_NS0_6memory15LoadWithoutCastENSD_16StoreWithoutCastEEEviT_S6_T2_T3_T4_T5_ --------------------------
	.section	.nv.constant0._ZN2at6native27unrolled_elementwise_kernelIZNS0_50_GLOBAL__N__2680c7bb_12_PowKernel_cu_b2145a98_318429pow_tensor_scalar_kernel_implIffEEvRNS_18TensorIteratorBaseET0_EUlfE2_St5arrayIPcLm2EELi4E23TrivialOffsetCalculatorILi1EjESC_NS0_6memory15LoadWithoutCastENSD_16StoreWithoutCastEEEviT_S6_T2_T3_T4_T5_,"a",@progbits
	.sectionflags	@""
	.align	4
.nv.constant0._ZN2at6native27unrolled_elementwise_kernelIZNS0_50_GLOBAL__N__2680c7bb_12_PowKernel_cu_b2145a98_318429pow_tensor_scalar_kernel_implIffEEvRNS_18TensorIteratorBaseET0_EUlfE2_St5arrayIPcLm2EELi4E23TrivialOffsetCalculatorILi1EjESC_NS0_6memory15LoadWithoutCastENSD_16StoreWithoutCastEEEviT_S6_T2_T3_T4_T5_:
	.zero		396


//--------------------- .nv.constant0._ZN2at6native29vectorized_elementwise_kernelILi2EZNS0_50_GLOBAL__N__2680c7bb_12_PowKernel_cu_b2145a98_318429pow_tensor_scalar_kernel_implIffEEvRNS_18TensorIteratorBaseET0_EUlfE2_St5arrayIPcLm2EEEEviS6_T1_ --------------------------
	.section	.nv.constant0._ZN2at6native29vectorized_elementwise_kernelILi2EZNS0_50_GLOBAL__N__2680c7bb_12_PowKernel_cu_b2145a98_318429pow_tensor_scalar_kernel_implIffEEvRNS_18TensorIteratorBaseET0_EUlfE2_St5arrayIPcLm2EEEEviS6_T1_,"a",@progbits
	.sectionflags	@""
	.align	4
.nv.constant0._ZN2at6native29vectorized_elementwise_kernelILi2EZNS0_50_GLOBAL__N__2680c7bb_12_PowKernel_cu_b2145a98_318429pow_tensor_scalar_kernel_implIffEEvRNS_18TensorIteratorBaseET0_EUlfE2_St5arrayIPcLm2EEEEviS6_T1_:
	.zero		392


//--------------------- .nv.constant0._ZN2at6native29vectorized_elementwise_kernelILi4EZNS0_50_GLOBAL__N__2680c7bb_12_PowKernel_cu_b2145a98_318429pow_tensor_scalar_kernel_implIffEEvRNS_18TensorIteratorBaseET0_EUlfE2_St5arrayIPcLm2EEEEviS6_T1_ --------------------------
	.section	.nv.constant0._ZN2at6native29vectorized_elementwise_kernelILi4EZNS0_50_GLOBAL__N__2680c7bb_12_PowKernel_cu_b2145a98_318429pow_tensor_scalar_kernel_implIffEEvRNS_18TensorIteratorBaseET0_EUlfE2_St5arrayIPcLm2EEEEviS6_T1_,"a",@progbits
	.sectionflags	@""
	.align	4
.nv.constant0._ZN2at6native29vectorized_elementwise_kernelILi4EZNS0_50_GLOBAL__N__2680c7bb_12_PowKernel_cu_b2145a98_318429pow_tensor_scalar_kernel_implIffEEvRNS_18TensorIteratorBaseET0_EUlfE2_St5arrayIPcLm2EEEEviS6_T1_:
	.zero		392


//--------------------- .nv.constant0._ZN2at6native29vectorized_elementwise_kernelILi8EZNS0_50_GLOBAL__N__2680c7bb_12_PowKernel_cu_b2145a98_318429pow_tensor_scalar_kernel_implIffEEvRNS_18TensorIteratorBaseET0_EUlfE2_St5arrayIPcLm2EEEEviS6_T1_ --------------------------
	.section	.nv.constant0._ZN2at6native29vectorized_elementwise_kernelILi8EZNS0_50_GLOBAL__N__2680c7bb_12_PowKernel_cu_b2145a98_318429pow_tensor_scalar_kernel_implIffEEvRNS_18TensorIteratorBaseET0_EUlfE2_St5arrayIPcLm2EEEEviS6_T1_,"a",@progbits
	.sectionflags	@""
	.align	4
.nv.constant0._ZN2at6native29vectorized_elementwise_kernelILi8EZNS0_50_GLOBAL__N__2680c7bb_12_PowKernel_cu_b2145a98_318429pow_tensor_scalar_kernel_implIffEEvRNS_18TensorIteratorBaseET0_EUlfE2_St5arrayIPcLm2EEEEviS6_T1_:
	.zero		392


//--------------------- .nv.constant2._ZN2at6native18elementwise_kernelILi128ELi4EZNS0_15gpu_kernel_implIZNS0_50_GLOBAL__N__2680c7bb_12_PowKernel_cu_b2145a98_318429pow_tensor_scalar_kernel_implIffEEvRNS_18TensorIteratorBaseET0_EUlfE1_EEvS6_RKT_EUliE_EEviT1_ --------------------------
	.section	.nv.constant2._ZN2at6native18elementwise_kernelILi128ELi4EZNS0_15gpu_kernel_implIZNS0_50_GLOBAL__N__2680c7bb_12_PowKernel_cu_b2145a98_318429pow_tensor_scalar_kernel_implIffEEvRNS_18TensorIteratorBaseET0_EUlfE1_EEvS6_RKT_EUliE_EEviT1_,"a",@progbits
	.sectionflags	@""
	.align	4
.nv.constant2._ZN2at6native18elementwise_kernelILi128ELi4EZNS0_15gpu_kernel_implIZNS0_50_GLOBAL__N__2680c7bb_12_PowKernel_cu_b2145a98_318429pow_tensor_scalar_kernel_implIffEEvRNS_18TensorIteratorBaseET0_EUlfE1_EEvS6_RKT_EUliE_EEviT1_:
        /*0000*/ 	.byte	0x00, 0x00, 0x00, 0xf0, 0xff, 0xff, 0x0f, 0x38


//--------------------- .nv.constant0._ZN2at6native18elementwise_kernelILi128ELi4EZNS0_15gpu_kernel_implIZNS0_50_GLOBAL__N__2680c7bb_12_PowKernel_cu_b2145a98_318429pow_tensor_scalar_kernel_implIffEEvRNS_18TensorIteratorBaseET0_EUlfE1_EEvS6_RKT_EUliE_EEviT1_ --------------------------
	.section	.nv.constant0._ZN2at6native18elementwise_kernelILi128ELi4EZNS0_15gpu_kernel_implIZNS0_50_GLOBAL__N__2680c7bb_12_PowKernel_cu_b2145a98_318429pow_tensor_scalar_kernel_implIffEEvRNS_18TensorIteratorBaseET0_EUlfE1_EEvS6_RKT_EUliE_EEviT1_,"a",@progbits
	.sectionflags	@""
	.align	4
.nv.constant0._ZN2at6native18elementwise_kernelILi128ELi4EZNS0_15gpu_kernel_implIZNS0_50_GLOBAL__N__2680c7bb_12_PowKernel_cu_b2145a98_318429pow_tensor_scalar_kernel_implIffEEvRNS_18TensorIteratorBaseET0_EUlfE1_EEvS6_RKT_EUliE_EEviT1_:
	.zero		904


//--------------------- .nv.constant2._ZN2at6native27unrolled_elementwise_kernelIZNS0_50_GLOBAL__N__2680c7bb_12_PowKernel_cu_b2145a98_318429pow_tensor_scalar_kernel_implIffEEvRNS_18TensorIteratorBaseET0_EUlfE1_St5arrayIPcLm2EELi4E23TrivialOffsetCalculatorILi1EjESC_NS0_6memory12LoadWithCastILi1EEENSD_13StoreWithCastILi1EEEEEviT_S6_T2_T3_T4_T5_ --------------------------
	.section	.nv.constant2._ZN2at6native27unrolled_elementwise_kernelIZNS0_50_GLOBAL__N__2680c7bb_12_PowKernel_cu_b2145a98_318429pow_tensor_scalar_kernel_implIffEEvRNS_18TensorIteratorBaseET0_EUlfE1_St5arrayIPcLm2EELi4E23TrivialOffsetCalculatorILi1EjESC_NS0_6memory12LoadWithCastILi1EEENSD_13StoreWithCastILi1EEEEEviT_S6_T2_T3_T4_T5_,"a",@progbits
	.sectionflags	@""
	.align	4
.nv.constant2._ZN2at6native27unrolled_elementwise_kernelIZNS0_50_GLOBAL__N__2680c7bb_12_PowKernel_cu_b2145a98_318429pow_tensor_scalar_kernel_implIffEEvRNS_18TensorIteratorBaseET0_EUlfE1_St5arrayIPcLm2EELi4E23TrivialOffsetCalculatorILi1EjESC_NS0_6memory12LoadWithCastILi1EEENSD_13StoreWithCastILi1EEEEEviT_S6_T2_T3_T4_T5_:
        /*0000*/ 	.byte	0x00, 0x00, 0x00, 0xf0, 0xff, 0xff, 0x0f, 0x38


//--------------------- .nv.constant0._ZN2at6native27unrolled_elementwise_kernelIZNS0_50_GLOBAL__N__2680c7bb_12_PowKernel_cu_b2145a98_318429pow_tensor_scalar_kernel_implIffEEvRNS_18TensorIteratorBaseET0_EUlfE1_St5arrayIPcLm2EELi4E23TrivialOffsetCalculatorILi1EjESC_NS0_6memory12LoadWithCastILi1EEENSD_13StoreWithCastILi1EEEEEviT_S6_T2_T3_T4_T5_ --------------------------
	.section	.nv.constant0._ZN2at6native27unrolled_elementwise_kernelIZNS0_50_GLOBAL__N__2680c7bb_12_PowKernel_cu_b2145a98_318429pow_tensor_scalar_kernel_implIffEEvRNS_18TensorIteratorBaseET0_EUlfE1_St5arrayIPcLm2EELi4E23TrivialOffsetCalculatorILi1EjESC_NS0_6memory12LoadWithCastILi1EEENSD_13StoreWithCastILi1EEEEEviT_S6_T2_T3_T4_T5_,"a",@progbits
	.sectionflags	@""
	.align	4
.nv.constant0._ZN2at6native27unrolled_elementwise_kernelIZNS0_50_GLOBAL__N__2680c7bb_12_PowKernel_cu_b2145a98_318429pow_tensor_scalar_kernel_implIffEEvRNS_18TensorIteratorBaseET0_EUlfE1_St5arrayIPcLm2EELi4E23TrivialOffsetCalculatorILi1EjESC_NS0_6memory12LoadWithCastILi1EEENSD_13StoreWithCastILi1EEEEEviT_S6_T2_T3_T4_T5_:
	.zero		404


//--------------------- .nv.constant2._ZN2at6native18elementwise_kernelILi128ELi2EZNS0_22gpu_kernel_impl_nocastIZNS0_50_GLOBAL__N__2680c7bb_12_PowKernel_cu_b2145a98_318429pow_tensor_scalar_kernel_implIffEEvRNS_18TensorIteratorBaseET0_EUlfE1_EEvS6_RKT_EUliE_EEviT1_ --------------------------
	.section	.nv.constant2._ZN2at6native18elementwise_kernelILi128ELi2EZNS0_22gpu_kernel_impl_nocastIZNS0_50_GLOBAL__N__2680c7bb_12_PowKernel_cu_b2145a98_318429pow_tensor_scalar_kernel_implIffEEvRNS_18TensorIteratorBaseET0_EUlfE1_EEvS6_RKT_EUliE_EEviT1_,"a",@progbits
	.sectionflags	@""
	.align	4
.nv.constant2._ZN2at6native18elementwise_kernelILi128ELi2EZNS0_22gpu_kernel_impl_nocastIZNS0_50_GLOBAL__N__2680c7bb_12_PowKernel_cu_b2145a98_318429pow_tensor_scalar_kernel_implIffEEvRNS_18TensorIteratorBaseET0_EUlfE1_EEvS6_RKT_EUliE_EEviT1_:
        /*0000*/ 	.byte	0x00, 0x00, 0x00, 0xf0, 0xff, 0xff, 0x0f, 0x38


//--------------------- .nv.constant0._ZN2at6native18elementwise_kernelILi128ELi2EZNS0_22gpu_kernel_impl_nocastIZNS0_50_GLOBAL__N__2680c7bb_12_PowKernel_cu_b2145a98_318429pow_tensor_scalar_kernel_implIffEEvRNS_18TensorIteratorBaseET0_EUlfE1_EEvS6_RKT_EUliE_EEviT1_ --------------------------
	.section	.nv.constant0._ZN2at6native18elementwise_kernelILi128ELi2EZNS0_22gpu_kernel_impl_nocastIZNS0_50_GLOBAL__N__2680c7bb_12_PowKernel_cu_b2145a98_318429pow_tensor_scalar_kernel_implIffEEvRNS_18TensorIteratorBaseET0_EUlfE1_EEvS6_RKT_EUliE_EEviT1_,"a",@progbits
	.sectionflags	@""
	.align	4
.nv.constant0._ZN2at6native18elementwise_kernelILi128ELi2EZNS0_22gpu_kernel_impl_nocastIZNS0_50_GLOBAL__N__2680c7bb_12_PowKernel_cu_b2145a98_318429pow_tensor_scalar_kernel_implIffEEvRNS_18TensorIteratorBaseET0_EUlfE1_EEvS6_RKT_EUliE_EEviT1_:
	.zero		896


//--------------------- .nv.constant2._ZN2at6native27unrolled_elementwise_kernelIZNS0_50_GLOBAL__N__2680c7bb_12_PowKernel_cu_b2145a98_318429pow_tensor_scalar_kernel_implIffEEvRNS_18TensorIteratorBaseET0_EUlfE1_St5arrayIPcLm2EELi4E23TrivialOffsetCalculatorILi1EjESC_NS0_6memory15LoadWithoutCastENSD_16StoreWithoutCastEEEviT_S6_T2_T3_T4_T5_ --------------------------
	.section	.nv.constant2._ZN2at6native27unrolled_elementwise_kernelIZNS0_50_GLOBAL__N__2680c7bb_12_PowKernel_cu_b2145a98_318429pow_tensor_scalar_kernel_implIffEEvRNS_18TensorIteratorBaseET0_EUlfE1_St5arrayIPcLm2EELi4E23TrivialOffsetCalculatorILi1EjESC_NS0_6memory15LoadWithoutCastENSD_16StoreWithoutCastEEEviT_S6_T2_T3_T4_T5_,"a",@progbits
	.sectionflags	@""
	.align	4
.nv.constant2._ZN2at6native27unrolled_elementwise_kernelIZNS0_50_GLOBAL__N__2680c7bb_12_PowKernel_cu_b2145a98_318429pow_tensor_scalar_kernel_implIffEEvRNS_18TensorIteratorBaseET0_EUlfE1_St5arrayIPcLm2EELi4E23TrivialOffsetCalculatorILi1EjESC_NS0_6memory15LoadWithoutCastENSD_16StoreWithoutCastEEEviT_S6_T2_T3_T4_T5_:
        /*0000*/ 	.byte	0x00, 0x00, 0x00, 0xf0, 0xff, 0xff, 0x0f, 0x38


//--------------------- .nv.constant0._ZN2at6native27unrolled_elementwise_kernelIZNS0_50_GLOBAL__N__2680c7bb_12_PowKernel_cu_b2145a98_318429pow_tensor_scalar_kernel_implIffEEvRNS_18TensorIteratorBaseET0_EUlfE1_St5arrayIPcLm2EELi4E23TrivialOffsetCalculatorILi1EjESC_NS0_6memory15LoadWithoutCastENSD_16StoreWithoutCastEEEviT_S6_T2_T3_T4_T5_ --------------------------
	.section	.nv.constant0._ZN2at6native27unrolled_elementwise_kernelIZNS0_50_GLOBAL__N__2680c7bb_12_PowKernel_cu_b2145a98_318429pow_tensor_scalar_kernel_implIffEEvRNS_18TensorIteratorBaseET0_EUlfE1_St5arrayIPcLm2EELi4E23TrivialOffsetCalculatorILi1EjESC_NS0_6memory15LoadWithoutCastENSD_16StoreWithoutCastEEEviT_S6_T2_T3_T4_T5_,"a",@progbits
	.sectionflags	@""
	.align	4
.nv.constant0._ZN2at6native27unrolled_elementwise_kernelIZNS0_50_GLOBAL__N__2680c7bb_12_PowKernel_cu_b2145a98_318429pow_tensor_scalar_kernel_implIffEEvRNS_18TensorIteratorBaseET0_EUlfE1_St5arrayIPcLm2EELi4E23TrivialOffsetCalculatorILi1EjESC_NS0_6memory15LoadWithoutCastENSD_16StoreWithoutCastEEEviT_S6_T2_T3_T4_T5_:
	.zero		388


//--------------------- .nv.constant2._ZN2at6native29vectorized_elementwise_kernelILi2EZNS0_50_GLOBAL__N__2680c7bb_12_PowKernel_cu_b2145a98_318429pow_tensor_scalar_kernel_implIffEEvRNS_18TensorIteratorBaseET0_EUlfE1_St5arrayIPcLm2EEEEviS6_T1_ --------------------------
	.section	.nv.constant2._ZN2at6native29vectorized_elementwise_kernelILi2EZNS0_50_GLOBAL__N__2680c7bb_12_PowKernel_cu_b2145a98_318429pow_tensor_scalar_kernel_implIffEEvRNS_18TensorIteratorBaseET0_EUlfE1_St5arrayIPcLm2EEEEviS6_T1_,"a",@progbits
	.sectionflags	@""
	.align	4
.nv.constant2._ZN2at6native29vectorized_elementwise_kernelILi2EZNS0_50_GLOBAL__N__2680c7bb_12_PowKernel_cu_b2145a98_318429pow_tensor_scalar_kernel_implIffEEvRNS_18TensorIteratorBaseET0_EUlfE1_St5arrayIPcLm2EEEEviS6_T1_:
        /*0000*/ 	.byte	0x00, 0x00, 0x00, 0xf0, 0xff, 0xff, 0x0f, 0x38


//--------------------- .nv.constant0._ZN2at6native29vectorized_elementwise_kernelILi2EZNS0_50_GLOBAL__N__2680c7bb_12_PowKernel_cu_b2145a98_318429pow_tensor_scalar_kernel_implIffEEvRNS_18TensorIteratorBaseET0_EUlfE1_St5arrayIPcLm2EEEEviS6_T1_ --------------------------
	.section	.nv.constant0._ZN2at6native29vectorized_elementwise_kernelILi2EZNS0_50_GLOBAL__N__2680c7bb_12_PowKernel_cu_b2145a98_318429pow_tensor_scalar_kernel_implIffEEvRNS_18TensorIteratorBaseET0_EUlfE1_St5arrayIPcLm2EEEEviS6_T1_,"a",@progbits
	.sectionflags	@""
	.align	4
.nv.constant0._ZN2at6native29vectorized_elementwise_kernelILi2EZNS0_50_GLOBAL__N__2680c7bb_12_PowKernel_cu_b2145a98_318429pow_tensor_scalar_kernel_implIffEEvRNS_18TensorIteratorBaseET0_EUlfE1_St5arrayIPcLm2EEEEviS6_T1_:
	.zero		384


//--------------------- .nv.constant2._ZN2at6native29vectorized_elementwise_kernelILi4EZNS0_50_GLOBAL__N__2680c7bb_12_PowKernel_cu_b2145a98_318429pow_tensor_scalar_kernel_implIffEEvRNS_18TensorIteratorBaseET0_EUlfE1_St5arrayIPcLm2EEEEviS6_T1_ --------------------------
	.section	.nv.constant2._ZN2at6native29vectorized_elementwise_kernelILi4EZNS0_50_GLOBAL__N__2680c7bb_12_PowKernel_cu_b2145a98_318429pow_tensor_scalar_kernel_implIffEEvRNS_18TensorIteratorBaseET0_EUlfE1_St5arrayIPcLm2EEEEviS6_T1_,"a",@progbits
	.sectionflags	@""
	.align	4
.nv.constant2._ZN2at6native29vectorized_elementwise_kernelILi4EZNS0_50_GLOBAL__N__2680c7bb_12_PowKernel_cu_b2145a98_318429pow_tensor_scalar_kernel_implIffEEvRNS_18TensorIteratorBaseET0_EUlfE1_St5arrayIPcLm2EEEEviS6_T1_:
        /*0000*/ 	.byte	0x00, 0x00, 0x00, 0xf0, 0xff, 0xff, 0x0f, 0x38


//--------------------- .nv.constant0._ZN2at6native29vectorized_elementwise_kernelILi4EZNS0_50_GLOBAL__N__2680c7bb_12_PowKernel_cu_b2145a98_318429pow_tensor_scalar_kernel_implIffEEvRNS_18TensorIteratorBaseET0_EUlfE1_St5arrayIPcLm2EEEEviS6_T1_ --------------------------
	.section	.nv.constant0._ZN2at6native29vectorized_elementwise_kernelILi4EZNS0_50_GLOBAL__N__2680c7bb_12_PowKernel_cu_b2145a98_318429pow_tensor_scalar_kernel_implIffEEvRNS_18TensorIteratorBaseET0_EUlfE1_St5arrayIPcLm2EEEEviS6_T1_,"a",@progbits
	.sectionflags	@""
	.align	4
.nv.constant0._ZN2at6native29vectorized_elementwise_kernelILi4EZNS0_50_GLOBAL__N__2680c7bb_12_PowKernel_cu_b2145a98_318429pow_tensor_scalar_kernel_implIffEEvRNS_18TensorIteratorBaseET0_EUlfE1_St5arrayIPcLm2EEEEviS6_T1_:
	.zero		384


//--------------------- .nv.constant0._ZN2at6native29vectorized_elementwise_kernelILi8EZNS0_50_GLOBAL__N__2680c7bb_12_PowKernel_cu_b2145a98_318429pow_tensor_scalar_kernel_implIffEEvRNS_18TensorIteratorBaseET0_EUlfE1_St5arrayIPcLm2EEEEviS6_T1_ --------------------------
	.section	.nv.constant0._ZN2at6native29vectorized_elementwise_kernelILi8EZNS0_50_GLOBAL__N__2680c7bb_12_PowKernel_cu_b2145a98_318429pow_tensor_scalar_kernel_implIffEEvRNS_18TensorIteratorBaseET0_EUlfE1_St5arrayIPcLm2EEEEviS6_T1_,"a",@progbits
	.sectionflags	@""
	.align	4
.nv.constant0._ZN2at6native29vectorized_elementwise_kernelILi8EZNS0_50_GLOBAL__N__2680c7bb_12_PowKernel_cu_b2145a98_318429pow_tensor_scalar_kernel_implIffEEvRNS_18TensorIteratorBaseET0_EUlfE1_St5arrayIPcLm2EEEEviS6_T1_:
	.zero		384


//--------------------- .nv.constant2._ZN2at6native18elementwise_kernelILi128ELi4EZNS0_15gpu_kernel_implIZNS0_50_GLOBAL__N__2680c7bb_12_PowKernel_cu_b2145a98_318429pow_tensor_scalar_kernel_implIffEEvRNS_18TensorIteratorBaseET0_EUlfE0_EEvS6_RKT_EUliE_EEviT1_ --------------------------
	.section	.nv.constant2._ZN2at6native18elementwise_kernelILi128ELi4EZNS0_15gpu_kernel_implIZNS0_50_GLOBAL__N__2680c7bb_12_PowKernel_cu_b2145a98_318429pow_tensor_scalar_kernel_implIffEEvRNS_18TensorIteratorBaseET0_EUlfE0_EEvS6_RKT_EUliE_EEviT1_,"a",@progbits
	.sectionflags	@""
	.align	4
.nv.constant2._ZN2at6native18elementwise_kernelILi128ELi4EZNS0_15gpu_kernel_implIZNS0_50_GLOBAL__N__2680c7bb_12_PowKernel_cu_b2145a98_318429pow_tensor_scalar_kernel_implIffEEvRNS_18TensorIteratorBaseET0_EUlfE0_EEvS6_RKT_EUliE_EEviT1_:
        /*0000*/ 	.byte	0x00, 0x00, 0x00, 0xf0, 0xff, 0xff, 0x0f, 0x38


//--------------------- .nv.constant0._ZN2at6native18elementwise_kernelILi128ELi4EZNS0_15gpu_kernel_implIZNS0_50_GLOBAL__N__2680c7bb_12_PowKernel_cu_b2145a98_318429pow_tensor_scalar_kernel_implIffEEvRNS_18TensorIteratorBaseET0_EUlfE0_EEvS6_RKT_EUliE_EEviT1_ --------------------------
	.section	.nv.constant0._ZN2at6native18elementwise_kernelILi128ELi4EZNS0_15gpu_kernel_implIZNS0_50_GLOBAL__N__2680c7bb_12_PowKernel_cu_b2145a98_318429pow_tensor_scalar_kernel_implIffEEvRNS_18TensorIteratorBaseET0_EUlfE0_EEvS6_RKT_EUliE_EEviT1_,"a",@progbits
	.sectionflags	@""
	.align	4
.nv.constant0._ZN2at6native18elementwise_kernelILi128ELi4EZNS0_15gpu_kernel_implIZNS0_50_GLOBAL__N__2680c7bb_12_PowKernel_cu_b2145a98_318429pow_tensor_scalar_kernel_implIffEEvRNS_18TensorIteratorBaseET0_EUlfE0_EEvS6_RKT_EUliE_EEviT1_:
	.zero		904


//--------------------- .nv.constant2._ZN2at6native27unrolled_elementwise_kernelIZNS0_50_GLOBAL__N__2680c7bb_12_PowKernel_cu_b2145a98_318429pow_tensor_scalar_kernel_implIffEEvRNS_18TensorIteratorBaseET0_EUlfE0_St5arrayIPcLm2EELi4E23TrivialOffsetCalculatorILi1EjESC_NS0_6memory12LoadWithCastILi1EEENSD_13StoreWithCastILi1EEEEEviT_S6_T2_T3_T4_T5_ --------------------------
	.section	.nv.constant2._ZN2at6native27unrolled_elementwise_kernelIZNS0_50_GLOBAL__N__2680c7bb_12_PowKernel_cu_b2145a98_318429pow_tensor_scalar_kernel_implIffEEvRNS_18TensorIteratorBaseET0_EUlfE0_St5arrayIPcLm2EELi4E23TrivialOffsetCalculatorILi1EjESC_NS0_6memory12LoadWithCastILi1EEENSD_13StoreWithCastILi1EEEEEviT_S6_T2_T3_T4_T5_,"a",@progbits
	.sectionflags	@""
	.align	4
.nv.constant2._ZN2at6native27unrolled_elementwise_kernelIZNS0_50_GLOBAL__N__2680c7bb_12_PowKernel_cu_b2145a98_318429pow_tensor_scalar_kernel_implIffEEvRNS_18TensorIteratorBaseET0_EUlfE0_St5arrayIPcLm2EELi4E23TrivialOffsetCalculatorILi1EjESC_NS0_6memory12LoadWithCastILi1EEENSD_13StoreWithCastILi1EEEEEviT_S6_T2_T3_T4_T5_:
        /*0000*/ 	.byte	0x00, 0x00, 0x00, 0xf0, 0xff, 0xff, 0x0f, 0x38


//--------------------- .nv.constant0._ZN2at6native27unrolled_elementwise_kernelIZNS0_50_GLOBAL__N__2680c7bb_12_PowKernel_cu_b2145a98_318429pow_tensor_scalar_kernel_implIffEEvRNS_18TensorIteratorBaseET0_EUlfE0_St5arrayIPcLm2EELi4E23TrivialOffsetCalculatorILi1EjESC_NS0_6memory12LoadWithCastILi1EEENSD_13StoreWithCastILi1EEEEEviT_S6_T2_T3_T4_T5_ --------------------------
	.section	.nv.constant0._ZN2at6native27unrolled_elementwise_kernelIZNS0_50_GLOBAL__N__2680c7bb_12_PowKernel_cu_b2145a98_318429pow_tensor_scalar_kernel_implIffEEvRNS_18TensorIteratorBaseET0_EUlfE0_St5arrayIPcLm2EELi4E23TrivialOffsetCalculatorILi1EjESC_NS0_6memory12LoadWithCastILi1EEENSD_13StoreWithCastILi1EEEEEviT_S6_T2_T3_T4_T5_,"a",@progbits
	.sectionflags	@""
	.align	4
.nv.constant0._ZN2at6native27unrolled_elementwise_kernelIZNS0_50_GLOBAL__N__2680c7bb_12_PowKernel_cu_b2145a98_318429pow_tensor_scalar_kernel_implIffEEvRNS_18TensorIteratorBaseET0_EUlfE0_St5arrayIPcLm2EELi4E23TrivialOffsetCalculatorILi1EjESC_NS0_6memory12LoadWithCastILi1EEENSD_13StoreWithCastILi1EEEEEviT_S6_T2_T3_T4_T5_:
	.zero		404


//--------------------- .nv.constant0._ZN2at6native18elementwise_kernelILi128ELi2EZNS0_22gpu_kernel_impl_nocastIZNS0_50_GLOBAL__N__2680c7bb_12_PowKernel_cu_b2145a98_318429pow_tensor_scalar_kernel_implIffEEvRNS_18TensorIteratorBaseET0_EUlfE0_EEvS6_RKT_EUliE_EEviT1_ --------------------------
	.section	.nv.constant0._ZN2at6native18elementwise_kernelILi128ELi2EZNS0_22gpu_kernel_impl_nocastIZNS0_50_GLOBAL__N__2680c7bb_12_PowKernel_cu_b2145a98_318429pow_tensor_scalar_kernel_implIffEEvRNS_18TensorIteratorBaseET0_EUlfE0_EEvS6_RKT_EUliE_EEviT1_,"a",@progbits
	.sectionflags	@""
	.align	4
.nv.constant0._ZN2at6native18elementwise_kernelILi128ELi2EZNS0_22gpu_kernel_impl_nocastIZNS0_50_GLOBAL__N__2680c7bb_12_PowKernel_cu_b2145a98_318429pow_tensor_scalar_kernel_implIffEEvRNS_18TensorIteratorBaseET0_EUlfE0_EEvS6_RKT_EUliE_EEviT1_:
	.zero		896


//--------------------- .nv.constant0._ZN2at6native27unrolled_elementwise_kernelIZNS0_50_GLOBAL__N__2680c7bb_12_PowKernel_cu_b2145a98_318429pow_tensor_scalar_kernel_implIffEEvRNS_18TensorIteratorBaseET0_EUlfE0_St5arrayIPcLm2EELi4E23TrivialOffsetCalculatorILi1EjESC_NS0_6memory15LoadWithoutCastENSD_16StoreWithoutCastEEEviT_S6_T2_T3_T4_T5_ --------------------------
	.section	.nv.constant0._ZN2at6native27unrolled_elementwise_kernelIZNS0_50_GLOBAL__N__2680c7bb_12_PowKernel_cu_b2145a98_318429pow_tensor_scalar_kernel_implIffEEvRNS_18TensorIteratorBaseET0_EUlfE0_St5arrayIPcLm2EELi4E23TrivialOffsetCalculatorILi1EjESC_NS0_6memory15LoadWithoutCastENSD_16StoreWithoutCastEEEviT_S6_T2_T3_T4_T5_,"a",@progbits
	.sectionflags	@""
	.align	4
.nv.constant0._ZN2at6native27unrolled_elementwise_kernelIZNS0_50_GLOBAL__N__2680c7bb_12_PowKernel_cu_b2145a98_318429pow_tensor_scalar_kernel_implIffEEvRNS_18TensorIteratorBaseET0_EUlfE0_St5arrayIPcLm2EELi4E23TrivialOffsetCalculatorILi1EjESC_NS0_6memory15LoadWithoutCastENSD_16StoreWithoutCastEEEviT_S6_T2_T3_T4_T5_:
	.zero		388


//--------------------- .nv.constant0._ZN2at6native29vectorized_elementwise_kernelILi2EZNS0_50_GLOBAL__N__2680c7bb_12_PowKernel_cu_b2145a98_318429pow_tensor_scalar_kernel_implIffEEvRNS_18TensorIteratorBaseET0_EUlfE0_St5arrayIPcLm2EEEEviS6_T1_ --------------------------
	.section	.nv.constant0._ZN2at6native29vectorized_elementwise_kernelILi2EZNS0_50_GLOBAL__N__2680c7bb_12_PowKernel_cu_b2145a98_318429pow_tensor_scalar_kernel_implIffEEvRNS_18TensorIteratorBaseET0_EUlfE0_St5arrayIPcLm2EEEEviS6_T1_,"a",@progbits
	.sectionflags	@""
	.align	4
.nv.constant0._ZN2at6native29vectorized_elementwise_kernelILi2EZNS0_50_GLOBAL__N__2680c7bb_12_PowKernel_cu_b2145a98_318429pow_tensor_scalar_kernel_implIffEEvRNS_18TensorIteratorBaseET0_EUlfE0_St5arrayIPcLm2EEEEviS6_T1_:
	.zero		384


//--------------------- .nv.constant0._ZN2at6native29vectorized_elementwise_kernelILi4EZNS0_50_GLOBAL__N__2680c7bb_12_PowKernel_cu_b2145a98_318429pow_tensor_scalar_kernel_implIffEEvRNS_18TensorIteratorBaseET0_EUlfE0_St5arrayIPcLm2EEEEviS6_T1_ --------------------------
	.section	.nv.constant0._ZN2at6native29vectorized_elementwise_kernelILi4EZNS0_50_GLOBAL__N__2680c7bb_12_PowKernel_cu_b2145a98_318429pow_tensor_scalar_kernel_implIffEEvRNS_18TensorIteratorBaseET0_EUlfE0_St5arrayIPcLm2EEEEviS6_T1_,"a",@progbits
	.sectionflags	@""
	.align	4
.nv.constant0._ZN2at6native29vectorized_elementwise_kernelILi4EZNS0_50_GLOBAL__N__2680c7bb_12_PowKernel_cu_b2145a98_318429pow_tensor_scalar_kernel_implIffEEvRNS_18TensorIteratorBaseET0_EUlfE0_St5arrayIPcLm2EEEEviS6_T1_:
	.zero		384


//--------------------- .nv.constant0._ZN2at6native29vectorized_elementwise_kernelILi8EZNS0_50_GLOBAL__N__2680c7bb_12_PowKernel_cu_b2145a98_318429pow_tensor_scalar_kernel_implIffEEvRNS_18TensorIteratorBaseET0_EUlfE0_St5arrayIPcLm2EEEEviS6_T1_ --------------------------
	.section	.nv.constant0._ZN2at6native29vectorized_elementwise_kernelILi8EZNS0_50_GLOBAL__N__2680c7bb_12_PowKernel_cu_b2145a98_318429pow_tensor_scalar_kernel_implIffEEvRNS_18TensorIteratorBaseET0_EUlfE0_St5arrayIPcLm2EEEEviS6_T1_,"a",@progbits
	.sectionflags	@""
	.align	4
.nv.constant0._ZN2at6native29vectorized_elementwise_kernelILi8EZNS0_50_GLOBAL__N__2680c7bb_12_PowKernel_cu_b2145a98_318429pow_tensor_scalar_kernel_implIffEEvRNS_18TensorIteratorBaseET0_EUlfE0_St5arrayIPcLm2EEEEviS6_T1_:
	.zero		384


//--------------------- .nv.constant2._ZN2at6native18elementwise_kernelILi128ELi4EZNS0_15gpu_kernel_implIZNS0_50_GLOBAL__N__2680c7bb_12_PowKernel_cu_b2145a98_318429pow_tensor_scalar_kernel_implIffEEvRNS_18TensorIteratorBaseET0_EUlfE_EEvS6_RKT_EUliE_EEviT1_ --------------------------
	.section	.nv.constant2._ZN2at6native18elementwise_kernelILi128ELi4EZNS0_15gpu_kernel_implIZNS0_50_GLOBAL__N__2680c7bb_12_PowKernel_cu_b2145a98_318429pow_tensor_scalar_kernel_implIffEEvRNS_18TensorIteratorBaseET0_EUlfE_EEvS6_RKT_EUliE_EEviT1_,"a",@progbits
	.sectionflags	@""
	.align	4
.nv.constant2._ZN2at6native18elementwise_kernelILi128ELi4EZNS0_15gpu_kernel_implIZNS0_50_GLOBAL__N__2680c7bb_12_PowKernel_cu_b2145a98_318429pow_tensor_scalar_kernel_implIffEEvRNS_18TensorIteratorBaseET0_EUlfE_EEvS6_RKT_EUliE_EEviT1_:
        /*0000*/ 	.byte	0x00, 0x00, 0x00, 0xf0, 0xff, 0xff, 0x0f, 0x38


//--------------------- .nv.constant0._ZN2at6native18elementwise_kernelILi128ELi4EZNS0_15gpu_kernel_implIZNS0_50_GLOBAL__N__2680c7bb_12_PowKernel_cu_b2145a98_318429pow_tensor_scalar_kernel_implIffEEvRNS_18TensorIteratorBaseET0_EUlfE_EEvS6_RKT_EUliE_EEviT1_ --------------------------
	.section	.nv.constant0._ZN2at6native18elementwise_kernelILi128ELi4EZNS0_15gpu_kernel_implIZNS0_50_GLOBAL__N__2680c7bb_12_PowKernel_cu_b2145a98_318429pow_tensor_scalar_kernel_implIffEEvRNS_18TensorIteratorBaseET0_EUlfE_EEvS6_RKT_EUliE_EEviT1_,"a",@progbits
	.sectionflags	@""
	.align	4
.nv.constant0._ZN2at6native18elementwise_kernelILi128ELi4EZNS0_15gpu_kernel_implIZNS0_50_GLOBAL__N__2680c7bb_12_PowKernel_cu_b2145a98_318429pow_tensor_scalar_kernel_implIffEEvRNS_18TensorIteratorBaseET0_EUlfE_EEvS6_RKT_EUliE_EEviT1_:
	.zero		904


//--------------------- .nv.constant2._ZN2at6native27unrolled_elementwise_kernelIZNS0_50_GLOBAL__N__2680c7bb_12_PowKernel_cu_b2145a98_318429pow_tensor_scalar_kernel_implIffEEvRNS_18TensorIteratorBaseET0_EUlfE_St5arrayIPcLm2EELi4E23TrivialOffsetCalculatorILi1EjESC_NS0_6memory12LoadWithCastILi1EEENSD_13StoreWithCastILi1EEEEEviT_S6_T2_T3_T4_T5_ --------------------------
	.section	.nv.constant2._ZN2at6native27unrolled_elementwise_kernelIZNS0_50_GLOBAL__N__2680c7bb_12_PowKernel_cu_b2145a98_318429pow_tensor_scalar_kernel_implIffEEvRNS_18TensorIteratorBaseET0_EUlfE_St5arrayIPcLm2EELi4E23TrivialOffsetCalculatorILi1EjESC_NS0_6memory12LoadWithCastILi1EEENSD_13StoreWithCastILi1EEEEEviT_S6_T2_T3_T4_T5_,"a",@progbits
	.sectionflags	@""
	.align	4
.nv.constant2._ZN2at6native27unrolled_elementwise_kernelIZNS0_50_GLOBAL__N__2680c7bb_12_PowKernel_cu_b2145a98_318429pow_tensor_scalar_kernel_implIffEEvRNS_18TensorIteratorBaseET0_EUlfE_St5arrayIPcLm2EELi4E23TrivialOffsetCalculatorILi1EjESC_NS0_6memory12LoadWithCastILi1EEENSD_13StoreWithCastILi1EEEEEviT_S6_T2_T3_T4_T5_:
        /*0000*/ 	.byte	0x00, 0x00, 0x00, 0xf0, 0xff, 0xff, 0x0f, 0x38


//--------------------- .nv.constant0._ZN2at6native27unrolled_elementwise_kernelIZNS0_50_GLOBAL__N__2680c7bb_12_PowKernel_cu_b2145a98_318429pow_tensor_scalar_kernel_implIffEEvRNS_18TensorIteratorBaseET0_EUlfE_St5arrayIPcLm2EELi4E23TrivialOffsetCalculatorILi1EjESC_NS0_6memory12LoadWithCastILi1EEENSD_13StoreWithCastILi1EEEEEviT_S6_T2_T3_T4_T5_ --------------------------
	.section	.nv.constant0._ZN2at6native27unrolled_elementwise_kernelIZNS0_50_GLOBAL__N__2680c7bb_12_PowKernel_cu_b2145a98_318429pow_tensor_scalar_kernel_implIffEEvRNS_18TensorIteratorBaseET0_EUlfE_St5arrayIPcLm2EELi4E23TrivialOffsetCalculatorILi1EjESC_NS0_6memory12LoadWithCastILi1EEENSD_13StoreWithCastILi1EEEEEviT_S6_T2_T3_T4_T5_,"a",@progbits
	.sectionflags	@""
	.align	4
.nv.constant0._ZN2at6native27unrolled_elementwise_kernelIZNS0_50_GLOBAL__N__2680c7bb_12_PowKernel_cu_b2145a98_318429pow_tensor_scalar_kernel_implIffEEvRNS_18TensorIteratorBaseET0_EUlfE_St5arrayIPcLm2EELi4E23TrivialOffsetCalculatorILi1EjESC_NS0_6memory12LoadWithCastILi1EEENSD_13StoreWithCastILi1EEEEEviT_S6_T2_T3_T4_T5_:
	.zero		404


//--------------------- .nv.constant0._ZN2at6native18elementwise_kernelILi128ELi2EZNS0_22gpu_kernel_impl_nocastIZNS0_50_GLOBAL__N__2680c7bb_12_PowKernel_cu_b2145a98_318429pow_tensor_scalar_kernel_implIffEEvRNS_18TensorIteratorBaseET0_EUlfE_EEvS6_RKT_EUliE_EEviT1_ --------------------------
	.section	.nv.constant0._ZN2at6native18elementwise_kernelILi128ELi2EZNS0_22gpu_kernel_impl_nocastIZNS0_50_GLOBAL__N__2680c7bb_12_PowKernel_cu_b2145a98_318429pow_tensor_scalar_kernel_implIffEEvRNS_18TensorIteratorBaseET0_EUlfE_EEvS6_RKT_EUliE_EEviT1_,"a",@progbits
	.sectionflags	@""
	.align	4
.nv.constant0._ZN2at6native18elementwise_kernelILi128ELi2EZNS0_22gpu_kernel_impl_nocastIZNS0_50_GLOBAL__N__2680c7bb_12_PowKernel_cu_b2145a98_318429pow_tensor_scalar_kernel_implIffEEvRNS_18TensorIteratorBaseET0_EUlfE_EEvS6_RKT_EUliE_EEviT1_:
	.zero		896


//--------------------- .nv.constant0._ZN2at6native27unrolled_elementwise_kernelIZNS0_50_GLOBAL__N__2680c7bb_12_PowKernel_cu_b2145a98_318429pow_tensor_scalar_kernel_implIffEEvRNS_18TensorIteratorBaseET0_EUlfE_St5arrayIPcLm2EELi4E23TrivialOffsetCalculatorILi1EjESC_NS0_6memory15LoadWithoutCastENSD_16StoreWithoutCastEEEviT_S6_T2_T3_T4_T5_ --------------------------
	.section	.nv.constant0._ZN2at6native27unrolled_elementwise_kernelIZNS0_50_GLOBAL__N__2680c7bb_12_PowKernel_cu_b2145a98_318429pow_tensor_scalar_kernel_implIffEEvRNS_18TensorIteratorBaseET0_EUlfE_St5arrayIPcLm2EELi4E23TrivialOffsetCalculatorILi1EjESC_NS0_6memory15LoadWithoutCastENSD_16StoreWithoutCastEEEviT_S6_T2_T3_T4_T5_,"a",@progbits
	.sectionflags	@""
	.align	4
.nv.constant0._ZN2at6native27unrolled_elementwise_kernelIZNS0_50_GLOBAL__N__2680c7bb_12_PowKernel_cu_b2145a98_318429pow_tensor_scalar_kernel_implIffEEvRNS_18TensorIteratorBaseET0_EUlfE_St5arrayIPcLm2EELi4E23TrivialOffsetCalculatorILi1EjESC_NS0_6memory15LoadWithoutCastENSD_16StoreWithoutCastEEEviT_S6_T2_T3_T4_T5_:
	.zero		388


//--------------------- .nv.constant0._ZN2at6native29vectorized_elementwise_kernelILi2EZNS0_50_GLOBAL__N__2680c7bb_12_PowKernel_cu_b2145a98_318429pow_tensor_scalar_kernel_implIffEEvRNS_18TensorIteratorBaseET0_EUlfE_St5arrayIPcLm2EEEEviS6_T1_ --------------------------
	.section	.nv.constant0._ZN2at6native29vectorized_elementwise_kernelILi2EZNS0_50_GLOBAL__N__2680c7bb_12_PowKernel_cu_b2145a98_318429pow_tensor_scalar_kernel_implIffEEvRNS_18TensorIteratorBaseET0_EUlfE_St5arrayIPcLm2EEEEviS6_T1_,"a",@progbits
	.sectionflags	@""
	.align	4
.nv.constant0._ZN2at6native29vectorized_elementwise_kernelILi2EZNS0_50_GLOBAL__N__2680c7bb_12_PowKernel_cu_b2145a98_318429pow_tensor_scalar_kernel_implIffEEvRNS_18TensorIteratorBaseET0_EUlfE_St5arrayIPcLm2EEEEviS6_T1_:
	.zero		384


//--------------------- .nv.constant0._ZN2at6native29vectorized_elementwise_kernelILi4EZNS0_50_GLOBAL__N__2680c7bb_12_PowKernel_cu_b2145a98_318429pow_tensor_scalar_kernel_implIffEEvRNS_18TensorIteratorBaseET0_EUlfE_St5arrayIPcLm2EEEEviS6_T1_ --------------------------
	.section	.nv.constant0._ZN2at6native29vectorized_elementwise_kernelILi4EZNS0_50_GLOBAL__N__2680c7bb_12_PowKernel_cu_b2145a98_318429pow_tensor_scalar_kernel_implIffEEvRNS_18TensorIteratorBaseET0_EUlfE_St5arrayIPcLm2EEEEviS6_T1_,"a",@progbits
	.sectionflags	@""
	.align	4
.nv.constant0._ZN2at6native29vectorized_elementwise_kernelILi4EZNS0_50_GLOBAL__N__2680c7bb_12_PowKernel_cu_b2145a98_318429pow_tensor_scalar_kernel_implIffEEvRNS_18TensorIteratorBaseET0_EUlfE_St5arrayIPcLm2EEEEviS6_T1_:
	.zero		384


//--------------------- .nv.constant0._ZN2at6native29vectorized_elementwise_kernelILi8EZNS0_50_GLOBAL__N__2680c7bb_12_PowKernel_cu_b2145a98_318429pow_tensor_scalar_kernel_implIffEEvRNS_18TensorIteratorBaseET0_EUlfE_St5arrayIPcLm2EEEEviS6_T1_ --------------------------
	.section	.nv.constant0._ZN2at6native29vectorized_elementwise_kernelILi8EZNS0_50_GLOBAL__N__2680c7bb_12_PowKernel_cu_b2145a98_318429pow_tensor_scalar_kernel_implIffEEvRNS_18TensorIteratorBaseET0_EUlfE_St5arrayIPcLm2EEEEviS6_T1_,"a",@progbits
	.sectionflags	@""
	.align	4
.nv.constant0._ZN2at6native29vectorized_elementwise_kernelILi8EZNS0_50_GLOBAL__N__2680c7bb_12_PowKernel_cu_b2145a98_318429pow_tensor_scalar_kernel_implIffEEvRNS_18TensorIteratorBaseET0_EUlfE_St5arrayIPcLm2EEEEviS6_T1_:
	.zero		384


//--------------------- .nv.constant2._ZN2at6native18elementwise_kernelILi128ELi4EZNS0_15gpu_kernel_implIZNS0_50_GLOBAL__N__2680c7bb_12_PowKernel_cu_b2145a98_318429pow_tensor_scalar_kernel_implIddEEvRNS_18TensorIteratorBaseET0_EUldE2_EEvS6_RKT_EUliE_EEviT1_ --------------------------
	.section	.nv.constant2._ZN2at6native18elementwise_kernelILi128ELi4EZNS0_15gpu_kernel_implIZNS0_50_GLOBAL__N__2680c7bb_12_PowKernel_cu_b2145a98_318429pow_tensor_scalar_kernel_implIddEEvRNS_18TensorIteratorBaseET0_EUldE2_EEvS6_RKT_EUliE_EEviT1_,"a",@progbits
	.sectionflags	@""
	.align	4
.nv.constant2._ZN2at6native18elementwise_kernelILi128ELi4EZNS0_15gpu_kernel_implIZNS0_50_GLOBAL__N__2680c7bb_12_PowKernel_cu_b2145a98_318429pow_tensor_scalar_kernel_implIddEEvRNS_18TensorIteratorBaseET0_EUldE2_EEvS6_RKT_EUliE_EEviT1_:
        /* <DEDUP_REMOVED lines=12> */


//--------------------- .nv.constant0._ZN2at6native18elementwise_kernelILi128ELi4EZNS0_15gpu_kernel_implIZNS0_50_GLOBAL__N__2680c7bb_12_PowKernel_cu_b2145a98_318429pow_tensor_scalar_kernel_implIddEEvRNS_18TensorIteratorBaseET0_EUldE2_EEvS6_RKT_EUliE_EEviT1_ --------------------------
	.section	.nv.constant0._ZN2at6native18elementwise_kernelILi128ELi4EZNS0_15gpu_kernel_implIZNS0_50_GLOBAL__N__2680c7bb_12_PowKernel_cu_b2145a98_318429pow_tensor_scalar_kernel_implIddEEvRNS_18TensorIteratorBaseET0_EUldE2_EEvS6_RKT_EUliE_EEviT1_,"a",@progbits
	.sectionflags	@""
	.align	4
.nv.constant0._ZN2at6native18elementwise_kernelILi128ELi4EZNS0_15gpu_kernel_implIZNS0_50_GLOBAL__N__2680c7bb_12_PowKernel_cu_b2145a98_318429pow_tensor_scalar_kernel_implIddEEvRNS_18TensorIteratorBaseET0_EUldE2_EEvS6_RKT_EUliE_EEviT1_:
	.zero		912


//--------------------- .nv.constant2._ZN2at6native27unrolled_elementwise_kernelIZNS0_50_GLOBAL__N__2680c7bb_12_PowKernel_cu_b2145a98_318429pow_tensor_scalar_kernel_implIddEEvRNS_18TensorIteratorBaseET0_EUldE2_St5arrayIPcLm2EELi4E23TrivialOffsetCalculatorILi1EjESC_NS0_6memory12LoadWithCastILi1EEENSD_13StoreWithCastILi1EEEEEviT_S6_T2_T3_T4_T5_ --------------------------
	.section	.nv.constant2._ZN2at6native27unrolled_elementwise_kernelIZNS0_50_GLOBAL__N__2680c7bb_12_PowKernel_cu_b2145a98_318429pow_tensor_scalar_kernel_implIddEEvRNS_18TensorIteratorBaseET0_EUldE2_St5arrayIPcLm2EELi4E23TrivialOffsetCalculatorILi1EjESC_NS0_6memory12LoadWithCastILi1EEENSD_13StoreWithCastILi1EEEEEviT_S6_T2_T3_T4_T5_,"a",@progbits
	.sectionflags	@""
	.align	4
.nv.constant2._ZN2at6native27unrolled_elementwise_kernelIZNS0_50_GLOBAL__N__2680c7bb_12_PowKernel_cu_b2145a98_318429pow_tensor_scalar_kernel_implIddEEvRNS_18TensorIteratorBaseET0_EUldE2_St5arrayIPcLm2EELi4E23TrivialOffsetCalculatorILi1EjESC_NS0_6memory12LoadWithCastILi1EEENSD_13StoreWithCastILi1EEEEEviT_S6_T2_T3_T4_T5_:
        /* <DEDUP_REMOVED lines=12> */


//--------------------- .nv.constant0._ZN2at6native27unrolled_elementwise_kernelIZNS0_50_GLOBAL__N__2680c7bb_12_PowKernel_cu_b2145a98_318429pow_tensor_scalar_kernel_implIddEEvRNS_18TensorIteratorBaseET0_EUldE2_St5arrayIPcLm2EELi4E23TrivialOffsetCalculatorILi1EjESC_NS0_6memory12LoadWithCastILi1EEENSD_13StoreWithCastILi1EEEEEviT_S6_T2_T3_T4_T5_ --------------------------
	.section	.nv.constant0._ZN2at6native27unrolled_elementwise_kernelIZNS0_50_GLOBAL__N__2680c7bb_12_PowKernel_cu_b2145a98_318429pow_tensor_scalar_kernel_implIddEEvRNS_18TensorIteratorBaseET0_EUldE2_St5arrayIPcLm2EELi4E23TrivialOffsetCalculatorILi1EjESC_NS0_6memory12LoadWithCastILi1EEENSD_13StoreWithCastILi1EEEEEviT_S6_T2_T3_T4_T5_,"a",@progbits
	.sectionflags	@""
	.align	4
.nv.constant0._ZN2at6native27unrolled_elementwise_kernelIZNS0_50_GLOBAL__N__2680c7bb_12_PowKernel_cu_b2145a98_318429pow_tensor_scalar_kernel_implIddEEvRNS_18TensorIteratorBaseET0_EUldE2_St5arrayIPcLm2EELi4E23TrivialOffsetCalculatorILi1EjESC_NS0_6memory12LoadWithCastILi1EEENSD_13StoreWithCastILi1EEEEEviT_S6_T2_T3_T4_T5_:
	.zero		412


//--------------------- .nv.constant2._ZN2at6native18elementwise_kernelILi128ELi2EZNS0_22gpu_kernel_impl_nocastIZNS0_50_GLOBAL__N__2680c7bb_12_PowKernel_cu_b2145a98_318429pow_tensor_scalar_kernel_implIddEEvRNS_18TensorIteratorBaseET0_EUldE2_EEvS6_RKT_EUliE_EEviT1_ --------------------------
	.section	.nv.constant2._ZN2at6native18elementwise_kernelILi128ELi2EZNS0_22gpu_kernel_impl_nocastIZNS0_50_GLOBAL__N__2680c7bb_12_PowKernel_cu_b2145a98_318429pow_tensor_scalar_kernel_implIddEEvRNS_18TensorIteratorBaseET0_EUldE2_EEvS6_RKT_EUliE_EEviT1_,"a",@progbits
	.sectionflags	@""
	.align	4
.nv.constant2._ZN2at6native18elementwise_kernelILi128ELi2EZNS0_22gpu_kernel_impl_nocastIZNS0_50_GLOBAL__N__2680c7bb_12_PowKernel_cu_b2145a98_318429pow_tensor_scalar_kernel_implIddEEvRNS_18TensorIteratorBaseET0_EUldE2_EEvS6_RKT_EUliE_EEviT1_:
        /* <DEDUP_REMOVED lines=11> */


//--------------------- .nv.constant0._ZN2at6native18elementwise_kernelILi128ELi2EZNS0_22gpu_kernel_impl_nocastIZNS0_50_GLOBAL__N__2680c7bb_12_PowKernel_cu_b2145a98_318429pow_tensor_scalar_kernel_implIddEEvRNS_18TensorIteratorBaseET0_EUldE2_EEvS6_RKT_EUliE_EEviT1_ --------------------------
	.section	.nv.constant0._ZN2at6native18elementwise_kernelILi128ELi2EZNS0_22gpu_kernel_impl_nocastIZNS0_50_GLOBAL__N__2680c7bb_12_PowKernel_cu_b2145a98_318429pow_tensor_scalar_kernel_implIddEEvRNS_18TensorIteratorBaseET0_EUldE2_EEvS6_RKT_EUliE_EEviT1_,"a",@progbits
	.sectionflags	@""
	.align	4
.nv.constant0._ZN2at6native18elementwise_kernelILi128ELi2EZNS0_22gpu_kernel_impl_nocastIZNS0_50_GLOBAL__N__2680c7bb_12_PowKernel_cu_b2145a98_318429pow_tensor_scalar_kernel_implIddEEvRNS_18TensorIteratorBaseET0_EUldE2_EEvS6_RKT_EUliE_EEviT1_:
	.zero		904


//--------------------- .nv.constant2._ZN2at6native27unrolled_elementwise_kernelIZNS0_50_GLOBAL__N__2680c7bb_12_PowKernel_cu_b2145a98_318429pow_tensor_scalar_kernel_implIddEEvRNS_18TensorIteratorBaseET0_EUldE2_St5arrayIPcLm2EELi4E23TrivialOffsetCalculatorILi1EjESC_NS0_6memory15LoadWithoutCastENSD_16StoreWithoutCastEEEviT_S6_T2_T3_T4_T5_ --------------------------
	.section	.nv.constant2._ZN2at6native27unrolled_elementwise_kernelIZNS0_50_GLOBAL__N__2680c7bb_12_PowKernel_cu_b2145a98_318429pow_tensor_scalar_kernel_implIddEEvRNS_18TensorIteratorBaseET0_EUldE2_St5arrayIPcLm2EELi4E23TrivialOffsetCalculatorILi1EjESC_NS0_6memory15LoadWithoutCastENSD_16StoreWithoutCastEEEviT_S6_T2_T3_T4_T5_,"a",@progbits
	.sectionflags	@""
	.align	4
.nv.constant2._ZN2at6native27unrolled_elementwise_kernelIZNS0_50_GLOBAL__N__2680c7bb_12_PowKernel_cu_b2145a98_318429pow_tensor_scalar_kernel_implIddEEvRNS_18TensorIteratorBaseET0_EUldE2_St5arrayIPcLm2EELi4E23TrivialOffsetCalculatorILi1EjESC_NS0_6memory15LoadWithoutCastENSD_16StoreWithoutCastEEEviT_S6_T2_T3_T4_T5_:
        /* <DEDUP_REMOVED lines=11> */


//--------------------- .nv.constant0._ZN2at6native27unrolled_elementwise_kernelIZNS0_50_GLOBAL__N__2680c7bb_12_PowKernel_cu_b2145a98_318429pow_tensor_scalar_kernel_implIddEEvRNS_18TensorIteratorBaseET0_EUldE2_St5arrayIPcLm2EELi4E23TrivialOffsetCalculatorILi1EjESC_NS0_6memory15LoadWithoutCastENSD_16StoreWithoutCastEEEviT_S6_T2_T3_T4_T5_ --------------------------
	.section	.nv.constant0._ZN2at6native27unrolled_elementwise_kernelIZNS0_50_GLOBAL__N__2680c7bb_12_PowKernel_cu_b2145a98_318429pow_tensor_scalar_kernel_implIddEEvRNS_18TensorIteratorBaseET0_EUldE2_St5arrayIPcLm2EELi4E23TrivialOffsetCalculatorILi1EjESC_NS0_6memory15LoadWithoutCastENSD_16StoreWithoutCastEEEviT_S6_T2_T3_T4_T5_,"a",@progbits
	.sectionflags	@""
	.align	4
.nv.constant0._ZN2at6native27unrolled_elementwise_kernelIZNS0_50_GLOBAL__N__2680c7bb_12_PowKernel_cu_b2145a98_318429pow_tensor_scalar_kernel_implIddEEvRNS_18TensorIteratorBaseET0_EUldE2_St5arrayIPcLm2EELi4E23TrivialOffsetCalculatorILi1EjESC_NS0_6memory15LoadWithoutCastENSD_16StoreWithoutCastEEEviT_S6_T2_T3_T4_T5_:
	.zero		396


//--------------------- .nv.constant2._ZN2at6native29vectorized_elementwise_kernelILi2EZNS0_50_GLOBAL__N__2680c7bb_12_PowKernel_cu_b2145a98_318429pow_tensor_scalar_kernel_implIddEEvRNS_18TensorIteratorBaseET0_EUldE2_St5arrayIPcLm2EEEEviS6_T1_ --------------------------
	.section	.nv.constant2._ZN2at6native29vectorized_elementwise_kernelILi2EZNS0_50_GLOBAL__N__2680c7bb_12_PowKernel_cu_b2145a98_318429pow_tensor_scalar_kernel_implIddEEvRNS_18TensorIteratorBaseET0_EUldE2_St5arrayIPcLm2EEEEviS6_T1_,"a",@progbits
	.sectionflags	@""
	.align	4
.nv.constant2._ZN2at6native29vectorized_elementwise_kernelILi2EZNS0_50_GLOBAL__N__2680c7bb_12_PowKernel_cu_b2145a98_318429pow_tensor_scalar_kernel_implIddEEvRNS_18TensorIteratorBaseET0_EUldE2_St5arrayIPcLm2EEEEviS6_T1_:
        /* <DEDUP_REMOVED lines=11> */


//--------------------- .nv.constant0._ZN2at6native29vectorized_elementwise_kernelILi2EZNS0_50_GLOBAL__N__2680c7bb_12_PowKernel_cu_b2145a98_318429pow_tensor_scalar_kernel_implIddEEvRNS_18TensorIteratorBaseET0_EUldE2_St5arrayIPcLm2EEEEviS6_T1_ --------------------------
	.section	.nv.constant0._ZN2at6native29vectorized_elementwise_kernelILi2EZNS0_50_GLOBAL__N__2680c7bb_12_PowKernel_cu_b2145a98_318429pow_tensor_scalar_kernel_implIddEEvRNS_18TensorIteratorBaseET0_EUldE2_St5arrayIPcLm2EEEEviS6_T1_,"a",@progbits
	.sectionflags	@""
	.align	4
.nv.constant0._ZN2at6native29vectorized_elementwise_kernelILi2EZNS0_50_GLOBAL__N__2680c7bb_12_PowKernel_cu_b2145a98_318429pow_tensor_scalar_kernel_implIddEEvRNS_18TensorIteratorBaseET0_EUldE2_St5arrayIPcLm2EEEEviS6_T1_:
	.zero		392


//--------------------- .nv.constant2._ZN2at6native29vectorized_elementwise_kernelILi4EZNS0_50_GLOBAL__N__2680c7bb_12_PowKernel_cu_b2145a98_318429pow_tensor_scalar_kernel_implIddEEvRNS_18TensorIteratorBaseET0_EUldE2_St5arrayIPcLm2EEEEviS6_T1_ --------------------------
	.section	.nv.constant2._ZN2at6native29vectorized_elementwise_kernelILi4EZNS0_50_GLOBAL__N__2680c7bb_12_PowKernel_cu_b2145a98_318429pow_tensor_scalar_kernel_implIddEEvRNS_18TensorIteratorBaseET0_EUldE2_St5arrayIPcLm2EEEEviS6_T1_,"a",@progbits
	.sectionflags	@""
	.align	4
.nv.constant2._ZN2at6native29vectorized_elementwise_kernelILi4EZNS0_50_GLOBAL__N__2680c7bb_12_PowKernel_cu_b2145a98_318429pow_tensor_scalar_kernel_implIddEEvRNS_18TensorIteratorBaseET0_EUldE2_St5arrayIPcLm2EEEEviS6_T1_:
        /* <DEDUP_REMOVED lines=11> */


//--------------------- .nv.constant0._ZN2at6native29vectorized_elementwise_kernelILi4EZNS0_50_GLOBAL__N__2680c7bb_12_PowKernel_cu_b2145a98_318429pow_tensor_scalar_kernel_implIddEEvRNS_18TensorIteratorBaseET0_EUldE2_St5arrayIPcLm2EEEEviS6_T1_ --------------------------
	.section	.nv.constant0._ZN2at6native29vectorized_elementwise_kernelILi4EZNS0_50_GLOBAL__N__2680c7bb_12_PowKernel_cu_b2145a98_318429pow_tensor_scalar_kernel_implIddEEvRNS_18TensorIteratorBaseET0_EUldE2_St5arrayIPcLm2EEEEviS6_T1_,"a",@progbits
	.sectionflags	@""
	.align	4
.nv.constant0._ZN2at6native29vectorized_elementwise_kernelILi4EZNS0_50_GLOBAL__N__2680c7bb_12_PowKernel_cu_b2145a98_318429pow_tensor_scalar_kernel_implIddEEvRNS_18TensorIteratorBaseET0_EUldE2_St5arrayIPcLm2EEEEviS6_T1_:
	.zero		392


//--------------------- .nv.constant0._ZN2at6native29vectorized_elementwise_kernelILi8EZNS0_50_GLOBAL__N__2680c7bb_12_PowKernel_cu_b2145a98_318429pow_tensor_scalar_kernel_implIddEEvRNS_18TensorIteratorBaseET0_EUldE2_St5arrayIPcLm2EEEEviS6_T1_ --------------------------
	.section	.nv.constant0._ZN2at6native29vectorized_elementwise_kernelILi8EZNS0_50_GLOBAL__N__2680c7bb_12_PowKernel_cu_b2145a98_318429pow_tensor_scalar_kernel_implIddEEvRNS_18TensorIteratorBaseET0_EUldE2_St5arrayIPcLm2EEEEviS6_T1_,"a",@progbits
	.sectionflags	@""
	.align	4
.nv.constant0._ZN2at6native29vectorized_elementwise_kernelILi8EZNS0_50_GLOBAL__N__2680c7bb_12_PowKernel_cu_b2145a98_318429pow_tensor_scalar_kernel_implIddEEvRNS_18TensorIteratorBaseET0_EUldE2_St5arrayIPcLm2EEEEviS6_T1_:
	.zero		392


//--------------------- .nv.constant2._ZN2at6native18elementwise_kernelILi128ELi4EZNS0_15gpu_kernel_implIZNS0_50_GLOBAL__N__2680c7bb_12_PowKernel_cu_b2145a98_318429pow_tensor_scalar_kernel_implIddEEvRNS_18TensorIteratorBaseET0_EUldE1_EEvS6_RKT_EUliE_EEviT1_ --------------------------
	.section	.nv.constant2._ZN2at6native18elementwise_kernelILi128ELi4EZNS0_15gpu_kernel_implIZNS0_50_GLOBAL__N__2680c7bb_12_PowKernel_cu_b2145a98_318429pow_tensor_scalar_kernel_implIddEEvRNS_18TensorIteratorBaseET0_EUldE1_EEvS6_RKT_EUliE_EEviT1_,"a",@progbits
	.sectionflags	@""
	.align	4
.nv.constant2._ZN2at6native18elementwise_kernelILi128ELi4EZNS0_15gpu_kernel_implIZNS0_50_GLOBAL__N__2680c7bb_12_PowKernel_cu_b2145a98_318429pow_tensor_scalar_kernel_implIddEEvRNS_18TensorIteratorBaseET0_EUldE1_EEvS6_RKT_EUliE_EEviT1_:
        /*0000*/ 	.byte	0x00, 0x00, 0x00, 0xf0, 0xff, 0xff, 0x0f, 0x38


//--------------------- .nv.constant0._ZN2at6native18elementwise_kernelILi128ELi4EZNS0_15gpu_kernel_implIZNS0_50_GLOBAL__N__2680c7bb_12_PowKernel_cu_b2145a98_318429pow_tensor_scalar_kernel_implIddEEvRNS_18TensorIteratorBaseET0_EUldE1_EEvS6_RKT_EUliE_EEviT1_ --------------------------
	.section	.nv.constant0._ZN2at6native18elementwise_kernelILi128ELi4EZNS0_15gpu_kernel_implIZNS0_50_GLOBAL__N__2680c7bb_12_PowKernel_cu_b2145a98_318429pow_tensor_scalar_kernel_implIddEEvRNS_18TensorIteratorBaseET0_EUldE1_EEvS6_RKT_EUliE_EEviT1_,"a",@progbits
	.sectionflags	@""
	.align	4
.nv.constant0._ZN2at6native18elementwise_kernelILi128ELi4EZNS0_15gpu_kernel_implIZNS0_50_GLOBAL__N__2680c7bb_12_PowKernel_cu_b2145a98_318429pow_tensor_scalar_kernel_implIddEEvRNS_18TensorIteratorBaseET0_EUldE1_EEvS6_RKT_EUliE_EEviT1_:
	.zero		904


//--------------------- .nv.constant2._ZN2at6native27unrolled_elementwise_kernelIZNS0_50_GLOBAL__N__2680c7bb_12_PowKernel_cu_b2145a98_318429pow_tensor_scalar_kernel_implIddEEvRNS_18TensorIteratorBaseET0_EUldE1_St5arrayIPcLm2EELi4E23TrivialOffsetCalculatorILi1EjESC_NS0_6memory12LoadWithCastILi1EEENSD_13StoreWithCastILi1EEEEEviT_S6_T2_T3_T4_T5_ --------------------------
	.section	.nv.constant2._ZN2at6native27unrolled_elementwise_kernelIZNS0_50_GLOBAL__N__2680c7bb_12_PowKernel_cu_b2145a98_318429pow_tensor_scalar_kernel_implIddEEvRNS_18TensorIteratorBaseET0_EUldE1_St5arrayIPcLm2EELi4E23TrivialOffsetCalculatorILi1EjESC_NS0_6memory12LoadWithCastILi1EEENSD_13StoreWithCastILi1EEEEEviT_S6_T2_T3_T4_T5_,"a",@progbits
	.sectionflags	@""
	.align	4
.nv.constant2._ZN2at6native27unrolled_elementwise_kernelIZNS0_50_GLOBAL__N__2680c7bb_12_PowKernel_cu_b2145a98_318429pow_tensor_scalar_kernel_implIddEEvRNS_18TensorIteratorBaseET0_EUldE1_St5arrayIPcLm2EELi4E23TrivialOffsetCalculatorILi1EjESC_NS0_6memory12LoadWithCastILi1EEENSD_13StoreWithCastILi1EEEEEviT_S6_T2_T3_T4_T5_:
        /*0000*/ 	.byte	0x00, 0x00, 0x00, 0xf0, 0xff, 0xff, 0x0f, 0x38


//--------------------- .nv.constant0._ZN2at6native27unrolled_elementwise_kernelIZNS0_50_GLOBAL__N__2680c7bb_12_PowKernel_cu_b2145a98_318429pow_tensor_scalar_kernel_implIddEEvRNS_18TensorIteratorBaseET0_EUldE1_St5arrayIPcLm2EELi4E23TrivialOffsetCalculatorILi1EjESC_NS0_6memory12LoadWithCastILi1EEENSD_13StoreWithCastILi1EEEEEviT_S6_T2_T3_T4_T5_ --------------------------
	.section	.nv.constant0._ZN2at6native27unrolled_elementwise_kernelIZNS0_50_GLOBAL__N__2680c7bb_12_PowKernel_cu_b2145a98_318429pow_tensor_scalar_kernel_implIddEEvRNS_18TensorIteratorBaseET0_EUldE1_St5arrayIPcLm2EELi4E23TrivialOffsetCalculatorILi1EjESC_NS0_6memory12LoadWithCastILi1EEENSD_13StoreWithCastILi1EEEEEviT_S6_T2_T3_T4_T5_,"a",@progbits
	.sectionflags	@""
	.align	4
.nv.constant0._ZN2at6native27unrolled_elementwise_kernelIZNS0_50_GLOBAL__N__2680c7bb_12_PowKernel_cu_b2145a98_318429pow_tensor_scalar_kernel_implIddEEvRNS_18TensorIteratorBaseET0_EUldE1_St5arrayIPcLm2EELi4E23TrivialOffsetCalculatorILi1EjESC_NS0_6memory12LoadWithCastILi1EEENSD_13StoreWithCastILi1EEEEEviT_S6_T2_T3_T4_T5_:
	.zero		404


//--------------------- .nv.constant0._ZN2at6native18elementwise_kernelILi128ELi2EZNS0_22gpu_kernel_impl_nocastIZNS0_50_GLOBAL__N__2680c7bb_12_PowKernel_cu_b2145a98_318429pow_tensor_scalar_kernel_implIddEEvRNS_18TensorIteratorBaseET0_EUldE1_EEvS6_RKT_EUliE_EEviT1_ --------------------------
	.section	.nv.constant0._ZN2at6native18elementwise_kernelILi128ELi2EZNS0_22gpu_kernel_impl_nocastIZNS0_50_GLOBAL__N__2680c7bb_12_PowKernel_cu_b2145a98_318429pow_tensor_scalar_kernel_implIddEEvRNS_18TensorIteratorBaseET0_EUldE1_EEvS6_RKT_EUliE_EEviT1_,"a",@progbits
	.sectionflags	@""
	.align	4
.nv.constant0._ZN2at6native18elementwise_kernelILi128ELi2EZNS0_22gpu_kernel_impl_nocastIZNS0_50_GLOBAL__N__2680c7bb_12_PowKernel_cu_b2145a98_318429pow_tensor_scalar_kernel_implIddEEvRNS_18TensorIteratorBaseET0_EUldE1_EEvS6_RKT_EUliE_EEviT1_:
	.zero		896


//--------------------- .nv.constant0._ZN2at6native27unrolled_elementwise_kernelIZNS0_50_GLOBAL__N__2680c7bb_12_PowKernel_cu_b2145a98_318429pow_tensor_scalar_kernel_implIddEEvRNS_18TensorIteratorBaseET0_EUldE1_St5arrayIPcLm2EELi4E23TrivialOffsetCalculatorILi1EjESC_NS0_6memory15LoadWithoutCastENSD_16StoreWithoutCastEEEviT_S6_T2_T3_T4_T5_ --------------------------
	.section	.nv.constant0._ZN2at6native27unrolled_elementwise_kernelIZNS0_50_GLOBAL__N__2680c7bb_12_PowKernel_cu_b2145a98_318429pow_tensor_scalar_kernel_implIddEEvRNS_18TensorIteratorBaseET0_EUldE1_St5arrayIPcLm2EELi4E23TrivialOffsetCalculatorILi1EjESC_NS0_6memory15LoadWithoutCastENSD_16StoreWithoutCastEEEviT_S6_T2_T3_T4_T5_,"a",@progbits
	.sectionflags	@""
	.align	4
.nv.constant0._ZN2at6native27unrolled_elementwise_kernelIZNS0_50_GLOBAL__N__2680c7bb_12_PowKernel_cu_b2145a98_318429pow_tensor_scalar_kernel_implIddEEvRNS_18TensorIteratorBaseET0_EUldE1_St5arrayIPcLm2EELi4E23TrivialOffsetCalculatorILi1EjESC_NS0_6memory15LoadWithoutCastENSD_16StoreWithoutCastEEEviT_S6_T2_T3_T4_T5_:
	.zero		388


//--------------------- .nv.constant0._ZN2at6native29vectorized_elementwise_kernelILi2EZNS0_50_GLOBAL__N__2680c7bb_12_PowKernel_cu_b2145a98_318429pow_tensor_scalar_kernel_implIddEEvRNS_18TensorIteratorBaseET0_EUldE1_St5arrayIPcLm2EEEEviS6_T1_ --------------------------
	.section	.nv.constant0._ZN2at6native29vectorized_elementwise_kernelILi2EZNS0_50_GLOBAL__N__2680c7bb_12_PowKernel_cu_b2145a98_318429pow_tensor_scalar_kernel_implIddEEvRNS_18TensorIteratorBaseET0_EUldE1_St5arrayIPcLm2EEEEviS6_T1_,"a",@progbits
	.sectionflags	@""
	.align	4
.nv.constant0._ZN2at6native29vectorized_elementwise_kernelILi2EZNS0_50_GLOBAL__N__2680c7bb_12_PowKernel_cu_b2145a98_318429pow_tensor_scalar_kernel_implIddEEvRNS_18TensorIteratorBaseET0_EUldE1_St5arrayIPcLm2EEEEviS6_T1_:
	.zero		384


//--------------------- .nv.constant0._ZN2at6native29vectorized_elementwise_kernelILi4EZNS0_50_GLOBAL__N__2680c7bb_12_PowKernel_cu_b2145a98_318429pow_tensor_scalar_kernel_implIddEEvRNS_18TensorIteratorBaseET0_EUldE1_St5arrayIPcLm2EEEEviS6_T1_ --------------------------
	.section	.nv.constant0._ZN2at6native29vectorized_elementwise_kernelILi4EZNS0_50_GLOBAL__N__2680c7bb_12_PowKernel_cu_b2145a98_318429pow_tensor_scalar_kernel_implIddEEvRNS_18TensorIteratorBaseET0_EUldE1_St5arrayIPcLm2EEEEviS6_T1_,"a",@progbits
	.sectionflags	@""
	.align	4
.nv.constant0._ZN2at6native29vectorized_elementwise_kernelILi4EZNS0_50_GLOBAL__N__2680c7bb_12_PowKernel_cu_b2145a98_318429pow_tensor_scalar_kernel_implIddEEvRNS_18TensorIteratorBaseET0_EUldE1_St5arrayIPcLm2EEEEviS6_T1_:
	.zero		384


//--------------------- .nv.constant0._ZN2at6native29vectorized_elementwise_kernelILi8EZNS0_50_GLOBAL__N__2680c7bb_12_PowKernel_cu_b2145a98_318429pow_tensor_scalar_kernel_implIddEEvRNS_18TensorIteratorBaseET0_EUldE1_St5arrayIPcLm2EEEEviS6_T1_ --------------------------
	.section	.nv.constant0._ZN2at6native29vectorized_elementwise_kernelILi8EZNS0_50_GLOBAL__N__2680c7bb_12_PowKernel_cu_b2145a98_318429pow_tensor_scalar_kernel_implIddEEvRNS_18TensorIteratorBaseET0_EUldE1_St5arrayIPcLm2EEEEviS6_T1_,"a",@progbits
	.sectionflags	@""
	.align	4
.nv.constant0._ZN2at6native29vectorized_elementwise_kernelILi8EZNS0_50_GLOBAL__N__2680c7bb_12_PowKernel_cu_b2145a98_318429pow_tensor_scalar_kernel_implIddEEvRNS_18TensorIteratorBaseET0_EUldE1_St5arrayIPcLm2EEEEviS6_T1_:
	.zero		384


//--------------------- .nv.constant2._ZN2at6native18elementwise_kernelILi128ELi4EZNS0_15gpu_kernel_implIZNS0_50_GLOBAL__N__2680c7bb_12_PowKernel_cu_b2145a98_318429pow_tensor_scalar_kernel_implIddEEvRNS_18TensorIteratorBaseET0_EUldE0_EEvS6_RKT_EUliE_EEviT1_ --------------------------
	.section	.nv.constant2._ZN2at6native18elementwise_kernelILi128ELi4EZNS0_15gpu_kernel_implIZNS0_50_GLOBAL__N__2680c7bb_12_PowKernel_cu_b2145a98_318429pow_tensor_scalar_kernel_implIddEEvRNS_18TensorIteratorBaseET0_EUldE0_EEvS6_RKT_EUliE_EEviT1_,"a",@progbits
	.sectionflags	@""
	.align	4
.nv.constant2._ZN2at6native18elementwise_kernelILi128ELi4EZNS0_15gpu_kernel_implIZNS0_50_GLOBAL__N__2680c7bb_12_PowKernel_cu_b2145a98_318429pow_tensor_scalar_kernel_implIddEEvRNS_18TensorIteratorBaseET0_EUldE0_EEvS6_RKT_EUliE_EEviT1_:
        /*0000*/ 	.byte	0x00, 0x00, 0x00, 0xf0, 0xff, 0xff, 0x0f, 0x38


//--------------------- .nv.constant0._ZN2at6native18elementwise_kernelILi128ELi4EZNS0_15gpu_kernel_implIZNS0_50_GLOBAL__N__2680c7bb_12_PowKernel_cu_b2145a98_318429pow_tensor_scalar_kernel_implIddEEvRNS_18TensorIteratorBaseET0_EUldE0_EEvS6_RKT_EUliE_EEviT1_ --------------------------
	.section	.nv.constant0._ZN2at6native18elementwise_kernelILi128ELi4EZNS0_15gpu_kernel_implIZNS0_50_GLOBAL__N__2680c7bb_12_PowKernel_cu_b2145a98_318429pow_tensor_scalar_kernel_implIddEEvRNS_18TensorIteratorBaseET0_EUldE0_EEvS6_RKT_EUliE_EEviT1_,"a",@progbits
	.sectionflags	@""
	.align	4
.nv.constant0._ZN2at6native18elementwise_kernelILi128ELi4EZNS0_15gpu_kernel_implIZNS0_50_GLOBAL__N__2680c7bb_12_PowKernel_cu_b2145a98_318429pow_tensor_scalar_kernel_implIddEEvRNS_18TensorIteratorBaseET0_EUldE0_EEvS6_RKT_EUliE_EEviT1_:
	.zero		904


//--------------------- .nv.constant2._ZN2at6native27unrolled_elementwise_kernelIZNS0_50_GLOBAL__N__2680c7bb_12_PowKernel_cu_b2145a98_318429pow_tensor_scalar_kernel_implIddEEvRNS_18TensorIteratorBaseET0_EUldE0_St5arrayIPcLm2EELi4E23TrivialOffsetCalculatorILi1EjESC_NS0_6memory12LoadWithCastILi1EEENSD_13StoreWithCastILi1EEEEEviT_S6_T2_T3_T4_T5_ --------------------------
	.section	.nv.constant2._ZN2at6native27unrolled_elementwise_kernelIZNS0_50_GLOBAL__N__2680c7bb_12_PowKernel_cu_b2145a98_318429pow_tensor_scalar_kernel_implIddEEvRNS_18TensorIteratorBaseET0_EUldE0_St5arrayIPcLm2EELi4E23TrivialOffsetCalculatorILi1EjESC_NS0_6memory12LoadWithCastILi1EEENSD_13StoreWithCastILi1EEEEEviT_S6_T2_T3_T4_T5_,"a",@progbits
	.sectionflags	@""
	.align	4
.nv.constant2._ZN2at6native27unrolled_elementwise_kernelIZNS0_50_GLOBAL__N__2680c7bb_12_PowKernel_cu_b2145a98_318429pow_tensor_scalar_kernel_implIddEEvRNS_18TensorIteratorBaseET0_EUldE0_St5arrayIPcLm2EELi4E23TrivialOffsetCalculatorILi1EjESC_NS0_6memory12LoadWithCastILi1EEENSD_13StoreWithCastILi1EEEEEviT_S6_T2_T3_T4_T5_:
        /*0000*/ 	.byte	0x00, 0x00, 0x00, 0xf0, 0xff, 0xff, 0x0f, 0x38


//--------------------- .nv.constant0._ZN2at6native27unrolled_elementwise_kernelIZNS0_50_GLOBAL__N__2680c7bb_12_PowKernel_cu_b2145a98_318429pow_tensor_scalar_kernel_implIddEEvRNS_18TensorIteratorBaseET0_EUldE0_St5arrayIPcLm2EELi4E23TrivialOffsetCalculatorILi1EjESC_NS0_6memory12LoadWithCastILi1EEENSD_13StoreWithCastILi1EEEEEviT_S6_T2_T3_T4_T5_ --------------------------
	.section	.nv.constant0._ZN2at6native27unrolled_elementwise_kernelIZNS0_50_GLOBAL__N__2680c7bb_12_PowKernel_cu_b2145a98_318429pow_tensor_scalar_kernel_implIddEEvRNS_18TensorIteratorBaseET0_EUldE0_St5arrayIPcLm2EELi4E23TrivialOffsetCalculatorILi1EjESC_NS0_6memory12LoadWithCastILi1EEENSD_13StoreWithCastILi1EEEEEviT_S6_T2_T3_T4_T5_,"a",@progbits
	.sectionflags	@""
	.align	4
.nv.constant0._ZN2at6native27unrolled_elementwise_kernelIZNS0_50_GLOBAL__N__2680c7bb_12_PowKernel_cu_b2145a98_318429pow_tensor_scalar_kernel_implIddEEvRNS_18TensorIteratorBaseET0_EUldE0_St5arrayIPcLm2EELi4E23TrivialOffsetCalculatorILi1EjESC_NS0_6memory12LoadWithCastILi1EEENSD_13StoreWithCastILi1EEEEEviT_S6_T2_T3_T4_T5_:
	.zero		404


//--------------------- .nv.constant0._ZN2at6native18elementwise_kernelILi128ELi2EZNS0_22gpu_kernel_impl_nocastIZNS0_50_GLOBAL__N__2680c7bb_12_PowKernel_cu_b2145a98_318429pow_tensor_scalar_kernel_implIddEEvRNS_18TensorIteratorBaseET0_EUldE0_EEvS6_RKT_EUliE_EEviT1_ --------------------------
	.section	.nv.constant0._ZN2at6native18elementwise_kernelILi128ELi2EZNS0_22gpu_kernel_impl_nocastIZNS0_50_GLOBAL__N__2680c7bb_12_PowKernel_cu_b2145a98_318429pow_tensor_scalar_kernel_implIddEEvRNS_18TensorIteratorBaseET0_EUldE0_EEvS6_RKT_EUliE_EEviT1_,"a",@progbits
	.sectionflags	@""
	.align	4
.nv.constant0._ZN2at6native18elementwise_kernelILi128ELi2EZNS0_22gpu_kernel_impl_nocastIZNS0_50_GLOBAL__N__2680c7bb_12_PowKernel_cu_b2145a98_318429pow_tensor_scalar_kernel_implIddEEvRNS_18TensorIteratorBaseET0_EUldE0_EEvS6_RKT_EUliE_EEviT1_:
	.zero		896


//--------------------- .nv.constant0._ZN2at6native27unrolled_elementwise_kernelIZNS0_50_GLOBAL__N__2680c7bb_12_PowKernel_cu_b2145a98_318429pow_tensor_scalar_kernel_implIddEEvRNS_18TensorIteratorBaseET0_EUldE0_St5arrayIPcLm2EELi4E23TrivialOffsetCalculatorILi1EjESC_NS0_6memory15LoadWithoutCastENSD_16StoreWithoutCastEEEviT_S6_T2_T3_T4_T5_ --------------------------
	.section	.nv.constant0._ZN2at6native27unrolled_elementwise_kernelIZNS0_50_GLOBAL__N__2680c7bb_12_PowKernel_cu_b2145a98_318429pow_tensor_scalar_kernel_implIddEEvRNS_18TensorIteratorBaseET0_EUldE0_St5arrayIPcLm2EELi4E23TrivialOffsetCalculatorILi1EjESC_NS0_6memory15LoadWithoutCastENSD_16StoreWithoutCastEEEviT_S6_T2_T3_T4_T5_,"a",@progbits
	.sectionflags	@""
	.align	4
.nv.constant0._ZN2at6native27unrolled_elementwise_kernelIZNS0_50_GLOBAL__N__2680c7bb_12_PowKernel_cu_b2145a98_318429pow_tensor_scalar_kernel_implIddEEvRNS_18TensorIteratorBaseET0_EUldE0_St5arrayIPcLm2EELi4E23TrivialOffsetCalculatorILi1EjESC_NS0_6memory15LoadWithoutCastENSD_16StoreWithoutCastEEEviT_S6_T2_T3_T4_T5_:
	.zero		388


//--------------------- .nv.constant0._ZN2at6native29vectorized_elementwise_kernelILi2EZNS0_50_GLOBAL__N__2680c7bb_12_PowKernel_cu_b2145a98_318429pow_tensor_scalar_kernel_implIddEEvRNS_18TensorIteratorBaseET0_EUldE0_St5arrayIPcLm2EEEEviS6_T1_ --------------------------
	.section	.nv.constant0._ZN2at6native29vectorized_elementwise_kernelILi2EZNS0_50_GLOBAL__N__2680c7bb_12_PowKernel_cu_b2145a98_318429pow_tensor_scalar_kernel_implIddEEvRNS_18TensorIteratorBaseET0_EUldE0_St5arrayIPcLm2EEEEviS6_T1_,"a",@progbits
	.sectionflags	@""
	.align	4
.nv.constant0._ZN2at6native29vectorized_elementwise_kernelILi2EZNS0_50_GLOBAL__N__2680c7bb_12_PowKernel_cu_b2145a98_318429pow_tensor_scalar_kernel_implIddEEvRNS_18TensorIteratorBaseET0_EUldE0_St5arrayIPcLm2EEEEviS6_T1_:
	.zero		384


//--------------------- .nv.constant0._ZN2at6native29vectorized_elementwise_kernelILi4EZNS0_50_GLOBAL__N__2680c7bb_12_PowKernel_cu_b2145a98_318429pow_tensor_scalar_kernel_implIddEEvRNS_18TensorIteratorBaseET0_EUldE0_St5arrayIPcLm2EEEEviS6_T1_ --------------------------
	.section	.nv.constant0._ZN2at6native29vectorized_elementwise_kernelILi4EZNS0_50_GLOBAL__N__2680c7bb_12_PowKernel_cu_b2145a98_318429pow_tensor_scalar_kernel_implIddEEvRNS_18TensorIteratorBaseET0_EUldE0_St5arrayIPcLm2EEEEviS6_T1_,"a",@progbits
	.sectionflags	@""
	.align	4
.nv.constant0._ZN2at6native29vectorized_elementwise_kernelILi4EZNS0_50_GLOBAL__N__2680c7bb_12_PowKernel_cu_b2145a98_318429pow_tensor_scalar_kernel_implIddEEvRNS_18TensorIteratorBaseET0_EUldE0_St5arrayIPcLm2EEEEviS6_T1_:
	.zero		384


//--------------------- .nv.constant0._ZN2at6native29vectorized_elementwise_kernelILi8EZNS0_50_GLOBAL__N__2680c7bb_12_PowKernel_cu_b2145a98_318429pow_tensor_scalar_kernel_implIddEEvRNS_18TensorIteratorBaseET0_EUldE0_St5arrayIPcLm2EEEEviS6_T1_ --------------------------
	.section	.nv.constant0._ZN2at6native29vectorized_elementwise_kernelILi8EZNS0_50_GLOBAL__N__2680c7bb_12_PowKernel_cu_b2145a98_318429pow_tensor_scalar_kernel_implIddEEvRNS_18TensorIteratorBaseET0_EUldE0_St5arrayIPcLm2EEEEviS6_T1_,"a",@progbits
	.sectionflags	@""
	.align	4
.nv.constant0._ZN2at6native29vectorized_elementwise_kernelILi8EZNS0_50_GLOBAL__N__2680c7bb_12_PowKernel_cu_b2145a98_318429pow_tensor_scalar_kernel_implIddEEvRNS_18TensorIteratorBaseET0_EUldE0_St5arrayIPcLm2EEEEviS6_T1_:
	.zero		384


//--------------------- .nv.constant2._ZN2at6native18elementwise_kernelILi128ELi4EZNS0_15gpu_kernel_implIZNS0_50_GLOBAL__N__2680c7bb_12_PowKernel_cu_b2145a98_318429pow_tensor_scalar_kernel_implIddEEvRNS_18TensorIteratorBaseET0_EUldE_EEvS6_RKT_EUliE_EEviT1_ --------------------------
	.section	.nv.constant2._ZN2at6native18elementwise_kernelILi128ELi4EZNS0_15gpu_kernel_implIZNS0_50_GLOBAL__N__2680c7bb_12_PowKernel_cu_b2145a98_318429pow_tensor_scalar_kernel_implIddEEvRNS_18TensorIteratorBaseET0_EUldE_EEvS6_RKT_EUliE_EEviT1_,"a",@progbits
	.sectionflags	@""
	.align	4
.nv.constant2._ZN2at6native18elementwise_kernelILi128ELi4EZNS0_15gpu_kernel_implIZNS0_50_GLOBAL__N__2680c7bb_12_PowKernel_cu_b2145a98_318429pow_tensor_scalar_kernel_implIddEEvRNS_18TensorIteratorBaseET0_EUldE_EEvS6_RKT_EUliE_EEviT1_:
        /*0000*/ 	.byte	0x00, 0x00, 0x00, 0xf0, 0xff, 0xff, 0x0f, 0x38


//--------------------- .nv.constant0._ZN2at6native18elementwise_kernelILi128ELi4EZNS0_15gpu_kernel_implIZNS0_50_GLOBAL__N__2680c7bb_12_PowKernel_cu_b2145a98_318429pow_tensor_scalar_kernel_implIddEEvRNS_18TensorIteratorBaseET0_EUldE_EEvS6_RKT_EUliE_EEviT1_ --------------------------
	.section	.nv.constant0._ZN2at6native18elementwise_kernelILi128ELi4EZNS0_15gpu_kernel_implIZNS0_50_GLOBAL__N__2680c7bb_12_PowKernel_cu_b2145a98_318429pow_tensor_scalar_kernel_implIddEEvRNS_18TensorIteratorBaseET0_EUldE_EEvS6_RKT_EUliE_EEviT1_,"a",@progbits
	.sectionflags	@""
	.align	4
.nv.constant0._ZN2at6native18elementwise_kernelILi128ELi4EZNS0_15gpu_kernel_implIZNS0_50_GLOBAL__N__2680c7bb_12_PowKernel_cu_b2145a98_318429pow_tensor_scalar_kernel_implIddEEvRNS_18TensorIteratorBaseET0_EUldE_EEvS6_RKT_EUliE_EEviT1_:
	.zero		904


//--------------------- .nv.constant2._ZN2at6native27unrolled_elementwise_kernelIZNS0_50_GLOBAL__N__2680c7bb_12_PowKernel_cu_b2145a98_318429pow_tensor_scalar_kernel_implIddEEvRNS_18TensorIteratorBaseET0_EUldE_St5arrayIPcLm2EELi4E23TrivialOffsetCalculatorILi1EjESC_NS0_6memory12LoadWithCastILi1EEENSD_13StoreWithCastILi1EEEEEviT_S6_T2_T3_T4_T5_ --------------------------
	.section	.nv.constant2._ZN2at6native27unrolled_elementwise_kernelIZNS0_50_GLOBAL__N__2680c7bb_12_PowKernel_cu_b2145a98_318429pow_tensor_scalar_kernel_implIddEEvRNS_18TensorIteratorBaseET0_EUldE_St5arrayIPcLm2EELi4E23TrivialOffsetCalculatorILi1EjESC_NS0_6memory12LoadWithCastILi1EEENSD_13StoreWithCastILi1EEEEEviT_S6_T2_T3_T4_T5_,"a",@progbits
	.sectionflags	@""
	.align	4
.nv.constant2._ZN2at6native27unrolled_elementwise_kernelIZNS0_50_GLOBAL__N__2680c7bb_12_PowKernel_cu_b2145a98_318429pow_tensor_scalar_kernel_implIddEEvRNS_18TensorIteratorBaseET0_EUldE_St5arrayIPcLm2EELi4E23TrivialOffsetCalculatorILi1EjESC_NS0_6memory12LoadWithCastILi1EEENSD_13StoreWithCastILi1EEEEEviT_S6_T2_T3_T4_T5_:
        /*0000*/ 	.byte	0x00, 0x00, 0x00, 0xf0, 0xff, 0xff, 0x0f, 0x38


//--------------------- .nv.constant0._ZN2at6native27unrolled_elementwise_kernelIZNS0_50_GLOBAL__N__2680c7bb_12_PowKernel_cu_b2145a98_318429pow_tensor_scalar_kernel_implIddEEvRNS_18TensorIteratorBaseET0_EUldE_St5arrayIPcLm2EELi4E23TrivialOffsetCalculatorILi1EjESC_NS0_6memory12LoadWithCastILi1EEENSD_13StoreWithCastILi1EEEEEviT_S6_T2_T3_T4_T5_ --------------------------
	.section	.nv.constant0._ZN2at6native27unrolled_elementwise_kernelIZNS0_50_GLOBAL__N__2680c7bb_12_PowKernel_cu_b2145a98_318429pow_tensor_scalar_kernel_implIddEEvRNS_18TensorIteratorBaseET0_EUldE_St5arrayIPcLm2EELi4E23TrivialOffsetCalculatorILi1EjESC_NS0_6memory12LoadWithCastILi1EEENSD_13StoreWithCastILi1EEEEEviT_S6_T2_T3_T4_T5_,"a",@progbits
	.sectionflags	@""
	.align	4
.nv.constant0._ZN2at6native27unrolled_elementwise_kernelIZNS0_50_GLOBAL__N__2680c7bb_12_PowKernel_cu_b2145a98_318429pow_tensor_scalar_kernel_implIddEEvRNS_18TensorIteratorBaseET0_EUldE_St5arrayIPcLm2EELi4E23TrivialOffsetCalculatorILi1EjESC_NS0_6memory12LoadWithCastILi1EEENSD_13StoreWithCastILi1EEEEEviT_S6_T2_T3_T4_T5_:
	.zero		404


//--------------------- .nv.constant0._ZN2at6native18elementwise_kernelILi128ELi2EZNS0_22gpu_kernel_impl_nocastIZNS0_50_GLOBAL__N__2680c7bb_12_PowKernel_cu_b2145a98_318429pow_tensor_scalar_kernel_implIddEEvRNS_18TensorIteratorBaseET0_EUldE_EEvS6_RKT_EUliE_EEviT1_ --------------------------
	.section	.nv.constant0._ZN2at6native18elementwise_kernelILi128ELi2EZNS0_22gpu_kernel_impl_nocastIZNS0_50_GLOBAL__N__2680c7bb_12_PowKernel_cu_b2145a98_318429pow_tensor_scalar_kernel_implIddEEvRNS_18TensorIteratorBaseET0_EUldE_EEvS6_RKT_EUliE_EEviT1_,"a",@progbits
	.sectionflags	@""
	.align	4
.nv.constant0._ZN2at6native18elementwise_kernelILi128ELi2EZNS0_22gpu_kernel_impl_nocastIZNS0_50_GLOBAL__N__2680c7bb_12_PowKernel_cu_b2145a98_318429pow_tensor_scalar_kernel_implIddEEvRNS_18TensorIteratorBaseET0_EUldE_EEvS6_RKT_EUliE_EEviT1_:
	.zero		896


//--------------------- .nv.constant0._ZN2at6native27unrolled_elementwise_kernelIZNS0_50_GLOBAL__N__2680c7bb_12_PowKernel_cu_b2145a98_318429pow_tensor_scalar_kernel_implIddEEvRNS_18TensorIteratorBaseET0_EUldE_St5arrayIPcLm2EELi4E23TrivialOffsetCalculatorILi1EjESC_NS0_6memory15LoadWithoutCastENSD_16StoreWithoutCastEEEviT_S6_T2_T3_T4_T5_ --------------------------
	.section	.nv.constant0._ZN2at6native27unrolled_elementwise_kernelIZNS0_50_GLOBAL__N__2680c7bb_12_PowKernel_cu_b2145a98_318429pow_tensor_scalar_kernel_implIddEEvRNS_18TensorIteratorBaseET0_EUldE_St5arrayIPcLm2EELi4E23TrivialOffsetCalculatorILi1EjESC_NS0_6memory15LoadWithoutCastENSD_16StoreWithoutCastEEEviT_S6_T2_T3_T4_T5_,"a",@progbits
	.sectionflags	@""
	.align	4
.nv.constant0._ZN2at6native27unrolled_elementwise_kernelIZNS0_50_GLOBAL__N__2680c7bb_12_PowKernel_cu_b2145a98_318429pow_tensor_scalar_kernel_implIddEEvRNS_18TensorIteratorBaseET0_EUldE_St5arrayIPcLm2EELi4E23TrivialOffsetCalculatorILi1EjESC_NS0_6memory15LoadWithoutCastENSD_16StoreWithoutCastEEEviT_S6_T2_T3_T4_T5_:
	.zero		388


//--------------------- .nv.constant0._ZN2at6native29vectorized_elementwise_kernelILi2EZNS0_50_GLOBAL__N__2680c7bb_12_PowKernel_cu_b2145a98_318429pow_tensor_scalar_kernel_implIddEEvRNS_18TensorIteratorBaseET0_EUldE_St5arrayIPcLm2EEEEviS6_T1_ --------------------------
	.section	.nv.constant0._ZN2at6native29vectorized_elementwise_kernelILi2EZNS0_50_GLOBAL__N__2680c7bb_12_PowKernel_cu_b2145a98_318429pow_tensor_scalar_kernel_implIddEEvRNS_18TensorIteratorBaseET0_EUldE_St5arrayIPcLm2EEEEviS6_T1_,"a",@progbits
	.sectionflags	@""
	.align	4
.nv.constant0._ZN2at6native29vectorized_elementwise_kernelILi2EZNS0_50_GLOBAL__N__2680c7bb_12_PowKernel_cu_b2145a98_318429pow_tensor_scalar_kernel_implIddEEvRNS_18TensorIteratorBaseET0_EUldE_St5arrayIPcLm2EEEEviS6_T1_:
	.zero		384


//--------------------- .nv.constant0._ZN2at6native29vectorized_elementwise_kernelILi4EZNS0_50_GLOBAL__N__2680c7bb_12_PowKernel_cu_b2145a98_318429pow_tensor_scalar_kernel_implIddEEvRNS_18TensorIteratorBaseET0_EUldE_St5arrayIPcLm2EEEEviS6_T1_ --------------------------
	.section	.nv.constant0._ZN2at6native29vectorized_elementwise_kernelILi4EZNS0_50_GLOBAL__N__2680c7bb_12_PowKernel_cu_b2145a98_318429pow_tensor_scalar_kernel_implIddEEvRNS_18TensorIteratorBaseET0_EUldE_St5arrayIPcLm2EEEEviS6_T1_,"a",@progbits
	.sectionflags	@""
	.align	4
.nv.constant0._ZN2at6native29vectorized_elementwise_kernelILi4EZNS0_50_GLOBAL__N__2680c7bb_12_PowKernel_cu_b2145a98_318429pow_tensor_scalar_kernel_implIddEEvRNS_18TensorIteratorBaseET0_EUldE_St5arrayIPcLm2EEEEviS6_T1_:
	.zero		384


//--------------------- .nv.constant0._ZN2at6native29vectorized_elementwise_kernelILi8EZNS0_50_GLOBAL__N__2680c7bb_12_PowKernel_cu_b2145a98_318429pow_tensor_scalar_kernel_implIddEEvRNS_18TensorIteratorBaseET0_EUldE_St5arrayIPcLm2EEEEviS6_T1_ --------------------------
	.section	.nv.constant0._ZN2at6native29vectorized_elementwise_kernelILi8EZNS0_50_GLOBAL__N__2680c7bb_12_PowKernel_cu_b2145a98_318429pow_tensor_scalar_kernel_implIddEEvRNS_18TensorIteratorBaseET0_EUldE_St5arrayIPcLm2EEEEviS6_T1_,"a",@progbits
	.sectionflags	@""
	.align	4
.nv.constant0._ZN2at6native29vectorized_elementwise_kernelILi8EZNS0_50_GLOBAL__N__2680c7bb_12_PowKernel_cu_b2145a98_318429pow_tensor_scalar_kernel_implIddEEvRNS_18TensorIteratorBaseET0_EUldE_St5arrayIPcLm2EEEEviS6_T1_:
	.zero		384


//--------------------- .nv.constant0._ZN2at6native18elementwise_kernelILi128ELi4EZNS0_15gpu_kernel_implIZNS0_50_GLOBAL__N__2680c7bb_12_PowKernel_cu_b2145a98_318429pow_tensor_scalar_kernel_implIssEEvRNS_18TensorIteratorBaseET0_EUlsE2_EEvS6_RKT_EUliE_EEviT1_ --------------------------
	.section	.nv.constant0._ZN2at6native18elementwise_kernelILi128ELi4EZNS0_15gpu_kernel_implIZNS0_50_GLOBAL__N__2680c7bb_12_PowKernel_cu_b2145a98_318429pow_tensor_scalar_kernel_implIssEEvRNS_18TensorIteratorBaseET0_EUlsE2_EEvS6_RKT_EUliE_EEviT1_,"a",@progbits
	.sectionflags	@""
	.align	4
.nv.constant0._ZN2at6native18elementwise_kernelILi128ELi4EZNS0_15gpu_kernel_implIZNS0_50_GLOBAL__N__2680c7bb_12_PowKernel_cu_b2145a98_318429pow_tensor_scalar_kernel_implIssEEvRNS_18TensorIteratorBaseET0_EUlsE2_EEvS6_RKT_EUliE_EEviT1_:
	.zero		912


//--------------------- .nv.constant0._ZN2at6native27unrolled_elementwise_kernelIZNS0_50_GLOBAL__N__2680c7bb_12_PowKernel_cu_b2145a98_318429pow_tensor_scalar_kernel_implIssEEvRNS_18TensorIteratorBaseET0_EUlsE2_St5arrayIPcLm2EELi4E23TrivialOffsetCalculatorILi1EjESC_NS0_6memory12LoadWithCastILi1EEENSD_13StoreWithCastILi1EEEEEviT_S6_T2_T3_T4_T5_ --------------------------
	.section	.nv.constant0._ZN2at6native27unrolled_elementwise_kernelIZNS0_50_GLOBAL__N__2680c7bb_12_PowKernel_cu_b2145a98_318429pow_tensor_scalar_kernel_implIssEEvRNS_18TensorIteratorBaseET0_EUlsE2_St5arrayIPcLm2EELi4E23TrivialOffsetCalculatorILi1EjESC_NS0_6memory12LoadWithCastILi1EEENSD_13StoreWithCastILi1EEEEEviT_S6_T2_T3_T4_T5_,"a",@progbits
	.sectionflags	@""
	.align	4
.nv.constant0._ZN2at6native27unrolled_elementwise_kernelIZNS0_50_GLOBAL__N__2680c7bb_12_PowKernel_cu_b2145a98_318429pow_tensor_scalar_kernel_implIssEEvRNS_18TensorIteratorBaseET0_EUlsE2_St5arrayIPcLm2EELi4E23TrivialOffsetCalculatorILi1EjESC_NS0_6memory12LoadWithCastILi1EEENSD_13StoreWithCastILi1EEEEEviT_S6_T2_T3_T4_T5_:
	.zero		412


//--------------------- .nv.constant0._ZN2at6native18elementwise_kernelILi128ELi4EZNS0_22gpu_kernel_impl_nocastIZNS0_50_GLOBAL__N__2680c7bb_12_PowKernel_cu_b2145a98_318429pow_tensor_scalar_kernel_implIssEEvRNS_18TensorIteratorBaseET0_EUlsE2_EEvS6_RKT_EUliE_EEviT1_ --------------------------
	.section	.nv.constant0._ZN2at6native18elementwise_kernelILi128ELi4EZNS0_22gpu_kernel_impl_nocastIZNS0_50_GLOBAL__N__2680c7bb_12_PowKernel_cu_b2145a98_318429pow_tensor_scalar_kernel_implIssEEvRNS_18TensorIteratorBaseET0_EUlsE2_EEvS6_RKT_EUliE_EEviT1_,"a",@progbits
	.sectionflags	@""
	.align	4
.nv.constant0._ZN2at6native18elementwise_kernelILi128ELi4EZNS0_22gpu_kernel_impl_nocastIZNS0_50_GLOBAL__N__2680c7bb_12_PowKernel_cu_b2145a98_318429pow_tensor_scalar_kernel_implIssEEvRNS_18TensorIteratorBaseET0_EUlsE2_EEvS6_RKT_EUliE_EEviT1_:
	.zero		904


//--------------------- .nv.constant0._ZN2at6native27unrolled_elementwise_kernelIZNS0_50_GLOBAL__N__2680c7bb_12_PowKernel_cu_b2145a98_318429pow_tensor_scalar_kernel_implIssEEvRNS_18TensorIteratorBaseET0_EUlsE2_St5arrayIPcLm2EELi4E23TrivialOffsetCalculatorILi1EjESC_NS0_6memory15LoadWithoutCastENSD_16StoreWithoutCastEEEviT_S6_T2_T3_T4_T5_ --------------------------
	.section	.nv.constant0._ZN2at6native27unrolled_elementwise_kernelIZNS0_50_GLOBAL__N__2680c7bb_12_PowKernel_cu_b2145a98_318429pow_tensor_scalar_kernel_implIssEEvRNS_18TensorIteratorBaseET0_EUlsE2_St5arrayIPcLm2EELi4E23TrivialOffsetCalculatorILi1EjESC_NS0_6memory15LoadWithoutCastENSD_16StoreWithoutCastEEEviT_S6_T2_T3_T4_T5_,"a",@progbits
	.sectionflags	@""
	.align	4
.nv.constant0._ZN2at6native27unrolled_elementwise_kernelIZNS0_50_GLOBAL__N__2680c7bb_12_PowKernel_cu_b2145a98_318429pow_tensor_scalar_kernel_implIssEEvRNS_18TensorIteratorBaseET0_EUlsE2_St5arrayIPcLm2EELi4E23TrivialOffsetCalculatorILi1EjESC_NS0_6memory15LoadWithoutCastENSD_16StoreWithoutCastEEEviT_S6_T2_T3_T4_T5_:
	.zero		396


//--------------------- .nv.constant0._ZN2at6native29vectorized_elementwise_kernelILi2EZNS0_50_GLOBAL__N__2680c7bb_12_PowKernel_cu_b2145a98_318429pow_tensor_scalar_kernel_implIssEEvRNS_18TensorIteratorBaseET0_EUlsE2_St5arrayIPcLm2EEEEviS6_T1_ --------------------------
	.section	.nv.constant0._ZN2at6native29vectorized_elementwise_kernelILi2EZNS0_50_GLOBAL__N__2680c7bb_12_PowKernel_cu_b2145a98_318429pow_tensor_scalar_kernel_implIssEEvRNS_18TensorIteratorBaseET0_EUlsE2_St5arrayIPcLm2EEEEviS6_T1_,"a",@progbits
	.sectionflags	@""
	.align	4
.nv.constant0._ZN2at6native29vectorized_elementwise_kernelILi2EZNS0_50_GLOBAL__N__2680c7bb_12_PowKernel_cu_b2145a98_318429pow_tensor_scalar_kernel_implIssEEvRNS_18TensorIteratorBaseET0_EUlsE2_St5arrayIPcLm2EEEEviS6_T1_:
	.zero		392


//--------------------- .nv.constant0._ZN2at6native29vectorized_elementwise_kernelILi4EZNS0_50_GLOBAL__N__2680c7bb_12_PowKernel_cu_b2145a98_318429pow_tensor_scalar_kernel_implIssEEvRNS_18TensorIteratorBaseET0_EUlsE2_St5arrayIPcLm2EEEEviS6_T1_ --------------------------
	.section	.nv.constant0._ZN2at6native29vectorized_elementwise_kernelILi4EZNS0_50_GLOBAL__N__2680c7bb_12_PowKernel_cu_b2145a98_318429pow_tensor_scalar_kernel_implIssEEvRNS_18TensorIteratorBaseET0_EUlsE2_St5arrayIPcLm2EEEEviS6_T1_,"a",@progbits
	.sectionflags	@""
	.align	4
.nv.constant0._ZN2at6native29vectorized_elementwise_kernelILi4EZNS0_50_GLOBAL__N__2680c7bb_12_PowKernel_cu_b2145a98_318429pow_tensor_scalar_kernel_implIssEEvRNS_18TensorIteratorBaseET0_EUlsE2_St5arrayIPcLm2EEEEviS6_T1_:
	.zero		392


//--------------------- .nv.constant0._ZN2at6native29vectorized_elementwise_kernelILi8EZNS0_50_GLOBAL__N__2680c7bb_12_PowKernel_cu_b2145a98_318429pow_tensor_scalar_kernel_implIssEEvRNS_18TensorIteratorBaseET0_EUlsE2_St5arrayIPcLm2EEEEviS6_T1_ --------------------------
	.section	.nv.constant0._ZN2at6native29vectorized_elementwise_kernelILi8EZNS0_50_GLOBAL__N__2680c7bb_12_PowKernel_cu_b2145a98_318429pow_tensor_scalar_kernel_implIssEEvRNS_18TensorIteratorBaseET0_EUlsE2_St5arrayIPcLm2EEEEviS6_T1_,"a",@progbits
	.sectionflags	@""
	.align	4
.nv.constant0._ZN2at6native29vectorized_elementwise_kernelILi8EZNS0_50_GLOBAL__N__2680c7bb_12_PowKernel_cu_b2145a98_318429pow_tensor_scalar_kernel_implIssEEvRNS_18TensorIteratorBaseET0_EUlsE2_St5arrayIPcLm2EEEEviS6_T1_:
	.zero		392


//--------------------- .nv.constant0._ZN2at6native18elementwise_kernelILi128ELi4EZNS0_15gpu_kernel_implIZNS0_50_GLOBAL__N__2680c7bb_12_PowKernel_cu_b2145a98_318429pow_tensor_scalar_kernel_implIssEEvRNS_18TensorIteratorBaseET0_EUlsE1_EEvS6_RKT_EUliE_EEviT1_ --------------------------
	.section	.nv.constant0._ZN2at6native18elementwise_kernelILi128ELi4EZNS0_15gpu_kernel_implIZNS0_50_GLOBAL__N__2680c7bb_12_PowKernel_cu_b2145a98_318429pow_tensor_scalar_kernel_implIssEEvRNS_18TensorIteratorBaseET0_EUlsE1_EEvS6_RKT_EUliE_EEviT1_,"a",@progbits
	.sectionflags	@""
	.align	4
.nv.constant0._ZN2at6native18elementwise_kernelILi128ELi4EZNS0_15gpu_kernel_implIZNS0_50_GLOBAL__N__2680c7bb_12_PowKernel_cu_b2145a98_318429pow_tensor_scalar_kernel_implIssEEvRNS_18TensorIteratorBaseET0_EUlsE1_EEvS6_RKT_EUliE_EEviT1_:
	.zero		904


//--------------------- .nv.constant0._ZN2at6native27unrolled_elementwise_kernelIZNS0_50_GLOBAL__N__2680c7bb_12_PowKernel_cu_b2145a98_318429pow_tensor_scalar_kernel_implIssEEvRNS_18TensorIteratorBaseET0_EUlsE1_St5arrayIPcLm2EELi4E23TrivialOffsetCalculatorILi1EjESC_NS0_6memory12LoadWithCastILi1EEENSD_13StoreWithCastILi1EEEEEviT_S6_T2_T3_T4_T5_ --------------------------
	.section	.nv.constant0._ZN2at6native27unrolled_elementwise_kernelIZNS0_50_GLOBAL__N__2680c7bb_12_PowKernel_cu_b2145a98_318429pow_tensor_scalar_kernel_implIssEEvRNS_18TensorIteratorBaseET0_EUlsE1_St5arrayIPcLm2EELi4E23TrivialOffsetCalculatorILi1EjESC_NS0_6memory12LoadWithCastILi1EEENSD_13StoreWithCastILi1EEEEEviT_S6_T2_T3_T4_T5_,"a",@progbits
	.sectionflags	@""
	.align	4
.nv.constant0._ZN2at6native27unrolled_elementwise_kernelIZNS0_50_GLOBAL__N__2680c7bb_12_PowKernel_cu_b2145a98_318429pow_tensor_scalar_kernel_implIssEEvRNS_18TensorIteratorBaseET0_EUlsE1_St5arrayIPcLm2EELi4E23TrivialOffsetCalculatorILi1EjESC_NS0_6memory12LoadWithCastILi1EEENSD_13StoreWithCastILi1EEEEEviT_S6_T2_T3_T4_T5_:
	.zero		404


//--------------------- .nv.constant0._ZN2at6native18elementwise_kernelILi128ELi4EZNS0_22gpu_kernel_impl_nocastIZNS0_50_GLOBAL__N__2680c7bb_12_PowKernel_cu_b2145a98_318429pow_tensor_scalar_kernel_implIssEEvRNS_18TensorIteratorBaseET0_EUlsE1_EEvS6_RKT_EUliE_EEviT1_ --------------------------
	.section	.nv.constant0._ZN2at6native18elementwise_kernelILi128ELi4EZNS0_22gpu_kernel_impl_nocastIZNS0_50_GLOBAL__N__2680c7bb_12_PowKernel_cu_b2145a98_318429pow_tensor_scalar_kernel_implIssEEvRNS_18TensorIteratorBaseET0_EUlsE1_EEvS6_RKT_EUliE_EEviT1_,"a",@progbits
	.sectionflags	@""
	.align	4
.nv.constant0._ZN2at6native18elementwise_kernelILi128ELi4EZNS0_22gpu_kernel_impl_nocastIZNS0_50_GLOBAL__N__2680c7bb_12_PowKernel_cu_b2145a98_318429pow_tensor_scalar_kernel_implIssEEvRNS_18TensorIteratorBaseET0_EUlsE1_EEvS6_RKT_EUliE_EEviT1_:
	.zero		896


//--------------------- .nv.constant0._ZN2at6native27unrolled_elementwise_kernelIZNS0_50_GLOBAL__N__2680c7bb_12_PowKernel_cu_b2145a98_318429pow_tensor_scalar_kernel_implIssEEvRNS_18TensorIteratorBaseET0_EUlsE1_St5arrayIPcLm2EELi4E23TrivialOffsetCalculatorILi1EjESC_NS0_6memory15LoadWithoutCastENSD_16StoreWithoutCastEEEviT_S6_T2_T3_T4_T5_ --------------------------
	.section	.nv.constant0._ZN2at6native27unrolled_elementwise_kernelIZNS0_50_GLOBAL__N__2680c7bb_12_PowKernel_cu_b2145a98_318429pow_tensor_scalar_kernel_implIssEEvRNS_18TensorIteratorBaseET0_EUlsE1_St5arrayIPcLm2EELi4E23TrivialOffsetCalculatorILi1EjESC_NS0_6memory15LoadWithoutCastENSD_16StoreWithoutCastEEEviT_S6_T2_T3_T4_T5_,"a",@progbits
	.sectionflags	@""
	.align	4
.nv.constant0._ZN2at6native27unrolled_elementwise_kernelIZNS0_50_GLOBAL__N__2680c7bb_12_PowKernel_cu_b2145a98_318429pow_tensor_scalar_kernel_implIssEEvRNS_18TensorIteratorBaseET0_EUlsE1_St5arrayIPcLm2EELi4E23TrivialOffsetCalculatorILi1EjESC_NS0_6memory15LoadWithoutCastENSD_16StoreWithoutCastEEEviT_S6_T2_T3_T4_T5_:
	.zero		388


//--------------------- .nv.constant0._ZN2at6native29vectorized_elementwise_kernelILi2EZNS0_50_GLOBAL__N__2680c7bb_12_PowKernel_cu_b2145a98_318429pow_tensor_scalar_kernel_implIssEEvRNS_18TensorIteratorBaseET0_EUlsE1_St5arrayIPcLm2EEEEviS6_T1_ --------------------------
	.section	.nv.constant0._ZN2at6native29vectorized_elementwise_kernelILi2EZNS0_50_GLOBAL__N__2680c7bb_12_PowKernel_cu_b2145a98_318429pow_tensor_scalar_kernel_implIssEEvRNS_18TensorIteratorBaseET0_EUlsE1_St5arrayIPcLm2EEEEviS6_T1_,"a",@progbits
	.sectionflags	@""
	.align	4
.nv.constant0._ZN2at6native29vectorized_elementwise_kernelILi2EZNS0_50_GLOBAL__N__2680c7bb_12_PowKernel_cu_b2145a98_318429pow_tensor_scalar_kernel_implIssEEvRNS_18TensorIteratorBaseET0_EUlsE1_St5arrayIPcLm2EEEEviS6_T1_:
	.zero		384


//--------------------- .nv.constant0._ZN2at6native29vectorized_elementwise_kernelILi4EZNS0_50_GLOBAL__N__2680c7bb_12_PowKernel_cu_b2145a98_318429pow_tensor_scalar_kernel_implIssEEvRNS_18TensorIteratorBaseET0_EUlsE1_St5arrayIPcLm2EEEEviS6_T1_ --------------------------
	.section	.nv.constant0._ZN2at6native29vectorized_elementwise_kernelILi4EZNS0_50_GLOBAL__N__2680c7bb_12_PowKernel_cu_b2145a98_318429pow_tensor_scalar_kernel_implIssEEvRNS_18TensorIteratorBaseET0_EUlsE1_St5arrayIPcLm2EEEEviS6_T1_,"a",@progbits
	.sectionflags	@""
	.align	4
.nv.constant0._ZN2at6native29vectorized_elementwise_kernelILi4EZNS0_50_GLOBAL__N__2680c7bb_12_PowKernel_cu_b2145a98_318429pow_tensor_scalar_kernel_implIssEEvRNS_18TensorIteratorBaseET0_EUlsE1_St5arrayIPcLm2EEEEviS6_T1_:
	.zero		384


//--------------------- .nv.constant0._ZN2at6native29vectorized_elementwise_kernelILi8EZNS0_50_GLOBAL__N__2680c7bb_12_PowKernel_cu_b2145a98_318429pow_tensor_scalar_kernel_implIssEEvRNS_18TensorIteratorBaseET0_EUlsE1_St5arrayIPcLm2EEEEviS6_T1_ --------------------------
	.section	.nv.constant0._ZN2at6native29vectorized_elementwise_kernelILi8EZNS0_50_GLOBAL__N__2680c7bb_12_PowKernel_cu_b2145a98_318429pow_tensor_scalar_kernel_implIssEEvRNS_18TensorIteratorBaseET0_EUlsE1_St5arrayIPcLm2EEEEviS6_T1_,"a",@progbits
	.sectionflags	@""
	.align	4
.nv.constant0._ZN2at6native29vectorized_elementwise_kernelILi8EZNS0_50_GLOBAL__N__2680c7bb_12_PowKernel_cu_b2145a98_318429pow_tensor_scalar_kernel_implIssEEvRNS_18TensorIteratorBaseET0_EUlsE1_St5arrayIPcLm2EEEEviS6_T1_:
	.zero		384


//--------------------- .nv.constant0._ZN2at6native18elementwise_kernelILi128ELi4EZNS0_15gpu_kernel_implIZNS0_50_GLOBAL__N__2680c7bb_12_PowKernel_cu_b2145a98_318429pow_tensor_scalar_kernel_implIssEEvRNS_18TensorIteratorBaseET0_EUlsE0_EEvS6_RKT_EUliE_EEviT1_ --------------------------
	.section	.nv.constant0._ZN2at6native18elementwise_kernelILi128ELi4EZNS0_15gpu_kernel_implIZNS0_50_GLOBAL__N__2680c7bb_12_PowKernel_cu_b2145a98_318429pow_tensor_scalar_kernel_implIssEEvRNS_18TensorIteratorBaseET0_EUlsE0_EEvS6_RKT_EUliE_EEviT1_,"a",@progbits
	.sectionflags	@""
	.align	4
.nv.constant0._ZN2at6native18elementwise_kernelILi128ELi4EZNS0_15gpu_kernel_implIZNS0_50_GLOBAL__N__2680c7bb_12_PowKernel_cu_b2145a98_318429pow_tensor_scalar_kernel_implIssEEvRNS_18TensorIteratorBaseET0_EUlsE0_EEvS6_RKT_EUliE_EEviT1_:
	.zero		904


//--------------------- .nv.constant0._ZN2at6native27unrolled_elementwise_kernelIZNS0_50_GLOBAL__N__2680c7bb_12_PowKernel_cu_b2145a98_318429pow_tensor_scalar_kernel_implIssEEvRNS_18TensorIteratorBaseET0_EUlsE0_St5arrayIPcLm2EELi4E23TrivialOffsetCalculatorILi1EjESC_NS0_6memory12LoadWithCastILi1EEENSD_13StoreWithCastILi1EEEEEviT_S6_T2_T3_T4_T5_ --------------------------
	.section	.nv.constant0._ZN2at6native27unrolled_elementwise_kernelIZNS0_50_GLOBAL__N__2680c7bb_12_PowKernel_cu_b2145a98_318429pow_tensor_scalar_kernel_implIssEEvRNS_18TensorIteratorBaseET0_EUlsE0_St5arrayIPcLm2EELi4E23TrivialOffsetCalculatorILi1EjESC_NS0_6memory12LoadWithCastILi1EEENSD_13StoreWithCastILi1EEEEEviT_S6_T2_T3_T4_T5_,"a",@progbits
	.sectionflags	@""
	.align	4
.nv.constant0._ZN2at6native27unrolled_elementwise_kernelIZNS0_50_GLOBAL__N__2680c7bb_12_PowKernel_cu_b2145a98_318429pow_tensor_scalar_kernel_implIssEEvRNS_18TensorIteratorBaseET0_EUlsE0_St5arrayIPcLm2EELi4E23TrivialOffsetCalculatorILi1EjESC_NS0_6memory12LoadWithCastILi1EEENSD_13StoreWithCastILi1EEEEEviT_S6_T2_T3_T4_T5_:
	.zero		404


//--------------------- .nv.constant0._ZN2at6native18elementwise_kernelILi128ELi4EZNS0_22gpu_kernel_impl_nocastIZNS0_50_GLOBAL__N__2680c7bb_12_PowKernel_cu_b2145a98_318429pow_tensor_scalar_kernel_implIssEEvRNS_18TensorIteratorBaseET0_EUlsE0_EEvS6_RKT_EUliE_EEviT1_ --------------------------
	.section	.nv.constant0._ZN2at6native18elementwise_kernelILi128ELi4EZNS0_22gpu_kernel_impl_nocastIZNS0_50_GLOBAL__N__2680c7bb_12_PowKernel_cu_b2145a98_318429pow_tensor_scalar_kernel_implIssEEvRNS_18TensorIteratorBaseET0_EUlsE0_EEvS6_RKT_EUliE_EEviT1_,"a",@progbits
	.sectionflags	@""
	.align	4
.nv.constant0._ZN2at6native18elementwise_kernelILi128ELi4EZNS0_22gpu_kernel_impl_nocastIZNS0_50_GLOBAL__N__2680c7bb_12_PowKernel_cu_b2145a98_318429pow_tensor_scalar_kernel_implIssEEvRNS_18TensorIteratorBaseET0_EUlsE0_EEvS6_RKT_EUliE_EEviT1_:
	.zero		896


//--------------------- .nv.constant0._ZN2at6native27unrolled_elementwise_kernelIZNS0_50_GLOBAL__N__2680c7bb_12_PowKernel_cu_b2145a98_318429pow_tensor_scalar_kernel_implIssEEvRNS_18TensorIteratorBaseET0_EUlsE0_St5arrayIPcLm2EELi4E23TrivialOffsetCalculatorILi1EjESC_NS0_6memory15LoadWithoutCastENSD_16StoreWithoutCastEEEviT_S6_T2_T3_T4_T5_ --------------------------
	.section	.nv.constant0._ZN2at6native27unrolled_elementwise_kernelIZNS0_50_GLOBAL__N__2680c7bb_12_PowKernel_cu_b2145a98_318429pow_tensor_scalar_kernel_implIssEEvRNS_18TensorIteratorBaseET0_EUlsE0_St5arrayIPcLm2EELi4E23TrivialOffsetCalculatorILi1EjESC_NS0_6memory15LoadWithoutCastENSD_16StoreWithoutCastEEEviT_S6_T2_T3_T4_T5_,"a",@progbits
	.sectionflags	@""
	.align	4
.nv.constant0._ZN2at6native27unrolled_elementwise_kernelIZNS0_50_GLOBAL__N__2680c7bb_12_PowKernel_cu_b2145a98_318429pow_tensor_scalar_kernel_implIssEEvRNS_18TensorIteratorBaseET0_EUlsE0_St5arrayIPcLm2EELi4E23TrivialOffsetCalculatorILi1EjESC_NS0_6memory15LoadWithoutCastENSD_16StoreWithoutCastEEEviT_S6_T2_T3_T4_T5_:
	.zero		388


//--------------------- .nv.constant0._ZN2at6native29vectorized_elementwise_kernelILi2EZNS0_50_GLOBAL__N__2680c7bb_12_PowKernel_cu_b2145a98_318429pow_tensor_scalar_kernel_implIssEEvRNS_18TensorIteratorBaseET0_EUlsE0_St5arrayIPcLm2EEEEviS6_T1_ --------------------------
	.section	.nv.constant0._ZN2at6native29vectorized_elementwise_kernelILi2EZNS0_50_GLOBAL__N__2680c7bb_12_PowKernel_cu_b2145a98_318429pow_tensor_scalar_kernel_implIssEEvRNS_18TensorIteratorBaseET0_EUlsE0_St5arrayIPcLm2EEEEviS6_T1_,"a",@progbits
	.sectionflags	@""
	.align	4
.nv.constant0._ZN2at6native29vectorized_elementwise_kernelILi2EZNS0_50_GLOBAL__N__2680c7bb_12_PowKernel_cu_b2145a98_318429pow_tensor_scalar_kernel_implIssEEvRNS_18TensorIteratorBaseET0_EUlsE0_St5arrayIPcLm2EEEEviS6_T1_:
	.zero		384


//--------------------- .nv.constant0._ZN2at6native29vectorized_elementwise_kernelILi4EZNS0_50_GLOBAL__N__2680c7bb_12_PowKernel_cu_b2145a98_318429pow_tensor_scalar_kernel_implIssEEvRNS_18TensorIteratorBaseET0_EUlsE0_St5arrayIPcLm2EEEEviS6_T1_ --------------------------
	.section	.nv.constant0._ZN2at6native29vectorized_elementwise_kernelILi4EZNS0_50_GLOBAL__N__2680c7bb_12_PowKernel_cu_b2145a98_318429pow_tensor_scalar_kernel_implIssEEvRNS_18TensorIteratorBaseET0_EUlsE0_St5arrayIPcLm2EEEEviS6_T1_,"a",@progbits
	.sectionflags	@""
	.align	4
.nv.constant0._ZN2at6native29vectorized_elementwise_kernelILi4EZNS0_50_GLOBAL__N__2680c7bb_12_PowKernel_cu_b2145a98_318429pow_tensor_scalar_kernel_implIssEEvRNS_18TensorIteratorBaseET0_EUlsE0_St5arrayIPcLm2EEEEviS6_T1_:
	.zero		384


//--------------------- .nv.constant0._ZN2at6native29vectorized_elementwise_kernelILi8EZNS0_50_GLOBAL__N__2680c7bb_12_PowKernel_cu_b2145a98_318429pow_tensor_scalar_kernel_implIssEEvRNS_18TensorIteratorBaseET0_EUlsE0_St5arrayIPcLm2EEEEviS6_T1_ --------------------------
	.section	.nv.constant0._ZN2at6native29vectorized_elementwise_kernelILi8EZNS0_50_GLOBAL__N__2680c7bb_12_PowKernel_cu_b2145a98_318429pow_tensor_scalar_kernel_implIssEEvRNS_18TensorIteratorBaseET0_EUlsE0_St5arrayIPcLm2EEEEviS6_T1_,"a",@progbits
	.sectionflags	@""
	.align	4
.nv.constant0._ZN2at6native29vectorized_elementwise_kernelILi8EZNS0_50_GLOBAL__N__2680c7bb_12_PowKernel_cu_b2145a98_318429pow_tensor_scalar_kernel_implIssEEvRNS_18TensorIteratorBaseET0_EUlsE0_St5arrayIPcLm2EEEEviS6_T1_:
	.zero		384


//--------------------- .nv.constant0._ZN2at6native18elementwise_kernelILi128ELi4EZNS0_15gpu_kernel_implIZNS0_50_GLOBAL__N__2680c7bb_12_PowKernel_cu_b2145a98_318429pow_tensor_scalar_kernel_implIssEEvRNS_18TensorIteratorBaseET0_EUlsE_EEvS6_RKT_EUliE_EEviT1_ --------------------------
	.section	.nv.constant0._ZN2at6native18elementwise_kernelILi128ELi4EZNS0_15gpu_kernel_implIZNS0_50_GLOBAL__N__2680c7bb_12_PowKernel_cu_b2145a98_318429pow_tensor_scalar_kernel_implIssEEvRNS_18TensorIteratorBaseET0_EUlsE_EEvS6_RKT_EUliE_EEviT1_,"a",@progbits
	.sectionflags	@""
	.align	4
.nv.constant0._ZN2at6native18elementwise_kernelILi128ELi4EZNS0_15gpu_kernel_implIZNS0_50_GLOBAL__N__2680c7bb_12_PowKernel_cu_b2145a98_318429pow_tensor_scalar_kernel_implIssEEvRNS_18TensorIteratorBaseET0_EUlsE_EEvS6_RKT_EUliE_EEviT1_:
	.zero		904


//--------------------- .nv.constant0._ZN2at6native27unrolled_elementwise_kernelIZNS0_50_GLOBAL__N__2680c7bb_12_PowKernel_cu_b2145a98_318429pow_tensor_scalar_kernel_implIssEEvRNS_18TensorIteratorBaseET0_EUlsE_St5arrayIPcLm2EELi4E23TrivialOffsetCalculatorILi1EjESC_NS0_6memory12LoadWithCastILi1EEENSD_13StoreWithCastILi1EEEEEviT_S6_T2_T3_T4_T5_ --------------------------
	.section	.nv.constant0._ZN2at6native27unrolled_elementwise_kernelIZNS0_50_GLOBAL__N__2680c7bb_12_PowKernel_cu_b2145a98_318429pow_tensor_scalar_kernel_implIssEEvRNS_18TensorIteratorBaseET0_EUlsE_St5arrayIPcLm2EELi4E23TrivialOffsetCalculatorILi1EjESC_NS0_6memory12LoadWithCastILi1EEENSD_13StoreWithCastILi1EEEEEviT_S6_T2_T3_T4_T5_,"a",@progbits
	.sectionflags	@""
	.align	4
.nv.constant0._ZN2at6native27unrolled_elementwise_kernelIZNS0_50_GLOBAL__N__2680c7bb_12_PowKernel_cu_b2145a98_318429pow_tensor_scalar_kernel_implIssEEvRNS_18TensorIteratorBaseET0_EUlsE_St5arrayIPcLm2EELi4E23TrivialOffsetCalculatorILi1EjESC_NS0_6memory12LoadWithCastILi1EEENSD_13StoreWithCastILi1EEEEEviT_S6_T2_T3_T4_T5_:
	.zero		404


//--------------------- .nv.constant0._ZN2at6native18elementwise_kernelILi128ELi4EZNS0_22gpu_kernel_impl_nocastIZNS0_50_GLOBAL__N__2680c7bb_12_PowKernel_cu_b2145a98_318429pow_tensor_scalar_kernel_implIssEEvRNS_18TensorIteratorBaseET0_EUlsE_EEvS6_RKT_EUliE_EEviT1_ --------------------------
	.section	.nv.constant0._ZN2at6native18elementwise_kernelILi128ELi4EZNS0_22gpu_kernel_impl_nocastIZNS0_50_GLOBAL__N__2680c7bb_12_PowKernel_cu_b2145a98_318429pow_tensor_scalar_kernel_implIssEEvRNS_18TensorIteratorBaseET0_EUlsE_EEvS6_RKT_EUliE_EEviT1_,"a",@progbits
	.sectionflags	@""
	.align	4
.nv.constant0._ZN2at6native18elementwise_kernelILi128ELi4EZNS0_22gpu_kernel_impl_nocastIZNS0_50_GLOBAL__N__2680c7bb_12_PowKernel_cu_b2145a98_318429pow_tensor_scalar_kernel_implIssEEvRNS_18TensorIteratorBaseET0_EUlsE_EEvS6_RKT_EUliE_EEviT1_:
	.zero		896


//--------------------- .nv.constant0._ZN2at6native27unrolled_elementwise_kernelIZNS0_50_GLOBAL__N__2680c7bb_12_PowKernel_cu_b2145a98_318429pow_tensor_scalar_kernel_implIssEEvRNS_18TensorIteratorBaseET0_EUlsE_St5arrayIPcLm2EELi4E23TrivialOffsetCalculatorILi1EjESC_NS0_6memory15LoadWithoutCastENSD_16StoreWithoutCastEEEviT_S6_T2_T3_T4_T5_ --------------------------
	.section	.nv.constant0._ZN2at6native27unrolled_elementwise_kernelIZNS0_50_GLOBAL__N__2680c7bb_12_PowKernel_cu_b2145a98_318429pow_tensor_scalar_kernel_implIssEEvRNS_18TensorIteratorBaseET0_EUlsE_St5arrayIPcLm2EELi4E23TrivialOffsetCalculatorILi1EjESC_NS0_6memory15LoadWithoutCastENSD_16StoreWithoutCastEEEviT_S6_T2_T3_T4_T5_,"a",@progbits
	.sectionflags	@""
	.align	4
.nv.constant0._ZN2at6native27unrolled_elementwise_kernelIZNS0_50_GLOBAL__N__2680c7bb_12_PowKernel_cu_b2145a98_318429pow_tensor_scalar_kernel_implIssEEvRNS_18TensorIteratorBaseET0_EUlsE_St5arrayIPcLm2EELi4E23TrivialOffsetCalculatorILi1EjESC_NS0_6memory15LoadWithoutCastENSD_16StoreWithoutCastEEEviT_S6_T2_T3_T4_T5_:
	.zero		388


//--------------------- .nv.constant0._ZN2at6native29vectorized_elementwise_kernelILi2EZNS0_50_GLOBAL__N__2680c7bb_12_PowKernel_cu_b2145a98_318429pow_tensor_scalar_kernel_implIssEEvRNS_18TensorIteratorBaseET0_EUlsE_St5arrayIPcLm2EEEEviS6_T1_ --------------------------
	.section	.nv.constant0._ZN2at6native29vectorized_elementwise_kernelILi2EZNS0_50_GLOBAL__N__2680c7bb_12_PowKernel_cu_b2145a98_318429pow_tensor_scalar_kernel_implIssEEvRNS_18TensorIteratorBaseET0_EUlsE_St5arrayIPcLm2EEEEviS6_T1_,"a",@progbits
	.sectionflags	@""
	.align	4
.nv.constant0._ZN2at6native29vectorized_elementwise_kernelILi2EZNS0_50_GLOBAL__N__2680c7bb_12_PowKernel_cu_b2145a98_318429pow_tensor_scalar_kernel_implIssEEvRNS_18TensorIteratorBaseET0_EUlsE_St5arrayIPcLm2EEEEviS6_T1_:
	.zero		384


//--------------------- .nv.constant0._ZN2at6native29vectorized_elementwise_kernelILi4EZNS0_50_GLOBAL__N__2680c7bb_12_PowKernel_cu_b2145a98_318429pow_tensor_scalar_kernel_implIssEEvRNS_18TensorIteratorBaseET0_EUlsE_St5arrayIPcLm2EEEEviS6_T1_ --------------------------
	.section	.nv.constant0._ZN2at6native29vectorized_elementwise_kernelILi4EZNS0_50_GLOBAL__N__2680c7bb_12_PowKernel_cu_b2145a98_318429pow_tensor_scalar_kernel_implIssEEvRNS_18TensorIteratorBaseET0_EUlsE_St5arrayIPcLm2EEEEviS6_T1_,"a",@progbits
	.sectionflags	@""
	.align	4
.nv.constant0._ZN2at6native29vectorized_elementwise_kernelILi4EZNS0_50_GLOBAL__N__2680c7bb_12_PowKernel_cu_b2145a98_318429pow_tensor_scalar_kernel_implIssEEvRNS_18TensorIteratorBaseET0_EUlsE_St5arrayIPcLm2EEEEviS6_T1_:
	.zero		384


//--------------------- .nv.constant0._ZN2at6native29vectorized_elementwise_kernelILi8EZNS0_50_GLOBAL__N__2680c7bb_12_PowKernel_cu_b2145a98_318429pow_tensor_scalar_kernel_implIssEEvRNS_18TensorIteratorBaseET0_EUlsE_St5arrayIPcLm2EEEEviS6_T1_ --------------------------
	.section	.nv.constant0._ZN2at6native29vectorized_elementwise_kernelILi8EZNS0_50_GLOBAL__N__2680c7bb_12_PowKernel_cu_b2145a98_318429pow_tensor_scalar_kernel_implIssEEvRNS_18TensorIteratorBaseET0_EUlsE_St5arrayIPcLm2EEEEviS6_T1_,"a",@progbits
	.sectionflags	@""
	.align	4
.nv.constant0._ZN2at6native29vectorized_elementwise_kernelILi8EZNS0_50_GLOBAL__N__2680c7bb_12_PowKernel_cu_b2145a98_318429pow_tensor_scalar_kernel_implIssEEvRNS_18TensorIteratorBaseET0_EUlsE_St5arrayIPcLm2EEEEviS6_T1_:
	.zero		384


//--------------------- .nv.constant0._ZN2at6native18elementwise_kernelILi128ELi4EZNS0_15gpu_kernel_implIZNS0_50_GLOBAL__N__2680c7bb_12_PowKernel_cu_b2145a98_318429pow_tensor_scalar_kernel_implIllEEvRNS_18TensorIteratorBaseET0_EUllE2_EEvS6_RKT_EUliE_EEviT1_ --------------------------
	.section	.nv.constant0._ZN2at6native18elementwise_kernelILi128ELi4EZNS0_15gpu_kernel_implIZNS0_50_GLOBAL__N__2680c7bb_12_PowKernel_cu_b2145a98_318429pow_tensor_scalar_kernel_implIllEEvRNS_18TensorIteratorBaseET0_EUllE2_EEvS6_RKT_EUliE_EEviT1_,"a",@progbits
	.sectionflags	@""
	.align	4
.nv.constant0._ZN2at6native18elementwise_kernelILi128ELi4EZNS0_15gpu_kernel_implIZNS0_50_GLOBAL__N__2680c7bb_12_PowKernel_cu_b2145a98_318429pow_tensor_scalar_kernel_implIllEEvRNS_18TensorIteratorBaseET0_EUllE2_EEvS6_RKT_EUliE_EEviT1_:
	.zero		912


//--------------------- .nv.constant0._ZN2at6native27unrolled_elementwise_kernelIZNS0_50_GLOBAL__N__2680c7bb_12_PowKernel_cu_b2145a98_318429pow_tensor_scalar_kernel_implIllEEvRNS_18TensorIteratorBaseET0_EUllE2_St5arrayIPcLm2EELi4E23TrivialOffsetCalculatorILi1EjESC_NS0_6memory12LoadWithCastILi1EEENSD_13StoreWithCastILi1EEEEEviT_S6_T2_T3_T4_T5_ --------------------------
	.section	.nv.constant0._ZN2at6native27unrolled_elementwise_kernelIZNS0_50_GLOBAL__N__2680c7bb_12_PowKernel_cu_b2145a98_318429pow_tensor_scalar_kernel_implIllEEvRNS_18TensorIteratorBaseET0_EUllE2_St5arrayIPcLm2EELi4E23TrivialOffsetCalculatorILi1EjESC_NS0_6memory12LoadWithCastILi1EEENSD_13StoreWithCastILi1EEEEEviT_S6_T2_T3_T4_T5_,"a",@progbits
	.sectionflags	@""
	.align	4
.nv.constant0._ZN2at6native27unrolled_elementwise_kernelIZNS0_50_GLOBAL__N__2680c7bb_12_PowKernel_cu_b2145a98_318429pow_tensor_scalar_kernel_implIllEEvRNS_18TensorIteratorBaseET0_EUllE2_St5arrayIPcLm2EELi4E23TrivialOffsetCalculatorILi1EjESC_NS0_6memory12LoadWithCastILi1EEENSD_13StoreWithCastILi1EEEEEviT_S6_T2_T3_T4_T5_:
	.zero		412


//--------------------- .nv.constant0._ZN2at6native18elementwise_kernelILi128ELi2EZNS0_22gpu_kernel_impl_nocastIZNS0_50_GLOBAL__N__2680c7bb_12_PowKernel_cu_b2145a98_318429pow_tensor_scalar_kernel_implIllEEvRNS_18TensorIteratorBaseET0_EUllE2_EEvS6_RKT_EUliE_EEviT1_ --------------------------
	.section	.nv.constant0._ZN2at6native18elementwise_kernelILi128ELi2EZNS0_22gpu_kernel_impl_nocastIZNS0_50_GLOBAL__N__2680c7bb_12_PowKernel_cu_b2145a98_318429pow_tensor_scalar_kernel_implIllEEvRNS_18TensorIteratorBaseET0_EUllE2_EEvS6_RKT_EUliE_EEviT1_,"a",@progbits
	.sectionflags	@""
	.align	4
.nv.constant0._ZN2at6native18elementwise_kernelILi128ELi2EZNS0_22gpu_kernel_impl_nocastIZNS0_50_GLOBAL__N__2680c7bb_12_PowKernel_cu_b2145a98_318429pow_tensor_scalar_kernel_implIllEEvRNS_18TensorIteratorBaseET0_EUllE2_EEvS6_RKT_EUliE_EEviT1_:
	.zero		904


//--------------------- .nv.constant0._ZN2at6native27unrolled_elementwise_kernelIZNS0_50_GLOBAL__N__2680c7bb_12_PowKernel_cu_b2145a98_318429pow_tensor_scalar_kernel_implIllEEvRNS_18TensorIteratorBaseET0_EUllE2_St5arrayIPcLm2EELi4E23TrivialOffsetCalculatorILi1EjESC_NS0_6memory15LoadWithoutCastENSD_16StoreWithoutCastEEEviT_S6_T2_T3_T4_T5_ --------------------------
	.section	.nv.constant0._ZN2at6native27unrolled_elementwise_kernelIZNS0_50_GLOBAL__N__2680c7bb_12_PowKernel_cu_b2145a98_318429pow_tensor_scalar_kernel_implIllEEvRNS_18TensorIteratorBaseET0_EUllE2_St5arrayIPcLm2EELi4E23TrivialOffsetCalculatorILi1EjESC_NS0_6memory15LoadWithoutCastENSD_16StoreWithoutCastEEEviT_S6_T2_T3_T4_T5_,"a",@progbits
	.sectionflags	@""
	.align	4
.nv.constant0._ZN2at6native27unrolled_elementwise_kernelIZNS0_50_GLOBAL__N__2680c7bb_12_PowKernel_cu_b2145a98_318429pow_tensor_scalar_kernel_implIllEEvRNS_18TensorIteratorBaseET0_EUllE2_St5arrayIPcLm2EELi4E23TrivialOffsetCalculatorILi1EjESC_NS0_6memory15LoadWithoutCastENSD_16StoreWithoutCastEEEviT_S6_T2_T3_T4_T5_:
	.zero		396


//--------------------- .nv.constant0._ZN2at6native29vectorized_elementwise_kernelILi2EZNS0_50_GLOBAL__N__2680c7bb_12_PowKernel_cu_b2145a98_318429pow_tensor_scalar_kernel_implIllEEvRNS_18TensorIteratorBaseET0_EUllE2_St5arrayIPcLm2EEEEviS6_T1_ --------------------------
	.section	.nv.constant0._ZN2at6native29vectorized_elementwise_kernelILi2EZNS0_50_GLOBAL__N__2680c7bb_12_PowKernel_cu_b2145a98_318429pow_tensor_scalar_kernel_implIllEEvRNS_18TensorIteratorBaseET0_EUllE2_St5arrayIPcLm2EEEEviS6_T1_,"a",@progbits
	.sectionflags	@""
	.align	4
.nv.constant0._ZN2at6native29vectorized_elementwise_kernelILi2EZNS0_50_GLOBAL__N__2680c7bb_12_PowKernel_cu_b2145a98_318429pow_tensor_scalar_kernel_implIllEEvRNS_18TensorIteratorBaseET0_EUllE2_St5arrayIPcLm2EEEEviS6_T1_:
	.zero		392


//--------------------- .nv.constant0._ZN2at6native29vectorized_elementwise_kernelILi4EZNS0_50_GLOBAL__N__2680c7bb_12_PowKernel_cu_b2145a98_318429pow_tensor_scalar_kernel_implIllEEvRNS_18TensorIteratorBaseET0_EUllE2_St5arrayIPcLm2EEEEviS6_T1_ --------------------------
	.section	.nv.constant0._ZN2at6native29vectorized_elementwise_kernelILi4EZNS0_50_GLOBAL__N__2680c7bb_12_PowKernel_cu_b2145a98_318429pow_tensor_scalar_kernel_implIllEEvRNS_18TensorIteratorBaseET0_EUllE2_St5arrayIPcLm2EEEEviS6_T1_,"a",@progbits
	.sectionflags	@""
	.align	4
.nv.constant0._ZN2at6native29vectorized_elementwise_kernelILi4EZNS0_50_GLOBAL__N__2680c7bb_12_PowKernel_cu_b2145a98_318429pow_tensor_scalar_kernel_implIllEEvRNS_18TensorIteratorBaseET0_EUllE2_St5arrayIPcLm2EEEEviS6_T1_:
	.zero		392


//--------------------- .nv.constant0._ZN2at6native29vectorized_elementwise_kernelILi8EZNS0_50_GLOBAL__N__2680c7bb_12_PowKernel_cu_b2145a98_318429pow_tensor_scalar_kernel_implIllEEvRNS_18TensorIteratorBaseET0_EUllE2_St5arrayIPcLm2EEEEviS6_T1_ --------------------------
	.section	.nv.constant0._ZN2at6native29vectorized_elementwise_kernelILi8EZNS0_50_GLOBAL__N__2680c7bb_12_PowKernel_cu_b2145a98_318429pow_tensor_scalar_kernel_implIllEEvRNS_18TensorIteratorBaseET0_EUllE2_St5arrayIPcLm2EEEEviS6_T1_,"a",@progbits
	.sectionflags	@""
	.align	4
.nv.constant0._ZN2at6native29vectorized_elementwise_kernelILi8EZNS0_50_GLOBAL__N__2680c7bb_12_PowKernel_cu_b2145a98_318429pow_tensor_scalar_kernel_implIllEEvRNS_18TensorIteratorBaseET0_EUllE2_St5arrayIPcLm2EEEEviS6_T1_:
	.zero		392


//--------------------- .nv.constant0._ZN2at6native18elementwise_kernelILi128ELi4EZNS0_15gpu_kernel_implIZNS0_50_GLOBAL__N__2680c7bb_12_PowKernel_cu_b2145a98_318429pow_tensor_scalar_kernel_implIllEEvRNS_18TensorIteratorBaseET0_EUllE1_EEvS6_RKT_EUliE_EEviT1_ --------------------------
	.section	.nv.constant0._ZN2at6native18elementwise_kernelILi128ELi4EZNS0_15gpu_kernel_implIZNS0_50_GLOBAL__N__2680c7bb_12_PowKernel_cu_b2145a98_318429pow_tensor_scalar_kernel_implIllEEvRNS_18TensorIteratorBaseET0_EUllE1_EEvS6_RKT_EUliE_EEviT1_,"a",@progbits
	.sectionflags	@""
	.align	4
.nv.constant0._ZN2at6native18elementwise_kernelILi128ELi4EZNS0_15gpu_kernel_implIZNS0_50_GLOBAL__N__2680c7bb_12_PowKernel_cu_b2145a98_318429pow_tensor_scalar_kernel_implIllEEvRNS_18TensorIteratorBaseET0_EUllE1_EEvS6_RKT_EUliE_EEviT1_:
	.zero		904


//--------------------- .nv.constant0._ZN2at6native27unrolled_elementwise_kernelIZNS0_50_GLOBAL__N__2680c7bb_12_PowKernel_cu_b2145a98_318429pow_tensor_scalar_kernel_implIllEEvRNS_18TensorIteratorBaseET0_EUllE1_St5arrayIPcLm2EELi4E23TrivialOffsetCalculatorILi1EjESC_NS0_6memory12LoadWithCastILi1EEENSD_13StoreWithCastILi1EEEEEviT_S6_T2_T3_T4_T5_ --------------------------
	.section	.nv.constant0._ZN2at6native27unrolled_elementwise_kernelIZNS0_50_GLOBAL__N__2680c7bb_12_PowKernel_cu_b2145a98_318429pow_tensor_scalar_kernel_implIllEEvRNS_18TensorIteratorBaseET0_EUllE1_St5arrayIPcLm2EELi4E23TrivialOffsetCalculatorILi1EjESC_NS0_6memory12LoadWithCastILi1EEENSD_13StoreWithCastILi1EEEEEviT_S6_T2_T3_T4_T5_,"a",@progbits
	.sectionflags	@""
	.align	4
.nv.constant0._ZN2at6native27unrolled_elementwise_kernelIZNS0_50_GLOBAL__N__2680c7bb_12_PowKernel_cu_b2145a98_318429pow_tensor_scalar_kernel_implIllEEvRNS_18TensorIteratorBaseET0_EUllE1_St5arrayIPcLm2EELi4E23TrivialOffsetCalculatorILi1EjESC_NS0_6memory12LoadWithCastILi1EEENSD_13StoreWithCastILi1EEEEEviT_S6_T2_T3_T4_T5_:
	.zero		404


//--------------------- .nv.constant0._ZN2at6native18elementwise_kernelILi128ELi2EZNS0_22gpu_kernel_impl_nocastIZNS0_50_GLOBAL__N__2680c7bb_12_PowKernel_cu_b2145a98_318429pow_tensor_scalar_kernel_implIllEEvRNS_18TensorIteratorBaseET0_EUllE1_EEvS6_RKT_EUliE_EEviT1_ --------------------------
	.section	.nv.constant0._ZN2at6native18elementwise_kernelILi128ELi2EZNS0_22gpu_kernel_impl_nocastIZNS0_50_GLOBAL__N__2680c7bb_12_PowKernel_cu_b2145a98_318429pow_tensor_scalar_kernel_implIllEEvRNS_18TensorIteratorBaseET0_EUllE1_EEvS6_RKT_EUliE_EEviT1_,"a",@progbits
	.sectionflags	@""
	.align	4
.nv.constant0._ZN2at6native18elementwise_kernelILi128ELi2EZNS0_22gpu_kernel_impl_nocastIZNS0_50_GLOBAL__N__2680c7bb_12_PowKernel_cu_b2145a98_318429pow_tensor_scalar_kernel_implIllEEvRNS_18TensorIteratorBaseET0_EUllE1_EEvS6_RKT_EUliE_EEviT1_:
	.zero		896


//--------------------- .nv.constant0._ZN2at6native27unrolled_elementwise_kernelIZNS0_50_GLOBAL__N__2680c7bb_12_PowKernel_cu_b2145a98_318429pow_tensor_scalar_kernel_implIllEEvRNS_18TensorIteratorBaseET0_EUllE1_St5arrayIPcLm2EELi4E23TrivialOffsetCalculatorILi1EjESC_NS0_6memory15LoadWithoutCastENSD_16StoreWithoutCastEEEviT_S6_T2_T3_T4_T5_ --------------------------
	.section	.nv.constant0._ZN2at6native27unrolled_elementwise_kernelIZNS0_50_GLOBAL__N__2680c7bb_12_PowKernel_cu_b2145a98_318429pow_tensor_scalar_kernel_implIllEEvRNS_18TensorIteratorBaseET0_EUllE1_St5arrayIPcLm2EELi4E23TrivialOffsetCalculatorILi1EjESC_NS0_6memory15LoadWithoutCastENSD_16StoreWithoutCastEEEviT_S6_T2_T3_T4_T5_,"a",@progbits
	.sectionflags	@""
	.align	4
.nv.constant0._ZN2at6native27unrolled_elementwise_kernelIZNS0_50_GLOBAL__N__2680c7bb_12_PowKernel_cu_b2145a98_318429pow_tensor_scalar_kernel_implIllEEvRNS_18TensorIteratorBaseET0_EUllE1_St5arrayIPcLm2EELi4E23TrivialOffsetCalculatorILi1EjESC_NS0_6memory15LoadWithoutCastENSD_16StoreWithoutCastEEEviT_S6_T2_T3_T4_T5_:
	.zero		388


//--------------------- .nv.constant0._ZN2at6native29vectorized_elementwise_kernelILi2EZNS0_50_GLOBAL__N__2680c7bb_12_PowKernel_cu_b2145a98_318429pow_tensor_scalar_kernel_implIllEEvRNS_18TensorIteratorBaseET0_EUllE1_St5arrayIPcLm2EEEEviS6_T1_ --------------------------
	.section	.nv.constant0._ZN2at6native29vectorized_elementwise_kernelILi2EZNS0_50_GLOBAL__N__2680c7bb_12_PowKernel_cu_b2145a98_318429pow_tensor_scalar_kernel_implIllEEvRNS_18TensorIteratorBaseET0_EUllE1_St5arrayIPcLm2EEEEviS6_T1_,"a",@progbits
	.sectionflags	@""
	.align	4
.nv.constant0._ZN2at6native29vectorized_elementwise_kernelILi2EZNS0_50_GLOBAL__N__2680c7bb_12_PowKernel_cu_b2145a98_318429pow_tensor_scalar_kernel_implIllEEvRNS_18TensorIteratorBaseET0_EUllE1_St5arrayIPcLm2EEEEviS6_T1_:
	.zero		384


//--------------------- .nv.constant0._ZN2at6native29vectorized_elementwise_kernelILi4EZNS0_50_GLOBAL__N__2680c7bb_12_PowKernel_cu_b2145a98_318429pow_tensor_scalar_kernel_implIllEEvRNS_18TensorIteratorBaseET0_EUllE1_St5arrayIPcLm2EEEEviS6_T1_ --------------------------
	.section	.nv.constant0._ZN2at6native29vectorized_elementwise_kernelILi4EZNS0_50_GLOBAL__N__2680c7bb_12_PowKernel_cu_b2145a98_318429pow_tensor_scalar_kernel_implIllEEvRNS_18TensorIteratorBaseET0_EUllE1_St5arrayIPcLm2EEEEviS6_T1_,"a",@progbits
	.sectionflags	@""
	.align	4
.nv.constant0._ZN2at6native29vectorized_elementwise_kernelILi4EZNS0_50_GLOBAL__N__2680c7bb_12_PowKernel_cu_b2145a98_318429pow_tensor_scalar_kernel_implIllEEvRNS_18TensorIteratorBaseET0_EUllE1_St5arrayIPcLm2EEEEviS6_T1_:
	.zero		384


//--------------------- .nv.constant0._ZN2at6native29vectorized_elementwise_kernelILi8EZNS0_50_GLOBAL__N__2680c7bb_12_PowKernel_cu_b2145a98_318429pow_tensor_scalar_kernel_implIllEEvRNS_18TensorIteratorBaseET0_EUllE1_St5arrayIPcLm2EEEEviS6_T1_ --------------------------
	.section	.nv.constant0._ZN2at6native29vectorized_elementwise_kernelILi8EZNS0_50_GLOBAL__N__2680c7bb_12_PowKernel_cu_b2145a98_318429pow_tensor_scalar_kernel_implIllEEvRNS_18TensorIteratorBaseET0_EUllE1_St5arrayIPcLm2EEEEviS6_T1_,"a",@progbits
	.sectionflags	@""
	.align	4
.nv.constant0._ZN2at6native29vectorized_elementwise_kernelILi8EZNS0_50_GLOBAL__N__2680c7bb_12_PowKernel_cu_b2145a98_318429pow_tensor_scalar_kernel_implIllEEvRNS_18TensorIteratorBaseET0_EUllE1_St5arrayIPcLm2EEEEviS6_T1_:
	.zero		384


//--------------------- .nv.constant0._ZN2at6native18elementwise_kernelILi128ELi4EZNS0_15gpu_kernel_implIZNS0_50_GLOBAL__N__2680c7bb_12_PowKernel_cu_b2145a98_318429pow_tensor_scalar_kernel_implIllEEvRNS_18TensorIteratorBaseET0_EUllE0_EEvS6_RKT_EUliE_EEviT1_ --------------------------
	.section	.nv.constant0._ZN2at6native18elementwise_kernelILi128ELi4EZNS0_15gpu_kernel_implIZNS0_50_GLOBAL__N__2680c7bb_12_PowKernel_cu_b2145a98_318429pow_tensor_scalar_kernel_implIllEEvRNS_18TensorIteratorBaseET0_EUllE0_EEvS6_RKT_EUliE_EEviT1_,"a",@progbits
	.sectionflags	@""
	.align	4
.nv.constant0._ZN2at6native18elementwise_kernelILi128ELi4EZNS0_15gpu_kernel_implIZNS0_50_GLOBAL__N__2680c7bb_12_PowKernel_cu_b2145a98_318429pow_tensor_scalar_kernel_implIllEEvRNS_18TensorIteratorBaseET0_EUllE0_EEvS6_RKT_EUliE_EEviT1_:
	.zero		904


//--------------------- .nv.constant0._ZN2at6native27unrolled_elementwise_kernelIZNS0_50_GLOBAL__N__2680c7bb_12_PowKernel_cu_b2145a98_318429pow_tensor_scalar_kernel_implIllEEvRNS_18TensorIteratorBaseET0_EUllE0_St5arrayIPcLm2EELi4E23TrivialOffsetCalculatorILi1EjESC_NS0_6memory12LoadWithCastILi1EEENSD_13StoreWithCastILi1EEEEEviT_S6_T2_T3_T4_T5_ --------------------------
	.section	.nv.constant0._ZN2at6native27unrolled_elementwise_kernelIZNS0_50_GLOBAL__N__2680c7bb_12_PowKernel_cu_b2145a98_318429pow_tensor_scalar_kernel_implIllEEvRNS_18TensorIteratorBaseET0_EUllE0_St5arrayIPcLm2EELi4E23TrivialOffsetCalculatorILi1EjESC_NS0_6memory12LoadWithCastILi1EEENSD_13StoreWithCastILi1EEEEEviT_S6_T2_T3_T4_T5_,"a",@progbits
	.sectionflags	@""
	.align	4
.nv.constant0._ZN2at6native27unrolled_elementwise_kernelIZNS0_50_GLOBAL__N__2680c7bb_12_PowKernel_cu_b2145a98_318429pow_tensor_scalar_kernel_implIllEEvRNS_18TensorIteratorBaseET0_EUllE0_St5arrayIPcLm2EELi4E23TrivialOffsetCalculatorILi1EjESC_NS0_6memory12LoadWithCastILi1EEENSD_13StoreWithCastILi1EEEEEviT_S6_T2_T3_T4_T5_:
	.zero		404


//--------------------- .nv.constant0._ZN2at6native18elementwise_kernelILi128ELi2EZNS0_22gpu_kernel_impl_nocastIZNS0_50_GLOBAL__N__2680c7bb_12_PowKernel_cu_b2145a98_318429pow_tensor_scalar_kernel_implIllEEvRNS_18TensorIteratorBaseET0_EUllE0_EEvS6_RKT_EUliE_EEviT1_ --------------------------
	.section	.nv.constant0._ZN2at6native18elementwise_kernelILi128ELi2EZNS0_22gpu_kernel_impl_nocastIZNS0_50_GLOBAL__N__2680c7bb_12_PowKernel_cu_b2145a98_318429pow_tensor_scalar_kernel_implIllEEvRNS_18TensorIteratorBaseET0_EUllE0_EEvS6_RKT_EUliE_EEviT1_,"a",@progbits
	.sectionflags	@""
	.align	4
.nv.constant0._ZN2at6native18elementwise_kernelILi128ELi2EZNS0_22gpu_kernel_impl_nocastIZNS0_50_GLOBAL__N__2680c7bb_12_PowKernel_cu_b2145a98_318429pow_tensor_scalar_kernel_implIllEEvRNS_18TensorIteratorBaseET0_EUllE0_EEvS6_RKT_EUliE_EEviT1_:
	.zero		896


//--------------------- .nv.constant0._ZN2at6native27unrolled_elementwise_kernelIZNS0_50_GLOBAL__N__2680c7bb_12_PowKernel_cu_b2145a98_318429pow_tensor_scalar_kernel_implIllEEvRNS_18TensorIteratorBaseET0_EUllE0_St5arrayIPcLm2EELi4E23TrivialOffsetCalculatorILi1EjESC_NS0_6memory15LoadWithoutCastENSD_16StoreWithoutCastEEEviT_S6_T2_T3_T4_T5_ --------------------------
	.section	.nv.constant0._ZN2at6native27unrolled_elementwise_kernelIZNS0_50_GLOBAL__N__2680c7bb_12_PowKernel_cu_b2145a98_318429pow_tensor_scalar_kernel_implIllEEvRNS_18TensorIteratorBaseET0_EUllE0_St5arrayIPcLm2EELi4E23TrivialOffsetCalculatorILi1EjESC_NS0_6memory15LoadWithoutCastENSD_16StoreWithoutCastEEEviT_S6_T2_T3_T4_T5_,"a",@progbits
	.sectionflags	@""
	.align	4
.nv.constant0._ZN2at6native27unrolled_elementwise_kernelIZNS0_50_GLOBAL__N__2680c7bb_12_PowKernel_cu_b2145a98_318429pow_tensor_scalar_kernel_implIllEEvRNS_18TensorIteratorBaseET0_EUllE0_St5arrayIPcLm2EELi4E23TrivialOffsetCalculatorILi1EjESC_NS0_6memory15LoadWithoutCastENSD_16StoreWithoutCastEEEviT_S6_T2_T3_T4_T5_:
	.zero		388


//--------------------- .nv.constant0._ZN2at6native29vectorized_elementwise_kernelILi2EZNS0_50_GLOBAL__N__2680c7bb_12_PowKernel_cu_b2145a98_318429pow_tensor_scalar_kernel_implIllEEvRNS_18TensorIteratorBaseET0_EUllE0_St5arrayIPcLm2EEEEviS6_T1_ --------------------------
	.section	.nv.constant0._ZN2at6native29vectorized_elementwise_kernelILi2EZNS0_50_GLOBAL__N__2680c7bb_12_PowKernel_cu_b2145a98_318429pow_tensor_scalar_kernel_implIllEEvRNS_18TensorIteratorBaseET0_EUllE0_St5arrayIPcLm2EEEEviS6_T1_,"a",@progbits
	.sectionflags	@""
	.align	4
.nv.constant0._ZN2at6native29vectorized_elementwise_kernelILi2EZNS0_50_GLOBAL__N__2680c7bb_12_PowKernel_cu_b2145a98_318429pow_tensor_scalar_kernel_implIllEEvRNS_18TensorIteratorBaseET0_EUllE0_St5arrayIPcLm2EEEEviS6_T1_:
	.zero		384


//--------------------- .nv.constant0._ZN2at6native29vectorized_elementwise_kernelILi4EZNS0_50_GLOBAL__N__2680c7bb_12_PowKernel_cu_b2145a98_318429pow_tensor_scalar_kernel_implIllEEvRNS_18TensorIteratorBaseET0_EUllE0_St5arrayIPcLm2EEEEviS6_T1_ --------------------------
	.section	.nv.constant0._ZN2at6native29vectorized_elementwise_kernelILi4EZNS0_50_GLOBAL__N__2680c7bb_12_PowKernel_cu_b2145a98_318429pow_tensor_scalar_kernel_implIllEEvRNS_18TensorIteratorBaseET0_EUllE0_St5arrayIPcLm2EEEEviS6_T1_,"a",@progbits
	.sectionflags	@""
	.align	4
.nv.constant0._ZN2at6native29vectorized_elementwise_kernelILi4EZNS0_50_GLOBAL__N__2680c7bb_12_PowKernel_cu_b2145a98_318429pow_tensor_scalar_kernel_implIllEEvRNS_18TensorIteratorBaseET0_EUllE0_St5arrayIPcLm2EEEEviS6_T1_:
	.zero		384


//--------------------- .nv.constant0._ZN2at6native29vectorized_elementwise_kernelILi8EZNS0_50_GLOBAL__N__2680c7bb_12_PowKernel_cu_b2145a98_318429pow_tensor_scalar_kernel_implIllEEvRNS_18TensorIteratorBaseET0_EUllE0_St5arrayIPcLm2EEEEviS6_T1_ --------------------------
	.section	.nv.constant0._ZN2at6native29vectorized_elementwise_kernelILi8EZNS0_50_GLOBAL__N__2680c7bb_12_PowKernel_cu_b2145a98_318429pow_tensor_scalar_kernel_implIllEEvRNS_18TensorIteratorBaseET0_EUllE0_St5arrayIPcLm2EEEEviS6_T1_,"a",@progbits
	.sectionflags	@""
	.align	4
.nv.constant0._ZN2at6native29vectorized_elementwise_kernelILi8EZNS0_50_GLOBAL__N__2680c7bb_12_PowKernel_cu_b2145a98_318429pow_tensor_scalar_kernel_implIllEEvRNS_18TensorIteratorBaseET0_EUllE0_St5arrayIPcLm2EEEEviS6_T1_:
	.zero		384


//--------------------- .nv.constant0._ZN2at6native18elementwise_kernelILi128ELi4EZNS0_15gpu_kernel_implIZNS0_50_GLOBAL__N__2680c7bb_12_PowKernel_cu_b2145a98_318429pow_tensor_scalar_kernel_implIllEEvRNS_18TensorIteratorBaseET0_EUllE_EEvS6_RKT_EUliE_EEviT1_ --------------------------
	.section	.nv.constant0._ZN2at6native18elementwise_kernelILi128ELi4EZNS0_15gpu_kernel_implIZNS0_50_GLOBAL__N__2680c7bb_12_PowKernel_cu_b2145a98_318429pow_tensor_scalar_kernel_implIllEEvRNS_18TensorIteratorBaseET0_EUllE_EEvS6_RKT_EUliE_EEviT1_,"a",@progbits
	.sectionflags	@""
	.align	4
.nv.constant0._ZN2at6native18elementwise_kernelILi128ELi4EZNS0_15gpu_kernel_implIZNS0_50_GLOBAL__N__2680c7bb_12_PowKernel_cu_b2145a98_318429pow_tensor_scalar_kernel_implIllEEvRNS_18TensorIteratorBaseET0_EUllE_EEvS6_RKT_EUliE_EEviT1_:
	.zero		904


//--------------------- .nv.constant0._ZN2at6native27unrolled_elementwise_kernelIZNS0_50_GLOBAL__N__2680c7bb_12_PowKernel_cu_b2145a98_318429pow_tensor_scalar_kernel_implIllEEvRNS_18TensorIteratorBaseET0_EUllE_St5arrayIPcLm2EELi4E23TrivialOffsetCalculatorILi1EjESC_NS0_6memory12LoadWithCastILi1EEENSD_13StoreWithCastILi1EEEEEviT_S6_T2_T3_T4_T5_ --------------------------
	.section	.nv.constant0._ZN2at6native27unrolled_elementwise_kernelIZNS0_50_GLOBAL__N__2680c7bb_12_PowKernel_cu_b2145a98_318429pow_tensor_scalar_kernel_implIllEEvRNS_18TensorIteratorBaseET0_EUllE_St5arrayIPcLm2EELi4E23TrivialOffsetCalculatorILi1EjESC_NS0_6memory12LoadWithCastILi1EEENSD_13StoreWithCastILi1EEEEEviT_S6_T2_T3_T4_T5_,"a",@progbits
	.sectionflags	@""
	.align	4
.nv.constant0._ZN2at6native27unrolled_elementwise_kernelIZNS0_50_GLOBAL__N__2680c7bb_12_PowKernel_cu_b2145a98_318429pow_tensor_scalar_kernel_implIllEEvRNS_18TensorIteratorBaseET0_EUllE_St5arrayIPcLm2EELi4E23TrivialOffsetCalculatorILi1EjESC_NS0_6memory12LoadWithCastILi1EEENSD_13StoreWithCastILi1EEEEEviT_S6_T2_T3_T4_T5_:
	.zero		404


//--------------------- .nv.constant0._ZN2at6native18elementwise_kernelILi128ELi2EZNS0_22gpu_kernel_impl_nocastIZNS0_50_GLOBAL__N__2680c7bb_12_PowKernel_cu_b2145a98_318429pow_tensor_scalar_kernel_implIllEEvRNS_18TensorIteratorBaseET0_EUllE_EEvS6_RKT_EUliE_EEviT1_ --------------------------
	.section	.nv.constant0._ZN2at6native18elementwise_kernelILi128ELi2EZNS0_22gpu_kernel_impl_nocastIZNS0_50_GLOBAL__N__2680c7bb_12_PowKernel_cu_b2145a98_318429pow_tensor_scalar_kernel_implIllEEvRNS_18TensorIteratorBaseET0_EUllE_EEvS6_RKT_EUliE_EEviT1_,"a",@progbits
	.sectionflags	@""
	.align	4
.nv.constant0._ZN2at6native18elementwise_kernelILi128ELi2EZNS0_22gpu_kernel_impl_nocastIZNS0_50_GLOBAL__N__2680c7bb_12_PowKernel_cu_b2145a98_318429pow_tensor_scalar_kernel_implIllEEvRNS_18TensorIteratorBaseET0_EUllE_EEvS6_RKT_EUliE_EEviT1_:
	.zero		896


//--------------------- .nv.constant0._ZN2at6native27unrolled_elementwise_kernelIZNS0_50_GLOBAL__N__2680c7bb_12_PowKernel_cu_b2145a98_318429pow_tensor_scalar_kernel_implIllEEvRNS_18TensorIteratorBaseET0_EUllE_St5arrayIPcLm2EELi4E23TrivialOffsetCalculatorILi1EjESC_NS0_6memory15LoadWithoutCastENSD_16StoreWithoutCastEEEviT_S6_T2_T3_T4_T5_ --------------------------
	.section	.nv.constant0._ZN2at6native27unrolled_elementwise_kernelIZNS0_50_GLOBAL__N__2680c7bb_12_PowKernel_cu_b2145a98_318429pow_tensor_scalar_kernel_implIllEEvRNS_18TensorIteratorBaseET0_EUllE_St5arrayIPcLm2EELi4E23TrivialOffsetCalculatorILi1EjESC_NS0_6memory15LoadWithoutCastENSD_16StoreWithoutCastEEEviT_S6_T2_T3_T4_T5_,"a",@progbits
	.sectionflags	@""
	.align	4
.nv.constant0._ZN2at6native27unrolled_elementwise_kernelIZNS0_50_GLOBAL__N__2680c7bb_12_PowKernel_cu_b2145a98_318429pow_tensor_scalar_kernel_implIllEEvRNS_18TensorIteratorBaseET0_EUllE_St5arrayIPcLm2EELi4E23TrivialOffsetCalculatorILi1EjESC_NS0_6memory15LoadWithoutCastENSD_16StoreWithoutCastEEEviT_S6_T2_T3_T4_T5_:
	.zero		388


//--------------------- .nv.constant0._ZN2at6native29vectorized_elementwise_kernelILi2EZNS0_50_GLOBAL__N__2680c7bb_12_PowKernel_cu_b2145a98_318429pow_tensor_scalar_kernel_implIllEEvRNS_18TensorIteratorBaseET0_EUllE_St5arrayIPcLm2EEEEviS6_T1_ --------------------------
	.section	.nv.constant0._ZN2at6native29vectorized_elementwise_kernelILi2EZNS0_50_GLOBAL__N__2680c7bb_12_PowKernel_cu_b2145a98_318429pow_tensor_scalar_kernel_implIllEEvRNS_18TensorIteratorBaseET0_EUllE_St5arrayIPcLm2EEEEviS6_T1_,"a",@progbits
	.sectionflags	@""
	.align	4
.nv.constant0._ZN2at6native29vectorized_elementwise_kernelILi2EZNS0_50_GLOBAL__N__2680c7bb_12_PowKernel_cu_b2145a98_318429pow_tensor_scalar_kernel_implIllEEvRNS_18TensorIteratorBaseET0_EUllE_St5arrayIPcLm2EEEEviS6_T1_:
	.zero		384


//--------------------- .nv.constant0._ZN2at6native29vectorized_elementwise_kernelILi4EZNS0_50_GLOBAL__N__2680c7bb_12_PowKernel_cu_b2145a98_318429pow_tensor_scalar_kernel_implIllEEvRNS_18TensorIteratorBaseET0_EUllE_St5arrayIPcLm2EEEEviS6_T1_ --------------------------
	.section	.nv.constant0._ZN2at6native29vectorized_elementwise_kernelILi4EZNS0_50_GLOBAL__N__2680c7bb_12_PowKernel_cu_b2145a98_318429pow_tensor_scalar_kernel_implIllEEvRNS_18TensorIteratorBaseET0_EUllE_St5arrayIPcLm2EEEEviS6_T1_,"a",@progbits
	.sectionflags	@""
	.align	4
.nv.constant0._ZN2at6native29vectorized_elementwise_kernelILi4EZNS0_50_GLOBAL__N__2680c7bb_12_PowKernel_cu_b2145a98_318429pow_tensor_scalar_kernel_implIllEEvRNS_18TensorIteratorBaseET0_EUllE_St5arrayIPcLm2EEEEviS6_T1_:
	.zero		384


//--------------------- .nv.constant0._ZN2at6native29vectorized_elementwise_kernelILi8EZNS0_50_GLOBAL__N__2680c7bb_12_PowKernel_cu_b2145a98_318429pow_tensor_scalar_kernel_implIllEEvRNS_18TensorIteratorBaseET0_EUllE_St5arrayIPcLm2EEEEviS6_T1_ --------------------------
	.section	.nv.constant0._ZN2at6native29vectorized_elementwise_kernelILi8EZNS0_50_GLOBAL__N__2680c7bb_12_PowKernel_cu_b2145a98_318429pow_tensor_scalar_kernel_implIllEEvRNS_18TensorIteratorBaseET0_EUllE_St5arrayIPcLm2EEEEviS6_T1_,"a",@progbits
	.sectionflags	@""
	.align	4
.nv.constant0._ZN2at6native29vectorized_elementwise_kernelILi8EZNS0_50_GLOBAL__N__2680c7bb_12_PowKernel_cu_b2145a98_318429pow_tensor_scalar_kernel_implIllEEvRNS_18TensorIteratorBaseET0_EUllE_St5arrayIPcLm2EEEEviS6_T1_:
	.zero		384


//--------------------- .nv.constant0._ZN2at6native18elementwise_kernelILi128ELi4EZNS0_15gpu_kernel_implIZNS0_50_GLOBAL__N__2680c7bb_12_PowKernel_cu_b2145a98_318429pow_tensor_scalar_kernel_implIiiEEvRNS_18TensorIteratorBaseET0_EUliE2_EEvS6_RKT_EUliE_EEviT1_ --------------------------
	.section	.nv.constant0._ZN2at6native18elementwise_kernelILi128ELi4EZNS0_15gpu_kernel_implIZNS0_50_GLOBAL__N__2680c7bb_12_PowKernel_cu_b2145a98_318429pow_tensor_scalar_kernel_implIiiEEvRNS_18TensorIteratorBaseET0_EUliE2_EEvS6_RKT_EUliE_EEviT1_,"a",@progbits
	.sectionflags	@""
	.align	4
.nv.constant0._ZN2at6native18elementwise_kernelILi128ELi4EZNS0_15gpu_kernel_implIZNS0_50_GLOBAL__N__2680c7bb_12_PowKernel_cu_b2145a98_318429pow_tensor_scalar_kernel_implIiiEEvRNS_18TensorIteratorBaseET0_EUliE2_EEvS6_RKT_EUliE_EEviT1_:
	.zero		912


//--------------------- .nv.constant0._ZN2at6native27unrolled_elementwise_kernelIZNS0_50_GLOBAL__N__2680c7bb_12_PowKernel_cu_b2145a98_318429pow_tensor_scalar_kernel_implIiiEEvRNS_18TensorIteratorBaseET0_EUliE2_St5arrayIPcLm2EELi4E23TrivialOffsetCalculatorILi1EjESC_NS0_6memory12LoadWithCastILi1EEENSD_13StoreWithCastILi1EEEEEviT_S6_T2_T3_T4_T5_ --------------------------
	.section	.nv.constant0._ZN2at6native27unrolled_elementwise_kernelIZNS0_50_GLOBAL__N__2680c7bb_12_PowKernel_cu_b2145a98_318429pow_tensor_scalar_kernel_implIiiEEvRNS_18TensorIteratorBaseET0_EUliE2_St5arrayIPcLm2EELi4E23TrivialOffsetCalculatorILi1EjESC_NS0_6memory12LoadWithCastILi1EEENSD_13StoreWithCastILi1EEEEEviT_S6_T2_T3_T4_T5_,"a",@progbits
	.sectionflags	@""
	.align	4
.nv.constant0._ZN2at6native27unrolled_elementwise_kernelIZNS0_50_GLOBAL__N__2680c7bb_12_PowKernel_cu_b2145a98_318429pow_tensor_scalar_kernel_implIiiEEvRNS_18TensorIteratorBaseET0_EUliE2_St5arrayIPcLm2EELi4E23TrivialOffsetCalculatorILi1EjESC_NS0_6memory12LoadWithCastILi1EEENSD_13StoreWithCastILi1EEEEEviT_S6_T2_T3_T4_T5_:
	.zero		412


//--------------------- .nv.constant0._ZN2at6native18elementwise_kernelILi128ELi2EZNS0_22gpu_kernel_impl_nocastIZNS0_50_GLOBAL__N__2680c7bb_12_PowKernel_cu_b2145a98_318429pow_tensor_scalar_kernel_implIiiEEvRNS_18TensorIteratorBaseET0_EUliE2_EEvS6_RKT_EUliE_EEviT1_ --------------------------
	.section	.nv.constant0._ZN2at6native18elementwise_kernelILi128ELi2EZNS0_22gpu_kernel_impl_nocastIZNS0_50_GLOBAL__N__2680c7bb_12_PowKernel_cu_b2145a98_318429pow_tensor_scalar_kernel_implIiiEEvRNS_18TensorIteratorBaseET0_EUliE2_EEvS6_RKT_EUliE_EEviT1_,"a",@progbits
	.sectionflags	@""
	.align	4
.nv.constant0._ZN2at6native18elementwise_kernelILi128ELi2EZNS0_22gpu_kernel_impl_nocastIZNS0_50_GLOBAL__N__2680c7bb_12_PowKernel_cu_b2145a98_318429pow_tensor_scalar_kernel_implIiiEEvRNS_18TensorIteratorBaseET0_EUliE2_EEvS6_RKT_EUliE_EEviT1_:
	.zero		904


//--------------------- .nv.constant0._ZN2at6native27unrolled_elementwise_kernelIZNS0_50_GLOBAL__N__2680c7bb_12_PowKernel_cu_b2145a98_318429pow_tensor_scalar_kernel_implIiiEEvRNS_18TensorIteratorBaseET0_EUliE2_St5arrayIPcLm2EELi4E23TrivialOffsetCalculatorILi1EjESC_NS0_6memory15LoadWithoutCastENSD_16StoreWithoutCastEEEviT_S6_T2_T3_T4_T5_ --------------------------
	.section	.nv.constant0._ZN2at6native27unrolled_elementwise_kernelIZNS0_50_GLOBAL__N__2680c7bb_12_PowKernel_cu_b2145a98_318429pow_tensor_scalar_kernel_implIiiEEvRNS_18TensorIteratorBaseET0_EUliE2_St5arrayIPcLm2EELi4E23TrivialOffsetCalculatorILi1EjESC_NS0_6memory15LoadWithoutCastENSD_16StoreWithoutCastEEEviT_S6_T2_T3_T4_T5_,"a",@progbits
	.sectionflags	@""
	.align	4
.nv.constant0._ZN2at6native27unrolled_elementwise_kernelIZNS0_50_GLOBAL__N__2680c7bb_12_PowKernel_cu_b2145a98_318429pow_tensor_scalar_kernel_implIiiEEvRNS_18TensorIteratorBaseET0_EUliE2_St5arrayIPcLm2EELi4E23TrivialOffsetCalculatorILi1EjESC_NS0_6memory15LoadWithoutCastENSD_16StoreWithoutCastEEEviT_S6_T2_T3_T4_T5_:
	.zero		396


//--------------------- .nv.constant0._ZN2at6native29vectorized_elementwise_kernelILi2EZNS0_50_GLOBAL__N__2680c7bb_12_PowKernel_cu_b2145a98_318429pow_tensor_scalar_kernel_implIiiEEvRNS_18TensorIteratorBaseET0_EUliE2_St5arrayIPcLm2EEEEviS6_T1_ --------------------------
	.section	.nv.constant0._ZN2at6native29vectorized_elementwise_kernelILi2EZNS0_50_GLOBAL__N__2680c7bb_12_PowKernel_cu_b2145a98_318429pow_tensor_scalar_kernel_implIiiEEvRNS_18TensorIteratorBaseET0_EUliE2_St5arrayIPcLm2EEEEviS6_T1_,"a",@progbits
	.sectionflags	@""
	.align	4
.nv.constant0._ZN2at6native29vectorized_elementwise_kernelILi2EZNS0_50_GLOBAL__N__2680c7bb_12_PowKernel_cu_b2145a98_318429pow_tensor_scalar_kernel_implIiiEEvRNS_18TensorIteratorBaseET0_EUliE2_St5arrayIPcLm2EEEEviS6_T1_:
	.zero		392


//--------------------- .nv.constant0._ZN2at6native29vectorized_elementwise_kernelILi4EZNS0_50_GLOBAL__N__2680c7bb_12_PowKernel_cu_b2145a98_318429pow_tensor_scalar_kernel_implIiiEEvRNS_18TensorIteratorBaseET0_EUliE2_St5arrayIPcLm2EEEEviS6_T1_ --------------------------
	.section	.nv.constant0._ZN2at6native29vectorized_elementwise_kernelILi4EZNS0_50_GLOBAL__N__2680c7bb_12_PowKernel_cu_b2145a98_318429pow_tensor_scalar_kernel_implIiiEEvRNS_18TensorIteratorBaseET0_EUliE2_St5arrayIPcLm2EEEEviS6_T1_,"a",@progbits
	.sectionflags	@""
	.align	4
.nv.constant0._ZN2at6native29vectorized_elementwise_kernelILi4EZNS0_50_GLOBAL__N__2680c7bb_12_PowKernel_cu_b2145a98_318429pow_tensor_scalar_kernel_implIiiEEvRNS_18TensorIteratorBaseET0_EUliE2_St5arrayIPcLm2EEEEviS6_T1_:
	.zero		392


//--------------------- .nv.constant0._ZN2at6native29vectorized_elementwise_kernelILi8EZNS0_50_GLOBAL__N__2680c7bb_12_PowKernel_cu_b2145a98_318429pow_tensor_scalar_kernel_implIiiEEvRNS_18TensorIteratorBaseET0_EUliE2_St5arrayIPcLm2EEEEviS6_T1_ --------------------------
	.section	.nv.constant0._ZN2at6native29vectorized_elementwise_kernelILi8EZNS0_50_GLOBAL__N__2680c7bb_12_PowKernel_cu_b2145a98_318429pow_tensor_scalar_kernel_implIiiEEvRNS_18TensorIteratorBaseET0_EUliE2_St5arrayIPcLm2EEEEviS6_T1_,"a",@progbits
	.sectionflags	@""
	.align	4
.nv.constant0._ZN2at6native29vectorized_elementwise_kernelILi8EZNS0_50_GLOBAL__N__2680c7bb_12_PowKernel_cu_b2145a98_318429pow_tensor_scalar_kernel_implIiiEEvRNS_18TensorIteratorBaseET0_EUliE2_St5arrayIPcLm2EEEEviS6_T1_:
	.zero		392


//--------------------- .nv.constant0._ZN2at6native18elementwise_kernelILi128ELi4EZNS0_15gpu_kernel_implIZNS0_50_GLOBAL__N__2680c7bb_12_PowKernel_cu_b2145a98_318429pow_tensor_scalar_kernel_implIiiEEvRNS_18TensorIteratorBaseET0_EUliE1_EEvS6_RKT_EUliE_EEviT1_ --------------------------
	.section	.nv.constant0._ZN2at6native18elementwise_kernelILi128ELi4EZNS0_15gpu_kernel_implIZNS0_50_GLOBAL__N__2680c7bb_12_PowKernel_cu_b2145a98_318429pow_tensor_scalar_kernel_implIiiEEvRNS_18TensorIteratorBaseET0_EUliE1_EEvS6_RKT_EUliE_EEviT1_,"a",@progbits
	.sectionflags	@""
	.align	4
.nv.constant0._ZN2at6native18elementwise_kernelILi128ELi4EZNS0_15gpu_kernel_implIZNS0_50_GLOBAL__N__2680c7bb_12_PowKernel_cu_b2145a98_318429pow_tensor_scalar_kernel_implIiiEEvRNS_18TensorIteratorBaseET0_EUliE1_EEvS6_RKT_EUliE_EEviT1_:
	.zero		904


//--------------------- .nv.constant0._ZN2at6native27unrolled_elementwise_kernelIZNS0_50_GLOBAL__N__2680c7bb_12_PowKernel_cu_b2145a98_318429pow_tensor_scalar_kernel_implIiiEEvRNS_18TensorIteratorBaseET0_EUliE1_St5arrayIPcLm2EELi4E23TrivialOffsetCalculatorILi1EjESC_NS0_6memory12LoadWithCastILi1EEENSD_13StoreWithCastILi1EEEEEviT_S6_T2_T3_T4_T5_ --------------------------
	.section	.nv.constant0._ZN2at6native27unrolled_elementwise_kernelIZNS0_50_GLOBAL__N__2680c7bb_12_PowKernel_cu_b2145a98_318429pow_tensor_scalar_kernel_implIiiEEvRNS_18TensorIteratorBaseET0_EUliE1_St5arrayIPcLm2EELi4E23TrivialOffsetCalculatorILi1EjESC_NS0_6memory12LoadWithCastILi1EEENSD_13StoreWithCastILi1EEEEEviT_S6_T2_T3_T4_T5_,"a",@progbits
	.sectionflags	@""
	.align	4
.nv.constant0._ZN2at6native27unrolled_elementwise_kernelIZNS0_50_GLOBAL__N__2680c7bb_12_PowKernel_cu_b2145a98_318429pow_tensor_scalar_kernel_implIiiEEvRNS_18TensorIteratorBaseET0_EUliE1_St5arrayIPcLm2EELi4E23TrivialOffsetCalculatorILi1EjESC_NS0_6memory12LoadWithCastILi1EEENSD_13StoreWithCastILi1EEEEEviT_S6_T2_T3_T4_T5_:
	.zero		404


//--------------------- .nv.constant0._ZN2at6native18elementwise_kernelILi128ELi2EZNS0_22gpu_kernel_impl_nocastIZNS0_50_GLOBAL__N__2680c7bb_12_PowKernel_cu_b2145a98_318429pow_tensor_scalar_kernel_implIiiEEvRNS_18TensorIteratorBaseET0_EUliE1_EEvS6_RKT_EUliE_EEviT1_ --------------------------
	.section	.nv.constant0._ZN2at6native18elementwise_kernelILi128ELi2EZNS0_22gpu_kernel_impl_nocastIZNS0_50_GLOBAL__N__2680c7bb_12_PowKernel_cu_b2145a98_318429pow_tensor_scalar_kernel_implIiiEEvRNS_18TensorIteratorBaseET0_EUliE1_EEvS6_RKT_EUliE_EEviT1_,"a",@progbits
	.sectionflags	@""
	.align	4
.nv.constant0._ZN2at6native18elementwise_kernelILi128ELi2EZNS0_22gpu_kernel_impl_nocastIZNS0_50_GLOBAL__N__2680c7bb_12_PowKernel_cu_b2145a98_318429pow_tensor_scalar_kernel_implIiiEEvRNS_18TensorIteratorBaseET0_EUliE1_EEvS6_RKT_EUliE_EEviT1_:
	.zero		896


//--------------------- .nv.constant0._ZN2at6native27unrolled_elementwise_kernelIZNS0_50_GLOBAL__N__2680c7bb_12_PowKernel_cu_b2145a98_318429pow_tensor_scalar_kernel_implIiiEEvRNS_18TensorIteratorBaseET0_EUliE1_St5arrayIPcLm2EELi4E23TrivialOffsetCalculatorILi1EjESC_NS0_6memory15LoadWithoutCastENSD_16StoreWithoutCastEEEviT_S6_T2_T3_T4_T5_ --------------------------
	.section	.nv.constant0._ZN2at6native27unrolled_elementwise_kernelIZNS0_50_GLOBAL__N__2680c7bb_12_PowKernel_cu_b2145a98_318429pow_tensor_scalar_kernel_implIiiEEvRNS_18TensorIteratorBaseET0_EUliE1_St5arrayIPcLm2EELi4E23TrivialOffsetCalculatorILi1EjESC_NS0_6memory15LoadWithoutCastENSD_16StoreWithoutCastEEEviT_S6_T2_T3_T4_T5_,"a",@progbits
	.sectionflags	@""
	.align	4
.nv.constant0._ZN2at6native27unrolled_elementwise_kernelIZNS0_50_GLOBAL__N__2680c7bb_12_PowKernel_cu_b2145a98_318429pow_tensor_scalar_kernel_implIiiEEvRNS_18TensorIteratorBaseET0_EUliE1_St5arrayIPcLm2EELi4E23TrivialOffsetCalculatorILi1EjESC_NS0_6memory15LoadWithoutCastENSD_16StoreWithoutCastEEEviT_S6_T2_T3_T4_T5_:
	.zero		388


//--------------------- .nv.constant0._ZN2at6native29vectorized_elementwise_kernelILi2EZNS0_50_GLOBAL__N__2680c7bb_12_PowKernel_cu_b2145a98_318429pow_tensor_scalar_kernel_implIiiEEvRNS_18TensorIteratorBaseET0_EUliE1_St5arrayIPcLm2EEEEviS6_T1_ --------------------------
	.section	.nv.constant0._ZN2at6native29vectorized_elementwise_kernelILi2EZNS0_50_GLOBAL__N__2680c7bb_12_PowKernel_cu_b2145a98_318429pow_tensor_scalar_kernel_implIiiEEvRNS_18TensorIteratorBaseET0_EUliE1_St5arrayIPcLm2EEEEviS6_T1_,"a",@progbits
	.sectionflags	@""
	.align	4
.nv.constant0._ZN2at6native29vectorized_elementwise_kernelILi2EZNS0_50_GLOBAL__N__2680c7bb_12_PowKernel_cu_b2145a98_318429pow_tensor_scalar_kernel_implIiiEEvRNS_18TensorIteratorBaseET0_EUliE1_St5arrayIPcLm2EEEEviS6_T1_:
	.zero		384


//--------------------- .nv.constant0._ZN2at6native29vectorized_elementwise_kernelILi4EZNS0_50_GLOBAL__N__2680c7bb_12_PowKernel_cu_b2145a98_318429pow_tensor_scalar_kernel_implIiiEEvRNS_18TensorIteratorBaseET0_EUliE1_St5arrayIPcLm2EEEEviS6_T1_ --------------------------
	.section	.nv.constant0._ZN2at6native29vectorized_elementwise_kernelILi4EZNS0_50_GLOBAL__N__2680c7bb_12_PowKernel_cu_b2145a98_318429pow_tensor_scalar_kernel_implIiiEEvRNS_18TensorIteratorBaseET0_EUliE1_St5arrayIPcLm2EEEEviS6_T1_,"a",@progbits
	.sectionflags	@""
	.align	4
.nv.constant0._ZN2at6native29vectorized_elementwise_kernelILi4EZNS0_50_GLOBAL__N__2680c7bb_12_PowKernel_cu_b2145a98_318429pow_tensor_scalar_kernel_implIiiEEvRNS_18TensorIteratorBaseET0_EUliE1_St5arrayIPcLm2EEEEviS6_T1_:
	.zero		384


//--------------------- .nv.constant0._ZN2at6native29vectorized_elementwise_kernelILi8EZNS0_50_GLOBAL__N__2680c7bb_12_PowKernel_cu_b2145a98_318429pow_tensor_scalar_kernel_implIiiEEvRNS_18TensorIteratorBaseET0_EUliE1_St5arrayIPcLm2EEEEviS6_T1_ --------------------------
	.section	.nv.constant0._ZN2at6native29vectorized_elementwise_kernelILi8EZNS0_50_GLOBAL__N__2680c7bb_12_PowKernel_cu_b2145a98_318429pow_tensor_scalar_kernel_implIiiEEvRNS_18TensorIteratorBaseET0_EUliE1_St5arrayIPcLm2EEEEviS6_T1_,"a",@progbits
	.sectionflags	@""
	.align	4
.nv.constant0._ZN2at6native29vectorized_elementwise_kernelILi8EZNS0_50_GLOBAL__N__2680c7bb_12_PowKernel_cu_b2145a98_318429pow_tensor_scalar_kernel_implIiiEEvRNS_18TensorIteratorBaseET0_EUliE1_St5arrayIPcLm2EEEEviS6_T1_:
	.zero		384


//--------------------- .nv.constant0._ZN2at6native18elementwise_kernelILi128ELi4EZNS0_15gpu_kernel_implIZNS0_50_GLOBAL__N__2680c7bb_12_PowKernel_cu_b2145a98_318429pow_tensor_scalar_kernel_implIiiEEvRNS_18TensorIteratorBaseET0_EUliE0_EEvS6_RKT_EUliE_EEviT1_ --------------------------
	.section	.nv.constant0._ZN2at6native18elementwise_kernelILi128ELi4EZNS0_15gpu_kernel_implIZNS0_50_GLOBAL__N__2680c7bb_12_PowKernel_cu_b2145a98_318429pow_tensor_scalar_kernel_implIiiEEvRNS_18TensorIteratorBaseET0_EUliE0_EEvS6_RKT_EUliE_EEviT1_,"a",@progbits
	.sectionflags	@""
	.align	4
.nv.constant0._ZN2at6native18elementwise_kernelILi128ELi4EZNS0_15gpu_kernel_implIZNS0_50_GLOBAL__N__2680c7bb_12_PowKernel_cu_b2145a98_318429pow_tensor_scalar_kernel_implIiiEEvRNS_18TensorIteratorBaseET0_EUliE0_EEvS6_RKT_EUliE_EEviT1_:
	.zero		904


//--------------------- .nv.constant0._ZN2at6native27unrolled_elementwise_kernelIZNS0_50_GLOBAL__N__2680c7bb_12_PowKernel_cu_b2145a98_318429pow_tensor_scalar_kernel_implIiiEEvRNS_18TensorIteratorBaseET0_EUliE0_St5arrayIPcLm2EELi4E23TrivialOffsetCalculatorILi1EjESC_NS0_6memory12LoadWithCastILi1EEENSD_13StoreWithCastILi1EEEEEviT_S6_T2_T3_T4_T5_ --------------------------
	.section	.nv.constant0._ZN2at6native27unrolled_elementwise_kernelIZNS0_50_GLOBAL__N__2680c7bb_12_PowKernel_cu_b2145a98_318429pow_tensor_scalar_kernel_implIiiEEvRNS_18TensorIteratorBaseET0_EUliE0_St5arrayIPcLm2EELi4E23TrivialOffsetCalculatorILi1EjESC_NS0_6memory12LoadWithCastILi1EEENSD_13StoreWithCastILi1EEEEEviT_S6_T2_T3_T4_T5_,"a",@progbits
	.sectionflags	@""
	.align	4
.nv.constant0._ZN2at6native27unrolled_elementwise_kernelIZNS0_50_GLOBAL__N__2680c7bb_12_PowKernel_cu_b2145a98_318429pow_tensor_scalar_kernel_implIiiEEvRNS_18TensorIteratorBaseET0_EUliE0_St5arrayIPcLm2EELi4E23TrivialOffsetCalculatorILi1EjESC_NS0_6memory12LoadWithCastILi1EEENSD_13StoreWithCastILi1EEEEEviT_S6_T2_T3_T4_T5_:
	.zero		404


//--------------------- .nv.constant0._ZN2at6native18elementwise_kernelILi128ELi2EZNS0_22gpu_kernel_impl_nocastIZNS0_50_GLOBAL__N__2680c7bb_12_PowKernel_cu_b2145a98_318429pow_tensor_scalar_kernel_implIiiEEvRNS_18TensorIteratorBaseET0_EUliE0_EEvS6_RKT_EUliE_EEviT1_ --------------------------
	.section	.nv.constant0._ZN2at6native18elementwise_kernelILi128ELi2EZNS0_22gpu_kernel_impl_nocastIZNS0_50_GLOBAL__N__2680c7bb_12_PowKernel_cu_b2145a98_318429pow_tensor_scalar_kernel_implIiiEEvRNS_18TensorIteratorBaseET0_EUliE0_EEvS6_RKT_EUliE_EEviT1_,"a",@progbits
	.sectionflags	@""
	.align	4
.nv.constant0._ZN2at6native18elementwise_kernelILi128ELi2EZNS0_22gpu_kernel_impl_nocastIZNS0_50_GLOBAL__N__2680c7bb_12_PowKernel_cu_b2145a98_318429pow_tensor_scalar_kernel_implIiiEEvRNS_18TensorIteratorBaseET0_EUliE0_EEvS6_RKT_EUliE_EEviT1_:
	.zero		896


//--------------------- .nv.constant0._ZN2at6native27unrolled_elementwise_kernelIZNS0_50_GLOBAL__N__2680c7bb_12_PowKernel_cu_b2145a98_318429pow_tensor_scalar_kernel_implIiiEEvRNS_18TensorIteratorBaseET0_EUliE0_St5arrayIPcLm2EELi4E23TrivialOffsetCalculatorILi1EjESC_NS0_6memory15LoadWithoutCastENSD_16StoreWithoutCastEEEviT_S6_T2_T3_T4_T5_ --------------------------
	.section	.nv.constant0._ZN2at6native27unrolled_elementwise_kernelIZNS0_50_GLOBAL__N__2680c7bb_12_PowKernel_cu_b2145a98_318429pow_tensor_scalar_kernel_implIiiEEvRNS_18TensorIteratorBaseET0_EUliE0_St5arrayIPcLm2EELi4E23TrivialOffsetCalculatorILi1EjESC_NS0_6memory15LoadWithoutCastENSD_16StoreWithoutCastEEEviT_S6_T2_T3_T4_T5_,"a",@progbits
	.sectionflags	@""
	.align	4
.nv.constant0._ZN2at6native27unrolled_elementwise_kernelIZNS0_50_GLOBAL__N__2680c7bb_12_PowKernel_cu_b2145a98_318429pow_tensor_scalar_kernel_implIiiEEvRNS_18TensorIteratorBaseET0_EUliE0_St5arrayIPcLm2EELi4E23TrivialOffsetCalculatorILi1EjESC_NS0_6memory15LoadWithoutCastENSD_16StoreWithoutCastEEEviT_S6_T2_T3_T4_T5_:
	.zero		388


//--------------------- .nv.constant0._ZN2at6native29vectorized_elementwise_kernelILi2EZNS0_50_GLOBAL__N__2680c7bb_12_PowKernel_cu_b2145a98_318429pow_tensor_scalar_kernel_implIiiEEvRNS_18TensorIteratorBaseET0_EUliE0_St5arrayIPcLm2EEEEviS6_T1_ --------------------------
	.section	.nv.constant0._ZN2at6native29vectorized_elementwise_kernelILi2EZNS0_50_GLOBAL__N__2680c7bb_12_PowKernel_cu_b2145a98_318429pow_tensor_scalar_kernel_implIiiEEvRNS_18TensorIteratorBaseET0_EUliE0_St5arrayIPcLm2EEEEviS6_T1_,"a",@progbits
	.sectionflags	@""
	.align	4
.nv.constant0._ZN2at6native29vectorized_elementwise_kernelILi2EZNS0_50_GLOBAL__N__2680c7bb_12_PowKernel_cu_b2145a98_318429pow_tensor_scalar_kernel_implIiiEEvRNS_18TensorIteratorBaseET0_EUliE0_St5arrayIPcLm2EEEEviS6_T1_:
	.zero		384


//--------------------- .nv.constant0._ZN2at6native29vectorized_elementwise_kernelILi4EZNS0_50_GLOBAL__N__2680c7bb_12_PowKernel_cu_b2145a98_318429pow_tensor_scalar_kernel_implIiiEEvRNS_18TensorIteratorBaseET0_EUliE0_St5arrayIPcLm2EEEEviS6_T1_ --------------------------
	.section	.nv.constant0._ZN2at6native29vectorized_elementwise_kernelILi4EZNS0_50_GLOBAL__N__2680c7bb_12_PowKernel_cu_b2145a98_318429pow_tensor_scalar_kernel_implIiiEEvRNS_18TensorIteratorBaseET0_EUliE0_St5arrayIPcLm2EEEEviS6_T1_,"a",@progbits
	.sectionflags	@""
	.align	4
.nv.constant0._ZN2at6native29vectorized_elementwise_kernelILi4EZNS0_50_GLOBAL__N__2680c7bb_12_PowKernel_cu_b2145a98_318429pow_tensor_scalar_kernel_implIiiEEvRNS_18TensorIteratorBaseET0_EUliE0_St5arrayIPcLm2EEEEviS6_T1_:
	.zero		384


//--------------------- .nv.constant0._ZN2at6native29vectorized_elementwise_kernelILi8EZNS0_50_GLOBAL__N__2680c7bb_12_PowKernel_cu_b2145a98_318429pow_tensor_scalar_kernel_implIiiEEvRNS_18TensorIteratorBaseET0_EUliE0_St5arrayIPcLm2EEEEviS6_T1_ --------------------------
	.section	.nv.constant0._ZN2at6native29vectorized_elementwise_kernelILi8EZNS0_50_GLOBAL__N__2680c7bb_12_PowKernel_cu_b2145a98_318429pow_tensor_scalar_kernel_implIiiEEvRNS_18TensorIteratorBaseET0_EUliE0_St5arrayIPcLm2EEEEviS6_T1_,"a",@progbits
	.sectionflags	@""
	.align	4
.nv.constant0._ZN2at6native29vectorized_elementwise_kernelILi8EZNS0_50_GLOBAL__N__2680c7bb_12_PowKernel_cu_b2145a98_318429pow_tensor_scalar_kernel_implIiiEEvRNS_18TensorIteratorBaseET0_EUliE0_St5arrayIPcLm2EEEEviS6_T1_:
	.zero		384


//--------------------- .nv.constant0._ZN2at6native18elementwise_kernelILi128ELi4EZNS0_15gpu_kernel_implIZNS0_50_GLOBAL__N__2680c7bb_12_PowKernel_cu_b2145a98_318429pow_tensor_scalar_kernel_implIiiEEvRNS_18TensorIteratorBaseET0_EUliE_EEvS6_RKT_EUliE_EEviT1_ --------------------------
	.section	.nv.constant0._ZN2at6native18elementwise_kernelILi128ELi4EZNS0_15gpu_kernel_implIZNS0_50_GLOBAL__N__2680c7bb_12_PowKernel_cu_b2145a98_318429pow_tensor_scalar_kernel_implIiiEEvRNS_18TensorIteratorBaseET0_EUliE_EEvS6_RKT_EUliE_EEviT1_,"a",@progbits
	.sectionflags	@""
	.align	4
.nv.constant0._ZN2at6native18elementwise_kernelILi128ELi4EZNS0_15gpu_kernel_implIZNS0_50_GLOBAL__N__2680c7bb_12_PowKernel_cu_b2145a98_318429pow_tensor_scalar_kernel_implIiiEEvRNS_18TensorIteratorBaseET0_EUliE_EEvS6_RKT_EUliE_EEviT1_:
	.zero		904


//--------------------- .nv.constant0._ZN2at6native27unrolled_elementwise_kernelIZNS0_50_GLOBAL__N__2680c7bb_12_PowKernel_cu_b2145a98_318429pow_tensor_scalar_kernel_implIiiEEvRNS_18TensorIteratorBaseET0_EUliE_St5arrayIPcLm2EELi4E23TrivialOffsetCalculatorILi1EjESC_NS0_6memory12LoadWithCastILi1EEENSD_13StoreWithCastILi1EEEEEviT_S6_T2_T3_T4_T5_ --------------------------
	.section	.nv.constant0._ZN2at6native27unrolled_elementwise_kernelIZNS0_50_GLOBAL__N__2680c7bb_12_PowKernel_cu_b2145a98_318429pow_tensor_scalar_kernel_implIiiEEvRNS_18TensorIteratorBaseET0_EUliE_St5arrayIPcLm2EELi4E23TrivialOffsetCalculatorILi1EjESC_NS0_6memory12LoadWithCastILi1EEENSD_13StoreWithCastILi1EEEEEviT_S6_T2_T3_T4_T5_,"a",@progbits
	.sectionflags	@""
	.align	4
.nv.constant0._ZN2at6native27unrolled_elementwise_kernelIZNS0_50_GLOBAL__N__2680c7bb_12_PowKernel_cu_b2145a98_318429pow_tensor_scalar_kernel_implIiiEEvRNS_18TensorIteratorBaseET0_EUliE_St5arrayIPcLm2EELi4E23TrivialOffsetCalculatorILi1EjESC_NS0_6memory12LoadWithCastILi1EEENSD_13StoreWithCastILi1EEEEEviT_S6_T2_T3_T4_T5_:
	.zero		404


//--------------------- .nv.constant0._ZN2at6native18elementwise_kernelILi128ELi2EZNS0_22gpu_kernel_impl_nocastIZNS0_50_GLOBAL__N__2680c7bb_12_PowKernel_cu_b2145a98_318429pow_tensor_scalar_kernel_implIiiEEvRNS_18TensorIteratorBaseET0_EUliE_EEvS6_RKT_EUliE_EEviT1_ --------------------------
	.section	.nv.constant0._ZN2at6native18elementwise_kernelILi128ELi2EZNS0_22gpu_kernel_impl_nocastIZNS0_50_GLOBAL__N__2680c7bb_12_PowKernel_cu_b2145a98_318429pow_tensor_scalar_kernel_implIiiEEvRNS_18TensorIteratorBaseET0_EUliE_EEvS6_RKT_EUliE_EEviT1_,"a",@progbits
	.sectionflags	@""
	.align	4
.nv.constant0._ZN2at6native18elementwise_kernelILi128ELi2EZNS0_22gpu_kernel_impl_nocastIZNS0_50_GLOBAL__N__2680c7bb_12_PowKernel_cu_b2145a98_318429pow_tensor_scalar_kernel_implIiiEEvRNS_18TensorIteratorBaseET0_EUliE_EEvS6_RKT_EUliE_EEviT1_:
	.zero		896


//--------------------- .nv.constant0._ZN2at6native27unrolled_elementwise_kernelIZNS0_50_GLOBAL__N__2680c7bb_12_PowKernel_cu_b2145a98_318429pow_tensor_scalar_kernel_implIiiEEvRNS_18TensorIteratorBaseET0_EUliE_St5arrayIPcLm2EELi4E23TrivialOffsetCalculatorILi1EjESC_NS0_6memory15LoadWithoutCastENSD_16StoreWithoutCastEEEviT_S6_T2_T3_T4_T5_ --------------------------
	.section	.nv.constant0._ZN2at6native27unrolled_elementwise_kernelIZNS0_50_GLOBAL__N__2680c7bb_12_PowKernel_cu_b2145a98_318429pow_tensor_scalar_kernel_implIiiEEvRNS_18TensorIteratorBaseET0_EUliE_St5arrayIPcLm2EELi4E23TrivialOffsetCalculatorILi1EjESC_NS0_6memory15LoadWithoutCastENSD_16StoreWithoutCastEEEviT_S6_T2_T3_T4_T5_,"a",@progbits
	.sectionflags	@""
	.align	4
.nv.constant0._ZN2at6native27unrolled_elementwise_kernelIZNS0_50_GLOBAL__N__2680c7bb_12_PowKernel_cu_b2145a98_318429pow_tensor_scalar_kernel_implIiiEEvRNS_18TensorIteratorBaseET0_EUliE_St5arrayIPcLm2EELi4E23TrivialOffsetCalculatorILi1EjESC_NS0_6memory15LoadWithoutCastENSD_16StoreWithoutCastEEEviT_S6_T2_T3_T4_T5_:
	.zero		388


//--------------------- .nv.constant0._ZN2at6native29vectorized_elementwise_kernelILi2EZNS0_50_GLOBAL__N__2680c7bb_12_PowKernel_cu_b2145a98_318429pow_tensor_scalar_kernel_implIiiEEvRNS_18TensorIteratorBaseET0_EUliE_St5arrayIPcLm2EEEEviS6_T1_ --------------------------
	.section	.nv.constant0._ZN2at6native29vectorized_elementwise_kernelILi2EZNS0_50_GLOBAL__N__2680c7bb_12_PowKernel_cu_b2145a98_318429pow_tensor_scalar_kernel_implIiiEEvRNS_18TensorIteratorBaseET0_EUliE_St5arrayIPcLm2EEEEviS6_T1_,"a",@progbits
	.sectionflags	@""
	.align	4
.nv.constant0._ZN2at6native29vectorized_elementwise_kernelILi2EZNS0_50_GLOBAL__N__2680c7bb_12_PowKernel_cu_b2145a98_318429pow_tensor_scalar_kernel_implIiiEEvRNS_18TensorIteratorBaseET0_EUliE_St5arrayIPcLm2EEEEviS6_T1_:
	.zero		384


//--------------------- .nv.constant0._ZN2at6native29vectorized_elementwise_kernelILi4EZNS0_50_GLOBAL__N__2680c7bb_12_PowKernel_cu_b2145a98_318429pow_tensor_scalar_kernel_implIiiEEvRNS_18TensorIteratorBaseET0_EUliE_St5arrayIPcLm2EEEEviS6_T1_ --------------------------
	.section	.nv.constant0._ZN2at6native29vectorized_elementwise_kernelILi4EZNS0_50_GLOBAL__N__2680c7bb_12_PowKernel_cu_b2145a98_318429pow_tensor_scalar_kernel_implIiiEEvRNS_18TensorIteratorBaseET0_EUliE_St5arrayIPcLm2EEEEviS6_T1_,"a",@progbits
	.sectionflags	@""
	.align	4
.nv.constant0._ZN2at6native29vectorized_elementwise_kernelILi4EZNS0_50_GLOBAL__N__2680c7bb_12_PowKernel_cu_b2145a98_318429pow_tensor_scalar_kernel_implIiiEEvRNS_18TensorIteratorBaseET0_EUliE_St5arrayIPcLm2EEEEviS6_T1_:
	.zero		384


//--------------------- .nv.constant0._ZN2at6native29vectorized_elementwise_kernelILi8EZNS0_50_GLOBAL__N__2680c7bb_12_PowKernel_cu_b2145a98_318429pow_tensor_scalar_kernel_implIiiEEvRNS_18TensorIteratorBaseET0_EUliE_St5arrayIPcLm2EEEEviS6_T1_ --------------------------
	.section	.nv.constant0._ZN2at6native29vectorized_elementwise_kernelILi8EZNS0_50_GLOBAL__N__2680c7bb_12_PowKernel_cu_b2145a98_318429pow_tensor_scalar_kernel_implIiiEEvRNS_18TensorIteratorBaseET0_EUliE_St5arrayIPcLm2EEEEviS6_T1_,"a",@progbits
	.sectionflags	@""
	.align	4
.nv.constant0._ZN2at6native29vectorized_elementwise_kernelILi8EZNS0_50_GLOBAL__N__2680c7bb_12_PowKernel_cu_b2145a98_318429pow_tensor_scalar_kernel_implIiiEEvRNS_18TensorIteratorBaseET0_EUliE_St5arrayIPcLm2EEEEviS6_T1_:
	.zero		384


//--------------------- .nv.constant0._ZN2at6native18elementwise_kernelILi128ELi4EZNS0_15gpu_kernel_implIZNS0_50_GLOBAL__N__2680c7bb_12_PowKernel_cu_b2145a98_318429pow_tensor_scalar_kernel_implIaaEEvRNS_18TensorIteratorBaseET0_EUlaE2_EEvS6_RKT_EUliE_EEviT1_ --------------------------
	.section	.nv.constant0._ZN2at6native18elementwise_kernelILi128ELi4EZNS0_15gpu_kernel_implIZNS0_50_GLOBAL__N__2680c7bb_12_PowKernel_cu_b2145a98_318429pow_tensor_scalar_kernel_implIaaEEvRNS_18TensorIteratorBaseET0_EUlaE2_EEvS6_RKT_EUliE_EEviT1_,"a",@progbits
	.sectionflags	@""
	.align	4
.nv.constant0._ZN2at6native18elementwise_kernelILi128ELi4EZNS0_15gpu_kernel_implIZNS0_50_GLOBAL__N__2680c7bb_12_PowKernel_cu_b2145a98_318429pow_tensor_scalar_kernel_implIaaEEvRNS_18TensorIteratorBaseET0_EUlaE2_EEvS6_RKT_EUliE_EEviT1_:
	.zero		912


//--------------------- .nv.constant0._ZN2at6native27unrolled_elementwise_kernelIZNS0_50_GLOBAL__N__2680c7bb_12_PowKernel_cu_b2145a98_318429pow_tensor_scalar_kernel_implIaaEEvRNS_18TensorIteratorBaseET0_EUlaE2_St5arrayIPcLm2EELi4E23TrivialOffsetCalculatorILi1EjESC_NS0_6memory12LoadWithCastILi1EEENSD_13StoreWithCastILi1EEEEEviT_S6_T2_T3_T4_T5_ --------------------------
	.section	.nv.constant0._ZN2at6native27unrolled_elementwise_kernelIZNS0_50_GLOBAL__N__2680c7bb_12_PowKernel_cu_b2145a98_318429pow_tensor_scalar_kernel_implIaaEEvRNS_18TensorIteratorBaseET0_EUlaE2_St5arrayIPcLm2EELi4E23TrivialOffsetCalculatorILi1EjESC_NS0_6memory12LoadWithCastILi1EEENSD_13StoreWithCastILi1EEEEEviT_S6_T2_T3_T4_T5_,"a",@progbits
	.sectionflags	@""
	.align	4
.nv.constant0._ZN2at6native27unrolled_elementwise_kernelIZNS0_50_GLOBAL__N__2680c7bb_12_PowKernel_cu_b2145a98_318429pow_tensor_scalar_kernel_implIaaEEvRNS_18TensorIteratorBaseET0_EUlaE2_St5arrayIPcLm2EELi4E23TrivialOffsetCalculatorILi1EjESC_NS0_6memory12LoadWithCastILi1EEENSD_13StoreWithCastILi1EEEEEviT_S6_T2_T3_T4_T5_:
	.zero		412


//--------------------- .nv.constant0._ZN2at6native18elementwise_kernelILi128ELi4EZNS0_22gpu_kernel_impl_nocastIZNS0_50_GLOBAL__N__2680c7bb_12_PowKernel_cu_b2145a98_318429pow_tensor_scalar_kernel_implIaaEEvRNS_18TensorIteratorBaseET0_EUlaE2_EEvS6_RKT_EUliE_EEviT1_ --------------------------
	.section	.nv.constant0._ZN2at6native18elementwise_kernelILi128ELi4EZNS0_22gpu_kernel_impl_nocastIZNS0_50_GLOBAL__N__2680c7bb_12_PowKernel_cu_b2145a98_318429pow_tensor_scalar_kernel_implIaaEEvRNS_18TensorIteratorBaseET0_EUlaE2_EEvS6_RKT_EUliE_EEviT1_,"a",@progbits
	.sectionflags	@""
	.align	4
.nv.constant0._ZN2at6native18elementwise_kernelILi128ELi4EZNS0_22gpu_kernel_impl_nocastIZNS0_50_GLOBAL__N__2680c7bb_12_PowKernel_cu_b2145a98_318429pow_tensor_scalar_kernel_implIaaEEvRNS_18TensorIteratorBaseET0_EUlaE2_EEvS6_RKT_EUliE_EEviT1_:
	.zero		904


//--------------------- .nv.constant0._ZN2at6native27unrolled_elementwise_kernelIZNS0_50_GLOBAL__N__2680c7bb_12_PowKernel_cu_b2145a98_318429pow_tensor_scalar_kernel_implIaaEEvRNS_18TensorIteratorBaseET0_EUlaE2_St5arrayIPcLm2EELi4E23TrivialOffsetCalculatorILi1EjESC_NS0_6memory15LoadWithoutCastENSD_16StoreWithoutCastEEEviT_S6_T2_T3_T4_T5_ --------------------------
	.section	.nv.constant0._ZN2at6native27unrolled_elementwise_kernelIZNS0_50_GLOBAL__N__2680c7bb_12_PowKernel_cu_b2145a98_318429pow_tensor_scalar_kernel_implIaaEEvRNS_18TensorIteratorBaseET0_EUlaE2_St5arrayIPcLm2EELi4E23TrivialOffsetCalculatorILi1EjESC_NS0_6memory15LoadWithoutCastENSD_16StoreWithoutCastEEEviT_S6_T2_T3_T4_T5_,"a",@progbits
	.sectionflags	@""
	.align	4
.nv.constant0._ZN2at6native27unrolled_elementwise_kernelIZNS0_50_GLOBAL__N__2680c7bb_12_PowKernel_cu_b2145a98_318429pow_tensor_scalar_kernel_implIaaEEvRNS_18TensorIteratorBaseET0_EUlaE2_St5arrayIPcLm2EELi4E23TrivialOffsetCalculatorILi1EjESC_NS0_6memory15LoadWithoutCastENSD_16StoreWithoutCastEEEviT_S6_T2_T3_T4_T5_:
	.zero		396


//--------------------- .nv.constant0._ZN2at6native29vectorized_elementwise_kernelILi2EZNS0_50_GLOBAL__N__2680c7bb_12_PowKernel_cu_b2145a98_318429pow_tensor_scalar_kernel_implIaaEEvRNS_18TensorIteratorBaseET0_EUlaE2_St5arrayIPcLm2EEEEviS6_T1_ --------------------------
	.section	.nv.constant0._ZN2at6native29vectorized_elementwise_kernelILi2EZNS0_50_GLOBAL__N__2680c7bb_12_PowKernel_cu_b2145a98_318429pow_tensor_scalar_kernel_implIaaEEvRNS_18TensorIteratorBaseET0_EUlaE2_St5arrayIPcLm2EEEEviS6_T1_,"a",@progbits
	.sectionflags	@""
	.align	4
.nv.constant0._ZN2at6native29vectorized_elementwise_kernelILi2EZNS0_50_GLOBAL__N__2680c7bb_12_PowKernel_cu_b2145a98_318429pow_tensor_scalar_kernel_implIaaEEvRNS_18TensorIteratorBaseET0_EUlaE2_St5arrayIPcLm2EEEEviS6_T1_:
	.zero		392


//--------------------- .nv.constant0._ZN2at6native29vectorized_elementwise_kernelILi4EZNS0_50_GLOBAL__N__2680c7bb_12_PowKernel_cu_b2145a98_318429pow_tensor_scalar_kernel_implIaaEEvRNS_18TensorIteratorBaseET0_EUlaE2_St5arrayIPcLm2EEEEviS6_T1_ --------------------------
	.section	.nv.constant0._ZN2at6native29vectorized_elementwise_kernelILi4EZNS0_50_GLOBAL__N__2680c7bb_12_PowKernel_cu_b2145a98_318429pow_tensor_scalar_kernel_implIaaEEvRNS_18TensorIteratorBaseET0_EUlaE2_St5arrayIPcLm2EEEEviS6_T1_,"a",@progbits
	.sectionflags	@""
	.align	4
.nv.constant0._ZN2at6native29vectorized_elementwise_kernelILi4EZNS0_50_GLOBAL__N__2680c7bb_12_PowKernel_cu_b2145a98_318429pow_tensor_scalar_kernel_implIaaEEvRNS_18TensorIteratorBaseET0_EUlaE2_St5arrayIPcLm2EEEEviS6_T1_:
	.zero		392


//--------------------- .nv.constant0._ZN2at6native29vectorized_elementwise_kernelILi8EZNS0_50_GLOBAL__N__2680c7bb_12_PowKernel_cu_b2145a98_318429pow_tensor_scalar_kernel_implIaaEEvRNS_18TensorIteratorBaseET0_EUlaE2_St5arrayIPcLm2EEEEviS6_T1_ --------------------------
	.section	.nv.constant0._ZN2at6native29vectorized_elementwise_kernelILi8EZNS0_50_GLOBAL__N__2680c7bb_12_PowKernel_cu_b2145a98_318429pow_tensor_scalar_kernel_implIaaEEvRNS_18TensorIteratorBaseET0_EUlaE2_St5arrayIPcLm2EEEEviS6_T1_,"a",@progbits
	.sectionflags	@""
	.align	4
.nv.constant0._ZN2at6native29vectorized_elementwise_kernelILi8EZNS0_50_GLOBAL__N__2680c7bb_12_PowKernel_cu_b2145a98_318429pow_tensor_scalar_kernel_implIaaEEvRNS_18TensorIteratorBaseET0_EUlaE2_St5arrayIPcLm2EEEEviS6_T1_:
	.zero		392


//--------------------- .nv.constant0._ZN2at6native18elementwise_kernelILi128ELi4EZNS0_15gpu_kernel_implIZNS0_50_GLOBAL__N__2680c7bb_12_PowKernel_cu_b2145a98_318429pow_tensor_scalar_kernel_implIaaEEvRNS_18TensorIteratorBaseET0_EUlaE1_EEvS6_RKT_EUliE_EEviT1_ --------------------------
	.section	.nv.constant0._ZN2at6native18elementwise_kernelILi128ELi4EZNS0_15gpu_kernel_implIZNS0_50_GLOBAL__N__2680c7bb_12_PowKernel_cu_b2145a98_318429pow_tensor_scalar_kernel_implIaaEEvRNS_18TensorIteratorBaseET0_EUlaE1_EEvS6_RKT_EUliE_EEviT1_,"a",@progbits
	.sectionflags	@""
	.align	4
.nv.constant0._ZN2at6native18elementwise_kernelILi128ELi4EZNS0_15gpu_kernel_implIZNS0_50_GLOBAL__N__2680c7bb_12_PowKernel_cu_b2145a98_318429pow_tensor_scalar_kernel_implIaaEEvRNS_18TensorIteratorBaseET0_EUlaE1_EEvS6_RKT_EUliE_EEviT1_:
	.zero		904


//--------------------- .nv.constant0._ZN2at6native27unrolled_elementwise_kernelIZNS0_50_GLOBAL__N__2680c7bb_12_PowKernel_cu_b2145a98_318429pow_tensor_scalar_kernel_implIaaEEvRNS_18TensorIteratorBaseET0_EUlaE1_St5arrayIPcLm2EELi4E23TrivialOffsetCalculatorILi1EjESC_NS0_6memory12LoadWithCastILi1EEENSD_13StoreWithCastILi1EEEEEviT_S6_T2_T3_T4_T5_ --------------------------
	.section	.nv.constant0._ZN2at6native27unrolled_elementwise_kernelIZNS0_50_GLOBAL__N__2680c7bb_12_PowKernel_cu_b2145a98_318429pow_tensor_scalar_kernel_implIaaEEvRNS_18TensorIteratorBaseET0_EUlaE1_St5arrayIPcLm2EELi4E23TrivialOffsetCalculatorILi1EjESC_NS0_6memory12LoadWithCastILi1EEENSD_13StoreWithCastILi1EEEEEviT_S6_T2_T3_T4_T5_,"a",@progbits
	.sectionflags	@""
	.align	4
.nv.constant0._ZN2at6native27unrolled_elementwise_kernelIZNS0_50_GLOBAL__N__2680c7bb_12_PowKernel_cu_b2145a98_318429pow_tensor_scalar_kernel_implIaaEEvRNS_18TensorIteratorBaseET0_EUlaE1_St5arrayIPcLm2EELi4E23TrivialOffsetCalculatorILi1EjESC_NS0_6memory12LoadWithCastILi1EEENSD_13StoreWithCastILi1EEEEEviT_S6_T2_T3_T4_T5_:
	.zero		404


//--------------------- .nv.constant0._ZN2at6native18elementwise_kernelILi128ELi4EZNS0_22gpu_kernel_impl_nocastIZNS0_50_GLOBAL__N__2680c7bb_12_PowKernel_cu_b2145a98_318429pow_tensor_scalar_kernel_implIaaEEvRNS_18TensorIteratorBaseET0_EUlaE1_EEvS6_RKT_EUliE_EEviT1_ --------------------------
	.section	.nv.constant0._ZN2at6native18elementwise_kernelILi128ELi4EZNS0_22gpu_kernel_impl_nocastIZNS0_50_GLOBAL__N__2680c7bb_12_PowKernel_cu_b2145a98_318429pow_tensor_scalar_kernel_implIaaEEvRNS_18TensorIteratorBaseET0_EUlaE1_EEvS6_RKT_EUliE_EEviT1_,"a",@progbits
	.sectionflags	@""
	.align	4
.nv.constant0._ZN2at6native18elementwise_kernelILi128ELi4EZNS0_22gpu_kernel_impl_nocastIZNS0_50_GLOBAL__N__2680c7bb_12_PowKernel_cu_b2145a98_318429pow_tensor_scalar_kernel_implIaaEEvRNS_18TensorIteratorBaseET0_EUlaE1_EEvS6_RKT_EUliE_EEviT1_:
	.zero		896


//--------------------- .nv.constant0._ZN2at6native27unrolled_elementwise_kernelIZNS0_50_GLOBAL__N__2680c7bb_12_PowKernel_cu_b2145a98_318429pow_tensor_scalar_kernel_implIaaEEvRNS_18TensorIteratorBaseET0_EUlaE1_St5arrayIPcLm2EELi4E23TrivialOffsetCalculatorILi1EjESC_NS0_6memory15LoadWithoutCastENSD_16StoreWithoutCastEEEviT_S6_T2_T3_T4_T5_ --------------------------
	.section	.nv.constant0._ZN2at6native27unrolled_elementwise_kernelIZNS0_50_GLOBAL__N__2680c7bb_12_PowKernel_cu_b2145a98_318429pow_tensor_scalar_kernel_implIaaEEvRNS_18TensorIteratorBaseET0_EUlaE1_St5arrayIPcLm2EELi4E23TrivialOffsetCalculatorILi1EjESC_NS0_6memory15LoadWithoutCastENSD_16StoreWithoutCastEEEviT_S6_T2_T3_T4_T5_,"a",@progbits
	.sectionflags	@""
	.align	4
.nv.constant0._ZN2at6native27unrolled_elementwise_kernelIZNS0_50_GLOBAL__N__2680c7bb_12_PowKernel_cu_b2145a98_318429pow_tensor_scalar_kernel_implIaaEEvRNS_18TensorIteratorBaseET0_EUlaE1_St5arrayIPcLm2EELi4E23TrivialOffsetCalculatorILi1EjESC_NS0_6memory15LoadWithoutCastENSD_16StoreWithoutCastEEEviT_S6_T2_T3_T4_T5_:
	.zero		388


//--------------------- .nv.constant0._ZN2at6native29vectorized_elementwise_kernelILi2EZNS0_50_GLOBAL__N__2680c7bb_12_PowKernel_cu_b2145a98_318429pow_tensor_scalar_kernel_implIaaEEvRNS_18TensorIteratorBaseET0_EUlaE1_St5arrayIPcLm2EEEEviS6_T1_ --------------------------
	.section	.nv.constant0._ZN2at6native29vectorized_elementwise_kernelILi2EZNS0_50_GLOBAL__N__2680c7bb_12_PowKernel_cu_b2145a98_318429pow_tensor_scalar_kernel_implIaaEEvRNS_18TensorIteratorBaseET0_EUlaE1_St5arrayIPcLm2EEEEviS6_T1_,"a",@progbits
	.sectionflags	@""
	.align	4
.nv.constant0._ZN2at6native29vectorized_elementwise_kernelILi2EZNS0_50_GLOBAL__N__2680c7bb_12_PowKernel_cu_b2145a98_318429pow_tensor_scalar_kernel_implIaaEEvRNS_18TensorIteratorBaseET0_EUlaE1_St5arrayIPcLm2EEEEviS6_T1_:
	.zero		384


//--------------------- .nv.constant0._ZN2at6native29vectorized_elementwise_kernelILi4EZNS0_50_GLOBAL__N__2680c7bb_12_PowKernel_cu_b2145a98_318429pow_tensor_scalar_kernel_implIaaEEvRNS_18TensorIteratorBaseET0_EUlaE1_St5arrayIPcLm2EEEEviS6_T1_ --------------------------
	.section	.nv.constant0._ZN2at6native29vectorized_elementwise_kernelILi4EZNS0_50_GLOBAL__N__2680c7bb_12_PowKernel_cu_b2145a98_318429pow_tensor_scalar_kernel_implIaaEEvRNS_18TensorIteratorBaseET0_EUlaE1_St5arrayIPcLm2EEEEviS6_T1_,"a",@progbits
	.sectionflags	@""
	.align	4
.nv.constant0._ZN2at6native29vectorized_elementwise_kernelILi4EZNS0_50_GLOBAL__N__2680c7bb_12_PowKernel_cu_b2145a98_318429pow_tensor_scalar_kernel_implIaaEEvRNS_18TensorIteratorBaseET0_EUlaE1_St5arrayIPcLm2EEEEviS6_T1_:
	.zero		384


//--------------------- .nv.constant0._ZN2at6native29vectorized_elementwise_kernelILi8EZNS0_50_GLOBAL__N__2680c7bb_12_PowKernel_cu_b2145a98_318429pow_tensor_scalar_kernel_implIaaEEvRNS_18TensorIteratorBaseET0_EUlaE1_St5arrayIPcLm2EEEEviS6_T1_ --------------------------
	.section	.nv.constant0._ZN2at6native29vectorized_elementwise_kernelILi8EZNS0_50_GLOBAL__N__2680c7bb_12_PowKernel_cu_b2145a98_318429pow_tensor_scalar_kernel_implIaaEEvRNS_18TensorIteratorBaseET0_EUlaE1_St5arrayIPcLm2EEEEviS6_T1_,"a",@progbits
	.sectionflags	@""
	.align	4
.nv.constant0._ZN2at6native29vectorized_elementwise_kernelILi8EZNS0_50_GLOBAL__N__2680c7bb_12_PowKernel_cu_b2145a98_318429pow_tensor_scalar_kernel_implIaaEEvRNS_18TensorIteratorBaseET0_EUlaE1_St5arrayIPcLm2EEEEviS6_T1_:
	.zero		384


//--------------------- .nv.constant0._ZN2at6native18elementwise_kernelILi128ELi4EZNS0_15gpu_kernel_implIZNS0_50_GLOBAL__N__2680c7bb_12_PowKernel_cu_b2145a98_318429pow_tensor_scalar_kernel_implIaaEEvRNS_18TensorIteratorBaseET0_EUlaE0_EEvS6_RKT_EUliE_EEviT1_ --------------------------
	.section	.nv.constant0._ZN2at6native18elementwise_kernelILi128ELi4EZNS0_15gpu_kernel_implIZNS0_50_GLOBAL__N__2680c7bb_12_PowKernel_cu_b2145a98_318429pow_tensor_scalar_kernel_implIaaEEvRNS_18TensorIteratorBaseET0_EUlaE0_EEvS6_RKT_EUliE_EEviT1_,"a",@progbits
	.sectionflags	@""
	.align	4
.nv.constant0._ZN2at6native18elementwise_kernelILi128ELi4EZNS0_15gpu_kernel_implIZNS0_50_GLOBAL__N__2680c7bb_12_PowKernel_cu_b2145a98_318429pow_tensor_scalar_kernel_implIaaEEvRNS_18TensorIteratorBaseET0_EUlaE0_EEvS6_RKT_EUliE_EEviT1_:
	.zero		904


//--------------------- .nv.constant0._ZN2at6native27unrolled_elementwise_kernelIZNS0_50_GLOBAL__N__2680c7bb_12_PowKernel_cu_b2145a98_318429pow_tensor_scalar_kernel_implIaaEEvRNS_18TensorIteratorBaseET0_EUlaE0_St5arrayIPcLm2EELi4E23TrivialOffsetCalculatorILi1EjESC_NS0_6memory12LoadWithCastILi1EEENSD_13StoreWithCastILi1EEEEEviT_S6_T2_T3_T4_T5_ --------------------------
	.section	.nv.constant0._ZN2at6native27unrolled_elementwise_kernelIZNS0_50_GLOBAL__N__2680c7bb_12_PowKernel_cu_b2145a98_318429pow_tensor_scalar_kernel_implIaaEEvRNS_18TensorIteratorBaseET0_EUlaE0_St5arrayIPcLm2EELi4E23TrivialOffsetCalculatorILi1EjESC_NS0_6memory12LoadWithCastILi1EEENSD_13StoreWithCastILi1EEEEEviT_S6_T2_T3_T4_T5_,"a",@progbits
	.sectionflags	@""
	.align	4
.nv.constant0._ZN2at6native27unrolled_elementwise_kernelIZNS0_50_GLOBAL__N__2680c7bb_12_PowKernel_cu_b2145a98_318429pow_tensor_scalar_kernel_implIaaEEvRNS_18TensorIteratorBaseET0_EUlaE0_St5arrayIPcLm2EELi4E23TrivialOffsetCalculatorILi1EjESC_NS0_6memory12LoadWithCastILi1EEENSD_13StoreWithCastILi1EEEEEviT_S6_T2_T3_T4_T5_:
	.zero		404


//--------------------- .nv.constant0._ZN2at6native18elementwise_kernelILi128ELi4EZNS0_22gpu_kernel_impl_nocastIZNS0_50_GLOBAL__N__2680c7bb_12_PowKernel_cu_b2145a98_318429pow_tensor_scalar_kernel_implIaaEEvRNS_18TensorIteratorBaseET0_EUlaE0_EEvS6_RKT_EUliE_EEviT1_ --------------------------
	.section	.nv.constant0._ZN2at6native18elementwise_kernelILi128ELi4EZNS0_22gpu_kernel_impl_nocastIZNS0_50_GLOBAL__N__2680c7bb_12_PowKernel_cu_b2145a98_318429pow_tensor_scalar_kernel_implIaaEEvRNS_18TensorIteratorBaseET0_EUlaE0_EEvS6_RKT_EUliE_EEviT1_,"a",@progbits
	.sectionflags	@""
	.align	4
.nv.constant0._ZN2at6native18elementwise_kernelILi128ELi4EZNS0_22gpu_kernel_impl_nocastIZNS0_50_GLOBAL__N__2680c7bb_12_PowKernel_cu_b2145a98_318429pow_tensor_scalar_kernel_implIaaEEvRNS_18TensorIteratorBaseET0_EUlaE0_EEvS6_RKT_EUliE_EEviT1_:
	.zero		896


//--------------------- .nv.constant0._ZN2at6native27unrolled_elementwise_kernelIZNS0_50_GLOBAL__N__2680c7bb_12_PowKernel_cu_b2145a98_318429pow_tensor_scalar_kernel_implIaaEEvRNS_18TensorIteratorBaseET0_EUlaE0_St5arrayIPcLm2EELi4E23TrivialOffsetCalculatorILi1EjESC_NS0_6memory15LoadWithoutCastENSD_16StoreWithoutCastEEEviT_S6_T2_T3_T4_T5_ --------------------------
	.section	.nv.constant0._ZN2at6native27unrolled_elementwise_kernelIZNS0_50_GLOBAL__N__2680c7bb_12_PowKernel_cu_b2145a98_318429pow_tensor_scalar_kernel_implIaaEEvRNS_18TensorIteratorBaseET0_EUlaE0_St5arrayIPcLm2EELi4E23TrivialOffsetCalculatorILi1EjESC_NS0_6memory15LoadWithoutCastENSD_16StoreWithoutCastEEEviT_S6_T2_T3_T4_T5_,"a",@progbits
	.sectionflags	@""
	.align	4
.nv.constant0._ZN2at6native27unrolled_elementwise_kernelIZNS0_50_GLOBAL__N__2680c7bb_12_PowKernel_cu_b2145a98_318429pow_tensor_scalar_kernel_implIaaEEvRNS_18TensorIteratorBaseET0_EUlaE0_St5arrayIPcLm2EELi4E23TrivialOffsetCalculatorILi1EjESC_NS0_6memory15LoadWithoutCastENSD_16StoreWithoutCastEEEviT_S6_T2_T3_T4_T5_:
	.zero		388


//--------------------- .nv.constant0._ZN2at6native29vectorized_elementwise_kernelILi2EZNS0_50_GLOBAL__N__2680c7bb_12_PowKernel_cu_b2145a98_318429pow_tensor_scalar_kernel_implIaaEEvRNS_18TensorIteratorBaseET0_EUlaE0_St5arrayIPcLm2EEEEviS6_T1_ --------------------------
	.section	.nv.constant0._ZN2at6native29vectorized_elementwise_kernelILi2EZNS0_50_GLOBAL__N__2680c7bb_12_PowKernel_cu_b2145a98_318429pow_tensor_scalar_kernel_implIaaEEvRNS_18TensorIteratorBaseET0_EUlaE0_St5arrayIPcLm2EEEEviS6_T1_,"a",@progbits
	.sectionflags	@""
	.align	4
.nv.constant0._ZN2at6native29vectorized_elementwise_kernelILi2EZNS0_50_GLOBAL__N__2680c7bb_12_PowKernel_cu_b2145a98_318429pow_tensor_scalar_kernel_implIaaEEvRNS_18TensorIteratorBaseET0_EUlaE0_St5arrayIPcLm2EEEEviS6_T1_:
	.zero		384


//--------------------- .nv.constant0._ZN2at6native29vectorized_elementwise_kernelILi4EZNS0_50_GLOBAL__N__2680c7bb_12_PowKernel_cu_b2145a98_318429pow_tensor_scalar_kernel_implIaaEEvRNS_18TensorIteratorBaseET0_EUlaE0_St5arrayIPcLm2EEEEviS6_T1_ --------------------------
	.section	.nv.constant0._ZN2at6native29vectorized_elementwise_kernelILi4EZNS0_50_GLOBAL__N__2680c7bb_12_PowKernel_cu_b2145a98_318429pow_tensor_scalar_kernel_implIaaEEvRNS_18TensorIteratorBaseET0_EUlaE0_St5arrayIPcLm2EEEEviS6_T1_,"a",@progbits
	.sectionflags	@""
	.align	4
.nv.constant0._ZN2at6native29vectorized_elementwise_kernelILi4EZNS0_50_GLOBAL__N__2680c7bb_12_PowKernel_cu_b2145a98_318429pow_tensor_scalar_kernel_implIaaEEvRNS_18TensorIteratorBaseET0_EUlaE0_St5arrayIPcLm2EEEEviS6_T1_:
	.zero		384


//--------------------- .nv.constant0._ZN2at6native29vectorized_elementwise_kernelILi8EZNS0_50_GLOBAL__N__2680c7bb_12_PowKernel_cu_b2145a98_318429pow_tensor_scalar_kernel_implIaaEEvRNS_18TensorIteratorBaseET0_EUlaE0_St5arrayIPcLm2EEEEviS6_T1_ --------------------------
	.section	.nv.constant0._ZN2at6native29vectorized_elementwise_kernelILi8EZNS0_50_GLOBAL__N__2680c7bb_12_PowKernel_cu_b2145a98_318429pow_tensor_scalar_kernel_implIaaEEvRNS_18TensorIteratorBaseET0_EUlaE0_St5arrayIPcLm2EEEEviS6_T1_,"a",@progbits
	.sectionflags	@""
	.align	4
.nv.constant0._ZN2at6native29vectorized_elementwise_kernelILi8EZNS0_50_GLOBAL__N__2680c7bb_12_PowKernel_cu_b2145a98_318429pow_tensor_scalar_kernel_implIaaEEvRNS_18TensorIteratorBaseET0_EUlaE0_St5arrayIPcLm2EEEEviS6_T1_:
	.zero		384


//--------------------- .nv.constant0._ZN2at6native18elementwise_kernelILi128ELi4EZNS0_15gpu_kernel_implIZNS0_50_GLOBAL__N__2680c7bb_12_PowKernel_cu_b2145a98_318429pow_tensor_scalar_kernel_implIaaEEvRNS_18TensorIteratorBaseET0_EUlaE_EEvS6_RKT_EUliE_EEviT1_ --------------------------
	.section	.nv.constant0._ZN2at6native18elementwise_kernelILi128ELi4EZNS0_15gpu_kernel_implIZNS0_50_GLOBAL__N__2680c7bb_12_PowKernel_cu_b2145a98_318429pow_tensor_scalar_kernel_implIaaEEvRNS_18TensorIteratorBaseET0_EUlaE_EEvS6_RKT_EUliE_EEviT1_,"a",@progbits
	.sectionflags	@""
	.align	4
.nv.constant0._ZN2at6native18elementwise_kernelILi128ELi4EZNS0_15gpu_kernel_implIZNS0_50_GLOBAL__N__2680c7bb_12_PowKernel_cu_b2145a98_318429pow_tensor_scalar_kernel_implIaaEEvRNS_18TensorIteratorBaseET0_EUlaE_EEvS6_RKT_EUliE_EEviT1_:
	.zero		904


//--------------------- .nv.constant0._ZN2at6native27unrolled_elementwise_kernelIZNS0_50_GLOBAL__N__2680c7bb_12_PowKernel_cu_b2145a98_318429pow_tensor_scalar_kernel_implIaaEEvRNS_18TensorIteratorBaseET0_EUlaE_St5arrayIPcLm2EELi4E23TrivialOffsetCalculatorILi1EjESC_NS0_6memory12LoadWithCastILi1EEENSD_13StoreWithCastILi1EEEEEviT_S6_T2_T3_T4_T5_ --------------------------
	.section	.nv.constant0._ZN2at6native27unrolled_elementwise_kernelIZNS0_50_GLOBAL__N__2680c7bb_12_PowKernel_cu_b2145a98_318429pow_tensor_scalar_kernel_implIaaEEvRNS_18TensorIteratorBaseET0_EUlaE_St5arrayIPcLm2EELi4E23TrivialOffsetCalculatorILi1EjESC_NS0_6memory12LoadWithCastILi1EEENSD_13StoreWithCastILi1EEEEEviT_S6_T2_T3_T4_T5_,"a",@progbits
	.sectionflags	@""
	.align	4
.nv.constant0._ZN2at6native27unrolled_elementwise_kernelIZNS0_50_GLOBAL__N__2680c7bb_12_PowKernel_cu_b2145a98_318429pow_tensor_scalar_kernel_implIaaEEvRNS_18TensorIteratorBaseET0_EUlaE_St5arrayIPcLm2EELi4E23TrivialOffsetCalculatorILi1EjESC_NS0_6memory12LoadWithCastILi1EEENSD_13StoreWithCastILi1EEEEEviT_S6_T2_T3_T4_T5_:
	.zero		404


//--------------------- .nv.constant0._ZN2at6native18elementwise_kernelILi128ELi4EZNS0_22gpu_kernel_impl_nocastIZNS0_50_GLOBAL__N__2680c7bb_12_PowKernel_cu_b2145a98_318429pow_tensor_scalar_kernel_implIaaEEvRNS_18TensorIteratorBaseET0_EUlaE_EEvS6_RKT_EUliE_EEviT1_ --------------------------
	.section	.nv.constant0._ZN2at6native18elementwise_kernelILi128ELi4EZNS0_22gpu_kernel_impl_nocastIZNS0_50_GLOBAL__N__2680c7bb_12_PowKernel_cu_b2145a98_318429pow_tensor_scalar_kernel_implIaaEEvRNS_18TensorIteratorBaseET0_EUlaE_EEvS6_RKT_EUliE_EEviT1_,"a",@progbits
	.sectionflags	@""
	.align	4
.nv.constant0._ZN2at6native18elementwise_kernelILi128ELi4EZNS0_22gpu_kernel_impl_nocastIZNS0_50_GLOBAL__N__2680c7bb_12_PowKernel_cu_b2145a98_318429pow_tensor_scalar_kernel_implIaaEEvRNS_18TensorIteratorBaseET0_EUlaE_EEvS6_RKT_EUliE_EEviT1_:
	.zero		896


//--------------------- .nv.constant0._ZN2at6native27unrolled_elementwise_kernelIZNS0_50_GLOBAL__N__2680c7bb_12_PowKernel_cu_b2145a98_318429pow_tensor_scalar_kernel_implIaaEEvRNS_18TensorIteratorBaseET0_EUlaE_St5arrayIPcLm2EELi4E23TrivialOffsetCalculatorILi1EjESC_NS0_6memory15LoadWithoutCastENSD_16StoreWithoutCastEEEviT_S6_T2_T3_T4_T5_ --------------------------
	.section	.nv.constant0._ZN2at6native27unrolled_elementwise_kernelIZNS0_50_GLOBAL__N__2680c7bb_12_PowKernel_cu_b2145a98_318429pow_tensor_scalar_kernel_implIaaEEvRNS_18TensorIteratorBaseET0_EUlaE_St5arrayIPcLm2EELi4E23TrivialOffsetCalculatorILi1EjESC_NS0_6memory15LoadWithoutCastENSD_16StoreWithoutCastEEEviT_S6_T2_T3_T4_T5_,"a",@progbits
	.sectionflags	@""
	.align	4
.nv.constant0._ZN2at6native27unrolled_elementwise_kernelIZNS0_50_GLOBAL__N__2680c7bb_12_PowKernel_cu_b2145a98_318429pow_tensor_scalar_kernel_implIaaEEvRNS_18TensorIteratorBaseET0_EUlaE_St5arrayIPcLm2EELi4E23TrivialOffsetCalculatorILi1EjESC_NS0_6memory15LoadWithoutCastENSD_16StoreWithoutCastEEEviT_S6_T2_T3_T4_T5_:
	.zero		388


//--------------------- .nv.constant0._ZN2at6native29vectorized_elementwise_kernelILi2EZNS0_50_GLOBAL__N__2680c7bb_12_PowKernel_cu_b2145a98_318429pow_tensor_scalar_kernel_implIaaEEvRNS_18TensorIteratorBaseET0_EUlaE_St5arrayIPcLm2EEEEviS6_T1_ --------------------------
	.section	.nv.constant0._ZN2at6native29vectorized_elementwise_kernelILi2EZNS0_50_GLOBAL__N__2680c7bb_12_PowKernel_cu_b2145a98_318429pow_tensor_scalar_kernel_implIaaEEvRNS_18TensorIteratorBaseET0_EUlaE_St5arrayIPcLm2EEEEviS6_T1_,"a",@progbits
	.sectionflags	@""
	.align	4
.nv.constant0._ZN2at6native29vectorized_elementwise_kernelILi2EZNS0_50_GLOBAL__N__2680c7bb_12_PowKernel_cu_b2145a98_318429pow_tensor_scalar_kernel_implIaaEEvRNS_18TensorIteratorBaseET0_EUlaE_St5arrayIPcLm2EEEEviS6_T1_:
	.zero		384


//--------------------- .nv.constant0._ZN2at6native29vectorized_elementwise_kernelILi4EZNS0_50_GLOBAL__N__2680c7bb_12_PowKernel_cu_b2145a98_318429pow_tensor_scalar_kernel_implIaaEEvRNS_18TensorIteratorBaseET0_EUlaE_St5arrayIPcLm2EEEEviS6_T1_ --------------------------
	.section	.nv.constant0._ZN2at6native29vectorized_elementwise_kernelILi4EZNS0_50_GLOBAL__N__2680c7bb_12_PowKernel_cu_b2145a98_318429pow_tensor_scalar_kernel_implIaaEEvRNS_18TensorIteratorBaseET0_EUlaE_St5arrayIPcLm2EEEEviS6_T1_,"a",@progbits
	.sectionflags	@""
	.align	4
.nv.constant0._ZN2at6native29vectorized_elementwise_kernelILi4EZNS0_50_GLOBAL__N__2680c7bb_12_PowKernel_cu_b2145a98_318429pow_tensor_scalar_kernel_implIaaEEvRNS_18TensorIteratorBaseET0_EUlaE_St5arrayIPcLm2EEEEviS6_T1_:
	.zero		384


//--------------------- .nv.constant0._ZN2at6native29vectorized_elementwise_kernelILi8EZNS0_50_GLOBAL__N__2680c7bb_12_PowKernel_cu_b2145a98_318429pow_tensor_scalar_kernel_implIaaEEvRNS_18TensorIteratorBaseET0_EUlaE_St5arrayIPcLm2EEEEviS6_T1_ --------------------------
	.section	.nv.constant0._ZN2at6native29vectorized_elementwise_kernelILi8EZNS0_50_GLOBAL__N__2680c7bb_12_PowKernel_cu_b2145a98_318429pow_tensor_scalar_kernel_implIaaEEvRNS_18TensorIteratorBaseET0_EUlaE_St5arrayIPcLm2EEEEviS6_T1_,"a",@progbits
	.sectionflags	@""
	.align	4
.nv.constant0._ZN2at6native29vectorized_elementwise_kernelILi8EZNS0_50_GLOBAL__N__2680c7bb_12_PowKernel_cu_b2145a98_318429pow_tensor_scalar_kernel_implIaaEEvRNS_18TensorIteratorBaseET0_EUlaE_St5arrayIPcLm2EEEEviS6_T1_:
	.zero		384


//--------------------- .nv.constant0._ZN2at6native18elementwise_kernelILi128ELi4EZNS0_15gpu_kernel_implIZNS0_50_GLOBAL__N__2680c7bb_12_PowKernel_cu_b2145a98_318429pow_tensor_scalar_kernel_implIhhEEvRNS_18TensorIteratorBaseET0_EUlhE2_EEvS6_RKT_EUliE_EEviT1_ --------------------------
	.section	.nv.constant0._ZN2at6native18elementwise_kernelILi128ELi4EZNS0_15gpu_kernel_implIZNS0_50_GLOBAL__N__2680c7bb_12_PowKernel_cu_b2145a98_318429pow_tensor_scalar_kernel_implIhhEEvRNS_18TensorIteratorBaseET0_EUlhE2_EEvS6_RKT_EUliE_EEviT1_,"a",@progbits
	.sectionflags	@""
	.align	4
.nv.constant0._ZN2at6native18elementwise_kernelILi128ELi4EZNS0_15gpu_kernel_implIZNS0_50_GLOBAL__N__2680c7bb_12_PowKernel_cu_b2145a98_318429pow_tensor_scalar_kernel_implIhhEEvRNS_18TensorIteratorBaseET0_EUlhE2_EEvS6_RKT_EUliE_EEviT1_:
	.zero		912


//--------------------- .nv.constant0._ZN2at6native27unrolled_elementwise_kernelIZNS0_50_GLOBAL__N__2680c7bb_12_PowKernel_cu_b2145a98_318429pow_tensor_scalar_kernel_implIhhEEvRNS_18TensorIteratorBaseET0_EUlhE2_St5arrayIPcLm2EELi4E23TrivialOffsetCalculatorILi1EjESC_NS0_6memory12LoadWithCastILi1EEENSD_13StoreWithCastILi1EEEEEviT_S6_T2_T3_T4_T5_ --------------------------
	.section	.nv.constant0._ZN2at6native27unrolled_elementwise_kernelIZNS0_50_GLOBAL__N__2680c7bb_12_PowKernel_cu_b2145a98_318429pow_tensor_scalar_kernel_implIhhEEvRNS_18TensorIteratorBaseET0_EUlhE2_St5arrayIPcLm2EELi4E23TrivialOffsetCalculatorILi1EjESC_NS0_6memory12LoadWithCastILi1EEENSD_13StoreWithCastILi1EEEEEviT_S6_T2_T3_T4_T5_,"a",@progbits
	.sectionflags	@""
	.align	4
.nv.constant0._ZN2at6native27unrolled_elementwise_kernelIZNS0_50_GLOBAL__N__2680c7bb_12_PowKernel_cu_b2145a98_318429pow_tensor_scalar_kernel_implIhhEEvRNS_18TensorIteratorBaseET0_EUlhE2_St5arrayIPcLm2EELi4E23TrivialOffsetCalculatorILi1EjESC_NS0_6memory12LoadWithCastILi1EEENSD_13StoreWithCastILi1EEEEEviT_S6_T2_T3_T4_T5_:
	.zero		412


//--------------------- .nv.constant0._ZN2at6native18elementwise_kernelILi128ELi4EZNS0_22gpu_kernel_impl_nocastIZNS0_50_GLOBAL__N__2680c7bb_12_PowKernel_cu_b2145a98_318429pow_tensor_scalar_kernel_implIhhEEvRNS_18TensorIteratorBaseET0_EUlhE2_EEvS6_RKT_EUliE_EEviT1_ --------------------------
	.section	.nv.constant0._ZN2at6native18elementwise_kernelILi128ELi4EZNS0_22gpu_kernel_impl_nocastIZNS0_50_GLOBAL__N__2680c7bb_12_PowKernel_cu_b2145a98_318429pow_tensor_scalar_kernel_implIhhEEvRNS_18TensorIteratorBaseET0_EUlhE2_EEvS6_RKT_EUliE_EEviT1_,"a",@progbits
	.sectionflags	@""
	.align	4
.nv.constant0._ZN2at6native18elementwise_kernelILi128ELi4EZNS0_22gpu_kernel_impl_nocastIZNS0_50_GLOBAL__N__2680c7bb_12_PowKernel_cu_b2145a98_318429pow_tensor_scalar_kernel_implIhhEEvRNS_18TensorIteratorBaseET0_EUlhE2_EEvS6_RKT_EUliE_EEviT1_:
	.zero		904


//--------------------- .nv.constant0._ZN2at6native27unrolled_elementwise_kernelIZNS0_50_GLOBAL__N__2680c7bb_12_PowKernel_cu_b2145a98_318429pow_tensor_scalar_kernel_implIhhEEvRNS_18TensorIteratorBaseET0_EUlhE2_St5arrayIPcLm2EELi4E23TrivialOffsetCalculatorILi1EjESC_NS0_6memory15LoadWithoutCastENSD_16StoreWithoutCastEEEviT_S6_T2_T3_T4_T5_ --------------------------
	.section	.nv.constant0._ZN2at6native27unrolled_elementwise_kernelIZNS0_50_GLOBAL__N__2680c7bb_12_PowKernel_cu_b2145a98_318429pow_tensor_scalar_kernel_implIhhEEvRNS_18TensorIteratorBaseET0_EUlhE2_St5arrayIPcLm2EELi4E23TrivialOffsetCalculatorILi1EjESC_NS0_6memory15LoadWithoutCastENSD_16StoreWithoutCastEEEviT_S6_T2_T3_T4_T5_,"a",@progbits
	.sectionflags	@""
	.align	4
.nv.constant0._ZN2at6native27unrolled_elementwise_kernelIZNS0_50_GLOBAL__N__2680c7bb_12_PowKernel_cu_b2145a98_318429pow_tensor_scalar_kernel_implIhhEEvRNS_18TensorIteratorBaseET0_EUlhE2_St5arrayIPcLm2EELi4E23TrivialOffsetCalculatorILi1EjESC_NS0_6memory15LoadWithoutCastENSD_16StoreWithoutCastEEEviT_S6_T2_T3_T4_T5_:
	.zero		396


//--------------------- .nv.constant0._ZN2at6native29vectorized_elementwise_kernelILi2EZNS0_50_GLOBAL__N__2680c7bb_12_PowKernel_cu_b2145a98_318429pow_tensor_scalar_kernel_implIhhEEvRNS_18TensorIteratorBaseET0_EUlhE2_St5arrayIPcLm2EEEEviS6_T1_ --------------------------
	.section	.nv.constant0._ZN2at6native29vectorized_elementwise_kernelILi2EZNS0_50_GLOBAL__N__2680c7bb_12_PowKernel_cu_b2145a98_318429pow_tensor_scalar_kernel_implIhhEEvRNS_18TensorIteratorBaseET0_EUlhE2_St5arrayIPcLm2EEEEviS6_T1_,"a",@progbits
	.sectionflags	@""
	.align	4
.nv.constant0._ZN2at6native29vectorized_elementwise_kernelILi2EZNS0_50_GLOBAL__N__2680c7bb_12_PowKernel_cu_b2145a98_318429pow_tensor_scalar_kernel_implIhhEEvRNS_18TensorIteratorBaseET0_EUlhE2_St5arrayIPcLm2EEEEviS6_T1_:
	.zero		392


//--------------------- .nv.constant0._ZN2at6native29vectorized_elementwise_kernelILi4EZNS0_50_GLOBAL__N__2680c7bb_12_PowKernel_cu_b2145a98_318429pow_tensor_scalar_kernel_implIhhEEvRNS_18TensorIteratorBaseET0_EUlhE2_St5arrayIPcLm2EEEEviS6_T1_ --------------------------
	.section	.nv.constant0._ZN2at6native29vectorized_elementwise_kernelILi4EZNS0_50_GLOBAL__N__2680c7bb_12_PowKernel_cu_b2145a98_318429pow_tensor_scalar_kernel_implIhhEEvRNS_18TensorIteratorBaseET0_EUlhE2_St5arrayIPcLm2EEEEviS6_T1_,"a",@progbits
	.sectionflags	@""
	.align	4
.nv.constant0._ZN2at6native29vectorized_elementwise_kernelILi4EZNS0_50_GLOBAL__N__2680c7bb_12_PowKernel_cu_b2145a98_318429pow_tensor_scalar_kernel_implIhhEEvRNS_18TensorIteratorBaseET0_EUlhE2_St5arrayIPcLm2EEEEviS6_T1_:
	.zero		392


//--------------------- .nv.constant0._ZN2at6native29vectorized_elementwise_kernelILi8EZNS0_50_GLOBAL__N__2680c7bb_12_PowKernel_cu_b2145a98_318429pow_tensor_scalar_kernel_implIhhEEvRNS_18TensorIteratorBaseET0_EUlhE2_St5arrayIPcLm2EEEEviS6_T1_ --------------------------
	.section	.nv.constant0._ZN2at6native29vectorized_elementwise_kernelILi8EZNS0_50_GLOBAL__N__2680c7bb_12_PowKernel_cu_b2145a98_318429pow_tensor_scalar_kernel_implIhhEEvRNS_18TensorIteratorBaseET0_EUlhE2_St5arrayIPcLm2EEEEviS6_T1_,"a",@progbits
	.sectionflags	@""
	.align	4
.nv.constant0._ZN2at6native29vectorized_elementwise_kernelILi8EZNS0_50_GLOBAL__N__2680c7bb_12_PowKernel_cu_b2145a98_318429pow_tensor_scalar_kernel_implIhhEEvRNS_18TensorIteratorBaseET0_EUlhE2_St5arrayIPcLm2EEEEviS6_T1_:
	.zero		392


//--------------------- .nv.constant0._ZN2at6native18elementwise_kernelILi128ELi4EZNS0_15gpu_kernel_implIZNS0_50_GLOBAL__N__2680c7bb_12_PowKernel_cu_b2145a98_318429pow_tensor_scalar_kernel_implIhhEEvRNS_18TensorIteratorBaseET0_EUlhE1_EEvS6_RKT_EUliE_EEviT1_ --------------------------
	.section	.nv.constant0._ZN2at6native18elementwise_kernelILi128ELi4EZNS0_15gpu_kernel_implIZNS0_50_GLOBAL__N__2680c7bb_12_PowKernel_cu_b2145a98_318429pow_tensor_scalar_kernel_implIhhEEvRNS_18TensorIteratorBaseET0_EUlhE1_EEvS6_RKT_EUliE_EEviT1_,"a",@progbits
	.sectionflags	@""
	.align	4
.nv.constant0._ZN2at6native18elementwise_kernelILi128ELi4EZNS0_15gpu_kernel_implIZNS0_50_GLOBAL__N__2680c7bb_12_PowKernel_cu_b2145a98_318429pow_tensor_scalar_kernel_implIhhEEvRNS_18TensorIteratorBaseET0_EUlhE1_EEvS6_RKT_EUliE_EEviT1_:
	.zero		904


//--------------------- .nv.constant0._ZN2at6native27unrolled_elementwise_kernelIZNS0_50_GLOBAL__N__2680c7bb_12_PowKernel_cu_b2145a98_318429pow_tensor_scalar_kernel_implIhhEEvRNS_18TensorIteratorBaseET0_EUlhE1_St5arrayIPcLm2EELi4E23TrivialOffsetCalculatorILi1EjESC_NS0_6memory12LoadWithCastILi1EEENSD_13StoreWithCastILi1EEEEEviT_S6_T2_T3_T4_T5_ --------------------------
	.section	.nv.constant0._ZN2at6native27unrolled_elementwise_kernelIZNS0_50_GLOBAL__N__2680c7bb_12_PowKernel_cu_b2145a98_318429pow_tensor_scalar_kernel_implIhhEEvRNS_18TensorIteratorBaseET0_EUlhE1_St5arrayIPcLm2EELi4E23TrivialOffsetCalculatorILi1EjESC_NS0_6memory12LoadWithCastILi1EEENSD_13StoreWithCastILi1EEEEEviT_S6_T2_T3_T4_T5_,"a",@progbits
	.sectionflags	@""
	.align	4
.nv.constant0._ZN2at6native27unrolled_elementwise_kernelIZNS0_50_GLOBAL__N__2680c7bb_12_PowKernel_cu_b2145a98_318429pow_tensor_scalar_kernel_implIhhEEvRNS_18TensorIteratorBaseET0_EUlhE1_St5arrayIPcLm2EELi4E23TrivialOffsetCalculatorILi1EjESC_NS0_6memory12LoadWithCastILi1EEENSD_13StoreWithCastILi1EEEEEviT_S6_T2_T3_T4_T5_:
	.zero		404


//--------------------- .nv.constant0._ZN2at6native18elementwise_kernelILi128ELi4EZNS0_22gpu_kernel_impl_nocastIZNS0_50_GLOBAL__N__2680c7bb_12_PowKernel_cu_b2145a98_318429pow_tensor_scalar_kernel_implIhhEEvRNS_18TensorIteratorBaseET0_EUlhE1_EEvS6_RKT_EUliE_EEviT1_ --------------------------
	.section	.nv.constant0._ZN2at6native18elementwise_kernelILi128ELi4EZNS0_22gpu_kernel_impl_nocastIZNS0_50_GLOBAL__N__2680c7bb_12_PowKernel_cu_b2145a98_318429pow_tensor_scalar_kernel_implIhhEEvRNS_18TensorIteratorBaseET0_EUlhE1_EEvS6_RKT_EUliE_EEviT1_,"a",@progbits
	.sectionflags	@""
	.align	4
.nv.constant0._ZN2at6native18elementwise_kernelILi128ELi4EZNS0_22gpu_kernel_impl_nocastIZNS0_50_GLOBAL__N__2680c7bb_12_PowKernel_cu_b2145a98_318429pow_tensor_scalar_kernel_implIhhEEvRNS_18TensorIteratorBaseET0_EUlhE1_EEvS6_RKT_EUliE_EEviT1_:
	.zero		896


//--------------------- .nv.constant0._ZN2at6native27unrolled_elementwise_kernelIZNS0_50_GLOBAL__N__2680c7bb_12_PowKernel_cu_b2145a98_318429pow_tensor_scalar_kernel_implIhhEEvRNS_18TensorIteratorBaseET0_EUlhE1_St5arrayIPcLm2EELi4E23TrivialOffsetCalculatorILi1EjESC_NS0_6memory15LoadWithoutCastENSD_16StoreWithoutCastEEEviT_S6_T2_T3_T4_T5_ --------------------------
	.section	.nv.constant0._ZN2at6native27unrolled_elementwise_kernelIZNS0_50_GLOBAL__N__2680c7bb_12_PowKernel_cu_b2145a98_318429pow_tensor_scalar_kernel_implIhhEEvRNS_18TensorIteratorBaseET0_EUlhE1_St5arrayIPcLm2EELi4E23TrivialOffsetCalculatorILi1EjESC_NS0_6memory15LoadWithoutCastENSD_16StoreWithoutCastEEEviT_S6_T2_T3_T4_T5_,"a",@progbits
	.sectionflags	@""
	.align	4
.nv.constant0._ZN2at6native27unrolled_elementwise_kernelIZNS0_50_GLOBAL__N__2680c7bb_12_PowKernel_cu_b2145a98_318429pow_tensor_scalar_kernel_implIhhEEvRNS_18TensorIteratorBaseET0_EUlhE1_St5arrayIPcLm2EELi4E23TrivialOffsetCalculatorILi1EjESC_NS0_6memory15LoadWithoutCastENSD_16StoreWithoutCastEEEviT_S6_T2_T3_T4_T5_:
	.zero		388


//--------------------- .nv.constant0._ZN2at6native29vectorized_elementwise_kernelILi2EZNS0_50_GLOBAL__N__2680c7bb_12_PowKernel_cu_b2145a98_318429pow_tensor_scalar_kernel_implIhhEEvRNS_18TensorIteratorBaseET0_EUlhE1_St5arrayIPcLm2EEEEviS6_T1_ --------------------------
	.section	.nv.constant0._ZN2at6native29vectorized_elementwise_kernelILi2EZNS0_50_GLOBAL__N__2680c7bb_12_PowKernel_cu_b2145a98_318429pow_tensor_scalar_kernel_implIhhEEvRNS_18TensorIteratorBaseET0_EUlhE1_St5arrayIPcLm2EEEEviS6_T1_,"a",@progbits
	.sectionflags	@""
	.align	4
.nv.constant0._ZN2at6native29vectorized_elementwise_kernelILi2EZNS0_50_GLOBAL__N__2680c7bb_12_PowKernel_cu_b2145a98_318429pow_tensor_scalar_kernel_implIhhEEvRNS_18TensorIteratorBaseET0_EUlhE1_St5arrayIPcLm2EEEEviS6_T1_:
	.zero		384


//--------------------- .nv.constant0._ZN2at6native29vectorized_elementwise_kernelILi4EZNS0_50_GLOBAL__N__2680c7bb_12_PowKernel_cu_b2145a98_318429pow_tensor_scalar_kernel_implIhhEEvRNS_18TensorIteratorBaseET0_EUlhE1_St5arrayIPcLm2EEEEviS6_T1_ --------------------------
	.section	.nv.constant0._ZN2at6native29vectorized_elementwise_kernelILi4EZNS0_50_GLOBAL__N__2680c7bb_12_PowKernel_cu_b2145a98_318429pow_tensor_scalar_kernel_implIhhEEvRNS_18TensorIteratorBaseET0_EUlhE1_St5arrayIPcLm2EEEEviS6_T1_,"a",@progbits
	.sectionflags	@""
	.align	4
.nv.constant0._ZN2at6native29vectorized_elementwise_kernelILi4EZNS0_50_GLOBAL__N__2680c7bb_12_PowKernel_cu_b2145a98_318429pow_tensor_scalar_kernel_implIhhEEvRNS_18TensorIteratorBaseET0_EUlhE1_St5arrayIPcLm2EEEEviS6_T1_:
	.zero		384


//--------------------- .nv.constant0._ZN2at6native29vectorized_elementwise_kernelILi8EZNS0_50_GLOBAL__N__2680c7bb_12_PowKernel_cu_b2145a98_318429pow_tensor_scalar_kernel_implIhhEEvRNS_18TensorIteratorBaseET0_EUlhE1_St5arrayIPcLm2EEEEviS6_T1_ --------------------------
	.section	.nv.constant0._ZN2at6native29vectorized_elementwise_kernelILi8EZNS0_50_GLOBAL__N__2680c7bb_12_PowKernel_cu_b2145a98_318429pow_tensor_scalar_kernel_implIhhEEvRNS_18TensorIteratorBaseET0_EUlhE1_St5arrayIPcLm2EEEEviS6_T1_,"a",@progbits
	.sectionflags	@""
	.align	4
.nv.constant0._ZN2at6native29vectorized_elementwise_kernelILi8EZNS0_50_GLOBAL__N__2680c7bb_12_PowKernel_cu_b2145a98_318429pow_tensor_scalar_kernel_implIhhEEvRNS_18TensorIteratorBaseET0_EUlhE1_St5arrayIPcLm2EEEEviS6_T1_:
	.zero		384


//--------------------- .nv.constant0._ZN2at6native18elementwise_kernelILi128ELi4EZNS0_15gpu_kernel_implIZNS0_50_GLOBAL__N__2680c7bb_12_PowKernel_cu_b2145a98_318429pow_tensor_scalar_kernel_implIhhEEvRNS_18TensorIteratorBaseET0_EUlhE0_EEvS6_RKT_EUliE_EEviT1_ --------------------------
	.section	.nv.constant0._ZN2at6native18elementwise_kernelILi128ELi4EZNS0_15gpu_kernel_implIZNS0_50_GLOBAL__N__2680c7bb_12_PowKernel_cu_b2145a98_318429pow_tensor_scalar_kernel_implIhhEEvRNS_18TensorIteratorBaseET0_EUlhE0_EEvS6_RKT_EUliE_EEviT1_,"a",@progbits
	.sectionflags	@""
	.align	4
.nv.constant0._ZN2at6native18elementwise_kernelILi128ELi4EZNS0_15gpu_kernel_implIZNS0_50_GLOBAL__N__2680c7bb_12_PowKernel_cu_b2145a98_318429pow_tensor_scalar_kernel_implIhhEEvRNS_18TensorIteratorBaseET0_EUlhE0_EEvS6_RKT_EUliE_EEviT1_:
	.zero		904


//--------------------- .nv.constant0._ZN2at6native27unrolled_elementwise_kernelIZNS0_50_GLOBAL__N__2680c7bb_12_PowKernel_cu_b2145a98_318429pow_tensor_scalar_kernel_implIhhEEvRNS_18TensorIteratorBaseET0_EUlhE0_St5arrayIPcLm2EELi4E23TrivialOffsetCalculatorILi1EjESC_NS0_6memory12LoadWithCastILi1EEENSD_13StoreWithCastILi1EEEEEviT_S6_T2_T3_T4_T5_ --------------------------
	.section	.nv.constant0._ZN2at6native27unrolled_elementwise_kernelIZNS0_50_GLOBAL__N__2680c7bb_12_PowKernel_cu_b2145a98_318429pow_tensor_scalar_kernel_implIhhEEvRNS_18TensorIteratorBaseET0_EUlhE0_St5arrayIPcLm2EELi4E23TrivialOffsetCalculatorILi1EjESC_NS0_6memory12LoadWithCastILi1EEENSD_13StoreWithCastILi1EEEEEviT_S6_T2_T3_T4_T5_,"a",@progbits
	.sectionflags	@""
	.align	4
.nv.constant0._ZN2at6native27unrolled_elementwise_kernelIZNS0_50_GLOBAL__N__2680c7bb_12_PowKernel_cu_b2145a98_318429pow_tensor_scalar_kernel_implIhhEEvRNS_18TensorIteratorBaseET0_EUlhE0_St5arrayIPcLm2EELi4E23TrivialOffsetCalculatorILi1EjESC_NS0_6memory12LoadWithCastILi1EEENSD_13StoreWithCastILi1EEEEEviT_S6_T2_T3_T4_T5_:
	.zero		404


//--------------------- .nv.constant0._ZN2at6native18elementwise_kernelILi128ELi4EZNS0_22gpu_kernel_impl_nocastIZNS0_50_GLOBAL__N__2680c7bb_12_PowKernel_cu_b2145a98_318429pow_tensor_scalar_kernel_implIhhEEvRNS_18TensorIteratorBaseET0_EUlhE0_EEvS6_RKT_EUliE_EEviT1_ --------------------------
	.section	.nv.constant0._ZN2at6native18elementwise_kernelILi128ELi4EZNS0_22gpu_kernel_impl_nocastIZNS0_50_GLOBAL__N__2680c7bb_12_PowKernel_cu_b2145a98_318429pow_tensor_scalar_kernel_implIhhEEvRNS_18TensorIteratorBaseET0_EUlhE0_EEvS6_RKT_EUliE_EEviT1_,"a",@progbits
	.sectionflags	@""
	.align	4
.nv.constant0._ZN2at6native18elementwise_kernelILi128ELi4EZNS0_22gpu_kernel_impl_nocastIZNS0_50_GLOBAL__N__2680c7bb_12_PowKernel_cu_b2145a98_318429pow_tensor_scalar_kernel_implIhhEEvRNS_18TensorIteratorBaseET0_EUlhE0_EEvS6_RKT_EUliE_EEviT1_:
	.zero		896


//--------------------- .nv.constant0._ZN2at6native27unrolled_elementwise_kernelIZNS0_50_GLOBAL__N__2680c7bb_12_PowKernel_cu_b2145a98_318429pow_tensor_scalar_kernel_implIhhEEvRNS_18TensorIteratorBaseET0_EUlhE0_St5arrayIPcLm2EELi4E23TrivialOffsetCalculatorILi1EjESC_NS0_6memory15LoadWithoutCastENSD_16StoreWithoutCastEEEviT_S6_T2_T3_T4_T5_ --------------------------
	.section	.nv.constant0._ZN2at6native27unrolled_elementwise_kernelIZNS0_50_GLOBAL__N__2680c7bb_12_PowKernel_cu_b2145a98_318429pow_tensor_scalar_kernel_implIhhEEvRNS_18TensorIteratorBaseET0_EUlhE0_St5arrayIPcLm2EELi4E23TrivialOffsetCalculatorILi1EjESC_NS0_6memory15LoadWithoutCastENSD_16StoreWithoutCastEEEviT_S6_T2_T3_T4_T5_,"a",@progbits
	.sectionflags	@""
	.align	4
.nv.constant0._ZN2at6native27unrolled_elementwise_kernelIZNS0_50_GLOBAL__N__2680c7bb_12_PowKernel_cu_b2145a98_318429pow_tensor_scalar_kernel_implIhhEEvRNS_18TensorIteratorBaseET0_EUlhE0_St5arrayIPcLm2EELi4E23TrivialOffsetCalculatorILi1EjESC_NS0_6memory15LoadWithoutCastENSD_16StoreWithoutCastEEEviT_S6_T2_T3_T4_T5_:
	.zero		388


//--------------------- .nv.constant0._ZN2at6native29vectorized_elementwise_kernelILi2EZNS0_50_GLOBAL__N__2680c7bb_12_PowKernel_cu_b2145a98_318429pow_tensor_scalar_kernel_implIhhEEvRNS_18TensorIteratorBaseET0_EUlhE0_St5arrayIPcLm2EEEEviS6_T1_ --------------------------
	.section	.nv.constant0._ZN2at6native29vectorized_elementwise_kernelILi2EZNS0_50_GLOBAL__N__2680c7bb_12_PowKernel_cu_b2145a98_318429pow_tensor_scalar_kernel_implIhhEEvRNS_18TensorIteratorBaseET0_EUlhE0_St5arrayIPcLm2EEEEviS6_T1_,"a",@progbits
	.sectionflags	@""
	.align	4
.nv.constant0._ZN2at6native29vectorized_elementwise_kernelILi2EZNS0_50_GLOBAL__N__2680c7bb_12_PowKernel_cu_b2145a98_318429pow_tensor_scalar_kernel_implIhhEEvRNS_18TensorIteratorBaseET0_EUlhE0_St5arrayIPcLm2EEEEviS6_T1_:
	.zero		384


//--------------------- .nv.constant0._ZN2at6native29vectorized_elementwise_kernelILi4EZNS0_50_GLOBAL__N__2680c7bb_12_PowKernel_cu_b2145a98_318429pow_tensor_scalar_kernel_implIhhEEvRNS_18TensorIteratorBaseET0_EUlhE0_St5arrayIPcLm2EEEEviS6_T1_ --------------------------
	.section	.nv.constant0._ZN2at6native29vectorized_elementwise_kernelILi4EZNS0_50_GLOBAL__N__2680c7bb_12_PowKernel_cu_b2145a98_318429pow_tensor_scalar_kernel_implIhhEEvRNS_18TensorIteratorBaseET0_EUlhE0_St5arrayIPcLm2EEEEviS6_T1_,"a",@progbits
	.sectionflags	@""
	.align	4
.nv.constant0._ZN2at6native29vectorized_elementwise_kernelILi4EZNS0_50_GLOBAL__N__2680c7bb_12_PowKernel_cu_b2145a98_318429pow_tensor_scalar_kernel_implIhhEEvRNS_18TensorIteratorBaseET0_EUlhE0_St5arrayIPcLm2EEEEviS6_T1_:
	.zero		384


//--------------------- .nv.constant0._ZN2at6native29vectorized_elementwise_kernelILi8EZNS0_50_GLOBAL__N__2680c7bb_12_PowKernel_cu_b2145a98_318429pow_tensor_scalar_kernel_implIhhEEvRNS_18TensorIteratorBaseET0_EUlhE0_St5arrayIPcLm2EEEEviS6_T1_ --------------------------
	.section	.nv.constant0._ZN2at6native29vectorized_elementwise_kernelILi8EZNS0_50_GLOBAL__N__2680c7bb_12_PowKernel_cu_b2145a98_318429pow_tensor_scalar_kernel_implIhhEEvRNS_18TensorIteratorBaseET0_EUlhE0_St5arrayIPcLm2EEEEviS6_T1_,"a",@progbits
	.sectionflags	@""
	.align	4
.nv.constant0._ZN2at6native29vectorized_elementwise_kernelILi8EZNS0_50_GLOBAL__N__2680c7bb_12_PowKernel_cu_b2145a98_318429pow_tensor_scalar_kernel_implIhhEEvRNS_18TensorIteratorBaseET0_EUlhE0_St5arrayIPcLm2EEEEviS6_T1_:
	.zero		384


//--------------------- .nv.constant0._ZN2at6native18elementwise_kernelILi128ELi4EZNS0_15gpu_kernel_implIZNS0_50_GLOBAL__N__2680c7bb_12_PowKernel_cu_b2145a98_318429pow_tensor_scalar_kernel_implIhhEEvRNS_18TensorIteratorBaseET0_EUlhE_EEvS6_RKT_EUliE_EEviT1_ --------------------------
	.section	.nv.constant0._ZN2at6native18elementwise_kernelILi128ELi4EZNS0_15gpu_kernel_implIZNS0_50_GLOBAL__N__2680c7bb_12_PowKernel_cu_b2145a98_318429pow_tensor_scalar_kernel_implIhhEEvRNS_18TensorIteratorBaseET0_EUlhE_EEvS6_RKT_EUliE_EEviT1_,"a",@progbits
	.sectionflags	@""
	.align	4
.nv.constant0._ZN2at6native18elementwise_kernelILi128ELi4EZNS0_15gpu_kernel_implIZNS0_50_GLOBAL__N__2680c7bb_12_PowKernel_cu_b2145a98_318429pow_tensor_scalar_kernel_implIhhEEvRNS_18TensorIteratorBaseET0_EUlhE_EEvS6_RKT_EUliE_EEviT1_:
	.zero		904


//--------------------- .nv.constant0._ZN2at6native27unrolled_elementwise_kernelIZNS0_50_GLOBAL__N__2680c7bb_12_PowKernel_cu_b2145a98_318429pow_tensor_scalar_kernel_implIhhEEvRNS_18TensorIteratorBaseET0_EUlhE_St5arrayIPcLm2EELi4E23TrivialOffsetCalculatorILi1EjESC_NS0_6memory12LoadWithCastILi1EEENSD_13StoreWithCastILi1EEEEEviT_S6_T2_T3_T4_T5_ --------------------------
	.section	.nv.constant0._ZN2at6native27unrolled_elementwise_kernelIZNS0_50_GLOBAL__N__2680c7bb_12_PowKernel_cu_b2145a98_318429pow_tensor_scalar_kernel_implIhhEEvRNS_18TensorIteratorBaseET0_EUlhE_St5arrayIPcLm2EELi4E23TrivialOffsetCalculatorILi1EjESC_NS0_6memory12LoadWithCastILi1EEENSD_13StoreWithCastILi1EEEEEviT_S6_T2_T3_T4_T5_,"a",@progbits
	.sectionflags	@""
	.align	4
.nv.constant0._ZN2at6native27unrolled_elementwise_kernelIZNS0_50_GLOBAL__N__2680c7bb_12_PowKernel_cu_b2145a98_318429pow_tensor_scalar_kernel_implIhhEEvRNS_18TensorIteratorBaseET0_EUlhE_St5arrayIPcLm2EELi4E23TrivialOffsetCalculatorILi1EjESC_NS0_6memory12LoadWithCastILi1EEENSD_13StoreWithCastILi1EEEEEviT_S6_T2_T3_T4_T5_:
	.zero		404


//--------------------- .nv.constant0._ZN2at6native18elementwise_kernelILi128ELi4EZNS0_22gpu_kernel_impl_nocastIZNS0_50_GLOBAL__N__2680c7bb_12_PowKernel_cu_b2145a98_318429pow_tensor_scalar_kernel_implIhhEEvRNS_18TensorIteratorBaseET0_EUlhE_EEvS6_RKT_EUliE_EEviT1_ --------------------------
	.section	.nv.constant0._ZN2at6native18elementwise_kernelILi128ELi4EZNS0_22gpu_kernel_impl_nocastIZNS0_50_GLOBAL__N__2680c7bb_12_PowKernel_cu_b2145a98_318429pow_tensor_scalar_kernel_implIhhEEvRNS_18TensorIteratorBaseET0_EUlhE_EEvS6_RKT_EUliE_EEviT1_,"a",@progbits
	.sectionflags	@""
	.align	4
.nv.constant0._ZN2at6native18elementwise_kernelILi128ELi4EZNS0_22gpu_kernel_impl_nocastIZNS0_50_GLOBAL__N__2680c7bb_12_PowKernel_cu_b2145a98_318429pow_tensor_scalar_kernel_implIhhEEvRNS_18TensorIteratorBaseET0_EUlhE_EEvS6_RKT_EUliE_EEviT1_:
	.zero		896


//--------------------- .nv.constant0._ZN2at6native27unrolled_elementwise_kernelIZNS0_50_GLOBAL__N__2680c7bb_12_PowKernel_cu_b2145a98_318429pow_tensor_scalar_kernel_implIhhEEvRNS_18TensorIteratorBaseET0_EUlhE_St5arrayIPcLm2EELi4E23TrivialOffsetCalculatorILi1EjESC_NS0_6memory15LoadWithoutCastENSD_16StoreWithoutCastEEEviT_S6_T2_T3_T4_T5_ --------------------------
	.section	.nv.constant0._ZN2at6native27unrolled_elementwise_kernelIZNS0_50_GLOBAL__N__2680c7bb_12_PowKernel_cu_b2145a98_318429pow_tensor_scalar_kernel_implIhhEEvRNS_18TensorIteratorBaseET0_EUlhE_St5arrayIPcLm2EELi4E23TrivialOffsetCalculatorILi1EjESC_NS0_6memory15LoadWithoutCastENSD_16StoreWithoutCastEEEviT_S6_T2_T3_T4_T5_,"a",@progbits
	.sectionflags	@""
	.align	4
.nv.constant0._ZN2at6native27unrolled_elementwise_kernelIZNS0_50_GLOBAL__N__2680c7bb_12_PowKernel_cu_b2145a98_318429pow_tensor_scalar_kernel_implIhhEEvRNS_18TensorIteratorBaseET0_EUlhE_St5arrayIPcLm2EELi4E23TrivialOffsetCalculatorILi1EjESC_NS0_6memory15LoadWithoutCastENSD_16StoreWithoutCastEEEviT_S6_T2_T3_T4_T5_:
	.zero		388


//--------------------- .nv.constant0._ZN2at6native29vectorized_elementwise_kernelILi2EZNS0_50_GLOBAL__N__2680c7bb_12_PowKernel_cu_b2145a98_318429pow_tensor_scalar_kernel_implIhhEEvRNS_18TensorIteratorBaseET0_EUlhE_St5arrayIPcLm2EEEEviS6_T1_ --------------------------
	.section	.nv.constant0._ZN2at6native29vectorized_elementwise_kernelILi2EZNS0_50_GLOBAL__N__2680c7bb_12_PowKernel_cu_b2145a98_318429pow_tensor_scalar_kernel_implIhhEEvRNS_18TensorIteratorBaseET0_EUlhE_St5arrayIPcLm2EEEEviS6_T1_,"a",@progbits
	.sectionflags	@""
	.align	4
.nv.constant0._ZN2at6native29vectorized_elementwise_kernelILi2EZNS0_50_GLOBAL__N__2680c7bb_12_PowKernel_cu_b2145a98_318429pow_tensor_scalar_kernel_implIhhEEvRNS_18TensorIteratorBaseET0_EUlhE_St5arrayIPcLm2EEEEviS6_T1_:
	.zero		384


//--------------------- .nv.constant0._ZN2at6native29vectorized_elementwise_kernelILi4EZNS0_50_GLOBAL__N__2680c7bb_12_PowKernel_cu_b2145a98_318429pow_tensor_scalar_kernel_implIhhEEvRNS_18TensorIteratorBaseET0_EUlhE_St5arrayIPcLm2EEEEviS6_T1_ --------------------------
	.section	.nv.constant0._ZN2at6native29vectorized_elementwise_kernelILi4EZNS0_50_GLOBAL__N__2680c7bb_12_PowKernel_cu_b2145a98_318429pow_tensor_scalar_kernel_implIhhEEvRNS_18TensorIteratorBaseET0_EUlhE_St5arrayIPcLm2EEEEviS6_T1_,"a",@progbits
	.sectionflags	@""
	.align	4
.nv.constant0._ZN2at6native29vectorized_elementwise_kernelILi4EZNS0_50_GLOBAL__N__2680c7bb_12_PowKernel_cu_b2145a98_318429pow_tensor_scalar_kernel_implIhhEEvRNS_18TensorIteratorBaseET0_EUlhE_St5arrayIPcLm2EEEEviS6_T1_:
	.zero		384


//--------------------- .nv.constant0._ZN2at6native29vectorized_elementwise_kernelILi8EZNS0_50_GLOBAL__N__2680c7bb_12_PowKernel_cu_b2145a98_318429pow_tensor_scalar_kernel_implIhhEEvRNS_18TensorIteratorBaseET0_EUlhE_St5arrayIPcLm2EEEEviS6_T1_ --------------------------
	.section	.nv.constant0._ZN2at6native29vectorized_elementwise_kernelILi8EZNS0_50_GLOBAL__N__2680c7bb_12_PowKernel_cu_b2145a98_318429pow_tensor_scalar_kernel_implIhhEEvRNS_18TensorIteratorBaseET0_EUlhE_St5arrayIPcLm2EEEEviS6_T1_,"a",@progbits
	.sectionflags	@""
	.align	4
.nv.constant0._ZN2at6native29vectorized_elementwise_kernelILi8EZNS0_50_GLOBAL__N__2680c7bb_12_PowKernel_cu_b2145a98_318429pow_tensor_scalar_kernel_implIhhEEvRNS_18TensorIteratorBaseET0_EUlhE_St5arrayIPcLm2EEEEviS6_T1_:
	.zero		384


//--------------------- .nv.constant2._ZN2at6native18elementwise_kernelILi128ELi4EZNS0_15gpu_kernel_implIZZZNS0_50_GLOBAL__N__2680c7bb_12_PowKernel_cu_b2145a98_318424pow_tensor_scalar_kernelERNS_18TensorIteratorBaseERKN3c106ScalarEENKUlvE_clEvENKUlvE0_clEvEUlNS6_7complexIfEEE0_EEvS5_RKT_EUliE_EEviT1_ --------------------------
	.section	.nv.constant2._ZN2at6native18elementwise_kernelILi128ELi4EZNS0_15gpu_kernel_implIZZZNS0_50_GLOBAL__N__2680c7bb_12_PowKernel_cu_b2145a98_318424pow_tensor_scalar_kernelERNS_18TensorIteratorBaseERKN3c106ScalarEENKUlvE_clEvENKUlvE0_clEvEUlNS6_7complexIfEEE0_EEvS5_RKT_EUliE_EEviT1_,"a",@progbits
	.sectionflags	@""
	.align	4
.nv.constant2._ZN2at6native18elementwise_kernelILi128ELi4EZNS0_15gpu_kernel_implIZZZNS0_50_GLOBAL__N__2680c7bb_12_PowKernel_cu_b2145a98_318424pow_tensor_scalar_kernelERNS_18TensorIteratorBaseERKN3c106ScalarEENKUlvE_clEvENKUlvE0_clEvEUlNS6_7complexIfEEE0_EEvS5_RKT_EUliE_EEviT1_:
        /*0000*/ 	.byte	0x00, 0x00, 0x00, 0xf0, 0xff, 0xff, 0x0f, 0x38


//--------------------- .nv.constant0._ZN2at6native18elementwise_kernelILi128ELi4EZNS0_15gpu_kernel_implIZZZNS0_50_GLOBAL__N__2680c7bb_12_PowKernel_cu_b2145a98_318424pow_tensor_scalar_kernelERNS_18TensorIteratorBaseERKN3c106ScalarEENKUlvE_clEvENKUlvE0_clEvEUlNS6_7complexIfEEE0_EEvS5_RKT_EUliE_EEviT1_ --------------------------
	.section	.nv.constant0._ZN2at6native18elementwise_kernelILi128ELi4EZNS0_15gpu_kernel_implIZZZNS0_50_GLOBAL__N__2680c7bb_12_PowKernel_cu_b2145a98_318424pow_tensor_scalar_kernelERNS_18TensorIteratorBaseERKN3c106ScalarEENKUlvE_clEvENKUlvE0_clEvEUlNS6_7complexIfEEE0_EEvS5_RKT_EUliE_EEviT1_,"a",@progbits
	.sectionflags	@""
	.align	4
.nv.constant0._ZN2at6native18elementwise_kernelILi128ELi4EZNS0_15gpu_kernel_implIZZZNS0_50_GLOBAL__N__2680c7bb_12_PowKernel_cu_b2145a98_318424pow_tensor_scalar_kernelERNS_18TensorIteratorBaseERKN3c106ScalarEENKUlvE_clEvENKUlvE0_clEvEUlNS6_7complexIfEEE0_EEvS5_RKT_EUliE_EEviT1_:
	.zero		912


//--------------------- .nv.constant2._ZN2at6native27unrolled_elementwise_kernelIZZZNS0_50_GLOBAL__N__2680c7bb_12_PowKernel_cu_b2145a98_318424pow_tensor_scalar_kernelERNS_18TensorIteratorBaseERKN3c106ScalarEENKUlvE_clEvENKUlvE0_clEvEUlNS5_7complexIfEEE0_St5arrayIPcLm2EELi4E23TrivialOffsetCalculatorILi1EjESI_NS0_6memory12LoadWithCastILi1EEENSJ_13StoreWithCastILi1EEEEEviT_T0_T2_T3_T4_T5_ --------------------------
	.section	.nv.constant2._ZN2at6native27unrolled_elementwise_kernelIZZZNS0_50_GLOBAL__N__2680c7bb_12_PowKernel_cu_b2145a98_318424pow_tensor_scalar_kernelERNS_18TensorIteratorBaseERKN3c106ScalarEENKUlvE_clEvENKUlvE0_clEvEUlNS5_7complexIfEEE0_St5arrayIPcLm2EELi4E23TrivialOffsetCalculatorILi1EjESI_NS0_6memory12LoadWithCastILi1EEENSJ_13StoreWithCastILi1EEEEEviT_T0_T2_T3_T4_T5_,"a",@progbits
	.sectionflags	@""
	.align	4
.nv.constant2._ZN2at6native27unrolled_elementwise_kernelIZZZNS0_50_GLOBAL__N__2680c7bb_12_PowKernel_cu_b2145a98_318424pow_tensor_scalar_kernelERNS_18TensorIteratorBaseERKN3c106ScalarEENKUlvE_clEvENKUlvE0_clEvEUlNS5_7complexIfEEE0_St5arrayIPcLm2EELi4E23TrivialOffsetCalculatorILi1EjESI_NS0_6memory12LoadWithCastILi1EEENSJ_13StoreWithCastILi1EEEEEviT_T0_T2_T3_T4_T5_:
        /*0000*/ 	.byte	0x00, 0x00, 0x00, 0xf0, 0xff, 0xff, 0x0f, 0x38


//--------------------- .nv.constant0._ZN2at6native27unrolled_elementwise_kernelIZZZNS0_50_GLOBAL__N__2680c7bb_12_PowKernel_cu_b2145a98_318424pow_tensor_scalar_kernelERNS_18TensorIteratorBaseERKN3c106ScalarEENKUlvE_clEvENKUlvE0_clEvEUlNS5_7complexIfEEE0_St5arrayIPcLm2EELi4E23TrivialOffsetCalculatorILi1EjESI_NS0_6memory12LoadWithCastILi1EEENSJ_13StoreWithCastILi1EEEEEviT_T0_T2_T3_T4_T5_ --------------------------
	.section	.nv.constant0._ZN2at6native27unrolled_elementwise_kernelIZZZNS0_50_GLOBAL__N__2680c7bb_12_PowKernel_cu_b2145a98_318424pow_tensor_scalar_kernelERNS_18TensorIteratorBaseERKN3c106ScalarEENKUlvE_clEvENKUlvE0_clEvEUlNS5_7complexIfEEE0_St5arrayIPcLm2EELi4E23TrivialOffsetCalculatorILi1EjESI_NS0_6memory12LoadWithCastILi1EEENSJ_13StoreWithCastILi1EEEEEviT_T0_T2_T3_T4_T5_,"a",@progbits
	.sectionflags	@""
	.align	4
.nv.constant0._ZN2at6native27unrolled_elementwise_kernelIZZZNS0_50_GLOBAL__N__2680c7bb_12_PowKernel_cu_b2145a98_318424pow_tensor_scalar_kernelERNS_18TensorIteratorBaseERKN3c106ScalarEENKUlvE_clEvENKUlvE0_clEvEUlNS5_7complexIfEEE0_St5arrayIPcLm2EELi4E23TrivialOffsetCalculatorILi1EjESI_NS0_6memory12LoadWithCastILi1EEENSJ_13StoreWithCastILi1EEEEEviT_T0_T2_T3_T4_T5_:
	.zero		412


//--------------------- .nv.constant0._ZN2at6native18elementwise_kernelILi128ELi2EZNS0_22gpu_kernel_impl_nocastIZZZNS0_50_GLOBAL__N__2680c7bb_12_PowKernel_cu_b2145a98_318424pow_tensor_scalar_kernelERNS_18TensorIteratorBaseERKN3c106ScalarEENKUlvE_clEvENKUlvE0_clEvEUlNS6_7complexIfEEE0_EEvS5_RKT_EUliE_EEviT1_ --------------------------
	.section	.nv.constant0._ZN2at6native18elementwise_kernelILi128ELi2EZNS0_22gpu_kernel_impl_nocastIZZZNS0_50_GLOBAL__N__2680c7bb_12_PowKernel_cu_b2145a98_318424pow_tensor_scalar_kernelERNS_18TensorIteratorBaseERKN3c106ScalarEENKUlvE_clEvENKUlvE0_clEvEUlNS6_7complexIfEEE0_EEvS5_RKT_EUliE_EEviT1_,"a",@progbits
	.sectionflags	@""
	.align	4
.nv.constant0._ZN2at6native18elementwise_kernelILi128ELi2EZNS0_22gpu_kernel_impl_nocastIZZZNS0_50_GLOBAL__N__2680c7bb_12_PowKernel_cu_b2145a98_318424pow_tensor_scalar_kernelERNS_18TensorIteratorBaseERKN3c106ScalarEENKUlvE_clEvENKUlvE0_clEvEUlNS6_7complexIfEEE0_EEvS5_RKT_EUliE_EEviT1_:
	.zero		904


//--------------------- .nv.constant0._ZN2at6native27unrolled_elementwise_kernelIZZZNS0_50_GLOBAL__N__2680c7bb_12_PowKernel_cu_b2145a98_318424pow_tensor_scalar_kernelERNS_18TensorIteratorBaseERKN3c106ScalarEENKUlvE_clEvENKUlvE0_clEvEUlNS5_7complexIfEEE0_St5arrayIPcLm2EELi4E23TrivialOffsetCalculatorILi1EjESI_NS0_6memory15LoadWithoutCastENSJ_16StoreWithoutCastEEEviT_T0_T2_T3_T4_T5_ --------------------------
	.section	.nv.constant0._ZN2at6native27unrolled_elementwise_kernelIZZZNS0_50_GLOBAL__N__2680c7bb_12_PowKernel_cu_b2145a98_318424pow_tensor_scalar_kernelERNS_18TensorIteratorBaseERKN3c106ScalarEENKUlvE_clEvENKUlvE0_clEvEUlNS5_7complexIfEEE0_St5arrayIPcLm2EELi4E23TrivialOffsetCalculatorILi1EjESI_NS0_6memory15LoadWithoutCastENSJ_16StoreWithoutCastEEEviT_T0_T2_T3_T4_T5_,"a",@progbits
	.sectionflags	@""
	.align	4
.nv.constant0._ZN2at6native27unrolled_elementwise_kernelIZZZNS0_50_GLOBAL__N__2680c7bb_12_PowKernel_cu_b2145a98_318424pow_tensor_scalar_kernelERNS_18TensorIteratorBaseERKN3c106ScalarEENKUlvE_clEvENKUlvE0_clEvEUlNS5_7complexIfEEE0_St5arrayIPcLm2EELi4E23TrivialOffsetCalculatorILi1EjESI_NS0_6memory15LoadWithoutCastENSJ_16StoreWithoutCastEEEviT_T0_T2_T3_T4_T5_:
	.zero		396


//--------------------- .nv.constant0._ZN2at6native29vectorized_elementwise_kernelILi2EZZZNS0_50_GLOBAL__N__2680c7bb_12_PowKernel_cu_b2145a98_318424pow_tensor_scalar_kernelERNS_18TensorIteratorBaseERKN3c106ScalarEENKUlvE_clEvENKUlvE0_clEvEUlNS5_7complexIfEEE0_St5arrayIPcLm2EEEEviT0_T1_ --------------------------
	.section	.nv.constant0._ZN2at6native29vectorized_elementwise_kernelILi2EZZZNS0_50_GLOBAL__N__2680c7bb_12_PowKernel_cu_b2145a98_318424pow_tensor_scalar_kernelERNS_18TensorIteratorBaseERKN3c106ScalarEENKUlvE_clEvENKUlvE0_clEvEUlNS5_7complexIfEEE0_St5arrayIPcLm2EEEEviT0_T1_,"a",@progbits
	.sectionflags	@""
	.align	4
.nv.constant0._ZN2at6native29vectorized_elementwise_kernelILi2EZZZNS0_50_GLOBAL__N__2680c7bb_12_PowKernel_cu_b2145a98_318424pow_tensor_scalar_kernelERNS_18TensorIteratorBaseERKN3c106ScalarEENKUlvE_clEvENKUlvE0_clEvEUlNS5_7complexIfEEE0_St5arrayIPcLm2EEEEviT0_T1_:
	.zero		392


//--------------------- .nv.constant0._ZN2at6native29vectorized_elementwise_kernelILi4EZZZNS0_50_GLOBAL__N__2680c7bb_12_PowKernel_cu_b2145a98_318424pow_tensor_scalar_kernelERNS_18TensorIteratorBaseERKN3c106ScalarEENKUlvE_clEvENKUlvE0_clEvEUlNS5_7complexIfEEE0_St5arrayIPcLm2EEEEviT0_T1_ --------------------------
	.section	.nv.constant0._ZN2at6native29vectorized_elementwise_kernelILi4EZZZNS0_50_GLOBAL__N__2680c7bb_12_PowKernel_cu_b2145a98_318424pow_tensor_scalar_kernelERNS_18TensorIteratorBaseERKN3c106ScalarEENKUlvE_clEvENKUlvE0_clEvEUlNS5_7complexIfEEE0_St5arrayIPcLm2EEEEviT0_T1_,"a",@progbits
	.sectionflags	@""
	.align	4
.nv.constant0._ZN2at6native29vectorized_elementwise_kernelILi4EZZZNS0_50_GLOBAL__N__2680c7bb_12_PowKernel_cu_b2145a98_318424pow_tensor_scalar_kernelERNS_18TensorIteratorBaseERKN3c106ScalarEENKUlvE_clEvENKUlvE0_clEvEUlNS5_7complexIfEEE0_St5arrayIPcLm2EEEEviT0_T1_:
	.zero		392


//--------------------- .nv.constant0._ZN2at6native29vectorized_elementwise_kernelILi8EZZZNS0_50_GLOBAL__N__2680c7bb_12_PowKernel_cu_b2145a98_318424pow_tensor_scalar_kernelERNS_18TensorIteratorBaseERKN3c106ScalarEENKUlvE_clEvENKUlvE0_clEvEUlNS5_7complexIfEEE0_St5arrayIPcLm2EEEEviT0_T1_ --------------------------
	.section	.nv.constant0._ZN2at6native29vectorized_elementwise_kernelILi8EZZZNS0_50_GLOBAL__N__2680c7bb_12_PowKernel_cu_b2145a98_318424pow_tensor_scalar_kernelERNS_18TensorIteratorBaseERKN3c106ScalarEENKUlvE_clEvENKUlvE0_clEvEUlNS5_7complexIfEEE0_St5arrayIPcLm2EEEEviT0_T1_,"a",@progbits
	.sectionflags	@""
	.align	4
.nv.constant0._ZN2at6native29vectorized_elementwise_kernelILi8EZZZNS0_50_GLOBAL__N__2680c7bb_12_PowKernel_cu_b2145a98_318424pow_tensor_scalar_kernelERNS_18TensorIteratorBaseERKN3c106ScalarEENKUlvE_clEvENKUlvE0_clEvEUlNS5_7complexIfEEE0_St5arrayIPcLm2EEEEviT0_T1_:
	.zero		392


//--------------------- .nv.constant2._ZN2at6native18elementwise_kernelILi128ELi4EZNS0_15gpu_kernel_implIZZZNS0_50_GLOBAL__N__2680c7bb_12_PowKernel_cu_b2145a98_318424pow_tensor_scalar_kernelERNS_18TensorIteratorBaseERKN3c106ScalarEENKUlvE_clEvENKUlvE0_clEvEUlNS6_7complexIfEEE_EEvS5_RKT_EUliE_EEviT1_ --------------------------
	.section	.nv.constant2._ZN2at6native18elementwise_kernelILi128ELi4EZNS0_15gpu_kernel_implIZZZNS0_50_GLOBAL__N__2680c7bb_12_PowKernel_cu_b2145a98_318424pow_tensor_scalar_kernelERNS_18TensorIteratorBaseERKN3c106ScalarEENKUlvE_clEvENKUlvE0_clEvEUlNS6_7complexIfEEE_EEvS5_RKT_EUliE_EEviT1_,"a",@progbits
	.sectionflags	@""
	.align	4
.nv.constant2._ZN2at6native18elementwise_kernelILi128ELi4EZNS0_15gpu_kernel_implIZZZNS0_50_GLOBAL__N__2680c7bb_12_PowKernel_cu_b2145a98_318424pow_tensor_scalar_kernelERNS_18TensorIteratorBaseERKN3c106ScalarEENKUlvE_clEvENKUlvE0_clEvEUlNS6_7complexIfEEE_EEvS5_RKT_EUliE_EEviT1_:
        /*0000*/ 	.byte	0x00, 0x00, 0x00, 0xf0, 0xff, 0xff, 0x0f, 0x38


//--------------------- .nv.constant0._ZN2at6native18elementwise_kernelILi128ELi4EZNS0_15gpu_kernel_implIZZZNS0_50_GLOBAL__N__2680c7bb_12_PowKernel_cu_b2145a98_318424pow_tensor_scalar_kernelERNS_18TensorIteratorBaseERKN3c106ScalarEENKUlvE_clEvENKUlvE0_clEvEUlNS6_7complexIfEEE_EEvS5_RKT_EUliE_EEviT1_ --------------------------
	.section	.nv.constant0._ZN2at6native18elementwise_kernelILi128ELi4EZNS0_15gpu_kernel_implIZZZNS0_50_GLOBAL__N__2680c7bb_12_PowKernel_cu_b2145a98_318424pow_tensor_scalar_kernelERNS_18TensorIteratorBaseERKN3c106ScalarEENKUlvE_clEvENKUlvE0_clEvEUlNS6_7complexIfEEE_EEvS5_RKT_EUliE_EEviT1_,"a",@progbits
	.sectionflags	@""
	.align	4
.nv.constant0._ZN2at6native18elementwise_kernelILi128ELi4EZNS0_15gpu_kernel_implIZZZNS0_50_GLOBAL__N__2680c7bb_12_PowKernel_cu_b2145a98_318424pow_tensor_scalar_kernelERNS_18TensorIteratorBaseERKN3c106ScalarEENKUlvE_clEvENKUlvE0_clEvEUlNS6_7complexIfEEE_EEvS5_RKT_EUliE_EEviT1_:
	.zero		904


//--------------------- .nv.constant2._ZN2at6native27unrolled_elementwise_kernelIZZZNS0_50_GLOBAL__N__2680c7bb_12_PowKernel_cu_b2145a98_318424pow_tensor_scalar_kernelERNS_18TensorIteratorBaseERKN3c106ScalarEENKUlvE_clEvENKUlvE0_clEvEUlNS5_7complexIfEEE_St5arrayIPcLm2EELi4E23TrivialOffsetCalculatorILi1EjESI_NS0_6memory12LoadWithCastILi1EEENSJ_13StoreWithCastILi1EEEEEviT_T0_T2_T3_T4_T5_ --------------------------
	.section	.nv.constant2._ZN2at6native27unrolled_elementwise_kernelIZZZNS0_50_GLOBAL__N__2680c7bb_12_PowKernel_cu_b2145a98_318424pow_tensor_scalar_kernelERNS_18TensorIteratorBaseERKN3c106ScalarEENKUlvE_clEvENKUlvE0_clEvEUlNS5_7complexIfEEE_St5arrayIPcLm2EELi4E23TrivialOffsetCalculatorILi1EjESI_NS0_6memory12LoadWithCastILi1EEENSJ_13StoreWithCastILi1EEEEEviT_T0_T2_T3_T4_T5_,"a",@progbits
	.sectionflags	@""
	.align	4
.nv.constant2._ZN2at6native27unrolled_elementwise_kernelIZZZNS0_50_GLOBAL__N__2680c7bb_12_PowKernel_cu_b2145a98_318424pow_tensor_scalar_kernelERNS_18TensorIteratorBaseERKN3c106ScalarEENKUlvE_clEvENKUlvE0_clEvEUlNS5_7complexIfEEE_St5arrayIPcLm2EELi4E23TrivialOffsetCalculatorILi1EjESI_NS0_6memory12LoadWithCastILi1EEENSJ_13StoreWithCastILi1EEEEEviT_T0_T2_T3_T4_T5_:
        /*0000*/ 	.byte	0x00, 0x00, 0x00, 0xf0, 0xff, 0xff, 0x0f, 0x38


//--------------------- .nv.constant0._ZN2at6native27unrolled_elementwise_kernelIZZZNS0_50_GLOBAL__N__2680c7bb_12_PowKernel_cu_b2145a98_318424pow_tensor_scalar_kernelERNS_18TensorIteratorBaseERKN3c106ScalarEENKUlvE_clEvENKUlvE0_clEvEUlNS5_7complexIfEEE_St5arrayIPcLm2EELi4E23TrivialOffsetCalculatorILi1EjESI_NS0_6memory12LoadWithCastILi1EEENSJ_13StoreWithCastILi1EEEEEviT_T0_T2_T3_T4_T5_ --------------------------
	.section	.nv.constant0._ZN2at6native27unrolled_elementwise_kernelIZZZNS0_50_GLOBAL__N__2680c7bb_12_PowKernel_cu_b2145a98_318424pow_tensor_scalar_kernelERNS_18TensorIteratorBaseERKN3c106ScalarEENKUlvE_clEvENKUlvE0_clEvEUlNS5_7complexIfEEE_St5arrayIPcLm2EELi4E23TrivialOffsetCalculatorILi1EjESI_NS0_6memory12LoadWithCastILi1EEENSJ_13StoreWithCastILi1EEEEEviT_T0_T2_T3_T4_T5_,"a",@progbits
	.sectionflags	@""
	.align	4
.nv.constant0._ZN2at6native27unrolled_elementwise_kernelIZZZNS0_50_GLOBAL__N__2680c7bb_12_PowKernel_cu_b2145a98_318424pow_tensor_scalar_kernelERNS_18TensorIteratorBaseERKN3c106ScalarEENKUlvE_clEvENKUlvE0_clEvEUlNS5_7complexIfEEE_St5arrayIPcLm2EELi4E23TrivialOffsetCalculatorILi1EjESI_NS0_6memory12LoadWithCastILi1EEENSJ_13StoreWithCastILi1EEEEEviT_T0_T2_T3_T4_T5_:
	.zero		404


//--------------------- .nv.constant0._ZN2at6native18elementwise_kernelILi128ELi2EZNS0_22gpu_kernel_impl_nocastIZZZNS0_50_GLOBAL__N__2680c7bb_12_PowKernel_cu_b2145a98_318424pow_tensor_scalar_kernelERNS_18TensorIteratorBaseERKN3c106ScalarEENKUlvE_clEvENKUlvE0_clEvEUlNS6_7complexIfEEE_EEvS5_RKT_EUliE_EEviT1_ --------------------------
	.section	.nv.constant0._ZN2at6native18elementwise_kernelILi128ELi2EZNS0_22gpu_kernel_impl_nocastIZZZNS0_50_GLOBAL__N__2680c7bb_12_PowKernel_cu_b2145a98_318424pow_tensor_scalar_kernelERNS_18TensorIteratorBaseERKN3c106ScalarEENKUlvE_clEvENKUlvE0_clEvEUlNS6_7complexIfEEE_EEvS5_RKT_EUliE_EEviT1_,"a",@progbits
	.sectionflags	@""
	.align	4
.nv.constant0._ZN2at6native18elementwise_kernelILi128ELi2EZNS0_22gpu_kernel_impl_nocastIZZZNS0_50_GLOBAL__N__2680c7bb_12_PowKernel_cu_b2145a98_318424pow_tensor_scalar_kernelERNS_18TensorIteratorBaseERKN3c106ScalarEENKUlvE_clEvENKUlvE0_clEvEUlNS6_7complexIfEEE_EEvS5_RKT_EUliE_EEviT1_:
	.zero		896


//--------------------- .nv.constant0._ZN2at6native27unrolled_elementwise_kernelIZZZNS0_50_GLOBAL__N__2680c7bb_12_PowKernel_cu_b2145a98_318424pow_tensor_scalar_kernelERNS_18TensorIteratorBaseERKN3c106ScalarEENKUlvE_clEvENKUlvE0_clEvEUlNS5_7complexIfEEE_St5arrayIPcLm2EELi4E23TrivialOffsetCalculatorILi1EjESI_NS0_6memory15LoadWithoutCastENSJ_16StoreWithoutCastEEEviT_T0_T2_T3_T4_T5_ --------------------------
	.section	.nv.constant0._ZN2at6native27unrolled_elementwise_kernelIZZZNS0_50_GLOBAL__N__2680c7bb_12_PowKernel_cu_b2145a98_318424pow_tensor_scalar_kernelERNS_18TensorIteratorBaseERKN3c106ScalarEENKUlvE_clEvENKUlvE0_clEvEUlNS5_7complexIfEEE_St5arrayIPcLm2EELi4E23TrivialOffsetCalculatorILi1EjESI_NS0_6memory15LoadWithoutCastENSJ_16StoreWithoutCastEEEviT_T0_T2_T3_T4_T5_,"a",@progbits
	.sectionflags	@""
	.align	4
.nv.constant0._ZN2at6native27unrolled_elementwise_kernelIZZZNS0_50_GLOBAL__N__2680c7bb_12_PowKernel_cu_b2145a98_318424pow_tensor_scalar_kernelERNS_18TensorIteratorBaseERKN3c106ScalarEENKUlvE_clEvENKUlvE0_clEvEUlNS5_7complexIfEEE_St5arrayIPcLm2EELi4E23TrivialOffsetCalculatorILi1EjESI_NS0_6memory15LoadWithoutCastENSJ_16StoreWithoutCastEEEviT_T0_T2_T3_T4_T5_:
	.zero		388


//--------------------- .nv.constant0._ZN2at6native29vectorized_elementwise_kernelILi2EZZZNS0_50_GLOBAL__N__2680c7bb_12_PowKernel_cu_b2145a98_318424pow_tensor_scalar_kernelERNS_18TensorIteratorBaseERKN3c106ScalarEENKUlvE_clEvENKUlvE0_clEvEUlNS5_7complexIfEEE_St5arrayIPcLm2EEEEviT0_T1_ --------------------------
	.section	.nv.constant0._ZN2at6native29vectorized_elementwise_kernelILi2EZZZNS0_50_GLOBAL__N__2680c7bb_12_PowKernel_cu_b2145a98_318424pow_tensor_scalar_kernelERNS_18TensorIteratorBaseERKN3c106ScalarEENKUlvE_clEvENKUlvE0_clEvEUlNS5_7complexIfEEE_St5arrayIPcLm2EEEEviT0_T1_,"a",@progbits
	.sectionflags	@""
	.align	4
.nv.constant0._ZN2at6native29vectorized_elementwise_kernelILi2EZZZNS0_50_GLOBAL__N__2680c7bb_12_PowKernel_cu_b2145a98_318424pow_tensor_scalar_kernelERNS_18TensorIteratorBaseERKN3c106ScalarEENKUlvE_clEvENKUlvE0_clEvEUlNS5_7complexIfEEE_St5arrayIPcLm2EEEEviT0_T1_:
	.zero		384


//--------------------- .nv.constant0._ZN2at6native29vectorized_elementwise_kernelILi4EZZZNS0_50_GLOBAL__N__2680c7bb_12_PowKernel_cu_b2145a98_318424pow_tensor_scalar_kernelERNS_18TensorIteratorBaseERKN3c106ScalarEENKUlvE_clEvENKUlvE0_clEvEUlNS5_7complexIfEEE_St5arrayIPcLm2EEEEviT0_T1_ --------------------------
	.section	.nv.constant0._ZN2at6native29vectorized_elementwise_kernelILi4EZZZNS0_50_GLOBAL__N__2680c7bb_12_PowKernel_cu_b2145a98_318424pow_tensor_scalar_kernelERNS_18TensorIteratorBaseERKN3c106ScalarEENKUlvE_clEvENKUlvE0_clEvEUlNS5_7complexIfEEE_St5arrayIPcLm2EEEEviT0_T1_,"a",@progbits
	.sectionflags	@""
	.align	4
.nv.constant0._ZN2at6native29vectorized_elementwise_kernelILi4EZZZNS0_50_GLOBAL__N__2680c7bb_12_PowKernel_cu_b2145a98_318424pow_tensor_scalar_kernelERNS_18TensorIteratorBaseERKN3c106ScalarEENKUlvE_clEvENKUlvE0_clEvEUlNS5_7complexIfEEE_St5arrayIPcLm2EEEEviT0_T1_:
	.zero		384


//--------------------- .nv.constant0._ZN2at6native29vectorized_elementwise_kernelILi8EZZZNS0_50_GLOBAL__N__2680c7bb_12_PowKernel_cu_b2145a98_318424pow_tensor_scalar_kernelERNS_18TensorIteratorBaseERKN3c106ScalarEENKUlvE_clEvENKUlvE0_clEvEUlNS5_7complexIfEEE_St5arrayIPcLm2EEEEviT0_T1_ --------------------------
	.section	.nv.constant0._ZN2at6native29vectorized_elementwise_kernelILi8EZZZNS0_50_GLOBAL__N__2680c7bb_12_PowKernel_cu_b2145a98_318424pow_tensor_scalar_kernelERNS_18TensorIteratorBaseERKN3c106ScalarEENKUlvE_clEvENKUlvE0_clEvEUlNS5_7complexIfEEE_St5arrayIPcLm2EEEEviT0_T1_,"a",@progbits
	.sectionflags	@""
	.align	4
.nv.constant0._ZN2at6native29vectorized_elementwise_kernelILi8EZZZNS0_50_GLOBAL__N__2680c7bb_12_PowKernel_cu_b2145a98_318424pow_tensor_scalar_kernelERNS_18TensorIteratorBaseERKN3c106ScalarEENKUlvE_clEvENKUlvE0_clEvEUlNS5_7complexIfEEE_St5arrayIPcLm2EEEEviT0_T1_:
	.zero		384


//--------------------- .nv.constant2._ZN2at6native18elementwise_kernelILi128ELi4EZNS0_15gpu_kernel_implIZZZNS0_50_GLOBAL__N__2680c7bb_12_PowKernel_cu_b2145a98_318424pow_tensor_scalar_kernelERNS_18TensorIteratorBaseERKN3c106ScalarEENKUlvE_clEvENKUlvE_clEvEUlNS6_7complexIdEEE0_EEvS5_RKT_EUliE_EEviT1_ --------------------------
	.section	.nv.constant2._ZN2at6native18elementwise_kernelILi128ELi4EZNS0_15gpu_kernel_implIZZZNS0_50_GLOBAL__N__2680c7bb_12_PowKernel_cu_b2145a98_318424pow_tensor_scalar_kernelERNS_18TensorIteratorBaseERKN3c106ScalarEENKUlvE_clEvENKUlvE_clEvEUlNS6_7complexIdEEE0_EEvS5_RKT_EUliE_EEviT1_,"a",@progbits
	.sectionflags	@""
	.align	4
.nv.constant2._ZN2at6native18elementwise_kernelILi128ELi4EZNS0_15gpu_kernel_implIZZZNS0_50_GLOBAL__N__2680c7bb_12_PowKernel_cu_b2145a98_318424pow_tensor_scalar_kernelERNS_18TensorIteratorBaseERKN3c106ScalarEENKUlvE_clEvENKUlvE_clEvEUlNS6_7complexIdEEE0_EEvS5_RKT_EUliE_EEviT1_:
        /* <DEDUP_REMOVED lines=30> */


//--------------------- .nv.constant0._ZN2at6native18elementwise_kernelILi128ELi4EZNS0_15gpu_kernel_implIZZZNS0_50_GLOBAL__N__2680c7bb_12_PowKernel_cu_b2145a98_318424pow_tensor_scalar_kernelERNS_18TensorIteratorBaseERKN3c106ScalarEENKUlvE_clEvENKUlvE_clEvEUlNS6_7complexIdEEE0_EEvS5_RKT_EUliE_EEviT1_ --------------------------
	.section	.nv.constant0._ZN2at6native18elementwise_kernelILi128ELi4EZNS0_15gpu_kernel_implIZZZNS0_50_GLOBAL__N__2680c7bb_12_PowKernel_cu_b2145a98_318424pow_tensor_scalar_kernelERNS_18TensorIteratorBaseERKN3c106ScalarEENKUlvE_clEvENKUlvE_clEvEUlNS6_7complexIdEEE0_EEvS5_RKT_EUliE_EEviT1_,"a",@progbits
	.sectionflags	@""
	.align	4
.nv.constant0._ZN2at6native18elementwise_kernelILi128ELi4EZNS0_15gpu_kernel_implIZZZNS0_50_GLOBAL__N__2680c7bb_12_PowKernel_cu_b2145a98_318424pow_tensor_scalar_kernelERNS_18TensorIteratorBaseERKN3c106ScalarEENKUlvE_clEvENKUlvE_clEvEUlNS6_7complexIdEEE0_EEvS5_RKT_EUliE_EEviT1_:
	.zero		944


//--------------------- .nv.constant2._ZN2at6native27unrolled_elementwise_kernelIZZZNS0_50_GLOBAL__N__2680c7bb_12_PowKernel_cu_b2145a98_318424pow_tensor_scalar_kernelERNS_18TensorIteratorBaseERKN3c106ScalarEENKUlvE_clEvENKUlvE_clEvEUlNS5_7complexIdEEE0_St5arrayIPcLm2EELi4E23TrivialOffsetCalculatorILi1EjESI_NS0_6memory12LoadWithCastILi1EEENSJ_13StoreWithCastILi1EEEEEviT_T0_T2_T3_T4_T5_ --------------------------
	.section	.nv.constant2._ZN2at6native27unrolled_elementwise_kernelIZZZNS0_50_GLOBAL__N__2680c7bb_12_PowKernel_cu_b2145a98_318424pow_tensor_scalar_kernelERNS_18TensorIteratorBaseERKN3c106ScalarEENKUlvE_clEvENKUlvE_clEvEUlNS5_7complexIdEEE0_St5arrayIPcLm2EELi4E23TrivialOffsetCalculatorILi1EjESI_NS0_6memory12LoadWithCastILi1EEENSJ_13StoreWithCastILi1EEEEEviT_T0_T2_T3_T4_T5_,"a",@progbits
	.sectionflags	@""
	.align	4
.nv.constant2._ZN2at6native27unrolled_elementwise_kernelIZZZNS0_50_GLOBAL__N__2680c7bb_12_PowKernel_cu_b2145a98_318424pow_tensor_scalar_kernelERNS_18TensorIteratorBaseERKN3c106ScalarEENKUlvE_clEvENKUlvE_clEvEUlNS5_7complexIdEEE0_St5arrayIPcLm2EELi4E23TrivialOffsetCalculatorILi1EjESI_NS0_6memory12LoadWithCastILi1EEENSJ_13StoreWithCastILi1EEEEEviT_T0_T2_T3_T4_T5_:
        /* <DEDUP_REMOVED lines=30> */


//--------------------- .nv.constant0._ZN2at6native27unrolled_elementwise_kernelIZZZNS0_50_GLOBAL__N__2680c7bb_12_PowKernel_cu_b2145a98_318424pow_tensor_scalar_kernelERNS_18TensorIteratorBaseERKN3c106ScalarEENKUlvE_clEvENKUlvE_clEvEUlNS5_7complexIdEEE0_St5arrayIPcLm2EELi4E23TrivialOffsetCalculatorILi1EjESI_NS0_6memory12LoadWithCastILi1EEENSJ_13StoreWithCastILi1EEEEEviT_T0_T2_T3_T4_T5_ --------------------------
	.section	.nv.constant0._ZN2at6native27unrolled_elementwise_kernelIZZZNS0_50_GLOBAL__N__2680c7bb_12_PowKernel_cu_b2145a98_318424pow_tensor_scalar_kernelERNS_18TensorIteratorBaseERKN3c106ScalarEENKUlvE_clEvENKUlvE_clEvEUlNS5_7complexIdEEE0_St5arrayIPcLm2EELi4E23TrivialOffsetCalculatorILi1EjESI_NS0_6memory12LoadWithCastILi1EEENSJ_13StoreWithCastILi1EEEEEviT_T0_T2_T3_T4_T5_,"a",@progbits
	.sectionflags	@""
	.align	4
.nv.constant0._ZN2at6native27unrolled_elementwise_kernelIZZZNS0_50_GLOBAL__N__2680c7bb_12_PowKernel_cu_b2145a98_318424pow_tensor_scalar_kernelERNS_18TensorIteratorBaseERKN3c106ScalarEENKUlvE_clEvENKUlvE_clEvEUlNS5_7complexIdEEE0_St5arrayIPcLm2EELi4E23TrivialOffsetCalculatorILi1EjESI_NS0_6memory12LoadWithCastILi1EEENSJ_13StoreWithCastILi1EEEEEviT_T0_T2_T3_T4_T5_:
	.zero		436


//--------------------- .nv.constant2._ZN2at6native18elementwise_kernelILi128ELi2EZNS0_22gpu_kernel_impl_nocastIZZZNS0_50_GLOBAL__N__2680c7bb_12_PowKernel_cu_b2145a98_318424pow_tensor_scalar_kernelERNS_18TensorIteratorBaseERKN3c106ScalarEENKUlvE_clEvENKUlvE_clEvEUlNS6_7complexIdEEE0_EEvS5_RKT_EUliE_EEviT1_ --------------------------
	.section	.nv.constant2._ZN2at6native18elementwise_kernelILi128ELi2EZNS0_22gpu_kernel_impl_nocastIZZZNS0_50_GLOBAL__N__2680c7bb_12_PowKernel_cu_b2145a98_318424pow_tensor_scalar_kernelERNS_18TensorIteratorBaseERKN3c106ScalarEENKUlvE_clEvENKUlvE_clEvEUlNS6_7complexIdEEE0_EEvS5_RKT_EUliE_EEviT1_,"a",@progbits
	.sectionflags	@""
	.align	4
.nv.constant2._ZN2at6native18elementwise_kernelILi128ELi2EZNS0_22gpu_kernel_impl_nocastIZZZNS0_50_GLOBAL__N__2680c7bb_12_PowKernel_cu_b2145a98_318424pow_tensor_scalar_kernelERNS_18TensorIteratorBaseERKN3c106ScalarEENKUlvE_clEvENKUlvE_clEvEUlNS6_7complexIdEEE0_EEvS5_RKT_EUliE_EEviT1_:
        /* <DEDUP_REMOVED lines=30> */


//--------------------- .nv.constant0._ZN2at6native18elementwise_kernelILi128ELi2EZNS0_22gpu_kernel_impl_nocastIZZZNS0_50_GLOBAL__N__2680c7bb_12_PowKernel_cu_b2145a98_318424pow_tensor_scalar_kernelERNS_18TensorIteratorBaseERKN3c106ScalarEENKUlvE_clEvENKUlvE_clEvEUlNS6_7complexIdEEE0_EEvS5_RKT_EUliE_EEviT1_ --------------------------
	.section	.nv.constant0._ZN2at6native18elementwise_kernelILi128ELi2EZNS0_22gpu_kernel_impl_nocastIZZZNS0_50_GLOBAL__N__2680c7bb_12_PowKernel_cu_b2145a98_318424pow_tensor_scalar_kernelERNS_18TensorIteratorBaseERKN3c106ScalarEENKUlvE_clEvENKUlvE_clEvEUlNS6_7complexIdEEE0_EEvS5_RKT_EUliE_EEviT1_,"a",@progbits
	.sectionflags	@""
	.align	4
.nv.constant0._ZN2at6native18elementwise_kernelILi128ELi2EZNS0_22gpu_kernel_impl_nocastIZZZNS0_50_GLOBAL__N__2680c7bb_12_PowKernel_cu_b2145a98_318424pow_tensor_scalar_kernelERNS_18TensorIteratorBaseERKN3c106ScalarEENKUlvE_clEvENKUlvE_clEvEUlNS6_7complexIdEEE0_EEvS5_RKT_EUliE_EEviT1_:
	.zero		944


//--------------------- .nv.constant2._ZN2at6native27unrolled_elementwise_kernelIZZZNS0_50_GLOBAL__N__2680c7bb_12_PowKernel_cu_b2145a98_318424pow_tensor_scalar_kernelERNS_18TensorIteratorBaseERKN3c106ScalarEENKUlvE_clEvENKUlvE_clEvEUlNS5_7complexIdEEE0_St5arrayIPcLm2EELi4E23TrivialOffsetCalculatorILi1EjESI_NS0_6memory15LoadWithoutCastENSJ_16StoreWithoutCastEEEviT_T0_T2_T3_T4_T5_ --------------------------
	.section	.nv.constant2._ZN2at6native27unrolled_elementwise_kernelIZZZNS0_50_GLOBAL__N__2680c7bb_12_PowKernel_cu_b2145a98_318424pow_tensor_scalar_kernelERNS_18TensorIteratorBaseERKN3c106ScalarEENKUlvE_clEvENKUlvE_clEvEUlNS5_7complexIdEEE0_St5arrayIPcLm2EELi4E23TrivialOffsetCalculatorILi1EjESI_NS0_6memory15LoadWithoutCastENSJ_16StoreWithoutCastEEEviT_T0_T2_T3_T4_T5_,"a",@progbits
	.sectionflags	@""
	.align	4
.nv.constant2._ZN2at6native27unrolled_elementwise_kernelIZZZNS0_50_GLOBAL__N__2680c7bb_12_PowKernel_cu_b2145a98_318424pow_tensor_scalar_kernelERNS_18TensorIteratorBaseERKN3c106ScalarEENKUlvE_clEvENKUlvE_clEvEUlNS5_7complexIdEEE0_St5arrayIPcLm2EELi4E23TrivialOffsetCalculatorILi1EjESI_NS0_6memory15LoadWithoutCastENSJ_16StoreWithoutCastEEEviT_T0_T2_T3_T4_T5_:
        /* <DEDUP_REMOVED lines=30> */


//--------------------- .nv.constant0._ZN2at6native27unrolled_elementwise_kernelIZZZNS0_50_GLOBAL__N__2680c7bb_12_PowKernel_cu_b2145a98_318424pow_tensor_scalar_kernelERNS_18TensorIteratorBaseERKN3c106ScalarEENKUlvE_clEvENKUlvE_clEvEUlNS5_7complexIdEEE0_St5arrayIPcLm2EELi4E23TrivialOffsetCalculatorILi1EjESI_NS0_6memory15LoadWithoutCastENSJ_16StoreWithoutCastEEEviT_T0_T2_T3_T4_T5_ --------------------------
	.section	.nv.constant0._ZN2at6native27unrolled_elementwise_kernelIZZZNS0_50_GLOBAL__N__2680c7bb_12_PowKernel_cu_b2145a98_318424pow_tensor_scalar_kernelERNS_18TensorIteratorBaseERKN3c106ScalarEENKUlvE_clEvENKUlvE_clEvEUlNS5_7complexIdEEE0_St5arrayIPcLm2EELi4E23TrivialOffsetCalculatorILi1EjESI_NS0_6memory15LoadWithoutCastENSJ_16StoreWithoutCastEEEviT_T0_T2_T3_T4_T5_,"a",@progbits
	.sectionflags	@""
	.align	4
.nv.constant0._ZN2at6native27unrolled_elementwise_kernelIZZZNS0_50_GLOBAL__N__2680c7bb_12_PowKernel_cu_b2145a98_318424pow_tensor_scalar_kernelERNS_18TensorIteratorBaseERKN3c106ScalarEENKUlvE_clEvENKUlvE_clEvEUlNS5_7complexIdEEE0_St5arrayIPcLm2EELi4E23TrivialOffsetCalculatorILi1EjESI_NS0_6memory15LoadWithoutCastENSJ_16StoreWithoutCastEEEviT_T0_T2_T3_T4_T5_:
	.zero		420


//--------------------- .nv.constant2._ZN2at6native29vectorized_elementwise_kernelILi2EZZZNS0_50_GLOBAL__N__2680c7bb_12_PowKernel_cu_b2145a98_318424pow_tensor_scalar_kernelERNS_18TensorIteratorBaseERKN3c106ScalarEENKUlvE_clEvENKUlvE_clEvEUlNS5_7complexIdEEE0_St5arrayIPcLm2EEEEviT0_T1_ --------------------------
	.section	.nv.constant2._ZN2at6native29vectorized_elementwise_kernelILi2EZZZNS0_50_GLOBAL__N__2680c7bb_12_PowKernel_cu_b2145a98_318424pow_tensor_scalar_kernelERNS_18TensorIteratorBaseERKN3c106ScalarEENKUlvE_clEvENKUlvE_clEvEUlNS5_7complexIdEEE0_St5arrayIPcLm2EEEEviT0_T1_,"a",@progbits
	.sectionflags	@""
	.align	4
.nv.constant2._ZN2at6native29vectorized_elementwise_kernelILi2EZZZNS0_50_GLOBAL__N__2680c7bb_12_PowKernel_cu_b2145a98_318424pow_tensor_scalar_kernelERNS_18TensorIteratorBaseERKN3c106ScalarEENKUlvE_clEvENKUlvE_clEvEUlNS5_7complexIdEEE0_St5arrayIPcLm2EEEEviT0_T1_:
        /* <DEDUP_REMOVED lines=30> */


//--------------------- .nv.constant0._ZN2at6native29vectorized_elementwise_kernelILi2EZZZNS0_50_GLOBAL__N__2680c7bb_12_PowKernel_cu_b2145a98_318424pow_tensor_scalar_kernelERNS_18TensorIteratorBaseERKN3c106ScalarEENKUlvE_clEvENKUlvE_clEvEUlNS5_7complexIdEEE0_St5arrayIPcLm2EEEEviT0_T1_ --------------------------
	.section	.nv.constant0._ZN2at6native29vectorized_elementwise_kernelILi2EZZZNS0_50_GLOBAL__N__2680c7bb_12_PowKernel_cu_b2145a98_318424pow_tensor_scalar_kernelERNS_18TensorIteratorBaseERKN3c106ScalarEENKUlvE_clEvENKUlvE_clEvEUlNS5_7complexIdEEE0_St5arrayIPcLm2EEEEviT0_T1_,"a",@progbits
	.sectionflags	@""
	.align	4
.nv.constant0._ZN2at6native29vectorized_elementwise_kernelILi2EZZZNS0_50_GLOBAL__N__2680c7bb_12_PowKernel_cu_b2145a98_318424pow_tensor_scalar_kernelERNS_18TensorIteratorBaseERKN3c106ScalarEENKUlvE_clEvENKUlvE_clEvEUlNS5_7complexIdEEE0_St5arrayIPcLm2EEEEviT0_T1_:
	.zero		416


//--------------------- .nv.constant2._ZN2at6native29vectorized_elementwise_kernelILi4EZZZNS0_50_GLOBAL__N__2680c7bb_12_PowKernel_cu_b2145a98_318424pow_tensor_scalar_kernelERNS_18TensorIteratorBaseERKN3c106ScalarEENKUlvE_clEvENKUlvE_clEvEUlNS5_7complexIdEEE0_St5arrayIPcLm2EEEEviT0_T1_ --------------------------
	.section	.nv.constant2._ZN2at6native29vectorized_elementwise_kernelILi4EZZZNS0_50_GLOBAL__N__2680c7bb_12_PowKernel_cu_b2145a98_318424pow_tensor_scalar_kernelERNS_18TensorIteratorBaseERKN3c106ScalarEENKUlvE_clEvENKUlvE_clEvEUlNS5_7complexIdEEE0_St5arrayIPcLm2EEEEviT0_T1_,"a",@progbits
	.sectionflags	@""
	.align	4
.nv.constant2._ZN2at6native29vectorized_elementwise_kernelILi4EZZZNS0_50_GLOBAL__N__2680c7bb_12_PowKernel_cu_b2145a98_318424pow_tensor_scalar_kernelERNS_18TensorIteratorBaseERKN3c106ScalarEENKUlvE_clEvENKUlvE_clEvEUlNS5_7complexIdEEE0_St5arrayIPcLm2EEEEviT0_T1_:
        /* <DEDUP_REMOVED lines=30> */


//--------------------- .nv.constant0._ZN2at6native29vectorized_elementwise_kernelILi4EZZZNS0_50_GLOBAL__N__2680c7bb_12_PowKernel_cu_b2145a98_318424pow_tensor_scalar_kernelERNS_18TensorIteratorBaseERKN3c106ScalarEENKUlvE_clEvENKUlvE_clEvEUlNS5_7complexIdEEE0_St5arrayIPcLm2EEEEviT0_T1_ --------------------------
	.section	.nv.constant0._ZN2at6native29vectorized_elementwise_kernelILi4EZZZNS0_50_GLOBAL__N__2680c7bb_12_PowKernel_cu_b2145a98_318424pow_tensor_scalar_kernelERNS_18TensorIteratorBaseERKN3c106ScalarEENKUlvE_clEvENKUlvE_clEvEUlNS5_7complexIdEEE0_St5arrayIPcLm2EEEEviT0_T1_,"a",@progbits
	.sectionflags	@""
	.align	4
.nv.constant0._ZN2at6native29vectorized_elementwise_kernelILi4EZZZNS0_50_GLOBAL__N__2680c7bb_12_PowKernel_cu_b2145a98_318424pow_tensor_scalar_kernelERNS_18TensorIteratorBaseERKN3c106ScalarEENKUlvE_clEvENKUlvE_clEvEUlNS5_7complexIdEEE0_St5arrayIPcLm2EEEEviT0_T1_:
	.zero		416


//--------------------- .nv.constant0._ZN2at6native29vectorized_elementwise_kernelILi8EZZZNS0_50_GLOBAL__N__2680c7bb_12_PowKernel_cu_b2145a98_318424pow_tensor_scalar_kernelERNS_18TensorIteratorBaseERKN3c106ScalarEENKUlvE_clEvENKUlvE_clEvEUlNS5_7complexIdEEE0_St5arrayIPcLm2EEEEviT0_T1_ --------------------------
	.section	.nv.constant0._ZN2at6native29vectorized_elementwise_kernelILi8EZZZNS0_50_GLOBAL__N__2680c7bb_12_PowKernel_cu_b2145a98_318424pow_tensor_scalar_kernelERNS_18TensorIteratorBaseERKN3c106ScalarEENKUlvE_clEvENKUlvE_clEvEUlNS5_7complexIdEEE0_St5arrayIPcLm2EEEEviT0_T1_,"a",@progbits
	.sectionflags	@""
	.align	4
.nv.constant0._ZN2at6native29vectorized_elementwise_kernelILi8EZZZNS0_50_GLOBAL__N__2680c7bb_12_PowKernel_cu_b2145a98_318424pow_tensor_scalar_kernelERNS_18TensorIteratorBaseERKN3c106ScalarEENKUlvE_clEvENKUlvE_clEvEUlNS5_7complexIdEEE0_St5arrayIPcLm2EEEEviT0_T1_:
	.zero		416


//--------------------- .nv.constant2._ZN2at6native18elementwise_kernelILi128ELi4EZNS0_15gpu_kernel_implIZZZNS0_50_GLOBAL__N__2680c7bb_12_PowKernel_cu_b2145a98_318424pow_tensor_scalar_kernelERNS_18TensorIteratorBaseERKN3c106ScalarEENKUlvE_clEvENKUlvE_clEvEUlNS6_7complexIdEEE_EEvS5_RKT_EUliE_EEviT1_ --------------------------
	.section	.nv.constant2._ZN2at6native18elementwise_kernelILi128ELi4EZNS0_15gpu_kernel_implIZZZNS0_50_GLOBAL__N__2680c7bb_12_PowKernel_cu_b2145a98_318424pow_tensor_scalar_kernelERNS_18TensorIteratorBaseERKN3c106ScalarEENKUlvE_clEvENKUlvE_clEvEUlNS6_7complexIdEEE_EEvS5_RKT_EUliE_EEviT1_,"a",@progbits
	.sectionflags	@""
	.align	4
.nv.constant2._ZN2at6native18elementwise_kernelILi128ELi4EZNS0_15gpu_kernel_implIZZZNS0_50_GLOBAL__N__2680c7bb_12_PowKernel_cu_b2145a98_318424pow_tensor_scalar_kernelERNS_18TensorIteratorBaseERKN3c106ScalarEENKUlvE_clEvENKUlvE_clEvEUlNS6_7complexIdEEE_EEvS5_RKT_EUliE_EEviT1_:
        /*0000*/ 	.byte	0x00, 0x00, 0x00, 0xf0, 0xff, 0xff, 0x0f, 0x38


//--------------------- .nv.constant0._ZN2at6native18elementwise_kernelILi128ELi4EZNS0_15gpu_kernel_implIZZZNS0_50_GLOBAL__N__2680c7bb_12_PowKernel_cu_b2145a98_318424pow_tensor_scalar_kernelERNS_18TensorIteratorBaseERKN3c106ScalarEENKUlvE_clEvENKUlvE_clEvEUlNS6_7complexIdEEE_EEvS5_RKT_EUliE_EEviT1_ --------------------------
	.section	.nv.constant0._ZN2at6native18elementwise_kernelILi128ELi4EZNS0_15gpu_kernel_implIZZZNS0_50_GLOBAL__N__2680c7bb_12_PowKernel_cu_b2145a98_318424pow_tensor_scalar_kernelERNS_18TensorIteratorBaseERKN3c106ScalarEENKUlvE_clEvENKUlvE_clEvEUlNS6_7complexIdEEE_EEvS5_RKT_EUliE_EEviT1_,"a",@progbits
	.sectionflags	@""
	.align	4
.nv.constant0._ZN2at6native18elementwise_kernelILi128ELi4EZNS0_15gpu_kernel_implIZZZNS0_50_GLOBAL__N__2680c7bb_12_PowKernel_cu_b2145a98_318424pow_tensor_scalar_kernelERNS_18TensorIteratorBaseERKN3c106ScalarEENKUlvE_clEvENKUlvE_clEvEUlNS6_7complexIdEEE_EEvS5_RKT_EUliE_EEviT1_:
	.zero		904


//--------------------- .nv.constant2._ZN2at6native27unrolled_elementwise_kernelIZZZNS0_50_GLOBAL__N__2680c7bb_12_PowKernel_cu_b2145a98_318424pow_tensor_scalar_kernelERNS_18TensorIteratorBaseERKN3c106ScalarEENKUlvE_clEvENKUlvE_clEvEUlNS5_7complexIdEEE_St5arrayIPcLm2EELi4E23TrivialOffsetCalculatorILi1EjESI_NS0_6memory12LoadWithCastILi1EEENSJ_13StoreWithCastILi1EEEEEviT_T0_T2_T3_T4_T5_ --------------------------
	.section	.nv.constant2._ZN2at6native27unrolled_elementwise_kernelIZZZNS0_50_GLOBAL__N__2680c7bb_12_PowKernel_cu_b2145a98_318424pow_tensor_scalar_kernelERNS_18TensorIteratorBaseERKN3c106ScalarEENKUlvE_clEvENKUlvE_clEvEUlNS5_7complexIdEEE_St5arrayIPcLm2EELi4E23TrivialOffsetCalculatorILi1EjESI_NS0_6memory12LoadWithCastILi1EEENSJ_13StoreWithCastILi1EEEEEviT_T0_T2_T3_T4_T5_,"a",@progbits
	.sectionflags	@""
	.align	4
.nv.constant2._ZN2at6native27unrolled_elementwise_kernelIZZZNS0_50_GLOBAL__N__2680c7bb_12_PowKernel_cu_b2145a98_318424pow_tensor_scalar_kernelERNS_18TensorIteratorBaseERKN3c106ScalarEENKUlvE_clEvENKUlvE_clEvEUlNS5_7complexIdEEE_St5arrayIPcLm2EELi4E23TrivialOffsetCalculatorILi1EjESI_NS0_6memory12LoadWithCastILi1EEENSJ_13StoreWithCastILi1EEEEEviT_T0_T2_T3_T4_T5_:
        /*0000*/ 	.byte	0x00, 0x00, 0x00, 0xf0, 0xff, 0xff, 0x0f, 0x38


//--------------------- .nv.constant0._ZN2at6native27unrolled_elementwise_kernelIZZZNS0_50_GLOBAL__N__2680c7bb_12_PowKernel_cu_b2145a98_318424pow_tensor_scalar_kernelERNS_18TensorIteratorBaseERKN3c106ScalarEENKUlvE_clEvENKUlvE_clEvEUlNS5_7complexIdEEE_St5arrayIPcLm2EELi4E23TrivialOffsetCalculatorILi1EjESI_NS0_6memory12LoadWithCastILi1EEENSJ_13StoreWithCastILi1EEEEEviT_T0_T2_T3_T4_T5_ --------------------------
	.section	.nv.constant0._ZN2at6native27unrolled_elementwise_kernelIZZZNS0_50_GLOBAL__N__2680c7bb_12_PowKernel_cu_b2145a98_318424pow_tensor_scalar_kernelERNS_18TensorIteratorBaseERKN3c106ScalarEENKUlvE_clEvENKUlvE_clEvEUlNS5_7complexIdEEE_St5arrayIPcLm2EELi4E23TrivialOffsetCalculatorILi1EjESI_NS0_6memory12LoadWithCastILi1EEENSJ_13StoreWithCastILi1EEEEEviT_T0_T2_T3_T4_T5_,"a",@progbits
	.sectionflags	@""
	.align	4
.nv.constant0._ZN2at6native27unrolled_elementwise_kernelIZZZNS0_50_GLOBAL__N__2680c7bb_12_PowKernel_cu_b2145a98_318424pow_tensor_scalar_kernelERNS_18TensorIteratorBaseERKN3c106ScalarEENKUlvE_clEvENKUlvE_clEvEUlNS5_7complexIdEEE_St5arrayIPcLm2EELi4E23TrivialOffsetCalculatorILi1EjESI_NS0_6memory12LoadWithCastILi1EEENSJ_13StoreWithCastILi1EEEEEviT_T0_T2_T3_T4_T5_:
	.zero		404


//--------------------- .nv.constant0._ZN2at6native18elementwise_kernelILi128ELi2EZNS0_22gpu_kernel_impl_nocastIZZZNS0_50_GLOBAL__N__2680c7bb_12_PowKernel_cu_b2145a98_318424pow_tensor_scalar_kernelERNS_18TensorIteratorBaseERKN3c106ScalarEENKUlvE_clEvENKUlvE_clEvEUlNS6_7complexIdEEE_EEvS5_RKT_EUliE_EEviT1_ --------------------------
	.section	.nv.constant0._ZN2at6native18elementwise_kernelILi128ELi2EZNS0_22gpu_kernel_impl_nocastIZZZNS0_50_GLOBAL__N__2680c7bb_12_PowKernel_cu_b2145a98_318424pow_tensor_scalar_kernelERNS_18TensorIteratorBaseERKN3c106ScalarEENKUlvE_clEvENKUlvE_clEvEUlNS6_7complexIdEEE_EEvS5_RKT_EUliE_EEviT1_,"a",@progbits
	.sectionflags	@""
	.align	4
.nv.constant0._ZN2at6native18elementwise_kernelILi128ELi2EZNS0_22gpu_kernel_impl_nocastIZZZNS0_50_GLOBAL__N__2680c7bb_12_PowKernel_cu_b2145a98_318424pow_tensor_scalar_kernelERNS_18TensorIteratorBaseERKN3c106ScalarEENKUlvE_clEvENKUlvE_clEvEUlNS6_7complexIdEEE_EEvS5_RKT_EUliE_EEviT1_:
	.zero		896


//--------------------- .nv.constant0._ZN2at6native27unrolled_elementwise_kernelIZZZNS0_50_GLOBAL__N__2680c7bb_12_PowKernel_cu_b2145a98_318424pow_tensor_scalar_kernelERNS_18TensorIteratorBaseERKN3c106ScalarEENKUlvE_clEvENKUlvE_clEvEUlNS5_7complexIdEEE_St5arrayIPcLm2EELi4E23TrivialOffsetCalculatorILi1EjESI_NS0_6memory15LoadWithoutCastENSJ_16StoreWithoutCastEEEviT_T0_T2_T3_T4_T5_ --------------------------
	.section	.nv.constant0._ZN2at6native27unrolled_elementwise_kernelIZZZNS0_50_GLOBAL__N__2680c7bb_12_PowKernel_cu_b2145a98_318424pow_tensor_scalar_kernelERNS_18TensorIteratorBaseERKN3c106ScalarEENKUlvE_clEvENKUlvE_clEvEUlNS5_7complexIdEEE_St5arrayIPcLm2EELi4E23TrivialOffsetCalculatorILi1EjESI_NS0_6memory15LoadWithoutCastENSJ_16StoreWithoutCastEEEviT_T0_T2_T3_T4_T5_,"a",@progbits
	.sectionflags	@""
	.align	4
.nv.constant0._ZN2at6native27unrolled_elementwise_kernelIZZZNS0_50_GLOBAL__N__2680c7bb_12_PowKernel_cu_b2145a98_318424pow_tensor_scalar_kernelERNS_18TensorIteratorBaseERKN3c106ScalarEENKUlvE_clEvENKUlvE_clEvEUlNS5_7complexIdEEE_St5arrayIPcLm2EELi4E23TrivialOffsetCalculatorILi1EjESI_NS0_6memory15LoadWithoutCastENSJ_16StoreWithoutCastEEEviT_T0_T2_T3_T4_T5_:
	.zero		388


//--------------------- .nv.constant0._ZN2at6native29vectorized_elementwise_kernelILi2EZZZNS0_50_GLOBAL__N__2680c7bb_12_PowKernel_cu_b2145a98_318424pow_tensor_scalar_kernelERNS_18TensorIteratorBaseERKN3c106ScalarEENKUlvE_clEvENKUlvE_clEvEUlNS5_7complexIdEEE_St5arrayIPcLm2EEEEviT0_T1_ --------------------------
	.section	.nv.constant0._ZN2at6native29vectorized_elementwise_kernelILi2EZZZNS0_50_GLOBAL__N__2680c7bb_12_PowKernel_cu_b2145a98_318424pow_tensor_scalar_kernelERNS_18TensorIteratorBaseERKN3c106ScalarEENKUlvE_clEvENKUlvE_clEvEUlNS5_7complexIdEEE_St5arrayIPcLm2EEEEviT0_T1_,"a",@progbits
	.sectionflags	@""
	.align	4
.nv.constant0._ZN2at6native29vectorized_elementwise_kernelILi2EZZZNS0_50_GLOBAL__N__2680c7bb_12_PowKernel_cu_b2145a98_318424pow_tensor_scalar_kernelERNS_18TensorIteratorBaseERKN3c106ScalarEENKUlvE_clEvENKUlvE_clEvEUlNS5_7complexIdEEE_St5arrayIPcLm2EEEEviT0_T1_:
	.zero		384


//--------------------- .nv.constant0._ZN2at6native29vectorized_elementwise_kernelILi4EZZZNS0_50_GLOBAL__N__2680c7bb_12_PowKernel_cu_b2145a98_318424pow_tensor_scalar_kernelERNS_18TensorIteratorBaseERKN3c106ScalarEENKUlvE_clEvENKUlvE_clEvEUlNS5_7complexIdEEE_St5arrayIPcLm2EEEEviT0_T1_ --------------------------
	.section	.nv.constant0._ZN2at6native29vectorized_elementwise_kernelILi4EZZZNS0_50_GLOBAL__N__2680c7bb_12_PowKernel_cu_b2145a98_318424pow_tensor_scalar_kernelERNS_18TensorIteratorBaseERKN3c106ScalarEENKUlvE_clEvENKUlvE_clEvEUlNS5_7complexIdEEE_St5arrayIPcLm2EEEEviT0_T1_,"a",@progbits
	.sectionflags	@""
	.align	4
.nv.constant0._ZN2at6native29vectorized_elementwise_kernelILi4EZZZNS0_50_GLOBAL__N__2680c7bb_12_PowKernel_cu_b2145a98_318424pow_tensor_scalar_kernelERNS_18TensorIteratorBaseERKN3c106ScalarEENKUlvE_clEvENKUlvE_clEvEUlNS5_7complexIdEEE_St5arrayIPcLm2EEEEviT0_T1_:
	.zero		384


//--------------------- .nv.constant0._ZN2at6native29vectorized_elementwise_kernelILi8EZZZNS0_50_GLOBAL__N__2680c7bb_12_PowKernel_cu_b2145a98_318424pow_tensor_scalar_kernelERNS_18TensorIteratorBaseERKN3c106ScalarEENKUlvE_clEvENKUlvE_clEvEUlNS5_7complexIdEEE_St5arrayIPcLm2EEEEviT0_T1_ --------------------------
	.section	.nv.constant0._ZN2at6native29vectorized_elementwise_kernelILi8EZZZNS0_50_GLOBAL__N__2680c7bb_12_PowKernel_cu_b2145a98_318424pow_tensor_scalar_kernelERNS_18TensorIteratorBaseERKN3c106ScalarEENKUlvE_clEvENKUlvE_clEvEUlNS5_7complexIdEEE_St5arrayIPcLm2EEEEviT0_T1_,"a",@progbits
	.sectionflags	@""
	.align	4
.nv.constant0._ZN2at6native29vectorized_elementwise_kernelILi8EZZZNS0_50_GLOBAL__N__2680c7bb_12_PowKernel_cu_b2145a98_318424pow_tensor_scalar_kernelERNS_18TensorIteratorBaseERKN3c106ScalarEENKUlvE_clEvENKUlvE_clEvEUlNS5_7complexIdEEE_St5arrayIPcLm2EEEEviT0_T1_:
	.zero		384


//--------------------- .nv.constant2._ZN2at6native18elementwise_kernelILi128ELi4EZNS0_15gpu_kernel_implIZZZNS0_50_GLOBAL__N__2680c7bb_12_PowKernel_cu_b2145a98_318424pow_tensor_tensor_kernelERNS_18TensorIteratorBaseEENKUlvE_clEvENKUlvE9_clEvEUlN3c108BFloat16ES9_E_EEvS5_RKT_EUliE_EEviT1_ --------------------------
	.section	.nv.constant2._ZN2at6native18elementwise_kernelILi128ELi4EZNS0_15gpu_kernel_implIZZZNS0_50_GLOBAL__N__2680c7bb_12_PowKernel_cu_b2145a98_318424pow_tensor_tensor_kernelERNS_18TensorIteratorBaseEENKUlvE_clEvENKUlvE9_clEvEUlN3c108BFloat16ES9_E_EEvS5_RKT_EUliE_EEviT1_,"a",@progbits
	.sectionflags	@""
	.align	4
.nv.constant2._ZN2at6native18elementwise_kernelILi128ELi4EZNS0_15gpu_kernel_implIZZZNS0_50_GLOBAL__N__2680c7bb_12_PowKernel_cu_b2145a98_318424pow_tensor_tensor_kernelERNS_18TensorIteratorBaseEENKUlvE_clEvENKUlvE9_clEvEUlN3c108BFloat16ES9_E_EEvS5_RKT_EUliE_EEviT1_:
        /*0000*/ 	.byte	0x00, 0x00, 0x00, 0xf0, 0xff, 0xff, 0x0f, 0x38


//--------------------- .nv.constant0._ZN2at6native18elementwise_kernelILi128ELi4EZNS0_15gpu_kernel_implIZZZNS0_50_GLOBAL__N__2680c7bb_12_PowKernel_cu_b2145a98_318424pow_tensor_tensor_kernelERNS_18TensorIteratorBaseEENKUlvE_clEvENKUlvE9_clEvEUlN3c108BFloat16ES9_E_EEvS5_RKT_EUliE_EEviT1_ --------------------------
	.section	.nv.constant0._ZN2at6native18elementwise_kernelILi128ELi4EZNS0_15gpu_kernel_implIZZZNS0_50_GLOBAL__N__2680c7bb_12_PowKernel_cu_b2145a98_318424pow_tensor_tensor_kernelERNS_18TensorIteratorBaseEENKUlvE_clEvENKUlvE9_clEvEUlN3c108BFloat16ES9_E_EEvS5_RKT_EUliE_EEviT1_,"a",@progbits
	.sectionflags	@""
	.align	4
.nv.constant0._ZN2at6native18elementwise_kernelILi128ELi4EZNS0_15gpu_kernel_implIZZZNS0_50_GLOBAL__N__2680c7bb_12_PowKernel_cu_b2145a98_318424pow_tensor_tensor_kernelERNS_18TensorIteratorBaseEENKUlvE_clEvENKUlvE9_clEvEUlN3c108BFloat16ES9_E_EEvS5_RKT_EUliE_EEviT1_:
	.zero		1016


//--------------------- .nv.constant2._ZN2at6native27unrolled_elementwise_kernelIZZZNS0_50_GLOBAL__N__2680c7bb_12_PowKernel_cu_b2145a98_318424pow_tensor_tensor_kernelERNS_18TensorIteratorBaseEENKUlvE_clEvENKUlvE9_clEvEUlN3c108BFloat16ES8_E_St5arrayIPcLm3EELi4E23TrivialOffsetCalculatorILi2EjESD_ILi1EjENS0_6memory12LoadWithCastILi2EEENSG_13StoreWithCastILi1EEEEEviT_T0_T2_T3_T4_T5_ --------------------------
	.section	.nv.constant2._ZN2at6native27unrolled_elementwise_kernelIZZZNS0_50_GLOBAL__N__2680c7bb_12_PowKernel_cu_b2145a98_318424pow_tensor_tensor_kernelERNS_18TensorIteratorBaseEENKUlvE_clEvENKUlvE9_clEvEUlN3c108BFloat16ES8_E_St5arrayIPcLm3EELi4E23TrivialOffsetCalculatorILi2EjESD_ILi1EjENS0_6memory12LoadWithCastILi2EEENSG_13StoreWithCastILi1EEEEEviT_T0_T2_T3_T4_T5_,"a",@progbits
	.sectionflags	@""
	.align	4
.nv.constant2._ZN2at6native27unrolled_elementwise_kernelIZZZNS0_50_GLOBAL__N__2680c7bb_12_PowKernel_cu_b2145a98_318424pow_tensor_tensor_kernelERNS_18TensorIteratorBaseEENKUlvE_clEvENKUlvE9_clEvEUlN3c108BFloat16ES8_E_St5arrayIPcLm3EELi4E23TrivialOffsetCalculatorILi2EjESD_ILi1EjENS0_6memory12LoadWithCastILi2EEENSG_13StoreWithCastILi1EEEEEviT_T0_T2_T3_T4_T5_:
        /*0000*/ 	.byte	0x00, 0x00, 0x00, 0xf0, 0xff, 0xff, 0x0f, 0x38


//--------------------- .nv.constant0._ZN2at6native27unrolled_elementwise_kernelIZZZNS0_50_GLOBAL__N__2680c7bb_12_PowKernel_cu_b2145a98_318424pow_tensor_tensor_kernelERNS_18TensorIteratorBaseEENKUlvE_clEvENKUlvE9_clEvEUlN3c108BFloat16ES8_E_St5arrayIPcLm3EELi4E23TrivialOffsetCalculatorILi2EjESD_ILi1EjENS0_6memory12LoadWithCastILi2EEENSG_13StoreWithCastILi1EEEEEviT_T0_T2_T3_T4_T5_ --------------------------
	.section	.nv.constant0._ZN2at6native27unrolled_elementwise_kernelIZZZNS0_50_GLOBAL__N__2680c7bb_12_PowKernel_cu_b2145a98_318424pow_tensor_tensor_kernelERNS_18TensorIteratorBaseEENKUlvE_clEvENKUlvE9_clEvEUlN3c108BFloat16ES8_E_St5arrayIPcLm3EELi4E23TrivialOffsetCalculatorILi2EjESD_ILi1EjENS0_6memory12LoadWithCastILi2EEENSG_13StoreWithCastILi1EEEEEviT_T0_T2_T3_T4_T5_,"a",@progbits
	.sectionflags	@""
	.align	4
.nv.constant0._ZN2at6native27unrolled_elementwise_kernelIZZZNS0_50_GLOBAL__N__2680c7bb_12_PowKernel_cu_b2145a98_318424pow_tensor_tensor_kernelERNS_18TensorIteratorBaseEENKUlvE_clEvENKUlvE9_clEvEUlN3c108BFloat16ES8_E_St5arrayIPcLm3EELi4E23TrivialOffsetCalculatorILi2EjESD_ILi1EjENS0_6memory12LoadWithCastILi2EEENSG_13StoreWithCastILi1EEEEEviT_T0_T2_T3_T4_T5_:
	.zero		416


//--------------------- .nv.constant0._ZN2at6native18elementwise_kernelILi128ELi4EZNS0_22gpu_kernel_impl_nocastIZZZNS0_50_GLOBAL__N__2680c7bb_12_PowKernel_cu_b2145a98_318424pow_tensor_tensor_kernelERNS_18TensorIteratorBaseEENKUlvE_clEvENKUlvE9_clEvEUlN3c108BFloat16ES9_E_EEvS5_RKT_EUliE_EEviT1_ --------------------------
	.section	.nv.constant0._ZN2at6native18elementwise_kernelILi128ELi4EZNS0_22gpu_kernel_impl_nocastIZZZNS0_50_GLOBAL__N__2680c7bb_12_PowKernel_cu_b2145a98_318424pow_tensor_tensor_kernelERNS_18TensorIteratorBaseEENKUlvE_clEvENKUlvE9_clEvEUlN3c108BFloat16ES9_E_EEvS5_RKT_EUliE_EEviT1_,"a",@progbits
	.sectionflags	@""
	.align	4
.nv.constant0._ZN2at6native18elementwise_kernelILi128ELi4EZNS0_22gpu_kernel_impl_nocastIZZZNS0_50_GLOBAL__N__2680c7bb_12_PowKernel_cu_b2145a98_318424pow_tensor_tensor_kernelERNS_18TensorIteratorBaseEENKUlvE_clEvENKUlvE9_clEvEUlN3c108BFloat16ES9_E_EEvS5_RKT_EUliE_EEviT1_:
	.zero		1008


//--------------------- .nv.constant0._ZN2at6native27unrolled_elementwise_kernelIZZZNS0_50_GLOBAL__N__2680c7bb_12_PowKernel_cu_b2145a98_318424pow_tensor_tensor_kernelERNS_18TensorIteratorBaseEENKUlvE_clEvENKUlvE9_clEvEUlN3c108BFloat16ES8_E_St5arrayIPcLm3EELi4E23TrivialOffsetCalculatorILi2EjESD_ILi1EjENS0_6memory15LoadWithoutCastENSG_16StoreWithoutCastEEEviT_T0_T2_T3_T4_T5_ --------------------------
	.section	.nv.constant0._ZN2at6native27unrolled_elementwise_kernelIZZZNS0_50_GLOBAL__N__2680c7bb_12_PowKernel_cu_b2145a98_318424pow_tensor_tensor_kernelERNS_18TensorIteratorBaseEENKUlvE_clEvENKUlvE9_clEvEUlN3c108BFloat16ES8_E_St5arrayIPcLm3EELi4E23TrivialOffsetCalculatorILi2EjESD_ILi1EjENS0_6memory15LoadWithoutCastENSG_16StoreWithoutCastEEEviT_T0_T2_T3_T4_T5_,"a",@progbits
	.sectionflags	@""
	.align	4
.nv.constant0._ZN2at6native27unrolled_elementwise_kernelIZZZNS0_50_GLOBAL__N__2680c7bb_12_PowKernel_cu_b2145a98_318424pow_tensor_tensor_kernelERNS_18TensorIteratorBaseEENKUlvE_clEvENKUlvE9_clEvEUlN3c108BFloat16ES8_E_St5arrayIPcLm3EELi4E23TrivialOffsetCalculatorILi2EjESD_ILi1EjENS0_6memory15LoadWithoutCastENSG_16StoreWithoutCastEEEviT_T0_T2_T3_T4_T5_:
	.zero		396


//--------------------- .nv.constant0._ZN2at6native29vectorized_elementwise_kernelILi2EZZZNS0_50_GLOBAL__N__2680c7bb_12_PowKernel_cu_b2145a98_318424pow_tensor_tensor_kernelERNS_18TensorIteratorBaseEENKUlvE_clEvENKUlvE9_clEvEUlN3c108BFloat16ES8_E_St5arrayIPcLm3EEEEviT0_T1_ --------------------------
	.section	.nv.constant0._ZN2at6native29vectorized_elementwise_kernelILi2EZZZNS0_50_GLOBAL__N__2680c7bb_12_PowKernel_cu_b2145a98_318424pow_tensor_tensor_kernelERNS_18TensorIteratorBaseEENKUlvE_clEvENKUlvE9_clEvEUlN3c108BFloat16ES8_E_St5arrayIPcLm3EEEEviT0_T1_,"a",@progbits
	.sectionflags	@""
	.align	4
.nv.constant0._ZN2at6native29vectorized_elementwise_kernelILi2EZZZNS0_50_GLOBAL__N__2680c7bb_12_PowKernel_cu_b2145a98_318424pow_tensor_tensor_kernelERNS_18TensorIteratorBaseEENKUlvE_clEvENKUlvE9_clEvEUlN3c108BFloat16ES8_E_St5arrayIPcLm3EEEEviT0_T1_:
	.zero		392


//--------------------- .nv.constant0._ZN2at6native29vectorized_elementwise_kernelILi4EZZZNS0_50_GLOBAL__N__2680c7bb_12_PowKernel_cu_b2145a98_318424pow_tensor_tensor_kernelERNS_18TensorIteratorBaseEENKUlvE_clEvENKUlvE9_clEvEUlN3c108BFloat16ES8_E_St5arrayIPcLm3EEEEviT0_T1_ --------------------------
	.section	.nv.constant0._ZN2at6native29vectorized_elementwise_kernelILi4EZZZNS0_50_GLOBAL__N__2680c7bb_12_PowKernel_cu_b2145a98_318424pow_tensor_tensor_kernelERNS_18TensorIteratorBaseEENKUlvE_clEvENKUlvE9_clEvEUlN3c108BFloat16ES8_E_St5arrayIPcLm3EEEEviT0_T1_,"a",@progbits
	.sectionflags	@""
	.align	4
.nv.constant0._ZN2at6native29vectorized_elementwise_kernelILi4EZZZNS0_50_GLOBAL__N__2680c7bb_12_PowKernel_cu_b2145a98_318424pow_tensor_tensor_kernelERNS_18TensorIteratorBaseEENKUlvE_clEvENKUlvE9_clEvEUlN3c108BFloat16ES8_E_St5arrayIPcLm3EEEEviT0_T1_:
	.zero		392


//--------------------- .nv.constant0._ZN2at6native29vectorized_elementwise_kernelILi8EZZZNS0_50_GLOBAL__N__2680c7bb_12_PowKernel_cu_b2145a98_318424pow_tensor_tensor_kernelERNS_18TensorIteratorBaseEENKUlvE_clEvENKUlvE9_clEvEUlN3c108BFloat16ES8_E_St5arrayIPcLm3EEEEviT0_T1_ --------------------------
	.section	.nv.constant0._ZN2at6native29vectorized_elementwise_kernelILi8EZZZNS0_50_GLOBAL__N__2680c7bb_12_PowKernel_cu_b2145a98_318424pow_tensor_tensor_kernelERNS_18TensorIteratorBaseEENKUlvE_clEvENKUlvE9_clEvEUlN3c108BFloat16ES8_E_St5arrayIPcLm3EEEEviT0_T1_,"a",@progbits
	.sectionflags	@""
	.align	4
.nv.constant0._ZN2at6native29vectorized_elementwise_kernelILi8EZZZNS0_50_GLOBAL__N__2680c7bb_12_PowKernel_cu_b2145a98_318424pow_tensor_tensor_kernelERNS_18TensorIteratorBaseEENKUlvE_clEvENKUlvE9_clEvEUlN3c108BFloat16ES8_E_St5arrayIPcLm3EEEEviT0_T1_:
	.zero		392


//--------------------- .nv.constant2._ZN2at6native18elementwise_kernelILi128ELi4EZNS0_15gpu_kernel_implIZNS0_50_GLOBAL__N__2680c7bb_12_PowKernel_cu_b2145a98_318422pow_scalar_tensor_implIN3c108BFloat16EEEvRNS_18TensorIteratorBaseET_EUlS6_E_EEvS8_RKS9_EUliE_EEviT1_ --------------------------
	.section	.nv.constant2._ZN2at6native18elementwise_kernelILi128ELi4EZNS0_15gpu_kernel_implIZNS0_50_GLOBAL__N__2680c7bb_12_PowKernel_cu_b2145a98_318422pow_scalar_tensor_implIN3c108BFloat16EEEvRNS_18TensorIteratorBaseET_EUlS6_E_EEvS8_RKS9_EUliE_EEviT1_,"a",@progbits
	.sectionflags	@""
	.align	4
.nv.constant2._ZN2at6native18elementwise_kernelILi128ELi4EZNS0_15gpu_kernel_implIZNS0_50_GLOBAL__N__2680c7bb_12_PowKernel_cu_b2145a98_318422pow_scalar_tensor_implIN3c108BFloat16EEEvRNS_18TensorIteratorBaseET_EUlS6_E_EEvS8_RKS9_EUliE_EEviT1_:
        /*0000*/ 	.byte	0x00, 0x00, 0x00, 0xf0, 0xff, 0xff, 0x0f, 0x38


//--------------------- .nv.constant0._ZN2at6native18elementwise_kernelILi128ELi4EZNS0_15gpu_kernel_implIZNS0_50_GLOBAL__N__2680c7bb_12_PowKernel_cu_b2145a98_318422pow_scalar_tensor_implIN3c108BFloat16EEEvRNS_18TensorIteratorBaseET_EUlS6_E_EEvS8_RKS9_EUliE_EEviT1_ --------------------------
	.section	.nv.constant0._ZN2at6native18elementwise_kernelILi128ELi4EZNS0_15gpu_kernel_implIZNS0_50_GLOBAL__N__2680c7bb_12_PowKernel_cu_b2145a98_318422pow_scalar_tensor_implIN3c108BFloat16EEEvRNS_18TensorIteratorBaseET_EUlS6_E_EEvS8_RKS9_EUliE_EEviT1_,"a",@progbits
	.sectionflags	@""
	.align	4
.nv.constant0._ZN2at6native18elementwise_kernelILi128ELi4EZNS0_15gpu_kernel_implIZNS0_50_GLOBAL__N__2680c7bb_12_PowKernel_cu_b2145a98_318422pow_scalar_tensor_implIN3c108BFloat16EEEvRNS_18TensorIteratorBaseET_EUlS6_E_EEvS8_RKS9_EUliE_EEviT1_:
	.zero		912


//--------------------- .nv.constant2._ZN2at6native27unrolled_elementwise_kernelIZNS0_50_GLOBAL__N__2680c7bb_12_PowKernel_cu_b2145a98_318422pow_scalar_tensor_implIN3c108BFloat16EEEvRNS_18TensorIteratorBaseET_EUlS5_E_St5arrayIPcLm2EELi4E23TrivialOffsetCalculatorILi1EjESE_NS0_6memory12LoadWithCastILi1EEENSF_13StoreWithCastILi1EEEEEviS8_T0_T2_T3_T4_T5_ --------------------------
	.section	.nv.constant2._ZN2at6native27unrolled_elementwise_kernelIZNS0_50_GLOBAL__N__2680c7bb_12_PowKernel_cu_b2145a98_318422pow_scalar_tensor_implIN3c108BFloat16EEEvRNS_18TensorIteratorBaseET_EUlS5_E_St5arrayIPcLm2EELi4E23TrivialOffsetCalculatorILi1EjESE_NS0_6memory12LoadWithCastILi1EEENSF_13StoreWithCastILi1EEEEEviS8_T0_T2_T3_T4_T5_,"a",@progbits
	.sectionflags	@""
	.align	4
.nv.constant2._ZN2at6native27unrolled_elementwise_kernelIZNS0_50_GLOBAL__N__2680c7bb_12_PowKernel_cu_b2145a98_318422pow_scalar_tensor_implIN3c108BFloat16EEEvRNS_18TensorIteratorBaseET_EUlS5_E_St5arrayIPcLm2EELi4E23TrivialOffsetCalculatorILi1EjESE_NS0_6memory12LoadWithCastILi1EEENSF_13StoreWithCastILi1EEEEEviS8_T0_T2_T3_T4_T5_:
        /*0000*/ 	.byte	0x00, 0x00, 0x00, 0xf0, 0xff, 0xff, 0x0f, 0x38


//--------------------- .nv.constant0._ZN2at6native27unrolled_elementwise_kernelIZNS0_50_GLOBAL__N__2680c7bb_12_PowKernel_cu_b2145a98_318422pow_scalar_tensor_implIN3c108BFloat16EEEvRNS_18TensorIteratorBaseET_EUlS5_E_St5arrayIPcLm2EELi4E23TrivialOffsetCalculatorILi1EjESE_NS0_6memory12LoadWithCastILi1EEENSF_13StoreWithCastILi1EEEEEviS8_T0_T2_T3_T4_T5_ --------------------------
	.section	.nv.constant0._ZN2at6native27unrolled_elementwise_kernelIZNS0_50_GLOBAL__N__2680c7bb_12_PowKernel_cu_b2145a98_318422pow_scalar_tensor_implIN3c108BFloat16EEEvRNS_18TensorIteratorBaseET_EUlS5_E_St5arrayIPcLm2EELi4E23TrivialOffsetCalculatorILi1EjESE_NS0_6memory12LoadWithCastILi1EEENSF_13StoreWithCastILi1EEEEEviS8_T0_T2_T3_T4_T5_,"a",@progbits
	.sectionflags	@""
	.align	4
.nv.constant0._ZN2at6native27unrolled_elementwise_kernelIZNS0_50_GLOBAL__N__2680c7bb_12_PowKernel_cu_b2145a98_318422pow_scalar_tensor_implIN3c108BFloat16EEEvRNS_18TensorIteratorBaseET_EUlS5_E_St5arrayIPcLm2EELi4E23TrivialOffsetCalculatorILi1EjESE_NS0_6memory12LoadWithCastILi1EEENSF_13StoreWithCastILi1EEEEEviS8_T0_T2_T3_T4_T5_:
	.zero		412


//--------------------- .nv.constant0._ZN2at6native18elementwise_kernelILi128ELi4EZNS0_22gpu_kernel_impl_nocastIZNS0_50_GLOBAL__N__2680c7bb_12_PowKernel_cu_b2145a98_318422pow_scalar_tensor_implIN3c108BFloat16EEEvRNS_18TensorIteratorBaseET_EUlS6_E_EEvS8_RKS9_EUliE_EEviT1_ --------------------------
	.section	.nv.constant0._ZN2at6native18elementwise_kernelILi128ELi4EZNS0_22gpu_kernel_impl_nocastIZNS0_50_GLOBAL__N__2680c7bb_12_PowKernel_cu_b2145a98_318422pow_scalar_tensor_implIN3c108BFloat16EEEvRNS_18TensorIteratorBaseET_EUlS6_E_EEvS8_RKS9_EUliE_EEviT1_,"a",@progbits
	.sectionflags	@""
	.align	4
.nv.constant0._ZN2at6native18elementwise_kernelILi128ELi4EZNS0_22gpu_kernel_impl_nocastIZNS0_50_GLOBAL__N__2680c7bb_12_PowKernel_cu_b2145a98_318422pow_scalar_tensor_implIN3c108BFloat16EEEvRNS_18TensorIteratorBaseET_EUlS6_E_EEvS8_RKS9_EUliE_EEviT1_:
	.zero		904


//--------------------- .nv.constant0._ZN2at6native27unrolled_elementwise_kernelIZNS0_50_GLOBAL__N__2680c7bb_12_PowKernel_cu_b2145a98_318422pow_scalar_tensor_implIN3c108BFloat16EEEvRNS_18TensorIteratorBaseET_EUlS5_E_St5arrayIPcLm2EELi4E23TrivialOffsetCalculatorILi1EjESE_NS0_6memory15LoadWithoutCastENSF_16StoreWithoutCastEEEviS8_T0_T2_T3_T4_T5_ --------------------------
	.section	.nv.constant0._ZN2at6native27unrolled_elementwise_kernelIZNS0_50_GLOBAL__N__2680c7bb_12_PowKernel_cu_b2145a98_318422pow_scalar_tensor_implIN3c108BFloat16EEEvRNS_18TensorIteratorBaseET_EUlS5_E_St5arrayIPcLm2EELi4E23TrivialOffsetCalculatorILi1EjESE_NS0_6memory15LoadWithoutCastENSF_16StoreWithoutCastEEEviS8_T0_T2_T3_T4_T5_,"a",@progbits
	.sectionflags	@""
	.align	4
.nv.constant0._ZN2at6native27unrolled_elementwise_kernelIZNS0_50_GLOBAL__N__2680c7bb_12_PowKernel_cu_b2145a98_318422pow_scalar_tensor_implIN3c108BFloat16EEEvRNS_18TensorIteratorBaseET_EUlS5_E_St5arrayIPcLm2EELi4E23TrivialOffsetCalculatorILi1EjESE_NS0_6memory15LoadWithoutCastENSF_16StoreWithoutCastEEEviS8_T0_T2_T3_T4_T5_:
	.zero		396


//--------------------- .nv.constant0._ZN2at6native29vectorized_elementwise_kernelILi2EZNS0_50_GLOBAL__N__2680c7bb_12_PowKernel_cu_b2145a98_318422pow_scalar_tensor_implIN3c108BFloat16EEEvRNS_18TensorIteratorBaseET_EUlS5_E_St5arrayIPcLm2EEEEviT0_T1_ --------------------------
	.section	.nv.constant0._ZN2at6native29vectorized_elementwise_kernelILi2EZNS0_50_GLOBAL__N__2680c7bb_12_PowKernel_cu_b2145a98_318422pow_scalar_tensor_implIN3c108BFloat16EEEvRNS_18TensorIteratorBaseET_EUlS5_E_St5arrayIPcLm2EEEEviT0_T1_,"a",@progbits
	.sectionflags	@""
	.align	4
.nv.constant0._ZN2at6native29vectorized_elementwise_kernelILi2EZNS0_50_GLOBAL__N__2680c7bb_12_PowKernel_cu_b2145a98_318422pow_scalar_tensor_implIN3c108BFloat16EEEvRNS_18TensorIteratorBaseET_EUlS5_E_St5arrayIPcLm2EEEEviT0_T1_:
	.zero		392


//--------------------- .nv.constant0._ZN2at6native29vectorized_elementwise_kernelILi4EZNS0_50_GLOBAL__N__2680c7bb_12_PowKernel_cu_b2145a98_318422pow_scalar_tensor_implIN3c108BFloat16EEEvRNS_18TensorIteratorBaseET_EUlS5_E_St5arrayIPcLm2EEEEviT0_T1_ --------------------------
	.section	.nv.constant0._ZN2at6native29vectorized_elementwise_kernelILi4EZNS0_50_GLOBAL__N__2680c7bb_12_PowKernel_cu_b2145a98_318422pow_scalar_tensor_implIN3c108BFloat16EEEvRNS_18TensorIteratorBaseET_EUlS5_E_St5arrayIPcLm2EEEEviT0_T1_,"a",@progbits
	.sectionflags	@""
	.align	4
.nv.constant0._ZN2at6native29vectorized_elementwise_kernelILi4EZNS0_50_GLOBAL__N__2680c7bb_12_PowKernel_cu_b2145a98_318422pow_scalar_tensor_implIN3c108BFloat16EEEvRNS_18TensorIteratorBaseET_EUlS5_E_St5arrayIPcLm2EEEEviT0_T1_:
	.zero		392


//--------------------- .nv.constant0._ZN2at6native29vectorized_elementwise_kernelILi8EZNS0_50_GLOBAL__N__2680c7bb_12_PowKernel_cu_b2145a98_318422pow_scalar_tensor_implIN3c108BFloat16EEEvRNS_18TensorIteratorBaseET_EUlS5_E_St5arrayIPcLm2EEEEviT0_T1_ --------------------------
	.section	.nv.constant0._ZN2at6native29vectorized_elementwise_kernelILi8EZNS0_50_GLOBAL__N__2680c7bb_12_PowKernel_cu_b2145a98_318422pow_scalar_tensor_implIN3c108BFloat16EEEvRNS_18TensorIteratorBaseET_EUlS5_E_St5arrayIPcLm2EEEEviT0_T1_,"a",@progbits
	.sectionflags	@""
	.align	4
.nv.constant0._ZN2at6native29vectorized_elementwise_kernelILi8EZNS0_50_GLOBAL__N__2680c7bb_12_PowKernel_cu_b2145a98_318422pow_scalar_tensor_implIN3c108BFloat16EEEvRNS_18TensorIteratorBaseET_EUlS5_E_St5arrayIPcLm2EEEEviT0_T1_:
	.zero		392


//--------------------- .nv.constant2._ZN2at6native18elementwise_kernelILi128ELi4EZNS0_15gpu_kernel_implIZZZNS0_50_GLOBAL__N__2680c7bb_12_PowKernel_cu_b2145a98_318424pow_tensor_tensor_kernelERNS_18TensorIteratorBaseEENKUlvE_clEvENKUlvE8_clEvEUlN3c104HalfES9_E_EEvS5_RKT_EUliE_EEviT1_ --------------------------
	.section	.nv.constant2._ZN2at6native18elementwise_kernelILi128ELi4EZNS0_15gpu_kernel_implIZZZNS0_50_GLOBAL__N__2680c7bb_12_PowKernel_cu_b2145a98_318424pow_tensor_tensor_kernelERNS_18TensorIteratorBaseEENKUlvE_clEvENKUlvE8_clEvEUlN3c104HalfES9_E_EEvS5_RKT_EUliE_EEviT1_,"a",@progbits
	.sectionflags	@""
	.align	4
.nv.constant2._ZN2at6native18elementwise_kernelILi128ELi4EZNS0_15gpu_kernel_implIZZZNS0_50_GLOBAL__N__2680c7bb_12_PowKernel_cu_b2145a98_318424pow_tensor_tensor_kernelERNS_18TensorIteratorBaseEENKUlvE_clEvENKUlvE8_clEvEUlN3c104HalfES9_E_EEvS5_RKT_EUliE_EEviT1_:
        /*0000*/ 	.byte	0x00, 0x00, 0x00, 0xf0, 0xff, 0xff, 0x0f, 0x38


//--------------------- .nv.constant0._ZN2at6native18elementwise_kernelILi128ELi4EZNS0_15gpu_kernel_implIZZZNS0_50_GLOBAL__N__2680c7bb_12_PowKernel_cu_b2145a98_318424pow_tensor_tensor_kernelERNS_18TensorIteratorBaseEENKUlvE_clEvENKUlvE8_clEvEUlN3c104HalfES9_E_EEvS5_RKT_EUliE_EEviT1_ --------------------------
	.section	.nv.constant0._ZN2at6native18elementwise_kernelILi128ELi4EZNS0_15gpu_kernel_implIZZZNS0_50_GLOBAL__N__2680c7bb_12_PowKernel_cu_b2145a98_318424pow_tensor_tensor_kernelERNS_18TensorIteratorBaseEENKUlvE_clEvENKUlvE8_clEvEUlN3c104HalfES9_E_EEvS5_RKT_EUliE_EEviT1_,"a",@progbits
	.sectionflags	@""
	.align	4
.nv.constant0._ZN2at6native18elementwise_kernelILi128ELi4EZNS0_15gpu_kernel_implIZZZNS0_50_GLOBAL__N__2680c7bb_12_PowKernel_cu_b2145a98_318424pow_tensor_tensor_kernelERNS_18TensorIteratorBaseEENKUlvE_clEvENKUlvE8_clEvEUlN3c104HalfES9_E_EEvS5_RKT_EUliE_EEviT1_:
	.zero		1016


//--------------------- .nv.constant2._ZN2at6native27unrolled_elementwise_kernelIZZZNS0_50_GLOBAL__N__2680c7bb_12_PowKernel_cu_b2145a98_318424pow_tensor_tensor_kernelERNS_18TensorIteratorBaseEENKUlvE_clEvENKUlvE8_clEvEUlN3c104HalfES8_E_St5arrayIPcLm3EELi4E23TrivialOffsetCalculatorILi2EjESD_ILi1EjENS0_6memory12LoadWithCastILi2EEENSG_13StoreWithCastILi1EEEEEviT_T0_T2_T3_T4_T5_ --------------------------
	.section	.nv.constant2._ZN2at6native27unrolled_elementwise_kernelIZZZNS0_50_GLOBAL__N__2680c7bb_12_PowKernel_cu_b2145a98_318424pow_tensor_tensor_kernelERNS_18TensorIteratorBaseEENKUlvE_clEvENKUlvE8_clEvEUlN3c104HalfES8_E_St5arrayIPcLm3EELi4E23TrivialOffsetCalculatorILi2EjESD_ILi1EjENS0_6memory12LoadWithCastILi2EEENSG_13StoreWithCastILi1EEEEEviT_T0_T2_T3_T4_T5_,"a",@progbits
	.sectionflags	@""
	.align	4
.nv.constant2._ZN2at6native27unrolled_elementwise_kernelIZZZNS0_50_GLOBAL__N__2680c7bb_12_PowKernel_cu_b2145a98_318424pow_tensor_tensor_kernelERNS_18TensorIteratorBaseEENKUlvE_clEvENKUlvE8_clEvEUlN3c104HalfES8_E_St5arrayIPcLm3EELi4E23TrivialOffsetCalculatorILi2EjESD_ILi1EjENS0_6memory12LoadWithCastILi2EEENSG_13StoreWithCastILi1EEEEEviT_T0_T2_T3_T4_T5_:
        /*0000*/ 	.byte	0x00, 0x00, 0x00, 0xf0, 0xff, 0xff, 0x0f, 0x38


//--------------------- .nv.constant0._ZN2at6native27unrolled_elementwise_kernelIZZZNS0_50_GLOBAL__N__2680c7bb_12_PowKernel_cu_b2145a98_318424pow_tensor_tensor_kernelERNS_18TensorIteratorBaseEENKUlvE_clEvENKUlvE8_clEvEUlN3c104HalfES8_E_St5arrayIPcLm3EELi4E23TrivialOffsetCalculatorILi2EjESD_ILi1EjENS0_6memory12LoadWithCastILi2EEENSG_13StoreWithCastILi1EEEEEviT_T0_T2_T3_T4_T5_ --------------------------
	.section	.nv.constant0._ZN2at6native27unrolled_elementwise_kernelIZZZNS0_50_GLOBAL__N__2680c7bb_12_PowKernel_cu_b2145a98_318424pow_tensor_tensor_kernelERNS_18TensorIteratorBaseEENKUlvE_clEvENKUlvE8_clEvEUlN3c104HalfES8_E_St5arrayIPcLm3EELi4E23TrivialOffsetCalculatorILi2EjESD_ILi1EjENS0_6memory12LoadWithCastILi2EEENSG_13StoreWithCastILi1EEEEEviT_T0_T2_T3_T4_T5_,"a",@progbits
	.sectionflags	@""
	.align	4
.nv.constant0._ZN2at6native27unrolled_elementwise_kernelIZZZNS0_50_GLOBAL__N__2680c7bb_12_PowKernel_cu_b2145a98_318424pow_tensor_tensor_kernelERNS_18TensorIteratorBaseEENKUlvE_clEvENKUlvE8_clEvEUlN3c104HalfES8_E_St5arrayIPcLm3EELi4E23TrivialOffsetCalculatorILi2EjESD_ILi1EjENS0_6memory12LoadWithCastILi2EEENSG_13StoreWithCastILi1EEEEEviT_T0_T2_T3_T4_T5_:
	.zero		416


//--------------------- .nv.constant0._ZN2at6native18elementwise_kernelILi128ELi4EZNS0_22gpu_kernel_impl_nocastIZZZNS0_50_GLOBAL__N__2680c7bb_12_PowKernel_cu_b2145a98_318424pow_tensor_tensor_kernelERNS_18TensorIteratorBaseEENKUlvE_clEvENKUlvE8_clEvEUlN3c104HalfES9_E_EEvS5_RKT_EUliE_EEviT1_ --------------------------
	.section	.nv.constant0._ZN2at6native18elementwise_kernelILi128ELi4EZNS0_22gpu_kernel_impl_nocastIZZZNS0_50_GLOBAL__N__2680c7bb_12_PowKernel_cu_b2145a98_318424pow_tensor_tensor_kernelERNS_18TensorIteratorBaseEENKUlvE_clEvENKUlvE8_clEvEUlN3c104HalfES9_E_EEvS5_RKT_EUliE_EEviT1_,"a",@progbits
	.sectionflags	@""
	.align	4
.nv.constant0._ZN2at6native18elementwise_kernelILi128ELi4EZNS0_22gpu_kernel_impl_nocastIZZZNS0_50_GLOBAL__N__2680c7bb_12_PowKernel_cu_b2145a98_318424pow_tensor_tensor_kernelERNS_18TensorIteratorBaseEENKUlvE_clEvENKUlvE8_clEvEUlN3c104HalfES9_E_EEvS5_RKT_EUliE_EEviT1_:
	.zero		1008


//--------------------- .nv.constant0._ZN2at6native27unrolled_elementwise_kernelIZZZNS0_50_GLOBAL__N__2680c7bb_12_PowKernel_cu_b2145a98_318424pow_tensor_tensor_kernelERNS_18TensorIteratorBaseEENKUlvE_clEvENKUlvE8_clEvEUlN3c104HalfES8_E_St5arrayIPcLm3EELi4E23TrivialOffsetCalculatorILi2EjESD_ILi1EjENS0_6memory15LoadWithoutCastENSG_16StoreWithoutCastEEEviT_T0_T2_T3_T4_T5_ --------------------------
	.section	.nv.constant0._ZN2at6native27unrolled_elementwise_kernelIZZZNS0_50_GLOBAL__N__2680c7bb_12_PowKernel_cu_b2145a98_318424pow_tensor_tensor_kernelERNS_18TensorIteratorBaseEENKUlvE_clEvENKUlvE8_clEvEUlN3c104HalfES8_E_St5arrayIPcLm3EELi4E23TrivialOffsetCalculatorILi2EjESD_ILi1EjENS0_6memory15LoadWithoutCastENSG_16StoreWithoutCastEEEviT_T0_T2_T3_T4_T5_,"a",@progbits
	.sectionflags	@""
	.align	4
.nv.constant0._ZN2at6native27unrolled_elementwise_kernelIZZZNS0_50_GLOBAL__N__2680c7bb_12_PowKernel_cu_b2145a98_318424pow_tensor_tensor_kernelERNS_18TensorIteratorBaseEENKUlvE_clEvENKUlvE8_clEvEUlN3c104HalfES8_E_St5arrayIPcLm3EELi4E23TrivialOffsetCalculatorILi2EjESD_ILi1EjENS0_6memory15LoadWithoutCastENSG_16StoreWithoutCastEEEviT_T0_T2_T3_T4_T5_:
	.zero		396


//--------------------- .nv.constant0._ZN2at6native29vectorized_elementwise_kernelILi2EZZZNS0_50_GLOBAL__N__2680c7bb_12_PowKernel_cu_b2145a98_318424pow_tensor_tensor_kernelERNS_18TensorIteratorBaseEENKUlvE_clEvENKUlvE8_clEvEUlN3c104HalfES8_E_St5arrayIPcLm3EEEEviT0_T1_ --------------------------
	.section	.nv.constant0._ZN2at6native29vectorized_elementwise_kernelILi2EZZZNS0_50_GLOBAL__N__2680c7bb_12_PowKernel_cu_b2145a98_318424pow_tensor_tensor_kernelERNS_18TensorIteratorBaseEENKUlvE_clEvENKUlvE8_clEvEUlN3c104HalfES8_E_St5arrayIPcLm3EEEEviT0_T1_,"a",@progbits
	.sectionflags	@""
	.align	4
.nv.constant0._ZN2at6native29vectorized_elementwise_kernelILi2EZZZNS0_50_GLOBAL__N__2680c7bb_12_PowKernel_cu_b2145a98_318424pow_tensor_tensor_kernelERNS_18TensorIteratorBaseEENKUlvE_clEvENKUlvE8_clEvEUlN3c104HalfES8_E_St5arrayIPcLm3EEEEviT0_T1_:
	.zero		392


//--------------------- .nv.constant0._ZN2at6native29vectorized_elementwise_kernelILi4EZZZNS0_50_GLOBAL__N__2680c7bb_12_PowKernel_cu_b2145a98_318424pow_tensor_tensor_kernelERNS_18TensorIteratorBaseEENKUlvE_clEvENKUlvE8_clEvEUlN3c104HalfES8_E_St5arrayIPcLm3EEEEviT0_T1_ --------------------------
	.section	.nv.constant0._ZN2at6native29vectorized_elementwise_kernelILi4EZZZNS0_50_GLOBAL__N__2680c7bb_12_PowKernel_cu_b2145a98_318424pow_tensor_tensor_kernelERNS_18TensorIteratorBaseEENKUlvE_clEvENKUlvE8_clEvEUlN3c104HalfES8_E_St5arrayIPcLm3EEEEviT0_T1_,"a",@progbits
	.sectionflags	@""
	.align	4
.nv.constant0._ZN2at6native29vectorized_elementwise_kernelILi4EZZZNS0_50_GLOBAL__N__2680c7bb_12_PowKernel_cu_b2145a98_318424pow_tensor_tensor_kernelERNS_18TensorIteratorBaseEENKUlvE_clEvENKUlvE8_clEvEUlN3c104HalfES8_E_St5arrayIPcLm3EEEEviT0_T1_:
	.zero		392


//--------------------- .nv.constant0._ZN2at6native29vectorized_elementwise_kernelILi8EZZZNS0_50_GLOBAL__N__2680c7bb_12_PowKernel_cu_b2145a98_318424pow_tensor_tensor_kernelERNS_18TensorIteratorBaseEENKUlvE_clEvENKUlvE8_clEvEUlN3c104HalfES8_E_St5arrayIPcLm3EEEEviT0_T1_ --------------------------
	.section	.nv.constant0._ZN2at6native29vectorized_elementwise_kernelILi8EZZZNS0_50_GLOBAL__N__2680c7bb_12_PowKernel_cu_b2145a98_318424pow_tensor_tensor_kernelERNS_18TensorIteratorBaseEENKUlvE_clEvENKUlvE8_clEvEUlN3c104HalfES8_E_St5arrayIPcLm3EEEEviT0_T1_,"a",@progbits
	.sectionflags	@""
	.align	4
.nv.constant0._ZN2at6native29vectorized_elementwise_kernelILi8EZZZNS0_50_GLOBAL__N__2680c7bb_12_PowKernel_cu_b2145a98_318424pow_tensor_tensor_kernelERNS_18TensorIteratorBaseEENKUlvE_clEvENKUlvE8_clEvEUlN3c104HalfES8_E_St5arrayIPcLm3EEEEviT0_T1_:
	.zero		392


//--------------------- .nv.constant2._ZN2at6native18elementwise_kernelILi128ELi4EZNS0_15gpu_kernel_implIZNS0_50_GLOBAL__N__2680c7bb_12_PowKernel_cu_b2145a98_318422pow_scalar_tensor_implIN3c104HalfEEEvRNS_18TensorIteratorBaseET_EUlS6_E_EEvS8_RKS9_EUliE_EEviT1_ --------------------------
	.section	.nv.constant2._ZN2at6native18elementwise_kernelILi128ELi4EZNS0_15gpu_kernel_implIZNS0_50_GLOBAL__N__2680c7bb_12_PowKernel_cu_b2145a98_318422pow_scalar_tensor_implIN3c104HalfEEEvRNS_18TensorIteratorBaseET_EUlS6_E_EEvS8_RKS9_EUliE_EEviT1_,"a",@progbits
	.sectionflags	@""
	.align	4
.nv.constant2._ZN2at6native18elementwise_kernelILi128ELi4EZNS0_15gpu_kernel_implIZNS0_50_GLOBAL__N__2680c7bb_12_PowKernel_cu_b2145a98_318422pow_scalar_tensor_implIN3c104HalfEEEvRNS_18TensorIteratorBaseET_EUlS6_E_EEvS8_RKS9_EUliE_EEviT1_:
        /*0000*/ 	.byte	0x00, 0x00, 0x00, 0xf0, 0xff, 0xff, 0x0f, 0x38


//--------------------- .nv.constant0._ZN2at6native18elementwise_kernelILi128ELi4EZNS0_15gpu_kernel_implIZNS0_50_GLOBAL__N__2680c7bb_12_PowKernel_cu_b2145a98_318422pow_scalar_tensor_implIN3c104HalfEEEvRNS_18TensorIteratorBaseET_EUlS6_E_EEvS8_RKS9_EUliE_EEviT1_ --------------------------
	.section	.nv.constant0._ZN2at6native18elementwise_kernelILi128ELi4EZNS0_15gpu_kernel_implIZNS0_50_GLOBAL__N__2680c7bb_12_PowKernel_cu_b2145a98_318422pow_scalar_tensor_implIN3c104HalfEEEvRNS_18TensorIteratorBaseET_EUlS6_E_EEvS8_RKS9_EUliE_EEviT1_,"a",@progbits
	.sectionflags	@""
	.align	4
.nv.constant0._ZN2at6native18elementwise_kernelILi128ELi4EZNS0_15gpu_kernel_implIZNS0_50_GLOBAL__N__2680c7bb_12_PowKernel_cu_b2145a98_318422pow_scalar_tensor_implIN3c104HalfEEEvRNS_18TensorIteratorBaseET_EUlS6_E_EEvS8_RKS9_EUliE_EEviT1_:
	.zero		912


//--------------------- .nv.constant2._ZN2at6native27unrolled_elementwise_kernelIZNS0_50_GLOBAL__N__2680c7bb_12_PowKernel_cu_b2145a98_318422pow_scalar_tensor_implIN3c104HalfEEEvRNS_18TensorIteratorBaseET_EUlS5_E_St5arrayIPcLm2EELi4E23TrivialOffsetCalculatorILi1EjESE_NS0_6memory12LoadWithCastILi1EEENSF_13StoreWithCastILi1EEEEEviS8_T0_T2_T3_T4_T5_ --------------------------
	.section	.nv.constant2._ZN2at6native27unrolled_elementwise_kernelIZNS0_50_GLOBAL__N__2680c7bb_12_PowKernel_cu_b2145a98_318422pow_scalar_tensor_implIN3c104HalfEEEvRNS_18TensorIteratorBaseET_EUlS5_E_St5arrayIPcLm2EELi4E23TrivialOffsetCalculatorILi1EjESE_NS0_6memory12LoadWithCastILi1EEENSF_13StoreWithCastILi1EEEEEviS8_T0_T2_T3_T4_T5_,"a",@progbits
	.sectionflags	@""
	.align	4
.nv.constant2._ZN2at6native27unrolled_elementwise_kernelIZNS0_50_GLOBAL__N__2680c7bb_12_PowKernel_cu_b2145a98_318422pow_scalar_tensor_implIN3c104HalfEEEvRNS_18TensorIteratorBaseET_EUlS5_E_St5arrayIPcLm2EELi4E23TrivialOffsetCalculatorILi1EjESE_NS0_6memory12LoadWithCastILi1EEENSF_13StoreWithCastILi1EEEEEviS8_T0_T2_T3_T4_T5_:
        /*0000*/ 	.byte	0x00, 0x00, 0x00, 0xf0, 0xff, 0xff, 0x0f, 0x38


//--------------------- .nv.constant0._ZN2at6native27unrolled_elementwise_kernelIZNS0_50_GLOBAL__N__2680c7bb_12_PowKernel_cu_b2145a98_318422pow_scalar_tensor_implIN3c104HalfEEEvRNS_18TensorIteratorBaseET_EUlS5_E_St5arrayIPcLm2EELi4E23TrivialOffsetCalculatorILi1EjESE_NS0_6memory12LoadWithCastILi1EEENSF_13StoreWithCastILi1EEEEEviS8_T0_T2_T3_T4_T5_ --------------------------
	.section	.nv.constant0._ZN2at6native27unrolled_elementwise_kernelIZNS0_50_GLOBAL__N__2680c7bb_12_PowKernel_cu_b2145a98_318422pow_scalar_tensor_implIN3c104HalfEEEvRNS_18TensorIteratorBaseET_EUlS5_E_St5arrayIPcLm2EELi4E23TrivialOffsetCalculatorILi1EjESE_NS0_6memory12LoadWithCastILi1EEENSF_13StoreWithCastILi1EEEEEviS8_T0_T2_T3_T4_T5_,"a",@progbits
	.sectionflags	@""
	.align	4
.nv.constant0._ZN2at6native27unrolled_elementwise_kernelIZNS0_50_GLOBAL__N__2680c7bb_12_PowKernel_cu_b2145a98_318422pow_scalar_tensor_implIN3c104HalfEEEvRNS_18TensorIteratorBaseET_EUlS5_E_St5arrayIPcLm2EELi4E23TrivialOffsetCalculatorILi1EjESE_NS0_6memory12LoadWithCastILi1EEENSF_13StoreWithCastILi1EEEEEviS8_T0_T2_T3_T4_T5_:
	.zero		412


//--------------------- .nv.constant0._ZN2at6native18elementwise_kernelILi128ELi4EZNS0_22gpu_kernel_impl_nocastIZNS0_50_GLOBAL__N__2680c7bb_12_PowKernel_cu_b2145a98_318422pow_scalar_tensor_implIN3c104HalfEEEvRNS_18TensorIteratorBaseET_EUlS6_E_EEvS8_RKS9_EUliE_EEviT1_ --------------------------
	.section	.nv.constant0._ZN2at6native18elementwise_kernelILi128ELi4EZNS0_22gpu_kernel_impl_nocastIZNS0_50_GLOBAL__N__2680c7bb_12_PowKernel_cu_b2145a98_318422pow_scalar_tensor_implIN3c104HalfEEEvRNS_18TensorIteratorBaseET_EUlS6_E_EEvS8_RKS9_EUliE_EEviT1_,"a",@progbits
	.sectionflags	@""
	.align	4
.nv.constant0._ZN2at6native18elementwise_kernelILi128ELi4EZNS0_22gpu_kernel_impl_nocastIZNS0_50_GLOBAL__N__2680c7bb_12_PowKernel_cu_b2145a98_318422pow_scalar_tensor_implIN3c104HalfEEEvRNS_18TensorIteratorBaseET_EUlS6_E_EEvS8_RKS9_EUliE_EEviT1_:
	.zero		904


//--------------------- .nv.constant0._ZN2at6native27unrolled_elementwise_kernelIZNS0_50_GLOBAL__N__2680c7bb_12_PowKernel_cu_b2145a98_318422pow_scalar_tensor_implIN3c104HalfEEEvRNS_18TensorIteratorBaseET_EUlS5_E_St5arrayIPcLm2EELi4E23TrivialOffsetCalculatorILi1EjESE_NS0_6memory15LoadWithoutCastENSF_16StoreWithoutCastEEEviS8_T0_T2_T3_T4_T5_ --------------------------
	.section	.nv.constant0._ZN2at6native27unrolled_elementwise_kernelIZNS0_50_GLOBAL__N__2680c7bb_12_PowKernel_cu_b2145a98_318422pow_scalar_tensor_implIN3c104HalfEEEvRNS_18TensorIteratorBaseET_EUlS5_E_St5arrayIPcLm2EELi4E23TrivialOffsetCalculatorILi1EjESE_NS0_6memory15LoadWithoutCastENSF_16StoreWithoutCastEEEviS8_T0_T2_T3_T4_T5_,"a",@progbits
	.sectionflags	@""
	.align	4
.nv.constant0._ZN2at6native27unrolled_elementwise_kernelIZNS0_50_GLOBAL__N__2680c7bb_12_PowKernel_cu_b2145a98_318422pow_scalar_tensor_implIN3c104HalfEEEvRNS_18TensorIteratorBaseET_EUlS5_E_St5arrayIPcLm2EELi4E23TrivialOffsetCalculatorILi1EjESE_NS0_6memory15LoadWithoutCastENSF_16StoreWithoutCastEEEviS8_T0_T2_T3_T4_T5_:
	.zero		396


//--------------------- .nv.constant0._ZN2at6native29vectorized_elementwise_kernelILi2EZNS0_50_GLOBAL__N__2680c7bb_12_PowKernel_cu_b2145a98_318422pow_scalar_tensor_implIN3c104HalfEEEvRNS_18TensorIteratorBaseET_EUlS5_E_St5arrayIPcLm2EEEEviT0_T1_ --------------------------
	.section	.nv.constant0._ZN2at6native29vectorized_elementwise_kernelILi2EZNS0_50_GLOBAL__N__2680c7bb_12_PowKernel_cu_b2145a98_318422pow_scalar_tensor_implIN3c104HalfEEEvRNS_18TensorIteratorBaseET_EUlS5_E_St5arrayIPcLm2EEEEviT0_T1_,"a",@progbits
	.sectionflags	@""
	.align	4
.nv.constant0._ZN2at6native29vectorized_elementwise_kernelILi2EZNS0_50_GLOBAL__N__2680c7bb_12_PowKernel_cu_b2145a98_318422pow_scalar_tensor_implIN3c104HalfEEEvRNS_18TensorIteratorBaseET_EUlS5_E_St5arrayIPcLm2EEEEviT0_T1_:
	.zero		392


//--------------------- .nv.constant0._ZN2at6native29vectorized_elementwise_kernelILi4EZNS0_50_GLOBAL__N__2680c7bb_12_PowKernel_cu_b2145a98_318422pow_scalar_tensor_implIN3c104HalfEEEvRNS_18TensorIteratorBaseET_EUlS5_E_St5arrayIPcLm2EEEEviT0_T1_ --------------------------
	.section	.nv.constant0._ZN2at6native29vectorized_elementwise_kernelILi4EZNS0_50_GLOBAL__N__2680c7bb_12_PowKernel_cu_b2145a98_318422pow_scalar_tensor_implIN3c104HalfEEEvRNS_18TensorIteratorBaseET_EUlS5_E_St5arrayIPcLm2EEEEviT0_T1_,"a",@progbits
	.sectionflags	@""
	.align	4
.nv.constant0._ZN2at6native29vectorized_elementwise_kernelILi4EZNS0_50_GLOBAL__N__2680c7bb_12_PowKernel_cu_b2145a98_318422pow_scalar_tensor_implIN3c104HalfEEEvRNS_18TensorIteratorBaseET_EUlS5_E_St5arrayIPcLm2EEEEviT0_T1_:
	.zero		392


//--------------------- .nv.constant0._ZN2at6native29vectorized_elementwise_kernelILi8EZNS0_50_GLOBAL__N__2680c7bb_12_PowKernel_cu_b2145a98_318422pow_scalar_tensor_implIN3c104HalfEEEvRNS_18TensorIteratorBaseET_EUlS5_E_St5arrayIPcLm2EEEEviT0_T1_ --------------------------
	.section	.nv.constant0._ZN2at6native29vectorized_elementwise_kernelILi8EZNS0_50_GLOBAL__N__2680c7bb_12_PowKernel_cu_b2145a98_318422pow_scalar_tensor_implIN3c104HalfEEEvRNS_18TensorIteratorBaseET_EUlS5_E_St5arrayIPcLm2EEEEviT0_T1_,"a",@progbits
	.sectionflags	@""
	.align	4
.nv.constant0._ZN2at6native29vectorized_elementwise_kernelILi8EZNS0_50_GLOBAL__N__2680c7bb_12_PowKernel_cu_b2145a98_318422pow_scalar_tensor_implIN3c104HalfEEEvRNS_18TensorIteratorBaseET_EUlS5_E_St5arrayIPcLm2EEEEviT0_T1_:
	.zero		392


//--------------------- .nv.constant2._ZN2at6native18elementwise_kernelILi128ELi4EZNS0_15gpu_kernel_implIZZZNS0_50_GLOBAL__N__2680c7bb_12_PowKernel_cu_b2145a98_318424pow_tensor_tensor_kernelERNS_18TensorIteratorBaseEENKUlvE_clEvENKUlvE7_clEvEUlN3c107complexIfEESA_E_EEvS5_RKT_EUliE_EEviT1_ --------------------------
	.section	.nv.constant2._ZN2at6native18elementwise_kernelILi128ELi4EZNS0_15gpu_kernel_implIZZZNS0_50_GLOBAL__N__2680c7bb_12_PowKernel_cu_b2145a98_318424pow_tensor_tensor_kernelERNS_18TensorIteratorBaseEENKUlvE_clEvENKUlvE7_clEvEUlN3c107complexIfEESA_E_EEvS5_RKT_EUliE_EEviT1_,"a",@progbits
	.sectionflags	@""
	.align	4
.nv.constant2._ZN2at6native18elementwise_kernelILi128ELi4EZNS0_15gpu_kernel_implIZZZNS0_50_GLOBAL__N__2680c7bb_12_PowKernel_cu_b2145a98_318424pow_tensor_tensor_kernelERNS_18TensorIteratorBaseEENKUlvE_clEvENKUlvE7_clEvEUlN3c107complexIfEESA_E_EEvS5_RKT_EUliE_EEviT1_:
        /*0000*/ 	.byte	0x00, 0x00, 0x00, 0xf0, 0xff, 0xff, 0x0f, 0x38


//--------------------- .nv.constant0._ZN2at6native18elementwise_kernelILi128ELi4EZNS0_15gpu_kernel_implIZZZNS0_50_GLOBAL__N__2680c7bb_12_PowKernel_cu_b2145a98_318424pow_tensor_tensor_kernelERNS_18TensorIteratorBaseEENKUlvE_clEvENKUlvE7_clEvEUlN3c107complexIfEESA_E_EEvS5_RKT_EUliE_EEviT1_ --------------------------
	.section	.nv.constant0._ZN2at6native18elementwise_kernelILi128ELi4EZNS0_15gpu_kernel_implIZZZNS0_50_GLOBAL__N__2680c7bb_12_PowKernel_cu_b2145a98_318424pow_tensor_tensor_kernelERNS_18TensorIteratorBaseEENKUlvE_clEvENKUlvE7_clEvEUlN3c107complexIfEESA_E_EEvS5_RKT_EUliE_EEviT1_,"a",@progbits
	.sectionflags	@""
	.align	4
.nv.constant0._ZN2at6native18elementwise_kernelILi128ELi4EZNS0_15gpu_kernel_implIZZZNS0_50_GLOBAL__N__2680c7bb_12_PowKernel_cu_b2145a98_318424pow_tensor_tensor_kernelERNS_18TensorIteratorBaseEENKUlvE_clEvENKUlvE7_clEvEUlN3c107complexIfEESA_E_EEvS5_RKT_EUliE_EEviT1_:
	.zero		1016


//--------------------- .nv.constant2._ZN2at6native27unrolled_elementwise_kernelIZZZNS0_50_GLOBAL__N__2680c7bb_12_PowKernel_cu_b2145a98_318424pow_tensor_tensor_kernelERNS_18TensorIteratorBaseEENKUlvE_clEvENKUlvE7_clEvEUlN3c107complexIfEES9_E_St5arrayIPcLm3EELi4E23TrivialOffsetCalculatorILi2EjESE_ILi1EjENS0_6memory12LoadWithCastILi2EEENSH_13StoreWithCastILi1EEEEEviT_T0_T2_T3_T4_T5_ --------------------------
	.section	.nv.constant2._ZN2at6native27unrolled_elementwise_kernelIZZZNS0_50_GLOBAL__N__2680c7bb_12_PowKernel_cu_b2145a98_318424pow_tensor_tensor_kernelERNS_18TensorIteratorBaseEENKUlvE_clEvENKUlvE7_clEvEUlN3c107complexIfEES9_E_St5arrayIPcLm3EELi4E23TrivialOffsetCalculatorILi2EjESE_ILi1EjENS0_6memory12LoadWithCastILi2EEENSH_13StoreWithCastILi1EEEEEviT_T0_T2_T3_T4_T5_,"a",@progbits
	.sectionflags	@""
	.align	4
.nv.constant2._ZN2at6native27unrolled_elementwise_kernelIZZZNS0_50_GLOBAL__N__2680c7bb_12_PowKernel_cu_b2145a98_318424pow_tensor_tensor_kernelERNS_18TensorIteratorBaseEENKUlvE_clEvENKUlvE7_clEvEUlN3c107complexIfEES9_E_St5arrayIPcLm3EELi4E23TrivialOffsetCalculatorILi2EjESE_ILi1EjENS0_6memory12LoadWithCastILi2EEENSH_13StoreWithCastILi1EEEEEviT_T0_T2_T3_T4_T5_:
        /*0000*/ 	.byte	0x00, 0x00, 0x00, 0xf0, 0xff, 0xff, 0x0f, 0x38


//--------------------- .nv.constant0._ZN2at6native27unrolled_elementwise_kernelIZZZNS0_50_GLOBAL__N__2680c7bb_12_PowKernel_cu_b2145a98_318424pow_tensor_tensor_kernelERNS_18TensorIteratorBaseEENKUlvE_clEvENKUlvE7_clEvEUlN3c107complexIfEES9_E_St5arrayIPcLm3EELi4E23TrivialOffsetCalculatorILi2EjESE_ILi1EjENS0_6memory12LoadWithCastILi2EEENSH_13StoreWithCastILi1EEEEEviT_T0_T2_T3_T4_T5_ --------------------------
	.section	.nv.constant0._ZN2at6native27unrolled_elementwise_kernelIZZZNS0_50_GLOBAL__N__2680c7bb_12_PowKernel_cu_b2145a98_318424pow_tensor_tensor_kernelERNS_18TensorIteratorBaseEENKUlvE_clEvENKUlvE7_clEvEUlN3c107complexIfEES9_E_St5arrayIPcLm3EELi4E23TrivialOffsetCalculatorILi2EjESE_ILi1EjENS0_6memory12LoadWithCastILi2EEENSH_13StoreWithCastILi1EEEEEviT_T0_T2_T3_T4_T5_,"a",@progbits
	.sectionflags	@""
	.align	4
.nv.constant0._ZN2at6native27unrolled_elementwise_kernelIZZZNS0_50_GLOBAL__N__2680c7bb_12_PowKernel_cu_b2145a98_318424pow_tensor_tensor_kernelERNS_18TensorIteratorBaseEENKUlvE_clEvENKUlvE7_clEvEUlN3c107complexIfEES9_E_St5arrayIPcLm3EELi4E23TrivialOffsetCalculatorILi2EjESE_ILi1EjENS0_6memory12LoadWithCastILi2EEENSH_13StoreWithCastILi1EEEEEviT_T0_T2_T3_T4_T5_:
	.zero		416


//--------------------- .nv.constant0._ZN2at6native18elementwise_kernelILi128ELi2EZNS0_22gpu_kernel_impl_nocastIZZZNS0_50_GLOBAL__N__2680c7bb_12_PowKernel_cu_b2145a98_318424pow_tensor_tensor_kernelERNS_18TensorIteratorBaseEENKUlvE_clEvENKUlvE7_clEvEUlN3c107complexIfEESA_E_EEvS5_RKT_EUliE_EEviT1_ --------------------------
	.section	.nv.constant0._ZN2at6native18elementwise_kernelILi128ELi2EZNS0_22gpu_kernel_impl_nocastIZZZNS0_50_GLOBAL__N__2680c7bb_12_PowKernel_cu_b2145a98_318424pow_tensor_tensor_kernelERNS_18TensorIteratorBaseEENKUlvE_clEvENKUlvE7_clEvEUlN3c107complexIfEESA_E_EEvS5_RKT_EUliE_EEviT1_,"a",@progbits
	.sectionflags	@""
	.align	4
.nv.constant0._ZN2at6native18elementwise_kernelILi128ELi2EZNS0_22gpu_kernel_impl_nocastIZZZNS0_50_GLOBAL__N__2680c7bb_12_PowKernel_cu_b2145a98_318424pow_tensor_tensor_kernelERNS_18TensorIteratorBaseEENKUlvE_clEvENKUlvE7_clEvEUlN3c107complexIfEESA_E_EEvS5_RKT_EUliE_EEviT1_:
	.zero		1008


//--------------------- .nv.constant0._ZN2at6native27unrolled_elementwise_kernelIZZZNS0_50_GLOBAL__N__2680c7bb_12_PowKernel_cu_b2145a98_318424pow_tensor_tensor_kernelERNS_18TensorIteratorBaseEENKUlvE_clEvENKUlvE7_clEvEUlN3c107complexIfEES9_E_St5arrayIPcLm3EELi4E23TrivialOffsetCalculatorILi2EjESE_ILi1EjENS0_6memory15LoadWithoutCastENSH_16StoreWithoutCastEEEviT_T0_T2_T3_T4_T5_ --------------------------
	.section	.nv.constant0._ZN2at6native27unrolled_elementwise_kernelIZZZNS0_50_GLOBAL__N__2680c7bb_12_PowKernel_cu_b2145a98_318424pow_tensor_tensor_kernelERNS_18TensorIteratorBaseEENKUlvE_clEvENKUlvE7_clEvEUlN3c107complexIfEES9_E_St5arrayIPcLm3EELi4E23TrivialOffsetCalculatorILi2EjESE_ILi1EjENS0_6memory15LoadWithoutCastENSH_16StoreWithoutCastEEEviT_T0_T2_T3_T4_T5_,"a",@progbits
	.sectionflags	@""
	.align	4
.nv.constant0._ZN2at6native27unrolled_elementwise_kernelIZZZNS0_50_GLOBAL__N__2680c7bb_12_PowKernel_cu_b2145a98_318424pow_tensor_tensor_kernelERNS_18TensorIteratorBaseEENKUlvE_clEvENKUlvE7_clEvEUlN3c107complexIfEES9_E_St5arrayIPcLm3EELi4E23TrivialOffsetCalculatorILi2EjESE_ILi1EjENS0_6memory15LoadWithoutCastENSH_16StoreWithoutCastEEEviT_T0_T2_T3_T4_T5_:
	.zero		396


//--------------------- .nv.constant0._ZN2at6native29vectorized_elementwise_kernelILi2EZZZNS0_50_GLOBAL__N__2680c7bb_12_PowKernel_cu_b2145a98_318424pow_tensor_tensor_kernelERNS_18TensorIteratorBaseEENKUlvE_clEvENKUlvE7_clEvEUlN3c107complexIfEES9_E_St5arrayIPcLm3EEEEviT0_T1_ --------------------------
	.section	.nv.constant0._ZN2at6native29vectorized_elementwise_kernelILi2EZZZNS0_50_GLOBAL__N__2680c7bb_12_PowKernel_cu_b2145a98_318424pow_tensor_tensor_kernelERNS_18TensorIteratorBaseEENKUlvE_clEvENKUlvE7_clEvEUlN3c107complexIfEES9_E_St5arrayIPcLm3EEEEviT0_T1_,"a",@progbits
	.sectionflags	@""
	.align	4
.nv.constant0._ZN2at6native29vectorized_elementwise_kernelILi2EZZZNS0_50_GLOBAL__N__2680c7bb_12_PowKernel_cu_b2145a98_318424pow_tensor_tensor_kernelERNS_18TensorIteratorBaseEENKUlvE_clEvENKUlvE7_clEvEUlN3c107complexIfEES9_E_St5arrayIPcLm3EEEEviT0_T1_:
	.zero		392


//--------------------- .nv.constant0._ZN2at6native29vectorized_elementwise_kernelILi4EZZZNS0_50_GLOBAL__N__2680c7bb_12_PowKernel_cu_b2145a98_318424pow_tensor_tensor_kernelERNS_18TensorIteratorBaseEENKUlvE_clEvENKUlvE7_clEvEUlN3c107complexIfEES9_E_St5arrayIPcLm3EEEEviT0_T1_ --------------------------
	.section	.nv.constant0._ZN2at6native29vectorized_elementwise_kernelILi4EZZZNS0_50_GLOBAL__N__2680c7bb_12_PowKernel_cu_b2145a98_318424pow_tensor_tensor_kernelERNS_18TensorIteratorBaseEENKUlvE_clEvENKUlvE7_clEvEUlN3c107complexIfEES9_E_St5arrayIPcLm3EEEEviT0_T1_,"a",@progbits
	.sectionflags	@""
	.align	4
.nv.constant0._ZN2at6native29vectorized_elementwise_kernelILi4EZZZNS0_50_GLOBAL__N__2680c7bb_12_PowKernel_cu_b2145a98_318424pow_tensor_tensor_kernelERNS_18TensorIteratorBaseEENKUlvE_clEvENKUlvE7_clEvEUlN3c107complexIfEES9_E_St5arrayIPcLm3EEEEviT0_T1_:
	.zero		392


//--------------------- .nv.constant0._ZN2at6native29vectorized_elementwise_kernelILi8EZZZNS0_50_GLOBAL__N__2680c7bb_12_PowKernel_cu_b2145a98_318424pow_tensor_tensor_kernelERNS_18TensorIteratorBaseEENKUlvE_clEvENKUlvE7_clEvEUlN3c107complexIfEES9_E_St5arrayIPcLm3EEEEviT0_T1_ --------------------------
	.section	.nv.constant0._ZN2at6native29vectorized_elementwise_kernelILi8EZZZNS0_50_GLOBAL__N__2680c7bb_12_PowKernel_cu_b2145a98_318424pow_tensor_tensor_kernelERNS_18TensorIteratorBaseEENKUlvE_clEvENKUlvE7_clEvEUlN3c107complexIfEES9_E_St5arrayIPcLm3EEEEviT0_T1_,"a",@progbits
	.sectionflags	@""
	.align	4
.nv.constant0._ZN2at6native29vectorized_elementwise_kernelILi8EZZZNS0_50_GLOBAL__N__2680c7bb_12_PowKernel_cu_b2145a98_318424pow_tensor_tensor_kernelERNS_18TensorIteratorBaseEENKUlvE_clEvENKUlvE7_clEvEUlN3c107complexIfEES9_E_St5arrayIPcLm3EEEEviT0_T1_:
	.zero		392


//--------------------- .nv.constant2._ZN2at6native18elementwise_kernelILi128ELi4EZNS0_15gpu_kernel_implIZNS0_50_GLOBAL__N__2680c7bb_12_PowKernel_cu_b2145a98_318422pow_scalar_tensor_implIfEEvRNS_18TensorIteratorBaseEN3c107complexIT_EEEUlNS8_IfEEE_EEvS6_RKS9_EUliE_EEviT1_ --------------------------
	.section	.nv.constant2._ZN2at6native18elementwise_kernelILi128ELi4EZNS0_15gpu_kernel_implIZNS0_50_GLOBAL__N__2680c7bb_12_PowKernel_cu_b2145a98_318422pow_scalar_tensor_implIfEEvRNS_18TensorIteratorBaseEN3c107complexIT_EEEUlNS8_IfEEE_EEvS6_RKS9_EUliE_EEviT1_,"a",@progbits
	.sectionflags	@""
	.align	4
.nv.constant2._ZN2at6native18elementwise_kernelILi128ELi4EZNS0_15gpu_kernel_implIZNS0_50_GLOBAL__N__2680c7bb_12_PowKernel_cu_b2145a98_318422pow_scalar_tensor_implIfEEvRNS_18TensorIteratorBaseEN3c107complexIT_EEEUlNS8_IfEEE_EEvS6_RKS9_EUliE_EEviT1_:
        /*0000*/ 	.byte	0x00, 0x00, 0x00, 0xf0, 0xff, 0xff, 0x0f, 0x38


//--------------------- .nv.constant0._ZN2at6native18elementwise_kernelILi128ELi4EZNS0_15gpu_kernel_implIZNS0_50_GLOBAL__N__2680c7bb_12_PowKernel_cu_b2145a98_318422pow_scalar_tensor_implIfEEvRNS_18TensorIteratorBaseEN3c107complexIT_EEEUlNS8_IfEEE_EEvS6_RKS9_EUliE_EEviT1_ --------------------------
	.section	.nv.constant0._ZN2at6native18elementwise_kernelILi128ELi4EZNS0_15gpu_kernel_implIZNS0_50_GLOBAL__N__2680c7bb_12_PowKernel_cu_b2145a98_318422pow_scalar_tensor_implIfEEvRNS_18TensorIteratorBaseEN3c107complexIT_EEEUlNS8_IfEEE_EEvS6_RKS9_EUliE_EEviT1_,"a",@progbits
	.sectionflags	@""
	.align	4
.nv.constant0._ZN2at6native18elementwise_kernelILi128ELi4EZNS0_15gpu_kernel_implIZNS0_50_GLOBAL__N__2680c7bb_12_PowKernel_cu_b2145a98_318422pow_scalar_tensor_implIfEEvRNS_18TensorIteratorBaseEN3c107complexIT_EEEUlNS8_IfEEE_EEvS6_RKS9_EUliE_EEviT1_:
	.zero		912


//--------------------- .nv.constant2._ZN2at6native27unrolled_elementwise_kernelIZNS0_50_GLOBAL__N__2680c7bb_12_PowKernel_cu_b2145a98_318422pow_scalar_tensor_implIfEEvRNS_18TensorIteratorBaseEN3c107complexIT_EEEUlNS7_IfEEE_St5arrayIPcLm2EELi4E23TrivialOffsetCalculatorILi1EjESG_NS0_6memory12LoadWithCastILi1EEENSH_13StoreWithCastILi1EEEEEviS8_T0_T2_T3_T4_T5_ --------------------------
	.section	.nv.constant2._ZN2at6native27unrolled_elementwise_kernelIZNS0_50_GLOBAL__N__2680c7bb_12_PowKernel_cu_b2145a98_318422pow_scalar_tensor_implIfEEvRNS_18TensorIteratorBaseEN3c107complexIT_EEEUlNS7_IfEEE_St5arrayIPcLm2EELi4E23TrivialOffsetCalculatorILi1EjESG_NS0_6memory12LoadWithCastILi1EEENSH_13StoreWithCastILi1EEEEEviS8_T0_T2_T3_T4_T5_,"a",@progbits
	.sectionflags	@""
	.align	4
.nv.constant2._ZN2at6native27unrolled_elementwise_kernelIZNS0_50_GLOBAL__N__2680c7bb_12_PowKernel_cu_b2145a98_318422pow_scalar_tensor_implIfEEvRNS_18TensorIteratorBaseEN3c107complexIT_EEEUlNS7_IfEEE_St5arrayIPcLm2EELi4E23TrivialOffsetCalculatorILi1EjESG_NS0_6memory12LoadWithCastILi1EEENSH_13StoreWithCastILi1EEEEEviS8_T0_T2_T3_T4_T5_:
        /*0000*/ 	.byte	0x00, 0x00, 0x00, 0xf0, 0xff, 0xff, 0x0f, 0x38


//--------------------- .nv.constant0._ZN2at6native27unrolled_elementwise_kernelIZNS0_50_GLOBAL__N__2680c7bb_12_PowKernel_cu_b2145a98_318422pow_scalar_tensor_implIfEEvRNS_18TensorIteratorBaseEN3c107complexIT_EEEUlNS7_IfEEE_St5arrayIPcLm2EELi4E23TrivialOffsetCalculatorILi1EjESG_NS0_6memory12LoadWithCastILi1EEENSH_13StoreWithCastILi1EEEEEviS8_T0_T2_T3_T4_T5_ --------------------------
	.section	.nv.constant0._ZN2at6native27unrolled_elementwise_kernelIZNS0_50_GLOBAL__N__2680c7bb_12_PowKernel_cu_b2145a98_318422pow_scalar_tensor_implIfEEvRNS_18TensorIteratorBaseEN3c107complexIT_EEEUlNS7_IfEEE_St5arrayIPcLm2EELi4E23TrivialOffsetCalculatorILi1EjESG_NS0_6memory12LoadWithCastILi1EEENSH_13StoreWithCastILi1EEEEEviS8_T0_T2_T3_T4_T5_,"a",@progbits
	.sectionflags	@""
	.align	4
.nv.constant0._ZN2at6native27unrolled_elementwise_kernelIZNS0_50_GLOBAL__N__2680c7bb_12_PowKernel_cu_b2145a98_318422pow_scalar_tensor_implIfEEvRNS_18TensorIteratorBaseEN3c107complexIT_EEEUlNS7_IfEEE_St5arrayIPcLm2EELi4E23TrivialOffsetCalculatorILi1EjESG_NS0_6memory12LoadWithCastILi1EEENSH_13StoreWithCastILi1EEEEEviS8_T0_T2_T3_T4_T5_:
	.zero		412


//--------------------- .nv.constant0._ZN2at6native18elementwise_kernelILi128ELi2EZNS0_22gpu_kernel_impl_nocastIZNS0_50_GLOBAL__N__2680c7bb_12_PowKernel_cu_b2145a98_318422pow_scalar_tensor_implIfEEvRNS_18TensorIteratorBaseEN3c107complexIT_EEEUlNS8_IfEEE_EEvS6_RKS9_EUliE_EEviT1_ --------------------------
	.section	.nv.constant0._ZN2at6native18elementwise_kernelILi128ELi2EZNS0_22gpu_kernel_impl_nocastIZNS0_50_GLOBAL__N__2680c7bb_12_PowKernel_cu_b2145a98_318422pow_scalar_tensor_implIfEEvRNS_18TensorIteratorBaseEN3c107complexIT_EEEUlNS8_IfEEE_EEvS6_RKS9_EUliE_EEviT1_,"a",@progbits
	.sectionflags	@""
	.align	4
.nv.constant0._ZN2at6native18elementwise_kernelILi128ELi2EZNS0_22gpu_kernel_impl_nocastIZNS0_50_GLOBAL__N__2680c7bb_12_PowKernel_cu_b2145a98_318422pow_scalar_tensor_implIfEEvRNS_18TensorIteratorBaseEN3c107complexIT_EEEUlNS8_IfEEE_EEvS6_RKS9_EUliE_EEviT1_:
	.zero		904


//--------------------- .nv.constant0._ZN2at6native27unrolled_elementwise_kernelIZNS0_50_GLOBAL__N__2680c7bb_12_PowKernel_cu_b2145a98_318422pow_scalar_tensor_implIfEEvRNS_18TensorIteratorBaseEN3c107complexIT_EEEUlNS7_IfEEE_St5arrayIPcLm2EELi4E23TrivialOffsetCalculatorILi1EjESG_NS0_6memory15LoadWithoutCastENSH_16StoreWithoutCastEEEviS8_T0_T2_T3_T4_T5_ --------------------------
	.section	.nv.constant0._ZN2at6native27unrolled_elementwise_kernelIZNS0_50_GLOBAL__N__2680c7bb_12_PowKernel_cu_b2145a98_318422pow_scalar_tensor_implIfEEvRNS_18TensorIteratorBaseEN3c107complexIT_EEEUlNS7_IfEEE_St5arrayIPcLm2EELi4E23TrivialOffsetCalculatorILi1EjESG_NS0_6memory15LoadWithoutCastENSH_16StoreWithoutCastEEEviS8_T0_T2_T3_T4_T5_,"a",@progbits
	.sectionflags	@""
	.align	4
.nv.constant0._ZN2at6native27unrolled_elementwise_kernelIZNS0_50_GLOBAL__N__2680c7bb_12_PowKernel_cu_b2145a98_318422pow_scalar_tensor_implIfEEvRNS_18TensorIteratorBaseEN3c107complexIT_EEEUlNS7_IfEEE_St5arrayIPcLm2EELi4E23TrivialOffsetCalculatorILi1EjESG_NS0_6memory15LoadWithoutCastENSH_16StoreWithoutCastEEEviS8_T0_T2_T3_T4_T5_:
	.zero		396


//--------------------- .nv.constant0._ZN2at6native29vectorized_elementwise_kernelILi2EZNS0_50_GLOBAL__N__2680c7bb_12_PowKernel_cu_b2145a98_318422pow_scalar_tensor_implIfEEvRNS_18TensorIteratorBaseEN3c107complexIT_EEEUlNS7_IfEEE_St5arrayIPcLm2EEEEviT0_T1_ --------------------------
	.section	.nv.constant0._ZN2at6native29vectorized_elementwise_kernelILi2EZNS0_50_GLOBAL__N__2680c7bb_12_PowKernel_cu_b2145a98_318422pow_scalar_tensor_implIfEEvRNS_18TensorIteratorBaseEN3c107complexIT_EEEUlNS7_IfEEE_St5arrayIPcLm2EEEEviT0_T1_,"a",@progbits
	.sectionflags	@""
	.align	4
.nv.constant0._ZN2at6native29vectorized_elementwise_kernelILi2EZNS0_50_GLOBAL__N__2680c7bb_12_PowKernel_cu_b2145a98_318422pow_scalar_tensor_implIfEEvRNS_18TensorIteratorBaseEN3c107complexIT_EEEUlNS7_IfEEE_St5arrayIPcLm2EEEEviT0_T1_:
	.zero		392


//--------------------- .nv.constant0._ZN2at6native29vectorized_elementwise_kernelILi4EZNS0_50_GLOBAL__N__2680c7bb_12_PowKernel_cu_b2145a98_318422pow_scalar_tensor_implIfEEvRNS_18TensorIteratorBaseEN3c107complexIT_EEEUlNS7_IfEEE_St5arrayIPcLm2EEEEviT0_T1_ --------------------------
	.section	.nv.constant0._ZN2at6native29vectorized_elementwise_kernelILi4EZNS0_50_GLOBAL__N__2680c7bb_12_PowKernel_cu_b2145a98_318422pow_scalar_tensor_implIfEEvRNS_18TensorIteratorBaseEN3c107complexIT_EEEUlNS7_IfEEE_St5arrayIPcLm2EEEEviT0_T1_,"a",@progbits
	.sectionflags	@""
	.align	4
.nv.constant0._ZN2at6native29vectorized_elementwise_kernelILi4EZNS0_50_GLOBAL__N__2680c7bb_12_PowKernel_cu_b2145a98_318422pow_scalar_tensor_implIfEEvRNS_18TensorIteratorBaseEN3c107complexIT_EEEUlNS7_IfEEE_St5arrayIPcLm2EEEEviT0_T1_:
	.zero		392


//--------------------- .nv.constant0._ZN2at6native29vectorized_elementwise_kernelILi8EZNS0_50_GLOBAL__N__2680c7bb_12_PowKernel_cu_b2145a98_318422pow_scalar_tensor_implIfEEvRNS_18TensorIteratorBaseEN3c107complexIT_EEEUlNS7_IfEEE_St5arrayIPcLm2EEEEviT0_T1_ --------------------------
	.section	.nv.constant0._ZN2at6native29vectorized_elementwise_kernelILi8EZNS0_50_GLOBAL__N__2680c7bb_12_PowKernel_cu_b2145a98_318422pow_scalar_tensor_implIfEEvRNS_18TensorIteratorBaseEN3c107complexIT_EEEUlNS7_IfEEE_St5arrayIPcLm2EEEEviT0_T1_,"a",@progbits
	.sectionflags	@""
	.align	4
.nv.constant0._ZN2at6native29vectorized_elementwise_kernelILi8EZNS0_50_GLOBAL__N__2680c7bb_12_PowKernel_cu_b2145a98_318422pow_scalar_tensor_implIfEEvRNS_18TensorIteratorBaseEN3c107complexIT_EEEUlNS7_IfEEE_St5arrayIPcLm2EEEEviT0_T1_:
	.zero		392


//--------------------- .nv.constant2._ZN2at6native18elementwise_kernelILi128ELi4EZNS0_15gpu_kernel_implIZZZNS0_50_GLOBAL__N__2680c7bb_12_PowKernel_cu_b2145a98_318424pow_tensor_tensor_kernelERNS_18TensorIteratorBaseEENKUlvE_clEvENKUlvE6_clEvEUlN3c107complexIdEESA_E_EEvS5_RKT_EUliE_EEviT1_ --------------------------
	.section	.nv.constant2._ZN2at6native18elementwise_kernelILi128ELi4EZNS0_15gpu_kernel_implIZZZNS0_50_GLOBAL__N__2680c7bb_12_PowKernel_cu_b2145a98_318424pow_tensor_tensor_kernelERNS_18TensorIteratorBaseEENKUlvE_clEvENKUlvE6_clEvEUlN3c107complexIdEESA_E_EEvS5_RKT_EUliE_EEviT1_,"a",@progbits
	.sectionflags	@""
	.align	4
.nv.constant2._ZN2at6native18elementwise_kernelILi128ELi4EZNS0_15gpu_kernel_implIZZZNS0_50_GLOBAL__N__2680c7bb_12_PowKernel_cu_b2145a98_318424pow_tensor_tensor_kernelERNS_18TensorIteratorBaseEENKUlvE_clEvENKUlvE6_clEvEUlN3c107complexIdEESA_E_EEvS5_RKT_EUliE_EEviT1_:
        /* <DEDUP_REMOVED lines=30> */


//--------------------- .nv.constant0._ZN2at6native18elementwise_kernelILi128ELi4EZNS0_15gpu_kernel_implIZZZNS0_50_GLOBAL__N__2680c7bb_12_PowKernel_cu_b2145a98_318424pow_tensor_tensor_kernelERNS_18TensorIteratorBaseEENKUlvE_clEvENKUlvE6_clEvEUlN3c107complexIdEESA_E_EEvS5_RKT_EUliE_EEviT1_ --------------------------
	.section	.nv.constant0._ZN2at6native18elementwise_kernelILi128ELi4EZNS0_15gpu_kernel_implIZZZNS0_50_GLOBAL__N__2680c7bb_12_PowKernel_cu_b2145a98_318424pow_tensor_tensor_kernelERNS_18TensorIteratorBaseEENKUlvE_clEvENKUlvE6_clEvEUlN3c107complexIdEESA_E_EEvS5_RKT_EUliE_EEviT1_,"a",@progbits
	.sectionflags	@""
	.align	4
.nv.constant0._ZN2at6native18elementwise_kernelILi128ELi4EZNS0_15gpu_kernel_implIZZZNS0_50_GLOBAL__N__2680c7bb_12_PowKernel_cu_b2145a98_318424pow_tensor_tensor_kernelERNS_18TensorIteratorBaseEENKUlvE_clEvENKUlvE6_clEvEUlN3c107complexIdEESA_E_EEvS5_RKT_EUliE_EEviT1_:
	.zero		1016


//--------------------- .nv.constant2._ZN2at6native27unrolled_elementwise_kernelIZZZNS0_50_GLOBAL__N__2680c7bb_12_PowKernel_cu_b2145a98_318424pow_tensor_tensor_kernelERNS_18TensorIteratorBaseEENKUlvE_clEvENKUlvE6_clEvEUlN3c107complexIdEES9_E_St5arrayIPcLm3EELi4E23TrivialOffsetCalculatorILi2EjESE_ILi1EjENS0_6memory12LoadWithCastILi2EEENSH_13StoreWithCastILi1EEEEEviT_T0_T2_T3_T4_T5_ --------------------------
	.section	.nv.constant2._ZN2at6native27unrolled_elementwise_kernelIZZZNS0_50_GLOBAL__N__2680c7bb_12_PowKernel_cu_b2145a98_318424pow_tensor_tensor_kernelERNS_18TensorIteratorBaseEENKUlvE_clEvENKUlvE6_clEvEUlN3c107complexIdEES9_E_St5arrayIPcLm3EELi4E23TrivialOffsetCalculatorILi2EjESE_ILi1EjENS0_6memory12LoadWithCastILi2EEENSH_13StoreWithCastILi1EEEEEviT_T0_T2_T3_T4_T5_,"a",@progbits
	.sectionflags	@""
	.align	4
.nv.constant2._ZN2at6native27unrolled_elementwise_kernelIZZZNS0_50_GLOBAL__N__2680c7bb_12_PowKernel_cu_b2145a98_318424pow_tensor_tensor_kernelERNS_18TensorIteratorBaseEENKUlvE_clEvENKUlvE6_clEvEUlN3c107complexIdEES9_E_St5arrayIPcLm3EELi4E23TrivialOffsetCalculatorILi2EjESE_ILi1EjENS0_6memory12LoadWithCastILi2EEENSH_13StoreWithCastILi1EEEEEviT_T0_T2_T3_T4_T5_:
        /* <DEDUP_REMOVED lines=30> */


//--------------------- .nv.constant0._ZN2at6native27unrolled_elementwise_kernelIZZZNS0_50_GLOBAL__N__2680c7bb_12_PowKernel_cu_b2145a98_318424pow_tensor_tensor_kernelERNS_18TensorIteratorBaseEENKUlvE_clEvENKUlvE6_clEvEUlN3c107complexIdEES9_E_St5arrayIPcLm3EELi4E23TrivialOffsetCalculatorILi2EjESE_ILi1EjENS0_6memory12LoadWithCastILi2EEENSH_13StoreWithCastILi1EEEEEviT_T0_T2_T3_T4_T5_ --------------------------
	.section	.nv.constant0._ZN2at6native27unrolled_elementwise_kernelIZZZNS0_50_GLOBAL__N__2680c7bb_12_PowKernel_cu_b2145a98_318424pow_tensor_tensor_kernelERNS_18TensorIteratorBaseEENKUlvE_clEvENKUlvE6_clEvEUlN3c107complexIdEES9_E_St5arrayIPcLm3EELi4E23TrivialOffsetCalculatorILi2EjESE_ILi1EjENS0_6memory12LoadWithCastILi2EEENSH_13StoreWithCastILi1EEEEEviT_T0_T2_T3_T4_T5_,"a",@progbits
	.sectionflags	@""
	.align	4
.nv.constant0._ZN2at6native27unrolled_elementwise_kernelIZZZNS0_50_GLOBAL__N__2680c7bb_12_PowKernel_cu_b2145a98_318424pow_tensor_tensor_kernelERNS_18TensorIteratorBaseEENKUlvE_clEvENKUlvE6_clEvEUlN3c107complexIdEES9_E_St5arrayIPcLm3EELi4E23TrivialOffsetCalculatorILi2EjESE_ILi1EjENS0_6memory12LoadWithCastILi2EEENSH_13StoreWithCastILi1EEEEEviT_T0_T2_T3_T4_T5_:
	.zero		416


//--------------------- .nv.constant2._ZN2at6native18elementwise_kernelILi128ELi2EZNS0_22gpu_kernel_impl_nocastIZZZNS0_50_GLOBAL__N__2680c7bb_12_PowKernel_cu_b2145a98_318424pow_tensor_tensor_kernelERNS_18TensorIteratorBaseEENKUlvE_clEvENKUlvE6_clEvEUlN3c107complexIdEESA_E_EEvS5_RKT_EUliE_EEviT1_ --------------------------
	.section	.nv.constant2._ZN2at6native18elementwise_kernelILi128ELi2EZNS0_22gpu_kernel_impl_nocastIZZZNS0_50_GLOBAL__N__2680c7bb_12_PowKernel_cu_b2145a98_318424pow_tensor_tensor_kernelERNS_18TensorIteratorBaseEENKUlvE_clEvENKUlvE6_clEvEUlN3c107complexIdEESA_E_EEvS5_RKT_EUliE_EEviT1_,"a",@progbits
	.sectionflags	@""
	.align	4
.nv.constant2._ZN2at6native18elementwise_kernelILi128ELi2EZNS0_22gpu_kernel_impl_nocastIZZZNS0_50_GLOBAL__N__2680c7bb_12_PowKernel_cu_b2145a98_318424pow_tensor_tensor_kernelERNS_18TensorIteratorBaseEENKUlvE_clEvENKUlvE6_clEvEUlN3c107complexIdEESA_E_EEvS5_RKT_EUliE_EEviT1_:
        /* <DEDUP_REMOVED lines=30> */


//--------------------- .nv.constant0._ZN2at6native18elementwise_kernelILi128ELi2EZNS0_22gpu_kernel_impl_nocastIZZZNS0_50_GLOBAL__N__2680c7bb_12_PowKernel_cu_b2145a98_318424pow_tensor_tensor_kernelERNS_18TensorIteratorBaseEENKUlvE_clEvENKUlvE6_clEvEUlN3c107complexIdEESA_E_EEvS5_RKT_EUliE_EEviT1_ --------------------------
	.section	.nv.constant0._ZN2at6native18elementwise_kernelILi128ELi2EZNS0_22gpu_kernel_impl_nocastIZZZNS0_50_GLOBAL__N__2680c7bb_12_PowKernel_cu_b2145a98_318424pow_tensor_tensor_kernelERNS_18TensorIteratorBaseEENKUlvE_clEvENKUlvE6_clEvEUlN3c107complexIdEESA_E_EEvS5_RKT_EUliE_EEviT1_,"a",@progbits
	.sectionflags	@""
	.align	4
.nv.constant0._ZN2at6native18elementwise_kernelILi128ELi2EZNS0_22gpu_kernel_impl_nocastIZZZNS0_50_GLOBAL__N__2680c7bb_12_PowKernel_cu_b2145a98_318424pow_tensor_tensor_kernelERNS_18TensorIteratorBaseEENKUlvE_clEvENKUlvE6_clEvEUlN3c107complexIdEESA_E_EEvS5_RKT_EUliE_EEviT1_:
	.zero		1008


//--------------------- .nv.constant2._ZN2at6native27unrolled_elementwise_kernelIZZZNS0_50_GLOBAL__N__2680c7bb_12_PowKernel_cu_b2145a98_318424pow_tensor_tensor_kernelERNS_18TensorIteratorBaseEENKUlvE_clEvENKUlvE6_clEvEUlN3c107complexIdEES9_E_St5arrayIPcLm3EELi4E23TrivialOffsetCalculatorILi2EjESE_ILi1EjENS0_6memory15LoadWithoutCastENSH_16StoreWithoutCastEEEviT_T0_T2_T3_T4_T5_ --------------------------
	.section	.nv.constant2._ZN2at6native27unrolled_elementwise_kernelIZZZNS0_50_GLOBAL__N__2680c7bb_12_PowKernel_cu_b2145a98_318424pow_tensor_tensor_kernelERNS_18TensorIteratorBaseEENKUlvE_clEvENKUlvE6_clEvEUlN3c107complexIdEES9_E_St5arrayIPcLm3EELi4E23TrivialOffsetCalculatorILi2EjESE_ILi1EjENS0_6memory15LoadWithoutCastENSH_16StoreWithoutCastEEEviT_T0_T2_T3_T4_T5_,"a",@progbits
	.sectionflags	@""
	.align	4
.nv.constant2._ZN2at6native27unrolled_elementwise_kernelIZZZNS0_50_GLOBAL__N__2680c7bb_12_PowKernel_cu_b2145a98_318424pow_tensor_tensor_kernelERNS_18TensorIteratorBaseEENKUlvE_clEvENKUlvE6_clEvEUlN3c107complexIdEES9_E_St5arrayIPcLm3EELi4E23TrivialOffsetCalculatorILi2EjESE_ILi1EjENS0_6memory15LoadWithoutCastENSH_16StoreWithoutCastEEEviT_T0_T2_T3_T4_T5_:
        /* <DEDUP_REMOVED lines=30> */


//--------------------- .nv.constant0._ZN2at6native27unrolled_elementwise_kernelIZZZNS0_50_GLOBAL__N__2680c7bb_12_PowKernel_cu_b2145a98_318424pow_tensor_tensor_kernelERNS_18TensorIteratorBaseEENKUlvE_clEvENKUlvE6_clEvEUlN3c107complexIdEES9_E_St5arrayIPcLm3EELi4E23TrivialOffsetCalculatorILi2EjESE_ILi1EjENS0_6memory15LoadWithoutCastENSH_16StoreWithoutCastEEEviT_T0_T2_T3_T4_T5_ --------------------------
	.section	.nv.constant0._ZN2at6native27unrolled_elementwise_kernelIZZZNS0_50_GLOBAL__N__2680c7bb_12_PowKernel_cu_b2145a98_318424pow_tensor_tensor_kernelERNS_18TensorIteratorBaseEENKUlvE_clEvENKUlvE6_clEvEUlN3c107complexIdEES9_E_St5arrayIPcLm3EELi4E23TrivialOffsetCalculatorILi2EjESE_ILi1EjENS0_6memory15LoadWithoutCastENSH_16StoreWithoutCastEEEviT_T0_T2_T3_T4_T5_,"a",@progbits
	.sectionflags	@""
	.align	4
.nv.constant0._ZN2at6native27unrolled_elementwise_kernelIZZZNS0_50_GLOBAL__N__2680c7bb_12_PowKernel_cu_b2145a98_318424pow_tensor_tensor_kernelERNS_18TensorIteratorBaseEENKUlvE_clEvENKUlvE6_clEvEUlN3c107complexIdEES9_E_St5arrayIPcLm3EELi4E23TrivialOffsetCalculatorILi2EjESE_ILi1EjENS0_6memory15LoadWithoutCastENSH_16StoreWithoutCastEEEviT_T0_T2_T3_T4_T5_:
	.zero		396


//--------------------- .nv.constant2._ZN2at6native29vectorized_elementwise_kernelILi2EZZZNS0_50_GLOBAL__N__2680c7bb_12_PowKernel_cu_b2145a98_318424pow_tensor_tensor_kernelERNS_18TensorIteratorBaseEENKUlvE_clEvENKUlvE6_clEvEUlN3c107complexIdEES9_E_St5arrayIPcLm3EEEEviT0_T1_ --------------------------
	.section	.nv.constant2._ZN2at6native29vectorized_elementwise_kernelILi2EZZZNS0_50_GLOBAL__N__2680c7bb_12_PowKernel_cu_b2145a98_318424pow_tensor_tensor_kernelERNS_18TensorIteratorBaseEENKUlvE_clEvENKUlvE6_clEvEUlN3c107complexIdEES9_E_St5arrayIPcLm3EEEEviT0_T1_,"a",@progbits
	.sectionflags	@""
	.align	4
.nv.constant2._ZN2at6native29vectorized_elementwise_kernelILi2EZZZNS0_50_GLOBAL__N__2680c7bb_12_PowKernel_cu_b2145a98_318424pow_tensor_tensor_kernelERNS_18TensorIteratorBaseEENKUlvE_clEvENKUlvE6_clEvEUlN3c107complexIdEES9_E_St5arrayIPcLm3EEEEviT0_T1_:
        /* <DEDUP_REMOVED lines=30> */


//--------------------- .nv.constant0._ZN2at6native29vectorized_elementwise_kernelILi2EZZZNS0_50_GLOBAL__N__2680c7bb_12_PowKernel_cu_b2145a98_318424pow_tensor_tensor_kernelERNS_18TensorIteratorBaseEENKUlvE_clEvENKUlvE6_clEvEUlN3c107complexIdEES9_E_St5arrayIPcLm3EEEEviT0_T1_ --------------------------
	.section	.nv.constant0._ZN2at6native29vectorized_elementwise_kernelILi2EZZZNS0_50_GLOBAL__N__2680c7bb_12_PowKernel_cu_b2145a98_318424pow_tensor_tensor_kernelERNS_18TensorIteratorBaseEENKUlvE_clEvENKUlvE6_clEvEUlN3c107complexIdEES9_E_St5arrayIPcLm3EEEEviT0_T1_,"a",@progbits
	.sectionflags	@""
	.align	4
.nv.constant0._ZN2at6native29vectorized_elementwise_kernelILi2EZZZNS0_50_GLOBAL__N__2680c7bb_12_PowKernel_cu_b2145a98_318424pow_tensor_tensor_kernelERNS_18TensorIteratorBaseEENKUlvE_clEvENKUlvE6_clEvEUlN3c107complexIdEES9_E_St5arrayIPcLm3EEEEviT0_T1_:
	.zero		392


//--------------------- .nv.constant2._ZN2at6native29vectorized_elementwise_kernelILi4EZZZNS0_50_GLOBAL__N__2680c7bb_12_PowKernel_cu_b2145a98_318424pow_tensor_tensor_kernelERNS_18TensorIteratorBaseEENKUlvE_clEvENKUlvE6_clEvEUlN3c107complexIdEES9_E_St5arrayIPcLm3EEEEviT0_T1_ --------------------------
	.section	.nv.constant2._ZN2at6native29vectorized_elementwise_kernelILi4EZZZNS0_50_GLOBAL__N__2680c7bb_12_PowKernel_cu_b2145a98_318424pow_tensor_tensor_kernelERNS_18TensorIteratorBaseEENKUlvE_clEvENKUlvE6_clEvEUlN3c107complexIdEES9_E_St5arrayIPcLm3EEEEviT0_T1_,"a",@progbits
	.sectionflags	@""
	.align	4
.nv.constant2._ZN2at6native29vectorized_elementwise_kernelILi4EZZZNS0_50_GLOBAL__N__2680c7bb_12_PowKernel_cu_b2145a98_318424pow_tensor_tensor_kernelERNS_18TensorIteratorBaseEENKUlvE_clEvENKUlvE6_clEvEUlN3c107complexIdEES9_E_St5arrayIPcLm3EEEEviT0_T1_:
        /* <DEDUP_REMOVED lines=30> */


//--------------------- .nv.constant0._ZN2at6native29vectorized_elementwise_kernelILi4EZZZNS0_50_GLOBAL__N__2680c7bb_12_PowKernel_cu_b2145a98_318424pow_tensor_tensor_kernelERNS_18TensorIteratorBaseEENKUlvE_clEvENKUlvE6_clEvEUlN3c107complexIdEES9_E_St5arrayIPcLm3EEEEviT0_T1_ --------------------------
	.section	.nv.constant0._ZN2at6native29vectorized_elementwise_kernelILi4EZZZNS0_50_GLOBAL__N__2680c7bb_12_PowKernel_cu_b2145a98_318424pow_tensor_tensor_kernelERNS_18TensorIteratorBaseEENKUlvE_clEvENKUlvE6_clEvEUlN3c107complexIdEES9_E_St5arrayIPcLm3EEEEviT0_T1_,"a",@progbits
	.sectionflags	@""
	.align	4
.nv.constant0._ZN2at6native29vectorized_elementwise_kernelILi4EZZZNS0_50_GLOBAL__N__2680c7bb_12_PowKernel_cu_b2145a98_318424pow_tensor_tensor_kernelERNS_18TensorIteratorBaseEENKUlvE_clEvENKUlvE6_clEvEUlN3c107complexIdEES9_E_St5arrayIPcLm3EEEEviT0_T1_:
	.zero		392


//--------------------- .nv.constant0._ZN2at6native29vectorized_elementwise_kernelILi8EZZZNS0_50_GLOBAL__N__2680c7bb_12_PowKernel_cu_b2145a98_318424pow_tensor_tensor_kernelERNS_18TensorIteratorBaseEENKUlvE_clEvENKUlvE6_clEvEUlN3c107complexIdEES9_E_St5arrayIPcLm3EEEEviT0_T1_ --------------------------
	.section	.nv.constant0._ZN2at6native29vectorized_elementwise_kernelILi8EZZZNS0_50_GLOBAL__N__2680c7bb_12_PowKernel_cu_b2145a98_318424pow_tensor_tensor_kernelERNS_18TensorIteratorBaseEENKUlvE_clEvENKUlvE6_clEvEUlN3c107complexIdEES9_E_St5arrayIPcLm3EEEEviT0_T1_,"a",@progbits
	.sectionflags	@""
	.align	4
.nv.constant0._ZN2at6native29vectorized_elementwise_kernelILi8EZZZNS0_50_GLOBAL__N__2680c7bb_12_PowKernel_cu_b2145a98_318424pow_tensor_tensor_kernelERNS_18TensorIteratorBaseEENKUlvE_clEvENKUlvE6_clEvEUlN3c107complexIdEES9_E_St5arrayIPcLm3EEEEviT0_T1_:
	.zero		392


//--------------------- .nv.constant2._ZN2at6native18elementwise_kernelILi128ELi4EZNS0_15gpu_kernel_implIZNS0_50_GLOBAL__N__2680c7bb_12_PowKernel_cu_b2145a98_318422pow_scalar_tensor_implIdEEvRNS_18TensorIteratorBaseEN3c107complexIT_EEEUlNS8_IdEEE_EEvS6_RKS9_EUliE_EEviT1_ --------------------------
	.section	.nv.constant2._ZN2at6native18elementwise_kernelILi128ELi4EZNS0_15gpu_kernel_implIZNS0_50_GLOBAL__N__2680c7bb_12_PowKernel_cu_b2145a98_318422pow_scalar_tensor_implIdEEvRNS_18TensorIteratorBaseEN3c107complexIT_EEEUlNS8_IdEEE_EEvS6_RKS9_EUliE_EEviT1_,"a",@progbits
	.sectionflags	@""
	.align	4
.nv.constant2._ZN2at6native18elementwise_kernelILi128ELi4EZNS0_15gpu_kernel_implIZNS0_50_GLOBAL__N__2680c7bb_12_PowKernel_cu_b2145a98_318422pow_scalar_tensor_implIdEEvRNS_18TensorIteratorBaseEN3c107complexIT_EEEUlNS8_IdEEE_EEvS6_RKS9_EUliE_EEviT1_:
        /* <DEDUP_REMOVED lines=9> */


//--------------------- .nv.constant0._ZN2at6native18elementwise_kernelILi128ELi4EZNS0_15gpu_kernel_implIZNS0_50_GLOBAL__N__2680c7bb_12_PowKernel_cu_b2145a98_318422pow_scalar_tensor_implIdEEvRNS_18TensorIteratorBaseEN3c107complexIT_EEEUlNS8_IdEEE_EEvS6_RKS9_EUliE_EEviT1_ --------------------------
	.section	.nv.constant0._ZN2at6native18elementwise_kernelILi128ELi4EZNS0_15gpu_kernel_implIZNS0_50_GLOBAL__N__2680c7bb_12_PowKernel_cu_b2145a98_318422pow_scalar_tensor_implIdEEvRNS_18TensorIteratorBaseEN3c107complexIT_EEEUlNS8_IdEEE_EEvS6_RKS9_EUliE_EEviT1_,"a",@progbits
	.sectionflags	@""
	.align	4
.nv.constant0._ZN2at6native18elementwise_kernelILi128ELi4EZNS0_15gpu_kernel_implIZNS0_50_GLOBAL__N__2680c7bb_12_PowKernel_cu_b2145a98_318422pow_scalar_tensor_implIdEEvRNS_18TensorIteratorBaseEN3c107complexIT_EEEUlNS8_IdEEE_EEvS6_RKS9_EUliE_EEviT1_:
	.zero		944


//--------------------- .nv.constant2._ZN2at6native27unrolled_elementwise_kernelIZNS0_50_GLOBAL__N__2680c7bb_12_PowKernel_cu_b2145a98_318422pow_scalar_tensor_implIdEEvRNS_18TensorIteratorBaseEN3c107complexIT_EEEUlNS7_IdEEE_St5arrayIPcLm2EELi4E23TrivialOffsetCalculatorILi1EjESG_NS0_6memory12LoadWithCastILi1EEENSH_13StoreWithCastILi1EEEEEviS8_T0_T2_T3_T4_T5_ --------------------------
	.section	.nv.constant2._ZN2at6native27unrolled_elementwise_kernelIZNS0_50_GLOBAL__N__2680c7bb_12_PowKernel_cu_b2145a98_318422pow_scalar_tensor_implIdEEvRNS_18TensorIteratorBaseEN3c107complexIT_EEEUlNS7_IdEEE_St5arrayIPcLm2EELi4E23TrivialOffsetCalculatorILi1EjESG_NS0_6memory12LoadWithCastILi1EEENSH_13StoreWithCastILi1EEEEEviS8_T0_T2_T3_T4_T5_,"a",@progbits
	.sectionflags	@""
	.align	4
.nv.constant2._ZN2at6native27unrolled_elementwise_kernelIZNS0_50_GLOBAL__N__2680c7bb_12_PowKernel_cu_b2145a98_318422pow_scalar_tensor_implIdEEvRNS_18TensorIteratorBaseEN3c107complexIT_EEEUlNS7_IdEEE_St5arrayIPcLm2EELi4E23TrivialOffsetCalculatorILi1EjESG_NS0_6memory12LoadWithCastILi1EEENSH_13StoreWithCastILi1EEEEEviS8_T0_T2_T3_T4_T5_:
        /* <DEDUP_REMOVED lines=9> */


//--------------------- .nv.constant0._ZN2at6native27unrolled_elementwise_kernelIZNS0_50_GLOBAL__N__2680c7bb_12_PowKernel_cu_b2145a98_318422pow_scalar_tensor_implIdEEvRNS_18TensorIteratorBaseEN3c107complexIT_EEEUlNS7_IdEEE_St5arrayIPcLm2EELi4E23TrivialOffsetCalculatorILi1EjESG_NS0_6memory12LoadWithCastILi1EEENSH_13StoreWithCastILi1EEEEEviS8_T0_T2_T3_T4_T5_ --------------------------
	.section	.nv.constant0._ZN2at6native27unrolled_elementwise_kernelIZNS0_50_GLOBAL__N__2680c7bb_12_PowKernel_cu_b2145a98_318422pow_scalar_tensor_implIdEEvRNS_18TensorIteratorBaseEN3c107complexIT_EEEUlNS7_IdEEE_St5arrayIPcLm2EELi4E23TrivialOffsetCalculatorILi1EjESG_NS0_6memory12LoadWithCastILi1EEENSH_13StoreWithCastILi1EEEEEviS8_T0_T2_T3_T4_T5_,"a",@progbits
	.sectionflags	@""
	.align	4
.nv.constant0._ZN2at6native27unrolled_elementwise_kernelIZNS0_50_GLOBAL__N__2680c7bb_12_PowKernel_cu_b2145a98_318422pow_scalar_tensor_implIdEEvRNS_18TensorIteratorBaseEN3c107complexIT_EEEUlNS7_IdEEE_St5arrayIPcLm2EELi4E23TrivialOffsetCalculatorILi1EjESG_NS0_6memory12LoadWithCastILi1EEENSH_13StoreWithCastILi1EEEEEviS8_T0_T2_T3_T4_T5_:
	.zero		436


//--------------------- .nv.constant2._ZN2at6native18elementwise_kernelILi128ELi2EZNS0_22gpu_kernel_impl_nocastIZNS0_50_GLOBAL__N__2680c7bb_12_PowKernel_cu_b2145a98_318422pow_scalar_tensor_implIdEEvRNS_18TensorIteratorBaseEN3c107complexIT_EEEUlNS8_IdEEE_EEvS6_RKS9_EUliE_EEviT1_ --------------------------
	.section	.nv.constant2._ZN2at6native18elementwise_kernelILi128ELi2EZNS0_22gpu_kernel_impl_nocastIZNS0_50_GLOBAL__N__2680c7bb_12_PowKernel_cu_b2145a98_318422pow_scalar_tensor_implIdEEvRNS_18TensorIteratorBaseEN3c107complexIT_EEEUlNS8_IdEEE_EEvS6_RKS9_EUliE_EEviT1_,"a",@progbits
	.sectionflags	@""
	.align	4
.nv.constant2._ZN2at6native18elementwise_kernelILi128ELi2EZNS0_22gpu_kernel_impl_nocastIZNS0_50_GLOBAL__N__2680c7bb_12_PowKernel_cu_b2145a98_318422pow_scalar_tensor_implIdEEvRNS_18TensorIteratorBaseEN3c107complexIT_EEEUlNS8_IdEEE_EEvS6_RKS9_EUliE_EEviT1_:
        /* <DEDUP_REMOVED lines=8> */


//--------------------- .nv.constant0._ZN2at6native18elementwise_kernelILi128ELi2EZNS0_22gpu_kernel_impl_nocastIZNS0_50_GLOBAL__N__2680c7bb_12_PowKernel_cu_b2145a98_318422pow_scalar_tensor_implIdEEvRNS_18TensorIteratorBaseEN3c107complexIT_EEEUlNS8_IdEEE_EEvS6_RKS9_EUliE_EEviT1_ --------------------------
	.section	.nv.constant0._ZN2at6native18elementwise_kernelILi128ELi2EZNS0_22gpu_kernel_impl_nocastIZNS0_50_GLOBAL__N__2680c7bb_12_PowKernel_cu_b2145a98_318422pow_scalar_tensor_implIdEEvRNS_18TensorIteratorBaseEN3c107complexIT_EEEUlNS8_IdEEE_EEvS6_RKS9_EUliE_EEviT1_,"a",@progbits
	.sectionflags	@""
	.align	4
.nv.constant0._ZN2at6native18elementwise_kernelILi128ELi2EZNS0_22gpu_kernel_impl_nocastIZNS0_50_GLOBAL__N__2680c7bb_12_PowKernel_cu_b2145a98_318422pow_scalar_tensor_implIdEEvRNS_18TensorIteratorBaseEN3c107complexIT_EEEUlNS8_IdEEE_EEvS6_RKS9_EUliE_EEviT1_:
	.zero		944


//--------------------- .nv.constant2._ZN2at6native27unrolled_elementwise_kernelIZNS0_50_GLOBAL__N__2680c7bb_12_PowKernel_cu_b2145a98_318422pow_scalar_tensor_implIdEEvRNS_18TensorIteratorBaseEN3c107complexIT_EEEUlNS7_IdEEE_St5arrayIPcLm2EELi4E23TrivialOffsetCalculatorILi1EjESG_NS0_6memory15LoadWithoutCastENSH_16StoreWithoutCastEEEviS8_T0_T2_T3_T4_T5_ --------------------------
	.section	.nv.constant2._ZN2at6native27unrolled_elementwise_kernelIZNS0_50_GLOBAL__N__2680c7bb_12_PowKernel_cu_b2145a98_318422pow_scalar_tensor_implIdEEvRNS_18TensorIteratorBaseEN3c107complexIT_EEEUlNS7_IdEEE_St5arrayIPcLm2EELi4E23TrivialOffsetCalculatorILi1EjESG_NS0_6memory15LoadWithoutCastENSH_16StoreWithoutCastEEEviS8_T0_T2_T3_T4_T5_,"a",@progbits
	.sectionflags	@""
	.align	4
.nv.constant2._ZN2at6native27unrolled_elementwise_kernelIZNS0_50_GLOBAL__N__2680c7bb_12_PowKernel_cu_b2145a98_318422pow_scalar_tensor_implIdEEvRNS_18TensorIteratorBaseEN3c107complexIT_EEEUlNS7_IdEEE_St5arrayIPcLm2EELi4E23TrivialOffsetCalculatorILi1EjESG_NS0_6memory15LoadWithoutCastENSH_16StoreWithoutCastEEEviS8_T0_T2_T3_T4_T5_:
        /* <DEDUP_REMOVED lines=8> */


//--------------------- .nv.constant0._ZN2at6native27unrolled_elementwise_kernelIZNS0_50_GLOBAL__N__2680c7bb_12_PowKernel_cu_b2145a98_318422pow_scalar_tensor_implIdEEvRNS_18TensorIteratorBaseEN3c107complexIT_EEEUlNS7_IdEEE_St5arrayIPcLm2EELi4E23TrivialOffsetCalculatorILi1EjESG_NS0_6memory15LoadWithoutCastENSH_16StoreWithoutCastEEEviS8_T0_T2_T3_T4_T5_ --------------------------
	.section	.nv.constant0._ZN2at6native27unrolled_elementwise_kernelIZNS0_50_GLOBAL__N__2680c7bb_12_PowKernel_cu_b2145a98_318422pow_scalar_tensor_implIdEEvRNS_18TensorIteratorBaseEN3c107complexIT_EEEUlNS7_IdEEE_St5arrayIPcLm2EELi4E23TrivialOffsetCalculatorILi1EjESG_NS0_6memory15LoadWithoutCastENSH_16StoreWithoutCastEEEviS8_T0_T2_T3_T4_T5_,"a",@progbits
	.sectionflags	@""
	.align	4
.nv.constant0._ZN2at6native27unrolled_elementwise_kernelIZNS0_50_GLOBAL__N__2680c7bb_12_PowKernel_cu_b2145a98_318422pow_scalar_tensor_implIdEEvRNS_18TensorIteratorBaseEN3c107complexIT_EEEUlNS7_IdEEE_St5arrayIPcLm2EELi4E23TrivialOffsetCalculatorILi1EjESG_NS0_6memory15LoadWithoutCastENSH_16StoreWithoutCastEEEviS8_T0_T2_T3_T4_T5_:
	.zero		420


//--------------------- .nv.constant2._ZN2at6native29vectorized_elementwise_kernelILi2EZNS0_50_GLOBAL__N__2680c7bb_12_PowKernel_cu_b2145a98_318422pow_scalar_tensor_implIdEEvRNS_18TensorIteratorBaseEN3c107complexIT_EEEUlNS7_IdEEE_St5arrayIPcLm2EEEEviT0_T1_ --------------------------
	.section	.nv.constant2._ZN2at6native29vectorized_elementwise_kernelILi2EZNS0_50_GLOBAL__N__2680c7bb_12_PowKernel_cu_b2145a98_318422pow_scalar_tensor_implIdEEvRNS_18TensorIteratorBaseEN3c107complexIT_EEEUlNS7_IdEEE_St5arrayIPcLm2EEEEviT0_T1_,"a",@progbits
	.sectionflags	@""
	.align	4
.nv.constant2._ZN2at6native29vectorized_elementwise_kernelILi2EZNS0_50_GLOBAL__N__2680c7bb_12_PowKernel_cu_b2145a98_318422pow_scalar_tensor_implIdEEvRNS_18TensorIteratorBaseEN3c107complexIT_EEEUlNS7_IdEEE_St5arrayIPcLm2EEEEviT0_T1_:
        /* <DEDUP_REMOVED lines=8> */


//--------------------- .nv.constant0._ZN2at6native29vectorized_elementwise_kernelILi2EZNS0_50_GLOBAL__N__2680c7bb_12_PowKernel_cu_b2145a98_318422pow_scalar_tensor_implIdEEvRNS_18TensorIteratorBaseEN3c107complexIT_EEEUlNS7_IdEEE_St5arrayIPcLm2EEEEviT0_T1_ --------------------------
	.section	.nv.constant0._ZN2at6native29vectorized_elementwise_kernelILi2EZNS0_50_GLOBAL__N__2680c7bb_12_PowKernel_cu_b2145a98_318422pow_scalar_tensor_implIdEEvRNS_18TensorIteratorBaseEN3c107complexIT_EEEUlNS7_IdEEE_St5arrayIPcLm2EEEEviT0_T1_,"a",@progbits
	.sectionflags	@""
	.align	4
.nv.constant0._ZN2at6native29vectorized_elementwise_kernelILi2EZNS0_50_GLOBAL__N__2680c7bb_12_PowKernel_cu_b2145a98_318422pow_scalar_tensor_implIdEEvRNS_18TensorIteratorBaseEN3c107complexIT_EEEUlNS7_IdEEE_St5arrayIPcLm2EEEEviT0_T1_:
	.zero		416


//--------------------- .nv.constant2._ZN2at6native29vectorized_elementwise_kernelILi4EZNS0_50_GLOBAL__N__2680c7bb_12_PowKernel_cu_b2145a98_318422pow_scalar_tensor_implIdEEvRNS_18TensorIteratorBaseEN3c107complexIT_EEEUlNS7_IdEEE_St5arrayIPcLm2EEEEviT0_T1_ --------------------------
	.section	.nv.constant2._ZN2at6native29vectorized_elementwise_kernelILi4EZNS0_50_GLOBAL__N__2680c7bb_12_PowKernel_cu_b2145a98_318422pow_scalar_tensor_implIdEEvRNS_18TensorIteratorBaseEN3c107complexIT_EEEUlNS7_IdEEE_St5arrayIPcLm2EEEEviT0_T1_,"a",@progbits
	.sectionflags	@""
	.align	4
.nv.constant2._ZN2at6native29vectorized_elementwise_kernelILi4EZNS0_50_GLOBAL__N__2680c7bb_12_PowKernel_cu_b2145a98_318422pow_scalar_tensor_implIdEEvRNS_18TensorIteratorBaseEN3c107complexIT_EEEUlNS7_IdEEE_St5arrayIPcLm2EEEEviT0_T1_:
        /* <DEDUP_REMOVED lines=8> */


//--------------------- .nv.constant0._ZN2at6native29vectorized_elementwise_kernelILi4EZNS0_50_GLOBAL__N__2680c7bb_12_PowKernel_cu_b2145a98_318422pow_scalar_tensor_implIdEEvRNS_18TensorIteratorBaseEN3c107complexIT_EEEUlNS7_IdEEE_St5arrayIPcLm2EEEEviT0_T1_ --------------------------
	.section	.nv.constant0._ZN2at6native29vectorized_elementwise_kernelILi4EZNS0_50_GLOBAL__N__2680c7bb_12_PowKernel_cu_b2145a98_318422pow_scalar_tensor_implIdEEvRNS_18TensorIteratorBaseEN3c107complexIT_EEEUlNS7_IdEEE_St5arrayIPcLm2EEEEviT0_T1_,"a",@progbits
	.sectionflags	@""
	.align	4
.nv.constant0._ZN2at6native29vectorized_elementwise_kernelILi4EZNS0_50_GLOBAL__N__2680c7bb_12_PowKernel_cu_b2145a98_318422pow_scalar_tensor_implIdEEvRNS_18TensorIteratorBaseEN3c107complexIT_EEEUlNS7_IdEEE_St5arrayIPcLm2EEEEviT0_T1_:
	.zero		416


//--------------------- .nv.constant0._ZN2at6native29vectorized_elementwise_kernelILi8EZNS0_50_GLOBAL__N__2680c7bb_12_PowKernel_cu_b2145a98_318422pow_scalar_tensor_implIdEEvRNS_18TensorIteratorBaseEN3c107complexIT_EEEUlNS7_IdEEE_St5arrayIPcLm2EEEEviT0_T1_ --------------------------
	.section	.nv.constant0._ZN2at6native29vectorized_elementwise_kernelILi8EZNS0_50_GLOBAL__N__2680c7bb_12_PowKernel_cu_b2145a98_318422pow_scalar_tensor_implIdEEvRNS_18TensorIteratorBaseEN3c107complexIT_EEEUlNS7_IdEEE_St5arrayIPcLm2EEEEviT0_T1_,"a",@progbits
	.sectionflags	@""
	.align	4
.nv.constant0._ZN2at6native29vectorized_elementwise_kernelILi8EZNS0_50_GLOBAL__N__2680c7bb_12_PowKernel_cu_b2145a98_318422pow_scalar_tensor_implIdEEvRNS_18TensorIteratorBaseEN3c107complexIT_EEEUlNS7_IdEEE_St5arrayIPcLm2EEEEviT0_T1_:
	.zero		416


//--------------------- .nv.constant2._ZN2at6native18elementwise_kernelILi128ELi4EZNS0_15gpu_kernel_implIZZZNS0_50_GLOBAL__N__2680c7bb_12_PowKernel_cu_b2145a98_318424pow_tensor_tensor_kernelERNS_18TensorIteratorBaseEENKUlvE_clEvENKUlvE5_clEvEUlffE_EEvS5_RKT_EUliE_EEviT1_ --------------------------
	.section	.nv.constant2._ZN2at6native18elementwise_kernelILi128ELi4EZNS0_15gpu_kernel_implIZZZNS0_50_GLOBAL__N__2680c7bb_12_PowKernel_cu_b2145a98_318424pow_tensor_tensor_kernelERNS_18TensorIteratorBaseEENKUlvE_clEvENKUlvE5_clEvEUlffE_EEvS5_RKT_EUliE_EEviT1_,"a",@progbits
	.sectionflags	@""
	.align	4
.nv.constant2._ZN2at6native18elementwise_kernelILi128ELi4EZNS0_15gpu_kernel_implIZZZNS0_50_GLOBAL__N__2680c7bb_12_PowKernel_cu_b2145a98_318424pow_tensor_tensor_kernelERNS_18TensorIteratorBaseEENKUlvE_clEvENKUlvE5_clEvEUlffE_EEvS5_RKT_EUliE_EEviT1_:
        /*0000*/ 	.byte	0x00, 0x00, 0x00, 0xf0, 0xff, 0xff, 0x0f, 0x38


//--------------------- .nv.constant0._ZN2at6native18elementwise_kernelILi128ELi4EZNS0_15gpu_kernel_implIZZZNS0_50_GLOBAL__N__2680c7bb_12_PowKernel_cu_b2145a98_318424pow_tensor_tensor_kernelERNS_18TensorIteratorBaseEENKUlvE_clEvENKUlvE5_clEvEUlffE_EEvS5_RKT_EUliE_EEviT1_ --------------------------
	.section	.nv.constant0._ZN2at6native18elementwise_kernelILi128ELi4EZNS0_15gpu_kernel_implIZZZNS0_50_GLOBAL__N__2680c7bb_12_PowKernel_cu_b2145a98_318424pow_tensor_tensor_kernelERNS_18TensorIteratorBaseEENKUlvE_clEvENKUlvE5_clEvEUlffE_EEvS5_RKT_EUliE_EEviT1_,"a",@progbits
	.sectionflags	@""
	.align	4
.nv.constant0._ZN2at6native18elementwise_kernelILi128ELi4EZNS0_15gpu_kernel_implIZZZNS0_50_GLOBAL__N__2680c7bb_12_PowKernel_cu_b2145a98_318424pow_tensor_tensor_kernelERNS_18TensorIteratorBaseEENKUlvE_clEvENKUlvE5_clEvEUlffE_EEvS5_RKT_EUliE_EEviT1_:
	.zero		1016


//--------------------- .nv.constant2._ZN2at6native27unrolled_elementwise_kernelIZZZNS0_50_GLOBAL__N__2680c7bb_12_PowKernel_cu_b2145a98_318424pow_tensor_tensor_kernelERNS_18TensorIteratorBaseEENKUlvE_clEvENKUlvE5_clEvEUlffE_St5arrayIPcLm3EELi4E23TrivialOffsetCalculatorILi2EjESB_ILi1EjENS0_6memory12LoadWithCastILi2EEENSE_13StoreWithCastILi1EEEEEviT_T0_T2_T3_T4_T5_ --------------------------
	.section	.nv.constant2._ZN2at6native27unrolled_elementwise_kernelIZZZNS0_50_GLOBAL__N__2680c7bb_12_PowKernel_cu_b2145a98_318424pow_tensor_tensor_kernelERNS_18TensorIteratorBaseEENKUlvE_clEvENKUlvE5_clEvEUlffE_St5arrayIPcLm3EELi4E23TrivialOffsetCalculatorILi2EjESB_ILi1EjENS0_6memory12LoadWithCastILi2EEENSE_13StoreWithCastILi1EEEEEviT_T0_T2_T3_T4_T5_,"a",@progbits
	.sectionflags	@""
	.align	4
.nv.constant2._ZN2at6native27unrolled_elementwise_kernelIZZZNS0_50_GLOBAL__N__2680c7bb_12_PowKernel_cu_b2145a98_318424pow_tensor_tensor_kernelERNS_18TensorIteratorBaseEENKUlvE_clEvENKUlvE5_clEvEUlffE_St5arrayIPcLm3EELi4E23TrivialOffsetCalculatorILi2EjESB_ILi1EjENS0_6memory12LoadWithCastILi2EEENSE_13StoreWithCastILi1EEEEEviT_T0_T2_T3_T4_T5_:
        /*0000*/ 	.byte	0x00, 0x00, 0x00, 0xf0, 0xff, 0xff, 0x0f, 0x38


//--------------------- .nv.constant0._ZN2at6native27unrolled_elementwise_kernelIZZZNS0_50_GLOBAL__N__2680c7bb_12_PowKernel_cu_b2145a98_318424pow_tensor_tensor_kernelERNS_18TensorIteratorBaseEENKUlvE_clEvENKUlvE5_clEvEUlffE_St5arrayIPcLm3EELi4E23TrivialOffsetCalculatorILi2EjESB_ILi1EjENS0_6memory12LoadWithCastILi2EEENSE_13StoreWithCastILi1EEEEEviT_T0_T2_T3_T4_T5_ --------------------------
	.section	.nv.constant0._ZN2at6native27unrolled_elementwise_kernelIZZZNS0_50_GLOBAL__N__2680c7bb_12_PowKernel_cu_b2145a98_318424pow_tensor_tensor_kernelERNS_18TensorIteratorBaseEENKUlvE_clEvENKUlvE5_clEvEUlffE_St5arrayIPcLm3EELi4E23TrivialOffsetCalculatorILi2EjESB_ILi1EjENS0_6memory12LoadWithCastILi2EEENSE_13StoreWithCastILi1EEEEEviT_T0_T2_T3_T4_T5_,"a",@progbits
	.sectionflags	@""
	.align	4
.nv.constant0._ZN2at6native27unrolled_elementwise_kernelIZZZNS0_50_GLOBAL__N__2680c7bb_12_PowKernel_cu_b2145a98_318424pow_tensor_tensor_kernelERNS_18TensorIteratorBaseEENKUlvE_clEvENKUlvE5_clEvEUlffE_St5arrayIPcLm3EELi4E23TrivialOffsetCalculatorILi2EjESB_ILi1EjENS0_6memory12LoadWithCastILi2EEENSE_13StoreWithCastILi1EEEEEviT_T0_T2_T3_T4_T5_:
	.zero		416


//--------------------- .nv.constant0._ZN2at6native18elementwise_kernelILi128ELi2EZNS0_22gpu_kernel_impl_nocastIZZZNS0_50_GLOBAL__N__2680c7bb_12_PowKernel_cu_b2145a98_318424pow_tensor_tensor_kernelERNS_18TensorIteratorBaseEENKUlvE_clEvENKUlvE5_clEvEUlffE_EEvS5_RKT_EUliE_EEviT1_ --------------------------
	.section	.nv.constant0._ZN2at6native18elementwise_kernelILi128ELi2EZNS0_22gpu_kernel_impl_nocastIZZZNS0_50_GLOBAL__N__2680c7bb_12_PowKernel_cu_b2145a98_318424pow_tensor_tensor_kernelERNS_18TensorIteratorBaseEENKUlvE_clEvENKUlvE5_clEvEUlffE_EEvS5_RKT_EUliE_EEviT1_,"a",@progbits
	.sectionflags	@""
	.align	4
.nv.constant0._ZN2at6native18elementwise_kernelILi128ELi2EZNS0_22gpu_kernel_impl_nocastIZZZNS0_50_GLOBAL__N__2680c7bb_12_PowKernel_cu_b2145a98_318424pow_tensor_tensor_kernelERNS_18TensorIteratorBaseEENKUlvE_clEvENKUlvE5_clEvEUlffE_EEvS5_RKT_EUliE_EEviT1_:
	.zero		1008


//--------------------- .nv.constant0._ZN2at6native27unrolled_elementwise_kernelIZZZNS0_50_GLOBAL__N__2680c7bb_12_PowKernel_cu_b2145a98_318424pow_tensor_tensor_kernelERNS_18TensorIteratorBaseEENKUlvE_clEvENKUlvE5_clEvEUlffE_St5arrayIPcLm3EELi4E23TrivialOffsetCalculatorILi2EjESB_ILi1EjENS0_6memory15LoadWithoutCastENSE_16StoreWithoutCastEEEviT_T0_T2_T3_T4_T5_ --------------------------
	.section	.nv.constant0._ZN2at6native27unrolled_elementwise_kernelIZZZNS0_50_GLOBAL__N__2680c7bb_12_PowKernel_cu_b2145a98_318424pow_tensor_tensor_kernelERNS_18TensorIteratorBaseEENKUlvE_clEvENKUlvE5_clEvEUlffE_St5arrayIPcLm3EELi4E23TrivialOffsetCalculatorILi2EjESB_ILi1EjENS0_6memory15LoadWithoutCastENSE_16StoreWithoutCastEEEviT_T0_T2_T3_T4_T5_,"a",@progbits
	.sectionflags	@""
	.align	4
.nv.constant0._ZN2at6native27unrolled_elementwise_kernelIZZZNS0_50_GLOBAL__N__2680c7bb_12_PowKernel_cu_b2145a98_318424pow_tensor_tensor_kernelERNS_18TensorIteratorBaseEENKUlvE_clEvENKUlvE5_clEvEUlffE_St5arrayIPcLm3EELi4E23TrivialOffsetCalculatorILi2EjESB_ILi1EjENS0_6memory15LoadWithoutCastENSE_16StoreWithoutCastEEEviT_T0_T2_T3_T4_T5_:
	.zero		396


//--------------------- .nv.constant0._ZN2at6native29vectorized_elementwise_kernelILi2EZZZNS0_50_GLOBAL__N__2680c7bb_12_PowKernel_cu_b2145a98_318424pow_tensor_tensor_kernelERNS_18TensorIteratorBaseEENKUlvE_clEvENKUlvE5_clEvEUlffE_St5arrayIPcLm3EEEEviT0_T1_ --------------------------
	.section	.nv.constant0._ZN2at6native29vectorized_elementwise_kernelILi2EZZZNS0_50_GLOBAL__N__2680c7bb_12_PowKernel_cu_b2145a98_318424pow_tensor_tensor_kernelERNS_18TensorIteratorBaseEENKUlvE_clEvENKUlvE5_clEvEUlffE_St5arrayIPcLm3EEEEviT0_T1_,"a",@progbits
	.sectionflags	@""
	.align	4
.nv.constant0._ZN2at6native29vectorized_elementwise_kernelILi2EZZZNS0_50_GLOBAL__N__2680c7bb_12_PowKernel_cu_b2145a98_318424pow_tensor_tensor_kernelERNS_18TensorIteratorBaseEENKUlvE_clEvENKUlvE5_clEvEUlffE_St5arrayIPcLm3EEEEviT0_T1_:
	.zero		392


//--------------------- .nv.constant0._ZN2at6native29vectorized_elementwise_kernelILi4EZZZNS0_50_GLOBAL__N__2680c7bb_12_PowKernel_cu_b2145a98_318424pow_tensor_tensor_kernelERNS_18TensorIteratorBaseEENKUlvE_clEvENKUlvE5_clEvEUlffE_St5arrayIPcLm3EEEEviT0_T1_ --------------------------
	.section	.nv.constant0._ZN2at6native29vectorized_elementwise_kernelILi4EZZZNS0_50_GLOBAL__N__2680c7bb_12_PowKernel_cu_b2145a98_318424pow_tensor_tensor_kernelERNS_18TensorIteratorBaseEENKUlvE_clEvENKUlvE5_clEvEUlffE_St5arrayIPcLm3EEEEviT0_T1_,"a",@progbits
	.sectionflags	@""
	.align	4
.nv.constant0._ZN2at6native29vectorized_elementwise_kernelILi4EZZZNS0_50_GLOBAL__N__2680c7bb_12_PowKernel_cu_b2145a98_318424pow_tensor_tensor_kernelERNS_18TensorIteratorBaseEENKUlvE_clEvENKUlvE5_clEvEUlffE_St5arrayIPcLm3EEEEviT0_T1_:
	.zero		392


//--------------------- .nv.constant0._ZN2at6native29vectorized_elementwise_kernelILi8EZZZNS0_50_GLOBAL__N__2680c7bb_12_PowKernel_cu_b2145a98_318424pow_tensor_tensor_kernelERNS_18TensorIteratorBaseEENKUlvE_clEvENKUlvE5_clEvEUlffE_St5arrayIPcLm3EEEEviT0_T1_ --------------------------
	.section	.nv.constant0._ZN2at6native29vectorized_elementwise_kernelILi8EZZZNS0_50_GLOBAL__N__2680c7bb_12_PowKernel_cu_b2145a98_318424pow_tensor_tensor_kernelERNS_18TensorIteratorBaseEENKUlvE_clEvENKUlvE5_clEvEUlffE_St5arrayIPcLm3EEEEviT0_T1_,"a",@progbits
	.sectionflags	@""
	.align	4
.nv.constant0._ZN2at6native29vectorized_elementwise_kernelILi8EZZZNS0_50_GLOBAL__N__2680c7bb_12_PowKernel_cu_b2145a98_318424pow_tensor_tensor_kernelERNS_18TensorIteratorBaseEENKUlvE_clEvENKUlvE5_clEvEUlffE_St5arrayIPcLm3EEEEviT0_T1_:
	.zero		392


//--------------------- .nv.constant2._ZN2at6native18elementwise_kernelILi128ELi4EZNS0_15gpu_kernel_implIZNS0_50_GLOBAL__N__2680c7bb_12_PowKernel_cu_b2145a98_318422pow_scalar_tensor_implIfEEvRNS_18TensorIteratorBaseET_EUlfE_EEvS6_RKS7_EUliE_EEviT1_ --------------------------
	.section	.nv.constant2._ZN2at6native18elementwise_kernelILi128ELi4EZNS0_15gpu_kernel_implIZNS0_50_GLOBAL__N__2680c7bb_12_PowKernel_cu_b2145a98_318422pow_scalar_tensor_implIfEEvRNS_18TensorIteratorBaseET_EUlfE_EEvS6_RKS7_EUliE_EEviT1_,"a",@progbits
	.sectionflags	@""
	.align	4
.nv.constant2._ZN2at6native18elementwise_kernelILi128ELi4EZNS0_15gpu_kernel_implIZNS0_50_GLOBAL__N__2680c7bb_12_PowKernel_cu_b2145a98_318422pow_scalar_tensor_implIfEEvRNS_18TensorIteratorBaseET_EUlfE_EEvS6_RKS7_EUliE_EEviT1_:
        /*0000*/ 	.byte	0x00, 0x00, 0x00, 0xf0, 0xff, 0xff, 0x0f, 0x38


//--------------------- .nv.constant0._ZN2at6native18elementwise_kernelILi128ELi4EZNS0_15gpu_kernel_implIZNS0_50_GLOBAL__N__2680c7bb_12_PowKernel_cu_b2145a98_318422pow_scalar_tensor_implIfEEvRNS_18TensorIteratorBaseET_EUlfE_EEvS6_RKS7_EUliE_EEviT1_ --------------------------
	.section	.nv.constant0._ZN2at6native18elementwise_kernelILi128ELi4EZNS0_15gpu_kernel_implIZNS0_50_GLOBAL__N__2680c7bb_12_PowKernel_cu_b2145a98_318422pow_scalar_tensor_implIfEEvRNS_18TensorIteratorBaseET_EUlfE_EEvS6_RKS7_EUliE_EEviT1_,"a",@progbits
	.sectionflags	@""
	.align	4
.nv.constant0._ZN2at6native18elementwise_kernelILi128ELi4EZNS0_15gpu_kernel_implIZNS0_50_GLOBAL__N__2680c7bb_12_PowKernel_cu_b2145a98_318422pow_scalar_tensor_implIfEEvRNS_18TensorIteratorBaseET_EUlfE_EEvS6_RKS7_EUliE_EEviT1_:
	.zero		912


//--------------------- .nv.constant2._ZN2at6native27unrolled_elementwise_kernelIZNS0_50_GLOBAL__N__2680c7bb_12_PowKernel_cu_b2145a98_318422pow_scalar_tensor_implIfEEvRNS_18TensorIteratorBaseET_EUlfE_St5arrayIPcLm2EELi4E23TrivialOffsetCalculatorILi1EjESC_NS0_6memory12LoadWithCastILi1EEENSD_13StoreWithCastILi1EEEEEviS6_T0_T2_T3_T4_T5_ --------------------------
	.section	.nv.constant2._ZN2at6native27unrolled_elementwise_kernelIZNS0_50_GLOBAL__N__2680c7bb_12_PowKernel_cu_b2145a98_318422pow_scalar_tensor_implIfEEvRNS_18TensorIteratorBaseET_EUlfE_St5arrayIPcLm2EELi4E23TrivialOffsetCalculatorILi1EjESC_NS0_6memory12LoadWithCastILi1EEENSD_13StoreWithCastILi1EEEEEviS6_T0_T2_T3_T4_T5_,"a",@progbits
	.sectionflags	@""
	.align	4
.nv.constant2._ZN2at6native27unrolled_elementwise_kernelIZNS0_50_GLOBAL__N__2680c7bb_12_PowKernel_cu_b2145a98_318422pow_scalar_tensor_implIfEEvRNS_18TensorIteratorBaseET_EUlfE_St5arrayIPcLm2EELi4E23TrivialOffsetCalculatorILi1EjESC_NS0_6memory12LoadWithCastILi1EEENSD_13StoreWithCastILi1EEEEEviS6_T0_T2_T3_T4_T5_:
        /*0000*/ 	.byte	0x00, 0x00, 0x00, 0xf0, 0xff, 0xff, 0x0f, 0x38


//--------------------- .nv.constant0._ZN2at6native27unrolled_elementwise_kernelIZNS0_50_GLOBAL__N__2680c7bb_12_PowKernel_cu_b2145a98_318422pow_scalar_tensor_implIfEEvRNS_18TensorIteratorBaseET_EUlfE_St5arrayIPcLm2EELi4E23TrivialOffsetCalculatorILi1EjESC_NS0_6memory12LoadWithCastILi1EEENSD_13StoreWithCastILi1EEEEEviS6_T0_T2_T3_T4_T5_ --------------------------
	.section	.nv.constant0._ZN2at6native27unrolled_elementwise_kernelIZNS0_50_GLOBAL__N__2680c7bb_12_PowKernel_cu_b2145a98_318422pow_scalar_tensor_implIfEEvRNS_18TensorIteratorBaseET_EUlfE_St5arrayIPcLm2EELi4E23TrivialOffsetCalculatorILi1EjESC_NS0_6memory12LoadWithCastILi1EEENSD_13StoreWithCastILi1EEEEEviS6_T0_T2_T3_T4_T5_,"a",@progbits
	.sectionflags	@""
	.align	4
.nv.constant0._ZN2at6native27unrolled_elementwise_kernelIZNS0_50_GLOBAL__N__2680c7bb_12_PowKernel_cu_b2145a98_318422pow_scalar_tensor_implIfEEvRNS_18TensorIteratorBaseET_EUlfE_St5arrayIPcLm2EELi4E23TrivialOffsetCalculatorILi1EjESC_NS0_6memory12LoadWithCastILi1EEENSD_13StoreWithCastILi1EEEEEviS6_T0_T2_T3_T4_T5_:
	.zero		412


//--------------------- .nv.constant0._ZN2at6native18elementwise_kernelILi128ELi2EZNS0_22gpu_kernel_impl_nocastIZNS0_50_GLOBAL__N__2680c7bb_12_PowKernel_cu_b2145a98_318422pow_scalar_tensor_implIfEEvRNS_18TensorIteratorBaseET_EUlfE_EEvS6_RKS7_EUliE_EEviT1_ --------------------------
	.section	.nv.constant0._ZN2at6native18elementwise_kernelILi128ELi2EZNS0_22gpu_kernel_impl_nocastIZNS0_50_GLOBAL__N__2680c7bb_12_PowKernel_cu_b2145a98_318422pow_scalar_tensor_implIfEEvRNS_18TensorIteratorBaseET_EUlfE_EEvS6_RKS7_EUliE_EEviT1_,"a",@progbits
	.sectionflags	@""
	.align	4
.nv.constant0._ZN2at6native18elementwise_kernelILi128ELi2EZNS0_22gpu_kernel_impl_nocastIZNS0_50_GLOBAL__N__2680c7bb_12_PowKernel_cu_b2145a98_318422pow_scalar_tensor_implIfEEvRNS_18TensorIteratorBaseET_EUlfE_EEvS6_RKS7_EUliE_EEviT1_:
	.zero		904


//--------------------- .nv.constant0._ZN2at6native27unrolled_elementwise_kernelIZNS0_50_GLOBAL__N__2680c7bb_12_PowKernel_cu_b2145a98_318422pow_scalar_tensor_implIfEEvRNS_18TensorIteratorBaseET_EUlfE_St5arrayIPcLm2EELi4E23TrivialOffsetCalculatorILi1EjESC_NS0_6memory15LoadWithoutCastENSD_16StoreWithoutCastEEEviS6_T0_T2_T3_T4_T5_ --------------------------
	.section	.nv.constant0._ZN2at6native27unrolled_elementwise_kernelIZNS0_50_GLOBAL__N__2680c7bb_12_PowKernel_cu_b2145a98_318422pow_scalar_tensor_implIfEEvRNS_18TensorIteratorBaseET_EUlfE_St5arrayIPcLm2EELi4E23TrivialOffsetCalculatorILi1EjESC_NS0_6memory15LoadWithoutCastENSD_16StoreWithoutCastEEEviS6_T0_T2_T3_T4_T5_,"a",@progbits
	.sectionflags	@""
	.align	4
.nv.constant0._ZN2at6native27unrolled_elementwise_kernelIZNS0_50_GLOBAL__N__2680c7bb_12_PowKernel_cu_b2145a98_318422pow_scalar_tensor_implIfEEvRNS_18TensorIteratorBaseET_EUlfE_St5arrayIPcLm2EELi4E23TrivialOffsetCalculatorILi1EjESC_NS0_6memory15LoadWithoutCastENSD_16StoreWithoutCastEEEviS6_T0_T2_T3_T4_T5_:
	.zero		396


//--------------------- .nv.constant0._ZN2at6native29vectorized_elementwise_kernelILi2EZNS0_50_GLOBAL__N__2680c7bb_12_PowKernel_cu_b2145a98_318422pow_scalar_tensor_implIfEEvRNS_18TensorIteratorBaseET_EUlfE_St5arrayIPcLm2EEEEviT0_T1_ --------------------------
	.section	.nv.constant0._ZN2at6native29vectorized_elementwise_kernelILi2EZNS0_50_GLOBAL__N__2680c7bb_12_PowKernel_cu_b2145a98_318422pow_scalar_tensor_implIfEEvRNS_18TensorIteratorBaseET_EUlfE_St5arrayIPcLm2EEEEviT0_T1_,"a",@progbits
	.sectionflags	@""
	.align	4
.nv.constant0._ZN2at6native29vectorized_elementwise_kernelILi2EZNS0_50_GLOBAL__N__2680c7bb_12_PowKernel_cu_b2145a98_318422pow_scalar_tensor_implIfEEvRNS_18TensorIteratorBaseET_EUlfE_St5arrayIPcLm2EEEEviT0_T1_:
	.zero		392


//--------------------- .nv.constant0._ZN2at6native29vectorized_elementwise_kernelILi4EZNS0_50_GLOBAL__N__2680c7bb_12_PowKernel_cu_b2145a98_318422pow_scalar_tensor_implIfEEvRNS_18TensorIteratorBaseET_EUlfE_St5arrayIPcLm2EEEEviT0_T1_ --------------------------
	.section	.nv.constant0._ZN2at6native29vectorized_elementwise_kernelILi4EZNS0_50_GLOBAL__N__2680c7bb_12_PowKernel_cu_b2145a98_318422pow_scalar_tensor_implIfEEvRNS_18TensorIteratorBaseET_EUlfE_St5arrayIPcLm2EEEEviT0_T1_,"a",@progbits
	.sectionflags	@""
	.align	4
.nv.constant0._ZN2at6native29vectorized_elementwise_kernelILi4EZNS0_50_GLOBAL__N__2680c7bb_12_PowKernel_cu_b2145a98_318422pow_scalar_tensor_implIfEEvRNS_18TensorIteratorBaseET_EUlfE_St5arrayIPcLm2EEEEviT0_T1_:
	.zero		392


//--------------------- .nv.constant0._ZN2at6native29vectorized_elementwise_kernelILi8EZNS0_50_GLOBAL__N__2680c7bb_12_PowKernel_cu_b2145a98_318422pow_scalar_tensor_implIfEEvRNS_18TensorIteratorBaseET_EUlfE_St5arrayIPcLm2EEEEviT0_T1_ --------------------------
	.section	.nv.constant0._ZN2at6native29vectorized_elementwise_kernelILi8EZNS0_50_GLOBAL__N__2680c7bb_12_PowKernel_cu_b2145a98_318422pow_scalar_tensor_implIfEEvRNS_18TensorIteratorBaseET_EUlfE_St5arrayIPcLm2EEEEviT0_T1_,"a",@progbits
	.sectionflags	@""
	.align	4
.nv.constant0._ZN2at6native29vectorized_elementwise_kernelILi8EZNS0_50_GLOBAL__N__2680c7bb_12_PowKernel_cu_b2145a98_318422pow_scalar_tensor_implIfEEvRNS_18TensorIteratorBaseET_EUlfE_St5arrayIPcLm2EEEEviT0_T1_:
	.zero		392


//--------------------- .nv.constant2._ZN2at6native18elementwise_kernelILi128ELi4EZNS0_15gpu_kernel_implIZZZNS0_50_GLOBAL__N__2680c7bb_12_PowKernel_cu_b2145a98_318424pow_tensor_tensor_kernelERNS_18TensorIteratorBaseEENKUlvE_clEvENKUlvE4_clEvEUlddE_EEvS5_RKT_EUliE_EEviT1_ --------------------------
	.section	.nv.constant2._ZN2at6native18elementwise_kernelILi128ELi4EZNS0_15gpu_kernel_implIZZZNS0_50_GLOBAL__N__2680c7bb_12_PowKernel_cu_b2145a98_318424pow_tensor_tensor_kernelERNS_18TensorIteratorBaseEENKUlvE_clEvENKUlvE4_clEvEUlddE_EEvS5_RKT_EUliE_EEviT1_,"a",@progbits
	.sectionflags	@""
	.align	4
.nv.constant2._ZN2at6native18elementwise_kernelILi128ELi4EZNS0_15gpu_kernel_implIZZZNS0_50_GLOBAL__N__2680c7bb_12_PowKernel_cu_b2145a98_318424pow_tensor_tensor_kernelERNS_18TensorIteratorBaseEENKUlvE_clEvENKUlvE4_clEvEUlddE_EEvS5_RKT_EUliE_EEviT1_:
        /* <DEDUP_REMOVED lines=12> */


//--------------------- .nv.constant0._ZN2at6native18elementwise_kernelILi128ELi4EZNS0_15gpu_kernel_implIZZZNS0_50_GLOBAL__N__2680c7bb_12_PowKernel_cu_b2145a98_318424pow_tensor_tensor_kernelERNS_18TensorIteratorBaseEENKUlvE_clEvENKUlvE4_clEvEUlddE_EEvS5_RKT_EUliE_EEviT1_ --------------------------
	.section	.nv.constant0._ZN2at6native18elementwise_kernelILi128ELi4EZNS0_15gpu_kernel_implIZZZNS0_50_GLOBAL__N__2680c7bb_12_PowKernel_cu_b2145a98_318424pow_tensor_tensor_kernelERNS_18TensorIteratorBaseEENKUlvE_clEvENKUlvE4_clEvEUlddE_EEvS5_RKT_EUliE_EEviT1_,"a",@progbits
	.sectionflags	@""
	.align	4
.nv.constant0._ZN2at6native18elementwise_kernelILi128ELi4EZNS0_15gpu_kernel_implIZZZNS0_50_GLOBAL__N__2680c7bb_12_PowKernel_cu_b2145a98_318424pow_tensor_tensor_kernelERNS_18TensorIteratorBaseEENKUlvE_clEvENKUlvE4_clEvEUlddE_EEvS5_RKT_EUliE_EEviT1_:
	.zero		1016


//--------------------- .nv.constant2._ZN2at6native27unrolled_elementwise_kernelIZZZNS0_50_GLOBAL__N__2680c7bb_12_PowKernel_cu_b2145a98_318424pow_tensor_tensor_kernelERNS_18TensorIteratorBaseEENKUlvE_clEvENKUlvE4_clEvEUlddE_St5arrayIPcLm3EELi4E23TrivialOffsetCalculatorILi2EjESB_ILi1EjENS0_6memory12LoadWithCastILi2EEENSE_13StoreWithCastILi1EEEEEviT_T0_T2_T3_T4_T5_ --------------------------
	.section	.nv.constant2._ZN2at6native27unrolled_elementwise_kernelIZZZNS0_50_GLOBAL__N__2680c7bb_12_PowKernel_cu_b2145a98_318424pow_tensor_tensor_kernelERNS_18TensorIteratorBaseEENKUlvE_clEvENKUlvE4_clEvEUlddE_St5arrayIPcLm3EELi4E23TrivialOffsetCalculatorILi2EjESB_ILi1EjENS0_6memory12LoadWithCastILi2EEENSE_13StoreWithCastILi1EEEEEviT_T0_T2_T3_T4_T5_,"a",@progbits
	.sectionflags	@""
	.align	4
.nv.constant2._ZN2at6native27unrolled_elementwise_kernelIZZZNS0_50_GLOBAL__N__2680c7bb_12_PowKernel_cu_b2145a98_318424pow_tensor_tensor_kernelERNS_18TensorIteratorBaseEENKUlvE_clEvENKUlvE4_clEvEUlddE_St5arrayIPcLm3EELi4E23TrivialOffsetCalculatorILi2EjESB_ILi1EjENS0_6memory12LoadWithCastILi2EEENSE_13StoreWithCastILi1EEEEEviT_T0_T2_T3_T4_T5_:
        /* <DEDUP_REMOVED lines=12> */


//--------------------- .nv.constant0._ZN2at6native27unrolled_elementwise_kernelIZZZNS0_50_GLOBAL__N__2680c7bb_12_PowKernel_cu_b2145a98_318424pow_tensor_tensor_kernelERNS_18TensorIteratorBaseEENKUlvE_clEvENKUlvE4_clEvEUlddE_St5arrayIPcLm3EELi4E23TrivialOffsetCalculatorILi2EjESB_ILi1EjENS0_6memory12LoadWithCastILi2EEENSE_13StoreWithCastILi1EEEEEviT_T0_T2_T3_T4_T5_ --------------------------
	.section	.nv.constant0._ZN2at6native27unrolled_elementwise_kernelIZZZNS0_50_GLOBAL__N__2680c7bb_12_PowKernel_cu_b2145a98_318424pow_tensor_tensor_kernelERNS_18TensorIteratorBaseEENKUlvE_clEvENKUlvE4_clEvEUlddE_St5arrayIPcLm3EELi4E23TrivialOffsetCalculatorILi2EjESB_ILi1EjENS0_6memory12LoadWithCastILi2EEENSE_13StoreWithCastILi1EEEEEviT_T0_T2_T3_T4_T5_,"a",@progbits
	.sectionflags	@""
	.align	4
.nv.constant0._ZN2at6native27unrolled_elementwise_kernelIZZZNS0_50_GLOBAL__N__2680c7bb_12_PowKernel_cu_b2145a98_318424pow_tensor_tensor_kernelERNS_18TensorIteratorBaseEENKUlvE_clEvENKUlvE4_clEvEUlddE_St5arrayIPcLm3EELi4E23TrivialOffsetCalculatorILi2EjESB_ILi1EjENS0_6memory12LoadWithCastILi2EEENSE_13StoreWithCastILi1EEEEEviT_T0_T2_T3_T4_T5_:
	.zero		416


//--------------------- .nv.constant2._ZN2at6native18elementwise_kernelILi128ELi2EZNS0_22gpu_kernel_impl_nocastIZZZNS0_50_GLOBAL__N__2680c7bb_12_PowKernel_cu_b2145a98_318424pow_tensor_tensor_kernelERNS_18TensorIteratorBaseEENKUlvE_clEvENKUlvE4_clEvEUlddE_EEvS5_RKT_EUliE_EEviT1_ --------------------------
	.section	.nv.constant2._ZN2at6native18elementwise_kernelILi128ELi2EZNS0_22gpu_kernel_impl_nocastIZZZNS0_50_GLOBAL__N__2680c7bb_12_PowKernel_cu_b2145a98_318424pow_tensor_tensor_kernelERNS_18TensorIteratorBaseEENKUlvE_clEvENKUlvE4_clEvEUlddE_EEvS5_RKT_EUliE_EEviT1_,"a",@progbits
	.sectionflags	@""
	.align	4
.nv.constant2._ZN2at6native18elementwise_kernelILi128ELi2EZNS0_22gpu_kernel_impl_nocastIZZZNS0_50_GLOBAL__N__2680c7bb_12_PowKernel_cu_b2145a98_318424pow_tensor_tensor_kernelERNS_18TensorIteratorBaseEENKUlvE_clEvENKUlvE4_clEvEUlddE_EEvS5_RKT_EUliE_EEviT1_:
        /* <DEDUP_REMOVED lines=11> */


//--------------------- .nv.constant0._ZN2at6native18elementwise_kernelILi128ELi2EZNS0_22gpu_kernel_impl_nocastIZZZNS0_50_GLOBAL__N__2680c7bb_12_PowKernel_cu_b2145a98_318424pow_tensor_tensor_kernelERNS_18TensorIteratorBaseEENKUlvE_clEvENKUlvE4_clEvEUlddE_EEvS5_RKT_EUliE_EEviT1_ --------------------------
	.section	.nv.constant0._ZN2at6native18elementwise_kernelILi128ELi2EZNS0_22gpu_kernel_impl_nocastIZZZNS0_50_GLOBAL__N__2680c7bb_12_PowKernel_cu_b2145a98_318424pow_tensor_tensor_kernelERNS_18TensorIteratorBaseEENKUlvE_clEvENKUlvE4_clEvEUlddE_EEvS5_RKT_EUliE_EEviT1_,"a",@progbits
	.sectionflags	@""
	.align	4
.nv.constant0._ZN2at6native18elementwise_kernelILi128ELi2EZNS0_22gpu_kernel_impl_nocastIZZZNS0_50_GLOBAL__N__2680c7bb_12_PowKernel_cu_b2145a98_318424pow_tensor_tensor_kernelERNS_18TensorIteratorBaseEENKUlvE_clEvENKUlvE4_clEvEUlddE_EEvS5_RKT_EUliE_EEviT1_:
	.zero		1008


//--------------------- .nv.constant2._ZN2at6native27unrolled_elementwise_kernelIZZZNS0_50_GLOBAL__N__2680c7bb_12_PowKernel_cu_b2145a98_318424pow_tensor_tensor_kernelERNS_18TensorIteratorBaseEENKUlvE_clEvENKUlvE4_clEvEUlddE_St5arrayIPcLm3EELi4E23TrivialOffsetCalculatorILi2EjESB_ILi1EjENS0_6memory15LoadWithoutCastENSE_16StoreWithoutCastEEEviT_T0_T2_T3_T4_T5_ --------------------------
	.section	.nv.constant2._ZN2at6native27unrolled_elementwise_kernelIZZZNS0_50_GLOBAL__N__2680c7bb_12_PowKernel_cu_b2145a98_318424pow_tensor_tensor_kernelERNS_18TensorIteratorBaseEENKUlvE_clEvENKUlvE4_clEvEUlddE_St5arrayIPcLm3EELi4E23TrivialOffsetCalculatorILi2EjESB_ILi1EjENS0_6memory15LoadWithoutCastENSE_16StoreWithoutCastEEEviT_T0_T2_T3_T4_T5_,"a",@progbits
	.sectionflags	@""
	.align	4
.nv.constant2._ZN2at6native27unrolled_elementwise_kernelIZZZNS0_50_GLOBAL__N__2680c7bb_12_PowKernel_cu_b2145a98_318424pow_tensor_tensor_kernelERNS_18TensorIteratorBaseEENKUlvE_clEvENKUlvE4_clEvEUlddE_St5arrayIPcLm3EELi4E23TrivialOffsetCalculatorILi2EjESB_ILi1EjENS0_6memory15LoadWithoutCastENSE_16StoreWithoutCastEEEviT_T0_T2_T3_T4_T5_:
        /* <DEDUP_REMOVED lines=11> */


//--------------------- .nv.constant0._ZN2at6native27unrolled_elementwise_kernelIZZZNS0_50_GLOBAL__N__2680c7bb_12_PowKernel_cu_b2145a98_318424pow_tensor_tensor_kernelERNS_18TensorIteratorBaseEENKUlvE_clEvENKUlvE4_clEvEUlddE_St5arrayIPcLm3EELi4E23TrivialOffsetCalculatorILi2EjESB_ILi1EjENS0_6memory15LoadWithoutCastENSE_16StoreWithoutCastEEEviT_T0_T2_T3_T4_T5_ --------------------------
	.section	.nv.constant0._ZN2at6native27unrolled_elementwise_kernelIZZZNS0_50_GLOBAL__N__2680c7bb_12_PowKernel_cu_b2145a98_318424pow_tensor_tensor_kernelERNS_18TensorIteratorBaseEENKUlvE_clEvENKUlvE4_clEvEUlddE_St5arrayIPcLm3EELi4E23TrivialOffsetCalculatorILi2EjESB_ILi1EjENS0_6memory15LoadWithoutCastENSE_16StoreWithoutCastEEEviT_T0_T2_T3_T4_T5_,"a",@progbits
	.sectionflags	@""
	.align	4
.nv.constant0._ZN2at6native27unrolled_elementwise_kernelIZZZNS0_50_GLOBAL__N__2680c7bb_12_PowKernel_cu_b2145a98_318424pow_tensor_tensor_kernelERNS_18TensorIteratorBaseEENKUlvE_clEvENKUlvE4_clEvEUlddE_St5arrayIPcLm3EELi4E23TrivialOffsetCalculatorILi2EjESB_ILi1EjENS0_6memory15LoadWithoutCastENSE_16StoreWithoutCastEEEviT_T0_T2_T3_T4_T5_:
	.zero		396


//--------------------- .nv.constant2._ZN2at6native29vectorized_elementwise_kernelILi2EZZZNS0_50_GLOBAL__N__2680c7bb_12_PowKernel_cu_b2145a98_318424pow_tensor_tensor_kernelERNS_18TensorIteratorBaseEENKUlvE_clEvENKUlvE4_clEvEUlddE_St5arrayIPcLm3EEEEviT0_T1_ --------------------------
	.section	.nv.constant2._ZN2at6native29vectorized_elementwise_kernelILi2EZZZNS0_50_GLOBAL__N__2680c7bb_12_PowKernel_cu_b2145a98_318424pow_tensor_tensor_kernelERNS_18TensorIteratorBaseEENKUlvE_clEvENKUlvE4_clEvEUlddE_St5arrayIPcLm3EEEEviT0_T1_,"a",@progbits
	.sectionflags	@""
	.align	4
.nv.constant2._ZN2at6native29vectorized_elementwise_kernelILi2EZZZNS0_50_GLOBAL__N__2680c7bb_12_PowKernel_cu_b2145a98_318424pow_tensor_tensor_kernelERNS_18TensorIteratorBaseEENKUlvE_clEvENKUlvE4_clEvEUlddE_St5arrayIPcLm3EEEEviT0_T1_:
        /* <DEDUP_REMOVED lines=11> */


//--------------------- .nv.constant0._ZN2at6native29vectorized_elementwise_kernelILi2EZZZNS0_50_GLOBAL__N__2680c7bb_12_PowKernel_cu_b2145a98_318424pow_tensor_tensor_kernelERNS_18TensorIteratorBaseEENKUlvE_clEvENKUlvE4_clEvEUlddE_St5arrayIPcLm3EEEEviT0_T1_ --------------------------
	.section	.nv.constant0._ZN2at6native29vectorized_elementwise_kernelILi2EZZZNS0_50_GLOBAL__N__2680c7bb_12_PowKernel_cu_b2145a98_318424pow_tensor_tensor_kernelERNS_18TensorIteratorBaseEENKUlvE_clEvENKUlvE4_clEvEUlddE_St5arrayIPcLm3EEEEviT0_T1_,"a",@progbits
	.sectionflags	@""
	.align	4
.nv.constant0._ZN2at6native29vectorized_elementwise_kernelILi2EZZZNS0_50_GLOBAL__N__2680c7bb_12_PowKernel_cu_b2145a98_318424pow_tensor_tensor_kernelERNS_18TensorIteratorBaseEENKUlvE_clEvENKUlvE4_clEvEUlddE_St5arrayIPcLm3EEEEviT0_T1_:
	.zero		392


//--------------------- .nv.constant2._ZN2at6native29vectorized_elementwise_kernelILi4EZZZNS0_50_GLOBAL__N__2680c7bb_12_PowKernel_cu_b2145a98_318424pow_tensor_tensor_kernelERNS_18TensorIteratorBaseEENKUlvE_clEvENKUlvE4_clEvEUlddE_St5arrayIPcLm3EEEEviT0_T1_ --------------------------
	.section	.nv.constant2._ZN2at6native29vectorized_elementwise_kernelILi4EZZZNS0_50_GLOBAL__N__2680c7bb_12_PowKernel_cu_b2145a98_318424pow_tensor_tensor_kernelERNS_18TensorIteratorBaseEENKUlvE_clEvENKUlvE4_clEvEUlddE_St5arrayIPcLm3EEEEviT0_T1_,"a",@progbits
	.sectionflags	@""
	.align	4
.nv.constant2._ZN2at6native29vectorized_elementwise_kernelILi4EZZZNS0_50_GLOBAL__N__2680c7bb_12_PowKernel_cu_b2145a98_318424pow_tensor_tensor_kernelERNS_18TensorIteratorBaseEENKUlvE_clEvENKUlvE4_clEvEUlddE_St5arrayIPcLm3EEEEviT0_T1_:
        /* <DEDUP_REMOVED lines=11> */


//--------------------- .nv.constant0._ZN2at6native29vectorized_elementwise_kernelILi4EZZZNS0_50_GLOBAL__N__2680c7bb_12_PowKernel_cu_b2145a98_318424pow_tensor_tensor_kernelERNS_18TensorIteratorBaseEENKUlvE_clEvENKUlvE4_clEvEUlddE_St5arrayIPcLm3EEEEviT0_T1_ --------------------------
	.section	.nv.constant0._ZN2at6native29vectorized_elementwise_kernelILi4EZZZNS0_50_GLOBAL__N__2680c7bb_12_PowKernel_cu_b2145a98_318424pow_tensor_tensor_kernelERNS_18TensorIteratorBaseEENKUlvE_clEvENKUlvE4_clEvEUlddE_St5arrayIPcLm3EEEEviT0_T1_,"a",@progbits
	.sectionflags	@""
	.align	4
.nv.constant0._ZN2at6native29vectorized_elementwise_kernelILi4EZZZNS0_50_GLOBAL__N__2680c7bb_12_PowKernel_cu_b2145a98_318424pow_tensor_tensor_kernelERNS_18TensorIteratorBaseEENKUlvE_clEvENKUlvE4_clEvEUlddE_St5arrayIPcLm3EEEEviT0_T1_:
	.zero		392


//--------------------- .nv.constant0._ZN2at6native29vectorized_elementwise_kernelILi8EZZZNS0_50_GLOBAL__N__2680c7bb_12_PowKernel_cu_b2145a98_318424pow_tensor_tensor_kernelERNS_18TensorIteratorBaseEENKUlvE_clEvENKUlvE4_clEvEUlddE_St5arrayIPcLm3EEEEviT0_T1_ --------------------------
	.section	.nv.constant0._ZN2at6native29vectorized_elementwise_kernelILi8EZZZNS0_50_GLOBAL__N__2680c7bb_12_PowKernel_cu_b2145a98_318424pow_tensor_tensor_kernelERNS_18TensorIteratorBaseEENKUlvE_clEvENKUlvE4_clEvEUlddE_St5arrayIPcLm3EEEEviT0_T1_,"a",@progbits
	.sectionflags	@""
	.align	4
.nv.constant0._ZN2at6native29vectorized_elementwise_kernelILi8EZZZNS0_50_GLOBAL__N__2680c7bb_12_PowKernel_cu_b2145a98_318424pow_tensor_tensor_kernelERNS_18TensorIteratorBaseEENKUlvE_clEvENKUlvE4_clEvEUlddE_St5arrayIPcLm3EEEEviT0_T1_:
	.zero		392


//--------------------- .nv.constant2._ZN2at6native18elementwise_kernelILi128ELi4EZNS0_15gpu_kernel_implIZNS0_50_GLOBAL__N__2680c7bb_12_PowKernel_cu_b2145a98_318422pow_scalar_tensor_implIdEEvRNS_18TensorIteratorBaseET_EUldE_EEvS6_RKS7_EUliE_EEviT1_ --------------------------
	.section	.nv.constant2._ZN2at6native18elementwise_kernelILi128ELi4EZNS0_15gpu_kernel_implIZNS0_50_GLOBAL__N__2680c7bb_12_PowKernel_cu_b2145a98_318422pow_scalar_tensor_implIdEEvRNS_18TensorIteratorBaseET_EUldE_EEvS6_RKS7_EUliE_EEviT1_,"a",@progbits
	.sectionflags	@""
	.align	4
.nv.constant2._ZN2at6native18elementwise_kernelILi128ELi4EZNS0_15gpu_kernel_implIZNS0_50_GLOBAL__N__2680c7bb_12_PowKernel_cu_b2145a98_318422pow_scalar_tensor_implIdEEvRNS_18TensorIteratorBaseET_EUldE_EEvS6_RKS7_EUliE_EEviT1_:
        /* <DEDUP_REMOVED lines=12> */


//--------------------- .nv.constant0._ZN2at6native18elementwise_kernelILi128ELi4EZNS0_15gpu_kernel_implIZNS0_50_GLOBAL__N__2680c7bb_12_PowKernel_cu_b2145a98_318422pow_scalar_tensor_implIdEEvRNS_18TensorIteratorBaseET_EUldE_EEvS6_RKS7_EUliE_EEviT1_ --------------------------
	.section	.nv.constant0._ZN2at6native18elementwise_kernelILi128ELi4EZNS0_15gpu_kernel_implIZNS0_50_GLOBAL__N__2680c7bb_12_PowKernel_cu_b2145a98_318422pow_scalar_tensor_implIdEEvRNS_18TensorIteratorBaseET_EUldE_EEvS6_RKS7_EUliE_EEviT1_,"a",@progbits
	.sectionflags	@""
	.align	4
.nv.constant0._ZN2at6native18elementwise_kernelILi128ELi4EZNS0_15gpu_kernel_implIZNS0_50_GLOBAL__N__2680c7bb_12_PowKernel_cu_b2145a98_318422pow_scalar_tensor_implIdEEvRNS_18TensorIteratorBaseET_EUldE_EEvS6_RKS7_EUliE_EEviT1_:
	.zero		912


//--------------------- .nv.constant2._ZN2at6native27unrolled_elementwise_kernelIZNS0_50_GLOBAL__N__2680c7bb_12_PowKernel_cu_b2145a98_318422pow_scalar_tensor_implIdEEvRNS_18TensorIteratorBaseET_EUldE_St5arrayIPcLm2EELi4E23TrivialOffsetCalculatorILi1EjESC_NS0_6memory12LoadWithCastILi1EEENSD_13StoreWithCastILi1EEEEEviS6_T0_T2_T3_T4_T5_ --------------------------
	.section	.nv.constant2._ZN2at6native27unrolled_elementwise_kernelIZNS0_50_GLOBAL__N__2680c7bb_12_PowKernel_cu_b2145a98_318422pow_scalar_tensor_implIdEEvRNS_18TensorIteratorBaseET_EUldE_St5arrayIPcLm2EELi4E23TrivialOffsetCalculatorILi1EjESC_NS0_6memory12LoadWithCastILi1EEENSD_13StoreWithCastILi1EEEEEviS6_T0_T2_T3_T4_T5_,"a",@progbits
	.sectionflags	@""
	.align	4
.nv.constant2._ZN2at6native27unrolled_elementwise_kernelIZNS0_50_GLOBAL__N__2680c7bb_12_PowKernel_cu_b2145a98_318422pow_scalar_tensor_implIdEEvRNS_18TensorIteratorBaseET_EUldE_St5arrayIPcLm2EELi4E23TrivialOffsetCalculatorILi1EjESC_NS0_6memory12LoadWithCastILi1EEENSD_13StoreWithCastILi1EEEEEviS6_T0_T2_T3_T4_T5_:
        /* <DEDUP_REMOVED lines=12> */


//--------------------- .nv.constant0._ZN2at6native27unrolled_elementwise_kernelIZNS0_50_GLOBAL__N__2680c7bb_12_PowKernel_cu_b2145a98_318422pow_scalar_tensor_implIdEEvRNS_18TensorIteratorBaseET_EUldE_St5arrayIPcLm2EELi4E23TrivialOffsetCalculatorILi1EjESC_NS0_6memory12LoadWithCastILi1EEENSD_13StoreWithCastILi1EEEEEviS6_T0_T2_T3_T4_T5_ --------------------------
	.section	.nv.constant0._ZN2at6native27unrolled_elementwise_kernelIZNS0_50_GLOBAL__N__2680c7bb_12_PowKernel_cu_b2145a98_318422pow_scalar_tensor_implIdEEvRNS_18TensorIteratorBaseET_EUldE_St5arrayIPcLm2EELi4E23TrivialOffsetCalculatorILi1EjESC_NS0_6memory12LoadWithCastILi1EEENSD_13StoreWithCastILi1EEEEEviS6_T0_T2_T3_T4_T5_,"a",@progbits
	.sectionflags	@""
	.align	4
.nv.constant0._ZN2at6native27unrolled_elementwise_kernelIZNS0_50_GLOBAL__N__2680c7bb_12_PowKernel_cu_b2145a98_318422pow_scalar_tensor_implIdEEvRNS_18TensorIteratorBaseET_EUldE_St5arrayIPcLm2EELi4E23TrivialOffsetCalculatorILi1EjESC_NS0_6memory12LoadWithCastILi1EEENSD_13StoreWithCastILi1EEEEEviS6_T0_T2_T3_T4_T5_:
	.zero		412


//--------------------- .nv.constant2._ZN2at6native18elementwise_kernelILi128ELi2EZNS0_22gpu_kernel_impl_nocastIZNS0_50_GLOBAL__N__2680c7bb_12_PowKernel_cu_b2145a98_318422pow_scalar_tensor_implIdEEvRNS_18TensorIteratorBaseET_EUldE_EEvS6_RKS7_EUliE_EEviT1_ --------------------------
	.section	.nv.constant2._ZN2at6native18elementwise_kernelILi128ELi2EZNS0_22gpu_kernel_impl_nocastIZNS0_50_GLOBAL__N__2680c7bb_12_PowKernel_cu_b2145a98_318422pow_scalar_tensor_implIdEEvRNS_18TensorIteratorBaseET_EUldE_EEvS6_RKS7_EUliE_EEviT1_,"a",@progbits
	.sectionflags	@""
	.align	4
.nv.constant2._ZN2at6native18elementwise_kernelILi128ELi2EZNS0_22gpu_kernel_impl_nocastIZNS0_50_GLOBAL__N__2680c7bb_12_PowKernel_cu_b2145a98_318422pow_scalar_tensor_implIdEEvRNS_18TensorIteratorBaseET_EUldE_EEvS6_RKS7_EUliE_EEviT1_:
        /* <DEDUP_REMOVED lines=11> */


//--------------------- .nv.constant0._ZN2at6native18elementwise_kernelILi128ELi2EZNS0_22gpu_kernel_impl_nocastIZNS0_50_GLOBAL__N__2680c7bb_12_PowKernel_cu_b2145a98_318422pow_scalar_tensor_implIdEEvRNS_18TensorIteratorBaseET_EUldE_EEvS6_RKS7_EUliE_EEviT1_ --------------------------
	.section	.nv.constant0._ZN2at6native18elementwise_kernelILi128ELi2EZNS0_22gpu_kernel_impl_nocastIZNS0_50_GLOBAL__N__2680c7bb_12_PowKernel_cu_b2145a98_318422pow_scalar_tensor_implIdEEvRNS_18TensorIteratorBaseET_EUldE_EEvS6_RKS7_EUliE_EEviT1_,"a",@progbits
	.sectionflags	@""
	.align	4
.nv.constant0._ZN2at6native18elementwise_kernelILi128ELi2EZNS0_22gpu_kernel_impl_nocastIZNS0_50_GLOBAL__N__2680c7bb_12_PowKernel_cu_b2145a98_318422pow_scalar_tensor_implIdEEvRNS_18TensorIteratorBaseET_EUldE_EEvS6_RKS7_EUliE_EEviT1_:
	.zero		904


//--------------------- .nv.constant2._ZN2at6native27unrolled_elementwise_kernelIZNS0_50_GLOBAL__N__2680c7bb_12_PowKernel_cu_b2145a98_318422pow_scalar_tensor_implIdEEvRNS_18TensorIteratorBaseET_EUldE_St5arrayIPcLm2EELi4E23TrivialOffsetCalculatorILi1EjESC_NS0_6memory15LoadWithoutCastENSD_16StoreWithoutCastEEEviS6_T0_T2_T3_T4_T5_ --------------------------
	.section	.nv.constant2._ZN2at6native27unrolled_elementwise_kernelIZNS0_50_GLOBAL__N__2680c7bb_12_PowKernel_cu_b2145a98_318422pow_scalar_tensor_implIdEEvRNS_18TensorIteratorBaseET_EUldE_St5arrayIPcLm2EELi4E23TrivialOffsetCalculatorILi1EjESC_NS0_6memory15LoadWithoutCastENSD_16StoreWithoutCastEEEviS6_T0_T2_T3_T4_T5_,"a",@progbits
	.sectionflags	@""
	.align	4
.nv.constant2._ZN2at6native27unrolled_elementwise_kernelIZNS0_50_GLOBAL__N__2680c7bb_12_PowKernel_cu_b2145a98_318422pow_scalar_tensor_implIdEEvRNS_18TensorIteratorBaseET_EUldE_St5arrayIPcLm2EELi4E23TrivialOffsetCalculatorILi1EjESC_NS0_6memory15LoadWithoutCastENSD_16StoreWithoutCastEEEviS6_T0_T2_T3_T4_T5_:
        /* <DEDUP_REMOVED lines=11> */


//--------------------- .nv.constant0._ZN2at6native27unrolled_elementwise_kernelIZNS0_50_GLOBAL__N__2680c7bb_12_PowKernel_cu_b2145a98_318422pow_scalar_tensor_implIdEEvRNS_18TensorIteratorBaseET_EUldE_St5arrayIPcLm2EELi4E23TrivialOffsetCalculatorILi1EjESC_NS0_6memory15LoadWithoutCastENSD_16StoreWithoutCastEEEviS6_T0_T2_T3_T4_T5_ --------------------------
	.section	.nv.constant0._ZN2at6native27unrolled_elementwise_kernelIZNS0_50_GLOBAL__N__2680c7bb_12_PowKernel_cu_b2145a98_318422pow_scalar_tensor_implIdEEvRNS_18TensorIteratorBaseET_EUldE_St5arrayIPcLm2EELi4E23TrivialOffsetCalculatorILi1EjESC_NS0_6memory15LoadWithoutCastENSD_16StoreWithoutCastEEEviS6_T0_T2_T3_T4_T5_,"a",@progbits
	.sectionflags	@""
	.align	4
.nv.constant0._ZN2at6native27unrolled_elementwise_kernelIZNS0_50_GLOBAL__N__2680c7bb_12_PowKernel_cu_b2145a98_318422pow_scalar_tensor_implIdEEvRNS_18TensorIteratorBaseET_EUldE_St5arrayIPcLm2EELi4E23TrivialOffsetCalculatorILi1EjESC_NS0_6memory15LoadWithoutCastENSD_16StoreWithoutCastEEEviS6_T0_T2_T3_T4_T5_:
	.zero		396


//--------------------- .nv.constant2._ZN2at6native29vectorized_elementwise_kernelILi2EZNS0_50_GLOBAL__N__2680c7bb_12_PowKernel_cu_b2145a98_318422pow_scalar_tensor_implIdEEvRNS_18TensorIteratorBaseET_EUldE_St5arrayIPcLm2EEEEviT0_T1_ --------------------------
	.section	.nv.constant2._ZN2at6native29vectorized_elementwise_kernelILi2EZNS0_50_GLOBAL__N__2680c7bb_12_PowKernel_cu_b2145a98_318422pow_scalar_tensor_implIdEEvRNS_18TensorIteratorBaseET_EUldE_St5arrayIPcLm2EEEEviT0_T1_,"a",@progbits
	.sectionflags	@""
	.align	4
.nv.constant2._ZN2at6native29vectorized_elementwise_kernelILi2EZNS0_50_GLOBAL__N__2680c7bb_12_PowKernel_cu_b2145a98_318422pow_scalar_tensor_implIdEEvRNS_18TensorIteratorBaseET_EUldE_St5arrayIPcLm2EEEEviT0_T1_:
        /* <DEDUP_REMOVED lines=11> */


//--------------------- .nv.constant0._ZN2at6native29vectorized_elementwise_kernelILi2EZNS0_50_GLOBAL__N__2680c7bb_12_PowKernel_cu_b2145a98_318422pow_scalar_tensor_implIdEEvRNS_18TensorIteratorBaseET_EUldE_St5arrayIPcLm2EEEEviT0_T1_ --------------------------
	.section	.nv.constant0._ZN2at6native29vectorized_elementwise_kernelILi2EZNS0_50_GLOBAL__N__2680c7bb_12_PowKernel_cu_b2145a98_318422pow_scalar_tensor_implIdEEvRNS_18TensorIteratorBaseET_EUldE_St5arrayIPcLm2EEEEviT0_T1_,"a",@progbits
	.sectionflags	@""
	.align	4
.nv.constant0._ZN2at6native29vectorized_elementwise_kernelILi2EZNS0_50_GLOBAL__N__2680c7bb_12_PowKernel_cu_b2145a98_318422pow_scalar_tensor_implIdEEvRNS_18TensorIteratorBaseET_EUldE_St5arrayIPcLm2EEEEviT0_T1_:
	.zero		392


//--------------------- .nv.constant2._ZN2at6native29vectorized_elementwise_kernelILi4EZNS0_50_GLOBAL__N__2680c7bb_12_PowKernel_cu_b2145a98_318422pow_scalar_tensor_implIdEEvRNS_18TensorIteratorBaseET_EUldE_St5arrayIPcLm2EEEEviT0_T1_ --------------------------
	.section	.nv.constant2._ZN2at6native29vectorized_elementwise_kernelILi4EZNS0_50_GLOBAL__N__2680c7bb_12_PowKernel_cu_b2145a98_318422pow_scalar_tensor_implIdEEvRNS_18TensorIteratorBaseET_EUldE_St5arrayIPcLm2EEEEviT0_T1_,"a",@progbits
	.sectionflags	@""
	.align	4
.nv.constant2._ZN2at6native29vectorized_elementwise_kernelILi4EZNS0_50_GLOBAL__N__2680c7bb_12_PowKernel_cu_b2145a98_318422pow_scalar_tensor_implIdEEvRNS_18TensorIteratorBaseET_EUldE_St5arrayIPcLm2EEEEviT0_T1_:
        /* <DEDUP_REMOVED lines=11> */


//--------------------- .nv.constant0._ZN2at6native29vectorized_elementwise_kernelILi4EZNS0_50_GLOBAL__N__2680c7bb_12_PowKernel_cu_b2145a98_318422pow_scalar_tensor_implIdEEvRNS_18TensorIteratorBaseET_EUldE_St5arrayIPcLm2EEEEviT0_T1_ --------------------------
	.section	.nv.constant0._ZN2at6native29vectorized_elementwise_kernelILi4EZNS0_50_GLOBAL__N__2680c7bb_12_PowKernel_cu_b2145a98_318422pow_scalar_tensor_implIdEEvRNS_18TensorIteratorBaseET_EUldE_St5arrayIPcLm2EEEEviT0_T1_,"a",@progbits
	.sectionflags	@""
	.align	4
.nv.constant0._ZN2at6native29vectorized_elementwise_kernelILi4EZNS0_50_GLOBAL__N__2680c7bb_12_PowKernel_cu_b2145a98_318422pow_scalar_tensor_implIdEEvRNS_18TensorIteratorBaseET_EUldE_St5arrayIPcLm2EEEEviT0_T1_:
	.zero		392


//--------------------- .nv.constant0._ZN2at6native29vectorized_elementwise_kernelILi8EZNS0_50_GLOBAL__N__2680c7bb_12_PowKernel_cu_b2145a98_318422pow_scalar_tensor_implIdEEvRNS_18TensorIteratorBaseET_EUldE_St5arrayIPcLm2EEEEviT0_T1_ --------------------------
	.section	.nv.constant0._ZN2at6native29vectorized_elementwise_kernelILi8EZNS0_50_GLOBAL__N__2680c7bb_12_PowKernel_cu_b2145a98_318422pow_scalar_tensor_implIdEEvRNS_18TensorIteratorBaseET_EUldE_St5arrayIPcLm2EEEEviT0_T1_,"a",@progbits
	.sectionflags	@""
	.align	4
.nv.constant0._ZN2at6native29vectorized_elementwise_kernelILi8EZNS0_50_GLOBAL__N__2680c7bb_12_PowKernel_cu_b2145a98_318422pow_scalar_tensor_implIdEEvRNS_18TensorIteratorBaseET_EUldE_St5arrayIPcLm2EEEEviT0_T1_:
	.zero		392


//--------------------- .nv.constant0._ZN2at6native18elementwise_kernelILi128ELi4EZNS0_15gpu_kernel_implIZZZNS0_50_GLOBAL__N__2680c7bb_12_PowKernel_cu_b2145a98_318424pow_tensor_tensor_kernelERNS_18TensorIteratorBaseEENKUlvE_clEvENKUlvE3_clEvEUlssE_EEvS5_RKT_EUliE_EEviT1_ --------------------------
	.section	.nv.constant0._ZN2at6native18elementwise_kernelILi128ELi4EZNS0_15gpu_kernel_implIZZZNS0_50_GLOBAL__N__2680c7bb_12_PowKernel_cu_b2145a98_318424pow_tensor_tensor_kernelERNS_18TensorIteratorBaseEENKUlvE_clEvENKUlvE3_clEvEUlssE_EEvS5_RKT_EUliE_EEviT1_,"a",@progbits
	.sectionflags	@""
	.align	4
.nv.constant0._ZN2at6native18elementwise_kernelILi128ELi4EZNS0_15gpu_kernel_implIZZZNS0_50_GLOBAL__N__2680c7bb_12_PowKernel_cu_b2145a98_318424pow_tensor_tensor_kernelERNS_18TensorIteratorBaseEENKUlvE_clEvENKUlvE3_clEvEUlssE_EEvS5_RKT_EUliE_EEviT1_:
	.zero		1016


//--------------------- .nv.constant0._ZN2at6native27unrolled_elementwise_kernelIZZZNS0_50_GLOBAL__N__2680c7bb_12_PowKernel_cu_b2145a98_318424pow_tensor_tensor_kernelERNS_18TensorIteratorBaseEENKUlvE_clEvENKUlvE3_clEvEUlssE_St5arrayIPcLm3EELi4E23TrivialOffsetCalculatorILi2EjESB_ILi1EjENS0_6memory12LoadWithCastILi2EEENSE_13StoreWithCastILi1EEEEEviT_T0_T2_T3_T4_T5_ --------------------------
	.section	.nv.constant0._ZN2at6native27unrolled_elementwise_kernelIZZZNS0_50_GLOBAL__N__2680c7bb_12_PowKernel_cu_b2145a98_318424pow_tensor_tensor_kernelERNS_18TensorIteratorBaseEENKUlvE_clEvENKUlvE3_clEvEUlssE_St5arrayIPcLm3EELi4E23TrivialOffsetCalculatorILi2EjESB_ILi1EjENS0_6memory12LoadWithCastILi2EEENSE_13StoreWithCastILi1EEEEEviT_T0_T2_T3_T4_T5_,"a",@progbits
	.sectionflags	@""
	.align	4
.nv.constant0._ZN2at6native27unrolled_elementwise_kernelIZZZNS0_50_GLOBAL__N__2680c7bb_12_PowKernel_cu_b2145a98_318424pow_tensor_tensor_kernelERNS_18TensorIteratorBaseEENKUlvE_clEvENKUlvE3_clEvEUlssE_St5arrayIPcLm3EELi4E23TrivialOffsetCalculatorILi2EjESB_ILi1EjENS0_6memory12LoadWithCastILi2EEENSE_13StoreWithCastILi1EEEEEviT_T0_T2_T3_T4_T5_:
	.zero		416


//--------------------- .nv.constant0._ZN2at6native18elementwise_kernelILi128ELi4EZNS0_22gpu_kernel_impl_nocastIZZZNS0_50_GLOBAL__N__2680c7bb_12_PowKernel_cu_b2145a98_318424pow_tensor_tensor_kernelERNS_18TensorIteratorBaseEENKUlvE_clEvENKUlvE3_clEvEUlssE_EEvS5_RKT_EUliE_EEviT1_ --------------------------
	.section	.nv.constant0._ZN2at6native18elementwise_kernelILi128ELi4EZNS0_22gpu_kernel_impl_nocastIZZZNS0_50_GLOBAL__N__2680c7bb_12_PowKernel_cu_b2145a98_318424pow_tensor_tensor_kernelERNS_18TensorIteratorBaseEENKUlvE_clEvENKUlvE3_clEvEUlssE_EEvS5_RKT_EUliE_EEviT1_,"a",@progbits
	.sectionflags	@""
	.align	4
.nv.constant0._ZN2at6native18elementwise_kernelILi128ELi4EZNS0_22gpu_kernel_impl_nocastIZZZNS0_50_GLOBAL__N__2680c7bb_12_PowKernel_cu_b2145a98_318424pow_tensor_tensor_kernelERNS_18TensorIteratorBaseEENKUlvE_clEvENKUlvE3_clEvEUlssE_EEvS5_RKT_EUliE_EEviT1_:
	.zero		1008


//--------------------- .nv.constant0._ZN2at6native27unrolled_elementwise_kernelIZZZNS0_50_GLOBAL__N__2680c7bb_12_PowKernel_cu_b2145a98_318424pow_tensor_tensor_kernelERNS_18TensorIteratorBaseEENKUlvE_clEvENKUlvE3_clEvEUlssE_St5arrayIPcLm3EELi4E23TrivialOffsetCalculatorILi2EjESB_ILi1EjENS0_6memory15LoadWithoutCastENSE_16StoreWithoutCastEEEviT_T0_T2_T3_T4_T5_ --------------------------
	.section	.nv.constant0._ZN2at6native27unrolled_elementwise_kernelIZZZNS0_50_GLOBAL__N__2680c7bb_12_PowKernel_cu_b2145a98_318424pow_tensor_tensor_kernelERNS_18TensorIteratorBaseEENKUlvE_clEvENKUlvE3_clEvEUlssE_St5arrayIPcLm3EELi4E23TrivialOffsetCalculatorILi2EjESB_ILi1EjENS0_6memory15LoadWithoutCastENSE_16StoreWithoutCastEEEviT_T0_T2_T3_T4_T5_,"a",@progbits
	.sectionflags	@""
	.align	4
.nv.constant0._ZN2at6native27unrolled_elementwise_kernelIZZZNS0_50_GLOBAL__N__2680c7bb_12_PowKernel_cu_b2145a98_318424pow_tensor_tensor_kernelERNS_18TensorIteratorBaseEENKUlvE_clEvENKUlvE3_clEvEUlssE_St5arrayIPcLm3EELi4E23TrivialOffsetCalculatorILi2EjESB_ILi1EjENS0_6memory15LoadWithoutCastENSE_16StoreWithoutCastEEEviT_T0_T2_T3_T4_T5_:
	.zero		396


//--------------------- .nv.constant0._ZN2at6native29vectorized_elementwise_kernelILi2EZZZNS0_50_GLOBAL__N__2680c7bb_12_PowKernel_cu_b2145a98_318424pow_tensor_tensor_kernelERNS_18TensorIteratorBaseEENKUlvE_clEvENKUlvE3_clEvEUlssE_St5arrayIPcLm3EEEEviT0_T1_ --------------------------
	.section	.nv.constant0._ZN2at6native29vectorized_elementwise_kernelILi2EZZZNS0_50_GLOBAL__N__2680c7bb_12_PowKernel_cu_b2145a98_318424pow_tensor_tensor_kernelERNS_18TensorIteratorBaseEENKUlvE_clEvENKUlvE3_clEvEUlssE_St5arrayIPcLm3EEEEviT0_T1_,"a",@progbits
	.sectionflags	@""
	.align	4
.nv.constant0._ZN2at6native29vectorized_elementwise_kernelILi2EZZZNS0_50_GLOBAL__N__2680c7bb_12_PowKernel_cu_b2145a98_318424pow_tensor_tensor_kernelERNS_18TensorIteratorBaseEENKUlvE_clEvENKUlvE3_clEvEUlssE_St5arrayIPcLm3EEEEviT0_T1_:
	.zero		392


//--------------------- .nv.constant0._ZN2at6native29vectorized_elementwise_kernelILi4EZZZNS0_50_GLOBAL__N__2680c7bb_12_PowKernel_cu_b2145a98_318424pow_tensor_tensor_kernelERNS_18TensorIteratorBaseEENKUlvE_clEvENKUlvE3_clEvEUlssE_St5arrayIPcLm3EEEEviT0_T1_ --------------------------
	.section	.nv.constant0._ZN2at6native29vectorized_elementwise_kernelILi4EZZZNS0_50_GLOBAL__N__2680c7bb_12_PowKernel_cu_b2145a98_318424pow_tensor_tensor_kernelERNS_18TensorIteratorBaseEENKUlvE_clEvENKUlvE3_clEvEUlssE_St5arrayIPcLm3EEEEviT0_T1_,"a",@progbits
	.sectionflags	@""
	.align	4
.nv.constant0._ZN2at6native29vectorized_elementwise_kernelILi4EZZZNS0_50_GLOBAL__N__2680c7bb_12_PowKernel_cu_b2145a98_318424pow_tensor_tensor_kernelERNS_18TensorIteratorBaseEENKUlvE_clEvENKUlvE3_clEvEUlssE_St5arrayIPcLm3EEEEviT0_T1_:
	.zero		392


//--------------------- .nv.constant0._ZN2at6native29vectorized_elementwise_kernelILi8EZZZNS0_50_GLOBAL__N__2680c7bb_12_PowKernel_cu_b2145a98_318424pow_tensor_tensor_kernelERNS_18TensorIteratorBaseEENKUlvE_clEvENKUlvE3_clEvEUlssE_St5arrayIPcLm3EEEEviT0_T1_ --------------------------
	.section	.nv.constant0._ZN2at6native29vectorized_elementwise_kernelILi8EZZZNS0_50_GLOBAL__N__2680c7bb_12_PowKernel_cu_b2145a98_318424pow_tensor_tensor_kernelERNS_18TensorIteratorBaseEENKUlvE_clEvENKUlvE3_clEvEUlssE_St5arrayIPcLm3EEEEviT0_T1_,"a",@progbits
	.sectionflags	@""
	.align	4
.nv.constant0._ZN2at6native29vectorized_elementwise_kernelILi8EZZZNS0_50_GLOBAL__N__2680c7bb_12_PowKernel_cu_b2145a98_318424pow_tensor_tensor_kernelERNS_18TensorIteratorBaseEENKUlvE_clEvENKUlvE3_clEvEUlssE_St5arrayIPcLm3EEEEviT0_T1_:
	.zero		392


//--------------------- .nv.constant0._ZN2at6native18elementwise_kernelILi128ELi4EZNS0_15gpu_kernel_implIZNS0_50_GLOBAL__N__2680c7bb_12_PowKernel_cu_b2145a98_318422pow_scalar_tensor_implIsEEvRNS_18TensorIteratorBaseET_EUlsE_EEvS6_RKS7_EUliE_EEviT1_ --------------------------
	.section	.nv.constant0._ZN2at6native18elementwise_kernelILi128ELi4EZNS0_15gpu_kernel_implIZNS0_50_GLOBAL__N__2680c7bb_12_PowKernel_cu_b2145a98_318422pow_scalar_tensor_implIsEEvRNS_18TensorIteratorBaseET_EUlsE_EEvS6_RKS7_EUliE_EEviT1_,"a",@progbits
	.sectionflags	@""
	.align	4
.nv.constant0._ZN2at6native18elementwise_kernelILi128ELi4EZNS0_15gpu_kernel_implIZNS0_50_GLOBAL__N__2680c7bb_12_PowKernel_cu_b2145a98_318422pow_scalar_tensor_implIsEEvRNS_18TensorIteratorBaseET_EUlsE_EEvS6_RKS7_EUliE_EEviT1_:
	.zero		912


//--------------------- .nv.constant0._ZN2at6native27unrolled_elementwise_kernelIZNS0_50_GLOBAL__N__2680c7bb_12_PowKernel_cu_b2145a98_318422pow_scalar_tensor_implIsEEvRNS_18TensorIteratorBaseET_EUlsE_St5arrayIPcLm2EELi4E23TrivialOffsetCalculatorILi1EjESC_NS0_6memory12LoadWithCastILi1EEENSD_13StoreWithCastILi1EEEEEviS6_T0_T2_T3_T4_T5_ --------------------------
	.section	.nv.constant0._ZN2at6native27unrolled_elementwise_kernelIZNS0_50_GLOBAL__N__2680c7bb_12_PowKernel_cu_b2145a98_318422pow_scalar_tensor_implIsEEvRNS_18TensorIteratorBaseET_EUlsE_St5arrayIPcLm2EELi4E23TrivialOffsetCalculatorILi1EjESC_NS0_6memory12LoadWithCastILi1EEENSD_13StoreWithCastILi1EEEEEviS6_T0_T2_T3_T4_T5_,"a",@progbits
	.sectionflags	@""
	.align	4
.nv.constant0._ZN2at6native27unrolled_elementwise_kernelIZNS0_50_GLOBAL__N__2680c7bb_12_PowKernel_cu_b2145a98_318422pow_scalar_tensor_implIsEEvRNS_18TensorIteratorBaseET_EUlsE_St5arrayIPcLm2EELi4E23TrivialOffsetCalculatorILi1EjESC_NS0_6memory12LoadWithCastILi1EEENSD_13StoreWithCastILi1EEEEEviS6_T0_T2_T3_T4_T5_:
	.zero		412


//--------------------- .nv.constant0._ZN2at6native18elementwise_kernelILi128ELi4EZNS0_22gpu_kernel_impl_nocastIZNS0_50_GLOBAL__N__2680c7bb_12_PowKernel_cu_b2145a98_318422pow_scalar_tensor_implIsEEvRNS_18TensorIteratorBaseET_EUlsE_EEvS6_RKS7_EUliE_EEviT1_ --------------------------
	.section	.nv.constant0._ZN2at6native18elementwise_kernelILi128ELi4EZNS0_22gpu_kernel_impl_nocastIZNS0_50_GLOBAL__N__2680c7bb_12_PowKernel_cu_b2145a98_318422pow_scalar_tensor_implIsEEvRNS_18TensorIteratorBaseET_EUlsE_EEvS6_RKS7_EUliE_EEviT1_,"a",@progbits
	.sectionflags	@""
	.align	4
.nv.constant0._ZN2at6native18elementwise_kernelILi128ELi4EZNS0_22gpu_kernel_impl_nocastIZNS0_50_GLOBAL__N__2680c7bb_12_PowKernel_cu_b2145a98_318422pow_scalar_tensor_implIsEEvRNS_18TensorIteratorBaseET_EUlsE_EEvS6_RKS7_EUliE_EEviT1_:
	.zero		904


//--------------------- .nv.constant0._ZN2at6native27unrolled_elementwise_kernelIZNS0_50_GLOBAL__N__2680c7bb_12_PowKernel_cu_b2145a98_318422pow_scalar_tensor_implIsEEvRNS_18TensorIteratorBaseET_EUlsE_St5arrayIPcLm2EELi4E23TrivialOffsetCalculatorILi1EjESC_NS0_6memory15LoadWithoutCastENSD_16StoreWithoutCastEEEviS6_T0_T2_T3_T4_T5_ --------------------------
	.section	.nv.constant0._ZN2at6native27unrolled_elementwise_kernelIZNS0_50_GLOBAL__N__2680c7bb_12_PowKernel_cu_b2145a98_318422pow_scalar_tensor_implIsEEvRNS_18TensorIteratorBaseET_EUlsE_St5arrayIPcLm2EELi4E23TrivialOffsetCalculatorILi1EjESC_NS0_6memory15LoadWithoutCastENSD_16StoreWithoutCastEEEviS6_T0_T2_T3_T4_T5_,"a",@progbits
	.sectionflags	@""
	.align	4
.nv.constant0._ZN2at6native27unrolled_elementwise_kernelIZNS0_50_GLOBAL__N__2680c7bb_12_PowKernel_cu_b2145a98_318422pow_scalar_tensor_implIsEEvRNS_18TensorIteratorBaseET_EUlsE_St5arrayIPcLm2EELi4E23TrivialOffsetCalculatorILi1EjESC_NS0_6memory15LoadWithoutCastENSD_16StoreWithoutCastEEEviS6_T0_T2_T3_T4_T5_:
	.zero		396


//--------------------- .nv.constant0._ZN2at6native29vectorized_elementwise_kernelILi2EZNS0_50_GLOBAL__N__2680c7bb_12_PowKernel_cu_b2145a98_318422pow_scalar_tensor_implIsEEvRNS_18TensorIteratorBaseET_EUlsE_St5arrayIPcLm2EEEEviT0_T1_ --------------------------
	.section	.nv.constant0._ZN2at6native29vectorized_elementwise_kernelILi2EZNS0_50_GLOBAL__N__2680c7bb_12_PowKernel_cu_b2145a98_318422pow_scalar_tensor_implIsEEvRNS_18TensorIteratorBaseET_EUlsE_St5arrayIPcLm2EEEEviT0_T1_,"a",@progbits
	.sectionflags	@""
	.align	4
.nv.constant0._ZN2at6native29vectorized_elementwise_kernelILi2EZNS0_50_GLOBAL__N__2680c7bb_12_PowKernel_cu_b2145a98_318422pow_scalar_tensor_implIsEEvRNS_18TensorIteratorBaseET_EUlsE_St5arrayIPcLm2EEEEviT0_T1_:
	.zero		392


//--------------------- .nv.constant0._ZN2at6native29vectorized_elementwise_kernelILi4EZNS0_50_GLOBAL__N__2680c7bb_12_PowKernel_cu_b2145a98_318422pow_scalar_tensor_implIsEEvRNS_18TensorIteratorBaseET_EUlsE_St5arrayIPcLm2EEEEviT0_T1_ --------------------------
	.section	.nv.constant0._ZN2at6native29vectorized_elementwise_kernelILi4EZNS0_50_GLOBAL__N__2680c7bb_12_PowKernel_cu_b2145a98_318422pow_scalar_tensor_implIsEEvRNS_18TensorIteratorBaseET_EUlsE_St5arrayIPcLm2EEEEviT0_T1_,"a",@progbits
	.sectionflags	@""
	.align	4
.nv.constant0._ZN2at6native29vectorized_elementwise_kernelILi4EZNS0_50_GLOBAL__N__2680c7bb_12_PowKernel_cu_b2145a98_318422pow_scalar_tensor_implIsEEvRNS_18TensorIteratorBaseET_EUlsE_St5arrayIPcLm2EEEEviT0_T1_:
	.zero		392


//--------------------- .nv.constant0._ZN2at6native29vectorized_elementwise_kernelILi8EZNS0_50_GLOBAL__N__2680c7bb_12_PowKernel_cu_b2145a98_318422pow_scalar_tensor_implIsEEvRNS_18TensorIteratorBaseET_EUlsE_St5arrayIPcLm2EEEEviT0_T1_ --------------------------
	.section	.nv.constant0._ZN2at6native29vectorized_elementwise_kernelILi8EZNS0_50_GLOBAL__N__2680c7bb_12_PowKernel_cu_b2145a98_318422pow_scalar_tensor_implIsEEvRNS_18TensorIteratorBaseET_EUlsE_St5arrayIPcLm2EEEEviT0_T1_,"a",@progbits
	.sectionflags	@""
	.align	4
.nv.constant0._ZN2at6native29vectorized_elementwise_kernelILi8EZNS0_50_GLOBAL__N__2680c7bb_12_PowKernel_cu_b2145a98_318422pow_scalar_tensor_implIsEEvRNS_18TensorIteratorBaseET_EUlsE_St5arrayIPcLm2EEEEviT0_T1_:
	.zero		392


//--------------------- .nv.constant0._ZN2at6native18elementwise_kernelILi128ELi4EZNS0_15gpu_kernel_implIZZZNS0_50_GLOBAL__N__2680c7bb_12_PowKernel_cu_b2145a98_318424pow_tensor_tensor_kernelERNS_18TensorIteratorBaseEENKUlvE_clEvENKUlvE2_clEvEUlllE_EEvS5_RKT_EUliE_EEviT1_ --------------------------
	.section	.nv.constant0._ZN2at6native18elementwise_kernelILi128ELi4EZNS0_15gpu_kernel_implIZZZNS0_50_GLOBAL__N__2680c7bb_12_PowKernel_cu_b2145a98_318424pow_tensor_tensor_kernelERNS_18TensorIteratorBaseEENKUlvE_clEvENKUlvE2_clEvEUlllE_EEvS5_RKT_EUliE_EEviT1_,"a",@progbits
	.sectionflags	@""
	.align	4
.nv.constant0._ZN2at6native18elementwise_kernelILi128ELi4EZNS0_15gpu_kernel_implIZZZNS0_50_GLOBAL__N__2680c7bb_12_PowKernel_cu_b2145a98_318424pow_tensor_tensor_kernelERNS_18TensorIteratorBaseEENKUlvE_clEvENKUlvE2_clEvEUlllE_EEvS5_RKT_EUliE_EEviT1_:
	.zero		1016


//--------------------- .nv.constant0._ZN2at6native27unrolled_elementwise_kernelIZZZNS0_50_GLOBAL__N__2680c7bb_12_PowKernel_cu_b2145a98_318424pow_tensor_tensor_kernelERNS_18TensorIteratorBaseEENKUlvE_clEvENKUlvE2_clEvEUlllE_St5arrayIPcLm3EELi4E23TrivialOffsetCalculatorILi2EjESB_ILi1EjENS0_6memory12LoadWithCastILi2EEENSE_13StoreWithCastILi1EEEEEviT_T0_T2_T3_T4_T5_ --------------------------
	.section	.nv.constant0._ZN2at6native27unrolled_elementwise_kernelIZZZNS0_50_GLOBAL__N__2680c7bb_12_PowKernel_cu_b2145a98_318424pow_tensor_tensor_kernelERNS_18TensorIteratorBaseEENKUlvE_clEvENKUlvE2_clEvEUlllE_St5arrayIPcLm3EELi4E23TrivialOffsetCalculatorILi2EjESB_ILi1EjENS0_6memory12LoadWithCastILi2EEENSE_13StoreWithCastILi1EEEEEviT_T0_T2_T3_T4_T5_,"a",@progbits
	.sectionflags	@""
	.align	4
.nv.constant0._ZN2at6native27unrolled_elementwise_kernelIZZZNS0_50_GLOBAL__N__2680c7bb_12_PowKernel_cu_b2145a98_318424pow_tensor_tensor_kernelERNS_18TensorIteratorBaseEENKUlvE_clEvENKUlvE2_clEvEUlllE_St5arrayIPcLm3EELi4E23TrivialOffsetCalculatorILi2EjESB_ILi1EjENS0_6memory12LoadWithCastILi2EEENSE_13StoreWithCastILi1EEEEEviT_T0_T2_T3_T4_T5_:
	.zero		416


//--------------------- .nv.constant0._ZN2at6native18elementwise_kernelILi128ELi2EZNS0_22gpu_kernel_impl_nocastIZZZNS0_50_GLOBAL__N__2680c7bb_12_PowKernel_cu_b2145a98_318424pow_tensor_tensor_kernelERNS_18TensorIteratorBaseEENKUlvE_clEvENKUlvE2_clEvEUlllE_EEvS5_RKT_EUliE_EEviT1_ --------------------------
	.section	.nv.constant0._ZN2at6native18elementwise_kernelILi128ELi2EZNS0_22gpu_kernel_impl_nocastIZZZNS0_50_GLOBAL__N__2680c7bb_12_PowKernel_cu_b2145a98_318424pow_tensor_tensor_kernelERNS_18TensorIteratorBaseEENKUlvE_clEvENKUlvE2_clEvEUlllE_EEvS5_RKT_EUliE_EEviT1_,"a",@progbits
	.sectionflags	@""
	.align	4
.nv.constant0._ZN2at6native18elementwise_kernelILi128ELi2EZNS0_22gpu_kernel_impl_nocastIZZZNS0_50_GLOBAL__N__2680c7bb_12_PowKernel_cu_b2145a98_318424pow_tensor_tensor_kernelERNS_18TensorIteratorBaseEENKUlvE_clEvENKUlvE2_clEvEUlllE_EEvS5_RKT_EUliE_EEviT1_:
	.zero		1008


//--------------------- .nv.constant0._ZN2at6native27unrolled_elementwise_kernelIZZZNS0_50_GLOBAL__N__2680c7bb_12_PowKernel_cu_b2145a98_318424pow_tensor_tensor_kernelERNS_18TensorIteratorBaseEENKUlvE_clEvENKUlvE2_clEvEUlllE_St5arrayIPcLm3EELi4E23TrivialOffsetCalculatorILi2EjESB_ILi1EjENS0_6memory15LoadWithoutCastENSE_16StoreWithoutCastEEEviT_T0_T2_T3_T4_T5_ --------------------------
	.section	.nv.constant0._ZN2at6native27unrolled_elementwise_kernelIZZZNS0_50_GLOBAL__N__2680c7bb_12_PowKernel_cu_b2145a98_318424pow_tensor_tensor_kernelERNS_18TensorIteratorBaseEENKUlvE_clEvENKUlvE2_clEvEUlllE_St5arrayIPcLm3EELi4E23TrivialOffsetCalculatorILi2EjESB_ILi1EjENS0_6memory15LoadWithoutCastENSE_16StoreWithoutCastEEEviT_T0_T2_T3_T4_T5_,"a",@progbits
	.sectionflags	@""
	.align	4
.nv.constant0._ZN2at6native27unrolled_elementwise_kernelIZZZNS0_50_GLOBAL__N__2680c7bb_12_PowKernel_cu_b2145a98_318424pow_tensor_tensor_kernelERNS_18TensorIteratorBaseEENKUlvE_clEvENKUlvE2_clEvEUlllE_St5arrayIPcLm3EELi4E23TrivialOffsetCalculatorILi2EjESB_ILi1EjENS0_6memory15LoadWithoutCastENSE_16StoreWithoutCastEEEviT_T0_T2_T3_T4_T5_:
	.zero		396


//--------------------- .nv.constant0._ZN2at6native29vectorized_elementwise_kernelILi2EZZZNS0_50_GLOBAL__N__2680c7bb_12_PowKernel_cu_b2145a98_318424pow_tensor_tensor_kernelERNS_18TensorIteratorBaseEENKUlvE_clEvENKUlvE2_clEvEUlllE_St5arrayIPcLm3EEEEviT0_T1_ --------------------------
	.section	.nv.constant0._ZN2at6native29vectorized_elementwise_kernelILi2EZZZNS0_50_GLOBAL__N__2680c7bb_12_PowKernel_cu_b2145a98_318424pow_tensor_tensor_kernelERNS_18TensorIteratorBaseEENKUlvE_clEvENKUlvE2_clEvEUlllE_St5arrayIPcLm3EEEEviT0_T1_,"a",@progbits
	.sectionflags	@""
	.align	4
.nv.constant0._ZN2at6native29vectorized_elementwise_kernelILi2EZZZNS0_50_GLOBAL__N__2680c7bb_12_PowKernel_cu_b2145a98_318424pow_tensor_tensor_kernelERNS_18TensorIteratorBaseEENKUlvE_clEvENKUlvE2_clEvEUlllE_St5arrayIPcLm3EEEEviT0_T1_:
	.zero		392


//--------------------- .nv.constant0._ZN2at6native29vectorized_elementwise_kernelILi4EZZZNS0_50_GLOBAL__N__2680c7bb_12_PowKernel_cu_b2145a98_318424pow_tensor_tensor_kernelERNS_18TensorIteratorBaseEENKUlvE_clEvENKUlvE2_clEvEUlllE_St5arrayIPcLm3EEEEviT0_T1_ --------------------------
	.section	.nv.constant0._ZN2at6native29vectorized_elementwise_kernelILi4EZZZNS0_50_GLOBAL__N__2680c7bb_12_PowKernel_cu_b2145a98_318424pow_tensor_tensor_kernelERNS_18TensorIteratorBaseEENKUlvE_clEvENKUlvE2_clEvEUlllE_St5arrayIPcLm3EEEEviT0_T1_,"a",@progbits
	.sectionflags	@""
	.align	4
.nv.constant0._ZN2at6native29vectorized_elementwise_kernelILi4EZZZNS0_50_GLOBAL__N__2680c7bb_12_PowKernel_cu_b2145a98_318424pow_tensor_tensor_kernelERNS_18TensorIteratorBaseEENKUlvE_clEvENKUlvE2_clEvEUlllE_St5arrayIPcLm3EEEEviT0_T1_:
	.zero		392


//--------------------- .nv.constant0._ZN2at6native29vectorized_elementwise_kernelILi8EZZZNS0_50_GLOBAL__N__2680c7bb_12_PowKernel_cu_b2145a98_318424pow_tensor_tensor_kernelERNS_18TensorIteratorBaseEENKUlvE_clEvENKUlvE2_clEvEUlllE_St5arrayIPcLm3EEEEviT0_T1_ --------------------------
	.section	.nv.constant0._ZN2at6native29vectorized_elementwise_kernelILi8EZZZNS0_50_GLOBAL__N__2680c7bb_12_PowKernel_cu_b2145a98_318424pow_tensor_tensor_kernelERNS_18TensorIteratorBaseEENKUlvE_clEvENKUlvE2_clEvEUlllE_St5arrayIPcLm3EEEEviT0_T1_,"a",@progbits
	.sectionflags	@""
	.align	4
.nv.constant0._ZN2at6native29vectorized_elementwise_kernelILi8EZZZNS0_50_GLOBAL__N__2680c7bb_12_PowKernel_cu_b2145a98_318424pow_tensor_tensor_kernelERNS_18TensorIteratorBaseEENKUlvE_clEvENKUlvE2_clEvEUlllE_St5arrayIPcLm3EEEEviT0_T1_:
	.zero		392


//--------------------- .nv.constant0._ZN2at6native18elementwise_kernelILi128ELi4EZNS0_15gpu_kernel_implIZNS0_50_GLOBAL__N__2680c7bb_12_PowKernel_cu_b2145a98_318422pow_scalar_tensor_implIlEEvRNS_18TensorIteratorBaseET_EUllE_EEvS6_RKS7_EUliE_EEviT1_ --------------------------
	.section	.nv.constant0._ZN2at6native18elementwise_kernelILi128ELi4EZNS0_15gpu_kernel_implIZNS0_50_GLOBAL__N__2680c7bb_12_PowKernel_cu_b2145a98_318422pow_scalar_tensor_implIlEEvRNS_18TensorIteratorBaseET_EUllE_EEvS6_RKS7_EUliE_EEviT1_,"a",@progbits
	.sectionflags	@""
	.align	4
.nv.constant0._ZN2at6native18elementwise_kernelILi128ELi4EZNS0_15gpu_kernel_implIZNS0_50_GLOBAL__N__2680c7bb_12_PowKernel_cu_b2145a98_318422pow_scalar_tensor_implIlEEvRNS_18TensorIteratorBaseET_EUllE_EEvS6_RKS7_EUliE_EEviT1_:
	.zero		912


//--------------------- .nv.constant0._ZN2at6native27unrolled_elementwise_kernelIZNS0_50_GLOBAL__N__2680c7bb_12_PowKernel_cu_b2145a98_318422pow_scalar_tensor_implIlEEvRNS_18TensorIteratorBaseET_EUllE_St5arrayIPcLm2EELi4E23TrivialOffsetCalculatorILi1EjESC_NS0_6memory12LoadWithCastILi1EEENSD_13StoreWithCastILi1EEEEEviS6_T0_T2_T3_T4_T5_ --------------------------
	.section	.nv.constant0._ZN2at6native27unrolled_elementwise_kernelIZNS0_50_GLOBAL__N__2680c7bb_12_PowKernel_cu_b2145a98_318422pow_scalar_tensor_implIlEEvRNS_18TensorIteratorBaseET_EUllE_St5arrayIPcLm2EELi4E23TrivialOffsetCalculatorILi1EjESC_NS0_6memory12LoadWithCastILi1EEENSD_13StoreWithCastILi1EEEEEviS6_T0_T2_T3_T4_T5_,"a",@progbits
	.sectionflags	@""
	.align	4
.nv.constant0._ZN2at6native27unrolled_elementwise_kernelIZNS0_50_GLOBAL__N__2680c7bb_12_PowKernel_cu_b2145a98_318422pow_scalar_tensor_implIlEEvRNS_18TensorIteratorBaseET_EUllE_St5arrayIPcLm2EELi4E23TrivialOffsetCalculatorILi1EjESC_NS0_6memory12LoadWithCastILi1EEENSD_13StoreWithCastILi1EEEEEviS6_T0_T2_T3_T4_T5_:
	.zero		412


//--------------------- .nv.constant0._ZN2at6native18elementwise_kernelILi128ELi2EZNS0_22gpu_kernel_impl_nocastIZNS0_50_GLOBAL__N__2680c7bb_12_PowKernel_cu_b2145a98_318422pow_scalar_tensor_implIlEEvRNS_18TensorIteratorBaseET_EUllE_EEvS6_RKS7_EUliE_EEviT1_ --------------------------
	.section	.nv.constant0._ZN2at6native18elementwise_kernelILi128ELi2EZNS0_22gpu_kernel_impl_nocastIZNS0_50_GLOBAL__N__2680c7bb_12_PowKernel_cu_b2145a98_318422pow_scalar_tensor_implIlEEvRNS_18TensorIteratorBaseET_EUllE_EEvS6_RKS7_EUliE_EEviT1_,"a",@progbits
	.sectionflags	@""
	.align	4
.nv.constant0._ZN2at6native18elementwise_kernelILi128ELi2EZNS0_22gpu_kernel_impl_nocastIZNS0_50_GLOBAL__N__2680c7bb_12_PowKernel_cu_b2145a98_318422pow_scalar_tensor_implIlEEvRNS_18TensorIteratorBaseET_EUllE_EEvS6_RKS7_EUliE_EEviT1_:
	.zero		904


//--------------------- .nv.constant0._ZN2at6native27unrolled_elementwise_kernelIZNS0_50_GLOBAL__N__2680c7bb_12_PowKernel_cu_b2145a98_318422pow_scalar_tensor_implIlEEvRNS_18TensorIteratorBaseET_EUllE_St5arrayIPcLm2EELi4E23TrivialOffsetCalculatorILi1EjESC_NS0_6memory15LoadWithoutCastENSD_16StoreWithoutCastEEEviS6_T0_T2_T3_T4_T5_ --------------------------
	.section	.nv.constant0._ZN2at6native27unrolled_elementwise_kernelIZNS0_50_GLOBAL__N__2680c7bb_12_PowKernel_cu_b2145a98_318422pow_scalar_tensor_implIlEEvRNS_18TensorIteratorBaseET_EUllE_St5arrayIPcLm2EELi4E23TrivialOffsetCalculatorILi1EjESC_NS0_6memory15LoadWithoutCastENSD_16StoreWithoutCastEEEviS6_T0_T2_T3_T4_T5_,"a",@progbits
	.sectionflags	@""
	.align	4
.nv.constant0._ZN2at6native27unrolled_elementwise_kernelIZNS0_50_GLOBAL__N__2680c7bb_12_PowKernel_cu_b2145a98_318422pow_scalar_tensor_implIlEEvRNS_18TensorIteratorBaseET_EUllE_St5arrayIPcLm2EELi4E23TrivialOffsetCalculatorILi1EjESC_NS0_6memory15LoadWithoutCastENSD_16StoreWithoutCastEEEviS6_T0_T2_T3_T4_T5_:
	.zero		396


//--------------------- .nv.constant0._ZN2at6native29vectorized_elementwise_kernelILi2EZNS0_50_GLOBAL__N__2680c7bb_12_PowKernel_cu_b2145a98_318422pow_scalar_tensor_implIlEEvRNS_18TensorIteratorBaseET_EUllE_St5arrayIPcLm2EEEEviT0_T1_ --------------------------
	.section	.nv.constant0._ZN2at6native29vectorized_elementwise_kernelILi2EZNS0_50_GLOBAL__N__2680c7bb_12_PowKernel_cu_b2145a98_318422pow_scalar_tensor_implIlEEvRNS_18TensorIteratorBaseET_EUllE_St5arrayIPcLm2EEEEviT0_T1_,"a",@progbits
	.sectionflags	@""
	.align	4
.nv.constant0._ZN2at6native29vectorized_elementwise_kernelILi2EZNS0_50_GLOBAL__N__2680c7bb_12_PowKernel_cu_b2145a98_318422pow_scalar_tensor_implIlEEvRNS_18TensorIteratorBaseET_EUllE_St5arrayIPcLm2EEEEviT0_T1_:
	.zero		392


//--------------------- .nv.constant0._ZN2at6native29vectorized_elementwise_kernelILi4EZNS0_50_GLOBAL__N__2680c7bb_12_PowKernel_cu_b2145a98_318422pow_scalar_tensor_implIlEEvRNS_18TensorIteratorBaseET_EUllE_St5arrayIPcLm2EEEEviT0_T1_ --------------------------
	.section	.nv.constant0._ZN2at6native29vectorized_elementwise_kernelILi4EZNS0_50_GLOBAL__N__2680c7bb_12_PowKernel_cu_b2145a98_318422pow_scalar_tensor_implIlEEvRNS_18TensorIteratorBaseET_EUllE_St5arrayIPcLm2EEEEviT0_T1_,"a",@progbits
	.sectionflags	@""
	.align	4
.nv.constant0._ZN2at6native29vectorized_elementwise_kernelILi4EZNS0_50_GLOBAL__N__2680c7bb_12_PowKernel_cu_b2145a98_318422pow_scalar_tensor_implIlEEvRNS_18TensorIteratorBaseET_EUllE_St5arrayIPcLm2EEEEviT0_T1_:
	.zero		392


//--------------------- .nv.constant0._ZN2at6native29vectorized_elementwise_kernelILi8EZNS0_50_GLOBAL__N__2680c7bb_12_PowKernel_cu_b2145a98_318422pow_scalar_tensor_implIlEEvRNS_18TensorIteratorBaseET_EUllE_St5arrayIPcLm2EEEEviT0_T1_ --------------------------
	.section	.nv.constant0._ZN2at6native29vectorized_elementwise_kernelILi8EZNS0_50_GLOBAL__N__2680c7bb_12_PowKernel_cu_b2145a98_318422pow_scalar_tensor_implIlEEvRNS_18TensorIteratorBaseET_EUllE_St5arrayIPcLm2EEEEviT0_T1_,"a",@progbits
	.sectionflags	@""
	.align	4
.nv.constant0._ZN2at6native29vectorized_elementwise_kernelILi8EZNS0_50_GLOBAL__N__2680c7bb_12_PowKernel_cu_b2145a98_318422pow_scalar_tensor_implIlEEvRNS_18TensorIteratorBaseET_EUllE_St5arrayIPcLm2EEEEviT0_T1_:
	.zero		392


//--------------------- .nv.constant0._ZN2at6native18elementwise_kernelILi128ELi4EZNS0_15gpu_kernel_implIZZZNS0_50_GLOBAL__N__2680c7bb_12_PowKernel_cu_b2145a98_318424pow_tensor_tensor_kernelERNS_18TensorIteratorBaseEENKUlvE_clEvENKUlvE1_clEvEUliiE_EEvS5_RKT_EUliE_EEviT1_ --------------------------
	.section	.nv.constant0._ZN2at6native18elementwise_kernelILi128ELi4EZNS0_15gpu_kernel_implIZZZNS0_50_GLOBAL__N__2680c7bb_12_PowKernel_cu_b2145a98_318424pow_tensor_tensor_kernelERNS_18TensorIteratorBaseEENKUlvE_clEvENKUlvE1_clEvEUliiE_EEvS5_RKT_EUliE_EEviT1_,"a",@progbits
	.sectionflags	@""
	.align	4
.nv.constant0._ZN2at6native18elementwise_kernelILi128ELi4EZNS0_15gpu_kernel_implIZZZNS0_50_GLOBAL__N__2680c7bb_12_PowKernel_cu_b2145a98_318424pow_tensor_tensor_kernelERNS_18TensorIteratorBaseEENKUlvE_clEvENKUlvE1_clEvEUliiE_EEvS5_RKT_EUliE_EEviT1_:
	.zero		1016


//--------------------- .nv.constant0._ZN2at6native27unrolled_elementwise_kernelIZZZNS0_50_GLOBAL__N__2680c7bb_12_PowKernel_cu_b2145a98_318424pow_tensor_tensor_kernelERNS_18TensorIteratorBaseEENKUlvE_clEvENKUlvE1_clEvEUliiE_St5arrayIPcLm3EELi4E23TrivialOffsetCalculatorILi2EjESB_ILi1EjENS0_6memory12LoadWithCastILi2EEENSE_13StoreWithCastILi1EEEEEviT_T0_T2_T3_T4_T5_ --------------------------
	.section	.nv.constant0._ZN2at6native27unrolled_elementwise_kernelIZZZNS0_50_GLOBAL__N__2680c7bb_12_PowKernel_cu_b2145a98_318424pow_tensor_tensor_kernelERNS_18TensorIteratorBaseEENKUlvE_clEvENKUlvE1_clEvEUliiE_St5arrayIPcLm3EELi4E23TrivialOffsetCalculatorILi2EjESB_ILi1EjENS0_6memory12LoadWithCastILi2EEENSE_13StoreWithCastILi1EEEEEviT_T0_T2_T3_T4_T5_,"a",@progbits
	.sectionflags	@""
	.align	4
.nv.constant0._ZN2at6native27unrolled_elementwise_kernelIZZZNS0_50_GLOBAL__N__2680c7bb_12_PowKernel_cu_b2145a98_318424pow_tensor_tensor_kernelERNS_18TensorIteratorBaseEENKUlvE_clEvENKUlvE1_clEvEUliiE_St5arrayIPcLm3EELi4E23TrivialOffsetCalculatorILi2EjESB_ILi1EjENS0_6memory12LoadWithCastILi2EEENSE_13StoreWithCastILi1EEEEEviT_T0_T2_T3_T4_T5_:
	.zero		416


//--------------------- .nv.constant0._ZN2at6native18elementwise_kernelILi128ELi2EZNS0_22gpu_kernel_impl_nocastIZZZNS0_50_GLOBAL__N__2680c7bb_12_PowKernel_cu_b2145a98_318424pow_tensor_tensor_kernelERNS_18TensorIteratorBaseEENKUlvE_clEvENKUlvE1_clEvEUliiE_EEvS5_RKT_EUliE_EEviT1_ --------------------------
	.section	.nv.constant0._ZN2at6native18elementwise_kernelILi128ELi2EZNS0_22gpu_kernel_impl_nocastIZZZNS0_50_GLOBAL__N__2680c7bb_12_PowKernel_cu_b2145a98_318424pow_tensor_tensor_kernelERNS_18TensorIteratorBaseEENKUlvE_clEvENKUlvE1_clEvEUliiE_EEvS5_RKT_EUliE_EEviT1_,"a",@progbits
	.sectionflags	@""
	.align	4
.nv.constant0._ZN2at6native18elementwise_kernelILi128ELi2EZNS0_22gpu_kernel_impl_nocastIZZZNS0_50_GLOBAL__N__2680c7bb_12_PowKernel_cu_b2145a98_318424pow_tensor_tensor_kernelERNS_18TensorIteratorBaseEENKUlvE_clEvENKUlvE1_clEvEUliiE_EEvS5_RKT_EUliE_EEviT1_:
	.zero		1008


//--------------------- .nv.constant0._ZN2at6native27unrolled_elementwise_kernelIZZZNS0_50_GLOBAL__N__2680c7bb_12_PowKernel_cu_b2145a98_318424pow_tensor_tensor_kernelERNS_18TensorIteratorBaseEENKUlvE_clEvENKUlvE1_clEvEUliiE_St5arrayIPcLm3EELi4E23TrivialOffsetCalculatorILi2EjESB_ILi1EjENS0_6memory15LoadWithoutCastENSE_16StoreWithoutCastEEEviT_T0_T2_T3_T4_T5_ --------------------------
	.section	.nv.constant0._ZN2at6native27unrolled_elementwise_kernelIZZZNS0_50_GLOBAL__N__2680c7bb_12_PowKernel_cu_b2145a98_318424pow_tensor_tensor_kernelERNS_18TensorIteratorBaseEENKUlvE_clEvENKUlvE1_clEvEUliiE_St5arrayIPcLm3EELi4E23TrivialOffsetCalculatorILi2EjESB_ILi1EjENS0_6memory15LoadWithoutCastENSE_16StoreWithoutCastEEEviT_T0_T2_T3_T4_T5_,"a",@progbits
	.sectionflags	@""
	.align	4
.nv.constant0._ZN2at6native27unrolled_elementwise_kernelIZZZNS0_50_GLOBAL__N__2680c7bb_12_PowKernel_cu_b2145a98_318424pow_tensor_tensor_kernelERNS_18TensorIteratorBaseEENKUlvE_clEvENKUlvE1_clEvEUliiE_St5arrayIPcLm3EELi4E23TrivialOffsetCalculatorILi2EjESB_ILi1EjENS0_6memory15LoadWithoutCastENSE_16StoreWithoutCastEEEviT_T0_T2_T3_T4_T5_:
	.zero		396


//--------------------- .nv.constant0._ZN2at6native29vectorized_elementwise_kernelILi2EZZZNS0_50_GLOBAL__N__2680c7bb_12_PowKernel_cu_b2145a98_318424pow_tensor_tensor_kernelERNS_18TensorIteratorBaseEENKUlvE_clEvENKUlvE1_clEvEUliiE_St5arrayIPcLm3EEEEviT0_T1_ --------------------------
	.section	.nv.constant0._ZN2at6native29vectorized_elementwise_kernelILi2EZZZNS0_50_GLOBAL__N__2680c7bb_12_PowKernel_cu_b2145a98_318424pow_tensor_tensor_kernelERNS_18TensorIteratorBaseEENKUlvE_clEvENKUlvE1_clEvEUliiE_St5arrayIPcLm3EEEEviT0_T1_,"a",@progbits
	.sectionflags	@""
	.align	4
.nv.constant0._ZN2at6native29vectorized_elementwise_kernelILi2EZZZNS0_50_GLOBAL__N__2680c7bb_12_PowKernel_cu_b2145a98_318424pow_tensor_tensor_kernelERNS_18TensorIteratorBaseEENKUlvE_clEvENKUlvE1_clEvEUliiE_St5arrayIPcLm3EEEEviT0_T1_:
	.zero		392


//--------------------- .nv.constant0._ZN2at6native29vectorized_elementwise_kernelILi4EZZZNS0_50_GLOBAL__N__2680c7bb_12_PowKernel_cu_b2145a98_318424pow_tensor_tensor_kernelERNS_18TensorIteratorBaseEENKUlvE_clEvENKUlvE1_clEvEUliiE_St5arrayIPcLm3EEEEviT0_T1_ --------------------------
	.section	.nv.constant0._ZN2at6native29vectorized_elementwise_kernelILi4EZZZNS0_50_GLOBAL__N__2680c7bb_12_PowKernel_cu_b2145a98_318424pow_tensor_tensor_kernelERNS_18TensorIteratorBaseEENKUlvE_clEvENKUlvE1_clEvEUliiE_St5arrayIPcLm3EEEEviT0_T1_,"a",@progbits
	.sectionflags	@""
	.align	4
.nv.constant0._ZN2at6native29vectorized_elementwise_kernelILi4EZZZNS0_50_GLOBAL__N__2680c7bb_12_PowKernel_cu_b2145a98_318424pow_tensor_tensor_kernelERNS_18TensorIteratorBaseEENKUlvE_clEvENKUlvE1_clEvEUliiE_St5arrayIPcLm3EEEEviT0_T1_:
	.zero		392


//--------------------- .nv.constant0._ZN2at6native29vectorized_elementwise_kernelILi8EZZZNS0_50_GLOBAL__N__2680c7bb_12_PowKernel_cu_b2145a98_318424pow_tensor_tensor_kernelERNS_18TensorIteratorBaseEENKUlvE_clEvENKUlvE1_clEvEUliiE_St5arrayIPcLm3EEEEviT0_T1_ --------------------------
	.section	.nv.constant0._ZN2at6native29vectorized_elementwise_kernelILi8EZZZNS0_50_GLOBAL__N__2680c7bb_12_PowKernel_cu_b2145a98_318424pow_tensor_tensor_kernelERNS_18TensorIteratorBaseEENKUlvE_clEvENKUlvE1_clEvEUliiE_St5arrayIPcLm3EEEEviT0_T1_,"a",@progbits
	.sectionflags	@""
	.align	4
.nv.constant0._ZN2at6native29vectorized_elementwise_kernelILi8EZZZNS0_50_GLOBAL__N__2680c7bb_12_PowKernel_cu_b2145a98_318424pow_tensor_tensor_kernelERNS_18TensorIteratorBaseEENKUlvE_clEvENKUlvE1_clEvEUliiE_St5arrayIPcLm3EEEEviT0_T1_:
	.zero		392


//--------------------- .nv.constant0._ZN2at6native18elementwise_kernelILi128ELi4EZNS0_15gpu_kernel_implIZNS0_50_GLOBAL__N__2680c7bb_12_PowKernel_cu_b2145a98_318422pow_scalar_tensor_implIiEEvRNS_18TensorIteratorBaseET_EUliE_EEvS6_RKS7_EUliE_EEviT1_ --------------------------
	.section	.nv.constant0._ZN2at6native18elementwise_kernelILi128ELi4EZNS0_15gpu_kernel_implIZNS0_50_GLOBAL__N__2680c7bb_12_PowKernel_cu_b2145a98_318422pow_scalar_tensor_implIiEEvRNS_18TensorIteratorBaseET_EUliE_EEvS6_RKS7_EUliE_EEviT1_,"a",@progbits
	.sectionflags	@""
	.align	4
.nv.constant0._ZN2at6native18elementwise_kernelILi128ELi4EZNS0_15gpu_kernel_implIZNS0_50_GLOBAL__N__2680c7bb_12_PowKernel_cu_b2145a98_318422pow_scalar_tensor_implIiEEvRNS_18TensorIteratorBaseET_EUliE_EEvS6_RKS7_EUliE_EEviT1_:
	.zero		912


//--------------------- .nv.constant0._ZN2at6native27unrolled_elementwise_kernelIZNS0_50_GLOBAL__N__2680c7bb_12_PowKernel_cu_b2145a98_318422pow_scalar_tensor_implIiEEvRNS_18TensorIteratorBaseET_EUliE_St5arrayIPcLm2EELi4E23TrivialOffsetCalculatorILi1EjESC_NS0_6memory12LoadWithCastILi1EEENSD_13StoreWithCastILi1EEEEEviS6_T0_T2_T3_T4_T5_ --------------------------
	.section	.nv.constant0._ZN2at6native27unrolled_elementwise_kernelIZNS0_50_GLOBAL__N__2680c7bb_12_PowKernel_cu_b2145a98_318422pow_scalar_tensor_implIiEEvRNS_18TensorIteratorBaseET_EUliE_St5arrayIPcLm2EELi4E23TrivialOffsetCalculatorILi1EjESC_NS0_6memory12LoadWithCastILi1EEENSD_13StoreWithCastILi1EEEEEviS6_T0_T2_T3_T4_T5_,"a",@progbits
	.sectionflags	@""
	.align	4
.nv.constant0._ZN2at6native27unrolled_elementwise_kernelIZNS0_50_GLOBAL__N__2680c7bb_12_PowKernel_cu_b2145a98_318422pow_scalar_tensor_implIiEEvRNS_18TensorIteratorBaseET_EUliE_St5arrayIPcLm2EELi4E23TrivialOffsetCalculatorILi1EjESC_NS0_6memory12LoadWithCastILi1EEENSD_13StoreWithCastILi1EEEEEviS6_T0_T2_T3_T4_T5_:
	.zero		412


//--------------------- .nv.constant0._ZN2at6native18elementwise_kernelILi128ELi2EZNS0_22gpu_kernel_impl_nocastIZNS0_50_GLOBAL__N__2680c7bb_12_PowKernel_cu_b2145a98_318422pow_scalar_tensor_implIiEEvRNS_18TensorIteratorBaseET_EUliE_EEvS6_RKS7_EUliE_EEviT1_ --------------------------
	.section	.nv.constant0._ZN2at6native18elementwise_kernelILi128ELi2EZNS0_22gpu_kernel_impl_nocastIZNS0_50_GLOBAL__N__2680c7bb_12_PowKernel_cu_b2145a98_318422pow_scalar_tensor_implIiEEvRNS_18TensorIteratorBaseET_EUliE_EEvS6_RKS7_EUliE_EEviT1_,"a",@progbits
	.sectionflags	@""
	.align	4
.nv.constant0._ZN2at6native18elementwise_kernelILi128ELi2EZNS0_22gpu_kernel_impl_nocastIZNS0_50_GLOBAL__N__2680c7bb_12_PowKernel_cu_b2145a98_318422pow_scalar_tensor_implIiEEvRNS_18TensorIteratorBaseET_EUliE_EEvS6_RKS7_EUliE_EEviT1_:
	.zero		904


//--------------------- .nv.constant0._ZN2at6native27unrolled_elementwise_kernelIZNS0_50_GLOBAL__N__2680c7bb_12_PowKernel_cu_b2145a98_318422pow_scalar_tensor_implIiEEvRNS_18TensorIteratorBaseET_EUliE_St5arrayIPcLm2EELi4E23TrivialOffsetCalculatorILi1EjESC_NS0_6memory15LoadWithoutCastENSD_16StoreWithoutCastEEEviS6_T0_T2_T3_T4_T5_ --------------------------
	.section	.nv.constant0._ZN2at6native27unrolled_elementwise_kernelIZNS0_50_GLOBAL__N__2680c7bb_12_PowKernel_cu_b2145a98_318422pow_scalar_tensor_implIiEEvRNS_18TensorIteratorBaseET_EUliE_St5arrayIPcLm2EELi4E23TrivialOffsetCalculatorILi1EjESC_NS0_6memory15LoadWithoutCastENSD_16StoreWithoutCastEEEviS6_T0_T2_T3_T4_T5_,"a",@progbits
	.sectionflags	@""
	.align	4
.nv.constant0._ZN2at6native27unrolled_elementwise_kernelIZNS0_50_GLOBAL__N__2680c7bb_12_PowKernel_cu_b2145a98_318422pow_scalar_tensor_implIiEEvRNS_18TensorIteratorBaseET_EUliE_St5arrayIPcLm2EELi4E23TrivialOffsetCalculatorILi1EjESC_NS0_6memory15LoadWithoutCastENSD_16StoreWithoutCastEEEviS6_T0_T2_T3_T4_T5_:
	.zero		396


//--------------------- .nv.constant0._ZN2at6native29vectorized_elementwise_kernelILi2EZNS0_50_GLOBAL__N__2680c7bb_12_PowKernel_cu_b2145a98_318422pow_scalar_tensor_implIiEEvRNS_18TensorIteratorBaseET_EUliE_St5arrayIPcLm2EEEEviT0_T1_ --------------------------
	.section	.nv.constant0._ZN2at6native29vectorized_elementwise_kernelILi2EZNS0_50_GLOBAL__N__2680c7bb_12_PowKernel_cu_b2145a98_318422pow_scalar_tensor_implIiEEvRNS_18TensorIteratorBaseET_EUliE_St5arrayIPcLm2EEEEviT0_T1_,"a",@progbits
	.sectionflags	@""
	.align	4
.nv.constant0._ZN2at6native29vectorized_elementwise_kernelILi2EZNS0_50_GLOBAL__N__2680c7bb_12_PowKernel_cu_b2145a98_318422pow_scalar_tensor_implIiEEvRNS_18TensorIteratorBaseET_EUliE_St5arrayIPcLm2EEEEviT0_T1_:
	.zero		392


//--------------------- .nv.constant0._ZN2at6native29vectorized_elementwise_kernelILi4EZNS0_50_GLOBAL__N__2680c7bb_12_PowKernel_cu_b2145a98_318422pow_scalar_tensor_implIiEEvRNS_18TensorIteratorBaseET_EUliE_St5arrayIPcLm2EEEEviT0_T1_ --------------------------
	.section	.nv.constant0._ZN2at6native29vectorized_elementwise_kernelILi4EZNS0_50_GLOBAL__N__2680c7bb_12_PowKernel_cu_b2145a98_318422pow_scalar_tensor_implIiEEvRNS_18TensorIteratorBaseET_EUliE_St5arrayIPcLm2EEEEviT0_T1_,"a",@progbits
	.sectionflags	@""
	.align	4
.nv.constant0._ZN2at6native29vectorized_elementwise_kernelILi4EZNS0_50_GLOBAL__N__2680c7bb_12_PowKernel_cu_b2145a98_318422pow_scalar_tensor_implIiEEvRNS_18TensorIteratorBaseET_EUliE_St5arrayIPcLm2EEEEviT0_T1_:
	.zero		392


//--------------------- .nv.constant0._ZN2at6native29vectorized_elementwise_kernelILi8EZNS0_50_GLOBAL__N__2680c7bb_12_PowKernel_cu_b2145a98_318422pow_scalar_tensor_implIiEEvRNS_18TensorIteratorBaseET_EUliE_St5arrayIPcLm2EEEEviT0_T1_ --------------------------
	.section	.nv.constant0._ZN2at6native29vectorized_elementwise_kernelILi8EZNS0_50_GLOBAL__N__2680c7bb_12_PowKernel_cu_b2145a98_318422pow_scalar_tensor_implIiEEvRNS_18TensorIteratorBaseET_EUliE_St5arrayIPcLm2EEEEviT0_T1_,"a",@progbits
	.sectionflags	@""
	.align	4
.nv.constant0._ZN2at6native29vectorized_elementwise_kernelILi8EZNS0_50_GLOBAL__N__2680c7bb_12_PowKernel_cu_b2145a98_318422pow_scalar_tensor_implIiEEvRNS_18TensorIteratorBaseET_EUliE_St5arrayIPcLm2EEEEviT0_T1_:
	.zero		392


//--------------------- .nv.constant0._ZN2at6native18elementwise_kernelILi128ELi4EZNS0_15gpu_kernel_implIZZZNS0_50_GLOBAL__N__2680c7bb_12_PowKernel_cu_b2145a98_318424pow_tensor_tensor_kernelERNS_18TensorIteratorBaseEENKUlvE_clEvENKUlvE0_clEvEUlaaE_EEvS5_RKT_EUliE_EEviT1_ --------------------------
	.section	.nv.constant0._ZN2at6native18elementwise_kernelILi128ELi4EZNS0_15gpu_kernel_implIZZZNS0_50_GLOBAL__N__2680c7bb_12_PowKernel_cu_b2145a98_318424pow_tensor_tensor_kernelERNS_18TensorIteratorBaseEENKUlvE_clEvENKUlvE0_clEvEUlaaE_EEvS5_RKT_EUliE_EEviT1_,"a",@progbits
	.sectionflags	@""
	.align	4
.nv.constant0._ZN2at6native18elementwise_kernelILi128ELi4EZNS0_15gpu_kernel_implIZZZNS0_50_GLOBAL__N__2680c7bb_12_PowKernel_cu_b2145a98_318424pow_tensor_tensor_kernelERNS_18TensorIteratorBaseEENKUlvE_clEvENKUlvE0_clEvEUlaaE_EEvS5_RKT_EUliE_EEviT1_:
	.zero		1016


//--------------------- .nv.constant0._ZN2at6native27unrolled_elementwise_kernelIZZZNS0_50_GLOBAL__N__2680c7bb_12_PowKernel_cu_b2145a98_318424pow_tensor_tensor_kernelERNS_18TensorIteratorBaseEENKUlvE_clEvENKUlvE0_clEvEUlaaE_St5arrayIPcLm3EELi4E23TrivialOffsetCalculatorILi2EjESB_ILi1EjENS0_6memory12LoadWithCastILi2EEENSE_13StoreWithCastILi1EEEEEviT_T0_T2_T3_T4_T5_ --------------------------
	.section	.nv.constant0._ZN2at6native27unrolled_elementwise_kernelIZZZNS0_50_GLOBAL__N__2680c7bb_12_PowKernel_cu_b2145a98_318424pow_tensor_tensor_kernelERNS_18TensorIteratorBaseEENKUlvE_clEvENKUlvE0_clEvEUlaaE_St5arrayIPcLm3EELi4E23TrivialOffsetCalculatorILi2EjESB_ILi1EjENS0_6memory12LoadWithCastILi2EEENSE_13StoreWithCastILi1EEEEEviT_T0_T2_T3_T4_T5_,"a",@progbits
	.sectionflags	@""
	.align	4
.nv.constant0._ZN2at6native27unrolled_elementwise_kernelIZZZNS0_50_GLOBAL__N__2680c7bb_12_PowKernel_cu_b2145a98_318424pow_tensor_tensor_kernelERNS_18TensorIteratorBaseEENKUlvE_clEvENKUlvE0_clEvEUlaaE_St5arrayIPcLm3EELi4E23TrivialOffsetCalculatorILi2EjESB_ILi1EjENS0_6memory12LoadWithCastILi2EEENSE_13StoreWithCastILi1EEEEEviT_T0_T2_T3_T4_T5_:
	.zero		416


//--------------------- .nv.constant0._ZN2at6native18elementwise_kernelILi128ELi4EZNS0_22gpu_kernel_impl_nocastIZZZNS0_50_GLOBAL__N__2680c7bb_12_PowKernel_cu_b2145a98_318424pow_tensor_tensor_kernelERNS_18TensorIteratorBaseEENKUlvE_clEvENKUlvE0_clEvEUlaaE_EEvS5_RKT_EUliE_EEviT1_ --------------------------
	.section	.nv.constant0._ZN2at6native18elementwise_kernelILi128ELi4EZNS0_22gpu_kernel_impl_nocastIZZZNS0_50_GLOBAL__N__2680c7bb_12_PowKernel_cu_b2145a98_318424pow_tensor_tensor_kernelERNS_18TensorIteratorBaseEENKUlvE_clEvENKUlvE0_clEvEUlaaE_EEvS5_RKT_EUliE_EEviT1_,"a",@progbits
	.sectionflags	@""
	.align	4
.nv.constant0._ZN2at6native18elementwise_kernelILi128ELi4EZNS0_22gpu_kernel_impl_nocastIZZZNS0_50_GLOBAL__N__2680c7bb_12_PowKernel_cu_b2145a98_318424pow_tensor_tensor_kernelERNS_18TensorIteratorBaseEENKUlvE_clEvENKUlvE0_clEvEUlaaE_EEvS5_RKT_EUliE_EEviT1_:
	.zero		1008


//--------------------- .nv.constant0._ZN2at6native27unrolled_elementwise_kernelIZZZNS0_50_GLOBAL__N__2680c7bb_12_PowKernel_cu_b2145a98_318424pow_tensor_tensor_kernelERNS_18TensorIteratorBaseEENKUlvE_clEvENKUlvE0_clEvEUlaaE_St5arrayIPcLm3EELi4E23TrivialOffsetCalculatorILi2EjESB_ILi1EjENS0_6memory15LoadWithoutCastENSE_16StoreWithoutCastEEEviT_T0_T2_T3_T4_T5_ --------------------------
	.section	.nv.constant0._ZN2at6native27unrolled_elementwise_kernelIZZZNS0_50_GLOBAL__N__2680c7bb_12_PowKernel_cu_b2145a98_318424pow_tensor_tensor_kernelERNS_18TensorIteratorBaseEENKUlvE_clEvENKUlvE0_clEvEUlaaE_St5arrayIPcLm3EELi4E23TrivialOffsetCalculatorILi2EjESB_ILi1EjENS0_6memory15LoadWithoutCastENSE_16StoreWithoutCastEEEviT_T0_T2_T3_T4_T5_,"a",@progbits
	.sectionflags	@""
	.align	4
.nv.constant0._ZN2at6native27unrolled_elementwise_kernelIZZZNS0_50_GLOBAL__N__2680c7bb_12_PowKernel_cu_b2145a98_318424pow_tensor_tensor_kernelERNS_18TensorIteratorBaseEENKUlvE_clEvENKUlvE0_clEvEUlaaE_St5arrayIPcLm3EELi4E23TrivialOffsetCalculatorILi2EjESB_ILi1EjENS0_6memory15LoadWithoutCastENSE_16StoreWithoutCastEEEviT_T0_T2_T3_T4_T5_:
	.zero		396


//--------------------- .nv.constant0._ZN2at6native29vectorized_elementwise_kernelILi2EZZZNS0_50_GLOBAL__N__2680c7bb_12_PowKernel_cu_b2145a98_318424pow_tensor_tensor_kernelERNS_18TensorIteratorBaseEENKUlvE_clEvENKUlvE0_clEvEUlaaE_St5arrayIPcLm3EEEEviT0_T1_ --------------------------
	.section	.nv.constant0._ZN2at6native29vectorized_elementwise_kernelILi2EZZZNS0_50_GLOBAL__N__2680c7bb_12_PowKernel_cu_b2145a98_318424pow_tensor_tensor_kernelERNS_18TensorIteratorBaseEENKUlvE_clEvENKUlvE0_clEvEUlaaE_St5arrayIPcLm3EEEEviT0_T1_,"a",@progbits
	.sectionflags	@""
	.align	4
.nv.constant0._ZN2at6native29vectorized_elementwise_kernelILi2EZZZNS0_50_GLOBAL__N__2680c7bb_12_PowKernel_cu_b2145a98_318424pow_tensor_tensor_kernelERNS_18TensorIteratorBaseEENKUlvE_clEvENKUlvE0_clEvEUlaaE_St5arrayIPcLm3EEEEviT0_T1_:
	.zero		392


//--------------------- .nv.constant0._ZN2at6native29vectorized_elementwise_kernelILi4EZZZNS0_50_GLOBAL__N__2680c7bb_12_PowKernel_cu_b2145a98_318424pow_tensor_tensor_kernelERNS_18TensorIteratorBaseEENKUlvE_clEvENKUlvE0_clEvEUlaaE_St5arrayIPcLm3EEEEviT0_T1_ --------------------------
	.section	.nv.constant0._ZN2at6native29vectorized_elementwise_kernelILi4EZZZNS0_50_GLOBAL__N__2680c7bb_12_PowKernel_cu_b2145a98_318424pow_tensor_tensor_kernelERNS_18TensorIteratorBaseEENKUlvE_clEvENKUlvE0_clEvEUlaaE_St5arrayIPcLm3EEEEviT0_T1_,"a",@progbits
	.sectionflags	@""
	.align	4
.nv.constant0._ZN2at6native29vectorized_elementwise_kernelILi4EZZZNS0_50_GLOBAL__N__2680c7bb_12_PowKernel_cu_b2145a98_318424pow_tensor_tensor_kernelERNS_18TensorIteratorBaseEENKUlvE_clEvENKUlvE0_clEvEUlaaE_St5arrayIPcLm3EEEEviT0_T1_:
	.zero		392


//--------------------- .nv.constant0._ZN2at6native29vectorized_elementwise_kernelILi8EZZZNS0_50_GLOBAL__N__2680c7bb_12_PowKernel_cu_b2145a98_318424pow_tensor_tensor_kernelERNS_18TensorIteratorBaseEENKUlvE_clEvENKUlvE0_clEvEUlaaE_St5arrayIPcLm3EEEEviT0_T1_ --------------------------
	.section	.nv.constant0._ZN2at6native29vectorized_elementwise_kernelILi8EZZZNS0_50_GLOBAL__N__2680c7bb_12_PowKernel_cu_b2145a98_318424pow_tensor_tensor_kernelERNS_18TensorIteratorBaseEENKUlvE_clEvENKUlvE0_clEvEUlaaE_St5arrayIPcLm3EEEEviT0_T1_,"a",@progbits
	.sectionflags	@""
	.align	4
.nv.constant0._ZN2at6native29vectorized_elementwise_kernelILi8EZZZNS0_50_GLOBAL__N__2680c7bb_12_PowKernel_cu_b2145a98_318424pow_tensor_tensor_kernelERNS_18TensorIteratorBaseEENKUlvE_clEvENKUlvE0_clEvEUlaaE_St5arrayIPcLm3EEEEviT0_T1_:
	.zero		392


//--------------------- .nv.constant0._ZN2at6native18elementwise_kernelILi128ELi4EZNS0_15gpu_kernel_implIZNS0_50_GLOBAL__N__2680c7bb_12_PowKernel_cu_b2145a98_318422pow_scalar_tensor_implIaEEvRNS_18TensorIteratorBaseET_EUlaE_EEvS6_RKS7_EUliE_EEviT1_ --------------------------
	.section	.nv.constant0._ZN2at6native18elementwise_kernelILi128ELi4EZNS0_15gpu_kernel_implIZNS0_50_GLOBAL__N__2680c7bb_12_PowKernel_cu_b2145a98_318422pow_scalar_tensor_implIaEEvRNS_18TensorIteratorBaseET_EUlaE_EEvS6_RKS7_EUliE_EEviT1_,"a",@progbits
	.sectionflags	@""
	.align	4
.nv.constant0._ZN2at6native18elementwise_kernelILi128ELi4EZNS0_15gpu_kernel_implIZNS0_50_GLOBAL__N__2680c7bb_12_PowKernel_cu_b2145a98_318422pow_scalar_tensor_implIaEEvRNS_18TensorIteratorBaseET_EUlaE_EEvS6_RKS7_EUliE_EEviT1_:
	.zero		912


//--------------------- .nv.constant0._ZN2at6native27unrolled_elementwise_kernelIZNS0_50_GLOBAL__N__2680c7bb_12_PowKernel_cu_b2145a98_318422pow_scalar_tensor_implIaEEvRNS_18TensorIteratorBaseET_EUlaE_St5arrayIPcLm2EELi4E23TrivialOffsetCalculatorILi1EjESC_NS0_6memory12LoadWithCastILi1EEENSD_13StoreWithCastILi1EEEEEviS6_T0_T2_T3_T4_T5_ --------------------------
	.section	.nv.constant0._ZN2at6native27unrolled_elementwise_kernelIZNS0_50_GLOBAL__N__2680c7bb_12_PowKernel_cu_b2145a98_318422pow_scalar_tensor_implIaEEvRNS_18TensorIteratorBaseET_EUlaE_St5arrayIPcLm2EELi4E23TrivialOffsetCalculatorILi1EjESC_NS0_6memory12LoadWithCastILi1EEENSD_13StoreWithCastILi1EEEEEviS6_T0_T2_T3_T4_T5_,"a",@progbits
	.sectionflags	@""
	.align	4
.nv.constant0._ZN2at6native27unrolled_elementwise_kernelIZNS0_50_GLOBAL__N__2680c7bb_12_PowKernel_cu_b2145a98_318422pow_scalar_tensor_implIaEEvRNS_18TensorIteratorBaseET_EUlaE_St5arrayIPcLm2EELi4E23TrivialOffsetCalculatorILi1EjESC_NS0_6memory12LoadWithCastILi1EEENSD_13StoreWithCastILi1EEEEEviS6_T0_T2_T3_T4_T5_:
	.zero		412


//--------------------- .nv.constant0._ZN2at6native18elementwise_kernelILi128ELi4EZNS0_22gpu_kernel_impl_nocastIZNS0_50_GLOBAL__N__2680c7bb_12_PowKernel_cu_b2145a98_318422pow_scalar_tensor_implIaEEvRNS_18TensorIteratorBaseET_EUlaE_EEvS6_RKS7_EUliE_EEviT1_ --------------------------
	.section	.nv.constant0._ZN2at6native18elementwise_kernelILi128ELi4EZNS0_22gpu_kernel_impl_nocastIZNS0_50_GLOBAL__N__2680c7bb_12_PowKernel_cu_b2145a98_318422pow_scalar_tensor_implIaEEvRNS_18TensorIteratorBaseET_EUlaE_EEvS6_RKS7_EUliE_EEviT1_,"a",@progbits
	.sectionflags	@""
	.align	4
.nv.constant0._ZN2at6native18elementwise_kernelILi128ELi4EZNS0_22gpu_kernel_impl_nocastIZNS0_50_GLOBAL__N__2680c7bb_12_PowKernel_cu_b2145a98_318422pow_scalar_tensor_implIaEEvRNS_18TensorIteratorBaseET_EUlaE_EEvS6_RKS7_EUliE_EEviT1_:
	.zero		904


//--------------------- .nv.constant0._ZN2at6native27unrolled_elementwise_kernelIZNS0_50_GLOBAL__N__2680c7bb_12_PowKernel_cu_b2145a98_318422pow_scalar_tensor_implIaEEvRNS_18TensorIteratorBaseET_EUlaE_St5arrayIPcLm2EELi4E23TrivialOffsetCalculatorILi1EjESC_NS0_6memory15LoadWithoutCastENSD_16StoreWithoutCastEEEviS6_T0_T2_T3_T4_T5_ --------------------------
	.section	.nv.constant0._ZN2at6native27unrolled_elementwise_kernelIZNS0_50_GLOBAL__N__2680c7bb_12_PowKernel_cu_b2145a98_318422pow_scalar_tensor_implIaEEvRNS_18TensorIteratorBaseET_EUlaE_St5arrayIPcLm2EELi4E23TrivialOffsetCalculatorILi1EjESC_NS0_6memory15LoadWithoutCastENSD_16StoreWithoutCastEEEviS6_T0_T2_T3_T4_T5_,"a",@progbits
	.sectionflags	@""
	.align	4
.nv.constant0._ZN2at6native27unrolled_elementwise_kernelIZNS0_50_GLOBAL__N__2680c7bb_12_PowKernel_cu_b2145a98_318422pow_scalar_tensor_implIaEEvRNS_18TensorIteratorBaseET_EUlaE_St5arrayIPcLm2EELi4E23TrivialOffsetCalculatorILi1EjESC_NS0_6memory15LoadWithoutCastENSD_16StoreWithoutCastEEEviS6_T0_T2_T3_T4_T5_:
	.zero		396


//--------------------- .nv.constant0._ZN2at6native29vectorized_elementwise_kernelILi2EZNS0_50_GLOBAL__N__2680c7bb_12_PowKernel_cu_b2145a98_318422pow_scalar_tensor_implIaEEvRNS_18TensorIteratorBaseET_EUlaE_St5arrayIPcLm2EEEEviT0_T1_ --------------------------
	.section	.nv.constant0._ZN2at6native29vectorized_elementwise_kernelILi2EZNS0_50_GLOBAL__N__2680c7bb_12_PowKernel_cu_b2145a98_318422pow_scalar_tensor_implIaEEvRNS_18TensorIteratorBaseET_EUlaE_St5arrayIPcLm2EEEEviT0_T1_,"a",@progbits
	.sectionflags	@""
	.align	4
.nv.constant0._ZN2at6native29vectorized_elementwise_kernelILi2EZNS0_50_GLOBAL__N__2680c7bb_12_PowKernel_cu_b2145a98_318422pow_scalar_tensor_implIaEEvRNS_18TensorIteratorBaseET_EUlaE_St5arrayIPcLm2EEEEviT0_T1_:
	.zero		392


//--------------------- .nv.constant0._ZN2at6native29vectorized_elementwise_kernelILi4EZNS0_50_GLOBAL__N__2680c7bb_12_PowKernel_cu_b2145a98_318422pow_scalar_tensor_implIaEEvRNS_18TensorIteratorBaseET_EUlaE_St5arrayIPcLm2EEEEviT0_T1_ --------------------------
	.section	.nv.constant0._ZN2at6native29vectorized_elementwise_kernelILi4EZNS0_50_GLOBAL__N__2680c7bb_12_PowKernel_cu_b2145a98_318422pow_scalar_tensor_implIaEEvRNS_18TensorIteratorBaseET_EUlaE_St5arrayIPcLm2EEEEviT0_T1_,"a",@progbits
	.sectionflags	@""
	.align	4
.nv.constant0._ZN2at6native29vectorized_elementwise_kernelILi4EZNS0_50_GLOBAL__N__2680c7bb_12_PowKernel_cu_b2145a98_318422pow_scalar_tensor_implIaEEvRNS_18TensorIteratorBaseET_EUlaE_St5arrayIPcLm2EEEEviT0_T1_:
	.zero		392


//--------------------- .nv.constant0._ZN2at6native29vectorized_elementwise_kernelILi8EZNS0_50_GLOBAL__N__2680c7bb_12_PowKernel_cu_b2145a98_318422pow_scalar_tensor_implIaEEvRNS_18TensorIteratorBaseET_EUlaE_St5arrayIPcLm2EEEEviT0_T1_ --------------------------
	.section	.nv.constant0._ZN2at6native29vectorized_elementwise_kernelILi8EZNS0_50_GLOBAL__N__2680c7bb_12_PowKernel_cu_b2145a98_318422pow_scalar_tensor_implIaEEvRNS_18TensorIteratorBaseET_EUlaE_St5arrayIPcLm2EEEEviT0_T1_,"a",@progbits
	.sectionflags	@""
	.align	4
.nv.constant0._ZN2at6native29vectorized_elementwise_kernelILi8EZNS0_50_GLOBAL__N__2680c7bb_12_PowKernel_cu_b2145a98_318422pow_scalar_tensor_implIaEEvRNS_18TensorIteratorBaseET_EUlaE_St5arrayIPcLm2EEEEviT0_T1_:
	.zero		392


//--------------------- .nv.constant0._ZN2at6native18elementwise_kernelILi128ELi4EZNS0_15gpu_kernel_implIZZZNS0_50_GLOBAL__N__2680c7bb_12_PowKernel_cu_b2145a98_318424pow_tensor_tensor_kernelERNS_18TensorIteratorBaseEENKUlvE_clEvENKUlvE_clEvEUlhhE_EEvS5_RKT_EUliE_EEviT1_ --------------------------
	.section	.nv.constant0._ZN2at6native18elementwise_kernelILi128ELi4EZNS0_15gpu_kernel_implIZZZNS0_50_GLOBAL__N__2680c7bb_12_PowKernel_cu_b2145a98_318424pow_tensor_tensor_kernelERNS_18TensorIteratorBaseEENKUlvE_clEvENKUlvE_clEvEUlhhE_EEvS5_RKT_EUliE_EEviT1_,"a",@progbits
	.sectionflags	@""
	.align	4
.nv.constant0._ZN2at6native18elementwise_kernelILi128ELi4EZNS0_15gpu_kernel_implIZZZNS0_50_GLOBAL__N__2680c7bb_12_PowKernel_cu_b2145a98_318424pow_tensor_tensor_kernelERNS_18TensorIteratorBaseEENKUlvE_clEvENKUlvE_clEvEUlhhE_EEvS5_RKT_EUliE_EEviT1_:
	.zero		1016


//--------------------- .nv.constant0._ZN2at6native27unrolled_elementwise_kernelIZZZNS0_50_GLOBAL__N__2680c7bb_12_PowKernel_cu_b2145a98_318424pow_tensor_tensor_kernelERNS_18TensorIteratorBaseEENKUlvE_clEvENKUlvE_clEvEUlhhE_St5arrayIPcLm3EELi4E23TrivialOffsetCalculatorILi2EjESB_ILi1EjENS0_6memory12LoadWithCastILi2EEENSE_13StoreWithCastILi1EEEEEviT_T0_T2_T3_T4_T5_ --------------------------
	.section	.nv.constant0._ZN2at6native27unrolled_elementwise_kernelIZZZNS0_50_GLOBAL__N__2680c7bb_12_PowKernel_cu_b2145a98_318424pow_tensor_tensor_kernelERNS_18TensorIteratorBaseEENKUlvE_clEvENKUlvE_clEvEUlhhE_St5arrayIPcLm3EELi4E23TrivialOffsetCalculatorILi2EjESB_ILi1EjENS0_6memory12LoadWithCastILi2EEENSE_13StoreWithCastILi1EEEEEviT_T0_T2_T3_T4_T5_,"a",@progbits
	.sectionflags	@""
	.align	4
.nv.constant0._ZN2at6native27unrolled_elementwise_kernelIZZZNS0_50_GLOBAL__N__2680c7bb_12_PowKernel_cu_b2145a98_318424pow_tensor_tensor_kernelERNS_18TensorIteratorBaseEENKUlvE_clEvENKUlvE_clEvEUlhhE_St5arrayIPcLm3EELi4E23TrivialOffsetCalculatorILi2EjESB_ILi1EjENS0_6memory12LoadWithCastILi2EEENSE_13StoreWithCastILi1EEEEEviT_T0_T2_T3_T4_T5_:
	.zero		416


//--------------------- .nv.constant0._ZN2at6native18elementwise_kernelILi128ELi4EZNS0_22gpu_kernel_impl_nocastIZZZNS0_50_GLOBAL__N__2680c7bb_12_PowKernel_cu_b2145a98_318424pow_tensor_tensor_kernelERNS_18TensorIteratorBaseEENKUlvE_clEvENKUlvE_clEvEUlhhE_EEvS5_RKT_EUliE_EEviT1_ --------------------------
	.section	.nv.constant0._ZN2at6native18elementwise_kernelILi128ELi4EZNS0_22gpu_kernel_impl_nocastIZZZNS0_50_GLOBAL__N__2680c7bb_12_PowKernel_cu_b2145a98_318424pow_tensor_tensor_kernelERNS_18TensorIteratorBaseEENKUlvE_clEvENKUlvE_clEvEUlhhE_EEvS5_RKT_EUliE_EEviT1_,"a",@progbits
	.sectionflags	@""
	.align	4
.nv.constant0._ZN2at6native18elementwise_kernelILi128ELi4EZNS0_22gpu_kernel_impl_nocastIZZZNS0_50_GLOBAL__N__2680c7bb_12_PowKernel_cu_b2145a98_318424pow_tensor_tensor_kernelERNS_18TensorIteratorBaseEENKUlvE_clEvENKUlvE_clEvEUlhhE_EEvS5_RKT_EUliE_EEviT1_:
	.zero		1008


//--------------------- .nv.constant0._ZN2at6native27unrolled_elementwise_kernelIZZZNS0_50_GLOBAL__N__2680c7bb_12_PowKernel_cu_b2145a98_318424pow_tensor_tensor_kernelERNS_18TensorIteratorBaseEENKUlvE_clEvENKUlvE_clEvEUlhhE_St5arrayIPcLm3EELi4E23TrivialOffsetCalculatorILi2EjESB_ILi1EjENS0_6memory15LoadWithoutCastENSE_16StoreWithoutCastEEEviT_T0_T2_T3_T4_T5_ --------------------------
	.section	.nv.constant0._ZN2at6native27unrolled_elementwise_kernelIZZZNS0_50_GLOBAL__N__2680c7bb_12_PowKernel_cu_b2145a98_318424pow_tensor_tensor_kernelERNS_18TensorIteratorBaseEENKUlvE_clEvENKUlvE_clEvEUlhhE_St5arrayIPcLm3EELi4E23TrivialOffsetCalculatorILi2EjESB_ILi1EjENS0_6memory15LoadWithoutCastENSE_16StoreWithoutCastEEEviT_T0_T2_T3_T4_T5_,"a",@progbits
	.sectionflags	@""
	.align	4
.nv.constant0._ZN2at6native27unrolled_elementwise_kernelIZZZNS0_50_GLOBAL__N__2680c7bb_12_PowKernel_cu_b2145a98_318424pow_tensor_tensor_kernelERNS_18TensorIteratorBaseEENKUlvE_clEvENKUlvE_clEvEUlhhE_St5arrayIPcLm3EELi4E23TrivialOffsetCalculatorILi2EjESB_ILi1EjENS0_6memory15LoadWithoutCastENSE_16StoreWithoutCastEEEviT_T0_T2_T3_T4_T5_:
	.zero		396


//--------------------- .nv.constant0._ZN2at6native29vectorized_elementwise_kernelILi2EZZZNS0_50_GLOBAL__N__2680c7bb_12_PowKernel_cu_b2145a98_318424pow_tensor_tensor_kernelERNS_18TensorIteratorBaseEENKUlvE_clEvENKUlvE_clEvEUlhhE_St5arrayIPcLm3EEEEviT0_T1_ --------------------------
	.section	.nv.constant0._ZN2at6native29vectorized_elementwise_kernelILi2EZZZNS0_50_GLOBAL__N__2680c7bb_12_PowKernel_cu_b2145a98_318424pow_tensor_tensor_kernelERNS_18TensorIteratorBaseEENKUlvE_clEvENKUlvE_clEvEUlhhE_St5arrayIPcLm3EEEEviT0_T1_,"a",@progbits
	.sectionflags	@""
	.align	4
.nv.constant0._ZN2at6native29vectorized_elementwise_kernelILi2EZZZNS0_50_GLOBAL__N__2680c7bb_12_PowKernel_cu_b2145a98_318424pow_tensor_tensor_kernelERNS_18TensorIteratorBaseEENKUlvE_clEvENKUlvE_clEvEUlhhE_St5arrayIPcLm3EEEEviT0_T1_:
	.zero		392


//--------------------- .nv.constant0._ZN2at6native29vectorized_elementwise_kernelILi4EZZZNS0_50_GLOBAL__N__2680c7bb_12_PowKernel_cu_b2145a98_318424pow_tensor_tensor_kernelERNS_18TensorIteratorBaseEENKUlvE_clEvENKUlvE_clEvEUlhhE_St5arrayIPcLm3EEEEviT0_T1_ --------------------------
	.section	.nv.constant0._ZN2at6native29vectorized_elementwise_kernelILi4EZZZNS0_50_GLOBAL__N__2680c7bb_12_PowKernel_cu_b2145a98_318424pow_tensor_tensor_kernelERNS_18TensorIteratorBaseEENKUlvE_clEvENKUlvE_clEvEUlhhE_St5arrayIPcLm3EEEEviT0_T1_,"a",@progbits
	.sectionflags	@""
	.align	4
.nv.constant0._ZN2at6native29vectorized_elementwise_kernelILi4EZZZNS0_50_GLOBAL__N__2680c7bb_12_PowKernel_cu_b2145a98_318424pow_tensor_tensor_kernelERNS_18TensorIteratorBaseEENKUlvE_clEvENKUlvE_clEvEUlhhE_St5arrayIPcLm3EEEEviT0_T1_:
	.zero		392


//--------------------- .nv.constant0._ZN2at6native29vectorized_elementwise_kernelILi8EZZZNS0_50_GLOBAL__N__2680c7bb_12_PowKernel_cu_b2145a98_318424pow_tensor_tensor_kernelERNS_18TensorIteratorBaseEENKUlvE_clEvENKUlvE_clEvEUlhhE_St5arrayIPcLm3EEEEviT0_T1_ --------------------------
	.section	.nv.constant0._ZN2at6native29vectorized_elementwise_kernelILi8EZZZNS0_50_GLOBAL__N__2680c7bb_12_PowKernel_cu_b2145a98_318424pow_tensor_tensor_kernelERNS_18TensorIteratorBaseEENKUlvE_clEvENKUlvE_clEvEUlhhE_St5arrayIPcLm3EEEEviT0_T1_,"a",@progbits
	.sectionflags	@""
	.align	4
.nv.constant0._ZN2at6native29vectorized_elementwise_kernelILi8EZZZNS0_50_GLOBAL__N__2680c7bb_12_PowKernel_cu_b2145a98_318424pow_tensor_tensor_kernelERNS_18TensorIteratorBaseEENKUlvE_clEvENKUlvE_clEvEUlhhE_St5arrayIPcLm3EEEEviT0_T1_:
	.zero		392


//--------------------- .nv.constant0._ZN2at6native18elementwise_kernelILi128ELi4EZNS0_15gpu_kernel_implIZNS0_50_GLOBAL__N__2680c7bb_12_PowKernel_cu_b2145a98_318422pow_scalar_tensor_implIhEEvRNS_18TensorIteratorBaseET_EUlhE_EEvS6_RKS7_EUliE_EEviT1_ --------------------------
	.section	.nv.constant0._ZN2at6native18elementwise_kernelILi128ELi4EZNS0_15gpu_kernel_implIZNS0_50_GLOBAL__N__2680c7bb_12_PowKernel_cu_b2145a98_318422pow_scalar_tensor_implIhEEvRNS_18TensorIteratorBaseET_EUlhE_EEvS6_RKS7_EUliE_EEviT1_,"a",@progbits
	.sectionflags	@""
	.align	4
.nv.constant0._ZN2at6native18elementwise_kernelILi128ELi4EZNS0_15gpu_kernel_implIZNS0_50_GLOBAL__N__2680c7bb_12_PowKernel_cu_b2145a98_318422pow_scalar_tensor_implIhEEvRNS_18TensorIteratorBaseET_EUlhE_EEvS6_RKS7_EUliE_EEviT1_:
	.zero		912


//--------------------- .nv.constant0._ZN2at6native27unrolled_elementwise_kernelIZNS0_50_GLOBAL__N__2680c7bb_12_PowKernel_cu_b2145a98_318422pow_scalar_tensor_implIhEEvRNS_18TensorIteratorBaseET_EUlhE_St5arrayIPcLm2EELi4E23TrivialOffsetCalculatorILi1EjESC_NS0_6memory12LoadWithCastILi1EEENSD_13StoreWithCastILi1EEEEEviS6_T0_T2_T3_T4_T5_ --------------------------
	.section	.nv.constant0._ZN2at6native27unrolled_elementwise_kernelIZNS0_50_GLOBAL__N__2680c7bb_12_PowKernel_cu_b2145a98_318422pow_scalar_tensor_implIhEEvRNS_18TensorIteratorBaseET_EUlhE_St5arrayIPcLm2EELi4E23TrivialOffsetCalculatorILi1EjESC_NS0_6memory12LoadWithCastILi1EEENSD_13StoreWithCastILi1EEEEEviS6_T0_T2_T3_T4_T5_,"a",@progbits
	.sectionflags	@""
	.align	4
.nv.constant0._ZN2at6native27unrolled_elementwise_kernelIZNS0_50_GLOBAL__N__2680c7bb_12_PowKernel_cu_b2145a98_318422pow_scalar_tensor_implIhEEvRNS_18TensorIteratorBaseET_EUlhE_St5arrayIPcLm2EELi4E23TrivialOffsetCalculatorILi1EjESC_NS0_6memory12LoadWithCastILi1EEENSD_13StoreWithCastILi1EEEEEviS6_T0_T2_T3_T4_T5_:
	.zero		412


//--------------------- .nv.constant0._ZN2at6native18elementwise_kernelILi128ELi4EZNS0_22gpu_kernel_impl_nocastIZNS0_50_GLOBAL__N__2680c7bb_12_PowKernel_cu_b2145a98_318422pow_scalar_tensor_implIhEEvRNS_18TensorIteratorBaseET_EUlhE_EEvS6_RKS7_EUliE_EEviT1_ --------------------------
	.section	.nv.constant0._ZN2at6native18elementwise_kernelILi128ELi4EZNS0_22gpu_kernel_impl_nocastIZNS0_50_GLOBAL__N__2680c7bb_12_PowKernel_cu_b2145a98_318422pow_scalar_tensor_implIhEEvRNS_18TensorIteratorBaseET_EUlhE_EEvS6_RKS7_EUliE_EEviT1_,"a",@progbits
	.sectionflags	@""
	.align	4
.nv.constant0._ZN2at6native18elementwise_kernelILi128ELi4EZNS0_22gpu_kernel_impl_nocastIZNS0_50_GLOBAL__N__2680c7bb_12_PowKernel_cu_b2145a98_318422pow_scalar_tensor_implIhEEvRNS_18TensorIteratorBaseET_EUlhE_EEvS6_RKS7_EUliE_EEviT1_:
	.zero		904


//--------------------- .nv.constant0._ZN2at6native27unrolled_elementwise_kernelIZNS0_50_GLOBAL__N__2680c7bb_12_PowKernel_cu_b2145a98_318422pow_scalar_tensor_implIhEEvRNS_18TensorIteratorBaseET_EUlhE_St5arrayIPcLm2EELi4E23TrivialOffsetCalculatorILi1EjESC_NS0_6memory15LoadWithoutCastENSD_16StoreWithoutCastEEEviS6_T0_T2_T3_T4_T5_ --------------------------
	.section	.nv.constant0._ZN2at6native27unrolled_elementwise_kernelIZNS0_50_GLOBAL__N__2680c7bb_12_PowKernel_cu_b2145a98_318422pow_scalar_tensor_implIhEEvRNS_18TensorIteratorBaseET_EUlhE_St5arrayIPcLm2EELi4E23TrivialOffsetCalculatorILi1EjESC_NS0_6memory15LoadWithoutCastENSD_16StoreWithoutCastEEEviS6_T0_T2_T3_T4_T5_,"a",@progbits
	.sectionflags	@""
	.align	4
.nv.constant0._ZN2at6native27unrolled_elementwise_kernelIZNS0_50_GLOBAL__N__2680c7bb_12_PowKernel_cu_b2145a98_318422pow_scalar_tensor_implIhEEvRNS_18TensorIteratorBaseET_EUlhE_St5arrayIPcLm2EELi4E23TrivialOffsetCalculatorILi1EjESC_NS0_6memory15LoadWithoutCastENSD_16StoreWithoutCastEEEviS6_T0_T2_T3_T4_T5_:
	.zero		396


//--------------------- .nv.constant0._ZN2at6native29vectorized_elementwise_kernelILi2EZNS0_50_GLOBAL__N__2680c7bb_12_PowKernel_cu_b2145a98_318422pow_scalar_tensor_implIhEEvRNS_18TensorIteratorBaseET_EUlhE_St5arrayIPcLm2EEEEviT0_T1_ --------------------------
	.section	.nv.constant0._ZN2at6native29vectorized_elementwise_kernelILi2EZNS0_50_GLOBAL__N__2680c7bb_12_PowKernel_cu_b2145a98_318422pow_scalar_tensor_implIhEEvRNS_18TensorIteratorBaseET_EUlhE_St5arrayIPcLm2EEEEviT0_T1_,"a",@progbits
	.sectionflags	@""
	.align	4
.nv.constant0._ZN2at6native29vectorized_elementwise_kernelILi2EZNS0_50_GLOBAL__N__2680c7bb_12_PowKernel_cu_b2145a98_318422pow_scalar_tensor_implIhEEvRNS_18TensorIteratorBaseET_EUlhE_St5arrayIPcLm2EEEEviT0_T1_:
	.zero		392


//--------------------- .nv.constant0._ZN2at6native29vectorized_elementwise_kernelILi4EZNS0_50_GLOBAL__N__2680c7bb_12_PowKernel_cu_b2145a98_318422pow_scalar_tensor_implIhEEvRNS_18TensorIteratorBaseET_EUlhE_St5arrayIPcLm2EEEEviT0_T1_ --------------------------
	.section	.nv.constant0._ZN2at6native29vectorized_elementwise_kernelILi4EZNS0_50_GLOBAL__N__2680c7bb_12_PowKernel_cu_b2145a98_318422pow_scalar_tensor_implIhEEvRNS_18TensorIteratorBaseET_EUlhE_St5arrayIPcLm2EEEEviT0_T1_,"a",@progbits
	.sectionflags	@""
	.align	4
.nv.constant0._ZN2at6native29vectorized_elementwise_kernelILi4EZNS0_50_GLOBAL__N__2680c7bb_12_PowKernel_cu_b2145a98_318422pow_scalar_tensor_implIhEEvRNS_18TensorIteratorBaseET_EUlhE_St5arrayIPcLm2EEEEviT0_T1_:
	.zero		392


//--------------------- .nv.constant0._ZN2at6native29vectorized_elementwise_kernelILi8EZNS0_50_GLOBAL__N__2680c7bb_12_PowKernel_cu_b2145a98_318422pow_scalar_tensor_implIhEEvRNS_18TensorIteratorBaseET_EUlhE_St5arrayIPcLm2EEEEviT0_T1_ --------------------------
	.section	.nv.constant0._ZN2at6native29vectorized_elementwise_kernelILi8EZNS0_50_GLOBAL__N__2680c7bb_12_PowKernel_cu_b2145a98_318422pow_scalar_tensor_implIhEEvRNS_18TensorIteratorBaseET_EUlhE_St5arrayIPcLm2EEEEviT0_T1_,"a",@progbits
	.sectionflags	@""
	.align	4
.nv.constant0._ZN2at6native29vectorized_elementwise_kernelILi8EZNS0_50_GLOBAL__N__2680c7bb_12_PowKernel_cu_b2145a98_318422pow_scalar_tensor_implIhEEvRNS_18TensorIteratorBaseET_EUlhE_St5arrayIPcLm2EEEEviT0_T1_:
	.zero		392


//--------------------- .text._ZN2at6native18elementwise_kernelILi128ELi4EZNS0_15gpu_kernel_implIZNS0_50_GLOBAL__N__2680c7bb_12_PowKernel_cu_b2145a98_318429pow_tensor_scalar_kernel_implIN3c108BFloat16ES6_EEvRNS_18TensorIteratorBaseET0_EUlS6_E2_EEvS8_RKT_EUliE_EEviT1_ --------------------------
	.section	.text._ZN2at6native18elementwise_kernelILi128ELi4EZNS0_15gpu_kernel_implIZNS0_50_GLOBAL__N__2680c7bb_12_PowKernel_cu_b2145a98_318429pow_tensor_scalar_kernel_implIN3c108BFloat16ES6_EEvRNS_18TensorIteratorBaseET0_EUlS6_E2_EEvS8_RKT_EUliE_EEviT1_,"ax",@progbits
	.sectioninfo	@"SHI_REGISTERS=26"
	.align	128
        .global         _ZN2at6native18elementwise_kernelILi128ELi4EZNS0_15gpu_kernel_implIZNS0_50_GLOBAL__N__2680c7bb_12_PowKernel_cu_b2145a98_318429pow_tensor_scalar_kernel_implIN3c108BFloat16ES6_EEvRNS_18TensorIteratorBaseET0_EUlS6_E2_EEvS8_RKT_EUliE_EEviT1_
        .type           _ZN2at6native18elementwise_kernelILi128ELi4EZNS0_15gpu_kernel_implIZNS0_50_GLOBAL__N__2680c7bb_12_PowKernel_cu_b2145a98_318429pow_tensor_scalar_kernel_implIN3c108BFloat16ES6_EEvRNS_18TensorIteratorBaseET0_EUlS6_E2_EEvS8_RKT_EUliE_EEviT1_,@function
        .size           _ZN2at6native18elementwise_kernelILi128ELi4EZNS0_15gpu_kernel_implIZNS0_50_GLOBAL__N__2680c7bb_12_PowKernel_cu_b2145a98_318429pow_tensor_scalar_kernel_implIN3c108BFloat16ES6_EEvRNS_18TensorIteratorBaseET0_EUlS6_E2_EEvS8_RKT_EUliE_EEviT1_,(.L_x_61597 - _ZN2at6native18elementwise_kernelILi128ELi4EZNS0_15gpu_kernel_implIZNS0_50_GLOBAL__N__2680c7bb_12_PowKernel_cu_b2145a98_318429pow_tensor_scalar_kernel_implIN3c108BFloat16ES6_EEvRNS_18TensorIteratorBaseET0_EUlS6_E2_EEvS8_RKT_EUliE_EEviT1_)
        .other          _ZN2at6native18elementwise_kernelILi128ELi4EZNS0_15gpu_kernel_implIZNS0_50_GLOBAL__N__2680c7bb_12_PowKernel_cu_b2145a98_318429pow_tensor_scalar_kernel_implIN3c108BFloat16ES6_EEvRNS_18TensorIteratorBaseET0_EUlS6_E2_EEvS8_RKT_EUliE_EEviT1_,@"STO_CUDA_ENTRY STV_DEFAULT"
_ZN2at6native18elementwise_kernelILi128ELi4EZNS0_15gpu_kernel_implIZNS0_50_GLOBAL__N__2680c7bb_12_PowKernel_cu_b2145a98_318429pow_tensor_scalar_kernel_implIN3c108BFloat16ES6_EEvRNS_18TensorIteratorBaseET0_EUlS6_E2_EEvS8_RKT_EUliE_EEviT1_:
.text._ZN2at6native18elementwise_kernelILi128ELi4EZNS0_15gpu_kernel_implIZNS0_50_GLOBAL__N__2680c7bb_12_PowKernel_cu_b2145a98_318429pow_tensor_scalar_kernel_implIN3c108BFloat16ES6_EEvRNS_18TensorIteratorBaseET0_EUlS6_E2_EEvS8_RKT_EUliE_EEviT1_:
[----:B------:R-:W-:Y:S02]  /*0000*/  IMAD.MOV.U32 R1, RZ, RZ, c[0x0][0x28] ;  /* 0x00000a00ff017624 */ /* 0x000fe400078e00ff */
[----:B------:R-:W0:Y:S01]  /*0010*/  S2R R18, SR_CTAID.X ;  /* 0x0000000000127919 */ /* 0x000e220000002500 */
[----:B------:R-:W-:Y:S01]  /*0020*/  ULDC.64 UR36, c[0x0][0x118] ;  /* 0x0000460000247ab9 */ /* 0x000fe20000000a00 */
[----:B------:R-:W-:Y:S02]  /*0030*/  BSSY B6, `(.L_x_0) ;  /* 0x00002e6000067945 */ /* 0x000fe40003800000 */
[----:B------:R-:W0:Y:S02]  /*0040*/  S2R R23, SR_TID.X ;  /* 0x0000000000177919 */ /* 0x000e240000002100 */
[----:B0-----:R-:W-:-:S05]  /*0050*/  IMAD R19, R18, 0x200, R23 ;  /* 0x0000020012137824 */ /* 0x001fca00078e0217 */
[----:B------:R-:W-:-:S13]  /*0060*/  ISETP.GE.AND P0, PT, R19, c[0x0][0x160], PT ;  /* 0x0000580013007a0c */ /* 0x000fda0003f06270 */
[----:B------:R-:W-:Y:S05]  /*0070*/  @P0 BRA `(.L_x_1) ;  /* 0x00002e1000000947 */ /* 0x000fea0003800000 */
[----:B------:R-:W-:Y:S01]  /*0080*/  ISETP.NE.AND P0, PT, RZ, c[0x0][0x168], PT ;  /* 0x00005a00ff007a0c */ /* 0x000fe20003f05270 */
[----:B------:R-:W-:Y:S02]  /*0090*/  IMAD.MOV.U32 R0, RZ, RZ, RZ ;  /* 0x000000ffff007224 */ /* 0x000fe400078e00ff */
[----:B------:R-:W-:-:S10]  /*00a0*/  IMAD.MOV.U32 R16, RZ, RZ, RZ ;  /* 0x000000ffff107224 */ /* 0x000fd400078e00ff */
[----:B------:R-:W-:Y:S05]  /*00b0*/  @!P0 BRA `(.L_x_2) ;  /* 0x00000e1000008947 */ /* 0x000fea0003800000 */
[----:B------:R-:W-:Y:S02]  /*00c0*/  IMAD.MOV.U32 R2, RZ, RZ, RZ ;  /* 0x000000ffff027224 */ /* 0x000fe400078e00ff */
[----:B------:R-:W-:Y:S02]  /*00d0*/  IMAD.MOV.U32 R3, RZ, RZ, R19 ;  /* 0x000000ffff037224 */ /* 0x000fe400078e0013 */
[----:B------:R-:W-:Y:S02]  /*00e0*/  IMAD.MOV.U32 R6, RZ, RZ, c[0x0][0x168] ;  /* 0x00005a00ff067624 */ /* 0x000fe400078e00ff */
[----:B------:R-:W-:-:S03]  /*00f0*/  IMAD.HI.U32 R2, R19, c[0x0][0x170], R2 ;  /* 0x00005c0013027a27 */ /* 0x000fc600078e0002 */
[----:B------:R-:W-:Y:S02]  /*0100*/  ISETP.NE.AND P0, PT, R6, 0x1, PT ;  /* 0x000000010600780c */ /* 0x000fe40003f05270 */
[----:B------:R-:W-:-:S05]  /*0110*/  SHF.R.U32.HI R3, RZ, c[0x0][0x174], R2 ;  /* 0x00005d00ff037a19 */ /* 0x000fca0000011602 */
[----:B------:R-:W-:-:S04]  /*0120*/  IMAD.MOV R0, RZ, RZ, -R3 ;  /* 0x000000ffff007224 */ /* 0x000fc800078e0a03 */
[----:B------:R-:W-:-:S04]  /*0130*/  IMAD R19, R0, c[0x0][0x16c], R19 ;  /* 0x00005b0000137a24 */ /* 0x000fc800078e0213 */
[C---:B------:R-:W-:Y:S02]  /*0140*/  IMAD R16, R19.reuse, c[0x0][0x298], RZ ;  /* 0x0000a60013107a24 */ /* 0x040fe400078e02ff */
[----:B------:R-:W-:Y:S01]  /*0150*/  IMAD R0, R19, c[0x0][0x29c], RZ ;  /* 0x0000a70013007a24 */ /* 0x000fe200078e02ff */
[----:B------:R-:W-:Y:S05]  /*0160*/  @!P0 BRA `(.L_x_2) ;  /* 0x00000d6000008947 */ /* 0x000fea0003800000 */
[----:B------:R-:W-:Y:S01]  /*0170*/  IMAD.MOV.U32 R2, RZ, RZ, RZ ;  /* 0x000000ffff027224 */ /* 0x000fe200078e00ff */
[----:B------:R-:W-:-:S03]  /*0180*/  ISETP.NE.AND P0, PT, R6, 0x2, PT ;  /* 0x000000020600780c */ /* 0x000fc60003f05270 */
[----:B------:R-:W-:-:S05]  /*0190*/  IMAD.HI.U32 R4, R3, c[0x0][0x17c], R2 ;  /* 0x00005f0003047a27 */ /* 0x000fca00078e0002 */
[----:B------:R-:W-:-:S05]  /*01a0*/  SHF.R.U32.HI R5, RZ, c[0x0][0x180], R4 ;  /* 0x00006000ff057a19 */ /* 0x000fca0000011604 */
[----:B------:R-:W-:-:S04]  /*01b0*/  IMAD.MOV R2, RZ, RZ, -R5 ;  /* 0x000000ffff027224 */ /* 0x000fc800078e0a05 */
[----:B------:R-:W-:-:S04]  /*01c0*/  IMAD R3, R2, c[0x0][0x178], R3 ;  /* 0x00005e0002037a24 */ /* 0x000fc800078e0203 */
[C---:B------:R-:W-:Y:S02]  /*01d0*/  IMAD R16, R3.reuse, c[0x0][0x2a0], RZ ;  /* 0x0000a80003107a24 */ /* 0x040fe400078e02ff */
[----:B------:R-:W-:Y:S02]  /*01e0*/  IMAD R0, R3, c[0x0][0x2a4], R0 ;  /* 0x0000a90003007a24 */ /* 0x000fe400078e0200 */
[----:B------:R-:W-:Y:S01]  /*01f0*/  IMAD R16, R19, c[0x0][0x298], R16 ;  /* 0x0000a60013107a24 */ /* 0x000fe200078e0210 */
[----:B------:R-:W-:Y:S05]  /*0200*/  @!P0 BRA `(.L_x_2) ;  /* 0x00000cc000008947 */ /* 0x000fea0003800000 */
[----:B------:R-:W-:Y:S01]  /*0210*/  IMAD.MOV.U32 R4, RZ, RZ, RZ ;  /* 0x000000ffff047224 */ /* 0x000fe200078e00ff */
[----:B------:R-:W-:-:S03]  /*0220*/  ISETP.NE.AND P0, PT, R6, 0x3, PT ;  /* 0x000000030600780c */ /* 0x000fc60003f05270 */
[----:B------:R-:W-:-:S05]  /*0230*/  IMAD.HI.U32 R2, R5, c[0x0][0x188], R4 ;  /* 0x0000620005027a27 */ /* 0x000fca00078e0004 */
[----:B------:R-:W-:-:S05]  /*0240*/  SHF.R.U32.HI R3, RZ, c[0x0][0x18c], R2 ;  /* 0x00006300ff037a19 */ /* 0x000fca0000011602 */
[----:B------:R-:W-:-:S04]  /*0250*/  IMAD.MOV R4, RZ, RZ, -R3 ;  /* 0x000000ffff047224 */ /* 0x000fc800078e0a03 */
[----:B------:R-:W-:-:S04]  /*0260*/  IMAD R5, R4, c[0x0][0x184], R5 ;  /* 0x0000610004057a24 */ /* 0x000fc800078e0205 */
[C---:B------:R-:W-:Y:S02]  /*0270*/  IMAD R16, R5.reuse, c[0x0][0x2a8], R16 ;  /* 0x0000aa0005107a24 */ /* 0x040fe400078e0210 */
        /* <DEDUP_REMOVED lines=182> */
[----:B------:R-:W-:Y:S01]  /*0de0*/  ISETP.NE.AND P0, PT, R6, 0x18, PT ;  /* 0x000000180600780c */ /* 0x000fe20003f05270 */
[----:B------:R-:W-:-:S04]  /*0df0*/  IMAD.MOV.U32 R2, RZ, RZ, RZ ;  /* 0x000000ffff027224 */ /* 0x000fc800078e00ff */
[----:B------:R-:W-:-:S05]  /*0e00*/  IMAD.HI.U32 R4, R3, c[0x0][0x284], R2 ;  /* 0x0000a10003047a27 */ /* 0x000fca00078e0002 */
[----:B------:R-:W-:-:S03]  /*0e10*/  SHF.R.U32.HI R5, RZ, c[0x0][0x288], R4 ;  /* 0x0000a200ff057a19 */ /* 0x000fc60000011604 */
[----:B------:R-:W-:Y:S02]  /*0e20*/  @P0 IMAD.MOV.U32 R4, RZ, RZ, RZ ;  /* 0x000000ffff040224 */ /* 0x000fe400078e00ff */
[--C-:B------:R-:W-:Y:S02]  /*0e30*/  IMAD.MOV R7, RZ, RZ, -R5.reuse ;  /* 0x000000ffff077224 */ /* 0x100fe400078e0a05 */
[----:B------:R-:W-:-:S04]  /*0e40*/  @P0 IMAD.HI.U32 R2, R5, c[0x0][0x290], R4 ;  /* 0x0000a40005020a27 */ /* 0x000fc800078e0004 */
[----:B------:R-:W-:Y:S01]  /*0e50*/  IMAD R3, R7, c[0x0][0x280], R3 ;  /* 0x0000a00007037a24 */ /* 0x000fe200078e0203 */
[----:B------:R-:W-:-:S03]  /*0e60*/  @P0 SHF.R.U32.HI R2, RZ, c[0x0][0x294], R2 ;  /* 0x0000a500ff020a19 */ /* 0x000fc60000011602 */
[C---:B------:R-:W-:Y:S02]  /*0e70*/  IMAD R16, R3.reuse, c[0x0][0x350], R16 ;  /* 0x0000d40003107a24 */ /* 0x040fe400078e0210 */
[----:B------:R-:W-:Y:S02]  /*0e80*/  @P0 IMAD.MOV R4, RZ, RZ, -R2 ;  /* 0x000000ffff040224 */ /* 0x000fe400078e0a02 */
[----:B------:R-:W-:Y:S02]  /*0e90*/  IMAD R0, R3, c[0x0][0x354], R0 ;  /* 0x0000d50003007a24 */ /* 0x000fe400078e0200 */
[----:B------:R-:W-:-:S04]  /*0ea0*/  @P0 IMAD R5, R4, c[0x0][0x28c], R5 ;  /* 0x0000a30004050a24 */ /* 0x000fc800078e0205 */
[C---:B------:R-:W-:Y:S02]  /*0eb0*/  @P0 IMAD R16, R5.reuse, c[0x0][0x358], R16 ;  /* 0x0000d60005100a24 */ /* 0x040fe400078e0210 */
[----:B------:R-:W-:Y:S02]  /*0ec0*/  @P0 IMAD R0, R5, c[0x0][0x35c], R0 ;  /* 0x0000d70005000a24 */ /* 0x000fe400078e0200 */
.L_x_2:
[----:B------:R-:W0:Y:S01]  /*0ed0*/  LDC.U8 R5, c[0x0][0x381] ;  /* 0x0000e040ff057b82 */ /* 0x000e220000000000 */
[----:B------:R-:W-:Y:S02]  /*0ee0*/  IADD3 R16, P1, R16, c[0x0][0x360], RZ ;  /* 0x0000d80010107a10 */ /* 0x000fe40007f3e0ff */
[----:B------:R-:W-:-:S03]  /*0ef0*/  IADD3 R2, P2, R0, c[0x0][0x368], RZ ;  /* 0x0000da0000027a10 */ /* 0x000fc60007f5e0ff */
[----:B------:R-:W-:Y:S02]  /*0f00*/  IMAD.X R17, RZ, RZ, c[0x0][0x364], P1 ;  /* 0x0000d900ff117624 */ /* 0x000fe400008e06ff */
[----:B------:R-:W-:Y:S01]  /*0f10*/  IMAD.X R3, RZ, RZ, c[0x0][0x36c], P2 ;  /* 0x0000db00ff037624 */ /* 0x000fe200010e06ff */
[----:B0-----:R-:W-:-:S04]  /*0f20*/  PRMT R4, R5, 0x9910, RZ ;  /* 0x0000991005047816 */ /* 0x001fc800000000ff */
[----:B------:R-:W-:-:S13]  /*0f30*/  ISETP.GT.AND P0, PT, R4, 0x9, PT ;  /* 0x000000090400780c */ /* 0x000fda0003f04270 */
[----:B------:R-:W-:Y:S05]  /*0f40*/  @P0 BRA `(.L_x_3) ;  /* 0x0000042000000947 */ /* 0x000fea0003800000 */
[----:B------:R-:W-:-:S13]  /*0f50*/  ISETP.GT.AND P0, PT, R4, 0x4, PT ;  /* 0x000000040400780c */ /* 0x000fda0003f04270 */
[----:B------:R-:W-:Y:S05]  /*0f60*/  @P0 BRA `(.L_x_4) ;  /* 0x0000020000000947 */ /* 0x000fea0003800000 */
[----:B------:R-:W-:-:S13]  /*0f70*/  ISETP.GT.AND P0, PT, R4, 0x1, PT ;  /* 0x000000010400780c */ /* 0x000fda0003f04270 */
[----:B------:R-:W-:Y:S05]  /*0f80*/  @P0 BRA `(.L_x_5) ;  /* 0x000000c000000947 */ /* 0x000fea0003800000 */
[----:B------:R-:W-:-:S13]  /*0f90*/  ISETP.NE.AND P0, PT, R5, RZ, PT ;  /* 0x000000ff0500720c */ /* 0x000fda0003f05270 */
[----:B------:R-:W-:Y:S05]  /*0fa0*/  @!P0 BRA `(.L_x_6) ;  /* 0x0000006000008947 */ /* 0x000fea0003800000 */
[----:B------:R-:W-:-:S13]  /*0fb0*/  ISETP.NE.AND P0, PT, R4, 0x1, PT ;  /* 0x000000010400780c */ /* 0x000fda0003f05270 */
[----:B------:R-:W-:Y:S05]  /*0fc0*/  @P0 BRA `(.L_x_7) ;  /* 0x00000cf000000947 */ /* 0x000fea0003800000 */
[----:B------:R-:W2:Y:S02]  /*0fd0*/  LDG.E.S8 R2, [R2.64] ;  /* 0x0000002402027981 */ /* 0x000ea4000c1e1300 */
[----:B--2---:R-:W0:Y:S02]  /*0fe0*/  I2F.S16 R0, R2 ;  /* 0x0000000200007306 */ /* 0x004e240000101400 */
[----:B0-----:R-:W-:Y:S01]  /*0ff0*/  F2FP.BF16.PACK_AB R0, RZ, R0 ;  /* 0x00000000ff00723e */ /* 0x001fe200000010ff */
[----:B------:R-:W-:Y:S05]  /*1000*/  BRA `(.L_x_8) ;  /* 0x00000e7000007947 */ /* 0x000fea0003800000 */
.L_x_6:
[----:B------:R-:W2:Y:S02]  /*1010*/  LDG.E.U8 R2, [R2.64] ;  /* 0x0000002402027981 */ /* 0x000ea4000c1e1100 */
[----:B--2---:R-:W0:Y:S02]  /*1020*/  I2F.U16 R0, R2 ;  /* 0x0000000200007306 */ /* 0x004e240000101000 */
[----:B0-----:R-:W-:Y:S01]  /*1030*/  F2FP.BF16.PACK_AB R0, RZ, R0 ;  /* 0x00000000ff00723e */ /* 0x001fe200000010ff */
[----:B------:R-:W-:Y:S05]  /*1040*/  BRA `(.L_x_8) ;  /* 0x00000e3000007947 */ /* 0x000fea0003800000 */
.L_x_5:
[----:B------:R-:W-:-:S13]  /*1050*/  ISETP.NE.AND P0, PT, R4, 0x2, PT ;  /* 0x000000020400780c */ /* 0x000fda0003f05270 */
[----:B------:R-:W-:Y:S05]  /*1060*/  @!P0 BRA `(.L_x_9) ;  /* 0x000000c000008947 */ /* 0x000fea0003800000 */
[----:B------:R-:W-:-:S13]  /*1070*/  ISETP.NE.AND P0, PT, R4, 0x3, PT ;  /* 0x000000030400780c */ /* 0x000fda0003f05270 */
[----:B------:R-:W-:Y:S05]  /*1080*/  @!P0 BRA `(.L_x_10) ;  /* 0x0000006000008947 */ /* 0x000fea0003800000 */
[----:B------:R-:W-:-:S13]  /*1090*/  ISETP.NE.AND P0, PT, R4, 0x4, PT ;  /* 0x000000040400780c */ /* 0x000fda0003f05270 */
[----:B------:R-:W-:Y:S05]  /*10a0*/  @P0 BRA `(.L_x_7) ;  /* 0x00000c1000000947 */ /* 0x000fea0003800000 */
[----:B------:R-:W2:Y:S02]  /*10b0*/  LDG.E.64 R2, [R2.64] ;  /* 0x0000002402027981 */ /* 0x000ea4000c1e1b00 */
[----:B--2---:R-:W0:Y:S02]  /*10c0*/  I2F.S64 R0, R2 ;  /* 0x0000000200007312 */ /* 0x004e240000301400 */
[----:B0-----:R-:W-:Y:S01]  /*10d0*/  F2FP.BF16.PACK_AB R0, RZ, R0 ;  /* 0x00000000ff00723e */ /* 0x001fe200000010ff */
[----:B------:R-:W-:Y:S05]  /*10e0*/  BRA `(.L_x_8) ;  /* 0x00000d9000007947 */ /* 0x000fea0003800000 */
.L_x_10:
[----:B------:R-:W2:Y:S02]  /*10f0*/  LDG.E R2, [R2.64] ;  /* 0x0000002402027981 */ /* 0x000ea4000c1e1900 */
[----:B--2---:R-:W0:Y:S02]  /*1100*/  I2F R0, R2 ;  /* 0x0000000200007306 */ /* 0x004e240000201400 */
[----:B0-----:R-:W-:Y:S01]  /*1110*/  F2FP.BF16.PACK_AB R0, RZ, R0 ;  /* 0x00000000ff00723e */ /* 0x001fe200000010ff */
[----:B------:R-:W-:Y:S05]  /*1120*/  BRA `(.L_x_8) ;  /* 0x00000d5000007947 */ /* 0x000fea0003800000 */
.L_x_9:
[----:B------:R-:W2:Y:S02]  /*1130*/  LDG.E.U16 R2, [R2.64] ;  /* 0x0000002402027981 */ /* 0x000ea4000c1e1500 */
[----:B--2---:R-:W0:Y:S02]  /*1140*/  I2F.S16 R0, R2 ;  /* 0x0000000200007306 */ /* 0x004e240000101400 */
[----:B0-----:R-:W-:Y:S01]  /*1150*/  F2FP.BF16.PACK_AB R0, RZ, R0 ;  /* 0x00000000ff00723e */ /* 0x001fe200000010ff */
[----:B------:R-:W-:Y:S05]  /*1160*/  BRA `(.L_x_8) ;  /* 0x00000d1000007947 */ /* 0x000fea0003800000 */
.L_x_4:
[----:B------:R-:W-:-:S13]  /*1170*/  ISETP.GT.AND P0, PT, R4, 0x6, PT ;  /* 0x000000060400780c */ /* 0x000fda0003f04270 */
[----:B------:R-:W-:Y:S05]  /*1180*/  @P0 BRA `(.L_x_11) ;  /* 0x000000b000000947 */ /* 0x000fea0003800000 */
[----:B------:R-:W-:-:S13]  /*1190*/  ISETP.NE.AND P0, PT, R4, 0x5, PT ;  /* 0x000000050400780c */ /* 0x000fda0003f05270 */
[----:B------:R-:W-:Y:S05]  /*11a0*/  @!P0 BRA `(.L_x_12) ;  /* 0x0000005000008947 */ /* 0x000fea0003800000 */
[----:B------:R-:W-:-:S13]  /*11b0*/  ISETP.NE.AND P0, PT, R4, 0x6, PT ;  /* 0x000000060400780c */ /* 0x000fda0003f05270 */
[----:B------:R-:W-:Y:S05]  /*11c0*/  @P0 BRA `(.L_x_7) ;  /* 0x00000af000000947 */ /* 0x000fea0003800000 */
[----:B------:R-:W2:Y:S02]  /*11d0*/  LDG.E R2, [R2.64] ;  /* 0x0000002402027981 */ /* 0x000ea4000c1e1900 */
[----:B--2---:R-:W-:Y:S01]  /*11e0*/  F2FP.BF16.PACK_AB R0, RZ, R2 ;  /* 0x00000002ff00723e */ /* 0x004fe200000010ff */
[----:B------:R-:W-:Y:S05]  /*11f0*/  BRA `(.L_x_8) ;  /* 0x00000c8000007947 */ /* 0x000fea0003800000 */
.L_x_12:
[----:B------:R-:W2:Y:S02]  /*1200*/  LDG.E.U16 R0, [R2.64] ;  /* 0x0000002402007981 */ /* 0x000ea4000c1e1500 */
[----:B--2---:R-:W-:-:S05]  /*1210*/  HADD2.F32 R0, -RZ, R0.H0_H0 ;  /* 0x20000000ff007230 */ /* 0x004fca0000004100 */
[----:B------:R-:W-:Y:S01]  /*1220*/  F2FP.BF16.PACK_AB R0, RZ, R0 ;  /* 0x00000000ff00723e */ /* 0x000fe200000010ff */
[----:B------:R-:W-:Y:S05]  /*1230*/  BRA `(.L_x_8) ;  /* 0x00000c4000007947 */ /* 0x000fea0003800000 */
.L_x_11:
[----:B------:R-:W-:-:S13]  /*1240*/  ISETP.NE.AND P0, PT, R4, 0x7, PT ;  /* 0x000000070400780c */ /* 0x000fda0003f05270 */
[----:B------:R-:W-:Y:S05]  /*1250*/  @!P0 BRA `(.L_x_13) ;  /* 0x000000b000008947 */ /* 0x000fea0003800000 */
[----:B------:R-:W-:-:S13]  /*1260*/  ISETP.NE.AND P0, PT, R4, 0x8, PT ;  /* 0x000000080400780c */ /* 0x000fda0003f05270 */
[----:B------:R-:W-:Y:S05]  /*1270*/  @!P0 BRA `(.L_x_14) ;  /* 0x0000005000008947 */ /* 0x000fea0003800000 */
[----:B------:R-:W-:-:S13]  /*1280*/  ISETP.NE.AND P0, PT, R4, 0x9, PT ;  /* 0x000000090400780c */ /* 0x000fda0003f05270 */
[----:B------:R-:W-:Y:S05]  /*1290*/  @P0 BRA `(.L_x_7) ;  /* 0x00000a2000000947 */ /* 0x000fea0003800000 */
[----:B------:R-:W2:Y:S02]  /*12a0*/  LDG.E R2, [R2.64] ;  /* 0x0000002402027981 */ /* 0x000ea4000c1e1900 */
[----:B--2---:R-:W-:Y:S01]  /*12b0*/  F2FP.BF16.PACK_AB R0, RZ, R2 ;  /* 0x00000002ff00723e */ /* 0x004fe200000010ff */
[----:B------:R-:W-:Y:S05]  /*12c0*/  BRA `(.L_x_8) ;  /* 0x00000bb000007947 */ /* 0x000fea0003800000 */
.L_x_14:
[----:B------:R-:W2:Y:S02]  /*12d0*/  LDG.E.U16 R2, [R2.64] ;  /* 0x0000002402027981 */ /* 0x000ea4000c1e1500 */
[----:B--2---:R-:W-:-:S05]  /*12e0*/  HADD2.F32 R0, -RZ, R2.H0_H0 ;  /* 0x20000002ff007230 */ /* 0x004fca0000004100 */
[----:B------:R-:W-:Y:S01]  /*12f0*/  F2FP.BF16.PACK_AB R0, RZ, R0 ;  /* 0x00000000ff00723e */ /* 0x000fe200000010ff */
[----:B------:R-:W-:Y:S05]  /*1300*/  BRA `(.L_x_8) ;  /* 0x00000b7000007947 */ /* 0x000fea0003800000 */
.L_x_13:
[----:B------:R-:W2:Y:S02]  /*1310*/  LDG.E.64 R2, [R2.64] ;  /* 0x0000002402027981 */ /* 0x000ea4000c1e1b00 */
[----:B--2---:R-:W0:Y:S01]  /*1320*/  F2F.F32.F64 R0, R2 ;  /* 0x0000000200007310 */ /* 0x004e220000301000 */
[----:B------:R-:W0:-:S14]  /*1330*/  DSETP.GEU.AND P0, PT, |R2|, c[0x2][0x0], PT ;  /* 0x008000000200762a */ /* 0x000e1c0003f0e200 */
[----:B0-----:R-:W-:-:S05]  /*1340*/  @!P0 FMUL R0, R0, 1.175494350822287508e-38 ;  /* 0x0080000000008820 */ /* 0x001fca0000400000 */
[----:B------:R-:W-:Y:S01]  /*1350*/  F2FP.BF16.PACK_AB R0, RZ, R0 ;  /* 0x00000000ff00723e */ /* 0x000fe200000010ff */
[----:B------:R-:W-:Y:S05]  /*1360*/  BRA `(.L_x_8) ;  /* 0x00000b1000007947 */ /* 0x000fea0003800000 */
.L_x_3:
[----:B------:R-:W-:-:S13]  /*1370*/  ISETP.GT.AND P0, PT, R4, 0x18, PT ;  /* 0x000000180400780c */ /* 0x000fda0003f04270 */
[----:B------:R-:W-:Y:S05]  /*1380*/  @P0 BRA `(.L_x_15) ;  /* 0x000003e000000947 */ /* 0x000fea0003800000 */
[----:B------:R-:W-:-:S13]  /*1390*/  ISETP.GT.AND P0, PT, R4, 0xe, PT ;  /* 0x0000000e0400780c */ /* 0x000fda0003f04270 */
[----:B------:R-:W-:Y:S05]  /*13a0*/  @P0 BRA `(.L_x_16) ;  /* 0x000000f000000947 */ /* 0x000fea0003800000 */
[----:B------:R-:W-:-:S13]  /*13b0*/  ISETP.NE.AND P0, PT, R4, 0xa, PT ;  /* 0x0000000a0400780c */ /* 0x000fda0003f05270 */
[----:B------:R-:W-:Y:S05]  /*13c0*/  @!P0 BRA `(.L_x_17) ;  /* 0x0000007000008947 */ /* 0x000fea0003800000 */
[----:B------:R-:W-:-:S13]  /*13d0*/  ISETP.NE.AND P0, PT, R4, 0xb, PT ;  /* 0x0000000b0400780c */ /* 0x000fda0003f05270 */
[----:B------:R-:W-:Y:S05]  /*13e0*/  @P0 BRA `(.L_x_7) ;  /* 0x000008d000000947 */ /* 0x000fea0003800000 */
[----:B------:R-:W2:Y:S02]  /*13f0*/  LDG.E.U8 R2, [R2.64] ;  /* 0x0000002402027981 */ /* 0x000ea4000c1e1100 */
[----:B--2---:R-:W-:-:S04]  /*1400*/  ISETP.NE.AND P0, PT, R2, RZ, PT ;  /* 0x000000ff0200720c */ /* 0x004fc80003f05270 */
[----:B------:R-:W-:-:S04]  /*1410*/  FSEL R0, RZ, 1, !P0 ;  /* 0x3f800000ff007808 */ /* 0x000fc80004000000 */
[----:B------:R-:W-:Y:S01]  /*1420*/  F2FP.BF16.PACK_AB R0, RZ, R0 ;  /* 0x00000000ff00723e */ /* 0x000fe200000010ff */
[----:B------:R-:W-:Y:S05]  /*1430*/  BRA `(.L_x_8) ;  /* 0x00000a4000007947 */ /* 0x000fea0003800000 */
.L_x_17:
[----:B------:R-:W2:Y:S02]  /*1440*/  LDG.E.64 R2, [R2.64] ;  /* 0x0000002402027981 */ /* 0x000ea4000c1e1b00 */
[----:B--2---:R-:W0:Y:S01]  /*1450*/  F2F.F32.F64 R0, R2 ;  /* 0x0000000200007310 */ /* 0x004e220000301000 */
[----:B------:R-:W0:-:S14]  /*1460*/  DSETP.GEU.AND P0, PT, |R2|, c[0x2][0x0], PT ;  /* 0x008000000200762a */ /* 0x000e1c0003f0e200 */
[----:B0-----:R-:W-:-:S05]  /*1470*/  @!P0 FMUL R0, R0, 1.175494350822287508e-38 ;  /* 0x0080000000008820 */ /* 0x001fca0000400000 */
[----:B------:R-:W-:Y:S01]  /*1480*/  F2FP.BF16.PACK_AB R0, RZ, R0 ;  /* 0x00000000ff00723e */ /* 0x000fe200000010ff */
[----:B------:R-:W-:Y:S05]  /*1490*/  BRA `(.L_x_8) ;  /* 0x000009e000007947 */ /* 0x000fea0003800000 */
.L_x_16:
[----:B------:R-:W-:-:S13]  /*14a0*/  ISETP.NE.AND P0, PT, R4, 0xf, PT ;  /* 0x0000000f0400780c */ /* 0x000fda0003f05270 */
[----:B------:R-:W-:Y:S05]  /*14b0*/  @!P0 BRA `(.L_x_18) ;  /* 0x0000029000008947 */ /* 0x000fea0003800000 */
[----:B------:R-:W-:-:S13]  /*14c0*/  ISETP.NE.AND P0, PT, R4, 0x17, PT ;  /* 0x000000170400780c */ /* 0x000fda0003f05270 */
[----:B------:R-:W-:Y:S05]  /*14d0*/  @!P0 BRA `(.L_x_19) ;  /* 0x0000018000008947 */ /* 0x000fea0003800000 */
[----:B------:R-:W-:-:S13]  /*14e0*/  ISETP.NE.AND P0, PT, R4, 0x18, PT ;  /* 0x000000180400780c */ /* 0x000fda0003f05270 */
[----:B------:R-:W-:Y:S05]  /*14f0*/  @P0 BRA `(.L_x_7) ;  /* 0x000007c000000947 */ /* 0x000fea0003800000 */
[----:B------:R-:W2:Y:S01]  /*1500*/  LDG.E.U8 R0, [R2.64] ;  /* 0x0000002402007981 */ /* 0x000ea2000c1e1100 */
[----:B------:R-:W-:Y:S02]  /*1510*/  IMAD.MOV.U32 R8, RZ, RZ, -0x800000 ;  /* 0xff800000ff087424 */ /* 0x000fe400078e00ff */
[----:B--2---:R-:W-:-:S05]  /*1520*/  IMAD.SHL.U32 R0, R0, 0x1000000, RZ ;  /* 0x0100000000007824 */ /* 0x004fca00078e00ff */
[----:B------:R-:W-:-:S04]  /*1530*/  LOP3.LUT R4, R0, 0x7f000000, RZ, 0xc0, !PT ;  /* 0x7f00000000047812 */ /* 0x000fc800078ec0ff */
[----:B------:R-:W0:Y:S01]  /*1540*/  FLO.U32 R5, R4 ;  /* 0x0000000400057300 */ /* 0x000e2200000e0000 */
[C---:B------:R-:W-:Y:S02]  /*1550*/  IADD3 R6, R4.reuse, 0x1000000, RZ ;  /* 0x0100000004067810 */ /* 0x040fe40007ffe0ff */
[----:B------:R-:W-:Y:S02]  /*1560*/  IADD3 R2, R4, -0x1, RZ ;  /* 0xffffffff04027810 */ /* 0x000fe40007ffe0ff */
[----:B------:R-:W-:Y:S02]  /*1570*/  SHF.R.S32.HI R6, RZ, 0x8, R6 ;  /* 0x00000008ff067819 */ /* 0x000fe40000011406 */
[----:B------:R-:W-:Y:S02]  /*1580*/  SHF.R.S32.HI R2, RZ, 0x1f, R2 ;  /* 0x0000001fff027819 */ /* 0x000fe40000011402 */
[----:B0-----:R-:W-:-:S04]  /*1590*/  IADD3 R5, -R5, 0x1f, RZ ;  /* 0x0000001f05057810 */ /* 0x001fc80007ffe1ff */
[C---:B------:R-:W-:Y:S02]  /*15a0*/  ISETP.GT.U32.AND P0, PT, R5.reuse, 0x4, PT ;  /* 0x000000040500780c */ /* 0x040fe40003f04070 */
[----:B------:R-:W-:-:S04]  /*15b0*/  IADD3 R5, R5, -0x4, RZ ;  /* 0xfffffffc05057810 */ /* 0x000fc80007ffe0ff */
[----:B------:R-:W-:-:S05]  /*15c0*/  SEL R5, R5, RZ, P0 ;  /* 0x000000ff05057207 */ /* 0x000fca0000000000 */
[----:B------:R-:W-:Y:S01]  /*15d0*/  IMAD R8, R5, R8, 0x3c000000 ;  /* 0x3c00000005087424 */ /* 0x000fe200078e0208 */
[----:B------:R-:W-:-:S04]  /*15e0*/  SHF.L.U32 R5, R4, R5, RZ ;  /* 0x0000000504057219 */ /* 0x000fc800000006ff */
[----:B------:R-:W-:-:S04]  /*15f0*/  LEA.HI R5, R5, R8, RZ, 0x1c ;  /* 0x0000000805057211 */ /* 0x000fc800078fe0ff */
[----:B------:R-:W-:-:S04]  /*1600*/  LOP3.LUT R5, R5, 0x7f800000, R6, 0xf8, !PT ;  /* 0x7f80000005057812 */ /* 0x000fc800078ef806 */
[----:B------:R-:W-:-:S04]  /*1610*/  LOP3.LUT R5, R5, R2, RZ, 0x30, !PT ;  /* 0x0000000205057212 */ /* 0x000fc800078e30ff */
[----:B------:R-:W-:-:S04]  /*1620*/  LOP3.LUT R5, R5, 0x80000000, R0, 0xf8, !PT ;  /* 0x8000000005057812 */ /* 0x000fc800078ef800 */
[----:B------:R-:W-:-:S04]  /*1630*/  F2FP.BF16.PACK_AB R5, RZ, R5 ;  /* 0x00000005ff05723e */ /* 0x000fc800000010ff */
[----:B------:R-:W-:Y:S01]  /*1640*/  PRMT R0, R5, 0x7610, R0 ;  /* 0x0000761005007816 */ /* 0x000fe20000000000 */
[----:B------:R-:W-:Y:S05]  /*1650*/  BRA `(.L_x_8) ;  /* 0x0000082000007947 */ /* 0x000fea0003800000 */
.L_x_19:
[----:B------:R-:W2:Y:S02]  /*1660*/  LDG.E.U8 R2, [R2.64] ;  /* 0x0000002402027981 */ /* 0x000ea4000c1e1100 */
[C---:B--2---:R-:W-:Y:S02]  /*1670*/  IMAD.SHL.U32 R0, R2.reuse, 0x2000000, RZ ;  /* 0x0200000002007824 */ /* 0x044fe400078e00ff */
[----:B------:R-:W-:-:S03]  /*1680*/  IMAD.SHL.U32 R5, R2, 0x1000000, RZ ;  /* 0x0100000002057824 */ /* 0x000fc600078e00ff */
[----:B------:R-:W-:-:S13]  /*1690*/  ISETP.GE.U32.AND P0, PT, R0, 0x8000000, PT ;  /* 0x080000000000780c */ /* 0x000fda0003f06070 */
[C---:B------:R-:W-:Y:S02]  /*16a0*/  @!P0 IMAD.SHL.U32 R0, R2.reuse, 0x100, RZ ;  /* 0x0000010002008824 */ /* 0x040fe400078e00ff */
[----:B------:R-:W-:-:S03]  /*16b0*/  @P0 IMAD.SHL.U32 R4, R2, 0x200000, RZ ;  /* 0x0020000002040824 */ /* 0x000fc600078e00ff */
[----:B------:R-:W-:Y:S02]  /*16c0*/  @!P0 LOP3.LUT R0, R0, 0x7f00, RZ, 0xc0, !PT ;  /* 0x00007f0000008812 */ /* 0x000fe400078ec0ff */
[----:B------:R-:W-:Y:S02]  /*16d0*/  @P0 LOP3.LUT R4, R4, 0x70000000, RZ, 0xfc, !PT ;  /* 0x7000000004040812 */ /* 0x000fe400078efcff */
[----:B------:R-:W-:-:S03]  /*16e0*/  @!P0 LOP3.LUT R0, R0, 0x3f000000, RZ, 0xfc, !PT ;  /* 0x3f00000000008812 */ /* 0x000fc600078efcff */
[----:B------:R-:W-:Y:S02]  /*16f0*/  @P0 FMUL.FTZ R4, R4, 1.9259299443872358531e-34 ;  /* 0x0780000004040820 */ /* 0x000fe40000410000 */
[----:B------:R-:W-:-:S05]  /*1700*/  @!P0 FADD.FTZ R4, R0, -0.5 ;  /* 0xbf00000000048421 */ /* 0x000fca0000010000 */
[----:B------:R-:W-:-:S04]  /*1710*/  LOP3.LUT R4, R4, 0x80000000, R5, 0xf8, !PT ;  /* 0x8000000004047812 */ /* 0x000fc800078ef805 */
[----:B------:R-:W-:-:S04]  /*1720*/  F2FP.BF16.PACK_AB R4, RZ, R4 ;  /* 0x00000004ff04723e */ /* 0x000fc800000010ff */
[----:B------:R-:W-:Y:S01]  /*1730*/  PRMT R0, R4, 0x7610, R0 ;  /* 0x0000761004007816 */ /* 0x000fe20000000000 */
[----:B------:R-:W-:Y:S05]  /*1740*/  BRA `(.L_x_8) ;  /* 0x0000073000007947 */ /* 0x000fea0003800000 */
.L_x_18:
[----:B------:R0:W5:Y:S01]  /*1750*/  LDG.E.U16 R0, [R2.64] ;  /* 0x0000002402007981 */ /* 0x000162000c1e1500 */
[----:B------:R-:W-:Y:S05]  /*1760*/  BRA `(.L_x_8) ;  /* 0x0000071000007947 */ /* 0x000fea0003800000 */
.L_x_15:
[----:B------:R-:W-:-:S13]  /*1770*/  ISETP.GT.AND P0, PT, R4, 0x1b, PT ;  /* 0x0000001b0400780c */ /* 0x000fda0003f04270 */
[----:B------:R-:W-:Y:S05]  /*1780*/  @P0 BRA `(.L_x_20) ;  /* 0x0000042000000947 */ /* 0x000fea0003800000 */
[----:B------:R-:W-:-:S13]  /*1790*/  ISETP.NE.AND P0, PT, R4, 0x19, PT ;  /* 0x000000190400780c */ /* 0x000fda0003f05270 */
[----:B------:R-:W-:Y:S05]  /*17a0*/  @!P0 BRA `(.L_x_21) ;  /* 0x0000024000008947 */ /* 0x000fea0003800000 */
[----:B------:R-:W-:-:S13]  /*17b0*/  ISETP.NE.AND P0, PT, R4, 0x1a, PT ;  /* 0x0000001a0400780c */ /* 0x000fda0003f05270 */
[----:B------:R-:W-:Y:S05]  /*17c0*/  @!P0 BRA `(.L_x_22) ;  /* 0x0000006000008947 */ /* 0x000fea0003800000 */
[----:B------:R-:W-:-:S13]  /*17d0*/  ISETP.NE.AND P0, PT, R4, 0x1b, PT ;  /* 0x0000001b0400780c */ /* 0x000fda0003f05270 */
[----:B------:R-:W-:Y:S05]  /*17e0*/  @P0 BRA `(.L_x_7) ;  /* 0x000004d000000947 */ /* 0x000fea0003800000 */
[----:B------:R-:W2:Y:S02]  /*17f0*/  LDG.E.U16 R2, [R2.64] ;  /* 0x0000002402027981 */ /* 0x000ea4000c1e1500 */
[----:B--2---:R-:W0:Y:S02]  /*1800*/  I2F.U16 R0, R2 ;  /* 0x0000000200007306 */ /* 0x004e240000101000 */
[----:B0-----:R-:W-:Y:S01]  /*1810*/  F2FP.BF16.PACK_AB R0, RZ, R0 ;  /* 0x00000000ff00723e */ /* 0x001fe200000010ff */
[----:B------:R-:W-:Y:S05]  /*1820*/  BRA `(.L_x_8) ;  /* 0x0000065000007947 */ /* 0x000fea0003800000 */
.L_x_22:
[----:B------:R-:W2:Y:S01]  /*1830*/  LDG.E.U8 R2, [R2.64] ;  /* 0x0000002402027981 */ /* 0x000ea2000c1e1100 */
[----:B------:R-:W-:Y:S01]  /*1840*/  BSSY B0, `(.L_x_23) ;  /* 0x0000018000007945 */ /* 0x000fe20003800000 */
[----:B------:R-:W-:Y:S01]  /*1850*/  IMAD.MOV.U32 R0, RZ, RZ, RZ ;  /* 0x000000ffff007224 */ /* 0x000fe200078e00ff */
[----:B--2---:R-:W-:-:S13]  /*1860*/  ISETP.NE.AND P0, PT, R2, RZ, PT ;  /* 0x000000ff0200720c */ /* 0x004fda0003f05270 */
[----:B------:R-:W-:Y:S05]  /*1870*/  @!P0 BRA `(.L_x_24) ;  /* 0x0000014000008947 */ /* 0x000fea0003800000 */
[----:B------:R-:W-:-:S13]  /*1880*/  ISETP.NE.AND P0, PT, R2, 0x80, PT ;  /* 0x000000800200780c */ /* 0x000fda0003f05270 */
[----:B------:R-:W-:Y:S01]  /*1890*/  @!P0 IMAD.MOV.U32 R0, RZ, RZ, 0x7f800001 ;  /* 0x7f800001ff008424 */ /* 0x000fe200078e00ff */
[----:B------:R-:W-:Y:S05]  /*18a0*/  @!P0 BRA `(.L_x_24) ;  /* 0x0000011000008947 */ /* 0x000fea0003800000 */
[C---:B------:R-:W-:Y:S01]  /*18b0*/  LOP3.LUT P0, R0, R2.reuse, 0x78, RZ, 0xc0, !PT ;  /* 0x0000007802007812 */ /* 0x040fe2000780c0ff */
[----:B------:R-:W-:Y:S01]  /*18c0*/  BSSY B1, `(.L_x_25) ;  /* 0x000000c000017945 */ /* 0x000fe20003800000 */
[----:B------:R-:W-:Y:S02]  /*18d0*/  SHF.R.U32.HI R3, RZ, 0x7, R2 ;  /* 0x00000007ff037819 */ /* 0x000fe40000011602 */
[----:B------:R-:W-:Y:S02]  /*18e0*/  LOP3.LUT R2, R2, 0x7, RZ, 0xc0, !PT ;  /* 0x0000000702027812 */ /* 0x000fe400078ec0ff */
[----:B------:R-:W-:Y:S01]  /*18f0*/  SHF.R.U32.HI R0, RZ, 0x3, R0 ;  /* 0x00000003ff007819 */ /* 0x000fe20000011600 */
[----:B------:R-:W-:-:S06]  /*1900*/  IMAD.U32 R4, R3, -0x80000000, RZ ;  /* 0x8000000003047824 */ /* 0x000fcc00078e00ff */
[----:B------:R-:W-:Y:S05]  /*1910*/  @P0 BRA `(.L_x_26) ;  /* 0x0000006000000947 */ /* 0x000fea0003800000 */
[----:B------:R-:W0:Y:S02]  /*1920*/  FLO.U32 R3, R2 ;  /* 0x0000000200037300 */ /* 0x000e2400000e0000 */
[----:B0-----:R-:W-:-:S04]  /*1930*/  IADD3 R3, -R3, 0x1f, RZ ;  /* 0x0000001f03037810 */ /* 0x001fc80007ffe1ff */
[----:B------:R-:W-:Y:S02]  /*1940*/  IADD3 R5, R3, -0x1c, RZ ;  /* 0xffffffe403057810 */ /* 0x000fe40007ffe0ff */
[----:B------:R-:W-:Y:S02]  /*1950*/  IADD3 R0, R0, 0x1d, -R3 ;  /* 0x0000001d00007810 */ /* 0x000fe40007ffe803 */
[----:B------:R-:W-:-:S04]  /*1960*/  SHF.L.U32 R5, R2, R5, RZ ;  /* 0x0000000502057219 */ /* 0x000fc800000006ff */
[----:B------:R-:W-:Y:S02]  /*1970*/  LOP3.LUT R2, R5, 0x7, RZ, 0xc0, !PT ;  /* 0x0000000705027812 */ /* 0x000fe400078ec0ff */
.L_x_26:
[----:B------:R-:W-:Y:S05]  /*1980*/  BSYNC B1 ;  /* 0x0000000000017941 */ /* 0x000fea0003800000 */
.L_x_25:
[----:B------:R-:W-:Y:S01]  /*1990*/  LEA R3, R0, 0x3b800000, 0x17 ;  /* 0x3b80000000037811 */ /* 0x000fe200078eb8ff */
[----:B------:R-:W-:-:S05]  /*19a0*/  IMAD.SHL.U32 R0, R2, 0x100000, RZ ;  /* 0x0010000002007824 */ /* 0x000fca00078e00ff */
[----:B------:R-:W-:Y:S02]  /*19b0*/  LOP3.LUT R0, R3, R0, R4, 0xfe, !PT ;  /* 0x0000000003007212 */ /* 0x000fe400078efe04 */
.L_x_24:
[----:B------:R-:W-:Y:S05]  /*19c0*/  BSYNC B0 ;  /* 0x0000000000007941 */ /* 0x000fea0003800000 */
.L_x_23:
[----:B------:R-:W-:Y:S01]  /*19d0*/  F2FP.BF16.PACK_AB R0, RZ, R0 ;  /* 0x00000000ff00723e */ /* 0x000fe200000010ff */
[----:B------:R-:W-:Y:S05]  /*19e0*/  BRA `(.L_x_8) ;  /* 0x0000049000007947 */ /* 0x000fea0003800000 */
.L_x_21:
        /* <DEDUP_REMOVED lines=21> */
.L_x_30:
[----:B------:R-:W-:Y:S05]  /*1b40*/  BSYNC B1 ;  /* 0x0000000000017941 */ /* 0x000fea0003800000 */
.L_x_29:
[----:B------:R-:W-:Y:S01]  /*1b50*/  LEA R3, R0, 0x37800000, 0x17 ;  /* 0x3780000000037811 */ /* 0x000fe200078eb8ff */
[----:B------:R-:W-:-:S05]  /*1b60*/  IMAD.SHL.U32 R0, R2, 0x200000, RZ ;  /* 0x0020000002007824 */ /* 0x000fca00078e00ff */
[----:B------:R-:W-:Y:S02]  /*1b70*/  LOP3.LUT R0, R3, R0, R4, 0xfe, !PT ;  /* 0x0000000003007212 */ /* 0x000fe400078efe04 */
.L_x_28:
[----:B------:R-:W-:Y:S05]  /*1b80*/  BSYNC B0 ;  /* 0x0000000000007941 */ /* 0x000fea0003800000 */
.L_x_27:
[----:B------:R-:W-:Y:S01]  /*1b90*/  F2FP.BF16.PACK_AB R0, RZ, R0 ;  /* 0x00000000ff00723e */ /* 0x000fe200000010ff */
[----:B------:R-:W-:Y:S05]  /*1ba0*/  BRA `(.L_x_8) ;  /* 0x000002d000007947 */ /* 0x000fea0003800000 */
.L_x_20:
[----:B------:R-:W-:-:S13]  /*1bb0*/  ISETP.NE.AND P0, PT, R4, 0x1c, PT ;  /* 0x0000001c0400780c */ /* 0x000fda0003f05270 */
[----:B------:R-:W-:Y:S05]  /*1bc0*/  @!P0 BRA `(.L_x_31) ;  /* 0x0000028000008947 */ /* 0x000fea0003800000 */
[----:B------:R-:W-:-:S13]  /*1bd0*/  ISETP.NE.AND P0, PT, R4, 0x1d, PT ;  /* 0x0000001d0400780c */ /* 0x000fda0003f05270 */
[----:B------:R-:W-:Y:S05]  /*1be0*/  @!P0 BRA `(.L_x_32) ;  /* 0x0000022000008947 */ /* 0x000fea0003800000 */
[----:B------:R-:W-:-:S13]  /*1bf0*/  ISETP.NE.AND P0, PT, R4, 0x2c, PT ;  /* 0x0000002c0400780c */ /* 0x000fda0003f05270 */
[----:B------:R-:W-:Y:S05]  /*1c00*/  @P0 BRA `(.L_x_7) ;  /* 0x000000b000000947 */ /* 0x000fea0003800000 */
[----:B------:R-:W2:Y:S01]  /*1c10*/  LDG.E.U8 R2, [R2.64] ;  /* 0x0000002402027981 */ /* 0x000ea2000c1e1100 */
[----:B------:R-:W-:Y:S01]  /*1c20*/  BSSY B0, `(.L_x_33) ;  /* 0x0000007000007945 */ /* 0x000fe20003800000 */
[----:B------:R-:W-:Y:S01]  /*1c30*/  IMAD.MOV.U32 R0, RZ, RZ, 0x400000 ;  /* 0x00400000ff007424 */ /* 0x000fe200078e00ff */
[----:B--2---:R-:W-:-:S13]  /*1c40*/  ISETP.NE.AND P0, PT, R2, RZ, PT ;  /* 0x000000ff0200720c */ /* 0x004fda0003f05270 */
[----:B------:R-:W-:Y:S05]  /*1c50*/  @!P0 BRA `(.L_x_34) ;  /* 0x0000003000008947 */ /* 0x000fea0003800000 */
[----:B------:R-:W-:-:S13]  /*1c60*/  ISETP.NE.AND P0, PT, R2, 0xff, PT ;  /* 0x000000ff0200780c */ /* 0x000fda0003f05270 */
[----:B------:R-:W-:Y:S02]  /*1c70*/  @!P0 IMAD.MOV.U32 R0, RZ, RZ, 0x7f800001 ;  /* 0x7f800001ff008424 */ /* 0x000fe400078e00ff */
[----:B------:R-:W-:Y:S02]  /*1c80*/  @P0 IMAD.SHL.U32 R0, R2, 0x800000, RZ ;  /* 0x0080000002000824 */ /* 0x000fe400078e00ff */
.L_x_34:
[----:B------:R-:W-:Y:S05]  /*1c90*/  BSYNC B0 ;  /* 0x0000000000007941 */ /* 0x000fea0003800000 */
.L_x_33:
[----:B------:R-:W-:Y:S01]  /*1ca0*/  F2FP.BF16.PACK_AB R0, RZ, R0 ;  /* 0x00000000ff00723e */ /* 0x000fe200000010ff */
[----:B------:R-:W-:Y:S05]  /*1cb0*/  BRA `(.L_x_8) ;  /* 0x000001c000007947 */ /* 0x000fea0003800000 */
.L_x_7:
[----:B------:R-:W-:Y:S01]  /*1cc0*/  MOV R2, 0x0 ;  /* 0x0000000000027802 */ /* 0x000fe20000000f00 */
[----:B------:R-:W-:Y:S02]  /*1cd0*/  IMAD.MOV.U32 R4, RZ, RZ, c[0x4][0x198] ;  /* 0x01006600ff047624 */ /* 0x000fe400078e00ff */
[----:B------:R-:W-:Y:S02]  /*1ce0*/  IMAD.MOV.U32 R5, RZ, RZ, c[0x4][0x19c] ;  /* 0x01006700ff057624 */ /* 0x000fe400078e00ff */
[----:B------:R-:W-:Y:S01]  /*1cf0*/  IMAD.MOV.U32 R6, RZ, RZ, c[0x4][0x1a0] ;  /* 0x01006800ff067624 */ /* 0x000fe200078e00ff */
[----:B------:R-:W0:Y:S01]  /*1d00*/  LDC.64 R2, c[0x4][R2] ;  /* 0x0100000002027b82 */ /* 0x000e220000000a00 */
[----:B------:R-:W-:-:S02]  /*1d10*/  IMAD.MOV.U32 R7, RZ, RZ, c[0x4][0x1a4] ;  /* 0x01006900ff077624 */ /* 0x000fc400078e00ff */
[----:B------:R-:W-:Y:S02]  /*1d20*/  IMAD.MOV.U32 R8, RZ, RZ, 0x4e ;  /* 0x0000004eff087424 */ /* 0x000fe400078e00ff */
[----:B------:R-:W-:Y:S02]  /*1d30*/  IMAD.MOV.U32 R10, RZ, RZ, c[0x4][0xa8] ;  /* 0x01002a00ff0a7624 */ /* 0x000fe400078e00ff */
[----:B------:R-:W-:Y:S02]  /*1d40*/  IMAD.MOV.U32 R11, RZ, RZ, c[0x4][0xac] ;  /* 0x01002b00ff0b7624 */ /* 0x000fe400078e00ff */
[----:B------:R-:W-:Y:S02]  /*1d50*/  IMAD.MOV.U32 R12, RZ, RZ, 0x1 ;  /* 0x00000001ff0c7424 */ /* 0x000fe400078e00ff */
[----:B------:R-:W-:Y:S02]  /*1d60*/  IMAD.MOV.U32 R13, RZ, RZ, RZ ;  /* 0x000000ffff0d7224 */ /* 0x000fe400078e00ff */
[----:B------:R-:W-:Y:S01]  /*1d70*/  LEPC R14 ;  /* 0x00000000000e734e */ /* 0x000fe20000000000 */
[----:B------:R-:W-:Y:S02]  /*1d80*/  MOV R9, 0x1df0 ;  /* 0x00001df000097802 */ /* 0x000fe40000000f00 */
[----:B------:R-:W-:-:S02]  /*1d90*/  MOV R20, 0x1d70 ;  /* 0x00001d7000147802 */ /* 0x000fc40000000f00 */
[----:B------:R-:W-:Y:S02]  /*1da0*/  MOV R21, 0x0 ;  /* 0x0000000000157802 */ /* 0x000fe40000000f00 */
[----:B------:R-:W-:Y:S02]  /*1db0*/  MOV R0, 0x0 ;  /* 0x0000000000007802 */ /* 0x000fe40000000f00 */
[----:B------:R-:W-:-:S04]  /*1dc0*/  IADD3 R20, P0, P1, -R20, R9, R14 ;  /* 0x0000000914147210 */ /* 0x000fc8000791e10e */
[----:B------:R-:W-:-:S04]  /*1dd0*/  IADD3.X R21, ~R0, R21, R15, P0, P1 ;  /* 0x0000001500157210 */ /* 0x000fc800007e250f */
[----:B0-----:R-:W-:Y:S05]  /*1de0*/  CALL.ABS.NOINC R2 ;  /* 0x0000000002007343 */ /* 0x001fea0003c00000 */
[----:B------:R-:W-:Y:S01]  /*1df0*/  PRMT R0, RZ, 0x7610, R0 ;  /* 0x00007610ff007816 */ /* 0x000fe20000000000 */
[----:B------:R-:W-:Y:S05]  /*1e00*/  BRA `(.L_x_8) ;  /* 0x0000007000007947 */ /* 0x000fea0003800000 */
.L_x_32:
[----:B------:R-:W2:Y:S02]  /*1e10*/  LDG.E.64 R2, [R2.64] ;  /* 0x0000002402027981 */ /* 0x000ea4000c1e1b00 */
[----:B--2---:R-:W0:Y:S02]  /*1e20*/  I2F.U64 R0, R2 ;  /* 0x0000000200007312 */ /* 0x004e240000301000 */
[----:B0-----:R-:W-:Y:S01]  /*1e30*/  F2FP.BF16.PACK_AB R0, RZ, R0 ;  /* 0x00000000ff00723e */ /* 0x001fe200000010ff */
[----:B------:R-:W-:Y:S05]  /*1e40*/  BRA `(.L_x_8) ;  /* 0x0000003000007947 */ /* 0x000fea0003800000 */
.L_x_31:
[----:B------:R-:W2:Y:S02]  /*1e50*/  LDG.E R2, [R2.64] ;  /* 0x0000002402027981 */ /* 0x000ea4000c1e1900 */
[----:B--2---:R-:W0:Y:S02]  /*1e60*/  I2F.U32 R0, R2 ;  /* 0x0000000200007306 */ /* 0x004e240000201000 */
[----:B0-----:R-:W-:-:S06]  /*1e70*/  F2FP.BF16.PACK_AB R0, RZ, R0 ;  /* 0x00000000ff00723e */ /* 0x001fcc00000010ff */
.L_x_8:
[----:B-----5:R-:W-:Y:S01]  /*1e80*/  PRMT R0, RZ, 0x5410, R0 ;  /* 0x00005410ff007816 */ /* 0x020fe20000000000 */
[----:B------:R-:W1:Y:S01]  /*1e90*/  LDC.U8 R5, c[0x0][0x380] ;  /* 0x0000e000ff057b82 */ /* 0x000e620000000000 */
[----:B------:R-:W-:-:S02]  /*1ea0*/  ULDC.U16 UR4, c[0x0][0x370] ;  /* 0x0000dc0000047ab9 */ /* 0x000fc40000000400 */
[----:B------:R-:W-:Y:S02]  /*1eb0*/  UPRMT UR4, URZ, 0x5410, UR4 ;  /* 0x000054103f047896 */ /* 0x000fe40008000004 */
[----:B------:R-:W2:Y:S04]  /*1ec0*/  MUFU.LG2 R0, R0 ;  /* 0x0000000000007308 */ /* 0x000ea80000000c00 */
[----:B0-2---:R-:W-:Y:S01]  /*1ed0*/  FMUL.FTZ R2, R0, UR4 ;  /* 0x0000000400027c20 */ /* 0x005fe20008410000 */
[----:B-1----:R-:W-:-:S05]  /*1ee0*/  PRMT R3, R5, 0x9910, RZ ;  /* 0x0000991005037816 */ /* 0x002fca00000000ff */
[----:B------:R-:W0:Y:S01]  /*1ef0*/  MUFU.EX2 R2, R2 ;  /* 0x0000000200027308 */ /* 0x000e220000000800 */
[----:B------:R-:W-:Y:S02]  /*1f00*/  ISETP.GT.AND P0, PT, R3, 0x9, PT ;  /* 0x000000090300780c */ /* 0x000fe40003f04270 */
[----:B0-----:R-:W-:-:S11]  /*1f10*/  F2FP.BF16.PACK_AB R4, RZ, R2 ;  /* 0x00000002ff04723e */ /* 0x001fd600000010ff */
        /* <DEDUP_REMOVED lines=9> */
[----:B------:R-:W-:-:S04]  /*1fb0*/  PRMT R0, RZ, 0x5410, R4 ;  /* 0x00005410ff007816 */ /* 0x000fc80000000004 */
[----:B------:R-:W0:Y:S02]  /*1fc0*/  F2I.FTZ.TRUNC.NTZ R3, R0 ;  /* 0x0000000000037305 */ /* 0x000e24000021f100 */
[----:B0-----:R0:W-:Y:S01]  /*1fd0*/  STG.E.U8 [R16.64], R3 ;  /* 0x0000000310007986 */ /* 0x0011e2000c101124 */
[----:B------:R-:W-:Y:S05]  /*1fe0*/  BRA `(.L_x_40) ;  /* 0x00000e8000007947 */ /* 0x000fea0003800000 */
.L_x_38:
[----:B------:R-:W-:-:S06]  /*1ff0*/  PRMT R3, RZ, 0x5410, R4 ;  /* 0x00005410ff037816 */ /* 0x000fcc0000000004 */
[----:B------:R-:W0:Y:S02]  /*2000*/  F2I.S64.TRUNC R2, R3 ;  /* 0x0000000300027311 */ /* 0x000e24000020d900 */
[----:B0-----:R0:W-:Y:S01]  /*2010*/  STG.E.U8 [R16.64], R2 ;  /* 0x0000000210007986 */ /* 0x0011e2000c101124 */
[----:B------:R-:W-:Y:S05]  /*2020*/  BRA `(.L_x_40) ;  /* 0x00000e4000007947 */ /* 0x000fea0003800000 */
.L_x_37:
[----:B------:R-:W-:-:S13]  /*2030*/  ISETP.NE.AND P0, PT, R3, 0x2, PT ;  /* 0x000000020300780c */ /* 0x000fda0003f05270 */
[----:B------:R-:W-:Y:S05]  /*2040*/  @!P0 BRA `(.L_x_41) ;  /* 0x000000c000008947 */ /* 0x000fea0003800000 */
[----:B------:R-:W-:-:S13]  /*2050*/  ISETP.NE.AND P0, PT, R3, 0x3, PT ;  /* 0x000000030300780c */ /* 0x000fda0003f05270 */
[----:B------:R-:W-:Y:S05]  /*2060*/  @!P0 BRA `(.L_x_42) ;  /* 0x0000006000008947 */ /* 0x000fea0003800000 */
[----:B------:R-:W-:-:S13]  /*2070*/  ISETP.NE.AND P0, PT, R3, 0x4, PT ;  /* 0x000000040300780c */ /* 0x000fda0003f05270 */
[----:B------:R-:W-:Y:S05]  /*2080*/  @P0 BRA `(.L_x_39) ;  /* 0x00000c3000000947 */ /* 0x000fea0003800000 */
[----:B------:R-:W-:-:S06]  /*2090*/  PRMT R2, RZ, 0x5410, R4 ;  /* 0x00005410ff027816 */ /* 0x000fcc0000000004 */
[----:B------:R-:W0:Y:S02]  /*20a0*/  F2I.S64.TRUNC R2, R2 ;  /* 0x0000000200027311 */ /* 0x000e24000020d900 */
[----:B0-----:R0:W-:Y:S01]  /*20b0*/  STG.E.64 [R16.64], R2 ;  /* 0x0000000210007986 */ /* 0x0011e2000c101b24 */
[----:B------:R-:W-:Y:S05]  /*20c0*/  BRA `(.L_x_40) ;  /* 0x00000da000007947 */ /* 0x000fea0003800000 */
.L_x_42:
[----:B------:R-:W-:-:S04]  /*20d0*/  PRMT R4, RZ, 0x5410, R4 ;  /* 0x00005410ff047816 */ /* 0x000fc80000000004 */
[----:B------:R-:W0:Y:S02]  /*20e0*/  F2I.FTZ.TRUNC.NTZ R3, R4 ;  /* 0x0000000400037305 */ /* 0x000e24000021f100 */
[----:B0-----:R0:W-:Y:S01]  /*20f0*/  STG.E [R16.64], R3 ;  /* 0x0000000310007986 */ /* 0x0011e2000c101924 */
[----:B------:R-:W-:Y:S05]  /*2100*/  BRA `(.L_x_40) ;  /* 0x00000d6000007947 */ /* 0x000fea0003800000 */
.L_x_41:
[----:B------:R-:W-:-:S04]  /*2110*/  PRMT R4, RZ, 0x5410, R4 ;  /* 0x00005410ff047816 */ /* 0x000fc80000000004 */
[----:B------:R-:W0:Y:S02]  /*2120*/  F2I.FTZ.TRUNC.NTZ R3, R4 ;  /* 0x0000000400037305 */ /* 0x000e24000021f100 */
[----:B0-----:R0:W-:Y:S01]  /*2130*/  STG.E.U16 [R16.64], R3 ;  /* 0x0000000310007986 */ /* 0x0011e2000c101524 */
[----:B------:R-:W-:Y:S05]  /*2140*/  BRA `(.L_x_40) ;  /* 0x00000d2000007947 */ /* 0x000fea0003800000 */
.L_x_36:
[----:B------:R-:W-:-:S13]  /*2150*/  ISETP.GT.AND P0, PT, R3, 0x6, PT ;  /* 0x000000060300780c */ /* 0x000fda0003f04270 */
[----:B------:R-:W-:Y:S05]  /*2160*/  @P0 BRA `(.L_x_43) ;  /* 0x000000b000000947 */ /* 0x000fea0003800000 */
[----:B------:R-:W-:-:S13]  /*2170*/  ISETP.NE.AND P0, PT, R3, 0x5, PT ;  /* 0x000000050300780c */ /* 0x000fda0003f05270 */
[----:B------:R-:W-:Y:S05]  /*2180*/  @!P0 BRA `(.L_x_44) ;  /* 0x0000005000008947 */ /* 0x000fea0003800000 */
[----:B------:R-:W-:-:S13]  /*2190*/  ISETP.NE.AND P0, PT, R3, 0x6, PT ;  /* 0x000000060300780c */ /* 0x000fda0003f05270 */
[----:B------:R-:W-:Y:S05]  /*21a0*/  @P0 BRA `(.L_x_39) ;  /* 0x00000b1000000947 */ /* 0x000fea0003800000 */
[----:B------:R-:W-:-:S05]  /*21b0*/  PRMT R3, RZ, 0x5410, R4 ;  /* 0x00005410ff037816 */ /* 0x000fca0000000004 */
[----:B------:R0:W-:Y:S01]  /*21c0*/  STG.E [R16.64], R3 ;  /* 0x0000000310007986 */ /* 0x0001e2000c101924 */
[----:B------:R-:W-:Y:S05]  /*21d0*/  BRA `(.L_x_40) ;  /* 0x00000c9000007947 */ /* 0x000fea0003800000 */
.L_x_44:
[----:B------:R-:W-:-:S04]  /*21e0*/  PRMT R0, RZ, 0x5410, R4 ;  /* 0x00005410ff007816 */ /* 0x000fc80000000004 */
[----:B------:R-:W-:-:S05]  /*21f0*/  F2FP.PACK_AB R0, RZ, R0 ;  /* 0x00000000ff00723e */ /* 0x000fca00000000ff */
[----:B------:R0:W-:Y:S01]  /*2200*/  STG.E.U16 [R16.64], R0 ;  /* 0x0000000010007986 */ /* 0x0001e2000c101524 */
[----:B------:R-:W-:Y:S05]  /*2210*/  BRA `(.L_x_40) ;  /* 0x00000c5000007947 */ /* 0x000fea0003800000 */
.L_x_43:
[----:B------:R-:W-:-:S13]  /*2220*/  ISETP.NE.AND P0, PT, R3, 0x7, PT ;  /* 0x000000070300780c */ /* 0x000fda0003f05270 */
[----:B------:R-:W-:Y:S05]  /*2230*/  @!P0 BRA `(.L_x_45) ;  /* 0x000000d000008947 */ /* 0x000fea0003800000 */
[----:B------:R-:W-:-:S13]  /*2240*/  ISETP.NE.AND P0, PT, R3, 0x8, PT ;  /* 0x000000080300780c */ /* 0x000fda0003f05270 */
[----:B------:R-:W-:Y:S05]  /*2250*/  @!P0 BRA `(.L_x_46) ;  /* 0x0000006000008947 */ /* 0x000fea0003800000 */
[----:B------:R-:W-:-:S13]  /*2260*/  ISETP.NE.AND P0, PT, R3, 0x9, PT ;  /* 0x000000090300780c */ /* 0x000fda0003f05270 */
[----:B------:R-:W-:Y:S05]  /*2270*/  @P0 BRA `(.L_x_39) ;  /* 0x00000a4000000947 */ /* 0x000fea0003800000 */
[----:B------:R-:W-:Y:S01]  /*2280*/  IMAD.MOV.U32 R5, RZ, RZ, RZ ;  /* 0x000000ffff057224 */ /* 0x000fe200078e00ff */
[----:B------:R-:W-:-:S05]  /*2290*/  PRMT R4, RZ, 0x5410, R4 ;  /* 0x00005410ff047816 */ /* 0x000fca0000000004 */
[----:B------:R0:W-:Y:S01]  /*22a0*/  STG.E.64 [R16.64], R4 ;  /* 0x0000000410007986 */ /* 0x0001e2000c101b24 */
[----:B------:R-:W-:Y:S05]  /*22b0*/  BRA `(.L_x_40) ;  /* 0x00000bb000007947 */ /* 0x000fea0003800000 */
.L_x_46:
[----:B------:R-:W-:-:S04]  /*22c0*/  PRMT R4, RZ, 0x5410, R4 ;  /* 0x00005410ff047816 */ /* 0x000fc80000000004 */
[----:B------:R-:W-:-:S04]  /*22d0*/  F2FP.PACK_AB R3, RZ, R4 ;  /* 0x00000004ff03723e */ /* 0x000fc800000000ff */
[----:B------:R-:W-:-:S05]  /*22e0*/  PRMT R3, R3, 0x5410, RZ ;  /* 0x0000541003037816 */ /* 0x000fca00000000ff */
[----:B------:R0:W-:Y:S01]  /*22f0*/  STG.E [R16.64], R3 ;  /* 0x0000000310007986 */ /* 0x0001e2000c101924 */
[----:B------:R-:W-:Y:S05]  /*2300*/  BRA `(.L_x_40) ;  /* 0x00000b6000007947 */ /* 0x000fea0003800000 */
.L_x_45:
[----:B------:R-:W-:-:S05]  /*2310*/  PRMT R2, RZ, 0x5410, R4 ;  /* 0x00005410ff027816 */ /* 0x000fca0000000004 */
[----:B------:R-:W-:-:S06]  /*2320*/  FMUL.FTZ R2, R2, 1 ;  /* 0x3f80000002027820 */ /* 0x000fcc0000410000 */
[----:B------:R-:W0:Y:S02]  /*2330*/  F2F.F64.F32 R2, R2 ;  /* 0x0000000200027310 */ /* 0x000e240000201800 */
[----:B0-----:R0:W-:Y:S01]  /*2340*/  STG.E.64 [R16.64], R2 ;  /* 0x0000000210007986 */ /* 0x0011e2000c101b24 */
[----:B------:R-:W-:Y:S05]  /*2350*/  BRA `(.L_x_40) ;  /* 0x00000b1000007947 */ /* 0x000fea0003800000 */
.L_x_35:
        /* <DEDUP_REMOVED lines=8> */
[----:B------:R-:W-:-:S04]  /*23e0*/  PRMT R4, RZ, 0x5410, R4 ;  /* 0x00005410ff047816 */ /* 0x000fc80000000004 */
[----:B------:R-:W-:-:S04]  /*23f0*/  FSETP.NEU.FTZ.AND P0, PT, R4, RZ, PT ;  /* 0x000000ff0400720b */ /* 0x000fc80003f1d000 */
[----:B------:R-:W-:-:S05]  /*2400*/  SEL R3, RZ, 0x1, !P0 ;  /* 0x00000001ff037807 */ /* 0x000fca0004000000 */
[----:B------:R0:W-:Y:S01]  /*2410*/  STG.E.U8 [R16.64], R3 ;  /* 0x0000000310007986 */ /* 0x0001e2000c101124 */
[----:B------:R-:W-:Y:S05]  /*2420*/  BRA `(.L_x_40) ;  /* 0x00000a4000007947 */ /* 0x000fea0003800000 */
.L_x_49:
[----:B------:R-:W-:Y:S01]  /*2430*/  PRMT R4, RZ, 0x5410, R4 ;  /* 0x00005410ff047816 */ /* 0x000fe20000000004 */
[----:B------:R-:W-:-:S04]  /*2440*/  CS2R R6, SRZ ;  /* 0x0000000000067805 */ /* 0x000fc8000001ff00 */
[----:B------:R-:W-:-:S06]  /*2450*/  FMUL.FTZ R4, R4, 1 ;  /* 0x3f80000004047820 */ /* 0x000fcc0000410000 */
[----:B------:R-:W0:Y:S02]  /*2460*/  F2F.F64.F32 R4, R4 ;  /* 0x0000000400047310 */ /* 0x000e240000201800 */
[----:B0-----:R0:W-:Y:S01]  /*2470*/  STG.E.128 [R16.64], R4 ;  /* 0x0000000410007986 */ /* 0x0011e2000c101d24 */
[----:B------:R-:W-:Y:S05]  /*2480*/  BRA `(.L_x_40) ;  /* 0x000009e000007947 */ /* 0x000fea0003800000 */
.L_x_48:
[----:B------:R-:W-:-:S13]  /*2490*/  ISETP.NE.AND P0, PT, R3, 0xf, PT ;  /* 0x0000000f0300780c */ /* 0x000fda0003f05270 */
[----:B------:R-:W-:Y:S05]  /*24a0*/  @!P0 BRA `(.L_x_50) ;  /* 0x000002d000008947 */ /* 0x000fea0003800000 */
[----:B------:R-:W-:-:S13]  /*24b0*/  ISETP.NE.AND P0, PT, R3, 0x17, PT ;  /* 0x000000170300780c */ /* 0x000fda0003f05270 */
[----:B------:R-:W-:Y:S05]  /*24c0*/  @!P0 BRA `(.L_x_51) ;  /* 0x0000015000008947 */ /* 0x000fea0003800000 */
[----:B------:R-:W-:-:S13]  /*24d0*/  ISETP.NE.AND P0, PT, R3, 0x18, PT ;  /* 0x000000180300780c */ /* 0x000fda0003f05270 */
[----:B------:R-:W-:Y:S05]  /*24e0*/  @P0 BRA `(.L_x_39) ;  /* 0x000007d000000947 */ /* 0x000fea0003800000 */
[----:B------:R-:W-:Y:S01]  /*24f0*/  PRMT R5, RZ, 0x5410, R4 ;  /* 0x00005410ff057816 */ /* 0x000fe20000000004 */
[----:B------:R-:W-:Y:S03]  /*2500*/  BSSY B0, `(.L_x_52) ;  /* 0x000000e000007945 */ /* 0x000fe60003800000 */
[C---:B------:R-:W-:Y:S02]  /*2510*/  LOP3.LUT R2, R5.reuse, 0x7fffffff, RZ, 0xc0, !PT ;  /* 0x7fffffff05027812 */ /* 0x040fe400078ec0ff */
[----:B------:R-:W-:Y:S02]  /*2520*/  LOP3.LUT R0, R5, 0x80000000, RZ, 0xc0, !PT ;  /* 0x8000000005007812 */ /* 0x000fe400078ec0ff */
[----:B------:R-:W-:Y:S02]  /*2530*/  ISETP.GT.U32.AND P0, PT, R2, 0x43efffff, PT ;  /* 0x43efffff0200780c */ /* 0x000fe40003f04070 */
[----:B------:R-:W-:Y:S01]  /*2540*/  SHF.R.U32.HI R3, RZ, 0x18, R0 ;  /* 0x00000018ff037819 */ /* 0x000fe20000011600 */
[----:B------:R-:W-:-:S10]  /*2550*/  IMAD.MOV.U32 R0, RZ, RZ, 0x7f ;  /* 0x0000007fff007424 */ /* 0x000fd400078e00ff */
[----:B------:R-:W-:Y:S05]  /*2560*/  @P0 BRA `(.L_x_53) ;  /* 0x0000007000000947 */ /* 0x000fea0003800000 */
[----:B------:R-:W-:-:S13]  /*2570*/  ISETP.GE.U32.AND P0, PT, R2, 0x3c800000, PT ;  /* 0x3c8000000200780c */ /* 0x000fda0003f06070 */
[----:B------:R-:W-:Y:S01]  /*2580*/  @P0 SHF.R.U32.HI R0, RZ, 0x14, R5 ;  /* 0x00000014ff000819 */ /* 0x000fe20000011605 */
[----:B------:R-:W-:-:S03]  /*2590*/  @!P0 FADD.FTZ R2, R2, 16384 ;  /* 0x4680000002028421 */ /* 0x000fc60000010000 */
[----:B------:R-:W-:-:S04]  /*25a0*/  @P0 LOP3.LUT R0, R0, 0x1, RZ, 0xc0, !PT ;  /* 0x0000000100000812 */ /* 0x000fc800078ec0ff */
[----:B------:R-:W-:-:S04]  /*25b0*/  @P0 IADD3 R0, R5, 0x407ffff, R0 ;  /* 0x0407ffff05000810 */ /* 0x000fc80007ffe000 */
[----:B------:R-:W-:Y:S02]  /*25c0*/  @P0 SHF.R.U32.HI R0, RZ, 0x14, R0 ;  /* 0x00000014ff000819 */ /* 0x000fe40000011600 */
[----:B------:R-:W-:Y:S02]  /*25d0*/  @!P0 IADD3 R0, R2, -0x46800000, RZ ;  /* 0xb980000002008810 */ /* 0x000fe40007ffe0ff */
.L_x_53:
[----:B------:R-:W-:Y:S05]  /*25e0*/  BSYNC B0 ;  /* 0x0000000000007941 */ /* 0x000fea0003800000 */
.L_x_52:
[----:B------:R-:W-:-:S05]  /*25f0*/  LOP3.LUT R3, R0, R3, RZ, 0xfc, !PT ;  /* 0x0000000300037212 */ /* 0x000fca00078efcff */
[----:B------:R0:W-:Y:S01]  /*2600*/  STG.E.U8 [R16.64], R3 ;  /* 0x0000000310007986 */ /* 0x0001e2000c101124 */
[----:B------:R-:W-:Y:S05]  /*2610*/  BRA `(.L_x_40) ;  /* 0x0000085000007947 */ /* 0x000fea0003800000 */
.L_x_51:
[----:B------:R-:W-:Y:S01]  /*2620*/  PRMT R3, RZ, 0x5410, R4 ;  /* 0x00005410ff037816 */ /* 0x000fe20000000004 */
[----:B------:R-:W-:Y:S03]  /*2630*/  BSSY B0, `(.L_x_54) ;  /* 0x000000f000007945 */ /* 0x000fe60003800000 */
[----:B------:R-:W-:-:S04]  /*2640*/  LOP3.LUT R2, R3, 0x7fffffff, RZ, 0xc0, !PT ;  /* 0x7fffffff03027812 */ /* 0x000fc800078ec0ff */
[----:B------:R-:W-:-:S13]  /*2650*/  ISETP.GT.U32.AND P0, PT, R2, 0x477fffff, PT ;  /* 0x477fffff0200780c */ /* 0x000fda0003f04070 */
[----:B------:R-:W-:Y:S05]  /*2660*/  @P0 BRA `(.L_x_55) ;  /* 0x0000008000000947 */ /* 0x000fea0003800000 */
[----:B------:R-:W-:-:S13]  /*2670*/  ISETP.GE.U32.AND P0, PT, R2, 0x38800000, PT ;  /* 0x388000000200780c */ /* 0x000fda0003f06070 */
[----:B------:R-:W-:Y:S01]  /*2680*/  @P0 SHF.R.U32.HI R0, RZ, 0x15, R3 ;  /* 0x00000015ff000819 */ /* 0x000fe20000011603 */
[----:B------:R-:W-:-:S03]  /*2690*/  @!P0 FADD.FTZ R2, R2, 128 ;  /* 0x4300000002028421 */ /* 0x000fc60000010000 */
[----:B------:R-:W-:-:S04]  /*26a0*/  @P0 LOP3.LUT R0, R0, 0x1, RZ, 0xc0, !PT ;  /* 0x0000000100000812 */ /* 0x000fc800078ec0ff */
[----:B------:R-:W-:-:S04]  /*26b0*/  @P0 IADD3 R0, R3, 0x80fffff, R0 ;  /* 0x080fffff03000810 */ /* 0x000fc80007ffe000 */
[----:B------:R-:W-:Y:S02]  /*26c0*/  @P0 SHF.R.U32.HI R0, RZ, 0x15, R0 ;  /* 0x00000015ff000819 */ /* 0x000fe40000011600 */
[----:B------:R-:W-:Y:S01]  /*26d0*/  @!P0 IADD3 R0, R2, -0x43000000, RZ ;  /* 0xbd00000002008810 */ /* 0x000fe20007ffe0ff */
[----:B------:R-:W-:Y:S05]  /*26e0*/  BRA `(.L_x_56) ;  /* 0x0000003000007947 */ /* 0x000fea0003800000 */
.L_x_55:
[----:B------:R-:W-:Y:S01]  /*26f0*/  IMAD.MOV.U32 R0, RZ, RZ, 0x7f ;  /* 0x0000007fff007424 */ /* 0x000fe200078e00ff */
[----:B------:R-:W-:-:S04]  /*2700*/  ISETP.GT.U32.AND P0, PT, R2, 0x7f800000, PT ;  /* 0x7f8000000200780c */ /* 0x000fc80003f04070 */
[----:B------:R-:W-:-:S04]  /*2710*/  SEL R0, R0, 0x7c, P0 ;  /* 0x0000007c00007807 */ /* 0x000fc80000000000 */
.L_x_56:
[----:B------:R-:W-:Y:S05]  /*2720*/  BSYNC B0 ;  /* 0x0000000000007941 */ /* 0x000fea0003800000 */
.L_x_54:
[----:B------:R-:W-:-:S04]  /*2730*/  LOP3.LUT R2, R3, 0x80000000, RZ, 0xc0, !PT ;  /* 0x8000000003027812 */ /* 0x000fc800078ec0ff */
[----:B------:R-:W-:-:S04]  /*2740*/  SHF.R.U32.HI R3, RZ, 0x18, R2 ;  /* 0x00000018ff037819 */ /* 0x000fc80000011602 */
[----:B------:R-:W-:-:S05]  /*2750*/  LOP3.LUT R3, R0, R3, RZ, 0xfc, !PT ;  /* 0x0000000300037212 */ /* 0x000fca00078efcff */
[----:B------:R0:W-:Y:S01]  /*2760*/  STG.E.U8 [R16.64], R3 ;  /* 0x0000000310007986 */ /* 0x0001e2000c101124 */
[----:B------:R-:W-:Y:S05]  /*2770*/  BRA `(.L_x_40) ;  /* 0x000006f000007947 */ /* 0x000fea0003800000 */
.L_x_50:
[----:B------:R0:W-:Y:S01]  /*2780*/  STG.E.U16 [R16.64], R4 ;  /* 0x0000000410007986 */ /* 0x0001e2000c101524 */
[----:B------:R-:W-:Y:S05]  /*2790*/  BRA `(.L_x_40) ;  /* 0x000006d000007947 */ /* 0x000fea0003800000 */
.L_x_47:
        /* <DEDUP_REMOVED lines=8> */
[----:B------:R-:W-:-:S06]  /*2820*/  PRMT R3, RZ, 0x5410, R4 ;  /* 0x00005410ff037816 */ /* 0x000fcc0000000004 */
[----:B------:R-:W0:Y:S02]  /*2830*/  F2I.FTZ.U32.TRUNC.NTZ R3, R3 ;  /* 0x0000000300037305 */ /* 0x000e24000021f000 */
[----:B0-----:R0:W-:Y:S01]  /*2840*/  STG.E.U16 [R16.64], R3 ;  /* 0x0000000310007986 */ /* 0x0011e2000c101524 */
[----:B------:R-:W-:Y:S05]  /*2850*/  BRA `(.L_x_40) ;  /* 0x0000061000007947 */ /* 0x000fea0003800000 */
.L_x_59:
[----:B------:R-:W-:Y:S01]  /*2860*/  PRMT R3, RZ, 0x5410, R4 ;  /* 0x00005410ff037816 */ /* 0x000fe20000000004 */
[----:B------:R-:W-:Y:S01]  /*2870*/  BSSY B0, `(.L_x_60) ;  /* 0x0000014000007945 */ /* 0x000fe20003800000 */
[----:B------:R-:W-:Y:S02]  /*2880*/  IMAD.MOV.U32 R8, RZ, RZ, 0x80 ;  /* 0x00000080ff087424 */ /* 0x000fe400078e00ff */
[----:B------:R-:W-:-:S04]  /*2890*/  LOP3.LUT R2, R3, 0x7fffffff, RZ, 0xc0, !PT ;  /* 0x7fffffff03027812 */ /* 0x000fc800078ec0ff */
[----:B------:R-:W-:-:S13]  /*28a0*/  ISETP.GT.U32.AND P0, PT, R2, 0x437fffff, PT ;  /* 0x437fffff0200780c */ /* 0x000fda0003f04070 */
[----:B------:R-:W-:Y:S05]  /*28b0*/  @P0 BRA `(.L_x_61) ;  /* 0x000000f000000947 */ /* 0x000fea0003800000 */
[----:B------:R-:W-:-:S13]  /*28c0*/  ISETP.GE.U32.AND P0, PT, R2, 0x3c000000, PT ;  /* 0x3c0000000200780c */ /* 0x000fda0003f06070 */
[----:B------:R-:W-:-:S04]  /*28d0*/  @P0 SHF.R.U32.HI R0, RZ, 0x14, R3 ;  /* 0x00000014ff000819 */ /* 0x000fc80000011603 */
[----:B------:R-:W-:-:S04]  /*28e0*/  @P0 LOP3.LUT R0, R0, 0x1, RZ, 0xc0, !PT ;  /* 0x0000000100000812 */ /* 0x000fc800078ec0ff */
[----:B------:R-:W-:-:S04]  /*28f0*/  @P0 IADD3 R0, R3, 0x487ffff, R0 ;  /* 0x0487ffff03000810 */ /* 0x000fc80007ffe000 */
[----:B------:R-:W-:-:S04]  /*2900*/  @P0 SHF.R.U32.HI R0, RZ, 0x14, R0 ;  /* 0x00000014ff000819 */ /* 0x000fc80000011600 */
[----:B------:R-:W-:Y:S01]  /*2910*/  @P0 LOP3.LUT R0, R0, 0xff, RZ, 0xc0, !PT ;  /* 0x000000ff00000812 */ /* 0x000fe200078ec0ff */
[----:B------:R-:W-:Y:S05]  /*2920*/  @P0 BRA `(.L_x_62) ;  /* 0x0000004000000947 */ /* 0x000fea0003800000 */
[----:B------:R-:W-:Y:S01]  /*2930*/  FADD.FTZ R0, R2, 8192 ;  /* 0x4600000002007421 */ /* 0x000fe20000010000 */
[----:B------:R-:W-:-:S04]  /*2940*/  PRMT R8, RZ, 0x7610, R8 ;  /* 0x00007610ff087816 */ /* 0x000fc80000000008 */
[----:B------:R-:W-:-:S13]  /*2950*/  LOP3.LUT P0, R0, R0, 0xff, RZ, 0xc0, !PT ;  /* 0x000000ff00007812 */ /* 0x000fda000780c0ff */
[----:B------:R-:W-:Y:S05]  /*2960*/  @!P0 BRA `(.L_x_61) ;  /* 0x0000004000008947 */ /* 0x000fea0003800000 */
.L_x_62:
[----:B------:R-:W-:-:S04]  /*2970*/  LOP3.LUT R2, R3, 0x80000000, RZ, 0xc0, !PT ;  /* 0x8000000003027812 */ /* 0x000fc800078ec0ff */
[----:B------:R-:W-:-:S04]  /*2980*/  SHF.R.U32.HI R3, RZ, 0x18, R2 ;  /* 0x00000018ff037819 */ /* 0x000fc80000011602 */
[----:B------:R-:W-:-:S04]  /*2990*/  LOP3.LUT R0, R0, R3, RZ, 0xfc, !PT ;  /* 0x0000000300007212 */ /* 0x000fc800078efcff */
[----:B------:R-:W-:Y:S02]  /*29a0*/  PRMT R8, R0, 0x7610, R8 ;  /* 0x0000761000087816 */ /* 0x000fe40000000008 */
.L_x_61:
[----:B------:R-:W-:Y:S05]  /*29b0*/  BSYNC B0 ;  /* 0x0000000000007941 */ /* 0x000fea0003800000 */
.L_x_60:
[----:B------:R0:W-:Y:S01]  /*29c0*/  STG.E.U8 [R16.64], R8 ;  /* 0x0000000810007986 */ /* 0x0001e2000c101124 */
[----:B------:R-:W-:Y:S05]  /*29d0*/  BRA `(.L_x_40) ;  /* 0x0000049000007947 */ /* 0x000fea0003800000 */
.L_x_58:
        /* <DEDUP_REMOVED lines=17> */
.L_x_65:
[----:B------:R-:W-:-:S04]  /*2af0*/  LOP3.LUT R2, R3, 0x80000000, RZ, 0xc0, !PT ;  /* 0x8000000003027812 */ /* 0x000fc800078ec0ff */
[----:B------:R-:W-:-:S04]  /*2b00*/  SHF.R.U32.HI R3, RZ, 0x18, R2 ;  /* 0x00000018ff037819 */ /* 0x000fc80000011602 */
[----:B------:R-:W-:-:S04]  /*2b10*/  LOP3.LUT R0, R0, R3, RZ, 0xfc, !PT ;  /* 0x0000000300007212 */ /* 0x000fc800078efcff */
[----:B------:R-:W-:Y:S02]  /*2b20*/  PRMT R8, R0, 0x7610, R8 ;  /* 0x0000761000087816 */ /* 0x000fe40000000008 */
.L_x_64:
[----:B------:R-:W-:Y:S05]  /*2b30*/  BSYNC B0 ;  /* 0x0000000000007941 */ /* 0x000fea0003800000 */
.L_x_63:
[----:B------:R0:W-:Y:S01]  /*2b40*/  STG.E.U8 [R16.64], R8 ;  /* 0x0000000810007986 */ /* 0x0001e2000c101124 */
[----:B------:R-:W-:Y:S05]  /*2b50*/  BRA `(.L_x_40) ;  /* 0x0000031000007947 */ /* 0x000fea0003800000 */
.L_x_57:
[----:B------:R-:W-:-:S13]  /*2b60*/  ISETP.NE.AND P0, PT, R3, 0x1c, PT ;  /* 0x0000001c0300780c */ /* 0x000fda0003f05270 */
[----:B------:R-:W-:Y:S05]  /*2b70*/  @!P0 BRA `(.L_x_66) ;  /* 0x000002c000008947 */ /* 0x000fea0003800000 */
[----:B------:R-:W-:-:S13]  /*2b80*/  ISETP.NE.AND P0, PT, R3, 0x1d, PT ;  /* 0x0000001d0300780c */ /* 0x000fda0003f05270 */
[----:B------:R-:W-:Y:S05]  /*2b90*/  @!P0 BRA `(.L_x_67) ;  /* 0x0000026000008947 */ /* 0x000fea0003800000 */
[----:B------:R-:W-:-:S13]  /*2ba0*/  ISETP.NE.AND P0, PT, R3, 0x2c, PT ;  /* 0x0000002c0300780c */ /* 0x000fda0003f05270 */
[----:B------:R-:W-:Y:S05]  /*2bb0*/  @P0 BRA `(.L_x_39) ;  /* 0x0000010000000947 */ /* 0x000fea0003800000 */
[----:B------:R-:W-:Y:S02]  /*2bc0*/  PRMT R3, RZ, 0x5410, R4 ;  /* 0x00005410ff037816 */ /* 0x000fe40000000004 */
[----:B------:R-:W-:Y:S02]  /*2bd0*/  PLOP3.LUT P0, PT, PT, PT, PT, 0x80, 0x0 ;  /* 0x000000000000781c */ /* 0x000fe40003f0f070 */
[----:B------:R-:W-:-:S04]  /*2be0*/  SHF.R.U32.HI R4, RZ, 0x17, R3 ;  /* 0x00000017ff047819 */ /* 0x000fc80000011603 */
[----:B------:R-:W-:-:S04]  /*2bf0*/  LOP3.LUT R2, R4, 0xff, RZ, 0xc0, !PT ;  /* 0x000000ff04027812 */ /* 0x000fc800078ec0ff */
[----:B------:R-:W-:-:S13]  /*2c00*/  ISETP.NE.AND P2, PT, R2, 0xff, PT ;  /* 0x000000ff0200780c */ /* 0x000fda0003f45270 */
[--C-:B------:R-:W-:Y:S02]  /*2c10*/  @P2 SHF.R.U32.HI R0, RZ, 0x16, R3.reuse ;  /* 0x00000016ff002819 */ /* 0x100fe40000011603 */
[----:B------:R-:W-:Y:S01]  /*2c20*/  @P2 LOP3.LUT P1, RZ, R2, 0x3fffff, R3, 0xf8, !PT ;  /* 0x003fffff02ff2812 */ /* 0x000fe2000782f803 */
[----:B------:R-:W-:Y:S01]  /*2c30*/  IMAD.MOV.U32 R3, RZ, RZ, 0xff ;  /* 0x000000ffff037424 */ /* 0x000fe200078e00ff */
[----:B------:R-:W-:-:S04]  /*2c40*/  @P2 LOP3.LUT R0, R0, 0x1, RZ, 0xc0, !PT ;  /* 0x0000000100002812 */ /* 0x000fc800078ec0ff */
[----:B------:R-:W-:Y:S02]  /*2c50*/  @P2 ISETP.EQ.U32.AND P1, PT, R0, 0x1, P1 ;  /* 0x000000010000280c */ /* 0x000fe40000f22070 */
[----:B------:R-:W-:Y:S02]  /*2c60*/  @P2 IADD3 R0, R4, 0x1, RZ ;  /* 0x0000000104002810 */ /* 0x000fe40007ffe0ff */
[----:B------:R-:W-:-:S13]  /*2c70*/  @P2 PLOP3.LUT P0, PT, P1, PT, PT, 0x80, 0x0 ;  /* 0x000000000000281c */ /* 0x000fda0000f0f070 */
[----:B------:R-:W-:-:S04]  /*2c80*/  @!P0 IMAD.MOV R0, RZ, RZ, R4 ;  /* 0x000000ffff008224 */ /* 0x000fc800078e0204 */
[----:B------:R-:W-:-:S05]  /*2c90*/  @P2 IMAD.MOV.U32 R3, RZ, RZ, R0 ;  /* 0x000000ffff032224 */ /* 0x000fca00078e0000 */
[----:B------:R0:W-:Y:S01]  /*2ca0*/  STG.E.U8 [R16.64], R3 ;  /* 0x0000000310007986 */ /* 0x0001e2000c101124 */
[----:B------:R-:W-:Y:S05]  /*2cb0*/  BRA `(.L_x_40) ;  /* 0x000001b000007947 */ /* 0x000fea0003800000 */
.L_x_39:
[----:B------:R-:W-:Y:S01]  /*2cc0*/  MOV R2, 0x0 ;  /* 0x0000000000027802 */ /* 0x000fe20000000f00 */
[----:B------:R-:W-:Y:S02]  /*2cd0*/  IMAD.MOV.U32 R4, RZ, RZ, c[0x4][0x198] ;  /* 0x01006600ff047624 */ /* 0x000fe400078e00ff */
[----:B------:R-:W-:Y:S02]  /*2ce0*/  IMAD.MOV.U32 R5, RZ, RZ, c[0x4][0x19c] ;  /* 0x01006700ff057624 */ /* 0x000fe400078e00ff */
[----:B------:R-:W-:Y:S01]  /*2cf0*/  IMAD.MOV.U32 R6, RZ, RZ, c[0x4][0x1a0] ;  /* 0x01006800ff067624 */ /* 0x000fe200078e00ff */
[----:B------:R-:W0:Y:S01]  /*2d00*/  LDC.64 R2, c[0x4][R2] ;  /* 0x0100000002027b82 */ /* 0x000e220000000a00 */
[----:B------:R-:W-:Y:S02]  /*2d10*/  IMAD.MOV.U32 R7, RZ, RZ, c[0x4][0x1a4] ;  /* 0x01006900ff077624 */ /* 0x000fe400078e00ff */
[----:B------:R-:W-:-:S02]  /*2d20*/  IMAD.MOV.U32 R8, RZ, RZ, 0x65 ;  /* 0x00000065ff087424 */ /* 0x000fc400078e00ff */
[----:B------:R-:W-:Y:S02]  /*2d30*/  IMAD.MOV.U32 R10, RZ, RZ, c[0x4][0xb0] ;  /* 0x01002c00ff0a7624 */ /* 0x000fe400078e00ff */
[----:B------:R-:W-:Y:S02]  /*2d40*/  IMAD.MOV.U32 R11, RZ, RZ, c[0x4][0xb4] ;  /* 0x01002d00ff0b7624 */ /* 0x000fe400078e00ff */
[----:B------:R-:W-:Y:S02]  /*2d50*/  IMAD.MOV.U32 R12, RZ, RZ, 0x1 ;  /* 0x00000001ff0c7424 */ /* 0x000fe400078e00ff */
[----:B------:R-:W-:Y:S02]  /*2d60*/  IMAD.MOV.U32 R13, RZ, RZ, RZ ;  /* 0x000000ffff0d7224 */ /* 0x000fe400078e00ff */
[----:B------:R-:W-:Y:S01]  /*2d70*/  LEPC R14 ;  /* 0x00000000000e734e */ /* 0x000fe20000000000 */
[----:B------:R-:W-:Y:S02]  /*2d80*/  MOV R9, 0x2df0 ;  /* 0x00002df000097802 */ /* 0x000fe40000000f00 */
[----:B------:R-:W-:Y:S02]  /*2d90*/  MOV R20, 0x2d70 ;  /* 0x00002d7000147802 */ /* 0x000fe40000000f00 */
[----:B------:R-:W-:-:S02]  /*2da0*/  MOV R21, 0x0 ;  /* 0x0000000000157802 */ /* 0x000fc40000000f00 */
[----:B------:R-:W-:Y:S02]  /*2db0*/  MOV R0, 0x0 ;  /* 0x0000000000007802 */ /* 0x000fe40000000f00 */
[----:B------:R-:W-:-:S04]  /*2dc0*/  IADD3 R20, P0, P1, -R20, R9, R14 ;  /* 0x0000000914147210 */ /* 0x000fc8000791e10e */
[----:B------:R-:W-:-:S04]  /*2dd0*/  IADD3.X R21, ~R0, R21, R15, P0, P1 ;  /* 0x0000001500157210 */ /* 0x000fc800007e250f */
[----:B0-----:R-:W-:Y:S05]  /*2de0*/  CALL.ABS.NOINC R2 ;  /* 0x0000000002007343 */ /* 0x001fea0003c00000 */
[----:B------:R-:W-:Y:S05]  /*2df0*/  BRA `(.L_x_40) ;  /* 0x0000007000007947 */ /* 0x000fea0003800000 */
.L_x_67:
[----:B------:R-:W-:-:S06]  /*2e00*/  PRMT R2, RZ, 0x5410, R4 ;  /* 0x00005410ff027816 */ /* 0x000fcc0000000004 */
[----:B------:R-:W0:Y:S02]  /*2e10*/  F2I.U64.TRUNC R2, R2 ;  /* 0x0000000200027311 */ /* 0x000e24000020d800 */
[----:B0-----:R0:W-:Y:S01]  /*2e20*/  STG.E.64 [R16.64], R2 ;  /* 0x0000000210007986 */ /* 0x0011e2000c101b24 */
[----:B------:R-:W-:Y:S05]  /*2e30*/  BRA `(.L_x_40) ;  /* 0x0000003000007947 */ /* 0x000fea0003800000 */
.L_x_66:
[----:B------:R-:W-:-:S04]  /*2e40*/  PRMT R4, RZ, 0x5410, R4 ;  /* 0x00005410ff047816 */ /* 0x000fc80000000004 */
[----:B------:R-:W0:Y:S02]  /*2e50*/  F2I.FTZ.U32.TRUNC.NTZ R3, R4 ;  /* 0x0000000400037305 */ /* 0x000e24000021f000 */
[----:B0-----:R0:W-:Y:S02]  /*2e60*/  STG.E [R16.64], R3 ;  /* 0x0000000310007986 */ /* 0x0011e4000c101924 */
.L_x_40:
[----:B------:R-:W-:-:S05]  /*2e70*/  IMAD R18, R18, 0x200, R23 ;  /* 0x0000020012127824 */ /* 0x000fca00078e0217 */
[----:B------:R-:W-:Y:S02]  /*2e80*/  IADD3 R19, R18, 0x80, RZ ;  /* 0x0000008012137810 */ /* 0x000fe40007ffe0ff */
.L_x_1:
[----:B------:R-:W-:Y:S05]  /*2e90*/  BSYNC B6 ;  /* 0x0000000000067941 */ /* 0x000fea0003800000 */
.L_x_0:
[----:B------:R-:W-:Y:S01]  /*2ea0*/  ISETP.GE.AND P0, PT, R19, c[0x0][0x160], PT ;  /* 0x0000580013007a0c */ /* 0x000fe20003f06270 */
[----:B------:R-:W-:-:S12]  /*2eb0*/  BSSY B6, `(.L_x_68) ;  /* 0x00005c2000067945 */ /* 0x000fd80003800000 */
[----:B------:R-:W-:Y:S05]  /*2ec0*/  @P0 BRA `(.L_x_69) ;  /* 0x00005c0000000947 */ /* 0x000fea0003800000 */
[----:B------:R-:W-:Y:S01]  /*2ed0*/  ISETP.NE.AND P0, PT, RZ, c[0x0][0x168], PT ;  /* 0x00005a00ff007a0c */ /* 0x000fe20003f05270 */
[----:B0-----:R-:W-:Y:S02]  /*2ee0*/  IMAD.MOV.U32 R0, RZ, RZ, RZ ;  /* 0x000000ffff007224 */ /* 0x001fe400078e00ff */
[----:B------:R-:W-:-:S10]  /*2ef0*/  IMAD.MOV.U32 R16, RZ, RZ, RZ ;  /* 0x000000ffff107224 */ /* 0x000fd400078e00ff */
[----:B------:R-:W-:Y:S05]  /*2f00*/  @!P0 BRA `(.L_x_70) ;  /* 0x00000e0000008947 */ /* 0x000fea0003800000 */
[----:B------:R-:W-:Y:S02]  /*2f10*/  IMAD.MOV.U32 R18, RZ, RZ, RZ ;  /* 0x000000ffff127224 */ /* 0x000fe400078e00ff */
[----:B------:R-:W-:Y:S02]  /*2f20*/  IMAD.MOV.U32 R4, RZ, RZ, 0x1 ;  /* 0x00000001ff047424 */ /* 0x000fe400078e00ff */
[----:B------:R-:W-:-:S03]  /*2f30*/  IMAD.HI.U32 R2, R19, c[0x0][0x170], R18 ;  /* 0x00005c0013027a27 */ /* 0x000fc600078e0012 */
[----:B------:R-:W-:Y:S02]  /*2f40*/  ISETP.NE.AND P0, PT, R4, c[0x0][0x168], PT ;  /* 0x00005a0004007a0c */ /* 0x000fe40003f05270 */
[----:B------:R-:W-:-:S05]  /*2f50*/  SHF.R.U32.HI R3, RZ, c[0x0][0x174], R2 ;  /* 0x00005d00ff037a19 */ /* 0x000fca0000011602 */
[----:B------:R-:W-:-:S04]  /*2f60*/  IMAD.MOV R0, RZ, RZ, -R3 ;  /* 0x000000ffff007224 */ /* 0x000fc800078e0a03 */
[----:B------:R-:W-:-:S04]  /*2f70*/  IMAD R0, R0, c[0x0][0x16c], R19 ;  /* 0x00005b0000007a24 */ /* 0x000fc800078e0213 */
[C---:B------:R-:W-:Y:S02]  /*2f80*/  IMAD R16, R0.reuse, c[0x0][0x298], RZ ;  /* 0x0000a60000107a24 */ /* 0x040fe400078e02ff */
[----:B------:R-:W-:Y:S01]  /*2f90*/  IMAD R0, R0, c[0x0][0x29c], RZ ;  /* 0x0000a70000007a24 */ /* 0x000fe200078e02ff */
[----:B------:R-:W-:Y:S05]  /*2fa0*/  @!P0 BRA `(.L_x_70) ;  /* 0x00000d6000008947 */ /* 0x000fea0003800000 */
[----:B------:R-:W-:Y:S02]  /*2fb0*/  IMAD.MOV.U32 R2, RZ, RZ, RZ ;  /* 0x000000ffff027224 */ /* 0x000fe400078e00ff */
[----:B------:R-:W-:Y:S02]  /*2fc0*/  IMAD.MOV.U32 R6, RZ, RZ, c[0x0][0x168] ;  /* 0x00005a00ff067624 */ /* 0x000fe400078e00ff */
[----:B------:R-:W-:-:S03]  /*2fd0*/  IMAD.HI.U32 R4, R3, c[0x0][0x17c], R2 ;  /* 0x00005f0003047a27 */ /* 0x000fc600078e0002 */
[----:B------:R-:W-:Y:S02]  /*2fe0*/  ISETP.NE.AND P0, PT, R6, 0x2, PT ;  /* 0x000000020600780c */ /* 0x000fe40003f05270 */
        /* <DEDUP_REMOVED lines=210> */
.L_x_70:
        /* <DEDUP_REMOVED lines=20> */
.L_x_74:
[----:B------:R-:W2:Y:S02]  /*3e50*/  LDG.E.U8 R2, [R2.64] ;  /* 0x0000002402027981 */ /* 0x000ea4000c1e1100 */
[----:B--2---:R-:W0:Y:S02]  /*3e60*/  I2F.U16 R0, R2 ;  /* 0x0000000200007306 */ /* 0x004e240000101000 */
[----:B0-----:R-:W-:Y:S01]  /*3e70*/  F2FP.BF16.PACK_AB R0, RZ, R0 ;  /* 0x00000000ff00723e */ /* 0x001fe200000010ff */
[----:B------:R-:W-:Y:S05]  /*3e80*/  BRA `(.L_x_76) ;  /* 0x00000e3000007947 */ /* 0x000fea0003800000 */
.L_x_73:
        /* <DEDUP_REMOVED lines=10> */
.L_x_78:
[----:B------:R-:W2:Y:S02]  /*3f30*/  LDG.E R2, [R2.64] ;  /* 0x0000002402027981 */ /* 0x000ea4000c1e1900 */
[----:B--2---:R-:W0:Y:S02]  /*3f40*/  I2F R0, R2 ;  /* 0x0000000200007306 */ /* 0x004e240000201400 */
[----:B0-----:R-:W-:Y:S01]  /*3f50*/  F2FP.BF16.PACK_AB R0, RZ, R0 ;  /* 0x00000000ff00723e */ /* 0x001fe200000010ff */
[----:B------:R-:W-:Y:S05]  /*3f60*/  BRA `(.L_x_76) ;  /* 0x00000d5000007947 */ /* 0x000fea0003800000 */
.L_x_77:
[----:B------:R-:W2:Y:S02]  /*3f70*/  LDG.E.U16 R2, [R2.64] ;  /* 0x0000002402027981 */ /* 0x000ea4000c1e1500 */
[----:B--2---:R-:W0:Y:S02]  /*3f80*/  I2F.S16 R0, R2 ;  /* 0x0000000200007306 */ /* 0x004e240000101400 */
[----:B0-----:R-:W-:Y:S01]  /*3f90*/  F2FP.BF16.PACK_AB R0, RZ, R0 ;  /* 0x00000000ff00723e */ /* 0x001fe200000010ff */
[----:B------:R-:W-:Y:S05]  /*3fa0*/  BRA `(.L_x_76) ;  /* 0x00000d1000007947 */ /* 0x000fea0003800000 */
.L_x_72:
        /* <DEDUP_REMOVED lines=9> */
.L_x_80:
[----:B------:R-:W2:Y:S02]  /*4040*/  LDG.E.U16 R0, [R2.64] ;  /* 0x0000002402007981 */ /* 0x000ea4000c1e1500 */
[----:B--2---:R-:W-:-:S05]  /*4050*/  HADD2.F32 R0, -RZ, R0.H0_H0 ;  /* 0x20000000ff007230 */ /* 0x004fca0000004100 */
[----:B------:R-:W-:Y:S01]  /*4060*/  F2FP.BF16.PACK_AB R0, RZ, R0 ;  /* 0x00000000ff00723e */ /* 0x000fe200000010ff */
[----:B------:R-:W-:Y:S05]  /*4070*/  BRA `(.L_x_76) ;  /* 0x00000c4000007947 */ /* 0x000fea0003800000 */
.L_x_79:
        /* <DEDUP_REMOVED lines=9> */
.L_x_82:
[----:B------:R-:W2:Y:S02]  /*4110*/  LDG.E.U16 R2, [R2.64] ;  /* 0x0000002402027981 */ /* 0x000ea4000c1e1500 */
[----:B--2---:R-:W-:-:S05]  /*4120*/  HADD2.F32 R0, -RZ, R2.H0_H0 ;  /* 0x20000002ff007230 */ /* 0x004fca0000004100 */
[----:B------:R-:W-:Y:S01]  /*4130*/  F2FP.BF16.PACK_AB R0, RZ, R0 ;  /* 0x00000000ff00723e */ /* 0x000fe200000010ff */
[----:B------:R-:W-:Y:S05]  /*4140*/  BRA `(.L_x_76) ;  /* 0x00000b7000007947 */ /* 0x000fea0003800000 */
.L_x_81:
[----:B------:R-:W2:Y:S02]  /*4150*/  LDG.E.64 R2, [R2.64] ;  /* 0x0000002402027981 */ /* 0x000ea4000c1e1b00 */
[----:B--2---:R-:W0:Y:S01]  /*4160*/  F2F.F32.F64 R0, R2 ;  /* 0x0000000200007310 */ /* 0x004e220000301000 */
[----:B------:R-:W0:-:S14]  /*4170*/  DSETP.GEU.AND P0, PT, |R2|, c[0x2][0x0], PT ;  /* 0x008000000200762a */ /* 0x000e1c0003f0e200 */
[----:B0-----:R-:W-:-:S05]  /*4180*/  @!P0 FMUL R0, R0, 1.175494350822287508e-38 ;  /* 0x0080000000008820 */ /* 0x001fca0000400000 */
[----:B------:R-:W-:Y:S01]  /*4190*/  F2FP.BF16.PACK_AB R0, RZ, R0 ;  /* 0x00000000ff00723e */ /* 0x000fe200000010ff */
[----:B------:R-:W-:Y:S05]  /*41a0*/  BRA `(.L_x_76) ;  /* 0x00000b1000007947 */ /* 0x000fea0003800000 */
.L_x_71:
        /* <DEDUP_REMOVED lines=13> */
.L_x_85:
[----:B------:R-:W2:Y:S02]  /*4280*/  LDG.E.64 R2, [R2.64] ;  /* 0x0000002402027981 */ /* 0x000ea4000c1e1b00 */
[----:B--2---:R-:W0:Y:S01]  /*4290*/  F2F.F32.F64 R0, R2 ;  /* 0x0000000200007310 */ /* 0x004e220000301000 */
[----:B------:R-:W0:-:S14]  /*42a0*/  DSETP.GEU.AND P0, PT, |R2|, c[0x2][0x0], PT ;  /* 0x008000000200762a */ /* 0x000e1c0003f0e200 */
[----:B0-----:R-:W-:-:S05]  /*42b0*/  @!P0 FMUL R0, R0, 1.175494350822287508e-38 ;  /* 0x0080000000008820 */ /* 0x001fca0000400000 */
[----:B------:R-:W-:Y:S01]  /*42c0*/  F2FP.BF16.PACK_AB R0, RZ, R0 ;  /* 0x00000000ff00723e */ /* 0x000fe200000010ff */
[----:B------:R-:W-:Y:S05]  /*42d0*/  BRA `(.L_x_76) ;  /* 0x000009e000007947 */ /* 0x000fea0003800000 */
.L_x_84:
        /* <DEDUP_REMOVED lines=28> */
.L_x_87:
        /* <DEDUP_REMOVED lines=15> */
.L_x_86:
[----:B------:R0:W5:Y:S01]  /*4590*/  LDG.E.U16 R0, [R2.64] ;  /* 0x0000002402007981 */ /* 0x000162000c1e1500 */
[----:B------:R-:W-:Y:S05]  /*45a0*/  BRA `(.L_x_76) ;  /* 0x0000071000007947 */ /* 0x000fea0003800000 */
.L_x_83:
        /* <DEDUP_REMOVED lines=12> */
.L_x_90:
        /* <DEDUP_REMOVED lines=21> */
.L_x_94:
[----:B------:R-:W-:Y:S05]  /*47c0*/  BSYNC B1 ;  /* 0x0000000000017941 */ /* 0x000fea0003800000 */
.L_x_93:
[----:B------:R-:W-:Y:S01]  /*47d0*/  LEA R3, R0, 0x3b800000, 0x17 ;  /* 0x3b80000000037811 */ /* 0x000fe200078eb8ff */
[----:B------:R-:W-:-:S05]  /*47e0*/  IMAD.SHL.U32 R0, R2, 0x100000, RZ ;  /* 0x0010000002007824 */ /* 0x000fca00078e00ff */
[----:B------:R-:W-:Y:S02]  /*47f0*/  LOP3.LUT R0, R3, R0, R4, 0xfe, !PT ;  /* 0x0000000003007212 */ /* 0x000fe400078efe04 */
.L_x_92:
[----:B------:R-:W-:Y:S05]  /*4800*/  BSYNC B0 ;  /* 0x0000000000007941 */ /* 0x000fea0003800000 */
.L_x_91:
[----:B------:R-:W-:Y:S01]  /*4810*/  F2FP.BF16.PACK_AB R0, RZ, R0 ;  /* 0x00000000ff00723e */ /* 0x000fe200000010ff */
[----:B------:R-:W-:Y:S05]  /*4820*/  BRA `(.L_x_76) ;  /* 0x0000049000007947 */ /* 0x000fea0003800000 */
.L_x_89:
        /* <DEDUP_REMOVED lines=21> */
.L_x_98:
[----:B------:R-:W-:Y:S05]  /*4980*/  BSYNC B1 ;  /* 0x0000000000017941 */ /* 0x000fea0003800000 */
.L_x_97:
[----:B------:R-:W-:Y:S01]  /*4990*/  LEA R3, R0, 0x37800000, 0x17 ;  /* 0x3780000000037811 */ /* 0x000fe200078eb8ff */
[----:B------:R-:W-:-:S05]  /*49a0*/  IMAD.SHL.U32 R0, R2, 0x200000, RZ ;  /* 0x0020000002007824 */ /* 0x000fca00078e00ff */
[----:B------:R-:W-:Y:S02]  /*49b0*/  LOP3.LUT R0, R3, R0, R4, 0xfe, !PT ;  /* 0x0000000003007212 */ /* 0x000fe400078efe04 */
.L_x_96:
[----:B------:R-:W-:Y:S05]  /*49c0*/  BSYNC B0 ;  /* 0x0000000000007941 */ /* 0x000fea0003800000 */
.L_x_95:
[----:B------:R-:W-:Y:S01]  /*49d0*/  F2FP.BF16.PACK_AB R0, RZ, R0 ;  /* 0x00000000ff00723e */ /* 0x000fe200000010ff */
[----:B------:R-:W-:Y:S05]  /*49e0*/  BRA `(.L_x_76) ;  /* 0x000002d000007947 */ /* 0x000fea0003800000 */
.L_x_88:
        /* <DEDUP_REMOVED lines=14> */
.L_x_102:
[----:B------:R-:W-:Y:S05]  /*4ad0*/  BSYNC B0 ;  /* 0x0000000000007941 */ /* 0x000fea0003800000 */
.L_x_101:
[----:B------:R-:W-:Y:S01]  /*4ae0*/  F2FP.BF16.PACK_AB R0, RZ, R0 ;  /* 0x00000000ff00723e */ /* 0x000fe200000010ff */
[----:B------:R-:W-:Y:S05]  /*4af0*/  BRA `(.L_x_76) ;  /* 0x000001c000007947 */ /* 0x000fea0003800000 */
.L_x_75:
        /* <DEDUP_REMOVED lines=21> */
.L_x_100:
[----:B------:R-:W2:Y:S02]  /*4c50*/  LDG.E.64 R2, [R2.64] ;  /* 0x0000002402027981 */ /* 0x000ea4000c1e1b00 */
[----:B--2---:R-:W0:Y:S02]  /*4c60*/  I2F.U64 R0, R2 ;  /* 0x0000000200007312 */ /* 0x004e240000301000 */
[----:B0-----:R-:W-:Y:S01]  /*4c70*/  F2FP.BF16.PACK_AB R0, RZ, R0 ;  /* 0x00000000ff00723e */ /* 0x001fe200000010ff */
[----:B------:R-:W-:Y:S05]  /*4c80*/  BRA `(.L_x_76) ;  /* 0x0000003000007947 */ /* 0x000fea0003800000 */
.L_x_99:
[----:B------:R-:W2:Y:S02]  /*4c90*/  LDG.E R2, [R2.64] ;  /* 0x0000002402027981 */ /* 0x000ea4000c1e1900 */
[----:B--2---:R-:W0:Y:S02]  /*4ca0*/  I2F.U32 R0, R2 ;  /* 0x0000000200007306 */ /* 0x004e240000201000 */
[----:B0-----:R-:W-:-:S06]  /*4cb0*/  F2FP.BF16.PACK_AB R0, RZ, R0 ;  /* 0x00000000ff00723e */ /* 0x001fcc00000010ff */
.L_x_76:
        /* <DEDUP_REMOVED lines=23> */
.L_x_106:
[----:B------:R-:W-:-:S06]  /*4e30*/  PRMT R3, RZ, 0x5410, R3 ;  /* 0x00005410ff037816 */ /* 0x000fcc0000000003 */
[----:B------:R-:W0:Y:S02]  /*4e40*/  F2I.S64.TRUNC R2, R3 ;  /* 0x0000000300027311 */ /* 0x000e24000020d900 */
[----:B0-----:R0:W-:Y:S01]  /*4e50*/  STG.E.U8 [R16.64], R2 ;  /* 0x0000000210007986 */ /* 0x0011e2000c101124 */
[----:B------:R-:W-:Y:S05]  /*4e60*/  BRA `(.L_x_108) ;  /* 0x00000e4000007947 */ /* 0x000fea0003800000 */
.L_x_105:
        /* <DEDUP_REMOVED lines=10> */
.L_x_110:
[----:B------:R-:W-:-:S06]  /*4f10*/  PRMT R3, RZ, 0x5410, R3 ;  /* 0x00005410ff037816 */ /* 0x000fcc0000000003 */
[----:B------:R-:W0:Y:S02]  /*4f20*/  F2I.FTZ.TRUNC.NTZ R3, R3 ;  /* 0x0000000300037305 */ /* 0x000e24000021f100 */
[----:B0-----:R0:W-:Y:S01]  /*4f30*/  STG.E [R16.64], R3 ;  /* 0x0000000310007986 */ /* 0x0011e2000c101924 */
[----:B------:R-:W-:Y:S05]  /*4f40*/  BRA `(.L_x_108) ;  /* 0x00000d6000007947 */ /* 0x000fea0003800000 */
.L_x_109:
[----:B------:R-:W-:-:S06]  /*4f50*/  PRMT R3, RZ, 0x5410, R3 ;  /* 0x00005410ff037816 */ /* 0x000fcc0000000003 */
[----:B------:R-:W0:Y:S02]  /*4f60*/  F2I.FTZ.TRUNC.NTZ R3, R3 ;  /* 0x0000000300037305 */ /* 0x000e24000021f100 */
[----:B0-----:R0:W-:Y:S01]  /*4f70*/  STG.E.U16 [R16.64], R3 ;  /* 0x0000000310007986 */ /* 0x0011e2000c101524 */
[----:B------:R-:W-:Y:S05]  /*4f80*/  BRA `(.L_x_108) ;  /* 0x00000d2000007947 */ /* 0x000fea0003800000 */
.L_x_104:
        /* <DEDUP_REMOVED lines=9> */
.L_x_112:
[----:B------:R-:W-:-:S04]  /*5020*/  PRMT R0, RZ, 0x5410, R3 ;  /* 0x00005410ff007816 */ /* 0x000fc80000000003 */
[----:B------:R-:W-:-:S05]  /*5030*/  F2FP.PACK_AB R0, RZ, R0 ;  /* 0x00000000ff00723e */ /* 0x000fca00000000ff */
[----:B------:R0:W-:Y:S01]  /*5040*/  STG.E.U16 [R16.64], R0 ;  /* 0x0000000010007986 */ /* 0x0001e2000c101524 */
[----:B------:R-:W-:Y:S05]  /*5050*/  BRA `(.L_x_108) ;  /* 0x00000c5000007947 */ /* 0x000fea0003800000 */
.L_x_111:
        /* <DEDUP_REMOVED lines=10> */
.L_x_114:
[----:B------:R-:W-:-:S04]  /*5100*/  PRMT R3, RZ, 0x5410, R3 ;  /* 0x00005410ff037816 */ /* 0x000fc80000000003 */
[----:B------:R-:W-:-:S04]  /*5110*/  F2FP.PACK_AB R3, RZ, R3 ;  /* 0x00000003ff03723e */ /* 0x000fc800000000ff */
[----:B------:R-:W-:-:S05]  /*5120*/  PRMT R3, R3, 0x5410, RZ ;  /* 0x0000541003037816 */ /* 0x000fca00000000ff */
[----:B------:R0:W-:Y:S01]  /*5130*/  STG.E [R16.64], R3 ;  /* 0x0000000310007986 */ /* 0x0001e2000c101924 */
[----:B------:R-:W-:Y:S05]  /*5140*/  BRA `(.L_x_108) ;  /* 0x00000b6000007947 */ /* 0x000fea0003800000 */
.L_x_113:
[----:B------:R-:W-:-:S05]  /*5150*/  PRMT R2, RZ, 0x5410, R3 ;  /* 0x00005410ff027816 */ /* 0x000fca0000000003 */
[----:B------:R-:W-:-:S06]  /*5160*/  FMUL.FTZ R2, R2, 1 ;  /* 0x3f80000002027820 */ /* 0x000fcc0000410000 */
[----:B------:R-:W0:Y:S02]  /*5170*/  F2F.F64.F32 R2, R2 ;  /* 0x0000000200027310 */ /* 0x000e240000201800 */
[----:B0-----:R0:W-:Y:S01]  /*5180*/  STG.E.64 [R16.64], R2 ;  /* 0x0000000210007986 */ /* 0x0011e2000c101b24 */
[----:B------:R-:W-:Y:S05]  /*5190*/  BRA `(.L_x_108) ;  /* 0x00000b1000007947 */ /* 0x000fea0003800000 */
.L_x_103:
        /* <DEDUP_REMOVED lines=13> */
.L_x_117:
[----:B------:R-:W-:Y:S01]  /*5270*/  PRMT R3, RZ, 0x5410, R3 ;  /* 0x00005410ff037816 */ /* 0x000fe20000000003 */
[----:B------:R-:W-:-:S04]  /*5280*/  CS2R R6, SRZ ;  /* 0x0000000000067805 */ /* 0x000fc8000001ff00 */
[----:B------:R-:W-:-:S04]  /*5290*/  FMUL.FTZ R3, R3, 1 ;  /* 0x3f80000003037820 */ /* 0x000fc80000410000 */
[----:B------:R-:W0:Y:S02]  /*52a0*/  F2F.F64.F32 R4, R3 ;  /* 0x0000000300047310 */ /* 0x000e240000201800 */
[----:B0-----:R0:W-:Y:S01]  /*52b0*/  STG.E.128 [R16.64], R4 ;  /* 0x0000000410007986 */ /* 0x0011e2000c101d24 */
[----:B------:R-:W-:Y:S05]  /*52c0*/  BRA `(.L_x_108) ;  /* 0x000009e000007947 */ /* 0x000fea0003800000 */
.L_x_116:
        /* <DEDUP_REMOVED lines=21> */
.L_x_121:
[----:B------:R-:W-:Y:S05]  /*5420*/  BSYNC B0 ;  /* 0x0000000000007941 */ /* 0x000fea0003800000 */
.L_x_120:
[----:B------:R-:W-:-:S05]  /*5430*/  LOP3.LUT R3, R0, R3, RZ, 0xfc, !PT ;  /* 0x0000000300037212 */ /* 0x000fca00078efcff */
[----:B------:R0:W-:Y:S01]  /*5440*/  STG.E.U8 [R16.64], R3 ;  /* 0x0000000310007986 */ /* 0x0001e2000c101124 */
[----:B------:R-:W-:Y:S05]  /*5450*/  BRA `(.L_x_108) ;  /* 0x0000085000007947 */ /* 0x000fea0003800000 */
.L_x_119:
        /* <DEDUP_REMOVED lines=13> */
.L_x_123:
[----:B------:R-:W-:Y:S01]  /*5530*/  IMAD.MOV.U32 R0, RZ, RZ, 0x7f ;  /* 0x0000007fff007424 */ /* 0x000fe200078e00ff */
[----:B------:R-:W-:-:S04]  /*5540*/  ISETP.GT.U32.AND P0, PT, R2, 0x7f800000, PT ;  /* 0x7f8000000200780c */ /* 0x000fc80003f04070 */
[----:B------:R-:W-:-:S04]  /*5550*/  SEL R0, R0, 0x7c, P0 ;  /* 0x0000007c00007807 */ /* 0x000fc80000000000 */
.L_x_124:
[----:B------:R-:W-:Y:S05]  /*5560*/  BSYNC B0 ;  /* 0x0000000000007941 */ /* 0x000fea0003800000 */
.L_x_122:
[----:B------:R-:W-:-:S04]  /*5570*/  LOP3.LUT R2, R3, 0x80000000, RZ, 0xc0, !PT ;  /* 0x8000000003027812 */ /* 0x000fc800078ec0ff */
[----:B------:R-:W-:-:S04]  /*5580*/  SHF.R.U32.HI R3, RZ, 0x18, R2 ;  /* 0x00000018ff037819 */ /* 0x000fc80000011602 */
[----:B------:R-:W-:-:S05]  /*5590*/  LOP3.LUT R3, R0, R3, RZ, 0xfc, !PT ;  /* 0x0000000300037212 */ /* 0x000fca00078efcff */
[----:B------:R0:W-:Y:S01]  /*55a0*/  STG.E.U8 [R16.64], R3 ;  /* 0x0000000310007986 */ /* 0x0001e2000c101124 */
[----:B------:R-:W-:Y:S05]  /*55b0*/  BRA `(.L_x_108) ;  /* 0x000006f000007947 */ /* 0x000fea0003800000 */
.L_x_118:
[----:B------:R0:W-:Y:S01]  /*55c0*/  STG.E.U16 [R16.64], R3 ;  /* 0x0000000310007986 */ /* 0x0001e2000c101524 */
[----:B------:R-:W-:Y:S05]  /*55d0*/  BRA `(.L_x_108) ;  /* 0x000006d000007947 */ /* 0x000fea0003800000 */
.L_x_115:
        /* <DEDUP_REMOVED lines=12> */
.L_x_127:
        /* <DEDUP_REMOVED lines=17> */
.L_x_130:
[----:B------:R-:W-:-:S04]  /*57b0*/  LOP3.LUT R2, R3, 0x80000000, RZ, 0xc0, !PT ;  /* 0x8000000003027812 */ /* 0x000fc800078ec0ff */
[----:B------:R-:W-:-:S04]  /*57c0*/  SHF.R.U32.HI R3, RZ, 0x18, R2 ;  /* 0x00000018ff037819 */ /* 0x000fc80000011602 */
[----:B------:R-:W-:-:S04]  /*57d0*/  LOP3.LUT R0, R0, R3, RZ, 0xfc, !PT ;  /* 0x0000000300007212 */ /* 0x000fc800078efcff */
[----:B------:R-:W-:Y:S02]  /*57e0*/  PRMT R8, R0, 0x7610, R8 ;  /* 0x0000761000087816 */ /* 0x000fe40000000008 */
.L_x_129:
[----:B------:R-:W-:Y:S05]  /*57f0*/  BSYNC B0 ;  /* 0x0000000000007941 */ /* 0x000fea0003800000 */
.L_x_128:
[----:B------:R0:W-:Y:S01]  /*5800*/  STG.E.U8 [R16.64], R8 ;  /* 0x0000000810007986 */ /* 0x0001e2000c101124 */
[----:B------:R-:W-:Y:S05]  /*5810*/  BRA `(.L_x_108) ;  /* 0x0000049000007947 */ /* 0x000fea0003800000 */
.L_x_126:
        /* <DEDUP_REMOVED lines=17> */
.L_x_133:
[----:B------:R-:W-:-:S04]  /*5930*/  LOP3.LUT R2, R3, 0x80000000, RZ, 0xc0, !PT ;  /* 0x8000000003027812 */ /* 0x000fc800078ec0ff */
[----:B------:R-:W-:-:S04]  /*5940*/  SHF.R.U32.HI R3, RZ, 0x18, R2 ;  /* 0x00000018ff037819 */ /* 0x000fc80000011602 */
[----:B------:R-:W-:-:S04]  /*5950*/  LOP3.LUT R0, R0, R3, RZ, 0xfc, !PT ;  /* 0x0000000300007212 */ /* 0x000fc800078efcff */
[----:B------:R-:W-:Y:S02]  /*5960*/  PRMT R8, R0, 0x7610, R8 ;  /* 0x0000761000087816 */ /* 0x000fe40000000008 */
.L_x_132:
[----:B------:R-:W-:Y:S05]  /*5970*/  BSYNC B0 ;  /* 0x0000000000007941 */ /* 0x000fea0003800000 */
.L_x_131:
[----:B------:R0:W-:Y:S01]  /*5980*/  STG.E.U8 [R16.64], R8 ;  /* 0x0000000810007986 */ /* 0x0001e2000c101124 */
[----:B------:R-:W-:Y:S05]  /*5990*/  BRA `(.L_x_108) ;  /* 0x0000031000007947 */ /* 0x000fea0003800000 */
.L_x_125:
        /* <DEDUP_REMOVED lines=22> */
.L_x_107:
        /* <DEDUP_REMOVED lines=20> */
.L_x_135:
[----:B------:R-:W-:-:S06]  /*5c40*/  PRMT R3, RZ, 0x5410, R3 ;  /* 0x00005410ff037816 */ /* 0x000fcc0000000003 */
[----:B------:R-:W0:Y:S02]  /*5c50*/  F2I.U64.TRUNC R2, R3 ;  /* 0x0000000300027311 */ /* 0x000e24000020d800 */
[----:B0-----:R0:W-:Y:S01]  /*5c60*/  STG.E.64 [R16.64], R2 ;  /* 0x0000000210007986 */ /* 0x0011e2000c101b24 */
[----:B------:R-:W-:Y:S05]  /*5c70*/  BRA `(.L_x_108) ;  /* 0x0000003000007947 */ /* 0x000fea0003800000 */
.L_x_134:
[----:B------:R-:W-:-:S06]  /*5c80*/  PRMT R3, RZ, 0x5410, R3 ;  /* 0x00005410ff037816 */ /* 0x000fcc0000000003 */
[----:B------:R-:W0:Y:S02]  /*5c90*/  F2I.FTZ.U32.TRUNC.NTZ R3, R3 ;  /* 0x0000000300037305 */ /* 0x000e24000021f000 */
[----:B0-----:R0:W-:Y:S02]  /*5ca0*/  STG.E [R16.64], R3 ;  /* 0x0000000310007986 */ /* 0x0011e4000c101924 */
.L_x_108:
[----:B------:R-:W-:-:S04]  /*5cb0*/  IADD3 R19, R19, 0x80, RZ ;  /* 0x0000008013137810 */ /* 0x000fc80007ffe0ff */
[----:B------:R-:W-:-:S13]  /*5cc0*/  ISETP.GE.AND P0, PT, R19, c[0x0][0x160], PT ;  /* 0x0000580013007a0c */ /* 0x000fda0003f06270 */
        /* <DEDUP_REMOVED lines=229> */
.L_x_136:
        /* <DEDUP_REMOVED lines=20> */
.L_x_140:
[----:B------:R-:W2:Y:S02]  /*6c60*/  LDG.E.U8 R2, [R2.64] ;  /* 0x0000002402027981 */ /* 0x000ea4000c1e1100 */
[----:B--2---:R-:W0:Y:S02]  /*6c70*/  I2F.U16 R0, R2 ;  /* 0x0000000200007306 */ /* 0x004e240000101000 */
[----:B0-----:R-:W-:Y:S01]  /*6c80*/  F2FP.BF16.PACK_AB R0, RZ, R0 ;  /* 0x00000000ff00723e */ /* 0x001fe200000010ff */
[----:B------:R-:W-:Y:S05]  /*6c90*/  BRA `(.L_x_142) ;  /* 0x00000e3000007947 */ /* 0x000fea0003800000 */
.L_x_139:
        /* <DEDUP_REMOVED lines=10> */
.L_x_144:
[----:B------:R-:W2:Y:S02]  /*6d40*/  LDG.E R2, [R2.64] ;  /* 0x0000002402027981 */ /* 0x000ea4000c1e1900 */
[----:B--2---:R-:W0:Y:S02]  /*6d50*/  I2F R0, R2 ;  /* 0x0000000200007306 */ /* 0x004e240000201400 */
[----:B0-----:R-:W-:Y:S01]  /*6d60*/  F2FP.BF16.PACK_AB R0, RZ, R0 ;  /* 0x00000000ff00723e */ /* 0x001fe200000010ff */
[----:B------:R-:W-:Y:S05]  /*6d70*/  BRA `(.L_x_142) ;  /* 0x00000d5000007947 */ /* 0x000fea0003800000 */
.L_x_143:
[----:B------:R-:W2:Y:S02]  /*6d80*/  LDG.E.U16 R2, [R2.64] ;  /* 0x0000002402027981 */ /* 0x000ea4000c1e1500 */
[----:B--2---:R-:W0:Y:S02]  /*6d90*/  I2F.S16 R0, R2 ;  /* 0x0000000200007306 */ /* 0x004e240000101400 */
[----:B0-----:R-:W-:Y:S01]  /*6da0*/  F2FP.BF16.PACK_AB R0, RZ, R0 ;  /* 0x00000000ff00723e */ /* 0x001fe200000010ff */
[----:B------:R-:W-:Y:S05]  /*6db0*/  BRA `(.L_x_142) ;  /* 0x00000d1000007947 */ /* 0x000fea0003800000 */
.L_x_138:
        /* <DEDUP_REMOVED lines=9> */
.L_x_146:
[----:B------:R-:W2:Y:S02]  /*6e50*/  LDG.E.U16 R0, [R2.64] ;  /* 0x0000002402007981 */ /* 0x000ea4000c1e1500 */
[----:B--2---:R-:W-:-:S05]  /*6e60*/  HADD2.F32 R0, -RZ, R0.H0_H0 ;  /* 0x20000000ff007230 */ /* 0x004fca0000004100 */
[----:B------:R-:W-:Y:S01]  /*6e70*/  F2FP.BF16.PACK_AB R0, RZ, R0 ;  /* 0x00000000ff00723e */ /* 0x000fe200000010ff */
[----:B------:R-:W-:Y:S05]  /*6e80*/  BRA `(.L_x_142) ;  /* 0x00000c4000007947 */ /* 0x000fea0003800000 */
.L_x_145:
        /* <DEDUP_REMOVED lines=9> */
.L_x_148:
[----:B------:R-:W2:Y:S02]  /*6f20*/  LDG.E.U16 R2, [R2.64] ;  /* 0x0000002402027981 */ /* 0x000ea4000c1e1500 */
[----:B--2---:R-:W-:-:S05]  /*6f30*/  HADD2.F32 R0, -RZ, R2.H0_H0 ;  /* 0x20000002ff007230 */ /* 0x004fca0000004100 */
[----:B------:R-:W-:Y:S01]  /*6f40*/  F2FP.BF16.PACK_AB R0, RZ, R0 ;  /* 0x00000000ff00723e */ /* 0x000fe200000010ff */
[----:B------:R-:W-:Y:S05]  /*6f50*/  BRA `(.L_x_142) ;  /* 0x00000b7000007947 */ /* 0x000fea0003800000 */
.L_x_147:
[----:B------:R-:W2:Y:S02]  /*6f60*/  LDG.E.64 R2, [R2.64] ;  /* 0x0000002402027981 */ /* 0x000ea4000c1e1b00 */
[----:B--2---:R-:W0:Y:S01]  /*6f70*/  F2F.F32.F64 R0, R2 ;  /* 0x0000000200007310 */ /* 0x004e220000301000 */
[----:B------:R-:W0:-:S14]  /*6f80*/  DSETP.GEU.AND P0, PT, |R2|, c[0x2][0x0], PT ;  /* 0x008000000200762a */ /* 0x000e1c0003f0e200 */
[----:B0-----:R-:W-:-:S05]  /*6f90*/  @!P0 FMUL R0, R0, 1.175494350822287508e-38 ;  /* 0x0080000000008820 */ /* 0x001fca0000400000 */
[----:B------:R-:W-:Y:S01]  /*6fa0*/  F2FP.BF16.PACK_AB R0, RZ, R0 ;  /* 0x00000000ff00723e */ /* 0x000fe200000010ff */
[----:B------:R-:W-:Y:S05]  /*6fb0*/  BRA `(.L_x_142) ;  /* 0x00000b1000007947 */ /* 0x000fea0003800000 */
.L_x_137:
        /* <DEDUP_REMOVED lines=13> */
.L_x_151:
[----:B------:R-:W2:Y:S02]  /*7090*/  LDG.E.64 R2, [R2.64] ;  /* 0x0000002402027981 */ /* 0x000ea4000c1e1b00 */
[----:B--2---:R-:W0:Y:S01]  /*70a0*/  F2F.F32.F64 R0, R2 ;  /* 0x0000000200007310 */ /* 0x004e220000301000 */
[----:B------:R-:W0:-:S14]  /*70b0*/  DSETP.GEU.AND P0, PT, |R2|, c[0x2][0x0], PT ;  /* 0x008000000200762a */ /* 0x000e1c0003f0e200 */
[----:B0-----:R-:W-:-:S05]  /*70c0*/  @!P0 FMUL R0, R0, 1.175494350822287508e-38 ;  /* 0x0080000000008820 */ /* 0x001fca0000400000 */
[----:B------:R-:W-:Y:S01]  /*70d0*/  F2FP.BF16.PACK_AB R0, RZ, R0 ;  /* 0x00000000ff00723e */ /* 0x000fe200000010ff */
[----:B------:R-:W-:Y:S05]  /*70e0*/  BRA `(.L_x_142) ;  /* 0x000009e000007947 */ /* 0x000fea0003800000 */
.L_x_150:
        /* <DEDUP_REMOVED lines=28> */
.L_x_153:
        /* <DEDUP_REMOVED lines=15> */
.L_x_152:
[----:B------:R0:W5:Y:S01]  /*73a0*/  LDG.E.U16 R0, [R2.64] ;  /* 0x0000002402007981 */ /* 0x000162000c1e1500 */
[----:B------:R-:W-:Y:S05]  /*73b0*/  BRA `(.L_x_142) ;  /* 0x0000071000007947 */ /* 0x000fea0003800000 */
.L_x_149:
        /* <DEDUP_REMOVED lines=12> */
.L_x_156:
        /* <DEDUP_REMOVED lines=21> */
.L_x_160:
[----:B------:R-:W-:Y:S05]  /*75d0*/  BSYNC B1 ;  /* 0x0000000000017941 */ /* 0x000fea0003800000 */
.L_x_159:
[----:B------:R-:W-:Y:S01]  /*75e0*/  LEA R3, R0, 0x3b800000, 0x17 ;  /* 0x3b80000000037811 */ /* 0x000fe200078eb8ff */
[----:B------:R-:W-:-:S05]  /*75f0*/  IMAD.SHL.U32 R0, R2, 0x100000, RZ ;  /* 0x0010000002007824 */ /* 0x000fca00078e00ff */
[----:B------:R-:W-:Y:S02]  /*7600*/  LOP3.LUT R0, R3, R0, R4, 0xfe, !PT ;  /* 0x0000000003007212 */ /* 0x000fe400078efe04 */
.L_x_158:
[----:B------:R-:W-:Y:S05]  /*7610*/  BSYNC B0 ;  /* 0x0000000000007941 */ /* 0x000fea0003800000 */
.L_x_157:
[----:B------:R-:W-:Y:S01]  /*7620*/  F2FP.BF16.PACK_AB R0, RZ, R0 ;  /* 0x00000000ff00723e */ /* 0x000fe200000010ff */
[----:B------:R-:W-:Y:S05]  /*7630*/  BRA `(.L_x_142) ;  /* 0x0000049000007947 */ /* 0x000fea0003800000 */
.L_x_155:
        /* <DEDUP_REMOVED lines=21> */
.L_x_164:
[----:B------:R-:W-:Y:S05]  /*7790*/  BSYNC B1 ;  /* 0x0000000000017941 */ /* 0x000fea0003800000 */
.L_x_163:
[----:B------:R-:W-:Y:S01]  /*77a0*/  LEA R3, R0, 0x37800000, 0x17 ;  /* 0x3780000000037811 */ /* 0x000fe200078eb8ff */
[----:B------:R-:W-:-:S05]  /*77b0*/  IMAD.SHL.U32 R0, R2, 0x200000, RZ ;  /* 0x0020000002007824 */ /* 0x000fca00078e00ff */
[----:B------:R-:W-:Y:S02]  /*77c0*/  LOP3.LUT R0, R3, R0, R4, 0xfe, !PT ;  /* 0x0000000003007212 */ /* 0x000fe400078efe04 */
.L_x_162:
[----:B------:R-:W-:Y:S05]  /*77d0*/  BSYNC B0 ;  /* 0x0000000000007941 */ /* 0x000fea0003800000 */
.L_x_161:
[----:B------:R-:W-:Y:S01]  /*77e0*/  F2FP.BF16.PACK_AB R0, RZ, R0 ;  /* 0x00000000ff00723e */ /* 0x000fe200000010ff */
[----:B------:R-:W-:Y:S05]  /*77f0*/  BRA `(.L_x_142) ;  /* 0x000002d000007947 */ /* 0x000fea0003800000 */
.L_x_154:
        /* <DEDUP_REMOVED lines=14> */
.L_x_168:
[----:B------:R-:W-:Y:S05]  /*78e0*/  BSYNC B0 ;  /* 0x0000000000007941 */ /* 0x000fea0003800000 */
.L_x_167:
[----:B------:R-:W-:Y:S01]  /*78f0*/  F2FP.BF16.PACK_AB R0, RZ, R0 ;  /* 0x00000000ff00723e */ /* 0x000fe200000010ff */
[----:B------:R-:W-:Y:S05]  /*7900*/  BRA `(.L_x_142) ;  /* 0x000001c000007947 */ /* 0x000fea0003800000 */
.L_x_141:
        /* <DEDUP_REMOVED lines=21> */
.L_x_166:
[----:B------:R-:W2:Y:S02]  /*7a60*/  LDG.E.64 R2, [R2.64] ;  /* 0x0000002402027981 */ /* 0x000ea4000c1e1b00 */
[----:B--2---:R-:W0:Y:S02]  /*7a70*/  I2F.U64 R0, R2 ;  /* 0x0000000200007312 */ /* 0x004e240000301000 */
[----:B0-----:R-:W-:Y:S01]  /*7a80*/  F2FP.BF16.PACK_AB R0, RZ, R0 ;  /* 0x00000000ff00723e */ /* 0x001fe200000010ff */
[----:B------:R-:W-:Y:S05]  /*7a90*/  BRA `(.L_x_142) ;  /* 0x0000003000007947 */ /* 0x000fea0003800000 */
.L_x_165:
[----:B------:R-:W2:Y:S02]  /*7aa0*/  LDG.E R2, [R2.64] ;  /* 0x0000002402027981 */ /* 0x000ea4000c1e1900 */
[----:B--2---:R-:W0:Y:S02]  /*7ab0*/  I2F.U32 R0, R2 ;  /* 0x0000000200007306 */ /* 0x004e240000201000 */
[----:B0-----:R-:W-:-:S06]  /*7ac0*/  F2FP.BF16.PACK_AB R0, RZ, R0 ;  /* 0x00000000ff00723e */ /* 0x001fcc00000010ff */
.L_x_142:
        /* <DEDUP_REMOVED lines=23> */
.L_x_172:
[----:B------:R-:W-:-:S06]  /*7c40*/  PRMT R3, RZ, 0x5410, R3 ;  /* 0x00005410ff037816 */ /* 0x000fcc0000000003 */
[----:B------:R-:W0:Y:S02]  /*7c50*/  F2I.S64.TRUNC R2, R3 ;  /* 0x0000000300027311 */ /* 0x000e24000020d900 */
[----:B0-----:R0:W-:Y:S01]  /*7c60*/  STG.E.U8 [R16.64], R2 ;  /* 0x0000000210007986 */ /* 0x0011e2000c101124 */
[----:B------:R-:W-:Y:S05]  /*7c70*/  BRA `(.L_x_174) ;  /* 0x00000e4000007947 */ /* 0x000fea0003800000 */
.L_x_171:
        /* <DEDUP_REMOVED lines=10> */
.L_x_176:
[----:B------:R-:W-:-:S06]  /*7d20*/  PRMT R3, RZ, 0x5410, R3 ;  /* 0x00005410ff037816 */ /* 0x000fcc0000000003 */
[----:B------:R-:W0:Y:S02]  /*7d30*/  F2I.FTZ.TRUNC.NTZ R3, R3 ;  /* 0x0000000300037305 */ /* 0x000e24000021f100 */
[----:B0-----:R0:W-:Y:S01]  /*7d40*/  STG.E [R16.64], R3 ;  /* 0x0000000310007986 */ /* 0x0011e2000c101924 */
[----:B------:R-:W-:Y:S05]  /*7d50*/  BRA `(.L_x_174) ;  /* 0x00000d6000007947 */ /* 0x000fea0003800000 */
.L_x_175:
[----:B------:R-:W-:-:S06]  /*7d60*/  PRMT R3, RZ, 0x5410, R3 ;  /* 0x00005410ff037816 */ /* 0x000fcc0000000003 */
[----:B------:R-:W0:Y:S02]  /*7d70*/  F2I.FTZ.TRUNC.NTZ R3, R3 ;  /* 0x0000000300037305 */ /* 0x000e24000021f100 */
[----:B0-----:R0:W-:Y:S01]  /*7d80*/  STG.E.U16 [R16.64], R3 ;  /* 0x0000000310007986 */ /* 0x0011e2000c101524 */
[----:B------:R-:W-:Y:S05]  /*7d90*/  BRA `(.L_x_174) ;  /* 0x00000d2000007947 */ /* 0x000fea0003800000 */
.L_x_170:
        /* <DEDUP_REMOVED lines=9> */
.L_x_178:
[----:B------:R-:W-:-:S04]  /*7e30*/  PRMT R0, RZ, 0x5410, R3 ;  /* 0x00005410ff007816 */ /* 0x000fc80000000003 */
[----:B------:R-:W-:-:S05]  /*7e40*/  F2FP.PACK_AB R0, RZ, R0 ;  /* 0x00000000ff00723e */ /* 0x000fca00000000ff */
[----:B------:R0:W-:Y:S01]  /*7e50*/  STG.E.U16 [R16.64], R0 ;  /* 0x0000000010007986 */ /* 0x0001e2000c101524 */
[----:B------:R-:W-:Y:S05]  /*7e60*/  BRA `(.L_x_174) ;  /* 0x00000c5000007947 */ /* 0x000fea0003800000 */
.L_x_177:
        /* <DEDUP_REMOVED lines=10> */
.L_x_180:
[----:B------:R-:W-:-:S04]  /*7f10*/  PRMT R3, RZ, 0x5410, R3 ;  /* 0x00005410ff037816 */ /* 0x000fc80000000003 */
[----:B------:R-:W-:-:S04]  /*7f20*/  F2FP.PACK_AB R3, RZ, R3 ;  /* 0x00000003ff03723e */ /* 0x000fc800000000ff */
[----:B------:R-:W-:-:S05]  /*7f30*/  PRMT R3, R3, 0x5410, RZ ;  /* 0x0000541003037816 */ /* 0x000fca00000000ff */
[----:B------:R0:W-:Y:S01]  /*7f40*/  STG.E [R16.64], R3 ;  /* 0x0000000310007986 */ /* 0x0001e2000c101924 */
[----:B------:R-:W-:Y:S05]  /*7f50*/  BRA `(.L_x_174) ;  /* 0x00000b6000007947 */ /* 0x000fea0003800000 */
.L_x_179:
[----:B------:R-:W-:-:S05]  /*7f60*/  PRMT R2, RZ, 0x5410, R3 ;  /* 0x00005410ff027816 */ /* 0x000fca0000000003 */
[----:B------:R-:W-:-:S06]  /*7f70*/  FMUL.FTZ R2, R2, 1 ;  /* 0x3f80000002027820 */ /* 0x000fcc0000410000 */
[----:B------:R-:W0:Y:S02]  /*7f80*/  F2F.F64.F32 R2, R2 ;  /* 0x0000000200027310 */ /* 0x000e240000201800 */
[----:B0-----:R0:W-:Y:S01]  /*7f90*/  STG.E.64 [R16.64], R2 ;  /* 0x0000000210007986 */ /* 0x0011e2000c101b24 */
[----:B------:R-:W-:Y:S05]  /*7fa0*/  BRA `(.L_x_174) ;  /* 0x00000b1000007947 */ /* 0x000fea0003800000 */
.L_x_169:
        /* <DEDUP_REMOVED lines=13> */
.L_x_183:
[----:B------:R-:W-:Y:S01]  /*8080*/  PRMT R3, RZ, 0x5410, R3 ;  /* 0x00005410ff037816 */ /* 0x000fe20000000003 */
[----:B------:R-:W-:-:S04]  /*8090*/  CS2R R6, SRZ ;  /* 0x0000000000067805 */ /* 0x000fc8000001ff00 */
[----:B------:R-:W-:-:S04]  /*80a0*/  FMUL.FTZ R3, R3, 1 ;  /* 0x3f80000003037820 */ /* 0x000fc80000410000 */
[----:B------:R-:W0:Y:S02]  /*80b0*/  F2F.F64.F32 R4, R3 ;  /* 0x0000000300047310 */ /* 0x000e240000201800 */
[----:B0-----:R0:W-:Y:S01]  /*80c0*/  STG.E.128 [R16.64], R4 ;  /* 0x0000000410007986 */ /* 0x0011e2000c101d24 */
[----:B------:R-:W-:Y:S05]  /*80d0*/  BRA `(.L_x_174) ;  /* 0x000009e000007947 */ /* 0x000fea0003800000 */
.L_x_182:
        /* <DEDUP_REMOVED lines=21> */
.L_x_187:
[----:B------:R-:W-:Y:S05]  /*8230*/  BSYNC B0 ;  /* 0x0000000000007941 */ /* 0x000fea0003800000 */
.L_x_186:
[----:B------:R-:W-:-:S05]  /*8240*/  LOP3.LUT R3, R0, R3, RZ, 0xfc, !PT ;  /* 0x0000000300037212 */ /* 0x000fca00078efcff */
[----:B------:R0:W-:Y:S01]  /*8250*/  STG.E.U8 [R16.64], R3 ;  /* 0x0000000310007986 */ /* 0x0001e2000c101124 */
[----:B------:R-:W-:Y:S05]  /*8260*/  BRA `(.L_x_174) ;  /* 0x0000085000007947 */ /* 0x000fea0003800000 */
.L_x_185:
        /* <DEDUP_REMOVED lines=13> */
.L_x_189:
[----:B------:R-:W-:Y:S01]  /*8340*/  IMAD.MOV.U32 R0, RZ, RZ, 0x7f ;  /* 0x0000007fff007424 */ /* 0x000fe200078e00ff */
[----:B------:R-:W-:-:S04]  /*8350*/  ISETP.GT.U32.AND P0, PT, R2, 0x7f800000, PT ;  /* 0x7f8000000200780c */ /* 0x000fc80003f04070 */
[----:B------:R-:W-:-:S04]  /*8360*/  SEL R0, R0, 0x7c, P0 ;  /* 0x0000007c00007807 */ /* 0x000fc80000000000 */
.L_x_190:
[----:B------:R-:W-:Y:S05]  /*8370*/  BSYNC B0 ;  /* 0x0000000000007941 */ /* 0x000fea0003800000 */
.L_x_188:
[----:B------:R-:W-:-:S04]  /*8380*/  LOP3.LUT R2, R3, 0x80000000, RZ, 0xc0, !PT ;  /* 0x8000000003027812 */ /* 0x000fc800078ec0ff */
[----:B------:R-:W-:-:S04]  /*8390*/  SHF.R.U32.HI R3, RZ, 0x18, R2 ;  /* 0x00000018ff037819 */ /* 0x000fc80000011602 */
[----:B------:R-:W-:-:S05]  /*83a0*/  LOP3.LUT R3, R0, R3, RZ, 0xfc, !PT ;  /* 0x0000000300037212 */ /* 0x000fca00078efcff */
[----:B------:R0:W-:Y:S01]  /*83b0*/  STG.E.U8 [R16.64], R3 ;  /* 0x0000000310007986 */ /* 0x0001e2000c101124 */
[----:B------:R-:W-:Y:S05]  /*83c0*/  BRA `(.L_x_174) ;  /* 0x000006f000007947 */ /* 0x000fea0003800000 */
.L_x_184:
[----:B------:R0:W-:Y:S01]  /*83d0*/  STG.E.U16 [R16.64], R3 ;  /* 0x0000000310007986 */ /* 0x0001e2000c101524 */
[----:B------:R-:W-:Y:S05]  /*83e0*/  BRA `(.L_x_174) ;  /* 0x000006d000007947 */ /* 0x000fea0003800000 */
.L_x_181:
        /* <DEDUP_REMOVED lines=12> */
.L_x_193:
        /* <DEDUP_REMOVED lines=17> */
.L_x_196:
[----:B------:R-:W-:-:S04]  /*85c0*/  LOP3.LUT R2, R3, 0x80000000, RZ, 0xc0, !PT ;  /* 0x8000000003027812 */ /* 0x000fc800078ec0ff */
[----:B------:R-:W-:-:S04]  /*85d0*/  SHF.R.U32.HI R3, RZ, 0x18, R2 ;  /* 0x00000018ff037819 */ /* 0x000fc80000011602 */
[----:B------:R-:W-:-:S04]  /*85e0*/  LOP3.LUT R0, R0, R3, RZ, 0xfc, !PT ;  /* 0x0000000300007212 */ /* 0x000fc800078efcff */
[----:B------:R-:W-:Y:S02]  /*85f0*/  PRMT R8, R0, 0x7610, R8 ;  /* 0x0000761000087816 */ /* 0x000fe40000000008 */
.L_x_195:
[----:B------:R-:W-:Y:S05]  /*8600*/  BSYNC B0 ;  /* 0x0000000000007941 */ /* 0x000fea0003800000 */
.L_x_194:
[----:B------:R0:W-:Y:S01]  /*8610*/  STG.E.U8 [R16.64], R8 ;  /* 0x0000000810007986 */ /* 0x0001e2000c101124 */
[----:B------:R-:W-:Y:S05]  /*8620*/  BRA `(.L_x_174) ;  /* 0x0000049000007947 */ /* 0x000fea0003800000 */
.L_x_192:
        /* <DEDUP_REMOVED lines=17> */
.L_x_199:
[----:B------:R-:W-:-:S04]  /*8740*/  LOP3.LUT R2, R3, 0x80000000, RZ, 0xc0, !PT ;  /* 0x8000000003027812 */ /* 0x000fc800078ec0ff */
[----:B------:R-:W-:-:S04]  /*8750*/  SHF.R.U32.HI R3, RZ, 0x18, R2 ;  /* 0x00000018ff037819 */ /* 0x000fc80000011602 */
[----:B------:R-:W-:-:S04]  /*8760*/  LOP3.LUT R0, R0, R3, RZ, 0xfc, !PT ;  /* 0x0000000300007212 */ /* 0x000fc800078efcff */
[----:B------:R-:W-:Y:S02]  /*8770*/  PRMT R8, R0, 0x7610, R8 ;  /* 0x0000761000087816 */ /* 0x000fe40000000008 */
.L_x_198:
[----:B------:R-:W-:Y:S05]  /*8780*/  BSYNC B0 ;  /* 0x0000000000007941 */ /* 0x000fea0003800000 */
.L_x_197:
[----:B------:R0:W-:Y:S01]  /*8790*/  STG.E.U8 [R16.64], R8 ;  /* 0x0000000810007986 */ /* 0x0001e2000c101124 */
[----:B------:R-:W-:Y:S05]  /*87a0*/  BRA `(.L_x_174) ;  /* 0x0000031000007947 */ /* 0x000fea0003800000 */
.L_x_191:
        /* <DEDUP_REMOVED lines=22> */
.L_x_173:
        /* <DEDUP_REMOVED lines=20> */
.L_x_201:
[----:B------:R-:W-:-:S06]  /*8a50*/  PRMT R3, RZ, 0x5410, R3 ;  /* 0x00005410ff037816 */ /* 0x000fcc0000000003 */
[----:B------:R-:W0:Y:S02]  /*8a60*/  F2I.U64.TRUNC R2, R3 ;  /* 0x0000000300027311 */ /* 0x000e24000020d800 */
[----:B0-----:R0:W-:Y:S01]  /*8a70*/  STG.E.64 [R16.64], R2 ;  /* 0x0000000210007986 */ /* 0x0011e2000c101b24 */
[----:B------:R-:W-:Y:S05]  /*8a80*/  BRA `(.L_x_174) ;  /* 0x0000003000007947 */ /* 0x000fea0003800000 */
.L_x_200:
[----:B------:R-:W-:-:S06]  /*8a90*/  PRMT R3, RZ, 0x5410, R3 ;  /* 0x00005410ff037816 */ /* 0x000fcc0000000003 */
[----:B------:R-:W0:Y:S02]  /*8aa0*/  F2I.FTZ.U32.TRUNC.NTZ R3, R3 ;  /* 0x0000000300037305 */ /* 0x000e24000021f000 */
[----:B0-----:R0:W-:Y:S02]  /*8ab0*/  STG.E [R16.64], R3 ;  /* 0x0000000310007986 */ /* 0x0011e4000c101924 */
.L_x_174:
[----:B------:R-:W-:Y:S02]  /*8ac0*/  IADD3 R19, R19, 0x80, RZ ;  /* 0x0000008013137810 */ /* 0x000fe40007ffe0ff */
.L_x_69:
[----:B------:R-:W-:Y:S05]  /*8ad0*/  BSYNC B6 ;  /* 0x0000000000067941 */ /* 0x000fea0003800000 */
.L_x_68:
[----:B------:R-:W-:-:S13]  /*8ae0*/  ISETP.GE.AND P0, PT, R19, c[0x0][0x160], PT ;  /* 0x0000580013007a0c */ /* 0x000fda0003f06270 */
[----:B------:R-:W-:Y:S05]  /*8af0*/  @P0 EXIT ;  /* 0x000000000000094d */ /* 0x000fea0003800000 */
        /* <DEDUP_REMOVED lines=228> */
.L_x_202:
        /* <DEDUP_REMOVED lines=20> */
.L_x_206:
[----:B------:R-:W2:Y:S02]  /*9a80*/  LDG.E.U8 R2, [R2.64] ;  /* 0x0000002402027981 */ /* 0x000ea4000c1e1100 */
[----:B--2---:R-:W0:Y:S02]  /*9a90*/  I2F.U16 R0, R2 ;  /* 0x0000000200007306 */ /* 0x004e240000101000 */
[----:B0-----:R-:W-:Y:S01]  /*9aa0*/  F2FP.BF16.PACK_AB R0, RZ, R0 ;  /* 0x00000000ff00723e */ /* 0x001fe200000010ff */
[----:B------:R-:W-:Y:S05]  /*9ab0*/  BRA `(.L_x_208) ;  /* 0x00000e3000007947 */ /* 0x000fea0003800000 */
.L_x_205:
        /* <DEDUP_REMOVED lines=10> */
.L_x_210:
[----:B------:R-:W2:Y:S02]  /*9b60*/  LDG.E R2, [R2.64] ;  /* 0x0000002402027981 */ /* 0x000ea4000c1e1900 */
[----:B--2---:R-:W0:Y:S02]  /*9b70*/  I2F R0, R2 ;  /* 0x0000000200007306 */ /* 0x004e240000201400 */
[----:B0-----:R-:W-:Y:S01]  /*9b80*/  F2FP.BF16.PACK_AB R0, RZ, R0 ;  /* 0x00000000ff00723e */ /* 0x001fe200000010ff */
[----:B------:R-:W-:Y:S05]  /*9b90*/  BRA `(.L_x_208) ;  /* 0x00000d5000007947 */ /* 0x000fea0003800000 */
.L_x_209:
[----:B------:R-:W2:Y:S02]  /*9ba0*/  LDG.E.U16 R2, [R2.64] ;  /* 0x0000002402027981 */ /* 0x000ea4000c1e1500 */
[----:B--2---:R-:W0:Y:S02]  /*9bb0*/  I2F.S16 R0, R2 ;  /* 0x0000000200007306 */ /* 0x004e240000101400 */
[----:B0-----:R-:W-:Y:S01]  /*9bc0*/  F2FP.BF16.PACK_AB R0, RZ, R0 ;  /* 0x00000000ff00723e */ /* 0x001fe200000010ff */
[----:B------:R-:W-:Y:S05]  /*9bd0*/  BRA `(.L_x_208) ;  /* 0x00000d1000007947 */ /* 0x000fea0003800000 */
.L_x_204:
        /* <DEDUP_REMOVED lines=9> */
.L_x_212:
[----:B------:R-:W2:Y:S02]  /*9c70*/  LDG.E.U16 R0, [R2.64] ;  /* 0x0000002402007981 */ /* 0x000ea4000c1e1500 */
[----:B--2---:R-:W-:-:S05]  /*9c80*/  HADD2.F32 R0, -RZ, R0.H0_H0 ;  /* 0x20000000ff007230 */ /* 0x004fca0000004100 */
[----:B------:R-:W-:Y:S01]  /*9c90*/  F2FP.BF16.PACK_AB R0, RZ, R0 ;  /* 0x00000000ff00723e */ /* 0x000fe200000010ff */
[----:B------:R-:W-:Y:S05]  /*9ca0*/  BRA `(.L_x_208) ;  /* 0x00000c4000007947 */ /* 0x000fea0003800000 */
.L_x_211:
        /* <DEDUP_REMOVED lines=9> */
.L_x_214:
[----:B------:R-:W2:Y:S02]  /*9d40*/  LDG.E.U16 R2, [R2.64] ;  /* 0x0000002402027981 */ /* 0x000ea4000c1e1500 */
[----:B--2---:R-:W-:-:S05]  /*9d50*/  HADD2.F32 R0, -RZ, R2.H0_H0 ;  /* 0x20000002ff007230 */ /* 0x004fca0000004100 */
[----:B------:R-:W-:Y:S01]  /*9d60*/  F2FP.BF16.PACK_AB R0, RZ, R0 ;  /* 0x00000000ff00723e */ /* 0x000fe200000010ff */
[----:B------:R-:W-:Y:S05]  /*9d70*/  BRA `(.L_x_208) ;  /* 0x00000b7000007947 */ /* 0x000fea0003800000 */
.L_x_213:
[----:B------:R-:W2:Y:S02]  /*9d80*/  LDG.E.64 R2, [R2.64] ;  /* 0x0000002402027981 */ /* 0x000ea4000c1e1b00 */
[----:B--2---:R-:W0:Y:S01]  /*9d90*/  F2F.F32.F64 R0, R2 ;  /* 0x0000000200007310 */ /* 0x004e220000301000 */
[----:B------:R-:W0:-:S14]  /*9da0*/  DSETP.GEU.AND P0, PT, |R2|, c[0x2][0x0], PT ;  /* 0x008000000200762a */ /* 0x000e1c0003f0e200 */
[----:B0-----:R-:W-:-:S05]  /*9db0*/  @!P0 FMUL R0, R0, 1.175494350822287508e-38 ;  /* 0x0080000000008820 */ /* 0x001fca0000400000 */
[----:B------:R-:W-:Y:S01]  /*9dc0*/  F2FP.BF16.PACK_AB R0, RZ, R0 ;  /* 0x00000000ff00723e */ /* 0x000fe200000010ff */
[----:B------:R-:W-:Y:S05]  /*9dd0*/  BRA `(.L_x_208) ;  /* 0x00000b1000007947 */ /* 0x000fea0003800000 */
.L_x_203:
        /* <DEDUP_REMOVED lines=13> */
.L_x_217:
[----:B------:R-:W2:Y:S02]  /*9eb0*/  LDG.E.64 R2, [R2.64] ;  /* 0x0000002402027981 */ /* 0x000ea4000c1e1b00 */
[----:B--2---:R-:W0:Y:S01]  /*9ec0*/  F2F.F32.F64 R0, R2 ;  /* 0x0000000200007310 */ /* 0x004e220000301000 */
[----:B------:R-:W0:-:S14]  /*9ed0*/  DSETP.GEU.AND P0, PT, |R2|, c[0x2][0x0], PT ;  /* 0x008000000200762a */ /* 0x000e1c0003f0e200 */
[----:B0-----:R-:W-:-:S05]  /*9ee0*/  @!P0 FMUL R0, R0, 1.175494350822287508e-38 ;  /* 0x0080000000008820 */ /* 0x001fca0000400000 */
[----:B------:R-:W-:Y:S01]  /*9ef0*/  F2FP.BF16.PACK_AB R0, RZ, R0 ;  /* 0x00000000ff00723e */ /* 0x000fe200000010ff */
[----:B------:R-:W-:Y:S05]  /*9f00*/  BRA `(.L_x_208) ;  /* 0x000009e000007947 */ /* 0x000fea0003800000 */
.L_x_216:
        /* <DEDUP_REMOVED lines=28> */
.L_x_219:
        /* <DEDUP_REMOVED lines=15> */
.L_x_218:
[----:B------:R0:W5:Y:S01]  /*a1c0*/  LDG.E.U16 R0, [R2.64] ;  /* 0x0000002402007981 */ /* 0x000162000c1e1500 */
[----:B------:R-:W-:Y:S05]  /*a1d0*/  BRA `(.L_x_208) ;  /* 0x0000071000007947 */ /* 0x000fea0003800000 */
.L_x_215:
        /* <DEDUP_REMOVED lines=12> */
.L_x_222:
        /* <DEDUP_REMOVED lines=21> */
.L_x_226:
[----:B------:R-:W-:Y:S05]  /*a3f0*/  BSYNC B1 ;  /* 0x0000000000017941 */ /* 0x000fea0003800000 */
.L_x_225:
[----:B------:R-:W-:Y:S01]  /*a400*/  LEA R3, R0, 0x3b800000, 0x17 ;  /* 0x3b80000000037811 */ /* 0x000fe200078eb8ff */
[----:B------:R-:W-:-:S05]  /*a410*/  IMAD.SHL.U32 R0, R2, 0x100000, RZ ;  /* 0x0010000002007824 */ /* 0x000fca00078e00ff */
[----:B------:R-:W-:Y:S02]  /*a420*/  LOP3.LUT R0, R3, R0, R4, 0xfe, !PT ;  /* 0x0000000003007212 */ /* 0x000fe400078efe04 */
.L_x_224:
[----:B------:R-:W-:Y:S05]  /*a430*/  BSYNC B0 ;  /* 0x0000000000007941 */ /* 0x000fea0003800000 */
.L_x_223:
[----:B------:R-:W-:Y:S01]  /*a440*/  F2FP.BF16.PACK_AB R0, RZ, R0 ;  /* 0x00000000ff00723e */ /* 0x000fe200000010ff */
[----:B------:R-:W-:Y:S05]  /*a450*/  BRA `(.L_x_208) ;  /* 0x0000049000007947 */ /* 0x000fea0003800000 */
.L_x_221:
        /* <DEDUP_REMOVED lines=21> */
.L_x_230:
[----:B------:R-:W-:Y:S05]  /*a5b0*/  BSYNC B1 ;  /* 0x0000000000017941 */ /* 0x000fea0003800000 */
.L_x_229:
[----:B------:R-:W-:Y:S01]  /*a5c0*/  LEA R3, R0, 0x37800000, 0x17 ;  /* 0x3780000000037811 */ /* 0x000fe200078eb8ff */
[----:B------:R-:W-:-:S05]  /*a5d0*/  IMAD.SHL.U32 R0, R2, 0x200000, RZ ;  /* 0x0020000002007824 */ /* 0x000fca00078e00ff */
[----:B------:R-:W-:Y:S02]  /*a5e0*/  LOP3.LUT R0, R3, R0, R4, 0xfe, !PT ;  /* 0x0000000003007212 */ /* 0x000fe400078efe04 */
.L_x_228:
[----:B------:R-:W-:Y:S05]  /*a5f0*/  BSYNC B0 ;  /* 0x0000000000007941 */ /* 0x000fea0003800000 */
.L_x_227:
[----:B------:R-:W-:Y:S01]  /*a600*/  F2FP.BF16.PACK_AB R0, RZ, R0 ;  /* 0x00000000ff00723e */ /* 0x000fe200000010ff */
[----:B------:R-:W-:Y:S05]  /*a610*/  BRA `(.L_x_208) ;  /* 0x000002d000007947 */ /* 0x000fea0003800000 */
.L_x_220:
        /* <DEDUP_REMOVED lines=14> */
.L_x_234:
[----:B------:R-:W-:Y:S05]  /*a700*/  BSYNC B0 ;  /* 0x0000000000007941 */ /* 0x000fea0003800000 */
.L_x_233:
[----:B------:R-:W-:Y:S01]  /*a710*/  F2FP.BF16.PACK_AB R0, RZ, R0 ;  /* 0x00000000ff00723e */ /* 0x000fe200000010ff */
[----:B------:R-:W-:Y:S05]  /*a720*/  BRA `(.L_x_208) ;  /* 0x000001c000007947 */ /* 0x000fea0003800000 */
.L_x_207:
        /* <DEDUP_REMOVED lines=21> */
.L_x_232:
[----:B------:R-:W2:Y:S02]  /*a880*/  LDG.E.64 R2, [R2.64] ;  /* 0x0000002402027981 */ /* 0x000ea4000c1e1b00 */
[----:B--2---:R-:W0:Y:S02]  /*a890*/  I2F.U64 R0, R2 ;  /* 0x0000000200007312 */ /* 0x004e240000301000 */
[----:B0-----:R-:W-:Y:S01]  /*a8a0*/  F2FP.BF16.PACK_AB R0, RZ, R0 ;  /* 0x00000000ff00723e */ /* 0x001fe200000010ff */
[----:B------:R-:W-:Y:S05]  /*a8b0*/  BRA `(.L_x_208) ;  /* 0x0000003000007947 */ /* 0x000fea0003800000 */
.L_x_231:
[----:B------:R-:W2:Y:S02]  /*a8c0*/  LDG.E R2, [R2.64] ;  /* 0x0000002402027981 */ /* 0x000ea4000c1e1900 */
[----:B--2---:R-:W0:Y:S02]  /*a8d0*/  I2F.U32 R0, R2 ;  /* 0x0000000200007306 */ /* 0x004e240000201000 */
[----:B0-----:R-:W-:-:S06]  /*a8e0*/  F2FP.BF16.PACK_AB R0, RZ, R0 ;  /* 0x00000000ff00723e */ /* 0x001fcc00000010ff */
.L_x_208:
        /* <DEDUP_REMOVED lines=21> */
[----:B0-----:R-:W-:Y:S01]  /*aa40*/  STG.E.U8 [R16.64], R3 ;  /* 0x0000000310007986 */ /* 0x001fe2000c101124 */
[----:B------:R-:W-:Y:S05]  /*aa50*/  EXIT ;  /* 0x000000000000794d */ /* 0x000fea0003800000 */
.L_x_238:
[----:B------:R-:W-:-:S06]  /*aa60*/  PRMT R3, RZ, 0x5410, R3 ;  /* 0x00005410ff037816 */ /* 0x000fcc0000000003 */
[----:B------:R-:W0:Y:S02]  /*aa70*/  F2I.S64.TRUNC R2, R3 ;  /* 0x0000000300027311 */ /* 0x000e24000020d900 */
[----:B0-----:R-:W-:Y:S01]  /*aa80*/  STG.E.U8 [R16.64], R2 ;  /* 0x0000000210007986 */ /* 0x001fe2000c101124 */
[----:B------:R-:W-:Y:S05]  /*aa90*/  EXIT ;  /* 0x000000000000794d */ /* 0x000fea0003800000 */
.L_x_237:
        /* <DEDUP_REMOVED lines=8> */
[----:B0-----:R-:W-:Y:S01]  /*ab20*/  STG.E.64 [R16.64], R2 ;  /* 0x0000000210007986 */ /* 0x001fe2000c101b24 */
[----:B------:R-:W-:Y:S05]  /*ab30*/  EXIT ;  /* 0x000000000000794d */ /* 0x000fea0003800000 */
.L_x_241:
[----:B------:R-:W-:-:S06]  /*ab40*/  PRMT R3, RZ, 0x5410, R3 ;  /* 0x00005410ff037816 */ /* 0x000fcc0000000003 */
[----:B------:R-:W0:Y:S02]  /*ab50*/  F2I.FTZ.TRUNC.NTZ R3, R3 ;  /* 0x0000000300037305 */ /* 0x000e24000021f100 */
[----:B0-----:R-:W-:Y:S01]  /*ab60*/  STG.E [R16.64], R3 ;  /* 0x0000000310007986 */ /* 0x001fe2000c101924 */
[----:B------:R-:W-:Y:S05]  /*ab70*/  EXIT ;  /* 0x000000000000794d */ /* 0x000fea0003800000 */
.L_x_240:
[----:B------:R-:W-:-:S06]  /*ab80*/  PRMT R3, RZ, 0x5410, R3 ;  /* 0x00005410ff037816 */ /* 0x000fcc0000000003 */
[----:B------:R-:W0:Y:S02]  /*ab90*/  F2I.FTZ.TRUNC.NTZ R3, R3 ;  /* 0x0000000300037305 */ /* 0x000e24000021f100 */
[----:B0-----:R-:W-:Y:S01]  /*aba0*/  STG.E.U16 [R16.64], R3 ;  /* 0x0000000310007986 */ /* 0x001fe2000c101524 */
[----:B------:R-:W-:Y:S05]  /*abb0*/  EXIT ;  /* 0x000000000000794d */ /* 0x000fea0003800000 */
.L_x_236:
[----:B------:R-:W-:-:S13]  /*abc0*/  ISETP.GT.AND P0, PT, R4, 0x6, PT ;  /* 0x000000060400780c */ /* 0x000fda0003f04270 */
[----:B------:R-:W-:Y:S05]  /*abd0*/  @P0 BRA `(.L_x_242) ;  /* 0x000000b000000947 */ /* 0x000fea0003800000 */
[----:B------:R-:W-:-:S13]  /*abe0*/  ISETP.NE.AND P0, PT, R4, 0x5, PT ;  /* 0x000000050400780c */ /* 0x000fda0003f05270 */
[----:B------:R-:W-:Y:S05]  /*abf0*/  @!P0 BRA `(.L_x_243) ;  /* 0x0000005000008947 */ /* 0x000fea0003800000 */
[----:B------:R-:W-:-:S13]  /*ac00*/  ISETP.NE.AND P0, PT, R4, 0x6, PT ;  /* 0x000000060400780c */ /* 0x000fda0003f05270 */
[----:B------:R-:W-:Y:S05]  /*ac10*/  @P0 BRA `(.L_x_239) ;  /* 0x00000b1000000947 */ /* 0x000fea0003800000 */
[----:B------:R-:W-:-:S05]  /*ac20*/  PRMT R3, RZ, 0x5410, R3 ;  /* 0x00005410ff037816 */ /* 0x000fca0000000003 */
[----:B------:R-:W-:Y:S01]  /*ac30*/  STG.E [R16.64], R3 ;  /* 0x0000000310007986 */ /* 0x000fe2000c101924 */
[----:B------:R-:W-:Y:S05]  /*ac40*/  EXIT ;  /* 0x000000000000794d */ /* 0x000fea0003800000 */
.L_x_243:
[----:B------:R-:W-:-:S04]  /*ac50*/  PRMT R0, RZ, 0x5410, R3 ;  /* 0x00005410ff007816 */ /* 0x000fc80000000003 */
[----:B------:R-:W-:-:S05]  /*ac60*/  F2FP.PACK_AB R0, RZ, R0 ;  /* 0x00000000ff00723e */ /* 0x000fca00000000ff */
[----:B------:R-:W-:Y:S01]  /*ac70*/  STG.E.U16 [R16.64], R0 ;  /* 0x0000000010007986 */ /* 0x000fe2000c101524 */
[----:B------:R-:W-:Y:S05]  /*ac80*/  EXIT ;  /* 0x000000000000794d */ /* 0x000fea0003800000 */
.L_x_242:
        /* <DEDUP_REMOVED lines=8> */
[----:B------:R-:W-:Y:S01]  /*ad10*/  STG.E.64 [R16.64], R4 ;  /* 0x0000000410007986 */ /* 0x000fe2000c101b24 */
[----:B------:R-:W-:Y:S05]  /*ad20*/  EXIT ;  /* 0x000000000000794d */ /* 0x000fea0003800000 */
.L_x_245:
[----:B------:R-:W-:-:S04]  /*ad30*/  PRMT R3, RZ, 0x5410, R3 ;  /* 0x00005410ff037816 */ /* 0x000fc80000000003 */
[----:B------:R-:W-:-:S04]  /*ad40*/  F2FP.PACK_AB R3, RZ, R3 ;  /* 0x00000003ff03723e */ /* 0x000fc800000000ff */
[----:B------:R-:W-:-:S05]  /*ad50*/  PRMT R3, R3, 0x5410, RZ ;  /* 0x0000541003037816 */ /* 0x000fca00000000ff */
[----:B------:R-:W-:Y:S01]  /*ad60*/  STG.E [R16.64], R3 ;  /* 0x0000000310007986 */ /* 0x000fe2000c101924 */
[----:B------:R-:W-:Y:S05]  /*ad70*/  EXIT ;  /* 0x000000000000794d */ /* 0x000fea0003800000 */
.L_x_244:
[----:B------:R-:W-:-:S05]  /*ad80*/  PRMT R2, RZ, 0x5410, R3 ;  /* 0x00005410ff027816 */ /* 0x000fca0000000003 */
[----:B------:R-:W-:-:S06]  /*ad90*/  FMUL.FTZ R2, R2, 1 ;  /* 0x3f80000002027820 */ /* 0x000fcc0000410000 */
[----:B------:R-:W0:Y:S02]  /*ada0*/  F2F.F64.F32 R2, R2 ;  /* 0x0000000200027310 */ /* 0x000e240000201800 */
[----:B0-----:R-:W-:Y:S01]  /*adb0*/  STG.E.64 [R16.64], R2 ;  /* 0x0000000210007986 */ /* 0x001fe2000c101b24 */
[----:B------:R-:W-:Y:S05]  /*adc0*/  EXIT ;  /* 0x000000000000794d */ /* 0x000fea0003800000 */
.L_x_235:
        /* <DEDUP_REMOVED lines=11> */
[----:B------:R-:W-:Y:S01]  /*ae80*/  STG.E.U8 [R16.64], R3 ;  /* 0x0000000310007986 */ /* 0x000fe2000c101124 */
[----:B------:R-:W-:Y:S05]  /*ae90*/  EXIT ;  /* 0x000000000000794d */ /* 0x000fea0003800000 */
.L_x_248:
[----:B------:R-:W-:Y:S01]  /*aea0*/  PRMT R3, RZ, 0x5410, R3 ;  /* 0x00005410ff037816 */ /* 0x000fe20000000003 */
[----:B------:R-:W-:-:S04]  /*aeb0*/  CS2R R6, SRZ ;  /* 0x0000000000067805 */ /* 0x000fc8000001ff00 */
[----:B------:R-:W-:-:S04]  /*aec0*/  FMUL.FTZ R3, R3, 1 ;  /* 0x3f80000003037820 */ /* 0x000fc80000410000 */
[----:B------:R-:W0:Y:S02]  /*aed0*/  F2F.F64.F32 R4, R3 ;  /* 0x0000000300047310 */ /* 0x000e240000201800 */
[----:B0-----:R-:W-:Y:S01]  /*aee0*/  STG.E.128 [R16.64], R4 ;  /* 0x0000000410007986 */ /* 0x001fe2000c101d24 */
[----:B------:R-:W-:Y:S05]  /*aef0*/  EXIT ;  /* 0x000000000000794d */ /* 0x000fea0003800000 */
.L_x_247:
        /* <DEDUP_REMOVED lines=21> */
.L_x_252:
[----:B------:R-:W-:Y:S05]  /*b050*/  BSYNC B0 ;  /* 0x0000000000007941 */ /* 0x000fea0003800000 */
.L_x_251:
[----:B------:R-:W-:-:S05]  /*b060*/  LOP3.LUT R3, R0, R3, RZ, 0xfc, !PT ;  /* 0x0000000300037212 */ /* 0x000fca00078efcff */
[----:B------:R-:W-:Y:S01]  /*b070*/  STG.E.U8 [R16.64], R3 ;  /* 0x0000000310007986 */ /* 0x000fe2000c101124 */
[----:B------:R-:W-:Y:S05]  /*b080*/  EXIT ;  /* 0x000000000000794d */ /* 0x000fea0003800000 */
.L_x_250:
        /* <DEDUP_REMOVED lines=13> */
.L_x_254:
[----:B------:R-:W-:Y:S01]  /*b160*/  IMAD.MOV.U32 R0, RZ, RZ, 0x7f ;  /* 0x0000007fff007424 */ /* 0x000fe200078e00ff */
[----:B------:R-:W-:-:S04]  /*b170*/  ISETP.GT.U32.AND P0, PT, R2, 0x7f800000, PT ;  /* 0x7f8000000200780c */ /* 0x000fc80003f04070 */
[----:B------:R-:W-:-:S04]  /*b180*/  SEL R0, R0, 0x7c, P0 ;  /* 0x0000007c00007807 */ /* 0x000fc80000000000 */
.L_x_255:
[----:B------:R-:W-:Y:S05]  /*b190*/  BSYNC B0 ;  /* 0x0000000000007941 */ /* 0x000fea0003800000 */
.L_x_253:
[----:B------:R-:W-:-:S04]  /*b1a0*/  LOP3.LUT R2, R3, 0x80000000, RZ, 0xc0, !PT ;  /* 0x8000000003027812 */ /* 0x000fc800078ec0ff */
[----:B------:R-:W-:-:S04]  /*b1b0*/  SHF.R.U32.HI R3, RZ, 0x18, R2 ;  /* 0x00000018ff037819 */ /* 0x000fc80000011602 */
[----:B------:R-:W-:-:S05]  /*b1c0*/  LOP3.LUT R3, R0, R3, RZ, 0xfc, !PT ;  /* 0x0000000300037212 */ /* 0x000fca00078efcff */
[----:B------:R-:W-:Y:S01]  /*b1d0*/  STG.E.U8 [R16.64], R3 ;  /* 0x0000000310007986 */ /* 0x000fe2000c101124 */
[----:B------:R-:W-:Y:S05]  /*b1e0*/  EXIT ;  /* 0x000000000000794d */ /* 0x000fea0003800000 */
.L_x_249:
[----:B------:R-:W-:Y:S01]  /*b1f0*/  STG.E.U16 [R16.64], R3 ;  /* 0x0000000310007986 */ /* 0x000fe2000c101524 */
[----:B------:R-:W-:Y:S05]  /*b200*/  EXIT ;  /* 0x000000000000794d */ /* 0x000fea0003800000 */
.L_x_246:
        /* <DEDUP_REMOVED lines=10> */
[----:B0-----:R-:W-:Y:S01]  /*b2b0*/  STG.E.U16 [R16.64], R3 ;  /* 0x0000000310007986 */ /* 0x001fe2000c101524 */
[----:B------:R-:W-:Y:S05]  /*b2c0*/  EXIT ;  /* 0x000000000000794d */ /* 0x000fea0003800000 */
.L_x_258:
        /* <DEDUP_REMOVED lines=17> */
.L_x_261:
[----:B------:R-:W-:-:S04]  /*b3e0*/  LOP3.LUT R2, R3, 0x80000000, RZ, 0xc0, !PT ;  /* 0x8000000003027812 */ /* 0x000fc800078ec0ff */
[----:B------:R-:W-:-:S04]  /*b3f0*/  SHF.R.U32.HI R3, RZ, 0x18, R2 ;  /* 0x00000018ff037819 */ /* 0x000fc80000011602 */
[----:B------:R-:W-:-:S04]  /*b400*/  LOP3.LUT R0, R0, R3, RZ, 0xfc, !PT ;  /* 0x0000000300007212 */ /* 0x000fc800078efcff */
[----:B------:R-:W-:Y:S02]  /*b410*/  PRMT R8, R0, 0x7610, R8 ;  /* 0x0000761000087816 */ /* 0x000fe40000000008 */
.L_x_260:
[----:B------:R-:W-:Y:S05]  /*b420*/  BSYNC B0 ;  /* 0x0000000000007941 */ /* 0x000fea0003800000 */
.L_x_259:
[----:B------:R-:W-:Y:S01]  /*b430*/  STG.E.U8 [R16.64], R8 ;  /* 0x0000000810007986 */ /* 0x000fe2000c101124 */
[----:B------:R-:W-:Y:S05]  /*b440*/  EXIT ;  /* 0x000000000000794d */ /* 0x000fea0003800000 */
.L_x_257:
        /* <DEDUP_REMOVED lines=17> */
.L_x_264:
[----:B------:R-:W-:-:S04]  /*b560*/  LOP3.LUT R2, R3, 0x80000000, RZ, 0xc0, !PT ;  /* 0x8000000003027812 */ /* 0x000fc800078ec0ff */
[----:B------:R-:W-:-:S04]  /*b570*/  SHF.R.U32.HI R3, RZ, 0x18, R2 ;  /* 0x00000018ff037819 */ /* 0x000fc80000011602 */
[----:B------:R-:W-:-:S04]  /*b580*/  LOP3.LUT R0, R0, R3, RZ, 0xfc, !PT ;  /* 0x0000000300007212 */ /* 0x000fc800078efcff */
[----:B------:R-:W-:Y:S02]  /*b590*/  PRMT R8, R0, 0x7610, R8 ;  /* 0x0000761000087816 */ /* 0x000fe40000000008 */
.L_x_263:
[----:B------:R-:W-:Y:S05]  /*b5a0*/  BSYNC B0 ;  /* 0x0000000000007941 */ /* 0x000fea0003800000 */
.L_x_262:
[----:B------:R-:W-:Y:S01]  /*b5b0*/  STG.E.U8 [R16.64], R8 ;  /* 0x0000000810007986 */ /* 0x000fe2000c101124 */
[----:B------:R-:W-:Y:S05]  /*b5c0*/  EXIT ;  /* 0x000000000000794d */ /* 0x000fea0003800000 */
.L_x_256:
        /* <DEDUP_REMOVED lines=20> */
[----:B------:R-:W-:Y:S01]  /*b710*/  STG.E.U8 [R16.64], R3 ;  /* 0x0000000310007986 */ /* 0x000fe2000c101124 */
[----:B------:R-:W-:Y:S05]  /*b720*/  EXIT ;  /* 0x000000000000794d */ /* 0x000fea0003800000 */
.L_x_239:
        /* <DEDUP_REMOVED lines=19> */
[----:B------:R-:W-:Y:S05]  /*b860*/  EXIT ;  /* 0x000000000000794d */ /* 0x000fea0003800000 */
.L_x_266:
[----:B------:R-:W-:-:S06]  /*b870*/  PRMT R3, RZ, 0x5410, R3 ;  /* 0x00005410ff037816 */ /* 0x000fcc0000000003 */
[----:B------:R-:W0:Y:S02]  /*b880*/  F2I.U64.TRUNC R2, R3 ;  /* 0x0000000300027311 */ /* 0x000e24000020d800 */
[----:B0-----:R-:W-:Y:S01]  /*b890*/  STG.E.64 [R16.64], R2 ;  /* 0x0000000210007986 */ /* 0x001fe2000c101b24 */
[----:B------:R-:W-:Y:S05]  /*b8a0*/  EXIT ;  /* 0x000000000000794d */ /* 0x000fea0003800000 */
.L_x_265:
[----:B------:R-:W-:-:S06]  /*b8b0*/  PRMT R3, RZ, 0x5410, R3 ;  /* 0x00005410ff037816 */ /* 0x000fcc0000000003 */
[----:B------:R-:W0:Y:S02]  /*b8c0*/  F2I.FTZ.U32.TRUNC.NTZ R3, R3 ;  /* 0x0000000300037305 */ /* 0x000e24000021f000 */
[----:B0-----:R-:W-:Y:S01]  /*b8d0*/  STG.E [R16.64], R3 ;  /* 0x0000000310007986 */ /* 0x001fe2000c101924 */
[----:B------:R-:W-:Y:S05]  /*b8e0*/  EXIT ;  /* 0x000000000000794d */ /* 0x000fea0003800000 */
.L_x_267:
[----:B------:R-:W-:-:S00]  /*b8f0*/  BRA `(.L_x_267) ;  /* 0xfffffff000007947 */ /* 0x000fc0000383ffff */
[----:B------:R-:W-:-:S00]  /*b900*/  NOP ;  /* 0x0000000000007918 */ /* 0x000fc00000000000 */
[----:B------:R-:W-:-:S00]  /*b910*/  NOP ;  /* 0x0000000000007918 */ /* 0x000fc00000000000 */
[----:B------:R-:W-:-:S00]  /*b920*/  NOP ;  /* 0x0000000000007918 */ /* 0x000fc00000000000 */
[----:B------:R-:W-:-:S00]  /*b930*/  NOP ;  /* 0x0000000000007918 */ /* 0x000fc00000000000 */
[----:B------:R-:W-:-:S00]  /*b940*/  NOP ;  /* 0x0000000000007918 */ /* 0x000fc00000000000 */
[----:B------:R-:W-:-:S00]  /*b950*/  NOP ;  /* 0x0000000000007918 */ /* 0x000fc00000000000 */
[----:B------:R-:W-:-:S00]  /*b960*/  NOP ;  /* 0x0000000000007918 */ /* 0x000fc00000000000 */
[----:B------:R-:W-:-:S00]  /*b970*/  NOP ;  /* 0x0000000000007918 */ /* 0x000fc00000000000 */
.L_x_61597:


//--------------------- .text._ZN2at6native27unrolled_elementwise_kernelIZNS0_50_GLOBAL__N__2680c7bb_12_PowKernel_cu_b2145a98_318429pow_tensor_scalar_kernel_implIN3c108BFloat16ES5_EEvRNS_18TensorIteratorBaseET0_EUlS5_E2_St5arrayIPcLm2EELi4E23TrivialOffsetCalculatorILi1EjESE_NS0_6memory12LoadWithCastILi1EEENSF_13StoreWithCastILi1EEEEEviT_S8_T2_T3_T4_T5_ --------------------------
	.section	.text._ZN2at6native27unrolled_elementwise_kernelIZNS0_50_GLOBAL__N__2680c7bb_12_PowKernel_cu_b2145a98_318429pow_tensor_scalar_kernel_implIN3c108BFloat16ES5_EEvRNS_18TensorIteratorBaseET0_EUlS5_E2_St5arrayIPcLm2EELi4E23TrivialOffsetCalculatorILi1EjESE_NS0_6memory12LoadWithCastILi1EEENSF_13StoreWithCastILi1EEEEEviT_S8_T2_T3_T4_T5_,"ax",@progbits
	.sectioninfo	@"SHI_REGISTERS=28"
	.align	128
        .global         _ZN2at6native27unrolled_elementwise_kernelIZNS0_50_GLOBAL__N__2680c7bb_12_PowKernel_cu_b2145a98_318429pow_tensor_scalar_kernel_implIN3c108BFloat16ES5_EEvRNS_18TensorIteratorBaseET0_EUlS5_E2_St5arrayIPcLm2EELi4E23TrivialOffsetCalculatorILi1EjESE_NS0_6memory12LoadWithCastILi1EEENSF_13StoreWithCastILi1EEEEEviT_S8_T2_T3_T4_T5_
        .type           _ZN2at6native27unrolled_elementwise_kernelIZNS0_50_GLOBAL__N__2680c7bb_12_PowKernel_cu_b2145a98_318429pow_tensor_scalar_kernel_implIN3c108BFloat16ES5_EEvRNS_18TensorIteratorBaseET0_EUlS5_E2_St5arrayIPcLm2EELi4E23TrivialOffsetCalculatorILi1EjESE_NS0_6memory12LoadWithCastILi1EEENSF_13StoreWithCastILi1EEEEEviT_S8_T2_T3_T4_T5_,@function
        .size           _ZN2at6native27unrolled_elementwise_kernelIZNS0_50_GLOBAL__N__2680c7bb_12_PowKernel_cu_b2145a98_318429pow_tensor_scalar_kernel_implIN3c108BFloat16ES5_EEvRNS_18TensorIteratorBaseET0_EUlS5_E2_St5arrayIPcLm2EELi4E23TrivialOffsetCalculatorILi1EjESE_NS0_6memory12LoadWithCastILi1EEENSF_13StoreWithCastILi1EEEEEviT_S8_T2_T3_T4_T5_,(.L_x_61598 - _ZN2at6native27unrolled_elementwise_kernelIZNS0_50_GLOBAL__N__2680c7bb_12_PowKernel_cu_b2145a98_318429pow_tensor_scalar_kernel_implIN3c108BFloat16ES5_EEvRNS_18TensorIteratorBaseET0_EUlS5_E2_St5arrayIPcLm2EELi4E23TrivialOffsetCalculatorILi1EjESE_NS0_6memory12LoadWithCastILi1EEENSF_13StoreWithCastILi1EEEEEviT_S8_T2_T3_T4_T5_)
        .other          _ZN2at6native27unrolled_elementwise_kernelIZNS0_50_GLOBAL__N__2680c7bb_12_PowKernel_cu_b2145a98_318429pow_tensor_scalar_kernel_implIN3c108BFloat16ES5_EEvRNS_18TensorIteratorBaseET0_EUlS5_E2_St5arrayIPcLm2EELi4E23TrivialOffsetCalculatorILi1EjESE_NS0_6memory12LoadWithCastILi1EEENSF_13StoreWithCastILi1EEEEEviT_S8_T2_T3_T4_T5_,@"STO_CUDA_ENTRY STV_DEFAULT"
_ZN2at6native27unrolled_elementwise_kernelIZNS0_50_GLOBAL__N__2680c7bb_12_PowKernel_cu_b2145a98_318429pow_tensor_scalar_kernel_implIN3c108BFloat16ES5_EEvRNS_18TensorIteratorBaseET0_EUlS5_E2_St5arrayIPcLm2EELi4E23TrivialOffsetCalculatorILi1EjESE_NS0_6memory12LoadWithCastILi1EEENSF_13StoreWithCastILi1EEEEEviT_S8_T2_T3_T4_T5_:
.text._ZN2at6native27unrolled_elementwise_kernelIZNS0_50_GLOBAL__N__2680c7bb_12_PowKernel_cu_b2145a98_318429pow_tensor_scalar_kernel_implIN3c108BFloat16ES5_EEvRNS_18TensorIteratorBaseET0_EUlS5_E2_St5arrayIPcLm2EELi4E23TrivialOffsetCalculatorILi1EjESE_NS0_6memory12LoadWithCastILi1EEENSF_13StoreWithCastILi1EEEEEviT_S8_T2_T3_T4_T5_:
[----:B------:R-:W-:Y:S02]  /*0000*/  IMAD.MOV.U32 R1, RZ, RZ, c[0x0][0x28] ;  /* 0x00000a00ff017624 */ /* 0x000fe400078e00ff */
[----:B------:R-:W0:Y:S01]  /*0010*/  S2R R16, SR_CTAID.X ;  /* 0x0000000000107919 */ /* 0x000e220000002500 */
[----:B------:R-:W-:Y:S01]  /*0020*/  IMAD.MOV.U32 R17, RZ, RZ, -0x200 ;  /* 0xfffffe00ff117424 */ /* 0x000fe200078e00ff */
[----:B------:R-:W1:Y:S01]  /*0030*/  LDC.U8 R19, c[0x0][0x18c] ;  /* 0x00006300ff137b82 */ /* 0x000e620000000000 */
[----:B------:R-:W-:Y:S01]  /*0040*/  ULDC.64 UR36, c[0x0][0x118] ;  /* 0x0000460000247ab9 */ /* 0x000fe20000000a00 */
[----:B------:R-:W2:Y:S01]  /*0050*/  S2R R24, SR_TID.X ;  /* 0x0000000000187919 */ /* 0x000ea20000002100 */
[----:B------:R-:W-:Y:S01]  /*0060*/  BSSY B6, `(.L_x_268) ;  /* 0x0000112000067945 */ /* 0x000fe20003800000 */
[----:B------:R-:W-:Y:S02]  /*0070*/  PRMT R18, RZ, 0x7610, R18 ;  /* 0x00007610ff127816 */ /* 0x000fe40000000012 */
[----:B------:R-:W-:Y:S01]  /*0080*/  PRMT R22, RZ, 0x7610, R22 ;  /* 0x00007610ff167816 */ /* 0x000fe20000000016 */
[----:B0-----:R-:W-:-:S05]  /*0090*/  IMAD R17, R16, R17, c[0x0][0x160] ;  /* 0x0000580010117624 */ /* 0x001fca00078e0211 */
[----:B--2---:R-:W-:-:S13]  /*00a0*/  ISETP.GE.AND P0, PT, R24, R17, PT ;  /* 0x000000111800720c */ /* 0x004fda0003f06270 */
[----:B------:R-:W-:Y:S05]  /*00b0*/  @P0 BRA `(.L_x_269) ;  /* 0x000010c000000947 */ /* 0x000fea0003800000 */
[----:B-1----:R-:W-:Y:S01]  /*00c0*/  PRMT R0, R19, 0x9910, RZ ;  /* 0x0000991013007816 */ /* 0x002fe200000000ff */
[----:B------:R-:W-:-:S03]  /*00d0*/  IMAD R24, R16, 0x200, R24 ;  /* 0x0000020010187824 */ /* 0x000fc600078e0218 */
[----:B------:R-:W-:Y:S01]  /*00e0*/  ISETP.GT.AND P0, PT, R0, 0x9, PT ;  /* 0x000000090000780c */ /* 0x000fe20003f04270 */
[----:B------:R-:W-:-:S05]  /*00f0*/  IMAD R24, R24, c[0x0][0x190], RZ ;  /* 0x0000640018187a24 */ /* 0x000fca00078e02ff */
[----:B------:R-:W-:-:S05]  /*0100*/  IADD3 R2, P1, R24, c[0x0][0x180], RZ ;  /* 0x0000600018027a10 */ /* 0x000fca0007f3e0ff */
[----:B------:R-:W-:Y:S02]  /*0110*/  IMAD.X R3, RZ, RZ, c[0x0][0x184], P1 ;  /* 0x00006100ff037624 */ /* 0x000fe400008e06ff */
        /* <DEDUP_REMOVED lines=11> */
[----:B0-----:R-:W-:-:S04]  /*01d0*/  F2FP.BF16.PACK_AB R0, RZ, R0 ;  /* 0x00000000ff00723e */ /* 0x001fc800000010ff */
[----:B------:R-:W-:Y:S01]  /*01e0*/  PRMT R22, R0, 0x7610, R22 ;  /* 0x0000761000167816 */ /* 0x000fe20000000016 */
[----:B------:R-:W-:Y:S05]  /*01f0*/  BRA `(.L_x_275) ;  /* 0x00000f6000007947 */ /* 0x000fea0003800000 */
.L_x_273:
[----:B------:R-:W2:Y:S02]  /*0200*/  LDG.E.U8 R2, [R2.64] ;  /* 0x0000002402027981 */ /* 0x000ea4000c1e1100 */
[----:B--2---:R-:W0:Y:S02]  /*0210*/  I2F.U16 R0, R2 ;  /* 0x0000000200007306 */ /* 0x004e240000101000 */
[----:B0-----:R-:W-:-:S04]  /*0220*/  F2FP.BF16.PACK_AB R0, RZ, R0 ;  /* 0x00000000ff00723e */ /* 0x001fc800000010ff */
[----:B------:R-:W-:Y:S01]  /*0230*/  PRMT R22, R0, 0x7610, R22 ;  /* 0x0000761000167816 */ /* 0x000fe20000000016 */
[----:B------:R-:W-:Y:S05]  /*0240*/  BRA `(.L_x_275) ;  /* 0x00000f1000007947 */ /* 0x000fea0003800000 */
.L_x_272:
        /* <DEDUP_REMOVED lines=8> */
[----:B0-----:R-:W-:-:S04]  /*02d0*/  F2FP.BF16.PACK_AB R0, RZ, R0 ;  /* 0x00000000ff00723e */ /* 0x001fc800000010ff */
[----:B------:R-:W-:Y:S01]  /*02e0*/  PRMT R22, R0, 0x7610, R22 ;  /* 0x0000761000167816 */ /* 0x000fe20000000016 */
[----:B------:R-:W-:Y:S05]  /*02f0*/  BRA `(.L_x_275) ;  /* 0x00000e6000007947 */ /* 0x000fea0003800000 */
.L_x_277:
[----:B------:R-:W2:Y:S02]  /*0300*/  LDG.E R2, [R2.64] ;  /* 0x0000002402027981 */ /* 0x000ea4000c1e1900 */
[----:B--2---:R-:W0:Y:S02]  /*0310*/  I2F R0, R2 ;  /* 0x0000000200007306 */ /* 0x004e240000201400 */
[----:B0-----:R-:W-:-:S04]  /*0320*/  F2FP.BF16.PACK_AB R0, RZ, R0 ;  /* 0x00000000ff00723e */ /* 0x001fc800000010ff */
[----:B------:R-:W-:Y:S01]  /*0330*/  PRMT R22, R0, 0x7610, R22 ;  /* 0x0000761000167816 */ /* 0x000fe20000000016 */
[----:B------:R-:W-:Y:S05]  /*0340*/  BRA `(.L_x_275) ;  /* 0x00000e1000007947 */ /* 0x000fea0003800000 */
.L_x_276:
[----:B------:R-:W2:Y:S02]  /*0350*/  LDG.E.U16 R2, [R2.64] ;  /* 0x0000002402027981 */ /* 0x000ea4000c1e1500 */
[----:B--2---:R-:W0:Y:S02]  /*0360*/  I2F.S16 R0, R2 ;  /* 0x0000000200007306 */ /* 0x004e240000101400 */
[----:B0-----:R-:W-:-:S04]  /*0370*/  F2FP.BF16.PACK_AB R0, RZ, R0 ;  /* 0x00000000ff00723e */ /* 0x001fc800000010ff */
[----:B------:R-:W-:Y:S01]  /*0380*/  PRMT R22, R0, 0x7610, R22 ;  /* 0x0000761000167816 */ /* 0x000fe20000000016 */
[----:B------:R-:W-:Y:S05]  /*0390*/  BRA `(.L_x_275) ;  /* 0x00000dc000007947 */ /* 0x000fea0003800000 */
.L_x_271:
        /* <DEDUP_REMOVED lines=9> */
.L_x_279:
[----:B------:R-:W2:Y:S02]  /*0430*/  LDG.E.U16 R0, [R2.64] ;  /* 0x0000002402007981 */ /* 0x000ea4000c1e1500 */
[----:B--2---:R-:W-:-:S05]  /*0440*/  HADD2.F32 R0, -RZ, R0.H0_H0 ;  /* 0x20000000ff007230 */ /* 0x004fca0000004100 */
[----:B------:R-:W-:-:S04]  /*0450*/  F2FP.BF16.PACK_AB R0, RZ, R0 ;  /* 0x00000000ff00723e */ /* 0x000fc800000010ff */
[----:B------:R-:W-:Y:S01]  /*0460*/  PRMT R22, R0, 0x7610, R22 ;  /* 0x0000761000167816 */ /* 0x000fe20000000016 */
[----:B------:R-:W-:Y:S05]  /*0470*/  BRA `(.L_x_275) ;  /* 0x00000ce000007947 */ /* 0x000fea0003800000 */
.L_x_278:
        /* <DEDUP_REMOVED lines=9> */
.L_x_281:
[----:B------:R-:W2:Y:S02]  /*0510*/  LDG.E.U16 R2, [R2.64] ;  /* 0x0000002402027981 */ /* 0x000ea4000c1e1500 */
[----:B--2---:R-:W-:-:S05]  /*0520*/  HADD2.F32 R0, -RZ, R2.H0_H0 ;  /* 0x20000002ff007230 */ /* 0x004fca0000004100 */
[----:B------:R-:W-:-:S04]  /*0530*/  F2FP.BF16.PACK_AB R0, RZ, R0 ;  /* 0x00000000ff00723e */ /* 0x000fc800000010ff */
[----:B------:R-:W-:Y:S01]  /*0540*/  PRMT R22, R0, 0x7610, R22 ;  /* 0x0000761000167816 */ /* 0x000fe20000000016 */
[----:B------:R-:W-:Y:S05]  /*0550*/  BRA `(.L_x_275) ;  /* 0x00000c0000007947 */ /* 0x000fea0003800000 */
.L_x_280:
[----:B------:R-:W2:Y:S02]  /*0560*/  LDG.E.64 R2, [R2.64] ;  /* 0x0000002402027981 */ /* 0x000ea4000c1e1b00 */
[----:B--2---:R-:W0:Y:S01]  /*0570*/  F2F.F32.F64 R0, R2 ;  /* 0x0000000200007310 */ /* 0x004e220000301000 */
[----:B------:R-:W0:-:S14]  /*0580*/  DSETP.GEU.AND P0, PT, |R2|, c[0x2][0x0], PT ;  /* 0x008000000200762a */ /* 0x000e1c0003f0e200 */
[----:B0-----:R-:W-:-:S05]  /*0590*/  @!P0 FMUL R0, R0, 1.175494350822287508e-38 ;  /* 0x0080000000008820 */ /* 0x001fca0000400000 */
[----:B------:R-:W-:-:S04]  /*05a0*/  F2FP.BF16.PACK_AB R0, RZ, R0 ;  /* 0x00000000ff00723e */ /* 0x000fc800000010ff */
[----:B------:R-:W-:Y:S01]  /*05b0*/  PRMT R22, R0, 0x7610, R22 ;  /* 0x0000761000167816 */ /* 0x000fe20000000016 */
[----:B------:R-:W-:Y:S05]  /*05c0*/  BRA `(.L_x_275) ;  /* 0x00000b9000007947 */ /* 0x000fea0003800000 */
.L_x_270:
        /* <DEDUP_REMOVED lines=11> */
[----:B------:R-:W-:-:S04]  /*0680*/  F2FP.BF16.PACK_AB R0, RZ, R0 ;  /* 0x00000000ff00723e */ /* 0x000fc800000010ff */
[----:B------:R-:W-:Y:S01]  /*0690*/  PRMT R22, R0, 0x7610, R22 ;  /* 0x0000761000167816 */ /* 0x000fe20000000016 */
[----:B------:R-:W-:Y:S05]  /*06a0*/  BRA `(.L_x_275) ;  /* 0x00000ab000007947 */ /* 0x000fea0003800000 */
.L_x_284:
[----:B------:R-:W2:Y:S02]  /*06b0*/  LDG.E.64 R2, [R2.64] ;  /* 0x0000002402027981 */ /* 0x000ea4000c1e1b00 */
[----:B--2---:R-:W0:Y:S01]  /*06c0*/  F2F.F32.F64 R0, R2 ;  /* 0x0000000200007310 */ /* 0x004e220000301000 */
[----:B------:R-:W0:-:S14]  /*06d0*/  DSETP.GEU.AND P0, PT, |R2|, c[0x2][0x0], PT ;  /* 0x008000000200762a */ /* 0x000e1c0003f0e200 */
[----:B0-----:R-:W-:-:S05]  /*06e0*/  @!P0 FMUL R0, R0, 1.175494350822287508e-38 ;  /* 0x0080000000008820 */ /* 0x001fca0000400000 */
[----:B------:R-:W-:-:S04]  /*06f0*/  F2FP.BF16.PACK_AB R0, RZ, R0 ;  /* 0x00000000ff00723e */ /* 0x000fc800000010ff */
[----:B------:R-:W-:Y:S01]  /*0700*/  PRMT R22, R0, 0x7610, R22 ;  /* 0x0000761000167816 */ /* 0x000fe20000000016 */
[----:B------:R-:W-:Y:S05]  /*0710*/  BRA `(.L_x_275) ;  /* 0x00000a4000007947 */ /* 0x000fea0003800000 */
.L_x_283:
        /* <DEDUP_REMOVED lines=28> */
.L_x_286:
[----:B------:R-:W2:Y:S02]  /*08e0*/  LDG.E.U8 R3, [R2.64] ;  /* 0x0000002402037981 */ /* 0x000ea4000c1e1100 */
[----:B--2---:R-:W-:-:S05]  /*08f0*/  IMAD.SHL.U32 R0, R3, 0x2000000, RZ ;  /* 0x0200000003007824 */ /* 0x004fca00078e00ff */
[----:B------:R-:W-:-:S13]  /*0900*/  ISETP.GE.U32.AND P0, PT, R0, 0x8000000, PT ;  /* 0x080000000000780c */ /* 0x000fda0003f06070 */
[C---:B------:R-:W-:Y:S02]  /*0910*/  @P0 IMAD.SHL.U32 R4, R3.reuse, 0x200000, RZ ;  /* 0x0020000003040824 */ /* 0x040fe400078e00ff */
[C---:B------:R-:W-:Y:S02]  /*0920*/  @!P0 IMAD.SHL.U32 R0, R3.reuse, 0x100, RZ ;  /* 0x0000010003008824 */ /* 0x040fe400078e00ff */
[----:B------:R-:W-:Y:S01]  /*0930*/  IMAD.SHL.U32 R3, R3, 0x1000000, RZ ;  /* 0x0100000003037824 */ /* 0x000fe200078e00ff */
[----:B------:R-:W-:Y:S02]  /*0940*/  @P0 LOP3.LUT R4, R4, 0xfe00000, RZ, 0xc0, !PT ;  /* 0x0fe0000004040812 */ /* 0x000fe400078ec0ff */
        /* <DEDUP_REMOVED lines=9> */
.L_x_285:
[----:B------:R0:W5:Y:S01]  /*09e0*/  LDG.E.U16 R22, [R2.64] ;  /* 0x0000002402167981 */ /* 0x000162000c1e1500 */
[----:B------:R-:W-:Y:S05]  /*09f0*/  BRA `(.L_x_275) ;  /* 0x0000076000007947 */ /* 0x000fea0003800000 */
.L_x_282:
        /* <DEDUP_REMOVED lines=12> */
.L_x_289:
        /* <DEDUP_REMOVED lines=21> */
.L_x_293:
[----:B------:R-:W-:Y:S05]  /*0c10*/  BSYNC B1 ;  /* 0x0000000000017941 */ /* 0x000fea0003800000 */
.L_x_292:
[----:B------:R-:W-:Y:S01]  /*0c20*/  LEA R3, R0, 0x3b800000, 0x17 ;  /* 0x3b80000000037811 */ /* 0x000fe200078eb8ff */
[----:B------:R-:W-:-:S05]  /*0c30*/  IMAD.SHL.U32 R0, R2, 0x100000, RZ ;  /* 0x0010000002007824 */ /* 0x000fca00078e00ff */
[----:B------:R-:W-:Y:S02]  /*0c40*/  LOP3.LUT R0, R3, R0, R4, 0xfe, !PT ;  /* 0x0000000003007212 */ /* 0x000fe400078efe04 */
.L_x_291:
[----:B------:R-:W-:Y:S05]  /*0c50*/  BSYNC B0 ;  /* 0x0000000000007941 */ /* 0x000fea0003800000 */
.L_x_290:
[----:B------:R-:W-:-:S04]  /*0c60*/  F2FP.BF16.PACK_AB R0, RZ, R0 ;  /* 0x00000000ff00723e */ /* 0x000fc800000010ff */
[----:B------:R-:W-:Y:S01]  /*0c70*/  PRMT R22, R0, 0x7610, R22 ;  /* 0x0000761000167816 */ /* 0x000fe20000000016 */
[----:B------:R-:W-:Y:S05]  /*0c80*/  BRA `(.L_x_275) ;  /* 0x000004d000007947 */ /* 0x000fea0003800000 */
.L_x_288:
        /* <DEDUP_REMOVED lines=21> */
.L_x_297:
[----:B------:R-:W-:Y:S05]  /*0de0*/  BSYNC B1 ;  /* 0x0000000000017941 */ /* 0x000fea0003800000 */
.L_x_296:
[----:B------:R-:W-:Y:S01]  /*0df0*/  LEA R3, R0, 0x37800000, 0x17 ;  /* 0x3780000000037811 */ /* 0x000fe200078eb8ff */
[----:B------:R-:W-:-:S05]  /*0e00*/  IMAD.SHL.U32 R0, R2, 0x200000, RZ ;  /* 0x0020000002007824 */ /* 0x000fca00078e00ff */
[----:B------:R-:W-:Y:S02]  /*0e10*/  LOP3.LUT R0, R3, R0, R4, 0xfe, !PT ;  /* 0x0000000003007212 */ /* 0x000fe400078efe04 */
.L_x_295:
[----:B------:R-:W-:Y:S05]  /*0e20*/  BSYNC B0 ;  /* 0x0000000000007941 */ /* 0x000fea0003800000 */
.L_x_294:
[----:B------:R-:W-:-:S04]  /*0e30*/  F2FP.BF16.PACK_AB R0, RZ, R0 ;  /* 0x00000000ff00723e */ /* 0x000fc800000010ff */
[----:B------:R-:W-:Y:S01]  /*0e40*/  PRMT R22, R0, 0x7610, R22 ;  /* 0x0000761000167816 */ /* 0x000fe20000000016 */
[----:B------:R-:W-:Y:S05]  /*0e50*/  BRA `(.L_x_275) ;  /* 0x0000030000007947 */ /* 0x000fea0003800000 */
.L_x_287:
        /* <DEDUP_REMOVED lines=14> */
.L_x_301:
[----:B------:R-:W-:Y:S05]  /*0f40*/  BSYNC B0 ;  /* 0x0000000000007941 */ /* 0x000fea0003800000 */
.L_x_300:
[----:B------:R-:W-:-:S04]  /*0f50*/  F2FP.BF16.PACK_AB R0, RZ, R0 ;  /* 0x00000000ff00723e */ /* 0x000fc800000010ff */
[----:B------:R-:W-:Y:S01]  /*0f60*/  PRMT R22, R0, 0x7610, R22 ;  /* 0x0000761000167816 */ /* 0x000fe20000000016 */
[----:B------:R-:W-:Y:S05]  /*0f70*/  BRA `(.L_x_275) ;  /* 0x000001e000007947 */ /* 0x000fea0003800000 */
.L_x_274:
        /* <DEDUP_REMOVED lines=19> */
[----:B------:R-:W-:Y:S01]  /*10b0*/  PRMT R22, RZ, 0x7610, R22 ;  /* 0x00007610ff167816 */ /* 0x000fe20000000016 */
[----:B------:R-:W-:Y:S05]  /*10c0*/  BRA `(.L_x_275) ;  /* 0x0000009000007947 */ /* 0x000fea0003800000 */
.L_x_299:
[----:B------:R-:W2:Y:S02]  /*10d0*/  LDG.E.64 R2, [R2.64] ;  /* 0x0000002402027981 */ /* 0x000ea4000c1e1b00 */
[----:B--2---:R-:W0:Y:S02]  /*10e0*/  I2F.U64 R0, R2 ;  /* 0x0000000200007312 */ /* 0x004e240000301000 */
[----:B0-----:R-:W-:-:S04]  /*10f0*/  F2FP.BF16.PACK_AB R0, RZ, R0 ;  /* 0x00000000ff00723e */ /* 0x001fc800000010ff */
[----:B------:R-:W-:Y:S01]  /*1100*/  PRMT R22, R0, 0x7610, R22 ;  /* 0x0000761000167816 */ /* 0x000fe20000000016 */
[----:B------:R-:W-:Y:S05]  /*1110*/  BRA `(.L_x_275) ;  /* 0x0000004000007947 */ /* 0x000fea0003800000 */
.L_x_298:
[----:B------:R-:W2:Y:S02]  /*1120*/  LDG.E R2, [R2.64] ;  /* 0x0000002402027981 */ /* 0x000ea4000c1e1900 */
[----:B--2---:R-:W0:Y:S02]  /*1130*/  I2F.U32 R0, R2 ;  /* 0x0000000200007306 */ /* 0x004e240000201000 */
[----:B0-----:R-:W-:-:S04]  /*1140*/  F2FP.BF16.PACK_AB R0, RZ, R0 ;  /* 0x00000000ff00723e */ /* 0x001fc800000010ff */
[----:B------:R-:W-:Y:S02]  /*1150*/  PRMT R22, R0, 0x7610, R22 ;  /* 0x0000761000167816 */ /* 0x000fe40000000016 */
.L_x_275:
[----:B------:R-:W1:Y:S02]  /*1160*/  S2R R24, SR_TID.X ;  /* 0x0000000000187919 */ /* 0x000e640000002100 */
[----:B-1----:R-:W-:-:S03]  /*1170*/  IADD3 R24, R24, 0x80, RZ ;  /* 0x0000008018187810 */ /* 0x002fc60007ffe0ff */
.L_x_269:
[----:B-1----:R-:W-:Y:S05]  /*1180*/  BSYNC B6 ;  /* 0x0000000000067941 */ /* 0x002fea0003800000 */
.L_x_268:
[----:B------:R-:W-:Y:S01]  /*1190*/  ISETP.GE.AND P0, PT, R24, R17, PT ;  /* 0x000000111800720c */ /* 0x000fe20003f06270 */
[----:B------:R-:W-:-:S12]  /*11a0*/  BSSY B6, `(.L_x_302) ;  /* 0x000010d000067945 */ /* 0x000fd80003800000 */
[----:B------:R-:W-:Y:S05]  /*11b0*/  @P0 BRA `(.L_x_303) ;  /* 0x000010b000000947 */ /* 0x000fea0003800000 */
[----:B------:R-:W-:Y:S01]  /*11c0*/  IMAD R0, R16, 0x200, R24 ;  /* 0x0000020010007824 */ /* 0x000fe200078e0218 */
[----:B0-----:R-:W-:-:S03]  /*11d0*/  PRMT R3, R19, 0x9910, RZ ;  /* 0x0000991013037816 */ /* 0x001fc600000000ff */
[----:B------:R-:W-:Y:S02]  /*11e0*/  IMAD R2, R0, c[0x0][0x190], RZ ;  /* 0x0000640000027a24 */ /* 0x000fe400078e02ff */
[----:B------:R-:W-:-:S03]  /*11f0*/  IMAD.MOV.U32 R0, RZ, RZ, R3 ;  /* 0x000000ffff007224 */ /* 0x000fc600078e0003 */
[----:B------:R-:W-:Y:S02]  /*1200*/  IADD3 R2, P0, R2, c[0x0][0x180], RZ ;  /* 0x0000600002027a10 */ /* 0x000fe40007f1e0ff */
[----:B------:R-:W-:-:S03]  /*1210*/  ISETP.GT.AND P1, PT, R0, 0x9, PT ;  /* 0x000000090000780c */ /* 0x000fc60003f24270 */
[----:B------:R-:W-:-:S10]  /*1220*/  IMAD.X R3, RZ, RZ, c[0x0][0x184], P0 ;  /* 0x00006100ff037624 */ /* 0x000fd400000e06ff */
        /* <DEDUP_REMOVED lines=14> */
.L_x_307:
[----:B------:R-:W2:Y:S02]  /*1310*/  LDG.E.U8 R2, [R2.64] ;  /* 0x0000002402027981 */ /* 0x000ea4000c1e1100 */
[----:B--2---:R-:W0:Y:S02]  /*1320*/  I2F.U16 R0, R2 ;  /* 0x0000000200007306 */ /* 0x004e240000101000 */
[----:B0-----:R-:W-:-:S04]  /*1330*/  F2FP.BF16.PACK_AB R0, RZ, R0 ;  /* 0x00000000ff00723e */ /* 0x001fc800000010ff */
[----:B------:R-:W-:Y:S01]  /*1340*/  PRMT R18, R0, 0x7610, R18 ;  /* 0x0000761000127816 */ /* 0x000fe20000000012 */
[----:B------:R-:W-:Y:S05]  /*1350*/  BRA `(.L_x_309) ;  /* 0x00000f0000007947 */ /* 0x000fea0003800000 */
.L_x_306:
        /* <DEDUP_REMOVED lines=11> */
.L_x_311:
[----:B------:R-:W2:Y:S02]  /*1410*/  LDG.E R2, [R2.64] ;  /* 0x0000002402027981 */ /* 0x000ea4000c1e1900 */
[----:B--2---:R-:W0:Y:S02]  /*1420*/  I2F R0, R2 ;  /* 0x0000000200007306 */ /* 0x004e240000201400 */
[----:B0-----:R-:W-:-:S04]  /*1430*/  F2FP.BF16.PACK_AB R0, RZ, R0 ;  /* 0x00000000ff00723e */ /* 0x001fc800000010ff */
[----:B------:R-:W-:Y:S01]  /*1440*/  PRMT R18, R0, 0x7610, R18 ;  /* 0x0000761000127816 */ /* 0x000fe20000000012 */
[----:B------:R-:W-:Y:S05]  /*1450*/  BRA `(.L_x_309) ;  /* 0x00000e0000007947 */ /* 0x000fea0003800000 */
.L_x_310:
[----:B------:R-:W2:Y:S02]  /*1460*/  LDG.E.U16 R2, [R2.64] ;  /* 0x0000002402027981 */ /* 0x000ea4000c1e1500 */
[----:B--2---:R-:W0:Y:S02]  /*1470*/  I2F.S16 R0, R2 ;  /* 0x0000000200007306 */ /* 0x004e240000101400 */
[----:B0-----:R-:W-:-:S04]  /*1480*/  F2FP.BF16.PACK_AB R0, RZ, R0 ;  /* 0x00000000ff00723e */ /* 0x001fc800000010ff */
[----:B------:R-:W-:Y:S01]  /*1490*/  PRMT R18, R0, 0x7610, R18 ;  /* 0x0000761000127816 */ /* 0x000fe20000000012 */
[----:B------:R-:W-:Y:S05]  /*14a0*/  BRA `(.L_x_309) ;  /* 0x00000db000007947 */ /* 0x000fea0003800000 */
.L_x_305:
        /* <DEDUP_REMOVED lines=9> */
.L_x_313:
[----:B------:R-:W2:Y:S02]  /*1540*/  LDG.E.U16 R0, [R2.64] ;  /* 0x0000002402007981 */ /* 0x000ea4000c1e1500 */
[----:B--2---:R-:W-:-:S05]  /*1550*/  HADD2.F32 R0, -RZ, R0.H0_H0 ;  /* 0x20000000ff007230 */ /* 0x004fca0000004100 */
[----:B------:R-:W-:-:S04]  /*1560*/  F2FP.BF16.PACK_AB R0, RZ, R0 ;  /* 0x00000000ff00723e */ /* 0x000fc800000010ff */
[----:B------:R-:W-:Y:S01]  /*1570*/  PRMT R18, R0, 0x7610, R18 ;  /* 0x0000761000127816 */ /* 0x000fe20000000012 */
[----:B------:R-:W-:Y:S05]  /*1580*/  BRA `(.L_x_309) ;  /* 0x00000cd000007947 */ /* 0x000fea0003800000 */
.L_x_312:
        /* <DEDUP_REMOVED lines=9> */
.L_x_315:
[----:B------:R-:W2:Y:S02]  /*1620*/  LDG.E.U16 R2, [R2.64] ;  /* 0x0000002402027981 */ /* 0x000ea4000c1e1500 */
[----:B--2---:R-:W-:-:S05]  /*1630*/  HADD2.F32 R0, -RZ, R2.H0_H0 ;  /* 0x20000002ff007230 */ /* 0x004fca0000004100 */
[----:B------:R-:W-:-:S04]  /*1640*/  F2FP.BF16.PACK_AB R0, RZ, R0 ;  /* 0x00000000ff00723e */ /* 0x000fc800000010ff */
[----:B------:R-:W-:Y:S01]  /*1650*/  PRMT R18, R0, 0x7610, R18 ;  /* 0x0000761000127816 */ /* 0x000fe20000000012 */
[----:B------:R-:W-:Y:S05]  /*1660*/  BRA `(.L_x_309) ;  /* 0x00000bf000007947 */ /* 0x000fea0003800000 */
.L_x_314:
[----:B------:R-:W2:Y:S02]  /*1670*/  LDG.E.64 R2, [R2.64] ;  /* 0x0000002402027981 */ /* 0x000ea4000c1e1b00 */
[----:B--2---:R-:W0:Y:S01]  /*1680*/  F2F.F32.F64 R0, R2 ;  /* 0x0000000200007310 */ /* 0x004e220000301000 */
[----:B------:R-:W0:-:S14]  /*1690*/  DSETP.GEU.AND P0, PT, |R2|, c[0x2][0x0], PT ;  /* 0x008000000200762a */ /* 0x000e1c0003f0e200 */
[----:B0-----:R-:W-:-:S05]  /*16a0*/  @!P0 FMUL R0, R0, 1.175494350822287508e-38 ;  /* 0x0080000000008820 */ /* 0x001fca0000400000 */
[----:B------:R-:W-:-:S04]  /*16b0*/  F2FP.BF16.PACK_AB R0, RZ, R0 ;  /* 0x00000000ff00723e */ /* 0x000fc800000010ff */
[----:B------:R-:W-:Y:S01]  /*16c0*/  PRMT R18, R0, 0x7610, R18 ;  /* 0x0000761000127816 */ /* 0x000fe20000000012 */
[----:B------:R-:W-:Y:S05]  /*16d0*/  BRA `(.L_x_309) ;  /* 0x00000b8000007947 */ /* 0x000fea0003800000 */
.L_x_304:
        /* <DEDUP_REMOVED lines=14> */
.L_x_318:
[----:B------:R-:W2:Y:S02]  /*17c0*/  LDG.E.64 R2, [R2.64] ;  /* 0x0000002402027981 */ /* 0x000ea4000c1e1b00 */
[----:B--2---:R-:W0:Y:S01]  /*17d0*/  F2F.F32.F64 R0, R2 ;  /* 0x0000000200007310 */ /* 0x004e220000301000 */
[----:B------:R-:W0:-:S14]  /*17e0*/  DSETP.GEU.AND P0, PT, |R2|, c[0x2][0x0], PT ;  /* 0x008000000200762a */ /* 0x000e1c0003f0e200 */
[----:B0-----:R-:W-:-:S05]  /*17f0*/  @!P0 FMUL R0, R0, 1.175494350822287508e-38 ;  /* 0x0080000000008820 */ /* 0x001fca0000400000 */
[----:B------:R-:W-:-:S04]  /*1800*/  F2FP.BF16.PACK_AB R0, RZ, R0 ;  /* 0x00000000ff00723e */ /* 0x000fc800000010ff */
[----:B------:R-:W-:Y:S01]  /*1810*/  PRMT R18, R0, 0x7610, R18 ;  /* 0x0000761000127816 */ /* 0x000fe20000000012 */
[----:B------:R-:W-:Y:S05]  /*1820*/  BRA `(.L_x_309) ;  /* 0x00000a3000007947 */ /* 0x000fea0003800000 */
.L_x_317:
        /* <DEDUP_REMOVED lines=28> */
.L_x_320:
        /* <DEDUP_REMOVED lines=15> */
.L_x_319:
[----:B------:R0:W5:Y:S01]  /*1ae0*/  LDG.E.U16 R18, [R2.64] ;  /* 0x0000002402127981 */ /* 0x000162000c1e1500 */
[----:B------:R-:W-:Y:S05]  /*1af0*/  BRA `(.L_x_309) ;  /* 0x0000076000007947 */ /* 0x000fea0003800000 */
.L_x_316:
        /* <DEDUP_REMOVED lines=12> */
.L_x_323:
        /* <DEDUP_REMOVED lines=21> */
.L_x_327:
[----:B------:R-:W-:Y:S05]  /*1d10*/  BSYNC B1 ;  /* 0x0000000000017941 */ /* 0x000fea0003800000 */
.L_x_326:
[----:B------:R-:W-:Y:S01]  /*1d20*/  LEA R3, R0, 0x3b800000, 0x17 ;  /* 0x3b80000000037811 */ /* 0x000fe200078eb8ff */
[----:B------:R-:W-:-:S05]  /*1d30*/  IMAD.SHL.U32 R0, R2, 0x100000, RZ ;  /* 0x0010000002007824 */ /* 0x000fca00078e00ff */
[----:B------:R-:W-:Y:S02]  /*1d40*/  LOP3.LUT R0, R3, R0, R4, 0xfe, !PT ;  /* 0x0000000003007212 */ /* 0x000fe400078efe04 */
.L_x_325:
[----:B------:R-:W-:Y:S05]  /*1d50*/  BSYNC B0 ;  /* 0x0000000000007941 */ /* 0x000fea0003800000 */
.L_x_324:
[----:B------:R-:W-:-:S04]  /*1d60*/  F2FP.BF16.PACK_AB R0, RZ, R0 ;  /* 0x00000000ff00723e */ /* 0x000fc800000010ff */
[----:B------:R-:W-:Y:S01]  /*1d70*/  PRMT R18, R0, 0x7610, R18 ;  /* 0x0000761000127816 */ /* 0x000fe20000000012 */
[----:B------:R-:W-:Y:S05]  /*1d80*/  BRA `(.L_x_309) ;  /* 0x000004d000007947 */ /* 0x000fea0003800000 */
.L_x_322:
        /* <DEDUP_REMOVED lines=21> */
.L_x_331:
[----:B------:R-:W-:Y:S05]  /*1ee0*/  BSYNC B1 ;  /* 0x0000000000017941 */ /* 0x000fea0003800000 */
.L_x_330:
[----:B------:R-:W-:Y:S01]  /*1ef0*/  LEA R3, R0, 0x37800000, 0x17 ;  /* 0x3780000000037811 */ /* 0x000fe200078eb8ff */
[----:B------:R-:W-:-:S05]  /*1f00*/  IMAD.SHL.U32 R0, R2, 0x200000, RZ ;  /* 0x0020000002007824 */ /* 0x000fca00078e00ff */
[----:B------:R-:W-:Y:S02]  /*1f10*/  LOP3.LUT R0, R3, R0, R4, 0xfe, !PT ;  /* 0x0000000003007212 */ /* 0x000fe400078efe04 */
.L_x_329:
[----:B------:R-:W-:Y:S05]  /*1f20*/  BSYNC B0 ;  /* 0x0000000000007941 */ /* 0x000fea0003800000 */
.L_x_328:
[----:B------:R-:W-:-:S04]  /*1f30*/  F2FP.BF16.PACK_AB R0, RZ, R0 ;  /* 0x00000000ff00723e */ /* 0x000fc800000010ff */
[----:B------:R-:W-:Y:S01]  /*1f40*/  PRMT R18, R0, 0x7610, R18 ;  /* 0x0000761000127816 */ /* 0x000fe20000000012 */
[----:B------:R-:W-:Y:S05]  /*1f50*/  BRA `(.L_x_309) ;  /* 0x0000030000007947 */ /* 0x000fea0003800000 */
.L_x_321:
        /* <DEDUP_REMOVED lines=14> */
.L_x_335:
[----:B------:R-:W-:Y:S05]  /*2040*/  BSYNC B0 ;  /* 0x0000000000007941 */ /* 0x000fea0003800000 */
.L_x_334:
[----:B------:R-:W-:-:S04]  /*2050*/  F2FP.BF16.PACK_AB R0, RZ, R0 ;  /* 0x00000000ff00723e */ /* 0x000fc800000010ff */
[----:B------:R-:W-:Y:S01]  /*2060*/  PRMT R18, R0, 0x7610, R18 ;  /* 0x0000761000127816 */ /* 0x000fe20000000012 */
[----:B------:R-:W-:Y:S05]  /*2070*/  BRA `(.L_x_309) ;  /* 0x000001e000007947 */ /* 0x000fea0003800000 */
.L_x_308:
        /* <DEDUP_REMOVED lines=18> */
[----:B0----5:R-:W-:Y:S05]  /*21a0*/  CALL.ABS.NOINC R2 ;  /* 0x0000000002007343 */ /* 0x021fea0003c00000 */
[----:B------:R-:W-:Y:S01]  /*21b0*/  PRMT R18, RZ, 0x7610, R18 ;  /* 0x00007610ff127816 */ /* 0x000fe20000000012 */
[----:B------:R-:W-:Y:S05]  /*21c0*/  BRA `(.L_x_309) ;  /* 0x0000009000007947 */ /* 0x000fea0003800000 */
.L_x_333:
[----:B------:R-:W2:Y:S02]  /*21d0*/  LDG.E.64 R2, [R2.64] ;  /* 0x0000002402027981 */ /* 0x000ea4000c1e1b00 */
[----:B--2---:R-:W0:Y:S02]  /*21e0*/  I2F.U64 R0, R2 ;  /* 0x0000000200007312 */ /* 0x004e240000301000 */
[----:B0-----:R-:W-:-:S04]  /*21f0*/  F2FP.BF16.PACK_AB R0, RZ, R0 ;  /* 0x00000000ff00723e */ /* 0x001fc800000010ff */
[----:B------:R-:W-:Y:S01]  /*2200*/  PRMT R18, R0, 0x7610, R18 ;  /* 0x0000761000127816 */ /* 0x000fe20000000012 */
[----:B------:R-:W-:Y:S05]  /*2210*/  BRA `(.L_x_309) ;  /* 0x0000004000007947 */ /* 0x000fea0003800000 */
.L_x_332:
[----:B------:R-:W2:Y:S02]  /*2220*/  LDG.E R2, [R2.64] ;  /* 0x0000002402027981 */ /* 0x000ea4000c1e1900 */
[----:B--2---:R-:W0:Y:S02]  /*2230*/  I2F.U32 R0, R2 ;  /* 0x0000000200007306 */ /* 0x004e240000201000 */
[----:B0-----:R-:W-:-:S04]  /*2240*/  F2FP.BF16.PACK_AB R0, RZ, R0 ;  /* 0x00000000ff00723e */ /* 0x001fc800000010ff */
[----:B------:R-:W-:Y:S02]  /*2250*/  PRMT R18, R0, 0x7610, R18 ;  /* 0x0000761000127816 */ /* 0x000fe40000000012 */
.L_x_309:
[----:B------:R-:W-:-:S05]  /*2260*/  IADD3 R24, R24, 0x80, RZ ;  /* 0x0000008018187810 */ /* 0x000fca0007ffe0ff */
.L_x_303:
[----:B------:R-:W-:Y:S05]  /*2270*/  BSYNC B6 ;  /* 0x0000000000067941 */ /* 0x000fea0003800000 */
.L_x_302:
[----:B------:R-:W-:Y:S01]  /*2280*/  ISETP.GE.AND P0, PT, R24, R17, PT ;  /* 0x000000111800720c */ /* 0x000fe20003f06270 */
[----:B------:R-:W-:Y:S01]  /*2290*/  BSSY B6, `(.L_x_336) ;  /* 0x000010f000067945 */ /* 0x000fe20003800000 */
[----:B------:R-:W-:Y:S02]  /*22a0*/  PRMT R23, RZ, 0x7610, R23 ;  /* 0x00007610ff177816 */ /* 0x000fe40000000017 */
[----:B------:R-:W-:-:S09]  /*22b0*/  PRMT R25, RZ, 0x7610, R25 ;  /* 0x00007610ff197816 */ /* 0x000fd20000000019 */
        /* <DEDUP_REMOVED lines=22> */
.L_x_341:
[----:B------:R-:W2:Y:S02]  /*2420*/  LDG.E.U8 R2, [R2.64] ;  /* 0x0000002402027981 */ /* 0x000ea4000c1e1100 */
[----:B--2---:R-:W0:Y:S02]  /*2430*/  I2F.U16 R0, R2 ;  /* 0x0000000200007306 */ /* 0x004e240000101000 */
[----:B0-----:R-:W-:-:S04]  /*2440*/  F2FP.BF16.PACK_AB R0, RZ, R0 ;  /* 0x00000000ff00723e */ /* 0x001fc800000010ff */
[----:B------:R-:W-:Y:S01]  /*2450*/  PRMT R25, R0, 0x7610, R25 ;  /* 0x0000761000197816 */ /* 0x000fe20000000019 */
[----:B------:R-:W-:Y:S05]  /*2460*/  BRA `(.L_x_343) ;  /* 0x00000f0000007947 */ /* 0x000fea0003800000 */
.L_x_340:
        /* <DEDUP_REMOVED lines=11> */
.L_x_345:
[----:B------:R-:W2:Y:S02]  /*2520*/  LDG.E R2, [R2.64] ;  /* 0x0000002402027981 */ /* 0x000ea4000c1e1900 */
[----:B--2---:R-:W0:Y:S02]  /*2530*/  I2F R0, R2 ;  /* 0x0000000200007306 */ /* 0x004e240000201400 */
[----:B0-----:R-:W-:-:S04]  /*2540*/  F2FP.BF16.PACK_AB R0, RZ, R0 ;  /* 0x00000000ff00723e */ /* 0x001fc800000010ff */
[----:B------:R-:W-:Y:S01]  /*2550*/  PRMT R25, R0, 0x7610, R25 ;  /* 0x0000761000197816 */ /* 0x000fe20000000019 */
[----:B------:R-:W-:Y:S05]  /*2560*/  BRA `(.L_x_343) ;  /* 0x00000e0000007947 */ /* 0x000fea0003800000 */
.L_x_344:
[----:B------:R-:W2:Y:S02]  /*2570*/  LDG.E.U16 R2, [R2.64] ;  /* 0x0000002402027981 */ /* 0x000ea4000c1e1500 */
[----:B--2---:R-:W0:Y:S02]  /*2580*/  I2F.S16 R0, R2 ;  /* 0x0000000200007306 */ /* 0x004e240000101400 */
[----:B0-----:R-:W-:-:S04]  /*2590*/  F2FP.BF16.PACK_AB R0, RZ, R0 ;  /* 0x00000000ff00723e */ /* 0x001fc800000010ff */
[----:B------:R-:W-:Y:S01]  /*25a0*/  PRMT R25, R0, 0x7610, R25 ;  /* 0x0000761000197816 */ /* 0x000fe20000000019 */
[----:B------:R-:W-:Y:S05]  /*25b0*/  BRA `(.L_x_343) ;  /* 0x00000db000007947 */ /* 0x000fea0003800000 */
.L_x_339:
        /* <DEDUP_REMOVED lines=9> */
.L_x_347:
[----:B------:R-:W2:Y:S02]  /*2650*/  LDG.E.U16 R0, [R2.64] ;  /* 0x0000002402007981 */ /* 0x000ea4000c1e1500 */
[----:B--2---:R-:W-:-:S05]  /*2660*/  HADD2.F32 R0, -RZ, R0.H0_H0 ;  /* 0x20000000ff007230 */ /* 0x004fca0000004100 */
[----:B------:R-:W-:-:S04]  /*2670*/  F2FP.BF16.PACK_AB R0, RZ, R0 ;  /* 0x00000000ff00723e */ /* 0x000fc800000010ff */
[----:B------:R-:W-:Y:S01]  /*2680*/  PRMT R25, R0, 0x7610, R25 ;  /* 0x0000761000197816 */ /* 0x000fe20000000019 */
[----:B------:R-:W-:Y:S05]  /*2690*/  BRA `(.L_x_343) ;  /* 0x00000cd000007947 */ /* 0x000fea0003800000 */
.L_x_346:
        /* <DEDUP_REMOVED lines=9> */
.L_x_349:
[----:B------:R-:W2:Y:S02]  /*2730*/  LDG.E.U16 R2, [R2.64] ;  /* 0x0000002402027981 */ /* 0x000ea4000c1e1500 */
[----:B--2---:R-:W-:-:S05]  /*2740*/  HADD2.F32 R0, -RZ, R2.H0_H0 ;  /* 0x20000002ff007230 */ /* 0x004fca0000004100 */
[----:B------:R-:W-:-:S04]  /*2750*/  F2FP.BF16.PACK_AB R0, RZ, R0 ;  /* 0x00000000ff00723e */ /* 0x000fc800000010ff */
[----:B------:R-:W-:Y:S01]  /*2760*/  PRMT R25, R0, 0x7610, R25 ;  /* 0x0000761000197816 */ /* 0x000fe20000000019 */
[----:B------:R-:W-:Y:S05]  /*2770*/  BRA `(.L_x_343) ;  /* 0x00000bf000007947 */ /* 0x000fea0003800000 */
.L_x_348:
[----:B------:R-:W2:Y:S02]  /*2780*/  LDG.E.64 R2, [R2.64] ;  /* 0x0000002402027981 */ /* 0x000ea4000c1e1b00 */
[----:B--2---:R-:W0:Y:S01]  /*2790*/  F2F.F32.F64 R0, R2 ;  /* 0x0000000200007310 */ /* 0x004e220000301000 */
[----:B------:R-:W0:-:S14]  /*27a0*/  DSETP.GEU.AND P0, PT, |R2|, c[0x2][0x0], PT ;  /* 0x008000000200762a */ /* 0x000e1c0003f0e200 */
[----:B0-----:R-:W-:-:S05]  /*27b0*/  @!P0 FMUL R0, R0, 1.175494350822287508e-38 ;  /* 0x0080000000008820 */ /* 0x001fca0000400000 */
[----:B------:R-:W-:-:S04]  /*27c0*/  F2FP.BF16.PACK_AB R0, RZ, R0 ;  /* 0x00000000ff00723e */ /* 0x000fc800000010ff */
[----:B------:R-:W-:Y:S01]  /*27d0*/  PRMT R25, R0, 0x7610, R25 ;  /* 0x0000761000197816 */ /* 0x000fe20000000019 */
[----:B------:R-:W-:Y:S05]  /*27e0*/  BRA `(.L_x_343) ;  /* 0x00000b8000007947 */ /* 0x000fea0003800000 */
.L_x_338:
        /* <DEDUP_REMOVED lines=14> */
.L_x_352:
[----:B------:R-:W2:Y:S02]  /*28d0*/  LDG.E.64 R2, [R2.64] ;  /* 0x0000002402027981 */ /* 0x000ea4000c1e1b00 */
[----:B--2---:R-:W0:Y:S01]  /*28e0*/  F2F.F32.F64 R0, R2 ;  /* 0x0000000200007310 */ /* 0x004e220000301000 */
[----:B------:R-:W0:-:S14]  /*28f0*/  DSETP.GEU.AND P0, PT, |R2|, c[0x2][0x0], PT ;  /* 0x008000000200762a */ /* 0x000e1c0003f0e200 */
[----:B0-----:R-:W-:-:S05]  /*2900*/  @!P0 FMUL R0, R0, 1.175494350822287508e-38 ;  /* 0x0080000000008820 */ /* 0x001fca0000400000 */
[----:B------:R-:W-:-:S04]  /*2910*/  F2FP.BF16.PACK_AB R0, RZ, R0 ;  /* 0x00000000ff00723e */ /* 0x000fc800000010ff */
[----:B------:R-:W-:Y:S01]  /*2920*/  PRMT R25, R0, 0x7610, R25 ;  /* 0x0000761000197816 */ /* 0x000fe20000000019 */
[----:B------:R-:W-:Y:S05]  /*2930*/  BRA `(.L_x_343) ;  /* 0x00000a3000007947 */ /* 0x000fea0003800000 */
.L_x_351:
        /* <DEDUP_REMOVED lines=28> */
.L_x_354:
        /* <DEDUP_REMOVED lines=15> */
.L_x_353:
[----:B------:R0:W5:Y:S01]  /*2bf0*/  LDG.E.U16 R25, [R2.64] ;  /* 0x0000002402197981 */ /* 0x000162000c1e1500 */
[----:B------:R-:W-:Y:S05]  /*2c00*/  BRA `(.L_x_343) ;  /* 0x0000076000007947 */ /* 0x000fea0003800000 */
.L_x_350:
        /* <DEDUP_REMOVED lines=12> */
.L_x_357:
        /* <DEDUP_REMOVED lines=21> */
.L_x_361:
[----:B------:R-:W-:Y:S05]  /*2e20*/  BSYNC B1 ;  /* 0x0000000000017941 */ /* 0x000fea0003800000 */
.L_x_360:
[----:B------:R-:W-:Y:S01]  /*2e30*/  LEA R3, R0, 0x3b800000, 0x17 ;  /* 0x3b80000000037811 */ /* 0x000fe200078eb8ff */
[----:B------:R-:W-:-:S05]  /*2e40*/  IMAD.SHL.U32 R0, R2, 0x100000, RZ ;  /* 0x0010000002007824 */ /* 0x000fca00078e00ff */
[----:B------:R-:W-:Y:S02]  /*2e50*/  LOP3.LUT R0, R3, R0, R4, 0xfe, !PT ;  /* 0x0000000003007212 */ /* 0x000fe400078efe04 */
.L_x_359:
[----:B------:R-:W-:Y:S05]  /*2e60*/  BSYNC B0 ;  /* 0x0000000000007941 */ /* 0x000fea0003800000 */
.L_x_358:
[----:B------:R-:W-:-:S04]  /*2e70*/  F2FP.BF16.PACK_AB R0, RZ, R0 ;  /* 0x00000000ff00723e */ /* 0x000fc800000010ff */
[----:B------:R-:W-:Y:S01]  /*2e80*/  PRMT R25, R0, 0x7610, R25 ;  /* 0x0000761000197816 */ /* 0x000fe20000000019 */
[----:B------:R-:W-:Y:S05]  /*2e90*/  BRA `(.L_x_343) ;  /* 0x000004d000007947 */ /* 0x000fea0003800000 */
.L_x_356:
        /* <DEDUP_REMOVED lines=21> */
.L_x_365:
[----:B------:R-:W-:Y:S05]  /*2ff0*/  BSYNC B1 ;  /* 0x0000000000017941 */ /* 0x000fea0003800000 */
.L_x_364:
[----:B------:R-:W-:Y:S01]  /*3000*/  LEA R3, R0, 0x37800000, 0x17 ;  /* 0x3780000000037811 */ /* 0x000fe200078eb8ff */
[----:B------:R-:W-:-:S05]  /*3010*/  IMAD.SHL.U32 R0, R2, 0x200000, RZ ;  /* 0x0020000002007824 */ /* 0x000fca00078e00ff */
[----:B------:R-:W-:Y:S02]  /*3020*/  LOP3.LUT R0, R3, R0, R4, 0xfe, !PT ;  /* 0x0000000003007212 */ /* 0x000fe400078efe04 */
.L_x_363:
[----:B------:R-:W-:Y:S05]  /*3030*/  BSYNC B0 ;  /* 0x0000000000007941 */ /* 0x000fea0003800000 */
.L_x_362:
[----:B------:R-:W-:-:S04]  /*3040*/  F2FP.BF16.PACK_AB R0, RZ, R0 ;  /* 0x00000000ff00723e */ /* 0x000fc800000010ff */
[----:B------:R-:W-:Y:S01]  /*3050*/  PRMT R25, R0, 0x7610, R25 ;  /* 0x0000761000197816 */ /* 0x000fe20000000019 */
[----:B------:R-:W-:Y:S05]  /*3060*/  BRA `(.L_x_343) ;  /* 0x0000030000007947 */ /* 0x000fea0003800000 */
.L_x_355:
        /* <DEDUP_REMOVED lines=14> */
.L_x_369:
[----:B------:R-:W-:Y:S05]  /*3150*/  BSYNC B0 ;  /* 0x0000000000007941 */ /* 0x000fea0003800000 */
.L_x_368:
[----:B------:R-:W-:-:S04]  /*3160*/  F2FP.BF16.PACK_AB R0, RZ, R0 ;  /* 0x00000000ff00723e */ /* 0x000fc800000010ff */
[----:B------:R-:W-:Y:S01]  /*3170*/  PRMT R25, R0, 0x7610, R25 ;  /* 0x0000761000197816 */ /* 0x000fe20000000019 */
[----:B------:R-:W-:Y:S05]  /*3180*/  BRA `(.L_x_343) ;  /* 0x000001e000007947 */ /* 0x000fea0003800000 */
.L_x_342:
        /* <DEDUP_REMOVED lines=21> */
.L_x_367:
[----:B------:R-:W2:Y:S02]  /*32e0*/  LDG.E.64 R2, [R2.64] ;  /* 0x0000002402027981 */ /* 0x000ea4000c1e1b00 */
[----:B--2---:R-:W0:Y:S02]  /*32f0*/  I2F.U64 R0, R2 ;  /* 0x0000000200007312 */ /* 0x004e240000301000 */
[----:B0-----:R-:W-:-:S04]  /*3300*/  F2FP.BF16.PACK_AB R0, RZ, R0 ;  /* 0x00000000ff00723e */ /* 0x001fc800000010ff */
[----:B------:R-:W-:Y:S01]  /*3310*/  PRMT R25, R0, 0x7610, R25 ;  /* 0x0000761000197816 */ /* 0x000fe20000000019 */
[----:B------:R-:W-:Y:S05]  /*3320*/  BRA `(.L_x_343) ;  /* 0x0000004000007947 */ /* 0x000fea0003800000 */
.L_x_366:
[----:B------:R-:W2:Y:S02]  /*3330*/  LDG.E R2, [R2.64] ;  /* 0x0000002402027981 */ /* 0x000ea4000c1e1900 */
[----:B--2---:R-:W0:Y:S02]  /*3340*/  I2F.U32 R0, R2 ;  /* 0x0000000200007306 */ /* 0x004e240000201000 */
[----:B0-----:R-:W-:-:S04]  /*3350*/  F2FP.BF16.PACK_AB R0, RZ, R0 ;  /* 0x00000000ff00723e */ /* 0x001fc800000010ff */
[----:B------:R-:W-:Y:S02]  /*3360*/  PRMT R25, R0, 0x7610, R25 ;  /* 0x0000761000197816 */ /* 0x000fe40000000019 */
.L_x_343:
[----:B------:R-:W-:-:S05]  /*3370*/  IADD3 R24, R24, 0x80, RZ ;  /* 0x0000008018187810 */ /* 0x000fca0007ffe0ff */
.L_x_337:
[----:B------:R-:W-:Y:S05]  /*3380*/  BSYNC B6 ;  /* 0x0000000000067941 */ /* 0x000fea0003800000 */
.L_x_336:
[----:B------:R-:W-:Y:S01]  /*3390*/  ISETP.GE.AND P0, PT, R24, R17, PT ;  /* 0x000000111800720c */ /* 0x000fe20003f06270 */
[----:B------:R-:W-:-:S12]  /*33a0*/  BSSY B6, `(.L_x_370) ;  /* 0x000010b000067945 */ /* 0x000fd80003800000 */
[----:B------:R-:W-:Y:S05]  /*33b0*/  @P0 BRA `(.L_x_371) ;  /* 0x0000109000000947 */ /* 0x000fea0003800000 */
[----:B------:R-:W-:Y:S01]  /*33c0*/  PRMT R0, R19, 0x9910, RZ ;  /* 0x0000991013007816 */ /* 0x000fe200000000ff */
[----:B------:R-:W-:-:S03]  /*33d0*/  IMAD R24, R16, 0x200, R24 ;  /* 0x0000020010187824 */ /* 0x000fc600078e0218 */
[----:B------:R-:W-:Y:S01]  /*33e0*/  ISETP.GT.AND P1, PT, R0, 0x9, PT ;  /* 0x000000090000780c */ /* 0x000fe20003f24270 */
[----:B------:R-:W-:-:S05]  /*33f0*/  IMAD R24, R24, c[0x0][0x190], RZ ;  /* 0x0000640018187a24 */ /* 0x000fca00078e02ff */
[----:B0-----:R-:W-:-:S05]  /*3400*/  IADD3 R2, P0, R24, c[0x0][0x180], RZ ;  /* 0x0000600018027a10 */ /* 0x001fca0007f1e0ff */
        /* <DEDUP_REMOVED lines=15> */
.L_x_375:
[----:B------:R-:W2:Y:S02]  /*3500*/  LDG.E.U8 R2, [R2.64] ;  /* 0x0000002402027981 */ /* 0x000ea4000c1e1100 */
[----:B--2---:R-:W0:Y:S02]  /*3510*/  I2F.U16 R0, R2 ;  /* 0x0000000200007306 */ /* 0x004e240000101000 */
[----:B0-----:R-:W-:-:S04]  /*3520*/  F2FP.BF16.PACK_AB R0, RZ, R0 ;  /* 0x00000000ff00723e */ /* 0x001fc800000010ff */
[----:B------:R-:W-:Y:S01]  /*3530*/  PRMT R23, R0, 0x7610, R23 ;  /* 0x0000761000177816 */ /* 0x000fe20000000017 */
[----:B------:R-:W-:Y:S05]  /*3540*/  BRA `(.L_x_371) ;  /* 0x00000f0000007947 */ /* 0x000fea0003800000 */
.L_x_374:
        /* <DEDUP_REMOVED lines=11> */
.L_x_378:
[----:B------:R-:W2:Y:S02]  /*3600*/  LDG.E R2, [R2.64] ;  /* 0x0000002402027981 */ /* 0x000ea4000c1e1900 */
[----:B--2---:R-:W0:Y:S02]  /*3610*/  I2F R0, R2 ;  /* 0x0000000200007306 */ /* 0x004e240000201400 */
[----:B0-----:R-:W-:-:S04]  /*3620*/  F2FP.BF16.PACK_AB R0, RZ, R0 ;  /* 0x00000000ff00723e */ /* 0x001fc800000010ff */
[----:B------:R-:W-:Y:S01]  /*3630*/  PRMT R23, R0, 0x7610, R23 ;  /* 0x0000761000177816 */ /* 0x000fe20000000017 */
[----:B------:R-:W-:Y:S05]  /*3640*/  BRA `(.L_x_371) ;  /* 0x00000e0000007947 */ /* 0x000fea0003800000 */
.L_x_377:
[----:B------:R-:W2:Y:S02]  /*3650*/  LDG.E.U16 R2, [R2.64] ;  /* 0x0000002402027981 */ /* 0x000ea4000c1e1500 */
[----:B--2---:R-:W0:Y:S02]  /*3660*/  I2F.S16 R0, R2 ;  /* 0x0000000200007306 */ /* 0x004e240000101400 */
[----:B0-----:R-:W-:-:S04]  /*3670*/  F2FP.BF16.PACK_AB R0, RZ, R0 ;  /* 0x00000000ff00723e */ /* 0x001fc800000010ff */
[----:B------:R-:W-:Y:S01]  /*3680*/  PRMT R23, R0, 0x7610, R23 ;  /* 0x0000761000177816 */ /* 0x000fe20000000017 */
[----:B------:R-:W-:Y:S05]  /*3690*/  BRA `(.L_x_371) ;  /* 0x00000db000007947 */ /* 0x000fea0003800000 */
.L_x_373:
        /* <DEDUP_REMOVED lines=9> */
.L_x_380:
[----:B------:R-:W2:Y:S02]  /*3730*/  LDG.E.U16 R0, [R2.64] ;  /* 0x0000002402007981 */ /* 0x000ea4000c1e1500 */
[----:B--2---:R-:W-:-:S05]  /*3740*/  HADD2.F32 R0, -RZ, R0.H0_H0 ;  /* 0x20000000ff007230 */ /* 0x004fca0000004100 */
[----:B------:R-:W-:-:S04]  /*3750*/  F2FP.BF16.PACK_AB R0, RZ, R0 ;  /* 0x00000000ff00723e */ /* 0x000fc800000010ff */
[----:B------:R-:W-:Y:S01]  /*3760*/  PRMT R23, R0, 0x7610, R23 ;  /* 0x0000761000177816 */ /* 0x000fe20000000017 */
[----:B------:R-:W-:Y:S05]  /*3770*/  BRA `(.L_x_371) ;  /* 0x00000cd000007947 */ /* 0x000fea0003800000 */
.L_x_379:
        /* <DEDUP_REMOVED lines=9> */
.L_x_382:
[----:B------:R-:W2:Y:S02]  /*3810*/  LDG.E.U16 R2, [R2.64] ;  /* 0x0000002402027981 */ /* 0x000ea4000c1e1500 */
[----:B--2---:R-:W-:-:S05]  /*3820*/  HADD2.F32 R0, -RZ, R2.H0_H0 ;  /* 0x20000002ff007230 */ /* 0x004fca0000004100 */
[----:B------:R-:W-:-:S04]  /*3830*/  F2FP.BF16.PACK_AB R0, RZ, R0 ;  /* 0x00000000ff00723e */ /* 0x000fc800000010ff */
[----:B------:R-:W-:Y:S01]  /*3840*/  PRMT R23, R0, 0x7610, R23 ;  /* 0x0000761000177816 */ /* 0x000fe20000000017 */
[----:B------:R-:W-:Y:S05]  /*3850*/  BRA `(.L_x_371) ;  /* 0x00000bf000007947 */ /* 0x000fea0003800000 */
.L_x_381:
[----:B------:R-:W2:Y:S02]  /*3860*/  LDG.E.64 R2, [R2.64] ;  /* 0x0000002402027981 */ /* 0x000ea4000c1e1b00 */
[----:B--2---:R-:W0:Y:S01]  /*3870*/  F2F.F32.F64 R0, R2 ;  /* 0x0000000200007310 */ /* 0x004e220000301000 */
[----:B------:R-:W0:-:S14]  /*3880*/  DSETP.GEU.AND P0, PT, |R2|, c[0x2][0x0], PT ;  /* 0x008000000200762a */ /* 0x000e1c0003f0e200 */
[----:B0-----:R-:W-:-:S05]  /*3890*/  @!P0 FMUL R0, R0, 1.175494350822287508e-38 ;  /* 0x0080000000008820 */ /* 0x001fca0000400000 */
[----:B------:R-:W-:-:S04]  /*38a0*/  F2FP.BF16.PACK_AB R0, RZ, R0 ;  /* 0x00000000ff00723e */ /* 0x000fc800000010ff */
[----:B------:R-:W-:Y:S01]  /*38b0*/  PRMT R23, R0, 0x7610, R23 ;  /* 0x0000761000177816 */ /* 0x000fe20000000017 */
[----:B------:R-:W-:Y:S05]  /*38c0*/  BRA `(.L_x_371) ;  /* 0x00000b8000007947 */ /* 0x000fea0003800000 */
.L_x_372:
        /* <DEDUP_REMOVED lines=14> */
.L_x_385:
[----:B------:R-:W2:Y:S02]  /*39b0*/  LDG.E.64 R2, [R2.64] ;  /* 0x0000002402027981 */ /* 0x000ea4000c1e1b00 */
[----:B--2---:R-:W0:Y:S01]  /*39c0*/  F2F.F32.F64 R0, R2 ;  /* 0x0000000200007310 */ /* 0x004e220000301000 */
[----:B------:R-:W0:-:S14]  /*39d0*/  DSETP.GEU.AND P0, PT, |R2|, c[0x2][0x0], PT ;  /* 0x008000000200762a */ /* 0x000e1c0003f0e200 */
[----:B0-----:R-:W-:-:S05]  /*39e0*/  @!P0 FMUL R0, R0, 1.175494350822287508e-38 ;  /* 0x0080000000008820 */ /* 0x001fca0000400000 */
[----:B------:R-:W-:-:S04]  /*39f0*/  F2FP.BF16.PACK_AB R0, RZ, R0 ;  /* 0x00000000ff00723e */ /* 0x000fc800000010ff */
[----:B------:R-:W-:Y:S01]  /*3a00*/  PRMT R23, R0, 0x7610, R23 ;  /* 0x0000761000177816 */ /* 0x000fe20000000017 */
[----:B------:R-:W-:Y:S05]  /*3a10*/  BRA `(.L_x_371) ;  /* 0x00000a3000007947 */ /* 0x000fea0003800000 */
.L_x_384:
        /* <DEDUP_REMOVED lines=28> */
.L_x_387:
        /* <DEDUP_REMOVED lines=15> */
.L_x_386:
[----:B------:R0:W5:Y:S01]  /*3cd0*/  LDG.E.U16 R23, [R2.64] ;  /* 0x0000002402177981 */ /* 0x000162000c1e1500 */
[----:B------:R-:W-:Y:S05]  /*3ce0*/  BRA `(.L_x_371) ;  /* 0x0000076000007947 */ /* 0x000fea0003800000 */
.L_x_383:
        /* <DEDUP_REMOVED lines=12> */
.L_x_390:
        /* <DEDUP_REMOVED lines=21> */
.L_x_394:
[----:B------:R-:W-:Y:S05]  /*3f00*/  BSYNC B1 ;  /* 0x0000000000017941 */ /* 0x000fea0003800000 */
.L_x_393:
[----:B------:R-:W-:Y:S01]  /*3f10*/  LEA R3, R0, 0x3b800000, 0x17 ;  /* 0x3b80000000037811 */ /* 0x000fe200078eb8ff */
[----:B------:R-:W-:-:S05]  /*3f20*/  IMAD.SHL.U32 R0, R2, 0x100000, RZ ;  /* 0x0010000002007824 */ /* 0x000fca00078e00ff */
[----:B------:R-:W-:Y:S02]  /*3f30*/  LOP3.LUT R0, R3, R0, R4, 0xfe, !PT ;  /* 0x0000000003007212 */ /* 0x000fe400078efe04 */
.L_x_392:
[----:B------:R-:W-:Y:S05]  /*3f40*/  BSYNC B0 ;  /* 0x0000000000007941 */ /* 0x000fea0003800000 */
.L_x_391:
[----:B------:R-:W-:-:S04]  /*3f50*/  F2FP.BF16.PACK_AB R0, RZ, R0 ;  /* 0x00000000ff00723e */ /* 0x000fc800000010ff */
[----:B------:R-:W-:Y:S01]  /*3f60*/  PRMT R23, R0, 0x7610, R23 ;  /* 0x0000761000177816 */ /* 0x000fe20000000017 */
[----:B------:R-:W-:Y:S05]  /*3f70*/  BRA `(.L_x_371) ;  /* 0x000004d000007947 */ /* 0x000fea0003800000 */
.L_x_389:
        /* <DEDUP_REMOVED lines=21> */
.L_x_398:
[----:B------:R-:W-:Y:S05]  /*40d0*/  BSYNC B1 ;  /* 0x0000000000017941 */ /* 0x000fea0003800000 */
.L_x_397:
[----:B------:R-:W-:Y:S01]  /*40e0*/  LEA R3, R0, 0x37800000, 0x17 ;  /* 0x3780000000037811 */ /* 0x000fe200078eb8ff */
[----:B------:R-:W-:-:S05]  /*40f0*/  IMAD.SHL.U32 R0, R2, 0x200000, RZ ;  /* 0x0020000002007824 */ /* 0x000fca00078e00ff */
[----:B------:R-:W-:Y:S02]  /*4100*/  LOP3.LUT R0, R3, R0, R4, 0xfe, !PT ;  /* 0x0000000003007212 */ /* 0x000fe400078efe04 */
.L_x_396:
[----:B------:R-:W-:Y:S05]  /*4110*/  BSYNC B0 ;  /* 0x0000000000007941 */ /* 0x000fea0003800000 */
.L_x_395:
[----:B------:R-:W-:-:S04]  /*4120*/  F2FP.BF16.PACK_AB R0, RZ, R0 ;  /* 0x00000000ff00723e */ /* 0x000fc800000010ff */
[----:B------:R-:W-:Y:S01]  /*4130*/  PRMT R23, R0, 0x7610, R23 ;  /* 0x0000761000177816 */ /* 0x000fe20000000017 */
[----:B------:R-:W-:Y:S05]  /*4140*/  BRA `(.L_x_371) ;  /* 0x0000030000007947 */ /* 0x000fea0003800000 */
.L_x_388:
        /* <DEDUP_REMOVED lines=14> */
.L_x_402:
[----:B------:R-:W-:Y:S05]  /*4230*/  BSYNC B0 ;  /* 0x0000000000007941 */ /* 0x000fea0003800000 */
.L_x_401:
[----:B------:R-:W-:-:S04]  /*4240*/  F2FP.BF16.PACK_AB R0, RZ, R0 ;  /* 0x00000000ff00723e */ /* 0x000fc800000010ff */
[----:B------:R-:W-:Y:S01]  /*4250*/  PRMT R23, R0, 0x7610, R23 ;  /* 0x0000761000177816 */ /* 0x000fe20000000017 */
[----:B------:R-:W-:Y:S05]  /*4260*/  BRA `(.L_x_371) ;  /* 0x000001e000007947 */ /* 0x000fea0003800000 */
.L_x_376:
        /* <DEDUP_REMOVED lines=21> */
.L_x_400:
[----:B------:R-:W2:Y:S02]  /*43c0*/  LDG.E.64 R2, [R2.64] ;  /* 0x0000002402027981 */ /* 0x000ea4000c1e1b00 */
[----:B--2---:R-:W0:Y:S02]  /*43d0*/  I2F.U64 R0, R2 ;  /* 0x0000000200007312 */ /* 0x004e240000301000 */
[----:B0-----:R-:W-:-:S04]  /*43e0*/  F2FP.BF16.PACK_AB R0, RZ, R0 ;  /* 0x00000000ff00723e */ /* 0x001fc800000010ff */
[----:B------:R-:W-:Y:S01]  /*43f0*/  PRMT R23, R0, 0x7610, R23 ;  /* 0x0000761000177816 */ /* 0x000fe20000000017 */
[----:B------:R-:W-:Y:S05]  /*4400*/  BRA `(.L_x_371) ;  /* 0x0000004000007947 */ /* 0x000fea0003800000 */
.L_x_399:
[----:B------:R-:W2:Y:S02]  /*4410*/  LDG.E R2, [R2.64] ;  /* 0x0000002402027981 */ /* 0x000ea4000c1e1900 */
[----:B--2---:R-:W0:Y:S02]  /*4420*/  I2F.U32 R0, R2 ;  /* 0x0000000200007306 */ /* 0x004e240000201000 */
[----:B0-----:R-:W-:-:S04]  /*4430*/  F2FP.BF16.PACK_AB R0, RZ, R0 ;  /* 0x00000000ff00723e */ /* 0x001fc800000010ff */
[----:B------:R-:W-:Y:S02]  /*4440*/  PRMT R23, R0, 0x7610, R23 ;  /* 0x0000761000177816 */ /* 0x000fe40000000017 */
.L_x_371:
[----:B------:R-:W-:Y:S05]  /*4450*/  BSYNC B6 ;  /* 0x0000000000067941 */ /* 0x000fea0003800000 */
.L_x_370:
[----:B------:R-:W1:Y:S01]  /*4460*/  S2R R19, SR_TID.X ;  /* 0x0000000000137919 */ /* 0x000e620000002100 */
[----:B------:R-:W-:Y:S01]  /*4470*/  BSSY B6, `(.L_x_403) ;  /* 0x0000137000067945 */ /* 0x000fe20003800000 */
[C---:B-1----:R-:W-:Y:S02]  /*4480*/  IADD3 R24, R19.reuse, 0x80, RZ ;  /* 0x0000008013187810 */ /* 0x042fe40007ffe0ff */
[C---:B------:R-:W-:Y:S02]  /*4490*/  IADD3 R0, R19.reuse, 0x100, RZ ;  /* 0x0000010013007810 */ /* 0x040fe40007ffe0ff */
[-C--:B------:R-:W-:Y:S02]  /*44a0*/  ISETP.GE.AND P0, PT, R24, R17.reuse, PT ;  /* 0x000000111800720c */ /* 0x080fe40003f06270 */
[-C--:B------:R-:W-:Y:S02]  /*44b0*/  ISETP.GE.AND P3, PT, R19, R17.reuse, PT ;  /* 0x000000111300720c */ /* 0x080fe40003f66270 */
[----:B------:R-:W-:-:S02]  /*44c0*/  ISETP.GE.AND P1, PT, R0, R17, PT ;  /* 0x000000110000720c */ /* 0x000fc40003f26270 */
[----:B------:R-:W-:-:S04]  /*44d0*/  IADD3 R0, R19, 0x180, RZ ;  /* 0x0000018013007810 */ /* 0x000fc80007ffe0ff */
[----:B------:R-:W-:-:S03]  /*44e0*/  ISETP.GE.AND P2, PT, R0, R17, PT ;  /* 0x000000110000720c */ /* 0x000fc60003f46270 */
[----:B------:R-:W1:Y:S01]  /*44f0*/  @!P0 LDC.U16 R5, c[0x0][0x168] ;  /* 0x00005a00ff058b82 */ /* 0x000e620000000400 */
[----:B-----5:R-:W-:Y:S02]  /*4500*/  @!P0 PRMT R18, RZ, 0x5410, R18 ;  /* 0x00005410ff128816 */ /* 0x020fe40000000012 */
[----:B------:R-:W-:Y:S02]  /*4510*/  @!P3 PRMT R22, RZ, 0x5410, R22 ;  /* 0x00005410ff16b816 */ /* 0x000fe40000000016 */
[----:B------:R-:W-:Y:S02]  /*4520*/  @!P1 PRMT R25, RZ, 0x5410, R25 ;  /* 0x00005410ff199816 */ /* 0x000fe40000000019 */
[----:B------:R-:W2:Y:S01]  /*4530*/  @!P0 MUFU.LG2 R18, R18 ;  /* 0x0000001200128308 */ /* 0x000ea20000000c00 */
[----:B0-----:R-:W0:Y:S02]  /*4540*/  @!P3 LDC.U16 R2, c[0x0][0x168] ;  /* 0x00005a00ff02bb82 */ /* 0x001e240000000400 */
[----:B------:R-:W-:-:S05]  /*4550*/  @!P2 PRMT R23, RZ, 0x5410, R23 ;  /* 0x00005410ff17a816 */ /* 0x000fca0000000017 */
[----:B------:R-:W3:Y:S01]  /*4560*/  @!P3 MUFU.LG2 R3, R22 ;  /* 0x000000160003b308 */ /* 0x000ee20000000c00 */
[----:B------:R-:W4:Y:S07]  /*4570*/  @!P1 LDC.U16 R6, c[0x0][0x168] ;  /* 0x00005a00ff069b82 */ /* 0x000f2e0000000400 */
[----:B------:R-:W4:Y:S01]  /*4580*/  @!P1 MUFU.LG2 R4, R25 ;  /* 0x0000001900049308 */ /* 0x000f220000000c00 */
[----:B------:R-:W4:Y:S01]  /*4590*/  @!P2 LDC.U16 R7, c[0x0][0x168] ;  /* 0x00005a00ff07ab82 */ /* 0x000f220000000400 */
[----:B-1----:R-:W-:-:S06]  /*45a0*/  @!P0 PRMT R5, RZ, 0x5410, R5 ;  /* 0x00005410ff058816 */ /* 0x002fcc0000000005 */
[----:B------:R-:W1:Y:S01]  /*45b0*/  @!P2 MUFU.LG2 R23, R23 ;  /* 0x000000170017a308 */ /* 0x000e620000000c00 */
[----:B0-----:R-:W-:Y:S01]  /*45c0*/  @!P3 PRMT R0, RZ, 0x5410, R2 ;  /* 0x00005410ff00b816 */ /* 0x001fe20000000002 */
[----:B--2---:R-:W-:Y:S02]  /*45d0*/  @!P0 FMUL.FTZ R2, R5, R18 ;  /* 0x0000001205028220 */ /* 0x004fe40000410000 */
[----:B------:R-:W0:Y:S02]  /*45e0*/  LDC.U8 R18, c[0x0][0x194] ;  /* 0x00006500ff127b82 */ /* 0x000e240000000000 */
[----:B---3--:R-:W-:Y:S02]  /*45f0*/  @!P3 FMUL.FTZ R0, R0, R3 ;  /* 0x000000030000b220 */ /* 0x008fe40000410000 */
[----:B------:R2:W3:Y:S01]  /*4600*/  @!P0 MUFU.EX2 R25, R2 ;  /* 0x0000000200198308 */ /* 0x0004e20000000800 */
[----:B----4-:R-:W-:-:S05]  /*4610*/  @!P1 PRMT R3, RZ, 0x5410, R6 ;  /* 0x00005410ff039816 */ /* 0x010fca0000000006 */
[----:B------:R-:W-:Y:S02]  /*4620*/  @!P1 FMUL.FTZ R4, R3, R4 ;  /* 0x0000000403049220 */ /* 0x000fe40000410000 */
[----:B------:R-:W4:Y:S01]  /*4630*/  @!P3 MUFU.EX2 R0, R0 ;  /* 0x000000000000b308 */ /* 0x000f220000000800 */
[----:B--2---:R-:W-:-:S05]  /*4640*/  @!P2 PRMT R2, RZ, 0x5410, R7 ;  /* 0x00005410ff02a816 */ /* 0x004fca0000000007 */
[----:B-1----:R-:W-:Y:S02]  /*4650*/  @!P2 FMUL.FTZ R3, R2, R23 ;  /* 0x000000170203a220 */ /* 0x002fe40000410000 */
[----:B------:R-:W1:Y:S01]  /*4660*/  @!P1 MUFU.EX2 R22, R4 ;  /* 0x0000000400169308 */ /* 0x000e620000000800 */
[----:B---3--:R-:W-:-:S07]  /*4670*/  @!P0 F2FP.BF16.PACK_AB R25, RZ, R25 ;  /* 0x00000019ff19823e */ /* 0x008fce00000010ff */
[----:B------:R-:W2:Y:S01]  /*4680*/  @!P2 MUFU.EX2 R23, R3 ;  /* 0x000000030017a308 */ /* 0x000ea20000000800 */
[----:B----4-:R-:W-:Y:S02]  /*4690*/  @!P3 F2FP.BF16.PACK_AB R5, RZ, R0 ;  /* 0x00000000ff05b23e */ /* 0x010fe400000010ff */
[----:B-1----:R-:W-:Y:S02]  /*46a0*/  @!P1 F2FP.BF16.PACK_AB R22, RZ, R22 ;  /* 0x00000016ff16923e */ /* 0x002fe400000010ff */
[----:B--2---:R-:W-:Y:S01]  /*46b0*/  @!P2 F2FP.BF16.PACK_AB R23, RZ, R23 ;  /* 0x00000017ff17a23e */ /* 0x004fe200000010ff */
[----:B------:R-:W-:Y:S05]  /*46c0*/  @P3 BRA `(.L_x_404) ;  /* 0x0000111000003947 */ /* 0x000fea0003800000 */
[----:B0-----:R-:W-:Y:S01]  /*46d0*/  PRMT R0, R18, 0x9910, RZ ;  /* 0x0000991012007816 */ /* 0x001fe200000000ff */
        /* <DEDUP_REMOVED lines=14> */
[----:B------:R-:W-:Y:S01]  /*47c0*/  PRMT R0, RZ, 0x5410, R5 ;  /* 0x00005410ff007816 */ /* 0x000fe20000000005 */
[----:B------:R-:W-:-:S03]  /*47d0*/  IMAD.MOV.U32 R19, RZ, RZ, R24 ;  /* 0x000000ffff137224 */ /* 0x000fc600078e0018 */
[----:B------:R-:W0:Y:S02]  /*47e0*/  F2I.FTZ.TRUNC.NTZ R5, R0 ;  /* 0x0000000000057305 */ /* 0x000e24000021f100 */
[----:B0-----:R0:W-:Y:S01]  /*47f0*/  STG.E.U8 [R2.64], R5 ;  /* 0x0000000502007986 */ /* 0x0011e2000c101124 */
[----:B------:R-:W-:Y:S05]  /*4800*/  BRA `(.L_x_404) ;  /* 0x00000fd000007947 */ /* 0x000fea0003800000 */
.L_x_408:
[----:B------:R-:W-:Y:S01]  /*4810*/  PRMT R5, RZ, 0x5410, R5 ;  /* 0x00005410ff057816 */ /* 0x000fe20000000005 */
[----:B------:R-:W-:-:S05]  /*4820*/  IMAD.MOV.U32 R19, RZ, RZ, R24 ;  /* 0x000000ffff137224 */ /* 0x000fca00078e0018 */
[----:B------:R-:W0:Y:S02]  /*4830*/  F2I.S64.TRUNC R4, R5 ;  /* 0x0000000500047311 */ /* 0x000e24000020d900 */
[----:B0-----:R0:W-:Y:S01]  /*4840*/  STG.E.U8 [R2.64], R4 ;  /* 0x0000000402007986 */ /* 0x0011e2000c101124 */
[----:B------:R-:W-:Y:S05]  /*4850*/  BRA `(.L_x_404) ;  /* 0x00000f8000007947 */ /* 0x000fea0003800000 */
.L_x_407:
[----:B------:R-:W-:-:S13]  /*4860*/  ISETP.NE.AND P0, PT, R0, 0x2, PT ;  /* 0x000000020000780c */ /* 0x000fda0003f05270 */
[----:B------:R-:W-:Y:S05]  /*4870*/  @!P0 BRA `(.L_x_410) ;  /* 0x000000e000008947 */ /* 0x000fea0003800000 */
[----:B------:R-:W-:-:S13]  /*4880*/  ISETP.NE.AND P0, PT, R0, 0x3, PT ;  /* 0x000000030000780c */ /* 0x000fda0003f05270 */
[----:B------:R-:W-:Y:S05]  /*4890*/  @!P0 BRA `(.L_x_411) ;  /* 0x0000007000008947 */ /* 0x000fea0003800000 */
[----:B------:R-:W-:-:S13]  /*48a0*/  ISETP.NE.AND P0, PT, R0, 0x4, PT ;  /* 0x000000040000780c */ /* 0x000fda0003f05270 */
[----:B------:R-:W-:Y:S05]  /*48b0*/  @P0 BRA `(.L_x_409) ;  /* 0x00000d4000000947 */ /* 0x000fea0003800000 */
[----:B------:R-:W-:Y:S01]  /*48c0*/  PRMT R5, RZ, 0x5410, R5 ;  /* 0x00005410ff057816 */ /* 0x000fe20000000005 */
[----:B------:R-:W-:-:S05]  /*48d0*/  IMAD.MOV.U32 R19, RZ, RZ, R24 ;  /* 0x000000ffff137224 */ /* 0x000fca00078e0018 */
[----:B------:R-:W0:Y:S02]  /*48e0*/  F2I.S64.TRUNC R4, R5 ;  /* 0x0000000500047311 */ /* 0x000e24000020d900 */
[----:B0-----:R0:W-:Y:S01]  /*48f0*/  STG.E.64 [R2.64], R4 ;  /* 0x0000000402007986 */ /* 0x0011e2000c101b24 */
[----:B------:R-:W-:Y:S05]  /*4900*/  BRA `(.L_x_404) ;  /* 0x00000ed000007947 */ /* 0x000fea0003800000 */
.L_x_411:
[----:B------:R-:W-:Y:S01]  /*4910*/  PRMT R5, RZ, 0x5410, R5 ;  /* 0x00005410ff057816 */ /* 0x000fe20000000005 */
[----:B------:R-:W-:-:S05]  /*4920*/  IMAD.MOV.U32 R19, RZ, RZ, R24 ;  /* 0x000000ffff137224 */ /* 0x000fca00078e0018 */
[----:B------:R-:W0:Y:S02]  /*4930*/  F2I.FTZ.TRUNC.NTZ R5, R5 ;  /* 0x0000000500057305 */ /* 0x000e24000021f100 */
[----:B0-----:R0:W-:Y:S01]  /*4940*/  STG.E [R2.64], R5 ;  /* 0x0000000502007986 */ /* 0x0011e2000c101924 */
[----:B------:R-:W-:Y:S05]  /*4950*/  BRA `(.L_x_404) ;  /* 0x00000e8000007947 */ /* 0x000fea0003800000 */
.L_x_410:
[----:B------:R-:W-:Y:S01]  /*4960*/  PRMT R5, RZ, 0x5410, R5 ;  /* 0x00005410ff057816 */ /* 0x000fe20000000005 */
[----:B------:R-:W-:-:S05]  /*4970*/  IMAD.MOV.U32 R19, RZ, RZ, R24 ;  /* 0x000000ffff137224 */ /* 0x000fca00078e0018 */
[----:B------:R-:W0:Y:S02]  /*4980*/  F2I.FTZ.TRUNC.NTZ R5, R5 ;  /* 0x0000000500057305 */ /* 0x000e24000021f100 */
[----:B0-----:R0:W-:Y:S01]  /*4990*/  STG.E.U16 [R2.64], R5 ;  /* 0x0000000502007986 */ /* 0x0011e2000c101524 */
[----:B------:R-:W-:Y:S05]  /*49a0*/  BRA `(.L_x_404) ;  /* 0x00000e3000007947 */ /* 0x000fea0003800000 */
.L_x_406:
[----:B------:R-:W-:-:S13]  /*49b0*/  ISETP.GT.AND P0, PT, R0, 0x6, PT ;  /* 0x000000060000780c */ /* 0x000fda0003f04270 */
[----:B------:R-:W-:Y:S05]  /*49c0*/  @P0 BRA `(.L_x_412) ;  /* 0x000000d000000947 */ /* 0x000fea0003800000 */
[----:B------:R-:W-:-:S13]  /*49d0*/  ISETP.NE.AND P0, PT, R0, 0x5, PT ;  /* 0x000000050000780c */ /* 0x000fda0003f05270 */
[----:B------:R-:W-:Y:S05]  /*49e0*/  @!P0 BRA `(.L_x_413) ;  /* 0x0000006000008947 */ /* 0x000fea0003800000 */
[----:B------:R-:W-:-:S13]  /*49f0*/  ISETP.NE.AND P0, PT, R0, 0x6, PT ;  /* 0x000000060000780c */ /* 0x000fda0003f05270 */
[----:B------:R-:W-:Y:S05]  /*4a00*/  @P0 BRA `(.L_x_409) ;  /* 0x00000bf000000947 */ /* 0x000fea0003800000 */
[----:B------:R-:W-:Y:S01]  /*4a10*/  PRMT R5, RZ, 0x5410, R5 ;  /* 0x00005410ff057816 */ /* 0x000fe20000000005 */
[----:B------:R-:W-:-:S04]  /*4a20*/  IMAD.MOV.U32 R19, RZ, RZ, R24 ;  /* 0x000000ffff137224 */ /* 0x000fc800078e0018 */
[----:B------:R0:W-:Y:S01]  /*4a30*/  STG.E [R2.64], R5 ;  /* 0x0000000502007986 */ /* 0x0001e2000c101924 */
[----:B------:R-:W-:Y:S05]  /*4a40*/  BRA `(.L_x_404) ;  /* 0x00000d9000007947 */ /* 0x000fea0003800000 */
.L_x_413:
[----:B------:R-:W-:Y:S01]  /*4a50*/  PRMT R0, RZ, 0x5410, R5 ;  /* 0x00005410ff007816 */ /* 0x000fe20000000005 */
[----:B------:R-:W-:-:S03]  /*4a60*/  IMAD.MOV.U32 R19, RZ, RZ, R24 ;  /* 0x000000ffff137224 */ /* 0x000fc600078e0018 */
[----:B------:R-:W-:-:S05]  /*4a70*/  F2FP.PACK_AB R0, RZ, R0 ;  /* 0x00000000ff00723e */ /* 0x000fca00000000ff */
[----:B------:R0:W-:Y:S01]  /*4a80*/  STG.E.U16 [R2.64], R0 ;  /* 0x0000000002007986 */ /* 0x0001e2000c101524 */
[----:B------:R-:W-:Y:S05]  /*4a90*/  BRA `(.L_x_404) ;  /* 0x00000d4000007947 */ /* 0x000fea0003800000 */
.L_x_412:
[----:B------:R-:W-:-:S13]  /*4aa0*/  ISETP.NE.AND P0, PT, R0, 0x7, PT ;  /* 0x000000070000780c */ /* 0x000fda0003f05270 */
[----:B------:R-:W-:Y:S05]  /*4ab0*/  @!P0 BRA `(.L_x_414) ;  /* 0x000000f000008947 */ /* 0x000fea0003800000 */
[----:B------:R-:W-:-:S13]  /*4ac0*/  ISETP.NE.AND P0, PT, R0, 0x8, PT ;  /* 0x000000080000780c */ /* 0x000fda0003f05270 */
[----:B------:R-:W-:Y:S05]  /*4ad0*/  @!P0 BRA `(.L_x_415) ;  /* 0x0000007000008947 */ /* 0x000fea0003800000 */
[----:B------:R-:W-:-:S13]  /*4ae0*/  ISETP.NE.AND P0, PT, R0, 0x9, PT ;  /* 0x000000090000780c */ /* 0x000fda0003f05270 */
[----:B------:R-:W-:Y:S05]  /*4af0*/  @P0 BRA `(.L_x_409) ;  /* 0x00000b0000000947 */ /* 0x000fea0003800000 */
[----:B------:R-:W-:Y:S01]  /*4b00*/  IMAD.MOV.U32 R7, RZ, RZ, RZ ;  /* 0x000000ffff077224 */ /* 0x000fe200078e00ff */
[----:B------:R-:W-:Y:S01]  /*4b10*/  PRMT R6, RZ, 0x5410, R5 ;  /* 0x00005410ff067816 */ /* 0x000fe20000000005 */
[----:B------:R-:W-:-:S04]  /*4b20*/  IMAD.MOV.U32 R19, RZ, RZ, R24 ;  /* 0x000000ffff137224 */ /* 0x000fc800078e0018 */
[----:B------:R0:W-:Y:S01]  /*4b30*/  STG.E.64 [R2.64], R6 ;  /* 0x0000000602007986 */ /* 0x0001e2000c101b24 */
[----:B------:R-:W-:Y:S05]  /*4b40*/  BRA `(.L_x_404) ;  /* 0x00000c9000007947 */ /* 0x000fea0003800000 */
.L_x_415:
[----:B------:R-:W-:Y:S01]  /*4b50*/  PRMT R5, RZ, 0x5410, R5 ;  /* 0x00005410ff057816 */ /* 0x000fe20000000005 */
[----:B------:R-:W-:-:S03]  /*4b60*/  IMAD.MOV.U32 R19, RZ, RZ, R24 ;  /* 0x000000ffff137224 */ /* 0x000fc600078e0018 */
[----:B------:R-:W-:-:S04]  /*4b70*/  F2FP.PACK_AB R5, RZ, R5 ;  /* 0x00000005ff05723e */ /* 0x000fc800000000ff */
[----:B------:R-:W-:-:S05]  /*4b80*/  PRMT R5, R5, 0x5410, RZ ;  /* 0x0000541005057816 */ /* 0x000fca00000000ff */
[----:B------:R0:W-:Y:S01]  /*4b90*/  STG.E [R2.64], R5 ;  /* 0x0000000502007986 */ /* 0x0001e2000c101924 */
[----:B------:R-:W-:Y:S05]  /*4ba0*/  BRA `(.L_x_404) ;  /* 0x00000c3000007947 */ /* 0x000fea0003800000 */
.L_x_414:
[----:B------:R-:W-:Y:S01]  /*4bb0*/  PRMT R4, RZ, 0x5410, R5 ;  /* 0x00005410ff047816 */ /* 0x000fe20000000005 */
[----:B------:R-:W-:-:S04]  /*4bc0*/  IMAD.MOV.U32 R19, RZ, RZ, R24 ;  /* 0x000000ffff137224 */ /* 0x000fc800078e0018 */
[----:B------:R-:W-:-:S06]  /*4bd0*/  FMUL.FTZ R4, R4, 1 ;  /* 0x3f80000004047820 */ /* 0x000fcc0000410000 */
[----:B------:R-:W0:Y:S02]  /*4be0*/  F2F.F64.F32 R4, R4 ;  /* 0x0000000400047310 */ /* 0x000e240000201800 */
[----:B0-----:R0:W-:Y:S01]  /*4bf0*/  STG.E.64 [R2.64], R4 ;  /* 0x0000000402007986 */ /* 0x0011e2000c101b24 */
[----:B------:R-:W-:Y:S05]  /*4c00*/  BRA `(.L_x_404) ;  /* 0x00000bd000007947 */ /* 0x000fea0003800000 */
.L_x_405:
        /* <DEDUP_REMOVED lines=8> */
[----:B------:R-:W-:Y:S01]  /*4c90*/  PRMT R5, RZ, 0x5410, R5 ;  /* 0x00005410ff057816 */ /* 0x000fe20000000005 */
[----:B------:R-:W-:-:S03]  /*4ca0*/  IMAD.MOV.U32 R19, RZ, RZ, R24 ;  /* 0x000000ffff137224 */ /* 0x000fc600078e0018 */
[----:B------:R-:W-:-:S04]  /*4cb0*/  FSETP.NEU.FTZ.AND P0, PT, R5, RZ, PT ;  /* 0x000000ff0500720b */ /* 0x000fc80003f1d000 */
[----:B------:R-:W-:-:S05]  /*4cc0*/  SEL R5, RZ, 0x1, !P0 ;  /* 0x00000001ff057807 */ /* 0x000fca0004000000 */
[----:B------:R0:W-:Y:S01]  /*4cd0*/  STG.E.U8 [R2.64], R5 ;  /* 0x0000000502007986 */ /* 0x0001e2000c101124 */
[----:B------:R-:W-:Y:S05]  /*4ce0*/  BRA `(.L_x_404) ;  /* 0x00000af000007947 */ /* 0x000fea0003800000 */
.L_x_418:
[----:B------:R-:W-:Y:S01]  /*4cf0*/  PRMT R5, RZ, 0x5410, R5 ;  /* 0x00005410ff057816 */ /* 0x000fe20000000005 */
[----:B------:R-:W-:Y:S01]  /*4d00*/  CS2R R6, SRZ ;  /* 0x0000000000067805 */ /* 0x000fe2000001ff00 */
[----:B------:R-:W-:-:S03]  /*4d10*/  IMAD.MOV.U32 R19, RZ, RZ, R24 ;  /* 0x000000ffff137224 */ /* 0x000fc600078e0018 */
[----:B------:R-:W-:-:S06]  /*4d20*/  FMUL.FTZ R5, R5, 1 ;  /* 0x3f80000005057820 */ /* 0x000fcc0000410000 */
[----:B------:R-:W0:Y:S02]  /*4d30*/  F2F.F64.F32 R4, R5 ;  /* 0x0000000500047310 */ /* 0x000e240000201800 */
[----:B0-----:R0:W-:Y:S01]  /*4d40*/  STG.E.128 [R2.64], R4 ;  /* 0x0000000402007986 */ /* 0x0011e2000c101d24 */
[----:B------:R-:W-:Y:S05]  /*4d50*/  BRA `(.L_x_404) ;  /* 0x00000a8000007947 */ /* 0x000fea0003800000 */
.L_x_417:
        /* <DEDUP_REMOVED lines=21> */
.L_x_422:
[----:B------:R-:W-:Y:S05]  /*4eb0*/  BSYNC B0 ;  /* 0x0000000000007941 */ /* 0x000fea0003800000 */
.L_x_421:
[----:B------:R-:W-:Y:S01]  /*4ec0*/  LOP3.LUT R5, R0, R5, RZ, 0xfc, !PT ;  /* 0x0000000500057212 */ /* 0x000fe200078efcff */
[----:B------:R-:W-:-:S04]  /*4ed0*/  IMAD.MOV.U32 R19, RZ, RZ, R24 ;  /* 0x000000ffff137224 */ /* 0x000fc800078e0018 */
[----:B------:R0:W-:Y:S01]  /*4ee0*/  STG.E.U8 [R2.64], R5 ;  /* 0x0000000502007986 */ /* 0x0001e2000c101124 */
[----:B------:R-:W-:Y:S05]  /*4ef0*/  BRA `(.L_x_404) ;  /* 0x000008e000007947 */ /* 0x000fea0003800000 */
.L_x_420:
        /* <DEDUP_REMOVED lines=13> */
.L_x_424:
[----:B------:R-:W-:Y:S01]  /*4fd0*/  IMAD.MOV.U32 R0, RZ, RZ, 0x7f ;  /* 0x0000007fff007424 */ /* 0x000fe200078e00ff */
[----:B------:R-:W-:-:S04]  /*4fe0*/  ISETP.GT.U32.AND P0, PT, R4, 0x7f800000, PT ;  /* 0x7f8000000400780c */ /* 0x000fc80003f04070 */
[----:B------:R-:W-:-:S04]  /*4ff0*/  SEL R0, R0, 0x7c, P0 ;  /* 0x0000007c00007807 */ /* 0x000fc80000000000 */
.L_x_425:
[----:B------:R-:W-:Y:S05]  /*5000*/  BSYNC B0 ;  /* 0x0000000000007941 */ /* 0x000fea0003800000 */
.L_x_423:
[----:B------:R-:W-:Y:S01]  /*5010*/  LOP3.LUT R4, R5, 0x80000000, RZ, 0xc0, !PT ;  /* 0x8000000005047812 */ /* 0x000fe200078ec0ff */
[----:B------:R-:W-:-:S03]  /*5020*/  IMAD.MOV.U32 R19, RZ, RZ, R24 ;  /* 0x000000ffff137224 */ /* 0x000fc600078e0018 */
[----:B------:R-:W-:-:S04]  /*5030*/  SHF.R.U32.HI R5, RZ, 0x18, R4 ;  /* 0x00000018ff057819 */ /* 0x000fc80000011604 */
[----:B------:R-:W-:-:S05]  /*5040*/  LOP3.LUT R5, R0, R5, RZ, 0xfc, !PT ;  /* 0x0000000500057212 */ /* 0x000fca00078efcff */
[----:B------:R0:W-:Y:S01]  /*5050*/  STG.E.U8 [R2.64], R5 ;  /* 0x0000000502007986 */ /* 0x0001e2000c101124 */
[----:B------:R-:W-:Y:S05]  /*5060*/  BRA `(.L_x_404) ;  /* 0x0000077000007947 */ /* 0x000fea0003800000 */
.L_x_419:
[----:B------:R0:W-:Y:S01]  /*5070*/  STG.E.U16 [R2.64], R5 ;  /* 0x0000000502007986 */ /* 0x0001e2000c101524 */
[----:B------:R-:W-:Y:S01]  /*5080*/  IMAD.MOV.U32 R19, RZ, RZ, R24 ;  /* 0x000000ffff137224 */ /* 0x000fe200078e0018 */
[----:B------:R-:W-:Y:S05]  /*5090*/  BRA `(.L_x_404) ;  /* 0x0000074000007947 */ /* 0x000fea0003800000 */
.L_x_416:
        /* <DEDUP_REMOVED lines=10> */
[----:B------:R-:W0:Y:S02]  /*5140*/  F2I.FTZ.U32.TRUNC.NTZ R5, R5 ;  /* 0x0000000500057305 */ /* 0x000e24000021f000 */
[----:B0-----:R0:W-:Y:S01]  /*5150*/  STG.E.U16 [R2.64], R5 ;  /* 0x0000000502007986 */ /* 0x0011e2000c101524 */
[----:B------:R-:W-:Y:S05]  /*5160*/  BRA `(.L_x_404) ;  /* 0x0000067000007947 */ /* 0x000fea0003800000 */
.L_x_428:
        /* <DEDUP_REMOVED lines=13> */
[----:B------:R-:W-:-:S05]  /*5240*/  FADD.FTZ R0, R5, 8192 ;  /* 0x4600000005007421 */ /* 0x000fca0000010000 */
[----:B------:R-:W-:Y:S02]  /*5250*/  LOP3.LUT P0, R4, R0, 0xff, RZ, 0xc0, !PT ;  /* 0x000000ff00047812 */ /* 0x000fe4000780c0ff */
[----:B------:R-:W-:-:S11]  /*5260*/  PRMT R0, RZ, 0x7610, R0 ;  /* 0x00007610ff007816 */ /* 0x000fd60000000000 */
[----:B------:R-:W-:Y:S05]  /*5270*/  @!P0 BRA `(.L_x_430) ;  /* 0x0000004000008947 */ /* 0x000fea0003800000 */
.L_x_431:
[----:B------:R-:W-:-:S04]  /*5280*/  LOP3.LUT R0, R7, 0x80000000, RZ, 0xc0, !PT ;  /* 0x8000000007007812 */ /* 0x000fc800078ec0ff */
[----:B------:R-:W-:-:S04]  /*5290*/  SHF.R.U32.HI R5, RZ, 0x18, R0 ;  /* 0x00000018ff057819 */ /* 0x000fc80000011600 */
[----:B------:R-:W-:-:S04]  /*52a0*/  LOP3.LUT R4, R4, R5, RZ, 0xfc, !PT ;  /* 0x0000000504047212 */ /* 0x000fc800078efcff */
[----:B------:R-:W-:Y:S02]  /*52b0*/  PRMT R0, R4, 0x7610, R0 ;  /* 0x0000761004007816 */ /* 0x000fe40000000000 */
.L_x_430:
[----:B------:R-:W-:Y:S05]  /*52c0*/  BSYNC B0 ;  /* 0x0000000000007941 */ /* 0x000fea0003800000 */
.L_x_429:
[----:B------:R0:W-:Y:S01]  /*52d0*/  STG.E.U8 [R2.64], R0 ;  /* 0x0000000002007986 */ /* 0x0001e2000c101124 */
[----:B------:R-:W-:Y:S01]  /*52e0*/  IMAD.MOV.U32 R19, RZ, RZ, R24 ;  /* 0x000000ffff137224 */ /* 0x000fe200078e0018 */
[----:B------:R-:W-:Y:S05]  /*52f0*/  BRA `(.L_x_404) ;  /* 0x000004e000007947 */ /* 0x000fea0003800000 */
.L_x_427:
        /* <DEDUP_REMOVED lines=17> */
.L_x_434:
[----:B------:R-:W-:-:S04]  /*5410*/  LOP3.LUT R0, R7, 0x80000000, RZ, 0xc0, !PT ;  /* 0x8000000007007812 */ /* 0x000fc800078ec0ff */
[----:B------:R-:W-:-:S04]  /*5420*/  SHF.R.U32.HI R5, RZ, 0x18, R0 ;  /* 0x00000018ff057819 */ /* 0x000fc80000011600 */
[----:B------:R-:W-:-:S04]  /*5430*/  LOP3.LUT R4, R4, R5, RZ, 0xfc, !PT ;  /* 0x0000000504047212 */ /* 0x000fc800078efcff */
[----:B------:R-:W-:Y:S02]  /*5440*/  PRMT R0, R4, 0x7610, R0 ;  /* 0x0000761004007816 */ /* 0x000fe40000000000 */
.L_x_433:
[----:B------:R-:W-:Y:S05]  /*5450*/  BSYNC B0 ;  /* 0x0000000000007941 */ /* 0x000fea0003800000 */
.L_x_432:
[----:B------:R0:W-:Y:S01]  /*5460*/  STG.E.U8 [R2.64], R0 ;  /* 0x0000000002007986 */ /* 0x0001e2000c101124 */
[----:B------:R-:W-:Y:S01]  /*5470*/  IMAD.MOV.U32 R19, RZ, RZ, R24 ;  /* 0x000000ffff137224 */ /* 0x000fe200078e0018 */
[----:B------:R-:W-:Y:S05]  /*5480*/  BRA `(.L_x_404) ;  /* 0x0000035000007947 */ /* 0x000fea0003800000 */
.L_x_426:
[----:B------:R-:W-:-:S13]  /*5490*/  ISETP.NE.AND P0, PT, R0, 0x1c, PT ;  /* 0x0000001c0000780c */ /* 0x000fda0003f05270 */
[----:B------:R-:W-:Y:S05]  /*54a0*/  @!P0 BRA `(.L_x_435) ;  /* 0x000002f000008947 */ /* 0x000fea0003800000 */
[----:B------:R-:W-:-:S13]  /*54b0*/  ISETP.NE.AND P0, PT, R0, 0x1d, PT ;  /* 0x0000001d0000780c */ /* 0x000fda0003f05270 */
[----:B------:R-:W-:Y:S05]  /*54c0*/  @!P0 BRA `(.L_x_436) ;  /* 0x0000028000008947 */ /* 0x000fea0003800000 */
[----:B------:R-:W-:-:S13]  /*54d0*/  ISETP.NE.AND P0, PT, R0, 0x2c, PT ;  /* 0x0000002c0000780c */ /* 0x000fda0003f05270 */
[----:B------:R-:W-:Y:S05]  /*54e0*/  @P0 BRA `(.L_x_409) ;  /* 0x0000011000000947 */ /* 0x000fea0003800000 */
[----:B------:R-:W-:Y:S01]  /*54f0*/  PRMT R5, RZ, 0x5410, R5 ;  /* 0x00005410ff057816 */ /* 0x000fe20000000005 */
[----:B------:R-:W-:Y:S01]  /*5500*/  IMAD.MOV.U32 R19, RZ, RZ, R24 ;  /* 0x000000ffff137224 */ /* 0x000fe200078e0018 */
        /* <DEDUP_REMOVED lines=15> */
.L_x_409:
        /* <DEDUP_REMOVED lines=19> */
[----:B------:R-:W-:Y:S01]  /*5730*/  IMAD.MOV.U32 R19, RZ, RZ, R24 ;  /* 0x000000ffff137224 */ /* 0x000fe200078e0018 */
[----:B------:R-:W-:Y:S05]  /*5740*/  BRA `(.L_x_404) ;  /* 0x0000009000007947 */ /* 0x000fea0003800000 */
.L_x_436:
[----:B------:R-:W-:Y:S01]  /*5750*/  PRMT R5, RZ, 0x5410, R5 ;  /* 0x00005410ff057816 */ /* 0x000fe20000000005 */
[----:B------:R-:W-:-:S05]  /*5760*/  IMAD.MOV.U32 R19, RZ, RZ, R24 ;  /* 0x000000ffff137224 */ /* 0x000fca00078e0018 */
[----:B------:R-:W0:Y:S02]  /*5770*/  F2I.U64.TRUNC R4, R5 ;  /* 0x0000000500047311 */ /* 0x000e24000020d800 */
[----:B0-----:R0:W-:Y:S01]  /*5780*/  STG.E.64 [R2.64], R4 ;  /* 0x0000000402007986 */ /* 0x0011e2000c101b24 */
[----:B------:R-:W-:Y:S05]  /*5790*/  BRA `(.L_x_404) ;  /* 0x0000004000007947 */ /* 0x000fea0003800000 */
.L_x_435:
[----:B------:R-:W-:Y:S01]  /*57a0*/  PRMT R5, RZ, 0x5410, R5 ;  /* 0x00005410ff057816 */ /* 0x000fe20000000005 */
[----:B------:R-:W-:-:S05]  /*57b0*/  IMAD.MOV.U32 R19, RZ, RZ, R24 ;  /* 0x000000ffff137224 */ /* 0x000fca00078e0018 */
[----:B------:R-:W0:Y:S02]  /*57c0*/  F2I.FTZ.U32.TRUNC.NTZ R5, R5 ;  /* 0x0000000500057305 */ /* 0x000e24000021f000 */
[----:B0-----:R0:W-:Y:S02]  /*57d0*/  STG.E [R2.64], R5 ;  /* 0x0000000502007986 */ /* 0x0011e4000c101924 */
.L_x_404:
[----:B0-----:R-:W-:Y:S05]  /*57e0*/  BSYNC B6 ;  /* 0x0000000000067941 */ /* 0x001fea0003800000 */
.L_x_403:
[----:B------:R-:W-:Y:S01]  /*57f0*/  ISETP.GE.AND P0, PT, R19, R17, PT ;  /* 0x000000111300720c */ /* 0x000fe20003f06270 */
[----:B------:R-:W-:-:S12]  /*5800*/  BSSY B6, `(.L_x_437) ;  /* 0x00001fe000067945 */ /* 0x000fd80003800000 */
[----:B------:R-:W-:Y:S05]  /*5810*/  @P0 BRA `(.L_x_438) ;  /* 0x00001fc000000947 */ /* 0x000fea0003800000 */
[----:B------:R-:W-:Y:S01]  /*5820*/  IMAD R0, R16, 0x200, R19 ;  /* 0x0000020010007824 */ /* 0x000fe200078e0213 */
[----:B------:R-:W-:-:S03]  /*5830*/  PRMT R3, R18, 0x9910, RZ ;  /* 0x0000991012037816 */ /* 0x000fc600000000ff */
        /* <DEDUP_REMOVED lines=14> */
[----:B------:R-:W-:-:S06]  /*5920*/  PRMT R25, RZ, 0x5410, R25 ;  /* 0x00005410ff197816 */ /* 0x000fcc0000000019 */
[----:B------:R-:W0:Y:S02]  /*5930*/  F2I.FTZ.TRUNC.NTZ R25, R25 ;  /* 0x0000001900197305 */ /* 0x000e24000021f100 */
[----:B0-----:R0:W-:Y:S01]  /*5940*/  STG.E.U8 [R2.64], R25 ;  /* 0x0000001902007986 */ /* 0x0011e2000c101124 */
[----:B------:R-:W-:Y:S05]  /*5950*/  BRA `(.L_x_444) ;  /* 0x00000e8000007947 */ /* 0x000fea0003800000 */
.L_x_442:
[----:B------:R-:W-:-:S06]  /*5960*/  PRMT R5, RZ, 0x5410, R25 ;  /* 0x00005410ff057816 */ /* 0x000fcc0000000019 */
[----:B------:R-:W0:Y:S02]  /*5970*/  F2I.S64.TRUNC R4, R5 ;  /* 0x0000000500047311 */ /* 0x000e24000020d900 */
[----:B0-----:R0:W-:Y:S01]  /*5980*/  STG.E.U8 [R2.64], R4 ;  /* 0x0000000402007986 */ /* 0x0011e2000c101124 */
[----:B------:R-:W-:Y:S05]  /*5990*/  BRA `(.L_x_444) ;  /* 0x00000e4000007947 */ /* 0x000fea0003800000 */
.L_x_441:
        /* <DEDUP_REMOVED lines=10> */
.L_x_446:
[----:B------:R-:W-:-:S06]  /*5a40*/  PRMT R25, RZ, 0x5410, R25 ;  /* 0x00005410ff197816 */ /* 0x000fcc0000000019 */
[----:B------:R-:W0:Y:S02]  /*5a50*/  F2I.FTZ.TRUNC.NTZ R25, R25 ;  /* 0x0000001900197305 */ /* 0x000e24000021f100 */
[----:B0-----:R0:W-:Y:S01]  /*5a60*/  STG.E [R2.64], R25 ;  /* 0x0000001902007986 */ /* 0x0011e2000c101924 */
[----:B------:R-:W-:Y:S05]  /*5a70*/  BRA `(.L_x_444) ;  /* 0x00000d6000007947 */ /* 0x000fea0003800000 */
.L_x_445:
[----:B------:R-:W-:-:S06]  /*5a80*/  PRMT R25, RZ, 0x5410, R25 ;  /* 0x00005410ff197816 */ /* 0x000fcc0000000019 */
[----:B------:R-:W0:Y:S02]  /*5a90*/  F2I.FTZ.TRUNC.NTZ R25, R25 ;  /* 0x0000001900197305 */ /* 0x000e24000021f100 */
[----:B0-----:R0:W-:Y:S01]  /*5aa0*/  STG.E.U16 [R2.64], R25 ;  /* 0x0000001902007986 */ /* 0x0011e2000c101524 */
[----:B------:R-:W-:Y:S05]  /*5ab0*/  BRA `(.L_x_444) ;  /* 0x00000d2000007947 */ /* 0x000fea0003800000 */
.L_x_440:
        /* <DEDUP_REMOVED lines=9> */
.L_x_448:
[----:B------:R-:W-:-:S04]  /*5b50*/  PRMT R0, RZ, 0x5410, R25 ;  /* 0x00005410ff007816 */ /* 0x000fc80000000019 */
[----:B------:R-:W-:-:S05]  /*5b60*/  F2FP.PACK_AB R0, RZ, R0 ;  /* 0x00000000ff00723e */ /* 0x000fca00000000ff */
[----:B------:R0:W-:Y:S01]  /*5b70*/  STG.E.U16 [R2.64], R0 ;  /* 0x0000000002007986 */ /* 0x0001e2000c101524 */
[----:B------:R-:W-:Y:S05]  /*5b80*/  BRA `(.L_x_444) ;  /* 0x00000c5000007947 */ /* 0x000fea0003800000 */
.L_x_447:
        /* <DEDUP_REMOVED lines=10> */
.L_x_450:
[----:B------:R-:W-:-:S04]  /*5c30*/  PRMT R25, RZ, 0x5410, R25 ;  /* 0x00005410ff197816 */ /* 0x000fc80000000019 */
[----:B------:R-:W-:-:S04]  /*5c40*/  F2FP.PACK_AB R5, RZ, R25 ;  /* 0x00000019ff05723e */ /* 0x000fc800000000ff */
[----:B------:R-:W-:-:S05]  /*5c50*/  PRMT R5, R5, 0x5410, RZ ;  /* 0x0000541005057816 */ /* 0x000fca00000000ff */
[----:B------:R0:W-:Y:S01]  /*5c60*/  STG.E [R2.64], R5 ;  /* 0x0000000502007986 */ /* 0x0001e2000c101924 */
[----:B------:R-:W-:Y:S05]  /*5c70*/  BRA `(.L_x_444) ;  /* 0x00000b6000007947 */ /* 0x000fea0003800000 */
.L_x_449:
[----:B------:R-:W-:-:S05]  /*5c80*/  PRMT R4, RZ, 0x5410, R25 ;  /* 0x00005410ff047816 */ /* 0x000fca0000000019 */
[----:B------:R-:W-:-:S06]  /*5c90*/  FMUL.FTZ R4, R4, 1 ;  /* 0x3f80000004047820 */ /* 0x000fcc0000410000 */
[----:B------:R-:W0:Y:S02]  /*5ca0*/  F2F.F64.F32 R4, R4 ;  /* 0x0000000400047310 */ /* 0x000e240000201800 */
[----:B0-----:R0:W-:Y:S01]  /*5cb0*/  STG.E.64 [R2.64], R4 ;  /* 0x0000000402007986 */ /* 0x0011e2000c101b24 */
[----:B------:R-:W-:Y:S05]  /*5cc0*/  BRA `(.L_x_444) ;  /* 0x00000b1000007947 */ /* 0x000fea0003800000 */
.L_x_439:
        /* <DEDUP_REMOVED lines=13> */
.L_x_453:
[----:B------:R-:W-:Y:S01]  /*5da0*/  PRMT R25, RZ, 0x5410, R25 ;  /* 0x00005410ff197816 */ /* 0x000fe20000000019 */
[----:B------:R-:W-:-:S04]  /*5db0*/  CS2R R6, SRZ ;  /* 0x0000000000067805 */ /* 0x000fc8000001ff00 */
[----:B------:R-:W-:-:S06]  /*5dc0*/  FMUL.FTZ R4, R25, 1 ;  /* 0x3f80000019047820 */ /* 0x000fcc0000410000 */
[----:B------:R-:W0:Y:S02]  /*5dd0*/  F2F.F64.F32 R4, R4 ;  /* 0x0000000400047310 */ /* 0x000e240000201800 */
[----:B0-----:R0:W-:Y:S01]  /*5de0*/  STG.E.128 [R2.64], R4 ;  /* 0x0000000402007986 */ /* 0x0011e2000c101d24 */
[----:B------:R-:W-:Y:S05]  /*5df0*/  BRA `(.L_x_444) ;  /* 0x000009e000007947 */ /* 0x000fea0003800000 */
.L_x_452:
        /* <DEDUP_REMOVED lines=21> */
.L_x_457:
[----:B------:R-:W-:Y:S05]  /*5f50*/  BSYNC B0 ;  /* 0x0000000000007941 */ /* 0x000fea0003800000 */
.L_x_456:
[----:B------:R-:W-:-:S05]  /*5f60*/  LOP3.LUT R5, R0, R5, RZ, 0xfc, !PT ;  /* 0x0000000500057212 */ /* 0x000fca00078efcff */
[----:B------:R0:W-:Y:S01]  /*5f70*/  STG.E.U8 [R2.64], R5 ;  /* 0x0000000502007986 */ /* 0x0001e2000c101124 */
[----:B------:R-:W-:Y:S05]  /*5f80*/  BRA `(.L_x_444) ;  /* 0x0000085000007947 */ /* 0x000fea0003800000 */
.L_x_455:
        /* <DEDUP_REMOVED lines=13> */
.L_x_459:
[----:B------:R-:W-:Y:S01]  /*6060*/  IMAD.MOV.U32 R0, RZ, RZ, 0x7f ;  /* 0x0000007fff007424 */ /* 0x000fe200078e00ff */
[----:B------:R-:W-:-:S04]  /*6070*/  ISETP.GT.U32.AND P0, PT, R4, 0x7f800000, PT ;  /* 0x7f8000000400780c */ /* 0x000fc80003f04070 */
[----:B------:R-:W-:-:S04]  /*6080*/  SEL R0, R0, 0x7c, P0 ;  /* 0x0000007c00007807 */ /* 0x000fc80000000000 */
.L_x_460:
[----:B------:R-:W-:Y:S05]  /*6090*/  BSYNC B0 ;  /* 0x0000000000007941 */ /* 0x000fea0003800000 */
.L_x_458:
[----:B------:R-:W-:-:S04]  /*60a0*/  LOP3.LUT R4, R25, 0x80000000, RZ, 0xc0, !PT ;  /* 0x8000000019047812 */ /* 0x000fc800078ec0ff */
[----:B------:R-:W-:-:S04]  /*60b0*/  SHF.R.U32.HI R5, RZ, 0x18, R4 ;  /* 0x00000018ff057819 */ /* 0x000fc80000011604 */
[----:B------:R-:W-:-:S05]  /*60c0*/  LOP3.LUT R5, R0, R5, RZ, 0xfc, !PT ;  /* 0x0000000500057212 */ /* 0x000fca00078efcff */
[----:B------:R0:W-:Y:S01]  /*60d0*/  STG.E.U8 [R2.64], R5 ;  /* 0x0000000502007986 */ /* 0x0001e2000c101124 */
[----:B------:R-:W-:Y:S05]  /*60e0*/  BRA `(.L_x_444) ;  /* 0x000006f000007947 */ /* 0x000fea0003800000 */
.L_x_454:
[----:B------:R0:W-:Y:S01]  /*60f0*/  STG.E.U16 [R2.64], R25 ;  /* 0x0000001902007986 */ /* 0x0001e2000c101524 */
[----:B------:R-:W-:Y:S05]  /*6100*/  BRA `(.L_x_444) ;  /* 0x000006d000007947 */ /* 0x000fea0003800000 */
.L_x_451:
        /* <DEDUP_REMOVED lines=12> */
.L_x_463:
        /* <DEDUP_REMOVED lines=17> */
.L_x_466:
[----:B------:R-:W-:-:S04]  /*62e0*/  LOP3.LUT R0, R25, 0x80000000, RZ, 0xc0, !PT ;  /* 0x8000000019007812 */ /* 0x000fc800078ec0ff */
[----:B------:R-:W-:-:S04]  /*62f0*/  SHF.R.U32.HI R5, RZ, 0x18, R0 ;  /* 0x00000018ff057819 */ /* 0x000fc80000011600 */
[----:B------:R-:W-:-:S04]  /*6300*/  LOP3.LUT R4, R4, R5, RZ, 0xfc, !PT ;  /* 0x0000000504047212 */ /* 0x000fc800078efcff */
[----:B------:R-:W-:Y:S02]  /*6310*/  PRMT R0, R4, 0x7610, R0 ;  /* 0x0000761004007816 */ /* 0x000fe40000000000 */
.L_x_465:
[----:B------:R-:W-:Y:S05]  /*6320*/  BSYNC B0 ;  /* 0x0000000000007941 */ /* 0x000fea0003800000 */
.L_x_464:
[----:B------:R0:W-:Y:S01]  /*6330*/  STG.E.U8 [R2.64], R0 ;  /* 0x0000000002007986 */ /* 0x0001e2000c101124 */
[----:B------:R-:W-:Y:S05]  /*6340*/  BRA `(.L_x_444) ;  /* 0x0000049000007947 */ /* 0x000fea0003800000 */
.L_x_462:
        /* <DEDUP_REMOVED lines=17> */
.L_x_469:
[----:B------:R-:W-:-:S04]  /*6460*/  LOP3.LUT R0, R25, 0x80000000, RZ, 0xc0, !PT ;  /* 0x8000000019007812 */ /* 0x000fc800078ec0ff */
[----:B------:R-:W-:-:S04]  /*6470*/  SHF.R.U32.HI R5, RZ, 0x18, R0 ;  /* 0x00000018ff057819 */ /* 0x000fc80000011600 */
[----:B------:R-:W-:-:S04]  /*6480*/  LOP3.LUT R4, R4, R5, RZ, 0xfc, !PT ;  /* 0x0000000504047212 */ /* 0x000fc800078efcff */
[----:B------:R-:W-:Y:S02]  /*6490*/  PRMT R0, R4, 0x7610, R0 ;  /* 0x0000761004007816 */ /* 0x000fe40000000000 */
.L_x_468:
[----:B------:R-:W-:Y:S05]  /*64a0*/  BSYNC B0 ;  /* 0x0000000000007941 */ /* 0x000fea0003800000 */
.L_x_467:
[----:B------:R0:W-:Y:S01]  /*64b0*/  STG.E.U8 [R2.64], R0 ;  /* 0x0000000002007986 */ /* 0x0001e2000c101124 */
[----:B------:R-:W-:Y:S05]  /*64c0*/  BRA `(.L_x_444) ;  /* 0x0000031000007947 */ /* 0x000fea0003800000 */
.L_x_461:
[----:B------:R-:W-:-:S13]  /*64d0*/  ISETP.NE.AND P0, PT, R0, 0x1c, PT ;  /* 0x0000001c0000780c */ /* 0x000fda0003f05270 */
[----:B------:R-:W-:Y:S05]  /*64e0*/  @!P0 BRA `(.L_x_470) ;  /* 0x000002c000008947 */ /* 0x000fea0003800000 */
[----:B------:R-:W-:-:S13]  /*64f0*/  ISETP.NE.AND P0, PT, R0, 0x1d, PT ;  /* 0x0000001d0000780c */ /* 0x000fda0003f05270 */
[----:B------:R-:W-:Y:S05]  /*6500*/  @!P0 BRA `(.L_x_471) ;  /* 0x0000026000008947 */ /* 0x000fea0003800000 */
[----:B------:R-:W-:-:S13]  /*6510*/  ISETP.NE.AND P0, PT, R0, 0x2c, PT ;  /* 0x0000002c0000780c */ /* 0x000fda0003f05270 */
[----:B------:R-:W-:Y:S05]  /*6520*/  @P0 BRA `(.L_x_443) ;  /* 0x0000010000000947 */ /* 0x000fea0003800000 */
[----:B------:R-:W-:Y:S01]  /*6530*/  PRMT R25, RZ, 0x5410, R25 ;  /* 0x00005410ff197816 */ /* 0x000fe20000000019 */
[----:B------:R-:W-:Y:S01]  /*6540*/  IMAD.MOV.U32 R5, RZ, RZ, 0xff ;  /* 0x000000ffff057424 */ /* 0x000fe200078e00ff */
[----:B------:R-:W-:Y:S02]  /*6550*/  PLOP3.LUT P0, PT, PT, PT, PT, 0x80, 0x0 ;  /* 0x000000000000781c */ /* 0x000fe40003f0f070 */
[----:B------:R-:W-:-:S04]  /*6560*/  SHF.R.U32.HI R6, RZ, 0x17, R25 ;  /* 0x00000017ff067819 */ /* 0x000fc80000011619 */
[----:B------:R-:W-:-:S04]  /*6570*/  LOP3.LUT R4, R6, 0xff, RZ, 0xc0, !PT ;  /* 0x000000ff06047812 */ /* 0x000fc800078ec0ff */
[----:B------:R-:W-:-:S13]  /*6580*/  ISETP.NE.AND P2, PT, R4, 0xff, PT ;  /* 0x000000ff0400780c */ /* 0x000fda0003f45270 */
[--C-:B------:R-:W-:Y:S02]  /*6590*/  @P2 SHF.R.U32.HI R0, RZ, 0x16, R25.reuse ;  /* 0x00000016ff002819 */ /* 0x100fe40000011619 */
[----:B------:R-:W-:Y:S02]  /*65a0*/  @P2 LOP3.LUT P1, RZ, R4, 0x3fffff, R25, 0xf8, !PT ;  /* 0x003fffff04ff2812 */ /* 0x000fe4000782f819 */
        /* <DEDUP_REMOVED lines=8> */
.L_x_443:
        /* <DEDUP_REMOVED lines=20> */
.L_x_471:
[----:B------:R-:W-:-:S06]  /*6770*/  PRMT R4, RZ, 0x5410, R25 ;  /* 0x00005410ff047816 */ /* 0x000fcc0000000019 */
[----:B------:R-:W0:Y:S02]  /*6780*/  F2I.U64.TRUNC R4, R4 ;  /* 0x0000000400047311 */ /* 0x000e24000020d800 */
[----:B0-----:R0:W-:Y:S01]  /*6790*/  STG.E.64 [R2.64], R4 ;  /* 0x0000000402007986 */ /* 0x0011e2000c101b24 */
[----:B------:R-:W-:Y:S05]  /*67a0*/  BRA `(.L_x_444) ;  /* 0x0000003000007947 */ /* 0x000fea0003800000 */
.L_x_470:
[----:B------:R-:W-:-:S06]  /*67b0*/  PRMT R25, RZ, 0x5410, R25 ;  /* 0x00005410ff197816 */ /* 0x000fcc0000000019 */
[----:B------:R-:W0:Y:S02]  /*67c0*/  F2I.FTZ.U32.TRUNC.NTZ R25, R25 ;  /* 0x0000001900197305 */ /* 0x000e24000021f000 */
[----:B0-----:R0:W-:Y:S02]  /*67d0*/  STG.E [R2.64], R25 ;  /* 0x0000001902007986 */ /* 0x0011e4000c101924 */
.L_x_444:
[----:B------:R-:W-:-:S04]  /*67e0*/  IADD3 R19, R19, 0x80, RZ ;  /* 0x0000008013137810 */ /* 0x000fc80007ffe0ff */
[----:B------:R-:W-:-:S13]  /*67f0*/  ISETP.GE.AND P0, PT, R19, R17, PT ;  /* 0x000000111300720c */ /* 0x000fda0003f06270 */
[----:B------:R-:W-:Y:S05]  /*6800*/  @P0 BRA `(.L_x_438) ;  /* 0x00000fd000000947 */ /* 0x000fea0003800000 */
[----:B0-----:R-:W-:Y:S01]  /*6810*/  IMAD R0, R16, 0x200, R19 ;  /* 0x0000020010007824 */ /* 0x001fe200078e0213 */
        /* <DEDUP_REMOVED lines=19> */
.L_x_475:
[----:B------:R-:W-:-:S06]  /*6950*/  PRMT R5, RZ, 0x5410, R22 ;  /* 0x00005410ff057816 */ /* 0x000fcc0000000016 */
[----:B------:R-:W0:Y:S02]  /*6960*/  F2I.S64.TRUNC R4, R5 ;  /* 0x0000000500047311 */ /* 0x000e24000020d900 */
[----:B0-----:R0:W-:Y:S01]  /*6970*/  STG.E.U8 [R2.64], R4 ;  /* 0x0000000402007986 */ /* 0x0011e2000c101124 */
[----:B------:R-:W-:Y:S05]  /*6980*/  BRA `(.L_x_477) ;  /* 0x00000e4000007947 */ /* 0x000fea0003800000 */
.L_x_474:
        /* <DEDUP_REMOVED lines=10> */
.L_x_479:
[----:B------:R-:W-:-:S04]  /*6a30*/  PRMT R22, RZ, 0x5410, R22 ;  /* 0x00005410ff167816 */ /* 0x000fc80000000016 */
[----:B------:R-:W0:Y:S02]  /*6a40*/  F2I.FTZ.TRUNC.NTZ R5, R22 ;  /* 0x0000001600057305 */ /* 0x000e24000021f100 */
[----:B0-----:R0:W-:Y:S01]  /*6a50*/  STG.E [R2.64], R5 ;  /* 0x0000000502007986 */ /* 0x0011e2000c101924 */
[----:B------:R-:W-:Y:S05]  /*6a60*/  BRA `(.L_x_477) ;  /* 0x00000d6000007947 */ /* 0x000fea0003800000 */
.L_x_478:
[----:B------:R-:W-:-:S04]  /*6a70*/  PRMT R22, RZ, 0x5410, R22 ;  /* 0x00005410ff167816 */ /* 0x000fc80000000016 */
[----:B------:R-:W0:Y:S02]  /*6a80*/  F2I.FTZ.TRUNC.NTZ R5, R22 ;  /* 0x0000001600057305 */ /* 0x000e24000021f100 */
[----:B0-----:R0:W-:Y:S01]  /*6a90*/  STG.E.U16 [R2.64], R5 ;  /* 0x0000000502007986 */ /* 0x0011e2000c101524 */
[----:B------:R-:W-:Y:S05]  /*6aa0*/  BRA `(.L_x_477) ;  /* 0x00000d2000007947 */ /* 0x000fea0003800000 */
.L_x_473:
        /* <DEDUP_REMOVED lines=9> */
.L_x_481:
[----:B------:R-:W-:-:S04]  /*6b40*/  PRMT R0, RZ, 0x5410, R22 ;  /* 0x00005410ff007816 */ /* 0x000fc80000000016 */
[----:B------:R-:W-:-:S05]  /*6b50*/  F2FP.PACK_AB R0, RZ, R0 ;  /* 0x00000000ff00723e */ /* 0x000fca00000000ff */
[----:B------:R0:W-:Y:S01]  /*6b60*/  STG.E.U16 [R2.64], R0 ;  /* 0x0000000002007986 */ /* 0x0001e2000c101524 */
[----:B------:R-:W-:Y:S05]  /*6b70*/  BRA `(.L_x_477) ;  /* 0x00000c5000007947 */ /* 0x000fea0003800000 */
.L_x_480:
        /* <DEDUP_REMOVED lines=10> */
.L_x_483:
[----:B------:R-:W-:-:S04]  /*6c20*/  PRMT R22, RZ, 0x5410, R22 ;  /* 0x00005410ff167816 */ /* 0x000fc80000000016 */
[----:B------:R-:W-:-:S04]  /*6c30*/  F2FP.PACK_AB R5, RZ, R22 ;  /* 0x00000016ff05723e */ /* 0x000fc800000000ff */
[----:B------:R-:W-:-:S05]  /*6c40*/  PRMT R5, R5, 0x5410, RZ ;  /* 0x0000541005057816 */ /* 0x000fca00000000ff */
[----:B------:R0:W-:Y:S01]  /*6c50*/  STG.E [R2.64], R5 ;  /* 0x0000000502007986 */ /* 0x0001e2000c101924 */
[----:B------:R-:W-:Y:S05]  /*6c60*/  BRA `(.L_x_477) ;  /* 0x00000b6000007947 */ /* 0x000fea0003800000 */
.L_x_482:
[----:B------:R-:W-:-:S05]  /*6c70*/  PRMT R4, RZ, 0x5410, R22 ;  /* 0x00005410ff047816 */ /* 0x000fca0000000016 */
[----:B------:R-:W-:-:S06]  /*6c80*/  FMUL.FTZ R4, R4, 1 ;  /* 0x3f80000004047820 */ /* 0x000fcc0000410000 */
[----:B------:R-:W0:Y:S02]  /*6c90*/  F2F.F64.F32 R4, R4 ;  /* 0x0000000400047310 */ /* 0x000e240000201800 */
[----:B0-----:R0:W-:Y:S01]  /*6ca0*/  STG.E.64 [R2.64], R4 ;  /* 0x0000000402007986 */ /* 0x0011e2000c101b24 */
[----:B------:R-:W-:Y:S05]  /*6cb0*/  BRA `(.L_x_477) ;  /* 0x00000b1000007947 */ /* 0x000fea0003800000 */
.L_x_472:
        /* <DEDUP_REMOVED lines=13> */
.L_x_486:
[----:B------:R-:W-:Y:S01]  /*6d90*/  PRMT R22, RZ, 0x5410, R22 ;  /* 0x00005410ff167816 */ /* 0x000fe20000000016 */
[----:B------:R-:W-:-:S04]  /*6da0*/  CS2R R6, SRZ ;  /* 0x0000000000067805 */ /* 0x000fc8000001ff00 */
[----:B------:R-:W-:-:S06]  /*6db0*/  FMUL.FTZ R4, R22, 1 ;  /* 0x3f80000016047820 */ /* 0x000fcc0000410000 */
[----:B------:R-:W0:Y:S02]  /*6dc0*/  F2F.F64.F32 R4, R4 ;  /* 0x0000000400047310 */ /* 0x000e240000201800 */
[----:B0-----:R0:W-:Y:S01]  /*6dd0*/  STG.E.128 [R2.64], R4 ;  /* 0x0000000402007986 */ /* 0x0011e2000c101d24 */
[----:B------:R-:W-:Y:S05]  /*6de0*/  BRA `(.L_x_477) ;  /* 0x000009e000007947 */ /* 0x000fea0003800000 */
.L_x_485:
        /* <DEDUP_REMOVED lines=21> */
.L_x_490:
[----:B------:R-:W-:Y:S05]  /*6f40*/  BSYNC B0 ;  /* 0x0000000000007941 */ /* 0x000fea0003800000 */
.L_x_489:
[----:B------:R-:W-:-:S05]  /*6f50*/  LOP3.LUT R5, R0, R5, RZ, 0xfc, !PT ;  /* 0x0000000500057212 */ /* 0x000fca00078efcff */
[----:B------:R0:W-:Y:S01]  /*6f60*/  STG.E.U8 [R2.64], R5 ;  /* 0x0000000502007986 */ /* 0x0001e2000c101124 */
[----:B------:R-:W-:Y:S05]  /*6f70*/  BRA `(.L_x_477) ;  /* 0x0000085000007947 */ /* 0x000fea0003800000 */
.L_x_488:
        /* <DEDUP_REMOVED lines=13> */
.L_x_492:
[----:B------:R-:W-:Y:S01]  /*7050*/  IMAD.MOV.U32 R0, RZ, RZ, 0x7f ;  /* 0x0000007fff007424 */ /* 0x000fe200078e00ff */
[----:B------:R-:W-:-:S04]  /*7060*/  ISETP.GT.U32.AND P0, PT, R4, 0x7f800000, PT ;  /* 0x7f8000000400780c */ /* 0x000fc80003f04070 */
[----:B------:R-:W-:-:S04]  /*7070*/  SEL R0, R0, 0x7c, P0 ;  /* 0x0000007c00007807 */ /* 0x000fc80000000000 */
.L_x_493:
[----:B------:R-:W-:Y:S05]  /*7080*/  BSYNC B0 ;  /* 0x0000000000007941 */ /* 0x000fea0003800000 */
.L_x_491:
[----:B------:R-:W-:-:S04]  /*7090*/  LOP3.LUT R4, R5, 0x80000000, RZ, 0xc0, !PT ;  /* 0x8000000005047812 */ /* 0x000fc800078ec0ff */
[----:B------:R-:W-:-:S04]  /*70a0*/  SHF.R.U32.HI R5, RZ, 0x18, R4 ;  /* 0x00000018ff057819 */ /* 0x000fc80000011604 */
[----:B------:R-:W-:-:S05]  /*70b0*/  LOP3.LUT R5, R0, R5, RZ, 0xfc, !PT ;  /* 0x0000000500057212 */ /* 0x000fca00078efcff */
[----:B------:R0:W-:Y:S01]  /*70c0*/  STG.E.U8 [R2.64], R5 ;  /* 0x0000000502007986 */ /* 0x0001e2000c101124 */
[----:B------:R-:W-:Y:S05]  /*70d0*/  BRA `(.L_x_477) ;  /* 0x000006f000007947 */ /* 0x000fea0003800000 */
.L_x_487:
[----:B------:R0:W-:Y:S01]  /*70e0*/  STG.E.U16 [R2.64], R22 ;  /* 0x0000001602007986 */ /* 0x0001e2000c101524 */
[----:B------:R-:W-:Y:S05]  /*70f0*/  BRA `(.L_x_477) ;  /* 0x000006d000007947 */ /* 0x000fea0003800000 */
.L_x_484:
        /* <DEDUP_REMOVED lines=12> */
.L_x_496:
        /* <DEDUP_REMOVED lines=17> */
.L_x_499:
[----:B------:R-:W-:-:S04]  /*72d0*/  LOP3.LUT R0, R7, 0x80000000, RZ, 0xc0, !PT ;  /* 0x8000000007007812 */ /* 0x000fc800078ec0ff */
[----:B------:R-:W-:-:S04]  /*72e0*/  SHF.R.U32.HI R5, RZ, 0x18, R0 ;  /* 0x00000018ff057819 */ /* 0x000fc80000011600 */
[----:B------:R-:W-:-:S04]  /*72f0*/  LOP3.LUT R4, R4, R5, RZ, 0xfc, !PT ;  /* 0x0000000504047212 */ /* 0x000fc800078efcff */
[----:B------:R-:W-:Y:S02]  /*7300*/  PRMT R0, R4, 0x7610, R0 ;  /* 0x0000761004007816 */ /* 0x000fe40000000000 */
.L_x_498:
[----:B------:R-:W-:Y:S05]  /*7310*/  BSYNC B0 ;  /* 0x0000000000007941 */ /* 0x000fea0003800000 */
.L_x_497:
[----:B------:R0:W-:Y:S01]  /*7320*/  STG.E.U8 [R2.64], R0 ;  /* 0x0000000002007986 */ /* 0x0001e2000c101124 */
[----:B------:R-:W-:Y:S05]  /*7330*/  BRA `(.L_x_477) ;  /* 0x0000049000007947 */ /* 0x000fea0003800000 */
.L_x_495:
        /* <DEDUP_REMOVED lines=17> */
.L_x_502:
[----:B------:R-:W-:-:S04]  /*7450*/  LOP3.LUT R0, R7, 0x80000000, RZ, 0xc0, !PT ;  /* 0x8000000007007812 */ /* 0x000fc800078ec0ff */
[----:B------:R-:W-:-:S04]  /*7460*/  SHF.R.U32.HI R5, RZ, 0x18, R0 ;  /* 0x00000018ff057819 */ /* 0x000fc80000011600 */
[----:B------:R-:W-:-:S04]  /*7470*/  LOP3.LUT R4, R4, R5, RZ, 0xfc, !PT ;  /* 0x0000000504047212 */ /* 0x000fc800078efcff */
[----:B------:R-:W-:Y:S02]  /*7480*/  PRMT R0, R4, 0x7610, R0 ;  /* 0x0000761004007816 */ /* 0x000fe40000000000 */
.L_x_501:
[----:B------:R-:W-:Y:S05]  /*7490*/  BSYNC B0 ;  /* 0x0000000000007941 */ /* 0x000fea0003800000 */
.L_x_500:
[----:B------:R0:W-:Y:S01]  /*74a0*/  STG.E.U8 [R2.64], R0 ;  /* 0x0000000002007986 */ /* 0x0001e2000c101124 */
[----:B------:R-:W-:Y:S05]  /*74b0*/  BRA `(.L_x_477) ;  /* 0x0000031000007947 */ /* 0x000fea0003800000 */
.L_x_494:
        /* <DEDUP_REMOVED lines=22> */
.L_x_476:
        /* <DEDUP_REMOVED lines=20> */
.L_x_504:
[----:B------:R-:W-:-:S06]  /*7760*/  PRMT R4, RZ, 0x5410, R22 ;  /* 0x00005410ff047816 */ /* 0x000fcc0000000016 */
[----:B------:R-:W0:Y:S02]  /*7770*/  F2I.U64.TRUNC R4, R4 ;  /* 0x0000000400047311 */ /* 0x000e24000020d800 */
[----:B0-----:R0:W-:Y:S01]  /*7780*/  STG.E.64 [R2.64], R4 ;  /* 0x0000000402007986 */ /* 0x0011e2000c101b24 */
[----:B------:R-:W-:Y:S05]  /*7790*/  BRA `(.L_x_477) ;  /* 0x0000003000007947 */ /* 0x000fea0003800000 */
.L_x_503:
[----:B------:R-:W-:-:S04]  /*77a0*/  PRMT R22, RZ, 0x5410, R22 ;  /* 0x00005410ff167816 */ /* 0x000fc80000000016 */
[----:B------:R-:W0:Y:S02]  /*77b0*/  F2I.FTZ.U32.TRUNC.NTZ R5, R22 ;  /* 0x0000001600057305 */ /* 0x000e24000021f000 */
[----:B0-----:R0:W-:Y:S02]  /*77c0*/  STG.E [R2.64], R5 ;  /* 0x0000000502007986 */ /* 0x0011e4000c101924 */
.L_x_477:
[----:B------:R-:W-:Y:S02]  /*77d0*/  IADD3 R19, R19, 0x80, RZ ;  /* 0x0000008013137810 */ /* 0x000fe40007ffe0ff */
.L_x_438:
[----:B------:R-:W-:Y:S05]  /*77e0*/  BSYNC B6 ;  /* 0x0000000000067941 */ /* 0x000fea0003800000 */
.L_x_437:
[----:B------:R-:W-:-:S13]  /*77f0*/  ISETP.GE.AND P0, PT, R19, R17, PT ;  /* 0x000000111300720c */ /* 0x000fda0003f06270 */
[----:B------:R-:W-:Y:S05]  /*7800*/  @P0 EXIT ;  /* 0x000000000000094d */ /* 0x000fea0003800000 */
        /* <DEDUP_REMOVED lines=17> */
[----:B0-----:R-:W-:Y:S01]  /*7920*/  STG.E.U8 [R2.64], R23 ;  /* 0x0000001702007986 */ /* 0x001fe2000c101124 */
[----:B------:R-:W-:Y:S05]  /*7930*/  EXIT ;  /* 0x000000000000794d */ /* 0x000fea0003800000 */
.L_x_508:
[----:B------:R-:W-:-:S06]  /*7940*/  PRMT R5, RZ, 0x5410, R23 ;  /* 0x00005410ff057816 */ /* 0x000fcc0000000017 */
[----:B------:R-:W0:Y:S02]  /*7950*/  F2I.S64.TRUNC R4, R5 ;  /* 0x0000000500047311 */ /* 0x000e24000020d900 */
[----:B0-----:R-:W-:Y:S01]  /*7960*/  STG.E.U8 [R2.64], R4 ;  /* 0x0000000402007986 */ /* 0x001fe2000c101124 */
[----:B------:R-:W-:Y:S05]  /*7970*/  EXIT ;  /* 0x000000000000794d */ /* 0x000fea0003800000 */
.L_x_507:
        /* <DEDUP_REMOVED lines=10> */
.L_x_511:
[----:B------:R-:W-:-:S06]  /*7a20*/  PRMT R23, RZ, 0x5410, R23 ;  /* 0x00005410ff177816 */ /* 0x000fcc0000000017 */
[----:B------:R-:W0:Y:S02]  /*7a30*/  F2I.FTZ.TRUNC.NTZ R23, R23 ;  /* 0x0000001700177305 */ /* 0x000e24000021f100 */
[----:B0-----:R-:W-:Y:S01]  /*7a40*/  STG.E [R2.64], R23 ;  /* 0x0000001702007986 */ /* 0x001fe2000c101924 */
[----:B------:R-:W-:Y:S05]  /*7a50*/  EXIT ;  /* 0x000000000000794d */ /* 0x000fea0003800000 */
.L_x_510:
[----:B------:R-:W-:-:S06]  /*7a60*/  PRMT R23, RZ, 0x5410, R23 ;  /* 0x00005410ff177816 */ /* 0x000fcc0000000017 */
[----:B------:R-:W0:Y:S02]  /*7a70*/  F2I.FTZ.TRUNC.NTZ R23, R23 ;  /* 0x0000001700177305 */ /* 0x000e24000021f100 */
[----:B0-----:R-:W-:Y:S01]  /*7a80*/  STG.E.U16 [R2.64], R23 ;  /* 0x0000001702007986 */ /* 0x001fe2000c101524 */
[----:B------:R-:W-:Y:S05]  /*7a90*/  EXIT ;  /* 0x000000000000794d */ /* 0x000fea0003800000 */
.L_x_506:
        /* <DEDUP_REMOVED lines=9> */
.L_x_513:
[----:B------:R-:W-:-:S04]  /*7b30*/  PRMT R0, RZ, 0x5410, R23 ;  /* 0x00005410ff007816 */ /* 0x000fc80000000017 */
[----:B------:R-:W-:-:S05]  /*7b40*/  F2FP.PACK_AB R0, RZ, R0 ;  /* 0x00000000ff00723e */ /* 0x000fca00000000ff */
[----:B------:R-:W-:Y:S01]  /*7b50*/  STG.E.U16 [R2.64], R0 ;  /* 0x0000000002007986 */ /* 0x000fe2000c101524 */
[----:B------:R-:W-:Y:S05]  /*7b60*/  EXIT ;  /* 0x000000000000794d */ /* 0x000fea0003800000 */
.L_x_512:
        /* <DEDUP_REMOVED lines=10> */
.L_x_515:
[----:B------:R-:W-:-:S04]  /*7c10*/  PRMT R23, RZ, 0x5410, R23 ;  /* 0x00005410ff177816 */ /* 0x000fc80000000017 */
[----:B------:R-:W-:-:S04]  /*7c20*/  F2FP.PACK_AB R5, RZ, R23 ;  /* 0x00000017ff05723e */ /* 0x000fc800000000ff */
[----:B------:R-:W-:-:S05]  /*7c30*/  PRMT R5, R5, 0x5410, RZ ;  /* 0x0000541005057816 */ /* 0x000fca00000000ff */
[----:B------:R-:W-:Y:S01]  /*7c40*/  STG.E [R2.64], R5 ;  /* 0x0000000502007986 */ /* 0x000fe2000c101924 */
[----:B------:R-:W-:Y:S05]  /*7c50*/  EXIT ;  /* 0x000000000000794d */ /* 0x000fea0003800000 */
.L_x_514:
[----:B------:R-:W-:-:S05]  /*7c60*/  PRMT R4, RZ, 0x5410, R23 ;  /* 0x00005410ff047816 */ /* 0x000fca0000000017 */
[----:B------:R-:W-:-:S06]  /*7c70*/  FMUL.FTZ R4, R4, 1 ;  /* 0x3f80000004047820 */ /* 0x000fcc0000410000 */
[----:B------:R-:W0:Y:S02]  /*7c80*/  F2F.F64.F32 R4, R4 ;  /* 0x0000000400047310 */ /* 0x000e240000201800 */
[----:B0-----:R-:W-:Y:S01]  /*7c90*/  STG.E.64 [R2.64], R4 ;  /* 0x0000000402007986 */ /* 0x001fe2000c101b24 */
[----:B------:R-:W-:Y:S05]  /*7ca0*/  EXIT ;  /* 0x000000000000794d */ /* 0x000fea0003800000 */
.L_x_505:
        /* <DEDUP_REMOVED lines=13> */
.L_x_518:
[----:B------:R-:W-:Y:S01]  /*7d80*/  PRMT R23, RZ, 0x5410, R23 ;  /* 0x00005410ff177816 */ /* 0x000fe20000000017 */
[----:B------:R-:W-:-:S04]  /*7d90*/  CS2R R6, SRZ ;  /* 0x0000000000067805 */ /* 0x000fc8000001ff00 */
[----:B------:R-:W-:-:S06]  /*7da0*/  FMUL.FTZ R4, R23, 1 ;  /* 0x3f80000017047820 */ /* 0x000fcc0000410000 */
[----:B------:R-:W0:Y:S02]  /*7db0*/  F2F.F64.F32 R4, R4 ;  /* 0x0000000400047310 */ /* 0x000e240000201800 */
[----:B0-----:R-:W-:Y:S01]  /*7dc0*/  STG.E.128 [R2.64], R4 ;  /* 0x0000000402007986 */ /* 0x001fe2000c101d24 */
[----:B------:R-:W-:Y:S05]  /*7dd0*/  EXIT ;  /* 0x000000000000794d */ /* 0x000fea0003800000 */
.L_x_517:
        /* <DEDUP_REMOVED lines=21> */
.L_x_522:
[----:B------:R-:W-:Y:S05]  /*7f30*/  BSYNC B0 ;  /* 0x0000000000007941 */ /* 0x000fea0003800000 */
.L_x_521:
[----:B------:R-:W-:-:S05]  /*7f40*/  LOP3.LUT R5, R0, R5, RZ, 0xfc, !PT ;  /* 0x0000000500057212 */ /* 0x000fca00078efcff */
[----:B------:R-:W-:Y:S01]  /*7f50*/  STG.E.U8 [R2.64], R5 ;  /* 0x0000000502007986 */ /* 0x000fe2000c101124 */
[----:B------:R-:W-:Y:S05]  /*7f60*/  EXIT ;  /* 0x000000000000794d */ /* 0x000fea0003800000 */
.L_x_520:
        /* <DEDUP_REMOVED lines=13> */
.L_x_524:
[----:B------:R-:W-:Y:S01]  /*8040*/  IMAD.MOV.U32 R0, RZ, RZ, 0x7f ;  /* 0x0000007fff007424 */ /* 0x000fe200078e00ff */
[----:B------:R-:W-:-:S04]  /*8050*/  ISETP.GT.U32.AND P0, PT, R4, 0x7f800000, PT ;  /* 0x7f8000000400780c */ /* 0x000fc80003f04070 */
[----:B------:R-:W-:-:S04]  /*8060*/  SEL R0, R0, 0x7c, P0 ;  /* 0x0000007c00007807 */ /* 0x000fc80000000000 */
.L_x_525:
[----:B------:R-:W-:Y:S05]  /*8070*/  BSYNC B0 ;  /* 0x0000000000007941 */ /* 0x000fea0003800000 */
.L_x_523:
[----:B------:R-:W-:-:S04]  /*8080*/  LOP3.LUT R4, R23, 0x80000000, RZ, 0xc0, !PT ;  /* 0x8000000017047812 */ /* 0x000fc800078ec0ff */
[----:B------:R-:W-:-:S04]  /*8090*/  SHF.R.U32.HI R5, RZ, 0x18, R4 ;  /* 0x00000018ff057819 */ /* 0x000fc80000011604 */
[----:B------:R-:W-:-:S05]  /*80a0*/  LOP3.LUT R5, R0, R5, RZ, 0xfc, !PT ;  /* 0x0000000500057212 */ /* 0x000fca00078efcff */
[----:B------:R-:W-:Y:S01]  /*80b0*/  STG.E.U8 [R2.64], R5 ;  /* 0x0000000502007986 */ /* 0x000fe2000c101124 */
[----:B------:R-:W-:Y:S05]  /*80c0*/  EXIT ;  /* 0x000000000000794d */ /* 0x000fea0003800000 */
.L_x_519:
[----:B------:R-:W-:Y:S01]  /*80d0*/  STG.E.U16 [R2.64], R23 ;  /* 0x0000001702007986 */ /* 0x000fe2000c101524 */
[----:B------:R-:W-:Y:S05]  /*80e0*/  EXIT ;  /* 0x000000000000794d */ /* 0x000fea0003800000 */
.L_x_516:
        /* <DEDUP_REMOVED lines=12> */
.L_x_528:
        /* <DEDUP_REMOVED lines=17> */
.L_x_531:
[----:B------:R-:W-:-:S04]  /*82c0*/  LOP3.LUT R0, R23, 0x80000000, RZ, 0xc0, !PT ;  /* 0x8000000017007812 */ /* 0x000fc800078ec0ff */
[----:B------:R-:W-:-:S04]  /*82d0*/  SHF.R.U32.HI R5, RZ, 0x18, R0 ;  /* 0x00000018ff057819 */ /* 0x000fc80000011600 */
[----:B------:R-:W-:-:S04]  /*82e0*/  LOP3.LUT R4, R4, R5, RZ, 0xfc, !PT ;  /* 0x0000000504047212 */ /* 0x000fc800078efcff */
[----:B------:R-:W-:Y:S02]  /*82f0*/  PRMT R0, R4, 0x7610, R0 ;  /* 0x0000761004007816 */ /* 0x000fe40000000000 */
.L_x_530:
[----:B------:R-:W-:Y:S05]  /*8300*/  BSYNC B0 ;  /* 0x0000000000007941 */ /* 0x000fea0003800000 */
.L_x_529:
[----:B------:R-:W-:Y:S01]  /*8310*/  STG.E.U8 [R2.64], R0 ;  /* 0x0000000002007986 */ /* 0x000fe2000c101124 */
[----:B------:R-:W-:Y:S05]  /*8320*/  EXIT ;  /* 0x000000000000794d */ /* 0x000fea0003800000 */
.L_x_527:
        /* <DEDUP_REMOVED lines=17> */
.L_x_534:
[----:B------:R-:W-:-:S04]  /*8440*/  LOP3.LUT R0, R23, 0x80000000, RZ, 0xc0, !PT ;  /* 0x8000000017007812 */ /* 0x000fc800078ec0ff */
[----:B------:R-:W-:-:S04]  /*8450*/  SHF.R.U32.HI R5, RZ, 0x18, R0 ;  /* 0x00000018ff057819 */ /* 0x000fc80000011600 */
[----:B------:R-:W-:-:S04]  /*8460*/  LOP3.LUT R4, R4, R5, RZ, 0xfc, !PT ;  /* 0x0000000504047212 */ /* 0x000fc800078efcff */
[----:B------:R-:W-:Y:S02]  /*8470*/  PRMT R0, R4, 0x7610, R0 ;  /* 0x0000761004007816 */ /* 0x000fe40000000000 */
.L_x_533:
[----:B------:R-:W-:Y:S05]  /*8480*/  BSYNC B0 ;  /* 0x0000000000007941 */ /* 0x000fea0003800000 */
.L_x_532:
[----:B------:R-:W-:Y:S01]  /*8490*/  STG.E.U8 [R2.64], R0 ;  /* 0x0000000002007986 */ /* 0x000fe2000c101124 */
[----:B------:R-:W-:Y:S05]  /*84a0*/  EXIT ;  /* 0x000000000000794d */ /* 0x000fea0003800000 */
.L_x_526:
        /* <DEDUP_REMOVED lines=22> */
.L_x_509:
        /* <DEDUP_REMOVED lines=20> */
.L_x_536:
[----:B------:R-:W-:-:S06]  /*8750*/  PRMT R4, RZ, 0x5410, R23 ;  /* 0x00005410ff047816 */ /* 0x000fcc0000000017 */
[----:B------:R-:W0:Y:S02]  /*8760*/  F2I.U64.TRUNC R4, R4 ;  /* 0x0000000400047311 */ /* 0x000e24000020d800 */
[----:B0-----:R-:W-:Y:S01]  /*8770*/  STG.E.64 [R2.64], R4 ;  /* 0x0000000402007986 */ /* 0x001fe2000c101b24 */
[----:B------:R-:W-:Y:S05]  /*8780*/  EXIT ;  /* 0x000000000000794d */ /* 0x000fea0003800000 */
.L_x_535:
[----:B------:R-:W-:-:S06]  /*8790*/  PRMT R23, RZ, 0x5410, R23 ;  /* 0x00005410ff177816 */ /* 0x000fcc0000000017 */
[----:B------:R-:W0:Y:S02]  /*87a0*/  F2I.FTZ.U32.TRUNC.NTZ R23, R23 ;  /* 0x0000001700177305 */ /* 0x000e24000021f000 */
[----:B0-----:R-:W-:Y:S01]  /*87b0*/  STG.E [R2.64], R23 ;  /* 0x0000001702007986 */ /* 0x001fe2000c101924 */
[----:B------:R-:W-:Y:S05]  /*87c0*/  EXIT ;  /* 0x000000000000794d */ /* 0x000fea0003800000 */
.L_x_537:
        /* <DEDUP_REMOVED lines=11> */
.L_x_61598:


//--------------------- .text._ZN2at6native18elementwise_kernelILi128ELi4EZNS0_22gpu_kernel_impl_nocastIZNS0_50_GLOBAL__N__2680c7bb_12_PowKernel_cu_b2145a98_318429pow_tensor_scalar_kernel_implIN3c108BFloat16ES6_EEvRNS_18TensorIteratorBaseET0_EUlS6_E2_EEvS8_RKT_EUliE_EEviT1_ --------------------------
	.section	.text._ZN2at6native18elementwise_kernelILi128ELi4EZNS0_22gpu_kernel_impl_nocastIZNS0_50_GLOBAL__N__2680c7bb_12_PowKernel_cu_b2145a98_318429pow_tensor_scalar_kernel_implIN3c108BFloat16ES6_EEvRNS_18TensorIteratorBaseET0_EUlS6_E2_EEvS8_RKT_EUliE_EEviT1_,"ax",@progbits
	.sectioninfo	@"SHI_REGISTERS=12"
	.align	128
        .global         _ZN2at6native18elementwise_kernelILi128ELi4EZNS0_22gpu_kernel_impl_nocastIZNS0_50_GLOBAL__N__2680c7bb_12_PowKernel_cu_b2145a98_318429pow_tensor_scalar_kernel_implIN3c108BFloat16ES6_EEvRNS_18TensorIteratorBaseET0_EUlS6_E2_EEvS8_RKT_EUliE_EEviT1_
        .type           _ZN2at6native18elementwise_kernelILi128ELi4EZNS0_22gpu_kernel_impl_nocastIZNS0_50_GLOBAL__N__2680c7bb_12_PowKernel_cu_b2145a98_318429pow_tensor_scalar_kernel_implIN3c108BFloat16ES6_EEvRNS_18TensorIteratorBaseET0_EUlS6_E2_EEvS8_RKT_EUliE_EEviT1_,@function
        .size           _ZN2at6native18elementwise_kernelILi128ELi4EZNS0_22gpu_kernel_impl_nocastIZNS0_50_GLOBAL__N__2680c7bb_12_PowKernel_cu_b2145a98_318429pow_tensor_scalar_kernel_implIN3c108BFloat16ES6_EEvRNS_18TensorIteratorBaseET0_EUlS6_E2_EEvS8_RKT_EUliE_EEviT1_,(.L_x_61599 - _ZN2at6native18elementwise_kernelILi128ELi4EZNS0_22gpu_kernel_impl_nocastIZNS0_50_GLOBAL__N__2680c7bb_12_PowKernel_cu_b2145a98_318429pow_tensor_scalar_kernel_implIN3c108BFloat16ES6_EEvRNS_18TensorIteratorBaseET0_EUlS6_E2_EEvS8_RKT_EUliE_EEviT1_)
        .other          _ZN2at6native18elementwise_kernelILi128ELi4EZNS0_22gpu_kernel_impl_nocastIZNS0_50_GLOBAL__N__2680c7bb_12_PowKernel_cu_b2145a98_318429pow_tensor_scalar_kernel_implIN3c108BFloat16ES6_EEvRNS_18TensorIteratorBaseET0_EUlS6_E2_EEvS8_RKT_EUliE_EEviT1_,@"STO_CUDA_ENTRY STV_DEFAULT"
_ZN2at6native18elementwise_kernelILi128ELi4EZNS0_22gpu_kernel_impl_nocastIZNS0_50_GLOBAL__N__2680c7bb_12_PowKernel_cu_b2145a98_318429pow_tensor_scalar_kernel_implIN3c108BFloat16ES6_EEvRNS_18TensorIteratorBaseET0_EUlS6_E2_EEvS8_RKT_EUliE_EEviT1_:
.text._ZN2at6native18elementwise_kernelILi128ELi4EZNS0_22gpu_kernel_impl_nocastIZNS0_50_GLOBAL__N__2680c7bb_12_PowKernel_cu_b2145a98_318429pow_tensor_scalar_kernel_implIN3c108BFloat16ES6_EEvRNS_18TensorIteratorBaseET0_EUlS6_E2_EEvS8_RKT_EUliE_EEviT1_:
[----:B------:R-:W-:Y:S02]  /*0000*/  MOV R1, c[0x0][0x28] ;  /* 0x00000a0000017a02 */ /* 0x000fe40000000f00 */
[----:B------:R-:W0:Y:S01]  /*0010*/  S2R R0, SR_CTAID.X ;  /* 0x0000000000007919 */ /* 0x000e220000002500 */
[----:B------:R-:W-:Y:S01]  /*0020*/  ULDC.64 UR6, c[0x0][0x118] ;  /* 0x0000460000067ab9 */ /* 0x000fe20000000a00 */
[----:B------:R-:W-:Y:S02]  /*0030*/  BSSY B0, `(.L_x_538) ;  /* 0x00000f6000007945 */ /* 0x000fe40003800000 */
[----:B------:R-:W0:Y:S02]  /*0040*/  S2R R3, SR_TID.X ;  /* 0x0000000000037919 */ /* 0x000e240000002100 */
[----:B0-----:R-:W-:-:S04]  /*0050*/  LEA R0, R0, R3, 0x9 ;  /* 0x0000000300007211 */ /* 0x001fc800078e48ff */
[----:B------:R-:W-:-:S13]  /*0060*/  ISETP.GE.AND P0, PT, R0, c[0x0][0x160], PT ;  /* 0x0000580000007a0c */ /* 0x000fda0003f06270 */
[----:B------:R-:W-:Y:S05]  /*0070*/  @P0 BRA `(.L_x_539) ;  /* 0x00000f1000000947 */ /* 0x000fea0003800000 */
[----:B------:R-:W-:Y:S01]  /*0080*/  ISETP.NE.AND P0, PT, RZ, c[0x0][0x168], PT ;  /* 0x00005a00ff007a0c */ /* 0x000fe20003f05270 */
[----:B------:R-:W-:-:S12]  /*0090*/  CS2R R2, SRZ ;  /* 0x0000000000027805 */ /* 0x000fd8000001ff00 */
[----:B------:R-:W-:Y:S05]  /*00a0*/  @!P0 BRA `(.L_x_540) ;  /* 0x00000e0000008947 */ /* 0x000fea0003800000 */
[----:B------:R-:W-:Y:S01]  /*00b0*/  HFMA2.MMA R2, -RZ, RZ, 0, 0 ;  /* 0x00000000ff027435 */ /* 0x000fe200000001ff */
[----:B------:R-:W-:Y:S02]  /*00c0*/  MOV R3, R0 ;  /* 0x0000000000037202 */ /* 0x000fe40000000f00 */
[----:B------:R-:W-:-:S04]  /*00d0*/  MOV R8, c[0x0][0x168] ;  /* 0x00005a0000087a02 */ /* 0x000fc80000000f00 */
[----:B------:R-:W-:-:S03]  /*00e0*/  ISETP.NE.AND P0, PT, R8, 0x1, PT ;  /* 0x000000010800780c */ /* 0x000fc60003f05270 */
[----:B------:R-:W-:-:S05]  /*00f0*/  IMAD.HI.U32 R4, R0, c[0x0][0x170], R2 ;  /* 0x00005c0000047a27 */ /* 0x000fca00078e0002 */
[----:B------:R-:W-:-:S04]  /*0100*/  SHF.R.U32.HI R5, RZ, c[0x0][0x174], R4 ;  /* 0x00005d00ff057a19 */ /* 0x000fc80000011604 */
[----:B------:R-:W-:-:S05]  /*0110*/  IADD3 R3, -R5, RZ, RZ ;  /* 0x000000ff05037210 */ /* 0x000fca0007ffe1ff */
[----:B------:R-:W-:-:S04]  /*0120*/  IMAD R3, R3, c[0x0][0x16c], R0 ;  /* 0x00005b0003037a24 */ /* 0x000fc800078e0200 */
[C---:B------:R-:W-:Y:S02]  /*0130*/  IMAD R2, R3.reuse, c[0x0][0x298], RZ ;  /* 0x0000a60003027a24 */ /* 0x040fe400078e02ff */
[----:B------:R-:W-:Y:S01]  /*0140*/  IMAD R3, R3, c[0x0][0x29c], RZ ;  /* 0x0000a70003037a24 */ /* 0x000fe200078e02ff */
[----:B------:R-:W-:Y:S05]  /*0150*/  @!P0 BRA `(.L_x_540) ;  /* 0x00000d5000008947 */ /* 0x000fea0003800000 */
[----:B------:R-:W-:Y:S02]  /*0160*/  MOV R4, RZ ;  /* 0x000000ff00047202 */ /* 0x000fe40000000f00 */
[----:B------:R-:W-:-:S03]  /*0170*/  ISETP.NE.AND P0, PT, R8, 0x2, PT ;  /* 0x000000020800780c */ /* 0x000fc60003f05270 */
[----:B------:R-:W-:-:S05]  /*0180*/  IMAD.HI.U32 R6, R5, c[0x0][0x17c], R4 ;  /* 0x00005f0005067a27 */ /* 0x000fca00078e0004 */
[----:B------:R-:W-:-:S04]  /*0190*/  SHF.R.U32.HI R7, RZ, c[0x0][0x180], R6 ;  /* 0x00006000ff077a19 */ /* 0x000fc80000011606 */
[----:B------:R-:W-:-:S05]  /*01a0*/  IADD3 R4, -R7, RZ, RZ ;  /* 0x000000ff07047210 */ /* 0x000fca0007ffe1ff */
[----:B------:R-:W-:-:S04]  /*01b0*/  IMAD R4, R4, c[0x0][0x178], R5 ;  /* 0x00005e0004047a24 */ /* 0x000fc800078e0205 */
[C---:B------:R-:W-:Y:S02]  /*01c0*/  IMAD R2, R4.reuse, c[0x0][0x2a0], R2 ;  /* 0x0000a80004027a24 */ /* 0x040fe400078e0202 */
[----:B------:R-:W-:Y:S01]  /*01d0*/  IMAD R3, R4, c[0x0][0x2a4], R3 ;  /* 0x0000a90004037a24 */ /* 0x000fe200078e0203 */
[----:B------:R-:W-:Y:S05]  /*01e0*/  @!P0 BRA `(.L_x_540) ;  /* 0x00000cc000008947 */ /* 0x000fea0003800000 */
[----:B------:R-:W-:Y:S01]  /*01f0*/  HFMA2.MMA R6, -RZ, RZ, 0, 0 ;  /* 0x00000000ff067435 */ /* 0x000fe200000001ff */
[----:B------:R-:W-:-:S09]  /*0200*/  ISETP.NE.AND P0, PT, R8, 0x3, PT ;  /* 0x000000030800780c */ /* 0x000fd20003f05270 */
[----:B------:R-:W-:-:S05]  /*0210*/  IMAD.HI.U32 R4, R7, c[0x0][0x188], R6 ;  /* 0x0000620007047a27 */ /* 0x000fca00078e0006 */
[----:B------:R-:W-:-:S04]  /*0220*/  SHF.R.U32.HI R5, RZ, c[0x0][0x18c], R4 ;  /* 0x00006300ff057a19 */ /* 0x000fc80000011604 */
[----:B------:R-:W-:-:S05]  /*0230*/  IADD3 R6, -R5, RZ, RZ ;  /* 0x000000ff05067210 */ /* 0x000fca0007ffe1ff */
[----:B------:R-:W-:-:S04]  /*0240*/  IMAD R6, R6, c[0x0][0x184], R7 ;  /* 0x0000610006067a24 */ /* 0x000fc800078e0207 */
[C---:B------:R-:W-:Y:S02]  /*0250*/  IMAD R2, R6.reuse, c[0x0][0x2a8], R2 ;  /* 0x0000aa0006027a24 */ /* 0x040fe400078e0202 */
[----:B------:R-:W-:Y:S01]  /*0260*/  IMAD R3, R6, c[0x0][0x2ac], R3 ;  /* 0x0000ab0006037a24 */ /* 0x000fe200078e0203 */
[----:B------:R-:W-:Y:S05]  /*0270*/  @!P0 BRA `(.L_x_540) ;  /* 0x00000c3000008947 */ /* 0x000fea0003800000 */
[----:B------:R-:W-:Y:S02]  /*0280*/  MOV R4, RZ ;  /* 0x000000ff00047202 */ /* 0x000fe40000000f00 */
        /* <DEDUP_REMOVED lines=53> */
[----:B------:R-:W-:Y:S01]  /*05e0*/  IMAD.MOV.U32 R4, RZ, RZ, RZ ;  /* 0x000000ffff047224 */ /* 0x000fe200078e00ff */
        /* <DEDUP_REMOVED lines=125> */
[----:B------:R-:W-:Y:S02]  /*0dc0*/  ISETP.NE.AND P0, PT, R8, 0x18, PT ;  /* 0x000000180800780c */ /* 0x000fe40003f05270 */
[----:B------:R-:W-:-:S05]  /*0dd0*/  MOV R4, RZ ;  /* 0x000000ff00047202 */ /* 0x000fca0000000f00 */
[----:B------:R-:W-:-:S05]  /*0de0*/  IMAD.HI.U32 R6, R5, c[0x0][0x284], R4 ;  /* 0x0000a10005067a27 */ /* 0x000fca00078e0004 */
[----:B------:R-:W-:Y:S02]  /*0df0*/  SHF.R.U32.HI R7, RZ, c[0x0][0x288], R6 ;  /* 0x0000a200ff077a19 */ /* 0x000fe40000011606 */
[----:B------:R-:W-:Y:S02]  /*0e00*/  @P0 MOV R6, RZ ;  /* 0x000000ff00060202 */ /* 0x000fe40000000f00 */
[----:B------:R-:W-:-:S03]  /*0e10*/  IADD3 R9, -R7, RZ, RZ ;  /* 0x000000ff07097210 */ /* 0x000fc60007ffe1ff */
[----:B------:R-:W-:-:S05]  /*0e20*/  @P0 IMAD.HI.U32 R4, R7, c[0x0][0x290], R6 ;  /* 0x0000a40007040a27 */ /* 0x000fca00078e0006 */
[----:B------:R-:W-:Y:S01]  /*0e30*/  @P0 SHF.R.U32.HI R6, RZ, c[0x0][0x294], R4 ;  /* 0x0000a500ff060a19 */ /* 0x000fe20000011604 */
[----:B------:R-:W-:-:S03]  /*0e40*/  IMAD R4, R9, c[0x0][0x280], R5 ;  /* 0x0000a00009047a24 */ /* 0x000fc600078e0205 */
[----:B------:R-:W-:Y:S01]  /*0e50*/  @P0 IADD3 R6, -R6, RZ, RZ ;  /* 0x000000ff06060210 */ /* 0x000fe20007ffe1ff */
[C---:B------:R-:W-:Y:S02]  /*0e60*/  IMAD R2, R4.reuse, c[0x0][0x350], R2 ;  /* 0x0000d40004027a24 */ /* 0x040fe400078e0202 */
[----:B------:R-:W-:Y:S02]  /*0e70*/  IMAD R3, R4, c[0x0][0x354], R3 ;  /* 0x0000d50004037a24 */ /* 0x000fe400078e0203 */
[----:B------:R-:W-:-:S04]  /*0e80*/  @P0 IMAD R6, R6, c[0x0][0x28c], R7 ;  /* 0x0000a30006060a24 */ /* 0x000fc800078e0207 */
[C---:B------:R-:W-:Y:S02]  /*0e90*/  @P0 IMAD R2, R6.reuse, c[0x0][0x358], R2 ;  /* 0x0000d60006020a24 */ /* 0x040fe400078e0202 */
[----:B------:R-:W-:-:S05]  /*0ea0*/  @P0 IMAD R3, R6, c[0x0][0x35c], R3 ;  /* 0x0000d70006030a24 */ /* 0x000fca00078e0203 */
.L_x_540:
[----:B------:R-:W-:-:S04]  /*0eb0*/  IADD3 R4, P0, R3, c[0x0][0x368], RZ ;  /* 0x0000da0003047a10 */ /* 0x000fc80007f1e0ff */
[----:B------:R-:W-:-:S05]  /*0ec0*/  IADD3.X R5, RZ, c[0x0][0x36c], RZ, P0, !PT ;  /* 0x0000db00ff057a10 */ /* 0x000fca00007fe4ff */
[----:B------:R-:W2:Y:S01]  /*0ed0*/  LDG.E.U16 R4, [R4.64] ;  /* 0x0000000604047981 */ /* 0x000ea2000c1e1500 */
[----:B------:R-:W-:Y:S01]  /*0ee0*/  ULDC.U16 UR4, c[0x0][0x370] ;  /* 0x0000dc0000047ab9 */ /* 0x000fe20000000400 */
[----:B------:R-:W-:Y:S01]  /*0ef0*/  IADD3 R2, P0, R2, c[0x0][0x360], RZ ;  /* 0x0000d80002027a10 */ /* 0x000fe20007f1e0ff */
[----:B------:R-:W-:Y:S01]  /*0f00*/  UPRMT UR4, URZ, 0x5410, UR4 ;  /* 0x000054103f047896 */ /* 0x000fe20008000004 */
[----:B------:R-:W-:Y:S02]  /*0f10*/  IADD3 R0, R0, 0x80, RZ ;  /* 0x0000008000007810 */ /* 0x000fe40007ffe0ff */
[----:B--2---:R-:W-:-:S04]  /*0f20*/  PRMT R4, RZ, 0x5410, R4 ;  /* 0x00005410ff047816 */ /* 0x004fc80000000004 */
[----:B------:R-:W0:Y:S02]  /*0f30*/  MUFU.LG2 R3, R4 ;  /* 0x0000000400037308 */ /* 0x000e240000000c00 */
[----:B0-----:R-:W-:Y:S02]  /*0f40*/  FMUL.FTZ R6, R3, UR4 ;  /* 0x0000000403067c20 */ /* 0x001fe40008410000 */
[----:B------:R-:W-:-:S04]  /*0f50*/  IMAD.X R3, RZ, RZ, c[0x0][0x364], P0 ;  /* 0x0000d900ff037624 */ /* 0x000fc800000e06ff */
[----:B------:R-:W0:Y:S02]  /*0f60*/  MUFU.EX2 R6, R6 ;  /* 0x0000000600067308 */ /* 0x000e240000000800 */
[----:B0-----:R-:W-:-:S05]  /*0f70*/  F2FP.BF16.PACK_AB R5, RZ, R6 ;  /* 0x00000006ff05723e */ /* 0x001fca00000010ff */
[----:B------:R0:W-:Y:S02]  /*0f80*/  STG.E.U16 [R2.64], R5 ;  /* 0x0000000502007986 */ /* 0x0001e4000c101506 */
.L_x_539:
[----:B------:R-:W-:Y:S05]  /*0f90*/  BSYNC B0 ;  /* 0x0000000000007941 */ /* 0x000fea0003800000 */
.L_x_538:
[----:B------:R-:W-:Y:S01]  /*0fa0*/  ISETP.GE.AND P0, PT, R0, c[0x0][0x160], PT ;  /* 0x0000580000007a0c */ /* 0x000fe20003f06270 */
[----:B------:R-:W-:-:S12]  /*0fb0*/  BSSY B0, `(.L_x_541) ;  /* 0x00001e6000007945 */ /* 0x000fd80003800000 */
[----:B------:R-:W-:Y:S05]  /*0fc0*/  @P0 BRA `(.L_x_542) ;  /* 0x00001e4000000947 */ /* 0x000fea0003800000 */
[----:B------:R-:W-:Y:S01]  /*0fd0*/  ISETP.NE.AND P0, PT, RZ, c[0x0][0x168], PT ;  /* 0x00005a00ff007a0c */ /* 0x000fe20003f05270 */
[----:B0-----:R-:W-:-:S12]  /*0fe0*/  CS2R R2, SRZ ;  /* 0x0000000000027805 */ /* 0x001fd8000001ff00 */
        /* <DEDUP_REMOVED lines=225> */
.L_x_543:
        /* <DEDUP_REMOVED lines=9> */
[----:B0-----:R-:W-:Y:S01]  /*1e90*/  FMUL.FTZ R6, R3, UR4 ;  /* 0x0000000403067c20 */ /* 0x001fe20008410000 */
[----:B------:R-:W-:Y:S02]  /*1ea0*/  IADD3.X R3, RZ, c[0x0][0x364], RZ, P0, !PT ;  /* 0x0000d900ff037a10 */ /* 0x000fe400007fe4ff */
[----:B------:R-:W-:-:S03]  /*1eb0*/  ISETP.GE.AND P0, PT, R0, c[0x0][0x160], PT ;  /* 0x0000580000007a0c */ /* 0x000fc60003f06270 */
[----:B------:R-:W0:Y:S02]  /*1ec0*/  MUFU.EX2 R6, R6 ;  /* 0x0000000600067308 */ /* 0x000e240000000800 */
[----:B0-----:R-:W-:-:S05]  /*1ed0*/  F2FP.BF16.PACK_AB R5, RZ, R6 ;  /* 0x00000006ff05723e */ /* 0x001fca00000010ff */
[----:B------:R0:W-:Y:S03]  /*1ee0*/  STG.E.U16 [R2.64], R5 ;  /* 0x0000000502007986 */ /* 0x0001e6000c101506 */
[----:B------:R-:W-:Y:S05]  /*1ef0*/  @P0 BRA `(.L_x_542) ;  /* 0x00000f1000000947 */ /* 0x000fea0003800000 */
[----:B------:R-:W-:Y:S01]  /*1f00*/  ISETP.NE.AND P0, PT, RZ, c[0x0][0x168], PT ;  /* 0x00005a00ff007a0c */ /* 0x000fe20003f05270 */
[----:B0-----:R-:W-:-:S12]  /*1f10*/  CS2R R2, SRZ ;  /* 0x0000000000027805 */ /* 0x001fd8000001ff00 */
[----:B------:R-:W-:Y:S05]  /*1f20*/  @!P0 BRA `(.L_x_544) ;  /* 0x00000e0000008947 */ /* 0x000fea0003800000 */
[----:B------:R-:W-:Y:S01]  /*1f30*/  MOV R3, R0 ;  /* 0x0000000000037202 */ /* 0x000fe20000000f00 */
[----:B------:R-:W-:Y:S01]  /*1f40*/  IMAD.MOV.U32 R2, RZ, RZ, RZ ;  /* 0x000000ffff027224 */ /* 0x000fe200078e00ff */
[----:B------:R-:W-:-:S03]  /*1f50*/  MOV R8, c[0x0][0x168] ;  /* 0x00005a0000087a02 */ /* 0x000fc60000000f00 */
[----:B------:R-:W-:Y:S01]  /*1f60*/  IMAD.HI.U32 R4, R0, c[0x0][0x170], R2 ;  /* 0x00005c0000047a27 */ /* 0x000fe200078e0002 */
[----:B------:R-:W-:-:S04]  /*1f70*/  ISETP.NE.AND P0, PT, R8, 0x1, PT ;  /* 0x000000010800780c */ /* 0x000fc80003f05270 */
[----:B------:R-:W-:-:S04]  /*1f80*/  SHF.R.U32.HI R5, RZ, c[0x0][0x174], R4 ;  /* 0x00005d00ff057a19 */ /* 0x000fc80000011604 */
[----:B------:R-:W-:-:S05]  /*1f90*/  IADD3 R3, -R5, RZ, RZ ;  /* 0x000000ff05037210 */ /* 0x000fca0007ffe1ff */
[----:B------:R-:W-:-:S04]  /*1fa0*/  IMAD R3, R3, c[0x0][0x16c], R0 ;  /* 0x00005b0003037a24 */ /* 0x000fc800078e0200 */
[C---:B------:R-:W-:Y:S02]  /*1fb0*/  IMAD R2, R3.reuse, c[0x0][0x298], RZ ;  /* 0x0000a60003027a24 */ /* 0x040fe400078e02ff */
[----:B------:R-:W-:Y:S01]  /*1fc0*/  IMAD R3, R3, c[0x0][0x29c], RZ ;  /* 0x0000a70003037a24 */ /* 0x000fe200078e02ff */
        /* <DEDUP_REMOVED lines=214> */
.L_x_544:
        /* <DEDUP_REMOVED lines=10> */
[----:B------:R-:W-:-:S05]  /*2dd0*/  IADD3.X R3, RZ, c[0x0][0x364], RZ, P0, !PT ;  /* 0x0000d900ff037a10 */ /* 0x000fca00007fe4ff */
[----:B------:R-:W0:Y:S02]  /*2de0*/  MUFU.EX2 R6, R6 ;  /* 0x0000000600067308 */ /* 0x000e240000000800 */
[----:B0-----:R-:W-:-:S05]  /*2df0*/  F2FP.BF16.PACK_AB R5, RZ, R6 ;  /* 0x00000006ff05723e */ /* 0x001fca00000010ff */
[----:B------:R0:W-:Y:S02]  /*2e00*/  STG.E.U16 [R2.64], R5 ;  /* 0x0000000502007986 */ /* 0x0001e4000c101506 */
.L_x_542:
[----:B------:R-:W-:Y:S05]  /*2e10*/  BSYNC B0 ;  /* 0x0000000000007941 */ /* 0x000fea0003800000 */
.L_x_541:
[----:B------:R-:W-:-:S13]  /*2e20*/  ISETP.GE.AND P0, PT, R0, c[0x0][0x160], PT ;  /* 0x0000580000007a0c */ /* 0x000fda0003f06270 */
[----:B------:R-:W-:Y:S05]  /*2e30*/  @P0 EXIT ;  /* 0x000000000000094d */ /* 0x000fea0003800000 */
[----:B------:R-:W-:Y:S01]  /*2e40*/  ISETP.NE.AND P0, PT, RZ, c[0x0][0x168], PT ;  /* 0x00005a00ff007a0c */ /* 0x000fe20003f05270 */
[----:B0-----:R-:W-:-:S12]  /*2e50*/  CS2R R2, SRZ ;  /* 0x0000000000027805 */ /* 0x001fd8000001ff00 */
[----:B------:R-:W-:Y:S05]  /*2e60*/  @!P0 BRA `(.L_x_545) ;  /* 0x00000e0000008947 */ /* 0x000fea0003800000 */
[----:B------:R-:W-:Y:S02]  /*2e70*/  MOV R2, RZ ;  /* 0x000000ff00027202 */ /* 0x000fe40000000f00 */
[----:B------:R-:W-:Y:S02]  /*2e80*/  MOV R3, R0 ;  /* 0x0000000000037202 */ /* 0x000fe40000000f00 */
        /* <DEDUP_REMOVED lines=213> */
[----:B------:R-:W-:-:S04]  /*3be0*/  @P0 IMAD.HI.U32 R0, R7, c[0x0][0x290], R6 ;  /* 0x0000a40007000a27 */ /* 0x000fc800078e0006 */
[----:B------:R-:W-:Y:S01]  /*3bf0*/  IMAD R4, R4, c[0x0][0x280], R5 ;  /* 0x0000a00004047a24 */ /* 0x000fe200078e0205 */
[----:B------:R-:W-:-:S03]  /*3c00*/  @P0 SHF.R.U32.HI R0, RZ, c[0x0][0x294], R0 ;  /* 0x0000a500ff000a19 */ /* 0x000fc60000011600 */
[----:B------:R-:W-:Y:S01]  /*3c10*/  IMAD R2, R4, c[0x0][0x350], R2 ;  /* 0x0000d40004027a24 */ /* 0x000fe200078e0202 */
[----:B------:R-:W-:Y:S01]  /*3c20*/  @P0 IADD3 R6, -R0, RZ, RZ ;  /* 0x000000ff00060210 */ /* 0x000fe20007ffe1ff */
[----:B------:R-:W-:-:S04]  /*3c30*/  IMAD R3, R4, c[0x0][0x354], R3 ;  /* 0x0000d50004037a24 */ /* 0x000fc800078e0203 */
[----:B------:R-:W-:-:S04]  /*3c40*/  @P0 IMAD R6, R6, c[0x0][0x28c], R7 ;  /* 0x0000a30006060a24 */ /* 0x000fc800078e0207 */
[C---:B------:R-:W-:Y:S02]  /*3c50*/  @P0 IMAD R2, R6.reuse, c[0x0][0x358], R2 ;  /* 0x0000d60006020a24 */ /* 0x040fe400078e0202 */
[----:B------:R-:W-:-:S05]  /*3c60*/  @P0 IMAD R3, R6, c[0x0][0x35c], R3 ;  /* 0x0000d70006030a24 */ /* 0x000fca00078e0203 */
.L_x_545:
[----:B------:R-:W-:-:S04]  /*3c70*/  IADD3 R4, P0, R3, c[0x0][0x368], RZ ;  /* 0x0000da0003047a10 */ /* 0x000fc80007f1e0ff */
[----:B------:R-:W-:-:S05]  /*3c80*/  IADD3.X R5, RZ, c[0x0][0x36c], RZ, P0, !PT ;  /* 0x0000db00ff057a10 */ /* 0x000fca00007fe4ff */
[----:B------:R-:W2:Y:S01]  /*3c90*/  LDG.E.U16 R4, [R4.64] ;  /* 0x0000000604047981 */ /* 0x000ea2000c1e1500 */
[----:B------:R-:W-:Y:S01]  /*3ca0*/  ULDC.U16 UR4, c[0x0][0x370] ;  /* 0x0000dc0000047ab9 */ /* 0x000fe20000000400 */
[----:B------:R-:W-:Y:S01]  /*3cb0*/  IADD3 R2, P0, R2, c[0x0][0x360], RZ ;  /* 0x0000d80002027a10 */ /* 0x000fe20007f1e0ff */
[----:B------:R-:W-:-:S03]  /*3cc0*/  UPRMT UR4, URZ, 0x5410, UR4 ;  /* 0x000054103f047896 */ /* 0x000fc60008000004 */
[----:B------:R-:W-:Y:S02]  /*3cd0*/  IADD3.X R3, RZ, c[0x0][0x364], RZ, P0, !PT ;  /* 0x0000d900ff037a10 */ /* 0x000fe400007fe4ff */
[----:B--2---:R-:W-:-:S04]  /*3ce0*/  PRMT R4, RZ, 0x5410, R4 ;  /* 0x00005410ff047816 */ /* 0x004fc80000000004 */
[----:B------:R-:W0:Y:S02]  /*3cf0*/  MUFU.LG2 R0, R4 ;  /* 0x0000000400007308 */ /* 0x000e240000000c00 */
[----:B0-----:R-:W-:-:S06]  /*3d00*/  FMUL.FTZ R0, R0, UR4 ;  /* 0x0000000400007c20 */ /* 0x001fcc0008410000 */
[----:B------:R-:W0:Y:S02]  /*3d10*/  MUFU.EX2 R0, R0 ;  /* 0x0000000000007308 */ /* 0x000e240000000800 */
[----:B0-----:R-:W-:-:S05]  /*3d20*/  F2FP.BF16.PACK_AB R5, RZ, R0 ;  /* 0x00000000ff05723e */ /* 0x001fca00000010ff */
[----:B------:R-:W-:Y:S01]  /*3d30*/  STG.E.U16 [R2.64], R5 ;  /* 0x0000000502007986 */ /* 0x000fe2000c101506 */
[----:B------:R-:W-:Y:S05]  /*3d40*/  EXIT ;  /* 0x000000000000794d */ /* 0x000fea0003800000 */
.L_x_546:
        /* <DEDUP_REMOVED lines=11> */
.L_x_61599:


//--------------------- .text._ZN2at6native27unrolled_elementwise_kernelIZNS0_50_GLOBAL__N__2680c7bb_12_PowKernel_cu_b2145a98_318429pow_tensor_scalar_kernel_implIN3c108BFloat16ES5_EEvRNS_18TensorIteratorBaseET0_EUlS5_E2_St5arrayIPcLm2EELi4E23TrivialOffsetCalculatorILi1EjESE_NS0_6memory15LoadWithoutCastENSF_16StoreWithoutCastEEEviT_S8_T2_T3_T4_T5_ --------------------------
	.section	.text._ZN2at6native27unrolled_elementwise_kernelIZNS0_50_GLOBAL__N__2680c7bb_12_PowKernel_cu_b2145a98_318429pow_tensor_scalar_kernel_implIN3c108BFloat16ES5_EEvRNS_18TensorIteratorBaseET0_EUlS5_E2_St5arrayIPcLm2EELi4E23TrivialOffsetCalculatorILi1EjESE_NS0_6memory15LoadWithoutCastENSF_16StoreWithoutCastEEEviT_S8_T2_T3_T4_T5_,"ax",@progbits
	.sectioninfo	@"SHI_REGISTERS=18"
	.align	128
        .global         _ZN2at6native27unrolled_elementwise_kernelIZNS0_50_GLOBAL__N__2680c7bb_12_PowKernel_cu_b2145a98_318429pow_tensor_scalar_kernel_implIN3c108BFloat16ES5_EEvRNS_18TensorIteratorBaseET0_EUlS5_E2_St5arrayIPcLm2EELi4E23TrivialOffsetCalculatorILi1EjESE_NS0_6memory15LoadWithoutCastENSF_16StoreWithoutCastEEEviT_S8_T2_T3_T4_T5_
        .type           _ZN2at6native27unrolled_elementwise_kernelIZNS0_50_GLOBAL__N__2680c7bb_12_PowKernel_cu_b2145a98_318429pow_tensor_scalar_kernel_implIN3c108BFloat16ES5_EEvRNS_18TensorIteratorBaseET0_EUlS5_E2_St5arrayIPcLm2EELi4E23TrivialOffsetCalculatorILi1EjESE_NS0_6memory15LoadWithoutCastENSF_16StoreWithoutCastEEEviT_S8_T2_T3_T4_T5_,@function
        .size           _ZN2at6native27unrolled_elementwise_kernelIZNS0_50_GLOBAL__N__2680c7bb_12_PowKernel_cu_b2145a98_318429pow_tensor_scalar_kernel_implIN3c108BFloat16ES5_EEvRNS_18TensorIteratorBaseET0_EUlS5_E2_St5arrayIPcLm2EELi4E23TrivialOffsetCalculatorILi1EjESE_NS0_6memory15LoadWithoutCastENSF_16StoreWithoutCastEEEviT_S8_T2_T3_T4_T5_,(.L_x_61600 - _ZN2at6native27unrolled_elementwise_kernelIZNS0_50_GLOBAL__N__2680c7bb_12_PowKernel_cu_b2145a98_318429pow_tensor_scalar_kernel_implIN3c108BFloat16ES5_EEvRNS_18TensorIteratorBaseET0_EUlS5_E2_St5arrayIPcLm2EELi4E23TrivialOffsetCalculatorILi1EjESE_NS0_6memory15LoadWithoutCastENSF_16StoreWithoutCastEEEviT_S8_T2_T3_T4_T5_)
        .other          _ZN2at6native27unrolled_elementwise_kernelIZNS0_50_GLOBAL__N__2680c7bb_12_PowKernel_cu_b2145a98_318429pow_tensor_scalar_kernel_implIN3c108BFloat16ES5_EEvRNS_18TensorIteratorBaseET0_EUlS5_E2_St5arrayIPcLm2EELi4E23TrivialOffsetCalculatorILi1EjESE_NS0_6memory15LoadWithoutCastENSF_16StoreWithoutCastEEEviT_S8_T2_T3_T4_T5_,@"STO_CUDA_ENTRY STV_DEFAULT"
_ZN2at6native27unrolled_elementwise_kernelIZNS0_50_GLOBAL__N__2680c7bb_12_PowKernel_cu_b2145a98_318429pow_tensor_scalar_kernel_implIN3c108BFloat16ES5_EEvRNS_18TensorIteratorBaseET0_EUlS5_E2_St5arrayIPcLm2EELi4E23TrivialOffsetCalculatorILi1EjESE_NS0_6memory15LoadWithoutCastENSF_16StoreWithoutCastEEEviT_S8_T2_T3_T4_T5_:
.text._ZN2at6native27unrolled_elementwise_kernelIZNS0_50_GLOBAL__N__2680c7bb_12_PowKernel_cu_b2145a98_318429pow_tensor_scalar_kernel_implIN3c108BFloat16ES5_EEvRNS_18TensorIteratorBaseET0_EUlS5_E2_St5arrayIPcLm2EELi4E23TrivialOffsetCalculatorILi1EjESE_NS0_6memory15LoadWithoutCastENSF_16StoreWithoutCastEEEviT_S8_T2_T3_T4_T5_:
[----:B------:R-:W-:Y:S02]  /*0000*/  IMAD.MOV.U32 R1, RZ, RZ, c[0x0][0x28] ;  /* 0x00000a00ff017624 */ /* 0x000fe400078e00ff */
[----:B------:R-:W0:Y:S01]  /*0010*/  S2R R0, SR_CTAID.X ;  /* 0x0000000000007919 */ /* 0x000e220000002500 */
[----:B------:R-:W-:Y:S01]  /*0020*/  IMAD.MOV.U32 R5, RZ, RZ, -0x200 ;  /* 0xfffffe00ff057424 */ /* 0x000fe200078e00ff */
[----:B------:R-:W-:Y:S01]  /*0030*/  PRMT R12, RZ, 0x7610, R12 ;  /* 0x00007610ff0c7816 */ /* 0x000fe2000000000c */
[----:B------:R-:W-:Y:S01]  /*0040*/  ULDC.64 UR4, c[0x0][0x118] ;  /* 0x0000460000047ab9 */ /* 0x000fe20000000a00 */
[----:B------:R-:W1:Y:S01]  /*0050*/  S2R R3, SR_TID.X ;  /* 0x0000000000037919 */ /* 0x000e620000002100 */
[----:B0-----:R-:W-:Y:S02]  /*0060*/  IMAD R2, R0, R5, c[0x0][0x160] ;  /* 0x0000580000027624 */ /* 0x001fe400078e0205 */
[----:B-1----:R-:W-:-:S03]  /*0070*/  IMAD.MOV.U32 R13, RZ, RZ, R3 ;  /* 0x000000ffff0d7224 */ /* 0x002fc600078e0003 */
[----:B------:R-:W-:-:S13]  /*0080*/  ISETP.GE.AND P0, PT, R3, R2, PT ;  /* 0x000000020300720c */ /* 0x000fda0003f06270 */
[----:B------:R-:W-:Y:S01]  /*0090*/  @!P0 IMAD R6, R0, 0x200, R13 ;  /* 0x0000020000068824 */ /* 0x000fe200078e020d */
[----:B------:R-:W-:Y:S01]  /*00a0*/  @!P0 IADD3 R13, R13, 0x80, RZ ;  /* 0x000000800d0d8810 */ /* 0x000fe20007ffe0ff */
[----:B------:R-:W-:-:S03]  /*00b0*/  @!P0 IMAD.MOV.U32 R7, RZ, RZ, 0x2 ;  /* 0x00000002ff078424 */ /* 0x000fc600078e00ff */
[----:B------:R-:W-:Y:S01]  /*00c0*/  ISETP.GE.AND P1, PT, R13, R2, PT ;  /* 0x000000020d00720c */ /* 0x000fe20003f26270 */
[----:B------:R-:W-:-:S05]  /*00d0*/  @!P0 IMAD.WIDE.U32 R6, R6, R7, c[0x0][0x180] ;  /* 0x0000600006068625 */ /* 0x000fca00078e0007 */
[----:B------:R0:W2:Y:S07]  /*00e0*/  @!P0 LDG.E.U16 R12, [R6.64] ;  /* 0x00000004060c8981 */ /* 0x0000ae000c1e1500 */
[----:B------:R-:W-:Y:S01]  /*00f0*/  @!P1 IMAD R8, R0, 0x200, R13 ;  /* 0x0000020000089824 */ /* 0x000fe200078e020d */
[----:B------:R-:W-:-:S04]  /*0100*/  @!P1 IADD3 R13, R13, 0x80, RZ ;  /* 0x000000800d0d9810 */ /* 0x000fc80007ffe0ff */
[----:B------:R-:W-:Y:S01]  /*0110*/  ISETP.GE.AND P3, PT, R13, R2, PT ;  /* 0x000000020d00720c */ /* 0x000fe20003f66270 */
[----:B------:R-:W-:Y:S01]  /*0120*/  @!P1 IMAD.MOV.U32 R9, RZ, RZ, 0x2 ;  /* 0x00000002ff099424 */ /* 0x000fe200078e00ff */
[----:B------:R-:W-:-:S11]  /*0130*/  PRMT R4, RZ, 0x7610, R4 ;  /* 0x00007610ff047816 */ /* 0x000fd60000000004 */
[----:B------:R-:W-:Y:S01]  /*0140*/  @!P3 IMAD R10, R0, 0x200, R13 ;  /* 0x00000200000ab824 */ /* 0x000fe200078e020d */
[----:B------:R-:W-:-:S04]  /*0150*/  @!P3 IADD3 R13, R13, 0x80, RZ ;  /* 0x000000800d0db810 */ /* 0x000fc80007ffe0ff */
[----:B------:R-:W-:Y:S01]  /*0160*/  ISETP.GE.AND P2, PT, R13, R2, PT ;  /* 0x000000020d00720c */ /* 0x000fe20003f46270 */
[----:B------:R-:W-:Y:S01]  /*0170*/  @!P1 IMAD.WIDE.U32 R8, R8, R9, c[0x0][0x180] ;  /* 0x0000600008089625 */ /* 0x000fe200078e0009 */
[----:B------:R-:W-:-:S03]  /*0180*/  PRMT R5, RZ, 0x7610, R5 ;  /* 0x00007610ff057816 */ /* 0x000fc60000000005 */
[----:B------:R-:W-:Y:S01]  /*0190*/  @!P3 IMAD.MOV.U32 R11, RZ, RZ, 0x2 ;  /* 0x00000002ff0bb424 */ /* 0x000fe200078e00ff */
[----:B------:R1:W3:Y:S03]  /*01a0*/  @!P1 LDG.E.U16 R4, [R8.64] ;  /* 0x0000000408049981 */ /* 0x0002e6000c1e1500 */
[----:B------:R-:W-:-:S04]  /*01b0*/  @!P3 IMAD.WIDE.U32 R10, R10, R11, c[0x0][0x180] ;  /* 0x000060000a0ab625 */ /* 0x000fc800078e000b */
[--C-:B0-----:R-:W-:Y:S02]  /*01c0*/  @!P2 IMAD R6, R0, 0x200, R13.reuse ;  /* 0x000002000006a824 */ /* 0x101fe400078e020d */
[----:B------:R-:W-:Y:S01]  /*01d0*/  @!P2 IMAD.MOV.U32 R7, RZ, RZ, 0x2 ;  /* 0x00000002ff07a424 */ /* 0x000fe200078e00ff */
[----:B------:R-:W-:Y:S01]  /*01e0*/  PRMT R13, RZ, 0x7610, R13 ;  /* 0x00007610ff0d7816 */ /* 0x000fe2000000000d */
[----:B------:R0:W4:Y:S02]  /*01f0*/  @!P3 LDG.E.U16 R5, [R10.64] ;  /* 0x000000040a05b981 */ /* 0x000124000c1e1500 */
[----:B------:R-:W-:-:S05]  /*0200*/  @!P2 IMAD.WIDE.U32 R6, R6, R7, c[0x0][0x180] ;  /* 0x000060000606a625 */ /* 0x000fca00078e0007 */
[----:B------:R5:W4:Y:S01]  /*0210*/  @!P2 LDG.E.U16 R13, [R6.64] ;  /* 0x00000004060da981 */ /* 0x000b22000c1e1500 */
[----:B------:R-:W1:Y:S01]  /*0220*/  @!P0 LDC.U16 R14, c[0x0][0x168] ;  /* 0x00005a00ff0e8b82 */ /* 0x000e620000000400 */
[----:B------:R-:W-:-:S04]  /*0230*/  IADD3 R15, R3, 0x80, RZ ;  /* 0x00000080030f7810 */ /* 0x000fc80007ffe0ff */
[-C--:B------:R-:W-:Y:S02]  /*0240*/  ISETP.GE.AND P2, PT, R15, R2.reuse, PT ;  /* 0x000000020f00720c */ /* 0x080fe40003f46270 */
[C---:B------:R-:W-:Y:S02]  /*0250*/  IADD3 R15, R3.reuse, 0x100, RZ ;  /* 0x00000100030f7810 */ /* 0x040fe40007ffe0ff */
[----:B0-----:R-:W-:Y:S02]  /*0260*/  IADD3 R11, R3, 0x180, RZ ;  /* 0x00000180030b7810 */ /* 0x001fe40007ffe0ff */
[-C--:B------:R-:W-:Y:S02]  /*0270*/  ISETP.GE.AND P3, PT, R15, R2.reuse, PT ;  /* 0x000000020f00720c */ /* 0x080fe40003f66270 */
[----:B------:R-:W-:-:S05]  /*0280*/  ISETP.GE.AND P1, PT, R11, R2, PT ;  /* 0x000000020b00720c */ /* 0x000fca0003f26270 */
[----:B-----5:R-:W0:Y:S01]  /*0290*/  @!P2 LDC.U16 R7, c[0x0][0x168] ;  /* 0x00005a00ff07ab82 */ /* 0x020e220000000400 */
[----:B-1----:R-:W-:-:S07]  /*02a0*/  @!P0 PRMT R6, RZ, 0x5410, R14 ;  /* 0x00005410ff068816 */ /* 0x002fce000000000e */
[----:B------:R-:W1:Y:S01]  /*02b0*/  @!P1 LDC.U16 R10, c[0x0][0x168] ;  /* 0x00005a00ff0a9b82 */ /* 0x000e620000000400 */
[----:B------:R-:W-:Y:S01]  /*02c0*/  @!P0 IMAD.MOV.U32 R11, RZ, RZ, 0x2 ;  /* 0x00000002ff0b8424 */ /* 0x000fe200078e00ff */
[----:B------:R-:W-:Y:S01]  /*02d0*/  BSSY B0, `(.L_x_547) ;  /* 0x0000029000007945 */ /* 0x000fe20003800000 */
[----:B-1----:R-:W-:Y:S02]  /*02e0*/  @!P1 PRMT R10, RZ, 0x5410, R10 ;  /* 0x00005410ff0a9816 */ /* 0x002fe4000000000a */
[----:B--2---:R-:W-:-:S04]  /*02f0*/  @!P0 PRMT R12, RZ, 0x5410, R12 ;  /* 0x00005410ff0c8816 */ /* 0x004fc8000000000c */
[----:B------:R-:W1:Y:S02]  /*0300*/  @!P0 MUFU.LG2 R9, R12 ;  /* 0x0000000c00098308 */ /* 0x000e640000000c00 */
[----:B-1----:R-:W-:Y:S02]  /*0310*/  @!P0 FMUL.FTZ R6, R6, R9 ;  /* 0x0000000906068220 */ /* 0x002fe40000410000 */
[----:B------:R-:W1:Y:S01]  /*0320*/  @!P3 LDC.U16 R9, c[0x0][0x168] ;  /* 0x00005a00ff09bb82 */ /* 0x000e620000000400 */
[----:B---3--:R-:W-:-:S03]  /*0330*/  @!P2 PRMT R4, RZ, 0x5410, R4 ;  /* 0x00005410ff04a816 */ /* 0x008fc60000000004 */
[----:B------:R-:W-:Y:S08]  /*0340*/  @!P0 MUFU.EX2 R6, R6 ;  /* 0x0000000600068308 */ /* 0x000ff00000000800 */
[----:B------:R-:W2:Y:S01]  /*0350*/  @!P2 MUFU.LG2 R4, R4 ;  /* 0x000000040004a308 */ /* 0x000ea20000000c00 */
[----:B----4-:R-:W-:Y:S02]  /*0360*/  @!P3 PRMT R8, RZ, 0x5410, R5 ;  /* 0x00005410ff08b816 */ /* 0x010fe40000000005 */
[----:B0-----:R-:W-:-:S02]  /*0370*/  @!P2 PRMT R5, RZ, 0x5410, R7 ;  /* 0x00005410ff05a816 */ /* 0x001fc40000000007 */
[----:B------:R-:W-:-:S03]  /*0380*/  @!P1 PRMT R13, RZ, 0x5410, R13 ;  /* 0x00005410ff0d9816 */ /* 0x000fc6000000000d */
[----:B------:R-:W0:Y:S01]  /*0390*/  @!P3 MUFU.LG2 R8, R8 ;  /* 0x000000080008b308 */ /* 0x000e220000000c00 */
[----:B-1----:R-:W-:-:S07]  /*03a0*/  @!P3 PRMT R9, RZ, 0x5410, R9 ;  /* 0x00005410ff09b816 */ /* 0x002fce0000000009 */
[----:B------:R-:W1:Y:S01]  /*03b0*/  @!P1 MUFU.LG2 R13, R13 ;  /* 0x0000000d000d9308 */ /* 0x000e620000000c00 */
[----:B--2---:R-:W-:Y:S02]  /*03c0*/  @!P2 FMUL.FTZ R5, R5, R4 ;  /* 0x000000040505a220 */ /* 0x004fe40000410000 */
[----:B------:R-:W-:Y:S01]  /*03d0*/  @!P0 IMAD R4, R0, 0x200, R3 ;  /* 0x0000020000048824 */ /* 0x000fe200078e0203 */
[----:B------:R-:W-:-:S04]  /*03e0*/  @!P0 F2FP.BF16.PACK_AB R6, RZ, R6 ;  /* 0x00000006ff06823e */ /* 0x000fc800000010ff */
[----:B------:R2:W3:Y:S01]  /*03f0*/  @!P2 MUFU.EX2 R7, R5 ;  /* 0x000000050007a308 */ /* 0x0004e20000000800 */
[----:B0-----:R-:W-:Y:S01]  /*0400*/  @!P3 FMUL.FTZ R9, R9, R8 ;  /* 0x000000080909b220 */ /* 0x001fe20000410000 */
[----:B------:R-:W-:Y:S01]  /*0410*/  @!P0 IADD3 R3, R3, 0x80, RZ ;  /* 0x0000008003038810 */ /* 0x000fe20007ffe0ff */
[----:B--2---:R-:W-:-:S05]  /*0420*/  @!P0 IMAD.WIDE.U32 R4, R4, R11, c[0x0][0x178] ;  /* 0x00005e0004048625 */ /* 0x004fca00078e000b */
[----:B------:R-:W0:Y:S01]  /*0430*/  @!P3 MUFU.EX2 R9, R9 ;  /* 0x000000090009b308 */ /* 0x000e220000000800 */
[----:B------:R2:W-:Y:S01]  /*0440*/  @!P0 STG.E.U16 [R4.64], R6 ;  /* 0x0000000604008986 */ /* 0x0005e2000c101504 */
[----:B-1----:R-:W-:Y:S01]  /*0450*/  @!P1 FMUL.FTZ R10, R10, R13 ;  /* 0x0000000d0a0a9220 */ /* 0x002fe20000410000 */
[----:B------:R-:W-:-:S05]  /*0460*/  ISETP.GE.AND P4, PT, R3, R2, PT ;  /* 0x000000020300720c */ /* 0x000fca0003f86270 */
[----:B------:R-:W1:Y:S01]  /*0470*/  @!P1 MUFU.EX2 R10, R10 ;  /* 0x0000000a000a9308 */ /* 0x000e620000000800 */
[----:B---3--:R-:W-:Y:S02]  /*0480*/  @!P2 F2FP.BF16.PACK_AB R7, RZ, R7 ;  /* 0x00000007ff07a23e */ /* 0x008fe400000010ff */
[----:B0-----:R-:W-:-:S05]  /*0490*/  @!P3 F2FP.BF16.PACK_AB R9, RZ, R9 ;  /* 0x00000009ff09b23e */ /* 0x001fca00000010ff */
[----:B------:R-:W-:Y:S05]  /*04a0*/  @P4 BRA `(.L_x_548) ;  /* 0x000000b000004947 */ /* 0x000fea0003800000 */
[----:B--2---:R-:W-:Y:S01]  /*04b0*/  IMAD R4, R0, 0x200, R3 ;  /* 0x0000020000047824 */ /* 0x004fe200078e0203 */
[----:B------:R-:W-:Y:S01]  /*04c0*/  IADD3 R3, R3, 0x80, RZ ;  /* 0x0000008003037810 */ /* 0x000fe20007ffe0ff */
[----:B------:R-:W-:Y:S01]  /*04d0*/  IMAD.MOV.U32 R11, RZ, RZ, 0x2 ;  /* 0x00000002ff0b7424 */ /* 0x000fe200078e00ff */
[----:B------:R-:W-:Y:S02]  /*04e0*/  PRMT R8, R7, 0x7610, R8 ;  /* 0x0000761007087816 */ /* 0x000fe40000000008 */
[----:B------:R-:W-:Y:S01]  /*04f0*/  ISETP.GE.AND P0, PT, R3, R2, PT ;  /* 0x000000020300720c */ /* 0x000fe20003f06270 */
[----:B------:R-:W-:-:S05]  /*0500*/  IMAD.WIDE.U32 R4, R4, R11, c[0x0][0x178] ;  /* 0x00005e0004047625 */ /* 0x000fca00078e000b */
[----:B------:R0:W-:Y:S07]  /*0510*/  STG.E.U16 [R4.64], R8 ;  /* 0x0000000804007986 */ /* 0x0001ee000c101504 */
[----:B------:R-:W-:Y:S01]  /*0520*/  @!P0 IMAD R6, R0, 0x200, R3 ;  /* 0x0000020000068824 */ /* 0x000fe200078e0203 */
[----:B------:R-:W-:-:S03]  /*0530*/  @!P0 IADD3 R3, R3, 0x80, RZ ;  /* 0x0000008003038810 */ /* 0x000fc60007ffe0ff */
[----:B------:R-:W-:-:S05]  /*0540*/  @!P0 IMAD.WIDE.U32 R6, R6, R11, c[0x0][0x178] ;  /* 0x00005e0006068625 */ /* 0x000fca00078e000b */
[----:B------:R0:W-:Y:S02]  /*0550*/  @!P0 STG.E.U16 [R6.64], R9 ;  /* 0x0000000906008986 */ /* 0x0001e4000c101504 */
.L_x_548:
[----:B--2---:R-:W-:Y:S05]  /*0560*/  BSYNC B0 ;  /* 0x0000000000007941 */ /* 0x004fea0003800000 */
.L_x_547:
[----:B------:R-:W-:Y:S02]  /*0570*/  ISETP.GE.AND P0, PT, R3, R2, PT ;  /* 0x000000020300720c */ /* 0x000fe40003f06270 */
[----:B-1----:R-:W-:-:S11]  /*0580*/  @!P1 F2FP.BF16.PACK_AB R10, RZ, R10 ;  /* 0x0000000aff0a923e */ /* 0x002fd600000010ff */
[----:B------:R-:W-:Y:S05]  /*0590*/  @P0 EXIT ;  /* 0x000000000000094d */ /* 0x000fea0003800000 */
[----:B------:R-:W-:Y:S02]  /*05a0*/  IMAD R3, R0, 0x200, R3 ;  /* 0x0000020000037824 */ /* 0x000fe400078e0203 */
[----:B------:R-:W-:-:S04]  /*05b0*/  IMAD.MOV.U32 R2, RZ, RZ, 0x2 ;  /* 0x00000002ff027424 */ /* 0x000fc800078e00ff */
[----:B------:R-:W-:-:S05]  /*05c0*/  IMAD.WIDE.U32 R2, R3, R2, c[0x0][0x178] ;  /* 0x00005e0003027625 */ /* 0x000fca00078e0002 */
[----:B------:R-:W-:Y:S01]  /*05d0*/  STG.E.U16 [R2.64], R10 ;  /* 0x0000000a02007986 */ /* 0x000fe2000c101504 */
[----:B------:R-:W-:Y:S05]  /*05e0*/  EXIT ;  /* 0x000000000000794d */ /* 0x000fea0003800000 */
.L_x_549:
        /* <DEDUP_REMOVED lines=9> */
.L_x_61600:


//--------------------- .text._ZN2at6native29vectorized_elementwise_kernelILi2EZNS0_50_GLOBAL__N__2680c7bb_12_PowKernel_cu_b2145a98_318429pow_tensor_scalar_kernel_implIN3c108BFloat16ES5_EEvRNS_18TensorIteratorBaseET0_EUlS5_E2_St5arrayIPcLm2EEEEviS8_T1_ --------------------------
	.section	.text._ZN2at6native29vectorized_elementwise_kernelILi2EZNS0_50_GLOBAL__N__2680c7bb_12_PowKernel_cu_b2145a98_318429pow_tensor_scalar_kernel_implIN3c108BFloat16ES5_EEvRNS_18TensorIteratorBaseET0_EUlS5_E2_St5arrayIPcLm2EEEEviS8_T1_,"ax",@progbits
	.sectioninfo	@"SHI_REGISTERS=22"
	.align	128
        .global         _ZN2at6native29vectorized_elementwise_kernelILi2EZNS0_50_GLOBAL__N__2680c7bb_12_PowKernel_cu_b2145a98_318429pow_tensor_scalar_kernel_implIN3c108BFloat16ES5_EEvRNS_18TensorIteratorBaseET0_EUlS5_E2_St5arrayIPcLm2EEEEviS8_T1_
        .type           _ZN2at6native29vectorized_elementwise_kernelILi2EZNS0_50_GLOBAL__N__2680c7bb_12_PowKernel_cu_b2145a98_318429pow_tensor_scalar_kernel_implIN3c108BFloat16ES5_EEvRNS_18TensorIteratorBaseET0_EUlS5_E2_St5arrayIPcLm2EEEEviS8_T1_,@function
        .size           _ZN2at6native29vectorized_elementwise_kernelILi2EZNS0_50_GLOBAL__N__2680c7bb_12_PowKernel_cu_b2145a98_318429pow_tensor_scalar_kernel_implIN3c108BFloat16ES5_EEvRNS_18TensorIteratorBaseET0_EUlS5_E2_St5arrayIPcLm2EEEEviS8_T1_,(.L_x_61601 - _ZN2at6native29vectorized_elementwise_kernelILi2EZNS0_50_GLOBAL__N__2680c7bb_12_PowKernel_cu_b2145a98_318429pow_tensor_scalar_kernel_implIN3c108BFloat16ES5_EEvRNS_18TensorIteratorBaseET0_EUlS5_E2_St5arrayIPcLm2EEEEviS8_T1_)
        .other          _ZN2at6native29vectorized_elementwise_kernelILi2EZNS0_50_GLOBAL__N__2680c7bb_12_PowKernel_cu_b2145a98_318429pow_tensor_scalar_kernel_implIN3c108BFloat16ES5_EEvRNS_18TensorIteratorBaseET0_EUlS5_E2_St5arrayIPcLm2EEEEviS8_T1_,@"STO_CUDA_ENTRY STV_DEFAULT"
_ZN2at6native29vectorized_elementwise_kernelILi2EZNS0_50_GLOBAL__N__2680c7bb_12_PowKernel_cu_b2145a98_318429pow_tensor_scalar_kernel_implIN3c108BFloat16ES5_EEvRNS_18TensorIteratorBaseET0_EUlS5_E2_St5arrayIPcLm2EEEEviS8_T1_:
.text._ZN2at6native29vectorized_elementwise_kernelILi2EZNS0_50_GLOBAL__N__2680c7bb_12_PowKernel_cu_b2145a98_318429pow_tensor_scalar_kernel_implIN3c108BFloat16ES5_EEvRNS_18TensorIteratorBaseET0_EUlS5_E2_St5arrayIPcLm2EEEEviS8_T1_:
[----:B------:R-:W-:Y:S02]  /*0000*/  IMAD.MOV.U32 R1, RZ, RZ, c[0x0][0x28] ;  /* 0x00000a00ff017624 */ /* 0x000fe400078e00ff */
[----:B------:R-:W0:Y:S01]  /*0010*/  S2R R0, SR_CTAID.X ;  /* 0x0000000000007919 */ /* 0x000e220000002500 */
[----:B------:R-:W-:Y:S01]  /*0020*/  ULDC.64 UR6, c[0x0][0x118] ;  /* 0x0000460000067ab9 */ /* 0x000fe20000000a00 */
[----:B0-----:R-:W-:-:S05]  /*0030*/  IMAD.SHL.U32 R0, R0, 0x400, RZ ;  /* 0x0000040000007824 */ /* 0x001fca00078e00ff */
[----:B------:R-:W-:-:S04]  /*0040*/  IADD3 R2, -R0, c[0x0][0x160], RZ ;  /* 0x0000580000027a10 */ /* 0x000fc80007ffe1ff */
[----:B------:R-:W-:-:S13]  /*0050*/  ISETP.GE.U32.AND P0, PT, R2, 0x400, PT ;  /* 0x000004000200780c */ /* 0x000fda0003f06070 */
[----:B------:R-:W-:Y:S05]  /*0060*/  @!P0 BRA `(.L_x_550) ;  /* 0x0000035000008947 */ /* 0x000fea0003800000 */
[----:B------:R-:W0:Y:S01]  /*0070*/  S2R R2, SR_TID.X ;  /* 0x0000000000027919 */ /* 0x000e220000002100 */
[----:B------:R-:W-:-:S04]  /*0080*/  IMAD.MOV.U32 R3, RZ, RZ, 0x2 ;  /* 0x00000002ff037424 */ /* 0x000fc800078e00ff */
[----:B------:R-:W-:-:S06]  /*0090*/  IMAD.WIDE R4, R0, R3, c[0x0][0x180] ;  /* 0x0000600000047625 */ /* 0x000fcc00078e0203 */
[----:B0-----:R-:W-:-:S05]  /*00a0*/  IMAD.WIDE.U32 R4, R2, 0x4, R4 ;  /* 0x0000000402047825 */ /* 0x001fca00078e0004 */
[----:B------:R-:W2:Y:S04]  /*00b0*/  LDG.E R7, [R4.64] ;  /* 0x0000000604077981 */ /* 0x000ea8000c1e1900 */
[----:B------:R2:W3:Y:S04]  /*00c0*/  LDG.E R9, [R4.64+0x200] ;  /* 0x0002000604097981 */ /* 0x0004e8000c1e1900 */
[----:B------:R2:W4:Y:S04]  /*00d0*/  LDG.E R11, [R4.64+0x400] ;  /* 0x00040006040b7981 */ /* 0x000528000c1e1900 */
[----:B------:R2:W5:Y:S01]  /*00e0*/  LDG.E R13, [R4.64+0x600] ;  /* 0x00060006040d7981 */ /* 0x000562000c1e1900 */
[----:B------:R-:W-:-:S02]  /*00f0*/  ULDC.U16 UR4, c[0x0][0x168] ;  /* 0x00005a0000047ab9 */ /* 0x000fc40000000400 */
[----:B------:R-:W-:Y:S01]  /*0100*/  UPRMT UR4, URZ, 0x5410, UR4 ;  /* 0x000054103f047896 */ /* 0x000fe20008000004 */
[----:B--2---:R-:W-:-:S04]  /*0110*/  PRMT R4, RZ, 0x5410, R7 ;  /* 0x00005410ff047816 */ /* 0x004fc80000000007 */
[----:B------:R0:W1:Y:S02]  /*0120*/  MUFU.LG2 R6, R4 ;  /* 0x0000000400067308 */ /* 0x0000640000000c00 */
[----:B0-----:R-:W-:-:S06]  /*0130*/  PRMT R4, RZ, 0x7610, R7 ;  /* 0x00007610ff047816 */ /* 0x001fcc0000000007 */
[----:B------:R3:W0:Y:S01]  /*0140*/  MUFU.LG2 R7, R4 ;  /* 0x0000000400077308 */ /* 0x0006220000000c00 */
[----:B-1----:R-:W-:Y:S01]  /*0150*/  FMUL.FTZ R6, R6, UR4 ;  /* 0x0000000406067c20 */ /* 0x002fe20008410000 */
[----:B---3--:R-:W-:-:S06]  /*0160*/  PRMT R4, RZ, 0x5410, R9 ;  /* 0x00005410ff047816 */ /* 0x008fcc0000000009 */
[----:B------:R-:W-:Y:S01]  /*0170*/  MUFU.EX2 R6, R6 ;  /* 0x0000000600067308 */ /* 0x000fe20000000800 */
[----:B0-----:R-:W-:-:S07]  /*0180*/  FMUL.FTZ R7, R7, UR4 ;  /* 0x0000000407077c20 */ /* 0x001fce0008410000 */
[----:B------:R0:W1:Y:S08]  /*0190*/  MUFU.LG2 R8, R4 ;  /* 0x0000000400087308 */ /* 0x0000700000000c00 */
[----:B------:R-:W2:Y:S01]  /*01a0*/  MUFU.EX2 R7, R7 ;  /* 0x0000000700077308 */ /* 0x000ea20000000800 */
[----:B0-----:R-:W-:-:S07]  /*01b0*/  PRMT R4, RZ, 0x7610, R9 ;  /* 0x00007610ff047816 */ /* 0x001fce0000000009 */
[----:B------:R4:W0:Y:S01]  /*01c0*/  MUFU.LG2 R9, R4 ;  /* 0x0000000400097308 */ /* 0x0008220000000c00 */
[----:B-1----:R-:W-:-:S07]  /*01d0*/  FMUL.FTZ R8, R8, UR4 ;  /* 0x0000000408087c20 */ /* 0x002fce0008410000 */
[----:B------:R-:W-:Y:S01]  /*01e0*/  MUFU.EX2 R8, R8 ;  /* 0x0000000800087308 */ /* 0x000fe20000000800 */
[----:B----4-:R-:W-:Y:S02]  /*01f0*/  PRMT R4, RZ, 0x5410, R11 ;  /* 0x00005410ff047816 */ /* 0x010fe4000000000b */
[----:B--2---:R-:W-:-:S05]  /*0200*/  F2FP.BF16.PACK_AB R7, R7, R6 ;  /* 0x000000060707723e */ /* 0x004fca00000010ff */
[----:B------:R1:W2:Y:S01]  /*0210*/  MUFU.LG2 R10, R4 ;  /* 0x00000004000a7308 */ /* 0x0002a20000000c00 */
[----:B0-----:R-:W-:-:S07]  /*0220*/  FMUL.FTZ R9, R9, UR4 ;  /* 0x0000000409097c20 */ /* 0x001fce0008410000 */
[----:B------:R-:W0:Y:S01]  /*0230*/  MUFU.EX2 R9, R9 ;  /* 0x0000000900097308 */ /* 0x000e220000000800 */
[----:B-1----:R-:W-:-:S07]  /*0240*/  PRMT R4, RZ, 0x7610, R11 ;  /* 0x00007610ff047816 */ /* 0x002fce000000000b */
[----:B------:R5:W1:Y:S01]  /*0250*/  MUFU.LG2 R5, R4 ;  /* 0x0000000400057308 */ /* 0x000a620000000c00 */
[----:B--2---:R-:W-:-:S07]  /*0260*/  FMUL.FTZ R10, R10, UR4 ;  /* 0x000000040a0a7c20 */ /* 0x004fce0008410000 */
[----:B------:R-:W-:Y:S01]  /*0270*/  MUFU.EX2 R10, R10 ;  /* 0x0000000a000a7308 */ /* 0x000fe20000000800 */
[----:B-----5:R-:W-:Y:S02]  /*0280*/  PRMT R4, RZ, 0x5410, R13 ;  /* 0x00005410ff047816 */ /* 0x020fe4000000000d */
[----:B0-----:R-:W-:-:S05]  /*0290*/  F2FP.BF16.PACK_AB R9, R9, R8 ;  /* 0x000000080909723e */ /* 0x001fca00000010ff */
[----:B------:R0:W2:Y:S01]  /*02a0*/  MUFU.LG2 R12, R4 ;  /* 0x00000004000c7308 */ /* 0x0000a20000000c00 */
[----:B-1----:R-:W-:-:S07]  /*02b0*/  FMUL.FTZ R11, R5, UR4 ;  /* 0x00000004050b7c20 */ /* 0x002fce0008410000 */
[----:B------:R-:W1:Y:S01]  /*02c0*/  MUFU.EX2 R11, R11 ;  /* 0x0000000b000b7308 */ /* 0x000e620000000800 */
[----:B0-----:R-:W-:-:S07]  /*02d0*/  PRMT R4, RZ, 0x7610, R13 ;  /* 0x00007610ff047816 */ /* 0x001fce000000000d */
[----:B------:R0:W3:Y:S01]  /*02e0*/  MUFU.LG2 R13, R4 ;  /* 0x00000004000d7308 */ /* 0x0000e20000000c00 */
[----:B--2---:R-:W-:-:S07]  /*02f0*/  FMUL.FTZ R12, R12, UR4 ;  /* 0x000000040c0c7c20 */ /* 0x004fce0008410000 */
[----:B------:R-:W-:Y:S01]  /*0300*/  MUFU.EX2 R12, R12 ;  /* 0x0000000c000c7308 */ /* 0x000fe20000000800 */
[----:B0-----:R-:W-:Y:S01]  /*0310*/  IMAD.WIDE.U32 R4, R0, R3, c[0x0][0x178] ;  /* 0x00005e0000047625 */ /* 0x001fe200078e0003 */
[----:B-1----:R-:W-:-:S05]  /*0320*/  F2FP.BF16.PACK_AB R3, R11, R10 ;  /* 0x0000000a0b03723e */ /* 0x002fca00000010ff */
[----:B------:R-:W-:-:S04]  /*0330*/  IMAD.WIDE R4, R2, 0x4, R4 ;  /* 0x0000000402047825 */ /* 0x000fc800078e0204 */
[----:B---3--:R-:W-:Y:S01]  /*0340*/  FMUL.FTZ R13, R13, UR4 ;  /* 0x000000040d0d7c20 */ /* 0x008fe20008410000 */
[----:B------:R-:W-:Y:S04]  /*0350*/  STG.E [R4.64], R7 ;  /* 0x0000000704007986 */ /* 0x000fe8000c101906 */
[----:B------:R-:W-:Y:S01]  /*0360*/  STG.E [R4.64+0x200], R9 ;  /* 0x0002000904007986 */ /* 0x000fe2000c101906 */
[----:B------:R-:W0:Y:S03]  /*0370*/  MUFU.EX2 R13, R13 ;  /* 0x0000000d000d7308 */ /* 0x000e260000000800 */
[----:B------:R-:W-:Y:S01]  /*0380*/  STG.E [R4.64+0x400], R3 ;  /* 0x0004000304007986 */ /* 0x000fe2000c101906 */
[----:B0-----:R-:W-:-:S05]  /*0390*/  F2FP.BF16.PACK_AB R15, R13, R12 ;  /* 0x0000000c0d0f723e */ /* 0x001fca00000010ff */
[----:B------:R-:W-:Y:S01]  /*03a0*/  STG.E [R4.64+0x600], R15 ;  /* 0x0006000f04007986 */ /* 0x000fe2000c101906 */
[----:B------:R-:W-:Y:S05]  /*03b0*/  EXIT ;  /* 0x000000000000794d */ /* 0x000fea0003800000 */
.L_x_550:
[----:B------:R-:W0:Y:S01]  /*03c0*/  S2R R3, SR_TID.X ;  /* 0x0000000000037919 */ /* 0x000e220000002100 */
[----:B------:R-:W-:Y:S02]  /*03d0*/  PRMT R4, RZ, 0x7610, R4 ;  /* 0x00007610ff047816 */ /* 0x000fe40000000004 */
[----:B0-----:R-:W-:Y:S01]  /*03e0*/  ISETP.GE.AND P0, PT, R3, R2, PT ;  /* 0x000000020300720c */ /* 0x001fe20003f06270 */
[----:B------:R-:W-:-:S12]  /*03f0*/  IMAD.MOV.U32 R11, RZ, RZ, R3 ;  /* 0x000000ffff0b7224 */ /* 0x000fd800078e0003 */
[----:B------:R-:W-:Y:S01]  /*0400*/  @!P0 IMAD.IADD R8, R0, 0x1, R11 ;  /* 0x0000000100088824 */ /* 0x000fe200078e020b */
[----:B------:R-:W-:Y:S01]  /*0410*/  @!P0 IADD3 R11, R11, 0x80, RZ ;  /* 0x000000800b0b8810 */ /* 0x000fe20007ffe0ff */
[----:B------:R-:W-:-:S03]  /*0420*/  @!P0 IMAD.MOV.U32 R9, RZ, RZ, 0x2 ;  /* 0x00000002ff098424 */ /* 0x000fc600078e00ff */
[----:B------:R-:W-:Y:S01]  /*0430*/  ISETP.GE.AND P1, PT, R11, R2, PT ;  /* 0x000000020b00720c */ /* 0x000fe20003f26270 */
[----:B------:R-:W-:-:S05]  /*0440*/  @!P0 IMAD.WIDE.U32 R8, R8, R9, c[0x0][0x180] ;  /* 0x0000600008088625 */ /* 0x000fca00078e0009 */
[----:B------:R0:W2:Y:S07]  /*0450*/  @!P0 LDG.E.U16 R4, [R8.64] ;  /* 0x0000000608048981 */ /* 0x0000ae000c1e1500 */
[----:B------:R-:W-:Y:S01]  /*0460*/  @!P1 IMAD.IADD R12, R0, 0x1, R11 ;  /* 0x00000001000c9824 */ /* 0x000fe200078e020b */
[----:B------:R-:W-:Y:S01]  /*0470*/  @!P1 IADD3 R11, R11, 0x80, RZ ;  /* 0x000000800b0b9810 */ /* 0x000fe20007ffe0ff */
[----:B------:R-:W-:-:S03]  /*0480*/  @!P1 IMAD.MOV.U32 R13, RZ, RZ, 0x2 ;  /* 0x00000002ff0d9424 */ /* 0x000fc600078e00ff */
[----:B------:R-:W-:-:S13]  /*0490*/  ISETP.GE.AND P2, PT, R11, R2, PT ;  /* 0x000000020b00720c */ /* 0x000fda0003f46270 */
[----:B------:R-:W-:Y:S01]  /*04a0*/  @!P2 IMAD.IADD R7, R0, 0x1, R11 ;  /* 0x000000010007a824 */ /* 0x000fe200078e020b */
[----:B------:R-:W-:-:S04]  /*04b0*/  @!P2 IADD3 R11, R11, 0x80, RZ ;  /* 0x000000800b0ba810 */ /* 0x000fc80007ffe0ff */
[----:B------:R-:W-:Y:S01]  /*04c0*/  ISETP.GE.AND P3, PT, R11, R2, PT ;  /* 0x000000020b00720c */ /* 0x000fe20003f66270 */
[----:B------:R-:W-:Y:S01]  /*04d0*/  @!P1 IMAD.WIDE.U32 R12, R12, R13, c[0x0][0x180] ;  /* 0x000060000c0c9625 */ /* 0x000fe200078e000d */
[----:B------:R-:W-:-:S06]  /*04e0*/  PRMT R6, RZ, 0x7610, R6 ;  /* 0x00007610ff067816 */ /* 0x000fcc0000000006 */
[----:B------:R1:W3:Y:S05]  /*04f0*/  @!P1 LDG.E.U16 R6, [R12.64] ;  /* 0x000000060c069981 */ /* 0x0002ea000c1e1500 */
[----:B------:R-:W-:Y:S01]  /*0500*/  @!P3 IMAD.IADD R14, R0, 0x1, R11 ;  /* 0x00000001000eb824 */ /* 0x000fe200078e020b */
[----:B------:R-:W-:-:S04]  /*0510*/  @!P3 IADD3 R11, R11, 0x80, RZ ;  /* 0x000000800b0bb810 */ /* 0x000fc80007ffe0ff */
[----:B------:R-:W-:Y:S01]  /*0520*/  ISETP.GE.AND P1, PT, R11, R2, PT ;  /* 0x000000020b00720c */ /* 0x000fe20003f26270 */
[----:B------:R-:W-:Y:S02]  /*0530*/  @!P3 IMAD.MOV.U32 R15, RZ, RZ, 0x2 ;  /* 0x00000002ff0fb424 */ /* 0x000fe400078e00ff */
[----:B------:R-:W-:Y:S02]  /*0540*/  @!P2 IMAD.MOV.U32 R10, RZ, RZ, 0x2 ;  /* 0x00000002ff0aa424 */ /* 0x000fe400078e00ff */
[----:B-1----:R-:W-:-:S08]  /*0550*/  @!P3 IMAD.WIDE.U32 R12, R14, R15, c[0x0][0x180] ;  /* 0x000060000e0cb625 */ /* 0x002fd000078e000f */
[----:B------:R-:W-:Y:S01]  /*0560*/  @!P1 IMAD.IADD R16, R0, 0x1, R11 ;  /* 0x0000000100109824 */ /* 0x000fe200078e020b */
[----:B------:R-:W-:Y:S01]  /*0570*/  @!P1 IADD3 R11, R11, 0x80, RZ ;  /* 0x000000800b0b9810 */ /* 0x000fe20007ffe0ff */
[----:B------:R-:W-:-:S03]  /*0580*/  @!P1 IMAD.MOV.U32 R15, RZ, RZ, 0x2 ;  /* 0x00000002ff0f9424 */ /* 0x000fc600078e00ff */
[----:B------:R-:W-:Y:S01]  /*0590*/  ISETP.GE.AND P4, PT, R11, R2, PT ;  /* 0x000000020b00720c */ /* 0x000fe20003f86270 */
[----:B0-----:R-:W-:Y:S01]  /*05a0*/  @!P2 IMAD.WIDE.U32 R8, R7, R10, c[0x0][0x180] ;  /* 0x000060000708a625 */ /* 0x001fe200078e000a */
[----:B------:R-:W-:-:S03]  /*05b0*/  PRMT R10, RZ, 0x7610, R10 ;  /* 0x00007610ff0a7816 */ /* 0x000fc6000000000a */
[----:B------:R-:W-:Y:S01]  /*05c0*/  @!P1 IMAD.WIDE.U32 R14, R16, R15, c[0x0][0x180] ;  /* 0x00006000100e9625 */ /* 0x000fe200078e000f */
[----:B------:R-:W-:-:S04]  /*05d0*/  PRMT R5, RZ, 0x7610, R5 ;  /* 0x00007610ff057816 */ /* 0x000fc80000000005 */
[----:B------:R0:W4:Y:S03]  /*05e0*/  @!P1 LDG.E.U16 R10, [R14.64] ;  /* 0x000000060e0a9981 */ /* 0x000126000c1e1500 */
[----:B------:R-:W-:Y:S01]  /*05f0*/  @!P4 IMAD.IADD R16, R0, 0x1, R11 ;  /* 0x000000010010c824 */ /* 0x000fe200078e020b */
[----:B------:R-:W-:Y:S01]  /*0600*/  @!P4 IADD3 R11, R11, 0x80, RZ ;  /* 0x000000800b0bc810 */ /* 0x000fe20007ffe0ff */
[----:B------:R1:W5:Y:S03]  /*0610*/  @!P2 LDG.E.U16 R5, [R8.64] ;  /* 0x000000060805a981 */ /* 0x000366000c1e1500 */
[----:B------:R-:W-:Y:S02]  /*0620*/  ISETP.GE.AND P2, PT, R11, R2, PT ;  /* 0x000000020b00720c */ /* 0x000fe40003f46270 */
[----:B------:R-:W-:Y:S01]  /*0630*/  PRMT R7, RZ, 0x7610, R7 ;  /* 0x00007610ff077816 */ /* 0x000fe20000000007 */
[----:B------:R-:W-:-:S05]  /*0640*/  @!P4 IMAD.MOV.U32 R17, RZ, RZ, 0x2 ;  /* 0x00000002ff11c424 */ /* 0x000fca00078e00ff */
[----:B------:R0:W5:Y:S05]  /*0650*/  @!P3 LDG.E.U16 R7, [R12.64] ;  /* 0x000000060c07b981 */ /* 0x00016a000c1e1500 */
[----:B------:R-:W-:Y:S01]  /*0660*/  @!P2 IMAD.IADD R18, R0, 0x1, R11 ;  /* 0x000000010012a824 */ /* 0x000fe200078e020b */
[----:B------:R-:W-:-:S04]  /*0670*/  @!P2 IADD3 R11, R11, 0x80, RZ ;  /* 0x000000800b0ba810 */ /* 0x000fc80007ffe0ff */
[----:B------:R-:W-:Y:S01]  /*0680*/  ISETP.GE.AND P1, PT, R11, R2, PT ;  /* 0x000000020b00720c */ /* 0x000fe20003f26270 */
[----:B0-----:R-:W-:Y:S01]  /*0690*/  @!P2 IMAD.MOV.U32 R13, RZ, RZ, 0x2 ;  /* 0x00000002ff0da424 */ /* 0x001fe200078e00ff */
[----:B-1----:R-:W-:Y:S01]  /*06a0*/  PRMT R8, RZ, 0x7610, R8 ;  /* 0x00007610ff087816 */ /* 0x002fe20000000008 */
[----:B------:R-:W-:Y:S01]  /*06b0*/  @!P4 IMAD.WIDE.U32 R16, R16, R17, c[0x0][0x180] ;  /* 0x000060001010c625 */ /* 0x000fe200078e0011 */
[----:B------:R-:W-:-:S03]  /*06c0*/  PRMT R9, RZ, 0x7610, R9 ;  /* 0x00007610ff097816 */ /* 0x000fc60000000009 */
[----:B------:R-:W-:Y:S01]  /*06d0*/  @!P2 IMAD.WIDE.U32 R14, R18, R13, c[0x0][0x180] ;  /* 0x00006000120ea625 */ /* 0x000fe200078e000d */
[----:B------:R0:W5:Y:S04]  /*06e0*/  @!P4 LDG.E.U16 R8, [R16.64] ;  /* 0x000000061008c981 */ /* 0x000168000c1e1500 */
[----:B------:R1:W5:Y:S01]  /*06f0*/  @!P2 LDG.E.U16 R9, [R14.64] ;  /* 0x000000060e09a981 */ /* 0x000362000c1e1500 */
[--C-:B------:R-:W-:Y:S02]  /*0700*/  @!P1 IMAD.IADD R12, R0, 0x1, R11.reuse ;  /* 0x00000001000c9824 */ /* 0x100fe400078e020b */
[----:B------:R-:W-:Y:S01]  /*0710*/  @!P1 IMAD.MOV.U32 R13, RZ, RZ, 0x2 ;  /* 0x00000002ff0d9424 */ /* 0x000fe200078e00ff */
[----:B------:R-:W-:-:S03]  /*0720*/  PRMT R11, RZ, 0x7610, R11 ;  /* 0x00007610ff0b7816 */ /* 0x000fc6000000000b */
[----:B------:R-:W-:-:S05]  /*0730*/  @!P1 IMAD.WIDE.U32 R12, R12, R13, c[0x0][0x180] ;  /* 0x000060000c0c9625 */ /* 0x000fca00078e000d */
[----:B------:R1:W5:Y:S01]  /*0740*/  @!P1 LDG.E.U16 R11, [R12.64] ;  /* 0x000000060c0b9981 */ /* 0x000362000c1e1500 */
[----:B0-----:R-:W0:Y:S01]  /*0750*/  @!P0 LDC.U16 R16, c[0x0][0x168] ;  /* 0x00005a00ff108b82 */ /* 0x001e220000000400 */
[----:B------:R-:W-:-:S04]  /*0760*/  IADD3 R19, R3, 0x80, RZ ;  /* 0x0000008003137810 */ /* 0x000fc80007ffe0ff */
[----:B------:R-:W-:Y:S02]  /*0770*/  ISETP.GE.AND P6, PT, R19, R2, PT ;  /* 0x000000021300720c */ /* 0x000fe40003fc6270 */
[----:B-1----:R-:W-:-:S04]  /*0780*/  IADD3 R13, R3, 0x180, RZ ;  /* 0x00000180030d7810 */ /* 0x002fc80007ffe0ff */
[----:B------:R-:W-:-:S07]  /*0790*/  ISETP.GE.AND P2, PT, R13, R2, PT ;  /* 0x000000020d00720c */ /* 0x000fce0003f46270 */
[----:B------:R-:W1:Y:S01]  /*07a0*/  @!P6 LDC.U16 R17, c[0x0][0x168] ;  /* 0x00005a00ff11eb82 */ /* 0x000e620000000400 */
[----:B0-----:R-:W-:Y:S02]  /*07b0*/  @!P0 PRMT R13, RZ, 0x5410, R16 ;  /* 0x00005410ff0d8816 */ /* 0x001fe40000000010 */
[----:B------:R-:W-:-:S04]  /*07c0*/  IADD3 R15, R3, 0x100, RZ ;  /* 0x00000100030f7810 */ /* 0x000fc80007ffe0ff */
[----:B------:R-:W-:Y:S02]  /*07d0*/  ISETP.GE.AND P1, PT, R15, R2, PT ;  /* 0x000000020f00720c */ /* 0x000fe40003f26270 */
[----:B-1----:R-:W-:-:S11]  /*07e0*/  @!P6 PRMT R17, RZ, 0x5410, R17 ;  /* 0x00005410ff11e816 */ /* 0x002fd60000000011 */
[----:B------:R-:W0:Y:S08]  /*07f0*/  @!P1 LDC.U16 R14, c[0x0][0x168] ;  /* 0x00005a00ff0e9b82 */ /* 0x000e300000000400 */
[----:B------:R-:W1:Y:S01]  /*0800*/  @!P2 LDC.U16 R15, c[0x0][0x168] ;  /* 0x00005a00ff0fab82 */ /* 0x000e620000000400 */
[----:B--2---:R-:W-:-:S04]  /*0810*/  @!P0 PRMT R12, RZ, 0x5410, R4 ;  /* 0x00005410ff0c8816 */ /* 0x004fc80000000004 */
[----:B------:R-:W2:Y:S02]  /*0820*/  @!P0 MUFU.LG2 R4, R12 ;  /* 0x0000000c00048308 */ /* 0x000ea40000000c00 */
[----:B--2---:R-:W-:Y:S01]  /*0830*/  @!P0 FMUL.FTZ R4, R4, R13 ;  /* 0x0000000d04048220 */ /* 0x004fe20000410000 */
[----:B------:R-:W-:-:S04]  /*0840*/  IADD3 R13, R3, 0x200, RZ ;  /* 0x00000200030d7810 */ /* 0x000fc80007ffe0ff */
[----:B------:R-:W-:Y:S02]  /*0850*/  ISETP.GE.AND P3, PT, R13, R2, PT ;  /* 0x000000020d00720c */ /* 0x000fe40003f66270 */
[----:B---3--:R-:W-:-:S11]  /*0860*/  @!P6 PRMT R6, RZ, 0x5410, R6 ;  /* 0x00005410ff06e816 */ /* 0x008fd60000000006 */
[----:B------:R-:W2:Y:S01]  /*0870*/  @!P3 LDC.U16 R16, c[0x0][0x168] ;  /* 0x00005a00ff10bb82 */ /* 0x000ea20000000400 */
[----:B------:R-:W3:Y:S01]  /*0880*/  @!P6 MUFU.LG2 R6, R6 ;  /* 0x000000060006e308 */ /* 0x000ee20000000c00 */
[----:B------:R-:W-:-:S04]  /*0890*/  IADD3 R13, R3, 0x280, RZ ;  /* 0x00000280030d7810 */ /* 0x000fc80007ffe0ff */
[----:B------:R-:W-:Y:S02]  /*08a0*/  ISETP.GE.AND P4, PT, R13, R2, PT ;  /* 0x000000020d00720c */ /* 0x000fe40003f86270 */
[----:B------:R-:W-:Y:S01]  /*08b0*/  IADD3 R13, R3, 0x300, RZ ;  /* 0x00000300030d7810 */ /* 0x000fe20007ffe0ff */
[----:B---3--:R-:W-:-:S06]  /*08c0*/  @!P6 FMUL.FTZ R6, R6, R17 ;  /* 0x000000110606e220 */ /* 0x008fcc0000410000 */
[----:B------:R-:W3:Y:S01]  /*08d0*/  @!P6 MUFU.EX2 R6, R6 ;  /* 0x000000060006e308 */ /* 0x000ee20000000800 */
[----:B----4-:R-:W-:-:S07]  /*08e0*/  @!P3 PRMT R10, RZ, 0x5410, R10 ;  /* 0x00005410ff0ab816 */ /* 0x010fce000000000a */
[----:B------:R-:W4:Y:S01]  /*08f0*/  @!P3 MUFU.LG2 R10, R10 ;  /* 0x0000000a000ab308 */ /* 0x000f220000000c00 */
[----:B-----5:R-:W-:Y:S02]  /*0900*/  @!P1 PRMT R12, RZ, 0x5410, R5 ;  /* 0x00005410ff0c9816 */ /* 0x020fe40000000005 */
[----:B------:R-:W-:Y:S02]  /*0910*/  ISETP.GE.AND P5, PT, R13, R2, PT ;  /* 0x000000020d00720c */ /* 0x000fe40003fa6270 */
[----:B--2---:R-:W-:-:S03]  /*0920*/  @!P3 PRMT R13, RZ, 0x5410, R16 ;  /* 0x00005410ff0db816 */ /* 0x004fc60000000010 */
[----:B------:R-:W2:Y:S01]  /*0930*/  @!P1 MUFU.LG2 R12, R12 ;  /* 0x0000000c000c9308 */ /* 0x000ea20000000c00 */
[----:B---3--:R-:W-:Y:S01]  /*0940*/  @!P6 F2FP.BF16.PACK_AB R6, RZ, R6 ;  /* 0x00000006ff06e23e */ /* 0x008fe200000010ff */
[----:B----4-:R-:W-:Y:S01]  /*0950*/  @!P3 FMUL.FTZ R10, R10, R13 ;  /* 0x0000000d0a0ab220 */ /* 0x010fe20000410000 */
[----:B------:R-:W-:-:S04]  /*0960*/  IADD3 R13, R3, 0x380, RZ ;  /* 0x00000380030d7810 */ /* 0x000fc80007ffe0ff */
[----:B------:R-:W-:Y:S02]  /*0970*/  ISETP.GE.AND P6, PT, R13, R2, PT ;  /* 0x000000020d00720c */ /* 0x000fe40003fc6270 */
[----:B0-----:R-:W-:Y:S02]  /*0980*/  @!P1 PRMT R5, RZ, 0x5410, R14 ;  /* 0x00005410ff059816 */ /* 0x001fe4000000000e */
[----:B------:R-:W0:Y:S01]  /*0990*/  @!P4 LDC.U16 R14, c[0x0][0x168] ;  /* 0x00005a00ff0ecb82 */ /* 0x000e220000000400 */
[----:B------:R-:W-:Y:S02]  /*09a0*/  @!P2 PRMT R7, RZ, 0x5410, R7 ;  /* 0x00005410ff07a816 */ /* 0x000fe40000000007 */
[----:B--2---:R-:W-:Y:S01]  /*09b0*/  @!P1 FMUL.FTZ R5, R12, R5 ;  /* 0x000000050c059220 */ /* 0x004fe20000410000 */
[----:B-1----:R-:W-:-:S04]  /*09c0*/  @!P2 PRMT R12, RZ, 0x5410, R15 ;  /* 0x00005410ff0ca816 */ /* 0x002fc8000000000f */
[----:B------:R-:W1:Y:S01]  /*09d0*/  @!P5 LDC.U16 R15, c[0x0][0x168] ;  /* 0x00005a00ff0fdb82 */ /* 0x000e620000000400 */
[----:B------:R-:W2:Y:S01]  /*09e0*/  @!P2 MUFU.LG2 R7, R7 ;  /* 0x000000070007a308 */ /* 0x000ea20000000c00 */
[----:B------:R-:W-:-:S06]  /*09f0*/  @!P4 PRMT R8, RZ, 0x5410, R8 ;  /* 0x00005410ff08c816 */ /* 0x000fcc0000000008 */
[----:B------:R-:W3:Y:S01]  /*0a00*/  @!P6 LDC.U16 R16, c[0x0][0x168] ;  /* 0x00005a00ff10eb82 */ /* 0x000ee20000000400 */
[----:B------:R-:W-:Y:S01]  /*0a10*/  @!P5 PRMT R9, RZ, 0x5410, R9 ;  /* 0x00005410ff09d816 */ /* 0x000fe20000000009 */
[----:B------:R-:W4:Y:S01]  /*0a20*/  @!P4 MUFU.LG2 R8, R8 ;  /* 0x000000080008c308 */ /* 0x000f220000000c00 */
[----:B------:R-:W-:-:S07]  /*0a30*/  @!P6 PRMT R13, RZ, 0x5410, R11 ;  /* 0x00005410ff0de816 */ /* 0x000fce000000000b */
[----:B------:R-:W5:Y:S01]  /*0a40*/  @!P0 MUFU.EX2 R4, R4 ;  /* 0x0000000400048308 */ /* 0x000f620000000800 */
[----:B--2---:R-:W-:-:S07]  /*0a50*/  @!P2 FMUL.FTZ R12, R7, R12 ;  /* 0x0000000c070ca220 */ /* 0x004fce0000410000 */
[----:B------:R-:W-:Y:S01]  /*0a60*/  @!P5 MUFU.LG2 R9, R9 ;  /* 0x000000090009d308 */ /* 0x000fe20000000c00 */
[----:B0-----:R-:W-:-:S07]  /*0a70*/  @!P4 PRMT R11, RZ, 0x5410, R14 ;  /* 0x00005410ff0bc816 */ /* 0x001fce000000000e */
[----:B------:R-:W0:Y:S01]  /*0a80*/  @!P6 MUFU.LG2 R13, R13 ;  /* 0x0000000d000de308 */ /* 0x000e220000000c00 */
[----:B----4-:R-:W-:Y:S01]  /*0a90*/  @!P4 FMUL.FTZ R11, R8, R11 ;  /* 0x0000000b080bc220 */ /* 0x010fe20000410000 */
[----:B-----5:R-:W-:Y:S01]  /*0aa0*/  @!P0 F2FP.BF16.PACK_AB R4, RZ, R4 ;  /* 0x00000004ff04823e */ /* 0x020fe200000010ff */
[----:B------:R-:W-:Y:S01]  /*0ab0*/  @!P0 IMAD.IADD R8, R0, 0x1, R3 ;  /* 0x0000000100088824 */ /* 0x000fe200078e0203 */
[----:B---3--:R-:W-:-:S04]  /*0ac0*/  @!P6 PRMT R16, RZ, 0x5410, R16 ;  /* 0x00005410ff10e816 */ /* 0x008fc80000000010 */
[----:B------:R1:W-:Y:S01]  /*0ad0*/  @!P2 MUFU.EX2 R7, R12 ;  /* 0x0000000c0007a308 */ /* 0x0003e20000000800 */
[----:B------:R-:W-:Y:S02]  /*0ae0*/  PRMT R17, R4, 0x7610, R17 ;  /* 0x0000761004117816 */ /* 0x000fe40000000011 */
[----:B-1----:R-:W-:Y:S01]  /*0af0*/  @!P5 PRMT R12, RZ, 0x5410, R15 ;  /* 0x00005410ff0cd816 */ /* 0x002fe2000000000f */
[----:B------:R-:W-:Y:S01]  /*0b00*/  @!P0 IMAD.MOV.U32 R15, RZ, RZ, 0x2 ;  /* 0x00000002ff0f8424 */ /* 0x000fe200078e00ff */
[----:B------:R-:W-:Y:S01]  /*0b10*/  @!P0 IADD3 R3, R3, 0x80, RZ ;  /* 0x0000008003038810 */ /* 0x000fe20007ffe0ff */
[----:B0-----:R-:W-:Y:S02]  /*0b20*/  @!P6 FMUL.FTZ R13, R13, R16 ;  /* 0x000000100d0de220 */ /* 0x001fe40000410000 */
[----:B------:R-:W-:Y:S02]  /*0b30*/  @!P5 FMUL.FTZ R12, R9, R12 ;  /* 0x0000000c090cd220 */ /* 0x000fe40000410000 */
[----:B------:R-:W-:Y:S01]  /*0b40*/  @!P0 IMAD.WIDE.U32 R8, R8, R15, c[0x0][0x178] ;  /* 0x00005e0008088625 */ /* 0x000fe200078e000f */
[----:B------:R-:W0:Y:S04]  /*0b50*/  @!P1 MUFU.EX2 R5, R5 ;  /* 0x0000000500059308 */ /* 0x000e280000000800 */
[----:B------:R1:W-:Y:S01]  /*0b60*/  @!P0 STG.E.U16 [R8.64], R17 ;  /* 0x0000001108008986 */ /* 0x0003e2000c101506 */
[----:B------:R-:W-:-:S03]  /*0b70*/  ISETP.GE.AND P0, PT, R3, R2, PT ;  /* 0x000000020300720c */ /* 0x000fc60003f06270 */
[----:B------:R-:W2:Y:S08]  /*0b80*/  @!P3 MUFU.EX2 R10, R10 ;  /* 0x0000000a000ab308 */ /* 0x000eb00000000800 */
[----:B------:R-:W3:Y:S08]  /*0b90*/  @!P4 MUFU.EX2 R11, R11 ;  /* 0x0000000b000bc308 */ /* 0x000ef00000000800 */
[----:B------:R-:W4:Y:S08]  /*0ba0*/  @!P5 MUFU.EX2 R12, R12 ;  /* 0x0000000c000cd308 */ /* 0x000f300000000800 */
[----:B------:R-:W5:Y:S01]  /*0bb0*/  @!P6 MUFU.EX2 R4, R13 ;  /* 0x0000000d0004e308 */ /* 0x000f620000000800 */
[----:B------:R-:W-:Y:S01]  /*0bc0*/  BSSY B0, `(.L_x_551) ;  /* 0x0000033000007945 */ /* 0x000fe20003800000 */
[----:B------:R-:W-:Y:S01]  /*0bd0*/  BSSY B1, `(.L_x_552) ;  /* 0x000002b000017945 */ /* 0x000fe20003800000 */
[----:B0-----:R-:W-:-:S02]  /*0be0*/  @!P1 F2FP.BF16.PACK_AB R14, RZ, R5 ;  /* 0x00000005ff0e923e */ /* 0x001fc400000010ff */
[----:B------:R-:W-:Y:S02]  /*0bf0*/  @!P2 F2FP.BF16.PACK_AB R15, RZ, R7 ;  /* 0x00000007ff0fa23e */ /* 0x000fe400000010ff */
[----:B--2---:R-:W-:Y:S02]  /*0c00*/  @!P3 F2FP.BF16.PACK_AB R10, RZ, R10 ;  /* 0x0000000aff0ab23e */ /* 0x004fe400000010ff */
[----:B---3--:R-:W-:Y:S02]  /*0c10*/  @!P4 F2FP.BF16.PACK_AB R7, RZ, R11 ;  /* 0x0000000bff07c23e */ /* 0x008fe400000010ff */
[----:B----4-:R-:W-:Y:S02]  /*0c20*/  @!P5 F2FP.BF16.PACK_AB R5, RZ, R12 ;  /* 0x0000000cff05d23e */ /* 0x010fe400000010ff */
[----:B-----5:R-:W-:Y:S01]  /*0c30*/  @!P6 F2FP.BF16.PACK_AB R4, RZ, R4 ;  /* 0x00000004ff04e23e */ /* 0x020fe200000010ff */
[----:B------:R-:W-:Y:S05]  /*0c40*/  @P0 BRA `(.L_x_553) ;  /* 0x000000c000000947 */ /* 0x000fea0003800000 */
[----:B-1----:R-:W-:Y:S01]  /*0c50*/  IMAD.IADD R8, R0, 0x1, R3 ;  /* 0x0000000100087824 */ /* 0x002fe200078e0203 */
[----:B------:R-:W-:Y:S01]  /*0c60*/  IADD3 R3, R3, 0x80, RZ ;  /* 0x0000008003037810 */ /* 0x000fe20007ffe0ff */
[----:B------:R-:W-:-:S03]  /*0c70*/  IMAD.MOV.U32 R9, RZ, RZ, 0x2 ;  /* 0x00000002ff097424 */ /* 0x000fc600078e00ff */
[----:B------:R-:W-:Y:S01]  /*0c80*/  ISETP.GE.AND P0, PT, R3, R2, PT ;  /* 0x000000020300720c */ /* 0x000fe20003f06270 */
[----:B------:R-:W-:-:S05]  /*0c90*/  IMAD.WIDE.U32 R8, R8, R9, c[0x0][0x178] ;  /* 0x00005e0008087625 */ /* 0x000fca00078e0009 */
[----:B------:R0:W-:Y:S07]  /*0ca0*/  STG.E.U16 [R8.64], R6 ;  /* 0x0000000608007986 */ /* 0x0001ee000c101506 */
[----:B------:R-:W-:Y:S05]  /*0cb0*/  @P0 BRA `(.L_x_554) ;  /* 0x000000c000000947 */ /* 0x000fea0003800000 */
[----:B0-----:R-:W-:Y:S01]  /*0cc0*/  IMAD.IADD R8, R0, 0x1, R3 ;  /* 0x0000000100087824 */ /* 0x001fe200078e0203 */
[----:B------:R-:W-:Y:S01]  /*0cd0*/  IADD3 R3, R3, 0x80, RZ ;  /* 0x0000008003037810 */ /* 0x000fe20007ffe0ff */
[----:B------:R-:W-:-:S04]  /*0ce0*/  IMAD.MOV.U32 R9, RZ, RZ, 0x2 ;  /* 0x00000002ff097424 */ /* 0x000fc800078e00ff */
[----:B------:R-:W-:-:S05]  /*0cf0*/  IMAD.WIDE.U32 R8, R8, R9, c[0x0][0x178] ;  /* 0x00005e0008087625 */ /* 0x000fca00078e0009 */
[----:B------:R0:W-:Y:S02]  /*0d00*/  STG.E.U16 [R8.64], R14 ;  /* 0x0000000e08007986 */ /* 0x0001e4000c101506 */
.L_x_553:
[----:B-1----:R-:W-:-:S13]  /*0d10*/  ISETP.GE.AND P0, PT, R3, R2, PT ;  /* 0x000000020300720c */ /* 0x002fda0003f06270 */
[----:B------:R-:W-:Y:S05]  /*0d20*/  @P0 BRA `(.L_x_555) ;  /* 0x000000c000000947 */ /* 0x000fea0003800000 */
[----:B0-----:R-:W-:Y:S01]  /*0d30*/  IMAD.IADD R8, R0, 0x1, R3 ;  /* 0x0000000100087824 */ /* 0x001fe200078e0203 */
[----:B------:R-:W-:Y:S01]  /*0d40*/  IADD3 R3, R3, 0x80, RZ ;  /* 0x0000008003037810 */ /* 0x000fe20007ffe0ff */
[----:B------:R-:W-:-:S04]  /*0d50*/  IMAD.MOV.U32 R9, RZ, RZ, 0x2 ;  /* 0x00000002ff097424 */ /* 0x000fc800078e00ff */
[----:B------:R-:W-:-:S05]  /*0d60*/  IMAD.WIDE.U32 R8, R8, R9, c[0x0][0x178] ;  /* 0x00005e0008087625 */ /* 0x000fca00078e0009 */
[----:B------:R0:W-:Y:S02]  /*0d70*/  STG.E.U16 [R8.64], R15 ;  /* 0x0000000f08007986 */ /* 0x0001e4000c101506 */
.L_x_554:
[----:B------:R-:W-:-:S13]  /*0d80*/  ISETP.GE.AND P0, PT, R3, R2, PT ;  /* 0x000000020300720c */ /* 0x000fda0003f06270 */
[----:B------:R-:W-:Y:S05]  /*0d90*/  @P0 BRA `(.L_x_556) ;  /* 0x000000e000000947 */ /* 0x000fea0003800000 */
[----:B0-----:R-:W-:Y:S01]  /*0da0*/  IMAD.IADD R8, R0, 0x1, R3 ;  /* 0x0000000100087824 */ /* 0x001fe200078e0203 */
[----:B------:R-:W-:Y:S01]  /*0db0*/  IADD3 R3, R3, 0x80, RZ ;  /* 0x0000008003037810 */ /* 0x000fe20007ffe0ff */
[----:B------:R-:W-:-:S04]  /*0dc0*/  IMAD.MOV.U32 R9, RZ, RZ, 0x2 ;  /* 0x00000002ff097424 */ /* 0x000fc800078e00ff */
[----:B------:R-:W-:-:S05]  /*0dd0*/  IMAD.WIDE.U32 R8, R8, R9, c[0x0][0x178] ;  /* 0x00005e0008087625 */ /* 0x000fca00078e0009 */
[----:B------:R0:W-:Y:S02]  /*0de0*/  STG.E.U16 [R8.64], R10 ;  /* 0x0000000a08007986 */ /* 0x0001e4000c101506 */
.L_x_555:
[----:B------:R-:W-:-:S13]  /*0df0*/  ISETP.GE.AND P0, PT, R3, R2, PT ;  /* 0x000000020300720c */ /* 0x000fda0003f06270 */
[----:B------:R-:W-:Y:S01]  /*0e00*/  @P0 BREAK B1 ;  /* 0x0000000000010942 */ /* 0x000fe20003800000 */
[----:B------:R-:W-:Y:S05]  /*0e10*/  @P0 BRA `(.L_x_557) ;  /* 0x000000d000000947 */ /* 0x000fea0003800000 */
[----:B------:R-:W-:Y:S01]  /*0e20*/  IMAD.IADD R6, R0, 0x1, R3 ;  /* 0x0000000100067824 */ /* 0x000fe200078e0203 */
[----:B0-----:R-:W-:Y:S01]  /*0e30*/  PRMT R8, R7, 0x7610, R8 ;  /* 0x0000761007087816 */ /* 0x001fe20000000008 */
[----:B------:R-:W-:Y:S01]  /*0e40*/  IMAD.MOV.U32 R9, RZ, RZ, 0x2 ;  /* 0x00000002ff097424 */ /* 0x000fe200078e00ff */
[----:B------:R-:W-:-:S03]  /*0e50*/  IADD3 R3, R3, 0x80, RZ ;  /* 0x0000008003037810 */ /* 0x000fc60007ffe0ff */
[----:B------:R-:W-:-:S05]  /*0e60*/  IMAD.WIDE.U32 R6, R6, R9, c[0x0][0x178] ;  /* 0x00005e0006067625 */ /* 0x000fca00078e0009 */
[----:B------:R0:W-:Y:S02]  /*0e70*/  STG.E.U16 [R6.64], R8 ;  /* 0x0000000806007986 */ /* 0x0001e4000c101506 */
.L_x_556:
[----:B------:R-:W-:Y:S05]  /*0e80*/  BSYNC B1 ;  /* 0x0000000000017941 */ /* 0x000fea0003800000 */
.L_x_552:
[----:B------:R-:W-:-:S13]  /*0e90*/  ISETP.GE.AND P0, PT, R3, R2, PT ;  /* 0x000000020300720c */ /* 0x000fda0003f06270 */
[----:B0-----:R-:W-:Y:S01]  /*0ea0*/  @!P0 IMAD.IADD R6, R0, 0x1, R3 ;  /* 0x0000000100068824 */ /* 0x001fe200078e0203 */
[----:B------:R-:W-:Y:S01]  /*0eb0*/  @!P0 IADD3 R3, R3, 0x80, RZ ;  /* 0x0000008003038810 */ /* 0x000fe20007ffe0ff */
[----:B------:R-:W-:-:S04]  /*0ec0*/  @!P0 IMAD.MOV.U32 R7, RZ, RZ, 0x2 ;  /* 0x00000002ff078424 */ /* 0x000fc800078e00ff */
[----:B------:R-:W-:-:S05]  /*0ed0*/  @!P0 IMAD.WIDE.U32 R6, R6, R7, c[0x0][0x178] ;  /* 0x00005e0006068625 */ /* 0x000fca00078e0007 */
[----:B------:R0:W-:Y:S02]  /*0ee0*/  @!P0 STG.E.U16 [R6.64], R5 ;  /* 0x0000000506008986 */ /* 0x0001e4000c101506 */
.L_x_557:
[----:B------:R-:W-:Y:S05]  /*0ef0*/  BSYNC B0 ;  /* 0x0000000000007941 */ /* 0x000fea0003800000 */
.L_x_551:
[----:B------:R-:W-:Y:S01]  /*0f00*/  WARPSYNC 0xffffffff ;  /* 0xffffffff00007948 */ /* 0x000fe20003800000 */
[----:B------:R-:W-:-:S13]  /*0f10*/  ISETP.GE.AND P0, PT, R3, R2, PT ;  /* 0x000000020300720c */ /* 0x000fda0003f06270 */
[----:B------:R-:W-:Y:S05]  /*0f20*/  @P0 EXIT ;  /* 0x000000000000094d */ /* 0x000fea0003800000 */
[----:B------:R-:W-:Y:S02]  /*0f30*/  IMAD.IADD R3, R0, 0x1, R3 ;  /* 0x0000000100037824 */ /* 0x000fe400078e0203 */
[----:B------:R-:W-:-:S04]  /*0f40*/  IMAD.MOV.U32 R2, RZ, RZ, 0x2 ;  /* 0x00000002ff027424 */ /* 0x000fc800078e00ff */
[----:B------:R-:W-:-:S05]  /*0f50*/  IMAD.WIDE.U32 R2, R3, R2, c[0x0][0x178] ;  /* 0x00005e0003027625 */ /* 0x000fca00078e0002 */
[----:B------:R-:W-:Y:S01]  /*0f60*/  STG.E.U16 [R2.64], R4 ;  /* 0x0000000402007986 */ /* 0x000fe2000c101506 */
[----:B------:R-:W-:Y:S05]  /*0f70*/  EXIT ;  /* 0x000000000000794d */ /* 0x000fea0003800000 */
.L_x_558:
        /* <DEDUP_REMOVED lines=16> */
.L_x_61601:


//--------------------- .text._ZN2at6native29vectorized_elementwise_kernelILi4EZNS0_50_GLOBAL__N__2680c7bb_12_PowKernel_cu_b2145a98_318429pow_tensor_scalar_kernel_implIN3c108BFloat16ES5_EEvRNS_18TensorIteratorBaseET0_EUlS5_E2_St5arrayIPcLm2EEEEviS8_T1_ --------------------------
	.section	.text._ZN2at6native29vectorized_elementwise_kernelILi4EZNS0_50_GLOBAL__N__2680c7bb_12_PowKernel_cu_b2145a98_318429pow_tensor_scalar_kernel_implIN3c108BFloat16ES5_EEvRNS_18TensorIteratorBaseET0_EUlS5_E2_St5arrayIPcLm2EEEEviS8_T1_,"ax",@progbits
	.sectioninfo	@"SHI_REGISTERS=22"
	.align	128
        .global         _ZN2at6native29vectorized_elementwise_kernelILi4EZNS0_50_GLOBAL__N__2680c7bb_12_PowKernel_cu_b2145a98_318429pow_tensor_scalar_kernel_implIN3c108BFloat16ES5_EEvRNS_18TensorIteratorBaseET0_EUlS5_E2_St5arrayIPcLm2EEEEviS8_T1_
        .type           _ZN2at6native29vectorized_elementwise_kernelILi4EZNS0_50_GLOBAL__N__2680c7bb_12_PowKernel_cu_b2145a98_318429pow_tensor_scalar_kernel_implIN3c108BFloat16ES5_EEvRNS_18TensorIteratorBaseET0_EUlS5_E2_St5arrayIPcLm2EEEEviS8_T1_,@function
        .size           _ZN2at6native29vectorized_elementwise_kernelILi4EZNS0_50_GLOBAL__N__2680c7bb_12_PowKernel_cu_b2145a98_318429pow_tensor_scalar_kernel_implIN3c108BFloat16ES5_EEvRNS_18TensorIteratorBaseET0_EUlS5_E2_St5arrayIPcLm2EEEEviS8_T1_,(.L_x_61602 - _ZN2at6native29vectorized_elementwise_kernelILi4EZNS0_50_GLOBAL__N__2680c7bb_12_PowKernel_cu_b2145a98_318429pow_tensor_scalar_kernel_implIN3c108BFloat16ES5_EEvRNS_18TensorIteratorBaseET0_EUlS5_E2_St5arrayIPcLm2EEEEviS8_T1_)
        .other          _ZN2at6native29vectorized_elementwise_kernelILi4EZNS0_50_GLOBAL__N__2680c7bb_12_PowKernel_cu_b2145a98_318429pow_tensor_scalar_kernel_implIN3c108BFloat16ES5_EEvRNS_18TensorIteratorBaseET0_EUlS5_E2_St5arrayIPcLm2EEEEviS8_T1_,@"STO_CUDA_ENTRY STV_DEFAULT"
_ZN2at6native29vectorized_elementwise_kernelILi4EZNS0_50_GLOBAL__N__2680c7bb_12_PowKernel_cu_b2145a98_318429pow_tensor_scalar_kernel_implIN3c108BFloat16ES5_EEvRNS_18TensorIteratorBaseET0_EUlS5_E2_St5arrayIPcLm2EEEEviS8_T1_:
.text._ZN2at6native29vectorized_elementwise_kernelILi4EZNS0_50_GLOBAL__N__2680c7bb_12_PowKernel_cu_b2145a98_318429pow_tensor_scalar_kernel_implIN3c108BFloat16ES5_EEvRNS_18TensorIteratorBaseET0_EUlS5_E2_St5arrayIPcLm2EEEEviS8_T1_:
        /* <DEDUP_REMOVED lines=11> */
[----:B------:R-:W2:Y:S04]  /*00b0*/  LDG.E.64 R10, [R6.64] ;  /* 0x00000006060a7981 */ /* 0x000ea8000c1e1b00 */
[----:B------:R2:W3:Y:S01]  /*00c0*/  LDG.E.64 R4, [R6.64+0x400] ;  /* 0x0004000606047981 */ /* 0x0004e2000c1e1b00 */
[----:B------:R-:W-:Y:S02]  /*00d0*/  ULDC.U16 UR4, c[0x0][0x168] ;  /* 0x00005a0000047ab9 */ /* 0x000fe40000000400 */
[----:B------:R-:W-:Y:S01]  /*00e0*/  UPRMT UR4, URZ, 0x5410, UR4 ;  /* 0x000054103f047896 */ /* 0x000fe20008000004 */
[----:B--2---:R-:W-:-:S04]  /*00f0*/  PRMT R6, RZ, 0x5410, R10 ;  /* 0x00005410ff067816 */ /* 0x004fc8000000000a */
[----:B------:R0:W1:Y:S02]  /*0100*/  MUFU.LG2 R8, R6 ;  /* 0x0000000600087308 */ /* 0x0000640000000c00 */
[----:B0-----:R-:W-:-:S06]  /*0110*/  PRMT R6, RZ, 0x7610, R10 ;  /* 0x00007610ff067816 */ /* 0x001fcc000000000a */
[----:B------:R0:W2:Y:S01]  /*0120*/  MUFU.LG2 R9, R6 ;  /* 0x0000000600097308 */ /* 0x0000a20000000c00 */
[----:B-1----:R-:W-:Y:S01]  /*0130*/  FMUL.FTZ R8, R8, UR4 ;  /* 0x0000000408087c20 */ /* 0x002fe20008410000 */
[----:B0-----:R-:W-:-:S06]  /*0140*/  PRMT R6, RZ, 0x5410, R11 ;  /* 0x00005410ff067816 */ /* 0x001fcc000000000b */
[----:B------:R-:W-:Y:S01]  /*0150*/  MUFU.EX2 R8, R8 ;  /* 0x0000000800087308 */ /* 0x000fe20000000800 */
[----:B--2---:R-:W-:-:S07]  /*0160*/  FMUL.FTZ R9, R9, UR4 ;  /* 0x0000000409097c20 */ /* 0x004fce0008410000 */
[----:B------:R0:W1:Y:S08]  /*0170*/  MUFU.LG2 R10, R6 ;  /* 0x00000006000a7308 */ /* 0x0000700000000c00 */
[----:B------:R-:W2:Y:S01]  /*0180*/  MUFU.EX2 R9, R9 ;  /* 0x0000000900097308 */ /* 0x000ea20000000800 */
[----:B0-----:R-:W-:-:S07]  /*0190*/  PRMT R6, RZ, 0x7610, R11 ;  /* 0x00007610ff067816 */ /* 0x001fce000000000b */
[----:B------:R3:W0:Y:S01]  /*01a0*/  MUFU.LG2 R11, R6 ;  /* 0x00000006000b7308 */ /* 0x0006220000000c00 */
[----:B-1----:R-:W-:-:S07]  /*01b0*/  FMUL.FTZ R10, R10, UR4 ;  /* 0x000000040a0a7c20 */ /* 0x002fce0008410000 */
[----:B------:R-:W-:Y:S01]  /*01c0*/  MUFU.EX2 R10, R10 ;  /* 0x0000000a000a7308 */ /* 0x000fe20000000800 */
[--C-:B---3--:R-:W-:Y:S02]  /*01d0*/  PRMT R6, RZ, 0x5410, R4.reuse ;  /* 0x00005410ff067816 */ /* 0x108fe40000000004 */
[----:B------:R-:W-:Y:S02]  /*01e0*/  PRMT R4, RZ, 0x7610, R4 ;  /* 0x00007610ff047816 */ /* 0x000fe40000000004 */
[----:B--2---:R-:W-:-:S03]  /*01f0*/  F2FP.BF16.PACK_AB R8, R9, R8 ;  /* 0x000000080908723e */ /* 0x004fc600000010ff */
[----:B------:R1:W2:Y:S01]  /*0200*/  MUFU.LG2 R12, R6 ;  /* 0x00000006000c7308 */ /* 0x0002a20000000c00 */
[----:B0-----:R-:W-:-:S07]  /*0210*/  FMUL.FTZ R11, R11, UR4 ;  /* 0x000000040b0b7c20 */ /* 0x001fce0008410000 */
[----:B------:R-:W0:Y:S01]  /*0220*/  MUFU.LG2 R4, R4 ;  /* 0x0000000400047308 */ /* 0x000e220000000c00 */
[--C-:B-1----:R-:W-:Y:S02]  /*0230*/  PRMT R6, RZ, 0x5410, R5.reuse ;  /* 0x00005410ff067816 */ /* 0x102fe40000000005 */
[----:B------:R-:W-:-:S05]  /*0240*/  PRMT R5, RZ, 0x7610, R5 ;  /* 0x00007610ff057816 */ /* 0x000fca0000000005 */
[----:B------:R0:W1:Y:S01]  /*0250*/  MUFU.LG2 R13, R6 ;  /* 0x00000006000d7308 */ /* 0x0000620000000c00 */
[----:B--2---:R-:W-:-:S07]  /*0260*/  FMUL.FTZ R12, R12, UR4 ;  /* 0x000000040c0c7c20 */ /* 0x004fce0008410000 */
[----:B------:R-:W2:Y:S01]  /*0270*/  MUFU.LG2 R5, R5 ;  /* 0x0000000500057308 */ /* 0x000ea20000000c00 */
[----:B0-----:R-:W-:Y:S02]  /*0280*/  FMUL.FTZ R6, R4, UR4 ;  /* 0x0000000404067c20 */ /* 0x001fe40008410000 */
[----:B-1----:R-:W-:-:S05]  /*0290*/  FMUL.FTZ R13, R13, UR4 ;  /* 0x000000040d0d7c20 */ /* 0x002fca0008410000 */
[----:B------:R-:W0:Y:S01]  /*02a0*/  MUFU.EX2 R11, R11 ;  /* 0x0000000b000b7308 */ /* 0x000e220000000800 */
[----:B--2---:R-:W-:-:S07]  /*02b0*/  FMUL.FTZ R14, R5, UR4 ;  /* 0x00000004050e7c20 */ /* 0x004fce0008410000 */
[----:B------:R-:W-:Y:S01]  /*02c0*/  MUFU.EX2 R12, R12 ;  /* 0x0000000c000c7308 */ /* 0x000fe20000000800 */
[----:B------:R-:W-:-:S06]  /*02d0*/  IMAD.WIDE.U32 R4, R0, R3, c[0x0][0x178] ;  /* 0x00005e0000047625 */ /* 0x000fcc00078e0003 */
[----:B------:R-:W-:Y:S01]  /*02e0*/  IMAD.WIDE R4, R2, 0x8, R4 ;  /* 0x0000000802047825 */ /* 0x000fe200078e0204 */
[----:B------:R-:W1:Y:S01]  /*02f0*/  MUFU.EX2 R7, R6 ;  /* 0x0000000600077308 */ /* 0x000e620000000800 */
[----:B0-----:R-:W-:-:S05]  /*0300*/  F2FP.BF16.PACK_AB R9, R11, R10 ;  /* 0x0000000a0b09723e */ /* 0x001fca00000010ff */
[----:B------:R-:W-:Y:S02]  /*0310*/  STG.E.64 [R4.64], R8 ;  /* 0x0000000804007986 */ /* 0x000fe4000c101b06 */
[----:B------:R-:W-:Y:S08]  /*0320*/  MUFU.EX2 R13, R13 ;  /* 0x0000000d000d7308 */ /* 0x000ff00000000800 */
[----:B------:R-:W0:Y:S01]  /*0330*/  MUFU.EX2 R14, R14 ;  /* 0x0000000e000e7308 */ /* 0x000e220000000800 */
[----:B-1----:R-:W-:-:S02]  /*0340*/  F2FP.BF16.PACK_AB R2, R7, R12 ;  /* 0x0000000c0702723e */ /* 0x002fc400000010ff */
[----:B0-----:R-:W-:-:S05]  /*0350*/  F2FP.BF16.PACK_AB R3, R14, R13 ;  /* 0x0000000d0e03723e */ /* 0x001fca00000010ff */
[----:B------:R-:W-:Y:S01]  /*0360*/  STG.E.64 [R4.64+0x400], R2 ;  /* 0x0004000204007986 */ /* 0x000fe2000c101b06 */
[----:B------:R-:W-:Y:S05]  /*0370*/  EXIT ;  /* 0x000000000000794d */ /* 0x000fea0003800000 */
.L_x_559:
        /* <DEDUP_REMOVED lines=149> */
.L_x_562:
[----:B-1----:R-:W-:-:S13]  /*0cd0*/  ISETP.GE.AND P0, PT, R3, R2, PT ;  /* 0x000000020300720c */ /* 0x002fda0003f06270 */
[----:B------:R-:W-:Y:S05]  /*0ce0*/  @P0 BRA `(.L_x_564) ;  /* 0x000000c000000947 */ /* 0x000fea0003800000 */
[----:B0-----:R-:W-:Y:S01]  /*0cf0*/  IMAD.IADD R8, R0, 0x1, R3 ;  /* 0x0000000100087824 */ /* 0x001fe200078e0203 */
[----:B------:R-:W-:Y:S01]  /*0d00*/  IADD3 R3, R3, 0x80, RZ ;  /* 0x0000008003037810 */ /* 0x000fe20007ffe0ff */
[----:B------:R-:W-:-:S04]  /*0d10*/  IMAD.MOV.U32 R9, RZ, RZ, 0x2 ;  /* 0x00000002ff097424 */ /* 0x000fc800078e00ff */
[----:B------:R-:W-:-:S05]  /*0d20*/  IMAD.WIDE.U32 R8, R8, R9, c[0x0][0x178] ;  /* 0x00005e0008087625 */ /* 0x000fca00078e0009 */
[----:B------:R0:W-:Y:S02]  /*0d30*/  STG.E.U16 [R8.64], R15 ;  /* 0x0000000f08007986 */ /* 0x0001e4000c101506 */
.L_x_563:
[----:B------:R-:W-:-:S13]  /*0d40*/  ISETP.GE.AND P0, PT, R3, R2, PT ;  /* 0x000000020300720c */ /* 0x000fda0003f06270 */
[----:B------:R-:W-:Y:S05]  /*0d50*/  @P0 BRA `(.L_x_565) ;  /* 0x000000e000000947 */ /* 0x000fea0003800000 */
[----:B0-----:R-:W-:Y:S01]  /*0d60*/  IMAD.IADD R8, R0, 0x1, R3 ;  /* 0x0000000100087824 */ /* 0x001fe200078e0203 */
[----:B------:R-:W-:Y:S01]  /*0d70*/  IADD3 R3, R3, 0x80, RZ ;  /* 0x0000008003037810 */ /* 0x000fe20007ffe0ff */
[----:B------:R-:W-:-:S04]  /*0d80*/  IMAD.MOV.U32 R9, RZ, RZ, 0x2 ;  /* 0x00000002ff097424 */ /* 0x000fc800078e00ff */
[----:B------:R-:W-:-:S05]  /*0d90*/  IMAD.WIDE.U32 R8, R8, R9, c[0x0][0x178] ;  /* 0x00005e0008087625 */ /* 0x000fca00078e0009 */
[----:B------:R0:W-:Y:S02]  /*0da0*/  STG.E.U16 [R8.64], R10 ;  /* 0x0000000a08007986 */ /* 0x0001e4000c101506 */
.L_x_564:
        /* <DEDUP_REMOVED lines=9> */
.L_x_565:
[----:B------:R-:W-:Y:S05]  /*0e40*/  BSYNC B1 ;  /* 0x0000000000017941 */ /* 0x000fea0003800000 */
.L_x_561:
[----:B------:R-:W-:-:S13]  /*0e50*/  ISETP.GE.AND P0, PT, R3, R2, PT ;  /* 0x000000020300720c */ /* 0x000fda0003f06270 */
[----:B0-----:R-:W-:Y:S01]  /*0e60*/  @!P0 IMAD.IADD R6, R0, 0x1, R3 ;  /* 0x0000000100068824 */ /* 0x001fe200078e0203 */
[----:B------:R-:W-:Y:S01]  /*0e70*/  @!P0 IADD3 R3, R3, 0x80, RZ ;  /* 0x0000008003038810 */ /* 0x000fe20007ffe0ff */
[----:B------:R-:W-:-:S04]  /*0e80*/  @!P0 IMAD.MOV.U32 R7, RZ, RZ, 0x2 ;  /* 0x00000002ff078424 */ /* 0x000fc800078e00ff */
[----:B------:R-:W-:-:S05]  /*0e90*/  @!P0 IMAD.WIDE.U32 R6, R6, R7, c[0x0][0x178] ;  /* 0x00005e0006068625 */ /* 0x000fca00078e0007 */
[----:B------:R0:W-:Y:S02]  /*0ea0*/  @!P0 STG.E.U16 [R6.64], R5 ;  /* 0x0000000506008986 */ /* 0x0001e4000c101506 */
.L_x_566:
[----:B------:R-:W-:Y:S05]  /*0eb0*/  BSYNC B0 ;  /* 0x0000000000007941 */ /* 0x000fea0003800000 */
.L_x_560:
        /* <DEDUP_REMOVED lines=8> */
.L_x_567:
        /* <DEDUP_REMOVED lines=12> */
.L_x_61602:


//--------------------- .text._ZN2at6native29vectorized_elementwise_kernelILi8EZNS0_50_GLOBAL__N__2680c7bb_12_PowKernel_cu_b2145a98_318429pow_tensor_scalar_kernel_implIN3c108BFloat16ES5_EEvRNS_18TensorIteratorBaseET0_EUlS5_E2_St5arrayIPcLm2EEEEviS8_T1_ --------------------------
	.section	.text._ZN2at6native29vectorized_elementwise_kernelILi8EZNS0_50_GLOBAL__N__2680c7bb_12_PowKernel_cu_b2145a98_318429pow_tensor_scalar_kernel_implIN3c108BFloat16ES5_EEvRNS_18TensorIteratorBaseET0_EUlS5_E2_St5arrayIPcLm2EEEEviS8_T1_,"ax",@progbits
	.sectioninfo	@"SHI_REGISTERS=4"
	.align	128
        .global         _ZN2at6native29vectorized_elementwise_kernelILi8EZNS0_50_GLOBAL__N__2680c7bb_12_PowKernel_cu_b2145a98_318429pow_tensor_scalar_kernel_implIN3c108BFloat16ES5_EEvRNS_18TensorIteratorBaseET0_EUlS5_E2_St5arrayIPcLm2EEEEviS8_T1_
        .type           _ZN2at6native29vectorized_elementwise_kernelILi8EZNS0_50_GLOBAL__N__2680c7bb_12_PowKernel_cu_b2145a98_318429pow_tensor_scalar_kernel_implIN3c108BFloat16ES5_EEvRNS_18TensorIteratorBaseET0_EUlS5_E2_St5arrayIPcLm2EEEEviS8_T1_,@function
        .size           _ZN2at6native29vectorized_elementwise_kernelILi8EZNS0_50_GLOBAL__N__2680c7bb_12_PowKernel_cu_b2145a98_318429pow_tensor_scalar_kernel_implIN3c108BFloat16ES5_EEvRNS_18TensorIteratorBaseET0_EUlS5_E2_St5arrayIPcLm2EEEEviS8_T1_,(.L_x_61603 - _ZN2at6native29vectorized_elementwise_kernelILi8EZNS0_50_GLOBAL__N__2680c7bb_12_PowKernel_cu_b2145a98_318429pow_tensor_scalar_kernel_implIN3c108BFloat16ES5_EEvRNS_18TensorIteratorBaseET0_EUlS5_E2_St5arrayIPcLm2EEEEviS8_T1_)
        .other          _ZN2at6native29vectorized_elementwise_kernelILi8EZNS0_50_GLOBAL__N__2680c7bb_12_PowKernel_cu_b2145a98_318429pow_tensor_scalar_kernel_implIN3c108BFloat16ES5_EEvRNS_18TensorIteratorBaseET0_EUlS5_E2_St5arrayIPcLm2EEEEviS8_T1_,@"STO_CUDA_ENTRY STV_DEFAULT"
_ZN2at6native29vectorized_elementwise_kernelILi8EZNS0_50_GLOBAL__N__2680c7bb_12_PowKernel_cu_b2145a98_318429pow_tensor_scalar_kernel_implIN3c108BFloat16ES5_EEvRNS_18TensorIteratorBaseET0_EUlS5_E2_St5arrayIPcLm2EEEEviS8_T1_:
.text._ZN2at6native29vectorized_elementwise_kernelILi8EZNS0_50_GLOBAL__N__2680c7bb_12_PowKernel_cu_b2145a98_318429pow_tensor_scalar_kernel_implIN3c108BFloat16ES5_EEvRNS_18TensorIteratorBaseET0_EUlS5_E2_St5arrayIPcLm2EEEEviS8_T1_:
[----:B------:R-:W-:Y:S02]  /*0000*/  MOV R1, c[0x0][0x28] ;  /* 0x00000a0000017a02 */ /* 0x000fe40000000f00 */
[----:B------:R-:W-:Y:S05]  /*0010*/  EXIT ;  /* 0x000000000000794d */ /* 0x000fea0003800000 */
.L_x_568:
        /* <DEDUP_REMOVED lines=14> */
.L_x_61603:


//--------------------- .text._ZN2at6native18elementwise_kernelILi128ELi4EZNS0_15gpu_kernel_implIZNS0_50_GLOBAL__N__2680c7bb_12_PowKernel_cu_b2145a98_318429pow_tensor_scalar_kernel_implIN3c108BFloat16ES6_EEvRNS_18TensorIteratorBaseET0_EUlS6_E1_EEvS8_RKT_EUliE_EEviT1_ --------------------------
	.section	.text._ZN2at6native18elementwise_kernelILi128ELi4EZNS0_15gpu_kernel_implIZNS0_50_GLOBAL__N__2680c7bb_12_PowKernel_cu_b2145a98_318429pow_tensor_scalar_kernel_implIN3c108BFloat16ES6_EEvRNS_18TensorIteratorBaseET0_EUlS6_E1_EEvS8_RKT_EUliE_EEviT1_,"ax",@progbits
	.sectioninfo	@"SHI_REGISTERS=26"
	.align	128
        .global         _ZN2at6native18elementwise_kernelILi128ELi4EZNS0_15gpu_kernel_implIZNS0_50_GLOBAL__N__2680c7bb_12_PowKernel_cu_b2145a98_318429pow_tensor_scalar_kernel_implIN3c108BFloat16ES6_EEvRNS_18TensorIteratorBaseET0_EUlS6_E1_EEvS8_RKT_EUliE_EEviT1_
        .type           _ZN2at6native18elementwise_kernelILi128ELi4EZNS0_15gpu_kernel_implIZNS0_50_GLOBAL__N__2680c7bb_12_PowKernel_cu_b2145a98_318429pow_tensor_scalar_kernel_implIN3c108BFloat16ES6_EEvRNS_18TensorIteratorBaseET0_EUlS6_E1_EEvS8_RKT_EUliE_EEviT1_,@function
        .size           _ZN2at6native18elementwise_kernelILi128ELi4EZNS0_15gpu_kernel_implIZNS0_50_GLOBAL__N__2680c7bb_12_PowKernel_cu_b2145a98_318429pow_tensor_scalar_kernel_implIN3c108BFloat16ES6_EEvRNS_18TensorIteratorBaseET0_EUlS6_E1_EEvS8_RKT_EUliE_EEviT1_,(.L_x_61483 - _ZN2at6native18elementwise_kernelILi128ELi4EZNS0_15gpu_kernel_implIZNS0_50_GLOBAL__N__2680c7bb_12_PowKernel_cu_b2145a98_318429pow_tensor_scalar_kernel_implIN3c108BFloat16ES6_EEvRNS_18TensorIteratorBaseET0_EUlS6_E1_EEvS8_RKT_EUliE_EEviT1_)
        .other          _ZN2at6native18elementwise_kernelILi128ELi4EZNS0_15gpu_kernel_implIZNS0_50_GLOBAL__N__2680c7bb_12_PowKernel_cu_b2145a98_318429pow_tensor_scalar_kernel_implIN3c108BFloat16ES6_EEvRNS_18TensorIteratorBaseET0_EUlS6_E1_EEvS8_RKT_EUliE_EEviT1_,@"STO_CUDA_ENTRY STV_DEFAULT"
_ZN2at6native18elementwise_kernelILi128ELi4EZNS0_15gpu_kernel_implIZNS0_50_GLOBAL__N__2680c7bb_12_PowKernel_cu_b2145a98_318429pow_tensor_scalar_kernel_implIN3c108BFloat16ES6_EEvRNS_18TensorIteratorBaseET0_EUlS6_E1_EEvS8_RKT_EUliE_EEviT1_:
.text._ZN2at6native18elementwise_kernelILi128ELi4EZNS0_15gpu_kernel_implIZNS0_50_GLOBAL__N__2680c7bb_12_PowKernel_cu_b2145a98_318429pow_tensor_scalar_kernel_implIN3c108BFloat16ES6_EEvRNS_18TensorIteratorBaseET0_EUlS6_E1_EEvS8_RKT_EUliE_EEviT1_:
        /* <DEDUP_REMOVED lines=236> */
.L_x_571:
        /* <DEDUP_REMOVED lines=20> */
.L_x_575:
[----:B------:R-:W2:Y:S02]  /*1000*/  LDG.E.U8 R2, [R2.64] ;  /* 0x0000002402027981 */ /* 0x000ea4000c1e1100 */
[----:B--2---:R-:W0:Y:S02]  /*1010*/  I2F.U16 R0, R2 ;  /* 0x0000000200007306 */ /* 0x004e240000101000 */
[----:B0-----:R-:W-:Y:S01]  /*1020*/  F2FP.BF16.PACK_AB R0, RZ, R0 ;  /* 0x00000000ff00723e */ /* 0x001fe200000010ff */
[----:B------:R-:W-:Y:S05]  /*1030*/  BRA `(.L_x_577) ;  /* 0x00000e3000007947 */ /* 0x000fea0003800000 */
.L_x_574:
        /* <DEDUP_REMOVED lines=10> */
.L_x_579:
[----:B------:R-:W2:Y:S02]  /*10e0*/  LDG.E R2, [R2.64] ;  /* 0x0000002402027981 */ /* 0x000ea4000c1e1900 */
[----:B--2---:R-:W0:Y:S02]  /*10f0*/  I2F R0, R2 ;  /* 0x0000000200007306 */ /* 0x004e240000201400 */
[----:B0-----:R-:W-:Y:S01]  /*1100*/  F2FP.BF16.PACK_AB R0, RZ, R0 ;  /* 0x00000000ff00723e */ /* 0x001fe200000010ff */
[----:B------:R-:W-:Y:S05]  /*1110*/  BRA `(.L_x_577) ;  /* 0x00000d5000007947 */ /* 0x000fea0003800000 */
.L_x_578:
[----:B------:R-:W2:Y:S02]  /*1120*/  LDG.E.U16 R2, [R2.64] ;  /* 0x0000002402027981 */ /* 0x000ea4000c1e1500 */
[----:B--2---:R-:W0:Y:S02]  /*1130*/  I2F.S16 R0, R2 ;  /* 0x0000000200007306 */ /* 0x004e240000101400 */
[----:B0-----:R-:W-:Y:S01]  /*1140*/  F2FP.BF16.PACK_AB R0, RZ, R0 ;  /* 0x00000000ff00723e */ /* 0x001fe200000010ff */
[----:B------:R-:W-:Y:S05]  /*1150*/  BRA `(.L_x_577) ;  /* 0x00000d1000007947 */ /* 0x000fea0003800000 */
.L_x_573:
        /* <DEDUP_REMOVED lines=9> */
.L_x_581:
[----:B------:R-:W2:Y:S02]  /*11f0*/  LDG.E.U16 R0, [R2.64] ;  /* 0x0000002402007981 */ /* 0x000ea4000c1e1500 */
[----:B--2---:R-:W-:-:S05]  /*1200*/  HADD2.F32 R0, -RZ, R0.H0_H0 ;  /* 0x20000000ff007230 */ /* 0x004fca0000004100 */
[----:B------:R-:W-:Y:S01]  /*1210*/  F2FP.BF16.PACK_AB R0, RZ, R0 ;  /* 0x00000000ff00723e */ /* 0x000fe200000010ff */
[----:B------:R-:W-:Y:S05]  /*1220*/  BRA `(.L_x_577) ;  /* 0x00000c4000007947 */ /* 0x000fea0003800000 */
.L_x_580:
        /* <DEDUP_REMOVED lines=9> */
.L_x_583:
[----:B------:R-:W2:Y:S02]  /*12c0*/  LDG.E.U16 R2, [R2.64] ;  /* 0x0000002402027981 */ /* 0x000ea4000c1e1500 */
[----:B--2---:R-:W-:-:S05]  /*12d0*/  HADD2.F32 R0, -RZ, R2.H0_H0 ;  /* 0x20000002ff007230 */ /* 0x004fca0000004100 */
[----:B------:R-:W-:Y:S01]  /*12e0*/  F2FP.BF16.PACK_AB R0, RZ, R0 ;  /* 0x00000000ff00723e */ /* 0x000fe200000010ff */
[----:B------:R-:W-:Y:S05]  /*12f0*/  BRA `(.L_x_577) ;  /* 0x00000b7000007947 */ /* 0x000fea0003800000 */
.L_x_582:
[----:B------:R-:W2:Y:S02]  /*1300*/  LDG.E.64 R2, [R2.64] ;  /* 0x0000002402027981 */ /* 0x000ea4000c1e1b00 */
[----:B--2---:R-:W0:Y:S01]  /*1310*/  F2F.F32.F64 R0, R2 ;  /* 0x0000000200007310 */ /* 0x004e220000301000 */
[----:B------:R-:W0:-:S14]  /*1320*/  DSETP.GEU.AND P0, PT, |R2|, c[0x2][0x0], PT ;  /* 0x008000000200762a */ /* 0x000e1c0003f0e200 */
[----:B0-----:R-:W-:-:S05]  /*1330*/  @!P0 FMUL R0, R0, 1.175494350822287508e-38 ;  /* 0x0080000000008820 */ /* 0x001fca0000400000 */
[----:B------:R-:W-:Y:S01]  /*1340*/  F2FP.BF16.PACK_AB R0, RZ, R0 ;  /* 0x00000000ff00723e */ /* 0x000fe200000010ff */
[----:B------:R-:W-:Y:S05]  /*1350*/  BRA `(.L_x_577) ;  /* 0x00000b1000007947 */ /* 0x000fea0003800000 */
.L_x_572:
        /* <DEDUP_REMOVED lines=13> */
.L_x_586:
[----:B------:R-:W2:Y:S02]  /*1430*/  LDG.E.64 R2, [R2.64] ;  /* 0x0000002402027981 */ /* 0x000ea4000c1e1b00 */
[----:B--2---:R-:W0:Y:S01]  /*1440*/  F2F.F32.F64 R0, R2 ;  /* 0x0000000200007310 */ /* 0x004e220000301000 */
[----:B------:R-:W0:-:S14]  /*1450*/  DSETP.GEU.AND P0, PT, |R2|, c[0x2][0x0], PT ;  /* 0x008000000200762a */ /* 0x000e1c0003f0e200 */
[----:B0-----:R-:W-:-:S05]  /*1460*/  @!P0 FMUL R0, R0, 1.175494350822287508e-38 ;  /* 0x0080000000008820 */ /* 0x001fca0000400000 */
[----:B------:R-:W-:Y:S01]  /*1470*/  F2FP.BF16.PACK_AB R0, RZ, R0 ;  /* 0x00000000ff00723e */ /* 0x000fe200000010ff */
[----:B------:R-:W-:Y:S05]  /*1480*/  BRA `(.L_x_577) ;  /* 0x000009e000007947 */ /* 0x000fea0003800000 */
.L_x_585:
        /* <DEDUP_REMOVED lines=28> */
.L_x_588:
        /* <DEDUP_REMOVED lines=15> */
.L_x_587:
[----:B------:R0:W5:Y:S01]  /*1740*/  LDG.E.U16 R0, [R2.64] ;  /* 0x0000002402007981 */ /* 0x000162000c1e1500 */
[----:B------:R-:W-:Y:S05]  /*1750*/  BRA `(.L_x_577) ;  /* 0x0000071000007947 */ /* 0x000fea0003800000 */
.L_x_584:
        /* <DEDUP_REMOVED lines=12> */
.L_x_591:
        /* <DEDUP_REMOVED lines=21> */
.L_x_595:
[----:B------:R-:W-:Y:S05]  /*1970*/  BSYNC B1 ;  /* 0x0000000000017941 */ /* 0x000fea0003800000 */
.L_x_594:
[----:B------:R-:W-:Y:S01]  /*1980*/  LEA R3, R0, 0x3b800000, 0x17 ;  /* 0x3b80000000037811 */ /* 0x000fe200078eb8ff */
[----:B------:R-:W-:-:S05]  /*1990*/  IMAD.SHL.U32 R0, R2, 0x100000, RZ ;  /* 0x0010000002007824 */ /* 0x000fca00078e00ff */
[----:B------:R-:W-:Y:S02]  /*19a0*/  LOP3.LUT R0, R3, R0, R4, 0xfe, !PT ;  /* 0x0000000003007212 */ /* 0x000fe400078efe04 */
.L_x_593:
[----:B------:R-:W-:Y:S05]  /*19b0*/  BSYNC B0 ;  /* 0x0000000000007941 */ /* 0x000fea0003800000 */
.L_x_592:
[----:B------:R-:W-:Y:S01]  /*19c0*/  F2FP.BF16.PACK_AB R0, RZ, R0 ;  /* 0x00000000ff00723e */ /* 0x000fe200000010ff */
[----:B------:R-:W-:Y:S05]  /*19d0*/  BRA `(.L_x_577) ;  /* 0x0000049000007947 */ /* 0x000fea0003800000 */
.L_x_590:
        /* <DEDUP_REMOVED lines=21> */
.L_x_599:
[----:B------:R-:W-:Y:S05]  /*1b30*/  BSYNC B1 ;  /* 0x0000000000017941 */ /* 0x000fea0003800000 */
.L_x_598:
[----:B------:R-:W-:Y:S01]  /*1b40*/  LEA R3, R0, 0x37800000, 0x17 ;  /* 0x3780000000037811 */ /* 0x000fe200078eb8ff */
[----:B------:R-:W-:-:S05]  /*1b50*/  IMAD.SHL.U32 R0, R2, 0x200000, RZ ;  /* 0x0020000002007824 */ /* 0x000fca00078e00ff */
[----:B------:R-:W-:Y:S02]  /*1b60*/  LOP3.LUT R0, R3, R0, R4, 0xfe, !PT ;  /* 0x0000000003007212 */ /* 0x000fe400078efe04 */
.L_x_597:
[----:B------:R-:W-:Y:S05]  /*1b70*/  BSYNC B0 ;  /* 0x0000000000007941 */ /* 0x000fea0003800000 */
.L_x_596:
[----:B------:R-:W-:Y:S01]  /*1b80*/  F2FP.BF16.PACK_AB R0, RZ, R0 ;  /* 0x00000000ff00723e */ /* 0x000fe200000010ff */
[----:B------:R-:W-:Y:S05]  /*1b90*/  BRA `(.L_x_577) ;  /* 0x000002d000007947 */ /* 0x000fea0003800000 */
.L_x_589:
        /* <DEDUP_REMOVED lines=14> */
.L_x_603:
[----:B------:R-:W-:Y:S05]  /*1c80*/  BSYNC B0 ;  /* 0x0000000000007941 */ /* 0x000fea0003800000 */
.L_x_602:
[----:B------:R-:W-:Y:S01]  /*1c90*/  F2FP.BF16.PACK_AB R0, RZ, R0 ;  /* 0x00000000ff00723e */ /* 0x000fe200000010ff */
[----:B------:R-:W-:Y:S05]  /*1ca0*/  BRA `(.L_x_577) ;  /* 0x000001c000007947 */ /* 0x000fea0003800000 */
.L_x_576:
        /* <DEDUP_REMOVED lines=21> */
.L_x_601:
[----:B------:R-:W2:Y:S02]  /*1e00*/  LDG.E.64 R2, [R2.64] ;  /* 0x0000002402027981 */ /* 0x000ea4000c1e1b00 */
[----:B--2---:R-:W0:Y:S02]  /*1e10*/  I2F.U64 R0, R2 ;  /* 0x0000000200007312 */ /* 0x004e240000301000 */
[----:B0-----:R-:W-:Y:S01]  /*1e20*/  F2FP.BF16.PACK_AB R0, RZ, R0 ;  /* 0x00000000ff00723e */ /* 0x001fe200000010ff */
[----:B------:R-:W-:Y:S05]  /*1e30*/  BRA `(.L_x_577) ;  /* 0x0000003000007947 */ /* 0x000fea0003800000 */
.L_x_600:
[----:B------:R-:W2:Y:S02]  /*1e40*/  LDG.E R2, [R2.64] ;  /* 0x0000002402027981 */ /* 0x000ea4000c1e1900 */
[----:B--2---:R-:W0:Y:S02]  /*1e50*/  I2F.U32 R0, R2 ;  /* 0x0000000200007306 */ /* 0x004e240000201000 */
[----:B0-----:R-:W-:-:S06]  /*1e60*/  F2FP.BF16.PACK_AB R0, RZ, R0 ;  /* 0x00000000ff00723e */ /* 0x001fcc00000010ff */
.L_x_577:
[----:B-----5:R-:W-:Y:S01]  /*1e70*/  PRMT R0, RZ, 0x5410, R0 ;  /* 0x00005410ff007816 */ /* 0x020fe20000000000 */
[----:B------:R-:W-:Y:S04]  /*1e80*/  BSSY B0, `(.L_x_604) ;  /* 0x0000013000007945 */ /* 0x000fe80003800000 */
[----:B------:R-:W-:-:S05]  /*1e90*/  FMUL.FTZ R0, R0, R0 ;  /* 0x0000000000007220 */ /* 0x000fca0000410000 */
[----:B------:R-:W-:-:S04]  /*1ea0*/  F2FP.BF16.PACK_AB R0, RZ, R0 ;  /* 0x00000000ff00723e */ /* 0x000fc800000010ff */
[----:B------:R-:W-:-:S05]  /*1eb0*/  PRMT R0, RZ, 0x5410, R0 ;  /* 0x00005410ff007816 */ /* 0x000fca0000000000 */
[----:B------:R-:W-:-:S04]  /*1ec0*/  FMUL.FTZ R0, R0, 1 ;  /* 0x3f80000000007820 */ /* 0x000fc80000410000 */
[----:B------:R-:W1:Y:S08]  /*1ed0*/  F2F.F64.F32 R8, R0 ;  /* 0x0000000000087310 */ /* 0x000e700000201800 */
[----:B01----:R-:W0:Y:S01]  /*1ee0*/  MUFU.RCP64H R3, R9 ;  /* 0x0000000900037308 */ /* 0x003e220000001800 */
[----:B------:R-:W-:-:S04]  /*1ef0*/  IADD3 R2, R9, 0x300402, RZ ;  /* 0x0030040209027810 */ /* 0x000fc80007ffe0ff */
[----:B------:R-:W-:Y:S02]  /*1f00*/  FSETP.GEU.AND P0, PT, |R2|, 5.8789094863358348022e-39, PT ;  /* 0x004004020200780b */ /* 0x000fe40003f0e200 */
[----:B0-----:R-:W0:-:S06]  /*1f10*/  DFMA R4, -R8, R2, 1 ;  /* 0x3ff000000804742b */ /* 0x001e0c0000000102 */
[----:B0-----:R-:W0:-:S06]  /*1f20*/  DFMA R4, R4, R4, R4 ;  /* 0x000000040404722b */ /* 0x001e0c0000000004 */
[----:B0-----:R-:W0:-:S06]  /*1f30*/  DFMA R4, R2, R4, R2 ;  /* 0x000000040204722b */ /* 0x001e0c0000000002 */
[----:B0-----:R-:W0:-:S06]  /*1f40*/  DFMA R6, -R8, R4, 1 ;  /* 0x3ff000000806742b */ /* 0x001e0c0000000104 */
[----:B0-----:R0:W1:Y:S01]  /*1f50*/  DFMA R4, R4, R6, R4 ;  /* 0x000000060404722b */ /* 0x0010620000000004 */
[----:B------:R-:W-:Y:S05]  /*1f60*/  @P0 BRA `(.L_x_605) ;  /* 0x0000004000000947 */ /* 0x000fea0003800000 */
[----:B------:R-:W-:-:S04]  /*1f70*/  LOP3.LUT R0, R9, 0x7fffffff, RZ, 0xc0, !PT ;  /* 0x7fffffff09007812 */ /* 0x000fc800078ec0ff */
[----:B0-----:R-:W-:Y:S02]  /*1f80*/  IADD3 R6, R0, -0x100000, RZ ;  /* 0xfff0000000067810 */ /* 0x001fe40007ffe0ff */
[----:B------:R-:W-:Y:S02]  /*1f90*/  MOV R0, 0x1fb0 ;  /* 0x00001fb000007802 */ /* 0x000fe40000000f00 */
[----:B-1----:R-:W-:Y:S05]  /*1fa0*/  CALL.REL.NOINC `($__internal_0_$__cuda_sm20_dblrcp_rn_slowpath_v3) ;  /* 0x00009db000007944 */ /* 0x002fea0003c00000 */
.L_x_605:
[----:B------:R-:W-:Y:S05]  /*1fb0*/  BSYNC B0 ;  /* 0x0000000000007941 */ /* 0x000fea0003800000 */
.L_x_604:
[----:B------:R-:W2:Y:S01]  /*1fc0*/  LDC.U8 R3, c[0x0][0x378] ;  /* 0x0000de00ff037b82 */ /* 0x000ea20000000000 */
[----:B-1----:R-:W1:Y:S01]  /*1fd0*/  F2F.F32.F64 R0, R4 ;  /* 0x0000000400007310 */ /* 0x002e620000301000 */
[----:B------:R-:W1:-:S14]  /*1fe0*/  DSETP.GEU.AND P0, PT, |R4|, c[0x2][0x0], PT ;  /* 0x008000000400762a */ /* 0x000e5c0003f0e200 */
[----:B-1----:R-:W-:-:S05]  /*1ff0*/  @!P0 FMUL R0, R0, 1.175494350822287508e-38 ;  /* 0x0080000000008820 */ /* 0x002fca0000400000 */
[----:B------:R-:W-:Y:S02]  /*2000*/  F2FP.BF16.PACK_AB R0, RZ, R0 ;  /* 0x00000000ff00723e */ /* 0x000fe400000010ff */
[----:B--2---:R-:W-:-:S04]  /*2010*/  PRMT R2, R3, 0x9910, RZ ;  /* 0x0000991003027816 */ /* 0x004fc800000000ff */
        /* <DEDUP_REMOVED lines=11> */
[----:B------:R-:W1:Y:S02]  /*20d0*/  F2I.FTZ.TRUNC.NTZ R3, R0 ;  /* 0x0000000000037305 */ /* 0x000e64000021f100 */
[----:B-1----:R1:W-:Y:S01]  /*20e0*/  STG.E.U8 [R16.64], R3 ;  /* 0x0000000310007986 */ /* 0x0023e2000c101124 */
[----:B------:R-:W-:Y:S05]  /*20f0*/  BRA `(.L_x_611) ;  /* 0x00000e8000007947 */ /* 0x000fea0003800000 */
.L_x_609:
[----:B------:R-:W-:-:S06]  /*2100*/  PRMT R3, RZ, 0x5410, R0 ;  /* 0x00005410ff037816 */ /* 0x000fcc0000000000 */
[----:B------:R-:W1:Y:S02]  /*2110*/  F2I.S64.TRUNC R2, R3 ;  /* 0x0000000300027311 */ /* 0x000e64000020d900 */
[----:B-1----:R1:W-:Y:S01]  /*2120*/  STG.E.U8 [R16.64], R2 ;  /* 0x0000000210007986 */ /* 0x0023e2000c101124 */
[----:B------:R-:W-:Y:S05]  /*2130*/  BRA `(.L_x_611) ;  /* 0x00000e4000007947 */ /* 0x000fea0003800000 */
.L_x_608:
[----:B------:R-:W-:-:S13]  /*2140*/  ISETP.NE.AND P0, PT, R2, 0x2, PT ;  /* 0x000000020200780c */ /* 0x000fda0003f05270 */
[----:B------:R-:W-:Y:S05]  /*2150*/  @!P0 BRA `(.L_x_612) ;  /* 0x000000c000008947 */ /* 0x000fea0003800000 */
[----:B------:R-:W-:-:S13]  /*2160*/  ISETP.NE.AND P0, PT, R2, 0x3, PT ;  /* 0x000000030200780c */ /* 0x000fda0003f05270 */
[----:B------:R-:W-:Y:S05]  /*2170*/  @!P0 BRA `(.L_x_613) ;  /* 0x0000006000008947 */ /* 0x000fea0003800000 */
[----:B------:R-:W-:-:S13]  /*2180*/  ISETP.NE.AND P0, PT, R2, 0x4, PT ;  /* 0x000000040200780c */ /* 0x000fda0003f05270 */
[----:B------:R-:W-:Y:S05]  /*2190*/  @P0 BRA `(.L_x_610) ;  /* 0x00000c3000000947 */ /* 0x000fea0003800000 */
[----:B------:R-:W-:-:S06]  /*21a0*/  PRMT R2, RZ, 0x5410, R0 ;  /* 0x00005410ff027816 */ /* 0x000fcc0000000000 */
[----:B------:R-:W1:Y:S02]  /*21b0*/  F2I.S64.TRUNC R2, R2 ;  /* 0x0000000200027311 */ /* 0x000e64000020d900 */
[----:B-1----:R1:W-:Y:S01]  /*21c0*/  STG.E.64 [R16.64], R2 ;  /* 0x0000000210007986 */ /* 0x0023e2000c101b24 */
[----:B------:R-:W-:Y:S05]  /*21d0*/  BRA `(.L_x_611) ;  /* 0x00000da000007947 */ /* 0x000fea0003800000 */
.L_x_613:
[----:B------:R-:W-:-:S04]  /*21e0*/  PRMT R0, RZ, 0x5410, R0 ;  /* 0x00005410ff007816 */ /* 0x000fc80000000000 */
[----:B------:R-:W1:Y:S02]  /*21f0*/  F2I.FTZ.TRUNC.NTZ R3, R0 ;  /* 0x0000000000037305 */ /* 0x000e64000021f100 */
[----:B-1----:R1:W-:Y:S01]  /*2200*/  STG.E [R16.64], R3 ;  /* 0x0000000310007986 */ /* 0x0023e2000c101924 */
[----:B------:R-:W-:Y:S05]  /*2210*/  BRA `(.L_x_611) ;  /* 0x00000d6000007947 */ /* 0x000fea0003800000 */
.L_x_612:
[----:B------:R-:W-:-:S04]  /*2220*/  PRMT R0, RZ, 0x5410, R0 ;  /* 0x00005410ff007816 */ /* 0x000fc80000000000 */
[----:B------:R-:W1:Y:S02]  /*2230*/  F2I.FTZ.TRUNC.NTZ R3, R0 ;  /* 0x0000000000037305 */ /* 0x000e64000021f100 */
[----:B-1----:R1:W-:Y:S01]  /*2240*/  STG.E.U16 [R16.64], R3 ;  /* 0x0000000310007986 */ /* 0x0023e2000c101524 */
[----:B------:R-:W-:Y:S05]  /*2250*/  BRA `(.L_x_611) ;  /* 0x00000d2000007947 */ /* 0x000fea0003800000 */
.L_x_607:
        /* <DEDUP_REMOVED lines=9> */
.L_x_615:
[----:B------:R-:W-:-:S04]  /*22f0*/  PRMT R0, RZ, 0x5410, R0 ;  /* 0x00005410ff007816 */ /* 0x000fc80000000000 */
[----:B------:R-:W-:-:S05]  /*2300*/  F2FP.PACK_AB R0, RZ, R0 ;  /* 0x00000000ff00723e */ /* 0x000fca00000000ff */
[----:B------:R1:W-:Y:S01]  /*2310*/  STG.E.U16 [R16.64], R0 ;  /* 0x0000000010007986 */ /* 0x0003e2000c101524 */
[----:B------:R-:W-:Y:S05]  /*2320*/  BRA `(.L_x_611) ;  /* 0x00000c5000007947 */ /* 0x000fea0003800000 */
.L_x_614:
        /* <DEDUP_REMOVED lines=10> */
.L_x_617:
[----:B------:R-:W-:-:S04]  /*23d0*/  PRMT R0, RZ, 0x5410, R0 ;  /* 0x00005410ff007816 */ /* 0x000fc80000000000 */
[----:B------:R-:W-:-:S04]  /*23e0*/  F2FP.PACK_AB R3, RZ, R0 ;  /* 0x00000000ff03723e */ /* 0x000fc800000000ff */
[----:B------:R-:W-:-:S05]  /*23f0*/  PRMT R3, R3, 0x5410, RZ ;  /* 0x0000541003037816 */ /* 0x000fca00000000ff */
[----:B------:R1:W-:Y:S01]  /*2400*/  STG.E [R16.64], R3 ;  /* 0x0000000310007986 */ /* 0x0003e2000c101924 */
[----:B------:R-:W-:Y:S05]  /*2410*/  BRA `(.L_x_611) ;  /* 0x00000b6000007947 */ /* 0x000fea0003800000 */
.L_x_616:
[----:B------:R-:W-:-:S05]  /*2420*/  PRMT R2, RZ, 0x5410, R0 ;  /* 0x00005410ff027816 */ /* 0x000fca0000000000 */
[----:B------:R-:W-:-:S06]  /*2430*/  FMUL.FTZ R2, R2, 1 ;  /* 0x3f80000002027820 */ /* 0x000fcc0000410000 */
[----:B------:R-:W1:Y:S02]  /*2440*/  F2F.F64.F32 R2, R2 ;  /* 0x0000000200027310 */ /* 0x000e640000201800 */
[----:B-1----:R1:W-:Y:S01]  /*2450*/  STG.E.64 [R16.64], R2 ;  /* 0x0000000210007986 */ /* 0x0023e2000c101b24 */
[----:B------:R-:W-:Y:S05]  /*2460*/  BRA `(.L_x_611) ;  /* 0x00000b1000007947 */ /* 0x000fea0003800000 */
.L_x_606:
        /* <DEDUP_REMOVED lines=13> */
.L_x_620:
[----:B------:R-:W-:Y:S01]  /*2540*/  PRMT R0, RZ, 0x5410, R0 ;  /* 0x00005410ff007816 */ /* 0x000fe20000000000 */
[----:B0-----:R-:W-:-:S04]  /*2550*/  CS2R R6, SRZ ;  /* 0x0000000000067805 */ /* 0x001fc8000001ff00 */
[----:B------:R-:W-:-:S04]  /*2560*/  FMUL.FTZ R0, R0, 1 ;  /* 0x3f80000000007820 */ /* 0x000fc80000410000 */
[----:B------:R-:W0:Y:S02]  /*2570*/  F2F.F64.F32 R4, R0 ;  /* 0x0000000000047310 */ /* 0x000e240000201800 */
[----:B0-----:R0:W-:Y:S01]  /*2580*/  STG.E.128 [R16.64], R4 ;  /* 0x0000000410007986 */ /* 0x0011e2000c101d24 */
[----:B------:R-:W-:Y:S05]  /*2590*/  BRA `(.L_x_611) ;  /* 0x000009e000007947 */ /* 0x000fea0003800000 */
.L_x_619:
        /* <DEDUP_REMOVED lines=21> */
.L_x_624:
[----:B------:R-:W-:Y:S05]  /*26f0*/  BSYNC B0 ;  /* 0x0000000000007941 */ /* 0x000fea0003800000 */
.L_x_623:
[----:B------:R-:W-:-:S05]  /*2700*/  LOP3.LUT R3, R0, R3, RZ, 0xfc, !PT ;  /* 0x0000000300037212 */ /* 0x000fca00078efcff */
[----:B------:R1:W-:Y:S01]  /*2710*/  STG.E.U8 [R16.64], R3 ;  /* 0x0000000310007986 */ /* 0x0003e2000c101124 */
[----:B------:R-:W-:Y:S05]  /*2720*/  BRA `(.L_x_611) ;  /* 0x0000085000007947 */ /* 0x000fea0003800000 */
.L_x_622:
        /* <DEDUP_REMOVED lines=13> */
.L_x_626:
[----:B------:R-:W-:Y:S01]  /*2800*/  IMAD.MOV.U32 R0, RZ, RZ, 0x7f ;  /* 0x0000007fff007424 */ /* 0x000fe200078e00ff */
[----:B------:R-:W-:-:S04]  /*2810*/  ISETP.GT.U32.AND P0, PT, R2, 0x7f800000, PT ;  /* 0x7f8000000200780c */ /* 0x000fc80003f04070 */
[----:B------:R-:W-:-:S04]  /*2820*/  SEL R0, R0, 0x7c, P0 ;  /* 0x0000007c00007807 */ /* 0x000fc80000000000 */
.L_x_627:
[----:B------:R-:W-:Y:S05]  /*2830*/  BSYNC B0 ;  /* 0x0000000000007941 */ /* 0x000fea0003800000 */
.L_x_625:
[----:B------:R-:W-:-:S04]  /*2840*/  LOP3.LUT R2, R3, 0x80000000, RZ, 0xc0, !PT ;  /* 0x8000000003027812 */ /* 0x000fc800078ec0ff */
[----:B------:R-:W-:-:S04]  /*2850*/  SHF.R.U32.HI R3, RZ, 0x18, R2 ;  /* 0x00000018ff037819 */ /* 0x000fc80000011602 */
[----:B------:R-:W-:-:S05]  /*2860*/  LOP3.LUT R3, R0, R3, RZ, 0xfc, !PT ;  /* 0x0000000300037212 */ /* 0x000fca00078efcff */
[----:B------:R1:W-:Y:S01]  /*2870*/  STG.E.U8 [R16.64], R3 ;  /* 0x0000000310007986 */ /* 0x0003e2000c101124 */
[----:B------:R-:W-:Y:S05]  /*2880*/  BRA `(.L_x_611) ;  /* 0x000006f000007947 */ /* 0x000fea0003800000 */
.L_x_621:
[----:B------:R1:W-:Y:S01]  /*2890*/  STG.E.U16 [R16.64], R0 ;  /* 0x0000000010007986 */ /* 0x0003e2000c101524 */
[----:B------:R-:W-:Y:S05]  /*28a0*/  BRA `(.L_x_611) ;  /* 0x000006d000007947 */ /* 0x000fea0003800000 */
.L_x_618:
        /* <DEDUP_REMOVED lines=9> */
[----:B------:R-:W1:Y:S02]  /*2940*/  F2I.FTZ.U32.TRUNC.NTZ R3, R3 ;  /* 0x0000000300037305 */ /* 0x000e64000021f000 */
[----:B-1----:R1:W-:Y:S01]  /*2950*/  STG.E.U16 [R16.64], R3 ;  /* 0x0000000310007986 */ /* 0x0023e2000c101524 */
[----:B------:R-:W-:Y:S05]  /*2960*/  BRA `(.L_x_611) ;  /* 0x0000061000007947 */ /* 0x000fea0003800000 */
.L_x_630:
        /* <DEDUP_REMOVED lines=17> */
.L_x_633:
[----:B------:R-:W-:-:S04]  /*2a80*/  LOP3.LUT R2, R3, 0x80000000, RZ, 0xc0, !PT ;  /* 0x8000000003027812 */ /* 0x000fc800078ec0ff */
[----:B------:R-:W-:-:S04]  /*2a90*/  SHF.R.U32.HI R3, RZ, 0x18, R2 ;  /* 0x00000018ff037819 */ /* 0x000fc80000011602 */
[----:B------:R-:W-:-:S04]  /*2aa0*/  LOP3.LUT R0, R0, R3, RZ, 0xfc, !PT ;  /* 0x0000000300007212 */ /* 0x000fc800078efcff */
[----:B------:R-:W-:Y:S02]  /*2ab0*/  PRMT R8, R0, 0x7610, R8 ;  /* 0x0000761000087816 */ /* 0x000fe40000000008 */
.L_x_632:
[----:B------:R-:W-:Y:S05]  /*2ac0*/  BSYNC B0 ;  /* 0x0000000000007941 */ /* 0x000fea0003800000 */
.L_x_631:
[----:B------:R1:W-:Y:S01]  /*2ad0*/  STG.E.U8 [R16.64], R8 ;  /* 0x0000000810007986 */ /* 0x0003e2000c101124 */
[----:B------:R-:W-:Y:S05]  /*2ae0*/  BRA `(.L_x_611) ;  /* 0x0000049000007947 */ /* 0x000fea0003800000 */
.L_x_629:
        /* <DEDUP_REMOVED lines=17> */
.L_x_636:
[----:B------:R-:W-:-:S04]  /*2c00*/  LOP3.LUT R2, R3, 0x80000000, RZ, 0xc0, !PT ;  /* 0x8000000003027812 */ /* 0x000fc800078ec0ff */
[----:B------:R-:W-:-:S04]  /*2c10*/  SHF.R.U32.HI R3, RZ, 0x18, R2 ;  /* 0x00000018ff037819 */ /* 0x000fc80000011602 */
[----:B------:R-:W-:-:S04]  /*2c20*/  LOP3.LUT R0, R0, R3, RZ, 0xfc, !PT ;  /* 0x0000000300007212 */ /* 0x000fc800078efcff */
[----:B------:R-:W-:Y:S02]  /*2c30*/  PRMT R8, R0, 0x7610, R8 ;  /* 0x0000761000087816 */ /* 0x000fe40000000008 */
.L_x_635:
[----:B------:R-:W-:Y:S05]  /*2c40*/  BSYNC B0 ;  /* 0x0000000000007941 */ /* 0x000fea0003800000 */
.L_x_634:
[----:B------:R1:W-:Y:S01]  /*2c50*/  STG.E.U8 [R16.64], R8 ;  /* 0x0000000810007986 */ /* 0x0003e2000c101124 */
[----:B------:R-:W-:Y:S05]  /*2c60*/  BRA `(.L_x_611) ;  /* 0x0000031000007947 */ /* 0x000fea0003800000 */
.L_x_628:
        /* <DEDUP_REMOVED lines=22> */
.L_x_610:
[----:B------:R-:W-:Y:S01]  /*2dd0*/  MOV R2, 0x0 ;  /* 0x0000000000027802 */ /* 0x000fe20000000f00 */
[----:B------:R-:W-:Y:S02]  /*2de0*/  IMAD.MOV.U32 R4, RZ, RZ, c[0x4][0x198] ;  /* 0x01006600ff047624 */ /* 0x000fe400078e00ff */
[----:B------:R-:W-:Y:S02]  /*2df0*/  IMAD.MOV.U32 R5, RZ, RZ, c[0x4][0x19c] ;  /* 0x01006700ff057624 */ /* 0x000fe400078e00ff */
[----:B0-----:R-:W-:Y:S01]  /*2e00*/  IMAD.MOV.U32 R6, RZ, RZ, c[0x4][0x1a0] ;  /* 0x01006800ff067624 */ /* 0x001fe200078e00ff */
        /* <DEDUP_REMOVED lines=16> */
.L_x_638:
[----:B------:R-:W-:-:S06]  /*2f10*/  PRMT R2, RZ, 0x5410, R0 ;  /* 0x00005410ff027816 */ /* 0x000fcc0000000000 */
[----:B------:R-:W1:Y:S02]  /*2f20*/  F2I.U64.TRUNC R2, R2 ;  /* 0x0000000200027311 */ /* 0x000e64000020d800 */
[----:B-1----:R1:W-:Y:S01]  /*2f30*/  STG.E.64 [R16.64], R2 ;  /* 0x0000000210007986 */ /* 0x0023e2000c101b24 */
[----:B------:R-:W-:Y:S05]  /*2f40*/  BRA `(.L_x_611) ;  /* 0x0000003000007947 */ /* 0x000fea0003800000 */
.L_x_637:
[----:B------:R-:W-:-:S04]  /*2f50*/  PRMT R0, RZ, 0x5410, R0 ;  /* 0x00005410ff007816 */ /* 0x000fc80000000000 */
[----:B------:R-:W1:Y:S02]  /*2f60*/  F2I.FTZ.U32.TRUNC.NTZ R3, R0 ;  /* 0x0000000000037305 */ /* 0x000e64000021f000 */
[----:B-1----:R1:W-:Y:S02]  /*2f70*/  STG.E [R16.64], R3 ;  /* 0x0000000310007986 */ /* 0x0023e4000c101924 */
.L_x_611:
[----:B------:R-:W-:-:S05]  /*2f80*/  IMAD R18, R18, 0x200, R23 ;  /* 0x0000020012127824 */ /* 0x000fca00078e0217 */
[----:B------:R-:W-:Y:S02]  /*2f90*/  IADD3 R19, R18, 0x80, RZ ;  /* 0x0000008012137810 */ /* 0x000fe40007ffe0ff */
.L_x_570:
[----:B------:R-:W-:Y:S05]  /*2fa0*/  BSYNC B6 ;  /* 0x0000000000067941 */ /* 0x000fea0003800000 */
.L_x_569:
[----:B------:R-:W-:Y:S01]  /*2fb0*/  ISETP.GE.AND P0, PT, R19, c[0x0][0x160], PT ;  /* 0x0000580013007a0c */ /* 0x000fe20003f06270 */
[----:B------:R-:W-:-:S12]  /*2fc0*/  BSSY B6, `(.L_x_639) ;  /* 0x00005e6000067945 */ /* 0x000fd80003800000 */
[----:B------:R-:W-:Y:S05]  /*2fd0*/  @P0 BRA `(.L_x_640) ;  /* 0x00005e4000000947 */ /* 0x000fea0003800000 */
[----:B------:R-:W-:Y:S01]  /*2fe0*/  ISETP.NE.AND P0, PT, RZ, c[0x0][0x168], PT ;  /* 0x00005a00ff007a0c */ /* 0x000fe20003f05270 */
[----:B-1----:R-:W-:Y:S02]  /*2ff0*/  IMAD.MOV.U32 R0, RZ, RZ, RZ ;  /* 0x000000ffff007224 */ /* 0x002fe400078e00ff */
[----:B0-----:R-:W-:-:S10]  /*3000*/  IMAD.MOV.U32 R16, RZ, RZ, RZ ;  /* 0x000000ffff107224 */ /* 0x001fd400078e00ff */
        /* <DEDUP_REMOVED lines=225> */
.L_x_641:
        /* <DEDUP_REMOVED lines=20> */
.L_x_645:
[----:B------:R-:W2:Y:S02]  /*3f60*/  LDG.E.U8 R2, [R2.64] ;  /* 0x0000002402027981 */ /* 0x000ea4000c1e1100 */
[----:B--2---:R-:W0:Y:S02]  /*3f70*/  I2F.U16 R0, R2 ;  /* 0x0000000200007306 */ /* 0x004e240000101000 */
[----:B0-----:R-:W-:Y:S01]  /*3f80*/  F2FP.BF16.PACK_AB R0, RZ, R0 ;  /* 0x00000000ff00723e */ /* 0x001fe200000010ff */
[----:B------:R-:W-:Y:S05]  /*3f90*/  BRA `(.L_x_647) ;  /* 0x00000e3000007947 */ /* 0x000fea0003800000 */
.L_x_644:
        /* <DEDUP_REMOVED lines=10> */
.L_x_649:
[----:B------:R-:W2:Y:S02]  /*4040*/  LDG.E R2, [R2.64] ;  /* 0x0000002402027981 */ /* 0x000ea4000c1e1900 */
[----:B--2---:R-:W0:Y:S02]  /*4050*/  I2F R0, R2 ;  /* 0x0000000200007306 */ /* 0x004e240000201400 */
[----:B0-----:R-:W-:Y:S01]  /*4060*/  F2FP.BF16.PACK_AB R0, RZ, R0 ;  /* 0x00000000ff00723e */ /* 0x001fe200000010ff */
[----:B------:R-:W-:Y:S05]  /*4070*/  BRA `(.L_x_647) ;  /* 0x00000d5000007947 */ /* 0x000fea0003800000 */
.L_x_648:
[----:B------:R-:W2:Y:S02]  /*4080*/  LDG.E.U16 R2, [R2.64] ;  /* 0x0000002402027981 */ /* 0x000ea4000c1e1500 */
[----:B--2---:R-:W0:Y:S02]  /*4090*/  I2F.S16 R0, R2 ;  /* 0x0000000200007306 */ /* 0x004e240000101400 */
[----:B0-----:R-:W-:Y:S01]  /*40a0*/  F2FP.BF16.PACK_AB R0, RZ, R0 ;  /* 0x00000000ff00723e */ /* 0x001fe200000010ff */
[----:B------:R-:W-:Y:S05]  /*40b0*/  BRA `(.L_x_647) ;  /* 0x00000d1000007947 */ /* 0x000fea0003800000 */
.L_x_643:
        /* <DEDUP_REMOVED lines=9> */
.L_x_651:
[----:B------:R-:W2:Y:S02]  /*4150*/  LDG.E.U16 R0, [R2.64] ;  /* 0x0000002402007981 */ /* 0x000ea4000c1e1500 */
[----:B--2---:R-:W-:-:S05]  /*4160*/  HADD2.F32 R0, -RZ, R0.H0_H0 ;  /* 0x20000000ff007230 */ /* 0x004fca0000004100 */
[----:B------:R-:W-:Y:S01]  /*4170*/  F2FP.BF16.PACK_AB R0, RZ, R0 ;  /* 0x00000000ff00723e */ /* 0x000fe200000010ff */
[----:B------:R-:W-:Y:S05]  /*4180*/  BRA `(.L_x_647) ;  /* 0x00000c4000007947 */ /* 0x000fea0003800000 */
.L_x_650:
        /* <DEDUP_REMOVED lines=9> */
.L_x_653:
[----:B------:R-:W2:Y:S02]  /*4220*/  LDG.E.U16 R2, [R2.64] ;  /* 0x0000002402027981 */ /* 0x000ea4000c1e1500 */
[----:B--2---:R-:W-:-:S05]  /*4230*/  HADD2.F32 R0, -RZ, R2.H0_H0 ;  /* 0x20000002ff007230 */ /* 0x004fca0000004100 */
[----:B------:R-:W-:Y:S01]  /*4240*/  F2FP.BF16.PACK_AB R0, RZ, R0 ;  /* 0x00000000ff00723e */ /* 0x000fe200000010ff */
[----:B------:R-:W-:Y:S05]  /*4250*/  BRA `(.L_x_647) ;  /* 0x00000b7000007947 */ /* 0x000fea0003800000 */
.L_x_652:
[----:B------:R-:W2:Y:S02]  /*4260*/  LDG.E.64 R2, [R2.64] ;  /* 0x0000002402027981 */ /* 0x000ea4000c1e1b00 */
[----:B--2---:R-:W0:Y:S01]  /*4270*/  F2F.F32.F64 R0, R2 ;  /* 0x0000000200007310 */ /* 0x004e220000301000 */
[----:B------:R-:W0:-:S14]  /*4280*/  DSETP.GEU.AND P0, PT, |R2|, c[0x2][0x0], PT ;  /* 0x008000000200762a */ /* 0x000e1c0003f0e200 */
[----:B0-----:R-:W-:-:S05]  /*4290*/  @!P0 FMUL R0, R0, 1.175494350822287508e-38 ;  /* 0x0080000000008820 */ /* 0x001fca0000400000 */
[----:B------:R-:W-:Y:S01]  /*42a0*/  F2FP.BF16.PACK_AB R0, RZ, R0 ;  /* 0x00000000ff00723e */ /* 0x000fe200000010ff */
[----:B------:R-:W-:Y:S05]  /*42b0*/  BRA `(.L_x_647) ;  /* 0x00000b1000007947 */ /* 0x000fea0003800000 */
.L_x_642:
        /* <DEDUP_REMOVED lines=13> */
.L_x_656:
[----:B------:R-:W2:Y:S02]  /*4390*/  LDG.E.64 R2, [R2.64] ;  /* 0x0000002402027981 */ /* 0x000ea4000c1e1b00 */
[----:B--2---:R-:W0:Y:S01]  /*43a0*/  F2F.F32.F64 R0, R2 ;  /* 0x0000000200007310 */ /* 0x004e220000301000 */
[----:B------:R-:W0:-:S14]  /*43b0*/  DSETP.GEU.AND P0, PT, |R2|, c[0x2][0x0], PT ;  /* 0x008000000200762a */ /* 0x000e1c0003f0e200 */
[----:B0-----:R-:W-:-:S05]  /*43c0*/  @!P0 FMUL R0, R0, 1.175494350822287508e-38 ;  /* 0x0080000000008820 */ /* 0x001fca0000400000 */
[----:B------:R-:W-:Y:S01]  /*43d0*/  F2FP.BF16.PACK_AB R0, RZ, R0 ;  /* 0x00000000ff00723e */ /* 0x000fe200000010ff */
[----:B------:R-:W-:Y:S05]  /*43e0*/  BRA `(.L_x_647) ;  /* 0x000009e000007947 */ /* 0x000fea0003800000 */
.L_x_655:
        /* <DEDUP_REMOVED lines=28> */
.L_x_658:
        /* <DEDUP_REMOVED lines=15> */
.L_x_657:
[----:B------:R0:W5:Y:S01]  /*46a0*/  LDG.E.U16 R0, [R2.64] ;  /* 0x0000002402007981 */ /* 0x000162000c1e1500 */
[----:B------:R-:W-:Y:S05]  /*46b0*/  BRA `(.L_x_647) ;  /* 0x0000071000007947 */ /* 0x000fea0003800000 */
.L_x_654:
        /* <DEDUP_REMOVED lines=12> */
.L_x_661:
        /* <DEDUP_REMOVED lines=21> */
.L_x_665:
[----:B------:R-:W-:Y:S05]  /*48d0*/  BSYNC B1 ;  /* 0x0000000000017941 */ /* 0x000fea0003800000 */
.L_x_664:
[----:B------:R-:W-:Y:S01]  /*48e0*/  LEA R3, R0, 0x3b800000, 0x17 ;  /* 0x3b80000000037811 */ /* 0x000fe200078eb8ff */
[----:B------:R-:W-:-:S05]  /*48f0*/  IMAD.SHL.U32 R0, R2, 0x100000, RZ ;  /* 0x0010000002007824 */ /* 0x000fca00078e00ff */
[----:B------:R-:W-:Y:S02]  /*4900*/  LOP3.LUT R0, R3, R0, R4, 0xfe, !PT ;  /* 0x0000000003007212 */ /* 0x000fe400078efe04 */
.L_x_663:
[----:B------:R-:W-:Y:S05]  /*4910*/  BSYNC B0 ;  /* 0x0000000000007941 */ /* 0x000fea0003800000 */
.L_x_662:
[----:B------:R-:W-:Y:S01]  /*4920*/  F2FP.BF16.PACK_AB R0, RZ, R0 ;  /* 0x00000000ff00723e */ /* 0x000fe200000010ff */
[----:B------:R-:W-:Y:S05]  /*4930*/  BRA `(.L_x_647) ;  /* 0x0000049000007947 */ /* 0x000fea0003800000 */
.L_x_660:
        /* <DEDUP_REMOVED lines=21> */
.L_x_669:
[----:B------:R-:W-:Y:S05]  /*4a90*/  BSYNC B1 ;  /* 0x0000000000017941 */ /* 0x000fea0003800000 */
.L_x_668:
[----:B------:R-:W-:Y:S01]  /*4aa0*/  LEA R3, R0, 0x37800000, 0x17 ;  /* 0x3780000000037811 */ /* 0x000fe200078eb8ff */
[----:B------:R-:W-:-:S05]  /*4ab0*/  IMAD.SHL.U32 R0, R2, 0x200000, RZ ;  /* 0x0020000002007824 */ /* 0x000fca00078e00ff */
[----:B------:R-:W-:Y:S02]  /*4ac0*/  LOP3.LUT R0, R3, R0, R4, 0xfe, !PT ;  /* 0x0000000003007212 */ /* 0x000fe400078efe04 */
.L_x_667:
[----:B------:R-:W-:Y:S05]  /*4ad0*/  BSYNC B0 ;  /* 0x0000000000007941 */ /* 0x000fea0003800000 */
.L_x_666:
[----:B------:R-:W-:Y:S01]  /*4ae0*/  F2FP.BF16.PACK_AB R0, RZ, R0 ;  /* 0x00000000ff00723e */ /* 0x000fe200000010ff */
[----:B------:R-:W-:Y:S05]  /*4af0*/  BRA `(.L_x_647) ;  /* 0x000002d000007947 */ /* 0x000fea0003800000 */
.L_x_659:
        /* <DEDUP_REMOVED lines=14> */
.L_x_673:
[----:B------:R-:W-:Y:S05]  /*4be0*/  BSYNC B0 ;  /* 0x0000000000007941 */ /* 0x000fea0003800000 */
.L_x_672:
[----:B------:R-:W-:Y:S01]  /*4bf0*/  F2FP.BF16.PACK_AB R0, RZ, R0 ;  /* 0x00000000ff00723e */ /* 0x000fe200000010ff */
[----:B------:R-:W-:Y:S05]  /*4c00*/  BRA `(.L_x_647) ;  /* 0x000001c000007947 */ /* 0x000fea0003800000 */
.L_x_646:
        /* <DEDUP_REMOVED lines=21> */
.L_x_671:
[----:B------:R-:W2:Y:S02]  /*4d60*/  LDG.E.64 R2, [R2.64] ;  /* 0x0000002402027981 */ /* 0x000ea4000c1e1b00 */
[----:B--2---:R-:W0:Y:S02]  /*4d70*/  I2F.U64 R0, R2 ;  /* 0x0000000200007312 */ /* 0x004e240000301000 */
[----:B0-----:R-:W-:Y:S01]  /*4d80*/  F2FP.BF16.PACK_AB R0, RZ, R0 ;  /* 0x00000000ff00723e */ /* 0x001fe200000010ff */
[----:B------:R-:W-:Y:S05]  /*4d90*/  BRA `(.L_x_647) ;  /* 0x0000003000007947 */ /* 0x000fea0003800000 */
.L_x_670:
[----:B------:R-:W2:Y:S02]  /*4da0*/  LDG.E R2, [R2.64] ;  /* 0x0000002402027981 */ /* 0x000ea4000c1e1900 */
[----:B--2---:R-:W0:Y:S02]  /*4db0*/  I2F.U32 R0, R2 ;  /* 0x0000000200007306 */ /* 0x004e240000201000 */
[----:B0-----:R-:W-:-:S06]  /*4dc0*/  F2FP.BF16.PACK_AB R0, RZ, R0 ;  /* 0x00000000ff00723e */ /* 0x001fcc00000010ff */
.L_x_647:
        /* <DEDUP_REMOVED lines=20> */
.L_x_675:
[----:B------:R-:W-:Y:S05]  /*4f10*/  BSYNC B0 ;  /* 0x0000000000007941 */ /* 0x000fea0003800000 */
.L_x_674:
        /* <DEDUP_REMOVED lines=20> */
.L_x_679:
[----:B------:R-:W-:-:S06]  /*5060*/  PRMT R3, RZ, 0x5410, R0 ;  /* 0x00005410ff037816 */ /* 0x000fcc0000000000 */
[----:B------:R-:W1:Y:S02]  /*5070*/  F2I.S64.TRUNC R2, R3 ;  /* 0x0000000300027311 */ /* 0x000e64000020d900 */
[----:B-1----:R1:W-:Y:S01]  /*5080*/  STG.E.U8 [R16.64], R2 ;  /* 0x0000000210007986 */ /* 0x0023e2000c101124 */
[----:B------:R-:W-:Y:S05]  /*5090*/  BRA `(.L_x_681) ;  /* 0x00000e4000007947 */ /* 0x000fea0003800000 */
.L_x_678:
        /* <DEDUP_REMOVED lines=10> */
.L_x_683:
[----:B------:R-:W-:-:S04]  /*5140*/  PRMT R0, RZ, 0x5410, R0 ;  /* 0x00005410ff007816 */ /* 0x000fc80000000000 */
[----:B------:R-:W1:Y:S02]  /*5150*/  F2I.FTZ.TRUNC.NTZ R3, R0 ;  /* 0x0000000000037305 */ /* 0x000e64000021f100 */
[----:B-1----:R1:W-:Y:S01]  /*5160*/  STG.E [R16.64], R3 ;  /* 0x0000000310007986 */ /* 0x0023e2000c101924 */
[----:B------:R-:W-:Y:S05]  /*5170*/  BRA `(.L_x_681) ;  /* 0x00000d6000007947 */ /* 0x000fea0003800000 */
.L_x_682:
[----:B------:R-:W-:-:S04]  /*5180*/  PRMT R0, RZ, 0x5410, R0 ;  /* 0x00005410ff007816 */ /* 0x000fc80000000000 */
[----:B------:R-:W1:Y:S02]  /*5190*/  F2I.FTZ.TRUNC.NTZ R3, R0 ;  /* 0x0000000000037305 */ /* 0x000e64000021f100 */
[----:B-1----:R1:W-:Y:S01]  /*51a0*/  STG.E.U16 [R16.64], R3 ;  /* 0x0000000310007986 */ /* 0x0023e2000c101524 */
[----:B------:R-:W-:Y:S05]  /*51b0*/  BRA `(.L_x_681) ;  /* 0x00000d2000007947 */ /* 0x000fea0003800000 */
.L_x_677:
        /* <DEDUP_REMOVED lines=9> */
.L_x_685:
[----:B------:R-:W-:-:S04]  /*5250*/  PRMT R0, RZ, 0x5410, R0 ;  /* 0x00005410ff007816 */ /* 0x000fc80000000000 */
[----:B------:R-:W-:-:S05]  /*5260*/  F2FP.PACK_AB R0, RZ, R0 ;  /* 0x00000000ff00723e */ /* 0x000fca00000000ff */
[----:B------:R1:W-:Y:S01]  /*5270*/  STG.E.U16 [R16.64], R0 ;  /* 0x0000000010007986 */ /* 0x0003e2000c101524 */
[----:B------:R-:W-:Y:S05]  /*5280*/  BRA `(.L_x_681) ;  /* 0x00000c5000007947 */ /* 0x000fea0003800000 */
.L_x_684:
        /* <DEDUP_REMOVED lines=10> */
.L_x_687:
[----:B------:R-:W-:-:S04]  /*5330*/  PRMT R0, RZ, 0x5410, R0 ;  /* 0x00005410ff007816 */ /* 0x000fc80000000000 */
[----:B------:R-:W-:-:S04]  /*5340*/  F2FP.PACK_AB R3, RZ, R0 ;  /* 0x00000000ff03723e */ /* 0x000fc800000000ff */
[----:B------:R-:W-:-:S05]  /*5350*/  PRMT R3, R3, 0x5410, RZ ;  /* 0x0000541003037816 */ /* 0x000fca00000000ff */
[----:B------:R1:W-:Y:S01]  /*5360*/  STG.E [R16.64], R3 ;  /* 0x0000000310007986 */ /* 0x0003e2000c101924 */
[----:B------:R-:W-:Y:S05]  /*5370*/  BRA `(.L_x_681) ;  /* 0x00000b6000007947 */ /* 0x000fea0003800000 */
.L_x_686:
[----:B------:R-:W-:-:S05]  /*5380*/  PRMT R2, RZ, 0x5410, R0 ;  /* 0x00005410ff027816 */ /* 0x000fca0000000000 */
[----:B------:R-:W-:-:S06]  /*5390*/  FMUL.FTZ R2, R2, 1 ;  /* 0x3f80000002027820 */ /* 0x000fcc0000410000 */
[----:B------:R-:W1:Y:S02]  /*53a0*/  F2F.F64.F32 R2, R2 ;  /* 0x0000000200027310 */ /* 0x000e640000201800 */
[----:B-1----:R1:W-:Y:S01]  /*53b0*/  STG.E.64 [R16.64], R2 ;  /* 0x0000000210007986 */ /* 0x0023e2000c101b24 */
[----:B------:R-:W-:Y:S05]  /*53c0*/  BRA `(.L_x_681) ;  /* 0x00000b1000007947 */ /* 0x000fea0003800000 */
.L_x_676:
        /* <DEDUP_REMOVED lines=13> */
.L_x_690:
[----:B------:R-:W-:Y:S01]  /*54a0*/  PRMT R0, RZ, 0x5410, R0 ;  /* 0x00005410ff007816 */ /* 0x000fe20000000000 */
[----:B0-----:R-:W-:-:S04]  /*54b0*/  CS2R R6, SRZ ;  /* 0x0000000000067805 */ /* 0x001fc8000001ff00 */
[----:B------:R-:W-:-:S04]  /*54c0*/  FMUL.FTZ R0, R0, 1 ;  /* 0x3f80000000007820 */ /* 0x000fc80000410000 */
[----:B------:R-:W0:Y:S02]  /*54d0*/  F2F.F64.F32 R4, R0 ;  /* 0x0000000000047310 */ /* 0x000e240000201800 */
[----:B0-----:R0:W-:Y:S01]  /*54e0*/  STG.E.128 [R16.64], R4 ;  /* 0x0000000410007986 */ /* 0x0011e2000c101d24 */
[----:B------:R-:W-:Y:S05]  /*54f0*/  BRA `(.L_x_681) ;  /* 0x000009e000007947 */ /* 0x000fea0003800000 */
.L_x_689:
        /* <DEDUP_REMOVED lines=21> */
.L_x_694:
[----:B------:R-:W-:Y:S05]  /*5650*/  BSYNC B0 ;  /* 0x0000000000007941 */ /* 0x000fea0003800000 */
.L_x_693:
[----:B------:R-:W-:-:S05]  /*5660*/  LOP3.LUT R3, R0, R3, RZ, 0xfc, !PT ;  /* 0x0000000300037212 */ /* 0x000fca00078efcff */
[----:B------:R1:W-:Y:S01]  /*5670*/  STG.E.U8 [R16.64], R3 ;  /* 0x0000000310007986 */ /* 0x0003e2000c101124 */
[----:B------:R-:W-:Y:S05]  /*5680*/  BRA `(.L_x_681) ;  /* 0x0000085000007947 */ /* 0x000fea0003800000 */
.L_x_692:
        /* <DEDUP_REMOVED lines=13> */
.L_x_696:
[----:B------:R-:W-:Y:S01]  /*5760*/  IMAD.MOV.U32 R0, RZ, RZ, 0x7f ;  /* 0x0000007fff007424 */ /* 0x000fe200078e00ff */
[----:B------:R-:W-:-:S04]  /*5770*/  ISETP.GT.U32.AND P0, PT, R2, 0x7f800000, PT ;  /* 0x7f8000000200780c */ /* 0x000fc80003f04070 */
[----:B------:R-:W-:-:S04]  /*5780*/  SEL R0, R0, 0x7c, P0 ;  /* 0x0000007c00007807 */ /* 0x000fc80000000000 */
.L_x_697:
[----:B------:R-:W-:Y:S05]  /*5790*/  BSYNC B0 ;  /* 0x0000000000007941 */ /* 0x000fea0003800000 */
.L_x_695:
[----:B------:R-:W-:-:S04]  /*57a0*/  LOP3.LUT R2, R3, 0x80000000, RZ, 0xc0, !PT ;  /* 0x8000000003027812 */ /* 0x000fc800078ec0ff */
[----:B------:R-:W-:-:S04]  /*57b0*/  SHF.R.U32.HI R3, RZ, 0x18, R2 ;  /* 0x00000018ff037819 */ /* 0x000fc80000011602 */
[----:B------:R-:W-:-:S05]  /*57c0*/  LOP3.LUT R3, R0, R3, RZ, 0xfc, !PT ;  /* 0x0000000300037212 */ /* 0x000fca00078efcff */
[----:B------:R1:W-:Y:S01]  /*57d0*/  STG.E.U8 [R16.64], R3 ;  /* 0x0000000310007986 */ /* 0x0003e2000c101124 */
[----:B------:R-:W-:Y:S05]  /*57e0*/  BRA `(.L_x_681) ;  /* 0x000006f000007947 */ /* 0x000fea0003800000 */
.L_x_691:
[----:B------:R1:W-:Y:S01]  /*57f0*/  STG.E.U16 [R16.64], R0 ;  /* 0x0000000010007986 */ /* 0x0003e2000c101524 */
[----:B------:R-:W-:Y:S05]  /*5800*/  BRA `(.L_x_681) ;  /* 0x000006d000007947 */ /* 0x000fea0003800000 */
.L_x_688:
        /* <DEDUP_REMOVED lines=12> */
.L_x_700:
        /* <DEDUP_REMOVED lines=17> */
.L_x_703:
[----:B------:R-:W-:-:S04]  /*59e0*/  LOP3.LUT R2, R3, 0x80000000, RZ, 0xc0, !PT ;  /* 0x8000000003027812 */ /* 0x000fc800078ec0ff */
[----:B------:R-:W-:-:S04]  /*59f0*/  SHF.R.U32.HI R3, RZ, 0x18, R2 ;  /* 0x00000018ff037819 */ /* 0x000fc80000011602 */
[----:B------:R-:W-:-:S04]  /*5a00*/  LOP3.LUT R0, R0, R3, RZ, 0xfc, !PT ;  /* 0x0000000300007212 */ /* 0x000fc800078efcff */
[----:B------:R-:W-:Y:S02]  /*5a10*/  PRMT R8, R0, 0x7610, R8 ;  /* 0x0000761000087816 */ /* 0x000fe40000000008 */
.L_x_702:
[----:B------:R-:W-:Y:S05]  /*5a20*/  BSYNC B0 ;  /* 0x0000000000007941 */ /* 0x000fea0003800000 */
.L_x_701:
[----:B------:R1:W-:Y:S01]  /*5a30*/  STG.E.U8 [R16.64], R8 ;  /* 0x0000000810007986 */ /* 0x0003e2000c101124 */
[----:B------:R-:W-:Y:S05]  /*5a40*/  BRA `(.L_x_681) ;  /* 0x0000049000007947 */ /* 0x000fea0003800000 */
.L_x_699:
        /* <DEDUP_REMOVED lines=17> */
.L_x_706:
[----:B------:R-:W-:-:S04]  /*5b60*/  LOP3.LUT R2, R3, 0x80000000, RZ, 0xc0, !PT ;  /* 0x8000000003027812 */ /* 0x000fc800078ec0ff */
[----:B------:R-:W-:-:S04]  /*5b70*/  SHF.R.U32.HI R3, RZ, 0x18, R2 ;  /* 0x00000018ff037819 */ /* 0x000fc80000011602 */
[----:B------:R-:W-:-:S04]  /*5b80*/  LOP3.LUT R0, R0, R3, RZ, 0xfc, !PT ;  /* 0x0000000300007212 */ /* 0x000fc800078efcff */
[----:B------:R-:W-:Y:S02]  /*5b90*/  PRMT R8, R0, 0x7610, R8 ;  /* 0x0000761000087816 */ /* 0x000fe40000000008 */
.L_x_705:
[----:B------:R-:W-:Y:S05]  /*5ba0*/  BSYNC B0 ;  /* 0x0000000000007941 */ /* 0x000fea0003800000 */
.L_x_704:
[----:B------:R1:W-:Y:S01]  /*5bb0*/  STG.E.U8 [R16.64], R8 ;  /* 0x0000000810007986 */ /* 0x0003e2000c101124 */
[----:B------:R-:W-:Y:S05]  /*5bc0*/  BRA `(.L_x_681) ;  /* 0x0000031000007947 */ /* 0x000fea0003800000 */
.L_x_698:
        /* <DEDUP_REMOVED lines=22> */
.L_x_680:
        /* <DEDUP_REMOVED lines=20> */
.L_x_708:
[----:B------:R-:W-:-:S06]  /*5e70*/  PRMT R2, RZ, 0x5410, R0 ;  /* 0x00005410ff027816 */ /* 0x000fcc0000000000 */
[----:B------:R-:W1:Y:S02]  /*5e80*/  F2I.U64.TRUNC R2, R2 ;  /* 0x0000000200027311 */ /* 0x000e64000020d800 */
[----:B-1----:R1:W-:Y:S01]  /*5e90*/  STG.E.64 [R16.64], R2 ;  /* 0x0000000210007986 */ /* 0x0023e2000c101b24 */
[----:B------:R-:W-:Y:S05]  /*5ea0*/  BRA `(.L_x_681) ;  /* 0x0000003000007947 */ /* 0x000fea0003800000 */
.L_x_707:
[----:B------:R-:W-:-:S04]  /*5eb0*/  PRMT R0, RZ, 0x5410, R0 ;  /* 0x00005410ff007816 */ /* 0x000fc80000000000 */
[----:B------:R-:W1:Y:S02]  /*5ec0*/  F2I.FTZ.U32.TRUNC.NTZ R3, R0 ;  /* 0x0000000000037305 */ /* 0x000e64000021f000 */
[----:B-1----:R1:W-:Y:S02]  /*5ed0*/  STG.E [R16.64], R3 ;  /* 0x0000000310007986 */ /* 0x0023e4000c101924 */
.L_x_681:
[----:B------:R-:W-:-:S04]  /*5ee0*/  IADD3 R19, R19, 0x80, RZ ;  /* 0x0000008013137810 */ /* 0x000fc80007ffe0ff */
[----:B------:R-:W-:-:S13]  /*5ef0*/  ISETP.GE.AND P0, PT, R19, c[0x0][0x160], PT ;  /* 0x0000580013007a0c */ /* 0x000fda0003f06270 */
        /* <DEDUP_REMOVED lines=229> */
.L_x_709:
        /* <DEDUP_REMOVED lines=20> */
.L_x_713:
[----:B------:R-:W2:Y:S02]  /*6e90*/  LDG.E.U8 R2, [R2.64] ;  /* 0x0000002402027981 */ /* 0x000ea4000c1e1100 */
[----:B--2---:R-:W0:Y:S02]  /*6ea0*/  I2F.U16 R0, R2 ;  /* 0x0000000200007306 */ /* 0x004e240000101000 */
[----:B0-----:R-:W-:Y:S01]  /*6eb0*/  F2FP.BF16.PACK_AB R0, RZ, R0 ;  /* 0x00000000ff00723e */ /* 0x001fe200000010ff */
[----:B------:R-:W-:Y:S05]  /*6ec0*/  BRA `(.L_x_715) ;  /* 0x00000e3000007947 */ /* 0x000fea0003800000 */
.L_x_712:
        /* <DEDUP_REMOVED lines=10> */
.L_x_717:
[----:B------:R-:W2:Y:S02]  /*6f70*/  LDG.E R2, [R2.64] ;  /* 0x0000002402027981 */ /* 0x000ea4000c1e1900 */
[----:B--2---:R-:W0:Y:S02]  /*6f80*/  I2F R0, R2 ;  /* 0x0000000200007306 */ /* 0x004e240000201400 */
[----:B0-----:R-:W-:Y:S01]  /*6f90*/  F2FP.BF16.PACK_AB R0, RZ, R0 ;  /* 0x00000000ff00723e */ /* 0x001fe200000010ff */
[----:B------:R-:W-:Y:S05]  /*6fa0*/  BRA `(.L_x_715) ;  /* 0x00000d5000007947 */ /* 0x000fea0003800000 */
.L_x_716:
[----:B------:R-:W2:Y:S02]  /*6fb0*/  LDG.E.U16 R2, [R2.64] ;  /* 0x0000002402027981 */ /* 0x000ea4000c1e1500 */
[----:B--2---:R-:W0:Y:S02]  /*6fc0*/  I2F.S16 R0, R2 ;  /* 0x0000000200007306 */ /* 0x004e240000101400 */
[----:B0-----:R-:W-:Y:S01]  /*6fd0*/  F2FP.BF16.PACK_AB R0, RZ, R0 ;  /* 0x00000000ff00723e */ /* 0x001fe200000010ff */
[----:B------:R-:W-:Y:S05]  /*6fe0*/  BRA `(.L_x_715) ;  /* 0x00000d1000007947 */ /* 0x000fea0003800000 */
.L_x_711:
        /* <DEDUP_REMOVED lines=9> */
.L_x_719:
[----:B------:R-:W2:Y:S02]  /*7080*/  LDG.E.U16 R0, [R2.64] ;  /* 0x0000002402007981 */ /* 0x000ea4000c1e1500 */
[----:B--2---:R-:W-:-:S05]  /*7090*/  HADD2.F32 R0, -RZ, R0.H0_H0 ;  /* 0x20000000ff007230 */ /* 0x004fca0000004100 */
[----:B------:R-:W-:Y:S01]  /*70a0*/  F2FP.BF16.PACK_AB R0, RZ, R0 ;  /* 0x00000000ff00723e */ /* 0x000fe200000010ff */
[----:B------:R-:W-:Y:S05]  /*70b0*/  BRA `(.L_x_715) ;  /* 0x00000c4000007947 */ /* 0x000fea0003800000 */
.L_x_718:
        /* <DEDUP_REMOVED lines=9> */
.L_x_721:
[----:B------:R-:W2:Y:S02]  /*7150*/  LDG.E.U16 R2, [R2.64] ;  /* 0x0000002402027981 */ /* 0x000ea4000c1e1500 */
[----:B--2---:R-:W-:-:S05]  /*7160*/  HADD2.F32 R0, -RZ, R2.H0_H0 ;  /* 0x20000002ff007230 */ /* 0x004fca0000004100 */
[----:B------:R-:W-:Y:S01]  /*7170*/  F2FP.BF16.PACK_AB R0, RZ, R0 ;  /* 0x00000000ff00723e */ /* 0x000fe200000010ff */
[----:B------:R-:W-:Y:S05]  /*7180*/  BRA `(.L_x_715) ;  /* 0x00000b7000007947 */ /* 0x000fea0003800000 */
.L_x_720:
[----:B------:R-:W2:Y:S02]  /*7190*/  LDG.E.64 R2, [R2.64] ;  /* 0x0000002402027981 */ /* 0x000ea4000c1e1b00 */
[----:B--2---:R-:W0:Y:S01]  /*71a0*/  F2F.F32.F64 R0, R2 ;  /* 0x0000000200007310 */ /* 0x004e220000301000 */
[----:B------:R-:W0:-:S14]  /*71b0*/  DSETP.GEU.AND P0, PT, |R2|, c[0x2][0x0], PT ;  /* 0x008000000200762a */ /* 0x000e1c0003f0e200 */
[----:B0-----:R-:W-:-:S05]  /*71c0*/  @!P0 FMUL R0, R0, 1.175494350822287508e-38 ;  /* 0x0080000000008820 */ /* 0x001fca0000400000 */
[----:B------:R-:W-:Y:S01]  /*71d0*/  F2FP.BF16.PACK_AB R0, RZ, R0 ;  /* 0x00000000ff00723e */ /* 0x000fe200000010ff */
[----:B------:R-:W-:Y:S05]  /*71e0*/  BRA `(.L_x_715) ;  /* 0x00000b1000007947 */ /* 0x000fea0003800000 */
.L_x_710:
        /* <DEDUP_REMOVED lines=13> */
.L_x_724:
[----:B------:R-:W2:Y:S02]  /*72c0*/  LDG.E.64 R2, [R2.64] ;  /* 0x0000002402027981 */ /* 0x000ea4000c1e1b00 */
[----:B--2---:R-:W0:Y:S01]  /*72d0*/  F2F.F32.F64 R0, R2 ;  /* 0x0000000200007310 */ /* 0x004e220000301000 */
[----:B------:R-:W0:-:S14]  /*72e0*/  DSETP.GEU.AND P0, PT, |R2|, c[0x2][0x0], PT ;  /* 0x008000000200762a */ /* 0x000e1c0003f0e200 */
[----:B0-----:R-:W-:-:S05]  /*72f0*/  @!P0 FMUL R0, R0, 1.175494350822287508e-38 ;  /* 0x0080000000008820 */ /* 0x001fca0000400000 */
[----:B------:R-:W-:Y:S01]  /*7300*/  F2FP.BF16.PACK_AB R0, RZ, R0 ;  /* 0x00000000ff00723e */ /* 0x000fe200000010ff */
[----:B------:R-:W-:Y:S05]  /*7310*/  BRA `(.L_x_715) ;  /* 0x000009e000007947 */ /* 0x000fea0003800000 */
.L_x_723:
        /* <DEDUP_REMOVED lines=28> */
.L_x_726:
        /* <DEDUP_REMOVED lines=15> */
.L_x_725:
[----:B------:R0:W5:Y:S01]  /*75d0*/  LDG.E.U16 R0, [R2.64] ;  /* 0x0000002402007981 */ /* 0x000162000c1e1500 */
[----:B------:R-:W-:Y:S05]  /*75e0*/  BRA `(.L_x_715) ;  /* 0x0000071000007947 */ /* 0x000fea0003800000 */
.L_x_722:
        /* <DEDUP_REMOVED lines=12> */
.L_x_729:
        /* <DEDUP_REMOVED lines=21> */
.L_x_733:
[----:B------:R-:W-:Y:S05]  /*7800*/  BSYNC B1 ;  /* 0x0000000000017941 */ /* 0x000fea0003800000 */
.L_x_732:
[----:B------:R-:W-:Y:S01]  /*7810*/  LEA R3, R0, 0x3b800000, 0x17 ;  /* 0x3b80000000037811 */ /* 0x000fe200078eb8ff */
[----:B------:R-:W-:-:S05]  /*7820*/  IMAD.SHL.U32 R0, R2, 0x100000, RZ ;  /* 0x0010000002007824 */ /* 0x000fca00078e00ff */
[----:B------:R-:W-:Y:S02]  /*7830*/  LOP3.LUT R0, R3, R0, R4, 0xfe, !PT ;  /* 0x0000000003007212 */ /* 0x000fe400078efe04 */
.L_x_731:
[----:B------:R-:W-:Y:S05]  /*7840*/  BSYNC B0 ;  /* 0x0000000000007941 */ /* 0x000fea0003800000 */
.L_x_730:
[----:B------:R-:W-:Y:S01]  /*7850*/  F2FP.BF16.PACK_AB R0, RZ, R0 ;  /* 0x00000000ff00723e */ /* 0x000fe200000010ff */
[----:B------:R-:W-:Y:S05]  /*7860*/  BRA `(.L_x_715) ;  /* 0x0000049000007947 */ /* 0x000fea0003800000 */
.L_x_728:
        /* <DEDUP_REMOVED lines=21> */
.L_x_737:
[----:B------:R-:W-:Y:S05]  /*79c0*/  BSYNC B1 ;  /* 0x0000000000017941 */ /* 0x000fea0003800000 */
.L_x_736:
[----:B------:R-:W-:Y:S01]  /*79d0*/  LEA R3, R0, 0x37800000, 0x17 ;  /* 0x3780000000037811 */ /* 0x000fe200078eb8ff */
[----:B------:R-:W-:-:S05]  /*79e0*/  IMAD.SHL.U32 R0, R2, 0x200000, RZ ;  /* 0x0020000002007824 */ /* 0x000fca00078e00ff */
[----:B------:R-:W-:Y:S02]  /*79f0*/  LOP3.LUT R0, R3, R0, R4, 0xfe, !PT ;  /* 0x0000000003007212 */ /* 0x000fe400078efe04 */
.L_x_735:
[----:B------:R-:W-:Y:S05]  /*7a00*/  BSYNC B0 ;  /* 0x0000000000007941 */ /* 0x000fea0003800000 */
.L_x_734:
[----:B------:R-:W-:Y:S01]  /*7a10*/  F2FP.BF16.PACK_AB R0, RZ, R0 ;  /* 0x00000000ff00723e */ /* 0x000fe200000010ff */
[----:B------:R-:W-:Y:S05]  /*7a20*/  BRA `(.L_x_715) ;  /* 0x000002d000007947 */ /* 0x000fea0003800000 */
.L_x_727:
        /* <DEDUP_REMOVED lines=14> */
.L_x_741:
[----:B------:R-:W-:Y:S05]  /*7b10*/  BSYNC B0 ;  /* 0x0000000000007941 */ /* 0x000fea0003800000 */
.L_x_740:
[----:B------:R-:W-:Y:S01]  /*7b20*/  F2FP.BF16.PACK_AB R0, RZ, R0 ;  /* 0x00000000ff00723e */ /* 0x000fe200000010ff */
[----:B------:R-:W-:Y:S05]  /*7b30*/  BRA `(.L_x_715) ;  /* 0x000001c000007947 */ /* 0x000fea0003800000 */
.L_x_714:
        /* <DEDUP_REMOVED lines=21> */
.L_x_739:
[----:B------:R-:W2:Y:S02]  /*7c90*/  LDG.E.64 R2, [R2.64] ;  /* 0x0000002402027981 */ /* 0x000ea4000c1e1b00 */
[----:B--2---:R-:W0:Y:S02]  /*7ca0*/  I2F.U64 R0, R2 ;  /* 0x0000000200007312 */ /* 0x004e240000301000 */
[----:B0-----:R-:W-:Y:S01]  /*7cb0*/  F2FP.BF16.PACK_AB R0, RZ, R0 ;  /* 0x00000000ff00723e */ /* 0x001fe200000010ff */
[----:B------:R-:W-:Y:S05]  /*7cc0*/  BRA `(.L_x_715) ;  /* 0x0000003000007947 */ /* 0x000fea0003800000 */
.L_x_738:
[----:B------:R-:W2:Y:S02]  /*7cd0*/  LDG.E R2, [R2.64] ;  /* 0x0000002402027981 */ /* 0x000ea4000c1e1900 */
[----:B--2---:R-:W0:Y:S02]  /*7ce0*/  I2F.U32 R0, R2 ;  /* 0x0000000200007306 */ /* 0x004e240000201000 */
[----:B0-----:R-:W-:-:S06]  /*7cf0*/  F2FP.BF16.PACK_AB R0, RZ, R0 ;  /* 0x00000000ff00723e */ /* 0x001fcc00000010ff */
.L_x_715:
        /* <DEDUP_REMOVED lines=20> */
.L_x_743:
[----:B------:R-:W-:Y:S05]  /*7e40*/  BSYNC B0 ;  /* 0x0000000000007941 */ /* 0x000fea0003800000 */
.L_x_742:
        /* <DEDUP_REMOVED lines=20> */
.L_x_747:
[----:B------:R-:W-:-:S06]  /*7f90*/  PRMT R3, RZ, 0x5410, R0 ;  /* 0x00005410ff037816 */ /* 0x000fcc0000000000 */
[----:B------:R-:W1:Y:S02]  /*7fa0*/  F2I.S64.TRUNC R2, R3 ;  /* 0x0000000300027311 */ /* 0x000e64000020d900 */
[----:B-1----:R1:W-:Y:S01]  /*7fb0*/  STG.E.U8 [R16.64], R2 ;  /* 0x0000000210007986 */ /* 0x0023e2000c101124 */
[----:B------:R-:W-:Y:S05]  /*7fc0*/  BRA `(.L_x_749) ;  /* 0x00000e4000007947 */ /* 0x000fea0003800000 */
.L_x_746:
        /* <DEDUP_REMOVED lines=10> */
.L_x_751:
[----:B------:R-:W-:-:S04]  /*8070*/  PRMT R0, RZ, 0x5410, R0 ;  /* 0x00005410ff007816 */ /* 0x000fc80000000000 */
[----:B------:R-:W1:Y:S02]  /*8080*/  F2I.FTZ.TRUNC.NTZ R3, R0 ;  /* 0x0000000000037305 */ /* 0x000e64000021f100 */
[----:B-1----:R1:W-:Y:S01]  /*8090*/  STG.E [R16.64], R3 ;  /* 0x0000000310007986 */ /* 0x0023e2000c101924 */
[----:B------:R-:W-:Y:S05]  /*80a0*/  BRA `(.L_x_749) ;  /* 0x00000d6000007947 */ /* 0x000fea0003800000 */
.L_x_750:
[----:B------:R-:W-:-:S04]  /*80b0*/  PRMT R0, RZ, 0x5410, R0 ;  /* 0x00005410ff007816 */ /* 0x000fc80000000000 */
[----:B------:R-:W1:Y:S02]  /*80c0*/  F2I.FTZ.TRUNC.NTZ R3, R0 ;  /* 0x0000000000037305 */ /* 0x000e64000021f100 */
[----:B-1----:R1:W-:Y:S01]  /*80d0*/  STG.E.U16 [R16.64], R3 ;  /* 0x0000000310007986 */ /* 0x0023e2000c101524 */
[----:B------:R-:W-:Y:S05]  /*80e0*/  BRA `(.L_x_749) ;  /* 0x00000d2000007947 */ /* 0x000fea0003800000 */
.L_x_745:
        /* <DEDUP_REMOVED lines=9> */
.L_x_753:
[----:B------:R-:W-:-:S04]  /*8180*/  PRMT R0, RZ, 0x5410, R0 ;  /* 0x00005410ff007816 */ /* 0x000fc80000000000 */
[----:B------:R-:W-:-:S05]  /*8190*/  F2FP.PACK_AB R0, RZ, R0 ;  /* 0x00000000ff00723e */ /* 0x000fca00000000ff */
[----:B------:R1:W-:Y:S01]  /*81a0*/  STG.E.U16 [R16.64], R0 ;  /* 0x0000000010007986 */ /* 0x0003e2000c101524 */
[----:B------:R-:W-:Y:S05]  /*81b0*/  BRA `(.L_x_749) ;  /* 0x00000c5000007947 */ /* 0x000fea0003800000 */
.L_x_752:
        /* <DEDUP_REMOVED lines=10> */
.L_x_755:
[----:B------:R-:W-:-:S04]  /*8260*/  PRMT R0, RZ, 0x5410, R0 ;  /* 0x00005410ff007816 */ /* 0x000fc80000000000 */
[----:B------:R-:W-:-:S04]  /*8270*/  F2FP.PACK_AB R3, RZ, R0 ;  /* 0x00000000ff03723e */ /* 0x000fc800000000ff */
[----:B------:R-:W-:-:S05]  /*8280*/  PRMT R3, R3, 0x5410, RZ ;  /* 0x0000541003037816 */ /* 0x000fca00000000ff */
[----:B------:R1:W-:Y:S01]  /*8290*/  STG.E [R16.64], R3 ;  /* 0x0000000310007986 */ /* 0x0003e2000c101924 */
[----:B------:R-:W-:Y:S05]  /*82a0*/  BRA `(.L_x_749) ;  /* 0x00000b6000007947 */ /* 0x000fea0003800000 */
.L_x_754:
[----:B------:R-:W-:-:S05]  /*82b0*/  PRMT R2, RZ, 0x5410, R0 ;  /* 0x00005410ff027816 */ /* 0x000fca0000000000 */
[----:B------:R-:W-:-:S06]  /*82c0*/  FMUL.FTZ R2, R2, 1 ;  /* 0x3f80000002027820 */ /* 0x000fcc0000410000 */
[----:B------:R-:W1:Y:S02]  /*82d0*/  F2F.F64.F32 R2, R2 ;  /* 0x0000000200027310 */ /* 0x000e640000201800 */
[----:B-1----:R1:W-:Y:S01]  /*82e0*/  STG.E.64 [R16.64], R2 ;  /* 0x0000000210007986 */ /* 0x0023e2000c101b24 */
[----:B------:R-:W-:Y:S05]  /*82f0*/  BRA `(.L_x_749) ;  /* 0x00000b1000007947 */ /* 0x000fea0003800000 */
.L_x_744:
        /* <DEDUP_REMOVED lines=13> */
.L_x_758:
[----:B------:R-:W-:Y:S01]  /*83d0*/  PRMT R0, RZ, 0x5410, R0 ;  /* 0x00005410ff007816 */ /* 0x000fe20000000000 */
[----:B0-----:R-:W-:-:S04]  /*83e0*/  CS2R R6, SRZ ;  /* 0x0000000000067805 */ /* 0x001fc8000001ff00 */
[----:B------:R-:W-:-:S04]  /*83f0*/  FMUL.FTZ R0, R0, 1 ;  /* 0x3f80000000007820 */ /* 0x000fc80000410000 */
[----:B------:R-:W0:Y:S02]  /*8400*/  F2F.F64.F32 R4, R0 ;  /* 0x0000000000047310 */ /* 0x000e240000201800 */
[----:B0-----:R0:W-:Y:S01]  /*8410*/  STG.E.128 [R16.64], R4 ;  /* 0x0000000410007986 */ /* 0x0011e2000c101d24 */
[----:B------:R-:W-:Y:S05]  /*8420*/  BRA `(.L_x_749) ;  /* 0x000009e000007947 */ /* 0x000fea0003800000 */
.L_x_757:
        /* <DEDUP_REMOVED lines=21> */
.L_x_762:
[----:B------:R-:W-:Y:S05]  /*8580*/  BSYNC B0 ;  /* 0x0000000000007941 */ /* 0x000fea0003800000 */
.L_x_761:
[----:B------:R-:W-:-:S05]  /*8590*/  LOP3.LUT R3, R0, R3, RZ, 0xfc, !PT ;  /* 0x0000000300037212 */ /* 0x000fca00078efcff */
[----:B------:R1:W-:Y:S01]  /*85a0*/  STG.E.U8 [R16.64], R3 ;  /* 0x0000000310007986 */ /* 0x0003e2000c101124 */
[----:B------:R-:W-:Y:S05]  /*85b0*/  BRA `(.L_x_749) ;  /* 0x0000085000007947 */ /* 0x000fea0003800000 */
.L_x_760:
        /* <DEDUP_REMOVED lines=13> */
.L_x_764:
[----:B------:R-:W-:Y:S01]  /*8690*/  IMAD.MOV.U32 R0, RZ, RZ, 0x7f ;  /* 0x0000007fff007424 */ /* 0x000fe200078e00ff */
[----:B------:R-:W-:-:S04]  /*86a0*/  ISETP.GT.U32.AND P0, PT, R2, 0x7f800000, PT ;  /* 0x7f8000000200780c */ /* 0x000fc80003f04070 */
[----:B------:R-:W-:-:S04]  /*86b0*/  SEL R0, R0, 0x7c, P0 ;  /* 0x0000007c00007807 */ /* 0x000fc80000000000 */
.L_x_765:
[----:B------:R-:W-:Y:S05]  /*86c0*/  BSYNC B0 ;  /* 0x0000000000007941 */ /* 0x000fea0003800000 */
.L_x_763:
[----:B------:R-:W-:-:S04]  /*86d0*/  LOP3.LUT R2, R3, 0x80000000, RZ, 0xc0, !PT ;  /* 0x8000000003027812 */ /* 0x000fc800078ec0ff */
[----:B------:R-:W-:-:S04]  /*86e0*/  SHF.R.U32.HI R3, RZ, 0x18, R2 ;  /* 0x00000018ff037819 */ /* 0x000fc80000011602 */
[----:B------:R-:W-:-:S05]  /*86f0*/  LOP3.LUT R3, R0, R3, RZ, 0xfc, !PT ;  /* 0x0000000300037212 */ /* 0x000fca00078efcff */
[----:B------:R1:W-:Y:S01]  /*8700*/  STG.E.U8 [R16.64], R3 ;  /* 0x0000000310007986 */ /* 0x0003e2000c101124 */
[----:B------:R-:W-:Y:S05]  /*8710*/  BRA `(.L_x_749) ;  /* 0x000006f000007947 */ /* 0x000fea0003800000 */
.L_x_759:
[----:B------:R1:W-:Y:S01]  /*8720*/  STG.E.U16 [R16.64], R0 ;  /* 0x0000000010007986 */ /* 0x0003e2000c101524 */
[----:B------:R-:W-:Y:S05]  /*8730*/  BRA `(.L_x_749) ;  /* 0x000006d000007947 */ /* 0x000fea0003800000 */
.L_x_756:
        /* <DEDUP_REMOVED lines=12> */
.L_x_768:
        /* <DEDUP_REMOVED lines=17> */
.L_x_771:
[----:B------:R-:W-:-:S04]  /*8910*/  LOP3.LUT R2, R3, 0x80000000, RZ, 0xc0, !PT ;  /* 0x8000000003027812 */ /* 0x000fc800078ec0ff */
[----:B------:R-:W-:-:S04]  /*8920*/  SHF.R.U32.HI R3, RZ, 0x18, R2 ;  /* 0x00000018ff037819 */ /* 0x000fc80000011602 */
[----:B------:R-:W-:-:S04]  /*8930*/  LOP3.LUT R0, R0, R3, RZ, 0xfc, !PT ;  /* 0x0000000300007212 */ /* 0x000fc800078efcff */
[----:B------:R-:W-:Y:S02]  /*8940*/  PRMT R8, R0, 0x7610, R8 ;  /* 0x0000761000087816 */ /* 0x000fe40000000008 */
.L_x_770:
[----:B------:R-:W-:Y:S05]  /*8950*/  BSYNC B0 ;  /* 0x0000000000007941 */ /* 0x000fea0003800000 */
.L_x_769:
[----:B------:R1:W-:Y:S01]  /*8960*/  STG.E.U8 [R16.64], R8 ;  /* 0x0000000810007986 */ /* 0x0003e2000c101124 */
[----:B------:R-:W-:Y:S05]  /*8970*/  BRA `(.L_x_749) ;  /* 0x0000049000007947 */ /* 0x000fea0003800000 */
.L_x_767:
        /* <DEDUP_REMOVED lines=17> */
.L_x_774:
[----:B------:R-:W-:-:S04]  /*8a90*/  LOP3.LUT R2, R3, 0x80000000, RZ, 0xc0, !PT ;  /* 0x8000000003027812 */ /* 0x000fc800078ec0ff */
[----:B------:R-:W-:-:S04]  /*8aa0*/  SHF.R.U32.HI R3, RZ, 0x18, R2 ;  /* 0x00000018ff037819 */ /* 0x000fc80000011602 */
[----:B------:R-:W-:-:S04]  /*8ab0*/  LOP3.LUT R0, R0, R3, RZ, 0xfc, !PT ;  /* 0x0000000300007212 */ /* 0x000fc800078efcff */
[----:B------:R-:W-:Y:S02]  /*8ac0*/  PRMT R8, R0, 0x7610, R8 ;  /* 0x0000761000087816 */ /* 0x000fe40000000008 */
.L_x_773:
[----:B------:R-:W-:Y:S05]  /*8ad0*/  BSYNC B0 ;  /* 0x0000000000007941 */ /* 0x000fea0003800000 */
.L_x_772:
[----:B------:R1:W-:Y:S01]  /*8ae0*/  STG.E.U8 [R16.64], R8 ;  /* 0x0000000810007986 */ /* 0x0003e2000c101124 */
[----:B------:R-:W-:Y:S05]  /*8af0*/  BRA `(.L_x_749) ;  /* 0x0000031000007947 */ /* 0x000fea0003800000 */
.L_x_766:
        /* <DEDUP_REMOVED lines=22> */
.L_x_748:
        /* <DEDUP_REMOVED lines=20> */
.L_x_776:
[----:B------:R-:W-:-:S06]  /*8da0*/  PRMT R2, RZ, 0x5410, R0 ;  /* 0x00005410ff027816 */ /* 0x000fcc0000000000 */
[----:B------:R-:W1:Y:S02]  /*8db0*/  F2I.U64.TRUNC R2, R2 ;  /* 0x0000000200027311 */ /* 0x000e64000020d800 */
[----:B-1----:R1:W-:Y:S01]  /*8dc0*/  STG.E.64 [R16.64], R2 ;  /* 0x0000000210007986 */ /* 0x0023e2000c101b24 */
[----:B------:R-:W-:Y:S05]  /*8dd0*/  BRA `(.L_x_749) ;  /* 0x0000003000007947 */ /* 0x000fea0003800000 */
.L_x_775:
[----:B------:R-:W-:-:S04]  /*8de0*/  PRMT R0, RZ, 0x5410, R0 ;  /* 0x00005410ff007816 */ /* 0x000fc80000000000 */
[----:B------:R-:W1:Y:S02]  /*8df0*/  F2I.FTZ.U32.TRUNC.NTZ R3, R0 ;  /* 0x0000000000037305 */ /* 0x000e64000021f000 */
[----:B-1----:R1:W-:Y:S02]  /*8e00*/  STG.E [R16.64], R3 ;  /* 0x0000000310007986 */ /* 0x0023e4000c101924 */
.L_x_749:
[----:B------:R-:W-:Y:S02]  /*8e10*/  IADD3 R19, R19, 0x80, RZ ;  /* 0x0000008013137810 */ /* 0x000fe40007ffe0ff */
.L_x_640:
[----:B------:R-:W-:Y:S05]  /*8e20*/  BSYNC B6 ;  /* 0x0000000000067941 */ /* 0x000fea0003800000 */
.L_x_639:
[----:B------:R-:W-:-:S13]  /*8e30*/  ISETP.GE.AND P0, PT, R19, c[0x0][0x160], PT ;  /* 0x0000580013007a0c */ /* 0x000fda0003f06270 */
[----:B------:R-:W-:Y:S05]  /*8e40*/  @P0 EXIT ;  /* 0x000000000000094d */ /* 0x000fea0003800000 */
        /* <DEDUP_REMOVED lines=228> */
.L_x_777:
        /* <DEDUP_REMOVED lines=20> */
.L_x_781:
[----:B------:R-:W2:Y:S02]  /*9dd0*/  LDG.E.U8 R2, [R2.64] ;  /* 0x0000002402027981 */ /* 0x000ea4000c1e1100 */
[----:B--2---:R-:W0:Y:S02]  /*9de0*/  I2F.U16 R0, R2 ;  /* 0x0000000200007306 */ /* 0x004e240000101000 */
[----:B0-----:R-:W-:Y:S01]  /*9df0*/  F2FP.BF16.PACK_AB R0, RZ, R0 ;  /* 0x00000000ff00723e */ /* 0x001fe200000010ff */
[----:B------:R-:W-:Y:S05]  /*9e00*/  BRA `(.L_x_783) ;  /* 0x00000e3000007947 */ /* 0x000fea0003800000 */
.L_x_780:
        /* <DEDUP_REMOVED lines=10> */
.L_x_785:
[----:B------:R-:W2:Y:S02]  /*9eb0*/  LDG.E R2, [R2.64] ;  /* 0x0000002402027981 */ /* 0x000ea4000c1e1900 */
[----:B--2---:R-:W0:Y:S02]  /*9ec0*/  I2F R0, R2 ;  /* 0x0000000200007306 */ /* 0x004e240000201400 */
[----:B0-----:R-:W-:Y:S01]  /*9ed0*/  F2FP.BF16.PACK_AB R0, RZ, R0 ;  /* 0x00000000ff00723e */ /* 0x001fe200000010ff */
[----:B------:R-:W-:Y:S05]  /*9ee0*/  BRA `(.L_x_783) ;  /* 0x00000d5000007947 */ /* 0x000fea0003800000 */
.L_x_784:
[----:B------:R-:W2:Y:S02]  /*9ef0*/  LDG.E.U16 R2, [R2.64] ;  /* 0x0000002402027981 */ /* 0x000ea4000c1e1500 */
[----:B--2---:R-:W0:Y:S02]  /*9f00*/  I2F.S16 R0, R2 ;  /* 0x0000000200007306 */ /* 0x004e240000101400 */
[----:B0-----:R-:W-:Y:S01]  /*9f10*/  F2FP.BF16.PACK_AB R0, RZ, R0 ;  /* 0x00000000ff00723e */ /* 0x001fe200000010ff */
[----:B------:R-:W-:Y:S05]  /*9f20*/  BRA `(.L_x_783) ;  /* 0x00000d1000007947 */ /* 0x000fea0003800000 */
.L_x_779:
        /* <DEDUP_REMOVED lines=9> */
.L_x_787:
[----:B------:R-:W2:Y:S02]  /*9fc0*/  LDG.E.U16 R0, [R2.64] ;  /* 0x0000002402007981 */ /* 0x000ea4000c1e1500 */
[----:B--2---:R-:W-:-:S05]  /*9fd0*/  HADD2.F32 R0, -RZ, R0.H0_H0 ;  /* 0x20000000ff007230 */ /* 0x004fca0000004100 */
[----:B------:R-:W-:Y:S01]  /*9fe0*/  F2FP.BF16.PACK_AB R0, RZ, R0 ;  /* 0x00000000ff00723e */ /* 0x000fe200000010ff */
[----:B------:R-:W-:Y:S05]  /*9ff0*/  BRA `(.L_x_783) ;  /* 0x00000c4000007947 */ /* 0x000fea0003800000 */
.L_x_786:
        /* <DEDUP_REMOVED lines=9> */
.L_x_789:
[----:B------:R-:W2:Y:S02]  /*a090*/  LDG.E.U16 R2, [R2.64] ;  /* 0x0000002402027981 */ /* 0x000ea4000c1e1500 */
[----:B--2---:R-:W-:-:S05]  /*a0a0*/  HADD2.F32 R0, -RZ, R2.H0_H0 ;  /* 0x20000002ff007230 */ /* 0x004fca0000004100 */
[----:B------:R-:W-:Y:S01]  /*a0b0*/  F2FP.BF16.PACK_AB R0, RZ, R0 ;  /* 0x00000000ff00723e */ /* 0x000fe200000010ff */
[----:B------:R-:W-:Y:S05]  /*a0c0*/  BRA `(.L_x_783) ;  /* 0x00000b7000007947 */ /* 0x000fea0003800000 */
.L_x_788:
[----:B------:R-:W2:Y:S02]  /*a0d0*/  LDG.E.64 R2, [R2.64] ;  /* 0x0000002402027981 */ /* 0x000ea4000c1e1b00 */
[----:B--2---:R-:W0:Y:S01]  /*a0e0*/  F2F.F32.F64 R0, R2 ;  /* 0x0000000200007310 */ /* 0x004e220000301000 */
[----:B------:R-:W0:-:S14]  /*a0f0*/  DSETP.GEU.AND P0, PT, |R2|, c[0x2][0x0], PT ;  /* 0x008000000200762a */ /* 0x000e1c0003f0e200 */
[----:B0-----:R-:W-:-:S05]  /*a100*/  @!P0 FMUL R0, R0, 1.175494350822287508e-38 ;  /* 0x0080000000008820 */ /* 0x001fca0000400000 */
[----:B------:R-:W-:Y:S01]  /*a110*/  F2FP.BF16.PACK_AB R0, RZ, R0 ;  /* 0x00000000ff00723e */ /* 0x000fe200000010ff */
[----:B------:R-:W-:Y:S05]  /*a120*/  BRA `(.L_x_783) ;  /* 0x00000b1000007947 */ /* 0x000fea0003800000 */
.L_x_778:
        /* <DEDUP_REMOVED lines=13> */
.L_x_792:
[----:B------:R-:W2:Y:S02]  /*a200*/  LDG.E.64 R2, [R2.64] ;  /* 0x0000002402027981 */ /* 0x000ea4000c1e1b00 */
[----:B--2---:R-:W0:Y:S01]  /*a210*/  F2F.F32.F64 R0, R2 ;  /* 0x0000000200007310 */ /* 0x004e220000301000 */
[----:B------:R-:W0:-:S14]  /*a220*/  DSETP.GEU.AND P0, PT, |R2|, c[0x2][0x0], PT ;  /* 0x008000000200762a */ /* 0x000e1c0003f0e200 */
[----:B0-----:R-:W-:-:S05]  /*a230*/  @!P0 FMUL R0, R0, 1.175494350822287508e-38 ;  /* 0x0080000000008820 */ /* 0x001fca0000400000 */
[----:B------:R-:W-:Y:S01]  /*a240*/  F2FP.BF16.PACK_AB R0, RZ, R0 ;  /* 0x00000000ff00723e */ /* 0x000fe200000010ff */
[----:B------:R-:W-:Y:S05]  /*a250*/  BRA `(.L_x_783) ;  /* 0x000009e000007947 */ /* 0x000fea0003800000 */
.L_x_791:
        /* <DEDUP_REMOVED lines=28> */
.L_x_794:
        /* <DEDUP_REMOVED lines=15> */
.L_x_793:
[----:B------:R0:W5:Y:S01]  /*a510*/  LDG.E.U16 R0, [R2.64] ;  /* 0x0000002402007981 */ /* 0x000162000c1e1500 */
[----:B------:R-:W-:Y:S05]  /*a520*/  BRA `(.L_x_783) ;  /* 0x0000071000007947 */ /* 0x000fea0003800000 */
.L_x_790:
        /* <DEDUP_REMOVED lines=12> */
.L_x_797:
        /* <DEDUP_REMOVED lines=21> */
.L_x_801:
[----:B------:R-:W-:Y:S05]  /*a740*/  BSYNC B1 ;  /* 0x0000000000017941 */ /* 0x000fea0003800000 */
.L_x_800:
[----:B------:R-:W-:Y:S01]  /*a750*/  LEA R3, R0, 0x3b800000, 0x17 ;  /* 0x3b80000000037811 */ /* 0x000fe200078eb8ff */
[----:B------:R-:W-:-:S05]  /*a760*/  IMAD.SHL.U32 R0, R2, 0x100000, RZ ;  /* 0x0010000002007824 */ /* 0x000fca00078e00ff */
[----:B------:R-:W-:Y:S02]  /*a770*/  LOP3.LUT R0, R3, R0, R4, 0xfe, !PT ;  /* 0x0000000003007212 */ /* 0x000fe400078efe04 */
.L_x_799:
[----:B------:R-:W-:Y:S05]  /*a780*/  BSYNC B0 ;  /* 0x0000000000007941 */ /* 0x000fea0003800000 */
.L_x_798:
[----:B------:R-:W-:Y:S01]  /*a790*/  F2FP.BF16.PACK_AB R0, RZ, R0 ;  /* 0x00000000ff00723e */ /* 0x000fe200000010ff */
[----:B------:R-:W-:Y:S05]  /*a7a0*/  BRA `(.L_x_783) ;  /* 0x0000049000007947 */ /* 0x000fea0003800000 */
.L_x_796:
        /* <DEDUP_REMOVED lines=21> */
.L_x_805:
[----:B------:R-:W-:Y:S05]  /*a900*/  BSYNC B1 ;  /* 0x0000000000017941 */ /* 0x000fea0003800000 */
.L_x_804:
[----:B------:R-:W-:Y:S01]  /*a910*/  LEA R3, R0, 0x37800000, 0x17 ;  /* 0x3780000000037811 */ /* 0x000fe200078eb8ff */
[----:B------:R-:W-:-:S05]  /*a920*/  IMAD.SHL.U32 R0, R2, 0x200000, RZ ;  /* 0x0020000002007824 */ /* 0x000fca00078e00ff */
[----:B------:R-:W-:Y:S02]  /*a930*/  LOP3.LUT R0, R3, R0, R4, 0xfe, !PT ;  /* 0x0000000003007212 */ /* 0x000fe400078efe04 */
.L_x_803:
[----:B------:R-:W-:Y:S05]  /*a940*/  BSYNC B0 ;  /* 0x0000000000007941 */ /* 0x000fea0003800000 */
.L_x_802:
[----:B------:R-:W-:Y:S01]  /*a950*/  F2FP.BF16.PACK_AB R0, RZ, R0 ;  /* 0x00000000ff00723e */ /* 0x000fe200000010ff */
[----:B------:R-:W-:Y:S05]  /*a960*/  BRA `(.L_x_783) ;  /* 0x000002d000007947 */ /* 0x000fea0003800000 */
.L_x_795:
        /* <DEDUP_REMOVED lines=14> */
.L_x_809:
[----:B------:R-:W-:Y:S05]  /*aa50*/  BSYNC B0 ;  /* 0x0000000000007941 */ /* 0x000fea0003800000 */
.L_x_808:
[----:B------:R-:W-:Y:S01]  /*aa60*/  F2FP.BF16.PACK_AB R0, RZ, R0 ;  /* 0x00000000ff00723e */ /* 0x000fe200000010ff */
[----:B------:R-:W-:Y:S05]  /*aa70*/  BRA `(.L_x_783) ;  /* 0x000001c000007947 */ /* 0x000fea0003800000 */
.L_x_782:
        /* <DEDUP_REMOVED lines=21> */
.L_x_807:
[----:B------:R-:W2:Y:S02]  /*abd0*/  LDG.E.64 R2, [R2.64] ;  /* 0x0000002402027981 */ /* 0x000ea4000c1e1b00 */
[----:B--2---:R-:W0:Y:S02]  /*abe0*/  I2F.U64 R0, R2 ;  /* 0x0000000200007312 */ /* 0x004e240000301000 */
[----:B0-----:R-:W-:Y:S01]  /*abf0*/  F2FP.BF16.PACK_AB R0, RZ, R0 ;  /* 0x00000000ff00723e */ /* 0x001fe200000010ff */
[----:B------:R-:W-:Y:S05]  /*ac00*/  BRA `(.L_x_783) ;  /* 0x0000003000007947 */ /* 0x000fea0003800000 */
.L_x_806:
[----:B------:R-:W2:Y:S02]  /*ac10*/  LDG.E R2, [R2.64] ;  /* 0x0000002402027981 */ /* 0x000ea4000c1e1900 */
[----:B--2---:R-:W0:Y:S02]  /*ac20*/  I2F.U32 R0, R2 ;  /* 0x0000000200007306 */ /* 0x004e240000201000 */
[----:B0-----:R-:W-:-:S06]  /*ac30*/  F2FP.BF16.PACK_AB R0, RZ, R0 ;  /* 0x00000000ff00723e */ /* 0x001fcc00000010ff */
.L_x_783:
        /* <DEDUP_REMOVED lines=20> */
.L_x_811:
[----:B------:R-:W-:Y:S05]  /*ad80*/  BSYNC B0 ;  /* 0x0000000000007941 */ /* 0x000fea0003800000 */
.L_x_810:
        /* <DEDUP_REMOVED lines=18> */
[----:B-1----:R-:W-:Y:S01]  /*aeb0*/  STG.E.U8 [R16.64], R3 ;  /* 0x0000000310007986 */ /* 0x002fe2000c101124 */
[----:B------:R-:W-:Y:S05]  /*aec0*/  EXIT ;  /* 0x000000000000794d */ /* 0x000fea0003800000 */
.L_x_815:
[----:B------:R-:W-:-:S06]  /*aed0*/  PRMT R3, RZ, 0x5410, R0 ;  /* 0x00005410ff037816 */ /* 0x000fcc0000000000 */
[----:B------:R-:W1:Y:S02]  /*aee0*/  F2I.S64.TRUNC R2, R3 ;  /* 0x0000000300027311 */ /* 0x000e64000020d900 */
[----:B-1----:R-:W-:Y:S01]  /*aef0*/  STG.E.U8 [R16.64], R2 ;  /* 0x0000000210007986 */ /* 0x002fe2000c101124 */
[----:B------:R-:W-:Y:S05]  /*af00*/  EXIT ;  /* 0x000000000000794d */ /* 0x000fea0003800000 */
.L_x_814:
        /* <DEDUP_REMOVED lines=8> */
[----:B-1----:R-:W-:Y:S01]  /*af90*/  STG.E.64 [R16.64], R2 ;  /* 0x0000000210007986 */ /* 0x002fe2000c101b24 */
[----:B------:R-:W-:Y:S05]  /*afa0*/  EXIT ;  /* 0x000000000000794d */ /* 0x000fea0003800000 */
.L_x_818:
[----:B------:R-:W-:-:S04]  /*afb0*/  PRMT R0, RZ, 0x5410, R0 ;  /* 0x00005410ff007816 */ /* 0x000fc80000000000 */
[----:B------:R-:W1:Y:S02]  /*afc0*/  F2I.FTZ.TRUNC.NTZ R3, R0 ;  /* 0x0000000000037305 */ /* 0x000e64000021f100 */
[----:B-1----:R-:W-:Y:S01]  /*afd0*/  STG.E [R16.64], R3 ;  /* 0x0000000310007986 */ /* 0x002fe2000c101924 */
[----:B------:R-:W-:Y:S05]  /*afe0*/  EXIT ;  /* 0x000000000000794d */ /* 0x000fea0003800000 */
.L_x_817:
[----:B------:R-:W-:-:S04]  /*aff0*/  PRMT R0, RZ, 0x5410, R0 ;  /* 0x00005410ff007816 */ /* 0x000fc80000000000 */
[----:B------:R-:W1:Y:S02]  /*b000*/  F2I.FTZ.TRUNC.NTZ R3, R0 ;  /* 0x0000000000037305 */ /* 0x000e64000021f100 */
[----:B-1----:R-:W-:Y:S01]  /*b010*/  STG.E.U16 [R16.64], R3 ;  /* 0x0000000310007986 */ /* 0x002fe2000c101524 */
[----:B------:R-:W-:Y:S05]  /*b020*/  EXIT ;  /* 0x000000000000794d */ /* 0x000fea0003800000 */
.L_x_813:
        /* <DEDUP_REMOVED lines=9> */
.L_x_820:
[----:B------:R-:W-:-:S04]  /*b0c0*/  PRMT R0, RZ, 0x5410, R0 ;  /* 0x00005410ff007816 */ /* 0x000fc80000000000 */
[----:B------:R-:W-:-:S05]  /*b0d0*/  F2FP.PACK_AB R0, RZ, R0 ;  /* 0x00000000ff00723e */ /* 0x000fca00000000ff */
[----:B------:R-:W-:Y:S01]  /*b0e0*/  STG.E.U16 [R16.64], R0 ;  /* 0x0000000010007986 */ /* 0x000fe2000c101524 */
[----:B------:R-:W-:Y:S05]  /*b0f0*/  EXIT ;  /* 0x000000000000794d */ /* 0x000fea0003800000 */
.L_x_819:
        /* <DEDUP_REMOVED lines=10> */
.L_x_822:
[----:B------:R-:W-:-:S04]  /*b1a0*/  PRMT R0, RZ, 0x5410, R0 ;  /* 0x00005410ff007816 */ /* 0x000fc80000000000 */
[----:B------:R-:W-:-:S04]  /*b1b0*/  F2FP.PACK_AB R3, RZ, R0 ;  /* 0x00000000ff03723e */ /* 0x000fc800000000ff */
[----:B------:R-:W-:-:S05]  /*b1c0*/  PRMT R3, R3, 0x5410, RZ ;  /* 0x0000541003037816 */ /* 0x000fca00000000ff */
[----:B------:R-:W-:Y:S01]  /*b1d0*/  STG.E [R16.64], R3 ;  /* 0x0000000310007986 */ /* 0x000fe2000c101924 */
[----:B------:R-:W-:Y:S05]  /*b1e0*/  EXIT ;  /* 0x000000000000794d */ /* 0x000fea0003800000 */
.L_x_821:
[----:B------:R-:W-:-:S05]  /*b1f0*/  PRMT R2, RZ, 0x5410, R0 ;  /* 0x00005410ff027816 */ /* 0x000fca0000000000 */
[----:B------:R-:W-:-:S06]  /*b200*/  FMUL.FTZ R2, R2, 1 ;  /* 0x3f80000002027820 */ /* 0x000fcc0000410000 */
[----:B------:R-:W1:Y:S02]  /*b210*/  F2F.F64.F32 R2, R2 ;  /* 0x0000000200027310 */ /* 0x000e640000201800 */
[----:B-1----:R-:W-:Y:S01]  /*b220*/  STG.E.64 [R16.64], R2 ;  /* 0x0000000210007986 */ /* 0x002fe2000c101b24 */
[----:B------:R-:W-:Y:S05]  /*b230*/  EXIT ;  /* 0x000000000000794d */ /* 0x000fea0003800000 */
.L_x_812:
        /* <DEDUP_REMOVED lines=13> */
.L_x_825:
[----:B------:R-:W-:Y:S01]  /*b310*/  PRMT R0, RZ, 0x5410, R0 ;  /* 0x00005410ff007816 */ /* 0x000fe20000000000 */
[----:B0-----:R-:W-:-:S04]  /*b320*/  CS2R R6, SRZ ;  /* 0x0000000000067805 */ /* 0x001fc8000001ff00 */
[----:B------:R-:W-:-:S04]  /*b330*/  FMUL.FTZ R0, R0, 1 ;  /* 0x3f80000000007820 */ /* 0x000fc80000410000 */
[----:B------:R-:W0:Y:S02]  /*b340*/  F2F.F64.F32 R4, R0 ;  /* 0x0000000000047310 */ /* 0x000e240000201800 */
[----:B0-----:R-:W-:Y:S01]  /*b350*/  STG.E.128 [R16.64], R4 ;  /* 0x0000000410007986 */ /* 0x001fe2000c101d24 */
[----:B------:R-:W-:Y:S05]  /*b360*/  EXIT ;  /* 0x000000000000794d */ /* 0x000fea0003800000 */
.L_x_824:
        /* <DEDUP_REMOVED lines=21> */
.L_x_829:
[----:B------:R-:W-:Y:S05]  /*b4c0*/  BSYNC B0 ;  /* 0x0000000000007941 */ /* 0x000fea0003800000 */
.L_x_828:
[----:B------:R-:W-:-:S05]  /*b4d0*/  LOP3.LUT R3, R0, R3, RZ, 0xfc, !PT ;  /* 0x0000000300037212 */ /* 0x000fca00078efcff */
[----:B------:R-:W-:Y:S01]  /*b4e0*/  STG.E.U8 [R16.64], R3 ;  /* 0x0000000310007986 */ /* 0x000fe2000c101124 */
[----:B------:R-:W-:Y:S05]  /*b4f0*/  EXIT ;  /* 0x000000000000794d */ /* 0x000fea0003800000 */
.L_x_827:
        /* <DEDUP_REMOVED lines=13> */
.L_x_831:
[----:B------:R-:W-:Y:S01]  /*b5d0*/  IMAD.MOV.U32 R0, RZ, RZ, 0x7f ;  /* 0x0000007fff007424 */ /* 0x000fe200078e00ff */
[----:B------:R-:W-:-:S04]  /*b5e0*/  ISETP.GT.U32.AND P0, PT, R2, 0x7f800000, PT ;  /* 0x7f8000000200780c */ /* 0x000fc80003f04070 */
[----:B------:R-:W-:-:S04]  /*b5f0*/  SEL R0, R0, 0x7c, P0 ;  /* 0x0000007c00007807 */ /* 0x000fc80000000000 */
.L_x_832:
[----:B------:R-:W-:Y:S05]  /*b600*/  BSYNC B0 ;  /* 0x0000000000007941 */ /* 0x000fea0003800000 */
.L_x_830:
[----:B------:R-:W-:-:S04]  /*b610*/  LOP3.LUT R2, R3, 0x80000000, RZ, 0xc0, !PT ;  /* 0x8000000003027812 */ /* 0x000fc800078ec0ff */
[----:B------:R-:W-:-:S04]  /*b620*/  SHF.R.U32.HI R3, RZ, 0x18, R2 ;  /* 0x00000018ff037819 */ /* 0x000fc80000011602 */
[----:B------:R-:W-:-:S05]  /*b630*/  LOP3.LUT R3, R0, R3, RZ, 0xfc, !PT ;  /* 0x0000000300037212 */ /* 0x000fca00078efcff */
[----:B------:R-:W-:Y:S01]  /*b640*/  STG.E.U8 [R16.64], R3 ;  /* 0x0000000310007986 */ /* 0x000fe2000c101124 */
[----:B------:R-:W-:Y:S05]  /*b650*/  EXIT ;  /* 0x000000000000794d */ /* 0x000fea0003800000 */
.L_x_826:
[----:B------:R-:W-:Y:S01]  /*b660*/  STG.E.U16 [R16.64], R0 ;  /* 0x0000000010007986 */ /* 0x000fe2000c101524 */
[----:B------:R-:W-:Y:S05]  /*b670*/  EXIT ;  /* 0x000000000000794d */ /* 0x000fea0003800000 */
.L_x_823:
        /* <DEDUP_REMOVED lines=10> */
[----:B-1----:R-:W-:Y:S01]  /*b720*/  STG.E.U16 [R16.64], R3 ;  /* 0x0000000310007986 */ /* 0x002fe2000c101524 */
[----:B------:R-:W-:Y:S05]  /*b730*/  EXIT ;  /* 0x000000000000794d */ /* 0x000fea0003800000 */
.L_x_835:
        /* <DEDUP_REMOVED lines=17> */
.L_x_838:
[----:B------:R-:W-:-:S04]  /*b850*/  LOP3.LUT R2, R3, 0x80000000, RZ, 0xc0, !PT ;  /* 0x8000000003027812 */ /* 0x000fc800078ec0ff */
[----:B------:R-:W-:-:S04]  /*b860*/  SHF.R.U32.HI R3, RZ, 0x18, R2 ;  /* 0x00000018ff037819 */ /* 0x000fc80000011602 */
[----:B------:R-:W-:-:S04]  /*b870*/  LOP3.LUT R0, R0, R3, RZ, 0xfc, !PT ;  /* 0x0000000300007212 */ /* 0x000fc800078efcff */
[----:B------:R-:W-:Y:S02]  /*b880*/  PRMT R8, R0, 0x7610, R8 ;  /* 0x0000761000087816 */ /* 0x000fe40000000008 */
.L_x_837:
[----:B------:R-:W-:Y:S05]  /*b890*/  BSYNC B0 ;  /* 0x0000000000007941 */ /* 0x000fea0003800000 */
.L_x_836:
[----:B------:R-:W-:Y:S01]  /*b8a0*/  STG.E.U8 [R16.64], R8 ;  /* 0x0000000810007986 */ /* 0x000fe2000c101124 */
[----:B------:R-:W-:Y:S05]  /*b8b0*/  EXIT ;  /* 0x000000000000794d */ /* 0x000fea0003800000 */
.L_x_834:
        /* <DEDUP_REMOVED lines=17> */
.L_x_841:
[----:B------:R-:W-:-:S04]  /*b9d0*/  LOP3.LUT R2, R3, 0x80000000, RZ, 0xc0, !PT ;  /* 0x8000000003027812 */ /* 0x000fc800078ec0ff */
[----:B------:R-:W-:-:S04]  /*b9e0*/  SHF.R.U32.HI R3, RZ, 0x18, R2 ;  /* 0x00000018ff037819 */ /* 0x000fc80000011602 */
[----:B------:R-:W-:-:S04]  /*b9f0*/  LOP3.LUT R0, R0, R3, RZ, 0xfc, !PT ;  /* 0x0000000300007212 */ /* 0x000fc800078efcff */
[----:B------:R-:W-:Y:S02]  /*ba00*/  PRMT R8, R0, 0x7610, R8 ;  /* 0x0000761000087816 */ /* 0x000fe40000000008 */
.L_x_840:
[----:B------:R-:W-:Y:S05]  /*ba10*/  BSYNC B0 ;  /* 0x0000000000007941 */ /* 0x000fea0003800000 */
.L_x_839:
[----:B------:R-:W-:Y:S01]  /*ba20*/  STG.E.U8 [R16.64], R8 ;  /* 0x0000000810007986 */ /* 0x000fe2000c101124 */
[----:B------:R-:W-:Y:S05]  /*ba30*/  EXIT ;  /* 0x000000000000794d */ /* 0x000fea0003800000 */
.L_x_833:
        /* <DEDUP_REMOVED lines=22> */
.L_x_816:
        /* <DEDUP_REMOVED lines=20> */
.L_x_843:
[----:B------:R-:W-:-:S06]  /*bce0*/  PRMT R2, RZ, 0x5410, R0 ;  /* 0x00005410ff027816 */ /* 0x000fcc0000000000 */
[----:B------:R-:W1:Y:S02]  /*bcf0*/  F2I.U64.TRUNC R2, R2 ;  /* 0x0000000200027311 */ /* 0x000e64000020d800 */
[----:B-1----:R-:W-:Y:S01]  /*bd00*/  STG.E.64 [R16.64], R2 ;  /* 0x0000000210007986 */ /* 0x002fe2000c101b24 */
[----:B------:R-:W-:Y:S05]  /*bd10*/  EXIT ;  /* 0x000000000000794d */ /* 0x000fea0003800000 */
.L_x_842:
[----:B------:R-:W-:-:S04]  /*bd20*/  PRMT R0, RZ, 0x5410, R0 ;  /* 0x00005410ff007816 */ /* 0x000fc80000000000 */
[----:B------:R-:W1:Y:S02]  /*bd30*/  F2I.FTZ.U32.TRUNC.NTZ R3, R0 ;  /* 0x0000000000037305 */ /* 0x000e64000021f000 */
[----:B-1----:R-:W-:Y:S01]  /*bd40*/  STG.E [R16.64], R3 ;  /* 0x0000000310007986 */ /* 0x002fe2000c101924 */
[----:B------:R-:W-:Y:S05]  /*bd50*/  EXIT ;  /* 0x000000000000794d */ /* 0x000fea0003800000 */
        .weak           $__internal_0_$__cuda_sm20_dblrcp_rn_slowpath_v3
        .type           $__internal_0_$__cuda_sm20_dblrcp_rn_slowpath_v3,@function
        .size           $__internal_0_$__cuda_sm20_dblrcp_rn_slowpath_v3,(.L_x_61483 - $__internal_0_$__cuda_sm20_dblrcp_rn_slowpath_v3)
$__internal_0_$__cuda_sm20_dblrcp_rn_slowpath_v3:
[----:B------:R-:W-:Y:S01]  /*bd60*/  IMAD.MOV.U32 R2, RZ, RZ, R8 ;  /* 0x000000ffff027224 */ /* 0x000fe200078e0008 */
[----:B------:R-:W-:Y:S01]  /*bd70*/  BSSY B1, `(.L_x_844) ;  /* 0x0000025000017945 */ /* 0x000fe20003800000 */
[----:B------:R-:W-:-:S06]  /*bd80*/  IMAD.MOV.U32 R3, RZ, RZ, R9 ;  /* 0x000000ffff037224 */ /* 0x000fcc00078e0009 */
[----:B------:R-:W0:-:S14]  /*bd90*/  DSETP.GTU.AND P0, PT, |R2|, +INF , PT ;  /* 0x7ff000000200742a */ /* 0x000e1c0003f0c200 */
[----:B0-----:R-:W-:Y:S05]  /*bda0*/  @P0 BRA `(.L_x_845) ;  /* 0x000001f000000947 */ /* 0x001fea0003800000 */
[----:B------:R-:W-:-:S04]  /*bdb0*/  LOP3.LUT R7, R9, 0x7fffffff, RZ, 0xc0, !PT ;  /* 0x7fffffff09077812 */ /* 0x000fc800078ec0ff */
[----:B------:R-:W-:-:S04]  /*bdc0*/  IADD3 R4, R7, -0x1, RZ ;  /* 0xffffffff07047810 */ /* 0x000fc80007ffe0ff */
[----:B------:R-:W-:-:S13]  /*bdd0*/  ISETP.GE.U32.AND P0, PT, R4, 0x7fefffff, PT ;  /* 0x7fefffff0400780c */ /* 0x000fda0003f06070 */
[----:B------:R-:W-:Y:S01]  /*bde0*/  @P0 LOP3.LUT R5, R3, 0x7ff00000, RZ, 0x3c, !PT ;  /* 0x7ff0000003050812 */ /* 0x000fe200078e3cff */
[----:B------:R-:W-:Y:S01]  /*bdf0*/  @P0 IMAD.MOV.U32 R4, RZ, RZ, RZ ;  /* 0x000000ffff040224 */ /* 0x000fe200078e00ff */
[----:B------:R-:W-:Y:S05]  /*be00*/  @P0 BRA `(.L_x_846) ;  /* 0x000001b000000947 */ /* 0x000fea0003800000 */
[----:B------:R-:W-:-:S13]  /*be10*/  ISETP.GE.U32.AND P0, PT, R7, 0x1000001, PT ;  /* 0x010000010700780c */ /* 0x000fda0003f06070 */
[----:B------:R-:W-:Y:S05]  /*be20*/  @!P0 BRA `(.L_x_847) ;  /* 0x000000d000008947 */ /* 0x000fea0003800000 */
[----:B------:R-:W-:Y:S01]  /*be30*/  IADD3 R5, R3, -0x3fe00000, RZ ;  /* 0xc020000003057810 */ /* 0x000fe20007ffe0ff */
[----:B------:R-:W-:-:S03]  /*be40*/  IMAD.MOV.U32 R4, RZ, RZ, R2 ;  /* 0x000000ffff047224 */ /* 0x000fc600078e0002 */
[----:B------:R-:W0:Y:S03]  /*be50*/  MUFU.RCP64H R7, R5 ;  /* 0x0000000500077308 */ /* 0x000e260000001800 */
[----:B0-----:R-:W0:-:S06]  /*be60*/  DFMA R8, -R4, R6, 1 ;  /* 0x3ff000000408742b */ /* 0x001e0c0000000106 */
[----:B0-----:R-:W0:-:S06]  /*be70*/  DFMA R8, R8, R8, R8 ;  /* 0x000000080808722b */ /* 0x001e0c0000000008 */
[----:B0-----:R-:W0:-:S06]  /*be80*/  DFMA R8, R6, R8, R6 ;  /* 0x000000080608722b */ /* 0x001e0c0000000006 */
[----:B0-----:R-:W0:-:S06]  /*be90*/  DFMA R6, -R4, R8, 1 ;  /* 0x3ff000000406742b */ /* 0x001e0c0000000108 */
[----:B0-----:R-:W0:-:S06]  /*bea0*/  DFMA R6, R8, R6, R8 ;  /* 0x000000060806722b */ /* 0x001e0c0000000008 */
[----:B0-----:R-:W0:-:S06]  /*beb0*/  DMUL R6, R6, 2.2250738585072013831e-308 ;  /* 0x0010000006067828 */ /* 0x001e0c0000000000 */
[----:B0-----:R-:W0:-:S06]  /*bec0*/  DFMA R2, -R2, R6, 1 ;  /* 0x3ff000000202742b */ /* 0x001e0c0000000106 */
[----:B0-----:R-:W0:-:S06]  /*bed0*/  DFMA R2, R2, R2, R2 ;  /* 0x000000020202722b */ /* 0x001e0c0000000002 */
[----:B0-----:R0:W1:Y:S01]  /*bee0*/  DFMA R4, R6, R2, R6 ;  /* 0x000000020604722b */ /* 0x0010620000000006 */
[----:B------:R-:W-:Y:S05]  /*bef0*/  BRA `(.L_x_846) ;  /* 0x000000c000007947 */ /* 0x000fea0003800000 */
.L_x_847:
[----:B------:R-:W0:Y:S01]  /*bf00*/  DMUL R2, R2, 8.11296384146066816958e+31 ;  /* 0x4690000002027828 */ /* 0x000e220000000000 */
[----:B------:R-:W-:-:S05]  /*bf10*/  IMAD.MOV.U32 R4, RZ, RZ, R6 ;  /* 0x000000ffff047224 */ /* 0x000fca00078e0006 */
[----:B0-----:R-:W0:Y:S02]  /*bf20*/  MUFU.RCP64H R5, R3 ;  /* 0x0000000300057308 */ /* 0x001e240000001800 */
[----:B0-----:R-:W0:-:S06]  /*bf30*/  DFMA R6, -R2, R4, 1 ;  /* 0x3ff000000206742b */ /* 0x001e0c0000000104 */
[----:B0-----:R-:W0:-:S06]  /*bf40*/  DFMA R6, R6, R6, R6 ;  /* 0x000000060606722b */ /* 0x001e0c0000000006 */
[----:B0-----:R-:W0:-:S06]  /*bf50*/  DFMA R6, R4, R6, R4 ;  /* 0x000000060406722b */ /* 0x001e0c0000000004 */
[----:B0-----:R-:W0:-:S06]  /*bf60*/  DFMA R4, -R2, R6, 1 ;  /* 0x3ff000000204742b */ /* 0x001e0c0000000106 */
[----:B0-----:R-:W0:-:S06]  /*bf70*/  DFMA R4, R6, R4, R6 ;  /* 0x000000040604722b */ /* 0x001e0c0000000006 */
[----:B0-----:R-:W0:Y:S01]  /*bf80*/  DMUL R4, R4, 8.11296384146066816958e+31 ;  /* 0x4690000004047828 */ /* 0x001e220000000000 */
[----:B------:R-:W-:Y:S05]  /*bf90*/  BRA `(.L_x_846) ;  /* 0x0000002000007947 */ /* 0x000fea0003800000 */
.L_x_845:
[----:B------:R-:W-:Y:S01]  /*bfa0*/  LOP3.LUT R5, R3, 0x80000, RZ, 0xfc, !PT ;  /* 0x0008000003057812 */ /* 0x000fe200078efcff */
[----:B------:R-:W-:Y:S02]  /*bfb0*/  IMAD.MOV.U32 R4, RZ, RZ, R2 ;  /* 0x000000ffff047224 */ /* 0x000fe400078e0002 */
.L_x_846:
[----:B------:R-:W-:Y:S05]  /*bfc0*/  BSYNC B1 ;  /* 0x0000000000017941 */ /* 0x000fea0003800000 */
.L_x_844:
[----:B0-----:R-:W-:Y:S02]  /*bfd0*/  IMAD.MOV.U32 R2, RZ, RZ, R0 ;  /* 0x000000ffff027224 */ /* 0x001fe400078e0000 */
[----:B------:R-:W-:-:S04]  /*bfe0*/  IMAD.MOV.U32 R3, RZ, RZ, 0x0 ;  /* 0x00000000ff037424 */ /* 0x000fc800078e00ff */
[----:B------:R-:W-:Y:S05]  /*bff0*/  RET.REL.NODEC R2 `(_ZN2at6native18elementwise_kernelILi128ELi4EZNS0_15gpu_kernel_implIZNS0_50_GLOBAL__N__2680c7bb_12_PowKernel_cu_b2145a98_318429pow_tensor_scalar_kernel_implIN3c108BFloat16ES6_EEvRNS_18TensorIteratorBaseET0_EUlS6_E1_EEvS8_RKT_EUliE_EEviT1_) ;  /* 0xffff400002007950 */ /* 0x000fea0003c3ffff */
.L_x_848:
        /* <DEDUP_REMOVED lines=16> */
.L_x_61483:


//--------------------- .text._ZN2at6native27unrolled_elementwise_kernelIZNS0_50_GLOBAL__N__2680c7bb_12_PowKernel_cu_b2145a98_318429pow_tensor_scalar_kernel_implIN3c108BFloat16ES5_EEvRNS_18TensorIteratorBaseET0_EUlS5_E1_St5arrayIPcLm2EELi4E23TrivialOffsetCalculatorILi1EjESE_NS0_6memory12LoadWithCastILi1EEENSF_13StoreWithCastILi1EEEEEviT_S8_T2_T3_T4_T5_ --------------------------
	.section	.text._ZN2at6native27unrolled_elementwise_kernelIZNS0_50_GLOBAL__N__2680c7bb_12_PowKernel_cu_b2145a98_318429pow_tensor_scalar_kernel_implIN3c108BFloat16ES5_EEvRNS_18TensorIteratorBaseET0_EUlS5_E1_St5arrayIPcLm2EELi4E23TrivialOffsetCalculatorILi1EjESE_NS0_6memory12LoadWithCastILi1EEENSF_13StoreWithCastILi1EEEEEviT_S8_T2_T3_T4_T5_,"ax",@progbits
	.sectioninfo	@"SHI_REGISTERS=30"
	.align	128
        .global         _ZN2at6native27unrolled_elementwise_kernelIZNS0_50_GLOBAL__N__2680c7bb_12_PowKernel_cu_b2145a98_318429pow_tensor_scalar_kernel_implIN3c108BFloat16ES5_EEvRNS_18TensorIteratorBaseET0_EUlS5_E1_St5arrayIPcLm2EELi4E23TrivialOffsetCalculatorILi1EjESE_NS0_6memory12LoadWithCastILi1EEENSF_13StoreWithCastILi1EEEEEviT_S8_T2_T3_T4_T5_
        .type           _ZN2at6native27unrolled_elementwise_kernelIZNS0_50_GLOBAL__N__2680c7bb_12_PowKernel_cu_b2145a98_318429pow_tensor_scalar_kernel_implIN3c108BFloat16ES5_EEvRNS_18TensorIteratorBaseET0_EUlS5_E1_St5arrayIPcLm2EELi4E23TrivialOffsetCalculatorILi1EjESE_NS0_6memory12LoadWithCastILi1EEENSF_13StoreWithCastILi1EEEEEviT_S8_T2_T3_T4_T5_,@function
        .size           _ZN2at6native27unrolled_elementwise_kernelIZNS0_50_GLOBAL__N__2680c7bb_12_PowKernel_cu_b2145a98_318429pow_tensor_scalar_kernel_implIN3c108BFloat16ES5_EEvRNS_18TensorIteratorBaseET0_EUlS5_E1_St5arrayIPcLm2EELi4E23TrivialOffsetCalculatorILi1EjESE_NS0_6memory12LoadWithCastILi1EEENSF_13StoreWithCastILi1EEEEEviT_S8_T2_T3_T4_T5_,(.L_x_61484 - _ZN2at6native27unrolled_elementwise_kernelIZNS0_50_GLOBAL__N__2680c7bb_12_PowKernel_cu_b2145a98_318429pow_tensor_scalar_kernel_implIN3c108BFloat16ES5_EEvRNS_18TensorIteratorBaseET0_EUlS5_E1_St5arrayIPcLm2EELi4E23TrivialOffsetCalculatorILi1EjESE_NS0_6memory12LoadWithCastILi1EEENSF_13StoreWithCastILi1EEEEEviT_S8_T2_T3_T4_T5_)
        .other          _ZN2at6native27unrolled_elementwise_kernelIZNS0_50_GLOBAL__N__2680c7bb_12_PowKernel_cu_b2145a98_318429pow_tensor_scalar_kernel_implIN3c108BFloat16ES5_EEvRNS_18TensorIteratorBaseET0_EUlS5_E1_St5arrayIPcLm2EELi4E23TrivialOffsetCalculatorILi1EjESE_NS0_6memory12LoadWithCastILi1EEENSF_13StoreWithCastILi1EEEEEviT_S8_T2_T3_T4_T5_,@"STO_CUDA_ENTRY STV_DEFAULT"
_ZN2at6native27unrolled_elementwise_kernelIZNS0_50_GLOBAL__N__2680c7bb_12_PowKernel_cu_b2145a98_318429pow_tensor_scalar_kernel_implIN3c108BFloat16ES5_EEvRNS_18TensorIteratorBaseET0_EUlS5_E1_St5arrayIPcLm2EELi4E23TrivialOffsetCalculatorILi1EjESE_NS0_6memory12LoadWithCastILi1EEENSF_13StoreWithCastILi1EEEEEviT_S8_T2_T3_T4_T5_:
.text._ZN2at6native27unrolled_elementwise_kernelIZNS0_50_GLOBAL__N__2680c7bb_12_PowKernel_cu_b2145a98_318429pow_tensor_scalar_kernel_implIN3c108BFloat16ES5_EEvRNS_18TensorIteratorBaseET0_EUlS5_E1_St5arrayIPcLm2EELi4E23TrivialOffsetCalculatorILi1EjESE_NS0_6memory12LoadWithCastILi1EEENSF_13StoreWithCastILi1EEEEEviT_S8_T2_T3_T4_T5_:
        /* <DEDUP_REMOVED lines=32> */
.L_x_854:
[----:B------:R-:W2:Y:S02]  /*0200*/  LDG.E.U8 R2, [R2.64] ;  /* 0x0000002402027981 */ /* 0x000ea4000c1e1100 */
[----:B--2---:R-:W0:Y:S02]  /*0210*/  I2F.U16 R0, R2 ;  /* 0x0000000200007306 */ /* 0x004e240000101000 */
[----:B0-----:R-:W-:-:S04]  /*0220*/  F2FP.BF16.PACK_AB R0, RZ, R0 ;  /* 0x00000000ff00723e */ /* 0x001fc800000010ff */
[----:B------:R-:W-:Y:S01]  /*0230*/  PRMT R23, R0, 0x7610, R23 ;  /* 0x0000761000177816 */ /* 0x000fe20000000017 */
[----:B------:R-:W-:Y:S05]  /*0240*/  BRA `(.L_x_856) ;  /* 0x00000f1000007947 */ /* 0x000fea0003800000 */
.L_x_853:
        /* <DEDUP_REMOVED lines=11> */
.L_x_858:
[----:B------:R-:W2:Y:S02]  /*0300*/  LDG.E R2, [R2.64] ;  /* 0x0000002402027981 */ /* 0x000ea4000c1e1900 */
[----:B--2---:R-:W0:Y:S02]  /*0310*/  I2F R0, R2 ;  /* 0x0000000200007306 */ /* 0x004e240000201400 */
[----:B0-----:R-:W-:-:S04]  /*0320*/  F2FP.BF16.PACK_AB R0, RZ, R0 ;  /* 0x00000000ff00723e */ /* 0x001fc800000010ff */
[----:B------:R-:W-:Y:S01]  /*0330*/  PRMT R23, R0, 0x7610, R23 ;  /* 0x0000761000177816 */ /* 0x000fe20000000017 */
[----:B------:R-:W-:Y:S05]  /*0340*/  BRA `(.L_x_856) ;  /* 0x00000e1000007947 */ /* 0x000fea0003800000 */
.L_x_857:
[----:B------:R-:W2:Y:S02]  /*0350*/  LDG.E.U16 R2, [R2.64] ;  /* 0x0000002402027981 */ /* 0x000ea4000c1e1500 */
[----:B--2---:R-:W0:Y:S02]  /*0360*/  I2F.S16 R0, R2 ;  /* 0x0000000200007306 */ /* 0x004e240000101400 */
[----:B0-----:R-:W-:-:S04]  /*0370*/  F2FP.BF16.PACK_AB R0, RZ, R0 ;  /* 0x00000000ff00723e */ /* 0x001fc800000010ff */
[----:B------:R-:W-:Y:S01]  /*0380*/  PRMT R23, R0, 0x7610, R23 ;  /* 0x0000761000177816 */ /* 0x000fe20000000017 */
[----:B------:R-:W-:Y:S05]  /*0390*/  BRA `(.L_x_856) ;  /* 0x00000dc000007947 */ /* 0x000fea0003800000 */
.L_x_852:
        /* <DEDUP_REMOVED lines=9> */
.L_x_860:
[----:B------:R-:W2:Y:S02]  /*0430*/  LDG.E.U16 R0, [R2.64] ;  /* 0x0000002402007981 */ /* 0x000ea4000c1e1500 */
[----:B--2---:R-:W-:-:S05]  /*0440*/  HADD2.F32 R0, -RZ, R0.H0_H0 ;  /* 0x20000000ff007230 */ /* 0x004fca0000004100 */
[----:B------:R-:W-:-:S04]  /*0450*/  F2FP.BF16.PACK_AB R0, RZ, R0 ;  /* 0x00000000ff00723e */ /* 0x000fc800000010ff */
[----:B------:R-:W-:Y:S01]  /*0460*/  PRMT R23, R0, 0x7610, R23 ;  /* 0x0000761000177816 */ /* 0x000fe20000000017 */
[----:B------:R-:W-:Y:S05]  /*0470*/  BRA `(.L_x_856) ;  /* 0x00000ce000007947 */ /* 0x000fea0003800000 */
.L_x_859:
        /* <DEDUP_REMOVED lines=9> */
.L_x_862:
[----:B------:R-:W2:Y:S02]  /*0510*/  LDG.E.U16 R2, [R2.64] ;  /* 0x0000002402027981 */ /* 0x000ea4000c1e1500 */
[----:B--2---:R-:W-:-:S05]  /*0520*/  HADD2.F32 R0, -RZ, R2.H0_H0 ;  /* 0x20000002ff007230 */ /* 0x004fca0000004100 */
[----:B------:R-:W-:-:S04]  /*0530*/  F2FP.BF16.PACK_AB R0, RZ, R0 ;  /* 0x00000000ff00723e */ /* 0x000fc800000010ff */
[----:B------:R-:W-:Y:S01]  /*0540*/  PRMT R23, R0, 0x7610, R23 ;  /* 0x0000761000177816 */ /* 0x000fe20000000017 */
[----:B------:R-:W-:Y:S05]  /*0550*/  BRA `(.L_x_856) ;  /* 0x00000c0000007947 */ /* 0x000fea0003800000 */
.L_x_861:
[----:B------:R-:W2:Y:S02]  /*0560*/  LDG.E.64 R2, [R2.64] ;  /* 0x0000002402027981 */ /* 0x000ea4000c1e1b00 */
[----:B--2---:R-:W0:Y:S01]  /*0570*/  F2F.F32.F64 R0, R2 ;  /* 0x0000000200007310 */ /* 0x004e220000301000 */
[----:B------:R-:W0:-:S14]  /*0580*/  DSETP.GEU.AND P0, PT, |R2|, c[0x2][0x0], PT ;  /* 0x008000000200762a */ /* 0x000e1c0003f0e200 */
[----:B0-----:R-:W-:-:S05]  /*0590*/  @!P0 FMUL R0, R0, 1.175494350822287508e-38 ;  /* 0x0080000000008820 */ /* 0x001fca0000400000 */
[----:B------:R-:W-:-:S04]  /*05a0*/  F2FP.BF16.PACK_AB R0, RZ, R0 ;  /* 0x00000000ff00723e */ /* 0x000fc800000010ff */
[----:B------:R-:W-:Y:S01]  /*05b0*/  PRMT R23, R0, 0x7610, R23 ;  /* 0x0000761000177816 */ /* 0x000fe20000000017 */
[----:B------:R-:W-:Y:S05]  /*05c0*/  BRA `(.L_x_856) ;  /* 0x00000b9000007947 */ /* 0x000fea0003800000 */
.L_x_851:
        /* <DEDUP_REMOVED lines=14> */
.L_x_865:
[----:B------:R-:W2:Y:S02]  /*06b0*/  LDG.E.64 R2, [R2.64] ;  /* 0x0000002402027981 */ /* 0x000ea4000c1e1b00 */
[----:B--2---:R-:W0:Y:S01]  /*06c0*/  F2F.F32.F64 R0, R2 ;  /* 0x0000000200007310 */ /* 0x004e220000301000 */
[----:B------:R-:W0:-:S14]  /*06d0*/  DSETP.GEU.AND P0, PT, |R2|, c[0x2][0x0], PT ;  /* 0x008000000200762a */ /* 0x000e1c0003f0e200 */
[----:B0-----:R-:W-:-:S05]  /*06e0*/  @!P0 FMUL R0, R0, 1.175494350822287508e-38 ;  /* 0x0080000000008820 */ /* 0x001fca0000400000 */
[----:B------:R-:W-:-:S04]  /*06f0*/  F2FP.BF16.PACK_AB R0, RZ, R0 ;  /* 0x00000000ff00723e */ /* 0x000fc800000010ff */
[----:B------:R-:W-:Y:S01]  /*0700*/  PRMT R23, R0, 0x7610, R23 ;  /* 0x0000761000177816 */ /* 0x000fe20000000017 */
[----:B------:R-:W-:Y:S05]  /*0710*/  BRA `(.L_x_856) ;  /* 0x00000a4000007947 */ /* 0x000fea0003800000 */
.L_x_864:
        /* <DEDUP_REMOVED lines=28> */
.L_x_867:
        /* <DEDUP_REMOVED lines=16> */
.L_x_866:
[----:B------:R0:W5:Y:S01]  /*09e0*/  LDG.E.U16 R23, [R2.64] ;  /* 0x0000002402177981 */ /* 0x000162000c1e1500 */
[----:B------:R-:W-:Y:S05]  /*09f0*/  BRA `(.L_x_856) ;  /* 0x0000076000007947 */ /* 0x000fea0003800000 */
.L_x_863:
        /* <DEDUP_REMOVED lines=12> */
.L_x_870:
        /* <DEDUP_REMOVED lines=21> */
.L_x_874:
[----:B------:R-:W-:Y:S05]  /*0c10*/  BSYNC B1 ;  /* 0x0000000000017941 */ /* 0x000fea0003800000 */
.L_x_873:
[----:B------:R-:W-:Y:S01]  /*0c20*/  LEA R3, R0, 0x3b800000, 0x17 ;  /* 0x3b80000000037811 */ /* 0x000fe200078eb8ff */
[----:B------:R-:W-:-:S05]  /*0c30*/  IMAD.SHL.U32 R0, R2, 0x100000, RZ ;  /* 0x0010000002007824 */ /* 0x000fca00078e00ff */
[----:B------:R-:W-:Y:S02]  /*0c40*/  LOP3.LUT R0, R3, R0, R4, 0xfe, !PT ;  /* 0x0000000003007212 */ /* 0x000fe400078efe04 */
.L_x_872:
[----:B------:R-:W-:Y:S05]  /*0c50*/  BSYNC B0 ;  /* 0x0000000000007941 */ /* 0x000fea0003800000 */
.L_x_871:
[----:B------:R-:W-:-:S04]  /*0c60*/  F2FP.BF16.PACK_AB R0, RZ, R0 ;  /* 0x00000000ff00723e */ /* 0x000fc800000010ff */
[----:B------:R-:W-:Y:S01]  /*0c70*/  PRMT R23, R0, 0x7610, R23 ;  /* 0x0000761000177816 */ /* 0x000fe20000000017 */
[----:B------:R-:W-:Y:S05]  /*0c80*/  BRA `(.L_x_856) ;  /* 0x000004d000007947 */ /* 0x000fea0003800000 */
.L_x_869:
        /* <DEDUP_REMOVED lines=21> */
.L_x_878:
[----:B------:R-:W-:Y:S05]  /*0de0*/  BSYNC B1 ;  /* 0x0000000000017941 */ /* 0x000fea0003800000 */
.L_x_877:
[----:B------:R-:W-:Y:S01]  /*0df0*/  LEA R3, R0, 0x37800000, 0x17 ;  /* 0x3780000000037811 */ /* 0x000fe200078eb8ff */
[----:B------:R-:W-:-:S05]  /*0e00*/  IMAD.SHL.U32 R0, R2, 0x200000, RZ ;  /* 0x0020000002007824 */ /* 0x000fca00078e00ff */
[----:B------:R-:W-:Y:S02]  /*0e10*/  LOP3.LUT R0, R3, R0, R4, 0xfe, !PT ;  /* 0x0000000003007212 */ /* 0x000fe400078efe04 */
.L_x_876:
[----:B------:R-:W-:Y:S05]  /*0e20*/  BSYNC B0 ;  /* 0x0000000000007941 */ /* 0x000fea0003800000 */
.L_x_875:
[----:B------:R-:W-:-:S04]  /*0e30*/  F2FP.BF16.PACK_AB R0, RZ, R0 ;  /* 0x00000000ff00723e */ /* 0x000fc800000010ff */
[----:B------:R-:W-:Y:S01]  /*0e40*/  PRMT R23, R0, 0x7610, R23 ;  /* 0x0000761000177816 */ /* 0x000fe20000000017 */
[----:B------:R-:W-:Y:S05]  /*0e50*/  BRA `(.L_x_856) ;  /* 0x0000030000007947 */ /* 0x000fea0003800000 */
.L_x_868:
        /* <DEDUP_REMOVED lines=14> */
.L_x_882:
[----:B------:R-:W-:Y:S05]  /*0f40*/  BSYNC B0 ;  /* 0x0000000000007941 */ /* 0x000fea0003800000 */
.L_x_881:
[----:B------:R-:W-:-:S04]  /*0f50*/  F2FP.BF16.PACK_AB R0, RZ, R0 ;  /* 0x00000000ff00723e */ /* 0x000fc800000010ff */
[----:B------:R-:W-:Y:S01]  /*0f60*/  PRMT R23, R0, 0x7610, R23 ;  /* 0x0000761000177816 */ /* 0x000fe20000000017 */
[----:B------:R-:W-:Y:S05]  /*0f70*/  BRA `(.L_x_856) ;  /* 0x000001e000007947 */ /* 0x000fea0003800000 */
.L_x_855:
        /* <DEDUP_REMOVED lines=21> */
.L_x_880:
[----:B------:R-:W2:Y:S02]  /*10d0*/  LDG.E.64 R2, [R2.64] ;  /* 0x0000002402027981 */ /* 0x000ea4000c1e1b00 */
[----:B--2---:R-:W0:Y:S02]  /*10e0*/  I2F.U64 R0, R2 ;  /* 0x0000000200007312 */ /* 0x004e240000301000 */
[----:B0-----:R-:W-:-:S04]  /*10f0*/  F2FP.BF16.PACK_AB R0, RZ, R0 ;  /* 0x00000000ff00723e */ /* 0x001fc800000010ff */
[----:B------:R-:W-:Y:S01]  /*1100*/  PRMT R23, R0, 0x7610, R23 ;  /* 0x0000761000177816 */ /* 0x000fe20000000017 */
[----:B------:R-:W-:Y:S05]  /*1110*/  BRA `(.L_x_856) ;  /* 0x0000004000007947 */ /* 0x000fea0003800000 */
.L_x_879:
[----:B------:R-:W2:Y:S02]  /*1120*/  LDG.E R2, [R2.64] ;  /* 0x0000002402027981 */ /* 0x000ea4000c1e1900 */
[----:B--2---:R-:W0:Y:S02]  /*1130*/  I2F.U32 R0, R2 ;  /* 0x0000000200007306 */ /* 0x004e240000201000 */
[----:B0-----:R-:W-:-:S04]  /*1140*/  F2FP.BF16.PACK_AB R0, RZ, R0 ;  /* 0x00000000ff00723e */ /* 0x001fc800000010ff */
[----:B------:R-:W-:Y:S02]  /*1150*/  PRMT R23, R0, 0x7610, R23 ;  /* 0x0000761000177816 */ /* 0x000fe40000000017 */
.L_x_856:
[----:B------:R-:W1:Y:S02]  /*1160*/  S2R R24, SR_TID.X ;  /* 0x0000000000187919 */ /* 0x000e640000002100 */
[----:B-1----:R-:W-:-:S03]  /*1170*/  IADD3 R24, R24, 0x80, RZ ;  /* 0x0000008018187810 */ /* 0x002fc60007ffe0ff */
.L_x_850:
[----:B-1----:R-:W-:Y:S05]  /*1180*/  BSYNC B6 ;  /* 0x0000000000067941 */ /* 0x002fea0003800000 */
.L_x_849:
        /* <DEDUP_REMOVED lines=24> */
.L_x_888:
[----:B------:R-:W2:Y:S02]  /*1310*/  LDG.E.U8 R2, [R2.64] ;  /* 0x0000002402027981 */ /* 0x000ea4000c1e1100 */
[----:B--2---:R-:W0:Y:S02]  /*1320*/  I2F.U16 R0, R2 ;  /* 0x0000000200007306 */ /* 0x004e240000101000 */
[----:B0-----:R-:W-:-:S04]  /*1330*/  F2FP.BF16.PACK_AB R0, RZ, R0 ;  /* 0x00000000ff00723e */ /* 0x001fc800000010ff */
[----:B------:R-:W-:Y:S01]  /*1340*/  PRMT R19, R0, 0x7610, R19 ;  /* 0x0000761000137816 */ /* 0x000fe20000000013 */
[----:B------:R-:W-:Y:S05]  /*1350*/  BRA `(.L_x_890) ;  /* 0x00000f0000007947 */ /* 0x000fea0003800000 */
.L_x_887:
        /* <DEDUP_REMOVED lines=11> */
.L_x_892:
[----:B------:R-:W2:Y:S02]  /*1410*/  LDG.E R2, [R2.64] ;  /* 0x0000002402027981 */ /* 0x000ea4000c1e1900 */
[----:B--2---:R-:W0:Y:S02]  /*1420*/  I2F R0, R2 ;  /* 0x0000000200007306 */ /* 0x004e240000201400 */
[----:B0-----:R-:W-:-:S04]  /*1430*/  F2FP.BF16.PACK_AB R0, RZ, R0 ;  /* 0x00000000ff00723e */ /* 0x001fc800000010ff */
[----:B------:R-:W-:Y:S01]  /*1440*/  PRMT R19, R0, 0x7610, R19 ;  /* 0x0000761000137816 */ /* 0x000fe20000000013 */
[----:B------:R-:W-:Y:S05]  /*1450*/  BRA `(.L_x_890) ;  /* 0x00000e0000007947 */ /* 0x000fea0003800000 */
.L_x_891:
[----:B------:R-:W2:Y:S02]  /*1460*/  LDG.E.U16 R2, [R2.64] ;  /* 0x0000002402027981 */ /* 0x000ea4000c1e1500 */
[----:B--2---:R-:W0:Y:S02]  /*1470*/  I2F.S16 R0, R2 ;  /* 0x0000000200007306 */ /* 0x004e240000101400 */
[----:B0-----:R-:W-:-:S04]  /*1480*/  F2FP.BF16.PACK_AB R0, RZ, R0 ;  /* 0x00000000ff00723e */ /* 0x001fc800000010ff */
[----:B------:R-:W-:Y:S01]  /*1490*/  PRMT R19, R0, 0x7610, R19 ;  /* 0x0000761000137816 */ /* 0x000fe20000000013 */
[----:B------:R-:W-:Y:S05]  /*14a0*/  BRA `(.L_x_890) ;  /* 0x00000db000007947 */ /* 0x000fea0003800000 */
.L_x_886:
        /* <DEDUP_REMOVED lines=9> */
.L_x_894:
[----:B------:R-:W2:Y:S02]  /*1540*/  LDG.E.U16 R0, [R2.64] ;  /* 0x0000002402007981 */ /* 0x000ea4000c1e1500 */
[----:B--2---:R-:W-:-:S05]  /*1550*/  HADD2.F32 R0, -RZ, R0.H0_H0 ;  /* 0x20000000ff007230 */ /* 0x004fca0000004100 */
[----:B------:R-:W-:-:S04]  /*1560*/  F2FP.BF16.PACK_AB R0, RZ, R0 ;  /* 0x00000000ff00723e */ /* 0x000fc800000010ff */
[----:B------:R-:W-:Y:S01]  /*1570*/  PRMT R19, R0, 0x7610, R19 ;  /* 0x0000761000137816 */ /* 0x000fe20000000013 */
[----:B------:R-:W-:Y:S05]  /*1580*/  BRA `(.L_x_890) ;  /* 0x00000cd000007947 */ /* 0x000fea0003800000 */
.L_x_893:
        /* <DEDUP_REMOVED lines=9> */
.L_x_896:
[----:B------:R-:W2:Y:S02]  /*1620*/  LDG.E.U16 R2, [R2.64] ;  /* 0x0000002402027981 */ /* 0x000ea4000c1e1500 */
[----:B--2---:R-:W-:-:S05]  /*1630*/  HADD2.F32 R0, -RZ, R2.H0_H0 ;  /* 0x20000002ff007230 */ /* 0x004fca0000004100 */
[----:B------:R-:W-:-:S04]  /*1640*/  F2FP.BF16.PACK_AB R0, RZ, R0 ;  /* 0x00000000ff00723e */ /* 0x000fc800000010ff */
[----:B------:R-:W-:Y:S01]  /*1650*/  PRMT R19, R0, 0x7610, R19 ;  /* 0x0000761000137816 */ /* 0x000fe20000000013 */
[----:B------:R-:W-:Y:S05]  /*1660*/  BRA `(.L_x_890) ;  /* 0x00000bf000007947 */ /* 0x000fea0003800000 */
.L_x_895:
[----:B------:R-:W2:Y:S02]  /*1670*/  LDG.E.64 R2, [R2.64] ;  /* 0x0000002402027981 */ /* 0x000ea4000c1e1b00 */
[----:B--2---:R-:W0:Y:S01]  /*1680*/  F2F.F32.F64 R0, R2 ;  /* 0x0000000200007310 */ /* 0x004e220000301000 */
[----:B------:R-:W0:-:S14]  /*1690*/  DSETP.GEU.AND P0, PT, |R2|, c[0x2][0x0], PT ;  /* 0x008000000200762a */ /* 0x000e1c0003f0e200 */
[----:B0-----:R-:W-:-:S05]  /*16a0*/  @!P0 FMUL R0, R0, 1.175494350822287508e-38 ;  /* 0x0080000000008820 */ /* 0x001fca0000400000 */
[----:B------:R-:W-:-:S04]  /*16b0*/  F2FP.BF16.PACK_AB R0, RZ, R0 ;  /* 0x00000000ff00723e */ /* 0x000fc800000010ff */
[----:B------:R-:W-:Y:S01]  /*16c0*/  PRMT R19, R0, 0x7610, R19 ;  /* 0x0000761000137816 */ /* 0x000fe20000000013 */
[----:B------:R-:W-:Y:S05]  /*16d0*/  BRA `(.L_x_890) ;  /* 0x00000b8000007947 */ /* 0x000fea0003800000 */
.L_x_885:
        /* <DEDUP_REMOVED lines=14> */
.L_x_899:
[----:B------:R-:W2:Y:S02]  /*17c0*/  LDG.E.64 R2, [R2.64] ;  /* 0x0000002402027981 */ /* 0x000ea4000c1e1b00 */
[----:B--2---:R-:W0:Y:S01]  /*17d0*/  F2F.F32.F64 R0, R2 ;  /* 0x0000000200007310 */ /* 0x004e220000301000 */
[----:B------:R-:W0:-:S14]  /*17e0*/  DSETP.GEU.AND P0, PT, |R2|, c[0x2][0x0], PT ;  /* 0x008000000200762a */ /* 0x000e1c0003f0e200 */
[----:B0-----:R-:W-:-:S05]  /*17f0*/  @!P0 FMUL R0, R0, 1.175494350822287508e-38 ;  /* 0x0080000000008820 */ /* 0x001fca0000400000 */
[----:B------:R-:W-:-:S04]  /*1800*/  F2FP.BF16.PACK_AB R0, RZ, R0 ;  /* 0x00000000ff00723e */ /* 0x000fc800000010ff */
[----:B------:R-:W-:Y:S01]  /*1810*/  PRMT R19, R0, 0x7610, R19 ;  /* 0x0000761000137816 */ /* 0x000fe20000000013 */
[----:B------:R-:W-:Y:S05]  /*1820*/  BRA `(.L_x_890) ;  /* 0x00000a3000007947 */ /* 0x000fea0003800000 */
.L_x_898:
        /* <DEDUP_REMOVED lines=28> */
.L_x_901:
        /* <DEDUP_REMOVED lines=15> */
.L_x_900:
[----:B------:R0:W5:Y:S01]  /*1ae0*/  LDG.E.U16 R19, [R2.64] ;  /* 0x0000002402137981 */ /* 0x000162000c1e1500 */
[----:B------:R-:W-:Y:S05]  /*1af0*/  BRA `(.L_x_890) ;  /* 0x0000076000007947 */ /* 0x000fea0003800000 */
.L_x_897:
        /* <DEDUP_REMOVED lines=12> */
.L_x_904:
        /* <DEDUP_REMOVED lines=21> */
.L_x_908:
[----:B------:R-:W-:Y:S05]  /*1d10*/  BSYNC B1 ;  /* 0x0000000000017941 */ /* 0x000fea0003800000 */
.L_x_907:
[----:B------:R-:W-:Y:S01]  /*1d20*/  LEA R3, R0, 0x3b800000, 0x17 ;  /* 0x3b80000000037811 */ /* 0x000fe200078eb8ff */
[----:B------:R-:W-:-:S05]  /*1d30*/  IMAD.SHL.U32 R0, R2, 0x100000, RZ ;  /* 0x0010000002007824 */ /* 0x000fca00078e00ff */
[----:B------:R-:W-:Y:S02]  /*1d40*/  LOP3.LUT R0, R3, R0, R4, 0xfe, !PT ;  /* 0x0000000003007212 */ /* 0x000fe400078efe04 */
.L_x_906:
[----:B------:R-:W-:Y:S05]  /*1d50*/  BSYNC B0 ;  /* 0x0000000000007941 */ /* 0x000fea0003800000 */
.L_x_905:
[----:B------:R-:W-:-:S04]  /*1d60*/  F2FP.BF16.PACK_AB R0, RZ, R0 ;  /* 0x00000000ff00723e */ /* 0x000fc800000010ff */
[----:B------:R-:W-:Y:S01]  /*1d70*/  PRMT R19, R0, 0x7610, R19 ;  /* 0x0000761000137816 */ /* 0x000fe20000000013 */
[----:B------:R-:W-:Y:S05]  /*1d80*/  BRA `(.L_x_890) ;  /* 0x000004d000007947 */ /* 0x000fea0003800000 */
.L_x_903:
        /* <DEDUP_REMOVED lines=21> */
.L_x_912:
[----:B------:R-:W-:Y:S05]  /*1ee0*/  BSYNC B1 ;  /* 0x0000000000017941 */ /* 0x000fea0003800000 */
.L_x_911:
[----:B------:R-:W-:Y:S01]  /*1ef0*/  LEA R3, R0, 0x37800000, 0x17 ;  /* 0x3780000000037811 */ /* 0x000fe200078eb8ff */
[----:B------:R-:W-:-:S05]  /*1f00*/  IMAD.SHL.U32 R0, R2, 0x200000, RZ ;  /* 0x0020000002007824 */ /* 0x000fca00078e00ff */
[----:B------:R-:W-:Y:S02]  /*1f10*/  LOP3.LUT R0, R3, R0, R4, 0xfe, !PT ;  /* 0x0000000003007212 */ /* 0x000fe400078efe04 */
.L_x_910:
[----:B------:R-:W-:Y:S05]  /*1f20*/  BSYNC B0 ;  /* 0x0000000000007941 */ /* 0x000fea0003800000 */
.L_x_909:
[----:B------:R-:W-:-:S04]  /*1f30*/  F2FP.BF16.PACK_AB R0, RZ, R0 ;  /* 0x00000000ff00723e */ /* 0x000fc800000010ff */
[----:B------:R-:W-:Y:S01]  /*1f40*/  PRMT R19, R0, 0x7610, R19 ;  /* 0x0000761000137816 */ /* 0x000fe20000000013 */
[----:B------:R-:W-:Y:S05]  /*1f50*/  BRA `(.L_x_890) ;  /* 0x0000030000007947 */ /* 0x000fea0003800000 */
.L_x_902:
        /* <DEDUP_REMOVED lines=14> */
.L_x_916:
[----:B------:R-:W-:Y:S05]  /*2040*/  BSYNC B0 ;  /* 0x0000000000007941 */ /* 0x000fea0003800000 */
.L_x_915:
[----:B------:R-:W-:-:S04]  /*2050*/  F2FP.BF16.PACK_AB R0, RZ, R0 ;  /* 0x00000000ff00723e */ /* 0x000fc800000010ff */
[----:B------:R-:W-:Y:S01]  /*2060*/  PRMT R19, R0, 0x7610, R19 ;  /* 0x0000761000137816 */ /* 0x000fe20000000013 */
[----:B------:R-:W-:Y:S05]  /*2070*/  BRA `(.L_x_890) ;  /* 0x000001e000007947 */ /* 0x000fea0003800000 */
.L_x_889:
        /* <DEDUP_REMOVED lines=21> */
.L_x_914:
[----:B------:R-:W2:Y:S02]  /*21d0*/  LDG.E.64 R2, [R2.64] ;  /* 0x0000002402027981 */ /* 0x000ea4000c1e1b00 */
[----:B--2---:R-:W0:Y:S02]  /*21e0*/  I2F.U64 R0, R2 ;  /* 0x0000000200007312 */ /* 0x004e240000301000 */
[----:B0-----:R-:W-:-:S04]  /*21f0*/  F2FP.BF16.PACK_AB R0, RZ, R0 ;  /* 0x00000000ff00723e */ /* 0x001fc800000010ff */
[----:B------:R-:W-:Y:S01]  /*2200*/  PRMT R19, R0, 0x7610, R19 ;  /* 0x0000761000137816 */ /* 0x000fe20000000013 */
[----:B------:R-:W-:Y:S05]  /*2210*/  BRA `(.L_x_890) ;  /* 0x0000004000007947 */ /* 0x000fea0003800000 */
.L_x_913:
[----:B------:R-:W2:Y:S02]  /*2220*/  LDG.E R2, [R2.64] ;  /* 0x0000002402027981 */ /* 0x000ea4000c1e1900 */
[----:B--2---:R-:W0:Y:S02]  /*2230*/  I2F.U32 R0, R2 ;  /* 0x0000000200007306 */ /* 0x004e240000201000 */
[----:B0-----:R-:W-:-:S04]  /*2240*/  F2FP.BF16.PACK_AB R0, RZ, R0 ;  /* 0x00000000ff00723e */ /* 0x001fc800000010ff */
[----:B------:R-:W-:Y:S02]  /*2250*/  PRMT R19, R0, 0x7610, R19 ;  /* 0x0000761000137816 */ /* 0x000fe40000000013 */
.L_x_890:
[----:B------:R-:W-:-:S05]  /*2260*/  IADD3 R24, R24, 0x80, RZ ;  /* 0x0000008018187810 */ /* 0x000fca0007ffe0ff */
.L_x_884:
[----:B------:R-:W-:Y:S05]  /*2270*/  BSYNC B6 ;  /* 0x0000000000067941 */ /* 0x000fea0003800000 */
.L_x_883:
        /* <DEDUP_REMOVED lines=26> */
.L_x_922:
[----:B------:R-:W2:Y:S02]  /*2420*/  LDG.E.U8 R2, [R2.64] ;  /* 0x0000002402027981 */ /* 0x000ea4000c1e1100 */
[----:B--2---:R-:W0:Y:S02]  /*2430*/  I2F.U16 R0, R2 ;  /* 0x0000000200007306 */ /* 0x004e240000101000 */
[----:B0-----:R-:W-:-:S04]  /*2440*/  F2FP.BF16.PACK_AB R0, RZ, R0 ;  /* 0x00000000ff00723e */ /* 0x001fc800000010ff */
[----:B------:R-:W-:Y:S01]  /*2450*/  PRMT R25, R0, 0x7610, R25 ;  /* 0x0000761000197816 */ /* 0x000fe20000000019 */
[----:B------:R-:W-:Y:S05]  /*2460*/  BRA `(.L_x_924) ;  /* 0x00000f0000007947 */ /* 0x000fea0003800000 */
.L_x_921:
        /* <DEDUP_REMOVED lines=11> */
.L_x_926:
[----:B------:R-:W2:Y:S02]  /*2520*/  LDG.E R2, [R2.64] ;  /* 0x0000002402027981 */ /* 0x000ea4000c1e1900 */
[----:B--2---:R-:W0:Y:S02]  /*2530*/  I2F R0, R2 ;  /* 0x0000000200007306 */ /* 0x004e240000201400 */
[----:B0-----:R-:W-:-:S04]  /*2540*/  F2FP.BF16.PACK_AB R0, RZ, R0 ;  /* 0x00000000ff00723e */ /* 0x001fc800000010ff */
[----:B------:R-:W-:Y:S01]  /*2550*/  PRMT R25, R0, 0x7610, R25 ;  /* 0x0000761000197816 */ /* 0x000fe20000000019 */
[----:B------:R-:W-:Y:S05]  /*2560*/  BRA `(.L_x_924) ;  /* 0x00000e0000007947 */ /* 0x000fea0003800000 */
.L_x_925:
[----:B------:R-:W2:Y:S02]  /*2570*/  LDG.E.U16 R2, [R2.64] ;  /* 0x0000002402027981 */ /* 0x000ea4000c1e1500 */
[----:B--2---:R-:W0:Y:S02]  /*2580*/  I2F.S16 R0, R2 ;  /* 0x0000000200007306 */ /* 0x004e240000101400 */
[----:B0-----:R-:W-:-:S04]  /*2590*/  F2FP.BF16.PACK_AB R0, RZ, R0 ;  /* 0x00000000ff00723e */ /* 0x001fc800000010ff */
[----:B------:R-:W-:Y:S01]  /*25a0*/  PRMT R25, R0, 0x7610, R25 ;  /* 0x0000761000197816 */ /* 0x000fe20000000019 */
[----:B------:R-:W-:Y:S05]  /*25b0*/  BRA `(.L_x_924) ;  /* 0x00000db000007947 */ /* 0x000fea0003800000 */
.L_x_920:
        /* <DEDUP_REMOVED lines=9> */
.L_x_928:
[----:B------:R-:W2:Y:S02]  /*2650*/  LDG.E.U16 R0, [R2.64] ;  /* 0x0000002402007981 */ /* 0x000ea4000c1e1500 */
[----:B--2---:R-:W-:-:S05]  /*2660*/  HADD2.F32 R0, -RZ, R0.H0_H0 ;  /* 0x20000000ff007230 */ /* 0x004fca0000004100 */
[----:B------:R-:W-:-:S04]  /*2670*/  F2FP.BF16.PACK_AB R0, RZ, R0 ;  /* 0x00000000ff00723e */ /* 0x000fc800000010ff */
[----:B------:R-:W-:Y:S01]  /*2680*/  PRMT R25, R0, 0x7610, R25 ;  /* 0x0000761000197816 */ /* 0x000fe20000000019 */
[----:B------:R-:W-:Y:S05]  /*2690*/  BRA `(.L_x_924) ;  /* 0x00000cd000007947 */ /* 0x000fea0003800000 */
.L_x_927:
        /* <DEDUP_REMOVED lines=9> */
.L_x_930:
[----:B------:R-:W2:Y:S02]  /*2730*/  LDG.E.U16 R2, [R2.64] ;  /* 0x0000002402027981 */ /* 0x000ea4000c1e1500 */
[----:B--2---:R-:W-:-:S05]  /*2740*/  HADD2.F32 R0, -RZ, R2.H0_H0 ;  /* 0x20000002ff007230 */ /* 0x004fca0000004100 */
[----:B------:R-:W-:-:S04]  /*2750*/  F2FP.BF16.PACK_AB R0, RZ, R0 ;  /* 0x00000000ff00723e */ /* 0x000fc800000010ff */
[----:B------:R-:W-:Y:S01]  /*2760*/  PRMT R25, R0, 0x7610, R25 ;  /* 0x0000761000197816 */ /* 0x000fe20000000019 */
[----:B------:R-:W-:Y:S05]  /*2770*/  BRA `(.L_x_924) ;  /* 0x00000bf000007947 */ /* 0x000fea0003800000 */
.L_x_929:
[----:B------:R-:W2:Y:S02]  /*2780*/  LDG.E.64 R2, [R2.64] ;  /* 0x0000002402027981 */ /* 0x000ea4000c1e1b00 */
[----:B--2---:R-:W0:Y:S01]  /*2790*/  F2F.F32.F64 R0, R2 ;  /* 0x0000000200007310 */ /* 0x004e220000301000 */
[----:B------:R-:W0:-:S14]  /*27a0*/  DSETP.GEU.AND P0, PT, |R2|, c[0x2][0x0], PT ;  /* 0x008000000200762a */ /* 0x000e1c0003f0e200 */
[----:B0-----:R-:W-:-:S05]  /*27b0*/  @!P0 FMUL R0, R0, 1.175494350822287508e-38 ;  /* 0x0080000000008820 */ /* 0x001fca0000400000 */
[----:B------:R-:W-:-:S04]  /*27c0*/  F2FP.BF16.PACK_AB R0, RZ, R0 ;  /* 0x00000000ff00723e */ /* 0x000fc800000010ff */
[----:B------:R-:W-:Y:S01]  /*27d0*/  PRMT R25, R0, 0x7610, R25 ;  /* 0x0000761000197816 */ /* 0x000fe20000000019 */
[----:B------:R-:W-:Y:S05]  /*27e0*/  BRA `(.L_x_924) ;  /* 0x00000b8000007947 */ /* 0x000fea0003800000 */
.L_x_919:
        /* <DEDUP_REMOVED lines=14> */
.L_x_933:
[----:B------:R-:W2:Y:S02]  /*28d0*/  LDG.E.64 R2, [R2.64] ;  /* 0x0000002402027981 */ /* 0x000ea4000c1e1b00 */
[----:B--2---:R-:W0:Y:S01]  /*28e0*/  F2F.F32.F64 R0, R2 ;  /* 0x0000000200007310 */ /* 0x004e220000301000 */
[----:B------:R-:W0:-:S14]  /*28f0*/  DSETP.GEU.AND P0, PT, |R2|, c[0x2][0x0], PT ;  /* 0x008000000200762a */ /* 0x000e1c0003f0e200 */
[----:B0-----:R-:W-:-:S05]  /*2900*/  @!P0 FMUL R0, R0, 1.175494350822287508e-38 ;  /* 0x0080000000008820 */ /* 0x001fca0000400000 */
[----:B------:R-:W-:-:S04]  /*2910*/  F2FP.BF16.PACK_AB R0, RZ, R0 ;  /* 0x00000000ff00723e */ /* 0x000fc800000010ff */
[----:B------:R-:W-:Y:S01]  /*2920*/  PRMT R25, R0, 0x7610, R25 ;  /* 0x0000761000197816 */ /* 0x000fe20000000019 */
[----:B------:R-:W-:Y:S05]  /*2930*/  BRA `(.L_x_924) ;  /* 0x00000a3000007947 */ /* 0x000fea0003800000 */
.L_x_932:
        /* <DEDUP_REMOVED lines=28> */
.L_x_935:
        /* <DEDUP_REMOVED lines=15> */
.L_x_934:
[----:B------:R0:W5:Y:S01]  /*2bf0*/  LDG.E.U16 R25, [R2.64] ;  /* 0x0000002402197981 */ /* 0x000162000c1e1500 */
[----:B------:R-:W-:Y:S05]  /*2c00*/  BRA `(.L_x_924) ;  /* 0x0000076000007947 */ /* 0x000fea0003800000 */
.L_x_931:
        /* <DEDUP_REMOVED lines=12> */
.L_x_938:
        /* <DEDUP_REMOVED lines=21> */
.L_x_942:
[----:B------:R-:W-:Y:S05]  /*2e20*/  BSYNC B1 ;  /* 0x0000000000017941 */ /* 0x000fea0003800000 */
.L_x_941:
[----:B------:R-:W-:Y:S01]  /*2e30*/  LEA R3, R0, 0x3b800000, 0x17 ;  /* 0x3b80000000037811 */ /* 0x000fe200078eb8ff */
[----:B------:R-:W-:-:S05]  /*2e40*/  IMAD.SHL.U32 R0, R2, 0x100000, RZ ;  /* 0x0010000002007824 */ /* 0x000fca00078e00ff */
[----:B------:R-:W-:Y:S02]  /*2e50*/  LOP3.LUT R0, R3, R0, R4, 0xfe, !PT ;  /* 0x0000000003007212 */ /* 0x000fe400078efe04 */
.L_x_940:
[----:B------:R-:W-:Y:S05]  /*2e60*/  BSYNC B0 ;  /* 0x0000000000007941 */ /* 0x000fea0003800000 */
.L_x_939:
[----:B------:R-:W-:-:S04]  /*2e70*/  F2FP.BF16.PACK_AB R0, RZ, R0 ;  /* 0x00000000ff00723e */ /* 0x000fc800000010ff */
[----:B------:R-:W-:Y:S01]  /*2e80*/  PRMT R25, R0, 0x7610, R25 ;  /* 0x0000761000197816 */ /* 0x000fe20000000019 */
[----:B------:R-:W-:Y:S05]  /*2e90*/  BRA `(.L_x_924) ;  /* 0x000004d000007947 */ /* 0x000fea0003800000 */
.L_x_937:
        /* <DEDUP_REMOVED lines=21> */
.L_x_946:
[----:B------:R-:W-:Y:S05]  /*2ff0*/  BSYNC B1 ;  /* 0x0000000000017941 */ /* 0x000fea0003800000 */
.L_x_945:
[----:B------:R-:W-:Y:S01]  /*3000*/  LEA R3, R0, 0x37800000, 0x17 ;  /* 0x3780000000037811 */ /* 0x000fe200078eb8ff */
[----:B------:R-:W-:-:S05]  /*3010*/  IMAD.SHL.U32 R0, R2, 0x200000, RZ ;  /* 0x0020000002007824 */ /* 0x000fca00078e00ff */
[----:B------:R-:W-:Y:S02]  /*3020*/  LOP3.LUT R0, R3, R0, R4, 0xfe, !PT ;  /* 0x0000000003007212 */ /* 0x000fe400078efe04 */
.L_x_944:
[----:B------:R-:W-:Y:S05]  /*3030*/  BSYNC B0 ;  /* 0x0000000000007941 */ /* 0x000fea0003800000 */
.L_x_943:
[----:B------:R-:W-:-:S04]  /*3040*/  F2FP.BF16.PACK_AB R0, RZ, R0 ;  /* 0x00000000ff00723e */ /* 0x000fc800000010ff */
[----:B------:R-:W-:Y:S01]  /*3050*/  PRMT R25, R0, 0x7610, R25 ;  /* 0x0000761000197816 */ /* 0x000fe20000000019 */
[----:B------:R-:W-:Y:S05]  /*3060*/  BRA `(.L_x_924) ;  /* 0x0000030000007947 */ /* 0x000fea0003800000 */
.L_x_936:
        /* <DEDUP_REMOVED lines=14> */
.L_x_950:
[----:B------:R-:W-:Y:S05]  /*3150*/  BSYNC B0 ;  /* 0x0000000000007941 */ /* 0x000fea0003800000 */
.L_x_949:
[----:B------:R-:W-:-:S04]  /*3160*/  F2FP.BF16.PACK_AB R0, RZ, R0 ;  /* 0x00000000ff00723e */ /* 0x000fc800000010ff */
[----:B------:R-:W-:Y:S01]  /*3170*/  PRMT R25, R0, 0x7610, R25 ;  /* 0x0000761000197816 */ /* 0x000fe20000000019 */
[----:B------:R-:W-:Y:S05]  /*3180*/  BRA `(.L_x_924) ;  /* 0x000001e000007947 */ /* 0x000fea0003800000 */
.L_x_923:
        /* <DEDUP_REMOVED lines=21> */
.L_x_948:
[----:B------:R-:W2:Y:S02]  /*32e0*/  LDG.E.64 R2, [R2.64] ;  /* 0x0000002402027981 */ /* 0x000ea4000c1e1b00 */
[----:B--2---:R-:W0:Y:S02]  /*32f0*/  I2F.U64 R0, R2 ;  /* 0x0000000200007312 */ /* 0x004e240000301000 */
[----:B0-----:R-:W-:-:S04]  /*3300*/  F2FP.BF16.PACK_AB R0, RZ, R0 ;  /* 0x00000000ff00723e */ /* 0x001fc800000010ff */
[----:B------:R-:W-:Y:S01]  /*3310*/  PRMT R25, R0, 0x7610, R25 ;  /* 0x0000761000197816 */ /* 0x000fe20000000019 */
[----:B------:R-:W-:Y:S05]  /*3320*/  BRA `(.L_x_924) ;  /* 0x0000004000007947 */ /* 0x000fea0003800000 */
.L_x_947:
[----:B------:R-:W2:Y:S02]  /*3330*/  LDG.E R2, [R2.64] ;  /* 0x0000002402027981 */ /* 0x000ea4000c1e1900 */
[----:B--2---:R-:W0:Y:S02]  /*3340*/  I2F.U32 R0, R2 ;  /* 0x0000000200007306 */ /* 0x004e240000201000 */
[----:B0-----:R-:W-:-:S04]  /*3350*/  F2FP.BF16.PACK_AB R0, RZ, R0 ;  /* 0x00000000ff00723e */ /* 0x001fc800000010ff */
[----:B------:R-:W-:Y:S02]  /*3360*/  PRMT R25, R0, 0x7610, R25 ;  /* 0x0000761000197816 */ /* 0x000fe40000000019 */
.L_x_924:
[----:B------:R-:W-:-:S05]  /*3370*/  IADD3 R24, R24, 0x80, RZ ;  /* 0x0000008018187810 */ /* 0x000fca0007ffe0ff */
.L_x_918:
[----:B------:R-:W-:Y:S05]  /*3380*/  BSYNC B6 ;  /* 0x0000000000067941 */ /* 0x000fea0003800000 */
.L_x_917:
        /* <DEDUP_REMOVED lines=23> */
.L_x_956:
[----:B------:R-:W2:Y:S02]  /*3500*/  LDG.E.U8 R2, [R2.64] ;  /* 0x0000002402027981 */ /* 0x000ea4000c1e1100 */
[----:B--2---:R-:W0:Y:S02]  /*3510*/  I2F.U16 R0, R2 ;  /* 0x0000000200007306 */ /* 0x004e240000101000 */
[----:B0-----:R-:W-:-:S04]  /*3520*/  F2FP.BF16.PACK_AB R0, RZ, R0 ;  /* 0x00000000ff00723e */ /* 0x001fc800000010ff */
[----:B------:R-:W-:Y:S01]  /*3530*/  PRMT R18, R0, 0x7610, R18 ;  /* 0x0000761000127816 */ /* 0x000fe20000000012 */
[----:B------:R-:W-:Y:S05]  /*3540*/  BRA `(.L_x_952) ;  /* 0x00000f0000007947 */ /* 0x000fea0003800000 */
.L_x_955:
        /* <DEDUP_REMOVED lines=11> */
.L_x_959:
[----:B------:R-:W2:Y:S02]  /*3600*/  LDG.E R2, [R2.64] ;  /* 0x0000002402027981 */ /* 0x000ea4000c1e1900 */
[----:B--2---:R-:W0:Y:S02]  /*3610*/  I2F R0, R2 ;  /* 0x0000000200007306 */ /* 0x004e240000201400 */
[----:B0-----:R-:W-:-:S04]  /*3620*/  F2FP.BF16.PACK_AB R0, RZ, R0 ;  /* 0x00000000ff00723e */ /* 0x001fc800000010ff */
[----:B------:R-:W-:Y:S01]  /*3630*/  PRMT R18, R0, 0x7610, R18 ;  /* 0x0000761000127816 */ /* 0x000fe20000000012 */
[----:B------:R-:W-:Y:S05]  /*3640*/  BRA `(.L_x_952) ;  /* 0x00000e0000007947 */ /* 0x000fea0003800000 */
.L_x_958:
[----:B------:R-:W2:Y:S02]  /*3650*/  LDG.E.U16 R2, [R2.64] ;  /* 0x0000002402027981 */ /* 0x000ea4000c1e1500 */
[----:B--2---:R-:W0:Y:S02]  /*3660*/  I2F.S16 R0, R2 ;  /* 0x0000000200007306 */ /* 0x004e240000101400 */
[----:B0-----:R-:W-:-:S04]  /*3670*/  F2FP.BF16.PACK_AB R0, RZ, R0 ;  /* 0x00000000ff00723e */ /* 0x001fc800000010ff */
[----:B------:R-:W-:Y:S01]  /*3680*/  PRMT R18, R0, 0x7610, R18 ;  /* 0x0000761000127816 */ /* 0x000fe20000000012 */
[----:B------:R-:W-:Y:S05]  /*3690*/  BRA `(.L_x_952) ;  /* 0x00000db000007947 */ /* 0x000fea0003800000 */
.L_x_954:
        /* <DEDUP_REMOVED lines=9> */
.L_x_961:
[----:B------:R-:W2:Y:S02]  /*3730*/  LDG.E.U16 R0, [R2.64] ;  /* 0x0000002402007981 */ /* 0x000ea4000c1e1500 */
[----:B--2---:R-:W-:-:S05]  /*3740*/  HADD2.F32 R0, -RZ, R0.H0_H0 ;  /* 0x20000000ff007230 */ /* 0x004fca0000004100 */
[----:B------:R-:W-:-:S04]  /*3750*/  F2FP.BF16.PACK_AB R0, RZ, R0 ;  /* 0x00000000ff00723e */ /* 0x000fc800000010ff */
[----:B------:R-:W-:Y:S01]  /*3760*/  PRMT R18, R0, 0x7610, R18 ;  /* 0x0000761000127816 */ /* 0x000fe20000000012 */
[----:B------:R-:W-:Y:S05]  /*3770*/  BRA `(.L_x_952) ;  /* 0x00000cd000007947 */ /* 0x000fea0003800000 */
.L_x_960:
        /* <DEDUP_REMOVED lines=9> */
.L_x_963:
[----:B------:R-:W2:Y:S02]  /*3810*/  LDG.E.U16 R2, [R2.64] ;  /* 0x0000002402027981 */ /* 0x000ea4000c1e1500 */
[----:B--2---:R-:W-:-:S05]  /*3820*/  HADD2.F32 R0, -RZ, R2.H0_H0 ;  /* 0x20000002ff007230 */ /* 0x004fca0000004100 */
[----:B------:R-:W-:-:S04]  /*3830*/  F2FP.BF16.PACK_AB R0, RZ, R0 ;  /* 0x00000000ff00723e */ /* 0x000fc800000010ff */
[----:B------:R-:W-:Y:S01]  /*3840*/  PRMT R18, R0, 0x7610, R18 ;  /* 0x0000761000127816 */ /* 0x000fe20000000012 */
[----:B------:R-:W-:Y:S05]  /*3850*/  BRA `(.L_x_952) ;  /* 0x00000bf000007947 */ /* 0x000fea0003800000 */
.L_x_962:
[----:B------:R-:W2:Y:S02]  /*3860*/  LDG.E.64 R2, [R2.64] ;  /* 0x0000002402027981 */ /* 0x000ea4000c1e1b00 */
[----:B--2---:R-:W0:Y:S01]  /*3870*/  F2F.F32.F64 R0, R2 ;  /* 0x0000000200007310 */ /* 0x004e220000301000 */
[----:B------:R-:W0:-:S14]  /*3880*/  DSETP.GEU.AND P0, PT, |R2|, c[0x2][0x0], PT ;  /* 0x008000000200762a */ /* 0x000e1c0003f0e200 */
[----:B0-----:R-:W-:-:S05]  /*3890*/  @!P0 FMUL R0, R0, 1.175494350822287508e-38 ;  /* 0x0080000000008820 */ /* 0x001fca0000400000 */
[----:B------:R-:W-:-:S04]  /*38a0*/  F2FP.BF16.PACK_AB R0, RZ, R0 ;  /* 0x00000000ff00723e */ /* 0x000fc800000010ff */
[----:B------:R-:W-:Y:S01]  /*38b0*/  PRMT R18, R0, 0x7610, R18 ;  /* 0x0000761000127816 */ /* 0x000fe20000000012 */
[----:B------:R-:W-:Y:S05]  /*38c0*/  BRA `(.L_x_952) ;  /* 0x00000b8000007947 */ /* 0x000fea0003800000 */
.L_x_953:
        /* <DEDUP_REMOVED lines=14> */
.L_x_966:
[----:B------:R-:W2:Y:S02]  /*39b0*/  LDG.E.64 R2, [R2.64] ;  /* 0x0000002402027981 */ /* 0x000ea4000c1e1b00 */
[----:B--2---:R-:W0:Y:S01]  /*39c0*/  F2F.F32.F64 R0, R2 ;  /* 0x0000000200007310 */ /* 0x004e220000301000 */
[----:B------:R-:W0:-:S14]  /*39d0*/  DSETP.GEU.AND P0, PT, |R2|, c[0x2][0x0], PT ;  /* 0x008000000200762a */ /* 0x000e1c0003f0e200 */
[----:B0-----:R-:W-:-:S05]  /*39e0*/  @!P0 FMUL R0, R0, 1.175494350822287508e-38 ;  /* 0x0080000000008820 */ /* 0x001fca0000400000 */
[----:B------:R-:W-:-:S04]  /*39f0*/  F2FP.BF16.PACK_AB R0, RZ, R0 ;  /* 0x00000000ff00723e */ /* 0x000fc800000010ff */
[----:B------:R-:W-:Y:S01]  /*3a00*/  PRMT R18, R0, 0x7610, R18 ;  /* 0x0000761000127816 */ /* 0x000fe20000000012 */
[----:B------:R-:W-:Y:S05]  /*3a10*/  BRA `(.L_x_952) ;  /* 0x00000a3000007947 */ /* 0x000fea0003800000 */
.L_x_965:
        /* <DEDUP_REMOVED lines=28> */
.L_x_968:
        /* <DEDUP_REMOVED lines=15> */
.L_x_967:
[----:B------:R0:W5:Y:S01]  /*3cd0*/  LDG.E.U16 R18, [R2.64] ;  /* 0x0000002402127981 */ /* 0x000162000c1e1500 */
[----:B------:R-:W-:Y:S05]  /*3ce0*/  BRA `(.L_x_952) ;  /* 0x0000076000007947 */ /* 0x000fea0003800000 */
.L_x_964:
        /* <DEDUP_REMOVED lines=12> */
.L_x_971:
        /* <DEDUP_REMOVED lines=21> */
.L_x_975:
[----:B------:R-:W-:Y:S05]  /*3f00*/  BSYNC B1 ;  /* 0x0000000000017941 */ /* 0x000fea0003800000 */
.L_x_974:
[----:B------:R-:W-:Y:S01]  /*3f10*/  LEA R3, R0, 0x3b800000, 0x17 ;  /* 0x3b80000000037811 */ /* 0x000fe200078eb8ff */
[----:B------:R-:W-:-:S05]  /*3f20*/  IMAD.SHL.U32 R0, R2, 0x100000, RZ ;  /* 0x0010000002007824 */ /* 0x000fca00078e00ff */
[----:B------:R-:W-:Y:S02]  /*3f30*/  LOP3.LUT R0, R3, R0, R4, 0xfe, !PT ;  /* 0x0000000003007212 */ /* 0x000fe400078efe04 */
.L_x_973:
[----:B------:R-:W-:Y:S05]  /*3f40*/  BSYNC B0 ;  /* 0x0000000000007941 */ /* 0x000fea0003800000 */
.L_x_972:
[----:B------:R-:W-:-:S04]  /*3f50*/  F2FP.BF16.PACK_AB R0, RZ, R0 ;  /* 0x00000000ff00723e */ /* 0x000fc800000010ff */
[----:B------:R-:W-:Y:S01]  /*3f60*/  PRMT R18, R0, 0x7610, R18 ;  /* 0x0000761000127816 */ /* 0x000fe20000000012 */
[----:B------:R-:W-:Y:S05]  /*3f70*/  BRA `(.L_x_952) ;  /* 0x000004d000007947 */ /* 0x000fea0003800000 */
.L_x_970:
        /* <DEDUP_REMOVED lines=21> */
.L_x_979:
[----:B------:R-:W-:Y:S05]  /*40d0*/  BSYNC B1 ;  /* 0x0000000000017941 */ /* 0x000fea0003800000 */
.L_x_978:
[----:B------:R-:W-:Y:S01]  /*40e0*/  LEA R3, R0, 0x37800000, 0x17 ;  /* 0x3780000000037811 */ /* 0x000fe200078eb8ff */
[----:B------:R-:W-:-:S05]  /*40f0*/  IMAD.SHL.U32 R0, R2, 0x200000, RZ ;  /* 0x0020000002007824 */ /* 0x000fca00078e00ff */
[----:B------:R-:W-:Y:S02]  /*4100*/  LOP3.LUT R0, R3, R0, R4, 0xfe, !PT ;  /* 0x0000000003007212 */ /* 0x000fe400078efe04 */
.L_x_977:
[----:B------:R-:W-:Y:S05]  /*4110*/  BSYNC B0 ;  /* 0x0000000000007941 */ /* 0x000fea0003800000 */
.L_x_976:
[----:B------:R-:W-:-:S04]  /*4120*/  F2FP.BF16.PACK_AB R0, RZ, R0 ;  /* 0x00000000ff00723e */ /* 0x000fc800000010ff */
[----:B------:R-:W-:Y:S01]  /*4130*/  PRMT R18, R0, 0x7610, R18 ;  /* 0x0000761000127816 */ /* 0x000fe20000000012 */
[----:B------:R-:W-:Y:S05]  /*4140*/  BRA `(.L_x_952) ;  /* 0x0000030000007947 */ /* 0x000fea0003800000 */
.L_x_969:
        /* <DEDUP_REMOVED lines=14> */
.L_x_983:
[----:B------:R-:W-:Y:S05]  /*4230*/  BSYNC B0 ;  /* 0x0000000000007941 */ /* 0x000fea0003800000 */
.L_x_982:
[----:B------:R-:W-:-:S04]  /*4240*/  F2FP.BF16.PACK_AB R0, RZ, R0 ;  /* 0x00000000ff00723e */ /* 0x000fc800000010ff */
[----:B------:R-:W-:Y:S01]  /*4250*/  PRMT R18, R0, 0x7610, R18 ;  /* 0x0000761000127816 */ /* 0x000fe20000000012 */
[----:B------:R-:W-:Y:S05]  /*4260*/  BRA `(.L_x_952) ;  /* 0x000001e000007947 */ /* 0x000fea0003800000 */
.L_x_957:
        /* <DEDUP_REMOVED lines=21> */
.L_x_981:
[----:B------:R-:W2:Y:S02]  /*43c0*/  LDG.E.64 R2, [R2.64] ;  /* 0x0000002402027981 */ /* 0x000ea4000c1e1b00 */
[----:B--2---:R-:W0:Y:S02]  /*43d0*/  I2F.U64 R0, R2 ;  /* 0x0000000200007312 */ /* 0x004e240000301000 */
[----:B0-----:R-:W-:-:S04]  /*43e0*/  F2FP.BF16.PACK_AB R0, RZ, R0 ;  /* 0x00000000ff00723e */ /* 0x001fc800000010ff */
[----:B------:R-:W-:Y:S01]  /*43f0*/  PRMT R18, R0, 0x7610, R18 ;  /* 0x0000761000127816 */ /* 0x000fe20000000012 */
[----:B------:R-:W-:Y:S05]  /*4400*/  BRA `(.L_x_952) ;  /* 0x0000004000007947 */ /* 0x000fea0003800000 */
.L_x_980:
[----:B------:R-:W2:Y:S02]  /*4410*/  LDG.E R2, [R2.64] ;  /* 0x0000002402027981 */ /* 0x000ea4000c1e1900 */
[----:B--2---:R-:W0:Y:S02]  /*4420*/  I2F.U32 R0, R2 ;  /* 0x0000000200007306 */ /* 0x004e240000201000 */
[----:B0-----:R-:W-:-:S04]  /*4430*/  F2FP.BF16.PACK_AB R0, RZ, R0 ;  /* 0x00000000ff00723e */ /* 0x001fc800000010ff */
[----:B------:R-:W-:Y:S02]  /*4440*/  PRMT R18, R0, 0x7610, R18 ;  /* 0x0000761000127816 */ /* 0x000fe40000000012 */
.L_x_952:
[----:B------:R-:W-:Y:S05]  /*4450*/  BSYNC B6 ;  /* 0x0000000000067941 */ /* 0x000fea0003800000 */
.L_x_951:
[----:B------:R-:W1:Y:S01]  /*4460*/  S2R R22, SR_TID.X ;  /* 0x0000000000167919 */ /* 0x000e620000002100 */
[----:B------:R-:W-:Y:S01]  /*4470*/  BSSY B0, `(.L_x_984) ;  /* 0x000001c000007945 */ /* 0x000fe20003800000 */
[----:B-1----:R-:W-:-:S13]  /*4480*/  ISETP.GE.AND P0, PT, R22, R17, PT ;  /* 0x000000111600720c */ /* 0x002fda0003f06270 */
[----:B------:R-:W-:Y:S05]  /*4490*/  @P0 BRA `(.L_x_985) ;  /* 0x0000019000000947 */ /* 0x000fea0003800000 */
[----:B-----5:R-:W-:Y:S01]  /*44a0*/  PRMT R23, RZ, 0x5410, R23 ;  /* 0x00005410ff177816 */ /* 0x020fe20000000017 */
[----:B------:R-:W-:Y:S04]  /*44b0*/  BSSY B1, `(.L_x_986) ;  /* 0x0000013000017945 */ /* 0x000fe80003800000 */
[----:B------:R-:W-:-:S05]  /*44c0*/  FMUL.FTZ R23, R23, R23 ;  /* 0x0000001717177220 */ /* 0x000fca0000410000 */
[----:B------:R-:W-:-:S04]  /*44d0*/  F2FP.BF16.PACK_AB R23, RZ, R23 ;  /* 0x00000017ff17723e */ /* 0x000fc800000010ff */
[----:B------:R-:W-:-:S05]  /*44e0*/  PRMT R23, RZ, 0x5410, R23 ;  /* 0x00005410ff177816 */ /* 0x000fca0000000017 */
[----:B0-----:R-:W-:-:S06]  /*44f0*/  FMUL.FTZ R2, R23, 1 ;  /* 0x3f80000017027820 */ /* 0x001fcc0000410000 */
[----:B------:R-:W0:Y:S08]  /*4500*/  F2F.F64.F32 R2, R2 ;  /* 0x0000000200027310 */ /* 0x000e300000201800 */
[----:B0-----:R-:W0:Y:S01]  /*4510*/  MUFU.RCP64H R5, R3 ;  /* 0x0000000300057308 */ /* 0x001e220000001800 */
        /* <DEDUP_REMOVED lines=8> */
[----:B------:R-:W-:Y:S02]  /*45a0*/  LOP3.LUT R0, R3, 0x7fffffff, RZ, 0xc0, !PT ;  /* 0x7fffffff03007812 */ /* 0x000fe400078ec0ff */
[----:B------:R-:W-:Y:S02]  /*45b0*/  MOV R10, 0x45e0 ;  /* 0x000045e0000a7802 */ /* 0x000fe40000000f00 */
[----:B0-----:R-:W-:Y:S02]  /*45c0*/  IADD3 R9, R0, -0x100000, RZ ;  /* 0xfff0000000097810 */ /* 0x001fe40007ffe0ff */
[----:B-1----:R-:W-:Y:S05]  /*45d0*/  CALL.REL.NOINC `($__internal_1_$__cuda_sm20_dblrcp_rn_slowpath_v3) ;  /* 0x0000474000007944 */ /* 0x002fea0003c00000 */
.L_x_987:
[----:B------:R-:W-:Y:S05]  /*45e0*/  BSYNC B1 ;  /* 0x0000000000017941 */ /* 0x000fea0003800000 */
.L_x_986:
[----:B-1----:R-:W1:Y:S01]  /*45f0*/  F2F.F32.F64 R0, R6 ;  /* 0x0000000600007310 */ /* 0x002e620000301000 */
[----:B------:R-:W1:-:S14]  /*4600*/  DSETP.GEU.AND P1, PT, |R6|, c[0x2][0x0], PT ;  /* 0x008000000600762a */ /* 0x000e5c0003f2e200 */
[----:B-1----:R-:W-:-:S05]  /*4610*/  @!P1 FMUL R0, R0, 1.175494350822287508e-38 ;  /* 0x0080000000009820 */ /* 0x002fca0000400000 */
[----:B------:R-:W-:Y:S02]  /*4620*/  F2FP.BF16.PACK_AB R0, RZ, R0 ;  /* 0x00000000ff00723e */ /* 0x000fe400000010ff */
.L_x_985:
[----:B------:R-:W-:Y:S05]  /*4630*/  BSYNC B0 ;  /* 0x0000000000007941 */ /* 0x000fea0003800000 */
.L_x_984:
[----:B------:R-:W-:Y:S01]  /*4640*/  IADD3 R24, R22, 0x80, RZ ;  /* 0x0000008016187810 */ /* 0x000fe20007ffe0ff */
[----:B------:R-:W-:Y:S03]  /*4650*/  BSSY B0, `(.L_x_988) ;  /* 0x000001c000007945 */ /* 0x000fe60003800000 */
[----:B------:R-:W-:-:S13]  /*4660*/  ISETP.GE.AND P1, PT, R24, R17, PT ;  /* 0x000000111800720c */ /* 0x000fda0003f26270 */
        /* <DEDUP_REMOVED lines=21> */
.L_x_991:
[----:B------:R-:W-:Y:S05]  /*47c0*/  BSYNC B1 ;  /* 0x0000000000017941 */ /* 0x000fea0003800000 */
.L_x_990:
[----:B-1----:R-:W1:Y:S01]  /*47d0*/  F2F.F32.F64 R26, R6 ;  /* 0x00000006001a7310 */ /* 0x002e620000301000 */
[----:B------:R-:W1:-:S14]  /*47e0*/  DSETP.GEU.AND P1, PT, |R6|, c[0x2][0x0], PT ;  /* 0x008000000600762a */ /* 0x000e5c0003f2e200 */
[----:B-1----:R-:W-:-:S05]  /*47f0*/  @!P1 FMUL R26, R26, 1.175494350822287508e-38 ;  /* 0x008000001a1a9820 */ /* 0x002fca0000400000 */
[----:B------:R-:W-:Y:S02]  /*4800*/  F2FP.BF16.PACK_AB R26, RZ, R26 ;  /* 0x0000001aff1a723e */ /* 0x000fe400000010ff */
.L_x_989:
[----:B------:R-:W-:Y:S05]  /*4810*/  BSYNC B0 ;  /* 0x0000000000007941 */ /* 0x000fea0003800000 */
.L_x_988:
[----:B0-----:R-:W-:Y:S01]  /*4820*/  IADD3 R2, R22, 0x100, RZ ;  /* 0x0000010016027810 */ /* 0x001fe20007ffe0ff */
        /* <DEDUP_REMOVED lines=8> */
[----:B------:R-:W-:-:S06]  /*48b0*/  FMUL.FTZ R2, R25, 1 ;  /* 0x3f80000019027820 */ /* 0x000fcc0000410000 */
        /* <DEDUP_REMOVED lines=14> */
.L_x_995:
[----:B------:R-:W-:Y:S05]  /*49a0*/  BSYNC B1 ;  /* 0x0000000000017941 */ /* 0x000fea0003800000 */
.L_x_994:
[----:B-1----:R-:W1:Y:S01]  /*49b0*/  F2F.F32.F64 R19, R6 ;  /* 0x0000000600137310 */ /* 0x002e620000301000 */
[----:B------:R-:W1:-:S14]  /*49c0*/  DSETP.GEU.AND P1, PT, |R6|, c[0x2][0x0], PT ;  /* 0x008000000600762a */ /* 0x000e5c0003f2e200 */
[----:B-1----:R-:W-:-:S05]  /*49d0*/  @!P1 FMUL R19, R19, 1.175494350822287508e-38 ;  /* 0x0080000013139820 */ /* 0x002fca0000400000 */
[----:B------:R-:W-:Y:S02]  /*49e0*/  F2FP.BF16.PACK_AB R19, RZ, R19 ;  /* 0x00000013ff13723e */ /* 0x000fe400000010ff */
.L_x_993:
[----:B------:R-:W-:Y:S05]  /*49f0*/  BSYNC B0 ;  /* 0x0000000000007941 */ /* 0x000fea0003800000 */
.L_x_992:
        /* <DEDUP_REMOVED lines=24> */
.L_x_999:
[----:B------:R-:W-:Y:S05]  /*4b80*/  BSYNC B1 ;  /* 0x0000000000017941 */ /* 0x000fea0003800000 */
.L_x_998:
[----:B-1----:R-:W1:Y:S01]  /*4b90*/  F2F.F32.F64 R23, R6 ;  /* 0x0000000600177310 */ /* 0x002e620000301000 */
[----:B------:R-:W1:-:S14]  /*4ba0*/  DSETP.GEU.AND P1, PT, |R6|, c[0x2][0x0], PT ;  /* 0x008000000600762a */ /* 0x000e5c0003f2e200 */
[----:B-1----:R-:W-:-:S05]  /*4bb0*/  @!P1 FMUL R23, R23, 1.175494350822287508e-38 ;  /* 0x0080000017179820 */ /* 0x002fca0000400000 */
[----:B------:R-:W-:Y:S02]  /*4bc0*/  F2FP.BF16.PACK_AB R23, RZ, R23 ;  /* 0x00000017ff17723e */ /* 0x000fe400000010ff */
.L_x_997:
[----:B------:R-:W-:Y:S05]  /*4bd0*/  BSYNC B0 ;  /* 0x0000000000007941 */ /* 0x000fea0003800000 */
.L_x_996:
[----:B-----5:R-:W1:Y:S01]  /*4be0*/  LDC.U8 R18, c[0x0][0x18c] ;  /* 0x00006300ff127b82 */ /* 0x020e620000000000 */
[----:B------:R-:W-:Y:S01]  /*4bf0*/  BSSY B6, `(.L_x_1000) ;  /* 0x0000114000067945 */ /* 0x000fe20003800000 */
[----:B------:R-:W-:Y:S05]  /*4c00*/  @P0 BRA `(.L_x_1001) ;  /* 0x0000112000000947 */ /* 0x000fea0003800000 */
[----:B0-----:R-:W0:Y:S01]  /*4c10*/  S2R R3, SR_TID.X ;  /* 0x0000000000037919 */ /* 0x001e220000002100 */
[----:B-1----:R-:W-:-:S04]  /*4c20*/  PRMT R4, R18, 0x9910, RZ ;  /* 0x0000991012047816 */ /* 0x002fc800000000ff */
[----:B------:R-:W-:Y:S01]  /*4c30*/  ISETP.GT.AND P0, PT, R4, 0x9, PT ;  /* 0x000000090400780c */ /* 0x000fe20003f04270 */
[----:B0-----:R-:W-:-:S04]  /*4c40*/  IMAD R2, R16, 0x200, R3 ;  /* 0x0000020010027824 */ /* 0x001fc800078e0203 */
[----:B------:R-:W-:-:S05]  /*4c50*/  IMAD R2, R2, c[0x0][0x190], RZ ;  /* 0x0000640002027a24 */ /* 0x000fca00078e02ff */
[----:B------:R-:W-:-:S05]  /*4c60*/  IADD3 R2, P1, R2, c[0x0][0x170], RZ ;  /* 0x00005c0002027a10 */ /* 0x000fca0007f3e0ff */
[----:B------:R-:W-:Y:S01]  /*4c70*/  IMAD.X R3, RZ, RZ, c[0x0][0x174], P1 ;  /* 0x00005d00ff037624 */ /* 0x000fe200008e06ff */
        /* <DEDUP_REMOVED lines=14> */
.L_x_1005:
[----:B------:R-:W-:Y:S01]  /*4d60*/  PRMT R5, RZ, 0x5410, R0 ;  /* 0x00005410ff057816 */ /* 0x000fe20000000000 */
[----:B------:R-:W-:-:S05]  /*4d70*/  IMAD.MOV.U32 R22, RZ, RZ, R24 ;  /* 0x000000ffff167224 */ /* 0x000fca00078e0018 */
[----:B------:R-:W0:Y:S02]  /*4d80*/  F2I.S64.TRUNC R4, R5 ;  /* 0x0000000500047311 */ /* 0x000e24000020d900 */
[----:B0-----:R0:W-:Y:S01]  /*4d90*/  STG.E.U8 [R2.64], R4 ;  /* 0x0000000402007986 */ /* 0x0011e2000c101124 */
[----:B------:R-:W-:Y:S05]  /*4da0*/  BRA `(.L_x_1001) ;  /* 0x00000f8000007947 */ /* 0x000fea0003800000 */
.L_x_1004:
        /* <DEDUP_REMOVED lines=11> */
.L_x_1008:
[----:B------:R-:W-:Y:S01]  /*4e60*/  PRMT R0, RZ, 0x5410, R0 ;  /* 0x00005410ff007816 */ /* 0x000fe20000000000 */
[----:B------:R-:W-:-:S03]  /*4e70*/  IMAD.MOV.U32 R22, RZ, RZ, R24 ;  /* 0x000000ffff167224 */ /* 0x000fc600078e0018 */
[----:B------:R-:W0:Y:S02]  /*4e80*/  F2I.FTZ.TRUNC.NTZ R5, R0 ;  /* 0x0000000000057305 */ /* 0x000e24000021f100 */
[----:B0-----:R0:W-:Y:S01]  /*4e90*/  STG.E [R2.64], R5 ;  /* 0x0000000502007986 */ /* 0x0011e2000c101924 */
[----:B------:R-:W-:Y:S05]  /*4ea0*/  BRA `(.L_x_1001) ;  /* 0x00000e8000007947 */ /* 0x000fea0003800000 */
.L_x_1007:
[----:B------:R-:W-:Y:S01]  /*4eb0*/  PRMT R0, RZ, 0x5410, R0 ;  /* 0x00005410ff007816 */ /* 0x000fe20000000000 */
[----:B------:R-:W-:-:S03]  /*4ec0*/  IMAD.MOV.U32 R22, RZ, RZ, R24 ;  /* 0x000000ffff167224 */ /* 0x000fc600078e0018 */
[----:B------:R-:W0:Y:S02]  /*4ed0*/  F2I.FTZ.TRUNC.NTZ R5, R0 ;  /* 0x0000000000057305 */ /* 0x000e24000021f100 */
[----:B0-----:R0:W-:Y:S01]  /*4ee0*/  STG.E.U16 [R2.64], R5 ;  /* 0x0000000502007986 */ /* 0x0011e2000c101524 */
[----:B------:R-:W-:Y:S05]  /*4ef0*/  BRA `(.L_x_1001) ;  /* 0x00000e3000007947 */ /* 0x000fea0003800000 */
.L_x_1003:
        /* <DEDUP_REMOVED lines=10> */
.L_x_1010:
[----:B------:R-:W-:Y:S01]  /*4fa0*/  PRMT R0, RZ, 0x5410, R0 ;  /* 0x00005410ff007816 */ /* 0x000fe20000000000 */
[----:B------:R-:W-:-:S03]  /*4fb0*/  IMAD.MOV.U32 R22, RZ, RZ, R24 ;  /* 0x000000ffff167224 */ /* 0x000fc600078e0018 */
[----:B------:R-:W-:-:S05]  /*4fc0*/  F2FP.PACK_AB R0, RZ, R0 ;  /* 0x00000000ff00723e */ /* 0x000fca00000000ff */
[----:B------:R0:W-:Y:S01]  /*4fd0*/  STG.E.U16 [R2.64], R0 ;  /* 0x0000000002007986 */ /* 0x0001e2000c101524 */
[----:B------:R-:W-:Y:S05]  /*4fe0*/  BRA `(.L_x_1001) ;  /* 0x00000d4000007947 */ /* 0x000fea0003800000 */
.L_x_1009:
        /* <DEDUP_REMOVED lines=11> */
.L_x_1012:
[----:B------:R-:W-:Y:S01]  /*50a0*/  PRMT R0, RZ, 0x5410, R0 ;  /* 0x00005410ff007816 */ /* 0x000fe20000000000 */
[----:B------:R-:W-:-:S03]  /*50b0*/  IMAD.MOV.U32 R22, RZ, RZ, R24 ;  /* 0x000000ffff167224 */ /* 0x000fc600078e0018 */
[----:B------:R-:W-:-:S04]  /*50c0*/  F2FP.PACK_AB R5, RZ, R0 ;  /* 0x00000000ff05723e */ /* 0x000fc800000000ff */
[----:B------:R-:W-:-:S05]  /*50d0*/  PRMT R5, R5, 0x5410, RZ ;  /* 0x0000541005057816 */ /* 0x000fca00000000ff */
[----:B------:R0:W-:Y:S01]  /*50e0*/  STG.E [R2.64], R5 ;  /* 0x0000000502007986 */ /* 0x0001e2000c101924 */
[----:B------:R-:W-:Y:S05]  /*50f0*/  BRA `(.L_x_1001) ;  /* 0x00000c3000007947 */ /* 0x000fea0003800000 */
.L_x_1011:
[----:B------:R-:W-:Y:S01]  /*5100*/  PRMT R4, RZ, 0x5410, R0 ;  /* 0x00005410ff047816 */ /* 0x000fe20000000000 */
[----:B------:R-:W-:-:S04]  /*5110*/  IMAD.MOV.U32 R22, RZ, RZ, R24 ;  /* 0x000000ffff167224 */ /* 0x000fc800078e0018 */
[----:B------:R-:W-:-:S06]  /*5120*/  FMUL.FTZ R4, R4, 1 ;  /* 0x3f80000004047820 */ /* 0x000fcc0000410000 */
[----:B------:R-:W0:Y:S02]  /*5130*/  F2F.F64.F32 R4, R4 ;  /* 0x0000000400047310 */ /* 0x000e240000201800 */
[----:B0-----:R0:W-:Y:S01]  /*5140*/  STG.E.64 [R2.64], R4 ;  /* 0x0000000402007986 */ /* 0x0011e2000c101b24 */
[----:B------:R-:W-:Y:S05]  /*5150*/  BRA `(.L_x_1001) ;  /* 0x00000bd000007947 */ /* 0x000fea0003800000 */
.L_x_1002:
        /* <DEDUP_REMOVED lines=14> */
.L_x_1015:
[----:B------:R-:W-:Y:S01]  /*5240*/  PRMT R0, RZ, 0x5410, R0 ;  /* 0x00005410ff007816 */ /* 0x000fe20000000000 */
[----:B------:R-:W-:Y:S01]  /*5250*/  CS2R R6, SRZ ;  /* 0x0000000000067805 */ /* 0x000fe2000001ff00 */
[----:B------:R-:W-:-:S03]  /*5260*/  IMAD.MOV.U32 R22, RZ, RZ, R24 ;  /* 0x000000ffff167224 */ /* 0x000fc600078e0018 */
[----:B------:R-:W-:-:S04]  /*5270*/  FMUL.FTZ R0, R0, 1 ;  /* 0x3f80000000007820 */ /* 0x000fc80000410000 */
[----:B------:R-:W0:Y:S02]  /*5280*/  F2F.F64.F32 R4, R0 ;  /* 0x0000000000047310 */ /* 0x000e240000201800 */
[----:B0-----:R0:W-:Y:S01]  /*5290*/  STG.E.128 [R2.64], R4 ;  /* 0x0000000402007986 */ /* 0x0011e2000c101d24 */
[----:B------:R-:W-:Y:S05]  /*52a0*/  BRA `(.L_x_1001) ;  /* 0x00000a8000007947 */ /* 0x000fea0003800000 */
.L_x_1014:
        /* <DEDUP_REMOVED lines=21> */
.L_x_1019:
[----:B------:R-:W-:Y:S05]  /*5400*/  BSYNC B0 ;  /* 0x0000000000007941 */ /* 0x000fea0003800000 */
.L_x_1018:
[----:B------:R-:W-:Y:S01]  /*5410*/  LOP3.LUT R5, R0, R5, RZ, 0xfc, !PT ;  /* 0x0000000500057212 */ /* 0x000fe200078efcff */
[----:B------:R-:W-:-:S04]  /*5420*/  IMAD.MOV.U32 R22, RZ, RZ, R24 ;  /* 0x000000ffff167224 */ /* 0x000fc800078e0018 */
[----:B------:R0:W-:Y:S01]  /*5430*/  STG.E.U8 [R2.64], R5 ;  /* 0x0000000502007986 */ /* 0x0001e2000c101124 */
[----:B------:R-:W-:Y:S05]  /*5440*/  BRA `(.L_x_1001) ;  /* 0x000008e000007947 */ /* 0x000fea0003800000 */
.L_x_1017:
        /* <DEDUP_REMOVED lines=13> */
.L_x_1021:
[----:B------:R-:W-:Y:S01]  /*5520*/  IMAD.MOV.U32 R0, RZ, RZ, 0x7f ;  /* 0x0000007fff007424 */ /* 0x000fe200078e00ff */
[----:B------:R-:W-:-:S04]  /*5530*/  ISETP.GT.U32.AND P0, PT, R4, 0x7f800000, PT ;  /* 0x7f8000000400780c */ /* 0x000fc80003f04070 */
[----:B------:R-:W-:-:S04]  /*5540*/  SEL R0, R0, 0x7c, P0 ;  /* 0x0000007c00007807 */ /* 0x000fc80000000000 */
.L_x_1022:
[----:B------:R-:W-:Y:S05]  /*5550*/  BSYNC B0 ;  /* 0x0000000000007941 */ /* 0x000fea0003800000 */
.L_x_1020:
[----:B------:R-:W-:Y:S01]  /*5560*/  LOP3.LUT R4, R5, 0x80000000, RZ, 0xc0, !PT ;  /* 0x8000000005047812 */ /* 0x000fe200078ec0ff */
[----:B------:R-:W-:-:S03]  /*5570*/  IMAD.MOV.U32 R22, RZ, RZ, R24 ;  /* 0x000000ffff167224 */ /* 0x000fc600078e0018 */
[----:B------:R-:W-:-:S04]  /*5580*/  SHF.R.U32.HI R5, RZ, 0x18, R4 ;  /* 0x00000018ff057819 */ /* 0x000fc80000011604 */
[----:B------:R-:W-:-:S05]  /*5590*/  LOP3.LUT R5, R0, R5, RZ, 0xfc, !PT ;  /* 0x0000000500057212 */ /* 0x000fca00078efcff */
[----:B------:R0:W-:Y:S01]  /*55a0*/  STG.E.U8 [R2.64], R5 ;  /* 0x0000000502007986 */ /* 0x0001e2000c101124 */
[----:B------:R-:W-:Y:S05]  /*55b0*/  BRA `(.L_x_1001) ;  /* 0x0000077000007947 */ /* 0x000fea0003800000 */
.L_x_1016:
[----:B------:R0:W-:Y:S01]  /*55c0*/  STG.E.U16 [R2.64], R0 ;  /* 0x0000000002007986 */ /* 0x0001e2000c101524 */
[----:B------:R-:W-:Y:S01]  /*55d0*/  IMAD.MOV.U32 R22, RZ, RZ, R24 ;  /* 0x000000ffff167224 */ /* 0x000fe200078e0018 */
[----:B------:R-:W-:Y:S05]  /*55e0*/  BRA `(.L_x_1001) ;  /* 0x0000074000007947 */ /* 0x000fea0003800000 */
.L_x_1013:
        /* <DEDUP_REMOVED lines=13> */
.L_x_1025:
        /* <DEDUP_REMOVED lines=17> */
.L_x_1028:
[----:B------:R-:W-:-:S04]  /*57d0*/  LOP3.LUT R0, R7, 0x80000000, RZ, 0xc0, !PT ;  /* 0x8000000007007812 */ /* 0x000fc800078ec0ff */
[----:B------:R-:W-:-:S04]  /*57e0*/  SHF.R.U32.HI R5, RZ, 0x18, R0 ;  /* 0x00000018ff057819 */ /* 0x000fc80000011600 */
[----:B------:R-:W-:-:S04]  /*57f0*/  LOP3.LUT R4, R4, R5, RZ, 0xfc, !PT ;  /* 0x0000000504047212 */ /* 0x000fc800078efcff */
[----:B------:R-:W-:Y:S02]  /*5800*/  PRMT R0, R4, 0x7610, R0 ;  /* 0x0000761004007816 */ /* 0x000fe40000000000 */
.L_x_1027:
[----:B------:R-:W-:Y:S05]  /*5810*/  BSYNC B0 ;  /* 0x0000000000007941 */ /* 0x000fea0003800000 */
.L_x_1026:
[----:B------:R0:W-:Y:S01]  /*5820*/  STG.E.U8 [R2.64], R0 ;  /* 0x0000000002007986 */ /* 0x0001e2000c101124 */
[----:B------:R-:W-:Y:S01]  /*5830*/  IMAD.MOV.U32 R22, RZ, RZ, R24 ;  /* 0x000000ffff167224 */ /* 0x000fe200078e0018 */
[----:B------:R-:W-:Y:S05]  /*5840*/  BRA `(.L_x_1001) ;  /* 0x000004e000007947 */ /* 0x000fea0003800000 */
.L_x_1024:
        /* <DEDUP_REMOVED lines=17> */
.L_x_1031:
[----:B------:R-:W-:-:S04]  /*5960*/  LOP3.LUT R0, R7, 0x80000000, RZ, 0xc0, !PT ;  /* 0x8000000007007812 */ /* 0x000fc800078ec0ff */
[----:B------:R-:W-:-:S04]  /*5970*/  SHF.R.U32.HI R5, RZ, 0x18, R0 ;  /* 0x00000018ff057819 */ /* 0x000fc80000011600 */
[----:B------:R-:W-:-:S04]  /*5980*/  LOP3.LUT R4, R4, R5, RZ, 0xfc, !PT ;  /* 0x0000000504047212 */ /* 0x000fc800078efcff */
[----:B------:R-:W-:Y:S02]  /*5990*/  PRMT R0, R4, 0x7610, R0 ;  /* 0x0000761004007816 */ /* 0x000fe40000000000 */
.L_x_1030:
[----:B------:R-:W-:Y:S05]  /*59a0*/  BSYNC B0 ;  /* 0x0000000000007941 */ /* 0x000fea0003800000 */
.L_x_1029:
[----:B------:R0:W-:Y:S01]  /*59b0*/  STG.E.U8 [R2.64], R0 ;  /* 0x0000000002007986 */ /* 0x0001e2000c101124 */
[----:B------:R-:W-:Y:S01]  /*59c0*/  IMAD.MOV.U32 R22, RZ, RZ, R24 ;  /* 0x000000ffff167224 */ /* 0x000fe200078e0018 */
[----:B------:R-:W-:Y:S05]  /*59d0*/  BRA `(.L_x_1001) ;  /* 0x0000035000007947 */ /* 0x000fea0003800000 */
.L_x_1023:
        /* <DEDUP_REMOVED lines=23> */
.L_x_1006:
        /* <DEDUP_REMOVED lines=21> */
.L_x_1033:
[----:B------:R-:W-:Y:S01]  /*5ca0*/  PRMT R4, RZ, 0x5410, R0 ;  /* 0x00005410ff047816 */ /* 0x000fe20000000000 */
[----:B------:R-:W-:-:S05]  /*5cb0*/  IMAD.MOV.U32 R22, RZ, RZ, R24 ;  /* 0x000000ffff167224 */ /* 0x000fca00078e0018 */
[----:B------:R-:W0:Y:S02]  /*5cc0*/  F2I.U64.TRUNC R4, R4 ;  /* 0x0000000400047311 */ /* 0x000e24000020d800 */
[----:B0-----:R0:W-:Y:S01]  /*5cd0*/  STG.E.64 [R2.64], R4 ;  /* 0x0000000402007986 */ /* 0x0011e2000c101b24 */
[----:B------:R-:W-:Y:S05]  /*5ce0*/  BRA `(.L_x_1001) ;  /* 0x0000004000007947 */ /* 0x000fea0003800000 */
.L_x_1032:
[----:B------:R-:W-:Y:S01]  /*5cf0*/  PRMT R0, RZ, 0x5410, R0 ;  /* 0x00005410ff007816 */ /* 0x000fe20000000000 */
[----:B------:R-:W-:-:S03]  /*5d00*/  IMAD.MOV.U32 R22, RZ, RZ, R24 ;  /* 0x000000ffff167224 */ /* 0x000fc600078e0018 */
[----:B------:R-:W0:Y:S02]  /*5d10*/  F2I.FTZ.U32.TRUNC.NTZ R5, R0 ;  /* 0x0000000000057305 */ /* 0x000e24000021f000 */
[----:B0-----:R0:W-:Y:S02]  /*5d20*/  STG.E [R2.64], R5 ;  /* 0x0000000502007986 */ /* 0x0011e4000c101924 */
.L_x_1001:
[----:B------:R-:W-:Y:S05]  /*5d30*/  BSYNC B6 ;  /* 0x0000000000067941 */ /* 0x000fea0003800000 */
.L_x_1000:
[----:B------:R-:W-:Y:S01]  /*5d40*/  ISETP.GE.AND P0, PT, R22, R17, PT ;  /* 0x000000111600720c */ /* 0x000fe20003f06270 */
[----:B------:R-:W-:-:S12]  /*5d50*/  BSSY B6, `(.L_x_1034) ;  /* 0x00001fe000067945 */ /* 0x000fd80003800000 */
[----:B------:R-:W-:Y:S05]  /*5d60*/  @P0 BRA `(.L_x_1035) ;  /* 0x00001fc000000947 */ /* 0x000fea0003800000 */
[----:B0-----:R-:W-:Y:S01]  /*5d70*/  IMAD R0, R16, 0x200, R22 ;  /* 0x0000020010007824 */ /* 0x001fe200078e0216 */
[----:B-1----:R-:W-:-:S03]  /*5d80*/  PRMT R3, R18, 0x9910, RZ ;  /* 0x0000991012037816 */ /* 0x002fc600000000ff */
        /* <DEDUP_REMOVED lines=18> */
.L_x_1039:
[----:B------:R-:W-:-:S06]  /*5eb0*/  PRMT R5, RZ, 0x5410, R26 ;  /* 0x00005410ff057816 */ /* 0x000fcc000000001a */
[----:B------:R-:W0:Y:S02]  /*5ec0*/  F2I.S64.TRUNC R4, R5 ;  /* 0x0000000500047311 */ /* 0x000e24000020d900 */
[----:B0-----:R0:W-:Y:S01]  /*5ed0*/  STG.E.U8 [R2.64], R4 ;  /* 0x0000000402007986 */ /* 0x0011e2000c101124 */
[----:B------:R-:W-:Y:S05]  /*5ee0*/  BRA `(.L_x_1041) ;  /* 0x00000e4000007947 */ /* 0x000fea0003800000 */
.L_x_1038:
        /* <DEDUP_REMOVED lines=10> */
.L_x_1043:
[----:B------:R-:W-:-:S04]  /*5f90*/  PRMT R26, RZ, 0x5410, R26 ;  /* 0x00005410ff1a7816 */ /* 0x000fc8000000001a */
[----:B------:R-:W0:Y:S02]  /*5fa0*/  F2I.FTZ.TRUNC.NTZ R5, R26 ;  /* 0x0000001a00057305 */ /* 0x000e24000021f100 */
[----:B0-----:R0:W-:Y:S01]  /*5fb0*/  STG.E [R2.64], R5 ;  /* 0x0000000502007986 */ /* 0x0011e2000c101924 */
[----:B------:R-:W-:Y:S05]  /*5fc0*/  BRA `(.L_x_1041) ;  /* 0x00000d6000007947 */ /* 0x000fea0003800000 */
.L_x_1042:
[----:B------:R-:W-:-:S04]  /*5fd0*/  PRMT R26, RZ, 0x5410, R26 ;  /* 0x00005410ff1a7816 */ /* 0x000fc8000000001a */
[----:B------:R-:W0:Y:S02]  /*5fe0*/  F2I.FTZ.TRUNC.NTZ R5, R26 ;  /* 0x0000001a00057305 */ /* 0x000e24000021f100 */
[----:B0-----:R0:W-:Y:S01]  /*5ff0*/  STG.E.U16 [R2.64], R5 ;  /* 0x0000000502007986 */ /* 0x0011e2000c101524 */
[----:B------:R-:W-:Y:S05]  /*6000*/  BRA `(.L_x_1041) ;  /* 0x00000d2000007947 */ /* 0x000fea0003800000 */
.L_x_1037:
        /* <DEDUP_REMOVED lines=9> */
.L_x_1045:
[----:B------:R-:W-:-:S04]  /*60a0*/  PRMT R0, RZ, 0x5410, R26 ;  /* 0x00005410ff007816 */ /* 0x000fc8000000001a */
[----:B------:R-:W-:-:S05]  /*60b0*/  F2FP.PACK_AB R0, RZ, R0 ;  /* 0x00000000ff00723e */ /* 0x000fca00000000ff */
[----:B------:R0:W-:Y:S01]  /*60c0*/  STG.E.U16 [R2.64], R0 ;  /* 0x0000000002007986 */ /* 0x0001e2000c101524 */
[----:B------:R-:W-:Y:S05]  /*60d0*/  BRA `(.L_x_1041) ;  /* 0x00000c5000007947 */ /* 0x000fea0003800000 */
.L_x_1044:
        /* <DEDUP_REMOVED lines=10> */
.L_x_1047:
[----:B------:R-:W-:-:S04]  /*6180*/  PRMT R26, RZ, 0x5410, R26 ;  /* 0x00005410ff1a7816 */ /* 0x000fc8000000001a */
[----:B------:R-:W-:-:S04]  /*6190*/  F2FP.PACK_AB R5, RZ, R26 ;  /* 0x0000001aff05723e */ /* 0x000fc800000000ff */
[----:B------:R-:W-:-:S05]  /*61a0*/  PRMT R5, R5, 0x5410, RZ ;  /* 0x0000541005057816 */ /* 0x000fca00000000ff */
[----:B------:R0:W-:Y:S01]  /*61b0*/  STG.E [R2.64], R5 ;  /* 0x0000000502007986 */ /* 0x0001e2000c101924 */
[----:B------:R-:W-:Y:S05]  /*61c0*/  BRA `(.L_x_1041) ;  /* 0x00000b6000007947 */ /* 0x000fea0003800000 */
.L_x_1046:
[----:B------:R-:W-:-:S05]  /*61d0*/  PRMT R4, RZ, 0x5410, R26 ;  /* 0x00005410ff047816 */ /* 0x000fca000000001a */
[----:B------:R-:W-:-:S06]  /*61e0*/  FMUL.FTZ R4, R4, 1 ;  /* 0x3f80000004047820 */ /* 0x000fcc0000410000 */
[----:B------:R-:W0:Y:S02]  /*61f0*/  F2F.F64.F32 R4, R4 ;  /* 0x0000000400047310 */ /* 0x000e240000201800 */
[----:B0-----:R0:W-:Y:S01]  /*6200*/  STG.E.64 [R2.64], R4 ;  /* 0x0000000402007986 */ /* 0x0011e2000c101b24 */
[----:B------:R-:W-:Y:S05]  /*6210*/  BRA `(.L_x_1041) ;  /* 0x00000b1000007947 */ /* 0x000fea0003800000 */
.L_x_1036:
        /* <DEDUP_REMOVED lines=13> */
.L_x_1050:
[----:B------:R-:W-:Y:S01]  /*62f0*/  PRMT R26, RZ, 0x5410, R26 ;  /* 0x00005410ff1a7816 */ /* 0x000fe2000000001a */
[----:B------:R-:W-:-:S04]  /*6300*/  CS2R R6, SRZ ;  /* 0x0000000000067805 */ /* 0x000fc8000001ff00 */
[----:B------:R-:W-:-:S06]  /*6310*/  FMUL.FTZ R4, R26, 1 ;  /* 0x3f8000001a047820 */ /* 0x000fcc0000410000 */
[----:B------:R-:W0:Y:S02]  /*6320*/  F2F.F64.F32 R4, R4 ;  /* 0x0000000400047310 */ /* 0x000e240000201800 */
[----:B0-----:R0:W-:Y:S01]  /*6330*/  STG.E.128 [R2.64], R4 ;  /* 0x0000000402007986 */ /* 0x0011e2000c101d24 */
[----:B------:R-:W-:Y:S05]  /*6340*/  BRA `(.L_x_1041) ;  /* 0x000009e000007947 */ /* 0x000fea0003800000 */
.L_x_1049:
        /* <DEDUP_REMOVED lines=21> */
.L_x_1054:
[----:B------:R-:W-:Y:S05]  /*64a0*/  BSYNC B0 ;  /* 0x0000000000007941 */ /* 0x000fea0003800000 */
.L_x_1053:
[----:B------:R-:W-:-:S05]  /*64b0*/  LOP3.LUT R5, R0, R5, RZ, 0xfc, !PT ;  /* 0x0000000500057212 */ /* 0x000fca00078efcff */
[----:B------:R0:W-:Y:S01]  /*64c0*/  STG.E.U8 [R2.64], R5 ;  /* 0x0000000502007986 */ /* 0x0001e2000c101124 */
[----:B------:R-:W-:Y:S05]  /*64d0*/  BRA `(.L_x_1041) ;  /* 0x0000085000007947 */ /* 0x000fea0003800000 */
.L_x_1052:
        /* <DEDUP_REMOVED lines=13> */
.L_x_1056:
[----:B------:R-:W-:Y:S01]  /*65b0*/  IMAD.MOV.U32 R0, RZ, RZ, 0x7f ;  /* 0x0000007fff007424 */ /* 0x000fe200078e00ff */
[----:B------:R-:W-:-:S04]  /*65c0*/  ISETP.GT.U32.AND P0, PT, R4, 0x7f800000, PT ;  /* 0x7f8000000400780c */ /* 0x000fc80003f04070 */
[----:B------:R-:W-:-:S04]  /*65d0*/  SEL R0, R0, 0x7c, P0 ;  /* 0x0000007c00007807 */ /* 0x000fc80000000000 */
.L_x_1057:
[----:B------:R-:W-:Y:S05]  /*65e0*/  BSYNC B0 ;  /* 0x0000000000007941 */ /* 0x000fea0003800000 */
.L_x_1055:
[----:B------:R-:W-:-:S04]  /*65f0*/  LOP3.LUT R4, R5, 0x80000000, RZ, 0xc0, !PT ;  /* 0x8000000005047812 */ /* 0x000fc800078ec0ff */
[----:B------:R-:W-:-:S04]  /*6600*/  SHF.R.U32.HI R5, RZ, 0x18, R4 ;  /* 0x00000018ff057819 */ /* 0x000fc80000011604 */
[----:B------:R-:W-:-:S05]  /*6610*/  LOP3.LUT R5, R0, R5, RZ, 0xfc, !PT ;  /* 0x0000000500057212 */ /* 0x000fca00078efcff */
[----:B------:R0:W-:Y:S01]  /*6620*/  STG.E.U8 [R2.64], R5 ;  /* 0x0000000502007986 */ /* 0x0001e2000c101124 */
[----:B------:R-:W-:Y:S05]  /*6630*/  BRA `(.L_x_1041) ;  /* 0x000006f000007947 */ /* 0x000fea0003800000 */
.L_x_1051:
[----:B------:R0:W-:Y:S01]  /*6640*/  STG.E.U16 [R2.64], R26 ;  /* 0x0000001a02007986 */ /* 0x0001e2000c101524 */
[----:B------:R-:W-:Y:S05]  /*6650*/  BRA `(.L_x_1041) ;  /* 0x000006d000007947 */ /* 0x000fea0003800000 */
.L_x_1048:
        /* <DEDUP_REMOVED lines=12> */
.L_x_1060:
        /* <DEDUP_REMOVED lines=17> */
.L_x_1063:
[----:B------:R-:W-:-:S04]  /*6830*/  LOP3.LUT R0, R7, 0x80000000, RZ, 0xc0, !PT ;  /* 0x8000000007007812 */ /* 0x000fc800078ec0ff */
[----:B------:R-:W-:-:S04]  /*6840*/  SHF.R.U32.HI R5, RZ, 0x18, R0 ;  /* 0x00000018ff057819 */ /* 0x000fc80000011600 */
[----:B------:R-:W-:-:S04]  /*6850*/  LOP3.LUT R4, R4, R5, RZ, 0xfc, !PT ;  /* 0x0000000504047212 */ /* 0x000fc800078efcff */
[----:B------:R-:W-:Y:S02]  /*6860*/  PRMT R0, R4, 0x7610, R0 ;  /* 0x0000761004007816 */ /* 0x000fe40000000000 */
.L_x_1062:
[----:B------:R-:W-:Y:S05]  /*6870*/  BSYNC B0 ;  /* 0x0000000000007941 */ /* 0x000fea0003800000 */
.L_x_1061:
[----:B------:R0:W-:Y:S01]  /*6880*/  STG.E.U8 [R2.64], R0 ;  /* 0x0000000002007986 */ /* 0x0001e2000c101124 */
[----:B------:R-:W-:Y:S05]  /*6890*/  BRA `(.L_x_1041) ;  /* 0x0000049000007947 */ /* 0x000fea0003800000 */
.L_x_1059:
        /* <DEDUP_REMOVED lines=17> */
.L_x_1066:
[----:B------:R-:W-:-:S04]  /*69b0*/  LOP3.LUT R0, R7, 0x80000000, RZ, 0xc0, !PT ;  /* 0x8000000007007812 */ /* 0x000fc800078ec0ff */
[----:B------:R-:W-:-:S04]  /*69c0*/  SHF.R.U32.HI R5, RZ, 0x18, R0 ;  /* 0x00000018ff057819 */ /* 0x000fc80000011600 */
[----:B------:R-:W-:-:S04]  /*69d0*/  LOP3.LUT R4, R4, R5, RZ, 0xfc, !PT ;  /* 0x0000000504047212 */ /* 0x000fc800078efcff */
[----:B------:R-:W-:Y:S02]  /*69e0*/  PRMT R0, R4, 0x7610, R0 ;  /* 0x0000761004007816 */ /* 0x000fe40000000000 */
.L_x_1065:
[----:B------:R-:W-:Y:S05]  /*69f0*/  BSYNC B0 ;  /* 0x0000000000007941 */ /* 0x000fea0003800000 */
.L_x_1064:
[----:B------:R0:W-:Y:S01]  /*6a00*/  STG.E.U8 [R2.64], R0 ;  /* 0x0000000002007986 */ /* 0x0001e2000c101124 */
[----:B------:R-:W-:Y:S05]  /*6a10*/  BRA `(.L_x_1041) ;  /* 0x0000031000007947 */ /* 0x000fea0003800000 */
.L_x_1058:
        /* <DEDUP_REMOVED lines=22> */
.L_x_1040:
        /* <DEDUP_REMOVED lines=20> */
.L_x_1068:
[----:B------:R-:W-:-:S06]  /*6cc0*/  PRMT R4, RZ, 0x5410, R26 ;  /* 0x00005410ff047816 */ /* 0x000fcc000000001a */
[----:B------:R-:W0:Y:S02]  /*6cd0*/  F2I.U64.TRUNC R4, R4 ;  /* 0x0000000400047311 */ /* 0x000e24000020d800 */
[----:B0-----:R0:W-:Y:S01]  /*6ce0*/  STG.E.64 [R2.64], R4 ;  /* 0x0000000402007986 */ /* 0x0011e2000c101b24 */
[----:B------:R-:W-:Y:S05]  /*6cf0*/  BRA `(.L_x_1041) ;  /* 0x0000003000007947 */ /* 0x000fea0003800000 */
.L_x_1067:
[----:B------:R-:W-:-:S04]  /*6d00*/  PRMT R26, RZ, 0x5410, R26 ;  /* 0x00005410ff1a7816 */ /* 0x000fc8000000001a */
[----:B------:R-:W0:Y:S02]  /*6d10*/  F2I.FTZ.U32.TRUNC.NTZ R5, R26 ;  /* 0x0000001a00057305 */ /* 0x000e24000021f000 */
[----:B0-----:R0:W-:Y:S02]  /*6d20*/  STG.E [R2.64], R5 ;  /* 0x0000000502007986 */ /* 0x0011e4000c101924 */
.L_x_1041:
        /* <DEDUP_REMOVED lines=23> */
.L_x_1072:
[----:B------:R-:W-:-:S06]  /*6ea0*/  PRMT R5, RZ, 0x5410, R19 ;  /* 0x00005410ff057816 */ /* 0x000fcc0000000013 */
[----:B------:R-:W0:Y:S02]  /*6eb0*/  F2I.S64.TRUNC R4, R5 ;  /* 0x0000000500047311 */ /* 0x000e24000020d900 */
[----:B0-----:R0:W-:Y:S01]  /*6ec0*/  STG.E.U8 [R2.64], R4 ;  /* 0x0000000402007986 */ /* 0x0011e2000c101124 */
[----:B------:R-:W-:Y:S05]  /*6ed0*/  BRA `(.L_x_1074) ;  /* 0x00000e4000007947 */ /* 0x000fea0003800000 */
.L_x_1071:
        /* <DEDUP_REMOVED lines=10> */
.L_x_1076:
[----:B------:R-:W-:-:S06]  /*6f80*/  PRMT R19, RZ, 0x5410, R19 ;  /* 0x00005410ff137816 */ /* 0x000fcc0000000013 */
[----:B------:R-:W0:Y:S02]  /*6f90*/  F2I.FTZ.TRUNC.NTZ R19, R19 ;  /* 0x0000001300137305 */ /* 0x000e24000021f100 */
[----:B0-----:R0:W-:Y:S01]  /*6fa0*/  STG.E [R2.64], R19 ;  /* 0x0000001302007986 */ /* 0x0011e2000c101924 */
[----:B------:R-:W-:Y:S05]  /*6fb0*/  BRA `(.L_x_1074) ;  /* 0x00000d6000007947 */ /* 0x000fea0003800000 */
.L_x_1075:
[----:B------:R-:W-:-:S06]  /*6fc0*/  PRMT R19, RZ, 0x5410, R19 ;  /* 0x00005410ff137816 */ /* 0x000fcc0000000013 */
[----:B------:R-:W0:Y:S02]  /*6fd0*/  F2I.FTZ.TRUNC.NTZ R19, R19 ;  /* 0x0000001300137305 */ /* 0x000e24000021f100 */
[----:B0-----:R0:W-:Y:S01]  /*6fe0*/  STG.E.U16 [R2.64], R19 ;  /* 0x0000001302007986 */ /* 0x0011e2000c101524 */
[----:B------:R-:W-:Y:S05]  /*6ff0*/  BRA `(.L_x_1074) ;  /* 0x00000d2000007947 */ /* 0x000fea0003800000 */
.L_x_1070:
        /* <DEDUP_REMOVED lines=9> */
.L_x_1078:
[----:B------:R-:W-:-:S04]  /*7090*/  PRMT R0, RZ, 0x5410, R19 ;  /* 0x00005410ff007816 */ /* 0x000fc80000000013 */
[----:B------:R-:W-:-:S05]  /*70a0*/  F2FP.PACK_AB R0, RZ, R0 ;  /* 0x00000000ff00723e */ /* 0x000fca00000000ff */
[----:B------:R0:W-:Y:S01]  /*70b0*/  STG.E.U16 [R2.64], R0 ;  /* 0x0000000002007986 */ /* 0x0001e2000c101524 */
[----:B------:R-:W-:Y:S05]  /*70c0*/  BRA `(.L_x_1074) ;  /* 0x00000c5000007947 */ /* 0x000fea0003800000 */
.L_x_1077:
        /* <DEDUP_REMOVED lines=10> */
.L_x_1080:
[----:B------:R-:W-:-:S04]  /*7170*/  PRMT R19, RZ, 0x5410, R19 ;  /* 0x00005410ff137816 */ /* 0x000fc80000000013 */
[----:B------:R-:W-:-:S04]  /*7180*/  F2FP.PACK_AB R5, RZ, R19 ;  /* 0x00000013ff05723e */ /* 0x000fc800000000ff */
[----:B------:R-:W-:-:S05]  /*7190*/  PRMT R5, R5, 0x5410, RZ ;  /* 0x0000541005057816 */ /* 0x000fca00000000ff */
[----:B------:R0:W-:Y:S01]  /*71a0*/  STG.E [R2.64], R5 ;  /* 0x0000000502007986 */ /* 0x0001e2000c101924 */
[----:B------:R-:W-:Y:S05]  /*71b0*/  BRA `(.L_x_1074) ;  /* 0x00000b6000007947 */ /* 0x000fea0003800000 */
.L_x_1079:
[----:B------:R-:W-:-:S05]  /*71c0*/  PRMT R4, RZ, 0x5410, R19 ;  /* 0x00005410ff047816 */ /* 0x000fca0000000013 */
[----:B------:R-:W-:-:S06]  /*71d0*/  FMUL.FTZ R4, R4, 1 ;  /* 0x3f80000004047820 */ /* 0x000fcc0000410000 */
[----:B------:R-:W0:Y:S02]  /*71e0*/  F2F.F64.F32 R4, R4 ;  /* 0x0000000400047310 */ /* 0x000e240000201800 */
[----:B0-----:R0:W-:Y:S01]  /*71f0*/  STG.E.64 [R2.64], R4 ;  /* 0x0000000402007986 */ /* 0x0011e2000c101b24 */
[----:B------:R-:W-:Y:S05]  /*7200*/  BRA `(.L_x_1074) ;  /* 0x00000b1000007947 */ /* 0x000fea0003800000 */
.L_x_1069:
        /* <DEDUP_REMOVED lines=13> */
.L_x_1083:
[----:B------:R-:W-:Y:S01]  /*72e0*/  PRMT R19, RZ, 0x5410, R19 ;  /* 0x00005410ff137816 */ /* 0x000fe20000000013 */
[----:B------:R-:W-:-:S04]  /*72f0*/  CS2R R6, SRZ ;  /* 0x0000000000067805 */ /* 0x000fc8000001ff00 */
[----:B------:R-:W-:-:S06]  /*7300*/  FMUL.FTZ R4, R19, 1 ;  /* 0x3f80000013047820 */ /* 0x000fcc0000410000 */
[----:B------:R-:W0:Y:S02]  /*7310*/  F2F.F64.F32 R4, R4 ;  /* 0x0000000400047310 */ /* 0x000e240000201800 */
[----:B0-----:R0:W-:Y:S01]  /*7320*/  STG.E.128 [R2.64], R4 ;  /* 0x0000000402007986 */ /* 0x0011e2000c101d24 */
[----:B------:R-:W-:Y:S05]  /*7330*/  BRA `(.L_x_1074) ;  /* 0x000009e000007947 */ /* 0x000fea0003800000 */
.L_x_1082:
        /* <DEDUP_REMOVED lines=21> */
.L_x_1087:
[----:B------:R-:W-:Y:S05]  /*7490*/  BSYNC B0 ;  /* 0x0000000000007941 */ /* 0x000fea0003800000 */
.L_x_1086:
[----:B------:R-:W-:-:S05]  /*74a0*/  LOP3.LUT R5, R0, R5, RZ, 0xfc, !PT ;  /* 0x0000000500057212 */ /* 0x000fca00078efcff */
[----:B------:R0:W-:Y:S01]  /*74b0*/  STG.E.U8 [R2.64], R5 ;  /* 0x0000000502007986 */ /* 0x0001e2000c101124 */
[----:B------:R-:W-:Y:S05]  /*74c0*/  BRA `(.L_x_1074) ;  /* 0x0000085000007947 */ /* 0x000fea0003800000 */
.L_x_1085:
        /* <DEDUP_REMOVED lines=13> */
.L_x_1089:
[----:B------:R-:W-:Y:S01]  /*75a0*/  IMAD.MOV.U32 R0, RZ, RZ, 0x7f ;  /* 0x0000007fff007424 */ /* 0x000fe200078e00ff */
[----:B------:R-:W-:-:S04]  /*75b0*/  ISETP.GT.U32.AND P0, PT, R4, 0x7f800000, PT ;  /* 0x7f8000000400780c */ /* 0x000fc80003f04070 */
[----:B------:R-:W-:-:S04]  /*75c0*/  SEL R0, R0, 0x7c, P0 ;  /* 0x0000007c00007807 */ /* 0x000fc80000000000 */
.L_x_1090:
[----:B------:R-:W-:Y:S05]  /*75d0*/  BSYNC B0 ;  /* 0x0000000000007941 */ /* 0x000fea0003800000 */
.L_x_1088:
[----:B------:R-:W-:-:S04]  /*75e0*/  LOP3.LUT R4, R19, 0x80000000, RZ, 0xc0, !PT ;  /* 0x8000000013047812 */ /* 0x000fc800078ec0ff */
[----:B------:R-:W-:-:S04]  /*75f0*/  SHF.R.U32.HI R5, RZ, 0x18, R4 ;  /* 0x00000018ff057819 */ /* 0x000fc80000011604 */
[----:B------:R-:W-:-:S05]  /*7600*/  LOP3.LUT R5, R0, R5, RZ, 0xfc, !PT ;  /* 0x0000000500057212 */ /* 0x000fca00078efcff */
[----:B------:R0:W-:Y:S01]  /*7610*/  STG.E.U8 [R2.64], R5 ;  /* 0x0000000502007986 */ /* 0x0001e2000c101124 */
[----:B------:R-:W-:Y:S05]  /*7620*/  BRA `(.L_x_1074) ;  /* 0x000006f000007947 */ /* 0x000fea0003800000 */
.L_x_1084:
[----:B------:R0:W-:Y:S01]  /*7630*/  STG.E.U16 [R2.64], R19 ;  /* 0x0000001302007986 */ /* 0x0001e2000c101524 */
[----:B------:R-:W-:Y:S05]  /*7640*/  BRA `(.L_x_1074) ;  /* 0x000006d000007947 */ /* 0x000fea0003800000 */
.L_x_1081:
        /* <DEDUP_REMOVED lines=12> */
.L_x_1093:
        /* <DEDUP_REMOVED lines=17> */
.L_x_1096:
[----:B------:R-:W-:-:S04]  /*7820*/  LOP3.LUT R0, R19, 0x80000000, RZ, 0xc0, !PT ;  /* 0x8000000013007812 */ /* 0x000fc800078ec0ff */
[----:B------:R-:W-:-:S04]  /*7830*/  SHF.R.U32.HI R5, RZ, 0x18, R0 ;  /* 0x00000018ff057819 */ /* 0x000fc80000011600 */
[----:B------:R-:W-:-:S04]  /*7840*/  LOP3.LUT R4, R4, R5, RZ, 0xfc, !PT ;  /* 0x0000000504047212 */ /* 0x000fc800078efcff */
[----:B------:R-:W-:Y:S02]  /*7850*/  PRMT R0, R4, 0x7610, R0 ;  /* 0x0000761004007816 */ /* 0x000fe40000000000 */
.L_x_1095:
[----:B------:R-:W-:Y:S05]  /*7860*/  BSYNC B0 ;  /* 0x0000000000007941 */ /* 0x000fea0003800000 */
.L_x_1094:
[----:B------:R0:W-:Y:S01]  /*7870*/  STG.E.U8 [R2.64], R0 ;  /* 0x0000000002007986 */ /* 0x0001e2000c101124 */
[----:B------:R-:W-:Y:S05]  /*7880*/  BRA `(.L_x_1074) ;  /* 0x0000049000007947 */ /* 0x000fea0003800000 */
.L_x_1092:
        /* <DEDUP_REMOVED lines=17> */
.L_x_1099:
[----:B------:R-:W-:-:S04]  /*79a0*/  LOP3.LUT R0, R19, 0x80000000, RZ, 0xc0, !PT ;  /* 0x8000000013007812 */ /* 0x000fc800078ec0ff */
[----:B------:R-:W-:-:S04]  /*79b0*/  SHF.R.U32.HI R5, RZ, 0x18, R0 ;  /* 0x00000018ff057819 */ /* 0x000fc80000011600 */
[----:B------:R-:W-:-:S04]  /*79c0*/  LOP3.LUT R4, R4, R5, RZ, 0xfc, !PT ;  /* 0x0000000504047212 */ /* 0x000fc800078efcff */
[----:B------:R-:W-:Y:S02]  /*79d0*/  PRMT R0, R4, 0x7610, R0 ;  /* 0x0000761004007816 */ /* 0x000fe40000000000 */
.L_x_1098:
[----:B------:R-:W-:Y:S05]  /*79e0*/  BSYNC B0 ;  /* 0x0000000000007941 */ /* 0x000fea0003800000 */
.L_x_1097:
[----:B------:R0:W-:Y:S01]  /*79f0*/  STG.E.U8 [R2.64], R0 ;  /* 0x0000000002007986 */ /* 0x0001e2000c101124 */
[----:B------:R-:W-:Y:S05]  /*7a00*/  BRA `(.L_x_1074) ;  /* 0x0000031000007947 */ /* 0x000fea0003800000 */
.L_x_1091:
        /* <DEDUP_REMOVED lines=22> */
.L_x_1073:
        /* <DEDUP_REMOVED lines=20> */
.L_x_1101:
[----:B------:R-:W-:-:S06]  /*7cb0*/  PRMT R4, RZ, 0x5410, R19 ;  /* 0x00005410ff047816 */ /* 0x000fcc0000000013 */
[----:B------:R-:W0:Y:S02]  /*7cc0*/  F2I.U64.TRUNC R4, R4 ;  /* 0x0000000400047311 */ /* 0x000e24000020d800 */
[----:B0-----:R0:W-:Y:S01]  /*7cd0*/  STG.E.64 [R2.64], R4 ;  /* 0x0000000402007986 */ /* 0x0011e2000c101b24 */
[----:B------:R-:W-:Y:S05]  /*7ce0*/  BRA `(.L_x_1074) ;  /* 0x0000003000007947 */ /* 0x000fea0003800000 */
.L_x_1100:
[----:B------:R-:W-:-:S06]  /*7cf0*/  PRMT R19, RZ, 0x5410, R19 ;  /* 0x00005410ff137816 */ /* 0x000fcc0000000013 */
[----:B------:R-:W0:Y:S02]  /*7d00*/  F2I.FTZ.U32.TRUNC.NTZ R19, R19 ;  /* 0x0000001300137305 */ /* 0x000e24000021f000 */
[----:B0-----:R0:W-:Y:S02]  /*7d10*/  STG.E [R2.64], R19 ;  /* 0x0000001302007986 */ /* 0x0011e4000c101924 */
.L_x_1074:
[----:B------:R-:W-:Y:S02]  /*7d20*/  IADD3 R22, R22, 0x80, RZ ;  /* 0x0000008016167810 */ /* 0x000fe40007ffe0ff */
.L_x_1035:
[----:B------:R-:W-:Y:S05]  /*7d30*/  BSYNC B6 ;  /* 0x0000000000067941 */ /* 0x000fea0003800000 */
.L_x_1034:
[----:B------:R-:W-:-:S13]  /*7d40*/  ISETP.GE.AND P0, PT, R22, R17, PT ;  /* 0x000000111600720c */ /* 0x000fda0003f06270 */
[----:B------:R-:W-:Y:S05]  /*7d50*/  @P0 EXIT ;  /* 0x000000000000094d */ /* 0x000fea0003800000 */
[----:B01----:R-:W-:Y:S01]  /*7d60*/  PRMT R0, R18, 0x9910, RZ ;  /* 0x0000991012007816 */ /* 0x003fe200000000ff */
        /* <DEDUP_REMOVED lines=18> */
.L_x_1105:
[----:B------:R-:W-:-:S06]  /*7e90*/  PRMT R5, RZ, 0x5410, R23 ;  /* 0x00005410ff057816 */ /* 0x000fcc0000000017 */
[----:B------:R-:W0:Y:S02]  /*7ea0*/  F2I.S64.TRUNC R4, R5 ;  /* 0x0000000500047311 */ /* 0x000e24000020d900 */
[----:B0-----:R-:W-:Y:S01]  /*7eb0*/  STG.E.U8 [R2.64], R4 ;  /* 0x0000000402007986 */ /* 0x001fe2000c101124 */
[----:B------:R-:W-:Y:S05]  /*7ec0*/  EXIT ;  /* 0x000000000000794d */ /* 0x000fea0003800000 */
.L_x_1104:
        /* <DEDUP_REMOVED lines=10> */
.L_x_1108:
[----:B------:R-:W-:-:S06]  /*7f70*/  PRMT R23, RZ, 0x5410, R23 ;  /* 0x00005410ff177816 */ /* 0x000fcc0000000017 */
[----:B------:R-:W0:Y:S02]  /*7f80*/  F2I.FTZ.TRUNC.NTZ R23, R23 ;  /* 0x0000001700177305 */ /* 0x000e24000021f100 */
[----:B0-----:R-:W-:Y:S01]  /*7f90*/  STG.E [R2.64], R23 ;  /* 0x0000001702007986 */ /* 0x001fe2000c101924 */
[----:B------:R-:W-:Y:S05]  /*7fa0*/  EXIT ;  /* 0x000000000000794d */ /* 0x000fea0003800000 */
.L_x_1107:
[----:B------:R-:W-:-:S06]  /*7fb0*/  PRMT R23, RZ, 0x5410, R23 ;  /* 0x00005410ff177816 */ /* 0x000fcc0000000017 */
[----:B------:R-:W0:Y:S02]  /*7fc0*/  F2I.FTZ.TRUNC.NTZ R23, R23 ;  /* 0x0000001700177305 */ /* 0x000e24000021f100 */
[----:B0-----:R-:W-:Y:S01]  /*7fd0*/  STG.E.U16 [R2.64], R23 ;  /* 0x0000001702007986 */ /* 0x001fe2000c101524 */
[----:B------:R-:W-:Y:S05]  /*7fe0*/  EXIT ;  /* 0x000000000000794d */ /* 0x000fea0003800000 */
.L_x_1103:
        /* <DEDUP_REMOVED lines=9> */
.L_x_1110:
[----:B------:R-:W-:-:S04]  /*8080*/  PRMT R0, RZ, 0x5410, R23 ;  /* 0x00005410ff007816 */ /* 0x000fc80000000017 */
[----:B------:R-:W-:-:S05]  /*8090*/  F2FP.PACK_AB R0, RZ, R0 ;  /* 0x00000000ff00723e */ /* 0x000fca00000000ff */
[----:B------:R-:W-:Y:S01]  /*80a0*/  STG.E.U16 [R2.64], R0 ;  /* 0x0000000002007986 */ /* 0x000fe2000c101524 */
[----:B------:R-:W-:Y:S05]  /*80b0*/  EXIT ;  /* 0x000000000000794d */ /* 0x000fea0003800000 */
.L_x_1109:
        /* <DEDUP_REMOVED lines=10> */
.L_x_1112:
[----:B------:R-:W-:-:S04]  /*8160*/  PRMT R23, RZ, 0x5410, R23 ;  /* 0x00005410ff177816 */ /* 0x000fc80000000017 */
[----:B------:R-:W-:-:S04]  /*8170*/  F2FP.PACK_AB R5, RZ, R23 ;  /* 0x00000017ff05723e */ /* 0x000fc800000000ff */
[----:B------:R-:W-:-:S05]  /*8180*/  PRMT R5, R5, 0x5410, RZ ;  /* 0x0000541005057816 */ /* 0x000fca00000000ff */
[----:B------:R-:W-:Y:S01]  /*8190*/  STG.E [R2.64], R5 ;  /* 0x0000000502007986 */ /* 0x000fe2000c101924 */
[----:B------:R-:W-:Y:S05]  /*81a0*/  EXIT ;  /* 0x000000000000794d */ /* 0x000fea0003800000 */
.L_x_1111:
[----:B------:R-:W-:-:S05]  /*81b0*/  PRMT R4, RZ, 0x5410, R23 ;  /* 0x00005410ff047816 */ /* 0x000fca0000000017 */
[----:B------:R-:W-:-:S06]  /*81c0*/  FMUL.FTZ R4, R4, 1 ;  /* 0x3f80000004047820 */ /* 0x000fcc0000410000 */
[----:B------:R-:W0:Y:S02]  /*81d0*/  F2F.F64.F32 R4, R4 ;  /* 0x0000000400047310 */ /* 0x000e240000201800 */
[----:B0-----:R-:W-:Y:S01]  /*81e0*/  STG.E.64 [R2.64], R4 ;  /* 0x0000000402007986 */ /* 0x001fe2000c101b24 */
[----:B------:R-:W-:Y:S05]  /*81f0*/  EXIT ;  /* 0x000000000000794d */ /* 0x000fea0003800000 */
.L_x_1102:
        /* <DEDUP_REMOVED lines=13> */
.L_x_1115:
[----:B------:R-:W-:Y:S01]  /*82d0*/  PRMT R23, RZ, 0x5410, R23 ;  /* 0x00005410ff177816 */ /* 0x000fe20000000017 */
[----:B------:R-:W-:-:S04]  /*82e0*/  CS2R R6, SRZ ;  /* 0x0000000000067805 */ /* 0x000fc8000001ff00 */
[----:B------:R-:W-:-:S06]  /*82f0*/  FMUL.FTZ R4, R23, 1 ;  /* 0x3f80000017047820 */ /* 0x000fcc0000410000 */
[----:B------:R-:W0:Y:S02]  /*8300*/  F2F.F64.F32 R4, R4 ;  /* 0x0000000400047310 */ /* 0x000e240000201800 */
[----:B0-----:R-:W-:Y:S01]  /*8310*/  STG.E.128 [R2.64], R4 ;  /* 0x0000000402007986 */ /* 0x001fe2000c101d24 */
[----:B------:R-:W-:Y:S05]  /*8320*/  EXIT ;  /* 0x000000000000794d */ /* 0x000fea0003800000 */
.L_x_1114:
        /* <DEDUP_REMOVED lines=21> */
.L_x_1119:
[----:B------:R-:W-:Y:S05]  /*8480*/  BSYNC B0 ;  /* 0x0000000000007941 */ /* 0x000fea0003800000 */
.L_x_1118:
[----:B------:R-:W-:-:S05]  /*8490*/  LOP3.LUT R5, R0, R5, RZ, 0xfc, !PT ;  /* 0x0000000500057212 */ /* 0x000fca00078efcff */
[----:B------:R-:W-:Y:S01]  /*84a0*/  STG.E.U8 [R2.64], R5 ;  /* 0x0000000502007986 */ /* 0x000fe2000c101124 */
[----:B------:R-:W-:Y:S05]  /*84b0*/  EXIT ;  /* 0x000000000000794d */ /* 0x000fea0003800000 */
.L_x_1117:
        /* <DEDUP_REMOVED lines=13> */
.L_x_1121:
[----:B------:R-:W-:Y:S01]  /*8590*/  IMAD.MOV.U32 R0, RZ, RZ, 0x7f ;  /* 0x0000007fff007424 */ /* 0x000fe200078e00ff */
[----:B------:R-:W-:-:S04]  /*85a0*/  ISETP.GT.U32.AND P0, PT, R4, 0x7f800000, PT ;  /* 0x7f8000000400780c */ /* 0x000fc80003f04070 */
[----:B------:R-:W-:-:S04]  /*85b0*/  SEL R0, R0, 0x7c, P0 ;  /* 0x0000007c00007807 */ /* 0x000fc80000000000 */
.L_x_1122:
[----:B------:R-:W-:Y:S05]  /*85c0*/  BSYNC B0 ;  /* 0x0000000000007941 */ /* 0x000fea0003800000 */
.L_x_1120:
[----:B------:R-:W-:-:S04]  /*85d0*/  LOP3.LUT R4, R23, 0x80000000, RZ, 0xc0, !PT ;  /* 0x8000000017047812 */ /* 0x000fc800078ec0ff */
[----:B------:R-:W-:-:S04]  /*85e0*/  SHF.R.U32.HI R5, RZ, 0x18, R4 ;  /* 0x00000018ff057819 */ /* 0x000fc80000011604 */
[----:B------:R-:W-:-:S05]  /*85f0*/  LOP3.LUT R5, R0, R5, RZ, 0xfc, !PT ;  /* 0x0000000500057212 */ /* 0x000fca00078efcff */
[----:B------:R-:W-:Y:S01]  /*8600*/  STG.E.U8 [R2.64], R5 ;  /* 0x0000000502007986 */ /* 0x000fe2000c101124 */
[----:B------:R-:W-:Y:S05]  /*8610*/  EXIT ;  /* 0x000000000000794d */ /* 0x000fea0003800000 */
.L_x_1116:
[----:B------:R-:W-:Y:S01]  /*8620*/  STG.E.U16 [R2.64], R23 ;  /* 0x0000001702007986 */ /* 0x000fe2000c101524 */
[----:B------:R-:W-:Y:S05]  /*8630*/  EXIT ;  /* 0x000000000000794d */ /* 0x000fea0003800000 */
.L_x_1113:
        /* <DEDUP_REMOVED lines=12> */
.L_x_1125:
        /* <DEDUP_REMOVED lines=17> */
.L_x_1128:
[----:B------:R-:W-:-:S04]  /*8810*/  LOP3.LUT R0, R23, 0x80000000, RZ, 0xc0, !PT ;  /* 0x8000000017007812 */ /* 0x000fc800078ec0ff */
[----:B------:R-:W-:-:S04]  /*8820*/  SHF.R.U32.HI R5, RZ, 0x18, R0 ;  /* 0x00000018ff057819 */ /* 0x000fc80000011600 */
[----:B------:R-:W-:-:S04]  /*8830*/  LOP3.LUT R4, R4, R5, RZ, 0xfc, !PT ;  /* 0x0000000504047212 */ /* 0x000fc800078efcff */
[----:B------:R-:W-:Y:S02]  /*8840*/  PRMT R0, R4, 0x7610, R0 ;  /* 0x0000761004007816 */ /* 0x000fe40000000000 */
.L_x_1127:
[----:B------:R-:W-:Y:S05]  /*8850*/  BSYNC B0 ;  /* 0x0000000000007941 */ /* 0x000fea0003800000 */
.L_x_1126:
[----:B------:R-:W-:Y:S01]  /*8860*/  STG.E.U8 [R2.64], R0 ;  /* 0x0000000002007986 */ /* 0x000fe2000c101124 */
[----:B------:R-:W-:Y:S05]  /*8870*/  EXIT ;  /* 0x000000000000794d */ /* 0x000fea0003800000 */
.L_x_1124:
        /* <DEDUP_REMOVED lines=17> */
.L_x_1131:
[----:B------:R-:W-:-:S04]  /*8990*/  LOP3.LUT R0, R23, 0x80000000, RZ, 0xc0, !PT ;  /* 0x8000000017007812 */ /* 0x000fc800078ec0ff */
[----:B------:R-:W-:-:S04]  /*89a0*/  SHF.R.U32.HI R5, RZ, 0x18, R0 ;  /* 0x00000018ff057819 */ /* 0x000fc80000011600 */
[----:B------:R-:W-:-:S04]  /*89b0*/  LOP3.LUT R4, R4, R5, RZ, 0xfc, !PT ;  /* 0x0000000504047212 */ /* 0x000fc800078efcff */
[----:B------:R-:W-:Y:S02]  /*89c0*/  PRMT R0, R4, 0x7610, R0 ;  /* 0x0000761004007816 */ /* 0x000fe40000000000 */
.L_x_1130:
[----:B------:R-:W-:Y:S05]  /*89d0*/  BSYNC B0 ;  /* 0x0000000000007941 */ /* 0x000fea0003800000 */
.L_x_1129:
[----:B------:R-:W-:Y:S01]  /*89e0*/  STG.E.U8 [R2.64], R0 ;  /* 0x0000000002007986 */ /* 0x000fe2000c101124 */
[----:B------:R-:W-:Y:S05]  /*89f0*/  EXIT ;  /* 0x000000000000794d */ /* 0x000fea0003800000 */
.L_x_1123:
        /* <DEDUP_REMOVED lines=22> */
.L_x_1106:
        /* <DEDUP_REMOVED lines=20> */
.L_x_1133:
[----:B------:R-:W-:-:S06]  /*8ca0*/  PRMT R4, RZ, 0x5410, R23 ;  /* 0x00005410ff047816 */ /* 0x000fcc0000000017 */
[----:B------:R-:W0:Y:S02]  /*8cb0*/  F2I.U64.TRUNC R4, R4 ;  /* 0x0000000400047311 */ /* 0x000e24000020d800 */
[----:B0-----:R-:W-:Y:S01]  /*8cc0*/  STG.E.64 [R2.64], R4 ;  /* 0x0000000402007986 */ /* 0x001fe2000c101b24 */
[----:B------:R-:W-:Y:S05]  /*8cd0*/  EXIT ;  /* 0x000000000000794d */ /* 0x000fea0003800000 */
.L_x_1132:
[----:B------:R-:W-:-:S06]  /*8ce0*/  PRMT R23, RZ, 0x5410, R23 ;  /* 0x00005410ff177816 */ /* 0x000fcc0000000017 */
[----:B------:R-:W0:Y:S02]  /*8cf0*/  F2I.FTZ.U32.TRUNC.NTZ R23, R23 ;  /* 0x0000001700177305 */ /* 0x000e24000021f000 */
[----:B0-----:R-:W-:Y:S01]  /*8d00*/  STG.E [R2.64], R23 ;  /* 0x0000001702007986 */ /* 0x001fe2000c101924 */
[----:B------:R-:W-:Y:S05]  /*8d10*/  EXIT ;  /* 0x000000000000794d */ /* 0x000fea0003800000 */
        .weak           $__internal_1_$__cuda_sm20_dblrcp_rn_slowpath_v3
        .type           $__internal_1_$__cuda_sm20_dblrcp_rn_slowpath_v3,@function
        .size           $__internal_1_$__cuda_sm20_dblrcp_rn_slowpath_v3,(.L_x_61484 - $__internal_1_$__cuda_sm20_dblrcp_rn_slowpath_v3)
$__internal_1_$__cuda_sm20_dblrcp_rn_slowpath_v3:
[----:B------:R-:W0:Y:S01]  /*8d20*/  DSETP.GTU.AND P1, PT, |R2|, +INF , PT ;  /* 0x7ff000000200742a */ /* 0x000e220003f2c200 */
[----:B------:R-:W-:-:S13]  /*8d30*/  BSSY B2, `(.L_x_1134) ;  /* 0x0000024000027945 */ /* 0x000fda0003800000 */
        /* <DEDUP_REMOVED lines=10> */
[----:B------:R-:W-:Y:S02]  /*8de0*/  IMAD.MOV.U32 R4, RZ, RZ, R2 ;  /* 0x000000ffff047224 */ /* 0x000fe400078e0002 */
[----:B------:R-:W-:Y:S01]  /*8df0*/  IMAD.MOV.U32 R6, RZ, RZ, R9 ;  /* 0x000000ffff067224 */ /* 0x000fe200078e0009 */
[----:B------:R-:W0:Y:S05]  /*8e00*/  MUFU.RCP64H R7, R5 ;  /* 0x0000000500077308 */ /* 0x000e2a0000001800 */
        /* <DEDUP_REMOVED lines=10> */
.L_x_1137:
        /* <DEDUP_REMOVED lines=8> */
[----:B0-----:R0:W1:Y:S01]  /*8f30*/  DMUL R6, R4, 8.11296384146066816958e+31 ;  /* 0x4690000004067828 */ /* 0x0010620000000000 */
[----:B------:R-:W-:Y:S05]  /*8f40*/  BRA `(.L_x_1136) ;  /* 0x0000002000007947 */ /* 0x000fea0003800000 */
.L_x_1135:
[----:B------:R-:W-:Y:S01]  /*8f50*/  LOP3.LUT R7, R3, 0x80000, RZ, 0xfc, !PT ;  /* 0x0008000003077812 */ /* 0x000fe200078efcff */
[----:B------:R-:W-:Y:S02]  /*8f60*/  IMAD.MOV.U32 R6, RZ, RZ, R2 ;  /* 0x000000ffff067224 */ /* 0x000fe400078e0002 */
.L_x_1136:
[----:B------:R-:W-:Y:S05]  /*8f70*/  BSYNC B2 ;  /* 0x0000000000027941 */ /* 0x000fea0003800000 */
.L_x_1134:
[----:B------:R-:W-:-:S04]  /*8f80*/  IMAD.MOV.U32 R11, RZ, RZ, 0x0 ;  /* 0x00000000ff0b7424 */ /* 0x000fc800078e00ff */
[----:B------:R-:W-:Y:S05]  /*8f90*/  RET.REL.NODEC R10 `(_ZN2at6native27unrolled_elementwise_kernelIZNS0_50_GLOBAL__N__2680c7bb_12_PowKernel_cu_b2145a98_318429pow_tensor_scalar_kernel_implIN3c108BFloat16ES5_EEvRNS_18TensorIteratorBaseET0_EUlS5_E1_St5arrayIPcLm2EELi4E23TrivialOffsetCalculatorILi1EjESE_NS0_6memory12LoadWithCastILi1EEENSF_13StoreWithCastILi1EEEEEviT_S8_T2_T3_T4_T5_) ;  /* 0xffff70600a007950 */ /* 0x000fea0003c3ffff */
.L_x_1138:
        /* <DEDUP_REMOVED lines=14> */
.L_x_61484:


//--------------------- .text._ZN2at6native18elementwise_kernelILi128ELi4EZNS0_22gpu_kernel_impl_nocastIZNS0_50_GLOBAL__N__2680c7bb_12_PowKernel_cu_b2145a98_318429pow_tensor_scalar_kernel_implIN3c108BFloat16ES6_EEvRNS_18TensorIteratorBaseET0_EUlS6_E1_EEvS8_RKT_EUliE_EEviT1_ --------------------------
	.section	.text._ZN2at6native18elementwise_kernelILi128ELi4EZNS0_22gpu_kernel_impl_nocastIZNS0_50_GLOBAL__N__2680c7bb_12_PowKernel_cu_b2145a98_318429pow_tensor_scalar_kernel_implIN3c108BFloat16ES6_EEvRNS_18TensorIteratorBaseET0_EUlS6_E1_EEvS8_RKT_EUliE_EEviT1_,"ax",@progbits
	.sectioninfo	@"SHI_REGISTERS=18"
	.align	128
        .global         _ZN2at6native18elementwise_kernelILi128ELi4EZNS0_22gpu_kernel_impl_nocastIZNS0_50_GLOBAL__N__2680c7bb_12_PowKernel_cu_b2145a98_318429pow_tensor_scalar_kernel_implIN3c108BFloat16ES6_EEvRNS_18TensorIteratorBaseET0_EUlS6_E1_EEvS8_RKT_EUliE_EEviT1_
        .type           _ZN2at6native18elementwise_kernelILi128ELi4EZNS0_22gpu_kernel_impl_nocastIZNS0_50_GLOBAL__N__2680c7bb_12_PowKernel_cu_b2145a98_318429pow_tensor_scalar_kernel_implIN3c108BFloat16ES6_EEvRNS_18TensorIteratorBaseET0_EUlS6_E1_EEvS8_RKT_EUliE_EEviT1_,@function
        .size           _ZN2at6native18elementwise_kernelILi128ELi4EZNS0_22gpu_kernel_impl_nocastIZNS0_50_GLOBAL__N__2680c7bb_12_PowKernel_cu_b2145a98_318429pow_tensor_scalar_kernel_implIN3c108BFloat16ES6_EEvRNS_18TensorIteratorBaseET0_EUlS6_E1_EEvS8_RKT_EUliE_EEviT1_,(.L_x_61485 - _ZN2at6native18elementwise_kernelILi128ELi4EZNS0_22gpu_kernel_impl_nocastIZNS0_50_GLOBAL__N__2680c7bb_12_PowKernel_cu_b2145a98_318429pow_tensor_scalar_kernel_implIN3c108BFloat16ES6_EEvRNS_18TensorIteratorBaseET0_EUlS6_E1_EEvS8_RKT_EUliE_EEviT1_)
        .other          _ZN2at6native18elementwise_kernelILi128ELi4EZNS0_22gpu_kernel_impl_nocastIZNS0_50_GLOBAL__N__2680c7bb_12_PowKernel_cu_b2145a98_318429pow_tensor_scalar_kernel_implIN3c108BFloat16ES6_EEvRNS_18TensorIteratorBaseET0_EUlS6_E1_EEvS8_RKT_EUliE_EEviT1_,@"STO_CUDA_ENTRY STV_DEFAULT"
_ZN2at6native18elementwise_kernelILi128ELi4EZNS0_22gpu_kernel_impl_nocastIZNS0_50_GLOBAL__N__2680c7bb_12_PowKernel_cu_b2145a98_318429pow_tensor_scalar_kernel_implIN3c108BFloat16ES6_EEvRNS_18TensorIteratorBaseET0_EUlS6_E1_EEvS8_RKT_EUliE_EEviT1_:
.text._ZN2at6native18elementwise_kernelILi128ELi4EZNS0_22gpu_kernel_impl_nocastIZNS0_50_GLOBAL__N__2680c7bb_12_PowKernel_cu_b2145a98_318429pow_tensor_scalar_kernel_implIN3c108BFloat16ES6_EEvRNS_18TensorIteratorBaseET0_EUlS6_E1_EEvS8_RKT_EUliE_EEviT1_:
        /* <DEDUP_REMOVED lines=9> */
[----:B------:R-:W-:Y:S01]  /*0090*/  HFMA2.MMA R2, -RZ, RZ, 0, 0 ;  /* 0x00000000ff027435 */ /* 0x000fe200000001ff */
[----:B------:R-:W-:-:S11]  /*00a0*/  MOV R6, RZ ;  /* 0x000000ff00067202 */ /* 0x000fd60000000f00 */
[----:B------:R-:W-:Y:S05]  /*00b0*/  @!P0 BRA `(.L_x_1141) ;  /* 0x00000df000008947 */ /* 0x000fea0003800000 */
        /* <DEDUP_REMOVED lines=222> */
[----:B------:R-:W-:-:S05]  /*0ea0*/  @P0 IMAD R2, R11, c[0x0][0x35c], R2 ;  /* 0x0000d7000b020a24 */ /* 0x000fca00078e0202 */
.L_x_1141:
[----:B------:R-:W-:-:S04]  /*0eb0*/  IADD3 R10, P0, R2, c[0x0][0x368], RZ ;  /* 0x0000da00020a7a10 */ /* 0x000fc80007f1e0ff */
[----:B------:R-:W-:-:S05]  /*0ec0*/  IADD3.X R11, RZ, c[0x0][0x36c], RZ, P0, !PT ;  /* 0x0000db00ff0b7a10 */ /* 0x000fca00007fe4ff */
[----:B------:R-:W2:Y:S01]  /*0ed0*/  LDG.E.U16 R10, [R10.64] ;  /* 0x000000040a0a7981 */ /* 0x000ea2000c1e1500 */
[----:B------:R-:W-:Y:S01]  /*0ee0*/  IADD3 R6, P1, R6, c[0x0][0x360], RZ ;  /* 0x0000d80006067a10 */ /* 0x000fe20007f3e0ff */
[----:B------:R-:W-:Y:S03]  /*0ef0*/  BSSY B1, `(.L_x_1142) ;  /* 0x0000017000017945 */ /* 0x000fe60003800000 */
[----:B------:R-:W-:Y:S02]  /*0f00*/  IADD3.X R7, RZ, c[0x0][0x364], RZ, P1, !PT ;  /* 0x0000d900ff077a10 */ /* 0x000fe40000ffe4ff */
[----:B--2---:R-:W-:-:S05]  /*0f10*/  PRMT R10, RZ, 0x5410, R10 ;  /* 0x00005410ff0a7816 */ /* 0x004fca000000000a */
        /* <DEDUP_REMOVED lines=15> */
[----:B------:R-:W-:Y:S02]  /*1010*/  IADD3 R15, R2, -0x100000, RZ ;  /* 0xfff00000020f7810 */ /* 0x000fe40007ffe0ff */
[----:B------:R-:W-:Y:S02]  /*1020*/  MOV R2, 0x1040 ;  /* 0x0000104000027802 */ /* 0x000fe40000000f00 */
[----:B01----:R-:W-:Y:S05]  /*1030*/  CALL.REL.NOINC `($__internal_2_$__cuda_sm20_dblrcp_rn_slowpath_v3) ;  /* 0x0000324000007944 */ /* 0x003fea0003c00000 */
[----:B-1----:R-:W-:Y:S02]  /*1040*/  MOV R8, R10 ;  /* 0x0000000a00087202 */ /* 0x002fe40000000f00 */
[----:B------:R-:W-:Y:S02]  /*1050*/  MOV R9, R11 ;  /* 0x0000000b00097202 */ /* 0x000fe40000000f00 */
.L_x_1143:
[----:B------:R-:W-:Y:S05]  /*1060*/  BSYNC B1 ;  /* 0x0000000000017941 */ /* 0x000fea0003800000 */
.L_x_1142:
[----:B-1----:R-:W1:Y:S01]  /*1070*/  F2F.F32.F64 R2, R8 ;  /* 0x0000000800027310 */ /* 0x002e620000301000 */
[----:B------:R-:W1:Y:S01]  /*1080*/  DSETP.GEU.AND P0, PT, |R8|, c[0x2][0x0], PT ;  /* 0x008000000800762a */ /* 0x000e620003f0e200 */
[----:B------:R-:W-:-:S05]  /*1090*/  IMAD R0, R0, 0x200, R5 ;  /* 0x0000020000007824 */ /* 0x000fca00078e0205 */
[----:B------:R-:W-:-:S08]  /*10a0*/  IADD3 R3, R0, 0x80, RZ ;  /* 0x0000008000037810 */ /* 0x000fd00007ffe0ff */
[----:B-1----:R-:W-:-:S05]  /*10b0*/  @!P0 FMUL R2, R2, 1.175494350822287508e-38 ;  /* 0x0080000002028820 */ /* 0x002fca0000400000 */
[----:B------:R-:W-:-:S05]  /*10c0*/  F2FP.BF16.PACK_AB R2, RZ, R2 ;  /* 0x00000002ff02723e */ /* 0x000fca00000010ff */
[----:B------:R1:W-:Y:S02]  /*10d0*/  STG.E.U16 [R6.64], R2 ;  /* 0x0000000206007986 */ /* 0x0003e4000c101504 */
.L_x_1140:
[----:B------:R-:W-:Y:S05]  /*10e0*/  BSYNC B0 ;  /* 0x0000000000007941 */ /* 0x000fea0003800000 */
.L_x_1139:
[----:B------:R-:W-:Y:S01]  /*10f0*/  ISETP.GE.AND P0, PT, R3, c[0x0][0x160], PT ;  /* 0x0000580003007a0c */ /* 0x000fe20003f06270 */
[----:B------:R-:W-:-:S12]  /*1100*/  BSSY B0, `(.L_x_1144) ;  /* 0x000020e000007945 */ /* 0x000fd80003800000 */
[----:B------:R-:W-:Y:S05]  /*1110*/  @P0 BRA `(.L_x_1145) ;  /* 0x000020c000000947 */ /* 0x000fea0003800000 */
[----:B------:R-:W-:Y:S01]  /*1120*/  ISETP.NE.AND P0, PT, RZ, c[0x0][0x168], PT ;  /* 0x00005a00ff007a0c */ /* 0x000fe20003f05270 */
[----:B------:R-:W-:Y:S01]  /*1130*/  HFMA2.MMA R4, -RZ, RZ, 0, 0 ;  /* 0x00000000ff047435 */ /* 0x000fe200000001ff */
[----:B------:R-:W-:-:S11]  /*1140*/  MOV R0, RZ ;  /* 0x000000ff00007202 */ /* 0x000fd60000000f00 */
[----:B------:R-:W-:Y:S05]  /*1150*/  @!P0 BRA `(.L_x_1146) ;  /* 0x00000df000008947 */ /* 0x000fea0003800000 */
[----:B-1----:R-:W-:-:S05]  /*1160*/  MOV R2, RZ ;  /* 0x000000ff00027202 */ /* 0x002fca0000000f00 */
[----:B------:R-:W-:Y:S01]  /*1170*/  IMAD.HI.U32 R6, R3, c[0x0][0x170], R2 ;  /* 0x00005c0003067a27 */ /* 0x000fe200078e0002 */
[----:B------:R-:W-:-:S04]  /*1180*/  MOV R2, c[0x0][0x168] ;  /* 0x00005a0000027a02 */ /* 0x000fc80000000f00 */
[----:B------:R-:W-:Y:S02]  /*1190*/  ISETP.NE.AND P0, PT, R2, 0x1, PT ;  /* 0x000000010200780c */ /* 0x000fe40003f05270 */
[----:B------:R-:W-:-:S05]  /*11a0*/  SHF.R.U32.HI R7, RZ, c[0x0][0x174], R6 ;  /* 0x00005d00ff077a19 */ /* 0x000fca0000011606 */
[----:B------:R-:W-:-:S04]  /*11b0*/  IMAD.MOV R0, RZ, RZ, -R7 ;  /* 0x000000ffff007224 */ /* 0x000fc800078e0a07 */
        /* <DEDUP_REMOVED lines=208> */
[----:B------:R-:W-:-:S04]  /*1ec0*/  @P0 IMAD.HI.U32 R2, R9, c[0x0][0x290], R8 ;  /* 0x0000a40009020a27 */ /* 0x000fc800078e0008 */
[----:B------:R-:W-:Y:S01]  /*1ed0*/  IMAD R7, R5, c[0x0][0x280], R7 ;  /* 0x0000a00005077a24 */ /* 0x000fe200078e0207 */
[----:B------:R-:W-:-:S03]  /*1ee0*/  @P0 SHF.R.U32.HI R2, RZ, c[0x0][0x294], R2 ;  /* 0x0000a500ff020a19 */ /* 0x000fc60000011602 */
[C---:B------:R-:W-:Y:S01]  /*1ef0*/  IMAD R4, R7.reuse, c[0x0][0x350], R4 ;  /* 0x0000d40007047a24 */ /* 0x040fe200078e0204 */
[----:B------:R-:W-:Y:S01]  /*1f00*/  @P0 IADD3 R5, -R2, RZ, RZ ;  /* 0x000000ff02050210 */ /* 0x000fe20007ffe1ff */
[----:B------:R-:W-:-:S04]  /*1f10*/  IMAD R0, R7, c[0x0][0x354], R0 ;  /* 0x0000d50007007a24 */ /* 0x000fc800078e0200 */
[----:B------:R-:W-:-:S04]  /*1f20*/  @P0 IMAD R9, R5, c[0x0][0x28c], R9 ;  /* 0x0000a30005090a24 */ /* 0x000fc800078e0209 */
[C---:B------:R-:W-:Y:S02]  /*1f30*/  @P0 IMAD R4, R9.reuse, c[0x0][0x358], R4 ;  /* 0x0000d60009040a24 */ /* 0x040fe400078e0204 */
[----:B------:R-:W-:-:S05]  /*1f40*/  @P0 IMAD R0, R9, c[0x0][0x35c], R0 ;  /* 0x0000d70009000a24 */ /* 0x000fca00078e0200 */
.L_x_1146:
[----:B0-----:R-:W-:-:S04]  /*1f50*/  IADD3 R10, P0, R0, c[0x0][0x368], RZ ;  /* 0x0000da00000a7a10 */ /* 0x001fc80007f1e0ff */
[----:B------:R-:W-:-:S05]  /*1f60*/  IADD3.X R11, RZ, c[0x0][0x36c], RZ, P0, !PT ;  /* 0x0000db00ff0b7a10 */ /* 0x000fca00007fe4ff */
[----:B------:R-:W2:Y:S01]  /*1f70*/  LDG.E.U16 R10, [R10.64] ;  /* 0x000000040a0a7981 */ /* 0x000ea2000c1e1500 */
[----:B------:R-:W-:Y:S01]  /*1f80*/  IADD3 R4, P1, R4, c[0x0][0x360], RZ ;  /* 0x0000d80004047a10 */ /* 0x000fe20007f3e0ff */
[----:B------:R-:W-:Y:S04]  /*1f90*/  BSSY B1, `(.L_x_1147) ;  /* 0x0000017000017945 */ /* 0x000fe80003800000 */
[----:B------:R-:W-:Y:S01]  /*1fa0*/  IMAD.X R5, RZ, RZ, c[0x0][0x364], P1 ;  /* 0x0000d900ff057624 */ /* 0x000fe200008e06ff */
[----:B--2---:R-:W-:-:S05]  /*1fb0*/  PRMT R10, RZ, 0x5410, R10 ;  /* 0x00005410ff0a7816 */ /* 0x004fca000000000a */
[----:B------:R-:W-:-:S05]  /*1fc0*/  FMUL.FTZ R0, R10, R10 ;  /* 0x0000000a0a007220 */ /* 0x000fca0000410000 */
[----:B------:R-:W-:-:S04]  /*1fd0*/  F2FP.BF16.PACK_AB R0, RZ, R0 ;  /* 0x00000000ff00723e */ /* 0x000fc800000010ff */
[----:B------:R-:W-:-:S05]  /*1fe0*/  PRMT R0, RZ, 0x5410, R0 ;  /* 0x00005410ff007816 */ /* 0x000fca0000000000 */
[----:B------:R-:W-:-:S04]  /*1ff0*/  FMUL.FTZ R0, R0, 1 ;  /* 0x3f80000000007820 */ /* 0x000fc80000410000 */
[----:B------:R-:W0:Y:S08]  /*2000*/  F2F.F64.F32 R12, R0 ;  /* 0x00000000000c7310 */ /* 0x000e300000201800 */
        /* <DEDUP_REMOVED lines=11> */
[----:B------:R-:W-:Y:S02]  /*20c0*/  IADD3 R15, R0, -0x100000, RZ ;  /* 0xfff00000000f7810 */ /* 0x000fe40007ffe0ff */
[----:B01----:R-:W-:Y:S05]  /*20d0*/  CALL.REL.NOINC `($__internal_2_$__cuda_sm20_dblrcp_rn_slowpath_v3) ;  /* 0x000021a000007944 */ /* 0x003fea0003c00000 */
[----:B-1----:R-:W-:Y:S02]  /*20e0*/  MOV R8, R10 ;  /* 0x0000000a00087202 */ /* 0x002fe40000000f00 */
[----:B------:R-:W-:Y:S02]  /*20f0*/  MOV R9, R11 ;  /* 0x0000000b00097202 */ /* 0x000fe40000000f00 */
.L_x_1148:
[----:B------:R-:W-:Y:S05]  /*2100*/  BSYNC B1 ;  /* 0x0000000000017941 */ /* 0x000fea0003800000 */
.L_x_1147:
[----:B-1----:R-:W1:Y:S01]  /*2110*/  F2F.F32.F64 R0, R8 ;  /* 0x0000000800007310 */ /* 0x002e620000301000 */
[----:B------:R-:W1:Y:S01]  /*2120*/  DSETP.GEU.AND P0, PT, |R8|, c[0x2][0x0], PT ;  /* 0x008000000800762a */ /* 0x000e620003f0e200 */
[----:B------:R-:W-:-:S13]  /*2130*/  IADD3 R3, R3, 0x80, RZ ;  /* 0x0000008003037810 */ /* 0x000fda0007ffe0ff */
[----:B-1----:R-:W-:Y:S01]  /*2140*/  @!P0 FMUL R0, R0, 1.175494350822287508e-38 ;  /* 0x0080000000008820 */ /* 0x002fe20000400000 */
[----:B------:R-:W-:-:S04]  /*2150*/  ISETP.GE.AND P0, PT, R3, c[0x0][0x160], PT ;  /* 0x0000580003007a0c */ /* 0x000fc80003f06270 */
[----:B------:R-:W-:-:S05]  /*2160*/  F2FP.BF16.PACK_AB R0, RZ, R0 ;  /* 0x00000000ff00723e */ /* 0x000fca00000010ff */
[----:B------:R1:W-:Y:S04]  /*2170*/  STG.E.U16 [R4.64], R0 ;  /* 0x0000000004007986 */ /* 0x0003e8000c101504 */
[----:B------:R-:W-:Y:S05]  /*2180*/  @P0 BRA `(.L_x_1145) ;  /* 0x0000105000000947 */ /* 0x000fea0003800000 */
[----:B------:R-:W-:Y:S02]  /*2190*/  ISETP.NE.AND P0, PT, RZ, c[0x0][0x168], PT ;  /* 0x00005a00ff007a0c */ /* 0x000fe40003f05270 */
[----:B-1----:R-:W-:Y:S02]  /*21a0*/  MOV R0, RZ ;  /* 0x000000ff00007202 */ /* 0x002fe40000000f00 */
[----:B------:R-:W-:-:S09]  /*21b0*/  MOV R4, RZ ;  /* 0x000000ff00047202 */ /* 0x000fd20000000f00 */
[----:B------:R-:W-:Y:S05]  /*21c0*/  @!P0 BRA `(.L_x_1149) ;  /* 0x00000df000008947 */ /* 0x000fea0003800000 */
[----:B------:R-:W-:-:S04]  /*21d0*/  IMAD.MOV.U32 R2, RZ, RZ, RZ ;  /* 0x000000ffff027224 */ /* 0x000fc800078e00ff */
[----:B------:R-:W-:Y:S01]  /*21e0*/  IMAD.HI.U32 R6, R3, c[0x0][0x170], R2 ;  /* 0x00005c0003067a27 */ /* 0x000fe200078e0002 */
[----:B------:R-:W-:-:S04]  /*21f0*/  MOV R2, c[0x0][0x168] ;  /* 0x00005a0000027a02 */ /* 0x000fc80000000f00 */
[----:B------:R-:W-:Y:S02]  /*2200*/  ISETP.NE.AND P0, PT, R2, 0x1, PT ;  /* 0x000000010200780c */ /* 0x000fe40003f05270 */
        /* <DEDUP_REMOVED lines=219> */
.L_x_1149:
[----:B0-----:R-:W-:-:S05]  /*2fc0*/  IADD3 R10, P0, R0, c[0x0][0x368], RZ ;  /* 0x0000da00000a7a10 */ /* 0x001fca0007f1e0ff */
[----:B------:R-:W-:-:S05]  /*2fd0*/  IMAD.X R11, RZ, RZ, c[0x0][0x36c], P0 ;  /* 0x0000db00ff0b7624 */ /* 0x000fca00000e06ff */
        /* <DEDUP_REMOVED lines=8> */
[----:B------:R-:W-:-:S04]  /*3060*/  FMUL.FTZ R0, R0, 1 ;  /* 0x3f80000000007820 */ /* 0x000fc80000410000 */
        /* <DEDUP_REMOVED lines=16> */
.L_x_1151:
[----:B------:R-:W-:Y:S05]  /*3170*/  BSYNC B1 ;  /* 0x0000000000017941 */ /* 0x000fea0003800000 */
.L_x_1150:
[----:B-1----:R-:W1:Y:S01]  /*3180*/  F2F.F32.F64 R0, R8 ;  /* 0x0000000800007310 */ /* 0x002e620000301000 */
[----:B------:R-:W1:Y:S01]  /*3190*/  DSETP.GEU.AND P0, PT, |R8|, c[0x2][0x0], PT ;  /* 0x008000000800762a */ /* 0x000e620003f0e200 */
[----:B------:R-:W-:-:S13]  /*31a0*/  IADD3 R3, R3, 0x80, RZ ;  /* 0x0000008003037810 */ /* 0x000fda0007ffe0ff */
[----:B-1----:R-:W-:-:S05]  /*31b0*/  @!P0 FMUL R0, R0, 1.175494350822287508e-38 ;  /* 0x0080000000008820 */ /* 0x002fca0000400000 */
[----:B------:R-:W-:-:S05]  /*31c0*/  F2FP.BF16.PACK_AB R0, RZ, R0 ;  /* 0x00000000ff00723e */ /* 0x000fca00000010ff */
[----:B------:R1:W-:Y:S02]  /*31d0*/  STG.E.U16 [R4.64], R0 ;  /* 0x0000000004007986 */ /* 0x0003e4000c101504 */
.L_x_1145:
[----:B------:R-:W-:Y:S05]  /*31e0*/  BSYNC B0 ;  /* 0x0000000000007941 */ /* 0x000fea0003800000 */
.L_x_1144:
[----:B------:R-:W-:-:S13]  /*31f0*/  ISETP.GE.AND P0, PT, R3, c[0x0][0x160], PT ;  /* 0x0000580003007a0c */ /* 0x000fda0003f06270 */
[----:B------:R-:W-:Y:S05]  /*3200*/  @P0 EXIT ;  /* 0x000000000000094d */ /* 0x000fea0003800000 */
[----:B------:R-:W-:Y:S01]  /*3210*/  ISETP.NE.AND P0, PT, RZ, c[0x0][0x168], PT ;  /* 0x00005a00ff007a0c */ /* 0x000fe20003f05270 */
[----:B-1----:R-:W-:Y:S01]  /*3220*/  HFMA2.MMA R4, -RZ, RZ, 0, 0 ;  /* 0x00000000ff047435 */ /* 0x002fe200000001ff */
        /* <DEDUP_REMOVED lines=213> */
[----:B------:R-:W-:Y:S01]  /*3f80*/  SHF.R.U32.HI R3, RZ, c[0x0][0x288], R2 ;  /* 0x0000a200ff037a19 */ /* 0x000fe20000011602 */
[----:B------:R-:W-:-:S03]  /*3f90*/  @P0 IMAD.MOV.U32 R2, RZ, RZ, RZ ;  /* 0x000000ffff020224 */ /* 0x000fc600078e00ff */
[C---:B------:R-:W-:Y:S01]  /*3fa0*/  IADD3 R5, -R3.reuse, RZ, RZ ;  /* 0x000000ff03057210 */ /* 0x040fe20007ffe1ff */
        /* <DEDUP_REMOVED lines=9> */
.L_x_1152:
        /* <DEDUP_REMOVED lines=11> */
[----:B0-----:R-:W0:Y:S08]  /*40f0*/  F2F.F64.F32 R10, R0 ;  /* 0x00000000000a7310 */ /* 0x001e300000201800 */
        /* <DEDUP_REMOVED lines=9> */
[----:B------:R-:W-:Y:S01]  /*4190*/  LOP3.LUT R0, R11, 0x7fffffff, RZ, 0xc0, !PT ;  /* 0x7fffffff0b007812 */ /* 0x000fe200078ec0ff */
[----:B------:R-:W-:Y:S01]  /*41a0*/  IMAD.MOV.U32 R13, RZ, RZ, R11 ;  /* 0x000000ffff0d7224 */ /* 0x000fe200078e000b */
[----:B------:R-:W-:Y:S02]  /*41b0*/  MOV R12, R10 ;  /* 0x0000000a000c7202 */ /* 0x000fe40000000f00 */
[----:B------:R-:W-:Y:S02]  /*41c0*/  IADD3 R15, R0, -0x100000, RZ ;  /* 0xfff00000000f7810 */ /* 0x000fe40007ffe0ff */
[----:B------:R-:W-:Y:S02]  /*41d0*/  MOV R2, 0x41f0 ;  /* 0x000041f000027802 */ /* 0x000fe40000000f00 */
[----:B01----:R-:W-:Y:S05]  /*41e0*/  CALL.REL.NOINC `($__internal_2_$__cuda_sm20_dblrcp_rn_slowpath_v3) ;  /* 0x0000009000007944 */ /* 0x003fea0003c00000 */
[----:B-1----:R-:W-:Y:S02]  /*41f0*/  MOV R6, R10 ;  /* 0x0000000a00067202 */ /* 0x002fe40000000f00 */
[----:B------:R-:W-:Y:S02]  /*4200*/  MOV R7, R11 ;  /* 0x0000000b00077202 */ /* 0x000fe40000000f00 */
.L_x_1154:
[----:B------:R-:W-:Y:S05]  /*4210*/  BSYNC B0 ;  /* 0x0000000000007941 */ /* 0x000fea0003800000 */
.L_x_1153:
[----:B-1----:R-:W1:Y:S01]  /*4220*/  F2F.F32.F64 R0, R6 ;  /* 0x0000000600007310 */ /* 0x002e620000301000 */
[----:B------:R-:W1:-:S14]  /*4230*/  DSETP.GEU.AND P0, PT, |R6|, c[0x2][0x0], PT ;  /* 0x008000000600762a */ /* 0x000e5c0003f0e200 */
[----:B-1----:R-:W-:-:S05]  /*4240*/  @!P0 FMUL R0, R0, 1.175494350822287508e-38 ;  /* 0x0080000000008820 */ /* 0x002fca0000400000 */
[----:B------:R-:W-:-:S05]  /*4250*/  F2FP.BF16.PACK_AB R0, RZ, R0 ;  /* 0x00000000ff00723e */ /* 0x000fca00000010ff */
[----:B------:R-:W-:Y:S01]  /*4260*/  STG.E.U16 [R4.64], R0 ;  /* 0x0000000004007986 */ /* 0x000fe2000c101504 */
[----:B------:R-:W-:Y:S05]  /*4270*/  EXIT ;  /* 0x000000000000794d */ /* 0x000fea0003800000 */
        .weak           $__internal_2_$__cuda_sm20_dblrcp_rn_slowpath_v3
        .type           $__internal_2_$__cuda_sm20_dblrcp_rn_slowpath_v3,@function
        .size           $__internal_2_$__cuda_sm20_dblrcp_rn_slowpath_v3,(.L_x_61485 - $__internal_2_$__cuda_sm20_dblrcp_rn_slowpath_v3)
$__internal_2_$__cuda_sm20_dblrcp_rn_slowpath_v3:
[----:B------:R-:W-:Y:S01]  /*4280*/  MOV R8, R12 ;  /* 0x0000000c00087202 */ /* 0x000fe20000000f00 */
[----:B------:R-:W-:Y:S01]  /*4290*/  BSSY B2, `(.L_x_1155) ;  /* 0x0000026000027945 */ /* 0x000fe20003800000 */
[----:B------:R-:W-:-:S06]  /*42a0*/  MOV R9, R13 ;  /* 0x0000000d00097202 */ /* 0x000fcc0000000f00 */
[----:B------:R-:W0:-:S14]  /*42b0*/  DSETP.GTU.AND P0, PT, |R8|, +INF , PT ;  /* 0x7ff000000800742a */ /* 0x000e1c0003f0c200 */
[----:B0-----:R-:W-:Y:S05]  /*42c0*/  @P0 BRA `(.L_x_1156) ;  /* 0x0000020000000947 */ /* 0x001fea0003800000 */
[----:B------:R-:W-:-:S04]  /*42d0*/  LOP3.LUT R12, R13, 0x7fffffff, RZ, 0xc0, !PT ;  /* 0x7fffffff0d0c7812 */ /* 0x000fc800078ec0ff */
[----:B------:R-:W-:-:S04]  /*42e0*/  IADD3 R10, R12, -0x1, RZ ;  /* 0xffffffff0c0a7810 */ /* 0x000fc80007ffe0ff */
[----:B------:R-:W-:-:S13]  /*42f0*/  ISETP.GE.U32.AND P0, PT, R10, 0x7fefffff, PT ;  /* 0x7fefffff0a00780c */ /* 0x000fda0003f06070 */
[----:B------:R-:W-:Y:S02]  /*4300*/  @P0 LOP3.LUT R11, R9, 0x7ff00000, RZ, 0x3c, !PT ;  /* 0x7ff00000090b0812 */ /* 0x000fe400078e3cff */
[----:B------:R-:W-:Y:S01]  /*4310*/  @P0 MOV R10, RZ ;  /* 0x000000ff000a0202 */ /* 0x000fe20000000f00 */
[----:B------:R-:W-:Y:S05]  /*4320*/  @P0 BRA `(.L_x_1157) ;  /* 0x000001c000000947 */ /* 0x000fea0003800000 */
[----:B------:R-:W-:-:S13]  /*4330*/  ISETP.GE.U32.AND P0, PT, R12, 0x1000001, PT ;  /* 0x010000010c00780c */ /* 0x000fda0003f06070 */
[----:B------:R-:W-:Y:S05]  /*4340*/  @!P0 BRA `(.L_x_1158) ;  /* 0x000000e000008947 */ /* 0x000fea0003800000 */
[----:B------:R-:W-:Y:S01]  /*4350*/  IADD3 R11, R9, -0x3fe00000, RZ ;  /* 0xc0200000090b7810 */ /* 0x000fe20007ffe0ff */
[----:B------:R-:W-:Y:S01]  /*4360*/  IMAD.MOV.U32 R10, RZ, RZ, R8 ;  /* 0x000000ffff0a7224 */ /* 0x000fe200078e0008 */
[----:B------:R-:W-:Y:S02]  /*4370*/  MOV R12, R15 ;  /* 0x0000000f000c7202 */ /* 0x000fe40000000f00 */
[----:B------:R-:W0:Y:S04]  /*4380*/  MUFU.RCP64H R13, R11 ;  /* 0x0000000b000d7308 */ /* 0x000e280000001800 */
        /* <DEDUP_REMOVED lines=10> */
.L_x_1158:
[----:B------:R-:W0:Y:S01]  /*4430*/  DMUL R8, R8, 8.11296384146066816958e+31 ;  /* 0x4690000008087828 */ /* 0x000e220000000000 */
[----:B------:R-:W-:-:S05]  /*4440*/  MOV R10, R15 ;  /* 0x0000000f000a7202 */ /* 0x000fca0000000f00 */
        /* <DEDUP_REMOVED lines=8> */
.L_x_1156:
[----:B------:R-:W-:Y:S02]  /*44d0*/  LOP3.LUT R11, R9, 0x80000, RZ, 0xfc, !PT ;  /* 0x00080000090b7812 */ /* 0x000fe400078efcff */
[----:B------:R-:W-:Y:S02]  /*44e0*/  MOV R10, R8 ;  /* 0x00000008000a7202 */ /* 0x000fe40000000f00 */
.L_x_1157:
[----:B------:R-:W-:Y:S05]  /*44f0*/  BSYNC B2 ;  /* 0x0000000000027941 */ /* 0x000fea0003800000 */
.L_x_1155:
[----:B0-----:R-:W-:Y:S01]  /*4500*/  HFMA2.MMA R9, -RZ, RZ, 0, 0 ;  /* 0x00000000ff097435 */ /* 0x001fe200000001ff */
[----:B------:R-:W-:-:S05]  /*4510*/  MOV R8, R2 ;  /* 0x0000000200087202 */ /* 0x000fca0000000f00 */
[----:B------:R-:W-:Y:S05]  /*4520*/  RET.REL.NODEC R8 `(_ZN2at6native18elementwise_kernelILi128ELi4EZNS0_22gpu_kernel_impl_nocastIZNS0_50_GLOBAL__N__2680c7bb_12_PowKernel_cu_b2145a98_318429pow_tensor_scalar_kernel_implIN3c108BFloat16ES6_EEvRNS_18TensorIteratorBaseET0_EUlS6_E1_EEvS8_RKT_EUliE_EEviT1_) ;  /* 0xffffbad008007950 */ /* 0x000fea0003c3ffff */
.L_x_1159:
        /* <DEDUP_REMOVED lines=13> */
.L_x_61485:


//--------------------- .text._ZN2at6native27unrolled_elementwise_kernelIZNS0_50_GLOBAL__N__2680c7bb_12_PowKernel_cu_b2145a98_318429pow_tensor_scalar_kernel_implIN3c108BFloat16ES5_EEvRNS_18TensorIteratorBaseET0_EUlS5_E1_St5arrayIPcLm2EELi4E23TrivialOffsetCalculatorILi1EjESE_NS0_6memory15LoadWithoutCastENSF_16StoreWithoutCastEEEviT_S8_T2_T3_T4_T5_ --------------------------
	.section	.text._ZN2at6native27unrolled_elementwise_kernelIZNS0_50_GLOBAL__N__2680c7bb_12_PowKernel_cu_b2145a98_318429pow_tensor_scalar_kernel_implIN3c108BFloat16ES5_EEvRNS_18TensorIteratorBaseET0_EUlS5_E1_St5arrayIPcLm2EELi4E23TrivialOffsetCalculatorILi1EjESE_NS0_6memory15LoadWithoutCastENSF_16StoreWithoutCastEEEviT_S8_T2_T3_T4_T5_,"ax",@progbits
	.sectioninfo	@"SHI_REGISTERS=22"
	.align	128
        .global         _ZN2at6native27unrolled_elementwise_kernelIZNS0_50_GLOBAL__N__2680c7bb_12_PowKernel_cu_b2145a98_318429pow_tensor_scalar_kernel_implIN3c108BFloat16ES5_EEvRNS_18TensorIteratorBaseET0_EUlS5_E1_St5arrayIPcLm2EELi4E23TrivialOffsetCalculatorILi1EjESE_NS0_6memory15LoadWithoutCastENSF_16StoreWithoutCastEEEviT_S8_T2_T3_T4_T5_
        .type           _ZN2at6native27unrolled_elementwise_kernelIZNS0_50_GLOBAL__N__2680c7bb_12_PowKernel_cu_b2145a98_318429pow_tensor_scalar_kernel_implIN3c108BFloat16ES5_EEvRNS_18TensorIteratorBaseET0_EUlS5_E1_St5arrayIPcLm2EELi4E23TrivialOffsetCalculatorILi1EjESE_NS0_6memory15LoadWithoutCastENSF_16StoreWithoutCastEEEviT_S8_T2_T3_T4_T5_,@function
        .size           _ZN2at6native27unrolled_elementwise_kernelIZNS0_50_GLOBAL__N__2680c7bb_12_PowKernel_cu_b2145a98_318429pow_tensor_scalar_kernel_implIN3c108BFloat16ES5_EEvRNS_18TensorIteratorBaseET0_EUlS5_E1_St5arrayIPcLm2EELi4E23TrivialOffsetCalculatorILi1EjESE_NS0_6memory15LoadWithoutCastENSF_16StoreWithoutCastEEEviT_S8_T2_T3_T4_T5_,(.L_x_61486 - _ZN2at6native27unrolled_elementwise_kernelIZNS0_50_GLOBAL__N__2680c7bb_12_PowKernel_cu_b2145a98_318429pow_tensor_scalar_kernel_implIN3c108BFloat16ES5_EEvRNS_18TensorIteratorBaseET0_EUlS5_E1_St5arrayIPcLm2EELi4E23TrivialOffsetCalculatorILi1EjESE_NS0_6memory15LoadWithoutCastENSF_16StoreWithoutCastEEEviT_S8_T2_T3_T4_T5_)
        .other          _ZN2at6native27unrolled_elementwise_kernelIZNS0_50_GLOBAL__N__2680c7bb_12_PowKernel_cu_b2145a98_318429pow_tensor_scalar_kernel_implIN3c108BFloat16ES5_EEvRNS_18TensorIteratorBaseET0_EUlS5_E1_St5arrayIPcLm2EELi4E23TrivialOffsetCalculatorILi1EjESE_NS0_6memory15LoadWithoutCastENSF_16StoreWithoutCastEEEviT_S8_T2_T3_T4_T5_,@"STO_CUDA_ENTRY STV_DEFAULT"
_ZN2at6native27unrolled_elementwise_kernelIZNS0_50_GLOBAL__N__2680c7bb_12_PowKernel_cu_b2145a98_318429pow_tensor_scalar_kernel_implIN3c108BFloat16ES5_EEvRNS_18TensorIteratorBaseET0_EUlS5_E1_St5arrayIPcLm2EELi4E23TrivialOffsetCalculatorILi1EjESE_NS0_6memory15LoadWithoutCastENSF_16StoreWithoutCastEEEviT_S8_T2_T3_T4_T5_:
.text._ZN2at6native27unrolled_elementwise_kernelIZNS0_50_GLOBAL__N__2680c7bb_12_PowKernel_cu_b2145a98_318429pow_tensor_scalar_kernel_implIN3c108BFloat16ES5_EEvRNS_18TensorIteratorBaseET0_EUlS5_E1_St5arrayIPcLm2EELi4E23TrivialOffsetCalculatorILi1EjESE_NS0_6memory15LoadWithoutCastENSF_16StoreWithoutCastEEEviT_S8_T2_T3_T4_T5_:
[----:B------:R-:W-:Y:S02]  /*0000*/  IMAD.MOV.U32 R1, RZ, RZ, c[0x0][0x28] ;  /* 0x00000a00ff017624 */ /* 0x000fe400078e00ff */
[----:B------:R-:W0:Y:S01]  /*0010*/  S2R R15, SR_CTAID.X ;  /* 0x00000000000f7919 */ /* 0x000e220000002500 */
[----:B------:R-:W-:Y:S01]  /*0020*/  IMAD.MOV.U32 R0, RZ, RZ, -0x200 ;  /* 0xfffffe00ff007424 */ /* 0x000fe200078e00ff */
[----:B------:R-:W-:Y:S01]  /*0030*/  PRMT R16, RZ, 0x7610, R16 ;  /* 0x00007610ff107816 */ /* 0x000fe20000000010 */
[----:B------:R-:W-:Y:S01]  /*0040*/  ULDC.64 UR4, c[0x0][0x118] ;  /* 0x0000460000047ab9 */ /* 0x000fe20000000a00 */
[----:B------:R-:W1:Y:S01]  /*0050*/  S2R R14, SR_TID.X ;  /* 0x00000000000e7919 */ /* 0x000e620000002100 */
[----:B------:R-:W-:Y:S02]  /*0060*/  PRMT R12, RZ, 0x7610, R12 ;  /* 0x00007610ff0c7816 */ /* 0x000fe4000000000c */
[----:B------:R-:W-:Y:S01]  /*0070*/  PRMT R11, RZ, 0x7610, R11 ;  /* 0x00007610ff0b7816 */ /* 0x000fe2000000000b */
[----:B0-----:R-:W-:Y:S02]  /*0080*/  IMAD R13, R15, R0, c[0x0][0x160] ;  /* 0x000058000f0d7624 */ /* 0x001fe400078e0200 */
[----:B-1----:R-:W-:-:S03]  /*0090*/  IMAD.MOV.U32 R0, RZ, RZ, R14 ;  /* 0x000000ffff007224 */ /* 0x002fc600078e000e */
[----:B------:R-:W-:-:S13]  /*00a0*/  ISETP.GE.AND P0, PT, R14, R13, PT ;  /* 0x0000000d0e00720c */ /* 0x000fda0003f06270 */
[----:B------:R-:W-:Y:S01]  /*00b0*/  @!P0 IADD3 R0, R14, 0x80, RZ ;  /* 0x000000800e008810 */ /* 0x000fe20007ffe0ff */
[----:B------:R-:W-:Y:S02]  /*00c0*/  @!P0 IMAD R2, R15, 0x200, R14 ;  /* 0x000002000f028824 */ /* 0x000fe400078e020e */
[----:B------:R-:W-:Y:S01]  /*00d0*/  @!P0 IMAD.MOV.U32 R3, RZ, RZ, 0x2 ;  /* 0x00000002ff038424 */ /* 0x000fe200078e00ff */
[----:B------:R-:W-:-:S03]  /*00e0*/  ISETP.GE.AND P1, PT, R0, R13, PT ;  /* 0x0000000d0000720c */ /* 0x000fc60003f26270 */
[----:B------:R-:W-:-:S10]  /*00f0*/  @!P0 IMAD.WIDE.U32 R2, R2, R3, c[0x0][0x178] ;  /* 0x00005e0002028625 */ /* 0x000fd400078e0003 */
[----:B------:R-:W-:Y:S01]  /*0100*/  @!P1 IMAD R4, R15, 0x200, R0 ;  /* 0x000002000f049824 */ /* 0x000fe200078e0200 */
[----:B------:R-:W-:Y:S01]  /*0110*/  @!P1 IADD3 R0, R0, 0x80, RZ ;  /* 0x0000008000009810 */ /* 0x000fe20007ffe0ff */
[----:B------:R-:W-:-:S03]  /*0120*/  @!P1 IMAD.MOV.U32 R5, RZ, RZ, 0x2 ;  /* 0x00000002ff059424 */ /* 0x000fc600078e00ff */
[----:B------:R-:W-:Y:S01]  /*0130*/  ISETP.GE.AND P3, PT, R0, R13, PT ;  /* 0x0000000d0000720c */ /* 0x000fe20003f66270 */
[----:B------:R-:W-:-:S05]  /*0140*/  @!P1 IMAD.WIDE.U32 R4, R4, R5, c[0x0][0x178] ;  /* 0x00005e0004049625 */ /* 0x000fca00078e0005 */
[----:B------:R0:W5:Y:S07]  /*0150*/  @!P1 LDG.E.U16 R16, [R4.64] ;  /* 0x0000000404109981 */ /* 0x00016e000c1e1500 */
[----:B------:R-:W-:Y:S01]  /*0160*/  @!P3 IMAD R8, R15, 0x200, R0 ;  /* 0x000002000f08b824 */ /* 0x000fe200078e0200 */
[----:B------:R-:W-:Y:S01]  /*0170*/  @!P3 IADD3 R0, R0, 0x80, RZ ;  /* 0x000000800000b810 */ /* 0x000fe20007ffe0ff */
[----:B------:R-:W-:-:S03]  /*0180*/  @!P3 IMAD.MOV.U32 R9, RZ, RZ, 0x2 ;  /* 0x00000002ff09b424 */ /* 0x000fc600078e00ff */
[----:B------:R-:W-:Y:S01]  /*0190*/  ISETP.GE.AND P2, PT, R0, R13, PT ;  /* 0x0000000d0000720c */ /* 0x000fe20003f46270 */
[----:B------:R-:W-:-:S05]  /*01a0*/  @!P3 IMAD.WIDE.U32 R8, R8, R9, c[0x0][0x178] ;  /* 0x00005e000808b625 */ /* 0x000fca00078e0009 */
[----:B------:R0:W5:Y:S07]  /*01b0*/  @!P3 LDG.E.U16 R12, [R8.64] ;  /* 0x00000004080cb981 */ /* 0x00016e000c1e1500 */
[--C-:B------:R-:W-:Y:S01]  /*01c0*/  @!P2 IMAD R6, R15, 0x200, R0.reuse ;  /* 0x000002000f06a824 */ /* 0x100fe200078e0200 */
[----:B------:R-:W-:Y:S01]  /*01d0*/  PRMT R0, RZ, 0x7610, R0 ;  /* 0x00007610ff007816 */ /* 0x000fe20000000000 */
[----:B------:R-:W-:-:S04]  /*01e0*/  @!P2 IMAD.MOV.U32 R7, RZ, RZ, 0x2 ;  /* 0x00000002ff07a424 */ /* 0x000fc800078e00ff */
[----:B------:R-:W-:Y:S01]  /*01f0*/  @!P2 IMAD.WIDE.U32 R6, R6, R7, c[0x0][0x178] ;  /* 0x00005e000606a625 */ /* 0x000fe200078e0007 */
[----:B------:R0:W5:Y:S04]  /*0200*/  @!P0 LDG.E.U16 R0, [R2.64] ;  /* 0x0000000402008981 */ /* 0x000168000c1e1500 */
[----:B------:R0:W5:Y:S01]  /*0210*/  @!P2 LDG.E.U16 R11, [R6.64] ;  /* 0x00000004060ba981 */ /* 0x000162000c1e1500 */
[----:B------:R-:W-:Y:S01]  /*0220*/  BSSY B0, `(.L_x_1160) ;  /* 0x000001b000007945 */ /* 0x000fe20003800000 */
[----:B------:R-:W-:Y:S05]  /*0230*/  @P0 BRA `(.L_x_1161) ;  /* 0x0000019000000947 */ /* 0x000fea0003800000 */
[----:B-----5:R-:W-:Y:S01]  /*0240*/  PRMT R0, RZ, 0x5410, R0 ;  /* 0x00005410ff007816 */ /* 0x020fe20000000000 */
[----:B------:R-:W-:Y:S04]  /*0250*/  BSSY B1, `(.L_x_1162) ;  /* 0x0000013000017945 */ /* 0x000fe80003800000 */
        /* <DEDUP_REMOVED lines=17> */
[----:B-1----:R-:W-:Y:S05]  /*0370*/  CALL.REL.NOINC `($__internal_3_$__cuda_sm20_dblrcp_rn_slowpath_v3) ;  /* 0x000007b000007944 */ /* 0x002fea0003c00000 */
.L_x_1163:
[----:B------:R-:W-:Y:S05]  /*0380*/  BSYNC B1 ;  /* 0x0000000000017941 */ /* 0x000fea0003800000 */
.L_x_1162:
[----:B-1----:R-:W1:Y:S01]  /*0390*/  F2F.F32.F64 R10, R6 ;  /* 0x00000006000a7310 */ /* 0x002e620000301000 */
[----:B------:R-:W1:-:S14]  /*03a0*/  DSETP.GEU.AND P1, PT, |R6|, c[0x2][0x0], PT ;  /* 0x008000000600762a */ /* 0x000e5c0003f2e200 */
[----:B-1----:R-:W-:-:S05]  /*03b0*/  @!P1 FMUL R10, R10, 1.175494350822287508e-38 ;  /* 0x008000000a0a9820 */ /* 0x002fca0000400000 */
[----:B------:R-:W-:Y:S02]  /*03c0*/  F2FP.BF16.PACK_AB R10, RZ, R10 ;  /* 0x0000000aff0a723e */ /* 0x000fe400000010ff */
.L_x_1161:
[----:B------:R-:W-:Y:S05]  /*03d0*/  BSYNC B0 ;  /* 0x0000000000007941 */ /* 0x000fea0003800000 */
.L_x_1160:
[----:B-----5:R-:W-:Y:S01]  /*03e0*/  IADD3 R0, R14, 0x80, RZ ;  /* 0x000000800e007810 */ /* 0x020fe20007ffe0ff */
[----:B------:R-:W-:Y:S03]  /*03f0*/  BSSY B0, `(.L_x_1164) ;  /* 0x000001c000007945 */ /* 0x000fe60003800000 */
[----:B------:R-:W-:-:S13]  /*0400*/  ISETP.GE.AND P1, PT, R0, R13, PT ;  /* 0x0000000d0000720c */ /* 0x000fda0003f26270 */
[----:B------:R-:W-:Y:S05]  /*0410*/  @P1 BRA `(.L_x_1165) ;  /* 0x0000019000001947 */ /* 0x000fea0003800000 */
[----:B------:R-:W-:Y:S01]  /*0420*/  PRMT R16, RZ, 0x5410, R16 ;  /* 0x00005410ff107816 */ /* 0x000fe20000000010 */
        /* <DEDUP_REMOVED lines=19> */
.L_x_1167:
[----:B------:R-:W-:Y:S05]  /*0560*/  BSYNC B1 ;  /* 0x0000000000017941 */ /* 0x000fea0003800000 */
.L_x_1166:
[----:B-1----:R-:W1:Y:S01]  /*0570*/  F2F.F32.F64 R16, R6 ;  /* 0x0000000600107310 */ /* 0x002e620000301000 */
[----:B------:R-:W1:-:S14]  /*0580*/  DSETP.GEU.AND P1, PT, |R6|, c[0x2][0x0], PT ;  /* 0x008000000600762a */ /* 0x000e5c0003f2e200 */
[----:B-1----:R-:W-:-:S05]  /*0590*/  @!P1 FMUL R16, R16, 1.175494350822287508e-38 ;  /* 0x0080000010109820 */ /* 0x002fca0000400000 */
[----:B------:R-:W-:Y:S02]  /*05a0*/  F2FP.BF16.PACK_AB R16, RZ, R16 ;  /* 0x00000010ff10723e */ /* 0x000fe400000010ff */
.L_x_1165:
[----:B------:R-:W-:Y:S05]  /*05b0*/  BSYNC B0 ;  /* 0x0000000000007941 */ /* 0x000fea0003800000 */
.L_x_1164:
[----:B0-----:R-:W-:Y:S01]  /*05c0*/  IADD3 R2, R14, 0x100, RZ ;  /* 0x000001000e027810 */ /* 0x001fe20007ffe0ff */
        /* <DEDUP_REMOVED lines=23> */
.L_x_1171:
[----:B------:R-:W-:Y:S05]  /*0740*/  BSYNC B1 ;  /* 0x0000000000017941 */ /* 0x000fea0003800000 */
.L_x_1170:
[----:B-1----:R-:W1:Y:S01]  /*0750*/  F2F.F32.F64 R12, R6 ;  /* 0x00000006000c7310 */ /* 0x002e620000301000 */
[----:B------:R-:W1:-:S14]  /*0760*/  DSETP.GEU.AND P1, PT, |R6|, c[0x2][0x0], PT ;  /* 0x008000000600762a */ /* 0x000e5c0003f2e200 */
[----:B-1----:R-:W-:-:S05]  /*0770*/  @!P1 FMUL R12, R12, 1.175494350822287508e-38 ;  /* 0x008000000c0c9820 */ /* 0x002fca0000400000 */
[----:B------:R-:W-:Y:S02]  /*0780*/  F2FP.BF16.PACK_AB R12, RZ, R12 ;  /* 0x0000000cff0c723e */ /* 0x000fe400000010ff */
.L_x_1169:
[----:B------:R-:W-:Y:S05]  /*0790*/  BSYNC B0 ;  /* 0x0000000000007941 */ /* 0x000fea0003800000 */
.L_x_1168:
        /* <DEDUP_REMOVED lines=24> */
.L_x_1175:
[----:B------:R-:W-:Y:S05]  /*0920*/  BSYNC B1 ;  /* 0x0000000000017941 */ /* 0x000fea0003800000 */
.L_x_1174:
[----:B01----:R-:W0:Y:S01]  /*0930*/  F2F.F32.F64 R2, R6 ;  /* 0x0000000600027310 */ /* 0x003e220000301000 */
[----:B------:R-:W0:-:S14]  /*0940*/  DSETP.GEU.AND P1, PT, |R6|, c[0x2][0x0], PT ;  /* 0x008000000600762a */ /* 0x000e1c0003f2e200 */
[----:B0-----:R-:W-:-:S05]  /*0950*/  @!P1 FMUL R2, R2, 1.175494350822287508e-38 ;  /* 0x0080000002029820 */ /* 0x001fca0000400000 */
[----:B------:R-:W-:Y:S02]  /*0960*/  F2FP.BF16.PACK_AB R7, RZ, R2 ;  /* 0x00000002ff07723e */ /* 0x000fe400000010ff */
.L_x_1173:
[----:B------:R-:W-:Y:S05]  /*0970*/  BSYNC B0 ;  /* 0x0000000000007941 */ /* 0x000fea0003800000 */
.L_x_1172:
[----:B------:R-:W0:Y:S01]  /*0980*/  @!P0 S2R R2, SR_TID.X ;  /* 0x0000000000028919 */ /* 0x000e220000002100 */
[----:B------:R-:W-:Y:S01]  /*0990*/  @!P0 IMAD.MOV.U32 R3, RZ, RZ, 0x2 ;  /* 0x00000002ff038424 */ /* 0x000fe200078e00ff */
[----:B------:R-:W-:Y:S01]  /*09a0*/  BSSY B0, `(.L_x_1176) ;  /* 0x0000011000007945 */ /* 0x000fe20003800000 */
[----:B------:R-:W-:-:S05]  /*09b0*/  @!P0 IMAD.MOV.U32 R14, RZ, RZ, R0 ;  /* 0x000000ffff0e8224 */ /* 0x000fca00078e0000 */
[----:B------:R-:W-:Y:S01]  /*09c0*/  ISETP.GE.AND P1, PT, R14, R13, PT ;  /* 0x0000000d0e00720c */ /* 0x000fe20003f26270 */
[----:B0-----:R-:W-:-:S04]  /*09d0*/  @!P0 IMAD R2, R15, 0x200, R2 ;  /* 0x000002000f028824 */ /* 0x001fc800078e0202 */
[----:B------:R-:W-:-:S05]  /*09e0*/  @!P0 IMAD.WIDE.U32 R2, R2, R3, c[0x0][0x170] ;  /* 0x00005c0002028625 */ /* 0x000fca00078e0003 */
[----:B------:R0:W-:Y:S03]  /*09f0*/  @!P0 STG.E.U16 [R2.64], R10 ;  /* 0x0000000a02008986 */ /* 0x0001e6000c101504 */
[----:B------:R-:W-:Y:S05]  /*0a00*/  @P1 BRA `(.L_x_1177) ;  /* 0x000000a000001947 */ /* 0x000fea0003800000 */
[----:B0-----:R-:W-:Y:S01]  /*0a10*/  IMAD R2, R15, 0x200, R14 ;  /* 0x000002000f027824 */ /* 0x001fe200078e020e */
[----:B------:R-:W-:Y:S01]  /*0a20*/  IADD3 R14, R14, 0x80, RZ ;  /* 0x000000800e0e7810 */ /* 0x000fe20007ffe0ff */
[----:B------:R-:W-:-:S03]  /*0a30*/  IMAD.MOV.U32 R5, RZ, RZ, 0x2 ;  /* 0x00000002ff057424 */ /* 0x000fc600078e00ff */
[----:B------:R-:W-:Y:S01]  /*0a40*/  ISETP.GE.AND P0, PT, R14, R13, PT ;  /* 0x0000000d0e00720c */ /* 0x000fe20003f06270 */
[----:B------:R-:W-:-:S05]  /*0a50*/  IMAD.WIDE.U32 R2, R2, R5, c[0x0][0x170] ;  /* 0x00005c0002027625 */ /* 0x000fca00078e0005 */
[----:B------:R0:W-:Y:S07]  /*0a60*/  STG.E.U16 [R2.64], R16 ;  /* 0x0000001002007986 */ /* 0x0001ee000c101504 */
[----:B------:R-:W-:Y:S01]  /*0a70*/  @!P0 IMAD R4, R15, 0x200, R14 ;  /* 0x000002000f048824 */ /* 0x000fe200078e020e */
[----:B------:R-:W-:-:S03]  /*0a80*/  @!P0 IADD3 R14, R14, 0x80, RZ ;  /* 0x000000800e0e8810 */ /* 0x000fc60007ffe0ff */
[----:B------:R-:W-:-:S05]  /*0a90*/  @!P0 IMAD.WIDE.U32 R4, R4, R5, c[0x0][0x170] ;  /* 0x00005c0004048625 */ /* 0x000fca00078e0005 */
[----:B------:R0:W-:Y:S02]  /*0aa0*/  @!P0 STG.E.U16 [R4.64], R12 ;  /* 0x0000000c04008986 */ /* 0x0001e4000c101504 */
.L_x_1177:
[----:B------:R-:W-:Y:S05]  /*0ab0*/  BSYNC B0 ;  /* 0x0000000000007941 */ /* 0x000fea0003800000 */
.L_x_1176:
[----:B------:R-:W-:-:S13]  /*0ac0*/  ISETP.GE.AND P0, PT, R14, R13, PT ;  /* 0x0000000d0e00720c */ /* 0x000fda0003f06270 */
[----:B------:R-:W-:Y:S05]  /*0ad0*/  @P0 EXIT ;  /* 0x000000000000094d */ /* 0x000fea0003800000 */
[----:B0-----:R-:W-:Y:S02]  /*0ae0*/  IMAD R2, R15, 0x200, R14 ;  /* 0x000002000f027824 */ /* 0x001fe400078e020e */
[----:B------:R-:W-:-:S04]  /*0af0*/  IMAD.MOV.U32 R3, RZ, RZ, 0x2 ;  /* 0x00000002ff037424 */ /* 0x000fc800078e00ff */
[----:B------:R-:W-:-:S05]  /*0b00*/  IMAD.WIDE.U32 R2, R2, R3, c[0x0][0x170] ;  /* 0x00005c0002027625 */ /* 0x000fca00078e0003 */
[----:B------:R-:W-:Y:S01]  /*0b10*/  STG.E.U16 [R2.64], R7 ;  /* 0x0000000702007986 */ /* 0x000fe2000c101504 */
[----:B------:R-:W-:Y:S05]  /*0b20*/  EXIT ;  /* 0x000000000000794d */ /* 0x000fea0003800000 */
        .weak           $__internal_3_$__cuda_sm20_dblrcp_rn_slowpath_v3
        .type           $__internal_3_$__cuda_sm20_dblrcp_rn_slowpath_v3,@function
        .size           $__internal_3_$__cuda_sm20_dblrcp_rn_slowpath_v3,(.L_x_61486 - $__internal_3_$__cuda_sm20_dblrcp_rn_slowpath_v3)
$__internal_3_$__cuda_sm20_dblrcp_rn_slowpath_v3:
        /* <DEDUP_REMOVED lines=25> */
.L_x_1181:
        /* <DEDUP_REMOVED lines=10> */
.L_x_1179:
[----:B------:R-:W-:Y:S01]  /*0d60*/  LOP3.LUT R7, R3, 0x80000, RZ, 0xfc, !PT ;  /* 0x0008000003077812 */ /* 0x000fe200078efcff */
[----:B------:R-:W-:Y:S02]  /*0d70*/  IMAD.MOV.U32 R6, RZ, RZ, R2 ;  /* 0x000000ffff067224 */ /* 0x000fe400078e0002 */
.L_x_1180:
[----:B------:R-:W-:Y:S05]  /*0d80*/  BSYNC B2 ;  /* 0x0000000000027941 */ /* 0x000fea0003800000 */
.L_x_1178:
[----:B------:R-:W-:-:S04]  /*0d90*/  IMAD.MOV.U32 R19, RZ, RZ, 0x0 ;  /* 0x00000000ff137424 */ /* 0x000fc800078e00ff */
[----:B------:R-:W-:Y:S05]  /*0da0*/  RET.REL.NODEC R18 `(_ZN2at6native27unrolled_elementwise_kernelIZNS0_50_GLOBAL__N__2680c7bb_12_PowKernel_cu_b2145a98_318429pow_tensor_scalar_kernel_implIN3c108BFloat16ES5_EEvRNS_18TensorIteratorBaseET0_EUlS5_E1_St5arrayIPcLm2EELi4E23TrivialOffsetCalculatorILi1EjESE_NS0_6memory15LoadWithoutCastENSF_16StoreWithoutCastEEEviT_S8_T2_T3_T4_T5_) ;  /* 0xfffff25012007950 */ /* 0x000fea0003c3ffff */
.L_x_1182:
        /* <DEDUP_REMOVED lines=13> */
.L_x_61486:


//--------------------- .text._ZN2at6native29vectorized_elementwise_kernelILi2EZNS0_50_GLOBAL__N__2680c7bb_12_PowKernel_cu_b2145a98_318429pow_tensor_scalar_kernel_implIN3c108BFloat16ES5_EEvRNS_18TensorIteratorBaseET0_EUlS5_E1_St5arrayIPcLm2EEEEviS8_T1_ --------------------------
	.section	.text._ZN2at6native29vectorized_elementwise_kernelILi2EZNS0_50_GLOBAL__N__2680c7bb_12_PowKernel_cu_b2145a98_318429pow_tensor_scalar_kernel_implIN3c108BFloat16ES5_EEvRNS_18TensorIteratorBaseET0_EUlS5_E1_St5arrayIPcLm2EEEEviS8_T1_,"ax",@progbits
	.sectioninfo	@"SHI_REGISTERS=29"
	.align	128
        .global         _ZN2at6native29vectorized_elementwise_kernelILi2EZNS0_50_GLOBAL__N__2680c7bb_12_PowKernel_cu_b2145a98_318429pow_tensor_scalar_kernel_implIN3c108BFloat16ES5_EEvRNS_18TensorIteratorBaseET0_EUlS5_E1_St5arrayIPcLm2EEEEviS8_T1_
        .type           _ZN2at6native29vectorized_elementwise_kernelILi2EZNS0_50_GLOBAL__N__2680c7bb_12_PowKernel_cu_b2145a98_318429pow_tensor_scalar_kernel_implIN3c108BFloat16ES5_EEvRNS_18TensorIteratorBaseET0_EUlS5_E1_St5arrayIPcLm2EEEEviS8_T1_,@function
        .size           _ZN2at6native29vectorized_elementwise_kernelILi2EZNS0_50_GLOBAL__N__2680c7bb_12_PowKernel_cu_b2145a98_318429pow_tensor_scalar_kernel_implIN3c108BFloat16ES5_EEvRNS_18TensorIteratorBaseET0_EUlS5_E1_St5arrayIPcLm2EEEEviS8_T1_,(.L_x_61487 - _ZN2at6native29vectorized_elementwise_kernelILi2EZNS0_50_GLOBAL__N__2680c7bb_12_PowKernel_cu_b2145a98_318429pow_tensor_scalar_kernel_implIN3c108BFloat16ES5_EEvRNS_18TensorIteratorBaseET0_EUlS5_E1_St5arrayIPcLm2EEEEviS8_T1_)
        .other          _ZN2at6native29vectorized_elementwise_kernelILi2EZNS0_50_GLOBAL__N__2680c7bb_12_PowKernel_cu_b2145a98_318429pow_tensor_scalar_kernel_implIN3c108BFloat16ES5_EEvRNS_18TensorIteratorBaseET0_EUlS5_E1_St5arrayIPcLm2EEEEviS8_T1_,@"STO_CUDA_ENTRY STV_DEFAULT"
_ZN2at6native29vectorized_elementwise_kernelILi2EZNS0_50_GLOBAL__N__2680c7bb_12_PowKernel_cu_b2145a98_318429pow_tensor_scalar_kernel_implIN3c108BFloat16ES5_EEvRNS_18TensorIteratorBaseET0_EUlS5_E1_St5arrayIPcLm2EEEEviS8_T1_:
.text._ZN2at6native29vectorized_elementwise_kernelILi2EZNS0_50_GLOBAL__N__2680c7bb_12_PowKernel_cu_b2145a98_318429pow_tensor_scalar_kernel_implIN3c108BFloat16ES5_EEvRNS_18TensorIteratorBaseET0_EUlS5_E1_St5arrayIPcLm2EEEEviS8_T1_:
        /* <DEDUP_REMOVED lines=12> */
[----:B------:R0:W5:Y:S04]  /*00c0*/  LDG.E R5, [R10.64+0x200] ;  /* 0x000200040a057981 */ /* 0x000168000c1e1900 */
[----:B------:R0:W5:Y:S04]  /*00d0*/  LDG.E R7, [R10.64+0x400] ;  /* 0x000400040a077981 */ /* 0x000168000c1e1900 */
[----:B------:R0:W5:Y:S01]  /*00e0*/  LDG.E R2, [R10.64+0x600] ;  /* 0x000600040a027981 */ /* 0x000162000c1e1900 */
[----:B------:R-:W-:Y:S01]  /*00f0*/  BSSY B1, `(.L_x_1184) ;  /* 0x0000014000017945 */ /* 0x000fe20003800000 */
[----:B--2---:R-:W-:-:S05]  /*0100*/  PRMT R4, RZ, 0x5410, R3 ;  /* 0x00005410ff047816 */ /* 0x004fca0000000003 */
[----:B------:R-:W-:-:S05]  /*0110*/  FMUL.FTZ R4, R4, R4 ;  /* 0x0000000404047220 */ /* 0x000fca0000410000 */
[----:B------:R-:W-:-:S04]  /*0120*/  F2FP.BF16.PACK_AB R4, RZ, R4 ;  /* 0x00000004ff04723e */ /* 0x000fc800000010ff */
[----:B------:R-:W-:-:S05]  /*0130*/  PRMT R4, RZ, 0x5410, R4 ;  /* 0x00005410ff047816 */ /* 0x000fca0000000004 */
[----:B------:R-:W-:-:S04]  /*0140*/  FMUL.FTZ R4, R4, 1 ;  /* 0x3f80000004047820 */ /* 0x000fc80000410000 */
[----:B------:R-:W1:Y:S08]  /*0150*/  F2F.F64.F32 R12, R4 ;  /* 0x00000004000c7310 */ /* 0x000e700000201800 */
[----:B-1----:R-:W1:Y:S01]  /*0160*/  MUFU.RCP64H R15, R13 ;  /* 0x0000000d000f7308 */ /* 0x002e620000001800 */
[----:B------:R-:W-:-:S04]  /*0170*/  IADD3 R14, R13, 0x300402, RZ ;  /* 0x003004020d0e7810 */ /* 0x000fc80007ffe0ff */
[----:B------:R-:W-:Y:S02]  /*0180*/  FSETP.GEU.AND P0, PT, |R14|, 5.8789094863358348022e-39, PT ;  /* 0x004004020e00780b */ /* 0x000fe40003f0e200 */
[----:B-1----:R-:W1:-:S06]  /*0190*/  DFMA R16, -R12, R14, 1 ;  /* 0x3ff000000c10742b */ /* 0x002e4c000000010e */
[----:B-1----:R-:W1:-:S06]  /*01a0*/  DFMA R16, R16, R16, R16 ;  /* 0x000000101010722b */ /* 0x002e4c0000000010 */
[----:B-1----:R-:W0:-:S06]  /*01b0*/  DFMA R16, R14, R16, R14 ;  /* 0x000000100e10722b */ /* 0x002e0c000000000e */
[----:B0-----:R-:W0:-:S06]  /*01c0*/  DFMA R10, -R12, R16, 1 ;  /* 0x3ff000000c0a742b */ /* 0x001e0c0000000110 */
[----:B0-----:R0:W1:Y:S01]  /*01d0*/  DFMA R14, R16, R10, R16 ;  /* 0x0000000a100e722b */ /* 0x0010620000000010 */
[----:B------:R-:W-:Y:S05]  /*01e0*/  @P0 BRA `(.L_x_1185) ;  /* 0x0000004000000947 */ /* 0x000fea0003800000 */
[----:B0-----:R-:W-:Y:S02]  /*01f0*/  LOP3.LUT R16, R13, 0x7fffffff, RZ, 0xc0, !PT ;  /* 0x7fffffff0d107812 */ /* 0x001fe400078ec0ff */
[----:B------:R-:W-:Y:S02]  /*0200*/  MOV R8, 0x230 ;  /* 0x0000023000087802 */ /* 0x000fe40000000f00 */
[----:B------:R-:W-:Y:S02]  /*0210*/  IADD3 R16, R16, -0x100000, RZ ;  /* 0xfff0000010107810 */ /* 0x000fe40007ffe0ff */
[----:B-1---5:R-:W-:Y:S05]  /*0220*/  CALL.REL.NOINC `($__internal_4_$__cuda_sm20_dblrcp_rn_slowpath_v3) ;  /* 0x000021b000007944 */ /* 0x022fea0003c00000 */
.L_x_1185:
[----:B------:R-:W-:Y:S05]  /*0230*/  BSYNC B1 ;  /* 0x0000000000017941 */ /* 0x000fea0003800000 */
.L_x_1184:
[----:B------:R-:W-:Y:S01]  /*0240*/  PRMT R3, RZ, 0x7610, R3 ;  /* 0x00007610ff037816 */ /* 0x000fe20000000003 */
[----:B-1----:R-:W1:Y:S01]  /*0250*/  DSETP.GEU.AND P0, PT, |R14|, c[0x2][0x0], PT ;  /* 0x008000000e00762a */ /* 0x002e620003f0e200 */
[----:B------:R-:W-:Y:S03]  /*0260*/  BSSY B1, `(.L_x_1186) ;  /* 0x0000015000017945 */ /* 0x000fe60003800000 */
[----:B------:R-:W-:-:S05]  /*0270*/  FMUL.FTZ R3, R3, R3 ;  /* 0x0000000303037220 */ /* 0x000fca0000410000 */
[----:B------:R-:W-:-:S04]  /*0280*/  F2FP.BF16.PACK_AB R3, RZ, R3 ;  /* 0x00000003ff03723e */ /* 0x000fc800000010ff */
[----:B------:R-:W-:-:S05]  /*0290*/  PRMT R3, RZ, 0x5410, R3 ;  /* 0x00005410ff037816 */ /* 0x000fca0000000003 */
[----:B------:R-:W-:Y:S02]  /*02a0*/  FMUL.FTZ R12, R3, 1 ;  /* 0x3f800000030c7820 */ /* 0x000fe40000410000 */
[----:B------:R-:W1:Y:S08]  /*02b0*/  F2F.F32.F64 R3, R14 ;  /* 0x0000000e00037310 */ /* 0x000e700000301000 */
[----:B------:R-:W2:Y:S01]  /*02c0*/  F2F.F64.F32 R12, R12 ;  /* 0x0000000c000c7310 */ /* 0x000ea20000201800 */
[----:B-1----:R-:W-:-:S07]  /*02d0*/  @!P0 FMUL R3, R3, 1.175494350822287508e-38 ;  /* 0x0080000003038820 */ /* 0x002fce0000400000 */
[----:B0-2---:R-:W0:Y:S01]  /*02e0*/  MUFU.RCP64H R11, R13 ;  /* 0x0000000d000b7308 */ /* 0x005e220000001800 */
        /* <DEDUP_REMOVED lines=8> */
[----:B0-----:R-:W-:Y:S02]  /*0370*/  LOP3.LUT R16, R13, 0x7fffffff, RZ, 0xc0, !PT ;  /* 0x7fffffff0d107812 */ /* 0x001fe400078ec0ff */
[----:B------:R-:W-:Y:S02]  /*0380*/  MOV R8, 0x3b0 ;  /* 0x000003b000087802 */ /* 0x000fe40000000f00 */
[----:B------:R-:W-:Y:S02]  /*0390*/  IADD3 R16, R16, -0x100000, RZ ;  /* 0xfff0000010107810 */ /* 0x000fe40007ffe0ff */
[----:B-1---5:R-:W-:Y:S05]  /*03a0*/  CALL.REL.NOINC `($__internal_4_$__cuda_sm20_dblrcp_rn_slowpath_v3) ;  /* 0x0000203000007944 */ /* 0x022fea0003c00000 */
.L_x_1187:
[----:B------:R-:W-:Y:S05]  /*03b0*/  BSYNC B1 ;  /* 0x0000000000017941 */ /* 0x000fea0003800000 */
.L_x_1186:
[----:B-----5:R-:W-:Y:S01]  /*03c0*/  PRMT R4, RZ, 0x5410, R5 ;  /* 0x00005410ff047816 */ /* 0x020fe20000000005 */
        /* <DEDUP_REMOVED lines=9> */
[----:B--2---:R-:W1:Y:S01]  /*0460*/  MUFU.RCP64H R11, R13 ;  /* 0x0000000d000b7308 */ /* 0x004e620000001800 */
[----:B------:R-:W-:-:S04]  /*0470*/  IADD3 R10, R13, 0x300402, RZ ;  /* 0x003004020d0a7810 */ /* 0x000fc80007ffe0ff */
[----:B------:R-:W-:Y:S02]  /*0480*/  FSETP.GEU.AND P1, PT, |R10|, 5.8789094863358348022e-39, PT ;  /* 0x004004020a00780b */ /* 0x000fe40003f2e200 */
[----:B01----:R-:W0:-:S06]  /*0490*/  DFMA R16, -R12, R10, 1 ;  /* 0x3ff000000c10742b */ /* 0x003e0c000000010a */
        /* <DEDUP_REMOVED lines=8> */
[----:B-1----:R-:W-:Y:S05]  /*0520*/  CALL.REL.NOINC `($__internal_4_$__cuda_sm20_dblrcp_rn_slowpath_v3) ;  /* 0x00001eb000007944 */ /* 0x002fea0003c00000 */
.L_x_1189:
[----:B------:R-:W-:Y:S05]  /*0530*/  BSYNC B1 ;  /* 0x0000000000017941 */ /* 0x000fea0003800000 */
.L_x_1188:
        /* <DEDUP_REMOVED lines=23> */
.L_x_1191:
[----:B------:R-:W-:Y:S05]  /*06b0*/  BSYNC B1 ;  /* 0x0000000000017941 */ /* 0x000fea0003800000 */
.L_x_1190:
        /* <DEDUP_REMOVED lines=23> */
.L_x_1193:
[----:B------:R-:W-:Y:S05]  /*0830*/  BSYNC B1 ;  /* 0x0000000000017941 */ /* 0x000fea0003800000 */
.L_x_1192:
        /* <DEDUP_REMOVED lines=23> */
.L_x_1195:
[----:B------:R-:W-:Y:S05]  /*09b0*/  BSYNC B1 ;  /* 0x0000000000017941 */ /* 0x000fea0003800000 */
.L_x_1194:
[----:B------:R-:W-:Y:S01]  /*09c0*/  PRMT R8, RZ, 0x5410, R2 ;  /* 0x00005410ff087816 */ /* 0x000fe20000000002 */
[----:B-1----:R-:W-:Y:S01]  /*09d0*/  DSETP.GEU.AND P0, PT, |R14|, c[0x2][0x0], PT ;  /* 0x008000000e00762a */ /* 0x002fe20003f0e200 */
[----:B------:R-:W-:Y:S03]  /*09e0*/  BSSY B1, `(.L_x_1196) ;  /* 0x0000015000017945 */ /* 0x000fe60003800000 */
        /* <DEDUP_REMOVED lines=10> */
[----:B0-----:R0:W1:-:S04]  /*0a90*/  DFMA R18, R16, R10, R16 ;  /* 0x0000000a1012722b */ /* 0x0010480000000010 */
[----:B0-----:R0:W2:Y:S02]  /*0aa0*/  F2F.F32.F64 R10, R14 ;  /* 0x0000000e000a7310 */ /* 0x0010a40000301000 */
[----:B-1----:R-:W0:-:S06]  /*0ab0*/  DFMA R20, -R12, R18, 1 ;  /* 0x3ff000000c14742b */ /* 0x002e0c0000000112 */
[----:B0-----:R0:W1:Y:S01]  /*0ac0*/  DFMA R14, R18, R20, R18 ;  /* 0x00000014120e722b */ /* 0x0010620000000012 */
[----:B--2---:R-:W-:Y:S01]  /*0ad0*/  @!P0 FMUL R10, R10, 1.175494350822287508e-38 ;  /* 0x008000000a0a8820 */ /* 0x004fe20000400000 */
[----:B------:R-:W-:Y:S05]  /*0ae0*/  @P1 BRA `(.L_x_1197) ;  /* 0x0000004000001947 */ /* 0x000fea0003800000 */
[----:B01----:R-:W-:Y:S02]  /*0af0*/  LOP3.LUT R16, R13, 0x7fffffff, RZ, 0xc0, !PT ;  /* 0x7fffffff0d107812 */ /* 0x003fe400078ec0ff */
[----:B------:R-:W-:Y:S02]  /*0b00*/  MOV R8, 0xb30 ;  /* 0x00000b3000087802 */ /* 0x000fe40000000f00 */
[----:B------:R-:W-:Y:S02]  /*0b10*/  IADD3 R16, R16, -0x100000, RZ ;  /* 0xfff0000010107810 */ /* 0x000fe40007ffe0ff */
[----:B------:R-:W-:Y:S05]  /*0b20*/  CALL.REL.NOINC `($__internal_4_$__cuda_sm20_dblrcp_rn_slowpath_v3) ;  /* 0x000018b000007944 */ /* 0x000fea0003c00000 */
.L_x_1197:
[----:B01----:R-:W-:Y:S05]  /*0b30*/  BSYNC B1 ;  /* 0x0000000000017941 */ /* 0x003fea0003800000 */
.L_x_1196:
[----:B------:R-:W-:Y:S01]  /*0b40*/  PRMT R2, RZ, 0x7610, R2 ;  /* 0x00007610ff027816 */ /* 0x000fe20000000002 */
[----:B------:R-:W0:Y:S01]  /*0b50*/  DSETP.GEU.AND P0, PT, |R14|, c[0x2][0x0], PT ;  /* 0x008000000e00762a */ /* 0x000e220003f0e200 */
[----:B------:R-:W-:Y:S03]  /*0b60*/  BSSY B1, `(.L_x_1198) ;  /* 0x0000015000017945 */ /* 0x000fe60003800000 */
[----:B------:R-:W-:-:S05]  /*0b70*/  FMUL.FTZ R2, R2, R2 ;  /* 0x0000000202027220 */ /* 0x000fca0000410000 */
[----:B------:R-:W-:-:S04]  /*0b80*/  F2FP.BF16.PACK_AB R2, RZ, R2 ;  /* 0x00000002ff02723e */ /* 0x000fc800000010ff */
[----:B------:R-:W-:-:S05]  /*0b90*/  PRMT R2, RZ, 0x5410, R2 ;  /* 0x00005410ff027816 */ /* 0x000fca0000000002 */
[----:B------:R-:W-:Y:S02]  /*0ba0*/  FMUL.FTZ R12, R2, 1 ;  /* 0x3f800000020c7820 */ /* 0x000fe40000410000 */
[----:B------:R-:W0:Y:S08]  /*0bb0*/  F2F.F32.F64 R2, R14 ;  /* 0x0000000e00027310 */ /* 0x000e300000301000 */
[----:B------:R-:W1:Y:S01]  /*0bc0*/  F2F.F64.F32 R12, R12 ;  /* 0x0000000c000c7310 */ /* 0x000e620000201800 */
[----:B0-----:R-:W-:-:S07]  /*0bd0*/  @!P0 FMUL R2, R2, 1.175494350822287508e-38 ;  /* 0x0080000002028820 */ /* 0x001fce0000400000 */
[----:B-1----:R-:W0:Y:S01]  /*0be0*/  MUFU.RCP64H R17, R13 ;  /* 0x0000000d00117308 */ /* 0x002e220000001800 */
        /* <DEDUP_REMOVED lines=11> */
[----:B01----:R-:W-:Y:S05]  /*0ca0*/  CALL.REL.NOINC `($__internal_4_$__cuda_sm20_dblrcp_rn_slowpath_v3) ;  /* 0x0000173000007944 */ /* 0x003fea0003c00000 */
.L_x_1199:
[----:B------:R-:W-:Y:S05]  /*0cb0*/  BSYNC B1 ;  /* 0x0000000000017941 */ /* 0x000fea0003800000 */
.L_x_1198:
[----:B-1----:R-:W1:Y:S01]  /*0cc0*/  F2F.F32.F64 R11, R14 ;  /* 0x0000000e000b7310 */ /* 0x002e620000301000 */
[----:B------:R-:W1:Y:S01]  /*0cd0*/  DSETP.GEU.AND P0, PT, |R14|, c[0x2][0x0], PT ;  /* 0x008000000e00762a */ /* 0x000e620003f0e200 */
[----:B------:R-:W-:Y:S01]  /*0ce0*/  IMAD.MOV.U32 R8, RZ, RZ, 0x2 ;  /* 0x00000002ff087424 */ /* 0x000fe200078e00ff */
[----:B------:R-:W-:Y:S02]  /*0cf0*/  F2FP.BF16.PACK_AB R3, R4, R3 ;  /* 0x000000030403723e */ /* 0x000fe400000010ff */
[----:B------:R-:W-:Y:S01]  /*0d00*/  F2FP.BF16.PACK_AB R5, R6, R5 ;  /* 0x000000050605723e */ /* 0x000fe200000010ff */
[----:B------:R-:W-:Y:S01]  /*0d10*/  IMAD.WIDE.U32 R8, R9, R8, c[0x0][0x170] ;  /* 0x00005c0009087625 */ /* 0x000fe200078e0008 */
[----:B------:R-:W-:-:S05]  /*0d20*/  F2FP.BF16.PACK_AB R7, R10, R7 ;  /* 0x000000070a07723e */ /* 0x000fca00000010ff */
[----:B------:R-:W-:-:S04]  /*0d30*/  IMAD.WIDE R8, R0, 0x4, R8 ;  /* 0x0000000400087825 */ /* 0x000fc800078e0208 */
[----:B-1----:R-:W-:Y:S01]  /*0d40*/  @!P0 FMUL R11, R11, 1.175494350822287508e-38 ;  /* 0x008000000b0b8820 */ /* 0x002fe20000400000 */
[----:B------:R-:W-:Y:S04]  /*0d50*/  STG.E [R8.64], R3 ;  /* 0x0000000308007986 */ /* 0x000fe8000c101904 */
[----:B------:R-:W-:Y:S01]  /*0d60*/  F2FP.BF16.PACK_AB R11, R11, R2 ;  /* 0x000000020b0b723e */ /* 0x000fe200000010ff */
[----:B------:R-:W-:Y:S04]  /*0d70*/  STG.E [R8.64+0x200], R5 ;  /* 0x0002000508007986 */ /* 0x000fe8000c101904 */
[----:B------:R-:W-:Y:S04]  /*0d80*/  STG.E [R8.64+0x400], R7 ;  /* 0x0004000708007986 */ /* 0x000fe8000c101904 */
[----:B------:R-:W-:Y:S01]  /*0d90*/  STG.E [R8.64+0x600], R11 ;  /* 0x0006000b08007986 */ /* 0x000fe2000c101904 */
[----:B------:R-:W-:Y:S05]  /*0da0*/  EXIT ;  /* 0x000000000000794d */ /* 0x000fea0003800000 */
.L_x_1183:
[----:B------:R-:W0:Y:S01]  /*0db0*/  S2R R6, SR_TID.X ;  /* 0x0000000000067919 */ /* 0x000e220000002100 */
[----:B------:R-:W-:-:S02]  /*0dc0*/  PRMT R0, RZ, 0x7610, R0 ;  /* 0x00007610ff007816 */ /* 0x000fc40000000000 */
[----:B------:R-:W-:Y:S02]  /*0dd0*/  PRMT R8, RZ, 0x7610, R8 ;  /* 0x00007610ff087816 */ /* 0x000fe40000000008 */
[----:B------:R-:W-:Y:S02]  /*0de0*/  PRMT R11, RZ, 0x7610, R11 ;  /* 0x00007610ff0b7816 */ /* 0x000fe4000000000b */
[----:B0-----:R-:W-:Y:S01]  /*0df0*/  ISETP.GE.AND P0, PT, R6, R7, PT ;  /* 0x000000070600720c */ /* 0x001fe20003f06270 */
[----:B------:R-:W-:-:S12]  /*0e00*/  IMAD.MOV.U32 R22, RZ, RZ, R6 ;  /* 0x000000ffff167224 */ /* 0x000fd800078e0006 */
[----:B------:R-:W-:Y:S01]  /*0e10*/  @!P0 IADD3 R22, R6, 0x80, RZ ;  /* 0x0000008006168810 */ /* 0x000fe20007ffe0ff */
[----:B------:R-:W-:Y:S02]  /*0e20*/  @!P0 IMAD.IADD R16, R9, 0x1, R6 ;  /* 0x0000000109108824 */ /* 0x000fe400078e0206 */
[----:B------:R-:W-:Y:S01]  /*0e30*/  @!P0 IMAD.MOV.U32 R17, RZ, RZ, 0x2 ;  /* 0x00000002ff118424 */ /* 0x000fe200078e00ff */
[----:B------:R-:W-:-:S03]  /*0e40*/  ISETP.GE.AND P6, PT, R22, R7, PT ;  /* 0x000000071600720c */ /* 0x000fc60003fc6270 */
[----:B------:R-:W-:Y:S01]  /*0e50*/  @!P0 IMAD.WIDE.U32 R16, R16, R17, c[0x0][0x178] ;  /* 0x00005e0010108625 */ /* 0x000fe200078e0011 */
[----:B------:R-:W-:-:S04]  /*0e60*/  PRMT R20, RZ, 0x7610, R20 ;  /* 0x00007610ff147816 */ /* 0x000fc80000000014 */
[----:B------:R0:W5:Y:S05]  /*0e70*/  @!P0 LDG.E.U16 R8, [R16.64] ;  /* 0x0000000410088981 */ /* 0x00016a000c1e1500 */
[----:B------:R-:W-:Y:S01]  /*0e80*/  @!P6 IMAD.IADD R2, R9, 0x1, R22 ;  /* 0x000000010902e824 */ /* 0x000fe200078e0216 */
[----:B------:R-:W-:Y:S01]  /*0e90*/  @!P6 IADD3 R22, R22, 0x80, RZ ;  /* 0x000000801616e810 */ /* 0x000fe20007ffe0ff */
[----:B------:R-:W-:-:S03]  /*0ea0*/  @!P6 IMAD.MOV.U32 R3, RZ, RZ, 0x2 ;  /* 0x00000002ff03e424 */ /* 0x000fc600078e00ff */
[----:B------:R-:W-:Y:S01]  /*0eb0*/  ISETP.GE.AND P5, PT, R22, R7, PT ;  /* 0x000000071600720c */ /* 0x000fe20003fa6270 */
[----:B------:R-:W-:-:S05]  /*0ec0*/  @!P6 IMAD.WIDE.U32 R2, R2, R3, c[0x0][0x178] ;  /* 0x00005e000202e625 */ /* 0x000fca00078e0003 */
[----:B------:R1:W5:Y:S07]  /*0ed0*/  @!P6 LDG.E.U16 R0, [R2.64] ;  /* 0x000000040200e981 */ /* 0x00036e000c1e1500 */
[----:B------:R-:W-:Y:S01]  /*0ee0*/  @!P5 IMAD.IADD R24, R9, 0x1, R22 ;  /* 0x000000010918d824 */ /* 0x000fe200078e0216 */
[----:B------:R-:W-:Y:S01]  /*0ef0*/  @!P5 IADD3 R22, R22, 0x80, RZ ;  /* 0x000000801616d810 */ /* 0x000fe20007ffe0ff */
[----:B------:R-:W-:-:S03]  /*0f00*/  @!P5 IMAD.MOV.U32 R25, RZ, RZ, 0x2 ;  /* 0x00000002ff19d424 */ /* 0x000fc600078e00ff */
[----:B------:R-:W-:Y:S01]  /*0f10*/  ISETP.GE.AND P4, PT, R22, R7, PT ;  /* 0x000000071600720c */ /* 0x000fe20003f86270 */
[----:B------:R-:W-:Y:S01]  /*0f20*/  @!P5 IMAD.WIDE.U32 R24, R24, R25, c[0x0][0x178] ;  /* 0x00005e001818d625 */ /* 0x000fe200078e0019 */
[----:B------:R-:W-:Y:S02]  /*0f30*/  PRMT R21, RZ, 0x7610, R21 ;  /* 0x00007610ff157816 */ /* 0x000fe40000000015 */
[----:B------:R-:W-:Y:S02]  /*0f40*/  PRMT R10, RZ, 0x7610, R10 ;  /* 0x00007610ff0a7816 */ /* 0x000fe4000000000a */
[----:B------:R-:W-:Y:S01]  /*0f50*/  PRMT R5, RZ, 0x7610, R5 ;  /* 0x00007610ff057816 */ /* 0x000fe20000000005 */
[----:B------:R2:W5:Y:S06]  /*0f60*/  @!P5 LDG.E.U16 R11, [R24.64] ;  /* 0x00000004180bd981 */ /* 0x00056c000c1e1500 */
[----:B------:R-:W-:Y:S01]  /*0f70*/  @!P4 IMAD.IADD R13, R9, 0x1, R22 ;  /* 0x00000001090dc824 */ /* 0x000fe200078e0216 */
[----:B------:R-:W-:-:S04]  /*0f80*/  @!P4 IADD3 R22, R22, 0x80, RZ ;  /* 0x000000801616c810 */ /* 0x000fc80007ffe0ff */
[----:B------:R-:W-:-:S13]  /*0f90*/  ISETP.GE.AND P3, PT, R22, R7, PT ;  /* 0x000000071600720c */ /* 0x000fda0003f66270 */
        /* <DEDUP_REMOVED lines=8> */
[----:B------:R-:W-:Y:S01]  /*1020*/  ISETP.GE.AND P6, PT, R22, R7, PT ;  /* 0x000000071600720c */ /* 0x000fe20003fc6270 */
[----:B------:R-:W-:Y:S02]  /*1030*/  @!P4 IMAD.MOV.U32 R26, RZ, RZ, 0x2 ;  /* 0x00000002ff1ac424 */ /* 0x000fe400078e00ff */
[----:B-1----:R-:W-:Y:S02]  /*1040*/  @!P2 IMAD.MOV.U32 R3, RZ, RZ, 0x2 ;  /* 0x00000002ff03a424 */ /* 0x002fe400078e00ff */
[----:B------:R-:W-:Y:S02]  /*1050*/  @!P1 IMAD.MOV.U32 R23, RZ, RZ, 0x2 ;  /* 0x00000002ff179424 */ /* 0x000fe400078e00ff */
[----:B------:R-:W-:Y:S02]  /*1060*/  @!P3 IMAD.MOV.U32 R15, RZ, RZ, 0x2 ;  /* 0x00000002ff0fb424 */ /* 0x000fe400078e00ff */
[----:B0-----:R-:W-:-:S04]  /*1070*/  @!P4 IMAD.WIDE.U32 R16, R13, R26, c[0x0][0x178] ;  /* 0x00005e000d10c625 */ /* 0x001fc800078e001a */
[----:B------:R-:W-:Y:S01]  /*1080*/  @!P6 IMAD.IADD R19, R9, 0x1, R22 ;  /* 0x000000010913e824 */ /* 0x000fe200078e0216 */
[----:B------:R-:W-:Y:S01]  /*1090*/  PRMT R4, RZ, 0x7610, R4 ;  /* 0x00007610ff047816 */ /* 0x000fe20000000004 */
[----:B------:R-:W-:Y:S01]  /*10a0*/  @!P6 IMAD.MOV.U32 R22, RZ, RZ, 0x2 ;  /* 0x00000002ff16e424 */ /* 0x000fe200078e00ff */
[----:B------:R2:W5:Y:S01]  /*10b0*/  @!P4 LDG.E.U16 R20, [R16.64] ;  /* 0x000000041014c981 */ /* 0x000562000c1e1500 */
[----:B------:R-:W-:-:S04]  /*10c0*/  @!P2 IMAD.WIDE.U32 R12, R12, R3, c[0x0][0x178] ;  /* 0x00005e000c0ca625 */ /* 0x000fc800078e0003 */
[----:B------:R-:W-:Y:S01]  /*10d0*/  @!P1 IMAD.WIDE.U32 R2, R18, R23, c[0x0][0x178] ;  /* 0x00005e0012029625 */ /* 0x000fe200078e0017 */
[----:B------:R2:W5:Y:S03]  /*10e0*/  @!P2 LDG.E.U16 R10, [R12.64] ;  /* 0x000000040c0aa981 */ /* 0x000566000c1e1500 */
[----:B------:R-:W-:Y:S01]  /*10f0*/  @!P3 IMAD.WIDE.U32 R14, R14, R15, c[0x0][0x178] ;  /* 0x00005e000e0eb625 */ /* 0x000fe200078e000f */
[----:B------:R2:W5:Y:S03]  /*1100*/  @!P1 LDG.E.U16 R5, [R2.64] ;  /* 0x0000000402059981 */ /* 0x000566000c1e1500 */
        /* <DEDUP_REMOVED lines=11> */
[----:B--2---:R-:W0:Y:S08]  /*11c0*/  F2F.F64.F32 R12, R8 ;  /* 0x00000008000c7310 */ /* 0x004e300000201800 */
        /* <DEDUP_REMOVED lines=13> */
.L_x_1203:
[----:B------:R-:W-:Y:S05]  /*12a0*/  BSYNC B2 ;  /* 0x0000000000027941 */ /* 0x000fea0003800000 */
.L_x_1202:
[----:B-1----:R-:W1:Y:S01]  /*12b0*/  F2F.F32.F64 R3, R14 ;  /* 0x0000000e00037310 */ /* 0x002e620000301000 */
[----:B------:R-:W1:-:S14]  /*12c0*/  DSETP.GEU.AND P1, PT, |R14|, c[0x2][0x0], PT ;  /* 0x008000000e00762a */ /* 0x000e5c0003f2e200 */
[----:B-1----:R-:W-:-:S05]  /*12d0*/  @!P1 FMUL R3, R3, 1.175494350822287508e-38 ;  /* 0x0080000003039820 */ /* 0x002fca0000400000 */
[----:B------:R-:W-:Y:S02]  /*12e0*/  F2FP.BF16.PACK_AB R3, RZ, R3 ;  /* 0x00000003ff03723e */ /* 0x000fe400000010ff */
.L_x_1201:
[----:B------:R-:W-:Y:S05]  /*12f0*/  BSYNC B1 ;  /* 0x0000000000017941 */ /* 0x000fea0003800000 */
.L_x_1200:
[----:B--2---:R-:W-:Y:S01]  /*1300*/  IADD3 R2, R6, 0x80, RZ ;  /* 0x0000008006027810 */ /* 0x004fe20007ffe0ff */
        /* <DEDUP_REMOVED lines=15> */
[----:B-1----:R-:W1:-:S06]  /*1400*/  DFMA R14, R18, R14, R18 ;  /* 0x0000000e120e722b */ /* 0x002e4c0000000012 */
[----:B01----:R-:W0:-:S06]  /*1410*/  DFMA R16, -R12, R14, 1 ;  /* 0x3ff000000c10742b */ /* 0x003e0c000000010e */
[----:B0-----:R0:W1:Y:S01]  /*1420*/  DFMA R14, R14, R16, R14 ;  /* 0x000000100e0e722b */ /* 0x001062000000000e */
[----:B------:R-:W-:Y:S05]  /*1430*/  @P1 BRA `(.L_x_1207) ;  /* 0x0000004000001947 */ /* 0x000fea0003800000 */
[----:B0-----:R-:W-:Y:S02]  /*1440*/  LOP3.LUT R16, R13, 0x7fffffff, RZ, 0xc0, !PT ;  /* 0x7fffffff0d107812 */ /* 0x001fe400078ec0ff */
[----:B------:R-:W-:Y:S02]  /*1450*/  MOV R8, 0x1480 ;  /* 0x0000148000087802 */ /* 0x000fe40000000f00 */
[----:B------:R-:W-:Y:S02]  /*1460*/  IADD3 R16, R16, -0x100000, RZ ;  /* 0xfff0000010107810 */ /* 0x000fe40007ffe0ff */
[----:B-1----:R-:W-:Y:S05]  /*1470*/  CALL.REL.NOINC `($__internal_4_$__cuda_sm20_dblrcp_rn_slowpath_v3) ;  /* 0x00000f6000007944 */ /* 0x002fea0003c00000 */
.L_x_1207:
[----:B------:R-:W-:Y:S05]  /*1480*/  BSYNC B2 ;  /* 0x0000000000027941 */ /* 0x000fea0003800000 */
.L_x_1206:
[----:B-1----:R-:W1:Y:S01]  /*1490*/  F2F.F32.F64 R0, R14 ;  /* 0x0000000e00007310 */ /* 0x002e620000301000 */
[----:B------:R-:W1:-:S14]  /*14a0*/  DSETP.GEU.AND P1, PT, |R14|, c[0x2][0x0], PT ;  /* 0x008000000e00762a */ /* 0x000e5c0003f2e200 */
[----:B-1----:R-:W-:-:S05]  /*14b0*/  @!P1 FMUL R0, R0, 1.175494350822287508e-38 ;  /* 0x0080000000009820 */ /* 0x002fca0000400000 */
[----:B------:R-:W-:Y:S02]  /*14c0*/  F2FP.BF16.PACK_AB R0, RZ, R0 ;  /* 0x00000000ff00723e */ /* 0x000fe400000010ff */
.L_x_1205:
[----:B------:R-:W-:Y:S05]  /*14d0*/  BSYNC B1 ;  /* 0x0000000000017941 */ /* 0x000fea0003800000 */
.L_x_1204:
        /* <DEDUP_REMOVED lines=24> */
.L_x_1211:
[----:B------:R-:W-:Y:S05]  /*1660*/  BSYNC B2 ;  /* 0x0000000000027941 */ /* 0x000fea0003800000 */
.L_x_1210:
[----:B-1----:R-:W1:Y:S01]  /*1670*/  F2F.F32.F64 R11, R14 ;  /* 0x0000000e000b7310 */ /* 0x002e620000301000 */
[----:B------:R-:W1:-:S14]  /*1680*/  DSETP.GEU.AND P1, PT, |R14|, c[0x2][0x0], PT ;  /* 0x008000000e00762a */ /* 0x000e5c0003f2e200 */
[----:B-1----:R-:W-:-:S05]  /*1690*/  @!P1 FMUL R11, R11, 1.175494350822287508e-38 ;  /* 0x008000000b0b9820 */ /* 0x002fca0000400000 */
[----:B------:R-:W-:Y:S02]  /*16a0*/  F2FP.BF16.PACK_AB R11, RZ, R11 ;  /* 0x0000000bff0b723e */ /* 0x000fe400000010ff */
.L_x_1209:
[----:B------:R-:W-:Y:S05]  /*16b0*/  BSYNC B1 ;  /* 0x0000000000017941 */ /* 0x000fea0003800000 */
.L_x_1208:
[----:B------:R-:W-:Y:S01]  /*16c0*/  IADD3 R8, R6, 0x180, RZ ;  /* 0x0000018006087810 */ /* 0x000fe20007ffe0ff */
        /* <DEDUP_REMOVED lines=23> */
.L_x_1215:
[----:B------:R-:W-:Y:S05]  /*1840*/  BSYNC B2 ;  /* 0x0000000000027941 */ /* 0x000fea0003800000 */
.L_x_1214:
[----:B-1----:R-:W1:Y:S01]  /*1850*/  F2F.F32.F64 R20, R14 ;  /* 0x0000000e00147310 */ /* 0x002e620000301000 */
[----:B------:R-:W1:-:S14]  /*1860*/  DSETP.GEU.AND P1, PT, |R14|, c[0x2][0x0], PT ;  /* 0x008000000e00762a */ /* 0x000e5c0003f2e200 */
[----:B-1----:R-:W-:-:S05]  /*1870*/  @!P1 FMUL R20, R20, 1.175494350822287508e-38 ;  /* 0x0080000014149820 */ /* 0x002fca0000400000 */
[----:B------:R-:W-:Y:S02]  /*1880*/  F2FP.BF16.PACK_AB R20, RZ, R20 ;  /* 0x00000014ff14723e */ /* 0x000fe400000010ff */
.L_x_1213:
[----:B------:R-:W-:Y:S05]  /*1890*/  BSYNC B1 ;  /* 0x0000000000017941 */ /* 0x000fea0003800000 */
.L_x_1212:
        /* <DEDUP_REMOVED lines=24> */
.L_x_1219:
[----:B------:R-:W-:Y:S05]  /*1a20*/  BSYNC B2 ;  /* 0x0000000000027941 */ /* 0x000fea0003800000 */
.L_x_1218:
[----:B-1----:R-:W1:Y:S01]  /*1a30*/  F2F.F32.F64 R21, R14 ;  /* 0x0000000e00157310 */ /* 0x002e620000301000 */
[----:B------:R-:W1:-:S14]  /*1a40*/  DSETP.GEU.AND P1, PT, |R14|, c[0x2][0x0], PT ;  /* 0x008000000e00762a */ /* 0x000e5c0003f2e200 */
[----:B-1----:R-:W-:-:S05]  /*1a50*/  @!P1 FMUL R21, R21, 1.175494350822287508e-38 ;  /* 0x0080000015159820 */ /* 0x002fca0000400000 */
[----:B------:R-:W-:Y:S02]  /*1a60*/  F2FP.BF16.PACK_AB R21, RZ, R21 ;  /* 0x00000015ff15723e */ /* 0x000fe400000010ff */
.L_x_1217:
[----:B------:R-:W-:Y:S05]  /*1a70*/  BSYNC B1 ;  /* 0x0000000000017941 */ /* 0x000fea0003800000 */
.L_x_1216:
        /* <DEDUP_REMOVED lines=24> */
.L_x_1223:
[----:B------:R-:W-:Y:S05]  /*1c00*/  BSYNC B2 ;  /* 0x0000000000027941 */ /* 0x000fea0003800000 */
.L_x_1222:
[----:B-1----:R-:W1:Y:S01]  /*1c10*/  F2F.F32.F64 R10, R14 ;  /* 0x0000000e000a7310 */ /* 0x002e620000301000 */
[----:B------:R-:W1:-:S14]  /*1c20*/  DSETP.GEU.AND P1, PT, |R14|, c[0x2][0x0], PT ;  /* 0x008000000e00762a */ /* 0x000e5c0003f2e200 */
[----:B-1----:R-:W-:-:S05]  /*1c30*/  @!P1 FMUL R10, R10, 1.175494350822287508e-38 ;  /* 0x008000000a0a9820 */ /* 0x002fca0000400000 */
[----:B------:R-:W-:Y:S02]  /*1c40*/  F2FP.BF16.PACK_AB R10, RZ, R10 ;  /* 0x0000000aff0a723e */ /* 0x000fe400000010ff */
.L_x_1221:
[----:B------:R-:W-:Y:S05]  /*1c50*/  BSYNC B1 ;  /* 0x0000000000017941 */ /* 0x000fea0003800000 */
.L_x_1220:
        /* <DEDUP_REMOVED lines=24> */
.L_x_1227:
[----:B------:R-:W-:Y:S05]  /*1de0*/  BSYNC B2 ;  /* 0x0000000000027941 */ /* 0x000fea0003800000 */
.L_x_1226:
[----:B-1----:R-:W1:Y:S01]  /*1df0*/  F2F.F32.F64 R5, R14 ;  /* 0x0000000e00057310 */ /* 0x002e620000301000 */
[----:B------:R-:W1:-:S14]  /*1e00*/  DSETP.GEU.AND P1, PT, |R14|, c[0x2][0x0], PT ;  /* 0x008000000e00762a */ /* 0x000e5c0003f2e200 */
[----:B-1----:R-:W-:-:S05]  /*1e10*/  @!P1 FMUL R5, R5, 1.175494350822287508e-38 ;  /* 0x0080000005059820 */ /* 0x002fca0000400000 */
[----:B------:R-:W-:Y:S02]  /*1e20*/  F2FP.BF16.PACK_AB R5, RZ, R5 ;  /* 0x00000005ff05723e */ /* 0x000fe400000010ff */
.L_x_1225:
[----:B------:R-:W-:Y:S05]  /*1e30*/  BSYNC B1 ;  /* 0x0000000000017941 */ /* 0x000fea0003800000 */
.L_x_1224:
        /* <DEDUP_REMOVED lines=24> */
.L_x_1231:
[----:B------:R-:W-:Y:S05]  /*1fc0*/  BSYNC B2 ;  /* 0x0000000000027941 */ /* 0x000fea0003800000 */
.L_x_1230:
[----:B-1----:R-:W1:Y:S01]  /*1fd0*/  F2F.F32.F64 R4, R14 ;  /* 0x0000000e00047310 */ /* 0x002e620000301000 */
[----:B------:R-:W1:-:S14]  /*1fe0*/  DSETP.GEU.AND P1, PT, |R14|, c[0x2][0x0], PT ;  /* 0x008000000e00762a */ /* 0x000e5c0003f2e200 */
[----:B-1----:R-:W-:-:S05]  /*1ff0*/  @!P1 FMUL R4, R4, 1.175494350822287508e-38 ;  /* 0x0080000004049820 */ /* 0x002fca0000400000 */
[----:B------:R-:W-:Y:S02]  /*2000*/  F2FP.BF16.PACK_AB R4, RZ, R4 ;  /* 0x00000004ff04723e */ /* 0x000fe400000010ff */
.L_x_1229:
[----:B------:R-:W-:Y:S05]  /*2010*/  BSYNC B1 ;  /* 0x0000000000017941 */ /* 0x000fea0003800000 */
.L_x_1228:
[----:B------:R-:W1:Y:S01]  /*2020*/  @!P0 S2R R8, SR_TID.X ;  /* 0x0000000000088919 */ /* 0x000e620000002100 */
[----:B------:R-:W-:Y:S01]  /*2030*/  @!P0 IMAD.MOV.U32 R13, RZ, RZ, 0x2 ;  /* 0x00000002ff0d8424 */ /* 0x000fe200078e00ff */
[----:B------:R-:W-:Y:S01]  /*2040*/  BSSY B0, `(.L_x_1232) ;  /* 0x0000031000007945 */ /* 0x000fe20003800000 */
[----:B------:R-:W-:Y:S01]  /*2050*/  @!P0 IMAD.MOV.U32 R6, RZ, RZ, R2 ;  /* 0x000000ffff068224 */ /* 0x000fe200078e0002 */
[----:B------:R-:W-:Y:S01]  /*2060*/  BSSY B1, `(.L_x_1233) ;  /* 0x0000028000017945 */ /* 0x000fe20003800000 */
[----:B-1----:R-:W-:-:S04]  /*2070*/  @!P0 IMAD.IADD R8, R9, 0x1, R8 ;  /* 0x0000000109088824 */ /* 0x002fc800078e0208 */
[----:B------:R-:W-:-:S05]  /*2080*/  @!P0 IMAD.WIDE.U32 R12, R8, R13, c[0x0][0x170] ;  /* 0x00005c00080c8625 */ /* 0x000fca00078e000d */
[----:B------:R1:W-:Y:S01]  /*2090*/  @!P0 STG.E.U16 [R12.64], R3 ;  /* 0x000000030c008986 */ /* 0x0003e2000c101504 */
[----:B------:R-:W-:-:S13]  /*20a0*/  ISETP.GE.AND P0, PT, R6, R7, PT ;  /* 0x000000070600720c */ /* 0x000fda0003f06270 */
        /* <DEDUP_REMOVED lines=8> */
[----:B-1----:R-:W-:Y:S01]  /*2130*/  IMAD.IADD R2, R9, 0x1, R6 ;  /* 0x0000000109027824 */ /* 0x002fe200078e0206 */
[----:B------:R-:W-:Y:S01]  /*2140*/  IADD3 R6, R6, 0x80, RZ ;  /* 0x0000008006067810 */ /* 0x000fe20007ffe0ff */
[----:B------:R-:W-:-:S04]  /*2150*/  IMAD.MOV.U32 R3, RZ, RZ, 0x2 ;  /* 0x00000002ff037424 */ /* 0x000fc800078e00ff */
[----:B------:R-:W-:-:S05]  /*2160*/  IMAD.WIDE.U32 R2, R2, R3, c[0x0][0x170] ;  /* 0x00005c0002027625 */ /* 0x000fca00078e0003 */
[----:B------:R1:W-:Y:S02]  /*2170*/  STG.E.U16 [R2.64], R11 ;  /* 0x0000000b02007986 */ /* 0x0003e4000c101504 */
.L_x_1234:
[----:B-1----:R-:W-:-:S13]  /*2180*/  ISETP.GE.AND P0, PT, R6, R7, PT ;  /* 0x000000070600720c */ /* 0x002fda0003f06270 */
[----:B------:R-:W-:Y:S05]  /*2190*/  @P0 BRA `(.L_x_1236) ;  /* 0x000000c000000947 */ /* 0x000fea0003800000 */
[----:B------:R-:W-:Y:S01]  /*21a0*/  IMAD.IADD R2, R9, 0x1, R6 ;  /* 0x0000000109027824 */ /* 0x000fe200078e0206 */
[----:B------:R-:W-:Y:S01]  /*21b0*/  IADD3 R6, R6, 0x80, RZ ;  /* 0x0000008006067810 */ /* 0x000fe20007ffe0ff */
[----:B------:R-:W-:-:S04]  /*21c0*/  IMAD.MOV.U32 R3, RZ, RZ, 0x2 ;  /* 0x00000002ff037424 */ /* 0x000fc800078e00ff */
[----:B------:R-:W-:-:S05]  /*21d0*/  IMAD.WIDE.U32 R2, R2, R3, c[0x0][0x170] ;  /* 0x00005c0002027625 */ /* 0x000fca00078e0003 */
[----:B------:R1:W-:Y:S02]  /*21e0*/  STG.E.U16 [R2.64], R20 ;  /* 0x0000001402007986 */ /* 0x0003e4000c101504 */
.L_x_1235:
[----:B------:R-:W-:-:S13]  /*21f0*/  ISETP.GE.AND P0, PT, R6, R7, PT ;  /* 0x000000070600720c */ /* 0x000fda0003f06270 */
[----:B------:R-:W-:Y:S05]  /*2200*/  @P0 BRA `(.L_x_1237) ;  /* 0x000000d000000947 */ /* 0x000fea0003800000 */
[----:B-1----:R-:W-:Y:S01]  /*2210*/  IMAD.IADD R2, R9, 0x1, R6 ;  /* 0x0000000109027824 */ /* 0x002fe200078e0206 */
[----:B------:R-:W-:Y:S01]  /*2220*/  IADD3 R6, R6, 0x80, RZ ;  /* 0x0000008006067810 */ /* 0x000fe20007ffe0ff */
[----:B------:R-:W-:-:S04]  /*2230*/  IMAD.MOV.U32 R3, RZ, RZ, 0x2 ;  /* 0x00000002ff037424 */ /* 0x000fc800078e00ff */
[----:B------:R-:W-:-:S05]  /*2240*/  IMAD.WIDE.U32 R2, R2, R3, c[0x0][0x170] ;  /* 0x00005c0002027625 */ /* 0x000fca00078e0003 */
[----:B------:R1:W-:Y:S02]  /*2250*/  STG.E.U16 [R2.64], R21 ;  /* 0x0000001502007986 */ /* 0x0003e4000c101504 */
.L_x_1236:
[----:B------:R-:W-:-:S13]  /*2260*/  ISETP.GE.AND P0, PT, R6, R7, PT ;  /* 0x000000070600720c */ /* 0x000fda0003f06270 */
[----:B------:R-:W-:Y:S01]  /*2270*/  @P0 BREAK B1 ;  /* 0x0000000000010942 */ /* 0x000fe20003800000 */
[----:B------:R-:W-:Y:S05]  /*2280*/  @P0 BRA `(.L_x_1238) ;  /* 0x000000c000000947 */ /* 0x000fea0003800000 */
[----:B-1----:R-:W-:Y:S01]  /*2290*/  IMAD.IADD R2, R9, 0x1, R6 ;  /* 0x0000000109027824 */ /* 0x002fe200078e0206 */
[----:B------:R-:W-:Y:S01]  /*22a0*/  IADD3 R6, R6, 0x80, RZ ;  /* 0x0000008006067810 */ /* 0x000fe20007ffe0ff */
[----:B------:R-:W-:-:S04]  /*22b0*/  IMAD.MOV.U32 R3, RZ, RZ, 0x2 ;  /* 0x00000002ff037424 */ /* 0x000fc800078e00ff */
[----:B------:R-:W-:-:S05]  /*22c0*/  IMAD.WIDE.U32 R2, R2, R3, c[0x0][0x170] ;  /* 0x00005c0002027625 */ /* 0x000fca00078e0003 */
[----:B------:R1:W-:Y:S02]  /*22d0*/  STG.E.U16 [R2.64], R10 ;  /* 0x0000000a02007986 */ /* 0x0003e4000c101504 */
.L_x_1237:
[----:B------:R-:W-:Y:S05]  /*22e0*/  BSYNC B1 ;  /* 0x0000000000017941 */ /* 0x000fea0003800000 */
.L_x_1233:
[----:B------:R-:W-:-:S13]  /*22f0*/  ISETP.GE.AND P0, PT, R6, R7, PT ;  /* 0x000000070600720c */ /* 0x000fda0003f06270 */
[----:B-1----:R-:W-:Y:S01]  /*2300*/  @!P0 IMAD.IADD R2, R9, 0x1, R6 ;  /* 0x0000000109028824 */ /* 0x002fe200078e0206 */
[----:B------:R-:W-:Y:S01]  /*2310*/  @!P0 IADD3 R6, R6, 0x80, RZ ;  /* 0x0000008006068810 */ /* 0x000fe20007ffe0ff */
[----:B------:R-:W-:-:S04]  /*2320*/  @!P0 IMAD.MOV.U32 R3, RZ, RZ, 0x2 ;  /* 0x00000002ff038424 */ /* 0x000fc800078e00ff */
[----:B------:R-:W-:-:S05]  /*2330*/  @!P0 IMAD.WIDE.U32 R2, R2, R3, c[0x0][0x170] ;  /* 0x00005c0002028625 */ /* 0x000fca00078e0003 */
[----:B------:R1:W-:Y:S02]  /*2340*/  @!P0 STG.E.U16 [R2.64], R5 ;  /* 0x0000000502008986 */ /* 0x0003e4000c101504 */
.L_x_1238:
[----:B------:R-:W-:Y:S05]  /*2350*/  BSYNC B0 ;  /* 0x0000000000007941 */ /* 0x000fea0003800000 */
.L_x_1232:
[----:B------:R-:W-:Y:S01]  /*2360*/  WARPSYNC 0xffffffff ;  /* 0xffffffff00007948 */ /* 0x000fe20003800000 */
[----:B------:R-:W-:-:S13]  /*2370*/  ISETP.GE.AND P0, PT, R6, R7, PT ;  /* 0x000000070600720c */ /* 0x000fda0003f06270 */
[----:B------:R-:W-:Y:S05]  /*2380*/  @P0 EXIT ;  /* 0x000000000000094d */ /* 0x000fea0003800000 */
[----:B-1----:R-:W-:Y:S02]  /*2390*/  IMAD.IADD R2, R9, 0x1, R6 ;  /* 0x0000000109027824 */ /* 0x002fe400078e0206 */
[----:B------:R-:W-:-:S04]  /*23a0*/  IMAD.MOV.U32 R3, RZ, RZ, 0x2 ;  /* 0x00000002ff037424 */ /* 0x000fc800078e00ff */
[----:B------:R-:W-:-:S05]  /*23b0*/  IMAD.WIDE.U32 R2, R2, R3, c[0x0][0x170] ;  /* 0x00005c0002027625 */ /* 0x000fca00078e0003 */
[----:B------:R-:W-:Y:S01]  /*23c0*/  STG.E.U16 [R2.64], R4 ;  /* 0x0000000402007986 */ /* 0x000fe2000c101504 */
[----:B------:R-:W-:Y:S05]  /*23d0*/  EXIT ;  /* 0x000000000000794d */ /* 0x000fea0003800000 */
        .weak           $__internal_4_$__cuda_sm20_dblrcp_rn_slowpath_v3
        .type           $__internal_4_$__cuda_sm20_dblrcp_rn_slowpath_v3,@function
        .size           $__internal_4_$__cuda_sm20_dblrcp_rn_slowpath_v3,(.L_x_61487 - $__internal_4_$__cuda_sm20_dblrcp_rn_slowpath_v3)
$__internal_4_$__cuda_sm20_dblrcp_rn_slowpath_v3:
        /* <DEDUP_REMOVED lines=24> */
.L_x_1242:
[----:B------:R-:W0:-:S06]  /*2560*/  DMUL R12, R12, 8.11296384146066816958e+31 ;  /* 0x469000000c0c7828 */ /* 0x000e0c0000000000 */
        /* <DEDUP_REMOVED lines=8> */
.L_x_1240:
[----:B------:R-:W-:Y:S01]  /*25f0*/  LOP3.LUT R15, R13, 0x80000, RZ, 0xfc, !PT ;  /* 0x000800000d0f7812 */ /* 0x000fe200078efcff */
[----:B------:R-:W-:Y:S02]  /*2600*/  IMAD.MOV.U32 R14, RZ, RZ, R12 ;  /* 0x000000ffff0e7224 */ /* 0x000fe400078e000c */
.L_x_1241:
[----:B------:R-:W-:Y:S05]  /*2610*/  BSYNC B0 ;  /* 0x0000000000007941 */ /* 0x000fea0003800000 */
.L_x_1239:
[----:B0-----:R-:W-:Y:S02]  /*2620*/  IMAD.MOV.U32 R12, RZ, RZ, R8 ;  /* 0x000000ffff0c7224 */ /* 0x001fe400078e0008 */
[----:B------:R-:W-:-:S04]  /*2630*/  IMAD.MOV.U32 R13, RZ, RZ, 0x0 ;  /* 0x00000000ff0d7424 */ /* 0x000fc800078e00ff */
[----:B------:R-:W-:Y:S05]  /*2640*/  RET.REL.NODEC R12 `(_ZN2at6native29vectorized_elementwise_kernelILi2EZNS0_50_GLOBAL__N__2680c7bb_12_PowKernel_cu_b2145a98_318429pow_tensor_scalar_kernel_implIN3c108BFloat16ES5_EEvRNS_18TensorIteratorBaseET0_EUlS5_E1_St5arrayIPcLm2EEEEviS8_T1_) ;  /* 0xffffd9b00c007950 */ /* 0x000fea0003c3ffff */
.L_x_1243:
        /* <DEDUP_REMOVED lines=11> */
.L_x_61487:


//--------------------- .text._ZN2at6native29vectorized_elementwise_kernelILi4EZNS0_50_GLOBAL__N__2680c7bb_12_PowKernel_cu_b2145a98_318429pow_tensor_scalar_kernel_implIN3c108BFloat16ES5_EEvRNS_18TensorIteratorBaseET0_EUlS5_E1_St5arrayIPcLm2EEEEviS8_T1_ --------------------------
	.section	.text._ZN2at6native29vectorized_elementwise_kernelILi4EZNS0_50_GLOBAL__N__2680c7bb_12_PowKernel_cu_b2145a98_318429pow_tensor_scalar_kernel_implIN3c108BFloat16ES5_EEvRNS_18TensorIteratorBaseET0_EUlS5_E1_St5arrayIPcLm2EEEEviS8_T1_,"ax",@progbits
	.sectioninfo	@"SHI_REGISTERS=29"
	.align	128
        .global         _ZN2at6native29vectorized_elementwise_kernelILi4EZNS0_50_GLOBAL__N__2680c7bb_12_PowKernel_cu_b2145a98_318429pow_tensor_scalar_kernel_implIN3c108BFloat16ES5_EEvRNS_18TensorIteratorBaseET0_EUlS5_E1_St5arrayIPcLm2EEEEviS8_T1_
        .type           _ZN2at6native29vectorized_elementwise_kernelILi4EZNS0_50_GLOBAL__N__2680c7bb_12_PowKernel_cu_b2145a98_318429pow_tensor_scalar_kernel_implIN3c108BFloat16ES5_EEvRNS_18TensorIteratorBaseET0_EUlS5_E1_St5arrayIPcLm2EEEEviS8_T1_,@function
        .size           _ZN2at6native29vectorized_elementwise_kernelILi4EZNS0_50_GLOBAL__N__2680c7bb_12_PowKernel_cu_b2145a98_318429pow_tensor_scalar_kernel_implIN3c108BFloat16ES5_EEvRNS_18TensorIteratorBaseET0_EUlS5_E1_St5arrayIPcLm2EEEEviS8_T1_,(.L_x_61488 - _ZN2at6native29vectorized_elementwise_kernelILi4EZNS0_50_GLOBAL__N__2680c7bb_12_PowKernel_cu_b2145a98_318429pow_tensor_scalar_kernel_implIN3c108BFloat16ES5_EEvRNS_18TensorIteratorBaseET0_EUlS5_E1_St5arrayIPcLm2EEEEviS8_T1_)
        .other          _ZN2at6native29vectorized_elementwise_kernelILi4EZNS0_50_GLOBAL__N__2680c7bb_12_PowKernel_cu_b2145a98_318429pow_tensor_scalar_kernel_implIN3c108BFloat16ES5_EEvRNS_18TensorIteratorBaseET0_EUlS5_E1_St5arrayIPcLm2EEEEviS8_T1_,@"STO_CUDA_ENTRY STV_DEFAULT"
_ZN2at6native29vectorized_elementwise_kernelILi4EZNS0_50_GLOBAL__N__2680c7bb_12_PowKernel_cu_b2145a98_318429pow_tensor_scalar_kernel_implIN3c108BFloat16ES5_EEvRNS_18TensorIteratorBaseET0_EUlS5_E1_St5arrayIPcLm2EEEEviS8_T1_:
.text._ZN2at6native29vectorized_elementwise_kernelILi4EZNS0_50_GLOBAL__N__2680c7bb_12_PowKernel_cu_b2145a98_318429pow_tensor_scalar_kernel_implIN3c108BFloat16ES5_EEvRNS_18TensorIteratorBaseET0_EUlS5_E1_St5arrayIPcLm2EEEEviS8_T1_:
        /* <DEDUP_REMOVED lines=12> */
[----:B------:R2:W5:Y:S01]  /*00c0*/  LDG.E.64 R2, [R6.64+0x400] ;  /* 0x0004000406027981 */ /* 0x000562000c1e1b00 */
[----:B------:R-:W-:Y:S01]  /*00d0*/  BSSY B1, `(.L_x_1245) ;  /* 0x0000014000017945 */ /* 0x000fe20003800000 */
        /* <DEDUP_REMOVED lines=18> */
[----:B01---5:R-:W-:Y:S05]  /*0200*/  CALL.REL.NOINC `($__internal_5_$__cuda_sm20_dblrcp_rn_slowpath_v3) ;  /* 0x0000219000007944 */ /* 0x023fea0003c00000 */
.L_x_1246:
[----:B------:R-:W-:Y:S05]  /*0210*/  BSYNC B1 ;  /* 0x0000000000017941 */ /* 0x000fea0003800000 */
.L_x_1245:
        /* <DEDUP_REMOVED lines=13> */
[----:B0-----:R0:W1:Y:S02]  /*02f0*/  DFMA R10, R6, R10, R6 ;  /* 0x0000000a060a722b */ /* 0x0010640000000006 */
[----:B0-----:R0:W2:Y:S04]  /*0300*/  F2F.F32.F64 R7, R14 ;  /* 0x0000000e00077310 */ /* 0x0010a80000301000 */
[----:B-1----:R-:W0:-:S06]  /*0310*/  DFMA R16, -R12, R10, 1 ;  /* 0x3ff000000c10742b */ /* 0x002e0c000000010a */
[----:B0-----:R0:W1:Y:S01]  /*0320*/  DFMA R14, R10, R16, R10 ;  /* 0x000000100a0e722b */ /* 0x001062000000000a */
[----:B--2---:R-:W-:Y:S01]  /*0330*/  @!P0 FMUL R7, R7, 1.175494350822287508e-38 ;  /* 0x0080000007078820 */ /* 0x004fe20000400000 */
[----:B------:R-:W-:Y:S05]  /*0340*/  @P1 BRA `(.L_x_1248) ;  /* 0x0000004000001947 */ /* 0x000fea0003800000 */
[----:B01----:R-:W-:Y:S02]  /*0350*/  LOP3.LUT R16, R13, 0x7fffffff, RZ, 0xc0, !PT ;  /* 0x7fffffff0d107812 */ /* 0x003fe400078ec0ff */
[----:B------:R-:W-:Y:S02]  /*0360*/  MOV R8, 0x390 ;  /* 0x0000039000087802 */ /* 0x000fe40000000f00 */
[----:B------:R-:W-:Y:S02]  /*0370*/  IADD3 R16, R16, -0x100000, RZ ;  /* 0xfff0000010107810 */ /* 0x000fe40007ffe0ff */
[----:B-----5:R-:W-:Y:S05]  /*0380*/  CALL.REL.NOINC `($__internal_5_$__cuda_sm20_dblrcp_rn_slowpath_v3) ;  /* 0x0000201000007944 */ /* 0x020fea0003c00000 */
.L_x_1248:
[----:B01----:R-:W-:Y:S05]  /*0390*/  BSYNC B1 ;  /* 0x0000000000017941 */ /* 0x003fea0003800000 */
.L_x_1247:
        /* <DEDUP_REMOVED lines=22> */
[----:B-1---5:R-:W-:Y:S05]  /*0500*/  CALL.REL.NOINC `($__internal_5_$__cuda_sm20_dblrcp_rn_slowpath_v3) ;  /* 0x00001e9000007944 */ /* 0x022fea0003c00000 */
.L_x_1250:
[----:B------:R-:W-:Y:S05]  /*0510*/  BSYNC B1 ;  /* 0x0000000000017941 */ /* 0x000fea0003800000 */
.L_x_1249:
[----:B------:R-:W-:Y:S01]  /*0520*/  PRMT R5, RZ, 0x7610, R5 ;  /* 0x00007610ff057816 */ /* 0x000fe20000000005 */
[----:B-1----:R-:W1:Y:S01]  /*0530*/  F2F.F32.F64 R6, R14 ;  /* 0x0000000e00067310 */ /* 0x002e620000301000 */
[----:B------:R-:W1:Y:S01]  /*0540*/  DSETP.GEU.AND P0, PT, |R14|, c[0x2][0x0], PT ;  /* 0x008000000e00762a */ /* 0x000e620003f0e200 */
[----:B------:R-:W-:Y:S02]  /*0550*/  BSSY B1, `(.L_x_1251) ;  /* 0x0000014000017945 */ /* 0x000fe40003800000 */
[----:B------:R-:W-:-:S05]  /*0560*/  FMUL.FTZ R5, R5, R5 ;  /* 0x0000000505057220 */ /* 0x000fca0000410000 */
[----:B------:R-:W-:-:S04]  /*0570*/  F2FP.BF16.PACK_AB R5, RZ, R5 ;  /* 0x00000005ff05723e */ /* 0x000fc800000010ff */
[----:B------:R-:W-:Y:S02]  /*0580*/  PRMT R5, RZ, 0x5410, R5 ;  /* 0x00005410ff057816 */ /* 0x000fe40000000005 */
[----:B-1----:R-:W-:-:S03]  /*0590*/  @!P0 FMUL R6, R6, 1.175494350822287508e-38 ;  /* 0x0080000006068820 */ /* 0x002fc60000400000 */
[----:B------:R-:W-:-:S04]  /*05a0*/  FMUL.FTZ R5, R5, 1 ;  /* 0x3f80000005057820 */ /* 0x000fc80000410000 */
[----:B------:R-:W1:Y:S08]  /*05b0*/  F2F.F64.F32 R12, R5 ;  /* 0x00000005000c7310 */ /* 0x000e700000201800 */
[----:B-1----:R-:W1:Y:S01]  /*05c0*/  MUFU.RCP64H R11, R13 ;  /* 0x0000000d000b7308 */ /* 0x002e620000001800 */
        /* <DEDUP_REMOVED lines=12> */
.L_x_1252:
[----:B------:R-:W-:Y:S05]  /*0690*/  BSYNC B1 ;  /* 0x0000000000017941 */ /* 0x000fea0003800000 */
.L_x_1251:
        /* <DEDUP_REMOVED lines=22> */
[----:B-1----:R-:W-:Y:S05]  /*0800*/  CALL.REL.NOINC `($__internal_5_$__cuda_sm20_dblrcp_rn_slowpath_v3) ;  /* 0x00001b9000007944 */ /* 0x002fea0003c00000 */
.L_x_1254:
[----:B------:R-:W-:Y:S05]  /*0810*/  BSYNC B1 ;  /* 0x0000000000017941 */ /* 0x000fea0003800000 */
.L_x_1253:
        /* <DEDUP_REMOVED lines=23> */
.L_x_1256:
[----:B------:R-:W-:Y:S05]  /*0990*/  BSYNC B1 ;  /* 0x0000000000017941 */ /* 0x000fea0003800000 */
.L_x_1255:
        /* <DEDUP_REMOVED lines=11> */
[----:B01----:R-:W0:-:S06]  /*0a50*/  DFMA R16, -R12, R10, 1 ;  /* 0x3ff000000c10742b */ /* 0x003e0c000000010a */
        /* <DEDUP_REMOVED lines=10> */
[----:B------:R-:W-:Y:S05]  /*0b00*/  CALL.REL.NOINC `($__internal_5_$__cuda_sm20_dblrcp_rn_slowpath_v3) ;  /* 0x0000189000007944 */ /* 0x000fea0003c00000 */
.L_x_1258:
[----:B01----:R-:W-:Y:S05]  /*0b10*/  BSYNC B1 ;  /* 0x0000000000017941 */ /* 0x003fea0003800000 */
.L_x_1257:
        /* <DEDUP_REMOVED lines=22> */
[----:B01----:R-:W-:Y:S05]  /*0c80*/  CALL.REL.NOINC `($__internal_5_$__cuda_sm20_dblrcp_rn_slowpath_v3) ;  /* 0x0000171000007944 */ /* 0x003fea0003c00000 */
.L_x_1260:
[----:B------:R-:W-:Y:S05]  /*0c90*/  BSYNC B1 ;  /* 0x0000000000017941 */ /* 0x000fea0003800000 */
.L_x_1259:
        /* <DEDUP_REMOVED lines=9> */
[----:B------:R-:W-:Y:S04]  /*0d30*/  STG.E.64 [R8.64], R4 ;  /* 0x0000000408007986 */ /* 0x000fe8000c101b04 */
[----:B------:R-:W-:-:S05]  /*0d40*/  F2FP.BF16.PACK_AB R3, R10, R3 ;  /* 0x000000030a03723e */ /* 0x000fca00000010ff */
[----:B------:R-:W-:Y:S01]  /*0d50*/  STG.E.64 [R8.64+0x400], R2 ;  /* 0x0004000208007986 */ /* 0x000fe2000c101b04 */
[----:B------:R-:W-:Y:S05]  /*0d60*/  EXIT ;  /* 0x000000000000794d */ /* 0x000fea0003800000 */
.L_x_1244:
[----:B------:R-:W0:Y:S01]  /*0d70*/  S2R R6, SR_TID.X ;  /* 0x0000000000067919 */ /* 0x000e220000002100 */
[----:B------:R-:W-:Y:S02]  /*0d80*/  PRMT R0, RZ, 0x7610, R0 ;  /* 0x00007610ff007816 */ /* 0x000fe40000000000 */
        /* <DEDUP_REMOVED lines=77> */
.L_x_1264:
[----:B------:R-:W-:Y:S05]  /*1260*/  BSYNC B2 ;  /* 0x0000000000027941 */ /* 0x000fea0003800000 */
.L_x_1263:
[----:B-1----:R-:W1:Y:S01]  /*1270*/  F2F.F32.F64 R3, R14 ;  /* 0x0000000e00037310 */ /* 0x002e620000301000 */
[----:B------:R-:W1:-:S14]  /*1280*/  DSETP.GEU.AND P1, PT, |R14|, c[0x2][0x0], PT ;  /* 0x008000000e00762a */ /* 0x000e5c0003f2e200 */
[----:B-1----:R-:W-:-:S05]  /*1290*/  @!P1 FMUL R3, R3, 1.175494350822287508e-38 ;  /* 0x0080000003039820 */ /* 0x002fca0000400000 */
[----:B------:R-:W-:Y:S02]  /*12a0*/  F2FP.BF16.PACK_AB R3, RZ, R3 ;  /* 0x00000003ff03723e */ /* 0x000fe400000010ff */
.L_x_1262:
[----:B------:R-:W-:Y:S05]  /*12b0*/  BSYNC B1 ;  /* 0x0000000000017941 */ /* 0x000fea0003800000 */
.L_x_1261:
        /* <DEDUP_REMOVED lines=23> */
[----:B-1----:R-:W-:Y:S05]  /*1430*/  CALL.REL.NOINC `($__internal_5_$__cuda_sm20_dblrcp_rn_slowpath_v3) ;  /* 0x00000f6000007944 */ /* 0x002fea0003c00000 */
.L_x_1268:
[----:B------:R-:W-:Y:S05]  /*1440*/  BSYNC B2 ;  /* 0x0000000000027941 */ /* 0x000fea0003800000 */
.L_x_1267:
[----:B-1----:R-:W1:Y:S01]  /*1450*/  F2F.F32.F64 R0, R14 ;  /* 0x0000000e00007310 */ /* 0x002e620000301000 */
[----:B------:R-:W1:-:S14]  /*1460*/  DSETP.GEU.AND P1, PT, |R14|, c[0x2][0x0], PT ;  /* 0x008000000e00762a */ /* 0x000e5c0003f2e200 */
[----:B-1----:R-:W-:-:S05]  /*1470*/  @!P1 FMUL R0, R0, 1.175494350822287508e-38 ;  /* 0x0080000000009820 */ /* 0x002fca0000400000 */
[----:B------:R-:W-:Y:S02]  /*1480*/  F2FP.BF16.PACK_AB R0, RZ, R0 ;  /* 0x00000000ff00723e */ /* 0x000fe400000010ff */
.L_x_1266:
[----:B------:R-:W-:Y:S05]  /*1490*/  BSYNC B1 ;  /* 0x0000000000017941 */ /* 0x000fea0003800000 */
.L_x_1265:
        /* <DEDUP_REMOVED lines=24> */
.L_x_1272:
[----:B------:R-:W-:Y:S05]  /*1620*/  BSYNC B2 ;  /* 0x0000000000027941 */ /* 0x000fea0003800000 */
.L_x_1271:
[----:B-1----:R-:W1:Y:S01]  /*1630*/  F2F.F32.F64 R11, R14 ;  /* 0x0000000e000b7310 */ /* 0x002e620000301000 */
[----:B------:R-:W1:-:S14]  /*1640*/  DSETP.GEU.AND P1, PT, |R14|, c[0x2][0x0], PT ;  /* 0x008000000e00762a */ /* 0x000e5c0003f2e200 */
[----:B-1----:R-:W-:-:S05]  /*1650*/  @!P1 FMUL R11, R11, 1.175494350822287508e-38 ;  /* 0x008000000b0b9820 */ /* 0x002fca0000400000 */
[----:B------:R-:W-:Y:S02]  /*1660*/  F2FP.BF16.PACK_AB R11, RZ, R11 ;  /* 0x0000000bff0b723e */ /* 0x000fe400000010ff */
.L_x_1270:
[----:B------:R-:W-:Y:S05]  /*1670*/  BSYNC B1 ;  /* 0x0000000000017941 */ /* 0x000fea0003800000 */
.L_x_1269:
        /* <DEDUP_REMOVED lines=24> */
.L_x_1276:
[----:B------:R-:W-:Y:S05]  /*1800*/  BSYNC B2 ;  /* 0x0000000000027941 */ /* 0x000fea0003800000 */
.L_x_1275:
[----:B-1----:R-:W1:Y:S01]  /*1810*/  F2F.F32.F64 R20, R14 ;  /* 0x0000000e00147310 */ /* 0x002e620000301000 */
[----:B------:R-:W1:-:S14]  /*1820*/  DSETP.GEU.AND P1, PT, |R14|, c[0x2][0x0], PT ;  /* 0x008000000e00762a */ /* 0x000e5c0003f2e200 */
[----:B-1----:R-:W-:-:S05]  /*1830*/  @!P1 FMUL R20, R20, 1.175494350822287508e-38 ;  /* 0x0080000014149820 */ /* 0x002fca0000400000 */
[----:B------:R-:W-:Y:S02]  /*1840*/  F2FP.BF16.PACK_AB R20, RZ, R20 ;  /* 0x00000014ff14723e */ /* 0x000fe400000010ff */
.L_x_1274:
[----:B------:R-:W-:Y:S05]  /*1850*/  BSYNC B1 ;  /* 0x0000000000017941 */ /* 0x000fea0003800000 */
.L_x_1273:
        /* <DEDUP_REMOVED lines=24> */
.L_x_1280:
[----:B------:R-:W-:Y:S05]  /*19e0*/  BSYNC B2 ;  /* 0x0000000000027941 */ /* 0x000fea0003800000 */
.L_x_1279:
[----:B-1----:R-:W1:Y:S01]  /*19f0*/  F2F.F32.F64 R21, R14 ;  /* 0x0000000e00157310 */ /* 0x002e620000301000 */
[----:B------:R-:W1:-:S14]  /*1a00*/  DSETP.GEU.AND P1, PT, |R14|, c[0x2][0x0], PT ;  /* 0x008000000e00762a */ /* 0x000e5c0003f2e200 */
[----:B-1----:R-:W-:-:S05]  /*1a10*/  @!P1 FMUL R21, R21, 1.175494350822287508e-38 ;  /* 0x0080000015159820 */ /* 0x002fca0000400000 */
[----:B------:R-:W-:Y:S02]  /*1a20*/  F2FP.BF16.PACK_AB R21, RZ, R21 ;  /* 0x00000015ff15723e */ /* 0x000fe400000010ff */
.L_x_1278:
[----:B------:R-:W-:Y:S05]  /*1a30*/  BSYNC B1 ;  /* 0x0000000000017941 */ /* 0x000fea0003800000 */
.L_x_1277:
        /* <DEDUP_REMOVED lines=24> */
.L_x_1284:
[----:B------:R-:W-:Y:S05]  /*1bc0*/  BSYNC B2 ;  /* 0x0000000000027941 */ /* 0x000fea0003800000 */
.L_x_1283:
[----:B-1----:R-:W1:Y:S01]  /*1bd0*/  F2F.F32.F64 R10, R14 ;  /* 0x0000000e000a7310 */ /* 0x002e620000301000 */
[----:B------:R-:W1:-:S14]  /*1be0*/  DSETP.GEU.AND P1, PT, |R14|, c[0x2][0x0], PT ;  /* 0x008000000e00762a */ /* 0x000e5c0003f2e200 */
[----:B-1----:R-:W-:-:S05]  /*1bf0*/  @!P1 FMUL R10, R10, 1.175494350822287508e-38 ;  /* 0x008000000a0a9820 */ /* 0x002fca0000400000 */
[----:B------:R-:W-:Y:S02]  /*1c00*/  F2FP.BF16.PACK_AB R10, RZ, R10 ;  /* 0x0000000aff0a723e */ /* 0x000fe400000010ff */
.L_x_1282:
[----:B------:R-:W-:Y:S05]  /*1c10*/  BSYNC B1 ;  /* 0x0000000000017941 */ /* 0x000fea0003800000 */
.L_x_1281:
        /* <DEDUP_REMOVED lines=24> */
.L_x_1288:
[----:B------:R-:W-:Y:S05]  /*1da0*/  BSYNC B2 ;  /* 0x0000000000027941 */ /* 0x000fea0003800000 */
.L_x_1287:
[----:B-1----:R-:W1:Y:S01]  /*1db0*/  F2F.F32.F64 R5, R14 ;  /* 0x0000000e00057310 */ /* 0x002e620000301000 */
[----:B------:R-:W1:-:S14]  /*1dc0*/  DSETP.GEU.AND P1, PT, |R14|, c[0x2][0x0], PT ;  /* 0x008000000e00762a */ /* 0x000e5c0003f2e200 */
[----:B-1----:R-:W-:-:S05]  /*1dd0*/  @!P1 FMUL R5, R5, 1.175494350822287508e-38 ;  /* 0x0080000005059820 */ /* 0x002fca0000400000 */
[----:B------:R-:W-:Y:S02]  /*1de0*/  F2FP.BF16.PACK_AB R5, RZ, R5 ;  /* 0x00000005ff05723e */ /* 0x000fe400000010ff */
.L_x_1286:
[----:B------:R-:W-:Y:S05]  /*1df0*/  BSYNC B1 ;  /* 0x0000000000017941 */ /* 0x000fea0003800000 */
.L_x_1285:
        /* <DEDUP_REMOVED lines=24> */
.L_x_1292:
[----:B------:R-:W-:Y:S05]  /*1f80*/  BSYNC B2 ;  /* 0x0000000000027941 */ /* 0x000fea0003800000 */
.L_x_1291:
[----:B-1----:R-:W1:Y:S01]  /*1f90*/  F2F.F32.F64 R4, R14 ;  /* 0x0000000e00047310 */ /* 0x002e620000301000 */
[----:B------:R-:W1:-:S14]  /*1fa0*/  DSETP.GEU.AND P1, PT, |R14|, c[0x2][0x0], PT ;  /* 0x008000000e00762a */ /* 0x000e5c0003f2e200 */
[----:B-1----:R-:W-:-:S05]  /*1fb0*/  @!P1 FMUL R4, R4, 1.175494350822287508e-38 ;  /* 0x0080000004049820 */ /* 0x002fca0000400000 */
[----:B------:R-:W-:Y:S02]  /*1fc0*/  F2FP.BF16.PACK_AB R4, RZ, R4 ;  /* 0x00000004ff04723e */ /* 0x000fe400000010ff */
.L_x_1290:
[----:B------:R-:W-:Y:S05]  /*1fd0*/  BSYNC B1 ;  /* 0x0000000000017941 */ /* 0x000fea0003800000 */
.L_x_1289:
        /* <DEDUP_REMOVED lines=22> */
.L_x_1295:
[----:B-1----:R-:W-:-:S13]  /*2140*/  ISETP.GE.AND P0, PT, R6, R7, PT ;  /* 0x000000070600720c */ /* 0x002fda0003f06270 */
[----:B------:R-:W-:Y:S05]  /*2150*/  @P0 BRA `(.L_x_1297) ;  /* 0x000000c000000947 */ /* 0x000fea0003800000 */
[----:B------:R-:W-:Y:S01]  /*2160*/  IMAD.IADD R2, R9, 0x1, R6 ;  /* 0x0000000109027824 */ /* 0x000fe200078e0206 */
[----:B------:R-:W-:Y:S01]  /*2170*/  IADD3 R6, R6, 0x80, RZ ;  /* 0x0000008006067810 */ /* 0x000fe20007ffe0ff */
[----:B------:R-:W-:-:S04]  /*2180*/  IMAD.MOV.U32 R3, RZ, RZ, 0x2 ;  /* 0x00000002ff037424 */ /* 0x000fc800078e00ff */
[----:B------:R-:W-:-:S05]  /*2190*/  IMAD.WIDE.U32 R2, R2, R3, c[0x0][0x170] ;  /* 0x00005c0002027625 */ /* 0x000fca00078e0003 */
[----:B------:R1:W-:Y:S02]  /*21a0*/  STG.E.U16 [R2.64], R20 ;  /* 0x0000001402007986 */ /* 0x0003e4000c101504 */
.L_x_1296:
[----:B------:R-:W-:-:S13]  /*21b0*/  ISETP.GE.AND P0, PT, R6, R7, PT ;  /* 0x000000070600720c */ /* 0x000fda0003f06270 */
[----:B------:R-:W-:Y:S05]  /*21c0*/  @P0 BRA `(.L_x_1298) ;  /* 0x000000d000000947 */ /* 0x000fea0003800000 */
[----:B-1----:R-:W-:Y:S01]  /*21d0*/  IMAD.IADD R2, R9, 0x1, R6 ;  /* 0x0000000109027824 */ /* 0x002fe200078e0206 */
[----:B------:R-:W-:Y:S01]  /*21e0*/  IADD3 R6, R6, 0x80, RZ ;  /* 0x0000008006067810 */ /* 0x000fe20007ffe0ff */
[----:B------:R-:W-:-:S04]  /*21f0*/  IMAD.MOV.U32 R3, RZ, RZ, 0x2 ;  /* 0x00000002ff037424 */ /* 0x000fc800078e00ff */
[----:B------:R-:W-:-:S05]  /*2200*/  IMAD.WIDE.U32 R2, R2, R3, c[0x0][0x170] ;  /* 0x00005c0002027625 */ /* 0x000fca00078e0003 */
[----:B------:R1:W-:Y:S02]  /*2210*/  STG.E.U16 [R2.64], R21 ;  /* 0x0000001502007986 */ /* 0x0003e4000c101504 */
.L_x_1297:
        /* <DEDUP_REMOVED lines=8> */
.L_x_1298:
[----:B------:R-:W-:Y:S05]  /*22a0*/  BSYNC B1 ;  /* 0x0000000000017941 */ /* 0x000fea0003800000 */
.L_x_1294:
[----:B------:R-:W-:-:S13]  /*22b0*/  ISETP.GE.AND P0, PT, R6, R7, PT ;  /* 0x000000070600720c */ /* 0x000fda0003f06270 */
[----:B-1----:R-:W-:Y:S01]  /*22c0*/  @!P0 IMAD.IADD R2, R9, 0x1, R6 ;  /* 0x0000000109028824 */ /* 0x002fe200078e0206 */
[----:B------:R-:W-:Y:S01]  /*22d0*/  @!P0 IADD3 R6, R6, 0x80, RZ ;  /* 0x0000008006068810 */ /* 0x000fe20007ffe0ff */
[----:B------:R-:W-:-:S04]  /*22e0*/  @!P0 IMAD.MOV.U32 R3, RZ, RZ, 0x2 ;  /* 0x00000002ff038424 */ /* 0x000fc800078e00ff */
[----:B------:R-:W-:-:S05]  /*22f0*/  @!P0 IMAD.WIDE.U32 R2, R2, R3, c[0x0][0x170] ;  /* 0x00005c0002028625 */ /* 0x000fca00078e0003 */
[----:B------:R1:W-:Y:S02]  /*2300*/  @!P0 STG.E.U16 [R2.64], R5 ;  /* 0x0000000502008986 */ /* 0x0003e4000c101504 */
.L_x_1299:
[----:B------:R-:W-:Y:S05]  /*2310*/  BSYNC B0 ;  /* 0x0000000000007941 */ /* 0x000fea0003800000 */
.L_x_1293:
        /* <DEDUP_REMOVED lines=8> */
        .weak           $__internal_5_$__cuda_sm20_dblrcp_rn_slowpath_v3
        .type           $__internal_5_$__cuda_sm20_dblrcp_rn_slowpath_v3,@function
        .size           $__internal_5_$__cuda_sm20_dblrcp_rn_slowpath_v3,(.L_x_61488 - $__internal_5_$__cuda_sm20_dblrcp_rn_slowpath_v3)
$__internal_5_$__cuda_sm20_dblrcp_rn_slowpath_v3:
        /* <DEDUP_REMOVED lines=24> */
.L_x_1303:
        /* <DEDUP_REMOVED lines=9> */
.L_x_1301:
[----:B------:R-:W-:Y:S01]  /*25b0*/  LOP3.LUT R15, R13, 0x80000, RZ, 0xfc, !PT ;  /* 0x000800000d0f7812 */ /* 0x000fe200078efcff */
[----:B------:R-:W-:Y:S02]  /*25c0*/  IMAD.MOV.U32 R14, RZ, RZ, R12 ;  /* 0x000000ffff0e7224 */ /* 0x000fe400078e000c */
.L_x_1302:
[----:B------:R-:W-:Y:S05]  /*25d0*/  BSYNC B0 ;  /* 0x0000000000007941 */ /* 0x000fea0003800000 */
.L_x_1300:
[----:B0-----:R-:W-:Y:S02]  /*25e0*/  IMAD.MOV.U32 R12, RZ, RZ, R8 ;  /* 0x000000ffff0c7224 */ /* 0x001fe400078e0008 */
[----:B------:R-:W-:-:S04]  /*25f0*/  IMAD.MOV.U32 R13, RZ, RZ, 0x0 ;  /* 0x00000000ff0d7424 */ /* 0x000fc800078e00ff */
[----:B------:R-:W-:Y:S05]  /*2600*/  RET.REL.NODEC R12 `(_ZN2at6native29vectorized_elementwise_kernelILi4EZNS0_50_GLOBAL__N__2680c7bb_12_PowKernel_cu_b2145a98_318429pow_tensor_scalar_kernel_implIN3c108BFloat16ES5_EEvRNS_18TensorIteratorBaseET0_EUlS5_E1_St5arrayIPcLm2EEEEviS8_T1_) ;  /* 0xffffd9f00c007950 */ /* 0x000fea0003c3ffff */
.L_x_1304:
        /* <DEDUP_REMOVED lines=15> */
.L_x_61488:


//--------------------- .text._ZN2at6native29vectorized_elementwise_kernelILi8EZNS0_50_GLOBAL__N__2680c7bb_12_PowKernel_cu_b2145a98_318429pow_tensor_scalar_kernel_implIN3c108BFloat16ES5_EEvRNS_18TensorIteratorBaseET0_EUlS5_E1_St5arrayIPcLm2EEEEviS8_T1_ --------------------------
	.section	.text._ZN2at6native29vectorized_elementwise_kernelILi8EZNS0_50_GLOBAL__N__2680c7bb_12_PowKernel_cu_b2145a98_318429pow_tensor_scalar_kernel_implIN3c108BFloat16ES5_EEvRNS_18TensorIteratorBaseET0_EUlS5_E1_St5arrayIPcLm2EEEEviS8_T1_,"ax",@progbits
	.sectioninfo	@"SHI_REGISTERS=4"
	.align	128
        .global         _ZN2at6native29vectorized_elementwise_kernelILi8EZNS0_50_GLOBAL__N__2680c7bb_12_PowKernel_cu_b2145a98_318429pow_tensor_scalar_kernel_implIN3c108BFloat16ES5_EEvRNS_18TensorIteratorBaseET0_EUlS5_E1_St5arrayIPcLm2EEEEviS8_T1_
        .type           _ZN2at6native29vectorized_elementwise_kernelILi8EZNS0_50_GLOBAL__N__2680c7bb_12_PowKernel_cu_b2145a98_318429pow_tensor_scalar_kernel_implIN3c108BFloat16ES5_EEvRNS_18TensorIteratorBaseET0_EUlS5_E1_St5arrayIPcLm2EEEEviS8_T1_,@function
        .size           _ZN2at6native29vectorized_elementwise_kernelILi8EZNS0_50_GLOBAL__N__2680c7bb_12_PowKernel_cu_b2145a98_318429pow_tensor_scalar_kernel_implIN3c108BFloat16ES5_EEvRNS_18TensorIteratorBaseET0_EUlS5_E1_St5arrayIPcLm2EEEEviS8_T1_,(.L_x_61610 - _ZN2at6native29vectorized_elementwise_kernelILi8EZNS0_50_GLOBAL__N__2680c7bb_12_PowKernel_cu_b2145a98_318429pow_tensor_scalar_kernel_implIN3c108BFloat16ES5_EEvRNS_18TensorIteratorBaseET0_EUlS5_E1_St5arrayIPcLm2EEEEviS8_T1_)
        .other          _ZN2at6native29vectorized_elementwise_kernelILi8EZNS0_50_GLOBAL__N__2680c7bb_12_PowKernel_cu_b2145a98_318429pow_tensor_scalar_kernel_implIN3c108BFloat16ES5_EEvRNS_18TensorIteratorBaseET0_EUlS5_E1_St5arrayIPcLm2EEEEviS8_T1_,@"STO_CUDA_ENTRY STV_DEFAULT"
_ZN2at6native29vectorized_elementwise_kernelILi8EZNS0_50_GLOBAL__N__2680c7bb_12_PowKernel_cu_b2145a98_318429pow_tensor_scalar_kernel_implIN3c108BFloat16ES5_EEvRNS_18TensorIteratorBaseET0_EUlS5_E1_St5arrayIPcLm2EEEEviS8_T1_:
.text._ZN2at6native29vectorized_elementwise_kernelILi8EZNS0_50_GLOBAL__N__2680c7bb_12_PowKernel_cu_b2145a98_318429pow_tensor_scalar_kernel_implIN3c108BFloat16ES5_EEvRNS_18TensorIteratorBaseET0_EUlS5_E1_St5arrayIPcLm2EEEEviS8_T1_:
[----:B------:R-:W-:Y:S02]  /*0000*/  MOV R1, c[0x0][0x28] ;  /* 0x00000a0000017a02 */ /* 0x000fe40000000f00 */
[----:B------:R-:W-:Y:S05]  /*0010*/  EXIT ;  /* 0x000000000000794d */ /* 0x000fea0003800000 */
.L_x_1305:
        /* <DEDUP_REMOVED lines=14> */
.L_x_61610:


//--------------------- .text._ZN2at6native18elementwise_kernelILi128ELi4EZNS0_15gpu_kernel_implIZNS0_50_GLOBAL__N__2680c7bb_12_PowKernel_cu_b2145a98_318429pow_tensor_scalar_kernel_implIN3c108BFloat16ES6_EEvRNS_18TensorIteratorBaseET0_EUlS6_E0_EEvS8_RKT_EUliE_EEviT1_ --------------------------
	.section	.text._ZN2at6native18elementwise_kernelILi128ELi4EZNS0_15gpu_kernel_implIZNS0_50_GLOBAL__N__2680c7bb_12_PowKernel_cu_b2145a98_318429pow_tensor_scalar_kernel_implIN3c108BFloat16ES6_EEvRNS_18TensorIteratorBaseET0_EUlS6_E0_EEvS8_RKT_EUliE_EEviT1_,"ax",@progbits
	.sectioninfo	@"SHI_REGISTERS=26"
	.align	128
        .global         _ZN2at6native18elementwise_kernelILi128ELi4EZNS0_15gpu_kernel_implIZNS0_50_GLOBAL__N__2680c7bb_12_PowKernel_cu_b2145a98_318429pow_tensor_scalar_kernel_implIN3c108BFloat16ES6_EEvRNS_18TensorIteratorBaseET0_EUlS6_E0_EEvS8_RKT_EUliE_EEviT1_
        .type           _ZN2at6native18elementwise_kernelILi128ELi4EZNS0_15gpu_kernel_implIZNS0_50_GLOBAL__N__2680c7bb_12_PowKernel_cu_b2145a98_318429pow_tensor_scalar_kernel_implIN3c108BFloat16ES6_EEvRNS_18TensorIteratorBaseET0_EUlS6_E0_EEvS8_RKT_EUliE_EEviT1_,@function
        .size           _ZN2at6native18elementwise_kernelILi128ELi4EZNS0_15gpu_kernel_implIZNS0_50_GLOBAL__N__2680c7bb_12_PowKernel_cu_b2145a98_318429pow_tensor_scalar_kernel_implIN3c108BFloat16ES6_EEvRNS_18TensorIteratorBaseET0_EUlS6_E0_EEvS8_RKT_EUliE_EEviT1_,(.L_x_61611 - _ZN2at6native18elementwise_kernelILi128ELi4EZNS0_15gpu_kernel_implIZNS0_50_GLOBAL__N__2680c7bb_12_PowKernel_cu_b2145a98_318429pow_tensor_scalar_kernel_implIN3c108BFloat16ES6_EEvRNS_18TensorIteratorBaseET0_EUlS6_E0_EEvS8_RKT_EUliE_EEviT1_)
        .other          _ZN2at6native18elementwise_kernelILi128ELi4EZNS0_15gpu_kernel_implIZNS0_50_GLOBAL__N__2680c7bb_12_PowKernel_cu_b2145a98_318429pow_tensor_scalar_kernel_implIN3c108BFloat16ES6_EEvRNS_18TensorIteratorBaseET0_EUlS6_E0_EEvS8_RKT_EUliE_EEviT1_,@"STO_CUDA_ENTRY STV_DEFAULT"
_ZN2at6native18elementwise_kernelILi128ELi4EZNS0_15gpu_kernel_implIZNS0_50_GLOBAL__N__2680c7bb_12_PowKernel_cu_b2145a98_318429pow_tensor_scalar_kernel_implIN3c108BFloat16ES6_EEvRNS_18TensorIteratorBaseET0_EUlS6_E0_EEvS8_RKT_EUliE_EEviT1_:
.text._ZN2at6native18elementwise_kernelILi128ELi4EZNS0_15gpu_kernel_implIZNS0_50_GLOBAL__N__2680c7bb_12_PowKernel_cu_b2145a98_318429pow_tensor_scalar_kernel_implIN3c108BFloat16ES6_EEvRNS_18TensorIteratorBaseET0_EUlS6_E0_EEvS8_RKT_EUliE_EEviT1_:
        /* <DEDUP_REMOVED lines=236> */
.L_x_1308:
        /* <DEDUP_REMOVED lines=20> */
.L_x_1312:
[----:B------:R-:W2:Y:S02]  /*1000*/  LDG.E.U8 R2, [R2.64] ;  /* 0x0000002402027981 */ /* 0x000ea4000c1e1100 */
[----:B--2---:R-:W0:Y:S02]  /*1010*/  I2F.U16 R0, R2 ;  /* 0x0000000200007306 */ /* 0x004e240000101000 */
[----:B0-----:R-:W-:Y:S01]  /*1020*/  F2FP.BF16.PACK_AB R0, RZ, R0 ;  /* 0x00000000ff00723e */ /* 0x001fe200000010ff */
[----:B------:R-:W-:Y:S05]  /*1030*/  BRA `(.L_x_1314) ;  /* 0x00000e3000007947 */ /* 0x000fea0003800000 */
.L_x_1311:
        /* <DEDUP_REMOVED lines=10> */
.L_x_1316:
[----:B------:R-:W2:Y:S02]  /*10e0*/  LDG.E R2, [R2.64] ;  /* 0x0000002402027981 */ /* 0x000ea4000c1e1900 */
[----:B--2---:R-:W0:Y:S02]  /*10f0*/  I2F R0, R2 ;  /* 0x0000000200007306 */ /* 0x004e240000201400 */
[----:B0-----:R-:W-:Y:S01]  /*1100*/  F2FP.BF16.PACK_AB R0, RZ, R0 ;  /* 0x00000000ff00723e */ /* 0x001fe200000010ff */
[----:B------:R-:W-:Y:S05]  /*1110*/  BRA `(.L_x_1314) ;  /* 0x00000d5000007947 */ /* 0x000fea0003800000 */
.L_x_1315:
[----:B------:R-:W2:Y:S02]  /*1120*/  LDG.E.U16 R2, [R2.64] ;  /* 0x0000002402027981 */ /* 0x000ea4000c1e1500 */
[----:B--2---:R-:W0:Y:S02]  /*1130*/  I2F.S16 R0, R2 ;  /* 0x0000000200007306 */ /* 0x004e240000101400 */
[----:B0-----:R-:W-:Y:S01]  /*1140*/  F2FP.BF16.PACK_AB R0, RZ, R0 ;  /* 0x00000000ff00723e */ /* 0x001fe200000010ff */
[----:B------:R-:W-:Y:S05]  /*1150*/  BRA `(.L_x_1314) ;  /* 0x00000d1000007947 */ /* 0x000fea0003800000 */
.L_x_1310:
        /* <DEDUP_REMOVED lines=9> */
.L_x_1318:
[----:B------:R-:W2:Y:S02]  /*11f0*/  LDG.E.U16 R0, [R2.64] ;  /* 0x0000002402007981 */ /* 0x000ea4000c1e1500 */
[----:B--2---:R-:W-:-:S05]  /*1200*/  HADD2.F32 R0, -RZ, R0.H0_H0 ;  /* 0x20000000ff007230 */ /* 0x004fca0000004100 */
[----:B------:R-:W-:Y:S01]  /*1210*/  F2FP.BF16.PACK_AB R0, RZ, R0 ;  /* 0x00000000ff00723e */ /* 0x000fe200000010ff */
[----:B------:R-:W-:Y:S05]  /*1220*/  BRA `(.L_x_1314) ;  /* 0x00000c4000007947 */ /* 0x000fea0003800000 */
.L_x_1317:
        /* <DEDUP_REMOVED lines=9> */
.L_x_1320:
[----:B------:R-:W2:Y:S02]  /*12c0*/  LDG.E.U16 R2, [R2.64] ;  /* 0x0000002402027981 */ /* 0x000ea4000c1e1500 */
[----:B--2---:R-:W-:-:S05]  /*12d0*/  HADD2.F32 R0, -RZ, R2.H0_H0 ;  /* 0x20000002ff007230 */ /* 0x004fca0000004100 */
[----:B------:R-:W-:Y:S01]  /*12e0*/  F2FP.BF16.PACK_AB R0, RZ, R0 ;  /* 0x00000000ff00723e */ /* 0x000fe200000010ff */
[----:B------:R-:W-:Y:S05]  /*12f0*/  BRA `(.L_x_1314) ;  /* 0x00000b7000007947 */ /* 0x000fea0003800000 */
.L_x_1319:
[----:B------:R-:W2:Y:S02]  /*1300*/  LDG.E.64 R2, [R2.64] ;  /* 0x0000002402027981 */ /* 0x000ea4000c1e1b00 */
[----:B--2---:R-:W0:Y:S01]  /*1310*/  F2F.F32.F64 R0, R2 ;  /* 0x0000000200007310 */ /* 0x004e220000301000 */
[----:B------:R-:W0:-:S14]  /*1320*/  DSETP.GEU.AND P0, PT, |R2|, c[0x2][0x0], PT ;  /* 0x008000000200762a */ /* 0x000e1c0003f0e200 */
[----:B0-----:R-:W-:-:S05]  /*1330*/  @!P0 FMUL R0, R0, 1.175494350822287508e-38 ;  /* 0x0080000000008820 */ /* 0x001fca0000400000 */
[----:B------:R-:W-:Y:S01]  /*1340*/  F2FP.BF16.PACK_AB R0, RZ, R0 ;  /* 0x00000000ff00723e */ /* 0x000fe200000010ff */
[----:B------:R-:W-:Y:S05]  /*1350*/  BRA `(.L_x_1314) ;  /* 0x00000b1000007947 */ /* 0x000fea0003800000 */
.L_x_1309:
        /* <DEDUP_REMOVED lines=13> */
.L_x_1323:
[----:B------:R-:W2:Y:S02]  /*1430*/  LDG.E.64 R2, [R2.64] ;  /* 0x0000002402027981 */ /* 0x000ea4000c1e1b00 */
[----:B--2---:R-:W0:Y:S01]  /*1440*/  F2F.F32.F64 R0, R2 ;  /* 0x0000000200007310 */ /* 0x004e220000301000 */
[----:B------:R-:W0:-:S14]  /*1450*/  DSETP.GEU.AND P0, PT, |R2|, c[0x2][0x0], PT ;  /* 0x008000000200762a */ /* 0x000e1c0003f0e200 */
[----:B0-----:R-:W-:-:S05]  /*1460*/  @!P0 FMUL R0, R0, 1.175494350822287508e-38 ;  /* 0x0080000000008820 */ /* 0x001fca0000400000 */
[----:B------:R-:W-:Y:S01]  /*1470*/  F2FP.BF16.PACK_AB R0, RZ, R0 ;  /* 0x00000000ff00723e */ /* 0x000fe200000010ff */
[----:B------:R-:W-:Y:S05]  /*1480*/  BRA `(.L_x_1314) ;  /* 0x000009e000007947 */ /* 0x000fea0003800000 */
.L_x_1322:
        /* <DEDUP_REMOVED lines=28> */
.L_x_1325:
        /* <DEDUP_REMOVED lines=15> */
.L_x_1324:
[----:B------:R0:W5:Y:S01]  /*1740*/  LDG.E.U16 R0, [R2.64] ;  /* 0x0000002402007981 */ /* 0x000162000c1e1500 */
[----:B------:R-:W-:Y:S05]  /*1750*/  BRA `(.L_x_1314) ;  /* 0x0000071000007947 */ /* 0x000fea0003800000 */
.L_x_1321:
        /* <DEDUP_REMOVED lines=12> */
.L_x_1328:
        /* <DEDUP_REMOVED lines=21> */
.L_x_1332:
[----:B------:R-:W-:Y:S05]  /*1970*/  BSYNC B1 ;  /* 0x0000000000017941 */ /* 0x000fea0003800000 */
.L_x_1331:
[----:B------:R-:W-:Y:S01]  /*1980*/  LEA R3, R0, 0x3b800000, 0x17 ;  /* 0x3b80000000037811 */ /* 0x000fe200078eb8ff */
[----:B------:R-:W-:-:S05]  /*1990*/  IMAD.SHL.U32 R0, R2, 0x100000, RZ ;  /* 0x0010000002007824 */ /* 0x000fca00078e00ff */
[----:B------:R-:W-:Y:S02]  /*19a0*/  LOP3.LUT R0, R3, R0, R4, 0xfe, !PT ;  /* 0x0000000003007212 */ /* 0x000fe400078efe04 */
.L_x_1330:
[----:B------:R-:W-:Y:S05]  /*19b0*/  BSYNC B0 ;  /* 0x0000000000007941 */ /* 0x000fea0003800000 */
.L_x_1329:
[----:B------:R-:W-:Y:S01]  /*19c0*/  F2FP.BF16.PACK_AB R0, RZ, R0 ;  /* 0x00000000ff00723e */ /* 0x000fe200000010ff */
[----:B------:R-:W-:Y:S05]  /*19d0*/  BRA `(.L_x_1314) ;  /* 0x0000049000007947 */ /* 0x000fea0003800000 */
.L_x_1327:
        /* <DEDUP_REMOVED lines=21> */
.L_x_1336:
[----:B------:R-:W-:Y:S05]  /*1b30*/  BSYNC B1 ;  /* 0x0000000000017941 */ /* 0x000fea0003800000 */
.L_x_1335:
[----:B------:R-:W-:Y:S01]  /*1b40*/  LEA R3, R0, 0x37800000, 0x17 ;  /* 0x3780000000037811 */ /* 0x000fe200078eb8ff */
[----:B------:R-:W-:-:S05]  /*1b50*/  IMAD.SHL.U32 R0, R2, 0x200000, RZ ;  /* 0x0020000002007824 */ /* 0x000fca00078e00ff */
[----:B------:R-:W-:Y:S02]  /*1b60*/  LOP3.LUT R0, R3, R0, R4, 0xfe, !PT ;  /* 0x0000000003007212 */ /* 0x000fe400078efe04 */
.L_x_1334:
[----:B------:R-:W-:Y:S05]  /*1b70*/  BSYNC B0 ;  /* 0x0000000000007941 */ /* 0x000fea0003800000 */
.L_x_1333:
[----:B------:R-:W-:Y:S01]  /*1b80*/  F2FP.BF16.PACK_AB R0, RZ, R0 ;  /* 0x00000000ff00723e */ /* 0x000fe200000010ff */
[----:B------:R-:W-:Y:S05]  /*1b90*/  BRA `(.L_x_1314) ;  /* 0x000002d000007947 */ /* 0x000fea0003800000 */
.L_x_1326:
        /* <DEDUP_REMOVED lines=14> */
.L_x_1340:
[----:B------:R-:W-:Y:S05]  /*1c80*/  BSYNC B0 ;  /* 0x0000000000007941 */ /* 0x000fea0003800000 */
.L_x_1339:
[----:B------:R-:W-:Y:S01]  /*1c90*/  F2FP.BF16.PACK_AB R0, RZ, R0 ;  /* 0x00000000ff00723e */ /* 0x000fe200000010ff */
[----:B------:R-:W-:Y:S05]  /*1ca0*/  BRA `(.L_x_1314) ;  /* 0x000001c000007947 */ /* 0x000fea0003800000 */
.L_x_1313:
        /* <DEDUP_REMOVED lines=21> */
.L_x_1338:
[----:B------:R-:W2:Y:S02]  /*1e00*/  LDG.E.64 R2, [R2.64] ;  /* 0x0000002402027981 */ /* 0x000ea4000c1e1b00 */
[----:B--2---:R-:W0:Y:S02]  /*1e10*/  I2F.U64 R0, R2 ;  /* 0x0000000200007312 */ /* 0x004e240000301000 */
[----:B0-----:R-:W-:Y:S01]  /*1e20*/  F2FP.BF16.PACK_AB R0, RZ, R0 ;  /* 0x00000000ff00723e */ /* 0x001fe200000010ff */
[----:B------:R-:W-:Y:S05]  /*1e30*/  BRA `(.L_x_1314) ;  /* 0x0000003000007947 */ /* 0x000fea0003800000 */
.L_x_1337:
[----:B------:R-:W2:Y:S02]  /*1e40*/  LDG.E R2, [R2.64] ;  /* 0x0000002402027981 */ /* 0x000ea4000c1e1900 */
[----:B--2---:R-:W0:Y:S02]  /*1e50*/  I2F.U32 R0, R2 ;  /* 0x0000000200007306 */ /* 0x004e240000201000 */
[----:B0-----:R-:W-:-:S06]  /*1e60*/  F2FP.BF16.PACK_AB R0, RZ, R0 ;  /* 0x00000000ff00723e */ /* 0x001fcc00000010ff */
.L_x_1314:
[----:B------:R-:W1:Y:S01]  /*1e70*/  LDC.U8 R5, c[0x0][0x378] ;  /* 0x0000de00ff057b82 */ /* 0x000e620000000000 */
[----:B-----5:R-:W-:-:S05]  /*1e80*/  PRMT R0, RZ, 0x5410, R0 ;  /* 0x00005410ff007816 */ /* 0x020fca0000000000 */
[----:B0-----:R-:W-:-:S05]  /*1e90*/  FMUL.FTZ R2, R0, R0 ;  /* 0x0000000000027220 */ /* 0x001fca0000410000 */
[----:B------:R-:W-:-:S04]  /*1ea0*/  F2FP.BF16.PACK_AB R2, RZ, R2 ;  /* 0x00000002ff02723e */ /* 0x000fc800000010ff */
[----:B------:R-:W-:-:S05]  /*1eb0*/  PRMT R3, RZ, 0x5410, R2 ;  /* 0x00005410ff037816 */ /* 0x000fca0000000002 */
[----:B------:R-:W-:Y:S01]  /*1ec0*/  FMUL.FTZ R3, R0, R3 ;  /* 0x0000000300037220 */ /* 0x000fe20000410000 */
[----:B-1----:R-:W-:-:S04]  /*1ed0*/  PRMT R4, R5, 0x9910, RZ ;  /* 0x0000991005047816 */ /* 0x002fc800000000ff */
[----:B------:R-:W-:Y:S02]  /*1ee0*/  F2FP.BF16.PACK_AB R3, RZ, R3 ;  /* 0x00000003ff03723e */ /* 0x000fe400000010ff */
        /* <DEDUP_REMOVED lines=14> */
.L_x_1344:
[----:B------:R-:W-:-:S06]  /*1fd0*/  PRMT R3, RZ, 0x5410, R3 ;  /* 0x00005410ff037816 */ /* 0x000fcc0000000003 */
[----:B------:R-:W0:Y:S02]  /*1fe0*/  F2I.S64.TRUNC R2, R3 ;  /* 0x0000000300027311 */ /* 0x000e24000020d900 */
[----:B0-----:R0:W-:Y:S01]  /*1ff0*/  STG.E.U8 [R16.64], R2 ;  /* 0x0000000210007986 */ /* 0x0011e2000c101124 */
[----:B------:R-:W-:Y:S05]  /*2000*/  BRA `(.L_x_1346) ;  /* 0x00000e4000007947 */ /* 0x000fea0003800000 */
.L_x_1343:
        /* <DEDUP_REMOVED lines=10> */
.L_x_1348:
[----:B------:R-:W-:-:S06]  /*20b0*/  PRMT R3, RZ, 0x5410, R3 ;  /* 0x00005410ff037816 */ /* 0x000fcc0000000003 */
[----:B------:R-:W0:Y:S02]  /*20c0*/  F2I.FTZ.TRUNC.NTZ R3, R3 ;  /* 0x0000000300037305 */ /* 0x000e24000021f100 */
[----:B0-----:R0:W-:Y:S01]  /*20d0*/  STG.E [R16.64], R3 ;  /* 0x0000000310007986 */ /* 0x0011e2000c101924 */
[----:B------:R-:W-:Y:S05]  /*20e0*/  BRA `(.L_x_1346) ;  /* 0x00000d6000007947 */ /* 0x000fea0003800000 */
.L_x_1347:
[----:B------:R-:W-:-:S06]  /*20f0*/  PRMT R3, RZ, 0x5410, R3 ;  /* 0x00005410ff037816 */ /* 0x000fcc0000000003 */
[----:B------:R-:W0:Y:S02]  /*2100*/  F2I.FTZ.TRUNC.NTZ R3, R3 ;  /* 0x0000000300037305 */ /* 0x000e24000021f100 */
[----:B0-----:R0:W-:Y:S01]  /*2110*/  STG.E.U16 [R16.64], R3 ;  /* 0x0000000310007986 */ /* 0x0011e2000c101524 */
[----:B------:R-:W-:Y:S05]  /*2120*/  BRA `(.L_x_1346) ;  /* 0x00000d2000007947 */ /* 0x000fea0003800000 */
.L_x_1342:
        /* <DEDUP_REMOVED lines=9> */
.L_x_1350:
[----:B------:R-:W-:-:S04]  /*21c0*/  PRMT R0, RZ, 0x5410, R3 ;  /* 0x00005410ff007816 */ /* 0x000fc80000000003 */
[----:B------:R-:W-:-:S05]  /*21d0*/  F2FP.PACK_AB R0, RZ, R0 ;  /* 0x00000000ff00723e */ /* 0x000fca00000000ff */
[----:B------:R0:W-:Y:S01]  /*21e0*/  STG.E.U16 [R16.64], R0 ;  /* 0x0000000010007986 */ /* 0x0001e2000c101524 */
[----:B------:R-:W-:Y:S05]  /*21f0*/  BRA `(.L_x_1346) ;  /* 0x00000c5000007947 */ /* 0x000fea0003800000 */
.L_x_1349:
        /* <DEDUP_REMOVED lines=10> */
.L_x_1352:
[----:B------:R-:W-:-:S04]  /*22a0*/  PRMT R3, RZ, 0x5410, R3 ;  /* 0x00005410ff037816 */ /* 0x000fc80000000003 */
[----:B------:R-:W-:-:S04]  /*22b0*/  F2FP.PACK_AB R3, RZ, R3 ;  /* 0x00000003ff03723e */ /* 0x000fc800000000ff */
[----:B------:R-:W-:-:S05]  /*22c0*/  PRMT R3, R3, 0x5410, RZ ;  /* 0x0000541003037816 */ /* 0x000fca00000000ff */
[----:B------:R0:W-:Y:S01]  /*22d0*/  STG.E [R16.64], R3 ;  /* 0x0000000310007986 */ /* 0x0001e2000c101924 */
[----:B------:R-:W-:Y:S05]  /*22e0*/  BRA `(.L_x_1346) ;  /* 0x00000b6000007947 */ /* 0x000fea0003800000 */
.L_x_1351:
[----:B------:R-:W-:-:S05]  /*22f0*/  PRMT R2, RZ, 0x5410, R3 ;  /* 0x00005410ff027816 */ /* 0x000fca0000000003 */
[----:B------:R-:W-:-:S06]  /*2300*/  FMUL.FTZ R2, R2, 1 ;  /* 0x3f80000002027820 */ /* 0x000fcc0000410000 */
[----:B------:R-:W0:Y:S02]  /*2310*/  F2F.F64.F32 R2, R2 ;  /* 0x0000000200027310 */ /* 0x000e240000201800 */
[----:B0-----:R0:W-:Y:S01]  /*2320*/  STG.E.64 [R16.64], R2 ;  /* 0x0000000210007986 */ /* 0x0011e2000c101b24 */
[----:B------:R-:W-:Y:S05]  /*2330*/  BRA `(.L_x_1346) ;  /* 0x00000b1000007947 */ /* 0x000fea0003800000 */
.L_x_1341:
        /* <DEDUP_REMOVED lines=13> */
.L_x_1355:
[----:B------:R-:W-:Y:S01]  /*2410*/  PRMT R3, RZ, 0x5410, R3 ;  /* 0x00005410ff037816 */ /* 0x000fe20000000003 */
[----:B------:R-:W-:-:S04]  /*2420*/  CS2R R6, SRZ ;  /* 0x0000000000067805 */ /* 0x000fc8000001ff00 */
[----:B------:R-:W-:-:S04]  /*2430*/  FMUL.FTZ R3, R3, 1 ;  /* 0x3f80000003037820 */ /* 0x000fc80000410000 */
[----:B------:R-:W0:Y:S02]  /*2440*/  F2F.F64.F32 R4, R3 ;  /* 0x0000000300047310 */ /* 0x000e240000201800 */
[----:B0-----:R0:W-:Y:S01]  /*2450*/  STG.E.128 [R16.64], R4 ;  /* 0x0000000410007986 */ /* 0x0011e2000c101d24 */
[----:B------:R-:W-:Y:S05]  /*2460*/  BRA `(.L_x_1346) ;  /* 0x000009e000007947 */ /* 0x000fea0003800000 */
.L_x_1354:
        /* <DEDUP_REMOVED lines=21> */
.L_x_1359:
[----:B------:R-:W-:Y:S05]  /*25c0*/  BSYNC B0 ;  /* 0x0000000000007941 */ /* 0x000fea0003800000 */
.L_x_1358:
[----:B------:R-:W-:-:S05]  /*25d0*/  LOP3.LUT R3, R0, R3, RZ, 0xfc, !PT ;  /* 0x0000000300037212 */ /* 0x000fca00078efcff */
[----:B------:R0:W-:Y:S01]  /*25e0*/  STG.E.U8 [R16.64], R3 ;  /* 0x0000000310007986 */ /* 0x0001e2000c101124 */
[----:B------:R-:W-:Y:S05]  /*25f0*/  BRA `(.L_x_1346) ;  /* 0x0000085000007947 */ /* 0x000fea0003800000 */
.L_x_1357:
        /* <DEDUP_REMOVED lines=13> */
.L_x_1361:
[----:B------:R-:W-:Y:S01]  /*26d0*/  IMAD.MOV.U32 R0, RZ, RZ, 0x7f ;  /* 0x0000007fff007424 */ /* 0x000fe200078e00ff */
[----:B------:R-:W-:-:S04]  /*26e0*/  ISETP.GT.U32.AND P0, PT, R2, 0x7f800000, PT ;  /* 0x7f8000000200780c */ /* 0x000fc80003f04070 */
[----:B------:R-:W-:-:S04]  /*26f0*/  SEL R0, R0, 0x7c, P0 ;  /* 0x0000007c00007807 */ /* 0x000fc80000000000 */
.L_x_1362:
[----:B------:R-:W-:Y:S05]  /*2700*/  BSYNC B0 ;  /* 0x0000000000007941 */ /* 0x000fea0003800000 */
.L_x_1360:
[----:B------:R-:W-:-:S04]  /*2710*/  LOP3.LUT R2, R3, 0x80000000, RZ, 0xc0, !PT ;  /* 0x8000000003027812 */ /* 0x000fc800078ec0ff */
[----:B------:R-:W-:-:S04]  /*2720*/  SHF.R.U32.HI R3, RZ, 0x18, R2 ;  /* 0x00000018ff037819 */ /* 0x000fc80000011602 */
[----:B------:R-:W-:-:S05]  /*2730*/  LOP3.LUT R3, R0, R3, RZ, 0xfc, !PT ;  /* 0x0000000300037212 */ /* 0x000fca00078efcff */
[----:B------:R0:W-:Y:S01]  /*2740*/  STG.E.U8 [R16.64], R3 ;  /* 0x0000000310007986 */ /* 0x0001e2000c101124 */
[----:B------:R-:W-:Y:S05]  /*2750*/  BRA `(.L_x_1346) ;  /* 0x000006f000007947 */ /* 0x000fea0003800000 */
.L_x_1356:
[----:B------:R0:W-:Y:S01]  /*2760*/  STG.E.U16 [R16.64], R3 ;  /* 0x0000000310007986 */ /* 0x0001e2000c101524 */
[----:B------:R-:W-:Y:S05]  /*2770*/  BRA `(.L_x_1346) ;  /* 0x000006d000007947 */ /* 0x000fea0003800000 */
.L_x_1353:
        /* <DEDUP_REMOVED lines=12> */
.L_x_1365:
        /* <DEDUP_REMOVED lines=17> */
.L_x_1368:
[----:B------:R-:W-:-:S04]  /*2950*/  LOP3.LUT R2, R3, 0x80000000, RZ, 0xc0, !PT ;  /* 0x8000000003027812 */ /* 0x000fc800078ec0ff */
[----:B------:R-:W-:-:S04]  /*2960*/  SHF.R.U32.HI R3, RZ, 0x18, R2 ;  /* 0x00000018ff037819 */ /* 0x000fc80000011602 */
[----:B------:R-:W-:-:S04]  /*2970*/  LOP3.LUT R0, R0, R3, RZ, 0xfc, !PT ;  /* 0x0000000300007212 */ /* 0x000fc800078efcff */
[----:B------:R-:W-:Y:S02]  /*2980*/  PRMT R8, R0, 0x7610, R8 ;  /* 0x0000761000087816 */ /* 0x000fe40000000008 */
.L_x_1367:
[----:B------:R-:W-:Y:S05]  /*2990*/  BSYNC B0 ;  /* 0x0000000000007941 */ /* 0x000fea0003800000 */
.L_x_1366:
[----:B------:R0:W-:Y:S01]  /*29a0*/  STG.E.U8 [R16.64], R8 ;  /* 0x0000000810007986 */ /* 0x0001e2000c101124 */
[----:B------:R-:W-:Y:S05]  /*29b0*/  BRA `(.L_x_1346) ;  /* 0x0000049000007947 */ /* 0x000fea0003800000 */
.L_x_1364:
        /* <DEDUP_REMOVED lines=17> */
.L_x_1371:
[----:B------:R-:W-:-:S04]  /*2ad0*/  LOP3.LUT R2, R3, 0x80000000, RZ, 0xc0, !PT ;  /* 0x8000000003027812 */ /* 0x000fc800078ec0ff */
[----:B------:R-:W-:-:S04]  /*2ae0*/  SHF.R.U32.HI R3, RZ, 0x18, R2 ;  /* 0x00000018ff037819 */ /* 0x000fc80000011602 */
[----:B------:R-:W-:-:S04]  /*2af0*/  LOP3.LUT R0, R0, R3, RZ, 0xfc, !PT ;  /* 0x0000000300007212 */ /* 0x000fc800078efcff */
[----:B------:R-:W-:Y:S02]  /*2b00*/  PRMT R8, R0, 0x7610, R8 ;  /* 0x0000761000087816 */ /* 0x000fe40000000008 */
.L_x_1370:
[----:B------:R-:W-:Y:S05]  /*2b10*/  BSYNC B0 ;  /* 0x0000000000007941 */ /* 0x000fea0003800000 */
.L_x_1369:
[----:B------:R0:W-:Y:S01]  /*2b20*/  STG.E.U8 [R16.64], R8 ;  /* 0x0000000810007986 */ /* 0x0001e2000c101124 */
[----:B------:R-:W-:Y:S05]  /*2b30*/  BRA `(.L_x_1346) ;  /* 0x0000031000007947 */ /* 0x000fea0003800000 */
.L_x_1363:
        /* <DEDUP_REMOVED lines=22> */
.L_x_1345:
        /* <DEDUP_REMOVED lines=20> */
.L_x_1373:
[----:B------:R-:W-:-:S06]  /*2de0*/  PRMT R3, RZ, 0x5410, R3 ;  /* 0x00005410ff037816 */ /* 0x000fcc0000000003 */
[----:B------:R-:W0:Y:S02]  /*2df0*/  F2I.U64.TRUNC R2, R3 ;  /* 0x0000000300027311 */ /* 0x000e24000020d800 */
[----:B0-----:R0:W-:Y:S01]  /*2e00*/  STG.E.64 [R16.64], R2 ;  /* 0x0000000210007986 */ /* 0x0011e2000c101b24 */
[----:B------:R-:W-:Y:S05]  /*2e10*/  BRA `(.L_x_1346) ;  /* 0x0000003000007947 */ /* 0x000fea0003800000 */
.L_x_1372:
[----:B------:R-:W-:-:S06]  /*2e20*/  PRMT R3, RZ, 0x5410, R3 ;  /* 0x00005410ff037816 */ /* 0x000fcc0000000003 */
[----:B------:R-:W0:Y:S02]  /*2e30*/  F2I.FTZ.U32.TRUNC.NTZ R3, R3 ;  /* 0x0000000300037305 */ /* 0x000e24000021f000 */
[----:B0-----:R0:W-:Y:S02]  /*2e40*/  STG.E [R16.64], R3 ;  /* 0x0000000310007986 */ /* 0x0011e4000c101924 */
.L_x_1346:
[----:B------:R-:W-:-:S05]  /*2e50*/  IMAD R18, R18, 0x200, R23 ;  /* 0x0000020012127824 */ /* 0x000fca00078e0217 */
[----:B------:R-:W-:Y:S02]  /*2e60*/  IADD3 R19, R18, 0x80, RZ ;  /* 0x0000008012137810 */ /* 0x000fe40007ffe0ff */
.L_x_1307:
[----:B------:R-:W-:Y:S05]  /*2e70*/  BSYNC B6 ;  /* 0x0000000000067941 */ /* 0x000fea0003800000 */
.L_x_1306:
        /* <DEDUP_REMOVED lines=231> */
.L_x_1376:
        /* <DEDUP_REMOVED lines=20> */
.L_x_1380:
[----:B------:R-:W2:Y:S02]  /*3e30*/  LDG.E.U8 R2, [R2.64] ;  /* 0x0000002402027981 */ /* 0x000ea4000c1e1100 */
[----:B--2---:R-:W0:Y:S02]  /*3e40*/  I2F.U16 R0, R2 ;  /* 0x0000000200007306 */ /* 0x004e240000101000 */
[----:B0-----:R-:W-:Y:S01]  /*3e50*/  F2FP.BF16.PACK_AB R0, RZ, R0 ;  /* 0x00000000ff00723e */ /* 0x001fe200000010ff */
[----:B------:R-:W-:Y:S05]  /*3e60*/  BRA `(.L_x_1382) ;  /* 0x00000e3000007947 */ /* 0x000fea0003800000 */
.L_x_1379:
        /* <DEDUP_REMOVED lines=10> */
.L_x_1384:
[----:B------:R-:W2:Y:S02]  /*3f10*/  LDG.E R2, [R2.64] ;  /* 0x0000002402027981 */ /* 0x000ea4000c1e1900 */
[----:B--2---:R-:W0:Y:S02]  /*3f20*/  I2F R0, R2 ;  /* 0x0000000200007306 */ /* 0x004e240000201400 */
[----:B0-----:R-:W-:Y:S01]  /*3f30*/  F2FP.BF16.PACK_AB R0, RZ, R0 ;  /* 0x00000000ff00723e */ /* 0x001fe200000010ff */
[----:B------:R-:W-:Y:S05]  /*3f40*/  BRA `(.L_x_1382) ;  /* 0x00000d5000007947 */ /* 0x000fea0003800000 */
.L_x_1383:
[----:B------:R-:W2:Y:S02]  /*3f50*/  LDG.E.U16 R2, [R2.64] ;  /* 0x0000002402027981 */ /* 0x000ea4000c1e1500 */
[----:B--2---:R-:W0:Y:S02]  /*3f60*/  I2F.S16 R0, R2 ;  /* 0x0000000200007306 */ /* 0x004e240000101400 */
[----:B0-----:R-:W-:Y:S01]  /*3f70*/  F2FP.BF16.PACK_AB R0, RZ, R0 ;  /* 0x00000000ff00723e */ /* 0x001fe200000010ff */
[----:B------:R-:W-:Y:S05]  /*3f80*/  BRA `(.L_x_1382) ;  /* 0x00000d1000007947 */ /* 0x000fea0003800000 */
.L_x_1378:
        /* <DEDUP_REMOVED lines=9> */
.L_x_1386:
[----:B------:R-:W2:Y:S02]  /*4020*/  LDG.E.U16 R0, [R2.64] ;  /* 0x0000002402007981 */ /* 0x000ea4000c1e1500 */
[----:B--2---:R-:W-:-:S05]  /*4030*/  HADD2.F32 R0, -RZ, R0.H0_H0 ;  /* 0x20000000ff007230 */ /* 0x004fca0000004100 */
[----:B------:R-:W-:Y:S01]  /*4040*/  F2FP.BF16.PACK_AB R0, RZ, R0 ;  /* 0x00000000ff00723e */ /* 0x000fe200000010ff */
[----:B------:R-:W-:Y:S05]  /*4050*/  BRA `(.L_x_1382) ;  /* 0x00000c4000007947 */ /* 0x000fea0003800000 */
.L_x_1385:
        /* <DEDUP_REMOVED lines=9> */
.L_x_1388:
[----:B------:R-:W2:Y:S02]  /*40f0*/  LDG.E.U16 R2, [R2.64] ;  /* 0x0000002402027981 */ /* 0x000ea4000c1e1500 */
[----:B--2---:R-:W-:-:S05]  /*4100*/  HADD2.F32 R0, -RZ, R2.H0_H0 ;  /* 0x20000002ff007230 */ /* 0x004fca0000004100 */
[----:B------:R-:W-:Y:S01]  /*4110*/  F2FP.BF16.PACK_AB R0, RZ, R0 ;  /* 0x00000000ff00723e */ /* 0x000fe200000010ff */
[----:B------:R-:W-:Y:S05]  /*4120*/  BRA `(.L_x_1382) ;  /* 0x00000b7000007947 */ /* 0x000fea0003800000 */
.L_x_1387:
[----:B------:R-:W2:Y:S02]  /*4130*/  LDG.E.64 R2, [R2.64] ;  /* 0x0000002402027981 */ /* 0x000ea4000c1e1b00 */
[----:B--2---:R-:W0:Y:S01]  /*4140*/  F2F.F32.F64 R0, R2 ;  /* 0x0000000200007310 */ /* 0x004e220000301000 */
[----:B------:R-:W0:-:S14]  /*4150*/  DSETP.GEU.AND P0, PT, |R2|, c[0x2][0x0], PT ;  /* 0x008000000200762a */ /* 0x000e1c0003f0e200 */
[----:B0-----:R-:W-:-:S05]  /*4160*/  @!P0 FMUL R0, R0, 1.175494350822287508e-38 ;  /* 0x0080000000008820 */ /* 0x001fca0000400000 */
[----:B------:R-:W-:Y:S01]  /*4170*/  F2FP.BF16.PACK_AB R0, RZ, R0 ;  /* 0x00000000ff00723e */ /* 0x000fe200000010ff */
[----:B------:R-:W-:Y:S05]  /*4180*/  BRA `(.L_x_1382) ;  /* 0x00000b1000007947 */ /* 0x000fea0003800000 */
.L_x_1377:
        /* <DEDUP_REMOVED lines=13> */
.L_x_1391:
[----:B------:R-:W2:Y:S02]  /*4260*/  LDG.E.64 R2, [R2.64] ;  /* 0x0000002402027981 */ /* 0x000ea4000c1e1b00 */
[----:B--2---:R-:W0:Y:S01]  /*4270*/  F2F.F32.F64 R0, R2 ;  /* 0x0000000200007310 */ /* 0x004e220000301000 */
[----:B------:R-:W0:-:S14]  /*4280*/  DSETP.GEU.AND P0, PT, |R2|, c[0x2][0x0], PT ;  /* 0x008000000200762a */ /* 0x000e1c0003f0e200 */
[----:B0-----:R-:W-:-:S05]  /*4290*/  @!P0 FMUL R0, R0, 1.175494350822287508e-38 ;  /* 0x0080000000008820 */ /* 0x001fca0000400000 */
[----:B------:R-:W-:Y:S01]  /*42a0*/  F2FP.BF16.PACK_AB R0, RZ, R0 ;  /* 0x00000000ff00723e */ /* 0x000fe200000010ff */
[----:B------:R-:W-:Y:S05]  /*42b0*/  BRA `(.L_x_1382) ;  /* 0x000009e000007947 */ /* 0x000fea0003800000 */
.L_x_1390:
        /* <DEDUP_REMOVED lines=28> */
.L_x_1393:
        /* <DEDUP_REMOVED lines=15> */
.L_x_1392:
[----:B------:R0:W5:Y:S01]  /*4570*/  LDG.E.U16 R0, [R2.64] ;  /* 0x0000002402007981 */ /* 0x000162000c1e1500 */
[----:B------:R-:W-:Y:S05]  /*4580*/  BRA `(.L_x_1382) ;  /* 0x0000071000007947 */ /* 0x000fea0003800000 */
.L_x_1389:
        /* <DEDUP_REMOVED lines=12> */
.L_x_1396:
        /* <DEDUP_REMOVED lines=21> */
.L_x_1400:
[----:B------:R-:W-:Y:S05]  /*47a0*/  BSYNC B1 ;  /* 0x0000000000017941 */ /* 0x000fea0003800000 */
.L_x_1399:
[----:B------:R-:W-:Y:S01]  /*47b0*/  LEA R3, R0, 0x3b800000, 0x17 ;  /* 0x3b80000000037811 */ /* 0x000fe200078eb8ff */
[----:B------:R-:W-:-:S05]  /*47c0*/  IMAD.SHL.U32 R0, R2, 0x100000, RZ ;  /* 0x0010000002007824 */ /* 0x000fca00078e00ff */
[----:B------:R-:W-:Y:S02]  /*47d0*/  LOP3.LUT R0, R3, R0, R4, 0xfe, !PT ;  /* 0x0000000003007212 */ /* 0x000fe400078efe04 */
.L_x_1398:
[----:B------:R-:W-:Y:S05]  /*47e0*/  BSYNC B0 ;  /* 0x0000000000007941 */ /* 0x000fea0003800000 */
.L_x_1397:
[----:B------:R-:W-:Y:S01]  /*47f0*/  F2FP.BF16.PACK_AB R0, RZ, R0 ;  /* 0x00000000ff00723e */ /* 0x000fe200000010ff */
[----:B------:R-:W-:Y:S05]  /*4800*/  BRA `(.L_x_1382) ;  /* 0x0000049000007947 */ /* 0x000fea0003800000 */
.L_x_1395:
        /* <DEDUP_REMOVED lines=21> */
.L_x_1404:
[----:B------:R-:W-:Y:S05]  /*4960*/  BSYNC B1 ;  /* 0x0000000000017941 */ /* 0x000fea0003800000 */
.L_x_1403:
[----:B------:R-:W-:Y:S01]  /*4970*/  LEA R3, R0, 0x37800000, 0x17 ;  /* 0x3780000000037811 */ /* 0x000fe200078eb8ff */
[----:B------:R-:W-:-:S05]  /*4980*/  IMAD.SHL.U32 R0, R2, 0x200000, RZ ;  /* 0x0020000002007824 */ /* 0x000fca00078e00ff */
[----:B------:R-:W-:Y:S02]  /*4990*/  LOP3.LUT R0, R3, R0, R4, 0xfe, !PT ;  /* 0x0000000003007212 */ /* 0x000fe400078efe04 */
.L_x_1402:
[----:B------:R-:W-:Y:S05]  /*49a0*/  BSYNC B0 ;  /* 0x0000000000007941 */ /* 0x000fea0003800000 */
.L_x_1401:
[----:B------:R-:W-:Y:S01]  /*49b0*/  F2FP.BF16.PACK_AB R0, RZ, R0 ;  /* 0x00000000ff00723e */ /* 0x000fe200000010ff */
[----:B------:R-:W-:Y:S05]  /*49c0*/  BRA `(.L_x_1382) ;  /* 0x000002d000007947 */ /* 0x000fea0003800000 */
.L_x_1394:
        /* <DEDUP_REMOVED lines=14> */
.L_x_1408:
[----:B------:R-:W-:Y:S05]  /*4ab0*/  BSYNC B0 ;  /* 0x0000000000007941 */ /* 0x000fea0003800000 */
.L_x_1407:
[----:B------:R-:W-:Y:S01]  /*4ac0*/  F2FP.BF16.PACK_AB R0, RZ, R0 ;  /* 0x00000000ff00723e */ /* 0x000fe200000010ff */
[----:B------:R-:W-:Y:S05]  /*4ad0*/  BRA `(.L_x_1382) ;  /* 0x000001c000007947 */ /* 0x000fea0003800000 */
.L_x_1381:
        /* <DEDUP_REMOVED lines=21> */
.L_x_1406:
[----:B------:R-:W2:Y:S02]  /*4c30*/  LDG.E.64 R2, [R2.64] ;  /* 0x0000002402027981 */ /* 0x000ea4000c1e1b00 */
[----:B--2---:R-:W0:Y:S02]  /*4c40*/  I2F.U64 R0, R2 ;  /* 0x0000000200007312 */ /* 0x004e240000301000 */
[----:B0-----:R-:W-:Y:S01]  /*4c50*/  F2FP.BF16.PACK_AB R0, RZ, R0 ;  /* 0x00000000ff00723e */ /* 0x001fe200000010ff */
[----:B------:R-:W-:Y:S05]  /*4c60*/  BRA `(.L_x_1382) ;  /* 0x0000003000007947 */ /* 0x000fea0003800000 */
.L_x_1405:
[----:B------:R-:W2:Y:S02]  /*4c70*/  LDG.E R2, [R2.64] ;  /* 0x0000002402027981 */ /* 0x000ea4000c1e1900 */
[----:B--2---:R-:W0:Y:S02]  /*4c80*/  I2F.U32 R0, R2 ;  /* 0x0000000200007306 */ /* 0x004e240000201000 */
[----:B0-----:R-:W-:-:S06]  /*4c90*/  F2FP.BF16.PACK_AB R0, RZ, R0 ;  /* 0x00000000ff00723e */ /* 0x001fcc00000010ff */
.L_x_1382:
        /* <DEDUP_REMOVED lines=22> */
.L_x_1412:
[----:B------:R-:W-:-:S06]  /*4e00*/  PRMT R3, RZ, 0x5410, R3 ;  /* 0x00005410ff037816 */ /* 0x000fcc0000000003 */
[----:B------:R-:W0:Y:S02]  /*4e10*/  F2I.S64.TRUNC R2, R3 ;  /* 0x0000000300027311 */ /* 0x000e24000020d900 */
[----:B0-----:R0:W-:Y:S01]  /*4e20*/  STG.E.U8 [R16.64], R2 ;  /* 0x0000000210007986 */ /* 0x0011e2000c101124 */
[----:B------:R-:W-:Y:S05]  /*4e30*/  BRA `(.L_x_1414) ;  /* 0x00000e4000007947 */ /* 0x000fea0003800000 */
.L_x_1411:
        /* <DEDUP_REMOVED lines=10> */
.L_x_1416:
[----:B------:R-:W-:-:S06]  /*4ee0*/  PRMT R3, RZ, 0x5410, R3 ;  /* 0x00005410ff037816 */ /* 0x000fcc0000000003 */
[----:B------:R-:W0:Y:S02]  /*4ef0*/  F2I.FTZ.TRUNC.NTZ R3, R3 ;  /* 0x0000000300037305 */ /* 0x000e24000021f100 */
[----:B0-----:R0:W-:Y:S01]  /*4f00*/  STG.E [R16.64], R3 ;  /* 0x0000000310007986 */ /* 0x0011e2000c101924 */
[----:B------:R-:W-:Y:S05]  /*4f10*/  BRA `(.L_x_1414) ;  /* 0x00000d6000007947 */ /* 0x000fea0003800000 */
.L_x_1415:
[----:B------:R-:W-:-:S06]  /*4f20*/  PRMT R3, RZ, 0x5410, R3 ;  /* 0x00005410ff037816 */ /* 0x000fcc0000000003 */
[----:B------:R-:W0:Y:S02]  /*4f30*/  F2I.FTZ.TRUNC.NTZ R3, R3 ;  /* 0x0000000300037305 */ /* 0x000e24000021f100 */
[----:B0-----:R0:W-:Y:S01]  /*4f40*/  STG.E.U16 [R16.64], R3 ;  /* 0x0000000310007986 */ /* 0x0011e2000c101524 */
[----:B------:R-:W-:Y:S05]  /*4f50*/  BRA `(.L_x_1414) ;  /* 0x00000d2000007947 */ /* 0x000fea0003800000 */
.L_x_1410:
        /* <DEDUP_REMOVED lines=9> */
.L_x_1418:
[----:B------:R-:W-:-:S04]  /*4ff0*/  PRMT R0, RZ, 0x5410, R3 ;  /* 0x00005410ff007816 */ /* 0x000fc80000000003 */
[----:B------:R-:W-:-:S05]  /*5000*/  F2FP.PACK_AB R0, RZ, R0 ;  /* 0x00000000ff00723e */ /* 0x000fca00000000ff */
[----:B------:R0:W-:Y:S01]  /*5010*/  STG.E.U16 [R16.64], R0 ;  /* 0x0000000010007986 */ /* 0x0001e2000c101524 */
[----:B------:R-:W-:Y:S05]  /*5020*/  BRA `(.L_x_1414) ;  /* 0x00000c5000007947 */ /* 0x000fea0003800000 */
.L_x_1417:
        /* <DEDUP_REMOVED lines=10> */
.L_x_1420:
[----:B------:R-:W-:-:S04]  /*50d0*/  PRMT R3, RZ, 0x5410, R3 ;  /* 0x00005410ff037816 */ /* 0x000fc80000000003 */
[----:B------:R-:W-:-:S04]  /*50e0*/  F2FP.PACK_AB R3, RZ, R3 ;  /* 0x00000003ff03723e */ /* 0x000fc800000000ff */
[----:B------:R-:W-:-:S05]  /*50f0*/  PRMT R3, R3, 0x5410, RZ ;  /* 0x0000541003037816 */ /* 0x000fca00000000ff */
[----:B------:R0:W-:Y:S01]  /*5100*/  STG.E [R16.64], R3 ;  /* 0x0000000310007986 */ /* 0x0001e2000c101924 */
[----:B------:R-:W-:Y:S05]  /*5110*/  BRA `(.L_x_1414) ;  /* 0x00000b6000007947 */ /* 0x000fea0003800000 */
.L_x_1419:
[----:B------:R-:W-:-:S05]  /*5120*/  PRMT R2, RZ, 0x5410, R3 ;  /* 0x00005410ff027816 */ /* 0x000fca0000000003 */
[----:B------:R-:W-:-:S06]  /*5130*/  FMUL.FTZ R2, R2, 1 ;  /* 0x3f80000002027820 */ /* 0x000fcc0000410000 */
[----:B------:R-:W0:Y:S02]  /*5140*/  F2F.F64.F32 R2, R2 ;  /* 0x0000000200027310 */ /* 0x000e240000201800 */
[----:B0-----:R0:W-:Y:S01]  /*5150*/  STG.E.64 [R16.64], R2 ;  /* 0x0000000210007986 */ /* 0x0011e2000c101b24 */
[----:B------:R-:W-:Y:S05]  /*5160*/  BRA `(.L_x_1414) ;  /* 0x00000b1000007947 */ /* 0x000fea0003800000 */
.L_x_1409:
        /* <DEDUP_REMOVED lines=13> */
.L_x_1423:
[----:B------:R-:W-:Y:S01]  /*5240*/  PRMT R3, RZ, 0x5410, R3 ;  /* 0x00005410ff037816 */ /* 0x000fe20000000003 */
[----:B------:R-:W-:-:S04]  /*5250*/  CS2R R6, SRZ ;  /* 0x0000000000067805 */ /* 0x000fc8000001ff00 */
[----:B------:R-:W-:-:S04]  /*5260*/  FMUL.FTZ R3, R3, 1 ;  /* 0x3f80000003037820 */ /* 0x000fc80000410000 */
[----:B------:R-:W0:Y:S02]  /*5270*/  F2F.F64.F32 R4, R3 ;  /* 0x0000000300047310 */ /* 0x000e240000201800 */
[----:B0-----:R0:W-:Y:S01]  /*5280*/  STG.E.128 [R16.64], R4 ;  /* 0x0000000410007986 */ /* 0x0011e2000c101d24 */
[----:B------:R-:W-:Y:S05]  /*5290*/  BRA `(.L_x_1414) ;  /* 0x000009e000007947 */ /* 0x000fea0003800000 */
.L_x_1422:
        /* <DEDUP_REMOVED lines=21> */
.L_x_1427:
[----:B------:R-:W-:Y:S05]  /*53f0*/  BSYNC B0 ;  /* 0x0000000000007941 */ /* 0x000fea0003800000 */
.L_x_1426:
[----:B------:R-:W-:-:S05]  /*5400*/  LOP3.LUT R3, R0, R3, RZ, 0xfc, !PT ;  /* 0x0000000300037212 */ /* 0x000fca00078efcff */
[----:B------:R0:W-:Y:S01]  /*5410*/  STG.E.U8 [R16.64], R3 ;  /* 0x0000000310007986 */ /* 0x0001e2000c101124 */
[----:B------:R-:W-:Y:S05]  /*5420*/  BRA `(.L_x_1414) ;  /* 0x0000085000007947 */ /* 0x000fea0003800000 */
.L_x_1425:
        /* <DEDUP_REMOVED lines=13> */
.L_x_1429:
[----:B------:R-:W-:Y:S01]  /*5500*/  IMAD.MOV.U32 R0, RZ, RZ, 0x7f ;  /* 0x0000007fff007424 */ /* 0x000fe200078e00ff */
[----:B------:R-:W-:-:S04]  /*5510*/  ISETP.GT.U32.AND P0, PT, R2, 0x7f800000, PT ;  /* 0x7f8000000200780c */ /* 0x000fc80003f04070 */
[----:B------:R-:W-:-:S04]  /*5520*/  SEL R0, R0, 0x7c, P0 ;  /* 0x0000007c00007807 */ /* 0x000fc80000000000 */
.L_x_1430:
[----:B------:R-:W-:Y:S05]  /*5530*/  BSYNC B0 ;  /* 0x0000000000007941 */ /* 0x000fea0003800000 */
.L_x_1428:
[----:B------:R-:W-:-:S04]  /*5540*/  LOP3.LUT R2, R3, 0x80000000, RZ, 0xc0, !PT ;  /* 0x8000000003027812 */ /* 0x000fc800078ec0ff */
[----:B------:R-:W-:-:S04]  /*5550*/  SHF.R.U32.HI R3, RZ, 0x18, R2 ;  /* 0x00000018ff037819 */ /* 0x000fc80000011602 */
[----:B------:R-:W-:-:S05]  /*5560*/  LOP3.LUT R3, R0, R3, RZ, 0xfc, !PT ;  /* 0x0000000300037212 */ /* 0x000fca00078efcff */
[----:B------:R0:W-:Y:S01]  /*5570*/  STG.E.U8 [R16.64], R3 ;  /* 0x0000000310007986 */ /* 0x0001e2000c101124 */
[----:B------:R-:W-:Y:S05]  /*5580*/  BRA `(.L_x_1414) ;  /* 0x000006f000007947 */ /* 0x000fea0003800000 */
.L_x_1424:
[----:B------:R0:W-:Y:S01]  /*5590*/  STG.E.U16 [R16.64], R3 ;  /* 0x0000000310007986 */ /* 0x0001e2000c101524 */
[----:B------:R-:W-:Y:S05]  /*55a0*/  BRA `(.L_x_1414) ;  /* 0x000006d000007947 */ /* 0x000fea0003800000 */
.L_x_1421:
        /* <DEDUP_REMOVED lines=12> */
.L_x_1433:
        /* <DEDUP_REMOVED lines=17> */
.L_x_1436:
[----:B------:R-:W-:-:S04]  /*5780*/  LOP3.LUT R2, R3, 0x80000000, RZ, 0xc0, !PT ;  /* 0x8000000003027812 */ /* 0x000fc800078ec0ff */
[----:B------:R-:W-:-:S04]  /*5790*/  SHF.R.U32.HI R3, RZ, 0x18, R2 ;  /* 0x00000018ff037819 */ /* 0x000fc80000011602 */
[----:B------:R-:W-:-:S04]  /*57a0*/  LOP3.LUT R0, R0, R3, RZ, 0xfc, !PT ;  /* 0x0000000300007212 */ /* 0x000fc800078efcff */
[----:B------:R-:W-:Y:S02]  /*57b0*/  PRMT R8, R0, 0x7610, R8 ;  /* 0x0000761000087816 */ /* 0x000fe40000000008 */
.L_x_1435:
[----:B------:R-:W-:Y:S05]  /*57c0*/  BSYNC B0 ;  /* 0x0000000000007941 */ /* 0x000fea0003800000 */
.L_x_1434:
[----:B------:R0:W-:Y:S01]  /*57d0*/  STG.E.U8 [R16.64], R8 ;  /* 0x0000000810007986 */ /* 0x0001e2000c101124 */
[----:B------:R-:W-:Y:S05]  /*57e0*/  BRA `(.L_x_1414) ;  /* 0x0000049000007947 */ /* 0x000fea0003800000 */
.L_x_1432:
        /* <DEDUP_REMOVED lines=17> */
.L_x_1439:
[----:B------:R-:W-:-:S04]  /*5900*/  LOP3.LUT R2, R3, 0x80000000, RZ, 0xc0, !PT ;  /* 0x8000000003027812 */ /* 0x000fc800078ec0ff */
[----:B------:R-:W-:-:S04]  /*5910*/  SHF.R.U32.HI R3, RZ, 0x18, R2 ;  /* 0x00000018ff037819 */ /* 0x000fc80000011602 */
[----:B------:R-:W-:-:S04]  /*5920*/  LOP3.LUT R0, R0, R3, RZ, 0xfc, !PT ;  /* 0x0000000300007212 */ /* 0x000fc800078efcff */
[----:B------:R-:W-:Y:S02]  /*5930*/  PRMT R8, R0, 0x7610, R8 ;  /* 0x0000761000087816 */ /* 0x000fe40000000008 */
.L_x_1438:
[----:B------:R-:W-:Y:S05]  /*5940*/  BSYNC B0 ;  /* 0x0000000000007941 */ /* 0x000fea0003800000 */
.L_x_1437:
[----:B------:R0:W-:Y:S01]  /*5950*/  STG.E.U8 [R16.64], R8 ;  /* 0x0000000810007986 */ /* 0x0001e2000c101124 */
[----:B------:R-:W-:Y:S05]  /*5960*/  BRA `(.L_x_1414) ;  /* 0x0000031000007947 */ /* 0x000fea0003800000 */
.L_x_1431:
        /* <DEDUP_REMOVED lines=22> */
.L_x_1413:
        /* <DEDUP_REMOVED lines=20> */
.L_x_1441:
[----:B------:R-:W-:-:S06]  /*5c10*/  PRMT R3, RZ, 0x5410, R3 ;  /* 0x00005410ff037816 */ /* 0x000fcc0000000003 */
[----:B------:R-:W0:Y:S02]  /*5c20*/  F2I.U64.TRUNC R2, R3 ;  /* 0x0000000300027311 */ /* 0x000e24000020d800 */
[----:B0-----:R0:W-:Y:S01]  /*5c30*/  STG.E.64 [R16.64], R2 ;  /* 0x0000000210007986 */ /* 0x0011e2000c101b24 */
[----:B------:R-:W-:Y:S05]  /*5c40*/  BRA `(.L_x_1414) ;  /* 0x0000003000007947 */ /* 0x000fea0003800000 */
.L_x_1440:
[----:B------:R-:W-:-:S06]  /*5c50*/  PRMT R3, RZ, 0x5410, R3 ;  /* 0x00005410ff037816 */ /* 0x000fcc0000000003 */
[----:B------:R-:W0:Y:S02]  /*5c60*/  F2I.FTZ.U32.TRUNC.NTZ R3, R3 ;  /* 0x0000000300037305 */ /* 0x000e24000021f000 */
[----:B0-----:R0:W-:Y:S02]  /*5c70*/  STG.E [R16.64], R3 ;  /* 0x0000000310007986 */ /* 0x0011e4000c101924 */
.L_x_1414:
        /* <DEDUP_REMOVED lines=231> */
.L_x_1442:
        /* <DEDUP_REMOVED lines=20> */
.L_x_1446:
[----:B------:R-:W2:Y:S02]  /*6c30*/  LDG.E.U8 R2, [R2.64] ;  /* 0x0000002402027981 */ /* 0x000ea4000c1e1100 */
[----:B--2---:R-:W0:Y:S02]  /*6c40*/  I2F.U16 R0, R2 ;  /* 0x0000000200007306 */ /* 0x004e240000101000 */
[----:B0-----:R-:W-:Y:S01]  /*6c50*/  F2FP.BF16.PACK_AB R0, RZ, R0 ;  /* 0x00000000ff00723e */ /* 0x001fe200000010ff */
[----:B------:R-:W-:Y:S05]  /*6c60*/  BRA `(.L_x_1448) ;  /* 0x00000e3000007947 */ /* 0x000fea0003800000 */
.L_x_1445:
        /* <DEDUP_REMOVED lines=10> */
.L_x_1450:
[----:B------:R-:W2:Y:S02]  /*6d10*/  LDG.E R2, [R2.64] ;  /* 0x0000002402027981 */ /* 0x000ea4000c1e1900 */
[----:B--2---:R-:W0:Y:S02]  /*6d20*/  I2F R0, R2 ;  /* 0x0000000200007306 */ /* 0x004e240000201400 */
[----:B0-----:R-:W-:Y:S01]  /*6d30*/  F2FP.BF16.PACK_AB R0, RZ, R0 ;  /* 0x00000000ff00723e */ /* 0x001fe200000010ff */
[----:B------:R-:W-:Y:S05]  /*6d40*/  BRA `(.L_x_1448) ;  /* 0x00000d5000007947 */ /* 0x000fea0003800000 */
.L_x_1449:
[----:B------:R-:W2:Y:S02]  /*6d50*/  LDG.E.U16 R2, [R2.64] ;  /* 0x0000002402027981 */ /* 0x000ea4000c1e1500 */
[----:B--2---:R-:W0:Y:S02]  /*6d60*/  I2F.S16 R0, R2 ;  /* 0x0000000200007306 */ /* 0x004e240000101400 */
[----:B0-----:R-:W-:Y:S01]  /*6d70*/  F2FP.BF16.PACK_AB R0, RZ, R0 ;  /* 0x00000000ff00723e */ /* 0x001fe200000010ff */
[----:B------:R-:W-:Y:S05]  /*6d80*/  BRA `(.L_x_1448) ;  /* 0x00000d1000007947 */ /* 0x000fea0003800000 */
.L_x_1444:
        /* <DEDUP_REMOVED lines=9> */
.L_x_1452:
[----:B------:R-:W2:Y:S02]  /*6e20*/  LDG.E.U16 R0, [R2.64] ;  /* 0x0000002402007981 */ /* 0x000ea4000c1e1500 */
[----:B--2---:R-:W-:-:S05]  /*6e30*/  HADD2.F32 R0, -RZ, R0.H0_H0 ;  /* 0x20000000ff007230 */ /* 0x004fca0000004100 */
[----:B------:R-:W-:Y:S01]  /*6e40*/  F2FP.BF16.PACK_AB R0, RZ, R0 ;  /* 0x00000000ff00723e */ /* 0x000fe200000010ff */
[----:B------:R-:W-:Y:S05]  /*6e50*/  BRA `(.L_x_1448) ;  /* 0x00000c4000007947 */ /* 0x000fea0003800000 */
.L_x_1451:
        /* <DEDUP_REMOVED lines=9> */
.L_x_1454:
[----:B------:R-:W2:Y:S02]  /*6ef0*/  LDG.E.U16 R2, [R2.64] ;  /* 0x0000002402027981 */ /* 0x000ea4000c1e1500 */
[----:B--2---:R-:W-:-:S05]  /*6f00*/  HADD2.F32 R0, -RZ, R2.H0_H0 ;  /* 0x20000002ff007230 */ /* 0x004fca0000004100 */
[----:B------:R-:W-:Y:S01]  /*6f10*/  F2FP.BF16.PACK_AB R0, RZ, R0 ;  /* 0x00000000ff00723e */ /* 0x000fe200000010ff */
[----:B------:R-:W-:Y:S05]  /*6f20*/  BRA `(.L_x_1448) ;  /* 0x00000b7000007947 */ /* 0x000fea0003800000 */
.L_x_1453:
[----:B------:R-:W2:Y:S02]  /*6f30*/  LDG.E.64 R2, [R2.64] ;  /* 0x0000002402027981 */ /* 0x000ea4000c1e1b00 */
[----:B--2---:R-:W0:Y:S01]  /*6f40*/  F2F.F32.F64 R0, R2 ;  /* 0x0000000200007310 */ /* 0x004e220000301000 */
[----:B------:R-:W0:-:S14]  /*6f50*/  DSETP.GEU.AND P0, PT, |R2|, c[0x2][0x0], PT ;  /* 0x008000000200762a */ /* 0x000e1c0003f0e200 */
[----:B0-----:R-:W-:-:S05]  /*6f60*/  @!P0 FMUL R0, R0, 1.175494350822287508e-38 ;  /* 0x0080000000008820 */ /* 0x001fca0000400000 */
[----:B------:R-:W-:Y:S01]  /*6f70*/  F2FP.BF16.PACK_AB R0, RZ, R0 ;  /* 0x00000000ff00723e */ /* 0x000fe200000010ff */
[----:B------:R-:W-:Y:S05]  /*6f80*/  BRA `(.L_x_1448) ;  /* 0x00000b1000007947 */ /* 0x000fea0003800000 */
.L_x_1443:
        /* <DEDUP_REMOVED lines=13> */
.L_x_1457:
[----:B------:R-:W2:Y:S02]  /*7060*/  LDG.E.64 R2, [R2.64] ;  /* 0x0000002402027981 */ /* 0x000ea4000c1e1b00 */
[----:B--2---:R-:W0:Y:S01]  /*7070*/  F2F.F32.F64 R0, R2 ;  /* 0x0000000200007310 */ /* 0x004e220000301000 */
[----:B------:R-:W0:-:S14]  /*7080*/  DSETP.GEU.AND P0, PT, |R2|, c[0x2][0x0], PT ;  /* 0x008000000200762a */ /* 0x000e1c0003f0e200 */
[----:B0-----:R-:W-:-:S05]  /*7090*/  @!P0 FMUL R0, R0, 1.175494350822287508e-38 ;  /* 0x0080000000008820 */ /* 0x001fca0000400000 */
[----:B------:R-:W-:Y:S01]  /*70a0*/  F2FP.BF16.PACK_AB R0, RZ, R0 ;  /* 0x00000000ff00723e */ /* 0x000fe200000010ff */
[----:B------:R-:W-:Y:S05]  /*70b0*/  BRA `(.L_x_1448) ;  /* 0x000009e000007947 */ /* 0x000fea0003800000 */
.L_x_1456:
        /* <DEDUP_REMOVED lines=28> */
.L_x_1459:
        /* <DEDUP_REMOVED lines=15> */
.L_x_1458:
[----:B------:R0:W5:Y:S01]  /*7370*/  LDG.E.U16 R0, [R2.64] ;  /* 0x0000002402007981 */ /* 0x000162000c1e1500 */
[----:B------:R-:W-:Y:S05]  /*7380*/  BRA `(.L_x_1448) ;  /* 0x0000071000007947 */ /* 0x000fea0003800000 */
.L_x_1455:
        /* <DEDUP_REMOVED lines=12> */
.L_x_1462:
        /* <DEDUP_REMOVED lines=21> */
.L_x_1466:
[----:B------:R-:W-:Y:S05]  /*75a0*/  BSYNC B1 ;  /* 0x0000000000017941 */ /* 0x000fea0003800000 */
.L_x_1465:
[----:B------:R-:W-:Y:S01]  /*75b0*/  LEA R3, R0, 0x3b800000, 0x17 ;  /* 0x3b80000000037811 */ /* 0x000fe200078eb8ff */
[----:B------:R-:W-:-:S05]  /*75c0*/  IMAD.SHL.U32 R0, R2, 0x100000, RZ ;  /* 0x0010000002007824 */ /* 0x000fca00078e00ff */
[----:B------:R-:W-:Y:S02]  /*75d0*/  LOP3.LUT R0, R3, R0, R4, 0xfe, !PT ;  /* 0x0000000003007212 */ /* 0x000fe400078efe04 */
.L_x_1464:
[----:B------:R-:W-:Y:S05]  /*75e0*/  BSYNC B0 ;  /* 0x0000000000007941 */ /* 0x000fea0003800000 */
.L_x_1463:
[----:B------:R-:W-:Y:S01]  /*75f0*/  F2FP.BF16.PACK_AB R0, RZ, R0 ;  /* 0x00000000ff00723e */ /* 0x000fe200000010ff */
[----:B------:R-:W-:Y:S05]  /*7600*/  BRA `(.L_x_1448) ;  /* 0x0000049000007947 */ /* 0x000fea0003800000 */
.L_x_1461:
        /* <DEDUP_REMOVED lines=21> */
.L_x_1470:
[----:B------:R-:W-:Y:S05]  /*7760*/  BSYNC B1 ;  /* 0x0000000000017941 */ /* 0x000fea0003800000 */
.L_x_1469:
[----:B------:R-:W-:Y:S01]  /*7770*/  LEA R3, R0, 0x37800000, 0x17 ;  /* 0x3780000000037811 */ /* 0x000fe200078eb8ff */
[----:B------:R-:W-:-:S05]  /*7780*/  IMAD.SHL.U32 R0, R2, 0x200000, RZ ;  /* 0x0020000002007824 */ /* 0x000fca00078e00ff */
[----:B------:R-:W-:Y:S02]  /*7790*/  LOP3.LUT R0, R3, R0, R4, 0xfe, !PT ;  /* 0x0000000003007212 */ /* 0x000fe400078efe04 */
.L_x_1468:
[----:B------:R-:W-:Y:S05]  /*77a0*/  BSYNC B0 ;  /* 0x0000000000007941 */ /* 0x000fea0003800000 */
.L_x_1467:
[----:B------:R-:W-:Y:S01]  /*77b0*/  F2FP.BF16.PACK_AB R0, RZ, R0 ;  /* 0x00000000ff00723e */ /* 0x000fe200000010ff */
[----:B------:R-:W-:Y:S05]  /*77c0*/  BRA `(.L_x_1448) ;  /* 0x000002d000007947 */ /* 0x000fea0003800000 */
.L_x_1460:
        /* <DEDUP_REMOVED lines=14> */
.L_x_1474:
[----:B------:R-:W-:Y:S05]  /*78b0*/  BSYNC B0 ;  /* 0x0000000000007941 */ /* 0x000fea0003800000 */
.L_x_1473:
[----:B------:R-:W-:Y:S01]  /*78c0*/  F2FP.BF16.PACK_AB R0, RZ, R0 ;  /* 0x00000000ff00723e */ /* 0x000fe200000010ff */
[----:B------:R-:W-:Y:S05]  /*78d0*/  BRA `(.L_x_1448) ;  /* 0x000001c000007947 */ /* 0x000fea0003800000 */
.L_x_1447:
        /* <DEDUP_REMOVED lines=21> */
.L_x_1472:
[----:B------:R-:W2:Y:S02]  /*7a30*/  LDG.E.64 R2, [R2.64] ;  /* 0x0000002402027981 */ /* 0x000ea4000c1e1b00 */
[----:B--2---:R-:W0:Y:S02]  /*7a40*/  I2F.U64 R0, R2 ;  /* 0x0000000200007312 */ /* 0x004e240000301000 */
[----:B0-----:R-:W-:Y:S01]  /*7a50*/  F2FP.BF16.PACK_AB R0, RZ, R0 ;  /* 0x00000000ff00723e */ /* 0x001fe200000010ff */
[----:B------:R-:W-:Y:S05]  /*7a60*/  BRA `(.L_x_1448) ;  /* 0x0000003000007947 */ /* 0x000fea0003800000 */
.L_x_1471:
[----:B------:R-:W2:Y:S02]  /*7a70*/  LDG.E R2, [R2.64] ;  /* 0x0000002402027981 */ /* 0x000ea4000c1e1900 */
[----:B--2---:R-:W0:Y:S02]  /*7a80*/  I2F.U32 R0, R2 ;  /* 0x0000000200007306 */ /* 0x004e240000201000 */
[----:B0-----:R-:W-:-:S06]  /*7a90*/  F2FP.BF16.PACK_AB R0, RZ, R0 ;  /* 0x00000000ff00723e */ /* 0x001fcc00000010ff */
.L_x_1448:
        /* <DEDUP_REMOVED lines=22> */
.L_x_1478:
[----:B------:R-:W-:-:S06]  /*7c00*/  PRMT R3, RZ, 0x5410, R3 ;  /* 0x00005410ff037816 */ /* 0x000fcc0000000003 */
[----:B------:R-:W0:Y:S02]  /*7c10*/  F2I.S64.TRUNC R2, R3 ;  /* 0x0000000300027311 */ /* 0x000e24000020d900 */
[----:B0-----:R0:W-:Y:S01]  /*7c20*/  STG.E.U8 [R16.64], R2 ;  /* 0x0000000210007986 */ /* 0x0011e2000c101124 */
[----:B------:R-:W-:Y:S05]  /*7c30*/  BRA `(.L_x_1480) ;  /* 0x00000e4000007947 */ /* 0x000fea0003800000 */
.L_x_1477:
        /* <DEDUP_REMOVED lines=10> */
.L_x_1482:
[----:B------:R-:W-:-:S06]  /*7ce0*/  PRMT R3, RZ, 0x5410, R3 ;  /* 0x00005410ff037816 */ /* 0x000fcc0000000003 */
[----:B------:R-:W0:Y:S02]  /*7cf0*/  F2I.FTZ.TRUNC.NTZ R3, R3 ;  /* 0x0000000300037305 */ /* 0x000e24000021f100 */
[----:B0-----:R0:W-:Y:S01]  /*7d00*/  STG.E [R16.64], R3 ;  /* 0x0000000310007986 */ /* 0x0011e2000c101924 */
[----:B------:R-:W-:Y:S05]  /*7d10*/  BRA `(.L_x_1480) ;  /* 0x00000d6000007947 */ /* 0x000fea0003800000 */
.L_x_1481:
[----:B------:R-:W-:-:S06]  /*7d20*/  PRMT R3, RZ, 0x5410, R3 ;  /* 0x00005410ff037816 */ /* 0x000fcc0000000003 */
[----:B------:R-:W0:Y:S02]  /*7d30*/  F2I.FTZ.TRUNC.NTZ R3, R3 ;  /* 0x0000000300037305 */ /* 0x000e24000021f100 */
[----:B0-----:R0:W-:Y:S01]  /*7d40*/  STG.E.U16 [R16.64], R3 ;  /* 0x0000000310007986 */ /* 0x0011e2000c101524 */
[----:B------:R-:W-:Y:S05]  /*7d50*/  BRA `(.L_x_1480) ;  /* 0x00000d2000007947 */ /* 0x000fea0003800000 */
.L_x_1476:
        /* <DEDUP_REMOVED lines=9> */
.L_x_1484:
[----:B------:R-:W-:-:S04]  /*7df0*/  PRMT R0, RZ, 0x5410, R3 ;  /* 0x00005410ff007816 */ /* 0x000fc80000000003 */
[----:B------:R-:W-:-:S05]  /*7e00*/  F2FP.PACK_AB R0, RZ, R0 ;  /* 0x00000000ff00723e */ /* 0x000fca00000000ff */
[----:B------:R0:W-:Y:S01]  /*7e10*/  STG.E.U16 [R16.64], R0 ;  /* 0x0000000010007986 */ /* 0x0001e2000c101524 */
[----:B------:R-:W-:Y:S05]  /*7e20*/  BRA `(.L_x_1480) ;  /* 0x00000c5000007947 */ /* 0x000fea0003800000 */
.L_x_1483:
        /* <DEDUP_REMOVED lines=10> */
.L_x_1486:
[----:B------:R-:W-:-:S04]  /*7ed0*/  PRMT R3, RZ, 0x5410, R3 ;  /* 0x00005410ff037816 */ /* 0x000fc80000000003 */
[----:B------:R-:W-:-:S04]  /*7ee0*/  F2FP.PACK_AB R3, RZ, R3 ;  /* 0x00000003ff03723e */ /* 0x000fc800000000ff */
[----:B------:R-:W-:-:S05]  /*7ef0*/  PRMT R3, R3, 0x5410, RZ ;  /* 0x0000541003037816 */ /* 0x000fca00000000ff */
[----:B------:R0:W-:Y:S01]  /*7f00*/  STG.E [R16.64], R3 ;  /* 0x0000000310007986 */ /* 0x0001e2000c101924 */
[----:B------:R-:W-:Y:S05]  /*7f10*/  BRA `(.L_x_1480) ;  /* 0x00000b6000007947 */ /* 0x000fea0003800000 */
.L_x_1485:
[----:B------:R-:W-:-:S05]  /*7f20*/  PRMT R2, RZ, 0x5410, R3 ;  /* 0x00005410ff027816 */ /* 0x000fca0000000003 */
[----:B------:R-:W-:-:S06]  /*7f30*/  FMUL.FTZ R2, R2, 1 ;  /* 0x3f80000002027820 */ /* 0x000fcc0000410000 */
[----:B------:R-:W0:Y:S02]  /*7f40*/  F2F.F64.F32 R2, R2 ;  /* 0x0000000200027310 */ /* 0x000e240000201800 */
[----:B0-----:R0:W-:Y:S01]  /*7f50*/  STG.E.64 [R16.64], R2 ;  /* 0x0000000210007986 */ /* 0x0011e2000c101b24 */
[----:B------:R-:W-:Y:S05]  /*7f60*/  BRA `(.L_x_1480) ;  /* 0x00000b1000007947 */ /* 0x000fea0003800000 */
.L_x_1475:
        /* <DEDUP_REMOVED lines=13> */
.L_x_1489:
[----:B------:R-:W-:Y:S01]  /*8040*/  PRMT R3, RZ, 0x5410, R3 ;  /* 0x00005410ff037816 */ /* 0x000fe20000000003 */
[----:B------:R-:W-:-:S04]  /*8050*/  CS2R R6, SRZ ;  /* 0x0000000000067805 */ /* 0x000fc8000001ff00 */
[----:B------:R-:W-:-:S04]  /*8060*/  FMUL.FTZ R3, R3, 1 ;  /* 0x3f80000003037820 */ /* 0x000fc80000410000 */
[----:B------:R-:W0:Y:S02]  /*8070*/  F2F.F64.F32 R4, R3 ;  /* 0x0000000300047310 */ /* 0x000e240000201800 */
[----:B0-----:R0:W-:Y:S01]  /*8080*/  STG.E.128 [R16.64], R4 ;  /* 0x0000000410007986 */ /* 0x0011e2000c101d24 */
[----:B------:R-:W-:Y:S05]  /*8090*/  BRA `(.L_x_1480) ;  /* 0x000009e000007947 */ /* 0x000fea0003800000 */
.L_x_1488:
        /* <DEDUP_REMOVED lines=21> */
.L_x_1493:
[----:B------:R-:W-:Y:S05]  /*81f0*/  BSYNC B0 ;  /* 0x0000000000007941 */ /* 0x000fea0003800000 */
.L_x_1492:
[----:B------:R-:W-:-:S05]  /*8200*/  LOP3.LUT R3, R0, R3, RZ, 0xfc, !PT ;  /* 0x0000000300037212 */ /* 0x000fca00078efcff */
[----:B------:R0:W-:Y:S01]  /*8210*/  STG.E.U8 [R16.64], R3 ;  /* 0x0000000310007986 */ /* 0x0001e2000c101124 */
[----:B------:R-:W-:Y:S05]  /*8220*/  BRA `(.L_x_1480) ;  /* 0x0000085000007947 */ /* 0x000fea0003800000 */
.L_x_1491:
        /* <DEDUP_REMOVED lines=13> */
.L_x_1495:
[----:B------:R-:W-:Y:S01]  /*8300*/  IMAD.MOV.U32 R0, RZ, RZ, 0x7f ;  /* 0x0000007fff007424 */ /* 0x000fe200078e00ff */
[----:B------:R-:W-:-:S04]  /*8310*/  ISETP.GT.U32.AND P0, PT, R2, 0x7f800000, PT ;  /* 0x7f8000000200780c */ /* 0x000fc80003f04070 */
[----:B------:R-:W-:-:S04]  /*8320*/  SEL R0, R0, 0x7c, P0 ;  /* 0x0000007c00007807 */ /* 0x000fc80000000000 */
.L_x_1496:
[----:B------:R-:W-:Y:S05]  /*8330*/  BSYNC B0 ;  /* 0x0000000000007941 */ /* 0x000fea0003800000 */
.L_x_1494:
[----:B------:R-:W-:-:S04]  /*8340*/  LOP3.LUT R2, R3, 0x80000000, RZ, 0xc0, !PT ;  /* 0x8000000003027812 */ /* 0x000fc800078ec0ff */
[----:B------:R-:W-:-:S04]  /*8350*/  SHF.R.U32.HI R3, RZ, 0x18, R2 ;  /* 0x00000018ff037819 */ /* 0x000fc80000011602 */
[----:B------:R-:W-:-:S05]  /*8360*/  LOP3.LUT R3, R0, R3, RZ, 0xfc, !PT ;  /* 0x0000000300037212 */ /* 0x000fca00078efcff */
[----:B------:R0:W-:Y:S01]  /*8370*/  STG.E.U8 [R16.64], R3 ;  /* 0x0000000310007986 */ /* 0x0001e2000c101124 */
[----:B------:R-:W-:Y:S05]  /*8380*/  BRA `(.L_x_1480) ;  /* 0x000006f000007947 */ /* 0x000fea0003800000 */
.L_x_1490:
[----:B------:R0:W-:Y:S01]  /*8390*/  STG.E.U16 [R16.64], R3 ;  /* 0x0000000310007986 */ /* 0x0001e2000c101524 */
[----:B------:R-:W-:Y:S05]  /*83a0*/  BRA `(.L_x_1480) ;  /* 0x000006d000007947 */ /* 0x000fea0003800000 */
.L_x_1487:
        /* <DEDUP_REMOVED lines=12> */
.L_x_1499:
        /* <DEDUP_REMOVED lines=17> */
.L_x_1502:
[----:B------:R-:W-:-:S04]  /*8580*/  LOP3.LUT R2, R3, 0x80000000, RZ, 0xc0, !PT ;  /* 0x8000000003027812 */ /* 0x000fc800078ec0ff */
[----:B------:R-:W-:-:S04]  /*8590*/  SHF.R.U32.HI R3, RZ, 0x18, R2 ;  /* 0x00000018ff037819 */ /* 0x000fc80000011602 */
[----:B------:R-:W-:-:S04]  /*85a0*/  LOP3.LUT R0, R0, R3, RZ, 0xfc, !PT ;  /* 0x0000000300007212 */ /* 0x000fc800078efcff */
[----:B------:R-:W-:Y:S02]  /*85b0*/  PRMT R8, R0, 0x7610, R8 ;  /* 0x0000761000087816 */ /* 0x000fe40000000008 */
.L_x_1501:
[----:B------:R-:W-:Y:S05]  /*85c0*/  BSYNC B0 ;  /* 0x0000000000007941 */ /* 0x000fea0003800000 */
.L_x_1500:
[----:B------:R0:W-:Y:S01]  /*85d0*/  STG.E.U8 [R16.64], R8 ;  /* 0x0000000810007986 */ /* 0x0001e2000c101124 */
[----:B------:R-:W-:Y:S05]  /*85e0*/  BRA `(.L_x_1480) ;  /* 0x0000049000007947 */ /* 0x000fea0003800000 */
.L_x_1498:
        /* <DEDUP_REMOVED lines=17> */
.L_x_1505:
[----:B------:R-:W-:-:S04]  /*8700*/  LOP3.LUT R2, R3, 0x80000000, RZ, 0xc0, !PT ;  /* 0x8000000003027812 */ /* 0x000fc800078ec0ff */
[----:B------:R-:W-:-:S04]  /*8710*/  SHF.R.U32.HI R3, RZ, 0x18, R2 ;  /* 0x00000018ff037819 */ /* 0x000fc80000011602 */
[----:B------:R-:W-:-:S04]  /*8720*/  LOP3.LUT R0, R0, R3, RZ, 0xfc, !PT ;  /* 0x0000000300007212 */ /* 0x000fc800078efcff */
[----:B------:R-:W-:Y:S02]  /*8730*/  PRMT R8, R0, 0x7610, R8 ;  /* 0x0000761000087816 */ /* 0x000fe40000000008 */
.L_x_1504:
[----:B------:R-:W-:Y:S05]  /*8740*/  BSYNC B0 ;  /* 0x0000000000007941 */ /* 0x000fea0003800000 */
.L_x_1503:
[----:B------:R0:W-:Y:S01]  /*8750*/  STG.E.U8 [R16.64], R8 ;  /* 0x0000000810007986 */ /* 0x0001e2000c101124 */
[----:B------:R-:W-:Y:S05]  /*8760*/  BRA `(.L_x_1480) ;  /* 0x0000031000007947 */ /* 0x000fea0003800000 */
.L_x_1497:
        /* <DEDUP_REMOVED lines=22> */
.L_x_1479:
        /* <DEDUP_REMOVED lines=20> */
.L_x_1507:
[----:B------:R-:W-:-:S06]  /*8a10*/  PRMT R3, RZ, 0x5410, R3 ;  /* 0x00005410ff037816 */ /* 0x000fcc0000000003 */
[----:B------:R-:W0:Y:S02]  /*8a20*/  F2I.U64.TRUNC R2, R3 ;  /* 0x0000000300027311 */ /* 0x000e24000020d800 */
[----:B0-----:R0:W-:Y:S01]  /*8a30*/  STG.E.64 [R16.64], R2 ;  /* 0x0000000210007986 */ /* 0x0011e2000c101b24 */
[----:B------:R-:W-:Y:S05]  /*8a40*/  BRA `(.L_x_1480) ;  /* 0x0000003000007947 */ /* 0x000fea0003800000 */
.L_x_1506:
[----:B------:R-:W-:-:S06]  /*8a50*/  PRMT R3, RZ, 0x5410, R3 ;  /* 0x00005410ff037816 */ /* 0x000fcc0000000003 */
[----:B------:R-:W0:Y:S02]  /*8a60*/  F2I.FTZ.U32.TRUNC.NTZ R3, R3 ;  /* 0x0000000300037305 */ /* 0x000e24000021f000 */
[----:B0-----:R0:W-:Y:S02]  /*8a70*/  STG.E [R16.64], R3 ;  /* 0x0000000310007986 */ /* 0x0011e4000c101924 */
.L_x_1480:
[----:B------:R-:W-:Y:S02]  /*8a80*/  IADD3 R19, R19, 0x80, RZ ;  /* 0x0000008013137810 */ /* 0x000fe40007ffe0ff */
.L_x_1375:
[----:B------:R-:W-:Y:S05]  /*8a90*/  BSYNC B6 ;  /* 0x0000000000067941 */ /* 0x000fea0003800000 */
.L_x_1374:
        /* <DEDUP_REMOVED lines=230> */
.L_x_1508:
        /* <DEDUP_REMOVED lines=20> */
.L_x_1512:
[----:B------:R-:W2:Y:S02]  /*9a40*/  LDG.E.U8 R2, [R2.64] ;  /* 0x0000002402027981 */ /* 0x000ea4000c1e1100 */
[----:B--2---:R-:W0:Y:S02]  /*9a50*/  I2F.U16 R0, R2 ;  /* 0x0000000200007306 */ /* 0x004e240000101000 */
[----:B0-----:R-:W-:Y:S01]  /*9a60*/  F2FP.BF16.PACK_AB R0, RZ, R0 ;  /* 0x00000000ff00723e */ /* 0x001fe200000010ff */
[----:B------:R-:W-:Y:S05]  /*9a70*/  BRA `(.L_x_1514) ;  /* 0x00000e3000007947 */ /* 0x000fea0003800000 */
.L_x_1511:
        /* <DEDUP_REMOVED lines=10> */
.L_x_1516:
[----:B------:R-:W2:Y:S02]  /*9b20*/  LDG.E R2, [R2.64] ;  /* 0x0000002402027981 */ /* 0x000ea4000c1e1900 */
[----:B--2---:R-:W0:Y:S02]  /*9b30*/  I2F R0, R2 ;  /* 0x0000000200007306 */ /* 0x004e240000201400 */
[----:B0-----:R-:W-:Y:S01]  /*9b40*/  F2FP.BF16.PACK_AB R0, RZ, R0 ;  /* 0x00000000ff00723e */ /* 0x001fe200000010ff */
[----:B------:R-:W-:Y:S05]  /*9b50*/  BRA `(.L_x_1514) ;  /* 0x00000d5000007947 */ /* 0x000fea0003800000 */
.L_x_1515:
[----:B------:R-:W2:Y:S02]  /*9b60*/  LDG.E.U16 R2, [R2.64] ;  /* 0x0000002402027981 */ /* 0x000ea4000c1e1500 */
[----:B--2---:R-:W0:Y:S02]  /*9b70*/  I2F.S16 R0, R2 ;  /* 0x0000000200007306 */ /* 0x004e240000101400 */
[----:B0-----:R-:W-:Y:S01]  /*9b80*/  F2FP.BF16.PACK_AB R0, RZ, R0 ;  /* 0x00000000ff00723e */ /* 0x001fe200000010ff */
[----:B------:R-:W-:Y:S05]  /*9b90*/  BRA `(.L_x_1514) ;  /* 0x00000d1000007947 */ /* 0x000fea0003800000 */
.L_x_1510:
        /* <DEDUP_REMOVED lines=9> */
.L_x_1518:
[----:B------:R-:W2:Y:S02]  /*9c30*/  LDG.E.U16 R0, [R2.64] ;  /* 0x0000002402007981 */ /* 0x000ea4000c1e1500 */
[----:B--2---:R-:W-:-:S05]  /*9c40*/  HADD2.F32 R0, -RZ, R0.H0_H0 ;  /* 0x20000000ff007230 */ /* 0x004fca0000004100 */
[----:B------:R-:W-:Y:S01]  /*9c50*/  F2FP.BF16.PACK_AB R0, RZ, R0 ;  /* 0x00000000ff00723e */ /* 0x000fe200000010ff */
[----:B------:R-:W-:Y:S05]  /*9c60*/  BRA `(.L_x_1514) ;  /* 0x00000c4000007947 */ /* 0x000fea0003800000 */
.L_x_1517:
        /* <DEDUP_REMOVED lines=9> */
.L_x_1520:
[----:B------:R-:W2:Y:S02]  /*9d00*/  LDG.E.U16 R2, [R2.64] ;  /* 0x0000002402027981 */ /* 0x000ea4000c1e1500 */
[----:B--2---:R-:W-:-:S05]  /*9d10*/  HADD2.F32 R0, -RZ, R2.H0_H0 ;  /* 0x20000002ff007230 */ /* 0x004fca0000004100 */
[----:B------:R-:W-:Y:S01]  /*9d20*/  F2FP.BF16.PACK_AB R0, RZ, R0 ;  /* 0x00000000ff00723e */ /* 0x000fe200000010ff */
[----:B------:R-:W-:Y:S05]  /*9d30*/  BRA `(.L_x_1514) ;  /* 0x00000b7000007947 */ /* 0x000fea0003800000 */
.L_x_1519:
[----:B------:R-:W2:Y:S02]  /*9d40*/  LDG.E.64 R2, [R2.64] ;  /* 0x0000002402027981 */ /* 0x000ea4000c1e1b00 */
[----:B--2---:R-:W0:Y:S01]  /*9d50*/  F2F.F32.F64 R0, R2 ;  /* 0x0000000200007310 */ /* 0x004e220000301000 */
[----:B------:R-:W0:-:S14]  /*9d60*/  DSETP.GEU.AND P0, PT, |R2|, c[0x2][0x0], PT ;  /* 0x008000000200762a */ /* 0x000e1c0003f0e200 */
[----:B0-----:R-:W-:-:S05]  /*9d70*/  @!P0 FMUL R0, R0, 1.175494350822287508e-38 ;  /* 0x0080000000008820 */ /* 0x001fca0000400000 */
[----:B------:R-:W-:Y:S01]  /*9d80*/  F2FP.BF16.PACK_AB R0, RZ, R0 ;  /* 0x00000000ff00723e */ /* 0x000fe200000010ff */
[----:B------:R-:W-:Y:S05]  /*9d90*/  BRA `(.L_x_1514) ;  /* 0x00000b1000007947 */ /* 0x000fea0003800000 */
.L_x_1509:
        /* <DEDUP_REMOVED lines=13> */
.L_x_1523:
[----:B------:R-:W2:Y:S02]  /*9e70*/  LDG.E.64 R2, [R2.64] ;  /* 0x0000002402027981 */ /* 0x000ea4000c1e1b00 */
[----:B--2---:R-:W0:Y:S01]  /*9e80*/  F2F.F32.F64 R0, R2 ;  /* 0x0000000200007310 */ /* 0x004e220000301000 */
[----:B------:R-:W0:-:S14]  /*9e90*/  DSETP.GEU.AND P0, PT, |R2|, c[0x2][0x0], PT ;  /* 0x008000000200762a */ /* 0x000e1c0003f0e200 */
[----:B0-----:R-:W-:-:S05]  /*9ea0*/  @!P0 FMUL R0, R0, 1.175494350822287508e-38 ;  /* 0x0080000000008820 */ /* 0x001fca0000400000 */
[----:B------:R-:W-:Y:S01]  /*9eb0*/  F2FP.BF16.PACK_AB R0, RZ, R0 ;  /* 0x00000000ff00723e */ /* 0x000fe200000010ff */
[----:B------:R-:W-:Y:S05]  /*9ec0*/  BRA `(.L_x_1514) ;  /* 0x000009e000007947 */ /* 0x000fea0003800000 */
.L_x_1522:
        /* <DEDUP_REMOVED lines=28> */
.L_x_1525:
        /* <DEDUP_REMOVED lines=15> */
.L_x_1524:
[----:B------:R0:W5:Y:S01]  /*a180*/  LDG.E.U16 R0, [R2.64] ;  /* 0x0000002402007981 */ /* 0x000162000c1e1500 */
[----:B------:R-:W-:Y:S05]  /*a190*/  BRA `(.L_x_1514) ;  /* 0x0000071000007947 */ /* 0x000fea0003800000 */
.L_x_1521:
        /* <DEDUP_REMOVED lines=12> */
.L_x_1528:
        /* <DEDUP_REMOVED lines=21> */
.L_x_1532:
[----:B------:R-:W-:Y:S05]  /*a3b0*/  BSYNC B1 ;  /* 0x0000000000017941 */ /* 0x000fea0003800000 */
.L_x_1531:
[----:B------:R-:W-:Y:S01]  /*a3c0*/  LEA R3, R0, 0x3b800000, 0x17 ;  /* 0x3b80000000037811 */ /* 0x000fe200078eb8ff */
[----:B------:R-:W-:-:S05]  /*a3d0*/  IMAD.SHL.U32 R0, R2, 0x100000, RZ ;  /* 0x0010000002007824 */ /* 0x000fca00078e00ff */
[----:B------:R-:W-:Y:S02]  /*a3e0*/  LOP3.LUT R0, R3, R0, R4, 0xfe, !PT ;  /* 0x0000000003007212 */ /* 0x000fe400078efe04 */
.L_x_1530:
[----:B------:R-:W-:Y:S05]  /*a3f0*/  BSYNC B0 ;  /* 0x0000000000007941 */ /* 0x000fea0003800000 */
.L_x_1529:
[----:B------:R-:W-:Y:S01]  /*a400*/  F2FP.BF16.PACK_AB R0, RZ, R0 ;  /* 0x00000000ff00723e */ /* 0x000fe200000010ff */
[----:B------:R-:W-:Y:S05]  /*a410*/  BRA `(.L_x_1514) ;  /* 0x0000049000007947 */ /* 0x000fea0003800000 */
.L_x_1527:
        /* <DEDUP_REMOVED lines=21> */
.L_x_1536:
[----:B------:R-:W-:Y:S05]  /*a570*/  BSYNC B1 ;  /* 0x0000000000017941 */ /* 0x000fea0003800000 */
.L_x_1535:
[----:B------:R-:W-:Y:S01]  /*a580*/  LEA R3, R0, 0x37800000, 0x17 ;  /* 0x3780000000037811 */ /* 0x000fe200078eb8ff */
[----:B------:R-:W-:-:S05]  /*a590*/  IMAD.SHL.U32 R0, R2, 0x200000, RZ ;  /* 0x0020000002007824 */ /* 0x000fca00078e00ff */
[----:B------:R-:W-:Y:S02]  /*a5a0*/  LOP3.LUT R0, R3, R0, R4, 0xfe, !PT ;  /* 0x0000000003007212 */ /* 0x000fe400078efe04 */
.L_x_1534:
[----:B------:R-:W-:Y:S05]  /*a5b0*/  BSYNC B0 ;  /* 0x0000000000007941 */ /* 0x000fea0003800000 */
.L_x_1533:
[----:B------:R-:W-:Y:S01]  /*a5c0*/  F2FP.BF16.PACK_AB R0, RZ, R0 ;  /* 0x00000000ff00723e */ /* 0x000fe200000010ff */
[----:B------:R-:W-:Y:S05]  /*a5d0*/  BRA `(.L_x_1514) ;  /* 0x000002d000007947 */ /* 0x000fea0003800000 */
.L_x_1526:
        /* <DEDUP_REMOVED lines=14> */
.L_x_1540:
[----:B------:R-:W-:Y:S05]  /*a6c0*/  BSYNC B0 ;  /* 0x0000000000007941 */ /* 0x000fea0003800000 */
.L_x_1539:
[----:B------:R-:W-:Y:S01]  /*a6d0*/  F2FP.BF16.PACK_AB R0, RZ, R0 ;  /* 0x00000000ff00723e */ /* 0x000fe200000010ff */
[----:B------:R-:W-:Y:S05]  /*a6e0*/  BRA `(.L_x_1514) ;  /* 0x000001c000007947 */ /* 0x000fea0003800000 */
.L_x_1513:
        /* <DEDUP_REMOVED lines=21> */
.L_x_1538:
[----:B------:R-:W2:Y:S02]  /*a840*/  LDG.E.64 R2, [R2.64] ;  /* 0x0000002402027981 */ /* 0x000ea4000c1e1b00 */
[----:B--2---:R-:W0:Y:S02]  /*a850*/  I2F.U64 R0, R2 ;  /* 0x0000000200007312 */ /* 0x004e240000301000 */
[----:B0-----:R-:W-:Y:S01]  /*a860*/  F2FP.BF16.PACK_AB R0, RZ, R0 ;  /* 0x00000000ff00723e */ /* 0x001fe200000010ff */
[----:B------:R-:W-:Y:S05]  /*a870*/  BRA `(.L_x_1514) ;  /* 0x0000003000007947 */ /* 0x000fea0003800000 */
.L_x_1537:
[----:B------:R-:W2:Y:S02]  /*a880*/  LDG.E R2, [R2.64] ;  /* 0x0000002402027981 */ /* 0x000ea4000c1e1900 */
[----:B--2---:R-:W0:Y:S02]  /*a890*/  I2F.U32 R0, R2 ;  /* 0x0000000200007306 */ /* 0x004e240000201000 */
[----:B0-----:R-:W-:-:S06]  /*a8a0*/  F2FP.BF16.PACK_AB R0, RZ, R0 ;  /* 0x00000000ff00723e */ /* 0x001fcc00000010ff */
.L_x_1514:
        /* <DEDUP_REMOVED lines=22> */
.L_x_1544:
[----:B------:R-:W-:-:S06]  /*aa10*/  PRMT R3, RZ, 0x5410, R3 ;  /* 0x00005410ff037816 */ /* 0x000fcc0000000003 */
[----:B------:R-:W0:Y:S02]  /*aa20*/  F2I.S64.TRUNC R2, R3 ;  /* 0x0000000300027311 */ /* 0x000e24000020d900 */
[----:B0-----:R-:W-:Y:S01]  /*aa30*/  STG.E.U8 [R16.64], R2 ;  /* 0x0000000210007986 */ /* 0x001fe2000c101124 */
[----:B------:R-:W-:Y:S05]  /*aa40*/  EXIT ;  /* 0x000000000000794d */ /* 0x000fea0003800000 */
.L_x_1543:
        /* <DEDUP_REMOVED lines=10> */
.L_x_1547:
[----:B------:R-:W-:-:S06]  /*aaf0*/  PRMT R3, RZ, 0x5410, R3 ;  /* 0x00005410ff037816 */ /* 0x000fcc0000000003 */
[----:B------:R-:W0:Y:S02]  /*ab00*/  F2I.FTZ.TRUNC.NTZ R3, R3 ;  /* 0x0000000300037305 */ /* 0x000e24000021f100 */
[----:B0-----:R-:W-:Y:S01]  /*ab10*/  STG.E [R16.64], R3 ;  /* 0x0000000310007986 */ /* 0x001fe2000c101924 */
[----:B------:R-:W-:Y:S05]  /*ab20*/  EXIT ;  /* 0x000000000000794d */ /* 0x000fea0003800000 */
.L_x_1546:
[----:B------:R-:W-:-:S06]  /*ab30*/  PRMT R3, RZ, 0x5410, R3 ;  /* 0x00005410ff037816 */ /* 0x000fcc0000000003 */
[----:B------:R-:W0:Y:S02]  /*ab40*/  F2I.FTZ.TRUNC.NTZ R3, R3 ;  /* 0x0000000300037305 */ /* 0x000e24000021f100 */
[----:B0-----:R-:W-:Y:S01]  /*ab50*/  STG.E.U16 [R16.64], R3 ;  /* 0x0000000310007986 */ /* 0x001fe2000c101524 */
[----:B------:R-:W-:Y:S05]  /*ab60*/  EXIT ;  /* 0x000000000000794d */ /* 0x000fea0003800000 */
.L_x_1542:
        /* <DEDUP_REMOVED lines=9> */
.L_x_1549:
[----:B------:R-:W-:-:S04]  /*ac00*/  PRMT R0, RZ, 0x5410, R3 ;  /* 0x00005410ff007816 */ /* 0x000fc80000000003 */
[----:B------:R-:W-:-:S05]  /*ac10*/  F2FP.PACK_AB R0, RZ, R0 ;  /* 0x00000000ff00723e */ /* 0x000fca00000000ff */
[----:B------:R-:W-:Y:S01]  /*ac20*/  STG.E.U16 [R16.64], R0 ;  /* 0x0000000010007986 */ /* 0x000fe2000c101524 */
[----:B------:R-:W-:Y:S05]  /*ac30*/  EXIT ;  /* 0x000000000000794d */ /* 0x000fea0003800000 */
.L_x_1548:
        /* <DEDUP_REMOVED lines=10> */
.L_x_1551:
[----:B------:R-:W-:-:S04]  /*ace0*/  PRMT R3, RZ, 0x5410, R3 ;  /* 0x00005410ff037816 */ /* 0x000fc80000000003 */
[----:B------:R-:W-:-:S04]  /*acf0*/  F2FP.PACK_AB R3, RZ, R3 ;  /* 0x00000003ff03723e */ /* 0x000fc800000000ff */
[----:B------:R-:W-:-:S05]  /*ad00*/  PRMT R3, R3, 0x5410, RZ ;  /* 0x0000541003037816 */ /* 0x000fca00000000ff */
[----:B------:R-:W-:Y:S01]  /*ad10*/  STG.E [R16.64], R3 ;  /* 0x0000000310007986 */ /* 0x000fe2000c101924 */
[----:B------:R-:W-:Y:S05]  /*ad20*/  EXIT ;  /* 0x000000000000794d */ /* 0x000fea0003800000 */
.L_x_1550:
[----:B------:R-:W-:-:S05]  /*ad30*/  PRMT R2, RZ, 0x5410, R3 ;  /* 0x00005410ff027816 */ /* 0x000fca0000000003 */
[----:B------:R-:W-:-:S06]  /*ad40*/  FMUL.FTZ R2, R2, 1 ;  /* 0x3f80000002027820 */ /* 0x000fcc0000410000 */
[----:B------:R-:W0:Y:S02]  /*ad50*/  F2F.F64.F32 R2, R2 ;  /* 0x0000000200027310 */ /* 0x000e240000201800 */
[----:B0-----:R-:W-:Y:S01]  /*ad60*/  STG.E.64 [R16.64], R2 ;  /* 0x0000000210007986 */ /* 0x001fe2000c101b24 */
[----:B------:R-:W-:Y:S05]  /*ad70*/  EXIT ;  /* 0x000000000000794d */ /* 0x000fea0003800000 */
.L_x_1541:
        /* <DEDUP_REMOVED lines=13> */
.L_x_1554:
[----:B------:R-:W-:Y:S01]  /*ae50*/  PRMT R3, RZ, 0x5410, R3 ;  /* 0x00005410ff037816 */ /* 0x000fe20000000003 */
[----:B------:R-:W-:-:S04]  /*ae60*/  CS2R R6, SRZ ;  /* 0x0000000000067805 */ /* 0x000fc8000001ff00 */
[----:B------:R-:W-:-:S04]  /*ae70*/  FMUL.FTZ R3, R3, 1 ;  /* 0x3f80000003037820 */ /* 0x000fc80000410000 */
[----:B------:R-:W0:Y:S02]  /*ae80*/  F2F.F64.F32 R4, R3 ;  /* 0x0000000300047310 */ /* 0x000e240000201800 */
[----:B0-----:R-:W-:Y:S01]  /*ae90*/  STG.E.128 [R16.64], R4 ;  /* 0x0000000410007986 */ /* 0x001fe2000c101d24 */
[----:B------:R-:W-:Y:S05]  /*aea0*/  EXIT ;  /* 0x000000000000794d */ /* 0x000fea0003800000 */
.L_x_1553:
        /* <DEDUP_REMOVED lines=21> */
.L_x_1558:
[----:B------:R-:W-:Y:S05]  /*b000*/  BSYNC B0 ;  /* 0x0000000000007941 */ /* 0x000fea0003800000 */
.L_x_1557:
[----:B------:R-:W-:-:S05]  /*b010*/  LOP3.LUT R3, R0, R3, RZ, 0xfc, !PT ;  /* 0x0000000300037212 */ /* 0x000fca00078efcff */
[----:B------:R-:W-:Y:S01]  /*b020*/  STG.E.U8 [R16.64], R3 ;  /* 0x0000000310007986 */ /* 0x000fe2000c101124 */
[----:B------:R-:W-:Y:S05]  /*b030*/  EXIT ;  /* 0x000000000000794d */ /* 0x000fea0003800000 */
.L_x_1556:
        /* <DEDUP_REMOVED lines=13> */
.L_x_1560:
[----:B------:R-:W-:Y:S01]  /*b110*/  IMAD.MOV.U32 R0, RZ, RZ, 0x7f ;  /* 0x0000007fff007424 */ /* 0x000fe200078e00ff */
[----:B------:R-:W-:-:S04]  /*b120*/  ISETP.GT.U32.AND P0, PT, R2, 0x7f800000, PT ;  /* 0x7f8000000200780c */ /* 0x000fc80003f04070 */
[----:B------:R-:W-:-:S04]  /*b130*/  SEL R0, R0, 0x7c, P0 ;  /* 0x0000007c00007807 */ /* 0x000fc80000000000 */
.L_x_1561:
[----:B------:R-:W-:Y:S05]  /*b140*/  BSYNC B0 ;  /* 0x0000000000007941 */ /* 0x000fea0003800000 */
.L_x_1559:
[----:B------:R-:W-:-:S04]  /*b150*/  LOP3.LUT R2, R3, 0x80000000, RZ, 0xc0, !PT ;  /* 0x8000000003027812 */ /* 0x000fc800078ec0ff */
[----:B------:R-:W-:-:S04]  /*b160*/  SHF.R.U32.HI R3, RZ, 0x18, R2 ;  /* 0x00000018ff037819 */ /* 0x000fc80000011602 */
[----:B------:R-:W-:-:S05]  /*b170*/  LOP3.LUT R3, R0, R3, RZ, 0xfc, !PT ;  /* 0x0000000300037212 */ /* 0x000fca00078efcff */
[----:B------:R-:W-:Y:S01]  /*b180*/  STG.E.U8 [R16.64], R3 ;  /* 0x0000000310007986 */ /* 0x000fe2000c101124 */
[----:B------:R-:W-:Y:S05]  /*b190*/  EXIT ;  /* 0x000000000000794d */ /* 0x000fea0003800000 */
.L_x_1555:
[----:B------:R-:W-:Y:S01]  /*b1a0*/  STG.E.U16 [R16.64], R3 ;  /* 0x0000000310007986 */ /* 0x000fe2000c101524 */
[----:B------:R-:W-:Y:S05]  /*b1b0*/  EXIT ;  /* 0x000000000000794d */ /* 0x000fea0003800000 */
.L_x_1552:
        /* <DEDUP_REMOVED lines=12> */
.L_x_1564:
        /* <DEDUP_REMOVED lines=17> */
.L_x_1567:
[----:B------:R-:W-:-:S04]  /*b390*/  LOP3.LUT R2, R3, 0x80000000, RZ, 0xc0, !PT ;  /* 0x8000000003027812 */ /* 0x000fc800078ec0ff */
[----:B------:R-:W-:-:S04]  /*b3a0*/  SHF.R.U32.HI R3, RZ, 0x18, R2 ;  /* 0x00000018ff037819 */ /* 0x000fc80000011602 */
[----:B------:R-:W-:-:S04]  /*b3b0*/  LOP3.LUT R0, R0, R3, RZ, 0xfc, !PT ;  /* 0x0000000300007212 */ /* 0x000fc800078efcff */
[----:B------:R-:W-:Y:S02]  /*b3c0*/  PRMT R8, R0, 0x7610, R8 ;  /* 0x0000761000087816 */ /* 0x000fe40000000008 */
.L_x_1566:
[----:B------:R-:W-:Y:S05]  /*b3d0*/  BSYNC B0 ;  /* 0x0000000000007941 */ /* 0x000fea0003800000 */
.L_x_1565:
[----:B------:R-:W-:Y:S01]  /*b3e0*/  STG.E.U8 [R16.64], R8 ;  /* 0x0000000810007986 */ /* 0x000fe2000c101124 */
[----:B------:R-:W-:Y:S05]  /*b3f0*/  EXIT ;  /* 0x000000000000794d */ /* 0x000fea0003800000 */
.L_x_1563:
        /* <DEDUP_REMOVED lines=17> */
.L_x_1570:
[----:B------:R-:W-:-:S04]  /*b510*/  LOP3.LUT R2, R3, 0x80000000, RZ, 0xc0, !PT ;  /* 0x8000000003027812 */ /* 0x000fc800078ec0ff */
[----:B------:R-:W-:-:S04]  /*b520*/  SHF.R.U32.HI R3, RZ, 0x18, R2 ;  /* 0x00000018ff037819 */ /* 0x000fc80000011602 */
[----:B------:R-:W-:-:S04]  /*b530*/  LOP3.LUT R0, R0, R3, RZ, 0xfc, !PT ;  /* 0x0000000300007212 */ /* 0x000fc800078efcff */
[----:B------:R-:W-:Y:S02]  /*b540*/  PRMT R8, R0, 0x7610, R8 ;  /* 0x0000761000087816 */ /* 0x000fe40000000008 */
.L_x_1569:
[----:B------:R-:W-:Y:S05]  /*b550*/  BSYNC B0 ;  /* 0x0000000000007941 */ /* 0x000fea0003800000 */
.L_x_1568:
[----:B------:R-:W-:Y:S01]  /*b560*/  STG.E.U8 [R16.64], R8 ;  /* 0x0000000810007986 */ /* 0x000fe2000c101124 */
[----:B------:R-:W-:Y:S05]  /*b570*/  EXIT ;  /* 0x000000000000794d */ /* 0x000fea0003800000 */
.L_x_1562:
        /* <DEDUP_REMOVED lines=22> */
.L_x_1545:
        /* <DEDUP_REMOVED lines=20> */
.L_x_1572:
[----:B------:R-:W-:-:S06]  /*b820*/  PRMT R3, RZ, 0x5410, R3 ;  /* 0x00005410ff037816 */ /* 0x000fcc0000000003 */
[----:B------:R-:W0:Y:S02]  /*b830*/  F2I.U64.TRUNC R2, R3 ;  /* 0x0000000300027311 */ /* 0x000e24000020d800 */
[----:B0-----:R-:W-:Y:S01]  /*b840*/  STG.E.64 [R16.64], R2 ;  /* 0x0000000210007986 */ /* 0x001fe2000c101b24 */
[----:B------:R-:W-:Y:S05]  /*b850*/  EXIT ;  /* 0x000000000000794d */ /* 0x000fea0003800000 */
.L_x_1571:
[----:B------:R-:W-:-:S06]  /*b860*/  PRMT R3, RZ, 0x5410, R3 ;  /* 0x00005410ff037816 */ /* 0x000fcc0000000003 */
[----:B------:R-:W0:Y:S02]  /*b870*/  F2I.FTZ.U32.TRUNC.NTZ R3, R3 ;  /* 0x0000000300037305 */ /* 0x000e24000021f000 */
[----:B0-----:R-:W-:Y:S01]  /*b880*/  STG.E [R16.64], R3 ;  /* 0x0000000310007986 */ /* 0x001fe2000c101924 */
[----:B------:R-:W-:Y:S05]  /*b890*/  EXIT ;  /* 0x000000000000794d */ /* 0x000fea0003800000 */
.L_x_1573:
        /* <DEDUP_REMOVED lines=14> */
.L_x_61611:


//--------------------- .text._ZN2at6native27unrolled_elementwise_kernelIZNS0_50_GLOBAL__N__2680c7bb_12_PowKernel_cu_b2145a98_318429pow_tensor_scalar_kernel_implIN3c108BFloat16ES5_EEvRNS_18TensorIteratorBaseET0_EUlS5_E0_St5arrayIPcLm2EELi4E23TrivialOffsetCalculatorILi1EjESE_NS0_6memory12LoadWithCastILi1EEENSF_13StoreWithCastILi1EEEEEviT_S8_T2_T3_T4_T5_ --------------------------
	.section	.text._ZN2at6native27unrolled_elementwise_kernelIZNS0_50_GLOBAL__N__2680c7bb_12_PowKernel_cu_b2145a98_318429pow_tensor_scalar_kernel_implIN3c108BFloat16ES5_EEvRNS_18TensorIteratorBaseET0_EUlS5_E0_St5arrayIPcLm2EELi4E23TrivialOffsetCalculatorILi1EjESE_NS0_6memory12LoadWithCastILi1EEENSF_13StoreWithCastILi1EEEEEviT_S8_T2_T3_T4_T5_,"ax",@progbits
	.sectioninfo	@"SHI_REGISTERS=28"
	.align	128
        .global         _ZN2at6native27unrolled_elementwise_kernelIZNS0_50_GLOBAL__N__2680c7bb_12_PowKernel_cu_b2145a98_318429pow_tensor_scalar_kernel_implIN3c108BFloat16ES5_EEvRNS_18TensorIteratorBaseET0_EUlS5_E0_St5arrayIPcLm2EELi4E23TrivialOffsetCalculatorILi1EjESE_NS0_6memory12LoadWithCastILi1EEENSF_13StoreWithCastILi1EEEEEviT_S8_T2_T3_T4_T5_
        .type           _ZN2at6native27unrolled_elementwise_kernelIZNS0_50_GLOBAL__N__2680c7bb_12_PowKernel_cu_b2145a98_318429pow_tensor_scalar_kernel_implIN3c108BFloat16ES5_EEvRNS_18TensorIteratorBaseET0_EUlS5_E0_St5arrayIPcLm2EELi4E23TrivialOffsetCalculatorILi1EjESE_NS0_6memory12LoadWithCastILi1EEENSF_13StoreWithCastILi1EEEEEviT_S8_T2_T3_T4_T5_,@function
        .size           _ZN2at6native27unrolled_elementwise_kernelIZNS0_50_GLOBAL__N__2680c7bb_12_PowKernel_cu_b2145a98_318429pow_tensor_scalar_kernel_implIN3c108BFloat16ES5_EEvRNS_18TensorIteratorBaseET0_EUlS5_E0_St5arrayIPcLm2EELi4E23TrivialOffsetCalculatorILi1EjESE_NS0_6memory12LoadWithCastILi1EEENSF_13StoreWithCastILi1EEEEEviT_S8_T2_T3_T4_T5_,(.L_x_61612 - _ZN2at6native27unrolled_elementwise_kernelIZNS0_50_GLOBAL__N__2680c7bb_12_PowKernel_cu_b2145a98_318429pow_tensor_scalar_kernel_implIN3c108BFloat16ES5_EEvRNS_18TensorIteratorBaseET0_EUlS5_E0_St5arrayIPcLm2EELi4E23TrivialOffsetCalculatorILi1EjESE_NS0_6memory12LoadWithCastILi1EEENSF_13StoreWithCastILi1EEEEEviT_S8_T2_T3_T4_T5_)
        .other          _ZN2at6native27unrolled_elementwise_kernelIZNS0_50_GLOBAL__N__2680c7bb_12_PowKernel_cu_b2145a98_318429pow_tensor_scalar_kernel_implIN3c108BFloat16ES5_EEvRNS_18TensorIteratorBaseET0_EUlS5_E0_St5arrayIPcLm2EELi4E23TrivialOffsetCalculatorILi1EjESE_NS0_6memory12LoadWithCastILi1EEENSF_13StoreWithCastILi1EEEEEviT_S8_T2_T3_T4_T5_,@"STO_CUDA_ENTRY STV_DEFAULT"
_ZN2at6native27unrolled_elementwise_kernelIZNS0_50_GLOBAL__N__2680c7bb_12_PowKernel_cu_b2145a98_318429pow_tensor_scalar_kernel_implIN3c108BFloat16ES5_EEvRNS_18TensorIteratorBaseET0_EUlS5_E0_St5arrayIPcLm2EELi4E23TrivialOffsetCalculatorILi1EjESE_NS0_6memory12LoadWithCastILi1EEENSF_13StoreWithCastILi1EEEEEviT_S8_T2_T3_T4_T5_:
.text._ZN2at6native27unrolled_elementwise_kernelIZNS0_50_GLOBAL__N__2680c7bb_12_PowKernel_cu_b2145a98_318429pow_tensor_scalar_kernel_implIN3c108BFloat16ES5_EEvRNS_18TensorIteratorBaseET0_EUlS5_E0_St5arrayIPcLm2EELi4E23TrivialOffsetCalculatorILi1EjESE_NS0_6memory12LoadWithCastILi1EEENSF_13StoreWithCastILi1EEEEEviT_S8_T2_T3_T4_T5_:
        /* <DEDUP_REMOVED lines=32> */
.L_x_1579:
[----:B------:R-:W2:Y:S02]  /*0200*/  LDG.E.U8 R2, [R2.64] ;  /* 0x0000002402027981 */ /* 0x000ea4000c1e1100 */
[----:B--2---:R-:W0:Y:S02]  /*0210*/  I2F.U16 R0, R2 ;  /* 0x0000000200007306 */ /* 0x004e240000101000 */
[----:B0-----:R-:W-:-:S04]  /*0220*/  F2FP.BF16.PACK_AB R0, RZ, R0 ;  /* 0x00000000ff00723e */ /* 0x001fc800000010ff */
[----:B------:R-:W-:Y:S01]  /*0230*/  PRMT R18, R0, 0x7610, R18 ;  /* 0x0000761000127816 */ /* 0x000fe20000000012 */
[----:B------:R-:W-:Y:S05]  /*0240*/  BRA `(.L_x_1581) ;  /* 0x00000f1000007947 */ /* 0x000fea0003800000 */
.L_x_1578:
        /* <DEDUP_REMOVED lines=11> */
.L_x_1583:
[----:B------:R-:W2:Y:S02]  /*0300*/  LDG.E R2, [R2.64] ;  /* 0x0000002402027981 */ /* 0x000ea4000c1e1900 */
[----:B--2---:R-:W0:Y:S02]  /*0310*/  I2F R0, R2 ;  /* 0x0000000200007306 */ /* 0x004e240000201400 */
[----:B0-----:R-:W-:-:S04]  /*0320*/  F2FP.BF16.PACK_AB R0, RZ, R0 ;  /* 0x00000000ff00723e */ /* 0x001fc800000010ff */
[----:B------:R-:W-:Y:S01]  /*0330*/  PRMT R18, R0, 0x7610, R18 ;  /* 0x0000761000127816 */ /* 0x000fe20000000012 */
[----:B------:R-:W-:Y:S05]  /*0340*/  BRA `(.L_x_1581) ;  /* 0x00000e1000007947 */ /* 0x000fea0003800000 */
.L_x_1582:
[----:B------:R-:W2:Y:S02]  /*0350*/  LDG.E.U16 R2, [R2.64] ;  /* 0x0000002402027981 */ /* 0x000ea4000c1e1500 */
[----:B--2---:R-:W0:Y:S02]  /*0360*/  I2F.S16 R0, R2 ;  /* 0x0000000200007306 */ /* 0x004e240000101400 */
[----:B0-----:R-:W-:-:S04]  /*0370*/  F2FP.BF16.PACK_AB R0, RZ, R0 ;  /* 0x00000000ff00723e */ /* 0x001fc800000010ff */
[----:B------:R-:W-:Y:S01]  /*0380*/  PRMT R18, R0, 0x7610, R18 ;  /* 0x0000761000127816 */ /* 0x000fe20000000012 */
[----:B------:R-:W-:Y:S05]  /*0390*/  BRA `(.L_x_1581) ;  /* 0x00000dc000007947 */ /* 0x000fea0003800000 */
.L_x_1577:
        /* <DEDUP_REMOVED lines=9> */
.L_x_1585:
[----:B------:R-:W2:Y:S02]  /*0430*/  LDG.E.U16 R0, [R2.64] ;  /* 0x0000002402007981 */ /* 0x000ea4000c1e1500 */
[----:B--2---:R-:W-:-:S05]  /*0440*/  HADD2.F32 R0, -RZ, R0.H0_H0 ;  /* 0x20000000ff007230 */ /* 0x004fca0000004100 */
[----:B------:R-:W-:-:S04]  /*0450*/  F2FP.BF16.PACK_AB R0, RZ, R0 ;  /* 0x00000000ff00723e */ /* 0x000fc800000010ff */
[----:B------:R-:W-:Y:S01]  /*0460*/  PRMT R18, R0, 0x7610, R18 ;  /* 0x0000761000127816 */ /* 0x000fe20000000012 */
[----:B------:R-:W-:Y:S05]  /*0470*/  BRA `(.L_x_1581) ;  /* 0x00000ce000007947 */ /* 0x000fea0003800000 */
.L_x_1584:
        /* <DEDUP_REMOVED lines=9> */
.L_x_1587:
[----:B------:R-:W2:Y:S02]  /*0510*/  LDG.E.U16 R2, [R2.64] ;  /* 0x0000002402027981 */ /* 0x000ea4000c1e1500 */
[----:B--2---:R-:W-:-:S05]  /*0520*/  HADD2.F32 R0, -RZ, R2.H0_H0 ;  /* 0x20000002ff007230 */ /* 0x004fca0000004100 */
[----:B------:R-:W-:-:S04]  /*0530*/  F2FP.BF16.PACK_AB R0, RZ, R0 ;  /* 0x00000000ff00723e */ /* 0x000fc800000010ff */
[----:B------:R-:W-:Y:S01]  /*0540*/  PRMT R18, R0, 0x7610, R18 ;  /* 0x0000761000127816 */ /* 0x000fe20000000012 */
[----:B------:R-:W-:Y:S05]  /*0550*/  BRA `(.L_x_1581) ;  /* 0x00000c0000007947 */ /* 0x000fea0003800000 */
.L_x_1586:
[----:B------:R-:W2:Y:S02]  /*0560*/  LDG.E.64 R2, [R2.64] ;  /* 0x0000002402027981 */ /* 0x000ea4000c1e1b00 */
[----:B--2---:R-:W0:Y:S01]  /*0570*/  F2F.F32.F64 R0, R2 ;  /* 0x0000000200007310 */ /* 0x004e220000301000 */
[----:B------:R-:W0:-:S14]  /*0580*/  DSETP.GEU.AND P0, PT, |R2|, c[0x2][0x0], PT ;  /* 0x008000000200762a */ /* 0x000e1c0003f0e200 */
[----:B0-----:R-:W-:-:S05]  /*0590*/  @!P0 FMUL R0, R0, 1.175494350822287508e-38 ;  /* 0x0080000000008820 */ /* 0x001fca0000400000 */
[----:B------:R-:W-:-:S04]  /*05a0*/  F2FP.BF16.PACK_AB R0, RZ, R0 ;  /* 0x00000000ff00723e */ /* 0x000fc800000010ff */
[----:B------:R-:W-:Y:S01]  /*05b0*/  PRMT R18, R0, 0x7610, R18 ;  /* 0x0000761000127816 */ /* 0x000fe20000000012 */
[----:B------:R-:W-:Y:S05]  /*05c0*/  BRA `(.L_x_1581) ;  /* 0x00000b9000007947 */ /* 0x000fea0003800000 */
.L_x_1576:
        /* <DEDUP_REMOVED lines=14> */
.L_x_1590:
[----:B------:R-:W2:Y:S02]  /*06b0*/  LDG.E.64 R2, [R2.64] ;  /* 0x0000002402027981 */ /* 0x000ea4000c1e1b00 */
[----:B--2---:R-:W0:Y:S01]  /*06c0*/  F2F.F32.F64 R0, R2 ;  /* 0x0000000200007310 */ /* 0x004e220000301000 */
[----:B------:R-:W0:-:S14]  /*06d0*/  DSETP.GEU.AND P0, PT, |R2|, c[0x2][0x0], PT ;  /* 0x008000000200762a */ /* 0x000e1c0003f0e200 */
[----:B0-----:R-:W-:-:S05]  /*06e0*/  @!P0 FMUL R0, R0, 1.175494350822287508e-38 ;  /* 0x0080000000008820 */ /* 0x001fca0000400000 */
[----:B------:R-:W-:-:S04]  /*06f0*/  F2FP.BF16.PACK_AB R0, RZ, R0 ;  /* 0x00000000ff00723e */ /* 0x000fc800000010ff */
[----:B------:R-:W-:Y:S01]  /*0700*/  PRMT R18, R0, 0x7610, R18 ;  /* 0x0000761000127816 */ /* 0x000fe20000000012 */
[----:B------:R-:W-:Y:S05]  /*0710*/  BRA `(.L_x_1581) ;  /* 0x00000a4000007947 */ /* 0x000fea0003800000 */
.L_x_1589:
        /* <DEDUP_REMOVED lines=28> */
.L_x_1592:
        /* <DEDUP_REMOVED lines=16> */
.L_x_1591:
[----:B------:R0:W5:Y:S01]  /*09e0*/  LDG.E.U16 R18, [R2.64] ;  /* 0x0000002402127981 */ /* 0x000162000c1e1500 */
[----:B------:R-:W-:Y:S05]  /*09f0*/  BRA `(.L_x_1581) ;  /* 0x0000076000007947 */ /* 0x000fea0003800000 */
.L_x_1588:
        /* <DEDUP_REMOVED lines=12> */
.L_x_1595:
        /* <DEDUP_REMOVED lines=21> */
.L_x_1599:
[----:B------:R-:W-:Y:S05]  /*0c10*/  BSYNC B1 ;  /* 0x0000000000017941 */ /* 0x000fea0003800000 */
.L_x_1598:
[----:B------:R-:W-:Y:S01]  /*0c20*/  LEA R3, R0, 0x3b800000, 0x17 ;  /* 0x3b80000000037811 */ /* 0x000fe200078eb8ff */
[----:B------:R-:W-:-:S05]  /*0c30*/  IMAD.SHL.U32 R0, R2, 0x100000, RZ ;  /* 0x0010000002007824 */ /* 0x000fca00078e00ff */
[----:B------:R-:W-:Y:S02]  /*0c40*/  LOP3.LUT R0, R3, R0, R4, 0xfe, !PT ;  /* 0x0000000003007212 */ /* 0x000fe400078efe04 */
.L_x_1597:
[----:B------:R-:W-:Y:S05]  /*0c50*/  BSYNC B0 ;  /* 0x0000000000007941 */ /* 0x000fea0003800000 */
.L_x_1596:
[----:B------:R-:W-:-:S04]  /*0c60*/  F2FP.BF16.PACK_AB R0, RZ, R0 ;  /* 0x00000000ff00723e */ /* 0x000fc800000010ff */
[----:B------:R-:W-:Y:S01]  /*0c70*/  PRMT R18, R0, 0x7610, R18 ;  /* 0x0000761000127816 */ /* 0x000fe20000000012 */
[----:B------:R-:W-:Y:S05]  /*0c80*/  BRA `(.L_x_1581) ;  /* 0x000004d000007947 */ /* 0x000fea0003800000 */
.L_x_1594:
        /* <DEDUP_REMOVED lines=21> */
.L_x_1603:
[----:B------:R-:W-:Y:S05]  /*0de0*/  BSYNC B1 ;  /* 0x0000000000017941 */ /* 0x000fea0003800000 */
.L_x_1602:
[----:B------:R-:W-:Y:S01]  /*0df0*/  LEA R3, R0, 0x37800000, 0x17 ;  /* 0x3780000000037811 */ /* 0x000fe200078eb8ff */
[----:B------:R-:W-:-:S05]  /*0e00*/  IMAD.SHL.U32 R0, R2, 0x200000, RZ ;  /* 0x0020000002007824 */ /* 0x000fca00078e00ff */
[----:B------:R-:W-:Y:S02]  /*0e10*/  LOP3.LUT R0, R3, R0, R4, 0xfe, !PT ;  /* 0x0000000003007212 */ /* 0x000fe400078efe04 */
.L_x_1601:
[----:B------:R-:W-:Y:S05]  /*0e20*/  BSYNC B0 ;  /* 0x0000000000007941 */ /* 0x000fea0003800000 */
.L_x_1600:
[----:B------:R-:W-:-:S04]  /*0e30*/  F2FP.BF16.PACK_AB R0, RZ, R0 ;  /* 0x00000000ff00723e */ /* 0x000fc800000010ff */
[----:B------:R-:W-:Y:S01]  /*0e40*/  PRMT R18, R0, 0x7610, R18 ;  /* 0x0000761000127816 */ /* 0x000fe20000000012 */
[----:B------:R-:W-:Y:S05]  /*0e50*/  BRA `(.L_x_1581) ;  /* 0x0000030000007947 */ /* 0x000fea0003800000 */
.L_x_1593:
        /* <DEDUP_REMOVED lines=14> */
.L_x_1607:
[----:B------:R-:W-:Y:S05]  /*0f40*/  BSYNC B0 ;  /* 0x0000000000007941 */ /* 0x000fea0003800000 */
.L_x_1606:
[----:B------:R-:W-:-:S04]  /*0f50*/  F2FP.BF16.PACK_AB R0, RZ, R0 ;  /* 0x00000000ff00723e */ /* 0x000fc800000010ff */
[----:B------:R-:W-:Y:S01]  /*0f60*/  PRMT R18, R0, 0x7610, R18 ;  /* 0x0000761000127816 */ /* 0x000fe20000000012 */
[----:B------:R-:W-:Y:S05]  /*0f70*/  BRA `(.L_x_1581) ;  /* 0x000001e000007947 */ /* 0x000fea0003800000 */
.L_x_1580:
        /* <DEDUP_REMOVED lines=21> */
.L_x_1605:
[----:B------:R-:W2:Y:S02]  /*10d0*/  LDG.E.64 R2, [R2.64] ;  /* 0x0000002402027981 */ /* 0x000ea4000c1e1b00 */
[----:B--2---:R-:W0:Y:S02]  /*10e0*/  I2F.U64 R0, R2 ;  /* 0x0000000200007312 */ /* 0x004e240000301000 */
[----:B0-----:R-:W-:-:S04]  /*10f0*/  F2FP.BF16.PACK_AB R0, RZ, R0 ;  /* 0x00000000ff00723e */ /* 0x001fc800000010ff */
[----:B------:R-:W-:Y:S01]  /*1100*/  PRMT R18, R0, 0x7610, R18 ;  /* 0x0000761000127816 */ /* 0x000fe20000000012 */
[----:B------:R-:W-:Y:S05]  /*1110*/  BRA `(.L_x_1581) ;  /* 0x0000004000007947 */ /* 0x000fea0003800000 */
.L_x_1604:
[----:B------:R-:W2:Y:S02]  /*1120*/  LDG.E R2, [R2.64] ;  /* 0x0000002402027981 */ /* 0x000ea4000c1e1900 */
[----:B--2---:R-:W0:Y:S02]  /*1130*/  I2F.U32 R0, R2 ;  /* 0x0000000200007306 */ /* 0x004e240000201000 */
[----:B0-----:R-:W-:-:S04]  /*1140*/  F2FP.BF16.PACK_AB R0, RZ, R0 ;  /* 0x00000000ff00723e */ /* 0x001fc800000010ff */
[----:B------:R-:W-:Y:S02]  /*1150*/  PRMT R18, R0, 0x7610, R18 ;  /* 0x0000761000127816 */ /* 0x000fe40000000012 */
.L_x_1581:
[----:B------:R-:W1:Y:S02]  /*1160*/  S2R R24, SR_TID.X ;  /* 0x0000000000187919 */ /* 0x000e640000002100 */
[----:B-1----:R-:W-:-:S03]  /*1170*/  IADD3 R24, R24, 0x80, RZ ;  /* 0x0000008018187810 */ /* 0x002fc60007ffe0ff */
.L_x_1575:
[----:B-1----:R-:W-:Y:S05]  /*1180*/  BSYNC B6 ;  /* 0x0000000000067941 */ /* 0x002fea0003800000 */
.L_x_1574:
        /* <DEDUP_REMOVED lines=24> */
.L_x_1613:
[----:B------:R-:W2:Y:S02]  /*1310*/  LDG.E.U8 R2, [R2.64] ;  /* 0x0000002402027981 */ /* 0x000ea4000c1e1100 */
[----:B--2---:R-:W0:Y:S02]  /*1320*/  I2F.U16 R0, R2 ;  /* 0x0000000200007306 */ /* 0x004e240000101000 */
[----:B0-----:R-:W-:-:S04]  /*1330*/  F2FP.BF16.PACK_AB R0, RZ, R0 ;  /* 0x00000000ff00723e */ /* 0x001fc800000010ff */
[----:B------:R-:W-:Y:S01]  /*1340*/  PRMT R22, R0, 0x7610, R22 ;  /* 0x0000761000167816 */ /* 0x000fe20000000016 */
[----:B------:R-:W-:Y:S05]  /*1350*/  BRA `(.L_x_1615) ;  /* 0x00000f0000007947 */ /* 0x000fea0003800000 */
.L_x_1612:
        /* <DEDUP_REMOVED lines=11> */
.L_x_1617:
[----:B------:R-:W2:Y:S02]  /*1410*/  LDG.E R2, [R2.64] ;  /* 0x0000002402027981 */ /* 0x000ea4000c1e1900 */
[----:B--2---:R-:W0:Y:S02]  /*1420*/  I2F R0, R2 ;  /* 0x0000000200007306 */ /* 0x004e240000201400 */
[----:B0-----:R-:W-:-:S04]  /*1430*/  F2FP.BF16.PACK_AB R0, RZ, R0 ;  /* 0x00000000ff00723e */ /* 0x001fc800000010ff */
[----:B------:R-:W-:Y:S01]  /*1440*/  PRMT R22, R0, 0x7610, R22 ;  /* 0x0000761000167816 */ /* 0x000fe20000000016 */
[----:B------:R-:W-:Y:S05]  /*1450*/  BRA `(.L_x_1615) ;  /* 0x00000e0000007947 */ /* 0x000fea0003800000 */
.L_x_1616:
[----:B------:R-:W2:Y:S02]  /*1460*/  LDG.E.U16 R2, [R2.64] ;  /* 0x0000002402027981 */ /* 0x000ea4000c1e1500 */
[----:B--2---:R-:W0:Y:S02]  /*1470*/  I2F.S16 R0, R2 ;  /* 0x0000000200007306 */ /* 0x004e240000101400 */
[----:B0-----:R-:W-:-:S04]  /*1480*/  F2FP.BF16.PACK_AB R0, RZ, R0 ;  /* 0x00000000ff00723e */ /* 0x001fc800000010ff */
[----:B------:R-:W-:Y:S01]  /*1490*/  PRMT R22, R0, 0x7610, R22 ;  /* 0x0000761000167816 */ /* 0x000fe20000000016 */
[----:B------:R-:W-:Y:S05]  /*14a0*/  BRA `(.L_x_1615) ;  /* 0x00000db000007947 */ /* 0x000fea0003800000 */
.L_x_1611:
        /* <DEDUP_REMOVED lines=9> */
.L_x_1619:
[----:B------:R-:W2:Y:S02]  /*1540*/  LDG.E.U16 R0, [R2.64] ;  /* 0x0000002402007981 */ /* 0x000ea4000c1e1500 */
[----:B--2---:R-:W-:-:S05]  /*1550*/  HADD2.F32 R0, -RZ, R0.H0_H0 ;  /* 0x20000000ff007230 */ /* 0x004fca0000004100 */
[----:B------:R-:W-:-:S04]  /*1560*/  F2FP.BF16.PACK_AB R0, RZ, R0 ;  /* 0x00000000ff00723e */ /* 0x000fc800000010ff */
[----:B------:R-:W-:Y:S01]  /*1570*/  PRMT R22, R0, 0x7610, R22 ;  /* 0x0000761000167816 */ /* 0x000fe20000000016 */
[----:B------:R-:W-:Y:S05]  /*1580*/  BRA `(.L_x_1615) ;  /* 0x00000cd000007947 */ /* 0x000fea0003800000 */
.L_x_1618:
        /* <DEDUP_REMOVED lines=9> */
.L_x_1621:
[----:B------:R-:W2:Y:S02]  /*1620*/  LDG.E.U16 R2, [R2.64] ;  /* 0x0000002402027981 */ /* 0x000ea4000c1e1500 */
[----:B--2---:R-:W-:-:S05]  /*1630*/  HADD2.F32 R0, -RZ, R2.H0_H0 ;  /* 0x20000002ff007230 */ /* 0x004fca0000004100 */
[----:B------:R-:W-:-:S04]  /*1640*/  F2FP.BF16.PACK_AB R0, RZ, R0 ;  /* 0x00000000ff00723e */ /* 0x000fc800000010ff */
[----:B------:R-:W-:Y:S01]  /*1650*/  PRMT R22, R0, 0x7610, R22 ;  /* 0x0000761000167816 */ /* 0x000fe20000000016 */
[----:B------:R-:W-:Y:S05]  /*1660*/  BRA `(.L_x_1615) ;  /* 0x00000bf000007947 */ /* 0x000fea0003800000 */
.L_x_1620:
[----:B------:R-:W2:Y:S02]  /*1670*/  LDG.E.64 R2, [R2.64] ;  /* 0x0000002402027981 */ /* 0x000ea4000c1e1b00 */
[----:B--2---:R-:W0:Y:S01]  /*1680*/  F2F.F32.F64 R0, R2 ;  /* 0x0000000200007310 */ /* 0x004e220000301000 */
[----:B------:R-:W0:-:S14]  /*1690*/  DSETP.GEU.AND P0, PT, |R2|, c[0x2][0x0], PT ;  /* 0x008000000200762a */ /* 0x000e1c0003f0e200 */
[----:B0-----:R-:W-:-:S05]  /*16a0*/  @!P0 FMUL R0, R0, 1.175494350822287508e-38 ;  /* 0x0080000000008820 */ /* 0x001fca0000400000 */
[----:B------:R-:W-:-:S04]  /*16b0*/  F2FP.BF16.PACK_AB R0, RZ, R0 ;  /* 0x00000000ff00723e */ /* 0x000fc800000010ff */
[----:B------:R-:W-:Y:S01]  /*16c0*/  PRMT R22, R0, 0x7610, R22 ;  /* 0x0000761000167816 */ /* 0x000fe20000000016 */
[----:B------:R-:W-:Y:S05]  /*16d0*/  BRA `(.L_x_1615) ;  /* 0x00000b8000007947 */ /* 0x000fea0003800000 */
.L_x_1610:
        /* <DEDUP_REMOVED lines=14> */
.L_x_1624:
[----:B------:R-:W2:Y:S02]  /*17c0*/  LDG.E.64 R2, [R2.64] ;  /* 0x0000002402027981 */ /* 0x000ea4000c1e1b00 */
[----:B--2---:R-:W0:Y:S01]  /*17d0*/  F2F.F32.F64 R0, R2 ;  /* 0x0000000200007310 */ /* 0x004e220000301000 */
[----:B------:R-:W0:-:S14]  /*17e0*/  DSETP.GEU.AND P0, PT, |R2|, c[0x2][0x0], PT ;  /* 0x008000000200762a */ /* 0x000e1c0003f0e200 */
[----:B0-----:R-:W-:-:S05]  /*17f0*/  @!P0 FMUL R0, R0, 1.175494350822287508e-38 ;  /* 0x0080000000008820 */ /* 0x001fca0000400000 */
[----:B------:R-:W-:-:S04]  /*1800*/  F2FP.BF16.PACK_AB R0, RZ, R0 ;  /* 0x00000000ff00723e */ /* 0x000fc800000010ff */
[----:B------:R-:W-:Y:S01]  /*1810*/  PRMT R22, R0, 0x7610, R22 ;  /* 0x0000761000167816 */ /* 0x000fe20000000016 */
[----:B------:R-:W-:Y:S05]  /*1820*/  BRA `(.L_x_1615) ;  /* 0x00000a3000007947 */ /* 0x000fea0003800000 */
.L_x_1623:
        /* <DEDUP_REMOVED lines=28> */
.L_x_1626:
        /* <DEDUP_REMOVED lines=15> */
.L_x_1625:
[----:B------:R0:W5:Y:S01]  /*1ae0*/  LDG.E.U16 R22, [R2.64] ;  /* 0x0000002402167981 */ /* 0x000162000c1e1500 */
[----:B------:R-:W-:Y:S05]  /*1af0*/  BRA `(.L_x_1615) ;  /* 0x0000076000007947 */ /* 0x000fea0003800000 */
.L_x_1622:
        /* <DEDUP_REMOVED lines=12> */
.L_x_1629:
        /* <DEDUP_REMOVED lines=21> */
.L_x_1633:
[----:B------:R-:W-:Y:S05]  /*1d10*/  BSYNC B1 ;  /* 0x0000000000017941 */ /* 0x000fea0003800000 */
.L_x_1632:
[----:B------:R-:W-:Y:S01]  /*1d20*/  LEA R3, R0, 0x3b800000, 0x17 ;  /* 0x3b80000000037811 */ /* 0x000fe200078eb8ff */
[----:B------:R-:W-:-:S05]  /*1d30*/  IMAD.SHL.U32 R0, R2, 0x100000, RZ ;  /* 0x0010000002007824 */ /* 0x000fca00078e00ff */
[----:B------:R-:W-:Y:S02]  /*1d40*/  LOP3.LUT R0, R3, R0, R4, 0xfe, !PT ;  /* 0x0000000003007212 */ /* 0x000fe400078efe04 */
.L_x_1631:
[----:B------:R-:W-:Y:S05]  /*1d50*/  BSYNC B0 ;  /* 0x0000000000007941 */ /* 0x000fea0003800000 */
.L_x_1630:
[----:B------:R-:W-:-:S04]  /*1d60*/  F2FP.BF16.PACK_AB R0, RZ, R0 ;  /* 0x00000000ff00723e */ /* 0x000fc800000010ff */
[----:B------:R-:W-:Y:S01]  /*1d70*/  PRMT R22, R0, 0x7610, R22 ;  /* 0x0000761000167816 */ /* 0x000fe20000000016 */
[----:B------:R-:W-:Y:S05]  /*1d80*/  BRA `(.L_x_1615) ;  /* 0x000004d000007947 */ /* 0x000fea0003800000 */
.L_x_1628:
        /* <DEDUP_REMOVED lines=21> */
.L_x_1637:
[----:B------:R-:W-:Y:S05]  /*1ee0*/  BSYNC B1 ;  /* 0x0000000000017941 */ /* 0x000fea0003800000 */
.L_x_1636:
[----:B------:R-:W-:Y:S01]  /*1ef0*/  LEA R3, R0, 0x37800000, 0x17 ;  /* 0x3780000000037811 */ /* 0x000fe200078eb8ff */
[----:B------:R-:W-:-:S05]  /*1f00*/  IMAD.SHL.U32 R0, R2, 0x200000, RZ ;  /* 0x0020000002007824 */ /* 0x000fca00078e00ff */
[----:B------:R-:W-:Y:S02]  /*1f10*/  LOP3.LUT R0, R3, R0, R4, 0xfe, !PT ;  /* 0x0000000003007212 */ /* 0x000fe400078efe04 */
.L_x_1635:
[----:B------:R-:W-:Y:S05]  /*1f20*/  BSYNC B0 ;  /* 0x0000000000007941 */ /* 0x000fea0003800000 */
.L_x_1634:
[----:B------:R-:W-:-:S04]  /*1f30*/  F2FP.BF16.PACK_AB R0, RZ, R0 ;  /* 0x00000000ff00723e */ /* 0x000fc800000010ff */
[----:B------:R-:W-:Y:S01]  /*1f40*/  PRMT R22, R0, 0x7610, R22 ;  /* 0x0000761000167816 */ /* 0x000fe20000000016 */
[----:B------:R-:W-:Y:S05]  /*1f50*/  BRA `(.L_x_1615) ;  /* 0x0000030000007947 */ /* 0x000fea0003800000 */
.L_x_1627:
        /* <DEDUP_REMOVED lines=14> */
.L_x_1641:
[----:B------:R-:W-:Y:S05]  /*2040*/  BSYNC B0 ;  /* 0x0000000000007941 */ /* 0x000fea0003800000 */
.L_x_1640:
[----:B------:R-:W-:-:S04]  /*2050*/  F2FP.BF16.PACK_AB R0, RZ, R0 ;  /* 0x00000000ff00723e */ /* 0x000fc800000010ff */
[----:B------:R-:W-:Y:S01]  /*2060*/  PRMT R22, R0, 0x7610, R22 ;  /* 0x0000761000167816 */ /* 0x000fe20000000016 */
[----:B------:R-:W-:Y:S05]  /*2070*/  BRA `(.L_x_1615) ;  /* 0x000001e000007947 */ /* 0x000fea0003800000 */
.L_x_1614:
        /* <DEDUP_REMOVED lines=21> */
.L_x_1639:
[----:B------:R-:W2:Y:S02]  /*21d0*/  LDG.E.64 R2, [R2.64] ;  /* 0x0000002402027981 */ /* 0x000ea4000c1e1b00 */
[----:B--2---:R-:W0:Y:S02]  /*21e0*/  I2F.U64 R0, R2 ;  /* 0x0000000200007312 */ /* 0x004e240000301000 */
[----:B0-----:R-:W-:-:S04]  /*21f0*/  F2FP.BF16.PACK_AB R0, RZ, R0 ;  /* 0x00000000ff00723e */ /* 0x001fc800000010ff */
[----:B------:R-:W-:Y:S01]  /*2200*/  PRMT R22, R0, 0x7610, R22 ;  /* 0x0000761000167816 */ /* 0x000fe20000000016 */
[----:B------:R-:W-:Y:S05]  /*2210*/  BRA `(.L_x_1615) ;  /* 0x0000004000007947 */ /* 0x000fea0003800000 */
.L_x_1638:
[----:B------:R-:W2:Y:S02]  /*2220*/  LDG.E R2, [R2.64] ;  /* 0x0000002402027981 */ /* 0x000ea4000c1e1900 */
[----:B--2---:R-:W0:Y:S02]  /*2230*/  I2F.U32 R0, R2 ;  /* 0x0000000200007306 */ /* 0x004e240000201000 */
[----:B0-----:R-:W-:-:S04]  /*2240*/  F2FP.BF16.PACK_AB R0, RZ, R0 ;  /* 0x00000000ff00723e */ /* 0x001fc800000010ff */
[----:B------:R-:W-:Y:S02]  /*2250*/  PRMT R22, R0, 0x7610, R22 ;  /* 0x0000761000167816 */ /* 0x000fe40000000016 */
.L_x_1615:
[----:B------:R-:W-:-:S05]  /*2260*/  IADD3 R24, R24, 0x80, RZ ;  /* 0x0000008018187810 */ /* 0x000fca0007ffe0ff */
.L_x_1609:
[----:B------:R-:W-:Y:S05]  /*2270*/  BSYNC B6 ;  /* 0x0000000000067941 */ /* 0x000fea0003800000 */
.L_x_1608:
        /* <DEDUP_REMOVED lines=26> */
.L_x_1647:
[----:B------:R-:W2:Y:S02]  /*2420*/  LDG.E.U8 R2, [R2.64] ;  /* 0x0000002402027981 */ /* 0x000ea4000c1e1100 */
[----:B--2---:R-:W0:Y:S02]  /*2430*/  I2F.U16 R0, R2 ;  /* 0x0000000200007306 */ /* 0x004e240000101000 */
[----:B0-----:R-:W-:-:S04]  /*2440*/  F2FP.BF16.PACK_AB R0, RZ, R0 ;  /* 0x00000000ff00723e */ /* 0x001fc800000010ff */
[----:B------:R-:W-:Y:S01]  /*2450*/  PRMT R25, R0, 0x7610, R25 ;  /* 0x0000761000197816 */ /* 0x000fe20000000019 */
[----:B------:R-:W-:Y:S05]  /*2460*/  BRA `(.L_x_1649) ;  /* 0x00000f0000007947 */ /* 0x000fea0003800000 */
.L_x_1646:
        /* <DEDUP_REMOVED lines=11> */
.L_x_1651:
[----:B------:R-:W2:Y:S02]  /*2520*/  LDG.E R2, [R2.64] ;  /* 0x0000002402027981 */ /* 0x000ea4000c1e1900 */
[----:B--2---:R-:W0:Y:S02]  /*2530*/  I2F R0, R2 ;  /* 0x0000000200007306 */ /* 0x004e240000201400 */
[----:B0-----:R-:W-:-:S04]  /*2540*/  F2FP.BF16.PACK_AB R0, RZ, R0 ;  /* 0x00000000ff00723e */ /* 0x001fc800000010ff */
[----:B------:R-:W-:Y:S01]  /*2550*/  PRMT R25, R0, 0x7610, R25 ;  /* 0x0000761000197816 */ /* 0x000fe20000000019 */
[----:B------:R-:W-:Y:S05]  /*2560*/  BRA `(.L_x_1649) ;  /* 0x00000e0000007947 */ /* 0x000fea0003800000 */
.L_x_1650:
[----:B------:R-:W2:Y:S02]  /*2570*/  LDG.E.U16 R2, [R2.64] ;  /* 0x0000002402027981 */ /* 0x000ea4000c1e1500 */
[----:B--2---:R-:W0:Y:S02]  /*2580*/  I2F.S16 R0, R2 ;  /* 0x0000000200007306 */ /* 0x004e240000101400 */
[----:B0-----:R-:W-:-:S04]  /*2590*/  F2FP.BF16.PACK_AB R0, RZ, R0 ;  /* 0x00000000ff00723e */ /* 0x001fc800000010ff */
[----:B------:R-:W-:Y:S01]  /*25a0*/  PRMT R25, R0, 0x7610, R25 ;  /* 0x0000761000197816 */ /* 0x000fe20000000019 */
[----:B------:R-:W-:Y:S05]  /*25b0*/  BRA `(.L_x_1649) ;  /* 0x00000db000007947 */ /* 0x000fea0003800000 */
.L_x_1645:
        /* <DEDUP_REMOVED lines=9> */
.L_x_1653:
[----:B------:R-:W2:Y:S02]  /*2650*/  LDG.E.U16 R0, [R2.64] ;  /* 0x0000002402007981 */ /* 0x000ea4000c1e1500 */
[----:B--2---:R-:W-:-:S05]  /*2660*/  HADD2.F32 R0, -RZ, R0.H0_H0 ;  /* 0x20000000ff007230 */ /* 0x004fca0000004100 */
[----:B------:R-:W-:-:S04]  /*2670*/  F2FP.BF16.PACK_AB R0, RZ, R0 ;  /* 0x00000000ff00723e */ /* 0x000fc800000010ff */
[----:B------:R-:W-:Y:S01]  /*2680*/  PRMT R25, R0, 0x7610, R25 ;  /* 0x0000761000197816 */ /* 0x000fe20000000019 */
[----:B------:R-:W-:Y:S05]  /*2690*/  BRA `(.L_x_1649) ;  /* 0x00000cd000007947 */ /* 0x000fea0003800000 */
.L_x_1652:
        /* <DEDUP_REMOVED lines=9> */
.L_x_1655:
[----:B------:R-:W2:Y:S02]  /*2730*/  LDG.E.U16 R2, [R2.64] ;  /* 0x0000002402027981 */ /* 0x000ea4000c1e1500 */
[----:B--2---:R-:W-:-:S05]  /*2740*/  HADD2.F32 R0, -RZ, R2.H0_H0 ;  /* 0x20000002ff007230 */ /* 0x004fca0000004100 */
[----:B------:R-:W-:-:S04]  /*2750*/  F2FP.BF16.PACK_AB R0, RZ, R0 ;  /* 0x00000000ff00723e */ /* 0x000fc800000010ff */
[----:B------:R-:W-:Y:S01]  /*2760*/  PRMT R25, R0, 0x7610, R25 ;  /* 0x0000761000197816 */ /* 0x000fe20000000019 */
[----:B------:R-:W-:Y:S05]  /*2770*/  BRA `(.L_x_1649) ;  /* 0x00000bf000007947 */ /* 0x000fea0003800000 */
.L_x_1654:
[----:B------:R-:W2:Y:S02]  /*2780*/  LDG.E.64 R2, [R2.64] ;  /* 0x0000002402027981 */ /* 0x000ea4000c1e1b00 */
[----:B--2---:R-:W0:Y:S01]  /*2790*/  F2F.F32.F64 R0, R2 ;  /* 0x0000000200007310 */ /* 0x004e220000301000 */
[----:B------:R-:W0:-:S14]  /*27a0*/  DSETP.GEU.AND P0, PT, |R2|, c[0x2][0x0], PT ;  /* 0x008000000200762a */ /* 0x000e1c0003f0e200 */
[----:B0-----:R-:W-:-:S05]  /*27b0*/  @!P0 FMUL R0, R0, 1.175494350822287508e-38 ;  /* 0x0080000000008820 */ /* 0x001fca0000400000 */
[----:B------:R-:W-:-:S04]  /*27c0*/  F2FP.BF16.PACK_AB R0, RZ, R0 ;  /* 0x00000000ff00723e */ /* 0x000fc800000010ff */
[----:B------:R-:W-:Y:S01]  /*27d0*/  PRMT R25, R0, 0x7610, R25 ;  /* 0x0000761000197816 */ /* 0x000fe20000000019 */
[----:B------:R-:W-:Y:S05]  /*27e0*/  BRA `(.L_x_1649) ;  /* 0x00000b8000007947 */ /* 0x000fea0003800000 */
.L_x_1644:
        /* <DEDUP_REMOVED lines=14> */
.L_x_1658:
[----:B------:R-:W2:Y:S02]  /*28d0*/  LDG.E.64 R2, [R2.64] ;  /* 0x0000002402027981 */ /* 0x000ea4000c1e1b00 */
[----:B--2---:R-:W0:Y:S01]  /*28e0*/  F2F.F32.F64 R0, R2 ;  /* 0x0000000200007310 */ /* 0x004e220000301000 */
[----:B------:R-:W0:-:S14]  /*28f0*/  DSETP.GEU.AND P0, PT, |R2|, c[0x2][0x0], PT ;  /* 0x008000000200762a */ /* 0x000e1c0003f0e200 */
[----:B0-----:R-:W-:-:S05]  /*2900*/  @!P0 FMUL R0, R0, 1.175494350822287508e-38 ;  /* 0x0080000000008820 */ /* 0x001fca0000400000 */
[----:B------:R-:W-:-:S04]  /*2910*/  F2FP.BF16.PACK_AB R0, RZ, R0 ;  /* 0x00000000ff00723e */ /* 0x000fc800000010ff */
[----:B------:R-:W-:Y:S01]  /*2920*/  PRMT R25, R0, 0x7610, R25 ;  /* 0x0000761000197816 */ /* 0x000fe20000000019 */
[----:B------:R-:W-:Y:S05]  /*2930*/  BRA `(.L_x_1649) ;  /* 0x00000a3000007947 */ /* 0x000fea0003800000 */
.L_x_1657:
        /* <DEDUP_REMOVED lines=28> */
.L_x_1660:
        /* <DEDUP_REMOVED lines=15> */
.L_x_1659:
[----:B------:R0:W5:Y:S01]  /*2bf0*/  LDG.E.U16 R25, [R2.64] ;  /* 0x0000002402197981 */ /* 0x000162000c1e1500 */
[----:B------:R-:W-:Y:S05]  /*2c00*/  BRA `(.L_x_1649) ;  /* 0x0000076000007947 */ /* 0x000fea0003800000 */
.L_x_1656:
        /* <DEDUP_REMOVED lines=12> */
.L_x_1663:
        /* <DEDUP_REMOVED lines=21> */
.L_x_1667:
[----:B------:R-:W-:Y:S05]  /*2e20*/  BSYNC B1 ;  /* 0x0000000000017941 */ /* 0x000fea0003800000 */
.L_x_1666:
[----:B------:R-:W-:Y:S01]  /*2e30*/  LEA R3, R0, 0x3b800000, 0x17 ;  /* 0x3b80000000037811 */ /* 0x000fe200078eb8ff */
[----:B------:R-:W-:-:S05]  /*2e40*/  IMAD.SHL.U32 R0, R2, 0x100000, RZ ;  /* 0x0010000002007824 */ /* 0x000fca00078e00ff */
[----:B------:R-:W-:Y:S02]  /*2e50*/  LOP3.LUT R0, R3, R0, R4, 0xfe, !PT ;  /* 0x0000000003007212 */ /* 0x000fe400078efe04 */
.L_x_1665:
[----:B------:R-:W-:Y:S05]  /*2e60*/  BSYNC B0 ;  /* 0x0000000000007941 */ /* 0x000fea0003800000 */
.L_x_1664:
[----:B------:R-:W-:-:S04]  /*2e70*/  F2FP.BF16.PACK_AB R0, RZ, R0 ;  /* 0x00000000ff00723e */ /* 0x000fc800000010ff */
[----:B------:R-:W-:Y:S01]  /*2e80*/  PRMT R25, R0, 0x7610, R25 ;  /* 0x0000761000197816 */ /* 0x000fe20000000019 */
[----:B------:R-:W-:Y:S05]  /*2e90*/  BRA `(.L_x_1649) ;  /* 0x000004d000007947 */ /* 0x000fea0003800000 */
.L_x_1662:
        /* <DEDUP_REMOVED lines=21> */
.L_x_1671:
[----:B------:R-:W-:Y:S05]  /*2ff0*/  BSYNC B1 ;  /* 0x0000000000017941 */ /* 0x000fea0003800000 */
.L_x_1670:
[----:B------:R-:W-:Y:S01]  /*3000*/  LEA R3, R0, 0x37800000, 0x17 ;  /* 0x3780000000037811 */ /* 0x000fe200078eb8ff */
[----:B------:R-:W-:-:S05]  /*3010*/  IMAD.SHL.U32 R0, R2, 0x200000, RZ ;  /* 0x0020000002007824 */ /* 0x000fca00078e00ff */
[----:B------:R-:W-:Y:S02]  /*3020*/  LOP3.LUT R0, R3, R0, R4, 0xfe, !PT ;  /* 0x0000000003007212 */ /* 0x000fe400078efe04 */
.L_x_1669:
[----:B------:R-:W-:Y:S05]  /*3030*/  BSYNC B0 ;  /* 0x0000000000007941 */ /* 0x000fea0003800000 */
.L_x_1668:
[----:B------:R-:W-:-:S04]  /*3040*/  F2FP.BF16.PACK_AB R0, RZ, R0 ;  /* 0x00000000ff00723e */ /* 0x000fc800000010ff */
[----:B------:R-:W-:Y:S01]  /*3050*/  PRMT R25, R0, 0x7610, R25 ;  /* 0x0000761000197816 */ /* 0x000fe20000000019 */
[----:B------:R-:W-:Y:S05]  /*3060*/  BRA `(.L_x_1649) ;  /* 0x0000030000007947 */ /* 0x000fea0003800000 */
.L_x_1661:
        /* <DEDUP_REMOVED lines=14> */
.L_x_1675:
[----:B------:R-:W-:Y:S05]  /*3150*/  BSYNC B0 ;  /* 0x0000000000007941 */ /* 0x000fea0003800000 */
.L_x_1674:
[----:B------:R-:W-:-:S04]  /*3160*/  F2FP.BF16.PACK_AB R0, RZ, R0 ;  /* 0x00000000ff00723e */ /* 0x000fc800000010ff */
[----:B------:R-:W-:Y:S01]  /*3170*/  PRMT R25, R0, 0x7610, R25 ;  /* 0x0000761000197816 */ /* 0x000fe20000000019 */
[----:B------:R-:W-:Y:S05]  /*3180*/  BRA `(.L_x_1649) ;  /* 0x000001e000007947 */ /* 0x000fea0003800000 */
.L_x_1648:
        /* <DEDUP_REMOVED lines=21> */
.L_x_1673:
[----:B------:R-:W2:Y:S02]  /*32e0*/  LDG.E.64 R2, [R2.64] ;  /* 0x0000002402027981 */ /* 0x000ea4000c1e1b00 */
[----:B--2---:R-:W0:Y:S02]  /*32f0*/  I2F.U64 R0, R2 ;  /* 0x0000000200007312 */ /* 0x004e240000301000 */
[----:B0-----:R-:W-:-:S04]  /*3300*/  F2FP.BF16.PACK_AB R0, RZ, R0 ;  /* 0x00000000ff00723e */ /* 0x001fc800000010ff */
[----:B------:R-:W-:Y:S01]  /*3310*/  PRMT R25, R0, 0x7610, R25 ;  /* 0x0000761000197816 */ /* 0x000fe20000000019 */
[----:B------:R-:W-:Y:S05]  /*3320*/  BRA `(.L_x_1649) ;  /* 0x0000004000007947 */ /* 0x000fea0003800000 */
.L_x_1672:
[----:B------:R-:W2:Y:S02]  /*3330*/  LDG.E R2, [R2.64] ;  /* 0x0000002402027981 */ /* 0x000ea4000c1e1900 */
[----:B--2---:R-:W0:Y:S02]  /*3340*/  I2F.U32 R0, R2 ;  /* 0x0000000200007306 */ /* 0x004e240000201000 */
[----:B0-----:R-:W-:-:S04]  /*3350*/  F2FP.BF16.PACK_AB R0, RZ, R0 ;  /* 0x00000000ff00723e */ /* 0x001fc800000010ff */
[----:B------:R-:W-:Y:S02]  /*3360*/  PRMT R25, R0, 0x7610, R25 ;  /* 0x0000761000197816 */ /* 0x000fe40000000019 */
.L_x_1649:
[----:B------:R-:W-:-:S05]  /*3370*/  IADD3 R24, R24, 0x80, RZ ;  /* 0x0000008018187810 */ /* 0x000fca0007ffe0ff */
.L_x_1643:
[----:B------:R-:W-:Y:S05]  /*3380*/  BSYNC B6 ;  /* 0x0000000000067941 */ /* 0x000fea0003800000 */
.L_x_1642:
        /* <DEDUP_REMOVED lines=23> */
.L_x_1681:
[----:B------:R-:W2:Y:S02]  /*3500*/  LDG.E.U8 R2, [R2.64] ;  /* 0x0000002402027981 */ /* 0x000ea4000c1e1100 */
[----:B--2---:R-:W0:Y:S02]  /*3510*/  I2F.U16 R0, R2 ;  /* 0x0000000200007306 */ /* 0x004e240000101000 */
[----:B0-----:R-:W-:-:S04]  /*3520*/  F2FP.BF16.PACK_AB R0, RZ, R0 ;  /* 0x00000000ff00723e */ /* 0x001fc800000010ff */
[----:B------:R-:W-:Y:S01]  /*3530*/  PRMT R23, R0, 0x7610, R23 ;  /* 0x0000761000177816 */ /* 0x000fe20000000017 */
[----:B------:R-:W-:Y:S05]  /*3540*/  BRA `(.L_x_1677) ;  /* 0x00000f0000007947 */ /* 0x000fea0003800000 */
.L_x_1680:
        /* <DEDUP_REMOVED lines=11> */
.L_x_1684:
[----:B------:R-:W2:Y:S02]  /*3600*/  LDG.E R2, [R2.64] ;  /* 0x0000002402027981 */ /* 0x000ea4000c1e1900 */
[----:B--2---:R-:W0:Y:S02]  /*3610*/  I2F R0, R2 ;  /* 0x0000000200007306 */ /* 0x004e240000201400 */
[----:B0-----:R-:W-:-:S04]  /*3620*/  F2FP.BF16.PACK_AB R0, RZ, R0 ;  /* 0x00000000ff00723e */ /* 0x001fc800000010ff */
[----:B------:R-:W-:Y:S01]  /*3630*/  PRMT R23, R0, 0x7610, R23 ;  /* 0x0000761000177816 */ /* 0x000fe20000000017 */
[----:B------:R-:W-:Y:S05]  /*3640*/  BRA `(.L_x_1677) ;  /* 0x00000e0000007947 */ /* 0x000fea0003800000 */
.L_x_1683:
[----:B------:R-:W2:Y:S02]  /*3650*/  LDG.E.U16 R2, [R2.64] ;  /* 0x0000002402027981 */ /* 0x000ea4000c1e1500 */
[----:B--2---:R-:W0:Y:S02]  /*3660*/  I2F.S16 R0, R2 ;  /* 0x0000000200007306 */ /* 0x004e240000101400 */
[----:B0-----:R-:W-:-:S04]  /*3670*/  F2FP.BF16.PACK_AB R0, RZ, R0 ;  /* 0x00000000ff00723e */ /* 0x001fc800000010ff */
[----:B------:R-:W-:Y:S01]  /*3680*/  PRMT R23, R0, 0x7610, R23 ;  /* 0x0000761000177816 */ /* 0x000fe20000000017 */
[----:B------:R-:W-:Y:S05]  /*3690*/  BRA `(.L_x_1677) ;  /* 0x00000db000007947 */ /* 0x000fea0003800000 */
.L_x_1679:
        /* <DEDUP_REMOVED lines=9> */
.L_x_1686:
[----:B------:R-:W2:Y:S02]  /*3730*/  LDG.E.U16 R0, [R2.64] ;  /* 0x0000002402007981 */ /* 0x000ea4000c1e1500 */
[----:B--2---:R-:W-:-:S05]  /*3740*/  HADD2.F32 R0, -RZ, R0.H0_H0 ;  /* 0x20000000ff007230 */ /* 0x004fca0000004100 */
[----:B------:R-:W-:-:S04]  /*3750*/  F2FP.BF16.PACK_AB R0, RZ, R0 ;  /* 0x00000000ff00723e */ /* 0x000fc800000010ff */
[----:B------:R-:W-:Y:S01]  /*3760*/  PRMT R23, R0, 0x7610, R23 ;  /* 0x0000761000177816 */ /* 0x000fe20000000017 */
[----:B------:R-:W-:Y:S05]  /*3770*/  BRA `(.L_x_1677) ;  /* 0x00000cd000007947 */ /* 0x000fea0003800000 */
.L_x_1685:
        /* <DEDUP_REMOVED lines=9> */
.L_x_1688:
[----:B------:R-:W2:Y:S02]  /*3810*/  LDG.E.U16 R2, [R2.64] ;  /* 0x0000002402027981 */ /* 0x000ea4000c1e1500 */
[----:B--2---:R-:W-:-:S05]  /*3820*/  HADD2.F32 R0, -RZ, R2.H0_H0 ;  /* 0x20000002ff007230 */ /* 0x004fca0000004100 */
[----:B------:R-:W-:-:S04]  /*3830*/  F2FP.BF16.PACK_AB R0, RZ, R0 ;  /* 0x00000000ff00723e */ /* 0x000fc800000010ff */
[----:B------:R-:W-:Y:S01]  /*3840*/  PRMT R23, R0, 0x7610, R23 ;  /* 0x0000761000177816 */ /* 0x000fe20000000017 */
[----:B------:R-:W-:Y:S05]  /*3850*/  BRA `(.L_x_1677) ;  /* 0x00000bf000007947 */ /* 0x000fea0003800000 */
.L_x_1687:
[----:B------:R-:W2:Y:S02]  /*3860*/  LDG.E.64 R2, [R2.64] ;  /* 0x0000002402027981 */ /* 0x000ea4000c1e1b00 */
[----:B--2---:R-:W0:Y:S01]  /*3870*/  F2F.F32.F64 R0, R2 ;  /* 0x0000000200007310 */ /* 0x004e220000301000 */
[----:B------:R-:W0:-:S14]  /*3880*/  DSETP.GEU.AND P0, PT, |R2|, c[0x2][0x0], PT ;  /* 0x008000000200762a */ /* 0x000e1c0003f0e200 */
[----:B0-----:R-:W-:-:S05]  /*3890*/  @!P0 FMUL R0, R0, 1.175494350822287508e-38 ;  /* 0x0080000000008820 */ /* 0x001fca0000400000 */
[----:B------:R-:W-:-:S04]  /*38a0*/  F2FP.BF16.PACK_AB R0, RZ, R0 ;  /* 0x00000000ff00723e */ /* 0x000fc800000010ff */
[----:B------:R-:W-:Y:S01]  /*38b0*/  PRMT R23, R0, 0x7610, R23 ;  /* 0x0000761000177816 */ /* 0x000fe20000000017 */
[----:B------:R-:W-:Y:S05]  /*38c0*/  BRA `(.L_x_1677) ;  /* 0x00000b8000007947 */ /* 0x000fea0003800000 */
.L_x_1678:
        /* <DEDUP_REMOVED lines=14> */
.L_x_1691:
[----:B------:R-:W2:Y:S02]  /*39b0*/  LDG.E.64 R2, [R2.64] ;  /* 0x0000002402027981 */ /* 0x000ea4000c1e1b00 */
[----:B--2---:R-:W0:Y:S01]  /*39c0*/  F2F.F32.F64 R0, R2 ;  /* 0x0000000200007310 */ /* 0x004e220000301000 */
[----:B------:R-:W0:-:S14]  /*39d0*/  DSETP.GEU.AND P0, PT, |R2|, c[0x2][0x0], PT ;  /* 0x008000000200762a */ /* 0x000e1c0003f0e200 */
[----:B0-----:R-:W-:-:S05]  /*39e0*/  @!P0 FMUL R0, R0, 1.175494350822287508e-38 ;  /* 0x0080000000008820 */ /* 0x001fca0000400000 */
[----:B------:R-:W-:-:S04]  /*39f0*/  F2FP.BF16.PACK_AB R0, RZ, R0 ;  /* 0x00000000ff00723e */ /* 0x000fc800000010ff */
[----:B------:R-:W-:Y:S01]  /*3a00*/  PRMT R23, R0, 0x7610, R23 ;  /* 0x0000761000177816 */ /* 0x000fe20000000017 */
[----:B------:R-:W-:Y:S05]  /*3a10*/  BRA `(.L_x_1677) ;  /* 0x00000a3000007947 */ /* 0x000fea0003800000 */
.L_x_1690:
        /* <DEDUP_REMOVED lines=28> */
.L_x_1693:
        /* <DEDUP_REMOVED lines=15> */
.L_x_1692:
[----:B------:R0:W5:Y:S01]  /*3cd0*/  LDG.E.U16 R23, [R2.64] ;  /* 0x0000002402177981 */ /* 0x000162000c1e1500 */
[----:B------:R-:W-:Y:S05]  /*3ce0*/  BRA `(.L_x_1677) ;  /* 0x0000076000007947 */ /* 0x000fea0003800000 */
.L_x_1689:
        /* <DEDUP_REMOVED lines=12> */
.L_x_1696:
        /* <DEDUP_REMOVED lines=21> */
.L_x_1700:
[----:B------:R-:W-:Y:S05]  /*3f00*/  BSYNC B1 ;  /* 0x0000000000017941 */ /* 0x000fea0003800000 */
.L_x_1699:
[----:B------:R-:W-:Y:S01]  /*3f10*/  LEA R3, R0, 0x3b800000, 0x17 ;  /* 0x3b80000000037811 */ /* 0x000fe200078eb8ff */
[----:B------:R-:W-:-:S05]  /*3f20*/  IMAD.SHL.U32 R0, R2, 0x100000, RZ ;  /* 0x0010000002007824 */ /* 0x000fca00078e00ff */
[----:B------:R-:W-:Y:S02]  /*3f30*/  LOP3.LUT R0, R3, R0, R4, 0xfe, !PT ;  /* 0x0000000003007212 */ /* 0x000fe400078efe04 */
.L_x_1698:
[----:B------:R-:W-:Y:S05]  /*3f40*/  BSYNC B0 ;  /* 0x0000000000007941 */ /* 0x000fea0003800000 */
.L_x_1697:
[----:B------:R-:W-:-:S04]  /*3f50*/  F2FP.BF16.PACK_AB R0, RZ, R0 ;  /* 0x00000000ff00723e */ /* 0x000fc800000010ff */
[----:B------:R-:W-:Y:S01]  /*3f60*/  PRMT R23, R0, 0x7610, R23 ;  /* 0x0000761000177816 */ /* 0x000fe20000000017 */
[----:B------:R-:W-:Y:S05]  /*3f70*/  BRA `(.L_x_1677) ;  /* 0x000004d000007947 */ /* 0x000fea0003800000 */
.L_x_1695:
        /* <DEDUP_REMOVED lines=21> */
.L_x_1704:
[----:B------:R-:W-:Y:S05]  /*40d0*/  BSYNC B1 ;  /* 0x0000000000017941 */ /* 0x000fea0003800000 */
.L_x_1703:
[----:B------:R-:W-:Y:S01]  /*40e0*/  LEA R3, R0, 0x37800000, 0x17 ;  /* 0x3780000000037811 */ /* 0x000fe200078eb8ff */
[----:B------:R-:W-:-:S05]  /*40f0*/  IMAD.SHL.U32 R0, R2, 0x200000, RZ ;  /* 0x0020000002007824 */ /* 0x000fca00078e00ff */
[----:B------:R-:W-:Y:S02]  /*4100*/  LOP3.LUT R0, R3, R0, R4, 0xfe, !PT ;  /* 0x0000000003007212 */ /* 0x000fe400078efe04 */
.L_x_1702:
[----:B------:R-:W-:Y:S05]  /*4110*/  BSYNC B0 ;  /* 0x0000000000007941 */ /* 0x000fea0003800000 */
.L_x_1701:
[----:B------:R-:W-:-:S04]  /*4120*/  F2FP.BF16.PACK_AB R0, RZ, R0 ;  /* 0x00000000ff00723e */ /* 0x000fc800000010ff */
[----:B------:R-:W-:Y:S01]  /*4130*/  PRMT R23, R0, 0x7610, R23 ;  /* 0x0000761000177816 */ /* 0x000fe20000000017 */
[----:B------:R-:W-:Y:S05]  /*4140*/  BRA `(.L_x_1677) ;  /* 0x0000030000007947 */ /* 0x000fea0003800000 */
.L_x_1694:
        /* <DEDUP_REMOVED lines=14> */
.L_x_1708:
[----:B------:R-:W-:Y:S05]  /*4230*/  BSYNC B0 ;  /* 0x0000000000007941 */ /* 0x000fea0003800000 */
.L_x_1707:
[----:B------:R-:W-:-:S04]  /*4240*/  F2FP.BF16.PACK_AB R0, RZ, R0 ;  /* 0x00000000ff00723e */ /* 0x000fc800000010ff */
[----:B------:R-:W-:Y:S01]  /*4250*/  PRMT R23, R0, 0x7610, R23 ;  /* 0x0000761000177816 */ /* 0x000fe20000000017 */
[----:B------:R-:W-:Y:S05]  /*4260*/  BRA `(.L_x_1677) ;  /* 0x000001e000007947 */ /* 0x000fea0003800000 */
.L_x_1682:
        /* <DEDUP_REMOVED lines=21> */
.L_x_1706:
[----:B------:R-:W2:Y:S02]  /*43c0*/  LDG.E.64 R2, [R2.64] ;  /* 0x0000002402027981 */ /* 0x000ea4000c1e1b00 */
[----:B--2---:R-:W0:Y:S02]  /*43d0*/  I2F.U64 R0, R2 ;  /* 0x0000000200007312 */ /* 0x004e240000301000 */
[----:B0-----:R-:W-:-:S04]  /*43e0*/  F2FP.BF16.PACK_AB R0, RZ, R0 ;  /* 0x00000000ff00723e */ /* 0x001fc800000010ff */
[----:B------:R-:W-:Y:S01]  /*43f0*/  PRMT R23, R0, 0x7610, R23 ;  /* 0x0000761000177816 */ /* 0x000fe20000000017 */
[----:B------:R-:W-:Y:S05]  /*4400*/  BRA `(.L_x_1677) ;  /* 0x0000004000007947 */ /* 0x000fea0003800000 */
.L_x_1705:
[----:B------:R-:W2:Y:S02]  /*4410*/  LDG.E R2, [R2.64] ;  /* 0x0000002402027981 */ /* 0x000ea4000c1e1900 */
[----:B--2---:R-:W0:Y:S02]  /*4420*/  I2F.U32 R0, R2 ;  /* 0x0000000200007306 */ /* 0x004e240000201000 */
[----:B0-----:R-:W-:-:S04]  /*4430*/  F2FP.BF16.PACK_AB R0, RZ, R0 ;  /* 0x00000000ff00723e */ /* 0x001fc800000010ff */
[----:B------:R-:W-:Y:S02]  /*4440*/  PRMT R23, R0, 0x7610, R23 ;  /* 0x0000761000177816 */ /* 0x000fe40000000017 */
.L_x_1677:
[----:B------:R-:W-:Y:S05]  /*4450*/  BSYNC B6 ;  /* 0x0000000000067941 */ /* 0x000fea0003800000 */
.L_x_1676:
[----:B------:R-:W1:Y:S01]  /*4460*/  S2R R19, SR_TID.X ;  /* 0x0000000000137919 */ /* 0x000e620000002100 */
[----:B------:R-:W-:Y:S01]  /*4470*/  BSSY B6, `(.L_x_1709) ;  /* 0x0000133000067945 */ /* 0x000fe20003800000 */
[C---:B-1----:R-:W-:Y:S02]  /*4480*/  IADD3 R24, R19.reuse, 0x80, RZ ;  /* 0x0000008013187810 */ /* 0x042fe40007ffe0ff */
[CC--:B------:R-:W-:Y:S02]  /*4490*/  ISETP.GE.AND P3, PT, R19.reuse, R17.reuse, PT ;  /* 0x000000111300720c */ /* 0x0c0fe40003f66270 */
[C---:B------:R-:W-:Y:S02]  /*44a0*/  IADD3 R0, R19.reuse, 0x100, RZ ;  /* 0x0000010013007810 */ /* 0x040fe40007ffe0ff */
[----:B------:R-:W-:Y:S02]  /*44b0*/  ISETP.GE.AND P0, PT, R24, R17, PT ;  /* 0x000000111800720c */ /* 0x000fe40003f06270 */
[----:B0-----:R-:W-:-:S02]  /*44c0*/  IADD3 R2, R19, 0x180, RZ ;  /* 0x0000018013027810 */ /* 0x001fc40007ffe0ff */
[-C--:B------:R-:W-:Y:S02]  /*44d0*/  ISETP.GE.AND P1, PT, R0, R17.reuse, PT ;  /* 0x000000110000720c */ /* 0x080fe40003f26270 */
[----:B------:R-:W-:-:S03]  /*44e0*/  ISETP.GE.AND P2, PT, R2, R17, PT ;  /* 0x000000110200720c */ /* 0x000fc60003f46270 */
[----:B-----5:R-:W-:Y:S02]  /*44f0*/  @!P3 PRMT R0, RZ, 0x5410, R18 ;  /* 0x00005410ff00b816 */ /* 0x020fe40000000012 */
[----:B------:R-:W0:Y:S02]  /*4500*/  LDC.U8 R18, c[0x0][0x18c] ;  /* 0x00006300ff127b82 */ /* 0x000e240000000000 */
[----:B------:R-:W-:Y:S01]  /*4510*/  @!P0 PRMT R22, RZ, 0x5410, R22 ;  /* 0x00005410ff168816 */ /* 0x000fe20000000016 */
[----:B------:R-:W-:-:S03]  /*4520*/  @!P3 FMUL.FTZ R2, R0, R0 ;  /* 0x000000000002b220 */ /* 0x000fc60000410000 */
[----:B------:R-:W-:Y:S01]  /*4530*/  @!P1 PRMT R6, RZ, 0x5410, R25 ;  /* 0x00005410ff069816 */ /* 0x000fe20000000019 */
[----:B------:R-:W-:Y:S01]  /*4540*/  @!P0 FMUL.FTZ R3, R22, R22 ;  /* 0x0000001616038220 */ /* 0x000fe20000410000 */
[----:B------:R-:W-:Y:S02]  /*4550*/  @!P2 PRMT R23, RZ, 0x5410, R23 ;  /* 0x00005410ff17a816 */ /* 0x000fe40000000017 */
[----:B------:R-:W-:Y:S01]  /*4560*/  @!P3 F2FP.BF16.PACK_AB R2, RZ, R2 ;  /* 0x00000002ff02b23e */ /* 0x000fe200000010ff */
[----:B------:R-:W-:Y:S01]  /*4570*/  @!P1 FMUL.FTZ R5, R6, R6 ;  /* 0x0000000606059220 */ /* 0x000fe20000410000 */
[----:B------:R-:W-:Y:S01]  /*4580*/  @!P0 F2FP.BF16.PACK_AB R4, RZ, R3 ;  /* 0x00000003ff04823e */ /* 0x000fe200000010ff */
[----:B------:R-:W-:Y:S01]  /*4590*/  @!P2 FMUL.FTZ R7, R23, R23 ;  /* 0x000000171707a220 */ /* 0x000fe20000410000 */
[----:B------:R-:W-:Y:S02]  /*45a0*/  @!P3 PRMT R3, RZ, 0x5410, R2 ;  /* 0x00005410ff03b816 */ /* 0x000fe40000000002 */
[----:B------:R-:W-:-:S02]  /*45b0*/  @!P1 F2FP.BF16.PACK_AB R2, RZ, R5 ;  /* 0x00000005ff02923e */ /* 0x000fc400000010ff */
[----:B------:R-:W-:Y:S01]  /*45c0*/  @!P0 PRMT R5, RZ, 0x5410, R4 ;  /* 0x00005410ff058816 */ /* 0x000fe20000000004 */
[----:B------:R-:W-:Y:S01]  /*45d0*/  @!P3 FMUL.FTZ R3, R0, R3 ;  /* 0x000000030003b220 */ /* 0x000fe20000410000 */
[----:B------:R-:W-:-:S03]  /*45e0*/  @!P2 F2FP.BF16.PACK_AB R7, RZ, R7 ;  /* 0x00000007ff07a23e */ /* 0x000fc600000010ff */
[----:B------:R-:W-:Y:S01]  /*45f0*/  @!P0 FMUL.FTZ R25, R22, R5 ;  /* 0x0000000516198220 */ /* 0x000fe20000410000 */
[----:B------:R-:W-:Y:S02]  /*4600*/  @!P1 PRMT R5, RZ, 0x5410, R2 ;  /* 0x00005410ff059816 */ /* 0x000fe40000000002 */
[----:B------:R-:W-:Y:S02]  /*4610*/  @!P2 PRMT R0, RZ, 0x5410, R7 ;  /* 0x00005410ff00a816 */ /* 0x000fe40000000007 */
[----:B------:R-:W-:Y:S01]  /*4620*/  @!P3 F2FP.BF16.PACK_AB R4, RZ, R3 ;  /* 0x00000003ff04b23e */ /* 0x000fe200000010ff */
[----:B------:R-:W-:Y:S01]  /*4630*/  @!P1 FMUL.FTZ R22, R6, R5 ;  /* 0x0000000506169220 */ /* 0x000fe20000410000 */
[----:B------:R-:W-:Y:S01]  /*4640*/  @!P0 F2FP.BF16.PACK_AB R25, RZ, R25 ;  /* 0x00000019ff19823e */ /* 0x000fe200000010ff */
[----:B------:R-:W-:-:S03]  /*4650*/  @!P2 FMUL.FTZ R23, R23, R0 ;  /* 0x000000001717a220 */ /* 0x000fc60000410000 */
[----:B------:R-:W-:Y:S02]  /*4660*/  @!P1 F2FP.BF16.PACK_AB R22, RZ, R22 ;  /* 0x00000016ff16923e */ /* 0x000fe400000010ff */
[----:B------:R-:W-:Y:S01]  /*4670*/  @!P2 F2FP.BF16.PACK_AB R23, RZ, R23 ;  /* 0x00000017ff17a23e */ /* 0x000fe200000010ff */
        /* <DEDUP_REMOVED lines=21> */
.L_x_1714:
[----:B------:R-:W-:Y:S01]  /*47d0*/  PRMT R5, RZ, 0x5410, R4 ;  /* 0x00005410ff057816 */ /* 0x000fe20000000004 */
[----:B------:R-:W-:-:S05]  /*47e0*/  IMAD.MOV.U32 R19, RZ, RZ, R24 ;  /* 0x000000ffff137224 */ /* 0x000fca00078e0018 */
[----:B------:R-:W0:Y:S02]  /*47f0*/  F2I.S64.TRUNC R4, R5 ;  /* 0x0000000500047311 */ /* 0x000e24000020d900 */
[----:B0-----:R0:W-:Y:S01]  /*4800*/  STG.E.U8 [R2.64], R4 ;  /* 0x0000000402007986 */ /* 0x0011e2000c101124 */
[----:B------:R-:W-:Y:S05]  /*4810*/  BRA `(.L_x_1710) ;  /* 0x00000f8000007947 */ /* 0x000fea0003800000 */
.L_x_1713:
        /* <DEDUP_REMOVED lines=11> */
.L_x_1717:
[----:B------:R-:W-:Y:S01]  /*48d0*/  PRMT R4, RZ, 0x5410, R4 ;  /* 0x00005410ff047816 */ /* 0x000fe20000000004 */
[----:B------:R-:W-:-:S03]  /*48e0*/  IMAD.MOV.U32 R19, RZ, RZ, R24 ;  /* 0x000000ffff137224 */ /* 0x000fc600078e0018 */
[----:B------:R-:W0:Y:S02]  /*48f0*/  F2I.FTZ.TRUNC.NTZ R5, R4 ;  /* 0x0000000400057305 */ /* 0x000e24000021f100 */
[----:B0-----:R0:W-:Y:S01]  /*4900*/  STG.E [R2.64], R5 ;  /* 0x0000000502007986 */ /* 0x0011e2000c101924 */
[----:B------:R-:W-:Y:S05]  /*4910*/  BRA `(.L_x_1710) ;  /* 0x00000e8000007947 */ /* 0x000fea0003800000 */
.L_x_1716:
[----:B------:R-:W-:Y:S01]  /*4920*/  PRMT R4, RZ, 0x5410, R4 ;  /* 0x00005410ff047816 */ /* 0x000fe20000000004 */
[----:B------:R-:W-:-:S03]  /*4930*/  IMAD.MOV.U32 R19, RZ, RZ, R24 ;  /* 0x000000ffff137224 */ /* 0x000fc600078e0018 */
[----:B------:R-:W0:Y:S02]  /*4940*/  F2I.FTZ.TRUNC.NTZ R5, R4 ;  /* 0x0000000400057305 */ /* 0x000e24000021f100 */
[----:B0-----:R0:W-:Y:S01]  /*4950*/  STG.E.U16 [R2.64], R5 ;  /* 0x0000000502007986 */ /* 0x0011e2000c101524 */
[----:B------:R-:W-:Y:S05]  /*4960*/  BRA `(.L_x_1710) ;  /* 0x00000e3000007947 */ /* 0x000fea0003800000 */
.L_x_1712:
        /* <DEDUP_REMOVED lines=10> */
.L_x_1719:
[----:B------:R-:W-:Y:S01]  /*4a10*/  PRMT R0, RZ, 0x5410, R4 ;  /* 0x00005410ff007816 */ /* 0x000fe20000000004 */
[----:B------:R-:W-:-:S03]  /*4a20*/  IMAD.MOV.U32 R19, RZ, RZ, R24 ;  /* 0x000000ffff137224 */ /* 0x000fc600078e0018 */
[----:B------:R-:W-:-:S05]  /*4a30*/  F2FP.PACK_AB R0, RZ, R0 ;  /* 0x00000000ff00723e */ /* 0x000fca00000000ff */
[----:B------:R0:W-:Y:S01]  /*4a40*/  STG.E.U16 [R2.64], R0 ;  /* 0x0000000002007986 */ /* 0x0001e2000c101524 */
[----:B------:R-:W-:Y:S05]  /*4a50*/  BRA `(.L_x_1710) ;  /* 0x00000d4000007947 */ /* 0x000fea0003800000 */
.L_x_1718:
        /* <DEDUP_REMOVED lines=11> */
.L_x_1721:
[----:B------:R-:W-:Y:S01]  /*4b10*/  PRMT R4, RZ, 0x5410, R4 ;  /* 0x00005410ff047816 */ /* 0x000fe20000000004 */
[----:B------:R-:W-:-:S03]  /*4b20*/  IMAD.MOV.U32 R19, RZ, RZ, R24 ;  /* 0x000000ffff137224 */ /* 0x000fc600078e0018 */
[----:B------:R-:W-:-:S04]  /*4b30*/  F2FP.PACK_AB R5, RZ, R4 ;  /* 0x00000004ff05723e */ /* 0x000fc800000000ff */
[----:B------:R-:W-:-:S05]  /*4b40*/  PRMT R5, R5, 0x5410, RZ ;  /* 0x0000541005057816 */ /* 0x000fca00000000ff */
[----:B------:R0:W-:Y:S01]  /*4b50*/  STG.E [R2.64], R5 ;  /* 0x0000000502007986 */ /* 0x0001e2000c101924 */
[----:B------:R-:W-:Y:S05]  /*4b60*/  BRA `(.L_x_1710) ;  /* 0x00000c3000007947 */ /* 0x000fea0003800000 */
.L_x_1720:
[----:B------:R-:W-:Y:S01]  /*4b70*/  PRMT R4, RZ, 0x5410, R4 ;  /* 0x00005410ff047816 */ /* 0x000fe20000000004 */
[----:B------:R-:W-:-:S04]  /*4b80*/  IMAD.MOV.U32 R19, RZ, RZ, R24 ;  /* 0x000000ffff137224 */ /* 0x000fc800078e0018 */
[----:B------:R-:W-:-:S06]  /*4b90*/  FMUL.FTZ R4, R4, 1 ;  /* 0x3f80000004047820 */ /* 0x000fcc0000410000 */
[----:B------:R-:W0:Y:S02]  /*4ba0*/  F2F.F64.F32 R4, R4 ;  /* 0x0000000400047310 */ /* 0x000e240000201800 */
[----:B0-----:R0:W-:Y:S01]  /*4bb0*/  STG.E.64 [R2.64], R4 ;  /* 0x0000000402007986 */ /* 0x0011e2000c101b24 */
[----:B------:R-:W-:Y:S05]  /*4bc0*/  BRA `(.L_x_1710) ;  /* 0x00000bd000007947 */ /* 0x000fea0003800000 */
.L_x_1711:
        /* <DEDUP_REMOVED lines=14> */
.L_x_1724:
[----:B------:R-:W-:Y:S01]  /*4cb0*/  PRMT R4, RZ, 0x5410, R4 ;  /* 0x00005410ff047816 */ /* 0x000fe20000000004 */
[----:B------:R-:W-:Y:S01]  /*4cc0*/  CS2R R6, SRZ ;  /* 0x0000000000067805 */ /* 0x000fe2000001ff00 */
[----:B------:R-:W-:-:S03]  /*4cd0*/  IMAD.MOV.U32 R19, RZ, RZ, R24 ;  /* 0x000000ffff137224 */ /* 0x000fc600078e0018 */
[----:B------:R-:W-:-:S06]  /*4ce0*/  FMUL.FTZ R4, R4, 1 ;  /* 0x3f80000004047820 */ /* 0x000fcc0000410000 */
[----:B------:R-:W0:Y:S02]  /*4cf0*/  F2F.F64.F32 R4, R4 ;  /* 0x0000000400047310 */ /* 0x000e240000201800 */
[----:B0-----:R0:W-:Y:S01]  /*4d00*/  STG.E.128 [R2.64], R4 ;  /* 0x0000000402007986 */ /* 0x0011e2000c101d24 */
[----:B------:R-:W-:Y:S05]  /*4d10*/  BRA `(.L_x_1710) ;  /* 0x00000a8000007947 */ /* 0x000fea0003800000 */
.L_x_1723:
        /* <DEDUP_REMOVED lines=21> */
.L_x_1728:
[----:B------:R-:W-:Y:S05]  /*4e70*/  BSYNC B0 ;  /* 0x0000000000007941 */ /* 0x000fea0003800000 */
.L_x_1727:
[----:B------:R-:W-:Y:S01]  /*4e80*/  LOP3.LUT R5, R0, R5, RZ, 0xfc, !PT ;  /* 0x0000000500057212 */ /* 0x000fe200078efcff */
[----:B------:R-:W-:-:S04]  /*4e90*/  IMAD.MOV.U32 R19, RZ, RZ, R24 ;  /* 0x000000ffff137224 */ /* 0x000fc800078e0018 */
[----:B------:R0:W-:Y:S01]  /*4ea0*/  STG.E.U8 [R2.64], R5 ;  /* 0x0000000502007986 */ /* 0x0001e2000c101124 */
[----:B------:R-:W-:Y:S05]  /*4eb0*/  BRA `(.L_x_1710) ;  /* 0x000008e000007947 */ /* 0x000fea0003800000 */
.L_x_1726:
        /* <DEDUP_REMOVED lines=13> */
.L_x_1730:
[----:B------:R-:W-:Y:S01]  /*4f90*/  IMAD.MOV.U32 R0, RZ, RZ, 0x7f ;  /* 0x0000007fff007424 */ /* 0x000fe200078e00ff */
[----:B------:R-:W-:-:S04]  /*4fa0*/  ISETP.GT.U32.AND P0, PT, R4, 0x7f800000, PT ;  /* 0x7f8000000400780c */ /* 0x000fc80003f04070 */
[----:B------:R-:W-:-:S04]  /*4fb0*/  SEL R0, R0, 0x7c, P0 ;  /* 0x0000007c00007807 */ /* 0x000fc80000000000 */
.L_x_1731:
[----:B------:R-:W-:Y:S05]  /*4fc0*/  BSYNC B0 ;  /* 0x0000000000007941 */ /* 0x000fea0003800000 */
.L_x_1729:
[----:B------:R-:W-:Y:S01]  /*4fd0*/  LOP3.LUT R4, R5, 0x80000000, RZ, 0xc0, !PT ;  /* 0x8000000005047812 */ /* 0x000fe200078ec0ff */
[----:B------:R-:W-:-:S03]  /*4fe0*/  IMAD.MOV.U32 R19, RZ, RZ, R24 ;  /* 0x000000ffff137224 */ /* 0x000fc600078e0018 */
[----:B------:R-:W-:-:S04]  /*4ff0*/  SHF.R.U32.HI R5, RZ, 0x18, R4 ;  /* 0x00000018ff057819 */ /* 0x000fc80000011604 */
[----:B------:R-:W-:-:S05]  /*5000*/  LOP3.LUT R5, R0, R5, RZ, 0xfc, !PT ;  /* 0x0000000500057212 */ /* 0x000fca00078efcff */
[----:B------:R0:W-:Y:S01]  /*5010*/  STG.E.U8 [R2.64], R5 ;  /* 0x0000000502007986 */ /* 0x0001e2000c101124 */
[----:B------:R-:W-:Y:S05]  /*5020*/  BRA `(.L_x_1710) ;  /* 0x0000077000007947 */ /* 0x000fea0003800000 */
.L_x_1725:
[----:B------:R0:W-:Y:S01]  /*5030*/  STG.E.U16 [R2.64], R4 ;  /* 0x0000000402007986 */ /* 0x0001e2000c101524 */
[----:B------:R-:W-:Y:S01]  /*5040*/  IMAD.MOV.U32 R19, RZ, RZ, R24 ;  /* 0x000000ffff137224 */ /* 0x000fe200078e0018 */
[----:B------:R-:W-:Y:S05]  /*5050*/  BRA `(.L_x_1710) ;  /* 0x0000074000007947 */ /* 0x000fea0003800000 */
.L_x_1722:
        /* <DEDUP_REMOVED lines=13> */
.L_x_1734:
        /* <DEDUP_REMOVED lines=17> */
.L_x_1737:
[----:B------:R-:W-:-:S04]  /*5240*/  LOP3.LUT R0, R7, 0x80000000, RZ, 0xc0, !PT ;  /* 0x8000000007007812 */ /* 0x000fc800078ec0ff */
[----:B------:R-:W-:-:S04]  /*5250*/  SHF.R.U32.HI R5, RZ, 0x18, R0 ;  /* 0x00000018ff057819 */ /* 0x000fc80000011600 */
[----:B------:R-:W-:-:S04]  /*5260*/  LOP3.LUT R4, R4, R5, RZ, 0xfc, !PT ;  /* 0x0000000504047212 */ /* 0x000fc800078efcff */
[----:B------:R-:W-:Y:S02]  /*5270*/  PRMT R0, R4, 0x7610, R0 ;  /* 0x0000761004007816 */ /* 0x000fe40000000000 */
.L_x_1736:
[----:B------:R-:W-:Y:S05]  /*5280*/  BSYNC B0 ;  /* 0x0000000000007941 */ /* 0x000fea0003800000 */
.L_x_1735:
[----:B------:R0:W-:Y:S01]  /*5290*/  STG.E.U8 [R2.64], R0 ;  /* 0x0000000002007986 */ /* 0x0001e2000c101124 */
[----:B------:R-:W-:Y:S01]  /*52a0*/  IMAD.MOV.U32 R19, RZ, RZ, R24 ;  /* 0x000000ffff137224 */ /* 0x000fe200078e0018 */
[----:B------:R-:W-:Y:S05]  /*52b0*/  BRA `(.L_x_1710) ;  /* 0x000004e000007947 */ /* 0x000fea0003800000 */
.L_x_1733:
        /* <DEDUP_REMOVED lines=17> */
.L_x_1740:
[----:B------:R-:W-:-:S04]  /*53d0*/  LOP3.LUT R0, R7, 0x80000000, RZ, 0xc0, !PT ;  /* 0x8000000007007812 */ /* 0x000fc800078ec0ff */
[----:B------:R-:W-:-:S04]  /*53e0*/  SHF.R.U32.HI R5, RZ, 0x18, R0 ;  /* 0x00000018ff057819 */ /* 0x000fc80000011600 */
[----:B------:R-:W-:-:S04]  /*53f0*/  LOP3.LUT R4, R4, R5, RZ, 0xfc, !PT ;  /* 0x0000000504047212 */ /* 0x000fc800078efcff */
[----:B------:R-:W-:Y:S02]  /*5400*/  PRMT R0, R4, 0x7610, R0 ;  /* 0x0000761004007816 */ /* 0x000fe40000000000 */
.L_x_1739:
[----:B------:R-:W-:Y:S05]  /*5410*/  BSYNC B0 ;  /* 0x0000000000007941 */ /* 0x000fea0003800000 */
.L_x_1738:
[----:B------:R0:W-:Y:S01]  /*5420*/  STG.E.U8 [R2.64], R0 ;  /* 0x0000000002007986 */ /* 0x0001e2000c101124 */
[----:B------:R-:W-:Y:S01]  /*5430*/  IMAD.MOV.U32 R19, RZ, RZ, R24 ;  /* 0x000000ffff137224 */ /* 0x000fe200078e0018 */
[----:B------:R-:W-:Y:S05]  /*5440*/  BRA `(.L_x_1710) ;  /* 0x0000035000007947 */ /* 0x000fea0003800000 */
.L_x_1732:
        /* <DEDUP_REMOVED lines=23> */
.L_x_1715:
        /* <DEDUP_REMOVED lines=21> */
.L_x_1742:
[----:B------:R-:W-:Y:S01]  /*5710*/  PRMT R4, RZ, 0x5410, R4 ;  /* 0x00005410ff047816 */ /* 0x000fe20000000004 */
[----:B------:R-:W-:-:S05]  /*5720*/  IMAD.MOV.U32 R19, RZ, RZ, R24 ;  /* 0x000000ffff137224 */ /* 0x000fca00078e0018 */
[----:B------:R-:W0:Y:S02]  /*5730*/  F2I.U64.TRUNC R4, R4 ;  /* 0x0000000400047311 */ /* 0x000e24000020d800 */
[----:B0-----:R0:W-:Y:S01]  /*5740*/  STG.E.64 [R2.64], R4 ;  /* 0x0000000402007986 */ /* 0x0011e2000c101b24 */
[----:B------:R-:W-:Y:S05]  /*5750*/  BRA `(.L_x_1710) ;  /* 0x0000004000007947 */ /* 0x000fea0003800000 */
.L_x_1741:
[----:B------:R-:W-:Y:S01]  /*5760*/  PRMT R4, RZ, 0x5410, R4 ;  /* 0x00005410ff047816 */ /* 0x000fe20000000004 */
[----:B------:R-:W-:-:S03]  /*5770*/  IMAD.MOV.U32 R19, RZ, RZ, R24 ;  /* 0x000000ffff137224 */ /* 0x000fc600078e0018 */
[----:B------:R-:W0:Y:S02]  /*5780*/  F2I.FTZ.U32.TRUNC.NTZ R5, R4 ;  /* 0x0000000400057305 */ /* 0x000e24000021f000 */
[----:B0-----:R0:W-:Y:S02]  /*5790*/  STG.E [R2.64], R5 ;  /* 0x0000000502007986 */ /* 0x0011e4000c101924 */
.L_x_1710:
[----:B0-----:R-:W-:Y:S05]  /*57a0*/  BSYNC B6 ;  /* 0x0000000000067941 */ /* 0x001fea0003800000 */
.L_x_1709:
        /* <DEDUP_REMOVED lines=23> */
.L_x_1748:
[----:B------:R-:W-:-:S06]  /*5920*/  PRMT R5, RZ, 0x5410, R25 ;  /* 0x00005410ff057816 */ /* 0x000fcc0000000019 */
[----:B------:R-:W0:Y:S02]  /*5930*/  F2I.S64.TRUNC R4, R5 ;  /* 0x0000000500047311 */ /* 0x000e24000020d900 */
[----:B0-----:R0:W-:Y:S01]  /*5940*/  STG.E.U8 [R2.64], R4 ;  /* 0x0000000402007986 */ /* 0x0011e2000c101124 */
[----:B------:R-:W-:Y:S05]  /*5950*/  BRA `(.L_x_1750) ;  /* 0x00000e4000007947 */ /* 0x000fea0003800000 */
.L_x_1747:
        /* <DEDUP_REMOVED lines=10> */
.L_x_1752:
[----:B------:R-:W-:-:S06]  /*5a00*/  PRMT R25, RZ, 0x5410, R25 ;  /* 0x00005410ff197816 */ /* 0x000fcc0000000019 */
[----:B------:R-:W0:Y:S02]  /*5a10*/  F2I.FTZ.TRUNC.NTZ R25, R25 ;  /* 0x0000001900197305 */ /* 0x000e24000021f100 */
[----:B0-----:R0:W-:Y:S01]  /*5a20*/  STG.E [R2.64], R25 ;  /* 0x0000001902007986 */ /* 0x0011e2000c101924 */
[----:B------:R-:W-:Y:S05]  /*5a30*/  BRA `(.L_x_1750) ;  /* 0x00000d6000007947 */ /* 0x000fea0003800000 */
.L_x_1751:
[----:B------:R-:W-:-:S06]  /*5a40*/  PRMT R25, RZ, 0x5410, R25 ;  /* 0x00005410ff197816 */ /* 0x000fcc0000000019 */
[----:B------:R-:W0:Y:S02]  /*5a50*/  F2I.FTZ.TRUNC.NTZ R25, R25 ;  /* 0x0000001900197305 */ /* 0x000e24000021f100 */
[----:B0-----:R0:W-:Y:S01]  /*5a60*/  STG.E.U16 [R2.64], R25 ;  /* 0x0000001902007986 */ /* 0x0011e2000c101524 */
[----:B------:R-:W-:Y:S05]  /*5a70*/  BRA `(.L_x_1750) ;  /* 0x00000d2000007947 */ /* 0x000fea0003800000 */
.L_x_1746:
        /* <DEDUP_REMOVED lines=9> */
.L_x_1754:
[----:B------:R-:W-:-:S04]  /*5b10*/  PRMT R0, RZ, 0x5410, R25 ;  /* 0x00005410ff007816 */ /* 0x000fc80000000019 */
[----:B------:R-:W-:-:S05]  /*5b20*/  F2FP.PACK_AB R0, RZ, R0 ;  /* 0x00000000ff00723e */ /* 0x000fca00000000ff */
[----:B------:R0:W-:Y:S01]  /*5b30*/  STG.E.U16 [R2.64], R0 ;  /* 0x0000000002007986 */ /* 0x0001e2000c101524 */
[----:B------:R-:W-:Y:S05]  /*5b40*/  BRA `(.L_x_1750) ;  /* 0x00000c5000007947 */ /* 0x000fea0003800000 */
.L_x_1753:
        /* <DEDUP_REMOVED lines=10> */
.L_x_1756:
[----:B------:R-:W-:-:S04]  /*5bf0*/  PRMT R25, RZ, 0x5410, R25 ;  /* 0x00005410ff197816 */ /* 0x000fc80000000019 */
[----:B------:R-:W-:-:S04]  /*5c00*/  F2FP.PACK_AB R5, RZ, R25 ;  /* 0x00000019ff05723e */ /* 0x000fc800000000ff */
[----:B------:R-:W-:-:S05]  /*5c10*/  PRMT R5, R5, 0x5410, RZ ;  /* 0x0000541005057816 */ /* 0x000fca00000000ff */
[----:B------:R0:W-:Y:S01]  /*5c20*/  STG.E [R2.64], R5 ;  /* 0x0000000502007986 */ /* 0x0001e2000c101924 */
[----:B------:R-:W-:Y:S05]  /*5c30*/  BRA `(.L_x_1750) ;  /* 0x00000b6000007947 */ /* 0x000fea0003800000 */
.L_x_1755:
[----:B------:R-:W-:-:S05]  /*5c40*/  PRMT R4, RZ, 0x5410, R25 ;  /* 0x00005410ff047816 */ /* 0x000fca0000000019 */
[----:B------:R-:W-:-:S06]  /*5c50*/  FMUL.FTZ R4, R4, 1 ;  /* 0x3f80000004047820 */ /* 0x000fcc0000410000 */
[----:B------:R-:W0:Y:S02]  /*5c60*/  F2F.F64.F32 R4, R4 ;  /* 0x0000000400047310 */ /* 0x000e240000201800 */
[----:B0-----:R0:W-:Y:S01]  /*5c70*/  STG.E.64 [R2.64], R4 ;  /* 0x0000000402007986 */ /* 0x0011e2000c101b24 */
[----:B------:R-:W-:Y:S05]  /*5c80*/  BRA `(.L_x_1750) ;  /* 0x00000b1000007947 */ /* 0x000fea0003800000 */
.L_x_1745:
        /* <DEDUP_REMOVED lines=13> */
.L_x_1759:
[----:B------:R-:W-:Y:S01]  /*5d60*/  PRMT R25, RZ, 0x5410, R25 ;  /* 0x00005410ff197816 */ /* 0x000fe20000000019 */
[----:B------:R-:W-:-:S04]  /*5d70*/  CS2R R6, SRZ ;  /* 0x0000000000067805 */ /* 0x000fc8000001ff00 */
[----:B------:R-:W-:-:S06]  /*5d80*/  FMUL.FTZ R4, R25, 1 ;  /* 0x3f80000019047820 */ /* 0x000fcc0000410000 */
[----:B------:R-:W0:Y:S02]  /*5d90*/  F2F.F64.F32 R4, R4 ;  /* 0x0000000400047310 */ /* 0x000e240000201800 */
[----:B0-----:R0:W-:Y:S01]  /*5da0*/  STG.E.128 [R2.64], R4 ;  /* 0x0000000402007986 */ /* 0x0011e2000c101d24 */
[----:B------:R-:W-:Y:S05]  /*5db0*/  BRA `(.L_x_1750) ;  /* 0x000009e000007947 */ /* 0x000fea0003800000 */
.L_x_1758:
        /* <DEDUP_REMOVED lines=21> */
.L_x_1763:
[----:B------:R-:W-:Y:S05]  /*5f10*/  BSYNC B0 ;  /* 0x0000000000007941 */ /* 0x000fea0003800000 */
.L_x_1762:
[----:B------:R-:W-:-:S05]  /*5f20*/  LOP3.LUT R5, R0, R5, RZ, 0xfc, !PT ;  /* 0x0000000500057212 */ /* 0x000fca00078efcff */
[----:B------:R0:W-:Y:S01]  /*5f30*/  STG.E.U8 [R2.64], R5 ;  /* 0x0000000502007986 */ /* 0x0001e2000c101124 */
[----:B------:R-:W-:Y:S05]  /*5f40*/  BRA `(.L_x_1750) ;  /* 0x0000085000007947 */ /* 0x000fea0003800000 */
.L_x_1761:
        /* <DEDUP_REMOVED lines=13> */
.L_x_1765:
[----:B------:R-:W-:Y:S01]  /*6020*/  IMAD.MOV.U32 R0, RZ, RZ, 0x7f ;  /* 0x0000007fff007424 */ /* 0x000fe200078e00ff */
[----:B------:R-:W-:-:S04]  /*6030*/  ISETP.GT.U32.AND P0, PT, R4, 0x7f800000, PT ;  /* 0x7f8000000400780c */ /* 0x000fc80003f04070 */
[----:B------:R-:W-:-:S04]  /*6040*/  SEL R0, R0, 0x7c, P0 ;  /* 0x0000007c00007807 */ /* 0x000fc80000000000 */
.L_x_1766:
[----:B------:R-:W-:Y:S05]  /*6050*/  BSYNC B0 ;  /* 0x0000000000007941 */ /* 0x000fea0003800000 */
.L_x_1764:
[----:B------:R-:W-:-:S04]  /*6060*/  LOP3.LUT R4, R25, 0x80000000, RZ, 0xc0, !PT ;  /* 0x8000000019047812 */ /* 0x000fc800078ec0ff */
[----:B------:R-:W-:-:S04]  /*6070*/  SHF.R.U32.HI R5, RZ, 0x18, R4 ;  /* 0x00000018ff057819 */ /* 0x000fc80000011604 */
[----:B------:R-:W-:-:S05]  /*6080*/  LOP3.LUT R5, R0, R5, RZ, 0xfc, !PT ;  /* 0x0000000500057212 */ /* 0x000fca00078efcff */
[----:B------:R0:W-:Y:S01]  /*6090*/  STG.E.U8 [R2.64], R5 ;  /* 0x0000000502007986 */ /* 0x0001e2000c101124 */
[----:B------:R-:W-:Y:S05]  /*60a0*/  BRA `(.L_x_1750) ;  /* 0x000006f000007947 */ /* 0x000fea0003800000 */
.L_x_1760:
[----:B------:R0:W-:Y:S01]  /*60b0*/  STG.E.U16 [R2.64], R25 ;  /* 0x0000001902007986 */ /* 0x0001e2000c101524 */
[----:B------:R-:W-:Y:S05]  /*60c0*/  BRA `(.L_x_1750) ;  /* 0x000006d000007947 */ /* 0x000fea0003800000 */
.L_x_1757:
        /* <DEDUP_REMOVED lines=12> */
.L_x_1769:
        /* <DEDUP_REMOVED lines=17> */
.L_x_1772:
[----:B------:R-:W-:-:S04]  /*62a0*/  LOP3.LUT R0, R25, 0x80000000, RZ, 0xc0, !PT ;  /* 0x8000000019007812 */ /* 0x000fc800078ec0ff */
[----:B------:R-:W-:-:S04]  /*62b0*/  SHF.R.U32.HI R5, RZ, 0x18, R0 ;  /* 0x00000018ff057819 */ /* 0x000fc80000011600 */
[----:B------:R-:W-:-:S04]  /*62c0*/  LOP3.LUT R4, R4, R5, RZ, 0xfc, !PT ;  /* 0x0000000504047212 */ /* 0x000fc800078efcff */
[----:B------:R-:W-:Y:S02]  /*62d0*/  PRMT R0, R4, 0x7610, R0 ;  /* 0x0000761004007816 */ /* 0x000fe40000000000 */
.L_x_1771:
[----:B------:R-:W-:Y:S05]  /*62e0*/  BSYNC B0 ;  /* 0x0000000000007941 */ /* 0x000fea0003800000 */
.L_x_1770:
[----:B------:R0:W-:Y:S01]  /*62f0*/  STG.E.U8 [R2.64], R0 ;  /* 0x0000000002007986 */ /* 0x0001e2000c101124 */
[----:B------:R-:W-:Y:S05]  /*6300*/  BRA `(.L_x_1750) ;  /* 0x0000049000007947 */ /* 0x000fea0003800000 */
.L_x_1768:
        /* <DEDUP_REMOVED lines=17> */
.L_x_1775:
[----:B------:R-:W-:-:S04]  /*6420*/  LOP3.LUT R0, R25, 0x80000000, RZ, 0xc0, !PT ;  /* 0x8000000019007812 */ /* 0x000fc800078ec0ff */
[----:B------:R-:W-:-:S04]  /*6430*/  SHF.R.U32.HI R5, RZ, 0x18, R0 ;  /* 0x00000018ff057819 */ /* 0x000fc80000011600 */
[----:B------:R-:W-:-:S04]  /*6440*/  LOP3.LUT R4, R4, R5, RZ, 0xfc, !PT ;  /* 0x0000000504047212 */ /* 0x000fc800078efcff */
[----:B------:R-:W-:Y:S02]  /*6450*/  PRMT R0, R4, 0x7610, R0 ;  /* 0x0000761004007816 */ /* 0x000fe40000000000 */
.L_x_1774:
[----:B------:R-:W-:Y:S05]  /*6460*/  BSYNC B0 ;  /* 0x0000000000007941 */ /* 0x000fea0003800000 */
.L_x_1773:
[----:B------:R0:W-:Y:S01]  /*6470*/  STG.E.U8 [R2.64], R0 ;  /* 0x0000000002007986 */ /* 0x0001e2000c101124 */
[----:B------:R-:W-:Y:S05]  /*6480*/  BRA `(.L_x_1750) ;  /* 0x0000031000007947 */ /* 0x000fea0003800000 */
.L_x_1767:
        /* <DEDUP_REMOVED lines=22> */
.L_x_1749:
        /* <DEDUP_REMOVED lines=20> */
.L_x_1777:
[----:B------:R-:W-:-:S06]  /*6730*/  PRMT R4, RZ, 0x5410, R25 ;  /* 0x00005410ff047816 */ /* 0x000fcc0000000019 */
[----:B------:R-:W0:Y:S02]  /*6740*/  F2I.U64.TRUNC R4, R4 ;  /* 0x0000000400047311 */ /* 0x000e24000020d800 */
[----:B0-----:R0:W-:Y:S01]  /*6750*/  STG.E.64 [R2.64], R4 ;  /* 0x0000000402007986 */ /* 0x0011e2000c101b24 */
[----:B------:R-:W-:Y:S05]  /*6760*/  BRA `(.L_x_1750) ;  /* 0x0000003000007947 */ /* 0x000fea0003800000 */
.L_x_1776:
[----:B------:R-:W-:-:S06]  /*6770*/  PRMT R25, RZ, 0x5410, R25 ;  /* 0x00005410ff197816 */ /* 0x000fcc0000000019 */
[----:B------:R-:W0:Y:S02]  /*6780*/  F2I.FTZ.U32.TRUNC.NTZ R25, R25 ;  /* 0x0000001900197305 */ /* 0x000e24000021f000 */
[----:B0-----:R0:W-:Y:S02]  /*6790*/  STG.E [R2.64], R25 ;  /* 0x0000001902007986 */ /* 0x0011e4000c101924 */
.L_x_1750:
        /* <DEDUP_REMOVED lines=23> */
.L_x_1781:
[----:B------:R-:W-:-:S06]  /*6910*/  PRMT R5, RZ, 0x5410, R22 ;  /* 0x00005410ff057816 */ /* 0x000fcc0000000016 */
[----:B------:R-:W0:Y:S02]  /*6920*/  F2I.S64.TRUNC R4, R5 ;  /* 0x0000000500047311 */ /* 0x000e24000020d900 */
[----:B0-----:R0:W-:Y:S01]  /*6930*/  STG.E.U8 [R2.64], R4 ;  /* 0x0000000402007986 */ /* 0x0011e2000c101124 */
[----:B------:R-:W-:Y:S05]  /*6940*/  BRA `(.L_x_1783) ;  /* 0x00000e4000007947 */ /* 0x000fea0003800000 */
.L_x_1780:
        /* <DEDUP_REMOVED lines=10> */
.L_x_1785:
[----:B------:R-:W-:-:S04]  /*69f0*/  PRMT R22, RZ, 0x5410, R22 ;  /* 0x00005410ff167816 */ /* 0x000fc80000000016 */
[----:B------:R-:W0:Y:S02]  /*6a00*/  F2I.FTZ.TRUNC.NTZ R5, R22 ;  /* 0x0000001600057305 */ /* 0x000e24000021f100 */
[----:B0-----:R0:W-:Y:S01]  /*6a10*/  STG.E [R2.64], R5 ;  /* 0x0000000502007986 */ /* 0x0011e2000c101924 */
[----:B------:R-:W-:Y:S05]  /*6a20*/  BRA `(.L_x_1783) ;  /* 0x00000d6000007947 */ /* 0x000fea0003800000 */
.L_x_1784:
[----:B------:R-:W-:-:S04]  /*6a30*/  PRMT R22, RZ, 0x5410, R22 ;  /* 0x00005410ff167816 */ /* 0x000fc80000000016 */
[----:B------:R-:W0:Y:S02]  /*6a40*/  F2I.FTZ.TRUNC.NTZ R5, R22 ;  /* 0x0000001600057305 */ /* 0x000e24000021f100 */
[----:B0-----:R0:W-:Y:S01]  /*6a50*/  STG.E.U16 [R2.64], R5 ;  /* 0x0000000502007986 */ /* 0x0011e2000c101524 */
[----:B------:R-:W-:Y:S05]  /*6a60*/  BRA `(.L_x_1783) ;  /* 0x00000d2000007947 */ /* 0x000fea0003800000 */
.L_x_1779:
        /* <DEDUP_REMOVED lines=9> */
.L_x_1787:
[----:B------:R-:W-:-:S04]  /*6b00*/  PRMT R0, RZ, 0x5410, R22 ;  /* 0x00005410ff007816 */ /* 0x000fc80000000016 */
[----:B------:R-:W-:-:S05]  /*6b10*/  F2FP.PACK_AB R0, RZ, R0 ;  /* 0x00000000ff00723e */ /* 0x000fca00000000ff */
[----:B------:R0:W-:Y:S01]  /*6b20*/  STG.E.U16 [R2.64], R0 ;  /* 0x0000000002007986 */ /* 0x0001e2000c101524 */
[----:B------:R-:W-:Y:S05]  /*6b30*/  BRA `(.L_x_1783) ;  /* 0x00000c5000007947 */ /* 0x000fea0003800000 */
.L_x_1786:
        /* <DEDUP_REMOVED lines=10> */
.L_x_1789:
[----:B------:R-:W-:-:S04]  /*6be0*/  PRMT R22, RZ, 0x5410, R22 ;  /* 0x00005410ff167816 */ /* 0x000fc80000000016 */
[----:B------:R-:W-:-:S04]  /*6bf0*/  F2FP.PACK_AB R5, RZ, R22 ;  /* 0x00000016ff05723e */ /* 0x000fc800000000ff */
[----:B------:R-:W-:-:S05]  /*6c00*/  PRMT R5, R5, 0x5410, RZ ;  /* 0x0000541005057816 */ /* 0x000fca00000000ff */
[----:B------:R0:W-:Y:S01]  /*6c10*/  STG.E [R2.64], R5 ;  /* 0x0000000502007986 */ /* 0x0001e2000c101924 */
[----:B------:R-:W-:Y:S05]  /*6c20*/  BRA `(.L_x_1783) ;  /* 0x00000b6000007947 */ /* 0x000fea0003800000 */
.L_x_1788:
[----:B------:R-:W-:-:S05]  /*6c30*/  PRMT R4, RZ, 0x5410, R22 ;  /* 0x00005410ff047816 */ /* 0x000fca0000000016 */
[----:B------:R-:W-:-:S06]  /*6c40*/  FMUL.FTZ R4, R4, 1 ;  /* 0x3f80000004047820 */ /* 0x000fcc0000410000 */
[----:B------:R-:W0:Y:S02]  /*6c50*/  F2F.F64.F32 R4, R4 ;  /* 0x0000000400047310 */ /* 0x000e240000201800 */
[----:B0-----:R0:W-:Y:S01]  /*6c60*/  STG.E.64 [R2.64], R4 ;  /* 0x0000000402007986 */ /* 0x0011e2000c101b24 */
[----:B------:R-:W-:Y:S05]  /*6c70*/  BRA `(.L_x_1783) ;  /* 0x00000b1000007947 */ /* 0x000fea0003800000 */
.L_x_1778:
        /* <DEDUP_REMOVED lines=13> */
.L_x_1792:
[----:B------:R-:W-:Y:S01]  /*6d50*/  PRMT R22, RZ, 0x5410, R22 ;  /* 0x00005410ff167816 */ /* 0x000fe20000000016 */
[----:B------:R-:W-:-:S04]  /*6d60*/  CS2R R6, SRZ ;  /* 0x0000000000067805 */ /* 0x000fc8000001ff00 */
[----:B------:R-:W-:-:S06]  /*6d70*/  FMUL.FTZ R4, R22, 1 ;  /* 0x3f80000016047820 */ /* 0x000fcc0000410000 */
[----:B------:R-:W0:Y:S02]  /*6d80*/  F2F.F64.F32 R4, R4 ;  /* 0x0000000400047310 */ /* 0x000e240000201800 */
[----:B0-----:R0:W-:Y:S01]  /*6d90*/  STG.E.128 [R2.64], R4 ;  /* 0x0000000402007986 */ /* 0x0011e2000c101d24 */
[----:B------:R-:W-:Y:S05]  /*6da0*/  BRA `(.L_x_1783) ;  /* 0x000009e000007947 */ /* 0x000fea0003800000 */
.L_x_1791:
        /* <DEDUP_REMOVED lines=21> */
.L_x_1796:
[----:B------:R-:W-:Y:S05]  /*6f00*/  BSYNC B0 ;  /* 0x0000000000007941 */ /* 0x000fea0003800000 */
.L_x_1795:
[----:B------:R-:W-:-:S05]  /*6f10*/  LOP3.LUT R5, R0, R5, RZ, 0xfc, !PT ;  /* 0x0000000500057212 */ /* 0x000fca00078efcff */
[----:B------:R0:W-:Y:S01]  /*6f20*/  STG.E.U8 [R2.64], R5 ;  /* 0x0000000502007986 */ /* 0x0001e2000c101124 */
[----:B------:R-:W-:Y:S05]  /*6f30*/  BRA `(.L_x_1783) ;  /* 0x0000085000007947 */ /* 0x000fea0003800000 */
.L_x_1794:
        /* <DEDUP_REMOVED lines=13> */
.L_x_1798:
[----:B------:R-:W-:Y:S01]  /*7010*/  IMAD.MOV.U32 R0, RZ, RZ, 0x7f ;  /* 0x0000007fff007424 */ /* 0x000fe200078e00ff */
[----:B------:R-:W-:-:S04]  /*7020*/  ISETP.GT.U32.AND P0, PT, R4, 0x7f800000, PT ;  /* 0x7f8000000400780c */ /* 0x000fc80003f04070 */
[----:B------:R-:W-:-:S04]  /*7030*/  SEL R0, R0, 0x7c, P0 ;  /* 0x0000007c00007807 */ /* 0x000fc80000000000 */
.L_x_1799:
[----:B------:R-:W-:Y:S05]  /*7040*/  BSYNC B0 ;  /* 0x0000000000007941 */ /* 0x000fea0003800000 */
.L_x_1797:
[----:B------:R-:W-:-:S04]  /*7050*/  LOP3.LUT R4, R5, 0x80000000, RZ, 0xc0, !PT ;  /* 0x8000000005047812 */ /* 0x000fc800078ec0ff */
[----:B------:R-:W-:-:S04]  /*7060*/  SHF.R.U32.HI R5, RZ, 0x18, R4 ;  /* 0x00000018ff057819 */ /* 0x000fc80000011604 */
[----:B------:R-:W-:-:S05]  /*7070*/  LOP3.LUT R5, R0, R5, RZ, 0xfc, !PT ;  /* 0x0000000500057212 */ /* 0x000fca00078efcff */
[----:B------:R0:W-:Y:S01]  /*7080*/  STG.E.U8 [R2.64], R5 ;  /* 0x0000000502007986 */ /* 0x0001e2000c101124 */
[----:B------:R-:W-:Y:S05]  /*7090*/  BRA `(.L_x_1783) ;  /* 0x000006f000007947 */ /* 0x000fea0003800000 */
.L_x_1793:
[----:B------:R0:W-:Y:S01]  /*70a0*/  STG.E.U16 [R2.64], R22 ;  /* 0x0000001602007986 */ /* 0x0001e2000c101524 */
[----:B------:R-:W-:Y:S05]  /*70b0*/  BRA `(.L_x_1783) ;  /* 0x000006d000007947 */ /* 0x000fea0003800000 */
.L_x_1790:
        /* <DEDUP_REMOVED lines=12> */
.L_x_1802:
        /* <DEDUP_REMOVED lines=17> */
.L_x_1805:
[----:B------:R-:W-:-:S04]  /*7290*/  LOP3.LUT R0, R7, 0x80000000, RZ, 0xc0, !PT ;  /* 0x8000000007007812 */ /* 0x000fc800078ec0ff */
[----:B------:R-:W-:-:S04]  /*72a0*/  SHF.R.U32.HI R5, RZ, 0x18, R0 ;  /* 0x00000018ff057819 */ /* 0x000fc80000011600 */
[----:B------:R-:W-:-:S04]  /*72b0*/  LOP3.LUT R4, R4, R5, RZ, 0xfc, !PT ;  /* 0x0000000504047212 */ /* 0x000fc800078efcff */
[----:B------:R-:W-:Y:S02]  /*72c0*/  PRMT R0, R4, 0x7610, R0 ;  /* 0x0000761004007816 */ /* 0x000fe40000000000 */
.L_x_1804:
[----:B------:R-:W-:Y:S05]  /*72d0*/  BSYNC B0 ;  /* 0x0000000000007941 */ /* 0x000fea0003800000 */
.L_x_1803:
[----:B------:R0:W-:Y:S01]  /*72e0*/  STG.E.U8 [R2.64], R0 ;  /* 0x0000000002007986 */ /* 0x0001e2000c101124 */
[----:B------:R-:W-:Y:S05]  /*72f0*/  BRA `(.L_x_1783) ;  /* 0x0000049000007947 */ /* 0x000fea0003800000 */
.L_x_1801:
        /* <DEDUP_REMOVED lines=17> */
.L_x_1808:
[----:B------:R-:W-:-:S04]  /*7410*/  LOP3.LUT R0, R7, 0x80000000, RZ, 0xc0, !PT ;  /* 0x8000000007007812 */ /* 0x000fc800078ec0ff */
[----:B------:R-:W-:-:S04]  /*7420*/  SHF.R.U32.HI R5, RZ, 0x18, R0 ;  /* 0x00000018ff057819 */ /* 0x000fc80000011600 */
[----:B------:R-:W-:-:S04]  /*7430*/  LOP3.LUT R4, R4, R5, RZ, 0xfc, !PT ;  /* 0x0000000504047212 */ /* 0x000fc800078efcff */
[----:B------:R-:W-:Y:S02]  /*7440*/  PRMT R0, R4, 0x7610, R0 ;  /* 0x0000761004007816 */ /* 0x000fe40000000000 */
.L_x_1807:
[----:B------:R-:W-:Y:S05]  /*7450*/  BSYNC B0 ;  /* 0x0000000000007941 */ /* 0x000fea0003800000 */
.L_x_1806:
[----:B------:R0:W-:Y:S01]  /*7460*/  STG.E.U8 [R2.64], R0 ;  /* 0x0000000002007986 */ /* 0x0001e2000c101124 */
[----:B------:R-:W-:Y:S05]  /*7470*/  BRA `(.L_x_1783) ;  /* 0x0000031000007947 */ /* 0x000fea0003800000 */
.L_x_1800:
        /* <DEDUP_REMOVED lines=22> */
.L_x_1782:
        /* <DEDUP_REMOVED lines=20> */
.L_x_1810:
[----:B------:R-:W-:-:S06]  /*7720*/  PRMT R4, RZ, 0x5410, R22 ;  /* 0x00005410ff047816 */ /* 0x000fcc0000000016 */
[----:B------:R-:W0:Y:S02]  /*7730*/  F2I.U64.TRUNC R4, R4 ;  /* 0x0000000400047311 */ /* 0x000e24000020d800 */
[----:B0-----:R0:W-:Y:S01]  /*7740*/  STG.E.64 [R2.64], R4 ;  /* 0x0000000402007986 */ /* 0x0011e2000c101b24 */
[----:B------:R-:W-:Y:S05]  /*7750*/  BRA `(.L_x_1783) ;  /* 0x0000003000007947 */ /* 0x000fea0003800000 */
.L_x_1809:
[----:B------:R-:W-:-:S04]  /*7760*/  PRMT R22, RZ, 0x5410, R22 ;  /* 0x00005410ff167816 */ /* 0x000fc80000000016 */
[----:B------:R-:W0:Y:S02]  /*7770*/  F2I.FTZ.U32.TRUNC.NTZ R5, R22 ;  /* 0x0000001600057305 */ /* 0x000e24000021f000 */
[----:B0-----:R0:W-:Y:S02]  /*7780*/  STG.E [R2.64], R5 ;  /* 0x0000000502007986 */ /* 0x0011e4000c101924 */
.L_x_1783:
[----:B------:R-:W-:Y:S02]  /*7790*/  IADD3 R19, R19, 0x80, RZ ;  /* 0x0000008013137810 */ /* 0x000fe40007ffe0ff */
.L_x_1744:
[----:B------:R-:W-:Y:S05]  /*77a0*/  BSYNC B6 ;  /* 0x0000000000067941 */ /* 0x000fea0003800000 */
.L_x_1743:
        /* <DEDUP_REMOVED lines=21> */
.L_x_1814:
[----:B------:R-:W-:-:S06]  /*7900*/  PRMT R5, RZ, 0x5410, R23 ;  /* 0x00005410ff057816 */ /* 0x000fcc0000000017 */
[----:B------:R-:W0:Y:S02]  /*7910*/  F2I.S64.TRUNC R4, R5 ;  /* 0x0000000500047311 */ /* 0x000e24000020d900 */
[----:B0-----:R-:W-:Y:S01]  /*7920*/  STG.E.U8 [R2.64], R4 ;  /* 0x0000000402007986 */ /* 0x001fe2000c101124 */
[----:B------:R-:W-:Y:S05]  /*7930*/  EXIT ;  /* 0x000000000000794d */ /* 0x000fea0003800000 */
.L_x_1813:
        /* <DEDUP_REMOVED lines=10> */
.L_x_1817:
[----:B------:R-:W-:-:S06]  /*79e0*/  PRMT R23, RZ, 0x5410, R23 ;  /* 0x00005410ff177816 */ /* 0x000fcc0000000017 */
[----:B------:R-:W0:Y:S02]  /*79f0*/  F2I.FTZ.TRUNC.NTZ R23, R23 ;  /* 0x0000001700177305 */ /* 0x000e24000021f100 */
[----:B0-----:R-:W-:Y:S01]  /*7a00*/  STG.E [R2.64], R23 ;  /* 0x0000001702007986 */ /* 0x001fe2000c101924 */
[----:B------:R-:W-:Y:S05]  /*7a10*/  EXIT ;  /* 0x000000000000794d */ /* 0x000fea0003800000 */
.L_x_1816:
[----:B------:R-:W-:-:S06]  /*7a20*/  PRMT R23, RZ, 0x5410, R23 ;  /* 0x00005410ff177816 */ /* 0x000fcc0000000017 */
[----:B------:R-:W0:Y:S02]  /*7a30*/  F2I.FTZ.TRUNC.NTZ R23, R23 ;  /* 0x0000001700177305 */ /* 0x000e24000021f100 */
[----:B0-----:R-:W-:Y:S01]  /*7a40*/  STG.E.U16 [R2.64], R23 ;  /* 0x0000001702007986 */ /* 0x001fe2000c101524 */
[----:B------:R-:W-:Y:S05]  /*7a50*/  EXIT ;  /* 0x000000000000794d */ /* 0x000fea0003800000 */
.L_x_1812:
        /* <DEDUP_REMOVED lines=9> */
.L_x_1819:
[----:B------:R-:W-:-:S04]  /*7af0*/  PRMT R0, RZ, 0x5410, R23 ;  /* 0x00005410ff007816 */ /* 0x000fc80000000017 */
[----:B------:R-:W-:-:S05]  /*7b00*/  F2FP.PACK_AB R0, RZ, R0 ;  /* 0x00000000ff00723e */ /* 0x000fca00000000ff */
[----:B------:R-:W-:Y:S01]  /*7b10*/  STG.E.U16 [R2.64], R0 ;  /* 0x0000000002007986 */ /* 0x000fe2000c101524 */
[----:B------:R-:W-:Y:S05]  /*7b20*/  EXIT ;  /* 0x000000000000794d */ /* 0x000fea0003800000 */
.L_x_1818:
        /* <DEDUP_REMOVED lines=10> */
.L_x_1821:
[----:B------:R-:W-:-:S04]  /*7bd0*/  PRMT R23, RZ, 0x5410, R23 ;  /* 0x00005410ff177816 */ /* 0x000fc80000000017 */
[----:B------:R-:W-:-:S04]  /*7be0*/  F2FP.PACK_AB R5, RZ, R23 ;  /* 0x00000017ff05723e */ /* 0x000fc800000000ff */
[----:B------:R-:W-:-:S05]  /*7bf0*/  PRMT R5, R5, 0x5410, RZ ;  /* 0x0000541005057816 */ /* 0x000fca00000000ff */
[----:B------:R-:W-:Y:S01]  /*7c00*/  STG.E [R2.64], R5 ;  /* 0x0000000502007986 */ /* 0x000fe2000c101924 */
[----:B------:R-:W-:Y:S05]  /*7c10*/  EXIT ;  /* 0x000000000000794d */ /* 0x000fea0003800000 */
.L_x_1820:
[----:B------:R-:W-:-:S05]  /*7c20*/  PRMT R4, RZ, 0x5410, R23 ;  /* 0x00005410ff047816 */ /* 0x000fca0000000017 */
[----:B------:R-:W-:-:S06]  /*7c30*/  FMUL.FTZ R4, R4, 1 ;  /* 0x3f80000004047820 */ /* 0x000fcc0000410000 */
[----:B------:R-:W0:Y:S02]  /*7c40*/  F2F.F64.F32 R4, R4 ;  /* 0x0000000400047310 */ /* 0x000e240000201800 */
[----:B0-----:R-:W-:Y:S01]  /*7c50*/  STG.E.64 [R2.64], R4 ;  /* 0x0000000402007986 */ /* 0x001fe2000c101b24 */
[----:B------:R-:W-:Y:S05]  /*7c60*/  EXIT ;  /* 0x000000000000794d */ /* 0x000fea0003800000 */
.L_x_1811:
        /* <DEDUP_REMOVED lines=13> */
.L_x_1824:
[----:B------:R-:W-:Y:S01]  /*7d40*/  PRMT R23, RZ, 0x5410, R23 ;  /* 0x00005410ff177816 */ /* 0x000fe20000000017 */
[----:B------:R-:W-:-:S04]  /*7d50*/  CS2R R6, SRZ ;  /* 0x0000000000067805 */ /* 0x000fc8000001ff00 */
[----:B------:R-:W-:-:S06]  /*7d60*/  FMUL.FTZ R4, R23, 1 ;  /* 0x3f80000017047820 */ /* 0x000fcc0000410000 */
[----:B------:R-:W0:Y:S02]  /*7d70*/  F2F.F64.F32 R4, R4 ;  /* 0x0000000400047310 */ /* 0x000e240000201800 */
[----:B0-----:R-:W-:Y:S01]  /*7d80*/  STG.E.128 [R2.64], R4 ;  /* 0x0000000402007986 */ /* 0x001fe2000c101d24 */
[----:B------:R-:W-:Y:S05]  /*7d90*/  EXIT ;  /* 0x000000000000794d */ /* 0x000fea0003800000 */
.L_x_1823:
        /* <DEDUP_REMOVED lines=21> */
.L_x_1828:
[----:B------:R-:W-:Y:S05]  /*7ef0*/  BSYNC B0 ;  /* 0x0000000000007941 */ /* 0x000fea0003800000 */
.L_x_1827:
[----:B------:R-:W-:-:S05]  /*7f00*/  LOP3.LUT R5, R0, R5, RZ, 0xfc, !PT ;  /* 0x0000000500057212 */ /* 0x000fca00078efcff */
[----:B------:R-:W-:Y:S01]  /*7f10*/  STG.E.U8 [R2.64], R5 ;  /* 0x0000000502007986 */ /* 0x000fe2000c101124 */
[----:B------:R-:W-:Y:S05]  /*7f20*/  EXIT ;  /* 0x000000000000794d */ /* 0x000fea0003800000 */
.L_x_1826:
        /* <DEDUP_REMOVED lines=13> */
.L_x_1830:
[----:B------:R-:W-:Y:S01]  /*8000*/  IMAD.MOV.U32 R0, RZ, RZ, 0x7f ;  /* 0x0000007fff007424 */ /* 0x000fe200078e00ff */
[----:B------:R-:W-:-:S04]  /*8010*/  ISETP.GT.U32.AND P0, PT, R4, 0x7f800000, PT ;  /* 0x7f8000000400780c */ /* 0x000fc80003f04070 */
[----:B------:R-:W-:-:S04]  /*8020*/  SEL R0, R0, 0x7c, P0 ;  /* 0x0000007c00007807 */ /* 0x000fc80000000000 */
.L_x_1831:
[----:B------:R-:W-:Y:S05]  /*8030*/  BSYNC B0 ;  /* 0x0000000000007941 */ /* 0x000fea0003800000 */
.L_x_1829:
[----:B------:R-:W-:-:S04]  /*8040*/  LOP3.LUT R4, R23, 0x80000000, RZ, 0xc0, !PT ;  /* 0x8000000017047812 */ /* 0x000fc800078ec0ff */
[----:B------:R-:W-:-:S04]  /*8050*/  SHF.R.U32.HI R5, RZ, 0x18, R4 ;  /* 0x00000018ff057819 */ /* 0x000fc80000011604 */
[----:B------:R-:W-:-:S05]  /*8060*/  LOP3.LUT R5, R0, R5, RZ, 0xfc, !PT ;  /* 0x0000000500057212 */ /* 0x000fca00078efcff */
[----:B------:R-:W-:Y:S01]  /*8070*/  STG.E.U8 [R2.64], R5 ;  /* 0x0000000502007986 */ /* 0x000fe2000c101124 */
[----:B------:R-:W-:Y:S05]  /*8080*/  EXIT ;  /* 0x000000000000794d */ /* 0x000fea0003800000 */
.L_x_1825:
[----:B------:R-:W-:Y:S01]  /*8090*/  STG.E.U16 [R2.64], R23 ;  /* 0x0000001702007986 */ /* 0x000fe2000c101524 */
[----:B------:R-:W-:Y:S05]  /*80a0*/  EXIT ;  /* 0x000000000000794d */ /* 0x000fea0003800000 */
.L_x_1822:
        /* <DEDUP_REMOVED lines=12> */
.L_x_1834:
        /* <DEDUP_REMOVED lines=17> */
.L_x_1837:
[----:B------:R-:W-:-:S04]  /*8280*/  LOP3.LUT R0, R23, 0x80000000, RZ, 0xc0, !PT ;  /* 0x8000000017007812 */ /* 0x000fc800078ec0ff */
[----:B------:R-:W-:-:S04]  /*8290*/  SHF.R.U32.HI R5, RZ, 0x18, R0 ;  /* 0x00000018ff057819 */ /* 0x000fc80000011600 */
[----:B------:R-:W-:-:S04]  /*82a0*/  LOP3.LUT R4, R4, R5, RZ, 0xfc, !PT ;  /* 0x0000000504047212 */ /* 0x000fc800078efcff */
[----:B------:R-:W-:Y:S02]  /*82b0*/  PRMT R0, R4, 0x7610, R0 ;  /* 0x0000761004007816 */ /* 0x000fe40000000000 */
.L_x_1836:
[----:B------:R-:W-:Y:S05]  /*82c0*/  BSYNC B0 ;  /* 0x0000000000007941 */ /* 0x000fea0003800000 */
.L_x_1835:
[----:B------:R-:W-:Y:S01]  /*82d0*/  STG.E.U8 [R2.64], R0 ;  /* 0x0000000002007986 */ /* 0x000fe2000c101124 */
[----:B------:R-:W-:Y:S05]  /*82e0*/  EXIT ;  /* 0x000000000000794d */ /* 0x000fea0003800000 */
.L_x_1833:
        /* <DEDUP_REMOVED lines=17> */
.L_x_1840:
[----:B------:R-:W-:-:S04]  /*8400*/  LOP3.LUT R0, R23, 0x80000000, RZ, 0xc0, !PT ;  /* 0x8000000017007812 */ /* 0x000fc800078ec0ff */
[----:B------:R-:W-:-:S04]  /*8410*/  SHF.R.U32.HI R5, RZ, 0x18, R0 ;  /* 0x00000018ff057819 */ /* 0x000fc80000011600 */
[----:B------:R-:W-:-:S04]  /*8420*/  LOP3.LUT R4, R4, R5, RZ, 0xfc, !PT ;  /* 0x0000000504047212 */ /* 0x000fc800078efcff */
[----:B------:R-:W-:Y:S02]  /*8430*/  PRMT R0, R4, 0x7610, R0 ;  /* 0x0000761004007816 */ /* 0x000fe40000000000 */
.L_x_1839:
[----:B------:R-:W-:Y:S05]  /*8440*/  BSYNC B0 ;  /* 0x0000000000007941 */ /* 0x000fea0003800000 */
.L_x_1838:
[----:B------:R-:W-:Y:S01]  /*8450*/  STG.E.U8 [R2.64], R0 ;  /* 0x0000000002007986 */ /* 0x000fe2000c101124 */
[----:B------:R-:W-:Y:S05]  /*8460*/  EXIT ;  /* 0x000000000000794d */ /* 0x000fea0003800000 */
.L_x_1832:
        /* <DEDUP_REMOVED lines=22> */
.L_x_1815:
        /* <DEDUP_REMOVED lines=20> */
.L_x_1842:
[----:B------:R-:W-:-:S06]  /*8710*/  PRMT R4, RZ, 0x5410, R23 ;  /* 0x00005410ff047816 */ /* 0x000fcc0000000017 */
[----:B------:R-:W0:Y:S02]  /*8720*/  F2I.U64.TRUNC R4, R4 ;  /* 0x0000000400047311 */ /* 0x000e24000020d800 */
[----:B0-----:R-:W-:Y:S01]  /*8730*/  STG.E.64 [R2.64], R4 ;  /* 0x0000000402007986 */ /* 0x001fe2000c101b24 */
[----:B------:R-:W-:Y:S05]  /*8740*/  EXIT ;  /* 0x000000000000794d */ /* 0x000fea0003800000 */
.L_x_1841:
[----:B------:R-:W-:-:S06]  /*8750*/  PRMT R23, RZ, 0x5410, R23 ;  /* 0x00005410ff177816 */ /* 0x000fcc0000000017 */
[----:B------:R-:W0:Y:S02]  /*8760*/  F2I.FTZ.U32.TRUNC.NTZ R23, R23 ;  /* 0x0000001700177305 */ /* 0x000e24000021f000 */
[----:B0-----:R-:W-:Y:S01]  /*8770*/  STG.E [R2.64], R23 ;  /* 0x0000001702007986 */ /* 0x001fe2000c101924 */
[----:B------:R-:W-:Y:S05]  /*8780*/  EXIT ;  /* 0x000000000000794d */ /* 0x000fea0003800000 */
.L_x_1843:
        /* <DEDUP_REMOVED lines=15> */
.L_x_61612:


//--------------------- .text._ZN2at6native18elementwise_kernelILi128ELi4EZNS0_22gpu_kernel_impl_nocastIZNS0_50_GLOBAL__N__2680c7bb_12_PowKernel_cu_b2145a98_318429pow_tensor_scalar_kernel_implIN3c108BFloat16ES6_EEvRNS_18TensorIteratorBaseET0_EUlS6_E0_EEvS8_RKT_EUliE_EEviT1_ --------------------------
	.section	.text._ZN2at6native18elementwise_kernelILi128ELi4EZNS0_22gpu_kernel_impl_nocastIZNS0_50_GLOBAL__N__2680c7bb_12_PowKernel_cu_b2145a98_318429pow_tensor_scalar_kernel_implIN3c108BFloat16ES6_EEvRNS_18TensorIteratorBaseET0_EUlS6_E0_EEvS8_RKT_EUliE_EEviT1_,"ax",@progbits
	.sectioninfo	@"SHI_REGISTERS=12"
	.align	128
        .global         _ZN2at6native18elementwise_kernelILi128ELi4EZNS0_22gpu_kernel_impl_nocastIZNS0_50_GLOBAL__N__2680c7bb_12_PowKernel_cu_b2145a98_318429pow_tensor_scalar_kernel_implIN3c108BFloat16ES6_EEvRNS_18TensorIteratorBaseET0_EUlS6_E0_EEvS8_RKT_EUliE_EEviT1_
        .type           _ZN2at6native18elementwise_kernelILi128ELi4EZNS0_22gpu_kernel_impl_nocastIZNS0_50_GLOBAL__N__2680c7bb_12_PowKernel_cu_b2145a98_318429pow_tensor_scalar_kernel_implIN3c108BFloat16ES6_EEvRNS_18TensorIteratorBaseET0_EUlS6_E0_EEvS8_RKT_EUliE_EEviT1_,@function
        .size           _ZN2at6native18elementwise_kernelILi128ELi4EZNS0_22gpu_kernel_impl_nocastIZNS0_50_GLOBAL__N__2680c7bb_12_PowKernel_cu_b2145a98_318429pow_tensor_scalar_kernel_implIN3c108BFloat16ES6_EEvRNS_18TensorIteratorBaseET0_EUlS6_E0_EEvS8_RKT_EUliE_EEviT1_,(.L_x_61613 - _ZN2at6native18elementwise_kernelILi128ELi4EZNS0_22gpu_kernel_impl_nocastIZNS0_50_GLOBAL__N__2680c7bb_12_PowKernel_cu_b2145a98_318429pow_tensor_scalar_kernel_implIN3c108BFloat16ES6_EEvRNS_18TensorIteratorBaseET0_EUlS6_E0_EEvS8_RKT_EUliE_EEviT1_)
        .other          _ZN2at6native18elementwise_kernelILi128ELi4EZNS0_22gpu_kernel_impl_nocastIZNS0_50_GLOBAL__N__2680c7bb_12_PowKernel_cu_b2145a98_318429pow_tensor_scalar_kernel_implIN3c108BFloat16ES6_EEvRNS_18TensorIteratorBaseET0_EUlS6_E0_EEvS8_RKT_EUliE_EEviT1_,@"STO_CUDA_ENTRY STV_DEFAULT"
_ZN2at6native18elementwise_kernelILi128ELi4EZNS0_22gpu_kernel_impl_nocastIZNS0_50_GLOBAL__N__2680c7bb_12_PowKernel_cu_b2145a98_318429pow_tensor_scalar_kernel_implIN3c108BFloat16ES6_EEvRNS_18TensorIteratorBaseET0_EUlS6_E0_EEvS8_RKT_EUliE_EEviT1_:
.text._ZN2at6native18elementwise_kernelILi128ELi4EZNS0_22gpu_kernel_impl_nocastIZNS0_50_GLOBAL__N__2680c7bb_12_PowKernel_cu_b2145a98_318429pow_tensor_scalar_kernel_implIN3c108BFloat16ES6_EEvRNS_18TensorIteratorBaseET0_EUlS6_E0_EEvS8_RKT_EUliE_EEviT1_:
        /* <DEDUP_REMOVED lines=235> */
.L_x_1846:
[----:B------:R-:W-:-:S04]  /*0eb0*/  IADD3 R4, P0, R3, c[0x0][0x368], RZ ;  /* 0x0000da0003047a10 */ /* 0x000fc80007f1e0ff */
[----:B------:R-:W-:-:S05]  /*0ec0*/  IADD3.X R5, RZ, c[0x0][0x36c], RZ, P0, !PT ;  /* 0x0000db00ff057a10 */ /* 0x000fca00007fe4ff */
[----:B------:R-:W2:Y:S01]  /*0ed0*/  LDG.E.U16 R4, [R4.64] ;  /* 0x0000000404047981 */ /* 0x000ea2000c1e1500 */
[----:B------:R-:W-:Y:S02]  /*0ee0*/  IADD3 R2, P0, R2, c[0x0][0x360], RZ ;  /* 0x0000d80002027a10 */ /* 0x000fe40007f1e0ff */
[----:B------:R-:W-:Y:S02]  /*0ef0*/  IADD3 R0, R0, 0x80, RZ ;  /* 0x0000008000007810 */ /* 0x000fe40007ffe0ff */
[----:B--2---:R-:W-:-:S05]  /*0f00*/  PRMT R4, RZ, 0x5410, R4 ;  /* 0x00005410ff047816 */ /* 0x004fca0000000004 */
[----:B------:R-:W-:-:S05]  /*0f10*/  FMUL.FTZ R3, R4, R4 ;  /* 0x0000000404037220 */ /* 0x000fca0000410000 */
[----:B------:R-:W-:-:S04]  /*0f20*/  F2FP.BF16.PACK_AB R3, RZ, R3 ;  /* 0x00000003ff03723e */ /* 0x000fc800000010ff */
[----:B------:R-:W-:-:S05]  /*0f30*/  PRMT R3, RZ, 0x5410, R3 ;  /* 0x00005410ff037816 */ /* 0x000fca0000000003 */
[----:B------:R-:W-:-:S05]  /*0f40*/  FMUL.FTZ R3, R4, R3 ;  /* 0x0000000304037220 */ /* 0x000fca0000410000 */
[----:B------:R-:W-:Y:S02]  /*0f50*/  F2FP.BF16.PACK_AB R5, RZ, R3 ;  /* 0x00000003ff05723e */ /* 0x000fe400000010ff */
[----:B------:R-:W-:-:S05]  /*0f60*/  IADD3.X R3, RZ, c[0x0][0x364], RZ, P0, !PT ;  /* 0x0000d900ff037a10 */ /* 0x000fca00007fe4ff */
[----:B------:R0:W-:Y:S02]  /*0f70*/  STG.E.U16 [R2.64], R5 ;  /* 0x0000000502007986 */ /* 0x0001e4000c101504 */
.L_x_1845:
[----:B------:R-:W-:Y:S05]  /*0f80*/  BSYNC B0 ;  /* 0x0000000000007941 */ /* 0x000fea0003800000 */
.L_x_1844:
        /* <DEDUP_REMOVED lines=230> */
.L_x_1849:
        /* <DEDUP_REMOVED lines=10> */
[----:B------:R-:W-:Y:S01]  /*1e90*/  F2FP.BF16.PACK_AB R5, RZ, R3 ;  /* 0x00000003ff05723e */ /* 0x000fe200000010ff */
[----:B------:R-:W-:Y:S01]  /*1ea0*/  IMAD.X R3, RZ, RZ, c[0x0][0x364], P0 ;  /* 0x0000d900ff037624 */ /* 0x000fe200000e06ff */
[----:B------:R-:W-:-:S04]  /*1eb0*/  ISETP.GE.AND P0, PT, R0, c[0x0][0x160], PT ;  /* 0x0000580000007a0c */ /* 0x000fc80003f06270 */
[----:B------:R0:W-:Y:S09]  /*1ec0*/  STG.E.U16 [R2.64], R5 ;  /* 0x0000000502007986 */ /* 0x0001f2000c101504 */
        /* <DEDUP_REMOVED lines=228> */
.L_x_1850:
        /* <DEDUP_REMOVED lines=11> */
[----:B------:R-:W-:-:S05]  /*2dc0*/  IMAD.X R3, RZ, RZ, c[0x0][0x364], P0 ;  /* 0x0000d900ff037624 */ /* 0x000fca00000e06ff */
[----:B------:R0:W-:Y:S02]  /*2dd0*/  STG.E.U16 [R2.64], R5 ;  /* 0x0000000502007986 */ /* 0x0001e4000c101504 */
.L_x_1848:
[----:B------:R-:W-:Y:S05]  /*2de0*/  BSYNC B0 ;  /* 0x0000000000007941 */ /* 0x000fea0003800000 */
.L_x_1847:
[----:B------:R-:W-:-:S13]  /*2df0*/  ISETP.GE.AND P0, PT, R0, c[0x0][0x160], PT ;  /* 0x0000580000007a0c */ /* 0x000fda0003f06270 */
[----:B------:R-:W-:Y:S05]  /*2e00*/  @P0 EXIT ;  /* 0x000000000000094d */ /* 0x000fea0003800000 */
        /* <DEDUP_REMOVED lines=227> */
.L_x_1851:
[----:B------:R-:W-:-:S04]  /*3c40*/  IADD3 R4, P0, R3, c[0x0][0x368], RZ ;  /* 0x0000da0003047a10 */ /* 0x000fc80007f1e0ff */
[----:B------:R-:W-:-:S05]  /*3c50*/  IADD3.X R5, RZ, c[0x0][0x36c], RZ, P0, !PT ;  /* 0x0000db00ff057a10 */ /* 0x000fca00007fe4ff */
[----:B------:R-:W2:Y:S01]  /*3c60*/  LDG.E.U16 R4, [R4.64] ;  /* 0x0000000404047981 */ /* 0x000ea2000c1e1500 */
[----:B------:R-:W-:Y:S02]  /*3c70*/  IADD3 R2, P0, R2, c[0x0][0x360], RZ ;  /* 0x0000d80002027a10 */ /* 0x000fe40007f1e0ff */
[----:B--2---:R-:W-:-:S05]  /*3c80*/  PRMT R4, RZ, 0x5410, R4 ;  /* 0x00005410ff047816 */ /* 0x004fca0000000004 */
[----:B------:R-:W-:-:S05]  /*3c90*/  FMUL.FTZ R0, R4, R4 ;  /* 0x0000000404007220 */ /* 0x000fca0000410000 */
[----:B------:R-:W-:-:S04]  /*3ca0*/  F2FP.BF16.PACK_AB R0, RZ, R0 ;  /* 0x00000000ff00723e */ /* 0x000fc800000010ff */
[----:B------:R-:W-:-:S05]  /*3cb0*/  PRMT R3, RZ, 0x5410, R0 ;  /* 0x00005410ff037816 */ /* 0x000fca0000000000 */
[----:B------:R-:W-:-:S05]  /*3cc0*/  FMUL.FTZ R3, R4, R3 ;  /* 0x0000000304037220 */ /* 0x000fca0000410000 */
[----:B------:R-:W-:Y:S02]  /*3cd0*/  F2FP.BF16.PACK_AB R0, RZ, R3 ;  /* 0x00000003ff00723e */ /* 0x000fe400000010ff */
[----:B------:R-:W-:-:S05]  /*3ce0*/  IADD3.X R3, RZ, c[0x0][0x364], RZ, P0, !PT ;  /* 0x0000d900ff037a10 */ /* 0x000fca00007fe4ff */
[----:B------:R-:W-:Y:S01]  /*3cf0*/  STG.E.U16 [R2.64], R0 ;  /* 0x0000000002007986 */ /* 0x000fe2000c101504 */
[----:B------:R-:W-:Y:S05]  /*3d00*/  EXIT ;  /* 0x000000000000794d */ /* 0x000fea0003800000 */
.L_x_1852:
        /* <DEDUP_REMOVED lines=15> */
.L_x_61613:


//--------------------- .text._ZN2at6native27unrolled_elementwise_kernelIZNS0_50_GLOBAL__N__2680c7bb_12_PowKernel_cu_b2145a98_318429pow_tensor_scalar_kernel_implIN3c108BFloat16ES5_EEvRNS_18TensorIteratorBaseET0_EUlS5_E0_St5arrayIPcLm2EELi4E23TrivialOffsetCalculatorILi1EjESE_NS0_6memory15LoadWithoutCastENSF_16StoreWithoutCastEEEviT_S8_T2_T3_T4_T5_ --------------------------
	.section	.text._ZN2at6native27unrolled_elementwise_kernelIZNS0_50_GLOBAL__N__2680c7bb_12_PowKernel_cu_b2145a98_318429pow_tensor_scalar_kernel_implIN3c108BFloat16ES5_EEvRNS_18TensorIteratorBaseET0_EUlS5_E0_St5arrayIPcLm2EELi4E23TrivialOffsetCalculatorILi1EjESE_NS0_6memory15LoadWithoutCastENSF_16StoreWithoutCastEEEviT_S8_T2_T3_T4_T5_,"ax",@progbits
	.sectioninfo	@"SHI_REGISTERS=20"
	.align	128
        .global         _ZN2at6native27unrolled_elementwise_kernelIZNS0_50_GLOBAL__N__2680c7bb_12_PowKernel_cu_b2145a98_318429pow_tensor_scalar_kernel_implIN3c108BFloat16ES5_EEvRNS_18TensorIteratorBaseET0_EUlS5_E0_St5arrayIPcLm2EELi4E23TrivialOffsetCalculatorILi1EjESE_NS0_6memory15LoadWithoutCastENSF_16StoreWithoutCastEEEviT_S8_T2_T3_T4_T5_
        .type           _ZN2at6native27unrolled_elementwise_kernelIZNS0_50_GLOBAL__N__2680c7bb_12_PowKernel_cu_b2145a98_318429pow_tensor_scalar_kernel_implIN3c108BFloat16ES5_EEvRNS_18TensorIteratorBaseET0_EUlS5_E0_St5arrayIPcLm2EELi4E23TrivialOffsetCalculatorILi1EjESE_NS0_6memory15LoadWithoutCastENSF_16StoreWithoutCastEEEviT_S8_T2_T3_T4_T5_,@function
        .size           _ZN2at6native27unrolled_elementwise_kernelIZNS0_50_GLOBAL__N__2680c7bb_12_PowKernel_cu_b2145a98_318429pow_tensor_scalar_kernel_implIN3c108BFloat16ES5_EEvRNS_18TensorIteratorBaseET0_EUlS5_E0_St5arrayIPcLm2EELi4E23TrivialOffsetCalculatorILi1EjESE_NS0_6memory15LoadWithoutCastENSF_16StoreWithoutCastEEEviT_S8_T2_T3_T4_T5_,(.L_x_61614 - _ZN2at6native27unrolled_elementwise_kernelIZNS0_50_GLOBAL__N__2680c7bb_12_PowKernel_cu_b2145a98_318429pow_tensor_scalar_kernel_implIN3c108BFloat16ES5_EEvRNS_18TensorIteratorBaseET0_EUlS5_E0_St5arrayIPcLm2EELi4E23TrivialOffsetCalculatorILi1EjESE_NS0_6memory15LoadWithoutCastENSF_16StoreWithoutCastEEEviT_S8_T2_T3_T4_T5_)
        .other          _ZN2at6native27unrolled_elementwise_kernelIZNS0_50_GLOBAL__N__2680c7bb_12_PowKernel_cu_b2145a98_318429pow_tensor_scalar_kernel_implIN3c108BFloat16ES5_EEvRNS_18TensorIteratorBaseET0_EUlS5_E0_St5arrayIPcLm2EELi4E23TrivialOffsetCalculatorILi1EjESE_NS0_6memory15LoadWithoutCastENSF_16StoreWithoutCastEEEviT_S8_T2_T3_T4_T5_,@"STO_CUDA_ENTRY STV_DEFAULT"
_ZN2at6native27unrolled_elementwise_kernelIZNS0_50_GLOBAL__N__2680c7bb_12_PowKernel_cu_b2145a98_318429pow_tensor_scalar_kernel_implIN3c108BFloat16ES5_EEvRNS_18TensorIteratorBaseET0_EUlS5_E0_St5arrayIPcLm2EELi4E23TrivialOffsetCalculatorILi1EjESE_NS0_6memory15LoadWithoutCastENSF_16StoreWithoutCastEEEviT_S8_T2_T3_T4_T5_:
.text._ZN2at6native27unrolled_elementwise_kernelIZNS0_50_GLOBAL__N__2680c7bb_12_PowKernel_cu_b2145a98_318429pow_tensor_scalar_kernel_implIN3c108BFloat16ES5_EEvRNS_18TensorIteratorBaseET0_EUlS5_E0_St5arrayIPcLm2EELi4E23TrivialOffsetCalculatorILi1EjESE_NS0_6memory15LoadWithoutCastENSF_16StoreWithoutCastEEEviT_S8_T2_T3_T4_T5_:
        /* <DEDUP_REMOVED lines=9> */
[----:B------:R-:W-:Y:S01]  /*0090*/  @!P0 IADD3 R9, R3, 0x80, RZ ;  /* 0x0000008003098810 */ /* 0x000fe20007ffe0ff */
[----:B------:R-:W-:Y:S02]  /*00a0*/  @!P0 IMAD R4, R0, 0x200, R3 ;  /* 0x0000020000048824 */ /* 0x000fe400078e0203 */
[----:B------:R-:W-:Y:S01]  /*00b0*/  @!P0 IMAD.MOV.U32 R5, RZ, RZ, 0x2 ;  /* 0x00000002ff058424 */ /* 0x000fe200078e00ff */
[----:B------:R-:W-:-:S03]  /*00c0*/  ISETP.GE.AND P1, PT, R9, R2, PT ;  /* 0x000000020900720c */ /* 0x000fc60003f26270 */
[----:B------:R-:W-:Y:S01]  /*00d0*/  @!P0 IMAD.WIDE.U32 R4, R4, R5, c[0x0][0x178] ;  /* 0x00005e0004048625 */ /* 0x000fe200078e0005 */
[----:B------:R-:W-:-:S04]  /*00e0*/  PRMT R12, RZ, 0x7610, R12 ;  /* 0x00007610ff0c7816 */ /* 0x000fc8000000000c */
[----:B------:R0:W2:Y:S05]  /*00f0*/  @!P0 LDG.E.U16 R13, [R4.64] ;  /* 0x00000004040d8981 */ /* 0x0000aa000c1e1500 */
[----:B------:R-:W-:Y:S01]  /*0100*/  @!P1 IMAD R6, R0, 0x200, R9 ;  /* 0x0000020000069824 */ /* 0x000fe200078e0209 */
[----:B------:R-:W-:Y:S01]  /*0110*/  @!P1 IADD3 R9, R9, 0x80, RZ ;  /* 0x0000008009099810 */ /* 0x000fe20007ffe0ff */
[----:B------:R-:W-:-:S03]  /*0120*/  @!P1 IMAD.MOV.U32 R7, RZ, RZ, 0x2 ;  /* 0x00000002ff079424 */ /* 0x000fc600078e00ff */
[----:B------:R-:W-:Y:S01]  /*0130*/  ISETP.GE.AND P3, PT, R9, R2, PT ;  /* 0x000000020900720c */ /* 0x000fe20003f66270 */
[----:B------:R-:W-:-:S05]  /*0140*/  @!P1 IMAD.WIDE.U32 R6, R6, R7, c[0x0][0x178] ;  /* 0x00005e0006069625 */ /* 0x000fca00078e0007 */
[----:B------:R1:W3:Y:S07]  /*0150*/  @!P1 LDG.E.U16 R12, [R6.64] ;  /* 0x00000004060c9981 */ /* 0x0002ee000c1e1500 */
[----:B------:R-:W-:Y:S01]  /*0160*/  @!P3 IMAD R10, R0, 0x200, R9 ;  /* 0x00000200000ab824 */ /* 0x000fe200078e0209 */
[----:B------:R-:W-:Y:S01]  /*0170*/  @!P3 IADD3 R9, R9, 0x80, RZ ;  /* 0x000000800909b810 */ /* 0x000fe20007ffe0ff */
[----:B------:R-:W-:-:S03]  /*0180*/  @!P3 IMAD.MOV.U32 R11, RZ, RZ, 0x2 ;  /* 0x00000002ff0bb424 */ /* 0x000fc600078e00ff */
[----:B------:R-:W-:Y:S01]  /*0190*/  ISETP.GE.AND P2, PT, R9, R2, PT ;  /* 0x000000020900720c */ /* 0x000fe20003f46270 */
[----:B------:R-:W-:Y:S01]  /*01a0*/  @!P3 IMAD.WIDE.U32 R10, R10, R11, c[0x0][0x178] ;  /* 0x00005e000a0ab625 */ /* 0x000fe200078e000b */
[----:B------:R-:W-:-:S06]  /*01b0*/  PRMT R14, RZ, 0x7610, R14 ;  /* 0x00007610ff0e7816 */ /* 0x000fcc000000000e */
[----:B------:R4:W5:Y:S01]  /*01c0*/  @!P3 LDG.E.U16 R14, [R10.64] ;  /* 0x000000040a0eb981 */ /* 0x000962000c1e1500 */
[----:B0-----:R-:W-:-:S04]  /*01d0*/  PRMT R4, RZ, 0x7610, R4 ;  /* 0x00007610ff047816 */ /* 0x001fc80000000004 */
[----:B------:R-:W-:Y:S02]  /*01e0*/  @!P2 IMAD R8, R0, 0x200, R9 ;  /* 0x000002000008a824 */ /* 0x000fe400078e0209 */
[----:B------:R-:W-:-:S04]  /*01f0*/  @!P2 IMAD.MOV.U32 R9, RZ, RZ, 0x2 ;  /* 0x00000002ff09a424 */ /* 0x000fc800078e00ff */
[----:B------:R-:W-:-:S05]  /*0200*/  @!P2 IMAD.WIDE.U32 R8, R8, R9, c[0x0][0x178] ;  /* 0x00005e000808a625 */ /* 0x000fca00078e0009 */
[----:B------:R0:W5:Y:S01]  /*0210*/  @!P2 LDG.E.U16 R4, [R8.64] ;  /* 0x000000040804a981 */ /* 0x000162000c1e1500 */
[----:B------:R-:W-:-:S05]  /*0220*/  IMAD.MOV.U32 R5, RZ, RZ, R3 ;  /* 0x000000ffff057224 */ /* 0x000fca00078e0003 */
[----:B------:R-:W-:-:S04]  /*0230*/  IADD3 R17, R5, 0x80, RZ ;  /* 0x0000008005117810 */ /* 0x000fc80007ffe0ff */
[-C--:B------:R-:W-:Y:S02]  /*0240*/  ISETP.GE.AND P2, PT, R17, R2.reuse, PT ;  /* 0x000000021100720c */ /* 0x080fe40003f46270 */
[C---:B-1----:R-:W-:Y:S02]  /*0250*/  IADD3 R7, R5.reuse, 0x180, RZ ;  /* 0x0000018005077810 */ /* 0x042fe40007ffe0ff */
[----:B------:R-:W-:Y:S02]  /*0260*/  IADD3 R15, R5, 0x100, RZ ;  /* 0x00000100050f7810 */ /* 0x000fe40007ffe0ff */
[-C--:B------:R-:W-:Y:S02]  /*0270*/  ISETP.GE.AND P1, PT, R7, R2.reuse, PT ;  /* 0x000000020700720c */ /* 0x080fe40003f26270 */
[----:B------:R-:W-:Y:S01]  /*0280*/  ISETP.GE.AND P3, PT, R15, R2, PT ;  /* 0x000000020f00720c */ /* 0x000fe20003f66270 */
[----:B----4-:R-:W-:Y:S02]  /*0290*/  @!P0 IMAD R10, R0, 0x200, R3 ;  /* 0x00000200000a8824 */ /* 0x010fe400078e0203 */
[----:B------:R-:W-:-:S02]  /*02a0*/  @!P0 IMAD.MOV.U32 R11, RZ, RZ, 0x2 ;  /* 0x00000002ff0b8424 */ /* 0x000fc400078e00ff */
[----:B------:R-:W-:-:S05]  /*02b0*/  @!P0 IMAD.MOV.U32 R5, RZ, RZ, R17 ;  /* 0x000000ffff058224 */ /* 0x000fca00078e0011 */
[----:B------:R-:W-:Y:S01]  /*02c0*/  ISETP.GE.AND P4, PT, R5, R2, PT ;  /* 0x000000020500720c */ /* 0x000fe20003f86270 */
[----:B------:R-:W-:Y:S01]  /*02d0*/  BSSY B0, `(.L_x_1853) ;  /* 0x0000023000007945 */ /* 0x000fe20003800000 */
[----:B--2---:R-:W-:-:S05]  /*02e0*/  @!P0 PRMT R13, RZ, 0x5410, R13 ;  /* 0x00005410ff0d8816 */ /* 0x004fca000000000d */
[----:B------:R-:W-:-:S05]  /*02f0*/  @!P0 FMUL.FTZ R6, R13, R13 ;  /* 0x0000000d0d068220 */ /* 0x000fca0000410000 */
[----:B------:R-:W-:Y:S02]  /*0300*/  @!P0 F2FP.BF16.PACK_AB R6, RZ, R6 ;  /* 0x00000006ff06823e */ /* 0x000fe400000010ff */
[----:B---3--:R-:W-:-:S05]  /*0310*/  @!P2 PRMT R12, RZ, 0x5410, R12 ;  /* 0x00005410ff0ca816 */ /* 0x008fca000000000c */
[----:B------:R-:W-:Y:S01]  /*0320*/  @!P2 FMUL.FTZ R7, R12, R12 ;  /* 0x0000000c0c07a220 */ /* 0x000fe20000410000 */
[----:B------:R-:W-:-:S04]  /*0330*/  @!P0 PRMT R6, RZ, 0x5410, R6 ;  /* 0x00005410ff068816 */ /* 0x000fc80000000006 */
[----:B------:R-:W-:Y:S01]  /*0340*/  @!P2 F2FP.BF16.PACK_AB R7, RZ, R7 ;  /* 0x00000007ff07a23e */ /* 0x000fe200000010ff */
[----:B------:R-:W-:-:S03]  /*0350*/  @!P0 FMUL.FTZ R6, R13, R6 ;  /* 0x000000060d068220 */ /* 0x000fc60000410000 */
[----:B------:R-:W-:Y:S02]  /*0360*/  @!P2 PRMT R7, RZ, 0x5410, R7 ;  /* 0x00005410ff07a816 */ /* 0x000fe40000000007 */
[----:B0-----:R-:W-:-:S03]  /*0370*/  @!P0 F2FP.BF16.PACK_AB R9, RZ, R6 ;  /* 0x00000006ff09823e */ /* 0x001fc600000010ff */
[----:B------:R-:W-:Y:S01]  /*0380*/  @!P2 FMUL.FTZ R12, R12, R7 ;  /* 0x000000070c0ca220 */ /* 0x000fe20000410000 */
[----:B-----5:R-:W-:Y:S01]  /*0390*/  @!P3 PRMT R14, RZ, 0x5410, R14 ;  /* 0x00005410ff0eb816 */ /* 0x020fe2000000000e */
[----:B------:R-:W-:-:S04]  /*03a0*/  @!P0 IMAD.WIDE.U32 R6, R10, R11, c[0x0][0x170] ;  /* 0x00005c000a068625 */ /* 0x000fc800078e000b */
[----:B------:R-:W-:Y:S01]  /*03b0*/  @!P3 FMUL.FTZ R8, R14, R14 ;  /* 0x0000000e0e08b220 */ /* 0x000fe20000410000 */
[----:B------:R0:W-:Y:S04]  /*03c0*/  @!P0 STG.E.U16 [R6.64], R9 ;  /* 0x0000000906008986 */ /* 0x0001e8000c101504 */
[----:B------:R-:W-:-:S04]  /*03d0*/  @!P3 F2FP.BF16.PACK_AB R8, RZ, R8 ;  /* 0x00000008ff08b23e */ /* 0x000fc800000010ff */
[----:B------:R-:W-:Y:S02]  /*03e0*/  @!P3 PRMT R3, RZ, 0x5410, R8 ;  /* 0x00005410ff03b816 */ /* 0x000fe40000000008 */
[----:B------:R-:W-:-:S03]  /*03f0*/  @!P1 PRMT R4, RZ, 0x5410, R4 ;  /* 0x00005410ff049816 */ /* 0x000fc60000000004 */
[----:B------:R-:W-:Y:S02]  /*0400*/  @!P3 FMUL.FTZ R3, R14, R3 ;  /* 0x000000030e03b220 */ /* 0x000fe40000410000 */
[----:B------:R-:W-:Y:S01]  /*0410*/  @!P1 FMUL.FTZ R8, R4, R4 ;  /* 0x0000000404089220 */ /* 0x000fe20000410000 */
[----:B------:R-:W-:Y:S02]  /*0420*/  @!P2 F2FP.BF16.PACK_AB R12, RZ, R12 ;  /* 0x0000000cff0ca23e */ /* 0x000fe400000010ff */
[----:B------:R-:W-:Y:S02]  /*0430*/  @!P3 F2FP.BF16.PACK_AB R3, RZ, R3 ;  /* 0x00000003ff03b23e */ /* 0x000fe400000010ff */
[----:B------:R-:W-:Y:S01]  /*0440*/  @!P1 F2FP.BF16.PACK_AB R10, RZ, R8 ;  /* 0x00000008ff0a923e */ /* 0x000fe200000010ff */
        /* <DEDUP_REMOVED lines=11> */
.L_x_1854:
[----:B0-----:R-:W-:Y:S05]  /*0500*/  BSYNC B0 ;  /* 0x0000000000007941 */ /* 0x001fea0003800000 */
.L_x_1853:
[----:B------:R-:W-:Y:S02]  /*0510*/  ISETP.GE.AND P0, PT, R5, R2, PT ;  /* 0x000000020500720c */ /* 0x000fe40003f06270 */
[----:B------:R-:W-:-:S05]  /*0520*/  @!P1 PRMT R3, RZ, 0x5410, R10 ;  /* 0x00005410ff039816 */ /* 0x000fca000000000a */
[----:B------:R-:W-:-:S05]  /*0530*/  @!P1 FMUL.FTZ R3, R4, R3 ;  /* 0x0000000304039220 */ /* 0x000fca0000410000 */
[----:B------:R-:W-:Y:S01]  /*0540*/  @!P1 F2FP.BF16.PACK_AB R3, RZ, R3 ;  /* 0x00000003ff03923e */ /* 0x000fe200000010ff */
[----:B------:R-:W-:Y:S06]  /*0550*/  @P0 EXIT ;  /* 0x000000000000094d */ /* 0x000fec0003800000 */
[----:B------:R-:W-:Y:S01]  /*0560*/  IMAD R2, R0, 0x200, R5 ;  /* 0x0000020000027824 */ /* 0x000fe200078e0205 */
[----:B------:R-:W-:Y:S01]  /*0570*/  PRMT R0, R3, 0x7610, R0 ;  /* 0x0000761003007816 */ /* 0x000fe20000000000 */
[----:B------:R-:W-:-:S04]  /*0580*/  IMAD.MOV.U32 R5, RZ, RZ, 0x2 ;  /* 0x00000002ff057424 */ /* 0x000fc800078e00ff */
[----:B------:R-:W-:-:S05]  /*0590*/  IMAD.WIDE.U32 R2, R2, R5, c[0x0][0x170] ;  /* 0x00005c0002027625 */ /* 0x000fca00078e0005 */
[----:B------:R-:W-:Y:S01]  /*05a0*/  STG.E.U16 [R2.64], R0 ;  /* 0x0000000002007986 */ /* 0x000fe2000c101504 */
[----:B------:R-:W-:Y:S05]  /*05b0*/  EXIT ;  /* 0x000000000000794d */ /* 0x000fea0003800000 */
.L_x_1855:
        /* <DEDUP_REMOVED lines=12> */
.L_x_61614:


//--------------------- .text._ZN2at6native29vectorized_elementwise_kernelILi2EZNS0_50_GLOBAL__N__2680c7bb_12_PowKernel_cu_b2145a98_318429pow_tensor_scalar_kernel_implIN3c108BFloat16ES5_EEvRNS_18TensorIteratorBaseET0_EUlS5_E0_St5arrayIPcLm2EEEEviS8_T1_ --------------------------
	.section	.text._ZN2at6native29vectorized_elementwise_kernelILi2EZNS0_50_GLOBAL__N__2680c7bb_12_PowKernel_cu_b2145a98_318429pow_tensor_scalar_kernel_implIN3c108BFloat16ES5_EEvRNS_18TensorIteratorBaseET0_EUlS5_E0_St5arrayIPcLm2EEEEviS8_T1_,"ax",@progbits
	.sectioninfo	@"SHI_REGISTERS=26"
	.align	128
        .global         _ZN2at6native29vectorized_elementwise_kernelILi2EZNS0_50_GLOBAL__N__2680c7bb_12_PowKernel_cu_b2145a98_318429pow_tensor_scalar_kernel_implIN3c108BFloat16ES5_EEvRNS_18TensorIteratorBaseET0_EUlS5_E0_St5arrayIPcLm2EEEEviS8_T1_
        .type           _ZN2at6native29vectorized_elementwise_kernelILi2EZNS0_50_GLOBAL__N__2680c7bb_12_PowKernel_cu_b2145a98_318429pow_tensor_scalar_kernel_implIN3c108BFloat16ES5_EEvRNS_18TensorIteratorBaseET0_EUlS5_E0_St5arrayIPcLm2EEEEviS8_T1_,@function
        .size           _ZN2at6native29vectorized_elementwise_kernelILi2EZNS0_50_GLOBAL__N__2680c7bb_12_PowKernel_cu_b2145a98_318429pow_tensor_scalar_kernel_implIN3c108BFloat16ES5_EEvRNS_18TensorIteratorBaseET0_EUlS5_E0_St5arrayIPcLm2EEEEviS8_T1_,(.L_x_61615 - _ZN2at6native29vectorized_elementwise_kernelILi2EZNS0_50_GLOBAL__N__2680c7bb_12_PowKernel_cu_b2145a98_318429pow_tensor_scalar_kernel_implIN3c108BFloat16ES5_EEvRNS_18TensorIteratorBaseET0_EUlS5_E0_St5arrayIPcLm2EEEEviS8_T1_)
        .other          _ZN2at6native29vectorized_elementwise_kernelILi2EZNS0_50_GLOBAL__N__2680c7bb_12_PowKernel_cu_b2145a98_318429pow_tensor_scalar_kernel_implIN3c108BFloat16ES5_EEvRNS_18TensorIteratorBaseET0_EUlS5_E0_St5arrayIPcLm2EEEEviS8_T1_,@"STO_CUDA_ENTRY STV_DEFAULT"
_ZN2at6native29vectorized_elementwise_kernelILi2EZNS0_50_GLOBAL__N__2680c7bb_12_PowKernel_cu_b2145a98_318429pow_tensor_scalar_kernel_implIN3c108BFloat16ES5_EEvRNS_18TensorIteratorBaseET0_EUlS5_E0_St5arrayIPcLm2EEEEviS8_T1_:
.text._ZN2at6native29vectorized_elementwise_kernelILi2EZNS0_50_GLOBAL__N__2680c7bb_12_PowKernel_cu_b2145a98_318429pow_tensor_scalar_kernel_implIN3c108BFloat16ES5_EEvRNS_18TensorIteratorBaseET0_EUlS5_E0_St5arrayIPcLm2EEEEviS8_T1_:
        /* <DEDUP_REMOVED lines=15> */
[----:B--2---:R-:W-:-:S02]  /*00f0*/  PRMT R5, RZ, 0x5410, R9 ;  /* 0x00005410ff057816 */ /* 0x004fc40000000009 */
[----:B0-----:R-:W-:Y:S02]  /*0100*/  PRMT R6, RZ, 0x7610, R9 ;  /* 0x00007610ff067816 */ /* 0x001fe40000000009 */
[--C-:B---3--:R-:W-:Y:S01]  /*0110*/  PRMT R7, RZ, 0x5410, R12.reuse ;  /* 0x00005410ff077816 */ /* 0x108fe2000000000c */
[----:B------:R-:W-:Y:S01]  /*0120*/  FMUL.FTZ R8, R5, R5 ;  /* 0x0000000505087220 */ /* 0x000fe20000410000 */
[----:B------:R-:W-:Y:S01]  /*0130*/  PRMT R12, RZ, 0x7610, R12 ;  /* 0x00007610ff0c7816 */ /* 0x000fe2000000000c */
[----:B------:R-:W-:Y:S01]  /*0140*/  FMUL.FTZ R9, R6, R6 ;  /* 0x0000000606097220 */ /* 0x000fe20000410000 */
[----:B----4-:R-:W-:Y:S01]  /*0150*/  PRMT R13, RZ, 0x5410, R14 ;  /* 0x00005410ff0d7816 */ /* 0x010fe2000000000e */
[----:B------:R-:W-:Y:S01]  /*0160*/  FMUL.FTZ R10, R7, R7 ;  /* 0x00000007070a7220 */ /* 0x000fe20000410000 */
[----:B------:R-:W-:Y:S01]  /*0170*/  F2FP.BF16.PACK_AB R8, RZ, R8 ;  /* 0x00000008ff08723e */ /* 0x000fe200000010ff */
[----:B------:R-:W-:Y:S01]  /*0180*/  FMUL.FTZ R11, R12, R12 ;  /* 0x0000000c0c0b7220 */ /* 0x000fe20000410000 */
[----:B------:R-:W-:-:S02]  /*0190*/  F2FP.BF16.PACK_AB R9, RZ, R9 ;  /* 0x00000009ff09723e */ /* 0x000fc400000010ff */
[----:B------:R-:W-:Y:S02]  /*01a0*/  PRMT R8, RZ, 0x5410, R8 ;  /* 0x00005410ff087816 */ /* 0x000fe40000000008 */
[----:B------:R-:W-:Y:S02]  /*01b0*/  PRMT R9, RZ, 0x5410, R9 ;  /* 0x00005410ff097816 */ /* 0x000fe40000000009 */
[----:B------:R-:W-:Y:S01]  /*01c0*/  F2FP.BF16.PACK_AB R10, RZ, R10 ;  /* 0x0000000aff0a723e */ /* 0x000fe200000010ff */
[----:B------:R-:W-:Y:S01]  /*01d0*/  FMUL.FTZ R5, R5, R8 ;  /* 0x0000000805057220 */ /* 0x000fe20000410000 */
[----:B------:R-:W-:Y:S01]  /*01e0*/  F2FP.BF16.PACK_AB R8, RZ, R11 ;  /* 0x0000000bff08723e */ /* 0x000fe200000010ff */
[----:B------:R-:W-:Y:S01]  /*01f0*/  FMUL.FTZ R6, R6, R9 ;  /* 0x0000000906067220 */ /* 0x000fe20000410000 */
[----:B------:R-:W-:Y:S02]  /*0200*/  PRMT R10, RZ, 0x5410, R10 ;  /* 0x00005410ff0a7816 */ /* 0x000fe4000000000a */
[----:B------:R-:W-:Y:S01]  /*0210*/  PRMT R11, RZ, 0x7610, R14 ;  /* 0x00007610ff0b7816 */ /* 0x000fe2000000000e */
[----:B------:R-:W-:Y:S01]  /*0220*/  FMUL.FTZ R14, R13, R13 ;  /* 0x0000000d0d0e7220 */ /* 0x000fe20000410000 */
[----:B------:R-:W-:Y:S01]  /*0230*/  PRMT R9, RZ, 0x5410, R8 ;  /* 0x00005410ff097816 */ /* 0x000fe20000000008 */
[----:B------:R-:W-:Y:S01]  /*0240*/  FMUL.FTZ R7, R7, R10 ;  /* 0x0000000a07077220 */ /* 0x000fe20000410000 */
[--C-:B-----5:R-:W-:Y:S01]  /*0250*/  PRMT R16, RZ, 0x7610, R4.reuse ;  /* 0x00007610ff107816 */ /* 0x120fe20000000004 */
[----:B------:R-:W-:Y:S01]  /*0260*/  FMUL.FTZ R15, R11, R11 ;  /* 0x0000000b0b0f7220 */ /* 0x000fe20000410000 */
[----:B------:R-:W-:Y:S01]  /*0270*/  F2FP.BF16.PACK_AB R14, RZ, R14 ;  /* 0x0000000eff0e723e */ /* 0x000fe200000010ff */
[----:B------:R-:W-:Y:S01]  /*0280*/  FMUL.FTZ R10, R12, R9 ;  /* 0x000000090c0a7220 */ /* 0x000fe20000410000 */
[----:B------:R-:W-:Y:S01]  /*0290*/  PRMT R12, RZ, 0x5410, R4 ;  /* 0x00005410ff0c7816 */ /* 0x000fe20000000004 */
[----:B------:R-:W-:Y:S01]  /*02a0*/  FMUL.FTZ R9, R16, R16 ;  /* 0x0000001010097220 */ /* 0x000fe20000410000 */
[----:B------:R-:W-:-:S02]  /*02b0*/  PRMT R14, RZ, 0x5410, R14 ;  /* 0x00005410ff0e7816 */ /* 0x000fc4000000000e */
[----:B------:R-:W-:Y:S01]  /*02c0*/  F2FP.BF16.PACK_AB R15, RZ, R15 ;  /* 0x0000000fff0f723e */ /* 0x000fe200000010ff */
[----:B------:R-:W-:Y:S01]  /*02d0*/  FMUL.FTZ R8, R12, R12 ;  /* 0x0000000c0c087220 */ /* 0x000fe20000410000 */
[----:B------:R-:W-:Y:S01]  /*02e0*/  F2FP.BF16.PACK_AB R5, R6, R5 ;  /* 0x000000050605723e */ /* 0x000fe200000010ff */
[----:B------:R-:W-:Y:S01]  /*02f0*/  FMUL.FTZ R14, R13, R14 ;  /* 0x0000000e0d0e7220 */ /* 0x000fe20000410000 */
[----:B------:R-:W-:Y:S02]  /*0300*/  PRMT R4, RZ, 0x5410, R15 ;  /* 0x00005410ff047816 */ /* 0x000fe4000000000f */
[----:B------:R-:W-:Y:S02]  /*0310*/  F2FP.BF16.PACK_AB R13, RZ, R8 ;  /* 0x00000008ff0d723e */ /* 0x000fe400000010ff */
[----:B------:R-:W-:Y:S01]  /*0320*/  F2FP.BF16.PACK_AB R15, RZ, R9 ;  /* 0x00000009ff0f723e */ /* 0x000fe200000010ff */
[----:B------:R-:W-:Y:S01]  /*0330*/  IMAD.WIDE.U32 R8, R0, R3, c[0x0][0x170] ;  /* 0x00005c0000087625 */ /* 0x000fe200078e0003 */
[----:B------:R-:W-:-:S02]  /*0340*/  PRMT R13, RZ, 0x5410, R13 ;  /* 0x00005410ff0d7816 */ /* 0x000fc4000000000d */
[----:B------:R-:W-:Y:S01]  /*0350*/  PRMT R15, RZ, 0x5410, R15 ;  /* 0x00005410ff0f7816 */ /* 0x000fe2000000000f */
[----:B------:R-:W-:Y:S01]  /*0360*/  FMUL.FTZ R11, R11, R4 ;  /* 0x000000040b0b7220 */ /* 0x000fe20000410000 */
[----:B------:R-:W-:Y:S01]  /*0370*/  F2FP.BF16.PACK_AB R7, R10, R7 ;  /* 0x000000070a07723e */ /* 0x000fe200000010ff */
[----:B------:R-:W-:Y:S02]  /*0380*/  FMUL.FTZ R13, R12, R13 ;  /* 0x0000000d0c0d7220 */ /* 0x000fe40000410000 */
[----:B------:R-:W-:Y:S01]  /*0390*/  FMUL.FTZ R16, R16, R15 ;  /* 0x0000000f10107220 */ /* 0x000fe20000410000 */
[----:B------:R-:W-:Y:S01]  /*03a0*/  F2FP.BF16.PACK_AB R11, R11, R14 ;  /* 0x0000000e0b0b723e */ /* 0x000fe200000010ff */
[----:B------:R-:W-:-:S03]  /*03b0*/  IMAD.WIDE R8, R2, 0x4, R8 ;  /* 0x0000000402087825 */ /* 0x000fc600078e0208 */
[----:B------:R-:W-:Y:S02]  /*03c0*/  F2FP.BF16.PACK_AB R13, R16, R13 ;  /* 0x0000000d100d723e */ /* 0x000fe400000010ff */
[----:B------:R-:W-:Y:S04]  /*03d0*/  STG.E [R8.64], R5 ;  /* 0x0000000508007986 */ /* 0x000fe8000c101904 */
[----:B------:R-:W-:Y:S04]  /*03e0*/  STG.E [R8.64+0x200], R7 ;  /* 0x0002000708007986 */ /* 0x000fe8000c101904 */
[----:B------:R-:W-:Y:S04]  /*03f0*/  STG.E [R8.64+0x400], R11 ;  /* 0x0004000b08007986 */ /* 0x000fe8000c101904 */
[----:B------:R-:W-:Y:S01]  /*0400*/  STG.E [R8.64+0x600], R13 ;  /* 0x0006000d08007986 */ /* 0x000fe2000c101904 */
[----:B------:R-:W-:Y:S05]  /*0410*/  EXIT ;  /* 0x000000000000794d */ /* 0x000fea0003800000 */
.L_x_1856:
[----:B------:R-:W0:Y:S01]  /*0420*/  S2R R3, SR_TID.X ;  /* 0x0000000000037919 */ /* 0x000e220000002100 */
[----:B------:R-:W-:-:S02]  /*0430*/  PRMT R4, RZ, 0x7610, R4 ;  /* 0x00007610ff047816 */ /* 0x000fc40000000004 */
[----:B0-----:R-:W-:Y:S01]  /*0440*/  ISETP.GE.AND P0, PT, R3, R2, PT ;  /* 0x000000020300720c */ /* 0x001fe20003f06270 */
[----:B------:R-:W-:-:S12]  /*0450*/  IMAD.MOV.U32 R9, RZ, RZ, R3 ;  /* 0x000000ffff097224 */ /* 0x000fd800078e0003 */
[----:B------:R-:W-:Y:S01]  /*0460*/  @!P0 IADD3 R9, R3, 0x80, RZ ;  /* 0x0000008003098810 */ /* 0x000fe20007ffe0ff */
[----:B------:R-:W-:Y:S02]  /*0470*/  @!P0 IMAD.IADD R10, R0, 0x1, R3 ;  /* 0x00000001000a8824 */ /* 0x000fe400078e0203 */
[----:B------:R-:W-:Y:S01]  /*0480*/  @!P0 IMAD.MOV.U32 R11, RZ, RZ, 0x2 ;  /* 0x00000002ff0b8424 */ /* 0x000fe200078e00ff */
[----:B------:R-:W-:-:S13]  /*0490*/  ISETP.GE.AND P4, PT, R9, R2, PT ;  /* 0x000000020900720c */ /* 0x000fda0003f86270 */
[----:B------:R-:W-:Y:S01]  /*04a0*/  @!P4 IMAD.IADD R14, R0, 0x1, R9 ;  /* 0x00000001000ec824 */ /* 0x000fe200078e0209 */
[----:B------:R-:W-:-:S04]  /*04b0*/  @!P4 IADD3 R9, R9, 0x80, RZ ;  /* 0x000000800909c810 */ /* 0x000fc80007ffe0ff */
[----:B------:R-:W-:-:S13]  /*04c0*/  ISETP.GE.AND P5, PT, R9, R2, PT ;  /* 0x000000020900720c */ /* 0x000fda0003fa6270 */
[----:B------:R-:W-:Y:S01]  /*04d0*/  @!P5 IMAD.IADD R12, R0, 0x1, R9 ;  /* 0x00000001000cd824 */ /* 0x000fe200078e0209 */
[----:B------:R-:W-:Y:S01]  /*04e0*/  @!P5 IADD3 R9, R9, 0x80, RZ ;  /* 0x000000800909d810 */ /* 0x000fe20007ffe0ff */
[----:B------:R-:W-:-:S03]  /*04f0*/  @!P5 IMAD.MOV.U32 R13, RZ, RZ, 0x2 ;  /* 0x00000002ff0dd424 */ /* 0x000fc600078e00ff */
[----:B------:R-:W-:Y:S01]  /*0500*/  ISETP.GE.AND P1, PT, R9, R2, PT ;  /* 0x000000020900720c */ /* 0x000fe20003f26270 */
[----:B------:R-:W-:Y:S01]  /*0510*/  @!P5 IMAD.WIDE.U32 R12, R12, R13, c[0x0][0x178] ;  /* 0x00005e000c0cd625 */ /* 0x000fe200078e000d */
[----:B------:R-:W-:-:S03]  /*0520*/  PRMT R6, RZ, 0x7610, R6 ;  /* 0x00007610ff067816 */ /* 0x000fc60000000006 */
[----:B------:R-:W-:Y:S01]  /*0530*/  @!P0 IMAD.WIDE.U32 R10, R10, R11, c[0x0][0x178] ;  /* 0x00005e000a0a8625 */ /* 0x000fe200078e000b */
[----:B------:R0:W2:Y:S04]  /*0540*/  @!P5 LDG.E.U16 R4, [R12.64] ;  /* 0x000000040c04d981 */ /* 0x0000a8000c1e1500 */
[----:B------:R1:W3:Y:S03]  /*0550*/  @!P0 LDG.E.U16 R6, [R10.64] ;  /* 0x000000040a068981 */ /* 0x0002e6000c1e1500 */
        /* <DEDUP_REMOVED lines=9> */
[----:B------:R-:W-:Y:S01]  /*05f0*/  @!P4 IMAD.MOV.U32 R15, RZ, RZ, 0x2 ;  /* 0x00000002ff0fc424 */ /* 0x000fe200078e00ff */
[----:B------:R-:W-:Y:S01]  /*0600*/  PRMT R5, RZ, 0x7610, R5 ;  /* 0x00007610ff057816 */ /* 0x000fe20000000005 */
[----:B------:R-:W-:Y:S02]  /*0610*/  @!P1 IMAD.MOV.U32 R17, RZ, RZ, 0x2 ;  /* 0x00000002ff119424 */ /* 0x000fe400078e00ff */
[----:B------:R-:W-:Y:S01]  /*0620*/  @!P4 IMAD.WIDE.U32 R14, R14, R15, c[0x0][0x178] ;  /* 0x00005e000e0ec625 */ /* 0x000fe200078e000f */
[----:B0-----:R-:W-:-:S03]  /*0630*/  PRMT R12, RZ, 0x7610, R12 ;  /* 0x00007610ff0c7816 */ /* 0x001fc6000000000c */
[----:B------:R-:W-:Y:S01]  /*0640*/  @!P1 IMAD.WIDE.U32 R16, R16, R17, c[0x0][0x178] ;  /* 0x00005e0010109625 */ /* 0x000fe200078e0011 */
[----:B------:R0:W4:Y:S03]  /*0650*/  @!P4 LDG.E.U16 R5, [R14.64] ;  /* 0x000000040e05c981 */ /* 0x000126000c1e1500 */
[----:B------:R-:W-:Y:S01]  /*0660*/  @!P5 IMAD.IADD R21, R0, 0x1, R9 ;  /* 0x000000010015d824 */ /* 0x000fe200078e0209 */
[----:B------:R-:W-:Y:S01]  /*0670*/  @!P5 IADD3 R9, R9, 0x80, RZ ;  /* 0x000000800909d810 */ /* 0x000fe20007ffe0ff */
[----:B------:R-:W-:Y:S01]  /*0680*/  @!P3 IMAD.MOV.U32 R19, RZ, RZ, 0x2 ;  /* 0x00000002ff13b424 */ /* 0x000fe200078e00ff */
[----:B------:R5:W4:Y:S02]  /*0690*/  @!P1 LDG.E.U16 R12, [R16.64] ;  /* 0x00000004100c9981 */ /* 0x000b24000c1e1500 */
[----:B------:R-:W-:Y:S01]  /*06a0*/  ISETP.GE.AND P4, PT, R9, R2, PT ;  /* 0x000000020900720c */ /* 0x000fe20003f86270 */
[----:B------:R-:W-:Y:S01]  /*06b0*/  @!P3 IMAD.WIDE.U32 R18, R18, R19, c[0x0][0x178] ;  /* 0x00005e001212b625 */ /* 0x000fe200078e0013 */
[----:B------:R-:W-:-:S03]  /*06c0*/  PRMT R7, RZ, 0x7610, R7 ;  /* 0x00007610ff077816 */ /* 0x000fc60000000007 */
[----:B-1----:R-:W-:Y:S01]  /*06d0*/  @!P2 IMAD.MOV.U32 R11, RZ, RZ, 0x2 ;  /* 0x00000002ff0ba424 */ /* 0x002fe200078e00ff */
[----:B------:R-:W-:Y:S02]  /*06e0*/  PRMT R13, RZ, 0x7610, R13 ;  /* 0x00007610ff0d7816 */ /* 0x000fe4000000000d */
[----:B------:R1:W4:Y:S01]  /*06f0*/  @!P3 LDG.E.U16 R7, [R18.64] ;  /* 0x000000041207b981 */ /* 0x000322000c1e1500 */
[----:B------:R-:W-:Y:S01]  /*0700*/  @!P5 IMAD.MOV.U32 R10, RZ, RZ, 0x2 ;  /* 0x00000002ff0ad424 */ /* 0x000fe200078e00ff */
[----:B0-----:R-:W-:-:S03]  /*0710*/  PRMT R15, RZ, 0x7610, R15 ;  /* 0x00007610ff0f7816 */ /* 0x001fc6000000000f */
[----:B------:R-:W-:Y:S02]  /*0720*/  @!P4 IMAD.IADD R20, R0, 0x1, R9 ;  /* 0x000000010014c824 */ /* 0x000fe400078e0209 */
[----:B------:R-:W-:Y:S02]  /*0730*/  @!P4 IMAD.MOV.U32 R23, RZ, RZ, 0x2 ;  /* 0x00000002ff17c424 */ /* 0x000fe400078e00ff */
[----:B------:R-:W-:Y:S01]  /*0740*/  @!P2 IMAD.WIDE.U32 R8, R8, R11, c[0x0][0x178] ;  /* 0x00005e000808a625 */ /* 0x000fe200078e000b */
[----:B------:R-:W-:-:S03]  /*0750*/  PRMT R14, RZ, 0x7610, R14 ;  /* 0x00007610ff0e7816 */ /* 0x000fc6000000000e */
[----:B-----5:R-:W-:Y:S01]  /*0760*/  @!P4 IMAD.WIDE.U32 R16, R20, R23, c[0x0][0x178] ;  /* 0x00005e001410c625 */ /* 0x020fe200078e0017 */
[----:B------:R0:W5:Y:S03]  /*0770*/  @!P2 LDG.E.U16 R13, [R8.64] ;  /* 0x00000004080da981 */ /* 0x000166000c1e1500 */
[----:B------:R-:W-:Y:S01]  /*0780*/  @!P5 IMAD.WIDE.U32 R10, R21, R10, c[0x0][0x178] ;  /* 0x00005e00150ad625 */ /* 0x000fe200078e000a */
[----:B------:R0:W5:Y:S04]  /*0790*/  @!P4 LDG.E.U16 R15, [R16.64] ;  /* 0x00000004100fc981 */ /* 0x000168000c1e1500 */
[----:B------:R0:W5:Y:S01]  /*07a0*/  @!P5 LDG.E.U16 R14, [R10.64] ;  /* 0x000000040a0ed981 */ /* 0x000162000c1e1500 */
[----:B-1----:R-:W-:-:S04]  /*07b0*/  IADD3 R19, R3, 0x100, RZ ;  /* 0x0000010003137810 */ /* 0x002fc80007ffe0ff */
[-C--:B------:R-:W-:Y:S02]  /*07c0*/  ISETP.GE.AND P6, PT, R19, R2.reuse, PT ;  /* 0x000000021300720c */ /* 0x080fe40003fc6270 */
[C---:B0-----:R-:W-:Y:S02]  /*07d0*/  IADD3 R9, R3.reuse, 0x280, RZ ;  /* 0x0000028003097810 */ /* 0x041fe40007ffe0ff */
[----:B------:R-:W-:Y:S02]  /*07e0*/  IADD3 R19, R3, 0x180, RZ ;  /* 0x0000018003137810 */ /* 0x000fe40007ffe0ff */
[-C--:B------:R-:W-:Y:S02]  /*07f0*/  ISETP.GE.AND P3, PT, R9, R2.reuse, PT ;  /* 0x000000020900720c */ /* 0x080fe40003f66270 */
[----:B------:R-:W-:Y:S02]  /*0800*/  IADD3 R11, R3, 0x80, RZ ;  /* 0x00000080030b7810 */ /* 0x000fe40007ffe0ff */
[----:B------:R-:W-:-:S02]  /*0810*/  ISETP.GE.AND P1, PT, R19, R2, PT ;  /* 0x000000021300720c */ /* 0x000fc40003f26270 */
[----:B------:R-:W-:Y:S02]  /*0820*/  ISETP.GE.AND P4, PT, R11, R2, PT ;  /* 0x000000020b00720c */ /* 0x000fe40003f86270 */
[----:B------:R-:W-:Y:S01]  /*0830*/  IADD3 R19, R3, 0x200, RZ ;  /* 0x0000020003137810 */ /* 0x000fe20007ffe0ff */
[----:B------:R-:W-:-:S03]  /*0840*/  @!P0 IMAD.IADD R10, R0, 0x1, R3 ;  /* 0x00000001000a8824 */ /* 0x000fc600078e0203 */
[----:B------:R-:W-:Y:S01]  /*0850*/  ISETP.GE.AND P2, PT, R19, R2, PT ;  /* 0x000000021300720c */ /* 0x000fe20003f46270 */
[----:B------:R-:W-:Y:S01]  /*0860*/  @!P0 IMAD.MOV.U32 R19, RZ, RZ, 0x2 ;  /* 0x00000002ff138424 */ /* 0x000fe200078e00ff */
[----:B------:R-:W-:-:S04]  /*0870*/  IADD3 R17, R3, 0x380, RZ ;  /* 0x0000038003117810 */ /* 0x000fc80007ffe0ff */
[----:B------:R-:W-:Y:S02]  /*0880*/  ISETP.GE.AND P5, PT, R17, R2, PT ;  /* 0x000000021100720c */ /* 0x000fe40003fa6270 */
[----:B------:R-:W-:Y:S01]  /*0890*/  IADD3 R17, R3, 0x300, RZ ;  /* 0x0000030003117810 */ /* 0x000fe20007ffe0ff */
[----:B------:R-:W-:Y:S01]  /*08a0*/  @!P0 IMAD.MOV.U32 R3, RZ, RZ, R11 ;  /* 0x000000ffff038224 */ /* 0x000fe200078e000b */
[----:B------:R-:W-:Y:S01]  /*08b0*/  BSSY B0, `(.L_x_1857) ;  /* 0x0000064000007945 */ /* 0x000fe20003800000 */
[----:B------:R-:W-:Y:S01]  /*08c0*/  BSSY B1, `(.L_x_1858) ;  /* 0x000005b000017945 */ /* 0x000fe20003800000 */
[----:B--2---:R-:W-:Y:S02]  /*08d0*/  @!P6 PRMT R8, RZ, 0x5410, R4 ;  /* 0x00005410ff08e816 */ /* 0x004fe40000000004 */
[----:B---3--:R-:W-:-:S03]  /*08e0*/  @!P0 PRMT R6, RZ, 0x5410, R6 ;  /* 0x00005410ff068816 */ /* 0x008fc60000000006 */
[----:B------:R-:W-:Y:S02]  /*08f0*/  @!P6 FMUL.FTZ R18, R8, R8 ;  /* 0x000000080812e220 */ /* 0x000fe40000410000 */
[----:B------:R-:W-:-:S03]  /*0900*/  @!P0 FMUL.FTZ R4, R6, R6 ;  /* 0x0000000606048220 */ /* 0x000fc60000410000 */
[----:B------:R-:W-:-:S04]  /*0910*/  @!P6 F2FP.BF16.PACK_AB R18, RZ, R18 ;  /* 0x00000012ff12e23e */ /* 0x000fc800000010ff */
[----:B------:R-:W-:Y:S02]  /*0920*/  @!P6 PRMT R9, RZ, 0x5410, R18 ;  /* 0x00005410ff09e816 */ /* 0x000fe40000000012 */
[----:B------:R-:W-:-:S03]  /*0930*/  @!P0 F2FP.BF16.PACK_AB R4, RZ, R4 ;  /* 0x00000004ff04823e */ /* 0x000fc600000010ff */
[----:B------:R-:W-:Y:S01]  /*0940*/  @!P6 FMUL.FTZ R8, R8, R9 ;  /* 0x000000090808e220 */ /* 0x000fe20000410000 */
[----:B------:R-:W-:-:S05]  /*0950*/  @!P0 PRMT R9, RZ, 0x5410, R4 ;  /* 0x00005410ff098816 */ /* 0x000fca0000000004 */
[----:B------:R-:W-:Y:S01]  /*0960*/  @!P0 FMUL.FTZ R9, R6, R9 ;  /* 0x0000000906098220 */ /* 0x000fe20000410000 */
[----:B------:R-:W-:-:S04]  /*0970*/  @!P6 F2FP.BF16.PACK_AB R4, RZ, R8 ;  /* 0x00000008ff04e23e */ /* 0x000fc800000010ff */
[----:B------:R-:W-:Y:S01]  /*0980*/  @!P0 F2FP.BF16.PACK_AB R6, RZ, R9 ;  /* 0x00000009ff06823e */ /* 0x000fe200000010ff */
[----:B------:R-:W-:-:S03]  /*0990*/  @!P0 IMAD.WIDE.U32 R8, R10, R19, c[0x0][0x170] ;  /* 0x00005c000a088625 */ /* 0x000fc600078e0013 */
[----:B------:R-:W-:Y:S02]  /*09a0*/  PRMT R16, R6, 0x7610, R16 ;  /* 0x0000761006107816 */ /* 0x000fe40000000010 */
[----:B------:R-:W-:-:S03]  /*09b0*/  ISETP.GE.AND P6, PT, R17, R2, PT ;  /* 0x000000021100720c */ /* 0x000fc60003fc6270 */
[----:B------:R0:W-:Y:S01]  /*09c0*/  @!P0 STG.E.U16 [R8.64], R16 ;  /* 0x0000001008008986 */ /* 0x0001e2000c101504 */
[----:B----4-:R-:W-:Y:S02]  /*09d0*/  @!P4 PRMT R5, RZ, 0x5410, R5 ;  /* 0x00005410ff05c816 */ /* 0x010fe40000000005 */
[----:B------:R-:W-:-:S03]  /*09e0*/  @!P1 PRMT R12, RZ, 0x5410, R12 ;  /* 0x00005410ff0c9816 */ /* 0x000fc6000000000c */
[----:B------:R-:W-:Y:S02]  /*09f0*/  @!P4 FMUL.FTZ R6, R5, R5 ;  /* 0x000000050506c220 */ /* 0x000fe40000410000 */
[----:B------:R-:W-:-:S03]  /*0a00*/  @!P1 FMUL.FTZ R10, R12, R12 ;  /* 0x0000000c0c0a9220 */ /* 0x000fc60000410000 */
[----:B------:R-:W-:Y:S02]  /*0a10*/  @!P4 F2FP.BF16.PACK_AB R6, RZ, R6 ;  /* 0x00000006ff06c23e */ /* 0x000fe400000010ff */
[----:B0-----:R-:W-:Y:S02]  /*0a20*/  @!P2 PRMT R8, RZ, 0x5410, R7 ;  /* 0x00005410ff08a816 */ /* 0x001fe40000000007 */
[----:B------:R-:W-:Y:S02]  /*0a30*/  @!P1 F2FP.BF16.PACK_AB R10, RZ, R10 ;  /* 0x0000000aff0a923e */ /* 0x000fe400000010ff */
[----:B------:R-:W-:Y:S01]  /*0a40*/  @!P4 PRMT R6, RZ, 0x5410, R6 ;  /* 0x00005410ff06c816 */ /* 0x000fe20000000006 */
[----:B------:R-:W-:Y:S01]  /*0a50*/  @!P2 FMUL.FTZ R11, R8, R8 ;  /* 0x00000008080ba220 */ /* 0x000fe20000410000 */
[----:B------:R-:W-:-:S03]  /*0a60*/  @!P1 PRMT R7, RZ, 0x5410, R10 ;  /* 0x00005410ff079816 */ /* 0x000fc6000000000a */
[----:B------:R-:W-:Y:S01]  /*0a70*/  @!P4 FMUL.FTZ R5, R5, R6 ;  /* 0x000000060505c220 */ /* 0x000fe20000410000 */
[----:B------:R-:W-:Y:S02]  /*0a80*/  @!P2 F2FP.BF16.PACK_AB R11, RZ, R11 ;  /* 0x0000000bff0ba23e */ /* 0x000fe400000010ff */
[----:B-----5:R-:W-:Y:S01]  /*0a90*/  @!P3 PRMT R13, RZ, 0x5410, R13 ;  /* 0x00005410ff0db816 */ /* 0x020fe2000000000d */
[----:B------:R-:W-:Y:S01]  /*0aa0*/  @!P1 FMUL.FTZ R6, R12, R7 ;  /* 0x000000070c069220 */ /* 0x000fe20000410000 */
[----:B------:R-:W-:-:S03]  /*0ab0*/  @!P5 PRMT R15, RZ, 0x5410, R15 ;  /* 0x00005410ff0fd816 */ /* 0x000fc6000000000f */
[----:B------:R-:W-:Y:S01]  /*0ac0*/  @!P3 FMUL.FTZ R7, R13, R13 ;  /* 0x0000000d0d07b220 */ /* 0x000fe20000410000 */
[----:B------:R-:W-:Y:S02]  /*0ad0*/  @!P2 PRMT R11, RZ, 0x5410, R11 ;  /* 0x00005410ff0ba816 */ /* 0x000fe4000000000b */
[----:B------:R-:W-:Y:S01]  /*0ae0*/  @!P6 PRMT R14, RZ, 0x5410, R14 ;  /* 0x00005410ff0ee816 */ /* 0x000fe2000000000e */
[----:B------:R-:W-:Y:S01]  /*0af0*/  @!P5 FMUL.FTZ R10, R15, R15 ;  /* 0x0000000f0f0ad220 */ /* 0x000fe20000410000 */
[----:B------:R-:W-:Y:S01]  /*0b00*/  @!P3 F2FP.BF16.PACK_AB R7, RZ, R7 ;  /* 0x00000007ff07b23e */ /* 0x000fe200000010ff */
[----:B------:R-:W-:Y:S02]  /*0b10*/  @!P2 FMUL.FTZ R8, R8, R11 ;  /* 0x0000000b0808a220 */ /* 0x000fe40000410000 */
[----:B------:R-:W-:Y:S01]  /*0b20*/  @!P6 FMUL.FTZ R9, R14, R14 ;  /* 0x0000000e0e09e220 */ /* 0x000fe20000410000 */
[----:B------:R-:W-:Y:S02]  /*0b30*/  @!P5 F2FP.BF16.PACK_AB R11, RZ, R10 ;  /* 0x0000000aff0bd23e */ /* 0x000fe400000010ff */
[----:B------:R-:W-:-:S02]  /*0b40*/  @!P3 PRMT R10, RZ, 0x5410, R7 ;  /* 0x00005410ff0ab816 */ /* 0x000fc40000000007 */
[----:B------:R-:W-:Y:S02]  /*0b50*/  ISETP.GE.AND P0, PT, R3, R2, PT ;  /* 0x000000020300720c */ /* 0x000fe40003f06270 */
[----:B------:R-:W-:Y:S01]  /*0b60*/  @!P6 F2FP.BF16.PACK_AB R9, RZ, R9 ;  /* 0x00000009ff09e23e */ /* 0x000fe200000010ff */
[----:B------:R-:W-:Y:S01]  /*0b70*/  @!P3 FMUL.FTZ R7, R13, R10 ;  /* 0x0000000a0d07b220 */ /* 0x000fe20000410000 */
[----:B------:R-:W-:Y:S02]  /*0b80*/  @!P5 PRMT R10, RZ, 0x5410, R11 ;  /* 0x00005410ff0ad816 */ /* 0x000fe4000000000b */
[----:B------:R-:W-:-:S03]  /*0b90*/  @!P6 PRMT R9, RZ, 0x5410, R9 ;  /* 0x00005410ff09e816 */ /* 0x000fc60000000009 */
[----:B------:R-:W-:Y:S02]  /*0ba0*/  @!P5 FMUL.FTZ R10, R15, R10 ;  /* 0x0000000a0f0ad220 */ /* 0x000fe40000410000 */
[----:B------:R-:W-:Y:S01]  /*0bb0*/  @!P6 FMUL.FTZ R9, R14, R9 ;  /* 0x000000090e09e220 */ /* 0x000fe20000410000 */
[----:B------:R-:W-:Y:S02]  /*0bc0*/  @!P4 F2FP.BF16.PACK_AB R11, RZ, R5 ;  /* 0x00000005ff0bc23e */ /* 0x000fe400000010ff */
[----:B------:R-:W-:Y:S02]  /*0bd0*/  @!P1 F2FP.BF16.PACK_AB R12, RZ, R6 ;  /* 0x00000006ff0c923e */ /* 0x000fe400000010ff */
[----:B------:R-:W-:Y:S02]  /*0be0*/  @!P2 F2FP.BF16.PACK_AB R8, RZ, R8 ;  /* 0x00000008ff08a23e */ /* 0x000fe400000010ff */
[----:B------:R-:W-:Y:S02]  /*0bf0*/  @!P3 F2FP.BF16.PACK_AB R7, RZ, R7 ;  /* 0x00000007ff07b23e */ /* 0x000fe400000010ff */
[----:B------:R-:W-:-:S02]  /*0c00*/  @!P6 F2FP.BF16.PACK_AB R6, RZ, R9 ;  /* 0x00000009ff06e23e */ /* 0x000fc400000010ff */
[----:B------:R-:W-:Y:S01]  /*0c10*/  @!P5 F2FP.BF16.PACK_AB R5, RZ, R10 ;  /* 0x0000000aff05d23e */ /* 0x000fe200000010ff */
[----:B------:R-:W-:Y:S05]  /*0c20*/  @P0 BRA `(.L_x_1859) ;  /* 0x000000d000000947 */ /* 0x000fea0003800000 */
[----:B------:R-:W-:Y:S01]  /*0c30*/  IMAD.IADD R10, R0, 0x1, R3 ;  /* 0x00000001000a7824 */ /* 0x000fe200078e0203 */
[----:B------:R-:W-:Y:S01]  /*0c40*/  PRMT R13, R11, 0x7610, R13 ;  /* 0x000076100b0d7816 */ /* 0x000fe2000000000d */
[----:B------:R-:W-:Y:S01]  /*0c50*/  IMAD.MOV.U32 R9, RZ, RZ, 0x2 ;  /* 0x00000002ff097424 */ /* 0x000fe200078e00ff */
[----:B------:R-:W-:-:S03]  /*0c60*/  IADD3 R3, R3, 0x80, RZ ;  /* 0x0000008003037810 */ /* 0x000fc60007ffe0ff */
[----:B------:R-:W-:Y:S01]  /*0c70*/  IMAD.WIDE.U32 R10, R10, R9, c[0x0][0x170] ;  /* 0x00005c000a0a7625 */ /* 0x000fe200078e0009 */
[----:B------:R-:W-:-:S04]  /*0c80*/  ISETP.GE.AND P0, PT, R3, R2, PT ;  /* 0x000000020300720c */ /* 0x000fc80003f06270 */
[----:B------:R0:W-:Y:S09]  /*0c90*/  STG.E.U16 [R10.64], R13 ;  /* 0x0000000d0a007986 */ /* 0x0001f2000c101504 */
[----:B------:R-:W-:Y:S05]  /*0ca0*/  @P0 BRA `(.L_x_1860) ;  /* 0x000000c000000947 */ /* 0x000fea0003800000 */
[----:B0-----:R-:W-:Y:S01]  /*0cb0*/  IMAD.IADD R10, R0, 0x1, R3 ;  /* 0x00000001000a7824 */ /* 0x001fe200078e0203 */
[----:B------:R-:W-:Y:S01]  /*0cc0*/  IADD3 R3, R3, 0x80, RZ ;  /* 0x0000008003037810 */ /* 0x000fe20007ffe0ff */
[----:B------:R-:W-:-:S04]  /*0cd0*/  IMAD.MOV.U32 R11, RZ, RZ, 0x2 ;  /* 0x00000002ff0b7424 */ /* 0x000fc800078e00ff */
[----:B------:R-:W-:-:S05]  /*0ce0*/  IMAD.WIDE.U32 R10, R10, R11, c[0x0][0x170] ;  /* 0x00005c000a0a7625 */ /* 0x000fca00078e000b */
[----:B------:R0:W-:Y:S02]  /*0cf0*/  STG.E.U16 [R10.64], R4 ;  /* 0x000000040a007986 */ /* 0x0001e4000c101504 */
.L_x_1859:
[----:B------:R-:W-:-:S13]  /*0d00*/  ISETP.GE.AND P0, PT, R3, R2, PT ;  /* 0x000000020300720c */ /* 0x000fda0003f06270 */
[----:B------:R-:W-:Y:S05]  /*0d10*/  @P0 BRA `(.L_x_1861) ;  /* 0x000000d000000947 */ /* 0x000fea0003800000 */
[----:B0-----:R-:W-:Y:S01]  /*0d20*/  IMAD.IADD R10, R0, 0x1, R3 ;  /* 0x00000001000a7824 */ /* 0x001fe200078e0203 */
[----:B------:R-:W-:Y:S01]  /*0d30*/  IADD3 R3, R3, 0x80, RZ ;  /* 0x0000008003037810 */ /* 0x000fe20007ffe0ff */
[----:B------:R-:W-:-:S04]  /*0d40*/  IMAD.MOV.U32 R11, RZ, RZ, 0x2 ;  /* 0x00000002ff0b7424 */ /* 0x000fc800078e00ff */
[----:B------:R-:W-:-:S05]  /*0d50*/  IMAD.WIDE.U32 R10, R10, R11, c[0x0][0x170] ;  /* 0x00005c000a0a7625 */ /* 0x000fca00078e000b */
[----:B------:R0:W-:Y:S02]  /*0d60*/  STG.E.U16 [R10.64], R12 ;  /* 0x0000000c0a007986 */ /* 0x0001e4000c101504 */
.L_x_1860:
[----:B------:R-:W-:-:S13]  /*0d70*/  ISETP.GE.AND P0, PT, R3, R2, PT ;  /* 0x000000020300720c */ /* 0x000fda0003f06270 */
[----:B------:R-:W-:Y:S05]  /*0d80*/  @P0 BRA `(.L_x_1862) ;  /* 0x000000e000000947 */ /* 0x000fea0003800000 */
[----:B------:R-:W-:Y:S01]  /*0d90*/  IMAD.IADD R9, R0, 0x1, R3 ;  /* 0x0000000100097824 */ /* 0x000fe200078e0203 */
[----:B0-----:R-:W-:Y:S01]  /*0da0*/  PRMT R10, R8, 0x7610, R10 ;  /* 0x00007610080a7816 */ /* 0x001fe2000000000a */
[----:B------:R-:W-:Y:S01]  /*0db0*/  IMAD.MOV.U32 R4, RZ, RZ, 0x2 ;  /* 0x00000002ff047424 */ /* 0x000fe200078e00ff */
[----:B------:R-:W-:-:S03]  /*0dc0*/  IADD3 R3, R3, 0x80, RZ ;  /* 0x0000008003037810 */ /* 0x000fc60007ffe0ff */
[----:B------:R-:W-:-:S05]  /*0dd0*/  IMAD.WIDE.U32 R8, R9, R4, c[0x0][0x170] ;  /* 0x00005c0009087625 */ /* 0x000fca00078e0004 */
[----:B------:R0:W-:Y:S02]  /*0de0*/  STG.E.U16 [R8.64], R10 ;  /* 0x0000000a08007986 */ /* 0x0001e4000c101504 */
.L_x_1861:
[----:B------:R-:W-:-:S13]  /*0df0*/  ISETP.GE.AND P0, PT, R3, R2, PT ;  /* 0x000000020300720c */ /* 0x000fda0003f06270 */
[----:B------:R-:W-:Y:S01]  /*0e00*/  @P0 BREAK B1 ;  /* 0x0000000000010942 */ /* 0x000fe20003800000 */
[----:B------:R-:W-:Y:S05]  /*0e10*/  @P0 BRA `(.L_x_1863) ;  /* 0x000000d000000947 */ /* 0x000fea0003800000 */
[----:B0-----:R-:W-:Y:S01]  /*0e20*/  IMAD.IADD R8, R0, 0x1, R3 ;  /* 0x0000000100087824 */ /* 0x001fe200078e0203 */
[----:B------:R-:W-:Y:S01]  /*0e30*/  IADD3 R3, R3, 0x80, RZ ;  /* 0x0000008003037810 */ /* 0x000fe20007ffe0ff */
[----:B------:R-:W-:-:S04]  /*0e40*/  IMAD.MOV.U32 R9, RZ, RZ, 0x2 ;  /* 0x00000002ff097424 */ /* 0x000fc800078e00ff */
[----:B------:R-:W-:-:S05]  /*0e50*/  IMAD.WIDE.U32 R8, R8, R9, c[0x0][0x170] ;  /* 0x00005c0008087625 */ /* 0x000fca00078e0009 */
[----:B------:R0:W-:Y:S02]  /*0e60*/  STG.E.U16 [R8.64], R7 ;  /* 0x0000000708007986 */ /* 0x0001e4000c101504 */
.L_x_1862:
[----:B------:R-:W-:Y:S05]  /*0e70*/  BSYNC B1 ;  /* 0x0000000000017941 */ /* 0x000fea0003800000 */
.L_x_1858:
[----:B------:R-:W-:Y:S02]  /*0e80*/  ISETP.GE.AND P0, PT, R3, R2, PT ;  /* 0x000000020300720c */ /* 0x000fe40003f06270 */
[----:B0-----:R-:W-:-:S11]  /*0e90*/  PRMT R8, R6, 0x7610, R8 ;  /* 0x0000761006087816 */ /* 0x001fd60000000008 */
[----:B------:R-:W-:Y:S01]  /*0ea0*/  @!P0 IMAD.IADD R7, R0, 0x1, R3 ;  /* 0x0000000100078824 */ /* 0x000fe200078e0203 */
[----:B------:R-:W-:Y:S01]  /*0eb0*/  @!P0 IADD3 R3, R3, 0x80, RZ ;  /* 0x0000008003038810 */ /* 0x000fe20007ffe0ff */
[----:B------:R-:W-:-:S04]  /*0ec0*/  @!P0 IMAD.MOV.U32 R4, RZ, RZ, 0x2 ;  /* 0x00000002ff048424 */ /* 0x000fc800078e00ff */
[----:B------:R-:W-:-:S05]  /*0ed0*/  @!P0 IMAD.WIDE.U32 R6, R7, R4, c[0x0][0x170] ;  /* 0x00005c0007068625 */ /* 0x000fca00078e0004 */
[----:B------:R0:W-:Y:S02]  /*0ee0*/  @!P0 STG.E.U16 [R6.64], R8 ;  /* 0x0000000806008986 */ /* 0x0001e4000c101504 */
.L_x_1863:
[----:B------:R-:W-:Y:S05]  /*0ef0*/  BSYNC B0 ;  /* 0x0000000000007941 */ /* 0x000fea0003800000 */
.L_x_1857:
        /* <DEDUP_REMOVED lines=8> */
.L_x_1864:
        /* <DEDUP_REMOVED lines=16> */
.L_x_61615:


//--------------------- .text._ZN2at6native29vectorized_elementwise_kernelILi4EZNS0_50_GLOBAL__N__2680c7bb_12_PowKernel_cu_b2145a98_318429pow_tensor_scalar_kernel_implIN3c108BFloat16ES5_EEvRNS_18TensorIteratorBaseET0_EUlS5_E0_St5arrayIPcLm2EEEEviS8_T1_ --------------------------
	.section	.text._ZN2at6native29vectorized_elementwise_kernelILi4EZNS0_50_GLOBAL__N__2680c7bb_12_PowKernel_cu_b2145a98_318429pow_tensor_scalar_kernel_implIN3c108BFloat16ES5_EEvRNS_18TensorIteratorBaseET0_EUlS5_E0_St5arrayIPcLm2EEEEviS8_T1_,"ax",@progbits
	.sectioninfo	@"SHI_REGISTERS=26"
	.align	128
        .global         _ZN2at6native29vectorized_elementwise_kernelILi4EZNS0_50_GLOBAL__N__2680c7bb_12_PowKernel_cu_b2145a98_318429pow_tensor_scalar_kernel_implIN3c108BFloat16ES5_EEvRNS_18TensorIteratorBaseET0_EUlS5_E0_St5arrayIPcLm2EEEEviS8_T1_
        .type           _ZN2at6native29vectorized_elementwise_kernelILi4EZNS0_50_GLOBAL__N__2680c7bb_12_PowKernel_cu_b2145a98_318429pow_tensor_scalar_kernel_implIN3c108BFloat16ES5_EEvRNS_18TensorIteratorBaseET0_EUlS5_E0_St5arrayIPcLm2EEEEviS8_T1_,@function
        .size           _ZN2at6native29vectorized_elementwise_kernelILi4EZNS0_50_GLOBAL__N__2680c7bb_12_PowKernel_cu_b2145a98_318429pow_tensor_scalar_kernel_implIN3c108BFloat16ES5_EEvRNS_18TensorIteratorBaseET0_EUlS5_E0_St5arrayIPcLm2EEEEviS8_T1_,(.L_x_61616 - _ZN2at6native29vectorized_elementwise_kernelILi4EZNS0_50_GLOBAL__N__2680c7bb_12_PowKernel_cu_b2145a98_318429pow_tensor_scalar_kernel_implIN3c108BFloat16ES5_EEvRNS_18TensorIteratorBaseET0_EUlS5_E0_St5arrayIPcLm2EEEEviS8_T1_)
        .other          _ZN2at6native29vectorized_elementwise_kernelILi4EZNS0_50_GLOBAL__N__2680c7bb_12_PowKernel_cu_b2145a98_318429pow_tensor_scalar_kernel_implIN3c108BFloat16ES5_EEvRNS_18TensorIteratorBaseET0_EUlS5_E0_St5arrayIPcLm2EEEEviS8_T1_,@"STO_CUDA_ENTRY STV_DEFAULT"
_ZN2at6native29vectorized_elementwise_kernelILi4EZNS0_50_GLOBAL__N__2680c7bb_12_PowKernel_cu_b2145a98_318429pow_tensor_scalar_kernel_implIN3c108BFloat16ES5_EEvRNS_18TensorIteratorBaseET0_EUlS5_E0_St5arrayIPcLm2EEEEviS8_T1_:
.text._ZN2at6native29vectorized_elementwise_kernelILi4EZNS0_50_GLOBAL__N__2680c7bb_12_PowKernel_cu_b2145a98_318429pow_tensor_scalar_kernel_implIN3c108BFloat16ES5_EEvRNS_18TensorIteratorBaseET0_EUlS5_E0_St5arrayIPcLm2EEEEviS8_T1_:
        /* <DEDUP_REMOVED lines=12> */
[----:B------:R2:W3:Y:S02]  /*00c0*/  LDG.E.64 R2, [R6.64+0x400] ;  /* 0x0004000406027981 */ /* 0x0004e4000c1e1b00 */
[--C-:B--2---:R-:W-:Y:S02]  /*00d0*/  PRMT R6, RZ, 0x5410, R12.reuse ;  /* 0x00005410ff067816 */ /* 0x104fe4000000000c */
[----:B------:R-:W-:Y:S02]  /*00e0*/  PRMT R9, RZ, 0x7610, R12 ;  /* 0x00007610ff097816 */ /* 0x000fe4000000000c */
[--C-:B------:R-:W-:Y:S01]  /*00f0*/  PRMT R11, RZ, 0x5410, R13.reuse ;  /* 0x00005410ff0b7816 */ /* 0x100fe2000000000d */
[----:B------:R-:W-:Y:S01]  /*0100*/  FMUL.FTZ R8, R6, R6 ;  /* 0x0000000606087220 */ /* 0x000fe20000410000 */
[----:B------:R-:W-:Y:S01]  /*0110*/  PRMT R13, RZ, 0x7610, R13 ;  /* 0x00007610ff0d7816 */ /* 0x000fe2000000000d */
[----:B------:R-:W-:Y:S01]  /*0120*/  FMUL.FTZ R10, R9, R9 ;  /* 0x00000009090a7220 */ /* 0x000fe20000410000 */
[----:B---3--:R-:W-:Y:S01]  /*0130*/  PRMT R15, RZ, 0x7610, R3 ;  /* 0x00007610ff0f7816 */ /* 0x008fe20000000003 */
[----:B------:R-:W-:Y:S01]  /*0140*/  FMUL.FTZ R12, R11, R11 ;  /* 0x0000000b0b0c7220 */ /* 0x000fe20000410000 */
[----:B------:R-:W-:-:S02]  /*0150*/  F2FP.BF16.PACK_AB R8, RZ, R8 ;  /* 0x00000008ff08723e */ /* 0x000fc400000010ff */
[----:B------:R-:W-:Y:S01]  /*0160*/  F2FP.BF16.PACK_AB R10, RZ, R10 ;  /* 0x0000000aff0a723e */ /* 0x000fe200000010ff */
[----:B------:R-:W-:Y:S01]  /*0170*/  FMUL.FTZ R16, R15, R15 ;  /* 0x0000000f0f107220 */ /* 0x000fe20000410000 */
[----:B------:R-:W-:Y:S01]  /*0180*/  PRMT R7, RZ, 0x5410, R8 ;  /* 0x00005410ff077816 */ /* 0x000fe20000000008 */
[----:B------:R-:W-:Y:S01]  /*0190*/  FMUL.FTZ R8, R13, R13 ;  /* 0x0000000d0d087220 */ /* 0x000fe20000410000 */
[----:B------:R-:W-:Y:S02]  /*01a0*/  PRMT R10, RZ, 0x5410, R10 ;  /* 0x00005410ff0a7816 */ /* 0x000fe4000000000a */
[----:B------:R-:W-:Y:S01]  /*01b0*/  F2FP.BF16.PACK_AB R12, RZ, R12 ;  /* 0x0000000cff0c723e */ /* 0x000fe200000010ff */
[----:B------:R-:W-:Y:S01]  /*01c0*/  FMUL.FTZ R6, R6, R7 ;  /* 0x0000000706067220 */ /* 0x000fe20000410000 */
[----:B------:R-:W-:Y:S01]  /*01d0*/  F2FP.BF16.PACK_AB R16, RZ, R16 ;  /* 0x00000010ff10723e */ /* 0x000fe200000010ff */
[----:B------:R-:W-:Y:S01]  /*01e0*/  FMUL.FTZ R7, R9, R10 ;  /* 0x0000000a09077220 */ /* 0x000fe20000410000 */
[----:B------:R-:W-:-:S02]  /*01f0*/  F2FP.BF16.PACK_AB R9, RZ, R8 ;  /* 0x00000008ff09723e */ /* 0x000fc400000010ff */
[----:B------:R-:W-:Y:S02]  /*0200*/  PRMT R8, RZ, 0x5410, R12 ;  /* 0x00005410ff087816 */ /* 0x000fe4000000000c */
[----:B------:R-:W-:Y:S02]  /*0210*/  PRMT R10, RZ, 0x5410, R9 ;  /* 0x00005410ff0a7816 */ /* 0x000fe40000000009 */
[----:B------:R-:W-:Y:S01]  /*0220*/  PRMT R16, RZ, 0x5410, R16 ;  /* 0x00005410ff107816 */ /* 0x000fe20000000010 */
[----:B------:R-:W-:Y:S01]  /*0230*/  FMUL.FTZ R8, R11, R8 ;  /* 0x000000080b087220 */ /* 0x000fe20000410000 */
[--C-:B------:R-:W-:Y:S01]  /*0240*/  PRMT R11, RZ, 0x5410, R2.reuse ;  /* 0x00005410ff0b7816 */ /* 0x100fe20000000002 */
[----:B------:R-:W-:Y:S01]  /*0250*/  FMUL.FTZ R9, R13, R10 ;  /* 0x0000000a0d097220 */ /* 0x000fe20000410000 */
[----:B------:R-:W-:Y:S01]  /*0260*/  PRMT R10, RZ, 0x7610, R2 ;  /* 0x00007610ff0a7816 */ /* 0x000fe20000000002 */
[----:B------:R-:W-:Y:S01]  /*0270*/  FMUL.FTZ R15, R15, R16 ;  /* 0x000000100f0f7220 */ /* 0x000fe20000410000 */
[----:B------:R-:W-:Y:S01]  /*0280*/  PRMT R13, RZ, 0x5410, R3 ;  /* 0x00005410ff0d7816 */ /* 0x000fe20000000003 */
[----:B------:R-:W-:Y:S01]  /*0290*/  FMUL.FTZ R12, R11, R11 ;  /* 0x0000000b0b0c7220 */ /* 0x000fe20000410000 */
[----:B------:R-:W-:Y:S01]  /*02a0*/  F2FP.BF16.PACK_AB R6, R7, R6 ;  /* 0x000000060706723e */ /* 0x000fe200000010ff */
[----:B------:R-:W-:Y:S01]  /*02b0*/  FMUL.FTZ R2, R10, R10 ;  /* 0x0000000a0a027220 */ /* 0x000fe20000410000 */
[----:B------:R-:W-:Y:S01]  /*02c0*/  F2FP.BF16.PACK_AB R7, R9, R8 ;  /* 0x000000080907723e */ /* 0x000fe200000010ff */
[----:B------:R-:W-:Y:S01]  /*02d0*/  FMUL.FTZ R3, R13, R13 ;  /* 0x0000000d0d037220 */ /* 0x000fe20000410000 */
[----:B------:R-:W-:-:S02]  /*02e0*/  F2FP.BF16.PACK_AB R12, RZ, R12 ;  /* 0x0000000cff0c723e */ /* 0x000fc400000010ff */
[----:B------:R-:W-:Y:S02]  /*02f0*/  F2FP.BF16.PACK_AB R2, RZ, R2 ;  /* 0x00000002ff02723e */ /* 0x000fe400000010ff */
[----:B------:R-:W-:Y:S02]  /*0300*/  PRMT R12, RZ, 0x5410, R12 ;  /* 0x00005410ff0c7816 */ /* 0x000fe4000000000c */
[----:B------:R-:W-:-:S03]  /*0310*/  F2FP.BF16.PACK_AB R14, RZ, R3 ;  /* 0x00000003ff0e723e */ /* 0x000fc600000010ff */
[----:B------:R-:W-:Y:S01]  /*0320*/  FMUL.FTZ R12, R11, R12 ;  /* 0x0000000c0b0c7220 */ /* 0x000fe20000410000 */
[----:B------:R-:W-:Y:S01]  /*0330*/  PRMT R11, RZ, 0x5410, R2 ;  /* 0x00005410ff0b7816 */ /* 0x000fe20000000002 */
[----:B------:R-:W-:Y:S01]  /*0340*/  IMAD.WIDE.U32 R2, R0, R5, c[0x0][0x170] ;  /* 0x00005c0000027625 */ /* 0x000fe200078e0005 */
[----:B------:R-:W-:-:S03]  /*0350*/  PRMT R14, RZ, 0x5410, R14 ;  /* 0x00005410ff0e7816 */ /* 0x000fc6000000000e */
[----:B------:R-:W-:Y:S02]  /*0360*/  FMUL.FTZ R11, R10, R11 ;  /* 0x0000000b0a0b7220 */ /* 0x000fe40000410000 */
[----:B------:R-:W-:Y:S02]  /*0370*/  FMUL.FTZ R14, R13, R14 ;  /* 0x0000000e0d0e7220 */ /* 0x000fe40000410000 */
[----:B------:R-:W-:Y:S01]  /*0380*/  IMAD.WIDE R2, R4, 0x8, R2 ;  /* 0x0000000804027825 */ /* 0x000fe200078e0202 */
[----:B------:R-:W-:Y:S02]  /*0390*/  F2FP.BF16.PACK_AB R12, R11, R12 ;  /* 0x0000000c0b0c723e */ /* 0x000fe400000010ff */
[----:B------:R-:W-:Y:S02]  /*03a0*/  F2FP.BF16.PACK_AB R13, R15, R14 ;  /* 0x0000000e0f0d723e */ /* 0x000fe400000010ff */
[----:B------:R-:W-:Y:S04]  /*03b0*/  STG.E.64 [R2.64], R6 ;  /* 0x0000000602007986 */ /* 0x000fe8000c101b04 */
[----:B------:R-:W-:Y:S01]  /*03c0*/  STG.E.64 [R2.64+0x400], R12 ;  /* 0x0004000c02007986 */ /* 0x000fe2000c101b04 */
[----:B------:R-:W-:Y:S05]  /*03d0*/  EXIT ;  /* 0x000000000000794d */ /* 0x000fea0003800000 */
.L_x_1865:
        /* <DEDUP_REMOVED lines=142> */
.L_x_1868:
[----:B------:R-:W-:-:S13]  /*0cc0*/  ISETP.GE.AND P0, PT, R3, R2, PT ;  /* 0x000000020300720c */ /* 0x000fda0003f06270 */
[----:B------:R-:W-:Y:S05]  /*0cd0*/  @P0 BRA `(.L_x_1870) ;  /* 0x000000d000000947 */ /* 0x000fea0003800000 */
[----:B0-----:R-:W-:Y:S01]  /*0ce0*/  IMAD.IADD R10, R0, 0x1, R3 ;  /* 0x00000001000a7824 */ /* 0x001fe200078e0203 */
[----:B------:R-:W-:Y:S01]  /*0cf0*/  IADD3 R3, R3, 0x80, RZ ;  /* 0x0000008003037810 */ /* 0x000fe20007ffe0ff */
[----:B------:R-:W-:-:S04]  /*0d00*/  IMAD.MOV.U32 R11, RZ, RZ, 0x2 ;  /* 0x00000002ff0b7424 */ /* 0x000fc800078e00ff */
[----:B------:R-:W-:-:S05]  /*0d10*/  IMAD.WIDE.U32 R10, R10, R11, c[0x0][0x170] ;  /* 0x00005c000a0a7625 */ /* 0x000fca00078e000b */
[----:B------:R0:W-:Y:S02]  /*0d20*/  STG.E.U16 [R10.64], R12 ;  /* 0x0000000c0a007986 */ /* 0x0001e4000c101504 */
.L_x_1869:
        /* <DEDUP_REMOVED lines=8> */
.L_x_1870:
        /* <DEDUP_REMOVED lines=8> */
.L_x_1871:
[----:B------:R-:W-:Y:S05]  /*0e30*/  BSYNC B1 ;  /* 0x0000000000017941 */ /* 0x000fea0003800000 */
.L_x_1867:
[----:B------:R-:W-:Y:S02]  /*0e40*/  ISETP.GE.AND P0, PT, R3, R2, PT ;  /* 0x000000020300720c */ /* 0x000fe40003f06270 */
[----:B0-----:R-:W-:-:S11]  /*0e50*/  PRMT R8, R6, 0x7610, R8 ;  /* 0x0000761006087816 */ /* 0x001fd60000000008 */
[----:B------:R-:W-:Y:S01]  /*0e60*/  @!P0 IMAD.IADD R7, R0, 0x1, R3 ;  /* 0x0000000100078824 */ /* 0x000fe200078e0203 */
[----:B------:R-:W-:Y:S01]  /*0e70*/  @!P0 IADD3 R3, R3, 0x80, RZ ;  /* 0x0000008003038810 */ /* 0x000fe20007ffe0ff */
[----:B------:R-:W-:-:S04]  /*0e80*/  @!P0 IMAD.MOV.U32 R4, RZ, RZ, 0x2 ;  /* 0x00000002ff048424 */ /* 0x000fc800078e00ff */
[----:B------:R-:W-:-:S05]  /*0e90*/  @!P0 IMAD.WIDE.U32 R6, R7, R4, c[0x0][0x170] ;  /* 0x00005c0007068625 */ /* 0x000fca00078e0004 */
[----:B------:R0:W-:Y:S02]  /*0ea0*/  @!P0 STG.E.U16 [R6.64], R8 ;  /* 0x0000000806008986 */ /* 0x0001e4000c101504 */
.L_x_1872:
[----:B------:R-:W-:Y:S05]  /*0eb0*/  BSYNC B0 ;  /* 0x0000000000007941 */ /* 0x000fea0003800000 */
.L_x_1866:
        /* <DEDUP_REMOVED lines=8> */
.L_x_1873:
        /* <DEDUP_REMOVED lines=12> */
.L_x_61616:


//--------------------- .text._ZN2at6native29vectorized_elementwise_kernelILi8EZNS0_50_GLOBAL__N__2680c7bb_12_PowKernel_cu_b2145a98_318429pow_tensor_scalar_kernel_implIN3c108BFloat16ES5_EEvRNS_18TensorIteratorBaseET0_EUlS5_E0_St5arrayIPcLm2EEEEviS8_T1_ --------------------------
	.section	.text._ZN2at6native29vectorized_elementwise_kernelILi8EZNS0_50_GLOBAL__N__2680c7bb_12_PowKernel_cu_b2145a98_318429pow_tensor_scalar_kernel_implIN3c108BFloat16ES5_EEvRNS_18TensorIteratorBaseET0_EUlS5_E0_St5arrayIPcLm2EEEEviS8_T1_,"ax",@progbits
	.sectioninfo	@"SHI_REGISTERS=4"
	.align	128
        .global         _ZN2at6native29vectorized_elementwise_kernelILi8EZNS0_50_GLOBAL__N__2680c7bb_12_PowKernel_cu_b2145a98_318429pow_tensor_scalar_kernel_implIN3c108BFloat16ES5_EEvRNS_18TensorIteratorBaseET0_EUlS5_E0_St5arrayIPcLm2EEEEviS8_T1_
        .type           _ZN2at6native29vectorized_elementwise_kernelILi8EZNS0_50_GLOBAL__N__2680c7bb_12_PowKernel_cu_b2145a98_318429pow_tensor_scalar_kernel_implIN3c108BFloat16ES5_EEvRNS_18TensorIteratorBaseET0_EUlS5_E0_St5arrayIPcLm2EEEEviS8_T1_,@function
        .size           _ZN2at6native29vectorized_elementwise_kernelILi8EZNS0_50_GLOBAL__N__2680c7bb_12_PowKernel_cu_b2145a98_318429pow_tensor_scalar_kernel_implIN3c108BFloat16ES5_EEvRNS_18TensorIteratorBaseET0_EUlS5_E0_St5arrayIPcLm2EEEEviS8_T1_,(.L_x_61617 - _ZN2at6native29vectorized_elementwise_kernelILi8EZNS0_50_GLOBAL__N__2680c7bb_12_PowKernel_cu_b2145a98_318429pow_tensor_scalar_kernel_implIN3c108BFloat16ES5_EEvRNS_18TensorIteratorBaseET0_EUlS5_E0_St5arrayIPcLm2EEEEviS8_T1_)
        .other          _ZN2at6native29vectorized_elementwise_kernelILi8EZNS0_50_GLOBAL__N__2680c7bb_12_PowKernel_cu_b2145a98_318429pow_tensor_scalar_kernel_implIN3c108BFloat16ES5_EEvRNS_18TensorIteratorBaseET0_EUlS5_E0_St5arrayIPcLm2EEEEviS8_T1_,@"STO_CUDA_ENTRY STV_DEFAULT"
_ZN2at6native29vectorized_elementwise_kernelILi8EZNS0_50_GLOBAL__N__2680c7bb_12_PowKernel_cu_b2145a98_318429pow_tensor_scalar_kernel_implIN3c108BFloat16ES5_EEvRNS_18TensorIteratorBaseET0_EUlS5_E0_St5arrayIPcLm2EEEEviS8_T1_:
.text._ZN2at6native29vectorized_elementwise_kernelILi8EZNS0_50_GLOBAL__N__2680c7bb_12_PowKernel_cu_b2145a98_318429pow_tensor_scalar_kernel_implIN3c108BFloat16ES5_EEvRNS_18TensorIteratorBaseET0_EUlS5_E0_St5arrayIPcLm2EEEEviS8_T1_:
[----:B------:R-:W-:Y:S02]  /*0000*/  MOV R1, c[0x0][0x28] ;  /* 0x00000a0000017a02 */ /* 0x000fe40000000f00 */
[----:B------:R-:W-:Y:S05]  /*0010*/  EXIT ;  /* 0x000000000000794d */ /* 0x000fea0003800000 */
.L_x_1874:
        /* <DEDUP_REMOVED lines=14> */
.L_x_61617:


//--------------------- .text._ZN2at6native18elementwise_kernelILi128ELi4EZNS0_15gpu_kernel_implIZNS0_50_GLOBAL__N__2680c7bb_12_PowKernel_cu_b2145a98_318429pow_tensor_scalar_kernel_implIN3c108BFloat16ES6_EEvRNS_18TensorIteratorBaseET0_EUlS6_E_EEvS8_RKT_EUliE_EEviT1_ --------------------------
	.section	.text._ZN2at6native18elementwise_kernelILi128ELi4EZNS0_15gpu_kernel_implIZNS0_50_GLOBAL__N__2680c7bb_12_PowKernel_cu_b2145a98_318429pow_tensor_scalar_kernel_implIN3c108BFloat16ES6_EEvRNS_18TensorIteratorBaseET0_EUlS6_E_EEvS8_RKT_EUliE_EEviT1_,"ax",@progbits
	.sectioninfo	@"SHI_REGISTERS=26"
	.align	128
        .global         _ZN2at6native18elementwise_kernelILi128ELi4EZNS0_15gpu_kernel_implIZNS0_50_GLOBAL__N__2680c7bb_12_PowKernel_cu_b2145a98_318429pow_tensor_scalar_kernel_implIN3c108BFloat16ES6_EEvRNS_18TensorIteratorBaseET0_EUlS6_E_EEvS8_RKT_EUliE_EEviT1_
        .type           _ZN2at6native18elementwise_kernelILi128ELi4EZNS0_15gpu_kernel_implIZNS0_50_GLOBAL__N__2680c7bb_12_PowKernel_cu_b2145a98_318429pow_tensor_scalar_kernel_implIN3c108BFloat16ES6_EEvRNS_18TensorIteratorBaseET0_EUlS6_E_EEvS8_RKT_EUliE_EEviT1_,@function
        .size           _ZN2at6native18elementwise_kernelILi128ELi4EZNS0_15gpu_kernel_implIZNS0_50_GLOBAL__N__2680c7bb_12_PowKernel_cu_b2145a98_318429pow_tensor_scalar_kernel_implIN3c108BFloat16ES6_EEvRNS_18TensorIteratorBaseET0_EUlS6_E_EEvS8_RKT_EUliE_EEviT1_,(.L_x_61618 - _ZN2at6native18elementwise_kernelILi128ELi4EZNS0_15gpu_kernel_implIZNS0_50_GLOBAL__N__2680c7bb_12_PowKernel_cu_b2145a98_318429pow_tensor_scalar_kernel_implIN3c108BFloat16ES6_EEvRNS_18TensorIteratorBaseET0_EUlS6_E_EEvS8_RKT_EUliE_EEviT1_)
        .other          _ZN2at6native18elementwise_kernelILi128ELi4EZNS0_15gpu_kernel_implIZNS0_50_GLOBAL__N__2680c7bb_12_PowKernel_cu_b2145a98_318429pow_tensor_scalar_kernel_implIN3c108BFloat16ES6_EEvRNS_18TensorIteratorBaseET0_EUlS6_E_EEvS8_RKT_EUliE_EEviT1_,@"STO_CUDA_ENTRY STV_DEFAULT"
_ZN2at6native18elementwise_kernelILi128ELi4EZNS0_15gpu_kernel_implIZNS0_50_GLOBAL__N__2680c7bb_12_PowKernel_cu_b2145a98_318429pow_tensor_scalar_kernel_implIN3c108BFloat16ES6_EEvRNS_18TensorIteratorBaseET0_EUlS6_E_EEvS8_RKT_EUliE_EEviT1_:
.text._ZN2at6native18elementwise_kernelILi128ELi4EZNS0_15gpu_kernel_implIZNS0_50_GLOBAL__N__2680c7bb_12_PowKernel_cu_b2145a98_318429pow_tensor_scalar_kernel_implIN3c108BFloat16ES6_EEvRNS_18TensorIteratorBaseET0_EUlS6_E_EEvS8_RKT_EUliE_EEviT1_:
        /* <DEDUP_REMOVED lines=236> */
.L_x_1877:
        /* <DEDUP_REMOVED lines=20> */
.L_x_1881:
[----:B------:R-:W2:Y:S02]  /*1000*/  LDG.E.U8 R2, [R2.64] ;  /* 0x0000002402027981 */ /* 0x000ea4000c1e1100 */
[----:B--2---:R-:W0:Y:S02]  /*1010*/  I2F.U16 R0, R2 ;  /* 0x0000000200007306 */ /* 0x004e240000101000 */
[----:B0-----:R-:W-:Y:S01]  /*1020*/  F2FP.BF16.PACK_AB R0, RZ, R0 ;  /* 0x00000000ff00723e */ /* 0x001fe200000010ff */
[----:B------:R-:W-:Y:S05]  /*1030*/  BRA `(.L_x_1883) ;  /* 0x00000e3000007947 */ /* 0x000fea0003800000 */
.L_x_1880:
        /* <DEDUP_REMOVED lines=10> */
.L_x_1885:
[----:B------:R-:W2:Y:S02]  /*10e0*/  LDG.E R2, [R2.64] ;  /* 0x0000002402027981 */ /* 0x000ea4000c1e1900 */
[----:B--2---:R-:W0:Y:S02]  /*10f0*/  I2F R0, R2 ;  /* 0x0000000200007306 */ /* 0x004e240000201400 */
[----:B0-----:R-:W-:Y:S01]  /*1100*/  F2FP.BF16.PACK_AB R0, RZ, R0 ;  /* 0x00000000ff00723e */ /* 0x001fe200000010ff */
[----:B------:R-:W-:Y:S05]  /*1110*/  BRA `(.L_x_1883) ;  /* 0x00000d5000007947 */ /* 0x000fea0003800000 */
.L_x_1884:
[----:B------:R-:W2:Y:S02]  /*1120*/  LDG.E.U16 R2, [R2.64] ;  /* 0x0000002402027981 */ /* 0x000ea4000c1e1500 */
[----:B--2---:R-:W0:Y:S02]  /*1130*/  I2F.S16 R0, R2 ;  /* 0x0000000200007306 */ /* 0x004e240000101400 */
[----:B0-----:R-:W-:Y:S01]  /*1140*/  F2FP.BF16.PACK_AB R0, RZ, R0 ;  /* 0x00000000ff00723e */ /* 0x001fe200000010ff */
[----:B------:R-:W-:Y:S05]  /*1150*/  BRA `(.L_x_1883) ;  /* 0x00000d1000007947 */ /* 0x000fea0003800000 */
.L_x_1879:
        /* <DEDUP_REMOVED lines=9> */
.L_x_1887:
[----:B------:R-:W2:Y:S02]  /*11f0*/  LDG.E.U16 R0, [R2.64] ;  /* 0x0000002402007981 */ /* 0x000ea4000c1e1500 */
[----:B--2---:R-:W-:-:S05]  /*1200*/  HADD2.F32 R0, -RZ, R0.H0_H0 ;  /* 0x20000000ff007230 */ /* 0x004fca0000004100 */
[----:B------:R-:W-:Y:S01]  /*1210*/  F2FP.BF16.PACK_AB R0, RZ, R0 ;  /* 0x00000000ff00723e */ /* 0x000fe200000010ff */
[----:B------:R-:W-:Y:S05]  /*1220*/  BRA `(.L_x_1883) ;  /* 0x00000c4000007947 */ /* 0x000fea0003800000 */
.L_x_1886:
        /* <DEDUP_REMOVED lines=9> */
.L_x_1889:
[----:B------:R-:W2:Y:S02]  /*12c0*/  LDG.E.U16 R2, [R2.64] ;  /* 0x0000002402027981 */ /* 0x000ea4000c1e1500 */
[----:B--2---:R-:W-:-:S05]  /*12d0*/  HADD2.F32 R0, -RZ, R2.H0_H0 ;  /* 0x20000002ff007230 */ /* 0x004fca0000004100 */
[----:B------:R-:W-:Y:S01]  /*12e0*/  F2FP.BF16.PACK_AB R0, RZ, R0 ;  /* 0x00000000ff00723e */ /* 0x000fe200000010ff */
[----:B------:R-:W-:Y:S05]  /*12f0*/  BRA `(.L_x_1883) ;  /* 0x00000b7000007947 */ /* 0x000fea0003800000 */
.L_x_1888:
[----:B------:R-:W2:Y:S02]  /*1300*/  LDG.E.64 R2, [R2.64] ;  /* 0x0000002402027981 */ /* 0x000ea4000c1e1b00 */
[----:B--2---:R-:W0:Y:S01]  /*1310*/  F2F.F32.F64 R0, R2 ;  /* 0x0000000200007310 */ /* 0x004e220000301000 */
[----:B------:R-:W0:-:S14]  /*1320*/  DSETP.GEU.AND P0, PT, |R2|, c[0x2][0x0], PT ;  /* 0x008000000200762a */ /* 0x000e1c0003f0e200 */
[----:B0-----:R-:W-:-:S05]  /*1330*/  @!P0 FMUL R0, R0, 1.175494350822287508e-38 ;  /* 0x0080000000008820 */ /* 0x001fca0000400000 */
[----:B------:R-:W-:Y:S01]  /*1340*/  F2FP.BF16.PACK_AB R0, RZ, R0 ;  /* 0x00000000ff00723e */ /* 0x000fe200000010ff */
[----:B------:R-:W-:Y:S05]  /*1350*/  BRA `(.L_x_1883) ;  /* 0x00000b1000007947 */ /* 0x000fea0003800000 */
.L_x_1878:
        /* <DEDUP_REMOVED lines=13> */
.L_x_1892:
[----:B------:R-:W2:Y:S02]  /*1430*/  LDG.E.64 R2, [R2.64] ;  /* 0x0000002402027981 */ /* 0x000ea4000c1e1b00 */
[----:B--2---:R-:W0:Y:S01]  /*1440*/  F2F.F32.F64 R0, R2 ;  /* 0x0000000200007310 */ /* 0x004e220000301000 */
[----:B------:R-:W0:-:S14]  /*1450*/  DSETP.GEU.AND P0, PT, |R2|, c[0x2][0x0], PT ;  /* 0x008000000200762a */ /* 0x000e1c0003f0e200 */
[----:B0-----:R-:W-:-:S05]  /*1460*/  @!P0 FMUL R0, R0, 1.175494350822287508e-38 ;  /* 0x0080000000008820 */ /* 0x001fca0000400000 */
[----:B------:R-:W-:Y:S01]  /*1470*/  F2FP.BF16.PACK_AB R0, RZ, R0 ;  /* 0x00000000ff00723e */ /* 0x000fe200000010ff */
[----:B------:R-:W-:Y:S05]  /*1480*/  BRA `(.L_x_1883) ;  /* 0x000009e000007947 */ /* 0x000fea0003800000 */
.L_x_1891:
        /* <DEDUP_REMOVED lines=28> */
.L_x_1894:
        /* <DEDUP_REMOVED lines=15> */
.L_x_1893:
[----:B------:R0:W5:Y:S01]  /*1740*/  LDG.E.U16 R0, [R2.64] ;  /* 0x0000002402007981 */ /* 0x000162000c1e1500 */
[----:B------:R-:W-:Y:S05]  /*1750*/  BRA `(.L_x_1883) ;  /* 0x0000071000007947 */ /* 0x000fea0003800000 */
.L_x_1890:
        /* <DEDUP_REMOVED lines=12> */
.L_x_1897:
        /* <DEDUP_REMOVED lines=21> */
.L_x_1901:
[----:B------:R-:W-:Y:S05]  /*1970*/  BSYNC B1 ;  /* 0x0000000000017941 */ /* 0x000fea0003800000 */
.L_x_1900:
[----:B------:R-:W-:Y:S01]  /*1980*/  LEA R3, R0, 0x3b800000, 0x17 ;  /* 0x3b80000000037811 */ /* 0x000fe200078eb8ff */
[----:B------:R-:W-:-:S05]  /*1990*/  IMAD.SHL.U32 R0, R2, 0x100000, RZ ;  /* 0x0010000002007824 */ /* 0x000fca00078e00ff */
[----:B------:R-:W-:Y:S02]  /*19a0*/  LOP3.LUT R0, R3, R0, R4, 0xfe, !PT ;  /* 0x0000000003007212 */ /* 0x000fe400078efe04 */
.L_x_1899:
[----:B------:R-:W-:Y:S05]  /*19b0*/  BSYNC B0 ;  /* 0x0000000000007941 */ /* 0x000fea0003800000 */
.L_x_1898:
[----:B------:R-:W-:Y:S01]  /*19c0*/  F2FP.BF16.PACK_AB R0, RZ, R0 ;  /* 0x00000000ff00723e */ /* 0x000fe200000010ff */
[----:B------:R-:W-:Y:S05]  /*19d0*/  BRA `(.L_x_1883) ;  /* 0x0000049000007947 */ /* 0x000fea0003800000 */
.L_x_1896:
        /* <DEDUP_REMOVED lines=21> */
.L_x_1905:
[----:B------:R-:W-:Y:S05]  /*1b30*/  BSYNC B1 ;  /* 0x0000000000017941 */ /* 0x000fea0003800000 */
.L_x_1904:
[----:B------:R-:W-:Y:S01]  /*1b40*/  LEA R3, R0, 0x37800000, 0x17 ;  /* 0x3780000000037811 */ /* 0x000fe200078eb8ff */
[----:B------:R-:W-:-:S05]  /*1b50*/  IMAD.SHL.U32 R0, R2, 0x200000, RZ ;  /* 0x0020000002007824 */ /* 0x000fca00078e00ff */
[----:B------:R-:W-:Y:S02]  /*1b60*/  LOP3.LUT R0, R3, R0, R4, 0xfe, !PT ;  /* 0x0000000003007212 */ /* 0x000fe400078efe04 */
.L_x_1903:
[----:B------:R-:W-:Y:S05]  /*1b70*/  BSYNC B0 ;  /* 0x0000000000007941 */ /* 0x000fea0003800000 */
.L_x_1902:
[----:B------:R-:W-:Y:S01]  /*1b80*/  F2FP.BF16.PACK_AB R0, RZ, R0 ;  /* 0x00000000ff00723e */ /* 0x000fe200000010ff */
[----:B------:R-:W-:Y:S05]  /*1b90*/  BRA `(.L_x_1883) ;  /* 0x000002d000007947 */ /* 0x000fea0003800000 */
.L_x_1895:
        /* <DEDUP_REMOVED lines=14> */
.L_x_1909:
[----:B------:R-:W-:Y:S05]  /*1c80*/  BSYNC B0 ;  /* 0x0000000000007941 */ /* 0x000fea0003800000 */
.L_x_1908:
[----:B------:R-:W-:Y:S01]  /*1c90*/  F2FP.BF16.PACK_AB R0, RZ, R0 ;  /* 0x00000000ff00723e */ /* 0x000fe200000010ff */
[----:B------:R-:W-:Y:S05]  /*1ca0*/  BRA `(.L_x_1883) ;  /* 0x000001c000007947 */ /* 0x000fea0003800000 */
.L_x_1882:
        /* <DEDUP_REMOVED lines=21> */
.L_x_1907:
[----:B------:R-:W2:Y:S02]  /*1e00*/  LDG.E.64 R2, [R2.64] ;  /* 0x0000002402027981 */ /* 0x000ea4000c1e1b00 */
[----:B--2---:R-:W0:Y:S02]  /*1e10*/  I2F.U64 R0, R2 ;  /* 0x0000000200007312 */ /* 0x004e240000301000 */
[----:B0-----:R-:W-:Y:S01]  /*1e20*/  F2FP.BF16.PACK_AB R0, RZ, R0 ;  /* 0x00000000ff00723e */ /* 0x001fe200000010ff */
[----:B------:R-:W-:Y:S05]  /*1e30*/  BRA `(.L_x_1883) ;  /* 0x0000003000007947 */ /* 0x000fea0003800000 */
.L_x_1906:
[----:B------:R-:W2:Y:S02]  /*1e40*/  LDG.E R2, [R2.64] ;  /* 0x0000002402027981 */ /* 0x000ea4000c1e1900 */
[----:B--2---:R-:W0:Y:S02]  /*1e50*/  I2F.U32 R0, R2 ;  /* 0x0000000200007306 */ /* 0x004e240000201000 */
[----:B0-----:R-:W-:-:S06]  /*1e60*/  F2FP.BF16.PACK_AB R0, RZ, R0 ;  /* 0x00000000ff00723e */ /* 0x001fcc00000010ff */
.L_x_1883:
[----:B0-----:R-:W0:Y:S01]  /*1e70*/  LDC.U8 R3, c[0x0][0x378] ;  /* 0x0000de00ff037b82 */ /* 0x001e220000000000 */
[----:B-----5:R-:W-:-:S05]  /*1e80*/  PRMT R0, RZ, 0x5410, R0 ;  /* 0x00005410ff007816 */ /* 0x020fca0000000000 */
[----:B------:R-:W-:-:S05]  /*1e90*/  FMUL.FTZ R0, R0, R0 ;  /* 0x0000000000007220 */ /* 0x000fca0000410000 */
[----:B------:R-:W-:Y:S02]  /*1ea0*/  F2FP.BF16.PACK_AB R0, RZ, R0 ;  /* 0x00000000ff00723e */ /* 0x000fe400000010ff */
        /* <DEDUP_REMOVED lines=15> */
.L_x_1913:
[----:B------:R-:W-:-:S06]  /*1fa0*/  PRMT R3, RZ, 0x5410, R0 ;  /* 0x00005410ff037816 */ /* 0x000fcc0000000000 */
[----:B------:R-:W0:Y:S02]  /*1fb0*/  F2I.S64.TRUNC R2, R3 ;  /* 0x0000000300027311 */ /* 0x000e24000020d900 */
[----:B0-----:R0:W-:Y:S01]  /*1fc0*/  STG.E.U8 [R16.64], R2 ;  /* 0x0000000210007986 */ /* 0x0011e2000c101124 */
[----:B------:R-:W-:Y:S05]  /*1fd0*/  BRA `(.L_x_1915) ;  /* 0x00000e4000007947 */ /* 0x000fea0003800000 */
.L_x_1912:
        /* <DEDUP_REMOVED lines=10> */
.L_x_1917:
[----:B------:R-:W-:-:S04]  /*2080*/  PRMT R0, RZ, 0x5410, R0 ;  /* 0x00005410ff007816 */ /* 0x000fc80000000000 */
[----:B------:R-:W0:Y:S02]  /*2090*/  F2I.FTZ.TRUNC.NTZ R3, R0 ;  /* 0x0000000000037305 */ /* 0x000e24000021f100 */
[----:B0-----:R0:W-:Y:S01]  /*20a0*/  STG.E [R16.64], R3 ;  /* 0x0000000310007986 */ /* 0x0011e2000c101924 */
[----:B------:R-:W-:Y:S05]  /*20b0*/  BRA `(.L_x_1915) ;  /* 0x00000d6000007947 */ /* 0x000fea0003800000 */
.L_x_1916:
[----:B------:R-:W-:-:S04]  /*20c0*/  PRMT R0, RZ, 0x5410, R0 ;  /* 0x00005410ff007816 */ /* 0x000fc80000000000 */
[----:B------:R-:W0:Y:S02]  /*20d0*/  F2I.FTZ.TRUNC.NTZ R3, R0 ;  /* 0x0000000000037305 */ /* 0x000e24000021f100 */
[----:B0-----:R0:W-:Y:S01]  /*20e0*/  STG.E.U16 [R16.64], R3 ;  /* 0x0000000310007986 */ /* 0x0011e2000c101524 */
[----:B------:R-:W-:Y:S05]  /*20f0*/  BRA `(.L_x_1915) ;  /* 0x00000d2000007947 */ /* 0x000fea0003800000 */
.L_x_1911:
        /* <DEDUP_REMOVED lines=9> */
.L_x_1919:
[----:B------:R-:W-:-:S04]  /*2190*/  PRMT R0, RZ, 0x5410, R0 ;  /* 0x00005410ff007816 */ /* 0x000fc80000000000 */
[----:B------:R-:W-:-:S05]  /*21a0*/  F2FP.PACK_AB R0, RZ, R0 ;  /* 0x00000000ff00723e */ /* 0x000fca00000000ff */
[----:B------:R0:W-:Y:S01]  /*21b0*/  STG.E.U16 [R16.64], R0 ;  /* 0x0000000010007986 */ /* 0x0001e2000c101524 */
[----:B------:R-:W-:Y:S05]  /*21c0*/  BRA `(.L_x_1915) ;  /* 0x00000c5000007947 */ /* 0x000fea0003800000 */
.L_x_1918:
        /* <DEDUP_REMOVED lines=10> */
.L_x_1921:
[----:B------:R-:W-:-:S04]  /*2270*/  PRMT R0, RZ, 0x5410, R0 ;  /* 0x00005410ff007816 */ /* 0x000fc80000000000 */
[----:B------:R-:W-:-:S04]  /*2280*/  F2FP.PACK_AB R3, RZ, R0 ;  /* 0x00000000ff03723e */ /* 0x000fc800000000ff */
[----:B------:R-:W-:-:S05]  /*2290*/  PRMT R3, R3, 0x5410, RZ ;  /* 0x0000541003037816 */ /* 0x000fca00000000ff */
[----:B------:R0:W-:Y:S01]  /*22a0*/  STG.E [R16.64], R3 ;  /* 0x0000000310007986 */ /* 0x0001e2000c101924 */
[----:B------:R-:W-:Y:S05]  /*22b0*/  BRA `(.L_x_1915) ;  /* 0x00000b6000007947 */ /* 0x000fea0003800000 */
.L_x_1920:
[----:B------:R-:W-:-:S05]  /*22c0*/  PRMT R2, RZ, 0x5410, R0 ;  /* 0x00005410ff027816 */ /* 0x000fca0000000000 */
[----:B------:R-:W-:-:S06]  /*22d0*/  FMUL.FTZ R2, R2, 1 ;  /* 0x3f80000002027820 */ /* 0x000fcc0000410000 */
[----:B------:R-:W0:Y:S02]  /*22e0*/  F2F.F64.F32 R2, R2 ;  /* 0x0000000200027310 */ /* 0x000e240000201800 */
[----:B0-----:R0:W-:Y:S01]  /*22f0*/  STG.E.64 [R16.64], R2 ;  /* 0x0000000210007986 */ /* 0x0011e2000c101b24 */
[----:B------:R-:W-:Y:S05]  /*2300*/  BRA `(.L_x_1915) ;  /* 0x00000b1000007947 */ /* 0x000fea0003800000 */
.L_x_1910:
        /* <DEDUP_REMOVED lines=13> */
.L_x_1924:
[----:B------:R-:W-:Y:S01]  /*23e0*/  PRMT R0, RZ, 0x5410, R0 ;  /* 0x00005410ff007816 */ /* 0x000fe20000000000 */
[----:B------:R-:W-:-:S04]  /*23f0*/  CS2R R6, SRZ ;  /* 0x0000000000067805 */ /* 0x000fc8000001ff00 */
[----:B------:R-:W-:-:S04]  /*2400*/  FMUL.FTZ R0, R0, 1 ;  /* 0x3f80000000007820 */ /* 0x000fc80000410000 */
[----:B------:R-:W0:Y:S02]  /*2410*/  F2F.F64.F32 R4, R0 ;  /* 0x0000000000047310 */ /* 0x000e240000201800 */
[----:B0-----:R0:W-:Y:S01]  /*2420*/  STG.E.128 [R16.64], R4 ;  /* 0x0000000410007986 */ /* 0x0011e2000c101d24 */
[----:B------:R-:W-:Y:S05]  /*2430*/  BRA `(.L_x_1915) ;  /* 0x000009e000007947 */ /* 0x000fea0003800000 */
.L_x_1923:
        /* <DEDUP_REMOVED lines=21> */
.L_x_1928:
[----:B------:R-:W-:Y:S05]  /*2590*/  BSYNC B0 ;  /* 0x0000000000007941 */ /* 0x000fea0003800000 */
.L_x_1927:
[----:B------:R-:W-:-:S05]  /*25a0*/  LOP3.LUT R3, R0, R3, RZ, 0xfc, !PT ;  /* 0x0000000300037212 */ /* 0x000fca00078efcff */
[----:B------:R0:W-:Y:S01]  /*25b0*/  STG.E.U8 [R16.64], R3 ;  /* 0x0000000310007986 */ /* 0x0001e2000c101124 */
[----:B------:R-:W-:Y:S05]  /*25c0*/  BRA `(.L_x_1915) ;  /* 0x0000085000007947 */ /* 0x000fea0003800000 */
.L_x_1926:
        /* <DEDUP_REMOVED lines=13> */
.L_x_1930:
[----:B------:R-:W-:Y:S01]  /*26a0*/  IMAD.MOV.U32 R0, RZ, RZ, 0x7f ;  /* 0x0000007fff007424 */ /* 0x000fe200078e00ff */
[----:B------:R-:W-:-:S04]  /*26b0*/  ISETP.GT.U32.AND P0, PT, R2, 0x7f800000, PT ;  /* 0x7f8000000200780c */ /* 0x000fc80003f04070 */
[----:B------:R-:W-:-:S04]  /*26c0*/  SEL R0, R0, 0x7c, P0 ;  /* 0x0000007c00007807 */ /* 0x000fc80000000000 */
.L_x_1931:
[----:B------:R-:W-:Y:S05]  /*26d0*/  BSYNC B0 ;  /* 0x0000000000007941 */ /* 0x000fea0003800000 */
.L_x_1929:
[----:B------:R-:W-:-:S04]  /*26e0*/  LOP3.LUT R2, R3, 0x80000000, RZ, 0xc0, !PT ;  /* 0x8000000003027812 */ /* 0x000fc800078ec0ff */
[----:B------:R-:W-:-:S04]  /*26f0*/  SHF.R.U32.HI R3, RZ, 0x18, R2 ;  /* 0x00000018ff037819 */ /* 0x000fc80000011602 */
[----:B------:R-:W-:-:S05]  /*2700*/  LOP3.LUT R3, R0, R3, RZ, 0xfc, !PT ;  /* 0x0000000300037212 */ /* 0x000fca00078efcff */
[----:B------:R0:W-:Y:S01]  /*2710*/  STG.E.U8 [R16.64], R3 ;  /* 0x0000000310007986 */ /* 0x0001e2000c101124 */
[----:B------:R-:W-:Y:S05]  /*2720*/  BRA `(.L_x_1915) ;  /* 0x000006f000007947 */ /* 0x000fea0003800000 */
.L_x_1925:
[----:B------:R0:W-:Y:S01]  /*2730*/  STG.E.U16 [R16.64], R0 ;  /* 0x0000000010007986 */ /* 0x0001e2000c101524 */
[----:B------:R-:W-:Y:S05]  /*2740*/  BRA `(.L_x_1915) ;  /* 0x000006d000007947 */ /* 0x000fea0003800000 */
.L_x_1922:
        /* <DEDUP_REMOVED lines=12> */
.L_x_1934:
        /* <DEDUP_REMOVED lines=17> */
.L_x_1937:
[----:B------:R-:W-:-:S04]  /*2920*/  LOP3.LUT R2, R3, 0x80000000, RZ, 0xc0, !PT ;  /* 0x8000000003027812 */ /* 0x000fc800078ec0ff */
[----:B------:R-:W-:-:S04]  /*2930*/  SHF.R.U32.HI R3, RZ, 0x18, R2 ;  /* 0x00000018ff037819 */ /* 0x000fc80000011602 */
[----:B------:R-:W-:-:S04]  /*2940*/  LOP3.LUT R0, R0, R3, RZ, 0xfc, !PT ;  /* 0x0000000300007212 */ /* 0x000fc800078efcff */
[----:B------:R-:W-:Y:S02]  /*2950*/  PRMT R8, R0, 0x7610, R8 ;  /* 0x0000761000087816 */ /* 0x000fe40000000008 */
.L_x_1936:
[----:B------:R-:W-:Y:S05]  /*2960*/  BSYNC B0 ;  /* 0x0000000000007941 */ /* 0x000fea0003800000 */
.L_x_1935:
[----:B------:R0:W-:Y:S01]  /*2970*/  STG.E.U8 [R16.64], R8 ;  /* 0x0000000810007986 */ /* 0x0001e2000c101124 */
[----:B------:R-:W-:Y:S05]  /*2980*/  BRA `(.L_x_1915) ;  /* 0x0000049000007947 */ /* 0x000fea0003800000 */
.L_x_1933:
        /* <DEDUP_REMOVED lines=17> */
.L_x_1940:
[----:B------:R-:W-:-:S04]  /*2aa0*/  LOP3.LUT R2, R3, 0x80000000, RZ, 0xc0, !PT ;  /* 0x8000000003027812 */ /* 0x000fc800078ec0ff */
[----:B------:R-:W-:-:S04]  /*2ab0*/  SHF.R.U32.HI R3, RZ, 0x18, R2 ;  /* 0x00000018ff037819 */ /* 0x000fc80000011602 */
[----:B------:R-:W-:-:S04]  /*2ac0*/  LOP3.LUT R0, R0, R3, RZ, 0xfc, !PT ;  /* 0x0000000300007212 */ /* 0x000fc800078efcff */
[----:B------:R-:W-:Y:S02]  /*2ad0*/  PRMT R8, R0, 0x7610, R8 ;  /* 0x0000761000087816 */ /* 0x000fe40000000008 */
.L_x_1939:
[----:B------:R-:W-:Y:S05]  /*2ae0*/  BSYNC B0 ;  /* 0x0000000000007941 */ /* 0x000fea0003800000 */
.L_x_1938:
[----:B------:R0:W-:Y:S01]  /*2af0*/  STG.E.U8 [R16.64], R8 ;  /* 0x0000000810007986 */ /* 0x0001e2000c101124 */
[----:B------:R-:W-:Y:S05]  /*2b00*/  BRA `(.L_x_1915) ;  /* 0x0000031000007947 */ /* 0x000fea0003800000 */
.L_x_1932:
        /* <DEDUP_REMOVED lines=22> */
.L_x_1914:
        /* <DEDUP_REMOVED lines=20> */
.L_x_1942:
[----:B------:R-:W-:-:S06]  /*2db0*/  PRMT R2, RZ, 0x5410, R0 ;  /* 0x00005410ff027816 */ /* 0x000fcc0000000000 */
[----:B------:R-:W0:Y:S02]  /*2dc0*/  F2I.U64.TRUNC R2, R2 ;  /* 0x0000000200027311 */ /* 0x000e24000020d800 */
[----:B0-----:R0:W-:Y:S01]  /*2dd0*/  STG.E.64 [R16.64], R2 ;  /* 0x0000000210007986 */ /* 0x0011e2000c101b24 */
[----:B------:R-:W-:Y:S05]  /*2de0*/  BRA `(.L_x_1915) ;  /* 0x0000003000007947 */ /* 0x000fea0003800000 */
.L_x_1941:
[----:B------:R-:W-:-:S04]  /*2df0*/  PRMT R0, RZ, 0x5410, R0 ;  /* 0x00005410ff007816 */ /* 0x000fc80000000000 */
[----:B------:R-:W0:Y:S02]  /*2e00*/  F2I.FTZ.U32.TRUNC.NTZ R3, R0 ;  /* 0x0000000000037305 */ /* 0x000e24000021f000 */
[----:B0-----:R0:W-:Y:S02]  /*2e10*/  STG.E [R16.64], R3 ;  /* 0x0000000310007986 */ /* 0x0011e4000c101924 */
.L_x_1915:
[----:B------:R-:W-:-:S05]  /*2e20*/  IMAD R18, R18, 0x200, R23 ;  /* 0x0000020012127824 */ /* 0x000fca00078e0217 */
[----:B------:R-:W-:Y:S02]  /*2e30*/  IADD3 R19, R18, 0x80, RZ ;  /* 0x0000008012137810 */ /* 0x000fe40007ffe0ff */
.L_x_1876:
[----:B------:R-:W-:Y:S05]  /*2e40*/  BSYNC B6 ;  /* 0x0000000000067941 */ /* 0x000fea0003800000 */
.L_x_1875:
        /* <DEDUP_REMOVED lines=231> */
.L_x_1945:
        /* <DEDUP_REMOVED lines=20> */
.L_x_1949:
[----:B------:R-:W2:Y:S02]  /*3e00*/  LDG.E.U8 R2, [R2.64] ;  /* 0x0000002402027981 */ /* 0x000ea4000c1e1100 */
[----:B--2---:R-:W0:Y:S02]  /*3e10*/  I2F.U16 R0, R2 ;  /* 0x0000000200007306 */ /* 0x004e240000101000 */
[----:B0-----:R-:W-:Y:S01]  /*3e20*/  F2FP.BF16.PACK_AB R0, RZ, R0 ;  /* 0x00000000ff00723e */ /* 0x001fe200000010ff */
[----:B------:R-:W-:Y:S05]  /*3e30*/  BRA `(.L_x_1951) ;  /* 0x00000e3000007947 */ /* 0x000fea0003800000 */
.L_x_1948:
        /* <DEDUP_REMOVED lines=10> */
.L_x_1953:
[----:B------:R-:W2:Y:S02]  /*3ee0*/  LDG.E R2, [R2.64] ;  /* 0x0000002402027981 */ /* 0x000ea4000c1e1900 */
[----:B--2---:R-:W0:Y:S02]  /*3ef0*/  I2F R0, R2 ;  /* 0x0000000200007306 */ /* 0x004e240000201400 */
[----:B0-----:R-:W-:Y:S01]  /*3f00*/  F2FP.BF16.PACK_AB R0, RZ, R0 ;  /* 0x00000000ff00723e */ /* 0x001fe200000010ff */
[----:B------:R-:W-:Y:S05]  /*3f10*/  BRA `(.L_x_1951) ;  /* 0x00000d5000007947 */ /* 0x000fea0003800000 */
.L_x_1952:
[----:B------:R-:W2:Y:S02]  /*3f20*/  LDG.E.U16 R2, [R2.64] ;  /* 0x0000002402027981 */ /* 0x000ea4000c1e1500 */
[----:B--2---:R-:W0:Y:S02]  /*3f30*/  I2F.S16 R0, R2 ;  /* 0x0000000200007306 */ /* 0x004e240000101400 */
[----:B0-----:R-:W-:Y:S01]  /*3f40*/  F2FP.BF16.PACK_AB R0, RZ, R0 ;  /* 0x00000000ff00723e */ /* 0x001fe200000010ff */
[----:B------:R-:W-:Y:S05]  /*3f50*/  BRA `(.L_x_1951) ;  /* 0x00000d1000007947 */ /* 0x000fea0003800000 */
.L_x_1947:
        /* <DEDUP_REMOVED lines=9> */
.L_x_1955:
[----:B------:R-:W2:Y:S02]  /*3ff0*/  LDG.E.U16 R0, [R2.64] ;  /* 0x0000002402007981 */ /* 0x000ea4000c1e1500 */
[----:B--2---:R-:W-:-:S05]  /*4000*/  HADD2.F32 R0, -RZ, R0.H0_H0 ;  /* 0x20000000ff007230 */ /* 0x004fca0000004100 */
[----:B------:R-:W-:Y:S01]  /*4010*/  F2FP.BF16.PACK_AB R0, RZ, R0 ;  /* 0x00000000ff00723e */ /* 0x000fe200000010ff */
[----:B------:R-:W-:Y:S05]  /*4020*/  BRA `(.L_x_1951) ;  /* 0x00000c4000007947 */ /* 0x000fea0003800000 */
.L_x_1954:
        /* <DEDUP_REMOVED lines=9> */
.L_x_1957:
[----:B------:R-:W2:Y:S02]  /*40c0*/  LDG.E.U16 R2, [R2.64] ;  /* 0x0000002402027981 */ /* 0x000ea4000c1e1500 */
[----:B--2---:R-:W-:-:S05]  /*40d0*/  HADD2.F32 R0, -RZ, R2.H0_H0 ;  /* 0x20000002ff007230 */ /* 0x004fca0000004100 */
[----:B------:R-:W-:Y:S01]  /*40e0*/  F2FP.BF16.PACK_AB R0, RZ, R0 ;  /* 0x00000000ff00723e */ /* 0x000fe200000010ff */
[----:B------:R-:W-:Y:S05]  /*40f0*/  BRA `(.L_x_1951) ;  /* 0x00000b7000007947 */ /* 0x000fea0003800000 */
.L_x_1956:
[----:B------:R-:W2:Y:S02]  /*4100*/  LDG.E.64 R2, [R2.64] ;  /* 0x0000002402027981 */ /* 0x000ea4000c1e1b00 */
[----:B--2---:R-:W0:Y:S01]  /*4110*/  F2F.F32.F64 R0, R2 ;  /* 0x0000000200007310 */ /* 0x004e220000301000 */
[----:B------:R-:W0:-:S14]  /*4120*/  DSETP.GEU.AND P0, PT, |R2|, c[0x2][0x0], PT ;  /* 0x008000000200762a */ /* 0x000e1c0003f0e200 */
[----:B0-----:R-:W-:-:S05]  /*4130*/  @!P0 FMUL R0, R0, 1.175494350822287508e-38 ;  /* 0x0080000000008820 */ /* 0x001fca0000400000 */
[----:B------:R-:W-:Y:S01]  /*4140*/  F2FP.BF16.PACK_AB R0, RZ, R0 ;  /* 0x00000000ff00723e */ /* 0x000fe200000010ff */
[----:B------:R-:W-:Y:S05]  /*4150*/  BRA `(.L_x_1951) ;  /* 0x00000b1000007947 */ /* 0x000fea0003800000 */
.L_x_1946:
        /* <DEDUP_REMOVED lines=13> */
.L_x_1960:
[----:B------:R-:W2:Y:S02]  /*4230*/  LDG.E.64 R2, [R2.64] ;  /* 0x0000002402027981 */ /* 0x000ea4000c1e1b00 */
[----:B--2---:R-:W0:Y:S01]  /*4240*/  F2F.F32.F64 R0, R2 ;  /* 0x0000000200007310 */ /* 0x004e220000301000 */
[----:B------:R-:W0:-:S14]  /*4250*/  DSETP.GEU.AND P0, PT, |R2|, c[0x2][0x0], PT ;  /* 0x008000000200762a */ /* 0x000e1c0003f0e200 */
[----:B0-----:R-:W-:-:S05]  /*4260*/  @!P0 FMUL R0, R0, 1.175494350822287508e-38 ;  /* 0x0080000000008820 */ /* 0x001fca0000400000 */
[----:B------:R-:W-:Y:S01]  /*4270*/  F2FP.BF16.PACK_AB R0, RZ, R0 ;  /* 0x00000000ff00723e */ /* 0x000fe200000010ff */
[----:B------:R-:W-:Y:S05]  /*4280*/  BRA `(.L_x_1951) ;  /* 0x000009e000007947 */ /* 0x000fea0003800000 */
.L_x_1959:
        /* <DEDUP_REMOVED lines=28> */
.L_x_1962:
        /* <DEDUP_REMOVED lines=15> */
.L_x_1961:
[----:B------:R0:W5:Y:S01]  /*4540*/  LDG.E.U16 R0, [R2.64] ;  /* 0x0000002402007981 */ /* 0x000162000c1e1500 */
[----:B------:R-:W-:Y:S05]  /*4550*/  BRA `(.L_x_1951) ;  /* 0x0000071000007947 */ /* 0x000fea0003800000 */
.L_x_1958:
        /* <DEDUP_REMOVED lines=12> */
.L_x_1965:
        /* <DEDUP_REMOVED lines=21> */
.L_x_1969:
[----:B------:R-:W-:Y:S05]  /*4770*/  BSYNC B1 ;  /* 0x0000000000017941 */ /* 0x000fea0003800000 */
.L_x_1968:
[----:B------:R-:W-:Y:S01]  /*4780*/  LEA R3, R0, 0x3b800000, 0x17 ;  /* 0x3b80000000037811 */ /* 0x000fe200078eb8ff */
[----:B------:R-:W-:-:S05]  /*4790*/  IMAD.SHL.U32 R0, R2, 0x100000, RZ ;  /* 0x0010000002007824 */ /* 0x000fca00078e00ff */
[----:B------:R-:W-:Y:S02]  /*47a0*/  LOP3.LUT R0, R3, R0, R4, 0xfe, !PT ;  /* 0x0000000003007212 */ /* 0x000fe400078efe04 */
.L_x_1967:
[----:B------:R-:W-:Y:S05]  /*47b0*/  BSYNC B0 ;  /* 0x0000000000007941 */ /* 0x000fea0003800000 */
.L_x_1966:
[----:B------:R-:W-:Y:S01]  /*47c0*/  F2FP.BF16.PACK_AB R0, RZ, R0 ;  /* 0x00000000ff00723e */ /* 0x000fe200000010ff */
[----:B------:R-:W-:Y:S05]  /*47d0*/  BRA `(.L_x_1951) ;  /* 0x0000049000007947 */ /* 0x000fea0003800000 */
.L_x_1964:
        /* <DEDUP_REMOVED lines=21> */
.L_x_1973:
[----:B------:R-:W-:Y:S05]  /*4930*/  BSYNC B1 ;  /* 0x0000000000017941 */ /* 0x000fea0003800000 */
.L_x_1972:
[----:B------:R-:W-:Y:S01]  /*4940*/  LEA R3, R0, 0x37800000, 0x17 ;  /* 0x3780000000037811 */ /* 0x000fe200078eb8ff */
[----:B------:R-:W-:-:S05]  /*4950*/  IMAD.SHL.U32 R0, R2, 0x200000, RZ ;  /* 0x0020000002007824 */ /* 0x000fca00078e00ff */
[----:B------:R-:W-:Y:S02]  /*4960*/  LOP3.LUT R0, R3, R0, R4, 0xfe, !PT ;  /* 0x0000000003007212 */ /* 0x000fe400078efe04 */
.L_x_1971:
[----:B------:R-:W-:Y:S05]  /*4970*/  BSYNC B0 ;  /* 0x0000000000007941 */ /* 0x000fea0003800000 */
.L_x_1970:
[----:B------:R-:W-:Y:S01]  /*4980*/  F2FP.BF16.PACK_AB R0, RZ, R0 ;  /* 0x00000000ff00723e */ /* 0x000fe200000010ff */
[----:B------:R-:W-:Y:S05]  /*4990*/  BRA `(.L_x_1951) ;  /* 0x000002d000007947 */ /* 0x000fea0003800000 */
.L_x_1963:
        /* <DEDUP_REMOVED lines=14> */
.L_x_1977:
[----:B------:R-:W-:Y:S05]  /*4a80*/  BSYNC B0 ;  /* 0x0000000000007941 */ /* 0x000fea0003800000 */
.L_x_1976:
[----:B------:R-:W-:Y:S01]  /*4a90*/  F2FP.BF16.PACK_AB R0, RZ, R0 ;  /* 0x00000000ff00723e */ /* 0x000fe200000010ff */
[----:B------:R-:W-:Y:S05]  /*4aa0*/  BRA `(.L_x_1951) ;  /* 0x000001c000007947 */ /* 0x000fea0003800000 */
.L_x_1950:
        /* <DEDUP_REMOVED lines=21> */
.L_x_1975:
[----:B------:R-:W2:Y:S02]  /*4c00*/  LDG.E.64 R2, [R2.64] ;  /* 0x0000002402027981 */ /* 0x000ea4000c1e1b00 */
[----:B--2---:R-:W0:Y:S02]  /*4c10*/  I2F.U64 R0, R2 ;  /* 0x0000000200007312 */ /* 0x004e240000301000 */
[----:B0-----:R-:W-:Y:S01]  /*4c20*/  F2FP.BF16.PACK_AB R0, RZ, R0 ;  /* 0x00000000ff00723e */ /* 0x001fe200000010ff */
[----:B------:R-:W-:Y:S05]  /*4c30*/  BRA `(.L_x_1951) ;  /* 0x0000003000007947 */ /* 0x000fea0003800000 */
.L_x_1974:
[----:B------:R-:W2:Y:S02]  /*4c40*/  LDG.E R2, [R2.64] ;  /* 0x0000002402027981 */ /* 0x000ea4000c1e1900 */
[----:B--2---:R-:W0:Y:S02]  /*4c50*/  I2F.U32 R0, R2 ;  /* 0x0000000200007306 */ /* 0x004e240000201000 */
[----:B0-----:R-:W-:-:S06]  /*4c60*/  F2FP.BF16.PACK_AB R0, RZ, R0 ;  /* 0x00000000ff00723e */ /* 0x001fcc00000010ff */
.L_x_1951:
        /* <DEDUP_REMOVED lines=19> */
.L_x_1981:
[----:B------:R-:W-:-:S06]  /*4da0*/  PRMT R3, RZ, 0x5410, R0 ;  /* 0x00005410ff037816 */ /* 0x000fcc0000000000 */
[----:B------:R-:W0:Y:S02]  /*4db0*/  F2I.S64.TRUNC R2, R3 ;  /* 0x0000000300027311 */ /* 0x000e24000020d900 */
[----:B0-----:R0:W-:Y:S01]  /*4dc0*/  STG.E.U8 [R16.64], R2 ;  /* 0x0000000210007986 */ /* 0x0011e2000c101124 */
[----:B------:R-:W-:Y:S05]  /*4dd0*/  BRA `(.L_x_1983) ;  /* 0x00000e4000007947 */ /* 0x000fea0003800000 */
.L_x_1980:
        /* <DEDUP_REMOVED lines=10> */
.L_x_1985:
[----:B------:R-:W-:-:S04]  /*4e80*/  PRMT R0, RZ, 0x5410, R0 ;  /* 0x00005410ff007816 */ /* 0x000fc80000000000 */
[----:B------:R-:W0:Y:S02]  /*4e90*/  F2I.FTZ.TRUNC.NTZ R3, R0 ;  /* 0x0000000000037305 */ /* 0x000e24000021f100 */
[----:B0-----:R0:W-:Y:S01]  /*4ea0*/  STG.E [R16.64], R3 ;  /* 0x0000000310007986 */ /* 0x0011e2000c101924 */
[----:B------:R-:W-:Y:S05]  /*4eb0*/  BRA `(.L_x_1983) ;  /* 0x00000d6000007947 */ /* 0x000fea0003800000 */
.L_x_1984:
[----:B------:R-:W-:-:S04]  /*4ec0*/  PRMT R0, RZ, 0x5410, R0 ;  /* 0x00005410ff007816 */ /* 0x000fc80000000000 */
[----:B------:R-:W0:Y:S02]  /*4ed0*/  F2I.FTZ.TRUNC.NTZ R3, R0 ;  /* 0x0000000000037305 */ /* 0x000e24000021f100 */
[----:B0-----:R0:W-:Y:S01]  /*4ee0*/  STG.E.U16 [R16.64], R3 ;  /* 0x0000000310007986 */ /* 0x0011e2000c101524 */
[----:B------:R-:W-:Y:S05]  /*4ef0*/  BRA `(.L_x_1983) ;  /* 0x00000d2000007947 */ /* 0x000fea0003800000 */
.L_x_1979:
        /* <DEDUP_REMOVED lines=9> */
.L_x_1987:
[----:B------:R-:W-:-:S04]  /*4f90*/  PRMT R0, RZ, 0x5410, R0 ;  /* 0x00005410ff007816 */ /* 0x000fc80000000000 */
[----:B------:R-:W-:-:S05]  /*4fa0*/  F2FP.PACK_AB R0, RZ, R0 ;  /* 0x00000000ff00723e */ /* 0x000fca00000000ff */
[----:B------:R0:W-:Y:S01]  /*4fb0*/  STG.E.U16 [R16.64], R0 ;  /* 0x0000000010007986 */ /* 0x0001e2000c101524 */
[----:B------:R-:W-:Y:S05]  /*4fc0*/  BRA `(.L_x_1983) ;  /* 0x00000c5000007947 */ /* 0x000fea0003800000 */
.L_x_1986:
        /* <DEDUP_REMOVED lines=10> */
.L_x_1989:
[----:B------:R-:W-:-:S04]  /*5070*/  PRMT R0, RZ, 0x5410, R0 ;  /* 0x00005410ff007816 */ /* 0x000fc80000000000 */
[----:B------:R-:W-:-:S04]  /*5080*/  F2FP.PACK_AB R3, RZ, R0 ;  /* 0x00000000ff03723e */ /* 0x000fc800000000ff */
[----:B------:R-:W-:-:S05]  /*5090*/  PRMT R3, R3, 0x5410, RZ ;  /* 0x0000541003037816 */ /* 0x000fca00000000ff */
[----:B------:R0:W-:Y:S01]  /*50a0*/  STG.E [R16.64], R3 ;  /* 0x0000000310007986 */ /* 0x0001e2000c101924 */
[----:B------:R-:W-:Y:S05]  /*50b0*/  BRA `(.L_x_1983) ;  /* 0x00000b6000007947 */ /* 0x000fea0003800000 */
.L_x_1988:
[----:B------:R-:W-:-:S05]  /*50c0*/  PRMT R2, RZ, 0x5410, R0 ;  /* 0x00005410ff027816 */ /* 0x000fca0000000000 */
[----:B------:R-:W-:-:S06]  /*50d0*/  FMUL.FTZ R2, R2, 1 ;  /* 0x3f80000002027820 */ /* 0x000fcc0000410000 */
[----:B------:R-:W0:Y:S02]  /*50e0*/  F2F.F64.F32 R2, R2 ;  /* 0x0000000200027310 */ /* 0x000e240000201800 */
[----:B0-----:R0:W-:Y:S01]  /*50f0*/  STG.E.64 [R16.64], R2 ;  /* 0x0000000210007986 */ /* 0x0011e2000c101b24 */
[----:B------:R-:W-:Y:S05]  /*5100*/  BRA `(.L_x_1983) ;  /* 0x00000b1000007947 */ /* 0x000fea0003800000 */
.L_x_1978:
        /* <DEDUP_REMOVED lines=13> */
.L_x_1992:
[----:B------:R-:W-:Y:S01]  /*51e0*/  PRMT R0, RZ, 0x5410, R0 ;  /* 0x00005410ff007816 */ /* 0x000fe20000000000 */
[----:B------:R-:W-:-:S04]  /*51f0*/  CS2R R6, SRZ ;  /* 0x0000000000067805 */ /* 0x000fc8000001ff00 */
[----:B------:R-:W-:-:S04]  /*5200*/  FMUL.FTZ R0, R0, 1 ;  /* 0x3f80000000007820 */ /* 0x000fc80000410000 */
[----:B------:R-:W0:Y:S02]  /*5210*/  F2F.F64.F32 R4, R0 ;  /* 0x0000000000047310 */ /* 0x000e240000201800 */
[----:B0-----:R0:W-:Y:S01]  /*5220*/  STG.E.128 [R16.64], R4 ;  /* 0x0000000410007986 */ /* 0x0011e2000c101d24 */
[----:B------:R-:W-:Y:S05]  /*5230*/  BRA `(.L_x_1983) ;  /* 0x000009e000007947 */ /* 0x000fea0003800000 */
.L_x_1991:
        /* <DEDUP_REMOVED lines=21> */
.L_x_1996:
[----:B------:R-:W-:Y:S05]  /*5390*/  BSYNC B0 ;  /* 0x0000000000007941 */ /* 0x000fea0003800000 */
.L_x_1995:
[----:B------:R-:W-:-:S05]  /*53a0*/  LOP3.LUT R3, R0, R3, RZ, 0xfc, !PT ;  /* 0x0000000300037212 */ /* 0x000fca00078efcff */
[----:B------:R0:W-:Y:S01]  /*53b0*/  STG.E.U8 [R16.64], R3 ;  /* 0x0000000310007986 */ /* 0x0001e2000c101124 */
[----:B------:R-:W-:Y:S05]  /*53c0*/  BRA `(.L_x_1983) ;  /* 0x0000085000007947 */ /* 0x000fea0003800000 */
.L_x_1994:
        /* <DEDUP_REMOVED lines=13> */
.L_x_1998:
[----:B------:R-:W-:Y:S01]  /*54a0*/  IMAD.MOV.U32 R0, RZ, RZ, 0x7f ;  /* 0x0000007fff007424 */ /* 0x000fe200078e00ff */
[----:B------:R-:W-:-:S04]  /*54b0*/  ISETP.GT.U32.AND P0, PT, R2, 0x7f800000, PT ;  /* 0x7f8000000200780c */ /* 0x000fc80003f04070 */
[----:B------:R-:W-:-:S04]  /*54c0*/  SEL R0, R0, 0x7c, P0 ;  /* 0x0000007c00007807 */ /* 0x000fc80000000000 */
.L_x_1999:
[----:B------:R-:W-:Y:S05]  /*54d0*/  BSYNC B0 ;  /* 0x0000000000007941 */ /* 0x000fea0003800000 */
.L_x_1997:
[----:B------:R-:W-:-:S04]  /*54e0*/  LOP3.LUT R2, R3, 0x80000000, RZ, 0xc0, !PT ;  /* 0x8000000003027812 */ /* 0x000fc800078ec0ff */
[----:B------:R-:W-:-:S04]  /*54f0*/  SHF.R.U32.HI R3, RZ, 0x18, R2 ;  /* 0x00000018ff037819 */ /* 0x000fc80000011602 */
[----:B------:R-:W-:-:S05]  /*5500*/  LOP3.LUT R3, R0, R3, RZ, 0xfc, !PT ;  /* 0x0000000300037212 */ /* 0x000fca00078efcff */
[----:B------:R0:W-:Y:S01]  /*5510*/  STG.E.U8 [R16.64], R3 ;  /* 0x0000000310007986 */ /* 0x0001e2000c101124 */
[----:B------:R-:W-:Y:S05]  /*5520*/  BRA `(.L_x_1983) ;  /* 0x000006f000007947 */ /* 0x000fea0003800000 */
.L_x_1993:
[----:B------:R0:W-:Y:S01]  /*5530*/  STG.E.U16 [R16.64], R0 ;  /* 0x0000000010007986 */ /* 0x0001e2000c101524 */
[----:B------:R-:W-:Y:S05]  /*5540*/  BRA `(.L_x_1983) ;  /* 0x000006d000007947 */ /* 0x000fea0003800000 */
.L_x_1990:
        /* <DEDUP_REMOVED lines=12> */
.L_x_2002:
        /* <DEDUP_REMOVED lines=17> */
.L_x_2005:
[----:B------:R-:W-:-:S04]  /*5720*/  LOP3.LUT R2, R3, 0x80000000, RZ, 0xc0, !PT ;  /* 0x8000000003027812 */ /* 0x000fc800078ec0ff */
[----:B------:R-:W-:-:S04]  /*5730*/  SHF.R.U32.HI R3, RZ, 0x18, R2 ;  /* 0x00000018ff037819 */ /* 0x000fc80000011602 */
[----:B------:R-:W-:-:S04]  /*5740*/  LOP3.LUT R0, R0, R3, RZ, 0xfc, !PT ;  /* 0x0000000300007212 */ /* 0x000fc800078efcff */
[----:B------:R-:W-:Y:S02]  /*5750*/  PRMT R8, R0, 0x7610, R8 ;  /* 0x0000761000087816 */ /* 0x000fe40000000008 */
.L_x_2004:
[----:B------:R-:W-:Y:S05]  /*5760*/  BSYNC B0 ;  /* 0x0000000000007941 */ /* 0x000fea0003800000 */
.L_x_2003:
[----:B------:R0:W-:Y:S01]  /*5770*/  STG.E.U8 [R16.64], R8 ;  /* 0x0000000810007986 */ /* 0x0001e2000c101124 */
[----:B------:R-:W-:Y:S05]  /*5780*/  BRA `(.L_x_1983) ;  /* 0x0000049000007947 */ /* 0x000fea0003800000 */
.L_x_2001:
        /* <DEDUP_REMOVED lines=17> */
.L_x_2008:
[----:B------:R-:W-:-:S04]  /*58a0*/  LOP3.LUT R2, R3, 0x80000000, RZ, 0xc0, !PT ;  /* 0x8000000003027812 */ /* 0x000fc800078ec0ff */
[----:B------:R-:W-:-:S04]  /*58b0*/  SHF.R.U32.HI R3, RZ, 0x18, R2 ;  /* 0x00000018ff037819 */ /* 0x000fc80000011602 */
[----:B------:R-:W-:-:S04]  /*58c0*/  LOP3.LUT R0, R0, R3, RZ, 0xfc, !PT ;  /* 0x0000000300007212 */ /* 0x000fc800078efcff */
[----:B------:R-:W-:Y:S02]  /*58d0*/  PRMT R8, R0, 0x7610, R8 ;  /* 0x0000761000087816 */ /* 0x000fe40000000008 */
.L_x_2007:
[----:B------:R-:W-:Y:S05]  /*58e0*/  BSYNC B0 ;  /* 0x0000000000007941 */ /* 0x000fea0003800000 */
.L_x_2006:
[----:B------:R0:W-:Y:S01]  /*58f0*/  STG.E.U8 [R16.64], R8 ;  /* 0x0000000810007986 */ /* 0x0001e2000c101124 */
[----:B------:R-:W-:Y:S05]  /*5900*/  BRA `(.L_x_1983) ;  /* 0x0000031000007947 */ /* 0x000fea0003800000 */
.L_x_2000:
        /* <DEDUP_REMOVED lines=22> */
.L_x_1982:
        /* <DEDUP_REMOVED lines=20> */
.L_x_2010:
[----:B------:R-:W-:-:S06]  /*5bb0*/  PRMT R2, RZ, 0x5410, R0 ;  /* 0x00005410ff027816 */ /* 0x000fcc0000000000 */
[----:B------:R-:W0:Y:S02]  /*5bc0*/  F2I.U64.TRUNC R2, R2 ;  /* 0x0000000200027311 */ /* 0x000e24000020d800 */
[----:B0-----:R0:W-:Y:S01]  /*5bd0*/  STG.E.64 [R16.64], R2 ;  /* 0x0000000210007986 */ /* 0x0011e2000c101b24 */
[----:B------:R-:W-:Y:S05]  /*5be0*/  BRA `(.L_x_1983) ;  /* 0x0000003000007947 */ /* 0x000fea0003800000 */
.L_x_2009:
[----:B------:R-:W-:-:S04]  /*5bf0*/  PRMT R0, RZ, 0x5410, R0 ;  /* 0x00005410ff007816 */ /* 0x000fc80000000000 */
[----:B------:R-:W0:Y:S02]  /*5c00*/  F2I.FTZ.U32.TRUNC.NTZ R3, R0 ;  /* 0x0000000000037305 */ /* 0x000e24000021f000 */
[----:B0-----:R0:W-:Y:S02]  /*5c10*/  STG.E [R16.64], R3 ;  /* 0x0000000310007986 */ /* 0x0011e4000c101924 */
.L_x_1983:
        /* <DEDUP_REMOVED lines=231> */
.L_x_2011:
        /* <DEDUP_REMOVED lines=20> */
.L_x_2015:
[----:B------:R-:W2:Y:S02]  /*6bd0*/  LDG.E.U8 R2, [R2.64] ;  /* 0x0000002402027981 */ /* 0x000ea4000c1e1100 */
[----:B--2---:R-:W0:Y:S02]  /*6be0*/  I2F.U16 R0, R2 ;  /* 0x0000000200007306 */ /* 0x004e240000101000 */
[----:B0-----:R-:W-:Y:S01]  /*6bf0*/  F2FP.BF16.PACK_AB R0, RZ, R0 ;  /* 0x00000000ff00723e */ /* 0x001fe200000010ff */
[----:B------:R-:W-:Y:S05]  /*6c00*/  BRA `(.L_x_2017) ;  /* 0x00000e3000007947 */ /* 0x000fea0003800000 */
.L_x_2014:
        /* <DEDUP_REMOVED lines=10> */
.L_x_2019:
[----:B------:R-:W2:Y:S02]  /*6cb0*/  LDG.E R2, [R2.64] ;  /* 0x0000002402027981 */ /* 0x000ea4000c1e1900 */
[----:B--2---:R-:W0:Y:S02]  /*6cc0*/  I2F R0, R2 ;  /* 0x0000000200007306 */ /* 0x004e240000201400 */
[----:B0-----:R-:W-:Y:S01]  /*6cd0*/  F2FP.BF16.PACK_AB R0, RZ, R0 ;  /* 0x00000000ff00723e */ /* 0x001fe200000010ff */
[----:B------:R-:W-:Y:S05]  /*6ce0*/  BRA `(.L_x_2017) ;  /* 0x00000d5000007947 */ /* 0x000fea0003800000 */
.L_x_2018:
[----:B------:R-:W2:Y:S02]  /*6cf0*/  LDG.E.U16 R2, [R2.64] ;  /* 0x0000002402027981 */ /* 0x000ea4000c1e1500 */
[----:B--2---:R-:W0:Y:S02]  /*6d00*/  I2F.S16 R0, R2 ;  /* 0x0000000200007306 */ /* 0x004e240000101400 */
[----:B0-----:R-:W-:Y:S01]  /*6d10*/  F2FP.BF16.PACK_AB R0, RZ, R0 ;  /* 0x00000000ff00723e */ /* 0x001fe200000010ff */
[----:B------:R-:W-:Y:S05]  /*6d20*/  BRA `(.L_x_2017) ;  /* 0x00000d1000007947 */ /* 0x000fea0003800000 */
.L_x_2013:
        /* <DEDUP_REMOVED lines=9> */
.L_x_2021:
[----:B------:R-:W2:Y:S02]  /*6dc0*/  LDG.E.U16 R0, [R2.64] ;  /* 0x0000002402007981 */ /* 0x000ea4000c1e1500 */
[----:B--2---:R-:W-:-:S05]  /*6dd0*/  HADD2.F32 R0, -RZ, R0.H0_H0 ;  /* 0x20000000ff007230 */ /* 0x004fca0000004100 */
[----:B------:R-:W-:Y:S01]  /*6de0*/  F2FP.BF16.PACK_AB R0, RZ, R0 ;  /* 0x00000000ff00723e */ /* 0x000fe200000010ff */
[----:B------:R-:W-:Y:S05]  /*6df0*/  BRA `(.L_x_2017) ;  /* 0x00000c4000007947 */ /* 0x000fea0003800000 */
.L_x_2020:
        /* <DEDUP_REMOVED lines=9> */
.L_x_2023:
[----:B------:R-:W2:Y:S02]  /*6e90*/  LDG.E.U16 R2, [R2.64] ;  /* 0x0000002402027981 */ /* 0x000ea4000c1e1500 */
[----:B--2---:R-:W-:-:S05]  /*6ea0*/  HADD2.F32 R0, -RZ, R2.H0_H0 ;  /* 0x20000002ff007230 */ /* 0x004fca0000004100 */
[----:B------:R-:W-:Y:S01]  /*6eb0*/  F2FP.BF16.PACK_AB R0, RZ, R0 ;  /* 0x00000000ff00723e */ /* 0x000fe200000010ff */
[----:B------:R-:W-:Y:S05]  /*6ec0*/  BRA `(.L_x_2017) ;  /* 0x00000b7000007947 */ /* 0x000fea0003800000 */
.L_x_2022:
[----:B------:R-:W2:Y:S02]  /*6ed0*/  LDG.E.64 R2, [R2.64] ;  /* 0x0000002402027981 */ /* 0x000ea4000c1e1b00 */
[----:B--2---:R-:W0:Y:S01]  /*6ee0*/  F2F.F32.F64 R0, R2 ;  /* 0x0000000200007310 */ /* 0x004e220000301000 */
[----:B------:R-:W0:-:S14]  /*6ef0*/  DSETP.GEU.AND P0, PT, |R2|, c[0x2][0x0], PT ;  /* 0x008000000200762a */ /* 0x000e1c0003f0e200 */
[----:B0-----:R-:W-:-:S05]  /*6f00*/  @!P0 FMUL R0, R0, 1.175494350822287508e-38 ;  /* 0x0080000000008820 */ /* 0x001fca0000400000 */
[----:B------:R-:W-:Y:S01]  /*6f10*/  F2FP.BF16.PACK_AB R0, RZ, R0 ;  /* 0x00000000ff00723e */ /* 0x000fe200000010ff */
[----:B------:R-:W-:Y:S05]  /*6f20*/  BRA `(.L_x_2017) ;  /* 0x00000b1000007947 */ /* 0x000fea0003800000 */
.L_x_2012:
        /* <DEDUP_REMOVED lines=13> */
.L_x_2026:
[----:B------:R-:W2:Y:S02]  /*7000*/  LDG.E.64 R2, [R2.64] ;  /* 0x0000002402027981 */ /* 0x000ea4000c1e1b00 */
[----:B--2---:R-:W0:Y:S01]  /*7010*/  F2F.F32.F64 R0, R2 ;  /* 0x0000000200007310 */ /* 0x004e220000301000 */
[----:B------:R-:W0:-:S14]  /*7020*/  DSETP.GEU.AND P0, PT, |R2|, c[0x2][0x0], PT ;  /* 0x008000000200762a */ /* 0x000e1c0003f0e200 */
[----:B0-----:R-:W-:-:S05]  /*7030*/  @!P0 FMUL R0, R0, 1.175494350822287508e-38 ;  /* 0x0080000000008820 */ /* 0x001fca0000400000 */
[----:B------:R-:W-:Y:S01]  /*7040*/  F2FP.BF16.PACK_AB R0, RZ, R0 ;  /* 0x00000000ff00723e */ /* 0x000fe200000010ff */
[----:B------:R-:W-:Y:S05]  /*7050*/  BRA `(.L_x_2017) ;  /* 0x000009e000007947 */ /* 0x000fea0003800000 */
.L_x_2025:
        /* <DEDUP_REMOVED lines=28> */
.L_x_2028:
        /* <DEDUP_REMOVED lines=15> */
.L_x_2027:
[----:B------:R0:W5:Y:S01]  /*7310*/  LDG.E.U16 R0, [R2.64] ;  /* 0x0000002402007981 */ /* 0x000162000c1e1500 */
[----:B------:R-:W-:Y:S05]  /*7320*/  BRA `(.L_x_2017) ;  /* 0x0000071000007947 */ /* 0x000fea0003800000 */
.L_x_2024:
        /* <DEDUP_REMOVED lines=12> */
.L_x_2031:
        /* <DEDUP_REMOVED lines=21> */
.L_x_2035:
[----:B------:R-:W-:Y:S05]  /*7540*/  BSYNC B1 ;  /* 0x0000000000017941 */ /* 0x000fea0003800000 */
.L_x_2034:
[----:B------:R-:W-:Y:S01]  /*7550*/  LEA R3, R0, 0x3b800000, 0x17 ;  /* 0x3b80000000037811 */ /* 0x000fe200078eb8ff */
[----:B------:R-:W-:-:S05]  /*7560*/  IMAD.SHL.U32 R0, R2, 0x100000, RZ ;  /* 0x0010000002007824 */ /* 0x000fca00078e00ff */
[----:B------:R-:W-:Y:S02]  /*7570*/  LOP3.LUT R0, R3, R0, R4, 0xfe, !PT ;  /* 0x0000000003007212 */ /* 0x000fe400078efe04 */
.L_x_2033:
[----:B------:R-:W-:Y:S05]  /*7580*/  BSYNC B0 ;  /* 0x0000000000007941 */ /* 0x000fea0003800000 */
.L_x_2032:
[----:B------:R-:W-:Y:S01]  /*7590*/  F2FP.BF16.PACK_AB R0, RZ, R0 ;  /* 0x00000000ff00723e */ /* 0x000fe200000010ff */
[----:B------:R-:W-:Y:S05]  /*75a0*/  BRA `(.L_x_2017) ;  /* 0x0000049000007947 */ /* 0x000fea0003800000 */
.L_x_2030:
        /* <DEDUP_REMOVED lines=21> */
.L_x_2039:
[----:B------:R-:W-:Y:S05]  /*7700*/  BSYNC B1 ;  /* 0x0000000000017941 */ /* 0x000fea0003800000 */
.L_x_2038:
[----:B------:R-:W-:Y:S01]  /*7710*/  LEA R3, R0, 0x37800000, 0x17 ;  /* 0x3780000000037811 */ /* 0x000fe200078eb8ff */
[----:B------:R-:W-:-:S05]  /*7720*/  IMAD.SHL.U32 R0, R2, 0x200000, RZ ;  /* 0x0020000002007824 */ /* 0x000fca00078e00ff */
[----:B------:R-:W-:Y:S02]  /*7730*/  LOP3.LUT R0, R3, R0, R4, 0xfe, !PT ;  /* 0x0000000003007212 */ /* 0x000fe400078efe04 */
.L_x_2037:
[----:B------:R-:W-:Y:S05]  /*7740*/  BSYNC B0 ;  /* 0x0000000000007941 */ /* 0x000fea0003800000 */
.L_x_2036:
[----:B------:R-:W-:Y:S01]  /*7750*/  F2FP.BF16.PACK_AB R0, RZ, R0 ;  /* 0x00000000ff00723e */ /* 0x000fe200000010ff */
[----:B------:R-:W-:Y:S05]  /*7760*/  BRA `(.L_x_2017) ;  /* 0x000002d000007947 */ /* 0x000fea0003800000 */
.L_x_2029:
        /* <DEDUP_REMOVED lines=14> */
.L_x_2043:
[----:B------:R-:W-:Y:S05]  /*7850*/  BSYNC B0 ;  /* 0x0000000000007941 */ /* 0x000fea0003800000 */
.L_x_2042:
[----:B------:R-:W-:Y:S01]  /*7860*/  F2FP.BF16.PACK_AB R0, RZ, R0 ;  /* 0x00000000ff00723e */ /* 0x000fe200000010ff */
[----:B------:R-:W-:Y:S05]  /*7870*/  BRA `(.L_x_2017) ;  /* 0x000001c000007947 */ /* 0x000fea0003800000 */
.L_x_2016:
        /* <DEDUP_REMOVED lines=21> */
.L_x_2041:
[----:B------:R-:W2:Y:S02]  /*79d0*/  LDG.E.64 R2, [R2.64] ;  /* 0x0000002402027981 */ /* 0x000ea4000c1e1b00 */
[----:B--2---:R-:W0:Y:S02]  /*79e0*/  I2F.U64 R0, R2 ;  /* 0x0000000200007312 */ /* 0x004e240000301000 */
[----:B0-----:R-:W-:Y:S01]  /*79f0*/  F2FP.BF16.PACK_AB R0, RZ, R0 ;  /* 0x00000000ff00723e */ /* 0x001fe200000010ff */
[----:B------:R-:W-:Y:S05]  /*7a00*/  BRA `(.L_x_2017) ;  /* 0x0000003000007947 */ /* 0x000fea0003800000 */
.L_x_2040:
[----:B------:R-:W2:Y:S02]  /*7a10*/  LDG.E R2, [R2.64] ;  /* 0x0000002402027981 */ /* 0x000ea4000c1e1900 */
[----:B--2---:R-:W0:Y:S02]  /*7a20*/  I2F.U32 R0, R2 ;  /* 0x0000000200007306 */ /* 0x004e240000201000 */
[----:B0-----:R-:W-:-:S06]  /*7a30*/  F2FP.BF16.PACK_AB R0, RZ, R0 ;  /* 0x00000000ff00723e */ /* 0x001fcc00000010ff */
.L_x_2017:
        /* <DEDUP_REMOVED lines=19> */
.L_x_2047:
[----:B------:R-:W-:-:S06]  /*7b70*/  PRMT R3, RZ, 0x5410, R0 ;  /* 0x00005410ff037816 */ /* 0x000fcc0000000000 */
[----:B------:R-:W0:Y:S02]  /*7b80*/  F2I.S64.TRUNC R2, R3 ;  /* 0x0000000300027311 */ /* 0x000e24000020d900 */
[----:B0-----:R0:W-:Y:S01]  /*7b90*/  STG.E.U8 [R16.64], R2 ;  /* 0x0000000210007986 */ /* 0x0011e2000c101124 */
[----:B------:R-:W-:Y:S05]  /*7ba0*/  BRA `(.L_x_2049) ;  /* 0x00000e4000007947 */ /* 0x000fea0003800000 */
.L_x_2046:
        /* <DEDUP_REMOVED lines=10> */
.L_x_2051:
[----:B------:R-:W-:-:S04]  /*7c50*/  PRMT R0, RZ, 0x5410, R0 ;  /* 0x00005410ff007816 */ /* 0x000fc80000000000 */
[----:B------:R-:W0:Y:S02]  /*7c60*/  F2I.FTZ.TRUNC.NTZ R3, R0 ;  /* 0x0000000000037305 */ /* 0x000e24000021f100 */
[----:B0-----:R0:W-:Y:S01]  /*7c70*/  STG.E [R16.64], R3 ;  /* 0x0000000310007986 */ /* 0x0011e2000c101924 */
[----:B------:R-:W-:Y:S05]  /*7c80*/  BRA `(.L_x_2049) ;  /* 0x00000d6000007947 */ /* 0x000fea0003800000 */
.L_x_2050:
[----:B------:R-:W-:-:S04]  /*7c90*/  PRMT R0, RZ, 0x5410, R0 ;  /* 0x00005410ff007816 */ /* 0x000fc80000000000 */
[----:B------:R-:W0:Y:S02]  /*7ca0*/  F2I.FTZ.TRUNC.NTZ R3, R0 ;  /* 0x0000000000037305 */ /* 0x000e24000021f100 */
[----:B0-----:R0:W-:Y:S01]  /*7cb0*/  STG.E.U16 [R16.64], R3 ;  /* 0x0000000310007986 */ /* 0x0011e2000c101524 */
[----:B------:R-:W-:Y:S05]  /*7cc0*/  BRA `(.L_x_2049) ;  /* 0x00000d2000007947 */ /* 0x000fea0003800000 */
.L_x_2045:
        /* <DEDUP_REMOVED lines=9> */
.L_x_2053:
[----:B------:R-:W-:-:S04]  /*7d60*/  PRMT R0, RZ, 0x5410, R0 ;  /* 0x00005410ff007816 */ /* 0x000fc80000000000 */
[----:B------:R-:W-:-:S05]  /*7d70*/  F2FP.PACK_AB R0, RZ, R0 ;  /* 0x00000000ff00723e */ /* 0x000fca00000000ff */
[----:B------:R0:W-:Y:S01]  /*7d80*/  STG.E.U16 [R16.64], R0 ;  /* 0x0000000010007986 */ /* 0x0001e2000c101524 */
[----:B------:R-:W-:Y:S05]  /*7d90*/  BRA `(.L_x_2049) ;  /* 0x00000c5000007947 */ /* 0x000fea0003800000 */
.L_x_2052:
        /* <DEDUP_REMOVED lines=10> */
.L_x_2055:
[----:B------:R-:W-:-:S04]  /*7e40*/  PRMT R0, RZ, 0x5410, R0 ;  /* 0x00005410ff007816 */ /* 0x000fc80000000000 */
[----:B------:R-:W-:-:S04]  /*7e50*/  F2FP.PACK_AB R3, RZ, R0 ;  /* 0x00000000ff03723e */ /* 0x000fc800000000ff */
[----:B------:R-:W-:-:S05]  /*7e60*/  PRMT R3, R3, 0x5410, RZ ;  /* 0x0000541003037816 */ /* 0x000fca00000000ff */
[----:B------:R0:W-:Y:S01]  /*7e70*/  STG.E [R16.64], R3 ;  /* 0x0000000310007986 */ /* 0x0001e2000c101924 */
[----:B------:R-:W-:Y:S05]  /*7e80*/  BRA `(.L_x_2049) ;  /* 0x00000b6000007947 */ /* 0x000fea0003800000 */
.L_x_2054:
[----:B------:R-:W-:-:S05]  /*7e90*/  PRMT R2, RZ, 0x5410, R0 ;  /* 0x00005410ff027816 */ /* 0x000fca0000000000 */
[----:B------:R-:W-:-:S06]  /*7ea0*/  FMUL.FTZ R2, R2, 1 ;  /* 0x3f80000002027820 */ /* 0x000fcc0000410000 */
[----:B------:R-:W0:Y:S02]  /*7eb0*/  F2F.F64.F32 R2, R2 ;  /* 0x0000000200027310 */ /* 0x000e240000201800 */
[----:B0-----:R0:W-:Y:S01]  /*7ec0*/  STG.E.64 [R16.64], R2 ;  /* 0x0000000210007986 */ /* 0x0011e2000c101b24 */
[----:B------:R-:W-:Y:S05]  /*7ed0*/  BRA `(.L_x_2049) ;  /* 0x00000b1000007947 */ /* 0x000fea0003800000 */
.L_x_2044:
        /* <DEDUP_REMOVED lines=13> */
.L_x_2058:
[----:B------:R-:W-:Y:S01]  /*7fb0*/  PRMT R0, RZ, 0x5410, R0 ;  /* 0x00005410ff007816 */ /* 0x000fe20000000000 */
[----:B------:R-:W-:-:S04]  /*7fc0*/  CS2R R6, SRZ ;  /* 0x0000000000067805 */ /* 0x000fc8000001ff00 */
[----:B------:R-:W-:-:S04]  /*7fd0*/  FMUL.FTZ R0, R0, 1 ;  /* 0x3f80000000007820 */ /* 0x000fc80000410000 */
[----:B------:R-:W0:Y:S02]  /*7fe0*/  F2F.F64.F32 R4, R0 ;  /* 0x0000000000047310 */ /* 0x000e240000201800 */
[----:B0-----:R0:W-:Y:S01]  /*7ff0*/  STG.E.128 [R16.64], R4 ;  /* 0x0000000410007986 */ /* 0x0011e2000c101d24 */
[----:B------:R-:W-:Y:S05]  /*8000*/  BRA `(.L_x_2049) ;  /* 0x000009e000007947 */ /* 0x000fea0003800000 */
.L_x_2057:
        /* <DEDUP_REMOVED lines=21> */
.L_x_2062:
[----:B------:R-:W-:Y:S05]  /*8160*/  BSYNC B0 ;  /* 0x0000000000007941 */ /* 0x000fea0003800000 */
.L_x_2061:
[----:B------:R-:W-:-:S05]  /*8170*/  LOP3.LUT R3, R0, R3, RZ, 0xfc, !PT ;  /* 0x0000000300037212 */ /* 0x000fca00078efcff */
[----:B------:R0:W-:Y:S01]  /*8180*/  STG.E.U8 [R16.64], R3 ;  /* 0x0000000310007986 */ /* 0x0001e2000c101124 */
[----:B------:R-:W-:Y:S05]  /*8190*/  BRA `(.L_x_2049) ;  /* 0x0000085000007947 */ /* 0x000fea0003800000 */
.L_x_2060:
        /* <DEDUP_REMOVED lines=13> */
.L_x_2064:
[----:B------:R-:W-:Y:S01]  /*8270*/  IMAD.MOV.U32 R0, RZ, RZ, 0x7f ;  /* 0x0000007fff007424 */ /* 0x000fe200078e00ff */
[----:B------:R-:W-:-:S04]  /*8280*/  ISETP.GT.U32.AND P0, PT, R2, 0x7f800000, PT ;  /* 0x7f8000000200780c */ /* 0x000fc80003f04070 */
[----:B------:R-:W-:-:S04]  /*8290*/  SEL R0, R0, 0x7c, P0 ;  /* 0x0000007c00007807 */ /* 0x000fc80000000000 */
.L_x_2065:
[----:B------:R-:W-:Y:S05]  /*82a0*/  BSYNC B0 ;  /* 0x0000000000007941 */ /* 0x000fea0003800000 */
.L_x_2063:
[----:B------:R-:W-:-:S04]  /*82b0*/  LOP3.LUT R2, R3, 0x80000000, RZ, 0xc0, !PT ;  /* 0x8000000003027812 */ /* 0x000fc800078ec0ff */
[----:B------:R-:W-:-:S04]  /*82c0*/  SHF.R.U32.HI R3, RZ, 0x18, R2 ;  /* 0x00000018ff037819 */ /* 0x000fc80000011602 */
[----:B------:R-:W-:-:S05]  /*82d0*/  LOP3.LUT R3, R0, R3, RZ, 0xfc, !PT ;  /* 0x0000000300037212 */ /* 0x000fca00078efcff */
[----:B------:R0:W-:Y:S01]  /*82e0*/  STG.E.U8 [R16.64], R3 ;  /* 0x0000000310007986 */ /* 0x0001e2000c101124 */
[----:B------:R-:W-:Y:S05]  /*82f0*/  BRA `(.L_x_2049) ;  /* 0x000006f000007947 */ /* 0x000fea0003800000 */
.L_x_2059:
[----:B------:R0:W-:Y:S01]  /*8300*/  STG.E.U16 [R16.64], R0 ;  /* 0x0000000010007986 */ /* 0x0001e2000c101524 */
[----:B------:R-:W-:Y:S05]  /*8310*/  BRA `(.L_x_2049) ;  /* 0x000006d000007947 */ /* 0x000fea0003800000 */
.L_x_2056:
        /* <DEDUP_REMOVED lines=12> */
.L_x_2068:
        /* <DEDUP_REMOVED lines=17> */
.L_x_2071:
[----:B------:R-:W-:-:S04]  /*84f0*/  LOP3.LUT R2, R3, 0x80000000, RZ, 0xc0, !PT ;  /* 0x8000000003027812 */ /* 0x000fc800078ec0ff */
[----:B------:R-:W-:-:S04]  /*8500*/  SHF.R.U32.HI R3, RZ, 0x18, R2 ;  /* 0x00000018ff037819 */ /* 0x000fc80000011602 */
[----:B------:R-:W-:-:S04]  /*8510*/  LOP3.LUT R0, R0, R3, RZ, 0xfc, !PT ;  /* 0x0000000300007212 */ /* 0x000fc800078efcff */
[----:B------:R-:W-:Y:S02]  /*8520*/  PRMT R8, R0, 0x7610, R8 ;  /* 0x0000761000087816 */ /* 0x000fe40000000008 */
.L_x_2070:
[----:B------:R-:W-:Y:S05]  /*8530*/  BSYNC B0 ;  /* 0x0000000000007941 */ /* 0x000fea0003800000 */
.L_x_2069:
[----:B------:R0:W-:Y:S01]  /*8540*/  STG.E.U8 [R16.64], R8 ;  /* 0x0000000810007986 */ /* 0x0001e2000c101124 */
[----:B------:R-:W-:Y:S05]  /*8550*/  BRA `(.L_x_2049) ;  /* 0x0000049000007947 */ /* 0x000fea0003800000 */
.L_x_2067:
        /* <DEDUP_REMOVED lines=17> */
.L_x_2074:
[----:B------:R-:W-:-:S04]  /*8670*/  LOP3.LUT R2, R3, 0x80000000, RZ, 0xc0, !PT ;  /* 0x8000000003027812 */ /* 0x000fc800078ec0ff */
[----:B------:R-:W-:-:S04]  /*8680*/  SHF.R.U32.HI R3, RZ, 0x18, R2 ;  /* 0x00000018ff037819 */ /* 0x000fc80000011602 */
[----:B------:R-:W-:-:S04]  /*8690*/  LOP3.LUT R0, R0, R3, RZ, 0xfc, !PT ;  /* 0x0000000300007212 */ /* 0x000fc800078efcff */
[----:B------:R-:W-:Y:S02]  /*86a0*/  PRMT R8, R0, 0x7610, R8 ;  /* 0x0000761000087816 */ /* 0x000fe40000000008 */
.L_x_2073:
[----:B------:R-:W-:Y:S05]  /*86b0*/  BSYNC B0 ;  /* 0x0000000000007941 */ /* 0x000fea0003800000 */
.L_x_2072:
[----:B------:R0:W-:Y:S01]  /*86c0*/  STG.E.U8 [R16.64], R8 ;  /* 0x0000000810007986 */ /* 0x0001e2000c101124 */
[----:B------:R-:W-:Y:S05]  /*86d0*/  BRA `(.L_x_2049) ;  /* 0x0000031000007947 */ /* 0x000fea0003800000 */
.L_x_2066:
        /* <DEDUP_REMOVED lines=22> */
.L_x_2048:
        /* <DEDUP_REMOVED lines=20> */
.L_x_2076:
[----:B------:R-:W-:-:S06]  /*8980*/  PRMT R2, RZ, 0x5410, R0 ;  /* 0x00005410ff027816 */ /* 0x000fcc0000000000 */
[----:B------:R-:W0:Y:S02]  /*8990*/  F2I.U64.TRUNC R2, R2 ;  /* 0x0000000200027311 */ /* 0x000e24000020d800 */
[----:B0-----:R0:W-:Y:S01]  /*89a0*/  STG.E.64 [R16.64], R2 ;  /* 0x0000000210007986 */ /* 0x0011e2000c101b24 */
[----:B------:R-:W-:Y:S05]  /*89b0*/  BRA `(.L_x_2049) ;  /* 0x0000003000007947 */ /* 0x000fea0003800000 */
.L_x_2075:
[----:B------:R-:W-:-:S04]  /*89c0*/  PRMT R0, RZ, 0x5410, R0 ;  /* 0x00005410ff007816 */ /* 0x000fc80000000000 */
[----:B------:R-:W0:Y:S02]  /*89d0*/  F2I.FTZ.U32.TRUNC.NTZ R3, R0 ;  /* 0x0000000000037305 */ /* 0x000e24000021f000 */
[----:B0-----:R0:W-:Y:S02]  /*89e0*/  STG.E [R16.64], R3 ;  /* 0x0000000310007986 */ /* 0x0011e4000c101924 */
.L_x_2049:
[----:B------:R-:W-:Y:S02]  /*89f0*/  IADD3 R19, R19, 0x80, RZ ;  /* 0x0000008013137810 */ /* 0x000fe40007ffe0ff */
.L_x_1944:
[----:B------:R-:W-:Y:S05]  /*8a00*/  BSYNC B6 ;  /* 0x0000000000067941 */ /* 0x000fea0003800000 */
.L_x_1943:
        /* <DEDUP_REMOVED lines=230> */
.L_x_2077:
        /* <DEDUP_REMOVED lines=20> */
.L_x_2081:
[----:B------:R-:W2:Y:S02]  /*99b0*/  LDG.E.U8 R2, [R2.64] ;  /* 0x0000002402027981 */ /* 0x000ea4000c1e1100 */
[----:B--2---:R-:W0:Y:S02]  /*99c0*/  I2F.U16 R0, R2 ;  /* 0x0000000200007306 */ /* 0x004e240000101000 */
[----:B0-----:R-:W-:Y:S01]  /*99d0*/  F2FP.BF16.PACK_AB R0, RZ, R0 ;  /* 0x00000000ff00723e */ /* 0x001fe200000010ff */
[----:B------:R-:W-:Y:S05]  /*99e0*/  BRA `(.L_x_2083) ;  /* 0x00000e3000007947 */ /* 0x000fea0003800000 */
.L_x_2080:
        /* <DEDUP_REMOVED lines=10> */
.L_x_2085:
[----:B------:R-:W2:Y:S02]  /*9a90*/  LDG.E R2, [R2.64] ;  /* 0x0000002402027981 */ /* 0x000ea4000c1e1900 */
[----:B--2---:R-:W0:Y:S02]  /*9aa0*/  I2F R0, R2 ;  /* 0x0000000200007306 */ /* 0x004e240000201400 */
[----:B0-----:R-:W-:Y:S01]  /*9ab0*/  F2FP.BF16.PACK_AB R0, RZ, R0 ;  /* 0x00000000ff00723e */ /* 0x001fe200000010ff */
[----:B------:R-:W-:Y:S05]  /*9ac0*/  BRA `(.L_x_2083) ;  /* 0x00000d5000007947 */ /* 0x000fea0003800000 */
.L_x_2084:
[----:B------:R-:W2:Y:S02]  /*9ad0*/  LDG.E.U16 R2, [R2.64] ;  /* 0x0000002402027981 */ /* 0x000ea4000c1e1500 */
[----:B--2---:R-:W0:Y:S02]  /*9ae0*/  I2F.S16 R0, R2 ;  /* 0x0000000200007306 */ /* 0x004e240000101400 */
[----:B0-----:R-:W-:Y:S01]  /*9af0*/  F2FP.BF16.PACK_AB R0, RZ, R0 ;  /* 0x00000000ff00723e */ /* 0x001fe200000010ff */
[----:B------:R-:W-:Y:S05]  /*9b00*/  BRA `(.L_x_2083) ;  /* 0x00000d1000007947 */ /* 0x000fea0003800000 */
.L_x_2079:
        /* <DEDUP_REMOVED lines=9> */
.L_x_2087:
[----:B------:R-:W2:Y:S02]  /*9ba0*/  LDG.E.U16 R0, [R2.64] ;  /* 0x0000002402007981 */ /* 0x000ea4000c1e1500 */
[----:B--2---:R-:W-:-:S05]  /*9bb0*/  HADD2.F32 R0, -RZ, R0.H0_H0 ;  /* 0x20000000ff007230 */ /* 0x004fca0000004100 */
[----:B------:R-:W-:Y:S01]  /*9bc0*/  F2FP.BF16.PACK_AB R0, RZ, R0 ;  /* 0x00000000ff00723e */ /* 0x000fe200000010ff */
[----:B------:R-:W-:Y:S05]  /*9bd0*/  BRA `(.L_x_2083) ;  /* 0x00000c4000007947 */ /* 0x000fea0003800000 */
.L_x_2086:
        /* <DEDUP_REMOVED lines=9> */
.L_x_2089:
[----:B------:R-:W2:Y:S02]  /*9c70*/  LDG.E.U16 R2, [R2.64] ;  /* 0x0000002402027981 */ /* 0x000ea4000c1e1500 */
[----:B--2---:R-:W-:-:S05]  /*9c80*/  HADD2.F32 R0, -RZ, R2.H0_H0 ;  /* 0x20000002ff007230 */ /* 0x004fca0000004100 */
[----:B------:R-:W-:Y:S01]  /*9c90*/  F2FP.BF16.PACK_AB R0, RZ, R0 ;  /* 0x00000000ff00723e */ /* 0x000fe200000010ff */
[----:B------:R-:W-:Y:S05]  /*9ca0*/  BRA `(.L_x_2083) ;  /* 0x00000b7000007947 */ /* 0x000fea0003800000 */
.L_x_2088:
[----:B------:R-:W2:Y:S02]  /*9cb0*/  LDG.E.64 R2, [R2.64] ;  /* 0x0000002402027981 */ /* 0x000ea4000c1e1b00 */
[----:B--2---:R-:W0:Y:S01]  /*9cc0*/  F2F.F32.F64 R0, R2 ;  /* 0x0000000200007310 */ /* 0x004e220000301000 */
[----:B------:R-:W0:-:S14]  /*9cd0*/  DSETP.GEU.AND P0, PT, |R2|, c[0x2][0x0], PT ;  /* 0x008000000200762a */ /* 0x000e1c0003f0e200 */
[----:B0-----:R-:W-:-:S05]  /*9ce0*/  @!P0 FMUL R0, R0, 1.175494350822287508e-38 ;  /* 0x0080000000008820 */ /* 0x001fca0000400000 */
[----:B------:R-:W-:Y:S01]  /*9cf0*/  F2FP.BF16.PACK_AB R0, RZ, R0 ;  /* 0x00000000ff00723e */ /* 0x000fe200000010ff */
[----:B------:R-:W-:Y:S05]  /*9d00*/  BRA `(.L_x_2083) ;  /* 0x00000b1000007947 */ /* 0x000fea0003800000 */
.L_x_2078:
        /* <DEDUP_REMOVED lines=13> */
.L_x_2092:
[----:B------:R-:W2:Y:S02]  /*9de0*/  LDG.E.64 R2, [R2.64] ;  /* 0x0000002402027981 */ /* 0x000ea4000c1e1b00 */
[----:B--2---:R-:W0:Y:S01]  /*9df0*/  F2F.F32.F64 R0, R2 ;  /* 0x0000000200007310 */ /* 0x004e220000301000 */
[----:B------:R-:W0:-:S14]  /*9e00*/  DSETP.GEU.AND P0, PT, |R2|, c[0x2][0x0], PT ;  /* 0x008000000200762a */ /* 0x000e1c0003f0e200 */
[----:B0-----:R-:W-:-:S05]  /*9e10*/  @!P0 FMUL R0, R0, 1.175494350822287508e-38 ;  /* 0x0080000000008820 */ /* 0x001fca0000400000 */
[----:B------:R-:W-:Y:S01]  /*9e20*/  F2FP.BF16.PACK_AB R0, RZ, R0 ;  /* 0x00000000ff00723e */ /* 0x000fe200000010ff */
[----:B------:R-:W-:Y:S05]  /*9e30*/  BRA `(.L_x_2083) ;  /* 0x000009e000007947 */ /* 0x000fea0003800000 */
.L_x_2091:
        /* <DEDUP_REMOVED lines=28> */
.L_x_2094:
        /* <DEDUP_REMOVED lines=15> */
.L_x_2093:
[----:B------:R0:W5:Y:S01]  /*a0f0*/  LDG.E.U16 R0, [R2.64] ;  /* 0x0000002402007981 */ /* 0x000162000c1e1500 */
[----:B------:R-:W-:Y:S05]  /*a100*/  BRA `(.L_x_2083) ;  /* 0x0000071000007947 */ /* 0x000fea0003800000 */
.L_x_2090:
        /* <DEDUP_REMOVED lines=12> */
.L_x_2097:
        /* <DEDUP_REMOVED lines=21> */
.L_x_2101:
[----:B------:R-:W-:Y:S05]  /*a320*/  BSYNC B1 ;  /* 0x0000000000017941 */ /* 0x000fea0003800000 */
.L_x_2100:
[----:B------:R-:W-:Y:S01]  /*a330*/  LEA R3, R0, 0x3b800000, 0x17 ;  /* 0x3b80000000037811 */ /* 0x000fe200078eb8ff */
[----:B------:R-:W-:-:S05]  /*a340*/  IMAD.SHL.U32 R0, R2, 0x100000, RZ ;  /* 0x0010000002007824 */ /* 0x000fca00078e00ff */
[----:B------:R-:W-:Y:S02]  /*a350*/  LOP3.LUT R0, R3, R0, R4, 0xfe, !PT ;  /* 0x0000000003007212 */ /* 0x000fe400078efe04 */
.L_x_2099:
[----:B------:R-:W-:Y:S05]  /*a360*/  BSYNC B0 ;  /* 0x0000000000007941 */ /* 0x000fea0003800000 */
.L_x_2098:
[----:B------:R-:W-:Y:S01]  /*a370*/  F2FP.BF16.PACK_AB R0, RZ, R0 ;  /* 0x00000000ff00723e */ /* 0x000fe200000010ff */
[----:B------:R-:W-:Y:S05]  /*a380*/  BRA `(.L_x_2083) ;  /* 0x0000049000007947 */ /* 0x000fea0003800000 */
.L_x_2096:
        /* <DEDUP_REMOVED lines=21> */
.L_x_2105:
[----:B------:R-:W-:Y:S05]  /*a4e0*/  BSYNC B1 ;  /* 0x0000000000017941 */ /* 0x000fea0003800000 */
.L_x_2104:
[----:B------:R-:W-:Y:S01]  /*a4f0*/  LEA R3, R0, 0x37800000, 0x17 ;  /* 0x3780000000037811 */ /* 0x000fe200078eb8ff */
[----:B------:R-:W-:-:S05]  /*a500*/  IMAD.SHL.U32 R0, R2, 0x200000, RZ ;  /* 0x0020000002007824 */ /* 0x000fca00078e00ff */
[----:B------:R-:W-:Y:S02]  /*a510*/  LOP3.LUT R0, R3, R0, R4, 0xfe, !PT ;  /* 0x0000000003007212 */ /* 0x000fe400078efe04 */
.L_x_2103:
[----:B------:R-:W-:Y:S05]  /*a520*/  BSYNC B0 ;  /* 0x0000000000007941 */ /* 0x000fea0003800000 */
.L_x_2102:
[----:B------:R-:W-:Y:S01]  /*a530*/  F2FP.BF16.PACK_AB R0, RZ, R0 ;  /* 0x00000000ff00723e */ /* 0x000fe200000010ff */
[----:B------:R-:W-:Y:S05]  /*a540*/  BRA `(.L_x_2083) ;  /* 0x000002d000007947 */ /* 0x000fea0003800000 */
.L_x_2095:
        /* <DEDUP_REMOVED lines=14> */
.L_x_2109:
[----:B------:R-:W-:Y:S05]  /*a630*/  BSYNC B0 ;  /* 0x0000000000007941 */ /* 0x000fea0003800000 */
.L_x_2108:
[----:B------:R-:W-:Y:S01]  /*a640*/  F2FP.BF16.PACK_AB R0, RZ, R0 ;  /* 0x00000000ff00723e */ /* 0x000fe200000010ff */
[----:B------:R-:W-:Y:S05]  /*a650*/  BRA `(.L_x_2083) ;  /* 0x000001c000007947 */ /* 0x000fea0003800000 */
.L_x_2082:
        /* <DEDUP_REMOVED lines=21> */
.L_x_2107:
[----:B------:R-:W2:Y:S02]  /*a7b0*/  LDG.E.64 R2, [R2.64] ;  /* 0x0000002402027981 */ /* 0x000ea4000c1e1b00 */
[----:B--2---:R-:W0:Y:S02]  /*a7c0*/  I2F.U64 R0, R2 ;  /* 0x0000000200007312 */ /* 0x004e240000301000 */
[----:B0-----:R-:W-:Y:S01]  /*a7d0*/  F2FP.BF16.PACK_AB R0, RZ, R0 ;  /* 0x00000000ff00723e */ /* 0x001fe200000010ff */
[----:B------:R-:W-:Y:S05]  /*a7e0*/  BRA `(.L_x_2083) ;  /* 0x0000003000007947 */ /* 0x000fea0003800000 */
.L_x_2106:
[----:B------:R-:W2:Y:S02]  /*a7f0*/  LDG.E R2, [R2.64] ;  /* 0x0000002402027981 */ /* 0x000ea4000c1e1900 */
[----:B--2---:R-:W0:Y:S02]  /*a800*/  I2F.U32 R0, R2 ;  /* 0x0000000200007306 */ /* 0x004e240000201000 */
[----:B0-----:R-:W-:-:S06]  /*a810*/  F2FP.BF16.PACK_AB R0, RZ, R0 ;  /* 0x00000000ff00723e */ /* 0x001fcc00000010ff */
.L_x_2083:
        /* <DEDUP_REMOVED lines=19> */
.L_x_2113:
[----:B------:R-:W-:-:S06]  /*a950*/  PRMT R3, RZ, 0x5410, R0 ;  /* 0x00005410ff037816 */ /* 0x000fcc0000000000 */
[----:B------:R-:W0:Y:S02]  /*a960*/  F2I.S64.TRUNC R2, R3 ;  /* 0x0000000300027311 */ /* 0x000e24000020d900 */
[----:B0-----:R-:W-:Y:S01]  /*a970*/  STG.E.U8 [R16.64], R2 ;  /* 0x0000000210007986 */ /* 0x001fe2000c101124 */
[----:B------:R-:W-:Y:S05]  /*a980*/  EXIT ;  /* 0x000000000000794d */ /* 0x000fea0003800000 */
.L_x_2112:
        /* <DEDUP_REMOVED lines=10> */
.L_x_2116:
[----:B------:R-:W-:-:S04]  /*aa30*/  PRMT R0, RZ, 0x5410, R0 ;  /* 0x00005410ff007816 */ /* 0x000fc80000000000 */
[----:B------:R-:W0:Y:S02]  /*aa40*/  F2I.FTZ.TRUNC.NTZ R3, R0 ;  /* 0x0000000000037305 */ /* 0x000e24000021f100 */
[----:B0-----:R-:W-:Y:S01]  /*aa50*/  STG.E [R16.64], R3 ;  /* 0x0000000310007986 */ /* 0x001fe2000c101924 */
[----:B------:R-:W-:Y:S05]  /*aa60*/  EXIT ;  /* 0x000000000000794d */ /* 0x000fea0003800000 */
.L_x_2115:
[----:B------:R-:W-:-:S04]  /*aa70*/  PRMT R0, RZ, 0x5410, R0 ;  /* 0x00005410ff007816 */ /* 0x000fc80000000000 */
[----:B------:R-:W0:Y:S02]  /*aa80*/  F2I.FTZ.TRUNC.NTZ R3, R0 ;  /* 0x0000000000037305 */ /* 0x000e24000021f100 */
[----:B0-----:R-:W-:Y:S01]  /*aa90*/  STG.E.U16 [R16.64], R3 ;  /* 0x0000000310007986 */ /* 0x001fe2000c101524 */
[----:B------:R-:W-:Y:S05]  /*aaa0*/  EXIT ;  /* 0x000000000000794d */ /* 0x000fea0003800000 */
.L_x_2111:
        /* <DEDUP_REMOVED lines=9> */
.L_x_2118:
[----:B------:R-:W-:-:S04]  /*ab40*/  PRMT R0, RZ, 0x5410, R0 ;  /* 0x00005410ff007816 */ /* 0x000fc80000000000 */
[----:B------:R-:W-:-:S05]  /*ab50*/  F2FP.PACK_AB R0, RZ, R0 ;  /* 0x00000000ff00723e */ /* 0x000fca00000000ff */
[----:B------:R-:W-:Y:S01]  /*ab60*/  STG.E.U16 [R16.64], R0 ;  /* 0x0000000010007986 */ /* 0x000fe2000c101524 */
[----:B------:R-:W-:Y:S05]  /*ab70*/  EXIT ;  /* 0x000000000000794d */ /* 0x000fea0003800000 */
.L_x_2117:
        /* <DEDUP_REMOVED lines=10> */
.L_x_2120:
[----:B------:R-:W-:-:S04]  /*ac20*/  PRMT R0, RZ, 0x5410, R0 ;  /* 0x00005410ff007816 */ /* 0x000fc80000000000 */
[----:B------:R-:W-:-:S04]  /*ac30*/  F2FP.PACK_AB R3, RZ, R0 ;  /* 0x00000000ff03723e */ /* 0x000fc800000000ff */
[----:B------:R-:W-:-:S05]  /*ac40*/  PRMT R3, R3, 0x5410, RZ ;  /* 0x0000541003037816 */ /* 0x000fca00000000ff */
[----:B------:R-:W-:Y:S01]  /*ac50*/  STG.E [R16.64], R3 ;  /* 0x0000000310007986 */ /* 0x000fe2000c101924 */
[----:B------:R-:W-:Y:S05]  /*ac60*/  EXIT ;  /* 0x000000000000794d */ /* 0x000fea0003800000 */
.L_x_2119:
[----:B------:R-:W-:-:S05]  /*ac70*/  PRMT R2, RZ, 0x5410, R0 ;  /* 0x00005410ff027816 */ /* 0x000fca0000000000 */
[----:B------:R-:W-:-:S06]  /*ac80*/  FMUL.FTZ R2, R2, 1 ;  /* 0x3f80000002027820 */ /* 0x000fcc0000410000 */
[----:B------:R-:W0:Y:S02]  /*ac90*/  F2F.F64.F32 R2, R2 ;  /* 0x0000000200027310 */ /* 0x000e240000201800 */
[----:B0-----:R-:W-:Y:S01]  /*aca0*/  STG.E.64 [R16.64], R2 ;  /* 0x0000000210007986 */ /* 0x001fe2000c101b24 */
[----:B------:R-:W-:Y:S05]  /*acb0*/  EXIT ;  /* 0x000000000000794d */ /* 0x000fea0003800000 */
.L_x_2110:
        /* <DEDUP_REMOVED lines=13> */
.L_x_2123:
[----:B------:R-:W-:Y:S01]  /*ad90*/  PRMT R0, RZ, 0x5410, R0 ;  /* 0x00005410ff007816 */ /* 0x000fe20000000000 */
[----:B------:R-:W-:-:S04]  /*ada0*/  CS2R R6, SRZ ;  /* 0x0000000000067805 */ /* 0x000fc8000001ff00 */
[----:B------:R-:W-:-:S04]  /*adb0*/  FMUL.FTZ R0, R0, 1 ;  /* 0x3f80000000007820 */ /* 0x000fc80000410000 */
[----:B------:R-:W0:Y:S02]  /*adc0*/  F2F.F64.F32 R4, R0 ;  /* 0x0000000000047310 */ /* 0x000e240000201800 */
[----:B0-----:R-:W-:Y:S01]  /*add0*/  STG.E.128 [R16.64], R4 ;  /* 0x0000000410007986 */ /* 0x001fe2000c101d24 */
[----:B------:R-:W-:Y:S05]  /*ade0*/  EXIT ;  /* 0x000000000000794d */ /* 0x000fea0003800000 */
.L_x_2122:
        /* <DEDUP_REMOVED lines=21> */
.L_x_2127:
[----:B------:R-:W-:Y:S05]  /*af40*/  BSYNC B0 ;  /* 0x0000000000007941 */ /* 0x000fea0003800000 */
.L_x_2126:
[----:B------:R-:W-:-:S05]  /*af50*/  LOP3.LUT R3, R0, R3, RZ, 0xfc, !PT ;  /* 0x0000000300037212 */ /* 0x000fca00078efcff */
[----:B------:R-:W-:Y:S01]  /*af60*/  STG.E.U8 [R16.64], R3 ;  /* 0x0000000310007986 */ /* 0x000fe2000c101124 */
[----:B------:R-:W-:Y:S05]  /*af70*/  EXIT ;  /* 0x000000000000794d */ /* 0x000fea0003800000 */
.L_x_2125:
        /* <DEDUP_REMOVED lines=13> */
.L_x_2129:
[----:B------:R-:W-:Y:S01]  /*b050*/  IMAD.MOV.U32 R0, RZ, RZ, 0x7f ;  /* 0x0000007fff007424 */ /* 0x000fe200078e00ff */
[----:B------:R-:W-:-:S04]  /*b060*/  ISETP.GT.U32.AND P0, PT, R2, 0x7f800000, PT ;  /* 0x7f8000000200780c */ /* 0x000fc80003f04070 */
[----:B------:R-:W-:-:S04]  /*b070*/  SEL R0, R0, 0x7c, P0 ;  /* 0x0000007c00007807 */ /* 0x000fc80000000000 */
.L_x_2130:
[----:B------:R-:W-:Y:S05]  /*b080*/  BSYNC B0 ;  /* 0x0000000000007941 */ /* 0x000fea0003800000 */
.L_x_2128:
[----:B------:R-:W-:-:S04]  /*b090*/  LOP3.LUT R2, R3, 0x80000000, RZ, 0xc0, !PT ;  /* 0x8000000003027812 */ /* 0x000fc800078ec0ff */
[----:B------:R-:W-:-:S04]  /*b0a0*/  SHF.R.U32.HI R3, RZ, 0x18, R2 ;  /* 0x00000018ff037819 */ /* 0x000fc80000011602 */
[----:B------:R-:W-:-:S05]  /*b0b0*/  LOP3.LUT R3, R0, R3, RZ, 0xfc, !PT ;  /* 0x0000000300037212 */ /* 0x000fca00078efcff */
[----:B------:R-:W-:Y:S01]  /*b0c0*/  STG.E.U8 [R16.64], R3 ;  /* 0x0000000310007986 */ /* 0x000fe2000c101124 */
[----:B------:R-:W-:Y:S05]  /*b0d0*/  EXIT ;  /* 0x000000000000794d */ /* 0x000fea0003800000 */
.L_x_2124:
[----:B------:R-:W-:Y:S01]  /*b0e0*/  STG.E.U16 [R16.64], R0 ;  /* 0x0000000010007986 */ /* 0x000fe2000c101524 */
[----:B------:R-:W-:Y:S05]  /*b0f0*/  EXIT ;  /* 0x000000000000794d */ /* 0x000fea0003800000 */
.L_x_2121:
        /* <DEDUP_REMOVED lines=12> */
.L_x_2133:
        /* <DEDUP_REMOVED lines=17> */
.L_x_2136:
[----:B------:R-:W-:-:S04]  /*b2d0*/  LOP3.LUT R2, R3, 0x80000000, RZ, 0xc0, !PT ;  /* 0x8000000003027812 */ /* 0x000fc800078ec0ff */
[----:B------:R-:W-:-:S04]  /*b2e0*/  SHF.R.U32.HI R3, RZ, 0x18, R2 ;  /* 0x00000018ff037819 */ /* 0x000fc80000011602 */
[----:B------:R-:W-:-:S04]  /*b2f0*/  LOP3.LUT R0, R0, R3, RZ, 0xfc, !PT ;  /* 0x0000000300007212 */ /* 0x000fc800078efcff */
[----:B------:R-:W-:Y:S02]  /*b300*/  PRMT R8, R0, 0x7610, R8 ;  /* 0x0000761000087816 */ /* 0x000fe40000000008 */
.L_x_2135:
[----:B------:R-:W-:Y:S05]  /*b310*/  BSYNC B0 ;  /* 0x0000000000007941 */ /* 0x000fea0003800000 */
.L_x_2134:
[----:B------:R-:W-:Y:S01]  /*b320*/  STG.E.U8 [R16.64], R8 ;  /* 0x0000000810007986 */ /* 0x000fe2000c101124 */
[----:B------:R-:W-:Y:S05]  /*b330*/  EXIT ;  /* 0x000000000000794d */ /* 0x000fea0003800000 */
.L_x_2132:
        /* <DEDUP_REMOVED lines=17> */
.L_x_2139:
[----:B------:R-:W-:-:S04]  /*b450*/  LOP3.LUT R2, R3, 0x80000000, RZ, 0xc0, !PT ;  /* 0x8000000003027812 */ /* 0x000fc800078ec0ff */
[----:B------:R-:W-:-:S04]  /*b460*/  SHF.R.U32.HI R3, RZ, 0x18, R2 ;  /* 0x00000018ff037819 */ /* 0x000fc80000011602 */
[----:B------:R-:W-:-:S04]  /*b470*/  LOP3.LUT R0, R0, R3, RZ, 0xfc, !PT ;  /* 0x0000000300007212 */ /* 0x000fc800078efcff */
[----:B------:R-:W-:Y:S02]  /*b480*/  PRMT R8, R0, 0x7610, R8 ;  /* 0x0000761000087816 */ /* 0x000fe40000000008 */
.L_x_2138:
[----:B------:R-:W-:Y:S05]  /*b490*/  BSYNC B0 ;  /* 0x0000000000007941 */ /* 0x000fea0003800000 */
.L_x_2137:
[----:B------:R-:W-:Y:S01]  /*b4a0*/  STG.E.U8 [R16.64], R8 ;  /* 0x0000000810007986 */ /* 0x000fe2000c101124 */
[----:B------:R-:W-:Y:S05]  /*b4b0*/  EXIT ;  /* 0x000000000000794d */ /* 0x000fea0003800000 */
.L_x_2131:
        /* <DEDUP_REMOVED lines=22> */
.L_x_2114:
        /* <DEDUP_REMOVED lines=20> */
.L_x_2141:
[----:B------:R-:W-:-:S06]  /*b760*/  PRMT R2, RZ, 0x5410, R0 ;  /* 0x00005410ff027816 */ /* 0x000fcc0000000000 */
[----:B------:R-:W0:Y:S02]  /*b770*/  F2I.U64.TRUNC R2, R2 ;  /* 0x0000000200027311 */ /* 0x000e24000020d800 */
[----:B0-----:R-:W-:Y:S01]  /*b780*/  STG.E.64 [R16.64], R2 ;  /* 0x0000000210007986 */ /* 0x001fe2000c101b24 */
[----:B------:R-:W-:Y:S05]  /*b790*/  EXIT ;  /* 0x000000000000794d */ /* 0x000fea0003800000 */
.L_x_2140:
[----:B------:R-:W-:-:S04]  /*b7a0*/  PRMT R0, RZ, 0x5410, R0 ;  /* 0x00005410ff007816 */ /* 0x000fc80000000000 */
[----:B------:R-:W0:Y:S02]  /*b7b0*/  F2I.FTZ.U32.TRUNC.NTZ R3, R0 ;  /* 0x0000000000037305 */ /* 0x000e24000021f000 */
[----:B0-----:R-:W-:Y:S01]  /*b7c0*/  STG.E [R16.64], R3 ;  /* 0x0000000310007986 */ /* 0x001fe2000c101924 */
[----:B------:R-:W-:Y:S05]  /*b7d0*/  EXIT ;  /* 0x000000000000794d */ /* 0x000fea0003800000 */
.L_x_2142:
        /* <DEDUP_REMOVED lines=10> */
.L_x_61618:


//--------------------- .text._ZN2at6native27unrolled_elementwise_kernelIZNS0_50_GLOBAL__N__2680c7bb_12_PowKernel_cu_b2145a98_318429pow_tensor_scalar_kernel_implIN3c108BFloat16ES5_EEvRNS_18TensorIteratorBaseET0_EUlS5_E_St5arrayIPcLm2EELi4E23TrivialOffsetCalculatorILi1EjESE_NS0_6memory12LoadWithCastILi1EEENSF_13StoreWithCastILi1EEEEEviT_S8_T2_T3_T4_T5_ --------------------------
	.section	.text._ZN2at6native27unrolled_elementwise_kernelIZNS0_50_GLOBAL__N__2680c7bb_12_PowKernel_cu_b2145a98_318429pow_tensor_scalar_kernel_implIN3c108BFloat16ES5_EEvRNS_18TensorIteratorBaseET0_EUlS5_E_St5arrayIPcLm2EELi4E23TrivialOffsetCalculatorILi1EjESE_NS0_6memory12LoadWithCastILi1EEENSF_13StoreWithCastILi1EEEEEviT_S8_T2_T3_T4_T5_,"ax",@progbits
	.sectioninfo	@"SHI_REGISTERS=29"
	.align	128
        .global         _ZN2at6native27unrolled_elementwise_kernelIZNS0_50_GLOBAL__N__2680c7bb_12_PowKernel_cu_b2145a98_318429pow_tensor_scalar_kernel_implIN3c108BFloat16ES5_EEvRNS_18TensorIteratorBaseET0_EUlS5_E_St5arrayIPcLm2EELi4E23TrivialOffsetCalculatorILi1EjESE_NS0_6memory12LoadWithCastILi1EEENSF_13StoreWithCastILi1EEEEEviT_S8_T2_T3_T4_T5_
        .type           _ZN2at6native27unrolled_elementwise_kernelIZNS0_50_GLOBAL__N__2680c7bb_12_PowKernel_cu_b2145a98_318429pow_tensor_scalar_kernel_implIN3c108BFloat16ES5_EEvRNS_18TensorIteratorBaseET0_EUlS5_E_St5arrayIPcLm2EELi4E23TrivialOffsetCalculatorILi1EjESE_NS0_6memory12LoadWithCastILi1EEENSF_13StoreWithCastILi1EEEEEviT_S8_T2_T3_T4_T5_,@function
        .size           _ZN2at6native27unrolled_elementwise_kernelIZNS0_50_GLOBAL__N__2680c7bb_12_PowKernel_cu_b2145a98_318429pow_tensor_scalar_kernel_implIN3c108BFloat16ES5_EEvRNS_18TensorIteratorBaseET0_EUlS5_E_St5arrayIPcLm2EELi4E23TrivialOffsetCalculatorILi1EjESE_NS0_6memory12LoadWithCastILi1EEENSF_13StoreWithCastILi1EEEEEviT_S8_T2_T3_T4_T5_,(.L_x_61619 - _ZN2at6native27unrolled_elementwise_kernelIZNS0_50_GLOBAL__N__2680c7bb_12_PowKernel_cu_b2145a98_318429pow_tensor_scalar_kernel_implIN3c108BFloat16ES5_EEvRNS_18TensorIteratorBaseET0_EUlS5_E_St5arrayIPcLm2EELi4E23TrivialOffsetCalculatorILi1EjESE_NS0_6memory12LoadWithCastILi1EEENSF_13StoreWithCastILi1EEEEEviT_S8_T2_T3_T4_T5_)
        .other          _ZN2at6native27unrolled_elementwise_kernelIZNS0_50_GLOBAL__N__2680c7bb_12_PowKernel_cu_b2145a98_318429pow_tensor_scalar_kernel_implIN3c108BFloat16ES5_EEvRNS_18TensorIteratorBaseET0_EUlS5_E_St5arrayIPcLm2EELi4E23TrivialOffsetCalculatorILi1EjESE_NS0_6memory12LoadWithCastILi1EEENSF_13StoreWithCastILi1EEEEEviT_S8_T2_T3_T4_T5_,@"STO_CUDA_ENTRY STV_DEFAULT"
_ZN2at6native27unrolled_elementwise_kernelIZNS0_50_GLOBAL__N__2680c7bb_12_PowKernel_cu_b2145a98_318429pow_tensor_scalar_kernel_implIN3c108BFloat16ES5_EEvRNS_18TensorIteratorBaseET0_EUlS5_E_St5arrayIPcLm2EELi4E23TrivialOffsetCalculatorILi1EjESE_NS0_6memory12LoadWithCastILi1EEENSF_13StoreWithCastILi1EEEEEviT_S8_T2_T3_T4_T5_:
.text._ZN2at6native27unrolled_elementwise_kernelIZNS0_50_GLOBAL__N__2680c7bb_12_PowKernel_cu_b2145a98_318429pow_tensor_scalar_kernel_implIN3c108BFloat16ES5_EEvRNS_18TensorIteratorBaseET0_EUlS5_E_St5arrayIPcLm2EELi4E23TrivialOffsetCalculatorILi1EjESE_NS0_6memory12LoadWithCastILi1EEENSF_13StoreWithCastILi1EEEEEviT_S8_T2_T3_T4_T5_:
        /* <DEDUP_REMOVED lines=32> */
.L_x_2148:
[----:B------:R-:W2:Y:S02]  /*0200*/  LDG.E.U8 R2, [R2.64] ;  /* 0x0000002402027981 */ /* 0x000ea4000c1e1100 */
[----:B--2---:R-:W0:Y:S02]  /*0210*/  I2F.U16 R0, R2 ;  /* 0x0000000200007306 */ /* 0x004e240000101000 */
[----:B0-----:R-:W-:-:S04]  /*0220*/  F2FP.BF16.PACK_AB R0, RZ, R0 ;  /* 0x00000000ff00723e */ /* 0x001fc800000010ff */
[----:B------:R-:W-:Y:S01]  /*0230*/  PRMT R23, R0, 0x7610, R23 ;  /* 0x0000761000177816 */ /* 0x000fe20000000017 */
[----:B------:R-:W-:Y:S05]  /*0240*/  BRA `(.L_x_2150) ;  /* 0x00000f1000007947 */ /* 0x000fea0003800000 */
.L_x_2147:
        /* <DEDUP_REMOVED lines=11> */
.L_x_2152:
[----:B------:R-:W2:Y:S02]  /*0300*/  LDG.E R2, [R2.64] ;  /* 0x0000002402027981 */ /* 0x000ea4000c1e1900 */
[----:B--2---:R-:W0:Y:S02]  /*0310*/  I2F R0, R2 ;  /* 0x0000000200007306 */ /* 0x004e240000201400 */
[----:B0-----:R-:W-:-:S04]  /*0320*/  F2FP.BF16.PACK_AB R0, RZ, R0 ;  /* 0x00000000ff00723e */ /* 0x001fc800000010ff */
[----:B------:R-:W-:Y:S01]  /*0330*/  PRMT R23, R0, 0x7610, R23 ;  /* 0x0000761000177816 */ /* 0x000fe20000000017 */
[----:B------:R-:W-:Y:S05]  /*0340*/  BRA `(.L_x_2150) ;  /* 0x00000e1000007947 */ /* 0x000fea0003800000 */
.L_x_2151:
[----:B------:R-:W2:Y:S02]  /*0350*/  LDG.E.U16 R2, [R2.64] ;  /* 0x0000002402027981 */ /* 0x000ea4000c1e1500 */
[----:B--2---:R-:W0:Y:S02]  /*0360*/  I2F.S16 R0, R2 ;  /* 0x0000000200007306 */ /* 0x004e240000101400 */
[----:B0-----:R-:W-:-:S04]  /*0370*/  F2FP.BF16.PACK_AB R0, RZ, R0 ;  /* 0x00000000ff00723e */ /* 0x001fc800000010ff */
[----:B------:R-:W-:Y:S01]  /*0380*/  PRMT R23, R0, 0x7610, R23 ;  /* 0x0000761000177816 */ /* 0x000fe20000000017 */
[----:B------:R-:W-:Y:S05]  /*0390*/  BRA `(.L_x_2150) ;  /* 0x00000dc000007947 */ /* 0x000fea0003800000 */
.L_x_2146:
        /* <DEDUP_REMOVED lines=9> */
.L_x_2154:
[----:B------:R-:W2:Y:S02]  /*0430*/  LDG.E.U16 R0, [R2.64] ;  /* 0x0000002402007981 */ /* 0x000ea4000c1e1500 */
[----:B--2---:R-:W-:-:S05]  /*0440*/  HADD2.F32 R0, -RZ, R0.H0_H0 ;  /* 0x20000000ff007230 */ /* 0x004fca0000004100 */
[----:B------:R-:W-:-:S04]  /*0450*/  F2FP.BF16.PACK_AB R0, RZ, R0 ;  /* 0x00000000ff00723e */ /* 0x000fc800000010ff */
[----:B------:R-:W-:Y:S01]  /*0460*/  PRMT R23, R0, 0x7610, R23 ;  /* 0x0000761000177816 */ /* 0x000fe20000000017 */
[----:B------:R-:W-:Y:S05]  /*0470*/  BRA `(.L_x_2150) ;  /* 0x00000ce000007947 */ /* 0x000fea0003800000 */
.L_x_2153:
        /* <DEDUP_REMOVED lines=9> */
.L_x_2156:
[----:B------:R-:W2:Y:S02]  /*0510*/  LDG.E.U16 R2, [R2.64] ;  /* 0x0000002402027981 */ /* 0x000ea4000c1e1500 */
[----:B--2---:R-:W-:-:S05]  /*0520*/  HADD2.F32 R0, -RZ, R2.H0_H0 ;  /* 0x20000002ff007230 */ /* 0x004fca0000004100 */
[----:B------:R-:W-:-:S04]  /*0530*/  F2FP.BF16.PACK_AB R0, RZ, R0 ;  /* 0x00000000ff00723e */ /* 0x000fc800000010ff */
[----:B------:R-:W-:Y:S01]  /*0540*/  PRMT R23, R0, 0x7610, R23 ;  /* 0x0000761000177816 */ /* 0x000fe20000000017 */
[----:B------:R-:W-:Y:S05]  /*0550*/  BRA `(.L_x_2150) ;  /* 0x00000c0000007947 */ /* 0x000fea0003800000 */
.L_x_2155:
[----:B------:R-:W2:Y:S02]  /*0560*/  LDG.E.64 R2, [R2.64] ;  /* 0x0000002402027981 */ /* 0x000ea4000c1e1b00 */
[----:B--2---:R-:W0:Y:S01]  /*0570*/  F2F.F32.F64 R0, R2 ;  /* 0x0000000200007310 */ /* 0x004e220000301000 */
[----:B------:R-:W0:-:S14]  /*0580*/  DSETP.GEU.AND P0, PT, |R2|, c[0x2][0x0], PT ;  /* 0x008000000200762a */ /* 0x000e1c0003f0e200 */
[----:B0-----:R-:W-:-:S05]  /*0590*/  @!P0 FMUL R0, R0, 1.175494350822287508e-38 ;  /* 0x0080000000008820 */ /* 0x001fca0000400000 */
[----:B------:R-:W-:-:S04]  /*05a0*/  F2FP.BF16.PACK_AB R0, RZ, R0 ;  /* 0x00000000ff00723e */ /* 0x000fc800000010ff */
[----:B------:R-:W-:Y:S01]  /*05b0*/  PRMT R23, R0, 0x7610, R23 ;  /* 0x0000761000177816 */ /* 0x000fe20000000017 */
[----:B------:R-:W-:Y:S05]  /*05c0*/  BRA `(.L_x_2150) ;  /* 0x00000b9000007947 */ /* 0x000fea0003800000 */
.L_x_2145:
        /* <DEDUP_REMOVED lines=14> */
.L_x_2159:
[----:B------:R-:W2:Y:S02]  /*06b0*/  LDG.E.64 R2, [R2.64] ;  /* 0x0000002402027981 */ /* 0x000ea4000c1e1b00 */
[----:B--2---:R-:W0:Y:S01]  /*06c0*/  F2F.F32.F64 R0, R2 ;  /* 0x0000000200007310 */ /* 0x004e220000301000 */
[----:B------:R-:W0:-:S14]  /*06d0*/  DSETP.GEU.AND P0, PT, |R2|, c[0x2][0x0], PT ;  /* 0x008000000200762a */ /* 0x000e1c0003f0e200 */
[----:B0-----:R-:W-:-:S05]  /*06e0*/  @!P0 FMUL R0, R0, 1.175494350822287508e-38 ;  /* 0x0080000000008820 */ /* 0x001fca0000400000 */
[----:B------:R-:W-:-:S04]  /*06f0*/  F2FP.BF16.PACK_AB R0, RZ, R0 ;  /* 0x00000000ff00723e */ /* 0x000fc800000010ff */
[----:B------:R-:W-:Y:S01]  /*0700*/  PRMT R23, R0, 0x7610, R23 ;  /* 0x0000761000177816 */ /* 0x000fe20000000017 */
[----:B------:R-:W-:Y:S05]  /*0710*/  BRA `(.L_x_2150) ;  /* 0x00000a4000007947 */ /* 0x000fea0003800000 */
.L_x_2158:
        /* <DEDUP_REMOVED lines=28> */
.L_x_2161:
        /* <DEDUP_REMOVED lines=16> */
.L_x_2160:
[----:B------:R0:W5:Y:S01]  /*09e0*/  LDG.E.U16 R23, [R2.64] ;  /* 0x0000002402177981 */ /* 0x000162000c1e1500 */
[----:B------:R-:W-:Y:S05]  /*09f0*/  BRA `(.L_x_2150) ;  /* 0x0000076000007947 */ /* 0x000fea0003800000 */
.L_x_2157:
        /* <DEDUP_REMOVED lines=12> */
.L_x_2164:
        /* <DEDUP_REMOVED lines=21> */
.L_x_2168:
[----:B------:R-:W-:Y:S05]  /*0c10*/  BSYNC B1 ;  /* 0x0000000000017941 */ /* 0x000fea0003800000 */
.L_x_2167:
[----:B------:R-:W-:Y:S01]  /*0c20*/  LEA R3, R0, 0x3b800000, 0x17 ;  /* 0x3b80000000037811 */ /* 0x000fe200078eb8ff */
[----:B------:R-:W-:-:S05]  /*0c30*/  IMAD.SHL.U32 R0, R2, 0x100000, RZ ;  /* 0x0010000002007824 */ /* 0x000fca00078e00ff */
[----:B------:R-:W-:Y:S02]  /*0c40*/  LOP3.LUT R0, R3, R0, R4, 0xfe, !PT ;  /* 0x0000000003007212 */ /* 0x000fe400078efe04 */
.L_x_2166:
[----:B------:R-:W-:Y:S05]  /*0c50*/  BSYNC B0 ;  /* 0x0000000000007941 */ /* 0x000fea0003800000 */
.L_x_2165:
[----:B------:R-:W-:-:S04]  /*0c60*/  F2FP.BF16.PACK_AB R0, RZ, R0 ;  /* 0x00000000ff00723e */ /* 0x000fc800000010ff */
[----:B------:R-:W-:Y:S01]  /*0c70*/  PRMT R23, R0, 0x7610, R23 ;  /* 0x0000761000177816 */ /* 0x000fe20000000017 */
[----:B------:R-:W-:Y:S05]  /*0c80*/  BRA `(.L_x_2150) ;  /* 0x000004d000007947 */ /* 0x000fea0003800000 */
.L_x_2163:
        /* <DEDUP_REMOVED lines=21> */
.L_x_2172:
[----:B------:R-:W-:Y:S05]  /*0de0*/  BSYNC B1 ;  /* 0x0000000000017941 */ /* 0x000fea0003800000 */
.L_x_2171:
[----:B------:R-:W-:Y:S01]  /*0df0*/  LEA R3, R0, 0x37800000, 0x17 ;  /* 0x3780000000037811 */ /* 0x000fe200078eb8ff */
[----:B------:R-:W-:-:S05]  /*0e00*/  IMAD.SHL.U32 R0, R2, 0x200000, RZ ;  /* 0x0020000002007824 */ /* 0x000fca00078e00ff */
[----:B------:R-:W-:Y:S02]  /*0e10*/  LOP3.LUT R0, R3, R0, R4, 0xfe, !PT ;  /* 0x0000000003007212 */ /* 0x000fe400078efe04 */
.L_x_2170:
[----:B------:R-:W-:Y:S05]  /*0e20*/  BSYNC B0 ;  /* 0x0000000000007941 */ /* 0x000fea0003800000 */
.L_x_2169:
[----:B------:R-:W-:-:S04]  /*0e30*/  F2FP.BF16.PACK_AB R0, RZ, R0 ;  /* 0x00000000ff00723e */ /* 0x000fc800000010ff */
[----:B------:R-:W-:Y:S01]  /*0e40*/  PRMT R23, R0, 0x7610, R23 ;  /* 0x0000761000177816 */ /* 0x000fe20000000017 */
[----:B------:R-:W-:Y:S05]  /*0e50*/  BRA `(.L_x_2150) ;  /* 0x0000030000007947 */ /* 0x000fea0003800000 */
.L_x_2162:
        /* <DEDUP_REMOVED lines=14> */
.L_x_2176:
[----:B------:R-:W-:Y:S05]  /*0f40*/  BSYNC B0 ;  /* 0x0000000000007941 */ /* 0x000fea0003800000 */
.L_x_2175:
[----:B------:R-:W-:-:S04]  /*0f50*/  F2FP.BF16.PACK_AB R0, RZ, R0 ;  /* 0x00000000ff00723e */ /* 0x000fc800000010ff */
[----:B------:R-:W-:Y:S01]  /*0f60*/  PRMT R23, R0, 0x7610, R23 ;  /* 0x0000761000177816 */ /* 0x000fe20000000017 */
[----:B------:R-:W-:Y:S05]  /*0f70*/  BRA `(.L_x_2150) ;  /* 0x000001e000007947 */ /* 0x000fea0003800000 */
.L_x_2149:
        /* <DEDUP_REMOVED lines=21> */
.L_x_2174:
[----:B------:R-:W2:Y:S02]  /*10d0*/  LDG.E.64 R2, [R2.64] ;  /* 0x0000002402027981 */ /* 0x000ea4000c1e1b00 */
[----:B--2---:R-:W0:Y:S02]  /*10e0*/  I2F.U64 R0, R2 ;  /* 0x0000000200007312 */ /* 0x004e240000301000 */
[----:B0-----:R-:W-:-:S04]  /*10f0*/  F2FP.BF16.PACK_AB R0, RZ, R0 ;  /* 0x00000000ff00723e */ /* 0x001fc800000010ff */
[----:B------:R-:W-:Y:S01]  /*1100*/  PRMT R23, R0, 0x7610, R23 ;  /* 0x0000761000177816 */ /* 0x000fe20000000017 */
[----:B------:R-:W-:Y:S05]  /*1110*/  BRA `(.L_x_2150) ;  /* 0x0000004000007947 */ /* 0x000fea0003800000 */
.L_x_2173:
[----:B------:R-:W2:Y:S02]  /*1120*/  LDG.E R2, [R2.64] ;  /* 0x0000002402027981 */ /* 0x000ea4000c1e1900 */
[----:B--2---:R-:W0:Y:S02]  /*1130*/  I2F.U32 R0, R2 ;  /* 0x0000000200007306 */ /* 0x004e240000201000 */
[----:B0-----:R-:W-:-:S04]  /*1140*/  F2FP.BF16.PACK_AB R0, RZ, R0 ;  /* 0x00000000ff00723e */ /* 0x001fc800000010ff */
[----:B------:R-:W-:Y:S02]  /*1150*/  PRMT R23, R0, 0x7610, R23 ;  /* 0x0000761000177816 */ /* 0x000fe40000000017 */
.L_x_2150:
[----:B------:R-:W1:Y:S02]  /*1160*/  S2R R19, SR_TID.X ;  /* 0x0000000000137919 */ /* 0x000e640000002100 */
[----:B-1----:R-:W-:-:S03]  /*1170*/  IADD3 R19, R19, 0x80, RZ ;  /* 0x0000008013137810 */ /* 0x002fc60007ffe0ff */
.L_x_2144:
[----:B-1----:R-:W-:Y:S05]  /*1180*/  BSYNC B6 ;  /* 0x0000000000067941 */ /* 0x002fea0003800000 */
.L_x_2143:
        /* <DEDUP_REMOVED lines=24> */
.L_x_2182:
[----:B------:R-:W2:Y:S02]  /*1310*/  LDG.E.U8 R2, [R2.64] ;  /* 0x0000002402027981 */ /* 0x000ea4000c1e1100 */
[----:B--2---:R-:W0:Y:S02]  /*1320*/  I2F.U16 R0, R2 ;  /* 0x0000000200007306 */ /* 0x004e240000101000 */
[----:B0-----:R-:W-:-:S04]  /*1330*/  F2FP.BF16.PACK_AB R0, RZ, R0 ;  /* 0x00000000ff00723e */ /* 0x001fc800000010ff */
[----:B------:R-:W-:Y:S01]  /*1340*/  PRMT R22, R0, 0x7610, R22 ;  /* 0x0000761000167816 */ /* 0x000fe20000000016 */
[----:B------:R-:W-:Y:S05]  /*1350*/  BRA `(.L_x_2184) ;  /* 0x00000f0000007947 */ /* 0x000fea0003800000 */
.L_x_2181:
        /* <DEDUP_REMOVED lines=11> */
.L_x_2186:
[----:B------:R-:W2:Y:S02]  /*1410*/  LDG.E R2, [R2.64] ;  /* 0x0000002402027981 */ /* 0x000ea4000c1e1900 */
[----:B--2---:R-:W0:Y:S02]  /*1420*/  I2F R0, R2 ;  /* 0x0000000200007306 */ /* 0x004e240000201400 */
[----:B0-----:R-:W-:-:S04]  /*1430*/  F2FP.BF16.PACK_AB R0, RZ, R0 ;  /* 0x00000000ff00723e */ /* 0x001fc800000010ff */
[----:B------:R-:W-:Y:S01]  /*1440*/  PRMT R22, R0, 0x7610, R22 ;  /* 0x0000761000167816 */ /* 0x000fe20000000016 */
[----:B------:R-:W-:Y:S05]  /*1450*/  BRA `(.L_x_2184) ;  /* 0x00000e0000007947 */ /* 0x000fea0003800000 */
.L_x_2185:
[----:B------:R-:W2:Y:S02]  /*1460*/  LDG.E.U16 R2, [R2.64] ;  /* 0x0000002402027981 */ /* 0x000ea4000c1e1500 */
[----:B--2---:R-:W0:Y:S02]  /*1470*/  I2F.S16 R0, R2 ;  /* 0x0000000200007306 */ /* 0x004e240000101400 */
[----:B0-----:R-:W-:-:S04]  /*1480*/  F2FP.BF16.PACK_AB R0, RZ, R0 ;  /* 0x00000000ff00723e */ /* 0x001fc800000010ff */
[----:B------:R-:W-:Y:S01]  /*1490*/  PRMT R22, R0, 0x7610, R22 ;  /* 0x0000761000167816 */ /* 0x000fe20000000016 */
[----:B------:R-:W-:Y:S05]  /*14a0*/  BRA `(.L_x_2184) ;  /* 0x00000db000007947 */ /* 0x000fea0003800000 */
.L_x_2180:
        /* <DEDUP_REMOVED lines=9> */
.L_x_2188:
[----:B------:R-:W2:Y:S02]  /*1540*/  LDG.E.U16 R0, [R2.64] ;  /* 0x0000002402007981 */ /* 0x000ea4000c1e1500 */
[----:B--2---:R-:W-:-:S05]  /*1550*/  HADD2.F32 R0, -RZ, R0.H0_H0 ;  /* 0x20000000ff007230 */ /* 0x004fca0000004100 */
[----:B------:R-:W-:-:S04]  /*1560*/  F2FP.BF16.PACK_AB R0, RZ, R0 ;  /* 0x00000000ff00723e */ /* 0x000fc800000010ff */
[----:B------:R-:W-:Y:S01]  /*1570*/  PRMT R22, R0, 0x7610, R22 ;  /* 0x0000761000167816 */ /* 0x000fe20000000016 */
[----:B------:R-:W-:Y:S05]  /*1580*/  BRA `(.L_x_2184) ;  /* 0x00000cd000007947 */ /* 0x000fea0003800000 */
.L_x_2187:
        /* <DEDUP_REMOVED lines=9> */
.L_x_2190:
[----:B------:R-:W2:Y:S02]  /*1620*/  LDG.E.U16 R2, [R2.64] ;  /* 0x0000002402027981 */ /* 0x000ea4000c1e1500 */
[----:B--2---:R-:W-:-:S05]  /*1630*/  HADD2.F32 R0, -RZ, R2.H0_H0 ;  /* 0x20000002ff007230 */ /* 0x004fca0000004100 */
[----:B------:R-:W-:-:S04]  /*1640*/  F2FP.BF16.PACK_AB R0, RZ, R0 ;  /* 0x00000000ff00723e */ /* 0x000fc800000010ff */
[----:B------:R-:W-:Y:S01]  /*1650*/  PRMT R22, R0, 0x7610, R22 ;  /* 0x0000761000167816 */ /* 0x000fe20000000016 */
[----:B------:R-:W-:Y:S05]  /*1660*/  BRA `(.L_x_2184) ;  /* 0x00000bf000007947 */ /* 0x000fea0003800000 */
.L_x_2189:
[----:B------:R-:W2:Y:S02]  /*1670*/  LDG.E.64 R2, [R2.64] ;  /* 0x0000002402027981 */ /* 0x000ea4000c1e1b00 */
[----:B--2---:R-:W0:Y:S01]  /*1680*/  F2F.F32.F64 R0, R2 ;  /* 0x0000000200007310 */ /* 0x004e220000301000 */
[----:B------:R-:W0:-:S14]  /*1690*/  DSETP.GEU.AND P0, PT, |R2|, c[0x2][0x0], PT ;  /* 0x008000000200762a */ /* 0x000e1c0003f0e200 */
[----:B0-----:R-:W-:-:S05]  /*16a0*/  @!P0 FMUL R0, R0, 1.175494350822287508e-38 ;  /* 0x0080000000008820 */ /* 0x001fca0000400000 */
[----:B------:R-:W-:-:S04]  /*16b0*/  F2FP.BF16.PACK_AB R0, RZ, R0 ;  /* 0x00000000ff00723e */ /* 0x000fc800000010ff */
[----:B------:R-:W-:Y:S01]  /*16c0*/  PRMT R22, R0, 0x7610, R22 ;  /* 0x0000761000167816 */ /* 0x000fe20000000016 */
[----:B------:R-:W-:Y:S05]  /*16d0*/  BRA `(.L_x_2184) ;  /* 0x00000b8000007947 */ /* 0x000fea0003800000 */
.L_x_2179:
        /* <DEDUP_REMOVED lines=14> */
.L_x_2193:
[----:B------:R-:W2:Y:S02]  /*17c0*/  LDG.E.64 R2, [R2.64] ;  /* 0x0000002402027981 */ /* 0x000ea4000c1e1b00 */
[----:B--2---:R-:W0:Y:S01]  /*17d0*/  F2F.F32.F64 R0, R2 ;  /* 0x0000000200007310 */ /* 0x004e220000301000 */
[----:B------:R-:W0:-:S14]  /*17e0*/  DSETP.GEU.AND P0, PT, |R2|, c[0x2][0x0], PT ;  /* 0x008000000200762a */ /* 0x000e1c0003f0e200 */
[----:B0-----:R-:W-:-:S05]  /*17f0*/  @!P0 FMUL R0, R0, 1.175494350822287508e-38 ;  /* 0x0080000000008820 */ /* 0x001fca0000400000 */
[----:B------:R-:W-:-:S04]  /*1800*/  F2FP.BF16.PACK_AB R0, RZ, R0 ;  /* 0x00000000ff00723e */ /* 0x000fc800000010ff */
[----:B------:R-:W-:Y:S01]  /*1810*/  PRMT R22, R0, 0x7610, R22 ;  /* 0x0000761000167816 */ /* 0x000fe20000000016 */
[----:B------:R-:W-:Y:S05]  /*1820*/  BRA `(.L_x_2184) ;  /* 0x00000a3000007947 */ /* 0x000fea0003800000 */
.L_x_2192:
        /* <DEDUP_REMOVED lines=28> */
.L_x_2195:
        /* <DEDUP_REMOVED lines=15> */
.L_x_2194:
[----:B------:R0:W5:Y:S01]  /*1ae0*/  LDG.E.U16 R22, [R2.64] ;  /* 0x0000002402167981 */ /* 0x000162000c1e1500 */
[----:B------:R-:W-:Y:S05]  /*1af0*/  BRA `(.L_x_2184) ;  /* 0x0000076000007947 */ /* 0x000fea0003800000 */
.L_x_2191:
        /* <DEDUP_REMOVED lines=12> */
.L_x_2198:
        /* <DEDUP_REMOVED lines=21> */
.L_x_2202:
[----:B------:R-:W-:Y:S05]  /*1d10*/  BSYNC B1 ;  /* 0x0000000000017941 */ /* 0x000fea0003800000 */
.L_x_2201:
[----:B------:R-:W-:Y:S01]  /*1d20*/  LEA R3, R0, 0x3b800000, 0x17 ;  /* 0x3b80000000037811 */ /* 0x000fe200078eb8ff */
[----:B------:R-:W-:-:S05]  /*1d30*/  IMAD.SHL.U32 R0, R2, 0x100000, RZ ;  /* 0x0010000002007824 */ /* 0x000fca00078e00ff */
[----:B------:R-:W-:Y:S02]  /*1d40*/  LOP3.LUT R0, R3, R0, R4, 0xfe, !PT ;  /* 0x0000000003007212 */ /* 0x000fe400078efe04 */
.L_x_2200:
[----:B------:R-:W-:Y:S05]  /*1d50*/  BSYNC B0 ;  /* 0x0000000000007941 */ /* 0x000fea0003800000 */
.L_x_2199:
[----:B------:R-:W-:-:S04]  /*1d60*/  F2FP.BF16.PACK_AB R0, RZ, R0 ;  /* 0x00000000ff00723e */ /* 0x000fc800000010ff */
[----:B------:R-:W-:Y:S01]  /*1d70*/  PRMT R22, R0, 0x7610, R22 ;  /* 0x0000761000167816 */ /* 0x000fe20000000016 */
[----:B------:R-:W-:Y:S05]  /*1d80*/  BRA `(.L_x_2184) ;  /* 0x000004d000007947 */ /* 0x000fea0003800000 */
.L_x_2197:
        /* <DEDUP_REMOVED lines=21> */
.L_x_2206:
[----:B------:R-:W-:Y:S05]  /*1ee0*/  BSYNC B1 ;  /* 0x0000000000017941 */ /* 0x000fea0003800000 */
.L_x_2205:
[----:B------:R-:W-:Y:S01]  /*1ef0*/  LEA R3, R0, 0x37800000, 0x17 ;  /* 0x3780000000037811 */ /* 0x000fe200078eb8ff */
[----:B------:R-:W-:-:S05]  /*1f00*/  IMAD.SHL.U32 R0, R2, 0x200000, RZ ;  /* 0x0020000002007824 */ /* 0x000fca00078e00ff */
[----:B------:R-:W-:Y:S02]  /*1f10*/  LOP3.LUT R0, R3, R0, R4, 0xfe, !PT ;  /* 0x0000000003007212 */ /* 0x000fe400078efe04 */
.L_x_2204:
[----:B------:R-:W-:Y:S05]  /*1f20*/  BSYNC B0 ;  /* 0x0000000000007941 */ /* 0x000fea0003800000 */
.L_x_2203:
[----:B------:R-:W-:-:S04]  /*1f30*/  F2FP.BF16.PACK_AB R0, RZ, R0 ;  /* 0x00000000ff00723e */ /* 0x000fc800000010ff */
[----:B------:R-:W-:Y:S01]  /*1f40*/  PRMT R22, R0, 0x7610, R22 ;  /* 0x0000761000167816 */ /* 0x000fe20000000016 */
[----:B------:R-:W-:Y:S05]  /*1f50*/  BRA `(.L_x_2184) ;  /* 0x0000030000007947 */ /* 0x000fea0003800000 */
.L_x_2196:
        /* <DEDUP_REMOVED lines=14> */
.L_x_2210:
[----:B------:R-:W-:Y:S05]  /*2040*/  BSYNC B0 ;  /* 0x0000000000007941 */ /* 0x000fea0003800000 */
.L_x_2209:
[----:B------:R-:W-:-:S04]  /*2050*/  F2FP.BF16.PACK_AB R0, RZ, R0 ;  /* 0x00000000ff00723e */ /* 0x000fc800000010ff */
[----:B------:R-:W-:Y:S01]  /*2060*/  PRMT R22, R0, 0x7610, R22 ;  /* 0x0000761000167816 */ /* 0x000fe20000000016 */
[----:B------:R-:W-:Y:S05]  /*2070*/  BRA `(.L_x_2184) ;  /* 0x000001e000007947 */ /* 0x000fea0003800000 */
.L_x_2183:
        /* <DEDUP_REMOVED lines=21> */
.L_x_2208:
[----:B------:R-:W2:Y:S02]  /*21d0*/  LDG.E.64 R2, [R2.64] ;  /* 0x0000002402027981 */ /* 0x000ea4000c1e1b00 */
[----:B--2---:R-:W0:Y:S02]  /*21e0*/  I2F.U64 R0, R2 ;  /* 0x0000000200007312 */ /* 0x004e240000301000 */
[----:B0-----:R-:W-:-:S04]  /*21f0*/  F2FP.BF16.PACK_AB R0, RZ, R0 ;  /* 0x00000000ff00723e */ /* 0x001fc800000010ff */
[----:B------:R-:W-:Y:S01]  /*2200*/  PRMT R22, R0, 0x7610, R22 ;  /* 0x0000761000167816 */ /* 0x000fe20000000016 */
[----:B------:R-:W-:Y:S05]  /*2210*/  BRA `(.L_x_2184) ;  /* 0x0000004000007947 */ /* 0x000fea0003800000 */
.L_x_2207:
[----:B------:R-:W2:Y:S02]  /*2220*/  LDG.E R2, [R2.64] ;  /* 0x0000002402027981 */ /* 0x000ea4000c1e1900 */
[----:B--2---:R-:W0:Y:S02]  /*2230*/  I2F.U32 R0, R2 ;  /* 0x0000000200007306 */ /* 0x004e240000201000 */
[----:B0-----:R-:W-:-:S04]  /*2240*/  F2FP.BF16.PACK_AB R0, RZ, R0 ;  /* 0x00000000ff00723e */ /* 0x001fc800000010ff */
[----:B------:R-:W-:Y:S02]  /*2250*/  PRMT R22, R0, 0x7610, R22 ;  /* 0x0000761000167816 */ /* 0x000fe40000000016 */
.L_x_2184:
[----:B------:R-:W-:-:S05]  /*2260*/  IADD3 R19, R19, 0x80, RZ ;  /* 0x0000008013137810 */ /* 0x000fca0007ffe0ff */
.L_x_2178:
[----:B------:R-:W-:Y:S05]  /*2270*/  BSYNC B6 ;  /* 0x0000000000067941 */ /* 0x000fea0003800000 */
.L_x_2177:
        /* <DEDUP_REMOVED lines=26> */
.L_x_2216:
[----:B------:R-:W2:Y:S02]  /*2420*/  LDG.E.U8 R2, [R2.64] ;  /* 0x0000002402027981 */ /* 0x000ea4000c1e1100 */
[----:B--2---:R-:W0:Y:S02]  /*2430*/  I2F.U16 R0, R2 ;  /* 0x0000000200007306 */ /* 0x004e240000101000 */
[----:B0-----:R-:W-:-:S04]  /*2440*/  F2FP.BF16.PACK_AB R0, RZ, R0 ;  /* 0x00000000ff00723e */ /* 0x001fc800000010ff */
[----:B------:R-:W-:Y:S01]  /*2450*/  PRMT R26, R0, 0x7610, R26 ;  /* 0x00007610001a7816 */ /* 0x000fe2000000001a */
[----:B------:R-:W-:Y:S05]  /*2460*/  BRA `(.L_x_2218) ;  /* 0x00000f0000007947 */ /* 0x000fea0003800000 */
.L_x_2215:
        /* <DEDUP_REMOVED lines=11> */
.L_x_2220:
[----:B------:R-:W2:Y:S02]  /*2520*/  LDG.E R2, [R2.64] ;  /* 0x0000002402027981 */ /* 0x000ea4000c1e1900 */
[----:B--2---:R-:W0:Y:S02]  /*2530*/  I2F R0, R2 ;  /* 0x0000000200007306 */ /* 0x004e240000201400 */
[----:B0-----:R-:W-:-:S04]  /*2540*/  F2FP.BF16.PACK_AB R0, RZ, R0 ;  /* 0x00000000ff00723e */ /* 0x001fc800000010ff */
[----:B------:R-:W-:Y:S01]  /*2550*/  PRMT R26, R0, 0x7610, R26 ;  /* 0x00007610001a7816 */ /* 0x000fe2000000001a */
[----:B------:R-:W-:Y:S05]  /*2560*/  BRA `(.L_x_2218) ;  /* 0x00000e0000007947 */ /* 0x000fea0003800000 */
.L_x_2219:
[----:B------:R-:W2:Y:S02]  /*2570*/  LDG.E.U16 R2, [R2.64] ;  /* 0x0000002402027981 */ /* 0x000ea4000c1e1500 */
[----:B--2---:R-:W0:Y:S02]  /*2580*/  I2F.S16 R0, R2 ;  /* 0x0000000200007306 */ /* 0x004e240000101400 */
[----:B0-----:R-:W-:-:S04]  /*2590*/  F2FP.BF16.PACK_AB R0, RZ, R0 ;  /* 0x00000000ff00723e */ /* 0x001fc800000010ff */
[----:B------:R-:W-:Y:S01]  /*25a0*/  PRMT R26, R0, 0x7610, R26 ;  /* 0x00007610001a7816 */ /* 0x000fe2000000001a */
[----:B------:R-:W-:Y:S05]  /*25b0*/  BRA `(.L_x_2218) ;  /* 0x00000db000007947 */ /* 0x000fea0003800000 */
.L_x_2214:
        /* <DEDUP_REMOVED lines=9> */
.L_x_2222:
[----:B------:R-:W2:Y:S02]  /*2650*/  LDG.E.U16 R0, [R2.64] ;  /* 0x0000002402007981 */ /* 0x000ea4000c1e1500 */
[----:B--2---:R-:W-:-:S05]  /*2660*/  HADD2.F32 R0, -RZ, R0.H0_H0 ;  /* 0x20000000ff007230 */ /* 0x004fca0000004100 */
[----:B------:R-:W-:-:S04]  /*2670*/  F2FP.BF16.PACK_AB R0, RZ, R0 ;  /* 0x00000000ff00723e */ /* 0x000fc800000010ff */
[----:B------:R-:W-:Y:S01]  /*2680*/  PRMT R26, R0, 0x7610, R26 ;  /* 0x00007610001a7816 */ /* 0x000fe2000000001a */
[----:B------:R-:W-:Y:S05]  /*2690*/  BRA `(.L_x_2218) ;  /* 0x00000cd000007947 */ /* 0x000fea0003800000 */
.L_x_2221:
        /* <DEDUP_REMOVED lines=9> */
.L_x_2224:
[----:B------:R-:W2:Y:S02]  /*2730*/  LDG.E.U16 R2, [R2.64] ;  /* 0x0000002402027981 */ /* 0x000ea4000c1e1500 */
[----:B--2---:R-:W-:-:S05]  /*2740*/  HADD2.F32 R0, -RZ, R2.H0_H0 ;  /* 0x20000002ff007230 */ /* 0x004fca0000004100 */
[----:B------:R-:W-:-:S04]  /*2750*/  F2FP.BF16.PACK_AB R0, RZ, R0 ;  /* 0x00000000ff00723e */ /* 0x000fc800000010ff */
[----:B------:R-:W-:Y:S01]  /*2760*/  PRMT R26, R0, 0x7610, R26 ;  /* 0x00007610001a7816 */ /* 0x000fe2000000001a */
[----:B------:R-:W-:Y:S05]  /*2770*/  BRA `(.L_x_2218) ;  /* 0x00000bf000007947 */ /* 0x000fea0003800000 */
.L_x_2223:
[----:B------:R-:W2:Y:S02]  /*2780*/  LDG.E.64 R2, [R2.64] ;  /* 0x0000002402027981 */ /* 0x000ea4000c1e1b00 */
[----:B--2---:R-:W0:Y:S01]  /*2790*/  F2F.F32.F64 R0, R2 ;  /* 0x0000000200007310 */ /* 0x004e220000301000 */
[----:B------:R-:W0:-:S14]  /*27a0*/  DSETP.GEU.AND P0, PT, |R2|, c[0x2][0x0], PT ;  /* 0x008000000200762a */ /* 0x000e1c0003f0e200 */
[----:B0-----:R-:W-:-:S05]  /*27b0*/  @!P0 FMUL R0, R0, 1.175494350822287508e-38 ;  /* 0x0080000000008820 */ /* 0x001fca0000400000 */
[----:B------:R-:W-:-:S04]  /*27c0*/  F2FP.BF16.PACK_AB R0, RZ, R0 ;  /* 0x00000000ff00723e */ /* 0x000fc800000010ff */
[----:B------:R-:W-:Y:S01]  /*27d0*/  PRMT R26, R0, 0x7610, R26 ;  /* 0x00007610001a7816 */ /* 0x000fe2000000001a */
[----:B------:R-:W-:Y:S05]  /*27e0*/  BRA `(.L_x_2218) ;  /* 0x00000b8000007947 */ /* 0x000fea0003800000 */
.L_x_2213:
        /* <DEDUP_REMOVED lines=14> */
.L_x_2227:
[----:B------:R-:W2:Y:S02]  /*28d0*/  LDG.E.64 R2, [R2.64] ;  /* 0x0000002402027981 */ /* 0x000ea4000c1e1b00 */
[----:B--2---:R-:W0:Y:S01]  /*28e0*/  F2F.F32.F64 R0, R2 ;  /* 0x0000000200007310 */ /* 0x004e220000301000 */
[----:B------:R-:W0:-:S14]  /*28f0*/  DSETP.GEU.AND P0, PT, |R2|, c[0x2][0x0], PT ;  /* 0x008000000200762a */ /* 0x000e1c0003f0e200 */
[----:B0-----:R-:W-:-:S05]  /*2900*/  @!P0 FMUL R0, R0, 1.175494350822287508e-38 ;  /* 0x0080000000008820 */ /* 0x001fca0000400000 */
[----:B------:R-:W-:-:S04]  /*2910*/  F2FP.BF16.PACK_AB R0, RZ, R0 ;  /* 0x00000000ff00723e */ /* 0x000fc800000010ff */
[----:B------:R-:W-:Y:S01]  /*2920*/  PRMT R26, R0, 0x7610, R26 ;  /* 0x00007610001a7816 */ /* 0x000fe2000000001a */
[----:B------:R-:W-:Y:S05]  /*2930*/  BRA `(.L_x_2218) ;  /* 0x00000a3000007947 */ /* 0x000fea0003800000 */
.L_x_2226:
        /* <DEDUP_REMOVED lines=28> */
.L_x_2229:
        /* <DEDUP_REMOVED lines=15> */
.L_x_2228:
[----:B------:R0:W5:Y:S01]  /*2bf0*/  LDG.E.U16 R26, [R2.64] ;  /* 0x00000024021a7981 */ /* 0x000162000c1e1500 */
[----:B------:R-:W-:Y:S05]  /*2c00*/  BRA `(.L_x_2218) ;  /* 0x0000076000007947 */ /* 0x000fea0003800000 */
.L_x_2225:
        /* <DEDUP_REMOVED lines=12> */
.L_x_2232:
        /* <DEDUP_REMOVED lines=21> */
.L_x_2236:
[----:B------:R-:W-:Y:S05]  /*2e20*/  BSYNC B1 ;  /* 0x0000000000017941 */ /* 0x000fea0003800000 */
.L_x_2235:
[----:B------:R-:W-:Y:S01]  /*2e30*/  LEA R3, R0, 0x3b800000, 0x17 ;  /* 0x3b80000000037811 */ /* 0x000fe200078eb8ff */
[----:B------:R-:W-:-:S05]  /*2e40*/  IMAD.SHL.U32 R0, R2, 0x100000, RZ ;  /* 0x0010000002007824 */ /* 0x000fca00078e00ff */
[----:B------:R-:W-:Y:S02]  /*2e50*/  LOP3.LUT R0, R3, R0, R4, 0xfe, !PT ;  /* 0x0000000003007212 */ /* 0x000fe400078efe04 */
.L_x_2234:
[----:B------:R-:W-:Y:S05]  /*2e60*/  BSYNC B0 ;  /* 0x0000000000007941 */ /* 0x000fea0003800000 */
.L_x_2233:
[----:B------:R-:W-:-:S04]  /*2e70*/  F2FP.BF16.PACK_AB R0, RZ, R0 ;  /* 0x00000000ff00723e */ /* 0x000fc800000010ff */
[----:B------:R-:W-:Y:S01]  /*2e80*/  PRMT R26, R0, 0x7610, R26 ;  /* 0x00007610001a7816 */ /* 0x000fe2000000001a */
[----:B------:R-:W-:Y:S05]  /*2e90*/  BRA `(.L_x_2218) ;  /* 0x000004d000007947 */ /* 0x000fea0003800000 */
.L_x_2231:
        /* <DEDUP_REMOVED lines=21> */
.L_x_2240:
[----:B------:R-:W-:Y:S05]  /*2ff0*/  BSYNC B1 ;  /* 0x0000000000017941 */ /* 0x000fea0003800000 */
.L_x_2239:
[----:B------:R-:W-:Y:S01]  /*3000*/  LEA R3, R0, 0x37800000, 0x17 ;  /* 0x3780000000037811 */ /* 0x000fe200078eb8ff */
[----:B------:R-:W-:-:S05]  /*3010*/  IMAD.SHL.U32 R0, R2, 0x200000, RZ ;  /* 0x0020000002007824 */ /* 0x000fca00078e00ff */
[----:B------:R-:W-:Y:S02]  /*3020*/  LOP3.LUT R0, R3, R0, R4, 0xfe, !PT ;  /* 0x0000000003007212 */ /* 0x000fe400078efe04 */
.L_x_2238:
[----:B------:R-:W-:Y:S05]  /*3030*/  BSYNC B0 ;  /* 0x0000000000007941 */ /* 0x000fea0003800000 */
.L_x_2237:
[----:B------:R-:W-:-:S04]  /*3040*/  F2FP.BF16.PACK_AB R0, RZ, R0 ;  /* 0x00000000ff00723e */ /* 0x000fc800000010ff */
[----:B------:R-:W-:Y:S01]  /*3050*/  PRMT R26, R0, 0x7610, R26 ;  /* 0x00007610001a7816 */ /* 0x000fe2000000001a */
[----:B------:R-:W-:Y:S05]  /*3060*/  BRA `(.L_x_2218) ;  /* 0x0000030000007947 */ /* 0x000fea0003800000 */
.L_x_2230:
        /* <DEDUP_REMOVED lines=14> */
.L_x_2244:
[----:B------:R-:W-:Y:S05]  /*3150*/  BSYNC B0 ;  /* 0x0000000000007941 */ /* 0x000fea0003800000 */
.L_x_2243:
[----:B------:R-:W-:-:S04]  /*3160*/  F2FP.BF16.PACK_AB R0, RZ, R0 ;  /* 0x00000000ff00723e */ /* 0x000fc800000010ff */
[----:B------:R-:W-:Y:S01]  /*3170*/  PRMT R26, R0, 0x7610, R26 ;  /* 0x00007610001a7816 */ /* 0x000fe2000000001a */
[----:B------:R-:W-:Y:S05]  /*3180*/  BRA `(.L_x_2218) ;  /* 0x000001e000007947 */ /* 0x000fea0003800000 */
.L_x_2217:
        /* <DEDUP_REMOVED lines=21> */
.L_x_2242:
[----:B------:R-:W2:Y:S02]  /*32e0*/  LDG.E.64 R2, [R2.64] ;  /* 0x0000002402027981 */ /* 0x000ea4000c1e1b00 */
[----:B--2---:R-:W0:Y:S02]  /*32f0*/  I2F.U64 R0, R2 ;  /* 0x0000000200007312 */ /* 0x004e240000301000 */
[----:B0-----:R-:W-:-:S04]  /*3300*/  F2FP.BF16.PACK_AB R0, RZ, R0 ;  /* 0x00000000ff00723e */ /* 0x001fc800000010ff */
[----:B------:R-:W-:Y:S01]  /*3310*/  PRMT R26, R0, 0x7610, R26 ;  /* 0x00007610001a7816 */ /* 0x000fe2000000001a */
[----:B------:R-:W-:Y:S05]  /*3320*/  BRA `(.L_x_2218) ;  /* 0x0000004000007947 */ /* 0x000fea0003800000 */
.L_x_2241:
[----:B------:R-:W2:Y:S02]  /*3330*/  LDG.E R2, [R2.64] ;  /* 0x0000002402027981 */ /* 0x000ea4000c1e1900 */
[----:B--2---:R-:W0:Y:S02]  /*3340*/  I2F.U32 R0, R2 ;  /* 0x0000000200007306 */ /* 0x004e240000201000 */
[----:B0-----:R-:W-:-:S04]  /*3350*/  F2FP.BF16.PACK_AB R0, RZ, R0 ;  /* 0x00000000ff00723e */ /* 0x001fc800000010ff */
[----:B------:R-:W-:Y:S02]  /*3360*/  PRMT R26, R0, 0x7610, R26 ;  /* 0x00007610001a7816 */ /* 0x000fe4000000001a */
.L_x_2218:
[----:B------:R-:W-:-:S05]  /*3370*/  IADD3 R19, R19, 0x80, RZ ;  /* 0x0000008013137810 */ /* 0x000fca0007ffe0ff */
.L_x_2212:
[----:B------:R-:W-:Y:S05]  /*3380*/  BSYNC B6 ;  /* 0x0000000000067941 */ /* 0x000fea0003800000 */
.L_x_2211:
        /* <DEDUP_REMOVED lines=23> */
.L_x_2250:
[----:B------:R-:W2:Y:S02]  /*3500*/  LDG.E.U8 R2, [R2.64] ;  /* 0x0000002402027981 */ /* 0x000ea4000c1e1100 */
[----:B--2---:R-:W0:Y:S02]  /*3510*/  I2F.U16 R0, R2 ;  /* 0x0000000200007306 */ /* 0x004e240000101000 */
[----:B0-----:R-:W-:-:S04]  /*3520*/  F2FP.BF16.PACK_AB R0, RZ, R0 ;  /* 0x00000000ff00723e */ /* 0x001fc800000010ff */
[----:B------:R-:W-:Y:S01]  /*3530*/  PRMT R25, R0, 0x7610, R25 ;  /* 0x0000761000197816 */ /* 0x000fe20000000019 */
[----:B------:R-:W-:Y:S05]  /*3540*/  BRA `(.L_x_2246) ;  /* 0x00000f0000007947 */ /* 0x000fea0003800000 */
.L_x_2249:
        /* <DEDUP_REMOVED lines=11> */
.L_x_2253:
[----:B------:R-:W2:Y:S02]  /*3600*/  LDG.E R2, [R2.64] ;  /* 0x0000002402027981 */ /* 0x000ea4000c1e1900 */
[----:B--2---:R-:W0:Y:S02]  /*3610*/  I2F R0, R2 ;  /* 0x0000000200007306 */ /* 0x004e240000201400 */
[----:B0-----:R-:W-:-:S04]  /*3620*/  F2FP.BF16.PACK_AB R0, RZ, R0 ;  /* 0x00000000ff00723e */ /* 0x001fc800000010ff */
[----:B------:R-:W-:Y:S01]  /*3630*/  PRMT R25, R0, 0x7610, R25 ;  /* 0x0000761000197816 */ /* 0x000fe20000000019 */
[----:B------:R-:W-:Y:S05]  /*3640*/  BRA `(.L_x_2246) ;  /* 0x00000e0000007947 */ /* 0x000fea0003800000 */
.L_x_2252:
[----:B------:R-:W2:Y:S02]  /*3650*/  LDG.E.U16 R2, [R2.64] ;  /* 0x0000002402027981 */ /* 0x000ea4000c1e1500 */
[----:B--2---:R-:W0:Y:S02]  /*3660*/  I2F.S16 R0, R2 ;  /* 0x0000000200007306 */ /* 0x004e240000101400 */
[----:B0-----:R-:W-:-:S04]  /*3670*/  F2FP.BF16.PACK_AB R0, RZ, R0 ;  /* 0x00000000ff00723e */ /* 0x001fc800000010ff */
[----:B------:R-:W-:Y:S01]  /*3680*/  PRMT R25, R0, 0x7610, R25 ;  /* 0x0000761000197816 */ /* 0x000fe20000000019 */
[----:B------:R-:W-:Y:S05]  /*3690*/  BRA `(.L_x_2246) ;  /* 0x00000db000007947 */ /* 0x000fea0003800000 */
.L_x_2248:
        /* <DEDUP_REMOVED lines=9> */
.L_x_2255:
[----:B------:R-:W2:Y:S02]  /*3730*/  LDG.E.U16 R0, [R2.64] ;  /* 0x0000002402007981 */ /* 0x000ea4000c1e1500 */
[----:B--2---:R-:W-:-:S05]  /*3740*/  HADD2.F32 R0, -RZ, R0.H0_H0 ;  /* 0x20000000ff007230 */ /* 0x004fca0000004100 */
[----:B------:R-:W-:-:S04]  /*3750*/  F2FP.BF16.PACK_AB R0, RZ, R0 ;  /* 0x00000000ff00723e */ /* 0x000fc800000010ff */
[----:B------:R-:W-:Y:S01]  /*3760*/  PRMT R25, R0, 0x7610, R25 ;  /* 0x0000761000197816 */ /* 0x000fe20000000019 */
[----:B------:R-:W-:Y:S05]  /*3770*/  BRA `(.L_x_2246) ;  /* 0x00000cd000007947 */ /* 0x000fea0003800000 */
.L_x_2254:
        /* <DEDUP_REMOVED lines=9> */
.L_x_2257:
[----:B------:R-:W2:Y:S02]  /*3810*/  LDG.E.U16 R2, [R2.64] ;  /* 0x0000002402027981 */ /* 0x000ea4000c1e1500 */
[----:B--2---:R-:W-:-:S05]  /*3820*/  HADD2.F32 R0, -RZ, R2.H0_H0 ;  /* 0x20000002ff007230 */ /* 0x004fca0000004100 */
[----:B------:R-:W-:-:S04]  /*3830*/  F2FP.BF16.PACK_AB R0, RZ, R0 ;  /* 0x00000000ff00723e */ /* 0x000fc800000010ff */
[----:B------:R-:W-:Y:S01]  /*3840*/  PRMT R25, R0, 0x7610, R25 ;  /* 0x0000761000197816 */ /* 0x000fe20000000019 */
[----:B------:R-:W-:Y:S05]  /*3850*/  BRA `(.L_x_2246) ;  /* 0x00000bf000007947 */ /* 0x000fea0003800000 */
.L_x_2256:
[----:B------:R-:W2:Y:S02]  /*3860*/  LDG.E.64 R2, [R2.64] ;  /* 0x0000002402027981 */ /* 0x000ea4000c1e1b00 */
[----:B--2---:R-:W0:Y:S01]  /*3870*/  F2F.F32.F64 R0, R2 ;  /* 0x0000000200007310 */ /* 0x004e220000301000 */
[----:B------:R-:W0:-:S14]  /*3880*/  DSETP.GEU.AND P0, PT, |R2|, c[0x2][0x0], PT ;  /* 0x008000000200762a */ /* 0x000e1c0003f0e200 */
[----:B0-----:R-:W-:-:S05]  /*3890*/  @!P0 FMUL R0, R0, 1.175494350822287508e-38 ;  /* 0x0080000000008820 */ /* 0x001fca0000400000 */
[----:B------:R-:W-:-:S04]  /*38a0*/  F2FP.BF16.PACK_AB R0, RZ, R0 ;  /* 0x00000000ff00723e */ /* 0x000fc800000010ff */
[----:B------:R-:W-:Y:S01]  /*38b0*/  PRMT R25, R0, 0x7610, R25 ;  /* 0x0000761000197816 */ /* 0x000fe20000000019 */
[----:B------:R-:W-:Y:S05]  /*38c0*/  BRA `(.L_x_2246) ;  /* 0x00000b8000007947 */ /* 0x000fea0003800000 */
.L_x_2247:
        /* <DEDUP_REMOVED lines=14> */
.L_x_2260:
[----:B------:R-:W2:Y:S02]  /*39b0*/  LDG.E.64 R2, [R2.64] ;  /* 0x0000002402027981 */ /* 0x000ea4000c1e1b00 */
[----:B--2---:R-:W0:Y:S01]  /*39c0*/  F2F.F32.F64 R0, R2 ;  /* 0x0000000200007310 */ /* 0x004e220000301000 */
[----:B------:R-:W0:-:S14]  /*39d0*/  DSETP.GEU.AND P0, PT, |R2|, c[0x2][0x0], PT ;  /* 0x008000000200762a */ /* 0x000e1c0003f0e200 */
[----:B0-----:R-:W-:-:S05]  /*39e0*/  @!P0 FMUL R0, R0, 1.175494350822287508e-38 ;  /* 0x0080000000008820 */ /* 0x001fca0000400000 */
[----:B------:R-:W-:-:S04]  /*39f0*/  F2FP.BF16.PACK_AB R0, RZ, R0 ;  /* 0x00000000ff00723e */ /* 0x000fc800000010ff */
[----:B------:R-:W-:Y:S01]  /*3a00*/  PRMT R25, R0, 0x7610, R25 ;  /* 0x0000761000197816 */ /* 0x000fe20000000019 */
[----:B------:R-:W-:Y:S05]  /*3a10*/  BRA `(.L_x_2246) ;  /* 0x00000a3000007947 */ /* 0x000fea0003800000 */
.L_x_2259:
        /* <DEDUP_REMOVED lines=28> */
.L_x_2262:
        /* <DEDUP_REMOVED lines=15> */
.L_x_2261:
[----:B------:R0:W5:Y:S01]  /*3cd0*/  LDG.E.U16 R25, [R2.64] ;  /* 0x0000002402197981 */ /* 0x000162000c1e1500 */
[----:B------:R-:W-:Y:S05]  /*3ce0*/  BRA `(.L_x_2246) ;  /* 0x0000076000007947 */ /* 0x000fea0003800000 */
.L_x_2258:
        /* <DEDUP_REMOVED lines=12> */
.L_x_2265:
        /* <DEDUP_REMOVED lines=21> */
.L_x_2269:
[----:B------:R-:W-:Y:S05]  /*3f00*/  BSYNC B1 ;  /* 0x0000000000017941 */ /* 0x000fea0003800000 */
.L_x_2268:
[----:B------:R-:W-:Y:S01]  /*3f10*/  LEA R3, R0, 0x3b800000, 0x17 ;  /* 0x3b80000000037811 */ /* 0x000fe200078eb8ff */
[----:B------:R-:W-:-:S05]  /*3f20*/  IMAD.SHL.U32 R0, R2, 0x100000, RZ ;  /* 0x0010000002007824 */ /* 0x000fca00078e00ff */
[----:B------:R-:W-:Y:S02]  /*3f30*/  LOP3.LUT R0, R3, R0, R4, 0xfe, !PT ;  /* 0x0000000003007212 */ /* 0x000fe400078efe04 */
.L_x_2267:
[----:B------:R-:W-:Y:S05]  /*3f40*/  BSYNC B0 ;  /* 0x0000000000007941 */ /* 0x000fea0003800000 */
.L_x_2266:
[----:B------:R-:W-:-:S04]  /*3f50*/  F2FP.BF16.PACK_AB R0, RZ, R0 ;  /* 0x00000000ff00723e */ /* 0x000fc800000010ff */
[----:B------:R-:W-:Y:S01]  /*3f60*/  PRMT R25, R0, 0x7610, R25 ;  /* 0x0000761000197816 */ /* 0x000fe20000000019 */
[----:B------:R-:W-:Y:S05]  /*3f70*/  BRA `(.L_x_2246) ;  /* 0x000004d000007947 */ /* 0x000fea0003800000 */
.L_x_2264:
        /* <DEDUP_REMOVED lines=21> */
.L_x_2273:
[----:B------:R-:W-:Y:S05]  /*40d0*/  BSYNC B1 ;  /* 0x0000000000017941 */ /* 0x000fea0003800000 */
.L_x_2272:
[----:B------:R-:W-:Y:S01]  /*40e0*/  LEA R3, R0, 0x37800000, 0x17 ;  /* 0x3780000000037811 */ /* 0x000fe200078eb8ff */
[----:B------:R-:W-:-:S05]  /*40f0*/  IMAD.SHL.U32 R0, R2, 0x200000, RZ ;  /* 0x0020000002007824 */ /* 0x000fca00078e00ff */
[----:B------:R-:W-:Y:S02]  /*4100*/  LOP3.LUT R0, R3, R0, R4, 0xfe, !PT ;  /* 0x0000000003007212 */ /* 0x000fe400078efe04 */
.L_x_2271:
[----:B------:R-:W-:Y:S05]  /*4110*/  BSYNC B0 ;  /* 0x0000000000007941 */ /* 0x000fea0003800000 */
.L_x_2270:
[----:B------:R-:W-:-:S04]  /*4120*/  F2FP.BF16.PACK_AB R0, RZ, R0 ;  /* 0x00000000ff00723e */ /* 0x000fc800000010ff */
[----:B------:R-:W-:Y:S01]  /*4130*/  PRMT R25, R0, 0x7610, R25 ;  /* 0x0000761000197816 */ /* 0x000fe20000000019 */
[----:B------:R-:W-:Y:S05]  /*4140*/  BRA `(.L_x_2246) ;  /* 0x0000030000007947 */ /* 0x000fea0003800000 */
.L_x_2263:
        /* <DEDUP_REMOVED lines=14> */
.L_x_2277:
[----:B------:R-:W-:Y:S05]  /*4230*/  BSYNC B0 ;  /* 0x0000000000007941 */ /* 0x000fea0003800000 */
.L_x_2276:
[----:B------:R-:W-:-:S04]  /*4240*/  F2FP.BF16.PACK_AB R0, RZ, R0 ;  /* 0x00000000ff00723e */ /* 0x000fc800000010ff */
[----:B------:R-:W-:Y:S01]  /*4250*/  PRMT R25, R0, 0x7610, R25 ;  /* 0x0000761000197816 */ /* 0x000fe20000000019 */
[----:B------:R-:W-:Y:S05]  /*4260*/  BRA `(.L_x_2246) ;  /* 0x000001e000007947 */ /* 0x000fea0003800000 */
.L_x_2251:
        /* <DEDUP_REMOVED lines=21> */
.L_x_2275:
[----:B------:R-:W2:Y:S02]  /*43c0*/  LDG.E.64 R2, [R2.64] ;  /* 0x0000002402027981 */ /* 0x000ea4000c1e1b00 */
[----:B--2---:R-:W0:Y:S02]  /*43d0*/  I2F.U64 R0, R2 ;  /* 0x0000000200007312 */ /* 0x004e240000301000 */
[----:B0-----:R-:W-:-:S04]  /*43e0*/  F2FP.BF16.PACK_AB R0, RZ, R0 ;  /* 0x00000000ff00723e */ /* 0x001fc800000010ff */
[----:B------:R-:W-:Y:S01]  /*43f0*/  PRMT R25, R0, 0x7610, R25 ;  /* 0x0000761000197816 */ /* 0x000fe20000000019 */
[----:B------:R-:W-:Y:S05]  /*4400*/  BRA `(.L_x_2246) ;  /* 0x0000004000007947 */ /* 0x000fea0003800000 */
.L_x_2274:
[----:B------:R-:W2:Y:S02]  /*4410*/  LDG.E R2, [R2.64] ;  /* 0x0000002402027981 */ /* 0x000ea4000c1e1900 */
[----:B--2---:R-:W0:Y:S02]  /*4420*/  I2F.U32 R0, R2 ;  /* 0x0000000200007306 */ /* 0x004e240000201000 */
[----:B0-----:R-:W-:-:S04]  /*4430*/  F2FP.BF16.PACK_AB R0, RZ, R0 ;  /* 0x00000000ff00723e */ /* 0x001fc800000010ff */
[----:B------:R-:W-:Y:S02]  /*4440*/  PRMT R25, R0, 0x7610, R25 ;  /* 0x0000761000197816 */ /* 0x000fe40000000019 */
.L_x_2246:
[----:B------:R-:W-:Y:S05]  /*4450*/  BSYNC B6 ;  /* 0x0000000000067941 */ /* 0x000fea0003800000 */
.L_x_2245:
[----:B------:R-:W1:Y:S01]  /*4460*/  S2R R19, SR_TID.X ;  /* 0x0000000000137919 */ /* 0x000e620000002100 */
[----:B------:R-:W2:Y:S01]  /*4470*/  LDC.U8 R18, c[0x0][0x18c] ;  /* 0x00006300ff127b82 */ /* 0x000ea20000000000 */
[----:B------:R-:W-:Y:S01]  /*4480*/  BSSY B6, `(.L_x_2278) ;  /* 0x0000127000067945 */ /* 0x000fe20003800000 */
[C---:B01----:R-:W-:Y:S02]  /*4490*/  IADD3 R2, R19.reuse, 0x180, RZ ;  /* 0x0000018013027810 */ /* 0x043fe40007ffe0ff */
[C---:B------:R-:W-:Y:S02]  /*44a0*/  IADD3 R0, R19.reuse, 0x100, RZ ;  /* 0x0000010013007810 */ /* 0x040fe40007ffe0ff */
[C---:B------:R-:W-:Y:S02]  /*44b0*/  IADD3 R24, R19.reuse, 0x80, RZ ;  /* 0x0000008013187810 */ /* 0x040fe40007ffe0ff */
[-C--:B------:R-:W-:Y:S02]  /*44c0*/  ISETP.GE.AND P3, PT, R19, R17.reuse, PT ;  /* 0x000000111300720c */ /* 0x080fe40003f66270 */
[----:B------:R-:W-:-:S02]  /*44d0*/  ISETP.GE.AND P2, PT, R2, R17, PT ;  /* 0x000000110200720c */ /* 0x000fc40003f46270 */
[-C--:B------:R-:W-:Y:S02]  /*44e0*/  ISETP.GE.AND P1, PT, R0, R17.reuse, PT ;  /* 0x000000110000720c */ /* 0x080fe40003f26270 */
[----:B------:R-:W-:-:S07]  /*44f0*/  ISETP.GE.AND P0, PT, R24, R17, PT ;  /* 0x000000111800720c */ /* 0x000fce0003f06270 */
[----:B-----5:R-:W-:Y:S02]  /*4500*/  @!P3 PRMT R23, RZ, 0x5410, R23 ;  /* 0x00005410ff17b816 */ /* 0x020fe40000000017 */
[----:B------:R-:W-:Y:S02]  /*4510*/  @!P2 PRMT R25, RZ, 0x5410, R25 ;  /* 0x00005410ff19a816 */ /* 0x000fe40000000019 */
[----:B------:R-:W-:Y:S01]  /*4520*/  @!P1 PRMT R26, RZ, 0x5410, R26 ;  /* 0x00005410ff1a9816 */ /* 0x000fe2000000001a */
[----:B------:R-:W-:Y:S01]  /*4530*/  @!P3 FMUL.FTZ R23, R23, R23 ;  /* 0x000000171717b220 */ /* 0x000fe20000410000 */
[----:B------:R-:W-:Y:S01]  /*4540*/  @!P0 PRMT R22, RZ, 0x5410, R22 ;  /* 0x00005410ff168816 */ /* 0x000fe20000000016 */
[----:B------:R-:W-:Y:S02]  /*4550*/  @!P2 FMUL.FTZ R0, R25, R25 ;  /* 0x000000191900a220 */ /* 0x000fe40000410000 */
[----:B------:R-:W-:Y:S01]  /*4560*/  @!P1 FMUL.FTZ R26, R26, R26 ;  /* 0x0000001a1a1a9220 */ /* 0x000fe20000410000 */
[----:B------:R-:W-:Y:S01]  /*4570*/  @!P3 F2FP.BF16.PACK_AB R4, RZ, R23 ;  /* 0x00000017ff04b23e */ /* 0x000fe200000010ff */
[----:B------:R-:W-:Y:S01]  /*4580*/  @!P0 FMUL.FTZ R25, R22, R22 ;  /* 0x0000001616198220 */ /* 0x000fe20000410000 */
[----:B------:R-:W-:-:S02]  /*4590*/  @!P2 F2FP.BF16.PACK_AB R23, RZ, R0 ;  /* 0x00000000ff17a23e */ /* 0x000fc400000010ff */
[----:B------:R-:W-:Y:S02]  /*45a0*/  @!P1 F2FP.BF16.PACK_AB R22, RZ, R26 ;  /* 0x0000001aff16923e */ /* 0x000fe400000010ff */
[----:B------:R-:W-:Y:S01]  /*45b0*/  @!P0 F2FP.BF16.PACK_AB R25, RZ, R25 ;  /* 0x00000019ff19823e */ /* 0x000fe200000010ff */
[----:B------:R-:W-:Y:S05]  /*45c0*/  @P3 BRA `(.L_x_2279) ;  /* 0x0000112000003947 */ /* 0x000fea0003800000 */
[----:B--2---:R-:W-:Y:S01]  /*45d0*/  IMAD R0, R16, 0x200, R19 ;  /* 0x0000020010007824 */ /* 0x004fe200078e0213 */
        /* <DEDUP_REMOVED lines=20> */
.L_x_2283:
[----:B------:R-:W-:Y:S01]  /*4720*/  PRMT R5, RZ, 0x5410, R4 ;  /* 0x00005410ff057816 */ /* 0x000fe20000000004 */
[----:B------:R-:W-:-:S05]  /*4730*/  IMAD.MOV.U32 R19, RZ, RZ, R24 ;  /* 0x000000ffff137224 */ /* 0x000fca00078e0018 */
[----:B------:R-:W0:Y:S02]  /*4740*/  F2I.S64.TRUNC R4, R5 ;  /* 0x0000000500047311 */ /* 0x000e24000020d900 */
[----:B0-----:R0:W-:Y:S01]  /*4750*/  STG.E.U8 [R2.64], R4 ;  /* 0x0000000402007986 */ /* 0x0011e2000c101124 */
[----:B------:R-:W-:Y:S05]  /*4760*/  BRA `(.L_x_2279) ;  /* 0x00000f8000007947 */ /* 0x000fea0003800000 */
.L_x_2282:
        /* <DEDUP_REMOVED lines=11> */
.L_x_2286:
[----:B------:R-:W-:Y:S01]  /*4820*/  PRMT R4, RZ, 0x5410, R4 ;  /* 0x00005410ff047816 */ /* 0x000fe20000000004 */
[----:B------:R-:W-:-:S03]  /*4830*/  IMAD.MOV.U32 R19, RZ, RZ, R24 ;  /* 0x000000ffff137224 */ /* 0x000fc600078e0018 */
[----:B------:R-:W0:Y:S02]  /*4840*/  F2I.FTZ.TRUNC.NTZ R5, R4 ;  /* 0x0000000400057305 */ /* 0x000e24000021f100 */
[----:B0-----:R0:W-:Y:S01]  /*4850*/  STG.E [R2.64], R5 ;  /* 0x0000000502007986 */ /* 0x0011e2000c101924 */
[----:B------:R-:W-:Y:S05]  /*4860*/  BRA `(.L_x_2279) ;  /* 0x00000e8000007947 */ /* 0x000fea0003800000 */
.L_x_2285:
[----:B------:R-:W-:Y:S01]  /*4870*/  PRMT R4, RZ, 0x5410, R4 ;  /* 0x00005410ff047816 */ /* 0x000fe20000000004 */
[----:B------:R-:W-:-:S03]  /*4880*/  IMAD.MOV.U32 R19, RZ, RZ, R24 ;  /* 0x000000ffff137224 */ /* 0x000fc600078e0018 */
[----:B------:R-:W0:Y:S02]  /*4890*/  F2I.FTZ.TRUNC.NTZ R5, R4 ;  /* 0x0000000400057305 */ /* 0x000e24000021f100 */
[----:B0-----:R0:W-:Y:S01]  /*48a0*/  STG.E.U16 [R2.64], R5 ;  /* 0x0000000502007986 */ /* 0x0011e2000c101524 */
[----:B------:R-:W-:Y:S05]  /*48b0*/  BRA `(.L_x_2279) ;  /* 0x00000e3000007947 */ /* 0x000fea0003800000 */
.L_x_2281:
        /* <DEDUP_REMOVED lines=10> */
.L_x_2288:
[----:B------:R-:W-:Y:S01]  /*4960*/  PRMT R0, RZ, 0x5410, R4 ;  /* 0x00005410ff007816 */ /* 0x000fe20000000004 */
[----:B------:R-:W-:-:S03]  /*4970*/  IMAD.MOV.U32 R19, RZ, RZ, R24 ;  /* 0x000000ffff137224 */ /* 0x000fc600078e0018 */
[----:B------:R-:W-:-:S05]  /*4980*/  F2FP.PACK_AB R0, RZ, R0 ;  /* 0x00000000ff00723e */ /* 0x000fca00000000ff */
[----:B------:R0:W-:Y:S01]  /*4990*/  STG.E.U16 [R2.64], R0 ;  /* 0x0000000002007986 */ /* 0x0001e2000c101524 */
[----:B------:R-:W-:Y:S05]  /*49a0*/  BRA `(.L_x_2279) ;  /* 0x00000d4000007947 */ /* 0x000fea0003800000 */
.L_x_2287:
        /* <DEDUP_REMOVED lines=11> */
.L_x_2290:
[----:B------:R-:W-:Y:S01]  /*4a60*/  PRMT R4, RZ, 0x5410, R4 ;  /* 0x00005410ff047816 */ /* 0x000fe20000000004 */
[----:B------:R-:W-:-:S03]  /*4a70*/  IMAD.MOV.U32 R19, RZ, RZ, R24 ;  /* 0x000000ffff137224 */ /* 0x000fc600078e0018 */
[----:B------:R-:W-:-:S04]  /*4a80*/  F2FP.PACK_AB R5, RZ, R4 ;  /* 0x00000004ff05723e */ /* 0x000fc800000000ff */
[----:B------:R-:W-:-:S05]  /*4a90*/  PRMT R5, R5, 0x5410, RZ ;  /* 0x0000541005057816 */ /* 0x000fca00000000ff */
[----:B------:R0:W-:Y:S01]  /*4aa0*/  STG.E [R2.64], R5 ;  /* 0x0000000502007986 */ /* 0x0001e2000c101924 */
[----:B------:R-:W-:Y:S05]  /*4ab0*/  BRA `(.L_x_2279) ;  /* 0x00000c3000007947 */ /* 0x000fea0003800000 */
.L_x_2289:
[----:B------:R-:W-:Y:S01]  /*4ac0*/  PRMT R4, RZ, 0x5410, R4 ;  /* 0x00005410ff047816 */ /* 0x000fe20000000004 */
[----:B------:R-:W-:-:S04]  /*4ad0*/  IMAD.MOV.U32 R19, RZ, RZ, R24 ;  /* 0x000000ffff137224 */ /* 0x000fc800078e0018 */
[----:B------:R-:W-:-:S06]  /*4ae0*/  FMUL.FTZ R4, R4, 1 ;  /* 0x3f80000004047820 */ /* 0x000fcc0000410000 */
[----:B------:R-:W0:Y:S02]  /*4af0*/  F2F.F64.F32 R4, R4 ;  /* 0x0000000400047310 */ /* 0x000e240000201800 */
[----:B0-----:R0:W-:Y:S01]  /*4b00*/  STG.E.64 [R2.64], R4 ;  /* 0x0000000402007986 */ /* 0x0011e2000c101b24 */
[----:B------:R-:W-:Y:S05]  /*4b10*/  BRA `(.L_x_2279) ;  /* 0x00000bd000007947 */ /* 0x000fea0003800000 */
.L_x_2280:
        /* <DEDUP_REMOVED lines=14> */
.L_x_2293:
[----:B------:R-:W-:Y:S01]  /*4c00*/  PRMT R4, RZ, 0x5410, R4 ;  /* 0x00005410ff047816 */ /* 0x000fe20000000004 */
[----:B------:R-:W-:Y:S01]  /*4c10*/  CS2R R6, SRZ ;  /* 0x0000000000067805 */ /* 0x000fe2000001ff00 */
[----:B------:R-:W-:-:S03]  /*4c20*/  IMAD.MOV.U32 R19, RZ, RZ, R24 ;  /* 0x000000ffff137224 */ /* 0x000fc600078e0018 */
[----:B------:R-:W-:-:S06]  /*4c30*/  FMUL.FTZ R4, R4, 1 ;  /* 0x3f80000004047820 */ /* 0x000fcc0000410000 */
[----:B------:R-:W0:Y:S02]  /*4c40*/  F2F.F64.F32 R4, R4 ;  /* 0x0000000400047310 */ /* 0x000e240000201800 */
[----:B0-----:R0:W-:Y:S01]  /*4c50*/  STG.E.128 [R2.64], R4 ;  /* 0x0000000402007986 */ /* 0x0011e2000c101d24 */
[----:B------:R-:W-:Y:S05]  /*4c60*/  BRA `(.L_x_2279) ;  /* 0x00000a8000007947 */ /* 0x000fea0003800000 */
.L_x_2292:
        /* <DEDUP_REMOVED lines=21> */
.L_x_2297:
[----:B------:R-:W-:Y:S05]  /*4dc0*/  BSYNC B0 ;  /* 0x0000000000007941 */ /* 0x000fea0003800000 */
.L_x_2296:
[----:B------:R-:W-:Y:S01]  /*4dd0*/  LOP3.LUT R5, R0, R5, RZ, 0xfc, !PT ;  /* 0x0000000500057212 */ /* 0x000fe200078efcff */
[----:B------:R-:W-:-:S04]  /*4de0*/  IMAD.MOV.U32 R19, RZ, RZ, R24 ;  /* 0x000000ffff137224 */ /* 0x000fc800078e0018 */
[----:B------:R0:W-:Y:S01]  /*4df0*/  STG.E.U8 [R2.64], R5 ;  /* 0x0000000502007986 */ /* 0x0001e2000c101124 */
[----:B------:R-:W-:Y:S05]  /*4e00*/  BRA `(.L_x_2279) ;  /* 0x000008e000007947 */ /* 0x000fea0003800000 */
.L_x_2295:
        /* <DEDUP_REMOVED lines=13> */
.L_x_2299:
[----:B------:R-:W-:Y:S01]  /*4ee0*/  IMAD.MOV.U32 R0, RZ, RZ, 0x7f ;  /* 0x0000007fff007424 */ /* 0x000fe200078e00ff */
[----:B------:R-:W-:-:S04]  /*4ef0*/  ISETP.GT.U32.AND P0, PT, R4, 0x7f800000, PT ;  /* 0x7f8000000400780c */ /* 0x000fc80003f04070 */
[----:B------:R-:W-:-:S04]  /*4f00*/  SEL R0, R0, 0x7c, P0 ;  /* 0x0000007c00007807 */ /* 0x000fc80000000000 */
.L_x_2300:
[----:B------:R-:W-:Y:S05]  /*4f10*/  BSYNC B0 ;  /* 0x0000000000007941 */ /* 0x000fea0003800000 */
.L_x_2298:
[----:B------:R-:W-:Y:S01]  /*4f20*/  LOP3.LUT R4, R5, 0x80000000, RZ, 0xc0, !PT ;  /* 0x8000000005047812 */ /* 0x000fe200078ec0ff */
[----:B------:R-:W-:-:S03]  /*4f30*/  IMAD.MOV.U32 R19, RZ, RZ, R24 ;  /* 0x000000ffff137224 */ /* 0x000fc600078e0018 */
[----:B------:R-:W-:-:S04]  /*4f40*/  SHF.R.U32.HI R5, RZ, 0x18, R4 ;  /* 0x00000018ff057819 */ /* 0x000fc80000011604 */
[----:B------:R-:W-:-:S05]  /*4f50*/  LOP3.LUT R5, R0, R5, RZ, 0xfc, !PT ;  /* 0x0000000500057212 */ /* 0x000fca00078efcff */
[----:B------:R0:W-:Y:S01]  /*4f60*/  STG.E.U8 [R2.64], R5 ;  /* 0x0000000502007986 */ /* 0x0001e2000c101124 */
[----:B------:R-:W-:Y:S05]  /*4f70*/  BRA `(.L_x_2279) ;  /* 0x0000077000007947 */ /* 0x000fea0003800000 */
.L_x_2294:
[----:B------:R0:W-:Y:S01]  /*4f80*/  STG.E.U16 [R2.64], R4 ;  /* 0x0000000402007986 */ /* 0x0001e2000c101524 */
[----:B------:R-:W-:Y:S01]  /*4f90*/  IMAD.MOV.U32 R19, RZ, RZ, R24 ;  /* 0x000000ffff137224 */ /* 0x000fe200078e0018 */
[----:B------:R-:W-:Y:S05]  /*4fa0*/  BRA `(.L_x_2279) ;  /* 0x0000074000007947 */ /* 0x000fea0003800000 */
.L_x_2291:
        /* <DEDUP_REMOVED lines=13> */
.L_x_2303:
        /* <DEDUP_REMOVED lines=17> */
.L_x_2306:
[----:B------:R-:W-:-:S04]  /*5190*/  LOP3.LUT R0, R7, 0x80000000, RZ, 0xc0, !PT ;  /* 0x8000000007007812 */ /* 0x000fc800078ec0ff */
[----:B------:R-:W-:-:S04]  /*51a0*/  SHF.R.U32.HI R5, RZ, 0x18, R0 ;  /* 0x00000018ff057819 */ /* 0x000fc80000011600 */
[----:B------:R-:W-:-:S04]  /*51b0*/  LOP3.LUT R4, R4, R5, RZ, 0xfc, !PT ;  /* 0x0000000504047212 */ /* 0x000fc800078efcff */
[----:B------:R-:W-:Y:S02]  /*51c0*/  PRMT R0, R4, 0x7610, R0 ;  /* 0x0000761004007816 */ /* 0x000fe40000000000 */
.L_x_2305:
[----:B------:R-:W-:Y:S05]  /*51d0*/  BSYNC B0 ;  /* 0x0000000000007941 */ /* 0x000fea0003800000 */
.L_x_2304:
[----:B------:R0:W-:Y:S01]  /*51e0*/  STG.E.U8 [R2.64], R0 ;  /* 0x0000000002007986 */ /* 0x0001e2000c101124 */
[----:B------:R-:W-:Y:S01]  /*51f0*/  IMAD.MOV.U32 R19, RZ, RZ, R24 ;  /* 0x000000ffff137224 */ /* 0x000fe200078e0018 */
[----:B------:R-:W-:Y:S05]  /*5200*/  BRA `(.L_x_2279) ;  /* 0x000004e000007947 */ /* 0x000fea0003800000 */
.L_x_2302:
        /* <DEDUP_REMOVED lines=17> */
.L_x_2309:
[----:B------:R-:W-:-:S04]  /*5320*/  LOP3.LUT R0, R7, 0x80000000, RZ, 0xc0, !PT ;  /* 0x8000000007007812 */ /* 0x000fc800078ec0ff */
[----:B------:R-:W-:-:S04]  /*5330*/  SHF.R.U32.HI R5, RZ, 0x18, R0 ;  /* 0x00000018ff057819 */ /* 0x000fc80000011600 */
[----:B------:R-:W-:-:S04]  /*5340*/  LOP3.LUT R4, R4, R5, RZ, 0xfc, !PT ;  /* 0x0000000504047212 */ /* 0x000fc800078efcff */
[----:B------:R-:W-:Y:S02]  /*5350*/  PRMT R0, R4, 0x7610, R0 ;  /* 0x0000761004007816 */ /* 0x000fe40000000000 */
.L_x_2308:
[----:B------:R-:W-:Y:S05]  /*5360*/  BSYNC B0 ;  /* 0x0000000000007941 */ /* 0x000fea0003800000 */
.L_x_2307:
[----:B------:R0:W-:Y:S01]  /*5370*/  STG.E.U8 [R2.64], R0 ;  /* 0x0000000002007986 */ /* 0x0001e2000c101124 */
[----:B------:R-:W-:Y:S01]  /*5380*/  IMAD.MOV.U32 R19, RZ, RZ, R24 ;  /* 0x000000ffff137224 */ /* 0x000fe200078e0018 */
[----:B------:R-:W-:Y:S05]  /*5390*/  BRA `(.L_x_2279) ;  /* 0x0000035000007947 */ /* 0x000fea0003800000 */
.L_x_2301:
        /* <DEDUP_REMOVED lines=23> */
.L_x_2284:
        /* <DEDUP_REMOVED lines=21> */
.L_x_2311:
[----:B------:R-:W-:Y:S01]  /*5660*/  PRMT R4, RZ, 0x5410, R4 ;  /* 0x00005410ff047816 */ /* 0x000fe20000000004 */
[----:B------:R-:W-:-:S05]  /*5670*/  IMAD.MOV.U32 R19, RZ, RZ, R24 ;  /* 0x000000ffff137224 */ /* 0x000fca00078e0018 */
[----:B------:R-:W0:Y:S02]  /*5680*/  F2I.U64.TRUNC R4, R4 ;  /* 0x0000000400047311 */ /* 0x000e24000020d800 */
[----:B0-----:R0:W-:Y:S01]  /*5690*/  STG.E.64 [R2.64], R4 ;  /* 0x0000000402007986 */ /* 0x0011e2000c101b24 */
[----:B------:R-:W-:Y:S05]  /*56a0*/  BRA `(.L_x_2279) ;  /* 0x0000004000007947 */ /* 0x000fea0003800000 */
.L_x_2310:
[----:B------:R-:W-:Y:S01]  /*56b0*/  PRMT R4, RZ, 0x5410, R4 ;  /* 0x00005410ff047816 */ /* 0x000fe20000000004 */
[----:B------:R-:W-:-:S03]  /*56c0*/  IMAD.MOV.U32 R19, RZ, RZ, R24 ;  /* 0x000000ffff137224 */ /* 0x000fc600078e0018 */
[----:B------:R-:W0:Y:S02]  /*56d0*/  F2I.FTZ.U32.TRUNC.NTZ R5, R4 ;  /* 0x0000000400057305 */ /* 0x000e24000021f000 */
[----:B0-----:R0:W-:Y:S02]  /*56e0*/  STG.E [R2.64], R5 ;  /* 0x0000000502007986 */ /* 0x0011e4000c101924 */
.L_x_2279:
[----:B--2---:R-:W-:Y:S05]  /*56f0*/  BSYNC B6 ;  /* 0x0000000000067941 */ /* 0x004fea0003800000 */
.L_x_2278:
[----:B------:R-:W-:Y:S01]  /*5700*/  ISETP.GE.AND P0, PT, R19, R17, PT ;  /* 0x000000111300720c */ /* 0x000fe20003f06270 */
[----:B------:R-:W-:-:S12]  /*5710*/  BSSY B6, `(.L_x_2312) ;  /* 0x00001fe000067945 */ /* 0x000fd80003800000 */
        /* <DEDUP_REMOVED lines=21> */
.L_x_2317:
[----:B------:R-:W-:-:S06]  /*5870*/  PRMT R5, RZ, 0x5410, R25 ;  /* 0x00005410ff057816 */ /* 0x000fcc0000000019 */
[----:B------:R-:W0:Y:S02]  /*5880*/  F2I.S64.TRUNC R4, R5 ;  /* 0x0000000500047311 */ /* 0x000e24000020d900 */
[----:B0-----:R0:W-:Y:S01]  /*5890*/  STG.E.U8 [R2.64], R4 ;  /* 0x0000000402007986 */ /* 0x0011e2000c101124 */
[----:B------:R-:W-:Y:S05]  /*58a0*/  BRA `(.L_x_2319) ;  /* 0x00000e4000007947 */ /* 0x000fea0003800000 */
.L_x_2316:
        /* <DEDUP_REMOVED lines=10> */
.L_x_2321:
[----:B------:R-:W-:-:S06]  /*5950*/  PRMT R25, RZ, 0x5410, R25 ;  /* 0x00005410ff197816 */ /* 0x000fcc0000000019 */
[----:B------:R-:W0:Y:S02]  /*5960*/  F2I.FTZ.TRUNC.NTZ R25, R25 ;  /* 0x0000001900197305 */ /* 0x000e24000021f100 */
[----:B0-----:R0:W-:Y:S01]  /*5970*/  STG.E [R2.64], R25 ;  /* 0x0000001902007986 */ /* 0x0011e2000c101924 */
[----:B------:R-:W-:Y:S05]  /*5980*/  BRA `(.L_x_2319) ;  /* 0x00000d6000007947 */ /* 0x000fea0003800000 */
.L_x_2320:
[----:B------:R-:W-:-:S06]  /*5990*/  PRMT R25, RZ, 0x5410, R25 ;  /* 0x00005410ff197816 */ /* 0x000fcc0000000019 */
[----:B------:R-:W0:Y:S02]  /*59a0*/  F2I.FTZ.TRUNC.NTZ R25, R25 ;  /* 0x0000001900197305 */ /* 0x000e24000021f100 */
[----:B0-----:R0:W-:Y:S01]  /*59b0*/  STG.E.U16 [R2.64], R25 ;  /* 0x0000001902007986 */ /* 0x0011e2000c101524 */
[----:B------:R-:W-:Y:S05]  /*59c0*/  BRA `(.L_x_2319) ;  /* 0x00000d2000007947 */ /* 0x000fea0003800000 */
.L_x_2315:
        /* <DEDUP_REMOVED lines=9> */
.L_x_2323:
[----:B------:R-:W-:-:S04]  /*5a60*/  PRMT R0, RZ, 0x5410, R25 ;  /* 0x00005410ff007816 */ /* 0x000fc80000000019 */
[----:B------:R-:W-:-:S05]  /*5a70*/  F2FP.PACK_AB R0, RZ, R0 ;  /* 0x00000000ff00723e */ /* 0x000fca00000000ff */
[----:B------:R0:W-:Y:S01]  /*5a80*/  STG.E.U16 [R2.64], R0 ;  /* 0x0000000002007986 */ /* 0x0001e2000c101524 */
[----:B------:R-:W-:Y:S05]  /*5a90*/  BRA `(.L_x_2319) ;  /* 0x00000c5000007947 */ /* 0x000fea0003800000 */
.L_x_2322:
        /* <DEDUP_REMOVED lines=10> */
.L_x_2325:
[----:B------:R-:W-:-:S04]  /*5b40*/  PRMT R25, RZ, 0x5410, R25 ;  /* 0x00005410ff197816 */ /* 0x000fc80000000019 */
[----:B------:R-:W-:-:S04]  /*5b50*/  F2FP.PACK_AB R5, RZ, R25 ;  /* 0x00000019ff05723e */ /* 0x000fc800000000ff */
[----:B------:R-:W-:-:S05]  /*5b60*/  PRMT R5, R5, 0x5410, RZ ;  /* 0x0000541005057816 */ /* 0x000fca00000000ff */
[----:B------:R0:W-:Y:S01]  /*5b70*/  STG.E [R2.64], R5 ;  /* 0x0000000502007986 */ /* 0x0001e2000c101924 */
[----:B------:R-:W-:Y:S05]  /*5b80*/  BRA `(.L_x_2319) ;  /* 0x00000b6000007947 */ /* 0x000fea0003800000 */
.L_x_2324:
[----:B------:R-:W-:-:S05]  /*5b90*/  PRMT R4, RZ, 0x5410, R25 ;  /* 0x00005410ff047816 */ /* 0x000fca0000000019 */
[----:B------:R-:W-:-:S06]  /*5ba0*/  FMUL.FTZ R4, R4, 1 ;  /* 0x3f80000004047820 */ /* 0x000fcc0000410000 */
[----:B------:R-:W0:Y:S02]  /*5bb0*/  F2F.F64.F32 R4, R4 ;  /* 0x0000000400047310 */ /* 0x000e240000201800 */
[----:B0-----:R0:W-:Y:S01]  /*5bc0*/  STG.E.64 [R2.64], R4 ;  /* 0x0000000402007986 */ /* 0x0011e2000c101b24 */
[----:B------:R-:W-:Y:S05]  /*5bd0*/  BRA `(.L_x_2319) ;  /* 0x00000b1000007947 */ /* 0x000fea0003800000 */
.L_x_2314:
        /* <DEDUP_REMOVED lines=13> */
.L_x_2328:
[----:B------:R-:W-:Y:S01]  /*5cb0*/  PRMT R25, RZ, 0x5410, R25 ;  /* 0x00005410ff197816 */ /* 0x000fe20000000019 */
[----:B------:R-:W-:-:S04]  /*5cc0*/  CS2R R6, SRZ ;  /* 0x0000000000067805 */ /* 0x000fc8000001ff00 */
[----:B------:R-:W-:-:S06]  /*5cd0*/  FMUL.FTZ R4, R25, 1 ;  /* 0x3f80000019047820 */ /* 0x000fcc0000410000 */
[----:B------:R-:W0:Y:S02]  /*5ce0*/  F2F.F64.F32 R4, R4 ;  /* 0x0000000400047310 */ /* 0x000e240000201800 */
[----:B0-----:R0:W-:Y:S01]  /*5cf0*/  STG.E.128 [R2.64], R4 ;  /* 0x0000000402007986 */ /* 0x0011e2000c101d24 */
[----:B------:R-:W-:Y:S05]  /*5d00*/  BRA `(.L_x_2319) ;  /* 0x000009e000007947 */ /* 0x000fea0003800000 */
.L_x_2327:
        /* <DEDUP_REMOVED lines=21> */
.L_x_2332:
[----:B------:R-:W-:Y:S05]  /*5e60*/  BSYNC B0 ;  /* 0x0000000000007941 */ /* 0x000fea0003800000 */
.L_x_2331:
[----:B------:R-:W-:-:S05]  /*5e70*/  LOP3.LUT R5, R0, R5, RZ, 0xfc, !PT ;  /* 0x0000000500057212 */ /* 0x000fca00078efcff */
[----:B------:R0:W-:Y:S01]  /*5e80*/  STG.E.U8 [R2.64], R5 ;  /* 0x0000000502007986 */ /* 0x0001e2000c101124 */
[----:B------:R-:W-:Y:S05]  /*5e90*/  BRA `(.L_x_2319) ;  /* 0x0000085000007947 */ /* 0x000fea0003800000 */
.L_x_2330:
        /* <DEDUP_REMOVED lines=13> */
.L_x_2334:
[----:B------:R-:W-:Y:S01]  /*5f70*/  IMAD.MOV.U32 R0, RZ, RZ, 0x7f ;  /* 0x0000007fff007424 */ /* 0x000fe200078e00ff */
[----:B------:R-:W-:-:S04]  /*5f80*/  ISETP.GT.U32.AND P0, PT, R4, 0x7f800000, PT ;  /* 0x7f8000000400780c */ /* 0x000fc80003f04070 */
[----:B------:R-:W-:-:S04]  /*5f90*/  SEL R0, R0, 0x7c, P0 ;  /* 0x0000007c00007807 */ /* 0x000fc80000000000 */
.L_x_2335:
[----:B------:R-:W-:Y:S05]  /*5fa0*/  BSYNC B0 ;  /* 0x0000000000007941 */ /* 0x000fea0003800000 */
.L_x_2333:
[----:B------:R-:W-:-:S04]  /*5fb0*/  LOP3.LUT R4, R25, 0x80000000, RZ, 0xc0, !PT ;  /* 0x8000000019047812 */ /* 0x000fc800078ec0ff */
[----:B------:R-:W-:-:S04]  /*5fc0*/  SHF.R.U32.HI R5, RZ, 0x18, R4 ;  /* 0x00000018ff057819 */ /* 0x000fc80000011604 */
[----:B------:R-:W-:-:S05]  /*5fd0*/  LOP3.LUT R5, R0, R5, RZ, 0xfc, !PT ;  /* 0x0000000500057212 */ /* 0x000fca00078efcff */
[----:B------:R0:W-:Y:S01]  /*5fe0*/  STG.E.U8 [R2.64], R5 ;  /* 0x0000000502007986 */ /* 0x0001e2000c101124 */
[----:B------:R-:W-:Y:S05]  /*5ff0*/  BRA `(.L_x_2319) ;  /* 0x000006f000007947 */ /* 0x000fea0003800000 */
.L_x_2329:
[----:B------:R0:W-:Y:S01]  /*6000*/  STG.E.U16 [R2.64], R25 ;  /* 0x0000001902007986 */ /* 0x0001e2000c101524 */
[----:B------:R-:W-:Y:S05]  /*6010*/  BRA `(.L_x_2319) ;  /* 0x000006d000007947 */ /* 0x000fea0003800000 */
.L_x_2326:
        /* <DEDUP_REMOVED lines=12> */
.L_x_2338:
        /* <DEDUP_REMOVED lines=17> */
.L_x_2341:
[----:B------:R-:W-:-:S04]  /*61f0*/  LOP3.LUT R0, R25, 0x80000000, RZ, 0xc0, !PT ;  /* 0x8000000019007812 */ /* 0x000fc800078ec0ff */
[----:B------:R-:W-:-:S04]  /*6200*/  SHF.R.U32.HI R5, RZ, 0x18, R0 ;  /* 0x00000018ff057819 */ /* 0x000fc80000011600 */
[----:B------:R-:W-:-:S04]  /*6210*/  LOP3.LUT R4, R4, R5, RZ, 0xfc, !PT ;  /* 0x0000000504047212 */ /* 0x000fc800078efcff */
[----:B------:R-:W-:Y:S02]  /*6220*/  PRMT R0, R4, 0x7610, R0 ;  /* 0x0000761004007816 */ /* 0x000fe40000000000 */
.L_x_2340:
[----:B------:R-:W-:Y:S05]  /*6230*/  BSYNC B0 ;  /* 0x0000000000007941 */ /* 0x000fea0003800000 */
.L_x_2339:
[----:B------:R0:W-:Y:S01]  /*6240*/  STG.E.U8 [R2.64], R0 ;  /* 0x0000000002007986 */ /* 0x0001e2000c101124 */
[----:B------:R-:W-:Y:S05]  /*6250*/  BRA `(.L_x_2319) ;  /* 0x0000049000007947 */ /* 0x000fea0003800000 */
.L_x_2337:
        /* <DEDUP_REMOVED lines=17> */
.L_x_2344:
[----:B------:R-:W-:-:S04]  /*6370*/  LOP3.LUT R0, R25, 0x80000000, RZ, 0xc0, !PT ;  /* 0x8000000019007812 */ /* 0x000fc800078ec0ff */
[----:B------:R-:W-:-:S04]  /*6380*/  SHF.R.U32.HI R5, RZ, 0x18, R0 ;  /* 0x00000018ff057819 */ /* 0x000fc80000011600 */
[----:B------:R-:W-:-:S04]  /*6390*/  LOP3.LUT R4, R4, R5, RZ, 0xfc, !PT ;  /* 0x0000000504047212 */ /* 0x000fc800078efcff */
[----:B------:R-:W-:Y:S02]  /*63a0*/  PRMT R0, R4, 0x7610, R0 ;  /* 0x0000761004007816 */ /* 0x000fe40000000000 */
.L_x_2343:
[----:B------:R-:W-:Y:S05]  /*63b0*/  BSYNC B0 ;  /* 0x0000000000007941 */ /* 0x000fea0003800000 */
.L_x_2342:
[----:B------:R0:W-:Y:S01]  /*63c0*/  STG.E.U8 [R2.64], R0 ;  /* 0x0000000002007986 */ /* 0x0001e2000c101124 */
[----:B------:R-:W-:Y:S05]  /*63d0*/  BRA `(.L_x_2319) ;  /* 0x0000031000007947 */ /* 0x000fea0003800000 */
.L_x_2336:
        /* <DEDUP_REMOVED lines=22> */
.L_x_2318:
        /* <DEDUP_REMOVED lines=20> */
.L_x_2346:
[----:B------:R-:W-:-:S06]  /*6680*/  PRMT R4, RZ, 0x5410, R25 ;  /* 0x00005410ff047816 */ /* 0x000fcc0000000019 */
[----:B------:R-:W0:Y:S02]  /*6690*/  F2I.U64.TRUNC R4, R4 ;  /* 0x0000000400047311 */ /* 0x000e24000020d800 */
[----:B0-----:R0:W-:Y:S01]  /*66a0*/  STG.E.64 [R2.64], R4 ;  /* 0x0000000402007986 */ /* 0x0011e2000c101b24 */
[----:B------:R-:W-:Y:S05]  /*66b0*/  BRA `(.L_x_2319) ;  /* 0x0000003000007947 */ /* 0x000fea0003800000 */
.L_x_2345:
[----:B------:R-:W-:-:S06]  /*66c0*/  PRMT R25, RZ, 0x5410, R25 ;  /* 0x00005410ff197816 */ /* 0x000fcc0000000019 */
[----:B------:R-:W0:Y:S02]  /*66d0*/  F2I.FTZ.U32.TRUNC.NTZ R25, R25 ;  /* 0x0000001900197305 */ /* 0x000e24000021f000 */
[----:B0-----:R0:W-:Y:S02]  /*66e0*/  STG.E [R2.64], R25 ;  /* 0x0000001902007986 */ /* 0x0011e4000c101924 */
.L_x_2319:
        /* <DEDUP_REMOVED lines=23> */
.L_x_2350:
[----:B------:R-:W-:-:S06]  /*6860*/  PRMT R5, RZ, 0x5410, R22 ;  /* 0x00005410ff057816 */ /* 0x000fcc0000000016 */
[----:B------:R-:W0:Y:S02]  /*6870*/  F2I.S64.TRUNC R4, R5 ;  /* 0x0000000500047311 */ /* 0x000e24000020d900 */
[----:B0-----:R0:W-:Y:S01]  /*6880*/  STG.E.U8 [R2.64], R4 ;  /* 0x0000000402007986 */ /* 0x0011e2000c101124 */
[----:B------:R-:W-:Y:S05]  /*6890*/  BRA `(.L_x_2352) ;  /* 0x00000e4000007947 */ /* 0x000fea0003800000 */
.L_x_2349:
        /* <DEDUP_REMOVED lines=10> */
.L_x_2354:
[----:B------:R-:W-:-:S04]  /*6940*/  PRMT R22, RZ, 0x5410, R22 ;  /* 0x00005410ff167816 */ /* 0x000fc80000000016 */
[----:B------:R-:W0:Y:S02]  /*6950*/  F2I.FTZ.TRUNC.NTZ R5, R22 ;  /* 0x0000001600057305 */ /* 0x000e24000021f100 */
[----:B0-----:R0:W-:Y:S01]  /*6960*/  STG.E [R2.64], R5 ;  /* 0x0000000502007986 */ /* 0x0011e2000c101924 */
[----:B------:R-:W-:Y:S05]  /*6970*/  BRA `(.L_x_2352) ;  /* 0x00000d6000007947 */ /* 0x000fea0003800000 */
.L_x_2353:
[----:B------:R-:W-:-:S04]  /*6980*/  PRMT R22, RZ, 0x5410, R22 ;  /* 0x00005410ff167816 */ /* 0x000fc80000000016 */
[----:B------:R-:W0:Y:S02]  /*6990*/  F2I.FTZ.TRUNC.NTZ R5, R22 ;  /* 0x0000001600057305 */ /* 0x000e24000021f100 */
[----:B0-----:R0:W-:Y:S01]  /*69a0*/  STG.E.U16 [R2.64], R5 ;  /* 0x0000000502007986 */ /* 0x0011e2000c101524 */
[----:B------:R-:W-:Y:S05]  /*69b0*/  BRA `(.L_x_2352) ;  /* 0x00000d2000007947 */ /* 0x000fea0003800000 */
.L_x_2348:
        /* <DEDUP_REMOVED lines=9> */
.L_x_2356:
[----:B------:R-:W-:-:S04]  /*6a50*/  PRMT R0, RZ, 0x5410, R22 ;  /* 0x00005410ff007816 */ /* 0x000fc80000000016 */
[----:B------:R-:W-:-:S05]  /*6a60*/  F2FP.PACK_AB R0, RZ, R0 ;  /* 0x00000000ff00723e */ /* 0x000fca00000000ff */
[----:B------:R0:W-:Y:S01]  /*6a70*/  STG.E.U16 [R2.64], R0 ;  /* 0x0000000002007986 */ /* 0x0001e2000c101524 */
[----:B------:R-:W-:Y:S05]  /*6a80*/  BRA `(.L_x_2352) ;  /* 0x00000c5000007947 */ /* 0x000fea0003800000 */
.L_x_2355:
        /* <DEDUP_REMOVED lines=10> */
.L_x_2358:
[----:B------:R-:W-:-:S04]  /*6b30*/  PRMT R22, RZ, 0x5410, R22 ;  /* 0x00005410ff167816 */ /* 0x000fc80000000016 */
[----:B------:R-:W-:-:S04]  /*6b40*/  F2FP.PACK_AB R5, RZ, R22 ;  /* 0x00000016ff05723e */ /* 0x000fc800000000ff */
[----:B------:R-:W-:-:S05]  /*6b50*/  PRMT R5, R5, 0x5410, RZ ;  /* 0x0000541005057816 */ /* 0x000fca00000000ff */
[----:B------:R0:W-:Y:S01]  /*6b60*/  STG.E [R2.64], R5 ;  /* 0x0000000502007986 */ /* 0x0001e2000c101924 */
[----:B------:R-:W-:Y:S05]  /*6b70*/  BRA `(.L_x_2352) ;  /* 0x00000b6000007947 */ /* 0x000fea0003800000 */
.L_x_2357:
[----:B------:R-:W-:-:S05]  /*6b80*/  PRMT R4, RZ, 0x5410, R22 ;  /* 0x00005410ff047816 */ /* 0x000fca0000000016 */
[----:B------:R-:W-:-:S06]  /*6b90*/  FMUL.FTZ R4, R4, 1 ;  /* 0x3f80000004047820 */ /* 0x000fcc0000410000 */
[----:B------:R-:W0:Y:S02]  /*6ba0*/  F2F.F64.F32 R4, R4 ;  /* 0x0000000400047310 */ /* 0x000e240000201800 */
[----:B0-----:R0:W-:Y:S01]  /*6bb0*/  STG.E.64 [R2.64], R4 ;  /* 0x0000000402007986 */ /* 0x0011e2000c101b24 */
[----:B------:R-:W-:Y:S05]  /*6bc0*/  BRA `(.L_x_2352) ;  /* 0x00000b1000007947 */ /* 0x000fea0003800000 */
.L_x_2347:
        /* <DEDUP_REMOVED lines=13> */
.L_x_2361:
[----:B------:R-:W-:Y:S01]  /*6ca0*/  PRMT R22, RZ, 0x5410, R22 ;  /* 0x00005410ff167816 */ /* 0x000fe20000000016 */
[----:B------:R-:W-:-:S04]  /*6cb0*/  CS2R R6, SRZ ;  /* 0x0000000000067805 */ /* 0x000fc8000001ff00 */
[----:B------:R-:W-:-:S06]  /*6cc0*/  FMUL.FTZ R4, R22, 1 ;  /* 0x3f80000016047820 */ /* 0x000fcc0000410000 */
[----:B------:R-:W0:Y:S02]  /*6cd0*/  F2F.F64.F32 R4, R4 ;  /* 0x0000000400047310 */ /* 0x000e240000201800 */
[----:B0-----:R0:W-:Y:S01]  /*6ce0*/  STG.E.128 [R2.64], R4 ;  /* 0x0000000402007986 */ /* 0x0011e2000c101d24 */
[----:B------:R-:W-:Y:S05]  /*6cf0*/  BRA `(.L_x_2352) ;  /* 0x000009e000007947 */ /* 0x000fea0003800000 */
.L_x_2360:
        /* <DEDUP_REMOVED lines=21> */
.L_x_2365:
[----:B------:R-:W-:Y:S05]  /*6e50*/  BSYNC B0 ;  /* 0x0000000000007941 */ /* 0x000fea0003800000 */
.L_x_2364:
[----:B------:R-:W-:-:S05]  /*6e60*/  LOP3.LUT R5, R0, R5, RZ, 0xfc, !PT ;  /* 0x0000000500057212 */ /* 0x000fca00078efcff */
[----:B------:R0:W-:Y:S01]  /*6e70*/  STG.E.U8 [R2.64], R5 ;  /* 0x0000000502007986 */ /* 0x0001e2000c101124 */
[----:B------:R-:W-:Y:S05]  /*6e80*/  BRA `(.L_x_2352) ;  /* 0x0000085000007947 */ /* 0x000fea0003800000 */
.L_x_2363:
        /* <DEDUP_REMOVED lines=13> */
.L_x_2367:
[----:B------:R-:W-:Y:S01]  /*6f60*/  IMAD.MOV.U32 R0, RZ, RZ, 0x7f ;  /* 0x0000007fff007424 */ /* 0x000fe200078e00ff */
[----:B------:R-:W-:-:S04]  /*6f70*/  ISETP.GT.U32.AND P0, PT, R4, 0x7f800000, PT ;  /* 0x7f8000000400780c */ /* 0x000fc80003f04070 */
[----:B------:R-:W-:-:S04]  /*6f80*/  SEL R0, R0, 0x7c, P0 ;  /* 0x0000007c00007807 */ /* 0x000fc80000000000 */
.L_x_2368:
[----:B------:R-:W-:Y:S05]  /*6f90*/  BSYNC B0 ;  /* 0x0000000000007941 */ /* 0x000fea0003800000 */
.L_x_2366:
[----:B------:R-:W-:-:S04]  /*6fa0*/  LOP3.LUT R4, R5, 0x80000000, RZ, 0xc0, !PT ;  /* 0x8000000005047812 */ /* 0x000fc800078ec0ff */
[----:B------:R-:W-:-:S04]  /*6fb0*/  SHF.R.U32.HI R5, RZ, 0x18, R4 ;  /* 0x00000018ff057819 */ /* 0x000fc80000011604 */
[----:B------:R-:W-:-:S05]  /*6fc0*/  LOP3.LUT R5, R0, R5, RZ, 0xfc, !PT ;  /* 0x0000000500057212 */ /* 0x000fca00078efcff */
[----:B------:R0:W-:Y:S01]  /*6fd0*/  STG.E.U8 [R2.64], R5 ;  /* 0x0000000502007986 */ /* 0x0001e2000c101124 */
[----:B------:R-:W-:Y:S05]  /*6fe0*/  BRA `(.L_x_2352) ;  /* 0x000006f000007947 */ /* 0x000fea0003800000 */
.L_x_2362:
[----:B------:R0:W-:Y:S01]  /*6ff0*/  STG.E.U16 [R2.64], R22 ;  /* 0x0000001602007986 */ /* 0x0001e2000c101524 */
[----:B------:R-:W-:Y:S05]  /*7000*/  BRA `(.L_x_2352) ;  /* 0x000006d000007947 */ /* 0x000fea0003800000 */
.L_x_2359:
        /* <DEDUP_REMOVED lines=12> */
.L_x_2371:
        /* <DEDUP_REMOVED lines=17> */
.L_x_2374:
[----:B------:R-:W-:-:S04]  /*71e0*/  LOP3.LUT R0, R7, 0x80000000, RZ, 0xc0, !PT ;  /* 0x8000000007007812 */ /* 0x000fc800078ec0ff */
[----:B------:R-:W-:-:S04]  /*71f0*/  SHF.R.U32.HI R5, RZ, 0x18, R0 ;  /* 0x00000018ff057819 */ /* 0x000fc80000011600 */
[----:B------:R-:W-:-:S04]  /*7200*/  LOP3.LUT R4, R4, R5, RZ, 0xfc, !PT ;  /* 0x0000000504047212 */ /* 0x000fc800078efcff */
[----:B------:R-:W-:Y:S02]  /*7210*/  PRMT R0, R4, 0x7610, R0 ;  /* 0x0000761004007816 */ /* 0x000fe40000000000 */
.L_x_2373:
[----:B------:R-:W-:Y:S05]  /*7220*/  BSYNC B0 ;  /* 0x0000000000007941 */ /* 0x000fea0003800000 */
.L_x_2372:
[----:B------:R0:W-:Y:S01]  /*7230*/  STG.E.U8 [R2.64], R0 ;  /* 0x0000000002007986 */ /* 0x0001e2000c101124 */
[----:B------:R-:W-:Y:S05]  /*7240*/  BRA `(.L_x_2352) ;  /* 0x0000049000007947 */ /* 0x000fea0003800000 */
.L_x_2370:
        /* <DEDUP_REMOVED lines=17> */
.L_x_2377:
[----:B------:R-:W-:-:S04]  /*7360*/  LOP3.LUT R0, R7, 0x80000000, RZ, 0xc0, !PT ;  /* 0x8000000007007812 */ /* 0x000fc800078ec0ff */
[----:B------:R-:W-:-:S04]  /*7370*/  SHF.R.U32.HI R5, RZ, 0x18, R0 ;  /* 0x00000018ff057819 */ /* 0x000fc80000011600 */
[----:B------:R-:W-:-:S04]  /*7380*/  LOP3.LUT R4, R4, R5, RZ, 0xfc, !PT ;  /* 0x0000000504047212 */ /* 0x000fc800078efcff */
[----:B------:R-:W-:Y:S02]  /*7390*/  PRMT R0, R4, 0x7610, R0 ;  /* 0x0000761004007816 */ /* 0x000fe40000000000 */
.L_x_2376:
[----:B------:R-:W-:Y:S05]  /*73a0*/  BSYNC B0 ;  /* 0x0000000000007941 */ /* 0x000fea0003800000 */
.L_x_2375:
[----:B------:R0:W-:Y:S01]  /*73b0*/  STG.E.U8 [R2.64], R0 ;  /* 0x0000000002007986 */ /* 0x0001e2000c101124 */
[----:B------:R-:W-:Y:S05]  /*73c0*/  BRA `(.L_x_2352) ;  /* 0x0000031000007947 */ /* 0x000fea0003800000 */
.L_x_2369:
        /* <DEDUP_REMOVED lines=22> */
.L_x_2351:
        /* <DEDUP_REMOVED lines=20> */
.L_x_2379:
[----:B------:R-:W-:-:S06]  /*7670*/  PRMT R4, RZ, 0x5410, R22 ;  /* 0x00005410ff047816 */ /* 0x000fcc0000000016 */
[----:B------:R-:W0:Y:S02]  /*7680*/  F2I.U64.TRUNC R4, R4 ;  /* 0x0000000400047311 */ /* 0x000e24000020d800 */
[----:B0-----:R0:W-:Y:S01]  /*7690*/  STG.E.64 [R2.64], R4 ;  /* 0x0000000402007986 */ /* 0x0011e2000c101b24 */
[----:B------:R-:W-:Y:S05]  /*76a0*/  BRA `(.L_x_2352) ;  /* 0x0000003000007947 */ /* 0x000fea0003800000 */
.L_x_2378:
[----:B------:R-:W-:-:S04]  /*76b0*/  PRMT R22, RZ, 0x5410, R22 ;  /* 0x00005410ff167816 */ /* 0x000fc80000000016 */
[----:B------:R-:W0:Y:S02]  /*76c0*/  F2I.FTZ.U32.TRUNC.NTZ R5, R22 ;  /* 0x0000001600057305 */ /* 0x000e24000021f000 */
[----:B0-----:R0:W-:Y:S02]  /*76d0*/  STG.E [R2.64], R5 ;  /* 0x0000000502007986 */ /* 0x0011e4000c101924 */
.L_x_2352:
[----:B------:R-:W-:Y:S02]  /*76e0*/  IADD3 R19, R19, 0x80, RZ ;  /* 0x0000008013137810 */ /* 0x000fe40007ffe0ff */
.L_x_2313:
[----:B------:R-:W-:Y:S05]  /*76f0*/  BSYNC B6 ;  /* 0x0000000000067941 */ /* 0x000fea0003800000 */
.L_x_2312:
        /* <DEDUP_REMOVED lines=21> */
.L_x_2383:
[----:B------:R-:W-:-:S06]  /*7850*/  PRMT R5, RZ, 0x5410, R23 ;  /* 0x00005410ff057816 */ /* 0x000fcc0000000017 */
[----:B------:R-:W0:Y:S02]  /*7860*/  F2I.S64.TRUNC R4, R5 ;  /* 0x0000000500047311 */ /* 0x000e24000020d900 */
[----:B0-----:R-:W-:Y:S01]  /*7870*/  STG.E.U8 [R2.64], R4 ;  /* 0x0000000402007986 */ /* 0x001fe2000c101124 */
[----:B------:R-:W-:Y:S05]  /*7880*/  EXIT ;  /* 0x000000000000794d */ /* 0x000fea0003800000 */
.L_x_2382:
        /* <DEDUP_REMOVED lines=10> */
.L_x_2386:
[----:B------:R-:W-:-:S06]  /*7930*/  PRMT R23, RZ, 0x5410, R23 ;  /* 0x00005410ff177816 */ /* 0x000fcc0000000017 */
[----:B------:R-:W0:Y:S02]  /*7940*/  F2I.FTZ.TRUNC.NTZ R23, R23 ;  /* 0x0000001700177305 */ /* 0x000e24000021f100 */
[----:B0-----:R-:W-:Y:S01]  /*7950*/  STG.E [R2.64], R23 ;  /* 0x0000001702007986 */ /* 0x001fe2000c101924 */
[----:B------:R-:W-:Y:S05]  /*7960*/  EXIT ;  /* 0x000000000000794d */ /* 0x000fea0003800000 */
.L_x_2385:
[----:B------:R-:W-:-:S06]  /*7970*/  PRMT R23, RZ, 0x5410, R23 ;  /* 0x00005410ff177816 */ /* 0x000fcc0000000017 */
[----:B------:R-:W0:Y:S02]  /*7980*/  F2I.FTZ.TRUNC.NTZ R23, R23 ;  /* 0x0000001700177305 */ /* 0x000e24000021f100 */
[----:B0-----:R-:W-:Y:S01]  /*7990*/  STG.E.U16 [R2.64], R23 ;  /* 0x0000001702007986 */ /* 0x001fe2000c101524 */
[----:B------:R-:W-:Y:S05]  /*79a0*/  EXIT ;  /* 0x000000000000794d */ /* 0x000fea0003800000 */
.L_x_2381:
        /* <DEDUP_REMOVED lines=9> */
.L_x_2388:
[----:B------:R-:W-:-:S04]  /*7a40*/  PRMT R0, RZ, 0x5410, R23 ;  /* 0x00005410ff007816 */ /* 0x000fc80000000017 */
[----:B------:R-:W-:-:S05]  /*7a50*/  F2FP.PACK_AB R0, RZ, R0 ;  /* 0x00000000ff00723e */ /* 0x000fca00000000ff */
[----:B------:R-:W-:Y:S01]  /*7a60*/  STG.E.U16 [R2.64], R0 ;  /* 0x0000000002007986 */ /* 0x000fe2000c101524 */
[----:B------:R-:W-:Y:S05]  /*7a70*/  EXIT ;  /* 0x000000000000794d */ /* 0x000fea0003800000 */
.L_x_2387:
        /* <DEDUP_REMOVED lines=10> */
.L_x_2390:
[----:B------:R-:W-:-:S04]  /*7b20*/  PRMT R23, RZ, 0x5410, R23 ;  /* 0x00005410ff177816 */ /* 0x000fc80000000017 */
[----:B------:R-:W-:-:S04]  /*7b30*/  F2FP.PACK_AB R5, RZ, R23 ;  /* 0x00000017ff05723e */ /* 0x000fc800000000ff */
[----:B------:R-:W-:-:S05]  /*7b40*/  PRMT R5, R5, 0x5410, RZ ;  /* 0x0000541005057816 */ /* 0x000fca00000000ff */
[----:B------:R-:W-:Y:S01]  /*7b50*/  STG.E [R2.64], R5 ;  /* 0x0000000502007986 */ /* 0x000fe2000c101924 */
[----:B------:R-:W-:Y:S05]  /*7b60*/  EXIT ;  /* 0x000000000000794d */ /* 0x000fea0003800000 */
.L_x_2389:
[----:B------:R-:W-:-:S05]  /*7b70*/  PRMT R4, RZ, 0x5410, R23 ;  /* 0x00005410ff047816 */ /* 0x000fca0000000017 */
[----:B------:R-:W-:-:S06]  /*7b80*/  FMUL.FTZ R4, R4, 1 ;  /* 0x3f80000004047820 */ /* 0x000fcc0000410000 */
[----:B------:R-:W0:Y:S02]  /*7b90*/  F2F.F64.F32 R4, R4 ;  /* 0x0000000400047310 */ /* 0x000e240000201800 */
[----:B0-----:R-:W-:Y:S01]  /*7ba0*/  STG.E.64 [R2.64], R4 ;  /* 0x0000000402007986 */ /* 0x001fe2000c101b24 */
[----:B------:R-:W-:Y:S05]  /*7bb0*/  EXIT ;  /* 0x000000000000794d */ /* 0x000fea0003800000 */
.L_x_2380:
        /* <DEDUP_REMOVED lines=13> */
.L_x_2393:
[----:B------:R-:W-:Y:S01]  /*7c90*/  PRMT R23, RZ, 0x5410, R23 ;  /* 0x00005410ff177816 */ /* 0x000fe20000000017 */
[----:B------:R-:W-:-:S04]  /*7ca0*/  CS2R R6, SRZ ;  /* 0x0000000000067805 */ /* 0x000fc8000001ff00 */
[----:B------:R-:W-:-:S06]  /*7cb0*/  FMUL.FTZ R4, R23, 1 ;  /* 0x3f80000017047820 */ /* 0x000fcc0000410000 */
[----:B------:R-:W0:Y:S02]  /*7cc0*/  F2F.F64.F32 R4, R4 ;  /* 0x0000000400047310 */ /* 0x000e240000201800 */
[----:B0-----:R-:W-:Y:S01]  /*7cd0*/  STG.E.128 [R2.64], R4 ;  /* 0x0000000402007986 */ /* 0x001fe2000c101d24 */
[----:B------:R-:W-:Y:S05]  /*7ce0*/  EXIT ;  /* 0x000000000000794d */ /* 0x000fea0003800000 */
.L_x_2392:
        /* <DEDUP_REMOVED lines=21> */
.L_x_2397:
[----:B------:R-:W-:Y:S05]  /*7e40*/  BSYNC B0 ;  /* 0x0000000000007941 */ /* 0x000fea0003800000 */
.L_x_2396:
[----:B------:R-:W-:-:S05]  /*7e50*/  LOP3.LUT R5, R0, R5, RZ, 0xfc, !PT ;  /* 0x0000000500057212 */ /* 0x000fca00078efcff */
[----:B------:R-:W-:Y:S01]  /*7e60*/  STG.E.U8 [R2.64], R5 ;  /* 0x0000000502007986 */ /* 0x000fe2000c101124 */
[----:B------:R-:W-:Y:S05]  /*7e70*/  EXIT ;  /* 0x000000000000794d */ /* 0x000fea0003800000 */
.L_x_2395:
        /* <DEDUP_REMOVED lines=13> */
.L_x_2399:
[----:B------:R-:W-:Y:S01]  /*7f50*/  IMAD.MOV.U32 R0, RZ, RZ, 0x7f ;  /* 0x0000007fff007424 */ /* 0x000fe200078e00ff */
[----:B------:R-:W-:-:S04]  /*7f60*/  ISETP.GT.U32.AND P0, PT, R4, 0x7f800000, PT ;  /* 0x7f8000000400780c */ /* 0x000fc80003f04070 */
[----:B------:R-:W-:-:S04]  /*7f70*/  SEL R0, R0, 0x7c, P0 ;  /* 0x0000007c00007807 */ /* 0x000fc80000000000 */
.L_x_2400:
[----:B------:R-:W-:Y:S05]  /*7f80*/  BSYNC B0 ;  /* 0x0000000000007941 */ /* 0x000fea0003800000 */
.L_x_2398:
[----:B------:R-:W-:-:S04]  /*7f90*/  LOP3.LUT R4, R23, 0x80000000, RZ, 0xc0, !PT ;  /* 0x8000000017047812 */ /* 0x000fc800078ec0ff */
[----:B------:R-:W-:-:S04]  /*7fa0*/  SHF.R.U32.HI R5, RZ, 0x18, R4 ;  /* 0x00000018ff057819 */ /* 0x000fc80000011604 */
[----:B------:R-:W-:-:S05]  /*7fb0*/  LOP3.LUT R5, R0, R5, RZ, 0xfc, !PT ;  /* 0x0000000500057212 */ /* 0x000fca00078efcff */
[----:B------:R-:W-:Y:S01]  /*7fc0*/  STG.E.U8 [R2.64], R5 ;  /* 0x0000000502007986 */ /* 0x000fe2000c101124 */
[----:B------:R-:W-:Y:S05]  /*7fd0*/  EXIT ;  /* 0x000000000000794d */ /* 0x000fea0003800000 */
.L_x_2394:
[----:B------:R-:W-:Y:S01]  /*7fe0*/  STG.E.U16 [R2.64], R23 ;  /* 0x0000001702007986 */ /* 0x000fe2000c101524 */
[----:B------:R-:W-:Y:S05]  /*7ff0*/  EXIT ;  /* 0x000000000000794d */ /* 0x000fea0003800000 */
.L_x_2391:
        /* <DEDUP_REMOVED lines=12> */
.L_x_2403:
        /* <DEDUP_REMOVED lines=17> */
.L_x_2406:
[----:B------:R-:W-:-:S04]  /*81d0*/  LOP3.LUT R0, R23, 0x80000000, RZ, 0xc0, !PT ;  /* 0x8000000017007812 */ /* 0x000fc800078ec0ff */
[----:B------:R-:W-:-:S04]  /*81e0*/  SHF.R.U32.HI R5, RZ, 0x18, R0 ;  /* 0x00000018ff057819 */ /* 0x000fc80000011600 */
[----:B------:R-:W-:-:S04]  /*81f0*/  LOP3.LUT R4, R4, R5, RZ, 0xfc, !PT ;  /* 0x0000000504047212 */ /* 0x000fc800078efcff */
[----:B------:R-:W-:Y:S02]  /*8200*/  PRMT R0, R4, 0x7610, R0 ;  /* 0x0000761004007816 */ /* 0x000fe40000000000 */
.L_x_2405:
[----:B------:R-:W-:Y:S05]  /*8210*/  BSYNC B0 ;  /* 0x0000000000007941 */ /* 0x000fea0003800000 */
.L_x_2404:
[----:B------:R-:W-:Y:S01]  /*8220*/  STG.E.U8 [R2.64], R0 ;  /* 0x0000000002007986 */ /* 0x000fe2000c101124 */
[----:B------:R-:W-:Y:S05]  /*8230*/  EXIT ;  /* 0x000000000000794d */ /* 0x000fea0003800000 */
.L_x_2402:
        /* <DEDUP_REMOVED lines=17> */
.L_x_2409:
[----:B------:R-:W-:-:S04]  /*8350*/  LOP3.LUT R0, R23, 0x80000000, RZ, 0xc0, !PT ;  /* 0x8000000017007812 */ /* 0x000fc800078ec0ff */
[----:B------:R-:W-:-:S04]  /*8360*/  SHF.R.U32.HI R5, RZ, 0x18, R0 ;  /* 0x00000018ff057819 */ /* 0x000fc80000011600 */
[----:B------:R-:W-:-:S04]  /*8370*/  LOP3.LUT R4, R4, R5, RZ, 0xfc, !PT ;  /* 0x0000000504047212 */ /* 0x000fc800078efcff */
[----:B------:R-:W-:Y:S02]  /*8380*/  PRMT R0, R4, 0x7610, R0 ;  /* 0x0000761004007816 */ /* 0x000fe40000000000 */
.L_x_2408:
[----:B------:R-:W-:Y:S05]  /*8390*/  BSYNC B0 ;  /* 0x0000000000007941 */ /* 0x000fea0003800000 */
.L_x_2407:
[----:B------:R-:W-:Y:S01]  /*83a0*/  STG.E.U8 [R2.64], R0 ;  /* 0x0000000002007986 */ /* 0x000fe2000c101124 */
[----:B------:R-:W-:Y:S05]  /*83b0*/  EXIT ;  /* 0x000000000000794d */ /* 0x000fea0003800000 */
.L_x_2401:
        /* <DEDUP_REMOVED lines=22> */
.L_x_2384:
        /* <DEDUP_REMOVED lines=20> */
.L_x_2411:
[----:B------:R-:W-:-:S06]  /*8660*/  PRMT R4, RZ, 0x5410, R23 ;  /* 0x00005410ff047816 */ /* 0x000fcc0000000017 */
[----:B------:R-:W0:Y:S02]  /*8670*/  F2I.U64.TRUNC R4, R4 ;  /* 0x0000000400047311 */ /* 0x000e24000020d800 */
[----:B0-----:R-:W-:Y:S01]  /*8680*/  STG.E.64 [R2.64], R4 ;  /* 0x0000000402007986 */ /* 0x001fe2000c101b24 */
[----:B------:R-:W-:Y:S05]  /*8690*/  EXIT ;  /* 0x000000000000794d */ /* 0x000fea0003800000 */
.L_x_2410:
[----:B------:R-:W-:-:S06]  /*86a0*/  PRMT R23, RZ, 0x5410, R23 ;  /* 0x00005410ff177816 */ /* 0x000fcc0000000017 */
[----:B------:R-:W0:Y:S02]  /*86b0*/  F2I.FTZ.U32.TRUNC.NTZ R23, R23 ;  /* 0x0000001700177305 */ /* 0x000e24000021f000 */
[----:B0-----:R-:W-:Y:S01]  /*86c0*/  STG.E [R2.64], R23 ;  /* 0x0000001702007986 */ /* 0x001fe2000c101924 */
[----:B------:R-:W-:Y:S05]  /*86d0*/  EXIT ;  /* 0x000000000000794d */ /* 0x000fea0003800000 */
.L_x_2412:
        /* <DEDUP_REMOVED lines=10> */
.L_x_61619:


//--------------------- .text._ZN2at6native18elementwise_kernelILi128ELi4EZNS0_22gpu_kernel_impl_nocastIZNS0_50_GLOBAL__N__2680c7bb_12_PowKernel_cu_b2145a98_318429pow_tensor_scalar_kernel_implIN3c108BFloat16ES6_EEvRNS_18TensorIteratorBaseET0_EUlS6_E_EEvS8_RKT_EUliE_EEviT1_ --------------------------
	.section	.text._ZN2at6native18elementwise_kernelILi128ELi4EZNS0_22gpu_kernel_impl_nocastIZNS0_50_GLOBAL__N__2680c7bb_12_PowKernel_cu_b2145a98_318429pow_tensor_scalar_kernel_implIN3c108BFloat16ES6_EEvRNS_18TensorIteratorBaseET0_EUlS6_E_EEvS8_RKT_EUliE_EEviT1_,"ax",@progbits
	.sectioninfo	@"SHI_REGISTERS=12"
	.align	128
        .global         _ZN2at6native18elementwise_kernelILi128ELi4EZNS0_22gpu_kernel_impl_nocastIZNS0_50_GLOBAL__N__2680c7bb_12_PowKernel_cu_b2145a98_318429pow_tensor_scalar_kernel_implIN3c108BFloat16ES6_EEvRNS_18TensorIteratorBaseET0_EUlS6_E_EEvS8_RKT_EUliE_EEviT1_
        .type           _ZN2at6native18elementwise_kernelILi128ELi4EZNS0_22gpu_kernel_impl_nocastIZNS0_50_GLOBAL__N__2680c7bb_12_PowKernel_cu_b2145a98_318429pow_tensor_scalar_kernel_implIN3c108BFloat16ES6_EEvRNS_18TensorIteratorBaseET0_EUlS6_E_EEvS8_RKT_EUliE_EEviT1_,@function
        .size           _ZN2at6native18elementwise_kernelILi128ELi4EZNS0_22gpu_kernel_impl_nocastIZNS0_50_GLOBAL__N__2680c7bb_12_PowKernel_cu_b2145a98_318429pow_tensor_scalar_kernel_implIN3c108BFloat16ES6_EEvRNS_18TensorIteratorBaseET0_EUlS6_E_EEvS8_RKT_EUliE_EEviT1_,(.L_x_61620 - _ZN2at6native18elementwise_kernelILi128ELi4EZNS0_22gpu_kernel_impl_nocastIZNS0_50_GLOBAL__N__2680c7bb_12_PowKernel_cu_b2145a98_318429pow_tensor_scalar_kernel_implIN3c108BFloat16ES6_EEvRNS_18TensorIteratorBaseET0_EUlS6_E_EEvS8_RKT_EUliE_EEviT1_)
        .other          _ZN2at6native18elementwise_kernelILi128ELi4EZNS0_22gpu_kernel_impl_nocastIZNS0_50_GLOBAL__N__2680c7bb_12_PowKernel_cu_b2145a98_318429pow_tensor_scalar_kernel_implIN3c108BFloat16ES6_EEvRNS_18TensorIteratorBaseET0_EUlS6_E_EEvS8_RKT_EUliE_EEviT1_,@"STO_CUDA_ENTRY STV_DEFAULT"
_ZN2at6native18elementwise_kernelILi128ELi4EZNS0_22gpu_kernel_impl_nocastIZNS0_50_GLOBAL__N__2680c7bb_12_PowKernel_cu_b2145a98_318429pow_tensor_scalar_kernel_implIN3c108BFloat16ES6_EEvRNS_18TensorIteratorBaseET0_EUlS6_E_EEvS8_RKT_EUliE_EEviT1_:
.text._ZN2at6native18elementwise_kernelILi128ELi4EZNS0_22gpu_kernel_impl_nocastIZNS0_50_GLOBAL__N__2680c7bb_12_PowKernel_cu_b2145a98_318429pow_tensor_scalar_kernel_implIN3c108BFloat16ES6_EEvRNS_18TensorIteratorBaseET0_EUlS6_E_EEvS8_RKT_EUliE_EEviT1_:
        /* <DEDUP_REMOVED lines=235> */
.L_x_2415:
[----:B------:R-:W-:-:S04]  /*0eb0*/  IADD3 R4, P0, R3, c[0x0][0x368], RZ ;  /* 0x0000da0003047a10 */ /* 0x000fc80007f1e0ff */
[----:B------:R-:W-:-:S05]  /*0ec0*/  IADD3.X R5, RZ, c[0x0][0x36c], RZ, P0, !PT ;  /* 0x0000db00ff057a10 */ /* 0x000fca00007fe4ff */
[----:B------:R-:W2:Y:S01]  /*0ed0*/  LDG.E.U16 R4, [R4.64] ;  /* 0x0000000404047981 */ /* 0x000ea2000c1e1500 */
[----:B------:R-:W-:Y:S02]  /*0ee0*/  IADD3 R2, P0, R2, c[0x0][0x360], RZ ;  /* 0x0000d80002027a10 */ /* 0x000fe40007f1e0ff */
[----:B------:R-:W-:Y:S02]  /*0ef0*/  IADD3 R0, R0, 0x80, RZ ;  /* 0x0000008000007810 */ /* 0x000fe40007ffe0ff */
[----:B--2---:R-:W-:-:S05]  /*0f00*/  PRMT R4, RZ, 0x5410, R4 ;  /* 0x00005410ff047816 */ /* 0x004fca0000000004 */
[----:B------:R-:W-:-:S05]  /*0f10*/  FMUL.FTZ R3, R4, R4 ;  /* 0x0000000404037220 */ /* 0x000fca0000410000 */
[----:B------:R-:W-:Y:S01]  /*0f20*/  F2FP.BF16.PACK_AB R5, RZ, R3 ;  /* 0x00000003ff05723e */ /* 0x000fe200000010ff */
[----:B------:R-:W-:-:S05]  /*0f30*/  IMAD.X R3, RZ, RZ, c[0x0][0x364], P0 ;  /* 0x0000d900ff037624 */ /* 0x000fca00000e06ff */
[----:B------:R0:W-:Y:S02]  /*0f40*/  STG.E.U16 [R2.64], R5 ;  /* 0x0000000502007986 */ /* 0x0001e4000c101504 */
.L_x_2414:
[----:B------:R-:W-:Y:S05]  /*0f50*/  BSYNC B0 ;  /* 0x0000000000007941 */ /* 0x000fea0003800000 */
.L_x_2413:
        /* <DEDUP_REMOVED lines=230> */
.L_x_2418:
[----:B------:R-:W-:-:S04]  /*1dc0*/  IADD3 R4, P0, R3, c[0x0][0x368], RZ ;  /* 0x0000da0003047a10 */ /* 0x000fc80007f1e0ff */
[----:B------:R-:W-:-:S05]  /*1dd0*/  IADD3.X R5, RZ, c[0x0][0x36c], RZ, P0, !PT ;  /* 0x0000db00ff057a10 */ /* 0x000fca00007fe4ff */
[----:B------:R-:W2:Y:S01]  /*1de0*/  LDG.E.U16 R4, [R4.64] ;  /* 0x0000000404047981 */ /* 0x000ea2000c1e1500 */
[----:B------:R-:W-:Y:S02]  /*1df0*/  IADD3 R2, P0, R2, c[0x0][0x360], RZ ;  /* 0x0000d80002027a10 */ /* 0x000fe40007f1e0ff */
[----:B------:R-:W-:Y:S02]  /*1e00*/  IADD3 R0, R0, 0x80, RZ ;  /* 0x0000008000007810 */ /* 0x000fe40007ffe0ff */
[----:B--2---:R-:W-:-:S05]  /*1e10*/  PRMT R4, RZ, 0x5410, R4 ;  /* 0x00005410ff047816 */ /* 0x004fca0000000004 */
[----:B------:R-:W-:-:S05]  /*1e20*/  FMUL.FTZ R3, R4, R4 ;  /* 0x0000000404037220 */ /* 0x000fca0000410000 */
[----:B------:R-:W-:Y:S02]  /*1e30*/  F2FP.BF16.PACK_AB R5, RZ, R3 ;  /* 0x00000003ff05723e */ /* 0x000fe400000010ff */
[----:B------:R-:W-:Y:S02]  /*1e40*/  IADD3.X R3, RZ, c[0x0][0x364], RZ, P0, !PT ;  /* 0x0000d900ff037a10 */ /* 0x000fe400007fe4ff */
[----:B------:R-:W-:-:S03]  /*1e50*/  ISETP.GE.AND P0, PT, R0, c[0x0][0x160], PT ;  /* 0x0000580000007a0c */ /* 0x000fc60003f06270 */
[----:B------:R0:W-:Y:S10]  /*1e60*/  STG.E.U16 [R2.64], R5 ;  /* 0x0000000502007986 */ /* 0x0001f4000c101504 */
        /* <DEDUP_REMOVED lines=228> */
.L_x_2419:
        /* <DEDUP_REMOVED lines=8> */
[----:B------:R-:W-:-:S05]  /*2d30*/  IADD3.X R3, RZ, c[0x0][0x364], RZ, P0, !PT ;  /* 0x0000d900ff037a10 */ /* 0x000fca00007fe4ff */
[----:B------:R0:W-:Y:S02]  /*2d40*/  STG.E.U16 [R2.64], R5 ;  /* 0x0000000502007986 */ /* 0x0001e4000c101504 */
.L_x_2417:
[----:B------:R-:W-:Y:S05]  /*2d50*/  BSYNC B0 ;  /* 0x0000000000007941 */ /* 0x000fea0003800000 */
.L_x_2416:
        /* <DEDUP_REMOVED lines=229> */
.L_x_2420:
[----:B------:R-:W-:-:S04]  /*3bb0*/  IADD3 R4, P0, R3, c[0x0][0x368], RZ ;  /* 0x0000da0003047a10 */ /* 0x000fc80007f1e0ff */
[----:B------:R-:W-:-:S05]  /*3bc0*/  IADD3.X R5, RZ, c[0x0][0x36c], RZ, P0, !PT ;  /* 0x0000db00ff057a10 */ /* 0x000fca00007fe4ff */
[----:B------:R-:W2:Y:S01]  /*3bd0*/  LDG.E.U16 R4, [R4.64] ;  /* 0x0000000404047981 */ /* 0x000ea2000c1e1500 */
[----:B------:R-:W-:-:S04]  /*3be0*/  IADD3 R2, P0, R2, c[0x0][0x360], RZ ;  /* 0x0000d80002027a10 */ /* 0x000fc80007f1e0ff */
[----:B------:R-:W-:Y:S02]  /*3bf0*/  IADD3.X R3, RZ, c[0x0][0x364], RZ, P0, !PT ;  /* 0x0000d900ff037a10 */ /* 0x000fe400007fe4ff */
[----:B--2---:R-:W-:-:S05]  /*3c00*/  PRMT R4, RZ, 0x5410, R4 ;  /* 0x00005410ff047816 */ /* 0x004fca0000000004 */
[----:B------:R-:W-:-:S05]  /*3c10*/  FMUL.FTZ R0, R4, R4 ;  /* 0x0000000404007220 */ /* 0x000fca0000410000 */
[----:B------:R-:W-:-:S05]  /*3c20*/  F2FP.BF16.PACK_AB R0, RZ, R0 ;  /* 0x00000000ff00723e */ /* 0x000fca00000010ff */
[----:B------:R-:W-:Y:S01]  /*3c30*/  STG.E.U16 [R2.64], R0 ;  /* 0x0000000002007986 */ /* 0x000fe2000c101504 */
[----:B------:R-:W-:Y:S05]  /*3c40*/  EXIT ;  /* 0x000000000000794d */ /* 0x000fea0003800000 */
.L_x_2421:
        /* <DEDUP_REMOVED lines=11> */
.L_x_61620:


//--------------------- .text._ZN2at6native27unrolled_elementwise_kernelIZNS0_50_GLOBAL__N__2680c7bb_12_PowKernel_cu_b2145a98_318429pow_tensor_scalar_kernel_implIN3c108BFloat16ES5_EEvRNS_18TensorIteratorBaseET0_EUlS5_E_St5arrayIPcLm2EELi4E23TrivialOffsetCalculatorILi1EjESE_NS0_6memory15LoadWithoutCastENSF_16StoreWithoutCastEEEviT_S8_T2_T3_T4_T5_ --------------------------
	.section	.text._ZN2at6native27unrolled_elementwise_kernelIZNS0_50_GLOBAL__N__2680c7bb_12_PowKernel_cu_b2145a98_318429pow_tensor_scalar_kernel_implIN3c108BFloat16ES5_EEvRNS_18TensorIteratorBaseET0_EUlS5_E_St5arrayIPcLm2EELi4E23TrivialOffsetCalculatorILi1EjESE_NS0_6memory15LoadWithoutCastENSF_16StoreWithoutCastEEEviT_S8_T2_T3_T4_T5_,"ax",@progbits
	.sectioninfo	@"SHI_REGISTERS=22"
	.align	128
        .global         _ZN2at6native27unrolled_elementwise_kernelIZNS0_50_GLOBAL__N__2680c7bb_12_PowKernel_cu_b2145a98_318429pow_tensor_scalar_kernel_implIN3c108BFloat16ES5_EEvRNS_18TensorIteratorBaseET0_EUlS5_E_St5arrayIPcLm2EELi4E23TrivialOffsetCalculatorILi1EjESE_NS0_6memory15LoadWithoutCastENSF_16StoreWithoutCastEEEviT_S8_T2_T3_T4_T5_
        .type           _ZN2at6native27unrolled_elementwise_kernelIZNS0_50_GLOBAL__N__2680c7bb_12_PowKernel_cu_b2145a98_318429pow_tensor_scalar_kernel_implIN3c108BFloat16ES5_EEvRNS_18TensorIteratorBaseET0_EUlS5_E_St5arrayIPcLm2EELi4E23TrivialOffsetCalculatorILi1EjESE_NS0_6memory15LoadWithoutCastENSF_16StoreWithoutCastEEEviT_S8_T2_T3_T4_T5_,@function
        .size           _ZN2at6native27unrolled_elementwise_kernelIZNS0_50_GLOBAL__N__2680c7bb_12_PowKernel_cu_b2145a98_318429pow_tensor_scalar_kernel_implIN3c108BFloat16ES5_EEvRNS_18TensorIteratorBaseET0_EUlS5_E_St5arrayIPcLm2EELi4E23TrivialOffsetCalculatorILi1EjESE_NS0_6memory15LoadWithoutCastENSF_16StoreWithoutCastEEEviT_S8_T2_T3_T4_T5_,(.L_x_61621 - _ZN2at6native27unrolled_elementwise_kernelIZNS0_50_GLOBAL__N__2680c7bb_12_PowKernel_cu_b2145a98_318429pow_tensor_scalar_kernel_implIN3c108BFloat16ES5_EEvRNS_18TensorIteratorBaseET0_EUlS5_E_St5arrayIPcLm2EELi4E23TrivialOffsetCalculatorILi1EjESE_NS0_6memory15LoadWithoutCastENSF_16StoreWithoutCastEEEviT_S8_T2_T3_T4_T5_)
        .other          _ZN2at6native27unrolled_elementwise_kernelIZNS0_50_GLOBAL__N__2680c7bb_12_PowKernel_cu_b2145a98_318429pow_tensor_scalar_kernel_implIN3c108BFloat16ES5_EEvRNS_18TensorIteratorBaseET0_EUlS5_E_St5arrayIPcLm2EELi4E23TrivialOffsetCalculatorILi1EjESE_NS0_6memory15LoadWithoutCastENSF_16StoreWithoutCastEEEviT_S8_T2_T3_T4_T5_,@"STO_CUDA_ENTRY STV_DEFAULT"
_ZN2at6native27unrolled_elementwise_kernelIZNS0_50_GLOBAL__N__2680c7bb_12_PowKernel_cu_b2145a98_318429pow_tensor_scalar_kernel_implIN3c108BFloat16ES5_EEvRNS_18TensorIteratorBaseET0_EUlS5_E_St5arrayIPcLm2EELi4E23TrivialOffsetCalculatorILi1EjESE_NS0_6memory15LoadWithoutCastENSF_16StoreWithoutCastEEEviT_S8_T2_T3_T4_T5_:
.text._ZN2at6native27unrolled_elementwise_kernelIZNS0_50_GLOBAL__N__2680c7bb_12_PowKernel_cu_b2145a98_318429pow_tensor_scalar_kernel_implIN3c108BFloat16ES5_EEvRNS_18TensorIteratorBaseET0_EUlS5_E_St5arrayIPcLm2EELi4E23TrivialOffsetCalculatorILi1EjESE_NS0_6memory15LoadWithoutCastENSF_16StoreWithoutCastEEEviT_S8_T2_T3_T4_T5_:
        /* <DEDUP_REMOVED lines=13> */
[----:B------:R-:W-:-:S05]  /*00d0*/  @!P0 IMAD.WIDE.U32 R8, R8, R9, c[0x0][0x178] ;  /* 0x00005e0008088625 */ /* 0x000fca00078e0009 */
[----:B------:R0:W2:Y:S05]  /*00e0*/  @!P0 LDG.E.U16 R7, [R8.64] ;  /* 0x0000000408078981 */ /* 0x0000aa000c1e1500 */
[----:B------:R-:W-:Y:S01]  /*00f0*/  @!P1 IMAD R10, R0, 0x200, R3 ;  /* 0x00000200000a9824 */ /* 0x000fe200078e0203 */
[----:B------:R-:W-:Y:S01]  /*0100*/  @!P1 IADD3 R3, R3, 0x80, RZ ;  /* 0x0000008003039810 */ /* 0x000fe20007ffe0ff */
[----:B------:R-:W-:-:S03]  /*0110*/  @!P1 IMAD.MOV.U32 R11, RZ, RZ, 0x2 ;  /* 0x00000002ff0b9424 */ /* 0x000fc600078e00ff */
[----:B------:R-:W-:Y:S01]  /*0120*/  ISETP.GE.AND P3, PT, R3, R2, PT ;  /* 0x000000020300720c */ /* 0x000fe20003f66270 */
[----:B------:R-:W-:Y:S01]  /*0130*/  @!P1 IMAD.WIDE.U32 R10, R10, R11, c[0x0][0x178] ;  /* 0x00005e000a0a9625 */ /* 0x000fe200078e000b */
[----:B------:R-:W-:Y:S02]  /*0140*/  PRMT R4, RZ, 0x7610, R4 ;  /* 0x00007610ff047816 */ /* 0x000fe40000000004 */
[----:B------:R-:W-:-:S04]  /*0150*/  PRMT R6, RZ, 0x7610, R6 ;  /* 0x00007610ff067816 */ /* 0x000fc80000000006 */
[----:B------:R1:W3:Y:S05]  /*0160*/  @!P1 LDG.E.U16 R4, [R10.64] ;  /* 0x000000040a049981 */ /* 0x0002ea000c1e1500 */
[----:B------:R-:W-:Y:S01]  /*0170*/  @!P3 IMAD R12, R0, 0x200, R3 ;  /* 0x00000200000cb824 */ /* 0x000fe200078e0203 */
[----:B------:R-:W-:Y:S01]  /*0180*/  @!P3 IADD3 R3, R3, 0x80, RZ ;  /* 0x000000800303b810 */ /* 0x000fe20007ffe0ff */
[----:B------:R-:W-:-:S04]  /*0190*/  @!P3 IMAD.MOV.U32 R13, RZ, RZ, 0x2 ;  /* 0x00000002ff0db424 */ /* 0x000fc800078e00ff */
[----:B------:R-:W-:-:S05]  /*01a0*/  @!P3 IMAD.WIDE.U32 R12, R12, R13, c[0x0][0x178] ;  /* 0x00005e000c0cb625 */ /* 0x000fca00078e000d */
[----:B------:R4:W3:Y:S01]  /*01b0*/  @!P3 LDG.E.U16 R6, [R12.64] ;  /* 0x000000040c06b981 */ /* 0x0008e2000c1e1500 */
[----:B------:R-:W-:Y:S01]  /*01c0*/  ISETP.GE.AND P2, PT, R3, R2, PT ;  /* 0x000000020300720c */ /* 0x000fe20003f46270 */
[----:B-1----:R-:W-:-:S12]  /*01d0*/  @!P0 IMAD R10, R0, 0x200, R17 ;  /* 0x00000200000a8824 */ /* 0x002fd800078e0211 */
[--C-:B------:R-:W-:Y:S02]  /*01e0*/  @!P2 IMAD R5, R0, 0x200, R3.reuse ;  /* 0x000002000005a824 */ /* 0x100fe400078e0203 */
[----:B------:R-:W-:Y:S01]  /*01f0*/  @!P2 IMAD.MOV.U32 R14, RZ, RZ, 0x2 ;  /* 0x00000002ff0ea424 */ /* 0x000fe200078e00ff */
[----:B------:R-:W-:-:S03]  /*0200*/  PRMT R3, RZ, 0x7610, R3 ;  /* 0x00007610ff037816 */ /* 0x000fc60000000003 */
[----:B0-----:R-:W-:-:S04]  /*0210*/  @!P2 IMAD.WIDE.U32 R8, R5, R14, c[0x0][0x178] ;  /* 0x00005e000508a625 */ /* 0x001fc800078e000e */
[----:B------:R-:W-:Y:S01]  /*0220*/  IMAD.MOV.U32 R5, RZ, RZ, R17 ;  /* 0x000000ffff057224 */ /* 0x000fe200078e0011 */
[----:B------:R0:W5:Y:S01]  /*0230*/  @!P2 LDG.E.U16 R3, [R8.64] ;  /* 0x000000040803a981 */ /* 0x000162000c1e1500 */
[----:B----4-:R-:W-:-:S03]  /*0240*/  @!P0 IMAD.MOV.U32 R13, RZ, RZ, 0x2 ;  /* 0x00000002ff0d8424 */ /* 0x010fc600078e00ff */
[C---:B------:R-:W-:Y:S02]  /*0250*/  IADD3 R19, R5.reuse, 0x80, RZ ;  /* 0x0000008005137810 */ /* 0x040fe40007ffe0ff */
[----:B------:R-:W-:Y:S01]  /*0260*/  IADD3 R15, R5, 0x100, RZ ;  /* 0x00000100050f7810 */ /* 0x000fe20007ffe0ff */
[----:B0-----:R-:W-:Y:S01]  /*0270*/  @!P0 IMAD.WIDE.U32 R8, R10, R13, c[0x0][0x170] ;  /* 0x00005c000a088625 */ /* 0x001fe200078e000d */
[-C--:B------:R-:W-:Y:S02]  /*0280*/  ISETP.GE.AND P2, PT, R19, R2.reuse, PT ;  /* 0x000000021300720c */ /* 0x080fe40003f46270 */
[----:B------:R-:W-:Y:S02]  /*0290*/  ISETP.GE.AND P3, PT, R15, R2, PT ;  /* 0x000000020f00720c */ /* 0x000fe40003f66270 */
[----:B------:R-:W-:Y:S01]  /*02a0*/  IADD3 R11, R5, 0x180, RZ ;  /* 0x00000180050b7810 */ /* 0x000fe20007ffe0ff */
[----:B------:R-:W-:-:S05]  /*02b0*/  @!P0 IMAD.MOV.U32 R5, RZ, RZ, R19 ;  /* 0x000000ffff058224 */ /* 0x000fca00078e0013 */
[-C--:B------:R-:W-:Y:S01]  /*02c0*/  ISETP.GE.AND P4, PT, R5, R2.reuse, PT ;  /* 0x000000020500720c */ /* 0x080fe20003f86270 */
[----:B------:R-:W-:Y:S01]  /*02d0*/  BSSY B0, `(.L_x_2422) ;  /* 0x0000019000007945 */ /* 0x000fe20003800000 */
[----:B------:R-:W-:Y:S02]  /*02e0*/  ISETP.GE.AND P1, PT, R11, R2, PT ;  /* 0x000000020b00720c */ /* 0x000fe40003f26270 */
[----:B--2---:R-:W-:-:S05]  /*02f0*/  @!P0 PRMT R7, RZ, 0x5410, R7 ;  /* 0x00005410ff078816 */ /* 0x004fca0000000007 */
[----:B------:R-:W-:-:S05]  /*0300*/  @!P0 FMUL.FTZ R7, R7, R7 ;  /* 0x0000000707078220 */ /* 0x000fca0000410000 */
[----:B------:R-:W-:-:S04]  /*0310*/  @!P0 F2FP.BF16.PACK_AB R7, RZ, R7 ;  /* 0x00000007ff07823e */ /* 0x000fc800000010ff */
[----:B------:R-:W-:-:S05]  /*0320*/  PRMT R10, R7, 0x7610, R10 ;  /* 0x00007610070a7816 */ /* 0x000fca000000000a */
[----:B------:R0:W-:Y:S01]  /*0330*/  @!P0 STG.E.U16 [R8.64], R10 ;  /* 0x0000000a08008986 */ /* 0x0001e2000c101504 */
[----:B---3--:R-:W-:-:S05]  /*0340*/  @!P2 PRMT R4, RZ, 0x5410, R4 ;  /* 0x00005410ff04a816 */ /* 0x008fca0000000004 */
[----:B------:R-:W-:Y:S01]  /*0350*/  @!P2 FMUL.FTZ R4, R4, R4 ;  /* 0x000000040404a220 */ /* 0x000fe20000410000 */
[----:B------:R-:W-:-:S05]  /*0360*/  @!P3 PRMT R6, RZ, 0x5410, R6 ;  /* 0x00005410ff06b816 */ /* 0x000fca0000000006 */
[----:B------:R-:W-:Y:S01]  /*0370*/  @!P3 FMUL.FTZ R6, R6, R6 ;  /* 0x000000060606b220 */ /* 0x000fe20000410000 */
[----:B------:R-:W-:-:S04]  /*0380*/  @!P2 F2FP.BF16.PACK_AB R4, RZ, R4 ;  /* 0x00000004ff04a23e */ /* 0x000fc800000010ff */
[----:B------:R-:W-:Y:S01]  /*0390*/  @!P3 F2FP.BF16.PACK_AB R7, RZ, R6 ;  /* 0x00000006ff07b23e */ /* 0x000fe200000010ff */
[----:B------:R-:W-:Y:S05]  /*03a0*/  @P4 BRA `(.L_x_2423) ;  /* 0x000000b000004947 */ /* 0x000fea0003800000 */
[----:B0-----:R-:W-:Y:S01]  /*03b0*/  IMAD R6, R0, 0x200, R5 ;  /* 0x0000020000067824 */ /* 0x001fe200078e0205 */
        /* <DEDUP_REMOVED lines=10> */
.L_x_2423:
[----:B0-----:R-:W-:Y:S05]  /*0460*/  BSYNC B0 ;  /* 0x0000000000007941 */ /* 0x001fea0003800000 */
.L_x_2422:
[----:B------:R-:W-:Y:S02]  /*0470*/  ISETP.GE.AND P0, PT, R5, R2, PT ;  /* 0x000000020500720c */ /* 0x000fe40003f06270 */
[----:B-----5:R-:W-:-:S05]  /*0480*/  @!P1 PRMT R3, RZ, 0x5410, R3 ;  /* 0x00005410ff039816 */ /* 0x020fca0000000003 */
        /* <DEDUP_REMOVED lines=9> */
.L_x_2424:
        /* <DEDUP_REMOVED lines=14> */
.L_x_61621:


//--------------------- .text._ZN2at6native29vectorized_elementwise_kernelILi2EZNS0_50_GLOBAL__N__2680c7bb_12_PowKernel_cu_b2145a98_318429pow_tensor_scalar_kernel_implIN3c108BFloat16ES5_EEvRNS_18TensorIteratorBaseET0_EUlS5_E_St5arrayIPcLm2EEEEviS8_T1_ --------------------------
	.section	.text._ZN2at6native29vectorized_elementwise_kernelILi2EZNS0_50_GLOBAL__N__2680c7bb_12_PowKernel_cu_b2145a98_318429pow_tensor_scalar_kernel_implIN3c108BFloat16ES5_EEvRNS_18TensorIteratorBaseET0_EUlS5_E_St5arrayIPcLm2EEEEviS8_T1_,"ax",@progbits
	.sectioninfo	@"SHI_REGISTERS=30"
	.align	128
        .global         _ZN2at6native29vectorized_elementwise_kernelILi2EZNS0_50_GLOBAL__N__2680c7bb_12_PowKernel_cu_b2145a98_318429pow_tensor_scalar_kernel_implIN3c108BFloat16ES5_EEvRNS_18TensorIteratorBaseET0_EUlS5_E_St5arrayIPcLm2EEEEviS8_T1_
        .type           _ZN2at6native29vectorized_elementwise_kernelILi2EZNS0_50_GLOBAL__N__2680c7bb_12_PowKernel_cu_b2145a98_318429pow_tensor_scalar_kernel_implIN3c108BFloat16ES5_EEvRNS_18TensorIteratorBaseET0_EUlS5_E_St5arrayIPcLm2EEEEviS8_T1_,@function
        .size           _ZN2at6native29vectorized_elementwise_kernelILi2EZNS0_50_GLOBAL__N__2680c7bb_12_PowKernel_cu_b2145a98_318429pow_tensor_scalar_kernel_implIN3c108BFloat16ES5_EEvRNS_18TensorIteratorBaseET0_EUlS5_E_St5arrayIPcLm2EEEEviS8_T1_,(.L_x_61622 - _ZN2at6native29vectorized_elementwise_kernelILi2EZNS0_50_GLOBAL__N__2680c7bb_12_PowKernel_cu_b2145a98_318429pow_tensor_scalar_kernel_implIN3c108BFloat16ES5_EEvRNS_18TensorIteratorBaseET0_EUlS5_E_St5arrayIPcLm2EEEEviS8_T1_)
        .other          _ZN2at6native29vectorized_elementwise_kernelILi2EZNS0_50_GLOBAL__N__2680c7bb_12_PowKernel_cu_b2145a98_318429pow_tensor_scalar_kernel_implIN3c108BFloat16ES5_EEvRNS_18TensorIteratorBaseET0_EUlS5_E_St5arrayIPcLm2EEEEviS8_T1_,@"STO_CUDA_ENTRY STV_DEFAULT"
_ZN2at6native29vectorized_elementwise_kernelILi2EZNS0_50_GLOBAL__N__2680c7bb_12_PowKernel_cu_b2145a98_318429pow_tensor_scalar_kernel_implIN3c108BFloat16ES5_EEvRNS_18TensorIteratorBaseET0_EUlS5_E_St5arrayIPcLm2EEEEviS8_T1_:
.text._ZN2at6native29vectorized_elementwise_kernelILi2EZNS0_50_GLOBAL__N__2680c7bb_12_PowKernel_cu_b2145a98_318429pow_tensor_scalar_kernel_implIN3c108BFloat16ES5_EEvRNS_18TensorIteratorBaseET0_EUlS5_E_St5arrayIPcLm2EEEEviS8_T1_:
        /* <DEDUP_REMOVED lines=15> */
[----:B------:R-:W-:-:S06]  /*00f0*/  IMAD.WIDE.U32 R2, R2, R3, c[0x0][0x170] ;  /* 0x00005c0002027625 */ /* 0x000fcc00078e0003 */
[----:B------:R-:W-:Y:S01]  /*0100*/  IMAD.WIDE R2, R13, 0x4, R2 ;  /* 0x000000040d027825 */ /* 0x000fe200078e0202 */
[--C-:B--2---:R-:W-:Y:S02]  /*0110*/  PRMT R0, RZ, 0x5410, R6.reuse ;  /* 0x00005410ff007816 */ /* 0x104fe40000000006 */
[----:B0-----:R-:W-:Y:S02]  /*0120*/  PRMT R4, RZ, 0x7610, R6 ;  /* 0x00007610ff047816 */ /* 0x001fe40000000006 */
[--C-:B---3--:R-:W-:Y:S01]  /*0130*/  PRMT R6, RZ, 0x5410, R7.reuse ;  /* 0x00005410ff067816 */ /* 0x108fe20000000007 */
[----:B------:R-:W-:Y:S01]  /*0140*/  FMUL.FTZ R0, R0, R0 ;  /* 0x0000000000007220 */ /* 0x000fe20000410000 */
[----:B------:R-:W-:Y:S01]  /*0150*/  PRMT R7, RZ, 0x7610, R7 ;  /* 0x00007610ff077816 */ /* 0x000fe20000000007 */
[----:B------:R-:W-:Y:S01]  /*0160*/  FMUL.FTZ R5, R4, R4 ;  /* 0x0000000404057220 */ /* 0x000fe20000410000 */
[--C-:B----4-:R-:W-:Y:S01]  /*0170*/  PRMT R8, RZ, 0x5410, R9.reuse ;  /* 0x00005410ff087816 */ /* 0x110fe20000000009 */
[----:B------:R-:W-:Y:S01]  /*0180*/  FMUL.FTZ R6, R6, R6 ;  /* 0x0000000606067220 */ /* 0x000fe20000410000 */
[----:B------:R-:W-:Y:S01]  /*0190*/  PRMT R9, RZ, 0x7610, R9 ;  /* 0x00007610ff097816 */ /* 0x000fe20000000009 */
[----:B------:R-:W-:Y:S01]  /*01a0*/  FMUL.FTZ R7, R7, R7 ;  /* 0x0000000707077220 */ /* 0x000fe20000410000 */
[--C-:B-----5:R-:W-:Y:S01]  /*01b0*/  PRMT R10, RZ, 0x5410, R11.reuse ;  /* 0x00005410ff0a7816 */ /* 0x120fe2000000000b */
[----:B------:R-:W-:Y:S01]  /*01c0*/  FMUL.FTZ R8, R8, R8 ;  /* 0x0000000808087220 */ /* 0x000fe20000410000 */
[----:B------:R-:W-:Y:S01]  /*01d0*/  PRMT R11, RZ, 0x7610, R11 ;  /* 0x00007610ff0b7816 */ /* 0x000fe2000000000b */
[----:B------:R-:W-:Y:S01]  /*01e0*/  FMUL.FTZ R9, R9, R9 ;  /* 0x0000000909097220 */ /* 0x000fe20000410000 */
[----:B------:R-:W-:Y:S01]  /*01f0*/  F2FP.BF16.PACK_AB R5, R5, R0 ;  /* 0x000000000505723e */ /* 0x000fe200000010ff */
[----:B------:R-:W-:Y:S01]  /*0200*/  FMUL.FTZ R10, R10, R10 ;  /* 0x0000000a0a0a7220 */ /* 0x000fe20000410000 */
[----:B------:R-:W-:Y:S01]  /*0210*/  F2FP.BF16.PACK_AB R7, R7, R6 ;  /* 0x000000060707723e */ /* 0x000fe200000010ff */
[----:B------:R-:W-:Y:S01]  /*0220*/  FMUL.FTZ R11, R11, R11 ;  /* 0x0000000b0b0b7220 */ /* 0x000fe20000410000 */
[----:B------:R-:W-:Y:S01]  /*0230*/  F2FP.BF16.PACK_AB R9, R9, R8 ;  /* 0x000000080909723e */ /* 0x000fe200000010ff */
[----:B------:R-:W-:Y:S03]  /*0240*/  STG.E [R2.64], R5 ;  /* 0x0000000502007986 */ /* 0x000fe6000c101904 */
[----:B------:R-:W-:Y:S01]  /*0250*/  F2FP.BF16.PACK_AB R11, R11, R10 ;  /* 0x0000000a0b0b723e */ /* 0x000fe200000010ff */
[----:B------:R-:W-:Y:S04]  /*0260*/  STG.E [R2.64+0x200], R7 ;  /* 0x0002000702007986 */ /* 0x000fe8000c101904 */
[----:B------:R-:W-:Y:S04]  /*0270*/  STG.E [R2.64+0x400], R9 ;  /* 0x0004000902007986 */ /* 0x000fe8000c101904 */
[----:B------:R-:W-:Y:S01]  /*0280*/  STG.E [R2.64+0x600], R11 ;  /* 0x0006000b02007986 */ /* 0x000fe2000c101904 */
[----:B------:R-:W-:Y:S05]  /*0290*/  EXIT ;  /* 0x000000000000794d */ /* 0x000fea0003800000 */
.L_x_2425:
[----:B------:R-:W0:Y:S01]  /*02a0*/  S2R R11, SR_TID.X ;  /* 0x00000000000b7919 */ /* 0x000e220000002100 */
[----:B------:R-:W-:-:S02]  /*02b0*/  PRMT R6, RZ, 0x7610, R6 ;  /* 0x00007610ff067816 */ /* 0x000fc40000000006 */
[----:B------:R-:W-:Y:S02]  /*02c0*/  PRMT R3, RZ, 0x7610, R3 ;  /* 0x00007610ff037816 */ /* 0x000fe40000000003 */
[----:B0-----:R-:W-:Y:S01]  /*02d0*/  ISETP.GE.AND P0, PT, R11, R0, PT ;  /* 0x000000000b00720c */ /* 0x001fe20003f06270 */
[----:B------:R-:W-:-:S12]  /*02e0*/  IMAD.MOV.U32 R9, RZ, RZ, R11 ;  /* 0x000000ffff097224 */ /* 0x000fd800078e000b */
[----:B------:R-:W-:Y:S01]  /*02f0*/  @!P0 IADD3 R9, R11, 0x80, RZ ;  /* 0x000000800b098810 */ /* 0x000fe20007ffe0ff */
[----:B------:R-:W-:Y:S02]  /*0300*/  @!P0 IMAD.IADD R14, R2, 0x1, R11 ;  /* 0x00000001020e8824 */ /* 0x000fe400078e020b */
[----:B------:R-:W-:Y:S01]  /*0310*/  @!P0 IMAD.MOV.U32 R15, RZ, RZ, 0x2 ;  /* 0x00000002ff0f8424 */ /* 0x000fe200078e00ff */
[----:B------:R-:W-:-:S03]  /*0320*/  ISETP.GE.AND P6, PT, R9, R0, PT ;  /* 0x000000000900720c */ /* 0x000fc60003fc6270 */
[----:B------:R-:W-:-:S05]  /*0330*/  @!P0 IMAD.WIDE.U32 R14, R14, R15, c[0x0][0x178] ;  /* 0x00005e000e0e8625 */ /* 0x000fca00078e000f */
[----:B------:R0:W2:Y:S05]  /*0340*/  @!P0 LDG.E.U16 R6, [R14.64] ;  /* 0x000000040e068981 */ /* 0x0000aa000c1e1500 */
[----:B------:R-:W-:Y:S01]  /*0350*/  @!P6 IMAD.IADD R18, R2, 0x1, R9 ;  /* 0x000000010212e824 */ /* 0x000fe200078e0209 */
[----:B------:R-:W-:Y:S01]  /*0360*/  @!P6 IADD3 R9, R9, 0x80, RZ ;  /* 0x000000800909e810 */ /* 0x000fe20007ffe0ff */
[----:B------:R-:W-:-:S03]  /*0370*/  @!P6 IMAD.MOV.U32 R19, RZ, RZ, 0x2 ;  /* 0x00000002ff13e424 */ /* 0x000fc600078e00ff */
[----:B------:R-:W-:Y:S01]  /*0380*/  ISETP.GE.AND P5, PT, R9, R0, PT ;  /* 0x000000000900720c */ /* 0x000fe20003fa6270 */
[----:B------:R-:W-:-:S05]  /*0390*/  @!P6 IMAD.WIDE.U32 R18, R18, R19, c[0x0][0x178] ;  /* 0x00005e001212e625 */ /* 0x000fca00078e0013 */
[----:B------:R1:W3:Y:S07]  /*03a0*/  @!P6 LDG.E.U16 R3, [R18.64] ;  /* 0x000000041203e981 */ /* 0x0002ee000c1e1500 */
        /* <DEDUP_REMOVED lines=12> */
[----:B------:R-:W-:-:S12]  /*0470*/  @!P4 IMAD.MOV.U32 R13, RZ, RZ, 0x2 ;  /* 0x00000002ff0dc424 */ /* 0x000fd800078e00ff */
[----:B------:R-:W-:Y:S01]  /*0480*/  @!P1 IMAD.IADD R12, R2, 0x1, R9 ;  /* 0x00000001020c9824 */ /* 0x000fe200078e0209 */
[----:B------:R-:W-:-:S04]  /*0490*/  @!P1 IADD3 R9, R9, 0x80, RZ ;  /* 0x0000008009099810 */ /* 0x000fc80007ffe0ff */
[----:B------:R-:W-:Y:S01]  /*04a0*/  ISETP.GE.AND P6, PT, R9, R0, PT ;  /* 0x000000000900720c */ /* 0x000fe20003fc6270 */
[----:B-1----:R-:W-:Y:S01]  /*04b0*/  @!P4 IMAD.WIDE.U32 R18, R10, R13, c[0x0][0x178] ;  /* 0x00005e000a12c625 */ /* 0x002fe200078e000d */
[----:B------:R-:W-:-:S03]  /*04c0*/  PRMT R4, RZ, 0x7610, R4 ;  /* 0x00007610ff047816 */ /* 0x000fc60000000004 */
[----:B------:R-:W-:Y:S02]  /*04d0*/  @!P2 IMAD.MOV.U32 R13, RZ, RZ, 0x2 ;  /* 0x00000002ff0da424 */ /* 0x000fe400078e00ff */
[----:B0-----:R-:W-:Y:S01]  /*04e0*/  @!P1 IMAD.MOV.U32 R15, RZ, RZ, 0x2 ;  /* 0x00000002ff0f9424 */ /* 0x001fe200078e00ff */
[----:B------:R-:W-:Y:S01]  /*04f0*/  PRMT R7, RZ, 0x7610, R7 ;  /* 0x00007610ff077816 */ /* 0x000fe20000000007 */
[----:B------:R-:W-:Y:S01]  /*0500*/  @!P5 IMAD.MOV.U32 R17, RZ, RZ, 0x2 ;  /* 0x00000002ff11d424 */ /* 0x000fe200078e00ff */
[----:B------:R-:W-:Y:S01]  /*0510*/  PRMT R5, RZ, 0x7610, R5 ;  /* 0x00007610ff057816 */ /* 0x000fe20000000005 */
[----:B------:R-:W-:Y:S01]  /*0520*/  @!P3 IMAD.MOV.U32 R21, RZ, RZ, 0x2 ;  /* 0x00000002ff15b424 */ /* 0x000fe200078e00ff */
[----:B------:R0:W4:Y:S01]  /*0530*/  @!P4 LDG.E.U16 R4, [R18.64] ;  /* 0x000000041204c981 */ /* 0x000122000c1e1500 */
[----:B------:R-:W-:Y:S02]  /*0540*/  @!P6 IMAD.IADD R22, R2, 0x1, R9 ;  /* 0x000000010216e824 */ /* 0x000fe400078e0209 */
[----:B------:R-:W-:-:S02]  /*0550*/  @!P6 IMAD.MOV.U32 R23, RZ, RZ, 0x2 ;  /* 0x00000002ff17e424 */ /* 0x000fc400078e00ff */
[----:B------:R-:W-:Y:S01]  /*0560*/  @!P2 IMAD.WIDE.U32 R8, R8, R13, c[0x0][0x178] ;  /* 0x00005e000808a625 */ /* 0x000fe200078e000d */
[----:B------:R-:W-:Y:S02]  /*0570*/  PRMT R10, RZ, 0x7610, R10 ;  /* 0x00007610ff0a7816 */ /* 0x000fe4000000000a */
[----:B------:R-:W-:Y:S01]  /*0580*/  PRMT R14, RZ, 0x7610, R14 ;  /* 0x00007610ff0e7816 */ /* 0x000fe2000000000e */
[----:B------:R-:W-:Y:S01]  /*0590*/  @!P1 IMAD.WIDE.U32 R12, R12, R15, c[0x0][0x178] ;  /* 0x00005e000c0c9625 */ /* 0x000fe200078e000f */
[----:B------:R-:W-:Y:S02]  /*05a0*/  PRMT R15, RZ, 0x7610, R15 ;  /* 0x00007610ff0f7816 */ /* 0x000fe4000000000f */
[----:B------:R1:W5:Y:S01]  /*05b0*/  @!P2 LDG.E.U16 R10, [R8.64] ;  /* 0x00000004080aa981 */ /* 0x000362000c1e1500 */
[----:B------:R-:W-:-:S03]  /*05c0*/  @!P5 IMAD.WIDE.U32 R16, R16, R17, c[0x0][0x178] ;  /* 0x00005e001010d625 */ /* 0x000fc600078e0011 */
[----:B------:R1:W5:Y:S01]  /*05d0*/  @!P1 LDG.E.U16 R14, [R12.64] ;  /* 0x000000040c0e9981 */ /* 0x000362000c1e1500 */
[----:B------:R-:W-:-:S03]  /*05e0*/  @!P3 IMAD.WIDE.U32 R20, R20, R21, c[0x0][0x178] ;  /* 0x00005e001414b625 */ /* 0x000fc600078e0015 */
[----:B------:R1:W5:Y:S01]  /*05f0*/  @!P5 LDG.E.U16 R7, [R16.64] ;  /* 0x000000041007d981 */ /* 0x000362000c1e1500 */
[----:B0-----:R-:W-:-:S03]  /*0600*/  @!P6 IMAD.WIDE.U32 R18, R22, R23, c[0x0][0x178] ;  /* 0x00005e001612e625 */ /* 0x001fc600078e0017 */
[----:B------:R0:W5:Y:S04]  /*0610*/  @!P3 LDG.E.U16 R5, [R20.64] ;  /* 0x000000041405b981 */ /* 0x000168000c1e1500 */
[----:B------:R0:W5:Y:S01]  /*0620*/  @!P6 LDG.E.U16 R15, [R18.64] ;  /* 0x00000004120fe981 */ /* 0x000162000c1e1500 */
[----:B-1----:R-:W-:-:S04]  /*0630*/  IADD3 R17, R11, 0x80, RZ ;  /* 0x000000800b117810 */ /* 0x002fc80007ffe0ff */
[----:B------:R-:W-:Y:S02]  /*0640*/  ISETP.GE.AND P6, PT, R17, R0, PT ;  /* 0x000000001100720c */ /* 0x000fe40003fc6270 */
[C---:B0-----:R-:W-:Y:S02]  /*0650*/  IADD3 R21, R11.reuse, 0x100, RZ ;  /* 0x000001000b157810 */ /* 0x041fe40007ffe0ff */
[C---:B------:R-:W-:Y:S02]  /*0660*/  IADD3 R23, R11.reuse, 0x180, RZ ;  /* 0x000001800b177810 */ /* 0x040fe40007ffe0ff */
[C---:B------:R-:W-:Y:S02]  /*0670*/  IADD3 R25, R11.reuse, 0x200, RZ ;  /* 0x000002000b197810 */ /* 0x040fe40007ffe0ff */
[C---:B------:R-:W-:Y:S02]  /*0680*/  IADD3 R27, R11.reuse, 0x280, RZ ;  /* 0x000002800b1b7810 */ /* 0x040fe40007ffe0ff */
[----:B------:R-:W-:-:S02]  /*0690*/  IADD3 R9, R11, 0x300, RZ ;  /* 0x000003000b097810 */ /* 0x000fc40007ffe0ff */
[----:B------:R-:W-:Y:S01]  /*06a0*/  IADD3 R13, R11, 0x380, RZ ;  /* 0x000003800b0d7810 */ /* 0x000fe20007ffe0ff */
[----:B------:R-:W-:Y:S01]  /*06b0*/  @!P0 IMAD.IADD R8, R2, 0x1, R11 ;  /* 0x0000000102088824 */ /* 0x000fe200078e020b */
[-C--:B------:R-:W-:Y:S01]  /*06c0*/  ISETP.GE.AND P1, PT, R21, R0.reuse, PT ;  /* 0x000000001500720c */ /* 0x080fe20003f26270 */
[----:B------:R-:W-:Y:S01]  /*06d0*/  @!P0 IMAD.MOV.U32 R19, RZ, RZ, 0x2 ;  /* 0x00000002ff138424 */ /* 0x000fe200078e00ff */
[-C--:B------:R-:W-:Y:S02]  /*06e0*/  ISETP.GE.AND P2, PT, R23, R0.reuse, PT ;  /* 0x000000001700720c */ /* 0x080fe40003f46270 */
[-C--:B------:R-:W-:Y:S02]  /*06f0*/  ISETP.GE.AND P3, PT, R25, R0.reuse, PT ;  /* 0x000000001900720c */ /* 0x080fe40003f66270 */
[-C--:B------:R-:W-:Y:S02]  /*0700*/  ISETP.GE.AND P4, PT, R27, R0.reuse, PT ;  /* 0x000000001b00720c */ /* 0x080fe40003f86270 */
[----:B------:R-:W-:Y:S01]  /*0710*/  ISETP.GE.AND P5, PT, R9, R0, PT ;  /* 0x000000000900720c */ /* 0x000fe20003fa6270 */
[----:B------:R-:W-:-:S04]  /*0720*/  @!P0 IMAD.WIDE.U32 R8, R8, R19, c[0x0][0x170] ;  /* 0x00005c0008088625 */ /* 0x000fc800078e0013 */
[----:B------:R-:W-:Y:S01]  /*0730*/  @!P0 IMAD.MOV.U32 R11, RZ, RZ, R17 ;  /* 0x000000ffff0b8224 */ /* 0x000fe200078e0011 */
[----:B------:R-:W-:Y:S01]  /*0740*/  BSSY B0, `(.L_x_2426) ;  /* 0x000004a000007945 */ /* 0x000fe20003800000 */
[----:B------:R-:W-:Y:S01]  /*0750*/  BSSY B1, `(.L_x_2427) ;  /* 0x0000042000017945 */ /* 0x000fe20003800000 */
[----:B--2---:R-:W-:-:S05]  /*0760*/  @!P0 PRMT R6, RZ, 0x5410, R6 ;  /* 0x00005410ff068816 */ /* 0x004fca0000000006 */
[----:B------:R-:W-:Y:S01]  /*0770*/  @!P0 FMUL.FTZ R6, R6, R6 ;  /* 0x0000000606068220 */ /* 0x000fe20000410000 */
[----:B---3--:R-:W-:-:S05]  /*0780*/  @!P6 PRMT R3, RZ, 0x5410, R3 ;  /* 0x00005410ff03e816 */ /* 0x008fca0000000003 */
[----:B------:R-:W-:Y:S01]  /*0790*/  @!P6 FMUL.FTZ R3, R3, R3 ;  /* 0x000000030303e220 */ /* 0x000fe20000410000 */
[----:B------:R-:W-:-:S04]  /*07a0*/  @!P0 F2FP.BF16.PACK_AB R6, RZ, R6 ;  /* 0x00000006ff06823e */ /* 0x000fc800000010ff */
[----:B------:R-:W-:Y:S02]  /*07b0*/  @!P6 F2FP.BF16.PACK_AB R3, RZ, R3 ;  /* 0x00000003ff03e23e */ /* 0x000fe400000010ff */
[----:B------:R-:W-:Y:S02]  /*07c0*/  ISETP.GE.AND P6, PT, R13, R0, PT ;  /* 0x000000000d00720c */ /* 0x000fe40003fc6270 */
[----:B------:R-:W-:-:S05]  /*07d0*/  PRMT R12, R6, 0x7610, R12 ;  /* 0x00007610060c7816 */ /* 0x000fca000000000c */
[----:B------:R0:W-:Y:S01]  /*07e0*/  @!P0 STG.E.U16 [R8.64], R12 ;  /* 0x0000000c08008986 */ /* 0x0001e2000c101504 */
[----:B------:R-:W-:Y:S02]  /*07f0*/  ISETP.GE.AND P0, PT, R11, R0, PT ;  /* 0x000000000b00720c */ /* 0x000fe40003f06270 */
[----:B----4-:R-:W-:-:S05]  /*0800*/  @!P2 PRMT R4, RZ, 0x5410, R4 ;  /* 0x00005410ff04a816 */ /* 0x010fca0000000004 */
[----:B------:R-:W-:Y:S01]  /*0810*/  @!P2 FMUL.FTZ R4, R4, R4 ;  /* 0x000000040404a220 */ /* 0x000fe20000410000 */
[----:B-----5:R-:W-:Y:S02]  /*0820*/  @!P4 PRMT R10, RZ, 0x5410, R10 ;  /* 0x00005410ff0ac816 */ /* 0x020fe4000000000a */
[----:B------:R-:W-:Y:S02]  /*0830*/  @!P5 PRMT R14, RZ, 0x5410, R14 ;  /* 0x00005410ff0ed816 */ /* 0x000fe4000000000e */
[----:B------:R-:W-:Y:S02]  /*0840*/  @!P1 PRMT R7, RZ, 0x5410, R7 ;  /* 0x00005410ff079816 */ /* 0x000fe40000000007 */
[----:B------:R-:W-:Y:S02]  /*0850*/  @!P3 PRMT R5, RZ, 0x5410, R5 ;  /* 0x00005410ff05b816 */ /* 0x000fe40000000005 */
[----:B------:R-:W-:Y:S01]  /*0860*/  @!P6 PRMT R15, RZ, 0x5410, R15 ;  /* 0x00005410ff0fe816 */ /* 0x000fe2000000000f */
[----:B------:R-:W-:-:S02]  /*0870*/  @!P1 FMUL.FTZ R6, R7, R7 ;  /* 0x0000000707069220 */ /* 0x000fc40000410000 */
[----:B------:R-:W-:Y:S02]  /*0880*/  @!P3 FMUL.FTZ R5, R5, R5 ;  /* 0x000000050505b220 */ /* 0x000fe40000410000 */
[----:B------:R-:W-:Y:S02]  /*0890*/  @!P4 FMUL.FTZ R7, R10, R10 ;  /* 0x0000000a0a07c220 */ /* 0x000fe40000410000 */
[----:B------:R-:W-:Y:S02]  /*08a0*/  @!P5 FMUL.FTZ R14, R14, R14 ;  /* 0x0000000e0e0ed220 */ /* 0x000fe40000410000 */
[----:B------:R-:W-:Y:S01]  /*08b0*/  @!P6 FMUL.FTZ R15, R15, R15 ;  /* 0x0000000f0f0fe220 */ /* 0x000fe20000410000 */
[----:B0-----:R-:W-:Y:S02]  /*08c0*/  @!P2 F2FP.BF16.PACK_AB R9, RZ, R4 ;  /* 0x00000004ff09a23e */ /* 0x001fe400000010ff */
[----:B------:R-:W-:Y:S02]  /*08d0*/  @!P3 F2FP.BF16.PACK_AB R8, RZ, R5 ;  /* 0x00000005ff08b23e */ /* 0x000fe400000010ff */
[----:B------:R-:W-:-:S02]  /*08e0*/  @!P1 F2FP.BF16.PACK_AB R6, RZ, R6 ;  /* 0x00000006ff06923e */ /* 0x000fc400000010ff */
[----:B------:R-:W-:Y:S02]  /*08f0*/  @!P4 F2FP.BF16.PACK_AB R7, RZ, R7 ;  /* 0x00000007ff07c23e */ /* 0x000fe400000010ff */
[----:B------:R-:W-:Y:S02]  /*0900*/  @!P5 F2FP.BF16.PACK_AB R5, RZ, R14 ;  /* 0x0000000eff05d23e */ /* 0x000fe400000010ff */
[----:B------:R-:W-:Y:S01]  /*0910*/  @!P6 F2FP.BF16.PACK_AB R4, RZ, R15 ;  /* 0x0000000fff04e23e */ /* 0x000fe200000010ff */
[----:B------:R-:W-:Y:S05]  /*0920*/  @P0 BRA `(.L_x_2428) ;  /* 0x000000c000000947 */ /* 0x000fea0003800000 */
[----:B------:R-:W-:Y:S01]  /*0930*/  IMAD.IADD R12, R2, 0x1, R11 ;  /* 0x00000001020c7824 */ /* 0x000fe200078e020b */
        /* <DEDUP_REMOVED lines=11> */
.L_x_2428:
[----:B------:R-:W-:-:S13]  /*09f0*/  ISETP.GE.AND P0, PT, R11, R0, PT ;  /* 0x000000000b00720c */ /* 0x000fda0003f06270 */
[----:B------:R-:W-:Y:S05]  /*0a00*/  @P0 BRA `(.L_x_2430) ;  /* 0x000000d000000947 */ /* 0x000fea0003800000 */
[----:B0-----:R-:W-:Y:S01]  /*0a10*/  IMAD.IADD R12, R2, 0x1, R11 ;  /* 0x00000001020c7824 */ /* 0x001fe200078e020b */
[----:B------:R-:W-:Y:S01]  /*0a20*/  IADD3 R11, R11, 0x80, RZ ;  /* 0x000000800b0b7810 */ /* 0x000fe20007ffe0ff */
[----:B------:R-:W-:-:S04]  /*0a30*/  IMAD.MOV.U32 R13, RZ, RZ, 0x2 ;  /* 0x00000002ff0d7424 */ /* 0x000fc800078e00ff */
[----:B------:R-:W-:-:S05]  /*0a40*/  IMAD.WIDE.U32 R12, R12, R13, c[0x0][0x170] ;  /* 0x00005c000c0c7625 */ /* 0x000fca00078e000d */
[----:B------:R0:W-:Y:S02]  /*0a50*/  STG.E.U16 [R12.64], R9 ;  /* 0x000000090c007986 */ /* 0x0001e4000c101504 */
.L_x_2429:
[----:B------:R-:W-:-:S13]  /*0a60*/  ISETP.GE.AND P0, PT, R11, R0, PT ;  /* 0x000000000b00720c */ /* 0x000fda0003f06270 */
[----:B------:R-:W-:Y:S05]  /*0a70*/  @P0 BRA `(.L_x_2431) ;  /* 0x000000f000000947 */ /* 0x000fea0003800000 */
[----:B0-----:R-:W-:Y:S01]  /*0a80*/  IMAD.IADD R9, R2, 0x1, R11 ;  /* 0x0000000102097824 */ /* 0x001fe200078e020b */
[----:B------:R-:W-:Y:S01]  /*0a90*/  PRMT R3, R8, 0x7610, R3 ;  /* 0x0000761008037816 */ /* 0x000fe20000000003 */
[----:B------:R-:W-:Y:S01]  /*0aa0*/  IMAD.MOV.U32 R6, RZ, RZ, 0x2 ;  /* 0x00000002ff067424 */ /* 0x000fe200078e00ff */
[----:B------:R-:W-:-:S03]  /*0ab0*/  IADD3 R11, R11, 0x80, RZ ;  /* 0x000000800b0b7810 */ /* 0x000fc60007ffe0ff */
[----:B------:R-:W-:-:S05]  /*0ac0*/  IMAD.WIDE.U32 R8, R9, R6, c[0x0][0x170] ;  /* 0x00005c0009087625 */ /* 0x000fca00078e0006 */
[----:B------:R0:W-:Y:S02]  /*0ad0*/  STG.E.U16 [R8.64], R3 ;  /* 0x0000000308007986 */ /* 0x0001e4000c101504 */
.L_x_2430:
[----:B------:R-:W-:-:S13]  /*0ae0*/  ISETP.GE.AND P0, PT, R11, R0, PT ;  /* 0x000000000b00720c */ /* 0x000fda0003f06270 */
[----:B------:R-:W-:Y:S01]  /*0af0*/  @P0 BREAK B1 ;  /* 0x0000000000010942 */ /* 0x000fe20003800000 */
[----:B------:R-:W-:Y:S05]  /*0b00*/  @P0 BRA `(.L_x_2432) ;  /* 0x000000d000000947 */ /* 0x000fea0003800000 */
[----:B0-----:R-:W-:Y:S01]  /*0b10*/  IMAD.IADD R6, R2, 0x1, R11 ;  /* 0x0000000102067824 */ /* 0x001fe200078e020b */
[----:B------:R-:W-:Y:S01]  /*0b20*/  PRMT R8, R7, 0x7610, R8 ;  /* 0x0000761007087816 */ /* 0x000fe20000000008 */
[----:B------:R-:W-:Y:S01]  /*0b30*/  IMAD.MOV.U32 R3, RZ, RZ, 0x2 ;  /* 0x00000002ff037424 */ /* 0x000fe200078e00ff */
[----:B------:R-:W-:-:S03]  /*0b40*/  IADD3 R11, R11, 0x80, RZ ;  /* 0x000000800b0b7810 */ /* 0x000fc60007ffe0ff */
[----:B------:R-:W-:-:S05]  /*0b50*/  IMAD.WIDE.U32 R6, R6, R3, c[0x0][0x170] ;  /* 0x00005c0006067625 */ /* 0x000fca00078e0003 */
[----:B------:R0:W-:Y:S02]  /*0b60*/  STG.E.U16 [R6.64], R8 ;  /* 0x0000000806007986 */ /* 0x0001e4000c101504 */
.L_x_2431:
[----:B------:R-:W-:Y:S05]  /*0b70*/  BSYNC B1 ;  /* 0x0000000000017941 */ /* 0x000fea0003800000 */
.L_x_2427:
[----:B------:R-:W-:-:S13]  /*0b80*/  ISETP.GE.AND P0, PT, R11, R0, PT ;  /* 0x000000000b00720c */ /* 0x000fda0003f06270 */
[----:B0-----:R-:W-:Y:S01]  /*0b90*/  @!P0 IMAD.IADD R6, R2, 0x1, R11 ;  /* 0x0000000102068824 */ /* 0x001fe200078e020b */
[----:B------:R-:W-:Y:S01]  /*0ba0*/  @!P0 IADD3 R11, R11, 0x80, RZ ;  /* 0x000000800b0b8810 */ /* 0x000fe20007ffe0ff */
[----:B------:R-:W-:-:S04]  /*0bb0*/  @!P0 IMAD.MOV.U32 R7, RZ, RZ, 0x2 ;  /* 0x00000002ff078424 */ /* 0x000fc800078e00ff */
[----:B------:R-:W-:-:S05]  /*0bc0*/  @!P0 IMAD.WIDE.U32 R6, R6, R7, c[0x0][0x170] ;  /* 0x00005c0006068625 */ /* 0x000fca00078e0007 */
[----:B------:R0:W-:Y:S02]  /*0bd0*/  @!P0 STG.E.U16 [R6.64], R5 ;  /* 0x0000000506008986 */ /* 0x0001e4000c101504 */
.L_x_2432:
[----:B------:R-:W-:Y:S05]  /*0be0*/  BSYNC B0 ;  /* 0x0000000000007941 */ /* 0x000fea0003800000 */
.L_x_2426:
[----:B------:R-:W-:Y:S01]  /*0bf0*/  WARPSYNC 0xffffffff ;  /* 0xffffffff00007948 */ /* 0x000fe20003800000 */
[----:B------:R-:W-:-:S13]  /*0c00*/  ISETP.GE.AND P0, PT, R11, R0, PT ;  /* 0x000000000b00720c */ /* 0x000fda0003f06270 */
[----:B------:R-:W-:Y:S05]  /*0c10*/  @P0 EXIT ;  /* 0x000000000000094d */ /* 0x000fea0003800000 */
[----:B------:R-:W-:Y:S02]  /*0c20*/  IMAD.IADD R2, R2, 0x1, R11 ;  /* 0x0000000102027824 */ /* 0x000fe400078e020b */
[----:B0-----:R-:W-:-:S04]  /*0c30*/  IMAD.MOV.U32 R3, RZ, RZ, 0x2 ;  /* 0x00000002ff037424 */ /* 0x001fc800078e00ff */
[----:B------:R-:W-:-:S05]  /*0c40*/  IMAD.WIDE.U32 R2, R2, R3, c[0x0][0x170] ;  /* 0x00005c0002027625 */ /* 0x000fca00078e0003 */
[----:B------:R-:W-:Y:S01]  /*0c50*/  STG.E.U16 [R2.64], R4 ;  /* 0x0000000402007986 */ /* 0x000fe2000c101504 */
[----:B------:R-:W-:Y:S05]  /*0c60*/  EXIT ;  /* 0x000000000000794d */ /* 0x000fea0003800000 */
.L_x_2433:
        /* <DEDUP_REMOVED lines=9> */
.L_x_61622:


//--------------------- .text._ZN2at6native29vectorized_elementwise_kernelILi4EZNS0_50_GLOBAL__N__2680c7bb_12_PowKernel_cu_b2145a98_318429pow_tensor_scalar_kernel_implIN3c108BFloat16ES5_EEvRNS_18TensorIteratorBaseET0_EUlS5_E_St5arrayIPcLm2EEEEviS8_T1_ --------------------------
	.section	.text._ZN2at6native29vectorized_elementwise_kernelILi4EZNS0_50_GLOBAL__N__2680c7bb_12_PowKernel_cu_b2145a98_318429pow_tensor_scalar_kernel_implIN3c108BFloat16ES5_EEvRNS_18TensorIteratorBaseET0_EUlS5_E_St5arrayIPcLm2EEEEviS8_T1_,"ax",@progbits
	.sectioninfo	@"SHI_REGISTERS=30"
	.align	128
        .global         _ZN2at6native29vectorized_elementwise_kernelILi4EZNS0_50_GLOBAL__N__2680c7bb_12_PowKernel_cu_b2145a98_318429pow_tensor_scalar_kernel_implIN3c108BFloat16ES5_EEvRNS_18TensorIteratorBaseET0_EUlS5_E_St5arrayIPcLm2EEEEviS8_T1_
        .type           _ZN2at6native29vectorized_elementwise_kernelILi4EZNS0_50_GLOBAL__N__2680c7bb_12_PowKernel_cu_b2145a98_318429pow_tensor_scalar_kernel_implIN3c108BFloat16ES5_EEvRNS_18TensorIteratorBaseET0_EUlS5_E_St5arrayIPcLm2EEEEviS8_T1_,@function
        .size           _ZN2at6native29vectorized_elementwise_kernelILi4EZNS0_50_GLOBAL__N__2680c7bb_12_PowKernel_cu_b2145a98_318429pow_tensor_scalar_kernel_implIN3c108BFloat16ES5_EEvRNS_18TensorIteratorBaseET0_EUlS5_E_St5arrayIPcLm2EEEEviS8_T1_,(.L_x_61623 - _ZN2at6native29vectorized_elementwise_kernelILi4EZNS0_50_GLOBAL__N__2680c7bb_12_PowKernel_cu_b2145a98_318429pow_tensor_scalar_kernel_implIN3c108BFloat16ES5_EEvRNS_18TensorIteratorBaseET0_EUlS5_E_St5arrayIPcLm2EEEEviS8_T1_)
        .other          _ZN2at6native29vectorized_elementwise_kernelILi4EZNS0_50_GLOBAL__N__2680c7bb_12_PowKernel_cu_b2145a98_318429pow_tensor_scalar_kernel_implIN3c108BFloat16ES5_EEvRNS_18TensorIteratorBaseET0_EUlS5_E_St5arrayIPcLm2EEEEviS8_T1_,@"STO_CUDA_ENTRY STV_DEFAULT"
_ZN2at6native29vectorized_elementwise_kernelILi4EZNS0_50_GLOBAL__N__2680c7bb_12_PowKernel_cu_b2145a98_318429pow_tensor_scalar_kernel_implIN3c108BFloat16ES5_EEvRNS_18TensorIteratorBaseET0_EUlS5_E_St5arrayIPcLm2EEEEviS8_T1_:
.text._ZN2at6native29vectorized_elementwise_kernelILi4EZNS0_50_GLOBAL__N__2680c7bb_12_PowKernel_cu_b2145a98_318429pow_tensor_scalar_kernel_implIN3c108BFloat16ES5_EEvRNS_18TensorIteratorBaseET0_EUlS5_E_St5arrayIPcLm2EEEEviS8_T1_:
        /* <DEDUP_REMOVED lines=32> */
[----:B------:R-:W-:-:S03]  /*0200*/  FMUL.FTZ R11, R11, R11 ;  /* 0x0000000b0b0b7220 */ /* 0x000fc60000410000 */
[----:B------:R-:W-:Y:S02]  /*0210*/  F2FP.BF16.PACK_AB R5, R7, R6 ;  /* 0x000000060705723e */ /* 0x000fe400000010ff */
[----:B------:R-:W-:-:S03]  /*0220*/  F2FP.BF16.PACK_AB R9, R11, R10 ;  /* 0x0000000a0b09723e */ /* 0x000fc600000010ff */
[----:B------:R-:W-:Y:S04]  /*0230*/  STG.E.64 [R2.64], R4 ;  /* 0x0000000402007986 */ /* 0x000fe8000c101b04 */
[----:B------:R-:W-:Y:S01]  /*0240*/  STG.E.64 [R2.64+0x400], R8 ;  /* 0x0004000802007986 */ /* 0x000fe2000c101b04 */
[----:B------:R-:W-:Y:S05]  /*0250*/  EXIT ;  /* 0x000000000000794d */ /* 0x000fea0003800000 */
.L_x_2434:
[----:B------:R-:W0:Y:S01]  /*0260*/  S2R R11, SR_TID.X ;  /* 0x00000000000b7919 */ /* 0x000e220000002100 */
        /* <DEDUP_REMOVED lines=116> */
.L_x_2437:
[----:B------:R-:W-:-:S13]  /*09b0*/  ISETP.GE.AND P0, PT, R11, R0, PT ;  /* 0x000000000b00720c */ /* 0x000fda0003f06270 */
[----:B------:R-:W-:Y:S05]  /*09c0*/  @P0 BRA `(.L_x_2439) ;  /* 0x000000d000000947 */ /* 0x000fea0003800000 */
[----:B0-----:R-:W-:Y:S01]  /*09d0*/  IMAD.IADD R12, R2, 0x1, R11 ;  /* 0x00000001020c7824 */ /* 0x001fe200078e020b */
[----:B------:R-:W-:Y:S01]  /*09e0*/  IADD3 R11, R11, 0x80, RZ ;  /* 0x000000800b0b7810 */ /* 0x000fe20007ffe0ff */
[----:B------:R-:W-:-:S04]  /*09f0*/  IMAD.MOV.U32 R13, RZ, RZ, 0x2 ;  /* 0x00000002ff0d7424 */ /* 0x000fc800078e00ff */
[----:B------:R-:W-:-:S05]  /*0a00*/  IMAD.WIDE.U32 R12, R12, R13, c[0x0][0x170] ;  /* 0x00005c000c0c7625 */ /* 0x000fca00078e000d */
[----:B------:R0:W-:Y:S02]  /*0a10*/  STG.E.U16 [R12.64], R9 ;  /* 0x000000090c007986 */ /* 0x0001e4000c101504 */
.L_x_2438:
        /* <DEDUP_REMOVED lines=8> */
.L_x_2439:
        /* <DEDUP_REMOVED lines=9> */
.L_x_2440:
[----:B------:R-:W-:Y:S05]  /*0b30*/  BSYNC B1 ;  /* 0x0000000000017941 */ /* 0x000fea0003800000 */
.L_x_2436:
[----:B------:R-:W-:-:S13]  /*0b40*/  ISETP.GE.AND P0, PT, R11, R0, PT ;  /* 0x000000000b00720c */ /* 0x000fda0003f06270 */
[----:B0-----:R-:W-:Y:S01]  /*0b50*/  @!P0 IMAD.IADD R6, R2, 0x1, R11 ;  /* 0x0000000102068824 */ /* 0x001fe200078e020b */
[----:B------:R-:W-:Y:S01]  /*0b60*/  @!P0 IADD3 R11, R11, 0x80, RZ ;  /* 0x000000800b0b8810 */ /* 0x000fe20007ffe0ff */
[----:B------:R-:W-:-:S04]  /*0b70*/  @!P0 IMAD.MOV.U32 R7, RZ, RZ, 0x2 ;  /* 0x00000002ff078424 */ /* 0x000fc800078e00ff */
[----:B------:R-:W-:-:S05]  /*0b80*/  @!P0 IMAD.WIDE.U32 R6, R6, R7, c[0x0][0x170] ;  /* 0x00005c0006068625 */ /* 0x000fca00078e0007 */
[----:B------:R0:W-:Y:S02]  /*0b90*/  @!P0 STG.E.U16 [R6.64], R5 ;  /* 0x0000000506008986 */ /* 0x0001e4000c101504 */
.L_x_2441:
[----:B------:R-:W-:Y:S05]  /*0ba0*/  BSYNC B0 ;  /* 0x0000000000007941 */ /* 0x000fea0003800000 */
.L_x_2435:
        /* <DEDUP_REMOVED lines=8> */
.L_x_2442:
        /* <DEDUP_REMOVED lines=13> */
.L_x_61623:


//--------------------- .text._ZN2at6native29vectorized_elementwise_kernelILi8EZNS0_50_GLOBAL__N__2680c7bb_12_PowKernel_cu_b2145a98_318429pow_tensor_scalar_kernel_implIN3c108BFloat16ES5_EEvRNS_18TensorIteratorBaseET0_EUlS5_E_St5arrayIPcLm2EEEEviS8_T1_ --------------------------
	.section	.text._ZN2at6native29vectorized_elementwise_kernelILi8EZNS0_50_GLOBAL__N__2680c7bb_12_PowKernel_cu_b2145a98_318429pow_tensor_scalar_kernel_implIN3c108BFloat16ES5_EEvRNS_18TensorIteratorBaseET0_EUlS5_E_St5arrayIPcLm2EEEEviS8_T1_,"ax",@progbits
	.sectioninfo	@"SHI_REGISTERS=4"
	.align	128
        .global         _ZN2at6native29vectorized_elementwise_kernelILi8EZNS0_50_GLOBAL__N__2680c7bb_12_PowKernel_cu_b2145a98_318429pow_tensor_scalar_kernel_implIN3c108BFloat16ES5_EEvRNS_18TensorIteratorBaseET0_EUlS5_E_St5arrayIPcLm2EEEEviS8_T1_
        .type           _ZN2at6native29vectorized_elementwise_kernelILi8EZNS0_50_GLOBAL__N__2680c7bb_12_PowKernel_cu_b2145a98_318429pow_tensor_scalar_kernel_implIN3c108BFloat16ES5_EEvRNS_18TensorIteratorBaseET0_EUlS5_E_St5arrayIPcLm2EEEEviS8_T1_,@function
        .size           _ZN2at6native29vectorized_elementwise_kernelILi8EZNS0_50_GLOBAL__N__2680c7bb_12_PowKernel_cu_b2145a98_318429pow_tensor_scalar_kernel_implIN3c108BFloat16ES5_EEvRNS_18TensorIteratorBaseET0_EUlS5_E_St5arrayIPcLm2EEEEviS8_T1_,(.L_x_61624 - _ZN2at6native29vectorized_elementwise_kernelILi8EZNS0_50_GLOBAL__N__2680c7bb_12_PowKernel_cu_b2145a98_318429pow_tensor_scalar_kernel_implIN3c108BFloat16ES5_EEvRNS_18TensorIteratorBaseET0_EUlS5_E_St5arrayIPcLm2EEEEviS8_T1_)
        .other          _ZN2at6native29vectorized_elementwise_kernelILi8EZNS0_50_GLOBAL__N__2680c7bb_12_PowKernel_cu_b2145a98_318429pow_tensor_scalar_kernel_implIN3c108BFloat16ES5_EEvRNS_18TensorIteratorBaseET0_EUlS5_E_St5arrayIPcLm2EEEEviS8_T1_,@"STO_CUDA_ENTRY STV_DEFAULT"
_ZN2at6native29vectorized_elementwise_kernelILi8EZNS0_50_GLOBAL__N__2680c7bb_12_PowKernel_cu_b2145a98_318429pow_tensor_scalar_kernel_implIN3c108BFloat16ES5_EEvRNS_18TensorIteratorBaseET0_EUlS5_E_St5arrayIPcLm2EEEEviS8_T1_:
.text._ZN2at6native29vectorized_elementwise_kernelILi8EZNS0_50_GLOBAL__N__2680c7bb_12_PowKernel_cu_b2145a98_318429pow_tensor_scalar_kernel_implIN3c108BFloat16ES5_EEvRNS_18TensorIteratorBaseET0_EUlS5_E_St5arrayIPcLm2EEEEviS8_T1_:
[----:B------:R-:W-:Y:S02]  /*0000*/  MOV R1, c[0x0][0x28] ;  /* 0x00000a0000017a02 */ /* 0x000fe40000000f00 */
[----:B------:R-:W-:Y:S05]  /*0010*/  EXIT ;  /* 0x000000000000794d */ /* 0x000fea0003800000 */
.L_x_2443:
        /* <DEDUP_REMOVED lines=14> */
.L_x_61624:


//--------------------- .text._ZN2at6native18elementwise_kernelILi128ELi4EZNS0_15gpu_kernel_implIZNS0_50_GLOBAL__N__2680c7bb_12_PowKernel_cu_b2145a98_318429pow_tensor_scalar_kernel_implIN3c104HalfES6_EEvRNS_18TensorIteratorBaseET0_EUlS6_E2_EEvS8_RKT_EUliE_EEviT1_ --------------------------
	.section	.text._ZN2at6native18elementwise_kernelILi128ELi4EZNS0_15gpu_kernel_implIZNS0_50_GLOBAL__N__2680c7bb_12_PowKernel_cu_b2145a98_318429pow_tensor_scalar_kernel_implIN3c104HalfES6_EEvRNS_18TensorIteratorBaseET0_EUlS6_E2_EEvS8_RKT_EUliE_EEviT1_,"ax",@progbits
	.sectioninfo	@"SHI_REGISTERS=26"
	.align	128
        .global         _ZN2at6native18elementwise_kernelILi128ELi4EZNS0_15gpu_kernel_implIZNS0_50_GLOBAL__N__2680c7bb_12_PowKernel_cu_b2145a98_318429pow_tensor_scalar_kernel_implIN3c104HalfES6_EEvRNS_18TensorIteratorBaseET0_EUlS6_E2_EEvS8_RKT_EUliE_EEviT1_
        .type           _ZN2at6native18elementwise_kernelILi128ELi4EZNS0_15gpu_kernel_implIZNS0_50_GLOBAL__N__2680c7bb_12_PowKernel_cu_b2145a98_318429pow_tensor_scalar_kernel_implIN3c104HalfES6_EEvRNS_18TensorIteratorBaseET0_EUlS6_E2_EEvS8_RKT_EUliE_EEviT1_,@function
        .size           _ZN2at6native18elementwise_kernelILi128ELi4EZNS0_15gpu_kernel_implIZNS0_50_GLOBAL__N__2680c7bb_12_PowKernel_cu_b2145a98_318429pow_tensor_scalar_kernel_implIN3c104HalfES6_EEvRNS_18TensorIteratorBaseET0_EUlS6_E2_EEvS8_RKT_EUliE_EEviT1_,(.L_x_61625 - _ZN2at6native18elementwise_kernelILi128ELi4EZNS0_15gpu_kernel_implIZNS0_50_GLOBAL__N__2680c7bb_12_PowKernel_cu_b2145a98_318429pow_tensor_scalar_kernel_implIN3c104HalfES6_EEvRNS_18TensorIteratorBaseET0_EUlS6_E2_EEvS8_RKT_EUliE_EEviT1_)
        .other          _ZN2at6native18elementwise_kernelILi128ELi4EZNS0_15gpu_kernel_implIZNS0_50_GLOBAL__N__2680c7bb_12_PowKernel_cu_b2145a98_318429pow_tensor_scalar_kernel_implIN3c104HalfES6_EEvRNS_18TensorIteratorBaseET0_EUlS6_E2_EEvS8_RKT_EUliE_EEviT1_,@"STO_CUDA_ENTRY STV_DEFAULT"
_ZN2at6native18elementwise_kernelILi128ELi4EZNS0_15gpu_kernel_implIZNS0_50_GLOBAL__N__2680c7bb_12_PowKernel_cu_b2145a98_318429pow_tensor_scalar_kernel_implIN3c104HalfES6_EEvRNS_18TensorIteratorBaseET0_EUlS6_E2_EEvS8_RKT_EUliE_EEviT1_:
.text._ZN2at6native18elementwise_kernelILi128ELi4EZNS0_15gpu_kernel_implIZNS0_50_GLOBAL__N__2680c7bb_12_PowKernel_cu_b2145a98_318429pow_tensor_scalar_kernel_implIN3c104HalfES6_EEvRNS_18TensorIteratorBaseET0_EUlS6_E2_EEvS8_RKT_EUliE_EEviT1_:
        /* <DEDUP_REMOVED lines=237> */
.L_x_2446:
        /* <DEDUP_REMOVED lines=18> */
[----:B0-----:R-:W-:Y:S01]  /*0ff0*/  F2FP.PACK_AB R0, RZ, R0 ;  /* 0x00000000ff00723e */ /* 0x001fe200000000ff */
[----:B------:R-:W-:Y:S05]  /*1000*/  BRA `(.L_x_2452) ;  /* 0x00000e5000007947 */ /* 0x000fea0003800000 */
.L_x_2450:
[----:B------:R-:W2:Y:S02]  /*1010*/  LDG.E.U8 R2, [R2.64] ;  /* 0x0000002402027981 */ /* 0x000ea4000c1e1100 */
[----:B--2---:R-:W0:Y:S02]  /*1020*/  I2F.U16 R0, R2 ;  /* 0x0000000200007306 */ /* 0x004e240000101000 */
[----:B0-----:R-:W-:Y:S01]  /*1030*/  F2FP.PACK_AB R0, RZ, R0 ;  /* 0x00000000ff00723e */ /* 0x001fe200000000ff */
[----:B------:R-:W-:Y:S05]  /*1040*/  BRA `(.L_x_2452) ;  /* 0x00000e1000007947 */ /* 0x000fea0003800000 */
.L_x_2449:
        /* <DEDUP_REMOVED lines=8> */
[----:B0-----:R-:W-:Y:S01]  /*10d0*/  F2FP.PACK_AB R0, RZ, R0 ;  /* 0x00000000ff00723e */ /* 0x001fe200000000ff */
[----:B------:R-:W-:Y:S05]  /*10e0*/  BRA `(.L_x_2452) ;  /* 0x00000d7000007947 */ /* 0x000fea0003800000 */
.L_x_2454:
[----:B------:R-:W2:Y:S02]  /*10f0*/  LDG.E R2, [R2.64] ;  /* 0x0000002402027981 */ /* 0x000ea4000c1e1900 */
[----:B--2---:R-:W0:Y:S02]  /*1100*/  I2F R0, R2 ;  /* 0x0000000200007306 */ /* 0x004e240000201400 */
[----:B0-----:R-:W-:Y:S01]  /*1110*/  F2FP.PACK_AB R0, RZ, R0 ;  /* 0x00000000ff00723e */ /* 0x001fe200000000ff */
[----:B------:R-:W-:Y:S05]  /*1120*/  BRA `(.L_x_2452) ;  /* 0x00000d3000007947 */ /* 0x000fea0003800000 */
.L_x_2453:
[----:B------:R-:W2:Y:S02]  /*1130*/  LDG.E.U16 R2, [R2.64] ;  /* 0x0000002402027981 */ /* 0x000ea4000c1e1500 */
[----:B--2---:R-:W0:Y:S02]  /*1140*/  I2F.S16 R0, R2 ;  /* 0x0000000200007306 */ /* 0x004e240000101400 */
[----:B0-----:R-:W-:Y:S01]  /*1150*/  F2FP.PACK_AB R0, RZ, R0 ;  /* 0x00000000ff00723e */ /* 0x001fe200000000ff */
[----:B------:R-:W-:Y:S05]  /*1160*/  BRA `(.L_x_2452) ;  /* 0x00000cf000007947 */ /* 0x000fea0003800000 */
.L_x_2448:
[----:B------:R-:W-:-:S13]  /*1170*/  ISETP.GT.AND P0, PT, R4, 0x6, PT ;  /* 0x000000060400780c */ /* 0x000fda0003f04270 */
[----:B------:R-:W-:Y:S05]  /*1180*/  @P0 BRA `(.L_x_2455) ;  /* 0x0000009000000947 */ /* 0x000fea0003800000 */
[----:B------:R-:W-:-:S13]  /*1190*/  ISETP.NE.AND P0, PT, R4, 0x5, PT ;  /* 0x000000050400780c */ /* 0x000fda0003f05270 */
[----:B------:R-:W-:Y:S05]  /*11a0*/  @!P0 BRA `(.L_x_2456) ;  /* 0x0000005000008947 */ /* 0x000fea0003800000 */
[----:B------:R-:W-:-:S13]  /*11b0*/  ISETP.NE.AND P0, PT, R4, 0x6, PT ;  /* 0x000000060400780c */ /* 0x000fda0003f05270 */
[----:B------:R-:W-:Y:S05]  /*11c0*/  @P0 BRA `(.L_x_2451) ;  /* 0x00000ad000000947 */ /* 0x000fea0003800000 */
[----:B------:R-:W2:Y:S02]  /*11d0*/  LDG.E R2, [R2.64] ;  /* 0x0000002402027981 */ /* 0x000ea4000c1e1900 */
[----:B--2---:R-:W-:Y:S01]  /*11e0*/  F2FP.PACK_AB R0, RZ, R2 ;  /* 0x00000002ff00723e */ /* 0x004fe200000000ff */
[----:B------:R-:W-:Y:S05]  /*11f0*/  BRA `(.L_x_2452) ;  /* 0x00000c6000007947 */ /* 0x000fea0003800000 */
.L_x_2456:
[----:B------:R0:W5:Y:S01]  /*1200*/  LDG.E.U16 R0, [R2.64] ;  /* 0x0000002402007981 */ /* 0x000162000c1e1500 */
[----:B------:R-:W-:Y:S05]  /*1210*/  BRA `(.L_x_2452) ;  /* 0x00000c4000007947 */ /* 0x000fea0003800000 */
.L_x_2455:
[----:B------:R-:W-:-:S13]  /*1220*/  ISETP.NE.AND P0, PT, R4, 0x7, PT ;  /* 0x000000070400780c */ /* 0x000fda0003f05270 */
[----:B------:R-:W-:Y:S05]  /*1230*/  @!P0 BRA `(.L_x_2457) ;  /* 0x0000009000008947 */ /* 0x000fea0003800000 */
[----:B------:R-:W-:-:S13]  /*1240*/  ISETP.NE.AND P0, PT, R4, 0x8, PT ;  /* 0x000000080400780c */ /* 0x000fda0003f05270 */
[----:B------:R-:W-:Y:S05]  /*1250*/  @!P0 BRA `(.L_x_2458) ;  /* 0x0000005000008947 */ /* 0x000fea0003800000 */
[----:B------:R-:W-:-:S13]  /*1260*/  ISETP.NE.AND P0, PT, R4, 0x9, PT ;  /* 0x000000090400780c */ /* 0x000fda0003f05270 */
[----:B------:R-:W-:Y:S05]  /*1270*/  @P0 BRA `(.L_x_2451) ;  /* 0x00000a2000000947 */ /* 0x000fea0003800000 */
[----:B------:R-:W2:Y:S02]  /*1280*/  LDG.E R2, [R2.64] ;  /* 0x0000002402027981 */ /* 0x000ea4000c1e1900 */
[----:B--2---:R-:W-:Y:S01]  /*1290*/  F2FP.PACK_AB R0, RZ, R2 ;  /* 0x00000002ff00723e */ /* 0x004fe200000000ff */
[----:B------:R-:W-:Y:S05]  /*12a0*/  BRA `(.L_x_2452) ;  /* 0x00000bb000007947 */ /* 0x000fea0003800000 */
.L_x_2458:
[----:B------:R0:W5:Y:S01]  /*12b0*/  LDG.E.U16 R0, [R2.64] ;  /* 0x0000002402007981 */ /* 0x000162000c1e1500 */
[----:B------:R-:W-:Y:S05]  /*12c0*/  BRA `(.L_x_2452) ;  /* 0x00000b9000007947 */ /* 0x000fea0003800000 */
.L_x_2457:
[----:B------:R-:W2:Y:S02]  /*12d0*/  LDG.E.64 R2, [R2.64] ;  /* 0x0000002402027981 */ /* 0x000ea4000c1e1b00 */
[----:B--2---:R-:W0:Y:S01]  /*12e0*/  F2F.F32.F64 R0, R2 ;  /* 0x0000000200007310 */ /* 0x004e220000301000 */
[----:B------:R-:W0:-:S14]  /*12f0*/  DSETP.GEU.AND P0, PT, |R2|, c[0x2][0x0], PT ;  /* 0x008000000200762a */ /* 0x000e1c0003f0e200 */
[----:B0-----:R-:W-:-:S05]  /*1300*/  @!P0 FMUL R0, R0, 1.175494350822287508e-38 ;  /* 0x0080000000008820 */ /* 0x001fca0000400000 */
[----:B------:R-:W-:Y:S01]  /*1310*/  F2FP.PACK_AB R0, RZ, R0 ;  /* 0x00000000ff00723e */ /* 0x000fe200000000ff */
[----:B------:R-:W-:Y:S05]  /*1320*/  BRA `(.L_x_2452) ;  /* 0x00000b3000007947 */ /* 0x000fea0003800000 */
.L_x_2447:
        /* <DEDUP_REMOVED lines=11> */
[----:B------:R-:W-:Y:S01]  /*13e0*/  F2FP.PACK_AB R0, RZ, R0 ;  /* 0x00000000ff00723e */ /* 0x000fe200000000ff */
[----:B------:R-:W-:Y:S05]  /*13f0*/  BRA `(.L_x_2452) ;  /* 0x00000a6000007947 */ /* 0x000fea0003800000 */
.L_x_2461:
[----:B------:R-:W2:Y:S02]  /*1400*/  LDG.E.64 R2, [R2.64] ;  /* 0x0000002402027981 */ /* 0x000ea4000c1e1b00 */
[----:B--2---:R-:W0:Y:S01]  /*1410*/  F2F.F32.F64 R0, R2 ;  /* 0x0000000200007310 */ /* 0x004e220000301000 */
[----:B------:R-:W0:-:S14]  /*1420*/  DSETP.GEU.AND P0, PT, |R2|, c[0x2][0x0], PT ;  /* 0x008000000200762a */ /* 0x000e1c0003f0e200 */
[----:B0-----:R-:W-:-:S05]  /*1430*/  @!P0 FMUL R0, R0, 1.175494350822287508e-38 ;  /* 0x0080000000008820 */ /* 0x001fca0000400000 */
[----:B------:R-:W-:Y:S01]  /*1440*/  F2FP.PACK_AB R0, RZ, R0 ;  /* 0x00000000ff00723e */ /* 0x000fe200000000ff */
[----:B------:R-:W-:Y:S05]  /*1450*/  BRA `(.L_x_2452) ;  /* 0x00000a0000007947 */ /* 0x000fea0003800000 */
.L_x_2460:
        /* <DEDUP_REMOVED lines=25> */
[----:B------:R-:W-:-:S04]  /*15f0*/  F2FP.PACK_AB R5, RZ, R5 ;  /* 0x00000005ff05723e */ /* 0x000fc800000000ff */
[----:B------:R-:W-:Y:S01]  /*1600*/  PRMT R0, R5, 0x7610, R0 ;  /* 0x0000761005007816 */ /* 0x000fe20000000000 */
[----:B------:R-:W-:Y:S05]  /*1610*/  BRA `(.L_x_2452) ;  /* 0x0000084000007947 */ /* 0x000fea0003800000 */
.L_x_2463:
        /* <DEDUP_REMOVED lines=12> */
[----:B------:R-:W-:-:S04]  /*16e0*/  F2FP.PACK_AB R4, RZ, R4 ;  /* 0x00000004ff04723e */ /* 0x000fc800000000ff */
[----:B------:R-:W-:Y:S01]  /*16f0*/  PRMT R0, R4, 0x7610, R0 ;  /* 0x0000761004007816 */ /* 0x000fe20000000000 */
[----:B------:R-:W-:Y:S05]  /*1700*/  BRA `(.L_x_2452) ;  /* 0x0000075000007947 */ /* 0x000fea0003800000 */
.L_x_2462:
[----:B------:R-:W2:Y:S02]  /*1710*/  LDG.E.U16 R0, [R2.64] ;  /* 0x0000002402007981 */ /* 0x000ea4000c1e1500 */
[----:B--2---:R-:W-:-:S04]  /*1720*/  PRMT R0, RZ, 0x5410, R0 ;  /* 0x00005410ff007816 */ /* 0x004fc80000000000 */
[----:B------:R-:W-:Y:S01]  /*1730*/  F2FP.PACK_AB R0, RZ, R0 ;  /* 0x00000000ff00723e */ /* 0x000fe200000000ff */
[----:B------:R-:W-:Y:S05]  /*1740*/  BRA `(.L_x_2452) ;  /* 0x0000071000007947 */ /* 0x000fea0003800000 */
.L_x_2459:
        /* <DEDUP_REMOVED lines=10> */
[----:B0-----:R-:W-:Y:S01]  /*17f0*/  F2FP.PACK_AB R0, RZ, R0 ;  /* 0x00000000ff00723e */ /* 0x001fe200000000ff */
[----:B------:R-:W-:Y:S05]  /*1800*/  BRA `(.L_x_2452) ;  /* 0x0000065000007947 */ /* 0x000fea0003800000 */
.L_x_2466:
        /* <DEDUP_REMOVED lines=21> */
.L_x_2470:
[----:B------:R-:W-:Y:S05]  /*1960*/  BSYNC B1 ;  /* 0x0000000000017941 */ /* 0x000fea0003800000 */
.L_x_2469:
[----:B------:R-:W-:Y:S01]  /*1970*/  LEA R3, R0, 0x3b800000, 0x17 ;  /* 0x3b80000000037811 */ /* 0x000fe200078eb8ff */
[----:B------:R-:W-:-:S05]  /*1980*/  IMAD.SHL.U32 R0, R2, 0x100000, RZ ;  /* 0x0010000002007824 */ /* 0x000fca00078e00ff */
[----:B------:R-:W-:Y:S02]  /*1990*/  LOP3.LUT R0, R3, R0, R4, 0xfe, !PT ;  /* 0x0000000003007212 */ /* 0x000fe400078efe04 */
.L_x_2468:
[----:B------:R-:W-:Y:S05]  /*19a0*/  BSYNC B0 ;  /* 0x0000000000007941 */ /* 0x000fea0003800000 */
.L_x_2467:
[----:B------:R-:W-:Y:S01]  /*19b0*/  F2FP.PACK_AB R0, RZ, R0 ;  /* 0x00000000ff00723e */ /* 0x000fe200000000ff */
[----:B------:R-:W-:Y:S05]  /*19c0*/  BRA `(.L_x_2452) ;  /* 0x0000049000007947 */ /* 0x000fea0003800000 */
.L_x_2465:
        /* <DEDUP_REMOVED lines=21> */
.L_x_2474:
[----:B------:R-:W-:Y:S05]  /*1b20*/  BSYNC B1 ;  /* 0x0000000000017941 */ /* 0x000fea0003800000 */
.L_x_2473:
[----:B------:R-:W-:Y:S01]  /*1b30*/  LEA R3, R0, 0x37800000, 0x17 ;  /* 0x3780000000037811 */ /* 0x000fe200078eb8ff */
[----:B------:R-:W-:-:S05]  /*1b40*/  IMAD.SHL.U32 R0, R2, 0x200000, RZ ;  /* 0x0020000002007824 */ /* 0x000fca00078e00ff */
[----:B------:R-:W-:Y:S02]  /*1b50*/  LOP3.LUT R0, R3, R0, R4, 0xfe, !PT ;  /* 0x0000000003007212 */ /* 0x000fe400078efe04 */
.L_x_2472:
[----:B------:R-:W-:Y:S05]  /*1b60*/  BSYNC B0 ;  /* 0x0000000000007941 */ /* 0x000fea0003800000 */
.L_x_2471:
[----:B------:R-:W-:Y:S01]  /*1b70*/  F2FP.PACK_AB R0, RZ, R0 ;  /* 0x00000000ff00723e */ /* 0x000fe200000000ff */
[----:B------:R-:W-:Y:S05]  /*1b80*/  BRA `(.L_x_2452) ;  /* 0x000002d000007947 */ /* 0x000fea0003800000 */
.L_x_2464:
        /* <DEDUP_REMOVED lines=14> */
.L_x_2478:
[----:B------:R-:W-:Y:S05]  /*1c70*/  BSYNC B0 ;  /* 0x0000000000007941 */ /* 0x000fea0003800000 */
.L_x_2477:
[----:B------:R-:W-:Y:S01]  /*1c80*/  F2FP.PACK_AB R0, RZ, R0 ;  /* 0x00000000ff00723e */ /* 0x000fe200000000ff */
[----:B------:R-:W-:Y:S05]  /*1c90*/  BRA `(.L_x_2452) ;  /* 0x000001c000007947 */ /* 0x000fea0003800000 */
.L_x_2451:
        /* <DEDUP_REMOVED lines=21> */
.L_x_2476:
[----:B------:R-:W2:Y:S02]  /*1df0*/  LDG.E.64 R2, [R2.64] ;  /* 0x0000002402027981 */ /* 0x000ea4000c1e1b00 */
[----:B--2---:R-:W0:Y:S02]  /*1e00*/  I2F.U64 R0, R2 ;  /* 0x0000000200007312 */ /* 0x004e240000301000 */
[----:B0-----:R-:W-:Y:S01]  /*1e10*/  F2FP.PACK_AB R0, RZ, R0 ;  /* 0x00000000ff00723e */ /* 0x001fe200000000ff */
[----:B------:R-:W-:Y:S05]  /*1e20*/  BRA `(.L_x_2452) ;  /* 0x0000003000007947 */ /* 0x000fea0003800000 */
.L_x_2475:
[----:B------:R-:W2:Y:S02]  /*1e30*/  LDG.E R2, [R2.64] ;  /* 0x0000002402027981 */ /* 0x000ea4000c1e1900 */
[----:B--2---:R-:W0:Y:S02]  /*1e40*/  I2F.U32 R0, R2 ;  /* 0x0000000200007306 */ /* 0x004e240000201000 */
[----:B0-----:R-:W-:-:S06]  /*1e50*/  F2FP.PACK_AB R0, RZ, R0 ;  /* 0x00000000ff00723e */ /* 0x001fcc00000000ff */
.L_x_2452:
[----:B------:R-:W1:Y:S01]  /*1e60*/  LDC.U8 R5, c[0x0][0x380] ;  /* 0x0000e000ff057b82 */ /* 0x000e620000000000 */
[----:B-----5:R-:W-:-:S02]  /*1e70*/  HADD2.F32 R0, -RZ, R0.H0_H0 ;  /* 0x20000000ff007230 */ /* 0x020fc40000004100 */
[----:B0-----:R-:W-:Y:S02]  /*1e80*/  HADD2.F32 R2, -RZ, c[0x0] [0x370].H0_H0 ;  /* 0x2000dc00ff027630 */ /* 0x001fe40000004100 */
[----:B------:R-:W0:Y:S03]  /*1e90*/  MUFU.LG2 R3, R0 ;  /* 0x0000000000037308 */ /* 0x000e260000000c00 */
[----:B0-----:R-:W-:Y:S01]  /*1ea0*/  FMUL.FTZ R2, R2, R3 ;  /* 0x0000000302027220 */ /* 0x001fe20000410000 */
[----:B-1----:R-:W-:-:S05]  /*1eb0*/  PRMT R3, R5, 0x9910, RZ ;  /* 0x0000991005037816 */ /* 0x002fca00000000ff */
[----:B------:R-:W0:Y:S01]  /*1ec0*/  MUFU.EX2 R2, R2 ;  /* 0x0000000200027308 */ /* 0x000e220000000800 */
[----:B------:R-:W-:Y:S02]  /*1ed0*/  ISETP.GT.AND P0, PT, R3, 0x9, PT ;  /* 0x000000090300780c */ /* 0x000fe40003f04270 */
[----:B0-----:R-:W-:-:S11]  /*1ee0*/  F2FP.PACK_AB R4, RZ, R2 ;  /* 0x00000002ff04723e */ /* 0x001fd600000000ff */
        /* <DEDUP_REMOVED lines=9> */
[----:B------:R-:W-:-:S04]  /*1f80*/  HADD2.F32 R0, -RZ, R4.H0_H0 ;  /* 0x20000004ff007230 */ /* 0x000fc80000004100 */
[----:B------:R-:W0:Y:S02]  /*1f90*/  F2I.FTZ.TRUNC.NTZ R3, R0 ;  /* 0x0000000000037305 */ /* 0x000e24000021f100 */
[----:B0-----:R0:W-:Y:S01]  /*1fa0*/  STG.E.U8 [R16.64], R3 ;  /* 0x0000000310007986 */ /* 0x0011e2000c101124 */
[----:B------:R-:W-:Y:S05]  /*1fb0*/  BRA `(.L_x_2484) ;  /* 0x00000e8000007947 */ /* 0x000fea0003800000 */
.L_x_2482:
[----:B------:R-:W-:-:S06]  /*1fc0*/  HADD2.F32 R3, -RZ, R4.H0_H0 ;  /* 0x20000004ff037230 */ /* 0x000fcc0000004100 */
[----:B------:R-:W0:Y:S02]  /*1fd0*/  F2I.S64.TRUNC R2, R3 ;  /* 0x0000000300027311 */ /* 0x000e24000020d900 */
[----:B0-----:R0:W-:Y:S01]  /*1fe0*/  STG.E.U8 [R16.64], R2 ;  /* 0x0000000210007986 */ /* 0x0011e2000c101124 */
[----:B------:R-:W-:Y:S05]  /*1ff0*/  BRA `(.L_x_2484) ;  /* 0x00000e4000007947 */ /* 0x000fea0003800000 */
.L_x_2481:
[----:B------:R-:W-:-:S13]  /*2000*/  ISETP.NE.AND P0, PT, R3, 0x2, PT ;  /* 0x000000020300780c */ /* 0x000fda0003f05270 */
[----:B------:R-:W-:Y:S05]  /*2010*/  @!P0 BRA `(.L_x_2485) ;  /* 0x000000c000008947 */ /* 0x000fea0003800000 */
[----:B------:R-:W-:-:S13]  /*2020*/  ISETP.NE.AND P0, PT, R3, 0x3, PT ;  /* 0x000000030300780c */ /* 0x000fda0003f05270 */
[----:B------:R-:W-:Y:S05]  /*2030*/  @!P0 BRA `(.L_x_2486) ;  /* 0x0000006000008947 */ /* 0x000fea0003800000 */
[----:B------:R-:W-:-:S13]  /*2040*/  ISETP.NE.AND P0, PT, R3, 0x4, PT ;  /* 0x000000040300780c */ /* 0x000fda0003f05270 */
[----:B------:R-:W-:Y:S05]  /*2050*/  @P0 BRA `(.L_x_2483) ;  /* 0x00000c3000000947 */ /* 0x000fea0003800000 */
[----:B------:R-:W-:-:S06]  /*2060*/  HADD2.F32 R2, -RZ, R4.H0_H0 ;  /* 0x20000004ff027230 */ /* 0x000fcc0000004100 */
[----:B------:R-:W0:Y:S02]  /*2070*/  F2I.S64.TRUNC R2, R2 ;  /* 0x0000000200027311 */ /* 0x000e24000020d900 */
[----:B0-----:R0:W-:Y:S01]  /*2080*/  STG.E.64 [R16.64], R2 ;  /* 0x0000000210007986 */ /* 0x0011e2000c101b24 */
[----:B------:R-:W-:Y:S05]  /*2090*/  BRA `(.L_x_2484) ;  /* 0x00000da000007947 */ /* 0x000fea0003800000 */
.L_x_2486:
[----:B------:R-:W-:-:S04]  /*20a0*/  HADD2.F32 R4, -RZ, R4.H0_H0 ;  /* 0x20000004ff047230 */ /* 0x000fc80000004100 */
[----:B------:R-:W0:Y:S02]  /*20b0*/  F2I.FTZ.TRUNC.NTZ R3, R4 ;  /* 0x0000000400037305 */ /* 0x000e24000021f100 */
[----:B0-----:R0:W-:Y:S01]  /*20c0*/  STG.E [R16.64], R3 ;  /* 0x0000000310007986 */ /* 0x0011e2000c101924 */
[----:B------:R-:W-:Y:S05]  /*20d0*/  BRA `(.L_x_2484) ;  /* 0x00000d6000007947 */ /* 0x000fea0003800000 */
.L_x_2485:
[----:B------:R-:W-:-:S04]  /*20e0*/  HADD2.F32 R4, -RZ, R4.H0_H0 ;  /* 0x20000004ff047230 */ /* 0x000fc80000004100 */
[----:B------:R-:W0:Y:S02]  /*20f0*/  F2I.FTZ.TRUNC.NTZ R3, R4 ;  /* 0x0000000400037305 */ /* 0x000e24000021f100 */
[----:B0-----:R0:W-:Y:S01]  /*2100*/  STG.E.U16 [R16.64], R3 ;  /* 0x0000000310007986 */ /* 0x0011e2000c101524 */
[----:B------:R-:W-:Y:S05]  /*2110*/  BRA `(.L_x_2484) ;  /* 0x00000d2000007947 */ /* 0x000fea0003800000 */
.L_x_2480:
[----:B------:R-:W-:-:S13]  /*2120*/  ISETP.GT.AND P0, PT, R3, 0x6, PT ;  /* 0x000000060300780c */ /* 0x000fda0003f04270 */
[----:B------:R-:W-:Y:S05]  /*2130*/  @P0 BRA `(.L_x_2487) ;  /* 0x0000009000000947 */ /* 0x000fea0003800000 */
[----:B------:R-:W-:-:S13]  /*2140*/  ISETP.NE.AND P0, PT, R3, 0x5, PT ;  /* 0x000000050300780c */ /* 0x000fda0003f05270 */
[----:B------:R-:W-:Y:S05]  /*2150*/  @!P0 BRA `(.L_x_2488) ;  /* 0x0000005000008947 */ /* 0x000fea0003800000 */
[----:B------:R-:W-:-:S13]  /*2160*/  ISETP.NE.AND P0, PT, R3, 0x6, PT ;  /* 0x000000060300780c */ /* 0x000fda0003f05270 */
[----:B------:R-:W-:Y:S05]  /*2170*/  @P0 BRA `(.L_x_2483) ;  /* 0x00000b1000000947 */ /* 0x000fea0003800000 */
[----:B------:R-:W-:-:S05]  /*2180*/  HADD2.F32 R3, -RZ, R4.H0_H0 ;  /* 0x20000004ff037230 */ /* 0x000fca0000004100 */
[----:B------:R0:W-:Y:S01]  /*2190*/  STG.E [R16.64], R3 ;  /* 0x0000000310007986 */ /* 0x0001e2000c101924 */
[----:B------:R-:W-:Y:S05]  /*21a0*/  BRA `(.L_x_2484) ;  /* 0x00000c9000007947 */ /* 0x000fea0003800000 */
.L_x_2488:
[----:B------:R0:W-:Y:S01]  /*21b0*/  STG.E.U16 [R16.64], R4 ;  /* 0x0000000410007986 */ /* 0x0001e2000c101524 */
[----:B------:R-:W-:Y:S05]  /*21c0*/  BRA `(.L_x_2484) ;  /* 0x00000c7000007947 */ /* 0x000fea0003800000 */
.L_x_2487:
[----:B------:R-:W-:-:S13]  /*21d0*/  ISETP.NE.AND P0, PT, R3, 0x7, PT ;  /* 0x000000070300780c */ /* 0x000fda0003f05270 */
[----:B------:R-:W-:Y:S05]  /*21e0*/  @!P0 BRA `(.L_x_2489) ;  /* 0x000000d000008947 */ /* 0x000fea0003800000 */
[----:B------:R-:W-:-:S13]  /*21f0*/  ISETP.NE.AND P0, PT, R3, 0x8, PT ;  /* 0x000000080300780c */ /* 0x000fda0003f05270 */
[----:B------:R-:W-:Y:S05]  /*2200*/  @!P0 BRA `(.L_x_2490) ;  /* 0x0000006000008947 */ /* 0x000fea0003800000 */
[----:B------:R-:W-:-:S13]  /*2210*/  ISETP.NE.AND P0, PT, R3, 0x9, PT ;  /* 0x000000090300780c */ /* 0x000fda0003f05270 */
[----:B------:R-:W-:Y:S05]  /*2220*/  @P0 BRA `(.L_x_2483) ;  /* 0x00000a6000000947 */ /* 0x000fea0003800000 */
[----:B------:R-:W-:Y:S01]  /*2230*/  HADD2.F32 R4, -RZ, R4.H0_H0 ;  /* 0x20000004ff047230 */ /* 0x000fe20000004100 */
[----:B------:R-:W-:-:S05]  /*2240*/  IMAD.MOV.U32 R5, RZ, RZ, RZ ;  /* 0x000000ffff057224 */ /* 0x000fca00078e00ff */
[----:B------:R0:W-:Y:S01]  /*2250*/  STG.E.64 [R16.64], R4 ;  /* 0x0000000410007986 */ /* 0x0001e2000c101b24 */
[----:B------:R-:W-:Y:S05]  /*2260*/  BRA `(.L_x_2484) ;  /* 0x00000bd000007947 */ /* 0x000fea0003800000 */
.L_x_2490:
[----:B------:R-:W-:-:S05]  /*2270*/  HADD2.F32 R0, -RZ, R4.H0_H0 ;  /* 0x20000004ff007230 */ /* 0x000fca0000004100 */
[----:B------:R-:W-:-:S04]  /*2280*/  F2FP.PACK_AB R0, RZ, R0 ;  /* 0x00000000ff00723e */ /* 0x000fc800000000ff */
[----:B------:R-:W-:-:S05]  /*2290*/  PRMT R0, R0, 0x5410, RZ ;  /* 0x0000541000007816 */ /* 0x000fca00000000ff */
[----:B------:R0:W-:Y:S01]  /*22a0*/  STG.E [R16.64], R0 ;  /* 0x0000000010007986 */ /* 0x0001e2000c101924 */
[----:B------:R-:W-:Y:S05]  /*22b0*/  BRA `(.L_x_2484) ;  /* 0x00000b8000007947 */ /* 0x000fea0003800000 */
.L_x_2489:
[----:B------:R-:W-:-:S05]  /*22c0*/  HADD2.F32 R2, -RZ, R4.H0_H0 ;  /* 0x20000004ff027230 */ /* 0x000fca0000004100 */
[----:B------:R-:W-:-:S06]  /*22d0*/  FMUL.FTZ R2, R2, 1 ;  /* 0x3f80000002027820 */ /* 0x000fcc0000410000 */
[----:B------:R-:W0:Y:S02]  /*22e0*/  F2F.F64.F32 R2, R2 ;  /* 0x0000000200027310 */ /* 0x000e240000201800 */
[----:B0-----:R0:W-:Y:S01]  /*22f0*/  STG.E.64 [R16.64], R2 ;  /* 0x0000000210007986 */ /* 0x0011e2000c101b24 */
[----:B------:R-:W-:Y:S05]  /*2300*/  BRA `(.L_x_2484) ;  /* 0x00000b3000007947 */ /* 0x000fea0003800000 */
.L_x_2479:
        /* <DEDUP_REMOVED lines=8> */
[----:B------:R-:W-:-:S05]  /*2390*/  HADD2.F32 R4, -RZ, R4.H0_H0 ;  /* 0x20000004ff047230 */ /* 0x000fca0000004100 */
[----:B------:R-:W-:-:S04]  /*23a0*/  FSETP.NEU.FTZ.AND P0, PT, R4, RZ, PT ;  /* 0x000000ff0400720b */ /* 0x000fc80003f1d000 */
[----:B------:R-:W-:-:S05]  /*23b0*/  SEL R3, RZ, 0x1, !P0 ;  /* 0x00000001ff037807 */ /* 0x000fca0004000000 */
[----:B------:R0:W-:Y:S01]  /*23c0*/  STG.E.U8 [R16.64], R3 ;  /* 0x0000000310007986 */ /* 0x0001e2000c101124 */
[----:B------:R-:W-:Y:S05]  /*23d0*/  BRA `(.L_x_2484) ;  /* 0x00000a6000007947 */ /* 0x000fea0003800000 */
.L_x_2493:
[----:B------:R-:W-:Y:S01]  /*23e0*/  HADD2.F32 R4, -RZ, R4.H0_H0 ;  /* 0x20000004ff047230 */ /* 0x000fe20000004100 */
[----:B------:R-:W-:-:S04]  /*23f0*/  CS2R R6, SRZ ;  /* 0x0000000000067805 */ /* 0x000fc8000001ff00 */
[----:B------:R-:W-:-:S06]  /*2400*/  FMUL.FTZ R4, R4, 1 ;  /* 0x3f80000004047820 */ /* 0x000fcc0000410000 */
[----:B------:R-:W0:Y:S02]  /*2410*/  F2F.F64.F32 R4, R4 ;  /* 0x0000000400047310 */ /* 0x000e240000201800 */
[----:B0-----:R0:W-:Y:S01]  /*2420*/  STG.E.128 [R16.64], R4 ;  /* 0x0000000410007986 */ /* 0x0011e2000c101d24 */
[----:B------:R-:W-:Y:S05]  /*2430*/  BRA `(.L_x_2484) ;  /* 0x00000a0000007947 */ /* 0x000fea0003800000 */
.L_x_2492:
[----:B------:R-:W-:-:S13]  /*2440*/  ISETP.NE.AND P0, PT, R3, 0xf, PT ;  /* 0x0000000f0300780c */ /* 0x000fda0003f05270 */
[----:B------:R-:W-:Y:S05]  /*2450*/  @!P0 BRA `(.L_x_2494) ;  /* 0x000002d000008947 */ /* 0x000fea0003800000 */
[----:B------:R-:W-:-:S13]  /*2460*/  ISETP.NE.AND P0, PT, R3, 0x17, PT ;  /* 0x000000170300780c */ /* 0x000fda0003f05270 */
[----:B------:R-:W-:Y:S05]  /*2470*/  @!P0 BRA `(.L_x_2495) ;  /* 0x0000015000008947 */ /* 0x000fea0003800000 */
[----:B------:R-:W-:-:S13]  /*2480*/  ISETP.NE.AND P0, PT, R3, 0x18, PT ;  /* 0x000000180300780c */ /* 0x000fda0003f05270 */
[----:B------:R-:W-:Y:S05]  /*2490*/  @P0 BRA `(.L_x_2483) ;  /* 0x000007f000000947 */ /* 0x000fea0003800000 */
[----:B------:R-:W-:Y:S01]  /*24a0*/  HADD2.F32 R5, -RZ, R4.H0_H0 ;  /* 0x20000004ff057230 */ /* 0x000fe20000004100 */
[----:B------:R-:W-:Y:S04]  /*24b0*/  BSSY B0, `(.L_x_2496) ;  /* 0x000000e000007945 */ /* 0x000fe80003800000 */
        /* <DEDUP_REMOVED lines=13> */
.L_x_2497:
[----:B------:R-:W-:Y:S05]  /*2590*/  BSYNC B0 ;  /* 0x0000000000007941 */ /* 0x000fea0003800000 */
.L_x_2496:
[----:B------:R-:W-:-:S05]  /*25a0*/  LOP3.LUT R3, R0, R3, RZ, 0xfc, !PT ;  /* 0x0000000300037212 */ /* 0x000fca00078efcff */
[----:B------:R0:W-:Y:S01]  /*25b0*/  STG.E.U8 [R16.64], R3 ;  /* 0x0000000310007986 */ /* 0x0001e2000c101124 */
[----:B------:R-:W-:Y:S05]  /*25c0*/  BRA `(.L_x_2484) ;  /* 0x0000087000007947 */ /* 0x000fea0003800000 */
.L_x_2495:
[----:B------:R-:W-:Y:S01]  /*25d0*/  HADD2.F32 R3, -RZ, R4.H0_H0 ;  /* 0x20000004ff037230 */ /* 0x000fe20000004100 */
[----:B------:R-:W-:Y:S04]  /*25e0*/  BSSY B0, `(.L_x_2498) ;  /* 0x000000f000007945 */ /* 0x000fe80003800000 */
        /* <DEDUP_REMOVED lines=11> */
.L_x_2499:
[----:B------:R-:W-:Y:S01]  /*26a0*/  IMAD.MOV.U32 R0, RZ, RZ, 0x7f ;  /* 0x0000007fff007424 */ /* 0x000fe200078e00ff */
[----:B------:R-:W-:-:S04]  /*26b0*/  ISETP.GT.U32.AND P0, PT, R2, 0x7f800000, PT ;  /* 0x7f8000000200780c */ /* 0x000fc80003f04070 */
[----:B------:R-:W-:-:S04]  /*26c0*/  SEL R0, R0, 0x7c, P0 ;  /* 0x0000007c00007807 */ /* 0x000fc80000000000 */
.L_x_2500:
[----:B------:R-:W-:Y:S05]  /*26d0*/  BSYNC B0 ;  /* 0x0000000000007941 */ /* 0x000fea0003800000 */
.L_x_2498:
[----:B------:R-:W-:-:S04]  /*26e0*/  LOP3.LUT R2, R3, 0x80000000, RZ, 0xc0, !PT ;  /* 0x8000000003027812 */ /* 0x000fc800078ec0ff */
[----:B------:R-:W-:-:S04]  /*26f0*/  SHF.R.U32.HI R3, RZ, 0x18, R2 ;  /* 0x00000018ff037819 */ /* 0x000fc80000011602 */
[----:B------:R-:W-:-:S05]  /*2700*/  LOP3.LUT R3, R0, R3, RZ, 0xfc, !PT ;  /* 0x0000000300037212 */ /* 0x000fca00078efcff */
[----:B------:R0:W-:Y:S01]  /*2710*/  STG.E.U8 [R16.64], R3 ;  /* 0x0000000310007986 */ /* 0x0001e2000c101124 */
[----:B------:R-:W-:Y:S05]  /*2720*/  BRA `(.L_x_2484) ;  /* 0x0000071000007947 */ /* 0x000fea0003800000 */
.L_x_2494:
[----:B------:R-:W-:-:S05]  /*2730*/  HADD2.F32 R0, -RZ, R4.H0_H0 ;  /* 0x20000004ff007230 */ /* 0x000fca0000004100 */
[----:B------:R-:W-:-:S05]  /*2740*/  F2FP.BF16.PACK_AB R0, RZ, R0 ;  /* 0x00000000ff00723e */ /* 0x000fca00000010ff */
[----:B------:R0:W-:Y:S01]  /*2750*/  STG.E.U16 [R16.64], R0 ;  /* 0x0000000010007986 */ /* 0x0001e2000c101524 */
[----:B------:R-:W-:Y:S05]  /*2760*/  BRA `(.L_x_2484) ;  /* 0x000006d000007947 */ /* 0x000fea0003800000 */
.L_x_2491:
        /* <DEDUP_REMOVED lines=8> */
[----:B------:R-:W-:-:S06]  /*27f0*/  HADD2.F32 R3, -RZ, R4.H0_H0 ;  /* 0x20000004ff037230 */ /* 0x000fcc0000004100 */
[----:B------:R-:W0:Y:S02]  /*2800*/  F2I.FTZ.U32.TRUNC.NTZ R3, R3 ;  /* 0x0000000300037305 */ /* 0x000e24000021f000 */
[----:B0-----:R0:W-:Y:S01]  /*2810*/  STG.E.U16 [R16.64], R3 ;  /* 0x0000000310007986 */ /* 0x0011e2000c101524 */
[----:B------:R-:W-:Y:S05]  /*2820*/  BRA `(.L_x_2484) ;  /* 0x0000061000007947 */ /* 0x000fea0003800000 */
.L_x_2503:
[----:B------:R-:W-:Y:S01]  /*2830*/  HADD2.F32 R3, -RZ, R4.H0_H0 ;  /* 0x20000004ff037230 */ /* 0x000fe20000004100 */
[----:B------:R-:W-:Y:S01]  /*2840*/  BSSY B0, `(.L_x_2504) ;  /* 0x0000014000007945 */ /* 0x000fe20003800000 */
[----:B------:R-:W-:-:S03]  /*2850*/  IMAD.MOV.U32 R8, RZ, RZ, 0x80 ;  /* 0x00000080ff087424 */ /* 0x000fc600078e00ff */
        /* <DEDUP_REMOVED lines=14> */
.L_x_2506:
[----:B------:R-:W-:-:S04]  /*2940*/  LOP3.LUT R2, R3, 0x80000000, RZ, 0xc0, !PT ;  /* 0x8000000003027812 */ /* 0x000fc800078ec0ff */
[----:B------:R-:W-:-:S04]  /*2950*/  SHF.R.U32.HI R3, RZ, 0x18, R2 ;  /* 0x00000018ff037819 */ /* 0x000fc80000011602 */
[----:B------:R-:W-:-:S04]  /*2960*/  LOP3.LUT R0, R0, R3, RZ, 0xfc, !PT ;  /* 0x0000000300007212 */ /* 0x000fc800078efcff */
[----:B------:R-:W-:Y:S02]  /*2970*/  PRMT R8, R0, 0x7610, R8 ;  /* 0x0000761000087816 */ /* 0x000fe40000000008 */
.L_x_2505:
[----:B------:R-:W-:Y:S05]  /*2980*/  BSYNC B0 ;  /* 0x0000000000007941 */ /* 0x000fea0003800000 */
.L_x_2504:
[----:B------:R0:W-:Y:S01]  /*2990*/  STG.E.U8 [R16.64], R8 ;  /* 0x0000000810007986 */ /* 0x0001e2000c101124 */
[----:B------:R-:W-:Y:S05]  /*29a0*/  BRA `(.L_x_2484) ;  /* 0x0000049000007947 */ /* 0x000fea0003800000 */
.L_x_2502:
        /* <DEDUP_REMOVED lines=17> */
.L_x_2509:
[----:B------:R-:W-:-:S04]  /*2ac0*/  LOP3.LUT R2, R3, 0x80000000, RZ, 0xc0, !PT ;  /* 0x8000000003027812 */ /* 0x000fc800078ec0ff */
[----:B------:R-:W-:-:S04]  /*2ad0*/  SHF.R.U32.HI R3, RZ, 0x18, R2 ;  /* 0x00000018ff037819 */ /* 0x000fc80000011602 */
[----:B------:R-:W-:-:S04]  /*2ae0*/  LOP3.LUT R0, R0, R3, RZ, 0xfc, !PT ;  /* 0x0000000300007212 */ /* 0x000fc800078efcff */
[----:B------:R-:W-:Y:S02]  /*2af0*/  PRMT R8, R0, 0x7610, R8 ;  /* 0x0000761000087816 */ /* 0x000fe40000000008 */
.L_x_2508:
[----:B------:R-:W-:Y:S05]  /*2b00*/  BSYNC B0 ;  /* 0x0000000000007941 */ /* 0x000fea0003800000 */
.L_x_2507:
[----:B------:R0:W-:Y:S01]  /*2b10*/  STG.E.U8 [R16.64], R8 ;  /* 0x0000000810007986 */ /* 0x0001e2000c101124 */
[----:B------:R-:W-:Y:S05]  /*2b20*/  BRA `(.L_x_2484) ;  /* 0x0000031000007947 */ /* 0x000fea0003800000 */
.L_x_2501:
[----:B------:R-:W-:-:S13]  /*2b30*/  ISETP.NE.AND P0, PT, R3, 0x1c, PT ;  /* 0x0000001c0300780c */ /* 0x000fda0003f05270 */
[----:B------:R-:W-:Y:S05]  /*2b40*/  @!P0 BRA `(.L_x_2510) ;  /* 0x000002c000008947 */ /* 0x000fea0003800000 */
[----:B------:R-:W-:-:S13]  /*2b50*/  ISETP.NE.AND P0, PT, R3, 0x1d, PT ;  /* 0x0000001d0300780c */ /* 0x000fda0003f05270 */
[----:B------:R-:W-:Y:S05]  /*2b60*/  @!P0 BRA `(.L_x_2511) ;  /* 0x0000026000008947 */ /* 0x000fea0003800000 */
[----:B------:R-:W-:-:S13]  /*2b70*/  ISETP.NE.AND P0, PT, R3, 0x2c, PT ;  /* 0x0000002c0300780c */ /* 0x000fda0003f05270 */
[----:B------:R-:W-:Y:S05]  /*2b80*/  @P0 BRA `(.L_x_2483) ;  /* 0x0000010000000947 */ /* 0x000fea0003800000 */
[----:B------:R-:W-:Y:S01]  /*2b90*/  HADD2.F32 R3, -RZ, R4.H0_H0 ;  /* 0x20000004ff037230 */ /* 0x000fe20000004100 */
[----:B------:R-:W-:-:S04]  /*2ba0*/  PLOP3.LUT P0, PT, PT, PT, PT, 0x80, 0x0 ;  /* 0x000000000000781c */ /* 0x000fc80003f0f070 */
        /* <DEDUP_REMOVED lines=14> */
.L_x_2483:
        /* <DEDUP_REMOVED lines=20> */
.L_x_2511:
[----:B------:R-:W-:-:S06]  /*2dd0*/  HADD2.F32 R2, -RZ, R4.H0_H0 ;  /* 0x20000004ff027230 */ /* 0x000fcc0000004100 */
[----:B------:R-:W0:Y:S02]  /*2de0*/  F2I.U64.TRUNC R2, R2 ;  /* 0x0000000200027311 */ /* 0x000e24000020d800 */
[----:B0-----:R0:W-:Y:S01]  /*2df0*/  STG.E.64 [R16.64], R2 ;  /* 0x0000000210007986 */ /* 0x0011e2000c101b24 */
[----:B------:R-:W-:Y:S05]  /*2e00*/  BRA `(.L_x_2484) ;  /* 0x0000003000007947 */ /* 0x000fea0003800000 */
.L_x_2510:
[----:B------:R-:W-:-:S04]  /*2e10*/  HADD2.F32 R4, -RZ, R4.H0_H0 ;  /* 0x20000004ff047230 */ /* 0x000fc80000004100 */
[----:B------:R-:W0:Y:S02]  /*2e20*/  F2I.FTZ.U32.TRUNC.NTZ R3, R4 ;  /* 0x0000000400037305 */ /* 0x000e24000021f000 */
[----:B0-----:R0:W-:Y:S02]  /*2e30*/  STG.E [R16.64], R3 ;  /* 0x0000000310007986 */ /* 0x0011e4000c101924 */
.L_x_2484:
[----:B------:R-:W-:-:S05]  /*2e40*/  IMAD R18, R18, 0x200, R23 ;  /* 0x0000020012127824 */ /* 0x000fca00078e0217 */
[----:B------:R-:W-:Y:S02]  /*2e50*/  IADD3 R19, R18, 0x80, RZ ;  /* 0x0000008012137810 */ /* 0x000fe40007ffe0ff */
.L_x_2445:
[----:B------:R-:W-:Y:S05]  /*2e60*/  BSYNC B6 ;  /* 0x0000000000067941 */ /* 0x000fea0003800000 */
.L_x_2444:
        /* <DEDUP_REMOVED lines=231> */
.L_x_2514:
        /* <DEDUP_REMOVED lines=20> */
.L_x_2518:
[----:B------:R-:W2:Y:S02]  /*3e20*/  LDG.E.U8 R2, [R2.64] ;  /* 0x0000002402027981 */ /* 0x000ea4000c1e1100 */
[----:B--2---:R-:W0:Y:S02]  /*3e30*/  I2F.U16 R0, R2 ;  /* 0x0000000200007306 */ /* 0x004e240000101000 */
[----:B0-----:R-:W-:Y:S01]  /*3e40*/  F2FP.PACK_AB R0, RZ, R0 ;  /* 0x00000000ff00723e */ /* 0x001fe200000000ff */
[----:B------:R-:W-:Y:S05]  /*3e50*/  BRA `(.L_x_2520) ;  /* 0x00000e1000007947 */ /* 0x000fea0003800000 */
.L_x_2517:
        /* <DEDUP_REMOVED lines=10> */
.L_x_2522:
[----:B------:R-:W2:Y:S02]  /*3f00*/  LDG.E R2, [R2.64] ;  /* 0x0000002402027981 */ /* 0x000ea4000c1e1900 */
[----:B--2---:R-:W0:Y:S02]  /*3f10*/  I2F R0, R2 ;  /* 0x0000000200007306 */ /* 0x004e240000201400 */
[----:B0-----:R-:W-:Y:S01]  /*3f20*/  F2FP.PACK_AB R0, RZ, R0 ;  /* 0x00000000ff00723e */ /* 0x001fe200000000ff */
[----:B------:R-:W-:Y:S05]  /*3f30*/  BRA `(.L_x_2520) ;  /* 0x00000d3000007947 */ /* 0x000fea0003800000 */
.L_x_2521:
[----:B------:R-:W2:Y:S02]  /*3f40*/  LDG.E.U16 R2, [R2.64] ;  /* 0x0000002402027981 */ /* 0x000ea4000c1e1500 */
[----:B--2---:R-:W0:Y:S02]  /*3f50*/  I2F.S16 R0, R2 ;  /* 0x0000000200007306 */ /* 0x004e240000101400 */
[----:B0-----:R-:W-:Y:S01]  /*3f60*/  F2FP.PACK_AB R0, RZ, R0 ;  /* 0x00000000ff00723e */ /* 0x001fe200000000ff */
[----:B------:R-:W-:Y:S05]  /*3f70*/  BRA `(.L_x_2520) ;  /* 0x00000cf000007947 */ /* 0x000fea0003800000 */
.L_x_2516:
        /* <DEDUP_REMOVED lines=9> */
.L_x_2524:
[----:B------:R0:W5:Y:S01]  /*4010*/  LDG.E.U16 R0, [R2.64] ;  /* 0x0000002402007981 */ /* 0x000162000c1e1500 */
[----:B------:R-:W-:Y:S05]  /*4020*/  BRA `(.L_x_2520) ;  /* 0x00000c4000007947 */ /* 0x000fea0003800000 */
.L_x_2523:
        /* <DEDUP_REMOVED lines=9> */
.L_x_2526:
[----:B------:R0:W5:Y:S01]  /*40c0*/  LDG.E.U16 R0, [R2.64] ;  /* 0x0000002402007981 */ /* 0x000162000c1e1500 */
[----:B------:R-:W-:Y:S05]  /*40d0*/  BRA `(.L_x_2520) ;  /* 0x00000b9000007947 */ /* 0x000fea0003800000 */
.L_x_2525:
[----:B------:R-:W2:Y:S02]  /*40e0*/  LDG.E.64 R2, [R2.64] ;  /* 0x0000002402027981 */ /* 0x000ea4000c1e1b00 */
[----:B--2---:R-:W0:Y:S01]  /*40f0*/  F2F.F32.F64 R0, R2 ;  /* 0x0000000200007310 */ /* 0x004e220000301000 */
[----:B------:R-:W0:-:S14]  /*4100*/  DSETP.GEU.AND P0, PT, |R2|, c[0x2][0x0], PT ;  /* 0x008000000200762a */ /* 0x000e1c0003f0e200 */
[----:B0-----:R-:W-:-:S05]  /*4110*/  @!P0 FMUL R0, R0, 1.175494350822287508e-38 ;  /* 0x0080000000008820 */ /* 0x001fca0000400000 */
[----:B------:R-:W-:Y:S01]  /*4120*/  F2FP.PACK_AB R0, RZ, R0 ;  /* 0x00000000ff00723e */ /* 0x000fe200000000ff */
[----:B------:R-:W-:Y:S05]  /*4130*/  BRA `(.L_x_2520) ;  /* 0x00000b3000007947 */ /* 0x000fea0003800000 */
.L_x_2515:
        /* <DEDUP_REMOVED lines=13> */
.L_x_2529:
[----:B------:R-:W2:Y:S02]  /*4210*/  LDG.E.64 R2, [R2.64] ;  /* 0x0000002402027981 */ /* 0x000ea4000c1e1b00 */
[----:B--2---:R-:W0:Y:S01]  /*4220*/  F2F.F32.F64 R0, R2 ;  /* 0x0000000200007310 */ /* 0x004e220000301000 */
[----:B------:R-:W0:-:S14]  /*4230*/  DSETP.GEU.AND P0, PT, |R2|, c[0x2][0x0], PT ;  /* 0x008000000200762a */ /* 0x000e1c0003f0e200 */
[----:B0-----:R-:W-:-:S05]  /*4240*/  @!P0 FMUL R0, R0, 1.175494350822287508e-38 ;  /* 0x0080000000008820 */ /* 0x001fca0000400000 */
[----:B------:R-:W-:Y:S01]  /*4250*/  F2FP.PACK_AB R0, RZ, R0 ;  /* 0x00000000ff00723e */ /* 0x000fe200000000ff */
[----:B------:R-:W-:Y:S05]  /*4260*/  BRA `(.L_x_2520) ;  /* 0x00000a0000007947 */ /* 0x000fea0003800000 */
.L_x_2528:
        /* <DEDUP_REMOVED lines=28> */
.L_x_2531:
        /* <DEDUP_REMOVED lines=15> */
.L_x_2530:
[----:B------:R-:W2:Y:S02]  /*4520*/  LDG.E.U16 R0, [R2.64] ;  /* 0x0000002402007981 */ /* 0x000ea4000c1e1500 */
[----:B--2---:R-:W-:-:S04]  /*4530*/  PRMT R0, RZ, 0x5410, R0 ;  /* 0x00005410ff007816 */ /* 0x004fc80000000000 */
[----:B------:R-:W-:Y:S01]  /*4540*/  F2FP.PACK_AB R0, RZ, R0 ;  /* 0x00000000ff00723e */ /* 0x000fe200000000ff */
[----:B------:R-:W-:Y:S05]  /*4550*/  BRA `(.L_x_2520) ;  /* 0x0000071000007947 */ /* 0x000fea0003800000 */
.L_x_2527:
        /* <DEDUP_REMOVED lines=12> */
.L_x_2534:
        /* <DEDUP_REMOVED lines=21> */
.L_x_2538:
[----:B------:R-:W-:Y:S05]  /*4770*/  BSYNC B1 ;  /* 0x0000000000017941 */ /* 0x000fea0003800000 */
.L_x_2537:
[----:B------:R-:W-:Y:S01]  /*4780*/  LEA R3, R0, 0x3b800000, 0x17 ;  /* 0x3b80000000037811 */ /* 0x000fe200078eb8ff */
[----:B------:R-:W-:-:S05]  /*4790*/  IMAD.SHL.U32 R0, R2, 0x100000, RZ ;  /* 0x0010000002007824 */ /* 0x000fca00078e00ff */
[----:B------:R-:W-:Y:S02]  /*47a0*/  LOP3.LUT R0, R3, R0, R4, 0xfe, !PT ;  /* 0x0000000003007212 */ /* 0x000fe400078efe04 */
.L_x_2536:
[----:B------:R-:W-:Y:S05]  /*47b0*/  BSYNC B0 ;  /* 0x0000000000007941 */ /* 0x000fea0003800000 */
.L_x_2535:
[----:B------:R-:W-:Y:S01]  /*47c0*/  F2FP.PACK_AB R0, RZ, R0 ;  /* 0x00000000ff00723e */ /* 0x000fe200000000ff */
[----:B------:R-:W-:Y:S05]  /*47d0*/  BRA `(.L_x_2520) ;  /* 0x0000049000007947 */ /* 0x000fea0003800000 */
.L_x_2533:
        /* <DEDUP_REMOVED lines=21> */
.L_x_2542:
[----:B------:R-:W-:Y:S05]  /*4930*/  BSYNC B1 ;  /* 0x0000000000017941 */ /* 0x000fea0003800000 */
.L_x_2541:
[----:B------:R-:W-:Y:S01]  /*4940*/  LEA R3, R0, 0x37800000, 0x17 ;  /* 0x3780000000037811 */ /* 0x000fe200078eb8ff */
[----:B------:R-:W-:-:S05]  /*4950*/  IMAD.SHL.U32 R0, R2, 0x200000, RZ ;  /* 0x0020000002007824 */ /* 0x000fca00078e00ff */
[----:B------:R-:W-:Y:S02]  /*4960*/  LOP3.LUT R0, R3, R0, R4, 0xfe, !PT ;  /* 0x0000000003007212 */ /* 0x000fe400078efe04 */
.L_x_2540:
[----:B------:R-:W-:Y:S05]  /*4970*/  BSYNC B0 ;  /* 0x0000000000007941 */ /* 0x000fea0003800000 */
.L_x_2539:
[----:B------:R-:W-:Y:S01]  /*4980*/  F2FP.PACK_AB R0, RZ, R0 ;  /* 0x00000000ff00723e */ /* 0x000fe200000000ff */
[----:B------:R-:W-:Y:S05]  /*4990*/  BRA `(.L_x_2520) ;  /* 0x000002d000007947 */ /* 0x000fea0003800000 */
.L_x_2532:
        /* <DEDUP_REMOVED lines=14> */
.L_x_2546:
[----:B------:R-:W-:Y:S05]  /*4a80*/  BSYNC B0 ;  /* 0x0000000000007941 */ /* 0x000fea0003800000 */
.L_x_2545:
[----:B------:R-:W-:Y:S01]  /*4a90*/  F2FP.PACK_AB R0, RZ, R0 ;  /* 0x00000000ff00723e */ /* 0x000fe200000000ff */
[----:B------:R-:W-:Y:S05]  /*4aa0*/  BRA `(.L_x_2520) ;  /* 0x000001c000007947 */ /* 0x000fea0003800000 */
.L_x_2519:
        /* <DEDUP_REMOVED lines=21> */
.L_x_2544:
[----:B------:R-:W2:Y:S02]  /*4c00*/  LDG.E.64 R2, [R2.64] ;  /* 0x0000002402027981 */ /* 0x000ea4000c1e1b00 */
[----:B--2---:R-:W0:Y:S02]  /*4c10*/  I2F.U64 R0, R2 ;  /* 0x0000000200007312 */ /* 0x004e240000301000 */
[----:B0-----:R-:W-:Y:S01]  /*4c20*/  F2FP.PACK_AB R0, RZ, R0 ;  /* 0x00000000ff00723e */ /* 0x001fe200000000ff */
[----:B------:R-:W-:Y:S05]  /*4c30*/  BRA `(.L_x_2520) ;  /* 0x0000003000007947 */ /* 0x000fea0003800000 */
.L_x_2543:
[----:B------:R-:W2:Y:S02]  /*4c40*/  LDG.E R2, [R2.64] ;  /* 0x0000002402027981 */ /* 0x000ea4000c1e1900 */
[----:B--2---:R-:W0:Y:S02]  /*4c50*/  I2F.U32 R0, R2 ;  /* 0x0000000200007306 */ /* 0x004e240000201000 */
[----:B0-----:R-:W-:-:S06]  /*4c60*/  F2FP.PACK_AB R0, RZ, R0 ;  /* 0x00000000ff00723e */ /* 0x001fcc00000000ff */
.L_x_2520:
[----:B-----5:R-:W-:Y:S01]  /*4c70*/  HADD2.F32 R0, -RZ, R0.H0_H0 ;  /* 0x20000000ff007230 */ /* 0x020fe20000004100 */
[----:B------:R-:W1:Y:S01]  /*4c80*/  LDC.U8 R5, c[0x0][0x380] ;  /* 0x0000e000ff057b82 */ /* 0x000e620000000000 */
[----:B0-----:R-:W-:-:S04]  /*4c90*/  HADD2.F32 R3, -RZ, c[0x0] [0x370].H0_H0 ;  /* 0x2000dc00ff037630 */ /* 0x001fc80000004100 */
[----:B------:R-:W0:Y:S02]  /*4ca0*/  MUFU.LG2 R0, R0 ;  /* 0x0000000000007308 */ /* 0x000e240000000c00 */
        /* <DEDUP_REMOVED lines=18> */
.L_x_2550:
[----:B------:R-:W-:-:S06]  /*4dd0*/  HADD2.F32 R3, -RZ, R3.H0_H0 ;  /* 0x20000003ff037230 */ /* 0x000fcc0000004100 */
[----:B------:R-:W0:Y:S02]  /*4de0*/  F2I.S64.TRUNC R2, R3 ;  /* 0x0000000300027311 */ /* 0x000e24000020d900 */
[----:B0-----:R0:W-:Y:S01]  /*4df0*/  STG.E.U8 [R16.64], R2 ;  /* 0x0000000210007986 */ /* 0x0011e2000c101124 */
[----:B------:R-:W-:Y:S05]  /*4e00*/  BRA `(.L_x_2552) ;  /* 0x00000e4000007947 */ /* 0x000fea0003800000 */
.L_x_2549:
        /* <DEDUP_REMOVED lines=10> */
.L_x_2554:
[----:B------:R-:W-:-:S06]  /*4eb0*/  HADD2.F32 R3, -RZ, R3.H0_H0 ;  /* 0x20000003ff037230 */ /* 0x000fcc0000004100 */
[----:B------:R-:W0:Y:S02]  /*4ec0*/  F2I.FTZ.TRUNC.NTZ R3, R3 ;  /* 0x0000000300037305 */ /* 0x000e24000021f100 */
[----:B0-----:R0:W-:Y:S01]  /*4ed0*/  STG.E [R16.64], R3 ;  /* 0x0000000310007986 */ /* 0x0011e2000c101924 */
[----:B------:R-:W-:Y:S05]  /*4ee0*/  BRA `(.L_x_2552) ;  /* 0x00000d6000007947 */ /* 0x000fea0003800000 */
.L_x_2553:
[----:B------:R-:W-:-:S06]  /*4ef0*/  HADD2.F32 R3, -RZ, R3.H0_H0 ;  /* 0x20000003ff037230 */ /* 0x000fcc0000004100 */
[----:B------:R-:W0:Y:S02]  /*4f00*/  F2I.FTZ.TRUNC.NTZ R3, R3 ;  /* 0x0000000300037305 */ /* 0x000e24000021f100 */
[----:B0-----:R0:W-:Y:S01]  /*4f10*/  STG.E.U16 [R16.64], R3 ;  /* 0x0000000310007986 */ /* 0x0011e2000c101524 */
[----:B------:R-:W-:Y:S05]  /*4f20*/  BRA `(.L_x_2552) ;  /* 0x00000d2000007947 */ /* 0x000fea0003800000 */
.L_x_2548:
        /* <DEDUP_REMOVED lines=9> */
.L_x_2556:
[----:B------:R0:W-:Y:S01]  /*4fc0*/  STG.E.U16 [R16.64], R3 ;  /* 0x0000000310007986 */ /* 0x0001e2000c101524 */
[----:B------:R-:W-:Y:S05]  /*4fd0*/  BRA `(.L_x_2552) ;  /* 0x00000c7000007947 */ /* 0x000fea0003800000 */
.L_x_2555:
        /* <DEDUP_REMOVED lines=10> */
.L_x_2558:
[----:B------:R-:W-:-:S05]  /*5080*/  HADD2.F32 R0, -RZ, R3.H0_H0 ;  /* 0x20000003ff007230 */ /* 0x000fca0000004100 */
[----:B------:R-:W-:-:S04]  /*5090*/  F2FP.PACK_AB R0, RZ, R0 ;  /* 0x00000000ff00723e */ /* 0x000fc800000000ff */
[----:B------:R-:W-:-:S05]  /*50a0*/  PRMT R0, R0, 0x5410, RZ ;  /* 0x0000541000007816 */ /* 0x000fca00000000ff */
[----:B------:R0:W-:Y:S01]  /*50b0*/  STG.E [R16.64], R0 ;  /* 0x0000000010007986 */ /* 0x0001e2000c101924 */
[----:B------:R-:W-:Y:S05]  /*50c0*/  BRA `(.L_x_2552) ;  /* 0x00000b8000007947 */ /* 0x000fea0003800000 */
.L_x_2557:
[----:B------:R-:W-:-:S05]  /*50d0*/  HADD2.F32 R2, -RZ, R3.H0_H0 ;  /* 0x20000003ff027230 */ /* 0x000fca0000004100 */
[----:B------:R-:W-:-:S06]  /*50e0*/  FMUL.FTZ R2, R2, 1 ;  /* 0x3f80000002027820 */ /* 0x000fcc0000410000 */
[----:B------:R-:W0:Y:S02]  /*50f0*/  F2F.F64.F32 R2, R2 ;  /* 0x0000000200027310 */ /* 0x000e240000201800 */
[----:B0-----:R0:W-:Y:S01]  /*5100*/  STG.E.64 [R16.64], R2 ;  /* 0x0000000210007986 */ /* 0x0011e2000c101b24 */
[----:B------:R-:W-:Y:S05]  /*5110*/  BRA `(.L_x_2552) ;  /* 0x00000b3000007947 */ /* 0x000fea0003800000 */
.L_x_2547:
        /* <DEDUP_REMOVED lines=13> */
.L_x_2561:
[----:B------:R-:W-:Y:S01]  /*51f0*/  HADD2.F32 R3, -RZ, R3.H0_H0 ;  /* 0x20000003ff037230 */ /* 0x000fe20000004100 */
[----:B------:R-:W-:-:S04]  /*5200*/  CS2R R6, SRZ ;  /* 0x0000000000067805 */ /* 0x000fc8000001ff00 */
[----:B------:R-:W-:-:S04]  /*5210*/  FMUL.FTZ R3, R3, 1 ;  /* 0x3f80000003037820 */ /* 0x000fc80000410000 */
[----:B------:R-:W0:Y:S02]  /*5220*/  F2F.F64.F32 R4, R3 ;  /* 0x0000000300047310 */ /* 0x000e240000201800 */
[----:B0-----:R0:W-:Y:S01]  /*5230*/  STG.E.128 [R16.64], R4 ;  /* 0x0000000410007986 */ /* 0x0011e2000c101d24 */
[----:B------:R-:W-:Y:S05]  /*5240*/  BRA `(.L_x_2552) ;  /* 0x00000a0000007947 */ /* 0x000fea0003800000 */
.L_x_2560:
        /* <DEDUP_REMOVED lines=21> */
.L_x_2565:
[----:B------:R-:W-:Y:S05]  /*53a0*/  BSYNC B0 ;  /* 0x0000000000007941 */ /* 0x000fea0003800000 */
.L_x_2564:
[----:B------:R-:W-:-:S05]  /*53b0*/  LOP3.LUT R3, R0, R3, RZ, 0xfc, !PT ;  /* 0x0000000300037212 */ /* 0x000fca00078efcff */
[----:B------:R0:W-:Y:S01]  /*53c0*/  STG.E.U8 [R16.64], R3 ;  /* 0x0000000310007986 */ /* 0x0001e2000c101124 */
[----:B------:R-:W-:Y:S05]  /*53d0*/  BRA `(.L_x_2552) ;  /* 0x0000087000007947 */ /* 0x000fea0003800000 */
.L_x_2563:
        /* <DEDUP_REMOVED lines=13> */
.L_x_2567:
[----:B------:R-:W-:Y:S01]  /*54b0*/  IMAD.MOV.U32 R0, RZ, RZ, 0x7f ;  /* 0x0000007fff007424 */ /* 0x000fe200078e00ff */
[----:B------:R-:W-:-:S04]  /*54c0*/  ISETP.GT.U32.AND P0, PT, R2, 0x7f800000, PT ;  /* 0x7f8000000200780c */ /* 0x000fc80003f04070 */
[----:B------:R-:W-:-:S04]  /*54d0*/  SEL R0, R0, 0x7c, P0 ;  /* 0x0000007c00007807 */ /* 0x000fc80000000000 */
.L_x_2568:
[----:B------:R-:W-:Y:S05]  /*54e0*/  BSYNC B0 ;  /* 0x0000000000007941 */ /* 0x000fea0003800000 */
.L_x_2566:
[----:B------:R-:W-:-:S04]  /*54f0*/  LOP3.LUT R2, R3, 0x80000000, RZ, 0xc0, !PT ;  /* 0x8000000003027812 */ /* 0x000fc800078ec0ff */
[----:B------:R-:W-:-:S04]  /*5500*/  SHF.R.U32.HI R3, RZ, 0x18, R2 ;  /* 0x00000018ff037819 */ /* 0x000fc80000011602 */
[----:B------:R-:W-:-:S05]  /*5510*/  LOP3.LUT R3, R0, R3, RZ, 0xfc, !PT ;  /* 0x0000000300037212 */ /* 0x000fca00078efcff */
[----:B------:R0:W-:Y:S01]  /*5520*/  STG.E.U8 [R16.64], R3 ;  /* 0x0000000310007986 */ /* 0x0001e2000c101124 */
[----:B------:R-:W-:Y:S05]  /*5530*/  BRA `(.L_x_2552) ;  /* 0x0000071000007947 */ /* 0x000fea0003800000 */
.L_x_2562:
[----:B------:R-:W-:-:S05]  /*5540*/  HADD2.F32 R0, -RZ, R3.H0_H0 ;  /* 0x20000003ff007230 */ /* 0x000fca0000004100 */
[----:B------:R-:W-:-:S05]  /*5550*/  F2FP.BF16.PACK_AB R0, RZ, R0 ;  /* 0x00000000ff00723e */ /* 0x000fca00000010ff */
[----:B------:R0:W-:Y:S01]  /*5560*/  STG.E.U16 [R16.64], R0 ;  /* 0x0000000010007986 */ /* 0x0001e2000c101524 */
[----:B------:R-:W-:Y:S05]  /*5570*/  BRA `(.L_x_2552) ;  /* 0x000006d000007947 */ /* 0x000fea0003800000 */
.L_x_2559:
        /* <DEDUP_REMOVED lines=12> */
.L_x_2571:
        /* <DEDUP_REMOVED lines=17> */
.L_x_2574:
[----:B------:R-:W-:-:S04]  /*5750*/  LOP3.LUT R2, R3, 0x80000000, RZ, 0xc0, !PT ;  /* 0x8000000003027812 */ /* 0x000fc800078ec0ff */
[----:B------:R-:W-:-:S04]  /*5760*/  SHF.R.U32.HI R3, RZ, 0x18, R2 ;  /* 0x00000018ff037819 */ /* 0x000fc80000011602 */
[----:B------:R-:W-:-:S04]  /*5770*/  LOP3.LUT R0, R0, R3, RZ, 0xfc, !PT ;  /* 0x0000000300007212 */ /* 0x000fc800078efcff */
[----:B------:R-:W-:Y:S02]  /*5780*/  PRMT R8, R0, 0x7610, R8 ;  /* 0x0000761000087816 */ /* 0x000fe40000000008 */
.L_x_2573:
[----:B------:R-:W-:Y:S05]  /*5790*/  BSYNC B0 ;  /* 0x0000000000007941 */ /* 0x000fea0003800000 */
.L_x_2572:
[----:B------:R0:W-:Y:S01]  /*57a0*/  STG.E.U8 [R16.64], R8 ;  /* 0x0000000810007986 */ /* 0x0001e2000c101124 */
[----:B------:R-:W-:Y:S05]  /*57b0*/  BRA `(.L_x_2552) ;  /* 0x0000049000007947 */ /* 0x000fea0003800000 */
.L_x_2570:
        /* <DEDUP_REMOVED lines=17> */
.L_x_2577:
[----:B------:R-:W-:-:S04]  /*58d0*/  LOP3.LUT R2, R3, 0x80000000, RZ, 0xc0, !PT ;  /* 0x8000000003027812 */ /* 0x000fc800078ec0ff */
[----:B------:R-:W-:-:S04]  /*58e0*/  SHF.R.U32.HI R3, RZ, 0x18, R2 ;  /* 0x00000018ff037819 */ /* 0x000fc80000011602 */
[----:B------:R-:W-:-:S04]  /*58f0*/  LOP3.LUT R0, R0, R3, RZ, 0xfc, !PT ;  /* 0x0000000300007212 */ /* 0x000fc800078efcff */
[----:B------:R-:W-:Y:S02]  /*5900*/  PRMT R8, R0, 0x7610, R8 ;  /* 0x0000761000087816 */ /* 0x000fe40000000008 */
.L_x_2576:
[----:B------:R-:W-:Y:S05]  /*5910*/  BSYNC B0 ;  /* 0x0000000000007941 */ /* 0x000fea0003800000 */
.L_x_2575:
[----:B------:R0:W-:Y:S01]  /*5920*/  STG.E.U8 [R16.64], R8 ;  /* 0x0000000810007986 */ /* 0x0001e2000c101124 */
[----:B------:R-:W-:Y:S05]  /*5930*/  BRA `(.L_x_2552) ;  /* 0x0000031000007947 */ /* 0x000fea0003800000 */
.L_x_2569:
        /* <DEDUP_REMOVED lines=22> */
.L_x_2551:
        /* <DEDUP_REMOVED lines=20> */
.L_x_2579:
[----:B------:R-:W-:-:S06]  /*5be0*/  HADD2.F32 R3, -RZ, R3.H0_H0 ;  /* 0x20000003ff037230 */ /* 0x000fcc0000004100 */
[----:B------:R-:W0:Y:S02]  /*5bf0*/  F2I.U64.TRUNC R2, R3 ;  /* 0x0000000300027311 */ /* 0x000e24000020d800 */
[----:B0-----:R0:W-:Y:S01]  /*5c00*/  STG.E.64 [R16.64], R2 ;  /* 0x0000000210007986 */ /* 0x0011e2000c101b24 */
[----:B------:R-:W-:Y:S05]  /*5c10*/  BRA `(.L_x_2552) ;  /* 0x0000003000007947 */ /* 0x000fea0003800000 */
.L_x_2578:
[----:B------:R-:W-:-:S06]  /*5c20*/  HADD2.F32 R3, -RZ, R3.H0_H0 ;  /* 0x20000003ff037230 */ /* 0x000fcc0000004100 */
[----:B------:R-:W0:Y:S02]  /*5c30*/  F2I.FTZ.U32.TRUNC.NTZ R3, R3 ;  /* 0x0000000300037305 */ /* 0x000e24000021f000 */
[----:B0-----:R0:W-:Y:S02]  /*5c40*/  STG.E [R16.64], R3 ;  /* 0x0000000310007986 */ /* 0x0011e4000c101924 */
.L_x_2552:
        /* <DEDUP_REMOVED lines=231> */
.L_x_2580:
        /* <DEDUP_REMOVED lines=20> */
.L_x_2584:
[----:B------:R-:W2:Y:S02]  /*6c00*/  LDG.E.U8 R2, [R2.64] ;  /* 0x0000002402027981 */ /* 0x000ea4000c1e1100 */
[----:B--2---:R-:W0:Y:S02]  /*6c10*/  I2F.U16 R0, R2 ;  /* 0x0000000200007306 */ /* 0x004e240000101000 */
[----:B0-----:R-:W-:Y:S01]  /*6c20*/  F2FP.PACK_AB R0, RZ, R0 ;  /* 0x00000000ff00723e */ /* 0x001fe200000000ff */
[----:B------:R-:W-:Y:S05]  /*6c30*/  BRA `(.L_x_2586) ;  /* 0x00000e1000007947 */ /* 0x000fea0003800000 */
.L_x_2583:
        /* <DEDUP_REMOVED lines=10> */
.L_x_2588:
[----:B------:R-:W2:Y:S02]  /*6ce0*/  LDG.E R2, [R2.64] ;  /* 0x0000002402027981 */ /* 0x000ea4000c1e1900 */
[----:B--2---:R-:W0:Y:S02]  /*6cf0*/  I2F R0, R2 ;  /* 0x0000000200007306 */ /* 0x004e240000201400 */
[----:B0-----:R-:W-:Y:S01]  /*6d00*/  F2FP.PACK_AB R0, RZ, R0 ;  /* 0x00000000ff00723e */ /* 0x001fe200000000ff */
[----:B------:R-:W-:Y:S05]  /*6d10*/  BRA `(.L_x_2586) ;  /* 0x00000d3000007947 */ /* 0x000fea0003800000 */
.L_x_2587:
[----:B------:R-:W2:Y:S02]  /*6d20*/  LDG.E.U16 R2, [R2.64] ;  /* 0x0000002402027981 */ /* 0x000ea4000c1e1500 */
[----:B--2---:R-:W0:Y:S02]  /*6d30*/  I2F.S16 R0, R2 ;  /* 0x0000000200007306 */ /* 0x004e240000101400 */
[----:B0-----:R-:W-:Y:S01]  /*6d40*/  F2FP.PACK_AB R0, RZ, R0 ;  /* 0x00000000ff00723e */ /* 0x001fe200000000ff */
[----:B------:R-:W-:Y:S05]  /*6d50*/  BRA `(.L_x_2586) ;  /* 0x00000cf000007947 */ /* 0x000fea0003800000 */
.L_x_2582:
        /* <DEDUP_REMOVED lines=9> */
.L_x_2590:
[----:B------:R0:W5:Y:S01]  /*6df0*/  LDG.E.U16 R0, [R2.64] ;  /* 0x0000002402007981 */ /* 0x000162000c1e1500 */
[----:B------:R-:W-:Y:S05]  /*6e00*/  BRA `(.L_x_2586) ;  /* 0x00000c4000007947 */ /* 0x000fea0003800000 */
.L_x_2589:
        /* <DEDUP_REMOVED lines=9> */
.L_x_2592:
[----:B------:R0:W5:Y:S01]  /*6ea0*/  LDG.E.U16 R0, [R2.64] ;  /* 0x0000002402007981 */ /* 0x000162000c1e1500 */
[----:B------:R-:W-:Y:S05]  /*6eb0*/  BRA `(.L_x_2586) ;  /* 0x00000b9000007947 */ /* 0x000fea0003800000 */
.L_x_2591:
[----:B------:R-:W2:Y:S02]  /*6ec0*/  LDG.E.64 R2, [R2.64] ;  /* 0x0000002402027981 */ /* 0x000ea4000c1e1b00 */
[----:B--2---:R-:W0:Y:S01]  /*6ed0*/  F2F.F32.F64 R0, R2 ;  /* 0x0000000200007310 */ /* 0x004e220000301000 */
[----:B------:R-:W0:-:S14]  /*6ee0*/  DSETP.GEU.AND P0, PT, |R2|, c[0x2][0x0], PT ;  /* 0x008000000200762a */ /* 0x000e1c0003f0e200 */
[----:B0-----:R-:W-:-:S05]  /*6ef0*/  @!P0 FMUL R0, R0, 1.175494350822287508e-38 ;  /* 0x0080000000008820 */ /* 0x001fca0000400000 */
[----:B------:R-:W-:Y:S01]  /*6f00*/  F2FP.PACK_AB R0, RZ, R0 ;  /* 0x00000000ff00723e */ /* 0x000fe200000000ff */
[----:B------:R-:W-:Y:S05]  /*6f10*/  BRA `(.L_x_2586) ;  /* 0x00000b3000007947 */ /* 0x000fea0003800000 */
.L_x_2581:
        /* <DEDUP_REMOVED lines=13> */
.L_x_2595:
[----:B------:R-:W2:Y:S02]  /*6ff0*/  LDG.E.64 R2, [R2.64] ;  /* 0x0000002402027981 */ /* 0x000ea4000c1e1b00 */
[----:B--2---:R-:W0:Y:S01]  /*7000*/  F2F.F32.F64 R0, R2 ;  /* 0x0000000200007310 */ /* 0x004e220000301000 */
[----:B------:R-:W0:-:S14]  /*7010*/  DSETP.GEU.AND P0, PT, |R2|, c[0x2][0x0], PT ;  /* 0x008000000200762a */ /* 0x000e1c0003f0e200 */
[----:B0-----:R-:W-:-:S05]  /*7020*/  @!P0 FMUL R0, R0, 1.175494350822287508e-38 ;  /* 0x0080000000008820 */ /* 0x001fca0000400000 */
[----:B------:R-:W-:Y:S01]  /*7030*/  F2FP.PACK_AB R0, RZ, R0 ;  /* 0x00000000ff00723e */ /* 0x000fe200000000ff */
[----:B------:R-:W-:Y:S05]  /*7040*/  BRA `(.L_x_2586) ;  /* 0x00000a0000007947 */ /* 0x000fea0003800000 */
.L_x_2594:
        /* <DEDUP_REMOVED lines=28> */
.L_x_2597:
        /* <DEDUP_REMOVED lines=15> */
.L_x_2596:
[----:B------:R-:W2:Y:S02]  /*7300*/  LDG.E.U16 R0, [R2.64] ;  /* 0x0000002402007981 */ /* 0x000ea4000c1e1500 */
[----:B--2---:R-:W-:-:S04]  /*7310*/  PRMT R0, RZ, 0x5410, R0 ;  /* 0x00005410ff007816 */ /* 0x004fc80000000000 */
[----:B------:R-:W-:Y:S01]  /*7320*/  F2FP.PACK_AB R0, RZ, R0 ;  /* 0x00000000ff00723e */ /* 0x000fe200000000ff */
[----:B------:R-:W-:Y:S05]  /*7330*/  BRA `(.L_x_2586) ;  /* 0x0000071000007947 */ /* 0x000fea0003800000 */
.L_x_2593:
        /* <DEDUP_REMOVED lines=12> */
.L_x_2600:
        /* <DEDUP_REMOVED lines=21> */
.L_x_2604:
[----:B------:R-:W-:Y:S05]  /*7550*/  BSYNC B1 ;  /* 0x0000000000017941 */ /* 0x000fea0003800000 */
.L_x_2603:
[----:B------:R-:W-:Y:S01]  /*7560*/  LEA R3, R0, 0x3b800000, 0x17 ;  /* 0x3b80000000037811 */ /* 0x000fe200078eb8ff */
[----:B------:R-:W-:-:S05]  /*7570*/  IMAD.SHL.U32 R0, R2, 0x100000, RZ ;  /* 0x0010000002007824 */ /* 0x000fca00078e00ff */
[----:B------:R-:W-:Y:S02]  /*7580*/  LOP3.LUT R0, R3, R0, R4, 0xfe, !PT ;  /* 0x0000000003007212 */ /* 0x000fe400078efe04 */
.L_x_2602:
[----:B------:R-:W-:Y:S05]  /*7590*/  BSYNC B0 ;  /* 0x0000000000007941 */ /* 0x000fea0003800000 */
.L_x_2601:
[----:B------:R-:W-:Y:S01]  /*75a0*/  F2FP.PACK_AB R0, RZ, R0 ;  /* 0x00000000ff00723e */ /* 0x000fe200000000ff */
[----:B------:R-:W-:Y:S05]  /*75b0*/  BRA `(.L_x_2586) ;  /* 0x0000049000007947 */ /* 0x000fea0003800000 */
.L_x_2599:
        /* <DEDUP_REMOVED lines=21> */
.L_x_2608:
[----:B------:R-:W-:Y:S05]  /*7710*/  BSYNC B1 ;  /* 0x0000000000017941 */ /* 0x000fea0003800000 */
.L_x_2607:
[----:B------:R-:W-:Y:S01]  /*7720*/  LEA R3, R0, 0x37800000, 0x17 ;  /* 0x3780000000037811 */ /* 0x000fe200078eb8ff */
[----:B------:R-:W-:-:S05]  /*7730*/  IMAD.SHL.U32 R0, R2, 0x200000, RZ ;  /* 0x0020000002007824 */ /* 0x000fca00078e00ff */
[----:B------:R-:W-:Y:S02]  /*7740*/  LOP3.LUT R0, R3, R0, R4, 0xfe, !PT ;  /* 0x0000000003007212 */ /* 0x000fe400078efe04 */
.L_x_2606:
[----:B------:R-:W-:Y:S05]  /*7750*/  BSYNC B0 ;  /* 0x0000000000007941 */ /* 0x000fea0003800000 */
.L_x_2605:
[----:B------:R-:W-:Y:S01]  /*7760*/  F2FP.PACK_AB R0, RZ, R0 ;  /* 0x00000000ff00723e */ /* 0x000fe200000000ff */
[----:B------:R-:W-:Y:S05]  /*7770*/  BRA `(.L_x_2586) ;  /* 0x000002d000007947 */ /* 0x000fea0003800000 */
.L_x_2598:
        /* <DEDUP_REMOVED lines=14> */
.L_x_2612:
[----:B------:R-:W-:Y:S05]  /*7860*/  BSYNC B0 ;  /* 0x0000000000007941 */ /* 0x000fea0003800000 */
.L_x_2611:
[----:B------:R-:W-:Y:S01]  /*7870*/  F2FP.PACK_AB R0, RZ, R0 ;  /* 0x00000000ff00723e */ /* 0x000fe200000000ff */
[----:B------:R-:W-:Y:S05]  /*7880*/  BRA `(.L_x_2586) ;  /* 0x000001c000007947 */ /* 0x000fea0003800000 */
.L_x_2585:
        /* <DEDUP_REMOVED lines=21> */
.L_x_2610:
[----:B------:R-:W2:Y:S02]  /*79e0*/  LDG.E.64 R2, [R2.64] ;  /* 0x0000002402027981 */ /* 0x000ea4000c1e1b00 */
[----:B--2---:R-:W0:Y:S02]  /*79f0*/  I2F.U64 R0, R2 ;  /* 0x0000000200007312 */ /* 0x004e240000301000 */
[----:B0-----:R-:W-:Y:S01]  /*7a00*/  F2FP.PACK_AB R0, RZ, R0 ;  /* 0x00000000ff00723e */ /* 0x001fe200000000ff */
[----:B------:R-:W-:Y:S05]  /*7a10*/  BRA `(.L_x_2586) ;  /* 0x0000003000007947 */ /* 0x000fea0003800000 */
.L_x_2609:
[----:B------:R-:W2:Y:S02]  /*7a20*/  LDG.E R2, [R2.64] ;  /* 0x0000002402027981 */ /* 0x000ea4000c1e1900 */
[----:B--2---:R-:W0:Y:S02]  /*7a30*/  I2F.U32 R0, R2 ;  /* 0x0000000200007306 */ /* 0x004e240000201000 */
[----:B0-----:R-:W-:-:S06]  /*7a40*/  F2FP.PACK_AB R0, RZ, R0 ;  /* 0x00000000ff00723e */ /* 0x001fcc00000000ff */
.L_x_2586:
        /* <DEDUP_REMOVED lines=22> */
.L_x_2616:
[----:B------:R-:W-:-:S06]  /*7bb0*/  HADD2.F32 R3, -RZ, R3.H0_H0 ;  /* 0x20000003ff037230 */ /* 0x000fcc0000004100 */
[----:B------:R-:W0:Y:S02]  /*7bc0*/  F2I.S64.TRUNC R2, R3 ;  /* 0x0000000300027311 */ /* 0x000e24000020d900 */
[----:B0-----:R0:W-:Y:S01]  /*7bd0*/  STG.E.U8 [R16.64], R2 ;  /* 0x0000000210007986 */ /* 0x0011e2000c101124 */
[----:B------:R-:W-:Y:S05]  /*7be0*/  BRA `(.L_x_2618) ;  /* 0x00000e4000007947 */ /* 0x000fea0003800000 */
.L_x_2615:
        /* <DEDUP_REMOVED lines=10> */
.L_x_2620:
[----:B------:R-:W-:-:S06]  /*7c90*/  HADD2.F32 R3, -RZ, R3.H0_H0 ;  /* 0x20000003ff037230 */ /* 0x000fcc0000004100 */
[----:B------:R-:W0:Y:S02]  /*7ca0*/  F2I.FTZ.TRUNC.NTZ R3, R3 ;  /* 0x0000000300037305 */ /* 0x000e24000021f100 */
[----:B0-----:R0:W-:Y:S01]  /*7cb0*/  STG.E [R16.64], R3 ;  /* 0x0000000310007986 */ /* 0x0011e2000c101924 */
[----:B------:R-:W-:Y:S05]  /*7cc0*/  BRA `(.L_x_2618) ;  /* 0x00000d6000007947 */ /* 0x000fea0003800000 */
.L_x_2619:
[----:B------:R-:W-:-:S06]  /*7cd0*/  HADD2.F32 R3, -RZ, R3.H0_H0 ;  /* 0x20000003ff037230 */ /* 0x000fcc0000004100 */
[----:B------:R-:W0:Y:S02]  /*7ce0*/  F2I.FTZ.TRUNC.NTZ R3, R3 ;  /* 0x0000000300037305 */ /* 0x000e24000021f100 */
[----:B0-----:R0:W-:Y:S01]  /*7cf0*/  STG.E.U16 [R16.64], R3 ;  /* 0x0000000310007986 */ /* 0x0011e2000c101524 */
[----:B------:R-:W-:Y:S05]  /*7d00*/  BRA `(.L_x_2618) ;  /* 0x00000d2000007947 */ /* 0x000fea0003800000 */
.L_x_2614:
        /* <DEDUP_REMOVED lines=9> */
.L_x_2622:
[----:B------:R0:W-:Y:S01]  /*7da0*/  STG.E.U16 [R16.64], R3 ;  /* 0x0000000310007986 */ /* 0x0001e2000c101524 */
[----:B------:R-:W-:Y:S05]  /*7db0*/  BRA `(.L_x_2618) ;  /* 0x00000c7000007947 */ /* 0x000fea0003800000 */
.L_x_2621:
        /* <DEDUP_REMOVED lines=10> */
.L_x_2624:
[----:B------:R-:W-:-:S05]  /*7e60*/  HADD2.F32 R0, -RZ, R3.H0_H0 ;  /* 0x20000003ff007230 */ /* 0x000fca0000004100 */
[----:B------:R-:W-:-:S04]  /*7e70*/  F2FP.PACK_AB R0, RZ, R0 ;  /* 0x00000000ff00723e */ /* 0x000fc800000000ff */
[----:B------:R-:W-:-:S05]  /*7e80*/  PRMT R0, R0, 0x5410, RZ ;  /* 0x0000541000007816 */ /* 0x000fca00000000ff */
[----:B------:R0:W-:Y:S01]  /*7e90*/  STG.E [R16.64], R0 ;  /* 0x0000000010007986 */ /* 0x0001e2000c101924 */
[----:B------:R-:W-:Y:S05]  /*7ea0*/  BRA `(.L_x_2618) ;  /* 0x00000b8000007947 */ /* 0x000fea0003800000 */
.L_x_2623:
[----:B------:R-:W-:-:S05]  /*7eb0*/  HADD2.F32 R2, -RZ, R3.H0_H0 ;  /* 0x20000003ff027230 */ /* 0x000fca0000004100 */
[----:B------:R-:W-:-:S06]  /*7ec0*/  FMUL.FTZ R2, R2, 1 ;  /* 0x3f80000002027820 */ /* 0x000fcc0000410000 */
[----:B------:R-:W0:Y:S02]  /*7ed0*/  F2F.F64.F32 R2, R2 ;  /* 0x0000000200027310 */ /* 0x000e240000201800 */
[----:B0-----:R0:W-:Y:S01]  /*7ee0*/  STG.E.64 [R16.64], R2 ;  /* 0x0000000210007986 */ /* 0x0011e2000c101b24 */
[----:B------:R-:W-:Y:S05]  /*7ef0*/  BRA `(.L_x_2618) ;  /* 0x00000b3000007947 */ /* 0x000fea0003800000 */
.L_x_2613:
        /* <DEDUP_REMOVED lines=13> */
.L_x_2627:
[----:B------:R-:W-:Y:S01]  /*7fd0*/  HADD2.F32 R3, -RZ, R3.H0_H0 ;  /* 0x20000003ff037230 */ /* 0x000fe20000004100 */
[----:B------:R-:W-:-:S04]  /*7fe0*/  CS2R R6, SRZ ;  /* 0x0000000000067805 */ /* 0x000fc8000001ff00 */
[----:B------:R-:W-:-:S04]  /*7ff0*/  FMUL.FTZ R3, R3, 1 ;  /* 0x3f80000003037820 */ /* 0x000fc80000410000 */
[----:B------:R-:W0:Y:S02]  /*8000*/  F2F.F64.F32 R4, R3 ;  /* 0x0000000300047310 */ /* 0x000e240000201800 */
[----:B0-----:R0:W-:Y:S01]  /*8010*/  STG.E.128 [R16.64], R4 ;  /* 0x0000000410007986 */ /* 0x0011e2000c101d24 */
[----:B------:R-:W-:Y:S05]  /*8020*/  BRA `(.L_x_2618) ;  /* 0x00000a0000007947 */ /* 0x000fea0003800000 */
.L_x_2626:
        /* <DEDUP_REMOVED lines=21> */
.L_x_2631:
[----:B------:R-:W-:Y:S05]  /*8180*/  BSYNC B0 ;  /* 0x0000000000007941 */ /* 0x000fea0003800000 */
.L_x_2630:
[----:B------:R-:W-:-:S05]  /*8190*/  LOP3.LUT R3, R0, R3, RZ, 0xfc, !PT ;  /* 0x0000000300037212 */ /* 0x000fca00078efcff */
[----:B------:R0:W-:Y:S01]  /*81a0*/  STG.E.U8 [R16.64], R3 ;  /* 0x0000000310007986 */ /* 0x0001e2000c101124 */
[----:B------:R-:W-:Y:S05]  /*81b0*/  BRA `(.L_x_2618) ;  /* 0x0000087000007947 */ /* 0x000fea0003800000 */
.L_x_2629:
        /* <DEDUP_REMOVED lines=13> */
.L_x_2633:
[----:B------:R-:W-:Y:S01]  /*8290*/  IMAD.MOV.U32 R0, RZ, RZ, 0x7f ;  /* 0x0000007fff007424 */ /* 0x000fe200078e00ff */
[----:B------:R-:W-:-:S04]  /*82a0*/  ISETP.GT.U32.AND P0, PT, R2, 0x7f800000, PT ;  /* 0x7f8000000200780c */ /* 0x000fc80003f04070 */
[----:B------:R-:W-:-:S04]  /*82b0*/  SEL R0, R0, 0x7c, P0 ;  /* 0x0000007c00007807 */ /* 0x000fc80000000000 */
.L_x_2634:
[----:B------:R-:W-:Y:S05]  /*82c0*/  BSYNC B0 ;  /* 0x0000000000007941 */ /* 0x000fea0003800000 */
.L_x_2632:
[----:B------:R-:W-:-:S04]  /*82d0*/  LOP3.LUT R2, R3, 0x80000000, RZ, 0xc0, !PT ;  /* 0x8000000003027812 */ /* 0x000fc800078ec0ff */
[----:B------:R-:W-:-:S04]  /*82e0*/  SHF.R.U32.HI R3, RZ, 0x18, R2 ;  /* 0x00000018ff037819 */ /* 0x000fc80000011602 */
[----:B------:R-:W-:-:S05]  /*82f0*/  LOP3.LUT R3, R0, R3, RZ, 0xfc, !PT ;  /* 0x0000000300037212 */ /* 0x000fca00078efcff */
[----:B------:R0:W-:Y:S01]  /*8300*/  STG.E.U8 [R16.64], R3 ;  /* 0x0000000310007986 */ /* 0x0001e2000c101124 */
[----:B------:R-:W-:Y:S05]  /*8310*/  BRA `(.L_x_2618) ;  /* 0x0000071000007947 */ /* 0x000fea0003800000 */
.L_x_2628:
[----:B------:R-:W-:-:S05]  /*8320*/  HADD2.F32 R0, -RZ, R3.H0_H0 ;  /* 0x20000003ff007230 */ /* 0x000fca0000004100 */
[----:B------:R-:W-:-:S05]  /*8330*/  F2FP.BF16.PACK_AB R0, RZ, R0 ;  /* 0x00000000ff00723e */ /* 0x000fca00000010ff */
[----:B------:R0:W-:Y:S01]  /*8340*/  STG.E.U16 [R16.64], R0 ;  /* 0x0000000010007986 */ /* 0x0001e2000c101524 */
[----:B------:R-:W-:Y:S05]  /*8350*/  BRA `(.L_x_2618) ;  /* 0x000006d000007947 */ /* 0x000fea0003800000 */
.L_x_2625:
        /* <DEDUP_REMOVED lines=12> */
.L_x_2637:
        /* <DEDUP_REMOVED lines=17> */
.L_x_2640:
[----:B------:R-:W-:-:S04]  /*8530*/  LOP3.LUT R2, R3, 0x80000000, RZ, 0xc0, !PT ;  /* 0x8000000003027812 */ /* 0x000fc800078ec0ff */
[----:B------:R-:W-:-:S04]  /*8540*/  SHF.R.U32.HI R3, RZ, 0x18, R2 ;  /* 0x00000018ff037819 */ /* 0x000fc80000011602 */
[----:B------:R-:W-:-:S04]  /*8550*/  LOP3.LUT R0, R0, R3, RZ, 0xfc, !PT ;  /* 0x0000000300007212 */ /* 0x000fc800078efcff */
[----:B------:R-:W-:Y:S02]  /*8560*/  PRMT R8, R0, 0x7610, R8 ;  /* 0x0000761000087816 */ /* 0x000fe40000000008 */
.L_x_2639:
[----:B------:R-:W-:Y:S05]  /*8570*/  BSYNC B0 ;  /* 0x0000000000007941 */ /* 0x000fea0003800000 */
.L_x_2638:
[----:B------:R0:W-:Y:S01]  /*8580*/  STG.E.U8 [R16.64], R8 ;  /* 0x0000000810007986 */ /* 0x0001e2000c101124 */
[----:B------:R-:W-:Y:S05]  /*8590*/  BRA `(.L_x_2618) ;  /* 0x0000049000007947 */ /* 0x000fea0003800000 */
.L_x_2636:
        /* <DEDUP_REMOVED lines=17> */
.L_x_2643:
[----:B------:R-:W-:-:S04]  /*86b0*/  LOP3.LUT R2, R3, 0x80000000, RZ, 0xc0, !PT ;  /* 0x8000000003027812 */ /* 0x000fc800078ec0ff */
[----:B------:R-:W-:-:S04]  /*86c0*/  SHF.R.U32.HI R3, RZ, 0x18, R2 ;  /* 0x00000018ff037819 */ /* 0x000fc80000011602 */
[----:B------:R-:W-:-:S04]  /*86d0*/  LOP3.LUT R0, R0, R3, RZ, 0xfc, !PT ;  /* 0x0000000300007212 */ /* 0x000fc800078efcff */
[----:B------:R-:W-:Y:S02]  /*86e0*/  PRMT R8, R0, 0x7610, R8 ;  /* 0x0000761000087816 */ /* 0x000fe40000000008 */
.L_x_2642:
[----:B------:R-:W-:Y:S05]  /*86f0*/  BSYNC B0 ;  /* 0x0000000000007941 */ /* 0x000fea0003800000 */
.L_x_2641:
[----:B------:R0:W-:Y:S01]  /*8700*/  STG.E.U8 [R16.64], R8 ;  /* 0x0000000810007986 */ /* 0x0001e2000c101124 */
[----:B------:R-:W-:Y:S05]  /*8710*/  BRA `(.L_x_2618) ;  /* 0x0000031000007947 */ /* 0x000fea0003800000 */
.L_x_2635:
        /* <DEDUP_REMOVED lines=22> */
.L_x_2617:
        /* <DEDUP_REMOVED lines=20> */
.L_x_2645:
[----:B------:R-:W-:-:S06]  /*89c0*/  HADD2.F32 R3, -RZ, R3.H0_H0 ;  /* 0x20000003ff037230 */ /* 0x000fcc0000004100 */
[----:B------:R-:W0:Y:S02]  /*89d0*/  F2I.U64.TRUNC R2, R3 ;  /* 0x0000000300027311 */ /* 0x000e24000020d800 */
[----:B0-----:R0:W-:Y:S01]  /*89e0*/  STG.E.64 [R16.64], R2 ;  /* 0x0000000210007986 */ /* 0x0011e2000c101b24 */
[----:B------:R-:W-:Y:S05]  /*89f0*/  BRA `(.L_x_2618) ;  /* 0x0000003000007947 */ /* 0x000fea0003800000 */
.L_x_2644:
[----:B------:R-:W-:-:S06]  /*8a00*/  HADD2.F32 R3, -RZ, R3.H0_H0 ;  /* 0x20000003ff037230 */ /* 0x000fcc0000004100 */
[----:B------:R-:W0:Y:S02]  /*8a10*/  F2I.FTZ.U32.TRUNC.NTZ R3, R3 ;  /* 0x0000000300037305 */ /* 0x000e24000021f000 */
[----:B0-----:R0:W-:Y:S02]  /*8a20*/  STG.E [R16.64], R3 ;  /* 0x0000000310007986 */ /* 0x0011e4000c101924 */
.L_x_2618:
[----:B------:R-:W-:Y:S02]  /*8a30*/  IADD3 R19, R19, 0x80, RZ ;  /* 0x0000008013137810 */ /* 0x000fe40007ffe0ff */
.L_x_2513:
[----:B------:R-:W-:Y:S05]  /*8a40*/  BSYNC B6 ;  /* 0x0000000000067941 */ /* 0x000fea0003800000 */
.L_x_2512:
        /* <DEDUP_REMOVED lines=230> */
.L_x_2646:
        /* <DEDUP_REMOVED lines=20> */
.L_x_2650:
[----:B------:R-:W2:Y:S02]  /*99f0*/  LDG.E.U8 R2, [R2.64] ;  /* 0x0000002402027981 */ /* 0x000ea4000c1e1100 */
[----:B--2---:R-:W0:Y:S02]  /*9a00*/  I2F.U16 R0, R2 ;  /* 0x0000000200007306 */ /* 0x004e240000101000 */
[----:B0-----:R-:W-:Y:S01]  /*9a10*/  F2FP.PACK_AB R0, RZ, R0 ;  /* 0x00000000ff00723e */ /* 0x001fe200000000ff */
[----:B------:R-:W-:Y:S05]  /*9a20*/  BRA `(.L_x_2652) ;  /* 0x00000e1000007947 */ /* 0x000fea0003800000 */
.L_x_2649:
        /* <DEDUP_REMOVED lines=10> */
.L_x_2654:
[----:B------:R-:W2:Y:S02]  /*9ad0*/  LDG.E R2, [R2.64] ;  /* 0x0000002402027981 */ /* 0x000ea4000c1e1900 */
[----:B--2---:R-:W0:Y:S02]  /*9ae0*/  I2F R0, R2 ;  /* 0x0000000200007306 */ /* 0x004e240000201400 */
[----:B0-----:R-:W-:Y:S01]  /*9af0*/  F2FP.PACK_AB R0, RZ, R0 ;  /* 0x00000000ff00723e */ /* 0x001fe200000000ff */
[----:B------:R-:W-:Y:S05]  /*9b00*/  BRA `(.L_x_2652) ;  /* 0x00000d3000007947 */ /* 0x000fea0003800000 */
.L_x_2653:
[----:B------:R-:W2:Y:S02]  /*9b10*/  LDG.E.U16 R2, [R2.64] ;  /* 0x0000002402027981 */ /* 0x000ea4000c1e1500 */
[----:B--2---:R-:W0:Y:S02]  /*9b20*/  I2F.S16 R0, R2 ;  /* 0x0000000200007306 */ /* 0x004e240000101400 */
[----:B0-----:R-:W-:Y:S01]  /*9b30*/  F2FP.PACK_AB R0, RZ, R0 ;  /* 0x00000000ff00723e */ /* 0x001fe200000000ff */
[----:B------:R-:W-:Y:S05]  /*9b40*/  BRA `(.L_x_2652) ;  /* 0x00000cf000007947 */ /* 0x000fea0003800000 */
.L_x_2648:
        /* <DEDUP_REMOVED lines=9> */
.L_x_2656:
[----:B------:R0:W5:Y:S01]  /*9be0*/  LDG.E.U16 R0, [R2.64] ;  /* 0x0000002402007981 */ /* 0x000162000c1e1500 */
[----:B------:R-:W-:Y:S05]  /*9bf0*/  BRA `(.L_x_2652) ;  /* 0x00000c4000007947 */ /* 0x000fea0003800000 */
.L_x_2655:
        /* <DEDUP_REMOVED lines=9> */
.L_x_2658:
[----:B------:R0:W5:Y:S01]  /*9c90*/  LDG.E.U16 R0, [R2.64] ;  /* 0x0000002402007981 */ /* 0x000162000c1e1500 */
[----:B------:R-:W-:Y:S05]  /*9ca0*/  BRA `(.L_x_2652) ;  /* 0x00000b9000007947 */ /* 0x000fea0003800000 */
.L_x_2657:
[----:B------:R-:W2:Y:S02]  /*9cb0*/  LDG.E.64 R2, [R2.64] ;  /* 0x0000002402027981 */ /* 0x000ea4000c1e1b00 */
[----:B--2---:R-:W0:Y:S01]  /*9cc0*/  F2F.F32.F64 R0, R2 ;  /* 0x0000000200007310 */ /* 0x004e220000301000 */
[----:B------:R-:W0:-:S14]  /*9cd0*/  DSETP.GEU.AND P0, PT, |R2|, c[0x2][0x0], PT ;  /* 0x008000000200762a */ /* 0x000e1c0003f0e200 */
[----:B0-----:R-:W-:-:S05]  /*9ce0*/  @!P0 FMUL R0, R0, 1.175494350822287508e-38 ;  /* 0x0080000000008820 */ /* 0x001fca0000400000 */
[----:B------:R-:W-:Y:S01]  /*9cf0*/  F2FP.PACK_AB R0, RZ, R0 ;  /* 0x00000000ff00723e */ /* 0x000fe200000000ff */
[----:B------:R-:W-:Y:S05]  /*9d00*/  BRA `(.L_x_2652) ;  /* 0x00000b3000007947 */ /* 0x000fea0003800000 */
.L_x_2647:
        /* <DEDUP_REMOVED lines=13> */
.L_x_2661:
[----:B------:R-:W2:Y:S02]  /*9de0*/  LDG.E.64 R2, [R2.64] ;  /* 0x0000002402027981 */ /* 0x000ea4000c1e1b00 */
[----:B--2---:R-:W0:Y:S01]  /*9df0*/  F2F.F32.F64 R0, R2 ;  /* 0x0000000200007310 */ /* 0x004e220000301000 */
[----:B------:R-:W0:-:S14]  /*9e00*/  DSETP.GEU.AND P0, PT, |R2|, c[0x2][0x0], PT ;  /* 0x008000000200762a */ /* 0x000e1c0003f0e200 */
[----:B0-----:R-:W-:-:S05]  /*9e10*/  @!P0 FMUL R0, R0, 1.175494350822287508e-38 ;  /* 0x0080000000008820 */ /* 0x001fca0000400000 */
[----:B------:R-:W-:Y:S01]  /*9e20*/  F2FP.PACK_AB R0, RZ, R0 ;  /* 0x00000000ff00723e */ /* 0x000fe200000000ff */
[----:B------:R-:W-:Y:S05]  /*9e30*/  BRA `(.L_x_2652) ;  /* 0x00000a0000007947 */ /* 0x000fea0003800000 */
.L_x_2660:
        /* <DEDUP_REMOVED lines=28> */
.L_x_2663:
        /* <DEDUP_REMOVED lines=15> */
.L_x_2662:
[----:B------:R-:W2:Y:S02]  /*a0f0*/  LDG.E.U16 R0, [R2.64] ;  /* 0x0000002402007981 */ /* 0x000ea4000c1e1500 */
[----:B--2---:R-:W-:-:S04]  /*a100*/  PRMT R0, RZ, 0x5410, R0 ;  /* 0x00005410ff007816 */ /* 0x004fc80000000000 */
[----:B------:R-:W-:Y:S01]  /*a110*/  F2FP.PACK_AB R0, RZ, R0 ;  /* 0x00000000ff00723e */ /* 0x000fe200000000ff */
[----:B------:R-:W-:Y:S05]  /*a120*/  BRA `(.L_x_2652) ;  /* 0x0000071000007947 */ /* 0x000fea0003800000 */
.L_x_2659:
        /* <DEDUP_REMOVED lines=12> */
.L_x_2666:
        /* <DEDUP_REMOVED lines=21> */
.L_x_2670:
[----:B------:R-:W-:Y:S05]  /*a340*/  BSYNC B1 ;  /* 0x0000000000017941 */ /* 0x000fea0003800000 */
.L_x_2669:
[----:B------:R-:W-:Y:S01]  /*a350*/  LEA R3, R0, 0x3b800000, 0x17 ;  /* 0x3b80000000037811 */ /* 0x000fe200078eb8ff */
[----:B------:R-:W-:-:S05]  /*a360*/  IMAD.SHL.U32 R0, R2, 0x100000, RZ ;  /* 0x0010000002007824 */ /* 0x000fca00078e00ff */
[----:B------:R-:W-:Y:S02]  /*a370*/  LOP3.LUT R0, R3, R0, R4, 0xfe, !PT ;  /* 0x0000000003007212 */ /* 0x000fe400078efe04 */
.L_x_2668:
[----:B------:R-:W-:Y:S05]  /*a380*/  BSYNC B0 ;  /* 0x0000000000007941 */ /* 0x000fea0003800000 */
.L_x_2667:
[----:B------:R-:W-:Y:S01]  /*a390*/  F2FP.PACK_AB R0, RZ, R0 ;  /* 0x00000000ff00723e */ /* 0x000fe200000000ff */
[----:B------:R-:W-:Y:S05]  /*a3a0*/  BRA `(.L_x_2652) ;  /* 0x0000049000007947 */ /* 0x000fea0003800000 */
.L_x_2665:
        /* <DEDUP_REMOVED lines=21> */
.L_x_2674:
[----:B------:R-:W-:Y:S05]  /*a500*/  BSYNC B1 ;  /* 0x0000000000017941 */ /* 0x000fea0003800000 */
.L_x_2673:
[----:B------:R-:W-:Y:S01]  /*a510*/  LEA R3, R0, 0x37800000, 0x17 ;  /* 0x3780000000037811 */ /* 0x000fe200078eb8ff */
[----:B------:R-:W-:-:S05]  /*a520*/  IMAD.SHL.U32 R0, R2, 0x200000, RZ ;  /* 0x0020000002007824 */ /* 0x000fca00078e00ff */
[----:B------:R-:W-:Y:S02]  /*a530*/  LOP3.LUT R0, R3, R0, R4, 0xfe, !PT ;  /* 0x0000000003007212 */ /* 0x000fe400078efe04 */
.L_x_2672:
[----:B------:R-:W-:Y:S05]  /*a540*/  BSYNC B0 ;  /* 0x0000000000007941 */ /* 0x000fea0003800000 */
.L_x_2671:
[----:B------:R-:W-:Y:S01]  /*a550*/  F2FP.PACK_AB R0, RZ, R0 ;  /* 0x00000000ff00723e */ /* 0x000fe200000000ff */
[----:B------:R-:W-:Y:S05]  /*a560*/  BRA `(.L_x_2652) ;  /* 0x000002d000007947 */ /* 0x000fea0003800000 */
.L_x_2664:
        /* <DEDUP_REMOVED lines=14> */
.L_x_2678:
[----:B------:R-:W-:Y:S05]  /*a650*/  BSYNC B0 ;  /* 0x0000000000007941 */ /* 0x000fea0003800000 */
.L_x_2677:
[----:B------:R-:W-:Y:S01]  /*a660*/  F2FP.PACK_AB R0, RZ, R0 ;  /* 0x00000000ff00723e */ /* 0x000fe200000000ff */
[----:B------:R-:W-:Y:S05]  /*a670*/  BRA `(.L_x_2652) ;  /* 0x000001c000007947 */ /* 0x000fea0003800000 */
.L_x_2651:
        /* <DEDUP_REMOVED lines=21> */
.L_x_2676:
[----:B------:R-:W2:Y:S02]  /*a7d0*/  LDG.E.64 R2, [R2.64] ;  /* 0x0000002402027981 */ /* 0x000ea4000c1e1b00 */
[----:B--2---:R-:W0:Y:S02]  /*a7e0*/  I2F.U64 R0, R2 ;  /* 0x0000000200007312 */ /* 0x004e240000301000 */
[----:B0-----:R-:W-:Y:S01]  /*a7f0*/  F2FP.PACK_AB R0, RZ, R0 ;  /* 0x00000000ff00723e */ /* 0x001fe200000000ff */
[----:B------:R-:W-:Y:S05]  /*a800*/  BRA `(.L_x_2652) ;  /* 0x0000003000007947 */ /* 0x000fea0003800000 */
.L_x_2675:
[----:B------:R-:W2:Y:S02]  /*a810*/  LDG.E R2, [R2.64] ;  /* 0x0000002402027981 */ /* 0x000ea4000c1e1900 */
[----:B--2---:R-:W0:Y:S02]  /*a820*/  I2F.U32 R0, R2 ;  /* 0x0000000200007306 */ /* 0x004e240000201000 */
[----:B0-----:R-:W-:-:S06]  /*a830*/  F2FP.PACK_AB R0, RZ, R0 ;  /* 0x00000000ff00723e */ /* 0x001fcc00000000ff */
.L_x_2652:
        /* <DEDUP_REMOVED lines=20> */
[----:B0-----:R-:W-:Y:S01]  /*a980*/  STG.E.U8 [R16.64], R3 ;  /* 0x0000000310007986 */ /* 0x001fe2000c101124 */
[----:B------:R-:W-:Y:S05]  /*a990*/  EXIT ;  /* 0x000000000000794d */ /* 0x000fea0003800000 */
.L_x_2682:
[----:B------:R-:W-:-:S06]  /*a9a0*/  HADD2.F32 R3, -RZ, R3.H0_H0 ;  /* 0x20000003ff037230 */ /* 0x000fcc0000004100 */
[----:B------:R-:W0:Y:S02]  /*a9b0*/  F2I.S64.TRUNC R2, R3 ;  /* 0x0000000300027311 */ /* 0x000e24000020d900 */
[----:B0-----:R-:W-:Y:S01]  /*a9c0*/  STG.E.U8 [R16.64], R2 ;  /* 0x0000000210007986 */ /* 0x001fe2000c101124 */
[----:B------:R-:W-:Y:S05]  /*a9d0*/  EXIT ;  /* 0x000000000000794d */ /* 0x000fea0003800000 */
.L_x_2681:
        /* <DEDUP_REMOVED lines=8> */
[----:B0-----:R-:W-:Y:S01]  /*aa60*/  STG.E.64 [R16.64], R2 ;  /* 0x0000000210007986 */ /* 0x001fe2000c101b24 */
[----:B------:R-:W-:Y:S05]  /*aa70*/  EXIT ;  /* 0x000000000000794d */ /* 0x000fea0003800000 */
.L_x_2685:
[----:B------:R-:W-:-:S06]  /*aa80*/  HADD2.F32 R3, -RZ, R3.H0_H0 ;  /* 0x20000003ff037230 */ /* 0x000fcc0000004100 */
[----:B------:R-:W0:Y:S02]  /*aa90*/  F2I.FTZ.TRUNC.NTZ R3, R3 ;  /* 0x0000000300037305 */ /* 0x000e24000021f100 */
[----:B0-----:R-:W-:Y:S01]  /*aaa0*/  STG.E [R16.64], R3 ;  /* 0x0000000310007986 */ /* 0x001fe2000c101924 */
[----:B------:R-:W-:Y:S05]  /*aab0*/  EXIT ;  /* 0x000000000000794d */ /* 0x000fea0003800000 */
.L_x_2684:
[----:B------:R-:W-:-:S06]  /*aac0*/  HADD2.F32 R3, -RZ, R3.H0_H0 ;  /* 0x20000003ff037230 */ /* 0x000fcc0000004100 */
[----:B------:R-:W0:Y:S02]  /*aad0*/  F2I.FTZ.TRUNC.NTZ R3, R3 ;  /* 0x0000000300037305 */ /* 0x000e24000021f100 */
[----:B0-----:R-:W-:Y:S01]  /*aae0*/  STG.E.U16 [R16.64], R3 ;  /* 0x0000000310007986 */ /* 0x001fe2000c101524 */
[----:B------:R-:W-:Y:S05]  /*aaf0*/  EXIT ;  /* 0x000000000000794d */ /* 0x000fea0003800000 */
.L_x_2680:
[----:B------:R-:W-:-:S13]  /*ab00*/  ISETP.GT.AND P0, PT, R4, 0x6, PT ;  /* 0x000000060400780c */ /* 0x000fda0003f04270 */
[----:B------:R-:W-:Y:S05]  /*ab10*/  @P0 BRA `(.L_x_2686) ;  /* 0x0000009000000947 */ /* 0x000fea0003800000 */
[----:B------:R-:W-:-:S13]  /*ab20*/  ISETP.NE.AND P0, PT, R4, 0x5, PT ;  /* 0x000000050400780c */ /* 0x000fda0003f05270 */
[----:B------:R-:W-:Y:S05]  /*ab30*/  @!P0 BRA `(.L_x_2687) ;  /* 0x0000005000008947 */ /* 0x000fea0003800000 */
[----:B------:R-:W-:-:S13]  /*ab40*/  ISETP.NE.AND P0, PT, R4, 0x6, PT ;  /* 0x000000060400780c */ /* 0x000fda0003f05270 */
[----:B------:R-:W-:Y:S05]  /*ab50*/  @P0 BRA `(.L_x_2683) ;  /* 0x00000b1000000947 */ /* 0x000fea0003800000 */
[----:B------:R-:W-:-:S05]  /*ab60*/  HADD2.F32 R3, -RZ, R3.H0_H0 ;  /* 0x20000003ff037230 */ /* 0x000fca0000004100 */
[----:B------:R-:W-:Y:S01]  /*ab70*/  STG.E [R16.64], R3 ;  /* 0x0000000310007986 */ /* 0x000fe2000c101924 */
[----:B------:R-:W-:Y:S05]  /*ab80*/  EXIT ;  /* 0x000000000000794d */ /* 0x000fea0003800000 */
.L_x_2687:
[----:B------:R-:W-:Y:S01]  /*ab90*/  STG.E.U16 [R16.64], R3 ;  /* 0x0000000310007986 */ /* 0x000fe2000c101524 */
[----:B------:R-:W-:Y:S05]  /*aba0*/  EXIT ;  /* 0x000000000000794d */ /* 0x000fea0003800000 */
.L_x_2686:
        /* <DEDUP_REMOVED lines=8> */
[----:B------:R-:W-:Y:S01]  /*ac30*/  STG.E.64 [R16.64], R2 ;  /* 0x0000000210007986 */ /* 0x000fe2000c101b24 */
[----:B------:R-:W-:Y:S05]  /*ac40*/  EXIT ;  /* 0x000000000000794d */ /* 0x000fea0003800000 */
.L_x_2689:
[----:B------:R-:W-:-:S05]  /*ac50*/  HADD2.F32 R0, -RZ, R3.H0_H0 ;  /* 0x20000003ff007230 */ /* 0x000fca0000004100 */
[----:B------:R-:W-:-:S04]  /*ac60*/  F2FP.PACK_AB R0, RZ, R0 ;  /* 0x00000000ff00723e */ /* 0x000fc800000000ff */
[----:B------:R-:W-:-:S05]  /*ac70*/  PRMT R0, R0, 0x5410, RZ ;  /* 0x0000541000007816 */ /* 0x000fca00000000ff */
[----:B------:R-:W-:Y:S01]  /*ac80*/  STG.E [R16.64], R0 ;  /* 0x0000000010007986 */ /* 0x000fe2000c101924 */
[----:B------:R-:W-:Y:S05]  /*ac90*/  EXIT ;  /* 0x000000000000794d */ /* 0x000fea0003800000 */
.L_x_2688:
[----:B------:R-:W-:-:S05]  /*aca0*/  HADD2.F32 R2, -RZ, R3.H0_H0 ;  /* 0x20000003ff027230 */ /* 0x000fca0000004100 */
[----:B------:R-:W-:-:S06]  /*acb0*/  FMUL.FTZ R2, R2, 1 ;  /* 0x3f80000002027820 */ /* 0x000fcc0000410000 */
[----:B------:R-:W0:Y:S02]  /*acc0*/  F2F.F64.F32 R2, R2 ;  /* 0x0000000200027310 */ /* 0x000e240000201800 */
[----:B0-----:R-:W-:Y:S01]  /*acd0*/  STG.E.64 [R16.64], R2 ;  /* 0x0000000210007986 */ /* 0x001fe2000c101b24 */
[----:B------:R-:W-:Y:S05]  /*ace0*/  EXIT ;  /* 0x000000000000794d */ /* 0x000fea0003800000 */
.L_x_2679:
        /* <DEDUP_REMOVED lines=11> */
[----:B------:R-:W-:Y:S01]  /*ada0*/  STG.E.U8 [R16.64], R3 ;  /* 0x0000000310007986 */ /* 0x000fe2000c101124 */
[----:B------:R-:W-:Y:S05]  /*adb0*/  EXIT ;  /* 0x000000000000794d */ /* 0x000fea0003800000 */
.L_x_2692:
[----:B------:R-:W-:Y:S01]  /*adc0*/  HADD2.F32 R3, -RZ, R3.H0_H0 ;  /* 0x20000003ff037230 */ /* 0x000fe20000004100 */
[----:B------:R-:W-:-:S04]  /*add0*/  CS2R R6, SRZ ;  /* 0x0000000000067805 */ /* 0x000fc8000001ff00 */
[----:B------:R-:W-:-:S04]  /*ade0*/  FMUL.FTZ R3, R3, 1 ;  /* 0x3f80000003037820 */ /* 0x000fc80000410000 */
[----:B------:R-:W0:Y:S02]  /*adf0*/  F2F.F64.F32 R4, R3 ;  /* 0x0000000300047310 */ /* 0x000e240000201800 */
[----:B0-----:R-:W-:Y:S01]  /*ae00*/  STG.E.128 [R16.64], R4 ;  /* 0x0000000410007986 */ /* 0x001fe2000c101d24 */
[----:B------:R-:W-:Y:S05]  /*ae10*/  EXIT ;  /* 0x000000000000794d */ /* 0x000fea0003800000 */
.L_x_2691:
        /* <DEDUP_REMOVED lines=21> */
.L_x_2696:
[----:B------:R-:W-:Y:S05]  /*af70*/  BSYNC B0 ;  /* 0x0000000000007941 */ /* 0x000fea0003800000 */
.L_x_2695:
[----:B------:R-:W-:-:S05]  /*af80*/  LOP3.LUT R3, R0, R3, RZ, 0xfc, !PT ;  /* 0x0000000300037212 */ /* 0x000fca00078efcff */
[----:B------:R-:W-:Y:S01]  /*af90*/  STG.E.U8 [R16.64], R3 ;  /* 0x0000000310007986 */ /* 0x000fe2000c101124 */
[----:B------:R-:W-:Y:S05]  /*afa0*/  EXIT ;  /* 0x000000000000794d */ /* 0x000fea0003800000 */
.L_x_2694:
        /* <DEDUP_REMOVED lines=13> */
.L_x_2698:
[----:B------:R-:W-:Y:S01]  /*b080*/  IMAD.MOV.U32 R0, RZ, RZ, 0x7f ;  /* 0x0000007fff007424 */ /* 0x000fe200078e00ff */
[----:B------:R-:W-:-:S04]  /*b090*/  ISETP.GT.U32.AND P0, PT, R2, 0x7f800000, PT ;  /* 0x7f8000000200780c */ /* 0x000fc80003f04070 */
[----:B------:R-:W-:-:S04]  /*b0a0*/  SEL R0, R0, 0x7c, P0 ;  /* 0x0000007c00007807 */ /* 0x000fc80000000000 */
.L_x_2699:
[----:B------:R-:W-:Y:S05]  /*b0b0*/  BSYNC B0 ;  /* 0x0000000000007941 */ /* 0x000fea0003800000 */
.L_x_2697:
[----:B------:R-:W-:-:S04]  /*b0c0*/  LOP3.LUT R2, R3, 0x80000000, RZ, 0xc0, !PT ;  /* 0x8000000003027812 */ /* 0x000fc800078ec0ff */
[----:B------:R-:W-:-:S04]  /*b0d0*/  SHF.R.U32.HI R3, RZ, 0x18, R2 ;  /* 0x00000018ff037819 */ /* 0x000fc80000011602 */
[----:B------:R-:W-:-:S05]  /*b0e0*/  LOP3.LUT R3, R0, R3, RZ, 0xfc, !PT ;  /* 0x0000000300037212 */ /* 0x000fca00078efcff */
[----:B------:R-:W-:Y:S01]  /*b0f0*/  STG.E.U8 [R16.64], R3 ;  /* 0x0000000310007986 */ /* 0x000fe2000c101124 */
[----:B------:R-:W-:Y:S05]  /*b100*/  EXIT ;  /* 0x000000000000794d */ /* 0x000fea0003800000 */
.L_x_2693:
[----:B------:R-:W-:-:S05]  /*b110*/  HADD2.F32 R0, -RZ, R3.H0_H0 ;  /* 0x20000003ff007230 */ /* 0x000fca0000004100 */
[----:B------:R-:W-:-:S05]  /*b120*/  F2FP.BF16.PACK_AB R0, RZ, R0 ;  /* 0x00000000ff00723e */ /* 0x000fca00000010ff */
[----:B------:R-:W-:Y:S01]  /*b130*/  STG.E.U16 [R16.64], R0 ;  /* 0x0000000010007986 */ /* 0x000fe2000c101524 */
[----:B------:R-:W-:Y:S05]  /*b140*/  EXIT ;  /* 0x000000000000794d */ /* 0x000fea0003800000 */
.L_x_2690:
        /* <DEDUP_REMOVED lines=10> */
[----:B0-----:R-:W-:Y:S01]  /*b1f0*/  STG.E.U16 [R16.64], R3 ;  /* 0x0000000310007986 */ /* 0x001fe2000c101524 */
[----:B------:R-:W-:Y:S05]  /*b200*/  EXIT ;  /* 0x000000000000794d */ /* 0x000fea0003800000 */
.L_x_2702:
        /* <DEDUP_REMOVED lines=17> */
.L_x_2705:
[----:B------:R-:W-:-:S04]  /*b320*/  LOP3.LUT R2, R3, 0x80000000, RZ, 0xc0, !PT ;  /* 0x8000000003027812 */ /* 0x000fc800078ec0ff */
[----:B------:R-:W-:-:S04]  /*b330*/  SHF.R.U32.HI R3, RZ, 0x18, R2 ;  /* 0x00000018ff037819 */ /* 0x000fc80000011602 */
[----:B------:R-:W-:-:S04]  /*b340*/  LOP3.LUT R0, R0, R3, RZ, 0xfc, !PT ;  /* 0x0000000300007212 */ /* 0x000fc800078efcff */
[----:B------:R-:W-:Y:S02]  /*b350*/  PRMT R8, R0, 0x7610, R8 ;  /* 0x0000761000087816 */ /* 0x000fe40000000008 */
.L_x_2704:
[----:B------:R-:W-:Y:S05]  /*b360*/  BSYNC B0 ;  /* 0x0000000000007941 */ /* 0x000fea0003800000 */
.L_x_2703:
[----:B------:R-:W-:Y:S01]  /*b370*/  STG.E.U8 [R16.64], R8 ;  /* 0x0000000810007986 */ /* 0x000fe2000c101124 */
[----:B------:R-:W-:Y:S05]  /*b380*/  EXIT ;  /* 0x000000000000794d */ /* 0x000fea0003800000 */
.L_x_2701:
        /* <DEDUP_REMOVED lines=17> */
.L_x_2708:
[----:B------:R-:W-:-:S04]  /*b4a0*/  LOP3.LUT R2, R3, 0x80000000, RZ, 0xc0, !PT ;  /* 0x8000000003027812 */ /* 0x000fc800078ec0ff */
[----:B------:R-:W-:-:S04]  /*b4b0*/  SHF.R.U32.HI R3, RZ, 0x18, R2 ;  /* 0x00000018ff037819 */ /* 0x000fc80000011602 */
[----:B------:R-:W-:-:S04]  /*b4c0*/  LOP3.LUT R0, R0, R3, RZ, 0xfc, !PT ;  /* 0x0000000300007212 */ /* 0x000fc800078efcff */
[----:B------:R-:W-:Y:S02]  /*b4d0*/  PRMT R8, R0, 0x7610, R8 ;  /* 0x0000761000087816 */ /* 0x000fe40000000008 */
.L_x_2707:
[----:B------:R-:W-:Y:S05]  /*b4e0*/  BSYNC B0 ;  /* 0x0000000000007941 */ /* 0x000fea0003800000 */
.L_x_2706:
[----:B------:R-:W-:Y:S01]  /*b4f0*/  STG.E.U8 [R16.64], R8 ;  /* 0x0000000810007986 */ /* 0x000fe2000c101124 */
[----:B------:R-:W-:Y:S05]  /*b500*/  EXIT ;  /* 0x000000000000794d */ /* 0x000fea0003800000 */
.L_x_2700:
        /* <DEDUP_REMOVED lines=22> */
.L_x_2683:
        /* <DEDUP_REMOVED lines=20> */
.L_x_2710:
[----:B------:R-:W-:-:S06]  /*b7b0*/  HADD2.F32 R3, -RZ, R3.H0_H0 ;  /* 0x20000003ff037230 */ /* 0x000fcc0000004100 */
[----:B------:R-:W0:Y:S02]  /*b7c0*/  F2I.U64.TRUNC R2, R3 ;  /* 0x0000000300027311 */ /* 0x000e24000020d800 */
[----:B0-----:R-:W-:Y:S01]  /*b7d0*/  STG.E.64 [R16.64], R2 ;  /* 0x0000000210007986 */ /* 0x001fe2000c101b24 */
[----:B------:R-:W-:Y:S05]  /*b7e0*/  EXIT ;  /* 0x000000000000794d */ /* 0x000fea0003800000 */
.L_x_2709:
[----:B------:R-:W-:-:S06]  /*b7f0*/  HADD2.F32 R3, -RZ, R3.H0_H0 ;  /* 0x20000003ff037230 */ /* 0x000fcc0000004100 */
[----:B------:R-:W0:Y:S02]  /*b800*/  F2I.FTZ.U32.TRUNC.NTZ R3, R3 ;  /* 0x0000000300037305 */ /* 0x000e24000021f000 */
[----:B0-----:R-:W-:Y:S01]  /*b810*/  STG.E [R16.64], R3 ;  /* 0x0000000310007986 */ /* 0x001fe2000c101924 */
[----:B------:R-:W-:Y:S05]  /*b820*/  EXIT ;  /* 0x000000000000794d */ /* 0x000fea0003800000 */
.L_x_2711:
        /* <DEDUP_REMOVED lines=13> */
.L_x_61625:


//--------------------- .text._ZN2at6native27unrolled_elementwise_kernelIZNS0_50_GLOBAL__N__2680c7bb_12_PowKernel_cu_b2145a98_318429pow_tensor_scalar_kernel_implIN3c104HalfES5_EEvRNS_18TensorIteratorBaseET0_EUlS5_E2_St5arrayIPcLm2EELi4E23TrivialOffsetCalculatorILi1EjESE_NS0_6memory12LoadWithCastILi1EEENSF_13StoreWithCastILi1EEEEEviT_S8_T2_T3_T4_T5_ --------------------------
	.section	.text._ZN2at6native27unrolled_elementwise_kernelIZNS0_50_GLOBAL__N__2680c7bb_12_PowKernel_cu_b2145a98_318429pow_tensor_scalar_kernel_implIN3c104HalfES5_EEvRNS_18TensorIteratorBaseET0_EUlS5_E2_St5arrayIPcLm2EELi4E23TrivialOffsetCalculatorILi1EjESE_NS0_6memory12LoadWithCastILi1EEENSF_13StoreWithCastILi1EEEEEviT_S8_T2_T3_T4_T5_,"ax",@progbits
	.sectioninfo	@"SHI_REGISTERS=28"
	.align	128
        .global         _ZN2at6native27unrolled_elementwise_kernelIZNS0_50_GLOBAL__N__2680c7bb_12_PowKernel_cu_b2145a98_318429pow_tensor_scalar_kernel_implIN3c104HalfES5_EEvRNS_18TensorIteratorBaseET0_EUlS5_E2_St5arrayIPcLm2EELi4E23TrivialOffsetCalculatorILi1EjESE_NS0_6memory12LoadWithCastILi1EEENSF_13StoreWithCastILi1EEEEEviT_S8_T2_T3_T4_T5_
        .type           _ZN2at6native27unrolled_elementwise_kernelIZNS0_50_GLOBAL__N__2680c7bb_12_PowKernel_cu_b2145a98_318429pow_tensor_scalar_kernel_implIN3c104HalfES5_EEvRNS_18TensorIteratorBaseET0_EUlS5_E2_St5arrayIPcLm2EELi4E23TrivialOffsetCalculatorILi1EjESE_NS0_6memory12LoadWithCastILi1EEENSF_13StoreWithCastILi1EEEEEviT_S8_T2_T3_T4_T5_,@function
        .size           _ZN2at6native27unrolled_elementwise_kernelIZNS0_50_GLOBAL__N__2680c7bb_12_PowKernel_cu_b2145a98_318429pow_tensor_scalar_kernel_implIN3c104HalfES5_EEvRNS_18TensorIteratorBaseET0_EUlS5_E2_St5arrayIPcLm2EELi4E23TrivialOffsetCalculatorILi1EjESE_NS0_6memory12LoadWithCastILi1EEENSF_13StoreWithCastILi1EEEEEviT_S8_T2_T3_T4_T5_,(.L_x_61626 - _ZN2at6native27unrolled_elementwise_kernelIZNS0_50_GLOBAL__N__2680c7bb_12_PowKernel_cu_b2145a98_318429pow_tensor_scalar_kernel_implIN3c104HalfES5_EEvRNS_18TensorIteratorBaseET0_EUlS5_E2_St5arrayIPcLm2EELi4E23TrivialOffsetCalculatorILi1EjESE_NS0_6memory12LoadWithCastILi1EEENSF_13StoreWithCastILi1EEEEEviT_S8_T2_T3_T4_T5_)
        .other          _ZN2at6native27unrolled_elementwise_kernelIZNS0_50_GLOBAL__N__2680c7bb_12_PowKernel_cu_b2145a98_318429pow_tensor_scalar_kernel_implIN3c104HalfES5_EEvRNS_18TensorIteratorBaseET0_EUlS5_E2_St5arrayIPcLm2EELi4E23TrivialOffsetCalculatorILi1EjESE_NS0_6memory12LoadWithCastILi1EEENSF_13StoreWithCastILi1EEEEEviT_S8_T2_T3_T4_T5_,@"STO_CUDA_ENTRY STV_DEFAULT"
_ZN2at6native27unrolled_elementwise_kernelIZNS0_50_GLOBAL__N__2680c7bb_12_PowKernel_cu_b2145a98_318429pow_tensor_scalar_kernel_implIN3c104HalfES5_EEvRNS_18TensorIteratorBaseET0_EUlS5_E2_St5arrayIPcLm2EELi4E23TrivialOffsetCalculatorILi1EjESE_NS0_6memory12LoadWithCastILi1EEENSF_13StoreWithCastILi1EEEEEviT_S8_T2_T3_T4_T5_:
.text._ZN2at6native27unrolled_elementwise_kernelIZNS0_50_GLOBAL__N__2680c7bb_12_PowKernel_cu_b2145a98_318429pow_tensor_scalar_kernel_implIN3c104HalfES5_EEvRNS_18TensorIteratorBaseET0_EUlS5_E2_St5arrayIPcLm2EELi4E23TrivialOffsetCalculatorILi1EjESE_NS0_6memory12LoadWithCastILi1EEENSF_13StoreWithCastILi1EEEEEviT_S8_T2_T3_T4_T5_:
        /* <DEDUP_REMOVED lines=29> */
[----:B0-----:R-:W-:-:S04]  /*01d0*/  F2FP.PACK_AB R0, RZ, R0 ;  /* 0x00000000ff00723e */ /* 0x001fc800000000ff */
[----:B------:R-:W-:Y:S01]  /*01e0*/  PRMT R22, R0, 0x7610, R22 ;  /* 0x0000761000167816 */ /* 0x000fe20000000016 */
[----:B------:R-:W-:Y:S05]  /*01f0*/  BRA `(.L_x_2719) ;  /* 0x00000f3000007947 */ /* 0x000fea0003800000 */
.L_x_2717:
[----:B------:R-:W2:Y:S02]  /*0200*/  LDG.E.U8 R2, [R2.64] ;  /* 0x0000002402027981 */ /* 0x000ea4000c1e1100 */
[----:B--2---:R-:W0:Y:S02]  /*0210*/  I2F.U16 R0, R2 ;  /* 0x0000000200007306 */ /* 0x004e240000101000 */
[----:B0-----:R-:W-:-:S04]  /*0220*/  F2FP.PACK_AB R0, RZ, R0 ;  /* 0x00000000ff00723e */ /* 0x001fc800000000ff */
[----:B------:R-:W-:Y:S01]  /*0230*/  PRMT R22, R0, 0x7610, R22 ;  /* 0x0000761000167816 */ /* 0x000fe20000000016 */
[----:B------:R-:W-:Y:S05]  /*0240*/  BRA `(.L_x_2719) ;  /* 0x00000ee000007947 */ /* 0x000fea0003800000 */
.L_x_2716:
        /* <DEDUP_REMOVED lines=8> */
[----:B0-----:R-:W-:-:S04]  /*02d0*/  F2FP.PACK_AB R0, RZ, R0 ;  /* 0x00000000ff00723e */ /* 0x001fc800000000ff */
[----:B------:R-:W-:Y:S01]  /*02e0*/  PRMT R22, R0, 0x7610, R22 ;  /* 0x0000761000167816 */ /* 0x000fe20000000016 */
[----:B------:R-:W-:Y:S05]  /*02f0*/  BRA `(.L_x_2719) ;  /* 0x00000e3000007947 */ /* 0x000fea0003800000 */
.L_x_2721:
[----:B------:R-:W2:Y:S02]  /*0300*/  LDG.E R2, [R2.64] ;  /* 0x0000002402027981 */ /* 0x000ea4000c1e1900 */
[----:B--2---:R-:W0:Y:S02]  /*0310*/  I2F R0, R2 ;  /* 0x0000000200007306 */ /* 0x004e240000201400 */
[----:B0-----:R-:W-:-:S04]  /*0320*/  F2FP.PACK_AB R0, RZ, R0 ;  /* 0x00000000ff00723e */ /* 0x001fc800000000ff */
[----:B------:R-:W-:Y:S01]  /*0330*/  PRMT R22, R0, 0x7610, R22 ;  /* 0x0000761000167816 */ /* 0x000fe20000000016 */
[----:B------:R-:W-:Y:S05]  /*0340*/  BRA `(.L_x_2719) ;  /* 0x00000de000007947 */ /* 0x000fea0003800000 */
.L_x_2720:
[----:B------:R-:W2:Y:S02]  /*0350*/  LDG.E.U16 R2, [R2.64] ;  /* 0x0000002402027981 */ /* 0x000ea4000c1e1500 */
[----:B--2---:R-:W0:Y:S02]  /*0360*/  I2F.S16 R0, R2 ;  /* 0x0000000200007306 */ /* 0x004e240000101400 */
[----:B0-----:R-:W-:-:S04]  /*0370*/  F2FP.PACK_AB R0, RZ, R0 ;  /* 0x00000000ff00723e */ /* 0x001fc800000000ff */
[----:B------:R-:W-:Y:S01]  /*0380*/  PRMT R22, R0, 0x7610, R22 ;  /* 0x0000761000167816 */ /* 0x000fe20000000016 */
[----:B------:R-:W-:Y:S05]  /*0390*/  BRA `(.L_x_2719) ;  /* 0x00000d9000007947 */ /* 0x000fea0003800000 */
.L_x_2715:
        /* <DEDUP_REMOVED lines=9> */
.L_x_2723:
[----:B------:R0:W5:Y:S01]  /*0430*/  LDG.E.U16 R22, [R2.64] ;  /* 0x0000002402167981 */ /* 0x000162000c1e1500 */
[----:B------:R-:W-:Y:S05]  /*0440*/  BRA `(.L_x_2719) ;  /* 0x00000ce000007947 */ /* 0x000fea0003800000 */
.L_x_2722:
        /* <DEDUP_REMOVED lines=9> */
.L_x_2725:
[----:B------:R0:W5:Y:S01]  /*04e0*/  LDG.E.U16 R22, [R2.64] ;  /* 0x0000002402167981 */ /* 0x000162000c1e1500 */
[----:B------:R-:W-:Y:S05]  /*04f0*/  BRA `(.L_x_2719) ;  /* 0x00000c3000007947 */ /* 0x000fea0003800000 */
.L_x_2724:
[----:B------:R-:W2:Y:S02]  /*0500*/  LDG.E.64 R2, [R2.64] ;  /* 0x0000002402027981 */ /* 0x000ea4000c1e1b00 */
[----:B--2---:R-:W0:Y:S01]  /*0510*/  F2F.F32.F64 R0, R2 ;  /* 0x0000000200007310 */ /* 0x004e220000301000 */
[----:B------:R-:W0:-:S14]  /*0520*/  DSETP.GEU.AND P0, PT, |R2|, c[0x2][0x0], PT ;  /* 0x008000000200762a */ /* 0x000e1c0003f0e200 */
[----:B0-----:R-:W-:-:S05]  /*0530*/  @!P0 FMUL R0, R0, 1.175494350822287508e-38 ;  /* 0x0080000000008820 */ /* 0x001fca0000400000 */
[----:B------:R-:W-:-:S04]  /*0540*/  F2FP.PACK_AB R0, RZ, R0 ;  /* 0x00000000ff00723e */ /* 0x000fc800000000ff */
[----:B------:R-:W-:Y:S01]  /*0550*/  PRMT R22, R0, 0x7610, R22 ;  /* 0x0000761000167816 */ /* 0x000fe20000000016 */
[----:B------:R-:W-:Y:S05]  /*0560*/  BRA `(.L_x_2719) ;  /* 0x00000bc000007947 */ /* 0x000fea0003800000 */
.L_x_2714:
        /* <DEDUP_REMOVED lines=11> */
[----:B------:R-:W-:-:S04]  /*0620*/  F2FP.PACK_AB R0, RZ, R0 ;  /* 0x00000000ff00723e */ /* 0x000fc800000000ff */
[----:B------:R-:W-:Y:S01]  /*0630*/  PRMT R22, R0, 0x7610, R22 ;  /* 0x0000761000167816 */ /* 0x000fe20000000016 */
[----:B------:R-:W-:Y:S05]  /*0640*/  BRA `(.L_x_2719) ;  /* 0x00000ae000007947 */ /* 0x000fea0003800000 */
.L_x_2728:
[----:B------:R-:W2:Y:S02]  /*0650*/  LDG.E.64 R2, [R2.64] ;  /* 0x0000002402027981 */ /* 0x000ea4000c1e1b00 */
[----:B--2---:R-:W0:Y:S01]  /*0660*/  F2F.F32.F64 R0, R2 ;  /* 0x0000000200007310 */ /* 0x004e220000301000 */
[----:B------:R-:W0:-:S14]  /*0670*/  DSETP.GEU.AND P0, PT, |R2|, c[0x2][0x0], PT ;  /* 0x008000000200762a */ /* 0x000e1c0003f0e200 */
[----:B0-----:R-:W-:-:S05]  /*0680*/  @!P0 FMUL R0, R0, 1.175494350822287508e-38 ;  /* 0x0080000000008820 */ /* 0x001fca0000400000 */
[----:B------:R-:W-:-:S04]  /*0690*/  F2FP.PACK_AB R0, RZ, R0 ;  /* 0x00000000ff00723e */ /* 0x000fc800000000ff */
[----:B------:R-:W-:Y:S01]  /*06a0*/  PRMT R22, R0, 0x7610, R22 ;  /* 0x0000761000167816 */ /* 0x000fe20000000016 */
[----:B------:R-:W-:Y:S05]  /*06b0*/  BRA `(.L_x_2719) ;  /* 0x00000a7000007947 */ /* 0x000fea0003800000 */
.L_x_2727:
        /* <DEDUP_REMOVED lines=28> */
.L_x_2730:
        /* <DEDUP_REMOVED lines=16> */
.L_x_2729:
[----:B------:R-:W2:Y:S02]  /*0980*/  LDG.E.U16 R0, [R2.64] ;  /* 0x0000002402007981 */ /* 0x000ea4000c1e1500 */
[----:B--2---:R-:W-:-:S04]  /*0990*/  PRMT R0, RZ, 0x5410, R0 ;  /* 0x00005410ff007816 */ /* 0x004fc80000000000 */
[----:B------:R-:W-:-:S04]  /*09a0*/  F2FP.PACK_AB R0, RZ, R0 ;  /* 0x00000000ff00723e */ /* 0x000fc800000000ff */
[----:B------:R-:W-:Y:S01]  /*09b0*/  PRMT R22, R0, 0x7610, R22 ;  /* 0x0000761000167816 */ /* 0x000fe20000000016 */
[----:B------:R-:W-:Y:S05]  /*09c0*/  BRA `(.L_x_2719) ;  /* 0x0000076000007947 */ /* 0x000fea0003800000 */
.L_x_2726:
        /* <DEDUP_REMOVED lines=12> */
.L_x_2733:
        /* <DEDUP_REMOVED lines=21> */
.L_x_2737:
[----:B------:R-:W-:Y:S05]  /*0be0*/  BSYNC B1 ;  /* 0x0000000000017941 */ /* 0x000fea0003800000 */
.L_x_2736:
[----:B------:R-:W-:Y:S01]  /*0bf0*/  LEA R3, R0, 0x3b800000, 0x17 ;  /* 0x3b80000000037811 */ /* 0x000fe200078eb8ff */
[----:B------:R-:W-:-:S05]  /*0c00*/  IMAD.SHL.U32 R0, R2, 0x100000, RZ ;  /* 0x0010000002007824 */ /* 0x000fca00078e00ff */
[----:B------:R-:W-:Y:S02]  /*0c10*/  LOP3.LUT R0, R3, R0, R4, 0xfe, !PT ;  /* 0x0000000003007212 */ /* 0x000fe400078efe04 */
.L_x_2735:
[----:B------:R-:W-:Y:S05]  /*0c20*/  BSYNC B0 ;  /* 0x0000000000007941 */ /* 0x000fea0003800000 */
.L_x_2734:
[----:B------:R-:W-:-:S04]  /*0c30*/  F2FP.PACK_AB R0, RZ, R0 ;  /* 0x00000000ff00723e */ /* 0x000fc800000000ff */
[----:B------:R-:W-:Y:S01]  /*0c40*/  PRMT R22, R0, 0x7610, R22 ;  /* 0x0000761000167816 */ /* 0x000fe20000000016 */
[----:B------:R-:W-:Y:S05]  /*0c50*/  BRA `(.L_x_2719) ;  /* 0x000004d000007947 */ /* 0x000fea0003800000 */
.L_x_2732:
        /* <DEDUP_REMOVED lines=21> */
.L_x_2741:
[----:B------:R-:W-:Y:S05]  /*0db0*/  BSYNC B1 ;  /* 0x0000000000017941 */ /* 0x000fea0003800000 */
.L_x_2740:
[----:B------:R-:W-:Y:S01]  /*0dc0*/  LEA R3, R0, 0x37800000, 0x17 ;  /* 0x3780000000037811 */ /* 0x000fe200078eb8ff */
[----:B------:R-:W-:-:S05]  /*0dd0*/  IMAD.SHL.U32 R0, R2, 0x200000, RZ ;  /* 0x0020000002007824 */ /* 0x000fca00078e00ff */
[----:B------:R-:W-:Y:S02]  /*0de0*/  LOP3.LUT R0, R3, R0, R4, 0xfe, !PT ;  /* 0x0000000003007212 */ /* 0x000fe400078efe04 */
.L_x_2739:
[----:B------:R-:W-:Y:S05]  /*0df0*/  BSYNC B0 ;  /* 0x0000000000007941 */ /* 0x000fea0003800000 */
.L_x_2738:
[----:B------:R-:W-:-:S04]  /*0e00*/  F2FP.PACK_AB R0, RZ, R0 ;  /* 0x00000000ff00723e */ /* 0x000fc800000000ff */
[----:B------:R-:W-:Y:S01]  /*0e10*/  PRMT R22, R0, 0x7610, R22 ;  /* 0x0000761000167816 */ /* 0x000fe20000000016 */
[----:B------:R-:W-:Y:S05]  /*0e20*/  BRA `(.L_x_2719) ;  /* 0x0000030000007947 */ /* 0x000fea0003800000 */
.L_x_2731:
        /* <DEDUP_REMOVED lines=14> */
.L_x_2745:
[----:B------:R-:W-:Y:S05]  /*0f10*/  BSYNC B0 ;  /* 0x0000000000007941 */ /* 0x000fea0003800000 */
.L_x_2744:
[----:B------:R-:W-:-:S04]  /*0f20*/  F2FP.PACK_AB R0, RZ, R0 ;  /* 0x00000000ff00723e */ /* 0x000fc800000000ff */
[----:B------:R-:W-:Y:S01]  /*0f30*/  PRMT R22, R0, 0x7610, R22 ;  /* 0x0000761000167816 */ /* 0x000fe20000000016 */
[----:B------:R-:W-:Y:S05]  /*0f40*/  BRA `(.L_x_2719) ;  /* 0x000001e000007947 */ /* 0x000fea0003800000 */
.L_x_2718:
        /* <DEDUP_REMOVED lines=21> */
.L_x_2743:
[----:B------:R-:W2:Y:S02]  /*10a0*/  LDG.E.64 R2, [R2.64] ;  /* 0x0000002402027981 */ /* 0x000ea4000c1e1b00 */
[----:B--2---:R-:W0:Y:S02]  /*10b0*/  I2F.U64 R0, R2 ;  /* 0x0000000200007312 */ /* 0x004e240000301000 */
[----:B0-----:R-:W-:-:S04]  /*10c0*/  F2FP.PACK_AB R0, RZ, R0 ;  /* 0x00000000ff00723e */ /* 0x001fc800000000ff */
[----:B------:R-:W-:Y:S01]  /*10d0*/  PRMT R22, R0, 0x7610, R22 ;  /* 0x0000761000167816 */ /* 0x000fe20000000016 */
[----:B------:R-:W-:Y:S05]  /*10e0*/  BRA `(.L_x_2719) ;  /* 0x0000004000007947 */ /* 0x000fea0003800000 */
.L_x_2742:
[----:B------:R-:W2:Y:S02]  /*10f0*/  LDG.E R2, [R2.64] ;  /* 0x0000002402027981 */ /* 0x000ea4000c1e1900 */
[----:B--2---:R-:W0:Y:S02]  /*1100*/  I2F.U32 R0, R2 ;  /* 0x0000000200007306 */ /* 0x004e240000201000 */
[----:B0-----:R-:W-:-:S04]  /*1110*/  F2FP.PACK_AB R0, RZ, R0 ;  /* 0x00000000ff00723e */ /* 0x001fc800000000ff */
[----:B------:R-:W-:Y:S02]  /*1120*/  PRMT R22, R0, 0x7610, R22 ;  /* 0x0000761000167816 */ /* 0x000fe40000000016 */
.L_x_2719:
[----:B------:R-:W1:Y:S02]  /*1130*/  S2R R24, SR_TID.X ;  /* 0x0000000000187919 */ /* 0x000e640000002100 */
[----:B-1----:R-:W-:-:S03]  /*1140*/  IADD3 R24, R24, 0x80, RZ ;  /* 0x0000008018187810 */ /* 0x002fc60007ffe0ff */
.L_x_2713:
[----:B-1----:R-:W-:Y:S05]  /*1150*/  BSYNC B6 ;  /* 0x0000000000067941 */ /* 0x002fea0003800000 */
.L_x_2712:
        /* <DEDUP_REMOVED lines=24> */
.L_x_2751:
[----:B------:R-:W2:Y:S02]  /*12e0*/  LDG.E.U8 R2, [R2.64] ;  /* 0x0000002402027981 */ /* 0x000ea4000c1e1100 */
[----:B--2---:R-:W0:Y:S02]  /*12f0*/  I2F.U16 R0, R2 ;  /* 0x0000000200007306 */ /* 0x004e240000101000 */
[----:B0-----:R-:W-:-:S04]  /*1300*/  F2FP.PACK_AB R0, RZ, R0 ;  /* 0x00000000ff00723e */ /* 0x001fc800000000ff */
[----:B------:R-:W-:Y:S01]  /*1310*/  PRMT R18, R0, 0x7610, R18 ;  /* 0x0000761000127816 */ /* 0x000fe20000000012 */
[----:B------:R-:W-:Y:S05]  /*1320*/  BRA `(.L_x_2753) ;  /* 0x00000ed000007947 */ /* 0x000fea0003800000 */
.L_x_2750:
        /* <DEDUP_REMOVED lines=11> */
.L_x_2755:
[----:B------:R-:W2:Y:S02]  /*13e0*/  LDG.E R2, [R2.64] ;  /* 0x0000002402027981 */ /* 0x000ea4000c1e1900 */
[----:B--2---:R-:W0:Y:S02]  /*13f0*/  I2F R0, R2 ;  /* 0x0000000200007306 */ /* 0x004e240000201400 */
[----:B0-----:R-:W-:-:S04]  /*1400*/  F2FP.PACK_AB R0, RZ, R0 ;  /* 0x00000000ff00723e */ /* 0x001fc800000000ff */
[----:B------:R-:W-:Y:S01]  /*1410*/  PRMT R18, R0, 0x7610, R18 ;  /* 0x0000761000127816 */ /* 0x000fe20000000012 */
[----:B------:R-:W-:Y:S05]  /*1420*/  BRA `(.L_x_2753) ;  /* 0x00000dd000007947 */ /* 0x000fea0003800000 */
.L_x_2754:
[----:B------:R-:W2:Y:S02]  /*1430*/  LDG.E.U16 R2, [R2.64] ;  /* 0x0000002402027981 */ /* 0x000ea4000c1e1500 */
[----:B--2---:R-:W0:Y:S02]  /*1440*/  I2F.S16 R0, R2 ;  /* 0x0000000200007306 */ /* 0x004e240000101400 */
[----:B0-----:R-:W-:-:S04]  /*1450*/  F2FP.PACK_AB R0, RZ, R0 ;  /* 0x00000000ff00723e */ /* 0x001fc800000000ff */
[----:B------:R-:W-:Y:S01]  /*1460*/  PRMT R18, R0, 0x7610, R18 ;  /* 0x0000761000127816 */ /* 0x000fe20000000012 */
[----:B------:R-:W-:Y:S05]  /*1470*/  BRA `(.L_x_2753) ;  /* 0x00000d8000007947 */ /* 0x000fea0003800000 */
.L_x_2749:
        /* <DEDUP_REMOVED lines=9> */
.L_x_2757:
[----:B------:R0:W5:Y:S01]  /*1510*/  LDG.E.U16 R18, [R2.64] ;  /* 0x0000002402127981 */ /* 0x000162000c1e1500 */
[----:B------:R-:W-:Y:S05]  /*1520*/  BRA `(.L_x_2753) ;  /* 0x00000cd000007947 */ /* 0x000fea0003800000 */
.L_x_2756:
        /* <DEDUP_REMOVED lines=9> */
.L_x_2759:
[----:B------:R0:W5:Y:S01]  /*15c0*/  LDG.E.U16 R18, [R2.64] ;  /* 0x0000002402127981 */ /* 0x000162000c1e1500 */
[----:B------:R-:W-:Y:S05]  /*15d0*/  BRA `(.L_x_2753) ;  /* 0x00000c2000007947 */ /* 0x000fea0003800000 */
.L_x_2758:
[----:B------:R-:W2:Y:S02]  /*15e0*/  LDG.E.64 R2, [R2.64] ;  /* 0x0000002402027981 */ /* 0x000ea4000c1e1b00 */
[----:B--2---:R-:W0:Y:S01]  /*15f0*/  F2F.F32.F64 R0, R2 ;  /* 0x0000000200007310 */ /* 0x004e220000301000 */
[----:B------:R-:W0:-:S14]  /*1600*/  DSETP.GEU.AND P0, PT, |R2|, c[0x2][0x0], PT ;  /* 0x008000000200762a */ /* 0x000e1c0003f0e200 */
[----:B0-----:R-:W-:-:S05]  /*1610*/  @!P0 FMUL R0, R0, 1.175494350822287508e-38 ;  /* 0x0080000000008820 */ /* 0x001fca0000400000 */
[----:B------:R-:W-:-:S04]  /*1620*/  F2FP.PACK_AB R0, RZ, R0 ;  /* 0x00000000ff00723e */ /* 0x000fc800000000ff */
[----:B------:R-:W-:Y:S01]  /*1630*/  PRMT R18, R0, 0x7610, R18 ;  /* 0x0000761000127816 */ /* 0x000fe20000000012 */
[----:B------:R-:W-:Y:S05]  /*1640*/  BRA `(.L_x_2753) ;  /* 0x00000bb000007947 */ /* 0x000fea0003800000 */
.L_x_2748:
        /* <DEDUP_REMOVED lines=14> */
.L_x_2762:
[----:B------:R-:W2:Y:S02]  /*1730*/  LDG.E.64 R2, [R2.64] ;  /* 0x0000002402027981 */ /* 0x000ea4000c1e1b00 */
[----:B--2---:R-:W0:Y:S01]  /*1740*/  F2F.F32.F64 R0, R2 ;  /* 0x0000000200007310 */ /* 0x004e220000301000 */
[----:B------:R-:W0:-:S14]  /*1750*/  DSETP.GEU.AND P0, PT, |R2|, c[0x2][0x0], PT ;  /* 0x008000000200762a */ /* 0x000e1c0003f0e200 */
[----:B0-----:R-:W-:-:S05]  /*1760*/  @!P0 FMUL R0, R0, 1.175494350822287508e-38 ;  /* 0x0080000000008820 */ /* 0x001fca0000400000 */
[----:B------:R-:W-:-:S04]  /*1770*/  F2FP.PACK_AB R0, RZ, R0 ;  /* 0x00000000ff00723e */ /* 0x000fc800000000ff */
[----:B------:R-:W-:Y:S01]  /*1780*/  PRMT R18, R0, 0x7610, R18 ;  /* 0x0000761000127816 */ /* 0x000fe20000000012 */
[----:B------:R-:W-:Y:S05]  /*1790*/  BRA `(.L_x_2753) ;  /* 0x00000a6000007947 */ /* 0x000fea0003800000 */
.L_x_2761:
        /* <DEDUP_REMOVED lines=28> */
.L_x_2764:
        /* <DEDUP_REMOVED lines=15> */
.L_x_2763:
[----:B------:R-:W2:Y:S02]  /*1a50*/  LDG.E.U16 R0, [R2.64] ;  /* 0x0000002402007981 */ /* 0x000ea4000c1e1500 */
[----:B--2---:R-:W-:-:S04]  /*1a60*/  PRMT R0, RZ, 0x5410, R0 ;  /* 0x00005410ff007816 */ /* 0x004fc80000000000 */
[----:B------:R-:W-:-:S04]  /*1a70*/  F2FP.PACK_AB R0, RZ, R0 ;  /* 0x00000000ff00723e */ /* 0x000fc800000000ff */
[----:B------:R-:W-:Y:S01]  /*1a80*/  PRMT R18, R0, 0x7610, R18 ;  /* 0x0000761000127816 */ /* 0x000fe20000000012 */
[----:B------:R-:W-:Y:S05]  /*1a90*/  BRA `(.L_x_2753) ;  /* 0x0000076000007947 */ /* 0x000fea0003800000 */
.L_x_2760:
        /* <DEDUP_REMOVED lines=12> */
.L_x_2767:
        /* <DEDUP_REMOVED lines=21> */
.L_x_2771:
[----:B------:R-:W-:Y:S05]  /*1cb0*/  BSYNC B1 ;  /* 0x0000000000017941 */ /* 0x000fea0003800000 */
.L_x_2770:
[----:B------:R-:W-:Y:S01]  /*1cc0*/  LEA R3, R0, 0x3b800000, 0x17 ;  /* 0x3b80000000037811 */ /* 0x000fe200078eb8ff */
[----:B------:R-:W-:-:S05]  /*1cd0*/  IMAD.SHL.U32 R0, R2, 0x100000, RZ ;  /* 0x0010000002007824 */ /* 0x000fca00078e00ff */
[----:B------:R-:W-:Y:S02]  /*1ce0*/  LOP3.LUT R0, R3, R0, R4, 0xfe, !PT ;  /* 0x0000000003007212 */ /* 0x000fe400078efe04 */
.L_x_2769:
[----:B------:R-:W-:Y:S05]  /*1cf0*/  BSYNC B0 ;  /* 0x0000000000007941 */ /* 0x000fea0003800000 */
.L_x_2768:
[----:B------:R-:W-:-:S04]  /*1d00*/  F2FP.PACK_AB R0, RZ, R0 ;  /* 0x00000000ff00723e */ /* 0x000fc800000000ff */
[----:B------:R-:W-:Y:S01]  /*1d10*/  PRMT R18, R0, 0x7610, R18 ;  /* 0x0000761000127816 */ /* 0x000fe20000000012 */
[----:B------:R-:W-:Y:S05]  /*1d20*/  BRA `(.L_x_2753) ;  /* 0x000004d000007947 */ /* 0x000fea0003800000 */
.L_x_2766:
        /* <DEDUP_REMOVED lines=21> */
.L_x_2775:
[----:B------:R-:W-:Y:S05]  /*1e80*/  BSYNC B1 ;  /* 0x0000000000017941 */ /* 0x000fea0003800000 */
.L_x_2774:
[----:B------:R-:W-:Y:S01]  /*1e90*/  LEA R3, R0, 0x37800000, 0x17 ;  /* 0x3780000000037811 */ /* 0x000fe200078eb8ff */
[----:B------:R-:W-:-:S05]  /*1ea0*/  IMAD.SHL.U32 R0, R2, 0x200000, RZ ;  /* 0x0020000002007824 */ /* 0x000fca00078e00ff */
[----:B------:R-:W-:Y:S02]  /*1eb0*/  LOP3.LUT R0, R3, R0, R4, 0xfe, !PT ;  /* 0x0000000003007212 */ /* 0x000fe400078efe04 */
.L_x_2773:
[----:B------:R-:W-:Y:S05]  /*1ec0*/  BSYNC B0 ;  /* 0x0000000000007941 */ /* 0x000fea0003800000 */
.L_x_2772:
[----:B------:R-:W-:-:S04]  /*1ed0*/  F2FP.PACK_AB R0, RZ, R0 ;  /* 0x00000000ff00723e */ /* 0x000fc800000000ff */
[----:B------:R-:W-:Y:S01]  /*1ee0*/  PRMT R18, R0, 0x7610, R18 ;  /* 0x0000761000127816 */ /* 0x000fe20000000012 */
[----:B------:R-:W-:Y:S05]  /*1ef0*/  BRA `(.L_x_2753) ;  /* 0x0000030000007947 */ /* 0x000fea0003800000 */
.L_x_2765:
        /* <DEDUP_REMOVED lines=14> */
.L_x_2779:
[----:B------:R-:W-:Y:S05]  /*1fe0*/  BSYNC B0 ;  /* 0x0000000000007941 */ /* 0x000fea0003800000 */
.L_x_2778:
[----:B------:R-:W-:-:S04]  /*1ff0*/  F2FP.PACK_AB R0, RZ, R0 ;  /* 0x00000000ff00723e */ /* 0x000fc800000000ff */
[----:B------:R-:W-:Y:S01]  /*2000*/  PRMT R18, R0, 0x7610, R18 ;  /* 0x0000761000127816 */ /* 0x000fe20000000012 */
[----:B------:R-:W-:Y:S05]  /*2010*/  BRA `(.L_x_2753) ;  /* 0x000001e000007947 */ /* 0x000fea0003800000 */
.L_x_2752:
        /* <DEDUP_REMOVED lines=21> */
.L_x_2777:
[----:B------:R-:W2:Y:S02]  /*2170*/  LDG.E.64 R2, [R2.64] ;  /* 0x0000002402027981 */ /* 0x000ea4000c1e1b00 */
[----:B--2---:R-:W0:Y:S02]  /*2180*/  I2F.U64 R0, R2 ;  /* 0x0000000200007312 */ /* 0x004e240000301000 */
[----:B0-----:R-:W-:-:S04]  /*2190*/  F2FP.PACK_AB R0, RZ, R0 ;  /* 0x00000000ff00723e */ /* 0x001fc800000000ff */
[----:B------:R-:W-:Y:S01]  /*21a0*/  PRMT R18, R0, 0x7610, R18 ;  /* 0x0000761000127816 */ /* 0x000fe20000000012 */
[----:B------:R-:W-:Y:S05]  /*21b0*/  BRA `(.L_x_2753) ;  /* 0x0000004000007947 */ /* 0x000fea0003800000 */
.L_x_2776:
[----:B------:R-:W2:Y:S02]  /*21c0*/  LDG.E R2, [R2.64] ;  /* 0x0000002402027981 */ /* 0x000ea4000c1e1900 */
[----:B--2---:R-:W0:Y:S02]  /*21d0*/  I2F.U32 R0, R2 ;  /* 0x0000000200007306 */ /* 0x004e240000201000 */
[----:B0-----:R-:W-:-:S04]  /*21e0*/  F2FP.PACK_AB R0, RZ, R0 ;  /* 0x00000000ff00723e */ /* 0x001fc800000000ff */
[----:B------:R-:W-:Y:S02]  /*21f0*/  PRMT R18, R0, 0x7610, R18 ;  /* 0x0000761000127816 */ /* 0x000fe40000000012 */
.L_x_2753:
[----:B------:R-:W-:-:S05]  /*2200*/  IADD3 R24, R24, 0x80, RZ ;  /* 0x0000008018187810 */ /* 0x000fca0007ffe0ff */
.L_x_2747:
[----:B------:R-:W-:Y:S05]  /*2210*/  BSYNC B6 ;  /* 0x0000000000067941 */ /* 0x000fea0003800000 */
.L_x_2746:
        /* <DEDUP_REMOVED lines=26> */
.L_x_2785:
[----:B------:R-:W2:Y:S02]  /*23c0*/  LDG.E.U8 R2, [R2.64] ;  /* 0x0000002402027981 */ /* 0x000ea4000c1e1100 */
[----:B--2---:R-:W0:Y:S02]  /*23d0*/  I2F.U16 R0, R2 ;  /* 0x0000000200007306 */ /* 0x004e240000101000 */
[----:B0-----:R-:W-:-:S04]  /*23e0*/  F2FP.PACK_AB R0, RZ, R0 ;  /* 0x00000000ff00723e */ /* 0x001fc800000000ff */
[----:B------:R-:W-:Y:S01]  /*23f0*/  PRMT R25, R0, 0x7610, R25 ;  /* 0x0000761000197816 */ /* 0x000fe20000000019 */
[----:B------:R-:W-:Y:S05]  /*2400*/  BRA `(.L_x_2787) ;  /* 0x00000ed000007947 */ /* 0x000fea0003800000 */
.L_x_2784:
        /* <DEDUP_REMOVED lines=11> */
.L_x_2789:
[----:B------:R-:W2:Y:S02]  /*24c0*/  LDG.E R2, [R2.64] ;  /* 0x0000002402027981 */ /* 0x000ea4000c1e1900 */
[----:B--2---:R-:W0:Y:S02]  /*24d0*/  I2F R0, R2 ;  /* 0x0000000200007306 */ /* 0x004e240000201400 */
[----:B0-----:R-:W-:-:S04]  /*24e0*/  F2FP.PACK_AB R0, RZ, R0 ;  /* 0x00000000ff00723e */ /* 0x001fc800000000ff */
[----:B------:R-:W-:Y:S01]  /*24f0*/  PRMT R25, R0, 0x7610, R25 ;  /* 0x0000761000197816 */ /* 0x000fe20000000019 */
[----:B------:R-:W-:Y:S05]  /*2500*/  BRA `(.L_x_2787) ;  /* 0x00000dd000007947 */ /* 0x000fea0003800000 */
.L_x_2788:
[----:B------:R-:W2:Y:S02]  /*2510*/  LDG.E.U16 R2, [R2.64] ;  /* 0x0000002402027981 */ /* 0x000ea4000c1e1500 */
[----:B--2---:R-:W0:Y:S02]  /*2520*/  I2F.S16 R0, R2 ;  /* 0x0000000200007306 */ /* 0x004e240000101400 */
[----:B0-----:R-:W-:-:S04]  /*2530*/  F2FP.PACK_AB R0, RZ, R0 ;  /* 0x00000000ff00723e */ /* 0x001fc800000000ff */
[----:B------:R-:W-:Y:S01]  /*2540*/  PRMT R25, R0, 0x7610, R25 ;  /* 0x0000761000197816 */ /* 0x000fe20000000019 */
[----:B------:R-:W-:Y:S05]  /*2550*/  BRA `(.L_x_2787) ;  /* 0x00000d8000007947 */ /* 0x000fea0003800000 */
.L_x_2783:
        /* <DEDUP_REMOVED lines=9> */
.L_x_2791:
[----:B------:R0:W5:Y:S01]  /*25f0*/  LDG.E.U16 R25, [R2.64] ;  /* 0x0000002402197981 */ /* 0x000162000c1e1500 */
[----:B------:R-:W-:Y:S05]  /*2600*/  BRA `(.L_x_2787) ;  /* 0x00000cd000007947 */ /* 0x000fea0003800000 */
.L_x_2790:
        /* <DEDUP_REMOVED lines=9> */
.L_x_2793:
[----:B------:R0:W5:Y:S01]  /*26a0*/  LDG.E.U16 R25, [R2.64] ;  /* 0x0000002402197981 */ /* 0x000162000c1e1500 */
[----:B------:R-:W-:Y:S05]  /*26b0*/  BRA `(.L_x_2787) ;  /* 0x00000c2000007947 */ /* 0x000fea0003800000 */
.L_x_2792:
[----:B------:R-:W2:Y:S02]  /*26c0*/  LDG.E.64 R2, [R2.64] ;  /* 0x0000002402027981 */ /* 0x000ea4000c1e1b00 */
[----:B--2---:R-:W0:Y:S01]  /*26d0*/  F2F.F32.F64 R0, R2 ;  /* 0x0000000200007310 */ /* 0x004e220000301000 */
[----:B------:R-:W0:-:S14]  /*26e0*/  DSETP.GEU.AND P0, PT, |R2|, c[0x2][0x0], PT ;  /* 0x008000000200762a */ /* 0x000e1c0003f0e200 */
[----:B0-----:R-:W-:-:S05]  /*26f0*/  @!P0 FMUL R0, R0, 1.175494350822287508e-38 ;  /* 0x0080000000008820 */ /* 0x001fca0000400000 */
[----:B------:R-:W-:-:S04]  /*2700*/  F2FP.PACK_AB R0, RZ, R0 ;  /* 0x00000000ff00723e */ /* 0x000fc800000000ff */
[----:B------:R-:W-:Y:S01]  /*2710*/  PRMT R25, R0, 0x7610, R25 ;  /* 0x0000761000197816 */ /* 0x000fe20000000019 */
[----:B------:R-:W-:Y:S05]  /*2720*/  BRA `(.L_x_2787) ;  /* 0x00000bb000007947 */ /* 0x000fea0003800000 */
.L_x_2782:
        /* <DEDUP_REMOVED lines=14> */
.L_x_2796:
[----:B------:R-:W2:Y:S02]  /*2810*/  LDG.E.64 R2, [R2.64] ;  /* 0x0000002402027981 */ /* 0x000ea4000c1e1b00 */
[----:B--2---:R-:W0:Y:S01]  /*2820*/  F2F.F32.F64 R0, R2 ;  /* 0x0000000200007310 */ /* 0x004e220000301000 */
[----:B------:R-:W0:-:S14]  /*2830*/  DSETP.GEU.AND P0, PT, |R2|, c[0x2][0x0], PT ;  /* 0x008000000200762a */ /* 0x000e1c0003f0e200 */
[----:B0-----:R-:W-:-:S05]  /*2840*/  @!P0 FMUL R0, R0, 1.175494350822287508e-38 ;  /* 0x0080000000008820 */ /* 0x001fca0000400000 */
[----:B------:R-:W-:-:S04]  /*2850*/  F2FP.PACK_AB R0, RZ, R0 ;  /* 0x00000000ff00723e */ /* 0x000fc800000000ff */
[----:B------:R-:W-:Y:S01]  /*2860*/  PRMT R25, R0, 0x7610, R25 ;  /* 0x0000761000197816 */ /* 0x000fe20000000019 */
[----:B------:R-:W-:Y:S05]  /*2870*/  BRA `(.L_x_2787) ;  /* 0x00000a6000007947 */ /* 0x000fea0003800000 */
.L_x_2795:
        /* <DEDUP_REMOVED lines=28> */
.L_x_2798:
        /* <DEDUP_REMOVED lines=15> */
.L_x_2797:
[----:B------:R-:W2:Y:S02]  /*2b30*/  LDG.E.U16 R0, [R2.64] ;  /* 0x0000002402007981 */ /* 0x000ea4000c1e1500 */
[----:B--2---:R-:W-:-:S04]  /*2b40*/  PRMT R0, RZ, 0x5410, R0 ;  /* 0x00005410ff007816 */ /* 0x004fc80000000000 */
[----:B------:R-:W-:-:S04]  /*2b50*/  F2FP.PACK_AB R0, RZ, R0 ;  /* 0x00000000ff00723e */ /* 0x000fc800000000ff */
[----:B------:R-:W-:Y:S01]  /*2b60*/  PRMT R25, R0, 0x7610, R25 ;  /* 0x0000761000197816 */ /* 0x000fe20000000019 */
[----:B------:R-:W-:Y:S05]  /*2b70*/  BRA `(.L_x_2787) ;  /* 0x0000076000007947 */ /* 0x000fea0003800000 */
.L_x_2794:
        /* <DEDUP_REMOVED lines=12> */
.L_x_2801:
        /* <DEDUP_REMOVED lines=21> */
.L_x_2805:
[----:B------:R-:W-:Y:S05]  /*2d90*/  BSYNC B1 ;  /* 0x0000000000017941 */ /* 0x000fea0003800000 */
.L_x_2804:
[----:B------:R-:W-:Y:S01]  /*2da0*/  LEA R3, R0, 0x3b800000, 0x17 ;  /* 0x3b80000000037811 */ /* 0x000fe200078eb8ff */
[----:B------:R-:W-:-:S05]  /*2db0*/  IMAD.SHL.U32 R0, R2, 0x100000, RZ ;  /* 0x0010000002007824 */ /* 0x000fca00078e00ff */
[----:B------:R-:W-:Y:S02]  /*2dc0*/  LOP3.LUT R0, R3, R0, R4, 0xfe, !PT ;  /* 0x0000000003007212 */ /* 0x000fe400078efe04 */
.L_x_2803:
[----:B------:R-:W-:Y:S05]  /*2dd0*/  BSYNC B0 ;  /* 0x0000000000007941 */ /* 0x000fea0003800000 */
.L_x_2802:
[----:B------:R-:W-:-:S04]  /*2de0*/  F2FP.PACK_AB R0, RZ, R0 ;  /* 0x00000000ff00723e */ /* 0x000fc800000000ff */
[----:B------:R-:W-:Y:S01]  /*2df0*/  PRMT R25, R0, 0x7610, R25 ;  /* 0x0000761000197816 */ /* 0x000fe20000000019 */
[----:B------:R-:W-:Y:S05]  /*2e00*/  BRA `(.L_x_2787) ;  /* 0x000004d000007947 */ /* 0x000fea0003800000 */
.L_x_2800:
        /* <DEDUP_REMOVED lines=21> */
.L_x_2809:
[----:B------:R-:W-:Y:S05]  /*2f60*/  BSYNC B1 ;  /* 0x0000000000017941 */ /* 0x000fea0003800000 */
.L_x_2808:
[----:B------:R-:W-:Y:S01]  /*2f70*/  LEA R3, R0, 0x37800000, 0x17 ;  /* 0x3780000000037811 */ /* 0x000fe200078eb8ff */
[----:B------:R-:W-:-:S05]  /*2f80*/  IMAD.SHL.U32 R0, R2, 0x200000, RZ ;  /* 0x0020000002007824 */ /* 0x000fca00078e00ff */
[----:B------:R-:W-:Y:S02]  /*2f90*/  LOP3.LUT R0, R3, R0, R4, 0xfe, !PT ;  /* 0x0000000003007212 */ /* 0x000fe400078efe04 */
.L_x_2807:
[----:B------:R-:W-:Y:S05]  /*2fa0*/  BSYNC B0 ;  /* 0x0000000000007941 */ /* 0x000fea0003800000 */
.L_x_2806:
[----:B------:R-:W-:-:S04]  /*2fb0*/  F2FP.PACK_AB R0, RZ, R0 ;  /* 0x00000000ff00723e */ /* 0x000fc800000000ff */
[----:B------:R-:W-:Y:S01]  /*2fc0*/  PRMT R25, R0, 0x7610, R25 ;  /* 0x0000761000197816 */ /* 0x000fe20000000019 */
[----:B------:R-:W-:Y:S05]  /*2fd0*/  BRA `(.L_x_2787) ;  /* 0x0000030000007947 */ /* 0x000fea0003800000 */
.L_x_2799:
        /* <DEDUP_REMOVED lines=14> */
.L_x_2813:
[----:B------:R-:W-:Y:S05]  /*30c0*/  BSYNC B0 ;  /* 0x0000000000007941 */ /* 0x000fea0003800000 */
.L_x_2812:
[----:B------:R-:W-:-:S04]  /*30d0*/  F2FP.PACK_AB R0, RZ, R0 ;  /* 0x00000000ff00723e */ /* 0x000fc800000000ff */
[----:B------:R-:W-:Y:S01]  /*30e0*/  PRMT R25, R0, 0x7610, R25 ;  /* 0x0000761000197816 */ /* 0x000fe20000000019 */
[----:B------:R-:W-:Y:S05]  /*30f0*/  BRA `(.L_x_2787) ;  /* 0x000001e000007947 */ /* 0x000fea0003800000 */
.L_x_2786:
        /* <DEDUP_REMOVED lines=21> */
.L_x_2811:
[----:B------:R-:W2:Y:S02]  /*3250*/  LDG.E.64 R2, [R2.64] ;  /* 0x0000002402027981 */ /* 0x000ea4000c1e1b00 */
[----:B--2---:R-:W0:Y:S02]  /*3260*/  I2F.U64 R0, R2 ;  /* 0x0000000200007312 */ /* 0x004e240000301000 */
[----:B0-----:R-:W-:-:S04]  /*3270*/  F2FP.PACK_AB R0, RZ, R0 ;  /* 0x00000000ff00723e */ /* 0x001fc800000000ff */
[----:B------:R-:W-:Y:S01]  /*3280*/  PRMT R25, R0, 0x7610, R25 ;  /* 0x0000761000197816 */ /* 0x000fe20000000019 */
[----:B------:R-:W-:Y:S05]  /*3290*/  BRA `(.L_x_2787) ;  /* 0x0000004000007947 */ /* 0x000fea0003800000 */
.L_x_2810:
[----:B------:R-:W2:Y:S02]  /*32a0*/  LDG.E R2, [R2.64] ;  /* 0x0000002402027981 */ /* 0x000ea4000c1e1900 */
[----:B--2---:R-:W0:Y:S02]  /*32b0*/  I2F.U32 R0, R2 ;  /* 0x0000000200007306 */ /* 0x004e240000201000 */
[----:B0-----:R-:W-:-:S04]  /*32c0*/  F2FP.PACK_AB R0, RZ, R0 ;  /* 0x00000000ff00723e */ /* 0x001fc800000000ff */
[----:B------:R-:W-:Y:S02]  /*32d0*/  PRMT R25, R0, 0x7610, R25 ;  /* 0x0000761000197816 */ /* 0x000fe40000000019 */
.L_x_2787:
[----:B------:R-:W-:-:S05]  /*32e0*/  IADD3 R24, R24, 0x80, RZ ;  /* 0x0000008018187810 */ /* 0x000fca0007ffe0ff */
.L_x_2781:
[----:B------:R-:W-:Y:S05]  /*32f0*/  BSYNC B6 ;  /* 0x0000000000067941 */ /* 0x000fea0003800000 */
.L_x_2780:
        /* <DEDUP_REMOVED lines=23> */
.L_x_2819:
[----:B------:R-:W2:Y:S02]  /*3470*/  LDG.E.U8 R2, [R2.64] ;  /* 0x0000002402027981 */ /* 0x000ea4000c1e1100 */
[----:B--2---:R-:W0:Y:S02]  /*3480*/  I2F.U16 R0, R2 ;  /* 0x0000000200007306 */ /* 0x004e240000101000 */
[----:B0-----:R-:W-:-:S04]  /*3490*/  F2FP.PACK_AB R0, RZ, R0 ;  /* 0x00000000ff00723e */ /* 0x001fc800000000ff */
[----:B------:R-:W-:Y:S01]  /*34a0*/  PRMT R23, R0, 0x7610, R23 ;  /* 0x0000761000177816 */ /* 0x000fe20000000017 */
[----:B------:R-:W-:Y:S05]  /*34b0*/  BRA `(.L_x_2815) ;  /* 0x00000ed000007947 */ /* 0x000fea0003800000 */
.L_x_2818:
        /* <DEDUP_REMOVED lines=11> */
.L_x_2822:
[----:B------:R-:W2:Y:S02]  /*3570*/  LDG.E R2, [R2.64] ;  /* 0x0000002402027981 */ /* 0x000ea4000c1e1900 */
[----:B--2---:R-:W0:Y:S02]  /*3580*/  I2F R0, R2 ;  /* 0x0000000200007306 */ /* 0x004e240000201400 */
[----:B0-----:R-:W-:-:S04]  /*3590*/  F2FP.PACK_AB R0, RZ, R0 ;  /* 0x00000000ff00723e */ /* 0x001fc800000000ff */
[----:B------:R-:W-:Y:S01]  /*35a0*/  PRMT R23, R0, 0x7610, R23 ;  /* 0x0000761000177816 */ /* 0x000fe20000000017 */
[----:B------:R-:W-:Y:S05]  /*35b0*/  BRA `(.L_x_2815) ;  /* 0x00000dd000007947 */ /* 0x000fea0003800000 */
.L_x_2821:
[----:B------:R-:W2:Y:S02]  /*35c0*/  LDG.E.U16 R2, [R2.64] ;  /* 0x0000002402027981 */ /* 0x000ea4000c1e1500 */
[----:B--2---:R-:W0:Y:S02]  /*35d0*/  I2F.S16 R0, R2 ;  /* 0x0000000200007306 */ /* 0x004e240000101400 */
[----:B0-----:R-:W-:-:S04]  /*35e0*/  F2FP.PACK_AB R0, RZ, R0 ;  /* 0x00000000ff00723e */ /* 0x001fc800000000ff */
[----:B------:R-:W-:Y:S01]  /*35f0*/  PRMT R23, R0, 0x7610, R23 ;  /* 0x0000761000177816 */ /* 0x000fe20000000017 */
[----:B------:R-:W-:Y:S05]  /*3600*/  BRA `(.L_x_2815) ;  /* 0x00000d8000007947 */ /* 0x000fea0003800000 */
.L_x_2817:
        /* <DEDUP_REMOVED lines=9> */
.L_x_2824:
[----:B------:R0:W5:Y:S01]  /*36a0*/  LDG.E.U16 R23, [R2.64] ;  /* 0x0000002402177981 */ /* 0x000162000c1e1500 */
[----:B------:R-:W-:Y:S05]  /*36b0*/  BRA `(.L_x_2815) ;  /* 0x00000cd000007947 */ /* 0x000fea0003800000 */
.L_x_2823:
        /* <DEDUP_REMOVED lines=9> */
.L_x_2826:
[----:B------:R0:W5:Y:S01]  /*3750*/  LDG.E.U16 R23, [R2.64] ;  /* 0x0000002402177981 */ /* 0x000162000c1e1500 */
[----:B------:R-:W-:Y:S05]  /*3760*/  BRA `(.L_x_2815) ;  /* 0x00000c2000007947 */ /* 0x000fea0003800000 */
.L_x_2825:
[----:B------:R-:W2:Y:S02]  /*3770*/  LDG.E.64 R2, [R2.64] ;  /* 0x0000002402027981 */ /* 0x000ea4000c1e1b00 */
[----:B--2---:R-:W0:Y:S01]  /*3780*/  F2F.F32.F64 R0, R2 ;  /* 0x0000000200007310 */ /* 0x004e220000301000 */
[----:B------:R-:W0:-:S14]  /*3790*/  DSETP.GEU.AND P0, PT, |R2|, c[0x2][0x0], PT ;  /* 0x008000000200762a */ /* 0x000e1c0003f0e200 */
[----:B0-----:R-:W-:-:S05]  /*37a0*/  @!P0 FMUL R0, R0, 1.175494350822287508e-38 ;  /* 0x0080000000008820 */ /* 0x001fca0000400000 */
[----:B------:R-:W-:-:S04]  /*37b0*/  F2FP.PACK_AB R0, RZ, R0 ;  /* 0x00000000ff00723e */ /* 0x000fc800000000ff */
[----:B------:R-:W-:Y:S01]  /*37c0*/  PRMT R23, R0, 0x7610, R23 ;  /* 0x0000761000177816 */ /* 0x000fe20000000017 */
[----:B------:R-:W-:Y:S05]  /*37d0*/  BRA `(.L_x_2815) ;  /* 0x00000bb000007947 */ /* 0x000fea0003800000 */
.L_x_2816:
        /* <DEDUP_REMOVED lines=14> */
.L_x_2829:
[----:B------:R-:W2:Y:S02]  /*38c0*/  LDG.E.64 R2, [R2.64] ;  /* 0x0000002402027981 */ /* 0x000ea4000c1e1b00 */
[----:B--2---:R-:W0:Y:S01]  /*38d0*/  F2F.F32.F64 R0, R2 ;  /* 0x0000000200007310 */ /* 0x004e220000301000 */
[----:B------:R-:W0:-:S14]  /*38e0*/  DSETP.GEU.AND P0, PT, |R2|, c[0x2][0x0], PT ;  /* 0x008000000200762a */ /* 0x000e1c0003f0e200 */
[----:B0-----:R-:W-:-:S05]  /*38f0*/  @!P0 FMUL R0, R0, 1.175494350822287508e-38 ;  /* 0x0080000000008820 */ /* 0x001fca0000400000 */
[----:B------:R-:W-:-:S04]  /*3900*/  F2FP.PACK_AB R0, RZ, R0 ;  /* 0x00000000ff00723e */ /* 0x000fc800000000ff */
[----:B------:R-:W-:Y:S01]  /*3910*/  PRMT R23, R0, 0x7610, R23 ;  /* 0x0000761000177816 */ /* 0x000fe20000000017 */
[----:B------:R-:W-:Y:S05]  /*3920*/  BRA `(.L_x_2815) ;  /* 0x00000a6000007947 */ /* 0x000fea0003800000 */
.L_x_2828:
        /* <DEDUP_REMOVED lines=28> */
.L_x_2831:
        /* <DEDUP_REMOVED lines=15> */
.L_x_2830:
[----:B------:R-:W2:Y:S02]  /*3be0*/  LDG.E.U16 R0, [R2.64] ;  /* 0x0000002402007981 */ /* 0x000ea4000c1e1500 */
[----:B--2---:R-:W-:-:S04]  /*3bf0*/  PRMT R0, RZ, 0x5410, R0 ;  /* 0x00005410ff007816 */ /* 0x004fc80000000000 */
[----:B------:R-:W-:-:S04]  /*3c00*/  F2FP.PACK_AB R0, RZ, R0 ;  /* 0x00000000ff00723e */ /* 0x000fc800000000ff */
[----:B------:R-:W-:Y:S01]  /*3c10*/  PRMT R23, R0, 0x7610, R23 ;  /* 0x0000761000177816 */ /* 0x000fe20000000017 */
[----:B------:R-:W-:Y:S05]  /*3c20*/  BRA `(.L_x_2815) ;  /* 0x0000076000007947 */ /* 0x000fea0003800000 */
.L_x_2827:
        /* <DEDUP_REMOVED lines=12> */
.L_x_2834:
        /* <DEDUP_REMOVED lines=21> */
.L_x_2838:
[----:B------:R-:W-:Y:S05]  /*3e40*/  BSYNC B1 ;  /* 0x0000000000017941 */ /* 0x000fea0003800000 */
.L_x_2837:
[----:B------:R-:W-:Y:S01]  /*3e50*/  LEA R3, R0, 0x3b800000, 0x17 ;  /* 0x3b80000000037811 */ /* 0x000fe200078eb8ff */
[----:B------:R-:W-:-:S05]  /*3e60*/  IMAD.SHL.U32 R0, R2, 0x100000, RZ ;  /* 0x0010000002007824 */ /* 0x000fca00078e00ff */
[----:B------:R-:W-:Y:S02]  /*3e70*/  LOP3.LUT R0, R3, R0, R4, 0xfe, !PT ;  /* 0x0000000003007212 */ /* 0x000fe400078efe04 */
.L_x_2836:
[----:B------:R-:W-:Y:S05]  /*3e80*/  BSYNC B0 ;  /* 0x0000000000007941 */ /* 0x000fea0003800000 */
.L_x_2835:
[----:B------:R-:W-:-:S04]  /*3e90*/  F2FP.PACK_AB R0, RZ, R0 ;  /* 0x00000000ff00723e */ /* 0x000fc800000000ff */
[----:B------:R-:W-:Y:S01]  /*3ea0*/  PRMT R23, R0, 0x7610, R23 ;  /* 0x0000761000177816 */ /* 0x000fe20000000017 */
[----:B------:R-:W-:Y:S05]  /*3eb0*/  BRA `(.L_x_2815) ;  /* 0x000004d000007947 */ /* 0x000fea0003800000 */
.L_x_2833:
        /* <DEDUP_REMOVED lines=21> */
.L_x_2842:
[----:B------:R-:W-:Y:S05]  /*4010*/  BSYNC B1 ;  /* 0x0000000000017941 */ /* 0x000fea0003800000 */
.L_x_2841:
[----:B------:R-:W-:Y:S01]  /*4020*/  LEA R3, R0, 0x37800000, 0x17 ;  /* 0x3780000000037811 */ /* 0x000fe200078eb8ff */
[----:B------:R-:W-:-:S05]  /*4030*/  IMAD.SHL.U32 R0, R2, 0x200000, RZ ;  /* 0x0020000002007824 */ /* 0x000fca00078e00ff */
[----:B------:R-:W-:Y:S02]  /*4040*/  LOP3.LUT R0, R3, R0, R4, 0xfe, !PT ;  /* 0x0000000003007212 */ /* 0x000fe400078efe04 */
.L_x_2840:
[----:B------:R-:W-:Y:S05]  /*4050*/  BSYNC B0 ;  /* 0x0000000000007941 */ /* 0x000fea0003800000 */
.L_x_2839:
[----:B------:R-:W-:-:S04]  /*4060*/  F2FP.PACK_AB R0, RZ, R0 ;  /* 0x00000000ff00723e */ /* 0x000fc800000000ff */
[----:B------:R-:W-:Y:S01]  /*4070*/  PRMT R23, R0, 0x7610, R23 ;  /* 0x0000761000177816 */ /* 0x000fe20000000017 */
[----:B------:R-:W-:Y:S05]  /*4080*/  BRA `(.L_x_2815) ;  /* 0x0000030000007947 */ /* 0x000fea0003800000 */
.L_x_2832:
        /* <DEDUP_REMOVED lines=14> */
.L_x_2846:
[----:B------:R-:W-:Y:S05]  /*4170*/  BSYNC B0 ;  /* 0x0000000000007941 */ /* 0x000fea0003800000 */
.L_x_2845:
[----:B------:R-:W-:-:S04]  /*4180*/  F2FP.PACK_AB R0, RZ, R0 ;  /* 0x00000000ff00723e */ /* 0x000fc800000000ff */
[----:B------:R-:W-:Y:S01]  /*4190*/  PRMT R23, R0, 0x7610, R23 ;  /* 0x0000761000177816 */ /* 0x000fe20000000017 */
[----:B------:R-:W-:Y:S05]  /*41a0*/  BRA `(.L_x_2815) ;  /* 0x000001e000007947 */ /* 0x000fea0003800000 */
.L_x_2820:
        /* <DEDUP_REMOVED lines=21> */
.L_x_2844:
[----:B------:R-:W2:Y:S02]  /*4300*/  LDG.E.64 R2, [R2.64] ;  /* 0x0000002402027981 */ /* 0x000ea4000c1e1b00 */
[----:B--2---:R-:W0:Y:S02]  /*4310*/  I2F.U64 R0, R2 ;  /* 0x0000000200007312 */ /* 0x004e240000301000 */
[----:B0-----:R-:W-:-:S04]  /*4320*/  F2FP.PACK_AB R0, RZ, R0 ;  /* 0x00000000ff00723e */ /* 0x001fc800000000ff */
[----:B------:R-:W-:Y:S01]  /*4330*/  PRMT R23, R0, 0x7610, R23 ;  /* 0x0000761000177816 */ /* 0x000fe20000000017 */
[----:B------:R-:W-:Y:S05]  /*4340*/  BRA `(.L_x_2815) ;  /* 0x0000004000007947 */ /* 0x000fea0003800000 */
.L_x_2843:
[----:B------:R-:W2:Y:S02]  /*4350*/  LDG.E R2, [R2.64] ;  /* 0x0000002402027981 */ /* 0x000ea4000c1e1900 */
[----:B--2---:R-:W0:Y:S02]  /*4360*/  I2F.U32 R0, R2 ;  /* 0x0000000200007306 */ /* 0x004e240000201000 */
[----:B0-----:R-:W-:-:S04]  /*4370*/  F2FP.PACK_AB R0, RZ, R0 ;  /* 0x00000000ff00723e */ /* 0x001fc800000000ff */
[----:B------:R-:W-:Y:S02]  /*4380*/  PRMT R23, R0, 0x7610, R23 ;  /* 0x0000761000177816 */ /* 0x000fe40000000017 */
.L_x_2815:
[----:B------:R-:W-:Y:S05]  /*4390*/  BSYNC B6 ;  /* 0x0000000000067941 */ /* 0x000fea0003800000 */
.L_x_2814:
[----:B------:R-:W1:Y:S01]  /*43a0*/  S2R R19, SR_TID.X ;  /* 0x0000000000137919 */ /* 0x000e620000002100 */
[----:B------:R-:W-:Y:S01]  /*43b0*/  BSSY B6, `(.L_x_2847) ;  /* 0x0000133000067945 */ /* 0x000fe20003800000 */
[CC--:B-1----:R-:W-:Y:S02]  /*43c0*/  ISETP.GE.AND P3, PT, R19.reuse, R17.reuse, PT ;  /* 0x000000111300720c */ /* 0x0c2fe40003f66270 */
[C---:B------:R-:W-:Y:S02]  /*43d0*/  IADD3 R24, R19.reuse, 0x80, RZ ;  /* 0x0000008013187810 */ /* 0x040fe40007ffe0ff */
[----:B------:R-:W-:Y:S02]  /*43e0*/  IADD3 R0, R19, 0x100, RZ ;  /* 0x0000010013007810 */ /* 0x000fe40007ffe0ff */
[-C--:B------:R-:W-:Y:S02]  /*43f0*/  ISETP.GE.AND P0, PT, R24, R17.reuse, PT ;  /* 0x000000111800720c */ /* 0x080fe40003f06270 */
[----:B------:R-:W-:-:S02]  /*4400*/  ISETP.GE.AND P1, PT, R0, R17, PT ;  /* 0x000000110000720c */ /* 0x000fc40003f26270 */
[----:B------:R-:W-:-:S03]  /*4410*/  IADD3 R0, R19, 0x180, RZ ;  /* 0x0000018013007810 */ /* 0x000fc60007ffe0ff */
[----:B-----5:R-:W-:Y:S01]  /*4420*/  @!P3 HADD2.F32 R22, -RZ, R22.H0_H0 ;  /* 0x20000016ff16b230 */ /* 0x020fe20000004100 */
[----:B------:R-:W-:Y:S01]  /*4430*/  ISETP.GE.AND P2, PT, R0, R17, PT ;  /* 0x000000110000720c */ /* 0x000fe20003f46270 */
[----:B------:R-:W-:Y:S02]  /*4440*/  @!P3 HADD2.F32 R0, -RZ, c[0x0] [0x168].H0_H0 ;  /* 0x20005a00ff00b630 */ /* 0x000fe40000004100 */
[----:B0-----:R-:W0:Y:S02]  /*4450*/  @!P3 MUFU.LG2 R3, R22 ;  /* 0x000000160003b308 */ /* 0x001e240000000c00 */
[----:B------:R-:W-:Y:S02]  /*4460*/  @!P0 HADD2.F32 R18, -RZ, R18.H0_H0 ;  /* 0x20000012ff128230 */ /* 0x000fe40000004100 */
[----:B------:R-:W-:-:S04]  /*4470*/  @!P1 HADD2.F32 R4, -RZ, R25.H0_H0 ;  /* 0x20000019ff049230 */ /* 0x000fc80000004100 */
[----:B------:R-:W1:Y:S02]  /*4480*/  @!P0 MUFU.LG2 R18, R18 ;  /* 0x0000001200128308 */ /* 0x000e640000000c00 */
[----:B------:R-:W-:-:S06]  /*4490*/  @!P2 HADD2.F32 R23, -RZ, R23.H0_H0 ;  /* 0x20000017ff17a230 */ /* 0x000fcc0000004100 */
[----:B------:R-:W2:Y:S01]  /*44a0*/  @!P1 MUFU.LG2 R4, R4 ;  /* 0x0000000400049308 */ /* 0x000ea20000000c00 */
[----:B0-----:R-:W-:Y:S01]  /*44b0*/  @!P3 FMUL.FTZ R0, R0, R3 ;  /* 0x000000030000b220 */ /* 0x001fe20000410000 */
[----:B------:R-:W-:-:S06]  /*44c0*/  @!P0 HADD2.F32 R3, -RZ, c[0x0] [0x168].H0_H0 ;  /* 0x20005a00ff038630 */ /* 0x000fcc0000004100 */
[----:B------:R-:W0:Y:S01]  /*44d0*/  @!P2 MUFU.LG2 R23, R23 ;  /* 0x000000170017a308 */ /* 0x000e220000000c00 */
[----:B-1----:R-:W-:Y:S01]  /*44e0*/  @!P0 FMUL.FTZ R2, R3, R18 ;  /* 0x0000001203028220 */ /* 0x002fe20000410000 */
[----:B------:R-:W-:Y:S01]  /*44f0*/  @!P1 HADD2.F32 R3, -RZ, c[0x0] [0x168].H0_H0 ;  /* 0x20005a00ff039630 */ /* 0x000fe20000004100 */
[----:B------:R-:W1:Y:S04]  /*4500*/  LDC.U8 R18, c[0x0][0x194] ;  /* 0x00006500ff127b82 */ /* 0x000e680000000000 */
[----:B--2---:R-:W-:Y:S01]  /*4510*/  @!P1 FMUL.FTZ R3, R3, R4 ;  /* 0x0000000403039220 */ /* 0x004fe20000410000 */
[----:B------:R-:W-:Y:S01]  /*4520*/  @!P2 HADD2.F32 R4, -RZ, c[0x0] [0x168].H0_H0 ;  /* 0x20005a00ff04a630 */ /* 0x000fe20000004100 */
[----:B------:R-:W2:Y:S04]  /*4530*/  @!P3 MUFU.EX2 R0, R0 ;  /* 0x000000000000b308 */ /* 0x000ea80000000800 */
[----:B0-----:R-:W-:-:S04]  /*4540*/  @!P2 FMUL.FTZ R4, R4, R23 ;  /* 0x000000170404a220 */ /* 0x001fc80000410000 */
[----:B------:R-:W0:Y:S08]  /*4550*/  @!P0 MUFU.EX2 R25, R2 ;  /* 0x0000000200198308 */ /* 0x000e300000000800 */
[----:B------:R-:W3:Y:S01]  /*4560*/  @!P1 MUFU.EX2 R22, R3 ;  /* 0x0000000300169308 */ /* 0x000ee20000000800 */
[----:B--2---:R-:W-:-:S07]  /*4570*/  @!P3 F2FP.PACK_AB R5, RZ, R0 ;  /* 0x00000000ff05b23e */ /* 0x004fce00000000ff */
[----:B------:R-:W2:Y:S01]  /*4580*/  @!P2 MUFU.EX2 R23, R4 ;  /* 0x000000040017a308 */ /* 0x000ea20000000800 */
[----:B0-----:R-:W-:Y:S02]  /*4590*/  @!P0 F2FP.PACK_AB R25, RZ, R25 ;  /* 0x00000019ff19823e */ /* 0x001fe400000000ff */
[----:B---3--:R-:W-:Y:S02]  /*45a0*/  @!P1 F2FP.PACK_AB R22, RZ, R22 ;  /* 0x00000016ff16923e */ /* 0x008fe400000000ff */
[----:B--2---:R-:W-:Y:S01]  /*45b0*/  @!P2 F2FP.PACK_AB R23, RZ, R23 ;  /* 0x00000017ff17a23e */ /* 0x004fe200000000ff */
        /* <DEDUP_REMOVED lines=16> */
[----:B------:R-:W-:Y:S01]  /*46c0*/  HADD2.F32 R0, -RZ, R5.H0_H0 ;  /* 0x20000005ff007230 */ /* 0x000fe20000004100 */
[----:B------:R-:W-:-:S03]  /*46d0*/  IMAD.MOV.U32 R19, RZ, RZ, R24 ;  /* 0x000000ffff137224 */ /* 0x000fc600078e0018 */
[----:B------:R-:W0:Y:S02]  /*46e0*/  F2I.FTZ.TRUNC.NTZ R5, R0 ;  /* 0x0000000000057305 */ /* 0x000e24000021f100 */
[----:B0-----:R0:W-:Y:S01]  /*46f0*/  STG.E.U8 [R2.64], R5 ;  /* 0x0000000502007986 */ /* 0x0011e2000c101124 */
[----:B------:R-:W-:Y:S05]  /*4700*/  BRA `(.L_x_2848) ;  /* 0x00000fd000007947 */ /* 0x000fea0003800000 */
.L_x_2852:
[----:B------:R-:W-:Y:S01]  /*4710*/  HADD2.F32 R5, -RZ, R5.H0_H0 ;  /* 0x20000005ff057230 */ /* 0x000fe20000004100 */
[----:B------:R-:W-:-:S05]  /*4720*/  IMAD.MOV.U32 R19, RZ, RZ, R24 ;  /* 0x000000ffff137224 */ /* 0x000fca00078e0018 */
[----:B------:R-:W0:Y:S02]  /*4730*/  F2I.S64.TRUNC R4, R5 ;  /* 0x0000000500047311 */ /* 0x000e24000020d900 */
[----:B0-----:R0:W-:Y:S01]  /*4740*/  STG.E.U8 [R2.64], R4 ;  /* 0x0000000402007986 */ /* 0x0011e2000c101124 */
[----:B------:R-:W-:Y:S05]  /*4750*/  BRA `(.L_x_2848) ;  /* 0x00000f8000007947 */ /* 0x000fea0003800000 */
.L_x_2851:
[----:B------:R-:W-:-:S13]  /*4760*/  ISETP.NE.AND P0, PT, R0, 0x2, PT ;  /* 0x000000020000780c */ /* 0x000fda0003f05270 */
[----:B------:R-:W-:Y:S05]  /*4770*/  @!P0 BRA `(.L_x_2854) ;  /* 0x000000e000008947 */ /* 0x000fea0003800000 */
[----:B------:R-:W-:-:S13]  /*4780*/  ISETP.NE.AND P0, PT, R0, 0x3, PT ;  /* 0x000000030000780c */ /* 0x000fda0003f05270 */
[----:B------:R-:W-:Y:S05]  /*4790*/  @!P0 BRA `(.L_x_2855) ;  /* 0x0000007000008947 */ /* 0x000fea0003800000 */
[----:B------:R-:W-:-:S13]  /*47a0*/  ISETP.NE.AND P0, PT, R0, 0x4, PT ;  /* 0x000000040000780c */ /* 0x000fda0003f05270 */
[----:B------:R-:W-:Y:S05]  /*47b0*/  @P0 BRA `(.L_x_2853) ;  /* 0x00000d4000000947 */ /* 0x000fea0003800000 */
[----:B------:R-:W-:Y:S01]  /*47c0*/  HADD2.F32 R5, -RZ, R5.H0_H0 ;  /* 0x20000005ff057230 */ /* 0x000fe20000004100 */
[----:B------:R-:W-:-:S05]  /*47d0*/  IMAD.MOV.U32 R19, RZ, RZ, R24 ;  /* 0x000000ffff137224 */ /* 0x000fca00078e0018 */
[----:B------:R-:W0:Y:S02]  /*47e0*/  F2I.S64.TRUNC R4, R5 ;  /* 0x0000000500047311 */ /* 0x000e24000020d900 */
[----:B0-----:R0:W-:Y:S01]  /*47f0*/  STG.E.64 [R2.64], R4 ;  /* 0x0000000402007986 */ /* 0x0011e2000c101b24 */
[----:B------:R-:W-:Y:S05]  /*4800*/  BRA `(.L_x_2848) ;  /* 0x00000ed000007947 */ /* 0x000fea0003800000 */
.L_x_2855:
[----:B------:R-:W-:Y:S01]  /*4810*/  HADD2.F32 R5, -RZ, R5.H0_H0 ;  /* 0x20000005ff057230 */ /* 0x000fe20000004100 */
[----:B------:R-:W-:-:S05]  /*4820*/  IMAD.MOV.U32 R19, RZ, RZ, R24 ;  /* 0x000000ffff137224 */ /* 0x000fca00078e0018 */
[----:B------:R-:W0:Y:S02]  /*4830*/  F2I.FTZ.TRUNC.NTZ R5, R5 ;  /* 0x0000000500057305 */ /* 0x000e24000021f100 */
[----:B0-----:R0:W-:Y:S01]  /*4840*/  STG.E [R2.64], R5 ;  /* 0x0000000502007986 */ /* 0x0011e2000c101924 */
[----:B------:R-:W-:Y:S05]  /*4850*/  BRA `(.L_x_2848) ;  /* 0x00000e8000007947 */ /* 0x000fea0003800000 */
.L_x_2854:
[----:B------:R-:W-:Y:S01]  /*4860*/  HADD2.F32 R5, -RZ, R5.H0_H0 ;  /* 0x20000005ff057230 */ /* 0x000fe20000004100 */
[----:B------:R-:W-:-:S05]  /*4870*/  IMAD.MOV.U32 R19, RZ, RZ, R24 ;  /* 0x000000ffff137224 */ /* 0x000fca00078e0018 */
[----:B------:R-:W0:Y:S02]  /*4880*/  F2I.FTZ.TRUNC.NTZ R5, R5 ;  /* 0x0000000500057305 */ /* 0x000e24000021f100 */
[----:B0-----:R0:W-:Y:S01]  /*4890*/  STG.E.U16 [R2.64], R5 ;  /* 0x0000000502007986 */ /* 0x0011e2000c101524 */
[----:B------:R-:W-:Y:S05]  /*48a0*/  BRA `(.L_x_2848) ;  /* 0x00000e3000007947 */ /* 0x000fea0003800000 */
.L_x_2850:
[----:B------:R-:W-:-:S13]  /*48b0*/  ISETP.GT.AND P0, PT, R0, 0x6, PT ;  /* 0x000000060000780c */ /* 0x000fda0003f04270 */
[----:B------:R-:W-:Y:S05]  /*48c0*/  @P0 BRA `(.L_x_2856) ;  /* 0x000000b000000947 */ /* 0x000fea0003800000 */
[----:B------:R-:W-:-:S13]  /*48d0*/  ISETP.NE.AND P0, PT, R0, 0x5, PT ;  /* 0x000000050000780c */ /* 0x000fda0003f05270 */
[----:B------:R-:W-:Y:S05]  /*48e0*/  @!P0 BRA `(.L_x_2857) ;  /* 0x0000006000008947 */ /* 0x000fea0003800000 */
[----:B------:R-:W-:-:S13]  /*48f0*/  ISETP.NE.AND P0, PT, R0, 0x6, PT ;  /* 0x000000060000780c */ /* 0x000fda0003f05270 */
[----:B------:R-:W-:Y:S05]  /*4900*/  @P0 BRA `(.L_x_2853) ;  /* 0x00000bf000000947 */ /* 0x000fea0003800000 */
[----:B------:R-:W-:Y:S01]  /*4910*/  HADD2.F32 R5, -RZ, R5.H0_H0 ;  /* 0x20000005ff057230 */ /* 0x000fe20000004100 */
[----:B------:R-:W-:-:S04]  /*4920*/  IMAD.MOV.U32 R19, RZ, RZ, R24 ;  /* 0x000000ffff137224 */ /* 0x000fc800078e0018 */
[----:B------:R0:W-:Y:S01]  /*4930*/  STG.E [R2.64], R5 ;  /* 0x0000000502007986 */ /* 0x0001e2000c101924 */
[----:B------:R-:W-:Y:S05]  /*4940*/  BRA `(.L_x_2848) ;  /* 0x00000d9000007947 */ /* 0x000fea0003800000 */
.L_x_2857:
[----:B------:R0:W-:Y:S01]  /*4950*/  STG.E.U16 [R2.64], R5 ;  /* 0x0000000502007986 */ /* 0x0001e2000c101524 */
[----:B------:R-:W-:Y:S01]  /*4960*/  IMAD.MOV.U32 R19, RZ, RZ, R24 ;  /* 0x000000ffff137224 */ /* 0x000fe200078e0018 */
[----:B------:R-:W-:Y:S05]  /*4970*/  BRA `(.L_x_2848) ;  /* 0x00000d6000007947 */ /* 0x000fea0003800000 */
.L_x_2856:
[----:B------:R-:W-:-:S13]  /*4980*/  ISETP.NE.AND P0, PT, R0, 0x7, PT ;  /* 0x000000070000780c */ /* 0x000fda0003f05270 */
[----:B------:R-:W-:Y:S05]  /*4990*/  @!P0 BRA `(.L_x_2858) ;  /* 0x000000f000008947 */ /* 0x000fea0003800000 */
[----:B------:R-:W-:-:S13]  /*49a0*/  ISETP.NE.AND P0, PT, R0, 0x8, PT ;  /* 0x000000080000780c */ /* 0x000fda0003f05270 */
[----:B------:R-:W-:Y:S05]  /*49b0*/  @!P0 BRA `(.L_x_2859) ;  /* 0x0000007000008947 */ /* 0x000fea0003800000 */
[----:B------:R-:W-:-:S13]  /*49c0*/  ISETP.NE.AND P0, PT, R0, 0x9, PT ;  /* 0x000000090000780c */ /* 0x000fda0003f05270 */
[----:B------:R-:W-:Y:S05]  /*49d0*/  @P0 BRA `(.L_x_2853) ;  /* 0x00000b2000000947 */ /* 0x000fea0003800000 */
[----:B------:R-:W-:Y:S01]  /*49e0*/  HADD2.F32 R4, -RZ, R5.H0_H0 ;  /* 0x20000005ff047230 */ /* 0x000fe20000004100 */
[----:B------:R-:W-:Y:S02]  /*49f0*/  IMAD.MOV.U32 R5, RZ, RZ, RZ ;  /* 0x000000ffff057224 */ /* 0x000fe400078e00ff */
[----:B------:R-:W-:-:S03]  /*4a00*/  IMAD.MOV.U32 R19, RZ, RZ, R24 ;  /* 0x000000ffff137224 */ /* 0x000fc600078e0018 */
[----:B------:R0:W-:Y:S01]  /*4a10*/  STG.E.64 [R2.64], R4 ;  /* 0x0000000402007986 */ /* 0x0001e2000c101b24 */
[----:B------:R-:W-:Y:S05]  /*4a20*/  BRA `(.L_x_2848) ;  /* 0x00000cb000007947 */ /* 0x000fea0003800000 */
.L_x_2859:
[----:B------:R-:W-:Y:S01]  /*4a30*/  HADD2.F32 R0, -RZ, R5.H0_H0 ;  /* 0x20000005ff007230 */ /* 0x000fe20000004100 */
[----:B------:R-:W-:-:S04]  /*4a40*/  IMAD.MOV.U32 R19, RZ, RZ, R24 ;  /* 0x000000ffff137224 */ /* 0x000fc800078e0018 */
[----:B------:R-:W-:-:S04]  /*4a50*/  F2FP.PACK_AB R0, RZ, R0 ;  /* 0x00000000ff00723e */ /* 0x000fc800000000ff */
[----:B------:R-:W-:-:S05]  /*4a60*/  PRMT R0, R0, 0x5410, RZ ;  /* 0x0000541000007816 */ /* 0x000fca00000000ff */
[----:B------:R0:W-:Y:S01]  /*4a70*/  STG.E [R2.64], R0 ;  /* 0x0000000002007986 */ /* 0x0001e2000c101924 */
[----:B------:R-:W-:Y:S05]  /*4a80*/  BRA `(.L_x_2848) ;  /* 0x00000c5000007947 */ /* 0x000fea0003800000 */
.L_x_2858:
[----:B------:R-:W-:Y:S01]  /*4a90*/  HADD2.F32 R4, -RZ, R5.H0_H0 ;  /* 0x20000005ff047230 */ /* 0x000fe20000004100 */
[----:B------:R-:W-:-:S04]  /*4aa0*/  IMAD.MOV.U32 R19, RZ, RZ, R24 ;  /* 0x000000ffff137224 */ /* 0x000fc800078e0018 */
[----:B------:R-:W-:-:S06]  /*4ab0*/  FMUL.FTZ R4, R4, 1 ;  /* 0x3f80000004047820 */ /* 0x000fcc0000410000 */
[----:B------:R-:W0:Y:S02]  /*4ac0*/  F2F.F64.F32 R4, R4 ;  /* 0x0000000400047310 */ /* 0x000e240000201800 */
[----:B0-----:R0:W-:Y:S01]  /*4ad0*/  STG.E.64 [R2.64], R4 ;  /* 0x0000000402007986 */ /* 0x0011e2000c101b24 */
[----:B------:R-:W-:Y:S05]  /*4ae0*/  BRA `(.L_x_2848) ;  /* 0x00000bf000007947 */ /* 0x000fea0003800000 */
.L_x_2849:
        /* <DEDUP_REMOVED lines=10> */
[----:B------:R-:W-:-:S04]  /*4b90*/  FSETP.NEU.FTZ.AND P0, PT, R5, RZ, PT ;  /* 0x000000ff0500720b */ /* 0x000fc80003f1d000 */
[----:B------:R-:W-:-:S05]  /*4ba0*/  SEL R5, RZ, 0x1, !P0 ;  /* 0x00000001ff057807 */ /* 0x000fca0004000000 */
[----:B------:R0:W-:Y:S01]  /*4bb0*/  STG.E.U8 [R2.64], R5 ;  /* 0x0000000502007986 */ /* 0x0001e2000c101124 */
[----:B------:R-:W-:Y:S05]  /*4bc0*/  BRA `(.L_x_2848) ;  /* 0x00000b1000007947 */ /* 0x000fea0003800000 */
.L_x_2862:
[----:B------:R-:W-:Y:S01]  /*4bd0*/  HADD2.F32 R5, -RZ, R5.H0_H0 ;  /* 0x20000005ff057230 */ /* 0x000fe20000004100 */
[----:B------:R-:W-:Y:S01]  /*4be0*/  CS2R R6, SRZ ;  /* 0x0000000000067805 */ /* 0x000fe2000001ff00 */
[----:B------:R-:W-:-:S03]  /*4bf0*/  IMAD.MOV.U32 R19, RZ, RZ, R24 ;  /* 0x000000ffff137224 */ /* 0x000fc600078e0018 */
[----:B------:R-:W-:-:S06]  /*4c00*/  FMUL.FTZ R5, R5, 1 ;  /* 0x3f80000005057820 */ /* 0x000fcc0000410000 */
[----:B------:R-:W0:Y:S02]  /*4c10*/  F2F.F64.F32 R4, R5 ;  /* 0x0000000500047310 */ /* 0x000e240000201800 */
[----:B0-----:R0:W-:Y:S01]  /*4c20*/  STG.E.128 [R2.64], R4 ;  /* 0x0000000402007986 */ /* 0x0011e2000c101d24 */
[----:B------:R-:W-:Y:S05]  /*4c30*/  BRA `(.L_x_2848) ;  /* 0x00000aa000007947 */ /* 0x000fea0003800000 */
.L_x_2861:
        /* <DEDUP_REMOVED lines=21> */
.L_x_2866:
[----:B------:R-:W-:Y:S05]  /*4d90*/  BSYNC B0 ;  /* 0x0000000000007941 */ /* 0x000fea0003800000 */
.L_x_2865:
[----:B------:R-:W-:Y:S01]  /*4da0*/  LOP3.LUT R5, R0, R5, RZ, 0xfc, !PT ;  /* 0x0000000500057212 */ /* 0x000fe200078efcff */
[----:B------:R-:W-:-:S04]  /*4db0*/  IMAD.MOV.U32 R19, RZ, RZ, R24 ;  /* 0x000000ffff137224 */ /* 0x000fc800078e0018 */
[----:B------:R0:W-:Y:S01]  /*4dc0*/  STG.E.U8 [R2.64], R5 ;  /* 0x0000000502007986 */ /* 0x0001e2000c101124 */
[----:B------:R-:W-:Y:S05]  /*4dd0*/  BRA `(.L_x_2848) ;  /* 0x0000090000007947 */ /* 0x000fea0003800000 */
.L_x_2864:
        /* <DEDUP_REMOVED lines=13> */
.L_x_2868:
[----:B------:R-:W-:Y:S01]  /*4eb0*/  IMAD.MOV.U32 R0, RZ, RZ, 0x7f ;  /* 0x0000007fff007424 */ /* 0x000fe200078e00ff */
[----:B------:R-:W-:-:S04]  /*4ec0*/  ISETP.GT.U32.AND P0, PT, R4, 0x7f800000, PT ;  /* 0x7f8000000400780c */ /* 0x000fc80003f04070 */
[----:B------:R-:W-:-:S04]  /*4ed0*/  SEL R0, R0, 0x7c, P0 ;  /* 0x0000007c00007807 */ /* 0x000fc80000000000 */
.L_x_2869:
[----:B------:R-:W-:Y:S05]  /*4ee0*/  BSYNC B0 ;  /* 0x0000000000007941 */ /* 0x000fea0003800000 */
.L_x_2867:
[----:B------:R-:W-:Y:S01]  /*4ef0*/  LOP3.LUT R4, R5, 0x80000000, RZ, 0xc0, !PT ;  /* 0x8000000005047812 */ /* 0x000fe200078ec0ff */
[----:B------:R-:W-:-:S03]  /*4f00*/  IMAD.MOV.U32 R19, RZ, RZ, R24 ;  /* 0x000000ffff137224 */ /* 0x000fc600078e0018 */
[----:B------:R-:W-:-:S04]  /*4f10*/  SHF.R.U32.HI R5, RZ, 0x18, R4 ;  /* 0x00000018ff057819 */ /* 0x000fc80000011604 */
[----:B------:R-:W-:-:S05]  /*4f20*/  LOP3.LUT R5, R0, R5, RZ, 0xfc, !PT ;  /* 0x0000000500057212 */ /* 0x000fca00078efcff */
[----:B------:R0:W-:Y:S01]  /*4f30*/  STG.E.U8 [R2.64], R5 ;  /* 0x0000000502007986 */ /* 0x0001e2000c101124 */
[----:B------:R-:W-:Y:S05]  /*4f40*/  BRA `(.L_x_2848) ;  /* 0x0000079000007947 */ /* 0x000fea0003800000 */
.L_x_2863:
[----:B------:R-:W-:Y:S01]  /*4f50*/  HADD2.F32 R0, -RZ, R5.H0_H0 ;  /* 0x20000005ff007230 */ /* 0x000fe20000004100 */
[----:B------:R-:W-:-:S04]  /*4f60*/  IMAD.MOV.U32 R19, RZ, RZ, R24 ;  /* 0x000000ffff137224 */ /* 0x000fc800078e0018 */
[----:B------:R-:W-:-:S05]  /*4f70*/  F2FP.BF16.PACK_AB R0, RZ, R0 ;  /* 0x00000000ff00723e */ /* 0x000fca00000010ff */
[----:B------:R0:W-:Y:S01]  /*4f80*/  STG.E.U16 [R2.64], R0 ;  /* 0x0000000002007986 */ /* 0x0001e2000c101524 */
[----:B------:R-:W-:Y:S05]  /*4f90*/  BRA `(.L_x_2848) ;  /* 0x0000074000007947 */ /* 0x000fea0003800000 */
.L_x_2860:
        /* <DEDUP_REMOVED lines=10> */
[----:B------:R-:W0:Y:S02]  /*5040*/  F2I.FTZ.U32.TRUNC.NTZ R5, R5 ;  /* 0x0000000500057305 */ /* 0x000e24000021f000 */
[----:B0-----:R0:W-:Y:S01]  /*5050*/  STG.E.U16 [R2.64], R5 ;  /* 0x0000000502007986 */ /* 0x0011e2000c101524 */
[----:B------:R-:W-:Y:S05]  /*5060*/  BRA `(.L_x_2848) ;  /* 0x0000067000007947 */ /* 0x000fea0003800000 */
.L_x_2872:
        /* <DEDUP_REMOVED lines=17> */
.L_x_2875:
[----:B------:R-:W-:-:S04]  /*5180*/  LOP3.LUT R0, R7, 0x80000000, RZ, 0xc0, !PT ;  /* 0x8000000007007812 */ /* 0x000fc800078ec0ff */
[----:B------:R-:W-:-:S04]  /*5190*/  SHF.R.U32.HI R5, RZ, 0x18, R0 ;  /* 0x00000018ff057819 */ /* 0x000fc80000011600 */
[----:B------:R-:W-:-:S04]  /*51a0*/  LOP3.LUT R4, R4, R5, RZ, 0xfc, !PT ;  /* 0x0000000504047212 */ /* 0x000fc800078efcff */
[----:B------:R-:W-:Y:S02]  /*51b0*/  PRMT R0, R4, 0x7610, R0 ;  /* 0x0000761004007816 */ /* 0x000fe40000000000 */
.L_x_2874:
[----:B------:R-:W-:Y:S05]  /*51c0*/  BSYNC B0 ;  /* 0x0000000000007941 */ /* 0x000fea0003800000 */
.L_x_2873:
[----:B------:R0:W-:Y:S01]  /*51d0*/  STG.E.U8 [R2.64], R0 ;  /* 0x0000000002007986 */ /* 0x0001e2000c101124 */
[----:B------:R-:W-:Y:S01]  /*51e0*/  IMAD.MOV.U32 R19, RZ, RZ, R24 ;  /* 0x000000ffff137224 */ /* 0x000fe200078e0018 */
[----:B------:R-:W-:Y:S05]  /*51f0*/  BRA `(.L_x_2848) ;  /* 0x000004e000007947 */ /* 0x000fea0003800000 */
.L_x_2871:
        /* <DEDUP_REMOVED lines=17> */
.L_x_2878:
[----:B------:R-:W-:-:S04]  /*5310*/  LOP3.LUT R0, R7, 0x80000000, RZ, 0xc0, !PT ;  /* 0x8000000007007812 */ /* 0x000fc800078ec0ff */
[----:B------:R-:W-:-:S04]  /*5320*/  SHF.R.U32.HI R5, RZ, 0x18, R0 ;  /* 0x00000018ff057819 */ /* 0x000fc80000011600 */
[----:B------:R-:W-:-:S04]  /*5330*/  LOP3.LUT R4, R4, R5, RZ, 0xfc, !PT ;  /* 0x0000000504047212 */ /* 0x000fc800078efcff */
[----:B------:R-:W-:Y:S02]  /*5340*/  PRMT R0, R4, 0x7610, R0 ;  /* 0x0000761004007816 */ /* 0x000fe40000000000 */
.L_x_2877:
[----:B------:R-:W-:Y:S05]  /*5350*/  BSYNC B0 ;  /* 0x0000000000007941 */ /* 0x000fea0003800000 */
.L_x_2876:
[----:B------:R0:W-:Y:S01]  /*5360*/  STG.E.U8 [R2.64], R0 ;  /* 0x0000000002007986 */ /* 0x0001e2000c101124 */
[----:B------:R-:W-:Y:S01]  /*5370*/  IMAD.MOV.U32 R19, RZ, RZ, R24 ;  /* 0x000000ffff137224 */ /* 0x000fe200078e0018 */
[----:B------:R-:W-:Y:S05]  /*5380*/  BRA `(.L_x_2848) ;  /* 0x0000035000007947 */ /* 0x000fea0003800000 */
.L_x_2870:
[----:B------:R-:W-:-:S13]  /*5390*/  ISETP.NE.AND P0, PT, R0, 0x1c, PT ;  /* 0x0000001c0000780c */ /* 0x000fda0003f05270 */
[----:B------:R-:W-:Y:S05]  /*53a0*/  @!P0 BRA `(.L_x_2879) ;  /* 0x000002f000008947 */ /* 0x000fea0003800000 */
[----:B------:R-:W-:-:S13]  /*53b0*/  ISETP.NE.AND P0, PT, R0, 0x1d, PT ;  /* 0x0000001d0000780c */ /* 0x000fda0003f05270 */
[----:B------:R-:W-:Y:S05]  /*53c0*/  @!P0 BRA `(.L_x_2880) ;  /* 0x0000028000008947 */ /* 0x000fea0003800000 */
[----:B------:R-:W-:-:S13]  /*53d0*/  ISETP.NE.AND P0, PT, R0, 0x2c, PT ;  /* 0x0000002c0000780c */ /* 0x000fda0003f05270 */
[----:B------:R-:W-:Y:S05]  /*53e0*/  @P0 BRA `(.L_x_2853) ;  /* 0x0000011000000947 */ /* 0x000fea0003800000 */
[----:B------:R-:W-:Y:S01]  /*53f0*/  HADD2.F32 R5, -RZ, R5.H0_H0 ;  /* 0x20000005ff057230 */ /* 0x000fe20000004100 */
[----:B------:R-:W-:Y:S01]  /*5400*/  PLOP3.LUT P0, PT, PT, PT, PT, 0x80, 0x0 ;  /* 0x000000000000781c */ /* 0x000fe20003f0f070 */
[----:B------:R-:W-:-:S03]  /*5410*/  IMAD.MOV.U32 R19, RZ, RZ, R24 ;  /* 0x000000ffff137224 */ /* 0x000fc600078e0018 */
        /* <DEDUP_REMOVED lines=14> */
.L_x_2853:
        /* <DEDUP_REMOVED lines=21> */
.L_x_2880:
[----:B------:R-:W-:Y:S01]  /*5650*/  HADD2.F32 R5, -RZ, R5.H0_H0 ;  /* 0x20000005ff057230 */ /* 0x000fe20000004100 */
[----:B------:R-:W-:-:S05]  /*5660*/  IMAD.MOV.U32 R19, RZ, RZ, R24 ;  /* 0x000000ffff137224 */ /* 0x000fca00078e0018 */
[----:B------:R-:W0:Y:S02]  /*5670*/  F2I.U64.TRUNC R4, R5 ;  /* 0x0000000500047311 */ /* 0x000e24000020d800 */
[----:B0-----:R0:W-:Y:S01]  /*5680*/  STG.E.64 [R2.64], R4 ;  /* 0x0000000402007986 */ /* 0x0011e2000c101b24 */
[----:B------:R-:W-:Y:S05]  /*5690*/  BRA `(.L_x_2848) ;  /* 0x0000004000007947 */ /* 0x000fea0003800000 */
.L_x_2879:
[----:B------:R-:W-:Y:S01]  /*56a0*/  HADD2.F32 R5, -RZ, R5.H0_H0 ;  /* 0x20000005ff057230 */ /* 0x000fe20000004100 */
[----:B------:R-:W-:-:S05]  /*56b0*/  IMAD.MOV.U32 R19, RZ, RZ, R24 ;  /* 0x000000ffff137224 */ /* 0x000fca00078e0018 */
[----:B------:R-:W0:Y:S02]  /*56c0*/  F2I.FTZ.U32.TRUNC.NTZ R5, R5 ;  /* 0x0000000500057305 */ /* 0x000e24000021f000 */
[----:B0-----:R0:W-:Y:S02]  /*56d0*/  STG.E [R2.64], R5 ;  /* 0x0000000502007986 */ /* 0x0011e4000c101924 */
.L_x_2848:
[----:B-1----:R-:W-:Y:S05]  /*56e0*/  BSYNC B6 ;  /* 0x0000000000067941 */ /* 0x002fea0003800000 */
.L_x_2847:
        /* <DEDUP_REMOVED lines=19> */
[----:B------:R-:W-:-:S06]  /*5820*/  HADD2.F32 R25, -RZ, R25.H0_H0 ;  /* 0x20000019ff197230 */ /* 0x000fcc0000004100 */
[----:B------:R-:W0:Y:S02]  /*5830*/  F2I.FTZ.TRUNC.NTZ R25, R25 ;  /* 0x0000001900197305 */ /* 0x000e24000021f100 */
[----:B0-----:R0:W-:Y:S01]  /*5840*/  STG.E.U8 [R2.64], R25 ;  /* 0x0000001902007986 */ /* 0x0011e2000c101124 */
[----:B------:R-:W-:Y:S05]  /*5850*/  BRA `(.L_x_2888) ;  /* 0x00000e8000007947 */ /* 0x000fea0003800000 */
.L_x_2886:
[----:B------:R-:W-:-:S06]  /*5860*/  HADD2.F32 R5, -RZ, R25.H0_H0 ;  /* 0x20000019ff057230 */ /* 0x000fcc0000004100 */
[----:B------:R-:W0:Y:S02]  /*5870*/  F2I.S64.TRUNC R4, R5 ;  /* 0x0000000500047311 */ /* 0x000e24000020d900 */
[----:B0-----:R0:W-:Y:S01]  /*5880*/  STG.E.U8 [R2.64], R4 ;  /* 0x0000000402007986 */ /* 0x0011e2000c101124 */
[----:B------:R-:W-:Y:S05]  /*5890*/  BRA `(.L_x_2888) ;  /* 0x00000e4000007947 */ /* 0x000fea0003800000 */
.L_x_2885:
        /* <DEDUP_REMOVED lines=10> */
.L_x_2890:
[----:B------:R-:W-:-:S06]  /*5940*/  HADD2.F32 R25, -RZ, R25.H0_H0 ;  /* 0x20000019ff197230 */ /* 0x000fcc0000004100 */
[----:B------:R-:W0:Y:S02]  /*5950*/  F2I.FTZ.TRUNC.NTZ R25, R25 ;  /* 0x0000001900197305 */ /* 0x000e24000021f100 */
[----:B0-----:R0:W-:Y:S01]  /*5960*/  STG.E [R2.64], R25 ;  /* 0x0000001902007986 */ /* 0x0011e2000c101924 */
[----:B------:R-:W-:Y:S05]  /*5970*/  BRA `(.L_x_2888) ;  /* 0x00000d6000007947 */ /* 0x000fea0003800000 */
.L_x_2889:
[----:B------:R-:W-:-:S06]  /*5980*/  HADD2.F32 R25, -RZ, R25.H0_H0 ;  /* 0x20000019ff197230 */ /* 0x000fcc0000004100 */
[----:B------:R-:W0:Y:S02]  /*5990*/  F2I.FTZ.TRUNC.NTZ R25, R25 ;  /* 0x0000001900197305 */ /* 0x000e24000021f100 */
[----:B0-----:R0:W-:Y:S01]  /*59a0*/  STG.E.U16 [R2.64], R25 ;  /* 0x0000001902007986 */ /* 0x0011e2000c101524 */
[----:B------:R-:W-:Y:S05]  /*59b0*/  BRA `(.L_x_2888) ;  /* 0x00000d2000007947 */ /* 0x000fea0003800000 */
.L_x_2884:
        /* <DEDUP_REMOVED lines=9> */
.L_x_2892:
[----:B------:R0:W-:Y:S01]  /*5a50*/  STG.E.U16 [R2.64], R25 ;  /* 0x0000001902007986 */ /* 0x0001e2000c101524 */
[----:B------:R-:W-:Y:S05]  /*5a60*/  BRA `(.L_x_2888) ;  /* 0x00000c7000007947 */ /* 0x000fea0003800000 */
.L_x_2891:
        /* <DEDUP_REMOVED lines=10> */
.L_x_2894:
[----:B------:R-:W-:-:S05]  /*5b10*/  HADD2.F32 R0, -RZ, R25.H0_H0 ;  /* 0x20000019ff007230 */ /* 0x000fca0000004100 */
[----:B------:R-:W-:-:S04]  /*5b20*/  F2FP.PACK_AB R0, RZ, R0 ;  /* 0x00000000ff00723e */ /* 0x000fc800000000ff */
[----:B------:R-:W-:-:S05]  /*5b30*/  PRMT R0, R0, 0x5410, RZ ;  /* 0x0000541000007816 */ /* 0x000fca00000000ff */
[----:B------:R0:W-:Y:S01]  /*5b40*/  STG.E [R2.64], R0 ;  /* 0x0000000002007986 */ /* 0x0001e2000c101924 */
[----:B------:R-:W-:Y:S05]  /*5b50*/  BRA `(.L_x_2888) ;  /* 0x00000b8000007947 */ /* 0x000fea0003800000 */
.L_x_2893:
[----:B------:R-:W-:-:S05]  /*5b60*/  HADD2.F32 R4, -RZ, R25.H0_H0 ;  /* 0x20000019ff047230 */ /* 0x000fca0000004100 */
[----:B------:R-:W-:-:S06]  /*5b70*/  FMUL.FTZ R4, R4, 1 ;  /* 0x3f80000004047820 */ /* 0x000fcc0000410000 */
[----:B------:R-:W0:Y:S02]  /*5b80*/  F2F.F64.F32 R4, R4 ;  /* 0x0000000400047310 */ /* 0x000e240000201800 */
[----:B0-----:R0:W-:Y:S01]  /*5b90*/  STG.E.64 [R2.64], R4 ;  /* 0x0000000402007986 */ /* 0x0011e2000c101b24 */
[----:B------:R-:W-:Y:S05]  /*5ba0*/  BRA `(.L_x_2888) ;  /* 0x00000b3000007947 */ /* 0x000fea0003800000 */
.L_x_2883:
        /* <DEDUP_REMOVED lines=13> */
.L_x_2897:
[----:B------:R-:W-:Y:S01]  /*5c80*/  HADD2.F32 R25, -RZ, R25.H0_H0 ;  /* 0x20000019ff197230 */ /* 0x000fe20000004100 */
[----:B------:R-:W-:-:S04]  /*5c90*/  CS2R R6, SRZ ;  /* 0x0000000000067805 */ /* 0x000fc8000001ff00 */
[----:B------:R-:W-:-:S06]  /*5ca0*/  FMUL.FTZ R4, R25, 1 ;  /* 0x3f80000019047820 */ /* 0x000fcc0000410000 */
[----:B------:R-:W0:Y:S02]  /*5cb0*/  F2F.F64.F32 R4, R4 ;  /* 0x0000000400047310 */ /* 0x000e240000201800 */
[----:B0-----:R0:W-:Y:S01]  /*5cc0*/  STG.E.128 [R2.64], R4 ;  /* 0x0000000402007986 */ /* 0x0011e2000c101d24 */
[----:B------:R-:W-:Y:S05]  /*5cd0*/  BRA `(.L_x_2888) ;  /* 0x00000a0000007947 */ /* 0x000fea0003800000 */
.L_x_2896:
        /* <DEDUP_REMOVED lines=21> */
.L_x_2901:
[----:B------:R-:W-:Y:S05]  /*5e30*/  BSYNC B0 ;  /* 0x0000000000007941 */ /* 0x000fea0003800000 */
.L_x_2900:
[----:B------:R-:W-:-:S05]  /*5e40*/  LOP3.LUT R5, R0, R5, RZ, 0xfc, !PT ;  /* 0x0000000500057212 */ /* 0x000fca00078efcff */
[----:B------:R0:W-:Y:S01]  /*5e50*/  STG.E.U8 [R2.64], R5 ;  /* 0x0000000502007986 */ /* 0x0001e2000c101124 */
[----:B------:R-:W-:Y:S05]  /*5e60*/  BRA `(.L_x_2888) ;  /* 0x0000087000007947 */ /* 0x000fea0003800000 */
.L_x_2899:
        /* <DEDUP_REMOVED lines=13> */
.L_x_2903:
[----:B------:R-:W-:Y:S01]  /*5f40*/  IMAD.MOV.U32 R0, RZ, RZ, 0x7f ;  /* 0x0000007fff007424 */ /* 0x000fe200078e00ff */
[----:B------:R-:W-:-:S04]  /*5f50*/  ISETP.GT.U32.AND P0, PT, R4, 0x7f800000, PT ;  /* 0x7f8000000400780c */ /* 0x000fc80003f04070 */
[----:B------:R-:W-:-:S04]  /*5f60*/  SEL R0, R0, 0x7c, P0 ;  /* 0x0000007c00007807 */ /* 0x000fc80000000000 */
.L_x_2904:
[----:B------:R-:W-:Y:S05]  /*5f70*/  BSYNC B0 ;  /* 0x0000000000007941 */ /* 0x000fea0003800000 */
.L_x_2902:
[----:B------:R-:W-:-:S04]  /*5f80*/  LOP3.LUT R4, R25, 0x80000000, RZ, 0xc0, !PT ;  /* 0x8000000019047812 */ /* 0x000fc800078ec0ff */
[----:B------:R-:W-:-:S04]  /*5f90*/  SHF.R.U32.HI R5, RZ, 0x18, R4 ;  /* 0x00000018ff057819 */ /* 0x000fc80000011604 */
[----:B------:R-:W-:-:S05]  /*5fa0*/  LOP3.LUT R5, R0, R5, RZ, 0xfc, !PT ;  /* 0x0000000500057212 */ /* 0x000fca00078efcff */
[----:B------:R0:W-:Y:S01]  /*5fb0*/  STG.E.U8 [R2.64], R5 ;  /* 0x0000000502007986 */ /* 0x0001e2000c101124 */
[----:B------:R-:W-:Y:S05]  /*5fc0*/  BRA `(.L_x_2888) ;  /* 0x0000071000007947 */ /* 0x000fea0003800000 */
.L_x_2898:
[----:B------:R-:W-:-:S05]  /*5fd0*/  HADD2.F32 R0, -RZ, R25.H0_H0 ;  /* 0x20000019ff007230 */ /* 0x000fca0000004100 */
[----:B------:R-:W-:-:S05]  /*5fe0*/  F2FP.BF16.PACK_AB R0, RZ, R0 ;  /* 0x00000000ff00723e */ /* 0x000fca00000010ff */
[----:B------:R0:W-:Y:S01]  /*5ff0*/  STG.E.U16 [R2.64], R0 ;  /* 0x0000000002007986 */ /* 0x0001e2000c101524 */
[----:B------:R-:W-:Y:S05]  /*6000*/  BRA `(.L_x_2888) ;  /* 0x000006d000007947 */ /* 0x000fea0003800000 */
.L_x_2895:
        /* <DEDUP_REMOVED lines=12> */
.L_x_2907:
        /* <DEDUP_REMOVED lines=17> */
.L_x_2910:
[----:B------:R-:W-:-:S04]  /*61e0*/  LOP3.LUT R0, R25, 0x80000000, RZ, 0xc0, !PT ;  /* 0x8000000019007812 */ /* 0x000fc800078ec0ff */
[----:B------:R-:W-:-:S04]  /*61f0*/  SHF.R.U32.HI R5, RZ, 0x18, R0 ;  /* 0x00000018ff057819 */ /* 0x000fc80000011600 */
[----:B------:R-:W-:-:S04]  /*6200*/  LOP3.LUT R4, R4, R5, RZ, 0xfc, !PT ;  /* 0x0000000504047212 */ /* 0x000fc800078efcff */
[----:B------:R-:W-:Y:S02]  /*6210*/  PRMT R0, R4, 0x7610, R0 ;  /* 0x0000761004007816 */ /* 0x000fe40000000000 */
.L_x_2909:
[----:B------:R-:W-:Y:S05]  /*6220*/  BSYNC B0 ;  /* 0x0000000000007941 */ /* 0x000fea0003800000 */
.L_x_2908:
[----:B------:R0:W-:Y:S01]  /*6230*/  STG.E.U8 [R2.64], R0 ;  /* 0x0000000002007986 */ /* 0x0001e2000c101124 */
[----:B------:R-:W-:Y:S05]  /*6240*/  BRA `(.L_x_2888) ;  /* 0x0000049000007947 */ /* 0x000fea0003800000 */
.L_x_2906:
        /* <DEDUP_REMOVED lines=17> */
.L_x_2913:
[----:B------:R-:W-:-:S04]  /*6360*/  LOP3.LUT R0, R25, 0x80000000, RZ, 0xc0, !PT ;  /* 0x8000000019007812 */ /* 0x000fc800078ec0ff */
[----:B------:R-:W-:-:S04]  /*6370*/  SHF.R.U32.HI R5, RZ, 0x18, R0 ;  /* 0x00000018ff057819 */ /* 0x000fc80000011600 */
[----:B------:R-:W-:-:S04]  /*6380*/  LOP3.LUT R4, R4, R5, RZ, 0xfc, !PT ;  /* 0x0000000504047212 */ /* 0x000fc800078efcff */
[----:B------:R-:W-:Y:S02]  /*6390*/  PRMT R0, R4, 0x7610, R0 ;  /* 0x0000761004007816 */ /* 0x000fe40000000000 */
.L_x_2912:
[----:B------:R-:W-:Y:S05]  /*63a0*/  BSYNC B0 ;  /* 0x0000000000007941 */ /* 0x000fea0003800000 */
.L_x_2911:
[----:B------:R0:W-:Y:S01]  /*63b0*/  STG.E.U8 [R2.64], R0 ;  /* 0x0000000002007986 */ /* 0x0001e2000c101124 */
[----:B------:R-:W-:Y:S05]  /*63c0*/  BRA `(.L_x_2888) ;  /* 0x0000031000007947 */ /* 0x000fea0003800000 */
.L_x_2905:
        /* <DEDUP_REMOVED lines=8> */
[----:B------:R-:W-:-:S03]  /*6450*/  IMAD.MOV.U32 R5, RZ, RZ, 0xff ;  /* 0x000000ffff057424 */ /* 0x000fc600078e00ff */
        /* <DEDUP_REMOVED lines=13> */
.L_x_2887:
        /* <DEDUP_REMOVED lines=20> */
.L_x_2915:
[----:B------:R-:W-:-:S06]  /*6670*/  HADD2.F32 R4, -RZ, R25.H0_H0 ;  /* 0x20000019ff047230 */ /* 0x000fcc0000004100 */
[----:B------:R-:W0:Y:S02]  /*6680*/  F2I.U64.TRUNC R4, R4 ;  /* 0x0000000400047311 */ /* 0x000e24000020d800 */
[----:B0-----:R0:W-:Y:S01]  /*6690*/  STG.E.64 [R2.64], R4 ;  /* 0x0000000402007986 */ /* 0x0011e2000c101b24 */
[----:B------:R-:W-:Y:S05]  /*66a0*/  BRA `(.L_x_2888) ;  /* 0x0000003000007947 */ /* 0x000fea0003800000 */
.L_x_2914:
[----:B------:R-:W-:-:S06]  /*66b0*/  HADD2.F32 R25, -RZ, R25.H0_H0 ;  /* 0x20000019ff197230 */ /* 0x000fcc0000004100 */
[----:B------:R-:W0:Y:S02]  /*66c0*/  F2I.FTZ.U32.TRUNC.NTZ R25, R25 ;  /* 0x0000001900197305 */ /* 0x000e24000021f000 */
[----:B0-----:R0:W-:Y:S02]  /*66d0*/  STG.E [R2.64], R25 ;  /* 0x0000001902007986 */ /* 0x0011e4000c101924 */
.L_x_2888:
        /* <DEDUP_REMOVED lines=23> */
.L_x_2919:
[----:B------:R-:W-:-:S06]  /*6850*/  HADD2.F32 R5, -RZ, R22.H0_H0 ;  /* 0x20000016ff057230 */ /* 0x000fcc0000004100 */
[----:B------:R-:W0:Y:S02]  /*6860*/  F2I.S64.TRUNC R4, R5 ;  /* 0x0000000500047311 */ /* 0x000e24000020d900 */
[----:B0-----:R0:W-:Y:S01]  /*6870*/  STG.E.U8 [R2.64], R4 ;  /* 0x0000000402007986 */ /* 0x0011e2000c101124 */
[----:B------:R-:W-:Y:S05]  /*6880*/  BRA `(.L_x_2921) ;  /* 0x00000e4000007947 */ /* 0x000fea0003800000 */
.L_x_2918:
        /* <DEDUP_REMOVED lines=10> */
.L_x_2923:
[----:B------:R-:W-:-:S04]  /*6930*/  HADD2.F32 R22, -RZ, R22.H0_H0 ;  /* 0x20000016ff167230 */ /* 0x000fc80000004100 */
[----:B------:R-:W0:Y:S02]  /*6940*/  F2I.FTZ.TRUNC.NTZ R5, R22 ;  /* 0x0000001600057305 */ /* 0x000e24000021f100 */
[----:B0-----:R0:W-:Y:S01]  /*6950*/  STG.E [R2.64], R5 ;  /* 0x0000000502007986 */ /* 0x0011e2000c101924 */
[----:B------:R-:W-:Y:S05]  /*6960*/  BRA `(.L_x_2921) ;  /* 0x00000d6000007947 */ /* 0x000fea0003800000 */
.L_x_2922:
[----:B------:R-:W-:-:S04]  /*6970*/  HADD2.F32 R22, -RZ, R22.H0_H0 ;  /* 0x20000016ff167230 */ /* 0x000fc80000004100 */
[----:B------:R-:W0:Y:S02]  /*6980*/  F2I.FTZ.TRUNC.NTZ R5, R22 ;  /* 0x0000001600057305 */ /* 0x000e24000021f100 */
[----:B0-----:R0:W-:Y:S01]  /*6990*/  STG.E.U16 [R2.64], R5 ;  /* 0x0000000502007986 */ /* 0x0011e2000c101524 */
[----:B------:R-:W-:Y:S05]  /*69a0*/  BRA `(.L_x_2921) ;  /* 0x00000d2000007947 */ /* 0x000fea0003800000 */
.L_x_2917:
        /* <DEDUP_REMOVED lines=9> */
.L_x_2925:
[----:B------:R0:W-:Y:S01]  /*6a40*/  STG.E.U16 [R2.64], R22 ;  /* 0x0000001602007986 */ /* 0x0001e2000c101524 */
[----:B------:R-:W-:Y:S05]  /*6a50*/  BRA `(.L_x_2921) ;  /* 0x00000c7000007947 */ /* 0x000fea0003800000 */
.L_x_2924:
        /* <DEDUP_REMOVED lines=10> */
.L_x_2927:
[----:B------:R-:W-:-:S05]  /*6b00*/  HADD2.F32 R0, -RZ, R22.H0_H0 ;  /* 0x20000016ff007230 */ /* 0x000fca0000004100 */
[----:B------:R-:W-:-:S04]  /*6b10*/  F2FP.PACK_AB R0, RZ, R0 ;  /* 0x00000000ff00723e */ /* 0x000fc800000000ff */
[----:B------:R-:W-:-:S05]  /*6b20*/  PRMT R0, R0, 0x5410, RZ ;  /* 0x0000541000007816 */ /* 0x000fca00000000ff */
[----:B------:R0:W-:Y:S01]  /*6b30*/  STG.E [R2.64], R0 ;  /* 0x0000000002007986 */ /* 0x0001e2000c101924 */
[----:B------:R-:W-:Y:S05]  /*6b40*/  BRA `(.L_x_2921) ;  /* 0x00000b8000007947 */ /* 0x000fea0003800000 */
.L_x_2926:
[----:B------:R-:W-:-:S05]  /*6b50*/  HADD2.F32 R4, -RZ, R22.H0_H0 ;  /* 0x20000016ff047230 */ /* 0x000fca0000004100 */
[----:B------:R-:W-:-:S06]  /*6b60*/  FMUL.FTZ R4, R4, 1 ;  /* 0x3f80000004047820 */ /* 0x000fcc0000410000 */
[----:B------:R-:W0:Y:S02]  /*6b70*/  F2F.F64.F32 R4, R4 ;  /* 0x0000000400047310 */ /* 0x000e240000201800 */
[----:B0-----:R0:W-:Y:S01]  /*6b80*/  STG.E.64 [R2.64], R4 ;  /* 0x0000000402007986 */ /* 0x0011e2000c101b24 */
[----:B------:R-:W-:Y:S05]  /*6b90*/  BRA `(.L_x_2921) ;  /* 0x00000b3000007947 */ /* 0x000fea0003800000 */
.L_x_2916:
        /* <DEDUP_REMOVED lines=13> */
.L_x_2930:
[----:B------:R-:W-:Y:S01]  /*6c70*/  HADD2.F32 R22, -RZ, R22.H0_H0 ;  /* 0x20000016ff167230 */ /* 0x000fe20000004100 */
[----:B------:R-:W-:-:S04]  /*6c80*/  CS2R R6, SRZ ;  /* 0x0000000000067805 */ /* 0x000fc8000001ff00 */
[----:B------:R-:W-:-:S06]  /*6c90*/  FMUL.FTZ R4, R22, 1 ;  /* 0x3f80000016047820 */ /* 0x000fcc0000410000 */
[----:B------:R-:W0:Y:S02]  /*6ca0*/  F2F.F64.F32 R4, R4 ;  /* 0x0000000400047310 */ /* 0x000e240000201800 */
[----:B0-----:R0:W-:Y:S01]  /*6cb0*/  STG.E.128 [R2.64], R4 ;  /* 0x0000000402007986 */ /* 0x0011e2000c101d24 */
[----:B------:R-:W-:Y:S05]  /*6cc0*/  BRA `(.L_x_2921) ;  /* 0x00000a0000007947 */ /* 0x000fea0003800000 */
.L_x_2929:
        /* <DEDUP_REMOVED lines=21> */
.L_x_2934:
[----:B------:R-:W-:Y:S05]  /*6e20*/  BSYNC B0 ;  /* 0x0000000000007941 */ /* 0x000fea0003800000 */
.L_x_2933:
[----:B------:R-:W-:-:S05]  /*6e30*/  LOP3.LUT R5, R0, R5, RZ, 0xfc, !PT ;  /* 0x0000000500057212 */ /* 0x000fca00078efcff */
[----:B------:R0:W-:Y:S01]  /*6e40*/  STG.E.U8 [R2.64], R5 ;  /* 0x0000000502007986 */ /* 0x0001e2000c101124 */
[----:B------:R-:W-:Y:S05]  /*6e50*/  BRA `(.L_x_2921) ;  /* 0x0000087000007947 */ /* 0x000fea0003800000 */
.L_x_2932:
        /* <DEDUP_REMOVED lines=13> */
.L_x_2936:
[----:B------:R-:W-:Y:S01]  /*6f30*/  IMAD.MOV.U32 R0, RZ, RZ, 0x7f ;  /* 0x0000007fff007424 */ /* 0x000fe200078e00ff */
[----:B------:R-:W-:-:S04]  /*6f40*/  ISETP.GT.U32.AND P0, PT, R4, 0x7f800000, PT ;  /* 0x7f8000000400780c */ /* 0x000fc80003f04070 */
[----:B------:R-:W-:-:S04]  /*6f50*/  SEL R0, R0, 0x7c, P0 ;  /* 0x0000007c00007807 */ /* 0x000fc80000000000 */
.L_x_2937:
[----:B------:R-:W-:Y:S05]  /*6f60*/  BSYNC B0 ;  /* 0x0000000000007941 */ /* 0x000fea0003800000 */
.L_x_2935:
[----:B------:R-:W-:-:S04]  /*6f70*/  LOP3.LUT R4, R5, 0x80000000, RZ, 0xc0, !PT ;  /* 0x8000000005047812 */ /* 0x000fc800078ec0ff */
[----:B------:R-:W-:-:S04]  /*6f80*/  SHF.R.U32.HI R5, RZ, 0x18, R4 ;  /* 0x00000018ff057819 */ /* 0x000fc80000011604 */
[----:B------:R-:W-:-:S05]  /*6f90*/  LOP3.LUT R5, R0, R5, RZ, 0xfc, !PT ;  /* 0x0000000500057212 */ /* 0x000fca00078efcff */
[----:B------:R0:W-:Y:S01]  /*6fa0*/  STG.E.U8 [R2.64], R5 ;  /* 0x0000000502007986 */ /* 0x0001e2000c101124 */
[----:B------:R-:W-:Y:S05]  /*6fb0*/  BRA `(.L_x_2921) ;  /* 0x0000071000007947 */ /* 0x000fea0003800000 */
.L_x_2931:
[----:B------:R-:W-:-:S05]  /*6fc0*/  HADD2.F32 R0, -RZ, R22.H0_H0 ;  /* 0x20000016ff007230 */ /* 0x000fca0000004100 */
[----:B------:R-:W-:-:S05]  /*6fd0*/  F2FP.BF16.PACK_AB R0, RZ, R0 ;  /* 0x00000000ff00723e */ /* 0x000fca00000010ff */
[----:B------:R0:W-:Y:S01]  /*6fe0*/  STG.E.U16 [R2.64], R0 ;  /* 0x0000000002007986 */ /* 0x0001e2000c101524 */
[----:B------:R-:W-:Y:S05]  /*6ff0*/  BRA `(.L_x_2921) ;  /* 0x000006d000007947 */ /* 0x000fea0003800000 */
.L_x_2928:
        /* <DEDUP_REMOVED lines=12> */
.L_x_2940:
        /* <DEDUP_REMOVED lines=17> */
.L_x_2943:
[----:B------:R-:W-:-:S04]  /*71d0*/  LOP3.LUT R0, R7, 0x80000000, RZ, 0xc0, !PT ;  /* 0x8000000007007812 */ /* 0x000fc800078ec0ff */
[----:B------:R-:W-:-:S04]  /*71e0*/  SHF.R.U32.HI R5, RZ, 0x18, R0 ;  /* 0x00000018ff057819 */ /* 0x000fc80000011600 */
[----:B------:R-:W-:-:S04]  /*71f0*/  LOP3.LUT R4, R4, R5, RZ, 0xfc, !PT ;  /* 0x0000000504047212 */ /* 0x000fc800078efcff */
[----:B------:R-:W-:Y:S02]  /*7200*/  PRMT R0, R4, 0x7610, R0 ;  /* 0x0000761004007816 */ /* 0x000fe40000000000 */
.L_x_2942:
[----:B------:R-:W-:Y:S05]  /*7210*/  BSYNC B0 ;  /* 0x0000000000007941 */ /* 0x000fea0003800000 */
.L_x_2941:
[----:B------:R0:W-:Y:S01]  /*7220*/  STG.E.U8 [R2.64], R0 ;  /* 0x0000000002007986 */ /* 0x0001e2000c101124 */
[----:B------:R-:W-:Y:S05]  /*7230*/  BRA `(.L_x_2921) ;  /* 0x0000049000007947 */ /* 0x000fea0003800000 */
.L_x_2939:
        /* <DEDUP_REMOVED lines=17> */
.L_x_2946:
[----:B------:R-:W-:-:S04]  /*7350*/  LOP3.LUT R0, R7, 0x80000000, RZ, 0xc0, !PT ;  /* 0x8000000007007812 */ /* 0x000fc800078ec0ff */
[----:B------:R-:W-:-:S04]  /*7360*/  SHF.R.U32.HI R5, RZ, 0x18, R0 ;  /* 0x00000018ff057819 */ /* 0x000fc80000011600 */
[----:B------:R-:W-:-:S04]  /*7370*/  LOP3.LUT R4, R4, R5, RZ, 0xfc, !PT ;  /* 0x0000000504047212 */ /* 0x000fc800078efcff */
[----:B------:R-:W-:Y:S02]  /*7380*/  PRMT R0, R4, 0x7610, R0 ;  /* 0x0000761004007816 */ /* 0x000fe40000000000 */
.L_x_2945:
[----:B------:R-:W-:Y:S05]  /*7390*/  BSYNC B0 ;  /* 0x0000000000007941 */ /* 0x000fea0003800000 */
.L_x_2944:
[----:B------:R0:W-:Y:S01]  /*73a0*/  STG.E.U8 [R2.64], R0 ;  /* 0x0000000002007986 */ /* 0x0001e2000c101124 */
[----:B------:R-:W-:Y:S05]  /*73b0*/  BRA `(.L_x_2921) ;  /* 0x0000031000007947 */ /* 0x000fea0003800000 */
.L_x_2938:
        /* <DEDUP_REMOVED lines=22> */
.L_x_2920:
        /* <DEDUP_REMOVED lines=20> */
.L_x_2948:
[----:B------:R-:W-:-:S06]  /*7660*/  HADD2.F32 R4, -RZ, R22.H0_H0 ;  /* 0x20000016ff047230 */ /* 0x000fcc0000004100 */
[----:B------:R-:W0:Y:S02]  /*7670*/  F2I.U64.TRUNC R4, R4 ;  /* 0x0000000400047311 */ /* 0x000e24000020d800 */
[----:B0-----:R0:W-:Y:S01]  /*7680*/  STG.E.64 [R2.64], R4 ;  /* 0x0000000402007986 */ /* 0x0011e2000c101b24 */
[----:B------:R-:W-:Y:S05]  /*7690*/  BRA `(.L_x_2921) ;  /* 0x0000003000007947 */ /* 0x000fea0003800000 */
.L_x_2947:
[----:B------:R-:W-:-:S04]  /*76a0*/  HADD2.F32 R22, -RZ, R22.H0_H0 ;  /* 0x20000016ff167230 */ /* 0x000fc80000004100 */
[----:B------:R-:W0:Y:S02]  /*76b0*/  F2I.FTZ.U32.TRUNC.NTZ R5, R22 ;  /* 0x0000001600057305 */ /* 0x000e24000021f000 */
[----:B0-----:R0:W-:Y:S02]  /*76c0*/  STG.E [R2.64], R5 ;  /* 0x0000000502007986 */ /* 0x0011e4000c101924 */
.L_x_2921:
[----:B------:R-:W-:Y:S02]  /*76d0*/  IADD3 R19, R19, 0x80, RZ ;  /* 0x0000008013137810 */ /* 0x000fe40007ffe0ff */
.L_x_2882:
[----:B------:R-:W-:Y:S05]  /*76e0*/  BSYNC B6 ;  /* 0x0000000000067941 */ /* 0x000fea0003800000 */
.L_x_2881:
        /* <DEDUP_REMOVED lines=19> */
[----:B0-----:R-:W-:Y:S01]  /*7820*/  STG.E.U8 [R2.64], R23 ;  /* 0x0000001702007986 */ /* 0x001fe2000c101124 */
[----:B------:R-:W-:Y:S05]  /*7830*/  EXIT ;  /* 0x000000000000794d */ /* 0x000fea0003800000 */
.L_x_2952:
[----:B------:R-:W-:-:S06]  /*7840*/  HADD2.F32 R5, -RZ, R23.H0_H0 ;  /* 0x20000017ff057230 */ /* 0x000fcc0000004100 */
[----:B------:R-:W0:Y:S02]  /*7850*/  F2I.S64.TRUNC R4, R5 ;  /* 0x0000000500047311 */ /* 0x000e24000020d900 */
[----:B0-----:R-:W-:Y:S01]  /*7860*/  STG.E.U8 [R2.64], R4 ;  /* 0x0000000402007986 */ /* 0x001fe2000c101124 */
[----:B------:R-:W-:Y:S05]  /*7870*/  EXIT ;  /* 0x000000000000794d */ /* 0x000fea0003800000 */
.L_x_2951:
        /* <DEDUP_REMOVED lines=10> */
.L_x_2955:
[----:B------:R-:W-:-:S06]  /*7920*/  HADD2.F32 R23, -RZ, R23.H0_H0 ;  /* 0x20000017ff177230 */ /* 0x000fcc0000004100 */
[----:B------:R-:W0:Y:S02]  /*7930*/  F2I.FTZ.TRUNC.NTZ R23, R23 ;  /* 0x0000001700177305 */ /* 0x000e24000021f100 */
[----:B0-----:R-:W-:Y:S01]  /*7940*/  STG.E [R2.64], R23 ;  /* 0x0000001702007986 */ /* 0x001fe2000c101924 */
[----:B------:R-:W-:Y:S05]  /*7950*/  EXIT ;  /* 0x000000000000794d */ /* 0x000fea0003800000 */
.L_x_2954:
[----:B------:R-:W-:-:S06]  /*7960*/  HADD2.F32 R23, -RZ, R23.H0_H0 ;  /* 0x20000017ff177230 */ /* 0x000fcc0000004100 */
[----:B------:R-:W0:Y:S02]  /*7970*/  F2I.FTZ.TRUNC.NTZ R23, R23 ;  /* 0x0000001700177305 */ /* 0x000e24000021f100 */
[----:B0-----:R-:W-:Y:S01]  /*7980*/  STG.E.U16 [R2.64], R23 ;  /* 0x0000001702007986 */ /* 0x001fe2000c101524 */
[----:B------:R-:W-:Y:S05]  /*7990*/  EXIT ;  /* 0x000000000000794d */ /* 0x000fea0003800000 */
.L_x_2950:
        /* <DEDUP_REMOVED lines=9> */
.L_x_2957:
[----:B------:R-:W-:Y:S01]  /*7a30*/  STG.E.U16 [R2.64], R23 ;  /* 0x0000001702007986 */ /* 0x000fe2000c101524 */
[----:B------:R-:W-:Y:S05]  /*7a40*/  EXIT ;  /* 0x000000000000794d */ /* 0x000fea0003800000 */
.L_x_2956:
        /* <DEDUP_REMOVED lines=10> */
.L_x_2959:
[----:B------:R-:W-:-:S05]  /*7af0*/  HADD2.F32 R0, -RZ, R23.H0_H0 ;  /* 0x20000017ff007230 */ /* 0x000fca0000004100 */
[----:B------:R-:W-:-:S04]  /*7b00*/  F2FP.PACK_AB R0, RZ, R0 ;  /* 0x00000000ff00723e */ /* 0x000fc800000000ff */
[----:B------:R-:W-:-:S05]  /*7b10*/  PRMT R0, R0, 0x5410, RZ ;  /* 0x0000541000007816 */ /* 0x000fca00000000ff */
[----:B------:R-:W-:Y:S01]  /*7b20*/  STG.E [R2.64], R0 ;  /* 0x0000000002007986 */ /* 0x000fe2000c101924 */
[----:B------:R-:W-:Y:S05]  /*7b30*/  EXIT ;  /* 0x000000000000794d */ /* 0x000fea0003800000 */
.L_x_2958:
[----:B------:R-:W-:-:S05]  /*7b40*/  HADD2.F32 R4, -RZ, R23.H0_H0 ;  /* 0x20000017ff047230 */ /* 0x000fca0000004100 */
[----:B------:R-:W-:-:S06]  /*7b50*/  FMUL.FTZ R4, R4, 1 ;  /* 0x3f80000004047820 */ /* 0x000fcc0000410000 */
[----:B------:R-:W0:Y:S02]  /*7b60*/  F2F.F64.F32 R4, R4 ;  /* 0x0000000400047310 */ /* 0x000e240000201800 */
[----:B0-----:R-:W-:Y:S01]  /*7b70*/  STG.E.64 [R2.64], R4 ;  /* 0x0000000402007986 */ /* 0x001fe2000c101b24 */
[----:B------:R-:W-:Y:S05]  /*7b80*/  EXIT ;  /* 0x000000000000794d */ /* 0x000fea0003800000 */
.L_x_2949:
        /* <DEDUP_REMOVED lines=13> */
.L_x_2962:
[----:B------:R-:W-:Y:S01]  /*7c60*/  HADD2.F32 R23, -RZ, R23.H0_H0 ;  /* 0x20000017ff177230 */ /* 0x000fe20000004100 */
[----:B------:R-:W-:-:S04]  /*7c70*/  CS2R R6, SRZ ;  /* 0x0000000000067805 */ /* 0x000fc8000001ff00 */
[----:B------:R-:W-:-:S06]  /*7c80*/  FMUL.FTZ R4, R23, 1 ;  /* 0x3f80000017047820 */ /* 0x000fcc0000410000 */
[----:B------:R-:W0:Y:S02]  /*7c90*/  F2F.F64.F32 R4, R4 ;  /* 0x0000000400047310 */ /* 0x000e240000201800 */
[----:B0-----:R-:W-:Y:S01]  /*7ca0*/  STG.E.128 [R2.64], R4 ;  /* 0x0000000402007986 */ /* 0x001fe2000c101d24 */
[----:B------:R-:W-:Y:S05]  /*7cb0*/  EXIT ;  /* 0x000000000000794d */ /* 0x000fea0003800000 */
.L_x_2961:
        /* <DEDUP_REMOVED lines=21> */
.L_x_2966:
[----:B------:R-:W-:Y:S05]  /*7e10*/  BSYNC B0 ;  /* 0x0000000000007941 */ /* 0x000fea0003800000 */
.L_x_2965:
[----:B------:R-:W-:-:S05]  /*7e20*/  LOP3.LUT R5, R0, R5, RZ, 0xfc, !PT ;  /* 0x0000000500057212 */ /* 0x000fca00078efcff */
[----:B------:R-:W-:Y:S01]  /*7e30*/  STG.E.U8 [R2.64], R5 ;  /* 0x0000000502007986 */ /* 0x000fe2000c101124 */
[----:B------:R-:W-:Y:S05]  /*7e40*/  EXIT ;  /* 0x000000000000794d */ /* 0x000fea0003800000 */
.L_x_2964:
        /* <DEDUP_REMOVED lines=13> */
.L_x_2968:
[----:B------:R-:W-:Y:S01]  /*7f20*/  IMAD.MOV.U32 R0, RZ, RZ, 0x7f ;  /* 0x0000007fff007424 */ /* 0x000fe200078e00ff */
[----:B------:R-:W-:-:S04]  /*7f30*/  ISETP.GT.U32.AND P0, PT, R4, 0x7f800000, PT ;  /* 0x7f8000000400780c */ /* 0x000fc80003f04070 */
[----:B------:R-:W-:-:S04]  /*7f40*/  SEL R0, R0, 0x7c, P0 ;  /* 0x0000007c00007807 */ /* 0x000fc80000000000 */
.L_x_2969:
[----:B------:R-:W-:Y:S05]  /*7f50*/  BSYNC B0 ;  /* 0x0000000000007941 */ /* 0x000fea0003800000 */
.L_x_2967:
[----:B------:R-:W-:-:S04]  /*7f60*/  LOP3.LUT R4, R23, 0x80000000, RZ, 0xc0, !PT ;  /* 0x8000000017047812 */ /* 0x000fc800078ec0ff */
[----:B------:R-:W-:-:S04]  /*7f70*/  SHF.R.U32.HI R5, RZ, 0x18, R4 ;  /* 0x00000018ff057819 */ /* 0x000fc80000011604 */
[----:B------:R-:W-:-:S05]  /*7f80*/  LOP3.LUT R5, R0, R5, RZ, 0xfc, !PT ;  /* 0x0000000500057212 */ /* 0x000fca00078efcff */
[----:B------:R-:W-:Y:S01]  /*7f90*/  STG.E.U8 [R2.64], R5 ;  /* 0x0000000502007986 */ /* 0x000fe2000c101124 */
[----:B------:R-:W-:Y:S05]  /*7fa0*/  EXIT ;  /* 0x000000000000794d */ /* 0x000fea0003800000 */
.L_x_2963:
[----:B------:R-:W-:-:S05]  /*7fb0*/  HADD2.F32 R0, -RZ, R23.H0_H0 ;  /* 0x20000017ff007230 */ /* 0x000fca0000004100 */
[----:B------:R-:W-:-:S05]  /*7fc0*/  F2FP.BF16.PACK_AB R0, RZ, R0 ;  /* 0x00000000ff00723e */ /* 0x000fca00000010ff */
[----:B------:R-:W-:Y:S01]  /*7fd0*/  STG.E.U16 [R2.64], R0 ;  /* 0x0000000002007986 */ /* 0x000fe2000c101524 */
[----:B------:R-:W-:Y:S05]  /*7fe0*/  EXIT ;  /* 0x000000000000794d */ /* 0x000fea0003800000 */
.L_x_2960:
        /* <DEDUP_REMOVED lines=12> */
.L_x_2972:
        /* <DEDUP_REMOVED lines=17> */
.L_x_2975:
[----:B------:R-:W-:-:S04]  /*81c0*/  LOP3.LUT R0, R23, 0x80000000, RZ, 0xc0, !PT ;  /* 0x8000000017007812 */ /* 0x000fc800078ec0ff */
[----:B------:R-:W-:-:S04]  /*81d0*/  SHF.R.U32.HI R5, RZ, 0x18, R0 ;  /* 0x00000018ff057819 */ /* 0x000fc80000011600 */
[----:B------:R-:W-:-:S04]  /*81e0*/  LOP3.LUT R4, R4, R5, RZ, 0xfc, !PT ;  /* 0x0000000504047212 */ /* 0x000fc800078efcff */
[----:B------:R-:W-:Y:S02]  /*81f0*/  PRMT R0, R4, 0x7610, R0 ;  /* 0x0000761004007816 */ /* 0x000fe40000000000 */
.L_x_2974:
[----:B------:R-:W-:Y:S05]  /*8200*/  BSYNC B0 ;  /* 0x0000000000007941 */ /* 0x000fea0003800000 */
.L_x_2973:
[----:B------:R-:W-:Y:S01]  /*8210*/  STG.E.U8 [R2.64], R0 ;  /* 0x0000000002007986 */ /* 0x000fe2000c101124 */
[----:B------:R-:W-:Y:S05]  /*8220*/  EXIT ;  /* 0x000000000000794d */ /* 0x000fea0003800000 */
.L_x_2971:
        /* <DEDUP_REMOVED lines=17> */
.L_x_2978:
[----:B------:R-:W-:-:S04]  /*8340*/  LOP3.LUT R0, R23, 0x80000000, RZ, 0xc0, !PT ;  /* 0x8000000017007812 */ /* 0x000fc800078ec0ff */
[----:B------:R-:W-:-:S04]  /*8350*/  SHF.R.U32.HI R5, RZ, 0x18, R0 ;  /* 0x00000018ff057819 */ /* 0x000fc80000011600 */
[----:B------:R-:W-:-:S04]  /*8360*/  LOP3.LUT R4, R4, R5, RZ, 0xfc, !PT ;  /* 0x0000000504047212 */ /* 0x000fc800078efcff */
[----:B------:R-:W-:Y:S02]  /*8370*/  PRMT R0, R4, 0x7610, R0 ;  /* 0x0000761004007816 */ /* 0x000fe40000000000 */
.L_x_2977:
[----:B------:R-:W-:Y:S05]  /*8380*/  BSYNC B0 ;  /* 0x0000000000007941 */ /* 0x000fea0003800000 */
.L_x_2976:
[----:B------:R-:W-:Y:S01]  /*8390*/  STG.E.U8 [R2.64], R0 ;  /* 0x0000000002007986 */ /* 0x000fe2000c101124 */
[----:B------:R-:W-:Y:S05]  /*83a0*/  EXIT ;  /* 0x000000000000794d */ /* 0x000fea0003800000 */
.L_x_2970:
        /* <DEDUP_REMOVED lines=22> */
.L_x_2953:
        /* <DEDUP_REMOVED lines=20> */
.L_x_2980:
[----:B------:R-:W-:-:S06]  /*8650*/  HADD2.F32 R4, -RZ, R23.H0_H0 ;  /* 0x20000017ff047230 */ /* 0x000fcc0000004100 */
[----:B------:R-:W0:Y:S02]  /*8660*/  F2I.U64.TRUNC R4, R4 ;  /* 0x0000000400047311 */ /* 0x000e24000020d800 */
[----:B0-----:R-:W-:Y:S01]  /*8670*/  STG.E.64 [R2.64], R4 ;  /* 0x0000000402007986 */ /* 0x001fe2000c101b24 */
[----:B------:R-:W-:Y:S05]  /*8680*/  EXIT ;  /* 0x000000000000794d */ /* 0x000fea0003800000 */
.L_x_2979:
[----:B------:R-:W-:-:S06]  /*8690*/  HADD2.F32 R23, -RZ, R23.H0_H0 ;  /* 0x20000017ff177230 */ /* 0x000fcc0000004100 */
[----:B------:R-:W0:Y:S02]  /*86a0*/  F2I.FTZ.U32.TRUNC.NTZ R23, R23 ;  /* 0x0000001700177305 */ /* 0x000e24000021f000 */
[----:B0-----:R-:W-:Y:S01]  /*86b0*/  STG.E [R2.64], R23 ;  /* 0x0000001702007986 */ /* 0x001fe2000c101924 */
[----:B------:R-:W-:Y:S05]  /*86c0*/  EXIT ;  /* 0x000000000000794d */ /* 0x000fea0003800000 */
.L_x_2981:
        /* <DEDUP_REMOVED lines=11> */
.L_x_61626:


//--------------------- .text._ZN2at6native18elementwise_kernelILi128ELi4EZNS0_22gpu_kernel_impl_nocastIZNS0_50_GLOBAL__N__2680c7bb_12_PowKernel_cu_b2145a98_318429pow_tensor_scalar_kernel_implIN3c104HalfES6_EEvRNS_18TensorIteratorBaseET0_EUlS6_E2_EEvS8_RKT_EUliE_EEviT1_ --------------------------
	.section	.text._ZN2at6native18elementwise_kernelILi128ELi4EZNS0_22gpu_kernel_impl_nocastIZNS0_50_GLOBAL__N__2680c7bb_12_PowKernel_cu_b2145a98_318429pow_tensor_scalar_kernel_implIN3c104HalfES6_EEvRNS_18TensorIteratorBaseET0_EUlS6_E2_EEvS8_RKT_EUliE_EEviT1_,"ax",@progbits
	.sectioninfo	@"SHI_REGISTERS=12"
	.align	128
        .global         _ZN2at6native18elementwise_kernelILi128ELi4EZNS0_22gpu_kernel_impl_nocastIZNS0_50_GLOBAL__N__2680c7bb_12_PowKernel_cu_b2145a98_318429pow_tensor_scalar_kernel_implIN3c104HalfES6_EEvRNS_18TensorIteratorBaseET0_EUlS6_E2_EEvS8_RKT_EUliE_EEviT1_
        .type           _ZN2at6native18elementwise_kernelILi128ELi4EZNS0_22gpu_kernel_impl_nocastIZNS0_50_GLOBAL__N__2680c7bb_12_PowKernel_cu_b2145a98_318429pow_tensor_scalar_kernel_implIN3c104HalfES6_EEvRNS_18TensorIteratorBaseET0_EUlS6_E2_EEvS8_RKT_EUliE_EEviT1_,@function
        .size           _ZN2at6native18elementwise_kernelILi128ELi4EZNS0_22gpu_kernel_impl_nocastIZNS0_50_GLOBAL__N__2680c7bb_12_PowKernel_cu_b2145a98_318429pow_tensor_scalar_kernel_implIN3c104HalfES6_EEvRNS_18TensorIteratorBaseET0_EUlS6_E2_EEvS8_RKT_EUliE_EEviT1_,(.L_x_61627 - _ZN2at6native18elementwise_kernelILi128ELi4EZNS0_22gpu_kernel_impl_nocastIZNS0_50_GLOBAL__N__2680c7bb_12_PowKernel_cu_b2145a98_318429pow_tensor_scalar_kernel_implIN3c104HalfES6_EEvRNS_18TensorIteratorBaseET0_EUlS6_E2_EEvS8_RKT_EUliE_EEviT1_)
        .other          _ZN2at6native18elementwise_kernelILi128ELi4EZNS0_22gpu_kernel_impl_nocastIZNS0_50_GLOBAL__N__2680c7bb_12_PowKernel_cu_b2145a98_318429pow_tensor_scalar_kernel_implIN3c104HalfES6_EEvRNS_18TensorIteratorBaseET0_EUlS6_E2_EEvS8_RKT_EUliE_EEviT1_,@"STO_CUDA_ENTRY STV_DEFAULT"
_ZN2at6native18elementwise_kernelILi128ELi4EZNS0_22gpu_kernel_impl_nocastIZNS0_50_GLOBAL__N__2680c7bb_12_PowKernel_cu_b2145a98_318429pow_tensor_scalar_kernel_implIN3c104HalfES6_EEvRNS_18TensorIteratorBaseET0_EUlS6_E2_EEvS8_RKT_EUliE_EEviT1_:
.text._ZN2at6native18elementwise_kernelILi128ELi4EZNS0_22gpu_kernel_impl_nocastIZNS0_50_GLOBAL__N__2680c7bb_12_PowKernel_cu_b2145a98_318429pow_tensor_scalar_kernel_implIN3c104HalfES6_EEvRNS_18TensorIteratorBaseET0_EUlS6_E2_EEvS8_RKT_EUliE_EEviT1_:
        /* <DEDUP_REMOVED lines=235> */
.L_x_2984:
[----:B------:R-:W-:-:S04]  /*0eb0*/  IADD3 R4, P0, R3, c[0x0][0x368], RZ ;  /* 0x0000da0003047a10 */ /* 0x000fc80007f1e0ff */
[----:B------:R-:W-:-:S05]  /*0ec0*/  IADD3.X R5, RZ, c[0x0][0x36c], RZ, P0, !PT ;  /* 0x0000db00ff057a10 */ /* 0x000fca00007fe4ff */
[----:B------:R-:W2:Y:S01]  /*0ed0*/  LDG.E.U16 R4, [R4.64] ;  /* 0x0000000404047981 */ /* 0x000ea2000c1e1500 */
[----:B------:R-:W-:Y:S01]  /*0ee0*/  HADD2.F32 R3, -RZ, c[0x0] [0x370].H0_H0 ;  /* 0x2000dc00ff037630 */ /* 0x000fe20000004100 */
[----:B------:R-:W-:Y:S02]  /*0ef0*/  IADD3 R2, P0, R2, c[0x0][0x360], RZ ;  /* 0x0000d80002027a10 */ /* 0x000fe40007f1e0ff */
[----:B------:R-:W-:Y:S01]  /*0f00*/  IADD3 R0, R0, 0x80, RZ ;  /* 0x0000008000007810 */ /* 0x000fe20007ffe0ff */
[----:B--2---:R-:W-:-:S06]  /*0f10*/  HADD2.F32 R6, -RZ, R4.H0_H0 ;  /* 0x20000004ff067230 */ /* 0x004fcc0000004100 */
[----:B------:R-:W0:Y:S02]  /*0f20*/  MUFU.LG2 R6, R6 ;  /* 0x0000000600067308 */ /* 0x000e240000000c00 */
[----:B0-----:R-:W-:Y:S01]  /*0f30*/  FMUL.FTZ R7, R3, R6 ;  /* 0x0000000603077220 */ /* 0x001fe20000410000 */
[----:B------:R-:W-:-:S05]  /*0f40*/  IADD3.X R3, RZ, c[0x0][0x364], RZ, P0, !PT ;  /* 0x0000d900ff037a10 */ /* 0x000fca00007fe4ff */
[----:B------:R-:W0:Y:S02]  /*0f50*/  MUFU.EX2 R7, R7 ;  /* 0x0000000700077308 */ /* 0x000e240000000800 */
[----:B0-----:R-:W-:-:S05]  /*0f60*/  F2FP.PACK_AB R5, RZ, R7 ;  /* 0x00000007ff05723e */ /* 0x001fca00000000ff */
[----:B------:R0:W-:Y:S02]  /*0f70*/  STG.E.U16 [R2.64], R5 ;  /* 0x0000000502007986 */ /* 0x0001e4000c101504 */
.L_x_2983:
[----:B------:R-:W-:Y:S05]  /*0f80*/  BSYNC B0 ;  /* 0x0000000000007941 */ /* 0x000fea0003800000 */
.L_x_2982:
        /* <DEDUP_REMOVED lines=230> */
.L_x_2987:
[----:B------:R-:W-:-:S04]  /*1df0*/  IADD3 R4, P0, R3, c[0x0][0x368], RZ ;  /* 0x0000da0003047a10 */ /* 0x000fc80007f1e0ff */
[----:B------:R-:W-:-:S05]  /*1e00*/  IADD3.X R5, RZ, c[0x0][0x36c], RZ, P0, !PT ;  /* 0x0000db00ff057a10 */ /* 0x000fca00007fe4ff */
[----:B------:R-:W2:Y:S01]  /*1e10*/  LDG.E.U16 R4, [R4.64] ;  /* 0x0000000404047981 */ /* 0x000ea2000c1e1500 */
[----:B------:R-:W-:Y:S01]  /*1e20*/  HADD2.F32 R7, -RZ, c[0x0] [0x370].H0_H0 ;  /* 0x2000dc00ff077630 */ /* 0x000fe20000004100 */
[----:B------:R-:W-:Y:S02]  /*1e30*/  IADD3 R2, P0, R2, c[0x0][0x360], RZ ;  /* 0x0000d80002027a10 */ /* 0x000fe40007f1e0ff */
[----:B------:R-:W-:Y:S02]  /*1e40*/  IADD3 R0, R0, 0x80, RZ ;  /* 0x0000008000007810 */ /* 0x000fe40007ffe0ff */
[----:B------:R-:W-:Y:S02]  /*1e50*/  IADD3.X R3, RZ, c[0x0][0x364], RZ, P0, !PT ;  /* 0x0000d900ff037a10 */ /* 0x000fe400007fe4ff */
[----:B------:R-:W-:Y:S01]  /*1e60*/  ISETP.GE.AND P0, PT, R0, c[0x0][0x160], PT ;  /* 0x0000580000007a0c */ /* 0x000fe20003f06270 */
[----:B--2---:R-:W-:-:S06]  /*1e70*/  HADD2.F32 R6, -RZ, R4.H0_H0 ;  /* 0x20000004ff067230 */ /* 0x004fcc0000004100 */
[----:B------:R-:W0:Y:S02]  /*1e80*/  MUFU.LG2 R6, R6 ;  /* 0x0000000600067308 */ /* 0x000e240000000c00 */
[----:B0-----:R-:W-:-:S06]  /*1e90*/  FMUL.FTZ R7, R7, R6 ;  /* 0x0000000607077220 */ /* 0x001fcc0000410000 */
[----:B------:R-:W0:Y:S02]  /*1ea0*/  MUFU.EX2 R7, R7 ;  /* 0x0000000700077308 */ /* 0x000e240000000800 */
[----:B0-----:R-:W-:-:S05]  /*1eb0*/  F2FP.PACK_AB R5, RZ, R7 ;  /* 0x00000007ff05723e */ /* 0x001fca00000000ff */
[----:B------:R0:W-:Y:S01]  /*1ec0*/  STG.E.U16 [R2.64], R5 ;  /* 0x0000000502007986 */ /* 0x0001e2000c101504 */
[----:B------:R-:W-:Y:S05]  /*1ed0*/  @P0 BRA `(.L_x_2986) ;  /* 0x00000f0000000947 */ /* 0x000fea0003800000 */
        /* <DEDUP_REMOVED lines=227> */
.L_x_2988:
[----:B------:R-:W-:-:S04]  /*2d10*/  IADD3 R4, P0, R3, c[0x0][0x368], RZ ;  /* 0x0000da0003047a10 */ /* 0x000fc80007f1e0ff */
[----:B------:R-:W-:-:S05]  /*2d20*/  IADD3.X R5, RZ, c[0x0][0x36c], RZ, P0, !PT ;  /* 0x0000db00ff057a10 */ /* 0x000fca00007fe4ff */
[----:B------:R-:W2:Y:S01]  /*2d30*/  LDG.E.U16 R4, [R4.64] ;  /* 0x0000000404047981 */ /* 0x000ea2000c1e1500 */
[----:B------:R-:W-:Y:S01]  /*2d40*/  HADD2.F32 R7, -RZ, c[0x0] [0x370].H0_H0 ;  /* 0x2000dc00ff077630 */ /* 0x000fe20000004100 */
[----:B------:R-:W-:Y:S02]  /*2d50*/  IADD3 R2, P0, R2, c[0x0][0x360], RZ ;  /* 0x0000d80002027a10 */ /* 0x000fe40007f1e0ff */
[----:B------:R-:W-:Y:S02]  /*2d60*/  IADD3 R0, R0, 0x80, RZ ;  /* 0x0000008000007810 */ /* 0x000fe40007ffe0ff */
[----:B------:R-:W-:Y:S01]  /*2d70*/  IADD3.X R3, RZ, c[0x0][0x364], RZ, P0, !PT ;  /* 0x0000d900ff037a10 */ /* 0x000fe200007fe4ff */
[----:B--2---:R-:W-:-:S06]  /*2d80*/  HADD2.F32 R6, -RZ, R4.H0_H0 ;  /* 0x20000004ff067230 */ /* 0x004fcc0000004100 */
[----:B------:R-:W0:Y:S02]  /*2d90*/  MUFU.LG2 R6, R6 ;  /* 0x0000000600067308 */ /* 0x000e240000000c00 */
[----:B0-----:R-:W-:-:S06]  /*2da0*/  FMUL.FTZ R7, R7, R6 ;  /* 0x0000000607077220 */ /* 0x001fcc0000410000 */
[----:B------:R-:W0:Y:S02]  /*2db0*/  MUFU.EX2 R7, R7 ;  /* 0x0000000700077308 */ /* 0x000e240000000800 */
[----:B0-----:R-:W-:-:S05]  /*2dc0*/  F2FP.PACK_AB R5, RZ, R7 ;  /* 0x00000007ff05723e */ /* 0x001fca00000000ff */
[----:B------:R0:W-:Y:S02]  /*2dd0*/  STG.E.U16 [R2.64], R5 ;  /* 0x0000000502007986 */ /* 0x0001e4000c101504 */
.L_x_2986:
[----:B------:R-:W-:Y:S05]  /*2de0*/  BSYNC B0 ;  /* 0x0000000000007941 */ /* 0x000fea0003800000 */
.L_x_2985:
[----:B------:R-:W-:-:S13]  /*2df0*/  ISETP.GE.AND P0, PT, R0, c[0x0][0x160], PT ;  /* 0x0000580000007a0c */ /* 0x000fda0003f06270 */
[----:B------:R-:W-:Y:S05]  /*2e00*/  @P0 EXIT ;  /* 0x000000000000094d */ /* 0x000fea0003800000 */
[----:B------:R-:W-:Y:S01]  /*2e10*/  ISETP.NE.AND P0, PT, RZ, c[0x0][0x168], PT ;  /* 0x00005a00ff007a0c */ /* 0x000fe20003f05270 */
[----:B0-----:R-:W-:-:S12]  /*2e20*/  CS2R R2, SRZ ;  /* 0x0000000000027805 */ /* 0x001fd8000001ff00 */
[----:B------:R-:W-:Y:S05]  /*2e30*/  @!P0 BRA `(.L_x_2989) ;  /* 0x00000e0000008947 */ /* 0x000fea0003800000 */
[----:B------:R-:W-:Y:S01]  /*2e40*/  HFMA2.MMA R2, -RZ, RZ, 0, 0 ;  /* 0x00000000ff027435 */ /* 0x000fe200000001ff */
[----:B------:R-:W-:Y:S01]  /*2e50*/  MOV R3, R0 ;  /* 0x0000000000037202 */ /* 0x000fe20000000f00 */
[----:B------:R-:W-:-:S05]  /*2e60*/  IMAD.MOV.U32 R8, RZ, RZ, c[0x0][0x168] ;  /* 0x00005a00ff087624 */ /* 0x000fca00078e00ff */
        /* <DEDUP_REMOVED lines=221> */
.L_x_2989:
[----:B------:R-:W-:-:S04]  /*3c40*/  IADD3 R4, P0, R3, c[0x0][0x368], RZ ;  /* 0x0000da0003047a10 */ /* 0x000fc80007f1e0ff */
[----:B------:R-:W-:-:S05]  /*3c50*/  IADD3.X R5, RZ, c[0x0][0x36c], RZ, P0, !PT ;  /* 0x0000db00ff057a10 */ /* 0x000fca00007fe4ff */
[----:B------:R-:W2:Y:S01]  /*3c60*/  LDG.E.U16 R4, [R4.64] ;  /* 0x0000000404047981 */ /* 0x000ea2000c1e1500 */
[----:B------:R-:W-:Y:S01]  /*3c70*/  HADD2.F32 R3, -RZ, c[0x0] [0x370].H0_H0 ;  /* 0x2000dc00ff037630 */ /* 0x000fe20000004100 */
[----:B------:R-:W-:Y:S01]  /*3c80*/  IADD3 R2, P0, R2, c[0x0][0x360], RZ ;  /* 0x0000d80002027a10 */ /* 0x000fe20007f1e0ff */
[----:B--2---:R-:W-:-:S06]  /*3c90*/  HADD2.F32 R0, -RZ, R4.H0_H0 ;  /* 0x20000004ff007230 */ /* 0x004fcc0000004100 */
[----:B------:R-:W0:Y:S02]  /*3ca0*/  MUFU.LG2 R0, R0 ;  /* 0x0000000000007308 */ /* 0x000e240000000c00 */
[----:B0-----:R-:W-:Y:S01]  /*3cb0*/  FMUL.FTZ R6, R3, R0 ;  /* 0x0000000003067220 */ /* 0x001fe20000410000 */
[----:B------:R-:W-:-:S05]  /*3cc0*/  IADD3.X R3, RZ, c[0x0][0x364], RZ, P0, !PT ;  /* 0x0000d900ff037a10 */ /* 0x000fca00007fe4ff */
[----:B------:R-:W0:Y:S02]  /*3cd0*/  MUFU.EX2 R6, R6 ;  /* 0x0000000600067308 */ /* 0x000e240000000800 */
[----:B0-----:R-:W-:-:S05]  /*3ce0*/  F2FP.PACK_AB R5, RZ, R6 ;  /* 0x00000006ff05723e */ /* 0x001fca00000000ff */
[----:B------:R-:W-:Y:S01]  /*3cf0*/  STG.E.U16 [R2.64], R5 ;  /* 0x0000000502007986 */ /* 0x000fe2000c101504 */
[----:B------:R-:W-:Y:S05]  /*3d00*/  EXIT ;  /* 0x000000000000794d */ /* 0x000fea0003800000 */
.L_x_2990:
        /* <DEDUP_REMOVED lines=15> */
.L_x_61627:


//--------------------- .text._ZN2at6native27unrolled_elementwise_kernelIZNS0_50_GLOBAL__N__2680c7bb_12_PowKernel_cu_b2145a98_318429pow_tensor_scalar_kernel_implIN3c104HalfES5_EEvRNS_18TensorIteratorBaseET0_EUlS5_E2_St5arrayIPcLm2EELi4E23TrivialOffsetCalculatorILi1EjESE_NS0_6memory15LoadWithoutCastENSF_16StoreWithoutCastEEEviT_S8_T2_T3_T4_T5_ --------------------------
	.section	.text._ZN2at6native27unrolled_elementwise_kernelIZNS0_50_GLOBAL__N__2680c7bb_12_PowKernel_cu_b2145a98_318429pow_tensor_scalar_kernel_implIN3c104HalfES5_EEvRNS_18TensorIteratorBaseET0_EUlS5_E2_St5arrayIPcLm2EELi4E23TrivialOffsetCalculatorILi1EjESE_NS0_6memory15LoadWithoutCastENSF_16StoreWithoutCastEEEviT_S8_T2_T3_T4_T5_,"ax",@progbits
	.sectioninfo	@"SHI_REGISTERS=18"
	.align	128
        .global         _ZN2at6native27unrolled_elementwise_kernelIZNS0_50_GLOBAL__N__2680c7bb_12_PowKernel_cu_b2145a98_318429pow_tensor_scalar_kernel_implIN3c104HalfES5_EEvRNS_18TensorIteratorBaseET0_EUlS5_E2_St5arrayIPcLm2EELi4E23TrivialOffsetCalculatorILi1EjESE_NS0_6memory15LoadWithoutCastENSF_16StoreWithoutCastEEEviT_S8_T2_T3_T4_T5_
        .type           _ZN2at6native27unrolled_elementwise_kernelIZNS0_50_GLOBAL__N__2680c7bb_12_PowKernel_cu_b2145a98_318429pow_tensor_scalar_kernel_implIN3c104HalfES5_EEvRNS_18TensorIteratorBaseET0_EUlS5_E2_St5arrayIPcLm2EELi4E23TrivialOffsetCalculatorILi1EjESE_NS0_6memory15LoadWithoutCastENSF_16StoreWithoutCastEEEviT_S8_T2_T3_T4_T5_,@function
        .size           _ZN2at6native27unrolled_elementwise_kernelIZNS0_50_GLOBAL__N__2680c7bb_12_PowKernel_cu_b2145a98_318429pow_tensor_scalar_kernel_implIN3c104HalfES5_EEvRNS_18TensorIteratorBaseET0_EUlS5_E2_St5arrayIPcLm2EELi4E23TrivialOffsetCalculatorILi1EjESE_NS0_6memory15LoadWithoutCastENSF_16StoreWithoutCastEEEviT_S8_T2_T3_T4_T5_,(.L_x_61628 - _ZN2at6native27unrolled_elementwise_kernelIZNS0_50_GLOBAL__N__2680c7bb_12_PowKernel_cu_b2145a98_318429pow_tensor_scalar_kernel_implIN3c104HalfES5_EEvRNS_18TensorIteratorBaseET0_EUlS5_E2_St5arrayIPcLm2EELi4E23TrivialOffsetCalculatorILi1EjESE_NS0_6memory15LoadWithoutCastENSF_16StoreWithoutCastEEEviT_S8_T2_T3_T4_T5_)
        .other          _ZN2at6native27unrolled_elementwise_kernelIZNS0_50_GLOBAL__N__2680c7bb_12_PowKernel_cu_b2145a98_318429pow_tensor_scalar_kernel_implIN3c104HalfES5_EEvRNS_18TensorIteratorBaseET0_EUlS5_E2_St5arrayIPcLm2EELi4E23TrivialOffsetCalculatorILi1EjESE_NS0_6memory15LoadWithoutCastENSF_16StoreWithoutCastEEEviT_S8_T2_T3_T4_T5_,@"STO_CUDA_ENTRY STV_DEFAULT"
_ZN2at6native27unrolled_elementwise_kernelIZNS0_50_GLOBAL__N__2680c7bb_12_PowKernel_cu_b2145a98_318429pow_tensor_scalar_kernel_implIN3c104HalfES5_EEvRNS_18TensorIteratorBaseET0_EUlS5_E2_St5arrayIPcLm2EELi4E23TrivialOffsetCalculatorILi1EjESE_NS0_6memory15LoadWithoutCastENSF_16StoreWithoutCastEEEviT_S8_T2_T3_T4_T5_:
.text._ZN2at6native27unrolled_elementwise_kernelIZNS0_50_GLOBAL__N__2680c7bb_12_PowKernel_cu_b2145a98_318429pow_tensor_scalar_kernel_implIN3c104HalfES5_EEvRNS_18TensorIteratorBaseET0_EUlS5_E2_St5arrayIPcLm2EELi4E23TrivialOffsetCalculatorILi1EjESE_NS0_6memory15LoadWithoutCastENSF_16StoreWithoutCastEEEviT_S8_T2_T3_T4_T5_:
[----:B------:R-:W-:Y:S02]  /*0000*/  IMAD.MOV.U32 R1, RZ, RZ, c[0x0][0x28] ;  /* 0x00000a00ff017624 */ /* 0x000fe400078e00ff */
[----:B------:R-:W0:Y:S01]  /*0010*/  S2R R0, SR_CTAID.X ;  /* 0x0000000000007919 */ /* 0x000e220000002500 */
[----:B------:R-:W-:Y:S01]  /*0020*/  IMAD.MOV.U32 R5, RZ, RZ, -0x200 ;  /* 0xfffffe00ff057424 */ /* 0x000fe200078e00ff */
[----:B------:R-:W-:Y:S01]  /*0030*/  PRMT R13, RZ, 0x7610, R13 ;  /* 0x00007610ff0d7816 */ /* 0x000fe2000000000d */
[----:B------:R-:W-:Y:S01]  /*0040*/  ULDC.64 UR4, c[0x0][0x118] ;  /* 0x0000460000047ab9 */ /* 0x000fe20000000a00 */
[----:B------:R-:W1:Y:S01]  /*0050*/  S2R R3, SR_TID.X ;  /* 0x0000000000037919 */ /* 0x000e620000002100 */
[----:B------:R-:W-:Y:S01]  /*0060*/  PRMT R12, RZ, 0x7610, R12 ;  /* 0x00007610ff0c7816 */ /* 0x000fe2000000000c */
        /* <DEDUP_REMOVED lines=10> */
[----:B------:R-:W-:Y:S01]  /*0110*/  @!P1 IADD3 R7, R7, 0x80, RZ ;  /* 0x0000008007079810 */ /* 0x000fe20007ffe0ff */
[----:B------:R-:W-:-:S03]  /*0120*/  @!P1 IMAD.MOV.U32 R9, RZ, RZ, 0x2 ;  /* 0x00000002ff099424 */ /* 0x000fc600078e00ff */
[C---:B------:R-:W-:Y:S01]  /*0130*/  ISETP.GE.AND P3, PT, R7.reuse, R2, PT ;  /* 0x000000020700720c */ /* 0x040fe20003f66270 */
[----:B------:R-:W-:Y:S01]  /*0140*/  @!P1 IMAD.WIDE.U32 R8, R8, R9, c[0x0][0x180] ;  /* 0x0000600008089625 */ /* 0x000fe200078e0009 */
[----:B------:R-:W-:Y:S02]  /*0150*/  PRMT R15, RZ, 0x7610, R15 ;  /* 0x00007610ff0f7816 */ /* 0x000fe4000000000f */
[----:B------:R-:W-:Y:S02]  /*0160*/  PRMT R14, RZ, 0x7610, R14 ;  /* 0x00007610ff0e7816 */ /* 0x000fe4000000000e */
[----:B------:R1:W3:Y:S07]  /*0170*/  @!P1 LDG.E.U16 R12, [R8.64] ;  /* 0x00000004080c9981 */ /* 0x0002ee000c1e1500 */
[----:B------:R-:W-:Y:S01]  /*0180*/  @!P3 IMAD R10, R0, 0x200, R7 ;  /* 0x00000200000ab824 */ /* 0x000fe200078e0207 */
[----:B------:R-:W-:-:S04]  /*0190*/  @!P3 IADD3 R7, R7, 0x80, RZ ;  /* 0x000000800707b810 */ /* 0x000fc80007ffe0ff */
[----:B------:R-:W-:Y:S01]  /*01a0*/  ISETP.GE.AND P2, PT, R7, R2, PT ;  /* 0x000000020700720c */ /* 0x000fe20003f46270 */
[----:B------:R-:W-:-:S04]  /*01b0*/  @!P3 IMAD.MOV.U32 R11, RZ, RZ, 0x2 ;  /* 0x00000002ff0bb424 */ /* 0x000fc800078e00ff */
[----:B------:R-:W-:-:S05]  /*01c0*/  @!P3 IMAD.WIDE.U32 R10, R10, R11, c[0x0][0x180] ;  /* 0x000060000a0ab625 */ /* 0x000fca00078e000b */
[----:B------:R4:W5:Y:S03]  /*01d0*/  @!P3 LDG.E.U16 R15, [R10.64] ;  /* 0x000000040a0fb981 */ /* 0x000966000c1e1500 */
[----:B------:R-:W-:Y:S01]  /*01e0*/  @!P2 LEA R6, R0, R7, 0x9 ;  /* 0x000000070006a211 */ /* 0x000fe200078e48ff */
[----:B------:R-:W-:-:S04]  /*01f0*/  @!P2 IMAD.MOV.U32 R7, RZ, RZ, 0x2 ;  /* 0x00000002ff07a424 */ /* 0x000fc800078e00ff */
[----:B------:R-:W-:-:S05]  /*0200*/  @!P2 IMAD.WIDE.U32 R6, R6, R7, c[0x0][0x180] ;  /* 0x000060000606a625 */ /* 0x000fca00078e0007 */
[----:B------:R-:W5:Y:S01]  /*0210*/  @!P2 LDG.E.U16 R14, [R6.64] ;  /* 0x00000004060ea981 */ /* 0x000f62000c1e1500 */
[----:B0-----:R-:W-:-:S04]  /*0220*/  IADD3 R5, R3, 0x80, RZ ;  /* 0x0000008003057810 */ /* 0x001fc80007ffe0ff */
[----:B------:R-:W-:Y:S02]  /*0230*/  ISETP.GE.AND P2, PT, R5, R2, PT ;  /* 0x000000020500720c */ /* 0x000fe40003f46270 */
[----:B------:R-:W-:-:S04]  /*0240*/  IADD3 R5, R3, 0x100, RZ ;  /* 0x0000010003057810 */ /* 0x000fc80007ffe0ff */
[----:B------:R-:W-:Y:S02]  /*0250*/  ISETP.GE.AND P3, PT, R5, R2, PT ;  /* 0x000000020500720c */ /* 0x000fe40003f66270 */
[----:B------:R-:W-:-:S04]  /*0260*/  IADD3 R5, R3, 0x180, RZ ;  /* 0x0000018003057810 */ /* 0x000fc80007ffe0ff */
[----:B------:R-:W-:Y:S01]  /*0270*/  ISETP.GE.AND P1, PT, R5, R2, PT ;  /* 0x000000020500720c */ /* 0x000fe20003f26270 */
[----:B------:R-:W-:Y:S02]  /*0280*/  @!P0 HADD2.F32 R4, -RZ, c[0x0] [0x168].H0_H0 ;  /* 0x20005a00ff048630 */ /* 0x000fe40000004100 */
[----:B------:R-:W-:-:S04]  /*0290*/  @!P2 HADD2.F32 R5, -RZ, c[0x0] [0x168].H0_H0 ;  /* 0x20005a00ff05a630 */ /* 0x000fc80000004100 */
[----:B-1----:R-:W-:Y:S01]  /*02a0*/  @!P3 HADD2.F32 R8, -RZ, c[0x0] [0x168].H0_H0 ;  /* 0x20005a00ff08b630 */ /* 0x002fe20000004100 */
[----:B----4-:R-:W-:Y:S01]  /*02b0*/  @!P0 IMAD.MOV.U32 R10, RZ, RZ, 0x2 ;  /* 0x00000002ff0a8424 */ /* 0x010fe200078e00ff */
[----:B------:R-:W-:Y:S01]  /*02c0*/  BSSY B0, `(.L_x_2991) ;  /* 0x0000027000007945 */ /* 0x000fe20003800000 */
[----:B--2---:R-:W-:-:S06]  /*02d0*/  @!P0 HADD2.F32 R13, -RZ, R13.H0_H0 ;  /* 0x2000000dff0d8230 */ /* 0x004fcc0000004100 */
[----:B------:R-:W0:Y:S01]  /*02e0*/  @!P0 MUFU.LG2 R13, R13 ;  /* 0x0000000d000d8308 */ /* 0x000e220000000c00 */
[----:B---3--:R-:W-:-:S07]  /*02f0*/  @!P2 HADD2.F32 R12, -RZ, R12.H0_H0 ;  /* 0x2000000cff0ca230 */ /* 0x008fce0000004100 */
[----:B------:R-:W1:Y:S01]  /*0300*/  @!P2 MUFU.LG2 R12, R12 ;  /* 0x0000000c000ca308 */ /* 0x000e620000000c00 */
[----:B0-----:R-:W-:Y:S01]  /*0310*/  @!P0 FMUL.FTZ R4, R4, R13 ;  /* 0x0000000d04048220 */ /* 0x001fe20000410000 */
[----:B-----5:R-:W-:-:S06]  /*0320*/  @!P3 HADD2.F32 R15, -RZ, R15.H0_H0 ;  /* 0x2000000fff0fb230 */ /* 0x020fcc0000004100 */
[----:B------:R-:W0:Y:S01]  /*0330*/  @!P0 MUFU.EX2 R4, R4 ;  /* 0x0000000400048308 */ /* 0x000e220000000800 */
[----:B------:R-:W-:-:S07]  /*0340*/  @!P1 HADD2.F32 R14, -RZ, R14.H0_H0 ;  /* 0x2000000eff0e9230 */ /* 0x000fce0000004100 */
[----:B------:R-:W2:Y:S08]  /*0350*/  @!P3 MUFU.LG2 R15, R15 ;  /* 0x0000000f000fb308 */ /* 0x000eb00000000c00 */
[----:B------:R-:W3:Y:S01]  /*0360*/  @!P1 MUFU.LG2 R14, R14 ;  /* 0x0000000e000e9308 */ /* 0x000ee20000000c00 */
[----:B-1----:R-:W-:Y:S01]  /*0370*/  @!P2 FMUL.FTZ R6, R5, R12 ;  /* 0x0000000c0506a220 */ /* 0x002fe20000410000 */
[----:B------:R-:W-:Y:S01]  /*0380*/  @!P1 HADD2.F32 R5, -RZ, c[0x0] [0x168].H0_H0 ;  /* 0x20005a00ff059630 */ /* 0x000fe20000004100 */
[----:B0-----:R-:W-:Y:S01]  /*0390*/  @!P0 F2FP.PACK_AB R9, RZ, R4 ;  /* 0x00000004ff09823e */ /* 0x001fe200000000ff */
[----:B--2---:R-:W-:-:S03]  /*03a0*/  @!P3 FMUL.FTZ R7, R8, R15 ;  /* 0x0000000f0807b220 */ /* 0x004fc60000410000 */
[----:B---3--:R-:W-:Y:S02]  /*03b0*/  @!P1 FMUL.FTZ R8, R5, R14 ;  /* 0x0000000e05089220 */ /* 0x008fe40000410000 */
[----:B------:R-:W-:-:S04]  /*03c0*/  @!P0 IMAD R5, R0, 0x200, R3 ;  /* 0x0000020000058824 */ /* 0x000fc800078e0203 */
[----:B------:R-:W-:Y:S01]  /*03d0*/  @!P0 IMAD.WIDE.U32 R4, R5, R10, c[0x0][0x178] ;  /* 0x00005e0005048625 */ /* 0x000fe200078e000a */
[----:B------:R-:W-:-:S04]  /*03e0*/  @!P0 IADD3 R3, R3, 0x80, RZ ;  /* 0x0000008003038810 */ /* 0x000fc80007ffe0ff */
[----:B------:R0:W-:Y:S01]  /*03f0*/  @!P0 STG.E.U16 [R4.64], R9 ;  /* 0x0000000904008986 */ /* 0x0001e2000c101504 */
[----:B------:R-:W1:Y:S01]  /*0400*/  @!P2 MUFU.EX2 R6, R6 ;  /* 0x000000060006a308 */ /* 0x000e620000000800 */
[----:B------:R-:W-:-:S07]  /*0410*/  ISETP.GE.AND P4, PT, R3, R2, PT ;  /* 0x000000020300720c */ /* 0x000fce0003f86270 */
[----:B------:R-:W2:Y:S08]  /*0420*/  @!P3 MUFU.EX2 R7, R7 ;  /* 0x000000070007b308 */ /* 0x000eb00000000800 */
[----:B------:R-:W3:Y:S01]  /*0430*/  @!P1 MUFU.EX2 R8, R8 ;  /* 0x0000000800089308 */ /* 0x000ee20000000800 */
[----:B-1----:R-:W-:Y:S02]  /*0440*/  @!P2 F2FP.PACK_AB R6, RZ, R6 ;  /* 0x00000006ff06a23e */ /* 0x002fe400000000ff */
[----:B--2---:R-:W-:Y:S01]  /*0450*/  @!P3 F2FP.PACK_AB R7, RZ, R7 ;  /* 0x00000007ff07b23e */ /* 0x004fe200000000ff */
[----:B------:R-:W-:Y:S05]  /*0460*/  @P4 BRA `(.L_x_2992) ;  /* 0x000000c000004947 */ /* 0x000fea0003800000 */
[----:B0-----:R-:W-:Y:S01]  /*0470*/  IMAD R4, R0, 0x200, R3 ;  /* 0x0000020000047824 */ /* 0x001fe200078e0203 */
[----:B------:R-:W-:Y:S01]  /*0480*/  IADD3 R3, R3, 0x80, RZ ;  /* 0x0000008003037810 */ /* 0x000fe20007ffe0ff */
[----:B------:R-:W-:Y:S01]  /*0490*/  HFMA2.MMA R9, -RZ, RZ, 0, 1.1920928955078125e-07 ;  /* 0x00000002ff097435 */ /* 0x000fe200000001ff */
[----:B------:R-:W-:-:S02]  /*04a0*/  PRMT R11, R6, 0x7610, R11 ;  /* 0x00007610060b7816 */ /* 0x000fc4000000000b */
[----:B------:R-:W-:Y:S02]  /*04b0*/  ISETP.GE.AND P0, PT, R3, R2, PT ;  /* 0x000000020300720c */ /* 0x000fe40003f06270 */
[----:B------:R-:W-:-:S05]  /*04c0*/  PRMT R12, R7, 0x7610, R12 ;  /* 0x00007610070c7816 */ /* 0x000fca000000000c */
[----:B------:R-:W-:-:S05]  /*04d0*/  IMAD.WIDE.U32 R4, R4, R9, c[0x0][0x178] ;  /* 0x00005e0004047625 */ /* 0x000fca00078e0009 */
[----:B------:R0:W-:Y:S01]  /*04e0*/  STG.E.U16 [R4.64], R11 ;  /* 0x0000000b04007986 */ /* 0x0001e2000c101504 */
[----:B------:R-:W-:Y:S01]  /*04f0*/  @!P0 IMAD R10, R0, 0x200, R3 ;  /* 0x00000200000a8824 */ /* 0x000fe200078e0203 */
[----:B------:R-:W-:-:S03]  /*0500*/  @!P0 IADD3 R3, R3, 0x80, RZ ;  /* 0x0000008003038810 */ /* 0x000fc60007ffe0ff */
[----:B------:R-:W-:-:S05]  /*0510*/  @!P0 IMAD.WIDE.U32 R6, R10, R9, c[0x0][0x178] ;  /* 0x00005e000a068625 */ /* 0x000fca00078e0009 */
[----:B------:R0:W-:Y:S02]  /*0520*/  @!P0 STG.E.U16 [R6.64], R12 ;  /* 0x0000000c06008986 */ /* 0x0001e4000c101504 */
.L_x_2992:
[----:B0-----:R-:W-:Y:S05]  /*0530*/  BSYNC B0 ;  /* 0x0000000000007941 */ /* 0x001fea0003800000 */
.L_x_2991:
[----:B------:R-:W-:Y:S02]  /*0540*/  ISETP.GE.AND P0, PT, R3, R2, PT ;  /* 0x000000020300720c */ /* 0x000fe40003f06270 */
[----:B---3--:R-:W-:-:S11]  /*0550*/  @!P1 F2FP.PACK_AB R8, RZ, R8 ;  /* 0x00000008ff08923e */ /* 0x008fd600000000ff */
[----:B------:R-:W-:Y:S05]  /*0560*/  @P0 EXIT ;  /* 0x000000000000094d */ /* 0x000fea0003800000 */
[----:B------:R-:W-:Y:S02]  /*0570*/  IMAD R3, R0, 0x200, R3 ;  /* 0x0000020000037824 */ /* 0x000fe400078e0203 */
[----:B------:R-:W-:-:S04]  /*0580*/  IMAD.MOV.U32 R2, RZ, RZ, 0x2 ;  /* 0x00000002ff027424 */ /* 0x000fc800078e00ff */
[----:B------:R-:W-:-:S05]  /*0590*/  IMAD.WIDE.U32 R2, R3, R2, c[0x0][0x178] ;  /* 0x00005e0003027625 */ /* 0x000fca00078e0002 */
[----:B------:R-:W-:Y:S01]  /*05a0*/  STG.E.U16 [R2.64], R8 ;  /* 0x0000000802007986 */ /* 0x000fe2000c101504 */
[----:B------:R-:W-:Y:S05]  /*05b0*/  EXIT ;  /* 0x000000000000794d */ /* 0x000fea0003800000 */
.L_x_2993:
        /* <DEDUP_REMOVED lines=12> */
.L_x_61628:


//--------------------- .text._ZN2at6native29vectorized_elementwise_kernelILi2EZNS0_50_GLOBAL__N__2680c7bb_12_PowKernel_cu_b2145a98_318429pow_tensor_scalar_kernel_implIN3c104HalfES5_EEvRNS_18TensorIteratorBaseET0_EUlS5_E2_St5arrayIPcLm2EEEEviS8_T1_ --------------------------
	.section	.text._ZN2at6native29vectorized_elementwise_kernelILi2EZNS0_50_GLOBAL__N__2680c7bb_12_PowKernel_cu_b2145a98_318429pow_tensor_scalar_kernel_implIN3c104HalfES5_EEvRNS_18TensorIteratorBaseET0_EUlS5_E2_St5arrayIPcLm2EEEEviS8_T1_,"ax",@progbits
	.sectioninfo	@"SHI_REGISTERS=23"
	.align	128
        .global         _ZN2at6native29vectorized_elementwise_kernelILi2EZNS0_50_GLOBAL__N__2680c7bb_12_PowKernel_cu_b2145a98_318429pow_tensor_scalar_kernel_implIN3c104HalfES5_EEvRNS_18TensorIteratorBaseET0_EUlS5_E2_St5arrayIPcLm2EEEEviS8_T1_
        .type           _ZN2at6native29vectorized_elementwise_kernelILi2EZNS0_50_GLOBAL__N__2680c7bb_12_PowKernel_cu_b2145a98_318429pow_tensor_scalar_kernel_implIN3c104HalfES5_EEvRNS_18TensorIteratorBaseET0_EUlS5_E2_St5arrayIPcLm2EEEEviS8_T1_,@function
        .size           _ZN2at6native29vectorized_elementwise_kernelILi2EZNS0_50_GLOBAL__N__2680c7bb_12_PowKernel_cu_b2145a98_318429pow_tensor_scalar_kernel_implIN3c104HalfES5_EEvRNS_18TensorIteratorBaseET0_EUlS5_E2_St5arrayIPcLm2EEEEviS8_T1_,(.L_x_61629 - _ZN2at6native29vectorized_elementwise_kernelILi2EZNS0_50_GLOBAL__N__2680c7bb_12_PowKernel_cu_b2145a98_318429pow_tensor_scalar_kernel_implIN3c104HalfES5_EEvRNS_18TensorIteratorBaseET0_EUlS5_E2_St5arrayIPcLm2EEEEviS8_T1_)
        .other          _ZN2at6native29vectorized_elementwise_kernelILi2EZNS0_50_GLOBAL__N__2680c7bb_12_PowKernel_cu_b2145a98_318429pow_tensor_scalar_kernel_implIN3c104HalfES5_EEvRNS_18TensorIteratorBaseET0_EUlS5_E2_St5arrayIPcLm2EEEEviS8_T1_,@"STO_CUDA_ENTRY STV_DEFAULT"
_ZN2at6native29vectorized_elementwise_kernelILi2EZNS0_50_GLOBAL__N__2680c7bb_12_PowKernel_cu_b2145a98_318429pow_tensor_scalar_kernel_implIN3c104HalfES5_EEvRNS_18TensorIteratorBaseET0_EUlS5_E2_St5arrayIPcLm2EEEEviS8_T1_:
.text._ZN2at6native29vectorized_elementwise_kernelILi2EZNS0_50_GLOBAL__N__2680c7bb_12_PowKernel_cu_b2145a98_318429pow_tensor_scalar_kernel_implIN3c104HalfES5_EEvRNS_18TensorIteratorBaseET0_EUlS5_E2_St5arrayIPcLm2EEEEviS8_T1_:
        /* <DEDUP_REMOVED lines=11> */
[----:B------:R0:W2:Y:S04]  /*00b0*/  LDG.E R7, [R4.64] ;  /* 0x0000000404077981 */ /* 0x0000a8000c1e1900 */
[----:B------:R0:W3:Y:S04]  /*00c0*/  LDG.E R11, [R4.64+0x200] ;  /* 0x00020004040b7981 */ /* 0x0000e8000c1e1900 */
[----:B------:R0:W4:Y:S04]  /*00d0*/  LDG.E R15, [R4.64+0x400] ;  /* 0x00040004040f7981 */ /* 0x000128000c1e1900 */
[----:B------:R0:W5:Y:S02]  /*00e0*/  LDG.E R19, [R4.64+0x600] ;  /* 0x0006000404137981 */ /* 0x000164000c1e1900 */
[----:B0-----:R-:W-:-:S02]  /*00f0*/  HADD2.F32 R5, -RZ, c[0x0] [0x168].H0_H0 ;  /* 0x20005a00ff057630 */ /* 0x001fc40000004100 */
[--C-:B--2---:R-:W-:Y:S02]  /*0100*/  HADD2.F32 R6, -RZ, R7.reuse.H0_H0 ;  /* 0x20000007ff067230 */ /* 0x104fe40000004100 */
[----:B------:R-:W-:Y:S02]  /*0110*/  HADD2.F32 R7, -RZ, R7.H1_H1 ;  /* 0x30000007ff077230 */ /* 0x000fe40000004100 */
[--C-:B---3--:R-:W-:Y:S02]  /*0120*/  HADD2.F32 R9, -RZ, R11.reuse.H0_H0 ;  /* 0x2000000bff097230 */ /* 0x108fe40000004100 */
[----:B------:R0:W1:Y:S01]  /*0130*/  MUFU.LG2 R8, R7 ;  /* 0x0000000700087308 */ /* 0x0000620000000c00 */
[----:B------:R-:W-:Y:S02]  /*0140*/  HADD2.F32 R11, -RZ, R11.H1_H1 ;  /* 0x3000000bff0b7230 */ /* 0x000fe40000004100 */
[--C-:B----4-:R-:W-:Y:S02]  /*0150*/  HADD2.F32 R13, -RZ, R15.reuse.H0_H0 ;  /* 0x2000000fff0d7230 */ /* 0x110fe40000004100 */
[----:B------:R-:W-:-:S02]  /*0160*/  HADD2.F32 R15, -RZ, R15.H1_H1 ;  /* 0x3000000fff0f7230 */ /* 0x000fc40000004100 */
[--C-:B-----5:R-:W-:Y:S01]  /*0170*/  HADD2.F32 R17, -RZ, R19.reuse.H0_H0 ;  /* 0x20000013ff117230 */ /* 0x120fe20000004100 */
[----:B------:R-:W2:Y:S01]  /*0180*/  MUFU.LG2 R6, R6 ;  /* 0x0000000600067308 */ /* 0x000ea20000000c00 */
[----:B0-----:R-:W-:-:S07]  /*0190*/  HADD2.F32 R7, -RZ, R19.H1_H1 ;  /* 0x30000013ff077230 */ /* 0x001fce0000004100 */
[----:B------:R-:W0:Y:S01]  /*01a0*/  MUFU.LG2 R10, R9 ;  /* 0x00000009000a7308 */ /* 0x000e220000000c00 */
[----:B-1----:R-:W-:-:S07]  /*01b0*/  FMUL.FTZ R8, R5, R8 ;  /* 0x0000000805087220 */ /* 0x002fce0000410000 */
[----:B------:R-:W1:Y:S01]  /*01c0*/  MUFU.LG2 R14, R13 ;  /* 0x0000000d000e7308 */ /* 0x000e620000000c00 */
[----:B--2---:R-:W-:-:S07]  /*01d0*/  FMUL.FTZ R4, R5, R6 ;  /* 0x0000000605047220 */ /* 0x004fce0000410000 */
[----:B------:R-:W2:Y:S01]  /*01e0*/  MUFU.LG2 R18, R17 ;  /* 0x0000001100127308 */ /* 0x000ea20000000c00 */
[----:B0-----:R-:W-:-:S07]  /*01f0*/  FMUL.FTZ R10, R5, R10 ;  /* 0x0000000a050a7220 */ /* 0x001fce0000410000 */
[----:B------:R-:W0:Y:S01]  /*0200*/  MUFU.LG2 R12, R11 ;  /* 0x0000000b000c7308 */ /* 0x000e220000000c00 */
[----:B-1----:R-:W-:-:S07]  /*0210*/  FMUL.FTZ R14, R5, R14 ;  /* 0x0000000e050e7220 */ /* 0x002fce0000410000 */
[----:B------:R-:W1:Y:S01]  /*0220*/  MUFU.LG2 R16, R15 ;  /* 0x0000000f00107308 */ /* 0x000e620000000c00 */
[----:B--2---:R-:W-:-:S07]  /*0230*/  FMUL.FTZ R18, R5, R18 ;  /* 0x0000001205127220 */ /* 0x004fce0000410000 */
[----:B------:R2:W3:Y:S01]  /*0240*/  MUFU.LG2 R20, R7 ;  /* 0x0000000700147308 */ /* 0x0004e20000000c00 */
[C---:B0-----:R-:W-:Y:S02]  /*0250*/  FMUL.FTZ R12, R5.reuse, R12 ;  /* 0x0000000c050c7220 */ /* 0x041fe40000410000 */
[----:B-1----:R-:W-:-:S05]  /*0260*/  FMUL.FTZ R16, R5, R16 ;  /* 0x0000001005107220 */ /* 0x002fca0000410000 */
[----:B------:R-:W-:Y:S01]  /*0270*/  MUFU.EX2 R4, R4 ;  /* 0x0000000400047308 */ /* 0x000fe20000000800 */
[----:B--2---:R-:W-:-:S04]  /*0280*/  IMAD.WIDE.U32 R6, R0, R3, c[0x0][0x178] ;  /* 0x00005e0000067625 */ /* 0x004fc800078e0003 */
[----:B---3--:R-:W-:-:S03]  /*0290*/  FMUL.FTZ R20, R5, R20 ;  /* 0x0000001405147220 */ /* 0x008fc60000410000 */
[----:B------:R-:W0:Y:S01]  /*02a0*/  MUFU.EX2 R9, R8 ;  /* 0x0000000800097308 */ /* 0x000e220000000800 */
[----:B------:R-:W-:-:S07]  /*02b0*/  IMAD.WIDE R6, R2, 0x4, R6 ;  /* 0x0000000402067825 */ /* 0x000fce00078e0206 */
[----:B------:R-:W-:Y:S08]  /*02c0*/  MUFU.EX2 R10, R10 ;  /* 0x0000000a000a7308 */ /* 0x000ff00000000800 */
[----:B------:R-:W1:Y:S01]  /*02d0*/  MUFU.EX2 R11, R12 ;  /* 0x0000000c000b7308 */ /* 0x000e620000000800 */
[----:B0-----:R-:W-:-:S05]  /*02e0*/  F2FP.PACK_AB R9, R9, R4 ;  /* 0x000000040909723e */ /* 0x001fca00000000ff */
[----:B------:R-:W-:Y:S02]  /*02f0*/  STG.E [R6.64], R9 ;  /* 0x0000000906007986 */ /* 0x000fe4000c101904 */
[----:B------:R-:W-:Y:S08]  /*0300*/  MUFU.EX2 R14, R14 ;  /* 0x0000000e000e7308 */ /* 0x000ff00000000800 */
[----:B------:R-:W0:Y:S01]  /*0310*/  MUFU.EX2 R13, R16 ;  /* 0x00000010000d7308 */ /* 0x000e220000000800 */
[----:B-1----:R-:W-:-:S05]  /*0320*/  F2FP.PACK_AB R11, R11, R10 ;  /* 0x0000000a0b0b723e */ /* 0x002fca00000000ff */
[----:B------:R-:W-:Y:S02]  /*0330*/  STG.E [R6.64+0x200], R11 ;  /* 0x0002000b06007986 */ /* 0x000fe4000c101904 */
[----:B------:R-:W-:Y:S08]  /*0340*/  MUFU.EX2 R18, R18 ;  /* 0x0000001200127308 */ /* 0x000ff00000000800 */
[----:B------:R-:W1:Y:S01]  /*0350*/  MUFU.EX2 R5, R20 ;  /* 0x0000001400057308 */ /* 0x000e620000000800 */
[----:B0-----:R-:W-:-:S05]  /*0360*/  F2FP.PACK_AB R13, R13, R14 ;  /* 0x0000000e0d0d723e */ /* 0x001fca00000000ff */
[----:B------:R-:W-:Y:S01]  /*0370*/  STG.E [R6.64+0x400], R13 ;  /* 0x0004000d06007986 */ /* 0x000fe2000c101904 */
[----:B-1----:R-:W-:-:S05]  /*0380*/  F2FP.PACK_AB R5, R5, R18 ;  /* 0x000000120505723e */ /* 0x002fca00000000ff */
[----:B------:R-:W-:Y:S01]  /*0390*/  STG.E [R6.64+0x600], R5 ;  /* 0x0006000506007986 */ /* 0x000fe2000c101904 */
[----:B------:R-:W-:Y:S05]  /*03a0*/  EXIT ;  /* 0x000000000000794d */ /* 0x000fea0003800000 */
.L_x_2994:
[----:B------:R-:W0:Y:S01]  /*03b0*/  S2R R3, SR_TID.X ;  /* 0x0000000000037919 */ /* 0x000e220000002100 */
[----:B------:R-:W-:Y:S02]  /*03c0*/  PRMT R4, RZ, 0x7610, R4 ;  /* 0x00007610ff047816 */ /* 0x000fe40000000004 */
[----:B0-----:R-:W-:Y:S01]  /*03d0*/  ISETP.GE.AND P0, PT, R3, R2, PT ;  /* 0x000000020300720c */ /* 0x001fe20003f06270 */
[----:B------:R-:W-:-:S12]  /*03e0*/  IMAD.MOV.U32 R11, RZ, RZ, R3 ;  /* 0x000000ffff0b7224 */ /* 0x000fd800078e0003 */
[----:B------:R-:W-:Y:S01]  /*03f0*/  @!P0 IMAD.IADD R8, R0, 0x1, R11 ;  /* 0x0000000100088824 */ /* 0x000fe200078e020b */
[----:B------:R-:W-:Y:S01]  /*0400*/  @!P0 IADD3 R11, R11, 0x80, RZ ;  /* 0x000000800b0b8810 */ /* 0x000fe20007ffe0ff */
[----:B------:R-:W-:-:S03]  /*0410*/  @!P0 IMAD.MOV.U32 R9, RZ, RZ, 0x2 ;  /* 0x00000002ff098424 */ /* 0x000fc600078e00ff */
[C---:B------:R-:W-:Y:S01]  /*0420*/  ISETP.GE.AND P1, PT, R11.reuse, R2, PT ;  /* 0x000000020b00720c */ /* 0x040fe20003f26270 */
[----:B------:R-:W-:Y:S01]  /*0430*/  @!P0 IMAD.WIDE.U32 R8, R8, R9, c[0x0][0x180] ;  /* 0x0000600008088625 */ /* 0x000fe200078e0009 */
[----:B------:R-:W-:Y:S02]  /*0440*/  PRMT R6, RZ, 0x7610, R6 ;  /* 0x00007610ff067816 */ /* 0x000fe40000000006 */
[----:B------:R-:W-:Y:S02]  /*0450*/  PRMT R5, RZ, 0x7610, R5 ;  /* 0x00007610ff057816 */ /* 0x000fe40000000005 */
[----:B------:R0:W2:Y:S07]  /*0460*/  @!P0 LDG.E.U16 R4, [R8.64] ;  /* 0x0000000408048981 */ /* 0x0000ae000c1e1500 */
        /* <DEDUP_REMOVED lines=10> */
[----:B------:R-:W-:-:S03]  /*0510*/  @!P1 MOV R13, 0x2 ;  /* 0x00000002000d9802 */ /* 0x000fc60000000f00 */
[----:B------:R-:W-:-:S04]  /*0520*/  @!P2 IMAD.WIDE.U32 R14, R14, R15, c[0x0][0x180] ;  /* 0x000060000e0ea625 */ /* 0x000fc800078e000f */
[----:B------:R-:W-:Y:S01]  /*0530*/  @!P1 IMAD.WIDE.U32 R12, R12, R13, c[0x0][0x180] ;  /* 0x000060000c0c9625 */ /* 0x000fe200078e000d */
[----:B------:R1:W3:Y:S03]  /*0540*/  @!P2 LDG.E.U16 R6, [R14.64] ;  /* 0x000000040e06a981 */ /* 0x0002e6000c1e1500 */
[----:B0-----:R-:W-:Y:S01]  /*0550*/  @!P4 IMAD.IADD R9, R0, 0x1, R11 ;  /* 0x000000010009c824 */ /* 0x001fe200078e020b */
[----:B------:R-:W-:Y:S01]  /*0560*/  @!P4 IADD3 R11, R11, 0x80, RZ ;  /* 0x000000800b0bc810 */ /* 0x000fe20007ffe0ff */
[----:B------:R0:W4:Y:S03]  /*0570*/  @!P1 LDG.E.U16 R5, [R12.64] ;  /* 0x000000040c059981 */ /* 0x000126000c1e1500 */
[----:B------:R-:W-:Y:S01]  /*0580*/  ISETP.GE.AND P2, PT, R11, R2, PT ;  /* 0x000000020b00720c */ /* 0x000fe20003f46270 */
[----:B------:R-:W-:Y:S01]  /*0590*/  @!P3 IMAD.MOV.U32 R17, RZ, RZ, 0x2 ;  /* 0x00000002ff11b424 */ /* 0x000fe200078e00ff */
[----:B------:R-:W-:-:S03]  /*05a0*/  PRMT R8, RZ, 0x7610, R8 ;  /* 0x00007610ff087816 */ /* 0x000fc60000000008 */
[----:B------:R-:W-:-:S05]  /*05b0*/  @!P3 IMAD.WIDE.U32 R16, R16, R17, c[0x0][0x180] ;  /* 0x000060001010b625 */ /* 0x000fca00078e0011 */
[----:B------:R5:W3:Y:S03]  /*05c0*/  @!P3 LDG.E.U16 R8, [R16.64] ;  /* 0x000000041008b981 */ /* 0x000ae6000c1e1500 */
[----:B------:R-:W-:Y:S01]  /*05d0*/  @!P2 IMAD.IADD R10, R0, 0x1, R11 ;  /* 0x00000001000aa824 */ /* 0x000fe200078e020b */
[----:B------:R-:W-:-:S04]  /*05e0*/  @!P2 IADD3 R11, R11, 0x80, RZ ;  /* 0x000000800b0ba810 */ /* 0x000fc80007ffe0ff */
[----:B------:R-:W-:Y:S01]  /*05f0*/  ISETP.GE.AND P3, PT, R11, R2, PT ;  /* 0x000000020b00720c */ /* 0x000fe20003f66270 */
[----:B0-----:R-:W-:Y:S01]  /*0600*/  @!P4 IMAD.MOV.U32 R12, RZ, RZ, 0x2 ;  /* 0x00000002ff0cc424 */ /* 0x001fe200078e00ff */
[----:B------:R-:W-:-:S03]  /*0610*/  PRMT R7, RZ, 0x7610, R7 ;  /* 0x00007610ff077816 */ /* 0x000fc60000000007 */
[----:B------:R-:W-:-:S05]  /*0620*/  @!P4 IMAD.WIDE.U32 R12, R9, R12, c[0x0][0x180] ;  /* 0x00006000090cc625 */ /* 0x000fca00078e000c */
[----:B------:R0:W3:Y:S03]  /*0630*/  @!P4 LDG.E.U16 R7, [R12.64] ;  /* 0x000000040c07c981 */ /* 0x0000e6000c1e1500 */
[----:B------:R-:W-:Y:S02]  /*0640*/  @!P3 IADD3 R18, R0, R11, RZ ;  /* 0x0000000b0012b210 */ /* 0x000fe40007ffe0ff */
[----:B------:R-:W-:Y:S01]  /*0650*/  @!P3 IADD3 R11, R11, 0x80, RZ ;  /* 0x000000800b0bb810 */ /* 0x000fe20007ffe0ff */
[----:B-1----:R-:W-:-:S03]  /*0660*/  @!P2 IMAD.MOV.U32 R15, RZ, RZ, 0x2 ;  /* 0x00000002ff0fa424 */ /* 0x002fc600078e00ff */
[----:B------:R-:W-:Y:S01]  /*0670*/  ISETP.GE.AND P1, PT, R11, R2, PT ;  /* 0x000000020b00720c */ /* 0x000fe20003f26270 */
[----:B------:R-:W-:Y:S01]  /*0680*/  @!P2 IMAD.WIDE.U32 R14, R10, R15, c[0x0][0x180] ;  /* 0x000060000a0ea625 */ /* 0x000fe200078e000f */
[----:B------:R-:W-:-:S03]  /*0690*/  PRMT R9, RZ, 0x7610, R9 ;  /* 0x00007610ff097816 */ /* 0x000fc60000000009 */
[----:B-----5:R-:W-:Y:S01]  /*06a0*/  @!P3 IMAD.MOV.U32 R17, RZ, RZ, 0x2 ;  /* 0x00000002ff11b424 */ /* 0x020fe200078e00ff */
[----:B------:R-:W-:Y:S02]  /*06b0*/  PRMT R10, RZ, 0x7610, R10 ;  /* 0x00007610ff0a7816 */ /* 0x000fe4000000000a */
[----:B------:R1:W5:Y:S01]  /*06c0*/  @!P2 LDG.E.U16 R9, [R14.64] ;  /* 0x000000040e09a981 */ /* 0x000362000c1e1500 */
[----:B------:R-:W-:-:S04]  /*06d0*/  @!P3 IMAD.WIDE.U32 R16, R18, R17, c[0x0][0x180] ;  /* 0x000060001210b625 */ /* 0x000fc800078e0011 */
[--C-:B------:R-:W-:Y:S01]  /*06e0*/  @!P1 IMAD.IADD R18, R0, 0x1, R11.reuse ;  /* 0x0000000100129824 */ /* 0x100fe200078e020b */
[----:B------:R1:W5:Y:S01]  /*06f0*/  @!P3 LDG.E.U16 R10, [R16.64] ;  /* 0x00000004100ab981 */ /* 0x000362000c1e1500 */
[----:B------:R-:W-:Y:S01]  /*0700*/  @!P1 IMAD.MOV.U32 R19, RZ, RZ, 0x2 ;  /* 0x00000002ff139424 */ /* 0x000fe200078e00ff */
[----:B------:R-:W-:-:S03]  /*0710*/  PRMT R11, RZ, 0x7610, R11 ;  /* 0x00007610ff0b7816 */ /* 0x000fc6000000000b */
[----:B0-----:R-:W-:-:S05]  /*0720*/  @!P1 IMAD.WIDE.U32 R12, R18, R19, c[0x0][0x180] ;  /* 0x00006000120c9625 */ /* 0x001fca00078e0013 */
[----:B------:R0:W5:Y:S01]  /*0730*/  @!P1 LDG.E.U16 R11, [R12.64] ;  /* 0x000000040c0b9981 */ /* 0x000162000c1e1500 */
[----:B-1----:R-:W-:-:S04]  /*0740*/  IADD3 R15, R3, 0x80, RZ ;  /* 0x00000080030f7810 */ /* 0x002fc80007ffe0ff */
[-C--:B------:R-:W-:Y:S02]  /*0750*/  ISETP.GE.AND P6, PT, R15, R2.reuse, PT ;  /* 0x000000020f00720c */ /* 0x080fe40003fc6270 */
[C---:B------:R-:W-:Y:S02]  /*0760*/  IADD3 R15, R3.reuse, 0x100, RZ ;  /* 0x00000100030f7810 */ /* 0x040fe40007ffe0ff */
[----:B0-----:R-:W-:Y:S02]  /*0770*/  IADD3 R13, R3, 0x180, RZ ;  /* 0x00000180030d7810 */ /* 0x001fe40007ffe0ff */
[-C--:B------:R-:W-:Y:S02]  /*0780*/  ISETP.GE.AND P1, PT, R15, R2.reuse, PT ;  /* 0x000000020f00720c */ /* 0x080fe40003f26270 */
[----:B------:R-:W-:Y:S02]  /*0790*/  ISETP.GE.AND P2, PT, R13, R2, PT ;  /* 0x000000020d00720c */ /* 0x000fe40003f46270 */
[----:B------:R-:W-:-:S03]  /*07a0*/  IADD3 R15, R3, 0x200, RZ ;  /* 0x00000200030f7810 */ /* 0x000fc60007ffe0ff */
[----:B------:R-:W-:Y:S02]  /*07b0*/  @!P6 HADD2.F32 R12, -RZ, c[0x0] [0x168].H0_H0 ;  /* 0x20005a00ff0ce630 */ /* 0x000fe40000004100 */
[----:B------:R-:W-:Y:S01]  /*07c0*/  @!P0 HADD2.F32 R17, -RZ, c[0x0] [0x168].H0_H0 ;  /* 0x20005a00ff118630 */ /* 0x000fe20000004100 */
[----:B------:R-:W-:Y:S02]  /*07d0*/  ISETP.GE.AND P3, PT, R15, R2, PT ;  /* 0x000000020f00720c */ /* 0x000fe40003f66270 */
[----:B------:R-:W-:-:S03]  /*07e0*/  IADD3 R15, R3, 0x280, RZ ;  /* 0x00000280030f7810 */ /* 0x000fc60007ffe0ff */
[----:B------:R-:W-:Y:S01]  /*07f0*/  @!P2 HADD2.F32 R14, -RZ, c[0x0] [0x168].H0_H0 ;  /* 0x20005a00ff0ea630 */ /* 0x000fe20000004100 */
[----:B------:R-:W-:Y:S02]  /*0800*/  ISETP.GE.AND P4, PT, R15, R2, PT ;  /* 0x000000020f00720c */ /* 0x000fe40003f86270 */
[----:B------:R-:W-:-:S04]  /*0810*/  IADD3 R15, R3, 0x300, RZ ;  /* 0x00000300030f7810 */ /* 0x000fc80007ffe0ff */
[----:B------:R-:W-:Y:S02]  /*0820*/  ISETP.GE.AND P5, PT, R15, R2, PT ;  /* 0x000000020f00720c */ /* 0x000fe40003fa6270 */
[----:B------:R-:W-:Y:S01]  /*0830*/  IADD3 R15, R3, 0x380, RZ ;  /* 0x00000380030f7810 */ /* 0x000fe20007ffe0ff */
[----:B------:R-:W-:Y:S01]  /*0840*/  BSSY B0, `(.L_x_2995) ;  /* 0x0000062000007945 */ /* 0x000fe20003800000 */
[----:B------:R-:W-:Y:S01]  /*0850*/  BSSY B1, `(.L_x_2996) ;  /* 0x000005a000017945 */ /* 0x000fe20003800000 */
[----:B--2---:R-:W-:-:S06]  /*0860*/  @!P0 HADD2.F32 R18, -RZ, R4.H0_H0 ;  /* 0x20000004ff128230 */ /* 0x004fcc0000004100 */
[----:B------:R-:W0:Y:S02]  /*0870*/  @!P0 MUFU.LG2 R18, R18 ;  /* 0x0000001200128308 */ /* 0x000e240000000c00 */
[----:B0-----:R-:W-:Y:S01]  /*0880*/  @!P0 FMUL.FTZ R4, R18, R17 ;  /* 0x0000001112048220 */ /* 0x001fe20000410000 */
[----:B------:R-:W-:Y:S02]  /*0890*/  @!P1 HADD2.F32 R17, -RZ, c[0x0] [0x168].H0_H0 ;  /* 0x20005a00ff119630 */ /* 0x000fe40000004100 */
[----:B----4-:R-:W-:-:S06]  /*08a0*/  @!P6 HADD2.F32 R5, -RZ, R5.H0_H0 ;  /* 0x20000005ff05e230 */ /* 0x010fcc0000004100 */
[----:B------:R-:W0:Y:S01]  /*08b0*/  @!P6 MUFU.LG2 R5, R5 ;  /* 0x000000050005e308 */ /* 0x000e220000000c00 */
[----:B---3--:R-:W-:Y:S02]  /*08c0*/  @!P1 HADD2.F32 R6, -RZ, R6.H0_H0 ;  /* 0x20000006ff069230 */ /* 0x008fe40000004100 */
[----:B------:R-:W-:-:S05]  /*08d0*/  @!P2 HADD2.F32 R13, -RZ, R8.H0_H0 ;  /* 0x20000008ff0da230 */ /* 0x000fca0000004100 */
[----:B------:R-:W1:Y:S08]  /*08e0*/  @!P1 MUFU.LG2 R6, R6 ;  /* 0x0000000600069308 */ /* 0x000e700000000c00 */
[----:B------:R-:W2:Y:S01]  /*08f0*/  @!P2 MUFU.LG2 R13, R13 ;  /* 0x0000000d000da308 */ /* 0x000ea20000000c00 */
[----:B0-----:R-:W-:-:S07]  /*0900*/  @!P6 FMUL.FTZ R8, R5, R12 ;  /* 0x0000000c0508e220 */ /* 0x001fce0000410000 */
[----:B------:R-:W0:Y:S01]  /*0910*/  @!P6 MUFU.EX2 R8, R8 ;  /* 0x000000080008e308 */ /* 0x000e220000000800 */
[----:B-1----:R-:W-:Y:S02]  /*0920*/  @!P1 FMUL.FTZ R12, R6, R17 ;  /* 0x00000011060c9220 */ /* 0x002fe40000410000 */
[----:B--2---:R-:W-:Y:S01]  /*0930*/  @!P2 FMUL.FTZ R6, R13, R14 ;  /* 0x0000000e0d06a220 */ /* 0x004fe20000410000 */
[----:B------:R-:W-:-:S06]  /*0940*/  @!P3 HADD2.F32 R13, -RZ, R7.H0_H0 ;  /* 0x20000007ff0db230 */ /* 0x000fcc0000004100 */
[----:B------:R-:W1:Y:S01]  /*0950*/  @!P3 MUFU.LG2 R13, R13 ;  /* 0x0000000d000db308 */ /* 0x000e620000000c00 */
[----:B0-----:R-:W-:Y:S02]  /*0960*/  @!P6 F2FP.PACK_AB R7, RZ, R8 ;  /* 0x00000008ff07e23e */ /* 0x001fe400000000ff */
[----:B------:R-:W-:Y:S01]  /*0970*/  ISETP.GE.AND P6, PT, R15, R2, PT ;  /* 0x000000020f00720c */ /* 0x000fe20003fc6270 */
[----:B-----5:R-:W-:-:S04]  /*0980*/  @!P4 HADD2.F32 R9, -RZ, R9.H0_H0 ;  /* 0x20000009ff09c230 */ /* 0x020fc80000004100 */
[----:B------:R0:W-:Y:S01]  /*0990*/  @!P1 MUFU.EX2 R5, R12 ;  /* 0x0000000c00059308 */ /* 0x0001e20000000800 */
[----:B------:R-:W-:-:S07]  /*09a0*/  @!P5 HADD2.F32 R8, -RZ, R10.H0_H0 ;  /* 0x2000000aff08d230 */ /* 0x000fce0000004100 */
[----:B------:R-:W2:Y:S01]  /*09b0*/  @!P4 MUFU.LG2 R9, R9 ;  /* 0x000000090009c308 */ /* 0x000ea20000000c00 */
[----:B0-----:R-:W-:-:S05]  /*09c0*/  @!P3 HADD2.F32 R12, -RZ, c[0x0] [0x168].H0_H0 ;  /* 0x20005a00ff0cb630 */ /* 0x001fca0000004100 */
[----:B-1----:R-:W-:Y:S01]  /*09d0*/  @!P3 FMUL.FTZ R10, R13, R12 ;  /* 0x0000000c0d0ab220 */ /* 0x002fe20000410000 */
[----:B------:R-:W-:Y:S01]  /*09e0*/  @!P6 HADD2.F32 R13, -RZ, R11.H0_H0 ;  /* 0x2000000bff0de230 */ /* 0x000fe20000004100 */
[----:B------:R-:W0:Y:S01]  /*09f0*/  @!P5 MUFU.LG2 R8, R8 ;  /* 0x000000080008d308 */ /* 0x000e220000000c00 */
[----:B------:R-:W-:-:S07]  /*0a00*/  @!P4 HADD2.F32 R12, -RZ, c[0x0] [0x168].H0_H0 ;  /* 0x20005a00ff0cc630 */ /* 0x000fce0000004100 */
[----:B------:R-:W1:Y:S01]  /*0a10*/  @!P0 MUFU.EX2 R4, R4 ;  /* 0x0000000400048308 */ /* 0x000e620000000800 */
[----:B--2---:R-:W-:Y:S01]  /*0a20*/  @!P4 FMUL.FTZ R11, R9, R12 ;  /* 0x0000000c090bc220 */ /* 0x004fe20000410000 */
[----:B------:R-:W-:-:S06]  /*0a30*/  @!P5 HADD2.F32 R9, -RZ, c[0x0] [0x168].H0_H0 ;  /* 0x20005a00ff09d630 */ /* 0x000fcc0000004100 */
[----:B------:R-:W2:Y:S01]  /*0a40*/  @!P6 MUFU.LG2 R13, R13 ;  /* 0x0000000d000de308 */ /* 0x000ea20000000c00 */
[----:B0-----:R-:W-:Y:S01]  /*0a50*/  @!P5 FMUL.FTZ R12, R8, R9 ;  /* 0x00000009080cd220 */ /* 0x001fe20000410000 */
[----:B------:R-:W-:Y:S01]  /*0a60*/  @!P6 HADD2.F32 R14, -RZ, c[0x0] [0x168].H0_H0 ;  /* 0x20005a00ff0ee630 */ /* 0x000fe20000004100 */
[----:B------:R-:W-:Y:S02]  /*0a70*/  @!P0 IMAD.IADD R9, R0, 0x1, R3 ;  /* 0x0000000100098824 */ /* 0x000fe400078e0203 */
[----:B------:R-:W-:Y:S01]  /*0a80*/  @!P0 IMAD.MOV.U32 R8, RZ, RZ, 0x2 ;  /* 0x00000002ff088424 */ /* 0x000fe200078e00ff */
[----:B-1----:R-:W-:-:S03]  /*0a90*/  @!P0 F2FP.PACK_AB R4, RZ, R4 ;  /* 0x00000004ff04823e */ /* 0x002fc600000000ff */
[----:B------:R-:W-:Y:S01]  /*0aa0*/  @!P0 IMAD.WIDE.U32 R8, R9, R8, c[0x0][0x178] ;  /* 0x00005e0009088625 */ /* 0x000fe200078e0008 */
[----:B------:R-:W-:Y:S02]  /*0ab0*/  @!P0 IADD3 R3, R3, 0x80, RZ ;  /* 0x0000008003038810 */ /* 0x000fe40007ffe0ff */
[----:B------:R-:W-:Y:S01]  /*0ac0*/  PRMT R16, R4, 0x7610, R16 ;  /* 0x0000761004107816 */ /* 0x000fe20000000010 */
[----:B------:R-:W0:Y:S01]  /*0ad0*/  @!P2 MUFU.EX2 R6, R6 ;  /* 0x000000060006a308 */ /* 0x000e220000000800 */
[----:B--2---:R-:W-:-:S03]  /*0ae0*/  @!P6 FMUL.FTZ R13, R13, R14 ;  /* 0x0000000e0d0de220 */ /* 0x004fc60000410000 */
[----:B------:R1:W-:Y:S01]  /*0af0*/  @!P0 STG.E.U16 [R8.64], R16 ;  /* 0x0000001008008986 */ /* 0x0003e2000c101504 */
[----:B------:R-:W-:-:S03]  /*0b00*/  ISETP.GE.AND P0, PT, R3, R2, PT ;  /* 0x000000020300720c */ /* 0x000fc60003f06270 */
[----:B------:R-:W2:Y:S08]  /*0b10*/  @!P3 MUFU.EX2 R10, R10 ;  /* 0x0000000a000ab308 */ /* 0x000eb00000000800 */
[----:B------:R-:W3:Y:S08]  /*0b20*/  @!P4 MUFU.EX2 R11, R11 ;  /* 0x0000000b000bc308 */ /* 0x000ef00000000800 */
[----:B------:R-:W4:Y:S08]  /*0b30*/  @!P5 MUFU.EX2 R12, R12 ;  /* 0x0000000c000cd308 */ /* 0x000f300000000800 */
[----:B------:R-:W5:Y:S01]  /*0b40*/  @!P6 MUFU.EX2 R4, R13 ;  /* 0x0000000d0004e308 */ /* 0x000f620000000800 */
[----:B------:R-:W-:-:S02]  /*0b50*/  @!P1 F2FP.PACK_AB R14, RZ, R5 ;  /* 0x00000005ff0e923e */ /* 0x000fc400000000ff */
[----:B0-----:R-:W-:Y:S02]  /*0b60*/  @!P2 F2FP.PACK_AB R15, RZ, R6 ;  /* 0x00000006ff0fa23e */ /* 0x001fe400000000ff */
[----:B--2---:R-:W-:Y:S02]  /*0b70*/  @!P3 F2FP.PACK_AB R10, RZ, R10 ;  /* 0x0000000aff0ab23e */ /* 0x004fe400000000ff */
[----:B---3--:R-:W-:Y:S02]  /*0b80*/  @!P4 F2FP.PACK_AB R6, RZ, R11 ;  /* 0x0000000bff06c23e */ /* 0x008fe400000000ff */
[----:B----4-:R-:W-:Y:S02]  /*0b90*/  @!P5 F2FP.PACK_AB R5, RZ, R12 ;  /* 0x0000000cff05d23e */ /* 0x010fe400000000ff */
[----:B-----5:R-:W-:Y:S01]  /*0ba0*/  @!P6 F2FP.PACK_AB R4, RZ, R4 ;  /* 0x00000004ff04e23e */ /* 0x020fe200000000ff */
[----:B------:R-:W-:Y:S05]  /*0bb0*/  @P0 BRA `(.L_x_2997) ;  /* 0x000000c000000947 */ /* 0x000fea0003800000 */
[----:B-1----:R-:W-:Y:S01]  /*0bc0*/  HFMA2.MMA R9, -RZ, RZ, 0, 1.1920928955078125e-07 ;  /* 0x00000002ff097435 */ /* 0x002fe200000001ff */
[----:B------:R-:W-:Y:S01]  /*0bd0*/  IMAD.IADD R8, R0, 0x1, R3 ;  /* 0x0000000100087824 */ /* 0x000fe200078e0203 */
[----:B------:R-:W-:-:S04]  /*0be0*/  IADD3 R3, R3, 0x80, RZ ;  /* 0x0000008003037810 */ /* 0x000fc80007ffe0ff */
[----:B------:R-:W-:-:S04]  /*0bf0*/  ISETP.GE.AND P0, PT, R3, R2, PT ;  /* 0x000000020300720c */ /* 0x000fc80003f06270 */
[----:B------:R-:W-:-:S05]  /*0c00*/  IMAD.WIDE.U32 R8, R8, R9, c[0x0][0x178] ;  /* 0x00005e0008087625 */ /* 0x000fca00078e0009 */
[----:B------:R0:W-:Y:S04]  /*0c10*/  STG.E.U16 [R8.64], R7 ;  /* 0x0000000708007986 */ /* 0x0001e8000c101504 */
[----:B------:R-:W-:Y:S05]  /*0c20*/  @P0 BRA `(.L_x_2998) ;  /* 0x000000c000000947 */ /* 0x000fea0003800000 */
[----:B0-----:R-:W-:Y:S01]  /*0c30*/  IMAD.IADD R8, R0, 0x1, R3 ;  /* 0x0000000100087824 */ /* 0x001fe200078e0203 */
[----:B------:R-:W-:Y:S01]  /*0c40*/  IADD3 R3, R3, 0x80, RZ ;  /* 0x0000008003037810 */ /* 0x000fe20007ffe0ff */
[----:B------:R-:W-:-:S04]  /*0c50*/  IMAD.MOV.U32 R9, RZ, RZ, 0x2 ;  /* 0x00000002ff097424 */ /* 0x000fc800078e00ff */
[----:B------:R-:W-:-:S05]  /*0c60*/  IMAD.WIDE.U32 R8, R8, R9, c[0x0][0x178] ;  /* 0x00005e0008087625 */ /* 0x000fca00078e0009 */
[----:B------:R0:W-:Y:S02]  /*0c70*/  STG.E.U16 [R8.64], R14 ;  /* 0x0000000e08007986 */ /* 0x0001e4000c101504 */
.L_x_2997:
[----:B-1----:R-:W-:-:S13]  /*0c80*/  ISETP.GE.AND P0, PT, R3, R2, PT ;  /* 0x000000020300720c */ /* 0x002fda0003f06270 */
[----:B------:R-:W-:Y:S05]  /*0c90*/  @P0 BRA `(.L_x_2999) ;  /* 0x000000c000000947 */ /* 0x000fea0003800000 */
[----:B0-----:R-:W-:Y:S01]  /*0ca0*/  IMAD.IADD R8, R0, 0x1, R3 ;  /* 0x0000000100087824 */ /* 0x001fe200078e0203 */
[----:B------:R-:W-:Y:S01]  /*0cb0*/  IADD3 R3, R3, 0x80, RZ ;  /* 0x0000008003037810 */ /* 0x000fe20007ffe0ff */
[----:B------:R-:W-:-:S04]  /*0cc0*/  IMAD.MOV.U32 R9, RZ, RZ, 0x2 ;  /* 0x00000002ff097424 */ /* 0x000fc800078e00ff */
[----:B------:R-:W-:-:S05]  /*0cd0*/  IMAD.WIDE.U32 R8, R8, R9, c[0x0][0x178] ;  /* 0x00005e0008087625 */ /* 0x000fca00078e0009 */
[----:B------:R0:W-:Y:S02]  /*0ce0*/  STG.E.U16 [R8.64], R15 ;  /* 0x0000000f08007986 */ /* 0x0001e4000c101504 */
.L_x_2998:
[----:B------:R-:W-:-:S13]  /*0cf0*/  ISETP.GE.AND P0, PT, R3, R2, PT ;  /* 0x000000020300720c */ /* 0x000fda0003f06270 */
[----:B------:R-:W-:Y:S05]  /*0d00*/  @P0 BRA `(.L_x_3000) ;  /* 0x000000e000000947 */ /* 0x000fea0003800000 */
[----:B0-----:R-:W-:Y:S01]  /*0d10*/  IMAD.IADD R8, R0, 0x1, R3 ;  /* 0x0000000100087824 */ /* 0x001fe200078e0203 */
[----:B------:R-:W-:Y:S01]  /*0d20*/  IADD3 R3, R3, 0x80, RZ ;  /* 0x0000008003037810 */ /* 0x000fe20007ffe0ff */
[----:B------:R-:W-:-:S04]  /*0d30*/  IMAD.MOV.U32 R9, RZ, RZ, 0x2 ;  /* 0x00000002ff097424 */ /* 0x000fc800078e00ff */
[----:B------:R-:W-:-:S05]  /*0d40*/  IMAD.WIDE.U32 R8, R8, R9, c[0x0][0x178] ;  /* 0x00005e0008087625 */ /* 0x000fca00078e0009 */
[----:B------:R0:W-:Y:S02]  /*0d50*/  STG.E.U16 [R8.64], R10 ;  /* 0x0000000a08007986 */ /* 0x0001e4000c101504 */
.L_x_2999:
[----:B------:R-:W-:-:S13]  /*0d60*/  ISETP.GE.AND P0, PT, R3, R2, PT ;  /* 0x000000020300720c */ /* 0x000fda0003f06270 */
[----:B------:R-:W-:Y:S01]  /*0d70*/  @P0 BREAK B1 ;  /* 0x0000000000010942 */ /* 0x000fe20003800000 */
[----:B------:R-:W-:Y:S05]  /*0d80*/  @P0 BRA `(.L_x_3001) ;  /* 0x000000d000000947 */ /* 0x000fea0003800000 */
[----:B------:R-:W-:Y:S01]  /*0d90*/  IADD3 R7, R0, R3, RZ ;  /* 0x0000000300077210 */ /* 0x000fe20007ffe0ff */
[----:B0-----:R-:W-:Y:S01]  /*0da0*/  IMAD.MOV.U32 R8, RZ, RZ, 0x2 ;  /* 0x00000002ff087424 */ /* 0x001fe200078e00ff */
[----:B------:R-:W-:Y:S02]  /*0db0*/  PRMT R9, R6, 0x7610, R9 ;  /* 0x0000761006097816 */ /* 0x000fe40000000009 */
[----:B------:R-:W-:Y:S01]  /*0dc0*/  IADD3 R3, R3, 0x80, RZ ;  /* 0x0000008003037810 */ /* 0x000fe20007ffe0ff */
[----:B------:R-:W-:-:S05]  /*0dd0*/  IMAD.WIDE.U32 R6, R7, R8, c[0x0][0x178] ;  /* 0x00005e0007067625 */ /* 0x000fca00078e0008 */
[----:B------:R0:W-:Y:S02]  /*0de0*/  STG.E.U16 [R6.64], R9 ;  /* 0x0000000906007986 */ /* 0x0001e4000c101504 */
.L_x_3000:
[----:B------:R-:W-:Y:S05]  /*0df0*/  BSYNC B1 ;  /* 0x0000000000017941 */ /* 0x000fea0003800000 */
.L_x_2996:
[----:B------:R-:W-:-:S13]  /*0e00*/  ISETP.GE.AND P0, PT, R3, R2, PT ;  /* 0x000000020300720c */ /* 0x000fda0003f06270 */
[----:B0-----:R-:W-:Y:S01]  /*0e10*/  @!P0 IMAD.IADD R6, R0, 0x1, R3 ;  /* 0x0000000100068824 */ /* 0x001fe200078e0203 */
[----:B------:R-:W-:Y:S01]  /*0e20*/  @!P0 IADD3 R3, R3, 0x80, RZ ;  /* 0x0000008003038810 */ /* 0x000fe20007ffe0ff */
[----:B------:R-:W-:-:S04]  /*0e30*/  @!P0 IMAD.MOV.U32 R7, RZ, RZ, 0x2 ;  /* 0x00000002ff078424 */ /* 0x000fc800078e00ff */
[----:B------:R-:W-:-:S05]  /*0e40*/  @!P0 IMAD.WIDE.U32 R6, R6, R7, c[0x0][0x178] ;  /* 0x00005e0006068625 */ /* 0x000fca00078e0007 */
[----:B------:R0:W-:Y:S02]  /*0e50*/  @!P0 STG.E.U16 [R6.64], R5 ;  /* 0x0000000506008986 */ /* 0x0001e4000c101504 */
.L_x_3001:
[----:B------:R-:W-:Y:S05]  /*0e60*/  BSYNC B0 ;  /* 0x0000000000007941 */ /* 0x000fea0003800000 */
.L_x_2995:
        /* <DEDUP_REMOVED lines=8> */
.L_x_3002:
        /* <DEDUP_REMOVED lines=9> */
.L_x_61629:


//--------------------- .text._ZN2at6native29vectorized_elementwise_kernelILi4EZNS0_50_GLOBAL__N__2680c7bb_12_PowKernel_cu_b2145a98_318429pow_tensor_scalar_kernel_implIN3c104HalfES5_EEvRNS_18TensorIteratorBaseET0_EUlS5_E2_St5arrayIPcLm2EEEEviS8_T1_ --------------------------
	.section	.text._ZN2at6native29vectorized_elementwise_kernelILi4EZNS0_50_GLOBAL__N__2680c7bb_12_PowKernel_cu_b2145a98_318429pow_tensor_scalar_kernel_implIN3c104HalfES5_EEvRNS_18TensorIteratorBaseET0_EUlS5_E2_St5arrayIPcLm2EEEEviS8_T1_,"ax",@progbits
	.sectioninfo	@"SHI_REGISTERS=23"
	.align	128
        .global         _ZN2at6native29vectorized_elementwise_kernelILi4EZNS0_50_GLOBAL__N__2680c7bb_12_PowKernel_cu_b2145a98_318429pow_tensor_scalar_kernel_implIN3c104HalfES5_EEvRNS_18TensorIteratorBaseET0_EUlS5_E2_St5arrayIPcLm2EEEEviS8_T1_
        .type           _ZN2at6native29vectorized_elementwise_kernelILi4EZNS0_50_GLOBAL__N__2680c7bb_12_PowKernel_cu_b2145a98_318429pow_tensor_scalar_kernel_implIN3c104HalfES5_EEvRNS_18TensorIteratorBaseET0_EUlS5_E2_St5arrayIPcLm2EEEEviS8_T1_,@function
        .size           _ZN2at6native29vectorized_elementwise_kernelILi4EZNS0_50_GLOBAL__N__2680c7bb_12_PowKernel_cu_b2145a98_318429pow_tensor_scalar_kernel_implIN3c104HalfES5_EEvRNS_18TensorIteratorBaseET0_EUlS5_E2_St5arrayIPcLm2EEEEviS8_T1_,(.L_x_61630 - _ZN2at6native29vectorized_elementwise_kernelILi4EZNS0_50_GLOBAL__N__2680c7bb_12_PowKernel_cu_b2145a98_318429pow_tensor_scalar_kernel_implIN3c104HalfES5_EEvRNS_18TensorIteratorBaseET0_EUlS5_E2_St5arrayIPcLm2EEEEviS8_T1_)
        .other          _ZN2at6native29vectorized_elementwise_kernelILi4EZNS0_50_GLOBAL__N__2680c7bb_12_PowKernel_cu_b2145a98_318429pow_tensor_scalar_kernel_implIN3c104HalfES5_EEvRNS_18TensorIteratorBaseET0_EUlS5_E2_St5arrayIPcLm2EEEEviS8_T1_,@"STO_CUDA_ENTRY STV_DEFAULT"
_ZN2at6native29vectorized_elementwise_kernelILi4EZNS0_50_GLOBAL__N__2680c7bb_12_PowKernel_cu_b2145a98_318429pow_tensor_scalar_kernel_implIN3c104HalfES5_EEvRNS_18TensorIteratorBaseET0_EUlS5_E2_St5arrayIPcLm2EEEEviS8_T1_:
.text._ZN2at6native29vectorized_elementwise_kernelILi4EZNS0_50_GLOBAL__N__2680c7bb_12_PowKernel_cu_b2145a98_318429pow_tensor_scalar_kernel_implIN3c104HalfES5_EEvRNS_18TensorIteratorBaseET0_EUlS5_E2_St5arrayIPcLm2EEEEviS8_T1_:
        /* <DEDUP_REMOVED lines=12> */
[----:B------:R-:W3:Y:S01]  /*00c0*/  LDG.E.64 R4, [R6.64+0x400] ;  /* 0x0004000406047981 */ /* 0x000ee2000c1e1b00 */
[----:B--2---:R-:W-:Y:S02]  /*00d0*/  HADD2.F32 R8, -RZ, R12.H0_H0 ;  /* 0x2000000cff087230 */ /* 0x004fe40000004100 */
[----:B------:R-:W-:Y:S02]  /*00e0*/  HADD2.F32 R11, -RZ, R13.H0_H0 ;  /* 0x2000000dff0b7230 */ /* 0x000fe40000004100 */
[--C-:B---3--:R-:W-:Y:S02]  /*00f0*/  HADD2.F32 R15, -RZ, R4.reuse.H0_H0 ;  /* 0x20000004ff0f7230 */ /* 0x108fe40000004100 */
[----:B------:R-:W-:Y:S01]  /*0100*/  HADD2.F32 R6, -RZ, R4.H1_H1 ;  /* 0x30000004ff067230 */ /* 0x000fe20000004100 */
[----:B------:R-:W0:Y:S01]  /*0110*/  MUFU.LG2 R8, R8 ;  /* 0x0000000800087308 */ /* 0x000e220000000c00 */
[----:B------:R-:W-:-:S02]  /*0120*/  HADD2.F32 R7, -RZ, R5.H0_H0 ;  /* 0x20000005ff077230 */ /* 0x000fc40000004100 */
[----:B------:R-:W-:Y:S02]  /*0130*/  HADD2.F32 R9, -RZ, R12.H1_H1 ;  /* 0x3000000cff097230 */ /* 0x000fe40000004100 */
[----:B------:R-:W-:Y:S02]  /*0140*/  HADD2.F32 R13, -RZ, R13.H1_H1 ;  /* 0x3000000dff0d7230 */ /* 0x000fe40000004100 */
[----:B------:R-:W-:Y:S01]  /*0150*/  HADD2.F32 R17, -RZ, R5.H1_H1 ;  /* 0x30000005ff117230 */ /* 0x000fe20000004100 */
[----:B------:R-:W1:Y:S01]  /*0160*/  MUFU.LG2 R12, R11 ;  /* 0x0000000b000c7308 */ /* 0x000e620000000c00 */
[----:B------:R-:W-:-:S07]  /*0170*/  HADD2.F32 R5, -RZ, c[0x0] [0x168].H0_H0 ;  /* 0x20005a00ff057630 */ /* 0x000fce0000004100 */
[----:B------:R-:W2:Y:S01]  /*0180*/  MUFU.LG2 R16, R15 ;  /* 0x0000000f00107308 */ /* 0x000ea20000000c00 */
[----:B0-----:R-:W-:-:S07]  /*0190*/  FMUL.FTZ R4, R5, R8 ;  /* 0x0000000805047220 */ /* 0x001fce0000410000 */
        /* <DEDUP_REMOVED lines=9> */
[C---:B--2---:R-:W-:Y:S02]  /*0230*/  FMUL.FTZ R14, R5.reuse, R14 ;  /* 0x0000000e050e7220 */ /* 0x044fe40000410000 */
[----:B0-----:R-:W-:-:S05]  /*0240*/  FMUL.FTZ R8, R5, R6 ;  /* 0x0000000605087220 */ /* 0x001fca0000410000 */
[----:B------:R-:W-:Y:S01]  /*0250*/  MUFU.EX2 R4, R4 ;  /* 0x0000000400047308 */ /* 0x000fe20000000800 */
[----:B------:R-:W-:-:S04]  /*0260*/  IMAD.WIDE.U32 R6, R0, R3, c[0x0][0x178] ;  /* 0x00005e0000067625 */ /* 0x000fc800078e0003 */
[----:B-1----:R-:W-:-:S03]  /*0270*/  FMUL.FTZ R20, R5, R20 ;  /* 0x0000001405147220 */ /* 0x002fc60000410000 */
[----:B------:R-:W0:Y:S01]  /*0280*/  MUFU.EX2 R9, R10 ;  /* 0x0000000a00097308 */ /* 0x000e220000000800 */
[----:B------:R-:W-:-:S07]  /*0290*/  IMAD.WIDE R6, R2, 0x8, R6 ;  /* 0x0000000802067825 */ /* 0x000fce00078e0206 */
[----:B------:R-:W-:Y:S08]  /*02a0*/  MUFU.EX2 R12, R12 ;  /* 0x0000000c000c7308 */ /* 0x000ff00000000800 */
[----:B------:R-:W1:Y:S01]  /*02b0*/  MUFU.EX2 R11, R14 ;  /* 0x0000000e000b7308 */ /* 0x000e620000000800 */
[----:B0-----:R-:W-:-:S07]  /*02c0*/  F2FP.PACK_AB R10, R9, R4 ;  /* 0x00000004090a723e */ /* 0x001fce00000000ff */
[----:B------:R-:W-:Y:S08]  /*02d0*/  MUFU.EX2 R16, R16 ;  /* 0x0000001000107308 */ /* 0x000ff00000000800 */
[----:B------:R-:W0:Y:S01]  /*02e0*/  MUFU.EX2 R13, R8 ;  /* 0x00000008000d7308 */ /* 0x000e220000000800 */
[----:B-1----:R-:W-:-:S05]  /*02f0*/  F2FP.PACK_AB R11, R11, R12 ;  /* 0x0000000c0b0b723e */ /* 0x002fca00000000ff */
[----:B------:R-:W-:Y:S02]  /*0300*/  STG.E.64 [R6.64], R10 ;  /* 0x0000000a06007986 */ /* 0x000fe4000c101b04 */
[----:B------:R-:W-:Y:S08]  /*0310*/  MUFU.EX2 R18, R18 ;  /* 0x0000001200127308 */ /* 0x000ff00000000800 */
[----:B------:R-:W1:Y:S01]  /*0320*/  MUFU.EX2 R5, R20 ;  /* 0x0000001400057308 */ /* 0x000e620000000800 */
[----:B0-----:R-:W-:-:S02]  /*0330*/  F2FP.PACK_AB R4, R13, R16 ;  /* 0x000000100d04723e */ /* 0x001fc400000000ff */
[----:B-1----:R-:W-:-:S05]  /*0340*/  F2FP.PACK_AB R5, R5, R18 ;  /* 0x000000120505723e */ /* 0x002fca00000000ff */
[----:B------:R-:W-:Y:S01]  /*0350*/  STG.E.64 [R6.64+0x400], R4 ;  /* 0x0004000406007986 */ /* 0x000fe2000c101b04 */
[----:B------:R-:W-:Y:S05]  /*0360*/  EXIT ;  /* 0x000000000000794d */ /* 0x000fea0003800000 */
.L_x_3003:
        /* <DEDUP_REMOVED lines=141> */
.L_x_3006:
[----:B-1----:R-:W-:-:S13]  /*0c40*/  ISETP.GE.AND P0, PT, R3, R2, PT ;  /* 0x000000020300720c */ /* 0x002fda0003f06270 */
[----:B------:R-:W-:Y:S05]  /*0c50*/  @P0 BRA `(.L_x_3008) ;  /* 0x000000c000000947 */ /* 0x000fea0003800000 */
[----:B0-----:R-:W-:Y:S01]  /*0c60*/  IMAD.IADD R8, R0, 0x1, R3 ;  /* 0x0000000100087824 */ /* 0x001fe200078e0203 */
[----:B------:R-:W-:Y:S01]  /*0c70*/  IADD3 R3, R3, 0x80, RZ ;  /* 0x0000008003037810 */ /* 0x000fe20007ffe0ff */
[----:B------:R-:W-:-:S04]  /*0c80*/  IMAD.MOV.U32 R9, RZ, RZ, 0x2 ;  /* 0x00000002ff097424 */ /* 0x000fc800078e00ff */
[----:B------:R-:W-:-:S05]  /*0c90*/  IMAD.WIDE.U32 R8, R8, R9, c[0x0][0x178] ;  /* 0x00005e0008087625 */ /* 0x000fca00078e0009 */
[----:B------:R0:W-:Y:S02]  /*0ca0*/  STG.E.U16 [R8.64], R15 ;  /* 0x0000000f08007986 */ /* 0x0001e4000c101504 */
.L_x_3007:
[----:B------:R-:W-:-:S13]  /*0cb0*/  ISETP.GE.AND P0, PT, R3, R2, PT ;  /* 0x000000020300720c */ /* 0x000fda0003f06270 */
[----:B------:R-:W-:Y:S05]  /*0cc0*/  @P0 BRA `(.L_x_3009) ;  /* 0x000000e000000947 */ /* 0x000fea0003800000 */
[----:B0-----:R-:W-:Y:S01]  /*0cd0*/  IMAD.IADD R8, R0, 0x1, R3 ;  /* 0x0000000100087824 */ /* 0x001fe200078e0203 */
[----:B------:R-:W-:Y:S01]  /*0ce0*/  IADD3 R3, R3, 0x80, RZ ;  /* 0x0000008003037810 */ /* 0x000fe20007ffe0ff */
[----:B------:R-:W-:-:S04]  /*0cf0*/  IMAD.MOV.U32 R9, RZ, RZ, 0x2 ;  /* 0x00000002ff097424 */ /* 0x000fc800078e00ff */
[----:B------:R-:W-:-:S05]  /*0d00*/  IMAD.WIDE.U32 R8, R8, R9, c[0x0][0x178] ;  /* 0x00005e0008087625 */ /* 0x000fca00078e0009 */
[----:B------:R0:W-:Y:S02]  /*0d10*/  STG.E.U16 [R8.64], R10 ;  /* 0x0000000a08007986 */ /* 0x0001e4000c101504 */
.L_x_3008:
        /* <DEDUP_REMOVED lines=9> */
.L_x_3009:
[----:B------:R-:W-:Y:S05]  /*0db0*/  BSYNC B1 ;  /* 0x0000000000017941 */ /* 0x000fea0003800000 */
.L_x_3005:
[----:B------:R-:W-:-:S13]  /*0dc0*/  ISETP.GE.AND P0, PT, R3, R2, PT ;  /* 0x000000020300720c */ /* 0x000fda0003f06270 */
[----:B0-----:R-:W-:Y:S01]  /*0dd0*/  @!P0 IMAD.IADD R6, R0, 0x1, R3 ;  /* 0x0000000100068824 */ /* 0x001fe200078e0203 */
[----:B------:R-:W-:Y:S01]  /*0de0*/  @!P0 IADD3 R3, R3, 0x80, RZ ;  /* 0x0000008003038810 */ /* 0x000fe20007ffe0ff */
[----:B------:R-:W-:-:S04]  /*0df0*/  @!P0 IMAD.MOV.U32 R7, RZ, RZ, 0x2 ;  /* 0x00000002ff078424 */ /* 0x000fc800078e00ff */
[----:B------:R-:W-:-:S05]  /*0e00*/  @!P0 IMAD.WIDE.U32 R6, R6, R7, c[0x0][0x178] ;  /* 0x00005e0006068625 */ /* 0x000fca00078e0007 */
[----:B------:R0:W-:Y:S02]  /*0e10*/  @!P0 STG.E.U16 [R6.64], R5 ;  /* 0x0000000506008986 */ /* 0x0001e4000c101504 */
.L_x_3010:
[----:B------:R-:W-:Y:S05]  /*0e20*/  BSYNC B0 ;  /* 0x0000000000007941 */ /* 0x000fea0003800000 */
.L_x_3004:
        /* <DEDUP_REMOVED lines=8> */
.L_x_3011:
        /* <DEDUP_REMOVED lines=13> */
.L_x_61630:


//--------------------- .text._ZN2at6native29vectorized_elementwise_kernelILi8EZNS0_50_GLOBAL__N__2680c7bb_12_PowKernel_cu_b2145a98_318429pow_tensor_scalar_kernel_implIN3c104HalfES5_EEvRNS_18TensorIteratorBaseET0_EUlS5_E2_St5arrayIPcLm2EEEEviS8_T1_ --------------------------
	.section	.text._ZN2at6native29vectorized_elementwise_kernelILi8EZNS0_50_GLOBAL__N__2680c7bb_12_PowKernel_cu_b2145a98_318429pow_tensor_scalar_kernel_implIN3c104HalfES5_EEvRNS_18TensorIteratorBaseET0_EUlS5_E2_St5arrayIPcLm2EEEEviS8_T1_,"ax",@progbits
	.sectioninfo	@"SHI_REGISTERS=4"
	.align	128
        .global         _ZN2at6native29vectorized_elementwise_kernelILi8EZNS0_50_GLOBAL__N__2680c7bb_12_PowKernel_cu_b2145a98_318429pow_tensor_scalar_kernel_implIN3c104HalfES5_EEvRNS_18TensorIteratorBaseET0_EUlS5_E2_St5arrayIPcLm2EEEEviS8_T1_
        .type           _ZN2at6native29vectorized_elementwise_kernelILi8EZNS0_50_GLOBAL__N__2680c7bb_12_PowKernel_cu_b2145a98_318429pow_tensor_scalar_kernel_implIN3c104HalfES5_EEvRNS_18TensorIteratorBaseET0_EUlS5_E2_St5arrayIPcLm2EEEEviS8_T1_,@function
        .size           _ZN2at6native29vectorized_elementwise_kernelILi8EZNS0_50_GLOBAL__N__2680c7bb_12_PowKernel_cu_b2145a98_318429pow_tensor_scalar_kernel_implIN3c104HalfES5_EEvRNS_18TensorIteratorBaseET0_EUlS5_E2_St5arrayIPcLm2EEEEviS8_T1_,(.L_x_61631 - _ZN2at6native29vectorized_elementwise_kernelILi8EZNS0_50_GLOBAL__N__2680c7bb_12_PowKernel_cu_b2145a98_318429pow_tensor_scalar_kernel_implIN3c104HalfES5_EEvRNS_18TensorIteratorBaseET0_EUlS5_E2_St5arrayIPcLm2EEEEviS8_T1_)
        .other          _ZN2at6native29vectorized_elementwise_kernelILi8EZNS0_50_GLOBAL__N__2680c7bb_12_PowKernel_cu_b2145a98_318429pow_tensor_scalar_kernel_implIN3c104HalfES5_EEvRNS_18TensorIteratorBaseET0_EUlS5_E2_St5arrayIPcLm2EEEEviS8_T1_,@"STO_CUDA_ENTRY STV_DEFAULT"
_ZN2at6native29vectorized_elementwise_kernelILi8EZNS0_50_GLOBAL__N__2680c7bb_12_PowKernel_cu_b2145a98_318429pow_tensor_scalar_kernel_implIN3c104HalfES5_EEvRNS_18TensorIteratorBaseET0_EUlS5_E2_St5arrayIPcLm2EEEEviS8_T1_:
.text._ZN2at6native29vectorized_elementwise_kernelILi8EZNS0_50_GLOBAL__N__2680c7bb_12_PowKernel_cu_b2145a98_318429pow_tensor_scalar_kernel_implIN3c104HalfES5_EEvRNS_18TensorIteratorBaseET0_EUlS5_E2_St5arrayIPcLm2EEEEviS8_T1_:
[----:B------:R-:W-:Y:S02]  /*0000*/  MOV R1, c[0x0][0x28] ;  /* 0x00000a0000017a02 */ /* 0x000fe40000000f00 */
[----:B------:R-:W-:Y:S05]  /*0010*/  EXIT ;  /* 0x000000000000794d */ /* 0x000fea0003800000 */
.L_x_3012:
        /* <DEDUP_REMOVED lines=14> */
.L_x_61631:


//--------------------- .text._ZN2at6native18elementwise_kernelILi128ELi4EZNS0_15gpu_kernel_implIZNS0_50_GLOBAL__N__2680c7bb_12_PowKernel_cu_b2145a98_318429pow_tensor_scalar_kernel_implIN3c104HalfES6_EEvRNS_18TensorIteratorBaseET0_EUlS6_E1_EEvS8_RKT_EUliE_EEviT1_ --------------------------
	.section	.text._ZN2at6native18elementwise_kernelILi128ELi4EZNS0_15gpu_kernel_implIZNS0_50_GLOBAL__N__2680c7bb_12_PowKernel_cu_b2145a98_318429pow_tensor_scalar_kernel_implIN3c104HalfES6_EEvRNS_18TensorIteratorBaseET0_EUlS6_E1_EEvS8_RKT_EUliE_EEviT1_,"ax",@progbits
	.sectioninfo	@"SHI_REGISTERS=26"
	.align	128
        .global         _ZN2at6native18elementwise_kernelILi128ELi4EZNS0_15gpu_kernel_implIZNS0_50_GLOBAL__N__2680c7bb_12_PowKernel_cu_b2145a98_318429pow_tensor_scalar_kernel_implIN3c104HalfES6_EEvRNS_18TensorIteratorBaseET0_EUlS6_E1_EEvS8_RKT_EUliE_EEviT1_
        .type           _ZN2at6native18elementwise_kernelILi128ELi4EZNS0_15gpu_kernel_implIZNS0_50_GLOBAL__N__2680c7bb_12_PowKernel_cu_b2145a98_318429pow_tensor_scalar_kernel_implIN3c104HalfES6_EEvRNS_18TensorIteratorBaseET0_EUlS6_E1_EEvS8_RKT_EUliE_EEviT1_,@function
        .size           _ZN2at6native18elementwise_kernelILi128ELi4EZNS0_15gpu_kernel_implIZNS0_50_GLOBAL__N__2680c7bb_12_PowKernel_cu_b2145a98_318429pow_tensor_scalar_kernel_implIN3c104HalfES6_EEvRNS_18TensorIteratorBaseET0_EUlS6_E1_EEvS8_RKT_EUliE_EEviT1_,(.L_x_61489 - _ZN2at6native18elementwise_kernelILi128ELi4EZNS0_15gpu_kernel_implIZNS0_50_GLOBAL__N__2680c7bb_12_PowKernel_cu_b2145a98_318429pow_tensor_scalar_kernel_implIN3c104HalfES6_EEvRNS_18TensorIteratorBaseET0_EUlS6_E1_EEvS8_RKT_EUliE_EEviT1_)
        .other          _ZN2at6native18elementwise_kernelILi128ELi4EZNS0_15gpu_kernel_implIZNS0_50_GLOBAL__N__2680c7bb_12_PowKernel_cu_b2145a98_318429pow_tensor_scalar_kernel_implIN3c104HalfES6_EEvRNS_18TensorIteratorBaseET0_EUlS6_E1_EEvS8_RKT_EUliE_EEviT1_,@"STO_CUDA_ENTRY STV_DEFAULT"
_ZN2at6native18elementwise_kernelILi128ELi4EZNS0_15gpu_kernel_implIZNS0_50_GLOBAL__N__2680c7bb_12_PowKernel_cu_b2145a98_318429pow_tensor_scalar_kernel_implIN3c104HalfES6_EEvRNS_18TensorIteratorBaseET0_EUlS6_E1_EEvS8_RKT_EUliE_EEviT1_:
.text._ZN2at6native18elementwise_kernelILi128ELi4EZNS0_15gpu_kernel_implIZNS0_50_GLOBAL__N__2680c7bb_12_PowKernel_cu_b2145a98_318429pow_tensor_scalar_kernel_implIN3c104HalfES6_EEvRNS_18TensorIteratorBaseET0_EUlS6_E1_EEvS8_RKT_EUliE_EEviT1_:
        /* <DEDUP_REMOVED lines=236> */
.L_x_3015:
        /* <DEDUP_REMOVED lines=20> */
.L_x_3019:
[----:B------:R-:W2:Y:S02]  /*1000*/  LDG.E.U8 R2, [R2.64] ;  /* 0x0000002402027981 */ /* 0x000ea4000c1e1100 */
[----:B--2---:R-:W0:Y:S02]  /*1010*/  I2F.U16 R0, R2 ;  /* 0x0000000200007306 */ /* 0x004e240000101000 */
[----:B0-----:R-:W-:Y:S01]  /*1020*/  F2FP.PACK_AB R0, RZ, R0 ;  /* 0x00000000ff00723e */ /* 0x001fe200000000ff */
[----:B------:R-:W-:Y:S05]  /*1030*/  BRA `(.L_x_3021) ;  /* 0x00000e1000007947 */ /* 0x000fea0003800000 */
.L_x_3018:
        /* <DEDUP_REMOVED lines=10> */
.L_x_3023:
[----:B------:R-:W2:Y:S02]  /*10e0*/  LDG.E R2, [R2.64] ;  /* 0x0000002402027981 */ /* 0x000ea4000c1e1900 */
[----:B--2---:R-:W0:Y:S02]  /*10f0*/  I2F R0, R2 ;  /* 0x0000000200007306 */ /* 0x004e240000201400 */
[----:B0-----:R-:W-:Y:S01]  /*1100*/  F2FP.PACK_AB R0, RZ, R0 ;  /* 0x00000000ff00723e */ /* 0x001fe200000000ff */
[----:B------:R-:W-:Y:S05]  /*1110*/  BRA `(.L_x_3021) ;  /* 0x00000d3000007947 */ /* 0x000fea0003800000 */
.L_x_3022:
[----:B------:R-:W2:Y:S02]  /*1120*/  LDG.E.U16 R2, [R2.64] ;  /* 0x0000002402027981 */ /* 0x000ea4000c1e1500 */
[----:B--2---:R-:W0:Y:S02]  /*1130*/  I2F.S16 R0, R2 ;  /* 0x0000000200007306 */ /* 0x004e240000101400 */
[----:B0-----:R-:W-:Y:S01]  /*1140*/  F2FP.PACK_AB R0, RZ, R0 ;  /* 0x00000000ff00723e */ /* 0x001fe200000000ff */
[----:B------:R-:W-:Y:S05]  /*1150*/  BRA `(.L_x_3021) ;  /* 0x00000cf000007947 */ /* 0x000fea0003800000 */
.L_x_3017:
        /* <DEDUP_REMOVED lines=9> */
.L_x_3025:
[----:B------:R0:W5:Y:S01]  /*11f0*/  LDG.E.U16 R0, [R2.64] ;  /* 0x0000002402007981 */ /* 0x000162000c1e1500 */
[----:B------:R-:W-:Y:S05]  /*1200*/  BRA `(.L_x_3021) ;  /* 0x00000c4000007947 */ /* 0x000fea0003800000 */
.L_x_3024:
        /* <DEDUP_REMOVED lines=9> */
.L_x_3027:
[----:B------:R0:W5:Y:S01]  /*12a0*/  LDG.E.U16 R0, [R2.64] ;  /* 0x0000002402007981 */ /* 0x000162000c1e1500 */
[----:B------:R-:W-:Y:S05]  /*12b0*/  BRA `(.L_x_3021) ;  /* 0x00000b9000007947 */ /* 0x000fea0003800000 */
.L_x_3026:
[----:B------:R-:W2:Y:S02]  /*12c0*/  LDG.E.64 R2, [R2.64] ;  /* 0x0000002402027981 */ /* 0x000ea4000c1e1b00 */
[----:B--2---:R-:W0:Y:S01]  /*12d0*/  F2F.F32.F64 R0, R2 ;  /* 0x0000000200007310 */ /* 0x004e220000301000 */
[----:B------:R-:W0:-:S14]  /*12e0*/  DSETP.GEU.AND P0, PT, |R2|, c[0x2][0x0], PT ;  /* 0x008000000200762a */ /* 0x000e1c0003f0e200 */
[----:B0-----:R-:W-:-:S05]  /*12f0*/  @!P0 FMUL R0, R0, 1.175494350822287508e-38 ;  /* 0x0080000000008820 */ /* 0x001fca0000400000 */
[----:B------:R-:W-:Y:S01]  /*1300*/  F2FP.PACK_AB R0, RZ, R0 ;  /* 0x00000000ff00723e */ /* 0x000fe200000000ff */
[----:B------:R-:W-:Y:S05]  /*1310*/  BRA `(.L_x_3021) ;  /* 0x00000b3000007947 */ /* 0x000fea0003800000 */
.L_x_3016:
        /* <DEDUP_REMOVED lines=13> */
.L_x_3030:
[----:B------:R-:W2:Y:S02]  /*13f0*/  LDG.E.64 R2, [R2.64] ;  /* 0x0000002402027981 */ /* 0x000ea4000c1e1b00 */
[----:B--2---:R-:W0:Y:S01]  /*1400*/  F2F.F32.F64 R0, R2 ;  /* 0x0000000200007310 */ /* 0x004e220000301000 */
[----:B------:R-:W0:-:S14]  /*1410*/  DSETP.GEU.AND P0, PT, |R2|, c[0x2][0x0], PT ;  /* 0x008000000200762a */ /* 0x000e1c0003f0e200 */
[----:B0-----:R-:W-:-:S05]  /*1420*/  @!P0 FMUL R0, R0, 1.175494350822287508e-38 ;  /* 0x0080000000008820 */ /* 0x001fca0000400000 */
[----:B------:R-:W-:Y:S01]  /*1430*/  F2FP.PACK_AB R0, RZ, R0 ;  /* 0x00000000ff00723e */ /* 0x000fe200000000ff */
[----:B------:R-:W-:Y:S05]  /*1440*/  BRA `(.L_x_3021) ;  /* 0x00000a0000007947 */ /* 0x000fea0003800000 */
.L_x_3029:
        /* <DEDUP_REMOVED lines=28> */
.L_x_3032:
        /* <DEDUP_REMOVED lines=15> */
.L_x_3031:
[----:B------:R-:W2:Y:S02]  /*1700*/  LDG.E.U16 R0, [R2.64] ;  /* 0x0000002402007981 */ /* 0x000ea4000c1e1500 */
[----:B--2---:R-:W-:-:S04]  /*1710*/  PRMT R0, RZ, 0x5410, R0 ;  /* 0x00005410ff007816 */ /* 0x004fc80000000000 */
[----:B------:R-:W-:Y:S01]  /*1720*/  F2FP.PACK_AB R0, RZ, R0 ;  /* 0x00000000ff00723e */ /* 0x000fe200000000ff */
[----:B------:R-:W-:Y:S05]  /*1730*/  BRA `(.L_x_3021) ;  /* 0x0000071000007947 */ /* 0x000fea0003800000 */
.L_x_3028:
        /* <DEDUP_REMOVED lines=12> */
.L_x_3035:
        /* <DEDUP_REMOVED lines=21> */
.L_x_3039:
[----:B------:R-:W-:Y:S05]  /*1950*/  BSYNC B1 ;  /* 0x0000000000017941 */ /* 0x000fea0003800000 */
.L_x_3038:
[----:B------:R-:W-:Y:S01]  /*1960*/  LEA R3, R0, 0x3b800000, 0x17 ;  /* 0x3b80000000037811 */ /* 0x000fe200078eb8ff */
[----:B------:R-:W-:-:S05]  /*1970*/  IMAD.SHL.U32 R0, R2, 0x100000, RZ ;  /* 0x0010000002007824 */ /* 0x000fca00078e00ff */
[----:B------:R-:W-:Y:S02]  /*1980*/  LOP3.LUT R0, R3, R0, R4, 0xfe, !PT ;  /* 0x0000000003007212 */ /* 0x000fe400078efe04 */
.L_x_3037:
[----:B------:R-:W-:Y:S05]  /*1990*/  BSYNC B0 ;  /* 0x0000000000007941 */ /* 0x000fea0003800000 */
.L_x_3036:
[----:B------:R-:W-:Y:S01]  /*19a0*/  F2FP.PACK_AB R0, RZ, R0 ;  /* 0x00000000ff00723e */ /* 0x000fe200000000ff */
[----:B------:R-:W-:Y:S05]  /*19b0*/  BRA `(.L_x_3021) ;  /* 0x0000049000007947 */ /* 0x000fea0003800000 */
.L_x_3034:
        /* <DEDUP_REMOVED lines=21> */
.L_x_3043:
[----:B------:R-:W-:Y:S05]  /*1b10*/  BSYNC B1 ;  /* 0x0000000000017941 */ /* 0x000fea0003800000 */
.L_x_3042:
[----:B------:R-:W-:Y:S01]  /*1b20*/  LEA R3, R0, 0x37800000, 0x17 ;  /* 0x3780000000037811 */ /* 0x000fe200078eb8ff */
[----:B------:R-:W-:-:S05]  /*1b30*/  IMAD.SHL.U32 R0, R2, 0x200000, RZ ;  /* 0x0020000002007824 */ /* 0x000fca00078e00ff */
[----:B------:R-:W-:Y:S02]  /*1b40*/  LOP3.LUT R0, R3, R0, R4, 0xfe, !PT ;  /* 0x0000000003007212 */ /* 0x000fe400078efe04 */
.L_x_3041:
[----:B------:R-:W-:Y:S05]  /*1b50*/  BSYNC B0 ;  /* 0x0000000000007941 */ /* 0x000fea0003800000 */
.L_x_3040:
[----:B------:R-:W-:Y:S01]  /*1b60*/  F2FP.PACK_AB R0, RZ, R0 ;  /* 0x00000000ff00723e */ /* 0x000fe200000000ff */
[----:B------:R-:W-:Y:S05]  /*1b70*/  BRA `(.L_x_3021) ;  /* 0x000002d000007947 */ /* 0x000fea0003800000 */
.L_x_3033:
        /* <DEDUP_REMOVED lines=14> */
.L_x_3047:
[----:B------:R-:W-:Y:S05]  /*1c60*/  BSYNC B0 ;  /* 0x0000000000007941 */ /* 0x000fea0003800000 */
.L_x_3046:
[----:B------:R-:W-:Y:S01]  /*1c70*/  F2FP.PACK_AB R0, RZ, R0 ;  /* 0x00000000ff00723e */ /* 0x000fe200000000ff */
[----:B------:R-:W-:Y:S05]  /*1c80*/  BRA `(.L_x_3021) ;  /* 0x000001c000007947 */ /* 0x000fea0003800000 */
.L_x_3020:
        /* <DEDUP_REMOVED lines=21> */
.L_x_3045:
[----:B------:R-:W2:Y:S02]  /*1de0*/  LDG.E.64 R2, [R2.64] ;  /* 0x0000002402027981 */ /* 0x000ea4000c1e1b00 */
[----:B--2---:R-:W0:Y:S02]  /*1df0*/  I2F.U64 R0, R2 ;  /* 0x0000000200007312 */ /* 0x004e240000301000 */
[----:B0-----:R-:W-:Y:S01]  /*1e00*/  F2FP.PACK_AB R0, RZ, R0 ;  /* 0x00000000ff00723e */ /* 0x001fe200000000ff */
[----:B------:R-:W-:Y:S05]  /*1e10*/  BRA `(.L_x_3021) ;  /* 0x0000003000007947 */ /* 0x000fea0003800000 */
.L_x_3044:
[----:B------:R-:W2:Y:S02]  /*1e20*/  LDG.E R2, [R2.64] ;  /* 0x0000002402027981 */ /* 0x000ea4000c1e1900 */
[----:B--2---:R-:W0:Y:S02]  /*1e30*/  I2F.U32 R0, R2 ;  /* 0x0000000200007306 */ /* 0x004e240000201000 */
[----:B0-----:R-:W-:-:S06]  /*1e40*/  F2FP.PACK_AB R0, RZ, R0 ;  /* 0x00000000ff00723e */ /* 0x001fcc00000000ff */
.L_x_3021:
[----:B-----5:R-:W-:Y:S01]  /*1e50*/  HADD2.F32 R0, -RZ, R0.H0_H0 ;  /* 0x20000000ff007230 */ /* 0x020fe20000004100 */
[----:B------:R-:W-:Y:S04]  /*1e60*/  BSSY B0, `(.L_x_3048) ;  /* 0x0000013000007945 */ /* 0x000fe80003800000 */
[----:B------:R-:W-:-:S05]  /*1e70*/  FMUL.FTZ R0, R0, R0 ;  /* 0x0000000000007220 */ /* 0x000fca0000410000 */
[----:B------:R-:W-:-:S05]  /*1e80*/  F2FP.PACK_AB R0, RZ, R0 ;  /* 0x00000000ff00723e */ /* 0x000fca00000000ff */
[----:B------:R-:W-:-:S05]  /*1e90*/  HADD2.F32 R0, -RZ, R0.H0_H0 ;  /* 0x20000000ff007230 */ /* 0x000fca0000004100 */
        /* <DEDUP_REMOVED lines=14> */
[----:B-1----:R-:W-:Y:S05]  /*1f80*/  CALL.REL.NOINC `($__internal_6_$__cuda_sm20_dblrcp_rn_slowpath_v3) ;  /* 0x00009d5000007944 */ /* 0x002fea0003c00000 */
.L_x_3049:
[----:B------:R-:W-:Y:S05]  /*1f90*/  BSYNC B0 ;  /* 0x0000000000007941 */ /* 0x000fea0003800000 */
.L_x_3048:
[----:B------:R-:W2:Y:S01]  /*1fa0*/  LDC.U8 R3, c[0x0][0x378] ;  /* 0x0000de00ff037b82 */ /* 0x000ea20000000000 */
[----:B-1----:R-:W1:Y:S01]  /*1fb0*/  F2F.F32.F64 R0, R4 ;  /* 0x0000000400007310 */ /* 0x002e620000301000 */
[----:B------:R-:W1:-:S14]  /*1fc0*/  DSETP.GEU.AND P0, PT, |R4|, c[0x2][0x0], PT ;  /* 0x008000000400762a */ /* 0x000e5c0003f0e200 */
[----:B-1----:R-:W-:-:S05]  /*1fd0*/  @!P0 FMUL R0, R0, 1.175494350822287508e-38 ;  /* 0x0080000000008820 */ /* 0x002fca0000400000 */
[----:B------:R-:W-:Y:S02]  /*1fe0*/  F2FP.PACK_AB R0, RZ, R0 ;  /* 0x00000000ff00723e */ /* 0x000fe400000000ff */
        /* <DEDUP_REMOVED lines=12> */
[----:B------:R-:W1:Y:S02]  /*20b0*/  F2I.FTZ.TRUNC.NTZ R3, R0 ;  /* 0x0000000000037305 */ /* 0x000e64000021f100 */
[----:B-1----:R1:W-:Y:S01]  /*20c0*/  STG.E.U8 [R16.64], R3 ;  /* 0x0000000310007986 */ /* 0x0023e2000c101124 */
[----:B------:R-:W-:Y:S05]  /*20d0*/  BRA `(.L_x_3055) ;  /* 0x00000e8000007947 */ /* 0x000fea0003800000 */
.L_x_3053:
[----:B------:R-:W-:-:S06]  /*20e0*/  HADD2.F32 R3, -RZ, R0.H0_H0 ;  /* 0x20000000ff037230 */ /* 0x000fcc0000004100 */
[----:B------:R-:W1:Y:S02]  /*20f0*/  F2I.S64.TRUNC R2, R3 ;  /* 0x0000000300027311 */ /* 0x000e64000020d900 */
[----:B-1----:R1:W-:Y:S01]  /*2100*/  STG.E.U8 [R16.64], R2 ;  /* 0x0000000210007986 */ /* 0x0023e2000c101124 */
[----:B------:R-:W-:Y:S05]  /*2110*/  BRA `(.L_x_3055) ;  /* 0x00000e4000007947 */ /* 0x000fea0003800000 */
.L_x_3052:
[----:B------:R-:W-:-:S13]  /*2120*/  ISETP.NE.AND P0, PT, R2, 0x2, PT ;  /* 0x000000020200780c */ /* 0x000fda0003f05270 */
[----:B------:R-:W-:Y:S05]  /*2130*/  @!P0 BRA `(.L_x_3056) ;  /* 0x000000c000008947 */ /* 0x000fea0003800000 */
[----:B------:R-:W-:-:S13]  /*2140*/  ISETP.NE.AND P0, PT, R2, 0x3, PT ;  /* 0x000000030200780c */ /* 0x000fda0003f05270 */
[----:B------:R-:W-:Y:S05]  /*2150*/  @!P0 BRA `(.L_x_3057) ;  /* 0x0000006000008947 */ /* 0x000fea0003800000 */
[----:B------:R-:W-:-:S13]  /*2160*/  ISETP.NE.AND P0, PT, R2, 0x4, PT ;  /* 0x000000040200780c */ /* 0x000fda0003f05270 */
[----:B------:R-:W-:Y:S05]  /*2170*/  @P0 BRA `(.L_x_3054) ;  /* 0x00000c3000000947 */ /* 0x000fea0003800000 */
[----:B------:R-:W-:-:S06]  /*2180*/  HADD2.F32 R2, -RZ, R0.H0_H0 ;  /* 0x20000000ff027230 */ /* 0x000fcc0000004100 */
[----:B------:R-:W1:Y:S02]  /*2190*/  F2I.S64.TRUNC R2, R2 ;  /* 0x0000000200027311 */ /* 0x000e64000020d900 */
[----:B-1----:R1:W-:Y:S01]  /*21a0*/  STG.E.64 [R16.64], R2 ;  /* 0x0000000210007986 */ /* 0x0023e2000c101b24 */
[----:B------:R-:W-:Y:S05]  /*21b0*/  BRA `(.L_x_3055) ;  /* 0x00000da000007947 */ /* 0x000fea0003800000 */
.L_x_3057:
[----:B------:R-:W-:-:S04]  /*21c0*/  HADD2.F32 R0, -RZ, R0.H0_H0 ;  /* 0x20000000ff007230 */ /* 0x000fc80000004100 */
[----:B------:R-:W1:Y:S02]  /*21d0*/  F2I.FTZ.TRUNC.NTZ R3, R0 ;  /* 0x0000000000037305 */ /* 0x000e64000021f100 */
[----:B-1----:R1:W-:Y:S01]  /*21e0*/  STG.E [R16.64], R3 ;  /* 0x0000000310007986 */ /* 0x0023e2000c101924 */
[----:B------:R-:W-:Y:S05]  /*21f0*/  BRA `(.L_x_3055) ;  /* 0x00000d6000007947 */ /* 0x000fea0003800000 */
.L_x_3056:
[----:B------:R-:W-:-:S04]  /*2200*/  HADD2.F32 R0, -RZ, R0.H0_H0 ;  /* 0x20000000ff007230 */ /* 0x000fc80000004100 */
[----:B------:R-:W1:Y:S02]  /*2210*/  F2I.FTZ.TRUNC.NTZ R3, R0 ;  /* 0x0000000000037305 */ /* 0x000e64000021f100 */
[----:B-1----:R1:W-:Y:S01]  /*2220*/  STG.E.U16 [R16.64], R3 ;  /* 0x0000000310007986 */ /* 0x0023e2000c101524 */
[----:B------:R-:W-:Y:S05]  /*2230*/  BRA `(.L_x_3055) ;  /* 0x00000d2000007947 */ /* 0x000fea0003800000 */
.L_x_3051:
        /* <DEDUP_REMOVED lines=9> */
.L_x_3059:
[----:B------:R1:W-:Y:S01]  /*22d0*/  STG.E.U16 [R16.64], R0 ;  /* 0x0000000010007986 */ /* 0x0003e2000c101524 */
[----:B------:R-:W-:Y:S05]  /*22e0*/  BRA `(.L_x_3055) ;  /* 0x00000c7000007947 */ /* 0x000fea0003800000 */
.L_x_3058:
        /* <DEDUP_REMOVED lines=10> */
.L_x_3061:
[----:B------:R-:W-:-:S05]  /*2390*/  HADD2.F32 R0, -RZ, R0.H0_H0 ;  /* 0x20000000ff007230 */ /* 0x000fca0000004100 */
[----:B------:R-:W-:-:S04]  /*23a0*/  F2FP.PACK_AB R0, RZ, R0 ;  /* 0x00000000ff00723e */ /* 0x000fc800000000ff */
[----:B------:R-:W-:-:S05]  /*23b0*/  PRMT R0, R0, 0x5410, RZ ;  /* 0x0000541000007816 */ /* 0x000fca00000000ff */
[----:B------:R1:W-:Y:S01]  /*23c0*/  STG.E [R16.64], R0 ;  /* 0x0000000010007986 */ /* 0x0003e2000c101924 */
[----:B------:R-:W-:Y:S05]  /*23d0*/  BRA `(.L_x_3055) ;  /* 0x00000b8000007947 */ /* 0x000fea0003800000 */
.L_x_3060:
[----:B------:R-:W-:-:S05]  /*23e0*/  HADD2.F32 R2, -RZ, R0.H0_H0 ;  /* 0x20000000ff027230 */ /* 0x000fca0000004100 */
[----:B------:R-:W-:-:S06]  /*23f0*/  FMUL.FTZ R2, R2, 1 ;  /* 0x3f80000002027820 */ /* 0x000fcc0000410000 */
[----:B------:R-:W1:Y:S02]  /*2400*/  F2F.F64.F32 R2, R2 ;  /* 0x0000000200027310 */ /* 0x000e640000201800 */
[----:B-1----:R1:W-:Y:S01]  /*2410*/  STG.E.64 [R16.64], R2 ;  /* 0x0000000210007986 */ /* 0x0023e2000c101b24 */
[----:B------:R-:W-:Y:S05]  /*2420*/  BRA `(.L_x_3055) ;  /* 0x00000b3000007947 */ /* 0x000fea0003800000 */
.L_x_3050:
        /* <DEDUP_REMOVED lines=13> */
.L_x_3064:
[----:B------:R-:W-:Y:S01]  /*2500*/  HADD2.F32 R0, -RZ, R0.H0_H0 ;  /* 0x20000000ff007230 */ /* 0x000fe20000004100 */
[----:B0-----:R-:W-:-:S04]  /*2510*/  CS2R R6, SRZ ;  /* 0x0000000000067805 */ /* 0x001fc8000001ff00 */
[----:B------:R-:W-:-:S04]  /*2520*/  FMUL.FTZ R0, R0, 1 ;  /* 0x3f80000000007820 */ /* 0x000fc80000410000 */
[----:B------:R-:W0:Y:S02]  /*2530*/  F2F.F64.F32 R4, R0 ;  /* 0x0000000000047310 */ /* 0x000e240000201800 */
[----:B0-----:R0:W-:Y:S01]  /*2540*/  STG.E.128 [R16.64], R4 ;  /* 0x0000000410007986 */ /* 0x0011e2000c101d24 */
[----:B------:R-:W-:Y:S05]  /*2550*/  BRA `(.L_x_3055) ;  /* 0x00000a0000007947 */ /* 0x000fea0003800000 */
.L_x_3063:
        /* <DEDUP_REMOVED lines=21> */
.L_x_3068:
[----:B------:R-:W-:Y:S05]  /*26b0*/  BSYNC B0 ;  /* 0x0000000000007941 */ /* 0x000fea0003800000 */
.L_x_3067:
[----:B------:R-:W-:-:S05]  /*26c0*/  LOP3.LUT R3, R0, R3, RZ, 0xfc, !PT ;  /* 0x0000000300037212 */ /* 0x000fca00078efcff */
[----:B------:R1:W-:Y:S01]  /*26d0*/  STG.E.U8 [R16.64], R3 ;  /* 0x0000000310007986 */ /* 0x0003e2000c101124 */
[----:B------:R-:W-:Y:S05]  /*26e0*/  BRA `(.L_x_3055) ;  /* 0x0000087000007947 */ /* 0x000fea0003800000 */
.L_x_3066:
        /* <DEDUP_REMOVED lines=13> */
.L_x_3070:
[----:B------:R-:W-:Y:S01]  /*27c0*/  IMAD.MOV.U32 R0, RZ, RZ, 0x7f ;  /* 0x0000007fff007424 */ /* 0x000fe200078e00ff */
[----:B------:R-:W-:-:S04]  /*27d0*/  ISETP.GT.U32.AND P0, PT, R2, 0x7f800000, PT ;  /* 0x7f8000000200780c */ /* 0x000fc80003f04070 */
[----:B------:R-:W-:-:S04]  /*27e0*/  SEL R0, R0, 0x7c, P0 ;  /* 0x0000007c00007807 */ /* 0x000fc80000000000 */
.L_x_3071:
[----:B------:R-:W-:Y:S05]  /*27f0*/  BSYNC B0 ;  /* 0x0000000000007941 */ /* 0x000fea0003800000 */
.L_x_3069:
[----:B------:R-:W-:-:S04]  /*2800*/  LOP3.LUT R2, R3, 0x80000000, RZ, 0xc0, !PT ;  /* 0x8000000003027812 */ /* 0x000fc800078ec0ff */
[----:B------:R-:W-:-:S04]  /*2810*/  SHF.R.U32.HI R3, RZ, 0x18, R2 ;  /* 0x00000018ff037819 */ /* 0x000fc80000011602 */
[----:B------:R-:W-:-:S05]  /*2820*/  LOP3.LUT R3, R0, R3, RZ, 0xfc, !PT ;  /* 0x0000000300037212 */ /* 0x000fca00078efcff */
[----:B------:R1:W-:Y:S01]  /*2830*/  STG.E.U8 [R16.64], R3 ;  /* 0x0000000310007986 */ /* 0x0003e2000c101124 */
[----:B------:R-:W-:Y:S05]  /*2840*/  BRA `(.L_x_3055) ;  /* 0x0000071000007947 */ /* 0x000fea0003800000 */
.L_x_3065:
[----:B------:R-:W-:-:S05]  /*2850*/  HADD2.F32 R0, -RZ, R0.H0_H0 ;  /* 0x20000000ff007230 */ /* 0x000fca0000004100 */
[----:B------:R-:W-:-:S05]  /*2860*/  F2FP.BF16.PACK_AB R0, RZ, R0 ;  /* 0x00000000ff00723e */ /* 0x000fca00000010ff */
[----:B------:R1:W-:Y:S01]  /*2870*/  STG.E.U16 [R16.64], R0 ;  /* 0x0000000010007986 */ /* 0x0003e2000c101524 */
[----:B------:R-:W-:Y:S05]  /*2880*/  BRA `(.L_x_3055) ;  /* 0x000006d000007947 */ /* 0x000fea0003800000 */
.L_x_3062:
        /* <DEDUP_REMOVED lines=9> */
[----:B------:R-:W1:Y:S02]  /*2920*/  F2I.FTZ.U32.TRUNC.NTZ R3, R3 ;  /* 0x0000000300037305 */ /* 0x000e64000021f000 */
[----:B-1----:R1:W-:Y:S01]  /*2930*/  STG.E.U16 [R16.64], R3 ;  /* 0x0000000310007986 */ /* 0x0023e2000c101524 */
[----:B------:R-:W-:Y:S05]  /*2940*/  BRA `(.L_x_3055) ;  /* 0x0000061000007947 */ /* 0x000fea0003800000 */
.L_x_3074:
        /* <DEDUP_REMOVED lines=17> */
.L_x_3077:
[----:B------:R-:W-:-:S04]  /*2a60*/  LOP3.LUT R2, R3, 0x80000000, RZ, 0xc0, !PT ;  /* 0x8000000003027812 */ /* 0x000fc800078ec0ff */
[----:B------:R-:W-:-:S04]  /*2a70*/  SHF.R.U32.HI R3, RZ, 0x18, R2 ;  /* 0x00000018ff037819 */ /* 0x000fc80000011602 */
[----:B------:R-:W-:-:S04]  /*2a80*/  LOP3.LUT R0, R0, R3, RZ, 0xfc, !PT ;  /* 0x0000000300007212 */ /* 0x000fc800078efcff */
[----:B------:R-:W-:Y:S02]  /*2a90*/  PRMT R8, R0, 0x7610, R8 ;  /* 0x0000761000087816 */ /* 0x000fe40000000008 */
.L_x_3076:
[----:B------:R-:W-:Y:S05]  /*2aa0*/  BSYNC B0 ;  /* 0x0000000000007941 */ /* 0x000fea0003800000 */
.L_x_3075:
[----:B------:R1:W-:Y:S01]  /*2ab0*/  STG.E.U8 [R16.64], R8 ;  /* 0x0000000810007986 */ /* 0x0003e2000c101124 */
[----:B------:R-:W-:Y:S05]  /*2ac0*/  BRA `(.L_x_3055) ;  /* 0x0000049000007947 */ /* 0x000fea0003800000 */
.L_x_3073:
        /* <DEDUP_REMOVED lines=17> */
.L_x_3080:
[----:B------:R-:W-:-:S04]  /*2be0*/  LOP3.LUT R2, R3, 0x80000000, RZ, 0xc0, !PT ;  /* 0x8000000003027812 */ /* 0x000fc800078ec0ff */
[----:B------:R-:W-:-:S04]  /*2bf0*/  SHF.R.U32.HI R3, RZ, 0x18, R2 ;  /* 0x00000018ff037819 */ /* 0x000fc80000011602 */
[----:B------:R-:W-:-:S04]  /*2c00*/  LOP3.LUT R0, R0, R3, RZ, 0xfc, !PT ;  /* 0x0000000300007212 */ /* 0x000fc800078efcff */
[----:B------:R-:W-:Y:S02]  /*2c10*/  PRMT R8, R0, 0x7610, R8 ;  /* 0x0000761000087816 */ /* 0x000fe40000000008 */
.L_x_3079:
[----:B------:R-:W-:Y:S05]  /*2c20*/  BSYNC B0 ;  /* 0x0000000000007941 */ /* 0x000fea0003800000 */
.L_x_3078:
[----:B------:R1:W-:Y:S01]  /*2c30*/  STG.E.U8 [R16.64], R8 ;  /* 0x0000000810007986 */ /* 0x0003e2000c101124 */
[----:B------:R-:W-:Y:S05]  /*2c40*/  BRA `(.L_x_3055) ;  /* 0x0000031000007947 */ /* 0x000fea0003800000 */
.L_x_3072:
        /* <DEDUP_REMOVED lines=22> */
.L_x_3054:
        /* <DEDUP_REMOVED lines=20> */
.L_x_3082:
[----:B------:R-:W-:-:S06]  /*2ef0*/  HADD2.F32 R2, -RZ, R0.H0_H0 ;  /* 0x20000000ff027230 */ /* 0x000fcc0000004100 */
[----:B------:R-:W1:Y:S02]  /*2f00*/  F2I.U64.TRUNC R2, R2 ;  /* 0x0000000200027311 */ /* 0x000e64000020d800 */
[----:B-1----:R1:W-:Y:S01]  /*2f10*/  STG.E.64 [R16.64], R2 ;  /* 0x0000000210007986 */ /* 0x0023e2000c101b24 */
[----:B------:R-:W-:Y:S05]  /*2f20*/  BRA `(.L_x_3055) ;  /* 0x0000003000007947 */ /* 0x000fea0003800000 */
.L_x_3081:
[----:B------:R-:W-:-:S04]  /*2f30*/  HADD2.F32 R0, -RZ, R0.H0_H0 ;  /* 0x20000000ff007230 */ /* 0x000fc80000004100 */
[----:B------:R-:W1:Y:S02]  /*2f40*/  F2I.FTZ.U32.TRUNC.NTZ R3, R0 ;  /* 0x0000000000037305 */ /* 0x000e64000021f000 */
[----:B-1----:R1:W-:Y:S02]  /*2f50*/  STG.E [R16.64], R3 ;  /* 0x0000000310007986 */ /* 0x0023e4000c101924 */
.L_x_3055:
[----:B------:R-:W-:-:S05]  /*2f60*/  IMAD R18, R18, 0x200, R23 ;  /* 0x0000020012127824 */ /* 0x000fca00078e0217 */
[----:B------:R-:W-:Y:S02]  /*2f70*/  IADD3 R19, R18, 0x80, RZ ;  /* 0x0000008012137810 */ /* 0x000fe40007ffe0ff */
.L_x_3014:
[----:B------:R-:W-:Y:S05]  /*2f80*/  BSYNC B6 ;  /* 0x0000000000067941 */ /* 0x000fea0003800000 */
.L_x_3013:
        /* <DEDUP_REMOVED lines=231> */
.L_x_3085:
        /* <DEDUP_REMOVED lines=20> */
.L_x_3089:
[----:B------:R-:W2:Y:S02]  /*3f40*/  LDG.E.U8 R2, [R2.64] ;  /* 0x0000002402027981 */ /* 0x000ea4000c1e1100 */
[----:B--2---:R-:W0:Y:S02]  /*3f50*/  I2F.U16 R0, R2 ;  /* 0x0000000200007306 */ /* 0x004e240000101000 */
[----:B0-----:R-:W-:Y:S01]  /*3f60*/  F2FP.PACK_AB R0, RZ, R0 ;  /* 0x00000000ff00723e */ /* 0x001fe200000000ff */
[----:B------:R-:W-:Y:S05]  /*3f70*/  BRA `(.L_x_3091) ;  /* 0x00000e1000007947 */ /* 0x000fea0003800000 */
.L_x_3088:
        /* <DEDUP_REMOVED lines=10> */
.L_x_3093:
[----:B------:R-:W2:Y:S02]  /*4020*/  LDG.E R2, [R2.64] ;  /* 0x0000002402027981 */ /* 0x000ea4000c1e1900 */
[----:B--2---:R-:W0:Y:S02]  /*4030*/  I2F R0, R2 ;  /* 0x0000000200007306 */ /* 0x004e240000201400 */
[----:B0-----:R-:W-:Y:S01]  /*4040*/  F2FP.PACK_AB R0, RZ, R0 ;  /* 0x00000000ff00723e */ /* 0x001fe200000000ff */
[----:B------:R-:W-:Y:S05]  /*4050*/  BRA `(.L_x_3091) ;  /* 0x00000d3000007947 */ /* 0x000fea0003800000 */
.L_x_3092:
[----:B------:R-:W2:Y:S02]  /*4060*/  LDG.E.U16 R2, [R2.64] ;  /* 0x0000002402027981 */ /* 0x000ea4000c1e1500 */
[----:B--2---:R-:W0:Y:S02]  /*4070*/  I2F.S16 R0, R2 ;  /* 0x0000000200007306 */ /* 0x004e240000101400 */
[----:B0-----:R-:W-:Y:S01]  /*4080*/  F2FP.PACK_AB R0, RZ, R0 ;  /* 0x00000000ff00723e */ /* 0x001fe200000000ff */
[----:B------:R-:W-:Y:S05]  /*4090*/  BRA `(.L_x_3091) ;  /* 0x00000cf000007947 */ /* 0x000fea0003800000 */
.L_x_3087:
        /* <DEDUP_REMOVED lines=9> */
.L_x_3095:
[----:B------:R0:W5:Y:S01]  /*4130*/  LDG.E.U16 R0, [R2.64] ;  /* 0x0000002402007981 */ /* 0x000162000c1e1500 */
[----:B------:R-:W-:Y:S05]  /*4140*/  BRA `(.L_x_3091) ;  /* 0x00000c4000007947 */ /* 0x000fea0003800000 */
.L_x_3094:
        /* <DEDUP_REMOVED lines=9> */
.L_x_3097:
[----:B------:R0:W5:Y:S01]  /*41e0*/  LDG.E.U16 R0, [R2.64] ;  /* 0x0000002402007981 */ /* 0x000162000c1e1500 */
[----:B------:R-:W-:Y:S05]  /*41f0*/  BRA `(.L_x_3091) ;  /* 0x00000b9000007947 */ /* 0x000fea0003800000 */
.L_x_3096:
[----:B------:R-:W2:Y:S02]  /*4200*/  LDG.E.64 R2, [R2.64] ;  /* 0x0000002402027981 */ /* 0x000ea4000c1e1b00 */
[----:B--2---:R-:W0:Y:S01]  /*4210*/  F2F.F32.F64 R0, R2 ;  /* 0x0000000200007310 */ /* 0x004e220000301000 */
[----:B------:R-:W0:-:S14]  /*4220*/  DSETP.GEU.AND P0, PT, |R2|, c[0x2][0x0], PT ;  /* 0x008000000200762a */ /* 0x000e1c0003f0e200 */
[----:B0-----:R-:W-:-:S05]  /*4230*/  @!P0 FMUL R0, R0, 1.175494350822287508e-38 ;  /* 0x0080000000008820 */ /* 0x001fca0000400000 */
[----:B------:R-:W-:Y:S01]  /*4240*/  F2FP.PACK_AB R0, RZ, R0 ;  /* 0x00000000ff00723e */ /* 0x000fe200000000ff */
[----:B------:R-:W-:Y:S05]  /*4250*/  BRA `(.L_x_3091) ;  /* 0x00000b3000007947 */ /* 0x000fea0003800000 */
.L_x_3086:
        /* <DEDUP_REMOVED lines=13> */
.L_x_3100:
[----:B------:R-:W2:Y:S02]  /*4330*/  LDG.E.64 R2, [R2.64] ;  /* 0x0000002402027981 */ /* 0x000ea4000c1e1b00 */
[----:B--2---:R-:W0:Y:S01]  /*4340*/  F2F.F32.F64 R0, R2 ;  /* 0x0000000200007310 */ /* 0x004e220000301000 */
[----:B------:R-:W0:-:S14]  /*4350*/  DSETP.GEU.AND P0, PT, |R2|, c[0x2][0x0], PT ;  /* 0x008000000200762a */ /* 0x000e1c0003f0e200 */
[----:B0-----:R-:W-:-:S05]  /*4360*/  @!P0 FMUL R0, R0, 1.175494350822287508e-38 ;  /* 0x0080000000008820 */ /* 0x001fca0000400000 */
[----:B------:R-:W-:Y:S01]  /*4370*/  F2FP.PACK_AB R0, RZ, R0 ;  /* 0x00000000ff00723e */ /* 0x000fe200000000ff */
[----:B------:R-:W-:Y:S05]  /*4380*/  BRA `(.L_x_3091) ;  /* 0x00000a0000007947 */ /* 0x000fea0003800000 */
.L_x_3099:
        /* <DEDUP_REMOVED lines=28> */
.L_x_3102:
        /* <DEDUP_REMOVED lines=15> */
.L_x_3101:
[----:B------:R-:W2:Y:S02]  /*4640*/  LDG.E.U16 R0, [R2.64] ;  /* 0x0000002402007981 */ /* 0x000ea4000c1e1500 */
[----:B--2---:R-:W-:-:S04]  /*4650*/  PRMT R0, RZ, 0x5410, R0 ;  /* 0x00005410ff007816 */ /* 0x004fc80000000000 */
[----:B------:R-:W-:Y:S01]  /*4660*/  F2FP.PACK_AB R0, RZ, R0 ;  /* 0x00000000ff00723e */ /* 0x000fe200000000ff */
[----:B------:R-:W-:Y:S05]  /*4670*/  BRA `(.L_x_3091) ;  /* 0x0000071000007947 */ /* 0x000fea0003800000 */
.L_x_3098:
        /* <DEDUP_REMOVED lines=12> */
.L_x_3105:
        /* <DEDUP_REMOVED lines=21> */
.L_x_3109:
[----:B------:R-:W-:Y:S05]  /*4890*/  BSYNC B1 ;  /* 0x0000000000017941 */ /* 0x000fea0003800000 */
.L_x_3108:
[----:B------:R-:W-:Y:S01]  /*48a0*/  LEA R3, R0, 0x3b800000, 0x17 ;  /* 0x3b80000000037811 */ /* 0x000fe200078eb8ff */
[----:B------:R-:W-:-:S05]  /*48b0*/  IMAD.SHL.U32 R0, R2, 0x100000, RZ ;  /* 0x0010000002007824 */ /* 0x000fca00078e00ff */
[----:B------:R-:W-:Y:S02]  /*48c0*/  LOP3.LUT R0, R3, R0, R4, 0xfe, !PT ;  /* 0x0000000003007212 */ /* 0x000fe400078efe04 */
.L_x_3107:
[----:B------:R-:W-:Y:S05]  /*48d0*/  BSYNC B0 ;  /* 0x0000000000007941 */ /* 0x000fea0003800000 */
.L_x_3106:
[----:B------:R-:W-:Y:S01]  /*48e0*/  F2FP.PACK_AB R0, RZ, R0 ;  /* 0x00000000ff00723e */ /* 0x000fe200000000ff */
[----:B------:R-:W-:Y:S05]  /*48f0*/  BRA `(.L_x_3091) ;  /* 0x0000049000007947 */ /* 0x000fea0003800000 */
.L_x_3104:
        /* <DEDUP_REMOVED lines=21> */
.L_x_3113:
[----:B------:R-:W-:Y:S05]  /*4a50*/  BSYNC B1 ;  /* 0x0000000000017941 */ /* 0x000fea0003800000 */
.L_x_3112:
[----:B------:R-:W-:Y:S01]  /*4a60*/  LEA R3, R0, 0x37800000, 0x17 ;  /* 0x3780000000037811 */ /* 0x000fe200078eb8ff */
[----:B------:R-:W-:-:S05]  /*4a70*/  IMAD.SHL.U32 R0, R2, 0x200000, RZ ;  /* 0x0020000002007824 */ /* 0x000fca00078e00ff */
[----:B------:R-:W-:Y:S02]  /*4a80*/  LOP3.LUT R0, R3, R0, R4, 0xfe, !PT ;  /* 0x0000000003007212 */ /* 0x000fe400078efe04 */
.L_x_3111:
[----:B------:R-:W-:Y:S05]  /*4a90*/  BSYNC B0 ;  /* 0x0000000000007941 */ /* 0x000fea0003800000 */
.L_x_3110:
[----:B------:R-:W-:Y:S01]  /*4aa0*/  F2FP.PACK_AB R0, RZ, R0 ;  /* 0x00000000ff00723e */ /* 0x000fe200000000ff */
[----:B------:R-:W-:Y:S05]  /*4ab0*/  BRA `(.L_x_3091) ;  /* 0x000002d000007947 */ /* 0x000fea0003800000 */
.L_x_3103:
        /* <DEDUP_REMOVED lines=14> */
.L_x_3117:
[----:B------:R-:W-:Y:S05]  /*4ba0*/  BSYNC B0 ;  /* 0x0000000000007941 */ /* 0x000fea0003800000 */
.L_x_3116:
[----:B------:R-:W-:Y:S01]  /*4bb0*/  F2FP.PACK_AB R0, RZ, R0 ;  /* 0x00000000ff00723e */ /* 0x000fe200000000ff */
[----:B------:R-:W-:Y:S05]  /*4bc0*/  BRA `(.L_x_3091) ;  /* 0x000001c000007947 */ /* 0x000fea0003800000 */
.L_x_3090:
        /* <DEDUP_REMOVED lines=21> */
.L_x_3115:
[----:B------:R-:W2:Y:S02]  /*4d20*/  LDG.E.64 R2, [R2.64] ;  /* 0x0000002402027981 */ /* 0x000ea4000c1e1b00 */
[----:B--2---:R-:W0:Y:S02]  /*4d30*/  I2F.U64 R0, R2 ;  /* 0x0000000200007312 */ /* 0x004e240000301000 */
[----:B0-----:R-:W-:Y:S01]  /*4d40*/  F2FP.PACK_AB R0, RZ, R0 ;  /* 0x00000000ff00723e */ /* 0x001fe200000000ff */
[----:B------:R-:W-:Y:S05]  /*4d50*/  BRA `(.L_x_3091) ;  /* 0x0000003000007947 */ /* 0x000fea0003800000 */
.L_x_3114:
[----:B------:R-:W2:Y:S02]  /*4d60*/  LDG.E R2, [R2.64] ;  /* 0x0000002402027981 */ /* 0x000ea4000c1e1900 */
[----:B--2---:R-:W0:Y:S02]  /*4d70*/  I2F.U32 R0, R2 ;  /* 0x0000000200007306 */ /* 0x004e240000201000 */
[----:B0-----:R-:W-:-:S06]  /*4d80*/  F2FP.PACK_AB R0, RZ, R0 ;  /* 0x00000000ff00723e */ /* 0x001fcc00000000ff */
.L_x_3091:
        /* <DEDUP_REMOVED lines=20> */
.L_x_3119:
[----:B------:R-:W-:Y:S05]  /*4ed0*/  BSYNC B0 ;  /* 0x0000000000007941 */ /* 0x000fea0003800000 */
.L_x_3118:
        /* <DEDUP_REMOVED lines=20> */
.L_x_3123:
[----:B------:R-:W-:-:S06]  /*5020*/  HADD2.F32 R3, -RZ, R0.H0_H0 ;  /* 0x20000000ff037230 */ /* 0x000fcc0000004100 */
[----:B------:R-:W1:Y:S02]  /*5030*/  F2I.S64.TRUNC R2, R3 ;  /* 0x0000000300027311 */ /* 0x000e64000020d900 */
[----:B-1----:R1:W-:Y:S01]  /*5040*/  STG.E.U8 [R16.64], R2 ;  /* 0x0000000210007986 */ /* 0x0023e2000c101124 */
[----:B------:R-:W-:Y:S05]  /*5050*/  BRA `(.L_x_3125) ;  /* 0x00000e4000007947 */ /* 0x000fea0003800000 */
.L_x_3122:
        /* <DEDUP_REMOVED lines=10> */
.L_x_3127:
[----:B------:R-:W-:-:S04]  /*5100*/  HADD2.F32 R0, -RZ, R0.H0_H0 ;  /* 0x20000000ff007230 */ /* 0x000fc80000004100 */
[----:B------:R-:W1:Y:S02]  /*5110*/  F2I.FTZ.TRUNC.NTZ R3, R0 ;  /* 0x0000000000037305 */ /* 0x000e64000021f100 */
[----:B-1----:R1:W-:Y:S01]  /*5120*/  STG.E [R16.64], R3 ;  /* 0x0000000310007986 */ /* 0x0023e2000c101924 */
[----:B------:R-:W-:Y:S05]  /*5130*/  BRA `(.L_x_3125) ;  /* 0x00000d6000007947 */ /* 0x000fea0003800000 */
.L_x_3126:
[----:B------:R-:W-:-:S04]  /*5140*/  HADD2.F32 R0, -RZ, R0.H0_H0 ;  /* 0x20000000ff007230 */ /* 0x000fc80000004100 */
[----:B------:R-:W1:Y:S02]  /*5150*/  F2I.FTZ.TRUNC.NTZ R3, R0 ;  /* 0x0000000000037305 */ /* 0x000e64000021f100 */
[----:B-1----:R1:W-:Y:S01]  /*5160*/  STG.E.U16 [R16.64], R3 ;  /* 0x0000000310007986 */ /* 0x0023e2000c101524 */
[----:B------:R-:W-:Y:S05]  /*5170*/  BRA `(.L_x_3125) ;  /* 0x00000d2000007947 */ /* 0x000fea0003800000 */
.L_x_3121:
        /* <DEDUP_REMOVED lines=9> */
.L_x_3129:
[----:B------:R1:W-:Y:S01]  /*5210*/  STG.E.U16 [R16.64], R0 ;  /* 0x0000000010007986 */ /* 0x0003e2000c101524 */
[----:B------:R-:W-:Y:S05]  /*5220*/  BRA `(.L_x_3125) ;  /* 0x00000c7000007947 */ /* 0x000fea0003800000 */
.L_x_3128:
        /* <DEDUP_REMOVED lines=10> */
.L_x_3131:
[----:B------:R-:W-:-:S05]  /*52d0*/  HADD2.F32 R0, -RZ, R0.H0_H0 ;  /* 0x20000000ff007230 */ /* 0x000fca0000004100 */
[----:B------:R-:W-:-:S04]  /*52e0*/  F2FP.PACK_AB R0, RZ, R0 ;  /* 0x00000000ff00723e */ /* 0x000fc800000000ff */
[----:B------:R-:W-:-:S05]  /*52f0*/  PRMT R0, R0, 0x5410, RZ ;  /* 0x0000541000007816 */ /* 0x000fca00000000ff */
[----:B------:R1:W-:Y:S01]  /*5300*/  STG.E [R16.64], R0 ;  /* 0x0000000010007986 */ /* 0x0003e2000c101924 */
[----:B------:R-:W-:Y:S05]  /*5310*/  BRA `(.L_x_3125) ;  /* 0x00000b8000007947 */ /* 0x000fea0003800000 */
.L_x_3130:
[----:B------:R-:W-:-:S05]  /*5320*/  HADD2.F32 R2, -RZ, R0.H0_H0 ;  /* 0x20000000ff027230 */ /* 0x000fca0000004100 */
[----:B------:R-:W-:-:S06]  /*5330*/  FMUL.FTZ R2, R2, 1 ;  /* 0x3f80000002027820 */ /* 0x000fcc0000410000 */
[----:B------:R-:W1:Y:S02]  /*5340*/  F2F.F64.F32 R2, R2 ;  /* 0x0000000200027310 */ /* 0x000e640000201800 */
[----:B-1----:R1:W-:Y:S01]  /*5350*/  STG.E.64 [R16.64], R2 ;  /* 0x0000000210007986 */ /* 0x0023e2000c101b24 */
[----:B------:R-:W-:Y:S05]  /*5360*/  BRA `(.L_x_3125) ;  /* 0x00000b3000007947 */ /* 0x000fea0003800000 */
.L_x_3120:
        /* <DEDUP_REMOVED lines=13> */
.L_x_3134:
[----:B------:R-:W-:Y:S01]  /*5440*/  HADD2.F32 R0, -RZ, R0.H0_H0 ;  /* 0x20000000ff007230 */ /* 0x000fe20000004100 */
[----:B0-----:R-:W-:-:S04]  /*5450*/  CS2R R6, SRZ ;  /* 0x0000000000067805 */ /* 0x001fc8000001ff00 */
[----:B------:R-:W-:-:S04]  /*5460*/  FMUL.FTZ R0, R0, 1 ;  /* 0x3f80000000007820 */ /* 0x000fc80000410000 */
[----:B------:R-:W0:Y:S02]  /*5470*/  F2F.F64.F32 R4, R0 ;  /* 0x0000000000047310 */ /* 0x000e240000201800 */
[----:B0-----:R0:W-:Y:S01]  /*5480*/  STG.E.128 [R16.64], R4 ;  /* 0x0000000410007986 */ /* 0x0011e2000c101d24 */
[----:B------:R-:W-:Y:S05]  /*5490*/  BRA `(.L_x_3125) ;  /* 0x00000a0000007947 */ /* 0x000fea0003800000 */
.L_x_3133:
        /* <DEDUP_REMOVED lines=21> */
.L_x_3138:
[----:B------:R-:W-:Y:S05]  /*55f0*/  BSYNC B0 ;  /* 0x0000000000007941 */ /* 0x000fea0003800000 */
.L_x_3137:
[----:B------:R-:W-:-:S05]  /*5600*/  LOP3.LUT R3, R0, R3, RZ, 0xfc, !PT ;  /* 0x0000000300037212 */ /* 0x000fca00078efcff */
[----:B------:R1:W-:Y:S01]  /*5610*/  STG.E.U8 [R16.64], R3 ;  /* 0x0000000310007986 */ /* 0x0003e2000c101124 */
[----:B------:R-:W-:Y:S05]  /*5620*/  BRA `(.L_x_3125) ;  /* 0x0000087000007947 */ /* 0x000fea0003800000 */
.L_x_3136:
        /* <DEDUP_REMOVED lines=13> */
.L_x_3140:
[----:B------:R-:W-:Y:S01]  /*5700*/  IMAD.MOV.U32 R0, RZ, RZ, 0x7f ;  /* 0x0000007fff007424 */ /* 0x000fe200078e00ff */
[----:B------:R-:W-:-:S04]  /*5710*/  ISETP.GT.U32.AND P0, PT, R2, 0x7f800000, PT ;  /* 0x7f8000000200780c */ /* 0x000fc80003f04070 */
[----:B------:R-:W-:-:S04]  /*5720*/  SEL R0, R0, 0x7c, P0 ;  /* 0x0000007c00007807 */ /* 0x000fc80000000000 */
.L_x_3141:
[----:B------:R-:W-:Y:S05]  /*5730*/  BSYNC B0 ;  /* 0x0000000000007941 */ /* 0x000fea0003800000 */
.L_x_3139:
[----:B------:R-:W-:-:S04]  /*5740*/  LOP3.LUT R2, R3, 0x80000000, RZ, 0xc0, !PT ;  /* 0x8000000003027812 */ /* 0x000fc800078ec0ff */
[----:B------:R-:W-:-:S04]  /*5750*/  SHF.R.U32.HI R3, RZ, 0x18, R2 ;  /* 0x00000018ff037819 */ /* 0x000fc80000011602 */
[----:B------:R-:W-:-:S05]  /*5760*/  LOP3.LUT R3, R0, R3, RZ, 0xfc, !PT ;  /* 0x0000000300037212 */ /* 0x000fca00078efcff */
[----:B------:R1:W-:Y:S01]  /*5770*/  STG.E.U8 [R16.64], R3 ;  /* 0x0000000310007986 */ /* 0x0003e2000c101124 */
[----:B------:R-:W-:Y:S05]  /*5780*/  BRA `(.L_x_3125) ;  /* 0x0000071000007947 */ /* 0x000fea0003800000 */
.L_x_3135:
[----:B------:R-:W-:-:S05]  /*5790*/  HADD2.F32 R0, -RZ, R0.H0_H0 ;  /* 0x20000000ff007230 */ /* 0x000fca0000004100 */
[----:B------:R-:W-:-:S05]  /*57a0*/  F2FP.BF16.PACK_AB R0, RZ, R0 ;  /* 0x00000000ff00723e */ /* 0x000fca00000010ff */
[----:B------:R1:W-:Y:S01]  /*57b0*/  STG.E.U16 [R16.64], R0 ;  /* 0x0000000010007986 */ /* 0x0003e2000c101524 */
[----:B------:R-:W-:Y:S05]  /*57c0*/  BRA `(.L_x_3125) ;  /* 0x000006d000007947 */ /* 0x000fea0003800000 */
.L_x_3132:
        /* <DEDUP_REMOVED lines=12> */
.L_x_3144:
        /* <DEDUP_REMOVED lines=17> */
.L_x_3147:
[----:B------:R-:W-:-:S04]  /*59a0*/  LOP3.LUT R2, R3, 0x80000000, RZ, 0xc0, !PT ;  /* 0x8000000003027812 */ /* 0x000fc800078ec0ff */
[----:B------:R-:W-:-:S04]  /*59b0*/  SHF.R.U32.HI R3, RZ, 0x18, R2 ;  /* 0x00000018ff037819 */ /* 0x000fc80000011602 */
[----:B------:R-:W-:-:S04]  /*59c0*/  LOP3.LUT R0, R0, R3, RZ, 0xfc, !PT ;  /* 0x0000000300007212 */ /* 0x000fc800078efcff */
[----:B------:R-:W-:Y:S02]  /*59d0*/  PRMT R8, R0, 0x7610, R8 ;  /* 0x0000761000087816 */ /* 0x000fe40000000008 */
.L_x_3146:
[----:B------:R-:W-:Y:S05]  /*59e0*/  BSYNC B0 ;  /* 0x0000000000007941 */ /* 0x000fea0003800000 */
.L_x_3145:
[----:B------:R1:W-:Y:S01]  /*59f0*/  STG.E.U8 [R16.64], R8 ;  /* 0x0000000810007986 */ /* 0x0003e2000c101124 */
[----:B------:R-:W-:Y:S05]  /*5a00*/  BRA `(.L_x_3125) ;  /* 0x0000049000007947 */ /* 0x000fea0003800000 */
.L_x_3143:
        /* <DEDUP_REMOVED lines=17> */
.L_x_3150:
[----:B------:R-:W-:-:S04]  /*5b20*/  LOP3.LUT R2, R3, 0x80000000, RZ, 0xc0, !PT ;  /* 0x8000000003027812 */ /* 0x000fc800078ec0ff */
[----:B------:R-:W-:-:S04]  /*5b30*/  SHF.R.U32.HI R3, RZ, 0x18, R2 ;  /* 0x00000018ff037819 */ /* 0x000fc80000011602 */
[----:B------:R-:W-:-:S04]  /*5b40*/  LOP3.LUT R0, R0, R3, RZ, 0xfc, !PT ;  /* 0x0000000300007212 */ /* 0x000fc800078efcff */
[----:B------:R-:W-:Y:S02]  /*5b50*/  PRMT R8, R0, 0x7610, R8 ;  /* 0x0000761000087816 */ /* 0x000fe40000000008 */
.L_x_3149:
[----:B------:R-:W-:Y:S05]  /*5b60*/  BSYNC B0 ;  /* 0x0000000000007941 */ /* 0x000fea0003800000 */
.L_x_3148:
[----:B------:R1:W-:Y:S01]  /*5b70*/  STG.E.U8 [R16.64], R8 ;  /* 0x0000000810007986 */ /* 0x0003e2000c101124 */
[----:B------:R-:W-:Y:S05]  /*5b80*/  BRA `(.L_x_3125) ;  /* 0x0000031000007947 */ /* 0x000fea0003800000 */
.L_x_3142:
        /* <DEDUP_REMOVED lines=22> */
.L_x_3124:
        /* <DEDUP_REMOVED lines=20> */
.L_x_3152:
[----:B------:R-:W-:-:S06]  /*5e30*/  HADD2.F32 R2, -RZ, R0.H0_H0 ;  /* 0x20000000ff027230 */ /* 0x000fcc0000004100 */
[----:B------:R-:W1:Y:S02]  /*5e40*/  F2I.U64.TRUNC R2, R2 ;  /* 0x0000000200027311 */ /* 0x000e64000020d800 */
[----:B-1----:R1:W-:Y:S01]  /*5e50*/  STG.E.64 [R16.64], R2 ;  /* 0x0000000210007986 */ /* 0x0023e2000c101b24 */
[----:B------:R-:W-:Y:S05]  /*5e60*/  BRA `(.L_x_3125) ;  /* 0x0000003000007947 */ /* 0x000fea0003800000 */
.L_x_3151:
[----:B------:R-:W-:-:S04]  /*5e70*/  HADD2.F32 R0, -RZ, R0.H0_H0 ;  /* 0x20000000ff007230 */ /* 0x000fc80000004100 */
[----:B------:R-:W1:Y:S02]  /*5e80*/  F2I.FTZ.U32.TRUNC.NTZ R3, R0 ;  /* 0x0000000000037305 */ /* 0x000e64000021f000 */
[----:B-1----:R1:W-:Y:S02]  /*5e90*/  STG.E [R16.64], R3 ;  /* 0x0000000310007986 */ /* 0x0023e4000c101924 */
.L_x_3125:
        /* <DEDUP_REMOVED lines=231> */
.L_x_3153:
        /* <DEDUP_REMOVED lines=20> */
.L_x_3157:
[----:B------:R-:W2:Y:S02]  /*6e50*/  LDG.E.U8 R2, [R2.64] ;  /* 0x0000002402027981 */ /* 0x000ea4000c1e1100 */
[----:B--2---:R-:W0:Y:S02]  /*6e60*/  I2F.U16 R0, R2 ;  /* 0x0000000200007306 */ /* 0x004e240000101000 */
[----:B0-----:R-:W-:Y:S01]  /*6e70*/  F2FP.PACK_AB R0, RZ, R0 ;  /* 0x00000000ff00723e */ /* 0x001fe200000000ff */
[----:B------:R-:W-:Y:S05]  /*6e80*/  BRA `(.L_x_3159) ;  /* 0x00000e1000007947 */ /* 0x000fea0003800000 */
.L_x_3156:
        /* <DEDUP_REMOVED lines=10> */
.L_x_3161:
[----:B------:R-:W2:Y:S02]  /*6f30*/  LDG.E R2, [R2.64] ;  /* 0x0000002402027981 */ /* 0x000ea4000c1e1900 */
[----:B--2---:R-:W0:Y:S02]  /*6f40*/  I2F R0, R2 ;  /* 0x0000000200007306 */ /* 0x004e240000201400 */
[----:B0-----:R-:W-:Y:S01]  /*6f50*/  F2FP.PACK_AB R0, RZ, R0 ;  /* 0x00000000ff00723e */ /* 0x001fe200000000ff */
[----:B------:R-:W-:Y:S05]  /*6f60*/  BRA `(.L_x_3159) ;  /* 0x00000d3000007947 */ /* 0x000fea0003800000 */
.L_x_3160:
[----:B------:R-:W2:Y:S02]  /*6f70*/  LDG.E.U16 R2, [R2.64] ;  /* 0x0000002402027981 */ /* 0x000ea4000c1e1500 */
[----:B--2---:R-:W0:Y:S02]  /*6f80*/  I2F.S16 R0, R2 ;  /* 0x0000000200007306 */ /* 0x004e240000101400 */
[----:B0-----:R-:W-:Y:S01]  /*6f90*/  F2FP.PACK_AB R0, RZ, R0 ;  /* 0x00000000ff00723e */ /* 0x001fe200000000ff */
[----:B------:R-:W-:Y:S05]  /*6fa0*/  BRA `(.L_x_3159) ;  /* 0x00000cf000007947 */ /* 0x000fea0003800000 */
.L_x_3155:
        /* <DEDUP_REMOVED lines=9> */
.L_x_3163:
[----:B------:R0:W5:Y:S01]  /*7040*/  LDG.E.U16 R0, [R2.64] ;  /* 0x0000002402007981 */ /* 0x000162000c1e1500 */
[----:B------:R-:W-:Y:S05]  /*7050*/  BRA `(.L_x_3159) ;  /* 0x00000c4000007947 */ /* 0x000fea0003800000 */
.L_x_3162:
        /* <DEDUP_REMOVED lines=9> */
.L_x_3165:
[----:B------:R0:W5:Y:S01]  /*70f0*/  LDG.E.U16 R0, [R2.64] ;  /* 0x0000002402007981 */ /* 0x000162000c1e1500 */
[----:B------:R-:W-:Y:S05]  /*7100*/  BRA `(.L_x_3159) ;  /* 0x00000b9000007947 */ /* 0x000fea0003800000 */
.L_x_3164:
[----:B------:R-:W2:Y:S02]  /*7110*/  LDG.E.64 R2, [R2.64] ;  /* 0x0000002402027981 */ /* 0x000ea4000c1e1b00 */
[----:B--2---:R-:W0:Y:S01]  /*7120*/  F2F.F32.F64 R0, R2 ;  /* 0x0000000200007310 */ /* 0x004e220000301000 */
[----:B------:R-:W0:-:S14]  /*7130*/  DSETP.GEU.AND P0, PT, |R2|, c[0x2][0x0], PT ;  /* 0x008000000200762a */ /* 0x000e1c0003f0e200 */
[----:B0-----:R-:W-:-:S05]  /*7140*/  @!P0 FMUL R0, R0, 1.175494350822287508e-38 ;  /* 0x0080000000008820 */ /* 0x001fca0000400000 */
[----:B------:R-:W-:Y:S01]  /*7150*/  F2FP.PACK_AB R0, RZ, R0 ;  /* 0x00000000ff00723e */ /* 0x000fe200000000ff */
[----:B------:R-:W-:Y:S05]  /*7160*/  BRA `(.L_x_3159) ;  /* 0x00000b3000007947 */ /* 0x000fea0003800000 */
.L_x_3154:
        /* <DEDUP_REMOVED lines=13> */
.L_x_3168:
[----:B------:R-:W2:Y:S02]  /*7240*/  LDG.E.64 R2, [R2.64] ;  /* 0x0000002402027981 */ /* 0x000ea4000c1e1b00 */
[----:B--2---:R-:W0:Y:S01]  /*7250*/  F2F.F32.F64 R0, R2 ;  /* 0x0000000200007310 */ /* 0x004e220000301000 */
[----:B------:R-:W0:-:S14]  /*7260*/  DSETP.GEU.AND P0, PT, |R2|, c[0x2][0x0], PT ;  /* 0x008000000200762a */ /* 0x000e1c0003f0e200 */
[----:B0-----:R-:W-:-:S05]  /*7270*/  @!P0 FMUL R0, R0, 1.175494350822287508e-38 ;  /* 0x0080000000008820 */ /* 0x001fca0000400000 */
[----:B------:R-:W-:Y:S01]  /*7280*/  F2FP.PACK_AB R0, RZ, R0 ;  /* 0x00000000ff00723e */ /* 0x000fe200000000ff */
[----:B------:R-:W-:Y:S05]  /*7290*/  BRA `(.L_x_3159) ;  /* 0x00000a0000007947 */ /* 0x000fea0003800000 */
.L_x_3167:
        /* <DEDUP_REMOVED lines=28> */
.L_x_3170:
        /* <DEDUP_REMOVED lines=15> */
.L_x_3169:
[----:B------:R-:W2:Y:S02]  /*7550*/  LDG.E.U16 R0, [R2.64] ;  /* 0x0000002402007981 */ /* 0x000ea4000c1e1500 */
[----:B--2---:R-:W-:-:S04]  /*7560*/  PRMT R0, RZ, 0x5410, R0 ;  /* 0x00005410ff007816 */ /* 0x004fc80000000000 */
[----:B------:R-:W-:Y:S01]  /*7570*/  F2FP.PACK_AB R0, RZ, R0 ;  /* 0x00000000ff00723e */ /* 0x000fe200000000ff */
[----:B------:R-:W-:Y:S05]  /*7580*/  BRA `(.L_x_3159) ;  /* 0x0000071000007947 */ /* 0x000fea0003800000 */
.L_x_3166:
        /* <DEDUP_REMOVED lines=12> */
.L_x_3173:
        /* <DEDUP_REMOVED lines=21> */
.L_x_3177:
[----:B------:R-:W-:Y:S05]  /*77a0*/  BSYNC B1 ;  /* 0x0000000000017941 */ /* 0x000fea0003800000 */
.L_x_3176:
[----:B------:R-:W-:Y:S01]  /*77b0*/  LEA R3, R0, 0x3b800000, 0x17 ;  /* 0x3b80000000037811 */ /* 0x000fe200078eb8ff */
[----:B------:R-:W-:-:S05]  /*77c0*/  IMAD.SHL.U32 R0, R2, 0x100000, RZ ;  /* 0x0010000002007824 */ /* 0x000fca00078e00ff */
[----:B------:R-:W-:Y:S02]  /*77d0*/  LOP3.LUT R0, R3, R0, R4, 0xfe, !PT ;  /* 0x0000000003007212 */ /* 0x000fe400078efe04 */
.L_x_3175:
[----:B------:R-:W-:Y:S05]  /*77e0*/  BSYNC B0 ;  /* 0x0000000000007941 */ /* 0x000fea0003800000 */
.L_x_3174:
[----:B------:R-:W-:Y:S01]  /*77f0*/  F2FP.PACK_AB R0, RZ, R0 ;  /* 0x00000000ff00723e */ /* 0x000fe200000000ff */
[----:B------:R-:W-:Y:S05]  /*7800*/  BRA `(.L_x_3159) ;  /* 0x0000049000007947 */ /* 0x000fea0003800000 */
.L_x_3172:
        /* <DEDUP_REMOVED lines=21> */
.L_x_3181:
[----:B------:R-:W-:Y:S05]  /*7960*/  BSYNC B1 ;  /* 0x0000000000017941 */ /* 0x000fea0003800000 */
.L_x_3180:
[----:B------:R-:W-:Y:S01]  /*7970*/  LEA R3, R0, 0x37800000, 0x17 ;  /* 0x3780000000037811 */ /* 0x000fe200078eb8ff */
[----:B------:R-:W-:-:S05]  /*7980*/  IMAD.SHL.U32 R0, R2, 0x200000, RZ ;  /* 0x0020000002007824 */ /* 0x000fca00078e00ff */
[----:B------:R-:W-:Y:S02]  /*7990*/  LOP3.LUT R0, R3, R0, R4, 0xfe, !PT ;  /* 0x0000000003007212 */ /* 0x000fe400078efe04 */
.L_x_3179:
[----:B------:R-:W-:Y:S05]  /*79a0*/  BSYNC B0 ;  /* 0x0000000000007941 */ /* 0x000fea0003800000 */
.L_x_3178:
[----:B------:R-:W-:Y:S01]  /*79b0*/  F2FP.PACK_AB R0, RZ, R0 ;  /* 0x00000000ff00723e */ /* 0x000fe200000000ff */
[----:B------:R-:W-:Y:S05]  /*79c0*/  BRA `(.L_x_3159) ;  /* 0x000002d000007947 */ /* 0x000fea0003800000 */
.L_x_3171:
        /* <DEDUP_REMOVED lines=14> */
.L_x_3185:
[----:B------:R-:W-:Y:S05]  /*7ab0*/  BSYNC B0 ;  /* 0x0000000000007941 */ /* 0x000fea0003800000 */
.L_x_3184:
[----:B------:R-:W-:Y:S01]  /*7ac0*/  F2FP.PACK_AB R0, RZ, R0 ;  /* 0x00000000ff00723e */ /* 0x000fe200000000ff */
[----:B------:R-:W-:Y:S05]  /*7ad0*/  BRA `(.L_x_3159) ;  /* 0x000001c000007947 */ /* 0x000fea0003800000 */
.L_x_3158:
        /* <DEDUP_REMOVED lines=21> */
.L_x_3183:
[----:B------:R-:W2:Y:S02]  /*7c30*/  LDG.E.64 R2, [R2.64] ;  /* 0x0000002402027981 */ /* 0x000ea4000c1e1b00 */
[----:B--2---:R-:W0:Y:S02]  /*7c40*/  I2F.U64 R0, R2 ;  /* 0x0000000200007312 */ /* 0x004e240000301000 */
[----:B0-----:R-:W-:Y:S01]  /*7c50*/  F2FP.PACK_AB R0, RZ, R0 ;  /* 0x00000000ff00723e */ /* 0x001fe200000000ff */
[----:B------:R-:W-:Y:S05]  /*7c60*/  BRA `(.L_x_3159) ;  /* 0x0000003000007947 */ /* 0x000fea0003800000 */
.L_x_3182:
[----:B------:R-:W2:Y:S02]  /*7c70*/  LDG.E R2, [R2.64] ;  /* 0x0000002402027981 */ /* 0x000ea4000c1e1900 */
[----:B--2---:R-:W0:Y:S02]  /*7c80*/  I2F.U32 R0, R2 ;  /* 0x0000000200007306 */ /* 0x004e240000201000 */
[----:B0-----:R-:W-:-:S06]  /*7c90*/  F2FP.PACK_AB R0, RZ, R0 ;  /* 0x00000000ff00723e */ /* 0x001fcc00000000ff */
.L_x_3159:
        /* <DEDUP_REMOVED lines=20> */
.L_x_3187:
[----:B------:R-:W-:Y:S05]  /*7de0*/  BSYNC B0 ;  /* 0x0000000000007941 */ /* 0x000fea0003800000 */
.L_x_3186:
        /* <DEDUP_REMOVED lines=20> */
.L_x_3191:
[----:B------:R-:W-:-:S06]  /*7f30*/  HADD2.F32 R3, -RZ, R0.H0_H0 ;  /* 0x20000000ff037230 */ /* 0x000fcc0000004100 */
[----:B------:R-:W1:Y:S02]  /*7f40*/  F2I.S64.TRUNC R2, R3 ;  /* 0x0000000300027311 */ /* 0x000e64000020d900 */
[----:B-1----:R1:W-:Y:S01]  /*7f50*/  STG.E.U8 [R16.64], R2 ;  /* 0x0000000210007986 */ /* 0x0023e2000c101124 */
[----:B------:R-:W-:Y:S05]  /*7f60*/  BRA `(.L_x_3193) ;  /* 0x00000e4000007947 */ /* 0x000fea0003800000 */
.L_x_3190:
        /* <DEDUP_REMOVED lines=10> */
.L_x_3195:
[----:B------:R-:W-:-:S04]  /*8010*/  HADD2.F32 R0, -RZ, R0.H0_H0 ;  /* 0x20000000ff007230 */ /* 0x000fc80000004100 */
[----:B------:R-:W1:Y:S02]  /*8020*/  F2I.FTZ.TRUNC.NTZ R3, R0 ;  /* 0x0000000000037305 */ /* 0x000e64000021f100 */
[----:B-1----:R1:W-:Y:S01]  /*8030*/  STG.E [R16.64], R3 ;  /* 0x0000000310007986 */ /* 0x0023e2000c101924 */
[----:B------:R-:W-:Y:S05]  /*8040*/  BRA `(.L_x_3193) ;  /* 0x00000d6000007947 */ /* 0x000fea0003800000 */
.L_x_3194:
[----:B------:R-:W-:-:S04]  /*8050*/  HADD2.F32 R0, -RZ, R0.H0_H0 ;  /* 0x20000000ff007230 */ /* 0x000fc80000004100 */
[----:B------:R-:W1:Y:S02]  /*8060*/  F2I.FTZ.TRUNC.NTZ R3, R0 ;  /* 0x0000000000037305 */ /* 0x000e64000021f100 */
[----:B-1----:R1:W-:Y:S01]  /*8070*/  STG.E.U16 [R16.64], R3 ;  /* 0x0000000310007986 */ /* 0x0023e2000c101524 */
[----:B------:R-:W-:Y:S05]  /*8080*/  BRA `(.L_x_3193) ;  /* 0x00000d2000007947 */ /* 0x000fea0003800000 */
.L_x_3189:
        /* <DEDUP_REMOVED lines=9> */
.L_x_3197:
[----:B------:R1:W-:Y:S01]  /*8120*/  STG.E.U16 [R16.64], R0 ;  /* 0x0000000010007986 */ /* 0x0003e2000c101524 */
[----:B------:R-:W-:Y:S05]  /*8130*/  BRA `(.L_x_3193) ;  /* 0x00000c7000007947 */ /* 0x000fea0003800000 */
.L_x_3196:
        /* <DEDUP_REMOVED lines=10> */
.L_x_3199:
[----:B------:R-:W-:-:S05]  /*81e0*/  HADD2.F32 R0, -RZ, R0.H0_H0 ;  /* 0x20000000ff007230 */ /* 0x000fca0000004100 */
[----:B------:R-:W-:-:S04]  /*81f0*/  F2FP.PACK_AB R0, RZ, R0 ;  /* 0x00000000ff00723e */ /* 0x000fc800000000ff */
[----:B------:R-:W-:-:S05]  /*8200*/  PRMT R0, R0, 0x5410, RZ ;  /* 0x0000541000007816 */ /* 0x000fca00000000ff */
[----:B------:R1:W-:Y:S01]  /*8210*/  STG.E [R16.64], R0 ;  /* 0x0000000010007986 */ /* 0x0003e2000c101924 */
[----:B------:R-:W-:Y:S05]  /*8220*/  BRA `(.L_x_3193) ;  /* 0x00000b8000007947 */ /* 0x000fea0003800000 */
.L_x_3198:
[----:B------:R-:W-:-:S05]  /*8230*/  HADD2.F32 R2, -RZ, R0.H0_H0 ;  /* 0x20000000ff027230 */ /* 0x000fca0000004100 */
[----:B------:R-:W-:-:S06]  /*8240*/  FMUL.FTZ R2, R2, 1 ;  /* 0x3f80000002027820 */ /* 0x000fcc0000410000 */
[----:B------:R-:W1:Y:S02]  /*8250*/  F2F.F64.F32 R2, R2 ;  /* 0x0000000200027310 */ /* 0x000e640000201800 */
[----:B-1----:R1:W-:Y:S01]  /*8260*/  STG.E.64 [R16.64], R2 ;  /* 0x0000000210007986 */ /* 0x0023e2000c101b24 */
[----:B------:R-:W-:Y:S05]  /*8270*/  BRA `(.L_x_3193) ;  /* 0x00000b3000007947 */ /* 0x000fea0003800000 */
.L_x_3188:
        /* <DEDUP_REMOVED lines=13> */
.L_x_3202:
[----:B------:R-:W-:Y:S01]  /*8350*/  HADD2.F32 R0, -RZ, R0.H0_H0 ;  /* 0x20000000ff007230 */ /* 0x000fe20000004100 */
[----:B0-----:R-:W-:-:S04]  /*8360*/  CS2R R6, SRZ ;  /* 0x0000000000067805 */ /* 0x001fc8000001ff00 */
[----:B------:R-:W-:-:S04]  /*8370*/  FMUL.FTZ R0, R0, 1 ;  /* 0x3f80000000007820 */ /* 0x000fc80000410000 */
[----:B------:R-:W0:Y:S02]  /*8380*/  F2F.F64.F32 R4, R0 ;  /* 0x0000000000047310 */ /* 0x000e240000201800 */
[----:B0-----:R0:W-:Y:S01]  /*8390*/  STG.E.128 [R16.64], R4 ;  /* 0x0000000410007986 */ /* 0x0011e2000c101d24 */
[----:B------:R-:W-:Y:S05]  /*83a0*/  BRA `(.L_x_3193) ;  /* 0x00000a0000007947 */ /* 0x000fea0003800000 */
.L_x_3201:
        /* <DEDUP_REMOVED lines=21> */
.L_x_3206:
[----:B------:R-:W-:Y:S05]  /*8500*/  BSYNC B0 ;  /* 0x0000000000007941 */ /* 0x000fea0003800000 */
.L_x_3205:
[----:B------:R-:W-:-:S05]  /*8510*/  LOP3.LUT R3, R0, R3, RZ, 0xfc, !PT ;  /* 0x0000000300037212 */ /* 0x000fca00078efcff */
[----:B------:R1:W-:Y:S01]  /*8520*/  STG.E.U8 [R16.64], R3 ;  /* 0x0000000310007986 */ /* 0x0003e2000c101124 */
[----:B------:R-:W-:Y:S05]  /*8530*/  BRA `(.L_x_3193) ;  /* 0x0000087000007947 */ /* 0x000fea0003800000 */
.L_x_3204:
        /* <DEDUP_REMOVED lines=13> */
.L_x_3208:
[----:B------:R-:W-:Y:S01]  /*8610*/  IMAD.MOV.U32 R0, RZ, RZ, 0x7f ;  /* 0x0000007fff007424 */ /* 0x000fe200078e00ff */
[----:B------:R-:W-:-:S04]  /*8620*/  ISETP.GT.U32.AND P0, PT, R2, 0x7f800000, PT ;  /* 0x7f8000000200780c */ /* 0x000fc80003f04070 */
[----:B------:R-:W-:-:S04]  /*8630*/  SEL R0, R0, 0x7c, P0 ;  /* 0x0000007c00007807 */ /* 0x000fc80000000000 */
.L_x_3209:
[----:B------:R-:W-:Y:S05]  /*8640*/  BSYNC B0 ;  /* 0x0000000000007941 */ /* 0x000fea0003800000 */
.L_x_3207:
[----:B------:R-:W-:-:S04]  /*8650*/  LOP3.LUT R2, R3, 0x80000000, RZ, 0xc0, !PT ;  /* 0x8000000003027812 */ /* 0x000fc800078ec0ff */
[----:B------:R-:W-:-:S04]  /*8660*/  SHF.R.U32.HI R3, RZ, 0x18, R2 ;  /* 0x00000018ff037819 */ /* 0x000fc80000011602 */
[----:B------:R-:W-:-:S05]  /*8670*/  LOP3.LUT R3, R0, R3, RZ, 0xfc, !PT ;  /* 0x0000000300037212 */ /* 0x000fca00078efcff */
[----:B------:R1:W-:Y:S01]  /*8680*/  STG.E.U8 [R16.64], R3 ;  /* 0x0000000310007986 */ /* 0x0003e2000c101124 */
[----:B------:R-:W-:Y:S05]  /*8690*/  BRA `(.L_x_3193) ;  /* 0x0000071000007947 */ /* 0x000fea0003800000 */
.L_x_3203:
[----:B------:R-:W-:-:S05]  /*86a0*/  HADD2.F32 R0, -RZ, R0.H0_H0 ;  /* 0x20000000ff007230 */ /* 0x000fca0000004100 */
[----:B------:R-:W-:-:S05]  /*86b0*/  F2FP.BF16.PACK_AB R0, RZ, R0 ;  /* 0x00000000ff00723e */ /* 0x000fca00000010ff */
[----:B------:R1:W-:Y:S01]  /*86c0*/  STG.E.U16 [R16.64], R0 ;  /* 0x0000000010007986 */ /* 0x0003e2000c101524 */
[----:B------:R-:W-:Y:S05]  /*86d0*/  BRA `(.L_x_3193) ;  /* 0x000006d000007947 */ /* 0x000fea0003800000 */
.L_x_3200:
        /* <DEDUP_REMOVED lines=12> */
.L_x_3212:
        /* <DEDUP_REMOVED lines=17> */
.L_x_3215:
[----:B------:R-:W-:-:S04]  /*88b0*/  LOP3.LUT R2, R3, 0x80000000, RZ, 0xc0, !PT ;  /* 0x8000000003027812 */ /* 0x000fc800078ec0ff */
[----:B------:R-:W-:-:S04]  /*88c0*/  SHF.R.U32.HI R3, RZ, 0x18, R2 ;  /* 0x00000018ff037819 */ /* 0x000fc80000011602 */
[----:B------:R-:W-:-:S04]  /*88d0*/  LOP3.LUT R0, R0, R3, RZ, 0xfc, !PT ;  /* 0x0000000300007212 */ /* 0x000fc800078efcff */
[----:B------:R-:W-:Y:S02]  /*88e0*/  PRMT R8, R0, 0x7610, R8 ;  /* 0x0000761000087816 */ /* 0x000fe40000000008 */
.L_x_3214:
[----:B------:R-:W-:Y:S05]  /*88f0*/  BSYNC B0 ;  /* 0x0000000000007941 */ /* 0x000fea0003800000 */
.L_x_3213:
[----:B------:R1:W-:Y:S01]  /*8900*/  STG.E.U8 [R16.64], R8 ;  /* 0x0000000810007986 */ /* 0x0003e2000c101124 */
[----:B------:R-:W-:Y:S05]  /*8910*/  BRA `(.L_x_3193) ;  /* 0x0000049000007947 */ /* 0x000fea0003800000 */
.L_x_3211:
        /* <DEDUP_REMOVED lines=17> */
.L_x_3218:
[----:B------:R-:W-:-:S04]  /*8a30*/  LOP3.LUT R2, R3, 0x80000000, RZ, 0xc0, !PT ;  /* 0x8000000003027812 */ /* 0x000fc800078ec0ff */
[----:B------:R-:W-:-:S04]  /*8a40*/  SHF.R.U32.HI R3, RZ, 0x18, R2 ;  /* 0x00000018ff037819 */ /* 0x000fc80000011602 */
[----:B------:R-:W-:-:S04]  /*8a50*/  LOP3.LUT R0, R0, R3, RZ, 0xfc, !PT ;  /* 0x0000000300007212 */ /* 0x000fc800078efcff */
[----:B------:R-:W-:Y:S02]  /*8a60*/  PRMT R8, R0, 0x7610, R8 ;  /* 0x0000761000087816 */ /* 0x000fe40000000008 */
.L_x_3217:
[----:B------:R-:W-:Y:S05]  /*8a70*/  BSYNC B0 ;  /* 0x0000000000007941 */ /* 0x000fea0003800000 */
.L_x_3216:
[----:B------:R1:W-:Y:S01]  /*8a80*/  STG.E.U8 [R16.64], R8 ;  /* 0x0000000810007986 */ /* 0x0003e2000c101124 */
[----:B------:R-:W-:Y:S05]  /*8a90*/  BRA `(.L_x_3193) ;  /* 0x0000031000007947 */ /* 0x000fea0003800000 */
.L_x_3210:
        /* <DEDUP_REMOVED lines=22> */
.L_x_3192:
        /* <DEDUP_REMOVED lines=20> */
.L_x_3220:
[----:B------:R-:W-:-:S06]  /*8d40*/  HADD2.F32 R2, -RZ, R0.H0_H0 ;  /* 0x20000000ff027230 */ /* 0x000fcc0000004100 */
[----:B------:R-:W1:Y:S02]  /*8d50*/  F2I.U64.TRUNC R2, R2 ;  /* 0x0000000200027311 */ /* 0x000e64000020d800 */
[----:B-1----:R1:W-:Y:S01]  /*8d60*/  STG.E.64 [R16.64], R2 ;  /* 0x0000000210007986 */ /* 0x0023e2000c101b24 */
[----:B------:R-:W-:Y:S05]  /*8d70*/  BRA `(.L_x_3193) ;  /* 0x0000003000007947 */ /* 0x000fea0003800000 */
.L_x_3219:
[----:B------:R-:W-:-:S04]  /*8d80*/  HADD2.F32 R0, -RZ, R0.H0_H0 ;  /* 0x20000000ff007230 */ /* 0x000fc80000004100 */
[----:B------:R-:W1:Y:S02]  /*8d90*/  F2I.FTZ.U32.TRUNC.NTZ R3, R0 ;  /* 0x0000000000037305 */ /* 0x000e64000021f000 */
[----:B-1----:R1:W-:Y:S02]  /*8da0*/  STG.E [R16.64], R3 ;  /* 0x0000000310007986 */ /* 0x0023e4000c101924 */
.L_x_3193:
[----:B------:R-:W-:Y:S02]  /*8db0*/  IADD3 R19, R19, 0x80, RZ ;  /* 0x0000008013137810 */ /* 0x000fe40007ffe0ff */
.L_x_3084:
[----:B------:R-:W-:Y:S05]  /*8dc0*/  BSYNC B6 ;  /* 0x0000000000067941 */ /* 0x000fea0003800000 */
.L_x_3083:
        /* <DEDUP_REMOVED lines=230> */
.L_x_3221:
        /* <DEDUP_REMOVED lines=20> */
.L_x_3225:
[----:B------:R-:W2:Y:S02]  /*9d70*/  LDG.E.U8 R2, [R2.64] ;  /* 0x0000002402027981 */ /* 0x000ea4000c1e1100 */
[----:B--2---:R-:W0:Y:S02]  /*9d80*/  I2F.U16 R0, R2 ;  /* 0x0000000200007306 */ /* 0x004e240000101000 */
[----:B0-----:R-:W-:Y:S01]  /*9d90*/  F2FP.PACK_AB R0, RZ, R0 ;  /* 0x00000000ff00723e */ /* 0x001fe200000000ff */
[----:B------:R-:W-:Y:S05]  /*9da0*/  BRA `(.L_x_3227) ;  /* 0x00000e1000007947 */ /* 0x000fea0003800000 */
.L_x_3224:
        /* <DEDUP_REMOVED lines=10> */
.L_x_3229:
[----:B------:R-:W2:Y:S02]  /*9e50*/  LDG.E R2, [R2.64] ;  /* 0x0000002402027981 */ /* 0x000ea4000c1e1900 */
[----:B--2---:R-:W0:Y:S02]  /*9e60*/  I2F R0, R2 ;  /* 0x0000000200007306 */ /* 0x004e240000201400 */
[----:B0-----:R-:W-:Y:S01]  /*9e70*/  F2FP.PACK_AB R0, RZ, R0 ;  /* 0x00000000ff00723e */ /* 0x001fe200000000ff */
[----:B------:R-:W-:Y:S05]  /*9e80*/  BRA `(.L_x_3227) ;  /* 0x00000d3000007947 */ /* 0x000fea0003800000 */
.L_x_3228:
[----:B------:R-:W2:Y:S02]  /*9e90*/  LDG.E.U16 R2, [R2.64] ;  /* 0x0000002402027981 */ /* 0x000ea4000c1e1500 */
[----:B--2---:R-:W0:Y:S02]  /*9ea0*/  I2F.S16 R0, R2 ;  /* 0x0000000200007306 */ /* 0x004e240000101400 */
[----:B0-----:R-:W-:Y:S01]  /*9eb0*/  F2FP.PACK_AB R0, RZ, R0 ;  /* 0x00000000ff00723e */ /* 0x001fe200000000ff */
[----:B------:R-:W-:Y:S05]  /*9ec0*/  BRA `(.L_x_3227) ;  /* 0x00000cf000007947 */ /* 0x000fea0003800000 */
.L_x_3223:
        /* <DEDUP_REMOVED lines=9> */
.L_x_3231:
[----:B------:R0:W5:Y:S01]  /*9f60*/  LDG.E.U16 R0, [R2.64] ;  /* 0x0000002402007981 */ /* 0x000162000c1e1500 */
[----:B------:R-:W-:Y:S05]  /*9f70*/  BRA `(.L_x_3227) ;  /* 0x00000c4000007947 */ /* 0x000fea0003800000 */
.L_x_3230:
        /* <DEDUP_REMOVED lines=9> */
.L_x_3233:
[----:B------:R0:W5:Y:S01]  /*a010*/  LDG.E.U16 R0, [R2.64] ;  /* 0x0000002402007981 */ /* 0x000162000c1e1500 */
[----:B------:R-:W-:Y:S05]  /*a020*/  BRA `(.L_x_3227) ;  /* 0x00000b9000007947 */ /* 0x000fea0003800000 */
.L_x_3232:
[----:B------:R-:W2:Y:S02]  /*a030*/  LDG.E.64 R2, [R2.64] ;  /* 0x0000002402027981 */ /* 0x000ea4000c1e1b00 */
[----:B--2---:R-:W0:Y:S01]  /*a040*/  F2F.F32.F64 R0, R2 ;  /* 0x0000000200007310 */ /* 0x004e220000301000 */
[----:B------:R-:W0:-:S14]  /*a050*/  DSETP.GEU.AND P0, PT, |R2|, c[0x2][0x0], PT ;  /* 0x008000000200762a */ /* 0x000e1c0003f0e200 */
[----:B0-----:R-:W-:-:S05]  /*a060*/  @!P0 FMUL R0, R0, 1.175494350822287508e-38 ;  /* 0x0080000000008820 */ /* 0x001fca0000400000 */
[----:B------:R-:W-:Y:S01]  /*a070*/  F2FP.PACK_AB R0, RZ, R0 ;  /* 0x00000000ff00723e */ /* 0x000fe200000000ff */
[----:B------:R-:W-:Y:S05]  /*a080*/  BRA `(.L_x_3227) ;  /* 0x00000b3000007947 */ /* 0x000fea0003800000 */
.L_x_3222:
        /* <DEDUP_REMOVED lines=13> */
.L_x_3236:
[----:B------:R-:W2:Y:S02]  /*a160*/  LDG.E.64 R2, [R2.64] ;  /* 0x0000002402027981 */ /* 0x000ea4000c1e1b00 */
[----:B--2---:R-:W0:Y:S01]  /*a170*/  F2F.F32.F64 R0, R2 ;  /* 0x0000000200007310 */ /* 0x004e220000301000 */
[----:B------:R-:W0:-:S14]  /*a180*/  DSETP.GEU.AND P0, PT, |R2|, c[0x2][0x0], PT ;  /* 0x008000000200762a */ /* 0x000e1c0003f0e200 */
[----:B0-----:R-:W-:-:S05]  /*a190*/  @!P0 FMUL R0, R0, 1.175494350822287508e-38 ;  /* 0x0080000000008820 */ /* 0x001fca0000400000 */
[----:B------:R-:W-:Y:S01]  /*a1a0*/  F2FP.PACK_AB R0, RZ, R0 ;  /* 0x00000000ff00723e */ /* 0x000fe200000000ff */
[----:B------:R-:W-:Y:S05]  /*a1b0*/  BRA `(.L_x_3227) ;  /* 0x00000a0000007947 */ /* 0x000fea0003800000 */
.L_x_3235:
        /* <DEDUP_REMOVED lines=28> */
.L_x_3238:
        /* <DEDUP_REMOVED lines=15> */
.L_x_3237:
[----:B------:R-:W2:Y:S02]  /*a470*/  LDG.E.U16 R0, [R2.64] ;  /* 0x0000002402007981 */ /* 0x000ea4000c1e1500 */
[----:B--2---:R-:W-:-:S04]  /*a480*/  PRMT R0, RZ, 0x5410, R0 ;  /* 0x00005410ff007816 */ /* 0x004fc80000000000 */
[----:B------:R-:W-:Y:S01]  /*a490*/  F2FP.PACK_AB R0, RZ, R0 ;  /* 0x00000000ff00723e */ /* 0x000fe200000000ff */
[----:B------:R-:W-:Y:S05]  /*a4a0*/  BRA `(.L_x_3227) ;  /* 0x0000071000007947 */ /* 0x000fea0003800000 */
.L_x_3234:
        /* <DEDUP_REMOVED lines=12> */
.L_x_3241:
        /* <DEDUP_REMOVED lines=21> */
.L_x_3245:
[----:B------:R-:W-:Y:S05]  /*a6c0*/  BSYNC B1 ;  /* 0x0000000000017941 */ /* 0x000fea0003800000 */
.L_x_3244:
[----:B------:R-:W-:Y:S01]  /*a6d0*/  LEA R3, R0, 0x3b800000, 0x17 ;  /* 0x3b80000000037811 */ /* 0x000fe200078eb8ff */
[----:B------:R-:W-:-:S05]  /*a6e0*/  IMAD.SHL.U32 R0, R2, 0x100000, RZ ;  /* 0x0010000002007824 */ /* 0x000fca00078e00ff */
[----:B------:R-:W-:Y:S02]  /*a6f0*/  LOP3.LUT R0, R3, R0, R4, 0xfe, !PT ;  /* 0x0000000003007212 */ /* 0x000fe400078efe04 */
.L_x_3243:
[----:B------:R-:W-:Y:S05]  /*a700*/  BSYNC B0 ;  /* 0x0000000000007941 */ /* 0x000fea0003800000 */
.L_x_3242:
[----:B------:R-:W-:Y:S01]  /*a710*/  F2FP.PACK_AB R0, RZ, R0 ;  /* 0x00000000ff00723e */ /* 0x000fe200000000ff */
[----:B------:R-:W-:Y:S05]  /*a720*/  BRA `(.L_x_3227) ;  /* 0x0000049000007947 */ /* 0x000fea0003800000 */
.L_x_3240:
        /* <DEDUP_REMOVED lines=21> */
.L_x_3249:
[----:B------:R-:W-:Y:S05]  /*a880*/  BSYNC B1 ;  /* 0x0000000000017941 */ /* 0x000fea0003800000 */
.L_x_3248:
[----:B------:R-:W-:Y:S01]  /*a890*/  LEA R3, R0, 0x37800000, 0x17 ;  /* 0x3780000000037811 */ /* 0x000fe200078eb8ff */
[----:B------:R-:W-:-:S05]  /*a8a0*/  IMAD.SHL.U32 R0, R2, 0x200000, RZ ;  /* 0x0020000002007824 */ /* 0x000fca00078e00ff */
[----:B------:R-:W-:Y:S02]  /*a8b0*/  LOP3.LUT R0, R3, R0, R4, 0xfe, !PT ;  /* 0x0000000003007212 */ /* 0x000fe400078efe04 */
.L_x_3247:
[----:B------:R-:W-:Y:S05]  /*a8c0*/  BSYNC B0 ;  /* 0x0000000000007941 */ /* 0x000fea0003800000 */
.L_x_3246:
[----:B------:R-:W-:Y:S01]  /*a8d0*/  F2FP.PACK_AB R0, RZ, R0 ;  /* 0x00000000ff00723e */ /* 0x000fe200000000ff */
[----:B------:R-:W-:Y:S05]  /*a8e0*/  BRA `(.L_x_3227) ;  /* 0x000002d000007947 */ /* 0x000fea0003800000 */
.L_x_3239:
        /* <DEDUP_REMOVED lines=14> */
.L_x_3253:
[----:B------:R-:W-:Y:S05]  /*a9d0*/  BSYNC B0 ;  /* 0x0000000000007941 */ /* 0x000fea0003800000 */
.L_x_3252:
[----:B------:R-:W-:Y:S01]  /*a9e0*/  F2FP.PACK_AB R0, RZ, R0 ;  /* 0x00000000ff00723e */ /* 0x000fe200000000ff */
[----:B------:R-:W-:Y:S05]  /*a9f0*/  BRA `(.L_x_3227) ;  /* 0x000001c000007947 */ /* 0x000fea0003800000 */
.L_x_3226:
        /* <DEDUP_REMOVED lines=21> */
.L_x_3251:
[----:B------:R-:W2:Y:S02]  /*ab50*/  LDG.E.64 R2, [R2.64] ;  /* 0x0000002402027981 */ /* 0x000ea4000c1e1b00 */
[----:B--2---:R-:W0:Y:S02]  /*ab60*/  I2F.U64 R0, R2 ;  /* 0x0000000200007312 */ /* 0x004e240000301000 */
[----:B0-----:R-:W-:Y:S01]  /*ab70*/  F2FP.PACK_AB R0, RZ, R0 ;  /* 0x00000000ff00723e */ /* 0x001fe200000000ff */
[----:B------:R-:W-:Y:S05]  /*ab80*/  BRA `(.L_x_3227) ;  /* 0x0000003000007947 */ /* 0x000fea0003800000 */
.L_x_3250:
[----:B------:R-:W2:Y:S02]  /*ab90*/  LDG.E R2, [R2.64] ;  /* 0x0000002402027981 */ /* 0x000ea4000c1e1900 */
[----:B--2---:R-:W0:Y:S02]  /*aba0*/  I2F.U32 R0, R2 ;  /* 0x0000000200007306 */ /* 0x004e240000201000 */
[----:B0-----:R-:W-:-:S06]  /*abb0*/  F2FP.PACK_AB R0, RZ, R0 ;  /* 0x00000000ff00723e */ /* 0x001fcc00000000ff */
.L_x_3227:
        /* <DEDUP_REMOVED lines=20> */
.L_x_3255:
[----:B------:R-:W-:Y:S05]  /*ad00*/  BSYNC B0 ;  /* 0x0000000000007941 */ /* 0x000fea0003800000 */
.L_x_3254:
        /* <DEDUP_REMOVED lines=18> */
[----:B-1----:R-:W-:Y:S01]  /*ae30*/  STG.E.U8 [R16.64], R3 ;  /* 0x0000000310007986 */ /* 0x002fe2000c101124 */
[----:B------:R-:W-:Y:S05]  /*ae40*/  EXIT ;  /* 0x000000000000794d */ /* 0x000fea0003800000 */
.L_x_3259:
[----:B------:R-:W-:-:S06]  /*ae50*/  HADD2.F32 R3, -RZ, R0.H0_H0 ;  /* 0x20000000ff037230 */ /* 0x000fcc0000004100 */
[----:B------:R-:W1:Y:S02]  /*ae60*/  F2I.S64.TRUNC R2, R3 ;  /* 0x0000000300027311 */ /* 0x000e64000020d900 */
[----:B-1----:R-:W-:Y:S01]  /*ae70*/  STG.E.U8 [R16.64], R2 ;  /* 0x0000000210007986 */ /* 0x002fe2000c101124 */
[----:B------:R-:W-:Y:S05]  /*ae80*/  EXIT ;  /* 0x000000000000794d */ /* 0x000fea0003800000 */
.L_x_3258:
        /* <DEDUP_REMOVED lines=8> */
[----:B-1----:R-:W-:Y:S01]  /*af10*/  STG.E.64 [R16.64], R2 ;  /* 0x0000000210007986 */ /* 0x002fe2000c101b24 */
[----:B------:R-:W-:Y:S05]  /*af20*/  EXIT ;  /* 0x000000000000794d */ /* 0x000fea0003800000 */
.L_x_3262:
[----:B------:R-:W-:-:S04]  /*af30*/  HADD2.F32 R0, -RZ, R0.H0_H0 ;  /* 0x20000000ff007230 */ /* 0x000fc80000004100 */
[----:B------:R-:W1:Y:S02]  /*af40*/  F2I.FTZ.TRUNC.NTZ R3, R0 ;  /* 0x0000000000037305 */ /* 0x000e64000021f100 */
[----:B-1----:R-:W-:Y:S01]  /*af50*/  STG.E [R16.64], R3 ;  /* 0x0000000310007986 */ /* 0x002fe2000c101924 */
[----:B------:R-:W-:Y:S05]  /*af60*/  EXIT ;  /* 0x000000000000794d */ /* 0x000fea0003800000 */
.L_x_3261:
[----:B------:R-:W-:-:S04]  /*af70*/  HADD2.F32 R0, -RZ, R0.H0_H0 ;  /* 0x20000000ff007230 */ /* 0x000fc80000004100 */
[----:B------:R-:W1:Y:S02]  /*af80*/  F2I.FTZ.TRUNC.NTZ R3, R0 ;  /* 0x0000000000037305 */ /* 0x000e64000021f100 */
[----:B-1----:R-:W-:Y:S01]  /*af90*/  STG.E.U16 [R16.64], R3 ;  /* 0x0000000310007986 */ /* 0x002fe2000c101524 */
[----:B------:R-:W-:Y:S05]  /*afa0*/  EXIT ;  /* 0x000000000000794d */ /* 0x000fea0003800000 */
.L_x_3257:
        /* <DEDUP_REMOVED lines=9> */
.L_x_3264:
[----:B------:R-:W-:Y:S01]  /*b040*/  STG.E.U16 [R16.64], R0 ;  /* 0x0000000010007986 */ /* 0x000fe2000c101524 */
[----:B------:R-:W-:Y:S05]  /*b050*/  EXIT ;  /* 0x000000000000794d */ /* 0x000fea0003800000 */
.L_x_3263:
        /* <DEDUP_REMOVED lines=10> */
.L_x_3266:
[----:B------:R-:W-:-:S05]  /*b100*/  HADD2.F32 R0, -RZ, R0.H0_H0 ;  /* 0x20000000ff007230 */ /* 0x000fca0000004100 */
[----:B------:R-:W-:-:S04]  /*b110*/  F2FP.PACK_AB R0, RZ, R0 ;  /* 0x00000000ff00723e */ /* 0x000fc800000000ff */
[----:B------:R-:W-:-:S05]  /*b120*/  PRMT R0, R0, 0x5410, RZ ;  /* 0x0000541000007816 */ /* 0x000fca00000000ff */
[----:B------:R-:W-:Y:S01]  /*b130*/  STG.E [R16.64], R0 ;  /* 0x0000000010007986 */ /* 0x000fe2000c101924 */
[----:B------:R-:W-:Y:S05]  /*b140*/  EXIT ;  /* 0x000000000000794d */ /* 0x000fea0003800000 */
.L_x_3265:
[----:B------:R-:W-:-:S05]  /*b150*/  HADD2.F32 R2, -RZ, R0.H0_H0 ;  /* 0x20000000ff027230 */ /* 0x000fca0000004100 */
[----:B------:R-:W-:-:S06]  /*b160*/  FMUL.FTZ R2, R2, 1 ;  /* 0x3f80000002027820 */ /* 0x000fcc0000410000 */
[----:B------:R-:W1:Y:S02]  /*b170*/  F2F.F64.F32 R2, R2 ;  /* 0x0000000200027310 */ /* 0x000e640000201800 */
[----:B-1----:R-:W-:Y:S01]  /*b180*/  STG.E.64 [R16.64], R2 ;  /* 0x0000000210007986 */ /* 0x002fe2000c101b24 */
[----:B------:R-:W-:Y:S05]  /*b190*/  EXIT ;  /* 0x000000000000794d */ /* 0x000fea0003800000 */
.L_x_3256:
        /* <DEDUP_REMOVED lines=13> */
.L_x_3269:
[----:B------:R-:W-:Y:S01]  /*b270*/  HADD2.F32 R0, -RZ, R0.H0_H0 ;  /* 0x20000000ff007230 */ /* 0x000fe20000004100 */
[----:B0-----:R-:W-:-:S04]  /*b280*/  CS2R R6, SRZ ;  /* 0x0000000000067805 */ /* 0x001fc8000001ff00 */
[----:B------:R-:W-:-:S04]  /*b290*/  FMUL.FTZ R0, R0, 1 ;  /* 0x3f80000000007820 */ /* 0x000fc80000410000 */
[----:B------:R-:W0:Y:S02]  /*b2a0*/  F2F.F64.F32 R4, R0 ;  /* 0x0000000000047310 */ /* 0x000e240000201800 */
[----:B0-----:R-:W-:Y:S01]  /*b2b0*/  STG.E.128 [R16.64], R4 ;  /* 0x0000000410007986 */ /* 0x001fe2000c101d24 */
[----:B------:R-:W-:Y:S05]  /*b2c0*/  EXIT ;  /* 0x000000000000794d */ /* 0x000fea0003800000 */
.L_x_3268:
        /* <DEDUP_REMOVED lines=21> */
.L_x_3273:
[----:B------:R-:W-:Y:S05]  /*b420*/  BSYNC B0 ;  /* 0x0000000000007941 */ /* 0x000fea0003800000 */
.L_x_3272:
[----:B------:R-:W-:-:S05]  /*b430*/  LOP3.LUT R3, R0, R3, RZ, 0xfc, !PT ;  /* 0x0000000300037212 */ /* 0x000fca00078efcff */
[----:B------:R-:W-:Y:S01]  /*b440*/  STG.E.U8 [R16.64], R3 ;  /* 0x0000000310007986 */ /* 0x000fe2000c101124 */
[----:B------:R-:W-:Y:S05]  /*b450*/  EXIT ;  /* 0x000000000000794d */ /* 0x000fea0003800000 */
.L_x_3271:
        /* <DEDUP_REMOVED lines=13> */
.L_x_3275:
[----:B------:R-:W-:Y:S01]  /*b530*/  IMAD.MOV.U32 R0, RZ, RZ, 0x7f ;  /* 0x0000007fff007424 */ /* 0x000fe200078e00ff */
[----:B------:R-:W-:-:S04]  /*b540*/  ISETP.GT.U32.AND P0, PT, R2, 0x7f800000, PT ;  /* 0x7f8000000200780c */ /* 0x000fc80003f04070 */
[----:B------:R-:W-:-:S04]  /*b550*/  SEL R0, R0, 0x7c, P0 ;  /* 0x0000007c00007807 */ /* 0x000fc80000000000 */
.L_x_3276:
[----:B------:R-:W-:Y:S05]  /*b560*/  BSYNC B0 ;  /* 0x0000000000007941 */ /* 0x000fea0003800000 */
.L_x_3274:
[----:B------:R-:W-:-:S04]  /*b570*/  LOP3.LUT R2, R3, 0x80000000, RZ, 0xc0, !PT ;  /* 0x8000000003027812 */ /* 0x000fc800078ec0ff */
[----:B------:R-:W-:-:S04]  /*b580*/  SHF.R.U32.HI R3, RZ, 0x18, R2 ;  /* 0x00000018ff037819 */ /* 0x000fc80000011602 */
[----:B------:R-:W-:-:S05]  /*b590*/  LOP3.LUT R3, R0, R3, RZ, 0xfc, !PT ;  /* 0x0000000300037212 */ /* 0x000fca00078efcff */
[----:B------:R-:W-:Y:S01]  /*b5a0*/  STG.E.U8 [R16.64], R3 ;  /* 0x0000000310007986 */ /* 0x000fe2000c101124 */
[----:B------:R-:W-:Y:S05]  /*b5b0*/  EXIT ;  /* 0x000000000000794d */ /* 0x000fea0003800000 */
.L_x_3270:
[----:B------:R-:W-:-:S05]  /*b5c0*/  HADD2.F32 R0, -RZ, R0.H0_H0 ;  /* 0x20000000ff007230 */ /* 0x000fca0000004100 */
[----:B------:R-:W-:-:S05]  /*b5d0*/  F2FP.BF16.PACK_AB R0, RZ, R0 ;  /* 0x00000000ff00723e */ /* 0x000fca00000010ff */
[----:B------:R-:W-:Y:S01]  /*b5e0*/  STG.E.U16 [R16.64], R0 ;  /* 0x0000000010007986 */ /* 0x000fe2000c101524 */
[----:B------:R-:W-:Y:S05]  /*b5f0*/  EXIT ;  /* 0x000000000000794d */ /* 0x000fea0003800000 */
.L_x_3267:
        /* <DEDUP_REMOVED lines=10> */
[----:B-1----:R-:W-:Y:S01]  /*b6a0*/  STG.E.U16 [R16.64], R3 ;  /* 0x0000000310007986 */ /* 0x002fe2000c101524 */
[----:B------:R-:W-:Y:S05]  /*b6b0*/  EXIT ;  /* 0x000000000000794d */ /* 0x000fea0003800000 */
.L_x_3279:
        /* <DEDUP_REMOVED lines=17> */
.L_x_3282:
[----:B------:R-:W-:-:S04]  /*b7d0*/  LOP3.LUT R2, R3, 0x80000000, RZ, 0xc0, !PT ;  /* 0x8000000003027812 */ /* 0x000fc800078ec0ff */
[----:B------:R-:W-:-:S04]  /*b7e0*/  SHF.R.U32.HI R3, RZ, 0x18, R2 ;  /* 0x00000018ff037819 */ /* 0x000fc80000011602 */
[----:B------:R-:W-:-:S04]  /*b7f0*/  LOP3.LUT R0, R0, R3, RZ, 0xfc, !PT ;  /* 0x0000000300007212 */ /* 0x000fc800078efcff */
[----:B------:R-:W-:Y:S02]  /*b800*/  PRMT R8, R0, 0x7610, R8 ;  /* 0x0000761000087816 */ /* 0x000fe40000000008 */
.L_x_3281:
[----:B------:R-:W-:Y:S05]  /*b810*/  BSYNC B0 ;  /* 0x0000000000007941 */ /* 0x000fea0003800000 */
.L_x_3280:
[----:B------:R-:W-:Y:S01]  /*b820*/  STG.E.U8 [R16.64], R8 ;  /* 0x0000000810007986 */ /* 0x000fe2000c101124 */
[----:B------:R-:W-:Y:S05]  /*b830*/  EXIT ;  /* 0x000000000000794d */ /* 0x000fea0003800000 */
.L_x_3278:
        /* <DEDUP_REMOVED lines=17> */
.L_x_3285:
[----:B------:R-:W-:-:S04]  /*b950*/  LOP3.LUT R2, R3, 0x80000000, RZ, 0xc0, !PT ;  /* 0x8000000003027812 */ /* 0x000fc800078ec0ff */
[----:B------:R-:W-:-:S04]  /*b960*/  SHF.R.U32.HI R3, RZ, 0x18, R2 ;  /* 0x00000018ff037819 */ /* 0x000fc80000011602 */
[----:B------:R-:W-:-:S04]  /*b970*/  LOP3.LUT R0, R0, R3, RZ, 0xfc, !PT ;  /* 0x0000000300007212 */ /* 0x000fc800078efcff */
[----:B------:R-:W-:Y:S02]  /*b980*/  PRMT R8, R0, 0x7610, R8 ;  /* 0x0000761000087816 */ /* 0x000fe40000000008 */
.L_x_3284:
[----:B------:R-:W-:Y:S05]  /*b990*/  BSYNC B0 ;  /* 0x0000000000007941 */ /* 0x000fea0003800000 */
.L_x_3283:
[----:B------:R-:W-:Y:S01]  /*b9a0*/  STG.E.U8 [R16.64], R8 ;  /* 0x0000000810007986 */ /* 0x000fe2000c101124 */
[----:B------:R-:W-:Y:S05]  /*b9b0*/  EXIT ;  /* 0x000000000000794d */ /* 0x000fea0003800000 */
.L_x_3277:
        /* <DEDUP_REMOVED lines=22> */
.L_x_3260:
        /* <DEDUP_REMOVED lines=20> */
.L_x_3287:
[----:B------:R-:W-:-:S06]  /*bc60*/  HADD2.F32 R2, -RZ, R0.H0_H0 ;  /* 0x20000000ff027230 */ /* 0x000fcc0000004100 */
[----:B------:R-:W1:Y:S02]  /*bc70*/  F2I.U64.TRUNC R2, R2 ;  /* 0x0000000200027311 */ /* 0x000e64000020d800 */
[----:B-1----:R-:W-:Y:S01]  /*bc80*/  STG.E.64 [R16.64], R2 ;  /* 0x0000000210007986 */ /* 0x002fe2000c101b24 */
[----:B------:R-:W-:Y:S05]  /*bc90*/  EXIT ;  /* 0x000000000000794d */ /* 0x000fea0003800000 */
.L_x_3286:
[----:B------:R-:W-:-:S04]  /*bca0*/  HADD2.F32 R0, -RZ, R0.H0_H0 ;  /* 0x20000000ff007230 */ /* 0x000fc80000004100 */
[----:B------:R-:W1:Y:S02]  /*bcb0*/  F2I.FTZ.U32.TRUNC.NTZ R3, R0 ;  /* 0x0000000000037305 */ /* 0x000e64000021f000 */
[----:B-1----:R-:W-:Y:S01]  /*bcc0*/  STG.E [R16.64], R3 ;  /* 0x0000000310007986 */ /* 0x002fe2000c101924 */
[----:B------:R-:W-:Y:S05]  /*bcd0*/  EXIT ;  /* 0x000000000000794d */ /* 0x000fea0003800000 */
        .weak           $__internal_6_$__cuda_sm20_dblrcp_rn_slowpath_v3
        .type           $__internal_6_$__cuda_sm20_dblrcp_rn_slowpath_v3,@function
        .size           $__internal_6_$__cuda_sm20_dblrcp_rn_slowpath_v3,(.L_x_61489 - $__internal_6_$__cuda_sm20_dblrcp_rn_slowpath_v3)
$__internal_6_$__cuda_sm20_dblrcp_rn_slowpath_v3:
        /* <DEDUP_REMOVED lines=26> */
.L_x_3291:
        /* <DEDUP_REMOVED lines=10> */
.L_x_3289:
[----:B------:R-:W-:Y:S01]  /*bf20*/  LOP3.LUT R5, R3, 0x80000, RZ, 0xfc, !PT ;  /* 0x0008000003057812 */ /* 0x000fe200078efcff */
[----:B------:R-:W-:Y:S02]  /*bf30*/  IMAD.MOV.U32 R4, RZ, RZ, R2 ;  /* 0x000000ffff047224 */ /* 0x000fe400078e0002 */
.L_x_3290:
[----:B------:R-:W-:Y:S05]  /*bf40*/  BSYNC B1 ;  /* 0x0000000000017941 */ /* 0x000fea0003800000 */
.L_x_3288:
[----:B0-----:R-:W-:Y:S02]  /*bf50*/  IMAD.MOV.U32 R2, RZ, RZ, R0 ;  /* 0x000000ffff027224 */ /* 0x001fe400078e0000 */
[----:B------:R-:W-:-:S04]  /*bf60*/  IMAD.MOV.U32 R3, RZ, RZ, 0x0 ;  /* 0x00000000ff037424 */ /* 0x000fc800078e00ff */
[----:B------:R-:W-:Y:S05]  /*bf70*/  RET.REL.NODEC R2 `(_ZN2at6native18elementwise_kernelILi128ELi4EZNS0_15gpu_kernel_implIZNS0_50_GLOBAL__N__2680c7bb_12_PowKernel_cu_b2145a98_318429pow_tensor_scalar_kernel_implIN3c104HalfES6_EEvRNS_18TensorIteratorBaseET0_EUlS6_E1_EEvS8_RKT_EUliE_EEviT1_) ;  /* 0xffff408002007950 */ /* 0x000fea0003c3ffff */
.L_x_3292:
        /* <DEDUP_REMOVED lines=16> */
.L_x_61489:


//--------------------- .text._ZN2at6native27unrolled_elementwise_kernelIZNS0_50_GLOBAL__N__2680c7bb_12_PowKernel_cu_b2145a98_318429pow_tensor_scalar_kernel_implIN3c104HalfES5_EEvRNS_18TensorIteratorBaseET0_EUlS5_E1_St5arrayIPcLm2EELi4E23TrivialOffsetCalculatorILi1EjESE_NS0_6memory12LoadWithCastILi1EEENSF_13StoreWithCastILi1EEEEEviT_S8_T2_T3_T4_T5_ --------------------------
	.section	.text._ZN2at6native27unrolled_elementwise_kernelIZNS0_50_GLOBAL__N__2680c7bb_12_PowKernel_cu_b2145a98_318429pow_tensor_scalar_kernel_implIN3c104HalfES5_EEvRNS_18TensorIteratorBaseET0_EUlS5_E1_St5arrayIPcLm2EELi4E23TrivialOffsetCalculatorILi1EjESE_NS0_6memory12LoadWithCastILi1EEENSF_13StoreWithCastILi1EEEEEviT_S8_T2_T3_T4_T5_,"ax",@progbits
	.sectioninfo	@"SHI_REGISTERS=30"
	.align	128
        .global         _ZN2at6native27unrolled_elementwise_kernelIZNS0_50_GLOBAL__N__2680c7bb_12_PowKernel_cu_b2145a98_318429pow_tensor_scalar_kernel_implIN3c104HalfES5_EEvRNS_18TensorIteratorBaseET0_EUlS5_E1_St5arrayIPcLm2EELi4E23TrivialOffsetCalculatorILi1EjESE_NS0_6memory12LoadWithCastILi1EEENSF_13StoreWithCastILi1EEEEEviT_S8_T2_T3_T4_T5_
        .type           _ZN2at6native27unrolled_elementwise_kernelIZNS0_50_GLOBAL__N__2680c7bb_12_PowKernel_cu_b2145a98_318429pow_tensor_scalar_kernel_implIN3c104HalfES5_EEvRNS_18TensorIteratorBaseET0_EUlS5_E1_St5arrayIPcLm2EELi4E23TrivialOffsetCalculatorILi1EjESE_NS0_6memory12LoadWithCastILi1EEENSF_13StoreWithCastILi1EEEEEviT_S8_T2_T3_T4_T5_,@function
        .size           _ZN2at6native27unrolled_elementwise_kernelIZNS0_50_GLOBAL__N__2680c7bb_12_PowKernel_cu_b2145a98_318429pow_tensor_scalar_kernel_implIN3c104HalfES5_EEvRNS_18TensorIteratorBaseET0_EUlS5_E1_St5arrayIPcLm2EELi4E23TrivialOffsetCalculatorILi1EjESE_NS0_6memory12LoadWithCastILi1EEENSF_13StoreWithCastILi1EEEEEviT_S8_T2_T3_T4_T5_,(.L_x_61490 - _ZN2at6native27unrolled_elementwise_kernelIZNS0_50_GLOBAL__N__2680c7bb_12_PowKernel_cu_b2145a98_318429pow_tensor_scalar_kernel_implIN3c104HalfES5_EEvRNS_18TensorIteratorBaseET0_EUlS5_E1_St5arrayIPcLm2EELi4E23TrivialOffsetCalculatorILi1EjESE_NS0_6memory12LoadWithCastILi1EEENSF_13StoreWithCastILi1EEEEEviT_S8_T2_T3_T4_T5_)
        .other          _ZN2at6native27unrolled_elementwise_kernelIZNS0_50_GLOBAL__N__2680c7bb_12_PowKernel_cu_b2145a98_318429pow_tensor_scalar_kernel_implIN3c104HalfES5_EEvRNS_18TensorIteratorBaseET0_EUlS5_E1_St5arrayIPcLm2EELi4E23TrivialOffsetCalculatorILi1EjESE_NS0_6memory12LoadWithCastILi1EEENSF_13StoreWithCastILi1EEEEEviT_S8_T2_T3_T4_T5_,@"STO_CUDA_ENTRY STV_DEFAULT"
_ZN2at6native27unrolled_elementwise_kernelIZNS0_50_GLOBAL__N__2680c7bb_12_PowKernel_cu_b2145a98_318429pow_tensor_scalar_kernel_implIN3c104HalfES5_EEvRNS_18TensorIteratorBaseET0_EUlS5_E1_St5arrayIPcLm2EELi4E23TrivialOffsetCalculatorILi1EjESE_NS0_6memory12LoadWithCastILi1EEENSF_13StoreWithCastILi1EEEEEviT_S8_T2_T3_T4_T5_:
.text._ZN2at6native27unrolled_elementwise_kernelIZNS0_50_GLOBAL__N__2680c7bb_12_PowKernel_cu_b2145a98_318429pow_tensor_scalar_kernel_implIN3c104HalfES5_EEvRNS_18TensorIteratorBaseET0_EUlS5_E1_St5arrayIPcLm2EELi4E23TrivialOffsetCalculatorILi1EjESE_NS0_6memory12LoadWithCastILi1EEENSF_13StoreWithCastILi1EEEEEviT_S8_T2_T3_T4_T5_:
        /* <DEDUP_REMOVED lines=32> */
.L_x_3298:
[----:B------:R-:W2:Y:S02]  /*0200*/  LDG.E.U8 R2, [R2.64] ;  /* 0x0000002402027981 */ /* 0x000ea4000c1e1100 */
[----:B--2---:R-:W0:Y:S02]  /*0210*/  I2F.U16 R0, R2 ;  /* 0x0000000200007306 */ /* 0x004e240000101000 */
[----:B0-----:R-:W-:-:S04]  /*0220*/  F2FP.PACK_AB R0, RZ, R0 ;  /* 0x00000000ff00723e */ /* 0x001fc800000000ff */
[----:B------:R-:W-:Y:S01]  /*0230*/  PRMT R23, R0, 0x7610, R23 ;  /* 0x0000761000177816 */ /* 0x000fe20000000017 */
[----:B------:R-:W-:Y:S05]  /*0240*/  BRA `(.L_x_3300) ;  /* 0x00000ee000007947 */ /* 0x000fea0003800000 */
.L_x_3297:
        /* <DEDUP_REMOVED lines=11> */
.L_x_3302:
[----:B------:R-:W2:Y:S02]  /*0300*/  LDG.E R2, [R2.64] ;  /* 0x0000002402027981 */ /* 0x000ea4000c1e1900 */
[----:B--2---:R-:W0:Y:S02]  /*0310*/  I2F R0, R2 ;  /* 0x0000000200007306 */ /* 0x004e240000201400 */
[----:B0-----:R-:W-:-:S04]  /*0320*/  F2FP.PACK_AB R0, RZ, R0 ;  /* 0x00000000ff00723e */ /* 0x001fc800000000ff */
[----:B------:R-:W-:Y:S01]  /*0330*/  PRMT R23, R0, 0x7610, R23 ;  /* 0x0000761000177816 */ /* 0x000fe20000000017 */
[----:B------:R-:W-:Y:S05]  /*0340*/  BRA `(.L_x_3300) ;  /* 0x00000de000007947 */ /* 0x000fea0003800000 */
.L_x_3301:
[----:B------:R-:W2:Y:S02]  /*0350*/  LDG.E.U16 R2, [R2.64] ;  /* 0x0000002402027981 */ /* 0x000ea4000c1e1500 */
[----:B--2---:R-:W0:Y:S02]  /*0360*/  I2F.S16 R0, R2 ;  /* 0x0000000200007306 */ /* 0x004e240000101400 */
[----:B0-----:R-:W-:-:S04]  /*0370*/  F2FP.PACK_AB R0, RZ, R0 ;  /* 0x00000000ff00723e */ /* 0x001fc800000000ff */
[----:B------:R-:W-:Y:S01]  /*0380*/  PRMT R23, R0, 0x7610, R23 ;  /* 0x0000761000177816 */ /* 0x000fe20000000017 */
[----:B------:R-:W-:Y:S05]  /*0390*/  BRA `(.L_x_3300) ;  /* 0x00000d9000007947 */ /* 0x000fea0003800000 */
.L_x_3296:
        /* <DEDUP_REMOVED lines=9> */
.L_x_3304:
[----:B------:R0:W5:Y:S01]  /*0430*/  LDG.E.U16 R23, [R2.64] ;  /* 0x0000002402177981 */ /* 0x000162000c1e1500 */
[----:B------:R-:W-:Y:S05]  /*0440*/  BRA `(.L_x_3300) ;  /* 0x00000ce000007947 */ /* 0x000fea0003800000 */
.L_x_3303:
        /* <DEDUP_REMOVED lines=9> */
.L_x_3306:
[----:B------:R0:W5:Y:S01]  /*04e0*/  LDG.E.U16 R23, [R2.64] ;  /* 0x0000002402177981 */ /* 0x000162000c1e1500 */
[----:B------:R-:W-:Y:S05]  /*04f0*/  BRA `(.L_x_3300) ;  /* 0x00000c3000007947 */ /* 0x000fea0003800000 */
.L_x_3305:
[----:B------:R-:W2:Y:S02]  /*0500*/  LDG.E.64 R2, [R2.64] ;  /* 0x0000002402027981 */ /* 0x000ea4000c1e1b00 */
[----:B--2---:R-:W0:Y:S01]  /*0510*/  F2F.F32.F64 R0, R2 ;  /* 0x0000000200007310 */ /* 0x004e220000301000 */
[----:B------:R-:W0:-:S14]  /*0520*/  DSETP.GEU.AND P0, PT, |R2|, c[0x2][0x0], PT ;  /* 0x008000000200762a */ /* 0x000e1c0003f0e200 */
[----:B0-----:R-:W-:-:S05]  /*0530*/  @!P0 FMUL R0, R0, 1.175494350822287508e-38 ;  /* 0x0080000000008820 */ /* 0x001fca0000400000 */
[----:B------:R-:W-:-:S04]  /*0540*/  F2FP.PACK_AB R0, RZ, R0 ;  /* 0x00000000ff00723e */ /* 0x000fc800000000ff */
[----:B------:R-:W-:Y:S01]  /*0550*/  PRMT R23, R0, 0x7610, R23 ;  /* 0x0000761000177816 */ /* 0x000fe20000000017 */
[----:B------:R-:W-:Y:S05]  /*0560*/  BRA `(.L_x_3300) ;  /* 0x00000bc000007947 */ /* 0x000fea0003800000 */
.L_x_3295:
        /* <DEDUP_REMOVED lines=14> */
.L_x_3309:
[----:B------:R-:W2:Y:S02]  /*0650*/  LDG.E.64 R2, [R2.64] ;  /* 0x0000002402027981 */ /* 0x000ea4000c1e1b00 */
[----:B--2---:R-:W0:Y:S01]  /*0660*/  F2F.F32.F64 R0, R2 ;  /* 0x0000000200007310 */ /* 0x004e220000301000 */
[----:B------:R-:W0:-:S14]  /*0670*/  DSETP.GEU.AND P0, PT, |R2|, c[0x2][0x0], PT ;  /* 0x008000000200762a */ /* 0x000e1c0003f0e200 */
[----:B0-----:R-:W-:-:S05]  /*0680*/  @!P0 FMUL R0, R0, 1.175494350822287508e-38 ;  /* 0x0080000000008820 */ /* 0x001fca0000400000 */
[----:B------:R-:W-:-:S04]  /*0690*/  F2FP.PACK_AB R0, RZ, R0 ;  /* 0x00000000ff00723e */ /* 0x000fc800000000ff */
[----:B------:R-:W-:Y:S01]  /*06a0*/  PRMT R23, R0, 0x7610, R23 ;  /* 0x0000761000177816 */ /* 0x000fe20000000017 */
[----:B------:R-:W-:Y:S05]  /*06b0*/  BRA `(.L_x_3300) ;  /* 0x00000a7000007947 */ /* 0x000fea0003800000 */
.L_x_3308:
        /* <DEDUP_REMOVED lines=28> */
.L_x_3311:
        /* <DEDUP_REMOVED lines=16> */
.L_x_3310:
[----:B------:R-:W2:Y:S02]  /*0980*/  LDG.E.U16 R0, [R2.64] ;  /* 0x0000002402007981 */ /* 0x000ea4000c1e1500 */
[----:B--2---:R-:W-:-:S04]  /*0990*/  PRMT R0, RZ, 0x5410, R0 ;  /* 0x00005410ff007816 */ /* 0x004fc80000000000 */
[----:B------:R-:W-:-:S04]  /*09a0*/  F2FP.PACK_AB R0, RZ, R0 ;  /* 0x00000000ff00723e */ /* 0x000fc800000000ff */
[----:B------:R-:W-:Y:S01]  /*09b0*/  PRMT R23, R0, 0x7610, R23 ;  /* 0x0000761000177816 */ /* 0x000fe20000000017 */
[----:B------:R-:W-:Y:S05]  /*09c0*/  BRA `(.L_x_3300) ;  /* 0x0000076000007947 */ /* 0x000fea0003800000 */
.L_x_3307:
        /* <DEDUP_REMOVED lines=12> */
.L_x_3314:
        /* <DEDUP_REMOVED lines=21> */
.L_x_3318:
[----:B------:R-:W-:Y:S05]  /*0be0*/  BSYNC B1 ;  /* 0x0000000000017941 */ /* 0x000fea0003800000 */
.L_x_3317:
[----:B------:R-:W-:Y:S01]  /*0bf0*/  LEA R3, R0, 0x3b800000, 0x17 ;  /* 0x3b80000000037811 */ /* 0x000fe200078eb8ff */
[----:B------:R-:W-:-:S05]  /*0c00*/  IMAD.SHL.U32 R0, R2, 0x100000, RZ ;  /* 0x0010000002007824 */ /* 0x000fca00078e00ff */
[----:B------:R-:W-:Y:S02]  /*0c10*/  LOP3.LUT R0, R3, R0, R4, 0xfe, !PT ;  /* 0x0000000003007212 */ /* 0x000fe400078efe04 */
.L_x_3316:
[----:B------:R-:W-:Y:S05]  /*0c20*/  BSYNC B0 ;  /* 0x0000000000007941 */ /* 0x000fea0003800000 */
.L_x_3315:
[----:B------:R-:W-:-:S04]  /*0c30*/  F2FP.PACK_AB R0, RZ, R0 ;  /* 0x00000000ff00723e */ /* 0x000fc800000000ff */
[----:B------:R-:W-:Y:S01]  /*0c40*/  PRMT R23, R0, 0x7610, R23 ;  /* 0x0000761000177816 */ /* 0x000fe20000000017 */
[----:B------:R-:W-:Y:S05]  /*0c50*/  BRA `(.L_x_3300) ;  /* 0x000004d000007947 */ /* 0x000fea0003800000 */
.L_x_3313:
        /* <DEDUP_REMOVED lines=21> */
.L_x_3322:
[----:B------:R-:W-:Y:S05]  /*0db0*/  BSYNC B1 ;  /* 0x0000000000017941 */ /* 0x000fea0003800000 */
.L_x_3321:
[----:B------:R-:W-:Y:S01]  /*0dc0*/  LEA R3, R0, 0x37800000, 0x17 ;  /* 0x3780000000037811 */ /* 0x000fe200078eb8ff */
[----:B------:R-:W-:-:S05]  /*0dd0*/  IMAD.SHL.U32 R0, R2, 0x200000, RZ ;  /* 0x0020000002007824 */ /* 0x000fca00078e00ff */
[----:B------:R-:W-:Y:S02]  /*0de0*/  LOP3.LUT R0, R3, R0, R4, 0xfe, !PT ;  /* 0x0000000003007212 */ /* 0x000fe400078efe04 */
.L_x_3320:
[----:B------:R-:W-:Y:S05]  /*0df0*/  BSYNC B0 ;  /* 0x0000000000007941 */ /* 0x000fea0003800000 */
.L_x_3319:
[----:B------:R-:W-:-:S04]  /*0e00*/  F2FP.PACK_AB R0, RZ, R0 ;  /* 0x00000000ff00723e */ /* 0x000fc800000000ff */
[----:B------:R-:W-:Y:S01]  /*0e10*/  PRMT R23, R0, 0x7610, R23 ;  /* 0x0000761000177816 */ /* 0x000fe20000000017 */
[----:B------:R-:W-:Y:S05]  /*0e20*/  BRA `(.L_x_3300) ;  /* 0x0000030000007947 */ /* 0x000fea0003800000 */
.L_x_3312:
        /* <DEDUP_REMOVED lines=14> */
.L_x_3326:
[----:B------:R-:W-:Y:S05]  /*0f10*/  BSYNC B0 ;  /* 0x0000000000007941 */ /* 0x000fea0003800000 */
.L_x_3325:
[----:B------:R-:W-:-:S04]  /*0f20*/  F2FP.PACK_AB R0, RZ, R0 ;  /* 0x00000000ff00723e */ /* 0x000fc800000000ff */
[----:B------:R-:W-:Y:S01]  /*0f30*/  PRMT R23, R0, 0x7610, R23 ;  /* 0x0000761000177816 */ /* 0x000fe20000000017 */
[----:B------:R-:W-:Y:S05]  /*0f40*/  BRA `(.L_x_3300) ;  /* 0x000001e000007947 */ /* 0x000fea0003800000 */
.L_x_3299:
        /* <DEDUP_REMOVED lines=21> */
.L_x_3324:
[----:B------:R-:W2:Y:S02]  /*10a0*/  LDG.E.64 R2, [R2.64] ;  /* 0x0000002402027981 */ /* 0x000ea4000c1e1b00 */
[----:B--2---:R-:W0:Y:S02]  /*10b0*/  I2F.U64 R0, R2 ;  /* 0x0000000200007312 */ /* 0x004e240000301000 */
[----:B0-----:R-:W-:-:S04]  /*10c0*/  F2FP.PACK_AB R0, RZ, R0 ;  /* 0x00000000ff00723e */ /* 0x001fc800000000ff */
[----:B------:R-:W-:Y:S01]  /*10d0*/  PRMT R23, R0, 0x7610, R23 ;  /* 0x0000761000177816 */ /* 0x000fe20000000017 */
[----:B------:R-:W-:Y:S05]  /*10e0*/  BRA `(.L_x_3300) ;  /* 0x0000004000007947 */ /* 0x000fea0003800000 */
.L_x_3323:
[----:B------:R-:W2:Y:S02]  /*10f0*/  LDG.E R2, [R2.64] ;  /* 0x0000002402027981 */ /* 0x000ea4000c1e1900 */
[----:B--2---:R-:W0:Y:S02]  /*1100*/  I2F.U32 R0, R2 ;  /* 0x0000000200007306 */ /* 0x004e240000201000 */
[----:B0-----:R-:W-:-:S04]  /*1110*/  F2FP.PACK_AB R0, RZ, R0 ;  /* 0x00000000ff00723e */ /* 0x001fc800000000ff */
[----:B------:R-:W-:Y:S02]  /*1120*/  PRMT R23, R0, 0x7610, R23 ;  /* 0x0000761000177816 */ /* 0x000fe40000000017 */
.L_x_3300:
[----:B------:R-:W1:Y:S02]  /*1130*/  S2R R24, SR_TID.X ;  /* 0x0000000000187919 */ /* 0x000e640000002100 */
[----:B-1----:R-:W-:-:S03]  /*1140*/  IADD3 R24, R24, 0x80, RZ ;  /* 0x0000008018187810 */ /* 0x002fc60007ffe0ff */
.L_x_3294:
[----:B-1----:R-:W-:Y:S05]  /*1150*/  BSYNC B6 ;  /* 0x0000000000067941 */ /* 0x002fea0003800000 */
.L_x_3293:
        /* <DEDUP_REMOVED lines=24> */
.L_x_3332:
[----:B------:R-:W2:Y:S02]  /*12e0*/  LDG.E.U8 R2, [R2.64] ;  /* 0x0000002402027981 */ /* 0x000ea4000c1e1100 */
[----:B--2---:R-:W0:Y:S02]  /*12f0*/  I2F.U16 R0, R2 ;  /* 0x0000000200007306 */ /* 0x004e240000101000 */
[----:B0-----:R-:W-:-:S04]  /*1300*/  F2FP.PACK_AB R0, RZ, R0 ;  /* 0x00000000ff00723e */ /* 0x001fc800000000ff */
[----:B------:R-:W-:Y:S01]  /*1310*/  PRMT R19, R0, 0x7610, R19 ;  /* 0x0000761000137816 */ /* 0x000fe20000000013 */
[----:B------:R-:W-:Y:S05]  /*1320*/  BRA `(.L_x_3334) ;  /* 0x00000ed000007947 */ /* 0x000fea0003800000 */
.L_x_3331:
        /* <DEDUP_REMOVED lines=11> */
.L_x_3336:
[----:B------:R-:W2:Y:S02]  /*13e0*/  LDG.E R2, [R2.64] ;  /* 0x0000002402027981 */ /* 0x000ea4000c1e1900 */
[----:B--2---:R-:W0:Y:S02]  /*13f0*/  I2F R0, R2 ;  /* 0x0000000200007306 */ /* 0x004e240000201400 */
[----:B0-----:R-:W-:-:S04]  /*1400*/  F2FP.PACK_AB R0, RZ, R0 ;  /* 0x00000000ff00723e */ /* 0x001fc800000000ff */
[----:B------:R-:W-:Y:S01]  /*1410*/  PRMT R19, R0, 0x7610, R19 ;  /* 0x0000761000137816 */ /* 0x000fe20000000013 */
[----:B------:R-:W-:Y:S05]  /*1420*/  BRA `(.L_x_3334) ;  /* 0x00000dd000007947 */ /* 0x000fea0003800000 */
.L_x_3335:
[----:B------:R-:W2:Y:S02]  /*1430*/  LDG.E.U16 R2, [R2.64] ;  /* 0x0000002402027981 */ /* 0x000ea4000c1e1500 */
[----:B--2---:R-:W0:Y:S02]  /*1440*/  I2F.S16 R0, R2 ;  /* 0x0000000200007306 */ /* 0x004e240000101400 */
[----:B0-----:R-:W-:-:S04]  /*1450*/  F2FP.PACK_AB R0, RZ, R0 ;  /* 0x00000000ff00723e */ /* 0x001fc800000000ff */
[----:B------:R-:W-:Y:S01]  /*1460*/  PRMT R19, R0, 0x7610, R19 ;  /* 0x0000761000137816 */ /* 0x000fe20000000013 */
[----:B------:R-:W-:Y:S05]  /*1470*/  BRA `(.L_x_3334) ;  /* 0x00000d8000007947 */ /* 0x000fea0003800000 */
.L_x_3330:
        /* <DEDUP_REMOVED lines=9> */
.L_x_3338:
[----:B------:R0:W5:Y:S01]  /*1510*/  LDG.E.U16 R19, [R2.64] ;  /* 0x0000002402137981 */ /* 0x000162000c1e1500 */
[----:B------:R-:W-:Y:S05]  /*1520*/  BRA `(.L_x_3334) ;  /* 0x00000cd000007947 */ /* 0x000fea0003800000 */
.L_x_3337:
        /* <DEDUP_REMOVED lines=9> */
.L_x_3340:
[----:B------:R0:W5:Y:S01]  /*15c0*/  LDG.E.U16 R19, [R2.64] ;  /* 0x0000002402137981 */ /* 0x000162000c1e1500 */
[----:B------:R-:W-:Y:S05]  /*15d0*/  BRA `(.L_x_3334) ;  /* 0x00000c2000007947 */ /* 0x000fea0003800000 */
.L_x_3339:
[----:B------:R-:W2:Y:S02]  /*15e0*/  LDG.E.64 R2, [R2.64] ;  /* 0x0000002402027981 */ /* 0x000ea4000c1e1b00 */
[----:B--2---:R-:W0:Y:S01]  /*15f0*/  F2F.F32.F64 R0, R2 ;  /* 0x0000000200007310 */ /* 0x004e220000301000 */
[----:B------:R-:W0:-:S14]  /*1600*/  DSETP.GEU.AND P0, PT, |R2|, c[0x2][0x0], PT ;  /* 0x008000000200762a */ /* 0x000e1c0003f0e200 */
[----:B0-----:R-:W-:-:S05]  /*1610*/  @!P0 FMUL R0, R0, 1.175494350822287508e-38 ;  /* 0x0080000000008820 */ /* 0x001fca0000400000 */
[----:B------:R-:W-:-:S04]  /*1620*/  F2FP.PACK_AB R0, RZ, R0 ;  /* 0x00000000ff00723e */ /* 0x000fc800000000ff */
[----:B------:R-:W-:Y:S01]  /*1630*/  PRMT R19, R0, 0x7610, R19 ;  /* 0x0000761000137816 */ /* 0x000fe20000000013 */
[----:B------:R-:W-:Y:S05]  /*1640*/  BRA `(.L_x_3334) ;  /* 0x00000bb000007947 */ /* 0x000fea0003800000 */
.L_x_3329:
        /* <DEDUP_REMOVED lines=14> */
.L_x_3343:
[----:B------:R-:W2:Y:S02]  /*1730*/  LDG.E.64 R2, [R2.64] ;  /* 0x0000002402027981 */ /* 0x000ea4000c1e1b00 */
[----:B--2---:R-:W0:Y:S01]  /*1740*/  F2F.F32.F64 R0, R2 ;  /* 0x0000000200007310 */ /* 0x004e220000301000 */
[----:B------:R-:W0:-:S14]  /*1750*/  DSETP.GEU.AND P0, PT, |R2|, c[0x2][0x0], PT ;  /* 0x008000000200762a */ /* 0x000e1c0003f0e200 */
[----:B0-----:R-:W-:-:S05]  /*1760*/  @!P0 FMUL R0, R0, 1.175494350822287508e-38 ;  /* 0x0080000000008820 */ /* 0x001fca0000400000 */
[----:B------:R-:W-:-:S04]  /*1770*/  F2FP.PACK_AB R0, RZ, R0 ;  /* 0x00000000ff00723e */ /* 0x000fc800000000ff */
[----:B------:R-:W-:Y:S01]  /*1780*/  PRMT R19, R0, 0x7610, R19 ;  /* 0x0000761000137816 */ /* 0x000fe20000000013 */
[----:B------:R-:W-:Y:S05]  /*1790*/  BRA `(.L_x_3334) ;  /* 0x00000a6000007947 */ /* 0x000fea0003800000 */
.L_x_3342:
        /* <DEDUP_REMOVED lines=28> */
.L_x_3345:
        /* <DEDUP_REMOVED lines=15> */
.L_x_3344:
[----:B------:R-:W2:Y:S02]  /*1a50*/  LDG.E.U16 R0, [R2.64] ;  /* 0x0000002402007981 */ /* 0x000ea4000c1e1500 */
[----:B--2---:R-:W-:-:S04]  /*1a60*/  PRMT R0, RZ, 0x5410, R0 ;  /* 0x00005410ff007816 */ /* 0x004fc80000000000 */
[----:B------:R-:W-:-:S04]  /*1a70*/  F2FP.PACK_AB R0, RZ, R0 ;  /* 0x00000000ff00723e */ /* 0x000fc800000000ff */
[----:B------:R-:W-:Y:S01]  /*1a80*/  PRMT R19, R0, 0x7610, R19 ;  /* 0x0000761000137816 */ /* 0x000fe20000000013 */
[----:B------:R-:W-:Y:S05]  /*1a90*/  BRA `(.L_x_3334) ;  /* 0x0000076000007947 */ /* 0x000fea0003800000 */
.L_x_3341:
        /* <DEDUP_REMOVED lines=12> */
.L_x_3348:
        /* <DEDUP_REMOVED lines=21> */
.L_x_3352:
[----:B------:R-:W-:Y:S05]  /*1cb0*/  BSYNC B1 ;  /* 0x0000000000017941 */ /* 0x000fea0003800000 */
.L_x_3351:
[----:B------:R-:W-:Y:S01]  /*1cc0*/  LEA R3, R0, 0x3b800000, 0x17 ;  /* 0x3b80000000037811 */ /* 0x000fe200078eb8ff */
[----:B------:R-:W-:-:S05]  /*1cd0*/  IMAD.SHL.U32 R0, R2, 0x100000, RZ ;  /* 0x0010000002007824 */ /* 0x000fca00078e00ff */
[----:B------:R-:W-:Y:S02]  /*1ce0*/  LOP3.LUT R0, R3, R0, R4, 0xfe, !PT ;  /* 0x0000000003007212 */ /* 0x000fe400078efe04 */
.L_x_3350:
[----:B------:R-:W-:Y:S05]  /*1cf0*/  BSYNC B0 ;  /* 0x0000000000007941 */ /* 0x000fea0003800000 */
.L_x_3349:
[----:B------:R-:W-:-:S04]  /*1d00*/  F2FP.PACK_AB R0, RZ, R0 ;  /* 0x00000000ff00723e */ /* 0x000fc800000000ff */
[----:B------:R-:W-:Y:S01]  /*1d10*/  PRMT R19, R0, 0x7610, R19 ;  /* 0x0000761000137816 */ /* 0x000fe20000000013 */
[----:B------:R-:W-:Y:S05]  /*1d20*/  BRA `(.L_x_3334) ;  /* 0x000004d000007947 */ /* 0x000fea0003800000 */
.L_x_3347:
        /* <DEDUP_REMOVED lines=21> */
.L_x_3356:
[----:B------:R-:W-:Y:S05]  /*1e80*/  BSYNC B1 ;  /* 0x0000000000017941 */ /* 0x000fea0003800000 */
.L_x_3355:
[----:B------:R-:W-:Y:S01]  /*1e90*/  LEA R3, R0, 0x37800000, 0x17 ;  /* 0x3780000000037811 */ /* 0x000fe200078eb8ff */
[----:B------:R-:W-:-:S05]  /*1ea0*/  IMAD.SHL.U32 R0, R2, 0x200000, RZ ;  /* 0x0020000002007824 */ /* 0x000fca00078e00ff */
[----:B------:R-:W-:Y:S02]  /*1eb0*/  LOP3.LUT R0, R3, R0, R4, 0xfe, !PT ;  /* 0x0000000003007212 */ /* 0x000fe400078efe04 */
.L_x_3354:
[----:B------:R-:W-:Y:S05]  /*1ec0*/  BSYNC B0 ;  /* 0x0000000000007941 */ /* 0x000fea0003800000 */
.L_x_3353:
[----:B------:R-:W-:-:S04]  /*1ed0*/  F2FP.PACK_AB R0, RZ, R0 ;  /* 0x00000000ff00723e */ /* 0x000fc800000000ff */
[----:B------:R-:W-:Y:S01]  /*1ee0*/  PRMT R19, R0, 0x7610, R19 ;  /* 0x0000761000137816 */ /* 0x000fe20000000013 */
[----:B------:R-:W-:Y:S05]  /*1ef0*/  BRA `(.L_x_3334) ;  /* 0x0000030000007947 */ /* 0x000fea0003800000 */
.L_x_3346:
        /* <DEDUP_REMOVED lines=14> */
.L_x_3360:
[----:B------:R-:W-:Y:S05]  /*1fe0*/  BSYNC B0 ;  /* 0x0000000000007941 */ /* 0x000fea0003800000 */
.L_x_3359:
[----:B------:R-:W-:-:S04]  /*1ff0*/  F2FP.PACK_AB R0, RZ, R0 ;  /* 0x00000000ff00723e */ /* 0x000fc800000000ff */
[----:B------:R-:W-:Y:S01]  /*2000*/  PRMT R19, R0, 0x7610, R19 ;  /* 0x0000761000137816 */ /* 0x000fe20000000013 */
[----:B------:R-:W-:Y:S05]  /*2010*/  BRA `(.L_x_3334) ;  /* 0x000001e000007947 */ /* 0x000fea0003800000 */
.L_x_3333:
        /* <DEDUP_REMOVED lines=21> */
.L_x_3358:
[----:B------:R-:W2:Y:S02]  /*2170*/  LDG.E.64 R2, [R2.64] ;  /* 0x0000002402027981 */ /* 0x000ea4000c1e1b00 */
[----:B--2---:R-:W0:Y:S02]  /*2180*/  I2F.U64 R0, R2 ;  /* 0x0000000200007312 */ /* 0x004e240000301000 */
[----:B0-----:R-:W-:-:S04]  /*2190*/  F2FP.PACK_AB R0, RZ, R0 ;  /* 0x00000000ff00723e */ /* 0x001fc800000000ff */
[----:B------:R-:W-:Y:S01]  /*21a0*/  PRMT R19, R0, 0x7610, R19 ;  /* 0x0000761000137816 */ /* 0x000fe20000000013 */
[----:B------:R-:W-:Y:S05]  /*21b0*/  BRA `(.L_x_3334) ;  /* 0x0000004000007947 */ /* 0x000fea0003800000 */
.L_x_3357:
[----:B------:R-:W2:Y:S02]  /*21c0*/  LDG.E R2, [R2.64] ;  /* 0x0000002402027981 */ /* 0x000ea4000c1e1900 */
[----:B--2---:R-:W0:Y:S02]  /*21d0*/  I2F.U32 R0, R2 ;  /* 0x0000000200007306 */ /* 0x004e240000201000 */
[----:B0-----:R-:W-:-:S04]  /*21e0*/  F2FP.PACK_AB R0, RZ, R0 ;  /* 0x00000000ff00723e */ /* 0x001fc800000000ff */
[----:B------:R-:W-:Y:S02]  /*21f0*/  PRMT R19, R0, 0x7610, R19 ;  /* 0x0000761000137816 */ /* 0x000fe40000000013 */
.L_x_3334:
[----:B------:R-:W-:-:S05]  /*2200*/  IADD3 R24, R24, 0x80, RZ ;  /* 0x0000008018187810 */ /* 0x000fca0007ffe0ff */
.L_x_3328:
[----:B------:R-:W-:Y:S05]  /*2210*/  BSYNC B6 ;  /* 0x0000000000067941 */ /* 0x000fea0003800000 */
.L_x_3327:
        /* <DEDUP_REMOVED lines=26> */
.L_x_3366:
[----:B------:R-:W2:Y:S02]  /*23c0*/  LDG.E.U8 R2, [R2.64] ;  /* 0x0000002402027981 */ /* 0x000ea4000c1e1100 */
[----:B--2---:R-:W0:Y:S02]  /*23d0*/  I2F.U16 R0, R2 ;  /* 0x0000000200007306 */ /* 0x004e240000101000 */
[----:B0-----:R-:W-:-:S04]  /*23e0*/  F2FP.PACK_AB R0, RZ, R0 ;  /* 0x00000000ff00723e */ /* 0x001fc800000000ff */
[----:B------:R-:W-:Y:S01]  /*23f0*/  PRMT R25, R0, 0x7610, R25 ;  /* 0x0000761000197816 */ /* 0x000fe20000000019 */
[----:B------:R-:W-:Y:S05]  /*2400*/  BRA `(.L_x_3368) ;  /* 0x00000ed000007947 */ /* 0x000fea0003800000 */
.L_x_3365:
        /* <DEDUP_REMOVED lines=11> */
.L_x_3370:
[----:B------:R-:W2:Y:S02]  /*24c0*/  LDG.E R2, [R2.64] ;  /* 0x0000002402027981 */ /* 0x000ea4000c1e1900 */
[----:B--2---:R-:W0:Y:S02]  /*24d0*/  I2F R0, R2 ;  /* 0x0000000200007306 */ /* 0x004e240000201400 */
[----:B0-----:R-:W-:-:S04]  /*24e0*/  F2FP.PACK_AB R0, RZ, R0 ;  /* 0x00000000ff00723e */ /* 0x001fc800000000ff */
[----:B------:R-:W-:Y:S01]  /*24f0*/  PRMT R25, R0, 0x7610, R25 ;  /* 0x0000761000197816 */ /* 0x000fe20000000019 */
[----:B------:R-:W-:Y:S05]  /*2500*/  BRA `(.L_x_3368) ;  /* 0x00000dd000007947 */ /* 0x000fea0003800000 */
.L_x_3369:
[----:B------:R-:W2:Y:S02]  /*2510*/  LDG.E.U16 R2, [R2.64] ;  /* 0x0000002402027981 */ /* 0x000ea4000c1e1500 */
[----:B--2---:R-:W0:Y:S02]  /*2520*/  I2F.S16 R0, R2 ;  /* 0x0000000200007306 */ /* 0x004e240000101400 */
[----:B0-----:R-:W-:-:S04]  /*2530*/  F2FP.PACK_AB R0, RZ, R0 ;  /* 0x00000000ff00723e */ /* 0x001fc800000000ff */
[----:B------:R-:W-:Y:S01]  /*2540*/  PRMT R25, R0, 0x7610, R25 ;  /* 0x0000761000197816 */ /* 0x000fe20000000019 */
[----:B------:R-:W-:Y:S05]  /*2550*/  BRA `(.L_x_3368) ;  /* 0x00000d8000007947 */ /* 0x000fea0003800000 */
.L_x_3364:
        /* <DEDUP_REMOVED lines=9> */
.L_x_3372:
[----:B------:R0:W5:Y:S01]  /*25f0*/  LDG.E.U16 R25, [R2.64] ;  /* 0x0000002402197981 */ /* 0x000162000c1e1500 */
[----:B------:R-:W-:Y:S05]  /*2600*/  BRA `(.L_x_3368) ;  /* 0x00000cd000007947 */ /* 0x000fea0003800000 */
.L_x_3371:
        /* <DEDUP_REMOVED lines=9> */
.L_x_3374:
[----:B------:R0:W5:Y:S01]  /*26a0*/  LDG.E.U16 R25, [R2.64] ;  /* 0x0000002402197981 */ /* 0x000162000c1e1500 */
[----:B------:R-:W-:Y:S05]  /*26b0*/  BRA `(.L_x_3368) ;  /* 0x00000c2000007947 */ /* 0x000fea0003800000 */
.L_x_3373:
[----:B------:R-:W2:Y:S02]  /*26c0*/  LDG.E.64 R2, [R2.64] ;  /* 0x0000002402027981 */ /* 0x000ea4000c1e1b00 */
[----:B--2---:R-:W0:Y:S01]  /*26d0*/  F2F.F32.F64 R0, R2 ;  /* 0x0000000200007310 */ /* 0x004e220000301000 */
[----:B------:R-:W0:-:S14]  /*26e0*/  DSETP.GEU.AND P0, PT, |R2|, c[0x2][0x0], PT ;  /* 0x008000000200762a */ /* 0x000e1c0003f0e200 */
[----:B0-----:R-:W-:-:S05]  /*26f0*/  @!P0 FMUL R0, R0, 1.175494350822287508e-38 ;  /* 0x0080000000008820 */ /* 0x001fca0000400000 */
[----:B------:R-:W-:-:S04]  /*2700*/  F2FP.PACK_AB R0, RZ, R0 ;  /* 0x00000000ff00723e */ /* 0x000fc800000000ff */
[----:B------:R-:W-:Y:S01]  /*2710*/  PRMT R25, R0, 0x7610, R25 ;  /* 0x0000761000197816 */ /* 0x000fe20000000019 */
[----:B------:R-:W-:Y:S05]  /*2720*/  BRA `(.L_x_3368) ;  /* 0x00000bb000007947 */ /* 0x000fea0003800000 */
.L_x_3363:
        /* <DEDUP_REMOVED lines=14> */
.L_x_3377:
[----:B------:R-:W2:Y:S02]  /*2810*/  LDG.E.64 R2, [R2.64] ;  /* 0x0000002402027981 */ /* 0x000ea4000c1e1b00 */
[----:B--2---:R-:W0:Y:S01]  /*2820*/  F2F.F32.F64 R0, R2 ;  /* 0x0000000200007310 */ /* 0x004e220000301000 */
[----:B------:R-:W0:-:S14]  /*2830*/  DSETP.GEU.AND P0, PT, |R2|, c[0x2][0x0], PT ;  /* 0x008000000200762a */ /* 0x000e1c0003f0e200 */
[----:B0-----:R-:W-:-:S05]  /*2840*/  @!P0 FMUL R0, R0, 1.175494350822287508e-38 ;  /* 0x0080000000008820 */ /* 0x001fca0000400000 */
[----:B------:R-:W-:-:S04]  /*2850*/  F2FP.PACK_AB R0, RZ, R0 ;  /* 0x00000000ff00723e */ /* 0x000fc800000000ff */
[----:B------:R-:W-:Y:S01]  /*2860*/  PRMT R25, R0, 0x7610, R25 ;  /* 0x0000761000197816 */ /* 0x000fe20000000019 */
[----:B------:R-:W-:Y:S05]  /*2870*/  BRA `(.L_x_3368) ;  /* 0x00000a6000007947 */ /* 0x000fea0003800000 */
.L_x_3376:
        /* <DEDUP_REMOVED lines=28> */
.L_x_3379:
        /* <DEDUP_REMOVED lines=15> */
.L_x_3378:
[----:B------:R-:W2:Y:S02]  /*2b30*/  LDG.E.U16 R0, [R2.64] ;  /* 0x0000002402007981 */ /* 0x000ea4000c1e1500 */
[----:B--2---:R-:W-:-:S04]  /*2b40*/  PRMT R0, RZ, 0x5410, R0 ;  /* 0x00005410ff007816 */ /* 0x004fc80000000000 */
[----:B------:R-:W-:-:S04]  /*2b50*/  F2FP.PACK_AB R0, RZ, R0 ;  /* 0x00000000ff00723e */ /* 0x000fc800000000ff */
[----:B------:R-:W-:Y:S01]  /*2b60*/  PRMT R25, R0, 0x7610, R25 ;  /* 0x0000761000197816 */ /* 0x000fe20000000019 */
[----:B------:R-:W-:Y:S05]  /*2b70*/  BRA `(.L_x_3368) ;  /* 0x0000076000007947 */ /* 0x000fea0003800000 */
.L_x_3375:
        /* <DEDUP_REMOVED lines=12> */
.L_x_3382:
        /* <DEDUP_REMOVED lines=21> */
.L_x_3386:
[----:B------:R-:W-:Y:S05]  /*2d90*/  BSYNC B1 ;  /* 0x0000000000017941 */ /* 0x000fea0003800000 */
.L_x_3385:
[----:B------:R-:W-:Y:S01]  /*2da0*/  LEA R3, R0, 0x3b800000, 0x17 ;  /* 0x3b80000000037811 */ /* 0x000fe200078eb8ff */
[----:B------:R-:W-:-:S05]  /*2db0*/  IMAD.SHL.U32 R0, R2, 0x100000, RZ ;  /* 0x0010000002007824 */ /* 0x000fca00078e00ff */
[----:B------:R-:W-:Y:S02]  /*2dc0*/  LOP3.LUT R0, R3, R0, R4, 0xfe, !PT ;  /* 0x0000000003007212 */ /* 0x000fe400078efe04 */
.L_x_3384:
[----:B------:R-:W-:Y:S05]  /*2dd0*/  BSYNC B0 ;  /* 0x0000000000007941 */ /* 0x000fea0003800000 */
.L_x_3383:
[----:B------:R-:W-:-:S04]  /*2de0*/  F2FP.PACK_AB R0, RZ, R0 ;  /* 0x00000000ff00723e */ /* 0x000fc800000000ff */
[----:B------:R-:W-:Y:S01]  /*2df0*/  PRMT R25, R0, 0x7610, R25 ;  /* 0x0000761000197816 */ /* 0x000fe20000000019 */
[----:B------:R-:W-:Y:S05]  /*2e00*/  BRA `(.L_x_3368) ;  /* 0x000004d000007947 */ /* 0x000fea0003800000 */
.L_x_3381:
        /* <DEDUP_REMOVED lines=21> */
.L_x_3390:
[----:B------:R-:W-:Y:S05]  /*2f60*/  BSYNC B1 ;  /* 0x0000000000017941 */ /* 0x000fea0003800000 */
.L_x_3389:
[----:B------:R-:W-:Y:S01]  /*2f70*/  LEA R3, R0, 0x37800000, 0x17 ;  /* 0x3780000000037811 */ /* 0x000fe200078eb8ff */
[----:B------:R-:W-:-:S05]  /*2f80*/  IMAD.SHL.U32 R0, R2, 0x200000, RZ ;  /* 0x0020000002007824 */ /* 0x000fca00078e00ff */
[----:B------:R-:W-:Y:S02]  /*2f90*/  LOP3.LUT R0, R3, R0, R4, 0xfe, !PT ;  /* 0x0000000003007212 */ /* 0x000fe400078efe04 */
.L_x_3388:
[----:B------:R-:W-:Y:S05]  /*2fa0*/  BSYNC B0 ;  /* 0x0000000000007941 */ /* 0x000fea0003800000 */
.L_x_3387:
[----:B------:R-:W-:-:S04]  /*2fb0*/  F2FP.PACK_AB R0, RZ, R0 ;  /* 0x00000000ff00723e */ /* 0x000fc800000000ff */
[----:B------:R-:W-:Y:S01]  /*2fc0*/  PRMT R25, R0, 0x7610, R25 ;  /* 0x0000761000197816 */ /* 0x000fe20000000019 */
[----:B------:R-:W-:Y:S05]  /*2fd0*/  BRA `(.L_x_3368) ;  /* 0x0000030000007947 */ /* 0x000fea0003800000 */
.L_x_3380:
        /* <DEDUP_REMOVED lines=14> */
.L_x_3394:
[----:B------:R-:W-:Y:S05]  /*30c0*/  BSYNC B0 ;  /* 0x0000000000007941 */ /* 0x000fea0003800000 */
.L_x_3393:
[----:B------:R-:W-:-:S04]  /*30d0*/  F2FP.PACK_AB R0, RZ, R0 ;  /* 0x00000000ff00723e */ /* 0x000fc800000000ff */
[----:B------:R-:W-:Y:S01]  /*30e0*/  PRMT R25, R0, 0x7610, R25 ;  /* 0x0000761000197816 */ /* 0x000fe20000000019 */
[----:B------:R-:W-:Y:S05]  /*30f0*/  BRA `(.L_x_3368) ;  /* 0x000001e000007947 */ /* 0x000fea0003800000 */
.L_x_3367:
        /* <DEDUP_REMOVED lines=21> */
.L_x_3392:
[----:B------:R-:W2:Y:S02]  /*3250*/  LDG.E.64 R2, [R2.64] ;  /* 0x0000002402027981 */ /* 0x000ea4000c1e1b00 */
[----:B--2---:R-:W0:Y:S02]  /*3260*/  I2F.U64 R0, R2 ;  /* 0x0000000200007312 */ /* 0x004e240000301000 */
[----:B0-----:R-:W-:-:S04]  /*3270*/  F2FP.PACK_AB R0, RZ, R0 ;  /* 0x00000000ff00723e */ /* 0x001fc800000000ff */
[----:B------:R-:W-:Y:S01]  /*3280*/  PRMT R25, R0, 0x7610, R25 ;  /* 0x0000761000197816 */ /* 0x000fe20000000019 */
[----:B------:R-:W-:Y:S05]  /*3290*/  BRA `(.L_x_3368) ;  /* 0x0000004000007947 */ /* 0x000fea0003800000 */
.L_x_3391:
[----:B------:R-:W2:Y:S02]  /*32a0*/  LDG.E R2, [R2.64] ;  /* 0x0000002402027981 */ /* 0x000ea4000c1e1900 */
[----:B--2---:R-:W0:Y:S02]  /*32b0*/  I2F.U32 R0, R2 ;  /* 0x0000000200007306 */ /* 0x004e240000201000 */
[----:B0-----:R-:W-:-:S04]  /*32c0*/  F2FP.PACK_AB R0, RZ, R0 ;  /* 0x00000000ff00723e */ /* 0x001fc800000000ff */
[----:B------:R-:W-:Y:S02]  /*32d0*/  PRMT R25, R0, 0x7610, R25 ;  /* 0x0000761000197816 */ /* 0x000fe40000000019 */
.L_x_3368:
[----:B------:R-:W-:-:S05]  /*32e0*/  IADD3 R24, R24, 0x80, RZ ;  /* 0x0000008018187810 */ /* 0x000fca0007ffe0ff */
.L_x_3362:
[----:B------:R-:W-:Y:S05]  /*32f0*/  BSYNC B6 ;  /* 0x0000000000067941 */ /* 0x000fea0003800000 */
.L_x_3361:
        /* <DEDUP_REMOVED lines=23> */
.L_x_3400:
[----:B------:R-:W2:Y:S02]  /*3470*/  LDG.E.U8 R2, [R2.64] ;  /* 0x0000002402027981 */ /* 0x000ea4000c1e1100 */
[----:B--2---:R-:W0:Y:S02]  /*3480*/  I2F.U16 R0, R2 ;  /* 0x0000000200007306 */ /* 0x004e240000101000 */
[----:B0-----:R-:W-:-:S04]  /*3490*/  F2FP.PACK_AB R0, RZ, R0 ;  /* 0x00000000ff00723e */ /* 0x001fc800000000ff */
[----:B------:R-:W-:Y:S01]  /*34a0*/  PRMT R18, R0, 0x7610, R18 ;  /* 0x0000761000127816 */ /* 0x000fe20000000012 */
[----:B------:R-:W-:Y:S05]  /*34b0*/  BRA `(.L_x_3396) ;  /* 0x00000ed000007947 */ /* 0x000fea0003800000 */
.L_x_3399:
        /* <DEDUP_REMOVED lines=11> */
.L_x_3403:
[----:B------:R-:W2:Y:S02]  /*3570*/  LDG.E R2, [R2.64] ;  /* 0x0000002402027981 */ /* 0x000ea4000c1e1900 */
[----:B--2---:R-:W0:Y:S02]  /*3580*/  I2F R0, R2 ;  /* 0x0000000200007306 */ /* 0x004e240000201400 */
[----:B0-----:R-:W-:-:S04]  /*3590*/  F2FP.PACK_AB R0, RZ, R0 ;  /* 0x00000000ff00723e */ /* 0x001fc800000000ff */
[----:B------:R-:W-:Y:S01]  /*35a0*/  PRMT R18, R0, 0x7610, R18 ;  /* 0x0000761000127816 */ /* 0x000fe20000000012 */
[----:B------:R-:W-:Y:S05]  /*35b0*/  BRA `(.L_x_3396) ;  /* 0x00000dd000007947 */ /* 0x000fea0003800000 */
.L_x_3402:
[----:B------:R-:W2:Y:S02]  /*35c0*/  LDG.E.U16 R2, [R2.64] ;  /* 0x0000002402027981 */ /* 0x000ea4000c1e1500 */
[----:B--2---:R-:W0:Y:S02]  /*35d0*/  I2F.S16 R0, R2 ;  /* 0x0000000200007306 */ /* 0x004e240000101400 */
[----:B0-----:R-:W-:-:S04]  /*35e0*/  F2FP.PACK_AB R0, RZ, R0 ;  /* 0x00000000ff00723e */ /* 0x001fc800000000ff */
[----:B------:R-:W-:Y:S01]  /*35f0*/  PRMT R18, R0, 0x7610, R18 ;  /* 0x0000761000127816 */ /* 0x000fe20000000012 */
[----:B------:R-:W-:Y:S05]  /*3600*/  BRA `(.L_x_3396) ;  /* 0x00000d8000007947 */ /* 0x000fea0003800000 */
.L_x_3398:
        /* <DEDUP_REMOVED lines=9> */
.L_x_3405:
[----:B------:R0:W5:Y:S01]  /*36a0*/  LDG.E.U16 R18, [R2.64] ;  /* 0x0000002402127981 */ /* 0x000162000c1e1500 */
[----:B------:R-:W-:Y:S05]  /*36b0*/  BRA `(.L_x_3396) ;  /* 0x00000cd000007947 */ /* 0x000fea0003800000 */
.L_x_3404:
        /* <DEDUP_REMOVED lines=9> */
.L_x_3407:
[----:B------:R0:W5:Y:S01]  /*3750*/  LDG.E.U16 R18, [R2.64] ;  /* 0x0000002402127981 */ /* 0x000162000c1e1500 */
[----:B------:R-:W-:Y:S05]  /*3760*/  BRA `(.L_x_3396) ;  /* 0x00000c2000007947 */ /* 0x000fea0003800000 */
.L_x_3406:
[----:B------:R-:W2:Y:S02]  /*3770*/  LDG.E.64 R2, [R2.64] ;  /* 0x0000002402027981 */ /* 0x000ea4000c1e1b00 */
[----:B--2---:R-:W0:Y:S01]  /*3780*/  F2F.F32.F64 R0, R2 ;  /* 0x0000000200007310 */ /* 0x004e220000301000 */
[----:B------:R-:W0:-:S14]  /*3790*/  DSETP.GEU.AND P0, PT, |R2|, c[0x2][0x0], PT ;  /* 0x008000000200762a */ /* 0x000e1c0003f0e200 */
[----:B0-----:R-:W-:-:S05]  /*37a0*/  @!P0 FMUL R0, R0, 1.175494350822287508e-38 ;  /* 0x0080000000008820 */ /* 0x001fca0000400000 */
[----:B------:R-:W-:-:S04]  /*37b0*/  F2FP.PACK_AB R0, RZ, R0 ;  /* 0x00000000ff00723e */ /* 0x000fc800000000ff */
[----:B------:R-:W-:Y:S01]  /*37c0*/  PRMT R18, R0, 0x7610, R18 ;  /* 0x0000761000127816 */ /* 0x000fe20000000012 */
[----:B------:R-:W-:Y:S05]  /*37d0*/  BRA `(.L_x_3396) ;  /* 0x00000bb000007947 */ /* 0x000fea0003800000 */
.L_x_3397:
        /* <DEDUP_REMOVED lines=14> */
.L_x_3410:
[----:B------:R-:W2:Y:S02]  /*38c0*/  LDG.E.64 R2, [R2.64] ;  /* 0x0000002402027981 */ /* 0x000ea4000c1e1b00 */
[----:B--2---:R-:W0:Y:S01]  /*38d0*/  F2F.F32.F64 R0, R2 ;  /* 0x0000000200007310 */ /* 0x004e220000301000 */
[----:B------:R-:W0:-:S14]  /*38e0*/  DSETP.GEU.AND P0, PT, |R2|, c[0x2][0x0], PT ;  /* 0x008000000200762a */ /* 0x000e1c0003f0e200 */
[----:B0-----:R-:W-:-:S05]  /*38f0*/  @!P0 FMUL R0, R0, 1.175494350822287508e-38 ;  /* 0x0080000000008820 */ /* 0x001fca0000400000 */
[----:B------:R-:W-:-:S04]  /*3900*/  F2FP.PACK_AB R0, RZ, R0 ;  /* 0x00000000ff00723e */ /* 0x000fc800000000ff */
[----:B------:R-:W-:Y:S01]  /*3910*/  PRMT R18, R0, 0x7610, R18 ;  /* 0x0000761000127816 */ /* 0x000fe20000000012 */
[----:B------:R-:W-:Y:S05]  /*3920*/  BRA `(.L_x_3396) ;  /* 0x00000a6000007947 */ /* 0x000fea0003800000 */
.L_x_3409:
        /* <DEDUP_REMOVED lines=28> */
.L_x_3412:
        /* <DEDUP_REMOVED lines=15> */
.L_x_3411:
[----:B------:R-:W2:Y:S02]  /*3be0*/  LDG.E.U16 R0, [R2.64] ;  /* 0x0000002402007981 */ /* 0x000ea4000c1e1500 */
[----:B--2---:R-:W-:-:S04]  /*3bf0*/  PRMT R0, RZ, 0x5410, R0 ;  /* 0x00005410ff007816 */ /* 0x004fc80000000000 */
[----:B------:R-:W-:-:S04]  /*3c00*/  F2FP.PACK_AB R0, RZ, R0 ;  /* 0x00000000ff00723e */ /* 0x000fc800000000ff */
[----:B------:R-:W-:Y:S01]  /*3c10*/  PRMT R18, R0, 0x7610, R18 ;  /* 0x0000761000127816 */ /* 0x000fe20000000012 */
[----:B------:R-:W-:Y:S05]  /*3c20*/  BRA `(.L_x_3396) ;  /* 0x0000076000007947 */ /* 0x000fea0003800000 */
.L_x_3408:
        /* <DEDUP_REMOVED lines=12> */
.L_x_3415:
        /* <DEDUP_REMOVED lines=21> */
.L_x_3419:
[----:B------:R-:W-:Y:S05]  /*3e40*/  BSYNC B1 ;  /* 0x0000000000017941 */ /* 0x000fea0003800000 */
.L_x_3418:
[----:B------:R-:W-:Y:S01]  /*3e50*/  LEA R3, R0, 0x3b800000, 0x17 ;  /* 0x3b80000000037811 */ /* 0x000fe200078eb8ff */
[----:B------:R-:W-:-:S05]  /*3e60*/  IMAD.SHL.U32 R0, R2, 0x100000, RZ ;  /* 0x0010000002007824 */ /* 0x000fca00078e00ff */
[----:B------:R-:W-:Y:S02]  /*3e70*/  LOP3.LUT R0, R3, R0, R4, 0xfe, !PT ;  /* 0x0000000003007212 */ /* 0x000fe400078efe04 */
.L_x_3417:
[----:B------:R-:W-:Y:S05]  /*3e80*/  BSYNC B0 ;  /* 0x0000000000007941 */ /* 0x000fea0003800000 */
.L_x_3416:
[----:B------:R-:W-:-:S04]  /*3e90*/  F2FP.PACK_AB R0, RZ, R0 ;  /* 0x00000000ff00723e */ /* 0x000fc800000000ff */
[----:B------:R-:W-:Y:S01]  /*3ea0*/  PRMT R18, R0, 0x7610, R18 ;  /* 0x0000761000127816 */ /* 0x000fe20000000012 */
[----:B------:R-:W-:Y:S05]  /*3eb0*/  BRA `(.L_x_3396) ;  /* 0x000004d000007947 */ /* 0x000fea0003800000 */
.L_x_3414:
        /* <DEDUP_REMOVED lines=21> */
.L_x_3423:
[----:B------:R-:W-:Y:S05]  /*4010*/  BSYNC B1 ;  /* 0x0000000000017941 */ /* 0x000fea0003800000 */
.L_x_3422:
[----:B------:R-:W-:Y:S01]  /*4020*/  LEA R3, R0, 0x37800000, 0x17 ;  /* 0x3780000000037811 */ /* 0x000fe200078eb8ff */
[----:B------:R-:W-:-:S05]  /*4030*/  IMAD.SHL.U32 R0, R2, 0x200000, RZ ;  /* 0x0020000002007824 */ /* 0x000fca00078e00ff */
[----:B------:R-:W-:Y:S02]  /*4040*/  LOP3.LUT R0, R3, R0, R4, 0xfe, !PT ;  /* 0x0000000003007212 */ /* 0x000fe400078efe04 */
.L_x_3421:
[----:B------:R-:W-:Y:S05]  /*4050*/  BSYNC B0 ;  /* 0x0000000000007941 */ /* 0x000fea0003800000 */
.L_x_3420:
[----:B------:R-:W-:-:S04]  /*4060*/  F2FP.PACK_AB R0, RZ, R0 ;  /* 0x00000000ff00723e */ /* 0x000fc800000000ff */
[----:B------:R-:W-:Y:S01]  /*4070*/  PRMT R18, R0, 0x7610, R18 ;  /* 0x0000761000127816 */ /* 0x000fe20000000012 */
[----:B------:R-:W-:Y:S05]  /*4080*/  BRA `(.L_x_3396) ;  /* 0x0000030000007947 */ /* 0x000fea0003800000 */
.L_x_3413:
        /* <DEDUP_REMOVED lines=14> */
.L_x_3427:
[----:B------:R-:W-:Y:S05]  /*4170*/  BSYNC B0 ;  /* 0x0000000000007941 */ /* 0x000fea0003800000 */
.L_x_3426:
[----:B------:R-:W-:-:S04]  /*4180*/  F2FP.PACK_AB R0, RZ, R0 ;  /* 0x00000000ff00723e */ /* 0x000fc800000000ff */
[----:B------:R-:W-:Y:S01]  /*4190*/  PRMT R18, R0, 0x7610, R18 ;  /* 0x0000761000127816 */ /* 0x000fe20000000012 */
[----:B------:R-:W-:Y:S05]  /*41a0*/  BRA `(.L_x_3396) ;  /* 0x000001e000007947 */ /* 0x000fea0003800000 */
.L_x_3401:
        /* <DEDUP_REMOVED lines=21> */
.L_x_3425:
[----:B------:R-:W2:Y:S02]  /*4300*/  LDG.E.64 R2, [R2.64] ;  /* 0x0000002402027981 */ /* 0x000ea4000c1e1b00 */
[----:B--2---:R-:W0:Y:S02]  /*4310*/  I2F.U64 R0, R2 ;  /* 0x0000000200007312 */ /* 0x004e240000301000 */
[----:B0-----:R-:W-:-:S04]  /*4320*/  F2FP.PACK_AB R0, RZ, R0 ;  /* 0x00000000ff00723e */ /* 0x001fc800000000ff */
[----:B------:R-:W-:Y:S01]  /*4330*/  PRMT R18, R0, 0x7610, R18 ;  /* 0x0000761000127816 */ /* 0x000fe20000000012 */
[----:B------:R-:W-:Y:S05]  /*4340*/  BRA `(.L_x_3396) ;  /* 0x0000004000007947 */ /* 0x000fea0003800000 */
.L_x_3424:
[----:B------:R-:W2:Y:S02]  /*4350*/  LDG.E R2, [R2.64] ;  /* 0x0000002402027981 */ /* 0x000ea4000c1e1900 */
[----:B--2---:R-:W0:Y:S02]  /*4360*/  I2F.U32 R0, R2 ;  /* 0x0000000200007306 */ /* 0x004e240000201000 */
[----:B0-----:R-:W-:-:S04]  /*4370*/  F2FP.PACK_AB R0, RZ, R0 ;  /* 0x00000000ff00723e */ /* 0x001fc800000000ff */
[----:B------:R-:W-:Y:S02]  /*4380*/  PRMT R18, R0, 0x7610, R18 ;  /* 0x0000761000127816 */ /* 0x000fe40000000012 */
.L_x_3396:
[----:B------:R-:W-:Y:S05]  /*4390*/  BSYNC B6 ;  /* 0x0000000000067941 */ /* 0x000fea0003800000 */
.L_x_3395:
[----:B------:R-:W1:Y:S01]  /*43a0*/  S2R R22, SR_TID.X ;  /* 0x0000000000167919 */ /* 0x000e620000002100 */
[----:B------:R-:W-:Y:S01]  /*43b0*/  BSSY B0, `(.L_x_3428) ;  /* 0x000001c000007945 */ /* 0x000fe20003800000 */
[----:B-1----:R-:W-:-:S13]  /*43c0*/  ISETP.GE.AND P0, PT, R22, R17, PT ;  /* 0x000000111600720c */ /* 0x002fda0003f06270 */
[----:B------:R-:W-:Y:S05]  /*43d0*/  @P0 BRA `(.L_x_3429) ;  /* 0x0000019000000947 */ /* 0x000fea0003800000 */
[----:B-----5:R-:W-:Y:S01]  /*43e0*/  HADD2.F32 R23, -RZ, R23.H0_H0 ;  /* 0x20000017ff177230 */ /* 0x020fe20000004100 */
[----:B------:R-:W-:Y:S04]  /*43f0*/  BSSY B1, `(.L_x_3430) ;  /* 0x0000013000017945 */ /* 0x000fe80003800000 */
[----:B------:R-:W-:-:S05]  /*4400*/  FMUL.FTZ R23, R23, R23 ;  /* 0x0000001717177220 */ /* 0x000fca0000410000 */
[----:B------:R-:W-:-:S05]  /*4410*/  F2FP.PACK_AB R23, RZ, R23 ;  /* 0x00000017ff17723e */ /* 0x000fca00000000ff */
[----:B------:R-:W-:-:S05]  /*4420*/  HADD2.F32 R23, -RZ, R23.H0_H0 ;  /* 0x20000017ff177230 */ /* 0x000fca0000004100 */
        /* <DEDUP_REMOVED lines=14> */
[----:B-1----:R-:W-:Y:S05]  /*4510*/  CALL.REL.NOINC `($__internal_7_$__cuda_sm20_dblrcp_rn_slowpath_v3) ;  /* 0x0000474000007944 */ /* 0x002fea0003c00000 */
.L_x_3431:
[----:B------:R-:W-:Y:S05]  /*4520*/  BSYNC B1 ;  /* 0x0000000000017941 */ /* 0x000fea0003800000 */
.L_x_3430:
[----:B-1----:R-:W1:Y:S01]  /*4530*/  F2F.F32.F64 R0, R6 ;  /* 0x0000000600007310 */ /* 0x002e620000301000 */
[----:B------:R-:W1:-:S14]  /*4540*/  DSETP.GEU.AND P1, PT, |R6|, c[0x2][0x0], PT ;  /* 0x008000000600762a */ /* 0x000e5c0003f2e200 */
[----:B-1----:R-:W-:-:S05]  /*4550*/  @!P1 FMUL R0, R0, 1.175494350822287508e-38 ;  /* 0x0080000000009820 */ /* 0x002fca0000400000 */
[----:B------:R-:W-:Y:S02]  /*4560*/  F2FP.PACK_AB R0, RZ, R0 ;  /* 0x00000000ff00723e */ /* 0x000fe400000000ff */
.L_x_3429:
[----:B------:R-:W-:Y:S05]  /*4570*/  BSYNC B0 ;  /* 0x0000000000007941 */ /* 0x000fea0003800000 */
.L_x_3428:
[----:B------:R-:W-:Y:S01]  /*4580*/  IADD3 R24, R22, 0x80, RZ ;  /* 0x0000008016187810 */ /* 0x000fe20007ffe0ff */
[----:B------:R-:W-:Y:S03]  /*4590*/  BSSY B0, `(.L_x_3432) ;  /* 0x000001c000007945 */ /* 0x000fe60003800000 */
[----:B------:R-:W-:-:S13]  /*45a0*/  ISETP.GE.AND P1, PT, R24, R17, PT ;  /* 0x000000111800720c */ /* 0x000fda0003f26270 */
        /* <DEDUP_REMOVED lines=21> */
.L_x_3435:
[----:B------:R-:W-:Y:S05]  /*4700*/  BSYNC B1 ;  /* 0x0000000000017941 */ /* 0x000fea0003800000 */
.L_x_3434:
[----:B-1----:R-:W1:Y:S01]  /*4710*/  F2F.F32.F64 R26, R6 ;  /* 0x00000006001a7310 */ /* 0x002e620000301000 */
[----:B------:R-:W1:-:S14]  /*4720*/  DSETP.GEU.AND P1, PT, |R6|, c[0x2][0x0], PT ;  /* 0x008000000600762a */ /* 0x000e5c0003f2e200 */
[----:B-1----:R-:W-:-:S05]  /*4730*/  @!P1 FMUL R26, R26, 1.175494350822287508e-38 ;  /* 0x008000001a1a9820 */ /* 0x002fca0000400000 */
[----:B------:R-:W-:Y:S02]  /*4740*/  F2FP.PACK_AB R26, RZ, R26 ;  /* 0x0000001aff1a723e */ /* 0x000fe400000000ff */
.L_x_3433:
[----:B------:R-:W-:Y:S05]  /*4750*/  BSYNC B0 ;  /* 0x0000000000007941 */ /* 0x000fea0003800000 */
.L_x_3432:
[----:B0-----:R-:W-:Y:S01]  /*4760*/  IADD3 R2, R22, 0x100, RZ ;  /* 0x0000010016027810 */ /* 0x001fe20007ffe0ff */
        /* <DEDUP_REMOVED lines=23> */
.L_x_3439:
[----:B------:R-:W-:Y:S05]  /*48e0*/  BSYNC B1 ;  /* 0x0000000000017941 */ /* 0x000fea0003800000 */
.L_x_3438:
[----:B-1----:R-:W1:Y:S01]  /*48f0*/  F2F.F32.F64 R19, R6 ;  /* 0x0000000600137310 */ /* 0x002e620000301000 */
[----:B------:R-:W1:-:S14]  /*4900*/  DSETP.GEU.AND P1, PT, |R6|, c[0x2][0x0], PT ;  /* 0x008000000600762a */ /* 0x000e5c0003f2e200 */
[----:B-1----:R-:W-:-:S05]  /*4910*/  @!P1 FMUL R19, R19, 1.175494350822287508e-38 ;  /* 0x0080000013139820 */ /* 0x002fca0000400000 */
[----:B------:R-:W-:Y:S02]  /*4920*/  F2FP.PACK_AB R19, RZ, R19 ;  /* 0x00000013ff13723e */ /* 0x000fe400000000ff */
.L_x_3437:
[----:B------:R-:W-:Y:S05]  /*4930*/  BSYNC B0 ;  /* 0x0000000000007941 */ /* 0x000fea0003800000 */
.L_x_3436:
        /* <DEDUP_REMOVED lines=24> */
.L_x_3443:
[----:B------:R-:W-:Y:S05]  /*4ac0*/  BSYNC B1 ;  /* 0x0000000000017941 */ /* 0x000fea0003800000 */
.L_x_3442:
[----:B-1----:R-:W1:Y:S01]  /*4ad0*/  F2F.F32.F64 R23, R6 ;  /* 0x0000000600177310 */ /* 0x002e620000301000 */
[----:B------:R-:W1:-:S14]  /*4ae0*/  DSETP.GEU.AND P1, PT, |R6|, c[0x2][0x0], PT ;  /* 0x008000000600762a */ /* 0x000e5c0003f2e200 */
[----:B-1----:R-:W-:-:S05]  /*4af0*/  @!P1 FMUL R23, R23, 1.175494350822287508e-38 ;  /* 0x0080000017179820 */ /* 0x002fca0000400000 */
[----:B------:R-:W-:Y:S02]  /*4b00*/  F2FP.PACK_AB R23, RZ, R23 ;  /* 0x00000017ff17723e */ /* 0x000fe400000000ff */
.L_x_3441:
[----:B------:R-:W-:Y:S05]  /*4b10*/  BSYNC B0 ;  /* 0x0000000000007941 */ /* 0x000fea0003800000 */
.L_x_3440:
        /* <DEDUP_REMOVED lines=24> */
.L_x_3449:
[----:B------:R-:W-:Y:S01]  /*4ca0*/  HADD2.F32 R5, -RZ, R0.H0_H0 ;  /* 0x20000000ff057230 */ /* 0x000fe20000004100 */
[----:B------:R-:W-:-:S05]  /*4cb0*/  IMAD.MOV.U32 R22, RZ, RZ, R24 ;  /* 0x000000ffff167224 */ /* 0x000fca00078e0018 */
[----:B------:R-:W0:Y:S02]  /*4cc0*/  F2I.S64.TRUNC R4, R5 ;  /* 0x0000000500047311 */ /* 0x000e24000020d900 */
[----:B0-----:R0:W-:Y:S01]  /*4cd0*/  STG.E.U8 [R2.64], R4 ;  /* 0x0000000402007986 */ /* 0x0011e2000c101124 */
[----:B------:R-:W-:Y:S05]  /*4ce0*/  BRA `(.L_x_3445) ;  /* 0x00000f8000007947 */ /* 0x000fea0003800000 */
.L_x_3448:
        /* <DEDUP_REMOVED lines=11> */
.L_x_3452:
[----:B------:R-:W-:Y:S01]  /*4da0*/  HADD2.F32 R0, -RZ, R0.H0_H0 ;  /* 0x20000000ff007230 */ /* 0x000fe20000004100 */
[----:B------:R-:W-:-:S03]  /*4db0*/  IMAD.MOV.U32 R22, RZ, RZ, R24 ;  /* 0x000000ffff167224 */ /* 0x000fc600078e0018 */
[----:B------:R-:W0:Y:S02]  /*4dc0*/  F2I.FTZ.TRUNC.NTZ R5, R0 ;  /* 0x0000000000057305 */ /* 0x000e24000021f100 */
[----:B0-----:R0:W-:Y:S01]  /*4dd0*/  STG.E [R2.64], R5 ;  /* 0x0000000502007986 */ /* 0x0011e2000c101924 */
[----:B------:R-:W-:Y:S05]  /*4de0*/  BRA `(.L_x_3445) ;  /* 0x00000e8000007947 */ /* 0x000fea0003800000 */
.L_x_3451:
[----:B------:R-:W-:Y:S01]  /*4df0*/  HADD2.F32 R0, -RZ, R0.H0_H0 ;  /* 0x20000000ff007230 */ /* 0x000fe20000004100 */
[----:B------:R-:W-:-:S03]  /*4e00*/  IMAD.MOV.U32 R22, RZ, RZ, R24 ;  /* 0x000000ffff167224 */ /* 0x000fc600078e0018 */
[----:B------:R-:W0:Y:S02]  /*4e10*/  F2I.FTZ.TRUNC.NTZ R5, R0 ;  /* 0x0000000000057305 */ /* 0x000e24000021f100 */
[----:B0-----:R0:W-:Y:S01]  /*4e20*/  STG.E.U16 [R2.64], R5 ;  /* 0x0000000502007986 */ /* 0x0011e2000c101524 */
[----:B------:R-:W-:Y:S05]  /*4e30*/  BRA `(.L_x_3445) ;  /* 0x00000e3000007947 */ /* 0x000fea0003800000 */
.L_x_3447:
        /* <DEDUP_REMOVED lines=10> */
.L_x_3454:
[----:B------:R0:W-:Y:S01]  /*4ee0*/  STG.E.U16 [R2.64], R0 ;  /* 0x0000000002007986 */ /* 0x0001e2000c101524 */
[----:B------:R-:W-:Y:S01]  /*4ef0*/  IMAD.MOV.U32 R22, RZ, RZ, R24 ;  /* 0x000000ffff167224 */ /* 0x000fe200078e0018 */
[----:B------:R-:W-:Y:S05]  /*4f00*/  BRA `(.L_x_3445) ;  /* 0x00000d6000007947 */ /* 0x000fea0003800000 */
.L_x_3453:
        /* <DEDUP_REMOVED lines=11> */
.L_x_3456:
[----:B------:R-:W-:Y:S01]  /*4fc0*/  HADD2.F32 R0, -RZ, R0.H0_H0 ;  /* 0x20000000ff007230 */ /* 0x000fe20000004100 */
[----:B------:R-:W-:-:S04]  /*4fd0*/  IMAD.MOV.U32 R22, RZ, RZ, R24 ;  /* 0x000000ffff167224 */ /* 0x000fc800078e0018 */
[----:B------:R-:W-:-:S04]  /*4fe0*/  F2FP.PACK_AB R0, RZ, R0 ;  /* 0x00000000ff00723e */ /* 0x000fc800000000ff */
[----:B------:R-:W-:-:S05]  /*4ff0*/  PRMT R0, R0, 0x5410, RZ ;  /* 0x0000541000007816 */ /* 0x000fca00000000ff */
[----:B------:R0:W-:Y:S01]  /*5000*/  STG.E [R2.64], R0 ;  /* 0x0000000002007986 */ /* 0x0001e2000c101924 */
[----:B------:R-:W-:Y:S05]  /*5010*/  BRA `(.L_x_3445) ;  /* 0x00000c5000007947 */ /* 0x000fea0003800000 */
.L_x_3455:
[----:B------:R-:W-:Y:S01]  /*5020*/  HADD2.F32 R4, -RZ, R0.H0_H0 ;  /* 0x20000000ff047230 */ /* 0x000fe20000004100 */
[----:B------:R-:W-:-:S04]  /*5030*/  IMAD.MOV.U32 R22, RZ, RZ, R24 ;  /* 0x000000ffff167224 */ /* 0x000fc800078e0018 */
[----:B------:R-:W-:-:S06]  /*5040*/  FMUL.FTZ R4, R4, 1 ;  /* 0x3f80000004047820 */ /* 0x000fcc0000410000 */
[----:B------:R-:W0:Y:S02]  /*5050*/  F2F.F64.F32 R4, R4 ;  /* 0x0000000400047310 */ /* 0x000e240000201800 */
[----:B0-----:R0:W-:Y:S01]  /*5060*/  STG.E.64 [R2.64], R4 ;  /* 0x0000000402007986 */ /* 0x0011e2000c101b24 */
[----:B------:R-:W-:Y:S05]  /*5070*/  BRA `(.L_x_3445) ;  /* 0x00000bf000007947 */ /* 0x000fea0003800000 */
.L_x_3446:
        /* <DEDUP_REMOVED lines=14> */
.L_x_3459:
[----:B------:R-:W-:Y:S01]  /*5160*/  HADD2.F32 R0, -RZ, R0.H0_H0 ;  /* 0x20000000ff007230 */ /* 0x000fe20000004100 */
[----:B------:R-:W-:Y:S01]  /*5170*/  CS2R R6, SRZ ;  /* 0x0000000000067805 */ /* 0x000fe2000001ff00 */
[----:B------:R-:W-:-:S03]  /*5180*/  IMAD.MOV.U32 R22, RZ, RZ, R24 ;  /* 0x000000ffff167224 */ /* 0x000fc600078e0018 */
[----:B------:R-:W-:-:S04]  /*5190*/  FMUL.FTZ R0, R0, 1 ;  /* 0x3f80000000007820 */ /* 0x000fc80000410000 */
[----:B------:R-:W0:Y:S02]  /*51a0*/  F2F.F64.F32 R4, R0 ;  /* 0x0000000000047310 */ /* 0x000e240000201800 */
[----:B0-----:R0:W-:Y:S01]  /*51b0*/  STG.E.128 [R2.64], R4 ;  /* 0x0000000402007986 */ /* 0x0011e2000c101d24 */
[----:B------:R-:W-:Y:S05]  /*51c0*/  BRA `(.L_x_3445) ;  /* 0x00000aa000007947 */ /* 0x000fea0003800000 */
.L_x_3458:
        /* <DEDUP_REMOVED lines=21> */
.L_x_3463:
[----:B------:R-:W-:Y:S05]  /*5320*/  BSYNC B0 ;  /* 0x0000000000007941 */ /* 0x000fea0003800000 */
.L_x_3462:
[----:B------:R-:W-:Y:S01]  /*5330*/  LOP3.LUT R5, R0, R5, RZ, 0xfc, !PT ;  /* 0x0000000500057212 */ /* 0x000fe200078efcff */
[----:B------:R-:W-:-:S04]  /*5340*/  IMAD.MOV.U32 R22, RZ, RZ, R24 ;  /* 0x000000ffff167224 */ /* 0x000fc800078e0018 */
[----:B------:R0:W-:Y:S01]  /*5350*/  STG.E.U8 [R2.64], R5 ;  /* 0x0000000502007986 */ /* 0x0001e2000c101124 */
[----:B------:R-:W-:Y:S05]  /*5360*/  BRA `(.L_x_3445) ;  /* 0x0000090000007947 */ /* 0x000fea0003800000 */
.L_x_3461:
        /* <DEDUP_REMOVED lines=13> */
.L_x_3465:
[----:B------:R-:W-:Y:S01]  /*5440*/  IMAD.MOV.U32 R0, RZ, RZ, 0x7f ;  /* 0x0000007fff007424 */ /* 0x000fe200078e00ff */
[----:B------:R-:W-:-:S04]  /*5450*/  ISETP.GT.U32.AND P0, PT, R4, 0x7f800000, PT ;  /* 0x7f8000000400780c */ /* 0x000fc80003f04070 */
[----:B------:R-:W-:-:S04]  /*5460*/  SEL R0, R0, 0x7c, P0 ;  /* 0x0000007c00007807 */ /* 0x000fc80000000000 */
.L_x_3466:
[----:B------:R-:W-:Y:S05]  /*5470*/  BSYNC B0 ;  /* 0x0000000000007941 */ /* 0x000fea0003800000 */
.L_x_3464:
[----:B------:R-:W-:Y:S01]  /*5480*/  LOP3.LUT R4, R5, 0x80000000, RZ, 0xc0, !PT ;  /* 0x8000000005047812 */ /* 0x000fe200078ec0ff */
[----:B------:R-:W-:-:S03]  /*5490*/  IMAD.MOV.U32 R22, RZ, RZ, R24 ;  /* 0x000000ffff167224 */ /* 0x000fc600078e0018 */
[----:B------:R-:W-:-:S04]  /*54a0*/  SHF.R.U32.HI R5, RZ, 0x18, R4 ;  /* 0x00000018ff057819 */ /* 0x000fc80000011604 */
[----:B------:R-:W-:-:S05]  /*54b0*/  LOP3.LUT R5, R0, R5, RZ, 0xfc, !PT ;  /* 0x0000000500057212 */ /* 0x000fca00078efcff */
[----:B------:R0:W-:Y:S01]  /*54c0*/  STG.E.U8 [R2.64], R5 ;  /* 0x0000000502007986 */ /* 0x0001e2000c101124 */
[----:B------:R-:W-:Y:S05]  /*54d0*/  BRA `(.L_x_3445) ;  /* 0x0000079000007947 */ /* 0x000fea0003800000 */
.L_x_3460:
[----:B------:R-:W-:Y:S01]  /*54e0*/  HADD2.F32 R0, -RZ, R0.H0_H0 ;  /* 0x20000000ff007230 */ /* 0x000fe20000004100 */
[----:B------:R-:W-:-:S04]  /*54f0*/  IMAD.MOV.U32 R22, RZ, RZ, R24 ;  /* 0x000000ffff167224 */ /* 0x000fc800078e0018 */
[----:B------:R-:W-:-:S05]  /*5500*/  F2FP.BF16.PACK_AB R0, RZ, R0 ;  /* 0x00000000ff00723e */ /* 0x000fca00000010ff */
[----:B------:R0:W-:Y:S01]  /*5510*/  STG.E.U16 [R2.64], R0 ;  /* 0x0000000002007986 */ /* 0x0001e2000c101524 */
[----:B------:R-:W-:Y:S05]  /*5520*/  BRA `(.L_x_3445) ;  /* 0x0000074000007947 */ /* 0x000fea0003800000 */
.L_x_3457:
        /* <DEDUP_REMOVED lines=13> */
.L_x_3469:
        /* <DEDUP_REMOVED lines=17> */
.L_x_3472:
[----:B------:R-:W-:-:S04]  /*5710*/  LOP3.LUT R0, R7, 0x80000000, RZ, 0xc0, !PT ;  /* 0x8000000007007812 */ /* 0x000fc800078ec0ff */
[----:B------:R-:W-:-:S04]  /*5720*/  SHF.R.U32.HI R5, RZ, 0x18, R0 ;  /* 0x00000018ff057819 */ /* 0x000fc80000011600 */
[----:B------:R-:W-:-:S04]  /*5730*/  LOP3.LUT R4, R4, R5, RZ, 0xfc, !PT ;  /* 0x0000000504047212 */ /* 0x000fc800078efcff */
[----:B------:R-:W-:Y:S02]  /*5740*/  PRMT R0, R4, 0x7610, R0 ;  /* 0x0000761004007816 */ /* 0x000fe40000000000 */
.L_x_3471:
[----:B------:R-:W-:Y:S05]  /*5750*/  BSYNC B0 ;  /* 0x0000000000007941 */ /* 0x000fea0003800000 */
.L_x_3470:
[----:B------:R0:W-:Y:S01]  /*5760*/  STG.E.U8 [R2.64], R0 ;  /* 0x0000000002007986 */ /* 0x0001e2000c101124 */
[----:B------:R-:W-:Y:S01]  /*5770*/  IMAD.MOV.U32 R22, RZ, RZ, R24 ;  /* 0x000000ffff167224 */ /* 0x000fe200078e0018 */
[----:B------:R-:W-:Y:S05]  /*5780*/  BRA `(.L_x_3445) ;  /* 0x000004e000007947 */ /* 0x000fea0003800000 */
.L_x_3468:
        /* <DEDUP_REMOVED lines=17> */
.L_x_3475:
[----:B------:R-:W-:-:S04]  /*58a0*/  LOP3.LUT R0, R7, 0x80000000, RZ, 0xc0, !PT ;  /* 0x8000000007007812 */ /* 0x000fc800078ec0ff */
[----:B------:R-:W-:-:S04]  /*58b0*/  SHF.R.U32.HI R5, RZ, 0x18, R0 ;  /* 0x00000018ff057819 */ /* 0x000fc80000011600 */
[----:B------:R-:W-:-:S04]  /*58c0*/  LOP3.LUT R4, R4, R5, RZ, 0xfc, !PT ;  /* 0x0000000504047212 */ /* 0x000fc800078efcff */
[----:B------:R-:W-:Y:S02]  /*58d0*/  PRMT R0, R4, 0x7610, R0 ;  /* 0x0000761004007816 */ /* 0x000fe40000000000 */
.L_x_3474:
[----:B------:R-:W-:Y:S05]  /*58e0*/  BSYNC B0 ;  /* 0x0000000000007941 */ /* 0x000fea0003800000 */
.L_x_3473:
[----:B------:R0:W-:Y:S01]  /*58f0*/  STG.E.U8 [R2.64], R0 ;  /* 0x0000000002007986 */ /* 0x0001e2000c101124 */
[----:B------:R-:W-:Y:S01]  /*5900*/  IMAD.MOV.U32 R22, RZ, RZ, R24 ;  /* 0x000000ffff167224 */ /* 0x000fe200078e0018 */
[----:B------:R-:W-:Y:S05]  /*5910*/  BRA `(.L_x_3445) ;  /* 0x0000035000007947 */ /* 0x000fea0003800000 */
.L_x_3467:
        /* <DEDUP_REMOVED lines=23> */
.L_x_3450:
        /* <DEDUP_REMOVED lines=21> */
.L_x_3477:
[----:B------:R-:W-:Y:S01]  /*5be0*/  HADD2.F32 R4, -RZ, R0.H0_H0 ;  /* 0x20000000ff047230 */ /* 0x000fe20000004100 */
[----:B------:R-:W-:-:S05]  /*5bf0*/  IMAD.MOV.U32 R22, RZ, RZ, R24 ;  /* 0x000000ffff167224 */ /* 0x000fca00078e0018 */
[----:B------:R-:W0:Y:S02]  /*5c00*/  F2I.U64.TRUNC R4, R4 ;  /* 0x0000000400047311 */ /* 0x000e24000020d800 */
[----:B0-----:R0:W-:Y:S01]  /*5c10*/  STG.E.64 [R2.64], R4 ;  /* 0x0000000402007986 */ /* 0x0011e2000c101b24 */
[----:B------:R-:W-:Y:S05]  /*5c20*/  BRA `(.L_x_3445) ;  /* 0x0000004000007947 */ /* 0x000fea0003800000 */
.L_x_3476:
[----:B------:R-:W-:Y:S01]  /*5c30*/  HADD2.F32 R0, -RZ, R0.H0_H0 ;  /* 0x20000000ff007230 */ /* 0x000fe20000004100 */
[----:B------:R-:W-:-:S03]  /*5c40*/  IMAD.MOV.U32 R22, RZ, RZ, R24 ;  /* 0x000000ffff167224 */ /* 0x000fc600078e0018 */
[----:B------:R-:W0:Y:S02]  /*5c50*/  F2I.FTZ.U32.TRUNC.NTZ R5, R0 ;  /* 0x0000000000057305 */ /* 0x000e24000021f000 */
[----:B0-----:R0:W-:Y:S02]  /*5c60*/  STG.E [R2.64], R5 ;  /* 0x0000000502007986 */ /* 0x0011e4000c101924 */
.L_x_3445:
[----:B------:R-:W-:Y:S05]  /*5c70*/  BSYNC B6 ;  /* 0x0000000000067941 */ /* 0x000fea0003800000 */
.L_x_3444:
        /* <DEDUP_REMOVED lines=23> */
.L_x_3483:
[----:B------:R-:W-:-:S06]  /*5df0*/  HADD2.F32 R5, -RZ, R26.H0_H0 ;  /* 0x2000001aff057230 */ /* 0x000fcc0000004100 */
[----:B------:R-:W0:Y:S02]  /*5e00*/  F2I.S64.TRUNC R4, R5 ;  /* 0x0000000500047311 */ /* 0x000e24000020d900 */
[----:B0-----:R0:W-:Y:S01]  /*5e10*/  STG.E.U8 [R2.64], R4 ;  /* 0x0000000402007986 */ /* 0x0011e2000c101124 */
[----:B------:R-:W-:Y:S05]  /*5e20*/  BRA `(.L_x_3485) ;  /* 0x00000e4000007947 */ /* 0x000fea0003800000 */
.L_x_3482:
        /* <DEDUP_REMOVED lines=10> */
.L_x_3487:
[----:B------:R-:W-:-:S04]  /*5ed0*/  HADD2.F32 R26, -RZ, R26.H0_H0 ;  /* 0x2000001aff1a7230 */ /* 0x000fc80000004100 */
[----:B------:R-:W0:Y:S02]  /*5ee0*/  F2I.FTZ.TRUNC.NTZ R5, R26 ;  /* 0x0000001a00057305 */ /* 0x000e24000021f100 */
[----:B0-----:R0:W-:Y:S01]  /*5ef0*/  STG.E [R2.64], R5 ;  /* 0x0000000502007986 */ /* 0x0011e2000c101924 */
[----:B------:R-:W-:Y:S05]  /*5f00*/  BRA `(.L_x_3485) ;  /* 0x00000d6000007947 */ /* 0x000fea0003800000 */
.L_x_3486:
[----:B------:R-:W-:-:S04]  /*5f10*/  HADD2.F32 R26, -RZ, R26.H0_H0 ;  /* 0x2000001aff1a7230 */ /* 0x000fc80000004100 */
[----:B------:R-:W0:Y:S02]  /*5f20*/  F2I.FTZ.TRUNC.NTZ R5, R26 ;  /* 0x0000001a00057305 */ /* 0x000e24000021f100 */
[----:B0-----:R0:W-:Y:S01]  /*5f30*/  STG.E.U16 [R2.64], R5 ;  /* 0x0000000502007986 */ /* 0x0011e2000c101524 */
[----:B------:R-:W-:Y:S05]  /*5f40*/  BRA `(.L_x_3485) ;  /* 0x00000d2000007947 */ /* 0x000fea0003800000 */
.L_x_3481:
        /* <DEDUP_REMOVED lines=9> */
.L_x_3489:
[----:B------:R0:W-:Y:S01]  /*5fe0*/  STG.E.U16 [R2.64], R26 ;  /* 0x0000001a02007986 */ /* 0x0001e2000c101524 */
[----:B------:R-:W-:Y:S05]  /*5ff0*/  BRA `(.L_x_3485) ;  /* 0x00000c7000007947 */ /* 0x000fea0003800000 */
.L_x_3488:
        /* <DEDUP_REMOVED lines=10> */
.L_x_3491:
[----:B------:R-:W-:-:S05]  /*60a0*/  HADD2.F32 R0, -RZ, R26.H0_H0 ;  /* 0x2000001aff007230 */ /* 0x000fca0000004100 */
[----:B------:R-:W-:-:S04]  /*60b0*/  F2FP.PACK_AB R0, RZ, R0 ;  /* 0x00000000ff00723e */ /* 0x000fc800000000ff */
[----:B------:R-:W-:-:S05]  /*60c0*/  PRMT R0, R0, 0x5410, RZ ;  /* 0x0000541000007816 */ /* 0x000fca00000000ff */
[----:B------:R0:W-:Y:S01]  /*60d0*/  STG.E [R2.64], R0 ;  /* 0x0000000002007986 */ /* 0x0001e2000c101924 */
[----:B------:R-:W-:Y:S05]  /*60e0*/  BRA `(.L_x_3485) ;  /* 0x00000b8000007947 */ /* 0x000fea0003800000 */
.L_x_3490:
[----:B------:R-:W-:-:S05]  /*60f0*/  HADD2.F32 R4, -RZ, R26.H0_H0 ;  /* 0x2000001aff047230 */ /* 0x000fca0000004100 */
[----:B------:R-:W-:-:S06]  /*6100*/  FMUL.FTZ R4, R4, 1 ;  /* 0x3f80000004047820 */ /* 0x000fcc0000410000 */
[----:B------:R-:W0:Y:S02]  /*6110*/  F2F.F64.F32 R4, R4 ;  /* 0x0000000400047310 */ /* 0x000e240000201800 */
[----:B0-----:R0:W-:Y:S01]  /*6120*/  STG.E.64 [R2.64], R4 ;  /* 0x0000000402007986 */ /* 0x0011e2000c101b24 */
[----:B------:R-:W-:Y:S05]  /*6130*/  BRA `(.L_x_3485) ;  /* 0x00000b3000007947 */ /* 0x000fea0003800000 */
.L_x_3480:
        /* <DEDUP_REMOVED lines=13> */
.L_x_3494:
[----:B------:R-:W-:Y:S01]  /*6210*/  HADD2.F32 R26, -RZ, R26.H0_H0 ;  /* 0x2000001aff1a7230 */ /* 0x000fe20000004100 */
[----:B------:R-:W-:-:S04]  /*6220*/  CS2R R6, SRZ ;  /* 0x0000000000067805 */ /* 0x000fc8000001ff00 */
[----:B------:R-:W-:-:S06]  /*6230*/  FMUL.FTZ R4, R26, 1 ;  /* 0x3f8000001a047820 */ /* 0x000fcc0000410000 */
[----:B------:R-:W0:Y:S02]  /*6240*/  F2F.F64.F32 R4, R4 ;  /* 0x0000000400047310 */ /* 0x000e240000201800 */
[----:B0-----:R0:W-:Y:S01]  /*6250*/  STG.E.128 [R2.64], R4 ;  /* 0x0000000402007986 */ /* 0x0011e2000c101d24 */
[----:B------:R-:W-:Y:S05]  /*6260*/  BRA `(.L_x_3485) ;  /* 0x00000a0000007947 */ /* 0x000fea0003800000 */
.L_x_3493:
        /* <DEDUP_REMOVED lines=21> */
.L_x_3498:
[----:B------:R-:W-:Y:S05]  /*63c0*/  BSYNC B0 ;  /* 0x0000000000007941 */ /* 0x000fea0003800000 */
.L_x_3497:
[----:B------:R-:W-:-:S05]  /*63d0*/  LOP3.LUT R5, R0, R5, RZ, 0xfc, !PT ;  /* 0x0000000500057212 */ /* 0x000fca00078efcff */
[----:B------:R0:W-:Y:S01]  /*63e0*/  STG.E.U8 [R2.64], R5 ;  /* 0x0000000502007986 */ /* 0x0001e2000c101124 */
[----:B------:R-:W-:Y:S05]  /*63f0*/  BRA `(.L_x_3485) ;  /* 0x0000087000007947 */ /* 0x000fea0003800000 */
.L_x_3496:
        /* <DEDUP_REMOVED lines=13> */
.L_x_3500:
[----:B------:R-:W-:Y:S01]  /*64d0*/  IMAD.MOV.U32 R0, RZ, RZ, 0x7f ;  /* 0x0000007fff007424 */ /* 0x000fe200078e00ff */
[----:B------:R-:W-:-:S04]  /*64e0*/  ISETP.GT.U32.AND P0, PT, R4, 0x7f800000, PT ;  /* 0x7f8000000400780c */ /* 0x000fc80003f04070 */
[----:B------:R-:W-:-:S04]  /*64f0*/  SEL R0, R0, 0x7c, P0 ;  /* 0x0000007c00007807 */ /* 0x000fc80000000000 */
.L_x_3501:
[----:B------:R-:W-:Y:S05]  /*6500*/  BSYNC B0 ;  /* 0x0000000000007941 */ /* 0x000fea0003800000 */
.L_x_3499:
[----:B------:R-:W-:-:S04]  /*6510*/  LOP3.LUT R4, R5, 0x80000000, RZ, 0xc0, !PT ;  /* 0x8000000005047812 */ /* 0x000fc800078ec0ff */
[----:B------:R-:W-:-:S04]  /*6520*/  SHF.R.U32.HI R5, RZ, 0x18, R4 ;  /* 0x00000018ff057819 */ /* 0x000fc80000011604 */
[----:B------:R-:W-:-:S05]  /*6530*/  LOP3.LUT R5, R0, R5, RZ, 0xfc, !PT ;  /* 0x0000000500057212 */ /* 0x000fca00078efcff */
[----:B------:R0:W-:Y:S01]  /*6540*/  STG.E.U8 [R2.64], R5 ;  /* 0x0000000502007986 */ /* 0x0001e2000c101124 */
[----:B------:R-:W-:Y:S05]  /*6550*/  BRA `(.L_x_3485) ;  /* 0x0000071000007947 */ /* 0x000fea0003800000 */
.L_x_3495:
[----:B------:R-:W-:-:S05]  /*6560*/  HADD2.F32 R0, -RZ, R26.H0_H0 ;  /* 0x2000001aff007230 */ /* 0x000fca0000004100 */
[----:B------:R-:W-:-:S05]  /*6570*/  F2FP.BF16.PACK_AB R0, RZ, R0 ;  /* 0x00000000ff00723e */ /* 0x000fca00000010ff */
[----:B------:R0:W-:Y:S01]  /*6580*/  STG.E.U16 [R2.64], R0 ;  /* 0x0000000002007986 */ /* 0x0001e2000c101524 */
[----:B------:R-:W-:Y:S05]  /*6590*/  BRA `(.L_x_3485) ;  /* 0x000006d000007947 */ /* 0x000fea0003800000 */
.L_x_3492:
        /* <DEDUP_REMOVED lines=12> */
.L_x_3504:
        /* <DEDUP_REMOVED lines=17> */
.L_x_3507:
[----:B------:R-:W-:-:S04]  /*6770*/  LOP3.LUT R0, R7, 0x80000000, RZ, 0xc0, !PT ;  /* 0x8000000007007812 */ /* 0x000fc800078ec0ff */
[----:B------:R-:W-:-:S04]  /*6780*/  SHF.R.U32.HI R5, RZ, 0x18, R0 ;  /* 0x00000018ff057819 */ /* 0x000fc80000011600 */
[----:B------:R-:W-:-:S04]  /*6790*/  LOP3.LUT R4, R4, R5, RZ, 0xfc, !PT ;  /* 0x0000000504047212 */ /* 0x000fc800078efcff */
[----:B------:R-:W-:Y:S02]  /*67a0*/  PRMT R0, R4, 0x7610, R0 ;  /* 0x0000761004007816 */ /* 0x000fe40000000000 */
.L_x_3506:
[----:B------:R-:W-:Y:S05]  /*67b0*/  BSYNC B0 ;  /* 0x0000000000007941 */ /* 0x000fea0003800000 */
.L_x_3505:
[----:B------:R0:W-:Y:S01]  /*67c0*/  STG.E.U8 [R2.64], R0 ;  /* 0x0000000002007986 */ /* 0x0001e2000c101124 */
[----:B------:R-:W-:Y:S05]  /*67d0*/  BRA `(.L_x_3485) ;  /* 0x0000049000007947 */ /* 0x000fea0003800000 */
.L_x_3503:
        /* <DEDUP_REMOVED lines=17> */
.L_x_3510:
[----:B------:R-:W-:-:S04]  /*68f0*/  LOP3.LUT R0, R7, 0x80000000, RZ, 0xc0, !PT ;  /* 0x8000000007007812 */ /* 0x000fc800078ec0ff */
[----:B------:R-:W-:-:S04]  /*6900*/  SHF.R.U32.HI R5, RZ, 0x18, R0 ;  /* 0x00000018ff057819 */ /* 0x000fc80000011600 */
[----:B------:R-:W-:-:S04]  /*6910*/  LOP3.LUT R4, R4, R5, RZ, 0xfc, !PT ;  /* 0x0000000504047212 */ /* 0x000fc800078efcff */
[----:B------:R-:W-:Y:S02]  /*6920*/  PRMT R0, R4, 0x7610, R0 ;  /* 0x0000761004007816 */ /* 0x000fe40000000000 */
.L_x_3509:
[----:B------:R-:W-:Y:S05]  /*6930*/  BSYNC B0 ;  /* 0x0000000000007941 */ /* 0x000fea0003800000 */
.L_x_3508:
[----:B------:R0:W-:Y:S01]  /*6940*/  STG.E.U8 [R2.64], R0 ;  /* 0x0000000002007986 */ /* 0x0001e2000c101124 */
[----:B------:R-:W-:Y:S05]  /*6950*/  BRA `(.L_x_3485) ;  /* 0x0000031000007947 */ /* 0x000fea0003800000 */
.L_x_3502:
        /* <DEDUP_REMOVED lines=22> */
.L_x_3484:
        /* <DEDUP_REMOVED lines=20> */
.L_x_3512:
[----:B------:R-:W-:-:S06]  /*6c00*/  HADD2.F32 R4, -RZ, R26.H0_H0 ;  /* 0x2000001aff047230 */ /* 0x000fcc0000004100 */
[----:B------:R-:W0:Y:S02]  /*6c10*/  F2I.U64.TRUNC R4, R4 ;  /* 0x0000000400047311 */ /* 0x000e24000020d800 */
[----:B0-----:R0:W-:Y:S01]  /*6c20*/  STG.E.64 [R2.64], R4 ;  /* 0x0000000402007986 */ /* 0x0011e2000c101b24 */
[----:B------:R-:W-:Y:S05]  /*6c30*/  BRA `(.L_x_3485) ;  /* 0x0000003000007947 */ /* 0x000fea0003800000 */
.L_x_3511:
[----:B------:R-:W-:-:S04]  /*6c40*/  HADD2.F32 R26, -RZ, R26.H0_H0 ;  /* 0x2000001aff1a7230 */ /* 0x000fc80000004100 */
[----:B------:R-:W0:Y:S02]  /*6c50*/  F2I.FTZ.U32.TRUNC.NTZ R5, R26 ;  /* 0x0000001a00057305 */ /* 0x000e24000021f000 */
[----:B0-----:R0:W-:Y:S02]  /*6c60*/  STG.E [R2.64], R5 ;  /* 0x0000000502007986 */ /* 0x0011e4000c101924 */
.L_x_3485:
        /* <DEDUP_REMOVED lines=23> */
.L_x_3516:
[----:B------:R-:W-:-:S06]  /*6de0*/  HADD2.F32 R5, -RZ, R19.H0_H0 ;  /* 0x20000013ff057230 */ /* 0x000fcc0000004100 */
[----:B------:R-:W0:Y:S02]  /*6df0*/  F2I.S64.TRUNC R4, R5 ;  /* 0x0000000500047311 */ /* 0x000e24000020d900 */
[----:B0-----:R0:W-:Y:S01]  /*6e00*/  STG.E.U8 [R2.64], R4 ;  /* 0x0000000402007986 */ /* 0x0011e2000c101124 */
[----:B------:R-:W-:Y:S05]  /*6e10*/  BRA `(.L_x_3518) ;  /* 0x00000e4000007947 */ /* 0x000fea0003800000 */
.L_x_3515:
        /* <DEDUP_REMOVED lines=10> */
.L_x_3520:
[----:B------:R-:W-:-:S06]  /*6ec0*/  HADD2.F32 R19, -RZ, R19.H0_H0 ;  /* 0x20000013ff137230 */ /* 0x000fcc0000004100 */
[----:B------:R-:W0:Y:S02]  /*6ed0*/  F2I.FTZ.TRUNC.NTZ R19, R19 ;  /* 0x0000001300137305 */ /* 0x000e24000021f100 */
[----:B0-----:R0:W-:Y:S01]  /*6ee0*/  STG.E [R2.64], R19 ;  /* 0x0000001302007986 */ /* 0x0011e2000c101924 */
[----:B------:R-:W-:Y:S05]  /*6ef0*/  BRA `(.L_x_3518) ;  /* 0x00000d6000007947 */ /* 0x000fea0003800000 */
.L_x_3519:
[----:B------:R-:W-:-:S06]  /*6f00*/  HADD2.F32 R19, -RZ, R19.H0_H0 ;  /* 0x20000013ff137230 */ /* 0x000fcc0000004100 */
[----:B------:R-:W0:Y:S02]  /*6f10*/  F2I.FTZ.TRUNC.NTZ R19, R19 ;  /* 0x0000001300137305 */ /* 0x000e24000021f100 */
[----:B0-----:R0:W-:Y:S01]  /*6f20*/  STG.E.U16 [R2.64], R19 ;  /* 0x0000001302007986 */ /* 0x0011e2000c101524 */
[----:B------:R-:W-:Y:S05]  /*6f30*/  BRA `(.L_x_3518) ;  /* 0x00000d2000007947 */ /* 0x000fea0003800000 */
.L_x_3514:
        /* <DEDUP_REMOVED lines=9> */
.L_x_3522:
[----:B------:R0:W-:Y:S01]  /*6fd0*/  STG.E.U16 [R2.64], R19 ;  /* 0x0000001302007986 */ /* 0x0001e2000c101524 */
[----:B------:R-:W-:Y:S05]  /*6fe0*/  BRA `(.L_x_3518) ;  /* 0x00000c7000007947 */ /* 0x000fea0003800000 */
.L_x_3521:
        /* <DEDUP_REMOVED lines=10> */
.L_x_3524:
[----:B------:R-:W-:-:S05]  /*7090*/  HADD2.F32 R0, -RZ, R19.H0_H0 ;  /* 0x20000013ff007230 */ /* 0x000fca0000004100 */
[----:B------:R-:W-:-:S04]  /*70a0*/  F2FP.PACK_AB R0, RZ, R0 ;  /* 0x00000000ff00723e */ /* 0x000fc800000000ff */
[----:B------:R-:W-:-:S05]  /*70b0*/  PRMT R0, R0, 0x5410, RZ ;  /* 0x0000541000007816 */ /* 0x000fca00000000ff */
[----:B------:R0:W-:Y:S01]  /*70c0*/  STG.E [R2.64], R0 ;  /* 0x0000000002007986 */ /* 0x0001e2000c101924 */
[----:B------:R-:W-:Y:S05]  /*70d0*/  BRA `(.L_x_3518) ;  /* 0x00000b8000007947 */ /* 0x000fea0003800000 */
.L_x_3523:
[----:B------:R-:W-:-:S05]  /*70e0*/  HADD2.F32 R4, -RZ, R19.H0_H0 ;  /* 0x20000013ff047230 */ /* 0x000fca0000004100 */
[----:B------:R-:W-:-:S06]  /*70f0*/  FMUL.FTZ R4, R4, 1 ;  /* 0x3f80000004047820 */ /* 0x000fcc0000410000 */
[----:B------:R-:W0:Y:S02]  /*7100*/  F2F.F64.F32 R4, R4 ;  /* 0x0000000400047310 */ /* 0x000e240000201800 */
[----:B0-----:R0:W-:Y:S01]  /*7110*/  STG.E.64 [R2.64], R4 ;  /* 0x0000000402007986 */ /* 0x0011e2000c101b24 */
[----:B------:R-:W-:Y:S05]  /*7120*/  BRA `(.L_x_3518) ;  /* 0x00000b3000007947 */ /* 0x000fea0003800000 */
.L_x_3513:
        /* <DEDUP_REMOVED lines=13> */
.L_x_3527:
[----:B------:R-:W-:Y:S01]  /*7200*/  HADD2.F32 R19, -RZ, R19.H0_H0 ;  /* 0x20000013ff137230 */ /* 0x000fe20000004100 */
[----:B------:R-:W-:-:S04]  /*7210*/  CS2R R6, SRZ ;  /* 0x0000000000067805 */ /* 0x000fc8000001ff00 */
[----:B------:R-:W-:-:S06]  /*7220*/  FMUL.FTZ R4, R19, 1 ;  /* 0x3f80000013047820 */ /* 0x000fcc0000410000 */
[----:B------:R-:W0:Y:S02]  /*7230*/  F2F.F64.F32 R4, R4 ;  /* 0x0000000400047310 */ /* 0x000e240000201800 */
[----:B0-----:R0:W-:Y:S01]  /*7240*/  STG.E.128 [R2.64], R4 ;  /* 0x0000000402007986 */ /* 0x0011e2000c101d24 */
[----:B------:R-:W-:Y:S05]  /*7250*/  BRA `(.L_x_3518) ;  /* 0x00000a0000007947 */ /* 0x000fea0003800000 */
.L_x_3526:
        /* <DEDUP_REMOVED lines=21> */
.L_x_3531:
[----:B------:R-:W-:Y:S05]  /*73b0*/  BSYNC B0 ;  /* 0x0000000000007941 */ /* 0x000fea0003800000 */
.L_x_3530:
[----:B------:R-:W-:-:S05]  /*73c0*/  LOP3.LUT R5, R0, R5, RZ, 0xfc, !PT ;  /* 0x0000000500057212 */ /* 0x000fca00078efcff */
[----:B------:R0:W-:Y:S01]  /*73d0*/  STG.E.U8 [R2.64], R5 ;  /* 0x0000000502007986 */ /* 0x0001e2000c101124 */
[----:B------:R-:W-:Y:S05]  /*73e0*/  BRA `(.L_x_3518) ;  /* 0x0000087000007947 */ /* 0x000fea0003800000 */
.L_x_3529:
        /* <DEDUP_REMOVED lines=13> */
.L_x_3533:
[----:B------:R-:W-:Y:S01]  /*74c0*/  IMAD.MOV.U32 R0, RZ, RZ, 0x7f ;  /* 0x0000007fff007424 */ /* 0x000fe200078e00ff */
[----:B------:R-:W-:-:S04]  /*74d0*/  ISETP.GT.U32.AND P0, PT, R4, 0x7f800000, PT ;  /* 0x7f8000000400780c */ /* 0x000fc80003f04070 */
[----:B------:R-:W-:-:S04]  /*74e0*/  SEL R0, R0, 0x7c, P0 ;  /* 0x0000007c00007807 */ /* 0x000fc80000000000 */
.L_x_3534:
[----:B------:R-:W-:Y:S05]  /*74f0*/  BSYNC B0 ;  /* 0x0000000000007941 */ /* 0x000fea0003800000 */
.L_x_3532:
[----:B------:R-:W-:-:S04]  /*7500*/  LOP3.LUT R4, R19, 0x80000000, RZ, 0xc0, !PT ;  /* 0x8000000013047812 */ /* 0x000fc800078ec0ff */
[----:B------:R-:W-:-:S04]  /*7510*/  SHF.R.U32.HI R5, RZ, 0x18, R4 ;  /* 0x00000018ff057819 */ /* 0x000fc80000011604 */
[----:B------:R-:W-:-:S05]  /*7520*/  LOP3.LUT R5, R0, R5, RZ, 0xfc, !PT ;  /* 0x0000000500057212 */ /* 0x000fca00078efcff */
[----:B------:R0:W-:Y:S01]  /*7530*/  STG.E.U8 [R2.64], R5 ;  /* 0x0000000502007986 */ /* 0x0001e2000c101124 */
[----:B------:R-:W-:Y:S05]  /*7540*/  BRA `(.L_x_3518) ;  /* 0x0000071000007947 */ /* 0x000fea0003800000 */
.L_x_3528:
[----:B------:R-:W-:-:S05]  /*7550*/  HADD2.F32 R0, -RZ, R19.H0_H0 ;  /* 0x20000013ff007230 */ /* 0x000fca0000004100 */
[----:B------:R-:W-:-:S05]  /*7560*/  F2FP.BF16.PACK_AB R0, RZ, R0 ;  /* 0x00000000ff00723e */ /* 0x000fca00000010ff */
[----:B------:R0:W-:Y:S01]  /*7570*/  STG.E.U16 [R2.64], R0 ;  /* 0x0000000002007986 */ /* 0x0001e2000c101524 */
[----:B------:R-:W-:Y:S05]  /*7580*/  BRA `(.L_x_3518) ;  /* 0x000006d000007947 */ /* 0x000fea0003800000 */
.L_x_3525:
        /* <DEDUP_REMOVED lines=12> */
.L_x_3537:
        /* <DEDUP_REMOVED lines=17> */
.L_x_3540:
[----:B------:R-:W-:-:S04]  /*7760*/  LOP3.LUT R0, R19, 0x80000000, RZ, 0xc0, !PT ;  /* 0x8000000013007812 */ /* 0x000fc800078ec0ff */
[----:B------:R-:W-:-:S04]  /*7770*/  SHF.R.U32.HI R5, RZ, 0x18, R0 ;  /* 0x00000018ff057819 */ /* 0x000fc80000011600 */
[----:B------:R-:W-:-:S04]  /*7780*/  LOP3.LUT R4, R4, R5, RZ, 0xfc, !PT ;  /* 0x0000000504047212 */ /* 0x000fc800078efcff */
[----:B------:R-:W-:Y:S02]  /*7790*/  PRMT R0, R4, 0x7610, R0 ;  /* 0x0000761004007816 */ /* 0x000fe40000000000 */
.L_x_3539:
[----:B------:R-:W-:Y:S05]  /*77a0*/  BSYNC B0 ;  /* 0x0000000000007941 */ /* 0x000fea0003800000 */
.L_x_3538:
[----:B------:R0:W-:Y:S01]  /*77b0*/  STG.E.U8 [R2.64], R0 ;  /* 0x0000000002007986 */ /* 0x0001e2000c101124 */
[----:B------:R-:W-:Y:S05]  /*77c0*/  BRA `(.L_x_3518) ;  /* 0x0000049000007947 */ /* 0x000fea0003800000 */
.L_x_3536:
        /* <DEDUP_REMOVED lines=17> */
.L_x_3543:
[----:B------:R-:W-:-:S04]  /*78e0*/  LOP3.LUT R0, R19, 0x80000000, RZ, 0xc0, !PT ;  /* 0x8000000013007812 */ /* 0x000fc800078ec0ff */
[----:B------:R-:W-:-:S04]  /*78f0*/  SHF.R.U32.HI R5, RZ, 0x18, R0 ;  /* 0x00000018ff057819 */ /* 0x000fc80000011600 */
[----:B------:R-:W-:-:S04]  /*7900*/  LOP3.LUT R4, R4, R5, RZ, 0xfc, !PT ;  /* 0x0000000504047212 */ /* 0x000fc800078efcff */
[----:B------:R-:W-:Y:S02]  /*7910*/  PRMT R0, R4, 0x7610, R0 ;  /* 0x0000761004007816 */ /* 0x000fe40000000000 */
.L_x_3542:
[----:B------:R-:W-:Y:S05]  /*7920*/  BSYNC B0 ;  /* 0x0000000000007941 */ /* 0x000fea0003800000 */
.L_x_3541:
[----:B------:R0:W-:Y:S01]  /*7930*/  STG.E.U8 [R2.64], R0 ;  /* 0x0000000002007986 */ /* 0x0001e2000c101124 */
[----:B------:R-:W-:Y:S05]  /*7940*/  BRA `(.L_x_3518) ;  /* 0x0000031000007947 */ /* 0x000fea0003800000 */
.L_x_3535:
        /* <DEDUP_REMOVED lines=22> */
.L_x_3517:
        /* <DEDUP_REMOVED lines=20> */
.L_x_3545:
[----:B------:R-:W-:-:S06]  /*7bf0*/  HADD2.F32 R4, -RZ, R19.H0_H0 ;  /* 0x20000013ff047230 */ /* 0x000fcc0000004100 */
[----:B------:R-:W0:Y:S02]  /*7c00*/  F2I.U64.TRUNC R4, R4 ;  /* 0x0000000400047311 */ /* 0x000e24000020d800 */
[----:B0-----:R0:W-:Y:S01]  /*7c10*/  STG.E.64 [R2.64], R4 ;  /* 0x0000000402007986 */ /* 0x0011e2000c101b24 */
[----:B------:R-:W-:Y:S05]  /*7c20*/  BRA `(.L_x_3518) ;  /* 0x0000003000007947 */ /* 0x000fea0003800000 */
.L_x_3544:
[----:B------:R-:W-:-:S06]  /*7c30*/  HADD2.F32 R19, -RZ, R19.H0_H0 ;  /* 0x20000013ff137230 */ /* 0x000fcc0000004100 */
[----:B------:R-:W0:Y:S02]  /*7c40*/  F2I.FTZ.U32.TRUNC.NTZ R19, R19 ;  /* 0x0000001300137305 */ /* 0x000e24000021f000 */
[----:B0-----:R0:W-:Y:S02]  /*7c50*/  STG.E [R2.64], R19 ;  /* 0x0000001302007986 */ /* 0x0011e4000c101924 */
.L_x_3518:
[----:B------:R-:W-:Y:S02]  /*7c60*/  IADD3 R22, R22, 0x80, RZ ;  /* 0x0000008016167810 */ /* 0x000fe40007ffe0ff */
.L_x_3479:
[----:B------:R-:W-:Y:S05]  /*7c70*/  BSYNC B6 ;  /* 0x0000000000067941 */ /* 0x000fea0003800000 */
.L_x_3478:
        /* <DEDUP_REMOVED lines=21> */
.L_x_3549:
[----:B------:R-:W-:-:S06]  /*7dd0*/  HADD2.F32 R5, -RZ, R23.H0_H0 ;  /* 0x20000017ff057230 */ /* 0x000fcc0000004100 */
[----:B------:R-:W0:Y:S02]  /*7de0*/  F2I.S64.TRUNC R4, R5 ;  /* 0x0000000500047311 */ /* 0x000e24000020d900 */
[----:B0-----:R-:W-:Y:S01]  /*7df0*/  STG.E.U8 [R2.64], R4 ;  /* 0x0000000402007986 */ /* 0x001fe2000c101124 */
[----:B------:R-:W-:Y:S05]  /*7e00*/  EXIT ;  /* 0x000000000000794d */ /* 0x000fea0003800000 */
.L_x_3548:
        /* <DEDUP_REMOVED lines=10> */
.L_x_3552:
[----:B------:R-:W-:-:S06]  /*7eb0*/  HADD2.F32 R23, -RZ, R23.H0_H0 ;  /* 0x20000017ff177230 */ /* 0x000fcc0000004100 */
[----:B------:R-:W0:Y:S02]  /*7ec0*/  F2I.FTZ.TRUNC.NTZ R23, R23 ;  /* 0x0000001700177305 */ /* 0x000e24000021f100 */
[----:B0-----:R-:W-:Y:S01]  /*7ed0*/  STG.E [R2.64], R23 ;  /* 0x0000001702007986 */ /* 0x001fe2000c101924 */
[----:B------:R-:W-:Y:S05]  /*7ee0*/  EXIT ;  /* 0x000000000000794d */ /* 0x000fea0003800000 */
.L_x_3551:
[----:B------:R-:W-:-:S06]  /*7ef0*/  HADD2.F32 R23, -RZ, R23.H0_H0 ;  /* 0x20000017ff177230 */ /* 0x000fcc0000004100 */
[----:B------:R-:W0:Y:S02]  /*7f00*/  F2I.FTZ.TRUNC.NTZ R23, R23 ;  /* 0x0000001700177305 */ /* 0x000e24000021f100 */
[----:B0-----:R-:W-:Y:S01]  /*7f10*/  STG.E.U16 [R2.64], R23 ;  /* 0x0000001702007986 */ /* 0x001fe2000c101524 */
[----:B------:R-:W-:Y:S05]  /*7f20*/  EXIT ;  /* 0x000000000000794d */ /* 0x000fea0003800000 */
.L_x_3547:
        /* <DEDUP_REMOVED lines=9> */
.L_x_3554:
[----:B------:R-:W-:Y:S01]  /*7fc0*/  STG.E.U16 [R2.64], R23 ;  /* 0x0000001702007986 */ /* 0x000fe2000c101524 */
[----:B------:R-:W-:Y:S05]  /*7fd0*/  EXIT ;  /* 0x000000000000794d */ /* 0x000fea0003800000 */
.L_x_3553:
        /* <DEDUP_REMOVED lines=10> */
.L_x_3556:
[----:B------:R-:W-:-:S05]  /*8080*/  HADD2.F32 R0, -RZ, R23.H0_H0 ;  /* 0x20000017ff007230 */ /* 0x000fca0000004100 */
[----:B------:R-:W-:-:S04]  /*8090*/  F2FP.PACK_AB R0, RZ, R0 ;  /* 0x00000000ff00723e */ /* 0x000fc800000000ff */
[----:B------:R-:W-:-:S05]  /*80a0*/  PRMT R0, R0, 0x5410, RZ ;  /* 0x0000541000007816 */ /* 0x000fca00000000ff */
[----:B------:R-:W-:Y:S01]  /*80b0*/  STG.E [R2.64], R0 ;  /* 0x0000000002007986 */ /* 0x000fe2000c101924 */
[----:B------:R-:W-:Y:S05]  /*80c0*/  EXIT ;  /* 0x000000000000794d */ /* 0x000fea0003800000 */
.L_x_3555:
[----:B------:R-:W-:-:S05]  /*80d0*/  HADD2.F32 R4, -RZ, R23.H0_H0 ;  /* 0x20000017ff047230 */ /* 0x000fca0000004100 */
[----:B------:R-:W-:-:S06]  /*80e0*/  FMUL.FTZ R4, R4, 1 ;  /* 0x3f80000004047820 */ /* 0x000fcc0000410000 */
[----:B------:R-:W0:Y:S02]  /*80f0*/  F2F.F64.F32 R4, R4 ;  /* 0x0000000400047310 */ /* 0x000e240000201800 */
[----:B0-----:R-:W-:Y:S01]  /*8100*/  STG.E.64 [R2.64], R4 ;  /* 0x0000000402007986 */ /* 0x001fe2000c101b24 */
[----:B------:R-:W-:Y:S05]  /*8110*/  EXIT ;  /* 0x000000000000794d */ /* 0x000fea0003800000 */
.L_x_3546:
        /* <DEDUP_REMOVED lines=13> */
.L_x_3559:
[----:B------:R-:W-:Y:S01]  /*81f0*/  HADD2.F32 R23, -RZ, R23.H0_H0 ;  /* 0x20000017ff177230 */ /* 0x000fe20000004100 */
[----:B------:R-:W-:-:S04]  /*8200*/  CS2R R6, SRZ ;  /* 0x0000000000067805 */ /* 0x000fc8000001ff00 */
[----:B------:R-:W-:-:S06]  /*8210*/  FMUL.FTZ R4, R23, 1 ;  /* 0x3f80000017047820 */ /* 0x000fcc0000410000 */
[----:B------:R-:W0:Y:S02]  /*8220*/  F2F.F64.F32 R4, R4 ;  /* 0x0000000400047310 */ /* 0x000e240000201800 */
[----:B0-----:R-:W-:Y:S01]  /*8230*/  STG.E.128 [R2.64], R4 ;  /* 0x0000000402007986 */ /* 0x001fe2000c101d24 */
[----:B------:R-:W-:Y:S05]  /*8240*/  EXIT ;  /* 0x000000000000794d */ /* 0x000fea0003800000 */
.L_x_3558:
        /* <DEDUP_REMOVED lines=21> */
.L_x_3563:
[----:B------:R-:W-:Y:S05]  /*83a0*/  BSYNC B0 ;  /* 0x0000000000007941 */ /* 0x000fea0003800000 */
.L_x_3562:
[----:B------:R-:W-:-:S05]  /*83b0*/  LOP3.LUT R5, R0, R5, RZ, 0xfc, !PT ;  /* 0x0000000500057212 */ /* 0x000fca00078efcff */
[----:B------:R-:W-:Y:S01]  /*83c0*/  STG.E.U8 [R2.64], R5 ;  /* 0x0000000502007986 */ /* 0x000fe2000c101124 */
[----:B------:R-:W-:Y:S05]  /*83d0*/  EXIT ;  /* 0x000000000000794d */ /* 0x000fea0003800000 */
.L_x_3561:
        /* <DEDUP_REMOVED lines=13> */
.L_x_3565:
[----:B------:R-:W-:Y:S01]  /*84b0*/  IMAD.MOV.U32 R0, RZ, RZ, 0x7f ;  /* 0x0000007fff007424 */ /* 0x000fe200078e00ff */
[----:B------:R-:W-:-:S04]  /*84c0*/  ISETP.GT.U32.AND P0, PT, R4, 0x7f800000, PT ;  /* 0x7f8000000400780c */ /* 0x000fc80003f04070 */
[----:B------:R-:W-:-:S04]  /*84d0*/  SEL R0, R0, 0x7c, P0 ;  /* 0x0000007c00007807 */ /* 0x000fc80000000000 */
.L_x_3566:
[----:B------:R-:W-:Y:S05]  /*84e0*/  BSYNC B0 ;  /* 0x0000000000007941 */ /* 0x000fea0003800000 */
.L_x_3564:
[----:B------:R-:W-:-:S04]  /*84f0*/  LOP3.LUT R4, R23, 0x80000000, RZ, 0xc0, !PT ;  /* 0x8000000017047812 */ /* 0x000fc800078ec0ff */
[----:B------:R-:W-:-:S04]  /*8500*/  SHF.R.U32.HI R5, RZ, 0x18, R4 ;  /* 0x00000018ff057819 */ /* 0x000fc80000011604 */
[----:B------:R-:W-:-:S05]  /*8510*/  LOP3.LUT R5, R0, R5, RZ, 0xfc, !PT ;  /* 0x0000000500057212 */ /* 0x000fca00078efcff */
[----:B------:R-:W-:Y:S01]  /*8520*/  STG.E.U8 [R2.64], R5 ;  /* 0x0000000502007986 */ /* 0x000fe2000c101124 */
[----:B------:R-:W-:Y:S05]  /*8530*/  EXIT ;  /* 0x000000000000794d */ /* 0x000fea0003800000 */
.L_x_3560:
[----:B------:R-:W-:-:S05]  /*8540*/  HADD2.F32 R0, -RZ, R23.H0_H0 ;  /* 0x20000017ff007230 */ /* 0x000fca0000004100 */
[----:B------:R-:W-:-:S05]  /*8550*/  F2FP.BF16.PACK_AB R0, RZ, R0 ;  /* 0x00000000ff00723e */ /* 0x000fca00000010ff */
[----:B------:R-:W-:Y:S01]  /*8560*/  STG.E.U16 [R2.64], R0 ;  /* 0x0000000002007986 */ /* 0x000fe2000c101524 */
[----:B------:R-:W-:Y:S05]  /*8570*/  EXIT ;  /* 0x000000000000794d */ /* 0x000fea0003800000 */
.L_x_3557:
        /* <DEDUP_REMOVED lines=12> */
.L_x_3569:
        /* <DEDUP_REMOVED lines=17> */
.L_x_3572:
[----:B------:R-:W-:-:S04]  /*8750*/  LOP3.LUT R0, R23, 0x80000000, RZ, 0xc0, !PT ;  /* 0x8000000017007812 */ /* 0x000fc800078ec0ff */
[----:B------:R-:W-:-:S04]  /*8760*/  SHF.R.U32.HI R5, RZ, 0x18, R0 ;  /* 0x00000018ff057819 */ /* 0x000fc80000011600 */
[----:B------:R-:W-:-:S04]  /*8770*/  LOP3.LUT R4, R4, R5, RZ, 0xfc, !PT ;  /* 0x0000000504047212 */ /* 0x000fc800078efcff */
[----:B------:R-:W-:Y:S02]  /*8780*/  PRMT R0, R4, 0x7610, R0 ;  /* 0x0000761004007816 */ /* 0x000fe40000000000 */
.L_x_3571:
[----:B------:R-:W-:Y:S05]  /*8790*/  BSYNC B0 ;  /* 0x0000000000007941 */ /* 0x000fea0003800000 */
.L_x_3570:
[----:B------:R-:W-:Y:S01]  /*87a0*/  STG.E.U8 [R2.64], R0 ;  /* 0x0000000002007986 */ /* 0x000fe2000c101124 */
[----:B------:R-:W-:Y:S05]  /*87b0*/  EXIT ;  /* 0x000000000000794d */ /* 0x000fea0003800000 */
.L_x_3568:
        /* <DEDUP_REMOVED lines=17> */
.L_x_3575:
[----:B------:R-:W-:-:S04]  /*88d0*/  LOP3.LUT R0, R23, 0x80000000, RZ, 0xc0, !PT ;  /* 0x8000000017007812 */ /* 0x000fc800078ec0ff */
[----:B------:R-:W-:-:S04]  /*88e0*/  SHF.R.U32.HI R5, RZ, 0x18, R0 ;  /* 0x00000018ff057819 */ /* 0x000fc80000011600 */
[----:B------:R-:W-:-:S04]  /*88f0*/  LOP3.LUT R4, R4, R5, RZ, 0xfc, !PT ;  /* 0x0000000504047212 */ /* 0x000fc800078efcff */
[----:B------:R-:W-:Y:S02]  /*8900*/  PRMT R0, R4, 0x7610, R0 ;  /* 0x0000761004007816 */ /* 0x000fe40000000000 */
.L_x_3574:
[----:B------:R-:W-:Y:S05]  /*8910*/  BSYNC B0 ;  /* 0x0000000000007941 */ /* 0x000fea0003800000 */
.L_x_3573:
[----:B------:R-:W-:Y:S01]  /*8920*/  STG.E.U8 [R2.64], R0 ;  /* 0x0000000002007986 */ /* 0x000fe2000c101124 */
[----:B------:R-:W-:Y:S05]  /*8930*/  EXIT ;  /* 0x000000000000794d */ /* 0x000fea0003800000 */
.L_x_3567:
        /* <DEDUP_REMOVED lines=22> */
.L_x_3550:
        /* <DEDUP_REMOVED lines=20> */
.L_x_3577:
[----:B------:R-:W-:-:S06]  /*8be0*/  HADD2.F32 R4, -RZ, R23.H0_H0 ;  /* 0x20000017ff047230 */ /* 0x000fcc0000004100 */
[----:B------:R-:W0:Y:S02]  /*8bf0*/  F2I.U64.TRUNC R4, R4 ;  /* 0x0000000400047311 */ /* 0x000e24000020d800 */
[----:B0-----:R-:W-:Y:S01]  /*8c00*/  STG.E.64 [R2.64], R4 ;  /* 0x0000000402007986 */ /* 0x001fe2000c101b24 */
[----:B------:R-:W-:Y:S05]  /*8c10*/  EXIT ;  /* 0x000000000000794d */ /* 0x000fea0003800000 */
.L_x_3576:
[----:B------:R-:W-:-:S06]  /*8c20*/  HADD2.F32 R23, -RZ, R23.H0_H0 ;  /* 0x20000017ff177230 */ /* 0x000fcc0000004100 */
[----:B------:R-:W0:Y:S02]  /*8c30*/  F2I.FTZ.U32.TRUNC.NTZ R23, R23 ;  /* 0x0000001700177305 */ /* 0x000e24000021f000 */
[----:B0-----:R-:W-:Y:S01]  /*8c40*/  STG.E [R2.64], R23 ;  /* 0x0000001702007986 */ /* 0x001fe2000c101924 */
[----:B------:R-:W-:Y:S05]  /*8c50*/  EXIT ;  /* 0x000000000000794d */ /* 0x000fea0003800000 */
        .weak           $__internal_7_$__cuda_sm20_dblrcp_rn_slowpath_v3
        .type           $__internal_7_$__cuda_sm20_dblrcp_rn_slowpath_v3,@function
        .size           $__internal_7_$__cuda_sm20_dblrcp_rn_slowpath_v3,(.L_x_61490 - $__internal_7_$__cuda_sm20_dblrcp_rn_slowpath_v3)
$__internal_7_$__cuda_sm20_dblrcp_rn_slowpath_v3:
        /* <DEDUP_REMOVED lines=25> */
.L_x_3581:
        /* <DEDUP_REMOVED lines=10> */
.L_x_3579:
[----:B------:R-:W-:Y:S01]  /*8e90*/  LOP3.LUT R7, R3, 0x80000, RZ, 0xfc, !PT ;  /* 0x0008000003077812 */ /* 0x000fe200078efcff */
[----:B------:R-:W-:Y:S02]  /*8ea0*/  IMAD.MOV.U32 R6, RZ, RZ, R2 ;  /* 0x000000ffff067224 */ /* 0x000fe400078e0002 */
.L_x_3580:
[----:B------:R-:W-:Y:S05]  /*8eb0*/  BSYNC B2 ;  /* 0x0000000000027941 */ /* 0x000fea0003800000 */
.L_x_3578:
[----:B------:R-:W-:-:S04]  /*8ec0*/  IMAD.MOV.U32 R11, RZ, RZ, 0x0 ;  /* 0x00000000ff0b7424 */ /* 0x000fc800078e00ff */
[----:B------:R-:W-:Y:S05]  /*8ed0*/  RET.REL.NODEC R10 `(_ZN2at6native27unrolled_elementwise_kernelIZNS0_50_GLOBAL__N__2680c7bb_12_PowKernel_cu_b2145a98_318429pow_tensor_scalar_kernel_implIN3c104HalfES5_EEvRNS_18TensorIteratorBaseET0_EUlS5_E1_St5arrayIPcLm2EELi4E23TrivialOffsetCalculatorILi1EjESE_NS0_6memory12LoadWithCastILi1EEENSF_13StoreWithCastILi1EEEEEviT_S8_T2_T3_T4_T5_) ;  /* 0xffff71200a007950 */ /* 0x000fea0003c3ffff */
.L_x_3582:
        /* <DEDUP_REMOVED lines=10> */
.L_x_61490:


//--------------------- .text._ZN2at6native18elementwise_kernelILi128ELi4EZNS0_22gpu_kernel_impl_nocastIZNS0_50_GLOBAL__N__2680c7bb_12_PowKernel_cu_b2145a98_318429pow_tensor_scalar_kernel_implIN3c104HalfES6_EEvRNS_18TensorIteratorBaseET0_EUlS6_E1_EEvS8_RKT_EUliE_EEviT1_ --------------------------
	.section	.text._ZN2at6native18elementwise_kernelILi128ELi4EZNS0_22gpu_kernel_impl_nocastIZNS0_50_GLOBAL__N__2680c7bb_12_PowKernel_cu_b2145a98_318429pow_tensor_scalar_kernel_implIN3c104HalfES6_EEvRNS_18TensorIteratorBaseET0_EUlS6_E1_EEvS8_RKT_EUliE_EEviT1_,"ax",@progbits
	.sectioninfo	@"SHI_REGISTERS=18"
	.align	128
        .global         _ZN2at6native18elementwise_kernelILi128ELi4EZNS0_22gpu_kernel_impl_nocastIZNS0_50_GLOBAL__N__2680c7bb_12_PowKernel_cu_b2145a98_318429pow_tensor_scalar_kernel_implIN3c104HalfES6_EEvRNS_18TensorIteratorBaseET0_EUlS6_E1_EEvS8_RKT_EUliE_EEviT1_
        .type           _ZN2at6native18elementwise_kernelILi128ELi4EZNS0_22gpu_kernel_impl_nocastIZNS0_50_GLOBAL__N__2680c7bb_12_PowKernel_cu_b2145a98_318429pow_tensor_scalar_kernel_implIN3c104HalfES6_EEvRNS_18TensorIteratorBaseET0_EUlS6_E1_EEvS8_RKT_EUliE_EEviT1_,@function
        .size           _ZN2at6native18elementwise_kernelILi128ELi4EZNS0_22gpu_kernel_impl_nocastIZNS0_50_GLOBAL__N__2680c7bb_12_PowKernel_cu_b2145a98_318429pow_tensor_scalar_kernel_implIN3c104HalfES6_EEvRNS_18TensorIteratorBaseET0_EUlS6_E1_EEvS8_RKT_EUliE_EEviT1_,(.L_x_61491 - _ZN2at6native18elementwise_kernelILi128ELi4EZNS0_22gpu_kernel_impl_nocastIZNS0_50_GLOBAL__N__2680c7bb_12_PowKernel_cu_b2145a98_318429pow_tensor_scalar_kernel_implIN3c104HalfES6_EEvRNS_18TensorIteratorBaseET0_EUlS6_E1_EEvS8_RKT_EUliE_EEviT1_)
        .other          _ZN2at6native18elementwise_kernelILi128ELi4EZNS0_22gpu_kernel_impl_nocastIZNS0_50_GLOBAL__N__2680c7bb_12_PowKernel_cu_b2145a98_318429pow_tensor_scalar_kernel_implIN3c104HalfES6_EEvRNS_18TensorIteratorBaseET0_EUlS6_E1_EEvS8_RKT_EUliE_EEviT1_,@"STO_CUDA_ENTRY STV_DEFAULT"
_ZN2at6native18elementwise_kernelILi128ELi4EZNS0_22gpu_kernel_impl_nocastIZNS0_50_GLOBAL__N__2680c7bb_12_PowKernel_cu_b2145a98_318429pow_tensor_scalar_kernel_implIN3c104HalfES6_EEvRNS_18TensorIteratorBaseET0_EUlS6_E1_EEvS8_RKT_EUliE_EEviT1_:
.text._ZN2at6native18elementwise_kernelILi128ELi4EZNS0_22gpu_kernel_impl_nocastIZNS0_50_GLOBAL__N__2680c7bb_12_PowKernel_cu_b2145a98_318429pow_tensor_scalar_kernel_implIN3c104HalfES6_EEvRNS_18TensorIteratorBaseET0_EUlS6_E1_EEvS8_RKT_EUliE_EEviT1_:
        /* <DEDUP_REMOVED lines=12> */
[----:B------:R-:W-:Y:S01]  /*00c0*/  MOV R2, RZ ;  /* 0x000000ff00027202 */ /* 0x000fe20000000f00 */
[----:B------:R-:W-:-:S04]  /*00d0*/  IMAD.MOV.U32 R4, RZ, RZ, c[0x0][0x168] ;  /* 0x00005a00ff047624 */ /* 0x000fc800078e00ff */
        /* <DEDUP_REMOVED lines=221> */
.L_x_3585:
[----:B------:R-:W-:-:S04]  /*0eb0*/  IADD3 R10, P0, R2, c[0x0][0x368], RZ ;  /* 0x0000da00020a7a10 */ /* 0x000fc80007f1e0ff */
[----:B------:R-:W-:-:S05]  /*0ec0*/  IADD3.X R11, RZ, c[0x0][0x36c], RZ, P0, !PT ;  /* 0x0000db00ff0b7a10 */ /* 0x000fca00007fe4ff */
[----:B------:R-:W2:Y:S01]  /*0ed0*/  LDG.E.U16 R10, [R10.64] ;  /* 0x000000040a0a7981 */ /* 0x000ea2000c1e1500 */
[----:B------:R-:W-:Y:S01]  /*0ee0*/  IADD3 R6, P1, R6, c[0x0][0x360], RZ ;  /* 0x0000d80006067a10 */ /* 0x000fe20007f3e0ff */
[----:B------:R-:W-:Y:S04]  /*0ef0*/  BSSY B1, `(.L_x_3586) ;  /* 0x0000017000017945 */ /* 0x000fe80003800000 */
[----:B------:R-:W-:Y:S01]  /*0f00*/  IMAD.X R7, RZ, RZ, c[0x0][0x364], P1 ;  /* 0x0000d900ff077624 */ /* 0x000fe200008e06ff */
[----:B--2---:R-:W-:-:S05]  /*0f10*/  HADD2.F32 R2, -RZ, R10.H0_H0 ;  /* 0x2000000aff027230 */ /* 0x004fca0000004100 */
        /* <DEDUP_REMOVED lines=17> */
[----:B01----:R-:W-:Y:S05]  /*1030*/  CALL.REL.NOINC `($__internal_8_$__cuda_sm20_dblrcp_rn_slowpath_v3) ;  /* 0x0000324000007944 */ /* 0x003fea0003c00000 */
[----:B-1----:R-:W-:Y:S02]  /*1040*/  MOV R8, R10 ;  /* 0x0000000a00087202 */ /* 0x002fe40000000f00 */
[----:B------:R-:W-:Y:S02]  /*1050*/  MOV R9, R11 ;  /* 0x0000000b00097202 */ /* 0x000fe40000000f00 */
.L_x_3587:
[----:B------:R-:W-:Y:S05]  /*1060*/  BSYNC B1 ;  /* 0x0000000000017941 */ /* 0x000fea0003800000 */
.L_x_3586:
[----:B-1----:R-:W1:Y:S01]  /*1070*/  F2F.F32.F64 R2, R8 ;  /* 0x0000000800027310 */ /* 0x002e620000301000 */
[----:B------:R-:W1:Y:S01]  /*1080*/  DSETP.GEU.AND P0, PT, |R8|, c[0x2][0x0], PT ;  /* 0x008000000800762a */ /* 0x000e620003f0e200 */
[----:B------:R-:W-:-:S04]  /*1090*/  LEA R0, R0, R5, 0x9 ;  /* 0x0000000500007211 */ /* 0x000fc800078e48ff */
[----:B------:R-:W-:-:S09]  /*10a0*/  IADD3 R3, R0, 0x80, RZ ;  /* 0x0000008000037810 */ /* 0x000fd20007ffe0ff */
[----:B-1----:R-:W-:-:S05]  /*10b0*/  @!P0 FMUL R2, R2, 1.175494350822287508e-38 ;  /* 0x0080000002028820 */ /* 0x002fca0000400000 */
[----:B------:R-:W-:-:S05]  /*10c0*/  F2FP.PACK_AB R2, RZ, R2 ;  /* 0x00000002ff02723e */ /* 0x000fca00000000ff */
[----:B------:R1:W-:Y:S02]  /*10d0*/  STG.E.U16 [R6.64], R2 ;  /* 0x0000000206007986 */ /* 0x0003e4000c101504 */
.L_x_3584:
[----:B------:R-:W-:Y:S05]  /*10e0*/  BSYNC B0 ;  /* 0x0000000000007941 */ /* 0x000fea0003800000 */
.L_x_3583:
[----:B------:R-:W-:Y:S01]  /*10f0*/  ISETP.GE.AND P0, PT, R3, c[0x0][0x160], PT ;  /* 0x0000580003007a0c */ /* 0x000fe20003f06270 */
[----:B------:R-:W-:-:S12]  /*1100*/  BSSY B0, `(.L_x_3588) ;  /* 0x000020e000007945 */ /* 0x000fd80003800000 */
[----:B------:R-:W-:Y:S05]  /*1110*/  @P0 BRA `(.L_x_3589) ;  /* 0x000020c000000947 */ /* 0x000fea0003800000 */
[----:B------:R-:W-:Y:S01]  /*1120*/  ISETP.NE.AND P0, PT, RZ, c[0x0][0x168], PT ;  /* 0x00005a00ff007a0c */ /* 0x000fe20003f05270 */
[----:B------:R-:W-:Y:S01]  /*1130*/  HFMA2.MMA R4, -RZ, RZ, 0, 0 ;  /* 0x00000000ff047435 */ /* 0x000fe200000001ff */
[----:B------:R-:W-:-:S11]  /*1140*/  MOV R0, RZ ;  /* 0x000000ff00007202 */ /* 0x000fd60000000f00 */
[----:B------:R-:W-:Y:S05]  /*1150*/  @!P0 BRA `(.L_x_3590) ;  /* 0x00000df000008947 */ /* 0x000fea0003800000 */
[----:B-1----:R-:W-:-:S04]  /*1160*/  IMAD.MOV.U32 R2, RZ, RZ, RZ ;  /* 0x000000ffff027224 */ /* 0x002fc800078e00ff */
        /* <DEDUP_REMOVED lines=222> */
.L_x_3590:
[----:B0-----:R-:W-:-:S04]  /*1f50*/  IADD3 R10, P0, R0, c[0x0][0x368], RZ ;  /* 0x0000da00000a7a10 */ /* 0x001fc80007f1e0ff */
[----:B------:R-:W-:-:S05]  /*1f60*/  IADD3.X R11, RZ, c[0x0][0x36c], RZ, P0, !PT ;  /* 0x0000db00ff0b7a10 */ /* 0x000fca00007fe4ff */
[----:B------:R-:W2:Y:S01]  /*1f70*/  LDG.E.U16 R10, [R10.64] ;  /* 0x000000040a0a7981 */ /* 0x000ea2000c1e1500 */
[----:B------:R-:W-:Y:S01]  /*1f80*/  IADD3 R4, P1, R4, c[0x0][0x360], RZ ;  /* 0x0000d80004047a10 */ /* 0x000fe20007f3e0ff */
[----:B------:R-:W-:Y:S03]  /*1f90*/  BSSY B1, `(.L_x_3591) ;  /* 0x0000017000017945 */ /* 0x000fe60003800000 */
[----:B------:R-:W-:Y:S01]  /*1fa0*/  IADD3.X R5, RZ, c[0x0][0x364], RZ, P1, !PT ;  /* 0x0000d900ff057a10 */ /* 0x000fe20000ffe4ff */
[----:B--2---:R-:W-:-:S05]  /*1fb0*/  HADD2.F32 R0, -RZ, R10.H0_H0 ;  /* 0x2000000aff007230 */ /* 0x004fca0000004100 */
[----:B------:R-:W-:-:S05]  /*1fc0*/  FMUL.FTZ R0, R0, R0 ;  /* 0x0000000000007220 */ /* 0x000fca0000410000 */
[----:B------:R-:W-:-:S05]  /*1fd0*/  F2FP.PACK_AB R0, RZ, R0 ;  /* 0x00000000ff00723e */ /* 0x000fca00000000ff */
[----:B------:R-:W-:-:S05]  /*1fe0*/  HADD2.F32 R0, -RZ, R0.H0_H0 ;  /* 0x20000000ff007230 */ /* 0x000fca0000004100 */
        /* <DEDUP_REMOVED lines=14> */
[----:B01----:R-:W-:Y:S05]  /*20d0*/  CALL.REL.NOINC `($__internal_8_$__cuda_sm20_dblrcp_rn_slowpath_v3) ;  /* 0x000021a000007944 */ /* 0x003fea0003c00000 */
[----:B-1----:R-:W-:Y:S01]  /*20e0*/  MOV R8, R10 ;  /* 0x0000000a00087202 */ /* 0x002fe20000000f00 */
[----:B------:R-:W-:Y:S02]  /*20f0*/  IMAD.MOV.U32 R9, RZ, RZ, R11 ;  /* 0x000000ffff097224 */ /* 0x000fe400078e000b */
.L_x_3592:
[----:B------:R-:W-:Y:S05]  /*2100*/  BSYNC B1 ;  /* 0x0000000000017941 */ /* 0x000fea0003800000 */
.L_x_3591:
[----:B-1----:R-:W1:Y:S01]  /*2110*/  F2F.F32.F64 R0, R8 ;  /* 0x0000000800007310 */ /* 0x002e620000301000 */
[----:B------:R-:W1:Y:S01]  /*2120*/  DSETP.GEU.AND P0, PT, |R8|, c[0x2][0x0], PT ;  /* 0x008000000800762a */ /* 0x000e620003f0e200 */
[----:B------:R-:W-:-:S13]  /*2130*/  IADD3 R3, R3, 0x80, RZ ;  /* 0x0000008003037810 */ /* 0x000fda0007ffe0ff */
[----:B-1----:R-:W-:Y:S01]  /*2140*/  @!P0 FMUL R0, R0, 1.175494350822287508e-38 ;  /* 0x0080000000008820 */ /* 0x002fe20000400000 */
[----:B------:R-:W-:-:S04]  /*2150*/  ISETP.GE.AND P0, PT, R3, c[0x0][0x160], PT ;  /* 0x0000580003007a0c */ /* 0x000fc80003f06270 */
[----:B------:R-:W-:-:S05]  /*2160*/  F2FP.PACK_AB R0, RZ, R0 ;  /* 0x00000000ff00723e */ /* 0x000fca00000000ff */
[----:B------:R1:W-:Y:S04]  /*2170*/  STG.E.U16 [R4.64], R0 ;  /* 0x0000000004007986 */ /* 0x0003e8000c101504 */
[----:B------:R-:W-:Y:S05]  /*2180*/  @P0 BRA `(.L_x_3589) ;  /* 0x0000105000000947 */ /* 0x000fea0003800000 */
[----:B------:R-:W-:Y:S02]  /*2190*/  ISETP.NE.AND P0, PT, RZ, c[0x0][0x168], PT ;  /* 0x00005a00ff007a0c */ /* 0x000fe40003f05270 */
[----:B-1----:R-:W-:Y:S02]  /*21a0*/  MOV R0, RZ ;  /* 0x000000ff00007202 */ /* 0x002fe40000000f00 */
[----:B------:R-:W-:-:S09]  /*21b0*/  MOV R4, RZ ;  /* 0x000000ff00047202 */ /* 0x000fd20000000f00 */
[----:B------:R-:W-:Y:S05]  /*21c0*/  @!P0 BRA `(.L_x_3593) ;  /* 0x00000df000008947 */ /* 0x000fea0003800000 */
[----:B------:R-:W-:-:S05]  /*21d0*/  MOV R2, RZ ;  /* 0x000000ff00027202 */ /* 0x000fca0000000f00 */
        /* <DEDUP_REMOVED lines=222> */
.L_x_3593:
[----:B0-----:R-:W-:-:S05]  /*2fc0*/  IADD3 R10, P0, R0, c[0x0][0x368], RZ ;  /* 0x0000da00000a7a10 */ /* 0x001fca0007f1e0ff */
[----:B------:R-:W-:-:S05]  /*2fd0*/  IMAD.X R11, RZ, RZ, c[0x0][0x36c], P0 ;  /* 0x0000db00ff0b7624 */ /* 0x000fca00000e06ff */
        /* <DEDUP_REMOVED lines=23> */
[----:B-1----:R-:W-:Y:S02]  /*3150*/  MOV R8, R10 ;  /* 0x0000000a00087202 */ /* 0x002fe40000000f00 */
[----:B------:R-:W-:Y:S02]  /*3160*/  MOV R9, R11 ;  /* 0x0000000b00097202 */ /* 0x000fe40000000f00 */
.L_x_3595:
[----:B------:R-:W-:Y:S05]  /*3170*/  BSYNC B1 ;  /* 0x0000000000017941 */ /* 0x000fea0003800000 */
.L_x_3594:
[----:B-1----:R-:W1:Y:S01]  /*3180*/  F2F.F32.F64 R0, R8 ;  /* 0x0000000800007310 */ /* 0x002e620000301000 */
[----:B------:R-:W1:Y:S01]  /*3190*/  DSETP.GEU.AND P0, PT, |R8|, c[0x2][0x0], PT ;  /* 0x008000000800762a */ /* 0x000e620003f0e200 */
[----:B------:R-:W-:-:S13]  /*31a0*/  IADD3 R3, R3, 0x80, RZ ;  /* 0x0000008003037810 */ /* 0x000fda0007ffe0ff */
[----:B-1----:R-:W-:-:S05]  /*31b0*/  @!P0 FMUL R0, R0, 1.175494350822287508e-38 ;  /* 0x0080000000008820 */ /* 0x002fca0000400000 */
[----:B------:R-:W-:-:S05]  /*31c0*/  F2FP.PACK_AB R0, RZ, R0 ;  /* 0x00000000ff00723e */ /* 0x000fca00000000ff */
[----:B------:R1:W-:Y:S02]  /*31d0*/  STG.E.U16 [R4.64], R0 ;  /* 0x0000000004007986 */ /* 0x0003e4000c101504 */
.L_x_3589:
[----:B------:R-:W-:Y:S05]  /*31e0*/  BSYNC B0 ;  /* 0x0000000000007941 */ /* 0x000fea0003800000 */
.L_x_3588:
        /* <DEDUP_REMOVED lines=229> */
.L_x_3596:
[----:B------:R-:W-:-:S04]  /*4040*/  IADD3 R8, P0, R0, c[0x0][0x368], RZ ;  /* 0x0000da0000087a10 */ /* 0x000fc80007f1e0ff */
        /* <DEDUP_REMOVED lines=25> */
[----:B01----:R-:W-:Y:S05]  /*41e0*/  CALL.REL.NOINC `($__internal_8_$__cuda_sm20_dblrcp_rn_slowpath_v3) ;  /* 0x0000009000007944 */ /* 0x003fea0003c00000 */
[----:B-1----:R-:W-:Y:S02]  /*41f0*/  MOV R6, R10 ;  /* 0x0000000a00067202 */ /* 0x002fe40000000f00 */
[----:B------:R-:W-:Y:S02]  /*4200*/  MOV R7, R11 ;  /* 0x0000000b00077202 */ /* 0x000fe40000000f00 */
.L_x_3598:
[----:B------:R-:W-:Y:S05]  /*4210*/  BSYNC B0 ;  /* 0x0000000000007941 */ /* 0x000fea0003800000 */
.L_x_3597:
[----:B-1----:R-:W1:Y:S01]  /*4220*/  F2F.F32.F64 R0, R6 ;  /* 0x0000000600007310 */ /* 0x002e620000301000 */
[----:B------:R-:W1:-:S14]  /*4230*/  DSETP.GEU.AND P0, PT, |R6|, c[0x2][0x0], PT ;  /* 0x008000000600762a */ /* 0x000e5c0003f0e200 */
[----:B-1----:R-:W-:-:S05]  /*4240*/  @!P0 FMUL R0, R0, 1.175494350822287508e-38 ;  /* 0x0080000000008820 */ /* 0x002fca0000400000 */
[----:B------:R-:W-:-:S05]  /*4250*/  F2FP.PACK_AB R0, RZ, R0 ;  /* 0x00000000ff00723e */ /* 0x000fca00000000ff */
[----:B------:R-:W-:Y:S01]  /*4260*/  STG.E.U16 [R4.64], R0 ;  /* 0x0000000004007986 */ /* 0x000fe2000c101504 */
[----:B------:R-:W-:Y:S05]  /*4270*/  EXIT ;  /* 0x000000000000794d */ /* 0x000fea0003800000 */
        .weak           $__internal_8_$__cuda_sm20_dblrcp_rn_slowpath_v3
        .type           $__internal_8_$__cuda_sm20_dblrcp_rn_slowpath_v3,@function
        .size           $__internal_8_$__cuda_sm20_dblrcp_rn_slowpath_v3,(.L_x_61491 - $__internal_8_$__cuda_sm20_dblrcp_rn_slowpath_v3)
$__internal_8_$__cuda_sm20_dblrcp_rn_slowpath_v3:
        /* <DEDUP_REMOVED lines=27> */
.L_x_3602:
        /* <DEDUP_REMOVED lines=10> */
.L_x_3600:
[----:B------:R-:W-:Y:S02]  /*44d0*/  LOP3.LUT R11, R9, 0x80000, RZ, 0xfc, !PT ;  /* 0x00080000090b7812 */ /* 0x000fe400078efcff */
[----:B------:R-:W-:Y:S02]  /*44e0*/  MOV R10, R8 ;  /* 0x00000008000a7202 */ /* 0x000fe40000000f00 */
.L_x_3601:
[----:B------:R-:W-:Y:S05]  /*44f0*/  BSYNC B2 ;  /* 0x0000000000027941 */ /* 0x000fea0003800000 */
.L_x_3599:
[----:B0-----:R-:W-:Y:S01]  /*4500*/  HFMA2.MMA R9, -RZ, RZ, 0, 0 ;  /* 0x00000000ff097435 */ /* 0x001fe200000001ff */
[----:B------:R-:W-:-:S05]  /*4510*/  MOV R8, R2 ;  /* 0x0000000200087202 */ /* 0x000fca0000000f00 */
[----:B------:R-:W-:Y:S05]  /*4520*/  RET.REL.NODEC R8 `(_ZN2at6native18elementwise_kernelILi128ELi4EZNS0_22gpu_kernel_impl_nocastIZNS0_50_GLOBAL__N__2680c7bb_12_PowKernel_cu_b2145a98_318429pow_tensor_scalar_kernel_implIN3c104HalfES6_EEvRNS_18TensorIteratorBaseET0_EUlS6_E1_EEvS8_RKT_EUliE_EEviT1_) ;  /* 0xffffbad008007950 */ /* 0x000fea0003c3ffff */
.L_x_3603:
        /* <DEDUP_REMOVED lines=13> */
.L_x_61491:


//--------------------- .text._ZN2at6native27unrolled_elementwise_kernelIZNS0_50_GLOBAL__N__2680c7bb_12_PowKernel_cu_b2145a98_318429pow_tensor_scalar_kernel_implIN3c104HalfES5_EEvRNS_18TensorIteratorBaseET0_EUlS5_E1_St5arrayIPcLm2EELi4E23TrivialOffsetCalculatorILi1EjESE_NS0_6memory15LoadWithoutCastENSF_16StoreWithoutCastEEEviT_S8_T2_T3_T4_T5_ --------------------------
	.section	.text._ZN2at6native27unrolled_elementwise_kernelIZNS0_50_GLOBAL__N__2680c7bb_12_PowKernel_cu_b2145a98_318429pow_tensor_scalar_kernel_implIN3c104HalfES5_EEvRNS_18TensorIteratorBaseET0_EUlS5_E1_St5arrayIPcLm2EELi4E23TrivialOffsetCalculatorILi1EjESE_NS0_6memory15LoadWithoutCastENSF_16StoreWithoutCastEEEviT_S8_T2_T3_T4_T5_,"ax",@progbits
	.sectioninfo	@"SHI_REGISTERS=22"
	.align	128
        .global         _ZN2at6native27unrolled_elementwise_kernelIZNS0_50_GLOBAL__N__2680c7bb_12_PowKernel_cu_b2145a98_318429pow_tensor_scalar_kernel_implIN3c104HalfES5_EEvRNS_18TensorIteratorBaseET0_EUlS5_E1_St5arrayIPcLm2EELi4E23TrivialOffsetCalculatorILi1EjESE_NS0_6memory15LoadWithoutCastENSF_16StoreWithoutCastEEEviT_S8_T2_T3_T4_T5_
        .type           _ZN2at6native27unrolled_elementwise_kernelIZNS0_50_GLOBAL__N__2680c7bb_12_PowKernel_cu_b2145a98_318429pow_tensor_scalar_kernel_implIN3c104HalfES5_EEvRNS_18TensorIteratorBaseET0_EUlS5_E1_St5arrayIPcLm2EELi4E23TrivialOffsetCalculatorILi1EjESE_NS0_6memory15LoadWithoutCastENSF_16StoreWithoutCastEEEviT_S8_T2_T3_T4_T5_,@function
        .size           _ZN2at6native27unrolled_elementwise_kernelIZNS0_50_GLOBAL__N__2680c7bb_12_PowKernel_cu_b2145a98_318429pow_tensor_scalar_kernel_implIN3c104HalfES5_EEvRNS_18TensorIteratorBaseET0_EUlS5_E1_St5arrayIPcLm2EELi4E23TrivialOffsetCalculatorILi1EjESE_NS0_6memory15LoadWithoutCastENSF_16StoreWithoutCastEEEviT_S8_T2_T3_T4_T5_,(.L_x_61492 - _ZN2at6native27unrolled_elementwise_kernelIZNS0_50_GLOBAL__N__2680c7bb_12_PowKernel_cu_b2145a98_318429pow_tensor_scalar_kernel_implIN3c104HalfES5_EEvRNS_18TensorIteratorBaseET0_EUlS5_E1_St5arrayIPcLm2EELi4E23TrivialOffsetCalculatorILi1EjESE_NS0_6memory15LoadWithoutCastENSF_16StoreWithoutCastEEEviT_S8_T2_T3_T4_T5_)
        .other          _ZN2at6native27unrolled_elementwise_kernelIZNS0_50_GLOBAL__N__2680c7bb_12_PowKernel_cu_b2145a98_318429pow_tensor_scalar_kernel_implIN3c104HalfES5_EEvRNS_18TensorIteratorBaseET0_EUlS5_E1_St5arrayIPcLm2EELi4E23TrivialOffsetCalculatorILi1EjESE_NS0_6memory15LoadWithoutCastENSF_16StoreWithoutCastEEEviT_S8_T2_T3_T4_T5_,@"STO_CUDA_ENTRY STV_DEFAULT"
_ZN2at6native27unrolled_elementwise_kernelIZNS0_50_GLOBAL__N__2680c7bb_12_PowKernel_cu_b2145a98_318429pow_tensor_scalar_kernel_implIN3c104HalfES5_EEvRNS_18TensorIteratorBaseET0_EUlS5_E1_St5arrayIPcLm2EELi4E23TrivialOffsetCalculatorILi1EjESE_NS0_6memory15LoadWithoutCastENSF_16StoreWithoutCastEEEviT_S8_T2_T3_T4_T5_:
.text._ZN2at6native27unrolled_elementwise_kernelIZNS0_50_GLOBAL__N__2680c7bb_12_PowKernel_cu_b2145a98_318429pow_tensor_scalar_kernel_implIN3c104HalfES5_EEvRNS_18TensorIteratorBaseET0_EUlS5_E1_St5arrayIPcLm2EELi4E23TrivialOffsetCalculatorILi1EjESE_NS0_6memory15LoadWithoutCastENSF_16StoreWithoutCastEEEviT_S8_T2_T3_T4_T5_:
        /* <DEDUP_REMOVED lines=36> */
[----:B-----5:R-:W-:Y:S01]  /*0240*/  HADD2.F32 R0, -RZ, R0.H0_H0 ;  /* 0x20000000ff007230 */ /* 0x020fe20000004100 */
[----:B------:R-:W-:Y:S04]  /*0250*/  BSSY B1, `(.L_x_3606) ;  /* 0x0000013000017945 */ /* 0x000fe80003800000 */
        /* <DEDUP_REMOVED lines=17> */
[----:B-1----:R-:W-:Y:S05]  /*0370*/  CALL.REL.NOINC `($__internal_9_$__cuda_sm20_dblrcp_rn_slowpath_v3) ;  /* 0x000007b000007944 */ /* 0x002fea0003c00000 */
.L_x_3607:
[----:B------:R-:W-:Y:S05]  /*0380*/  BSYNC B1 ;  /* 0x0000000000017941 */ /* 0x000fea0003800000 */
.L_x_3606:
[----:B-1----:R-:W1:Y:S01]  /*0390*/  F2F.F32.F64 R10, R6 ;  /* 0x00000006000a7310 */ /* 0x002e620000301000 */
[----:B------:R-:W1:-:S14]  /*03a0*/  DSETP.GEU.AND P1, PT, |R6|, c[0x2][0x0], PT ;  /* 0x008000000600762a */ /* 0x000e5c0003f2e200 */
[----:B-1----:R-:W-:-:S05]  /*03b0*/  @!P1 FMUL R10, R10, 1.175494350822287508e-38 ;  /* 0x008000000a0a9820 */ /* 0x002fca0000400000 */
[----:B------:R-:W-:Y:S02]  /*03c0*/  F2FP.PACK_AB R10, RZ, R10 ;  /* 0x0000000aff0a723e */ /* 0x000fe400000000ff */
.L_x_3605:
[----:B------:R-:W-:Y:S05]  /*03d0*/  BSYNC B0 ;  /* 0x0000000000007941 */ /* 0x000fea0003800000 */
.L_x_3604:
[----:B-----5:R-:W-:Y:S01]  /*03e0*/  IADD3 R0, R14, 0x80, RZ ;  /* 0x000000800e007810 */ /* 0x020fe20007ffe0ff */
[----:B------:R-:W-:Y:S03]  /*03f0*/  BSSY B0, `(.L_x_3608) ;  /* 0x000001c000007945 */ /* 0x000fe60003800000 */
[----:B------:R-:W-:-:S13]  /*0400*/  ISETP.GE.AND P1, PT, R0, R13, PT ;  /* 0x0000000d0000720c */ /* 0x000fda0003f26270 */
[----:B------:R-:W-:Y:S05]  /*0410*/  @P1 BRA `(.L_x_3609) ;  /* 0x0000019000001947 */ /* 0x000fea0003800000 */
[----:B------:R-:W-:Y:S01]  /*0420*/  HADD2.F32 R16, -RZ, R16.H0_H0 ;  /* 0x20000010ff107230 */ /* 0x000fe20000004100 */
        /* <DEDUP_REMOVED lines=19> */
.L_x_3611:
[----:B------:R-:W-:Y:S05]  /*0560*/  BSYNC B1 ;  /* 0x0000000000017941 */ /* 0x000fea0003800000 */
.L_x_3610:
[----:B-1----:R-:W1:Y:S01]  /*0570*/  F2F.F32.F64 R16, R6 ;  /* 0x0000000600107310 */ /* 0x002e620000301000 */
[----:B------:R-:W1:-:S14]  /*0580*/  DSETP.GEU.AND P1, PT, |R6|, c[0x2][0x0], PT ;  /* 0x008000000600762a */ /* 0x000e5c0003f2e200 */
[----:B-1----:R-:W-:-:S05]  /*0590*/  @!P1 FMUL R16, R16, 1.175494350822287508e-38 ;  /* 0x0080000010109820 */ /* 0x002fca0000400000 */
[----:B------:R-:W-:Y:S02]  /*05a0*/  F2FP.PACK_AB R16, RZ, R16 ;  /* 0x00000010ff10723e */ /* 0x000fe400000000ff */
.L_x_3609:
[----:B------:R-:W-:Y:S05]  /*05b0*/  BSYNC B0 ;  /* 0x0000000000007941 */ /* 0x000fea0003800000 */
.L_x_3608:
[----:B0-----:R-:W-:Y:S01]  /*05c0*/  IADD3 R2, R14, 0x100, RZ ;  /* 0x000001000e027810 */ /* 0x001fe20007ffe0ff */
        /* <DEDUP_REMOVED lines=23> */
.L_x_3615:
[----:B------:R-:W-:Y:S05]  /*0740*/  BSYNC B1 ;  /* 0x0000000000017941 */ /* 0x000fea0003800000 */
.L_x_3614:
[----:B-1----:R-:W1:Y:S01]  /*0750*/  F2F.F32.F64 R12, R6 ;  /* 0x00000006000c7310 */ /* 0x002e620000301000 */
[----:B------:R-:W1:-:S14]  /*0760*/  DSETP.GEU.AND P1, PT, |R6|, c[0x2][0x0], PT ;  /* 0x008000000600762a */ /* 0x000e5c0003f2e200 */
[----:B-1----:R-:W-:-:S05]  /*0770*/  @!P1 FMUL R12, R12, 1.175494350822287508e-38 ;  /* 0x008000000c0c9820 */ /* 0x002fca0000400000 */
[----:B------:R-:W-:Y:S02]  /*0780*/  F2FP.PACK_AB R12, RZ, R12 ;  /* 0x0000000cff0c723e */ /* 0x000fe400000000ff */
.L_x_3613:
[----:B------:R-:W-:Y:S05]  /*0790*/  BSYNC B0 ;  /* 0x0000000000007941 */ /* 0x000fea0003800000 */
.L_x_3612:
        /* <DEDUP_REMOVED lines=24> */
.L_x_3619:
[----:B------:R-:W-:Y:S05]  /*0920*/  BSYNC B1 ;  /* 0x0000000000017941 */ /* 0x000fea0003800000 */
.L_x_3618:
[----:B01----:R-:W0:Y:S01]  /*0930*/  F2F.F32.F64 R2, R6 ;  /* 0x0000000600027310 */ /* 0x003e220000301000 */
[----:B------:R-:W0:-:S14]  /*0940*/  DSETP.GEU.AND P1, PT, |R6|, c[0x2][0x0], PT ;  /* 0x008000000600762a */ /* 0x000e1c0003f2e200 */
[----:B0-----:R-:W-:-:S05]  /*0950*/  @!P1 FMUL R2, R2, 1.175494350822287508e-38 ;  /* 0x0080000002029820 */ /* 0x001fca0000400000 */
[----:B------:R-:W-:Y:S02]  /*0960*/  F2FP.PACK_AB R7, RZ, R2 ;  /* 0x00000002ff07723e */ /* 0x000fe400000000ff */
.L_x_3617:
[----:B------:R-:W-:Y:S05]  /*0970*/  BSYNC B0 ;  /* 0x0000000000007941 */ /* 0x000fea0003800000 */
.L_x_3616:
        /* <DEDUP_REMOVED lines=19> */
.L_x_3621:
[----:B------:R-:W-:Y:S05]  /*0ab0*/  BSYNC B0 ;  /* 0x0000000000007941 */ /* 0x000fea0003800000 */
.L_x_3620:
[----:B------:R-:W-:-:S13]  /*0ac0*/  ISETP.GE.AND P0, PT, R14, R13, PT ;  /* 0x0000000d0e00720c */ /* 0x000fda0003f06270 */
[----:B------:R-:W-:Y:S05]  /*0ad0*/  @P0 EXIT ;  /* 0x000000000000094d */ /* 0x000fea0003800000 */
[----:B0-----:R-:W-:Y:S02]  /*0ae0*/  IMAD R2, R15, 0x200, R14 ;  /* 0x000002000f027824 */ /* 0x001fe400078e020e */
[----:B------:R-:W-:-:S04]  /*0af0*/  IMAD.MOV.U32 R3, RZ, RZ, 0x2 ;  /* 0x00000002ff037424 */ /* 0x000fc800078e00ff */
[----:B------:R-:W-:-:S05]  /*0b00*/  IMAD.WIDE.U32 R2, R2, R3, c[0x0][0x170] ;  /* 0x00005c0002027625 */ /* 0x000fca00078e0003 */
[----:B------:R-:W-:Y:S01]  /*0b10*/  STG.E.U16 [R2.64], R7 ;  /* 0x0000000702007986 */ /* 0x000fe2000c101504 */
[----:B------:R-:W-:Y:S05]  /*0b20*/  EXIT ;  /* 0x000000000000794d */ /* 0x000fea0003800000 */
        .weak           $__internal_9_$__cuda_sm20_dblrcp_rn_slowpath_v3
        .type           $__internal_9_$__cuda_sm20_dblrcp_rn_slowpath_v3,@function
        .size           $__internal_9_$__cuda_sm20_dblrcp_rn_slowpath_v3,(.L_x_61492 - $__internal_9_$__cuda_sm20_dblrcp_rn_slowpath_v3)
$__internal_9_$__cuda_sm20_dblrcp_rn_slowpath_v3:
        /* <DEDUP_REMOVED lines=25> */
.L_x_3625:
        /* <DEDUP_REMOVED lines=10> */
.L_x_3623:
[----:B------:R-:W-:Y:S01]  /*0d60*/  LOP3.LUT R7, R3, 0x80000, RZ, 0xfc, !PT ;  /* 0x0008000003077812 */ /* 0x000fe200078efcff */
[----:B------:R-:W-:Y:S02]  /*0d70*/  IMAD.MOV.U32 R6, RZ, RZ, R2 ;  /* 0x000000ffff067224 */ /* 0x000fe400078e0002 */
.L_x_3624:
[----:B------:R-:W-:Y:S05]  /*0d80*/  BSYNC B2 ;  /* 0x0000000000027941 */ /* 0x000fea0003800000 */
.L_x_3622:
[----:B------:R-:W-:-:S04]  /*0d90*/  IMAD.MOV.U32 R19, RZ, RZ, 0x0 ;  /* 0x00000000ff137424 */ /* 0x000fc800078e00ff */
[----:B------:R-:W-:Y:S05]  /*0da0*/  RET.REL.NODEC R18 `(_ZN2at6native27unrolled_elementwise_kernelIZNS0_50_GLOBAL__N__2680c7bb_12_PowKernel_cu_b2145a98_318429pow_tensor_scalar_kernel_implIN3c104HalfES5_EEvRNS_18TensorIteratorBaseET0_EUlS5_E1_St5arrayIPcLm2EELi4E23TrivialOffsetCalculatorILi1EjESE_NS0_6memory15LoadWithoutCastENSF_16StoreWithoutCastEEEviT_S8_T2_T3_T4_T5_) ;  /* 0xfffff25012007950 */ /* 0x000fea0003c3ffff */
.L_x_3626:
        /* <DEDUP_REMOVED lines=13> */
.L_x_61492:


//--------------------- .text._ZN2at6native29vectorized_elementwise_kernelILi2EZNS0_50_GLOBAL__N__2680c7bb_12_PowKernel_cu_b2145a98_318429pow_tensor_scalar_kernel_implIN3c104HalfES5_EEvRNS_18TensorIteratorBaseET0_EUlS5_E1_St5arrayIPcLm2EEEEviS8_T1_ --------------------------
	.section	.text._ZN2at6native29vectorized_elementwise_kernelILi2EZNS0_50_GLOBAL__N__2680c7bb_12_PowKernel_cu_b2145a98_318429pow_tensor_scalar_kernel_implIN3c104HalfES5_EEvRNS_18TensorIteratorBaseET0_EUlS5_E1_St5arrayIPcLm2EEEEviS8_T1_,"ax",@progbits
	.sectioninfo	@"SHI_REGISTERS=29"
	.align	128
        .global         _ZN2at6native29vectorized_elementwise_kernelILi2EZNS0_50_GLOBAL__N__2680c7bb_12_PowKernel_cu_b2145a98_318429pow_tensor_scalar_kernel_implIN3c104HalfES5_EEvRNS_18TensorIteratorBaseET0_EUlS5_E1_St5arrayIPcLm2EEEEviS8_T1_
        .type           _ZN2at6native29vectorized_elementwise_kernelILi2EZNS0_50_GLOBAL__N__2680c7bb_12_PowKernel_cu_b2145a98_318429pow_tensor_scalar_kernel_implIN3c104HalfES5_EEvRNS_18TensorIteratorBaseET0_EUlS5_E1_St5arrayIPcLm2EEEEviS8_T1_,@function
        .size           _ZN2at6native29vectorized_elementwise_kernelILi2EZNS0_50_GLOBAL__N__2680c7bb_12_PowKernel_cu_b2145a98_318429pow_tensor_scalar_kernel_implIN3c104HalfES5_EEvRNS_18TensorIteratorBaseET0_EUlS5_E1_St5arrayIPcLm2EEEEviS8_T1_,(.L_x_61493 - _ZN2at6native29vectorized_elementwise_kernelILi2EZNS0_50_GLOBAL__N__2680c7bb_12_PowKernel_cu_b2145a98_318429pow_tensor_scalar_kernel_implIN3c104HalfES5_EEvRNS_18TensorIteratorBaseET0_EUlS5_E1_St5arrayIPcLm2EEEEviS8_T1_)
        .other          _ZN2at6native29vectorized_elementwise_kernelILi2EZNS0_50_GLOBAL__N__2680c7bb_12_PowKernel_cu_b2145a98_318429pow_tensor_scalar_kernel_implIN3c104HalfES5_EEvRNS_18TensorIteratorBaseET0_EUlS5_E1_St5arrayIPcLm2EEEEviS8_T1_,@"STO_CUDA_ENTRY STV_DEFAULT"
_ZN2at6native29vectorized_elementwise_kernelILi2EZNS0_50_GLOBAL__N__2680c7bb_12_PowKernel_cu_b2145a98_318429pow_tensor_scalar_kernel_implIN3c104HalfES5_EEvRNS_18TensorIteratorBaseET0_EUlS5_E1_St5arrayIPcLm2EEEEviS8_T1_:
.text._ZN2at6native29vectorized_elementwise_kernelILi2EZNS0_50_GLOBAL__N__2680c7bb_12_PowKernel_cu_b2145a98_318429pow_tensor_scalar_kernel_implIN3c104HalfES5_EEvRNS_18TensorIteratorBaseET0_EUlS5_E1_St5arrayIPcLm2EEEEviS8_T1_:
        /* <DEDUP_REMOVED lines=16> */
[----:B--2---:R-:W-:-:S05]  /*0100*/  HADD2.F32 R4, -RZ, R3.H0_H0 ;  /* 0x20000003ff047230 */ /* 0x004fca0000004100 */
[----:B------:R-:W-:-:S05]  /*0110*/  FMUL.FTZ R4, R4, R4 ;  /* 0x0000000404047220 */ /* 0x000fca0000410000 */
[----:B------:R-:W-:-:S05]  /*0120*/  F2FP.PACK_AB R4, RZ, R4 ;  /* 0x00000004ff04723e */ /* 0x000fca00000000ff */
[----:B------:R-:W-:-:S05]  /*0130*/  HADD2.F32 R4, -RZ, R4.H0_H0 ;  /* 0x20000004ff047230 */ /* 0x000fca0000004100 */
        /* <DEDUP_REMOVED lines=14> */
[----:B-1---5:R-:W-:Y:S05]  /*0220*/  CALL.REL.NOINC `($__internal_10_$__cuda_sm20_dblrcp_rn_slowpath_v3) ;  /* 0x000021b000007944 */ /* 0x022fea0003c00000 */
.L_x_3629:
[----:B------:R-:W-:Y:S05]  /*0230*/  BSYNC B1 ;  /* 0x0000000000017941 */ /* 0x000fea0003800000 */
.L_x_3628:
[----:B------:R-:W-:Y:S01]  /*0240*/  HADD2.F32 R3, -RZ, R3.H1_H1 ;  /* 0x30000003ff037230 */ /* 0x000fe20000004100 */
[----:B-1----:R-:W1:Y:S01]  /*0250*/  DSETP.GEU.AND P0, PT, |R14|, c[0x2][0x0], PT ;  /* 0x008000000e00762a */ /* 0x002e620003f0e200 */
[----:B------:R-:W-:Y:S03]  /*0260*/  BSSY B1, `(.L_x_3630) ;  /* 0x0000015000017945 */ /* 0x000fe60003800000 */
[----:B------:R-:W-:-:S05]  /*0270*/  FMUL.FTZ R3, R3, R3 ;  /* 0x0000000303037220 */ /* 0x000fca0000410000 */
[----:B------:R-:W-:-:S05]  /*0280*/  F2FP.PACK_AB R3, RZ, R3 ;  /* 0x00000003ff03723e */ /* 0x000fca00000000ff */
[----:B------:R-:W-:-:S05]  /*0290*/  HADD2.F32 R3, -RZ, R3.H0_H0 ;  /* 0x20000003ff037230 */ /* 0x000fca0000004100 */
        /* <DEDUP_REMOVED lines=16> */
[----:B-1---5:R-:W-:Y:S05]  /*03a0*/  CALL.REL.NOINC `($__internal_10_$__cuda_sm20_dblrcp_rn_slowpath_v3) ;  /* 0x0000203000007944 */ /* 0x022fea0003c00000 */
.L_x_3631:
[----:B------:R-:W-:Y:S05]  /*03b0*/  BSYNC B1 ;  /* 0x0000000000017941 */ /* 0x000fea0003800000 */
.L_x_3630:
[----:B-----5:R-:W-:Y:S01]  /*03c0*/  HADD2.F32 R4, -RZ, R5.H0_H0 ;  /* 0x20000005ff047230 */ /* 0x020fe20000004100 */
        /* <DEDUP_REMOVED lines=21> */
[----:B-1----:R-:W-:Y:S05]  /*0520*/  CALL.REL.NOINC `($__internal_10_$__cuda_sm20_dblrcp_rn_slowpath_v3) ;  /* 0x00001eb000007944 */ /* 0x002fea0003c00000 */
.L_x_3633:
[----:B------:R-:W-:Y:S05]  /*0530*/  BSYNC B1 ;  /* 0x0000000000017941 */ /* 0x000fea0003800000 */
.L_x_3632:
        /* <DEDUP_REMOVED lines=23> */
.L_x_3635:
[----:B------:R-:W-:Y:S05]  /*06b0*/  BSYNC B1 ;  /* 0x0000000000017941 */ /* 0x000fea0003800000 */
.L_x_3634:
[----:B------:R-:W-:Y:S01]  /*06c0*/  HADD2.F32 R6, -RZ, R7.H0_H0 ;  /* 0x20000007ff067230 */ /* 0x000fe20000004100 */
        /* <DEDUP_REMOVED lines=22> */
.L_x_3637:
[----:B------:R-:W-:Y:S05]  /*0830*/  BSYNC B1 ;  /* 0x0000000000017941 */ /* 0x000fea0003800000 */
.L_x_3636:
        /* <DEDUP_REMOVED lines=23> */
.L_x_3639:
[----:B------:R-:W-:Y:S05]  /*09b0*/  BSYNC B1 ;  /* 0x0000000000017941 */ /* 0x000fea0003800000 */
.L_x_3638:
[----:B------:R-:W-:Y:S01]  /*09c0*/  HADD2.F32 R8, -RZ, R2.H0_H0 ;  /* 0x20000002ff087230 */ /* 0x000fe20000004100 */
[----:B-1----:R-:W-:Y:S01]  /*09d0*/  DSETP.GEU.AND P0, PT, |R14|, c[0x2][0x0], PT ;  /* 0x008000000e00762a */ /* 0x002fe20003f0e200 */
[----:B------:R-:W-:Y:S03]  /*09e0*/  BSSY B1, `(.L_x_3640) ;  /* 0x0000015000017945 */ /* 0x000fe60003800000 */
        /* <DEDUP_REMOVED lines=19> */
[----:B------:R-:W-:Y:S05]  /*0b20*/  CALL.REL.NOINC `($__internal_10_$__cuda_sm20_dblrcp_rn_slowpath_v3) ;  /* 0x000018b000007944 */ /* 0x000fea0003c00000 */
.L_x_3641:
[----:B01----:R-:W-:Y:S05]  /*0b30*/  BSYNC B1 ;  /* 0x0000000000017941 */ /* 0x003fea0003800000 */
.L_x_3640:
[----:B------:R-:W-:Y:S01]  /*0b40*/  HADD2.F32 R2, -RZ, R2.H1_H1 ;  /* 0x30000002ff027230 */ /* 0x000fe20000004100 */
[----:B------:R-:W0:Y:S01]  /*0b50*/  DSETP.GEU.AND P0, PT, |R14|, c[0x2][0x0], PT ;  /* 0x008000000e00762a */ /* 0x000e220003f0e200 */
[----:B------:R-:W-:Y:S03]  /*0b60*/  BSSY B1, `(.L_x_3642) ;  /* 0x0000015000017945 */ /* 0x000fe60003800000 */
[----:B------:R-:W-:-:S05]  /*0b70*/  FMUL.FTZ R2, R2, R2 ;  /* 0x0000000202027220 */ /* 0x000fca0000410000 */
[----:B------:R-:W-:-:S05]  /*0b80*/  F2FP.PACK_AB R2, RZ, R2 ;  /* 0x00000002ff02723e */ /* 0x000fca00000000ff */
[----:B------:R-:W-:-:S05]  /*0b90*/  HADD2.F32 R2, -RZ, R2.H0_H0 ;  /* 0x20000002ff027230 */ /* 0x000fca0000004100 */
        /* <DEDUP_REMOVED lines=16> */
[----:B01----:R-:W-:Y:S05]  /*0ca0*/  CALL.REL.NOINC `($__internal_10_$__cuda_sm20_dblrcp_rn_slowpath_v3) ;  /* 0x0000173000007944 */ /* 0x003fea0003c00000 */
.L_x_3643:
[----:B------:R-:W-:Y:S05]  /*0cb0*/  BSYNC B1 ;  /* 0x0000000000017941 */ /* 0x000fea0003800000 */
.L_x_3642:
[----:B-1----:R-:W1:Y:S01]  /*0cc0*/  F2F.F32.F64 R11, R14 ;  /* 0x0000000e000b7310 */ /* 0x002e620000301000 */
[----:B------:R-:W1:Y:S01]  /*0cd0*/  DSETP.GEU.AND P0, PT, |R14|, c[0x2][0x0], PT ;  /* 0x008000000e00762a */ /* 0x000e620003f0e200 */
[----:B------:R-:W-:Y:S01]  /*0ce0*/  IMAD.MOV.U32 R8, RZ, RZ, 0x2 ;  /* 0x00000002ff087424 */ /* 0x000fe200078e00ff */
[----:B------:R-:W-:Y:S02]  /*0cf0*/  F2FP.PACK_AB R3, R4, R3 ;  /* 0x000000030403723e */ /* 0x000fe400000000ff */
[----:B------:R-:W-:Y:S01]  /*0d00*/  F2FP.PACK_AB R5, R6, R5 ;  /* 0x000000050605723e */ /* 0x000fe200000000ff */
[----:B------:R-:W-:Y:S01]  /*0d10*/  IMAD.WIDE.U32 R8, R9, R8, c[0x0][0x170] ;  /* 0x00005c0009087625 */ /* 0x000fe200078e0008 */
[----:B------:R-:W-:-:S05]  /*0d20*/  F2FP.PACK_AB R7, R10, R7 ;  /* 0x000000070a07723e */ /* 0x000fca00000000ff */
[----:B------:R-:W-:-:S04]  /*0d30*/  IMAD.WIDE R8, R0, 0x4, R8 ;  /* 0x0000000400087825 */ /* 0x000fc800078e0208 */
[----:B-1----:R-:W-:Y:S01]  /*0d40*/  @!P0 FMUL R11, R11, 1.175494350822287508e-38 ;  /* 0x008000000b0b8820 */ /* 0x002fe20000400000 */
[----:B------:R-:W-:Y:S04]  /*0d50*/  STG.E [R8.64], R3 ;  /* 0x0000000308007986 */ /* 0x000fe8000c101904 */
[----:B------:R-:W-:Y:S01]  /*0d60*/  F2FP.PACK_AB R11, R11, R2 ;  /* 0x000000020b0b723e */ /* 0x000fe200000000ff */
[----:B------:R-:W-:Y:S04]  /*0d70*/  STG.E [R8.64+0x200], R5 ;  /* 0x0002000508007986 */ /* 0x000fe8000c101904 */
[----:B------:R-:W-:Y:S04]  /*0d80*/  STG.E [R8.64+0x400], R7 ;  /* 0x0004000708007986 */ /* 0x000fe8000c101904 */
[----:B------:R-:W-:Y:S01]  /*0d90*/  STG.E [R8.64+0x600], R11 ;  /* 0x0006000b08007986 */ /* 0x000fe2000c101904 */
[----:B------:R-:W-:Y:S05]  /*0da0*/  EXIT ;  /* 0x000000000000794d */ /* 0x000fea0003800000 */
.L_x_3627:
        /* <DEDUP_REMOVED lines=79> */
.L_x_3647:
[----:B------:R-:W-:Y:S05]  /*12a0*/  BSYNC B2 ;  /* 0x0000000000027941 */ /* 0x000fea0003800000 */
.L_x_3646:
[----:B-1----:R-:W1:Y:S01]  /*12b0*/  F2F.F32.F64 R3, R14 ;  /* 0x0000000e00037310 */ /* 0x002e620000301000 */
[----:B------:R-:W1:-:S14]  /*12c0*/  DSETP.GEU.AND P1, PT, |R14|, c[0x2][0x0], PT ;  /* 0x008000000e00762a */ /* 0x000e5c0003f2e200 */
[----:B-1----:R-:W-:-:S05]  /*12d0*/  @!P1 FMUL R3, R3, 1.175494350822287508e-38 ;  /* 0x0080000003039820 */ /* 0x002fca0000400000 */
[----:B------:R-:W-:Y:S02]  /*12e0*/  F2FP.PACK_AB R3, RZ, R3 ;  /* 0x00000003ff03723e */ /* 0x000fe400000000ff */
.L_x_3645:
[----:B------:R-:W-:Y:S05]  /*12f0*/  BSYNC B1 ;  /* 0x0000000000017941 */ /* 0x000fea0003800000 */
.L_x_3644:
[----:B--2---:R-:W-:Y:S01]  /*1300*/  IADD3 R2, R6, 0x80, RZ ;  /* 0x0000008006027810 */ /* 0x004fe20007ffe0ff */
        /* <DEDUP_REMOVED lines=22> */
[----:B-1----:R-:W-:Y:S05]  /*1470*/  CALL.REL.NOINC `($__internal_10_$__cuda_sm20_dblrcp_rn_slowpath_v3) ;  /* 0x00000f6000007944 */ /* 0x002fea0003c00000 */
.L_x_3651:
[----:B------:R-:W-:Y:S05]  /*1480*/  BSYNC B2 ;  /* 0x0000000000027941 */ /* 0x000fea0003800000 */
.L_x_3650:
[----:B-1----:R-:W1:Y:S01]  /*1490*/  F2F.F32.F64 R0, R14 ;  /* 0x0000000e00007310 */ /* 0x002e620000301000 */
[----:B------:R-:W1:-:S14]  /*14a0*/  DSETP.GEU.AND P1, PT, |R14|, c[0x2][0x0], PT ;  /* 0x008000000e00762a */ /* 0x000e5c0003f2e200 */
[----:B-1----:R-:W-:-:S05]  /*14b0*/  @!P1 FMUL R0, R0, 1.175494350822287508e-38 ;  /* 0x0080000000009820 */ /* 0x002fca0000400000 */
[----:B------:R-:W-:Y:S02]  /*14c0*/  F2FP.PACK_AB R0, RZ, R0 ;  /* 0x00000000ff00723e */ /* 0x000fe400000000ff */
.L_x_3649:
[----:B------:R-:W-:Y:S05]  /*14d0*/  BSYNC B1 ;  /* 0x0000000000017941 */ /* 0x000fea0003800000 */
.L_x_3648:
        /* <DEDUP_REMOVED lines=24> */
.L_x_3655:
[----:B------:R-:W-:Y:S05]  /*1660*/  BSYNC B2 ;  /* 0x0000000000027941 */ /* 0x000fea0003800000 */
.L_x_3654:
[----:B-1----:R-:W1:Y:S01]  /*1670*/  F2F.F32.F64 R11, R14 ;  /* 0x0000000e000b7310 */ /* 0x002e620000301000 */
[----:B------:R-:W1:-:S14]  /*1680*/  DSETP.GEU.AND P1, PT, |R14|, c[0x2][0x0], PT ;  /* 0x008000000e00762a */ /* 0x000e5c0003f2e200 */
[----:B-1----:R-:W-:-:S05]  /*1690*/  @!P1 FMUL R11, R11, 1.175494350822287508e-38 ;  /* 0x008000000b0b9820 */ /* 0x002fca0000400000 */
[----:B------:R-:W-:Y:S02]  /*16a0*/  F2FP.PACK_AB R11, RZ, R11 ;  /* 0x0000000bff0b723e */ /* 0x000fe400000000ff */
.L_x_3653:
[----:B------:R-:W-:Y:S05]  /*16b0*/  BSYNC B1 ;  /* 0x0000000000017941 */ /* 0x000fea0003800000 */
.L_x_3652:
[----:B------:R-:W-:Y:S01]  /*16c0*/  IADD3 R8, R6, 0x180, RZ ;  /* 0x0000018006087810 */ /* 0x000fe20007ffe0ff */
        /* <DEDUP_REMOVED lines=23> */
.L_x_3659:
[----:B------:R-:W-:Y:S05]  /*1840*/  BSYNC B2 ;  /* 0x0000000000027941 */ /* 0x000fea0003800000 */
.L_x_3658:
[----:B-1----:R-:W1:Y:S01]  /*1850*/  F2F.F32.F64 R20, R14 ;  /* 0x0000000e00147310 */ /* 0x002e620000301000 */
[----:B------:R-:W1:-:S14]  /*1860*/  DSETP.GEU.AND P1, PT, |R14|, c[0x2][0x0], PT ;  /* 0x008000000e00762a */ /* 0x000e5c0003f2e200 */
[----:B-1----:R-:W-:-:S05]  /*1870*/  @!P1 FMUL R20, R20, 1.175494350822287508e-38 ;  /* 0x0080000014149820 */ /* 0x002fca0000400000 */
[----:B------:R-:W-:Y:S02]  /*1880*/  F2FP.PACK_AB R20, RZ, R20 ;  /* 0x00000014ff14723e */ /* 0x000fe400000000ff */
.L_x_3657:
[----:B------:R-:W-:Y:S05]  /*1890*/  BSYNC B1 ;  /* 0x0000000000017941 */ /* 0x000fea0003800000 */
.L_x_3656:
        /* <DEDUP_REMOVED lines=24> */
.L_x_3663:
[----:B------:R-:W-:Y:S05]  /*1a20*/  BSYNC B2 ;  /* 0x0000000000027941 */ /* 0x000fea0003800000 */
.L_x_3662:
[----:B-1----:R-:W1:Y:S01]  /*1a30*/  F2F.F32.F64 R21, R14 ;  /* 0x0000000e00157310 */ /* 0x002e620000301000 */
[----:B------:R-:W1:-:S14]  /*1a40*/  DSETP.GEU.AND P1, PT, |R14|, c[0x2][0x0], PT ;  /* 0x008000000e00762a */ /* 0x000e5c0003f2e200 */
[----:B-1----:R-:W-:-:S05]  /*1a50*/  @!P1 FMUL R21, R21, 1.175494350822287508e-38 ;  /* 0x0080000015159820 */ /* 0x002fca0000400000 */
[----:B------:R-:W-:Y:S02]  /*1a60*/  F2FP.PACK_AB R21, RZ, R21 ;  /* 0x00000015ff15723e */ /* 0x000fe400000000ff */
.L_x_3661:
[----:B------:R-:W-:Y:S05]  /*1a70*/  BSYNC B1 ;  /* 0x0000000000017941 */ /* 0x000fea0003800000 */
.L_x_3660:
        /* <DEDUP_REMOVED lines=24> */
.L_x_3667:
[----:B------:R-:W-:Y:S05]  /*1c00*/  BSYNC B2 ;  /* 0x0000000000027941 */ /* 0x000fea0003800000 */
.L_x_3666:
[----:B-1----:R-:W1:Y:S01]  /*1c10*/  F2F.F32.F64 R10, R14 ;  /* 0x0000000e000a7310 */ /* 0x002e620000301000 */
[----:B------:R-:W1:-:S14]  /*1c20*/  DSETP.GEU.AND P1, PT, |R14|, c[0x2][0x0], PT ;  /* 0x008000000e00762a */ /* 0x000e5c0003f2e200 */
[----:B-1----:R-:W-:-:S05]  /*1c30*/  @!P1 FMUL R10, R10, 1.175494350822287508e-38 ;  /* 0x008000000a0a9820 */ /* 0x002fca0000400000 */
[----:B------:R-:W-:Y:S02]  /*1c40*/  F2FP.PACK_AB R10, RZ, R10 ;  /* 0x0000000aff0a723e */ /* 0x000fe400000000ff */
.L_x_3665:
[----:B------:R-:W-:Y:S05]  /*1c50*/  BSYNC B1 ;  /* 0x0000000000017941 */ /* 0x000fea0003800000 */
.L_x_3664:
        /* <DEDUP_REMOVED lines=24> */
.L_x_3671:
[----:B------:R-:W-:Y:S05]  /*1de0*/  BSYNC B2 ;  /* 0x0000000000027941 */ /* 0x000fea0003800000 */
.L_x_3670:
[----:B-1----:R-:W1:Y:S01]  /*1df0*/  F2F.F32.F64 R5, R14 ;  /* 0x0000000e00057310 */ /* 0x002e620000301000 */
[----:B------:R-:W1:-:S14]  /*1e00*/  DSETP.GEU.AND P1, PT, |R14|, c[0x2][0x0], PT ;  /* 0x008000000e00762a */ /* 0x000e5c0003f2e200 */
[----:B-1----:R-:W-:-:S05]  /*1e10*/  @!P1 FMUL R5, R5, 1.175494350822287508e-38 ;  /* 0x0080000005059820 */ /* 0x002fca0000400000 */
[----:B------:R-:W-:Y:S02]  /*1e20*/  F2FP.PACK_AB R5, RZ, R5 ;  /* 0x00000005ff05723e */ /* 0x000fe400000000ff */
.L_x_3669:
[----:B------:R-:W-:Y:S05]  /*1e30*/  BSYNC B1 ;  /* 0x0000000000017941 */ /* 0x000fea0003800000 */
.L_x_3668:
        /* <DEDUP_REMOVED lines=24> */
.L_x_3675:
[----:B------:R-:W-:Y:S05]  /*1fc0*/  BSYNC B2 ;  /* 0x0000000000027941 */ /* 0x000fea0003800000 */
.L_x_3674:
[----:B-1----:R-:W1:Y:S01]  /*1fd0*/  F2F.F32.F64 R4, R14 ;  /* 0x0000000e00047310 */ /* 0x002e620000301000 */
[----:B------:R-:W1:-:S14]  /*1fe0*/  DSETP.GEU.AND P1, PT, |R14|, c[0x2][0x0], PT ;  /* 0x008000000e00762a */ /* 0x000e5c0003f2e200 */
[----:B-1----:R-:W-:-:S05]  /*1ff0*/  @!P1 FMUL R4, R4, 1.175494350822287508e-38 ;  /* 0x0080000004049820 */ /* 0x002fca0000400000 */
[----:B------:R-:W-:Y:S02]  /*2000*/  F2FP.PACK_AB R4, RZ, R4 ;  /* 0x00000004ff04723e */ /* 0x000fe400000000ff */
.L_x_3673:
[----:B------:R-:W-:Y:S05]  /*2010*/  BSYNC B1 ;  /* 0x0000000000017941 */ /* 0x000fea0003800000 */
.L_x_3672:
        /* <DEDUP_REMOVED lines=22> */
.L_x_3678:
[----:B-1----:R-:W-:-:S13]  /*2180*/  ISETP.GE.AND P0, PT, R6, R7, PT ;  /* 0x000000070600720c */ /* 0x002fda0003f06270 */
[----:B------:R-:W-:Y:S05]  /*2190*/  @P0 BRA `(.L_x_3680) ;  /* 0x000000c000000947 */ /* 0x000fea0003800000 */
[----:B------:R-:W-:Y:S01]  /*21a0*/  IMAD.IADD R2, R9, 0x1, R6 ;  /* 0x0000000109027824 */ /* 0x000fe200078e0206 */
[----:B------:R-:W-:Y:S01]  /*21b0*/  IADD3 R6, R6, 0x80, RZ ;  /* 0x0000008006067810 */ /* 0x000fe20007ffe0ff */
[----:B------:R-:W-:-:S04]  /*21c0*/  IMAD.MOV.U32 R3, RZ, RZ, 0x2 ;  /* 0x00000002ff037424 */ /* 0x000fc800078e00ff */
[----:B------:R-:W-:-:S05]  /*21d0*/  IMAD.WIDE.U32 R2, R2, R3, c[0x0][0x170] ;  /* 0x00005c0002027625 */ /* 0x000fca00078e0003 */
[----:B------:R1:W-:Y:S02]  /*21e0*/  STG.E.U16 [R2.64], R20 ;  /* 0x0000001402007986 */ /* 0x0003e4000c101504 */
.L_x_3679:
[----:B------:R-:W-:-:S13]  /*21f0*/  ISETP.GE.AND P0, PT, R6, R7, PT ;  /* 0x000000070600720c */ /* 0x000fda0003f06270 */
[----:B------:R-:W-:Y:S05]  /*2200*/  @P0 BRA `(.L_x_3681) ;  /* 0x000000d000000947 */ /* 0x000fea0003800000 */
[----:B-1----:R-:W-:Y:S01]  /*2210*/  IMAD.IADD R2, R9, 0x1, R6 ;  /* 0x0000000109027824 */ /* 0x002fe200078e0206 */
[----:B------:R-:W-:Y:S01]  /*2220*/  IADD3 R6, R6, 0x80, RZ ;  /* 0x0000008006067810 */ /* 0x000fe20007ffe0ff */
[----:B------:R-:W-:-:S04]  /*2230*/  IMAD.MOV.U32 R3, RZ, RZ, 0x2 ;  /* 0x00000002ff037424 */ /* 0x000fc800078e00ff */
[----:B------:R-:W-:-:S05]  /*2240*/  IMAD.WIDE.U32 R2, R2, R3, c[0x0][0x170] ;  /* 0x00005c0002027625 */ /* 0x000fca00078e0003 */
[----:B------:R1:W-:Y:S02]  /*2250*/  STG.E.U16 [R2.64], R21 ;  /* 0x0000001502007986 */ /* 0x0003e4000c101504 */
.L_x_3680:
        /* <DEDUP_REMOVED lines=8> */
.L_x_3681:
[----:B------:R-:W-:Y:S05]  /*22e0*/  BSYNC B1 ;  /* 0x0000000000017941 */ /* 0x000fea0003800000 */
.L_x_3677:
[----:B------:R-:W-:-:S13]  /*22f0*/  ISETP.GE.AND P0, PT, R6, R7, PT ;  /* 0x000000070600720c */ /* 0x000fda0003f06270 */
[----:B-1----:R-:W-:Y:S01]  /*2300*/  @!P0 IMAD.IADD R2, R9, 0x1, R6 ;  /* 0x0000000109028824 */ /* 0x002fe200078e0206 */
[----:B------:R-:W-:Y:S01]  /*2310*/  @!P0 IADD3 R6, R6, 0x80, RZ ;  /* 0x0000008006068810 */ /* 0x000fe20007ffe0ff */
[----:B------:R-:W-:-:S04]  /*2320*/  @!P0 IMAD.MOV.U32 R3, RZ, RZ, 0x2 ;  /* 0x00000002ff038424 */ /* 0x000fc800078e00ff */
[----:B------:R-:W-:-:S05]  /*2330*/  @!P0 IMAD.WIDE.U32 R2, R2, R3, c[0x0][0x170] ;  /* 0x00005c0002028625 */ /* 0x000fca00078e0003 */
[----:B------:R1:W-:Y:S02]  /*2340*/  @!P0 STG.E.U16 [R2.64], R5 ;  /* 0x0000000502008986 */ /* 0x0003e4000c101504 */
.L_x_3682:
[----:B------:R-:W-:Y:S05]  /*2350*/  BSYNC B0 ;  /* 0x0000000000007941 */ /* 0x000fea0003800000 */
.L_x_3676:
        /* <DEDUP_REMOVED lines=8> */
        .weak           $__internal_10_$__cuda_sm20_dblrcp_rn_slowpath_v3
        .type           $__internal_10_$__cuda_sm20_dblrcp_rn_slowpath_v3,@function
        .size           $__internal_10_$__cuda_sm20_dblrcp_rn_slowpath_v3,(.L_x_61493 - $__internal_10_$__cuda_sm20_dblrcp_rn_slowpath_v3)
$__internal_10_$__cuda_sm20_dblrcp_rn_slowpath_v3:
        /* <DEDUP_REMOVED lines=24> */
.L_x_3686:
        /* <DEDUP_REMOVED lines=9> */
.L_x_3684:
[----:B------:R-:W-:Y:S01]  /*25f0*/  LOP3.LUT R15, R13, 0x80000, RZ, 0xfc, !PT ;  /* 0x000800000d0f7812 */ /* 0x000fe200078efcff */
[----:B------:R-:W-:Y:S02]  /*2600*/  IMAD.MOV.U32 R14, RZ, RZ, R12 ;  /* 0x000000ffff0e7224 */ /* 0x000fe400078e000c */
.L_x_3685:
[----:B------:R-:W-:Y:S05]  /*2610*/  BSYNC B0 ;  /* 0x0000000000007941 */ /* 0x000fea0003800000 */
.L_x_3683:
[----:B0-----:R-:W-:Y:S02]  /*2620*/  IMAD.MOV.U32 R12, RZ, RZ, R8 ;  /* 0x000000ffff0c7224 */ /* 0x001fe400078e0008 */
[----:B------:R-:W-:-:S04]  /*2630*/  IMAD.MOV.U32 R13, RZ, RZ, 0x0 ;  /* 0x00000000ff0d7424 */ /* 0x000fc800078e00ff */
[----:B------:R-:W-:Y:S05]  /*2640*/  RET.REL.NODEC R12 `(_ZN2at6native29vectorized_elementwise_kernelILi2EZNS0_50_GLOBAL__N__2680c7bb_12_PowKernel_cu_b2145a98_318429pow_tensor_scalar_kernel_implIN3c104HalfES5_EEvRNS_18TensorIteratorBaseET0_EUlS5_E1_St5arrayIPcLm2EEEEviS8_T1_) ;  /* 0xffffd9b00c007950 */ /* 0x000fea0003c3ffff */
.L_x_3687:
        /* <DEDUP_REMOVED lines=11> */
.L_x_61493:


//--------------------- .text._ZN2at6native29vectorized_elementwise_kernelILi4EZNS0_50_GLOBAL__N__2680c7bb_12_PowKernel_cu_b2145a98_318429pow_tensor_scalar_kernel_implIN3c104HalfES5_EEvRNS_18TensorIteratorBaseET0_EUlS5_E1_St5arrayIPcLm2EEEEviS8_T1_ --------------------------
	.section	.text._ZN2at6native29vectorized_elementwise_kernelILi4EZNS0_50_GLOBAL__N__2680c7bb_12_PowKernel_cu_b2145a98_318429pow_tensor_scalar_kernel_implIN3c104HalfES5_EEvRNS_18TensorIteratorBaseET0_EUlS5_E1_St5arrayIPcLm2EEEEviS8_T1_,"ax",@progbits
	.sectioninfo	@"SHI_REGISTERS=29"
	.align	128
        .global         _ZN2at6native29vectorized_elementwise_kernelILi4EZNS0_50_GLOBAL__N__2680c7bb_12_PowKernel_cu_b2145a98_318429pow_tensor_scalar_kernel_implIN3c104HalfES5_EEvRNS_18TensorIteratorBaseET0_EUlS5_E1_St5arrayIPcLm2EEEEviS8_T1_
        .type           _ZN2at6native29vectorized_elementwise_kernelILi4EZNS0_50_GLOBAL__N__2680c7bb_12_PowKernel_cu_b2145a98_318429pow_tensor_scalar_kernel_implIN3c104HalfES5_EEvRNS_18TensorIteratorBaseET0_EUlS5_E1_St5arrayIPcLm2EEEEviS8_T1_,@function
        .size           _ZN2at6native29vectorized_elementwise_kernelILi4EZNS0_50_GLOBAL__N__2680c7bb_12_PowKernel_cu_b2145a98_318429pow_tensor_scalar_kernel_implIN3c104HalfES5_EEvRNS_18TensorIteratorBaseET0_EUlS5_E1_St5arrayIPcLm2EEEEviS8_T1_,(.L_x_61494 - _ZN2at6native29vectorized_elementwise_kernelILi4EZNS0_50_GLOBAL__N__2680c7bb_12_PowKernel_cu_b2145a98_318429pow_tensor_scalar_kernel_implIN3c104HalfES5_EEvRNS_18TensorIteratorBaseET0_EUlS5_E1_St5arrayIPcLm2EEEEviS8_T1_)
        .other          _ZN2at6native29vectorized_elementwise_kernelILi4EZNS0_50_GLOBAL__N__2680c7bb_12_PowKernel_cu_b2145a98_318429pow_tensor_scalar_kernel_implIN3c104HalfES5_EEvRNS_18TensorIteratorBaseET0_EUlS5_E1_St5arrayIPcLm2EEEEviS8_T1_,@"STO_CUDA_ENTRY STV_DEFAULT"
_ZN2at6native29vectorized_elementwise_kernelILi4EZNS0_50_GLOBAL__N__2680c7bb_12_PowKernel_cu_b2145a98_318429pow_tensor_scalar_kernel_implIN3c104HalfES5_EEvRNS_18TensorIteratorBaseET0_EUlS5_E1_St5arrayIPcLm2EEEEviS8_T1_:
.text._ZN2at6native29vectorized_elementwise_kernelILi4EZNS0_50_GLOBAL__N__2680c7bb_12_PowKernel_cu_b2145a98_318429pow_tensor_scalar_kernel_implIN3c104HalfES5_EEvRNS_18TensorIteratorBaseET0_EUlS5_E1_St5arrayIPcLm2EEEEviS8_T1_:
        /* <DEDUP_REMOVED lines=29> */
[----:B------:R-:W-:Y:S02]  /*01d0*/  LOP3.LUT R16, R13, 0x7fffffff, RZ, 0xc0, !PT ;  /* 0x7fffffff0d107812 */ /* 0x000fe400078ec0ff */
[----:B------:R-:W-:Y:S02]  /*01e0*/  MOV R8, 0x210 ;  /* 0x0000021000087802 */ /* 0x000fe40000000f00 */
[----:B------:R-:W-:Y:S02]  /*01f0*/  IADD3 R16, R16, -0x100000, RZ ;  /* 0xfff0000010107810 */ /* 0x000fe40007ffe0ff */
[----:B01---5:R-:W-:Y:S05]  /*0200*/  CALL.REL.NOINC `($__internal_11_$__cuda_sm20_dblrcp_rn_slowpath_v3) ;  /* 0x0000219000007944 */ /* 0x023fea0003c00000 */
.L_x_3690:
[----:B------:R-:W-:Y:S05]  /*0210*/  BSYNC B1 ;  /* 0x0000000000017941 */ /* 0x000fea0003800000 */
.L_x_3689:
[----:B------:R-:W-:Y:S01]  /*0220*/  HADD2.F32 R4, -RZ, R4.H1_H1 ;  /* 0x30000004ff047230 */ /* 0x000fe20000004100 */
        /* <DEDUP_REMOVED lines=21> */
[----:B-----5:R-:W-:Y:S05]  /*0380*/  CALL.REL.NOINC `($__internal_11_$__cuda_sm20_dblrcp_rn_slowpath_v3) ;  /* 0x0000201000007944 */ /* 0x020fea0003c00000 */
.L_x_3692:
[----:B01----:R-:W-:Y:S05]  /*0390*/  BSYNC B1 ;  /* 0x0000000000017941 */ /* 0x003fea0003800000 */
.L_x_3691:
[----:B------:R-:W-:Y:S01]  /*03a0*/  HADD2.F32 R4, -RZ, R5.H0_H0 ;  /* 0x20000005ff047230 */ /* 0x000fe20000004100 */
        /* <DEDUP_REMOVED lines=21> */
[----:B-1---5:R-:W-:Y:S05]  /*0500*/  CALL.REL.NOINC `($__internal_11_$__cuda_sm20_dblrcp_rn_slowpath_v3) ;  /* 0x00001e9000007944 */ /* 0x022fea0003c00000 */
.L_x_3694:
[----:B------:R-:W-:Y:S05]  /*0510*/  BSYNC B1 ;  /* 0x0000000000017941 */ /* 0x000fea0003800000 */
.L_x_3693:
[----:B------:R-:W-:Y:S01]  /*0520*/  HADD2.F32 R5, -RZ, R5.H1_H1 ;  /* 0x30000005ff057230 */ /* 0x000fe20000004100 */
[----:B-1----:R-:W1:Y:S01]  /*0530*/  F2F.F32.F64 R6, R14 ;  /* 0x0000000e00067310 */ /* 0x002e620000301000 */
[----:B------:R-:W1:Y:S01]  /*0540*/  DSETP.GEU.AND P0, PT, |R14|, c[0x2][0x0], PT ;  /* 0x008000000e00762a */ /* 0x000e620003f0e200 */
[----:B------:R-:W-:Y:S02]  /*0550*/  BSSY B1, `(.L_x_3695) ;  /* 0x0000014000017945 */ /* 0x000fe40003800000 */
[----:B------:R-:W-:-:S05]  /*0560*/  FMUL.FTZ R5, R5, R5 ;  /* 0x0000000505057220 */ /* 0x000fca0000410000 */
[----:B------:R-:W-:-:S05]  /*0570*/  F2FP.PACK_AB R5, RZ, R5 ;  /* 0x00000005ff05723e */ /* 0x000fca00000000ff */
[----:B------:R-:W-:Y:S01]  /*0580*/  HADD2.F32 R5, -RZ, R5.H0_H0 ;  /* 0x20000005ff057230 */ /* 0x000fe20000004100 */
[----:B-1----:R-:W-:-:S04]  /*0590*/  @!P0 FMUL R6, R6, 1.175494350822287508e-38 ;  /* 0x0080000006068820 */ /* 0x002fc80000400000 */
        /* <DEDUP_REMOVED lines=15> */
.L_x_3696:
[----:B------:R-:W-:Y:S05]  /*0690*/  BSYNC B1 ;  /* 0x0000000000017941 */ /* 0x000fea0003800000 */
.L_x_3695:
        /* <DEDUP_REMOVED lines=22> */
[----:B-1----:R-:W-:Y:S05]  /*0800*/  CALL.REL.NOINC `($__internal_11_$__cuda_sm20_dblrcp_rn_slowpath_v3) ;  /* 0x00001b9000007944 */ /* 0x002fea0003c00000 */
.L_x_3698:
[----:B------:R-:W-:Y:S05]  /*0810*/  BSYNC B1 ;  /* 0x0000000000017941 */ /* 0x000fea0003800000 */
.L_x_3697:
        /* <DEDUP_REMOVED lines=23> */
.L_x_3700:
[----:B------:R-:W-:Y:S05]  /*0990*/  BSYNC B1 ;  /* 0x0000000000017941 */ /* 0x000fea0003800000 */
.L_x_3699:
        /* <DEDUP_REMOVED lines=22> */
[----:B------:R-:W-:Y:S05]  /*0b00*/  CALL.REL.NOINC `($__internal_11_$__cuda_sm20_dblrcp_rn_slowpath_v3) ;  /* 0x0000189000007944 */ /* 0x000fea0003c00000 */
.L_x_3702:
[----:B01----:R-:W-:Y:S05]  /*0b10*/  BSYNC B1 ;  /* 0x0000000000017941 */ /* 0x003fea0003800000 */
.L_x_3701:
        /* <DEDUP_REMOVED lines=22> */
[----:B01----:R-:W-:Y:S05]  /*0c80*/  CALL.REL.NOINC `($__internal_11_$__cuda_sm20_dblrcp_rn_slowpath_v3) ;  /* 0x0000171000007944 */ /* 0x003fea0003c00000 */
.L_x_3704:
[----:B------:R-:W-:Y:S05]  /*0c90*/  BSYNC B1 ;  /* 0x0000000000017941 */ /* 0x000fea0003800000 */
.L_x_3703:
        /* <DEDUP_REMOVED lines=9> */
[----:B------:R-:W-:Y:S04]  /*0d30*/  STG.E.64 [R8.64], R4 ;  /* 0x0000000408007986 */ /* 0x000fe8000c101b04 */
[----:B------:R-:W-:-:S05]  /*0d40*/  F2FP.PACK_AB R3, R10, R3 ;  /* 0x000000030a03723e */ /* 0x000fca00000000ff */
[----:B------:R-:W-:Y:S01]  /*0d50*/  STG.E.64 [R8.64+0x400], R2 ;  /* 0x0004000208007986 */ /* 0x000fe2000c101b04 */
[----:B------:R-:W-:Y:S05]  /*0d60*/  EXIT ;  /* 0x000000000000794d */ /* 0x000fea0003800000 */
.L_x_3688:
        /* <DEDUP_REMOVED lines=79> */
.L_x_3708:
[----:B------:R-:W-:Y:S05]  /*1260*/  BSYNC B2 ;  /* 0x0000000000027941 */ /* 0x000fea0003800000 */
.L_x_3707:
[----:B-1----:R-:W1:Y:S01]  /*1270*/  F2F.F32.F64 R3, R14 ;  /* 0x0000000e00037310 */ /* 0x002e620000301000 */
[----:B------:R-:W1:-:S14]  /*1280*/  DSETP.GEU.AND P1, PT, |R14|, c[0x2][0x0], PT ;  /* 0x008000000e00762a */ /* 0x000e5c0003f2e200 */
[----:B-1----:R-:W-:-:S05]  /*1290*/  @!P1 FMUL R3, R3, 1.175494350822287508e-38 ;  /* 0x0080000003039820 */ /* 0x002fca0000400000 */
[----:B------:R-:W-:Y:S02]  /*12a0*/  F2FP.PACK_AB R3, RZ, R3 ;  /* 0x00000003ff03723e */ /* 0x000fe400000000ff */
.L_x_3706:
[----:B------:R-:W-:Y:S05]  /*12b0*/  BSYNC B1 ;  /* 0x0000000000017941 */ /* 0x000fea0003800000 */
.L_x_3705:
        /* <DEDUP_REMOVED lines=23> */
[----:B-1----:R-:W-:Y:S05]  /*1430*/  CALL.REL.NOINC `($__internal_11_$__cuda_sm20_dblrcp_rn_slowpath_v3) ;  /* 0x00000f6000007944 */ /* 0x002fea0003c00000 */
.L_x_3712:
[----:B------:R-:W-:Y:S05]  /*1440*/  BSYNC B2 ;  /* 0x0000000000027941 */ /* 0x000fea0003800000 */
.L_x_3711:
[----:B-1----:R-:W1:Y:S01]  /*1450*/  F2F.F32.F64 R0, R14 ;  /* 0x0000000e00007310 */ /* 0x002e620000301000 */
[----:B------:R-:W1:-:S14]  /*1460*/  DSETP.GEU.AND P1, PT, |R14|, c[0x2][0x0], PT ;  /* 0x008000000e00762a */ /* 0x000e5c0003f2e200 */
[----:B-1----:R-:W-:-:S05]  /*1470*/  @!P1 FMUL R0, R0, 1.175494350822287508e-38 ;  /* 0x0080000000009820 */ /* 0x002fca0000400000 */
[----:B------:R-:W-:Y:S02]  /*1480*/  F2FP.PACK_AB R0, RZ, R0 ;  /* 0x00000000ff00723e */ /* 0x000fe400000000ff */
.L_x_3710:
[----:B------:R-:W-:Y:S05]  /*1490*/  BSYNC B1 ;  /* 0x0000000000017941 */ /* 0x000fea0003800000 */
.L_x_3709:
        /* <DEDUP_REMOVED lines=24> */
.L_x_3716:
[----:B------:R-:W-:Y:S05]  /*1620*/  BSYNC B2 ;  /* 0x0000000000027941 */ /* 0x000fea0003800000 */
.L_x_3715:
[----:B-1----:R-:W1:Y:S01]  /*1630*/  F2F.F32.F64 R11, R14 ;  /* 0x0000000e000b7310 */ /* 0x002e620000301000 */
[----:B------:R-:W1:-:S14]  /*1640*/  DSETP.GEU.AND P1, PT, |R14|, c[0x2][0x0], PT ;  /* 0x008000000e00762a */ /* 0x000e5c0003f2e200 */
[----:B-1----:R-:W-:-:S05]  /*1650*/  @!P1 FMUL R11, R11, 1.175494350822287508e-38 ;  /* 0x008000000b0b9820 */ /* 0x002fca0000400000 */
[----:B------:R-:W-:Y:S02]  /*1660*/  F2FP.PACK_AB R11, RZ, R11 ;  /* 0x0000000bff0b723e */ /* 0x000fe400000000ff */
.L_x_3714:
[----:B------:R-:W-:Y:S05]  /*1670*/  BSYNC B1 ;  /* 0x0000000000017941 */ /* 0x000fea0003800000 */
.L_x_3713:
        /* <DEDUP_REMOVED lines=24> */
.L_x_3720:
[----:B------:R-:W-:Y:S05]  /*1800*/  BSYNC B2 ;  /* 0x0000000000027941 */ /* 0x000fea0003800000 */
.L_x_3719:
[----:B-1----:R-:W1:Y:S01]  /*1810*/  F2F.F32.F64 R20, R14 ;  /* 0x0000000e00147310 */ /* 0x002e620000301000 */
[----:B------:R-:W1:-:S14]  /*1820*/  DSETP.GEU.AND P1, PT, |R14|, c[0x2][0x0], PT ;  /* 0x008000000e00762a */ /* 0x000e5c0003f2e200 */
[----:B-1----:R-:W-:-:S05]  /*1830*/  @!P1 FMUL R20, R20, 1.175494350822287508e-38 ;  /* 0x0080000014149820 */ /* 0x002fca0000400000 */
[----:B------:R-:W-:Y:S02]  /*1840*/  F2FP.PACK_AB R20, RZ, R20 ;  /* 0x00000014ff14723e */ /* 0x000fe400000000ff */
.L_x_3718:
[----:B------:R-:W-:Y:S05]  /*1850*/  BSYNC B1 ;  /* 0x0000000000017941 */ /* 0x000fea0003800000 */
.L_x_3717:
        /* <DEDUP_REMOVED lines=24> */
.L_x_3724:
[----:B------:R-:W-:Y:S05]  /*19e0*/  BSYNC B2 ;  /* 0x0000000000027941 */ /* 0x000fea0003800000 */
.L_x_3723:
[----:B-1----:R-:W1:Y:S01]  /*19f0*/  F2F.F32.F64 R21, R14 ;  /* 0x0000000e00157310 */ /* 0x002e620000301000 */
[----:B------:R-:W1:-:S14]  /*1a00*/  DSETP.GEU.AND P1, PT, |R14|, c[0x2][0x0], PT ;  /* 0x008000000e00762a */ /* 0x000e5c0003f2e200 */
[----:B-1----:R-:W-:-:S05]  /*1a10*/  @!P1 FMUL R21, R21, 1.175494350822287508e-38 ;  /* 0x0080000015159820 */ /* 0x002fca0000400000 */
[----:B------:R-:W-:Y:S02]  /*1a20*/  F2FP.PACK_AB R21, RZ, R21 ;  /* 0x00000015ff15723e */ /* 0x000fe400000000ff */
.L_x_3722:
[----:B------:R-:W-:Y:S05]  /*1a30*/  BSYNC B1 ;  /* 0x0000000000017941 */ /* 0x000fea0003800000 */
.L_x_3721:
        /* <DEDUP_REMOVED lines=24> */
.L_x_3728:
[----:B------:R-:W-:Y:S05]  /*1bc0*/  BSYNC B2 ;  /* 0x0000000000027941 */ /* 0x000fea0003800000 */
.L_x_3727:
[----:B-1----:R-:W1:Y:S01]  /*1bd0*/  F2F.F32.F64 R10, R14 ;  /* 0x0000000e000a7310 */ /* 0x002e620000301000 */
[----:B------:R-:W1:-:S14]  /*1be0*/  DSETP.GEU.AND P1, PT, |R14|, c[0x2][0x0], PT ;  /* 0x008000000e00762a */ /* 0x000e5c0003f2e200 */
[----:B-1----:R-:W-:-:S05]  /*1bf0*/  @!P1 FMUL R10, R10, 1.175494350822287508e-38 ;  /* 0x008000000a0a9820 */ /* 0x002fca0000400000 */
[----:B------:R-:W-:Y:S02]  /*1c00*/  F2FP.PACK_AB R10, RZ, R10 ;  /* 0x0000000aff0a723e */ /* 0x000fe400000000ff */
.L_x_3726:
[----:B------:R-:W-:Y:S05]  /*1c10*/  BSYNC B1 ;  /* 0x0000000000017941 */ /* 0x000fea0003800000 */
.L_x_3725:
        /* <DEDUP_REMOVED lines=24> */
.L_x_3732:
[----:B------:R-:W-:Y:S05]  /*1da0*/  BSYNC B2 ;  /* 0x0000000000027941 */ /* 0x000fea0003800000 */
.L_x_3731:
[----:B-1----:R-:W1:Y:S01]  /*1db0*/  F2F.F32.F64 R5, R14 ;  /* 0x0000000e00057310 */ /* 0x002e620000301000 */
[----:B------:R-:W1:-:S14]  /*1dc0*/  DSETP.GEU.AND P1, PT, |R14|, c[0x2][0x0], PT ;  /* 0x008000000e00762a */ /* 0x000e5c0003f2e200 */
[----:B-1----:R-:W-:-:S05]  /*1dd0*/  @!P1 FMUL R5, R5, 1.175494350822287508e-38 ;  /* 0x0080000005059820 */ /* 0x002fca0000400000 */
[----:B------:R-:W-:Y:S02]  /*1de0*/  F2FP.PACK_AB R5, RZ, R5 ;  /* 0x00000005ff05723e */ /* 0x000fe400000000ff */
.L_x_3730:
[----:B------:R-:W-:Y:S05]  /*1df0*/  BSYNC B1 ;  /* 0x0000000000017941 */ /* 0x000fea0003800000 */
.L_x_3729:
        /* <DEDUP_REMOVED lines=24> */
.L_x_3736:
[----:B------:R-:W-:Y:S05]  /*1f80*/  BSYNC B2 ;  /* 0x0000000000027941 */ /* 0x000fea0003800000 */
.L_x_3735:
[----:B-1----:R-:W1:Y:S01]  /*1f90*/  F2F.F32.F64 R4, R14 ;  /* 0x0000000e00047310 */ /* 0x002e620000301000 */
[----:B------:R-:W1:-:S14]  /*1fa0*/  DSETP.GEU.AND P1, PT, |R14|, c[0x2][0x0], PT ;  /* 0x008000000e00762a */ /* 0x000e5c0003f2e200 */
[----:B-1----:R-:W-:-:S05]  /*1fb0*/  @!P1 FMUL R4, R4, 1.175494350822287508e-38 ;  /* 0x0080000004049820 */ /* 0x002fca0000400000 */
[----:B------:R-:W-:Y:S02]  /*1fc0*/  F2FP.PACK_AB R4, RZ, R4 ;  /* 0x00000004ff04723e */ /* 0x000fe400000000ff */
.L_x_3734:
[----:B------:R-:W-:Y:S05]  /*1fd0*/  BSYNC B1 ;  /* 0x0000000000017941 */ /* 0x000fea0003800000 */
.L_x_3733:
        /* <DEDUP_REMOVED lines=22> */
.L_x_3739:
[----:B-1----:R-:W-:-:S13]  /*2140*/  ISETP.GE.AND P0, PT, R6, R7, PT ;  /* 0x000000070600720c */ /* 0x002fda0003f06270 */
[----:B------:R-:W-:Y:S05]  /*2150*/  @P0 BRA `(.L_x_3741) ;  /* 0x000000c000000947 */ /* 0x000fea0003800000 */
[----:B------:R-:W-:Y:S01]  /*2160*/  IMAD.IADD R2, R9, 0x1, R6 ;  /* 0x0000000109027824 */ /* 0x000fe200078e0206 */
[----:B------:R-:W-:Y:S01]  /*2170*/  IADD3 R6, R6, 0x80, RZ ;  /* 0x0000008006067810 */ /* 0x000fe20007ffe0ff */
[----:B------:R-:W-:-:S04]  /*2180*/  IMAD.MOV.U32 R3, RZ, RZ, 0x2 ;  /* 0x00000002ff037424 */ /* 0x000fc800078e00ff */
[----:B------:R-:W-:-:S05]  /*2190*/  IMAD.WIDE.U32 R2, R2, R3, c[0x0][0x170] ;  /* 0x00005c0002027625 */ /* 0x000fca00078e0003 */
[----:B------:R1:W-:Y:S02]  /*21a0*/  STG.E.U16 [R2.64], R20 ;  /* 0x0000001402007986 */ /* 0x0003e4000c101504 */
.L_x_3740:
[----:B------:R-:W-:-:S13]  /*21b0*/  ISETP.GE.AND P0, PT, R6, R7, PT ;  /* 0x000000070600720c */ /* 0x000fda0003f06270 */
[----:B------:R-:W-:Y:S05]  /*21c0*/  @P0 BRA `(.L_x_3742) ;  /* 0x000000d000000947 */ /* 0x000fea0003800000 */
[----:B-1----:R-:W-:Y:S01]  /*21d0*/  IMAD.IADD R2, R9, 0x1, R6 ;  /* 0x0000000109027824 */ /* 0x002fe200078e0206 */
[----:B------:R-:W-:Y:S01]  /*21e0*/  IADD3 R6, R6, 0x80, RZ ;  /* 0x0000008006067810 */ /* 0x000fe20007ffe0ff */
[----:B------:R-:W-:-:S04]  /*21f0*/  IMAD.MOV.U32 R3, RZ, RZ, 0x2 ;  /* 0x00000002ff037424 */ /* 0x000fc800078e00ff */
[----:B------:R-:W-:-:S05]  /*2200*/  IMAD.WIDE.U32 R2, R2, R3, c[0x0][0x170] ;  /* 0x00005c0002027625 */ /* 0x000fca00078e0003 */
[----:B------:R1:W-:Y:S02]  /*2210*/  STG.E.U16 [R2.64], R21 ;  /* 0x0000001502007986 */ /* 0x0003e4000c101504 */
.L_x_3741:
        /* <DEDUP_REMOVED lines=8> */
.L_x_3742:
[----:B------:R-:W-:Y:S05]  /*22a0*/  BSYNC B1 ;  /* 0x0000000000017941 */ /* 0x000fea0003800000 */
.L_x_3738:
[----:B------:R-:W-:-:S13]  /*22b0*/  ISETP.GE.AND P0, PT, R6, R7, PT ;  /* 0x000000070600720c */ /* 0x000fda0003f06270 */
[----:B-1----:R-:W-:Y:S01]  /*22c0*/  @!P0 IMAD.IADD R2, R9, 0x1, R6 ;  /* 0x0000000109028824 */ /* 0x002fe200078e0206 */
[----:B------:R-:W-:Y:S01]  /*22d0*/  @!P0 IADD3 R6, R6, 0x80, RZ ;  /* 0x0000008006068810 */ /* 0x000fe20007ffe0ff */
[----:B------:R-:W-:-:S04]  /*22e0*/  @!P0 IMAD.MOV.U32 R3, RZ, RZ, 0x2 ;  /* 0x00000002ff038424 */ /* 0x000fc800078e00ff */
[----:B------:R-:W-:-:S05]  /*22f0*/  @!P0 IMAD.WIDE.U32 R2, R2, R3, c[0x0][0x170] ;  /* 0x00005c0002028625 */ /* 0x000fca00078e0003 */
[----:B------:R1:W-:Y:S02]  /*2300*/  @!P0 STG.E.U16 [R2.64], R5 ;  /* 0x0000000502008986 */ /* 0x0003e4000c101504 */
.L_x_3743:
[----:B------:R-:W-:Y:S05]  /*2310*/  BSYNC B0 ;  /* 0x0000000000007941 */ /* 0x000fea0003800000 */
.L_x_3737:
        /* <DEDUP_REMOVED lines=8> */
        .weak           $__internal_11_$__cuda_sm20_dblrcp_rn_slowpath_v3
        .type           $__internal_11_$__cuda_sm20_dblrcp_rn_slowpath_v3,@function
        .size           $__internal_11_$__cuda_sm20_dblrcp_rn_slowpath_v3,(.L_x_61494 - $__internal_11_$__cuda_sm20_dblrcp_rn_slowpath_v3)
$__internal_11_$__cuda_sm20_dblrcp_rn_slowpath_v3:
        /* <DEDUP_REMOVED lines=24> */
.L_x_3747:
        /* <DEDUP_REMOVED lines=9> */
.L_x_3745:
[----:B------:R-:W-:Y:S01]  /*25b0*/  LOP3.LUT R15, R13, 0x80000, RZ, 0xfc, !PT ;  /* 0x000800000d0f7812 */ /* 0x000fe200078efcff */
[----:B------:R-:W-:Y:S02]  /*25c0*/  IMAD.MOV.U32 R14, RZ, RZ, R12 ;  /* 0x000000ffff0e7224 */ /* 0x000fe400078e000c */
.L_x_3746:
[----:B------:R-:W-:Y:S05]  /*25d0*/  BSYNC B0 ;  /* 0x0000000000007941 */ /* 0x000fea0003800000 */
.L_x_3744:
[----:B0-----:R-:W-:Y:S02]  /*25e0*/  IMAD.MOV.U32 R12, RZ, RZ, R8 ;  /* 0x000000ffff0c7224 */ /* 0x001fe400078e0008 */
[----:B------:R-:W-:-:S04]  /*25f0*/  IMAD.MOV.U32 R13, RZ, RZ, 0x0 ;  /* 0x00000000ff0d7424 */ /* 0x000fc800078e00ff */
[----:B------:R-:W-:Y:S05]  /*2600*/  RET.REL.NODEC R12 `(_ZN2at6native29vectorized_elementwise_kernelILi4EZNS0_50_GLOBAL__N__2680c7bb_12_PowKernel_cu_b2145a98_318429pow_tensor_scalar_kernel_implIN3c104HalfES5_EEvRNS_18TensorIteratorBaseET0_EUlS5_E1_St5arrayIPcLm2EEEEviS8_T1_) ;  /* 0xffffd9f00c007950 */ /* 0x000fea0003c3ffff */
.L_x_3748:
        /* <DEDUP_REMOVED lines=15> */
.L_x_61494:


//--------------------- .text._ZN2at6native29vectorized_elementwise_kernelILi8EZNS0_50_GLOBAL__N__2680c7bb_12_PowKernel_cu_b2145a98_318429pow_tensor_scalar_kernel_implIN3c104HalfES5_EEvRNS_18TensorIteratorBaseET0_EUlS5_E1_St5arrayIPcLm2EEEEviS8_T1_ --------------------------
	.section	.text._ZN2at6native29vectorized_elementwise_kernelILi8EZNS0_50_GLOBAL__N__2680c7bb_12_PowKernel_cu_b2145a98_318429pow_tensor_scalar_kernel_implIN3c104HalfES5_EEvRNS_18TensorIteratorBaseET0_EUlS5_E1_St5arrayIPcLm2EEEEviS8_T1_,"ax",@progbits
	.sectioninfo	@"SHI_REGISTERS=4"
	.align	128
        .global         _ZN2at6native29vectorized_elementwise_kernelILi8EZNS0_50_GLOBAL__N__2680c7bb_12_PowKernel_cu_b2145a98_318429pow_tensor_scalar_kernel_implIN3c104HalfES5_EEvRNS_18TensorIteratorBaseET0_EUlS5_E1_St5arrayIPcLm2EEEEviS8_T1_
        .type           _ZN2at6native29vectorized_elementwise_kernelILi8EZNS0_50_GLOBAL__N__2680c7bb_12_PowKernel_cu_b2145a98_318429pow_tensor_scalar_kernel_implIN3c104HalfES5_EEvRNS_18TensorIteratorBaseET0_EUlS5_E1_St5arrayIPcLm2EEEEviS8_T1_,@function
        .size           _ZN2at6native29vectorized_elementwise_kernelILi8EZNS0_50_GLOBAL__N__2680c7bb_12_PowKernel_cu_b2145a98_318429pow_tensor_scalar_kernel_implIN3c104HalfES5_EEvRNS_18TensorIteratorBaseET0_EUlS5_E1_St5arrayIPcLm2EEEEviS8_T1_,(.L_x_61638 - _ZN2at6native29vectorized_elementwise_kernelILi8EZNS0_50_GLOBAL__N__2680c7bb_12_PowKernel_cu_b2145a98_318429pow_tensor_scalar_kernel_implIN3c104HalfES5_EEvRNS_18TensorIteratorBaseET0_EUlS5_E1_St5arrayIPcLm2EEEEviS8_T1_)
        .other          _ZN2at6native29vectorized_elementwise_kernelILi8EZNS0_50_GLOBAL__N__2680c7bb_12_PowKernel_cu_b2145a98_318429pow_tensor_scalar_kernel_implIN3c104HalfES5_EEvRNS_18TensorIteratorBaseET0_EUlS5_E1_St5arrayIPcLm2EEEEviS8_T1_,@"STO_CUDA_ENTRY STV_DEFAULT"
_ZN2at6native29vectorized_elementwise_kernelILi8EZNS0_50_GLOBAL__N__2680c7bb_12_PowKernel_cu_b2145a98_318429pow_tensor_scalar_kernel_implIN3c104HalfES5_EEvRNS_18TensorIteratorBaseET0_EUlS5_E1_St5arrayIPcLm2EEEEviS8_T1_:
.text._ZN2at6native29vectorized_elementwise_kernelILi8EZNS0_50_GLOBAL__N__2680c7bb_12_PowKernel_cu_b2145a98_318429pow_tensor_scalar_kernel_implIN3c104HalfES5_EEvRNS_18TensorIteratorBaseET0_EUlS5_E1_St5arrayIPcLm2EEEEviS8_T1_:
[----:B------:R-:W-:Y:S02]  /*0000*/  MOV R1, c[0x0][0x28] ;  /* 0x00000a0000017a02 */ /* 0x000fe40000000f00 */
[----:B------:R-:W-:Y:S05]  /*0010*/  EXIT ;  /* 0x000000000000794d */ /* 0x000fea0003800000 */
.L_x_3749:
        /* <DEDUP_REMOVED lines=14> */
.L_x_61638:


//--------------------- .text._ZN2at6native18elementwise_kernelILi128ELi4EZNS0_15gpu_kernel_implIZNS0_50_GLOBAL__N__2680c7bb_12_PowKernel_cu_b2145a98_318429pow_tensor_scalar_kernel_implIN3c104HalfES6_EEvRNS_18TensorIteratorBaseET0_EUlS6_E0_EEvS8_RKT_EUliE_EEviT1_ --------------------------
	.section	.text._ZN2at6native18elementwise_kernelILi128ELi4EZNS0_15gpu_kernel_implIZNS0_50_GLOBAL__N__2680c7bb_12_PowKernel_cu_b2145a98_318429pow_tensor_scalar_kernel_implIN3c104HalfES6_EEvRNS_18TensorIteratorBaseET0_EUlS6_E0_EEvS8_RKT_EUliE_EEviT1_,"ax",@progbits
	.sectioninfo	@"SHI_REGISTERS=26"
	.align	128
        .global         _ZN2at6native18elementwise_kernelILi128ELi4EZNS0_15gpu_kernel_implIZNS0_50_GLOBAL__N__2680c7bb_12_PowKernel_cu_b2145a98_318429pow_tensor_scalar_kernel_implIN3c104HalfES6_EEvRNS_18TensorIteratorBaseET0_EUlS6_E0_EEvS8_RKT_EUliE_EEviT1_
        .type           _ZN2at6native18elementwise_kernelILi128ELi4EZNS0_15gpu_kernel_implIZNS0_50_GLOBAL__N__2680c7bb_12_PowKernel_cu_b2145a98_318429pow_tensor_scalar_kernel_implIN3c104HalfES6_EEvRNS_18TensorIteratorBaseET0_EUlS6_E0_EEvS8_RKT_EUliE_EEviT1_,@function
        .size           _ZN2at6native18elementwise_kernelILi128ELi4EZNS0_15gpu_kernel_implIZNS0_50_GLOBAL__N__2680c7bb_12_PowKernel_cu_b2145a98_318429pow_tensor_scalar_kernel_implIN3c104HalfES6_EEvRNS_18TensorIteratorBaseET0_EUlS6_E0_EEvS8_RKT_EUliE_EEviT1_,(.L_x_61639 - _ZN2at6native18elementwise_kernelILi128ELi4EZNS0_15gpu_kernel_implIZNS0_50_GLOBAL__N__2680c7bb_12_PowKernel_cu_b2145a98_318429pow_tensor_scalar_kernel_implIN3c104HalfES6_EEvRNS_18TensorIteratorBaseET0_EUlS6_E0_EEvS8_RKT_EUliE_EEviT1_)
        .other          _ZN2at6native18elementwise_kernelILi128ELi4EZNS0_15gpu_kernel_implIZNS0_50_GLOBAL__N__2680c7bb_12_PowKernel_cu_b2145a98_318429pow_tensor_scalar_kernel_implIN3c104HalfES6_EEvRNS_18TensorIteratorBaseET0_EUlS6_E0_EEvS8_RKT_EUliE_EEviT1_,@"STO_CUDA_ENTRY STV_DEFAULT"
_ZN2at6native18elementwise_kernelILi128ELi4EZNS0_15gpu_kernel_implIZNS0_50_GLOBAL__N__2680c7bb_12_PowKernel_cu_b2145a98_318429pow_tensor_scalar_kernel_implIN3c104HalfES6_EEvRNS_18TensorIteratorBaseET0_EUlS6_E0_EEvS8_RKT_EUliE_EEviT1_:
.text._ZN2at6native18elementwise_kernelILi128ELi4EZNS0_15gpu_kernel_implIZNS0_50_GLOBAL__N__2680c7bb_12_PowKernel_cu_b2145a98_318429pow_tensor_scalar_kernel_implIN3c104HalfES6_EEvRNS_18TensorIteratorBaseET0_EUlS6_E0_EEvS8_RKT_EUliE_EEviT1_:
        /* <DEDUP_REMOVED lines=236> */
.L_x_3752:
        /* <DEDUP_REMOVED lines=20> */
.L_x_3756:
[----:B------:R-:W2:Y:S02]  /*1000*/  LDG.E.U8 R2, [R2.64] ;  /* 0x0000002402027981 */ /* 0x000ea4000c1e1100 */
[----:B--2---:R-:W0:Y:S02]  /*1010*/  I2F.U16 R0, R2 ;  /* 0x0000000200007306 */ /* 0x004e240000101000 */
[----:B0-----:R-:W-:Y:S01]  /*1020*/  F2FP.PACK_AB R0, RZ, R0 ;  /* 0x00000000ff00723e */ /* 0x001fe200000000ff */
[----:B------:R-:W-:Y:S05]  /*1030*/  BRA `(.L_x_3758) ;  /* 0x00000e1000007947 */ /* 0x000fea0003800000 */
.L_x_3755:
        /* <DEDUP_REMOVED lines=10> */
.L_x_3760:
[----:B------:R-:W2:Y:S02]  /*10e0*/  LDG.E R2, [R2.64] ;  /* 0x0000002402027981 */ /* 0x000ea4000c1e1900 */
[----:B--2---:R-:W0:Y:S02]  /*10f0*/  I2F R0, R2 ;  /* 0x0000000200007306 */ /* 0x004e240000201400 */
[----:B0-----:R-:W-:Y:S01]  /*1100*/  F2FP.PACK_AB R0, RZ, R0 ;  /* 0x00000000ff00723e */ /* 0x001fe200000000ff */
[----:B------:R-:W-:Y:S05]  /*1110*/  BRA `(.L_x_3758) ;  /* 0x00000d3000007947 */ /* 0x000fea0003800000 */
.L_x_3759:
[----:B------:R-:W2:Y:S02]  /*1120*/  LDG.E.U16 R2, [R2.64] ;  /* 0x0000002402027981 */ /* 0x000ea4000c1e1500 */
[----:B--2---:R-:W0:Y:S02]  /*1130*/  I2F.S16 R0, R2 ;  /* 0x0000000200007306 */ /* 0x004e240000101400 */
[----:B0-----:R-:W-:Y:S01]  /*1140*/  F2FP.PACK_AB R0, RZ, R0 ;  /* 0x00000000ff00723e */ /* 0x001fe200000000ff */
[----:B------:R-:W-:Y:S05]  /*1150*/  BRA `(.L_x_3758) ;  /* 0x00000cf000007947 */ /* 0x000fea0003800000 */
.L_x_3754:
        /* <DEDUP_REMOVED lines=9> */
.L_x_3762:
[----:B------:R0:W5:Y:S01]  /*11f0*/  LDG.E.U16 R0, [R2.64] ;  /* 0x0000002402007981 */ /* 0x000162000c1e1500 */
[----:B------:R-:W-:Y:S05]  /*1200*/  BRA `(.L_x_3758) ;  /* 0x00000c4000007947 */ /* 0x000fea0003800000 */
.L_x_3761:
        /* <DEDUP_REMOVED lines=9> */
.L_x_3764:
[----:B------:R0:W5:Y:S01]  /*12a0*/  LDG.E.U16 R0, [R2.64] ;  /* 0x0000002402007981 */ /* 0x000162000c1e1500 */
[----:B------:R-:W-:Y:S05]  /*12b0*/  BRA `(.L_x_3758) ;  /* 0x00000b9000007947 */ /* 0x000fea0003800000 */
.L_x_3763:
[----:B------:R-:W2:Y:S02]  /*12c0*/  LDG.E.64 R2, [R2.64] ;  /* 0x0000002402027981 */ /* 0x000ea4000c1e1b00 */
[----:B--2---:R-:W0:Y:S01]  /*12d0*/  F2F.F32.F64 R0, R2 ;  /* 0x0000000200007310 */ /* 0x004e220000301000 */
[----:B------:R-:W0:-:S14]  /*12e0*/  DSETP.GEU.AND P0, PT, |R2|, c[0x2][0x0], PT ;  /* 0x008000000200762a */ /* 0x000e1c0003f0e200 */
[----:B0-----:R-:W-:-:S05]  /*12f0*/  @!P0 FMUL R0, R0, 1.175494350822287508e-38 ;  /* 0x0080000000008820 */ /* 0x001fca0000400000 */
[----:B------:R-:W-:Y:S01]  /*1300*/  F2FP.PACK_AB R0, RZ, R0 ;  /* 0x00000000ff00723e */ /* 0x000fe200000000ff */
[----:B------:R-:W-:Y:S05]  /*1310*/  BRA `(.L_x_3758) ;  /* 0x00000b3000007947 */ /* 0x000fea0003800000 */
.L_x_3753:
        /* <DEDUP_REMOVED lines=13> */
.L_x_3767:
[----:B------:R-:W2:Y:S02]  /*13f0*/  LDG.E.64 R2, [R2.64] ;  /* 0x0000002402027981 */ /* 0x000ea4000c1e1b00 */
[----:B--2---:R-:W0:Y:S01]  /*1400*/  F2F.F32.F64 R0, R2 ;  /* 0x0000000200007310 */ /* 0x004e220000301000 */
[----:B------:R-:W0:-:S14]  /*1410*/  DSETP.GEU.AND P0, PT, |R2|, c[0x2][0x0], PT ;  /* 0x008000000200762a */ /* 0x000e1c0003f0e200 */
[----:B0-----:R-:W-:-:S05]  /*1420*/  @!P0 FMUL R0, R0, 1.175494350822287508e-38 ;  /* 0x0080000000008820 */ /* 0x001fca0000400000 */
[----:B------:R-:W-:Y:S01]  /*1430*/  F2FP.PACK_AB R0, RZ, R0 ;  /* 0x00000000ff00723e */ /* 0x000fe200000000ff */
[----:B------:R-:W-:Y:S05]  /*1440*/  BRA `(.L_x_3758) ;  /* 0x00000a0000007947 */ /* 0x000fea0003800000 */
.L_x_3766:
        /* <DEDUP_REMOVED lines=28> */
.L_x_3769:
        /* <DEDUP_REMOVED lines=15> */
.L_x_3768:
[----:B------:R-:W2:Y:S02]  /*1700*/  LDG.E.U16 R0, [R2.64] ;  /* 0x0000002402007981 */ /* 0x000ea4000c1e1500 */
[----:B--2---:R-:W-:-:S04]  /*1710*/  PRMT R0, RZ, 0x5410, R0 ;  /* 0x00005410ff007816 */ /* 0x004fc80000000000 */
[----:B------:R-:W-:Y:S01]  /*1720*/  F2FP.PACK_AB R0, RZ, R0 ;  /* 0x00000000ff00723e */ /* 0x000fe200000000ff */
[----:B------:R-:W-:Y:S05]  /*1730*/  BRA `(.L_x_3758) ;  /* 0x0000071000007947 */ /* 0x000fea0003800000 */
.L_x_3765:
        /* <DEDUP_REMOVED lines=12> */
.L_x_3772:
        /* <DEDUP_REMOVED lines=21> */
.L_x_3776:
[----:B------:R-:W-:Y:S05]  /*1950*/  BSYNC B1 ;  /* 0x0000000000017941 */ /* 0x000fea0003800000 */
.L_x_3775:
[----:B------:R-:W-:Y:S01]  /*1960*/  LEA R3, R0, 0x3b800000, 0x17 ;  /* 0x3b80000000037811 */ /* 0x000fe200078eb8ff */
[----:B------:R-:W-:-:S05]  /*1970*/  IMAD.SHL.U32 R0, R2, 0x100000, RZ ;  /* 0x0010000002007824 */ /* 0x000fca00078e00ff */
[----:B------:R-:W-:Y:S02]  /*1980*/  LOP3.LUT R0, R3, R0, R4, 0xfe, !PT ;  /* 0x0000000003007212 */ /* 0x000fe400078efe04 */
.L_x_3774:
[----:B------:R-:W-:Y:S05]  /*1990*/  BSYNC B0 ;  /* 0x0000000000007941 */ /* 0x000fea0003800000 */
.L_x_3773:
[----:B------:R-:W-:Y:S01]  /*19a0*/  F2FP.PACK_AB R0, RZ, R0 ;  /* 0x00000000ff00723e */ /* 0x000fe200000000ff */
[----:B------:R-:W-:Y:S05]  /*19b0*/  BRA `(.L_x_3758) ;  /* 0x0000049000007947 */ /* 0x000fea0003800000 */
.L_x_3771:
        /* <DEDUP_REMOVED lines=21> */
.L_x_3780:
[----:B------:R-:W-:Y:S05]  /*1b10*/  BSYNC B1 ;  /* 0x0000000000017941 */ /* 0x000fea0003800000 */
.L_x_3779:
[----:B------:R-:W-:Y:S01]  /*1b20*/  LEA R3, R0, 0x37800000, 0x17 ;  /* 0x3780000000037811 */ /* 0x000fe200078eb8ff */
[----:B------:R-:W-:-:S05]  /*1b30*/  IMAD.SHL.U32 R0, R2, 0x200000, RZ ;  /* 0x0020000002007824 */ /* 0x000fca00078e00ff */
[----:B------:R-:W-:Y:S02]  /*1b40*/  LOP3.LUT R0, R3, R0, R4, 0xfe, !PT ;  /* 0x0000000003007212 */ /* 0x000fe400078efe04 */
.L_x_3778:
[----:B------:R-:W-:Y:S05]  /*1b50*/  BSYNC B0 ;  /* 0x0000000000007941 */ /* 0x000fea0003800000 */
.L_x_3777:
[----:B------:R-:W-:Y:S01]  /*1b60*/  F2FP.PACK_AB R0, RZ, R0 ;  /* 0x00000000ff00723e */ /* 0x000fe200000000ff */
[----:B------:R-:W-:Y:S05]  /*1b70*/  BRA `(.L_x_3758) ;  /* 0x000002d000007947 */ /* 0x000fea0003800000 */
.L_x_3770:
        /* <DEDUP_REMOVED lines=14> */
.L_x_3784:
[----:B------:R-:W-:Y:S05]  /*1c60*/  BSYNC B0 ;  /* 0x0000000000007941 */ /* 0x000fea0003800000 */
.L_x_3783:
[----:B------:R-:W-:Y:S01]  /*1c70*/  F2FP.PACK_AB R0, RZ, R0 ;  /* 0x00000000ff00723e */ /* 0x000fe200000000ff */
[----:B------:R-:W-:Y:S05]  /*1c80*/  BRA `(.L_x_3758) ;  /* 0x000001c000007947 */ /* 0x000fea0003800000 */
.L_x_3757:
        /* <DEDUP_REMOVED lines=21> */
.L_x_3782:
[----:B------:R-:W2:Y:S02]  /*1de0*/  LDG.E.64 R2, [R2.64] ;  /* 0x0000002402027981 */ /* 0x000ea4000c1e1b00 */
[----:B--2---:R-:W0:Y:S02]  /*1df0*/  I2F.U64 R0, R2 ;  /* 0x0000000200007312 */ /* 0x004e240000301000 */
[----:B0-----:R-:W-:Y:S01]  /*1e00*/  F2FP.PACK_AB R0, RZ, R0 ;  /* 0x00000000ff00723e */ /* 0x001fe200000000ff */
[----:B------:R-:W-:Y:S05]  /*1e10*/  BRA `(.L_x_3758) ;  /* 0x0000003000007947 */ /* 0x000fea0003800000 */
.L_x_3781:
[----:B------:R-:W2:Y:S02]  /*1e20*/  LDG.E R2, [R2.64] ;  /* 0x0000002402027981 */ /* 0x000ea4000c1e1900 */
[----:B--2---:R-:W0:Y:S02]  /*1e30*/  I2F.U32 R0, R2 ;  /* 0x0000000200007306 */ /* 0x004e240000201000 */
[----:B0-----:R-:W-:-:S06]  /*1e40*/  F2FP.PACK_AB R0, RZ, R0 ;  /* 0x00000000ff00723e */ /* 0x001fcc00000000ff */
.L_x_3758:
[----:B------:R-:W1:Y:S01]  /*1e50*/  LDC.U8 R5, c[0x0][0x378] ;  /* 0x0000de00ff057b82 */ /* 0x000e620000000000 */
[----:B-----5:R-:W-:-:S05]  /*1e60*/  HADD2.F32 R0, -RZ, R0.H0_H0 ;  /* 0x20000000ff007230 */ /* 0x020fca0000004100 */
[----:B0-----:R-:W-:-:S05]  /*1e70*/  FMUL.FTZ R2, R0, R0 ;  /* 0x0000000000027220 */ /* 0x001fca0000410000 */
[----:B------:R-:W-:-:S05]  /*1e80*/  F2FP.PACK_AB R2, RZ, R2 ;  /* 0x00000002ff02723e */ /* 0x000fca00000000ff */
[----:B------:R-:W-:-:S05]  /*1e90*/  HADD2.F32 R3, -RZ, R2.H0_H0 ;  /* 0x20000002ff037230 */ /* 0x000fca0000004100 */
[----:B------:R-:W-:Y:S01]  /*1ea0*/  FMUL.FTZ R3, R0, R3 ;  /* 0x0000000300037220 */ /* 0x000fe20000410000 */
[----:B-1----:R-:W-:-:S04]  /*1eb0*/  PRMT R4, R5, 0x9910, RZ ;  /* 0x0000991005047816 */ /* 0x002fc800000000ff */
[----:B------:R-:W-:Y:S02]  /*1ec0*/  F2FP.PACK_AB R3, RZ, R3 ;  /* 0x00000003ff03723e */ /* 0x000fe400000000ff */
        /* <DEDUP_REMOVED lines=14> */
.L_x_3788:
[----:B------:R-:W-:-:S06]  /*1fb0*/  HADD2.F32 R3, -RZ, R3.H0_H0 ;  /* 0x20000003ff037230 */ /* 0x000fcc0000004100 */
[----:B------:R-:W0:Y:S02]  /*1fc0*/  F2I.S64.TRUNC R2, R3 ;  /* 0x0000000300027311 */ /* 0x000e24000020d900 */
[----:B0-----:R0:W-:Y:S01]  /*1fd0*/  STG.E.U8 [R16.64], R2 ;  /* 0x0000000210007986 */ /* 0x0011e2000c101124 */
[----:B------:R-:W-:Y:S05]  /*1fe0*/  BRA `(.L_x_3790) ;  /* 0x00000e4000007947 */ /* 0x000fea0003800000 */
.L_x_3787:
        /* <DEDUP_REMOVED lines=10> */
.L_x_3792:
[----:B------:R-:W-:-:S06]  /*2090*/  HADD2.F32 R3, -RZ, R3.H0_H0 ;  /* 0x20000003ff037230 */ /* 0x000fcc0000004100 */
[----:B------:R-:W0:Y:S02]  /*20a0*/  F2I.FTZ.TRUNC.NTZ R3, R3 ;  /* 0x0000000300037305 */ /* 0x000e24000021f100 */
[----:B0-----:R0:W-:Y:S01]  /*20b0*/  STG.E [R16.64], R3 ;  /* 0x0000000310007986 */ /* 0x0011e2000c101924 */
[----:B------:R-:W-:Y:S05]  /*20c0*/  BRA `(.L_x_3790) ;  /* 0x00000d6000007947 */ /* 0x000fea0003800000 */
.L_x_3791:
[----:B------:R-:W-:-:S06]  /*20d0*/  HADD2.F32 R3, -RZ, R3.H0_H0 ;  /* 0x20000003ff037230 */ /* 0x000fcc0000004100 */
[----:B------:R-:W0:Y:S02]  /*20e0*/  F2I.FTZ.TRUNC.NTZ R3, R3 ;  /* 0x0000000300037305 */ /* 0x000e24000021f100 */
[----:B0-----:R0:W-:Y:S01]  /*20f0*/  STG.E.U16 [R16.64], R3 ;  /* 0x0000000310007986 */ /* 0x0011e2000c101524 */
[----:B------:R-:W-:Y:S05]  /*2100*/  BRA `(.L_x_3790) ;  /* 0x00000d2000007947 */ /* 0x000fea0003800000 */
.L_x_3786:
        /* <DEDUP_REMOVED lines=9> */
.L_x_3794:
[----:B------:R0:W-:Y:S01]  /*21a0*/  STG.E.U16 [R16.64], R3 ;  /* 0x0000000310007986 */ /* 0x0001e2000c101524 */
[----:B------:R-:W-:Y:S05]  /*21b0*/  BRA `(.L_x_3790) ;  /* 0x00000c7000007947 */ /* 0x000fea0003800000 */
.L_x_3793:
        /* <DEDUP_REMOVED lines=10> */
.L_x_3796:
[----:B------:R-:W-:-:S05]  /*2260*/  HADD2.F32 R0, -RZ, R3.H0_H0 ;  /* 0x20000003ff007230 */ /* 0x000fca0000004100 */
[----:B------:R-:W-:-:S04]  /*2270*/  F2FP.PACK_AB R0, RZ, R0 ;  /* 0x00000000ff00723e */ /* 0x000fc800000000ff */
[----:B------:R-:W-:-:S05]  /*2280*/  PRMT R0, R0, 0x5410, RZ ;  /* 0x0000541000007816 */ /* 0x000fca00000000ff */
[----:B------:R0:W-:Y:S01]  /*2290*/  STG.E [R16.64], R0 ;  /* 0x0000000010007986 */ /* 0x0001e2000c101924 */
[----:B------:R-:W-:Y:S05]  /*22a0*/  BRA `(.L_x_3790) ;  /* 0x00000b8000007947 */ /* 0x000fea0003800000 */
.L_x_3795:
[----:B------:R-:W-:-:S05]  /*22b0*/  HADD2.F32 R2, -RZ, R3.H0_H0 ;  /* 0x20000003ff027230 */ /* 0x000fca0000004100 */
[----:B------:R-:W-:-:S06]  /*22c0*/  FMUL.FTZ R2, R2, 1 ;  /* 0x3f80000002027820 */ /* 0x000fcc0000410000 */
[----:B------:R-:W0:Y:S02]  /*22d0*/  F2F.F64.F32 R2, R2 ;  /* 0x0000000200027310 */ /* 0x000e240000201800 */
[----:B0-----:R0:W-:Y:S01]  /*22e0*/  STG.E.64 [R16.64], R2 ;  /* 0x0000000210007986 */ /* 0x0011e2000c101b24 */
[----:B------:R-:W-:Y:S05]  /*22f0*/  BRA `(.L_x_3790) ;  /* 0x00000b3000007947 */ /* 0x000fea0003800000 */
.L_x_3785:
        /* <DEDUP_REMOVED lines=13> */
.L_x_3799:
[----:B------:R-:W-:Y:S01]  /*23d0*/  HADD2.F32 R3, -RZ, R3.H0_H0 ;  /* 0x20000003ff037230 */ /* 0x000fe20000004100 */
[----:B------:R-:W-:-:S04]  /*23e0*/  CS2R R6, SRZ ;  /* 0x0000000000067805 */ /* 0x000fc8000001ff00 */
[----:B------:R-:W-:-:S04]  /*23f0*/  FMUL.FTZ R3, R3, 1 ;  /* 0x3f80000003037820 */ /* 0x000fc80000410000 */
[----:B------:R-:W0:Y:S02]  /*2400*/  F2F.F64.F32 R4, R3 ;  /* 0x0000000300047310 */ /* 0x000e240000201800 */
[----:B0-----:R0:W-:Y:S01]  /*2410*/  STG.E.128 [R16.64], R4 ;  /* 0x0000000410007986 */ /* 0x0011e2000c101d24 */
[----:B------:R-:W-:Y:S05]  /*2420*/  BRA `(.L_x_3790) ;  /* 0x00000a0000007947 */ /* 0x000fea0003800000 */
.L_x_3798:
        /* <DEDUP_REMOVED lines=21> */
.L_x_3803:
[----:B------:R-:W-:Y:S05]  /*2580*/  BSYNC B0 ;  /* 0x0000000000007941 */ /* 0x000fea0003800000 */
.L_x_3802:
[----:B------:R-:W-:-:S05]  /*2590*/  LOP3.LUT R3, R0, R3, RZ, 0xfc, !PT ;  /* 0x0000000300037212 */ /* 0x000fca00078efcff */
[----:B------:R0:W-:Y:S01]  /*25a0*/  STG.E.U8 [R16.64], R3 ;  /* 0x0000000310007986 */ /* 0x0001e2000c101124 */
[----:B------:R-:W-:Y:S05]  /*25b0*/  BRA `(.L_x_3790) ;  /* 0x0000087000007947 */ /* 0x000fea0003800000 */
.L_x_3801:
        /* <DEDUP_REMOVED lines=13> */
.L_x_3805:
[----:B------:R-:W-:Y:S01]  /*2690*/  IMAD.MOV.U32 R0, RZ, RZ, 0x7f ;  /* 0x0000007fff007424 */ /* 0x000fe200078e00ff */
[----:B------:R-:W-:-:S04]  /*26a0*/  ISETP.GT.U32.AND P0, PT, R2, 0x7f800000, PT ;  /* 0x7f8000000200780c */ /* 0x000fc80003f04070 */
[----:B------:R-:W-:-:S04]  /*26b0*/  SEL R0, R0, 0x7c, P0 ;  /* 0x0000007c00007807 */ /* 0x000fc80000000000 */
.L_x_3806:
[----:B------:R-:W-:Y:S05]  /*26c0*/  BSYNC B0 ;  /* 0x0000000000007941 */ /* 0x000fea0003800000 */
.L_x_3804:
[----:B------:R-:W-:-:S04]  /*26d0*/  LOP3.LUT R2, R3, 0x80000000, RZ, 0xc0, !PT ;  /* 0x8000000003027812 */ /* 0x000fc800078ec0ff */
[----:B------:R-:W-:-:S04]  /*26e0*/  SHF.R.U32.HI R3, RZ, 0x18, R2 ;  /* 0x00000018ff037819 */ /* 0x000fc80000011602 */
[----:B------:R-:W-:-:S05]  /*26f0*/  LOP3.LUT R3, R0, R3, RZ, 0xfc, !PT ;  /* 0x0000000300037212 */ /* 0x000fca00078efcff */
[----:B------:R0:W-:Y:S01]  /*2700*/  STG.E.U8 [R16.64], R3 ;  /* 0x0000000310007986 */ /* 0x0001e2000c101124 */
[----:B------:R-:W-:Y:S05]  /*2710*/  BRA `(.L_x_3790) ;  /* 0x0000071000007947 */ /* 0x000fea0003800000 */
.L_x_3800:
[----:B------:R-:W-:-:S05]  /*2720*/  HADD2.F32 R0, -RZ, R3.H0_H0 ;  /* 0x20000003ff007230 */ /* 0x000fca0000004100 */
[----:B------:R-:W-:-:S05]  /*2730*/  F2FP.BF16.PACK_AB R0, RZ, R0 ;  /* 0x00000000ff00723e */ /* 0x000fca00000010ff */
[----:B------:R0:W-:Y:S01]  /*2740*/  STG.E.U16 [R16.64], R0 ;  /* 0x0000000010007986 */ /* 0x0001e2000c101524 */
[----:B------:R-:W-:Y:S05]  /*2750*/  BRA `(.L_x_3790) ;  /* 0x000006d000007947 */ /* 0x000fea0003800000 */
.L_x_3797:
        /* <DEDUP_REMOVED lines=12> */
.L_x_3809:
        /* <DEDUP_REMOVED lines=17> */
.L_x_3812:
[----:B------:R-:W-:-:S04]  /*2930*/  LOP3.LUT R2, R3, 0x80000000, RZ, 0xc0, !PT ;  /* 0x8000000003027812 */ /* 0x000fc800078ec0ff */
[----:B------:R-:W-:-:S04]  /*2940*/  SHF.R.U32.HI R3, RZ, 0x18, R2 ;  /* 0x00000018ff037819 */ /* 0x000fc80000011602 */
[----:B------:R-:W-:-:S04]  /*2950*/  LOP3.LUT R0, R0, R3, RZ, 0xfc, !PT ;  /* 0x0000000300007212 */ /* 0x000fc800078efcff */
[----:B------:R-:W-:Y:S02]  /*2960*/  PRMT R8, R0, 0x7610, R8 ;  /* 0x0000761000087816 */ /* 0x000fe40000000008 */
.L_x_3811:
[----:B------:R-:W-:Y:S05]  /*2970*/  BSYNC B0 ;  /* 0x0000000000007941 */ /* 0x000fea0003800000 */
.L_x_3810:
[----:B------:R0:W-:Y:S01]  /*2980*/  STG.E.U8 [R16.64], R8 ;  /* 0x0000000810007986 */ /* 0x0001e2000c101124 */
[----:B------:R-:W-:Y:S05]  /*2990*/  BRA `(.L_x_3790) ;  /* 0x0000049000007947 */ /* 0x000fea0003800000 */
.L_x_3808:
        /* <DEDUP_REMOVED lines=17> */
.L_x_3815:
[----:B------:R-:W-:-:S04]  /*2ab0*/  LOP3.LUT R2, R3, 0x80000000, RZ, 0xc0, !PT ;  /* 0x8000000003027812 */ /* 0x000fc800078ec0ff */
[----:B------:R-:W-:-:S04]  /*2ac0*/  SHF.R.U32.HI R3, RZ, 0x18, R2 ;  /* 0x00000018ff037819 */ /* 0x000fc80000011602 */
[----:B------:R-:W-:-:S04]  /*2ad0*/  LOP3.LUT R0, R0, R3, RZ, 0xfc, !PT ;  /* 0x0000000300007212 */ /* 0x000fc800078efcff */
[----:B------:R-:W-:Y:S02]  /*2ae0*/  PRMT R8, R0, 0x7610, R8 ;  /* 0x0000761000087816 */ /* 0x000fe40000000008 */
.L_x_3814:
[----:B------:R-:W-:Y:S05]  /*2af0*/  BSYNC B0 ;  /* 0x0000000000007941 */ /* 0x000fea0003800000 */
.L_x_3813:
[----:B------:R0:W-:Y:S01]  /*2b00*/  STG.E.U8 [R16.64], R8 ;  /* 0x0000000810007986 */ /* 0x0001e2000c101124 */
[----:B------:R-:W-:Y:S05]  /*2b10*/  BRA `(.L_x_3790) ;  /* 0x0000031000007947 */ /* 0x000fea0003800000 */
.L_x_3807:
        /* <DEDUP_REMOVED lines=22> */
.L_x_3789:
        /* <DEDUP_REMOVED lines=20> */
.L_x_3817:
[----:B------:R-:W-:-:S06]  /*2dc0*/  HADD2.F32 R3, -RZ, R3.H0_H0 ;  /* 0x20000003ff037230 */ /* 0x000fcc0000004100 */
[----:B------:R-:W0:Y:S02]  /*2dd0*/  F2I.U64.TRUNC R2, R3 ;  /* 0x0000000300027311 */ /* 0x000e24000020d800 */
[----:B0-----:R0:W-:Y:S01]  /*2de0*/  STG.E.64 [R16.64], R2 ;  /* 0x0000000210007986 */ /* 0x0011e2000c101b24 */
[----:B------:R-:W-:Y:S05]  /*2df0*/  BRA `(.L_x_3790) ;  /* 0x0000003000007947 */ /* 0x000fea0003800000 */
.L_x_3816:
[----:B------:R-:W-:-:S06]  /*2e00*/  HADD2.F32 R3, -RZ, R3.H0_H0 ;  /* 0x20000003ff037230 */ /* 0x000fcc0000004100 */
[----:B------:R-:W0:Y:S02]  /*2e10*/  F2I.FTZ.U32.TRUNC.NTZ R3, R3 ;  /* 0x0000000300037305 */ /* 0x000e24000021f000 */
[----:B0-----:R0:W-:Y:S02]  /*2e20*/  STG.E [R16.64], R3 ;  /* 0x0000000310007986 */ /* 0x0011e4000c101924 */
.L_x_3790:
[----:B------:R-:W-:-:S05]  /*2e30*/  IMAD R18, R18, 0x200, R23 ;  /* 0x0000020012127824 */ /* 0x000fca00078e0217 */
[----:B------:R-:W-:Y:S02]  /*2e40*/  IADD3 R19, R18, 0x80, RZ ;  /* 0x0000008012137810 */ /* 0x000fe40007ffe0ff */
.L_x_3751:
[----:B------:R-:W-:Y:S05]  /*2e50*/  BSYNC B6 ;  /* 0x0000000000067941 */ /* 0x000fea0003800000 */
.L_x_3750:
        /* <DEDUP_REMOVED lines=231> */
.L_x_3820:
        /* <DEDUP_REMOVED lines=20> */
.L_x_3824:
[----:B------:R-:W2:Y:S02]  /*3e10*/  LDG.E.U8 R2, [R2.64] ;  /* 0x0000002402027981 */ /* 0x000ea4000c1e1100 */
[----:B--2---:R-:W0:Y:S02]  /*3e20*/  I2F.U16 R0, R2 ;  /* 0x0000000200007306 */ /* 0x004e240000101000 */
[----:B0-----:R-:W-:Y:S01]  /*3e30*/  F2FP.PACK_AB R0, RZ, R0 ;  /* 0x00000000ff00723e */ /* 0x001fe200000000ff */
[----:B------:R-:W-:Y:S05]  /*3e40*/  BRA `(.L_x_3826) ;  /* 0x00000e1000007947 */ /* 0x000fea0003800000 */
.L_x_3823:
        /* <DEDUP_REMOVED lines=10> */
.L_x_3828:
[----:B------:R-:W2:Y:S02]  /*3ef0*/  LDG.E R2, [R2.64] ;  /* 0x0000002402027981 */ /* 0x000ea4000c1e1900 */
[----:B--2---:R-:W0:Y:S02]  /*3f00*/  I2F R0, R2 ;  /* 0x0000000200007306 */ /* 0x004e240000201400 */
[----:B0-----:R-:W-:Y:S01]  /*3f10*/  F2FP.PACK_AB R0, RZ, R0 ;  /* 0x00000000ff00723e */ /* 0x001fe200000000ff */
[----:B------:R-:W-:Y:S05]  /*3f20*/  BRA `(.L_x_3826) ;  /* 0x00000d3000007947 */ /* 0x000fea0003800000 */
.L_x_3827:
[----:B------:R-:W2:Y:S02]  /*3f30*/  LDG.E.U16 R2, [R2.64] ;  /* 0x0000002402027981 */ /* 0x000ea4000c1e1500 */
[----:B--2---:R-:W0:Y:S02]  /*3f40*/  I2F.S16 R0, R2 ;  /* 0x0000000200007306 */ /* 0x004e240000101400 */
[----:B0-----:R-:W-:Y:S01]  /*3f50*/  F2FP.PACK_AB R0, RZ, R0 ;  /* 0x00000000ff00723e */ /* 0x001fe200000000ff */
[----:B------:R-:W-:Y:S05]  /*3f60*/  BRA `(.L_x_3826) ;  /* 0x00000cf000007947 */ /* 0x000fea0003800000 */
.L_x_3822:
        /* <DEDUP_REMOVED lines=9> */
.L_x_3830:
[----:B------:R0:W5:Y:S01]  /*4000*/  LDG.E.U16 R0, [R2.64] ;  /* 0x0000002402007981 */ /* 0x000162000c1e1500 */
[----:B------:R-:W-:Y:S05]  /*4010*/  BRA `(.L_x_3826) ;  /* 0x00000c4000007947 */ /* 0x000fea0003800000 */
.L_x_3829:
        /* <DEDUP_REMOVED lines=9> */
.L_x_3832:
[----:B------:R0:W5:Y:S01]  /*40b0*/  LDG.E.U16 R0, [R2.64] ;  /* 0x0000002402007981 */ /* 0x000162000c1e1500 */
[----:B------:R-:W-:Y:S05]  /*40c0*/  BRA `(.L_x_3826) ;  /* 0x00000b9000007947 */ /* 0x000fea0003800000 */
.L_x_3831:
[----:B------:R-:W2:Y:S02]  /*40d0*/  LDG.E.64 R2, [R2.64] ;  /* 0x0000002402027981 */ /* 0x000ea4000c1e1b00 */
[----:B--2---:R-:W0:Y:S01]  /*40e0*/  F2F.F32.F64 R0, R2 ;  /* 0x0000000200007310 */ /* 0x004e220000301000 */
[----:B------:R-:W0:-:S14]  /*40f0*/  DSETP.GEU.AND P0, PT, |R2|, c[0x2][0x0], PT ;  /* 0x008000000200762a */ /* 0x000e1c0003f0e200 */
[----:B0-----:R-:W-:-:S05]  /*4100*/  @!P0 FMUL R0, R0, 1.175494350822287508e-38 ;  /* 0x0080000000008820 */ /* 0x001fca0000400000 */
[----:B------:R-:W-:Y:S01]  /*4110*/  F2FP.PACK_AB R0, RZ, R0 ;  /* 0x00000000ff00723e */ /* 0x000fe200000000ff */
[----:B------:R-:W-:Y:S05]  /*4120*/  BRA `(.L_x_3826) ;  /* 0x00000b3000007947 */ /* 0x000fea0003800000 */
.L_x_3821:
        /* <DEDUP_REMOVED lines=13> */
.L_x_3835:
[----:B------:R-:W2:Y:S02]  /*4200*/  LDG.E.64 R2, [R2.64] ;  /* 0x0000002402027981 */ /* 0x000ea4000c1e1b00 */
[----:B--2---:R-:W0:Y:S01]  /*4210*/  F2F.F32.F64 R0, R2 ;  /* 0x0000000200007310 */ /* 0x004e220000301000 */
[----:B------:R-:W0:-:S14]  /*4220*/  DSETP.GEU.AND P0, PT, |R2|, c[0x2][0x0], PT ;  /* 0x008000000200762a */ /* 0x000e1c0003f0e200 */
[----:B0-----:R-:W-:-:S05]  /*4230*/  @!P0 FMUL R0, R0, 1.175494350822287508e-38 ;  /* 0x0080000000008820 */ /* 0x001fca0000400000 */
[----:B------:R-:W-:Y:S01]  /*4240*/  F2FP.PACK_AB R0, RZ, R0 ;  /* 0x00000000ff00723e */ /* 0x000fe200000000ff */
[----:B------:R-:W-:Y:S05]  /*4250*/  BRA `(.L_x_3826) ;  /* 0x00000a0000007947 */ /* 0x000fea0003800000 */
.L_x_3834:
        /* <DEDUP_REMOVED lines=28> */
.L_x_3837:
        /* <DEDUP_REMOVED lines=15> */
.L_x_3836:
[----:B------:R-:W2:Y:S02]  /*4510*/  LDG.E.U16 R0, [R2.64] ;  /* 0x0000002402007981 */ /* 0x000ea4000c1e1500 */
[----:B--2---:R-:W-:-:S04]  /*4520*/  PRMT R0, RZ, 0x5410, R0 ;  /* 0x00005410ff007816 */ /* 0x004fc80000000000 */
[----:B------:R-:W-:Y:S01]  /*4530*/  F2FP.PACK_AB R0, RZ, R0 ;  /* 0x00000000ff00723e */ /* 0x000fe200000000ff */
[----:B------:R-:W-:Y:S05]  /*4540*/  BRA `(.L_x_3826) ;  /* 0x0000071000007947 */ /* 0x000fea0003800000 */
.L_x_3833:
        /* <DEDUP_REMOVED lines=12> */
.L_x_3840:
        /* <DEDUP_REMOVED lines=21> */
.L_x_3844:
[----:B------:R-:W-:Y:S05]  /*4760*/  BSYNC B1 ;  /* 0x0000000000017941 */ /* 0x000fea0003800000 */
.L_x_3843:
[----:B------:R-:W-:Y:S01]  /*4770*/  LEA R3, R0, 0x3b800000, 0x17 ;  /* 0x3b80000000037811 */ /* 0x000fe200078eb8ff */
[----:B------:R-:W-:-:S05]  /*4780*/  IMAD.SHL.U32 R0, R2, 0x100000, RZ ;  /* 0x0010000002007824 */ /* 0x000fca00078e00ff */
[----:B------:R-:W-:Y:S02]  /*4790*/  LOP3.LUT R0, R3, R0, R4, 0xfe, !PT ;  /* 0x0000000003007212 */ /* 0x000fe400078efe04 */
.L_x_3842:
[----:B------:R-:W-:Y:S05]  /*47a0*/  BSYNC B0 ;  /* 0x0000000000007941 */ /* 0x000fea0003800000 */
.L_x_3841:
[----:B------:R-:W-:Y:S01]  /*47b0*/  F2FP.PACK_AB R0, RZ, R0 ;  /* 0x00000000ff00723e */ /* 0x000fe200000000ff */
[----:B------:R-:W-:Y:S05]  /*47c0*/  BRA `(.L_x_3826) ;  /* 0x0000049000007947 */ /* 0x000fea0003800000 */
.L_x_3839:
        /* <DEDUP_REMOVED lines=21> */
.L_x_3848:
[----:B------:R-:W-:Y:S05]  /*4920*/  BSYNC B1 ;  /* 0x0000000000017941 */ /* 0x000fea0003800000 */
.L_x_3847:
[----:B------:R-:W-:Y:S01]  /*4930*/  LEA R3, R0, 0x37800000, 0x17 ;  /* 0x3780000000037811 */ /* 0x000fe200078eb8ff */
[----:B------:R-:W-:-:S05]  /*4940*/  IMAD.SHL.U32 R0, R2, 0x200000, RZ ;  /* 0x0020000002007824 */ /* 0x000fca00078e00ff */
[----:B------:R-:W-:Y:S02]  /*4950*/  LOP3.LUT R0, R3, R0, R4, 0xfe, !PT ;  /* 0x0000000003007212 */ /* 0x000fe400078efe04 */
.L_x_3846:
[----:B------:R-:W-:Y:S05]  /*4960*/  BSYNC B0 ;  /* 0x0000000000007941 */ /* 0x000fea0003800000 */
.L_x_3845:
[----:B------:R-:W-:Y:S01]  /*4970*/  F2FP.PACK_AB R0, RZ, R0 ;  /* 0x00000000ff00723e */ /* 0x000fe200000000ff */
[----:B------:R-:W-:Y:S05]  /*4980*/  BRA `(.L_x_3826) ;  /* 0x000002d000007947 */ /* 0x000fea0003800000 */
.L_x_3838:
        /* <DEDUP_REMOVED lines=14> */
.L_x_3852:
[----:B------:R-:W-:Y:S05]  /*4a70*/  BSYNC B0 ;  /* 0x0000000000007941 */ /* 0x000fea0003800000 */
.L_x_3851:
[----:B------:R-:W-:Y:S01]  /*4a80*/  F2FP.PACK_AB R0, RZ, R0 ;  /* 0x00000000ff00723e */ /* 0x000fe200000000ff */
[----:B------:R-:W-:Y:S05]  /*4a90*/  BRA `(.L_x_3826) ;  /* 0x000001c000007947 */ /* 0x000fea0003800000 */
.L_x_3825:
        /* <DEDUP_REMOVED lines=21> */
.L_x_3850:
[----:B------:R-:W2:Y:S02]  /*4bf0*/  LDG.E.64 R2, [R2.64] ;  /* 0x0000002402027981 */ /* 0x000ea4000c1e1b00 */
[----:B--2---:R-:W0:Y:S02]  /*4c00*/  I2F.U64 R0, R2 ;  /* 0x0000000200007312 */ /* 0x004e240000301000 */
[----:B0-----:R-:W-:Y:S01]  /*4c10*/  F2FP.PACK_AB R0, RZ, R0 ;  /* 0x00000000ff00723e */ /* 0x001fe200000000ff */
[----:B------:R-:W-:Y:S05]  /*4c20*/  BRA `(.L_x_3826) ;  /* 0x0000003000007947 */ /* 0x000fea0003800000 */
.L_x_3849:
[----:B------:R-:W2:Y:S02]  /*4c30*/  LDG.E R2, [R2.64] ;  /* 0x0000002402027981 */ /* 0x000ea4000c1e1900 */
[----:B--2---:R-:W0:Y:S02]  /*4c40*/  I2F.U32 R0, R2 ;  /* 0x0000000200007306 */ /* 0x004e240000201000 */
[----:B0-----:R-:W-:-:S06]  /*4c50*/  F2FP.PACK_AB R0, RZ, R0 ;  /* 0x00000000ff00723e */ /* 0x001fcc00000000ff */
.L_x_3826:
        /* <DEDUP_REMOVED lines=22> */
.L_x_3856:
[----:B------:R-:W-:-:S06]  /*4dc0*/  HADD2.F32 R3, -RZ, R3.H0_H0 ;  /* 0x20000003ff037230 */ /* 0x000fcc0000004100 */
[----:B------:R-:W0:Y:S02]  /*4dd0*/  F2I.S64.TRUNC R2, R3 ;  /* 0x0000000300027311 */ /* 0x000e24000020d900 */
[----:B0-----:R0:W-:Y:S01]  /*4de0*/  STG.E.U8 [R16.64], R2 ;  /* 0x0000000210007986 */ /* 0x0011e2000c101124 */
[----:B------:R-:W-:Y:S05]  /*4df0*/  BRA `(.L_x_3858) ;  /* 0x00000e4000007947 */ /* 0x000fea0003800000 */
.L_x_3855:
        /* <DEDUP_REMOVED lines=10> */
.L_x_3860:
[----:B------:R-:W-:-:S06]  /*4ea0*/  HADD2.F32 R3, -RZ, R3.H0_H0 ;  /* 0x20000003ff037230 */ /* 0x000fcc0000004100 */
[----:B------:R-:W0:Y:S02]  /*4eb0*/  F2I.FTZ.TRUNC.NTZ R3, R3 ;  /* 0x0000000300037305 */ /* 0x000e24000021f100 */
[----:B0-----:R0:W-:Y:S01]  /*4ec0*/  STG.E [R16.64], R3 ;  /* 0x0000000310007986 */ /* 0x0011e2000c101924 */
[----:B------:R-:W-:Y:S05]  /*4ed0*/  BRA `(.L_x_3858) ;  /* 0x00000d6000007947 */ /* 0x000fea0003800000 */
.L_x_3859:
[----:B------:R-:W-:-:S06]  /*4ee0*/  HADD2.F32 R3, -RZ, R3.H0_H0 ;  /* 0x20000003ff037230 */ /* 0x000fcc0000004100 */
[----:B------:R-:W0:Y:S02]  /*4ef0*/  F2I.FTZ.TRUNC.NTZ R3, R3 ;  /* 0x0000000300037305 */ /* 0x000e24000021f100 */
[----:B0-----:R0:W-:Y:S01]  /*4f00*/  STG.E.U16 [R16.64], R3 ;  /* 0x0000000310007986 */ /* 0x0011e2000c101524 */
[----:B------:R-:W-:Y:S05]  /*4f10*/  BRA `(.L_x_3858) ;  /* 0x00000d2000007947 */ /* 0x000fea0003800000 */
.L_x_3854:
        /* <DEDUP_REMOVED lines=9> */
.L_x_3862:
[----:B------:R0:W-:Y:S01]  /*4fb0*/  STG.E.U16 [R16.64], R3 ;  /* 0x0000000310007986 */ /* 0x0001e2000c101524 */
[----:B------:R-:W-:Y:S05]  /*4fc0*/  BRA `(.L_x_3858) ;  /* 0x00000c7000007947 */ /* 0x000fea0003800000 */
.L_x_3861:
        /* <DEDUP_REMOVED lines=10> */
.L_x_3864:
[----:B------:R-:W-:-:S05]  /*5070*/  HADD2.F32 R0, -RZ, R3.H0_H0 ;  /* 0x20000003ff007230 */ /* 0x000fca0000004100 */
[----:B------:R-:W-:-:S04]  /*5080*/  F2FP.PACK_AB R0, RZ, R0 ;  /* 0x00000000ff00723e */ /* 0x000fc800000000ff */
[----:B------:R-:W-:-:S05]  /*5090*/  PRMT R0, R0, 0x5410, RZ ;  /* 0x0000541000007816 */ /* 0x000fca00000000ff */
[----:B------:R0:W-:Y:S01]  /*50a0*/  STG.E [R16.64], R0 ;  /* 0x0000000010007986 */ /* 0x0001e2000c101924 */
[----:B------:R-:W-:Y:S05]  /*50b0*/  BRA `(.L_x_3858) ;  /* 0x00000b8000007947 */ /* 0x000fea0003800000 */
.L_x_3863:
[----:B------:R-:W-:-:S05]  /*50c0*/  HADD2.F32 R2, -RZ, R3.H0_H0 ;  /* 0x20000003ff027230 */ /* 0x000fca0000004100 */
[----:B------:R-:W-:-:S06]  /*50d0*/  FMUL.FTZ R2, R2, 1 ;  /* 0x3f80000002027820 */ /* 0x000fcc0000410000 */
[----:B------:R-:W0:Y:S02]  /*50e0*/  F2F.F64.F32 R2, R2 ;  /* 0x0000000200027310 */ /* 0x000e240000201800 */
[----:B0-----:R0:W-:Y:S01]  /*50f0*/  STG.E.64 [R16.64], R2 ;  /* 0x0000000210007986 */ /* 0x0011e2000c101b24 */
[----:B------:R-:W-:Y:S05]  /*5100*/  BRA `(.L_x_3858) ;  /* 0x00000b3000007947 */ /* 0x000fea0003800000 */
.L_x_3853:
        /* <DEDUP_REMOVED lines=13> */
.L_x_3867:
[----:B------:R-:W-:Y:S01]  /*51e0*/  HADD2.F32 R3, -RZ, R3.H0_H0 ;  /* 0x20000003ff037230 */ /* 0x000fe20000004100 */
[----:B------:R-:W-:-:S04]  /*51f0*/  CS2R R6, SRZ ;  /* 0x0000000000067805 */ /* 0x000fc8000001ff00 */
[----:B------:R-:W-:-:S04]  /*5200*/  FMUL.FTZ R3, R3, 1 ;  /* 0x3f80000003037820 */ /* 0x000fc80000410000 */
[----:B------:R-:W0:Y:S02]  /*5210*/  F2F.F64.F32 R4, R3 ;  /* 0x0000000300047310 */ /* 0x000e240000201800 */
[----:B0-----:R0:W-:Y:S01]  /*5220*/  STG.E.128 [R16.64], R4 ;  /* 0x0000000410007986 */ /* 0x0011e2000c101d24 */
[----:B------:R-:W-:Y:S05]  /*5230*/  BRA `(.L_x_3858) ;  /* 0x00000a0000007947 */ /* 0x000fea0003800000 */
.L_x_3866:
        /* <DEDUP_REMOVED lines=21> */
.L_x_3871:
[----:B------:R-:W-:Y:S05]  /*5390*/  BSYNC B0 ;  /* 0x0000000000007941 */ /* 0x000fea0003800000 */
.L_x_3870:
[----:B------:R-:W-:-:S05]  /*53a0*/  LOP3.LUT R3, R0, R3, RZ, 0xfc, !PT ;  /* 0x0000000300037212 */ /* 0x000fca00078efcff */
[----:B------:R0:W-:Y:S01]  /*53b0*/  STG.E.U8 [R16.64], R3 ;  /* 0x0000000310007986 */ /* 0x0001e2000c101124 */
[----:B------:R-:W-:Y:S05]  /*53c0*/  BRA `(.L_x_3858) ;  /* 0x0000087000007947 */ /* 0x000fea0003800000 */
.L_x_3869:
        /* <DEDUP_REMOVED lines=13> */
.L_x_3873:
[----:B------:R-:W-:Y:S01]  /*54a0*/  IMAD.MOV.U32 R0, RZ, RZ, 0x7f ;  /* 0x0000007fff007424 */ /* 0x000fe200078e00ff */
[----:B------:R-:W-:-:S04]  /*54b0*/  ISETP.GT.U32.AND P0, PT, R2, 0x7f800000, PT ;  /* 0x7f8000000200780c */ /* 0x000fc80003f04070 */
[----:B------:R-:W-:-:S04]  /*54c0*/  SEL R0, R0, 0x7c, P0 ;  /* 0x0000007c00007807 */ /* 0x000fc80000000000 */
.L_x_3874:
[----:B------:R-:W-:Y:S05]  /*54d0*/  BSYNC B0 ;  /* 0x0000000000007941 */ /* 0x000fea0003800000 */
.L_x_3872:
[----:B------:R-:W-:-:S04]  /*54e0*/  LOP3.LUT R2, R3, 0x80000000, RZ, 0xc0, !PT ;  /* 0x8000000003027812 */ /* 0x000fc800078ec0ff */
[----:B------:R-:W-:-:S04]  /*54f0*/  SHF.R.U32.HI R3, RZ, 0x18, R2 ;  /* 0x00000018ff037819 */ /* 0x000fc80000011602 */
[----:B------:R-:W-:-:S05]  /*5500*/  LOP3.LUT R3, R0, R3, RZ, 0xfc, !PT ;  /* 0x0000000300037212 */ /* 0x000fca00078efcff */
[----:B------:R0:W-:Y:S01]  /*5510*/  STG.E.U8 [R16.64], R3 ;  /* 0x0000000310007986 */ /* 0x0001e2000c101124 */
[----:B------:R-:W-:Y:S05]  /*5520*/  BRA `(.L_x_3858) ;  /* 0x0000071000007947 */ /* 0x000fea0003800000 */
.L_x_3868:
[----:B------:R-:W-:-:S05]  /*5530*/  HADD2.F32 R0, -RZ, R3.H0_H0 ;  /* 0x20000003ff007230 */ /* 0x000fca0000004100 */
[----:B------:R-:W-:-:S05]  /*5540*/  F2FP.BF16.PACK_AB R0, RZ, R0 ;  /* 0x00000000ff00723e */ /* 0x000fca00000010ff */
[----:B------:R0:W-:Y:S01]  /*5550*/  STG.E.U16 [R16.64], R0 ;  /* 0x0000000010007986 */ /* 0x0001e2000c101524 */
[----:B------:R-:W-:Y:S05]  /*5560*/  BRA `(.L_x_3858) ;  /* 0x000006d000007947 */ /* 0x000fea0003800000 */
.L_x_3865:
        /* <DEDUP_REMOVED lines=12> */
.L_x_3877:
        /* <DEDUP_REMOVED lines=17> */
.L_x_3880:
[----:B------:R-:W-:-:S04]  /*5740*/  LOP3.LUT R2, R3, 0x80000000, RZ, 0xc0, !PT ;  /* 0x8000000003027812 */ /* 0x000fc800078ec0ff */
[----:B------:R-:W-:-:S04]  /*5750*/  SHF.R.U32.HI R3, RZ, 0x18, R2 ;  /* 0x00000018ff037819 */ /* 0x000fc80000011602 */
[----:B------:R-:W-:-:S04]  /*5760*/  LOP3.LUT R0, R0, R3, RZ, 0xfc, !PT ;  /* 0x0000000300007212 */ /* 0x000fc800078efcff */
[----:B------:R-:W-:Y:S02]  /*5770*/  PRMT R8, R0, 0x7610, R8 ;  /* 0x0000761000087816 */ /* 0x000fe40000000008 */
.L_x_3879:
[----:B------:R-:W-:Y:S05]  /*5780*/  BSYNC B0 ;  /* 0x0000000000007941 */ /* 0x000fea0003800000 */
.L_x_3878:
[----:B------:R0:W-:Y:S01]  /*5790*/  STG.E.U8 [R16.64], R8 ;  /* 0x0000000810007986 */ /* 0x0001e2000c101124 */
[----:B------:R-:W-:Y:S05]  /*57a0*/  BRA `(.L_x_3858) ;  /* 0x0000049000007947 */ /* 0x000fea0003800000 */
.L_x_3876:
        /* <DEDUP_REMOVED lines=17> */
.L_x_3883:
[----:B------:R-:W-:-:S04]  /*58c0*/  LOP3.LUT R2, R3, 0x80000000, RZ, 0xc0, !PT ;  /* 0x8000000003027812 */ /* 0x000fc800078ec0ff */
[----:B------:R-:W-:-:S04]  /*58d0*/  SHF.R.U32.HI R3, RZ, 0x18, R2 ;  /* 0x00000018ff037819 */ /* 0x000fc80000011602 */
[----:B------:R-:W-:-:S04]  /*58e0*/  LOP3.LUT R0, R0, R3, RZ, 0xfc, !PT ;  /* 0x0000000300007212 */ /* 0x000fc800078efcff */
[----:B------:R-:W-:Y:S02]  /*58f0*/  PRMT R8, R0, 0x7610, R8 ;  /* 0x0000761000087816 */ /* 0x000fe40000000008 */
.L_x_3882:
[----:B------:R-:W-:Y:S05]  /*5900*/  BSYNC B0 ;  /* 0x0000000000007941 */ /* 0x000fea0003800000 */
.L_x_3881:
[----:B------:R0:W-:Y:S01]  /*5910*/  STG.E.U8 [R16.64], R8 ;  /* 0x0000000810007986 */ /* 0x0001e2000c101124 */
[----:B------:R-:W-:Y:S05]  /*5920*/  BRA `(.L_x_3858) ;  /* 0x0000031000007947 */ /* 0x000fea0003800000 */
.L_x_3875:
        /* <DEDUP_REMOVED lines=22> */
.L_x_3857:
        /* <DEDUP_REMOVED lines=20> */
.L_x_3885:
[----:B------:R-:W-:-:S06]  /*5bd0*/  HADD2.F32 R3, -RZ, R3.H0_H0 ;  /* 0x20000003ff037230 */ /* 0x000fcc0000004100 */
[----:B------:R-:W0:Y:S02]  /*5be0*/  F2I.U64.TRUNC R2, R3 ;  /* 0x0000000300027311 */ /* 0x000e24000020d800 */
[----:B0-----:R0:W-:Y:S01]  /*5bf0*/  STG.E.64 [R16.64], R2 ;  /* 0x0000000210007986 */ /* 0x0011e2000c101b24 */
[----:B------:R-:W-:Y:S05]  /*5c00*/  BRA `(.L_x_3858) ;  /* 0x0000003000007947 */ /* 0x000fea0003800000 */
.L_x_3884:
[----:B------:R-:W-:-:S06]  /*5c10*/  HADD2.F32 R3, -RZ, R3.H0_H0 ;  /* 0x20000003ff037230 */ /* 0x000fcc0000004100 */
[----:B------:R-:W0:Y:S02]  /*5c20*/  F2I.FTZ.U32.TRUNC.NTZ R3, R3 ;  /* 0x0000000300037305 */ /* 0x000e24000021f000 */
[----:B0-----:R0:W-:Y:S02]  /*5c30*/  STG.E [R16.64], R3 ;  /* 0x0000000310007986 */ /* 0x0011e4000c101924 */
.L_x_3858:
        /* <DEDUP_REMOVED lines=231> */
.L_x_3886:
        /* <DEDUP_REMOVED lines=20> */
.L_x_3890:
[----:B------:R-:W2:Y:S02]  /*6bf0*/  LDG.E.U8 R2, [R2.64] ;  /* 0x0000002402027981 */ /* 0x000ea4000c1e1100 */
[----:B--2---:R-:W0:Y:S02]  /*6c00*/  I2F.U16 R0, R2 ;  /* 0x0000000200007306 */ /* 0x004e240000101000 */
[----:B0-----:R-:W-:Y:S01]  /*6c10*/  F2FP.PACK_AB R0, RZ, R0 ;  /* 0x00000000ff00723e */ /* 0x001fe200000000ff */
[----:B------:R-:W-:Y:S05]  /*6c20*/  BRA `(.L_x_3892) ;  /* 0x00000e1000007947 */ /* 0x000fea0003800000 */
.L_x_3889:
        /* <DEDUP_REMOVED lines=10> */
.L_x_3894:
[----:B------:R-:W2:Y:S02]  /*6cd0*/  LDG.E R2, [R2.64] ;  /* 0x0000002402027981 */ /* 0x000ea4000c1e1900 */
[----:B--2---:R-:W0:Y:S02]  /*6ce0*/  I2F R0, R2 ;  /* 0x0000000200007306 */ /* 0x004e240000201400 */
[----:B0-----:R-:W-:Y:S01]  /*6cf0*/  F2FP.PACK_AB R0, RZ, R0 ;  /* 0x00000000ff00723e */ /* 0x001fe200000000ff */
[----:B------:R-:W-:Y:S05]  /*6d00*/  BRA `(.L_x_3892) ;  /* 0x00000d3000007947 */ /* 0x000fea0003800000 */
.L_x_3893:
[----:B------:R-:W2:Y:S02]  /*6d10*/  LDG.E.U16 R2, [R2.64] ;  /* 0x0000002402027981 */ /* 0x000ea4000c1e1500 */
[----:B--2---:R-:W0:Y:S02]  /*6d20*/  I2F.S16 R0, R2 ;  /* 0x0000000200007306 */ /* 0x004e240000101400 */
[----:B0-----:R-:W-:Y:S01]  /*6d30*/  F2FP.PACK_AB R0, RZ, R0 ;  /* 0x00000000ff00723e */ /* 0x001fe200000000ff */
[----:B------:R-:W-:Y:S05]  /*6d40*/  BRA `(.L_x_3892) ;  /* 0x00000cf000007947 */ /* 0x000fea0003800000 */
.L_x_3888:
        /* <DEDUP_REMOVED lines=9> */
.L_x_3896:
[----:B------:R0:W5:Y:S01]  /*6de0*/  LDG.E.U16 R0, [R2.64] ;  /* 0x0000002402007981 */ /* 0x000162000c1e1500 */
[----:B------:R-:W-:Y:S05]  /*6df0*/  BRA `(.L_x_3892) ;  /* 0x00000c4000007947 */ /* 0x000fea0003800000 */
.L_x_3895:
        /* <DEDUP_REMOVED lines=9> */
.L_x_3898:
[----:B------:R0:W5:Y:S01]  /*6e90*/  LDG.E.U16 R0, [R2.64] ;  /* 0x0000002402007981 */ /* 0x000162000c1e1500 */
[----:B------:R-:W-:Y:S05]  /*6ea0*/  BRA `(.L_x_3892) ;  /* 0x00000b9000007947 */ /* 0x000fea0003800000 */
.L_x_3897:
[----:B------:R-:W2:Y:S02]  /*6eb0*/  LDG.E.64 R2, [R2.64] ;  /* 0x0000002402027981 */ /* 0x000ea4000c1e1b00 */
[----:B--2---:R-:W0:Y:S01]  /*6ec0*/  F2F.F32.F64 R0, R2 ;  /* 0x0000000200007310 */ /* 0x004e220000301000 */
[----:B------:R-:W0:-:S14]  /*6ed0*/  DSETP.GEU.AND P0, PT, |R2|, c[0x2][0x0], PT ;  /* 0x008000000200762a */ /* 0x000e1c0003f0e200 */
[----:B0-----:R-:W-:-:S05]  /*6ee0*/  @!P0 FMUL R0, R0, 1.175494350822287508e-38 ;  /* 0x0080000000008820 */ /* 0x001fca0000400000 */
[----:B------:R-:W-:Y:S01]  /*6ef0*/  F2FP.PACK_AB R0, RZ, R0 ;  /* 0x00000000ff00723e */ /* 0x000fe200000000ff */
[----:B------:R-:W-:Y:S05]  /*6f00*/  BRA `(.L_x_3892) ;  /* 0x00000b3000007947 */ /* 0x000fea0003800000 */
.L_x_3887:
        /* <DEDUP_REMOVED lines=13> */
.L_x_3901:
[----:B------:R-:W2:Y:S02]  /*6fe0*/  LDG.E.64 R2, [R2.64] ;  /* 0x0000002402027981 */ /* 0x000ea4000c1e1b00 */
[----:B--2---:R-:W0:Y:S01]  /*6ff0*/  F2F.F32.F64 R0, R2 ;  /* 0x0000000200007310 */ /* 0x004e220000301000 */
[----:B------:R-:W0:-:S14]  /*7000*/  DSETP.GEU.AND P0, PT, |R2|, c[0x2][0x0], PT ;  /* 0x008000000200762a */ /* 0x000e1c0003f0e200 */
[----:B0-----:R-:W-:-:S05]  /*7010*/  @!P0 FMUL R0, R0, 1.175494350822287508e-38 ;  /* 0x0080000000008820 */ /* 0x001fca0000400000 */
[----:B------:R-:W-:Y:S01]  /*7020*/  F2FP.PACK_AB R0, RZ, R0 ;  /* 0x00000000ff00723e */ /* 0x000fe200000000ff */
[----:B------:R-:W-:Y:S05]  /*7030*/  BRA `(.L_x_3892) ;  /* 0x00000a0000007947 */ /* 0x000fea0003800000 */
.L_x_3900:
        /* <DEDUP_REMOVED lines=28> */
.L_x_3903:
        /* <DEDUP_REMOVED lines=15> */
.L_x_3902:
[----:B------:R-:W2:Y:S02]  /*72f0*/  LDG.E.U16 R0, [R2.64] ;  /* 0x0000002402007981 */ /* 0x000ea4000c1e1500 */
[----:B--2---:R-:W-:-:S04]  /*7300*/  PRMT R0, RZ, 0x5410, R0 ;  /* 0x00005410ff007816 */ /* 0x004fc80000000000 */
[----:B------:R-:W-:Y:S01]  /*7310*/  F2FP.PACK_AB R0, RZ, R0 ;  /* 0x00000000ff00723e */ /* 0x000fe200000000ff */
[----:B------:R-:W-:Y:S05]  /*7320*/  BRA `(.L_x_3892) ;  /* 0x0000071000007947 */ /* 0x000fea0003800000 */
.L_x_3899:
        /* <DEDUP_REMOVED lines=12> */
.L_x_3906:
        /* <DEDUP_REMOVED lines=21> */
.L_x_3910:
[----:B------:R-:W-:Y:S05]  /*7540*/  BSYNC B1 ;  /* 0x0000000000017941 */ /* 0x000fea0003800000 */
.L_x_3909:
[----:B------:R-:W-:Y:S01]  /*7550*/  LEA R3, R0, 0x3b800000, 0x17 ;  /* 0x3b80000000037811 */ /* 0x000fe200078eb8ff */
[----:B------:R-:W-:-:S05]  /*7560*/  IMAD.SHL.U32 R0, R2, 0x100000, RZ ;  /* 0x0010000002007824 */ /* 0x000fca00078e00ff */
[----:B------:R-:W-:Y:S02]  /*7570*/  LOP3.LUT R0, R3, R0, R4, 0xfe, !PT ;  /* 0x0000000003007212 */ /* 0x000fe400078efe04 */
.L_x_3908:
[----:B------:R-:W-:Y:S05]  /*7580*/  BSYNC B0 ;  /* 0x0000000000007941 */ /* 0x000fea0003800000 */
.L_x_3907:
[----:B------:R-:W-:Y:S01]  /*7590*/  F2FP.PACK_AB R0, RZ, R0 ;  /* 0x00000000ff00723e */ /* 0x000fe200000000ff */
[----:B------:R-:W-:Y:S05]  /*75a0*/  BRA `(.L_x_3892) ;  /* 0x0000049000007947 */ /* 0x000fea0003800000 */
.L_x_3905:
        /* <DEDUP_REMOVED lines=21> */
.L_x_3914:
[----:B------:R-:W-:Y:S05]  /*7700*/  BSYNC B1 ;  /* 0x0000000000017941 */ /* 0x000fea0003800000 */
.L_x_3913:
[----:B------:R-:W-:Y:S01]  /*7710*/  LEA R3, R0, 0x37800000, 0x17 ;  /* 0x3780000000037811 */ /* 0x000fe200078eb8ff */
[----:B------:R-:W-:-:S05]  /*7720*/  IMAD.SHL.U32 R0, R2, 0x200000, RZ ;  /* 0x0020000002007824 */ /* 0x000fca00078e00ff */
[----:B------:R-:W-:Y:S02]  /*7730*/  LOP3.LUT R0, R3, R0, R4, 0xfe, !PT ;  /* 0x0000000003007212 */ /* 0x000fe400078efe04 */
.L_x_3912:
[----:B------:R-:W-:Y:S05]  /*7740*/  BSYNC B0 ;  /* 0x0000000000007941 */ /* 0x000fea0003800000 */
.L_x_3911:
[----:B------:R-:W-:Y:S01]  /*7750*/  F2FP.PACK_AB R0, RZ, R0 ;  /* 0x00000000ff00723e */ /* 0x000fe200000000ff */
[----:B------:R-:W-:Y:S05]  /*7760*/  BRA `(.L_x_3892) ;  /* 0x000002d000007947 */ /* 0x000fea0003800000 */
.L_x_3904:
        /* <DEDUP_REMOVED lines=14> */
.L_x_3918:
[----:B------:R-:W-:Y:S05]  /*7850*/  BSYNC B0 ;  /* 0x0000000000007941 */ /* 0x000fea0003800000 */
.L_x_3917:
[----:B------:R-:W-:Y:S01]  /*7860*/  F2FP.PACK_AB R0, RZ, R0 ;  /* 0x00000000ff00723e */ /* 0x000fe200000000ff */
[----:B------:R-:W-:Y:S05]  /*7870*/  BRA `(.L_x_3892) ;  /* 0x000001c000007947 */ /* 0x000fea0003800000 */
.L_x_3891:
        /* <DEDUP_REMOVED lines=21> */
.L_x_3916:
[----:B------:R-:W2:Y:S02]  /*79d0*/  LDG.E.64 R2, [R2.64] ;  /* 0x0000002402027981 */ /* 0x000ea4000c1e1b00 */
[----:B--2---:R-:W0:Y:S02]  /*79e0*/  I2F.U64 R0, R2 ;  /* 0x0000000200007312 */ /* 0x004e240000301000 */
[----:B0-----:R-:W-:Y:S01]  /*79f0*/  F2FP.PACK_AB R0, RZ, R0 ;  /* 0x00000000ff00723e */ /* 0x001fe200000000ff */
[----:B------:R-:W-:Y:S05]  /*7a00*/  BRA `(.L_x_3892) ;  /* 0x0000003000007947 */ /* 0x000fea0003800000 */
.L_x_3915:
[----:B------:R-:W2:Y:S02]  /*7a10*/  LDG.E R2, [R2.64] ;  /* 0x0000002402027981 */ /* 0x000ea4000c1e1900 */
[----:B--2---:R-:W0:Y:S02]  /*7a20*/  I2F.U32 R0, R2 ;  /* 0x0000000200007306 */ /* 0x004e240000201000 */
[----:B0-----:R-:W-:-:S06]  /*7a30*/  F2FP.PACK_AB R0, RZ, R0 ;  /* 0x00000000ff00723e */ /* 0x001fcc00000000ff */
.L_x_3892:
        /* <DEDUP_REMOVED lines=22> */
.L_x_3922:
[----:B------:R-:W-:-:S06]  /*7ba0*/  HADD2.F32 R3, -RZ, R3.H0_H0 ;  /* 0x20000003ff037230 */ /* 0x000fcc0000004100 */
[----:B------:R-:W0:Y:S02]  /*7bb0*/  F2I.S64.TRUNC R2, R3 ;  /* 0x0000000300027311 */ /* 0x000e24000020d900 */
[----:B0-----:R0:W-:Y:S01]  /*7bc0*/  STG.E.U8 [R16.64], R2 ;  /* 0x0000000210007986 */ /* 0x0011e2000c101124 */
[----:B------:R-:W-:Y:S05]  /*7bd0*/  BRA `(.L_x_3924) ;  /* 0x00000e4000007947 */ /* 0x000fea0003800000 */
.L_x_3921:
        /* <DEDUP_REMOVED lines=10> */
.L_x_3926:
[----:B------:R-:W-:-:S06]  /*7c80*/  HADD2.F32 R3, -RZ, R3.H0_H0 ;  /* 0x20000003ff037230 */ /* 0x000fcc0000004100 */
[----:B------:R-:W0:Y:S02]  /*7c90*/  F2I.FTZ.TRUNC.NTZ R3, R3 ;  /* 0x0000000300037305 */ /* 0x000e24000021f100 */
[----:B0-----:R0:W-:Y:S01]  /*7ca0*/  STG.E [R16.64], R3 ;  /* 0x0000000310007986 */ /* 0x0011e2000c101924 */
[----:B------:R-:W-:Y:S05]  /*7cb0*/  BRA `(.L_x_3924) ;  /* 0x00000d6000007947 */ /* 0x000fea0003800000 */
.L_x_3925:
[----:B------:R-:W-:-:S06]  /*7cc0*/  HADD2.F32 R3, -RZ, R3.H0_H0 ;  /* 0x20000003ff037230 */ /* 0x000fcc0000004100 */
[----:B------:R-:W0:Y:S02]  /*7cd0*/  F2I.FTZ.TRUNC.NTZ R3, R3 ;  /* 0x0000000300037305 */ /* 0x000e24000021f100 */
[----:B0-----:R0:W-:Y:S01]  /*7ce0*/  STG.E.U16 [R16.64], R3 ;  /* 0x0000000310007986 */ /* 0x0011e2000c101524 */
[----:B------:R-:W-:Y:S05]  /*7cf0*/  BRA `(.L_x_3924) ;  /* 0x00000d2000007947 */ /* 0x000fea0003800000 */
.L_x_3920:
        /* <DEDUP_REMOVED lines=9> */
.L_x_3928:
[----:B------:R0:W-:Y:S01]  /*7d90*/  STG.E.U16 [R16.64], R3 ;  /* 0x0000000310007986 */ /* 0x0001e2000c101524 */
[----:B------:R-:W-:Y:S05]  /*7da0*/  BRA `(.L_x_3924) ;  /* 0x00000c7000007947 */ /* 0x000fea0003800000 */
.L_x_3927:
        /* <DEDUP_REMOVED lines=10> */
.L_x_3930:
[----:B------:R-:W-:-:S05]  /*7e50*/  HADD2.F32 R0, -RZ, R3.H0_H0 ;  /* 0x20000003ff007230 */ /* 0x000fca0000004100 */
[----:B------:R-:W-:-:S04]  /*7e60*/  F2FP.PACK_AB R0, RZ, R0 ;  /* 0x00000000ff00723e */ /* 0x000fc800000000ff */
[----:B------:R-:W-:-:S05]  /*7e70*/  PRMT R0, R0, 0x5410, RZ ;  /* 0x0000541000007816 */ /* 0x000fca00000000ff */
[----:B------:R0:W-:Y:S01]  /*7e80*/  STG.E [R16.64], R0 ;  /* 0x0000000010007986 */ /* 0x0001e2000c101924 */
[----:B------:R-:W-:Y:S05]  /*7e90*/  BRA `(.L_x_3924) ;  /* 0x00000b8000007947 */ /* 0x000fea0003800000 */
.L_x_3929:
[----:B------:R-:W-:-:S05]  /*7ea0*/  HADD2.F32 R2, -RZ, R3.H0_H0 ;  /* 0x20000003ff027230 */ /* 0x000fca0000004100 */
[----:B------:R-:W-:-:S06]  /*7eb0*/  FMUL.FTZ R2, R2, 1 ;  /* 0x3f80000002027820 */ /* 0x000fcc0000410000 */
[----:B------:R-:W0:Y:S02]  /*7ec0*/  F2F.F64.F32 R2, R2 ;  /* 0x0000000200027310 */ /* 0x000e240000201800 */
[----:B0-----:R0:W-:Y:S01]  /*7ed0*/  STG.E.64 [R16.64], R2 ;  /* 0x0000000210007986 */ /* 0x0011e2000c101b24 */
[----:B------:R-:W-:Y:S05]  /*7ee0*/  BRA `(.L_x_3924) ;  /* 0x00000b3000007947 */ /* 0x000fea0003800000 */
.L_x_3919:
        /* <DEDUP_REMOVED lines=13> */
.L_x_3933:
[----:B------:R-:W-:Y:S01]  /*7fc0*/  HADD2.F32 R3, -RZ, R3.H0_H0 ;  /* 0x20000003ff037230 */ /* 0x000fe20000004100 */
[----:B------:R-:W-:-:S04]  /*7fd0*/  CS2R R6, SRZ ;  /* 0x0000000000067805 */ /* 0x000fc8000001ff00 */
[----:B------:R-:W-:-:S04]  /*7fe0*/  FMUL.FTZ R3, R3, 1 ;  /* 0x3f80000003037820 */ /* 0x000fc80000410000 */
[----:B------:R-:W0:Y:S02]  /*7ff0*/  F2F.F64.F32 R4, R3 ;  /* 0x0000000300047310 */ /* 0x000e240000201800 */
[----:B0-----:R0:W-:Y:S01]  /*8000*/  STG.E.128 [R16.64], R4 ;  /* 0x0000000410007986 */ /* 0x0011e2000c101d24 */
[----:B------:R-:W-:Y:S05]  /*8010*/  BRA `(.L_x_3924) ;  /* 0x00000a0000007947 */ /* 0x000fea0003800000 */
.L_x_3932:
        /* <DEDUP_REMOVED lines=21> */
.L_x_3937:
[----:B------:R-:W-:Y:S05]  /*8170*/  BSYNC B0 ;  /* 0x0000000000007941 */ /* 0x000fea0003800000 */
.L_x_3936:
[----:B------:R-:W-:-:S05]  /*8180*/  LOP3.LUT R3, R0, R3, RZ, 0xfc, !PT ;  /* 0x0000000300037212 */ /* 0x000fca00078efcff */
[----:B------:R0:W-:Y:S01]  /*8190*/  STG.E.U8 [R16.64], R3 ;  /* 0x0000000310007986 */ /* 0x0001e2000c101124 */
[----:B------:R-:W-:Y:S05]  /*81a0*/  BRA `(.L_x_3924) ;  /* 0x0000087000007947 */ /* 0x000fea0003800000 */
.L_x_3935:
        /* <DEDUP_REMOVED lines=13> */
.L_x_3939:
[----:B------:R-:W-:Y:S01]  /*8280*/  IMAD.MOV.U32 R0, RZ, RZ, 0x7f ;  /* 0x0000007fff007424 */ /* 0x000fe200078e00ff */
[----:B------:R-:W-:-:S04]  /*8290*/  ISETP.GT.U32.AND P0, PT, R2, 0x7f800000, PT ;  /* 0x7f8000000200780c */ /* 0x000fc80003f04070 */
[----:B------:R-:W-:-:S04]  /*82a0*/  SEL R0, R0, 0x7c, P0 ;  /* 0x0000007c00007807 */ /* 0x000fc80000000000 */
.L_x_3940:
[----:B------:R-:W-:Y:S05]  /*82b0*/  BSYNC B0 ;  /* 0x0000000000007941 */ /* 0x000fea0003800000 */
.L_x_3938:
[----:B------:R-:W-:-:S04]  /*82c0*/  LOP3.LUT R2, R3, 0x80000000, RZ, 0xc0, !PT ;  /* 0x8000000003027812 */ /* 0x000fc800078ec0ff */
[----:B------:R-:W-:-:S04]  /*82d0*/  SHF.R.U32.HI R3, RZ, 0x18, R2 ;  /* 0x00000018ff037819 */ /* 0x000fc80000011602 */
[----:B------:R-:W-:-:S05]  /*82e0*/  LOP3.LUT R3, R0, R3, RZ, 0xfc, !PT ;  /* 0x0000000300037212 */ /* 0x000fca00078efcff */
[----:B------:R0:W-:Y:S01]  /*82f0*/  STG.E.U8 [R16.64], R3 ;  /* 0x0000000310007986 */ /* 0x0001e2000c101124 */
[----:B------:R-:W-:Y:S05]  /*8300*/  BRA `(.L_x_3924) ;  /* 0x0000071000007947 */ /* 0x000fea0003800000 */
.L_x_3934:
[----:B------:R-:W-:-:S05]  /*8310*/  HADD2.F32 R0, -RZ, R3.H0_H0 ;  /* 0x20000003ff007230 */ /* 0x000fca0000004100 */
[----:B------:R-:W-:-:S05]  /*8320*/  F2FP.BF16.PACK_AB R0, RZ, R0 ;  /* 0x00000000ff00723e */ /* 0x000fca00000010ff */
[----:B------:R0:W-:Y:S01]  /*8330*/  STG.E.U16 [R16.64], R0 ;  /* 0x0000000010007986 */ /* 0x0001e2000c101524 */
[----:B------:R-:W-:Y:S05]  /*8340*/  BRA `(.L_x_3924) ;  /* 0x000006d000007947 */ /* 0x000fea0003800000 */
.L_x_3931:
        /* <DEDUP_REMOVED lines=12> */
.L_x_3943:
        /* <DEDUP_REMOVED lines=17> */
.L_x_3946:
[----:B------:R-:W-:-:S04]  /*8520*/  LOP3.LUT R2, R3, 0x80000000, RZ, 0xc0, !PT ;  /* 0x8000000003027812 */ /* 0x000fc800078ec0ff */
[----:B------:R-:W-:-:S04]  /*8530*/  SHF.R.U32.HI R3, RZ, 0x18, R2 ;  /* 0x00000018ff037819 */ /* 0x000fc80000011602 */
[----:B------:R-:W-:-:S04]  /*8540*/  LOP3.LUT R0, R0, R3, RZ, 0xfc, !PT ;  /* 0x0000000300007212 */ /* 0x000fc800078efcff */
[----:B------:R-:W-:Y:S02]  /*8550*/  PRMT R8, R0, 0x7610, R8 ;  /* 0x0000761000087816 */ /* 0x000fe40000000008 */
.L_x_3945:
[----:B------:R-:W-:Y:S05]  /*8560*/  BSYNC B0 ;  /* 0x0000000000007941 */ /* 0x000fea0003800000 */
.L_x_3944:
[----:B------:R0:W-:Y:S01]  /*8570*/  STG.E.U8 [R16.64], R8 ;  /* 0x0000000810007986 */ /* 0x0001e2000c101124 */
[----:B------:R-:W-:Y:S05]  /*8580*/  BRA `(.L_x_3924) ;  /* 0x0000049000007947 */ /* 0x000fea0003800000 */
.L_x_3942:
        /* <DEDUP_REMOVED lines=17> */
.L_x_3949:
[----:B------:R-:W-:-:S04]  /*86a0*/  LOP3.LUT R2, R3, 0x80000000, RZ, 0xc0, !PT ;  /* 0x8000000003027812 */ /* 0x000fc800078ec0ff */
[----:B------:R-:W-:-:S04]  /*86b0*/  SHF.R.U32.HI R3, RZ, 0x18, R2 ;  /* 0x00000018ff037819 */ /* 0x000fc80000011602 */
[----:B------:R-:W-:-:S04]  /*86c0*/  LOP3.LUT R0, R0, R3, RZ, 0xfc, !PT ;  /* 0x0000000300007212 */ /* 0x000fc800078efcff */
[----:B------:R-:W-:Y:S02]  /*86d0*/  PRMT R8, R0, 0x7610, R8 ;  /* 0x0000761000087816 */ /* 0x000fe40000000008 */
.L_x_3948:
[----:B------:R-:W-:Y:S05]  /*86e0*/  BSYNC B0 ;  /* 0x0000000000007941 */ /* 0x000fea0003800000 */
.L_x_3947:
[----:B------:R0:W-:Y:S01]  /*86f0*/  STG.E.U8 [R16.64], R8 ;  /* 0x0000000810007986 */ /* 0x0001e2000c101124 */
[----:B------:R-:W-:Y:S05]  /*8700*/  BRA `(.L_x_3924) ;  /* 0x0000031000007947 */ /* 0x000fea0003800000 */
.L_x_3941:
        /* <DEDUP_REMOVED lines=22> */
.L_x_3923:
        /* <DEDUP_REMOVED lines=20> */
.L_x_3951:
[----:B------:R-:W-:-:S06]  /*89b0*/  HADD2.F32 R3, -RZ, R3.H0_H0 ;  /* 0x20000003ff037230 */ /* 0x000fcc0000004100 */
[----:B------:R-:W0:Y:S02]  /*89c0*/  F2I.U64.TRUNC R2, R3 ;  /* 0x0000000300027311 */ /* 0x000e24000020d800 */
[----:B0-----:R0:W-:Y:S01]  /*89d0*/  STG.E.64 [R16.64], R2 ;  /* 0x0000000210007986 */ /* 0x0011e2000c101b24 */
[----:B------:R-:W-:Y:S05]  /*89e0*/  BRA `(.L_x_3924) ;  /* 0x0000003000007947 */ /* 0x000fea0003800000 */
.L_x_3950:
[----:B------:R-:W-:-:S06]  /*89f0*/  HADD2.F32 R3, -RZ, R3.H0_H0 ;  /* 0x20000003ff037230 */ /* 0x000fcc0000004100 */
[----:B------:R-:W0:Y:S02]  /*8a00*/  F2I.FTZ.U32.TRUNC.NTZ R3, R3 ;  /* 0x0000000300037305 */ /* 0x000e24000021f000 */
[----:B0-----:R0:W-:Y:S02]  /*8a10*/  STG.E [R16.64], R3 ;  /* 0x0000000310007986 */ /* 0x0011e4000c101924 */
.L_x_3924:
[----:B------:R-:W-:Y:S02]  /*8a20*/  IADD3 R19, R19, 0x80, RZ ;  /* 0x0000008013137810 */ /* 0x000fe40007ffe0ff */
.L_x_3819:
[----:B------:R-:W-:Y:S05]  /*8a30*/  BSYNC B6 ;  /* 0x0000000000067941 */ /* 0x000fea0003800000 */
.L_x_3818:
        /* <DEDUP_REMOVED lines=230> */
.L_x_3952:
        /* <DEDUP_REMOVED lines=20> */
.L_x_3956:
[----:B------:R-:W2:Y:S02]  /*99e0*/  LDG.E.U8 R2, [R2.64] ;  /* 0x0000002402027981 */ /* 0x000ea4000c1e1100 */
[----:B--2---:R-:W0:Y:S02]  /*99f0*/  I2F.U16 R0, R2 ;  /* 0x0000000200007306 */ /* 0x004e240000101000 */
[----:B0-----:R-:W-:Y:S01]  /*9a00*/  F2FP.PACK_AB R0, RZ, R0 ;  /* 0x00000000ff00723e */ /* 0x001fe200000000ff */
[----:B------:R-:W-:Y:S05]  /*9a10*/  BRA `(.L_x_3958) ;  /* 0x00000e1000007947 */ /* 0x000fea0003800000 */
.L_x_3955:
        /* <DEDUP_REMOVED lines=10> */
.L_x_3960:
[----:B------:R-:W2:Y:S02]  /*9ac0*/  LDG.E R2, [R2.64] ;  /* 0x0000002402027981 */ /* 0x000ea4000c1e1900 */
[----:B--2---:R-:W0:Y:S02]  /*9ad0*/  I2F R0, R2 ;  /* 0x0000000200007306 */ /* 0x004e240000201400 */
[----:B0-----:R-:W-:Y:S01]  /*9ae0*/  F2FP.PACK_AB R0, RZ, R0 ;  /* 0x00000000ff00723e */ /* 0x001fe200000000ff */
[----:B------:R-:W-:Y:S05]  /*9af0*/  BRA `(.L_x_3958) ;  /* 0x00000d3000007947 */ /* 0x000fea0003800000 */
.L_x_3959:
[----:B------:R-:W2:Y:S02]  /*9b00*/  LDG.E.U16 R2, [R2.64] ;  /* 0x0000002402027981 */ /* 0x000ea4000c1e1500 */
[----:B--2---:R-:W0:Y:S02]  /*9b10*/  I2F.S16 R0, R2 ;  /* 0x0000000200007306 */ /* 0x004e240000101400 */
[----:B0-----:R-:W-:Y:S01]  /*9b20*/  F2FP.PACK_AB R0, RZ, R0 ;  /* 0x00000000ff00723e */ /* 0x001fe200000000ff */
[----:B------:R-:W-:Y:S05]  /*9b30*/  BRA `(.L_x_3958) ;  /* 0x00000cf000007947 */ /* 0x000fea0003800000 */
.L_x_3954:
        /* <DEDUP_REMOVED lines=9> */
.L_x_3962:
[----:B------:R0:W5:Y:S01]  /*9bd0*/  LDG.E.U16 R0, [R2.64] ;  /* 0x0000002402007981 */ /* 0x000162000c1e1500 */
[----:B------:R-:W-:Y:S05]  /*9be0*/  BRA `(.L_x_3958) ;  /* 0x00000c4000007947 */ /* 0x000fea0003800000 */
.L_x_3961:
        /* <DEDUP_REMOVED lines=9> */
.L_x_3964:
[----:B------:R0:W5:Y:S01]  /*9c80*/  LDG.E.U16 R0, [R2.64] ;  /* 0x0000002402007981 */ /* 0x000162000c1e1500 */
[----:B------:R-:W-:Y:S05]  /*9c90*/  BRA `(.L_x_3958) ;  /* 0x00000b9000007947 */ /* 0x000fea0003800000 */
.L_x_3963:
[----:B------:R-:W2:Y:S02]  /*9ca0*/  LDG.E.64 R2, [R2.64] ;  /* 0x0000002402027981 */ /* 0x000ea4000c1e1b00 */
[----:B--2---:R-:W0:Y:S01]  /*9cb0*/  F2F.F32.F64 R0, R2 ;  /* 0x0000000200007310 */ /* 0x004e220000301000 */
[----:B------:R-:W0:-:S14]  /*9cc0*/  DSETP.GEU.AND P0, PT, |R2|, c[0x2][0x0], PT ;  /* 0x008000000200762a */ /* 0x000e1c0003f0e200 */
[----:B0-----:R-:W-:-:S05]  /*9cd0*/  @!P0 FMUL R0, R0, 1.175494350822287508e-38 ;  /* 0x0080000000008820 */ /* 0x001fca0000400000 */
[----:B------:R-:W-:Y:S01]  /*9ce0*/  F2FP.PACK_AB R0, RZ, R0 ;  /* 0x00000000ff00723e */ /* 0x000fe200000000ff */
[----:B------:R-:W-:Y:S05]  /*9cf0*/  BRA `(.L_x_3958) ;  /* 0x00000b3000007947 */ /* 0x000fea0003800000 */
.L_x_3953:
        /* <DEDUP_REMOVED lines=13> */
.L_x_3967:
[----:B------:R-:W2:Y:S02]  /*9dd0*/  LDG.E.64 R2, [R2.64] ;  /* 0x0000002402027981 */ /* 0x000ea4000c1e1b00 */
[----:B--2---:R-:W0:Y:S01]  /*9de0*/  F2F.F32.F64 R0, R2 ;  /* 0x0000000200007310 */ /* 0x004e220000301000 */
[----:B------:R-:W0:-:S14]  /*9df0*/  DSETP.GEU.AND P0, PT, |R2|, c[0x2][0x0], PT ;  /* 0x008000000200762a */ /* 0x000e1c0003f0e200 */
[----:B0-----:R-:W-:-:S05]  /*9e00*/  @!P0 FMUL R0, R0, 1.175494350822287508e-38 ;  /* 0x0080000000008820 */ /* 0x001fca0000400000 */
[----:B------:R-:W-:Y:S01]  /*9e10*/  F2FP.PACK_AB R0, RZ, R0 ;  /* 0x00000000ff00723e */ /* 0x000fe200000000ff */
[----:B------:R-:W-:Y:S05]  /*9e20*/  BRA `(.L_x_3958) ;  /* 0x00000a0000007947 */ /* 0x000fea0003800000 */
.L_x_3966:
        /* <DEDUP_REMOVED lines=28> */
.L_x_3969:
        /* <DEDUP_REMOVED lines=15> */
.L_x_3968:
[----:B------:R-:W2:Y:S02]  /*a0e0*/  LDG.E.U16 R0, [R2.64] ;  /* 0x0000002402007981 */ /* 0x000ea4000c1e1500 */
[----:B--2---:R-:W-:-:S04]  /*a0f0*/  PRMT R0, RZ, 0x5410, R0 ;  /* 0x00005410ff007816 */ /* 0x004fc80000000000 */
[----:B------:R-:W-:Y:S01]  /*a100*/  F2FP.PACK_AB R0, RZ, R0 ;  /* 0x00000000ff00723e */ /* 0x000fe200000000ff */
[----:B------:R-:W-:Y:S05]  /*a110*/  BRA `(.L_x_3958) ;  /* 0x0000071000007947 */ /* 0x000fea0003800000 */
.L_x_3965:
        /* <DEDUP_REMOVED lines=12> */
.L_x_3972:
        /* <DEDUP_REMOVED lines=21> */
.L_x_3976:
[----:B------:R-:W-:Y:S05]  /*a330*/  BSYNC B1 ;  /* 0x0000000000017941 */ /* 0x000fea0003800000 */
.L_x_3975:
[----:B------:R-:W-:Y:S01]  /*a340*/  LEA R3, R0, 0x3b800000, 0x17 ;  /* 0x3b80000000037811 */ /* 0x000fe200078eb8ff */
[----:B------:R-:W-:-:S05]  /*a350*/  IMAD.SHL.U32 R0, R2, 0x100000, RZ ;  /* 0x0010000002007824 */ /* 0x000fca00078e00ff */
[----:B------:R-:W-:Y:S02]  /*a360*/  LOP3.LUT R0, R3, R0, R4, 0xfe, !PT ;  /* 0x0000000003007212 */ /* 0x000fe400078efe04 */
.L_x_3974:
[----:B------:R-:W-:Y:S05]  /*a370*/  BSYNC B0 ;  /* 0x0000000000007941 */ /* 0x000fea0003800000 */
.L_x_3973:
[----:B------:R-:W-:Y:S01]  /*a380*/  F2FP.PACK_AB R0, RZ, R0 ;  /* 0x00000000ff00723e */ /* 0x000fe200000000ff */
[----:B------:R-:W-:Y:S05]  /*a390*/  BRA `(.L_x_3958) ;  /* 0x0000049000007947 */ /* 0x000fea0003800000 */
.L_x_3971:
        /* <DEDUP_REMOVED lines=21> */
.L_x_3980:
[----:B------:R-:W-:Y:S05]  /*a4f0*/  BSYNC B1 ;  /* 0x0000000000017941 */ /* 0x000fea0003800000 */
.L_x_3979:
[----:B------:R-:W-:Y:S01]  /*a500*/  LEA R3, R0, 0x37800000, 0x17 ;  /* 0x3780000000037811 */ /* 0x000fe200078eb8ff */
[----:B------:R-:W-:-:S05]  /*a510*/  IMAD.SHL.U32 R0, R2, 0x200000, RZ ;  /* 0x0020000002007824 */ /* 0x000fca00078e00ff */
[----:B------:R-:W-:Y:S02]  /*a520*/  LOP3.LUT R0, R3, R0, R4, 0xfe, !PT ;  /* 0x0000000003007212 */ /* 0x000fe400078efe04 */
.L_x_3978:
[----:B------:R-:W-:Y:S05]  /*a530*/  BSYNC B0 ;  /* 0x0000000000007941 */ /* 0x000fea0003800000 */
.L_x_3977:
[----:B------:R-:W-:Y:S01]  /*a540*/  F2FP.PACK_AB R0, RZ, R0 ;  /* 0x00000000ff00723e */ /* 0x000fe200000000ff */
[----:B------:R-:W-:Y:S05]  /*a550*/  BRA `(.L_x_3958) ;  /* 0x000002d000007947 */ /* 0x000fea0003800000 */
.L_x_3970:
        /* <DEDUP_REMOVED lines=14> */
.L_x_3984:
[----:B------:R-:W-:Y:S05]  /*a640*/  BSYNC B0 ;  /* 0x0000000000007941 */ /* 0x000fea0003800000 */
.L_x_3983:
[----:B------:R-:W-:Y:S01]  /*a650*/  F2FP.PACK_AB R0, RZ, R0 ;  /* 0x00000000ff00723e */ /* 0x000fe200000000ff */
[----:B------:R-:W-:Y:S05]  /*a660*/  BRA `(.L_x_3958) ;  /* 0x000001c000007947 */ /* 0x000fea0003800000 */
.L_x_3957:
        /* <DEDUP_REMOVED lines=21> */
.L_x_3982:
[----:B------:R-:W2:Y:S02]  /*a7c0*/  LDG.E.64 R2, [R2.64] ;  /* 0x0000002402027981 */ /* 0x000ea4000c1e1b00 */
[----:B--2---:R-:W0:Y:S02]  /*a7d0*/  I2F.U64 R0, R2 ;  /* 0x0000000200007312 */ /* 0x004e240000301000 */
[----:B0-----:R-:W-:Y:S01]  /*a7e0*/  F2FP.PACK_AB R0, RZ, R0 ;  /* 0x00000000ff00723e */ /* 0x001fe200000000ff */
[----:B------:R-:W-:Y:S05]  /*a7f0*/  BRA `(.L_x_3958) ;  /* 0x0000003000007947 */ /* 0x000fea0003800000 */
.L_x_3981:
[----:B------:R-:W2:Y:S02]  /*a800*/  LDG.E R2, [R2.64] ;  /* 0x0000002402027981 */ /* 0x000ea4000c1e1900 */
[----:B--2---:R-:W0:Y:S02]  /*a810*/  I2F.U32 R0, R2 ;  /* 0x0000000200007306 */ /* 0x004e240000201000 */
[----:B0-----:R-:W-:-:S06]  /*a820*/  F2FP.PACK_AB R0, RZ, R0 ;  /* 0x00000000ff00723e */ /* 0x001fcc00000000ff */
.L_x_3958:
        /* <DEDUP_REMOVED lines=22> */
.L_x_3988:
[----:B------:R-:W-:-:S06]  /*a990*/  HADD2.F32 R3, -RZ, R3.H0_H0 ;  /* 0x20000003ff037230 */ /* 0x000fcc0000004100 */
[----:B------:R-:W0:Y:S02]  /*a9a0*/  F2I.S64.TRUNC R2, R3 ;  /* 0x0000000300027311 */ /* 0x000e24000020d900 */
[----:B0-----:R-:W-:Y:S01]  /*a9b0*/  STG.E.U8 [R16.64], R2 ;  /* 0x0000000210007986 */ /* 0x001fe2000c101124 */
[----:B------:R-:W-:Y:S05]  /*a9c0*/  EXIT ;  /* 0x000000000000794d */ /* 0x000fea0003800000 */
.L_x_3987:
        /* <DEDUP_REMOVED lines=10> */
.L_x_3991:
[----:B------:R-:W-:-:S06]  /*aa70*/  HADD2.F32 R3, -RZ, R3.H0_H0 ;  /* 0x20000003ff037230 */ /* 0x000fcc0000004100 */
[----:B------:R-:W0:Y:S02]  /*aa80*/  F2I.FTZ.TRUNC.NTZ R3, R3 ;  /* 0x0000000300037305 */ /* 0x000e24000021f100 */
[----:B0-----:R-:W-:Y:S01]  /*aa90*/  STG.E [R16.64], R3 ;  /* 0x0000000310007986 */ /* 0x001fe2000c101924 */
[----:B------:R-:W-:Y:S05]  /*aaa0*/  EXIT ;  /* 0x000000000000794d */ /* 0x000fea0003800000 */
.L_x_3990:
[----:B------:R-:W-:-:S06]  /*aab0*/  HADD2.F32 R3, -RZ, R3.H0_H0 ;  /* 0x20000003ff037230 */ /* 0x000fcc0000004100 */
[----:B------:R-:W0:Y:S02]  /*aac0*/  F2I.FTZ.TRUNC.NTZ R3, R3 ;  /* 0x0000000300037305 */ /* 0x000e24000021f100 */
[----:B0-----:R-:W-:Y:S01]  /*aad0*/  STG.E.U16 [R16.64], R3 ;  /* 0x0000000310007986 */ /* 0x001fe2000c101524 */
[----:B------:R-:W-:Y:S05]  /*aae0*/  EXIT ;  /* 0x000000000000794d */ /* 0x000fea0003800000 */
.L_x_3986:
        /* <DEDUP_REMOVED lines=9> */
.L_x_3993:
[----:B------:R-:W-:Y:S01]  /*ab80*/  STG.E.U16 [R16.64], R3 ;  /* 0x0000000310007986 */ /* 0x000fe2000c101524 */
[----:B------:R-:W-:Y:S05]  /*ab90*/  EXIT ;  /* 0x000000000000794d */ /* 0x000fea0003800000 */
.L_x_3992:
        /* <DEDUP_REMOVED lines=10> */
.L_x_3995:
[----:B------:R-:W-:-:S05]  /*ac40*/  HADD2.F32 R0, -RZ, R3.H0_H0 ;  /* 0x20000003ff007230 */ /* 0x000fca0000004100 */
[----:B------:R-:W-:-:S04]  /*ac50*/  F2FP.PACK_AB R0, RZ, R0 ;  /* 0x00000000ff00723e */ /* 0x000fc800000000ff */
[----:B------:R-:W-:-:S05]  /*ac60*/  PRMT R0, R0, 0x5410, RZ ;  /* 0x0000541000007816 */ /* 0x000fca00000000ff */
[----:B------:R-:W-:Y:S01]  /*ac70*/  STG.E [R16.64], R0 ;  /* 0x0000000010007986 */ /* 0x000fe2000c101924 */
[----:B------:R-:W-:Y:S05]  /*ac80*/  EXIT ;  /* 0x000000000000794d */ /* 0x000fea0003800000 */
.L_x_3994:
[----:B------:R-:W-:-:S05]  /*ac90*/  HADD2.F32 R2, -RZ, R3.H0_H0 ;  /* 0x20000003ff027230 */ /* 0x000fca0000004100 */
[----:B------:R-:W-:-:S06]  /*aca0*/  FMUL.FTZ R2, R2, 1 ;  /* 0x3f80000002027820 */ /* 0x000fcc0000410000 */
[----:B------:R-:W0:Y:S02]  /*acb0*/  F2F.F64.F32 R2, R2 ;  /* 0x0000000200027310 */ /* 0x000e240000201800 */
[----:B0-----:R-:W-:Y:S01]  /*acc0*/  STG.E.64 [R16.64], R2 ;  /* 0x0000000210007986 */ /* 0x001fe2000c101b24 */
[----:B------:R-:W-:Y:S05]  /*acd0*/  EXIT ;  /* 0x000000000000794d */ /* 0x000fea0003800000 */
.L_x_3985:
        /* <DEDUP_REMOVED lines=13> */
.L_x_3998:
[----:B------:R-:W-:Y:S01]  /*adb0*/  HADD2.F32 R3, -RZ, R3.H0_H0 ;  /* 0x20000003ff037230 */ /* 0x000fe20000004100 */
[----:B------:R-:W-:-:S04]  /*adc0*/  CS2R R6, SRZ ;  /* 0x0000000000067805 */ /* 0x000fc8000001ff00 */
[----:B------:R-:W-:-:S04]  /*add0*/  FMUL.FTZ R3, R3, 1 ;  /* 0x3f80000003037820 */ /* 0x000fc80000410000 */
[----:B------:R-:W0:Y:S02]  /*ade0*/  F2F.F64.F32 R4, R3 ;  /* 0x0000000300047310 */ /* 0x000e240000201800 */
[----:B0-----:R-:W-:Y:S01]  /*adf0*/  STG.E.128 [R16.64], R4 ;  /* 0x0000000410007986 */ /* 0x001fe2000c101d24 */
[----:B------:R-:W-:Y:S05]  /*ae00*/  EXIT ;  /* 0x000000000000794d */ /* 0x000fea0003800000 */
.L_x_3997:
        /* <DEDUP_REMOVED lines=21> */
.L_x_4002:
[----:B------:R-:W-:Y:S05]  /*af60*/  BSYNC B0 ;  /* 0x0000000000007941 */ /* 0x000fea0003800000 */
.L_x_4001:
[----:B------:R-:W-:-:S05]  /*af70*/  LOP3.LUT R3, R0, R3, RZ, 0xfc, !PT ;  /* 0x0000000300037212 */ /* 0x000fca00078efcff */
[----:B------:R-:W-:Y:S01]  /*af80*/  STG.E.U8 [R16.64], R3 ;  /* 0x0000000310007986 */ /* 0x000fe2000c101124 */
[----:B------:R-:W-:Y:S05]  /*af90*/  EXIT ;  /* 0x000000000000794d */ /* 0x000fea0003800000 */
.L_x_4000:
        /* <DEDUP_REMOVED lines=13> */
.L_x_4004:
[----:B------:R-:W-:Y:S01]  /*b070*/  IMAD.MOV.U32 R0, RZ, RZ, 0x7f ;  /* 0x0000007fff007424 */ /* 0x000fe200078e00ff */
[----:B------:R-:W-:-:S04]  /*b080*/  ISETP.GT.U32.AND P0, PT, R2, 0x7f800000, PT ;  /* 0x7f8000000200780c */ /* 0x000fc80003f04070 */
[----:B------:R-:W-:-:S04]  /*b090*/  SEL R0, R0, 0x7c, P0 ;  /* 0x0000007c00007807 */ /* 0x000fc80000000000 */
.L_x_4005:
[----:B------:R-:W-:Y:S05]  /*b0a0*/  BSYNC B0 ;  /* 0x0000000000007941 */ /* 0x000fea0003800000 */
.L_x_4003:
[----:B------:R-:W-:-:S04]  /*b0b0*/  LOP3.LUT R2, R3, 0x80000000, RZ, 0xc0, !PT ;  /* 0x8000000003027812 */ /* 0x000fc800078ec0ff */
[----:B------:R-:W-:-:S04]  /*b0c0*/  SHF.R.U32.HI R3, RZ, 0x18, R2 ;  /* 0x00000018ff037819 */ /* 0x000fc80000011602 */
[----:B------:R-:W-:-:S05]  /*b0d0*/  LOP3.LUT R3, R0, R3, RZ, 0xfc, !PT ;  /* 0x0000000300037212 */ /* 0x000fca00078efcff */
[----:B------:R-:W-:Y:S01]  /*b0e0*/  STG.E.U8 [R16.64], R3 ;  /* 0x0000000310007986 */ /* 0x000fe2000c101124 */
[----:B------:R-:W-:Y:S05]  /*b0f0*/  EXIT ;  /* 0x000000000000794d */ /* 0x000fea0003800000 */
.L_x_3999:
[----:B------:R-:W-:-:S05]  /*b100*/  HADD2.F32 R0, -RZ, R3.H0_H0 ;  /* 0x20000003ff007230 */ /* 0x000fca0000004100 */
[----:B------:R-:W-:-:S05]  /*b110*/  F2FP.BF16.PACK_AB R0, RZ, R0 ;  /* 0x00000000ff00723e */ /* 0x000fca00000010ff */
[----:B------:R-:W-:Y:S01]  /*b120*/  STG.E.U16 [R16.64], R0 ;  /* 0x0000000010007986 */ /* 0x000fe2000c101524 */
[----:B------:R-:W-:Y:S05]  /*b130*/  EXIT ;  /* 0x000000000000794d */ /* 0x000fea0003800000 */
.L_x_3996:
        /* <DEDUP_REMOVED lines=12> */
.L_x_4008:
        /* <DEDUP_REMOVED lines=17> */
.L_x_4011:
[----:B------:R-:W-:-:S04]  /*b310*/  LOP3.LUT R2, R3, 0x80000000, RZ, 0xc0, !PT ;  /* 0x8000000003027812 */ /* 0x000fc800078ec0ff */
[----:B------:R-:W-:-:S04]  /*b320*/  SHF.R.U32.HI R3, RZ, 0x18, R2 ;  /* 0x00000018ff037819 */ /* 0x000fc80000011602 */
[----:B------:R-:W-:-:S04]  /*b330*/  LOP3.LUT R0, R0, R3, RZ, 0xfc, !PT ;  /* 0x0000000300007212 */ /* 0x000fc800078efcff */
[----:B------:R-:W-:Y:S02]  /*b340*/  PRMT R8, R0, 0x7610, R8 ;  /* 0x0000761000087816 */ /* 0x000fe40000000008 */
.L_x_4010:
[----:B------:R-:W-:Y:S05]  /*b350*/  BSYNC B0 ;  /* 0x0000000000007941 */ /* 0x000fea0003800000 */
.L_x_4009:
[----:B------:R-:W-:Y:S01]  /*b360*/  STG.E.U8 [R16.64], R8 ;  /* 0x0000000810007986 */ /* 0x000fe2000c101124 */
[----:B------:R-:W-:Y:S05]  /*b370*/  EXIT ;  /* 0x000000000000794d */ /* 0x000fea0003800000 */
.L_x_4007:
        /* <DEDUP_REMOVED lines=17> */
.L_x_4014:
[----:B------:R-:W-:-:S04]  /*b490*/  LOP3.LUT R2, R3, 0x80000000, RZ, 0xc0, !PT ;  /* 0x8000000003027812 */ /* 0x000fc800078ec0ff */
[----:B------:R-:W-:-:S04]  /*b4a0*/  SHF.R.U32.HI R3, RZ, 0x18, R2 ;  /* 0x00000018ff037819 */ /* 0x000fc80000011602 */
[----:B------:R-:W-:-:S04]  /*b4b0*/  LOP3.LUT R0, R0, R3, RZ, 0xfc, !PT ;  /* 0x0000000300007212 */ /* 0x000fc800078efcff */
[----:B------:R-:W-:Y:S02]  /*b4c0*/  PRMT R8, R0, 0x7610, R8 ;  /* 0x0000761000087816 */ /* 0x000fe40000000008 */
.L_x_4013:
[----:B------:R-:W-:Y:S05]  /*b4d0*/  BSYNC B0 ;  /* 0x0000000000007941 */ /* 0x000fea0003800000 */
.L_x_4012:
[----:B------:R-:W-:Y:S01]  /*b4e0*/  STG.E.U8 [R16.64], R8 ;  /* 0x0000000810007986 */ /* 0x000fe2000c101124 */
[----:B------:R-:W-:Y:S05]  /*b4f0*/  EXIT ;  /* 0x000000000000794d */ /* 0x000fea0003800000 */
.L_x_4006:
        /* <DEDUP_REMOVED lines=22> */
.L_x_3989:
        /* <DEDUP_REMOVED lines=20> */
.L_x_4016:
[----:B------:R-:W-:-:S06]  /*b7a0*/  HADD2.F32 R3, -RZ, R3.H0_H0 ;  /* 0x20000003ff037230 */ /* 0x000fcc0000004100 */
[----:B------:R-:W0:Y:S02]  /*b7b0*/  F2I.U64.TRUNC R2, R3 ;  /* 0x0000000300027311 */ /* 0x000e24000020d800 */
[----:B0-----:R-:W-:Y:S01]  /*b7c0*/  STG.E.64 [R16.64], R2 ;  /* 0x0000000210007986 */ /* 0x001fe2000c101b24 */
[----:B------:R-:W-:Y:S05]  /*b7d0*/  EXIT ;  /* 0x000000000000794d */ /* 0x000fea0003800000 */
.L_x_4015:
[----:B------:R-:W-:-:S06]  /*b7e0*/  HADD2.F32 R3, -RZ, R3.H0_H0 ;  /* 0x20000003ff037230 */ /* 0x000fcc0000004100 */
[----:B------:R-:W0:Y:S02]  /*b7f0*/  F2I.FTZ.U32.TRUNC.NTZ R3, R3 ;  /* 0x0000000300037305 */ /* 0x000e24000021f000 */
[----:B0-----:R-:W-:Y:S01]  /*b800*/  STG.E [R16.64], R3 ;  /* 0x0000000310007986 */ /* 0x001fe2000c101924 */
[----:B------:R-:W-:Y:S05]  /*b810*/  EXIT ;  /* 0x000000000000794d */ /* 0x000fea0003800000 */
.L_x_4017:
        /* <DEDUP_REMOVED lines=14> */
.L_x_61639:


//--------------------- .text._ZN2at6native27unrolled_elementwise_kernelIZNS0_50_GLOBAL__N__2680c7bb_12_PowKernel_cu_b2145a98_318429pow_tensor_scalar_kernel_implIN3c104HalfES5_EEvRNS_18TensorIteratorBaseET0_EUlS5_E0_St5arrayIPcLm2EELi4E23TrivialOffsetCalculatorILi1EjESE_NS0_6memory12LoadWithCastILi1EEENSF_13StoreWithCastILi1EEEEEviT_S8_T2_T3_T4_T5_ --------------------------
	.section	.text._ZN2at6native27unrolled_elementwise_kernelIZNS0_50_GLOBAL__N__2680c7bb_12_PowKernel_cu_b2145a98_318429pow_tensor_scalar_kernel_implIN3c104HalfES5_EEvRNS_18TensorIteratorBaseET0_EUlS5_E0_St5arrayIPcLm2EELi4E23TrivialOffsetCalculatorILi1EjESE_NS0_6memory12LoadWithCastILi1EEENSF_13StoreWithCastILi1EEEEEviT_S8_T2_T3_T4_T5_,"ax",@progbits
	.sectioninfo	@"SHI_REGISTERS=28"
	.align	128
        .global         _ZN2at6native27unrolled_elementwise_kernelIZNS0_50_GLOBAL__N__2680c7bb_12_PowKernel_cu_b2145a98_318429pow_tensor_scalar_kernel_implIN3c104HalfES5_EEvRNS_18TensorIteratorBaseET0_EUlS5_E0_St5arrayIPcLm2EELi4E23TrivialOffsetCalculatorILi1EjESE_NS0_6memory12LoadWithCastILi1EEENSF_13StoreWithCastILi1EEEEEviT_S8_T2_T3_T4_T5_
        .type           _ZN2at6native27unrolled_elementwise_kernelIZNS0_50_GLOBAL__N__2680c7bb_12_PowKernel_cu_b2145a98_318429pow_tensor_scalar_kernel_implIN3c104HalfES5_EEvRNS_18TensorIteratorBaseET0_EUlS5_E0_St5arrayIPcLm2EELi4E23TrivialOffsetCalculatorILi1EjESE_NS0_6memory12LoadWithCastILi1EEENSF_13StoreWithCastILi1EEEEEviT_S8_T2_T3_T4_T5_,@function
        .size           _ZN2at6native27unrolled_elementwise_kernelIZNS0_50_GLOBAL__N__2680c7bb_12_PowKernel_cu_b2145a98_318429pow_tensor_scalar_kernel_implIN3c104HalfES5_EEvRNS_18TensorIteratorBaseET0_EUlS5_E0_St5arrayIPcLm2EELi4E23TrivialOffsetCalculatorILi1EjESE_NS0_6memory12LoadWithCastILi1EEENSF_13StoreWithCastILi1EEEEEviT_S8_T2_T3_T4_T5_,(.L_x_61640 - _ZN2at6native27unrolled_elementwise_kernelIZNS0_50_GLOBAL__N__2680c7bb_12_PowKernel_cu_b2145a98_318429pow_tensor_scalar_kernel_implIN3c104HalfES5_EEvRNS_18TensorIteratorBaseET0_EUlS5_E0_St5arrayIPcLm2EELi4E23TrivialOffsetCalculatorILi1EjESE_NS0_6memory12LoadWithCastILi1EEENSF_13StoreWithCastILi1EEEEEviT_S8_T2_T3_T4_T5_)
        .other          _ZN2at6native27unrolled_elementwise_kernelIZNS0_50_GLOBAL__N__2680c7bb_12_PowKernel_cu_b2145a98_318429pow_tensor_scalar_kernel_implIN3c104HalfES5_EEvRNS_18TensorIteratorBaseET0_EUlS5_E0_St5arrayIPcLm2EELi4E23TrivialOffsetCalculatorILi1EjESE_NS0_6memory12LoadWithCastILi1EEENSF_13StoreWithCastILi1EEEEEviT_S8_T2_T3_T4_T5_,@"STO_CUDA_ENTRY STV_DEFAULT"
_ZN2at6native27unrolled_elementwise_kernelIZNS0_50_GLOBAL__N__2680c7bb_12_PowKernel_cu_b2145a98_318429pow_tensor_scalar_kernel_implIN3c104HalfES5_EEvRNS_18TensorIteratorBaseET0_EUlS5_E0_St5arrayIPcLm2EELi4E23TrivialOffsetCalculatorILi1EjESE_NS0_6memory12LoadWithCastILi1EEENSF_13StoreWithCastILi1EEEEEviT_S8_T2_T3_T4_T5_:
.text._ZN2at6native27unrolled_elementwise_kernelIZNS0_50_GLOBAL__N__2680c7bb_12_PowKernel_cu_b2145a98_318429pow_tensor_scalar_kernel_implIN3c104HalfES5_EEvRNS_18TensorIteratorBaseET0_EUlS5_E0_St5arrayIPcLm2EELi4E23TrivialOffsetCalculatorILi1EjESE_NS0_6memory12LoadWithCastILi1EEENSF_13StoreWithCastILi1EEEEEviT_S8_T2_T3_T4_T5_:
        /* <DEDUP_REMOVED lines=32> */
.L_x_4023:
[----:B------:R-:W2:Y:S02]  /*0200*/  LDG.E.U8 R2, [R2.64] ;  /* 0x0000002402027981 */ /* 0x000ea4000c1e1100 */
[----:B--2---:R-:W0:Y:S02]  /*0210*/  I2F.U16 R0, R2 ;  /* 0x0000000200007306 */ /* 0x004e240000101000 */
[----:B0-----:R-:W-:-:S04]  /*0220*/  F2FP.PACK_AB R0, RZ, R0 ;  /* 0x00000000ff00723e */ /* 0x001fc800000000ff */
[----:B------:R-:W-:Y:S01]  /*0230*/  PRMT R22, R0, 0x7610, R22 ;  /* 0x0000761000167816 */ /* 0x000fe20000000016 */
[----:B------:R-:W-:Y:S05]  /*0240*/  BRA `(.L_x_4025) ;  /* 0x00000ee000007947 */ /* 0x000fea0003800000 */
.L_x_4022:
        /* <DEDUP_REMOVED lines=11> */
.L_x_4027:
[----:B------:R-:W2:Y:S02]  /*0300*/  LDG.E R2, [R2.64] ;  /* 0x0000002402027981 */ /* 0x000ea4000c1e1900 */
[----:B--2---:R-:W0:Y:S02]  /*0310*/  I2F R0, R2 ;  /* 0x0000000200007306 */ /* 0x004e240000201400 */
[----:B0-----:R-:W-:-:S04]  /*0320*/  F2FP.PACK_AB R0, RZ, R0 ;  /* 0x00000000ff00723e */ /* 0x001fc800000000ff */
[----:B------:R-:W-:Y:S01]  /*0330*/  PRMT R22, R0, 0x7610, R22 ;  /* 0x0000761000167816 */ /* 0x000fe20000000016 */
[----:B------:R-:W-:Y:S05]  /*0340*/  BRA `(.L_x_4025) ;  /* 0x00000de000007947 */ /* 0x000fea0003800000 */
.L_x_4026:
[----:B------:R-:W2:Y:S02]  /*0350*/  LDG.E.U16 R2, [R2.64] ;  /* 0x0000002402027981 */ /* 0x000ea4000c1e1500 */
[----:B--2---:R-:W0:Y:S02]  /*0360*/  I2F.S16 R0, R2 ;  /* 0x0000000200007306 */ /* 0x004e240000101400 */
[----:B0-----:R-:W-:-:S04]  /*0370*/  F2FP.PACK_AB R0, RZ, R0 ;  /* 0x00000000ff00723e */ /* 0x001fc800000000ff */
[----:B------:R-:W-:Y:S01]  /*0380*/  PRMT R22, R0, 0x7610, R22 ;  /* 0x0000761000167816 */ /* 0x000fe20000000016 */
[----:B------:R-:W-:Y:S05]  /*0390*/  BRA `(.L_x_4025) ;  /* 0x00000d9000007947 */ /* 0x000fea0003800000 */
.L_x_4021:
        /* <DEDUP_REMOVED lines=9> */
.L_x_4029:
[----:B------:R0:W5:Y:S01]  /*0430*/  LDG.E.U16 R22, [R2.64] ;  /* 0x0000002402167981 */ /* 0x000162000c1e1500 */
[----:B------:R-:W-:Y:S05]  /*0440*/  BRA `(.L_x_4025) ;  /* 0x00000ce000007947 */ /* 0x000fea0003800000 */
.L_x_4028:
        /* <DEDUP_REMOVED lines=9> */
.L_x_4031:
[----:B------:R0:W5:Y:S01]  /*04e0*/  LDG.E.U16 R22, [R2.64] ;  /* 0x0000002402167981 */ /* 0x000162000c1e1500 */
[----:B------:R-:W-:Y:S05]  /*04f0*/  BRA `(.L_x_4025) ;  /* 0x00000c3000007947 */ /* 0x000fea0003800000 */
.L_x_4030:
[----:B------:R-:W2:Y:S02]  /*0500*/  LDG.E.64 R2, [R2.64] ;  /* 0x0000002402027981 */ /* 0x000ea4000c1e1b00 */
[----:B--2---:R-:W0:Y:S01]  /*0510*/  F2F.F32.F64 R0, R2 ;  /* 0x0000000200007310 */ /* 0x004e220000301000 */
[----:B------:R-:W0:-:S14]  /*0520*/  DSETP.GEU.AND P0, PT, |R2|, c[0x2][0x0], PT ;  /* 0x008000000200762a */ /* 0x000e1c0003f0e200 */
[----:B0-----:R-:W-:-:S05]  /*0530*/  @!P0 FMUL R0, R0, 1.175494350822287508e-38 ;  /* 0x0080000000008820 */ /* 0x001fca0000400000 */
[----:B------:R-:W-:-:S04]  /*0540*/  F2FP.PACK_AB R0, RZ, R0 ;  /* 0x00000000ff00723e */ /* 0x000fc800000000ff */
[----:B------:R-:W-:Y:S01]  /*0550*/  PRMT R22, R0, 0x7610, R22 ;  /* 0x0000761000167816 */ /* 0x000fe20000000016 */
[----:B------:R-:W-:Y:S05]  /*0560*/  BRA `(.L_x_4025) ;  /* 0x00000bc000007947 */ /* 0x000fea0003800000 */
.L_x_4020:
        /* <DEDUP_REMOVED lines=14> */
.L_x_4034:
[----:B------:R-:W2:Y:S02]  /*0650*/  LDG.E.64 R2, [R2.64] ;  /* 0x0000002402027981 */ /* 0x000ea4000c1e1b00 */
[----:B--2---:R-:W0:Y:S01]  /*0660*/  F2F.F32.F64 R0, R2 ;  /* 0x0000000200007310 */ /* 0x004e220000301000 */
[----:B------:R-:W0:-:S14]  /*0670*/  DSETP.GEU.AND P0, PT, |R2|, c[0x2][0x0], PT ;  /* 0x008000000200762a */ /* 0x000e1c0003f0e200 */
[----:B0-----:R-:W-:-:S05]  /*0680*/  @!P0 FMUL R0, R0, 1.175494350822287508e-38 ;  /* 0x0080000000008820 */ /* 0x001fca0000400000 */
[----:B------:R-:W-:-:S04]  /*0690*/  F2FP.PACK_AB R0, RZ, R0 ;  /* 0x00000000ff00723e */ /* 0x000fc800000000ff */
[----:B------:R-:W-:Y:S01]  /*06a0*/  PRMT R22, R0, 0x7610, R22 ;  /* 0x0000761000167816 */ /* 0x000fe20000000016 */
[----:B------:R-:W-:Y:S05]  /*06b0*/  BRA `(.L_x_4025) ;  /* 0x00000a7000007947 */ /* 0x000fea0003800000 */
.L_x_4033:
        /* <DEDUP_REMOVED lines=28> */
.L_x_4036:
        /* <DEDUP_REMOVED lines=16> */
.L_x_4035:
[----:B------:R-:W2:Y:S02]  /*0980*/  LDG.E.U16 R0, [R2.64] ;  /* 0x0000002402007981 */ /* 0x000ea4000c1e1500 */
[----:B--2---:R-:W-:-:S04]  /*0990*/  PRMT R0, RZ, 0x5410, R0 ;  /* 0x00005410ff007816 */ /* 0x004fc80000000000 */
[----:B------:R-:W-:-:S04]  /*09a0*/  F2FP.PACK_AB R0, RZ, R0 ;  /* 0x00000000ff00723e */ /* 0x000fc800000000ff */
[----:B------:R-:W-:Y:S01]  /*09b0*/  PRMT R22, R0, 0x7610, R22 ;  /* 0x0000761000167816 */ /* 0x000fe20000000016 */
[----:B------:R-:W-:Y:S05]  /*09c0*/  BRA `(.L_x_4025) ;  /* 0x0000076000007947 */ /* 0x000fea0003800000 */
.L_x_4032:
        /* <DEDUP_REMOVED lines=12> */
.L_x_4039:
        /* <DEDUP_REMOVED lines=21> */
.L_x_4043:
[----:B------:R-:W-:Y:S05]  /*0be0*/  BSYNC B1 ;  /* 0x0000000000017941 */ /* 0x000fea0003800000 */
.L_x_4042:
[----:B------:R-:W-:Y:S01]  /*0bf0*/  LEA R3, R0, 0x3b800000, 0x17 ;  /* 0x3b80000000037811 */ /* 0x000fe200078eb8ff */
[----:B------:R-:W-:-:S05]  /*0c00*/  IMAD.SHL.U32 R0, R2, 0x100000, RZ ;  /* 0x0010000002007824 */ /* 0x000fca00078e00ff */
[----:B------:R-:W-:Y:S02]  /*0c10*/  LOP3.LUT R0, R3, R0, R4, 0xfe, !PT ;  /* 0x0000000003007212 */ /* 0x000fe400078efe04 */
.L_x_4041:
[----:B------:R-:W-:Y:S05]  /*0c20*/  BSYNC B0 ;  /* 0x0000000000007941 */ /* 0x000fea0003800000 */
.L_x_4040:
[----:B------:R-:W-:-:S04]  /*0c30*/  F2FP.PACK_AB R0, RZ, R0 ;  /* 0x00000000ff00723e */ /* 0x000fc800000000ff */
[----:B------:R-:W-:Y:S01]  /*0c40*/  PRMT R22, R0, 0x7610, R22 ;  /* 0x0000761000167816 */ /* 0x000fe20000000016 */
[----:B------:R-:W-:Y:S05]  /*0c50*/  BRA `(.L_x_4025) ;  /* 0x000004d000007947 */ /* 0x000fea0003800000 */
.L_x_4038:
        /* <DEDUP_REMOVED lines=21> */
.L_x_4047:
[----:B------:R-:W-:Y:S05]  /*0db0*/  BSYNC B1 ;  /* 0x0000000000017941 */ /* 0x000fea0003800000 */
.L_x_4046:
[----:B------:R-:W-:Y:S01]  /*0dc0*/  LEA R3, R0, 0x37800000, 0x17 ;  /* 0x3780000000037811 */ /* 0x000fe200078eb8ff */
[----:B------:R-:W-:-:S05]  /*0dd0*/  IMAD.SHL.U32 R0, R2, 0x200000, RZ ;  /* 0x0020000002007824 */ /* 0x000fca00078e00ff */
[----:B------:R-:W-:Y:S02]  /*0de0*/  LOP3.LUT R0, R3, R0, R4, 0xfe, !PT ;  /* 0x0000000003007212 */ /* 0x000fe400078efe04 */
.L_x_4045:
[----:B------:R-:W-:Y:S05]  /*0df0*/  BSYNC B0 ;  /* 0x0000000000007941 */ /* 0x000fea0003800000 */
.L_x_4044:
[----:B------:R-:W-:-:S04]  /*0e00*/  F2FP.PACK_AB R0, RZ, R0 ;  /* 0x00000000ff00723e */ /* 0x000fc800000000ff */
[----:B------:R-:W-:Y:S01]  /*0e10*/  PRMT R22, R0, 0x7610, R22 ;  /* 0x0000761000167816 */ /* 0x000fe20000000016 */
[----:B------:R-:W-:Y:S05]  /*0e20*/  BRA `(.L_x_4025) ;  /* 0x0000030000007947 */ /* 0x000fea0003800000 */
.L_x_4037:
        /* <DEDUP_REMOVED lines=14> */
.L_x_4051:
[----:B------:R-:W-:Y:S05]  /*0f10*/  BSYNC B0 ;  /* 0x0000000000007941 */ /* 0x000fea0003800000 */
.L_x_4050:
[----:B------:R-:W-:-:S04]  /*0f20*/  F2FP.PACK_AB R0, RZ, R0 ;  /* 0x00000000ff00723e */ /* 0x000fc800000000ff */
[----:B------:R-:W-:Y:S01]  /*0f30*/  PRMT R22, R0, 0x7610, R22 ;  /* 0x0000761000167816 */ /* 0x000fe20000000016 */
[----:B------:R-:W-:Y:S05]  /*0f40*/  BRA `(.L_x_4025) ;  /* 0x000001e000007947 */ /* 0x000fea0003800000 */
.L_x_4024:
        /* <DEDUP_REMOVED lines=21> */
.L_x_4049:
[----:B------:R-:W2:Y:S02]  /*10a0*/  LDG.E.64 R2, [R2.64] ;  /* 0x0000002402027981 */ /* 0x000ea4000c1e1b00 */
[----:B--2---:R-:W0:Y:S02]  /*10b0*/  I2F.U64 R0, R2 ;  /* 0x0000000200007312 */ /* 0x004e240000301000 */
[----:B0-----:R-:W-:-:S04]  /*10c0*/  F2FP.PACK_AB R0, RZ, R0 ;  /* 0x00000000ff00723e */ /* 0x001fc800000000ff */
[----:B------:R-:W-:Y:S01]  /*10d0*/  PRMT R22, R0, 0x7610, R22 ;  /* 0x0000761000167816 */ /* 0x000fe20000000016 */
[----:B------:R-:W-:Y:S05]  /*10e0*/  BRA `(.L_x_4025) ;  /* 0x0000004000007947 */ /* 0x000fea0003800000 */
.L_x_4048:
[----:B------:R-:W2:Y:S02]  /*10f0*/  LDG.E R2, [R2.64] ;  /* 0x0000002402027981 */ /* 0x000ea4000c1e1900 */
[----:B--2---:R-:W0:Y:S02]  /*1100*/  I2F.U32 R0, R2 ;  /* 0x0000000200007306 */ /* 0x004e240000201000 */
[----:B0-----:R-:W-:-:S04]  /*1110*/  F2FP.PACK_AB R0, RZ, R0 ;  /* 0x00000000ff00723e */ /* 0x001fc800000000ff */
[----:B------:R-:W-:Y:S02]  /*1120*/  PRMT R22, R0, 0x7610, R22 ;  /* 0x0000761000167816 */ /* 0x000fe40000000016 */
.L_x_4025:
[----:B------:R-:W1:Y:S02]  /*1130*/  S2R R24, SR_TID.X ;  /* 0x0000000000187919 */ /* 0x000e640000002100 */
[----:B-1----:R-:W-:-:S03]  /*1140*/  IADD3 R24, R24, 0x80, RZ ;  /* 0x0000008018187810 */ /* 0x002fc60007ffe0ff */
.L_x_4019:
[----:B-1----:R-:W-:Y:S05]  /*1150*/  BSYNC B6 ;  /* 0x0000000000067941 */ /* 0x002fea0003800000 */
.L_x_4018:
        /* <DEDUP_REMOVED lines=24> */
.L_x_4057:
[----:B------:R-:W2:Y:S02]  /*12e0*/  LDG.E.U8 R2, [R2.64] ;  /* 0x0000002402027981 */ /* 0x000ea4000c1e1100 */
[----:B--2---:R-:W0:Y:S02]  /*12f0*/  I2F.U16 R0, R2 ;  /* 0x0000000200007306 */ /* 0x004e240000101000 */
[----:B0-----:R-:W-:-:S04]  /*1300*/  F2FP.PACK_AB R0, RZ, R0 ;  /* 0x00000000ff00723e */ /* 0x001fc800000000ff */
[----:B------:R-:W-:Y:S01]  /*1310*/  PRMT R18, R0, 0x7610, R18 ;  /* 0x0000761000127816 */ /* 0x000fe20000000012 */
[----:B------:R-:W-:Y:S05]  /*1320*/  BRA `(.L_x_4059) ;  /* 0x00000ed000007947 */ /* 0x000fea0003800000 */
.L_x_4056:
        /* <DEDUP_REMOVED lines=11> */
.L_x_4061:
[----:B------:R-:W2:Y:S02]  /*13e0*/  LDG.E R2, [R2.64] ;  /* 0x0000002402027981 */ /* 0x000ea4000c1e1900 */
[----:B--2---:R-:W0:Y:S02]  /*13f0*/  I2F R0, R2 ;  /* 0x0000000200007306 */ /* 0x004e240000201400 */
[----:B0-----:R-:W-:-:S04]  /*1400*/  F2FP.PACK_AB R0, RZ, R0 ;  /* 0x00000000ff00723e */ /* 0x001fc800000000ff */
[----:B------:R-:W-:Y:S01]  /*1410*/  PRMT R18, R0, 0x7610, R18 ;  /* 0x0000761000127816 */ /* 0x000fe20000000012 */
[----:B------:R-:W-:Y:S05]  /*1420*/  BRA `(.L_x_4059) ;  /* 0x00000dd000007947 */ /* 0x000fea0003800000 */
.L_x_4060:
[----:B------:R-:W2:Y:S02]  /*1430*/  LDG.E.U16 R2, [R2.64] ;  /* 0x0000002402027981 */ /* 0x000ea4000c1e1500 */
[----:B--2---:R-:W0:Y:S02]  /*1440*/  I2F.S16 R0, R2 ;  /* 0x0000000200007306 */ /* 0x004e240000101400 */
[----:B0-----:R-:W-:-:S04]  /*1450*/  F2FP.PACK_AB R0, RZ, R0 ;  /* 0x00000000ff00723e */ /* 0x001fc800000000ff */
[----:B------:R-:W-:Y:S01]  /*1460*/  PRMT R18, R0, 0x7610, R18 ;  /* 0x0000761000127816 */ /* 0x000fe20000000012 */
[----:B------:R-:W-:Y:S05]  /*1470*/  BRA `(.L_x_4059) ;  /* 0x00000d8000007947 */ /* 0x000fea0003800000 */
.L_x_4055:
        /* <DEDUP_REMOVED lines=9> */
.L_x_4063:
[----:B------:R0:W5:Y:S01]  /*1510*/  LDG.E.U16 R18, [R2.64] ;  /* 0x0000002402127981 */ /* 0x000162000c1e1500 */
[----:B------:R-:W-:Y:S05]  /*1520*/  BRA `(.L_x_4059) ;  /* 0x00000cd000007947 */ /* 0x000fea0003800000 */
.L_x_4062:
        /* <DEDUP_REMOVED lines=9> */
.L_x_4065:
[----:B------:R0:W5:Y:S01]  /*15c0*/  LDG.E.U16 R18, [R2.64] ;  /* 0x0000002402127981 */ /* 0x000162000c1e1500 */
[----:B------:R-:W-:Y:S05]  /*15d0*/  BRA `(.L_x_4059) ;  /* 0x00000c2000007947 */ /* 0x000fea0003800000 */
.L_x_4064:
[----:B------:R-:W2:Y:S02]  /*15e0*/  LDG.E.64 R2, [R2.64] ;  /* 0x0000002402027981 */ /* 0x000ea4000c1e1b00 */
[----:B--2---:R-:W0:Y:S01]  /*15f0*/  F2F.F32.F64 R0, R2 ;  /* 0x0000000200007310 */ /* 0x004e220000301000 */
[----:B------:R-:W0:-:S14]  /*1600*/  DSETP.GEU.AND P0, PT, |R2|, c[0x2][0x0], PT ;  /* 0x008000000200762a */ /* 0x000e1c0003f0e200 */
[----:B0-----:R-:W-:-:S05]  /*1610*/  @!P0 FMUL R0, R0, 1.175494350822287508e-38 ;  /* 0x0080000000008820 */ /* 0x001fca0000400000 */
[----:B------:R-:W-:-:S04]  /*1620*/  F2FP.PACK_AB R0, RZ, R0 ;  /* 0x00000000ff00723e */ /* 0x000fc800000000ff */
[----:B------:R-:W-:Y:S01]  /*1630*/  PRMT R18, R0, 0x7610, R18 ;  /* 0x0000761000127816 */ /* 0x000fe20000000012 */
[----:B------:R-:W-:Y:S05]  /*1640*/  BRA `(.L_x_4059) ;  /* 0x00000bb000007947 */ /* 0x000fea0003800000 */
.L_x_4054:
        /* <DEDUP_REMOVED lines=14> */
.L_x_4068:
[----:B------:R-:W2:Y:S02]  /*1730*/  LDG.E.64 R2, [R2.64] ;  /* 0x0000002402027981 */ /* 0x000ea4000c1e1b00 */
[----:B--2---:R-:W0:Y:S01]  /*1740*/  F2F.F32.F64 R0, R2 ;  /* 0x0000000200007310 */ /* 0x004e220000301000 */
[----:B------:R-:W0:-:S14]  /*1750*/  DSETP.GEU.AND P0, PT, |R2|, c[0x2][0x0], PT ;  /* 0x008000000200762a */ /* 0x000e1c0003f0e200 */
[----:B0-----:R-:W-:-:S05]  /*1760*/  @!P0 FMUL R0, R0, 1.175494350822287508e-38 ;  /* 0x0080000000008820 */ /* 0x001fca0000400000 */
[----:B------:R-:W-:-:S04]  /*1770*/  F2FP.PACK_AB R0, RZ, R0 ;  /* 0x00000000ff00723e */ /* 0x000fc800000000ff */
[----:B------:R-:W-:Y:S01]  /*1780*/  PRMT R18, R0, 0x7610, R18 ;  /* 0x0000761000127816 */ /* 0x000fe20000000012 */
[----:B------:R-:W-:Y:S05]  /*1790*/  BRA `(.L_x_4059) ;  /* 0x00000a6000007947 */ /* 0x000fea0003800000 */
.L_x_4067:
        /* <DEDUP_REMOVED lines=28> */
.L_x_4070:
        /* <DEDUP_REMOVED lines=15> */
.L_x_4069:
[----:B------:R-:W2:Y:S02]  /*1a50*/  LDG.E.U16 R0, [R2.64] ;  /* 0x0000002402007981 */ /* 0x000ea4000c1e1500 */
[----:B--2---:R-:W-:-:S04]  /*1a60*/  PRMT R0, RZ, 0x5410, R0 ;  /* 0x00005410ff007816 */ /* 0x004fc80000000000 */
[----:B------:R-:W-:-:S04]  /*1a70*/  F2FP.PACK_AB R0, RZ, R0 ;  /* 0x00000000ff00723e */ /* 0x000fc800000000ff */
[----:B------:R-:W-:Y:S01]  /*1a80*/  PRMT R18, R0, 0x7610, R18 ;  /* 0x0000761000127816 */ /* 0x000fe20000000012 */
[----:B------:R-:W-:Y:S05]  /*1a90*/  BRA `(.L_x_4059) ;  /* 0x0000076000007947 */ /* 0x000fea0003800000 */
.L_x_4066:
        /* <DEDUP_REMOVED lines=12> */
.L_x_4073:
        /* <DEDUP_REMOVED lines=21> */
.L_x_4077:
[----:B------:R-:W-:Y:S05]  /*1cb0*/  BSYNC B1 ;  /* 0x0000000000017941 */ /* 0x000fea0003800000 */
.L_x_4076:
[----:B------:R-:W-:Y:S01]  /*1cc0*/  LEA R3, R0, 0x3b800000, 0x17 ;  /* 0x3b80000000037811 */ /* 0x000fe200078eb8ff */
[----:B------:R-:W-:-:S05]  /*1cd0*/  IMAD.SHL.U32 R0, R2, 0x100000, RZ ;  /* 0x0010000002007824 */ /* 0x000fca00078e00ff */
[----:B------:R-:W-:Y:S02]  /*1ce0*/  LOP3.LUT R0, R3, R0, R4, 0xfe, !PT ;  /* 0x0000000003007212 */ /* 0x000fe400078efe04 */
.L_x_4075:
[----:B------:R-:W-:Y:S05]  /*1cf0*/  BSYNC B0 ;  /* 0x0000000000007941 */ /* 0x000fea0003800000 */
.L_x_4074:
[----:B------:R-:W-:-:S04]  /*1d00*/  F2FP.PACK_AB R0, RZ, R0 ;  /* 0x00000000ff00723e */ /* 0x000fc800000000ff */
[----:B------:R-:W-:Y:S01]  /*1d10*/  PRMT R18, R0, 0x7610, R18 ;  /* 0x0000761000127816 */ /* 0x000fe20000000012 */
[----:B------:R-:W-:Y:S05]  /*1d20*/  BRA `(.L_x_4059) ;  /* 0x000004d000007947 */ /* 0x000fea0003800000 */
.L_x_4072:
        /* <DEDUP_REMOVED lines=21> */
.L_x_4081:
[----:B------:R-:W-:Y:S05]  /*1e80*/  BSYNC B1 ;  /* 0x0000000000017941 */ /* 0x000fea0003800000 */
.L_x_4080:
[----:B------:R-:W-:Y:S01]  /*1e90*/  LEA R3, R0, 0x37800000, 0x17 ;  /* 0x3780000000037811 */ /* 0x000fe200078eb8ff */
[----:B------:R-:W-:-:S05]  /*1ea0*/  IMAD.SHL.U32 R0, R2, 0x200000, RZ ;  /* 0x0020000002007824 */ /* 0x000fca00078e00ff */
[----:B------:R-:W-:Y:S02]  /*1eb0*/  LOP3.LUT R0, R3, R0, R4, 0xfe, !PT ;  /* 0x0000000003007212 */ /* 0x000fe400078efe04 */
.L_x_4079:
[----:B------:R-:W-:Y:S05]  /*1ec0*/  BSYNC B0 ;  /* 0x0000000000007941 */ /* 0x000fea0003800000 */
.L_x_4078:
[----:B------:R-:W-:-:S04]  /*1ed0*/  F2FP.PACK_AB R0, RZ, R0 ;  /* 0x00000000ff00723e */ /* 0x000fc800000000ff */
[----:B------:R-:W-:Y:S01]  /*1ee0*/  PRMT R18, R0, 0x7610, R18 ;  /* 0x0000761000127816 */ /* 0x000fe20000000012 */
[----:B------:R-:W-:Y:S05]  /*1ef0*/  BRA `(.L_x_4059) ;  /* 0x0000030000007947 */ /* 0x000fea0003800000 */
.L_x_4071:
        /* <DEDUP_REMOVED lines=14> */
.L_x_4085:
[----:B------:R-:W-:Y:S05]  /*1fe0*/  BSYNC B0 ;  /* 0x0000000000007941 */ /* 0x000fea0003800000 */
.L_x_4084:
[----:B------:R-:W-:-:S04]  /*1ff0*/  F2FP.PACK_AB R0, RZ, R0 ;  /* 0x00000000ff00723e */ /* 0x000fc800000000ff */
[----:B------:R-:W-:Y:S01]  /*2000*/  PRMT R18, R0, 0x7610, R18 ;  /* 0x0000761000127816 */ /* 0x000fe20000000012 */
[----:B------:R-:W-:Y:S05]  /*2010*/  BRA `(.L_x_4059) ;  /* 0x000001e000007947 */ /* 0x000fea0003800000 */
.L_x_4058:
        /* <DEDUP_REMOVED lines=21> */
.L_x_4083:
[----:B------:R-:W2:Y:S02]  /*2170*/  LDG.E.64 R2, [R2.64] ;  /* 0x0000002402027981 */ /* 0x000ea4000c1e1b00 */
[----:B--2---:R-:W0:Y:S02]  /*2180*/  I2F.U64 R0, R2 ;  /* 0x0000000200007312 */ /* 0x004e240000301000 */
[----:B0-----:R-:W-:-:S04]  /*2190*/  F2FP.PACK_AB R0, RZ, R0 ;  /* 0x00000000ff00723e */ /* 0x001fc800000000ff */
[----:B------:R-:W-:Y:S01]  /*21a0*/  PRMT R18, R0, 0x7610, R18 ;  /* 0x0000761000127816 */ /* 0x000fe20000000012 */
[----:B------:R-:W-:Y:S05]  /*21b0*/  BRA `(.L_x_4059) ;  /* 0x0000004000007947 */ /* 0x000fea0003800000 */
.L_x_4082:
[----:B------:R-:W2:Y:S02]  /*21c0*/  LDG.E R2, [R2.64] ;  /* 0x0000002402027981 */ /* 0x000ea4000c1e1900 */
[----:B--2---:R-:W0:Y:S02]  /*21d0*/  I2F.U32 R0, R2 ;  /* 0x0000000200007306 */ /* 0x004e240000201000 */
[----:B0-----:R-:W-:-:S04]  /*21e0*/  F2FP.PACK_AB R0, RZ, R0 ;  /* 0x00000000ff00723e */ /* 0x001fc800000000ff */
[----:B------:R-:W-:Y:S02]  /*21f0*/  PRMT R18, R0, 0x7610, R18 ;  /* 0x0000761000127816 */ /* 0x000fe40000000012 */
.L_x_4059:
[----:B------:R-:W-:-:S05]  /*2200*/  IADD3 R24, R24, 0x80, RZ ;  /* 0x0000008018187810 */ /* 0x000fca0007ffe0ff */
.L_x_4053:
[----:B------:R-:W-:Y:S05]  /*2210*/  BSYNC B6 ;  /* 0x0000000000067941 */ /* 0x000fea0003800000 */
.L_x_4052:
        /* <DEDUP_REMOVED lines=26> */
.L_x_4091:
[----:B------:R-:W2:Y:S02]  /*23c0*/  LDG.E.U8 R2, [R2.64] ;  /* 0x0000002402027981 */ /* 0x000ea4000c1e1100 */
[----:B--2---:R-:W0:Y:S02]  /*23d0*/  I2F.U16 R0, R2 ;  /* 0x0000000200007306 */ /* 0x004e240000101000 */
[----:B0-----:R-:W-:-:S04]  /*23e0*/  F2FP.PACK_AB R0, RZ, R0 ;  /* 0x00000000ff00723e */ /* 0x001fc800000000ff */
[----:B------:R-:W-:Y:S01]  /*23f0*/  PRMT R25, R0, 0x7610, R25 ;  /* 0x0000761000197816 */ /* 0x000fe20000000019 */
[----:B------:R-:W-:Y:S05]  /*2400*/  BRA `(.L_x_4093) ;  /* 0x00000ed000007947 */ /* 0x000fea0003800000 */
.L_x_4090:
        /* <DEDUP_REMOVED lines=11> */
.L_x_4095:
[----:B------:R-:W2:Y:S02]  /*24c0*/  LDG.E R2, [R2.64] ;  /* 0x0000002402027981 */ /* 0x000ea4000c1e1900 */
[----:B--2---:R-:W0:Y:S02]  /*24d0*/  I2F R0, R2 ;  /* 0x0000000200007306 */ /* 0x004e240000201400 */
[----:B0-----:R-:W-:-:S04]  /*24e0*/  F2FP.PACK_AB R0, RZ, R0 ;  /* 0x00000000ff00723e */ /* 0x001fc800000000ff */
[----:B------:R-:W-:Y:S01]  /*24f0*/  PRMT R25, R0, 0x7610, R25 ;  /* 0x0000761000197816 */ /* 0x000fe20000000019 */
[----:B------:R-:W-:Y:S05]  /*2500*/  BRA `(.L_x_4093) ;  /* 0x00000dd000007947 */ /* 0x000fea0003800000 */
.L_x_4094:
[----:B------:R-:W2:Y:S02]  /*2510*/  LDG.E.U16 R2, [R2.64] ;  /* 0x0000002402027981 */ /* 0x000ea4000c1e1500 */
[----:B--2---:R-:W0:Y:S02]  /*2520*/  I2F.S16 R0, R2 ;  /* 0x0000000200007306 */ /* 0x004e240000101400 */
[----:B0-----:R-:W-:-:S04]  /*2530*/  F2FP.PACK_AB R0, RZ, R0 ;  /* 0x00000000ff00723e */ /* 0x001fc800000000ff */
[----:B------:R-:W-:Y:S01]  /*2540*/  PRMT R25, R0, 0x7610, R25 ;  /* 0x0000761000197816 */ /* 0x000fe20000000019 */
[----:B------:R-:W-:Y:S05]  /*2550*/  BRA `(.L_x_4093) ;  /* 0x00000d8000007947 */ /* 0x000fea0003800000 */
.L_x_4089:
        /* <DEDUP_REMOVED lines=9> */
.L_x_4097:
[----:B------:R0:W5:Y:S01]  /*25f0*/  LDG.E.U16 R25, [R2.64] ;  /* 0x0000002402197981 */ /* 0x000162000c1e1500 */
[----:B------:R-:W-:Y:S05]  /*2600*/  BRA `(.L_x_4093) ;  /* 0x00000cd000007947 */ /* 0x000fea0003800000 */
.L_x_4096:
        /* <DEDUP_REMOVED lines=9> */
.L_x_4099:
[----:B------:R0:W5:Y:S01]  /*26a0*/  LDG.E.U16 R25, [R2.64] ;  /* 0x0000002402197981 */ /* 0x000162000c1e1500 */
[----:B------:R-:W-:Y:S05]  /*26b0*/  BRA `(.L_x_4093) ;  /* 0x00000c2000007947 */ /* 0x000fea0003800000 */
.L_x_4098:
[----:B------:R-:W2:Y:S02]  /*26c0*/  LDG.E.64 R2, [R2.64] ;  /* 0x0000002402027981 */ /* 0x000ea4000c1e1b00 */
[----:B--2---:R-:W0:Y:S01]  /*26d0*/  F2F.F32.F64 R0, R2 ;  /* 0x0000000200007310 */ /* 0x004e220000301000 */
[----:B------:R-:W0:-:S14]  /*26e0*/  DSETP.GEU.AND P0, PT, |R2|, c[0x2][0x0], PT ;  /* 0x008000000200762a */ /* 0x000e1c0003f0e200 */
[----:B0-----:R-:W-:-:S05]  /*26f0*/  @!P0 FMUL R0, R0, 1.175494350822287508e-38 ;  /* 0x0080000000008820 */ /* 0x001fca0000400000 */
[----:B------:R-:W-:-:S04]  /*2700*/  F2FP.PACK_AB R0, RZ, R0 ;  /* 0x00000000ff00723e */ /* 0x000fc800000000ff */
[----:B------:R-:W-:Y:S01]  /*2710*/  PRMT R25, R0, 0x7610, R25 ;  /* 0x0000761000197816 */ /* 0x000fe20000000019 */
[----:B------:R-:W-:Y:S05]  /*2720*/  BRA `(.L_x_4093) ;  /* 0x00000bb000007947 */ /* 0x000fea0003800000 */
.L_x_4088:
        /* <DEDUP_REMOVED lines=14> */
.L_x_4102:
[----:B------:R-:W2:Y:S02]  /*2810*/  LDG.E.64 R2, [R2.64] ;  /* 0x0000002402027981 */ /* 0x000ea4000c1e1b00 */
[----:B--2---:R-:W0:Y:S01]  /*2820*/  F2F.F32.F64 R0, R2 ;  /* 0x0000000200007310 */ /* 0x004e220000301000 */
[----:B------:R-:W0:-:S14]  /*2830*/  DSETP.GEU.AND P0, PT, |R2|, c[0x2][0x0], PT ;  /* 0x008000000200762a */ /* 0x000e1c0003f0e200 */
[----:B0-----:R-:W-:-:S05]  /*2840*/  @!P0 FMUL R0, R0, 1.175494350822287508e-38 ;  /* 0x0080000000008820 */ /* 0x001fca0000400000 */
[----:B------:R-:W-:-:S04]  /*2850*/  F2FP.PACK_AB R0, RZ, R0 ;  /* 0x00000000ff00723e */ /* 0x000fc800000000ff */
[----:B------:R-:W-:Y:S01]  /*2860*/  PRMT R25, R0, 0x7610, R25 ;  /* 0x0000761000197816 */ /* 0x000fe20000000019 */
[----:B------:R-:W-:Y:S05]  /*2870*/  BRA `(.L_x_4093) ;  /* 0x00000a6000007947 */ /* 0x000fea0003800000 */
.L_x_4101:
        /* <DEDUP_REMOVED lines=28> */
.L_x_4104:
        /* <DEDUP_REMOVED lines=15> */
.L_x_4103:
[----:B------:R-:W2:Y:S02]  /*2b30*/  LDG.E.U16 R0, [R2.64] ;  /* 0x0000002402007981 */ /* 0x000ea4000c1e1500 */
[----:B--2---:R-:W-:-:S04]  /*2b40*/  PRMT R0, RZ, 0x5410, R0 ;  /* 0x00005410ff007816 */ /* 0x004fc80000000000 */
[----:B------:R-:W-:-:S04]  /*2b50*/  F2FP.PACK_AB R0, RZ, R0 ;  /* 0x00000000ff00723e */ /* 0x000fc800000000ff */
[----:B------:R-:W-:Y:S01]  /*2b60*/  PRMT R25, R0, 0x7610, R25 ;  /* 0x0000761000197816 */ /* 0x000fe20000000019 */
[----:B------:R-:W-:Y:S05]  /*2b70*/  BRA `(.L_x_4093) ;  /* 0x0000076000007947 */ /* 0x000fea0003800000 */
.L_x_4100:
        /* <DEDUP_REMOVED lines=12> */
.L_x_4107:
        /* <DEDUP_REMOVED lines=21> */
.L_x_4111:
[----:B------:R-:W-:Y:S05]  /*2d90*/  BSYNC B1 ;  /* 0x0000000000017941 */ /* 0x000fea0003800000 */
.L_x_4110:
[----:B------:R-:W-:Y:S01]  /*2da0*/  LEA R3, R0, 0x3b800000, 0x17 ;  /* 0x3b80000000037811 */ /* 0x000fe200078eb8ff */
[----:B------:R-:W-:-:S05]  /*2db0*/  IMAD.SHL.U32 R0, R2, 0x100000, RZ ;  /* 0x0010000002007824 */ /* 0x000fca00078e00ff */
[----:B------:R-:W-:Y:S02]  /*2dc0*/  LOP3.LUT R0, R3, R0, R4, 0xfe, !PT ;  /* 0x0000000003007212 */ /* 0x000fe400078efe04 */
.L_x_4109:
[----:B------:R-:W-:Y:S05]  /*2dd0*/  BSYNC B0 ;  /* 0x0000000000007941 */ /* 0x000fea0003800000 */
.L_x_4108:
[----:B------:R-:W-:-:S04]  /*2de0*/  F2FP.PACK_AB R0, RZ, R0 ;  /* 0x00000000ff00723e */ /* 0x000fc800000000ff */
[----:B------:R-:W-:Y:S01]  /*2df0*/  PRMT R25, R0, 0x7610, R25 ;  /* 0x0000761000197816 */ /* 0x000fe20000000019 */
[----:B------:R-:W-:Y:S05]  /*2e00*/  BRA `(.L_x_4093) ;  /* 0x000004d000007947 */ /* 0x000fea0003800000 */
.L_x_4106:
        /* <DEDUP_REMOVED lines=21> */
.L_x_4115:
[----:B------:R-:W-:Y:S05]  /*2f60*/  BSYNC B1 ;  /* 0x0000000000017941 */ /* 0x000fea0003800000 */
.L_x_4114:
[----:B------:R-:W-:Y:S01]  /*2f70*/  LEA R3, R0, 0x37800000, 0x17 ;  /* 0x3780000000037811 */ /* 0x000fe200078eb8ff */
[----:B------:R-:W-:-:S05]  /*2f80*/  IMAD.SHL.U32 R0, R2, 0x200000, RZ ;  /* 0x0020000002007824 */ /* 0x000fca00078e00ff */
[----:B------:R-:W-:Y:S02]  /*2f90*/  LOP3.LUT R0, R3, R0, R4, 0xfe, !PT ;  /* 0x0000000003007212 */ /* 0x000fe400078efe04 */
.L_x_4113:
[----:B------:R-:W-:Y:S05]  /*2fa0*/  BSYNC B0 ;  /* 0x0000000000007941 */ /* 0x000fea0003800000 */
.L_x_4112:
[----:B------:R-:W-:-:S04]  /*2fb0*/  F2FP.PACK_AB R0, RZ, R0 ;  /* 0x00000000ff00723e */ /* 0x000fc800000000ff */
[----:B------:R-:W-:Y:S01]  /*2fc0*/  PRMT R25, R0, 0x7610, R25 ;  /* 0x0000761000197816 */ /* 0x000fe20000000019 */
[----:B------:R-:W-:Y:S05]  /*2fd0*/  BRA `(.L_x_4093) ;  /* 0x0000030000007947 */ /* 0x000fea0003800000 */
.L_x_4105:
        /* <DEDUP_REMOVED lines=14> */
.L_x_4119:
[----:B------:R-:W-:Y:S05]  /*30c0*/  BSYNC B0 ;  /* 0x0000000000007941 */ /* 0x000fea0003800000 */
.L_x_4118:
[----:B------:R-:W-:-:S04]  /*30d0*/  F2FP.PACK_AB R0, RZ, R0 ;  /* 0x00000000ff00723e */ /* 0x000fc800000000ff */
[----:B------:R-:W-:Y:S01]  /*30e0*/  PRMT R25, R0, 0x7610, R25 ;  /* 0x0000761000197816 */ /* 0x000fe20000000019 */
[----:B------:R-:W-:Y:S05]  /*30f0*/  BRA `(.L_x_4093) ;  /* 0x000001e000007947 */ /* 0x000fea0003800000 */
.L_x_4092:
        /* <DEDUP_REMOVED lines=21> */
.L_x_4117:
[----:B------:R-:W2:Y:S02]  /*3250*/  LDG.E.64 R2, [R2.64] ;  /* 0x0000002402027981 */ /* 0x000ea4000c1e1b00 */
[----:B--2---:R-:W0:Y:S02]  /*3260*/  I2F.U64 R0, R2 ;  /* 0x0000000200007312 */ /* 0x004e240000301000 */
[----:B0-----:R-:W-:-:S04]  /*3270*/  F2FP.PACK_AB R0, RZ, R0 ;  /* 0x00000000ff00723e */ /* 0x001fc800000000ff */
[----:B------:R-:W-:Y:S01]  /*3280*/  PRMT R25, R0, 0x7610, R25 ;  /* 0x0000761000197816 */ /* 0x000fe20000000019 */
[----:B------:R-:W-:Y:S05]  /*3290*/  BRA `(.L_x_4093) ;  /* 0x0000004000007947 */ /* 0x000fea0003800000 */
.L_x_4116:
[----:B------:R-:W2:Y:S02]  /*32a0*/  LDG.E R2, [R2.64] ;  /* 0x0000002402027981 */ /* 0x000ea4000c1e1900 */
[----:B--2---:R-:W0:Y:S02]  /*32b0*/  I2F.U32 R0, R2 ;  /* 0x0000000200007306 */ /* 0x004e240000201000 */
[----:B0-----:R-:W-:-:S04]  /*32c0*/  F2FP.PACK_AB R0, RZ, R0 ;  /* 0x00000000ff00723e */ /* 0x001fc800000000ff */
[----:B------:R-:W-:Y:S02]  /*32d0*/  PRMT R25, R0, 0x7610, R25 ;  /* 0x0000761000197816 */ /* 0x000fe40000000019 */
.L_x_4093:
[----:B------:R-:W-:-:S05]  /*32e0*/  IADD3 R24, R24, 0x80, RZ ;  /* 0x0000008018187810 */ /* 0x000fca0007ffe0ff */
.L_x_4087:
[----:B------:R-:W-:Y:S05]  /*32f0*/  BSYNC B6 ;  /* 0x0000000000067941 */ /* 0x000fea0003800000 */
.L_x_4086:
        /* <DEDUP_REMOVED lines=23> */
.L_x_4125:
[----:B------:R-:W2:Y:S02]  /*3470*/  LDG.E.U8 R2, [R2.64] ;  /* 0x0000002402027981 */ /* 0x000ea4000c1e1100 */
[----:B--2---:R-:W0:Y:S02]  /*3480*/  I2F.U16 R0, R2 ;  /* 0x0000000200007306 */ /* 0x004e240000101000 */
[----:B0-----:R-:W-:-:S04]  /*3490*/  F2FP.PACK_AB R0, RZ, R0 ;  /* 0x00000000ff00723e */ /* 0x001fc800000000ff */
[----:B------:R-:W-:Y:S01]  /*34a0*/  PRMT R23, R0, 0x7610, R23 ;  /* 0x0000761000177816 */ /* 0x000fe20000000017 */
[----:B------:R-:W-:Y:S05]  /*34b0*/  BRA `(.L_x_4121) ;  /* 0x00000ed000007947 */ /* 0x000fea0003800000 */
.L_x_4124:
        /* <DEDUP_REMOVED lines=11> */
.L_x_4128:
[----:B------:R-:W2:Y:S02]  /*3570*/  LDG.E R2, [R2.64] ;  /* 0x0000002402027981 */ /* 0x000ea4000c1e1900 */
[----:B--2---:R-:W0:Y:S02]  /*3580*/  I2F R0, R2 ;  /* 0x0000000200007306 */ /* 0x004e240000201400 */
[----:B0-----:R-:W-:-:S04]  /*3590*/  F2FP.PACK_AB R0, RZ, R0 ;  /* 0x00000000ff00723e */ /* 0x001fc800000000ff */
[----:B------:R-:W-:Y:S01]  /*35a0*/  PRMT R23, R0, 0x7610, R23 ;  /* 0x0000761000177816 */ /* 0x000fe20000000017 */
[----:B------:R-:W-:Y:S05]  /*35b0*/  BRA `(.L_x_4121) ;  /* 0x00000dd000007947 */ /* 0x000fea0003800000 */
.L_x_4127:
[----:B------:R-:W2:Y:S02]  /*35c0*/  LDG.E.U16 R2, [R2.64] ;  /* 0x0000002402027981 */ /* 0x000ea4000c1e1500 */
[----:B--2---:R-:W0:Y:S02]  /*35d0*/  I2F.S16 R0, R2 ;  /* 0x0000000200007306 */ /* 0x004e240000101400 */
[----:B0-----:R-:W-:-:S04]  /*35e0*/  F2FP.PACK_AB R0, RZ, R0 ;  /* 0x00000000ff00723e */ /* 0x001fc800000000ff */
[----:B------:R-:W-:Y:S01]  /*35f0*/  PRMT R23, R0, 0x7610, R23 ;  /* 0x0000761000177816 */ /* 0x000fe20000000017 */
[----:B------:R-:W-:Y:S05]  /*3600*/  BRA `(.L_x_4121) ;  /* 0x00000d8000007947 */ /* 0x000fea0003800000 */
.L_x_4123:
        /* <DEDUP_REMOVED lines=9> */
.L_x_4130:
[----:B------:R0:W5:Y:S01]  /*36a0*/  LDG.E.U16 R23, [R2.64] ;  /* 0x0000002402177981 */ /* 0x000162000c1e1500 */
[----:B------:R-:W-:Y:S05]  /*36b0*/  BRA `(.L_x_4121) ;  /* 0x00000cd000007947 */ /* 0x000fea0003800000 */
.L_x_4129:
        /* <DEDUP_REMOVED lines=9> */
.L_x_4132:
[----:B------:R0:W5:Y:S01]  /*3750*/  LDG.E.U16 R23, [R2.64] ;  /* 0x0000002402177981 */ /* 0x000162000c1e1500 */
[----:B------:R-:W-:Y:S05]  /*3760*/  BRA `(.L_x_4121) ;  /* 0x00000c2000007947 */ /* 0x000fea0003800000 */
.L_x_4131:
[----:B------:R-:W2:Y:S02]  /*3770*/  LDG.E.64 R2, [R2.64] ;  /* 0x0000002402027981 */ /* 0x000ea4000c1e1b00 */
[----:B--2---:R-:W0:Y:S01]  /*3780*/  F2F.F32.F64 R0, R2 ;  /* 0x0000000200007310 */ /* 0x004e220000301000 */
[----:B------:R-:W0:-:S14]  /*3790*/  DSETP.GEU.AND P0, PT, |R2|, c[0x2][0x0], PT ;  /* 0x008000000200762a */ /* 0x000e1c0003f0e200 */
[----:B0-----:R-:W-:-:S05]  /*37a0*/  @!P0 FMUL R0, R0, 1.175494350822287508e-38 ;  /* 0x0080000000008820 */ /* 0x001fca0000400000 */
[----:B------:R-:W-:-:S04]  /*37b0*/  F2FP.PACK_AB R0, RZ, R0 ;  /* 0x00000000ff00723e */ /* 0x000fc800000000ff */
[----:B------:R-:W-:Y:S01]  /*37c0*/  PRMT R23, R0, 0x7610, R23 ;  /* 0x0000761000177816 */ /* 0x000fe20000000017 */
[----:B------:R-:W-:Y:S05]  /*37d0*/  BRA `(.L_x_4121) ;  /* 0x00000bb000007947 */ /* 0x000fea0003800000 */
.L_x_4122:
        /* <DEDUP_REMOVED lines=14> */
.L_x_4135:
[----:B------:R-:W2:Y:S02]  /*38c0*/  LDG.E.64 R2, [R2.64] ;  /* 0x0000002402027981 */ /* 0x000ea4000c1e1b00 */
[----:B--2---:R-:W0:Y:S01]  /*38d0*/  F2F.F32.F64 R0, R2 ;  /* 0x0000000200007310 */ /* 0x004e220000301000 */
[----:B------:R-:W0:-:S14]  /*38e0*/  DSETP.GEU.AND P0, PT, |R2|, c[0x2][0x0], PT ;  /* 0x008000000200762a */ /* 0x000e1c0003f0e200 */
[----:B0-----:R-:W-:-:S05]  /*38f0*/  @!P0 FMUL R0, R0, 1.175494350822287508e-38 ;  /* 0x0080000000008820 */ /* 0x001fca0000400000 */
[----:B------:R-:W-:-:S04]  /*3900*/  F2FP.PACK_AB R0, RZ, R0 ;  /* 0x00000000ff00723e */ /* 0x000fc800000000ff */
[----:B------:R-:W-:Y:S01]  /*3910*/  PRMT R23, R0, 0x7610, R23 ;  /* 0x0000761000177816 */ /* 0x000fe20000000017 */
[----:B------:R-:W-:Y:S05]  /*3920*/  BRA `(.L_x_4121) ;  /* 0x00000a6000007947 */ /* 0x000fea0003800000 */
.L_x_4134:
        /* <DEDUP_REMOVED lines=28> */
.L_x_4137:
        /* <DEDUP_REMOVED lines=15> */
.L_x_4136:
[----:B------:R-:W2:Y:S02]  /*3be0*/  LDG.E.U16 R0, [R2.64] ;  /* 0x0000002402007981 */ /* 0x000ea4000c1e1500 */
[----:B--2---:R-:W-:-:S04]  /*3bf0*/  PRMT R0, RZ, 0x5410, R0 ;  /* 0x00005410ff007816 */ /* 0x004fc80000000000 */
[----:B------:R-:W-:-:S04]  /*3c00*/  F2FP.PACK_AB R0, RZ, R0 ;  /* 0x00000000ff00723e */ /* 0x000fc800000000ff */
[----:B------:R-:W-:Y:S01]  /*3c10*/  PRMT R23, R0, 0x7610, R23 ;  /* 0x0000761000177816 */ /* 0x000fe20000000017 */
[----:B------:R-:W-:Y:S05]  /*3c20*/  BRA `(.L_x_4121) ;  /* 0x0000076000007947 */ /* 0x000fea0003800000 */
.L_x_4133:
        /* <DEDUP_REMOVED lines=12> */
.L_x_4140:
        /* <DEDUP_REMOVED lines=21> */
.L_x_4144:
[----:B------:R-:W-:Y:S05]  /*3e40*/  BSYNC B1 ;  /* 0x0000000000017941 */ /* 0x000fea0003800000 */
.L_x_4143:
[----:B------:R-:W-:Y:S01]  /*3e50*/  LEA R3, R0, 0x3b800000, 0x17 ;  /* 0x3b80000000037811 */ /* 0x000fe200078eb8ff */
[----:B------:R-:W-:-:S05]  /*3e60*/  IMAD.SHL.U32 R0, R2, 0x100000, RZ ;  /* 0x0010000002007824 */ /* 0x000fca00078e00ff */
[----:B------:R-:W-:Y:S02]  /*3e70*/  LOP3.LUT R0, R3, R0, R4, 0xfe, !PT ;  /* 0x0000000003007212 */ /* 0x000fe400078efe04 */
.L_x_4142:
[----:B------:R-:W-:Y:S05]  /*3e80*/  BSYNC B0 ;  /* 0x0000000000007941 */ /* 0x000fea0003800000 */
.L_x_4141:
[----:B------:R-:W-:-:S04]  /*3e90*/  F2FP.PACK_AB R0, RZ, R0 ;  /* 0x00000000ff00723e */ /* 0x000fc800000000ff */
[----:B------:R-:W-:Y:S01]  /*3ea0*/  PRMT R23, R0, 0x7610, R23 ;  /* 0x0000761000177816 */ /* 0x000fe20000000017 */
[----:B------:R-:W-:Y:S05]  /*3eb0*/  BRA `(.L_x_4121) ;  /* 0x000004d000007947 */ /* 0x000fea0003800000 */
.L_x_4139:
        /* <DEDUP_REMOVED lines=21> */
.L_x_4148:
[----:B------:R-:W-:Y:S05]  /*4010*/  BSYNC B1 ;  /* 0x0000000000017941 */ /* 0x000fea0003800000 */
.L_x_4147:
[----:B------:R-:W-:Y:S01]  /*4020*/  LEA R3, R0, 0x37800000, 0x17 ;  /* 0x3780000000037811 */ /* 0x000fe200078eb8ff */
[----:B------:R-:W-:-:S05]  /*4030*/  IMAD.SHL.U32 R0, R2, 0x200000, RZ ;  /* 0x0020000002007824 */ /* 0x000fca00078e00ff */
[----:B------:R-:W-:Y:S02]  /*4040*/  LOP3.LUT R0, R3, R0, R4, 0xfe, !PT ;  /* 0x0000000003007212 */ /* 0x000fe400078efe04 */
.L_x_4146:
[----:B------:R-:W-:Y:S05]  /*4050*/  BSYNC B0 ;  /* 0x0000000000007941 */ /* 0x000fea0003800000 */
.L_x_4145:
[----:B------:R-:W-:-:S04]  /*4060*/  F2FP.PACK_AB R0, RZ, R0 ;  /* 0x00000000ff00723e */ /* 0x000fc800000000ff */
[----:B------:R-:W-:Y:S01]  /*4070*/  PRMT R23, R0, 0x7610, R23 ;  /* 0x0000761000177816 */ /* 0x000fe20000000017 */
[----:B------:R-:W-:Y:S05]  /*4080*/  BRA `(.L_x_4121) ;  /* 0x0000030000007947 */ /* 0x000fea0003800000 */
.L_x_4138:
        /* <DEDUP_REMOVED lines=14> */
.L_x_4152:
[----:B------:R-:W-:Y:S05]  /*4170*/  BSYNC B0 ;  /* 0x0000000000007941 */ /* 0x000fea0003800000 */
.L_x_4151:
[----:B------:R-:W-:-:S04]  /*4180*/  F2FP.PACK_AB R0, RZ, R0 ;  /* 0x00000000ff00723e */ /* 0x000fc800000000ff */
[----:B------:R-:W-:Y:S01]  /*4190*/  PRMT R23, R0, 0x7610, R23 ;  /* 0x0000761000177816 */ /* 0x000fe20000000017 */
[----:B------:R-:W-:Y:S05]  /*41a0*/  BRA `(.L_x_4121) ;  /* 0x000001e000007947 */ /* 0x000fea0003800000 */
.L_x_4126:
        /* <DEDUP_REMOVED lines=21> */
.L_x_4150:
[----:B------:R-:W2:Y:S02]  /*4300*/  LDG.E.64 R2, [R2.64] ;  /* 0x0000002402027981 */ /* 0x000ea4000c1e1b00 */
[----:B--2---:R-:W0:Y:S02]  /*4310*/  I2F.U64 R0, R2 ;  /* 0x0000000200007312 */ /* 0x004e240000301000 */
[----:B0-----:R-:W-:-:S04]  /*4320*/  F2FP.PACK_AB R0, RZ, R0 ;  /* 0x00000000ff00723e */ /* 0x001fc800000000ff */
[----:B------:R-:W-:Y:S01]  /*4330*/  PRMT R23, R0, 0x7610, R23 ;  /* 0x0000761000177816 */ /* 0x000fe20000000017 */
[----:B------:R-:W-:Y:S05]  /*4340*/  BRA `(.L_x_4121) ;  /* 0x0000004000007947 */ /* 0x000fea0003800000 */
.L_x_4149:
[----:B------:R-:W2:Y:S02]  /*4350*/  LDG.E R2, [R2.64] ;  /* 0x0000002402027981 */ /* 0x000ea4000c1e1900 */
[----:B--2---:R-:W0:Y:S02]  /*4360*/  I2F.U32 R0, R2 ;  /* 0x0000000200007306 */ /* 0x004e240000201000 */
[----:B0-----:R-:W-:-:S04]  /*4370*/  F2FP.PACK_AB R0, RZ, R0 ;  /* 0x00000000ff00723e */ /* 0x001fc800000000ff */
[----:B------:R-:W-:Y:S02]  /*4380*/  PRMT R23, R0, 0x7610, R23 ;  /* 0x0000761000177816 */ /* 0x000fe40000000017 */
.L_x_4121:
[----:B------:R-:W-:Y:S05]  /*4390*/  BSYNC B6 ;  /* 0x0000000000067941 */ /* 0x000fea0003800000 */
.L_x_4120:
[----:B------:R-:W1:Y:S01]  /*43a0*/  S2R R19, SR_TID.X ;  /* 0x0000000000137919 */ /* 0x000e620000002100 */
[----:B------:R-:W-:Y:S01]  /*43b0*/  BSSY B6, `(.L_x_4153) ;  /* 0x0000133000067945 */ /* 0x000fe20003800000 */
[C---:B-1----:R-:W-:Y:S02]  /*43c0*/  IADD3 R24, R19.reuse, 0x80, RZ ;  /* 0x0000008013187810 */ /* 0x042fe40007ffe0ff */
[C---:B------:R-:W-:Y:S02]  /*43d0*/  IADD3 R0, R19.reuse, 0x100, RZ ;  /* 0x0000010013007810 */ /* 0x040fe40007ffe0ff */
[C---:B0-----:R-:W-:Y:S02]  /*43e0*/  IADD3 R2, R19.reuse, 0x180, RZ ;  /* 0x0000018013027810 */ /* 0x041fe40007ffe0ff */
[-C--:B------:R-:W-:Y:S02]  /*43f0*/  ISETP.GE.AND P3, PT, R19, R17.reuse, PT ;  /* 0x000000111300720c */ /* 0x080fe40003f66270 */
[----:B------:R-:W-:-:S02]  /*4400*/  ISETP.GE.AND P0, PT, R24, R17, PT ;  /* 0x000000111800720c */ /* 0x000fc40003f06270 */
[-C--:B------:R-:W-:Y:S02]  /*4410*/  ISETP.GE.AND P1, PT, R0, R17.reuse, PT ;  /* 0x000000110000720c */ /* 0x080fe40003f26270 */
[----:B------:R-:W-:-:S07]  /*4420*/  ISETP.GE.AND P2, PT, R2, R17, PT ;  /* 0x000000110200720c */ /* 0x000fce0003f46270 */
[----:B-----5:R-:W-:Y:S02]  /*4430*/  @!P3 HADD2.F32 R22, -RZ, R22.H0_H0 ;  /* 0x20000016ff16b230 */ /* 0x020fe40000004100 */
[----:B------:R-:W-:Y:S02]  /*4440*/  @!P0 HADD2.F32 R2, -RZ, R18.H0_H0 ;  /* 0x20000012ff028230 */ /* 0x000fe40000004100 */
[----:B------:R-:W-:Y:S01]  /*4450*/  @!P1 HADD2.F32 R6, -RZ, R25.H0_H0 ;  /* 0x20000019ff069230 */ /* 0x000fe20000004100 */
[----:B------:R-:W-:Y:S01]  /*4460*/  @!P3 FMUL.FTZ R0, R22, R22 ;  /* 0x000000161600b220 */ /* 0x000fe20000410000 */
[----:B------:R-:W-:Y:S01]  /*4470*/  @!P2 HADD2.F32 R23, -RZ, R23.H0_H0 ;  /* 0x20000017ff17a230 */ /* 0x000fe20000004100 */
[----:B------:R-:W-:Y:S01]  /*4480*/  @!P0 FMUL.FTZ R3, R2, R2 ;  /* 0x0000000202038220 */ /* 0x000fe20000410000 */
[----:B------:R-:W0:Y:S01]  /*4490*/  LDC.U8 R18, c[0x0][0x18c] ;  /* 0x00006300ff127b82 */ /* 0x000e220000000000 */
[----:B------:R-:W-:Y:S01]  /*44a0*/  @!P1 FMUL.FTZ R5, R6, R6 ;  /* 0x0000000606059220 */ /* 0x000fe20000410000 */
[----:B------:R-:W-:Y:S01]  /*44b0*/  @!P3 F2FP.PACK_AB R0, RZ, R0 ;  /* 0x00000000ff00b23e */ /* 0x000fe200000000ff */
[----:B------:R-:W-:Y:S01]  /*44c0*/  @!P2 FMUL.FTZ R8, R23, R23 ;  /* 0x000000171708a220 */ /* 0x000fe20000410000 */
[----:B------:R-:W-:-:S02]  /*44d0*/  @!P0 F2FP.PACK_AB R4, RZ, R3 ;  /* 0x00000003ff04823e */ /* 0x000fc400000000ff */
[----:B------:R-:W-:Y:S01]  /*44e0*/  @!P1 F2FP.PACK_AB R7, RZ, R5 ;  /* 0x00000005ff07923e */ /* 0x000fe200000000ff */
[----:B------:R-:W-:Y:S01]  /*44f0*/  @!P3 HADD2.F32 R3, -RZ, R0.H0_H0 ;  /* 0x20000000ff03b230 */ /* 0x000fe20000004100 */
[----:B------:R-:W-:Y:S01]  /*4500*/  @!P2 F2FP.PACK_AB R8, RZ, R8 ;  /* 0x00000008ff08a23e */ /* 0x000fe200000000ff */
[----:B------:R-:W-:Y:S02]  /*4510*/  @!P0 HADD2.F32 R5, -RZ, R4.H0_H0 ;  /* 0x20000004ff058230 */ /* 0x000fe40000004100 */
[----:B------:R-:W-:Y:S01]  /*4520*/  @!P1 HADD2.F32 R7, -RZ, R7.H0_H0 ;  /* 0x20000007ff079230 */ /* 0x000fe20000004100 */
[----:B------:R-:W-:Y:S01]  /*4530*/  @!P3 FMUL.FTZ R3, R22, R3 ;  /* 0x000000031603b220 */ /* 0x000fe20000410000 */
[----:B------:R-:W-:Y:S01]  /*4540*/  @!P2 HADD2.F32 R8, -RZ, R8.H0_H0 ;  /* 0x20000008ff08a230 */ /* 0x000fe20000004100 */
[----:B------:R-:W-:Y:S02]  /*4550*/  @!P0 FMUL.FTZ R25, R2, R5 ;  /* 0x0000000502198220 */ /* 0x000fe40000410000 */
[----:B------:R-:W-:Y:S01]  /*4560*/  @!P1 FMUL.FTZ R22, R6, R7 ;  /* 0x0000000706169220 */ /* 0x000fe20000410000 */
[----:B------:R-:W-:Y:S01]  /*4570*/  @!P3 F2FP.PACK_AB R4, RZ, R3 ;  /* 0x00000003ff04b23e */ /* 0x000fe200000000ff */
[----:B------:R-:W-:Y:S01]  /*4580*/  @!P2 FMUL.FTZ R23, R23, R8 ;  /* 0x000000081717a220 */ /* 0x000fe20000410000 */
[----:B------:R-:W-:-:S02]  /*4590*/  @!P0 F2FP.PACK_AB R25, RZ, R25 ;  /* 0x00000019ff19823e */ /* 0x000fc400000000ff */
[----:B------:R-:W-:Y:S02]  /*45a0*/  @!P1 F2FP.PACK_AB R22, RZ, R22 ;  /* 0x00000016ff16923e */ /* 0x000fe400000000ff */
[----:B------:R-:W-:Y:S01]  /*45b0*/  @!P2 F2FP.PACK_AB R23, RZ, R23 ;  /* 0x00000017ff17a23e */ /* 0x000fe200000000ff */
        /* <DEDUP_REMOVED lines=21> */
.L_x_4158:
[----:B------:R-:W-:Y:S01]  /*4710*/  HADD2.F32 R5, -RZ, R4.H0_H0 ;  /* 0x20000004ff057230 */ /* 0x000fe20000004100 */
[----:B------:R-:W-:-:S05]  /*4720*/  IMAD.MOV.U32 R19, RZ, RZ, R24 ;  /* 0x000000ffff137224 */ /* 0x000fca00078e0018 */
[----:B------:R-:W0:Y:S02]  /*4730*/  F2I.S64.TRUNC R4, R5 ;  /* 0x0000000500047311 */ /* 0x000e24000020d900 */
[----:B0-----:R0:W-:Y:S01]  /*4740*/  STG.E.U8 [R2.64], R4 ;  /* 0x0000000402007986 */ /* 0x0011e2000c101124 */
[----:B------:R-:W-:Y:S05]  /*4750*/  BRA `(.L_x_4154) ;  /* 0x00000f8000007947 */ /* 0x000fea0003800000 */
.L_x_4157:
        /* <DEDUP_REMOVED lines=11> */
.L_x_4161:
[----:B------:R-:W-:Y:S01]  /*4810*/  HADD2.F32 R4, -RZ, R4.H0_H0 ;  /* 0x20000004ff047230 */ /* 0x000fe20000004100 */
[----:B------:R-:W-:-:S03]  /*4820*/  IMAD.MOV.U32 R19, RZ, RZ, R24 ;  /* 0x000000ffff137224 */ /* 0x000fc600078e0018 */
[----:B------:R-:W0:Y:S02]  /*4830*/  F2I.FTZ.TRUNC.NTZ R5, R4 ;  /* 0x0000000400057305 */ /* 0x000e24000021f100 */
[----:B0-----:R0:W-:Y:S01]  /*4840*/  STG.E [R2.64], R5 ;  /* 0x0000000502007986 */ /* 0x0011e2000c101924 */
[----:B------:R-:W-:Y:S05]  /*4850*/  BRA `(.L_x_4154) ;  /* 0x00000e8000007947 */ /* 0x000fea0003800000 */
.L_x_4160:
[----:B------:R-:W-:Y:S01]  /*4860*/  HADD2.F32 R4, -RZ, R4.H0_H0 ;  /* 0x20000004ff047230 */ /* 0x000fe20000004100 */
[----:B------:R-:W-:-:S03]  /*4870*/  IMAD.MOV.U32 R19, RZ, RZ, R24 ;  /* 0x000000ffff137224 */ /* 0x000fc600078e0018 */
[----:B------:R-:W0:Y:S02]  /*4880*/  F2I.FTZ.TRUNC.NTZ R5, R4 ;  /* 0x0000000400057305 */ /* 0x000e24000021f100 */
[----:B0-----:R0:W-:Y:S01]  /*4890*/  STG.E.U16 [R2.64], R5 ;  /* 0x0000000502007986 */ /* 0x0011e2000c101524 */
[----:B------:R-:W-:Y:S05]  /*48a0*/  BRA `(.L_x_4154) ;  /* 0x00000e3000007947 */ /* 0x000fea0003800000 */
.L_x_4156:
        /* <DEDUP_REMOVED lines=10> */
.L_x_4163:
[----:B------:R0:W-:Y:S01]  /*4950*/  STG.E.U16 [R2.64], R4 ;  /* 0x0000000402007986 */ /* 0x0001e2000c101524 */
[----:B------:R-:W-:Y:S01]  /*4960*/  IMAD.MOV.U32 R19, RZ, RZ, R24 ;  /* 0x000000ffff137224 */ /* 0x000fe200078e0018 */
[----:B------:R-:W-:Y:S05]  /*4970*/  BRA `(.L_x_4154) ;  /* 0x00000d6000007947 */ /* 0x000fea0003800000 */
.L_x_4162:
        /* <DEDUP_REMOVED lines=11> */
.L_x_4165:
[----:B------:R-:W-:Y:S01]  /*4a30*/  HADD2.F32 R0, -RZ, R4.H0_H0 ;  /* 0x20000004ff007230 */ /* 0x000fe20000004100 */
[----:B------:R-:W-:-:S04]  /*4a40*/  IMAD.MOV.U32 R19, RZ, RZ, R24 ;  /* 0x000000ffff137224 */ /* 0x000fc800078e0018 */
[----:B------:R-:W-:-:S04]  /*4a50*/  F2FP.PACK_AB R0, RZ, R0 ;  /* 0x00000000ff00723e */ /* 0x000fc800000000ff */
[----:B------:R-:W-:-:S05]  /*4a60*/  PRMT R0, R0, 0x5410, RZ ;  /* 0x0000541000007816 */ /* 0x000fca00000000ff */
[----:B------:R0:W-:Y:S01]  /*4a70*/  STG.E [R2.64], R0 ;  /* 0x0000000002007986 */ /* 0x0001e2000c101924 */
[----:B------:R-:W-:Y:S05]  /*4a80*/  BRA `(.L_x_4154) ;  /* 0x00000c5000007947 */ /* 0x000fea0003800000 */
.L_x_4164:
[----:B------:R-:W-:Y:S01]  /*4a90*/  HADD2.F32 R4, -RZ, R4.H0_H0 ;  /* 0x20000004ff047230 */ /* 0x000fe20000004100 */
[----:B------:R-:W-:-:S04]  /*4aa0*/  IMAD.MOV.U32 R19, RZ, RZ, R24 ;  /* 0x000000ffff137224 */ /* 0x000fc800078e0018 */
[----:B------:R-:W-:-:S06]  /*4ab0*/  FMUL.FTZ R4, R4, 1 ;  /* 0x3f80000004047820 */ /* 0x000fcc0000410000 */
[----:B------:R-:W0:Y:S02]  /*4ac0*/  F2F.F64.F32 R4, R4 ;  /* 0x0000000400047310 */ /* 0x000e240000201800 */
[----:B0-----:R0:W-:Y:S01]  /*4ad0*/  STG.E.64 [R2.64], R4 ;  /* 0x0000000402007986 */ /* 0x0011e2000c101b24 */
[----:B------:R-:W-:Y:S05]  /*4ae0*/  BRA `(.L_x_4154) ;  /* 0x00000bf000007947 */ /* 0x000fea0003800000 */
.L_x_4155:
        /* <DEDUP_REMOVED lines=14> */
.L_x_4168:
[----:B------:R-:W-:Y:S01]  /*4bd0*/  HADD2.F32 R4, -RZ, R4.H0_H0 ;  /* 0x20000004ff047230 */ /* 0x000fe20000004100 */
[----:B------:R-:W-:Y:S01]  /*4be0*/  CS2R R6, SRZ ;  /* 0x0000000000067805 */ /* 0x000fe2000001ff00 */
[----:B------:R-:W-:-:S03]  /*4bf0*/  IMAD.MOV.U32 R19, RZ, RZ, R24 ;  /* 0x000000ffff137224 */ /* 0x000fc600078e0018 */
[----:B------:R-:W-:-:S06]  /*4c00*/  FMUL.FTZ R4, R4, 1 ;  /* 0x3f80000004047820 */ /* 0x000fcc0000410000 */
[----:B------:R-:W0:Y:S02]  /*4c10*/  F2F.F64.F32 R4, R4 ;  /* 0x0000000400047310 */ /* 0x000e240000201800 */
[----:B0-----:R0:W-:Y:S01]  /*4c20*/  STG.E.128 [R2.64], R4 ;  /* 0x0000000402007986 */ /* 0x0011e2000c101d24 */
[----:B------:R-:W-:Y:S05]  /*4c30*/  BRA `(.L_x_4154) ;  /* 0x00000aa000007947 */ /* 0x000fea0003800000 */
.L_x_4167:
        /* <DEDUP_REMOVED lines=21> */
.L_x_4172:
[----:B------:R-:W-:Y:S05]  /*4d90*/  BSYNC B0 ;  /* 0x0000000000007941 */ /* 0x000fea0003800000 */
.L_x_4171:
[----:B------:R-:W-:Y:S01]  /*4da0*/  LOP3.LUT R5, R0, R5, RZ, 0xfc, !PT ;  /* 0x0000000500057212 */ /* 0x000fe200078efcff */
[----:B------:R-:W-:-:S04]  /*4db0*/  IMAD.MOV.U32 R19, RZ, RZ, R24 ;  /* 0x000000ffff137224 */ /* 0x000fc800078e0018 */
[----:B------:R0:W-:Y:S01]  /*4dc0*/  STG.E.U8 [R2.64], R5 ;  /* 0x0000000502007986 */ /* 0x0001e2000c101124 */
[----:B------:R-:W-:Y:S05]  /*4dd0*/  BRA `(.L_x_4154) ;  /* 0x0000090000007947 */ /* 0x000fea0003800000 */
.L_x_4170:
        /* <DEDUP_REMOVED lines=13> */
.L_x_4174:
[----:B------:R-:W-:Y:S01]  /*4eb0*/  IMAD.MOV.U32 R0, RZ, RZ, 0x7f ;  /* 0x0000007fff007424 */ /* 0x000fe200078e00ff */
[----:B------:R-:W-:-:S04]  /*4ec0*/  ISETP.GT.U32.AND P0, PT, R4, 0x7f800000, PT ;  /* 0x7f8000000400780c */ /* 0x000fc80003f04070 */
[----:B------:R-:W-:-:S04]  /*4ed0*/  SEL R0, R0, 0x7c, P0 ;  /* 0x0000007c00007807 */ /* 0x000fc80000000000 */
.L_x_4175:
[----:B------:R-:W-:Y:S05]  /*4ee0*/  BSYNC B0 ;  /* 0x0000000000007941 */ /* 0x000fea0003800000 */
.L_x_4173:
[----:B------:R-:W-:Y:S01]  /*4ef0*/  LOP3.LUT R4, R5, 0x80000000, RZ, 0xc0, !PT ;  /* 0x8000000005047812 */ /* 0x000fe200078ec0ff */
[----:B------:R-:W-:-:S03]  /*4f00*/  IMAD.MOV.U32 R19, RZ, RZ, R24 ;  /* 0x000000ffff137224 */ /* 0x000fc600078e0018 */
[----:B------:R-:W-:-:S04]  /*4f10*/  SHF.R.U32.HI R5, RZ, 0x18, R4 ;  /* 0x00000018ff057819 */ /* 0x000fc80000011604 */
[----:B------:R-:W-:-:S05]  /*4f20*/  LOP3.LUT R5, R0, R5, RZ, 0xfc, !PT ;  /* 0x0000000500057212 */ /* 0x000fca00078efcff */
[----:B------:R0:W-:Y:S01]  /*4f30*/  STG.E.U8 [R2.64], R5 ;  /* 0x0000000502007986 */ /* 0x0001e2000c101124 */
[----:B------:R-:W-:Y:S05]  /*4f40*/  BRA `(.L_x_4154) ;  /* 0x0000079000007947 */ /* 0x000fea0003800000 */
.L_x_4169:
[----:B------:R-:W-:Y:S01]  /*4f50*/  HADD2.F32 R0, -RZ, R4.H0_H0 ;  /* 0x20000004ff007230 */ /* 0x000fe20000004100 */
[----:B------:R-:W-:-:S04]  /*4f60*/  IMAD.MOV.U32 R19, RZ, RZ, R24 ;  /* 0x000000ffff137224 */ /* 0x000fc800078e0018 */
[----:B------:R-:W-:-:S05]  /*4f70*/  F2FP.BF16.PACK_AB R0, RZ, R0 ;  /* 0x00000000ff00723e */ /* 0x000fca00000010ff */
[----:B------:R0:W-:Y:S01]  /*4f80*/  STG.E.U16 [R2.64], R0 ;  /* 0x0000000002007986 */ /* 0x0001e2000c101524 */
[----:B------:R-:W-:Y:S05]  /*4f90*/  BRA `(.L_x_4154) ;  /* 0x0000074000007947 */ /* 0x000fea0003800000 */
.L_x_4166:
        /* <DEDUP_REMOVED lines=13> */
.L_x_4178:
        /* <DEDUP_REMOVED lines=17> */
.L_x_4181:
[----:B------:R-:W-:-:S04]  /*5180*/  LOP3.LUT R0, R7, 0x80000000, RZ, 0xc0, !PT ;  /* 0x8000000007007812 */ /* 0x000fc800078ec0ff */
[----:B------:R-:W-:-:S04]  /*5190*/  SHF.R.U32.HI R5, RZ, 0x18, R0 ;  /* 0x00000018ff057819 */ /* 0x000fc80000011600 */
[----:B------:R-:W-:-:S04]  /*51a0*/  LOP3.LUT R4, R4, R5, RZ, 0xfc, !PT ;  /* 0x0000000504047212 */ /* 0x000fc800078efcff */
[----:B------:R-:W-:Y:S02]  /*51b0*/  PRMT R0, R4, 0x7610, R0 ;  /* 0x0000761004007816 */ /* 0x000fe40000000000 */
.L_x_4180:
[----:B------:R-:W-:Y:S05]  /*51c0*/  BSYNC B0 ;  /* 0x0000000000007941 */ /* 0x000fea0003800000 */
.L_x_4179:
[----:B------:R0:W-:Y:S01]  /*51d0*/  STG.E.U8 [R2.64], R0 ;  /* 0x0000000002007986 */ /* 0x0001e2000c101124 */
[----:B------:R-:W-:Y:S01]  /*51e0*/  IMAD.MOV.U32 R19, RZ, RZ, R24 ;  /* 0x000000ffff137224 */ /* 0x000fe200078e0018 */
[----:B------:R-:W-:Y:S05]  /*51f0*/  BRA `(.L_x_4154) ;  /* 0x000004e000007947 */ /* 0x000fea0003800000 */
.L_x_4177:
        /* <DEDUP_REMOVED lines=17> */
.L_x_4184:
[----:B------:R-:W-:-:S04]  /*5310*/  LOP3.LUT R0, R7, 0x80000000, RZ, 0xc0, !PT ;  /* 0x8000000007007812 */ /* 0x000fc800078ec0ff */
[----:B------:R-:W-:-:S04]  /*5320*/  SHF.R.U32.HI R5, RZ, 0x18, R0 ;  /* 0x00000018ff057819 */ /* 0x000fc80000011600 */
[----:B------:R-:W-:-:S04]  /*5330*/  LOP3.LUT R4, R4, R5, RZ, 0xfc, !PT ;  /* 0x0000000504047212 */ /* 0x000fc800078efcff */
[----:B------:R-:W-:Y:S02]  /*5340*/  PRMT R0, R4, 0x7610, R0 ;  /* 0x0000761004007816 */ /* 0x000fe40000000000 */
.L_x_4183:
[----:B------:R-:W-:Y:S05]  /*5350*/  BSYNC B0 ;  /* 0x0000000000007941 */ /* 0x000fea0003800000 */
.L_x_4182:
[----:B------:R0:W-:Y:S01]  /*5360*/  STG.E.U8 [R2.64], R0 ;  /* 0x0000000002007986 */ /* 0x0001e2000c101124 */
[----:B------:R-:W-:Y:S01]  /*5370*/  IMAD.MOV.U32 R19, RZ, RZ, R24 ;  /* 0x000000ffff137224 */ /* 0x000fe200078e0018 */
[----:B------:R-:W-:Y:S05]  /*5380*/  BRA `(.L_x_4154) ;  /* 0x0000035000007947 */ /* 0x000fea0003800000 */
.L_x_4176:
        /* <DEDUP_REMOVED lines=23> */
.L_x_4159:
        /* <DEDUP_REMOVED lines=21> */
.L_x_4186:
[----:B------:R-:W-:Y:S01]  /*5650*/  HADD2.F32 R4, -RZ, R4.H0_H0 ;  /* 0x20000004ff047230 */ /* 0x000fe20000004100 */
[----:B------:R-:W-:-:S05]  /*5660*/  IMAD.MOV.U32 R19, RZ, RZ, R24 ;  /* 0x000000ffff137224 */ /* 0x000fca00078e0018 */
[----:B------:R-:W0:Y:S02]  /*5670*/  F2I.U64.TRUNC R4, R4 ;  /* 0x0000000400047311 */ /* 0x000e24000020d800 */
[----:B0-----:R0:W-:Y:S01]  /*5680*/  STG.E.64 [R2.64], R4 ;  /* 0x0000000402007986 */ /* 0x0011e2000c101b24 */
[----:B------:R-:W-:Y:S05]  /*5690*/  BRA `(.L_x_4154) ;  /* 0x0000004000007947 */ /* 0x000fea0003800000 */
.L_x_4185:
[----:B------:R-:W-:Y:S01]  /*56a0*/  HADD2.F32 R4, -RZ, R4.H0_H0 ;  /* 0x20000004ff047230 */ /* 0x000fe20000004100 */
[----:B------:R-:W-:-:S03]  /*56b0*/  IMAD.MOV.U32 R19, RZ, RZ, R24 ;  /* 0x000000ffff137224 */ /* 0x000fc600078e0018 */
[----:B------:R-:W0:Y:S02]  /*56c0*/  F2I.FTZ.U32.TRUNC.NTZ R5, R4 ;  /* 0x0000000400057305 */ /* 0x000e24000021f000 */
[----:B0-----:R0:W-:Y:S02]  /*56d0*/  STG.E [R2.64], R5 ;  /* 0x0000000502007986 */ /* 0x0011e4000c101924 */
.L_x_4154:
[----:B0-----:R-:W-:Y:S05]  /*56e0*/  BSYNC B6 ;  /* 0x0000000000067941 */ /* 0x001fea0003800000 */
.L_x_4153:
        /* <DEDUP_REMOVED lines=23> */
.L_x_4192:
[----:B------:R-:W-:-:S06]  /*5860*/  HADD2.F32 R5, -RZ, R25.H0_H0 ;  /* 0x20000019ff057230 */ /* 0x000fcc0000004100 */
[----:B------:R-:W0:Y:S02]  /*5870*/  F2I.S64.TRUNC R4, R5 ;  /* 0x0000000500047311 */ /* 0x000e24000020d900 */
[----:B0-----:R0:W-:Y:S01]  /*5880*/  STG.E.U8 [R2.64], R4 ;  /* 0x0000000402007986 */ /* 0x0011e2000c101124 */
[----:B------:R-:W-:Y:S05]  /*5890*/  BRA `(.L_x_4194) ;  /* 0x00000e4000007947 */ /* 0x000fea0003800000 */
.L_x_4191:
        /* <DEDUP_REMOVED lines=10> */
.L_x_4196:
[----:B------:R-:W-:-:S06]  /*5940*/  HADD2.F32 R25, -RZ, R25.H0_H0 ;  /* 0x20000019ff197230 */ /* 0x000fcc0000004100 */
[----:B------:R-:W0:Y:S02]  /*5950*/  F2I.FTZ.TRUNC.NTZ R25, R25 ;  /* 0x0000001900197305 */ /* 0x000e24000021f100 */
[----:B0-----:R0:W-:Y:S01]  /*5960*/  STG.E [R2.64], R25 ;  /* 0x0000001902007986 */ /* 0x0011e2000c101924 */
[----:B------:R-:W-:Y:S05]  /*5970*/  BRA `(.L_x_4194) ;  /* 0x00000d6000007947 */ /* 0x000fea0003800000 */
.L_x_4195:
[----:B------:R-:W-:-:S06]  /*5980*/  HADD2.F32 R25, -RZ, R25.H0_H0 ;  /* 0x20000019ff197230 */ /* 0x000fcc0000004100 */
[----:B------:R-:W0:Y:S02]  /*5990*/  F2I.FTZ.TRUNC.NTZ R25, R25 ;  /* 0x0000001900197305 */ /* 0x000e24000021f100 */
[----:B0-----:R0:W-:Y:S01]  /*59a0*/  STG.E.U16 [R2.64], R25 ;  /* 0x0000001902007986 */ /* 0x0011e2000c101524 */
[----:B------:R-:W-:Y:S05]  /*59b0*/  BRA `(.L_x_4194) ;  /* 0x00000d2000007947 */ /* 0x000fea0003800000 */
.L_x_4190:
        /* <DEDUP_REMOVED lines=9> */
.L_x_4198:
[----:B------:R0:W-:Y:S01]  /*5a50*/  STG.E.U16 [R2.64], R25 ;  /* 0x0000001902007986 */ /* 0x0001e2000c101524 */
[----:B------:R-:W-:Y:S05]  /*5a60*/  BRA `(.L_x_4194) ;  /* 0x00000c7000007947 */ /* 0x000fea0003800000 */
.L_x_4197:
        /* <DEDUP_REMOVED lines=10> */
.L_x_4200:
[----:B------:R-:W-:-:S05]  /*5b10*/  HADD2.F32 R0, -RZ, R25.H0_H0 ;  /* 0x20000019ff007230 */ /* 0x000fca0000004100 */
[----:B------:R-:W-:-:S04]  /*5b20*/  F2FP.PACK_AB R0, RZ, R0 ;  /* 0x00000000ff00723e */ /* 0x000fc800000000ff */
[----:B------:R-:W-:-:S05]  /*5b30*/  PRMT R0, R0, 0x5410, RZ ;  /* 0x0000541000007816 */ /* 0x000fca00000000ff */
[----:B------:R0:W-:Y:S01]  /*5b40*/  STG.E [R2.64], R0 ;  /* 0x0000000002007986 */ /* 0x0001e2000c101924 */
[----:B------:R-:W-:Y:S05]  /*5b50*/  BRA `(.L_x_4194) ;  /* 0x00000b8000007947 */ /* 0x000fea0003800000 */
.L_x_4199:
[----:B------:R-:W-:-:S05]  /*5b60*/  HADD2.F32 R4, -RZ, R25.H0_H0 ;  /* 0x20000019ff047230 */ /* 0x000fca0000004100 */
[----:B------:R-:W-:-:S06]  /*5b70*/  FMUL.FTZ R4, R4, 1 ;  /* 0x3f80000004047820 */ /* 0x000fcc0000410000 */
[----:B------:R-:W0:Y:S02]  /*5b80*/  F2F.F64.F32 R4, R4 ;  /* 0x0000000400047310 */ /* 0x000e240000201800 */
[----:B0-----:R0:W-:Y:S01]  /*5b90*/  STG.E.64 [R2.64], R4 ;  /* 0x0000000402007986 */ /* 0x0011e2000c101b24 */
[----:B------:R-:W-:Y:S05]  /*5ba0*/  BRA `(.L_x_4194) ;  /* 0x00000b3000007947 */ /* 0x000fea0003800000 */
.L_x_4189:
        /* <DEDUP_REMOVED lines=13> */
.L_x_4203:
[----:B------:R-:W-:Y:S01]  /*5c80*/  HADD2.F32 R25, -RZ, R25.H0_H0 ;  /* 0x20000019ff197230 */ /* 0x000fe20000004100 */
[----:B------:R-:W-:-:S04]  /*5c90*/  CS2R R6, SRZ ;  /* 0x0000000000067805 */ /* 0x000fc8000001ff00 */
[----:B------:R-:W-:-:S06]  /*5ca0*/  FMUL.FTZ R4, R25, 1 ;  /* 0x3f80000019047820 */ /* 0x000fcc0000410000 */
[----:B------:R-:W0:Y:S02]  /*5cb0*/  F2F.F64.F32 R4, R4 ;  /* 0x0000000400047310 */ /* 0x000e240000201800 */
[----:B0-----:R0:W-:Y:S01]  /*5cc0*/  STG.E.128 [R2.64], R4 ;  /* 0x0000000402007986 */ /* 0x0011e2000c101d24 */
[----:B------:R-:W-:Y:S05]  /*5cd0*/  BRA `(.L_x_4194) ;  /* 0x00000a0000007947 */ /* 0x000fea0003800000 */
.L_x_4202:
        /* <DEDUP_REMOVED lines=21> */
.L_x_4207:
[----:B------:R-:W-:Y:S05]  /*5e30*/  BSYNC B0 ;  /* 0x0000000000007941 */ /* 0x000fea0003800000 */
.L_x_4206:
[----:B------:R-:W-:-:S05]  /*5e40*/  LOP3.LUT R5, R0, R5, RZ, 0xfc, !PT ;  /* 0x0000000500057212 */ /* 0x000fca00078efcff */
[----:B------:R0:W-:Y:S01]  /*5e50*/  STG.E.U8 [R2.64], R5 ;  /* 0x0000000502007986 */ /* 0x0001e2000c101124 */
[----:B------:R-:W-:Y:S05]  /*5e60*/  BRA `(.L_x_4194) ;  /* 0x0000087000007947 */ /* 0x000fea0003800000 */
.L_x_4205:
        /* <DEDUP_REMOVED lines=13> */
.L_x_4209:
[----:B------:R-:W-:Y:S01]  /*5f40*/  IMAD.MOV.U32 R0, RZ, RZ, 0x7f ;  /* 0x0000007fff007424 */ /* 0x000fe200078e00ff */
[----:B------:R-:W-:-:S04]  /*5f50*/  ISETP.GT.U32.AND P0, PT, R4, 0x7f800000, PT ;  /* 0x7f8000000400780c */ /* 0x000fc80003f04070 */
[----:B------:R-:W-:-:S04]  /*5f60*/  SEL R0, R0, 0x7c, P0 ;  /* 0x0000007c00007807 */ /* 0x000fc80000000000 */
.L_x_4210:
[----:B------:R-:W-:Y:S05]  /*5f70*/  BSYNC B0 ;  /* 0x0000000000007941 */ /* 0x000fea0003800000 */
.L_x_4208:
[----:B------:R-:W-:-:S04]  /*5f80*/  LOP3.LUT R4, R25, 0x80000000, RZ, 0xc0, !PT ;  /* 0x8000000019047812 */ /* 0x000fc800078ec0ff */
[----:B------:R-:W-:-:S04]  /*5f90*/  SHF.R.U32.HI R5, RZ, 0x18, R4 ;  /* 0x00000018ff057819 */ /* 0x000fc80000011604 */
[----:B------:R-:W-:-:S05]  /*5fa0*/  LOP3.LUT R5, R0, R5, RZ, 0xfc, !PT ;  /* 0x0000000500057212 */ /* 0x000fca00078efcff */
[----:B------:R0:W-:Y:S01]  /*5fb0*/  STG.E.U8 [R2.64], R5 ;  /* 0x0000000502007986 */ /* 0x0001e2000c101124 */
[----:B------:R-:W-:Y:S05]  /*5fc0*/  BRA `(.L_x_4194) ;  /* 0x0000071000007947 */ /* 0x000fea0003800000 */
.L_x_4204:
[----:B------:R-:W-:-:S05]  /*5fd0*/  HADD2.F32 R0, -RZ, R25.H0_H0 ;  /* 0x20000019ff007230 */ /* 0x000fca0000004100 */
[----:B------:R-:W-:-:S05]  /*5fe0*/  F2FP.BF16.PACK_AB R0, RZ, R0 ;  /* 0x00000000ff00723e */ /* 0x000fca00000010ff */
[----:B------:R0:W-:Y:S01]  /*5ff0*/  STG.E.U16 [R2.64], R0 ;  /* 0x0000000002007986 */ /* 0x0001e2000c101524 */
[----:B------:R-:W-:Y:S05]  /*6000*/  BRA `(.L_x_4194) ;  /* 0x000006d000007947 */ /* 0x000fea0003800000 */
.L_x_4201:
        /* <DEDUP_REMOVED lines=12> */
.L_x_4213:
        /* <DEDUP_REMOVED lines=17> */
.L_x_4216:
[----:B------:R-:W-:-:S04]  /*61e0*/  LOP3.LUT R0, R25, 0x80000000, RZ, 0xc0, !PT ;  /* 0x8000000019007812 */ /* 0x000fc800078ec0ff */
[----:B------:R-:W-:-:S04]  /*61f0*/  SHF.R.U32.HI R5, RZ, 0x18, R0 ;  /* 0x00000018ff057819 */ /* 0x000fc80000011600 */
[----:B------:R-:W-:-:S04]  /*6200*/  LOP3.LUT R4, R4, R5, RZ, 0xfc, !PT ;  /* 0x0000000504047212 */ /* 0x000fc800078efcff */
[----:B------:R-:W-:Y:S02]  /*6210*/  PRMT R0, R4, 0x7610, R0 ;  /* 0x0000761004007816 */ /* 0x000fe40000000000 */
.L_x_4215:
[----:B------:R-:W-:Y:S05]  /*6220*/  BSYNC B0 ;  /* 0x0000000000007941 */ /* 0x000fea0003800000 */
.L_x_4214:
[----:B------:R0:W-:Y:S01]  /*6230*/  STG.E.U8 [R2.64], R0 ;  /* 0x0000000002007986 */ /* 0x0001e2000c101124 */
[----:B------:R-:W-:Y:S05]  /*6240*/  BRA `(.L_x_4194) ;  /* 0x0000049000007947 */ /* 0x000fea0003800000 */
.L_x_4212:
        /* <DEDUP_REMOVED lines=17> */
.L_x_4219:
[----:B------:R-:W-:-:S04]  /*6360*/  LOP3.LUT R0, R25, 0x80000000, RZ, 0xc0, !PT ;  /* 0x8000000019007812 */ /* 0x000fc800078ec0ff */
[----:B------:R-:W-:-:S04]  /*6370*/  SHF.R.U32.HI R5, RZ, 0x18, R0 ;  /* 0x00000018ff057819 */ /* 0x000fc80000011600 */
[----:B------:R-:W-:-:S04]  /*6380*/  LOP3.LUT R4, R4, R5, RZ, 0xfc, !PT ;  /* 0x0000000504047212 */ /* 0x000fc800078efcff */
[----:B------:R-:W-:Y:S02]  /*6390*/  PRMT R0, R4, 0x7610, R0 ;  /* 0x0000761004007816 */ /* 0x000fe40000000000 */
.L_x_4218:
[----:B------:R-:W-:Y:S05]  /*63a0*/  BSYNC B0 ;  /* 0x0000000000007941 */ /* 0x000fea0003800000 */
.L_x_4217:
[----:B------:R0:W-:Y:S01]  /*63b0*/  STG.E.U8 [R2.64], R0 ;  /* 0x0000000002007986 */ /* 0x0001e2000c101124 */
[----:B------:R-:W-:Y:S05]  /*63c0*/  BRA `(.L_x_4194) ;  /* 0x0000031000007947 */ /* 0x000fea0003800000 */
.L_x_4211:
        /* <DEDUP_REMOVED lines=22> */
.L_x_4193:
        /* <DEDUP_REMOVED lines=20> */
.L_x_4221:
[----:B------:R-:W-:-:S06]  /*6670*/  HADD2.F32 R4, -RZ, R25.H0_H0 ;  /* 0x20000019ff047230 */ /* 0x000fcc0000004100 */
[----:B------:R-:W0:Y:S02]  /*6680*/  F2I.U64.TRUNC R4, R4 ;  /* 0x0000000400047311 */ /* 0x000e24000020d800 */
[----:B0-----:R0:W-:Y:S01]  /*6690*/  STG.E.64 [R2.64], R4 ;  /* 0x0000000402007986 */ /* 0x0011e2000c101b24 */
[----:B------:R-:W-:Y:S05]  /*66a0*/  BRA `(.L_x_4194) ;  /* 0x0000003000007947 */ /* 0x000fea0003800000 */
.L_x_4220:
[----:B------:R-:W-:-:S06]  /*66b0*/  HADD2.F32 R25, -RZ, R25.H0_H0 ;  /* 0x20000019ff197230 */ /* 0x000fcc0000004100 */
[----:B------:R-:W0:Y:S02]  /*66c0*/  F2I.FTZ.U32.TRUNC.NTZ R25, R25 ;  /* 0x0000001900197305 */ /* 0x000e24000021f000 */
[----:B0-----:R0:W-:Y:S02]  /*66d0*/  STG.E [R2.64], R25 ;  /* 0x0000001902007986 */ /* 0x0011e4000c101924 */
.L_x_4194:
        /* <DEDUP_REMOVED lines=23> */
.L_x_4225:
[----:B------:R-:W-:-:S06]  /*6850*/  HADD2.F32 R5, -RZ, R22.H0_H0 ;  /* 0x20000016ff057230 */ /* 0x000fcc0000004100 */
[----:B------:R-:W0:Y:S02]  /*6860*/  F2I.S64.TRUNC R4, R5 ;  /* 0x0000000500047311 */ /* 0x000e24000020d900 */
[----:B0-----:R0:W-:Y:S01]  /*6870*/  STG.E.U8 [R2.64], R4 ;  /* 0x0000000402007986 */ /* 0x0011e2000c101124 */
[----:B------:R-:W-:Y:S05]  /*6880*/  BRA `(.L_x_4227) ;  /* 0x00000e4000007947 */ /* 0x000fea0003800000 */
.L_x_4224:
        /* <DEDUP_REMOVED lines=10> */
.L_x_4229:
[----:B------:R-:W-:-:S04]  /*6930*/  HADD2.F32 R22, -RZ, R22.H0_H0 ;  /* 0x20000016ff167230 */ /* 0x000fc80000004100 */
[----:B------:R-:W0:Y:S02]  /*6940*/  F2I.FTZ.TRUNC.NTZ R5, R22 ;  /* 0x0000001600057305 */ /* 0x000e24000021f100 */
[----:B0-----:R0:W-:Y:S01]  /*6950*/  STG.E [R2.64], R5 ;  /* 0x0000000502007986 */ /* 0x0011e2000c101924 */
[----:B------:R-:W-:Y:S05]  /*6960*/  BRA `(.L_x_4227) ;  /* 0x00000d6000007947 */ /* 0x000fea0003800000 */
.L_x_4228:
[----:B------:R-:W-:-:S04]  /*6970*/  HADD2.F32 R22, -RZ, R22.H0_H0 ;  /* 0x20000016ff167230 */ /* 0x000fc80000004100 */
[----:B------:R-:W0:Y:S02]  /*6980*/  F2I.FTZ.TRUNC.NTZ R5, R22 ;  /* 0x0000001600057305 */ /* 0x000e24000021f100 */
[----:B0-----:R0:W-:Y:S01]  /*6990*/  STG.E.U16 [R2.64], R5 ;  /* 0x0000000502007986 */ /* 0x0011e2000c101524 */
[----:B------:R-:W-:Y:S05]  /*69a0*/  BRA `(.L_x_4227) ;  /* 0x00000d2000007947 */ /* 0x000fea0003800000 */
.L_x_4223:
        /* <DEDUP_REMOVED lines=9> */
.L_x_4231:
[----:B------:R0:W-:Y:S01]  /*6a40*/  STG.E.U16 [R2.64], R22 ;  /* 0x0000001602007986 */ /* 0x0001e2000c101524 */
[----:B------:R-:W-:Y:S05]  /*6a50*/  BRA `(.L_x_4227) ;  /* 0x00000c7000007947 */ /* 0x000fea0003800000 */
.L_x_4230:
        /* <DEDUP_REMOVED lines=10> */
.L_x_4233:
[----:B------:R-:W-:-:S05]  /*6b00*/  HADD2.F32 R0, -RZ, R22.H0_H0 ;  /* 0x20000016ff007230 */ /* 0x000fca0000004100 */
[----:B------:R-:W-:-:S04]  /*6b10*/  F2FP.PACK_AB R0, RZ, R0 ;  /* 0x00000000ff00723e */ /* 0x000fc800000000ff */
[----:B------:R-:W-:-:S05]  /*6b20*/  PRMT R0, R0, 0x5410, RZ ;  /* 0x0000541000007816 */ /* 0x000fca00000000ff */
[----:B------:R0:W-:Y:S01]  /*6b30*/  STG.E [R2.64], R0 ;  /* 0x0000000002007986 */ /* 0x0001e2000c101924 */
[----:B------:R-:W-:Y:S05]  /*6b40*/  BRA `(.L_x_4227) ;  /* 0x00000b8000007947 */ /* 0x000fea0003800000 */
.L_x_4232:
[----:B------:R-:W-:-:S05]  /*6b50*/  HADD2.F32 R4, -RZ, R22.H0_H0 ;  /* 0x20000016ff047230 */ /* 0x000fca0000004100 */
[----:B------:R-:W-:-:S06]  /*6b60*/  FMUL.FTZ R4, R4, 1 ;  /* 0x3f80000004047820 */ /* 0x000fcc0000410000 */
[----:B------:R-:W0:Y:S02]  /*6b70*/  F2F.F64.F32 R4, R4 ;  /* 0x0000000400047310 */ /* 0x000e240000201800 */
[----:B0-----:R0:W-:Y:S01]  /*6b80*/  STG.E.64 [R2.64], R4 ;  /* 0x0000000402007986 */ /* 0x0011e2000c101b24 */
[----:B------:R-:W-:Y:S05]  /*6b90*/  BRA `(.L_x_4227) ;  /* 0x00000b3000007947 */ /* 0x000fea0003800000 */
.L_x_4222:
        /* <DEDUP_REMOVED lines=13> */
.L_x_4236:
[----:B------:R-:W-:Y:S01]  /*6c70*/  HADD2.F32 R22, -RZ, R22.H0_H0 ;  /* 0x20000016ff167230 */ /* 0x000fe20000004100 */
[----:B------:R-:W-:-:S04]  /*6c80*/  CS2R R6, SRZ ;  /* 0x0000000000067805 */ /* 0x000fc8000001ff00 */
[----:B------:R-:W-:-:S06]  /*6c90*/  FMUL.FTZ R4, R22, 1 ;  /* 0x3f80000016047820 */ /* 0x000fcc0000410000 */
[----:B------:R-:W0:Y:S02]  /*6ca0*/  F2F.F64.F32 R4, R4 ;  /* 0x0000000400047310 */ /* 0x000e240000201800 */
[----:B0-----:R0:W-:Y:S01]  /*6cb0*/  STG.E.128 [R2.64], R4 ;  /* 0x0000000402007986 */ /* 0x0011e2000c101d24 */
[----:B------:R-:W-:Y:S05]  /*6cc0*/  BRA `(.L_x_4227) ;  /* 0x00000a0000007947 */ /* 0x000fea0003800000 */
.L_x_4235:
        /* <DEDUP_REMOVED lines=21> */
.L_x_4240:
[----:B------:R-:W-:Y:S05]  /*6e20*/  BSYNC B0 ;  /* 0x0000000000007941 */ /* 0x000fea0003800000 */
.L_x_4239:
[----:B------:R-:W-:-:S05]  /*6e30*/  LOP3.LUT R5, R0, R5, RZ, 0xfc, !PT ;  /* 0x0000000500057212 */ /* 0x000fca00078efcff */
[----:B------:R0:W-:Y:S01]  /*6e40*/  STG.E.U8 [R2.64], R5 ;  /* 0x0000000502007986 */ /* 0x0001e2000c101124 */
[----:B------:R-:W-:Y:S05]  /*6e50*/  BRA `(.L_x_4227) ;  /* 0x0000087000007947 */ /* 0x000fea0003800000 */
.L_x_4238:
        /* <DEDUP_REMOVED lines=13> */
.L_x_4242:
[----:B------:R-:W-:Y:S01]  /*6f30*/  IMAD.MOV.U32 R0, RZ, RZ, 0x7f ;  /* 0x0000007fff007424 */ /* 0x000fe200078e00ff */
[----:B------:R-:W-:-:S04]  /*6f40*/  ISETP.GT.U32.AND P0, PT, R4, 0x7f800000, PT ;  /* 0x7f8000000400780c */ /* 0x000fc80003f04070 */
[----:B------:R-:W-:-:S04]  /*6f50*/  SEL R0, R0, 0x7c, P0 ;  /* 0x0000007c00007807 */ /* 0x000fc80000000000 */
.L_x_4243:
[----:B------:R-:W-:Y:S05]  /*6f60*/  BSYNC B0 ;  /* 0x0000000000007941 */ /* 0x000fea0003800000 */
.L_x_4241:
[----:B------:R-:W-:-:S04]  /*6f70*/  LOP3.LUT R4, R5, 0x80000000, RZ, 0xc0, !PT ;  /* 0x8000000005047812 */ /* 0x000fc800078ec0ff */
[----:B------:R-:W-:-:S04]  /*6f80*/  SHF.R.U32.HI R5, RZ, 0x18, R4 ;  /* 0x00000018ff057819 */ /* 0x000fc80000011604 */
[----:B------:R-:W-:-:S05]  /*6f90*/  LOP3.LUT R5, R0, R5, RZ, 0xfc, !PT ;  /* 0x0000000500057212 */ /* 0x000fca00078efcff */
[----:B------:R0:W-:Y:S01]  /*6fa0*/  STG.E.U8 [R2.64], R5 ;  /* 0x0000000502007986 */ /* 0x0001e2000c101124 */
[----:B------:R-:W-:Y:S05]  /*6fb0*/  BRA `(.L_x_4227) ;  /* 0x0000071000007947 */ /* 0x000fea0003800000 */
.L_x_4237:
[----:B------:R-:W-:-:S05]  /*6fc0*/  HADD2.F32 R0, -RZ, R22.H0_H0 ;  /* 0x20000016ff007230 */ /* 0x000fca0000004100 */
[----:B------:R-:W-:-:S05]  /*6fd0*/  F2FP.BF16.PACK_AB R0, RZ, R0 ;  /* 0x00000000ff00723e */ /* 0x000fca00000010ff */
[----:B------:R0:W-:Y:S01]  /*6fe0*/  STG.E.U16 [R2.64], R0 ;  /* 0x0000000002007986 */ /* 0x0001e2000c101524 */
[----:B------:R-:W-:Y:S05]  /*6ff0*/  BRA `(.L_x_4227) ;  /* 0x000006d000007947 */ /* 0x000fea0003800000 */
.L_x_4234:
        /* <DEDUP_REMOVED lines=12> */
.L_x_4246:
        /* <DEDUP_REMOVED lines=17> */
.L_x_4249:
[----:B------:R-:W-:-:S04]  /*71d0*/  LOP3.LUT R0, R7, 0x80000000, RZ, 0xc0, !PT ;  /* 0x8000000007007812 */ /* 0x000fc800078ec0ff */
[----:B------:R-:W-:-:S04]  /*71e0*/  SHF.R.U32.HI R5, RZ, 0x18, R0 ;  /* 0x00000018ff057819 */ /* 0x000fc80000011600 */
[----:B------:R-:W-:-:S04]  /*71f0*/  LOP3.LUT R4, R4, R5, RZ, 0xfc, !PT ;  /* 0x0000000504047212 */ /* 0x000fc800078efcff */
[----:B------:R-:W-:Y:S02]  /*7200*/  PRMT R0, R4, 0x7610, R0 ;  /* 0x0000761004007816 */ /* 0x000fe40000000000 */
.L_x_4248:
[----:B------:R-:W-:Y:S05]  /*7210*/  BSYNC B0 ;  /* 0x0000000000007941 */ /* 0x000fea0003800000 */
.L_x_4247:
[----:B------:R0:W-:Y:S01]  /*7220*/  STG.E.U8 [R2.64], R0 ;  /* 0x0000000002007986 */ /* 0x0001e2000c101124 */
[----:B------:R-:W-:Y:S05]  /*7230*/  BRA `(.L_x_4227) ;  /* 0x0000049000007947 */ /* 0x000fea0003800000 */
.L_x_4245:
        /* <DEDUP_REMOVED lines=17> */
.L_x_4252:
[----:B------:R-:W-:-:S04]  /*7350*/  LOP3.LUT R0, R7, 0x80000000, RZ, 0xc0, !PT ;  /* 0x8000000007007812 */ /* 0x000fc800078ec0ff */
[----:B------:R-:W-:-:S04]  /*7360*/  SHF.R.U32.HI R5, RZ, 0x18, R0 ;  /* 0x00000018ff057819 */ /* 0x000fc80000011600 */
[----:B------:R-:W-:-:S04]  /*7370*/  LOP3.LUT R4, R4, R5, RZ, 0xfc, !PT ;  /* 0x0000000504047212 */ /* 0x000fc800078efcff */
[----:B------:R-:W-:Y:S02]  /*7380*/  PRMT R0, R4, 0x7610, R0 ;  /* 0x0000761004007816 */ /* 0x000fe40000000000 */
.L_x_4251:
[----:B------:R-:W-:Y:S05]  /*7390*/  BSYNC B0 ;  /* 0x0000000000007941 */ /* 0x000fea0003800000 */
.L_x_4250:
[----:B------:R0:W-:Y:S01]  /*73a0*/  STG.E.U8 [R2.64], R0 ;  /* 0x0000000002007986 */ /* 0x0001e2000c101124 */
[----:B------:R-:W-:Y:S05]  /*73b0*/  BRA `(.L_x_4227) ;  /* 0x0000031000007947 */ /* 0x000fea0003800000 */
.L_x_4244:
        /* <DEDUP_REMOVED lines=22> */
.L_x_4226:
        /* <DEDUP_REMOVED lines=20> */
.L_x_4254:
[----:B------:R-:W-:-:S06]  /*7660*/  HADD2.F32 R4, -RZ, R22.H0_H0 ;  /* 0x20000016ff047230 */ /* 0x000fcc0000004100 */
[----:B------:R-:W0:Y:S02]  /*7670*/  F2I.U64.TRUNC R4, R4 ;  /* 0x0000000400047311 */ /* 0x000e24000020d800 */
[----:B0-----:R0:W-:Y:S01]  /*7680*/  STG.E.64 [R2.64], R4 ;  /* 0x0000000402007986 */ /* 0x0011e2000c101b24 */
[----:B------:R-:W-:Y:S05]  /*7690*/  BRA `(.L_x_4227) ;  /* 0x0000003000007947 */ /* 0x000fea0003800000 */
.L_x_4253:
[----:B------:R-:W-:-:S04]  /*76a0*/  HADD2.F32 R22, -RZ, R22.H0_H0 ;  /* 0x20000016ff167230 */ /* 0x000fc80000004100 */
[----:B------:R-:W0:Y:S02]  /*76b0*/  F2I.FTZ.U32.TRUNC.NTZ R5, R22 ;  /* 0x0000001600057305 */ /* 0x000e24000021f000 */
[----:B0-----:R0:W-:Y:S02]  /*76c0*/  STG.E [R2.64], R5 ;  /* 0x0000000502007986 */ /* 0x0011e4000c101924 */
.L_x_4227:
[----:B------:R-:W-:Y:S02]  /*76d0*/  IADD3 R19, R19, 0x80, RZ ;  /* 0x0000008013137810 */ /* 0x000fe40007ffe0ff */
.L_x_4188:
[----:B------:R-:W-:Y:S05]  /*76e0*/  BSYNC B6 ;  /* 0x0000000000067941 */ /* 0x000fea0003800000 */
.L_x_4187:
        /* <DEDUP_REMOVED lines=21> */
.L_x_4258:
[----:B------:R-:W-:-:S06]  /*7840*/  HADD2.F32 R5, -RZ, R23.H0_H0 ;  /* 0x20000017ff057230 */ /* 0x000fcc0000004100 */
[----:B------:R-:W0:Y:S02]  /*7850*/  F2I.S64.TRUNC R4, R5 ;  /* 0x0000000500047311 */ /* 0x000e24000020d900 */
[----:B0-----:R-:W-:Y:S01]  /*7860*/  STG.E.U8 [R2.64], R4 ;  /* 0x0000000402007986 */ /* 0x001fe2000c101124 */
[----:B------:R-:W-:Y:S05]  /*7870*/  EXIT ;  /* 0x000000000000794d */ /* 0x000fea0003800000 */
.L_x_4257:
        /* <DEDUP_REMOVED lines=10> */
.L_x_4261:
[----:B------:R-:W-:-:S06]  /*7920*/  HADD2.F32 R23, -RZ, R23.H0_H0 ;  /* 0x20000017ff177230 */ /* 0x000fcc0000004100 */
[----:B------:R-:W0:Y:S02]  /*7930*/  F2I.FTZ.TRUNC.NTZ R23, R23 ;  /* 0x0000001700177305 */ /* 0x000e24000021f100 */
[----:B0-----:R-:W-:Y:S01]  /*7940*/  STG.E [R2.64], R23 ;  /* 0x0000001702007986 */ /* 0x001fe2000c101924 */
[----:B------:R-:W-:Y:S05]  /*7950*/  EXIT ;  /* 0x000000000000794d */ /* 0x000fea0003800000 */
.L_x_4260:
[----:B------:R-:W-:-:S06]  /*7960*/  HADD2.F32 R23, -RZ, R23.H0_H0 ;  /* 0x20000017ff177230 */ /* 0x000fcc0000004100 */
[----:B------:R-:W0:Y:S02]  /*7970*/  F2I.FTZ.TRUNC.NTZ R23, R23 ;  /* 0x0000001700177305 */ /* 0x000e24000021f100 */
[----:B0-----:R-:W-:Y:S01]  /*7980*/  STG.E.U16 [R2.64], R23 ;  /* 0x0000001702007986 */ /* 0x001fe2000c101524 */
[----:B------:R-:W-:Y:S05]  /*7990*/  EXIT ;  /* 0x000000000000794d */ /* 0x000fea0003800000 */
.L_x_4256:
        /* <DEDUP_REMOVED lines=9> */
.L_x_4263:
[----:B------:R-:W-:Y:S01]  /*7a30*/  STG.E.U16 [R2.64], R23 ;  /* 0x0000001702007986 */ /* 0x000fe2000c101524 */
[----:B------:R-:W-:Y:S05]  /*7a40*/  EXIT ;  /* 0x000000000000794d */ /* 0x000fea0003800000 */
.L_x_4262:
        /* <DEDUP_REMOVED lines=10> */
.L_x_4265:
[----:B------:R-:W-:-:S05]  /*7af0*/  HADD2.F32 R0, -RZ, R23.H0_H0 ;  /* 0x20000017ff007230 */ /* 0x000fca0000004100 */
[----:B------:R-:W-:-:S04]  /*7b00*/  F2FP.PACK_AB R0, RZ, R0 ;  /* 0x00000000ff00723e */ /* 0x000fc800000000ff */
[----:B------:R-:W-:-:S05]  /*7b10*/  PRMT R0, R0, 0x5410, RZ ;  /* 0x0000541000007816 */ /* 0x000fca00000000ff */
[----:B------:R-:W-:Y:S01]  /*7b20*/  STG.E [R2.64], R0 ;  /* 0x0000000002007986 */ /* 0x000fe2000c101924 */
[----:B------:R-:W-:Y:S05]  /*7b30*/  EXIT ;  /* 0x000000000000794d */ /* 0x000fea0003800000 */
.L_x_4264:
[----:B------:R-:W-:-:S05]  /*7b40*/  HADD2.F32 R4, -RZ, R23.H0_H0 ;  /* 0x20000017ff047230 */ /* 0x000fca0000004100 */
[----:B------:R-:W-:-:S06]  /*7b50*/  FMUL.FTZ R4, R4, 1 ;  /* 0x3f80000004047820 */ /* 0x000fcc0000410000 */
[----:B------:R-:W0:Y:S02]  /*7b60*/  F2F.F64.F32 R4, R4 ;  /* 0x0000000400047310 */ /* 0x000e240000201800 */
[----:B0-----:R-:W-:Y:S01]  /*7b70*/  STG.E.64 [R2.64], R4 ;  /* 0x0000000402007986 */ /* 0x001fe2000c101b24 */
[----:B------:R-:W-:Y:S05]  /*7b80*/  EXIT ;  /* 0x000000000000794d */ /* 0x000fea0003800000 */
.L_x_4255:
        /* <DEDUP_REMOVED lines=13> */
.L_x_4268:
[----:B------:R-:W-:Y:S01]  /*7c60*/  HADD2.F32 R23, -RZ, R23.H0_H0 ;  /* 0x20000017ff177230 */ /* 0x000fe20000004100 */
[----:B------:R-:W-:-:S04]  /*7c70*/  CS2R R6, SRZ ;  /* 0x0000000000067805 */ /* 0x000fc8000001ff00 */
[----:B------:R-:W-:-:S06]  /*7c80*/  FMUL.FTZ R4, R23, 1 ;  /* 0x3f80000017047820 */ /* 0x000fcc0000410000 */
[----:B------:R-:W0:Y:S02]  /*7c90*/  F2F.F64.F32 R4, R4 ;  /* 0x0000000400047310 */ /* 0x000e240000201800 */
[----:B0-----:R-:W-:Y:S01]  /*7ca0*/  STG.E.128 [R2.64], R4 ;  /* 0x0000000402007986 */ /* 0x001fe2000c101d24 */
[----:B------:R-:W-:Y:S05]  /*7cb0*/  EXIT ;  /* 0x000000000000794d */ /* 0x000fea0003800000 */
.L_x_4267:
        /* <DEDUP_REMOVED lines=21> */
.L_x_4272:
[----:B------:R-:W-:Y:S05]  /*7e10*/  BSYNC B0 ;  /* 0x0000000000007941 */ /* 0x000fea0003800000 */
.L_x_4271:
[----:B------:R-:W-:-:S05]  /*7e20*/  LOP3.LUT R5, R0, R5, RZ, 0xfc, !PT ;  /* 0x0000000500057212 */ /* 0x000fca00078efcff */
[----:B------:R-:W-:Y:S01]  /*7e30*/  STG.E.U8 [R2.64], R5 ;  /* 0x0000000502007986 */ /* 0x000fe2000c101124 */
[----:B------:R-:W-:Y:S05]  /*7e40*/  EXIT ;  /* 0x000000000000794d */ /* 0x000fea0003800000 */
.L_x_4270:
        /* <DEDUP_REMOVED lines=13> */
.L_x_4274:
[----:B------:R-:W-:Y:S01]  /*7f20*/  IMAD.MOV.U32 R0, RZ, RZ, 0x7f ;  /* 0x0000007fff007424 */ /* 0x000fe200078e00ff */
[----:B------:R-:W-:-:S04]  /*7f30*/  ISETP.GT.U32.AND P0, PT, R4, 0x7f800000, PT ;  /* 0x7f8000000400780c */ /* 0x000fc80003f04070 */
[----:B------:R-:W-:-:S04]  /*7f40*/  SEL R0, R0, 0x7c, P0 ;  /* 0x0000007c00007807 */ /* 0x000fc80000000000 */
.L_x_4275:
[----:B------:R-:W-:Y:S05]  /*7f50*/  BSYNC B0 ;  /* 0x0000000000007941 */ /* 0x000fea0003800000 */
.L_x_4273:
[----:B------:R-:W-:-:S04]  /*7f60*/  LOP3.LUT R4, R23, 0x80000000, RZ, 0xc0, !PT ;  /* 0x8000000017047812 */ /* 0x000fc800078ec0ff */
[----:B------:R-:W-:-:S04]  /*7f70*/  SHF.R.U32.HI R5, RZ, 0x18, R4 ;  /* 0x00000018ff057819 */ /* 0x000fc80000011604 */
[----:B------:R-:W-:-:S05]  /*7f80*/  LOP3.LUT R5, R0, R5, RZ, 0xfc, !PT ;  /* 0x0000000500057212 */ /* 0x000fca00078efcff */
[----:B------:R-:W-:Y:S01]  /*7f90*/  STG.E.U8 [R2.64], R5 ;  /* 0x0000000502007986 */ /* 0x000fe2000c101124 */
[----:B------:R-:W-:Y:S05]  /*7fa0*/  EXIT ;  /* 0x000000000000794d */ /* 0x000fea0003800000 */
.L_x_4269:
[----:B------:R-:W-:-:S05]  /*7fb0*/  HADD2.F32 R0, -RZ, R23.H0_H0 ;  /* 0x20000017ff007230 */ /* 0x000fca0000004100 */
[----:B------:R-:W-:-:S05]  /*7fc0*/  F2FP.BF16.PACK_AB R0, RZ, R0 ;  /* 0x00000000ff00723e */ /* 0x000fca00000010ff */
[----:B------:R-:W-:Y:S01]  /*7fd0*/  STG.E.U16 [R2.64], R0 ;  /* 0x0000000002007986 */ /* 0x000fe2000c101524 */
[----:B------:R-:W-:Y:S05]  /*7fe0*/  EXIT ;  /* 0x000000000000794d */ /* 0x000fea0003800000 */
.L_x_4266:
        /* <DEDUP_REMOVED lines=12> */
.L_x_4278:
        /* <DEDUP_REMOVED lines=17> */
.L_x_4281:
[----:B------:R-:W-:-:S04]  /*81c0*/  LOP3.LUT R0, R23, 0x80000000, RZ, 0xc0, !PT ;  /* 0x8000000017007812 */ /* 0x000fc800078ec0ff */
[----:B------:R-:W-:-:S04]  /*81d0*/  SHF.R.U32.HI R5, RZ, 0x18, R0 ;  /* 0x00000018ff057819 */ /* 0x000fc80000011600 */
[----:B------:R-:W-:-:S04]  /*81e0*/  LOP3.LUT R4, R4, R5, RZ, 0xfc, !PT ;  /* 0x0000000504047212 */ /* 0x000fc800078efcff */
[----:B------:R-:W-:Y:S02]  /*81f0*/  PRMT R0, R4, 0x7610, R0 ;  /* 0x0000761004007816 */ /* 0x000fe40000000000 */
.L_x_4280:
[----:B------:R-:W-:Y:S05]  /*8200*/  BSYNC B0 ;  /* 0x0000000000007941 */ /* 0x000fea0003800000 */
.L_x_4279:
[----:B------:R-:W-:Y:S01]  /*8210*/  STG.E.U8 [R2.64], R0 ;  /* 0x0000000002007986 */ /* 0x000fe2000c101124 */
[----:B------:R-:W-:Y:S05]  /*8220*/  EXIT ;  /* 0x000000000000794d */ /* 0x000fea0003800000 */
.L_x_4277:
        /* <DEDUP_REMOVED lines=17> */
.L_x_4284:
[----:B------:R-:W-:-:S04]  /*8340*/  LOP3.LUT R0, R23, 0x80000000, RZ, 0xc0, !PT ;  /* 0x8000000017007812 */ /* 0x000fc800078ec0ff */
[----:B------:R-:W-:-:S04]  /*8350*/  SHF.R.U32.HI R5, RZ, 0x18, R0 ;  /* 0x00000018ff057819 */ /* 0x000fc80000011600 */
[----:B------:R-:W-:-:S04]  /*8360*/  LOP3.LUT R4, R4, R5, RZ, 0xfc, !PT ;  /* 0x0000000504047212 */ /* 0x000fc800078efcff */
[----:B------:R-:W-:Y:S02]  /*8370*/  PRMT R0, R4, 0x7610, R0 ;  /* 0x0000761004007816 */ /* 0x000fe40000000000 */
.L_x_4283:
[----:B------:R-:W-:Y:S05]  /*8380*/  BSYNC B0 ;  /* 0x0000000000007941 */ /* 0x000fea0003800000 */
.L_x_4282:
[----:B------:R-:W-:Y:S01]  /*8390*/  STG.E.U8 [R2.64], R0 ;  /* 0x0000000002007986 */ /* 0x000fe2000c101124 */
[----:B------:R-:W-:Y:S05]  /*83a0*/  EXIT ;  /* 0x000000000000794d */ /* 0x000fea0003800000 */
.L_x_4276:
        /* <DEDUP_REMOVED lines=22> */
.L_x_4259:
        /* <DEDUP_REMOVED lines=20> */
.L_x_4286:
[----:B------:R-:W-:-:S06]  /*8650*/  HADD2.F32 R4, -RZ, R23.H0_H0 ;  /* 0x20000017ff047230 */ /* 0x000fcc0000004100 */
[----:B------:R-:W0:Y:S02]  /*8660*/  F2I.U64.TRUNC R4, R4 ;  /* 0x0000000400047311 */ /* 0x000e24000020d800 */
[----:B0-----:R-:W-:Y:S01]  /*8670*/  STG.E.64 [R2.64], R4 ;  /* 0x0000000402007986 */ /* 0x001fe2000c101b24 */
[----:B------:R-:W-:Y:S05]  /*8680*/  EXIT ;  /* 0x000000000000794d */ /* 0x000fea0003800000 */
.L_x_4285:
[----:B------:R-:W-:-:S06]  /*8690*/  HADD2.F32 R23, -RZ, R23.H0_H0 ;  /* 0x20000017ff177230 */ /* 0x000fcc0000004100 */
[----:B------:R-:W0:Y:S02]  /*86a0*/  F2I.FTZ.U32.TRUNC.NTZ R23, R23 ;  /* 0x0000001700177305 */ /* 0x000e24000021f000 */
[----:B0-----:R-:W-:Y:S01]  /*86b0*/  STG.E [R2.64], R23 ;  /* 0x0000001702007986 */ /* 0x001fe2000c101924 */
[----:B------:R-:W-:Y:S05]  /*86c0*/  EXIT ;  /* 0x000000000000794d */ /* 0x000fea0003800000 */
.L_x_4287:
        /* <DEDUP_REMOVED lines=11> */
.L_x_61640:


//--------------------- .text._ZN2at6native18elementwise_kernelILi128ELi4EZNS0_22gpu_kernel_impl_nocastIZNS0_50_GLOBAL__N__2680c7bb_12_PowKernel_cu_b2145a98_318429pow_tensor_scalar_kernel_implIN3c104HalfES6_EEvRNS_18TensorIteratorBaseET0_EUlS6_E0_EEvS8_RKT_EUliE_EEviT1_ --------------------------
	.section	.text._ZN2at6native18elementwise_kernelILi128ELi4EZNS0_22gpu_kernel_impl_nocastIZNS0_50_GLOBAL__N__2680c7bb_12_PowKernel_cu_b2145a98_318429pow_tensor_scalar_kernel_implIN3c104HalfES6_EEvRNS_18TensorIteratorBaseET0_EUlS6_E0_EEvS8_RKT_EUliE_EEviT1_,"ax",@progbits
	.sectioninfo	@"SHI_REGISTERS=12"
	.align	128
        .global         _ZN2at6native18elementwise_kernelILi128ELi4EZNS0_22gpu_kernel_impl_nocastIZNS0_50_GLOBAL__N__2680c7bb_12_PowKernel_cu_b2145a98_318429pow_tensor_scalar_kernel_implIN3c104HalfES6_EEvRNS_18TensorIteratorBaseET0_EUlS6_E0_EEvS8_RKT_EUliE_EEviT1_
        .type           _ZN2at6native18elementwise_kernelILi128ELi4EZNS0_22gpu_kernel_impl_nocastIZNS0_50_GLOBAL__N__2680c7bb_12_PowKernel_cu_b2145a98_318429pow_tensor_scalar_kernel_implIN3c104HalfES6_EEvRNS_18TensorIteratorBaseET0_EUlS6_E0_EEvS8_RKT_EUliE_EEviT1_,@function
        .size           _ZN2at6native18elementwise_kernelILi128ELi4EZNS0_22gpu_kernel_impl_nocastIZNS0_50_GLOBAL__N__2680c7bb_12_PowKernel_cu_b2145a98_318429pow_tensor_scalar_kernel_implIN3c104HalfES6_EEvRNS_18TensorIteratorBaseET0_EUlS6_E0_EEvS8_RKT_EUliE_EEviT1_,(.L_x_61641 - _ZN2at6native18elementwise_kernelILi128ELi4EZNS0_22gpu_kernel_impl_nocastIZNS0_50_GLOBAL__N__2680c7bb_12_PowKernel_cu_b2145a98_318429pow_tensor_scalar_kernel_implIN3c104HalfES6_EEvRNS_18TensorIteratorBaseET0_EUlS6_E0_EEvS8_RKT_EUliE_EEviT1_)
        .other          _ZN2at6native18elementwise_kernelILi128ELi4EZNS0_22gpu_kernel_impl_nocastIZNS0_50_GLOBAL__N__2680c7bb_12_PowKernel_cu_b2145a98_318429pow_tensor_scalar_kernel_implIN3c104HalfES6_EEvRNS_18TensorIteratorBaseET0_EUlS6_E0_EEvS8_RKT_EUliE_EEviT1_,@"STO_CUDA_ENTRY STV_DEFAULT"
_ZN2at6native18elementwise_kernelILi128ELi4EZNS0_22gpu_kernel_impl_nocastIZNS0_50_GLOBAL__N__2680c7bb_12_PowKernel_cu_b2145a98_318429pow_tensor_scalar_kernel_implIN3c104HalfES6_EEvRNS_18TensorIteratorBaseET0_EUlS6_E0_EEvS8_RKT_EUliE_EEviT1_:
.text._ZN2at6native18elementwise_kernelILi128ELi4EZNS0_22gpu_kernel_impl_nocastIZNS0_50_GLOBAL__N__2680c7bb_12_PowKernel_cu_b2145a98_318429pow_tensor_scalar_kernel_implIN3c104HalfES6_EEvRNS_18TensorIteratorBaseET0_EUlS6_E0_EEvS8_RKT_EUliE_EEviT1_:
        /* <DEDUP_REMOVED lines=235> */
.L_x_4290:
[----:B------:R-:W-:-:S04]  /*0eb0*/  IADD3 R4, P0, R3, c[0x0][0x368], RZ ;  /* 0x0000da0003047a10 */ /* 0x000fc80007f1e0ff */
[----:B------:R-:W-:-:S05]  /*0ec0*/  IADD3.X R5, RZ, c[0x0][0x36c], RZ, P0, !PT ;  /* 0x0000db00ff057a10 */ /* 0x000fca00007fe4ff */
[----:B------:R-:W2:Y:S01]  /*0ed0*/  LDG.E.U16 R4, [R4.64] ;  /* 0x0000000404047981 */ /* 0x000ea2000c1e1500 */
[----:B------:R-:W-:Y:S02]  /*0ee0*/  IADD3 R2, P0, R2, c[0x0][0x360], RZ ;  /* 0x0000d80002027a10 */ /* 0x000fe40007f1e0ff */
[----:B------:R-:W-:Y:S01]  /*0ef0*/  IADD3 R0, R0, 0x80, RZ ;  /* 0x0000008000007810 */ /* 0x000fe20007ffe0ff */
[----:B--2---:R-:W-:-:S05]  /*0f00*/  HADD2.F32 R3, -RZ, R4.H0_H0 ;  /* 0x20000004ff037230 */ /* 0x004fca0000004100 */
[----:B------:R-:W-:-:S05]  /*0f10*/  FMUL.FTZ R6, R3, R3 ;  /* 0x0000000303067220 */ /* 0x000fca0000410000 */
[----:B------:R-:W-:-:S05]  /*0f20*/  F2FP.PACK_AB R6, RZ, R6 ;  /* 0x00000006ff06723e */ /* 0x000fca00000000ff */
[----:B------:R-:W-:-:S05]  /*0f30*/  HADD2.F32 R6, -RZ, R6.H0_H0 ;  /* 0x20000006ff067230 */ /* 0x000fca0000004100 */
[----:B------:R-:W-:Y:S01]  /*0f40*/  FMUL.FTZ R6, R3, R6 ;  /* 0x0000000603067220 */ /* 0x000fe20000410000 */
[----:B------:R-:W-:-:S04]  /*0f50*/  IADD3.X R3, RZ, c[0x0][0x364], RZ, P0, !PT ;  /* 0x0000d900ff037a10 */ /* 0x000fc800007fe4ff */
[----:B------:R-:W-:-:S05]  /*0f60*/  F2FP.PACK_AB R6, RZ, R6 ;  /* 0x00000006ff06723e */ /* 0x000fca00000000ff */
[----:B------:R0:W-:Y:S02]  /*0f70*/  STG.E.U16 [R2.64], R6 ;  /* 0x0000000602007986 */ /* 0x0001e4000c101504 */
.L_x_4289:
[----:B------:R-:W-:Y:S05]  /*0f80*/  BSYNC B0 ;  /* 0x0000000000007941 */ /* 0x000fea0003800000 */
.L_x_4288:
        /* <DEDUP_REMOVED lines=230> */
.L_x_4293:
        /* <DEDUP_REMOVED lines=10> */
[----:B------:R-:W-:Y:S02]  /*1e90*/  IADD3.X R3, RZ, c[0x0][0x364], RZ, P0, !PT ;  /* 0x0000d900ff037a10 */ /* 0x000fe400007fe4ff */
[----:B------:R-:W-:Y:S02]  /*1ea0*/  ISETP.GE.AND P0, PT, R0, c[0x0][0x160], PT ;  /* 0x0000580000007a0c */ /* 0x000fe40003f06270 */
[----:B------:R-:W-:-:S05]  /*1eb0*/  F2FP.PACK_AB R6, RZ, R6 ;  /* 0x00000006ff06723e */ /* 0x000fca00000000ff */
[----:B------:R0:W-:Y:S06]  /*1ec0*/  STG.E.U16 [R2.64], R6 ;  /* 0x0000000602007986 */ /* 0x0001ec000c101504 */
        /* <DEDUP_REMOVED lines=228> */
.L_x_4294:
        /* <DEDUP_REMOVED lines=13> */
.L_x_4292:
[----:B------:R-:W-:Y:S05]  /*2de0*/  BSYNC B0 ;  /* 0x0000000000007941 */ /* 0x000fea0003800000 */
.L_x_4291:
        /* <DEDUP_REMOVED lines=229> */
.L_x_4295:
[----:B------:R-:W-:-:S04]  /*3c40*/  IADD3 R4, P0, R3, c[0x0][0x368], RZ ;  /* 0x0000da0003047a10 */ /* 0x000fc80007f1e0ff */
[----:B------:R-:W-:-:S05]  /*3c50*/  IADD3.X R5, RZ, c[0x0][0x36c], RZ, P0, !PT ;  /* 0x0000db00ff057a10 */ /* 0x000fca00007fe4ff */
[----:B------:R-:W2:Y:S01]  /*3c60*/  LDG.E.U16 R4, [R4.64] ;  /* 0x0000000404047981 */ /* 0x000ea2000c1e1500 */
[----:B------:R-:W-:Y:S01]  /*3c70*/  IADD3 R2, P0, R2, c[0x0][0x360], RZ ;  /* 0x0000d80002027a10 */ /* 0x000fe20007f1e0ff */
[----:B--2---:R-:W-:-:S05]  /*3c80*/  HADD2.F32 R0, -RZ, R4.H0_H0 ;  /* 0x20000004ff007230 */ /* 0x004fca0000004100 */
[----:B------:R-:W-:-:S05]  /*3c90*/  FMUL.FTZ R3, R0, R0 ;  /* 0x0000000000037220 */ /* 0x000fca0000410000 */
[----:B------:R-:W-:-:S05]  /*3ca0*/  F2FP.PACK_AB R3, RZ, R3 ;  /* 0x00000003ff03723e */ /* 0x000fca00000000ff */
[----:B------:R-:W-:-:S05]  /*3cb0*/  HADD2.F32 R3, -RZ, R3.H0_H0 ;  /* 0x20000003ff037230 */ /* 0x000fca0000004100 */
[----:B------:R-:W-:-:S05]  /*3cc0*/  FMUL.FTZ R3, R0, R3 ;  /* 0x0000000300037220 */ /* 0x000fca0000410000 */
[----:B------:R-:W-:Y:S02]  /*3cd0*/  F2FP.PACK_AB R0, RZ, R3 ;  /* 0x00000003ff00723e */ /* 0x000fe400000000ff */
[----:B------:R-:W-:-:S05]  /*3ce0*/  IADD3.X R3, RZ, c[0x0][0x364], RZ, P0, !PT ;  /* 0x0000d900ff037a10 */ /* 0x000fca00007fe4ff */
[----:B------:R-:W-:Y:S01]  /*3cf0*/  STG.E.U16 [R2.64], R0 ;  /* 0x0000000002007986 */ /* 0x000fe2000c101504 */
[----:B------:R-:W-:Y:S05]  /*3d00*/  EXIT ;  /* 0x000000000000794d */ /* 0x000fea0003800000 */
.L_x_4296:
        /* <DEDUP_REMOVED lines=15> */
.L_x_61641:


//--------------------- .text._ZN2at6native27unrolled_elementwise_kernelIZNS0_50_GLOBAL__N__2680c7bb_12_PowKernel_cu_b2145a98_318429pow_tensor_scalar_kernel_implIN3c104HalfES5_EEvRNS_18TensorIteratorBaseET0_EUlS5_E0_St5arrayIPcLm2EELi4E23TrivialOffsetCalculatorILi1EjESE_NS0_6memory15LoadWithoutCastENSF_16StoreWithoutCastEEEviT_S8_T2_T3_T4_T5_ --------------------------
	.section	.text._ZN2at6native27unrolled_elementwise_kernelIZNS0_50_GLOBAL__N__2680c7bb_12_PowKernel_cu_b2145a98_318429pow_tensor_scalar_kernel_implIN3c104HalfES5_EEvRNS_18TensorIteratorBaseET0_EUlS5_E0_St5arrayIPcLm2EELi4E23TrivialOffsetCalculatorILi1EjESE_NS0_6memory15LoadWithoutCastENSF_16StoreWithoutCastEEEviT_S8_T2_T3_T4_T5_,"ax",@progbits
	.sectioninfo	@"SHI_REGISTERS=20"
	.align	128
        .global         _ZN2at6native27unrolled_elementwise_kernelIZNS0_50_GLOBAL__N__2680c7bb_12_PowKernel_cu_b2145a98_318429pow_tensor_scalar_kernel_implIN3c104HalfES5_EEvRNS_18TensorIteratorBaseET0_EUlS5_E0_St5arrayIPcLm2EELi4E23TrivialOffsetCalculatorILi1EjESE_NS0_6memory15LoadWithoutCastENSF_16StoreWithoutCastEEEviT_S8_T2_T3_T4_T5_
        .type           _ZN2at6native27unrolled_elementwise_kernelIZNS0_50_GLOBAL__N__2680c7bb_12_PowKernel_cu_b2145a98_318429pow_tensor_scalar_kernel_implIN3c104HalfES5_EEvRNS_18TensorIteratorBaseET0_EUlS5_E0_St5arrayIPcLm2EELi4E23TrivialOffsetCalculatorILi1EjESE_NS0_6memory15LoadWithoutCastENSF_16StoreWithoutCastEEEviT_S8_T2_T3_T4_T5_,@function
        .size           _ZN2at6native27unrolled_elementwise_kernelIZNS0_50_GLOBAL__N__2680c7bb_12_PowKernel_cu_b2145a98_318429pow_tensor_scalar_kernel_implIN3c104HalfES5_EEvRNS_18TensorIteratorBaseET0_EUlS5_E0_St5arrayIPcLm2EELi4E23TrivialOffsetCalculatorILi1EjESE_NS0_6memory15LoadWithoutCastENSF_16StoreWithoutCastEEEviT_S8_T2_T3_T4_T5_,(.L_x_61642 - _ZN2at6native27unrolled_elementwise_kernelIZNS0_50_GLOBAL__N__2680c7bb_12_PowKernel_cu_b2145a98_318429pow_tensor_scalar_kernel_implIN3c104HalfES5_EEvRNS_18TensorIteratorBaseET0_EUlS5_E0_St5arrayIPcLm2EELi4E23TrivialOffsetCalculatorILi1EjESE_NS0_6memory15LoadWithoutCastENSF_16StoreWithoutCastEEEviT_S8_T2_T3_T4_T5_)
        .other          _ZN2at6native27unrolled_elementwise_kernelIZNS0_50_GLOBAL__N__2680c7bb_12_PowKernel_cu_b2145a98_318429pow_tensor_scalar_kernel_implIN3c104HalfES5_EEvRNS_18TensorIteratorBaseET0_EUlS5_E0_St5arrayIPcLm2EELi4E23TrivialOffsetCalculatorILi1EjESE_NS0_6memory15LoadWithoutCastENSF_16StoreWithoutCastEEEviT_S8_T2_T3_T4_T5_,@"STO_CUDA_ENTRY STV_DEFAULT"
_ZN2at6native27unrolled_elementwise_kernelIZNS0_50_GLOBAL__N__2680c7bb_12_PowKernel_cu_b2145a98_318429pow_tensor_scalar_kernel_implIN3c104HalfES5_EEvRNS_18TensorIteratorBaseET0_EUlS5_E0_St5arrayIPcLm2EELi4E23TrivialOffsetCalculatorILi1EjESE_NS0_6memory15LoadWithoutCastENSF_16StoreWithoutCastEEEviT_S8_T2_T3_T4_T5_:
.text._ZN2at6native27unrolled_elementwise_kernelIZNS0_50_GLOBAL__N__2680c7bb_12_PowKernel_cu_b2145a98_318429pow_tensor_scalar_kernel_implIN3c104HalfES5_EEvRNS_18TensorIteratorBaseET0_EUlS5_E0_St5arrayIPcLm2EELi4E23TrivialOffsetCalculatorILi1EjESE_NS0_6memory15LoadWithoutCastENSF_16StoreWithoutCastEEEviT_S8_T2_T3_T4_T5_:
        /* <DEDUP_REMOVED lines=10> */
[----:B------:R-:W-:Y:S01]  /*00a0*/  @!P0 IMAD R4, R0, 0x200, R3 ;  /* 0x0000020000048824 */ /* 0x000fe200078e0203 */
[----:B------:R-:W-:Y:S02]  /*00b0*/  @!P0 MOV R5, 0x2 ;  /* 0x0000000200058802 */ /* 0x000fe40000000f00 */
[----:B------:R-:W-:-:S03]  /*00c0*/  ISETP.GE.AND P1, PT, R9, R2, PT ;  /* 0x000000020900720c */ /* 0x000fc60003f26270 */
[----:B------:R-:W-:-:S05]  /*00d0*/  @!P0 IMAD.WIDE.U32 R4, R4, R5, c[0x0][0x178] ;  /* 0x00005e0004048625 */ /* 0x000fca00078e0005 */
[----:B------:R0:W2:Y:S05]  /*00e0*/  @!P0 LDG.E.U16 R13, [R4.64] ;  /* 0x00000004040d8981 */ /* 0x0000aa000c1e1500 */
[----:B------:R-:W-:Y:S01]  /*00f0*/  @!P1 IMAD R6, R0, 0x200, R9 ;  /* 0x0000020000069824 */ /* 0x000fe200078e0209 */
[----:B------:R-:W-:-:S04]  /*0100*/  @!P1 IADD3 R9, R9, 0x80, RZ ;  /* 0x0000008009099810 */ /* 0x000fc80007ffe0ff */
[----:B------:R-:W-:Y:S01]  /*0110*/  ISETP.GE.AND P3, PT, R9, R2, PT ;  /* 0x000000020900720c */ /* 0x000fe20003f66270 */
[----:B------:R-:W-:Y:S01]  /*0120*/  @!P1 IMAD.MOV.U32 R7, RZ, RZ, 0x2 ;  /* 0x00000002ff079424 */ /* 0x000fe200078e00ff */
[----:B------:R-:W-:Y:S02]  /*0130*/  PRMT R12, RZ, 0x7610, R12 ;  /* 0x00007610ff0c7816 */ /* 0x000fe4000000000c */
[----:B------:R-:W-:Y:S01]  /*0140*/  PRMT R14, RZ, 0x7610, R14 ;  /* 0x00007610ff0e7816 */ /* 0x000fe2000000000e */
[----:B------:R-:W-:-:S05]  /*0150*/  @!P1 IMAD.WIDE.U32 R6, R6, R7, c[0x0][0x178] ;  /* 0x00005e0006069625 */ /* 0x000fca00078e0007 */
[----:B------:R1:W3:Y:S03]  /*0160*/  @!P1 LDG.E.U16 R12, [R6.64] ;  /* 0x00000004060c9981 */ /* 0x0002e6000c1e1500 */
[----:B------:R-:W-:Y:S01]  /*0170*/  @!P3 IMAD R10, R0, 0x200, R9 ;  /* 0x00000200000ab824 */ /* 0x000fe200078e0209 */
[----:B------:R-:W-:Y:S01]  /*0180*/  @!P3 IADD3 R9, R9, 0x80, RZ ;  /* 0x000000800909b810 */ /* 0x000fe20007ffe0ff */
[----:B------:R-:W-:-:S04]  /*0190*/  @!P3 IMAD.MOV.U32 R11, RZ, RZ, 0x2 ;  /* 0x00000002ff0bb424 */ /* 0x000fc800078e00ff */
[----:B------:R-:W-:Y:S01]  /*01a0*/  @!P3 IMAD.WIDE.U32 R10, R10, R11, c[0x0][0x178] ;  /* 0x00005e000a0ab625 */ /* 0x000fe200078e000b */
[----:B------:R-:W-:-:S04]  /*01b0*/  ISETP.GE.AND P2, PT, R9, R2, PT ;  /* 0x000000020900720c */ /* 0x000fc80003f46270 */
[----:B------:R-:W4:Y:S01]  /*01c0*/  @!P3 LDG.E.U16 R14, [R10.64] ;  /* 0x000000040a0eb981 */ /* 0x000f22000c1e1500 */
[----:B0-----:R-:W-:-:S08]  /*01d0*/  PRMT R4, RZ, 0x7610, R4 ;  /* 0x00007610ff047816 */ /* 0x001fd00000000004 */
[----:B------:R-:W-:Y:S01]  /*01e0*/  @!P2 LEA R8, R0, R9, 0x9 ;  /* 0x000000090008a211 */ /* 0x000fe200078e48ff */
[----:B------:R-:W-:-:S04]  /*01f0*/  @!P2 IMAD.MOV.U32 R9, RZ, RZ, 0x2 ;  /* 0x00000002ff09a424 */ /* 0x000fc800078e00ff */
[----:B------:R-:W-:-:S05]  /*0200*/  @!P2 IMAD.WIDE.U32 R8, R8, R9, c[0x0][0x178] ;  /* 0x00005e000808a625 */ /* 0x000fca00078e0009 */
[----:B------:R0:W5:Y:S01]  /*0210*/  @!P2 LDG.E.U16 R4, [R8.64] ;  /* 0x000000040804a981 */ /* 0x000162000c1e1500 */
[----:B------:R-:W-:-:S05]  /*0220*/  IMAD.MOV.U32 R5, RZ, RZ, R3 ;  /* 0x000000ffff057224 */ /* 0x000fca00078e0003 */
[C---:B------:R-:W-:Y:S02]  /*0230*/  IADD3 R17, R5.reuse, 0x80, RZ ;  /* 0x0000008005117810 */ /* 0x040fe40007ffe0ff */
[----:B------:R-:W-:Y:S02]  /*0240*/  IADD3 R15, R5, 0x100, RZ ;  /* 0x00000100050f7810 */ /* 0x000fe40007ffe0ff */
[-C--:B------:R-:W-:Y:S02]  /*0250*/  ISETP.GE.AND P2, PT, R17, R2.reuse, PT ;  /* 0x000000021100720c */ /* 0x080fe40003f46270 */
[----:B------:R-:W-:Y:S02]  /*0260*/  ISETP.GE.AND P3, PT, R15, R2, PT ;  /* 0x000000020f00720c */ /* 0x000fe40003f66270 */
[----:B-1----:R-:W-:-:S04]  /*0270*/  IADD3 R7, R5, 0x180, RZ ;  /* 0x0000018005077810 */ /* 0x002fc80007ffe0ff */
[----:B------:R-:W-:Y:S01]  /*0280*/  ISETP.GE.AND P1, PT, R7, R2, PT ;  /* 0x000000020700720c */ /* 0x000fe20003f26270 */
[----:B------:R-:W-:Y:S02]  /*0290*/  @!P0 IMAD.MOV.U32 R16, RZ, RZ, 0x2 ;  /* 0x00000002ff108424 */ /* 0x000fe400078e00ff */
[----:B------:R-:W-:-:S05]  /*02a0*/  @!P0 IMAD.MOV.U32 R5, RZ, RZ, R17 ;  /* 0x000000ffff058224 */ /* 0x000fca00078e0011 */
[----:B------:R-:W-:Y:S01]  /*02b0*/  ISETP.GE.AND P4, PT, R5, R2, PT ;  /* 0x000000020500720c */ /* 0x000fe20003f86270 */
[----:B------:R-:W-:Y:S01]  /*02c0*/  BSSY B0, `(.L_x_4297) ;  /* 0x0000027000007945 */ /* 0x000fe20003800000 */
[----:B--2---:R-:W-:-:S05]  /*02d0*/  @!P0 HADD2.F32 R13, -RZ, R13.H0_H0 ;  /* 0x2000000dff0d8230 */ /* 0x004fca0000004100 */
[----:B------:R-:W-:-:S05]  /*02e0*/  @!P0 FMUL.FTZ R6, R13, R13 ;  /* 0x0000000d0d068220 */ /* 0x000fca0000410000 */
[----:B------:R-:W-:-:S05]  /*02f0*/  @!P0 F2FP.PACK_AB R6, RZ, R6 ;  /* 0x00000006ff06823e */ /* 0x000fca00000000ff */
[----:B------:R-:W-:Y:S02]  /*0300*/  @!P0 HADD2.F32 R6, -RZ, R6.H0_H0 ;  /* 0x20000006ff068230 */ /* 0x000fe40000004100 */
[----:B---3--:R-:W-:-:S03]  /*0310*/  @!P2 HADD2.F32 R12, -RZ, R12.H0_H0 ;  /* 0x2000000cff0ca230 */ /* 0x008fc60000004100 */
[----:B------:R-:W-:Y:S02]  /*0320*/  @!P0 FMUL.FTZ R6, R13, R6 ;  /* 0x000000060d068220 */ /* 0x000fe40000410000 */
[----:B------:R-:W-:Y:S01]  /*0330*/  @!P2 FMUL.FTZ R7, R12, R12 ;  /* 0x0000000c0c07a220 */ /* 0x000fe20000410000 */
[----:B----4-:R-:W-:-:S05]  /*0340*/  @!P3 HADD2.F32 R14, -RZ, R14.H0_H0 ;  /* 0x2000000eff0eb230 */ /* 0x010fca0000004100 */
[----:B0-----:R-:W-:Y:S01]  /*0350*/  @!P3 FMUL.FTZ R8, R14, R14 ;  /* 0x0000000e0e08b220 */ /* 0x001fe20000410000 */
[----:B------:R-:W-:Y:S02]  /*0360*/  @!P2 F2FP.PACK_AB R7, RZ, R7 ;  /* 0x00000007ff07a23e */ /* 0x000fe400000000ff */
[----:B------:R-:W-:Y:S02]  /*0370*/  @!P0 LEA R13, R0, R3, 0x9 ;  /* 0x00000003000d8211 */ /* 0x000fe400078e48ff */
[----:B------:R-:W-:Y:S02]  /*0380*/  @!P3 F2FP.PACK_AB R8, RZ, R8 ;  /* 0x00000008ff08b23e */ /* 0x000fe400000000ff */
[----:B------:R-:W-:Y:S01]  /*0390*/  @!P0 F2FP.PACK_AB R11, RZ, R6 ;  /* 0x00000006ff0b823e */ /* 0x000fe200000000ff */
[----:B------:R-:W-:Y:S01]  /*03a0*/  @!P2 HADD2.F32 R3, -RZ, R7.H0_H0 ;  /* 0x20000007ff03a230 */ /* 0x000fe20000004100 */
[----:B------:R-:W-:Y:S01]  /*03b0*/  @!P0 IMAD.WIDE.U32 R6, R13, R16, c[0x0][0x170] ;  /* 0x00005c000d068625 */ /* 0x000fe200078e0010 */
[----:B------:R-:W-:Y:S01]  /*03c0*/  @!P3 HADD2.F32 R9, -RZ, R8.H0_H0 ;  /* 0x20000008ff09b230 */ /* 0x000fe20000004100 */
[----:B------:R-:W-:-:S05]  /*03d0*/  PRMT R8, R11, 0x7610, R8 ;  /* 0x000076100b087816 */ /* 0x000fca0000000008 */
[----:B------:R0:W-:Y:S01]  /*03e0*/  @!P0 STG.E.U16 [R6.64], R8 ;  /* 0x0000000806008986 */ /* 0x0001e2000c101504 */
[----:B-----5:R-:W-:-:S05]  /*03f0*/  @!P1 HADD2.F32 R4, -RZ, R4.H0_H0 ;  /* 0x20000004ff049230 */ /* 0x020fca0000004100 */
[----:B------:R-:W-:Y:S02]  /*0400*/  @!P1 FMUL.FTZ R10, R4, R4 ;  /* 0x00000004040a9220 */ /* 0x000fe40000410000 */
[----:B------:R-:W-:Y:S02]  /*0410*/  @!P2 FMUL.FTZ R3, R12, R3 ;  /* 0x000000030c03a220 */ /* 0x000fe40000410000 */
[----:B------:R-:W-:Y:S01]  /*0420*/  @!P3 FMUL.FTZ R9, R14, R9 ;  /* 0x000000090e09b220 */ /* 0x000fe20000410000 */
[----:B------:R-:W-:Y:S02]  /*0430*/  @!P1 F2FP.PACK_AB R10, RZ, R10 ;  /* 0x0000000aff0a923e */ /* 0x000fe400000000ff */
[----:B------:R-:W-:Y:S02]  /*0440*/  @!P2 F2FP.PACK_AB R3, RZ, R3 ;  /* 0x00000003ff03a23e */ /* 0x000fe400000000ff */
[----:B------:R-:W-:Y:S01]  /*0450*/  @!P3 F2FP.PACK_AB R9, RZ, R9 ;  /* 0x00000009ff09b23e */ /* 0x000fe200000000ff */
[----:B------:R-:W-:Y:S01]  /*0460*/  @!P1 HADD2.F32 R11, -RZ, R10.H0_H0 ;  /* 0x2000000aff0b9230 */ /* 0x000fe20000004100 */
[----:B------:R-:W-:Y:S05]  /*0470*/  @P4 BRA `(.L_x_4298) ;  /* 0x000000b000004947 */ /* 0x000fea0003800000 */
[----:B0-----:R-:W-:Y:S01]  /*0480*/  IMAD R6, R0, 0x200, R5 ;  /* 0x0000020000067824 */ /* 0x001fe200078e0205 */
[----:B------:R-:W-:Y:S01]  /*0490*/  IADD3 R5, R5, 0x80, RZ ;  /* 0x0000008005057810 */ /* 0x000fe20007ffe0ff */
[----:B------:R-:W-:Y:S01]  /*04a0*/  IMAD.MOV.U32 R13, RZ, RZ, 0x2 ;  /* 0x00000002ff0d7424 */ /* 0x000fe200078e00ff */
[----:B------:R-:W-:-:S02]  /*04b0*/  PRMT R10, R9, 0x7610, R10 ;  /* 0x00007610090a7816 */ /* 0x000fc4000000000a */
[----:B------:R-:W-:Y:S01]  /*04c0*/  ISETP.GE.AND P0, PT, R5, R2, PT ;  /* 0x000000020500720c */ /* 0x000fe20003f06270 */
[----:B------:R-:W-:-:S05]  /*04d0*/  IMAD.WIDE.U32 R6, R6, R13, c[0x0][0x170] ;  /* 0x00005c0006067625 */ /* 0x000fca00078e000d */
[----:B------:R0:W-:Y:S07]  /*04e0*/  STG.E.U16 [R6.64], R3 ;  /* 0x0000000306007986 */ /* 0x0001ee000c101504 */
[----:B------:R-:W-:Y:S02]  /*04f0*/  @!P0 LEA R8, R0, R5, 0x9 ;  /* 0x0000000500088211 */ /* 0x000fe400078e48ff */
[----:B------:R-:W-:-:S03]  /*0500*/  @!P0 IADD3 R5, R5, 0x80, RZ ;  /* 0x0000008005058810 */ /* 0x000fc60007ffe0ff */
[----:B------:R-:W-:-:S05]  /*0510*/  @!P0 IMAD.WIDE.U32 R8, R8, R13, c[0x0][0x170] ;  /* 0x00005c0008088625 */ /* 0x000fca00078e000d */
[----:B------:R0:W-:Y:S02]  /*0520*/  @!P0 STG.E.U16 [R8.64], R10 ;  /* 0x0000000a08008986 */ /* 0x0001e4000c101504 */
.L_x_4298:
[----:B0-----:R-:W-:Y:S05]  /*0530*/  BSYNC B0 ;  /* 0x0000000000007941 */ /* 0x001fea0003800000 */
.L_x_4297:
[----:B------:R-:W-:Y:S01]  /*0540*/  ISETP.GE.AND P0, PT, R5, R2, PT ;  /* 0x000000020500720c */ /* 0x000fe20003f06270 */
[----:B------:R-:W-:-:S05]  /*0550*/  @!P1 FMUL.FTZ R11, R4, R11 ;  /* 0x0000000b040b9220 */ /* 0x000fca0000410000 */
[----:B------:R-:W-:-:S07]  /*0560*/  @!P1 F2FP.PACK_AB R11, RZ, R11 ;  /* 0x0000000bff0b923e */ /* 0x000fce00000000ff */
[----:B------:R-:W-:Y:S05]  /*0570*/  @P0 EXIT ;  /* 0x000000000000094d */ /* 0x000fea0003800000 */
[----:B------:R-:W-:Y:S02]  /*0580*/  IMAD R2, R0, 0x200, R5 ;  /* 0x0000020000027824 */ /* 0x000fe400078e0205 */
[----:B------:R-:W-:-:S04]  /*0590*/  IMAD.MOV.U32 R3, RZ, RZ, 0x2 ;  /* 0x00000002ff037424 */ /* 0x000fc800078e00ff */
[----:B------:R-:W-:-:S05]  /*05a0*/  IMAD.WIDE.U32 R2, R2, R3, c[0x0][0x170] ;  /* 0x00005c0002027625 */ /* 0x000fca00078e0003 */
[----:B------:R-:W-:Y:S01]  /*05b0*/  STG.E.U16 [R2.64], R11 ;  /* 0x0000000b02007986 */ /* 0x000fe2000c101504 */
[----:B------:R-:W-:Y:S05]  /*05c0*/  EXIT ;  /* 0x000000000000794d */ /* 0x000fea0003800000 */
.L_x_4299:
        /* <DEDUP_REMOVED lines=11> */
.L_x_61642:


//--------------------- .text._ZN2at6native29vectorized_elementwise_kernelILi2EZNS0_50_GLOBAL__N__2680c7bb_12_PowKernel_cu_b2145a98_318429pow_tensor_scalar_kernel_implIN3c104HalfES5_EEvRNS_18TensorIteratorBaseET0_EUlS5_E0_St5arrayIPcLm2EEEEviS8_T1_ --------------------------
	.section	.text._ZN2at6native29vectorized_elementwise_kernelILi2EZNS0_50_GLOBAL__N__2680c7bb_12_PowKernel_cu_b2145a98_318429pow_tensor_scalar_kernel_implIN3c104HalfES5_EEvRNS_18TensorIteratorBaseET0_EUlS5_E0_St5arrayIPcLm2EEEEviS8_T1_,"ax",@progbits
	.sectioninfo	@"SHI_REGISTERS=26"
	.align	128
        .global         _ZN2at6native29vectorized_elementwise_kernelILi2EZNS0_50_GLOBAL__N__2680c7bb_12_PowKernel_cu_b2145a98_318429pow_tensor_scalar_kernel_implIN3c104HalfES5_EEvRNS_18TensorIteratorBaseET0_EUlS5_E0_St5arrayIPcLm2EEEEviS8_T1_
        .type           _ZN2at6native29vectorized_elementwise_kernelILi2EZNS0_50_GLOBAL__N__2680c7bb_12_PowKernel_cu_b2145a98_318429pow_tensor_scalar_kernel_implIN3c104HalfES5_EEvRNS_18TensorIteratorBaseET0_EUlS5_E0_St5arrayIPcLm2EEEEviS8_T1_,@function
        .size           _ZN2at6native29vectorized_elementwise_kernelILi2EZNS0_50_GLOBAL__N__2680c7bb_12_PowKernel_cu_b2145a98_318429pow_tensor_scalar_kernel_implIN3c104HalfES5_EEvRNS_18TensorIteratorBaseET0_EUlS5_E0_St5arrayIPcLm2EEEEviS8_T1_,(.L_x_61643 - _ZN2at6native29vectorized_elementwise_kernelILi2EZNS0_50_GLOBAL__N__2680c7bb_12_PowKernel_cu_b2145a98_318429pow_tensor_scalar_kernel_implIN3c104HalfES5_EEvRNS_18TensorIteratorBaseET0_EUlS5_E0_St5arrayIPcLm2EEEEviS8_T1_)
        .other          _ZN2at6native29vectorized_elementwise_kernelILi2EZNS0_50_GLOBAL__N__2680c7bb_12_PowKernel_cu_b2145a98_318429pow_tensor_scalar_kernel_implIN3c104HalfES5_EEvRNS_18TensorIteratorBaseET0_EUlS5_E0_St5arrayIPcLm2EEEEviS8_T1_,@"STO_CUDA_ENTRY STV_DEFAULT"
_ZN2at6native29vectorized_elementwise_kernelILi2EZNS0_50_GLOBAL__N__2680c7bb_12_PowKernel_cu_b2145a98_318429pow_tensor_scalar_kernel_implIN3c104HalfES5_EEvRNS_18TensorIteratorBaseET0_EUlS5_E0_St5arrayIPcLm2EEEEviS8_T1_:
.text._ZN2at6native29vectorized_elementwise_kernelILi2EZNS0_50_GLOBAL__N__2680c7bb_12_PowKernel_cu_b2145a98_318429pow_tensor_scalar_kernel_implIN3c104HalfES5_EEvRNS_18TensorIteratorBaseET0_EUlS5_E0_St5arrayIPcLm2EEEEviS8_T1_:
        /* <DEDUP_REMOVED lines=12> */
[----:B------:R-:W3:Y:S04]  /*00c0*/  LDG.E R13, [R4.64+0x200] ;  /* 0x00020004040d7981 */ /* 0x000ee8000c1e1900 */
[----:B------:R-:W4:Y:S04]  /*00d0*/  LDG.E R14, [R4.64+0x400] ;  /* 0x00040004040e7981 */ /* 0x000f28000c1e1900 */
[----:B------:R0:W5:Y:S01]  /*00e0*/  LDG.E R15, [R4.64+0x600] ;  /* 0x00060004040f7981 */ /* 0x000162000c1e1900 */
[----:B--2---:R-:W-:-:S02]  /*00f0*/  HADD2.F32 R6, -RZ, R8.H0_H0 ;  /* 0x20000008ff067230 */ /* 0x004fc40000004100 */
[----:B------:R-:W-:Y:S02]  /*0100*/  HADD2.F32 R8, -RZ, R8.H1_H1 ;  /* 0x30000008ff087230 */ /* 0x000fe40000004100 */
[--C-:B---3--:R-:W-:Y:S01]  /*0110*/  HADD2.F32 R10, -RZ, R13.reuse.H0_H0 ;  /* 0x2000000dff0a7230 */ /* 0x108fe20000004100 */
[----:B------:R-:W-:Y:S01]  /*0120*/  FMUL.FTZ R7, R6, R6 ;  /* 0x0000000606077220 */ /* 0x000fe20000410000 */
[----:B------:R-:W-:Y:S01]  /*0130*/  HADD2.F32 R13, -RZ, R13.H1_H1 ;  /* 0x3000000dff0d7230 */ /* 0x000fe20000004100 */
[----:B------:R-:W-:Y:S01]  /*0140*/  FMUL.FTZ R9, R8, R8 ;  /* 0x0000000808097220 */ /* 0x000fe20000410000 */
[----:B----4-:R-:W-:Y:S01]  /*0150*/  HADD2.F32 R12, -RZ, R14.H0_H0 ;  /* 0x2000000eff0c7230 */ /* 0x010fe20000004100 */
[----:B------:R-:W-:Y:S01]  /*0160*/  FMUL.FTZ R11, R10, R10 ;  /* 0x0000000a0a0b7220 */ /* 0x000fe20000410000 */
[----:B------:R-:W-:Y:S02]  /*0170*/  F2FP.PACK_AB R7, RZ, R7 ;  /* 0x00000007ff07723e */ /* 0x000fe400000000ff */
[----:B------:R-:W-:-:S02]  /*0180*/  F2FP.PACK_AB R9, RZ, R9 ;  /* 0x00000009ff09723e */ /* 0x000fc400000000ff */
[----:B------:R-:W-:Y:S01]  /*0190*/  F2FP.PACK_AB R11, RZ, R11 ;  /* 0x0000000bff0b723e */ /* 0x000fe200000000ff */
[----:B------:R-:W-:Y:S02]  /*01a0*/  HADD2.F32 R7, -RZ, R7.H0_H0 ;  /* 0x20000007ff077230 */ /* 0x000fe40000004100 */
[----:B0-----:R-:W-:Y:S02]  /*01b0*/  HADD2.F32 R5, -RZ, R9.H0_H0 ;  /* 0x20000009ff057230 */ /* 0x001fe40000004100 */
[----:B------:R-:W-:Y:S01]  /*01c0*/  HADD2.F32 R11, -RZ, R11.H0_H0 ;  /* 0x2000000bff0b7230 */ /* 0x000fe20000004100 */
[----:B------:R-:W-:Y:S01]  /*01d0*/  FMUL.FTZ R4, R6, R7 ;  /* 0x0000000706047220 */ /* 0x000fe20000410000 */
[--C-:B-----5:R-:W-:Y:S01]  /*01e0*/  HADD2.F32 R9, -RZ, R15.reuse.H1_H1 ;  /* 0x3000000fff097230 */ /* 0x120fe20000004100 */
[----:B------:R-:W-:Y:S02]  /*01f0*/  FMUL.FTZ R5, R8, R5 ;  /* 0x0000000508057220 */ /* 0x000fe40000410000 */
[----:B------:R-:W-:Y:S01]  /*0200*/  FMUL.FTZ R8, R10, R11 ;  /* 0x0000000b0a087220 */ /* 0x000fe20000410000 */
[----:B------:R-:W-:Y:S01]  /*0210*/  HADD2.F32 R11, -RZ, R14.H1_H1 ;  /* 0x3000000eff0b7230 */ /* 0x000fe20000004100 */
[----:B------:R-:W-:Y:S01]  /*0220*/  FMUL.FTZ R6, R13, R13 ;  /* 0x0000000d0d067220 */ /* 0x000fe20000410000 */
[----:B------:R-:W-:Y:S01]  /*0230*/  HADD2.F32 R10, -RZ, R15.H0_H0 ;  /* 0x2000000fff0a7230 */ /* 0x000fe20000004100 */
[----:B------:R-:W-:Y:S01]  /*0240*/  FMUL.FTZ R7, R12, R12 ;  /* 0x0000000c0c077220 */ /* 0x000fe20000410000 */
[----:B------:R-:W-:Y:S01]  /*0250*/  F2FP.PACK_AB R5, R5, R4 ;  /* 0x000000040505723e */ /* 0x000fe200000000ff */
[----:B------:R-:W-:Y:S01]  /*0260*/  FMUL.FTZ R14, R11, R11 ;  /* 0x0000000b0b0e7220 */ /* 0x000fe20000410000 */
[----:B------:R-:W-:Y:S01]  /*0270*/  F2FP.PACK_AB R6, RZ, R6 ;  /* 0x00000006ff06723e */ /* 0x000fe200000000ff */
[----:B------:R-:W-:Y:S01]  /*0280*/  FMUL.FTZ R15, R10, R10 ;  /* 0x0000000a0a0f7220 */ /* 0x000fe20000410000 */
[----:B------:R-:W-:Y:S01]  /*0290*/  F2FP.PACK_AB R7, RZ, R7 ;  /* 0x00000007ff07723e */ /* 0x000fe200000000ff */
[----:B------:R-:W-:Y:S01]  /*02a0*/  FMUL.FTZ R18, R9, R9 ;  /* 0x0000000909127220 */ /* 0x000fe20000410000 */
[----:B------:R-:W-:Y:S01]  /*02b0*/  F2FP.PACK_AB R16, RZ, R14 ;  /* 0x0000000eff10723e */ /* 0x000fe200000000ff */
[----:B------:R-:W-:Y:S01]  /*02c0*/  HADD2.F32 R14, -RZ, R6.H0_H0 ;  /* 0x20000006ff0e7230 */ /* 0x000fe20000004100 */
[----:B------:R-:W-:Y:S01]  /*02d0*/  F2FP.PACK_AB R17, RZ, R15 ;  /* 0x0000000fff11723e */ /* 0x000fe200000000ff */
[----:B------:R-:W-:Y:S01]  /*02e0*/  HADD2.F32 R15, -RZ, R7.H0_H0 ;  /* 0x20000007ff0f7230 */ /* 0x000fe20000004100 */
[----:B------:R-:W-:Y:S01]  /*02f0*/  F2FP.PACK_AB R18, RZ, R18 ;  /* 0x00000012ff12723e */ /* 0x000fe200000000ff */
[----:B------:R-:W-:Y:S01]  /*0300*/  HADD2.F32 R16, -RZ, R16.H0_H0 ;  /* 0x20000010ff107230 */ /* 0x000fe20000004100 */
[----:B------:R-:W-:Y:S01]  /*0310*/  IMAD.WIDE.U32 R6, R0, R3, c[0x0][0x170] ;  /* 0x00005c0000067625 */ /* 0x000fe200078e0003 */
[----:B------:R-:W-:-:S02]  /*0320*/  HADD2.F32 R17, -RZ, R17.H0_H0 ;  /* 0x20000011ff117230 */ /* 0x000fc40000004100 */
[----:B------:R-:W-:Y:S01]  /*0330*/  HADD2.F32 R18, -RZ, R18.H0_H0 ;  /* 0x20000012ff127230 */ /* 0x000fe20000004100 */
[----:B------:R-:W-:Y:S02]  /*0340*/  FMUL.FTZ R13, R13, R14 ;  /* 0x0000000e0d0d7220 */ /* 0x000fe40000410000 */
[----:B------:R-:W-:Y:S02]  /*0350*/  FMUL.FTZ R15, R12, R15 ;  /* 0x0000000f0c0f7220 */ /* 0x000fe40000410000 */
[----:B------:R-:W-:Y:S01]  /*0360*/  FMUL.FTZ R16, R11, R16 ;  /* 0x000000100b107220 */ /* 0x000fe20000410000 */
[----:B------:R-:W-:Y:S01]  /*0370*/  F2FP.PACK_AB R13, R13, R8 ;  /* 0x000000080d0d723e */ /* 0x000fe200000000ff */
[----:B------:R-:W-:Y:S02]  /*0380*/  FMUL.FTZ R17, R10, R17 ;  /* 0x000000110a117220 */ /* 0x000fe40000410000 */
[----:B------:R-:W-:Y:S01]  /*0390*/  FMUL.FTZ R18, R9, R18 ;  /* 0x0000001209127220 */ /* 0x000fe20000410000 */
[----:B------:R-:W-:Y:S01]  /*03a0*/  F2FP.PACK_AB R15, R16, R15 ;  /* 0x0000000f100f723e */ /* 0x000fe200000000ff */
[----:B------:R-:W-:-:S03]  /*03b0*/  IMAD.WIDE R6, R2, 0x4, R6 ;  /* 0x0000000402067825 */ /* 0x000fc600078e0206 */
[----:B------:R-:W-:Y:S02]  /*03c0*/  F2FP.PACK_AB R17, R18, R17 ;  /* 0x000000111211723e */ /* 0x000fe400000000ff */
[----:B------:R-:W-:Y:S04]  /*03d0*/  STG.E [R6.64], R5 ;  /* 0x0000000506007986 */ /* 0x000fe8000c101904 */
[----:B------:R-:W-:Y:S04]  /*03e0*/  STG.E [R6.64+0x200], R13 ;  /* 0x0002000d06007986 */ /* 0x000fe8000c101904 */
[----:B------:R-:W-:Y:S04]  /*03f0*/  STG.E [R6.64+0x400], R15 ;  /* 0x0004000f06007986 */ /* 0x000fe8000c101904 */
[----:B------:R-:W-:Y:S01]  /*0400*/  STG.E [R6.64+0x600], R17 ;  /* 0x0006001106007986 */ /* 0x000fe2000c101904 */
[----:B------:R-:W-:Y:S05]  /*0410*/  EXIT ;  /* 0x000000000000794d */ /* 0x000fea0003800000 */
.L_x_4300:
        /* <DEDUP_REMOVED lines=12> */
[----:B------:R-:W-:-:S04]  /*04e0*/  @!P4 IADD3 R3, R3, 0x80, RZ ;  /* 0x000000800303c810 */ /* 0x000fc80007ffe0ff */
[----:B------:R-:W-:-:S13]  /*04f0*/  ISETP.GE.AND P5, PT, R3, R12, PT ;  /* 0x0000000c0300720c */ /* 0x000fda0003fa6270 */
        /* <DEDUP_REMOVED lines=11> */
[----:B------:R-:W-:Y:S02]  /*05b0*/  ISETP.GE.AND P2, PT, R3, R12, PT ;  /* 0x0000000c0300720c */ /* 0x000fe40003f46270 */
[----:B------:R-:W-:-:S11]  /*05c0*/  @!P4 MOV R23, 0x2 ;  /* 0x000000020017c802 */ /* 0x000fd60000000f00 */
[----:B------:R-:W-:Y:S01]  /*05d0*/  @!P2 IMAD.IADD R6, R0, 0x1, R3 ;  /* 0x000000010006a824 */ /* 0x000fe200078e0203 */
[----:B------:R-:W-:-:S04]  /*05e0*/  @!P2 IADD3 R3, R3, 0x80, RZ ;  /* 0x000000800303a810 */ /* 0x000fc80007ffe0ff */
[----:B------:R-:W-:Y:S01]  /*05f0*/  ISETP.GE.AND P5, PT, R3, R12, PT ;  /* 0x0000000c0300720c */ /* 0x000fe20003fa6270 */
[----:B------:R-:W-:Y:S01]  /*0600*/  @!P4 IMAD.WIDE.U32 R22, R22, R23, c[0x0][0x178] ;  /* 0x00005e001616c625 */ /* 0x000fe200078e0017 */
[----:B------:R-:W-:-:S06]  /*0610*/  PRMT R21, RZ, 0x7610, R21 ;  /* 0x00007610ff157816 */ /* 0x000fcc0000000015 */
[----:B------:R4:W5:Y:S05]  /*0620*/  @!P4 LDG.E.U16 R21, [R22.64] ;  /* 0x000000041615c981 */ /* 0x00096a000c1e1500 */
[----:B------:R-:W-:Y:S01]  /*0630*/  @!P5 IMAD.IADD R8, R0, 0x1, R3 ;  /* 0x000000010008d824 */ /* 0x000fe200078e0203 */
[----:B------:R-:W-:-:S04]  /*0640*/  @!P5 IADD3 R3, R3, 0x80, RZ ;  /* 0x000000800303d810 */ /* 0x000fc80007ffe0ff */
[----:B------:R-:W-:Y:S01]  /*0650*/  ISETP.GE.AND P4, PT, R3, R12, PT ;  /* 0x0000000c0300720c */ /* 0x000fe20003f86270 */
[----:B------:R-:W-:Y:S02]  /*0660*/  @!P1 IMAD.MOV.U32 R5, RZ, RZ, 0x2 ;  /* 0x00000002ff059424 */ /* 0x000fe400078e00ff */
[----:B------:R-:W-:Y:S02]  /*0670*/  @!P3 IMAD.MOV.U32 R7, RZ, RZ, 0x2 ;  /* 0x00000002ff07b424 */ /* 0x000fe400078e00ff */
[----:B------:R-:W-:Y:S02]  /*0680*/  @!P2 IMAD.MOV.U32 R9, RZ, RZ, 0x2 ;  /* 0x00000002ff09a424 */ /* 0x000fe400078e00ff */
[----:B0-----:R-:W-:Y:S01]  /*0690*/  @!P5 IMAD.MOV.U32 R11, RZ, RZ, 0x2 ;  /* 0x00000002ff0bd424 */ /* 0x001fe200078e00ff */
[----:B------:R-:W-:-:S05]  /*06a0*/  PRMT R13, RZ, 0x7610, R13 ;  /* 0x00007610ff0d7816 */ /* 0x000fca000000000d */
[----:B------:R-:W-:Y:S02]  /*06b0*/  @!P4 IMAD.IADD R10, R0, 0x1, R3 ;  /* 0x00000001000ac824 */ /* 0x000fe400078e0203 */
[----:B----4-:R-:W-:Y:S02]  /*06c0*/  @!P4 IMAD.MOV.U32 R23, RZ, RZ, 0x2 ;  /* 0x00000002ff17c424 */ /* 0x010fe400078e00ff */
[----:B------:R-:W-:Y:S01]  /*06d0*/  @!P1 IMAD.WIDE.U32 R2, R2, R5, c[0x0][0x178] ;  /* 0x00005e0002029625 */ /* 0x000fe200078e0005 */
[----:B-1----:R-:W-:-:S03]  /*06e0*/  PRMT R14, RZ, 0x7610, R14 ;  /* 0x00007610ff0e7816 */ /* 0x002fc6000000000e */
[----:B------:R-:W-:Y:S01]  /*06f0*/  @!P3 IMAD.WIDE.U32 R4, R4, R7, c[0x0][0x178] ;  /* 0x00005e000404b625 */ /* 0x000fe200078e0007 */
[----:B------:R-:W-:Y:S01]  /*0700*/  PRMT R15, RZ, 0x7610, R15 ;  /* 0x00007610ff0f7816 */ /* 0x000fe2000000000f */
[----:B------:R0:W4:Y:S01]  /*0710*/  @!P1 LDG.E.U16 R13, [R2.64] ;  /* 0x00000004020d9981 */ /* 0x000122000c1e1500 */
[----:B------:R-:W-:Y:S01]  /*0720*/  PRMT R16, RZ, 0x7610, R16 ;  /* 0x00007610ff107816 */ /* 0x000fe20000000010 */
[----:B------:R-:W-:Y:S01]  /*0730*/  @!P2 IMAD.WIDE.U32 R6, R6, R9, c[0x0][0x178] ;  /* 0x00005e000606a625 */ /* 0x000fe200078e0009 */
[----:B------:R-:W-:Y:S01]  /*0740*/  PRMT R17, RZ, 0x7610, R17 ;  /* 0x00007610ff117816 */ /* 0x000fe20000000011 */
[----:B------:R1:W4:Y:S02]  /*0750*/  @!P3 LDG.E.U16 R14, [R4.64] ;  /* 0x00000004040eb981 */ /* 0x000324000c1e1500 */
[----:B------:R-:W-:Y:S02]  /*0760*/  @!P5 IMAD.WIDE.U32 R8, R8, R11, c[0x0][0x178] ;  /* 0x00005e000808d625 */ /* 0x000fe400078e000b */
[----:B------:R0:W4:Y:S02]  /*0770*/  @!P2 LDG.E.U16 R15, [R6.64] ;  /* 0x00000004060fa981 */ /* 0x000124000c1e1500 */
[----:B------:R-:W-:-:S02]  /*0780*/  @!P4 IMAD.WIDE.U32 R10, R10, R23, c[0x0][0x178] ;  /* 0x00005e000a0ac625 */ /* 0x000fc400078e0017 */
[----:B------:R0:W4:Y:S04]  /*0790*/  @!P5 LDG.E.U16 R16, [R8.64] ;  /* 0x000000040810d981 */ /* 0x000128000c1e1500 */
[----:B------:R-:W4:Y:S01]  /*07a0*/  @!P4 LDG.E.U16 R17, [R10.64] ;  /* 0x000000040a11c981 */ /* 0x000f22000c1e1500 */
[----:B------:R-:W-:-:S04]  /*07b0*/  IADD3 R23, R19, 0x100, RZ ;  /* 0x0000010013177810 */ /* 0x000fc80007ffe0ff */
[----:B------:R-:W-:Y:S02]  /*07c0*/  ISETP.GE.AND P6, PT, R23, R12, PT ;  /* 0x0000000c1700720c */ /* 0x000fe40003fc6270 */
[----:B------:R-:W-:-:S04]  /*07d0*/  IADD3 R23, R19, 0x80, RZ ;  /* 0x0000008013177810 */ /* 0x000fc80007ffe0ff */
[-C--:B------:R-:W-:Y:S02]  /*07e0*/  ISETP.GE.AND P1, PT, R23, R12.reuse, PT ;  /* 0x0000000c1700720c */ /* 0x080fe40003f26270 */
[C---:B-1----:R-:W-:Y:S02]  /*07f0*/  IADD3 R5, R19.reuse, 0x180, RZ ;  /* 0x0000018013057810 */ /* 0x042fe40007ffe0ff */
[----:B0-----:R-:W-:Y:S02]  /*0800*/  IADD3 R7, R19, 0x200, RZ ;  /* 0x0000020013077810 */ /* 0x001fe40007ffe0ff */
[-C--:B------:R-:W-:Y:S02]  /*0810*/  ISETP.GE.AND P2, PT, R5, R12.reuse, PT ;  /* 0x0000000c0500720c */ /* 0x080fe40003f46270 */
[----:B------:R-:W-:Y:S02]  /*0820*/  ISETP.GE.AND P3, PT, R7, R12, PT ;  /* 0x0000000c0700720c */ /* 0x000fe40003f66270 */
[----:B------:R-:W-:-:S02]  /*0830*/  IADD3 R7, R19, 0x280, RZ ;  /* 0x0000028013077810 */ /* 0x000fc40007ffe0ff */
[----:B------:R-:W-:Y:S02]  /*0840*/  IADD3 R9, R19, 0x380, RZ ;  /* 0x0000038013097810 */ /* 0x000fe40007ffe0ff */
[-C--:B------:R-:W-:Y:S02]  /*0850*/  ISETP.GE.AND P4, PT, R7, R12.reuse, PT ;  /* 0x0000000c0700720c */ /* 0x080fe40003f86270 */
[----:B------:R-:W-:Y:S02]  /*0860*/  IADD3 R7, R19, 0x300, RZ ;  /* 0x0000030013077810 */ /* 0x000fe40007ffe0ff */
[----:B------:R-:W-:Y:S01]  /*0870*/  ISETP.GE.AND P5, PT, R9, R12, PT ;  /* 0x0000000c0900720c */ /* 0x000fe20003fa6270 */
[----:B------:R-:W-:Y:S01]  /*0880*/  @!P0 IMAD.IADD R4, R0, 0x1, R19 ;  /* 0x0000000100048824 */ /* 0x000fe200078e0213 */
[----:B------:R-:W-:Y:S01]  /*0890*/  @!P0 MOV R9, 0x2 ;  /* 0x0000000200098802 */ /* 0x000fe20000000f00 */
[----:B------:R-:W-:Y:S01]  /*08a0*/  @!P0 IMAD.MOV.U32 R19, RZ, RZ, R23 ;  /* 0x000000ffff138224 */ /* 0x000fe200078e0017 */
[----:B------:R-:W-:Y:S01]  /*08b0*/  BSSY B0, `(.L_x_4301) ;  /* 0x0000064000007945 */ /* 0x000fe20003800000 */
[----:B------:R-:W-:Y:S01]  /*08c0*/  BSSY B1, `(.L_x_4302) ;  /* 0x000005b000017945 */ /* 0x000fe20003800000 */
[----:B--2---:R-:W-:-:S05]  /*08d0*/  @!P0 HADD2.F32 R20, -RZ, R20.H0_H0 ;  /* 0x20000014ff148230 */ /* 0x004fca0000004100 */
[----:B------:R-:W-:-:S05]  /*08e0*/  @!P0 FMUL.FTZ R2, R20, R20 ;  /* 0x0000001414028220 */ /* 0x000fca0000410000 */
[----:B------:R-:W-:Y:S01]  /*08f0*/  @!P0 F2FP.PACK_AB R2, RZ, R2 ;  /* 0x00000002ff02823e */ /* 0x000fe200000000ff */
[----:B---3--:R-:W-:-:S05]  /*0900*/  @!P6 HADD2.F32 R18, -RZ, R18.H0_H0 ;  /* 0x20000012ff12e230 */ /* 0x008fca0000004100 */
[----:B------:R-:W-:-:S05]  /*0910*/  @!P6 FMUL.FTZ R3, R18, R18 ;  /* 0x000000121203e220 */ /* 0x000fca0000410000 */
[----:B------:R-:W-:-:S05]  /*0920*/  @!P6 F2FP.PACK_AB R3, RZ, R3 ;  /* 0x00000003ff03e23e */ /* 0x000fca00000000ff */
[----:B------:R-:W-:Y:S02]  /*0930*/  @!P6 HADD2.F32 R5, -RZ, R3.H0_H0 ;  /* 0x20000003ff05e230 */ /* 0x000fe40000004100 */
[----:B------:R-:W-:-:S03]  /*0940*/  @!P0 HADD2.F32 R3, -RZ, R2.H0_H0 ;  /* 0x20000002ff038230 */ /* 0x000fc60000004100 */
[----:B------:R-:W-:Y:S02]  /*0950*/  @!P6 FMUL.FTZ R5, R18, R5 ;  /* 0x000000051205e220 */ /* 0x000fe40000410000 */
[----:B------:R-:W-:-:S05]  /*0960*/  @!P0 FMUL.FTZ R3, R20, R3 ;  /* 0x0000000314038220 */ /* 0x000fca0000410000 */
[----:B------:R-:W-:Y:S01]  /*0970*/  @!P0 F2FP.PACK_AB R3, RZ, R3 ;  /* 0x00000003ff03823e */ /* 0x000fe200000000ff */
[----:B-----5:R-:W-:-:S05]  /*0980*/  @!P1 HADD2.F32 R21, -RZ, R21.H0_H0 ;  /* 0x20000015ff159230 */ /* 0x020fca0000004100 */
[----:B------:R-:W-:-:S05]  /*0990*/  @!P1 FMUL.FTZ R2, R21, R21 ;  /* 0x0000001515029220 */ /* 0x000fca0000410000 */
[----:B------:R-:W-:Y:S02]  /*09a0*/  @!P1 F2FP.PACK_AB R6, RZ, R2 ;  /* 0x00000002ff06923e */ /* 0x000fe400000000ff */
[----:B------:R-:W-:Y:S02]  /*09b0*/  @!P6 F2FP.PACK_AB R2, RZ, R5 ;  /* 0x00000005ff02e23e */ /* 0x000fe400000000ff */
[----:B------:R-:W-:Y:S01]  /*09c0*/  ISETP.GE.AND P6, PT, R7, R12, PT ;  /* 0x0000000c0700720c */ /* 0x000fe20003fc6270 */
[----:B------:R-:W-:Y:S01]  /*09d0*/  @!P0 IMAD.WIDE.U32 R4, R4, R9, c[0x0][0x170] ;  /* 0x00005c0004048625 */ /* 0x000fe200078e0009 */
[----:B------:R-:W-:Y:S01]  /*09e0*/  @!P1 HADD2.F32 R6, -RZ, R6.H0_H0 ;  /* 0x20000006ff069230 */ /* 0x000fe20000004100 */
[----:B------:R-:W-:-:S04]  /*09f0*/  PRMT R9, R3, 0x7610, R9 ;  /* 0x0000761003097816 */ /* 0x000fc80000000009 */
[----:B------:R-:W-:Y:S01]  /*0a00*/  @!P1 FMUL.FTZ R3, R21, R6 ;  /* 0x0000000615039220 */ /* 0x000fe20000410000 */
[----:B------:R0:W-:Y:S01]  /*0a10*/  @!P0 STG.E.U16 [R4.64], R9 ;  /* 0x0000000904008986 */ /* 0x0001e2000c101504 */
[----:B----4-:R-:W-:Y:S02]  /*0a20*/  @!P2 HADD2.F32 R13, -RZ, R13.H0_H0 ;  /* 0x2000000dff0da230 */ /* 0x010fe40000004100 */
[----:B------:R-:W-:Y:S02]  /*0a30*/  @!P3 HADD2.F32 R14, -RZ, R14.H0_H0 ;  /* 0x2000000eff0eb230 */ /* 0x000fe40000004100 */
[----:B------:R-:W-:Y:S02]  /*0a40*/  @!P4 HADD2.F32 R15, -RZ, R15.H0_H0 ;  /* 0x2000000fff0fc230 */ /* 0x000fe40000004100 */
[----:B------:R-:W-:Y:S02]  /*0a50*/  @!P6 HADD2.F32 R16, -RZ, R16.H0_H0 ;  /* 0x20000010ff10e230 */ /* 0x000fe40000004100 */
[----:B------:R-:W-:Y:S01]  /*0a60*/  @!P5 HADD2.F32 R17, -RZ, R17.H0_H0 ;  /* 0x20000011ff11d230 */ /* 0x000fe20000004100 */
[----:B------:R-:W-:-:S02]  /*0a70*/  @!P2 FMUL.FTZ R6, R13, R13 ;  /* 0x0000000d0d06a220 */ /* 0x000fc40000410000 */
[----:B------:R-:W-:Y:S02]  /*0a80*/  @!P3 FMUL.FTZ R7, R14, R14 ;  /* 0x0000000e0e07b220 */ /* 0x000fe40000410000 */
[----:B------:R-:W-:Y:S02]  /*0a90*/  @!P4 FMUL.FTZ R8, R15, R15 ;  /* 0x0000000f0f08c220 */ /* 0x000fe40000410000 */
[----:B0-----:R-:W-:Y:S02]  /*0aa0*/  @!P6 FMUL.FTZ R4, R16, R16 ;  /* 0x000000101004e220 */ /* 0x001fe40000410000 */
[----:B------:R-:W-:Y:S01]  /*0ab0*/  @!P5 FMUL.FTZ R5, R17, R17 ;  /* 0x000000111105d220 */ /* 0x000fe20000410000 */
[----:B------:R-:W-:Y:S02]  /*0ac0*/  @!P2 F2FP.PACK_AB R6, RZ, R6 ;  /* 0x00000006ff06a23e */ /* 0x000fe400000000ff */
[----:B------:R-:W-:Y:S02]  /*0ad0*/  @!P3 F2FP.PACK_AB R7, RZ, R7 ;  /* 0x00000007ff07b23e */ /* 0x000fe400000000ff */
[----:B------:R-:W-:-:S02]  /*0ae0*/  @!P4 F2FP.PACK_AB R8, RZ, R8 ;  /* 0x00000008ff08c23e */ /* 0x000fc400000000ff */
[----:B------:R-:W-:Y:S02]  /*0af0*/  @!P6 F2FP.PACK_AB R4, RZ, R4 ;  /* 0x00000004ff04e23e */ /* 0x000fe400000000ff */
[----:B------:R-:W-:Y:S02]  /*0b00*/  @!P5 F2FP.PACK_AB R5, RZ, R5 ;  /* 0x00000005ff05d23e */ /* 0x000fe400000000ff */
[----:B------:R-:W-:Y:S01]  /*0b10*/  ISETP.GE.AND P0, PT, R19, R12, PT ;  /* 0x0000000c1300720c */ /* 0x000fe20003f06270 */
[----:B------:R-:W-:Y:S02]  /*0b20*/  @!P2 HADD2.F32 R6, -RZ, R6.H0_H0 ;  /* 0x20000006ff06a230 */ /* 0x000fe40000004100 */
[----:B------:R-:W-:Y:S02]  /*0b30*/  @!P3 HADD2.F32 R7, -RZ, R7.H0_H0 ;  /* 0x20000007ff07b230 */ /* 0x000fe40000004100 */
[----:B------:R-:W-:Y:S02]  /*0b40*/  @!P4 HADD2.F32 R8, -RZ, R8.H0_H0 ;  /* 0x20000008ff08c230 */ /* 0x000fe40000004100 */
[----:B------:R-:W-:-:S02]  /*0b50*/  @!P6 HADD2.F32 R9, -RZ, R4.H0_H0 ;  /* 0x20000004ff09e230 */ /* 0x000fc40000004100 */
[----:B------:R-:W-:Y:S01]  /*0b60*/  @!P5 HADD2.F32 R10, -RZ, R5.H0_H0 ;  /* 0x20000005ff0ad230 */ /* 0x000fe20000004100 */
[----:B------:R-:W-:Y:S02]  /*0b70*/  @!P2 FMUL.FTZ R6, R13, R6 ;  /* 0x000000060d06a220 */ /* 0x000fe40000410000 */
[----:B------:R-:W-:Y:S02]  /*0b80*/  @!P3 FMUL.FTZ R7, R14, R7 ;  /* 0x000000070e07b220 */ /* 0x000fe40000410000 */
[----:B------:R-:W-:Y:S02]  /*0b90*/  @!P4 FMUL.FTZ R5, R15, R8 ;  /* 0x000000080f05c220 */ /* 0x000fe40000410000 */
[----:B------:R-:W-:Y:S02]  /*0ba0*/  @!P6 FMUL.FTZ R4, R16, R9 ;  /* 0x000000091004e220 */ /* 0x000fe40000410000 */
[----:B------:R-:W-:Y:S01]  /*0bb0*/  @!P5 FMUL.FTZ R10, R17, R10 ;  /* 0x0000000a110ad220 */ /* 0x000fe20000410000 */
[----:B------:R-:W-:-:S02]  /*0bc0*/  @!P1 F2FP.PACK_AB R9, RZ, R3 ;  /* 0x00000003ff09923e */ /* 0x000fc400000000ff */
[----:B------:R-:W-:Y:S02]  /*0bd0*/  @!P2 F2FP.PACK_AB R11, RZ, R6 ;  /* 0x00000006ff0ba23e */ /* 0x000fe400000000ff */
[----:B------:R-:W-:Y:S02]  /*0be0*/  @!P3 F2FP.PACK_AB R6, RZ, R7 ;  /* 0x00000007ff06b23e */ /* 0x000fe400000000ff */
[----:B------:R-:W-:Y:S02]  /*0bf0*/  @!P4 F2FP.PACK_AB R5, RZ, R5 ;  /* 0x00000005ff05c23e */ /* 0x000fe400000000ff */
[----:B------:R-:W-:Y:S02]  /*0c00*/  @!P6 F2FP.PACK_AB R4, RZ, R4 ;  /* 0x00000004ff04e23e */ /* 0x000fe400000000ff */
[----:B------:R-:W-:Y:S01]  /*0c10*/  @!P5 F2FP.PACK_AB R3, RZ, R10 ;  /* 0x0000000aff03d23e */ /* 0x000fe200000000ff */
        /* <DEDUP_REMOVED lines=14> */
.L_x_4303:
[----:B------:R-:W-:-:S13]  /*0d00*/  ISETP.GE.AND P0, PT, R19, R12, PT ;  /* 0x0000000c1300720c */ /* 0x000fda0003f06270 */
[----:B------:R-:W-:Y:S05]  /*0d10*/  @P0 BRA `(.L_x_4305) ;  /* 0x000000d000000947 */ /* 0x000fea0003800000 */
[----:B0-----:R-:W-:Y:S01]  /*0d20*/  IMAD.IADD R8, R0, 0x1, R19 ;  /* 0x0000000100087824 */ /* 0x001fe200078e0213 */
[----:B------:R-:W-:Y:S01]  /*0d30*/  IADD3 R19, R19, 0x80, RZ ;  /* 0x0000008013137810 */ /* 0x000fe20007ffe0ff */
[----:B------:R-:W-:-:S04]  /*0d40*/  IMAD.MOV.U32 R9, RZ, RZ, 0x2 ;  /* 0x00000002ff097424 */ /* 0x000fc800078e00ff */
[----:B------:R-:W-:-:S05]  /*0d50*/  IMAD.WIDE.U32 R8, R8, R9, c[0x0][0x170] ;  /* 0x00005c0008087625 */ /* 0x000fca00078e0009 */
[----:B------:R0:W-:Y:S02]  /*0d60*/  STG.E.U16 [R8.64], R11 ;  /* 0x0000000b08007986 */ /* 0x0001e4000c101504 */
.L_x_4304:
[----:B------:R-:W-:-:S13]  /*0d70*/  ISETP.GE.AND P0, PT, R19, R12, PT ;  /* 0x0000000c1300720c */ /* 0x000fda0003f06270 */
[----:B------:R-:W-:Y:S05]  /*0d80*/  @P0 BRA `(.L_x_4306) ;  /* 0x000000e000000947 */ /* 0x000fea0003800000 */
[----:B------:R-:W-:Y:S01]  /*0d90*/  HFMA2.MMA R2, -RZ, RZ, 0, 1.1920928955078125e-07 ;  /* 0x00000002ff027435 */ /* 0x000fe200000001ff */
[----:B------:R-:W-:Y:S01]  /*0da0*/  IMAD.IADD R7, R0, 0x1, R19 ;  /* 0x0000000100077824 */ /* 0x000fe200078e0213 */
[----:B0-----:R-:W-:Y:S02]  /*0db0*/  PRMT R8, R6, 0x7610, R8 ;  /* 0x0000761006087816 */ /* 0x001fe40000000008 */
[----:B------:R-:W-:-:S06]  /*0dc0*/  IADD3 R19, R19, 0x80, RZ ;  /* 0x0000008013137810 */ /* 0x000fcc0007ffe0ff */
[----:B------:R-:W-:-:S05]  /*0dd0*/  IMAD.WIDE.U32 R6, R7, R2, c[0x0][0x170] ;  /* 0x00005c0007067625 */ /* 0x000fca00078e0002 */
[----:B------:R0:W-:Y:S02]  /*0de0*/  STG.E.U16 [R6.64], R8 ;  /* 0x0000000806007986 */ /* 0x0001e4000c101504 */
.L_x_4305:
        /* <DEDUP_REMOVED lines=8> */
.L_x_4306:
[----:B------:R-:W-:Y:S05]  /*0e70*/  BSYNC B1 ;  /* 0x0000000000017941 */ /* 0x000fea0003800000 */
.L_x_4302:
[----:B------:R-:W-:Y:S02]  /*0e80*/  ISETP.GE.AND P0, PT, R19, R12, PT ;  /* 0x0000000c1300720c */ /* 0x000fe40003f06270 */
[----:B0-----:R-:W-:-:S11]  /*0e90*/  PRMT R6, R4, 0x7610, R6 ;  /* 0x0000761004067816 */ /* 0x001fd60000000006 */
[----:B------:R-:W-:Y:S01]  /*0ea0*/  @!P0 IMAD.IADD R5, R0, 0x1, R19 ;  /* 0x0000000100058824 */ /* 0x000fe200078e0213 */
[----:B------:R-:W-:Y:S01]  /*0eb0*/  @!P0 IADD3 R19, R19, 0x80, RZ ;  /* 0x0000008013138810 */ /* 0x000fe20007ffe0ff */
[----:B------:R-:W-:-:S04]  /*0ec0*/  @!P0 IMAD.MOV.U32 R2, RZ, RZ, 0x2 ;  /* 0x00000002ff028424 */ /* 0x000fc800078e00ff */
[----:B------:R-:W-:-:S05]  /*0ed0*/  @!P0 IMAD.WIDE.U32 R4, R5, R2, c[0x0][0x170] ;  /* 0x00005c0005048625 */ /* 0x000fca00078e0002 */
[----:B------:R0:W-:Y:S02]  /*0ee0*/  @!P0 STG.E.U16 [R4.64], R6 ;  /* 0x0000000604008986 */ /* 0x0001e4000c101504 */
.L_x_4307:
[----:B------:R-:W-:Y:S05]  /*0ef0*/  BSYNC B0 ;  /* 0x0000000000007941 */ /* 0x000fea0003800000 */
.L_x_4301:
[----:B------:R-:W-:Y:S01]  /*0f00*/  WARPSYNC 0xffffffff ;  /* 0xffffffff00007948 */ /* 0x000fe20003800000 */
[----:B------:R-:W-:-:S13]  /*0f10*/  ISETP.GE.AND P0, PT, R19, R12, PT ;  /* 0x0000000c1300720c */ /* 0x000fda0003f06270 */
[----:B------:R-:W-:Y:S05]  /*0f20*/  @P0 EXIT ;  /* 0x000000000000094d */ /* 0x000fea0003800000 */
[----:B0-----:R-:W-:Y:S01]  /*0f30*/  IMAD.IADD R2, R0, 0x1, R19 ;  /* 0x0000000100027824 */ /* 0x001fe200078e0213 */
[----:B------:R-:W-:Y:S01]  /*0f40*/  PRMT R0, R3, 0x7610, R0 ;  /* 0x0000761003007816 */ /* 0x000fe20000000000 */
[----:B------:R-:W-:-:S04]  /*0f50*/  IMAD.MOV.U32 R5, RZ, RZ, 0x2 ;  /* 0x00000002ff057424 */ /* 0x000fc800078e00ff */
[----:B------:R-:W-:-:S05]  /*0f60*/  IMAD.WIDE.U32 R2, R2, R5, c[0x0][0x170] ;  /* 0x00005c0002027625 */ /* 0x000fca00078e0005 */
[----:B------:R-:W-:Y:S01]  /*0f70*/  STG.E.U16 [R2.64], R0 ;  /* 0x0000000002007986 */ /* 0x000fe2000c101504 */
[----:B------:R-:W-:Y:S05]  /*0f80*/  EXIT ;  /* 0x000000000000794d */ /* 0x000fea0003800000 */
.L_x_4308:
        /* <DEDUP_REMOVED lines=15> */
.L_x_61643:


//--------------------- .text._ZN2at6native29vectorized_elementwise_kernelILi4EZNS0_50_GLOBAL__N__2680c7bb_12_PowKernel_cu_b2145a98_318429pow_tensor_scalar_kernel_implIN3c104HalfES5_EEvRNS_18TensorIteratorBaseET0_EUlS5_E0_St5arrayIPcLm2EEEEviS8_T1_ --------------------------
	.section	.text._ZN2at6native29vectorized_elementwise_kernelILi4EZNS0_50_GLOBAL__N__2680c7bb_12_PowKernel_cu_b2145a98_318429pow_tensor_scalar_kernel_implIN3c104HalfES5_EEvRNS_18TensorIteratorBaseET0_EUlS5_E0_St5arrayIPcLm2EEEEviS8_T1_,"ax",@progbits
	.sectioninfo	@"SHI_REGISTERS=26"
	.align	128
        .global         _ZN2at6native29vectorized_elementwise_kernelILi4EZNS0_50_GLOBAL__N__2680c7bb_12_PowKernel_cu_b2145a98_318429pow_tensor_scalar_kernel_implIN3c104HalfES5_EEvRNS_18TensorIteratorBaseET0_EUlS5_E0_St5arrayIPcLm2EEEEviS8_T1_
        .type           _ZN2at6native29vectorized_elementwise_kernelILi4EZNS0_50_GLOBAL__N__2680c7bb_12_PowKernel_cu_b2145a98_318429pow_tensor_scalar_kernel_implIN3c104HalfES5_EEvRNS_18TensorIteratorBaseET0_EUlS5_E0_St5arrayIPcLm2EEEEviS8_T1_,@function
        .size           _ZN2at6native29vectorized_elementwise_kernelILi4EZNS0_50_GLOBAL__N__2680c7bb_12_PowKernel_cu_b2145a98_318429pow_tensor_scalar_kernel_implIN3c104HalfES5_EEvRNS_18TensorIteratorBaseET0_EUlS5_E0_St5arrayIPcLm2EEEEviS8_T1_,(.L_x_61644 - _ZN2at6native29vectorized_elementwise_kernelILi4EZNS0_50_GLOBAL__N__2680c7bb_12_PowKernel_cu_b2145a98_318429pow_tensor_scalar_kernel_implIN3c104HalfES5_EEvRNS_18TensorIteratorBaseET0_EUlS5_E0_St5arrayIPcLm2EEEEviS8_T1_)
        .other          _ZN2at6native29vectorized_elementwise_kernelILi4EZNS0_50_GLOBAL__N__2680c7bb_12_PowKernel_cu_b2145a98_318429pow_tensor_scalar_kernel_implIN3c104HalfES5_EEvRNS_18TensorIteratorBaseET0_EUlS5_E0_St5arrayIPcLm2EEEEviS8_T1_,@"STO_CUDA_ENTRY STV_DEFAULT"
_ZN2at6native29vectorized_elementwise_kernelILi4EZNS0_50_GLOBAL__N__2680c7bb_12_PowKernel_cu_b2145a98_318429pow_tensor_scalar_kernel_implIN3c104HalfES5_EEvRNS_18TensorIteratorBaseET0_EUlS5_E0_St5arrayIPcLm2EEEEviS8_T1_:
.text._ZN2at6native29vectorized_elementwise_kernelILi4EZNS0_50_GLOBAL__N__2680c7bb_12_PowKernel_cu_b2145a98_318429pow_tensor_scalar_kernel_implIN3c104HalfES5_EEvRNS_18TensorIteratorBaseET0_EUlS5_E0_St5arrayIPcLm2EEEEviS8_T1_:
        /* <DEDUP_REMOVED lines=13> */
[----:B--2---:R-:W-:Y:S02]  /*00d0*/  HADD2.F32 R13, -RZ, R5.H0_H0 ;  /* 0x20000005ff0d7230 */ /* 0x004fe40000004100 */
[--C-:B------:R-:W-:Y:S02]  /*00e0*/  HADD2.F32 R10, -RZ, R4.reuse.H0_H0 ;  /* 0x20000004ff0a7230 */ /* 0x100fe40000004100 */
[----:B------:R-:W-:Y:S01]  /*00f0*/  HADD2.F32 R12, -RZ, R4.H1_H1 ;  /* 0x30000004ff0c7230 */ /* 0x000fe20000004100 */
[----:B------:R-:W-:-:S02]  /*0100*/  FMUL.FTZ R14, R13, R13 ;  /* 0x0000000d0d0e7220 */ /* 0x000fc40000410000 */
[----:B------:R-:W-:Y:S02]  /*0110*/  FMUL.FTZ R4, R10, R10 ;  /* 0x0000000a0a047220 */ /* 0x000fe40000410000 */
[----:B------:R-:W-:Y:S01]  /*0120*/  FMUL.FTZ R11, R12, R12 ;  /* 0x0000000c0c0b7220 */ /* 0x000fe20000410000 */
[----:B------:R-:W-:Y:S02]  /*0130*/  F2FP.PACK_AB R14, RZ, R14 ;  /* 0x0000000eff0e723e */ /* 0x000fe400000000ff */
[----:B------:R-:W-:Y:S02]  /*0140*/  F2FP.PACK_AB R4, RZ, R4 ;  /* 0x00000004ff04723e */ /* 0x000fe400000000ff */
[----:B0-----:R-:W-:Y:S01]  /*0150*/  F2FP.PACK_AB R9, RZ, R11 ;  /* 0x0000000bff09723e */ /* 0x001fe200000000ff */
[----:B------:R-:W-:Y:S02]  /*0160*/  HADD2.F32 R8, -RZ, R14.H0_H0 ;  /* 0x2000000eff087230 */ /* 0x000fe40000004100 */
[----:B------:R-:W-:-:S02]  /*0170*/  HADD2.F32 R11, -RZ, R4.H0_H0 ;  /* 0x20000004ff0b7230 */ /* 0x000fc40000004100 */
[----:B------:R-:W-:Y:S01]  /*0180*/  HADD2.F32 R9, -RZ, R9.H0_H0 ;  /* 0x20000009ff097230 */ /* 0x000fe20000004100 */
[----:B------:R-:W-:Y:S01]  /*0190*/  FMUL.FTZ R8, R13, R8 ;  /* 0x000000080d087220 */ /* 0x000fe20000410000 */
[----:B------:R-:W-:Y:S01]  /*01a0*/  HADD2.F32 R13, -RZ, R5.H1_H1 ;  /* 0x30000005ff0d7230 */ /* 0x000fe20000004100 */
[----:B------:R-:W-:Y:S01]  /*01b0*/  FMUL.FTZ R4, R10, R11 ;  /* 0x0000000b0a047220 */ /* 0x000fe20000410000 */
[--C-:B---3--:R-:W-:Y:S01]  /*01c0*/  HADD2.F32 R11, -RZ, R2.reuse.H1_H1 ;  /* 0x30000002ff0b7230 */ /* 0x108fe20000004100 */
[----:B------:R-:W-:Y:S01]  /*01d0*/  FMUL.FTZ R9, R12, R9 ;  /* 0x000000090c097220 */ /* 0x000fe20000410000 */
[----:B------:R-:W-:Y:S01]  /*01e0*/  HADD2.F32 R12, -RZ, R2.H0_H0 ;  /* 0x20000002ff0c7230 */ /* 0x000fe20000004100 */
[----:B------:R-:W-:Y:S01]  /*01f0*/  FMUL.FTZ R2, R13, R13 ;  /* 0x0000000d0d027220 */ /* 0x000fe20000410000 */
[--C-:B------:R-:W-:Y:S01]  /*0200*/  HADD2.F32 R10, -RZ, R3.reuse.H0_H0 ;  /* 0x20000003ff0a7230 */ /* 0x100fe20000004100 */
[----:B------:R-:W-:Y:S01]  /*0210*/  FMUL.FTZ R14, R11, R11 ;  /* 0x0000000b0b0e7220 */ /* 0x000fe20000410000 */
[----:B------:R-:W-:Y:S01]  /*0220*/  HADD2.F32 R5, -RZ, R3.H1_H1 ;  /* 0x30000003ff057230 */ /* 0x000fe20000004100 */
        /* <DEDUP_REMOVED lines=12> */
[----:B------:R-:W-:Y:S01]  /*02f0*/  HADD2.F32 R17, -RZ, R17.H0_H0 ;  /* 0x20000011ff117230 */ /* 0x000fe20000004100 */
[----:B------:R-:W-:Y:S01]  /*0300*/  F2FP.PACK_AB R4, R9, R4 ;  /* 0x000000040904723e */ /* 0x000fe200000000ff */
[----:B------:R-:W-:Y:S01]  /*0310*/  HADD2.F32 R18, -RZ, R18.H0_H0 ;  /* 0x20000012ff127230 */ /* 0x000fe20000004100 */
[----:B------:R-:W-:-:S02]  /*0320*/  FMUL.FTZ R13, R13, R14 ;  /* 0x0000000e0d0d7220 */ /* 0x000fc40000410000 */
[----:B------:R-:W-:Y:S02]  /*0330*/  FMUL.FTZ R15, R12, R15 ;  /* 0x0000000f0c0f7220 */ /* 0x000fe40000410000 */
[----:B------:R-:W-:Y:S02]  /*0340*/  FMUL.FTZ R16, R11, R16 ;  /* 0x000000100b107220 */ /* 0x000fe40000410000 */
[----:B------:R-:W-:Y:S02]  /*0350*/  FMUL.FTZ R17, R10, R17 ;  /* 0x000000110a117220 */ /* 0x000fe40000410000 */
[----:B------:R-:W-:Y:S01]  /*0360*/  FMUL.FTZ R18, R5, R18 ;  /* 0x0000001205127220 */ /* 0x000fe20000410000 */
[----:B------:R-:W-:Y:S01]  /*0370*/  F2FP.PACK_AB R5, R13, R8 ;  /* 0x000000080d05723e */ /* 0x000fe200000000ff */
[----:B------:R-:W-:Y:S01]  /*0380*/  IMAD.WIDE R2, R6, 0x8, R2 ;  /* 0x0000000806027825 */ /* 0x000fe200078e0202 */
[----:B------:R-:W-:Y:S02]  /*0390*/  F2FP.PACK_AB R16, R16, R15 ;  /* 0x0000000f1010723e */ /* 0x000fe400000000ff */
[----:B------:R-:W-:-:S02]  /*03a0*/  F2FP.PACK_AB R17, R18, R17 ;  /* 0x000000111211723e */ /* 0x000fc400000000ff */
[----:B------:R-:W-:Y:S04]  /*03b0*/  STG.E.64 [R2.64], R4 ;  /* 0x0000000402007986 */ /* 0x000fe8000c101b04 */
[----:B------:R-:W-:Y:S01]  /*03c0*/  STG.E.64 [R2.64+0x400], R16 ;  /* 0x0004001002007986 */ /* 0x000fe2000c101b04 */
[----:B------:R-:W-:Y:S05]  /*03d0*/  EXIT ;  /* 0x000000000000794d */ /* 0x000fea0003800000 */
.L_x_4309:
        /* <DEDUP_REMOVED lines=142> */
.L_x_4312:
[----:B------:R-:W-:-:S13]  /*0cc0*/  ISETP.GE.AND P0, PT, R19, R12, PT ;  /* 0x0000000c1300720c */ /* 0x000fda0003f06270 */
[----:B------:R-:W-:Y:S05]  /*0cd0*/  @P0 BRA `(.L_x_4314) ;  /* 0x000000d000000947 */ /* 0x000fea0003800000 */
[----:B0-----:R-:W-:Y:S01]  /*0ce0*/  IMAD.IADD R8, R0, 0x1, R19 ;  /* 0x0000000100087824 */ /* 0x001fe200078e0213 */
[----:B------:R-:W-:Y:S01]  /*0cf0*/  IADD3 R19, R19, 0x80, RZ ;  /* 0x0000008013137810 */ /* 0x000fe20007ffe0ff */
[----:B------:R-:W-:-:S04]  /*0d00*/  IMAD.MOV.U32 R9, RZ, RZ, 0x2 ;  /* 0x00000002ff097424 */ /* 0x000fc800078e00ff */
[----:B------:R-:W-:-:S05]  /*0d10*/  IMAD.WIDE.U32 R8, R8, R9, c[0x0][0x170] ;  /* 0x00005c0008087625 */ /* 0x000fca00078e0009 */
[----:B------:R0:W-:Y:S02]  /*0d20*/  STG.E.U16 [R8.64], R11 ;  /* 0x0000000b08007986 */ /* 0x0001e4000c101504 */
.L_x_4313:
        /* <DEDUP_REMOVED lines=8> */
.L_x_4314:
        /* <DEDUP_REMOVED lines=8> */
.L_x_4315:
[----:B------:R-:W-:Y:S05]  /*0e30*/  BSYNC B1 ;  /* 0x0000000000017941 */ /* 0x000fea0003800000 */
.L_x_4311:
[----:B------:R-:W-:Y:S02]  /*0e40*/  ISETP.GE.AND P0, PT, R19, R12, PT ;  /* 0x0000000c1300720c */ /* 0x000fe40003f06270 */
[----:B0-----:R-:W-:-:S11]  /*0e50*/  PRMT R6, R4, 0x7610, R6 ;  /* 0x0000761004067816 */ /* 0x001fd60000000006 */
[----:B------:R-:W-:Y:S01]  /*0e60*/  @!P0 IMAD.IADD R5, R0, 0x1, R19 ;  /* 0x0000000100058824 */ /* 0x000fe200078e0213 */
[----:B------:R-:W-:Y:S01]  /*0e70*/  @!P0 IADD3 R19, R19, 0x80, RZ ;  /* 0x0000008013138810 */ /* 0x000fe20007ffe0ff */
[----:B------:R-:W-:-:S04]  /*0e80*/  @!P0 IMAD.MOV.U32 R2, RZ, RZ, 0x2 ;  /* 0x00000002ff028424 */ /* 0x000fc800078e00ff */
[----:B------:R-:W-:-:S05]  /*0e90*/  @!P0 IMAD.WIDE.U32 R4, R5, R2, c[0x0][0x170] ;  /* 0x00005c0005048625 */ /* 0x000fca00078e0002 */
[----:B------:R0:W-:Y:S02]  /*0ea0*/  @!P0 STG.E.U16 [R4.64], R6 ;  /* 0x0000000604008986 */ /* 0x0001e4000c101504 */
.L_x_4316:
[----:B------:R-:W-:Y:S05]  /*0eb0*/  BSYNC B0 ;  /* 0x0000000000007941 */ /* 0x000fea0003800000 */
.L_x_4310:
        /* <DEDUP_REMOVED lines=9> */
.L_x_4317:
        /* <DEDUP_REMOVED lines=11> */
.L_x_61644:


//--------------------- .text._ZN2at6native29vectorized_elementwise_kernelILi8EZNS0_50_GLOBAL__N__2680c7bb_12_PowKernel_cu_b2145a98_318429pow_tensor_scalar_kernel_implIN3c104HalfES5_EEvRNS_18TensorIteratorBaseET0_EUlS5_E0_St5arrayIPcLm2EEEEviS8_T1_ --------------------------
	.section	.text._ZN2at6native29vectorized_elementwise_kernelILi8EZNS0_50_GLOBAL__N__2680c7bb_12_PowKernel_cu_b2145a98_318429pow_tensor_scalar_kernel_implIN3c104HalfES5_EEvRNS_18TensorIteratorBaseET0_EUlS5_E0_St5arrayIPcLm2EEEEviS8_T1_,"ax",@progbits
	.sectioninfo	@"SHI_REGISTERS=4"
	.align	128
        .global         _ZN2at6native29vectorized_elementwise_kernelILi8EZNS0_50_GLOBAL__N__2680c7bb_12_PowKernel_cu_b2145a98_318429pow_tensor_scalar_kernel_implIN3c104HalfES5_EEvRNS_18TensorIteratorBaseET0_EUlS5_E0_St5arrayIPcLm2EEEEviS8_T1_
        .type           _ZN2at6native29vectorized_elementwise_kernelILi8EZNS0_50_GLOBAL__N__2680c7bb_12_PowKernel_cu_b2145a98_318429pow_tensor_scalar_kernel_implIN3c104HalfES5_EEvRNS_18TensorIteratorBaseET0_EUlS5_E0_St5arrayIPcLm2EEEEviS8_T1_,@function
        .size           _ZN2at6native29vectorized_elementwise_kernelILi8EZNS0_50_GLOBAL__N__2680c7bb_12_PowKernel_cu_b2145a98_318429pow_tensor_scalar_kernel_implIN3c104HalfES5_EEvRNS_18TensorIteratorBaseET0_EUlS5_E0_St5arrayIPcLm2EEEEviS8_T1_,(.L_x_61645 - _ZN2at6native29vectorized_elementwise_kernelILi8EZNS0_50_GLOBAL__N__2680c7bb_12_PowKernel_cu_b2145a98_318429pow_tensor_scalar_kernel_implIN3c104HalfES5_EEvRNS_18TensorIteratorBaseET0_EUlS5_E0_St5arrayIPcLm2EEEEviS8_T1_)
        .other          _ZN2at6native29vectorized_elementwise_kernelILi8EZNS0_50_GLOBAL__N__2680c7bb_12_PowKernel_cu_b2145a98_318429pow_tensor_scalar_kernel_implIN3c104HalfES5_EEvRNS_18TensorIteratorBaseET0_EUlS5_E0_St5arrayIPcLm2EEEEviS8_T1_,@"STO_CUDA_ENTRY STV_DEFAULT"
_ZN2at6native29vectorized_elementwise_kernelILi8EZNS0_50_GLOBAL__N__2680c7bb_12_PowKernel_cu_b2145a98_318429pow_tensor_scalar_kernel_implIN3c104HalfES5_EEvRNS_18TensorIteratorBaseET0_EUlS5_E0_St5arrayIPcLm2EEEEviS8_T1_:
.text._ZN2at6native29vectorized_elementwise_kernelILi8EZNS0_50_GLOBAL__N__2680c7bb_12_PowKernel_cu_b2145a98_318429pow_tensor_scalar_kernel_implIN3c104HalfES5_EEvRNS_18TensorIteratorBaseET0_EUlS5_E0_St5arrayIPcLm2EEEEviS8_T1_:
[----:B------:R-:W-:Y:S02]  /*0000*/  MOV R1, c[0x0][0x28] ;  /* 0x00000a0000017a02 */ /* 0x000fe40000000f00 */
[----:B------:R-:W-:Y:S05]  /*0010*/  EXIT ;  /* 0x000000000000794d */ /* 0x000fea0003800000 */
.L_x_4318:
        /* <DEDUP_REMOVED lines=14> */
.L_x_61645:


//--------------------- .text._ZN2at6native18elementwise_kernelILi128ELi4EZNS0_15gpu_kernel_implIZNS0_50_GLOBAL__N__2680c7bb_12_PowKernel_cu_b2145a98_318429pow_tensor_scalar_kernel_implIN3c104HalfES6_EEvRNS_18TensorIteratorBaseET0_EUlS6_E_EEvS8_RKT_EUliE_EEviT1_ --------------------------
	.section	.text._ZN2at6native18elementwise_kernelILi128ELi4EZNS0_15gpu_kernel_implIZNS0_50_GLOBAL__N__2680c7bb_12_PowKernel_cu_b2145a98_318429pow_tensor_scalar_kernel_implIN3c104HalfES6_EEvRNS_18TensorIteratorBaseET0_EUlS6_E_EEvS8_RKT_EUliE_EEviT1_,"ax",@progbits
	.sectioninfo	@"SHI_REGISTERS=26"
	.align	128
        .global         _ZN2at6native18elementwise_kernelILi128ELi4EZNS0_15gpu_kernel_implIZNS0_50_GLOBAL__N__2680c7bb_12_PowKernel_cu_b2145a98_318429pow_tensor_scalar_kernel_implIN3c104HalfES6_EEvRNS_18TensorIteratorBaseET0_EUlS6_E_EEvS8_RKT_EUliE_EEviT1_
        .type           _ZN2at6native18elementwise_kernelILi128ELi4EZNS0_15gpu_kernel_implIZNS0_50_GLOBAL__N__2680c7bb_12_PowKernel_cu_b2145a98_318429pow_tensor_scalar_kernel_implIN3c104HalfES6_EEvRNS_18TensorIteratorBaseET0_EUlS6_E_EEvS8_RKT_EUliE_EEviT1_,@function
        .size           _ZN2at6native18elementwise_kernelILi128ELi4EZNS0_15gpu_kernel_implIZNS0_50_GLOBAL__N__2680c7bb_12_PowKernel_cu_b2145a98_318429pow_tensor_scalar_kernel_implIN3c104HalfES6_EEvRNS_18TensorIteratorBaseET0_EUlS6_E_EEvS8_RKT_EUliE_EEviT1_,(.L_x_61646 - _ZN2at6native18elementwise_kernelILi128ELi4EZNS0_15gpu_kernel_implIZNS0_50_GLOBAL__N__2680c7bb_12_PowKernel_cu_b2145a98_318429pow_tensor_scalar_kernel_implIN3c104HalfES6_EEvRNS_18TensorIteratorBaseET0_EUlS6_E_EEvS8_RKT_EUliE_EEviT1_)
        .other          _ZN2at6native18elementwise_kernelILi128ELi4EZNS0_15gpu_kernel_implIZNS0_50_GLOBAL__N__2680c7bb_12_PowKernel_cu_b2145a98_318429pow_tensor_scalar_kernel_implIN3c104HalfES6_EEvRNS_18TensorIteratorBaseET0_EUlS6_E_EEvS8_RKT_EUliE_EEviT1_,@"STO_CUDA_ENTRY STV_DEFAULT"
_ZN2at6native18elementwise_kernelILi128ELi4EZNS0_15gpu_kernel_implIZNS0_50_GLOBAL__N__2680c7bb_12_PowKernel_cu_b2145a98_318429pow_tensor_scalar_kernel_implIN3c104HalfES6_EEvRNS_18TensorIteratorBaseET0_EUlS6_E_EEvS8_RKT_EUliE_EEviT1_:
.text._ZN2at6native18elementwise_kernelILi128ELi4EZNS0_15gpu_kernel_implIZNS0_50_GLOBAL__N__2680c7bb_12_PowKernel_cu_b2145a98_318429pow_tensor_scalar_kernel_implIN3c104HalfES6_EEvRNS_18TensorIteratorBaseET0_EUlS6_E_EEvS8_RKT_EUliE_EEviT1_:
        /* <DEDUP_REMOVED lines=236> */
.L_x_4321:
        /* <DEDUP_REMOVED lines=20> */
.L_x_4325:
[----:B------:R-:W2:Y:S02]  /*1000*/  LDG.E.U8 R2, [R2.64] ;  /* 0x0000002402027981 */ /* 0x000ea4000c1e1100 */
[----:B--2---:R-:W0:Y:S02]  /*1010*/  I2F.U16 R0, R2 ;  /* 0x0000000200007306 */ /* 0x004e240000101000 */
[----:B0-----:R-:W-:Y:S01]  /*1020*/  F2FP.PACK_AB R0, RZ, R0 ;  /* 0x00000000ff00723e */ /* 0x001fe200000000ff */
[----:B------:R-:W-:Y:S05]  /*1030*/  BRA `(.L_x_4327) ;  /* 0x00000e1000007947 */ /* 0x000fea0003800000 */
.L_x_4324:
        /* <DEDUP_REMOVED lines=10> */
.L_x_4329:
[----:B------:R-:W2:Y:S02]  /*10e0*/  LDG.E R2, [R2.64] ;  /* 0x0000002402027981 */ /* 0x000ea4000c1e1900 */
[----:B--2---:R-:W0:Y:S02]  /*10f0*/  I2F R0, R2 ;  /* 0x0000000200007306 */ /* 0x004e240000201400 */
[----:B0-----:R-:W-:Y:S01]  /*1100*/  F2FP.PACK_AB R0, RZ, R0 ;  /* 0x00000000ff00723e */ /* 0x001fe200000000ff */
[----:B------:R-:W-:Y:S05]  /*1110*/  BRA `(.L_x_4327) ;  /* 0x00000d3000007947 */ /* 0x000fea0003800000 */
.L_x_4328:
[----:B------:R-:W2:Y:S02]  /*1120*/  LDG.E.U16 R2, [R2.64] ;  /* 0x0000002402027981 */ /* 0x000ea4000c1e1500 */
[----:B--2---:R-:W0:Y:S02]  /*1130*/  I2F.S16 R0, R2 ;  /* 0x0000000200007306 */ /* 0x004e240000101400 */
[----:B0-----:R-:W-:Y:S01]  /*1140*/  F2FP.PACK_AB R0, RZ, R0 ;  /* 0x00000000ff00723e */ /* 0x001fe200000000ff */
[----:B------:R-:W-:Y:S05]  /*1150*/  BRA `(.L_x_4327) ;  /* 0x00000cf000007947 */ /* 0x000fea0003800000 */
.L_x_4323:
        /* <DEDUP_REMOVED lines=9> */
.L_x_4331:
[----:B------:R0:W5:Y:S01]  /*11f0*/  LDG.E.U16 R0, [R2.64] ;  /* 0x0000002402007981 */ /* 0x000162000c1e1500 */
[----:B------:R-:W-:Y:S05]  /*1200*/  BRA `(.L_x_4327) ;  /* 0x00000c4000007947 */ /* 0x000fea0003800000 */
.L_x_4330:
        /* <DEDUP_REMOVED lines=9> */
.L_x_4333:
[----:B------:R0:W5:Y:S01]  /*12a0*/  LDG.E.U16 R0, [R2.64] ;  /* 0x0000002402007981 */ /* 0x000162000c1e1500 */
[----:B------:R-:W-:Y:S05]  /*12b0*/  BRA `(.L_x_4327) ;  /* 0x00000b9000007947 */ /* 0x000fea0003800000 */
.L_x_4332:
[----:B------:R-:W2:Y:S02]  /*12c0*/  LDG.E.64 R2, [R2.64] ;  /* 0x0000002402027981 */ /* 0x000ea4000c1e1b00 */
[----:B--2---:R-:W0:Y:S01]  /*12d0*/  F2F.F32.F64 R0, R2 ;  /* 0x0000000200007310 */ /* 0x004e220000301000 */
[----:B------:R-:W0:-:S14]  /*12e0*/  DSETP.GEU.AND P0, PT, |R2|, c[0x2][0x0], PT ;  /* 0x008000000200762a */ /* 0x000e1c0003f0e200 */
[----:B0-----:R-:W-:-:S05]  /*12f0*/  @!P0 FMUL R0, R0, 1.175494350822287508e-38 ;  /* 0x0080000000008820 */ /* 0x001fca0000400000 */
[----:B------:R-:W-:Y:S01]  /*1300*/  F2FP.PACK_AB R0, RZ, R0 ;  /* 0x00000000ff00723e */ /* 0x000fe200000000ff */
[----:B------:R-:W-:Y:S05]  /*1310*/  BRA `(.L_x_4327) ;  /* 0x00000b3000007947 */ /* 0x000fea0003800000 */
.L_x_4322:
        /* <DEDUP_REMOVED lines=13> */
.L_x_4336:
[----:B------:R-:W2:Y:S02]  /*13f0*/  LDG.E.64 R2, [R2.64] ;  /* 0x0000002402027981 */ /* 0x000ea4000c1e1b00 */
[----:B--2---:R-:W0:Y:S01]  /*1400*/  F2F.F32.F64 R0, R2 ;  /* 0x0000000200007310 */ /* 0x004e220000301000 */
[----:B------:R-:W0:-:S14]  /*1410*/  DSETP.GEU.AND P0, PT, |R2|, c[0x2][0x0], PT ;  /* 0x008000000200762a */ /* 0x000e1c0003f0e200 */
[----:B0-----:R-:W-:-:S05]  /*1420*/  @!P0 FMUL R0, R0, 1.175494350822287508e-38 ;  /* 0x0080000000008820 */ /* 0x001fca0000400000 */
[----:B------:R-:W-:Y:S01]  /*1430*/  F2FP.PACK_AB R0, RZ, R0 ;  /* 0x00000000ff00723e */ /* 0x000fe200000000ff */
[----:B------:R-:W-:Y:S05]  /*1440*/  BRA `(.L_x_4327) ;  /* 0x00000a0000007947 */ /* 0x000fea0003800000 */
.L_x_4335:
        /* <DEDUP_REMOVED lines=28> */
.L_x_4338:
        /* <DEDUP_REMOVED lines=15> */
.L_x_4337:
[----:B------:R-:W2:Y:S02]  /*1700*/  LDG.E.U16 R0, [R2.64] ;  /* 0x0000002402007981 */ /* 0x000ea4000c1e1500 */
[----:B--2---:R-:W-:-:S04]  /*1710*/  PRMT R0, RZ, 0x5410, R0 ;  /* 0x00005410ff007816 */ /* 0x004fc80000000000 */
[----:B------:R-:W-:Y:S01]  /*1720*/  F2FP.PACK_AB R0, RZ, R0 ;  /* 0x00000000ff00723e */ /* 0x000fe200000000ff */
[----:B------:R-:W-:Y:S05]  /*1730*/  BRA `(.L_x_4327) ;  /* 0x0000071000007947 */ /* 0x000fea0003800000 */
.L_x_4334:
        /* <DEDUP_REMOVED lines=12> */
.L_x_4341:
        /* <DEDUP_REMOVED lines=21> */
.L_x_4345:
[----:B------:R-:W-:Y:S05]  /*1950*/  BSYNC B1 ;  /* 0x0000000000017941 */ /* 0x000fea0003800000 */
.L_x_4344:
[----:B------:R-:W-:Y:S01]  /*1960*/  LEA R3, R0, 0x3b800000, 0x17 ;  /* 0x3b80000000037811 */ /* 0x000fe200078eb8ff */
[----:B------:R-:W-:-:S05]  /*1970*/  IMAD.SHL.U32 R0, R2, 0x100000, RZ ;  /* 0x0010000002007824 */ /* 0x000fca00078e00ff */
[----:B------:R-:W-:Y:S02]  /*1980*/  LOP3.LUT R0, R3, R0, R4, 0xfe, !PT ;  /* 0x0000000003007212 */ /* 0x000fe400078efe04 */
.L_x_4343:
[----:B------:R-:W-:Y:S05]  /*1990*/  BSYNC B0 ;  /* 0x0000000000007941 */ /* 0x000fea0003800000 */
.L_x_4342:
[----:B------:R-:W-:Y:S01]  /*19a0*/  F2FP.PACK_AB R0, RZ, R0 ;  /* 0x00000000ff00723e */ /* 0x000fe200000000ff */
[----:B------:R-:W-:Y:S05]  /*19b0*/  BRA `(.L_x_4327) ;  /* 0x0000049000007947 */ /* 0x000fea0003800000 */
.L_x_4340:
        /* <DEDUP_REMOVED lines=21> */
.L_x_4349:
[----:B------:R-:W-:Y:S05]  /*1b10*/  BSYNC B1 ;  /* 0x0000000000017941 */ /* 0x000fea0003800000 */
.L_x_4348:
[----:B------:R-:W-:Y:S01]  /*1b20*/  LEA R3, R0, 0x37800000, 0x17 ;  /* 0x3780000000037811 */ /* 0x000fe200078eb8ff */
[----:B------:R-:W-:-:S05]  /*1b30*/  IMAD.SHL.U32 R0, R2, 0x200000, RZ ;  /* 0x0020000002007824 */ /* 0x000fca00078e00ff */
[----:B------:R-:W-:Y:S02]  /*1b40*/  LOP3.LUT R0, R3, R0, R4, 0xfe, !PT ;  /* 0x0000000003007212 */ /* 0x000fe400078efe04 */
.L_x_4347:
[----:B------:R-:W-:Y:S05]  /*1b50*/  BSYNC B0 ;  /* 0x0000000000007941 */ /* 0x000fea0003800000 */
.L_x_4346:
[----:B------:R-:W-:Y:S01]  /*1b60*/  F2FP.PACK_AB R0, RZ, R0 ;  /* 0x00000000ff00723e */ /* 0x000fe200000000ff */
[----:B------:R-:W-:Y:S05]  /*1b70*/  BRA `(.L_x_4327) ;  /* 0x000002d000007947 */ /* 0x000fea0003800000 */
.L_x_4339:
        /* <DEDUP_REMOVED lines=14> */
.L_x_4353:
[----:B------:R-:W-:Y:S05]  /*1c60*/  BSYNC B0 ;  /* 0x0000000000007941 */ /* 0x000fea0003800000 */
.L_x_4352:
[----:B------:R-:W-:Y:S01]  /*1c70*/  F2FP.PACK_AB R0, RZ, R0 ;  /* 0x00000000ff00723e */ /* 0x000fe200000000ff */
[----:B------:R-:W-:Y:S05]  /*1c80*/  BRA `(.L_x_4327) ;  /* 0x000001c000007947 */ /* 0x000fea0003800000 */
.L_x_4326:
        /* <DEDUP_REMOVED lines=21> */
.L_x_4351:
[----:B------:R-:W2:Y:S02]  /*1de0*/  LDG.E.64 R2, [R2.64] ;  /* 0x0000002402027981 */ /* 0x000ea4000c1e1b00 */
[----:B--2---:R-:W0:Y:S02]  /*1df0*/  I2F.U64 R0, R2 ;  /* 0x0000000200007312 */ /* 0x004e240000301000 */
[----:B0-----:R-:W-:Y:S01]  /*1e00*/  F2FP.PACK_AB R0, RZ, R0 ;  /* 0x00000000ff00723e */ /* 0x001fe200000000ff */
[----:B------:R-:W-:Y:S05]  /*1e10*/  BRA `(.L_x_4327) ;  /* 0x0000003000007947 */ /* 0x000fea0003800000 */
.L_x_4350:
[----:B------:R-:W2:Y:S02]  /*1e20*/  LDG.E R2, [R2.64] ;  /* 0x0000002402027981 */ /* 0x000ea4000c1e1900 */
[----:B--2---:R-:W0:Y:S02]  /*1e30*/  I2F.U32 R0, R2 ;  /* 0x0000000200007306 */ /* 0x004e240000201000 */
[----:B0-----:R-:W-:-:S06]  /*1e40*/  F2FP.PACK_AB R0, RZ, R0 ;  /* 0x00000000ff00723e */ /* 0x001fcc00000000ff */
.L_x_4327:
[----:B0-----:R-:W0:Y:S01]  /*1e50*/  LDC.U8 R3, c[0x0][0x378] ;  /* 0x0000de00ff037b82 */ /* 0x001e220000000000 */
[----:B-----5:R-:W-:-:S05]  /*1e60*/  HADD2.F32 R0, -RZ, R0.H0_H0 ;  /* 0x20000000ff007230 */ /* 0x020fca0000004100 */
[----:B------:R-:W-:-:S05]  /*1e70*/  FMUL.FTZ R0, R0, R0 ;  /* 0x0000000000007220 */ /* 0x000fca0000410000 */
[----:B------:R-:W-:Y:S02]  /*1e80*/  F2FP.PACK_AB R0, RZ, R0 ;  /* 0x00000000ff00723e */ /* 0x000fe400000000ff */
        /* <DEDUP_REMOVED lines=15> */
.L_x_4357:
[----:B------:R-:W-:-:S06]  /*1f80*/  HADD2.F32 R3, -RZ, R0.H0_H0 ;  /* 0x20000000ff037230 */ /* 0x000fcc0000004100 */
[----:B------:R-:W0:Y:S02]  /*1f90*/  F2I.S64.TRUNC R2, R3 ;  /* 0x0000000300027311 */ /* 0x000e24000020d900 */
[----:B0-----:R0:W-:Y:S01]  /*1fa0*/  STG.E.U8 [R16.64], R2 ;  /* 0x0000000210007986 */ /* 0x0011e2000c101124 */
[----:B------:R-:W-:Y:S05]  /*1fb0*/  BRA `(.L_x_4359) ;  /* 0x00000e4000007947 */ /* 0x000fea0003800000 */
.L_x_4356:
        /* <DEDUP_REMOVED lines=10> */
.L_x_4361:
[----:B------:R-:W-:-:S04]  /*2060*/  HADD2.F32 R0, -RZ, R0.H0_H0 ;  /* 0x20000000ff007230 */ /* 0x000fc80000004100 */
[----:B------:R-:W0:Y:S02]  /*2070*/  F2I.FTZ.TRUNC.NTZ R3, R0 ;  /* 0x0000000000037305 */ /* 0x000e24000021f100 */
[----:B0-----:R0:W-:Y:S01]  /*2080*/  STG.E [R16.64], R3 ;  /* 0x0000000310007986 */ /* 0x0011e2000c101924 */
[----:B------:R-:W-:Y:S05]  /*2090*/  BRA `(.L_x_4359) ;  /* 0x00000d6000007947 */ /* 0x000fea0003800000 */
.L_x_4360:
[----:B------:R-:W-:-:S04]  /*20a0*/  HADD2.F32 R0, -RZ, R0.H0_H0 ;  /* 0x20000000ff007230 */ /* 0x000fc80000004100 */
[----:B------:R-:W0:Y:S02]  /*20b0*/  F2I.FTZ.TRUNC.NTZ R3, R0 ;  /* 0x0000000000037305 */ /* 0x000e24000021f100 */
[----:B0-----:R0:W-:Y:S01]  /*20c0*/  STG.E.U16 [R16.64], R3 ;  /* 0x0000000310007986 */ /* 0x0011e2000c101524 */
[----:B------:R-:W-:Y:S05]  /*20d0*/  BRA `(.L_x_4359) ;  /* 0x00000d2000007947 */ /* 0x000fea0003800000 */
.L_x_4355:
        /* <DEDUP_REMOVED lines=9> */
.L_x_4363:
[----:B------:R0:W-:Y:S01]  /*2170*/  STG.E.U16 [R16.64], R0 ;  /* 0x0000000010007986 */ /* 0x0001e2000c101524 */
[----:B------:R-:W-:Y:S05]  /*2180*/  BRA `(.L_x_4359) ;  /* 0x00000c7000007947 */ /* 0x000fea0003800000 */
.L_x_4362:
        /* <DEDUP_REMOVED lines=10> */
.L_x_4365:
[----:B------:R-:W-:-:S05]  /*2230*/  HADD2.F32 R0, -RZ, R0.H0_H0 ;  /* 0x20000000ff007230 */ /* 0x000fca0000004100 */
[----:B------:R-:W-:-:S04]  /*2240*/  F2FP.PACK_AB R0, RZ, R0 ;  /* 0x00000000ff00723e */ /* 0x000fc800000000ff */
[----:B------:R-:W-:-:S05]  /*2250*/  PRMT R0, R0, 0x5410, RZ ;  /* 0x0000541000007816 */ /* 0x000fca00000000ff */
[----:B------:R0:W-:Y:S01]  /*2260*/  STG.E [R16.64], R0 ;  /* 0x0000000010007986 */ /* 0x0001e2000c101924 */
[----:B------:R-:W-:Y:S05]  /*2270*/  BRA `(.L_x_4359) ;  /* 0x00000b8000007947 */ /* 0x000fea0003800000 */
.L_x_4364:
[----:B------:R-:W-:-:S05]  /*2280*/  HADD2.F32 R2, -RZ, R0.H0_H0 ;  /* 0x20000000ff027230 */ /* 0x000fca0000004100 */
[----:B------:R-:W-:-:S06]  /*2290*/  FMUL.FTZ R2, R2, 1 ;  /* 0x3f80000002027820 */ /* 0x000fcc0000410000 */
[----:B------:R-:W0:Y:S02]  /*22a0*/  F2F.F64.F32 R2, R2 ;  /* 0x0000000200027310 */ /* 0x000e240000201800 */
[----:B0-----:R0:W-:Y:S01]  /*22b0*/  STG.E.64 [R16.64], R2 ;  /* 0x0000000210007986 */ /* 0x0011e2000c101b24 */
[----:B------:R-:W-:Y:S05]  /*22c0*/  BRA `(.L_x_4359) ;  /* 0x00000b3000007947 */ /* 0x000fea0003800000 */
.L_x_4354:
        /* <DEDUP_REMOVED lines=13> */
.L_x_4368:
[----:B------:R-:W-:Y:S01]  /*23a0*/  HADD2.F32 R0, -RZ, R0.H0_H0 ;  /* 0x20000000ff007230 */ /* 0x000fe20000004100 */
[----:B------:R-:W-:-:S04]  /*23b0*/  CS2R R6, SRZ ;  /* 0x0000000000067805 */ /* 0x000fc8000001ff00 */
[----:B------:R-:W-:-:S04]  /*23c0*/  FMUL.FTZ R0, R0, 1 ;  /* 0x3f80000000007820 */ /* 0x000fc80000410000 */
[----:B------:R-:W0:Y:S02]  /*23d0*/  F2F.F64.F32 R4, R0 ;  /* 0x0000000000047310 */ /* 0x000e240000201800 */
[----:B0-----:R0:W-:Y:S01]  /*23e0*/  STG.E.128 [R16.64], R4 ;  /* 0x0000000410007986 */ /* 0x0011e2000c101d24 */
[----:B------:R-:W-:Y:S05]  /*23f0*/  BRA `(.L_x_4359) ;  /* 0x00000a0000007947 */ /* 0x000fea0003800000 */
.L_x_4367:
        /* <DEDUP_REMOVED lines=21> */
.L_x_4372:
[----:B------:R-:W-:Y:S05]  /*2550*/  BSYNC B0 ;  /* 0x0000000000007941 */ /* 0x000fea0003800000 */
.L_x_4371:
[----:B------:R-:W-:-:S05]  /*2560*/  LOP3.LUT R3, R0, R3, RZ, 0xfc, !PT ;  /* 0x0000000300037212 */ /* 0x000fca00078efcff */
[----:B------:R0:W-:Y:S01]  /*2570*/  STG.E.U8 [R16.64], R3 ;  /* 0x0000000310007986 */ /* 0x0001e2000c101124 */
[----:B------:R-:W-:Y:S05]  /*2580*/  BRA `(.L_x_4359) ;  /* 0x0000087000007947 */ /* 0x000fea0003800000 */
.L_x_4370:
        /* <DEDUP_REMOVED lines=13> */
.L_x_4374:
[----:B------:R-:W-:Y:S01]  /*2660*/  IMAD.MOV.U32 R0, RZ, RZ, 0x7f ;  /* 0x0000007fff007424 */ /* 0x000fe200078e00ff */
[----:B------:R-:W-:-:S04]  /*2670*/  ISETP.GT.U32.AND P0, PT, R2, 0x7f800000, PT ;  /* 0x7f8000000200780c */ /* 0x000fc80003f04070 */
[----:B------:R-:W-:-:S04]  /*2680*/  SEL R0, R0, 0x7c, P0 ;  /* 0x0000007c00007807 */ /* 0x000fc80000000000 */
.L_x_4375:
[----:B------:R-:W-:Y:S05]  /*2690*/  BSYNC B0 ;  /* 0x0000000000007941 */ /* 0x000fea0003800000 */
.L_x_4373:
[----:B------:R-:W-:-:S04]  /*26a0*/  LOP3.LUT R2, R3, 0x80000000, RZ, 0xc0, !PT ;  /* 0x8000000003027812 */ /* 0x000fc800078ec0ff */
[----:B------:R-:W-:-:S04]  /*26b0*/  SHF.R.U32.HI R3, RZ, 0x18, R2 ;  /* 0x00000018ff037819 */ /* 0x000fc80000011602 */
[----:B------:R-:W-:-:S05]  /*26c0*/  LOP3.LUT R3, R0, R3, RZ, 0xfc, !PT ;  /* 0x0000000300037212 */ /* 0x000fca00078efcff */
[----:B------:R0:W-:Y:S01]  /*26d0*/  STG.E.U8 [R16.64], R3 ;  /* 0x0000000310007986 */ /* 0x0001e2000c101124 */
[----:B------:R-:W-:Y:S05]  /*26e0*/  BRA `(.L_x_4359) ;  /* 0x0000071000007947 */ /* 0x000fea0003800000 */
.L_x_4369:
[----:B------:R-:W-:-:S05]  /*26f0*/  HADD2.F32 R0, -RZ, R0.H0_H0 ;  /* 0x20000000ff007230 */ /* 0x000fca0000004100 */
[----:B------:R-:W-:-:S05]  /*2700*/  F2FP.BF16.PACK_AB R0, RZ, R0 ;  /* 0x00000000ff00723e */ /* 0x000fca00000010ff */
[----:B------:R0:W-:Y:S01]  /*2710*/  STG.E.U16 [R16.64], R0 ;  /* 0x0000000010007986 */ /* 0x0001e2000c101524 */
[----:B------:R-:W-:Y:S05]  /*2720*/  BRA `(.L_x_4359) ;  /* 0x000006d000007947 */ /* 0x000fea0003800000 */
.L_x_4366:
        /* <DEDUP_REMOVED lines=12> */
.L_x_4378:
        /* <DEDUP_REMOVED lines=17> */
.L_x_4381:
[----:B------:R-:W-:-:S04]  /*2900*/  LOP3.LUT R2, R3, 0x80000000, RZ, 0xc0, !PT ;  /* 0x8000000003027812 */ /* 0x000fc800078ec0ff */
[----:B------:R-:W-:-:S04]  /*2910*/  SHF.R.U32.HI R3, RZ, 0x18, R2 ;  /* 0x00000018ff037819 */ /* 0x000fc80000011602 */
[----:B------:R-:W-:-:S04]  /*2920*/  LOP3.LUT R0, R0, R3, RZ, 0xfc, !PT ;  /* 0x0000000300007212 */ /* 0x000fc800078efcff */
[----:B------:R-:W-:Y:S02]  /*2930*/  PRMT R8, R0, 0x7610, R8 ;  /* 0x0000761000087816 */ /* 0x000fe40000000008 */
.L_x_4380:
[----:B------:R-:W-:Y:S05]  /*2940*/  BSYNC B0 ;  /* 0x0000000000007941 */ /* 0x000fea0003800000 */
.L_x_4379:
[----:B------:R0:W-:Y:S01]  /*2950*/  STG.E.U8 [R16.64], R8 ;  /* 0x0000000810007986 */ /* 0x0001e2000c101124 */
[----:B------:R-:W-:Y:S05]  /*2960*/  BRA `(.L_x_4359) ;  /* 0x0000049000007947 */ /* 0x000fea0003800000 */
.L_x_4377:
        /* <DEDUP_REMOVED lines=17> */
.L_x_4384:
[----:B------:R-:W-:-:S04]  /*2a80*/  LOP3.LUT R2, R3, 0x80000000, RZ, 0xc0, !PT ;  /* 0x8000000003027812 */ /* 0x000fc800078ec0ff */
[----:B------:R-:W-:-:S04]  /*2a90*/  SHF.R.U32.HI R3, RZ, 0x18, R2 ;  /* 0x00000018ff037819 */ /* 0x000fc80000011602 */
[----:B------:R-:W-:-:S04]  /*2aa0*/  LOP3.LUT R0, R0, R3, RZ, 0xfc, !PT ;  /* 0x0000000300007212 */ /* 0x000fc800078efcff */
[----:B------:R-:W-:Y:S02]  /*2ab0*/  PRMT R8, R0, 0x7610, R8 ;  /* 0x0000761000087816 */ /* 0x000fe40000000008 */
.L_x_4383:
[----:B------:R-:W-:Y:S05]  /*2ac0*/  BSYNC B0 ;  /* 0x0000000000007941 */ /* 0x000fea0003800000 */
.L_x_4382:
[----:B------:R0:W-:Y:S01]  /*2ad0*/  STG.E.U8 [R16.64], R8 ;  /* 0x0000000810007986 */ /* 0x0001e2000c101124 */
[----:B------:R-:W-:Y:S05]  /*2ae0*/  BRA `(.L_x_4359) ;  /* 0x0000031000007947 */ /* 0x000fea0003800000 */
.L_x_4376:
        /* <DEDUP_REMOVED lines=22> */
.L_x_4358:
        /* <DEDUP_REMOVED lines=20> */
.L_x_4386:
[----:B------:R-:W-:-:S06]  /*2d90*/  HADD2.F32 R2, -RZ, R0.H0_H0 ;  /* 0x20000000ff027230 */ /* 0x000fcc0000004100 */
[----:B------:R-:W0:Y:S02]  /*2da0*/  F2I.U64.TRUNC R2, R2 ;  /* 0x0000000200027311 */ /* 0x000e24000020d800 */
[----:B0-----:R0:W-:Y:S01]  /*2db0*/  STG.E.64 [R16.64], R2 ;  /* 0x0000000210007986 */ /* 0x0011e2000c101b24 */
[----:B------:R-:W-:Y:S05]  /*2dc0*/  BRA `(.L_x_4359) ;  /* 0x0000003000007947 */ /* 0x000fea0003800000 */
.L_x_4385:
[----:B------:R-:W-:-:S04]  /*2dd0*/  HADD2.F32 R0, -RZ, R0.H0_H0 ;  /* 0x20000000ff007230 */ /* 0x000fc80000004100 */
[----:B------:R-:W0:Y:S02]  /*2de0*/  F2I.FTZ.U32.TRUNC.NTZ R3, R0 ;  /* 0x0000000000037305 */ /* 0x000e24000021f000 */
[----:B0-----:R0:W-:Y:S02]  /*2df0*/  STG.E [R16.64], R3 ;  /* 0x0000000310007986 */ /* 0x0011e4000c101924 */
.L_x_4359:
[----:B------:R-:W-:-:S05]  /*2e00*/  IMAD R18, R18, 0x200, R23 ;  /* 0x0000020012127824 */ /* 0x000fca00078e0217 */
[----:B------:R-:W-:Y:S02]  /*2e10*/  IADD3 R19, R18, 0x80, RZ ;  /* 0x0000008012137810 */ /* 0x000fe40007ffe0ff */
.L_x_4320:
[----:B------:R-:W-:Y:S05]  /*2e20*/  BSYNC B6 ;  /* 0x0000000000067941 */ /* 0x000fea0003800000 */
.L_x_4319:
        /* <DEDUP_REMOVED lines=231> */
.L_x_4389:
        /* <DEDUP_REMOVED lines=20> */
.L_x_4393:
[----:B------:R-:W2:Y:S02]  /*3de0*/  LDG.E.U8 R2, [R2.64] ;  /* 0x0000002402027981 */ /* 0x000ea4000c1e1100 */
[----:B--2---:R-:W0:Y:S02]  /*3df0*/  I2F.U16 R0, R2 ;  /* 0x0000000200007306 */ /* 0x004e240000101000 */
[----:B0-----:R-:W-:Y:S01]  /*3e00*/  F2FP.PACK_AB R0, RZ, R0 ;  /* 0x00000000ff00723e */ /* 0x001fe200000000ff */
[----:B------:R-:W-:Y:S05]  /*3e10*/  BRA `(.L_x_4395) ;  /* 0x00000e1000007947 */ /* 0x000fea0003800000 */
.L_x_4392:
        /* <DEDUP_REMOVED lines=10> */
.L_x_4397:
[----:B------:R-:W2:Y:S02]  /*3ec0*/  LDG.E R2, [R2.64] ;  /* 0x0000002402027981 */ /* 0x000ea4000c1e1900 */
[----:B--2---:R-:W0:Y:S02]  /*3ed0*/  I2F R0, R2 ;  /* 0x0000000200007306 */ /* 0x004e240000201400 */
[----:B0-----:R-:W-:Y:S01]  /*3ee0*/  F2FP.PACK_AB R0, RZ, R0 ;  /* 0x00000000ff00723e */ /* 0x001fe200000000ff */
[----:B------:R-:W-:Y:S05]  /*3ef0*/  BRA `(.L_x_4395) ;  /* 0x00000d3000007947 */ /* 0x000fea0003800000 */
.L_x_4396:
[----:B------:R-:W2:Y:S02]  /*3f00*/  LDG.E.U16 R2, [R2.64] ;  /* 0x0000002402027981 */ /* 0x000ea4000c1e1500 */
[----:B--2---:R-:W0:Y:S02]  /*3f10*/  I2F.S16 R0, R2 ;  /* 0x0000000200007306 */ /* 0x004e240000101400 */
[----:B0-----:R-:W-:Y:S01]  /*3f20*/  F2FP.PACK_AB R0, RZ, R0 ;  /* 0x00000000ff00723e */ /* 0x001fe200000000ff */
[----:B------:R-:W-:Y:S05]  /*3f30*/  BRA `(.L_x_4395) ;  /* 0x00000cf000007947 */ /* 0x000fea0003800000 */
.L_x_4391:
        /* <DEDUP_REMOVED lines=9> */
.L_x_4399:
[----:B------:R0:W5:Y:S01]  /*3fd0*/  LDG.E.U16 R0, [R2.64] ;  /* 0x0000002402007981 */ /* 0x000162000c1e1500 */
[----:B------:R-:W-:Y:S05]  /*3fe0*/  BRA `(.L_x_4395) ;  /* 0x00000c4000007947 */ /* 0x000fea0003800000 */
.L_x_4398:
        /* <DEDUP_REMOVED lines=9> */
.L_x_4401:
[----:B------:R0:W5:Y:S01]  /*4080*/  LDG.E.U16 R0, [R2.64] ;  /* 0x0000002402007981 */ /* 0x000162000c1e1500 */
[----:B------:R-:W-:Y:S05]  /*4090*/  BRA `(.L_x_4395) ;  /* 0x00000b9000007947 */ /* 0x000fea0003800000 */
.L_x_4400:
[----:B------:R-:W2:Y:S02]  /*40a0*/  LDG.E.64 R2, [R2.64] ;  /* 0x0000002402027981 */ /* 0x000ea4000c1e1b00 */
[----:B--2---:R-:W0:Y:S01]  /*40b0*/  F2F.F32.F64 R0, R2 ;  /* 0x0000000200007310 */ /* 0x004e220000301000 */
[----:B------:R-:W0:-:S14]  /*40c0*/  DSETP.GEU.AND P0, PT, |R2|, c[0x2][0x0], PT ;  /* 0x008000000200762a */ /* 0x000e1c0003f0e200 */
[----:B0-----:R-:W-:-:S05]  /*40d0*/  @!P0 FMUL R0, R0, 1.175494350822287508e-38 ;  /* 0x0080000000008820 */ /* 0x001fca0000400000 */
[----:B------:R-:W-:Y:S01]  /*40e0*/  F2FP.PACK_AB R0, RZ, R0 ;  /* 0x00000000ff00723e */ /* 0x000fe200000000ff */
[----:B------:R-:W-:Y:S05]  /*40f0*/  BRA `(.L_x_4395) ;  /* 0x00000b3000007947 */ /* 0x000fea0003800000 */
.L_x_4390:
        /* <DEDUP_REMOVED lines=13> */
.L_x_4404:
[----:B------:R-:W2:Y:S02]  /*41d0*/  LDG.E.64 R2, [R2.64] ;  /* 0x0000002402027981 */ /* 0x000ea4000c1e1b00 */
[----:B--2---:R-:W0:Y:S01]  /*41e0*/  F2F.F32.F64 R0, R2 ;  /* 0x0000000200007310 */ /* 0x004e220000301000 */
[----:B------:R-:W0:-:S14]  /*41f0*/  DSETP.GEU.AND P0, PT, |R2|, c[0x2][0x0], PT ;  /* 0x008000000200762a */ /* 0x000e1c0003f0e200 */
[----:B0-----:R-:W-:-:S05]  /*4200*/  @!P0 FMUL R0, R0, 1.175494350822287508e-38 ;  /* 0x0080000000008820 */ /* 0x001fca0000400000 */
[----:B------:R-:W-:Y:S01]  /*4210*/  F2FP.PACK_AB R0, RZ, R0 ;  /* 0x00000000ff00723e */ /* 0x000fe200000000ff */
[----:B------:R-:W-:Y:S05]  /*4220*/  BRA `(.L_x_4395) ;  /* 0x00000a0000007947 */ /* 0x000fea0003800000 */
.L_x_4403:
        /* <DEDUP_REMOVED lines=28> */
.L_x_4406:
        /* <DEDUP_REMOVED lines=15> */
.L_x_4405:
[----:B------:R-:W2:Y:S02]  /*44e0*/  LDG.E.U16 R0, [R2.64] ;  /* 0x0000002402007981 */ /* 0x000ea4000c1e1500 */
[----:B--2---:R-:W-:-:S04]  /*44f0*/  PRMT R0, RZ, 0x5410, R0 ;  /* 0x00005410ff007816 */ /* 0x004fc80000000000 */
[----:B------:R-:W-:Y:S01]  /*4500*/  F2FP.PACK_AB R0, RZ, R0 ;  /* 0x00000000ff00723e */ /* 0x000fe200000000ff */
[----:B------:R-:W-:Y:S05]  /*4510*/  BRA `(.L_x_4395) ;  /* 0x0000071000007947 */ /* 0x000fea0003800000 */
.L_x_4402:
        /* <DEDUP_REMOVED lines=12> */
.L_x_4409:
        /* <DEDUP_REMOVED lines=21> */
.L_x_4413:
[----:B------:R-:W-:Y:S05]  /*4730*/  BSYNC B1 ;  /* 0x0000000000017941 */ /* 0x000fea0003800000 */
.L_x_4412:
[----:B------:R-:W-:Y:S01]  /*4740*/  LEA R3, R0, 0x3b800000, 0x17 ;  /* 0x3b80000000037811 */ /* 0x000fe200078eb8ff */
[----:B------:R-:W-:-:S05]  /*4750*/  IMAD.SHL.U32 R0, R2, 0x100000, RZ ;  /* 0x0010000002007824 */ /* 0x000fca00078e00ff */
[----:B------:R-:W-:Y:S02]  /*4760*/  LOP3.LUT R0, R3, R0, R4, 0xfe, !PT ;  /* 0x0000000003007212 */ /* 0x000fe400078efe04 */
.L_x_4411:
[----:B------:R-:W-:Y:S05]  /*4770*/  BSYNC B0 ;  /* 0x0000000000007941 */ /* 0x000fea0003800000 */
.L_x_4410:
[----:B------:R-:W-:Y:S01]  /*4780*/  F2FP.PACK_AB R0, RZ, R0 ;  /* 0x00000000ff00723e */ /* 0x000fe200000000ff */
[----:B------:R-:W-:Y:S05]  /*4790*/  BRA `(.L_x_4395) ;  /* 0x0000049000007947 */ /* 0x000fea0003800000 */
.L_x_4408:
        /* <DEDUP_REMOVED lines=21> */
.L_x_4417:
[----:B------:R-:W-:Y:S05]  /*48f0*/  BSYNC B1 ;  /* 0x0000000000017941 */ /* 0x000fea0003800000 */
.L_x_4416:
[----:B------:R-:W-:Y:S01]  /*4900*/  LEA R3, R0, 0x37800000, 0x17 ;  /* 0x3780000000037811 */ /* 0x000fe200078eb8ff */
[----:B------:R-:W-:-:S05]  /*4910*/  IMAD.SHL.U32 R0, R2, 0x200000, RZ ;  /* 0x0020000002007824 */ /* 0x000fca00078e00ff */
[----:B------:R-:W-:Y:S02]  /*4920*/  LOP3.LUT R0, R3, R0, R4, 0xfe, !PT ;  /* 0x0000000003007212 */ /* 0x000fe400078efe04 */
.L_x_4415:
[----:B------:R-:W-:Y:S05]  /*4930*/  BSYNC B0 ;  /* 0x0000000000007941 */ /* 0x000fea0003800000 */
.L_x_4414:
[----:B------:R-:W-:Y:S01]  /*4940*/  F2FP.PACK_AB R0, RZ, R0 ;  /* 0x00000000ff00723e */ /* 0x000fe200000000ff */
[----:B------:R-:W-:Y:S05]  /*4950*/  BRA `(.L_x_4395) ;  /* 0x000002d000007947 */ /* 0x000fea0003800000 */
.L_x_4407:
        /* <DEDUP_REMOVED lines=14> */
.L_x_4421:
[----:B------:R-:W-:Y:S05]  /*4a40*/  BSYNC B0 ;  /* 0x0000000000007941 */ /* 0x000fea0003800000 */
.L_x_4420:
[----:B------:R-:W-:Y:S01]  /*4a50*/  F2FP.PACK_AB R0, RZ, R0 ;  /* 0x00000000ff00723e */ /* 0x000fe200000000ff */
[----:B------:R-:W-:Y:S05]  /*4a60*/  BRA `(.L_x_4395) ;  /* 0x000001c000007947 */ /* 0x000fea0003800000 */
.L_x_4394:
        /* <DEDUP_REMOVED lines=21> */
.L_x_4419:
[----:B------:R-:W2:Y:S02]  /*4bc0*/  LDG.E.64 R2, [R2.64] ;  /* 0x0000002402027981 */ /* 0x000ea4000c1e1b00 */
[----:B--2---:R-:W0:Y:S02]  /*4bd0*/  I2F.U64 R0, R2 ;  /* 0x0000000200007312 */ /* 0x004e240000301000 */
[----:B0-----:R-:W-:Y:S01]  /*4be0*/  F2FP.PACK_AB R0, RZ, R0 ;  /* 0x00000000ff00723e */ /* 0x001fe200000000ff */
[----:B------:R-:W-:Y:S05]  /*4bf0*/  BRA `(.L_x_4395) ;  /* 0x0000003000007947 */ /* 0x000fea0003800000 */
.L_x_4418:
[----:B------:R-:W2:Y:S02]  /*4c00*/  LDG.E R2, [R2.64] ;  /* 0x0000002402027981 */ /* 0x000ea4000c1e1900 */
[----:B--2---:R-:W0:Y:S02]  /*4c10*/  I2F.U32 R0, R2 ;  /* 0x0000000200007306 */ /* 0x004e240000201000 */
[----:B0-----:R-:W-:-:S06]  /*4c20*/  F2FP.PACK_AB R0, RZ, R0 ;  /* 0x00000000ff00723e */ /* 0x001fcc00000000ff */
.L_x_4395:
        /* <DEDUP_REMOVED lines=19> */
.L_x_4425:
[----:B------:R-:W-:-:S06]  /*4d60*/  HADD2.F32 R3, -RZ, R0.H0_H0 ;  /* 0x20000000ff037230 */ /* 0x000fcc0000004100 */
[----:B------:R-:W0:Y:S02]  /*4d70*/  F2I.S64.TRUNC R2, R3 ;  /* 0x0000000300027311 */ /* 0x000e24000020d900 */
[----:B0-----:R0:W-:Y:S01]  /*4d80*/  STG.E.U8 [R16.64], R2 ;  /* 0x0000000210007986 */ /* 0x0011e2000c101124 */
[----:B------:R-:W-:Y:S05]  /*4d90*/  BRA `(.L_x_4427) ;  /* 0x00000e4000007947 */ /* 0x000fea0003800000 */
.L_x_4424:
        /* <DEDUP_REMOVED lines=10> */
.L_x_4429:
[----:B------:R-:W-:-:S04]  /*4e40*/  HADD2.F32 R0, -RZ, R0.H0_H0 ;  /* 0x20000000ff007230 */ /* 0x000fc80000004100 */
[----:B------:R-:W0:Y:S02]  /*4e50*/  F2I.FTZ.TRUNC.NTZ R3, R0 ;  /* 0x0000000000037305 */ /* 0x000e24000021f100 */
[----:B0-----:R0:W-:Y:S01]  /*4e60*/  STG.E [R16.64], R3 ;  /* 0x0000000310007986 */ /* 0x0011e2000c101924 */
[----:B------:R-:W-:Y:S05]  /*4e70*/  BRA `(.L_x_4427) ;  /* 0x00000d6000007947 */ /* 0x000fea0003800000 */
.L_x_4428:
[----:B------:R-:W-:-:S04]  /*4e80*/  HADD2.F32 R0, -RZ, R0.H0_H0 ;  /* 0x20000000ff007230 */ /* 0x000fc80000004100 */
[----:B------:R-:W0:Y:S02]  /*4e90*/  F2I.FTZ.TRUNC.NTZ R3, R0 ;  /* 0x0000000000037305 */ /* 0x000e24000021f100 */
[----:B0-----:R0:W-:Y:S01]  /*4ea0*/  STG.E.U16 [R16.64], R3 ;  /* 0x0000000310007986 */ /* 0x0011e2000c101524 */
[----:B------:R-:W-:Y:S05]  /*4eb0*/  BRA `(.L_x_4427) ;  /* 0x00000d2000007947 */ /* 0x000fea0003800000 */
.L_x_4423:
        /* <DEDUP_REMOVED lines=9> */
.L_x_4431:
[----:B------:R0:W-:Y:S01]  /*4f50*/  STG.E.U16 [R16.64], R0 ;  /* 0x0000000010007986 */ /* 0x0001e2000c101524 */
[----:B------:R-:W-:Y:S05]  /*4f60*/  BRA `(.L_x_4427) ;  /* 0x00000c7000007947 */ /* 0x000fea0003800000 */
.L_x_4430:
        /* <DEDUP_REMOVED lines=10> */
.L_x_4433:
[----:B------:R-:W-:-:S05]  /*5010*/  HADD2.F32 R0, -RZ, R0.H0_H0 ;  /* 0x20000000ff007230 */ /* 0x000fca0000004100 */
[----:B------:R-:W-:-:S04]  /*5020*/  F2FP.PACK_AB R0, RZ, R0 ;  /* 0x00000000ff00723e */ /* 0x000fc800000000ff */
[----:B------:R-:W-:-:S05]  /*5030*/  PRMT R0, R0, 0x5410, RZ ;  /* 0x0000541000007816 */ /* 0x000fca00000000ff */
[----:B------:R0:W-:Y:S01]  /*5040*/  STG.E [R16.64], R0 ;  /* 0x0000000010007986 */ /* 0x0001e2000c101924 */
[----:B------:R-:W-:Y:S05]  /*5050*/  BRA `(.L_x_4427) ;  /* 0x00000b8000007947 */ /* 0x000fea0003800000 */
.L_x_4432:
[----:B------:R-:W-:-:S05]  /*5060*/  HADD2.F32 R2, -RZ, R0.H0_H0 ;  /* 0x20000000ff027230 */ /* 0x000fca0000004100 */
[----:B------:R-:W-:-:S06]  /*5070*/  FMUL.FTZ R2, R2, 1 ;  /* 0x3f80000002027820 */ /* 0x000fcc0000410000 */
[----:B------:R-:W0:Y:S02]  /*5080*/  F2F.F64.F32 R2, R2 ;  /* 0x0000000200027310 */ /* 0x000e240000201800 */
[----:B0-----:R0:W-:Y:S01]  /*5090*/  STG.E.64 [R16.64], R2 ;  /* 0x0000000210007986 */ /* 0x0011e2000c101b24 */
[----:B------:R-:W-:Y:S05]  /*50a0*/  BRA `(.L_x_4427) ;  /* 0x00000b3000007947 */ /* 0x000fea0003800000 */
.L_x_4422:
        /* <DEDUP_REMOVED lines=13> */
.L_x_4436:
[----:B------:R-:W-:Y:S01]  /*5180*/  HADD2.F32 R0, -RZ, R0.H0_H0 ;  /* 0x20000000ff007230 */ /* 0x000fe20000004100 */
[----:B------:R-:W-:-:S04]  /*5190*/  CS2R R6, SRZ ;  /* 0x0000000000067805 */ /* 0x000fc8000001ff00 */
[----:B------:R-:W-:-:S04]  /*51a0*/  FMUL.FTZ R0, R0, 1 ;  /* 0x3f80000000007820 */ /* 0x000fc80000410000 */
[----:B------:R-:W0:Y:S02]  /*51b0*/  F2F.F64.F32 R4, R0 ;  /* 0x0000000000047310 */ /* 0x000e240000201800 */
[----:B0-----:R0:W-:Y:S01]  /*51c0*/  STG.E.128 [R16.64], R4 ;  /* 0x0000000410007986 */ /* 0x0011e2000c101d24 */
[----:B------:R-:W-:Y:S05]  /*51d0*/  BRA `(.L_x_4427) ;  /* 0x00000a0000007947 */ /* 0x000fea0003800000 */
.L_x_4435:
        /* <DEDUP_REMOVED lines=21> */
.L_x_4440:
[----:B------:R-:W-:Y:S05]  /*5330*/  BSYNC B0 ;  /* 0x0000000000007941 */ /* 0x000fea0003800000 */
.L_x_4439:
[----:B------:R-:W-:-:S05]  /*5340*/  LOP3.LUT R3, R0, R3, RZ, 0xfc, !PT ;  /* 0x0000000300037212 */ /* 0x000fca00078efcff */
[----:B------:R0:W-:Y:S01]  /*5350*/  STG.E.U8 [R16.64], R3 ;  /* 0x0000000310007986 */ /* 0x0001e2000c101124 */
[----:B------:R-:W-:Y:S05]  /*5360*/  BRA `(.L_x_4427) ;  /* 0x0000087000007947 */ /* 0x000fea0003800000 */
.L_x_4438:
        /* <DEDUP_REMOVED lines=13> */
.L_x_4442:
[----:B------:R-:W-:Y:S01]  /*5440*/  IMAD.MOV.U32 R0, RZ, RZ, 0x7f ;  /* 0x0000007fff007424 */ /* 0x000fe200078e00ff */
[----:B------:R-:W-:-:S04]  /*5450*/  ISETP.GT.U32.AND P0, PT, R2, 0x7f800000, PT ;  /* 0x7f8000000200780c */ /* 0x000fc80003f04070 */
[----:B------:R-:W-:-:S04]  /*5460*/  SEL R0, R0, 0x7c, P0 ;  /* 0x0000007c00007807 */ /* 0x000fc80000000000 */
.L_x_4443:
[----:B------:R-:W-:Y:S05]  /*5470*/  BSYNC B0 ;  /* 0x0000000000007941 */ /* 0x000fea0003800000 */
.L_x_4441:
[----:B------:R-:W-:-:S04]  /*5480*/  LOP3.LUT R2, R3, 0x80000000, RZ, 0xc0, !PT ;  /* 0x8000000003027812 */ /* 0x000fc800078ec0ff */
[----:B------:R-:W-:-:S04]  /*5490*/  SHF.R.U32.HI R3, RZ, 0x18, R2 ;  /* 0x00000018ff037819 */ /* 0x000fc80000011602 */
[----:B------:R-:W-:-:S05]  /*54a0*/  LOP3.LUT R3, R0, R3, RZ, 0xfc, !PT ;  /* 0x0000000300037212 */ /* 0x000fca00078efcff */
[----:B------:R0:W-:Y:S01]  /*54b0*/  STG.E.U8 [R16.64], R3 ;  /* 0x0000000310007986 */ /* 0x0001e2000c101124 */
[----:B------:R-:W-:Y:S05]  /*54c0*/  BRA `(.L_x_4427) ;  /* 0x0000071000007947 */ /* 0x000fea0003800000 */
.L_x_4437:
[----:B------:R-:W-:-:S05]  /*54d0*/  HADD2.F32 R0, -RZ, R0.H0_H0 ;  /* 0x20000000ff007230 */ /* 0x000fca0000004100 */
[----:B------:R-:W-:-:S05]  /*54e0*/  F2FP.BF16.PACK_AB R0, RZ, R0 ;  /* 0x00000000ff00723e */ /* 0x000fca00000010ff */
[----:B------:R0:W-:Y:S01]  /*54f0*/  STG.E.U16 [R16.64], R0 ;  /* 0x0000000010007986 */ /* 0x0001e2000c101524 */
[----:B------:R-:W-:Y:S05]  /*5500*/  BRA `(.L_x_4427) ;  /* 0x000006d000007947 */ /* 0x000fea0003800000 */
.L_x_4434:
        /* <DEDUP_REMOVED lines=12> */
.L_x_4446:
        /* <DEDUP_REMOVED lines=17> */
.L_x_4449:
[----:B------:R-:W-:-:S04]  /*56e0*/  LOP3.LUT R2, R3, 0x80000000, RZ, 0xc0, !PT ;  /* 0x8000000003027812 */ /* 0x000fc800078ec0ff */
[----:B------:R-:W-:-:S04]  /*56f0*/  SHF.R.U32.HI R3, RZ, 0x18, R2 ;  /* 0x00000018ff037819 */ /* 0x000fc80000011602 */
[----:B------:R-:W-:-:S04]  /*5700*/  LOP3.LUT R0, R0, R3, RZ, 0xfc, !PT ;  /* 0x0000000300007212 */ /* 0x000fc800078efcff */
[----:B------:R-:W-:Y:S02]  /*5710*/  PRMT R8, R0, 0x7610, R8 ;  /* 0x0000761000087816 */ /* 0x000fe40000000008 */
.L_x_4448:
[----:B------:R-:W-:Y:S05]  /*5720*/  BSYNC B0 ;  /* 0x0000000000007941 */ /* 0x000fea0003800000 */
.L_x_4447:
[----:B------:R0:W-:Y:S01]  /*5730*/  STG.E.U8 [R16.64], R8 ;  /* 0x0000000810007986 */ /* 0x0001e2000c101124 */
[----:B------:R-:W-:Y:S05]  /*5740*/  BRA `(.L_x_4427) ;  /* 0x0000049000007947 */ /* 0x000fea0003800000 */
.L_x_4445:
        /* <DEDUP_REMOVED lines=17> */
.L_x_4452:
[----:B------:R-:W-:-:S04]  /*5860*/  LOP3.LUT R2, R3, 0x80000000, RZ, 0xc0, !PT ;  /* 0x8000000003027812 */ /* 0x000fc800078ec0ff */
[----:B------:R-:W-:-:S04]  /*5870*/  SHF.R.U32.HI R3, RZ, 0x18, R2 ;  /* 0x00000018ff037819 */ /* 0x000fc80000011602 */
[----:B------:R-:W-:-:S04]  /*5880*/  LOP3.LUT R0, R0, R3, RZ, 0xfc, !PT ;  /* 0x0000000300007212 */ /* 0x000fc800078efcff */
[----:B------:R-:W-:Y:S02]  /*5890*/  PRMT R8, R0, 0x7610, R8 ;  /* 0x0000761000087816 */ /* 0x000fe40000000008 */
.L_x_4451:
[----:B------:R-:W-:Y:S05]  /*58a0*/  BSYNC B0 ;  /* 0x0000000000007941 */ /* 0x000fea0003800000 */
.L_x_4450:
[----:B------:R0:W-:Y:S01]  /*58b0*/  STG.E.U8 [R16.64], R8 ;  /* 0x0000000810007986 */ /* 0x0001e2000c101124 */
[----:B------:R-:W-:Y:S05]  /*58c0*/  BRA `(.L_x_4427) ;  /* 0x0000031000007947 */ /* 0x000fea0003800000 */
.L_x_4444:
        /* <DEDUP_REMOVED lines=22> */
.L_x_4426:
        /* <DEDUP_REMOVED lines=20> */
.L_x_4454:
[----:B------:R-:W-:-:S06]  /*5b70*/  HADD2.F32 R2, -RZ, R0.H0_H0 ;  /* 0x20000000ff027230 */ /* 0x000fcc0000004100 */
[----:B------:R-:W0:Y:S02]  /*5b80*/  F2I.U64.TRUNC R2, R2 ;  /* 0x0000000200027311 */ /* 0x000e24000020d800 */
[----:B0-----:R0:W-:Y:S01]  /*5b90*/  STG.E.64 [R16.64], R2 ;  /* 0x0000000210007986 */ /* 0x0011e2000c101b24 */
[----:B------:R-:W-:Y:S05]  /*5ba0*/  BRA `(.L_x_4427) ;  /* 0x0000003000007947 */ /* 0x000fea0003800000 */
.L_x_4453:
[----:B------:R-:W-:-:S04]  /*5bb0*/  HADD2.F32 R0, -RZ, R0.H0_H0 ;  /* 0x20000000ff007230 */ /* 0x000fc80000004100 */
[----:B------:R-:W0:Y:S02]  /*5bc0*/  F2I.FTZ.U32.TRUNC.NTZ R3, R0 ;  /* 0x0000000000037305 */ /* 0x000e24000021f000 */
[----:B0-----:R0:W-:Y:S02]  /*5bd0*/  STG.E [R16.64], R3 ;  /* 0x0000000310007986 */ /* 0x0011e4000c101924 */
.L_x_4427:
        /* <DEDUP_REMOVED lines=231> */
.L_x_4455:
        /* <DEDUP_REMOVED lines=20> */
.L_x_4459:
[----:B------:R-:W2:Y:S02]  /*6b90*/  LDG.E.U8 R2, [R2.64] ;  /* 0x0000002402027981 */ /* 0x000ea4000c1e1100 */
[----:B--2---:R-:W0:Y:S02]  /*6ba0*/  I2F.U16 R0, R2 ;  /* 0x0000000200007306 */ /* 0x004e240000101000 */
[----:B0-----:R-:W-:Y:S01]  /*6bb0*/  F2FP.PACK_AB R0, RZ, R0 ;  /* 0x00000000ff00723e */ /* 0x001fe200000000ff */
[----:B------:R-:W-:Y:S05]  /*6bc0*/  BRA `(.L_x_4461) ;  /* 0x00000e1000007947 */ /* 0x000fea0003800000 */
.L_x_4458:
        /* <DEDUP_REMOVED lines=10> */
.L_x_4463:
[----:B------:R-:W2:Y:S02]  /*6c70*/  LDG.E R2, [R2.64] ;  /* 0x0000002402027981 */ /* 0x000ea4000c1e1900 */
[----:B--2---:R-:W0:Y:S02]  /*6c80*/  I2F R0, R2 ;  /* 0x0000000200007306 */ /* 0x004e240000201400 */
[----:B0-----:R-:W-:Y:S01]  /*6c90*/  F2FP.PACK_AB R0, RZ, R0 ;  /* 0x00000000ff00723e */ /* 0x001fe200000000ff */
[----:B------:R-:W-:Y:S05]  /*6ca0*/  BRA `(.L_x_4461) ;  /* 0x00000d3000007947 */ /* 0x000fea0003800000 */
.L_x_4462:
[----:B------:R-:W2:Y:S02]  /*6cb0*/  LDG.E.U16 R2, [R2.64] ;  /* 0x0000002402027981 */ /* 0x000ea4000c1e1500 */
[----:B--2---:R-:W0:Y:S02]  /*6cc0*/  I2F.S16 R0, R2 ;  /* 0x0000000200007306 */ /* 0x004e240000101400 */
[----:B0-----:R-:W-:Y:S01]  /*6cd0*/  F2FP.PACK_AB R0, RZ, R0 ;  /* 0x00000000ff00723e */ /* 0x001fe200000000ff */
[----:B------:R-:W-:Y:S05]  /*6ce0*/  BRA `(.L_x_4461) ;  /* 0x00000cf000007947 */ /* 0x000fea0003800000 */
.L_x_4457:
        /* <DEDUP_REMOVED lines=9> */
.L_x_4465:
[----:B------:R0:W5:Y:S01]  /*6d80*/  LDG.E.U16 R0, [R2.64] ;  /* 0x0000002402007981 */ /* 0x000162000c1e1500 */
[----:B------:R-:W-:Y:S05]  /*6d90*/  BRA `(.L_x_4461) ;  /* 0x00000c4000007947 */ /* 0x000fea0003800000 */
.L_x_4464:
        /* <DEDUP_REMOVED lines=9> */
.L_x_4467:
[----:B------:R0:W5:Y:S01]  /*6e30*/  LDG.E.U16 R0, [R2.64] ;  /* 0x0000002402007981 */ /* 0x000162000c1e1500 */
[----:B------:R-:W-:Y:S05]  /*6e40*/  BRA `(.L_x_4461) ;  /* 0x00000b9000007947 */ /* 0x000fea0003800000 */
.L_x_4466:
[----:B------:R-:W2:Y:S02]  /*6e50*/  LDG.E.64 R2, [R2.64] ;  /* 0x0000002402027981 */ /* 0x000ea4000c1e1b00 */
[----:B--2---:R-:W0:Y:S01]  /*6e60*/  F2F.F32.F64 R0, R2 ;  /* 0x0000000200007310 */ /* 0x004e220000301000 */
[----:B------:R-:W0:-:S14]  /*6e70*/  DSETP.GEU.AND P0, PT, |R2|, c[0x2][0x0], PT ;  /* 0x008000000200762a */ /* 0x000e1c0003f0e200 */
[----:B0-----:R-:W-:-:S05]  /*6e80*/  @!P0 FMUL R0, R0, 1.175494350822287508e-38 ;  /* 0x0080000000008820 */ /* 0x001fca0000400000 */
[----:B------:R-:W-:Y:S01]  /*6e90*/  F2FP.PACK_AB R0, RZ, R0 ;  /* 0x00000000ff00723e */ /* 0x000fe200000000ff */
[----:B------:R-:W-:Y:S05]  /*6ea0*/  BRA `(.L_x_4461) ;  /* 0x00000b3000007947 */ /* 0x000fea0003800000 */
.L_x_4456:
        /* <DEDUP_REMOVED lines=13> */
.L_x_4470:
[----:B------:R-:W2:Y:S02]  /*6f80*/  LDG.E.64 R2, [R2.64] ;  /* 0x0000002402027981 */ /* 0x000ea4000c1e1b00 */
[----:B--2---:R-:W0:Y:S01]  /*6f90*/  F2F.F32.F64 R0, R2 ;  /* 0x0000000200007310 */ /* 0x004e220000301000 */
[----:B------:R-:W0:-:S14]  /*6fa0*/  DSETP.GEU.AND P0, PT, |R2|, c[0x2][0x0], PT ;  /* 0x008000000200762a */ /* 0x000e1c0003f0e200 */
[----:B0-----:R-:W-:-:S05]  /*6fb0*/  @!P0 FMUL R0, R0, 1.175494350822287508e-38 ;  /* 0x0080000000008820 */ /* 0x001fca0000400000 */
[----:B------:R-:W-:Y:S01]  /*6fc0*/  F2FP.PACK_AB R0, RZ, R0 ;  /* 0x00000000ff00723e */ /* 0x000fe200000000ff */
[----:B------:R-:W-:Y:S05]  /*6fd0*/  BRA `(.L_x_4461) ;  /* 0x00000a0000007947 */ /* 0x000fea0003800000 */
.L_x_4469:
        /* <DEDUP_REMOVED lines=28> */
.L_x_4472:
        /* <DEDUP_REMOVED lines=15> */
.L_x_4471:
[----:B------:R-:W2:Y:S02]  /*7290*/  LDG.E.U16 R0, [R2.64] ;  /* 0x0000002402007981 */ /* 0x000ea4000c1e1500 */
[----:B--2---:R-:W-:-:S04]  /*72a0*/  PRMT R0, RZ, 0x5410, R0 ;  /* 0x00005410ff007816 */ /* 0x004fc80000000000 */
[----:B------:R-:W-:Y:S01]  /*72b0*/  F2FP.PACK_AB R0, RZ, R0 ;  /* 0x00000000ff00723e */ /* 0x000fe200000000ff */
[----:B------:R-:W-:Y:S05]  /*72c0*/  BRA `(.L_x_4461) ;  /* 0x0000071000007947 */ /* 0x000fea0003800000 */
.L_x_4468:
        /* <DEDUP_REMOVED lines=12> */
.L_x_4475:
        /* <DEDUP_REMOVED lines=21> */
.L_x_4479:
[----:B------:R-:W-:Y:S05]  /*74e0*/  BSYNC B1 ;  /* 0x0000000000017941 */ /* 0x000fea0003800000 */
.L_x_4478:
[----:B------:R-:W-:Y:S01]  /*74f0*/  LEA R3, R0, 0x3b800000, 0x17 ;  /* 0x3b80000000037811 */ /* 0x000fe200078eb8ff */
[----:B------:R-:W-:-:S05]  /*7500*/  IMAD.SHL.U32 R0, R2, 0x100000, RZ ;  /* 0x0010000002007824 */ /* 0x000fca00078e00ff */
[----:B------:R-:W-:Y:S02]  /*7510*/  LOP3.LUT R0, R3, R0, R4, 0xfe, !PT ;  /* 0x0000000003007212 */ /* 0x000fe400078efe04 */
.L_x_4477:
[----:B------:R-:W-:Y:S05]  /*7520*/  BSYNC B0 ;  /* 0x0000000000007941 */ /* 0x000fea0003800000 */
.L_x_4476:
[----:B------:R-:W-:Y:S01]  /*7530*/  F2FP.PACK_AB R0, RZ, R0 ;  /* 0x00000000ff00723e */ /* 0x000fe200000000ff */
[----:B------:R-:W-:Y:S05]  /*7540*/  BRA `(.L_x_4461) ;  /* 0x0000049000007947 */ /* 0x000fea0003800000 */
.L_x_4474:
        /* <DEDUP_REMOVED lines=21> */
.L_x_4483:
[----:B------:R-:W-:Y:S05]  /*76a0*/  BSYNC B1 ;  /* 0x0000000000017941 */ /* 0x000fea0003800000 */
.L_x_4482:
[----:B------:R-:W-:Y:S01]  /*76b0*/  LEA R3, R0, 0x37800000, 0x17 ;  /* 0x3780000000037811 */ /* 0x000fe200078eb8ff */
[----:B------:R-:W-:-:S05]  /*76c0*/  IMAD.SHL.U32 R0, R2, 0x200000, RZ ;  /* 0x0020000002007824 */ /* 0x000fca00078e00ff */
[----:B------:R-:W-:Y:S02]  /*76d0*/  LOP3.LUT R0, R3, R0, R4, 0xfe, !PT ;  /* 0x0000000003007212 */ /* 0x000fe400078efe04 */
.L_x_4481:
[----:B------:R-:W-:Y:S05]  /*76e0*/  BSYNC B0 ;  /* 0x0000000000007941 */ /* 0x000fea0003800000 */
.L_x_4480:
[----:B------:R-:W-:Y:S01]  /*76f0*/  F2FP.PACK_AB R0, RZ, R0 ;  /* 0x00000000ff00723e */ /* 0x000fe200000000ff */
[----:B------:R-:W-:Y:S05]  /*7700*/  BRA `(.L_x_4461) ;  /* 0x000002d000007947 */ /* 0x000fea0003800000 */
.L_x_4473:
        /* <DEDUP_REMOVED lines=14> */
.L_x_4487:
[----:B------:R-:W-:Y:S05]  /*77f0*/  BSYNC B0 ;  /* 0x0000000000007941 */ /* 0x000fea0003800000 */
.L_x_4486:
[----:B------:R-:W-:Y:S01]  /*7800*/  F2FP.PACK_AB R0, RZ, R0 ;  /* 0x00000000ff00723e */ /* 0x000fe200000000ff */
[----:B------:R-:W-:Y:S05]  /*7810*/  BRA `(.L_x_4461) ;  /* 0x000001c000007947 */ /* 0x000fea0003800000 */
.L_x_4460:
        /* <DEDUP_REMOVED lines=21> */
.L_x_4485:
[----:B------:R-:W2:Y:S02]  /*7970*/  LDG.E.64 R2, [R2.64] ;  /* 0x0000002402027981 */ /* 0x000ea4000c1e1b00 */
[----:B--2---:R-:W0:Y:S02]  /*7980*/  I2F.U64 R0, R2 ;  /* 0x0000000200007312 */ /* 0x004e240000301000 */
[----:B0-----:R-:W-:Y:S01]  /*7990*/  F2FP.PACK_AB R0, RZ, R0 ;  /* 0x00000000ff00723e */ /* 0x001fe200000000ff */
[----:B------:R-:W-:Y:S05]  /*79a0*/  BRA `(.L_x_4461) ;  /* 0x0000003000007947 */ /* 0x000fea0003800000 */
.L_x_4484:
[----:B------:R-:W2:Y:S02]  /*79b0*/  LDG.E R2, [R2.64] ;  /* 0x0000002402027981 */ /* 0x000ea4000c1e1900 */
[----:B--2---:R-:W0:Y:S02]  /*79c0*/  I2F.U32 R0, R2 ;  /* 0x0000000200007306 */ /* 0x004e240000201000 */
[----:B0-----:R-:W-:-:S06]  /*79d0*/  F2FP.PACK_AB R0, RZ, R0 ;  /* 0x00000000ff00723e */ /* 0x001fcc00000000ff */
.L_x_4461:
        /* <DEDUP_REMOVED lines=19> */
.L_x_4491:
[----:B------:R-:W-:-:S06]  /*7b10*/  HADD2.F32 R3, -RZ, R0.H0_H0 ;  /* 0x20000000ff037230 */ /* 0x000fcc0000004100 */
[----:B------:R-:W0:Y:S02]  /*7b20*/  F2I.S64.TRUNC R2, R3 ;  /* 0x0000000300027311 */ /* 0x000e24000020d900 */
[----:B0-----:R0:W-:Y:S01]  /*7b30*/  STG.E.U8 [R16.64], R2 ;  /* 0x0000000210007986 */ /* 0x0011e2000c101124 */
[----:B------:R-:W-:Y:S05]  /*7b40*/  BRA `(.L_x_4493) ;  /* 0x00000e4000007947 */ /* 0x000fea0003800000 */
.L_x_4490:
        /* <DEDUP_REMOVED lines=10> */
.L_x_4495:
[----:B------:R-:W-:-:S04]  /*7bf0*/  HADD2.F32 R0, -RZ, R0.H0_H0 ;  /* 0x20000000ff007230 */ /* 0x000fc80000004100 */
[----:B------:R-:W0:Y:S02]  /*7c00*/  F2I.FTZ.TRUNC.NTZ R3, R0 ;  /* 0x0000000000037305 */ /* 0x000e24000021f100 */
[----:B0-----:R0:W-:Y:S01]  /*7c10*/  STG.E [R16.64], R3 ;  /* 0x0000000310007986 */ /* 0x0011e2000c101924 */
[----:B------:R-:W-:Y:S05]  /*7c20*/  BRA `(.L_x_4493) ;  /* 0x00000d6000007947 */ /* 0x000fea0003800000 */
.L_x_4494:
[----:B------:R-:W-:-:S04]  /*7c30*/  HADD2.F32 R0, -RZ, R0.H0_H0 ;  /* 0x20000000ff007230 */ /* 0x000fc80000004100 */
[----:B------:R-:W0:Y:S02]  /*7c40*/  F2I.FTZ.TRUNC.NTZ R3, R0 ;  /* 0x0000000000037305 */ /* 0x000e24000021f100 */
[----:B0-----:R0:W-:Y:S01]  /*7c50*/  STG.E.U16 [R16.64], R3 ;  /* 0x0000000310007986 */ /* 0x0011e2000c101524 */
[----:B------:R-:W-:Y:S05]  /*7c60*/  BRA `(.L_x_4493) ;  /* 0x00000d2000007947 */ /* 0x000fea0003800000 */
.L_x_4489:
        /* <DEDUP_REMOVED lines=9> */
.L_x_4497:
[----:B------:R0:W-:Y:S01]  /*7d00*/  STG.E.U16 [R16.64], R0 ;  /* 0x0000000010007986 */ /* 0x0001e2000c101524 */
[----:B------:R-:W-:Y:S05]  /*7d10*/  BRA `(.L_x_4493) ;  /* 0x00000c7000007947 */ /* 0x000fea0003800000 */
.L_x_4496:
        /* <DEDUP_REMOVED lines=10> */
.L_x_4499:
[----:B------:R-:W-:-:S05]  /*7dc0*/  HADD2.F32 R0, -RZ, R0.H0_H0 ;  /* 0x20000000ff007230 */ /* 0x000fca0000004100 */
[----:B------:R-:W-:-:S04]  /*7dd0*/  F2FP.PACK_AB R0, RZ, R0 ;  /* 0x00000000ff00723e */ /* 0x000fc800000000ff */
[----:B------:R-:W-:-:S05]  /*7de0*/  PRMT R0, R0, 0x5410, RZ ;  /* 0x0000541000007816 */ /* 0x000fca00000000ff */
[----:B------:R0:W-:Y:S01]  /*7df0*/  STG.E [R16.64], R0 ;  /* 0x0000000010007986 */ /* 0x0001e2000c101924 */
[----:B------:R-:W-:Y:S05]  /*7e00*/  BRA `(.L_x_4493) ;  /* 0x00000b8000007947 */ /* 0x000fea0003800000 */
.L_x_4498:
[----:B------:R-:W-:-:S05]  /*7e10*/  HADD2.F32 R2, -RZ, R0.H0_H0 ;  /* 0x20000000ff027230 */ /* 0x000fca0000004100 */
[----:B------:R-:W-:-:S06]  /*7e20*/  FMUL.FTZ R2, R2, 1 ;  /* 0x3f80000002027820 */ /* 0x000fcc0000410000 */
[----:B------:R-:W0:Y:S02]  /*7e30*/  F2F.F64.F32 R2, R2 ;  /* 0x0000000200027310 */ /* 0x000e240000201800 */
[----:B0-----:R0:W-:Y:S01]  /*7e40*/  STG.E.64 [R16.64], R2 ;  /* 0x0000000210007986 */ /* 0x0011e2000c101b24 */
[----:B------:R-:W-:Y:S05]  /*7e50*/  BRA `(.L_x_4493) ;  /* 0x00000b3000007947 */ /* 0x000fea0003800000 */
.L_x_4488:
        /* <DEDUP_REMOVED lines=13> */
.L_x_4502:
[----:B------:R-:W-:Y:S01]  /*7f30*/  HADD2.F32 R0, -RZ, R0.H0_H0 ;  /* 0x20000000ff007230 */ /* 0x000fe20000004100 */
[----:B------:R-:W-:-:S04]  /*7f40*/  CS2R R6, SRZ ;  /* 0x0000000000067805 */ /* 0x000fc8000001ff00 */
[----:B------:R-:W-:-:S04]  /*7f50*/  FMUL.FTZ R0, R0, 1 ;  /* 0x3f80000000007820 */ /* 0x000fc80000410000 */
[----:B------:R-:W0:Y:S02]  /*7f60*/  F2F.F64.F32 R4, R0 ;  /* 0x0000000000047310 */ /* 0x000e240000201800 */
[----:B0-----:R0:W-:Y:S01]  /*7f70*/  STG.E.128 [R16.64], R4 ;  /* 0x0000000410007986 */ /* 0x0011e2000c101d24 */
[----:B------:R-:W-:Y:S05]  /*7f80*/  BRA `(.L_x_4493) ;  /* 0x00000a0000007947 */ /* 0x000fea0003800000 */
.L_x_4501:
        /* <DEDUP_REMOVED lines=21> */
.L_x_4506:
[----:B------:R-:W-:Y:S05]  /*80e0*/  BSYNC B0 ;  /* 0x0000000000007941 */ /* 0x000fea0003800000 */
.L_x_4505:
[----:B------:R-:W-:-:S05]  /*80f0*/  LOP3.LUT R3, R0, R3, RZ, 0xfc, !PT ;  /* 0x0000000300037212 */ /* 0x000fca00078efcff */
[----:B------:R0:W-:Y:S01]  /*8100*/  STG.E.U8 [R16.64], R3 ;  /* 0x0000000310007986 */ /* 0x0001e2000c101124 */
[----:B------:R-:W-:Y:S05]  /*8110*/  BRA `(.L_x_4493) ;  /* 0x0000087000007947 */ /* 0x000fea0003800000 */
.L_x_4504:
        /* <DEDUP_REMOVED lines=13> */
.L_x_4508:
[----:B------:R-:W-:Y:S01]  /*81f0*/  IMAD.MOV.U32 R0, RZ, RZ, 0x7f ;  /* 0x0000007fff007424 */ /* 0x000fe200078e00ff */
[----:B------:R-:W-:-:S04]  /*8200*/  ISETP.GT.U32.AND P0, PT, R2, 0x7f800000, PT ;  /* 0x7f8000000200780c */ /* 0x000fc80003f04070 */
[----:B------:R-:W-:-:S04]  /*8210*/  SEL R0, R0, 0x7c, P0 ;  /* 0x0000007c00007807 */ /* 0x000fc80000000000 */
.L_x_4509:
[----:B------:R-:W-:Y:S05]  /*8220*/  BSYNC B0 ;  /* 0x0000000000007941 */ /* 0x000fea0003800000 */
.L_x_4507:
[----:B------:R-:W-:-:S04]  /*8230*/  LOP3.LUT R2, R3, 0x80000000, RZ, 0xc0, !PT ;  /* 0x8000000003027812 */ /* 0x000fc800078ec0ff */
[----:B------:R-:W-:-:S04]  /*8240*/  SHF.R.U32.HI R3, RZ, 0x18, R2 ;  /* 0x00000018ff037819 */ /* 0x000fc80000011602 */
[----:B------:R-:W-:-:S05]  /*8250*/  LOP3.LUT R3, R0, R3, RZ, 0xfc, !PT ;  /* 0x0000000300037212 */ /* 0x000fca00078efcff */
[----:B------:R0:W-:Y:S01]  /*8260*/  STG.E.U8 [R16.64], R3 ;  /* 0x0000000310007986 */ /* 0x0001e2000c101124 */
[----:B------:R-:W-:Y:S05]  /*8270*/  BRA `(.L_x_4493) ;  /* 0x0000071000007947 */ /* 0x000fea0003800000 */
.L_x_4503:
[----:B------:R-:W-:-:S05]  /*8280*/  HADD2.F32 R0, -RZ, R0.H0_H0 ;  /* 0x20000000ff007230 */ /* 0x000fca0000004100 */
[----:B------:R-:W-:-:S05]  /*8290*/  F2FP.BF16.PACK_AB R0, RZ, R0 ;  /* 0x00000000ff00723e */ /* 0x000fca00000010ff */
[----:B------:R0:W-:Y:S01]  /*82a0*/  STG.E.U16 [R16.64], R0 ;  /* 0x0000000010007986 */ /* 0x0001e2000c101524 */
[----:B------:R-:W-:Y:S05]  /*82b0*/  BRA `(.L_x_4493) ;  /* 0x000006d000007947 */ /* 0x000fea0003800000 */
.L_x_4500:
        /* <DEDUP_REMOVED lines=12> */
.L_x_4512:
        /* <DEDUP_REMOVED lines=17> */
.L_x_4515:
[----:B------:R-:W-:-:S04]  /*8490*/  LOP3.LUT R2, R3, 0x80000000, RZ, 0xc0, !PT ;  /* 0x8000000003027812 */ /* 0x000fc800078ec0ff */
[----:B------:R-:W-:-:S04]  /*84a0*/  SHF.R.U32.HI R3, RZ, 0x18, R2 ;  /* 0x00000018ff037819 */ /* 0x000fc80000011602 */
[----:B------:R-:W-:-:S04]  /*84b0*/  LOP3.LUT R0, R0, R3, RZ, 0xfc, !PT ;  /* 0x0000000300007212 */ /* 0x000fc800078efcff */
[----:B------:R-:W-:Y:S02]  /*84c0*/  PRMT R8, R0, 0x7610, R8 ;  /* 0x0000761000087816 */ /* 0x000fe40000000008 */
.L_x_4514:
[----:B------:R-:W-:Y:S05]  /*84d0*/  BSYNC B0 ;  /* 0x0000000000007941 */ /* 0x000fea0003800000 */
.L_x_4513:
[----:B------:R0:W-:Y:S01]  /*84e0*/  STG.E.U8 [R16.64], R8 ;  /* 0x0000000810007986 */ /* 0x0001e2000c101124 */
[----:B------:R-:W-:Y:S05]  /*84f0*/  BRA `(.L_x_4493) ;  /* 0x0000049000007947 */ /* 0x000fea0003800000 */
.L_x_4511:
        /* <DEDUP_REMOVED lines=17> */
.L_x_4518:
[----:B------:R-:W-:-:S04]  /*8610*/  LOP3.LUT R2, R3, 0x80000000, RZ, 0xc0, !PT ;  /* 0x8000000003027812 */ /* 0x000fc800078ec0ff */
[----:B------:R-:W-:-:S04]  /*8620*/  SHF.R.U32.HI R3, RZ, 0x18, R2 ;  /* 0x00000018ff037819 */ /* 0x000fc80000011602 */
[----:B------:R-:W-:-:S04]  /*8630*/  LOP3.LUT R0, R0, R3, RZ, 0xfc, !PT ;  /* 0x0000000300007212 */ /* 0x000fc800078efcff */
[----:B------:R-:W-:Y:S02]  /*8640*/  PRMT R8, R0, 0x7610, R8 ;  /* 0x0000761000087816 */ /* 0x000fe40000000008 */
.L_x_4517:
[----:B------:R-:W-:Y:S05]  /*8650*/  BSYNC B0 ;  /* 0x0000000000007941 */ /* 0x000fea0003800000 */
.L_x_4516:
[----:B------:R0:W-:Y:S01]  /*8660*/  STG.E.U8 [R16.64], R8 ;  /* 0x0000000810007986 */ /* 0x0001e2000c101124 */
[----:B------:R-:W-:Y:S05]  /*8670*/  BRA `(.L_x_4493) ;  /* 0x0000031000007947 */ /* 0x000fea0003800000 */
.L_x_4510:
        /* <DEDUP_REMOVED lines=22> */
.L_x_4492:
        /* <DEDUP_REMOVED lines=20> */
.L_x_4520:
[----:B------:R-:W-:-:S06]  /*8920*/  HADD2.F32 R2, -RZ, R0.H0_H0 ;  /* 0x20000000ff027230 */ /* 0x000fcc0000004100 */
[----:B------:R-:W0:Y:S02]  /*8930*/  F2I.U64.TRUNC R2, R2 ;  /* 0x0000000200027311 */ /* 0x000e24000020d800 */
[----:B0-----:R0:W-:Y:S01]  /*8940*/  STG.E.64 [R16.64], R2 ;  /* 0x0000000210007986 */ /* 0x0011e2000c101b24 */
[----:B------:R-:W-:Y:S05]  /*8950*/  BRA `(.L_x_4493) ;  /* 0x0000003000007947 */ /* 0x000fea0003800000 */
.L_x_4519:
[----:B------:R-:W-:-:S04]  /*8960*/  HADD2.F32 R0, -RZ, R0.H0_H0 ;  /* 0x20000000ff007230 */ /* 0x000fc80000004100 */
[----:B------:R-:W0:Y:S02]  /*8970*/  F2I.FTZ.U32.TRUNC.NTZ R3, R0 ;  /* 0x0000000000037305 */ /* 0x000e24000021f000 */
[----:B0-----:R0:W-:Y:S02]  /*8980*/  STG.E [R16.64], R3 ;  /* 0x0000000310007986 */ /* 0x0011e4000c101924 */
.L_x_4493:
[----:B------:R-:W-:Y:S02]  /*8990*/  IADD3 R19, R19, 0x80, RZ ;  /* 0x0000008013137810 */ /* 0x000fe40007ffe0ff */
.L_x_4388:
[----:B------:R-:W-:Y:S05]  /*89a0*/  BSYNC B6 ;  /* 0x0000000000067941 */ /* 0x000fea0003800000 */
.L_x_4387:
        /* <DEDUP_REMOVED lines=230> */
.L_x_4521:
        /* <DEDUP_REMOVED lines=20> */
.L_x_4525:
[----:B------:R-:W2:Y:S02]  /*9950*/  LDG.E.U8 R2, [R2.64] ;  /* 0x0000002402027981 */ /* 0x000ea4000c1e1100 */
[----:B--2---:R-:W0:Y:S02]  /*9960*/  I2F.U16 R0, R2 ;  /* 0x0000000200007306 */ /* 0x004e240000101000 */
[----:B0-----:R-:W-:Y:S01]  /*9970*/  F2FP.PACK_AB R0, RZ, R0 ;  /* 0x00000000ff00723e */ /* 0x001fe200000000ff */
[----:B------:R-:W-:Y:S05]  /*9980*/  BRA `(.L_x_4527) ;  /* 0x00000e1000007947 */ /* 0x000fea0003800000 */
.L_x_4524:
        /* <DEDUP_REMOVED lines=10> */
.L_x_4529:
[----:B------:R-:W2:Y:S02]  /*9a30*/  LDG.E R2, [R2.64] ;  /* 0x0000002402027981 */ /* 0x000ea4000c1e1900 */
[----:B--2---:R-:W0:Y:S02]  /*9a40*/  I2F R0, R2 ;  /* 0x0000000200007306 */ /* 0x004e240000201400 */
[----:B0-----:R-:W-:Y:S01]  /*9a50*/  F2FP.PACK_AB R0, RZ, R0 ;  /* 0x00000000ff00723e */ /* 0x001fe200000000ff */
[----:B------:R-:W-:Y:S05]  /*9a60*/  BRA `(.L_x_4527) ;  /* 0x00000d3000007947 */ /* 0x000fea0003800000 */
.L_x_4528:
[----:B------:R-:W2:Y:S02]  /*9a70*/  LDG.E.U16 R2, [R2.64] ;  /* 0x0000002402027981 */ /* 0x000ea4000c1e1500 */
[----:B--2---:R-:W0:Y:S02]  /*9a80*/  I2F.S16 R0, R2 ;  /* 0x0000000200007306 */ /* 0x004e240000101400 */
[----:B0-----:R-:W-:Y:S01]  /*9a90*/  F2FP.PACK_AB R0, RZ, R0 ;  /* 0x00000000ff00723e */ /* 0x001fe200000000ff */
[----:B------:R-:W-:Y:S05]  /*9aa0*/  BRA `(.L_x_4527) ;  /* 0x00000cf000007947 */ /* 0x000fea0003800000 */
.L_x_4523:
        /* <DEDUP_REMOVED lines=9> */
.L_x_4531:
[----:B------:R0:W5:Y:S01]  /*9b40*/  LDG.E.U16 R0, [R2.64] ;  /* 0x0000002402007981 */ /* 0x000162000c1e1500 */
[----:B------:R-:W-:Y:S05]  /*9b50*/  BRA `(.L_x_4527) ;  /* 0x00000c4000007947 */ /* 0x000fea0003800000 */
.L_x_4530:
        /* <DEDUP_REMOVED lines=9> */
.L_x_4533:
[----:B------:R0:W5:Y:S01]  /*9bf0*/  LDG.E.U16 R0, [R2.64] ;  /* 0x0000002402007981 */ /* 0x000162000c1e1500 */
[----:B------:R-:W-:Y:S05]  /*9c00*/  BRA `(.L_x_4527) ;  /* 0x00000b9000007947 */ /* 0x000fea0003800000 */
.L_x_4532:
[----:B------:R-:W2:Y:S02]  /*9c10*/  LDG.E.64 R2, [R2.64] ;  /* 0x0000002402027981 */ /* 0x000ea4000c1e1b00 */
[----:B--2---:R-:W0:Y:S01]  /*9c20*/  F2F.F32.F64 R0, R2 ;  /* 0x0000000200007310 */ /* 0x004e220000301000 */
[----:B------:R-:W0:-:S14]  /*9c30*/  DSETP.GEU.AND P0, PT, |R2|, c[0x2][0x0], PT ;  /* 0x008000000200762a */ /* 0x000e1c0003f0e200 */
[----:B0-----:R-:W-:-:S05]  /*9c40*/  @!P0 FMUL R0, R0, 1.175494350822287508e-38 ;  /* 0x0080000000008820 */ /* 0x001fca0000400000 */
[----:B------:R-:W-:Y:S01]  /*9c50*/  F2FP.PACK_AB R0, RZ, R0 ;  /* 0x00000000ff00723e */ /* 0x000fe200000000ff */
[----:B------:R-:W-:Y:S05]  /*9c60*/  BRA `(.L_x_4527) ;  /* 0x00000b3000007947 */ /* 0x000fea0003800000 */
.L_x_4522:
        /* <DEDUP_REMOVED lines=13> */
.L_x_4536:
[----:B------:R-:W2:Y:S02]  /*9d40*/  LDG.E.64 R2, [R2.64] ;  /* 0x0000002402027981 */ /* 0x000ea4000c1e1b00 */
[----:B--2---:R-:W0:Y:S01]  /*9d50*/  F2F.F32.F64 R0, R2 ;  /* 0x0000000200007310 */ /* 0x004e220000301000 */
[----:B------:R-:W0:-:S14]  /*9d60*/  DSETP.GEU.AND P0, PT, |R2|, c[0x2][0x0], PT ;  /* 0x008000000200762a */ /* 0x000e1c0003f0e200 */
[----:B0-----:R-:W-:-:S05]  /*9d70*/  @!P0 FMUL R0, R0, 1.175494350822287508e-38 ;  /* 0x0080000000008820 */ /* 0x001fca0000400000 */
[----:B------:R-:W-:Y:S01]  /*9d80*/  F2FP.PACK_AB R0, RZ, R0 ;  /* 0x00000000ff00723e */ /* 0x000fe200000000ff */
[----:B------:R-:W-:Y:S05]  /*9d90*/  BRA `(.L_x_4527) ;  /* 0x00000a0000007947 */ /* 0x000fea0003800000 */
.L_x_4535:
        /* <DEDUP_REMOVED lines=28> */
.L_x_4538:
        /* <DEDUP_REMOVED lines=15> */
.L_x_4537:
[----:B------:R-:W2:Y:S02]  /*a050*/  LDG.E.U16 R0, [R2.64] ;  /* 0x0000002402007981 */ /* 0x000ea4000c1e1500 */
[----:B--2---:R-:W-:-:S04]  /*a060*/  PRMT R0, RZ, 0x5410, R0 ;  /* 0x00005410ff007816 */ /* 0x004fc80000000000 */
[----:B------:R-:W-:Y:S01]  /*a070*/  F2FP.PACK_AB R0, RZ, R0 ;  /* 0x00000000ff00723e */ /* 0x000fe200000000ff */
[----:B------:R-:W-:Y:S05]  /*a080*/  BRA `(.L_x_4527) ;  /* 0x0000071000007947 */ /* 0x000fea0003800000 */
.L_x_4534:
        /* <DEDUP_REMOVED lines=12> */
.L_x_4541:
        /* <DEDUP_REMOVED lines=21> */
.L_x_4545:
[----:B------:R-:W-:Y:S05]  /*a2a0*/  BSYNC B1 ;  /* 0x0000000000017941 */ /* 0x000fea0003800000 */
.L_x_4544:
[----:B------:R-:W-:Y:S01]  /*a2b0*/  LEA R3, R0, 0x3b800000, 0x17 ;  /* 0x3b80000000037811 */ /* 0x000fe200078eb8ff */
[----:B------:R-:W-:-:S05]  /*a2c0*/  IMAD.SHL.U32 R0, R2, 0x100000, RZ ;  /* 0x0010000002007824 */ /* 0x000fca00078e00ff */
[----:B------:R-:W-:Y:S02]  /*a2d0*/  LOP3.LUT R0, R3, R0, R4, 0xfe, !PT ;  /* 0x0000000003007212 */ /* 0x000fe400078efe04 */
.L_x_4543:
[----:B------:R-:W-:Y:S05]  /*a2e0*/  BSYNC B0 ;  /* 0x0000000000007941 */ /* 0x000fea0003800000 */
.L_x_4542:
[----:B------:R-:W-:Y:S01]  /*a2f0*/  F2FP.PACK_AB R0, RZ, R0 ;  /* 0x00000000ff00723e */ /* 0x000fe200000000ff */
[----:B------:R-:W-:Y:S05]  /*a300*/  BRA `(.L_x_4527) ;  /* 0x0000049000007947 */ /* 0x000fea0003800000 */
.L_x_4540:
        /* <DEDUP_REMOVED lines=21> */
.L_x_4549:
[----:B------:R-:W-:Y:S05]  /*a460*/  BSYNC B1 ;  /* 0x0000000000017941 */ /* 0x000fea0003800000 */
.L_x_4548:
[----:B------:R-:W-:Y:S01]  /*a470*/  LEA R3, R0, 0x37800000, 0x17 ;  /* 0x3780000000037811 */ /* 0x000fe200078eb8ff */
[----:B------:R-:W-:-:S05]  /*a480*/  IMAD.SHL.U32 R0, R2, 0x200000, RZ ;  /* 0x0020000002007824 */ /* 0x000fca00078e00ff */
[----:B------:R-:W-:Y:S02]  /*a490*/  LOP3.LUT R0, R3, R0, R4, 0xfe, !PT ;  /* 0x0000000003007212 */ /* 0x000fe400078efe04 */
.L_x_4547:
[----:B------:R-:W-:Y:S05]  /*a4a0*/  BSYNC B0 ;  /* 0x0000000000007941 */ /* 0x000fea0003800000 */
.L_x_4546:
[----:B------:R-:W-:Y:S01]  /*a4b0*/  F2FP.PACK_AB R0, RZ, R0 ;  /* 0x00000000ff00723e */ /* 0x000fe200000000ff */
[----:B------:R-:W-:Y:S05]  /*a4c0*/  BRA `(.L_x_4527) ;  /* 0x000002d000007947 */ /* 0x000fea0003800000 */
.L_x_4539:
        /* <DEDUP_REMOVED lines=14> */
.L_x_4553:
[----:B------:R-:W-:Y:S05]  /*a5b0*/  BSYNC B0 ;  /* 0x0000000000007941 */ /* 0x000fea0003800000 */
.L_x_4552:
[----:B------:R-:W-:Y:S01]  /*a5c0*/  F2FP.PACK_AB R0, RZ, R0 ;  /* 0x00000000ff00723e */ /* 0x000fe200000000ff */
[----:B------:R-:W-:Y:S05]  /*a5d0*/  BRA `(.L_x_4527) ;  /* 0x000001c000007947 */ /* 0x000fea0003800000 */
.L_x_4526:
        /* <DEDUP_REMOVED lines=21> */
.L_x_4551:
[----:B------:R-:W2:Y:S02]  /*a730*/  LDG.E.64 R2, [R2.64] ;  /* 0x0000002402027981 */ /* 0x000ea4000c1e1b00 */
[----:B--2---:R-:W0:Y:S02]  /*a740*/  I2F.U64 R0, R2 ;  /* 0x0000000200007312 */ /* 0x004e240000301000 */
[----:B0-----:R-:W-:Y:S01]  /*a750*/  F2FP.PACK_AB R0, RZ, R0 ;  /* 0x00000000ff00723e */ /* 0x001fe200000000ff */
[----:B------:R-:W-:Y:S05]  /*a760*/  BRA `(.L_x_4527) ;  /* 0x0000003000007947 */ /* 0x000fea0003800000 */
.L_x_4550:
[----:B------:R-:W2:Y:S02]  /*a770*/  LDG.E R2, [R2.64] ;  /* 0x0000002402027981 */ /* 0x000ea4000c1e1900 */
[----:B--2---:R-:W0:Y:S02]  /*a780*/  I2F.U32 R0, R2 ;  /* 0x0000000200007306 */ /* 0x004e240000201000 */
[----:B0-----:R-:W-:-:S06]  /*a790*/  F2FP.PACK_AB R0, RZ, R0 ;  /* 0x00000000ff00723e */ /* 0x001fcc00000000ff */
.L_x_4527:
        /* <DEDUP_REMOVED lines=19> */
.L_x_4557:
[----:B------:R-:W-:-:S06]  /*a8d0*/  HADD2.F32 R3, -RZ, R0.H0_H0 ;  /* 0x20000000ff037230 */ /* 0x000fcc0000004100 */
[----:B------:R-:W0:Y:S02]  /*a8e0*/  F2I.S64.TRUNC R2, R3 ;  /* 0x0000000300027311 */ /* 0x000e24000020d900 */
[----:B0-----:R-:W-:Y:S01]  /*a8f0*/  STG.E.U8 [R16.64], R2 ;  /* 0x0000000210007986 */ /* 0x001fe2000c101124 */
[----:B------:R-:W-:Y:S05]  /*a900*/  EXIT ;  /* 0x000000000000794d */ /* 0x000fea0003800000 */
.L_x_4556:
        /* <DEDUP_REMOVED lines=10> */
.L_x_4560:
[----:B------:R-:W-:-:S04]  /*a9b0*/  HADD2.F32 R0, -RZ, R0.H0_H0 ;  /* 0x20000000ff007230 */ /* 0x000fc80000004100 */
[----:B------:R-:W0:Y:S02]  /*a9c0*/  F2I.FTZ.TRUNC.NTZ R3, R0 ;  /* 0x0000000000037305 */ /* 0x000e24000021f100 */
[----:B0-----:R-:W-:Y:S01]  /*a9d0*/  STG.E [R16.64], R3 ;  /* 0x0000000310007986 */ /* 0x001fe2000c101924 */
[----:B------:R-:W-:Y:S05]  /*a9e0*/  EXIT ;  /* 0x000000000000794d */ /* 0x000fea0003800000 */
.L_x_4559:
[----:B------:R-:W-:-:S04]  /*a9f0*/  HADD2.F32 R0, -RZ, R0.H0_H0 ;  /* 0x20000000ff007230 */ /* 0x000fc80000004100 */
[----:B------:R-:W0:Y:S02]  /*aa00*/  F2I.FTZ.TRUNC.NTZ R3, R0 ;  /* 0x0000000000037305 */ /* 0x000e24000021f100 */
[----:B0-----:R-:W-:Y:S01]  /*aa10*/  STG.E.U16 [R16.64], R3 ;  /* 0x0000000310007986 */ /* 0x001fe2000c101524 */
[----:B------:R-:W-:Y:S05]  /*aa20*/  EXIT ;  /* 0x000000000000794d */ /* 0x000fea0003800000 */
.L_x_4555:
        /* <DEDUP_REMOVED lines=9> */
.L_x_4562:
[----:B------:R-:W-:Y:S01]  /*aac0*/  STG.E.U16 [R16.64], R0 ;  /* 0x0000000010007986 */ /* 0x000fe2000c101524 */
[----:B------:R-:W-:Y:S05]  /*aad0*/  EXIT ;  /* 0x000000000000794d */ /* 0x000fea0003800000 */
.L_x_4561:
        /* <DEDUP_REMOVED lines=10> */
.L_x_4564:
[----:B------:R-:W-:-:S05]  /*ab80*/  HADD2.F32 R0, -RZ, R0.H0_H0 ;  /* 0x20000000ff007230 */ /* 0x000fca0000004100 */
[----:B------:R-:W-:-:S04]  /*ab90*/  F2FP.PACK_AB R0, RZ, R0 ;  /* 0x00000000ff00723e */ /* 0x000fc800000000ff */
[----:B------:R-:W-:-:S05]  /*aba0*/  PRMT R0, R0, 0x5410, RZ ;  /* 0x0000541000007816 */ /* 0x000fca00000000ff */
[----:B------:R-:W-:Y:S01]  /*abb0*/  STG.E [R16.64], R0 ;  /* 0x0000000010007986 */ /* 0x000fe2000c101924 */
[----:B------:R-:W-:Y:S05]  /*abc0*/  EXIT ;  /* 0x000000000000794d */ /* 0x000fea0003800000 */
.L_x_4563:
[----:B------:R-:W-:-:S05]  /*abd0*/  HADD2.F32 R2, -RZ, R0.H0_H0 ;  /* 0x20000000ff027230 */ /* 0x000fca0000004100 */
[----:B------:R-:W-:-:S06]  /*abe0*/  FMUL.FTZ R2, R2, 1 ;  /* 0x3f80000002027820 */ /* 0x000fcc0000410000 */
[----:B------:R-:W0:Y:S02]  /*abf0*/  F2F.F64.F32 R2, R2 ;  /* 0x0000000200027310 */ /* 0x000e240000201800 */
[----:B0-----:R-:W-:Y:S01]  /*ac00*/  STG.E.64 [R16.64], R2 ;  /* 0x0000000210007986 */ /* 0x001fe2000c101b24 */
[----:B------:R-:W-:Y:S05]  /*ac10*/  EXIT ;  /* 0x000000000000794d */ /* 0x000fea0003800000 */
.L_x_4554:
        /* <DEDUP_REMOVED lines=13> */
.L_x_4567:
[----:B------:R-:W-:Y:S01]  /*acf0*/  HADD2.F32 R0, -RZ, R0.H0_H0 ;  /* 0x20000000ff007230 */ /* 0x000fe20000004100 */
[----:B------:R-:W-:-:S04]  /*ad00*/  CS2R R6, SRZ ;  /* 0x0000000000067805 */ /* 0x000fc8000001ff00 */
[----:B------:R-:W-:-:S04]  /*ad10*/  FMUL.FTZ R0, R0, 1 ;  /* 0x3f80000000007820 */ /* 0x000fc80000410000 */
[----:B------:R-:W0:Y:S02]  /*ad20*/  F2F.F64.F32 R4, R0 ;  /* 0x0000000000047310 */ /* 0x000e240000201800 */
[----:B0-----:R-:W-:Y:S01]  /*ad30*/  STG.E.128 [R16.64], R4 ;  /* 0x0000000410007986 */ /* 0x001fe2000c101d24 */
[----:B------:R-:W-:Y:S05]  /*ad40*/  EXIT ;  /* 0x000000000000794d */ /* 0x000fea0003800000 */
.L_x_4566:
        /* <DEDUP_REMOVED lines=21> */
.L_x_4571:
[----:B------:R-:W-:Y:S05]  /*aea0*/  BSYNC B0 ;  /* 0x0000000000007941 */ /* 0x000fea0003800000 */
.L_x_4570:
[----:B------:R-:W-:-:S05]  /*aeb0*/  LOP3.LUT R3, R0, R3, RZ, 0xfc, !PT ;  /* 0x0000000300037212 */ /* 0x000fca00078efcff */
[----:B------:R-:W-:Y:S01]  /*aec0*/  STG.E.U8 [R16.64], R3 ;  /* 0x0000000310007986 */ /* 0x000fe2000c101124 */
[----:B------:R-:W-:Y:S05]  /*aed0*/  EXIT ;  /* 0x000000000000794d */ /* 0x000fea0003800000 */
.L_x_4569:
        /* <DEDUP_REMOVED lines=13> */
.L_x_4573:
[----:B------:R-:W-:Y:S01]  /*afb0*/  IMAD.MOV.U32 R0, RZ, RZ, 0x7f ;  /* 0x0000007fff007424 */ /* 0x000fe200078e00ff */
[----:B------:R-:W-:-:S04]  /*afc0*/  ISETP.GT.U32.AND P0, PT, R2, 0x7f800000, PT ;  /* 0x7f8000000200780c */ /* 0x000fc80003f04070 */
[----:B------:R-:W-:-:S04]  /*afd0*/  SEL R0, R0, 0x7c, P0 ;  /* 0x0000007c00007807 */ /* 0x000fc80000000000 */
.L_x_4574:
[----:B------:R-:W-:Y:S05]  /*afe0*/  BSYNC B0 ;  /* 0x0000000000007941 */ /* 0x000fea0003800000 */
.L_x_4572:
[----:B------:R-:W-:-:S04]  /*aff0*/  LOP3.LUT R2, R3, 0x80000000, RZ, 0xc0, !PT ;  /* 0x8000000003027812 */ /* 0x000fc800078ec0ff */
[----:B------:R-:W-:-:S04]  /*b000*/  SHF.R.U32.HI R3, RZ, 0x18, R2 ;  /* 0x00000018ff037819 */ /* 0x000fc80000011602 */
[----:B------:R-:W-:-:S05]  /*b010*/  LOP3.LUT R3, R0, R3, RZ, 0xfc, !PT ;  /* 0x0000000300037212 */ /* 0x000fca00078efcff */
[----:B------:R-:W-:Y:S01]  /*b020*/  STG.E.U8 [R16.64], R3 ;  /* 0x0000000310007986 */ /* 0x000fe2000c101124 */
[----:B------:R-:W-:Y:S05]  /*b030*/  EXIT ;  /* 0x000000000000794d */ /* 0x000fea0003800000 */
.L_x_4568:
[----:B------:R-:W-:-:S05]  /*b040*/  HADD2.F32 R0, -RZ, R0.H0_H0 ;  /* 0x20000000ff007230 */ /* 0x000fca0000004100 */
[----:B------:R-:W-:-:S05]  /*b050*/  F2FP.BF16.PACK_AB R0, RZ, R0 ;  /* 0x00000000ff00723e */ /* 0x000fca00000010ff */
[----:B------:R-:W-:Y:S01]  /*b060*/  STG.E.U16 [R16.64], R0 ;  /* 0x0000000010007986 */ /* 0x000fe2000c101524 */
[----:B------:R-:W-:Y:S05]  /*b070*/  EXIT ;  /* 0x000000000000794d */ /* 0x000fea0003800000 */
.L_x_4565:
        /* <DEDUP_REMOVED lines=12> */
.L_x_4577:
        /* <DEDUP_REMOVED lines=17> */
.L_x_4580:
[----:B------:R-:W-:-:S04]  /*b250*/  LOP3.LUT R2, R3, 0x80000000, RZ, 0xc0, !PT ;  /* 0x8000000003027812 */ /* 0x000fc800078ec0ff */
[----:B------:R-:W-:-:S04]  /*b260*/  SHF.R.U32.HI R3, RZ, 0x18, R2 ;  /* 0x00000018ff037819 */ /* 0x000fc80000011602 */
[----:B------:R-:W-:-:S04]  /*b270*/  LOP3.LUT R0, R0, R3, RZ, 0xfc, !PT ;  /* 0x0000000300007212 */ /* 0x000fc800078efcff */
[----:B------:R-:W-:Y:S02]  /*b280*/  PRMT R8, R0, 0x7610, R8 ;  /* 0x0000761000087816 */ /* 0x000fe40000000008 */
.L_x_4579:
[----:B------:R-:W-:Y:S05]  /*b290*/  BSYNC B0 ;  /* 0x0000000000007941 */ /* 0x000fea0003800000 */
.L_x_4578:
[----:B------:R-:W-:Y:S01]  /*b2a0*/  STG.E.U8 [R16.64], R8 ;  /* 0x0000000810007986 */ /* 0x000fe2000c101124 */
[----:B------:R-:W-:Y:S05]  /*b2b0*/  EXIT ;  /* 0x000000000000794d */ /* 0x000fea0003800000 */
.L_x_4576:
        /* <DEDUP_REMOVED lines=17> */
.L_x_4583:
[----:B------:R-:W-:-:S04]  /*b3d0*/  LOP3.LUT R2, R3, 0x80000000, RZ, 0xc0, !PT ;  /* 0x8000000003027812 */ /* 0x000fc800078ec0ff */
[----:B------:R-:W-:-:S04]  /*b3e0*/  SHF.R.U32.HI R3, RZ, 0x18, R2 ;  /* 0x00000018ff037819 */ /* 0x000fc80000011602 */
[----:B------:R-:W-:-:S04]  /*b3f0*/  LOP3.LUT R0, R0, R3, RZ, 0xfc, !PT ;  /* 0x0000000300007212 */ /* 0x000fc800078efcff */
[----:B------:R-:W-:Y:S02]  /*b400*/  PRMT R8, R0, 0x7610, R8 ;  /* 0x0000761000087816 */ /* 0x000fe40000000008 */
.L_x_4582:
[----:B------:R-:W-:Y:S05]  /*b410*/  BSYNC B0 ;  /* 0x0000000000007941 */ /* 0x000fea0003800000 */
.L_x_4581:
[----:B------:R-:W-:Y:S01]  /*b420*/  STG.E.U8 [R16.64], R8 ;  /* 0x0000000810007986 */ /* 0x000fe2000c101124 */
[----:B------:R-:W-:Y:S05]  /*b430*/  EXIT ;  /* 0x000000000000794d */ /* 0x000fea0003800000 */
.L_x_4575:
        /* <DEDUP_REMOVED lines=22> */
.L_x_4558:
        /* <DEDUP_REMOVED lines=20> */
.L_x_4585:
[----:B------:R-:W-:-:S06]  /*b6e0*/  HADD2.F32 R2, -RZ, R0.H0_H0 ;  /* 0x20000000ff027230 */ /* 0x000fcc0000004100 */
[----:B------:R-:W0:Y:S02]  /*b6f0*/  F2I.U64.TRUNC R2, R2 ;  /* 0x0000000200027311 */ /* 0x000e24000020d800 */
[----:B0-----:R-:W-:Y:S01]  /*b700*/  STG.E.64 [R16.64], R2 ;  /* 0x0000000210007986 */ /* 0x001fe2000c101b24 */
[----:B------:R-:W-:Y:S05]  /*b710*/  EXIT ;  /* 0x000000000000794d */ /* 0x000fea0003800000 */
.L_x_4584:
[----:B------:R-:W-:-:S04]  /*b720*/  HADD2.F32 R0, -RZ, R0.H0_H0 ;  /* 0x20000000ff007230 */ /* 0x000fc80000004100 */
[----:B------:R-:W0:Y:S02]  /*b730*/  F2I.FTZ.U32.TRUNC.NTZ R3, R0 ;  /* 0x0000000000037305 */ /* 0x000e24000021f000 */
[----:B0-----:R-:W-:Y:S01]  /*b740*/  STG.E [R16.64], R3 ;  /* 0x0000000310007986 */ /* 0x001fe2000c101924 */
[----:B------:R-:W-:Y:S05]  /*b750*/  EXIT ;  /* 0x000000000000794d */ /* 0x000fea0003800000 */
.L_x_4586:
        /* <DEDUP_REMOVED lines=10> */
.L_x_61646:


//--------------------- .text._ZN2at6native27unrolled_elementwise_kernelIZNS0_50_GLOBAL__N__2680c7bb_12_PowKernel_cu_b2145a98_318429pow_tensor_scalar_kernel_implIN3c104HalfES5_EEvRNS_18TensorIteratorBaseET0_EUlS5_E_St5arrayIPcLm2EELi4E23TrivialOffsetCalculatorILi1EjESE_NS0_6memory12LoadWithCastILi1EEENSF_13StoreWithCastILi1EEEEEviT_S8_T2_T3_T4_T5_ --------------------------
	.section	.text._ZN2at6native27unrolled_elementwise_kernelIZNS0_50_GLOBAL__N__2680c7bb_12_PowKernel_cu_b2145a98_318429pow_tensor_scalar_kernel_implIN3c104HalfES5_EEvRNS_18TensorIteratorBaseET0_EUlS5_E_St5arrayIPcLm2EELi4E23TrivialOffsetCalculatorILi1EjESE_NS0_6memory12LoadWithCastILi1EEENSF_13StoreWithCastILi1EEEEEviT_S8_T2_T3_T4_T5_,"ax",@progbits
	.sectioninfo	@"SHI_REGISTERS=29"
	.align	128
        .global         _ZN2at6native27unrolled_elementwise_kernelIZNS0_50_GLOBAL__N__2680c7bb_12_PowKernel_cu_b2145a98_318429pow_tensor_scalar_kernel_implIN3c104HalfES5_EEvRNS_18TensorIteratorBaseET0_EUlS5_E_St5arrayIPcLm2EELi4E23TrivialOffsetCalculatorILi1EjESE_NS0_6memory12LoadWithCastILi1EEENSF_13StoreWithCastILi1EEEEEviT_S8_T2_T3_T4_T5_
        .type           _ZN2at6native27unrolled_elementwise_kernelIZNS0_50_GLOBAL__N__2680c7bb_12_PowKernel_cu_b2145a98_318429pow_tensor_scalar_kernel_implIN3c104HalfES5_EEvRNS_18TensorIteratorBaseET0_EUlS5_E_St5arrayIPcLm2EELi4E23TrivialOffsetCalculatorILi1EjESE_NS0_6memory12LoadWithCastILi1EEENSF_13StoreWithCastILi1EEEEEviT_S8_T2_T3_T4_T5_,@function
        .size           _ZN2at6native27unrolled_elementwise_kernelIZNS0_50_GLOBAL__N__2680c7bb_12_PowKernel_cu_b2145a98_318429pow_tensor_scalar_kernel_implIN3c104HalfES5_EEvRNS_18TensorIteratorBaseET0_EUlS5_E_St5arrayIPcLm2EELi4E23TrivialOffsetCalculatorILi1EjESE_NS0_6memory12LoadWithCastILi1EEENSF_13StoreWithCastILi1EEEEEviT_S8_T2_T3_T4_T5_,(.L_x_61647 - _ZN2at6native27unrolled_elementwise_kernelIZNS0_50_GLOBAL__N__2680c7bb_12_PowKernel_cu_b2145a98_318429pow_tensor_scalar_kernel_implIN3c104HalfES5_EEvRNS_18TensorIteratorBaseET0_EUlS5_E_St5arrayIPcLm2EELi4E23TrivialOffsetCalculatorILi1EjESE_NS0_6memory12LoadWithCastILi1EEENSF_13StoreWithCastILi1EEEEEviT_S8_T2_T3_T4_T5_)
        .other          _ZN2at6native27unrolled_elementwise_kernelIZNS0_50_GLOBAL__N__2680c7bb_12_PowKernel_cu_b2145a98_318429pow_tensor_scalar_kernel_implIN3c104HalfES5_EEvRNS_18TensorIteratorBaseET0_EUlS5_E_St5arrayIPcLm2EELi4E23TrivialOffsetCalculatorILi1EjESE_NS0_6memory12LoadWithCastILi1EEENSF_13StoreWithCastILi1EEEEEviT_S8_T2_T3_T4_T5_,@"STO_CUDA_ENTRY STV_DEFAULT"
_ZN2at6native27unrolled_elementwise_kernelIZNS0_50_GLOBAL__N__2680c7bb_12_PowKernel_cu_b2145a98_318429pow_tensor_scalar_kernel_implIN3c104HalfES5_EEvRNS_18TensorIteratorBaseET0_EUlS5_E_St5arrayIPcLm2EELi4E23TrivialOffsetCalculatorILi1EjESE_NS0_6memory12LoadWithCastILi1EEENSF_13StoreWithCastILi1EEEEEviT_S8_T2_T3_T4_T5_:
.text._ZN2at6native27unrolled_elementwise_kernelIZNS0_50_GLOBAL__N__2680c7bb_12_PowKernel_cu_b2145a98_318429pow_tensor_scalar_kernel_implIN3c104HalfES5_EEvRNS_18TensorIteratorBaseET0_EUlS5_E_St5arrayIPcLm2EELi4E23TrivialOffsetCalculatorILi1EjESE_NS0_6memory12LoadWithCastILi1EEENSF_13StoreWithCastILi1EEEEEviT_S8_T2_T3_T4_T5_:
        /* <DEDUP_REMOVED lines=32> */
.L_x_4592:
[----:B------:R-:W2:Y:S02]  /*0200*/  LDG.E.U8 R2, [R2.64] ;  /* 0x0000002402027981 */ /* 0x000ea4000c1e1100 */
[----:B--2---:R-:W0:Y:S02]  /*0210*/  I2F.U16 R0, R2 ;  /* 0x0000000200007306 */ /* 0x004e240000101000 */
[----:B0-----:R-:W-:-:S04]  /*0220*/  F2FP.PACK_AB R0, RZ, R0 ;  /* 0x00000000ff00723e */ /* 0x001fc800000000ff */
[----:B------:R-:W-:Y:S01]  /*0230*/  PRMT R23, R0, 0x7610, R23 ;  /* 0x0000761000177816 */ /* 0x000fe20000000017 */
[----:B------:R-:W-:Y:S05]  /*0240*/  BRA `(.L_x_4594) ;  /* 0x00000ee000007947 */ /* 0x000fea0003800000 */
.L_x_4591:
        /* <DEDUP_REMOVED lines=11> */
.L_x_4596:
[----:B------:R-:W2:Y:S02]  /*0300*/  LDG.E R2, [R2.64] ;  /* 0x0000002402027981 */ /* 0x000ea4000c1e1900 */
[----:B--2---:R-:W0:Y:S02]  /*0310*/  I2F R0, R2 ;  /* 0x0000000200007306 */ /* 0x004e240000201400 */
[----:B0-----:R-:W-:-:S04]  /*0320*/  F2FP.PACK_AB R0, RZ, R0 ;  /* 0x00000000ff00723e */ /* 0x001fc800000000ff */
[----:B------:R-:W-:Y:S01]  /*0330*/  PRMT R23, R0, 0x7610, R23 ;  /* 0x0000761000177816 */ /* 0x000fe20000000017 */
[----:B------:R-:W-:Y:S05]  /*0340*/  BRA `(.L_x_4594) ;  /* 0x00000de000007947 */ /* 0x000fea0003800000 */
.L_x_4595:
[----:B------:R-:W2:Y:S02]  /*0350*/  LDG.E.U16 R2, [R2.64] ;  /* 0x0000002402027981 */ /* 0x000ea4000c1e1500 */
[----:B--2---:R-:W0:Y:S02]  /*0360*/  I2F.S16 R0, R2 ;  /* 0x0000000200007306 */ /* 0x004e240000101400 */
[----:B0-----:R-:W-:-:S04]  /*0370*/  F2FP.PACK_AB R0, RZ, R0 ;  /* 0x00000000ff00723e */ /* 0x001fc800000000ff */
[----:B------:R-:W-:Y:S01]  /*0380*/  PRMT R23, R0, 0x7610, R23 ;  /* 0x0000761000177816 */ /* 0x000fe20000000017 */
[----:B------:R-:W-:Y:S05]  /*0390*/  BRA `(.L_x_4594) ;  /* 0x00000d9000007947 */ /* 0x000fea0003800000 */
.L_x_4590:
        /* <DEDUP_REMOVED lines=9> */
.L_x_4598:
[----:B------:R0:W5:Y:S01]  /*0430*/  LDG.E.U16 R23, [R2.64] ;  /* 0x0000002402177981 */ /* 0x000162000c1e1500 */
[----:B------:R-:W-:Y:S05]  /*0440*/  BRA `(.L_x_4594) ;  /* 0x00000ce000007947 */ /* 0x000fea0003800000 */
.L_x_4597:
        /* <DEDUP_REMOVED lines=9> */
.L_x_4600:
[----:B------:R0:W5:Y:S01]  /*04e0*/  LDG.E.U16 R23, [R2.64] ;  /* 0x0000002402177981 */ /* 0x000162000c1e1500 */
[----:B------:R-:W-:Y:S05]  /*04f0*/  BRA `(.L_x_4594) ;  /* 0x00000c3000007947 */ /* 0x000fea0003800000 */
.L_x_4599:
[----:B------:R-:W2:Y:S02]  /*0500*/  LDG.E.64 R2, [R2.64] ;  /* 0x0000002402027981 */ /* 0x000ea4000c1e1b00 */
[----:B--2---:R-:W0:Y:S01]  /*0510*/  F2F.F32.F64 R0, R2 ;  /* 0x0000000200007310 */ /* 0x004e220000301000 */
[----:B------:R-:W0:-:S14]  /*0520*/  DSETP.GEU.AND P0, PT, |R2|, c[0x2][0x0], PT ;  /* 0x008000000200762a */ /* 0x000e1c0003f0e200 */
[----:B0-----:R-:W-:-:S05]  /*0530*/  @!P0 FMUL R0, R0, 1.175494350822287508e-38 ;  /* 0x0080000000008820 */ /* 0x001fca0000400000 */
[----:B------:R-:W-:-:S04]  /*0540*/  F2FP.PACK_AB R0, RZ, R0 ;  /* 0x00000000ff00723e */ /* 0x000fc800000000ff */
[----:B------:R-:W-:Y:S01]  /*0550*/  PRMT R23, R0, 0x7610, R23 ;  /* 0x0000761000177816 */ /* 0x000fe20000000017 */
[----:B------:R-:W-:Y:S05]  /*0560*/  BRA `(.L_x_4594) ;  /* 0x00000bc000007947 */ /* 0x000fea0003800000 */
.L_x_4589:
        /* <DEDUP_REMOVED lines=14> */
.L_x_4603:
[----:B------:R-:W2:Y:S02]  /*0650*/  LDG.E.64 R2, [R2.64] ;  /* 0x0000002402027981 */ /* 0x000ea4000c1e1b00 */
[----:B--2---:R-:W0:Y:S01]  /*0660*/  F2F.F32.F64 R0, R2 ;  /* 0x0000000200007310 */ /* 0x004e220000301000 */
[----:B------:R-:W0:-:S14]  /*0670*/  DSETP.GEU.AND P0, PT, |R2|, c[0x2][0x0], PT ;  /* 0x008000000200762a */ /* 0x000e1c0003f0e200 */
[----:B0-----:R-:W-:-:S05]  /*0680*/  @!P0 FMUL R0, R0, 1.175494350822287508e-38 ;  /* 0x0080000000008820 */ /* 0x001fca0000400000 */
[----:B------:R-:W-:-:S04]  /*0690*/  F2FP.PACK_AB R0, RZ, R0 ;  /* 0x00000000ff00723e */ /* 0x000fc800000000ff */
[----:B------:R-:W-:Y:S01]  /*06a0*/  PRMT R23, R0, 0x7610, R23 ;  /* 0x0000761000177816 */ /* 0x000fe20000000017 */
[----:B------:R-:W-:Y:S05]  /*06b0*/  BRA `(.L_x_4594) ;  /* 0x00000a7000007947 */ /* 0x000fea0003800000 */
.L_x_4602:
        /* <DEDUP_REMOVED lines=28> */
.L_x_4605:
        /* <DEDUP_REMOVED lines=16> */
.L_x_4604:
[----:B------:R-:W2:Y:S02]  /*0980*/  LDG.E.U16 R0, [R2.64] ;  /* 0x0000002402007981 */ /* 0x000ea4000c1e1500 */
[----:B--2---:R-:W-:-:S04]  /*0990*/  PRMT R0, RZ, 0x5410, R0 ;  /* 0x00005410ff007816 */ /* 0x004fc80000000000 */
[----:B------:R-:W-:-:S04]  /*09a0*/  F2FP.PACK_AB R0, RZ, R0 ;  /* 0x00000000ff00723e */ /* 0x000fc800000000ff */
[----:B------:R-:W-:Y:S01]  /*09b0*/  PRMT R23, R0, 0x7610, R23 ;  /* 0x0000761000177816 */ /* 0x000fe20000000017 */
[----:B------:R-:W-:Y:S05]  /*09c0*/  BRA `(.L_x_4594) ;  /* 0x0000076000007947 */ /* 0x000fea0003800000 */
.L_x_4601:
        /* <DEDUP_REMOVED lines=12> */
.L_x_4608:
        /* <DEDUP_REMOVED lines=21> */
.L_x_4612:
[----:B------:R-:W-:Y:S05]  /*0be0*/  BSYNC B1 ;  /* 0x0000000000017941 */ /* 0x000fea0003800000 */
.L_x_4611:
[----:B------:R-:W-:Y:S01]  /*0bf0*/  LEA R3, R0, 0x3b800000, 0x17 ;  /* 0x3b80000000037811 */ /* 0x000fe200078eb8ff */
[----:B------:R-:W-:-:S05]  /*0c00*/  IMAD.SHL.U32 R0, R2, 0x100000, RZ ;  /* 0x0010000002007824 */ /* 0x000fca00078e00ff */
[----:B------:R-:W-:Y:S02]  /*0c10*/  LOP3.LUT R0, R3, R0, R4, 0xfe, !PT ;  /* 0x0000000003007212 */ /* 0x000fe400078efe04 */
.L_x_4610:
[----:B------:R-:W-:Y:S05]  /*0c20*/  BSYNC B0 ;  /* 0x0000000000007941 */ /* 0x000fea0003800000 */
.L_x_4609:
[----:B------:R-:W-:-:S04]  /*0c30*/  F2FP.PACK_AB R0, RZ, R0 ;  /* 0x00000000ff00723e */ /* 0x000fc800000000ff */
[----:B------:R-:W-:Y:S01]  /*0c40*/  PRMT R23, R0, 0x7610, R23 ;  /* 0x0000761000177816 */ /* 0x000fe20000000017 */
[----:B------:R-:W-:Y:S05]  /*0c50*/  BRA `(.L_x_4594) ;  /* 0x000004d000007947 */ /* 0x000fea0003800000 */
.L_x_4607:
        /* <DEDUP_REMOVED lines=21> */
.L_x_4616:
[----:B------:R-:W-:Y:S05]  /*0db0*/  BSYNC B1 ;  /* 0x0000000000017941 */ /* 0x000fea0003800000 */
.L_x_4615:
[----:B------:R-:W-:Y:S01]  /*0dc0*/  LEA R3, R0, 0x37800000, 0x17 ;  /* 0x3780000000037811 */ /* 0x000fe200078eb8ff */
[----:B------:R-:W-:-:S05]  /*0dd0*/  IMAD.SHL.U32 R0, R2, 0x200000, RZ ;  /* 0x0020000002007824 */ /* 0x000fca00078e00ff */
[----:B------:R-:W-:Y:S02]  /*0de0*/  LOP3.LUT R0, R3, R0, R4, 0xfe, !PT ;  /* 0x0000000003007212 */ /* 0x000fe400078efe04 */
.L_x_4614:
[----:B------:R-:W-:Y:S05]  /*0df0*/  BSYNC B0 ;  /* 0x0000000000007941 */ /* 0x000fea0003800000 */
.L_x_4613:
[----:B------:R-:W-:-:S04]  /*0e00*/  F2FP.PACK_AB R0, RZ, R0 ;  /* 0x00000000ff00723e */ /* 0x000fc800000000ff */
[----:B------:R-:W-:Y:S01]  /*0e10*/  PRMT R23, R0, 0x7610, R23 ;  /* 0x0000761000177816 */ /* 0x000fe20000000017 */
[----:B------:R-:W-:Y:S05]  /*0e20*/  BRA `(.L_x_4594) ;  /* 0x0000030000007947 */ /* 0x000fea0003800000 */
.L_x_4606:
        /* <DEDUP_REMOVED lines=14> */
.L_x_4620:
[----:B------:R-:W-:Y:S05]  /*0f10*/  BSYNC B0 ;  /* 0x0000000000007941 */ /* 0x000fea0003800000 */
.L_x_4619:
[----:B------:R-:W-:-:S04]  /*0f20*/  F2FP.PACK_AB R0, RZ, R0 ;  /* 0x00000000ff00723e */ /* 0x000fc800000000ff */
[----:B------:R-:W-:Y:S01]  /*0f30*/  PRMT R23, R0, 0x7610, R23 ;  /* 0x0000761000177816 */ /* 0x000fe20000000017 */
[----:B------:R-:W-:Y:S05]  /*0f40*/  BRA `(.L_x_4594) ;  /* 0x000001e000007947 */ /* 0x000fea0003800000 */
.L_x_4593:
        /* <DEDUP_REMOVED lines=21> */
.L_x_4618:
[----:B------:R-:W2:Y:S02]  /*10a0*/  LDG.E.64 R2, [R2.64] ;  /* 0x0000002402027981 */ /* 0x000ea4000c1e1b00 */
[----:B--2---:R-:W0:Y:S02]  /*10b0*/  I2F.U64 R0, R2 ;  /* 0x0000000200007312 */ /* 0x004e240000301000 */
[----:B0-----:R-:W-:-:S04]  /*10c0*/  F2FP.PACK_AB R0, RZ, R0 ;  /* 0x00000000ff00723e */ /* 0x001fc800000000ff */
[----:B------:R-:W-:Y:S01]  /*10d0*/  PRMT R23, R0, 0x7610, R23 ;  /* 0x0000761000177816 */ /* 0x000fe20000000017 */
[----:B------:R-:W-:Y:S05]  /*10e0*/  BRA `(.L_x_4594) ;  /* 0x0000004000007947 */ /* 0x000fea0003800000 */
.L_x_4617:
[----:B------:R-:W2:Y:S02]  /*10f0*/  LDG.E R2, [R2.64] ;  /* 0x0000002402027981 */ /* 0x000ea4000c1e1900 */
[----:B--2---:R-:W0:Y:S02]  /*1100*/  I2F.U32 R0, R2 ;  /* 0x0000000200007306 */ /* 0x004e240000201000 */
[----:B0-----:R-:W-:-:S04]  /*1110*/  F2FP.PACK_AB R0, RZ, R0 ;  /* 0x00000000ff00723e */ /* 0x001fc800000000ff */
[----:B------:R-:W-:Y:S02]  /*1120*/  PRMT R23, R0, 0x7610, R23 ;  /* 0x0000761000177816 */ /* 0x000fe40000000017 */
.L_x_4594:
[----:B------:R-:W1:Y:S02]  /*1130*/  S2R R19, SR_TID.X ;  /* 0x0000000000137919 */ /* 0x000e640000002100 */
[----:B-1----:R-:W-:-:S03]  /*1140*/  IADD3 R19, R19, 0x80, RZ ;  /* 0x0000008013137810 */ /* 0x002fc60007ffe0ff */
.L_x_4588:
[----:B-1----:R-:W-:Y:S05]  /*1150*/  BSYNC B6 ;  /* 0x0000000000067941 */ /* 0x002fea0003800000 */
.L_x_4587:
        /* <DEDUP_REMOVED lines=24> */
.L_x_4626:
[----:B------:R-:W2:Y:S02]  /*12e0*/  LDG.E.U8 R2, [R2.64] ;  /* 0x0000002402027981 */ /* 0x000ea4000c1e1100 */
[----:B--2---:R-:W0:Y:S02]  /*12f0*/  I2F.U16 R0, R2 ;  /* 0x0000000200007306 */ /* 0x004e240000101000 */
[----:B0-----:R-:W-:-:S04]  /*1300*/  F2FP.PACK_AB R0, RZ, R0 ;  /* 0x00000000ff00723e */ /* 0x001fc800000000ff */
[----:B------:R-:W-:Y:S01]  /*1310*/  PRMT R22, R0, 0x7610, R22 ;  /* 0x0000761000167816 */ /* 0x000fe20000000016 */
[----:B------:R-:W-:Y:S05]  /*1320*/  BRA `(.L_x_4628) ;  /* 0x00000ed000007947 */ /* 0x000fea0003800000 */
.L_x_4625:
        /* <DEDUP_REMOVED lines=11> */
.L_x_4630:
[----:B------:R-:W2:Y:S02]  /*13e0*/  LDG.E R2, [R2.64] ;  /* 0x0000002402027981 */ /* 0x000ea4000c1e1900 */
[----:B--2---:R-:W0:Y:S02]  /*13f0*/  I2F R0, R2 ;  /* 0x0000000200007306 */ /* 0x004e240000201400 */
[----:B0-----:R-:W-:-:S04]  /*1400*/  F2FP.PACK_AB R0, RZ, R0 ;  /* 0x00000000ff00723e */ /* 0x001fc800000000ff */
[----:B------:R-:W-:Y:S01]  /*1410*/  PRMT R22, R0, 0x7610, R22 ;  /* 0x0000761000167816 */ /* 0x000fe20000000016 */
[----:B------:R-:W-:Y:S05]  /*1420*/  BRA `(.L_x_4628) ;  /* 0x00000dd000007947 */ /* 0x000fea0003800000 */
.L_x_4629:
[----:B------:R-:W2:Y:S02]  /*1430*/  LDG.E.U16 R2, [R2.64] ;  /* 0x0000002402027981 */ /* 0x000ea4000c1e1500 */
[----:B--2---:R-:W0:Y:S02]  /*1440*/  I2F.S16 R0, R2 ;  /* 0x0000000200007306 */ /* 0x004e240000101400 */
[----:B0-----:R-:W-:-:S04]  /*1450*/  F2FP.PACK_AB R0, RZ, R0 ;  /* 0x00000000ff00723e */ /* 0x001fc800000000ff */
[----:B------:R-:W-:Y:S01]  /*1460*/  PRMT R22, R0, 0x7610, R22 ;  /* 0x0000761000167816 */ /* 0x000fe20000000016 */
[----:B------:R-:W-:Y:S05]  /*1470*/  BRA `(.L_x_4628) ;  /* 0x00000d8000007947 */ /* 0x000fea0003800000 */
.L_x_4624:
        /* <DEDUP_REMOVED lines=9> */
.L_x_4632:
[----:B------:R0:W5:Y:S01]  /*1510*/  LDG.E.U16 R22, [R2.64] ;  /* 0x0000002402167981 */ /* 0x000162000c1e1500 */
[----:B------:R-:W-:Y:S05]  /*1520*/  BRA `(.L_x_4628) ;  /* 0x00000cd000007947 */ /* 0x000fea0003800000 */
.L_x_4631:
        /* <DEDUP_REMOVED lines=9> */
.L_x_4634:
[----:B------:R0:W5:Y:S01]  /*15c0*/  LDG.E.U16 R22, [R2.64] ;  /* 0x0000002402167981 */ /* 0x000162000c1e1500 */
[----:B------:R-:W-:Y:S05]  /*15d0*/  BRA `(.L_x_4628) ;  /* 0x00000c2000007947 */ /* 0x000fea0003800000 */
.L_x_4633:
[----:B------:R-:W2:Y:S02]  /*15e0*/  LDG.E.64 R2, [R2.64] ;  /* 0x0000002402027981 */ /* 0x000ea4000c1e1b00 */
[----:B--2---:R-:W0:Y:S01]  /*15f0*/  F2F.F32.F64 R0, R2 ;  /* 0x0000000200007310 */ /* 0x004e220000301000 */
[----:B------:R-:W0:-:S14]  /*1600*/  DSETP.GEU.AND P0, PT, |R2|, c[0x2][0x0], PT ;  /* 0x008000000200762a */ /* 0x000e1c0003f0e200 */
[----:B0-----:R-:W-:-:S05]  /*1610*/  @!P0 FMUL R0, R0, 1.175494350822287508e-38 ;  /* 0x0080000000008820 */ /* 0x001fca0000400000 */
[----:B------:R-:W-:-:S04]  /*1620*/  F2FP.PACK_AB R0, RZ, R0 ;  /* 0x00000000ff00723e */ /* 0x000fc800000000ff */
[----:B------:R-:W-:Y:S01]  /*1630*/  PRMT R22, R0, 0x7610, R22 ;  /* 0x0000761000167816 */ /* 0x000fe20000000016 */
[----:B------:R-:W-:Y:S05]  /*1640*/  BRA `(.L_x_4628) ;  /* 0x00000bb000007947 */ /* 0x000fea0003800000 */
.L_x_4623:
        /* <DEDUP_REMOVED lines=14> */
.L_x_4637:
[----:B------:R-:W2:Y:S02]  /*1730*/  LDG.E.64 R2, [R2.64] ;  /* 0x0000002402027981 */ /* 0x000ea4000c1e1b00 */
[----:B--2---:R-:W0:Y:S01]  /*1740*/  F2F.F32.F64 R0, R2 ;  /* 0x0000000200007310 */ /* 0x004e220000301000 */
[----:B------:R-:W0:-:S14]  /*1750*/  DSETP.GEU.AND P0, PT, |R2|, c[0x2][0x0], PT ;  /* 0x008000000200762a */ /* 0x000e1c0003f0e200 */
[----:B0-----:R-:W-:-:S05]  /*1760*/  @!P0 FMUL R0, R0, 1.175494350822287508e-38 ;  /* 0x0080000000008820 */ /* 0x001fca0000400000 */
[----:B------:R-:W-:-:S04]  /*1770*/  F2FP.PACK_AB R0, RZ, R0 ;  /* 0x00000000ff00723e */ /* 0x000fc800000000ff */
[----:B------:R-:W-:Y:S01]  /*1780*/  PRMT R22, R0, 0x7610, R22 ;  /* 0x0000761000167816 */ /* 0x000fe20000000016 */
[----:B------:R-:W-:Y:S05]  /*1790*/  BRA `(.L_x_4628) ;  /* 0x00000a6000007947 */ /* 0x000fea0003800000 */
.L_x_4636:
        /* <DEDUP_REMOVED lines=28> */
.L_x_4639:
        /* <DEDUP_REMOVED lines=15> */
.L_x_4638:
[----:B------:R-:W2:Y:S02]  /*1a50*/  LDG.E.U16 R0, [R2.64] ;  /* 0x0000002402007981 */ /* 0x000ea4000c1e1500 */
[----:B--2---:R-:W-:-:S04]  /*1a60*/  PRMT R0, RZ, 0x5410, R0 ;  /* 0x00005410ff007816 */ /* 0x004fc80000000000 */
[----:B------:R-:W-:-:S04]  /*1a70*/  F2FP.PACK_AB R0, RZ, R0 ;  /* 0x00000000ff00723e */ /* 0x000fc800000000ff */
[----:B------:R-:W-:Y:S01]  /*1a80*/  PRMT R22, R0, 0x7610, R22 ;  /* 0x0000761000167816 */ /* 0x000fe20000000016 */
[----:B------:R-:W-:Y:S05]  /*1a90*/  BRA `(.L_x_4628) ;  /* 0x0000076000007947 */ /* 0x000fea0003800000 */
.L_x_4635:
        /* <DEDUP_REMOVED lines=12> */
.L_x_4642:
        /* <DEDUP_REMOVED lines=21> */
.L_x_4646:
[----:B------:R-:W-:Y:S05]  /*1cb0*/  BSYNC B1 ;  /* 0x0000000000017941 */ /* 0x000fea0003800000 */
.L_x_4645:
[----:B------:R-:W-:Y:S01]  /*1cc0*/  LEA R3, R0, 0x3b800000, 0x17 ;  /* 0x3b80000000037811 */ /* 0x000fe200078eb8ff */
[----:B------:R-:W-:-:S05]  /*1cd0*/  IMAD.SHL.U32 R0, R2, 0x100000, RZ ;  /* 0x0010000002007824 */ /* 0x000fca00078e00ff */
[----:B------:R-:W-:Y:S02]  /*1ce0*/  LOP3.LUT R0, R3, R0, R4, 0xfe, !PT ;  /* 0x0000000003007212 */ /* 0x000fe400078efe04 */
.L_x_4644:
[----:B------:R-:W-:Y:S05]  /*1cf0*/  BSYNC B0 ;  /* 0x0000000000007941 */ /* 0x000fea0003800000 */
.L_x_4643:
[----:B------:R-:W-:-:S04]  /*1d00*/  F2FP.PACK_AB R0, RZ, R0 ;  /* 0x00000000ff00723e */ /* 0x000fc800000000ff */
[----:B------:R-:W-:Y:S01]  /*1d10*/  PRMT R22, R0, 0x7610, R22 ;  /* 0x0000761000167816 */ /* 0x000fe20000000016 */
[----:B------:R-:W-:Y:S05]  /*1d20*/  BRA `(.L_x_4628) ;  /* 0x000004d000007947 */ /* 0x000fea0003800000 */
.L_x_4641:
        /* <DEDUP_REMOVED lines=21> */
.L_x_4650:
[----:B------:R-:W-:Y:S05]  /*1e80*/  BSYNC B1 ;  /* 0x0000000000017941 */ /* 0x000fea0003800000 */
.L_x_4649:
[----:B------:R-:W-:Y:S01]  /*1e90*/  LEA R3, R0, 0x37800000, 0x17 ;  /* 0x3780000000037811 */ /* 0x000fe200078eb8ff */
[----:B------:R-:W-:-:S05]  /*1ea0*/  IMAD.SHL.U32 R0, R2, 0x200000, RZ ;  /* 0x0020000002007824 */ /* 0x000fca00078e00ff */
[----:B------:R-:W-:Y:S02]  /*1eb0*/  LOP3.LUT R0, R3, R0, R4, 0xfe, !PT ;  /* 0x0000000003007212 */ /* 0x000fe400078efe04 */
.L_x_4648:
[----:B------:R-:W-:Y:S05]  /*1ec0*/  BSYNC B0 ;  /* 0x0000000000007941 */ /* 0x000fea0003800000 */
.L_x_4647:
[----:B------:R-:W-:-:S04]  /*1ed0*/  F2FP.PACK_AB R0, RZ, R0 ;  /* 0x00000000ff00723e */ /* 0x000fc800000000ff */
[----:B------:R-:W-:Y:S01]  /*1ee0*/  PRMT R22, R0, 0x7610, R22 ;  /* 0x0000761000167816 */ /* 0x000fe20000000016 */
[----:B------:R-:W-:Y:S05]  /*1ef0*/  BRA `(.L_x_4628) ;  /* 0x0000030000007947 */ /* 0x000fea0003800000 */
.L_x_4640:
        /* <DEDUP_REMOVED lines=14> */
.L_x_4654:
[----:B------:R-:W-:Y:S05]  /*1fe0*/  BSYNC B0 ;  /* 0x0000000000007941 */ /* 0x000fea0003800000 */
.L_x_4653:
[----:B------:R-:W-:-:S04]  /*1ff0*/  F2FP.PACK_AB R0, RZ, R0 ;  /* 0x00000000ff00723e */ /* 0x000fc800000000ff */
[----:B------:R-:W-:Y:S01]  /*2000*/  PRMT R22, R0, 0x7610, R22 ;  /* 0x0000761000167816 */ /* 0x000fe20000000016 */
[----:B------:R-:W-:Y:S05]  /*2010*/  BRA `(.L_x_4628) ;  /* 0x000001e000007947 */ /* 0x000fea0003800000 */
.L_x_4627:
        /* <DEDUP_REMOVED lines=21> */
.L_x_4652:
[----:B------:R-:W2:Y:S02]  /*2170*/  LDG.E.64 R2, [R2.64] ;  /* 0x0000002402027981 */ /* 0x000ea4000c1e1b00 */
[----:B--2---:R-:W0:Y:S02]  /*2180*/  I2F.U64 R0, R2 ;  /* 0x0000000200007312 */ /* 0x004e240000301000 */
[----:B0-----:R-:W-:-:S04]  /*2190*/  F2FP.PACK_AB R0, RZ, R0 ;  /* 0x00000000ff00723e */ /* 0x001fc800000000ff */
[----:B------:R-:W-:Y:S01]  /*21a0*/  PRMT R22, R0, 0x7610, R22 ;  /* 0x0000761000167816 */ /* 0x000fe20000000016 */
[----:B------:R-:W-:Y:S05]  /*21b0*/  BRA `(.L_x_4628) ;  /* 0x0000004000007947 */ /* 0x000fea0003800000 */
.L_x_4651:
[----:B------:R-:W2:Y:S02]  /*21c0*/  LDG.E R2, [R2.64] ;  /* 0x0000002402027981 */ /* 0x000ea4000c1e1900 */
[----:B--2---:R-:W0:Y:S02]  /*21d0*/  I2F.U32 R0, R2 ;  /* 0x0000000200007306 */ /* 0x004e240000201000 */
[----:B0-----:R-:W-:-:S04]  /*21e0*/  F2FP.PACK_AB R0, RZ, R0 ;  /* 0x00000000ff00723e */ /* 0x001fc800000000ff */
[----:B------:R-:W-:Y:S02]  /*21f0*/  PRMT R22, R0, 0x7610, R22 ;  /* 0x0000761000167816 */ /* 0x000fe40000000016 */
.L_x_4628:
[----:B------:R-:W-:-:S05]  /*2200*/  IADD3 R19, R19, 0x80, RZ ;  /* 0x0000008013137810 */ /* 0x000fca0007ffe0ff */
.L_x_4622:
[----:B------:R-:W-:Y:S05]  /*2210*/  BSYNC B6 ;  /* 0x0000000000067941 */ /* 0x000fea0003800000 */
.L_x_4621:
        /* <DEDUP_REMOVED lines=26> */
.L_x_4660:
[----:B------:R-:W2:Y:S02]  /*23c0*/  LDG.E.U8 R2, [R2.64] ;  /* 0x0000002402027981 */ /* 0x000ea4000c1e1100 */
[----:B--2---:R-:W0:Y:S02]  /*23d0*/  I2F.U16 R0, R2 ;  /* 0x0000000200007306 */ /* 0x004e240000101000 */
[----:B0-----:R-:W-:-:S04]  /*23e0*/  F2FP.PACK_AB R0, RZ, R0 ;  /* 0x00000000ff00723e */ /* 0x001fc800000000ff */
[----:B------:R-:W-:Y:S01]  /*23f0*/  PRMT R26, R0, 0x7610, R26 ;  /* 0x00007610001a7816 */ /* 0x000fe2000000001a */
[----:B------:R-:W-:Y:S05]  /*2400*/  BRA `(.L_x_4662) ;  /* 0x00000ed000007947 */ /* 0x000fea0003800000 */
.L_x_4659:
        /* <DEDUP_REMOVED lines=11> */
.L_x_4664:
[----:B------:R-:W2:Y:S02]  /*24c0*/  LDG.E R2, [R2.64] ;  /* 0x0000002402027981 */ /* 0x000ea4000c1e1900 */
[----:B--2---:R-:W0:Y:S02]  /*24d0*/  I2F R0, R2 ;  /* 0x0000000200007306 */ /* 0x004e240000201400 */
[----:B0-----:R-:W-:-:S04]  /*24e0*/  F2FP.PACK_AB R0, RZ, R0 ;  /* 0x00000000ff00723e */ /* 0x001fc800000000ff */
[----:B------:R-:W-:Y:S01]  /*24f0*/  PRMT R26, R0, 0x7610, R26 ;  /* 0x00007610001a7816 */ /* 0x000fe2000000001a */
[----:B------:R-:W-:Y:S05]  /*2500*/  BRA `(.L_x_4662) ;  /* 0x00000dd000007947 */ /* 0x000fea0003800000 */
.L_x_4663:
[----:B------:R-:W2:Y:S02]  /*2510*/  LDG.E.U16 R2, [R2.64] ;  /* 0x0000002402027981 */ /* 0x000ea4000c1e1500 */
[----:B--2---:R-:W0:Y:S02]  /*2520*/  I2F.S16 R0, R2 ;  /* 0x0000000200007306 */ /* 0x004e240000101400 */
[----:B0-----:R-:W-:-:S04]  /*2530*/  F2FP.PACK_AB R0, RZ, R0 ;  /* 0x00000000ff00723e */ /* 0x001fc800000000ff */
[----:B------:R-:W-:Y:S01]  /*2540*/  PRMT R26, R0, 0x7610, R26 ;  /* 0x00007610001a7816 */ /* 0x000fe2000000001a */
[----:B------:R-:W-:Y:S05]  /*2550*/  BRA `(.L_x_4662) ;  /* 0x00000d8000007947 */ /* 0x000fea0003800000 */
.L_x_4658:
        /* <DEDUP_REMOVED lines=9> */
.L_x_4666:
[----:B------:R0:W5:Y:S01]  /*25f0*/  LDG.E.U16 R26, [R2.64] ;  /* 0x00000024021a7981 */ /* 0x000162000c1e1500 */
[----:B------:R-:W-:Y:S05]  /*2600*/  BRA `(.L_x_4662) ;  /* 0x00000cd000007947 */ /* 0x000fea0003800000 */
.L_x_4665:
        /* <DEDUP_REMOVED lines=9> */
.L_x_4668:
[----:B------:R0:W5:Y:S01]  /*26a0*/  LDG.E.U16 R26, [R2.64] ;  /* 0x00000024021a7981 */ /* 0x000162000c1e1500 */
[----:B------:R-:W-:Y:S05]  /*26b0*/  BRA `(.L_x_4662) ;  /* 0x00000c2000007947 */ /* 0x000fea0003800000 */
.L_x_4667:
[----:B------:R-:W2:Y:S02]  /*26c0*/  LDG.E.64 R2, [R2.64] ;  /* 0x0000002402027981 */ /* 0x000ea4000c1e1b00 */
[----:B--2---:R-:W0:Y:S01]  /*26d0*/  F2F.F32.F64 R0, R2 ;  /* 0x0000000200007310 */ /* 0x004e220000301000 */
[----:B------:R-:W0:-:S14]  /*26e0*/  DSETP.GEU.AND P0, PT, |R2|, c[0x2][0x0], PT ;  /* 0x008000000200762a */ /* 0x000e1c0003f0e200 */
[----:B0-----:R-:W-:-:S05]  /*26f0*/  @!P0 FMUL R0, R0, 1.175494350822287508e-38 ;  /* 0x0080000000008820 */ /* 0x001fca0000400000 */
[----:B------:R-:W-:-:S04]  /*2700*/  F2FP.PACK_AB R0, RZ, R0 ;  /* 0x00000000ff00723e */ /* 0x000fc800000000ff */
[----:B------:R-:W-:Y:S01]  /*2710*/  PRMT R26, R0, 0x7610, R26 ;  /* 0x00007610001a7816 */ /* 0x000fe2000000001a */
[----:B------:R-:W-:Y:S05]  /*2720*/  BRA `(.L_x_4662) ;  /* 0x00000bb000007947 */ /* 0x000fea0003800000 */
.L_x_4657:
        /* <DEDUP_REMOVED lines=14> */
.L_x_4671:
[----:B------:R-:W2:Y:S02]  /*2810*/  LDG.E.64 R2, [R2.64] ;  /* 0x0000002402027981 */ /* 0x000ea4000c1e1b00 */
[----:B--2---:R-:W0:Y:S01]  /*2820*/  F2F.F32.F64 R0, R2 ;  /* 0x0000000200007310 */ /* 0x004e220000301000 */
[----:B------:R-:W0:-:S14]  /*2830*/  DSETP.GEU.AND P0, PT, |R2|, c[0x2][0x0], PT ;  /* 0x008000000200762a */ /* 0x000e1c0003f0e200 */
[----:B0-----:R-:W-:-:S05]  /*2840*/  @!P0 FMUL R0, R0, 1.175494350822287508e-38 ;  /* 0x0080000000008820 */ /* 0x001fca0000400000 */
[----:B------:R-:W-:-:S04]  /*2850*/  F2FP.PACK_AB R0, RZ, R0 ;  /* 0x00000000ff00723e */ /* 0x000fc800000000ff */
[----:B------:R-:W-:Y:S01]  /*2860*/  PRMT R26, R0, 0x7610, R26 ;  /* 0x00007610001a7816 */ /* 0x000fe2000000001a */
[----:B------:R-:W-:Y:S05]  /*2870*/  BRA `(.L_x_4662) ;  /* 0x00000a6000007947 */ /* 0x000fea0003800000 */
.L_x_4670:
        /* <DEDUP_REMOVED lines=28> */
.L_x_4673:
        /* <DEDUP_REMOVED lines=15> */
.L_x_4672:
[----:B------:R-:W2:Y:S02]  /*2b30*/  LDG.E.U16 R0, [R2.64] ;  /* 0x0000002402007981 */ /* 0x000ea4000c1e1500 */
[----:B--2---:R-:W-:-:S04]  /*2b40*/  PRMT R0, RZ, 0x5410, R0 ;  /* 0x00005410ff007816 */ /* 0x004fc80000000000 */
[----:B------:R-:W-:-:S04]  /*2b50*/  F2FP.PACK_AB R0, RZ, R0 ;  /* 0x00000000ff00723e */ /* 0x000fc800000000ff */
[----:B------:R-:W-:Y:S01]  /*2b60*/  PRMT R26, R0, 0x7610, R26 ;  /* 0x00007610001a7816 */ /* 0x000fe2000000001a */
[----:B------:R-:W-:Y:S05]  /*2b70*/  BRA `(.L_x_4662) ;  /* 0x0000076000007947 */ /* 0x000fea0003800000 */
.L_x_4669:
        /* <DEDUP_REMOVED lines=12> */
.L_x_4676:
        /* <DEDUP_REMOVED lines=21> */
.L_x_4680:
[----:B------:R-:W-:Y:S05]  /*2d90*/  BSYNC B1 ;  /* 0x0000000000017941 */ /* 0x000fea0003800000 */
.L_x_4679:
[----:B------:R-:W-:Y:S01]  /*2da0*/  LEA R3, R0, 0x3b800000, 0x17 ;  /* 0x3b80000000037811 */ /* 0x000fe200078eb8ff */
[----:B------:R-:W-:-:S05]  /*2db0*/  IMAD.SHL.U32 R0, R2, 0x100000, RZ ;  /* 0x0010000002007824 */ /* 0x000fca00078e00ff */
[----:B------:R-:W-:Y:S02]  /*2dc0*/  LOP3.LUT R0, R3, R0, R4, 0xfe, !PT ;  /* 0x0000000003007212 */ /* 0x000fe400078efe04 */
.L_x_4678:
[----:B------:R-:W-:Y:S05]  /*2dd0*/  BSYNC B0 ;  /* 0x0000000000007941 */ /* 0x000fea0003800000 */
.L_x_4677:
[----:B------:R-:W-:-:S04]  /*2de0*/  F2FP.PACK_AB R0, RZ, R0 ;  /* 0x00000000ff00723e */ /* 0x000fc800000000ff */
[----:B------:R-:W-:Y:S01]  /*2df0*/  PRMT R26, R0, 0x7610, R26 ;  /* 0x00007610001a7816 */ /* 0x000fe2000000001a */
[----:B------:R-:W-:Y:S05]  /*2e00*/  BRA `(.L_x_4662) ;  /* 0x000004d000007947 */ /* 0x000fea0003800000 */
.L_x_4675:
        /* <DEDUP_REMOVED lines=21> */
.L_x_4684:
[----:B------:R-:W-:Y:S05]  /*2f60*/  BSYNC B1 ;  /* 0x0000000000017941 */ /* 0x000fea0003800000 */
.L_x_4683:
[----:B------:R-:W-:Y:S01]  /*2f70*/  LEA R3, R0, 0x37800000, 0x17 ;  /* 0x3780000000037811 */ /* 0x000fe200078eb8ff */
[----:B------:R-:W-:-:S05]  /*2f80*/  IMAD.SHL.U32 R0, R2, 0x200000, RZ ;  /* 0x0020000002007824 */ /* 0x000fca00078e00ff */
[----:B------:R-:W-:Y:S02]  /*2f90*/  LOP3.LUT R0, R3, R0, R4, 0xfe, !PT ;  /* 0x0000000003007212 */ /* 0x000fe400078efe04 */
.L_x_4682:
[----:B------:R-:W-:Y:S05]  /*2fa0*/  BSYNC B0 ;  /* 0x0000000000007941 */ /* 0x000fea0003800000 */
.L_x_4681:
[----:B------:R-:W-:-:S04]  /*2fb0*/  F2FP.PACK_AB R0, RZ, R0 ;  /* 0x00000000ff00723e */ /* 0x000fc800000000ff */
[----:B------:R-:W-:Y:S01]  /*2fc0*/  PRMT R26, R0, 0x7610, R26 ;  /* 0x00007610001a7816 */ /* 0x000fe2000000001a */
[----:B------:R-:W-:Y:S05]  /*2fd0*/  BRA `(.L_x_4662) ;  /* 0x0000030000007947 */ /* 0x000fea0003800000 */
.L_x_4674:
        /* <DEDUP_REMOVED lines=14> */
.L_x_4688:
[----:B------:R-:W-:Y:S05]  /*30c0*/  BSYNC B0 ;  /* 0x0000000000007941 */ /* 0x000fea0003800000 */
.L_x_4687:
[----:B------:R-:W-:-:S04]  /*30d0*/  F2FP.PACK_AB R0, RZ, R0 ;  /* 0x00000000ff00723e */ /* 0x000fc800000000ff */
[----:B------:R-:W-:Y:S01]  /*30e0*/  PRMT R26, R0, 0x7610, R26 ;  /* 0x00007610001a7816 */ /* 0x000fe2000000001a */
[----:B------:R-:W-:Y:S05]  /*30f0*/  BRA `(.L_x_4662) ;  /* 0x000001e000007947 */ /* 0x000fea0003800000 */
.L_x_4661:
        /* <DEDUP_REMOVED lines=21> */
.L_x_4686:
[----:B------:R-:W2:Y:S02]  /*3250*/  LDG.E.64 R2, [R2.64] ;  /* 0x0000002402027981 */ /* 0x000ea4000c1e1b00 */
[----:B--2---:R-:W0:Y:S02]  /*3260*/  I2F.U64 R0, R2 ;  /* 0x0000000200007312 */ /* 0x004e240000301000 */
[----:B0-----:R-:W-:-:S04]  /*3270*/  F2FP.PACK_AB R0, RZ, R0 ;  /* 0x00000000ff00723e */ /* 0x001fc800000000ff */
[----:B------:R-:W-:Y:S01]  /*3280*/  PRMT R26, R0, 0x7610, R26 ;  /* 0x00007610001a7816 */ /* 0x000fe2000000001a */
[----:B------:R-:W-:Y:S05]  /*3290*/  BRA `(.L_x_4662) ;  /* 0x0000004000007947 */ /* 0x000fea0003800000 */
.L_x_4685:
[----:B------:R-:W2:Y:S02]  /*32a0*/  LDG.E R2, [R2.64] ;  /* 0x0000002402027981 */ /* 0x000ea4000c1e1900 */
[----:B--2---:R-:W0:Y:S02]  /*32b0*/  I2F.U32 R0, R2 ;  /* 0x0000000200007306 */ /* 0x004e240000201000 */
[----:B0-----:R-:W-:-:S04]  /*32c0*/  F2FP.PACK_AB R0, RZ, R0 ;  /* 0x00000000ff00723e */ /* 0x001fc800000000ff */
[----:B------:R-:W-:Y:S02]  /*32d0*/  PRMT R26, R0, 0x7610, R26 ;  /* 0x00007610001a7816 */ /* 0x000fe4000000001a */
.L_x_4662:
[----:B------:R-:W-:-:S05]  /*32e0*/  IADD3 R19, R19, 0x80, RZ ;  /* 0x0000008013137810 */ /* 0x000fca0007ffe0ff */
.L_x_4656:
[----:B------:R-:W-:Y:S05]  /*32f0*/  BSYNC B6 ;  /* 0x0000000000067941 */ /* 0x000fea0003800000 */
.L_x_4655:
        /* <DEDUP_REMOVED lines=23> */
.L_x_4694:
[----:B------:R-:W2:Y:S02]  /*3470*/  LDG.E.U8 R2, [R2.64] ;  /* 0x0000002402027981 */ /* 0x000ea4000c1e1100 */
[----:B--2---:R-:W0:Y:S02]  /*3480*/  I2F.U16 R0, R2 ;  /* 0x0000000200007306 */ /* 0x004e240000101000 */
[----:B0-----:R-:W-:-:S04]  /*3490*/  F2FP.PACK_AB R0, RZ, R0 ;  /* 0x00000000ff00723e */ /* 0x001fc800000000ff */
[----:B------:R-:W-:Y:S01]  /*34a0*/  PRMT R25, R0, 0x7610, R25 ;  /* 0x0000761000197816 */ /* 0x000fe20000000019 */
[----:B------:R-:W-:Y:S05]  /*34b0*/  BRA `(.L_x_4690) ;  /* 0x00000ed000007947 */ /* 0x000fea0003800000 */
.L_x_4693:
        /* <DEDUP_REMOVED lines=11> */
.L_x_4697:
[----:B------:R-:W2:Y:S02]  /*3570*/  LDG.E R2, [R2.64] ;  /* 0x0000002402027981 */ /* 0x000ea4000c1e1900 */
[----:B--2---:R-:W0:Y:S02]  /*3580*/  I2F R0, R2 ;  /* 0x0000000200007306 */ /* 0x004e240000201400 */
[----:B0-----:R-:W-:-:S04]  /*3590*/  F2FP.PACK_AB R0, RZ, R0 ;  /* 0x00000000ff00723e */ /* 0x001fc800000000ff */
[----:B------:R-:W-:Y:S01]  /*35a0*/  PRMT R25, R0, 0x7610, R25 ;  /* 0x0000761000197816 */ /* 0x000fe20000000019 */
[----:B------:R-:W-:Y:S05]  /*35b0*/  BRA `(.L_x_4690) ;  /* 0x00000dd000007947 */ /* 0x000fea0003800000 */
.L_x_4696:
[----:B------:R-:W2:Y:S02]  /*35c0*/  LDG.E.U16 R2, [R2.64] ;  /* 0x0000002402027981 */ /* 0x000ea4000c1e1500 */
[----:B--2---:R-:W0:Y:S02]  /*35d0*/  I2F.S16 R0, R2 ;  /* 0x0000000200007306 */ /* 0x004e240000101400 */
[----:B0-----:R-:W-:-:S04]  /*35e0*/  F2FP.PACK_AB R0, RZ, R0 ;  /* 0x00000000ff00723e */ /* 0x001fc800000000ff */
[----:B------:R-:W-:Y:S01]  /*35f0*/  PRMT R25, R0, 0x7610, R25 ;  /* 0x0000761000197816 */ /* 0x000fe20000000019 */
[----:B------:R-:W-:Y:S05]  /*3600*/  BRA `(.L_x_4690) ;  /* 0x00000d8000007947 */ /* 0x000fea0003800000 */
.L_x_4692:
        /* <DEDUP_REMOVED lines=9> */
.L_x_4699:
[----:B------:R0:W5:Y:S01]  /*36a0*/  LDG.E.U16 R25, [R2.64] ;  /* 0x0000002402197981 */ /* 0x000162000c1e1500 */
[----:B------:R-:W-:Y:S05]  /*36b0*/  BRA `(.L_x_4690) ;  /* 0x00000cd000007947 */ /* 0x000fea0003800000 */
.L_x_4698:
        /* <DEDUP_REMOVED lines=9> */
.L_x_4701:
[----:B------:R0:W5:Y:S01]  /*3750*/  LDG.E.U16 R25, [R2.64] ;  /* 0x0000002402197981 */ /* 0x000162000c1e1500 */
[----:B------:R-:W-:Y:S05]  /*3760*/  BRA `(.L_x_4690) ;  /* 0x00000c2000007947 */ /* 0x000fea0003800000 */
.L_x_4700:
[----:B------:R-:W2:Y:S02]  /*3770*/  LDG.E.64 R2, [R2.64] ;  /* 0x0000002402027981 */ /* 0x000ea4000c1e1b00 */
[----:B--2---:R-:W0:Y:S01]  /*3780*/  F2F.F32.F64 R0, R2 ;  /* 0x0000000200007310 */ /* 0x004e220000301000 */
[----:B------:R-:W0:-:S14]  /*3790*/  DSETP.GEU.AND P0, PT, |R2|, c[0x2][0x0], PT ;  /* 0x008000000200762a */ /* 0x000e1c0003f0e200 */
[----:B0-----:R-:W-:-:S05]  /*37a0*/  @!P0 FMUL R0, R0, 1.175494350822287508e-38 ;  /* 0x0080000000008820 */ /* 0x001fca0000400000 */
[----:B------:R-:W-:-:S04]  /*37b0*/  F2FP.PACK_AB R0, RZ, R0 ;  /* 0x00000000ff00723e */ /* 0x000fc800000000ff */
[----:B------:R-:W-:Y:S01]  /*37c0*/  PRMT R25, R0, 0x7610, R25 ;  /* 0x0000761000197816 */ /* 0x000fe20000000019 */
[----:B------:R-:W-:Y:S05]  /*37d0*/  BRA `(.L_x_4690) ;  /* 0x00000bb000007947 */ /* 0x000fea0003800000 */
.L_x_4691:
        /* <DEDUP_REMOVED lines=14> */
.L_x_4704:
[----:B------:R-:W2:Y:S02]  /*38c0*/  LDG.E.64 R2, [R2.64] ;  /* 0x0000002402027981 */ /* 0x000ea4000c1e1b00 */
[----:B--2---:R-:W0:Y:S01]  /*38d0*/  F2F.F32.F64 R0, R2 ;  /* 0x0000000200007310 */ /* 0x004e220000301000 */
[----:B------:R-:W0:-:S14]  /*38e0*/  DSETP.GEU.AND P0, PT, |R2|, c[0x2][0x0], PT ;  /* 0x008000000200762a */ /* 0x000e1c0003f0e200 */
[----:B0-----:R-:W-:-:S05]  /*38f0*/  @!P0 FMUL R0, R0, 1.175494350822287508e-38 ;  /* 0x0080000000008820 */ /* 0x001fca0000400000 */
[----:B------:R-:W-:-:S04]  /*3900*/  F2FP.PACK_AB R0, RZ, R0 ;  /* 0x00000000ff00723e */ /* 0x000fc800000000ff */
[----:B------:R-:W-:Y:S01]  /*3910*/  PRMT R25, R0, 0x7610, R25 ;  /* 0x0000761000197816 */ /* 0x000fe20000000019 */
[----:B------:R-:W-:Y:S05]  /*3920*/  BRA `(.L_x_4690) ;  /* 0x00000a6000007947 */ /* 0x000fea0003800000 */
.L_x_4703:
        /* <DEDUP_REMOVED lines=28> */
.L_x_4706:
        /* <DEDUP_REMOVED lines=15> */
.L_x_4705:
[----:B------:R-:W2:Y:S02]  /*3be0*/  LDG.E.U16 R0, [R2.64] ;  /* 0x0000002402007981 */ /* 0x000ea4000c1e1500 */
[----:B--2---:R-:W-:-:S04]  /*3bf0*/  PRMT R0, RZ, 0x5410, R0 ;  /* 0x00005410ff007816 */ /* 0x004fc80000000000 */
[----:B------:R-:W-:-:S04]  /*3c00*/  F2FP.PACK_AB R0, RZ, R0 ;  /* 0x00000000ff00723e */ /* 0x000fc800000000ff */
[----:B------:R-:W-:Y:S01]  /*3c10*/  PRMT R25, R0, 0x7610, R25 ;  /* 0x0000761000197816 */ /* 0x000fe20000000019 */
[----:B------:R-:W-:Y:S05]  /*3c20*/  BRA `(.L_x_4690) ;  /* 0x0000076000007947 */ /* 0x000fea0003800000 */
.L_x_4702:
        /* <DEDUP_REMOVED lines=12> */
.L_x_4709:
        /* <DEDUP_REMOVED lines=21> */
.L_x_4713:
[----:B------:R-:W-:Y:S05]  /*3e40*/  BSYNC B1 ;  /* 0x0000000000017941 */ /* 0x000fea0003800000 */
.L_x_4712:
[----:B------:R-:W-:Y:S01]  /*3e50*/  LEA R3, R0, 0x3b800000, 0x17 ;  /* 0x3b80000000037811 */ /* 0x000fe200078eb8ff */
[----:B------:R-:W-:-:S05]  /*3e60*/  IMAD.SHL.U32 R0, R2, 0x100000, RZ ;  /* 0x0010000002007824 */ /* 0x000fca00078e00ff */
[----:B------:R-:W-:Y:S02]  /*3e70*/  LOP3.LUT R0, R3, R0, R4, 0xfe, !PT ;  /* 0x0000000003007212 */ /* 0x000fe400078efe04 */
.L_x_4711:
[----:B------:R-:W-:Y:S05]  /*3e80*/  BSYNC B0 ;  /* 0x0000000000007941 */ /* 0x000fea0003800000 */
.L_x_4710:
[----:B------:R-:W-:-:S04]  /*3e90*/  F2FP.PACK_AB R0, RZ, R0 ;  /* 0x00000000ff00723e */ /* 0x000fc800000000ff */
[----:B------:R-:W-:Y:S01]  /*3ea0*/  PRMT R25, R0, 0x7610, R25 ;  /* 0x0000761000197816 */ /* 0x000fe20000000019 */
[----:B------:R-:W-:Y:S05]  /*3eb0*/  BRA `(.L_x_4690) ;  /* 0x000004d000007947 */ /* 0x000fea0003800000 */
.L_x_4708:
        /* <DEDUP_REMOVED lines=21> */
.L_x_4717:
[----:B------:R-:W-:Y:S05]  /*4010*/  BSYNC B1 ;  /* 0x0000000000017941 */ /* 0x000fea0003800000 */
.L_x_4716:
[----:B------:R-:W-:Y:S01]  /*4020*/  LEA R3, R0, 0x37800000, 0x17 ;  /* 0x3780000000037811 */ /* 0x000fe200078eb8ff */
[----:B------:R-:W-:-:S05]  /*4030*/  IMAD.SHL.U32 R0, R2, 0x200000, RZ ;  /* 0x0020000002007824 */ /* 0x000fca00078e00ff */
[----:B------:R-:W-:Y:S02]  /*4040*/  LOP3.LUT R0, R3, R0, R4, 0xfe, !PT ;  /* 0x0000000003007212 */ /* 0x000fe400078efe04 */
.L_x_4715:
[----:B------:R-:W-:Y:S05]  /*4050*/  BSYNC B0 ;  /* 0x0000000000007941 */ /* 0x000fea0003800000 */
.L_x_4714:
[----:B------:R-:W-:-:S04]  /*4060*/  F2FP.PACK_AB R0, RZ, R0 ;  /* 0x00000000ff00723e */ /* 0x000fc800000000ff */
[----:B------:R-:W-:Y:S01]  /*4070*/  PRMT R25, R0, 0x7610, R25 ;  /* 0x0000761000197816 */ /* 0x000fe20000000019 */
[----:B------:R-:W-:Y:S05]  /*4080*/  BRA `(.L_x_4690) ;  /* 0x0000030000007947 */ /* 0x000fea0003800000 */
.L_x_4707:
        /* <DEDUP_REMOVED lines=14> */
.L_x_4721:
[----:B------:R-:W-:Y:S05]  /*4170*/  BSYNC B0 ;  /* 0x0000000000007941 */ /* 0x000fea0003800000 */
.L_x_4720:
[----:B------:R-:W-:-:S04]  /*4180*/  F2FP.PACK_AB R0, RZ, R0 ;  /* 0x00000000ff00723e */ /* 0x000fc800000000ff */
[----:B------:R-:W-:Y:S01]  /*4190*/  PRMT R25, R0, 0x7610, R25 ;  /* 0x0000761000197816 */ /* 0x000fe20000000019 */
[----:B------:R-:W-:Y:S05]  /*41a0*/  BRA `(.L_x_4690) ;  /* 0x000001e000007947 */ /* 0x000fea0003800000 */
.L_x_4695:
        /* <DEDUP_REMOVED lines=21> */
.L_x_4719:
[----:B------:R-:W2:Y:S02]  /*4300*/  LDG.E.64 R2, [R2.64] ;  /* 0x0000002402027981 */ /* 0x000ea4000c1e1b00 */
[----:B--2---:R-:W0:Y:S02]  /*4310*/  I2F.U64 R0, R2 ;  /* 0x0000000200007312 */ /* 0x004e240000301000 */
[----:B0-----:R-:W-:-:S04]  /*4320*/  F2FP.PACK_AB R0, RZ, R0 ;  /* 0x00000000ff00723e */ /* 0x001fc800000000ff */
[----:B------:R-:W-:Y:S01]  /*4330*/  PRMT R25, R0, 0x7610, R25 ;  /* 0x0000761000197816 */ /* 0x000fe20000000019 */
[----:B------:R-:W-:Y:S05]  /*4340*/  BRA `(.L_x_4690) ;  /* 0x0000004000007947 */ /* 0x000fea0003800000 */
.L_x_4718:
[----:B------:R-:W2:Y:S02]  /*4350*/  LDG.E R2, [R2.64] ;  /* 0x0000002402027981 */ /* 0x000ea4000c1e1900 */
[----:B--2---:R-:W0:Y:S02]  /*4360*/  I2F.U32 R0, R2 ;  /* 0x0000000200007306 */ /* 0x004e240000201000 */
[----:B0-----:R-:W-:-:S04]  /*4370*/  F2FP.PACK_AB R0, RZ, R0 ;  /* 0x00000000ff00723e */ /* 0x001fc800000000ff */
[----:B------:R-:W-:Y:S02]  /*4380*/  PRMT R25, R0, 0x7610, R25 ;  /* 0x0000761000197816 */ /* 0x000fe40000000019 */
.L_x_4690:
[----:B------:R-:W-:Y:S05]  /*4390*/  BSYNC B6 ;  /* 0x0000000000067941 */ /* 0x000fea0003800000 */
.L_x_4689:
        /* <DEDUP_REMOVED lines=44> */
.L_x_4727:
[----:B------:R-:W-:Y:S01]  /*4660*/  HADD2.F32 R5, -RZ, R4.H0_H0 ;  /* 0x20000004ff057230 */ /* 0x000fe20000004100 */
[----:B------:R-:W-:-:S05]  /*4670*/  IMAD.MOV.U32 R19, RZ, RZ, R24 ;  /* 0x000000ffff137224 */ /* 0x000fca00078e0018 */
[----:B------:R-:W0:Y:S02]  /*4680*/  F2I.S64.TRUNC R4, R5 ;  /* 0x0000000500047311 */ /* 0x000e24000020d900 */
[----:B0-----:R0:W-:Y:S01]  /*4690*/  STG.E.U8 [R2.64], R4 ;  /* 0x0000000402007986 */ /* 0x0011e2000c101124 */
[----:B------:R-:W-:Y:S05]  /*46a0*/  BRA `(.L_x_4723) ;  /* 0x00000f8000007947 */ /* 0x000fea0003800000 */
.L_x_4726:
        /* <DEDUP_REMOVED lines=11> */
.L_x_4730:
[----:B------:R-:W-:Y:S01]  /*4760*/  HADD2.F32 R4, -RZ, R4.H0_H0 ;  /* 0x20000004ff047230 */ /* 0x000fe20000004100 */
[----:B------:R-:W-:-:S03]  /*4770*/  IMAD.MOV.U32 R19, RZ, RZ, R24 ;  /* 0x000000ffff137224 */ /* 0x000fc600078e0018 */
[----:B------:R-:W0:Y:S02]  /*4780*/  F2I.FTZ.TRUNC.NTZ R5, R4 ;  /* 0x0000000400057305 */ /* 0x000e24000021f100 */
[----:B0-----:R0:W-:Y:S01]  /*4790*/  STG.E [R2.64], R5 ;  /* 0x0000000502007986 */ /* 0x0011e2000c101924 */
[----:B------:R-:W-:Y:S05]  /*47a0*/  BRA `(.L_x_4723) ;  /* 0x00000e8000007947 */ /* 0x000fea0003800000 */
.L_x_4729:
[----:B------:R-:W-:Y:S01]  /*47b0*/  HADD2.F32 R4, -RZ, R4.H0_H0 ;  /* 0x20000004ff047230 */ /* 0x000fe20000004100 */
[----:B------:R-:W-:-:S03]  /*47c0*/  IMAD.MOV.U32 R19, RZ, RZ, R24 ;  /* 0x000000ffff137224 */ /* 0x000fc600078e0018 */
[----:B------:R-:W0:Y:S02]  /*47d0*/  F2I.FTZ.TRUNC.NTZ R5, R4 ;  /* 0x0000000400057305 */ /* 0x000e24000021f100 */
[----:B0-----:R0:W-:Y:S01]  /*47e0*/  STG.E.U16 [R2.64], R5 ;  /* 0x0000000502007986 */ /* 0x0011e2000c101524 */
[----:B------:R-:W-:Y:S05]  /*47f0*/  BRA `(.L_x_4723) ;  /* 0x00000e3000007947 */ /* 0x000fea0003800000 */
.L_x_4725:
        /* <DEDUP_REMOVED lines=10> */
.L_x_4732:
[----:B------:R0:W-:Y:S01]  /*48a0*/  STG.E.U16 [R2.64], R4 ;  /* 0x0000000402007986 */ /* 0x0001e2000c101524 */
[----:B------:R-:W-:Y:S01]  /*48b0*/  IMAD.MOV.U32 R19, RZ, RZ, R24 ;  /* 0x000000ffff137224 */ /* 0x000fe200078e0018 */
[----:B------:R-:W-:Y:S05]  /*48c0*/  BRA `(.L_x_4723) ;  /* 0x00000d6000007947 */ /* 0x000fea0003800000 */
.L_x_4731:
        /* <DEDUP_REMOVED lines=11> */
.L_x_4734:
[----:B------:R-:W-:Y:S01]  /*4980*/  HADD2.F32 R0, -RZ, R4.H0_H0 ;  /* 0x20000004ff007230 */ /* 0x000fe20000004100 */
[----:B------:R-:W-:-:S04]  /*4990*/  IMAD.MOV.U32 R19, RZ, RZ, R24 ;  /* 0x000000ffff137224 */ /* 0x000fc800078e0018 */
[----:B------:R-:W-:-:S04]  /*49a0*/  F2FP.PACK_AB R0, RZ, R0 ;  /* 0x00000000ff00723e */ /* 0x000fc800000000ff */
[----:B------:R-:W-:-:S05]  /*49b0*/  PRMT R0, R0, 0x5410, RZ ;  /* 0x0000541000007816 */ /* 0x000fca00000000ff */
[----:B------:R0:W-:Y:S01]  /*49c0*/  STG.E [R2.64], R0 ;  /* 0x0000000002007986 */ /* 0x0001e2000c101924 */
[----:B------:R-:W-:Y:S05]  /*49d0*/  BRA `(.L_x_4723) ;  /* 0x00000c5000007947 */ /* 0x000fea0003800000 */
.L_x_4733:
[----:B------:R-:W-:Y:S01]  /*49e0*/  HADD2.F32 R4, -RZ, R4.H0_H0 ;  /* 0x20000004ff047230 */ /* 0x000fe20000004100 */
[----:B------:R-:W-:-:S04]  /*49f0*/  IMAD.MOV.U32 R19, RZ, RZ, R24 ;  /* 0x000000ffff137224 */ /* 0x000fc800078e0018 */
[----:B------:R-:W-:-:S06]  /*4a00*/  FMUL.FTZ R4, R4, 1 ;  /* 0x3f80000004047820 */ /* 0x000fcc0000410000 */
[----:B------:R-:W0:Y:S02]  /*4a10*/  F2F.F64.F32 R4, R4 ;  /* 0x0000000400047310 */ /* 0x000e240000201800 */
[----:B0-----:R0:W-:Y:S01]  /*4a20*/  STG.E.64 [R2.64], R4 ;  /* 0x0000000402007986 */ /* 0x0011e2000c101b24 */
[----:B------:R-:W-:Y:S05]  /*4a30*/  BRA `(.L_x_4723) ;  /* 0x00000bf000007947 */ /* 0x000fea0003800000 */
.L_x_4724:
        /* <DEDUP_REMOVED lines=14> */
.L_x_4737:
[----:B------:R-:W-:Y:S01]  /*4b20*/  HADD2.F32 R4, -RZ, R4.H0_H0 ;  /* 0x20000004ff047230 */ /* 0x000fe20000004100 */
[----:B------:R-:W-:Y:S01]  /*4b30*/  CS2R R6, SRZ ;  /* 0x0000000000067805 */ /* 0x000fe2000001ff00 */
[----:B------:R-:W-:-:S03]  /*4b40*/  IMAD.MOV.U32 R19, RZ, RZ, R24 ;  /* 0x000000ffff137224 */ /* 0x000fc600078e0018 */
[----:B------:R-:W-:-:S06]  /*4b50*/  FMUL.FTZ R4, R4, 1 ;  /* 0x3f80000004047820 */ /* 0x000fcc0000410000 */
[----:B------:R-:W0:Y:S02]  /*4b60*/  F2F.F64.F32 R4, R4 ;  /* 0x0000000400047310 */ /* 0x000e240000201800 */
[----:B0-----:R0:W-:Y:S01]  /*4b70*/  STG.E.128 [R2.64], R4 ;  /* 0x0000000402007986 */ /* 0x0011e2000c101d24 */
[----:B------:R-:W-:Y:S05]  /*4b80*/  BRA `(.L_x_4723) ;  /* 0x00000aa000007947 */ /* 0x000fea0003800000 */
.L_x_4736:
        /* <DEDUP_REMOVED lines=21> */
.L_x_4741:
[----:B------:R-:W-:Y:S05]  /*4ce0*/  BSYNC B0 ;  /* 0x0000000000007941 */ /* 0x000fea0003800000 */
.L_x_4740:
[----:B------:R-:W-:Y:S01]  /*4cf0*/  LOP3.LUT R5, R0, R5, RZ, 0xfc, !PT ;  /* 0x0000000500057212 */ /* 0x000fe200078efcff */
[----:B------:R-:W-:-:S04]  /*4d00*/  IMAD.MOV.U32 R19, RZ, RZ, R24 ;  /* 0x000000ffff137224 */ /* 0x000fc800078e0018 */
[----:B------:R0:W-:Y:S01]  /*4d10*/  STG.E.U8 [R2.64], R5 ;  /* 0x0000000502007986 */ /* 0x0001e2000c101124 */
[----:B------:R-:W-:Y:S05]  /*4d20*/  BRA `(.L_x_4723) ;  /* 0x0000090000007947 */ /* 0x000fea0003800000 */
.L_x_4739:
        /* <DEDUP_REMOVED lines=13> */
.L_x_4743:
[----:B------:R-:W-:Y:S01]  /*4e00*/  IMAD.MOV.U32 R0, RZ, RZ, 0x7f ;  /* 0x0000007fff007424 */ /* 0x000fe200078e00ff */
[----:B------:R-:W-:-:S04]  /*4e10*/  ISETP.GT.U32.AND P0, PT, R4, 0x7f800000, PT ;  /* 0x7f8000000400780c */ /* 0x000fc80003f04070 */
[----:B------:R-:W-:-:S04]  /*4e20*/  SEL R0, R0, 0x7c, P0 ;  /* 0x0000007c00007807 */ /* 0x000fc80000000000 */
.L_x_4744:
[----:B------:R-:W-:Y:S05]  /*4e30*/  BSYNC B0 ;  /* 0x0000000000007941 */ /* 0x000fea0003800000 */
.L_x_4742:
[----:B------:R-:W-:Y:S01]  /*4e40*/  LOP3.LUT R4, R5, 0x80000000, RZ, 0xc0, !PT ;  /* 0x8000000005047812 */ /* 0x000fe200078ec0ff */
[----:B------:R-:W-:-:S03]  /*4e50*/  IMAD.MOV.U32 R19, RZ, RZ, R24 ;  /* 0x000000ffff137224 */ /* 0x000fc600078e0018 */
[----:B------:R-:W-:-:S04]  /*4e60*/  SHF.R.U32.HI R5, RZ, 0x18, R4 ;  /* 0x00000018ff057819 */ /* 0x000fc80000011604 */
[----:B------:R-:W-:-:S05]  /*4e70*/  LOP3.LUT R5, R0, R5, RZ, 0xfc, !PT ;  /* 0x0000000500057212 */ /* 0x000fca00078efcff */
[----:B------:R0:W-:Y:S01]  /*4e80*/  STG.E.U8 [R2.64], R5 ;  /* 0x0000000502007986 */ /* 0x0001e2000c101124 */
[----:B------:R-:W-:Y:S05]  /*4e90*/  BRA `(.L_x_4723) ;  /* 0x0000079000007947 */ /* 0x000fea0003800000 */
.L_x_4738:
[----:B------:R-:W-:Y:S01]  /*4ea0*/  HADD2.F32 R0, -RZ, R4.H0_H0 ;  /* 0x20000004ff007230 */ /* 0x000fe20000004100 */
[----:B------:R-:W-:-:S04]  /*4eb0*/  IMAD.MOV.U32 R19, RZ, RZ, R24 ;  /* 0x000000ffff137224 */ /* 0x000fc800078e0018 */
[----:B------:R-:W-:-:S05]  /*4ec0*/  F2FP.BF16.PACK_AB R0, RZ, R0 ;  /* 0x00000000ff00723e */ /* 0x000fca00000010ff */
[----:B------:R0:W-:Y:S01]  /*4ed0*/  STG.E.U16 [R2.64], R0 ;  /* 0x0000000002007986 */ /* 0x0001e2000c101524 */
[----:B------:R-:W-:Y:S05]  /*4ee0*/  BRA `(.L_x_4723) ;  /* 0x0000074000007947 */ /* 0x000fea0003800000 */
.L_x_4735:
        /* <DEDUP_REMOVED lines=13> */
.L_x_4747:
        /* <DEDUP_REMOVED lines=17> */
.L_x_4750:
[----:B------:R-:W-:-:S04]  /*50d0*/  LOP3.LUT R0, R7, 0x80000000, RZ, 0xc0, !PT ;  /* 0x8000000007007812 */ /* 0x000fc800078ec0ff */
[----:B------:R-:W-:-:S04]  /*50e0*/  SHF.R.U32.HI R5, RZ, 0x18, R0 ;  /* 0x00000018ff057819 */ /* 0x000fc80000011600 */
[----:B------:R-:W-:-:S04]  /*50f0*/  LOP3.LUT R4, R4, R5, RZ, 0xfc, !PT ;  /* 0x0000000504047212 */ /* 0x000fc800078efcff */
[----:B------:R-:W-:Y:S02]  /*5100*/  PRMT R0, R4, 0x7610, R0 ;  /* 0x0000761004007816 */ /* 0x000fe40000000000 */
.L_x_4749:
[----:B------:R-:W-:Y:S05]  /*5110*/  BSYNC B0 ;  /* 0x0000000000007941 */ /* 0x000fea0003800000 */
.L_x_4748:
[----:B------:R0:W-:Y:S01]  /*5120*/  STG.E.U8 [R2.64], R0 ;  /* 0x0000000002007986 */ /* 0x0001e2000c101124 */
[----:B------:R-:W-:Y:S01]  /*5130*/  IMAD.MOV.U32 R19, RZ, RZ, R24 ;  /* 0x000000ffff137224 */ /* 0x000fe200078e0018 */
[----:B------:R-:W-:Y:S05]  /*5140*/  BRA `(.L_x_4723) ;  /* 0x000004e000007947 */ /* 0x000fea0003800000 */
.L_x_4746:
        /* <DEDUP_REMOVED lines=17> */
.L_x_4753:
[----:B------:R-:W-:-:S04]  /*5260*/  LOP3.LUT R0, R7, 0x80000000, RZ, 0xc0, !PT ;  /* 0x8000000007007812 */ /* 0x000fc800078ec0ff */
[----:B------:R-:W-:-:S04]  /*5270*/  SHF.R.U32.HI R5, RZ, 0x18, R0 ;  /* 0x00000018ff057819 */ /* 0x000fc80000011600 */
[----:B------:R-:W-:-:S04]  /*5280*/  LOP3.LUT R4, R4, R5, RZ, 0xfc, !PT ;  /* 0x0000000504047212 */ /* 0x000fc800078efcff */
[----:B------:R-:W-:Y:S02]  /*5290*/  PRMT R0, R4, 0x7610, R0 ;  /* 0x0000761004007816 */ /* 0x000fe40000000000 */
.L_x_4752:
[----:B------:R-:W-:Y:S05]  /*52a0*/  BSYNC B0 ;  /* 0x0000000000007941 */ /* 0x000fea0003800000 */
.L_x_4751:
[----:B------:R0:W-:Y:S01]  /*52b0*/  STG.E.U8 [R2.64], R0 ;  /* 0x0000000002007986 */ /* 0x0001e2000c101124 */
[----:B------:R-:W-:Y:S01]  /*52c0*/  IMAD.MOV.U32 R19, RZ, RZ, R24 ;  /* 0x000000ffff137224 */ /* 0x000fe200078e0018 */
[----:B------:R-:W-:Y:S05]  /*52d0*/  BRA `(.L_x_4723) ;  /* 0x0000035000007947 */ /* 0x000fea0003800000 */
.L_x_4745:
        /* <DEDUP_REMOVED lines=23> */
.L_x_4728:
        /* <DEDUP_REMOVED lines=21> */
.L_x_4755:
[----:B------:R-:W-:Y:S01]  /*55a0*/  HADD2.F32 R4, -RZ, R4.H0_H0 ;  /* 0x20000004ff047230 */ /* 0x000fe20000004100 */
[----:B------:R-:W-:-:S05]  /*55b0*/  IMAD.MOV.U32 R19, RZ, RZ, R24 ;  /* 0x000000ffff137224 */ /* 0x000fca00078e0018 */
[----:B------:R-:W0:Y:S02]  /*55c0*/  F2I.U64.TRUNC R4, R4 ;  /* 0x0000000400047311 */ /* 0x000e24000020d800 */
[----:B0-----:R0:W-:Y:S01]  /*55d0*/  STG.E.64 [R2.64], R4 ;  /* 0x0000000402007986 */ /* 0x0011e2000c101b24 */
[----:B------:R-:W-:Y:S05]  /*55e0*/  BRA `(.L_x_4723) ;  /* 0x0000004000007947 */ /* 0x000fea0003800000 */
.L_x_4754:
[----:B------:R-:W-:Y:S01]  /*55f0*/  HADD2.F32 R4, -RZ, R4.H0_H0 ;  /* 0x20000004ff047230 */ /* 0x000fe20000004100 */
[----:B------:R-:W-:-:S03]  /*5600*/  IMAD.MOV.U32 R19, RZ, RZ, R24 ;  /* 0x000000ffff137224 */ /* 0x000fc600078e0018 */
[----:B------:R-:W0:Y:S02]  /*5610*/  F2I.FTZ.U32.TRUNC.NTZ R5, R4 ;  /* 0x0000000400057305 */ /* 0x000e24000021f000 */
[----:B0-----:R0:W-:Y:S02]  /*5620*/  STG.E [R2.64], R5 ;  /* 0x0000000502007986 */ /* 0x0011e4000c101924 */
.L_x_4723:
[----:B--2---:R-:W-:Y:S05]  /*5630*/  BSYNC B6 ;  /* 0x0000000000067941 */ /* 0x004fea0003800000 */
.L_x_4722:
        /* <DEDUP_REMOVED lines=23> */
.L_x_4761:
[----:B------:R-:W-:-:S06]  /*57b0*/  HADD2.F32 R5, -RZ, R25.H0_H0 ;  /* 0x20000019ff057230 */ /* 0x000fcc0000004100 */
[----:B------:R-:W0:Y:S02]  /*57c0*/  F2I.S64.TRUNC R4, R5 ;  /* 0x0000000500047311 */ /* 0x000e24000020d900 */
[----:B0-----:R0:W-:Y:S01]  /*57d0*/  STG.E.U8 [R2.64], R4 ;  /* 0x0000000402007986 */ /* 0x0011e2000c101124 */
[----:B------:R-:W-:Y:S05]  /*57e0*/  BRA `(.L_x_4763) ;  /* 0x00000e4000007947 */ /* 0x000fea0003800000 */
.L_x_4760:
        /* <DEDUP_REMOVED lines=10> */
.L_x_4765:
[----:B------:R-:W-:-:S06]  /*5890*/  HADD2.F32 R25, -RZ, R25.H0_H0 ;  /* 0x20000019ff197230 */ /* 0x000fcc0000004100 */
[----:B------:R-:W0:Y:S02]  /*58a0*/  F2I.FTZ.TRUNC.NTZ R25, R25 ;  /* 0x0000001900197305 */ /* 0x000e24000021f100 */
[----:B0-----:R0:W-:Y:S01]  /*58b0*/  STG.E [R2.64], R25 ;  /* 0x0000001902007986 */ /* 0x0011e2000c101924 */
[----:B------:R-:W-:Y:S05]  /*58c0*/  BRA `(.L_x_4763) ;  /* 0x00000d6000007947 */ /* 0x000fea0003800000 */
.L_x_4764:
[----:B------:R-:W-:-:S06]  /*58d0*/  HADD2.F32 R25, -RZ, R25.H0_H0 ;  /* 0x20000019ff197230 */ /* 0x000fcc0000004100 */
[----:B------:R-:W0:Y:S02]  /*58e0*/  F2I.FTZ.TRUNC.NTZ R25, R25 ;  /* 0x0000001900197305 */ /* 0x000e24000021f100 */
[----:B0-----:R0:W-:Y:S01]  /*58f0*/  STG.E.U16 [R2.64], R25 ;  /* 0x0000001902007986 */ /* 0x0011e2000c101524 */
[----:B------:R-:W-:Y:S05]  /*5900*/  BRA `(.L_x_4763) ;  /* 0x00000d2000007947 */ /* 0x000fea0003800000 */
.L_x_4759:
        /* <DEDUP_REMOVED lines=9> */
.L_x_4767:
[----:B------:R0:W-:Y:S01]  /*59a0*/  STG.E.U16 [R2.64], R25 ;  /* 0x0000001902007986 */ /* 0x0001e2000c101524 */
[----:B------:R-:W-:Y:S05]  /*59b0*/  BRA `(.L_x_4763) ;  /* 0x00000c7000007947 */ /* 0x000fea0003800000 */
.L_x_4766:
        /* <DEDUP_REMOVED lines=10> */
.L_x_4769:
[----:B------:R-:W-:-:S05]  /*5a60*/  HADD2.F32 R0, -RZ, R25.H0_H0 ;  /* 0x20000019ff007230 */ /* 0x000fca0000004100 */
[----:B------:R-:W-:-:S04]  /*5a70*/  F2FP.PACK_AB R0, RZ, R0 ;  /* 0x00000000ff00723e */ /* 0x000fc800000000ff */
[----:B------:R-:W-:-:S05]  /*5a80*/  PRMT R0, R0, 0x5410, RZ ;  /* 0x0000541000007816 */ /* 0x000fca00000000ff */
[----:B------:R0:W-:Y:S01]  /*5a90*/  STG.E [R2.64], R0 ;  /* 0x0000000002007986 */ /* 0x0001e2000c101924 */
[----:B------:R-:W-:Y:S05]  /*5aa0*/  BRA `(.L_x_4763) ;  /* 0x00000b8000007947 */ /* 0x000fea0003800000 */
.L_x_4768:
[----:B------:R-:W-:-:S05]  /*5ab0*/  HADD2.F32 R4, -RZ, R25.H0_H0 ;  /* 0x20000019ff047230 */ /* 0x000fca0000004100 */
[----:B------:R-:W-:-:S06]  /*5ac0*/  FMUL.FTZ R4, R4, 1 ;  /* 0x3f80000004047820 */ /* 0x000fcc0000410000 */
[----:B------:R-:W0:Y:S02]  /*5ad0*/  F2F.F64.F32 R4, R4 ;  /* 0x0000000400047310 */ /* 0x000e240000201800 */
[----:B0-----:R0:W-:Y:S01]  /*5ae0*/  STG.E.64 [R2.64], R4 ;  /* 0x0000000402007986 */ /* 0x0011e2000c101b24 */
[----:B------:R-:W-:Y:S05]  /*5af0*/  BRA `(.L_x_4763) ;  /* 0x00000b3000007947 */ /* 0x000fea0003800000 */
.L_x_4758:
        /* <DEDUP_REMOVED lines=13> */
.L_x_4772:
[----:B------:R-:W-:Y:S01]  /*5bd0*/  HADD2.F32 R25, -RZ, R25.H0_H0 ;  /* 0x20000019ff197230 */ /* 0x000fe20000004100 */
[----:B------:R-:W-:-:S04]  /*5be0*/  CS2R R6, SRZ ;  /* 0x0000000000067805 */ /* 0x000fc8000001ff00 */
[----:B------:R-:W-:-:S06]  /*5bf0*/  FMUL.FTZ R4, R25, 1 ;  /* 0x3f80000019047820 */ /* 0x000fcc0000410000 */
[----:B------:R-:W0:Y:S02]  /*5c00*/  F2F.F64.F32 R4, R4 ;  /* 0x0000000400047310 */ /* 0x000e240000201800 */
[----:B0-----:R0:W-:Y:S01]  /*5c10*/  STG.E.128 [R2.64], R4 ;  /* 0x0000000402007986 */ /* 0x0011e2000c101d24 */
[----:B------:R-:W-:Y:S05]  /*5c20*/  BRA `(.L_x_4763) ;  /* 0x00000a0000007947 */ /* 0x000fea0003800000 */
.L_x_4771:
        /* <DEDUP_REMOVED lines=21> */
.L_x_4776:
[----:B------:R-:W-:Y:S05]  /*5d80*/  BSYNC B0 ;  /* 0x0000000000007941 */ /* 0x000fea0003800000 */
.L_x_4775:
[----:B------:R-:W-:-:S05]  /*5d90*/  LOP3.LUT R5, R0, R5, RZ, 0xfc, !PT ;  /* 0x0000000500057212 */ /* 0x000fca00078efcff */
[----:B------:R0:W-:Y:S01]  /*5da0*/  STG.E.U8 [R2.64], R5 ;  /* 0x0000000502007986 */ /* 0x0001e2000c101124 */
[----:B------:R-:W-:Y:S05]  /*5db0*/  BRA `(.L_x_4763) ;  /* 0x0000087000007947 */ /* 0x000fea0003800000 */
.L_x_4774:
        /* <DEDUP_REMOVED lines=13> */
.L_x_4778:
[----:B------:R-:W-:Y:S01]  /*5e90*/  IMAD.MOV.U32 R0, RZ, RZ, 0x7f ;  /* 0x0000007fff007424 */ /* 0x000fe200078e00ff */
[----:B------:R-:W-:-:S04]  /*5ea0*/  ISETP.GT.U32.AND P0, PT, R4, 0x7f800000, PT ;  /* 0x7f8000000400780c */ /* 0x000fc80003f04070 */
[----:B------:R-:W-:-:S04]  /*5eb0*/  SEL R0, R0, 0x7c, P0 ;  /* 0x0000007c00007807 */ /* 0x000fc80000000000 */
.L_x_4779:
[----:B------:R-:W-:Y:S05]  /*5ec0*/  BSYNC B0 ;  /* 0x0000000000007941 */ /* 0x000fea0003800000 */
.L_x_4777:
[----:B------:R-:W-:-:S04]  /*5ed0*/  LOP3.LUT R4, R25, 0x80000000, RZ, 0xc0, !PT ;  /* 0x8000000019047812 */ /* 0x000fc800078ec0ff */
[----:B------:R-:W-:-:S04]  /*5ee0*/  SHF.R.U32.HI R5, RZ, 0x18, R4 ;  /* 0x00000018ff057819 */ /* 0x000fc80000011604 */
[----:B------:R-:W-:-:S05]  /*5ef0*/  LOP3.LUT R5, R0, R5, RZ, 0xfc, !PT ;  /* 0x0000000500057212 */ /* 0x000fca00078efcff */
[----:B------:R0:W-:Y:S01]  /*5f00*/  STG.E.U8 [R2.64], R5 ;  /* 0x0000000502007986 */ /* 0x0001e2000c101124 */
[----:B------:R-:W-:Y:S05]  /*5f10*/  BRA `(.L_x_4763) ;  /* 0x0000071000007947 */ /* 0x000fea0003800000 */
.L_x_4773:
[----:B------:R-:W-:-:S05]  /*5f20*/  HADD2.F32 R0, -RZ, R25.H0_H0 ;  /* 0x20000019ff007230 */ /* 0x000fca0000004100 */
[----:B------:R-:W-:-:S05]  /*5f30*/  F2FP.BF16.PACK_AB R0, RZ, R0 ;  /* 0x00000000ff00723e */ /* 0x000fca00000010ff */
[----:B------:R0:W-:Y:S01]  /*5f40*/  STG.E.U16 [R2.64], R0 ;  /* 0x0000000002007986 */ /* 0x0001e2000c101524 */
[----:B------:R-:W-:Y:S05]  /*5f50*/  BRA `(.L_x_4763) ;  /* 0x000006d000007947 */ /* 0x000fea0003800000 */
.L_x_4770:
        /* <DEDUP_REMOVED lines=12> */
.L_x_4782:
        /* <DEDUP_REMOVED lines=17> */
.L_x_4785:
[----:B------:R-:W-:-:S04]  /*6130*/  LOP3.LUT R0, R25, 0x80000000, RZ, 0xc0, !PT ;  /* 0x8000000019007812 */ /* 0x000fc800078ec0ff */
[----:B------:R-:W-:-:S04]  /*6140*/  SHF.R.U32.HI R5, RZ, 0x18, R0 ;  /* 0x00000018ff057819 */ /* 0x000fc80000011600 */
[----:B------:R-:W-:-:S04]  /*6150*/  LOP3.LUT R4, R4, R5, RZ, 0xfc, !PT ;  /* 0x0000000504047212 */ /* 0x000fc800078efcff */
[----:B------:R-:W-:Y:S02]  /*6160*/  PRMT R0, R4, 0x7610, R0 ;  /* 0x0000761004007816 */ /* 0x000fe40000000000 */
.L_x_4784:
[----:B------:R-:W-:Y:S05]  /*6170*/  BSYNC B0 ;  /* 0x0000000000007941 */ /* 0x000fea0003800000 */
.L_x_4783:
[----:B------:R0:W-:Y:S01]  /*6180*/  STG.E.U8 [R2.64], R0 ;  /* 0x0000000002007986 */ /* 0x0001e2000c101124 */
[----:B------:R-:W-:Y:S05]  /*6190*/  BRA `(.L_x_4763) ;  /* 0x0000049000007947 */ /* 0x000fea0003800000 */
.L_x_4781:
        /* <DEDUP_REMOVED lines=17> */
.L_x_4788:
[----:B------:R-:W-:-:S04]  /*62b0*/  LOP3.LUT R0, R25, 0x80000000, RZ, 0xc0, !PT ;  /* 0x8000000019007812 */ /* 0x000fc800078ec0ff */
[----:B------:R-:W-:-:S04]  /*62c0*/  SHF.R.U32.HI R5, RZ, 0x18, R0 ;  /* 0x00000018ff057819 */ /* 0x000fc80000011600 */
[----:B------:R-:W-:-:S04]  /*62d0*/  LOP3.LUT R4, R4, R5, RZ, 0xfc, !PT ;  /* 0x0000000504047212 */ /* 0x000fc800078efcff */
[----:B------:R-:W-:Y:S02]  /*62e0*/  PRMT R0, R4, 0x7610, R0 ;  /* 0x0000761004007816 */ /* 0x000fe40000000000 */
.L_x_4787:
[----:B------:R-:W-:Y:S05]  /*62f0*/  BSYNC B0 ;  /* 0x0000000000007941 */ /* 0x000fea0003800000 */
.L_x_4786:
[----:B------:R0:W-:Y:S01]  /*6300*/  STG.E.U8 [R2.64], R0 ;  /* 0x0000000002007986 */ /* 0x0001e2000c101124 */
[----:B------:R-:W-:Y:S05]  /*6310*/  BRA `(.L_x_4763) ;  /* 0x0000031000007947 */ /* 0x000fea0003800000 */
.L_x_4780:
        /* <DEDUP_REMOVED lines=22> */
.L_x_4762:
        /* <DEDUP_REMOVED lines=20> */
.L_x_4790:
[----:B------:R-:W-:-:S06]  /*65c0*/  HADD2.F32 R4, -RZ, R25.H0_H0 ;  /* 0x20000019ff047230 */ /* 0x000fcc0000004100 */
[----:B------:R-:W0:Y:S02]  /*65d0*/  F2I.U64.TRUNC R4, R4 ;  /* 0x0000000400047311 */ /* 0x000e24000020d800 */
[----:B0-----:R0:W-:Y:S01]  /*65e0*/  STG.E.64 [R2.64], R4 ;  /* 0x0000000402007986 */ /* 0x0011e2000c101b24 */
[----:B------:R-:W-:Y:S05]  /*65f0*/  BRA `(.L_x_4763) ;  /* 0x0000003000007947 */ /* 0x000fea0003800000 */
.L_x_4789:
[----:B------:R-:W-:-:S06]  /*6600*/  HADD2.F32 R25, -RZ, R25.H0_H0 ;  /* 0x20000019ff197230 */ /* 0x000fcc0000004100 */
[----:B------:R-:W0:Y:S02]  /*6610*/  F2I.FTZ.U32.TRUNC.NTZ R25, R25 ;  /* 0x0000001900197305 */ /* 0x000e24000021f000 */
[----:B0-----:R0:W-:Y:S02]  /*6620*/  STG.E [R2.64], R25 ;  /* 0x0000001902007986 */ /* 0x0011e4000c101924 */
.L_x_4763:
        /* <DEDUP_REMOVED lines=23> */
.L_x_4794:
[----:B------:R-:W-:-:S06]  /*67a0*/  HADD2.F32 R5, -RZ, R22.H0_H0 ;  /* 0x20000016ff057230 */ /* 0x000fcc0000004100 */
[----:B------:R-:W0:Y:S02]  /*67b0*/  F2I.S64.TRUNC R4, R5 ;  /* 0x0000000500047311 */ /* 0x000e24000020d900 */
[----:B0-----:R0:W-:Y:S01]  /*67c0*/  STG.E.U8 [R2.64], R4 ;  /* 0x0000000402007986 */ /* 0x0011e2000c101124 */
[----:B------:R-:W-:Y:S05]  /*67d0*/  BRA `(.L_x_4796) ;  /* 0x00000e4000007947 */ /* 0x000fea0003800000 */
.L_x_4793:
        /* <DEDUP_REMOVED lines=10> */
.L_x_4798:
[----:B------:R-:W-:-:S04]  /*6880*/  HADD2.F32 R22, -RZ, R22.H0_H0 ;  /* 0x20000016ff167230 */ /* 0x000fc80000004100 */
[----:B------:R-:W0:Y:S02]  /*6890*/  F2I.FTZ.TRUNC.NTZ R5, R22 ;  /* 0x0000001600057305 */ /* 0x000e24000021f100 */
[----:B0-----:R0:W-:Y:S01]  /*68a0*/  STG.E [R2.64], R5 ;  /* 0x0000000502007986 */ /* 0x0011e2000c101924 */
[----:B------:R-:W-:Y:S05]  /*68b0*/  BRA `(.L_x_4796) ;  /* 0x00000d6000007947 */ /* 0x000fea0003800000 */
.L_x_4797:
[----:B------:R-:W-:-:S04]  /*68c0*/  HADD2.F32 R22, -RZ, R22.H0_H0 ;  /* 0x20000016ff167230 */ /* 0x000fc80000004100 */
[----:B------:R-:W0:Y:S02]  /*68d0*/  F2I.FTZ.TRUNC.NTZ R5, R22 ;  /* 0x0000001600057305 */ /* 0x000e24000021f100 */
[----:B0-----:R0:W-:Y:S01]  /*68e0*/  STG.E.U16 [R2.64], R5 ;  /* 0x0000000502007986 */ /* 0x0011e2000c101524 */
[----:B------:R-:W-:Y:S05]  /*68f0*/  BRA `(.L_x_4796) ;  /* 0x00000d2000007947 */ /* 0x000fea0003800000 */
.L_x_4792:
        /* <DEDUP_REMOVED lines=9> */
.L_x_4800:
[----:B------:R0:W-:Y:S01]  /*6990*/  STG.E.U16 [R2.64], R22 ;  /* 0x0000001602007986 */ /* 0x0001e2000c101524 */
[----:B------:R-:W-:Y:S05]  /*69a0*/  BRA `(.L_x_4796) ;  /* 0x00000c7000007947 */ /* 0x000fea0003800000 */
.L_x_4799:
        /* <DEDUP_REMOVED lines=10> */
.L_x_4802:
[----:B------:R-:W-:-:S05]  /*6a50*/  HADD2.F32 R0, -RZ, R22.H0_H0 ;  /* 0x20000016ff007230 */ /* 0x000fca0000004100 */
[----:B------:R-:W-:-:S04]  /*6a60*/  F2FP.PACK_AB R0, RZ, R0 ;  /* 0x00000000ff00723e */ /* 0x000fc800000000ff */
[----:B------:R-:W-:-:S05]  /*6a70*/  PRMT R0, R0, 0x5410, RZ ;  /* 0x0000541000007816 */ /* 0x000fca00000000ff */
[----:B------:R0:W-:Y:S01]  /*6a80*/  STG.E [R2.64], R0 ;  /* 0x0000000002007986 */ /* 0x0001e2000c101924 */
[----:B------:R-:W-:Y:S05]  /*6a90*/  BRA `(.L_x_4796) ;  /* 0x00000b8000007947 */ /* 0x000fea0003800000 */
.L_x_4801:
[----:B------:R-:W-:-:S05]  /*6aa0*/  HADD2.F32 R4, -RZ, R22.H0_H0 ;  /* 0x20000016ff047230 */ /* 0x000fca0000004100 */
[----:B------:R-:W-:-:S06]  /*6ab0*/  FMUL.FTZ R4, R4, 1 ;  /* 0x3f80000004047820 */ /* 0x000fcc0000410000 */
[----:B------:R-:W0:Y:S02]  /*6ac0*/  F2F.F64.F32 R4, R4 ;  /* 0x0000000400047310 */ /* 0x000e240000201800 */
[----:B0-----:R0:W-:Y:S01]  /*6ad0*/  STG.E.64 [R2.64], R4 ;  /* 0x0000000402007986 */ /* 0x0011e2000c101b24 */
[----:B------:R-:W-:Y:S05]  /*6ae0*/  BRA `(.L_x_4796) ;  /* 0x00000b3000007947 */ /* 0x000fea0003800000 */
.L_x_4791:
        /* <DEDUP_REMOVED lines=13> */
.L_x_4805:
[----:B------:R-:W-:Y:S01]  /*6bc0*/  HADD2.F32 R22, -RZ, R22.H0_H0 ;  /* 0x20000016ff167230 */ /* 0x000fe20000004100 */
[----:B------:R-:W-:-:S04]  /*6bd0*/  CS2R R6, SRZ ;  /* 0x0000000000067805 */ /* 0x000fc8000001ff00 */
[----:B------:R-:W-:-:S06]  /*6be0*/  FMUL.FTZ R4, R22, 1 ;  /* 0x3f80000016047820 */ /* 0x000fcc0000410000 */
[----:B------:R-:W0:Y:S02]  /*6bf0*/  F2F.F64.F32 R4, R4 ;  /* 0x0000000400047310 */ /* 0x000e240000201800 */
[----:B0-----:R0:W-:Y:S01]  /*6c00*/  STG.E.128 [R2.64], R4 ;  /* 0x0000000402007986 */ /* 0x0011e2000c101d24 */
[----:B------:R-:W-:Y:S05]  /*6c10*/  BRA `(.L_x_4796) ;  /* 0x00000a0000007947 */ /* 0x000fea0003800000 */
.L_x_4804:
        /* <DEDUP_REMOVED lines=21> */
.L_x_4809:
[----:B------:R-:W-:Y:S05]  /*6d70*/  BSYNC B0 ;  /* 0x0000000000007941 */ /* 0x000fea0003800000 */
.L_x_4808:
[----:B------:R-:W-:-:S05]  /*6d80*/  LOP3.LUT R5, R0, R5, RZ, 0xfc, !PT ;  /* 0x0000000500057212 */ /* 0x000fca00078efcff */
[----:B------:R0:W-:Y:S01]  /*6d90*/  STG.E.U8 [R2.64], R5 ;  /* 0x0000000502007986 */ /* 0x0001e2000c101124 */
[----:B------:R-:W-:Y:S05]  /*6da0*/  BRA `(.L_x_4796) ;  /* 0x0000087000007947 */ /* 0x000fea0003800000 */
.L_x_4807:
        /* <DEDUP_REMOVED lines=13> */
.L_x_4811:
[----:B------:R-:W-:Y:S01]  /*6e80*/  IMAD.MOV.U32 R0, RZ, RZ, 0x7f ;  /* 0x0000007fff007424 */ /* 0x000fe200078e00ff */
[----:B------:R-:W-:-:S04]  /*6e90*/  ISETP.GT.U32.AND P0, PT, R4, 0x7f800000, PT ;  /* 0x7f8000000400780c */ /* 0x000fc80003f04070 */
[----:B------:R-:W-:-:S04]  /*6ea0*/  SEL R0, R0, 0x7c, P0 ;  /* 0x0000007c00007807 */ /* 0x000fc80000000000 */
.L_x_4812:
[----:B------:R-:W-:Y:S05]  /*6eb0*/  BSYNC B0 ;  /* 0x0000000000007941 */ /* 0x000fea0003800000 */
.L_x_4810:
[----:B------:R-:W-:-:S04]  /*6ec0*/  LOP3.LUT R4, R5, 0x80000000, RZ, 0xc0, !PT ;  /* 0x8000000005047812 */ /* 0x000fc800078ec0ff */
[----:B------:R-:W-:-:S04]  /*6ed0*/  SHF.R.U32.HI R5, RZ, 0x18, R4 ;  /* 0x00000018ff057819 */ /* 0x000fc80000011604 */
[----:B------:R-:W-:-:S05]  /*6ee0*/  LOP3.LUT R5, R0, R5, RZ, 0xfc, !PT ;  /* 0x0000000500057212 */ /* 0x000fca00078efcff */
[----:B------:R0:W-:Y:S01]  /*6ef0*/  STG.E.U8 [R2.64], R5 ;  /* 0x0000000502007986 */ /* 0x0001e2000c101124 */
[----:B------:R-:W-:Y:S05]  /*6f00*/  BRA `(.L_x_4796) ;  /* 0x0000071000007947 */ /* 0x000fea0003800000 */
.L_x_4806:
[----:B------:R-:W-:-:S05]  /*6f10*/  HADD2.F32 R0, -RZ, R22.H0_H0 ;  /* 0x20000016ff007230 */ /* 0x000fca0000004100 */
[----:B------:R-:W-:-:S05]  /*6f20*/  F2FP.BF16.PACK_AB R0, RZ, R0 ;  /* 0x00000000ff00723e */ /* 0x000fca00000010ff */
[----:B------:R0:W-:Y:S01]  /*6f30*/  STG.E.U16 [R2.64], R0 ;  /* 0x0000000002007986 */ /* 0x0001e2000c101524 */
[----:B------:R-:W-:Y:S05]  /*6f40*/  BRA `(.L_x_4796) ;  /* 0x000006d000007947 */ /* 0x000fea0003800000 */
.L_x_4803:
        /* <DEDUP_REMOVED lines=12> */
.L_x_4815:
        /* <DEDUP_REMOVED lines=17> */
.L_x_4818:
[----:B------:R-:W-:-:S04]  /*7120*/  LOP3.LUT R0, R7, 0x80000000, RZ, 0xc0, !PT ;  /* 0x8000000007007812 */ /* 0x000fc800078ec0ff */
[----:B------:R-:W-:-:S04]  /*7130*/  SHF.R.U32.HI R5, RZ, 0x18, R0 ;  /* 0x00000018ff057819 */ /* 0x000fc80000011600 */
[----:B------:R-:W-:-:S04]  /*7140*/  LOP3.LUT R4, R4, R5, RZ, 0xfc, !PT ;  /* 0x0000000504047212 */ /* 0x000fc800078efcff */
[----:B------:R-:W-:Y:S02]  /*7150*/  PRMT R0, R4, 0x7610, R0 ;  /* 0x0000761004007816 */ /* 0x000fe40000000000 */
.L_x_4817:
[----:B------:R-:W-:Y:S05]  /*7160*/  BSYNC B0 ;  /* 0x0000000000007941 */ /* 0x000fea0003800000 */
.L_x_4816:
[----:B------:R0:W-:Y:S01]  /*7170*/  STG.E.U8 [R2.64], R0 ;  /* 0x0000000002007986 */ /* 0x0001e2000c101124 */
[----:B------:R-:W-:Y:S05]  /*7180*/  BRA `(.L_x_4796) ;  /* 0x0000049000007947 */ /* 0x000fea0003800000 */
.L_x_4814:
        /* <DEDUP_REMOVED lines=17> */
.L_x_4821:
[----:B------:R-:W-:-:S04]  /*72a0*/  LOP3.LUT R0, R7, 0x80000000, RZ, 0xc0, !PT ;  /* 0x8000000007007812 */ /* 0x000fc800078ec0ff */
[----:B------:R-:W-:-:S04]  /*72b0*/  SHF.R.U32.HI R5, RZ, 0x18, R0 ;  /* 0x00000018ff057819 */ /* 0x000fc80000011600 */
[----:B------:R-:W-:-:S04]  /*72c0*/  LOP3.LUT R4, R4, R5, RZ, 0xfc, !PT ;  /* 0x0000000504047212 */ /* 0x000fc800078efcff */
[----:B------:R-:W-:Y:S02]  /*72d0*/  PRMT R0, R4, 0x7610, R0 ;  /* 0x0000761004007816 */ /* 0x000fe40000000000 */
.L_x_4820:
[----:B------:R-:W-:Y:S05]  /*72e0*/  BSYNC B0 ;  /* 0x0000000000007941 */ /* 0x000fea0003800000 */
.L_x_4819:
[----:B------:R0:W-:Y:S01]  /*72f0*/  STG.E.U8 [R2.64], R0 ;  /* 0x0000000002007986 */ /* 0x0001e2000c101124 */
[----:B------:R-:W-:Y:S05]  /*7300*/  BRA `(.L_x_4796) ;  /* 0x0000031000007947 */ /* 0x000fea0003800000 */
.L_x_4813:
        /* <DEDUP_REMOVED lines=22> */
.L_x_4795:
        /* <DEDUP_REMOVED lines=20> */
.L_x_4823:
[----:B------:R-:W-:-:S06]  /*75b0*/  HADD2.F32 R4, -RZ, R22.H0_H0 ;  /* 0x20000016ff047230 */ /* 0x000fcc0000004100 */
[----:B------:R-:W0:Y:S02]  /*75c0*/  F2I.U64.TRUNC R4, R4 ;  /* 0x0000000400047311 */ /* 0x000e24000020d800 */
[----:B0-----:R0:W-:Y:S01]  /*75d0*/  STG.E.64 [R2.64], R4 ;  /* 0x0000000402007986 */ /* 0x0011e2000c101b24 */
[----:B------:R-:W-:Y:S05]  /*75e0*/  BRA `(.L_x_4796) ;  /* 0x0000003000007947 */ /* 0x000fea0003800000 */
.L_x_4822:
[----:B------:R-:W-:-:S04]  /*75f0*/  HADD2.F32 R22, -RZ, R22.H0_H0 ;  /* 0x20000016ff167230 */ /* 0x000fc80000004100 */
[----:B------:R-:W0:Y:S02]  /*7600*/  F2I.FTZ.U32.TRUNC.NTZ R5, R22 ;  /* 0x0000001600057305 */ /* 0x000e24000021f000 */
[----:B0-----:R0:W-:Y:S02]  /*7610*/  STG.E [R2.64], R5 ;  /* 0x0000000502007986 */ /* 0x0011e4000c101924 */
.L_x_4796:
[----:B------:R-:W-:Y:S02]  /*7620*/  IADD3 R19, R19, 0x80, RZ ;  /* 0x0000008013137810 */ /* 0x000fe40007ffe0ff */
.L_x_4757:
[----:B------:R-:W-:Y:S05]  /*7630*/  BSYNC B6 ;  /* 0x0000000000067941 */ /* 0x000fea0003800000 */
.L_x_4756:
        /* <DEDUP_REMOVED lines=21> */
.L_x_4827:
[----:B------:R-:W-:-:S06]  /*7790*/  HADD2.F32 R5, -RZ, R23.H0_H0 ;  /* 0x20000017ff057230 */ /* 0x000fcc0000004100 */
[----:B------:R-:W0:Y:S02]  /*77a0*/  F2I.S64.TRUNC R4, R5 ;  /* 0x0000000500047311 */ /* 0x000e24000020d900 */
[----:B0-----:R-:W-:Y:S01]  /*77b0*/  STG.E.U8 [R2.64], R4 ;  /* 0x0000000402007986 */ /* 0x001fe2000c101124 */
[----:B------:R-:W-:Y:S05]  /*77c0*/  EXIT ;  /* 0x000000000000794d */ /* 0x000fea0003800000 */
.L_x_4826:
        /* <DEDUP_REMOVED lines=10> */
.L_x_4830:
[----:B------:R-:W-:-:S06]  /*7870*/  HADD2.F32 R23, -RZ, R23.H0_H0 ;  /* 0x20000017ff177230 */ /* 0x000fcc0000004100 */
[----:B------:R-:W0:Y:S02]  /*7880*/  F2I.FTZ.TRUNC.NTZ R23, R23 ;  /* 0x0000001700177305 */ /* 0x000e24000021f100 */
[----:B0-----:R-:W-:Y:S01]  /*7890*/  STG.E [R2.64], R23 ;  /* 0x0000001702007986 */ /* 0x001fe2000c101924 */
[----:B------:R-:W-:Y:S05]  /*78a0*/  EXIT ;  /* 0x000000000000794d */ /* 0x000fea0003800000 */
.L_x_4829:
[----:B------:R-:W-:-:S06]  /*78b0*/  HADD2.F32 R23, -RZ, R23.H0_H0 ;  /* 0x20000017ff177230 */ /* 0x000fcc0000004100 */
[----:B------:R-:W0:Y:S02]  /*78c0*/  F2I.FTZ.TRUNC.NTZ R23, R23 ;  /* 0x0000001700177305 */ /* 0x000e24000021f100 */
[----:B0-----:R-:W-:Y:S01]  /*78d0*/  STG.E.U16 [R2.64], R23 ;  /* 0x0000001702007986 */ /* 0x001fe2000c101524 */
[----:B------:R-:W-:Y:S05]  /*78e0*/  EXIT ;  /* 0x000000000000794d */ /* 0x000fea0003800000 */
.L_x_4825:
        /* <DEDUP_REMOVED lines=9> */
.L_x_4832:
[----:B------:R-:W-:Y:S01]  /*7980*/  STG.E.U16 [R2.64], R23 ;  /* 0x0000001702007986 */ /* 0x000fe2000c101524 */
[----:B------:R-:W-:Y:S05]  /*7990*/  EXIT ;  /* 0x000000000000794d */ /* 0x000fea0003800000 */
.L_x_4831:
        /* <DEDUP_REMOVED lines=10> */
.L_x_4834:
[----:B------:R-:W-:-:S05]  /*7a40*/  HADD2.F32 R0, -RZ, R23.H0_H0 ;  /* 0x20000017ff007230 */ /* 0x000fca0000004100 */
[----:B------:R-:W-:-:S04]  /*7a50*/  F2FP.PACK_AB R0, RZ, R0 ;  /* 0x00000000ff00723e */ /* 0x000fc800000000ff */
[----:B------:R-:W-:-:S05]  /*7a60*/  PRMT R0, R0, 0x5410, RZ ;  /* 0x0000541000007816 */ /* 0x000fca00000000ff */
[----:B------:R-:W-:Y:S01]  /*7a70*/  STG.E [R2.64], R0 ;  /* 0x0000000002007986 */ /* 0x000fe2000c101924 */
[----:B------:R-:W-:Y:S05]  /*7a80*/  EXIT ;  /* 0x000000000000794d */ /* 0x000fea0003800000 */
.L_x_4833:
[----:B------:R-:W-:-:S05]  /*7a90*/  HADD2.F32 R4, -RZ, R23.H0_H0 ;  /* 0x20000017ff047230 */ /* 0x000fca0000004100 */
[----:B------:R-:W-:-:S06]  /*7aa0*/  FMUL.FTZ R4, R4, 1 ;  /* 0x3f80000004047820 */ /* 0x000fcc0000410000 */
[----:B------:R-:W0:Y:S02]  /*7ab0*/  F2F.F64.F32 R4, R4 ;  /* 0x0000000400047310 */ /* 0x000e240000201800 */
[----:B0-----:R-:W-:Y:S01]  /*7ac0*/  STG.E.64 [R2.64], R4 ;  /* 0x0000000402007986 */ /* 0x001fe2000c101b24 */
[----:B------:R-:W-:Y:S05]  /*7ad0*/  EXIT ;  /* 0x000000000000794d */ /* 0x000fea0003800000 */
.L_x_4824:
        /* <DEDUP_REMOVED lines=13> */
.L_x_4837:
[----:B------:R-:W-:Y:S01]  /*7bb0*/  HADD2.F32 R23, -RZ, R23.H0_H0 ;  /* 0x20000017ff177230 */ /* 0x000fe20000004100 */
[----:B------:R-:W-:-:S04]  /*7bc0*/  CS2R R6, SRZ ;  /* 0x0000000000067805 */ /* 0x000fc8000001ff00 */
[----:B------:R-:W-:-:S06]  /*7bd0*/  FMUL.FTZ R4, R23, 1 ;  /* 0x3f80000017047820 */ /* 0x000fcc0000410000 */
[----:B------:R-:W0:Y:S02]  /*7be0*/  F2F.F64.F32 R4, R4 ;  /* 0x0000000400047310 */ /* 0x000e240000201800 */
[----:B0-----:R-:W-:Y:S01]  /*7bf0*/  STG.E.128 [R2.64], R4 ;  /* 0x0000000402007986 */ /* 0x001fe2000c101d24 */
[----:B------:R-:W-:Y:S05]  /*7c00*/  EXIT ;  /* 0x000000000000794d */ /* 0x000fea0003800000 */
.L_x_4836:
        /* <DEDUP_REMOVED lines=21> */
.L_x_4841:
[----:B------:R-:W-:Y:S05]  /*7d60*/  BSYNC B0 ;  /* 0x0000000000007941 */ /* 0x000fea0003800000 */
.L_x_4840:
[----:B------:R-:W-:-:S05]  /*7d70*/  LOP3.LUT R5, R0, R5, RZ, 0xfc, !PT ;  /* 0x0000000500057212 */ /* 0x000fca00078efcff */
[----:B------:R-:W-:Y:S01]  /*7d80*/  STG.E.U8 [R2.64], R5 ;  /* 0x0000000502007986 */ /* 0x000fe2000c101124 */
[----:B------:R-:W-:Y:S05]  /*7d90*/  EXIT ;  /* 0x000000000000794d */ /* 0x000fea0003800000 */
.L_x_4839:
        /* <DEDUP_REMOVED lines=13> */
.L_x_4843:
[----:B------:R-:W-:Y:S01]  /*7e70*/  IMAD.MOV.U32 R0, RZ, RZ, 0x7f ;  /* 0x0000007fff007424 */ /* 0x000fe200078e00ff */
[----:B------:R-:W-:-:S04]  /*7e80*/  ISETP.GT.U32.AND P0, PT, R4, 0x7f800000, PT ;  /* 0x7f8000000400780c */ /* 0x000fc80003f04070 */
[----:B------:R-:W-:-:S04]  /*7e90*/  SEL R0, R0, 0x7c, P0 ;  /* 0x0000007c00007807 */ /* 0x000fc80000000000 */
.L_x_4844:
[----:B------:R-:W-:Y:S05]  /*7ea0*/  BSYNC B0 ;  /* 0x0000000000007941 */ /* 0x000fea0003800000 */
.L_x_4842:
[----:B------:R-:W-:-:S04]  /*7eb0*/  LOP3.LUT R4, R23, 0x80000000, RZ, 0xc0, !PT ;  /* 0x8000000017047812 */ /* 0x000fc800078ec0ff */
[----:B------:R-:W-:-:S04]  /*7ec0*/  SHF.R.U32.HI R5, RZ, 0x18, R4 ;  /* 0x00000018ff057819 */ /* 0x000fc80000011604 */
[----:B------:R-:W-:-:S05]  /*7ed0*/  LOP3.LUT R5, R0, R5, RZ, 0xfc, !PT ;  /* 0x0000000500057212 */ /* 0x000fca00078efcff */
[----:B------:R-:W-:Y:S01]  /*7ee0*/  STG.E.U8 [R2.64], R5 ;  /* 0x0000000502007986 */ /* 0x000fe2000c101124 */
[----:B------:R-:W-:Y:S05]  /*7ef0*/  EXIT ;  /* 0x000000000000794d */ /* 0x000fea0003800000 */
.L_x_4838:
[----:B------:R-:W-:-:S05]  /*7f00*/  HADD2.F32 R0, -RZ, R23.H0_H0 ;  /* 0x20000017ff007230 */ /* 0x000fca0000004100 */
[----:B------:R-:W-:-:S05]  /*7f10*/  F2FP.BF16.PACK_AB R0, RZ, R0 ;  /* 0x00000000ff00723e */ /* 0x000fca00000010ff */
[----:B------:R-:W-:Y:S01]  /*7f20*/  STG.E.U16 [R2.64], R0 ;  /* 0x0000000002007986 */ /* 0x000fe2000c101524 */
[----:B------:R-:W-:Y:S05]  /*7f30*/  EXIT ;  /* 0x000000000000794d */ /* 0x000fea0003800000 */
.L_x_4835:
        /* <DEDUP_REMOVED lines=12> */
.L_x_4847:
        /* <DEDUP_REMOVED lines=17> */
.L_x_4850:
[----:B------:R-:W-:-:S04]  /*8110*/  LOP3.LUT R0, R23, 0x80000000, RZ, 0xc0, !PT ;  /* 0x8000000017007812 */ /* 0x000fc800078ec0ff */
[----:B------:R-:W-:-:S04]  /*8120*/  SHF.R.U32.HI R5, RZ, 0x18, R0 ;  /* 0x00000018ff057819 */ /* 0x000fc80000011600 */
[----:B------:R-:W-:-:S04]  /*8130*/  LOP3.LUT R4, R4, R5, RZ, 0xfc, !PT ;  /* 0x0000000504047212 */ /* 0x000fc800078efcff */
[----:B------:R-:W-:Y:S02]  /*8140*/  PRMT R0, R4, 0x7610, R0 ;  /* 0x0000761004007816 */ /* 0x000fe40000000000 */
.L_x_4849:
[----:B------:R-:W-:Y:S05]  /*8150*/  BSYNC B0 ;  /* 0x0000000000007941 */ /* 0x000fea0003800000 */
.L_x_4848:
[----:B------:R-:W-:Y:S01]  /*8160*/  STG.E.U8 [R2.64], R0 ;  /* 0x0000000002007986 */ /* 0x000fe2000c101124 */
[----:B------:R-:W-:Y:S05]  /*8170*/  EXIT ;  /* 0x000000000000794d */ /* 0x000fea0003800000 */
.L_x_4846:
        /* <DEDUP_REMOVED lines=17> */
.L_x_4853:
[----:B------:R-:W-:-:S04]  /*8290*/  LOP3.LUT R0, R23, 0x80000000, RZ, 0xc0, !PT ;  /* 0x8000000017007812 */ /* 0x000fc800078ec0ff */
[----:B------:R-:W-:-:S04]  /*82a0*/  SHF.R.U32.HI R5, RZ, 0x18, R0 ;  /* 0x00000018ff057819 */ /* 0x000fc80000011600 */
[----:B------:R-:W-:-:S04]  /*82b0*/  LOP3.LUT R4, R4, R5, RZ, 0xfc, !PT ;  /* 0x0000000504047212 */ /* 0x000fc800078efcff */
[----:B------:R-:W-:Y:S02]  /*82c0*/  PRMT R0, R4, 0x7610, R0 ;  /* 0x0000761004007816 */ /* 0x000fe40000000000 */
.L_x_4852:
[----:B------:R-:W-:Y:S05]  /*82d0*/  BSYNC B0 ;  /* 0x0000000000007941 */ /* 0x000fea0003800000 */
.L_x_4851:
[----:B------:R-:W-:Y:S01]  /*82e0*/  STG.E.U8 [R2.64], R0 ;  /* 0x0000000002007986 */ /* 0x000fe2000c101124 */
[----:B------:R-:W-:Y:S05]  /*82f0*/  EXIT ;  /* 0x000000000000794d */ /* 0x000fea0003800000 */
.L_x_4845:
        /* <DEDUP_REMOVED lines=22> */
.L_x_4828:
        /* <DEDUP_REMOVED lines=20> */
.L_x_4855:
[----:B------:R-:W-:-:S06]  /*85a0*/  HADD2.F32 R4, -RZ, R23.H0_H0 ;  /* 0x20000017ff047230 */ /* 0x000fcc0000004100 */
[----:B------:R-:W0:Y:S02]  /*85b0*/  F2I.U64.TRUNC R4, R4 ;  /* 0x0000000400047311 */ /* 0x000e24000020d800 */
[----:B0-----:R-:W-:Y:S01]  /*85c0*/  STG.E.64 [R2.64], R4 ;  /* 0x0000000402007986 */ /* 0x001fe2000c101b24 */
[----:B------:R-:W-:Y:S05]  /*85d0*/  EXIT ;  /* 0x000000000000794d */ /* 0x000fea0003800000 */
.L_x_4854:
[----:B------:R-:W-:-:S06]  /*85e0*/  HADD2.F32 R23, -RZ, R23.H0_H0 ;  /* 0x20000017ff177230 */ /* 0x000fcc0000004100 */
[----:B------:R-:W0:Y:S02]  /*85f0*/  F2I.FTZ.U32.TRUNC.NTZ R23, R23 ;  /* 0x0000001700177305 */ /* 0x000e24000021f000 */
[----:B0-----:R-:W-:Y:S01]  /*8600*/  STG.E [R2.64], R23 ;  /* 0x0000001702007986 */ /* 0x001fe2000c101924 */
[----:B------:R-:W-:Y:S05]  /*8610*/  EXIT ;  /* 0x000000000000794d */ /* 0x000fea0003800000 */
.L_x_4856:
        /* <DEDUP_REMOVED lines=14> */
.L_x_61647:


//--------------------- .text._ZN2at6native18elementwise_kernelILi128ELi4EZNS0_22gpu_kernel_impl_nocastIZNS0_50_GLOBAL__N__2680c7bb_12_PowKernel_cu_b2145a98_318429pow_tensor_scalar_kernel_implIN3c104HalfES6_EEvRNS_18TensorIteratorBaseET0_EUlS6_E_EEvS8_RKT_EUliE_EEviT1_ --------------------------
	.section	.text._ZN2at6native18elementwise_kernelILi128ELi4EZNS0_22gpu_kernel_impl_nocastIZNS0_50_GLOBAL__N__2680c7bb_12_PowKernel_cu_b2145a98_318429pow_tensor_scalar_kernel_implIN3c104HalfES6_EEvRNS_18TensorIteratorBaseET0_EUlS6_E_EEvS8_RKT_EUliE_EEviT1_,"ax",@progbits
	.sectioninfo	@"SHI_REGISTERS=12"
	.align	128
        .global         _ZN2at6native18elementwise_kernelILi128ELi4EZNS0_22gpu_kernel_impl_nocastIZNS0_50_GLOBAL__N__2680c7bb_12_PowKernel_cu_b2145a98_318429pow_tensor_scalar_kernel_implIN3c104HalfES6_EEvRNS_18TensorIteratorBaseET0_EUlS6_E_EEvS8_RKT_EUliE_EEviT1_
        .type           _ZN2at6native18elementwise_kernelILi128ELi4EZNS0_22gpu_kernel_impl_nocastIZNS0_50_GLOBAL__N__2680c7bb_12_PowKernel_cu_b2145a98_318429pow_tensor_scalar_kernel_implIN3c104HalfES6_EEvRNS_18TensorIteratorBaseET0_EUlS6_E_EEvS8_RKT_EUliE_EEviT1_,@function
        .size           _ZN2at6native18elementwise_kernelILi128ELi4EZNS0_22gpu_kernel_impl_nocastIZNS0_50_GLOBAL__N__2680c7bb_12_PowKernel_cu_b2145a98_318429pow_tensor_scalar_kernel_implIN3c104HalfES6_EEvRNS_18TensorIteratorBaseET0_EUlS6_E_EEvS8_RKT_EUliE_EEviT1_,(.L_x_61648 - _ZN2at6native18elementwise_kernelILi128ELi4EZNS0_22gpu_kernel_impl_nocastIZNS0_50_GLOBAL__N__2680c7bb_12_PowKernel_cu_b2145a98_318429pow_tensor_scalar_kernel_implIN3c104HalfES6_EEvRNS_18TensorIteratorBaseET0_EUlS6_E_EEvS8_RKT_EUliE_EEviT1_)
        .other          _ZN2at6native18elementwise_kernelILi128ELi4EZNS0_22gpu_kernel_impl_nocastIZNS0_50_GLOBAL__N__2680c7bb_12_PowKernel_cu_b2145a98_318429pow_tensor_scalar_kernel_implIN3c104HalfES6_EEvRNS_18TensorIteratorBaseET0_EUlS6_E_EEvS8_RKT_EUliE_EEviT1_,@"STO_CUDA_ENTRY STV_DEFAULT"
_ZN2at6native18elementwise_kernelILi128ELi4EZNS0_22gpu_kernel_impl_nocastIZNS0_50_GLOBAL__N__2680c7bb_12_PowKernel_cu_b2145a98_318429pow_tensor_scalar_kernel_implIN3c104HalfES6_EEvRNS_18TensorIteratorBaseET0_EUlS6_E_EEvS8_RKT_EUliE_EEviT1_:
.text._ZN2at6native18elementwise_kernelILi128ELi4EZNS0_22gpu_kernel_impl_nocastIZNS0_50_GLOBAL__N__2680c7bb_12_PowKernel_cu_b2145a98_318429pow_tensor_scalar_kernel_implIN3c104HalfES6_EEvRNS_18TensorIteratorBaseET0_EUlS6_E_EEvS8_RKT_EUliE_EEviT1_:
        /* <DEDUP_REMOVED lines=235> */
.L_x_4859:
[----:B------:R-:W-:-:S04]  /*0eb0*/  IADD3 R4, P0, R3, c[0x0][0x368], RZ ;  /* 0x0000da0003047a10 */ /* 0x000fc80007f1e0ff */
[----:B------:R-:W-:-:S05]  /*0ec0*/  IADD3.X R5, RZ, c[0x0][0x36c], RZ, P0, !PT ;  /* 0x0000db00ff057a10 */ /* 0x000fca00007fe4ff */
[----:B------:R-:W2:Y:S01]  /*0ed0*/  LDG.E.U16 R4, [R4.64] ;  /* 0x0000000404047981 */ /* 0x000ea2000c1e1500 */
[----:B------:R-:W-:Y:S02]  /*0ee0*/  IADD3 R2, P0, R2, c[0x0][0x360], RZ ;  /* 0x0000d80002027a10 */ /* 0x000fe40007f1e0ff */
[----:B------:R-:W-:Y:S01]  /*0ef0*/  IADD3 R0, R0, 0x80, RZ ;  /* 0x0000008000007810 */ /* 0x000fe20007ffe0ff */
[----:B--2---:R-:W-:-:S05]  /*0f00*/  HADD2.F32 R3, -RZ, R4.H0_H0 ;  /* 0x20000004ff037230 */ /* 0x004fca0000004100 */
[----:B------:R-:W-:-:S05]  /*0f10*/  FMUL.FTZ R3, R3, R3 ;  /* 0x0000000303037220 */ /* 0x000fca0000410000 */
[----:B------:R-:W-:Y:S02]  /*0f20*/  F2FP.PACK_AB R5, RZ, R3 ;  /* 0x00000003ff05723e */ /* 0x000fe400000000ff */
[----:B------:R-:W-:-:S05]  /*0f30*/  IADD3.X R3, RZ, c[0x0][0x364], RZ, P0, !PT ;  /* 0x0000d900ff037a10 */ /* 0x000fca00007fe4ff */
[----:B------:R0:W-:Y:S02]  /*0f40*/  STG.E.U16 [R2.64], R5 ;  /* 0x0000000502007986 */ /* 0x0001e4000c101504 */
.L_x_4858:
[----:B------:R-:W-:Y:S05]  /*0f50*/  BSYNC B0 ;  /* 0x0000000000007941 */ /* 0x000fea0003800000 */
.L_x_4857:
        /* <DEDUP_REMOVED lines=230> */
.L_x_4862:
        /* <DEDUP_REMOVED lines=8> */
[----:B------:R-:W-:Y:S02]  /*1e40*/  IADD3.X R3, RZ, c[0x0][0x364], RZ, P0, !PT ;  /* 0x0000d900ff037a10 */ /* 0x000fe400007fe4ff */
[----:B------:R-:W-:-:S03]  /*1e50*/  ISETP.GE.AND P0, PT, R0, c[0x0][0x160], PT ;  /* 0x0000580000007a0c */ /* 0x000fc60003f06270 */
[----:B------:R0:W-:Y:S10]  /*1e60*/  STG.E.U16 [R2.64], R5 ;  /* 0x0000000502007986 */ /* 0x0001f4000c101504 */
        /* <DEDUP_REMOVED lines=228> */
.L_x_4863:
        /* <DEDUP_REMOVED lines=10> */
.L_x_4861:
[----:B------:R-:W-:Y:S05]  /*2d50*/  BSYNC B0 ;  /* 0x0000000000007941 */ /* 0x000fea0003800000 */
.L_x_4860:
        /* <DEDUP_REMOVED lines=229> */
.L_x_4864:
[----:B------:R-:W-:-:S04]  /*3bb0*/  IADD3 R4, P0, R3, c[0x0][0x368], RZ ;  /* 0x0000da0003047a10 */ /* 0x000fc80007f1e0ff */
[----:B------:R-:W-:-:S05]  /*3bc0*/  IADD3.X R5, RZ, c[0x0][0x36c], RZ, P0, !PT ;  /* 0x0000db00ff057a10 */ /* 0x000fca00007fe4ff */
[----:B------:R-:W2:Y:S01]  /*3bd0*/  LDG.E.U16 R4, [R4.64] ;  /* 0x0000000404047981 */ /* 0x000ea2000c1e1500 */
[----:B------:R-:W-:-:S04]  /*3be0*/  IADD3 R2, P0, R2, c[0x0][0x360], RZ ;  /* 0x0000d80002027a10 */ /* 0x000fc80007f1e0ff */
[----:B------:R-:W-:Y:S01]  /*3bf0*/  IADD3.X R3, RZ, c[0x0][0x364], RZ, P0, !PT ;  /* 0x0000d900ff037a10 */ /* 0x000fe200007fe4ff */
[----:B--2---:R-:W-:-:S05]  /*3c00*/  HADD2.F32 R0, -RZ, R4.H0_H0 ;  /* 0x20000004ff007230 */ /* 0x004fca0000004100 */
[----:B------:R-:W-:-:S05]  /*3c10*/  FMUL.FTZ R0, R0, R0 ;  /* 0x0000000000007220 */ /* 0x000fca0000410000 */
[----:B------:R-:W-:-:S05]  /*3c20*/  F2FP.PACK_AB R0, RZ, R0 ;  /* 0x00000000ff00723e */ /* 0x000fca00000000ff */
[----:B------:R-:W-:Y:S01]  /*3c30*/  STG.E.U16 [R2.64], R0 ;  /* 0x0000000002007986 */ /* 0x000fe2000c101504 */
[----:B------:R-:W-:Y:S05]  /*3c40*/  EXIT ;  /* 0x000000000000794d */ /* 0x000fea0003800000 */
.L_x_4865:
        /* <DEDUP_REMOVED lines=11> */
.L_x_61648:


//--------------------- .text._ZN2at6native27unrolled_elementwise_kernelIZNS0_50_GLOBAL__N__2680c7bb_12_PowKernel_cu_b2145a98_318429pow_tensor_scalar_kernel_implIN3c104HalfES5_EEvRNS_18TensorIteratorBaseET0_EUlS5_E_St5arrayIPcLm2EELi4E23TrivialOffsetCalculatorILi1EjESE_NS0_6memory15LoadWithoutCastENSF_16StoreWithoutCastEEEviT_S8_T2_T3_T4_T5_ --------------------------
	.section	.text._ZN2at6native27unrolled_elementwise_kernelIZNS0_50_GLOBAL__N__2680c7bb_12_PowKernel_cu_b2145a98_318429pow_tensor_scalar_kernel_implIN3c104HalfES5_EEvRNS_18TensorIteratorBaseET0_EUlS5_E_St5arrayIPcLm2EELi4E23TrivialOffsetCalculatorILi1EjESE_NS0_6memory15LoadWithoutCastENSF_16StoreWithoutCastEEEviT_S8_T2_T3_T4_T5_,"ax",@progbits
	.sectioninfo	@"SHI_REGISTERS=20"
	.align	128
        .global         _ZN2at6native27unrolled_elementwise_kernelIZNS0_50_GLOBAL__N__2680c7bb_12_PowKernel_cu_b2145a98_318429pow_tensor_scalar_kernel_implIN3c104HalfES5_EEvRNS_18TensorIteratorBaseET0_EUlS5_E_St5arrayIPcLm2EELi4E23TrivialOffsetCalculatorILi1EjESE_NS0_6memory15LoadWithoutCastENSF_16StoreWithoutCastEEEviT_S8_T2_T3_T4_T5_
        .type           _ZN2at6native27unrolled_elementwise_kernelIZNS0_50_GLOBAL__N__2680c7bb_12_PowKernel_cu_b2145a98_318429pow_tensor_scalar_kernel_implIN3c104HalfES5_EEvRNS_18TensorIteratorBaseET0_EUlS5_E_St5arrayIPcLm2EELi4E23TrivialOffsetCalculatorILi1EjESE_NS0_6memory15LoadWithoutCastENSF_16StoreWithoutCastEEEviT_S8_T2_T3_T4_T5_,@function
        .size           _ZN2at6native27unrolled_elementwise_kernelIZNS0_50_GLOBAL__N__2680c7bb_12_PowKernel_cu_b2145a98_318429pow_tensor_scalar_kernel_implIN3c104HalfES5_EEvRNS_18TensorIteratorBaseET0_EUlS5_E_St5arrayIPcLm2EELi4E23TrivialOffsetCalculatorILi1EjESE_NS0_6memory15LoadWithoutCastENSF_16StoreWithoutCastEEEviT_S8_T2_T3_T4_T5_,(.L_x_61649 - _ZN2at6native27unrolled_elementwise_kernelIZNS0_50_GLOBAL__N__2680c7bb_12_PowKernel_cu_b2145a98_318429pow_tensor_scalar_kernel_implIN3c104HalfES5_EEvRNS_18TensorIteratorBaseET0_EUlS5_E_St5arrayIPcLm2EELi4E23TrivialOffsetCalculatorILi1EjESE_NS0_6memory15LoadWithoutCastENSF_16StoreWithoutCastEEEviT_S8_T2_T3_T4_T5_)
        .other          _ZN2at6native27unrolled_elementwise_kernelIZNS0_50_GLOBAL__N__2680c7bb_12_PowKernel_cu_b2145a98_318429pow_tensor_scalar_kernel_implIN3c104HalfES5_EEvRNS_18TensorIteratorBaseET0_EUlS5_E_St5arrayIPcLm2EELi4E23TrivialOffsetCalculatorILi1EjESE_NS0_6memory15LoadWithoutCastENSF_16StoreWithoutCastEEEviT_S8_T2_T3_T4_T5_,@"STO_CUDA_ENTRY STV_DEFAULT"
_ZN2at6native27unrolled_elementwise_kernelIZNS0_50_GLOBAL__N__2680c7bb_12_PowKernel_cu_b2145a98_318429pow_tensor_scalar_kernel_implIN3c104HalfES5_EEvRNS_18TensorIteratorBaseET0_EUlS5_E_St5arrayIPcLm2EELi4E23TrivialOffsetCalculatorILi1EjESE_NS0_6memory15LoadWithoutCastENSF_16StoreWithoutCastEEEviT_S8_T2_T3_T4_T5_:
.text._ZN2at6native27unrolled_elementwise_kernelIZNS0_50_GLOBAL__N__2680c7bb_12_PowKernel_cu_b2145a98_318429pow_tensor_scalar_kernel_implIN3c104HalfES5_EEvRNS_18TensorIteratorBaseET0_EUlS5_E_St5arrayIPcLm2EELi4E23TrivialOffsetCalculatorILi1EjESE_NS0_6memory15LoadWithoutCastENSF_16StoreWithoutCastEEEviT_S8_T2_T3_T4_T5_:
        /* <DEDUP_REMOVED lines=10> */
[----:B------:R-:W-:Y:S01]  /*00a0*/  @!P0 IMAD.MOV.U32 R7, RZ, RZ, 0x2 ;  /* 0x00000002ff078424 */ /* 0x000fe200078e00ff */
[----:B------:R-:W-:Y:S02]  /*00b0*/  @!P0 LEA R6, R0, R3, 0x9 ;  /* 0x0000000300068211 */ /* 0x000fe400078e48ff */
[----:B------:R-:W-:-:S03]  /*00c0*/  ISETP.GE.AND P1, PT, R5, R2, PT ;  /* 0x000000020500720c */ /* 0x000fc60003f26270 */
[----:B------:R-:W-:-:S05]  /*00d0*/  @!P0 IMAD.WIDE.U32 R6, R6, R7, c[0x0][0x178] ;  /* 0x00005e0006068625 */ /* 0x000fca00078e0007 */
[----:B------:R0:W2:Y:S05]  /*00e0*/  @!P0 LDG.E.U16 R13, [R6.64] ;  /* 0x00000004060d8981 */ /* 0x0000aa000c1e1500 */
[----:B------:R-:W-:Y:S01]  /*00f0*/  @!P1 IMAD R8, R0, 0x200, R5 ;  /* 0x0000020000089824 */ /* 0x000fe200078e0205 */
[----:B------:R-:W-:-:S04]  /*0100*/  @!P1 IADD3 R5, R5, 0x80, RZ ;  /* 0x0000008005059810 */ /* 0x000fc80007ffe0ff */
[----:B------:R-:W-:Y:S01]  /*0110*/  ISETP.GE.AND P3, PT, R5, R2, PT ;  /* 0x000000020500720c */ /* 0x000fe20003f66270 */
[----:B------:R-:W-:-:S12]  /*0120*/  @!P1 IMAD.MOV.U32 R9, RZ, RZ, 0x2 ;  /* 0x00000002ff099424 */ /* 0x000fd800078e00ff */
[----:B------:R-:W-:Y:S01]  /*0130*/  @!P3 IMAD R10, R0, 0x200, R5 ;  /* 0x00000200000ab824 */ /* 0x000fe200078e0205 */
[----:B------:R-:W-:-:S04]  /*0140*/  @!P3 IADD3 R5, R5, 0x80, RZ ;  /* 0x000000800505b810 */ /* 0x000fc80007ffe0ff */
[----:B------:R-:W-:Y:S02]  /*0150*/  ISETP.GE.AND P2, PT, R5, R2, PT ;  /* 0x000000020500720c */ /* 0x000fe40003f46270 */
[----:B------:R-:W-:Y:S01]  /*0160*/  @!P3 MOV R11, 0x2 ;  /* 0x00000002000bb802 */ /* 0x000fe20000000f00 */
[----:B------:R-:W-:Y:S01]  /*0170*/  @!P1 IMAD.WIDE.U32 R8, R8, R9, c[0x0][0x178] ;  /* 0x00005e0008089625 */ /* 0x000fe200078e0009 */
[----:B------:R-:W-:Y:S02]  /*0180*/  PRMT R12, RZ, 0x7610, R12 ;  /* 0x00007610ff0c7816 */ /* 0x000fe4000000000c */
[----:B------:R-:W-:Y:S01]  /*0190*/  PRMT R4, RZ, 0x7610, R4 ;  /* 0x00007610ff047816 */ /* 0x000fe20000000004 */
[----:B------:R-:W-:-:S03]  /*01a0*/  @!P3 IMAD.WIDE.U32 R10, R10, R11, c[0x0][0x178] ;  /* 0x00005e000a0ab625 */ /* 0x000fc600078e000b */
[----:B------:R1:W3:Y:S03]  /*01b0*/  @!P1 LDG.E.U16 R12, [R8.64] ;  /* 0x00000004080c9981 */ /* 0x0002e6000c1e1500 */
[--C-:B------:R-:W-:Y:S01]  /*01c0*/  @!P2 IMAD R14, R0, 0x200, R5.reuse ;  /* 0x00000200000ea824 */ /* 0x100fe200078e0205 */
[----:B------:R4:W5:Y:S01]  /*01d0*/  @!P3 LDG.E.U16 R4, [R10.64] ;  /* 0x000000040a04b981 */ /* 0x000962000c1e1500 */
[----:B------:R-:W-:Y:S01]  /*01e0*/  @!P2 IMAD.MOV.U32 R15, RZ, RZ, 0x2 ;  /* 0x00000002ff0fa424 */ /* 0x000fe200078e00ff */
[----:B------:R-:W-:-:S03]  /*01f0*/  PRMT R5, RZ, 0x7610, R5 ;  /* 0x00007610ff057816 */ /* 0x000fc60000000005 */
[----:B0-----:R-:W-:-:S05]  /*0200*/  @!P2 IMAD.WIDE.U32 R6, R14, R15, c[0x0][0x178] ;  /* 0x00005e000e06a625 */ /* 0x001fca00078e000f */
[----:B------:R0:W5:Y:S01]  /*0210*/  @!P2 LDG.E.U16 R5, [R6.64] ;  /* 0x000000040605a981 */ /* 0x000162000c1e1500 */
[----:B----4-:R-:W-:Y:S01]  /*0220*/  @!P0 MOV R11, 0x2 ;  /* 0x00000002000b8802 */ /* 0x010fe20000000f00 */
[----:B-1----:R-:W-:Y:S01]  /*0230*/  @!P0 IMAD R8, R0, 0x200, R3 ;  /* 0x0000020000088824 */ /* 0x002fe200078e0203 */
[C---:B------:R-:W-:Y:S02]  /*0240*/  IADD3 R17, R3.reuse, 0x80, RZ ;  /* 0x0000008003117810 */ /* 0x040fe40007ffe0ff */
[----:B------:R-:W-:Y:S02]  /*0250*/  IADD3 R15, R3, 0x100, RZ ;  /* 0x00000100030f7810 */ /* 0x000fe40007ffe0ff */
[-C--:B------:R-:W-:Y:S01]  /*0260*/  ISETP.GE.AND P2, PT, R17, R2.reuse, PT ;  /* 0x000000021100720c */ /* 0x080fe20003f46270 */
[----:B0-----:R-:W-:Y:S01]  /*0270*/  @!P0 IMAD.WIDE.U32 R6, R8, R11, c[0x0][0x170] ;  /* 0x00005c0008068625 */ /* 0x001fe200078e000b */
[----:B------:R-:W-:Y:S02]  /*0280*/  ISETP.GE.AND P3, PT, R15, R2, PT ;  /* 0x000000020f00720c */ /* 0x000fe40003f66270 */
[----:B------:R-:W-:Y:S01]  /*0290*/  IADD3 R9, R3, 0x180, RZ ;  /* 0x0000018003097810 */ /* 0x000fe20007ffe0ff */
[----:B------:R-:W-:-:S03]  /*02a0*/  @!P0 IMAD.MOV.U32 R3, RZ, RZ, R17 ;  /* 0x000000ffff038224 */ /* 0x000fc600078e0011 */
[-C--:B------:R-:W-:Y:S02]  /*02b0*/  ISETP.GE.AND P1, PT, R9, R2.reuse, PT ;  /* 0x000000020900720c */ /* 0x080fe40003f26270 */
[----:B------:R-:W-:Y:S01]  /*02c0*/  ISETP.GE.AND P4, PT, R3, R2, PT ;  /* 0x000000020300720c */ /* 0x000fe20003f86270 */
[----:B------:R-:W-:Y:S01]  /*02d0*/  BSSY B0, `(.L_x_4866) ;  /* 0x0000018000007945 */ /* 0x000fe20003800000 */
[----:B--2---:R-:W-:-:S05]  /*02e0*/  @!P0 HADD2.F32 R13, -RZ, R13.H0_H0 ;  /* 0x2000000dff0d8230 */ /* 0x004fca0000004100 */
[----:B------:R-:W-:-:S05]  /*02f0*/  @!P0 FMUL.FTZ R13, R13, R13 ;  /* 0x0000000d0d0d8220 */ /* 0x000fca0000410000 */
[----:B------:R-:W-:-:S05]  /*0300*/  @!P0 F2FP.PACK_AB R13, RZ, R13 ;  /* 0x0000000dff0d823e */ /* 0x000fca00000000ff */
[----:B------:R0:W-:Y:S01]  /*0310*/  @!P0 STG.E.U16 [R6.64], R13 ;  /* 0x0000000d06008986 */ /* 0x0001e2000c101504 */
[----:B---3--:R-:W-:Y:S02]  /*0320*/  @!P2 HADD2.F32 R12, -RZ, R12.H0_H0 ;  /* 0x2000000cff0ca230 */ /* 0x008fe40000004100 */
[----:B-----5:R-:W-:-:S03]  /*0330*/  @!P3 HADD2.F32 R4, -RZ, R4.H0_H0 ;  /* 0x20000004ff04b230 */ /* 0x020fc60000004100 */
[----:B------:R-:W-:Y:S02]  /*0340*/  @!P2 FMUL.FTZ R12, R12, R12 ;  /* 0x0000000c0c0ca220 */ /* 0x000fe40000410000 */
[----:B------:R-:W-:-:S03]  /*0350*/  @!P3 FMUL.FTZ R4, R4, R4 ;  /* 0x000000040404b220 */ /* 0x000fc60000410000 */
[----:B------:R-:W-:Y:S01]  /*0360*/  @!P2 F2FP.PACK_AB R12, RZ, R12 ;  /* 0x0000000cff0ca23e */ /* 0x000fe200000000ff */
[----:B------:R-:W-:Y:S01]  /*0370*/  @!P1 HADD2.F32 R8, -RZ, R5.H0_H0 ;  /* 0x20000005ff089230 */ /* 0x000fe20000004100 */
[----:B------:R-:W-:Y:S01]  /*0380*/  @!P3 F2FP.PACK_AB R5, RZ, R4 ;  /* 0x00000004ff05b23e */ /* 0x000fe200000000ff */
        /* <DEDUP_REMOVED lines=8> */
[----:B------:R-:W-:Y:S02]  /*0410*/  @!P0 LEA R6, R0, R3, 0x9 ;  /* 0x0000000300068211 */ /* 0x000fe400078e48ff */
[----:B------:R-:W-:-:S03]  /*0420*/  @!P0 IADD3 R3, R3, 0x80, RZ ;  /* 0x0000008003038810 */ /* 0x000fc60007ffe0ff */
[----:B------:R-:W-:-:S05]  /*0430*/  @!P0 IMAD.WIDE.U32 R6, R6, R7, c[0x0][0x170] ;  /* 0x00005c0006068625 */ /* 0x000fca00078e0007 */
[----:B------:R0:W-:Y:S02]  /*0440*/  @!P0 STG.E.U16 [R6.64], R9 ;  /* 0x0000000906008986 */ /* 0x0001e4000c101504 */
.L_x_4867:
[----:B0-----:R-:W-:Y:S05]  /*0450*/  BSYNC B0 ;  /* 0x0000000000007941 */ /* 0x001fea0003800000 */
.L_x_4866:
        /* <DEDUP_REMOVED lines=9> */
.L_x_4868:
        /* <DEDUP_REMOVED lines=9> */
.L_x_61649:


//--------------------- .text._ZN2at6native29vectorized_elementwise_kernelILi2EZNS0_50_GLOBAL__N__2680c7bb_12_PowKernel_cu_b2145a98_318429pow_tensor_scalar_kernel_implIN3c104HalfES5_EEvRNS_18TensorIteratorBaseET0_EUlS5_E_St5arrayIPcLm2EEEEviS8_T1_ --------------------------
	.section	.text._ZN2at6native29vectorized_elementwise_kernelILi2EZNS0_50_GLOBAL__N__2680c7bb_12_PowKernel_cu_b2145a98_318429pow_tensor_scalar_kernel_implIN3c104HalfES5_EEvRNS_18TensorIteratorBaseET0_EUlS5_E_St5arrayIPcLm2EEEEviS8_T1_,"ax",@progbits
	.sectioninfo	@"SHI_REGISTERS=28"
	.align	128
        .global         _ZN2at6native29vectorized_elementwise_kernelILi2EZNS0_50_GLOBAL__N__2680c7bb_12_PowKernel_cu_b2145a98_318429pow_tensor_scalar_kernel_implIN3c104HalfES5_EEvRNS_18TensorIteratorBaseET0_EUlS5_E_St5arrayIPcLm2EEEEviS8_T1_
        .type           _ZN2at6native29vectorized_elementwise_kernelILi2EZNS0_50_GLOBAL__N__2680c7bb_12_PowKernel_cu_b2145a98_318429pow_tensor_scalar_kernel_implIN3c104HalfES5_EEvRNS_18TensorIteratorBaseET0_EUlS5_E_St5arrayIPcLm2EEEEviS8_T1_,@function
        .size           _ZN2at6native29vectorized_elementwise_kernelILi2EZNS0_50_GLOBAL__N__2680c7bb_12_PowKernel_cu_b2145a98_318429pow_tensor_scalar_kernel_implIN3c104HalfES5_EEvRNS_18TensorIteratorBaseET0_EUlS5_E_St5arrayIPcLm2EEEEviS8_T1_,(.L_x_61650 - _ZN2at6native29vectorized_elementwise_kernelILi2EZNS0_50_GLOBAL__N__2680c7bb_12_PowKernel_cu_b2145a98_318429pow_tensor_scalar_kernel_implIN3c104HalfES5_EEvRNS_18TensorIteratorBaseET0_EUlS5_E_St5arrayIPcLm2EEEEviS8_T1_)
        .other          _ZN2at6native29vectorized_elementwise_kernelILi2EZNS0_50_GLOBAL__N__2680c7bb_12_PowKernel_cu_b2145a98_318429pow_tensor_scalar_kernel_implIN3c104HalfES5_EEvRNS_18TensorIteratorBaseET0_EUlS5_E_St5arrayIPcLm2EEEEviS8_T1_,@"STO_CUDA_ENTRY STV_DEFAULT"
_ZN2at6native29vectorized_elementwise_kernelILi2EZNS0_50_GLOBAL__N__2680c7bb_12_PowKernel_cu_b2145a98_318429pow_tensor_scalar_kernel_implIN3c104HalfES5_EEvRNS_18TensorIteratorBaseET0_EUlS5_E_St5arrayIPcLm2EEEEviS8_T1_:
.text._ZN2at6native29vectorized_elementwise_kernelILi2EZNS0_50_GLOBAL__N__2680c7bb_12_PowKernel_cu_b2145a98_318429pow_tensor_scalar_kernel_implIN3c104HalfES5_EEvRNS_18TensorIteratorBaseET0_EUlS5_E_St5arrayIPcLm2EEEEviS8_T1_:
        /* <DEDUP_REMOVED lines=13> */
[----:B------:R0:W4:Y:S04]  /*00d0*/  LDG.E R10, [R4.64+0x400] ;  /* 0x00040004040a7981 */ /* 0x000128000c1e1900 */
[----:B------:R0:W5:Y:S01]  /*00e0*/  LDG.E R12, [R4.64+0x600] ;  /* 0x00060004040c7981 */ /* 0x000162000c1e1900 */
[----:B------:R-:W-:-:S06]  /*00f0*/  IMAD.WIDE.U32 R2, R0, R7, c[0x0][0x170] ;  /* 0x00005c0000027625 */ /* 0x000fcc00078e0007 */
[----:B------:R-:W-:Y:S01]  /*0100*/  IMAD.WIDE R2, R13, 0x4, R2 ;  /* 0x000000040d027825 */ /* 0x000fe200078e0202 */
[--C-:B--2---:R-:W-:Y:S02]  /*0110*/  HADD2.F32 R0, -RZ, R6.reuse.H0_H0 ;  /* 0x20000006ff007230 */ /* 0x104fe40000004100 */
[----:B------:R-:W-:Y:S02]  /*0120*/  HADD2.F32 R6, -RZ, R6.H1_H1 ;  /* 0x30000006ff067230 */ /* 0x000fe40000004100 */
[--C-:B---3--:R-:W-:Y:S01]  /*0130*/  HADD2.F32 R7, -RZ, R8.reuse.H0_H0 ;  /* 0x20000008ff077230 */ /* 0x108fe20000004100 */
[----:B------:R-:W-:Y:S01]  /*0140*/  FMUL.FTZ R0, R0, R0 ;  /* 0x0000000000007220 */ /* 0x000fe20000410000 */
[----:B------:R-:W-:Y:S01]  /*0150*/  HADD2.F32 R8, -RZ, R8.H1_H1 ;  /* 0x30000008ff087230 */ /* 0x000fe20000004100 */
[----:B0-----:R-:W-:Y:S01]  /*0160*/  FMUL.FTZ R5, R6, R6 ;  /* 0x0000000606057220 */ /* 0x001fe20000410000 */
[--C-:B----4-:R-:W-:Y:S01]  /*0170*/  HADD2.F32 R9, -RZ, R10.reuse.H0_H0 ;  /* 0x2000000aff097230 */ /* 0x110fe20000004100 */
[----:B------:R-:W-:Y:S01]  /*0180*/  FMUL.FTZ R7, R7, R7 ;  /* 0x0000000707077220 */ /* 0x000fe20000410000 */
[----:B------:R-:W-:Y:S01]  /*0190*/  HADD2.F32 R10, -RZ, R10.H1_H1 ;  /* 0x3000000aff0a7230 */ /* 0x000fe20000004100 */
[----:B------:R-:W-:Y:S01]  /*01a0*/  FMUL.FTZ R8, R8, R8 ;  /* 0x0000000808087220 */ /* 0x000fe20000410000 */
[--C-:B-----5:R-:W-:Y:S01]  /*01b0*/  HADD2.F32 R11, -RZ, R12.reuse.H0_H0 ;  /* 0x2000000cff0b7230 */ /* 0x120fe20000004100 */
[----:B------:R-:W-:Y:S01]  /*01c0*/  FMUL.FTZ R9, R9, R9 ;  /* 0x0000000909097220 */ /* 0x000fe20000410000 */
[----:B------:R-:W-:Y:S01]  /*01d0*/  HADD2.F32 R12, -RZ, R12.H1_H1 ;  /* 0x3000000cff0c7230 */ /* 0x000fe20000004100 */
[----:B------:R-:W-:Y:S01]  /*01e0*/  FMUL.FTZ R10, R10, R10 ;  /* 0x0000000a0a0a7220 */ /* 0x000fe20000410000 */
[----:B------:R-:W-:Y:S01]  /*01f0*/  F2FP.PACK_AB R5, R5, R0 ;  /* 0x000000000505723e */ /* 0x000fe200000000ff */
[----:B------:R-:W-:Y:S01]  /*0200*/  FMUL.FTZ R11, R11, R11 ;  /* 0x0000000b0b0b7220 */ /* 0x000fe20000410000 */
[----:B------:R-:W-:Y:S01]  /*0210*/  F2FP.PACK_AB R7, R8, R7 ;  /* 0x000000070807723e */ /* 0x000fe200000000ff */
[----:B------:R-:W-:Y:S01]  /*0220*/  FMUL.FTZ R12, R12, R12 ;  /* 0x0000000c0c0c7220 */ /* 0x000fe20000410000 */
[----:B------:R-:W-:Y:S01]  /*0230*/  F2FP.PACK_AB R9, R10, R9 ;  /* 0x000000090a09723e */ /* 0x000fe200000000ff */
[----:B------:R-:W-:Y:S03]  /*0240*/  STG.E [R2.64], R5 ;  /* 0x0000000502007986 */ /* 0x000fe6000c101904 */
[----:B------:R-:W-:Y:S01]  /*0250*/  F2FP.PACK_AB R11, R12, R11 ;  /* 0x0000000b0c0b723e */ /* 0x000fe200000000ff */
[----:B------:R-:W-:Y:S04]  /*0260*/  STG.E [R2.64+0x200], R7 ;  /* 0x0002000702007986 */ /* 0x000fe8000c101904 */
[----:B------:R-:W-:Y:S04]  /*0270*/  STG.E [R2.64+0x400], R9 ;  /* 0x0004000902007986 */ /* 0x000fe8000c101904 */
[----:B------:R-:W-:Y:S01]  /*0280*/  STG.E [R2.64+0x600], R11 ;  /* 0x0006000b02007986 */ /* 0x000fe2000c101904 */
[----:B------:R-:W-:Y:S05]  /*0290*/  EXIT ;  /* 0x000000000000794d */ /* 0x000fea0003800000 */
.L_x_4869:
[----:B------:R-:W0:Y:S01]  /*02a0*/  S2R R21, SR_TID.X ;  /* 0x0000000000157919 */ /* 0x000e220000002100 */
[----:B------:R-:W-:-:S02]  /*02b0*/  PRMT R19, RZ, 0x7610, R19 ;  /* 0x00007610ff137816 */ /* 0x000fc40000000013 */
[----:B0-----:R-:W-:Y:S01]  /*02c0*/  ISETP.GE.AND P0, PT, R21, R12, PT ;  /* 0x0000000c1500720c */ /* 0x001fe20003f06270 */
[----:B------:R-:W-:-:S12]  /*02d0*/  IMAD.MOV.U32 R7, RZ, RZ, R21 ;  /* 0x000000ffff077224 */ /* 0x000fd800078e0015 */
[----:B------:R-:W-:Y:S01]  /*02e0*/  @!P0 IADD3 R7, R21, 0x80, RZ ;  /* 0x0000008015078810 */ /* 0x000fe20007ffe0ff */
[----:B------:R-:W-:Y:S01]  /*02f0*/  @!P0 IMAD.MOV.U32 R11, RZ, RZ, 0x2 ;  /* 0x00000002ff0b8424 */ /* 0x000fe200078e00ff */
[----:B------:R-:W-:Y:S02]  /*0300*/  @!P0 IADD3 R10, R0, R21, RZ ;  /* 0x00000015000a8210 */ /* 0x000fe40007ffe0ff */
[----:B------:R-:W-:Y:S02]  /*0310*/  ISETP.GE.AND P6, PT, R7, R12, PT ;  /* 0x0000000c0700720c */ /* 0x000fe40003fc6270 */
[----:B------:R-:W-:Y:S01]  /*0320*/  PRMT R20, RZ, 0x7610, R20 ;  /* 0x00007610ff147816 */ /* 0x000fe20000000014 */
[----:B------:R-:W-:-:S05]  /*0330*/  @!P0 IMAD.WIDE.U32 R10, R10, R11, c[0x0][0x178] ;  /* 0x00005e000a0a8625 */ /* 0x000fca00078e000b */
[----:B------:R0:W2:Y:S05]  /*0340*/  @!P0 LDG.E.U16 R19, [R10.64] ;  /* 0x000000040a138981 */ /* 0x0000aa000c1e1500 */
[----:B------:R-:W-:Y:S01]  /*0350*/  @!P6 IMAD.IADD R2, R0, 0x1, R7 ;  /* 0x000000010002e824 */ /* 0x000fe200078e0207 */
[----:B------:R-:W-:Y:S01]  /*0360*/  @!P6 IADD3 R7, R7, 0x80, RZ ;  /* 0x000000800707e810 */ /* 0x000fe20007ffe0ff */
[----:B------:R-:W-:-:S03]  /*0370*/  @!P6 IMAD.MOV.U32 R3, RZ, RZ, 0x2 ;  /* 0x00000002ff03e424 */ /* 0x000fc600078e00ff */
        /* <DEDUP_REMOVED lines=13> */
[----:B------:R-:W-:-:S05]  /*0450*/  @!P6 IMAD.WIDE.U32 R2, R2, R3, c[0x0][0x178] ;  /* 0x00005e000202e625 */ /* 0x000fca00078e0003 */
[----:B------:R1:W3:Y:S07]  /*0460*/  @!P6 LDG.E.U16 R20, [R2.64] ;  /* 0x000000040214e981 */ /* 0x0002ee000c1e1500 */
[----:B------:R-:W-:Y:S01]  /*0470*/  @!P1 IMAD.IADD R8, R0, 0x1, R7 ;  /* 0x0000000100089824 */ /* 0x000fe200078e0207 */
[----:B------:R-:W-:Y:S01]  /*0480*/  @!P1 IADD3 R7, R7, 0x80, RZ ;  /* 0x0000008007079810 */ /* 0x000fe20007ffe0ff */
[----:B------:R-:W-:-:S03]  /*0490*/  @!P5 IMAD.MOV.U32 R23, RZ, RZ, 0x2 ;  /* 0x00000002ff17d424 */ /* 0x000fc600078e00ff */
[----:B------:R-:W-:Y:S01]  /*04a0*/  ISETP.GE.AND P6, PT, R7, R12, PT ;  /* 0x0000000c0700720c */ /* 0x000fe20003fc6270 */
[----:B------:R-:W-:Y:S01]  /*04b0*/  @!P5 IMAD.WIDE.U32 R22, R22, R23, c[0x0][0x178] ;  /* 0x00005e001616d625 */ /* 0x000fe200078e0017 */
[----:B------:R-:W-:Y:S02]  /*04c0*/  PRMT R13, RZ, 0x7610, R13 ;  /* 0x00007610ff0d7816 */ /* 0x000fe4000000000d */
[----:B------:R-:W-:Y:S01]  /*04d0*/  @!P1 MOV R25, 0x2 ;  /* 0x0000000200199802 */ /* 0x000fe20000000f00 */
[----:B------:R-:W-:Y:S02]  /*04e0*/  @!P4 IMAD.MOV.U32 R24, RZ, RZ, 0x2 ;  /* 0x00000002ff18c424 */ /* 0x000fe400078e00ff */
[----:B------:R-:W-:Y:S01]  /*04f0*/  @!P3 IMAD.MOV.U32 R9, RZ, RZ, 0x2 ;  /* 0x00000002ff09b424 */ /* 0x000fe200078e00ff */
[----:B------:R4:W5:Y:S01]  /*0500*/  @!P5 LDG.E.U16 R13, [R22.64] ;  /* 0x00000004160dd981 */ /* 0x000962000c1e1500 */
[----:B0-----:R-:W-:Y:S01]  /*0510*/  @!P2 IMAD.MOV.U32 R11, RZ, RZ, 0x2 ;  /* 0x00000002ff0ba424 */ /* 0x001fe200078e00ff */
[----:B------:R-:W-:Y:S01]  /*0520*/  PRMT R14, RZ, 0x7610, R14 ;  /* 0x00007610ff0e7816 */ /* 0x000fe2000000000e */
[----:B-1----:R-:W-:Y:S01]  /*0530*/  @!P4 IMAD.WIDE.U32 R2, R5, R24, c[0x0][0x178] ;  /* 0x00005e000502c625 */ /* 0x002fe200078e0018 */
[----:B------:R-:W-:-:S03]  /*0540*/  PRMT R15, RZ, 0x7610, R15 ;  /* 0x00007610ff0f7816 */ /* 0x000fc6000000000f */
[----:B------:R-:W-:Y:S01]  /*0550*/  @!P6 IMAD.IADD R10, R0, 0x1, R7 ;  /* 0x00000001000ae824 */ /* 0x000fe200078e0207 */
[----:B------:R-:W-:Y:S01]  /*0560*/  PRMT R16, RZ, 0x7610, R16 ;  /* 0x00007610ff107816 */ /* 0x000fe20000000010 */
[----:B----4-:R-:W-:Y:S01]  /*0570*/  @!P6 IMAD.MOV.U32 R23, RZ, RZ, 0x2 ;  /* 0x00000002ff17e424 */ /* 0x010fe200078e00ff */
[----:B------:R-:W-:Y:S01]  /*0580*/  PRMT R17, RZ, 0x7610, R17 ;  /* 0x00007610ff117816 */ /* 0x000fe20000000011 */
[----:B------:R-:W-:Y:S01]  /*0590*/  @!P3 IMAD.WIDE.U32 R4, R4, R9, c[0x0][0x178] ;  /* 0x00005e000404b625 */ /* 0x000fe200078e0009 */
[----:B------:R-:W-:Y:S01]  /*05a0*/  PRMT R18, RZ, 0x7610, R18 ;  /* 0x00007610ff127816 */ /* 0x000fe20000000012 */
[----:B------:R0:W4:Y:S02]  /*05b0*/  @!P4 LDG.E.U16 R14, [R2.64] ;  /* 0x00000004020ec981 */ /* 0x000124000c1e1500 */
[----:B------:R-:W-:Y:S02]  /*05c0*/  @!P2 IMAD.WIDE.U32 R6, R6, R11, c[0x0][0x178] ;  /* 0x00005e000606a625 */ /* 0x000fe400078e000b */
[----:B------:R1:W4:Y:S02]  /*05d0*/  @!P3 LDG.E.U16 R15, [R4.64] ;  /* 0x00000004040fb981 */ /* 0x000324000c1e1500 */
[----:B------:R-:W-:-:S02]  /*05e0*/  @!P1 IMAD.WIDE.U32 R8, R8, R25, c[0x0][0x178] ;  /* 0x00005e0008089625 */ /* 0x000fc400078e0019 */
[----:B------:R0:W4:Y:S02]  /*05f0*/  @!P2 LDG.E.U16 R16, [R6.64] ;  /* 0x000000040610a981 */ /* 0x000124000c1e1500 */
[----:B------:R-:W-:Y:S02]  /*0600*/  @!P6 IMAD.WIDE.U32 R10, R10, R23, c[0x0][0x178] ;  /* 0x00005e000a0ae625 */ /* 0x000fe400078e0017 */
[----:B------:R-:W4:Y:S04]  /*0610*/  @!P1 LDG.E.U16 R17, [R8.64] ;  /* 0x0000000408119981 */ /* 0x000f28000c1e1500 */
[----:B------:R-:W4:Y:S01]  /*0620*/  @!P6 LDG.E.U16 R18, [R10.64] ;  /* 0x000000040a12e981 */ /* 0x000f22000c1e1500 */
[----:B------:R-:W-:-:S04]  /*0630*/  IADD3 R23, R21, 0x80, RZ ;  /* 0x0000008015177810 */ /* 0x000fc80007ffe0ff */
[-C--:B------:R-:W-:Y:S02]  /*0640*/  ISETP.GE.AND P6, PT, R23, R12.reuse, PT ;  /* 0x0000000c1700720c */ /* 0x080fe40003fc6270 */
[C---:B------:R-:W-:Y:S02]  /*0650*/  IADD3 R25, R21.reuse, 0x100, RZ ;  /* 0x0000010015197810 */ /* 0x040fe40007ffe0ff */
[C---:B0-----:R-:W-:Y:S02]  /*0660*/  IADD3 R3, R21.reuse, 0x200, RZ ;  /* 0x0000020015037810 */ /* 0x041fe40007ffe0ff */
[----:B-1----:R-:W-:Y:S02]  /*0670*/  IADD3 R5, R21, 0x280, RZ ;  /* 0x0000028015057810 */ /* 0x002fe40007ffe0ff */
[-C--:B------:R-:W-:Y:S02]  /*0680*/  ISETP.GE.AND P1, PT, R25, R12.reuse, PT ;  /* 0x0000000c1900720c */ /* 0x080fe40003f26270 */
[----:B------:R-:W-:-:S02]  /*0690*/  ISETP.GE.AND P3, PT, R3, R12, PT ;  /* 0x0000000c0300720c */ /* 0x000fc40003f66270 */
[-C--:B------:R-:W-:Y:S02]  /*06a0*/  ISETP.GE.AND P4, PT, R5, R12.reuse, PT ;  /* 0x0000000c0500720c */ /* 0x080fe40003f86270 */
[C---:B------:R-:W-:Y:S02]  /*06b0*/  IADD3 R25, R21.reuse, 0x180, RZ ;  /* 0x0000018015197810 */ /* 0x040fe40007ffe0ff */
[C---:B------:R-:W-:Y:S02]  /*06c0*/  IADD3 R3, R21.reuse, 0x300, RZ ;  /* 0x0000030015037810 */ /* 0x040fe40007ffe0ff */
[----:B------:R-:W-:Y:S01]  /*06d0*/  IADD3 R5, R21, 0x380, RZ ;  /* 0x0000038015057810 */ /* 0x000fe20007ffe0ff */
[----:B------:R-:W-:Y:S02]  /*06e0*/  @!P0 IMAD.IADD R2, R0, 0x1, R21 ;  /* 0x0000000100028824 */ /* 0x000fe400078e0215 */
[----:B------:R-:W-:Y:S01]  /*06f0*/  @!P0 IMAD.MOV.U32 R7, RZ, RZ, 0x2 ;  /* 0x00000002ff078424 */ /* 0x000fe200078e00ff */
[----:B------:R-:W-:-:S02]  /*0700*/  ISETP.GE.AND P2, PT, R25, R12, PT ;  /* 0x0000000c1900720c */ /* 0x000fc40003f46270 */
[----:B------:R-:W-:Y:S01]  /*0710*/  ISETP.GE.AND P5, PT, R3, R12, PT ;  /* 0x0000000c0300720c */ /* 0x000fe20003fa6270 */
[----:B------:R-:W-:-:S04]  /*0720*/  @!P0 IMAD.WIDE.U32 R2, R2, R7, c[0x0][0x170] ;  /* 0x00005c0002028625 */ /* 0x000fc800078e0007 */
[----:B------:R-:W-:Y:S01]  /*0730*/  @!P0 IMAD.MOV.U32 R21, RZ, RZ, R23 ;  /* 0x000000ffff158224 */ /* 0x000fe200078e0017 */
[----:B------:R-:W-:Y:S01]  /*0740*/  BSSY B0, `(.L_x_4870) ;  /* 0x0000049000007945 */ /* 0x000fe20003800000 */
[----:B------:R-:W-:Y:S01]  /*0750*/  BSSY B1, `(.L_x_4871) ;  /* 0x0000040000017945 */ /* 0x000fe20003800000 */
[----:B--2---:R-:W-:-:S05]  /*0760*/  @!P0 HADD2.F32 R19, -RZ, R19.H0_H0 ;  /* 0x20000013ff138230 */ /* 0x004fca0000004100 */
[----:B------:R-:W-:-:S05]  /*0770*/  @!P0 FMUL.FTZ R19, R19, R19 ;  /* 0x0000001313138220 */ /* 0x000fca0000410000 */
[----:B------:R-:W-:-:S05]  /*0780*/  @!P0 F2FP.PACK_AB R19, RZ, R19 ;  /* 0x00000013ff13823e */ /* 0x000fca00000000ff */
[----:B------:R0:W-:Y:S01]  /*0790*/  @!P0 STG.E.U16 [R2.64], R19 ;  /* 0x0000001302008986 */ /* 0x0001e2000c101504 */
[----:B------:R-:W-:Y:S01]  /*07a0*/  ISETP.GE.AND P0, PT, R21, R12, PT ;  /* 0x0000000c1500720c */ /* 0x000fe20003f06270 */
[----:B---3--:R-:W-:-:S05]  /*07b0*/  @!P6 HADD2.F32 R20, -RZ, R20.H0_H0 ;  /* 0x20000014ff14e230 */ /* 0x008fca0000004100 */
[----:B------:R-:W-:-:S05]  /*07c0*/  @!P6 FMUL.FTZ R4, R20, R20 ;  /* 0x000000141404e220 */ /* 0x000fca0000410000 */
[----:B------:R-:W-:Y:S02]  /*07d0*/  @!P6 F2FP.PACK_AB R4, RZ, R4 ;  /* 0x00000004ff04e23e */ /* 0x000fe400000000ff */
[----:B------:R-:W-:Y:S01]  /*07e0*/  ISETP.GE.AND P6, PT, R5, R12, PT ;  /* 0x0000000c0500720c */ /* 0x000fe20003fc6270 */
[----:B-----5:R-:W-:-:S05]  /*07f0*/  @!P1 HADD2.F32 R13, -RZ, R13.H0_H0 ;  /* 0x2000000dff0d9230 */ /* 0x020fca0000004100 */
[----:B------:R-:W-:Y:S01]  /*0800*/  @!P1 FMUL.FTZ R13, R13, R13 ;  /* 0x0000000d0d0d9220 */ /* 0x000fe20000410000 */
        /* <DEDUP_REMOVED lines=8> */
[----:B------:R-:W-:Y:S02]  /*0890*/  @!P5 FMUL.FTZ R5, R17, R17 ;  /* 0x000000111105d220 */ /* 0x000fe40000410000 */
[----:B0-----:R-:W-:Y:S01]  /*08a0*/  @!P6 FMUL.FTZ R2, R18, R18 ;  /* 0x000000121202e220 */ /* 0x001fe20000410000 */
[----:B------:R-:W-:Y:S02]  /*08b0*/  @!P1 F2FP.PACK_AB R3, RZ, R13 ;  /* 0x0000000dff03923e */ /* 0x000fe400000000ff */
[----:B------:R-:W-:Y:S02]  /*08c0*/  @!P2 F2FP.PACK_AB R14, RZ, R14 ;  /* 0x0000000eff0ea23e */ /* 0x000fe400000000ff */
[----:B------:R-:W-:-:S02]  /*08d0*/  @!P3 F2FP.PACK_AB R7, RZ, R7 ;  /* 0x00000007ff07b23e */ /* 0x000fc400000000ff */
[----:B------:R-:W-:Y:S02]  /*08e0*/  @!P4 F2FP.PACK_AB R6, RZ, R6 ;  /* 0x00000006ff06c23e */ /* 0x000fe400000000ff */
[----:B------:R-:W-:Y:S02]  /*08f0*/  @!P5 F2FP.PACK_AB R5, RZ, R5 ;  /* 0x00000005ff05d23e */ /* 0x000fe400000000ff */
[----:B------:R-:W-:Y:S01]  /*0900*/  @!P6 F2FP.PACK_AB R2, RZ, R2 ;  /* 0x00000002ff02e23e */ /* 0x000fe200000000ff */
[----:B------:R-:W-:Y:S05]  /*0910*/  @P0 BRA `(.L_x_4872) ;  /* 0x000000c000000947 */ /* 0x000fea0003800000 */
[----:B------:R-:W-:Y:S01]  /*0920*/  HFMA2.MMA R9, -RZ, RZ, 0, 1.1920928955078125e-07 ;  /* 0x00000002ff097435 */ /* 0x000fe200000001ff */
        /* <DEDUP_REMOVED lines=11> */
.L_x_4872:
[----:B------:R-:W-:-:S13]  /*09e0*/  ISETP.GE.AND P0, PT, R21, R12, PT ;  /* 0x0000000c1500720c */ /* 0x000fda0003f06270 */
[----:B------:R-:W-:Y:S05]  /*09f0*/  @P0 BRA `(.L_x_4874) ;  /* 0x000000c000000947 */ /* 0x000fea0003800000 */
[----:B0-----:R-:W-:Y:S01]  /*0a00*/  IMAD.IADD R8, R0, 0x1, R21 ;  /* 0x0000000100087824 */ /* 0x001fe200078e0215 */
[----:B------:R-:W-:Y:S01]  /*0a10*/  IADD3 R21, R21, 0x80, RZ ;  /* 0x0000008015157810 */ /* 0x000fe20007ffe0ff */
[----:B------:R-:W-:-:S04]  /*0a20*/  IMAD.MOV.U32 R9, RZ, RZ, 0x2 ;  /* 0x00000002ff097424 */ /* 0x000fc800078e00ff */
[----:B------:R-:W-:-:S05]  /*0a30*/  IMAD.WIDE.U32 R8, R8, R9, c[0x0][0x170] ;  /* 0x00005c0008087625 */ /* 0x000fca00078e0009 */
[----:B------:R0:W-:Y:S02]  /*0a40*/  STG.E.U16 [R8.64], R14 ;  /* 0x0000000e08007986 */ /* 0x0001e4000c101504 */
.L_x_4873:
[----:B------:R-:W-:-:S13]  /*0a50*/  ISETP.GE.AND P0, PT, R21, R12, PT ;  /* 0x0000000c1500720c */ /* 0x000fda0003f06270 */
[----:B------:R-:W-:Y:S05]  /*0a60*/  @P0 BRA `(.L_x_4875) ;  /* 0x000000e000000947 */ /* 0x000fea0003800000 */
[----:B0-----:R-:W-:Y:S01]  /*0a70*/  IMAD.IADD R8, R0, 0x1, R21 ;  /* 0x0000000100087824 */ /* 0x001fe200078e0215 */
[----:B------:R-:W-:Y:S01]  /*0a80*/  IADD3 R21, R21, 0x80, RZ ;  /* 0x0000008015157810 */ /* 0x000fe20007ffe0ff */
[----:B------:R-:W-:-:S04]  /*0a90*/  IMAD.MOV.U32 R9, RZ, RZ, 0x2 ;  /* 0x00000002ff097424 */ /* 0x000fc800078e00ff */
[----:B------:R-:W-:-:S05]  /*0aa0*/  IMAD.WIDE.U32 R8, R8, R9, c[0x0][0x170] ;  /* 0x00005c0008087625 */ /* 0x000fca00078e0009 */
[----:B------:R0:W-:Y:S02]  /*0ab0*/  STG.E.U16 [R8.64], R7 ;  /* 0x0000000708007986 */ /* 0x0001e4000c101504 */
.L_x_4874:
[----:B------:R-:W-:-:S13]  /*0ac0*/  ISETP.GE.AND P0, PT, R21, R12, PT ;  /* 0x0000000c1500720c */ /* 0x000fda0003f06270 */
[----:B------:R-:W-:Y:S01]  /*0ad0*/  @P0 BREAK B1 ;  /* 0x0000000000010942 */ /* 0x000fe20003800000 */
[----:B------:R-:W-:Y:S05]  /*0ae0*/  @P0 BRA `(.L_x_4876) ;  /* 0x000000e000000947 */ /* 0x000fea0003800000 */
[----:B0-----:R-:W-:Y:S01]  /*0af0*/  IADD3 R7, R0, R21, RZ ;  /* 0x0000001500077210 */ /* 0x001fe20007ffe0ff */
[----:B------:R-:W-:Y:S01]  /*0b00*/  IMAD.MOV.U32 R4, RZ, RZ, 0x2 ;  /* 0x00000002ff047424 */ /* 0x000fe200078e00ff */
[----:B------:R-:W-:Y:S02]  /*0b10*/  PRMT R3, R6, 0x7610, R3 ;  /* 0x0000761006037816 */ /* 0x000fe40000000003 */
[----:B------:R-:W-:Y:S01]  /*0b20*/  IADD3 R21, R21, 0x80, RZ ;  /* 0x0000008015157810 */ /* 0x000fe20007ffe0ff */
[----:B------:R-:W-:-:S05]  /*0b30*/  IMAD.WIDE.U32 R6, R7, R4, c[0x0][0x170] ;  /* 0x00005c0007067625 */ /* 0x000fca00078e0004 */
[----:B------:R0:W-:Y:S02]  /*0b40*/  STG.E.U16 [R6.64], R3 ;  /* 0x0000000306007986 */ /* 0x0001e4000c101504 */
.L_x_4875:
[----:B------:R-:W-:Y:S05]  /*0b50*/  BSYNC B1 ;  /* 0x0000000000017941 */ /* 0x000fea0003800000 */
.L_x_4871:
[----:B------:R-:W-:Y:S02]  /*0b60*/  ISETP.GE.AND P0, PT, R21, R12, PT ;  /* 0x0000000c1500720c */ /* 0x000fe40003f06270 */
[----:B0-----:R-:W-:-:S11]  /*0b70*/  PRMT R6, R5, 0x7610, R6 ;  /* 0x0000761005067816 */ /* 0x001fd60000000006 */
[----:B------:R-:W-:Y:S01]  /*0b80*/  @!P0 IMAD.IADD R4, R0, 0x1, R21 ;  /* 0x0000000100048824 */ /* 0x000fe200078e0215 */
[----:B------:R-:W-:Y:S01]  /*0b90*/  @!P0 IADD3 R21, R21, 0x80, RZ ;  /* 0x0000008015158810 */ /* 0x000fe20007ffe0ff */
[----:B------:R-:W-:-:S04]  /*0ba0*/  @!P0 IMAD.MOV.U32 R3, RZ, RZ, 0x2 ;  /* 0x00000002ff038424 */ /* 0x000fc800078e00ff */
[----:B------:R-:W-:-:S05]  /*0bb0*/  @!P0 IMAD.WIDE.U32 R4, R4, R3, c[0x0][0x170] ;  /* 0x00005c0004048625 */ /* 0x000fca00078e0003 */
[----:B------:R0:W-:Y:S02]  /*0bc0*/  @!P0 STG.E.U16 [R4.64], R6 ;  /* 0x0000000604008986 */ /* 0x0001e4000c101504 */
.L_x_4876:
[----:B------:R-:W-:Y:S05]  /*0bd0*/  BSYNC B0 ;  /* 0x0000000000007941 */ /* 0x000fea0003800000 */
.L_x_4870:
        /* <DEDUP_REMOVED lines=9> */
.L_x_4877:
        /* <DEDUP_REMOVED lines=9> */
.L_x_61650:


//--------------------- .text._ZN2at6native29vectorized_elementwise_kernelILi4EZNS0_50_GLOBAL__N__2680c7bb_12_PowKernel_cu_b2145a98_318429pow_tensor_scalar_kernel_implIN3c104HalfES5_EEvRNS_18TensorIteratorBaseET0_EUlS5_E_St5arrayIPcLm2EEEEviS8_T1_ --------------------------
	.section	.text._ZN2at6native29vectorized_elementwise_kernelILi4EZNS0_50_GLOBAL__N__2680c7bb_12_PowKernel_cu_b2145a98_318429pow_tensor_scalar_kernel_implIN3c104HalfES5_EEvRNS_18TensorIteratorBaseET0_EUlS5_E_St5arrayIPcLm2EEEEviS8_T1_,"ax",@progbits
	.sectioninfo	@"SHI_REGISTERS=28"
	.align	128
        .global         _ZN2at6native29vectorized_elementwise_kernelILi4EZNS0_50_GLOBAL__N__2680c7bb_12_PowKernel_cu_b2145a98_318429pow_tensor_scalar_kernel_implIN3c104HalfES5_EEvRNS_18TensorIteratorBaseET0_EUlS5_E_St5arrayIPcLm2EEEEviS8_T1_
        .type           _ZN2at6native29vectorized_elementwise_kernelILi4EZNS0_50_GLOBAL__N__2680c7bb_12_PowKernel_cu_b2145a98_318429pow_tensor_scalar_kernel_implIN3c104HalfES5_EEvRNS_18TensorIteratorBaseET0_EUlS5_E_St5arrayIPcLm2EEEEviS8_T1_,@function
        .size           _ZN2at6native29vectorized_elementwise_kernelILi4EZNS0_50_GLOBAL__N__2680c7bb_12_PowKernel_cu_b2145a98_318429pow_tensor_scalar_kernel_implIN3c104HalfES5_EEvRNS_18TensorIteratorBaseET0_EUlS5_E_St5arrayIPcLm2EEEEviS8_T1_,(.L_x_61651 - _ZN2at6native29vectorized_elementwise_kernelILi4EZNS0_50_GLOBAL__N__2680c7bb_12_PowKernel_cu_b2145a98_318429pow_tensor_scalar_kernel_implIN3c104HalfES5_EEvRNS_18TensorIteratorBaseET0_EUlS5_E_St5arrayIPcLm2EEEEviS8_T1_)
        .other          _ZN2at6native29vectorized_elementwise_kernelILi4EZNS0_50_GLOBAL__N__2680c7bb_12_PowKernel_cu_b2145a98_318429pow_tensor_scalar_kernel_implIN3c104HalfES5_EEvRNS_18TensorIteratorBaseET0_EUlS5_E_St5arrayIPcLm2EEEEviS8_T1_,@"STO_CUDA_ENTRY STV_DEFAULT"
_ZN2at6native29vectorized_elementwise_kernelILi4EZNS0_50_GLOBAL__N__2680c7bb_12_PowKernel_cu_b2145a98_318429pow_tensor_scalar_kernel_implIN3c104HalfES5_EEvRNS_18TensorIteratorBaseET0_EUlS5_E_St5arrayIPcLm2EEEEviS8_T1_:
.text._ZN2at6native29vectorized_elementwise_kernelILi4EZNS0_50_GLOBAL__N__2680c7bb_12_PowKernel_cu_b2145a98_318429pow_tensor_scalar_kernel_implIN3c104HalfES5_EEvRNS_18TensorIteratorBaseET0_EUlS5_E_St5arrayIPcLm2EEEEviS8_T1_:
        /* <DEDUP_REMOVED lines=13> */
[----:B------:R-:W-:-:S06]  /*00d0*/  IMAD.WIDE.U32 R2, R0, R17, c[0x0][0x170] ;  /* 0x00005c0000027625 */ /* 0x000fcc00078e0011 */
[----:B------:R-:W-:Y:S01]  /*00e0*/  IMAD.WIDE R2, R15, 0x8, R2 ;  /* 0x000000080f027825 */ /* 0x000fe200078e0202 */
[--C-:B--2---:R-:W-:Y:S02]  /*00f0*/  HADD2.F32 R6, -RZ, R8.reuse.H0_H0 ;  /* 0x20000008ff067230 */ /* 0x104fe40000004100 */
[----:B------:R-:W-:Y:S02]  /*0100*/  HADD2.F32 R7, -RZ, R8.H1_H1 ;  /* 0x30000008ff077230 */ /* 0x000fe40000004100 */
[--C-:B---3--:R-:W-:Y:S01]  /*0110*/  HADD2.F32 R10, -RZ, R12.reuse.H0_H0 ;  /* 0x2000000cff0a7230 */ /* 0x108fe20000004100 */
[----:B------:R-:W-:Y:S01]  /*0120*/  FMUL.FTZ R6, R6, R6 ;  /* 0x0000000606067220 */ /* 0x000fe20000410000 */
[----:B------:R-:W-:Y:S01]  /*0130*/  HADD2.F32 R11, -RZ, R12.H1_H1 ;  /* 0x3000000cff0b7230 */ /* 0x000fe20000004100 */
[----:B------:R-:W-:Y:S01]  /*0140*/  FMUL.FTZ R7, R7, R7 ;  /* 0x0000000707077220 */ /* 0x000fe20000410000 */
[----:B------:R-:W-:Y:S01]  /*0150*/  HADD2.F32 R8, -RZ, R9.H0_H0 ;  /* 0x20000009ff087230 */ /* 0x000fe20000004100 */
[----:B------:R-:W-:Y:S01]  /*0160*/  FMUL.FTZ R10, R10, R10 ;  /* 0x0000000a0a0a7220 */ /* 0x000fe20000410000 */
[----:B------:R-:W-:Y:S01]  /*0170*/  HADD2.F32 R12, -RZ, R13.H0_H0 ;  /* 0x2000000dff0c7230 */ /* 0x000fe20000004100 */
[----:B------:R-:W-:Y:S01]  /*0180*/  FMUL.FTZ R11, R11, R11 ;  /* 0x0000000b0b0b7220 */ /* 0x000fe20000410000 */
[----:B------:R-:W-:Y:S01]  /*0190*/  HADD2.F32 R9, -RZ, R9.H1_H1 ;  /* 0x30000009ff097230 */ /* 0x000fe20000004100 */
[----:B------:R-:W-:Y:S01]  /*01a0*/  FMUL.FTZ R8, R8, R8 ;  /* 0x0000000808087220 */ /* 0x000fe20000410000 */
[----:B------:R-:W-:Y:S01]  /*01b0*/  HADD2.F32 R13, -RZ, R13.H1_H1 ;  /* 0x3000000dff0d7230 */ /* 0x000fe20000004100 */
[----:B------:R-:W-:Y:S01]  /*01c0*/  FMUL.FTZ R12, R12, R12 ;  /* 0x0000000c0c0c7220 */ /* 0x000fe20000410000 */
[----:B------:R-:W-:Y:S01]  /*01d0*/  F2FP.PACK_AB R6, R7, R6 ;  /* 0x000000060706723e */ /* 0x000fe200000000ff */
[----:B------:R-:W-:Y:S01]  /*01e0*/  FMUL.FTZ R9, R9, R9 ;  /* 0x0000000909097220 */ /* 0x000fe20000410000 */
[----:B------:R-:W-:Y:S01]  /*01f0*/  F2FP.PACK_AB R10, R11, R10 ;  /* 0x0000000a0b0a723e */ /* 0x000fe200000000ff */
[----:B------:R-:W-:-:S03]  /*0200*/  FMUL.FTZ R13, R13, R13 ;  /* 0x0000000d0d0d7220 */ /* 0x000fc60000410000 */
[----:B------:R-:W-:Y:S02]  /*0210*/  F2FP.PACK_AB R7, R9, R8 ;  /* 0x000000080907723e */ /* 0x000fe400000000ff */
[----:B------:R-:W-:-:S03]  /*0220*/  F2FP.PACK_AB R11, R13, R12 ;  /* 0x0000000c0d0b723e */ /* 0x000fc600000000ff */
[----:B------:R-:W-:Y:S04]  /*0230*/  STG.E.64 [R2.64], R6 ;  /* 0x0000000602007986 */ /* 0x000fe8000c101b04 */
[----:B------:R-:W-:Y:S01]  /*0240*/  STG.E.64 [R2.64+0x400], R10 ;  /* 0x0004000a02007986 */ /* 0x000fe2000c101b04 */
[----:B------:R-:W-:Y:S05]  /*0250*/  EXIT ;  /* 0x000000000000794d */ /* 0x000fea0003800000 */
.L_x_4878:
[----:B------:R-:W0:Y:S01]  /*0260*/  S2R R21, SR_TID.X ;  /* 0x0000000000157919 */ /* 0x000e220000002100 */
[----:B------:R-:W-:Y:S02]  /*0270*/  PRMT R19, RZ, 0x7610, R19 ;  /* 0x00007610ff137816 */ /* 0x000fe40000000013 */
        /* <DEDUP_REMOVED lines=114> */
.L_x_4881:
[----:B------:R-:W-:-:S13]  /*09a0*/  ISETP.GE.AND P0, PT, R21, R12, PT ;  /* 0x0000000c1500720c */ /* 0x000fda0003f06270 */
[----:B------:R-:W-:Y:S05]  /*09b0*/  @P0 BRA `(.L_x_4883) ;  /* 0x000000c000000947 */ /* 0x000fea0003800000 */
[----:B0-----:R-:W-:Y:S01]  /*09c0*/  IMAD.IADD R8, R0, 0x1, R21 ;  /* 0x0000000100087824 */ /* 0x001fe200078e0215 */
[----:B------:R-:W-:Y:S01]  /*09d0*/  IADD3 R21, R21, 0x80, RZ ;  /* 0x0000008015157810 */ /* 0x000fe20007ffe0ff */
[----:B------:R-:W-:-:S04]  /*09e0*/  IMAD.MOV.U32 R9, RZ, RZ, 0x2 ;  /* 0x00000002ff097424 */ /* 0x000fc800078e00ff */
[----:B------:R-:W-:-:S05]  /*09f0*/  IMAD.WIDE.U32 R8, R8, R9, c[0x0][0x170] ;  /* 0x00005c0008087625 */ /* 0x000fca00078e0009 */
[----:B------:R0:W-:Y:S02]  /*0a00*/  STG.E.U16 [R8.64], R14 ;  /* 0x0000000e08007986 */ /* 0x0001e4000c101504 */
.L_x_4882:
[----:B------:R-:W-:-:S13]  /*0a10*/  ISETP.GE.AND P0, PT, R21, R12, PT ;  /* 0x0000000c1500720c */ /* 0x000fda0003f06270 */
[----:B------:R-:W-:Y:S05]  /*0a20*/  @P0 BRA `(.L_x_4884) ;  /* 0x000000e000000947 */ /* 0x000fea0003800000 */
[----:B0-----:R-:W-:Y:S01]  /*0a30*/  IMAD.IADD R8, R0, 0x1, R21 ;  /* 0x0000000100087824 */ /* 0x001fe200078e0215 */
[----:B------:R-:W-:Y:S01]  /*0a40*/  IADD3 R21, R21, 0x80, RZ ;  /* 0x0000008015157810 */ /* 0x000fe20007ffe0ff */
[----:B------:R-:W-:-:S04]  /*0a50*/  IMAD.MOV.U32 R9, RZ, RZ, 0x2 ;  /* 0x00000002ff097424 */ /* 0x000fc800078e00ff */
[----:B------:R-:W-:-:S05]  /*0a60*/  IMAD.WIDE.U32 R8, R8, R9, c[0x0][0x170] ;  /* 0x00005c0008087625 */ /* 0x000fca00078e0009 */
[----:B------:R0:W-:Y:S02]  /*0a70*/  STG.E.U16 [R8.64], R7 ;  /* 0x0000000708007986 */ /* 0x0001e4000c101504 */
.L_x_4883:
        /* <DEDUP_REMOVED lines=9> */
.L_x_4884:
[----:B------:R-:W-:Y:S05]  /*0b10*/  BSYNC B1 ;  /* 0x0000000000017941 */ /* 0x000fea0003800000 */
.L_x_4880:
[----:B------:R-:W-:Y:S02]  /*0b20*/  ISETP.GE.AND P0, PT, R21, R12, PT ;  /* 0x0000000c1500720c */ /* 0x000fe40003f06270 */
[----:B0-----:R-:W-:-:S11]  /*0b30*/  PRMT R6, R5, 0x7610, R6 ;  /* 0x0000761005067816 */ /* 0x001fd60000000006 */
[----:B------:R-:W-:Y:S01]  /*0b40*/  @!P0 IMAD.IADD R4, R0, 0x1, R21 ;  /* 0x0000000100048824 */ /* 0x000fe200078e0215 */
[----:B------:R-:W-:Y:S01]  /*0b50*/  @!P0 IADD3 R21, R21, 0x80, RZ ;  /* 0x0000008015158810 */ /* 0x000fe20007ffe0ff */
[----:B------:R-:W-:-:S04]  /*0b60*/  @!P0 IMAD.MOV.U32 R3, RZ, RZ, 0x2 ;  /* 0x00000002ff038424 */ /* 0x000fc800078e00ff */
[----:B------:R-:W-:-:S05]  /*0b70*/  @!P0 IMAD.WIDE.U32 R4, R4, R3, c[0x0][0x170] ;  /* 0x00005c0004048625 */ /* 0x000fca00078e0003 */
[----:B------:R0:W-:Y:S02]  /*0b80*/  @!P0 STG.E.U16 [R4.64], R6 ;  /* 0x0000000604008986 */ /* 0x0001e4000c101504 */
.L_x_4885:
[----:B------:R-:W-:Y:S05]  /*0b90*/  BSYNC B0 ;  /* 0x0000000000007941 */ /* 0x000fea0003800000 */
.L_x_4879:
        /* <DEDUP_REMOVED lines=9> */
.L_x_4886:
        /* <DEDUP_REMOVED lines=13> */
.L_x_61651:


//--------------------- .text._ZN2at6native29vectorized_elementwise_kernelILi8EZNS0_50_GLOBAL__N__2680c7bb_12_PowKernel_cu_b2145a98_318429pow_tensor_scalar_kernel_implIN3c104HalfES5_EEvRNS_18TensorIteratorBaseET0_EUlS5_E_St5arrayIPcLm2EEEEviS8_T1_ --------------------------
	.section	.text._ZN2at6native29vectorized_elementwise_kernelILi8EZNS0_50_GLOBAL__N__2680c7bb_12_PowKernel_cu_b2145a98_318429pow_tensor_scalar_kernel_implIN3c104HalfES5_EEvRNS_18TensorIteratorBaseET0_EUlS5_E_St5arrayIPcLm2EEEEviS8_T1_,"ax",@progbits
	.sectioninfo	@"SHI_REGISTERS=4"
	.align	128
        .global         _ZN2at6native29vectorized_elementwise_kernelILi8EZNS0_50_GLOBAL__N__2680c7bb_12_PowKernel_cu_b2145a98_318429pow_tensor_scalar_kernel_implIN3c104HalfES5_EEvRNS_18TensorIteratorBaseET0_EUlS5_E_St5arrayIPcLm2EEEEviS8_T1_
        .type           _ZN2at6native29vectorized_elementwise_kernelILi8EZNS0_50_GLOBAL__N__2680c7bb_12_PowKernel_cu_b2145a98_318429pow_tensor_scalar_kernel_implIN3c104HalfES5_EEvRNS_18TensorIteratorBaseET0_EUlS5_E_St5arrayIPcLm2EEEEviS8_T1_,@function
        .size           _ZN2at6native29vectorized_elementwise_kernelILi8EZNS0_50_GLOBAL__N__2680c7bb_12_PowKernel_cu_b2145a98_318429pow_tensor_scalar_kernel_implIN3c104HalfES5_EEvRNS_18TensorIteratorBaseET0_EUlS5_E_St5arrayIPcLm2EEEEviS8_T1_,(.L_x_61652 - _ZN2at6native29vectorized_elementwise_kernelILi8EZNS0_50_GLOBAL__N__2680c7bb_12_PowKernel_cu_b2145a98_318429pow_tensor_scalar_kernel_implIN3c104HalfES5_EEvRNS_18TensorIteratorBaseET0_EUlS5_E_St5arrayIPcLm2EEEEviS8_T1_)
        .other          _ZN2at6native29vectorized_elementwise_kernelILi8EZNS0_50_GLOBAL__N__2680c7bb_12_PowKernel_cu_b2145a98_318429pow_tensor_scalar_kernel_implIN3c104HalfES5_EEvRNS_18TensorIteratorBaseET0_EUlS5_E_St5arrayIPcLm2EEEEviS8_T1_,@"STO_CUDA_ENTRY STV_DEFAULT"
_ZN2at6native29vectorized_elementwise_kernelILi8EZNS0_50_GLOBAL__N__2680c7bb_12_PowKernel_cu_b2145a98_318429pow_tensor_scalar_kernel_implIN3c104HalfES5_EEvRNS_18TensorIteratorBaseET0_EUlS5_E_St5arrayIPcLm2EEEEviS8_T1_:
.text._ZN2at6native29vectorized_elementwise_kernelILi8EZNS0_50_GLOBAL__N__2680c7bb_12_PowKernel_cu_b2145a98_318429pow_tensor_scalar_kernel_implIN3c104HalfES5_EEvRNS_18TensorIteratorBaseET0_EUlS5_E_St5arrayIPcLm2EEEEviS8_T1_:
[----:B------:R-:W-:Y:S02]  /*0000*/  MOV R1, c[0x0][0x28] ;  /* 0x00000a0000017a02 */ /* 0x000fe40000000f00 */
[----:B------:R-:W-:Y:S05]  /*0010*/  EXIT ;  /* 0x000000000000794d */ /* 0x000fea0003800000 */
.L_x_4887:
        /* <DEDUP_REMOVED lines=14> */
.L_x_61652:


//--------------------- .text._ZN2at6native18elementwise_kernelILi128ELi4EZNS0_15gpu_kernel_implIZNS0_50_GLOBAL__N__2680c7bb_12_PowKernel_cu_b2145a98_318429pow_tensor_scalar_kernel_implIffEEvRNS_18TensorIteratorBaseET0_EUlfE2_EEvS6_RKT_EUliE_EEviT1_ --------------------------
	.section	.text._ZN2at6native18elementwise_kernelILi128ELi4EZNS0_15gpu_kernel_implIZNS0_50_GLOBAL__N__2680c7bb_12_PowKernel_cu_b2145a98_318429pow_tensor_scalar_kernel_implIffEEvRNS_18TensorIteratorBaseET0_EUlfE2_EEvS6_RKT_EUliE_EEviT1_,"ax",@progbits
	.sectioninfo	@"SHI_REGISTERS=26"
	.align	128
        .global         _ZN2at6native18elementwise_kernelILi128ELi4EZNS0_15gpu_kernel_implIZNS0_50_GLOBAL__N__2680c7bb_12_PowKernel_cu_b2145a98_318429pow_tensor_scalar_kernel_implIffEEvRNS_18TensorIteratorBaseET0_EUlfE2_EEvS6_RKT_EUliE_EEviT1_
        .type           _ZN2at6native18elementwise_kernelILi128ELi4EZNS0_15gpu_kernel_implIZNS0_50_GLOBAL__N__2680c7bb_12_PowKernel_cu_b2145a98_318429pow_tensor_scalar_kernel_implIffEEvRNS_18TensorIteratorBaseET0_EUlfE2_EEvS6_RKT_EUliE_EEviT1_,@function
        .size           _ZN2at6native18elementwise_kernelILi128ELi4EZNS0_15gpu_kernel_implIZNS0_50_GLOBAL__N__2680c7bb_12_PowKernel_cu_b2145a98_318429pow_tensor_scalar_kernel_implIffEEvRNS_18TensorIteratorBaseET0_EUlfE2_EEvS6_RKT_EUliE_EEviT1_,(.L_x_61653 - _ZN2at6native18elementwise_kernelILi128ELi4EZNS0_15gpu_kernel_implIZNS0_50_GLOBAL__N__2680c7bb_12_PowKernel_cu_b2145a98_318429pow_tensor_scalar_kernel_implIffEEvRNS_18TensorIteratorBaseET0_EUlfE2_EEvS6_RKT_EUliE_EEviT1_)
        .other          _ZN2at6native18elementwise_kernelILi128ELi4EZNS0_15gpu_kernel_implIZNS0_50_GLOBAL__N__2680c7bb_12_PowKernel_cu_b2145a98_318429pow_tensor_scalar_kernel_implIffEEvRNS_18TensorIteratorBaseET0_EUlfE2_EEvS6_RKT_EUliE_EEviT1_,@"STO_CUDA_ENTRY STV_DEFAULT"
_ZN2at6native18elementwise_kernelILi128ELi4EZNS0_15gpu_kernel_implIZNS0_50_GLOBAL__N__2680c7bb_12_PowKernel_cu_b2145a98_318429pow_tensor_scalar_kernel_implIffEEvRNS_18TensorIteratorBaseET0_EUlfE2_EEvS6_RKT_EUliE_EEviT1_:
.text._ZN2at6native18elementwise_kernelILi128ELi4EZNS0_15gpu_kernel_implIZNS0_50_GLOBAL__N__2680c7bb_12_PowKernel_cu_b2145a98_318429pow_tensor_scalar_kernel_implIffEEvRNS_18TensorIteratorBaseET0_EUlfE2_EEvS6_RKT_EUliE_EEviT1_:
        /* <DEDUP_REMOVED lines=237> */
.L_x_4890:
[----:B------:R-:W0:Y:S01]  /*0ed0*/  LDC.U8 R5, c[0x0][0x381] ;  /* 0x0000e040ff057b82 */ /* 0x000e220000000000 */
[----:B------:R-:W-:Y:S01]  /*0ee0*/  IADD3 R16, P1, R16, c[0x0][0x360], RZ ;  /* 0x0000d80010107a10 */ /* 0x000fe20007f3e0ff */
[----:B------:R-:W-:Y:S01]  /*0ef0*/  BSSY B6, `(.L_x_4891) ;  /* 0x00000df000067945 */ /* 0x000fe20003800000 */
        /* <DEDUP_REMOVED lines=15> */
[----:B--2---:R-:W0:Y:S01]  /*0ff0*/  I2F.S16 R0, R0 ;  /* 0x0000000000007306 */ /* 0x004e220000101400 */
[----:B------:R-:W-:Y:S05]  /*1000*/  BRA `(.L_x_4897) ;  /* 0x00000cd000007947 */ /* 0x000fea0003800000 */
.L_x_4895:
[----:B------:R-:W2:Y:S02]  /*1010*/  LDG.E.U8 R0, [R2.64] ;  /* 0x0000002402007981 */ /* 0x000ea4000c1e1100 */
[----:B--2---:R-:W0:Y:S01]  /*1020*/  I2F.U16 R0, R0 ;  /* 0x0000000000007306 */ /* 0x004e220000101000 */
[----:B------:R-:W-:Y:S05]  /*1030*/  BRA `(.L_x_4897) ;  /* 0x00000ca000007947 */ /* 0x000fea0003800000 */
.L_x_4894:
[----:B------:R-:W-:-:S13]  /*1040*/  ISETP.NE.AND P0, PT, R4, 0x2, PT ;  /* 0x000000020400780c */ /* 0x000fda0003f05270 */
[----:B------:R-:W-:Y:S05]  /*1050*/  @!P0 BRA `(.L_x_4898) ;  /* 0x000000a000008947 */ /* 0x000fea0003800000 */
[----:B------:R-:W-:-:S13]  /*1060*/  ISETP.NE.AND P0, PT, R4, 0x3, PT ;  /* 0x000000030400780c */ /* 0x000fda0003f05270 */
[----:B------:R-:W-:Y:S05]  /*1070*/  @!P0 BRA `(.L_x_4899) ;  /* 0x0000005000008947 */ /* 0x000fea0003800000 */
[----:B------:R-:W-:-:S13]  /*1080*/  ISETP.NE.AND P0, PT, R4, 0x4, PT ;  /* 0x000000040400780c */ /* 0x000fda0003f05270 */
[----:B------:R-:W-:Y:S05]  /*1090*/  @P0 BRA `(.L_x_4896) ;  /* 0x00000aa000000947 */ /* 0x000fea0003800000 */
[----:B------:R-:W2:Y:S02]  /*10a0*/  LDG.E.64 R2, [R2.64] ;  /* 0x0000002402027981 */ /* 0x000ea4000c1e1b00 */
[----:B--2---:R0:W1:Y:S01]  /*10b0*/  I2F.S64 R0, R2 ;  /* 0x0000000200007312 */ /* 0x0040620000301400 */
[----:B------:R-:W-:Y:S05]  /*10c0*/  BRA `(.L_x_4897) ;  /* 0x00000c1000007947 */ /* 0x000fea0003800000 */
.L_x_4899:
[----:B------:R-:W2:Y:S02]  /*10d0*/  LDG.E R0, [R2.64] ;  /* 0x0000002402007981 */ /* 0x000ea4000c1e1900 */
[----:B--2---:R-:W0:Y:S01]  /*10e0*/  I2F R0, R0 ;  /* 0x0000000000007306 */ /* 0x004e220000201400 */
[----:B------:R-:W-:Y:S05]  /*10f0*/  BRA `(.L_x_4897) ;  /* 0x00000be000007947 */ /* 0x000fea0003800000 */
.L_x_4898:
[----:B------:R-:W2:Y:S02]  /*1100*/  LDG.E.U16 R0, [R2.64] ;  /* 0x0000002402007981 */ /* 0x000ea4000c1e1500 */
[----:B--2---:R-:W0:Y:S01]  /*1110*/  I2F.S16 R0, R0 ;  /* 0x0000000000007306 */ /* 0x004e220000101400 */
[----:B------:R-:W-:Y:S05]  /*1120*/  BRA `(.L_x_4897) ;  /* 0x00000bb000007947 */ /* 0x000fea0003800000 */
.L_x_4893:
[----:B------:R-:W-:-:S13]  /*1130*/  ISETP.GT.AND P0, PT, R4, 0x6, PT ;  /* 0x000000060400780c */ /* 0x000fda0003f04270 */
[----:B------:R-:W-:Y:S05]  /*1140*/  @P0 BRA `(.L_x_4900) ;  /* 0x0000009000000947 */ /* 0x000fea0003800000 */
[----:B------:R-:W-:-:S13]  /*1150*/  ISETP.NE.AND P0, PT, R4, 0x5, PT ;  /* 0x000000050400780c */ /* 0x000fda0003f05270 */
[----:B------:R-:W-:Y:S05]  /*1160*/  @!P0 BRA `(.L_x_4901) ;  /* 0x0000004000008947 */ /* 0x000fea0003800000 */
[----:B------:R-:W-:-:S13]  /*1170*/  ISETP.NE.AND P0, PT, R4, 0x6, PT ;  /* 0x000000060400780c */ /* 0x000fda0003f05270 */
[----:B------:R-:W-:Y:S05]  /*1180*/  @P0 BRA `(.L_x_4896) ;  /* 0x000009b000000947 */ /* 0x000fea0003800000 */
[----:B------:R0:W5:Y:S01]  /*1190*/  LDG.E R0, [R2.64] ;  /* 0x0000002402007981 */ /* 0x000162000c1e1900 */
[----:B------:R-:W-:Y:S05]  /*11a0*/  BRA `(.L_x_4897) ;  /* 0x00000b3000007947 */ /* 0x000fea0003800000 */
.L_x_4901:
[----:B------:R-:W2:Y:S02]  /*11b0*/  LDG.E.U16 R0, [R2.64] ;  /* 0x0000002402007981 */ /* 0x000ea4000c1e1500 */
[----:B--2---:R-:W-:Y:S01]  /*11c0*/  HADD2.F32 R0, -RZ, R0.H0_H0 ;  /* 0x20000000ff007230 */ /* 0x004fe20000004100 */
[----:B------:R-:W-:Y:S05]  /*11d0*/  BRA `(.L_x_4897) ;  /* 0x00000b0000007947 */ /* 0x000fea0003800000 */
.L_x_4900:
[----:B------:R-:W-:-:S13]  /*11e0*/  ISETP.NE.AND P0, PT, R4, 0x7, PT ;  /* 0x000000070400780c */ /* 0x000fda0003f05270 */
[----:B------:R-:W-:Y:S05]  /*11f0*/  @!P0 BRA `(.L_x_4902) ;  /* 0x0000009000008947 */ /* 0x000fea0003800000 */
[----:B------:R-:W-:-:S13]  /*1200*/  ISETP.NE.AND P0, PT, R4, 0x8, PT ;  /* 0x000000080400780c */ /* 0x000fda0003f05270 */
[----:B------:R-:W-:Y:S05]  /*1210*/  @!P0 BRA `(.L_x_4903) ;  /* 0x0000004000008947 */ /* 0x000fea0003800000 */
[----:B------:R-:W-:-:S13]  /*1220*/  ISETP.NE.AND P0, PT, R4, 0x9, PT ;  /* 0x000000090400780c */ /* 0x000fda0003f05270 */
[----:B------:R-:W-:Y:S05]  /*1230*/  @P0 BRA `(.L_x_4896) ;  /* 0x0000090000000947 */ /* 0x000fea0003800000 */
[----:B------:R0:W5:Y:S01]  /*1240*/  LDG.E R0, [R2.64] ;  /* 0x0000002402007981 */ /* 0x000162000c1e1900 */
[----:B------:R-:W-:Y:S05]  /*1250*/  BRA `(.L_x_4897) ;  /* 0x00000a8000007947 */ /* 0x000fea0003800000 */
.L_x_4903:
[----:B------:R-:W2:Y:S02]  /*1260*/  LDG.E.U16 R0, [R2.64] ;  /* 0x0000002402007981 */ /* 0x000ea4000c1e1500 */
[----:B--2---:R-:W-:Y:S01]  /*1270*/  HADD2.F32 R0, -RZ, R0.H0_H0 ;  /* 0x20000000ff007230 */ /* 0x004fe20000004100 */
[----:B------:R-:W-:Y:S05]  /*1280*/  BRA `(.L_x_4897) ;  /* 0x00000a5000007947 */ /* 0x000fea0003800000 */
.L_x_4902:
[----:B------:R-:W2:Y:S02]  /*1290*/  LDG.E.64 R2, [R2.64] ;  /* 0x0000002402027981 */ /* 0x000ea4000c1e1b00 */
[----:B--2---:R-:W0:Y:S01]  /*12a0*/  F2F.F32.F64 R0, R2 ;  /* 0x0000000200007310 */ /* 0x004e220000301000 */
[----:B------:R-:W0:-:S14]  /*12b0*/  DSETP.GEU.AND P0, PT, |R2|, c[0x2][0x0], PT ;  /* 0x008000000200762a */ /* 0x000e1c0003f0e200 */
[----:B0-----:R-:W-:Y:S01]  /*12c0*/  @!P0 FMUL R0, R0, 1.175494350822287508e-38 ;  /* 0x0080000000008820 */ /* 0x001fe20000400000 */
[----:B------:R-:W-:Y:S05]  /*12d0*/  BRA `(.L_x_4897) ;  /* 0x00000a0000007947 */ /* 0x000fea0003800000 */
.L_x_4892:
        /* <DEDUP_REMOVED lines=10> */
[----:B------:R-:W-:Y:S01]  /*1380*/  FSEL R0, RZ, 1, !P0 ;  /* 0x3f800000ff007808 */ /* 0x000fe20004000000 */
[----:B------:R-:W-:Y:S05]  /*1390*/  BRA `(.L_x_4897) ;  /* 0x0000094000007947 */ /* 0x000fea0003800000 */
.L_x_4906:
[----:B------:R-:W2:Y:S02]  /*13a0*/  LDG.E.64 R2, [R2.64] ;  /* 0x0000002402027981 */ /* 0x000ea4000c1e1b00 */
[----:B--2---:R-:W0:Y:S01]  /*13b0*/  F2F.F32.F64 R0, R2 ;  /* 0x0000000200007310 */ /* 0x004e220000301000 */
[----:B------:R-:W0:-:S14]  /*13c0*/  DSETP.GEU.AND P0, PT, |R2|, c[0x2][0x0], PT ;  /* 0x008000000200762a */ /* 0x000e1c0003f0e200 */
[----:B0-----:R-:W-:Y:S01]  /*13d0*/  @!P0 FMUL R0, R0, 1.175494350822287508e-38 ;  /* 0x0080000000008820 */ /* 0x001fe20000400000 */
[----:B------:R-:W-:Y:S05]  /*13e0*/  BRA `(.L_x_4897) ;  /* 0x000008f000007947 */ /* 0x000fea0003800000 */
.L_x_4905:
        /* <DEDUP_REMOVED lines=24> */
[----:B------:R-:W-:Y:S01]  /*1570*/  LOP3.LUT R0, R5, 0x80000000, R0, 0xf8, !PT ;  /* 0x8000000005007812 */ /* 0x000fe200078ef800 */
[----:B------:R-:W-:Y:S05]  /*1580*/  BRA `(.L_x_4897) ;  /* 0x0000075000007947 */ /* 0x000fea0003800000 */
.L_x_4908:
        /* <DEDUP_REMOVED lines=11> */
[----:B------:R-:W-:Y:S01]  /*1640*/  LOP3.LUT R0, R4, 0x80000000, R5, 0xf8, !PT ;  /* 0x8000000004007812 */ /* 0x000fe200078ef805 */
[----:B------:R-:W-:Y:S05]  /*1650*/  BRA `(.L_x_4897) ;  /* 0x0000068000007947 */ /* 0x000fea0003800000 */
.L_x_4907:
[----:B------:R-:W2:Y:S02]  /*1660*/  LDG.E.U16 R0, [R2.64] ;  /* 0x0000002402007981 */ /* 0x000ea4000c1e1500 */
[----:B--2---:R-:W-:Y:S01]  /*1670*/  PRMT R0, RZ, 0x5410, R0 ;  /* 0x00005410ff007816 */ /* 0x004fe20000000000 */
[----:B------:R-:W-:Y:S05]  /*1680*/  BRA `(.L_x_4897) ;  /* 0x0000065000007947 */ /* 0x000fea0003800000 */
.L_x_4904:
        /* <DEDUP_REMOVED lines=9> */
[----:B--2---:R-:W0:Y:S01]  /*1720*/  I2F.U16 R0, R0 ;  /* 0x0000000000007306 */ /* 0x004e220000101000 */
[----:B------:R-:W-:Y:S05]  /*1730*/  BRA `(.L_x_4897) ;  /* 0x000005a000007947 */ /* 0x000fea0003800000 */
.L_x_4911:
[----:B------:R-:W2:Y:S01]  /*1740*/  LDG.E.U8 R2, [R2.64] ;  /* 0x0000002402027981 */ /* 0x000ea2000c1e1100 */
        /* <DEDUP_REMOVED lines=19> */
.L_x_4913:
[----:B------:R-:W-:Y:S05]  /*1880*/  BSYNC B0 ;  /* 0x0000000000007941 */ /* 0x000fea0003800000 */
.L_x_4912:
[----:B------:R-:W-:Y:S01]  /*1890*/  LEA R3, R0, 0x3b800000, 0x17 ;  /* 0x3b80000000037811 */ /* 0x000fe200078eb8ff */
[----:B------:R-:W-:-:S05]  /*18a0*/  IMAD.SHL.U32 R0, R2, 0x100000, RZ ;  /* 0x0010000002007824 */ /* 0x000fca00078e00ff */
[----:B------:R-:W-:Y:S01]  /*18b0*/  LOP3.LUT R0, R3, R0, R4, 0xfe, !PT ;  /* 0x0000000003007212 */ /* 0x000fe200078efe04 */
[----:B------:R-:W-:Y:S05]  /*18c0*/  BRA `(.L_x_4897) ;  /* 0x0000041000007947 */ /* 0x000fea0003800000 */
.L_x_4910:
        /* <DEDUP_REMOVED lines=20> */
.L_x_4915:
[----:B------:R-:W-:Y:S05]  /*1a10*/  BSYNC B0 ;  /* 0x0000000000007941 */ /* 0x000fea0003800000 */
.L_x_4914:
[----:B------:R-:W-:Y:S01]  /*1a20*/  LEA R3, R0, 0x37800000, 0x17 ;  /* 0x3780000000037811 */ /* 0x000fe200078eb8ff */
[----:B------:R-:W-:-:S05]  /*1a30*/  IMAD.SHL.U32 R0, R2, 0x200000, RZ ;  /* 0x0020000002007824 */ /* 0x000fca00078e00ff */
[----:B------:R-:W-:Y:S01]  /*1a40*/  LOP3.LUT R0, R3, R0, R4, 0xfe, !PT ;  /* 0x0000000003007212 */ /* 0x000fe200078efe04 */
[----:B------:R-:W-:Y:S05]  /*1a50*/  BRA `(.L_x_4897) ;  /* 0x0000028000007947 */ /* 0x000fea0003800000 */
.L_x_4909:
[----:B------:R-:W-:-:S13]  /*1a60*/  ISETP.NE.AND P0, PT, R4, 0x1c, PT ;  /* 0x0000001c0400780c */ /* 0x000fda0003f05270 */
[----:B------:R-:W-:Y:S05]  /*1a70*/  @!P0 BRA `(.L_x_4916) ;  /* 0x0000024000008947 */ /* 0x000fea0003800000 */
[----:B------:R-:W-:-:S13]  /*1a80*/  ISETP.NE.AND P0, PT, R4, 0x1d, PT ;  /* 0x0000001d0400780c */ /* 0x000fda0003f05270 */
[----:B------:R-:W-:Y:S05]  /*1a90*/  @!P0 BRA `(.L_x_4917) ;  /* 0x000001f000008947 */ /* 0x000fea0003800000 */
[----:B------:R-:W-:-:S13]  /*1aa0*/  ISETP.NE.AND P0, PT, R4, 0x2c, PT ;  /* 0x0000002c0400780c */ /* 0x000fda0003f05270 */
[----:B------:R-:W-:Y:S05]  /*1ab0*/  @P0 BRA `(.L_x_4896) ;  /* 0x0000008000000947 */ /* 0x000fea0003800000 */
[----:B------:R-:W2:Y:S01]  /*1ac0*/  LDG.E.U8 R2, [R2.64] ;  /* 0x0000002402027981 */ /* 0x000ea2000c1e1100 */
[----:B------:R-:W-:Y:S01]  /*1ad0*/  IMAD.MOV.U32 R0, RZ, RZ, 0x400000 ;  /* 0x00400000ff007424 */ /* 0x000fe200078e00ff */
[----:B--2---:R-:W-:-:S13]  /*1ae0*/  ISETP.NE.AND P0, PT, R2, RZ, PT ;  /* 0x000000ff0200720c */ /* 0x004fda0003f05270 */
[----:B------:R-:W-:Y:S05]  /*1af0*/  @!P0 BRA `(.L_x_4897) ;  /* 0x000001e000008947 */ /* 0x000fea0003800000 */
[----:B------:R-:W-:-:S13]  /*1b00*/  ISETP.NE.AND P0, PT, R2, 0xff, PT ;  /* 0x000000ff0200780c */ /* 0x000fda0003f05270 */
[----:B------:R-:W-:Y:S02]  /*1b10*/  @!P0 IMAD.MOV.U32 R0, RZ, RZ, 0x7f800001 ;  /* 0x7f800001ff008424 */ /* 0x000fe400078e00ff */
[----:B------:R-:W-:Y:S01]  /*1b20*/  @P0 IMAD.SHL.U32 R0, R2, 0x800000, RZ ;  /* 0x0080000002000824 */ /* 0x000fe200078e00ff */
[----:B------:R-:W-:Y:S05]  /*1b30*/  BRA `(.L_x_4897) ;  /* 0x000001a000007947 */ /* 0x000fea0003800000 */
.L_x_4896:
        /* <DEDUP_REMOVED lines=19> */
[----:B------:R-:W-:Y:S01]  /*1c70*/  IMAD.MOV.U32 R0, RZ, RZ, RZ ;  /* 0x000000ffff007224 */ /* 0x000fe200078e00ff */
[----:B------:R-:W-:Y:S05]  /*1c80*/  BRA `(.L_x_4897) ;  /* 0x0000005000007947 */ /* 0x000fea0003800000 */
.L_x_4917:
[----:B------:R-:W2:Y:S02]  /*1c90*/  LDG.E.64 R2, [R2.64] ;  /* 0x0000002402027981 */ /* 0x000ea4000c1e1b00 */
[----:B--2---:R0:W1:Y:S01]  /*1ca0*/  I2F.U64 R0, R2 ;  /* 0x0000000200007312 */ /* 0x0040620000301000 */
[----:B------:R-:W-:Y:S05]  /*1cb0*/  BRA `(.L_x_4897) ;  /* 0x0000002000007947 */ /* 0x000fea0003800000 */
.L_x_4916:
[----:B------:R-:W2:Y:S02]  /*1cc0*/  LDG.E R0, [R2.64] ;  /* 0x0000002402007981 */ /* 0x000ea4000c1e1900 */
[----:B--2---:R-:W0:Y:S02]  /*1cd0*/  I2F.U32 R0, R0 ;  /* 0x0000000000007306 */ /* 0x004e240000201000 */
.L_x_4897:
[----:B------:R-:W-:Y:S05]  /*1ce0*/  BSYNC B6 ;  /* 0x0000000000067941 */ /* 0x000fea0003800000 */
.L_x_4891:
[----:B------:R-:W2:Y:S01]  /*1cf0*/  LDC.U8 R4, c[0x0][0x380] ;  /* 0x0000e000ff047b82 */ /* 0x000ea20000000000 */
[----:B01---5:R-:W0:Y:S02]  /*1d00*/  MUFU.LG2 R0, R0 ;  /* 0x0000000000007308 */ /* 0x023e240000000c00 */
[----:B0-----:R-:W-:-:S06]  /*1d10*/  FMUL.FTZ R2, R0, c[0x0][0x370] ;  /* 0x0000dc0000027a20 */ /* 0x001fcc0000410000 */
[----:B------:R-:W0:Y:S01]  /*1d20*/  MUFU.EX2 R2, R2 ;  /* 0x0000000200027308 */ /* 0x000e220000000800 */
[----:B--2---:R-:W-:-:S04]  /*1d30*/  PRMT R3, R4, 0x9910, RZ ;  /* 0x0000991004037816 */ /* 0x004fc800000000ff */
[----:B------:R-:W-:-:S13]  /*1d40*/  ISETP.GT.AND P0, PT, R3, 0x9, PT ;  /* 0x000000090300780c */ /* 0x000fda0003f04270 */
[----:B------:R-:W-:Y:S05]  /*1d50*/  @P0 BRA `(.L_x_4918) ;  /* 0x000003a000000947 */ /* 0x000fea0003800000 */
[----:B0-----:R-:W-:-:S13]  /*1d60*/  ISETP.GT.AND P0, PT, R3, 0x4, PT ;  /* 0x000000040300780c */ /* 0x001fda0003f04270 */
[----:B------:R-:W-:Y:S05]  /*1d70*/  @P0 BRA `(.L_x_4919) ;  /* 0x000001c000000947 */ /* 0x000fea0003800000 */
[----:B------:R-:W-:-:S13]  /*1d80*/  ISETP.GT.AND P0, PT, R3, 0x1, PT ;  /* 0x000000010300780c */ /* 0x000fda0003f04270 */
[----:B------:R-:W-:Y:S05]  /*1d90*/  @P0 BRA `(.L_x_4920) ;  /* 0x000000b000000947 */ /* 0x000fea0003800000 */
[----:B------:R-:W-:-:S13]  /*1da0*/  ISETP.NE.AND P0, PT, R4, RZ, PT ;  /* 0x000000ff0400720c */ /* 0x000fda0003f05270 */
[----:B------:R-:W-:Y:S05]  /*1db0*/  @!P0 BRA `(.L_x_4921) ;  /* 0x0000005000008947 */ /* 0x000fea0003800000 */
[----:B------:R-:W-:-:S13]  /*1dc0*/  ISETP.NE.AND P0, PT, R3, 0x1, PT ;  /* 0x000000010300780c */ /* 0x000fda0003f05270 */
[----:B------:R-:W-:Y:S05]  /*1dd0*/  @P0 BRA `(.L_x_4922) ;  /* 0x00000c1000000947 */ /* 0x000fea0003800000 */
[----:B------:R-:W0:Y:S02]  /*1de0*/  F2I.FTZ.TRUNC.NTZ R3, R2 ;  /* 0x0000000200037305 */ /* 0x000e24000021f100 */
[----:B0-----:R0:W-:Y:S01]  /*1df0*/  STG.E.U8 [R16.64], R3 ;  /* 0x0000000310007986 */ /* 0x0011e2000c101124 */
[----:B------:R-:W-:Y:S05]  /*1e00*/  BRA `(.L_x_4923) ;  /* 0x00000d7000007947 */ /* 0x000fea0003800000 */
.L_x_4921:
[----:B------:R-:W0:Y:S02]  /*1e10*/  F2I.S64.TRUNC R2, R2 ;  /* 0x0000000200027311 */ /* 0x000e24000020d900 */
[----:B0-----:R-:W-:-:S05]  /*1e20*/  IMAD.MOV.U32 R5, RZ, RZ, R2 ;  /* 0x000000ffff057224 */ /* 0x001fca00078e0002 */
[----:B------:R0:W-:Y:S01]  /*1e30*/  STG.E.U8 [R16.64], R5 ;  /* 0x0000000510007986 */ /* 0x0001e2000c101124 */
[----:B------:R-:W-:Y:S05]  /*1e40*/  BRA `(.L_x_4923) ;  /* 0x00000d3000007947 */ /* 0x000fea0003800000 */
.L_x_4920:
[----:B------:R-:W-:-:S13]  /*1e50*/  ISETP.NE.AND P0, PT, R3, 0x2, PT ;  /* 0x000000020300780c */ /* 0x000fda0003f05270 */
[----:B------:R-:W-:Y:S05]  /*1e60*/  @!P0 BRA `(.L_x_4924) ;  /* 0x000000a000008947 */ /* 0x000fea0003800000 */
[----:B------:R-:W-:-:S13]  /*1e70*/  ISETP.NE.AND P0, PT, R3, 0x3, PT ;  /* 0x000000030300780c */ /* 0x000fda0003f05270 */
[----:B------:R-:W-:Y:S05]  /*1e80*/  @!P0 BRA `(.L_x_4925) ;  /* 0x0000005000008947 */ /* 0x000fea0003800000 */
[----:B------:R-:W-:-:S13]  /*1e90*/  ISETP.NE.AND P0, PT, R3, 0x4, PT ;  /* 0x000000040300780c */ /* 0x000fda0003f05270 */
[----:B------:R-:W-:Y:S05]  /*1ea0*/  @P0 BRA `(.L_x_4922) ;  /* 0x00000b4000000947 */ /* 0x000fea0003800000 */
[----:B------:R-:W0:Y:S02]  /*1eb0*/  F2I.S64.TRUNC R2, R2 ;  /* 0x0000000200027311 */ /* 0x000e24000020d900 */
[----:B0-----:R0:W-:Y:S01]  /*1ec0*/  STG.E.64 [R16.64], R2 ;  /* 0x0000000210007986 */ /* 0x0011e2000c101b24 */
[----:B------:R-:W-:Y:S05]  /*1ed0*/  BRA `(.L_x_4923) ;  /* 0x00000ca000007947 */ /* 0x000fea0003800000 */
.L_x_4925:
[----:B------:R-:W0:Y:S02]  /*1ee0*/  F2I.FTZ.TRUNC.NTZ R3, R2 ;  /* 0x0000000200037305 */ /* 0x000e24000021f100 */
[----:B0-----:R0:W-:Y:S01]  /*1ef0*/  STG.E [R16.64], R3 ;  /* 0x0000000310007986 */ /* 0x0011e2000c101924 */
[----:B------:R-:W-:Y:S05]  /*1f00*/  BRA `(.L_x_4923) ;  /* 0x00000c7000007947 */ /* 0x000fea0003800000 */
.L_x_4924:
[----:B------:R-:W0:Y:S02]  /*1f10*/  F2I.FTZ.TRUNC.NTZ R3, R2 ;  /* 0x0000000200037305 */ /* 0x000e24000021f100 */
[----:B0-----:R0:W-:Y:S01]  /*1f20*/  STG.E.U16 [R16.64], R3 ;  /* 0x0000000310007986 */ /* 0x0011e2000c101524 */
[----:B------:R-:W-:Y:S05]  /*1f30*/  BRA `(.L_x_4923) ;  /* 0x00000c4000007947 */ /* 0x000fea0003800000 */
.L_x_4919:
[----:B------:R-:W-:-:S13]  /*1f40*/  ISETP.GT.AND P0, PT, R3, 0x6, PT ;  /* 0x000000060300780c */ /* 0x000fda0003f04270 */
[----:B------:R-:W-:Y:S05]  /*1f50*/  @P0 BRA `(.L_x_4926) ;  /* 0x0000009000000947 */ /* 0x000fea0003800000 */
[----:B------:R-:W-:-:S13]  /*1f60*/  ISETP.NE.AND P0, PT, R3, 0x5, PT ;  /* 0x000000050300780c */ /* 0x000fda0003f05270 */
[----:B------:R-:W-:Y:S05]  /*1f70*/  @!P0 BRA `(.L_x_4927) ;  /* 0x0000004000008947 */ /* 0x000fea0003800000 */
[----:B------:R-:W-:-:S13]  /*1f80*/  ISETP.NE.AND P0, PT, R3, 0x6, PT ;  /* 0x000000060300780c */ /* 0x000fda0003f05270 */
[----:B------:R-:W-:Y:S05]  /*1f90*/  @P0 BRA `(.L_x_4922) ;  /* 0x00000a5000000947 */ /* 0x000fea0003800000 */
[----:B------:R0:W-:Y:S01]  /*1fa0*/  STG.E [R16.64], R2 ;  /* 0x0000000210007986 */ /* 0x0001e2000c101924 */
[----:B------:R-:W-:Y:S05]  /*1fb0*/  BRA `(.L_x_4923) ;  /* 0x00000bc000007947 */ /* 0x000fea0003800000 */
.L_x_4927:
[----:B------:R-:W-:-:S05]  /*1fc0*/  F2FP.PACK_AB R2, RZ, R2 ;  /* 0x00000002ff02723e */ /* 0x000fca00000000ff */
[----:B------:R0:W-:Y:S01]  /*1fd0*/  STG.E.U16 [R16.64], R2 ;  /* 0x0000000210007986 */ /* 0x0001e2000c101524 */
[----:B------:R-:W-:Y:S05]  /*1fe0*/  BRA `(.L_x_4923) ;  /* 0x00000b9000007947 */ /* 0x000fea0003800000 */
.L_x_4926:
[----:B------:R-:W-:-:S13]  /*1ff0*/  ISETP.NE.AND P0, PT, R3, 0x7, PT ;  /* 0x000000070300780c */ /* 0x000fda0003f05270 */
[----:B------:R-:W-:Y:S05]  /*2000*/  @!P0 BRA `(.L_x_4928) ;  /* 0x000000b000008947 */ /* 0x000fea0003800000 */
[----:B------:R-:W-:-:S13]  /*2010*/  ISETP.NE.AND P0, PT, R3, 0x8, PT ;  /* 0x000000080300780c */ /* 0x000fda0003f05270 */
[----:B------:R-:W-:Y:S05]  /*2020*/  @!P0 BRA `(.L_x_4929) ;  /* 0x0000005000008947 */ /* 0x000fea0003800000 */
[----:B------:R-:W-:-:S13]  /*2030*/  ISETP.NE.AND P0, PT, R3, 0x9, PT ;  /* 0x000000090300780c */ /* 0x000fda0003f05270 */
[----:B------:R-:W-:Y:S05]  /*2040*/  @P0 BRA `(.L_x_4922) ;  /* 0x000009a000000947 */ /* 0x000fea0003800000 */
[----:B------:R-:W-:-:S05]  /*2050*/  IMAD.MOV.U32 R3, RZ, RZ, RZ ;  /* 0x000000ffff037224 */ /* 0x000fca00078e00ff */
[----:B------:R0:W-:Y:S01]  /*2060*/  STG.E.64 [R16.64], R2 ;  /* 0x0000000210007986 */ /* 0x0001e2000c101b24 */
[----:B------:R-:W-:Y:S05]  /*2070*/  BRA `(.L_x_4923) ;  /* 0x00000b0000007947 */ /* 0x000fea0003800000 */
.L_x_4929:
[----:B------:R-:W-:-:S04]  /*2080*/  F2FP.PACK_AB R3, RZ, R2 ;  /* 0x00000002ff03723e */ /* 0x000fc800000000ff */
[----:B------:R-:W-:-:S05]  /*2090*/  PRMT R3, R3, 0x5410, RZ ;  /* 0x0000541003037816 */ /* 0x000fca00000000ff */
[----:B------:R0:W-:Y:S01]  /*20a0*/  STG.E [R16.64], R3 ;  /* 0x0000000310007986 */ /* 0x0001e2000c101924 */
[----:B------:R-:W-:Y:S05]  /*20b0*/  BRA `(.L_x_4923) ;  /* 0x00000ac000007947 */ /* 0x000fea0003800000 */
.L_x_4928:
[----:B------:R-:W-:-:S06]  /*20c0*/  FMUL.FTZ R2, R2, 1 ;  /* 0x3f80000002027820 */ /* 0x000fcc0000410000 */
[----:B------:R-:W0:Y:S02]  /*20d0*/  F2F.F64.F32 R2, R2 ;  /* 0x0000000200027310 */ /* 0x000e240000201800 */
[----:B0-----:R0:W-:Y:S01]  /*20e0*/  STG.E.64 [R16.64], R2 ;  /* 0x0000000210007986 */ /* 0x0011e2000c101b24 */
[----:B------:R-:W-:Y:S05]  /*20f0*/  BRA `(.L_x_4923) ;  /* 0x00000a8000007947 */ /* 0x000fea0003800000 */
.L_x_4918:
[----:B0-----:R-:W-:-:S13]  /*2100*/  ISETP.GT.AND P0, PT, R3, 0x18, PT ;  /* 0x000000180300780c */ /* 0x001fda0003f04270 */
[----:B------:R-:W-:Y:S05]  /*2110*/  @P0 BRA `(.L_x_4930) ;  /* 0x000003f000000947 */ /* 0x000fea0003800000 */
[----:B------:R-:W-:-:S13]  /*2120*/  ISETP.GT.AND P0, PT, R3, 0xe, PT ;  /* 0x0000000e0300780c */ /* 0x000fda0003f04270 */
[----:B------:R-:W-:Y:S05]  /*2130*/  @P0 BRA `(.L_x_4931) ;  /* 0x000000d000000947 */ /* 0x000fea0003800000 */
[----:B------:R-:W-:-:S13]  /*2140*/  ISETP.NE.AND P0, PT, R3, 0xa, PT ;  /* 0x0000000a0300780c */ /* 0x000fda0003f05270 */
[----:B------:R-:W-:Y:S05]  /*2150*/  @!P0 BRA `(.L_x_4932) ;  /* 0x0000006000008947 */ /* 0x000fea0003800000 */
[----:B------:R-:W-:-:S13]  /*2160*/  ISETP.NE.AND P0, PT, R3, 0xb, PT ;  /* 0x0000000b0300780c */ /* 0x000fda0003f05270 */
[----:B------:R-:W-:Y:S05]  /*2170*/  @P0 BRA `(.L_x_4922) ;  /* 0x0000087000000947 */ /* 0x000fea0003800000 */
[----:B------:R-:W-:-:S04]  /*2180*/  FSETP.NEU.FTZ.AND P0, PT, R2, RZ, PT ;  /* 0x000000ff0200720b */ /* 0x000fc80003f1d000 */
[----:B------:R-:W-:-:S05]  /*2190*/  SEL R3, RZ, 0x1, !P0 ;  /* 0x00000001ff037807 */ /* 0x000fca0004000000 */
[----:B------:R0:W-:Y:S01]  /*21a0*/  STG.E.U8 [R16.64], R3 ;  /* 0x0000000310007986 */ /* 0x0001e2000c101124 */
[----:B------:R-:W-:Y:S05]  /*21b0*/  BRA `(.L_x_4923) ;  /* 0x000009c000007947 */ /* 0x000fea0003800000 */
.L_x_4932:
[----:B------:R-:W-:Y:S01]  /*21c0*/  FMUL.FTZ R4, R2, 1 ;  /* 0x3f80000002047820 */ /* 0x000fe20000410000 */
[----:B------:R-:W-:-:S05]  /*21d0*/  CS2R R6, SRZ ;  /* 0x0000000000067805 */ /* 0x000fca000001ff00 */
[----:B------:R-:W0:Y:S02]  /*21e0*/  F2F.F64.F32 R4, R4 ;  /* 0x0000000400047310 */ /* 0x000e240000201800 */
[----:B0-----:R0:W-:Y:S01]  /*21f0*/  STG.E.128 [R16.64], R4 ;  /* 0x0000000410007986 */ /* 0x0011e2000c101d24 */
[----:B------:R-:W-:Y:S05]  /*2200*/  BRA `(.L_x_4923) ;  /* 0x0000097000007947 */ /* 0x000fea0003800000 */
.L_x_4931:
[----:B------:R-:W-:-:S13]  /*2210*/  ISETP.NE.AND P0, PT, R3, 0xf, PT ;  /* 0x0000000f0300780c */ /* 0x000fda0003f05270 */
[----:B------:R-:W-:Y:S05]  /*2220*/  @!P0 BRA `(.L_x_4933) ;  /* 0x000002b000008947 */ /* 0x000fea0003800000 */
[----:B------:R-:W-:-:S13]  /*2230*/  ISETP.NE.AND P0, PT, R3, 0x17, PT ;  /* 0x000000170300780c */ /* 0x000fda0003f05270 */
[----:B------:R-:W-:Y:S05]  /*2240*/  @!P0 BRA `(.L_x_4934) ;  /* 0x0000014000008947 */ /* 0x000fea0003800000 */
[----:B------:R-:W-:-:S13]  /*2250*/  ISETP.NE.AND P0, PT, R3, 0x18, PT ;  /* 0x000000180300780c */ /* 0x000fda0003f05270 */
[----:B------:R-:W-:Y:S05]  /*2260*/  @P0 BRA `(.L_x_4922) ;  /* 0x0000078000000947 */ /* 0x000fea0003800000 */
[C---:B------:R-:W-:Y:S01]  /*2270*/  LOP3.LUT R4, R2.reuse, 0x7fffffff, RZ, 0xc0, !PT ;  /* 0x7fffffff02047812 */ /* 0x040fe200078ec0ff */
[----:B------:R-:W-:Y:S01]  /*2280*/  BSSY B0, `(.L_x_4935) ;  /* 0x000000d000007945 */ /* 0x000fe20003800000 */
[----:B------:R-:W-:Y:S02]  /*2290*/  LOP3.LUT R0, R2, 0x80000000, RZ, 0xc0, !PT ;  /* 0x8000000002007812 */ /* 0x000fe400078ec0ff */
[----:B------:R-:W-:Y:S02]  /*22a0*/  ISETP.GT.U32.AND P0, PT, R4, 0x43efffff, PT ;  /* 0x43efffff0400780c */ /* 0x000fe40003f04070 */
[----:B------:R-:W-:Y:S01]  /*22b0*/  SHF.R.U32.HI R5, RZ, 0x18, R0 ;  /* 0x00000018ff057819 */ /* 0x000fe20000011600 */
[----:B------:R-:W-:-:S10]  /*22c0*/  IMAD.MOV.U32 R0, RZ, RZ, 0x7f ;  /* 0x0000007fff007424 */ /* 0x000fd400078e00ff */
[----:B------:R-:W-:Y:S05]  /*22d0*/  @P0 BRA `(.L_x_4936) ;  /* 0x0000007000000947 */ /* 0x000fea0003800000 */
[----:B------:R-:W-:-:S13]  /*22e0*/  ISETP.GE.U32.AND P0, PT, R4, 0x3c800000, PT ;  /* 0x3c8000000400780c */ /* 0x000fda0003f06070 */
[----:B------:R-:W-:-:S04]  /*22f0*/  @P0 SHF.R.U32.HI R0, RZ, 0x14, R2 ;  /* 0x00000014ff000819 */ /* 0x000fc80000011602 */
[----:B------:R-:W-:-:S04]  /*2300*/  @P0 LOP3.LUT R3, R0, 0x1, RZ, 0xc0, !PT ;  /* 0x0000000100030812 */ /* 0x000fc800078ec0ff */
[----:B------:R-:W-:Y:S01]  /*2310*/  @P0 IADD3 R3, R2, 0x407ffff, R3 ;  /* 0x0407ffff02030810 */ /* 0x000fe20007ffe003 */
[----:B------:R-:W-:-:S03]  /*2320*/  @!P0 FADD.FTZ R2, R4, 16384 ;  /* 0x4680000004028421 */ /* 0x000fc60000010000 */
[----:B------:R-:W-:Y:S02]  /*2330*/  @P0 SHF.R.U32.HI R0, RZ, 0x14, R3 ;  /* 0x00000014ff000819 */ /* 0x000fe40000011603 */
[----:B------:R-:W-:Y:S02]  /*2340*/  @!P0 IADD3 R0, R2, -0x46800000, RZ ;  /* 0xb980000002008810 */ /* 0x000fe40007ffe0ff */
.L_x_4936:
[----:B------:R-:W-:Y:S05]  /*2350*/  BSYNC B0 ;  /* 0x0000000000007941 */ /* 0x000fea0003800000 */
.L_x_4935:
[----:B------:R-:W-:-:S05]  /*2360*/  LOP3.LUT R5, R0, R5, RZ, 0xfc, !PT ;  /* 0x0000000500057212 */ /* 0x000fca00078efcff */
[----:B------:R0:W-:Y:S01]  /*2370*/  STG.E.U8 [R16.64], R5 ;  /* 0x0000000510007986 */ /* 0x0001e2000c101124 */
[----:B------:R-:W-:Y:S05]  /*2380*/  BRA `(.L_x_4923) ;  /* 0x000007f000007947 */ /* 0x000fea0003800000 */
.L_x_4934:
[----:B------:R-:W-:Y:S01]  /*2390*/  LOP3.LUT R4, R2, 0x7fffffff, RZ, 0xc0, !PT ;  /* 0x7fffffff02047812 */ /* 0x000fe200078ec0ff */
[----:B------:R-:W-:Y:S03]  /*23a0*/  BSSY B0, `(.L_x_4937) ;  /* 0x000000e000007945 */ /* 0x000fe60003800000 */
[----:B------:R-:W-:-:S13]  /*23b0*/  ISETP.GT.U32.AND P0, PT, R4, 0x477fffff, PT ;  /* 0x477fffff0400780c */ /* 0x000fda0003f04070 */
[----:B------:R-:W-:Y:S05]  /*23c0*/  @P0 BRA `(.L_x_4938) ;  /* 0x0000008000000947 */ /* 0x000fea0003800000 */
[----:B------:R-:W-:-:S13]  /*23d0*/  ISETP.GE.U32.AND P0, PT, R4, 0x38800000, PT ;  /* 0x388000000400780c */ /* 0x000fda0003f06070 */
[----:B------:R-:W-:-:S04]  /*23e0*/  @P0 SHF.R.U32.HI R0, RZ, 0x15, R2 ;  /* 0x00000015ff000819 */ /* 0x000fc80000011602 */
[----:B------:R-:W-:-:S04]  /*23f0*/  @P0 LOP3.LUT R3, R0, 0x1, RZ, 0xc0, !PT ;  /* 0x0000000100030812 */ /* 0x000fc800078ec0ff */
[----:B------:R-:W-:Y:S01]  /*2400*/  @P0 IADD3 R0, R2, 0x80fffff, R3 ;  /* 0x080fffff02000810 */ /* 0x000fe20007ffe003 */
[----:B------:R-:W-:-:S03]  /*2410*/  @!P0 FADD.FTZ R3, R4, 128 ;  /* 0x4300000004038421 */ /* 0x000fc60000010000 */
[----:B------:R-:W-:Y:S02]  /*2420*/  @P0 SHF.R.U32.HI R0, RZ, 0x15, R0 ;  /* 0x00000015ff000819 */ /* 0x000fe40000011600 */
[----:B------:R-:W-:Y:S01]  /*2430*/  @!P0 IADD3 R0, R3, -0x43000000, RZ ;  /* 0xbd00000003008810 */ /* 0x000fe20007ffe0ff */
[----:B------:R-:W-:Y:S05]  /*2440*/  BRA `(.L_x_4939) ;  /* 0x0000003000007947 */ /* 0x000fea0003800000 */
.L_x_4938:
[----:B------:R-:W-:Y:S01]  /*2450*/  IMAD.MOV.U32 R0, RZ, RZ, 0x7f ;  /* 0x0000007fff007424 */ /* 0x000fe200078e00ff */
[----:B------:R-:W-:-:S04]  /*2460*/  ISETP.GT.U32.AND P0, PT, R4, 0x7f800000, PT ;  /* 0x7f8000000400780c */ /* 0x000fc80003f04070 */
[----:B------:R-:W-:-:S04]  /*2470*/  SEL R0, R0, 0x7c, P0 ;  /* 0x0000007c00007807 */ /* 0x000fc80000000000 */
.L_x_4939:
[----:B------:R-:W-:Y:S05]  /*2480*/  BSYNC B0 ;  /* 0x0000000000007941 */ /* 0x000fea0003800000 */
.L_x_4937:
[----:B------:R-:W-:-:S04]  /*2490*/  LOP3.LUT R2, R2, 0x80000000, RZ, 0xc0, !PT ;  /* 0x8000000002027812 */ /* 0x000fc800078ec0ff */
[----:B------:R-:W-:-:S04]  /*24a0*/  SHF.R.U32.HI R3, RZ, 0x18, R2 ;  /* 0x00000018ff037819 */ /* 0x000fc80000011602 */
[----:B------:R-:W-:-:S05]  /*24b0*/  LOP3.LUT R3, R0, R3, RZ, 0xfc, !PT ;  /* 0x0000000300037212 */ /* 0x000fca00078efcff */
[----:B------:R0:W-:Y:S01]  /*24c0*/  STG.E.U8 [R16.64], R3 ;  /* 0x0000000310007986 */ /* 0x0001e2000c101124 */
[----:B------:R-:W-:Y:S05]  /*24d0*/  BRA `(.L_x_4923) ;  /* 0x000006a000007947 */ /* 0x000fea0003800000 */
.L_x_4933:
[----:B------:R-:W-:-:S05]  /*24e0*/  F2FP.BF16.PACK_AB R2, RZ, R2 ;  /* 0x00000002ff02723e */ /* 0x000fca00000010ff */
[----:B------:R0:W-:Y:S01]  /*24f0*/  STG.E.U16 [R16.64], R2 ;  /* 0x0000000210007986 */ /* 0x0001e2000c101524 */
[----:B------:R-:W-:Y:S05]  /*2500*/  BRA `(.L_x_4923) ;  /* 0x0000067000007947 */ /* 0x000fea0003800000 */
.L_x_4930:
        /* <DEDUP_REMOVED lines=8> */
[----:B------:R-:W0:Y:S02]  /*2590*/  F2I.FTZ.U32.TRUNC.NTZ R3, R2 ;  /* 0x0000000200037305 */ /* 0x000e24000021f000 */
[----:B0-----:R0:W-:Y:S01]  /*25a0*/  STG.E.U16 [R16.64], R3 ;  /* 0x0000000310007986 */ /* 0x0011e2000c101524 */
[----:B------:R-:W-:Y:S05]  /*25b0*/  BRA `(.L_x_4923) ;  /* 0x000005c000007947 */ /* 0x000fea0003800000 */
.L_x_4942:
[----:B------:R-:W-:Y:S01]  /*25c0*/  LOP3.LUT R3, R2, 0x7fffffff, RZ, 0xc0, !PT ;  /* 0x7fffffff02037812 */ /* 0x000fe200078ec0ff */
[----:B------:R-:W-:Y:S01]  /*25d0*/  BSSY B0, `(.L_x_4943) ;  /* 0x0000013000007945 */ /* 0x000fe20003800000 */
[----:B------:R-:W-:Y:S02]  /*25e0*/  IMAD.MOV.U32 R8, RZ, RZ, 0x80 ;  /* 0x00000080ff087424 */ /* 0x000fe400078e00ff */
        /* <DEDUP_REMOVED lines=13> */
.L_x_4945:
[----:B------:R-:W-:-:S04]  /*26c0*/  LOP3.LUT R2, R2, 0x80000000, RZ, 0xc0, !PT ;  /* 0x8000000002027812 */ /* 0x000fc800078ec0ff */
[----:B------:R-:W-:-:S04]  /*26d0*/  SHF.R.U32.HI R3, RZ, 0x18, R2 ;  /* 0x00000018ff037819 */ /* 0x000fc80000011602 */
[----:B------:R-:W-:-:S04]  /*26e0*/  LOP3.LUT R0, R0, R3, RZ, 0xfc, !PT ;  /* 0x0000000300007212 */ /* 0x000fc800078efcff */
[----:B------:R-:W-:Y:S02]  /*26f0*/  PRMT R8, R0, 0x7610, R8 ;  /* 0x0000761000087816 */ /* 0x000fe40000000008 */
.L_x_4944:
[----:B------:R-:W-:Y:S05]  /*2700*/  BSYNC B0 ;  /* 0x0000000000007941 */ /* 0x000fea0003800000 */
.L_x_4943:
[----:B------:R0:W-:Y:S01]  /*2710*/  STG.E.U8 [R16.64], R8 ;  /* 0x0000000810007986 */ /* 0x0001e2000c101124 */
[----:B------:R-:W-:Y:S05]  /*2720*/  BRA `(.L_x_4923) ;  /* 0x0000045000007947 */ /* 0x000fea0003800000 */
.L_x_4941:
        /* <DEDUP_REMOVED lines=16> */
.L_x_4948:
[----:B------:R-:W-:-:S04]  /*2830*/  LOP3.LUT R2, R2, 0x80000000, RZ, 0xc0, !PT ;  /* 0x8000000002027812 */ /* 0x000fc800078ec0ff */
[----:B------:R-:W-:-:S04]  /*2840*/  SHF.R.U32.HI R3, RZ, 0x18, R2 ;  /* 0x00000018ff037819 */ /* 0x000fc80000011602 */
[----:B------:R-:W-:-:S04]  /*2850*/  LOP3.LUT R0, R0, R3, RZ, 0xfc, !PT ;  /* 0x0000000300007212 */ /* 0x000fc800078efcff */
[----:B------:R-:W-:Y:S02]  /*2860*/  PRMT R8, R0, 0x7610, R8 ;  /* 0x0000761000087816 */ /* 0x000fe40000000008 */
.L_x_4947:
[----:B------:R-:W-:Y:S05]  /*2870*/  BSYNC B0 ;  /* 0x0000000000007941 */ /* 0x000fea0003800000 */
.L_x_4946:
[----:B------:R0:W-:Y:S01]  /*2880*/  STG.E.U8 [R16.64], R8 ;  /* 0x0000000810007986 */ /* 0x0001e2000c101124 */
[----:B------:R-:W-:Y:S05]  /*2890*/  BRA `(.L_x_4923) ;  /* 0x000002e000007947 */ /* 0x000fea0003800000 */
.L_x_4940:
[----:B------:R-:W-:-:S13]  /*28a0*/  ISETP.NE.AND P0, PT, R3, 0x1c, PT ;  /* 0x0000001c0300780c */ /* 0x000fda0003f05270 */
[----:B------:R-:W-:Y:S05]  /*28b0*/  @!P0 BRA `(.L_x_4949) ;  /* 0x000002a000008947 */ /* 0x000fea0003800000 */
[----:B------:R-:W-:-:S13]  /*28c0*/  ISETP.NE.AND P0, PT, R3, 0x1d, PT ;  /* 0x0000001d0300780c */ /* 0x000fda0003f05270 */
[----:B------:R-:W-:Y:S05]  /*28d0*/  @!P0 BRA `(.L_x_4950) ;  /* 0x0000025000008947 */ /* 0x000fea0003800000 */
[----:B------:R-:W-:-:S13]  /*28e0*/  ISETP.NE.AND P0, PT, R3, 0x2c, PT ;  /* 0x0000002c0300780c */ /* 0x000fda0003f05270 */
[----:B------:R-:W-:Y:S05]  /*28f0*/  @P0 BRA `(.L_x_4922) ;  /* 0x000000f000000947 */ /* 0x000fea0003800000 */
[----:B------:R-:W-:Y:S02]  /*2900*/  SHF.R.U32.HI R4, RZ, 0x17, R2 ;  /* 0x00000017ff047819 */ /* 0x000fe40000011602 */
[----:B------:R-:W-:Y:S02]  /*2910*/  PLOP3.LUT P0, PT, PT, PT, PT, 0x80, 0x0 ;  /* 0x000000000000781c */ /* 0x000fe40003f0f070 */
        /* <DEDUP_REMOVED lines=13> */
.L_x_4922:
        /* <DEDUP_REMOVED lines=20> */
.L_x_4950:
[----:B------:R-:W0:Y:S02]  /*2b30*/  F2I.U64.TRUNC R2, R2 ;  /* 0x0000000200027311 */ /* 0x000e24000020d800 */
[----:B0-----:R0:W-:Y:S01]  /*2b40*/  STG.E.64 [R16.64], R2 ;  /* 0x0000000210007986 */ /* 0x0011e2000c101b24 */
[----:B------:R-:W-:Y:S05]  /*2b50*/  BRA `(.L_x_4923) ;  /* 0x0000002000007947 */ /* 0x000fea0003800000 */
.L_x_4949:
[----:B------:R-:W0:Y:S02]  /*2b60*/  F2I.FTZ.U32.TRUNC.NTZ R3, R2 ;  /* 0x0000000200037305 */ /* 0x000e24000021f000 */
[----:B0-----:R0:W-:Y:S02]  /*2b70*/  STG.E [R16.64], R3 ;  /* 0x0000000310007986 */ /* 0x0011e4000c101924 */
.L_x_4923:
[----:B------:R-:W-:-:S05]  /*2b80*/  IMAD R18, R18, 0x200, R23 ;  /* 0x0000020012127824 */ /* 0x000fca00078e0217 */
[----:B------:R-:W-:Y:S02]  /*2b90*/  IADD3 R19, R18, 0x80, RZ ;  /* 0x0000008012137810 */ /* 0x000fe40007ffe0ff */
.L_x_4889:
[----:B------:R-:W-:Y:S05]  /*2ba0*/  BSYNC B7 ;  /* 0x0000000000077941 */ /* 0x000fea0003800000 */
.L_x_4888:
[----:B------:R-:W-:Y:S01]  /*2bb0*/  ISETP.GE.AND P0, PT, R19, c[0x0][0x160], PT ;  /* 0x0000580013007a0c */ /* 0x000fe20003f06270 */
[----:B------:R-:W-:-:S12]  /*2bc0*/  BSSY B7, `(.L_x_4951) ;  /* 0x0000564000077945 */ /* 0x000fd80003800000 */
[----:B------:R-:W-:Y:S05]  /*2bd0*/  @P0 BRA `(.L_x_4952) ;  /* 0x0000562000000947 */ /* 0x000fea0003800000 */
[----:B------:R-:W-:Y:S01]  /*2be0*/  ISETP.NE.AND P0, PT, RZ, c[0x0][0x168], PT ;  /* 0x00005a00ff007a0c */ /* 0x000fe20003f05270 */
[----:B------:R-:W-:Y:S02]  /*2bf0*/  IMAD.MOV.U32 R0, RZ, RZ, RZ ;  /* 0x000000ffff007224 */ /* 0x000fe400078e00ff */
        /* <DEDUP_REMOVED lines=226> */
.L_x_4953:
        /* <DEDUP_REMOVED lines=20> */
.L_x_4958:
[----:B------:R-:W2:Y:S02]  /*3b60*/  LDG.E.U8 R0, [R2.64] ;  /* 0x0000002402007981 */ /* 0x000ea4000c1e1100 */
[----:B--2---:R-:W0:Y:S01]  /*3b70*/  I2F.U16 R0, R0 ;  /* 0x0000000000007306 */ /* 0x004e220000101000 */
[----:B------:R-:W-:Y:S05]  /*3b80*/  BRA `(.L_x_4960) ;  /* 0x00000ca000007947 */ /* 0x000fea0003800000 */
.L_x_4957:
        /* <DEDUP_REMOVED lines=9> */
.L_x_4962:
[----:B------:R-:W2:Y:S02]  /*3c20*/  LDG.E R0, [R2.64] ;  /* 0x0000002402007981 */ /* 0x000ea4000c1e1900 */
[----:B--2---:R-:W0:Y:S01]  /*3c30*/  I2F R0, R0 ;  /* 0x0000000000007306 */ /* 0x004e220000201400 */
[----:B------:R-:W-:Y:S05]  /*3c40*/  BRA `(.L_x_4960) ;  /* 0x00000be000007947 */ /* 0x000fea0003800000 */
.L_x_4961:
[----:B------:R-:W2:Y:S02]  /*3c50*/  LDG.E.U16 R0, [R2.64] ;  /* 0x0000002402007981 */ /* 0x000ea4000c1e1500 */
[----:B--2---:R-:W0:Y:S01]  /*3c60*/  I2F.S16 R0, R0 ;  /* 0x0000000000007306 */ /* 0x004e220000101400 */
[----:B------:R-:W-:Y:S05]  /*3c70*/  BRA `(.L_x_4960) ;  /* 0x00000bb000007947 */ /* 0x000fea0003800000 */
.L_x_4956:
        /* <DEDUP_REMOVED lines=8> */
.L_x_4964:
[----:B------:R-:W2:Y:S02]  /*3d00*/  LDG.E.U16 R0, [R2.64] ;  /* 0x0000002402007981 */ /* 0x000ea4000c1e1500 */
[----:B--2---:R-:W-:Y:S01]  /*3d10*/  HADD2.F32 R0, -RZ, R0.H0_H0 ;  /* 0x20000000ff007230 */ /* 0x004fe20000004100 */
[----:B------:R-:W-:Y:S05]  /*3d20*/  BRA `(.L_x_4960) ;  /* 0x00000b0000007947 */ /* 0x000fea0003800000 */
.L_x_4963:
        /* <DEDUP_REMOVED lines=8> */
.L_x_4966:
[----:B------:R-:W2:Y:S02]  /*3db0*/  LDG.E.U16 R0, [R2.64] ;  /* 0x0000002402007981 */ /* 0x000ea4000c1e1500 */
[----:B--2---:R-:W-:Y:S01]  /*3dc0*/  HADD2.F32 R0, -RZ, R0.H0_H0 ;  /* 0x20000000ff007230 */ /* 0x004fe20000004100 */
[----:B------:R-:W-:Y:S05]  /*3dd0*/  BRA `(.L_x_4960) ;  /* 0x00000a5000007947 */ /* 0x000fea0003800000 */
.L_x_4965:
[----:B------:R-:W2:Y:S02]  /*3de0*/  LDG.E.64 R2, [R2.64] ;  /* 0x0000002402027981 */ /* 0x000ea4000c1e1b00 */
[----:B--2---:R-:W0:Y:S01]  /*3df0*/  F2F.F32.F64 R0, R2 ;  /* 0x0000000200007310 */ /* 0x004e220000301000 */
[----:B------:R-:W0:-:S14]  /*3e00*/  DSETP.GEU.AND P0, PT, |R2|, c[0x2][0x0], PT ;  /* 0x008000000200762a */ /* 0x000e1c0003f0e200 */
[----:B0-----:R-:W-:Y:S01]  /*3e10*/  @!P0 FMUL R0, R0, 1.175494350822287508e-38 ;  /* 0x0080000000008820 */ /* 0x001fe20000400000 */
[----:B------:R-:W-:Y:S05]  /*3e20*/  BRA `(.L_x_4960) ;  /* 0x00000a0000007947 */ /* 0x000fea0003800000 */
.L_x_4955:
        /* <DEDUP_REMOVED lines=12> */
.L_x_4969:
[----:B------:R-:W2:Y:S02]  /*3ef0*/  LDG.E.64 R2, [R2.64] ;  /* 0x0000002402027981 */ /* 0x000ea4000c1e1b00 */
[----:B--2---:R-:W0:Y:S01]  /*3f00*/  F2F.F32.F64 R0, R2 ;  /* 0x0000000200007310 */ /* 0x004e220000301000 */
[----:B------:R-:W0:-:S14]  /*3f10*/  DSETP.GEU.AND P0, PT, |R2|, c[0x2][0x0], PT ;  /* 0x008000000200762a */ /* 0x000e1c0003f0e200 */
[----:B0-----:R-:W-:Y:S01]  /*3f20*/  @!P0 FMUL R0, R0, 1.175494350822287508e-38 ;  /* 0x0080000000008820 */ /* 0x001fe20000400000 */
[----:B------:R-:W-:Y:S05]  /*3f30*/  BRA `(.L_x_4960) ;  /* 0x000008f000007947 */ /* 0x000fea0003800000 */
.L_x_4968:
        /* <DEDUP_REMOVED lines=26> */
.L_x_4971:
        /* <DEDUP_REMOVED lines=13> */
.L_x_4970:
[----:B------:R-:W2:Y:S02]  /*41b0*/  LDG.E.U16 R0, [R2.64] ;  /* 0x0000002402007981 */ /* 0x000ea4000c1e1500 */
[----:B--2---:R-:W-:Y:S01]  /*41c0*/  PRMT R0, RZ, 0x5410, R0 ;  /* 0x00005410ff007816 */ /* 0x004fe20000000000 */
[----:B------:R-:W-:Y:S05]  /*41d0*/  BRA `(.L_x_4960) ;  /* 0x0000065000007947 */ /* 0x000fea0003800000 */
.L_x_4967:
        /* <DEDUP_REMOVED lines=11> */
.L_x_4974:
        /* <DEDUP_REMOVED lines=20> */
.L_x_4976:
[----:B------:R-:W-:Y:S05]  /*43d0*/  BSYNC B0 ;  /* 0x0000000000007941 */ /* 0x000fea0003800000 */
.L_x_4975:
[----:B------:R-:W-:Y:S01]  /*43e0*/  LEA R3, R0, 0x3b800000, 0x17 ;  /* 0x3b80000000037811 */ /* 0x000fe200078eb8ff */
[----:B------:R-:W-:-:S05]  /*43f0*/  IMAD.SHL.U32 R0, R2, 0x100000, RZ ;  /* 0x0010000002007824 */ /* 0x000fca00078e00ff */
[----:B------:R-:W-:Y:S01]  /*4400*/  LOP3.LUT R0, R3, R0, R4, 0xfe, !PT ;  /* 0x0000000003007212 */ /* 0x000fe200078efe04 */
[----:B------:R-:W-:Y:S05]  /*4410*/  BRA `(.L_x_4960) ;  /* 0x0000041000007947 */ /* 0x000fea0003800000 */
.L_x_4973:
        /* <DEDUP_REMOVED lines=20> */
.L_x_4978:
[----:B------:R-:W-:Y:S05]  /*4560*/  BSYNC B0 ;  /* 0x0000000000007941 */ /* 0x000fea0003800000 */
.L_x_4977:
[----:B------:R-:W-:Y:S01]  /*4570*/  LEA R3, R0, 0x37800000, 0x17 ;  /* 0x3780000000037811 */ /* 0x000fe200078eb8ff */
[----:B------:R-:W-:-:S05]  /*4580*/  IMAD.SHL.U32 R0, R2, 0x200000, RZ ;  /* 0x0020000002007824 */ /* 0x000fca00078e00ff */
[----:B------:R-:W-:Y:S01]  /*4590*/  LOP3.LUT R0, R3, R0, R4, 0xfe, !PT ;  /* 0x0000000003007212 */ /* 0x000fe200078efe04 */
[----:B------:R-:W-:Y:S05]  /*45a0*/  BRA `(.L_x_4960) ;  /* 0x0000028000007947 */ /* 0x000fea0003800000 */
.L_x_4972:
        /* <DEDUP_REMOVED lines=14> */
.L_x_4959:
        /* <DEDUP_REMOVED lines=21> */
.L_x_4980:
[----:B------:R-:W2:Y:S02]  /*47e0*/  LDG.E.64 R2, [R2.64] ;  /* 0x0000002402027981 */ /* 0x000ea4000c1e1b00 */
[----:B--2---:R0:W1:Y:S01]  /*47f0*/  I2F.U64 R0, R2 ;  /* 0x0000000200007312 */ /* 0x0040620000301000 */
[----:B------:R-:W-:Y:S05]  /*4800*/  BRA `(.L_x_4960) ;  /* 0x0000002000007947 */ /* 0x000fea0003800000 */
.L_x_4979:
[----:B------:R-:W2:Y:S02]  /*4810*/  LDG.E R0, [R2.64] ;  /* 0x0000002402007981 */ /* 0x000ea4000c1e1900 */
[----:B--2---:R-:W0:Y:S02]  /*4820*/  I2F.U32 R0, R0 ;  /* 0x0000000000007306 */ /* 0x004e240000201000 */
.L_x_4960:
[----:B------:R-:W-:Y:S05]  /*4830*/  BSYNC B6 ;  /* 0x0000000000067941 */ /* 0x000fea0003800000 */
.L_x_4954:
        /* <DEDUP_REMOVED lines=18> */
.L_x_4984:
[----:B------:R-:W0:Y:S02]  /*4960*/  F2I.S64.TRUNC R2, R2 ;  /* 0x0000000200027311 */ /* 0x000e24000020d900 */
[----:B0-----:R-:W-:-:S05]  /*4970*/  IMAD.MOV.U32 R5, RZ, RZ, R2 ;  /* 0x000000ffff057224 */ /* 0x001fca00078e0002 */
[----:B------:R0:W-:Y:S01]  /*4980*/  STG.E.U8 [R16.64], R5 ;  /* 0x0000000510007986 */ /* 0x0001e2000c101124 */
[----:B------:R-:W-:Y:S05]  /*4990*/  BRA `(.L_x_4986) ;  /* 0x00000d3000007947 */ /* 0x000fea0003800000 */
.L_x_4983:
        /* <DEDUP_REMOVED lines=9> */
.L_x_4988:
[----:B------:R-:W0:Y:S02]  /*4a30*/  F2I.FTZ.TRUNC.NTZ R3, R2 ;  /* 0x0000000200037305 */ /* 0x000e24000021f100 */
[----:B0-----:R0:W-:Y:S01]  /*4a40*/  STG.E [R16.64], R3 ;  /* 0x0000000310007986 */ /* 0x0011e2000c101924 */
[----:B------:R-:W-:Y:S05]  /*4a50*/  BRA `(.L_x_4986) ;  /* 0x00000c7000007947 */ /* 0x000fea0003800000 */
.L_x_4987:
[----:B------:R-:W0:Y:S02]  /*4a60*/  F2I.FTZ.TRUNC.NTZ R3, R2 ;  /* 0x0000000200037305 */ /* 0x000e24000021f100 */
[----:B0-----:R0:W-:Y:S01]  /*4a70*/  STG.E.U16 [R16.64], R3 ;  /* 0x0000000310007986 */ /* 0x0011e2000c101524 */
[----:B------:R-:W-:Y:S05]  /*4a80*/  BRA `(.L_x_4986) ;  /* 0x00000c4000007947 */ /* 0x000fea0003800000 */
.L_x_4982:
        /* <DEDUP_REMOVED lines=8> */
.L_x_4990:
[----:B------:R-:W-:-:S05]  /*4b10*/  F2FP.PACK_AB R2, RZ, R2 ;  /* 0x00000002ff02723e */ /* 0x000fca00000000ff */
[----:B------:R0:W-:Y:S01]  /*4b20*/  STG.E.U16 [R16.64], R2 ;  /* 0x0000000210007986 */ /* 0x0001e2000c101524 */
[----:B------:R-:W-:Y:S05]  /*4b30*/  BRA `(.L_x_4986) ;  /* 0x00000b9000007947 */ /* 0x000fea0003800000 */
.L_x_4989:
        /* <DEDUP_REMOVED lines=9> */
.L_x_4992:
[----:B------:R-:W-:-:S04]  /*4bd0*/  F2FP.PACK_AB R3, RZ, R2 ;  /* 0x00000002ff03723e */ /* 0x000fc800000000ff */
[----:B------:R-:W-:-:S05]  /*4be0*/  PRMT R3, R3, 0x5410, RZ ;  /* 0x0000541003037816 */ /* 0x000fca00000000ff */
[----:B------:R0:W-:Y:S01]  /*4bf0*/  STG.E [R16.64], R3 ;  /* 0x0000000310007986 */ /* 0x0001e2000c101924 */
[----:B------:R-:W-:Y:S05]  /*4c00*/  BRA `(.L_x_4986) ;  /* 0x00000ac000007947 */ /* 0x000fea0003800000 */
.L_x_4991:
[----:B------:R-:W-:-:S06]  /*4c10*/  FMUL.FTZ R2, R2, 1 ;  /* 0x3f80000002027820 */ /* 0x000fcc0000410000 */
[----:B------:R-:W0:Y:S02]  /*4c20*/  F2F.F64.F32 R2, R2 ;  /* 0x0000000200027310 */ /* 0x000e240000201800 */
[----:B0-----:R0:W-:Y:S01]  /*4c30*/  STG.E.64 [R16.64], R2 ;  /* 0x0000000210007986 */ /* 0x0011e2000c101b24 */
[----:B------:R-:W-:Y:S05]  /*4c40*/  BRA `(.L_x_4986) ;  /* 0x00000a8000007947 */ /* 0x000fea0003800000 */
.L_x_4981:
        /* <DEDUP_REMOVED lines=12> */
.L_x_4995:
[----:B------:R-:W-:Y:S01]  /*4d10*/  FMUL.FTZ R4, R2, 1 ;  /* 0x3f80000002047820 */ /* 0x000fe20000410000 */
[----:B------:R-:W-:-:S05]  /*4d20*/  CS2R R6, SRZ ;  /* 0x0000000000067805 */ /* 0x000fca000001ff00 */
[----:B------:R-:W0:Y:S02]  /*4d30*/  F2F.F64.F32 R4, R4 ;  /* 0x0000000400047310 */ /* 0x000e240000201800 */
[----:B0-----:R0:W-:Y:S01]  /*4d40*/  STG.E.128 [R16.64], R4 ;  /* 0x0000000410007986 */ /* 0x0011e2000c101d24 */
[----:B------:R-:W-:Y:S05]  /*4d50*/  BRA `(.L_x_4986) ;  /* 0x0000097000007947 */ /* 0x000fea0003800000 */
.L_x_4994:
        /* <DEDUP_REMOVED lines=20> */
.L_x_4999:
[----:B------:R-:W-:Y:S05]  /*4ea0*/  BSYNC B0 ;  /* 0x0000000000007941 */ /* 0x000fea0003800000 */
.L_x_4998:
[----:B------:R-:W-:-:S05]  /*4eb0*/  LOP3.LUT R5, R0, R5, RZ, 0xfc, !PT ;  /* 0x0000000500057212 */ /* 0x000fca00078efcff */
[----:B------:R0:W-:Y:S01]  /*4ec0*/  STG.E.U8 [R16.64], R5 ;  /* 0x0000000510007986 */ /* 0x0001e2000c101124 */
[----:B------:R-:W-:Y:S05]  /*4ed0*/  BRA `(.L_x_4986) ;  /* 0x000007f000007947 */ /* 0x000fea0003800000 */
.L_x_4997:
        /* <DEDUP_REMOVED lines=12> */
.L_x_5001:
[----:B------:R-:W-:Y:S01]  /*4fa0*/  IMAD.MOV.U32 R0, RZ, RZ, 0x7f ;  /* 0x0000007fff007424 */ /* 0x000fe200078e00ff */
[----:B------:R-:W-:-:S04]  /*4fb0*/  ISETP.GT.U32.AND P0, PT, R4, 0x7f800000, PT ;  /* 0x7f8000000400780c */ /* 0x000fc80003f04070 */
[----:B------:R-:W-:-:S04]  /*4fc0*/  SEL R0, R0, 0x7c, P0 ;  /* 0x0000007c00007807 */ /* 0x000fc80000000000 */
.L_x_5002:
[----:B------:R-:W-:Y:S05]  /*4fd0*/  BSYNC B0 ;  /* 0x0000000000007941 */ /* 0x000fea0003800000 */
.L_x_5000:
[----:B------:R-:W-:-:S04]  /*4fe0*/  LOP3.LUT R2, R2, 0x80000000, RZ, 0xc0, !PT ;  /* 0x8000000002027812 */ /* 0x000fc800078ec0ff */
[----:B------:R-:W-:-:S04]  /*4ff0*/  SHF.R.U32.HI R3, RZ, 0x18, R2 ;  /* 0x00000018ff037819 */ /* 0x000fc80000011602 */
[----:B------:R-:W-:-:S05]  /*5000*/  LOP3.LUT R3, R0, R3, RZ, 0xfc, !PT ;  /* 0x0000000300037212 */ /* 0x000fca00078efcff */
[----:B------:R0:W-:Y:S01]  /*5010*/  STG.E.U8 [R16.64], R3 ;  /* 0x0000000310007986 */ /* 0x0001e2000c101124 */
[----:B------:R-:W-:Y:S05]  /*5020*/  BRA `(.L_x_4986) ;  /* 0x000006a000007947 */ /* 0x000fea0003800000 */
.L_x_4996:
[----:B------:R-:W-:-:S05]  /*5030*/  F2FP.BF16.PACK_AB R2, RZ, R2 ;  /* 0x00000002ff02723e */ /* 0x000fca00000010ff */
[----:B------:R0:W-:Y:S01]  /*5040*/  STG.E.U16 [R16.64], R2 ;  /* 0x0000000210007986 */ /* 0x0001e2000c101524 */
[----:B------:R-:W-:Y:S05]  /*5050*/  BRA `(.L_x_4986) ;  /* 0x0000067000007947 */ /* 0x000fea0003800000 */
.L_x_4993:
        /* <DEDUP_REMOVED lines=11> */
.L_x_5005:
        /* <DEDUP_REMOVED lines=16> */
.L_x_5008:
[----:B------:R-:W-:-:S04]  /*5210*/  LOP3.LUT R2, R2, 0x80000000, RZ, 0xc0, !PT ;  /* 0x8000000002027812 */ /* 0x000fc800078ec0ff */
[----:B------:R-:W-:-:S04]  /*5220*/  SHF.R.U32.HI R3, RZ, 0x18, R2 ;  /* 0x00000018ff037819 */ /* 0x000fc80000011602 */
[----:B------:R-:W-:-:S04]  /*5230*/  LOP3.LUT R0, R0, R3, RZ, 0xfc, !PT ;  /* 0x0000000300007212 */ /* 0x000fc800078efcff */
[----:B------:R-:W-:Y:S02]  /*5240*/  PRMT R8, R0, 0x7610, R8 ;  /* 0x0000761000087816 */ /* 0x000fe40000000008 */
.L_x_5007:
[----:B------:R-:W-:Y:S05]  /*5250*/  BSYNC B0 ;  /* 0x0000000000007941 */ /* 0x000fea0003800000 */
.L_x_5006:
[----:B------:R0:W-:Y:S01]  /*5260*/  STG.E.U8 [R16.64], R8 ;  /* 0x0000000810007986 */ /* 0x0001e2000c101124 */
[----:B------:R-:W-:Y:S05]  /*5270*/  BRA `(.L_x_4986) ;  /* 0x0000045000007947 */ /* 0x000fea0003800000 */
.L_x_5004:
        /* <DEDUP_REMOVED lines=16> */
.L_x_5011:
[----:B------:R-:W-:-:S04]  /*5380*/  LOP3.LUT R2, R2, 0x80000000, RZ, 0xc0, !PT ;  /* 0x8000000002027812 */ /* 0x000fc800078ec0ff */
[----:B------:R-:W-:-:S04]  /*5390*/  SHF.R.U32.HI R3, RZ, 0x18, R2 ;  /* 0x00000018ff037819 */ /* 0x000fc80000011602 */
[----:B------:R-:W-:-:S04]  /*53a0*/  LOP3.LUT R0, R0, R3, RZ, 0xfc, !PT ;  /* 0x0000000300007212 */ /* 0x000fc800078efcff */
[----:B------:R-:W-:Y:S02]  /*53b0*/  PRMT R8, R0, 0x7610, R8 ;  /* 0x0000761000087816 */ /* 0x000fe40000000008 */
.L_x_5010:
[----:B------:R-:W-:Y:S05]  /*53c0*/  BSYNC B0 ;  /* 0x0000000000007941 */ /* 0x000fea0003800000 */
.L_x_5009:
[----:B------:R0:W-:Y:S01]  /*53d0*/  STG.E.U8 [R16.64], R8 ;  /* 0x0000000810007986 */ /* 0x0001e2000c101124 */
[----:B------:R-:W-:Y:S05]  /*53e0*/  BRA `(.L_x_4986) ;  /* 0x000002e000007947 */ /* 0x000fea0003800000 */
.L_x_5003:
        /* <DEDUP_REMOVED lines=21> */
.L_x_4985:
        /* <DEDUP_REMOVED lines=20> */
.L_x_5013:
[----:B------:R-:W0:Y:S02]  /*5680*/  F2I.U64.TRUNC R2, R2 ;  /* 0x0000000200027311 */ /* 0x000e24000020d800 */
[----:B0-----:R0:W-:Y:S01]  /*5690*/  STG.E.64 [R16.64], R2 ;  /* 0x0000000210007986 */ /* 0x0011e2000c101b24 */
[----:B------:R-:W-:Y:S05]  /*56a0*/  BRA `(.L_x_4986) ;  /* 0x0000002000007947 */ /* 0x000fea0003800000 */
.L_x_5012:
[----:B------:R-:W0:Y:S02]  /*56b0*/  F2I.FTZ.U32.TRUNC.NTZ R3, R2 ;  /* 0x0000000200037305 */ /* 0x000e24000021f000 */
[----:B0-----:R0:W-:Y:S02]  /*56c0*/  STG.E [R16.64], R3 ;  /* 0x0000000310007986 */ /* 0x0011e4000c101924 */
.L_x_4986:
[----:B------:R-:W-:-:S04]  /*56d0*/  IADD3 R19, R19, 0x80, RZ ;  /* 0x0000008013137810 */ /* 0x000fc80007ffe0ff */
[----:B------:R-:W-:-:S13]  /*56e0*/  ISETP.GE.AND P0, PT, R19, c[0x0][0x160], PT ;  /* 0x0000580013007a0c */ /* 0x000fda0003f06270 */
        /* <DEDUP_REMOVED lines=229> */
.L_x_5014:
        /* <DEDUP_REMOVED lines=20> */
.L_x_5019:
[----:B------:R-:W2:Y:S02]  /*6680*/  LDG.E.U8 R0, [R2.64] ;  /* 0x0000002402007981 */ /* 0x000ea4000c1e1100 */
[----:B--2---:R-:W0:Y:S01]  /*6690*/  I2F.U16 R0, R0 ;  /* 0x0000000000007306 */ /* 0x004e220000101000 */
[----:B------:R-:W-:Y:S05]  /*66a0*/  BRA `(.L_x_5021) ;  /* 0x00000ca000007947 */ /* 0x000fea0003800000 */
.L_x_5018:
        /* <DEDUP_REMOVED lines=9> */
.L_x_5023:
[----:B------:R-:W2:Y:S02]  /*6740*/  LDG.E R0, [R2.64] ;  /* 0x0000002402007981 */ /* 0x000ea4000c1e1900 */
[----:B--2---:R-:W0:Y:S01]  /*6750*/  I2F R0, R0 ;  /* 0x0000000000007306 */ /* 0x004e220000201400 */
[----:B------:R-:W-:Y:S05]  /*6760*/  BRA `(.L_x_5021) ;  /* 0x00000be000007947 */ /* 0x000fea0003800000 */
.L_x_5022:
[----:B------:R-:W2:Y:S02]  /*6770*/  LDG.E.U16 R0, [R2.64] ;  /* 0x0000002402007981 */ /* 0x000ea4000c1e1500 */
[----:B--2---:R-:W0:Y:S01]  /*6780*/  I2F.S16 R0, R0 ;  /* 0x0000000000007306 */ /* 0x004e220000101400 */
[----:B------:R-:W-:Y:S05]  /*6790*/  BRA `(.L_x_5021) ;  /* 0x00000bb000007947 */ /* 0x000fea0003800000 */
.L_x_5017:
        /* <DEDUP_REMOVED lines=8> */
.L_x_5025:
[----:B------:R-:W2:Y:S02]  /*6820*/  LDG.E.U16 R0, [R2.64] ;  /* 0x0000002402007981 */ /* 0x000ea4000c1e1500 */
[----:B--2---:R-:W-:Y:S01]  /*6830*/  HADD2.F32 R0, -RZ, R0.H0_H0 ;  /* 0x20000000ff007230 */ /* 0x004fe20000004100 */
[----:B------:R-:W-:Y:S05]  /*6840*/  BRA `(.L_x_5021) ;  /* 0x00000b0000007947 */ /* 0x000fea0003800000 */
.L_x_5024:
        /* <DEDUP_REMOVED lines=8> */
.L_x_5027:
[----:B------:R-:W2:Y:S02]  /*68d0*/  LDG.E.U16 R0, [R2.64] ;  /* 0x0000002402007981 */ /* 0x000ea4000c1e1500 */
[----:B--2---:R-:W-:Y:S01]  /*68e0*/  HADD2.F32 R0, -RZ, R0.H0_H0 ;  /* 0x20000000ff007230 */ /* 0x004fe20000004100 */
[----:B------:R-:W-:Y:S05]  /*68f0*/  BRA `(.L_x_5021) ;  /* 0x00000a5000007947 */ /* 0x000fea0003800000 */
.L_x_5026:
[----:B------:R-:W2:Y:S02]  /*6900*/  LDG.E.64 R2, [R2.64] ;  /* 0x0000002402027981 */ /* 0x000ea4000c1e1b00 */
[----:B--2---:R-:W0:Y:S01]  /*6910*/  F2F.F32.F64 R0, R2 ;  /* 0x0000000200007310 */ /* 0x004e220000301000 */
[----:B------:R-:W0:-:S14]  /*6920*/  DSETP.GEU.AND P0, PT, |R2|, c[0x2][0x0], PT ;  /* 0x008000000200762a */ /* 0x000e1c0003f0e200 */
[----:B0-----:R-:W-:Y:S01]  /*6930*/  @!P0 FMUL R0, R0, 1.175494350822287508e-38 ;  /* 0x0080000000008820 */ /* 0x001fe20000400000 */
[----:B------:R-:W-:Y:S05]  /*6940*/  BRA `(.L_x_5021) ;  /* 0x00000a0000007947 */ /* 0x000fea0003800000 */
.L_x_5016:
        /* <DEDUP_REMOVED lines=12> */
.L_x_5030:
[----:B------:R-:W2:Y:S02]  /*6a10*/  LDG.E.64 R2, [R2.64] ;  /* 0x0000002402027981 */ /* 0x000ea4000c1e1b00 */
[----:B--2---:R-:W0:Y:S01]  /*6a20*/  F2F.F32.F64 R0, R2 ;  /* 0x0000000200007310 */ /* 0x004e220000301000 */
[----:B------:R-:W0:-:S14]  /*6a30*/  DSETP.GEU.AND P0, PT, |R2|, c[0x2][0x0], PT ;  /* 0x008000000200762a */ /* 0x000e1c0003f0e200 */
[----:B0-----:R-:W-:Y:S01]  /*6a40*/  @!P0 FMUL R0, R0, 1.175494350822287508e-38 ;  /* 0x0080000000008820 */ /* 0x001fe20000400000 */
[----:B------:R-:W-:Y:S05]  /*6a50*/  BRA `(.L_x_5021) ;  /* 0x000008f000007947 */ /* 0x000fea0003800000 */
.L_x_5029:
        /* <DEDUP_REMOVED lines=26> */
.L_x_5032:
        /* <DEDUP_REMOVED lines=13> */
.L_x_5031:
[----:B------:R-:W2:Y:S02]  /*6cd0*/  LDG.E.U16 R0, [R2.64] ;  /* 0x0000002402007981 */ /* 0x000ea4000c1e1500 */
[----:B--2---:R-:W-:Y:S01]  /*6ce0*/  PRMT R0, RZ, 0x5410, R0 ;  /* 0x00005410ff007816 */ /* 0x004fe20000000000 */
[----:B------:R-:W-:Y:S05]  /*6cf0*/  BRA `(.L_x_5021) ;  /* 0x0000065000007947 */ /* 0x000fea0003800000 */
.L_x_5028:
        /* <DEDUP_REMOVED lines=11> */
.L_x_5035:
        /* <DEDUP_REMOVED lines=20> */
.L_x_5037:
[----:B------:R-:W-:Y:S05]  /*6ef0*/  BSYNC B0 ;  /* 0x0000000000007941 */ /* 0x000fea0003800000 */
.L_x_5036:
[----:B------:R-:W-:Y:S01]  /*6f00*/  LEA R3, R0, 0x3b800000, 0x17 ;  /* 0x3b80000000037811 */ /* 0x000fe200078eb8ff */
[----:B------:R-:W-:-:S05]  /*6f10*/  IMAD.SHL.U32 R0, R2, 0x100000, RZ ;  /* 0x0010000002007824 */ /* 0x000fca00078e00ff */
[----:B------:R-:W-:Y:S01]  /*6f20*/  LOP3.LUT R0, R3, R0, R4, 0xfe, !PT ;  /* 0x0000000003007212 */ /* 0x000fe200078efe04 */
[----:B------:R-:W-:Y:S05]  /*6f30*/  BRA `(.L_x_5021) ;  /* 0x0000041000007947 */ /* 0x000fea0003800000 */
.L_x_5034:
        /* <DEDUP_REMOVED lines=20> */
.L_x_5039:
[----:B------:R-:W-:Y:S05]  /*7080*/  BSYNC B0 ;  /* 0x0000000000007941 */ /* 0x000fea0003800000 */
.L_x_5038:
[----:B------:R-:W-:Y:S01]  /*7090*/  LEA R3, R0, 0x37800000, 0x17 ;  /* 0x3780000000037811 */ /* 0x000fe200078eb8ff */
[----:B------:R-:W-:-:S05]  /*70a0*/  IMAD.SHL.U32 R0, R2, 0x200000, RZ ;  /* 0x0020000002007824 */ /* 0x000fca00078e00ff */
[----:B------:R-:W-:Y:S01]  /*70b0*/  LOP3.LUT R0, R3, R0, R4, 0xfe, !PT ;  /* 0x0000000003007212 */ /* 0x000fe200078efe04 */
[----:B------:R-:W-:Y:S05]  /*70c0*/  BRA `(.L_x_5021) ;  /* 0x0000028000007947 */ /* 0x000fea0003800000 */
.L_x_5033:
        /* <DEDUP_REMOVED lines=14> */
.L_x_5020:
        /* <DEDUP_REMOVED lines=21> */
.L_x_5041:
[----:B------:R-:W2:Y:S02]  /*7300*/  LDG.E.64 R2, [R2.64] ;  /* 0x0000002402027981 */ /* 0x000ea4000c1e1b00 */
[----:B--2---:R0:W1:Y:S01]  /*7310*/  I2F.U64 R0, R2 ;  /* 0x0000000200007312 */ /* 0x0040620000301000 */
[----:B------:R-:W-:Y:S05]  /*7320*/  BRA `(.L_x_5021) ;  /* 0x0000002000007947 */ /* 0x000fea0003800000 */
.L_x_5040:
[----:B------:R-:W2:Y:S02]  /*7330*/  LDG.E R0, [R2.64] ;  /* 0x0000002402007981 */ /* 0x000ea4000c1e1900 */
[----:B--2---:R-:W0:Y:S02]  /*7340*/  I2F.U32 R0, R0 ;  /* 0x0000000000007306 */ /* 0x004e240000201000 */
.L_x_5021:
[----:B------:R-:W-:Y:S05]  /*7350*/  BSYNC B6 ;  /* 0x0000000000067941 */ /* 0x000fea0003800000 */
.L_x_5015:
        /* <DEDUP_REMOVED lines=18> */
.L_x_5045:
[----:B------:R-:W0:Y:S02]  /*7480*/  F2I.S64.TRUNC R2, R2 ;  /* 0x0000000200027311 */ /* 0x000e24000020d900 */
[----:B0-----:R-:W-:-:S05]  /*7490*/  IMAD.MOV.U32 R5, RZ, RZ, R2 ;  /* 0x000000ffff057224 */ /* 0x001fca00078e0002 */
[----:B------:R0:W-:Y:S01]  /*74a0*/  STG.E.U8 [R16.64], R5 ;  /* 0x0000000510007986 */ /* 0x0001e2000c101124 */
[----:B------:R-:W-:Y:S05]  /*74b0*/  BRA `(.L_x_5047) ;  /* 0x00000d3000007947 */ /* 0x000fea0003800000 */
.L_x_5044:
        /* <DEDUP_REMOVED lines=9> */
.L_x_5049:
[----:B------:R-:W0:Y:S02]  /*7550*/  F2I.FTZ.TRUNC.NTZ R3, R2 ;  /* 0x0000000200037305 */ /* 0x000e24000021f100 */
[----:B0-----:R0:W-:Y:S01]  /*7560*/  STG.E [R16.64], R3 ;  /* 0x0000000310007986 */ /* 0x0011e2000c101924 */
[----:B------:R-:W-:Y:S05]  /*7570*/  BRA `(.L_x_5047) ;  /* 0x00000c7000007947 */ /* 0x000fea0003800000 */
.L_x_5048:
[----:B------:R-:W0:Y:S02]  /*7580*/  F2I.FTZ.TRUNC.NTZ R3, R2 ;  /* 0x0000000200037305 */ /* 0x000e24000021f100 */
[----:B0-----:R0:W-:Y:S01]  /*7590*/  STG.E.U16 [R16.64], R3 ;  /* 0x0000000310007986 */ /* 0x0011e2000c101524 */
[----:B------:R-:W-:Y:S05]  /*75a0*/  BRA `(.L_x_5047) ;  /* 0x00000c4000007947 */ /* 0x000fea0003800000 */
.L_x_5043:
        /* <DEDUP_REMOVED lines=8> */
.L_x_5051:
[----:B------:R-:W-:-:S05]  /*7630*/  F2FP.PACK_AB R2, RZ, R2 ;  /* 0x00000002ff02723e */ /* 0x000fca00000000ff */
[----:B------:R0:W-:Y:S01]  /*7640*/  STG.E.U16 [R16.64], R2 ;  /* 0x0000000210007986 */ /* 0x0001e2000c101524 */
[----:B------:R-:W-:Y:S05]  /*7650*/  BRA `(.L_x_5047) ;  /* 0x00000b9000007947 */ /* 0x000fea0003800000 */
.L_x_5050:
        /* <DEDUP_REMOVED lines=9> */
.L_x_5053:
[----:B------:R-:W-:-:S04]  /*76f0*/  F2FP.PACK_AB R3, RZ, R2 ;  /* 0x00000002ff03723e */ /* 0x000fc800000000ff */
[----:B------:R-:W-:-:S05]  /*7700*/  PRMT R3, R3, 0x5410, RZ ;  /* 0x0000541003037816 */ /* 0x000fca00000000ff */
[----:B------:R0:W-:Y:S01]  /*7710*/  STG.E [R16.64], R3 ;  /* 0x0000000310007986 */ /* 0x0001e2000c101924 */
[----:B------:R-:W-:Y:S05]  /*7720*/  BRA `(.L_x_5047) ;  /* 0x00000ac000007947 */ /* 0x000fea0003800000 */
.L_x_5052:
[----:B------:R-:W-:-:S06]  /*7730*/  FMUL.FTZ R2, R2, 1 ;  /* 0x3f80000002027820 */ /* 0x000fcc0000410000 */
[----:B------:R-:W0:Y:S02]  /*7740*/  F2F.F64.F32 R2, R2 ;  /* 0x0000000200027310 */ /* 0x000e240000201800 */
[----:B0-----:R0:W-:Y:S01]  /*7750*/  STG.E.64 [R16.64], R2 ;  /* 0x0000000210007986 */ /* 0x0011e2000c101b24 */
[----:B------:R-:W-:Y:S05]  /*7760*/  BRA `(.L_x_5047) ;  /* 0x00000a8000007947 */ /* 0x000fea0003800000 */
.L_x_5042:
        /* <DEDUP_REMOVED lines=12> */
.L_x_5056:
[----:B------:R-:W-:Y:S01]  /*7830*/  FMUL.FTZ R4, R2, 1 ;  /* 0x3f80000002047820 */ /* 0x000fe20000410000 */
[----:B------:R-:W-:-:S05]  /*7840*/  CS2R R6, SRZ ;  /* 0x0000000000067805 */ /* 0x000fca000001ff00 */
[----:B------:R-:W0:Y:S02]  /*7850*/  F2F.F64.F32 R4, R4 ;  /* 0x0000000400047310 */ /* 0x000e240000201800 */
[----:B0-----:R0:W-:Y:S01]  /*7860*/  STG.E.128 [R16.64], R4 ;  /* 0x0000000410007986 */ /* 0x0011e2000c101d24 */
[----:B------:R-:W-:Y:S05]  /*7870*/  BRA `(.L_x_5047) ;  /* 0x0000097000007947 */ /* 0x000fea0003800000 */
.L_x_5055:
        /* <DEDUP_REMOVED lines=20> */
.L_x_5060:
[----:B------:R-:W-:Y:S05]  /*79c0*/  BSYNC B0 ;  /* 0x0000000000007941 */ /* 0x000fea0003800000 */
.L_x_5059:
[----:B------:R-:W-:-:S05]  /*79d0*/  LOP3.LUT R5, R0, R5, RZ, 0xfc, !PT ;  /* 0x0000000500057212 */ /* 0x000fca00078efcff */
[----:B------:R0:W-:Y:S01]  /*79e0*/  STG.E.U8 [R16.64], R5 ;  /* 0x0000000510007986 */ /* 0x0001e2000c101124 */
[----:B------:R-:W-:Y:S05]  /*79f0*/  BRA `(.L_x_5047) ;  /* 0x000007f000007947 */ /* 0x000fea0003800000 */
.L_x_5058:
        /* <DEDUP_REMOVED lines=12> */
.L_x_5062:
[----:B------:R-:W-:Y:S01]  /*7ac0*/  IMAD.MOV.U32 R0, RZ, RZ, 0x7f ;  /* 0x0000007fff007424 */ /* 0x000fe200078e00ff */
[----:B------:R-:W-:-:S04]  /*7ad0*/  ISETP.GT.U32.AND P0, PT, R4, 0x7f800000, PT ;  /* 0x7f8000000400780c */ /* 0x000fc80003f04070 */
[----:B------:R-:W-:-:S04]  /*7ae0*/  SEL R0, R0, 0x7c, P0 ;  /* 0x0000007c00007807 */ /* 0x000fc80000000000 */
.L_x_5063:
[----:B------:R-:W-:Y:S05]  /*7af0*/  BSYNC B0 ;  /* 0x0000000000007941 */ /* 0x000fea0003800000 */
.L_x_5061:
[----:B------:R-:W-:-:S04]  /*7b00*/  LOP3.LUT R2, R2, 0x80000000, RZ, 0xc0, !PT ;  /* 0x8000000002027812 */ /* 0x000fc800078ec0ff */
[----:B------:R-:W-:-:S04]  /*7b10*/  SHF.R.U32.HI R3, RZ, 0x18, R2 ;  /* 0x00000018ff037819 */ /* 0x000fc80000011602 */
[----:B------:R-:W-:-:S05]  /*7b20*/  LOP3.LUT R3, R0, R3, RZ, 0xfc, !PT ;  /* 0x0000000300037212 */ /* 0x000fca00078efcff */
[----:B------:R0:W-:Y:S01]  /*7b30*/  STG.E.U8 [R16.64], R3 ;  /* 0x0000000310007986 */ /* 0x0001e2000c101124 */
[----:B------:R-:W-:Y:S05]  /*7b40*/  BRA `(.L_x_5047) ;  /* 0x000006a000007947 */ /* 0x000fea0003800000 */
.L_x_5057:
[----:B------:R-:W-:-:S05]  /*7b50*/  F2FP.BF16.PACK_AB R2, RZ, R2 ;  /* 0x00000002ff02723e */ /* 0x000fca00000010ff */
[----:B------:R0:W-:Y:S01]  /*7b60*/  STG.E.U16 [R16.64], R2 ;  /* 0x0000000210007986 */ /* 0x0001e2000c101524 */
[----:B------:R-:W-:Y:S05]  /*7b70*/  BRA `(.L_x_5047) ;  /* 0x0000067000007947 */ /* 0x000fea0003800000 */
.L_x_5054:
        /* <DEDUP_REMOVED lines=11> */
.L_x_5066:
        /* <DEDUP_REMOVED lines=16> */
.L_x_5069:
[----:B------:R-:W-:-:S04]  /*7d30*/  LOP3.LUT R2, R2, 0x80000000, RZ, 0xc0, !PT ;  /* 0x8000000002027812 */ /* 0x000fc800078ec0ff */
[----:B------:R-:W-:-:S04]  /*7d40*/  SHF.R.U32.HI R3, RZ, 0x18, R2 ;  /* 0x00000018ff037819 */ /* 0x000fc80000011602 */
[----:B------:R-:W-:-:S04]  /*7d50*/  LOP3.LUT R0, R0, R3, RZ, 0xfc, !PT ;  /* 0x0000000300007212 */ /* 0x000fc800078efcff */
[----:B------:R-:W-:Y:S02]  /*7d60*/  PRMT R8, R0, 0x7610, R8 ;  /* 0x0000761000087816 */ /* 0x000fe40000000008 */
.L_x_5068:
[----:B------:R-:W-:Y:S05]  /*7d70*/  BSYNC B0 ;  /* 0x0000000000007941 */ /* 0x000fea0003800000 */
.L_x_5067:
[----:B------:R0:W-:Y:S01]  /*7d80*/  STG.E.U8 [R16.64], R8 ;  /* 0x0000000810007986 */ /* 0x0001e2000c101124 */
[----:B------:R-:W-:Y:S05]  /*7d90*/  BRA `(.L_x_5047) ;  /* 0x0000045000007947 */ /* 0x000fea0003800000 */
.L_x_5065:
        /* <DEDUP_REMOVED lines=16> */
.L_x_5072:
[----:B------:R-:W-:-:S04]  /*7ea0*/  LOP3.LUT R2, R2, 0x80000000, RZ, 0xc0, !PT ;  /* 0x8000000002027812 */ /* 0x000fc800078ec0ff */
[----:B------:R-:W-:-:S04]  /*7eb0*/  SHF.R.U32.HI R3, RZ, 0x18, R2 ;  /* 0x00000018ff037819 */ /* 0x000fc80000011602 */
[----:B------:R-:W-:-:S04]  /*7ec0*/  LOP3.LUT R0, R0, R3, RZ, 0xfc, !PT ;  /* 0x0000000300007212 */ /* 0x000fc800078efcff */
[----:B------:R-:W-:Y:S02]  /*7ed0*/  PRMT R8, R0, 0x7610, R8 ;  /* 0x0000761000087816 */ /* 0x000fe40000000008 */
.L_x_5071:
[----:B------:R-:W-:Y:S05]  /*7ee0*/  BSYNC B0 ;  /* 0x0000000000007941 */ /* 0x000fea0003800000 */
.L_x_5070:
[----:B------:R0:W-:Y:S01]  /*7ef0*/  STG.E.U8 [R16.64], R8 ;  /* 0x0000000810007986 */ /* 0x0001e2000c101124 */
[----:B------:R-:W-:Y:S05]  /*7f00*/  BRA `(.L_x_5047) ;  /* 0x000002e000007947 */ /* 0x000fea0003800000 */
.L_x_5064:
        /* <DEDUP_REMOVED lines=21> */
.L_x_5046:
        /* <DEDUP_REMOVED lines=20> */
.L_x_5074:
[----:B------:R-:W0:Y:S02]  /*81a0*/  F2I.U64.TRUNC R2, R2 ;  /* 0x0000000200027311 */ /* 0x000e24000020d800 */
[----:B0-----:R0:W-:Y:S01]  /*81b0*/  STG.E.64 [R16.64], R2 ;  /* 0x0000000210007986 */ /* 0x0011e2000c101b24 */
[----:B------:R-:W-:Y:S05]  /*81c0*/  BRA `(.L_x_5047) ;  /* 0x0000002000007947 */ /* 0x000fea0003800000 */
.L_x_5073:
[----:B------:R-:W0:Y:S02]  /*81d0*/  F2I.FTZ.U32.TRUNC.NTZ R3, R2 ;  /* 0x0000000200037305 */ /* 0x000e24000021f000 */
[----:B0-----:R0:W-:Y:S02]  /*81e0*/  STG.E [R16.64], R3 ;  /* 0x0000000310007986 */ /* 0x0011e4000c101924 */
.L_x_5047:
[----:B------:R-:W-:Y:S02]  /*81f0*/  IADD3 R19, R19, 0x80, RZ ;  /* 0x0000008013137810 */ /* 0x000fe40007ffe0ff */
.L_x_4952:
[----:B------:R-:W-:Y:S05]  /*8200*/  BSYNC B7 ;  /* 0x0000000000077941 */ /* 0x000fea0003800000 */
.L_x_4951:
[----:B------:R-:W-:-:S13]  /*8210*/  ISETP.GE.AND P0, PT, R19, c[0x0][0x160], PT ;  /* 0x0000580013007a0c */ /* 0x000fda0003f06270 */
[----:B------:R-:W-:Y:S05]  /*8220*/  @P0 EXIT ;  /* 0x000000000000094d */ /* 0x000fea0003800000 */
        /* <DEDUP_REMOVED lines=228> */
.L_x_5075:
        /* <DEDUP_REMOVED lines=20> */
.L_x_5080:
[----:B------:R-:W2:Y:S02]  /*91b0*/  LDG.E.U8 R0, [R2.64] ;  /* 0x0000002402007981 */ /* 0x000ea4000c1e1100 */
[----:B--2---:R-:W0:Y:S01]  /*91c0*/  I2F.U16 R0, R0 ;  /* 0x0000000000007306 */ /* 0x004e220000101000 */
[----:B------:R-:W-:Y:S05]  /*91d0*/  BRA `(.L_x_5082) ;  /* 0x00000ca000007947 */ /* 0x000fea0003800000 */
.L_x_5079:
        /* <DEDUP_REMOVED lines=9> */
.L_x_5084:
[----:B------:R-:W2:Y:S02]  /*9270*/  LDG.E R0, [R2.64] ;  /* 0x0000002402007981 */ /* 0x000ea4000c1e1900 */
[----:B--2---:R-:W0:Y:S01]  /*9280*/  I2F R0, R0 ;  /* 0x0000000000007306 */ /* 0x004e220000201400 */
[----:B------:R-:W-:Y:S05]  /*9290*/  BRA `(.L_x_5082) ;  /* 0x00000be000007947 */ /* 0x000fea0003800000 */
.L_x_5083:
[----:B------:R-:W2:Y:S02]  /*92a0*/  LDG.E.U16 R0, [R2.64] ;  /* 0x0000002402007981 */ /* 0x000ea4000c1e1500 */
[----:B--2---:R-:W0:Y:S01]  /*92b0*/  I2F.S16 R0, R0 ;  /* 0x0000000000007306 */ /* 0x004e220000101400 */
[----:B------:R-:W-:Y:S05]  /*92c0*/  BRA `(.L_x_5082) ;  /* 0x00000bb000007947 */ /* 0x000fea0003800000 */
.L_x_5078:
        /* <DEDUP_REMOVED lines=8> */
.L_x_5086:
[----:B------:R-:W2:Y:S02]  /*9350*/  LDG.E.U16 R0, [R2.64] ;  /* 0x0000002402007981 */ /* 0x000ea4000c1e1500 */
[----:B--2---:R-:W-:Y:S01]  /*9360*/  HADD2.F32 R0, -RZ, R0.H0_H0 ;  /* 0x20000000ff007230 */ /* 0x004fe20000004100 */
[----:B------:R-:W-:Y:S05]  /*9370*/  BRA `(.L_x_5082) ;  /* 0x00000b0000007947 */ /* 0x000fea0003800000 */
.L_x_5085:
        /* <DEDUP_REMOVED lines=8> */
.L_x_5088:
[----:B------:R-:W2:Y:S02]  /*9400*/  LDG.E.U16 R0, [R2.64] ;  /* 0x0000002402007981 */ /* 0x000ea4000c1e1500 */
[----:B--2---:R-:W-:Y:S01]  /*9410*/  HADD2.F32 R0, -RZ, R0.H0_H0 ;  /* 0x20000000ff007230 */ /* 0x004fe20000004100 */
[----:B------:R-:W-:Y:S05]  /*9420*/  BRA `(.L_x_5082) ;  /* 0x00000a5000007947 */ /* 0x000fea0003800000 */
.L_x_5087:
[----:B------:R-:W2:Y:S02]  /*9430*/  LDG.E.64 R2, [R2.64] ;  /* 0x0000002402027981 */ /* 0x000ea4000c1e1b00 */
[----:B--2---:R-:W0:Y:S01]  /*9440*/  F2F.F32.F64 R0, R2 ;  /* 0x0000000200007310 */ /* 0x004e220000301000 */
[----:B------:R-:W0:-:S14]  /*9450*/  DSETP.GEU.AND P0, PT, |R2|, c[0x2][0x0], PT ;  /* 0x008000000200762a */ /* 0x000e1c0003f0e200 */
[----:B0-----:R-:W-:Y:S01]  /*9460*/  @!P0 FMUL R0, R0, 1.175494350822287508e-38 ;  /* 0x0080000000008820 */ /* 0x001fe20000400000 */
[----:B------:R-:W-:Y:S05]  /*9470*/  BRA `(.L_x_5082) ;  /* 0x00000a0000007947 */ /* 0x000fea0003800000 */
.L_x_5077:
        /* <DEDUP_REMOVED lines=12> */
.L_x_5091:
[----:B------:R-:W2:Y:S02]  /*9540*/  LDG.E.64 R2, [R2.64] ;  /* 0x0000002402027981 */ /* 0x000ea4000c1e1b00 */
[----:B--2---:R-:W0:Y:S01]  /*9550*/  F2F.F32.F64 R0, R2 ;  /* 0x0000000200007310 */ /* 0x004e220000301000 */
[----:B------:R-:W0:-:S14]  /*9560*/  DSETP.GEU.AND P0, PT, |R2|, c[0x2][0x0], PT ;  /* 0x008000000200762a */ /* 0x000e1c0003f0e200 */
[----:B0-----:R-:W-:Y:S01]  /*9570*/  @!P0 FMUL R0, R0, 1.175494350822287508e-38 ;  /* 0x0080000000008820 */ /* 0x001fe20000400000 */
[----:B------:R-:W-:Y:S05]  /*9580*/  BRA `(.L_x_5082) ;  /* 0x000008f000007947 */ /* 0x000fea0003800000 */
.L_x_5090:
        /* <DEDUP_REMOVED lines=26> */
.L_x_5093:
        /* <DEDUP_REMOVED lines=13> */
.L_x_5092:
[----:B------:R-:W2:Y:S02]  /*9800*/  LDG.E.U16 R0, [R2.64] ;  /* 0x0000002402007981 */ /* 0x000ea4000c1e1500 */
[----:B--2---:R-:W-:Y:S01]  /*9810*/  PRMT R0, RZ, 0x5410, R0 ;  /* 0x00005410ff007816 */ /* 0x004fe20000000000 */
[----:B------:R-:W-:Y:S05]  /*9820*/  BRA `(.L_x_5082) ;  /* 0x0000065000007947 */ /* 0x000fea0003800000 */
.L_x_5089:
        /* <DEDUP_REMOVED lines=11> */
.L_x_5096:
        /* <DEDUP_REMOVED lines=20> */
.L_x_5098:
[----:B------:R-:W-:Y:S05]  /*9a20*/  BSYNC B0 ;  /* 0x0000000000007941 */ /* 0x000fea0003800000 */
.L_x_5097:
[----:B------:R-:W-:Y:S01]  /*9a30*/  LEA R3, R0, 0x3b800000, 0x17 ;  /* 0x3b80000000037811 */ /* 0x000fe200078eb8ff */
[----:B------:R-:W-:-:S05]  /*9a40*/  IMAD.SHL.U32 R0, R2, 0x100000, RZ ;  /* 0x0010000002007824 */ /* 0x000fca00078e00ff */
[----:B------:R-:W-:Y:S01]  /*9a50*/  LOP3.LUT R0, R3, R0, R4, 0xfe, !PT ;  /* 0x0000000003007212 */ /* 0x000fe200078efe04 */
[----:B------:R-:W-:Y:S05]  /*9a60*/  BRA `(.L_x_5082) ;  /* 0x0000041000007947 */ /* 0x000fea0003800000 */
.L_x_5095:
        /* <DEDUP_REMOVED lines=20> */
.L_x_5100:
[----:B------:R-:W-:Y:S05]  /*9bb0*/  BSYNC B0 ;  /* 0x0000000000007941 */ /* 0x000fea0003800000 */
.L_x_5099:
[----:B------:R-:W-:Y:S01]  /*9bc0*/  LEA R3, R0, 0x37800000, 0x17 ;  /* 0x3780000000037811 */ /* 0x000fe200078eb8ff */
[----:B------:R-:W-:-:S05]  /*9bd0*/  IMAD.SHL.U32 R0, R2, 0x200000, RZ ;  /* 0x0020000002007824 */ /* 0x000fca00078e00ff */
[----:B------:R-:W-:Y:S01]  /*9be0*/  LOP3.LUT R0, R3, R0, R4, 0xfe, !PT ;  /* 0x0000000003007212 */ /* 0x000fe200078efe04 */
[----:B------:R-:W-:Y:S05]  /*9bf0*/  BRA `(.L_x_5082) ;  /* 0x0000028000007947 */ /* 0x000fea0003800000 */
.L_x_5094:
        /* <DEDUP_REMOVED lines=14> */
.L_x_5081:
        /* <DEDUP_REMOVED lines=21> */
.L_x_5102:
[----:B------:R-:W2:Y:S02]  /*9e30*/  LDG.E.64 R2, [R2.64] ;  /* 0x0000002402027981 */ /* 0x000ea4000c1e1b00 */
[----:B--2---:R0:W1:Y:S01]  /*9e40*/  I2F.U64 R0, R2 ;  /* 0x0000000200007312 */ /* 0x0040620000301000 */
[----:B------:R-:W-:Y:S05]  /*9e50*/  BRA `(.L_x_5082) ;  /* 0x0000002000007947 */ /* 0x000fea0003800000 */
.L_x_5101:
[----:B------:R-:W2:Y:S02]  /*9e60*/  LDG.E R0, [R2.64] ;  /* 0x0000002402007981 */ /* 0x000ea4000c1e1900 */
[----:B--2---:R-:W0:Y:S02]  /*9e70*/  I2F.U32 R0, R0 ;  /* 0x0000000000007306 */ /* 0x004e240000201000 */
.L_x_5082:
[----:B------:R-:W-:Y:S05]  /*9e80*/  BSYNC B6 ;  /* 0x0000000000067941 */ /* 0x000fea0003800000 */
.L_x_5076:
        /* <DEDUP_REMOVED lines=16> */
[----:B0-----:R-:W-:Y:S01]  /*9f90*/  STG.E.U8 [R16.64], R3 ;  /* 0x0000000310007986 */ /* 0x001fe2000c101124 */
[----:B------:R-:W-:Y:S05]  /*9fa0*/  EXIT ;  /* 0x000000000000794d */ /* 0x000fea0003800000 */
.L_x_5106:
[----:B------:R-:W0:Y:S02]  /*9fb0*/  F2I.S64.TRUNC R2, R2 ;  /* 0x0000000200027311 */ /* 0x000e24000020d900 */
[----:B0-----:R-:W-:-:S05]  /*9fc0*/  IMAD.MOV.U32 R5, RZ, RZ, R2 ;  /* 0x000000ffff057224 */ /* 0x001fca00078e0002 */
[----:B------:R-:W-:Y:S01]  /*9fd0*/  STG.E.U8 [R16.64], R5 ;  /* 0x0000000510007986 */ /* 0x000fe2000c101124 */
[----:B------:R-:W-:Y:S05]  /*9fe0*/  EXIT ;  /* 0x000000000000794d */ /* 0x000fea0003800000 */
.L_x_5105:
[----:B------:R-:W-:-:S13]  /*9ff0*/  ISETP.NE.AND P0, PT, R3, 0x2, PT ;  /* 0x000000020300780c */ /* 0x000fda0003f05270 */
[----:B------:R-:W-:Y:S05]  /*a000*/  @!P0 BRA `(.L_x_5108) ;  /* 0x000000a000008947 */ /* 0x000fea0003800000 */
[----:B------:R-:W-:-:S13]  /*a010*/  ISETP.NE.AND P0, PT, R3, 0x3, PT ;  /* 0x000000030300780c */ /* 0x000fda0003f05270 */
[----:B------:R-:W-:Y:S05]  /*a020*/  @!P0 BRA `(.L_x_5109) ;  /* 0x0000005000008947 */ /* 0x000fea0003800000 */
[----:B------:R-:W-:-:S13]  /*a030*/  ISETP.NE.AND P0, PT, R3, 0x4, PT ;  /* 0x000000040300780c */ /* 0x000fda0003f05270 */
[----:B------:R-:W-:Y:S05]  /*a040*/  @P0 BRA `(.L_x_5107) ;  /* 0x00000b4000000947 */ /* 0x000fea0003800000 */
[----:B------:R-:W0:Y:S02]  /*a050*/  F2I.S64.TRUNC R2, R2 ;  /* 0x0000000200027311 */ /* 0x000e24000020d900 */
[----:B0-----:R-:W-:Y:S01]  /*a060*/  STG.E.64 [R16.64], R2 ;  /* 0x0000000210007986 */ /* 0x001fe2000c101b24 */
[----:B------:R-:W-:Y:S05]  /*a070*/  EXIT ;  /* 0x000000000000794d */ /* 0x000fea0003800000 */
.L_x_5109:
[----:B------:R-:W0:Y:S02]  /*a080*/  F2I.FTZ.TRUNC.NTZ R3, R2 ;  /* 0x0000000200037305 */ /* 0x000e24000021f100 */
[----:B0-----:R-:W-:Y:S01]  /*a090*/  STG.E [R16.64], R3 ;  /* 0x0000000310007986 */ /* 0x001fe2000c101924 */
[----:B------:R-:W-:Y:S05]  /*a0a0*/  EXIT ;  /* 0x000000000000794d */ /* 0x000fea0003800000 */
.L_x_5108:
[----:B------:R-:W0:Y:S02]  /*a0b0*/  F2I.FTZ.TRUNC.NTZ R3, R2 ;  /* 0x0000000200037305 */ /* 0x000e24000021f100 */
[----:B0-----:R-:W-:Y:S01]  /*a0c0*/  STG.E.U16 [R16.64], R3 ;  /* 0x0000000310007986 */ /* 0x001fe2000c101524 */
[----:B------:R-:W-:Y:S05]  /*a0d0*/  EXIT ;  /* 0x000000000000794d */ /* 0x000fea0003800000 */
.L_x_5104:
[----:B------:R-:W-:-:S13]  /*a0e0*/  ISETP.GT.AND P0, PT, R3, 0x6, PT ;  /* 0x000000060300780c */ /* 0x000fda0003f04270 */
[----:B------:R-:W-:Y:S05]  /*a0f0*/  @P0 BRA `(.L_x_5110) ;  /* 0x0000009000000947 */ /* 0x000fea0003800000 */
[----:B------:R-:W-:-:S13]  /*a100*/  ISETP.NE.AND P0, PT, R3, 0x5, PT ;  /* 0x000000050300780c */ /* 0x000fda0003f05270 */
[----:B------:R-:W-:Y:S05]  /*a110*/  @!P0 BRA `(.L_x_5111) ;  /* 0x0000004000008947 */ /* 0x000fea0003800000 */
[----:B------:R-:W-:-:S13]  /*a120*/  ISETP.NE.AND P0, PT, R3, 0x6, PT ;  /* 0x000000060300780c */ /* 0x000fda0003f05270 */
[----:B------:R-:W-:Y:S05]  /*a130*/  @P0 BRA `(.L_x_5107) ;  /* 0x00000a5000000947 */ /* 0x000fea0003800000 */
[----:B------:R-:W-:Y:S01]  /*a140*/  STG.E [R16.64], R2 ;  /* 0x0000000210007986 */ /* 0x000fe2000c101924 */
[----:B------:R-:W-:Y:S05]  /*a150*/  EXIT ;  /* 0x000000000000794d */ /* 0x000fea0003800000 */
.L_x_5111:
[----:B------:R-:W-:-:S05]  /*a160*/  F2FP.PACK_AB R2, RZ, R2 ;  /* 0x00000002ff02723e */ /* 0x000fca00000000ff */
[----:B------:R-:W-:Y:S01]  /*a170*/  STG.E.U16 [R16.64], R2 ;  /* 0x0000000210007986 */ /* 0x000fe2000c101524 */
[----:B------:R-:W-:Y:S05]  /*a180*/  EXIT ;  /* 0x000000000000794d */ /* 0x000fea0003800000 */
.L_x_5110:
[----:B------:R-:W-:-:S13]  /*a190*/  ISETP.NE.AND P0, PT, R3, 0x7, PT ;  /* 0x000000070300780c */ /* 0x000fda0003f05270 */
[----:B------:R-:W-:Y:S05]  /*a1a0*/  @!P0 BRA `(.L_x_5112) ;  /* 0x000000b000008947 */ /* 0x000fea0003800000 */
[----:B------:R-:W-:-:S13]  /*a1b0*/  ISETP.NE.AND P0, PT, R3, 0x8, PT ;  /* 0x000000080300780c */ /* 0x000fda0003f05270 */
[----:B------:R-:W-:Y:S05]  /*a1c0*/  @!P0 BRA `(.L_x_5113) ;  /* 0x0000005000008947 */ /* 0x000fea0003800000 */
[----:B------:R-:W-:-:S13]  /*a1d0*/  ISETP.NE.AND P0, PT, R3, 0x9, PT ;  /* 0x000000090300780c */ /* 0x000fda0003f05270 */
[----:B------:R-:W-:Y:S05]  /*a1e0*/  @P0 BRA `(.L_x_5107) ;  /* 0x000009a000000947 */ /* 0x000fea0003800000 */
[----:B------:R-:W-:-:S05]  /*a1f0*/  IMAD.MOV.U32 R3, RZ, RZ, RZ ;  /* 0x000000ffff037224 */ /* 0x000fca00078e00ff */
[----:B------:R-:W-:Y:S01]  /*a200*/  STG.E.64 [R16.64], R2 ;  /* 0x0000000210007986 */ /* 0x000fe2000c101b24 */
[----:B------:R-:W-:Y:S05]  /*a210*/  EXIT ;  /* 0x000000000000794d */ /* 0x000fea0003800000 */
.L_x_5113:
[----:B------:R-:W-:-:S04]  /*a220*/  F2FP.PACK_AB R3, RZ, R2 ;  /* 0x00000002ff03723e */ /* 0x000fc800000000ff */
[----:B------:R-:W-:-:S05]  /*a230*/  PRMT R3, R3, 0x5410, RZ ;  /* 0x0000541003037816 */ /* 0x000fca00000000ff */
[----:B------:R-:W-:Y:S01]  /*a240*/  STG.E [R16.64], R3 ;  /* 0x0000000310007986 */ /* 0x000fe2000c101924 */
[----:B------:R-:W-:Y:S05]  /*a250*/  EXIT ;  /* 0x000000000000794d */ /* 0x000fea0003800000 */
.L_x_5112:
[----:B------:R-:W-:-:S06]  /*a260*/  FMUL.FTZ R2, R2, 1 ;  /* 0x3f80000002027820 */ /* 0x000fcc0000410000 */
[----:B------:R-:W0:Y:S02]  /*a270*/  F2F.F64.F32 R2, R2 ;  /* 0x0000000200027310 */ /* 0x000e240000201800 */
[----:B0-----:R-:W-:Y:S01]  /*a280*/  STG.E.64 [R16.64], R2 ;  /* 0x0000000210007986 */ /* 0x001fe2000c101b24 */
[----:B------:R-:W-:Y:S05]  /*a290*/  EXIT ;  /* 0x000000000000794d */ /* 0x000fea0003800000 */
.L_x_5103:
        /* <DEDUP_REMOVED lines=10> */
[----:B------:R-:W-:Y:S01]  /*a340*/  STG.E.U8 [R16.64], R3 ;  /* 0x0000000310007986 */ /* 0x000fe2000c101124 */
[----:B------:R-:W-:Y:S05]  /*a350*/  EXIT ;  /* 0x000000000000794d */ /* 0x000fea0003800000 */
.L_x_5116:
[----:B------:R-:W-:Y:S01]  /*a360*/  FMUL.FTZ R4, R2, 1 ;  /* 0x3f80000002047820 */ /* 0x000fe20000410000 */
[----:B------:R-:W-:-:S05]  /*a370*/  CS2R R6, SRZ ;  /* 0x0000000000067805 */ /* 0x000fca000001ff00 */
[----:B------:R-:W0:Y:S02]  /*a380*/  F2F.F64.F32 R4, R4 ;  /* 0x0000000400047310 */ /* 0x000e240000201800 */
[----:B0-----:R-:W-:Y:S01]  /*a390*/  STG.E.128 [R16.64], R4 ;  /* 0x0000000410007986 */ /* 0x001fe2000c101d24 */
[----:B------:R-:W-:Y:S05]  /*a3a0*/  EXIT ;  /* 0x000000000000794d */ /* 0x000fea0003800000 */
.L_x_5115:
        /* <DEDUP_REMOVED lines=20> */
.L_x_5120:
[----:B------:R-:W-:Y:S05]  /*a4f0*/  BSYNC B0 ;  /* 0x0000000000007941 */ /* 0x000fea0003800000 */
.L_x_5119:
[----:B------:R-:W-:-:S05]  /*a500*/  LOP3.LUT R5, R0, R5, RZ, 0xfc, !PT ;  /* 0x0000000500057212 */ /* 0x000fca00078efcff */
[----:B------:R-:W-:Y:S01]  /*a510*/  STG.E.U8 [R16.64], R5 ;  /* 0x0000000510007986 */ /* 0x000fe2000c101124 */
[----:B------:R-:W-:Y:S05]  /*a520*/  EXIT ;  /* 0x000000000000794d */ /* 0x000fea0003800000 */
.L_x_5118:
        /* <DEDUP_REMOVED lines=12> */
.L_x_5122:
[----:B------:R-:W-:Y:S01]  /*a5f0*/  IMAD.MOV.U32 R0, RZ, RZ, 0x7f ;  /* 0x0000007fff007424 */ /* 0x000fe200078e00ff */
[----:B------:R-:W-:-:S04]  /*a600*/  ISETP.GT.U32.AND P0, PT, R4, 0x7f800000, PT ;  /* 0x7f8000000400780c */ /* 0x000fc80003f04070 */
[----:B------:R-:W-:-:S04]  /*a610*/  SEL R0, R0, 0x7c, P0 ;  /* 0x0000007c00007807 */ /* 0x000fc80000000000 */
.L_x_5123:
[----:B------:R-:W-:Y:S05]  /*a620*/  BSYNC B0 ;  /* 0x0000000000007941 */ /* 0x000fea0003800000 */
.L_x_5121:
[----:B------:R-:W-:-:S04]  /*a630*/  LOP3.LUT R2, R2, 0x80000000, RZ, 0xc0, !PT ;  /* 0x8000000002027812 */ /* 0x000fc800078ec0ff */
[----:B------:R-:W-:-:S04]  /*a640*/  SHF.R.U32.HI R3, RZ, 0x18, R2 ;  /* 0x00000018ff037819 */ /* 0x000fc80000011602 */
[----:B------:R-:W-:-:S05]  /*a650*/  LOP3.LUT R3, R0, R3, RZ, 0xfc, !PT ;  /* 0x0000000300037212 */ /* 0x000fca00078efcff */
[----:B------:R-:W-:Y:S01]  /*a660*/  STG.E.U8 [R16.64], R3 ;  /* 0x0000000310007986 */ /* 0x000fe2000c101124 */
[----:B------:R-:W-:Y:S05]  /*a670*/  EXIT ;  /* 0x000000000000794d */ /* 0x000fea0003800000 */
.L_x_5117:
[----:B------:R-:W-:-:S05]  /*a680*/  F2FP.BF16.PACK_AB R2, RZ, R2 ;  /* 0x00000002ff02723e */ /* 0x000fca00000010ff */
[----:B------:R-:W-:Y:S01]  /*a690*/  STG.E.U16 [R16.64], R2 ;  /* 0x0000000210007986 */ /* 0x000fe2000c101524 */
[----:B------:R-:W-:Y:S05]  /*a6a0*/  EXIT ;  /* 0x000000000000794d */ /* 0x000fea0003800000 */
.L_x_5114:
        /* <DEDUP_REMOVED lines=9> */
[----:B0-----:R-:W-:Y:S01]  /*a740*/  STG.E.U16 [R16.64], R3 ;  /* 0x0000000310007986 */ /* 0x001fe2000c101524 */
[----:B------:R-:W-:Y:S05]  /*a750*/  EXIT ;  /* 0x000000000000794d */ /* 0x000fea0003800000 */
.L_x_5126:
        /* <DEDUP_REMOVED lines=16> */
.L_x_5129:
[----:B------:R-:W-:-:S04]  /*a860*/  LOP3.LUT R2, R2, 0x80000000, RZ, 0xc0, !PT ;  /* 0x8000000002027812 */ /* 0x000fc800078ec0ff */
[----:B------:R-:W-:-:S04]  /*a870*/  SHF.R.U32.HI R3, RZ, 0x18, R2 ;  /* 0x00000018ff037819 */ /* 0x000fc80000011602 */
[----:B------:R-:W-:-:S04]  /*a880*/  LOP3.LUT R0, R0, R3, RZ, 0xfc, !PT ;  /* 0x0000000300007212 */ /* 0x000fc800078efcff */
[----:B------:R-:W-:Y:S02]  /*a890*/  PRMT R8, R0, 0x7610, R8 ;  /* 0x0000761000087816 */ /* 0x000fe40000000008 */
.L_x_5128:
[----:B------:R-:W-:Y:S05]  /*a8a0*/  BSYNC B0 ;  /* 0x0000000000007941 */ /* 0x000fea0003800000 */
.L_x_5127:
[----:B------:R-:W-:Y:S01]  /*a8b0*/  STG.E.U8 [R16.64], R8 ;  /* 0x0000000810007986 */ /* 0x000fe2000c101124 */
[----:B------:R-:W-:Y:S05]  /*a8c0*/  EXIT ;  /* 0x000000000000794d */ /* 0x000fea0003800000 */
.L_x_5125:
        /* <DEDUP_REMOVED lines=16> */
.L_x_5132:
[----:B------:R-:W-:-:S04]  /*a9d0*/  LOP3.LUT R2, R2, 0x80000000, RZ, 0xc0, !PT ;  /* 0x8000000002027812 */ /* 0x000fc800078ec0ff */
[----:B------:R-:W-:-:S04]  /*a9e0*/  SHF.R.U32.HI R3, RZ, 0x18, R2 ;  /* 0x00000018ff037819 */ /* 0x000fc80000011602 */
[----:B------:R-:W-:-:S04]  /*a9f0*/  LOP3.LUT R0, R0, R3, RZ, 0xfc, !PT ;  /* 0x0000000300007212 */ /* 0x000fc800078efcff */
[----:B------:R-:W-:Y:S02]  /*aa00*/  PRMT R8, R0, 0x7610, R8 ;  /* 0x0000761000087816 */ /* 0x000fe40000000008 */
.L_x_5131:
[----:B------:R-:W-:Y:S05]  /*aa10*/  BSYNC B0 ;  /* 0x0000000000007941 */ /* 0x000fea0003800000 */
.L_x_5130:
[----:B------:R-:W-:Y:S01]  /*aa20*/  STG.E.U8 [R16.64], R8 ;  /* 0x0000000810007986 */ /* 0x000fe2000c101124 */
[----:B------:R-:W-:Y:S05]  /*aa30*/  EXIT ;  /* 0x000000000000794d */ /* 0x000fea0003800000 */
.L_x_5124:
        /* <DEDUP_REMOVED lines=21> */
.L_x_5107:
        /* <DEDUP_REMOVED lines=20> */
.L_x_5134:
[----:B------:R-:W0:Y:S02]  /*acd0*/  F2I.U64.TRUNC R2, R2 ;  /* 0x0000000200027311 */ /* 0x000e24000020d800 */
[----:B0-----:R-:W-:Y:S01]  /*ace0*/  STG.E.64 [R16.64], R2 ;  /* 0x0000000210007986 */ /* 0x001fe2000c101b24 */
[----:B------:R-:W-:Y:S05]  /*acf0*/  EXIT ;  /* 0x000000000000794d */ /* 0x000fea0003800000 */
.L_x_5133:
[----:B------:R-:W0:Y:S02]  /*ad00*/  F2I.FTZ.U32.TRUNC.NTZ R3, R2 ;  /* 0x0000000200037305 */ /* 0x000e24000021f000 */
[----:B0-----:R-:W-:Y:S01]  /*ad10*/  STG.E [R16.64], R3 ;  /* 0x0000000310007986 */ /* 0x001fe2000c101924 */
[----:B------:R-:W-:Y:S05]  /*ad20*/  EXIT ;  /* 0x000000000000794d */ /* 0x000fea0003800000 */
.L_x_5135:
        /* <DEDUP_REMOVED lines=13> */
.L_x_61653:


//--------------------- .text._ZN2at6native27unrolled_elementwise_kernelIZNS0_50_GLOBAL__N__2680c7bb_12_PowKernel_cu_b2145a98_318429pow_tensor_scalar_kernel_implIffEEvRNS_18TensorIteratorBaseET0_EUlfE2_St5arrayIPcLm2EELi4E23TrivialOffsetCalculatorILi1EjESC_NS0_6memory12LoadWithCastILi1EEENSD_13StoreWithCastILi1EEEEEviT_S6_T2_T3_T4_T5_ --------------------------
	.section	.text._ZN2at6native27unrolled_elementwise_kernelIZNS0_50_GLOBAL__N__2680c7bb_12_PowKernel_cu_b2145a98_318429pow_tensor_scalar_kernel_implIffEEvRNS_18TensorIteratorBaseET0_EUlfE2_St5arrayIPcLm2EELi4E23TrivialOffsetCalculatorILi1EjESC_NS0_6memory12LoadWithCastILi1EEENSD_13StoreWithCastILi1EEEEEviT_S6_T2_T3_T4_T5_,"ax",@progbits
	.sectioninfo	@"SHI_REGISTERS=30"
	.align	128
        .global         _ZN2at6native27unrolled_elementwise_kernelIZNS0_50_GLOBAL__N__2680c7bb_12_PowKernel_cu_b2145a98_318429pow_tensor_scalar_kernel_implIffEEvRNS_18TensorIteratorBaseET0_EUlfE2_St5arrayIPcLm2EELi4E23TrivialOffsetCalculatorILi1EjESC_NS0_6memory12LoadWithCastILi1EEENSD_13StoreWithCastILi1EEEEEviT_S6_T2_T3_T4_T5_
        .type           _ZN2at6native27unrolled_elementwise_kernelIZNS0_50_GLOBAL__N__2680c7bb_12_PowKernel_cu_b2145a98_318429pow_tensor_scalar_kernel_implIffEEvRNS_18TensorIteratorBaseET0_EUlfE2_St5arrayIPcLm2EELi4E23TrivialOffsetCalculatorILi1EjESC_NS0_6memory12LoadWithCastILi1EEENSD_13StoreWithCastILi1EEEEEviT_S6_T2_T3_T4_T5_,@function
        .size           _ZN2at6native27unrolled_elementwise_kernelIZNS0_50_GLOBAL__N__2680c7bb_12_PowKernel_cu_b2145a98_318429pow_tensor_scalar_kernel_implIffEEvRNS_18TensorIteratorBaseET0_EUlfE2_St5arrayIPcLm2EELi4E23TrivialOffsetCalculatorILi1EjESC_NS0_6memory12LoadWithCastILi1EEENSD_13StoreWithCastILi1EEEEEviT_S6_T2_T3_T4_T5_,(.L_x_61654 - _ZN2at6native27unrolled_elementwise_kernelIZNS0_50_GLOBAL__N__2680c7bb_12_PowKernel_cu_b2145a98_318429pow_tensor_scalar_kernel_implIffEEvRNS_18TensorIteratorBaseET0_EUlfE2_St5arrayIPcLm2EELi4E23TrivialOffsetCalculatorILi1EjESC_NS0_6memory12LoadWithCastILi1EEENSD_13StoreWithCastILi1EEEEEviT_S6_T2_T3_T4_T5_)
        .other          _ZN2at6native27unrolled_elementwise_kernelIZNS0_50_GLOBAL__N__2680c7bb_12_PowKernel_cu_b2145a98_318429pow_tensor_scalar_kernel_implIffEEvRNS_18TensorIteratorBaseET0_EUlfE2_St5arrayIPcLm2EELi4E23TrivialOffsetCalculatorILi1EjESC_NS0_6memory12LoadWithCastILi1EEENSD_13StoreWithCastILi1EEEEEviT_S6_T2_T3_T4_T5_,@"STO_CUDA_ENTRY STV_DEFAULT"
_ZN2at6native27unrolled_elementwise_kernelIZNS0_50_GLOBAL__N__2680c7bb_12_PowKernel_cu_b2145a98_318429pow_tensor_scalar_kernel_implIffEEvRNS_18TensorIteratorBaseET0_EUlfE2_St5arrayIPcLm2EELi4E23TrivialOffsetCalculatorILi1EjESC_NS0_6memory12LoadWithCastILi1EEENSD_13StoreWithCastILi1EEEEEviT_S6_T2_T3_T4_T5_:
.text._ZN2at6native27unrolled_elementwise_kernelIZNS0_50_GLOBAL__N__2680c7bb_12_PowKernel_cu_b2145a98_318429pow_tensor_scalar_kernel_implIffEEvRNS_18TensorIteratorBaseET0_EUlfE2_St5arrayIPcLm2EELi4E23TrivialOffsetCalculatorILi1EjESC_NS0_6memory12LoadWithCastILi1EEENSD_13StoreWithCastILi1EEEEEviT_S6_T2_T3_T4_T5_:
[----:B------:R-:W-:Y:S02]  /*0000*/  IMAD.MOV.U32 R1, RZ, RZ, c[0x0][0x28] ;  /* 0x00000a00ff017624 */ /* 0x000fe400078e00ff */
[----:B------:R-:W0:Y:S01]  /*0010*/  S2R R2, SR_CTAID.X ;  /* 0x0000000000027919 */ /* 0x000e220000002500 */
[----:B------:R-:W-:Y:S01]  /*0020*/  IMAD.MOV.U32 R3, RZ, RZ, -0x200 ;  /* 0xfffffe00ff037424 */ /* 0x000fe200078e00ff */
[----:B------:R-:W1:Y:S01]  /*0030*/  LDC.U8 R22, c[0x0][0x18c] ;  /* 0x00006300ff167b82 */ /* 0x000e620000000000 */
[----:B------:R-:W-:Y:S01]  /*0040*/  ULDC.64 UR36, c[0x0][0x118] ;  /* 0x0000460000247ab9 */ /* 0x000fe20000000a00 */
[----:B------:R-:W2:Y:S01]  /*0050*/  S2R R25, SR_TID.X ;  /* 0x0000000000197919 */ /* 0x000ea20000002100 */
[----:B------:R-:W-:Y:S01]  /*0060*/  BSSY B7, `(.L_x_5136) ;  /* 0x00000ea000077945 */ /* 0x000fe20003800000 */
[----:B------:R-:W-:Y:S02]  /*0070*/  IMAD.MOV.U32 R23, RZ, RZ, RZ ;  /* 0x000000ffff177224 */ /* 0x000fe400078e00ff */
[----:B------:R-:W-:Y:S02]  /*0080*/  IMAD.MOV.U32 R17, RZ, RZ, RZ ;  /* 0x000000ffff117224 */ /* 0x000fe400078e00ff */
[----:B0-----:R-:W-:-:S05]  /*0090*/  IMAD R16, R2, R3, c[0x0][0x160] ;  /* 0x0000580002107624 */ /* 0x001fca00078e0203 */
[----:B--2---:R-:W-:-:S13]  /*00a0*/  ISETP.GE.AND P0, PT, R25, R16, PT ;  /* 0x000000101900720c */ /* 0x004fda0003f06270 */
[----:B------:R-:W-:Y:S05]  /*00b0*/  @P0 BRA `(.L_x_5137) ;  /* 0x00000e4000000947 */ /* 0x000fea0003800000 */
[----:B-1----:R-:W-:Y:S01]  /*00c0*/  PRMT R0, R22, 0x9910, RZ ;  /* 0x0000991016007816 */ /* 0x002fe200000000ff */
[----:B------:R-:W-:Y:S01]  /*00d0*/  IMAD R25, R2, 0x200, R25 ;  /* 0x0000020002197824 */ /* 0x000fe200078e0219 */
[----:B------:R-:W-:Y:S02]  /*00e0*/  BSSY B6, `(.L_x_5138) ;  /* 0x00000df000067945 */ /* 0x000fe40003800000 */
        /* <DEDUP_REMOVED lines=14> */
[----:B--2---:R0:W1:Y:S01]  /*01d0*/  I2F.S16 R17, R4 ;  /* 0x0000000400117306 */ /* 0x0040620000101400 */
[----:B------:R-:W-:Y:S05]  /*01e0*/  BRA `(.L_x_5144) ;  /* 0x00000ce000007947 */ /* 0x000fea0003800000 */
.L_x_5142:
[----:B------:R-:W2:Y:S02]  /*01f0*/  LDG.E.U8 R4, [R4.64] ;  /* 0x0000002404047981 */ /* 0x000ea4000c1e1100 */
[----:B--2---:R0:W1:Y:S01]  /*0200*/  I2F.U16 R17, R4 ;  /* 0x0000000400117306 */ /* 0x0040620000101000 */
[----:B------:R-:W-:Y:S05]  /*0210*/  BRA `(.L_x_5144) ;  /* 0x00000cb000007947 */ /* 0x000fea0003800000 */
.L_x_5141:
        /* <DEDUP_REMOVED lines=9> */
.L_x_5146:
[----:B------:R-:W2:Y:S02]  /*02b0*/  LDG.E R4, [R4.64] ;  /* 0x0000002404047981 */ /* 0x000ea4000c1e1900 */
[----:B--2---:R0:W1:Y:S01]  /*02c0*/  I2F R17, R4 ;  /* 0x0000000400117306 */ /* 0x0040620000201400 */
[----:B------:R-:W-:Y:S05]  /*02d0*/  BRA `(.L_x_5144) ;  /* 0x00000bf000007947 */ /* 0x000fea0003800000 */
.L_x_5145:
[----:B------:R-:W2:Y:S02]  /*02e0*/  LDG.E.U16 R4, [R4.64] ;  /* 0x0000002404047981 */ /* 0x000ea4000c1e1500 */
[----:B--2---:R0:W1:Y:S01]  /*02f0*/  I2F.S16 R17, R4 ;  /* 0x0000000400117306 */ /* 0x0040620000101400 */
[----:B------:R-:W-:Y:S05]  /*0300*/  BRA `(.L_x_5144) ;  /* 0x00000bc000007947 */ /* 0x000fea0003800000 */
.L_x_5140:
        /* <DEDUP_REMOVED lines=8> */
.L_x_5148:
[----:B------:R-:W2:Y:S02]  /*0390*/  LDG.E.U16 R4, [R4.64] ;  /* 0x0000002404047981 */ /* 0x000ea4000c1e1500 */
[----:B--2---:R-:W-:Y:S01]  /*03a0*/  HADD2.F32 R17, -RZ, R4.H0_H0 ;  /* 0x20000004ff117230 */ /* 0x004fe20000004100 */
[----:B------:R-:W-:Y:S05]  /*03b0*/  BRA `(.L_x_5144) ;  /* 0x00000b1000007947 */ /* 0x000fea0003800000 */
.L_x_5147:
        /* <DEDUP_REMOVED lines=8> */
.L_x_5150:
[----:B------:R-:W2:Y:S02]  /*0440*/  LDG.E.U16 R4, [R4.64] ;  /* 0x0000002404047981 */ /* 0x000ea4000c1e1500 */
[----:B--2---:R-:W-:Y:S01]  /*0450*/  HADD2.F32 R17, -RZ, R4.H0_H0 ;  /* 0x20000004ff117230 */ /* 0x004fe20000004100 */
[----:B------:R-:W-:Y:S05]  /*0460*/  BRA `(.L_x_5144) ;  /* 0x00000a6000007947 */ /* 0x000fea0003800000 */
.L_x_5149:
[----:B------:R-:W2:Y:S02]  /*0470*/  LDG.E.64 R4, [R4.64] ;  /* 0x0000002404047981 */ /* 0x000ea4000c1e1b00 */
[----:B--2---:R-:W0:Y:S01]  /*0480*/  F2F.F32.F64 R17, R4 ;  /* 0x0000000400117310 */ /* 0x004e220000301000 */
[----:B------:R-:W0:-:S14]  /*0490*/  DSETP.GEU.AND P0, PT, |R4|, c[0x2][0x0], PT ;  /* 0x008000000400762a */ /* 0x000e1c0003f0e200 */
[----:B0-----:R-:W-:Y:S01]  /*04a0*/  @!P0 FMUL R17, R17, 1.175494350822287508e-38 ;  /* 0x0080000011118820 */ /* 0x001fe20000400000 */
[----:B------:R-:W-:Y:S05]  /*04b0*/  BRA `(.L_x_5144) ;  /* 0x00000a1000007947 */ /* 0x000fea0003800000 */
.L_x_5139:
        /* <DEDUP_REMOVED lines=12> */
.L_x_5153:
[----:B------:R-:W2:Y:S02]  /*0580*/  LDG.E.64 R4, [R4.64] ;  /* 0x0000002404047981 */ /* 0x000ea4000c1e1b00 */
[----:B--2---:R-:W0:Y:S01]  /*0590*/  F2F.F32.F64 R17, R4 ;  /* 0x0000000400117310 */ /* 0x004e220000301000 */
[----:B------:R-:W0:-:S14]  /*05a0*/  DSETP.GEU.AND P0, PT, |R4|, c[0x2][0x0], PT ;  /* 0x008000000400762a */ /* 0x000e1c0003f0e200 */
[----:B0-----:R-:W-:Y:S01]  /*05b0*/  @!P0 FMUL R17, R17, 1.175494350822287508e-38 ;  /* 0x0080000011118820 */ /* 0x001fe20000400000 */
[----:B------:R-:W-:Y:S05]  /*05c0*/  BRA `(.L_x_5144) ;  /* 0x0000090000007947 */ /* 0x000fea0003800000 */
.L_x_5152:
        /* <DEDUP_REMOVED lines=11> */
[----:B------:R-:W-:-:S04]  /*0680*/  IADD3 R6, R0, 0x1000000, RZ ;  /* 0x0100000000067810 */ /* 0x000fc80007ffe0ff */
[----:B------:R-:W-:Y:S02]  /*0690*/  SHF.R.S32.HI R6, RZ, 0x8, R6 ;  /* 0x00000008ff067819 */ /* 0x000fe40000011406 */
[----:B0-----:R-:W-:-:S04]  /*06a0*/  IADD3 R3, -R3, 0x1f, RZ ;  /* 0x0000001f03037810 */ /* 0x001fc80007ffe1ff */
[C---:B------:R-:W-:Y:S02]  /*06b0*/  ISETP.GT.U32.AND P0, PT, R3.reuse, 0x4, PT ;  /* 0x000000040300780c */ /* 0x040fe40003f04070 */
[----:B------:R-:W-:-:S04]  /*06c0*/  IADD3 R3, R3, -0x4, RZ ;  /* 0xfffffffc03037810 */ /* 0x000fc80007ffe0ff */
[----:B------:R-:W-:-:S04]  /*06d0*/  SEL R3, R3, RZ, P0 ;  /* 0x000000ff03037207 */ /* 0x000fc80000000000 */
[C---:B------:R-:W-:Y:S01]  /*06e0*/  SHF.L.U32 R4, R0.reuse, R3, RZ ;  /* 0x0000000300047219 */ /* 0x040fe200000006ff */
[----:B------:R-:W-:Y:S01]  /*06f0*/  IMAD R7, R3, R8, 0x3c000000 ;  /* 0x3c00000003077424 */ /* 0x000fe200078e0208 */
[----:B------:R-:W-:-:S04]  /*0700*/  IADD3 R3, R0, -0x1, RZ ;  /* 0xffffffff00037810 */ /* 0x000fc80007ffe0ff */
[----:B------:R-:W-:Y:S02]  /*0710*/  LEA.HI R7, R4, R7, RZ, 0x1c ;  /* 0x0000000704077211 */ /* 0x000fe400078fe0ff */
[----:B------:R-:W-:Y:S02]  /*0720*/  SHF.R.S32.HI R3, RZ, 0x1f, R3 ;  /* 0x0000001fff037819 */ /* 0x000fe40000011403 */
[----:B------:R-:W-:-:S04]  /*0730*/  LOP3.LUT R6, R7, 0x7f800000, R6, 0xf8, !PT ;  /* 0x7f80000007067812 */ /* 0x000fc800078ef806 */
[----:B------:R-:W-:-:S04]  /*0740*/  LOP3.LUT R6, R6, R3, RZ, 0x30, !PT ;  /* 0x0000000306067212 */ /* 0x000fc800078e30ff */
[----:B------:R-:W-:Y:S01]  /*0750*/  LOP3.LUT R17, R6, 0x80000000, R17, 0xf8, !PT ;  /* 0x8000000006117812 */ /* 0x000fe200078ef811 */
[----:B------:R-:W-:Y:S05]  /*0760*/  BRA `(.L_x_5144) ;  /* 0x0000076000007947 */ /* 0x000fea0003800000 */
.L_x_5155:
[----:B------:R-:W2:Y:S02]  /*0770*/  LDG.E.U8 R4, [R4.64] ;  /* 0x0000002404047981 */ /* 0x000ea4000c1e1100 */
[----:B--2---:R-:W-:-:S05]  /*0780*/  IMAD.SHL.U32 R0, R4, 0x2000000, RZ ;  /* 0x0200000004007824 */ /* 0x004fca00078e00ff */
[----:B------:R-:W-:-:S13]  /*0790*/  ISETP.GE.U32.AND P0, PT, R0, 0x8000000, PT ;  /* 0x080000000000780c */ /* 0x000fda0003f06070 */
[C---:B------:R-:W-:Y:S02]  /*07a0*/  @P0 IMAD.SHL.U32 R3, R4.reuse, 0x200000, RZ ;  /* 0x0020000004030824 */ /* 0x040fe400078e00ff */
[----:B------:R-:W-:-:S03]  /*07b0*/  @!P0 IMAD.SHL.U32 R0, R4, 0x100, RZ ;  /* 0x0000010004008824 */ /* 0x000fc600078e00ff */
[----:B------:R-:W-:Y:S02]  /*07c0*/  @P0 LOP3.LUT R3, R3, 0xfe00000, RZ, 0xc0, !PT ;  /* 0x0fe0000003030812 */ /* 0x000fe400078ec0ff */
[----:B------:R-:W-:Y:S02]  /*07d0*/  @!P0 LOP3.LUT R0, R0, 0x7f00, RZ, 0xc0, !PT ;  /* 0x00007f0000008812 */ /* 0x000fe400078ec0ff */
[----:B------:R-:W-:Y:S02]  /*07e0*/  @P0 LOP3.LUT R3, R3, 0x70000000, RZ, 0xfc, !PT ;  /* 0x7000000003030812 */ /* 0x000fe400078efcff */
[----:B------:R-:W-:-:S03]  /*07f0*/  @!P0 LOP3.LUT R0, R0, 0x3f000000, RZ, 0xfc, !PT ;  /* 0x3f00000000008812 */ /* 0x000fc600078efcff */
[----:B------:R-:W-:Y:S02]  /*0800*/  @P0 FMUL.FTZ R17, R3, 1.9259299443872358531e-34 ;  /* 0x0780000003110820 */ /* 0x000fe40000410000 */
[----:B------:R-:W-:Y:S02]  /*0810*/  @!P0 FADD.FTZ R17, R0, -0.5 ;  /* 0xbf00000000118421 */ /* 0x000fe40000010000 */
[----:B------:R-:W-:-:S05]  /*0820*/  IMAD.SHL.U32 R0, R4, 0x1000000, RZ ;  /* 0x0100000004007824 */ /* 0x000fca00078e00ff */
[----:B------:R-:W-:Y:S01]  /*0830*/  LOP3.LUT R17, R17, 0x80000000, R0, 0xf8, !PT ;  /* 0x8000000011117812 */ /* 0x000fe200078ef800 */
[----:B------:R-:W-:Y:S05]  /*0840*/  BRA `(.L_x_5144) ;  /* 0x0000068000007947 */ /* 0x000fea0003800000 */
.L_x_5154:
[----:B------:R-:W2:Y:S02]  /*0850*/  LDG.E.U16 R4, [R4.64] ;  /* 0x0000002404047981 */ /* 0x000ea4000c1e1500 */
[----:B--2---:R-:W-:Y:S01]  /*0860*/  PRMT R17, RZ, 0x5410, R4 ;  /* 0x00005410ff117816 */ /* 0x004fe20000000004 */
[----:B------:R-:W-:Y:S05]  /*0870*/  BRA `(.L_x_5144) ;  /* 0x0000065000007947 */ /* 0x000fea0003800000 */
.L_x_5151:
        /* <DEDUP_REMOVED lines=9> */
[----:B--2---:R0:W1:Y:S01]  /*0910*/  I2F.U16 R17, R4 ;  /* 0x0000000400117306 */ /* 0x0040620000101000 */
[----:B------:R-:W-:Y:S05]  /*0920*/  BRA `(.L_x_5144) ;  /* 0x000005a000007947 */ /* 0x000fea0003800000 */
.L_x_5158:
        /* <DEDUP_REMOVED lines=20> */
.L_x_5160:
[----:B------:R-:W-:Y:S05]  /*0a70*/  BSYNC B0 ;  /* 0x0000000000007941 */ /* 0x000fea0003800000 */
.L_x_5159:
[----:B------:R-:W-:Y:S01]  /*0a80*/  IMAD.SHL.U32 R3, R3, 0x100000, RZ ;  /* 0x0010000003037824 */ /* 0x000fe200078e00ff */
[----:B------:R-:W-:-:S04]  /*0a90*/  LEA R0, R0, 0x3b800000, 0x17 ;  /* 0x3b80000000007811 */ /* 0x000fc800078eb8ff */
[----:B------:R-:W-:Y:S01]  /*0aa0*/  LOP3.LUT R17, R0, R3, R17, 0xfe, !PT ;  /* 0x0000000300117212 */ /* 0x000fe200078efe11 */
[----:B------:R-:W-:Y:S05]  /*0ab0*/  BRA `(.L_x_5144) ;  /* 0x0000041000007947 */ /* 0x000fea0003800000 */
.L_x_5157:
        /* <DEDUP_REMOVED lines=20> */
.L_x_5162:
[----:B------:R-:W-:Y:S05]  /*0c00*/  BSYNC B0 ;  /* 0x0000000000007941 */ /* 0x000fea0003800000 */
.L_x_5161:
[----:B------:R-:W-:Y:S01]  /*0c10*/  IMAD.SHL.U32 R3, R3, 0x200000, RZ ;  /* 0x0020000003037824 */ /* 0x000fe200078e00ff */
[----:B------:R-:W-:-:S04]  /*0c20*/  LEA R0, R0, 0x37800000, 0x17 ;  /* 0x3780000000007811 */ /* 0x000fc800078eb8ff */
[----:B------:R-:W-:Y:S01]  /*0c30*/  LOP3.LUT R17, R0, R3, R17, 0xfe, !PT ;  /* 0x0000000300117212 */ /* 0x000fe200078efe11 */
[----:B------:R-:W-:Y:S05]  /*0c40*/  BRA `(.L_x_5144) ;  /* 0x0000028000007947 */ /* 0x000fea0003800000 */
.L_x_5156:
        /* <DEDUP_REMOVED lines=14> */
.L_x_5143:
        /* <DEDUP_REMOVED lines=21> */
.L_x_5164:
[----:B------:R-:W2:Y:S02]  /*0e80*/  LDG.E.64 R4, [R4.64] ;  /* 0x0000002404047981 */ /* 0x000ea4000c1e1b00 */
[----:B--2---:R0:W1:Y:S01]  /*0e90*/  I2F.U64 R17, R4 ;  /* 0x0000000400117312 */ /* 0x0040620000301000 */
[----:B------:R-:W-:Y:S05]  /*0ea0*/  BRA `(.L_x_5144) ;  /* 0x0000002000007947 */ /* 0x000fea0003800000 */
.L_x_5163:
[----:B------:R-:W2:Y:S02]  /*0eb0*/  LDG.E R4, [R4.64] ;  /* 0x0000002404047981 */ /* 0x000ea4000c1e1900 */
[----:B--2---:R0:W1:Y:S02]  /*0ec0*/  I2F.U32 R17, R4 ;  /* 0x0000000400117306 */ /* 0x0040640000201000 */
.L_x_5144:
[----:B------:R-:W-:Y:S05]  /*0ed0*/  BSYNC B6 ;  /* 0x0000000000067941 */ /* 0x000fea0003800000 */
.L_x_5138:
[----:B------:R-:W2:Y:S02]  /*0ee0*/  S2R R25, SR_TID.X ;  /* 0x0000000000197919 */ /* 0x000ea40000002100 */
[----:B--2---:R-:W-:Y:S02]  /*0ef0*/  IADD3 R25, R25, 0x80, RZ ;  /* 0x0000008019197810 */ /* 0x004fe40007ffe0ff */
.L_x_5137:
[----:B-1----:R-:W-:Y:S05]  /*0f00*/  BSYNC B7 ;  /* 0x0000000000077941 */ /* 0x002fea0003800000 */
.L_x_5136:
[----:B------:R-:W-:Y:S01]  /*0f10*/  ISETP.GE.AND P0, PT, R25, R16, PT ;  /* 0x000000101900720c */ /* 0x000fe20003f06270 */
[----:B------:R-:W-:-:S12]  /*0f20*/  BSSY B7, `(.L_x_5165) ;  /* 0x00000e5000077945 */ /* 0x000fd80003800000 */
[----:B------:R-:W-:Y:S05]  /*0f30*/  @P0 BRA `(.L_x_5166) ;  /* 0x00000e3000000947 */ /* 0x000fea0003800000 */
[----:B------:R-:W-:Y:S01]  /*0f40*/  IMAD R0, R2, 0x200, R25 ;  /* 0x0000020002007824 */ /* 0x000fe200078e0219 */
[----:B------:R-:W-:Y:S01]  /*0f50*/  PRMT R3, R22, 0x9910, RZ ;  /* 0x0000991016037816 */ /* 0x000fe200000000ff */
[----:B------:R-:W-:Y:S02]  /*0f60*/  BSSY B6, `(.L_x_5167) ;  /* 0x00000df000067945 */ /* 0x000fe40003800000 */
[----:B0-----:R-:W-:Y:S02]  /*0f70*/  IMAD R4, R0, c[0x0][0x190], RZ ;  /* 0x0000640000047a24 */ /* 0x001fe400078e02ff */
        /* <DEDUP_REMOVED lines=16> */
.L_x_5171:
[----:B------:R-:W2:Y:S02]  /*1080*/  LDG.E.U8 R4, [R4.64] ;  /* 0x0000002404047981 */ /* 0x000ea4000c1e1100 */
[----:B--2---:R0:W1:Y:S01]  /*1090*/  I2F.U16 R23, R4 ;  /* 0x0000000400177306 */ /* 0x0040620000101000 */
[----:B------:R-:W-:Y:S05]  /*10a0*/  BRA `(.L_x_5173) ;  /* 0x00000ca000007947 */ /* 0x000fea0003800000 */
.L_x_5170:
        /* <DEDUP_REMOVED lines=9> */
.L_x_5175:
[----:B------:R-:W2:Y:S02]  /*1140*/  LDG.E R4, [R4.64] ;  /* 0x0000002404047981 */ /* 0x000ea4000c1e1900 */
[----:B--2---:R0:W1:Y:S01]  /*1150*/  I2F R23, R4 ;  /* 0x0000000400177306 */ /* 0x0040620000201400 */
[----:B------:R-:W-:Y:S05]  /*1160*/  BRA `(.L_x_5173) ;  /* 0x00000be000007947 */ /* 0x000fea0003800000 */
.L_x_5174:
[----:B------:R-:W2:Y:S02]  /*1170*/  LDG.E.U16 R4, [R4.64] ;  /* 0x0000002404047981 */ /* 0x000ea4000c1e1500 */
[----:B--2---:R0:W1:Y:S01]  /*1180*/  I2F.S16 R23, R4 ;  /* 0x0000000400177306 */ /* 0x0040620000101400 */
[----:B------:R-:W-:Y:S05]  /*1190*/  BRA `(.L_x_5173) ;  /* 0x00000bb000007947 */ /* 0x000fea0003800000 */
.L_x_5169:
        /* <DEDUP_REMOVED lines=8> */
.L_x_5177:
[----:B------:R-:W2:Y:S02]  /*1220*/  LDG.E.U16 R4, [R4.64] ;  /* 0x0000002404047981 */ /* 0x000ea4000c1e1500 */
[----:B--2---:R-:W-:Y:S01]  /*1230*/  HADD2.F32 R23, -RZ, R4.H0_H0 ;  /* 0x20000004ff177230 */ /* 0x004fe20000004100 */
[----:B------:R-:W-:Y:S05]  /*1240*/  BRA `(.L_x_5173) ;  /* 0x00000b0000007947 */ /* 0x000fea0003800000 */
.L_x_5176:
        /* <DEDUP_REMOVED lines=8> */
.L_x_5179:
[----:B------:R-:W2:Y:S02]  /*12d0*/  LDG.E.U16 R4, [R4.64] ;  /* 0x0000002404047981 */ /* 0x000ea4000c1e1500 */
[----:B--2---:R-:W-:Y:S01]  /*12e0*/  HADD2.F32 R23, -RZ, R4.H0_H0 ;  /* 0x20000004ff177230 */ /* 0x004fe20000004100 */
[----:B------:R-:W-:Y:S05]  /*12f0*/  BRA `(.L_x_5173) ;  /* 0x00000a5000007947 */ /* 0x000fea0003800000 */
.L_x_5178:
[----:B------:R-:W2:Y:S02]  /*1300*/  LDG.E.64 R4, [R4.64] ;  /* 0x0000002404047981 */ /* 0x000ea4000c1e1b00 */
[----:B--2---:R-:W0:Y:S01]  /*1310*/  F2F.F32.F64 R23, R4 ;  /* 0x0000000400177310 */ /* 0x004e220000301000 */
[----:B------:R-:W0:-:S14]  /*1320*/  DSETP.GEU.AND P0, PT, |R4|, c[0x2][0x0], PT ;  /* 0x008000000400762a */ /* 0x000e1c0003f0e200 */
[----:B0-----:R-:W-:Y:S01]  /*1330*/  @!P0 FMUL R23, R23, 1.175494350822287508e-38 ;  /* 0x0080000017178820 */ /* 0x001fe20000400000 */
[----:B------:R-:W-:Y:S05]  /*1340*/  BRA `(.L_x_5173) ;  /* 0x00000a0000007947 */ /* 0x000fea0003800000 */
.L_x_5168:
        /* <DEDUP_REMOVED lines=12> */
.L_x_5182:
[----:B------:R-:W2:Y:S02]  /*1410*/  LDG.E.64 R4, [R4.64] ;  /* 0x0000002404047981 */ /* 0x000ea4000c1e1b00 */
[----:B--2---:R-:W0:Y:S01]  /*1420*/  F2F.F32.F64 R23, R4 ;  /* 0x0000000400177310 */ /* 0x004e220000301000 */
[----:B------:R-:W0:-:S14]  /*1430*/  DSETP.GEU.AND P0, PT, |R4|, c[0x2][0x0], PT ;  /* 0x008000000400762a */ /* 0x000e1c0003f0e200 */
[----:B0-----:R-:W-:Y:S01]  /*1440*/  @!P0 FMUL R23, R23, 1.175494350822287508e-38 ;  /* 0x0080000017178820 */ /* 0x001fe20000400000 */
[----:B------:R-:W-:Y:S05]  /*1450*/  BRA `(.L_x_5173) ;  /* 0x000008f000007947 */ /* 0x000fea0003800000 */
.L_x_5181:
        /* <DEDUP_REMOVED lines=26> */
.L_x_5184:
[----:B------:R-:W2:Y:S02]  /*1600*/  LDG.E.U8 R4, [R4.64] ;  /* 0x0000002404047981 */ /* 0x000ea4000c1e1100 */
[----:B--2---:R-:W-:-:S05]  /*1610*/  IMAD.SHL.U32 R0, R4, 0x2000000, RZ ;  /* 0x0200000004007824 */ /* 0x004fca00078e00ff */
[----:B------:R-:W-:-:S13]  /*1620*/  ISETP.GE.U32.AND P0, PT, R0, 0x8000000, PT ;  /* 0x080000000000780c */ /* 0x000fda0003f06070 */
[C---:B------:R-:W-:Y:S02]  /*1630*/  @!P0 IMAD.SHL.U32 R0, R4.reuse, 0x100, RZ ;  /* 0x0000010004008824 */ /* 0x040fe400078e00ff */
[----:B------:R-:W-:-:S03]  /*1640*/  @P0 IMAD.SHL.U32 R3, R4, 0x200000, RZ ;  /* 0x0020000004030824 */ /* 0x000fc600078e00ff */
        /* <DEDUP_REMOVED lines=8> */
.L_x_5183:
[----:B------:R-:W2:Y:S02]  /*16d0*/  LDG.E.U16 R4, [R4.64] ;  /* 0x0000002404047981 */ /* 0x000ea4000c1e1500 */
[----:B--2---:R-:W-:Y:S01]  /*16e0*/  PRMT R23, RZ, 0x5410, R4 ;  /* 0x00005410ff177816 */ /* 0x004fe20000000004 */
[----:B------:R-:W-:Y:S05]  /*16f0*/  BRA `(.L_x_5173) ;  /* 0x0000065000007947 */ /* 0x000fea0003800000 */
.L_x_5180:
        /* <DEDUP_REMOVED lines=11> */
.L_x_5187:
        /* <DEDUP_REMOVED lines=20> */
.L_x_5189:
[----:B------:R-:W-:Y:S05]  /*18f0*/  BSYNC B0 ;  /* 0x0000000000007941 */ /* 0x000fea0003800000 */
.L_x_5188:
[----:B------:R-:W-:Y:S01]  /*1900*/  IMAD.SHL.U32 R3, R3, 0x100000, RZ ;  /* 0x0010000003037824 */ /* 0x000fe200078e00ff */
[----:B------:R-:W-:-:S04]  /*1910*/  LEA R0, R0, 0x3b800000, 0x17 ;  /* 0x3b80000000007811 */ /* 0x000fc800078eb8ff */
[----:B------:R-:W-:Y:S01]  /*1920*/  LOP3.LUT R23, R0, R3, R23, 0xfe, !PT ;  /* 0x0000000300177212 */ /* 0x000fe200078efe17 */
[----:B------:R-:W-:Y:S05]  /*1930*/  BRA `(.L_x_5173) ;  /* 0x0000041000007947 */ /* 0x000fea0003800000 */
.L_x_5186:
        /* <DEDUP_REMOVED lines=20> */
.L_x_5191:
[----:B------:R-:W-:Y:S05]  /*1a80*/  BSYNC B0 ;  /* 0x0000000000007941 */ /* 0x000fea0003800000 */
.L_x_5190:
[----:B------:R-:W-:Y:S01]  /*1a90*/  IMAD.SHL.U32 R3, R3, 0x200000, RZ ;  /* 0x0020000003037824 */ /* 0x000fe200078e00ff */
[----:B------:R-:W-:-:S04]  /*1aa0*/  LEA R0, R0, 0x37800000, 0x17 ;  /* 0x3780000000007811 */ /* 0x000fc800078eb8ff */
[----:B------:R-:W-:Y:S01]  /*1ab0*/  LOP3.LUT R23, R0, R3, R23, 0xfe, !PT ;  /* 0x0000000300177212 */ /* 0x000fe200078efe17 */
[----:B------:R-:W-:Y:S05]  /*1ac0*/  BRA `(.L_x_5173) ;  /* 0x0000028000007947 */ /* 0x000fea0003800000 */
.L_x_5185:
        /* <DEDUP_REMOVED lines=14> */
.L_x_5172:
        /* <DEDUP_REMOVED lines=18> */
[----:B0----5:R-:W-:Y:S05]  /*1cd0*/  CALL.ABS.NOINC R14 ;  /* 0x000000000e007343 */ /* 0x021fea0003c00000 */
[----:B------:R-:W-:Y:S01]  /*1ce0*/  IMAD.MOV.U32 R23, RZ, RZ, RZ ;  /* 0x000000ffff177224 */ /* 0x000fe200078e00ff */
[----:B------:R-:W-:Y:S05]  /*1cf0*/  BRA `(.L_x_5173) ;  /* 0x0000005000007947 */ /* 0x000fea0003800000 */
.L_x_5193:
[----:B------:R-:W2:Y:S02]  /*1d00*/  LDG.E.64 R4, [R4.64] ;  /* 0x0000002404047981 */ /* 0x000ea4000c1e1b00 */
[----:B--2---:R0:W1:Y:S01]  /*1d10*/  I2F.U64 R23, R4 ;  /* 0x0000000400177312 */ /* 0x0040620000301000 */
[----:B------:R-:W-:Y:S05]  /*1d20*/  BRA `(.L_x_5173) ;  /* 0x0000002000007947 */ /* 0x000fea0003800000 */
.L_x_5192:
[----:B------:R-:W2:Y:S02]  /*1d30*/  LDG.E R4, [R4.64] ;  /* 0x0000002404047981 */ /* 0x000ea4000c1e1900 */
[----:B--2---:R0:W1:Y:S02]  /*1d40*/  I2F.U32 R23, R4 ;  /* 0x0000000400177306 */ /* 0x0040640000201000 */
.L_x_5173:
[----:B------:R-:W-:Y:S05]  /*1d50*/  BSYNC B6 ;  /* 0x0000000000067941 */ /* 0x000fea0003800000 */
.L_x_5167:
[----:B------:R-:W-:Y:S02]  /*1d60*/  IADD3 R25, R25, 0x80, RZ ;  /* 0x0000008019197810 */ /* 0x000fe40007ffe0ff */
.L_x_5166:
[----:B------:R-:W-:Y:S05]  /*1d70*/  BSYNC B7 ;  /* 0x0000000000077941 */ /* 0x000fea0003800000 */
.L_x_5165:
[----:B------:R-:W-:Y:S01]  /*1d80*/  ISETP.GE.AND P0, PT, R25, R16, PT ;  /* 0x000000101900720c */ /* 0x000fe20003f06270 */
[----:B------:R-:W-:Y:S01]  /*1d90*/  BSSY B7, `(.L_x_5194) ;  /* 0x00000e7000077945 */ /* 0x000fe20003800000 */
[----:B------:R-:W-:Y:S02]  /*1da0*/  IMAD.MOV.U32 R26, RZ, RZ, RZ ;  /* 0x000000ffff1a7224 */ /* 0x000fe400078e00ff */
[----:B------:R-:W-:-:S09]  /*1db0*/  IMAD.MOV.U32 R18, RZ, RZ, RZ ;  /* 0x000000ffff127224 */ /* 0x000fd200078e00ff */
        /* <DEDUP_REMOVED lines=19> */
[----:B--2---:R0:W2:Y:S01]  /*1ef0*/  I2F.S16 R18, R4 ;  /* 0x0000000400127306 */ /* 0x0040a20000101400 */
[----:B------:R-:W-:Y:S05]  /*1f00*/  BRA `(.L_x_5202) ;  /* 0x00000cd000007947 */ /* 0x000fea0003800000 */
.L_x_5200:
[----:B------:R-:W2:Y:S02]  /*1f10*/  LDG.E.U8 R4, [R4.64] ;  /* 0x0000002404047981 */ /* 0x000ea4000c1e1100 */
[----:B--2---:R0:W2:Y:S01]  /*1f20*/  I2F.U16 R18, R4 ;  /* 0x0000000400127306 */ /* 0x0040a20000101000 */
[----:B------:R-:W-:Y:S05]  /*1f30*/  BRA `(.L_x_5202) ;  /* 0x00000ca000007947 */ /* 0x000fea0003800000 */
.L_x_5199:
[----:B------:R-:W-:-:S13]  /*1f40*/  ISETP.NE.AND P0, PT, R0, 0x2, PT ;  /* 0x000000020000780c */ /* 0x000fda0003f05270 */
[----:B------:R-:W-:Y:S05]  /*1f50*/  @!P0 BRA `(.L_x_5203) ;  /* 0x000000a000008947 */ /* 0x000fea0003800000 */
[----:B------:R-:W-:-:S13]  /*1f60*/  ISETP.NE.AND P0, PT, R0, 0x3, PT ;  /* 0x000000030000780c */ /* 0x000fda0003f05270 */
[----:B------:R-:W-:Y:S05]  /*1f70*/  @!P0 BRA `(.L_x_5204) ;  /* 0x0000005000008947 */ /* 0x000fea0003800000 */
[----:B------:R-:W-:-:S13]  /*1f80*/  ISETP.NE.AND P0, PT, R0, 0x4, PT ;  /* 0x000000040000780c */ /* 0x000fda0003f05270 */
[----:B------:R-:W-:Y:S05]  /*1f90*/  @P0 BRA `(.L_x_5201) ;  /* 0x00000aa000000947 */ /* 0x000fea0003800000 */
[----:B------:R-:W2:Y:S02]  /*1fa0*/  LDG.E.64 R18, [R4.64] ;  /* 0x0000002404127981 */ /* 0x000ea4000c1e1b00 */
[----:B--2---:R0:W2:Y:S01]  /*1fb0*/  I2F.S64 R18, R18 ;  /* 0x0000001200127312 */ /* 0x0040a20000301400 */
[----:B------:R-:W-:Y:S05]  /*1fc0*/  BRA `(.L_x_5202) ;  /* 0x00000c1000007947 */ /* 0x000fea0003800000 */
.L_x_5204:
[----:B------:R-:W2:Y:S02]  /*1fd0*/  LDG.E R4, [R4.64] ;  /* 0x0000002404047981 */ /* 0x000ea4000c1e1900 */
[----:B--2---:R0:W2:Y:S01]  /*1fe0*/  I2F R18, R4 ;  /* 0x0000000400127306 */ /* 0x0040a20000201400 */
[----:B------:R-:W-:Y:S05]  /*1ff0*/  BRA `(.L_x_5202) ;  /* 0x00000be000007947 */ /* 0x000fea0003800000 */
.L_x_5203:
[----:B------:R-:W2:Y:S02]  /*2000*/  LDG.E.U16 R4, [R4.64] ;  /* 0x0000002404047981 */ /* 0x000ea4000c1e1500 */
[----:B--2---:R0:W2:Y:S01]  /*2010*/  I2F.S16 R18, R4 ;  /* 0x0000000400127306 */ /* 0x0040a20000101400 */
[----:B------:R-:W-:Y:S05]  /*2020*/  BRA `(.L_x_5202) ;  /* 0x00000bb000007947 */ /* 0x000fea0003800000 */
.L_x_5198:
        /* <DEDUP_REMOVED lines=8> */
.L_x_5206:
[----:B------:R-:W2:Y:S02]  /*20b0*/  LDG.E.U16 R4, [R4.64] ;  /* 0x0000002404047981 */ /* 0x000ea4000c1e1500 */
[----:B--2---:R-:W-:Y:S01]  /*20c0*/  HADD2.F32 R18, -RZ, R4.H0_H0 ;  /* 0x20000004ff127230 */ /* 0x004fe20000004100 */
[----:B------:R-:W-:Y:S05]  /*20d0*/  BRA `(.L_x_5202) ;  /* 0x00000b0000007947 */ /* 0x000fea0003800000 */
.L_x_5205:
        /* <DEDUP_REMOVED lines=8> */
.L_x_5208:
[----:B------:R-:W2:Y:S02]  /*2160*/  LDG.E.U16 R4, [R4.64] ;  /* 0x0000002404047981 */ /* 0x000ea4000c1e1500 */
[----:B--2---:R-:W-:Y:S01]  /*2170*/  HADD2.F32 R18, -RZ, R4.H0_H0 ;  /* 0x20000004ff127230 */ /* 0x004fe20000004100 */
[----:B------:R-:W-:Y:S05]  /*2180*/  BRA `(.L_x_5202) ;  /* 0x00000a5000007947 */ /* 0x000fea0003800000 */
.L_x_5207:
[----:B------:R-:W2:Y:S02]  /*2190*/  LDG.E.64 R4, [R4.64] ;  /* 0x0000002404047981 */ /* 0x000ea4000c1e1b00 */
[----:B--2---:R-:W0:Y:S01]  /*21a0*/  F2F.F32.F64 R18, R4 ;  /* 0x0000000400127310 */ /* 0x004e220000301000 */
[----:B------:R-:W0:-:S14]  /*21b0*/  DSETP.GEU.AND P0, PT, |R4|, c[0x2][0x0], PT ;  /* 0x008000000400762a */ /* 0x000e1c0003f0e200 */
[----:B0-----:R-:W-:Y:S01]  /*21c0*/  @!P0 FMUL R18, R18, 1.175494350822287508e-38 ;  /* 0x0080000012128820 */ /* 0x001fe20000400000 */
[----:B------:R-:W-:Y:S05]  /*21d0*/  BRA `(.L_x_5202) ;  /* 0x00000a0000007947 */ /* 0x000fea0003800000 */
.L_x_5197:
        /* <DEDUP_REMOVED lines=12> */
.L_x_5211:
[----:B------:R-:W2:Y:S02]  /*22a0*/  LDG.E.64 R4, [R4.64] ;  /* 0x0000002404047981 */ /* 0x000ea4000c1e1b00 */
[----:B--2---:R-:W0:Y:S01]  /*22b0*/  F2F.F32.F64 R18, R4 ;  /* 0x0000000400127310 */ /* 0x004e220000301000 */
[----:B------:R-:W0:-:S14]  /*22c0*/  DSETP.GEU.AND P0, PT, |R4|, c[0x2][0x0], PT ;  /* 0x008000000400762a */ /* 0x000e1c0003f0e200 */
[----:B0-----:R-:W-:Y:S01]  /*22d0*/  @!P0 FMUL R18, R18, 1.175494350822287508e-38 ;  /* 0x0080000012128820 */ /* 0x001fe20000400000 */
[----:B------:R-:W-:Y:S05]  /*22e0*/  BRA `(.L_x_5202) ;  /* 0x000008f000007947 */ /* 0x000fea0003800000 */
.L_x_5210:
        /* <DEDUP_REMOVED lines=26> */
.L_x_5213:
        /* <DEDUP_REMOVED lines=13> */
.L_x_5212:
[----:B------:R-:W2:Y:S02]  /*2560*/  LDG.E.U16 R4, [R4.64] ;  /* 0x0000002404047981 */ /* 0x000ea4000c1e1500 */
[----:B--2---:R-:W-:Y:S01]  /*2570*/  PRMT R18, RZ, 0x5410, R4 ;  /* 0x00005410ff127816 */ /* 0x004fe20000000004 */
[----:B------:R-:W-:Y:S05]  /*2580*/  BRA `(.L_x_5202) ;  /* 0x0000065000007947 */ /* 0x000fea0003800000 */
.L_x_5209:
        /* <DEDUP_REMOVED lines=9> */
[----:B--2---:R0:W2:Y:S01]  /*2620*/  I2F.U16 R18, R4 ;  /* 0x0000000400127306 */ /* 0x0040a20000101000 */
[----:B------:R-:W-:Y:S05]  /*2630*/  BRA `(.L_x_5202) ;  /* 0x000005a000007947 */ /* 0x000fea0003800000 */
.L_x_5216:
        /* <DEDUP_REMOVED lines=20> */
.L_x_5218:
[----:B------:R-:W-:Y:S05]  /*2780*/  BSYNC B0 ;  /* 0x0000000000007941 */ /* 0x000fea0003800000 */
.L_x_5217:
[----:B------:R-:W-:Y:S01]  /*2790*/  IMAD.SHL.U32 R3, R3, 0x100000, RZ ;  /* 0x0010000003037824 */ /* 0x000fe200078e00ff */
[----:B------:R-:W-:-:S04]  /*27a0*/  LEA R5, R0, 0x3b800000, 0x17 ;  /* 0x3b80000000057811 */ /* 0x000fc800078eb8ff */
[----:B------:R-:W-:Y:S01]  /*27b0*/  LOP3.LUT R18, R5, R3, R18, 0xfe, !PT ;  /* 0x0000000305127212 */ /* 0x000fe200078efe12 */
[----:B------:R-:W-:Y:S05]  /*27c0*/  BRA `(.L_x_5202) ;  /* 0x0000041000007947 */ /* 0x000fea0003800000 */
.L_x_5215:
        /* <DEDUP_REMOVED lines=20> */
.L_x_5220:
[----:B------:R-:W-:Y:S05]  /*2910*/  BSYNC B0 ;  /* 0x0000000000007941 */ /* 0x000fea0003800000 */
.L_x_5219:
[----:B------:R-:W-:Y:S01]  /*2920*/  IMAD.SHL.U32 R3, R3, 0x200000, RZ ;  /* 0x0020000003037824 */ /* 0x000fe200078e00ff */
[----:B------:R-:W-:-:S04]  /*2930*/  LEA R5, R0, 0x37800000, 0x17 ;  /* 0x3780000000057811 */ /* 0x000fc800078eb8ff */
[----:B------:R-:W-:Y:S01]  /*2940*/  LOP3.LUT R18, R5, R3, R18, 0xfe, !PT ;  /* 0x0000000305127212 */ /* 0x000fe200078efe12 */
[----:B------:R-:W-:Y:S05]  /*2950*/  BRA `(.L_x_5202) ;  /* 0x0000028000007947 */ /* 0x000fea0003800000 */
.L_x_5214:
        /* <DEDUP_REMOVED lines=14> */
.L_x_5201:
        /* <DEDUP_REMOVED lines=18> */
[----:B01---5:R-:W-:Y:S05]  /*2b60*/  CALL.ABS.NOINC R14 ;  /* 0x000000000e007343 */ /* 0x023fea0003c00000 */
[----:B------:R-:W-:Y:S01]  /*2b70*/  IMAD.MOV.U32 R18, RZ, RZ, RZ ;  /* 0x000000ffff127224 */ /* 0x000fe200078e00ff */
[----:B------:R-:W-:Y:S05]  /*2b80*/  BRA `(.L_x_5202) ;  /* 0x0000005000007947 */ /* 0x000fea0003800000 */
.L_x_5222:
[----:B------:R-:W2:Y:S02]  /*2b90*/  LDG.E.64 R18, [R4.64] ;  /* 0x0000002404127981 */ /* 0x000ea4000c1e1b00 */
[----:B--2---:R0:W2:Y:S01]  /*2ba0*/  I2F.U64 R18, R18 ;  /* 0x0000001200127312 */ /* 0x0040a20000301000 */
[----:B------:R-:W-:Y:S05]  /*2bb0*/  BRA `(.L_x_5202) ;  /* 0x0000002000007947 */ /* 0x000fea0003800000 */
.L_x_5221:
[----:B------:R-:W2:Y:S02]  /*2bc0*/  LDG.E R4, [R4.64] ;  /* 0x0000002404047981 */ /* 0x000ea4000c1e1900 */
[----:B--2---:R0:W2:Y:S02]  /*2bd0*/  I2F.U32 R18, R4 ;  /* 0x0000000400127306 */ /* 0x0040a40000201000 */
.L_x_5202:
[----:B------:R-:W-:Y:S05]  /*2be0*/  BSYNC B6 ;  /* 0x0000000000067941 */ /* 0x000fea0003800000 */
.L_x_5196:
[----:B------:R-:W-:Y:S02]  /*2bf0*/  IADD3 R25, R25, 0x80, RZ ;  /* 0x0000008019197810 */ /* 0x000fe40007ffe0ff */
.L_x_5195:
[----:B------:R-:W-:Y:S05]  /*2c00*/  BSYNC B7 ;  /* 0x0000000000077941 */ /* 0x000fea0003800000 */
.L_x_5194:
        /* <DEDUP_REMOVED lines=18> */
[----:B------:R-:W3:Y:S02]  /*2d30*/  LDG.E.S8 R4, [R4.64] ;  /* 0x0000002404047981 */ /* 0x000ee4000c1e1300 */
[----:B---3--:R0:W3:Y:S01]  /*2d40*/  I2F.S16 R26, R4 ;  /* 0x00000004001a7306 */ /* 0x0080e20000101400 */
[----:B------:R-:W-:Y:S05]  /*2d50*/  BRA `(.L_x_5224) ;  /* 0x00000ca000007947 */ /* 0x000fea0003800000 */
.L_x_5228:
[----:B------:R-:W3:Y:S02]  /*2d60*/  LDG.E.U8 R4, [R4.64] ;  /* 0x0000002404047981 */ /* 0x000ee4000c1e1100 */
[----:B---3--:R0:W3:Y:S01]  /*2d70*/  I2F.U16 R26, R4 ;  /* 0x00000004001a7306 */ /* 0x0080e20000101000 */
[----:B------:R-:W-:Y:S05]  /*2d80*/  BRA `(.L_x_5224) ;  /* 0x00000c7000007947 */ /* 0x000fea0003800000 */
.L_x_5227:
[----:B------:R-:W-:-:S13]  /*2d90*/  ISETP.NE.AND P0, PT, R0, 0x2, PT ;  /* 0x000000020000780c */ /* 0x000fda0003f05270 */
[----:B------:R-:W-:Y:S05]  /*2da0*/  @!P0 BRA `(.L_x_5230) ;  /* 0x000000a000008947 */ /* 0x000fea0003800000 */
[----:B------:R-:W-:-:S13]  /*2db0*/  ISETP.NE.AND P0, PT, R0, 0x3, PT ;  /* 0x000000030000780c */ /* 0x000fda0003f05270 */
[----:B------:R-:W-:Y:S05]  /*2dc0*/  @!P0 BRA `(.L_x_5231) ;  /* 0x0000005000008947 */ /* 0x000fea0003800000 */
[----:B------:R-:W-:-:S13]  /*2dd0*/  ISETP.NE.AND P0, PT, R0, 0x4, PT ;  /* 0x000000040000780c */ /* 0x000fda0003f05270 */
[----:B------:R-:W-:Y:S05]  /*2de0*/  @P0 BRA `(.L_x_5229) ;  /* 0x00000a8000000947 */ /* 0x000fea0003800000 */
[----:B------:R-:W3:Y:S02]  /*2df0*/  LDG.E.64 R26, [R4.64] ;  /* 0x00000024041a7981 */ /* 0x000ee4000c1e1b00 */
[----:B---3--:R0:W3:Y:S01]  /*2e00*/  I2F.S64 R26, R26 ;  /* 0x0000001a001a7312 */ /* 0x0080e20000301400 */
[----:B------:R-:W-:Y:S05]  /*2e10*/  BRA `(.L_x_5224) ;  /* 0x00000be000007947 */ /* 0x000fea0003800000 */
.L_x_5231:
[----:B------:R-:W3:Y:S02]  /*2e20*/  LDG.E R4, [R4.64] ;  /* 0x0000002404047981 */ /* 0x000ee4000c1e1900 */
[----:B---3--:R0:W3:Y:S01]  /*2e30*/  I2F R26, R4 ;  /* 0x00000004001a7306 */ /* 0x0080e20000201400 */
[----:B------:R-:W-:Y:S05]  /*2e40*/  BRA `(.L_x_5224) ;  /* 0x00000bb000007947 */ /* 0x000fea0003800000 */
.L_x_5230:
[----:B------:R-:W3:Y:S02]  /*2e50*/  LDG.E.U16 R4, [R4.64] ;  /* 0x0000002404047981 */ /* 0x000ee4000c1e1500 */
[----:B---3--:R0:W3:Y:S01]  /*2e60*/  I2F.S16 R26, R4 ;  /* 0x00000004001a7306 */ /* 0x0080e20000101400 */
[----:B------:R-:W-:Y:S05]  /*2e70*/  BRA `(.L_x_5224) ;  /* 0x00000b8000007947 */ /* 0x000fea0003800000 */
.L_x_5226:
        /* <DEDUP_REMOVED lines=8> */
.L_x_5233:
[----:B------:R-:W3:Y:S02]  /*2f00*/  LDG.E.U16 R4, [R4.64] ;  /* 0x0000002404047981 */ /* 0x000ee4000c1e1500 */
[----:B---3--:R-:W-:Y:S01]  /*2f10*/  HADD2.F32 R26, -RZ, R4.H0_H0 ;  /* 0x20000004ff1a7230 */ /* 0x008fe20000004100 */
[----:B------:R-:W-:Y:S05]  /*2f20*/  BRA `(.L_x_5224) ;  /* 0x00000ad000007947 */ /* 0x000fea0003800000 */
.L_x_5232:
        /* <DEDUP_REMOVED lines=8> */
.L_x_5235:
[----:B------:R-:W3:Y:S02]  /*2fb0*/  LDG.E.U16 R4, [R4.64] ;  /* 0x0000002404047981 */ /* 0x000ee4000c1e1500 */
[----:B---3--:R-:W-:Y:S01]  /*2fc0*/  HADD2.F32 R26, -RZ, R4.H0_H0 ;  /* 0x20000004ff1a7230 */ /* 0x008fe20000004100 */
[----:B------:R-:W-:Y:S05]  /*2fd0*/  BRA `(.L_x_5224) ;  /* 0x00000a2000007947 */ /* 0x000fea0003800000 */
.L_x_5234:
[----:B------:R-:W3:Y:S02]  /*2fe0*/  LDG.E.64 R4, [R4.64] ;  /* 0x0000002404047981 */ /* 0x000ee4000c1e1b00 */
[----:B---3--:R-:W0:Y:S01]  /*2ff0*/  F2F.F32.F64 R26, R4 ;  /* 0x00000004001a7310 */ /* 0x008e220000301000 */
[----:B------:R-:W0:-:S14]  /*3000*/  DSETP.GEU.AND P0, PT, |R4|, c[0x2][0x0], PT ;  /* 0x008000000400762a */ /* 0x000e1c0003f0e200 */
[----:B0-----:R-:W-:Y:S01]  /*3010*/  @!P0 FMUL R26, R26, 1.175494350822287508e-38 ;  /* 0x008000001a1a8820 */ /* 0x001fe20000400000 */
[----:B------:R-:W-:Y:S05]  /*3020*/  BRA `(.L_x_5224) ;  /* 0x000009d000007947 */ /* 0x000fea0003800000 */
.L_x_5225:
        /* <DEDUP_REMOVED lines=8> */
[----:B------:R-:W3:Y:S02]  /*30b0*/  LDG.E.U8 R4, [R4.64] ;  /* 0x0000002404047981 */ /* 0x000ee4000c1e1100 */
[----:B---3--:R-:W-:-:S04]  /*30c0*/  ISETP.NE.AND P0, PT, R4, RZ, PT ;  /* 0x000000ff0400720c */ /* 0x008fc80003f05270 */
[----:B------:R-:W-:Y:S01]  /*30d0*/  FSEL R26, RZ, 1, !P0 ;  /* 0x3f800000ff1a7808 */ /* 0x000fe20004000000 */
[----:B------:R-:W-:Y:S05]  /*30e0*/  BRA `(.L_x_5224) ;  /* 0x0000091000007947 */ /* 0x000fea0003800000 */
.L_x_5238:
[----:B------:R-:W3:Y:S02]  /*30f0*/  LDG.E.64 R4, [R4.64] ;  /* 0x0000002404047981 */ /* 0x000ee4000c1e1b00 */
[----:B---3--:R-:W0:Y:S01]  /*3100*/  F2F.F32.F64 R26, R4 ;  /* 0x00000004001a7310 */ /* 0x008e220000301000 */
[----:B------:R-:W0:-:S14]  /*3110*/  DSETP.GEU.AND P0, PT, |R4|, c[0x2][0x0], PT ;  /* 0x008000000400762a */ /* 0x000e1c0003f0e200 */
[----:B0-----:R-:W-:Y:S01]  /*3120*/  @!P0 FMUL R26, R26, 1.175494350822287508e-38 ;  /* 0x008000001a1a8820 */ /* 0x001fe20000400000 */
[----:B------:R-:W-:Y:S05]  /*3130*/  BRA `(.L_x_5224) ;  /* 0x000008c000007947 */ /* 0x000fea0003800000 */
.L_x_5237:
[----:B------:R-:W-:-:S13]  /*3140*/  ISETP.NE.AND P0, PT, R0, 0xf, PT ;  /* 0x0000000f0000780c */ /* 0x000fda0003f05270 */
[----:B------:R-:W-:Y:S05]  /*3150*/  @!P0 BRA `(.L_x_5239) ;  /* 0x0000025000008947 */ /* 0x000fea0003800000 */
[----:B------:R-:W-:-:S13]  /*3160*/  ISETP.NE.AND P0, PT, R0, 0x17, PT ;  /* 0x000000170000780c */ /* 0x000fda0003f05270 */
[----:B------:R-:W-:Y:S05]  /*3170*/  @!P0 BRA `(.L_x_5240) ;  /* 0x0000016000008947 */ /* 0x000fea0003800000 */
[----:B------:R-:W-:-:S13]  /*3180*/  ISETP.NE.AND P0, PT, R0, 0x18, PT ;  /* 0x000000180000780c */ /* 0x000fda0003f05270 */
[----:B------:R-:W-:Y:S05]  /*3190*/  @P0 BRA `(.L_x_5229) ;  /* 0x000006d000000947 */ /* 0x000fea0003800000 */
[----:B------:R-:W3:Y:S01]  /*31a0*/  LDG.E.U8 R26, [R4.64] ;  /* 0x00000024041a7981 */ /* 0x000ee2000c1e1100 */
[----:B------:R-:W-:Y:S02]  /*31b0*/  IMAD.MOV.U32 R8, RZ, RZ, -0x800000 ;  /* 0xff800000ff087424 */ /* 0x000fe400078e00ff */
[----:B---3--:R-:W-:-:S05]  /*31c0*/  IMAD.SHL.U32 R26, R26, 0x1000000, RZ ;  /* 0x010000001a1a7824 */ /* 0x008fca00078e00ff */
        /* <DEDUP_REMOVED lines=17> */
.L_x_5240:
[----:B------:R-:W3:Y:S02]  /*32e0*/  LDG.E.U8 R4, [R4.64] ;  /* 0x0000002404047981 */ /* 0x000ee4000c1e1100 */
[----:B---3--:R-:W-:-:S05]  /*32f0*/  IMAD.SHL.U32 R0, R4, 0x2000000, RZ ;  /* 0x0200000004007824 */ /* 0x008fca00078e00ff */
        /* <DEDUP_REMOVED lines=11> */
.L_x_5239:
[----:B------:R-:W3:Y:S02]  /*33b0*/  LDG.E.U16 R4, [R4.64] ;  /* 0x0000002404047981 */ /* 0x000ee4000c1e1500 */
[----:B---3--:R-:W-:Y:S01]  /*33c0*/  PRMT R26, RZ, 0x5410, R4 ;  /* 0x00005410ff1a7816 */ /* 0x008fe20000000004 */
[----:B------:R-:W-:Y:S05]  /*33d0*/  BRA `(.L_x_5224) ;  /* 0x0000062000007947 */ /* 0x000fea0003800000 */
.L_x_5236:
        /* <DEDUP_REMOVED lines=8> */
[----:B------:R-:W3:Y:S02]  /*3460*/  LDG.E.U16 R4, [R4.64] ;  /* 0x0000002404047981 */ /* 0x000ee4000c1e1500 */
[----:B---3--:R0:W3:Y:S01]  /*3470*/  I2F.U16 R26, R4 ;  /* 0x00000004001a7306 */ /* 0x0080e20000101000 */
[----:B------:R-:W-:Y:S05]  /*3480*/  BRA `(.L_x_5224) ;  /* 0x0000057000007947 */ /* 0x000fea0003800000 */
.L_x_5243:
[----:B------:R-:W3:Y:S02]  /*3490*/  LDG.E.U8 R3, [R4.64] ;  /* 0x0000002404037981 */ /* 0x000ee4000c1e1100 */
[----:B---3--:R-:W-:-:S13]  /*34a0*/  ISETP.NE.AND P0, PT, R3, RZ, PT ;  /* 0x000000ff0300720c */ /* 0x008fda0003f05270 */
        /* <DEDUP_REMOVED lines=17> */
.L_x_5245:
[----:B------:R-:W-:Y:S05]  /*35c0*/  BSYNC B0 ;  /* 0x0000000000007941 */ /* 0x000fea0003800000 */
.L_x_5244:
[----:B------:R-:W-:Y:S01]  /*35d0*/  IMAD.SHL.U32 R3, R3, 0x100000, RZ ;  /* 0x0010000003037824 */ /* 0x000fe200078e00ff */
[----:B------:R-:W-:-:S04]  /*35e0*/  LEA R5, R0, 0x3b800000, 0x17 ;  /* 0x3b80000000057811 */ /* 0x000fc800078eb8ff */
[----:B------:R-:W-:Y:S01]  /*35f0*/  LOP3.LUT R26, R5, R3, R26, 0xfe, !PT ;  /* 0x00000003051a7212 */ /* 0x000fe200078efe1a */
[----:B------:R-:W-:Y:S05]  /*3600*/  BRA `(.L_x_5224) ;  /* 0x000003f000007947 */ /* 0x000fea0003800000 */
.L_x_5242:
        /* <DEDUP_REMOVED lines=19> */
.L_x_5247:
[----:B------:R-:W-:Y:S05]  /*3740*/  BSYNC B0 ;  /* 0x0000000000007941 */ /* 0x000fea0003800000 */
.L_x_5246:
[----:B------:R-:W-:Y:S01]  /*3750*/  IMAD.SHL.U32 R3, R3, 0x200000, RZ ;  /* 0x0020000003037824 */ /* 0x000fe200078e00ff */
[----:B------:R-:W-:-:S04]  /*3760*/  LEA R5, R0, 0x37800000, 0x17 ;  /* 0x3780000000057811 */ /* 0x000fc800078eb8ff */
[----:B------:R-:W-:Y:S01]  /*3770*/  LOP3.LUT R26, R5, R3, R26, 0xfe, !PT ;  /* 0x00000003051a7212 */ /* 0x000fe200078efe1a */
[----:B------:R-:W-:Y:S05]  /*3780*/  BRA `(.L_x_5224) ;  /* 0x0000027000007947 */ /* 0x000fea0003800000 */
.L_x_5241:
[----:B------:R-:W-:-:S13]  /*3790*/  ISETP.NE.AND P0, PT, R0, 0x1c, PT ;  /* 0x0000001c0000780c */ /* 0x000fda0003f05270 */
[----:B------:R-:W-:Y:S05]  /*37a0*/  @!P0 BRA `(.L_x_5248) ;  /* 0x0000023000008947 */ /* 0x000fea0003800000 */
[----:B------:R-:W-:-:S13]  /*37b0*/  ISETP.NE.AND P0, PT, R0, 0x1d, PT ;  /* 0x0000001d0000780c */ /* 0x000fda0003f05270 */
[----:B------:R-:W-:Y:S05]  /*37c0*/  @!P0 BRA `(.L_x_5249) ;  /* 0x000001e000008947 */ /* 0x000fea0003800000 */
[----:B------:R-:W-:-:S13]  /*37d0*/  ISETP.NE.AND P0, PT, R0, 0x2c, PT ;  /* 0x0000002c0000780c */ /* 0x000fda0003f05270 */
[----:B------:R-:W-:Y:S05]  /*37e0*/  @P0 BRA `(.L_x_5229) ;  /* 0x0000008000000947 */ /* 0x000fea0003800000 */
[----:B------:R-:W3:Y:S01]  /*37f0*/  LDG.E.U8 R4, [R4.64] ;  /* 0x0000002404047981 */ /* 0x000ee2000c1e1100 */
[----:B------:R-:W-:Y:S01]  /*3800*/  IMAD.MOV.U32 R26, RZ, RZ, 0x400000 ;  /* 0x00400000ff1a7424 */ /* 0x000fe200078e00ff */
[----:B---3--:R-:W-:-:S13]  /*3810*/  ISETP.NE.AND P0, PT, R4, RZ, PT ;  /* 0x000000ff0400720c */ /* 0x008fda0003f05270 */
[----:B------:R-:W-:Y:S05]  /*3820*/  @!P0 BRA `(.L_x_5224) ;  /* 0x000001d000008947 */ /* 0x000fea0003800000 */
[----:B------:R-:W-:-:S13]  /*3830*/  ISETP.NE.AND P0, PT, R4, 0xff, PT ;  /* 0x000000ff0400780c */ /* 0x000fda0003f05270 */
[----:B------:R-:W-:Y:S02]  /*3840*/  @!P0 IMAD.MOV.U32 R26, RZ, RZ, 0x7f800001 ;  /* 0x7f800001ff1a8424 */ /* 0x000fe400078e00ff */
[----:B------:R-:W-:Y:S01]  /*3850*/  @P0 IMAD.SHL.U32 R26, R4, 0x800000, RZ ;  /* 0x00800000041a0824 */ /* 0x000fe200078e00ff */
[----:B------:R-:W-:Y:S05]  /*3860*/  BRA `(.L_x_5224) ;  /* 0x0000019000007947 */ /* 0x000fea0003800000 */
.L_x_5229:
        /* <DEDUP_REMOVED lines=18> */
[----:B012--5:R-:W-:Y:S05]  /*3990*/  CALL.ABS.NOINC R14 ;  /* 0x000000000e007343 */ /* 0x027fea0003c00000 */
[----:B------:R-:W-:Y:S05]  /*39a0*/  BRA `(.L_x_5224) ;  /* 0x0000005000007947 */ /* 0x000fea0003800000 */
.L_x_5249:
[----:B------:R-:W3:Y:S02]  /*39b0*/  LDG.E.64 R26, [R4.64] ;  /* 0x00000024041a7981 */ /* 0x000ee4000c1e1b00 */
[----:B---3--:R0:W3:Y:S01]  /*39c0*/  I2F.U64 R26, R26 ;  /* 0x0000001a001a7312 */ /* 0x0080e20000301000 */
[----:B------:R-:W-:Y:S05]  /*39d0*/  BRA `(.L_x_5224) ;  /* 0x0000002000007947 */ /* 0x000fea0003800000 */
.L_x_5248:
[----:B------:R-:W3:Y:S02]  /*39e0*/  LDG.E R4, [R4.64] ;  /* 0x0000002404047981 */ /* 0x000ee4000c1e1900 */
[----:B---3--:R0:W3:Y:S02]  /*39f0*/  I2F.U32 R26, R4 ;  /* 0x00000004001a7306 */ /* 0x0080e40000201000 */
.L_x_5224:
[----:B------:R-:W-:Y:S05]  /*3a00*/  BSYNC B6 ;  /* 0x0000000000067941 */ /* 0x000fea0003800000 */
.L_x_5223:
[----:B------:R-:W4:Y:S01]  /*3a10*/  S2R R25, SR_TID.X ;  /* 0x0000000000197919 */ /* 0x000f220000002100 */
[----:B------:R-:W-:Y:S01]  /*3a20*/  BSSY B6, `(.L_x_5250) ;  /* 0x0000116000067945 */ /* 0x000fe20003800000 */
[C---:B----4-:R-:W-:Y:S02]  /*3a30*/  IADD3 R3, R25.reuse, 0x100, RZ ;  /* 0x0000010019037810 */ /* 0x050fe40007ffe0ff */
[-C--:B------:R-:W-:Y:S02]  /*3a40*/  ISETP.GE.AND P3, PT, R25, R16.reuse, PT ;  /* 0x000000101900720c */ /* 0x080fe40003f66270 */
[----:B------:R-:W-:-:S02]  /*3a50*/  ISETP.GE.AND P1, PT, R3, R16, PT ;  /* 0x000000100300720c */ /* 0x000fc40003f26270 */
[C---:B------:R-:W-:Y:S02]  /*3a60*/  IADD3 R3, R25.reuse, 0x180, RZ ;  /* 0x0000018019037810 */ /* 0x040fe40007ffe0ff */
[----:B0-----:R-:W-:Y:S02]  /*3a70*/  IADD3 R19, R25, 0x80, RZ ;  /* 0x0000008019137810 */ /* 0x001fe40007ffe0ff */
[-C--:B------:R-:W-:Y:S02]  /*3a80*/  ISETP.GE.AND P2, PT, R3, R16.reuse, PT ;  /* 0x000000100300720c */ /* 0x080fe40003f46270 */
[----:B------:R-:W-:-:S03]  /*3a90*/  ISETP.GE.AND P0, PT, R19, R16, PT ;  /* 0x000000101300720c */ /* 0x000fc60003f06270 */
[----:B-----5:R-:W0:Y:S08]  /*3aa0*/  @!P3 MUFU.LG2 R17, R17 ;  /* 0x000000110011b308 */ /* 0x020e300000000c00 */
[----:B--2---:R-:W2:Y:S08]  /*3ab0*/  @!P1 MUFU.LG2 R18, R18 ;  /* 0x0000001200129308 */ /* 0x004eb00000000c00 */
[----:B---3--:R-:W3:Y:S01]  /*3ac0*/  @!P2 MUFU.LG2 R26, R26 ;  /* 0x0000001a001aa308 */ /* 0x008ee20000000c00 */
[----:B0-----:R-:W-:-:S02]  /*3ad0*/  @!P3 FMUL.FTZ R4, R17, c[0x0][0x168] ;  /* 0x00005a001104ba20 */ /* 0x001fc40000410000 */
[----:B------:R-:W0:Y:S05]  /*3ae0*/  LDC.U8 R17, c[0x0][0x194] ;  /* 0x00006500ff117b82 */ /* 0x000e2a0000000000 */
[----:B-1----:R-:W1:Y:S01]  /*3af0*/  @!P0 MUFU.LG2 R23, R23 ;  /* 0x0000001700178308 */ /* 0x002e620000000c00 */
[----:B--2---:R-:W-:Y:S02]  /*3b00*/  @!P1 FMUL.FTZ R22, R18, c[0x0][0x168] ;  /* 0x00005a0012169a20 */ /* 0x004fe40000410000 */
[----:B---3--:R-:W-:-:S05]  /*3b10*/  @!P2 FMUL.FTZ R24, R26, c[0x0][0x168] ;  /* 0x00005a001a18aa20 */ /* 0x008fca0000410000 */
[----:B------:R-:W2:Y:S01]  /*3b20*/  @!P3 MUFU.EX2 R4, R4 ;  /* 0x000000040004b308 */ /* 0x000ea20000000800 */
[----:B-1----:R-:W-:-:S07]  /*3b30*/  @!P0 FMUL.FTZ R0, R23, c[0x0][0x168] ;  /* 0x00005a0017008a20 */ /* 0x002fce0000410000 */
[----:B------:R-:W1:Y:S08]  /*3b40*/  @!P1 MUFU.EX2 R22, R22 ;  /* 0x0000001600169308 */ /* 0x000e700000000800 */
[----:B------:R-:W3:Y:S08]  /*3b50*/  @!P2 MUFU.EX2 R24, R24 ;  /* 0x000000180018a308 */ /* 0x000ef00000000800 */
[----:B------:R4:W0:Y:S01]  /*3b60*/  @!P0 MUFU.EX2 R18, R0 ;  /* 0x0000000000128308 */ /* 0x0008220000000800 */
[----:B------:R-:W-:Y:S05]  /*3b70*/  @P3 BRA `(.L_x_5251) ;  /* 0x0000100000003947 */ /* 0x000fea0003800000 */
[----:B-12-4-:R-:W-:Y:S01]  /*3b80*/  IMAD R0, R2, 0x200, R25 ;  /* 0x0000020002007824 */ /* 0x016fe200078e0219 */
        /* <DEDUP_REMOVED lines=15> */
[----:B------:R-:W0:Y:S01]  /*3c80*/  F2I.FTZ.TRUNC.NTZ R3, R4 ;  /* 0x0000000400037305 */ /* 0x000e22000021f100 */
[----:B------:R-:W-:Y:S01]  /*3c90*/  IMAD.MOV.U32 R25, RZ, RZ, R19 ;  /* 0x000000ffff197224 */ /* 0x000fe200078e0013 */
[----:B0-----:R0:W-:Y:S01]  /*3ca0*/  STG.E.U8 [R8.64], R3 ;  /* 0x0000000308007986 */ /* 0x0011e2000c101124 */
[----:B------:R-:W-:Y:S05]  /*3cb0*/  BRA `(.L_x_5251) ;  /* 0x00000ec000007947 */ /* 0x000fea0003800000 */
.L_x_5255:
[----:B------:R-:W0:Y:S01]  /*3cc0*/  F2I.S64.TRUNC R4, R4 ;  /* 0x0000000400047311 */ /* 0x000e22000020d900 */
[----:B------:R-:W-:Y:S02]  /*3cd0*/  IMAD.MOV.U32 R25, RZ, RZ, R19 ;  /* 0x000000ffff197224 */ /* 0x000fe400078e0013 */
[----:B0-----:R-:W-:-:S05]  /*3ce0*/  IMAD.MOV.U32 R3, RZ, RZ, R4 ;  /* 0x000000ffff037224 */ /* 0x001fca00078e0004 */
[----:B------:R0:W-:Y:S01]  /*3cf0*/  STG.E.U8 [R8.64], R3 ;  /* 0x0000000308007986 */ /* 0x0001e2000c101124 */
[----:B------:R-:W-:Y:S05]  /*3d00*/  BRA `(.L_x_5251) ;  /* 0x00000e7000007947 */ /* 0x000fea0003800000 */
.L_x_5254:
[----:B------:R-:W-:-:S13]  /*3d10*/  ISETP.NE.AND P0, PT, R0, 0x2, PT ;  /* 0x000000020000780c */ /* 0x000fda0003f05270 */
[----:B------:R-:W-:Y:S05]  /*3d20*/  @!P0 BRA `(.L_x_5257) ;  /* 0x000000c000008947 */ /* 0x000fea0003800000 */
[----:B------:R-:W-:-:S13]  /*3d30*/  ISETP.NE.AND P0, PT, R0, 0x3, PT ;  /* 0x000000030000780c */ /* 0x000fda0003f05270 */
[----:B------:R-:W-:Y:S05]  /*3d40*/  @!P0 BRA `(.L_x_5258) ;  /* 0x0000006000008947 */ /* 0x000fea0003800000 */
[----:B------:R-:W-:-:S13]  /*3d50*/  ISETP.NE.AND P0, PT, R0, 0x4, PT ;  /* 0x000000040000780c */ /* 0x000fda0003f05270 */
[----:B------:R-:W-:Y:S05]  /*3d60*/  @P0 BRA `(.L_x_5256) ;  /* 0x00000c5000000947 */ /* 0x000fea0003800000 */
[----:B------:R-:W0:Y:S01]  /*3d70*/  F2I.S64.TRUNC R4, R4 ;  /* 0x0000000400047311 */ /* 0x000e22000020d900 */
[----:B------:R-:W-:Y:S01]  /*3d80*/  IMAD.MOV.U32 R25, RZ, RZ, R19 ;  /* 0x000000ffff197224 */ /* 0x000fe200078e0013 */
[----:B0-----:R0:W-:Y:S01]  /*3d90*/  STG.E.64 [R8.64], R4 ;  /* 0x0000000408007986 */ /* 0x0011e2000c101b24 */
[----:B------:R-:W-:Y:S05]  /*3da0*/  BRA `(.L_x_5251) ;  /* 0x00000dd000007947 */ /* 0x000fea0003800000 */
.L_x_5258:
[----:B------:R-:W0:Y:S01]  /*3db0*/  F2I.FTZ.TRUNC.NTZ R3, R4 ;  /* 0x0000000400037305 */ /* 0x000e22000021f100 */
[----:B------:R-:W-:Y:S01]  /*3dc0*/  IMAD.MOV.U32 R25, RZ, RZ, R19 ;  /* 0x000000ffff197224 */ /* 0x000fe200078e0013 */
[----:B0-----:R0:W-:Y:S01]  /*3dd0*/  STG.E [R8.64], R3 ;  /* 0x0000000308007986 */ /* 0x0011e2000c101924 */
[----:B------:R-:W-:Y:S05]  /*3de0*/  BRA `(.L_x_5251) ;  /* 0x00000d9000007947 */ /* 0x000fea0003800000 */
.L_x_5257:
[----:B------:R-:W0:Y:S01]  /*3df0*/  F2I.FTZ.TRUNC.NTZ R3, R4 ;  /* 0x0000000400037305 */ /* 0x000e22000021f100 */
[----:B------:R-:W-:Y:S01]  /*3e00*/  IMAD.MOV.U32 R25, RZ, RZ, R19 ;  /* 0x000000ffff197224 */ /* 0x000fe200078e0013 */
[----:B0-----:R0:W-:Y:S01]  /*3e10*/  STG.E.U16 [R8.64], R3 ;  /* 0x0000000308007986 */ /* 0x0011e2000c101524 */
[----:B------:R-:W-:Y:S05]  /*3e20*/  BRA `(.L_x_5251) ;  /* 0x00000d5000007947 */ /* 0x000fea0003800000 */
.L_x_5253:
[----:B------:R-:W-:-:S13]  /*3e30*/  ISETP.GT.AND P0, PT, R0, 0x6, PT ;  /* 0x000000060000780c */ /* 0x000fda0003f04270 */
[----:B------:R-:W-:Y:S05]  /*3e40*/  @P0 BRA `(.L_x_5259) ;  /* 0x000000b000000947 */ /* 0x000fea0003800000 */
[----:B------:R-:W-:-:S13]  /*3e50*/  ISETP.NE.AND P0, PT, R0, 0x5, PT ;  /* 0x000000050000780c */ /* 0x000fda0003f05270 */
[----:B------:R-:W-:Y:S05]  /*3e60*/  @!P0 BRA `(.L_x_5260) ;  /* 0x0000005000008947 */ /* 0x000fea0003800000 */
[----:B------:R-:W-:-:S13]  /*3e70*/  ISETP.NE.AND P0, PT, R0, 0x6, PT ;  /* 0x000000060000780c */ /* 0x000fda0003f05270 */
[----:B------:R-:W-:Y:S05]  /*3e80*/  @P0 BRA `(.L_x_5256) ;  /* 0x00000b3000000947 */ /* 0x000fea0003800000 */
[----:B------:R0:W-:Y:S01]  /*3e90*/  STG.E [R8.64], R4 ;  /* 0x0000000408007986 */ /* 0x0001e2000c101924 */
[----:B------:R-:W-:Y:S01]  /*3ea0*/  IMAD.MOV.U32 R25, RZ, RZ, R19 ;  /* 0x000000ffff197224 */ /* 0x000fe200078e0013 */
[----:B------:R-:W-:Y:S05]  /*3eb0*/  BRA `(.L_x_5251) ;  /* 0x00000cc000007947 */ /* 0x000fea0003800000 */
.L_x_5260:
[----:B------:R-:W-:Y:S01]  /*3ec0*/  F2FP.PACK_AB R4, RZ, R4 ;  /* 0x00000004ff04723e */ /* 0x000fe200000000ff */
[----:B------:R-:W-:-:S04]  /*3ed0*/  IMAD.MOV.U32 R25, RZ, RZ, R19 ;  /* 0x000000ffff197224 */ /* 0x000fc800078e0013 */
[----:B------:R0:W-:Y:S01]  /*3ee0*/  STG.E.U16 [R8.64], R4 ;  /* 0x0000000408007986 */ /* 0x0001e2000c101524 */
[----:B------:R-:W-:Y:S05]  /*3ef0*/  BRA `(.L_x_5251) ;  /* 0x00000c8000007947 */ /* 0x000fea0003800000 */
.L_x_5259:
[----:B------:R-:W-:-:S13]  /*3f00*/  ISETP.NE.AND P0, PT, R0, 0x7, PT ;  /* 0x000000070000780c */ /* 0x000fda0003f05270 */
[----:B------:R-:W-:Y:S05]  /*3f10*/  @!P0 BRA `(.L_x_5261) ;  /* 0x000000d000008947 */ /* 0x000fea0003800000 */
[----:B------:R-:W-:-:S13]  /*3f20*/  ISETP.NE.AND P0, PT, R0, 0x8, PT ;  /* 0x000000080000780c */ /* 0x000fda0003f05270 */
[----:B------:R-:W-:Y:S05]  /*3f30*/  @!P0 BRA `(.L_x_5262) ;  /* 0x0000006000008947 */ /* 0x000fea0003800000 */
[----:B------:R-:W-:-:S13]  /*3f40*/  ISETP.NE.AND P0, PT, R0, 0x9, PT ;  /* 0x000000090000780c */ /* 0x000fda0003f05270 */
[----:B------:R-:W-:Y:S05]  /*3f50*/  @P0 BRA `(.L_x_5256) ;  /* 0x00000a6000000947 */ /* 0x000fea0003800000 */
[----:B------:R-:W-:Y:S02]  /*3f60*/  IMAD.MOV.U32 R5, RZ, RZ, RZ ;  /* 0x000000ffff057224 */ /* 0x000fe400078e00ff */
[----:B------:R-:W-:-:S03]  /*3f70*/  IMAD.MOV.U32 R25, RZ, RZ, R19 ;  /* 0x000000ffff197224 */ /* 0x000fc600078e0013 */
[----:B------:R0:W-:Y:S01]  /*3f80*/  STG.E.64 [R8.64], R4 ;  /* 0x0000000408007986 */ /* 0x0001e2000c101b24 */
[----:B------:R-:W-:Y:S05]  /*3f90*/  BRA `(.L_x_5251) ;  /* 0x00000be000007947 */ /* 0x000fea0003800000 */
.L_x_5262:
[----:B------:R-:W-:Y:S01]  /*3fa0*/  F2FP.PACK_AB R3, RZ, R4 ;  /* 0x00000004ff03723e */ /* 0x000fe200000000ff */
[----:B------:R-:W-:-:S03]  /*3fb0*/  IMAD.MOV.U32 R25, RZ, RZ, R19 ;  /* 0x000000ffff197224 */ /* 0x000fc600078e0013 */
[----:B------:R-:W-:-:S05]  /*3fc0*/  PRMT R3, R3, 0x5410, RZ ;  /* 0x0000541003037816 */ /* 0x000fca00000000ff */
[----:B------:R0:W-:Y:S01]  /*3fd0*/  STG.E [R8.64], R3 ;  /* 0x0000000308007986 */ /* 0x0001e2000c101924 */
[----:B------:R-:W-:Y:S05]  /*3fe0*/  BRA `(.L_x_5251) ;  /* 0x00000b9000007947 */ /* 0x000fea0003800000 */
.L_x_5261:
[----:B------:R-:W-:Y:S02]  /*3ff0*/  FMUL.FTZ R4, R4, 1 ;  /* 0x3f80000004047820 */ /* 0x000fe40000410000 */
[----:B------:R-:W-:-:S04]  /*4000*/  IMAD.MOV.U32 R25, RZ, RZ, R19 ;  /* 0x000000ffff197224 */ /* 0x000fc800078e0013 */
[----:B------:R-:W0:Y:S02]  /*4010*/  F2F.F64.F32 R4, R4 ;  /* 0x0000000400047310 */ /* 0x000e240000201800 */
[----:B0-----:R0:W-:Y:S01]  /*4020*/  STG.E.64 [R8.64], R4 ;  /* 0x0000000408007986 */ /* 0x0011e2000c101b24 */
[----:B------:R-:W-:Y:S05]  /*4030*/  BRA `(.L_x_5251) ;  /* 0x00000b4000007947 */ /* 0x000fea0003800000 */
.L_x_5252:
        /* <DEDUP_REMOVED lines=8> */
[----:B------:R-:W-:Y:S01]  /*40c0*/  FSETP.NEU.FTZ.AND P0, PT, R4, RZ, PT ;  /* 0x000000ff0400720b */ /* 0x000fe20003f1d000 */
[----:B------:R-:W-:-:S03]  /*40d0*/  IMAD.MOV.U32 R25, RZ, RZ, R19 ;  /* 0x000000ffff197224 */ /* 0x000fc600078e0013 */
[----:B------:R-:W-:-:S05]  /*40e0*/  SEL R3, RZ, 0x1, !P0 ;  /* 0x00000001ff037807 */ /* 0x000fca0004000000 */
[----:B------:R0:W-:Y:S01]  /*40f0*/  STG.E.U8 [R8.64], R3 ;  /* 0x0000000308007986 */ /* 0x0001e2000c101124 */
[----:B------:R-:W-:Y:S05]  /*4100*/  BRA `(.L_x_5251) ;  /* 0x00000a7000007947 */ /* 0x000fea0003800000 */
.L_x_5265:
[----:B------:R-:W-:Y:S01]  /*4110*/  FMUL.FTZ R4, R4, 1 ;  /* 0x3f80000004047820 */ /* 0x000fe20000410000 */
[----:B------:R-:W-:Y:S01]  /*4120*/  CS2R R6, SRZ ;  /* 0x0000000000067805 */ /* 0x000fe2000001ff00 */
[----:B------:R-:W-:-:S04]  /*4130*/  IMAD.MOV.U32 R25, RZ, RZ, R19 ;  /* 0x000000ffff197224 */ /* 0x000fc800078e0013 */
[----:B------:R-:W0:Y:S02]  /*4140*/  F2F.F64.F32 R4, R4 ;  /* 0x0000000400047310 */ /* 0x000e240000201800 */
[----:B0-----:R0:W-:Y:S01]  /*4150*/  STG.E.128 [R8.64], R4 ;  /* 0x0000000408007986 */ /* 0x0011e2000c101d24 */
[----:B------:R-:W-:Y:S05]  /*4160*/  BRA `(.L_x_5251) ;  /* 0x00000a1000007947 */ /* 0x000fea0003800000 */
.L_x_5264:
        /* <DEDUP_REMOVED lines=20> */
.L_x_5269:
[----:B------:R-:W-:Y:S05]  /*42b0*/  BSYNC B0 ;  /* 0x0000000000007941 */ /* 0x000fea0003800000 */
.L_x_5268:
[----:B------:R-:W-:Y:S01]  /*42c0*/  LOP3.LUT R5, R0, R5, RZ, 0xfc, !PT ;  /* 0x0000000500057212 */ /* 0x000fe200078efcff */
[----:B------:R-:W-:-:S04]  /*42d0*/  IMAD.MOV.U32 R25, RZ, RZ, R19 ;  /* 0x000000ffff197224 */ /* 0x000fc800078e0013 */
[----:B------:R0:W-:Y:S01]  /*42e0*/  STG.E.U8 [R8.64], R5 ;  /* 0x0000000508007986 */ /* 0x0001e2000c101124 */
[----:B------:R-:W-:Y:S05]  /*42f0*/  BRA `(.L_x_5251) ;  /* 0x0000088000007947 */ /* 0x000fea0003800000 */
.L_x_5267:
        /* <DEDUP_REMOVED lines=12> */
.L_x_5271:
[----:B------:R-:W-:Y:S01]  /*43c0*/  IMAD.MOV.U32 R0, RZ, RZ, 0x7f ;  /* 0x0000007fff007424 */ /* 0x000fe200078e00ff */
[----:B------:R-:W-:-:S04]  /*43d0*/  ISETP.GT.U32.AND P0, PT, R5, 0x7f800000, PT ;  /* 0x7f8000000500780c */ /* 0x000fc80003f04070 */
[----:B------:R-:W-:-:S04]  /*43e0*/  SEL R0, R0, 0x7c, P0 ;  /* 0x0000007c00007807 */ /* 0x000fc80000000000 */
.L_x_5272:
[----:B------:R-:W-:Y:S05]  /*43f0*/  BSYNC B0 ;  /* 0x0000000000007941 */ /* 0x000fea0003800000 */
.L_x_5270:
[----:B------:R-:W-:Y:S01]  /*4400*/  LOP3.LUT R4, R4, 0x80000000, RZ, 0xc0, !PT ;  /* 0x8000000004047812 */ /* 0x000fe200078ec0ff */
[----:B------:R-:W-:-:S03]  /*4410*/  IMAD.MOV.U32 R25, RZ, RZ, R19 ;  /* 0x000000ffff197224 */ /* 0x000fc600078e0013 */
[----:B------:R-:W-:-:S04]  /*4420*/  SHF.R.U32.HI R3, RZ, 0x18, R4 ;  /* 0x00000018ff037819 */ /* 0x000fc80000011604 */
[----:B------:R-:W-:-:S05]  /*4430*/  LOP3.LUT R3, R0, R3, RZ, 0xfc, !PT ;  /* 0x0000000300037212 */ /* 0x000fca00078efcff */
[----:B------:R0:W-:Y:S01]  /*4440*/  STG.E.U8 [R8.64], R3 ;  /* 0x0000000308007986 */ /* 0x0001e2000c101124 */
[----:B------:R-:W-:Y:S05]  /*4450*/  BRA `(.L_x_5251) ;  /* 0x0000072000007947 */ /* 0x000fea0003800000 */
.L_x_5266:
[----:B------:R-:W-:Y:S01]  /*4460*/  F2FP.BF16.PACK_AB R4, RZ, R4 ;  /* 0x00000004ff04723e */ /* 0x000fe200000010ff */
[----:B------:R-:W-:-:S04]  /*4470*/  IMAD.MOV.U32 R25, RZ, RZ, R19 ;  /* 0x000000ffff197224 */ /* 0x000fc800078e0013 */
[----:B------:R0:W-:Y:S01]  /*4480*/  STG.E.U16 [R8.64], R4 ;  /* 0x0000000408007986 */ /* 0x0001e2000c101524 */
[----:B------:R-:W-:Y:S05]  /*4490*/  BRA `(.L_x_5251) ;  /* 0x000006e000007947 */ /* 0x000fea0003800000 */
.L_x_5263:
        /* <DEDUP_REMOVED lines=8> */
[----:B------:R-:W0:Y:S01]  /*4520*/  F2I.FTZ.U32.TRUNC.NTZ R3, R4 ;  /* 0x0000000400037305 */ /* 0x000e22000021f000 */
[----:B------:R-:W-:Y:S01]  /*4530*/  IMAD.MOV.U32 R25, RZ, RZ, R19 ;  /* 0x000000ffff197224 */ /* 0x000fe200078e0013 */
[----:B0-----:R0:W-:Y:S01]  /*4540*/  STG.E.U16 [R8.64], R3 ;  /* 0x0000000308007986 */ /* 0x0011e2000c101524 */
[----:B------:R-:W-:Y:S05]  /*4550*/  BRA `(.L_x_5251) ;  /* 0x0000062000007947 */ /* 0x000fea0003800000 */
.L_x_5275:
        /* <DEDUP_REMOVED lines=16> */
.L_x_5278:
[----:B------:R-:W-:-:S04]  /*4660*/  LOP3.LUT R4, R4, 0x80000000, RZ, 0xc0, !PT ;  /* 0x8000000004047812 */ /* 0x000fc800078ec0ff */
[----:B------:R-:W-:-:S04]  /*4670*/  SHF.R.U32.HI R4, RZ, 0x18, R4 ;  /* 0x00000018ff047819 */ /* 0x000fc80000011604 */
[----:B------:R-:W-:-:S04]  /*4680*/  LOP3.LUT R3, R3, R4, RZ, 0xfc, !PT ;  /* 0x0000000403037212 */ /* 0x000fc800078efcff */
[----:B------:R-:W-:Y:S02]  /*4690*/  PRMT R0, R3, 0x7610, R0 ;  /* 0x0000761003007816 */ /* 0x000fe40000000000 */
.L_x_5277:
[----:B------:R-:W-:Y:S05]  /*46a0*/  BSYNC B0 ;  /* 0x0000000000007941 */ /* 0x000fea0003800000 */
.L_x_5276:
[----:B------:R0:W-:Y:S01]  /*46b0*/  STG.E.U8 [R8.64], R0 ;  /* 0x0000000008007986 */ /* 0x0001e2000c101124 */
[----:B------:R-:W-:Y:S01]  /*46c0*/  IMAD.MOV.U32 R25, RZ, RZ, R19 ;  /* 0x000000ffff197224 */ /* 0x000fe200078e0013 */
[----:B------:R-:W-:Y:S05]  /*46d0*/  BRA `(.L_x_5251) ;  /* 0x000004a000007947 */ /* 0x000fea0003800000 */
.L_x_5274:
        /* <DEDUP_REMOVED lines=16> */
.L_x_5281:
[----:B------:R-:W-:-:S04]  /*47e0*/  LOP3.LUT R4, R4, 0x80000000, RZ, 0xc0, !PT ;  /* 0x8000000004047812 */ /* 0x000fc800078ec0ff */
[----:B------:R-:W-:-:S04]  /*47f0*/  SHF.R.U32.HI R4, RZ, 0x18, R4 ;  /* 0x00000018ff047819 */ /* 0x000fc80000011604 */
[----:B------:R-:W-:-:S04]  /*4800*/  LOP3.LUT R3, R3, R4, RZ, 0xfc, !PT ;  /* 0x0000000403037212 */ /* 0x000fc800078efcff */
[----:B------:R-:W-:Y:S02]  /*4810*/  PRMT R0, R3, 0x7610, R0 ;  /* 0x0000761003007816 */ /* 0x000fe40000000000 */
.L_x_5280:
[----:B------:R-:W-:Y:S05]  /*4820*/  BSYNC B0 ;  /* 0x0000000000007941 */ /* 0x000fea0003800000 */
.L_x_5279:
[----:B------:R0:W-:Y:S01]  /*4830*/  STG.E.U8 [R8.64], R0 ;  /* 0x0000000008007986 */ /* 0x0001e2000c101124 */
[----:B------:R-:W-:Y:S01]  /*4840*/  IMAD.MOV.U32 R25, RZ, RZ, R19 ;  /* 0x000000ffff197224 */ /* 0x000fe200078e0013 */
[----:B------:R-:W-:Y:S05]  /*4850*/  BRA `(.L_x_5251) ;  /* 0x0000032000007947 */ /* 0x000fea0003800000 */
.L_x_5273:
[----:B------:R-:W-:-:S13]  /*4860*/  ISETP.NE.AND P0, PT, R0, 0x1c, PT ;  /* 0x0000001c0000780c */ /* 0x000fda0003f05270 */
[----:B------:R-:W-:Y:S05]  /*4870*/  @!P0 BRA `(.L_x_5282) ;  /* 0x000002d000008947 */ /* 0x000fea0003800000 */
[----:B------:R-:W-:-:S13]  /*4880*/  ISETP.NE.AND P0, PT, R0, 0x1d, PT ;  /* 0x0000001d0000780c */ /* 0x000fda0003f05270 */
[----:B------:R-:W-:Y:S05]  /*4890*/  @!P0 BRA `(.L_x_5283) ;  /* 0x0000027000008947 */ /* 0x000fea0003800000 */
[----:B------:R-:W-:-:S13]  /*48a0*/  ISETP.NE.AND P0, PT, R0, 0x2c, PT ;  /* 0x0000002c0000780c */ /* 0x000fda0003f05270 */
[----:B------:R-:W-:Y:S05]  /*48b0*/  @P0 BRA `(.L_x_5256) ;  /* 0x0000010000000947 */ /* 0x000fea0003800000 */
[----:B------:R-:W-:Y:S01]  /*48c0*/  SHF.R.U32.HI R5, RZ, 0x17, R4 ;  /* 0x00000017ff057819 */ /* 0x000fe20000011604 */
[----:B------:R-:W-:Y:S01]  /*48d0*/  IMAD.MOV.U32 R25, RZ, RZ, R19 ;  /* 0x000000ffff197224 */ /* 0x000fe200078e0013 */
        /* <DEDUP_REMOVED lines=14> */
.L_x_5256:
        /* <DEDUP_REMOVED lines=18> */
[----:B0--3--:R-:W-:Y:S05]  /*4ae0*/  CALL.ABS.NOINC R14 ;  /* 0x000000000e007343 */ /* 0x009fea0003c00000 */
[----:B------:R-:W-:Y:S01]  /*4af0*/  IMAD.MOV.U32 R25, RZ, RZ, R19 ;  /* 0x000000ffff197224 */ /* 0x000fe200078e0013 */
[----:B------:R-:W-:Y:S05]  /*4b00*/  BRA `(.L_x_5251) ;  /* 0x0000007000007947 */ /* 0x000fea0003800000 */
.L_x_5283:
[----:B------:R-:W0:Y:S01]  /*4b10*/  F2I.U64.TRUNC R4, R4 ;  /* 0x0000000400047311 */ /* 0x000e22000020d800 */
[----:B------:R-:W-:Y:S01]  /*4b20*/  IMAD.MOV.U32 R25, RZ, RZ, R19 ;  /* 0x000000ffff197224 */ /* 0x000fe200078e0013 */
[----:B0-----:R0:W-:Y:S01]  /*4b30*/  STG.E.64 [R8.64], R4 ;  /* 0x0000000408007986 */ /* 0x0011e2000c101b24 */
[----:B------:R-:W-:Y:S05]  /*4b40*/  BRA `(.L_x_5251) ;  /* 0x0000003000007947 */ /* 0x000fea0003800000 */
.L_x_5282:
[----:B------:R-:W0:Y:S01]  /*4b50*/  F2I.FTZ.U32.TRUNC.NTZ R3, R4 ;  /* 0x0000000400037305 */ /* 0x000e22000021f000 */
[----:B------:R-:W-:Y:S01]  /*4b60*/  IMAD.MOV.U32 R25, RZ, RZ, R19 ;  /* 0x000000ffff197224 */ /* 0x000fe200078e0013 */
[----:B0-----:R0:W-:Y:S06]  /*4b70*/  STG.E [R8.64], R3 ;  /* 0x0000000308007986 */ /* 0x0011ec000c101924 */
.L_x_5251:
[----:B-12---:R-:W-:Y:S05]  /*4b80*/  BSYNC B6 ;  /* 0x0000000000067941 */ /* 0x006fea0003800000 */
.L_x_5250:
[----:B------:R-:W-:Y:S01]  /*4b90*/  ISETP.GE.AND P0, PT, R25, R16, PT ;  /* 0x000000101900720c */ /* 0x000fe20003f06270 */
[----:B------:R-:W-:-:S12]  /*4ba0*/  BSSY B6, `(.L_x_5284) ;  /* 0x00001da000067945 */ /* 0x000fd80003800000 */
[----:B------:R-:W-:Y:S05]  /*4bb0*/  @P0 BRA `(.L_x_5285) ;  /* 0x00001d8000000947 */ /* 0x000fea0003800000 */
[----:B0---4-:R-:W-:Y:S01]  /*4bc0*/  IMAD R0, R2, 0x200, R25 ;  /* 0x0000020002007824 */ /* 0x011fe200078e0219 */
        /* <DEDUP_REMOVED lines=18> */
.L_x_5289:
[----:B------:R-:W0:Y:S02]  /*4cf0*/  F2I.S64.TRUNC R18, R18 ;  /* 0x0000001200127311 */ /* 0x000e24000020d900 */
[----:B0-----:R-:W-:-:S05]  /*4d00*/  IMAD.MOV.U32 R3, RZ, RZ, R18 ;  /* 0x000000ffff037224 */ /* 0x001fca00078e0012 */
[----:B------:R0:W-:Y:S01]  /*4d10*/  STG.E.U8 [R8.64], R3 ;  /* 0x0000000308007986 */ /* 0x0001e2000c101124 */
[----:B------:R-:W-:Y:S05]  /*4d20*/  BRA `(.L_x_5291) ;  /* 0x00000d3000007947 */ /* 0x000fea0003800000 */
.L_x_5288:
        /* <DEDUP_REMOVED lines=9> */
.L_x_5293:
[----:B------:R-:W0:Y:S02]  /*4dc0*/  F2I.FTZ.TRUNC.NTZ R3, R18 ;  /* 0x0000001200037305 */ /* 0x000e24000021f100 */
[----:B0-----:R0:W-:Y:S01]  /*4dd0*/  STG.E [R8.64], R3 ;  /* 0x0000000308007986 */ /* 0x0011e2000c101924 */
[----:B------:R-:W-:Y:S05]  /*4de0*/  BRA `(.L_x_5291) ;  /* 0x00000c7000007947 */ /* 0x000fea0003800000 */
.L_x_5292:
[----:B------:R-:W0:Y:S02]  /*4df0*/  F2I.FTZ.TRUNC.NTZ R3, R18 ;  /* 0x0000001200037305 */ /* 0x000e24000021f100 */
[----:B0-----:R0:W-:Y:S01]  /*4e00*/  STG.E.U16 [R8.64], R3 ;  /* 0x0000000308007986 */ /* 0x0011e2000c101524 */
[----:B------:R-:W-:Y:S05]  /*4e10*/  BRA `(.L_x_5291) ;  /* 0x00000c4000007947 */ /* 0x000fea0003800000 */
.L_x_5287:
        /* <DEDUP_REMOVED lines=8> */
.L_x_5295:
[----:B------:R-:W-:-:S05]  /*4ea0*/  F2FP.PACK_AB R18, RZ, R18 ;  /* 0x00000012ff12723e */ /* 0x000fca00000000ff */
[----:B------:R0:W-:Y:S01]  /*4eb0*/  STG.E.U16 [R8.64], R18 ;  /* 0x0000001208007986 */ /* 0x0001e2000c101524 */
[----:B------:R-:W-:Y:S05]  /*4ec0*/  BRA `(.L_x_5291) ;  /* 0x00000b9000007947 */ /* 0x000fea0003800000 */
.L_x_5294:
        /* <DEDUP_REMOVED lines=9> */
.L_x_5297:
[----:B------:R-:W-:-:S04]  /*4f60*/  F2FP.PACK_AB R3, RZ, R18 ;  /* 0x00000012ff03723e */ /* 0x000fc800000000ff */
[----:B------:R-:W-:-:S05]  /*4f70*/  PRMT R3, R3, 0x5410, RZ ;  /* 0x0000541003037816 */ /* 0x000fca00000000ff */
[----:B------:R0:W-:Y:S01]  /*4f80*/  STG.E [R8.64], R3 ;  /* 0x0000000308007986 */ /* 0x0001e2000c101924 */
[----:B------:R-:W-:Y:S05]  /*4f90*/  BRA `(.L_x_5291) ;  /* 0x00000ac000007947 */ /* 0x000fea0003800000 */
.L_x_5296:
[----:B------:R-:W-:-:S06]  /*4fa0*/  FMUL.FTZ R4, R18, 1 ;  /* 0x3f80000012047820 */ /* 0x000fcc0000410000 */
[----:B------:R-:W0:Y:S02]  /*4fb0*/  F2F.F64.F32 R4, R4 ;  /* 0x0000000400047310 */ /* 0x000e240000201800 */
[----:B0-----:R0:W-:Y:S01]  /*4fc0*/  STG.E.64 [R8.64], R4 ;  /* 0x0000000408007986 */ /* 0x0011e2000c101b24 */
[----:B------:R-:W-:Y:S05]  /*4fd0*/  BRA `(.L_x_5291) ;  /* 0x00000a8000007947 */ /* 0x000fea0003800000 */
.L_x_5286:
        /* <DEDUP_REMOVED lines=12> */
.L_x_5300:
[----:B------:R-:W-:Y:S01]  /*50a0*/  FMUL.FTZ R4, R18, 1 ;  /* 0x3f80000012047820 */ /* 0x000fe20000410000 */
[----:B------:R-:W-:-:S05]  /*50b0*/  CS2R R6, SRZ ;  /* 0x0000000000067805 */ /* 0x000fca000001ff00 */
[----:B------:R-:W0:Y:S02]  /*50c0*/  F2F.F64.F32 R4, R4 ;  /* 0x0000000400047310 */ /* 0x000e240000201800 */
[----:B0-----:R0:W-:Y:S01]  /*50d0*/  STG.E.128 [R8.64], R4 ;  /* 0x0000000408007986 */ /* 0x0011e2000c101d24 */
[----:B------:R-:W-:Y:S05]  /*50e0*/  BRA `(.L_x_5291) ;  /* 0x0000097000007947 */ /* 0x000fea0003800000 */
.L_x_5299:
        /* <DEDUP_REMOVED lines=20> */
.L_x_5304:
[----:B------:R-:W-:Y:S05]  /*5230*/  BSYNC B0 ;  /* 0x0000000000007941 */ /* 0x000fea0003800000 */
.L_x_5303:
[----:B------:R-:W-:-:S05]  /*5240*/  LOP3.LUT R5, R0, R5, RZ, 0xfc, !PT ;  /* 0x0000000500057212 */ /* 0x000fca00078efcff */
[----:B------:R0:W-:Y:S01]  /*5250*/  STG.E.U8 [R8.64], R5 ;  /* 0x0000000508007986 */ /* 0x0001e2000c101124 */
[----:B------:R-:W-:Y:S05]  /*5260*/  BRA `(.L_x_5291) ;  /* 0x000007f000007947 */ /* 0x000fea0003800000 */
.L_x_5302:
        /* <DEDUP_REMOVED lines=12> */
.L_x_5306:
[----:B------:R-:W-:Y:S01]  /*5330*/  IMAD.MOV.U32 R0, RZ, RZ, 0x7f ;  /* 0x0000007fff007424 */ /* 0x000fe200078e00ff */
[----:B------:R-:W-:-:S04]  /*5340*/  ISETP.GT.U32.AND P0, PT, R4, 0x7f800000, PT ;  /* 0x7f8000000400780c */ /* 0x000fc80003f04070 */
[----:B------:R-:W-:-:S04]  /*5350*/  SEL R0, R0, 0x7c, P0 ;  /* 0x0000007c00007807 */ /* 0x000fc80000000000 */
.L_x_5307:
[----:B------:R-:W-:Y:S05]  /*5360*/  BSYNC B0 ;  /* 0x0000000000007941 */ /* 0x000fea0003800000 */
.L_x_5305:
[----:B------:R-:W-:-:S04]  /*5370*/  LOP3.LUT R18, R18, 0x80000000, RZ, 0xc0, !PT ;  /* 0x8000000012127812 */ /* 0x000fc800078ec0ff */
[----:B------:R-:W-:-:S04]  /*5380*/  SHF.R.U32.HI R3, RZ, 0x18, R18 ;  /* 0x00000018ff037819 */ /* 0x000fc80000011612 */
[----:B------:R-:W-:-:S05]  /*5390*/  LOP3.LUT R3, R0, R3, RZ, 0xfc, !PT ;  /* 0x0000000300037212 */ /* 0x000fca00078efcff */
[----:B------:R0:W-:Y:S01]  /*53a0*/  STG.E.U8 [R8.64], R3 ;  /* 0x0000000308007986 */ /* 0x0001e2000c101124 */
[----:B------:R-:W-:Y:S05]  /*53b0*/  BRA `(.L_x_5291) ;  /* 0x000006a000007947 */ /* 0x000fea0003800000 */
.L_x_5301:
[----:B------:R-:W-:-:S05]  /*53c0*/  F2FP.BF16.PACK_AB R18, RZ, R18 ;  /* 0x00000012ff12723e */ /* 0x000fca00000010ff */
[----:B------:R0:W-:Y:S01]  /*53d0*/  STG.E.U16 [R8.64], R18 ;  /* 0x0000001208007986 */ /* 0x0001e2000c101524 */
[----:B------:R-:W-:Y:S05]  /*53e0*/  BRA `(.L_x_5291) ;  /* 0x0000067000007947 */ /* 0x000fea0003800000 */
.L_x_5298:
        /* <DEDUP_REMOVED lines=11> */
.L_x_5310:
        /* <DEDUP_REMOVED lines=16> */
.L_x_5313:
[----:B------:R-:W-:-:S04]  /*55a0*/  LOP3.LUT R18, R18, 0x80000000, RZ, 0xc0, !PT ;  /* 0x8000000012127812 */ /* 0x000fc800078ec0ff */
[----:B------:R-:W-:-:S04]  /*55b0*/  SHF.R.U32.HI R3, RZ, 0x18, R18 ;  /* 0x00000018ff037819 */ /* 0x000fc80000011612 */
[----:B------:R-:W-:-:S04]  /*55c0*/  LOP3.LUT R0, R0, R3, RZ, 0xfc, !PT ;  /* 0x0000000300007212 */ /* 0x000fc800078efcff */
[----:B------:R-:W-:Y:S02]  /*55d0*/  PRMT R4, R0, 0x7610, R4 ;  /* 0x0000761000047816 */ /* 0x000fe40000000004 */
.L_x_5312:
[----:B------:R-:W-:Y:S05]  /*55e0*/  BSYNC B0 ;  /* 0x0000000000007941 */ /* 0x000fea0003800000 */
.L_x_5311:
[----:B------:R0:W-:Y:S01]  /*55f0*/  STG.E.U8 [R8.64], R4 ;  /* 0x0000000408007986 */ /* 0x0001e2000c101124 */
[----:B------:R-:W-:Y:S05]  /*5600*/  BRA `(.L_x_5291) ;  /* 0x0000045000007947 */ /* 0x000fea0003800000 */
.L_x_5309:
        /* <DEDUP_REMOVED lines=16> */
.L_x_5316:
[----:B------:R-:W-:-:S04]  /*5710*/  LOP3.LUT R18, R18, 0x80000000, RZ, 0xc0, !PT ;  /* 0x8000000012127812 */ /* 0x000fc800078ec0ff */
[----:B------:R-:W-:-:S04]  /*5720*/  SHF.R.U32.HI R3, RZ, 0x18, R18 ;  /* 0x00000018ff037819 */ /* 0x000fc80000011612 */
[----:B------:R-:W-:-:S04]  /*5730*/  LOP3.LUT R0, R0, R3, RZ, 0xfc, !PT ;  /* 0x0000000300007212 */ /* 0x000fc800078efcff */
[----:B------:R-:W-:Y:S02]  /*5740*/  PRMT R4, R0, 0x7610, R4 ;  /* 0x0000761000047816 */ /* 0x000fe40000000004 */
.L_x_5315:
[----:B------:R-:W-:Y:S05]  /*5750*/  BSYNC B0 ;  /* 0x0000000000007941 */ /* 0x000fea0003800000 */
.L_x_5314:
[----:B------:R0:W-:Y:S01]  /*5760*/  STG.E.U8 [R8.64], R4 ;  /* 0x0000000408007986 */ /* 0x0001e2000c101124 */
[----:B------:R-:W-:Y:S05]  /*5770*/  BRA `(.L_x_5291) ;  /* 0x000002e000007947 */ /* 0x000fea0003800000 */
.L_x_5308:
        /* <DEDUP_REMOVED lines=21> */
.L_x_5290:
        /* <DEDUP_REMOVED lines=19> */
[----:B------:R-:W-:Y:S05]  /*5a00*/  BRA `(.L_x_5291) ;  /* 0x0000005000007947 */ /* 0x000fea0003800000 */
.L_x_5318:
[----:B------:R-:W0:Y:S02]  /*5a10*/  F2I.U64.TRUNC R18, R18 ;  /* 0x0000001200127311 */ /* 0x000e24000020d800 */
[----:B0-----:R0:W-:Y:S01]  /*5a20*/  STG.E.64 [R8.64], R18 ;  /* 0x0000001208007986 */ /* 0x0011e2000c101b24 */
[----:B------:R-:W-:Y:S05]  /*5a30*/  BRA `(.L_x_5291) ;  /* 0x0000002000007947 */ /* 0x000fea0003800000 */
.L_x_5317:
[----:B------:R-:W0:Y:S02]  /*5a40*/  F2I.FTZ.U32.TRUNC.NTZ R3, R18 ;  /* 0x0000001200037305 */ /* 0x000e24000021f000 */
[----:B0-----:R0:W-:Y:S02]  /*5a50*/  STG.E [R8.64], R3 ;  /* 0x0000000308007986 */ /* 0x0011e4000c101924 */
.L_x_5291:
[----:B------:R-:W-:-:S04]  /*5a60*/  IADD3 R25, R25, 0x80, RZ ;  /* 0x0000008019197810 */ /* 0x000fc80007ffe0ff */
[----:B------:R-:W-:-:S13]  /*5a70*/  ISETP.GE.AND P0, PT, R25, R16, PT ;  /* 0x000000101900720c */ /* 0x000fda0003f06270 */
        /* <DEDUP_REMOVED lines=20> */
.L_x_5322:
[----:B------:R-:W0:Y:S02]  /*5bc0*/  F2I.S64.TRUNC R22, R22 ;  /* 0x0000001600167311 */ /* 0x000e24000020d900 */
[----:B0-----:R-:W-:-:S05]  /*5bd0*/  IMAD.MOV.U32 R3, RZ, RZ, R22 ;  /* 0x000000ffff037224 */ /* 0x001fca00078e0016 */
[----:B------:R0:W-:Y:S01]  /*5be0*/  STG.E.U8 [R8.64], R3 ;  /* 0x0000000308007986 */ /* 0x0001e2000c101124 */
[----:B------:R-:W-:Y:S05]  /*5bf0*/  BRA `(.L_x_5324) ;  /* 0x00000d3000007947 */ /* 0x000fea0003800000 */
.L_x_5321:
        /* <DEDUP_REMOVED lines=9> */
.L_x_5326:
[----:B------:R-:W0:Y:S02]  /*5c90*/  F2I.FTZ.TRUNC.NTZ R3, R22 ;  /* 0x0000001600037305 */ /* 0x000e24000021f100 */
[----:B0-----:R0:W-:Y:S01]  /*5ca0*/  STG.E [R8.64], R3 ;  /* 0x0000000308007986 */ /* 0x0011e2000c101924 */
[----:B------:R-:W-:Y:S05]  /*5cb0*/  BRA `(.L_x_5324) ;  /* 0x00000c7000007947 */ /* 0x000fea0003800000 */
.L_x_5325:
[----:B------:R-:W0:Y:S02]  /*5cc0*/  F2I.FTZ.TRUNC.NTZ R3, R22 ;  /* 0x0000001600037305 */ /* 0x000e24000021f100 */
[----:B0-----:R0:W-:Y:S01]  /*5cd0*/  STG.E.U16 [R8.64], R3 ;  /* 0x0000000308007986 */ /* 0x0011e2000c101524 */
[----:B------:R-:W-:Y:S05]  /*5ce0*/  BRA `(.L_x_5324) ;  /* 0x00000c4000007947 */ /* 0x000fea0003800000 */
.L_x_5320:
        /* <DEDUP_REMOVED lines=8> */
.L_x_5328:
[----:B------:R-:W-:-:S05]  /*5d70*/  F2FP.PACK_AB R22, RZ, R22 ;  /* 0x00000016ff16723e */ /* 0x000fca00000000ff */
[----:B------:R0:W-:Y:S01]  /*5d80*/  STG.E.U16 [R8.64], R22 ;  /* 0x0000001608007986 */ /* 0x0001e2000c101524 */
[----:B------:R-:W-:Y:S05]  /*5d90*/  BRA `(.L_x_5324) ;  /* 0x00000b9000007947 */ /* 0x000fea0003800000 */
.L_x_5327:
        /* <DEDUP_REMOVED lines=9> */
.L_x_5330:
[----:B------:R-:W-:-:S04]  /*5e30*/  F2FP.PACK_AB R3, RZ, R22 ;  /* 0x00000016ff03723e */ /* 0x000fc800000000ff */
[----:B------:R-:W-:-:S05]  /*5e40*/  PRMT R3, R3, 0x5410, RZ ;  /* 0x0000541003037816 */ /* 0x000fca00000000ff */
[----:B------:R0:W-:Y:S01]  /*5e50*/  STG.E [R8.64], R3 ;  /* 0x0000000308007986 */ /* 0x0001e2000c101924 */
[----:B------:R-:W-:Y:S05]  /*5e60*/  BRA `(.L_x_5324) ;  /* 0x00000ac000007947 */ /* 0x000fea0003800000 */
.L_x_5329:
[----:B------:R-:W-:-:S06]  /*5e70*/  FMUL.FTZ R4, R22, 1 ;  /* 0x3f80000016047820 */ /* 0x000fcc0000410000 */
[----:B------:R-:W0:Y:S02]  /*5e80*/  F2F.F64.F32 R4, R4 ;  /* 0x0000000400047310 */ /* 0x000e240000201800 */
[----:B0-----:R0:W-:Y:S01]  /*5e90*/  STG.E.64 [R8.64], R4 ;  /* 0x0000000408007986 */ /* 0x0011e2000c101b24 */
[----:B------:R-:W-:Y:S05]  /*5ea0*/  BRA `(.L_x_5324) ;  /* 0x00000a8000007947 */ /* 0x000fea0003800000 */
.L_x_5319:
        /* <DEDUP_REMOVED lines=12> */
.L_x_5333:
[----:B------:R-:W-:Y:S01]  /*5f70*/  FMUL.FTZ R4, R22, 1 ;  /* 0x3f80000016047820 */ /* 0x000fe20000410000 */
[----:B------:R-:W-:-:S05]  /*5f80*/  CS2R R6, SRZ ;  /* 0x0000000000067805 */ /* 0x000fca000001ff00 */
[----:B------:R-:W0:Y:S02]  /*5f90*/  F2F.F64.F32 R4, R4 ;  /* 0x0000000400047310 */ /* 0x000e240000201800 */
[----:B0-----:R0:W-:Y:S01]  /*5fa0*/  STG.E.128 [R8.64], R4 ;  /* 0x0000000408007986 */ /* 0x0011e2000c101d24 */
[----:B------:R-:W-:Y:S05]  /*5fb0*/  BRA `(.L_x_5324) ;  /* 0x0000097000007947 */ /* 0x000fea0003800000 */
.L_x_5332:
        /* <DEDUP_REMOVED lines=20> */
.L_x_5337:
[----:B------:R-:W-:Y:S05]  /*6100*/  BSYNC B0 ;  /* 0x0000000000007941 */ /* 0x000fea0003800000 */
.L_x_5336:
[----:B------:R-:W-:-:S05]  /*6110*/  LOP3.LUT R5, R0, R5, RZ, 0xfc, !PT ;  /* 0x0000000500057212 */ /* 0x000fca00078efcff */
[----:B------:R0:W-:Y:S01]  /*6120*/  STG.E.U8 [R8.64], R5 ;  /* 0x0000000508007986 */ /* 0x0001e2000c101124 */
[----:B------:R-:W-:Y:S05]  /*6130*/  BRA `(.L_x_5324) ;  /* 0x000007f000007947 */ /* 0x000fea0003800000 */
.L_x_5335:
        /* <DEDUP_REMOVED lines=12> */
.L_x_5339:
[----:B------:R-:W-:Y:S01]  /*6200*/  IMAD.MOV.U32 R0, RZ, RZ, 0x7f ;  /* 0x0000007fff007424 */ /* 0x000fe200078e00ff */
[----:B------:R-:W-:-:S04]  /*6210*/  ISETP.GT.U32.AND P0, PT, R4, 0x7f800000, PT ;  /* 0x7f8000000400780c */ /* 0x000fc80003f04070 */
[----:B------:R-:W-:-:S04]  /*6220*/  SEL R0, R0, 0x7c, P0 ;  /* 0x0000007c00007807 */ /* 0x000fc80000000000 */
.L_x_5340:
[----:B------:R-:W-:Y:S05]  /*6230*/  BSYNC B0 ;  /* 0x0000000000007941 */ /* 0x000fea0003800000 */
.L_x_5338:
[----:B------:R-:W-:-:S04]  /*6240*/  LOP3.LUT R22, R22, 0x80000000, RZ, 0xc0, !PT ;  /* 0x8000000016167812 */ /* 0x000fc800078ec0ff */
[----:B------:R-:W-:-:S04]  /*6250*/  SHF.R.U32.HI R3, RZ, 0x18, R22 ;  /* 0x00000018ff037819 */ /* 0x000fc80000011616 */
[----:B------:R-:W-:-:S05]  /*6260*/  LOP3.LUT R3, R0, R3, RZ, 0xfc, !PT ;  /* 0x0000000300037212 */ /* 0x000fca00078efcff */
[----:B------:R0:W-:Y:S01]  /*6270*/  STG.E.U8 [R8.64], R3 ;  /* 0x0000000308007986 */ /* 0x0001e2000c101124 */
[----:B------:R-:W-:Y:S05]  /*6280*/  BRA `(.L_x_5324) ;  /* 0x000006a000007947 */ /* 0x000fea0003800000 */
.L_x_5334:
[----:B------:R-:W-:-:S05]  /*6290*/  F2FP.BF16.PACK_AB R22, RZ, R22 ;  /* 0x00000016ff16723e */ /* 0x000fca00000010ff */
[----:B------:R0:W-:Y:S01]  /*62a0*/  STG.E.U16 [R8.64], R22 ;  /* 0x0000001608007986 */ /* 0x0001e2000c101524 */
[----:B------:R-:W-:Y:S05]  /*62b0*/  BRA `(.L_x_5324) ;  /* 0x0000067000007947 */ /* 0x000fea0003800000 */
.L_x_5331:
        /* <DEDUP_REMOVED lines=11> */
.L_x_5343:
        /* <DEDUP_REMOVED lines=16> */
.L_x_5346:
[----:B------:R-:W-:-:S04]  /*6470*/  LOP3.LUT R22, R22, 0x80000000, RZ, 0xc0, !PT ;  /* 0x8000000016167812 */ /* 0x000fc800078ec0ff */
[----:B------:R-:W-:-:S04]  /*6480*/  SHF.R.U32.HI R3, RZ, 0x18, R22 ;  /* 0x00000018ff037819 */ /* 0x000fc80000011616 */
[----:B------:R-:W-:-:S04]  /*6490*/  LOP3.LUT R0, R0, R3, RZ, 0xfc, !PT ;  /* 0x0000000300007212 */ /* 0x000fc800078efcff */
[----:B------:R-:W-:Y:S02]  /*64a0*/  PRMT R4, R0, 0x7610, R4 ;  /* 0x0000761000047816 */ /* 0x000fe40000000004 */
.L_x_5345:
[----:B------:R-:W-:Y:S05]  /*64b0*/  BSYNC B0 ;  /* 0x0000000000007941 */ /* 0x000fea0003800000 */
.L_x_5344:
[----:B------:R0:W-:Y:S01]  /*64c0*/  STG.E.U8 [R8.64], R4 ;  /* 0x0000000408007986 */ /* 0x0001e2000c101124 */
[----:B------:R-:W-:Y:S05]  /*64d0*/  BRA `(.L_x_5324) ;  /* 0x0000045000007947 */ /* 0x000fea0003800000 */
.L_x_5342:
        /* <DEDUP_REMOVED lines=16> */
.L_x_5349:
[----:B------:R-:W-:-:S04]  /*65e0*/  LOP3.LUT R22, R22, 0x80000000, RZ, 0xc0, !PT ;  /* 0x8000000016167812 */ /* 0x000fc800078ec0ff */
[----:B------:R-:W-:-:S04]  /*65f0*/  SHF.R.U32.HI R3, RZ, 0x18, R22 ;  /* 0x00000018ff037819 */ /* 0x000fc80000011616 */
[----:B------:R-:W-:-:S04]  /*6600*/  LOP3.LUT R0, R0, R3, RZ, 0xfc, !PT ;  /* 0x0000000300007212 */ /* 0x000fc800078efcff */
[----:B------:R-:W-:Y:S02]  /*6610*/  PRMT R4, R0, 0x7610, R4 ;  /* 0x0000761000047816 */ /* 0x000fe40000000004 */
.L_x_5348:
[----:B------:R-:W-:Y:S05]  /*6620*/  BSYNC B0 ;  /* 0x0000000000007941 */ /* 0x000fea0003800000 */
.L_x_5347:
[----:B------:R0:W-:Y:S01]  /*6630*/  STG.E.U8 [R8.64], R4 ;  /* 0x0000000408007986 */ /* 0x0001e2000c101124 */
[----:B------:R-:W-:Y:S05]  /*6640*/  BRA `(.L_x_5324) ;  /* 0x000002e000007947 */ /* 0x000fea0003800000 */
.L_x_5341:
        /* <DEDUP_REMOVED lines=21> */
.L_x_5323:
        /* <DEDUP_REMOVED lines=20> */
.L_x_5351:
[----:B------:R-:W0:Y:S02]  /*68e0*/  F2I.U64.TRUNC R22, R22 ;  /* 0x0000001600167311 */ /* 0x000e24000020d800 */
[----:B0-----:R0:W-:Y:S01]  /*68f0*/  STG.E.64 [R8.64], R22 ;  /* 0x0000001608007986 */ /* 0x0011e2000c101b24 */
[----:B------:R-:W-:Y:S05]  /*6900*/  BRA `(.L_x_5324) ;  /* 0x0000002000007947 */ /* 0x000fea0003800000 */
.L_x_5350:
[----:B------:R-:W0:Y:S02]  /*6910*/  F2I.FTZ.U32.TRUNC.NTZ R3, R22 ;  /* 0x0000001600037305 */ /* 0x000e24000021f000 */
[----:B0-----:R0:W-:Y:S02]  /*6920*/  STG.E [R8.64], R3 ;  /* 0x0000000308007986 */ /* 0x0011e4000c101924 */
.L_x_5324:
[----:B------:R-:W-:Y:S02]  /*6930*/  IADD3 R25, R25, 0x80, RZ ;  /* 0x0000008019197810 */ /* 0x000fe40007ffe0ff */
.L_x_5285:
[----:B------:R-:W-:Y:S05]  /*6940*/  BSYNC B6 ;  /* 0x0000000000067941 */ /* 0x000fea0003800000 */
.L_x_5284:
[----:B------:R-:W-:-:S13]  /*6950*/  ISETP.GE.AND P0, PT, R25, R16, PT ;  /* 0x000000101900720c */ /* 0x000fda0003f06270 */
[----:B------:R-:W-:Y:S05]  /*6960*/  @P0 EXIT ;  /* 0x000000000000094d */ /* 0x000fea0003800000 */
[----:B0---4-:R-:W-:Y:S01]  /*6970*/  PRMT R0, R17, 0x9910, RZ ;  /* 0x0000991011007816 */ /* 0x011fe200000000ff */
        /* <DEDUP_REMOVED lines=14> */
[----:B---3--:R-:W0:Y:S02]  /*6a60*/  F2I.FTZ.TRUNC.NTZ R5, R24 ;  /* 0x0000001800057305 */ /* 0x008e24000021f100 */
[----:B0-----:R-:W-:Y:S01]  /*6a70*/  STG.E.U8 [R2.64], R5 ;  /* 0x0000000502007986 */ /* 0x001fe2000c101124 */
[----:B------:R-:W-:Y:S05]  /*6a80*/  EXIT ;  /* 0x000000000000794d */ /* 0x000fea0003800000 */
.L_x_5355:
[----:B---3--:R-:W0:Y:S02]  /*6a90*/  F2I.S64.TRUNC R24, R24 ;  /* 0x0000001800187311 */ /* 0x008e24000020d900 */
[----:B0-----:R-:W-:-:S05]  /*6aa0*/  IMAD.MOV.U32 R5, RZ, RZ, R24 ;  /* 0x000000ffff057224 */ /* 0x001fca00078e0018 */
[----:B------:R-:W-:Y:S01]  /*6ab0*/  STG.E.U8 [R2.64], R5 ;  /* 0x0000000502007986 */ /* 0x000fe2000c101124 */
[----:B------:R-:W-:Y:S05]  /*6ac0*/  EXIT ;  /* 0x000000000000794d */ /* 0x000fea0003800000 */
.L_x_5354:
[----:B------:R-:W-:-:S13]  /*6ad0*/  ISETP.NE.AND P0, PT, R0, 0x2, PT ;  /* 0x000000020000780c */ /* 0x000fda0003f05270 */
[----:B------:R-:W-:Y:S05]  /*6ae0*/  @!P0 BRA `(.L_x_5357) ;  /* 0x000000a000008947 */ /* 0x000fea0003800000 */
[----:B------:R-:W-:-:S13]  /*6af0*/  ISETP.NE.AND P0, PT, R0, 0x3, PT ;  /* 0x000000030000780c */ /* 0x000fda0003f05270 */
[----:B------:R-:W-:Y:S05]  /*6b00*/  @!P0 BRA `(.L_x_5358) ;  /* 0x0000005000008947 */ /* 0x000fea0003800000 */
[----:B------:R-:W-:-:S13]  /*6b10*/  ISETP.NE.AND P0, PT, R0, 0x4, PT ;  /* 0x000000040000780c */ /* 0x000fda0003f05270 */
[----:B------:R-:W-:Y:S05]  /*6b20*/  @P0 BRA `(.L_x_5356) ;  /* 0x00000b4000000947 */ /* 0x000fea0003800000 */
[----:B---3--:R-:W0:Y:S02]  /*6b30*/  F2I.S64.TRUNC R24, R24 ;  /* 0x0000001800187311 */ /* 0x008e24000020d900 */
[----:B0-----:R-:W-:Y:S01]  /*6b40*/  STG.E.64 [R2.64], R24 ;  /* 0x0000001802007986 */ /* 0x001fe2000c101b24 */
[----:B------:R-:W-:Y:S05]  /*6b50*/  EXIT ;  /* 0x000000000000794d */ /* 0x000fea0003800000 */
.L_x_5358:
[----:B---3--:R-:W0:Y:S02]  /*6b60*/  F2I.FTZ.TRUNC.NTZ R5, R24 ;  /* 0x0000001800057305 */ /* 0x008e24000021f100 */
[----:B0-----:R-:W-:Y:S01]  /*6b70*/  STG.E [R2.64], R5 ;  /* 0x0000000502007986 */ /* 0x001fe2000c101924 */
[----:B------:R-:W-:Y:S05]  /*6b80*/  EXIT ;  /* 0x000000000000794d */ /* 0x000fea0003800000 */
.L_x_5357:
[----:B---3--:R-:W0:Y:S02]  /*6b90*/  F2I.FTZ.TRUNC.NTZ R5, R24 ;  /* 0x0000001800057305 */ /* 0x008e24000021f100 */
[----:B0-----:R-:W-:Y:S01]  /*6ba0*/  STG.E.U16 [R2.64], R5 ;  /* 0x0000000502007986 */ /* 0x001fe2000c101524 */
[----:B------:R-:W-:Y:S05]  /*6bb0*/  EXIT ;  /* 0x000000000000794d */ /* 0x000fea0003800000 */
.L_x_5353:
[----:B------:R-:W-:-:S13]  /*6bc0*/  ISETP.GT.AND P0, PT, R0, 0x6, PT ;  /* 0x000000060000780c */ /* 0x000fda0003f04270 */
[----:B------:R-:W-:Y:S05]  /*6bd0*/  @P0 BRA `(.L_x_5359) ;  /* 0x0000009000000947 */ /* 0x000fea0003800000 */
[----:B------:R-:W-:-:S13]  /*6be0*/  ISETP.NE.AND P0, PT, R0, 0x5, PT ;  /* 0x000000050000780c */ /* 0x000fda0003f05270 */
[----:B------:R-:W-:Y:S05]  /*6bf0*/  @!P0 BRA `(.L_x_5360) ;  /* 0x0000004000008947 */ /* 0x000fea0003800000 */
[----:B------:R-:W-:-:S13]  /*6c00*/  ISETP.NE.AND P0, PT, R0, 0x6, PT ;  /* 0x000000060000780c */ /* 0x000fda0003f05270 */
[----:B------:R-:W-:Y:S05]  /*6c10*/  @P0 BRA `(.L_x_5356) ;  /* 0x00000a5000000947 */ /* 0x000fea0003800000 */
[----:B---3--:R-:W-:Y:S01]  /*6c20*/  STG.E [R2.64], R24 ;  /* 0x0000001802007986 */ /* 0x008fe2000c101924 */
[----:B------:R-:W-:Y:S05]  /*6c30*/  EXIT ;  /* 0x000000000000794d */ /* 0x000fea0003800000 */
.L_x_5360:
[----:B---3--:R-:W-:-:S05]  /*6c40*/  F2FP.PACK_AB R24, RZ, R24 ;  /* 0x00000018ff18723e */ /* 0x008fca00000000ff */
[----:B------:R-:W-:Y:S01]  /*6c50*/  STG.E.U16 [R2.64], R24 ;  /* 0x0000001802007986 */ /* 0x000fe2000c101524 */
[----:B------:R-:W-:Y:S05]  /*6c60*/  EXIT ;  /* 0x000000000000794d */ /* 0x000fea0003800000 */
.L_x_5359:
[----:B------:R-:W-:-:S13]  /*6c70*/  ISETP.NE.AND P0, PT, R0, 0x7, PT ;  /* 0x000000070000780c */ /* 0x000fda0003f05270 */
[----:B------:R-:W-:Y:S05]  /*6c80*/  @!P0 BRA `(.L_x_5361) ;  /* 0x000000b000008947 */ /* 0x000fea0003800000 */
[----:B------:R-:W-:-:S13]  /*6c90*/  ISETP.NE.AND P0, PT, R0, 0x8, PT ;  /* 0x000000080000780c */ /* 0x000fda0003f05270 */
[----:B------:R-:W-:Y:S05]  /*6ca0*/  @!P0 BRA `(.L_x_5362) ;  /* 0x0000005000008947 */ /* 0x000fea0003800000 */
[----:B------:R-:W-:-:S13]  /*6cb0*/  ISETP.NE.AND P0, PT, R0, 0x9, PT ;  /* 0x000000090000780c */ /* 0x000fda0003f05270 */
[----:B------:R-:W-:Y:S05]  /*6cc0*/  @P0 BRA `(.L_x_5356) ;  /* 0x000009a000000947 */ /* 0x000fea0003800000 */
[----:B------:R-:W-:-:S05]  /*6cd0*/  IMAD.MOV.U32 R25, RZ, RZ, RZ ;  /* 0x000000ffff197224 */ /* 0x000fca00078e00ff */
[----:B---3--:R-:W-:Y:S01]  /*6ce0*/  STG.E.64 [R2.64], R24 ;  /* 0x0000001802007986 */ /* 0x008fe2000c101b24 */
[----:B------:R-:W-:Y:S05]  /*6cf0*/  EXIT ;  /* 0x000000000000794d */ /* 0x000fea0003800000 */
.L_x_5362:
[----:B---3--:R-:W-:-:S04]  /*6d00*/  F2FP.PACK_AB R5, RZ, R24 ;  /* 0x00000018ff05723e */ /* 0x008fc800000000ff */
[----:B------:R-:W-:-:S05]  /*6d10*/  PRMT R5, R5, 0x5410, RZ ;  /* 0x0000541005057816 */ /* 0x000fca00000000ff */
[----:B------:R-:W-:Y:S01]  /*6d20*/  STG.E [R2.64], R5 ;  /* 0x0000000502007986 */ /* 0x000fe2000c101924 */
[----:B------:R-:W-:Y:S05]  /*6d30*/  EXIT ;  /* 0x000000000000794d */ /* 0x000fea0003800000 */
.L_x_5361:
[----:B---3--:R-:W-:-:S06]  /*6d40*/  FMUL.FTZ R4, R24, 1 ;  /* 0x3f80000018047820 */ /* 0x008fcc0000410000 */
[----:B------:R-:W0:Y:S02]  /*6d50*/  F2F.F64.F32 R4, R4 ;  /* 0x0000000400047310 */ /* 0x000e240000201800 */
[----:B0-----:R-:W-:Y:S01]  /*6d60*/  STG.E.64 [R2.64], R4 ;  /* 0x0000000402007986 */ /* 0x001fe2000c101b24 */
[----:B------:R-:W-:Y:S05]  /*6d70*/  EXIT ;  /* 0x000000000000794d */ /* 0x000fea0003800000 */
.L_x_5352:
        /* <DEDUP_REMOVED lines=8> */
[----:B---3--:R-:W-:-:S04]  /*6e00*/  FSETP.NEU.FTZ.AND P0, PT, R24, RZ, PT ;  /* 0x000000ff1800720b */ /* 0x008fc80003f1d000 */
[----:B------:R-:W-:-:S05]  /*6e10*/  SEL R5, RZ, 0x1, !P0 ;  /* 0x00000001ff057807 */ /* 0x000fca0004000000 */
[----:B------:R-:W-:Y:S01]  /*6e20*/  STG.E.U8 [R2.64], R5 ;  /* 0x0000000502007986 */ /* 0x000fe2000c101124 */
[----:B------:R-:W-:Y:S05]  /*6e30*/  EXIT ;  /* 0x000000000000794d */ /* 0x000fea0003800000 */
.L_x_5365:
[----:B---3--:R-:W-:Y:S01]  /*6e40*/  FMUL.FTZ R4, R24, 1 ;  /* 0x3f80000018047820 */ /* 0x008fe20000410000 */
[----:B------:R-:W-:-:S05]  /*6e50*/  CS2R R6, SRZ ;  /* 0x0000000000067805 */ /* 0x000fca000001ff00 */
[----:B------:R-:W0:Y:S02]  /*6e60*/  F2F.F64.F32 R4, R4 ;  /* 0x0000000400047310 */ /* 0x000e240000201800 */
[----:B0-----:R-:W-:Y:S01]  /*6e70*/  STG.E.128 [R2.64], R4 ;  /* 0x0000000402007986 */ /* 0x001fe2000c101d24 */
[----:B------:R-:W-:Y:S05]  /*6e80*/  EXIT ;  /* 0x000000000000794d */ /* 0x000fea0003800000 */
.L_x_5364:
[----:B------:R-:W-:-:S13]  /*6e90*/  ISETP.NE.AND P0, PT, R0, 0xf, PT ;  /* 0x0000000f0000780c */ /* 0x000fda0003f05270 */
[----:B------:R-:W-:Y:S05]  /*6ea0*/  @!P0 BRA `(.L_x_5366) ;  /* 0x000002b000008947 */ /* 0x000fea0003800000 */
[----:B------:R-:W-:-:S13]  /*6eb0*/  ISETP.NE.AND P0, PT, R0, 0x17, PT ;  /* 0x000000170000780c */ /* 0x000fda0003f05270 */
[----:B------:R-:W-:Y:S05]  /*6ec0*/  @!P0 BRA `(.L_x_5367) ;  /* 0x0000014000008947 */ /* 0x000fea0003800000 */
[----:B------:R-:W-:-:S13]  /*6ed0*/  ISETP.NE.AND P0, PT, R0, 0x18, PT ;  /* 0x000000180000780c */ /* 0x000fda0003f05270 */
[----:B------:R-:W-:Y:S05]  /*6ee0*/  @P0 BRA `(.L_x_5356) ;  /* 0x0000078000000947 */ /* 0x000fea0003800000 */
[C---:B---3--:R-:W-:Y:S01]  /*6ef0*/  LOP3.LUT R4, R24.reuse, 0x7fffffff, RZ, 0xc0, !PT ;  /* 0x7fffffff18047812 */ /* 0x048fe200078ec0ff */
[----:B------:R-:W-:Y:S01]  /*6f00*/  BSSY B0, `(.L_x_5368) ;  /* 0x000000d000007945 */ /* 0x000fe20003800000 */
        /* <DEDUP_REMOVED lines=12> */
.L_x_5369:
[----:B------:R-:W-:Y:S05]  /*6fd0*/  BSYNC B0 ;  /* 0x0000000000007941 */ /* 0x000fea0003800000 */
.L_x_5368:
[----:B------:R-:W-:-:S05]  /*6fe0*/  LOP3.LUT R7, R0, R7, RZ, 0xfc, !PT ;  /* 0x0000000700077212 */ /* 0x000fca00078efcff */
[----:B------:R-:W-:Y:S01]  /*6ff0*/  STG.E.U8 [R2.64], R7 ;  /* 0x0000000702007986 */ /* 0x000fe2000c101124 */
[----:B------:R-:W-:Y:S05]  /*7000*/  EXIT ;  /* 0x000000000000794d */ /* 0x000fea0003800000 */
.L_x_5367:
[----:B---3--:R-:W-:Y:S01]  /*7010*/  LOP3.LUT R4, R24, 0x7fffffff, RZ, 0xc0, !PT ;  /* 0x7fffffff18047812 */ /* 0x008fe200078ec0ff */
[----:B------:R-:W-:Y:S03]  /*7020*/  BSSY B0, `(.L_x_5370) ;  /* 0x000000e000007945 */ /* 0x000fe60003800000 */
        /* <DEDUP_REMOVED lines=10> */
.L_x_5371:
[----:B------:R-:W-:Y:S01]  /*70d0*/  IMAD.MOV.U32 R0, RZ, RZ, 0x7f ;  /* 0x0000007fff007424 */ /* 0x000fe200078e00ff */
[----:B------:R-:W-:-:S04]  /*70e0*/  ISETP.GT.U32.AND P0, PT, R4, 0x7f800000, PT ;  /* 0x7f8000000400780c */ /* 0x000fc80003f04070 */
[----:B------:R-:W-:-:S04]  /*70f0*/  SEL R0, R0, 0x7c, P0 ;  /* 0x0000007c00007807 */ /* 0x000fc80000000000 */
.L_x_5372:
[----:B------:R-:W-:Y:S05]  /*7100*/  BSYNC B0 ;  /* 0x0000000000007941 */ /* 0x000fea0003800000 */
.L_x_5370:
[----:B------:R-:W-:-:S04]  /*7110*/  LOP3.LUT R24, R24, 0x80000000, RZ, 0xc0, !PT ;  /* 0x8000000018187812 */ /* 0x000fc800078ec0ff */
[----:B------:R-:W-:-:S04]  /*7120*/  SHF.R.U32.HI R5, RZ, 0x18, R24 ;  /* 0x00000018ff057819 */ /* 0x000fc80000011618 */
[----:B------:R-:W-:-:S05]  /*7130*/  LOP3.LUT R5, R0, R5, RZ, 0xfc, !PT ;  /* 0x0000000500057212 */ /* 0x000fca00078efcff */
[----:B------:R-:W-:Y:S01]  /*7140*/  STG.E.U8 [R2.64], R5 ;  /* 0x0000000502007986 */ /* 0x000fe2000c101124 */
[----:B------:R-:W-:Y:S05]  /*7150*/  EXIT ;  /* 0x000000000000794d */ /* 0x000fea0003800000 */
.L_x_5366:
[----:B---3--:R-:W-:-:S05]  /*7160*/  F2FP.BF16.PACK_AB R24, RZ, R24 ;  /* 0x00000018ff18723e */ /* 0x008fca00000010ff */
[----:B------:R-:W-:Y:S01]  /*7170*/  STG.E.U16 [R2.64], R24 ;  /* 0x0000001802007986 */ /* 0x000fe2000c101524 */
[----:B------:R-:W-:Y:S05]  /*7180*/  EXIT ;  /* 0x000000000000794d */ /* 0x000fea0003800000 */
.L_x_5363:
        /* <DEDUP_REMOVED lines=8> */
[----:B---3--:R-:W0:Y:S02]  /*7210*/  F2I.FTZ.U32.TRUNC.NTZ R5, R24 ;  /* 0x0000001800057305 */ /* 0x008e24000021f000 */
[----:B0-----:R-:W-:Y:S01]  /*7220*/  STG.E.U16 [R2.64], R5 ;  /* 0x0000000502007986 */ /* 0x001fe2000c101524 */
[----:B------:R-:W-:Y:S05]  /*7230*/  EXIT ;  /* 0x000000000000794d */ /* 0x000fea0003800000 */
.L_x_5375:
[----:B---3--:R-:W-:Y:S01]  /*7240*/  LOP3.LUT R5, R24, 0x7fffffff, RZ, 0xc0, !PT ;  /* 0x7fffffff18057812 */ /* 0x008fe200078ec0ff */
        /* <DEDUP_REMOVED lines=15> */
.L_x_5378:
[----:B------:R-:W-:-:S04]  /*7340*/  LOP3.LUT R24, R24, 0x80000000, RZ, 0xc0, !PT ;  /* 0x8000000018187812 */ /* 0x000fc800078ec0ff */
[----:B------:R-:W-:-:S04]  /*7350*/  SHF.R.U32.HI R5, RZ, 0x18, R24 ;  /* 0x00000018ff057819 */ /* 0x000fc80000011618 */
[----:B------:R-:W-:-:S04]  /*7360*/  LOP3.LUT R4, R4, R5, RZ, 0xfc, !PT ;  /* 0x0000000504047212 */ /* 0x000fc800078efcff */
[----:B------:R-:W-:Y:S02]  /*7370*/  PRMT R0, R4, 0x7610, R0 ;  /* 0x0000761004007816 */ /* 0x000fe40000000000 */
.L_x_5377:
[----:B------:R-:W-:Y:S05]  /*7380*/  BSYNC B0 ;  /* 0x0000000000007941 */ /* 0x000fea0003800000 */
.L_x_5376:
[----:B------:R-:W-:Y:S01]  /*7390*/  STG.E.U8 [R2.64], R0 ;  /* 0x0000000002007986 */ /* 0x000fe2000c101124 */
[----:B------:R-:W-:Y:S05]  /*73a0*/  EXIT ;  /* 0x000000000000794d */ /* 0x000fea0003800000 */
.L_x_5374:
        /* <DEDUP_REMOVED lines=16> */
.L_x_5381:
[----:B------:R-:W-:-:S04]  /*74b0*/  LOP3.LUT R24, R24, 0x80000000, RZ, 0xc0, !PT ;  /* 0x8000000018187812 */ /* 0x000fc800078ec0ff */
[----:B------:R-:W-:-:S04]  /*74c0*/  SHF.R.U32.HI R5, RZ, 0x18, R24 ;  /* 0x00000018ff057819 */ /* 0x000fc80000011618 */
[----:B------:R-:W-:-:S04]  /*74d0*/  LOP3.LUT R4, R4, R5, RZ, 0xfc, !PT ;  /* 0x0000000504047212 */ /* 0x000fc800078efcff */
[----:B------:R-:W-:Y:S02]  /*74e0*/  PRMT R0, R4, 0x7610, R0 ;  /* 0x0000761004007816 */ /* 0x000fe40000000000 */
.L_x_5380:
[----:B------:R-:W-:Y:S05]  /*74f0*/  BSYNC B0 ;  /* 0x0000000000007941 */ /* 0x000fea0003800000 */
.L_x_5379:
[----:B------:R-:W-:Y:S01]  /*7500*/  STG.E.U8 [R2.64], R0 ;  /* 0x0000000002007986 */ /* 0x000fe2000c101124 */
[----:B------:R-:W-:Y:S05]  /*7510*/  EXIT ;  /* 0x000000000000794d */ /* 0x000fea0003800000 */
.L_x_5373:
[----:B------:R-:W-:-:S13]  /*7520*/  ISETP.NE.AND P0, PT, R0, 0x1c, PT ;  /* 0x0000001c0000780c */ /* 0x000fda0003f05270 */
[----:B------:R-:W-:Y:S05]  /*7530*/  @!P0 BRA `(.L_x_5382) ;  /* 0x000002a000008947 */ /* 0x000fea0003800000 */
[----:B------:R-:W-:-:S13]  /*7540*/  ISETP.NE.AND P0, PT, R0, 0x1d, PT ;  /* 0x0000001d0000780c */ /* 0x000fda0003f05270 */
[----:B------:R-:W-:Y:S05]  /*7550*/  @!P0 BRA `(.L_x_5383) ;  /* 0x0000025000008947 */ /* 0x000fea0003800000 */
[----:B------:R-:W-:-:S13]  /*7560*/  ISETP.NE.AND P0, PT, R0, 0x2c, PT ;  /* 0x0000002c0000780c */ /* 0x000fda0003f05270 */
[----:B------:R-:W-:Y:S05]  /*7570*/  @P0 BRA `(.L_x_5356) ;  /* 0x000000f000000947 */ /* 0x000fea0003800000 */
[----:B---3--:R-:W-:Y:S02]  /*7580*/  SHF.R.U32.HI R4, RZ, 0x17, R24 ;  /* 0x00000017ff047819 */ /* 0x008fe40000011618 */
        /* <DEDUP_REMOVED lines=14> */
.L_x_5356:
        /* <DEDUP_REMOVED lines=19> */
[----:B------:R-:W-:Y:S05]  /*77a0*/  EXIT ;  /* 0x000000000000794d */ /* 0x000fea0003800000 */
.L_x_5383:
[----:B---3--:R-:W0:Y:S02]  /*77b0*/  F2I.U64.TRUNC R24, R24 ;  /* 0x0000001800187311 */ /* 0x008e24000020d800 */
[----:B0-----:R-:W-:Y:S01]  /*77c0*/  STG.E.64 [R2.64], R24 ;  /* 0x0000001802007986 */ /* 0x001fe2000c101b24 */
[----:B------:R-:W-:Y:S05]  /*77d0*/  EXIT ;  /* 0x000000000000794d */ /* 0x000fea0003800000 */
.L_x_5382:
[----:B---3--:R-:W0:Y:S02]  /*77e0*/  F2I.FTZ.U32.TRUNC.NTZ R5, R24 ;  /* 0x0000001800057305 */ /* 0x008e24000021f000 */
[----:B0-----:R-:W-:Y:S01]  /*77f0*/  STG.E [R2.64], R5 ;  /* 0x0000000502007986 */ /* 0x001fe2000c101924 */
[----:B------:R-:W-:Y:S05]  /*7800*/  EXIT ;  /* 0x000000000000794d */ /* 0x000fea0003800000 */
.L_x_5384:
        /* <DEDUP_REMOVED lines=15> */
.L_x_61654:


//--------------------- .text._ZN2at6native18elementwise_kernelILi128ELi2EZNS0_22gpu_kernel_impl_nocastIZNS0_50_GLOBAL__N__2680c7bb_12_PowKernel_cu_b2145a98_318429pow_tensor_scalar_kernel_implIffEEvRNS_18TensorIteratorBaseET0_EUlfE2_EEvS6_RKT_EUliE_EEviT1_ --------------------------
	.section	.text._ZN2at6native18elementwise_kernelILi128ELi2EZNS0_22gpu_kernel_impl_nocastIZNS0_50_GLOBAL__N__2680c7bb_12_PowKernel_cu_b2145a98_318429pow_tensor_scalar_kernel_implIffEEvRNS_18TensorIteratorBaseET0_EUlfE2_EEvS6_RKT_EUliE_EEviT1_,"ax",@progbits
	.sectioninfo	@"SHI_REGISTERS=12"
	.align	128
        .global         _ZN2at6native18elementwise_kernelILi128ELi2EZNS0_22gpu_kernel_impl_nocastIZNS0_50_GLOBAL__N__2680c7bb_12_PowKernel_cu_b2145a98_318429pow_tensor_scalar_kernel_implIffEEvRNS_18TensorIteratorBaseET0_EUlfE2_EEvS6_RKT_EUliE_EEviT1_
        .type           _ZN2at6native18elementwise_kernelILi128ELi2EZNS0_22gpu_kernel_impl_nocastIZNS0_50_GLOBAL__N__2680c7bb_12_PowKernel_cu_b2145a98_318429pow_tensor_scalar_kernel_implIffEEvRNS_18TensorIteratorBaseET0_EUlfE2_EEvS6_RKT_EUliE_EEviT1_,@function
        .size           _ZN2at6native18elementwise_kernelILi128ELi2EZNS0_22gpu_kernel_impl_nocastIZNS0_50_GLOBAL__N__2680c7bb_12_PowKernel_cu_b2145a98_318429pow_tensor_scalar_kernel_implIffEEvRNS_18TensorIteratorBaseET0_EUlfE2_EEvS6_RKT_EUliE_EEviT1_,(.L_x_61655 - _ZN2at6native18elementwise_kernelILi128ELi2EZNS0_22gpu_kernel_impl_nocastIZNS0_50_GLOBAL__N__2680c7bb_12_PowKernel_cu_b2145a98_318429pow_tensor_scalar_kernel_implIffEEvRNS_18TensorIteratorBaseET0_EUlfE2_EEvS6_RKT_EUliE_EEviT1_)
        .other          _ZN2at6native18elementwise_kernelILi128ELi2EZNS0_22gpu_kernel_impl_nocastIZNS0_50_GLOBAL__N__2680c7bb_12_PowKernel_cu_b2145a98_318429pow_tensor_scalar_kernel_implIffEEvRNS_18TensorIteratorBaseET0_EUlfE2_EEvS6_RKT_EUliE_EEviT1_,@"STO_CUDA_ENTRY STV_DEFAULT"
_ZN2at6native18elementwise_kernelILi128ELi2EZNS0_22gpu_kernel_impl_nocastIZNS0_50_GLOBAL__N__2680c7bb_12_PowKernel_cu_b2145a98_318429pow_tensor_scalar_kernel_implIffEEvRNS_18TensorIteratorBaseET0_EUlfE2_EEvS6_RKT_EUliE_EEviT1_:
.text._ZN2at6native18elementwise_kernelILi128ELi2EZNS0_22gpu_kernel_impl_nocastIZNS0_50_GLOBAL__N__2680c7bb_12_PowKernel_cu_b2145a98_318429pow_tensor_scalar_kernel_implIffEEvRNS_18TensorIteratorBaseET0_EUlfE2_EEvS6_RKT_EUliE_EEviT1_:
[----:B------:R-:W-:Y:S02]  /*0000*/  MOV R1, c[0x0][0x28] ;  /* 0x00000a0000017a02 */ /* 0x000fe40000000f00 */
[----:B------:R-:W0:Y:S01]  /*0010*/  S2R R0, SR_CTAID.X ;  /* 0x0000000000007919 */ /* 0x000e220000002500 */
[----:B------:R-:W-:Y:S01]  /*0020*/  ULDC.64 UR4, c[0x0][0x118] ;  /* 0x0000460000047ab9 */ /* 0x000fe20000000a00 */
[----:B------:R-:W-:Y:S02]  /*0030*/  BSSY B0, `(.L_x_5385) ;  /* 0x00000f3000007945 */ /* 0x000fe40003800000 */
[----:B------:R-:W0:Y:S02]  /*0040*/  S2R R3, SR_TID.X ;  /* 0x0000000000037919 */ /* 0x000e240000002100 */
[----:B0-----:R-:W-:-:S04]  /*0050*/  LEA R0, R0, R3, 0x8 ;  /* 0x0000000300007211 */ /* 0x001fc800078e40ff */
[----:B------:R-:W-:Y:S02]  /*0060*/  ISETP.GE.AND P0, PT, R0, c[0x0][0x160], PT ;  /* 0x0000580000007a0c */ /* 0x000fe40003f06270 */
[----:B------:R-:W-:-:S11]  /*0070*/  MOV R7, R0 ;  /* 0x0000000000077202 */ /* 0x000fd60000000f00 */
        /* <DEDUP_REMOVED lines=228> */
.L_x_5387:
[----:B------:R-:W-:-:S05]  /*0ec0*/  IADD3 R4, P0, R3, c[0x0][0x368], RZ ;  /* 0x0000da0003047a10 */ /* 0x000fca0007f1e0ff */
[----:B------:R-:W-:-:S05]  /*0ed0*/  IMAD.X R5, RZ, RZ, c[0x0][0x36c], P0 ;  /* 0x0000db00ff057624 */ /* 0x000fca00000e06ff */
[----:B------:R-:W2:Y:S01]  /*0ee0*/  LDG.E R4, [R4.64] ;  /* 0x0000000404047981 */ /* 0x000ea2000c1e1900 */
[----:B------:R-:W-:Y:S02]  /*0ef0*/  IADD3 R2, P0, R2, c[0x0][0x360], RZ ;  /* 0x0000d80002027a10 */ /* 0x000fe40007f1e0ff */
[----:B------:R-:W-:Y:S01]  /*0f00*/  IADD3 R7, R0, 0x80, RZ ;  /* 0x0000008000077810 */ /* 0x000fe20007ffe0ff */
[----:B--2---:R-:W0:Y:S02]  /*0f10*/  MUFU.LG2 R3, R4 ;  /* 0x0000000400037308 */ /* 0x004e240000000c00 */
[----:B0-----:R-:W-:Y:S01]  /*0f20*/  FMUL.FTZ R6, R3, c[0x0][0x370] ;  /* 0x0000dc0003067a20 */ /* 0x001fe20000410000 */
[----:B------:R-:W-:-:S05]  /*0f30*/  IADD3.X R3, RZ, c[0x0][0x364], RZ, P0, !PT ;  /* 0x0000d900ff037a10 */ /* 0x000fca00007fe4ff */
[----:B------:R-:W0:Y:S02]  /*0f40*/  MUFU.EX2 R9, R6 ;  /* 0x0000000600097308 */ /* 0x000e240000000800 */
[----:B0-----:R0:W-:Y:S02]  /*0f50*/  STG.E [R2.64], R9 ;  /* 0x0000000902007986 */ /* 0x0011e4000c101904 */
.L_x_5386:
[----:B------:R-:W-:Y:S05]  /*0f60*/  BSYNC B0 ;  /* 0x0000000000007941 */ /* 0x000fea0003800000 */
.L_x_5385:
[----:B------:R-:W-:-:S13]  /*0f70*/  ISETP.GE.AND P0, PT, R7, c[0x0][0x160], PT ;  /* 0x0000580007007a0c */ /* 0x000fda0003f06270 */
[----:B------:R-:W-:Y:S05]  /*0f80*/  @P0 EXIT ;  /* 0x000000000000094d */ /* 0x000fea0003800000 */
[----:B------:R-:W-:Y:S01]  /*0f90*/  ISETP.NE.AND P0, PT, RZ, c[0x0][0x168], PT ;  /* 0x00005a00ff007a0c */ /* 0x000fe20003f05270 */
[----:B0-----:R-:W-:Y:S01]  /*0fa0*/  HFMA2.MMA R2, -RZ, RZ, 0, 0 ;  /* 0x00000000ff027435 */ /* 0x001fe200000001ff */
[----:B------:R-:W-:-:S11]  /*0fb0*/  MOV R0, RZ ;  /* 0x000000ff00007202 */ /* 0x000fd60000000f00 */
[----:B------:R-:W-:Y:S05]  /*0fc0*/  @!P0 BRA `(.L_x_5388) ;  /* 0x00000e0000008947 */ /* 0x000fea0003800000 */
[----:B------:R-:W-:Y:S02]  /*0fd0*/  MOV R2, RZ ;  /* 0x000000ff00027202 */ /* 0x000fe40000000f00 */
[----:B------:R-:W-:-:S05]  /*0fe0*/  MOV R3, R7 ;  /* 0x0000000700037202 */ /* 0x000fca0000000f00 */
        /* <DEDUP_REMOVED lines=222> */
.L_x_5388:
[----:B------:R-:W-:-:S04]  /*1dd0*/  IADD3 R2, P0, R2, c[0x0][0x368], RZ ;  /* 0x0000da0002027a10 */ /* 0x000fc80007f1e0ff */
[----:B------:R-:W-:-:S05]  /*1de0*/  IADD3.X R3, RZ, c[0x0][0x36c], RZ, P0, !PT ;  /* 0x0000db00ff037a10 */ /* 0x000fca00007fe4ff */
[----:B------:R-:W2:Y:S02]  /*1df0*/  LDG.E R2, [R2.64] ;  /* 0x0000000402027981 */ /* 0x000ea4000c1e1900 */
[----:B--2---:R-:W0:Y:S02]  /*1e00*/  MUFU.LG2 R4, R2 ;  /* 0x0000000200047308 */ /* 0x004e240000000c00 */
[----:B0-----:R-:W-:Y:S01]  /*1e10*/  FMUL.FTZ R6, R4, c[0x0][0x370] ;  /* 0x0000dc0004067a20 */ /* 0x001fe20000410000 */
[----:B------:R-:W-:-:S05]  /*1e20*/  IADD3 R4, P0, R0, c[0x0][0x360], RZ ;  /* 0x0000d80000047a10 */ /* 0x000fca0007f1e0ff */
[----:B------:R-:W0:Y:S01]  /*1e30*/  MUFU.EX2 R7, R6 ;  /* 0x0000000600077308 */ /* 0x000e220000000800 */
[----:B------:R-:W-:-:S05]  /*1e40*/  IADD3.X R5, RZ, c[0x0][0x364], RZ, P0, !PT ;  /* 0x0000d900ff057a10 */ /* 0x000fca00007fe4ff */
[----:B0-----:R-:W-:Y:S01]  /*1e50*/  STG.E [R4.64], R7 ;  /* 0x0000000704007986 */ /* 0x001fe2000c101904 */
[----:B------:R-:W-:Y:S05]  /*1e60*/  EXIT ;  /* 0x000000000000794d */ /* 0x000fea0003800000 */
.L_x_5389:
        /* <DEDUP_REMOVED lines=9> */
.L_x_61655:


//--------------------- .text._ZN2at6native27unrolled_elementwise_kernelIZNS0_50_GLOBAL__N__2680c7bb_12_PowKernel_cu_b2145a98_318429pow_tensor_scalar_kernel_implIffEEvRNS_18TensorIteratorBaseET0_EUlfE2_St5arrayIPcLm2EELi4E23TrivialOffsetCalculatorILi1EjESC_NS0_6memory15LoadWithoutCastENSD_16StoreWithoutCastEEEviT_S6_T2_T3_T4_T5_ --------------------------
	.section	.text._ZN2at6native27unrolled_elementwise_kernelIZNS0_50_GLOBAL__N__2680c7bb_12_PowKernel_cu_b2145a98_318429pow_tensor_scalar_kernel_implIffEEvRNS_18TensorIteratorBaseET0_EUlfE2_St5arrayIPcLm2EELi4E23TrivialOffsetCalculatorILi1EjESC_NS0_6memory15LoadWithoutCastENSD_16StoreWithoutCastEEEviT_S6_T2_T3_T4_T5_,"ax",@progbits
	.sectioninfo	@"SHI_REGISTERS=18"
	.align	128
        .global         _ZN2at6native27unrolled_elementwise_kernelIZNS0_50_GLOBAL__N__2680c7bb_12_PowKernel_cu_b2145a98_318429pow_tensor_scalar_kernel_implIffEEvRNS_18TensorIteratorBaseET0_EUlfE2_St5arrayIPcLm2EELi4E23TrivialOffsetCalculatorILi1EjESC_NS0_6memory15LoadWithoutCastENSD_16StoreWithoutCastEEEviT_S6_T2_T3_T4_T5_
        .type           _ZN2at6native27unrolled_elementwise_kernelIZNS0_50_GLOBAL__N__2680c7bb_12_PowKernel_cu_b2145a98_318429pow_tensor_scalar_kernel_implIffEEvRNS_18TensorIteratorBaseET0_EUlfE2_St5arrayIPcLm2EELi4E23TrivialOffsetCalculatorILi1EjESC_NS0_6memory15LoadWithoutCastENSD_16StoreWithoutCastEEEviT_S6_T2_T3_T4_T5_,@function
        .size           _ZN2at6native27unrolled_elementwise_kernelIZNS0_50_GLOBAL__N__2680c7bb_12_PowKernel_cu_b2145a98_318429pow_tensor_scalar_kernel_implIffEEvRNS_18TensorIteratorBaseET0_EUlfE2_St5arrayIPcLm2EELi4E23TrivialOffsetCalculatorILi1EjESC_NS0_6memory15LoadWithoutCastENSD_16StoreWithoutCastEEEviT_S6_T2_T3_T4_T5_,(.L_x_61656 - _ZN2at6native27unrolled_elementwise_kernelIZNS0_50_GLOBAL__N__2680c7bb_12_PowKernel_cu_b2145a98_318429pow_tensor_scalar_kernel_implIffEEvRNS_18TensorIteratorBaseET0_EUlfE2_St5arrayIPcLm2EELi4E23TrivialOffsetCalculatorILi1EjESC_NS0_6memory15LoadWithoutCastENSD_16StoreWithoutCastEEEviT_S6_T2_T3_T4_T5_)
        .other          _ZN2at6native27unrolled_elementwise_kernelIZNS0_50_GLOBAL__N__2680c7bb_12_PowKernel_cu_b2145a98_318429pow_tensor_scalar_kernel_implIffEEvRNS_18TensorIteratorBaseET0_EUlfE2_St5arrayIPcLm2EELi4E23TrivialOffsetCalculatorILi1EjESC_NS0_6memory15LoadWithoutCastENSD_16StoreWithoutCastEEEviT_S6_T2_T3_T4_T5_,@"STO_CUDA_ENTRY STV_DEFAULT"
_ZN2at6native27unrolled_elementwise_kernelIZNS0_50_GLOBAL__N__2680c7bb_12_PowKernel_cu_b2145a98_318429pow_tensor_scalar_kernel_implIffEEvRNS_18TensorIteratorBaseET0_EUlfE2_St5arrayIPcLm2EELi4E23TrivialOffsetCalculatorILi1EjESC_NS0_6memory15LoadWithoutCastENSD_16StoreWithoutCastEEEviT_S6_T2_T3_T4_T5_:
.text._ZN2at6native27unrolled_elementwise_kernelIZNS0_50_GLOBAL__N__2680c7bb_12_PowKernel_cu_b2145a98_318429pow_tensor_scalar_kernel_implIffEEvRNS_18TensorIteratorBaseET0_EUlfE2_St5arrayIPcLm2EELi4E23TrivialOffsetCalculatorILi1EjESC_NS0_6memory15LoadWithoutCastENSD_16StoreWithoutCastEEEviT_S6_T2_T3_T4_T5_:
[----:B------:R-:W-:Y:S02]  /*0000*/  IMAD.MOV.U32 R1, RZ, RZ, c[0x0][0x28] ;  /* 0x00000a00ff017624 */ /* 0x000fe400078e00ff */
[----:B------:R-:W0:Y:S01]  /*0010*/  S2R R0, SR_CTAID.X ;  /* 0x0000000000007919 */ /* 0x000e220000002500 */
[----:B------:R-:W-:Y:S01]  /*0020*/  IMAD.MOV.U32 R5, RZ, RZ, -0x200 ;  /* 0xfffffe00ff057424 */ /* 0x000fe200078e00ff */
[----:B------:R-:W-:Y:S01]  /*0030*/  CS2R R12, SRZ ;  /* 0x00000000000c7805 */ /* 0x000fe2000001ff00 */
[----:B------:R-:W-:Y:S01]  /*0040*/  ULDC.64 UR4, c[0x0][0x118] ;  /* 0x0000460000047ab9 */ /* 0x000fe20000000a00 */
[----:B------:R-:W1:Y:S01]  /*0050*/  S2R R3, SR_TID.X ;  /* 0x0000000000037919 */ /* 0x000e620000002100 */
[----:B0-----:R-:W-:Y:S01]  /*0060*/  IMAD R2, R0, R5, c[0x0][0x160] ;  /* 0x0000580000027624 */ /* 0x001fe200078e0205 */
[----:B-1----:R-:W-:-:S04]  /*0070*/  MOV R7, R3 ;  /* 0x0000000300077202 */ /* 0x002fc80000000f00 */
[----:B------:R-:W-:-:S13]  /*0080*/  ISETP.GE.AND P0, PT, R3, R2, PT ;  /* 0x000000020300720c */ /* 0x000fda0003f06270 */
[----:B------:R-:W-:Y:S01]  /*0090*/  @!P0 IMAD R4, R0, 0x200, R7 ;  /* 0x0000020000048824 */ /* 0x000fe200078e0207 */
[----:B------:R-:W-:Y:S01]  /*00a0*/  @!P0 IADD3 R7, R7, 0x80, RZ ;  /* 0x0000008007078810 */ /* 0x000fe20007ffe0ff */
[----:B------:R-:W-:-:S03]  /*00b0*/  @!P0 IMAD.MOV.U32 R5, RZ, RZ, 0x4 ;  /* 0x00000004ff058424 */ /* 0x000fc600078e00ff */
[----:B------:R-:W-:Y:S01]  /*00c0*/  ISETP.GE.AND P1, PT, R7, R2, PT ;  /* 0x000000020700720c */ /* 0x000fe20003f26270 */
[----:B------:R-:W-:-:S05]  /*00d0*/  @!P0 IMAD.WIDE.U32 R4, R4, R5, c[0x0][0x180] ;  /* 0x0000600004048625 */ /* 0x000fca00078e0005 */
[----:B------:R0:W2:Y:S07]  /*00e0*/  @!P0 LDG.E R13, [R4.64] ;  /* 0x00000004040d8981 */ /* 0x0000ae000c1e1900 */
[----:B------:R-:W-:Y:S02]  /*00f0*/  @!P1 LEA R8, R0, R7, 0x9 ;  /* 0x0000000700089211 */ /* 0x000fe400078e48ff */
[----:B------:R-:W-:-:S04]  /*0100*/  @!P1 IADD3 R7, R7, 0x80, RZ ;  /* 0x0000008007079810 */ /* 0x000fc80007ffe0ff */
[----:B------:R-:W-:Y:S01]  /*0110*/  ISETP.GE.AND P3, PT, R7, R2, PT ;  /* 0x000000020700720c */ /* 0x000fe20003f66270 */
[----:B------:R-:W-:Y:S02]  /*0120*/  @!P1 IMAD.MOV.U32 R9, RZ, RZ, 0x4 ;  /* 0x00000004ff099424 */ /* 0x000fe400078e00ff */
[----:B------:R-:W-:Y:S02]  /*0130*/  IMAD.MOV.U32 R14, RZ, RZ, RZ ;  /* 0x000000ffff0e7224 */ /* 0x000fe400078e00ff */
[----:B------:R-:W-:-:S05]  /*0140*/  @!P1 IMAD.WIDE.U32 R8, R8, R9, c[0x0][0x180] ;  /* 0x0000600008089625 */ /* 0x000fca00078e0009 */
[----:B------:R1:W3:Y:S03]  /*0150*/  @!P1 LDG.E R12, [R8.64] ;  /* 0x00000004080c9981 */ /* 0x0002e6000c1e1900 */
[----:B------:R-:W-:Y:S01]  /*0160*/  @!P3 MOV R11, 0x4 ;  /* 0x00000004000bb802 */ /* 0x000fe20000000f00 */
[----:B------:R-:W-:Y:S01]  /*0170*/  @!P3 IMAD R10, R0, 0x200, R7 ;  /* 0x00000200000ab824 */ /* 0x000fe200078e0207 */
[----:B------:R-:W-:-:S03]  /*0180*/  @!P3 IADD3 R7, R7, 0x80, RZ ;  /* 0x000000800707b810 */ /* 0x000fc60007ffe0ff */
[----:B------:R-:W-:Y:S01]  /*0190*/  @!P3 IMAD.WIDE.U32 R10, R10, R11, c[0x0][0x180] ;  /* 0x000060000a0ab625 */ /* 0x000fe200078e000b */
[----:B------:R-:W-:-:S04]  /*01a0*/  ISETP.GE.AND P2, PT, R7, R2, PT ;  /* 0x000000020700720c */ /* 0x000fc80003f46270 */
[----:B------:R-:W4:Y:S01]  /*01b0*/  @!P3 LDG.E R14, [R10.64] ;  /* 0x000000040a0eb981 */ /* 0x000f22000c1e1900 */
[----:B0-----:R-:W-:-:S08]  /*01c0*/  HFMA2.MMA R4, -RZ, RZ, 0, 0 ;  /* 0x00000000ff047435 */ /* 0x001fd000000001ff */
[----:B------:R-:W-:Y:S01]  /*01d0*/  @!P2 LEA R6, R0, R7, 0x9 ;  /* 0x000000070006a211 */ /* 0x000fe200078e48ff */
[----:B------:R-:W-:-:S04]  /*01e0*/  @!P2 IMAD.MOV.U32 R7, RZ, RZ, 0x4 ;  /* 0x00000004ff07a424 */ /* 0x000fc800078e00ff */
[----:B------:R-:W-:-:S05]  /*01f0*/  @!P2 IMAD.WIDE.U32 R6, R6, R7, c[0x0][0x180] ;  /* 0x000060000606a625 */ /* 0x000fca00078e0007 */
[----:B------:R0:W5:Y:S01]  /*0200*/  @!P2 LDG.E R4, [R6.64] ;  /* 0x000000040604a981 */ /* 0x000162000c1e1900 */
[----:B------:R-:W-:-:S05]  /*0210*/  IMAD.MOV.U32 R5, RZ, RZ, R3 ;  /* 0x000000ffff057224 */ /* 0x000fca00078e0003 */
[----:B-1----:R-:W-:-:S04]  /*0220*/  IADD3 R9, R5, 0x80, RZ ;  /* 0x0000008005097810 */ /* 0x002fc80007ffe0ff */
[----:B------:R-:W-:Y:S02]  /*0230*/  ISETP.GE.AND P2, PT, R9, R2, PT ;  /* 0x000000020900720c */ /* 0x000fe40003f46270 */
[----:B------:R-:W-:-:S04]  /*0240*/  IADD3 R9, R5, 0x100, RZ ;  /* 0x0000010005097810 */ /* 0x000fc80007ffe0ff */
[----:B------:R-:W-:Y:S01]  /*0250*/  ISETP.GE.AND P3, PT, R9, R2, PT ;  /* 0x000000020900720c */ /* 0x000fe20003f66270 */
[----:B0-----:R-:W-:Y:S01]  /*0260*/  @!P0 IMAD.MOV.U32 R7, RZ, RZ, 0x4 ;  /* 0x00000004ff078424 */ /* 0x001fe200078e00ff */
[----:B------:R-:W-:Y:S02]  /*0270*/  @!P0 LEA R6, R0, R3, 0x9 ;  /* 0x0000000300068211 */ /* 0x000fe400078e48ff */
[----:B------:R-:W-:-:S03]  /*0280*/  IADD3 R9, R5, 0x180, RZ ;  /* 0x0000018005097810 */ /* 0x000fc60007ffe0ff */
[----:B------:R-:W-:Y:S01]  /*0290*/  @!P0 IMAD.WIDE.U32 R6, R6, R7, c[0x0][0x178] ;  /* 0x00005e0006068625 */ /* 0x000fe200078e0007 */
[----:B------:R-:W-:Y:S02]  /*02a0*/  ISETP.GE.AND P1, PT, R9, R2, PT ;  /* 0x000000020900720c */ /* 0x000fe40003f26270 */
[----:B------:R-:W-:-:S04]  /*02b0*/  @!P0 IADD3 R5, R3, 0x80, RZ ;  /* 0x0000008003058810 */ /* 0x000fc80007ffe0ff */
[----:B------:R-:W-:Y:S01]  /*02c0*/  ISETP.GE.AND P4, PT, R5, R2, PT ;  /* 0x000000020500720c */ /* 0x000fe20003f86270 */
[----:B------:R-:W-:Y:S01]  /*02d0*/  BSSY B0, `(.L_x_5390) ;  /* 0x0000017000007945 */ /* 0x000fe20003800000 */
[----:B--2---:R-:W0:Y:S02]  /*02e0*/  @!P0 MUFU.LG2 R13, R13 ;  /* 0x0000000d000d8308 */ /* 0x004e240000000c00 */
[----:B0-----:R-:W-:-:S06]  /*02f0*/  @!P0 FMUL.FTZ R8, R13, c[0x0][0x168] ;  /* 0x00005a000d088a20 */ /* 0x001fcc0000410000 */
[----:B------:R-:W0:Y:S08]  /*0300*/  @!P0 MUFU.EX2 R15, R8 ;  /* 0x00000008000f8308 */ /* 0x000e300000000800 */
[----:B---3--:R-:W1:Y:S08]  /*0310*/  @!P2 MUFU.LG2 R12, R12 ;  /* 0x0000000c000ca308 */ /* 0x008e700000000c00 */
[----:B----4-:R-:W2:Y:S01]  /*0320*/  @!P3 MUFU.LG2 R14, R14 ;  /* 0x0000000e000eb308 */ /* 0x010ea20000000c00 */
[----:B0-----:R0:W-:Y:S01]  /*0330*/  @!P0 STG.E [R6.64], R15 ;  /* 0x0000000f06008986 */ /* 0x0011e2000c101904 */
[----:B-1----:R-:W-:-:S02]  /*0340*/  @!P2 FMUL.FTZ R3, R12, c[0x0][0x168] ;  /* 0x00005a000c03aa20 */ /* 0x002fc40000410000 */
[----:B--2---:R-:W-:-:S04]  /*0350*/  @!P3 FMUL.FTZ R8, R14, c[0x0][0x168] ;  /* 0x00005a000e08ba20 */ /* 0x004fc80000410000 */
[----:B------:R-:W1:Y:S08]  /*0360*/  @!P2 MUFU.EX2 R3, R3 ;  /* 0x000000030003a308 */ /* 0x000e700000000800 */
[----:B-----5:R-:W2:Y:S08]  /*0370*/  @!P1 MUFU.LG2 R4, R4 ;  /* 0x0000000400049308 */ /* 0x020eb00000000c00 */
[----:B------:R0:W3:Y:S01]  /*0380*/  @!P3 MUFU.EX2 R11, R8 ;  /* 0x00000008000bb308 */ /* 0x0000e20000000800 */
[----:B------:R-:W-:Y:S05]  /*0390*/  @P4 BRA `(.L_x_5391) ;  /* 0x000000a000004947 */ /* 0x000fea0003800000 */
[----:B01----:R-:W-:Y:S01]  /*03a0*/  LEA R6, R0, R5, 0x9 ;  /* 0x0000000500067211 */ /* 0x003fe200078e48ff */
[----:B------:R-:W-:Y:S01]  /*03b0*/  IMAD.MOV.U32 R9, RZ, RZ, 0x4 ;  /* 0x00000004ff097424 */ /* 0x000fe200078e00ff */
[----:B------:R-:W-:-:S03]  /*03c0*/  IADD3 R5, R5, 0x80, RZ ;  /* 0x0000008005057810 */ /* 0x000fc60007ffe0ff */
[----:B------:R-:W-:Y:S01]  /*03d0*/  IMAD.WIDE.U32 R6, R6, R9, c[0x0][0x178] ;  /* 0x00005e0006067625 */ /* 0x000fe200078e0009 */
[----:B------:R-:W-:-:S04]  /*03e0*/  ISETP.GE.AND P0, PT, R5, R2, PT ;  /* 0x000000020500720c */ /* 0x000fc80003f06270 */
[----:B------:R0:W-:Y:S09]  /*03f0*/  STG.E [R6.64], R3 ;  /* 0x0000000306007986 */ /* 0x0001f2000c101904 */
[----:B------:R-:W-:Y:S02]  /*0400*/  @!P0 LEA R8, R0, R5, 0x9 ;  /* 0x0000000500088211 */ /* 0x000fe400078e48ff */
[----:B------:R-:W-:-:S03]  /*0410*/  @!P0 IADD3 R5, R5, 0x80, RZ ;  /* 0x0000008005058810 */ /* 0x000fc60007ffe0ff */
[----:B------:R-:W-:-:S05]  /*0420*/  @!P0 IMAD.WIDE.U32 R8, R8, R9, c[0x0][0x178] ;  /* 0x00005e0008088625 */ /* 0x000fca00078e0009 */
[----:B---3--:R0:W-:Y:S02]  /*0430*/  @!P0 STG.E [R8.64], R11 ;  /* 0x0000000b08008986 */ /* 0x0081e4000c101904 */
.L_x_5391:
[----:B-1----:R-:W-:Y:S05]  /*0440*/  BSYNC B0 ;  /* 0x0000000000007941 */ /* 0x002fea0003800000 */
.L_x_5390:
[----:B--2---:R-:W-:Y:S01]  /*0450*/  @!P1 FMUL.FTZ R4, R4, c[0x0][0x168] ;  /* 0x00005a0004049a20 */ /* 0x004fe20000410000 */
[----:B------:R-:W-:-:S03]  /*0460*/  ISETP.GE.AND P0, PT, R5, R2, PT ;  /* 0x000000020500720c */ /* 0x000fc60003f06270 */
[----:B0-----:R0:W1:Y:S10]  /*0470*/  @!P1 MUFU.EX2 R7, R4 ;  /* 0x0000000400079308 */ /* 0x0010740000000800 */
[----:B------:R-:W-:Y:S05]  /*0480*/  @P0 EXIT ;  /* 0x000000000000094d */ /* 0x000fea0003800000 */
[----:B0-----:R-:W-:Y:S01]  /*0490*/  MOV R3, 0x4 ;  /* 0x0000000400037802 */ /* 0x001fe20000000f00 */
[----:B------:R-:W-:-:S04]  /*04a0*/  IMAD R2, R0, 0x200, R5 ;  /* 0x0000020000027824 */ /* 0x000fc800078e0205 */
[----:B------:R-:W-:-:S05]  /*04b0*/  IMAD.WIDE.U32 R2, R2, R3, c[0x0][0x178] ;  /* 0x00005e0002027625 */ /* 0x000fca00078e0003 */
[----:B-1----:R-:W-:Y:S01]  /*04c0*/  STG.E [R2.64], R7 ;  /* 0x0000000702007986 */ /* 0x002fe2000c101904 */
[----:B------:R-:W-:Y:S05]  /*04d0*/  EXIT ;  /* 0x000000000000794d */ /* 0x000fea0003800000 */
.L_x_5392:
        /* <DEDUP_REMOVED lines=10> */
.L_x_61656:


//--------------------- .text._ZN2at6native29vectorized_elementwise_kernelILi2EZNS0_50_GLOBAL__N__2680c7bb_12_PowKernel_cu_b2145a98_318429pow_tensor_scalar_kernel_implIffEEvRNS_18TensorIteratorBaseET0_EUlfE2_St5arrayIPcLm2EEEEviS6_T1_ --------------------------
	.section	.text._ZN2at6native29vectorized_elementwise_kernelILi2EZNS0_50_GLOBAL__N__2680c7bb_12_PowKernel_cu_b2145a98_318429pow_tensor_scalar_kernel_implIffEEvRNS_18TensorIteratorBaseET0_EUlfE2_St5arrayIPcLm2EEEEviS6_T1_,"ax",@progbits
	.sectioninfo	@"SHI_REGISTERS=23"
	.align	128
        .global         _ZN2at6native29vectorized_elementwise_kernelILi2EZNS0_50_GLOBAL__N__2680c7bb_12_PowKernel_cu_b2145a98_318429pow_tensor_scalar_kernel_implIffEEvRNS_18TensorIteratorBaseET0_EUlfE2_St5arrayIPcLm2EEEEviS6_T1_
        .type           _ZN2at6native29vectorized_elementwise_kernelILi2EZNS0_50_GLOBAL__N__2680c7bb_12_PowKernel_cu_b2145a98_318429pow_tensor_scalar_kernel_implIffEEvRNS_18TensorIteratorBaseET0_EUlfE2_St5arrayIPcLm2EEEEviS6_T1_,@function
        .size           _ZN2at6native29vectorized_elementwise_kernelILi2EZNS0_50_GLOBAL__N__2680c7bb_12_PowKernel_cu_b2145a98_318429pow_tensor_scalar_kernel_implIffEEvRNS_18TensorIteratorBaseET0_EUlfE2_St5arrayIPcLm2EEEEviS6_T1_,(.L_x_61657 - _ZN2at6native29vectorized_elementwise_kernelILi2EZNS0_50_GLOBAL__N__2680c7bb_12_PowKernel_cu_b2145a98_318429pow_tensor_scalar_kernel_implIffEEvRNS_18TensorIteratorBaseET0_EUlfE2_St5arrayIPcLm2EEEEviS6_T1_)
        .other          _ZN2at6native29vectorized_elementwise_kernelILi2EZNS0_50_GLOBAL__N__2680c7bb_12_PowKernel_cu_b2145a98_318429pow_tensor_scalar_kernel_implIffEEvRNS_18TensorIteratorBaseET0_EUlfE2_St5arrayIPcLm2EEEEviS6_T1_,@"STO_CUDA_ENTRY STV_DEFAULT"
_ZN2at6native29vectorized_elementwise_kernelILi2EZNS0_50_GLOBAL__N__2680c7bb_12_PowKernel_cu_b2145a98_318429pow_tensor_scalar_kernel_implIffEEvRNS_18TensorIteratorBaseET0_EUlfE2_St5arrayIPcLm2EEEEviS6_T1_:
.text._ZN2at6native29vectorized_elementwise_kernelILi2EZNS0_50_GLOBAL__N__2680c7bb_12_PowKernel_cu_b2145a98_318429pow_tensor_scalar_kernel_implIffEEvRNS_18TensorIteratorBaseET0_EUlfE2_St5arrayIPcLm2EEEEviS6_T1_:
        /* <DEDUP_REMOVED lines=8> */
[----:B------:R-:W-:-:S10]  /*0080*/  HFMA2.MMA R3, -RZ, RZ, 0, 2.384185791015625e-07 ;  /* 0x00000004ff037435 */ /* 0x000fd400000001ff */
[----:B------:R-:W-:-:S06]  /*0090*/  IMAD.WIDE R4, R0, R3, c[0x0][0x180] ;  /* 0x0000600000047625 */ /* 0x000fcc00078e0203 */
[----:B0-----:R-:W-:-:S05]  /*00a0*/  IMAD.WIDE.U32 R6, R2, 0x8, R4 ;  /* 0x0000000802067825 */ /* 0x001fca00078e0004 */
[----:B------:R-:W2:Y:S04]  /*00b0*/  LDG.E.64 R8, [R6.64] ;  /* 0x0000000406087981 */ /* 0x000ea8000c1e1b00 */
[----:B------:R-:W3:Y:S04]  /*00c0*/  LDG.E.64 R10, [R6.64+0x400] ;  /* 0x00040004060a7981 */ /* 0x000ee8000c1e1b00 */
[----:B------:R-:W4:Y:S04]  /*00d0*/  LDG.E.64 R12, [R6.64+0x800] ;  /* 0x00080004060c7981 */ /* 0x000f28000c1e1b00 */
[----:B------:R0:W5:Y:S01]  /*00e0*/  LDG.E.64 R14, [R6.64+0xc00] ;  /* 0x000c0004060e7981 */ /* 0x000162000c1e1b00 */
[----:B--2---:R-:W1:Y:S08]  /*00f0*/  MUFU.LG2 R9, R9 ;  /* 0x0000000900097308 */ /* 0x004e700000000c00 */
[----:B------:R-:W2:Y:S08]  /*0100*/  MUFU.LG2 R8, R8 ;  /* 0x0000000800087308 */ /* 0x000eb00000000c00 */
[----:B---3--:R-:W0:Y:S01]  /*0110*/  MUFU.LG2 R10, R10 ;  /* 0x0000000a000a7308 */ /* 0x008e220000000c00 */
[----:B-1----:R-:W-:-:S07]  /*0120*/  FMUL.FTZ R5, R9, c[0x0][0x168] ;  /* 0x00005a0009057a20 */ /* 0x002fce0000410000 */
[----:B------:R-:W1:Y:S01]  /*0130*/  MUFU.LG2 R11, R11 ;  /* 0x0000000b000b7308 */ /* 0x000e620000000c00 */
[----:B--2---:R-:W-:-:S07]  /*0140*/  FMUL.FTZ R4, R8, c[0x0][0x168] ;  /* 0x00005a0008047a20 */ /* 0x004fce0000410000 */
[----:B----4-:R-:W2:Y:S01]  /*0150*/  MUFU.LG2 R12, R12 ;  /* 0x0000000c000c7308 */ /* 0x010ea20000000c00 */
[----:B0-----:R-:W-:-:S07]  /*0160*/  FMUL.FTZ R6, R10, c[0x0][0x168] ;  /* 0x00005a000a067a20 */ /* 0x001fce0000410000 */
[----:B------:R-:W0:Y:S01]  /*0170*/  MUFU.LG2 R13, R13 ;  /* 0x0000000d000d7308 */ /* 0x000e220000000c00 */
[----:B-1----:R-:W-:Y:S02]  /*0180*/  FMUL.FTZ R7, R11, c[0x0][0x168] ;  /* 0x00005a000b077a20 */ /* 0x002fe40000410000 */
[----:B------:R-:W-:-:S05]  /*0190*/  IMAD.WIDE.U32 R10, R0, R3, c[0x0][0x178] ;  /* 0x00005e00000a7625 */ /* 0x000fca00078e0003 */
[----:B-----5:R-:W1:Y:S01]  /*01a0*/  MUFU.LG2 R14, R14 ;  /* 0x0000000e000e7308 */ /* 0x020e620000000c00 */
[----:B--2---:R-:W-:Y:S02]  /*01b0*/  FMUL.FTZ R8, R12, c[0x0][0x168] ;  /* 0x00005a000c087a20 */ /* 0x004fe40000410000 */
[----:B------:R-:W-:-:S05]  /*01c0*/  IMAD.WIDE R10, R2, 0x8, R10 ;  /* 0x00000008020a7825 */ /* 0x000fca00078e020a */
[----:B------:R-:W2:Y:S01]  /*01d0*/  MUFU.LG2 R15, R15 ;  /* 0x0000000f000f7308 */ /* 0x000ea20000000c00 */
[----:B0-----:R-:W-:Y:S02]  /*01e0*/  FMUL.FTZ R9, R13, c[0x0][0x168] ;  /* 0x00005a000d097a20 */ /* 0x001fe40000410000 */
[----:B-1----:R-:W-:-:S05]  /*01f0*/  FMUL.FTZ R14, R14, c[0x0][0x168] ;  /* 0x00005a000e0e7a20 */ /* 0x002fca0000410000 */
[----:B------:R-:W-:Y:S01]  /*0200*/  MUFU.EX2 R5, R5 ;  /* 0x0000000500057308 */ /* 0x000fe20000000800 */
[----:B--2---:R-:W-:-:S07]  /*0210*/  FMUL.FTZ R15, R15, c[0x0][0x168] ;  /* 0x00005a000f0f7a20 */ /* 0x004fce0000410000 */
[----:B------:R-:W0:Y:S08]  /*0220*/  MUFU.EX2 R4, R4 ;  /* 0x0000000400047308 */ /* 0x000e300000000800 */
[----:B------:R-:W-:Y:S08]  /*0230*/  MUFU.EX2 R7, R7 ;  /* 0x0000000700077308 */ /* 0x000ff00000000800 */
[----:B------:R-:W1:Y:S01]  /*0240*/  MUFU.EX2 R6, R6 ;  /* 0x0000000600067308 */ /* 0x000e620000000800 */
[----:B0-----:R-:W-:Y:S07]  /*0250*/  STG.E.64 [R10.64], R4 ;  /* 0x000000040a007986 */ /* 0x001fee000c101b04 */
[----:B------:R-:W-:Y:S08]  /*0260*/  MUFU.EX2 R9, R9 ;  /* 0x0000000900097308 */ /* 0x000ff00000000800 */
[----:B------:R-:W0:Y:S01]  /*0270*/  MUFU.EX2 R8, R8 ;  /* 0x0000000800087308 */ /* 0x000e220000000800 */
[----:B-1----:R-:W-:Y:S07]  /*0280*/  STG.E.64 [R10.64+0x400], R6 ;  /* 0x000400060a007986 */ /* 0x002fee000c101b04 */
[----:B------:R-:W-:Y:S08]  /*0290*/  MUFU.EX2 R15, R15 ;  /* 0x0000000f000f7308 */ /* 0x000ff00000000800 */
[----:B------:R-:W1:Y:S01]  /*02a0*/  MUFU.EX2 R14, R14 ;  /* 0x0000000e000e7308 */ /* 0x000e620000000800 */
[----:B0-----:R-:W-:Y:S04]  /*02b0*/  STG.E.64 [R10.64+0x800], R8 ;  /* 0x000800080a007986 */ /* 0x001fe8000c101b04 */
[----:B-1----:R-:W-:Y:S01]  /*02c0*/  STG.E.64 [R10.64+0xc00], R14 ;  /* 0x000c000e0a007986 */ /* 0x002fe2000c101b04 */
[----:B------:R-:W-:Y:S05]  /*02d0*/  EXIT ;  /* 0x000000000000794d */ /* 0x000fea0003800000 */
.L_x_5393:
[----:B------:R-:W0:Y:S01]  /*02e0*/  S2R R3, SR_TID.X ;  /* 0x0000000000037919 */ /* 0x000e220000002100 */
[----:B------:R-:W-:Y:S01]  /*02f0*/  CS2R R4, SRZ ;  /* 0x0000000000047805 */ /* 0x000fe2000001ff00 */
[----:B0-----:R-:W-:Y:S01]  /*0300*/  ISETP.GE.AND P0, PT, R3, R2, PT ;  /* 0x000000020300720c */ /* 0x001fe20003f06270 */
[----:B------:R-:W-:-:S12]  /*0310*/  IMAD.MOV.U32 R11, RZ, RZ, R3 ;  /* 0x000000ffff0b7224 */ /* 0x000fd800078e0003 */
[----:B------:R-:W-:Y:S01]  /*0320*/  @!P0 IMAD.IADD R8, R0, 0x1, R11 ;  /* 0x0000000100088824 */ /* 0x000fe200078e020b */
[----:B------:R-:W-:Y:S01]  /*0330*/  @!P0 IADD3 R11, R11, 0x80, RZ ;  /* 0x000000800b0b8810 */ /* 0x000fe20007ffe0ff */
[----:B------:R-:W-:-:S03]  /*0340*/  @!P0 IMAD.MOV.U32 R9, RZ, RZ, 0x4 ;  /* 0x00000004ff098424 */ /* 0x000fc600078e00ff */
[----:B------:R-:W-:Y:S01]  /*0350*/  ISETP.GE.AND P4, PT, R11, R2, PT ;  /* 0x000000020b00720c */ /* 0x000fe20003f86270 */
[----:B------:R-:W-:-:S04]  /*0360*/  @!P0 IMAD.WIDE.U32 R8, R8, R9, c[0x0][0x180] ;  /* 0x0000600008088625 */ /* 0x000fc800078e0009 */
[----:B------:R-:W-:Y:S01]  /*0370*/  IMAD.MOV.U32 R6, RZ, RZ, RZ ;  /* 0x000000ffff067224 */ /* 0x000fe200078e00ff */
[----:B------:R0:W2:Y:S07]  /*0380*/  @!P0 LDG.E R4, [R8.64] ;  /* 0x0000000408048981 */ /* 0x0000ae000c1e1900 */
[----:B------:R-:W-:Y:S02]  /*0390*/  @!P4 IADD3 R12, R0, R11, RZ ;  /* 0x0000000b000cc210 */ /* 0x000fe40007ffe0ff */
[----:B------:R-:W-:-:S04]  /*03a0*/  @!P4 IADD3 R11, R11, 0x80, RZ ;  /* 0x000000800b0bc810 */ /* 0x000fc80007ffe0ff */
[----:B------:R-:W-:-:S13]  /*03b0*/  ISETP.GE.AND P5, PT, R11, R2, PT ;  /* 0x000000020b00720c */ /* 0x000fda0003fa6270 */
[----:B------:R-:W-:Y:S01]  /*03c0*/  @!P5 IMAD.IADD R14, R0, 0x1, R11 ;  /* 0x00000001000ed824 */ /* 0x000fe200078e020b */
[----:B------:R-:W-:-:S04]  /*03d0*/  @!P5 IADD3 R11, R11, 0x80, RZ ;  /* 0x000000800b0bd810 */ /* 0x000fc80007ffe0ff */
[----:B------:R-:W-:-:S13]  /*03e0*/  ISETP.GE.AND P3, PT, R11, R2, PT ;  /* 0x000000020b00720c */ /* 0x000fda0003f66270 */
[----:B------:R-:W-:Y:S02]  /*03f0*/  @!P3 IADD3 R16, R0, R11, RZ ;  /* 0x0000000b0010b210 */ /* 0x000fe40007ffe0ff */
[----:B------:R-:W-:-:S04]  /*0400*/  @!P3 IADD3 R11, R11, 0x80, RZ ;  /* 0x000000800b0bb810 */ /* 0x000fc80007ffe0ff */
[----:B------:R-:W-:-:S13]  /*0410*/  ISETP.GE.AND P1, PT, R11, R2, PT ;  /* 0x000000020b00720c */ /* 0x000fda0003f26270 */
[----:B------:R-:W-:Y:S01]  /*0420*/  @!P1 IMAD.IADD R7, R0, 0x1, R11 ;  /* 0x0000000100079824 */ /* 0x000fe200078e020b */
[----:B------:R-:W-:-:S04]  /*0430*/  @!P1 IADD3 R11, R11, 0x80, RZ ;  /* 0x000000800b0b9810 */ /* 0x000fc80007ffe0ff */
[----:B------:R-:W-:Y:S01]  /*0440*/  ISETP.GE.AND P2, PT, R11, R2, PT ;  /* 0x000000020b00720c */ /* 0x000fe20003f46270 */
[----:B------:R-:W-:Y:S01]  /*0450*/  @!P4 IMAD.MOV.U32 R13, RZ, RZ, 0x4 ;  /* 0x00000004ff0dc424 */ /* 0x000fe200078e00ff */
[----:B------:R-:W-:Y:S01]  /*0460*/  @!P5 MOV R15, 0x4 ;  /* 0x00000004000fd802 */ /* 0x000fe20000000f00 */
[----:B------:R-:W-:Y:S02]  /*0470*/  @!P3 IMAD.MOV.U32 R17, RZ, RZ, 0x4 ;  /* 0x00000004ff11b424 */ /* 0x000fe400078e00ff */
[----:B------:R-:W-:Y:S01]  /*0480*/  @!P4 IMAD.WIDE.U32 R12, R12, R13, c[0x0][0x180] ;  /* 0x000060000c0cc625 */ /* 0x000fe200078e000d */
[----:B0-----:R-:W-:-:S03]  /*0490*/  CS2R R8, SRZ ;  /* 0x0000000000087805 */ /* 0x001fc6000001ff00 */
[----:B------:R-:W-:Y:S01]  /*04a0*/  @!P5 IMAD.WIDE.U32 R14, R14, R15, c[0x0][0x180] ;  /* 0x000060000e0ed625 */ /* 0x000fe200078e000f */
[----:B------:R0:W3:Y:S03]  /*04b0*/  @!P4 LDG.E R5, [R12.64] ;  /* 0x000000040c05c981 */ /* 0x0000e6000c1e1900 */
[----:B------:R-:W-:Y:S01]  /*04c0*/  @!P2 IADD3 R18, R0, R11, RZ ;  /* 0x0000000b0012a210 */ /* 0x000fe20007ffe0ff */
[----:B------:R-:W-:Y:S01]  /*04d0*/  @!P3 IMAD.WIDE.U32 R16, R16, R17, c[0x0][0x180] ;  /* 0x000060001010b625 */ /* 0x000fe200078e0011 */
[----:B------:R-:W-:Y:S01]  /*04e0*/  @!P2 IADD3 R11, R11, 0x80, RZ ;  /* 0x000000800b0ba810 */ /* 0x000fe20007ffe0ff */
[----:B------:R1:W4:Y:S03]  /*04f0*/  @!P5 LDG.E R6, [R14.64] ;  /* 0x000000040e06d981 */ /* 0x000326000c1e1900 */
[----:B------:R-:W-:Y:S01]  /*0500*/  ISETP.GE.AND P4, PT, R11, R2, PT ;  /* 0x000000020b00720c */ /* 0x000fe20003f86270 */
[----:B------:R5:W4:-:S12]  /*0510*/  @!P3 LDG.E R9, [R16.64] ;  /* 0x000000041009b981 */ /* 0x000b18000c1e1900 */
[----:B------:R-:W-:Y:S01]  /*0520*/  @!P4 IMAD.IADD R20, R0, 0x1, R11 ;  /* 0x000000010014c824 */ /* 0x000fe200078e020b */
[----:B------:R-:W-:-:S04]  /*0530*/  @!P4 IADD3 R11, R11, 0x80, RZ ;  /* 0x000000800b0bc810 */ /* 0x000fc80007ffe0ff */
[----:B------:R-:W-:Y:S01]  /*0540*/  ISETP.GE.AND P3, PT, R11, R2, PT ;  /* 0x000000020b00720c */ /* 0x000fe20003f66270 */
[----:B0-----:R-:W-:Y:S01]  /*0550*/  @!P1 IMAD.MOV.U32 R12, RZ, RZ, 0x4 ;  /* 0x00000004ff0c9424 */ /* 0x001fe200078e00ff */
[----:B------:R-:W-:Y:S02]  /*0560*/  @!P2 MOV R19, 0x4 ;  /* 0x000000040013a802 */ /* 0x000fe40000000f00 */
[----:B-1----:R-:W-:Y:S01]  /*0570*/  @!P4 MOV R15, 0x4 ;  /* 0x00000004000fc802 */ /* 0x002fe20000000f00 */
[----:B------:R-:W-:-:S04]  /*0580*/  @!P1 IMAD.WIDE.U32 R12, R7, R12, c[0x0][0x180] ;  /* 0x00006000070c9625 */ /* 0x000fc800078e000c */
[----:B------:R-:W-:Y:S01]  /*0590*/  IMAD.MOV.U32 R7, RZ, RZ, RZ ;  /* 0x000000ffff077224 */ /* 0x000fe200078e00ff */
[----:B------:R0:W4:Y:S03]  /*05a0*/  @!P1 LDG.E R8, [R12.64] ;  /* 0x000000040c089981 */ /* 0x000126000c1e1900 */
[----:B-----5:R-:W-:Y:S01]  /*05b0*/  @!P3 MOV R17, 0x4 ;  /* 0x000000040011b802 */ /* 0x020fe20000000f00 */
[----:B------:R-:W-:Y:S02]  /*05c0*/  @!P3 IMAD.IADD R16, R0, 0x1, R11 ;  /* 0x000000010010b824 */ /* 0x000fe400078e020b */
[----:B------:R-:W-:Y:S01]  /*05d0*/  @!P2 IMAD.WIDE.U32 R18, R18, R19, c[0x0][0x180] ;  /* 0x000060001212a625 */ /* 0x000fe200078e0013 */
[----:B------:R-:W-:-:S03]  /*05e0*/  CS2R R10, SRZ ;  /* 0x00000000000a7805 */ /* 0x000fc6000001ff00 */
[----:B------:R-:W-:Y:S01]  /*05f0*/  @!P4 IMAD.WIDE.U32 R14, R20, R15, c[0x0][0x180] ;  /* 0x00006000140ec625 */ /* 0x000fe200078e000f */
[----:B------:R-:W5:Y:S03]  /*0600*/  @!P2 LDG.E R7, [R18.64] ;  /* 0x000000041207a981 */ /* 0x000f66000c1e1900 */
[----:B------:R-:W-:Y:S01]  /*0610*/  @!P3 IMAD.WIDE.U32 R16, R16, R17, c[0x0][0x180] ;  /* 0x000060001010b625 */ /* 0x000fe200078e0011 */
[----:B------:R1:W5:Y:S04]  /*0620*/  @!P4 LDG.E R10, [R14.64] ;  /* 0x000000040e0ac981 */ /* 0x000368000c1e1900 */
[----:B------:R1:W5:Y:S01]  /*0630*/  @!P3 LDG.E R11, [R16.64] ;  /* 0x00000004100bb981 */ /* 0x000362000c1e1900 */
[----:B0-----:R-:W-:-:S04]  /*0640*/  IADD3 R13, R3, 0x80, RZ ;  /* 0x00000080030d7810 */ /* 0x001fc80007ffe0ff */
[----:B------:R-:W-:Y:S02]  /*0650*/  ISETP.GE.AND P1, PT, R13, R2, PT ;  /* 0x000000020d00720c */ /* 0x000fe40003f26270 */
[----:B------:R-:W-:-:S04]  /*0660*/  IADD3 R13, R3, 0x100, RZ ;  /* 0x00000100030d7810 */ /* 0x000fc80007ffe0ff */
[----:B------:R-:W-:Y:S02]  /*0670*/  ISETP.GE.AND P2, PT, R13, R2, PT ;  /* 0x000000020d00720c */ /* 0x000fe40003f46270 */
[----:B------:R-:W-:-:S04]  /*0680*/  IADD3 R13, R3, 0x180, RZ ;  /* 0x00000180030d7810 */ /* 0x000fc80007ffe0ff */
[----:B------:R-:W-:Y:S02]  /*0690*/  ISETP.GE.AND P3, PT, R13, R2, PT ;  /* 0x000000020d00720c */ /* 0x000fe40003f66270 */
[C---:B-1----:R-:W-:Y:S02]  /*06a0*/  IADD3 R15, R3.reuse, 0x200, RZ ;  /* 0x00000200030f7810 */ /* 0x042fe40007ffe0ff */
[----:B------:R-:W-:Y:S01]  /*06b0*/  IADD3 R17, R3, 0x280, RZ ;  /* 0x0000028003117810 */ /* 0x000fe20007ffe0ff */
[----:B------:R-:W-:Y:S01]  /*06c0*/  @!P0 IMAD.IADD R14, R0, 0x1, R3 ;  /* 0x00000001000e8824 */ /* 0x000fe200078e0203 */
[----:B------:R-:W-:Y:S01]  /*06d0*/  BSSY B0, `(.L_x_5394) ;  /* 0x000004f000007945 */ /* 0x000fe20003800000 */
[----:B------:R-:W-:Y:S01]  /*06e0*/  BSSY B1, `(.L_x_5395) ;  /* 0x0000047000017945 */ /* 0x000fe20003800000 */
[----:B--2---:R-:W0:Y:S02]  /*06f0*/  @!P0 MUFU.LG2 R4, R4 ;  /* 0x0000000400048308 */ /* 0x004e240000000c00 */
[----:B0-----:R-:W-:-:S06]  /*0700*/  @!P0 FMUL.FTZ R12, R4, c[0x0][0x168] ;  /* 0x00005a00040c8a20 */ /* 0x001fcc0000410000 */
[----:B------:R-:W-:Y:S08]  /*0710*/  @!P0 MUFU.EX2 R12, R12 ;  /* 0x0000000c000c8308 */ /* 0x000ff00000000800 */
[----:B---3--:R-:W0:Y:S08]  /*0720*/  @!P1 MUFU.LG2 R5, R5 ;  /* 0x0000000500059308 */ /* 0x008e300000000c00 */
[----:B----4-:R-:W1:Y:S08]  /*0730*/  @!P2 MUFU.LG2 R6, R6 ;  /* 0x000000060006a308 */ /* 0x010e700000000c00 */
[----:B------:R-:W2:Y:S01]  /*0740*/  @!P3 MUFU.LG2 R9, R9 ;  /* 0x000000090009b308 */ /* 0x000ea20000000c00 */
[----:B0-----:R-:W-:-:S02]  /*0750*/  @!P1 FMUL.FTZ R4, R5, c[0x0][0x168] ;  /* 0x00005a0005049a20 */ /* 0x001fc40000410000 */
[----:B-1----:R-:W-:-:S05]  /*0760*/  @!P2 FMUL.FTZ R13, R6, c[0x0][0x168] ;  /* 0x00005a00060daa20 */ /* 0x002fca0000410000 */
[----:B------:R-:W-:Y:S01]  /*0770*/  @!P1 MUFU.EX2 R4, R4 ;  /* 0x0000000400049308 */ /* 0x000fe20000000800 */
[----:B------:R-:W-:Y:S02]  /*0780*/  ISETP.GE.AND P1, PT, R15, R2, PT ;  /* 0x000000020f00720c */ /* 0x000fe40003f26270 */
[----:B------:R-:W-:Y:S01]  /*0790*/  IADD3 R15, R3, 0x300, RZ ;  /* 0x00000300030f7810 */ /* 0x000fe20007ffe0ff */
[----:B--2---:R-:W-:Y:S01]  /*07a0*/  @!P3 FMUL.FTZ R5, R9, c[0x0][0x168] ;  /* 0x00005a000905ba20 */ /* 0x004fe20000410000 */
[----:B------:R-:W-:-:S03]  /*07b0*/  IADD3 R9, R3, 0x380, RZ ;  /* 0x0000038003097810 */ /* 0x000fc60007ffe0ff */
[----:B------:R-:W-:Y:S01]  /*07c0*/  @!P2 MUFU.EX2 R13, R13 ;  /* 0x0000000d000da308 */ /* 0x000fe20000000800 */
[-C--:B------:R-:W-:Y:S02]  /*07d0*/  ISETP.GE.AND P2, PT, R17, R2.reuse, PT ;  /* 0x000000021100720c */ /* 0x080fe40003f46270 */
[----:B------:R-:W-:-:S05]  /*07e0*/  ISETP.GE.AND P4, PT, R9, R2, PT ;  /* 0x000000020900720c */ /* 0x000fca0003f86270 */
[----:B------:R-:W-:Y:S01]  /*07f0*/  @!P3 MUFU.EX2 R5, R5 ;  /* 0x000000050005b308 */ /* 0x000fe20000000800 */
[----:B------:R-:W-:-:S07]  /*0800*/  ISETP.GE.AND P3, PT, R15, R2, PT ;  /* 0x000000020f00720c */ /* 0x000fce0003f66270 */
[----:B-----5:R-:W0:Y:S08]  /*0810*/  @!P2 MUFU.LG2 R7, R7 ;  /* 0x000000070007a308 */ /* 0x020e300000000c00 */
[----:B------:R-:W1:Y:S08]  /*0820*/  @!P1 MUFU.LG2 R8, R8 ;  /* 0x0000000800089308 */ /* 0x000e700000000c00 */
[----:B------:R-:W2:Y:S08]  /*0830*/  @!P3 MUFU.LG2 R10, R10 ;  /* 0x0000000a000ab308 */ /* 0x000eb00000000c00 */
[----:B------:R-:W3:Y:S01]  /*0840*/  @!P4 MUFU.LG2 R11, R11 ;  /* 0x0000000b000bc308 */ /* 0x000ee20000000c00 */
[----:B------:R-:W-:Y:S01]  /*0850*/  @!P0 MOV R15, 0x4 ;  /* 0x00000004000f8802 */ /* 0x000fe20000000f00 */
[----:B0-----:R-:W-:Y:S01]  /*0860*/  @!P2 FMUL.FTZ R16, R7, c[0x0][0x168] ;  /* 0x00005a000710aa20 */ /* 0x001fe20000410000 */
[----:B------:R-:W-:-:S03]  /*0870*/  @!P0 IADD3 R3, R3, 0x80, RZ ;  /* 0x0000008003038810 */ /* 0x000fc60007ffe0ff */
[----:B------:R-:W-:-:S04]  /*0880*/  @!P0 IMAD.WIDE.U32 R14, R14, R15, c[0x0][0x178] ;  /* 0x00005e000e0e8625 */ /* 0x000fc800078e000f */
[----:B-1----:R-:W-:Y:S02]  /*0890*/  @!P1 FMUL.FTZ R6, R8, c[0x0][0x168] ;  /* 0x00005a0008069a20 */ /* 0x002fe40000410000 */
[----:B--2---:R-:W-:Y:S01]  /*08a0*/  @!P3 FMUL.FTZ R9, R10, c[0x0][0x168] ;  /* 0x00005a000a09ba20 */ /* 0x004fe20000410000 */
[----:B------:R0:W-:Y:S01]  /*08b0*/  @!P0 STG.E [R14.64], R12 ;  /* 0x0000000c0e008986 */ /* 0x0001e2000c101904 */
[----:B---3--:R-:W-:Y:S01]  /*08c0*/  @!P4 FMUL.FTZ R7, R11, c[0x0][0x168] ;  /* 0x00005a000b07ca20 */ /* 0x008fe20000410000 */
[----:B------:R-:W-:Y:S01]  /*08d0*/  ISETP.GE.AND P0, PT, R3, R2, PT ;  /* 0x000000020300720c */ /* 0x000fe20003f06270 */
[----:B------:R-:W1:Y:S08]  /*08e0*/  @!P1 MUFU.EX2 R6, R6 ;  /* 0x0000000600069308 */ /* 0x000e700000000800 */
[----:B------:R0:W2:Y:S08]  /*08f0*/  @!P2 MUFU.EX2 R8, R16 ;  /* 0x000000100008a308 */ /* 0x0000b00000000800 */
[----:B------:R-:W3:Y:S08]  /*0900*/  @!P3 MUFU.EX2 R9, R9 ;  /* 0x000000090009b308 */ /* 0x000ef00000000800 */
[----:B------:R-:W4:Y:S01]  /*0910*/  @!P4 MUFU.EX2 R7, R7 ;  /* 0x000000070007c308 */ /* 0x000f220000000800 */
[----:B------:R-:W-:Y:S05]  /*0920*/  @P0 BRA `(.L_x_5396) ;  /* 0x000000c000000947 */ /* 0x000fea0003800000 */
[----:B012---:R-:W-:Y:S01]  /*0930*/  HFMA2.MMA R11, -RZ, RZ, 0, 2.384185791015625e-07 ;  /* 0x00000004ff0b7435 */ /* 0x007fe200000001ff */
[----:B------:R-:W-:Y:S01]  /*0940*/  IMAD.IADD R10, R0, 0x1, R3 ;  /* 0x00000001000a7824 */ /* 0x000fe200078e0203 */
[----:B------:R-:W-:-:S04]  /*0950*/  IADD3 R3, R3, 0x80, RZ ;  /* 0x0000008003037810 */ /* 0x000fc80007ffe0ff */
[----:B------:R-:W-:-:S04]  /*0960*/  ISETP.GE.AND P0, PT, R3, R2, PT ;  /* 0x000000020300720c */ /* 0x000fc80003f06270 */
[----:B------:R-:W-:-:S05]  /*0970*/  IMAD.WIDE.U32 R10, R10, R11, c[0x0][0x178] ;  /* 0x00005e000a0a7625 */ /* 0x000fca00078e000b */
[----:B------:R0:W-:Y:S04]  /*0980*/  STG.E [R10.64], R4 ;  /* 0x000000040a007986 */ /* 0x0001e8000c101904 */
[----:B------:R-:W-:Y:S05]  /*0990*/  @P0 BRA `(.L_x_5397) ;  /* 0x000000c000000947 */ /* 0x000fea0003800000 */
[----:B0-----:R-:W-:Y:S01]  /*09a0*/  MOV R11, 0x4 ;  /* 0x00000004000b7802 */ /* 0x001fe20000000f00 */
[----:B------:R-:W-:Y:S01]  /*09b0*/  IMAD.IADD R10, R0, 0x1, R3 ;  /* 0x00000001000a7824 */ /* 0x000fe200078e0203 */
[----:B------:R-:W-:-:S03]  /*09c0*/  IADD3 R3, R3, 0x80, RZ ;  /* 0x0000008003037810 */ /* 0x000fc60007ffe0ff */
[----:B------:R-:W-:-:S05]  /*09d0*/  IMAD.WIDE.U32 R10, R10, R11, c[0x0][0x178] ;  /* 0x00005e000a0a7625 */ /* 0x000fca00078e000b */
[----:B------:R0:W-:Y:S02]  /*09e0*/  STG.E [R10.64], R13 ;  /* 0x0000000d0a007986 */ /* 0x0001e4000c101904 */
.L_x_5396:
[----:B012---:R-:W-:-:S13]  /*09f0*/  ISETP.GE.AND P0, PT, R3, R2, PT ;  /* 0x000000020300720c */ /* 0x007fda0003f06270 */
[----:B------:R-:W-:Y:S05]  /*0a00*/  @P0 BRA `(.L_x_5398) ;  /* 0x000000c000000947 */ /* 0x000fea0003800000 */
[----:B------:R-:W-:Y:S01]  /*0a10*/  MOV R11, 0x4 ;  /* 0x00000004000b7802 */ /* 0x000fe20000000f00 */
[----:B------:R-:W-:Y:S01]  /*0a20*/  IMAD.IADD R10, R0, 0x1, R3 ;  /* 0x00000001000a7824 */ /* 0x000fe200078e0203 */
[----:B------:R-:W-:-:S03]  /*0a30*/  IADD3 R3, R3, 0x80, RZ ;  /* 0x0000008003037810 */ /* 0x000fc60007ffe0ff */
[----:B------:R-:W-:-:S05]  /*0a40*/  IMAD.WIDE.U32 R10, R10, R11, c[0x0][0x178] ;  /* 0x00005e000a0a7625 */ /* 0x000fca00078e000b */
[----:B------:R0:W-:Y:S02]  /*0a50*/  STG.E [R10.64], R5 ;  /* 0x000000050a007986 */ /* 0x0001e4000c101904 */
.L_x_5397:
[----:B------:R-:W-:-:S13]  /*0a60*/  ISETP.GE.AND P0, PT, R3, R2, PT ;  /* 0x000000020300720c */ /* 0x000fda0003f06270 */
[----:B------:R-:W-:Y:S05]  /*0a70*/  @P0 BRA `(.L_x_5399) ;  /* 0x000000d000000947 */ /* 0x000fea0003800000 */
[----:B0-----:R-:W-:Y:S01]  /*0a80*/  HFMA2.MMA R5, -RZ, RZ, 0, 2.384185791015625e-07 ;  /* 0x00000004ff057435 */ /* 0x001fe200000001ff */
[----:B------:R-:W-:Y:S01]  /*0a90*/  IMAD.IADD R4, R0, 0x1, R3 ;  /* 0x0000000100047824 */ /* 0x000fe200078e0203 */
[----:B------:R-:W-:-:S08]  /*0aa0*/  IADD3 R3, R3, 0x80, RZ ;  /* 0x0000008003037810 */ /* 0x000fd00007ffe0ff */
[----:B------:R-:W-:-:S05]  /*0ab0*/  IMAD.WIDE.U32 R4, R4, R5, c[0x0][0x178] ;  /* 0x00005e0004047625 */ /* 0x000fca00078e0005 */
[----:B------:R0:W-:Y:S02]  /*0ac0*/  STG.E [R4.64], R6 ;  /* 0x0000000604007986 */ /* 0x0001e4000c101904 */
.L_x_5398:
[----:B------:R-:W-:-:S13]  /*0ad0*/  ISETP.GE.AND P0, PT, R3, R2, PT ;  /* 0x000000020300720c */ /* 0x000fda0003f06270 */
[----:B------:R-:W-:Y:S01]  /*0ae0*/  @P0 BREAK B1 ;  /* 0x0000000000010942 */ /* 0x000fe20003800000 */
[----:B------:R-:W-:Y:S05]  /*0af0*/  @P0 BRA `(.L_x_5400) ;  /* 0x000000c000000947 */ /* 0x000fea0003800000 */
[----:B0-----:R-:W-:Y:S01]  /*0b00*/  MOV R5, 0x4 ;  /* 0x0000000400057802 */ /* 0x001fe20000000f00 */
[----:B------:R-:W-:Y:S01]  /*0b10*/  IMAD.IADD R4, R0, 0x1, R3 ;  /* 0x0000000100047824 */ /* 0x000fe200078e0203 */
[----:B------:R-:W-:-:S03]  /*0b20*/  IADD3 R3, R3, 0x80, RZ ;  /* 0x0000008003037810 */ /* 0x000fc60007ffe0ff */
[----:B------:R-:W-:-:S05]  /*0b30*/  IMAD.WIDE.U32 R4, R4, R5, c[0x0][0x178] ;  /* 0x00005e0004047625 */ /* 0x000fca00078e0005 */
[----:B------:R0:W-:Y:S02]  /*0b40*/  STG.E [R4.64], R8 ;  /* 0x0000000804007986 */ /* 0x0001e4000c101904 */
.L_x_5399:
[----:B------:R-:W-:Y:S05]  /*0b50*/  BSYNC B1 ;  /* 0x0000000000017941 */ /* 0x000fea0003800000 */
.L_x_5395:
[----:B------:R-:W-:-:S13]  /*0b60*/  ISETP.GE.AND P0, PT, R3, R2, PT ;  /* 0x000000020300720c */ /* 0x000fda0003f06270 */
[----:B0-----:R-:W-:Y:S01]  /*0b70*/  @!P0 MOV R5, 0x4 ;  /* 0x0000000400058802 */ /* 0x001fe20000000f00 */
[----:B------:R-:W-:Y:S01]  /*0b80*/  @!P0 IMAD.IADD R4, R0, 0x1, R3 ;  /* 0x0000000100048824 */ /* 0x000fe200078e0203 */
[----:B------:R-:W-:-:S03]  /*0b90*/  @!P0 IADD3 R3, R3, 0x80, RZ ;  /* 0x0000008003038810 */ /* 0x000fc60007ffe0ff */
[----:B------:R-:W-:-:S05]  /*0ba0*/  @!P0 IMAD.WIDE.U32 R4, R4, R5, c[0x0][0x178] ;  /* 0x00005e0004048625 */ /* 0x000fca00078e0005 */
[----:B---3--:R0:W-:Y:S02]  /*0bb0*/  @!P0 STG.E [R4.64], R9 ;  /* 0x0000000904008986 */ /* 0x0081e4000c101904 */
.L_x_5400:
[----:B------:R-:W-:Y:S05]  /*0bc0*/  BSYNC B0 ;  /* 0x0000000000007941 */ /* 0x000fea0003800000 */
.L_x_5394:
[----:B------:R-:W-:Y:S01]  /*0bd0*/  WARPSYNC 0xffffffff ;  /* 0xffffffff00007948 */ /* 0x000fe20003800000 */
[----:B------:R-:W-:-:S13]  /*0be0*/  ISETP.GE.AND P0, PT, R3, R2, PT ;  /* 0x000000020300720c */ /* 0x000fda0003f06270 */
[----:B------:R-:W-:Y:S05]  /*0bf0*/  @P0 EXIT ;  /* 0x000000000000094d */ /* 0x000fea0003800000 */
[----:B------:R-:W-:Y:S01]  /*0c00*/  HFMA2.MMA R2, -RZ, RZ, 0, 2.384185791015625e-07 ;  /* 0x00000004ff027435 */ /* 0x000fe200000001ff */
[----:B------:R-:W-:-:S09]  /*0c10*/  IMAD.IADD R3, R0, 0x1, R3 ;  /* 0x0000000100037824 */ /* 0x000fd200078e0203 */
[----:B------:R-:W-:-:S05]  /*0c20*/  IMAD.WIDE.U32 R2, R3, R2, c[0x0][0x178] ;  /* 0x00005e0003027625 */ /* 0x000fca00078e0002 */
[----:B----4-:R-:W-:Y:S01]  /*0c30*/  STG.E [R2.64], R7 ;  /* 0x0000000702007986 */ /* 0x010fe2000c101904 */
[----:B------:R-:W-:Y:S05]  /*0c40*/  EXIT ;  /* 0x000000000000794d */ /* 0x000fea0003800000 */
.L_x_5401:
        /* <DEDUP_REMOVED lines=11> */
.L_x_61657:


//--------------------- .text._ZN2at6native29vectorized_elementwise_kernelILi4EZNS0_50_GLOBAL__N__2680c7bb_12_PowKernel_cu_b2145a98_318429pow_tensor_scalar_kernel_implIffEEvRNS_18TensorIteratorBaseET0_EUlfE2_St5arrayIPcLm2EEEEviS6_T1_ --------------------------
	.section	.text._ZN2at6native29vectorized_elementwise_kernelILi4EZNS0_50_GLOBAL__N__2680c7bb_12_PowKernel_cu_b2145a98_318429pow_tensor_scalar_kernel_implIffEEvRNS_18TensorIteratorBaseET0_EUlfE2_St5arrayIPcLm2EEEEviS6_T1_,"ax",@progbits
	.sectioninfo	@"SHI_REGISTERS=23"
	.align	128
        .global         _ZN2at6native29vectorized_elementwise_kernelILi4EZNS0_50_GLOBAL__N__2680c7bb_12_PowKernel_cu_b2145a98_318429pow_tensor_scalar_kernel_implIffEEvRNS_18TensorIteratorBaseET0_EUlfE2_St5arrayIPcLm2EEEEviS6_T1_
        .type           _ZN2at6native29vectorized_elementwise_kernelILi4EZNS0_50_GLOBAL__N__2680c7bb_12_PowKernel_cu_b2145a98_318429pow_tensor_scalar_kernel_implIffEEvRNS_18TensorIteratorBaseET0_EUlfE2_St5arrayIPcLm2EEEEviS6_T1_,@function
        .size           _ZN2at6native29vectorized_elementwise_kernelILi4EZNS0_50_GLOBAL__N__2680c7bb_12_PowKernel_cu_b2145a98_318429pow_tensor_scalar_kernel_implIffEEvRNS_18TensorIteratorBaseET0_EUlfE2_St5arrayIPcLm2EEEEviS6_T1_,(.L_x_61658 - _ZN2at6native29vectorized_elementwise_kernelILi4EZNS0_50_GLOBAL__N__2680c7bb_12_PowKernel_cu_b2145a98_318429pow_tensor_scalar_kernel_implIffEEvRNS_18TensorIteratorBaseET0_EUlfE2_St5arrayIPcLm2EEEEviS6_T1_)
        .other          _ZN2at6native29vectorized_elementwise_kernelILi4EZNS0_50_GLOBAL__N__2680c7bb_12_PowKernel_cu_b2145a98_318429pow_tensor_scalar_kernel_implIffEEvRNS_18TensorIteratorBaseET0_EUlfE2_St5arrayIPcLm2EEEEviS6_T1_,@"STO_CUDA_ENTRY STV_DEFAULT"
_ZN2at6native29vectorized_elementwise_kernelILi4EZNS0_50_GLOBAL__N__2680c7bb_12_PowKernel_cu_b2145a98_318429pow_tensor_scalar_kernel_implIffEEvRNS_18TensorIteratorBaseET0_EUlfE2_St5arrayIPcLm2EEEEviS6_T1_:
.text._ZN2at6native29vectorized_elementwise_kernelILi4EZNS0_50_GLOBAL__N__2680c7bb_12_PowKernel_cu_b2145a98_318429pow_tensor_scalar_kernel_implIffEEvRNS_18TensorIteratorBaseET0_EUlfE2_St5arrayIPcLm2EEEEviS6_T1_:
        /* <DEDUP_REMOVED lines=11> */
[----:B------:R-:W2:Y:S04]  /*00b0*/  LDG.E.128 R4, [R8.64] ;  /* 0x0000000408047981 */ /* 0x000ea8000c1e1d00 */
[----:B------:R0:W3:Y:S01]  /*00c0*/  LDG.E.128 R12, [R8.64+0x800] ;  /* 0x00080004080c7981 */ /* 0x0000e2000c1e1d00 */
[----:B--2---:R-:W0:Y:S08]  /*00d0*/  MUFU.LG2 R4, R4 ;  /* 0x0000000400047308 */ /* 0x004e300000000c00 */
[----:B------:R-:W1:Y:S08]  /*00e0*/  MUFU.LG2 R5, R5 ;  /* 0x0000000500057308 */ /* 0x000e700000000c00 */
[----:B------:R-:W2:Y:S01]  /*00f0*/  MUFU.LG2 R7, R7 ;  /* 0x0000000700077308 */ /* 0x000ea20000000c00 */
[----:B0-----:R-:W-:-:S07]  /*0100*/  FMUL.FTZ R8, R4, c[0x0][0x168] ;  /* 0x00005a0004087a20 */ /* 0x001fce0000410000 */
[----:B------:R-:W0:Y:S01]  /*0110*/  MUFU.LG2 R6, R6 ;  /* 0x0000000600067308 */ /* 0x000e220000000c00 */
[----:B-1----:R-:W-:-:S07]  /*0120*/  FMUL.FTZ R9, R5, c[0x0][0x168] ;  /* 0x00005a0005097a20 */ /* 0x002fce0000410000 */
[----:B---3--:R-:W1:Y:S01]  /*0130*/  MUFU.LG2 R12, R12 ;  /* 0x0000000c000c7308 */ /* 0x008e620000000c00 */
[----:B--2---:R-:W-:-:S07]  /*0140*/  FMUL.FTZ R11, R7, c[0x0][0x168] ;  /* 0x00005a00070b7a20 */ /* 0x004fce0000410000 */
[----:B------:R-:W2:Y:S01]  /*0150*/  MUFU.LG2 R13, R13 ;  /* 0x0000000d000d7308 */ /* 0x000ea20000000c00 */
[----:B0-----:R-:W-:-:S07]  /*0160*/  FMUL.FTZ R10, R6, c[0x0][0x168] ;  /* 0x00005a00060a7a20 */ /* 0x001fce0000410000 */
[----:B------:R-:W0:Y:S01]  /*0170*/  MUFU.LG2 R14, R14 ;  /* 0x0000000e000e7308 */ /* 0x000e220000000c00 */
[----:B-1----:R-:W-:-:S07]  /*0180*/  FMUL.FTZ R4, R12, c[0x0][0x168] ;  /* 0x00005a000c047a20 */ /* 0x002fce0000410000 */
[----:B------:R-:W1:Y:S01]  /*0190*/  MUFU.LG2 R15, R15 ;  /* 0x0000000f000f7308 */ /* 0x000e620000000c00 */
[----:B--2---:R-:W-:Y:S02]  /*01a0*/  FMUL.FTZ R5, R13, c[0x0][0x168] ;  /* 0x00005a000d057a20 */ /* 0x004fe40000410000 */
[----:B------:R-:W-:-:S04]  /*01b0*/  IMAD.WIDE.U32 R12, R0, R3, c[0x0][0x178] ;  /* 0x00005e00000c7625 */ /* 0x000fc800078e0003 */
[----:B0-----:R-:W-:Y:S01]  /*01c0*/  FMUL.FTZ R6, R14, c[0x0][0x168] ;  /* 0x00005a000e067a20 */ /* 0x001fe20000410000 */
[----:B------:R-:W-:Y:S01]  /*01d0*/  MUFU.EX2 R11, R11 ;  /* 0x0000000b000b7308 */ /* 0x000fe20000000800 */
[----:B------:R-:W-:-:S04]  /*01e0*/  IMAD.WIDE R12, R2, 0x10, R12 ;  /* 0x00000010020c7825 */ /* 0x000fc800078e020c */
[----:B-1----:R-:W-:-:S03]  /*01f0*/  FMUL.FTZ R7, R15, c[0x0][0x168] ;  /* 0x00005a000f077a20 */ /* 0x002fc60000410000 */
[----:B------:R-:W-:Y:S08]  /*0200*/  MUFU.EX2 R10, R10 ;  /* 0x0000000a000a7308 */ /* 0x000ff00000000800 */
[----:B------:R-:W-:Y:S08]  /*0210*/  MUFU.EX2 R9, R9 ;  /* 0x0000000900097308 */ /* 0x000ff00000000800 */
[----:B------:R-:W0:Y:S08]  /*0220*/  MUFU.EX2 R8, R8 ;  /* 0x0000000800087308 */ /* 0x000e300000000800 */
[----:B------:R-:W-:Y:S08]  /*0230*/  MUFU.EX2 R7, R7 ;  /* 0x0000000700077308 */ /* 0x000ff00000000800 */
[----:B------:R-:W-:Y:S01]  /*0240*/  MUFU.EX2 R6, R6 ;  /* 0x0000000600067308 */ /* 0x000fe20000000800 */
[----:B0-----:R-:W-:Y:S07]  /*0250*/  STG.E.128 [R12.64], R8 ;  /* 0x000000080c007986 */ /* 0x001fee000c101d04 */
[----:B------:R-:W-:Y:S08]  /*0260*/  MUFU.EX2 R5, R5 ;  /* 0x0000000500057308 */ /* 0x000ff00000000800 */
[----:B------:R-:W0:Y:S02]  /*0270*/  MUFU.EX2 R4, R4 ;  /* 0x0000000400047308 */ /* 0x000e240000000800 */
[----:B0-----:R-:W-:Y:S01]  /*0280*/  STG.E.128 [R12.64+0x800], R4 ;  /* 0x000800040c007986 */ /* 0x001fe2000c101d04 */
[----:B------:R-:W-:Y:S05]  /*0290*/  EXIT ;  /* 0x000000000000794d */ /* 0x000fea0003800000 */
.L_x_5402:
        /* <DEDUP_REMOVED lines=113> */
.L_x_5405:
[----:B012---:R-:W-:-:S13]  /*09b0*/  ISETP.GE.AND P0, PT, R3, R2, PT ;  /* 0x000000020300720c */ /* 0x007fda0003f06270 */
[----:B------:R-:W-:Y:S05]  /*09c0*/  @P0 BRA `(.L_x_5407) ;  /* 0x000000c000000947 */ /* 0x000fea0003800000 */
[----:B------:R-:W-:Y:S01]  /*09d0*/  MOV R11, 0x4 ;  /* 0x00000004000b7802 */ /* 0x000fe20000000f00 */
[----:B------:R-:W-:Y:S01]  /*09e0*/  IMAD.IADD R10, R0, 0x1, R3 ;  /* 0x00000001000a7824 */ /* 0x000fe200078e0203 */
[----:B------:R-:W-:-:S03]  /*09f0*/  IADD3 R3, R3, 0x80, RZ ;  /* 0x0000008003037810 */ /* 0x000fc60007ffe0ff */
[----:B------:R-:W-:-:S05]  /*0a00*/  IMAD.WIDE.U32 R10, R10, R11, c[0x0][0x178] ;  /* 0x00005e000a0a7625 */ /* 0x000fca00078e000b */
[----:B------:R0:W-:Y:S02]  /*0a10*/  STG.E [R10.64], R5 ;  /* 0x000000050a007986 */ /* 0x0001e4000c101904 */
.L_x_5406:
[----:B------:R-:W-:-:S13]  /*0a20*/  ISETP.GE.AND P0, PT, R3, R2, PT ;  /* 0x000000020300720c */ /* 0x000fda0003f06270 */
[----:B------:R-:W-:Y:S05]  /*0a30*/  @P0 BRA `(.L_x_5408) ;  /* 0x000000d000000947 */ /* 0x000fea0003800000 */
[----:B0-----:R-:W-:Y:S01]  /*0a40*/  HFMA2.MMA R5, -RZ, RZ, 0, 2.384185791015625e-07 ;  /* 0x00000004ff057435 */ /* 0x001fe200000001ff */
[----:B------:R-:W-:Y:S01]  /*0a50*/  IMAD.IADD R4, R0, 0x1, R3 ;  /* 0x0000000100047824 */ /* 0x000fe200078e0203 */
[----:B------:R-:W-:-:S08]  /*0a60*/  IADD3 R3, R3, 0x80, RZ ;  /* 0x0000008003037810 */ /* 0x000fd00007ffe0ff */
[----:B------:R-:W-:-:S05]  /*0a70*/  IMAD.WIDE.U32 R4, R4, R5, c[0x0][0x178] ;  /* 0x00005e0004047625 */ /* 0x000fca00078e0005 */
[----:B------:R0:W-:Y:S02]  /*0a80*/  STG.E [R4.64], R6 ;  /* 0x0000000604007986 */ /* 0x0001e4000c101904 */
.L_x_5407:
        /* <DEDUP_REMOVED lines=8> */
.L_x_5408:
[----:B------:R-:W-:Y:S05]  /*0b10*/  BSYNC B1 ;  /* 0x0000000000017941 */ /* 0x000fea0003800000 */
.L_x_5404:
[----:B------:R-:W-:-:S13]  /*0b20*/  ISETP.GE.AND P0, PT, R3, R2, PT ;  /* 0x000000020300720c */ /* 0x000fda0003f06270 */
[----:B0-----:R-:W-:Y:S01]  /*0b30*/  @!P0 MOV R5, 0x4 ;  /* 0x0000000400058802 */ /* 0x001fe20000000f00 */
[----:B------:R-:W-:Y:S01]  /*0b40*/  @!P0 IMAD.IADD R4, R0, 0x1, R3 ;  /* 0x0000000100048824 */ /* 0x000fe200078e0203 */
[----:B------:R-:W-:-:S03]  /*0b50*/  @!P0 IADD3 R3, R3, 0x80, RZ ;  /* 0x0000008003038810 */ /* 0x000fc60007ffe0ff */
[----:B------:R-:W-:-:S05]  /*0b60*/  @!P0 IMAD.WIDE.U32 R4, R4, R5, c[0x0][0x178] ;  /* 0x00005e0004048625 */ /* 0x000fca00078e0005 */
[----:B---3--:R0:W-:Y:S02]  /*0b70*/  @!P0 STG.E [R4.64], R9 ;  /* 0x0000000904008986 */ /* 0x0081e4000c101904 */
.L_x_5409:
[----:B------:R-:W-:Y:S05]  /*0b80*/  BSYNC B0 ;  /* 0x0000000000007941 */ /* 0x000fea0003800000 */
.L_x_5403:
        /* <DEDUP_REMOVED lines=8> */
.L_x_5410:
        /* <DEDUP_REMOVED lines=15> */
.L_x_61658:


//--------------------- .text._ZN2at6native29vectorized_elementwise_kernelILi8EZNS0_50_GLOBAL__N__2680c7bb_12_PowKernel_cu_b2145a98_318429pow_tensor_scalar_kernel_implIffEEvRNS_18TensorIteratorBaseET0_EUlfE2_St5arrayIPcLm2EEEEviS6_T1_ --------------------------
	.section	.text._ZN2at6native29vectorized_elementwise_kernelILi8EZNS0_50_GLOBAL__N__2680c7bb_12_PowKernel_cu_b2145a98_318429pow_tensor_scalar_kernel_implIffEEvRNS_18TensorIteratorBaseET0_EUlfE2_St5arrayIPcLm2EEEEviS6_T1_,"ax",@progbits
	.sectioninfo	@"SHI_REGISTERS=4"
	.align	128
        .global         _ZN2at6native29vectorized_elementwise_kernelILi8EZNS0_50_GLOBAL__N__2680c7bb_12_PowKernel_cu_b2145a98_318429pow_tensor_scalar_kernel_implIffEEvRNS_18TensorIteratorBaseET0_EUlfE2_St5arrayIPcLm2EEEEviS6_T1_
        .type           _ZN2at6native29vectorized_elementwise_kernelILi8EZNS0_50_GLOBAL__N__2680c7bb_12_PowKernel_cu_b2145a98_318429pow_tensor_scalar_kernel_implIffEEvRNS_18TensorIteratorBaseET0_EUlfE2_St5arrayIPcLm2EEEEviS6_T1_,@function
        .size           _ZN2at6native29vectorized_elementwise_kernelILi8EZNS0_50_GLOBAL__N__2680c7bb_12_PowKernel_cu_b2145a98_318429pow_tensor_scalar_kernel_implIffEEvRNS_18TensorIteratorBaseET0_EUlfE2_St5arrayIPcLm2EEEEviS6_T1_,(.L_x_61659 - _ZN2at6native29vectorized_elementwise_kernelILi8EZNS0_50_GLOBAL__N__2680c7bb_12_PowKernel_cu_b2145a98_318429pow_tensor_scalar_kernel_implIffEEvRNS_18TensorIteratorBaseET0_EUlfE2_St5arrayIPcLm2EEEEviS6_T1_)
        .other          _ZN2at6native29vectorized_elementwise_kernelILi8EZNS0_50_GLOBAL__N__2680c7bb_12_PowKernel_cu_b2145a98_318429pow_tensor_scalar_kernel_implIffEEvRNS_18TensorIteratorBaseET0_EUlfE2_St5arrayIPcLm2EEEEviS6_T1_,@"STO_CUDA_ENTRY STV_DEFAULT"
_ZN2at6native29vectorized_elementwise_kernelILi8EZNS0_50_GLOBAL__N__2680c7bb_12_PowKernel_cu_b2145a98_318429pow_tensor_scalar_kernel_implIffEEvRNS_18TensorIteratorBaseET0_EUlfE2_St5arrayIPcLm2EEEEviS6_T1_:
.text._ZN2at6native29vectorized_elementwise_kernelILi8EZNS0_50_GLOBAL__N__2680c7bb_12_PowKernel_cu_b2145a98_318429pow_tensor_scalar_kernel_implIffEEvRNS_18TensorIteratorBaseET0_EUlfE2_St5arrayIPcLm2EEEEviS6_T1_:
[----:B------:R-:W-:Y:S02]  /*0000*/  MOV R1, c[0x0][0x28] ;  /* 0x00000a0000017a02 */ /* 0x000fe40000000f00 */
[----:B------:R-:W-:Y:S05]  /*0010*/  EXIT ;  /* 0x000000000000794d */ /* 0x000fea0003800000 */
.L_x_5411:
        /* <DEDUP_REMOVED lines=14> */
.L_x_61659:


//--------------------- .text._ZN2at6native18elementwise_kernelILi128ELi4EZNS0_15gpu_kernel_implIZNS0_50_GLOBAL__N__2680c7bb_12_PowKernel_cu_b2145a98_318429pow_tensor_scalar_kernel_implIffEEvRNS_18TensorIteratorBaseET0_EUlfE1_EEvS6_RKT_EUliE_EEviT1_ --------------------------
	.section	.text._ZN2at6native18elementwise_kernelILi128ELi4EZNS0_15gpu_kernel_implIZNS0_50_GLOBAL__N__2680c7bb_12_PowKernel_cu_b2145a98_318429pow_tensor_scalar_kernel_implIffEEvRNS_18TensorIteratorBaseET0_EUlfE1_EEvS6_RKT_EUliE_EEviT1_,"ax",@progbits
	.sectioninfo	@"SHI_REGISTERS=26"
	.align	128
        .global         _ZN2at6native18elementwise_kernelILi128ELi4EZNS0_15gpu_kernel_implIZNS0_50_GLOBAL__N__2680c7bb_12_PowKernel_cu_b2145a98_318429pow_tensor_scalar_kernel_implIffEEvRNS_18TensorIteratorBaseET0_EUlfE1_EEvS6_RKT_EUliE_EEviT1_
        .type           _ZN2at6native18elementwise_kernelILi128ELi4EZNS0_15gpu_kernel_implIZNS0_50_GLOBAL__N__2680c7bb_12_PowKernel_cu_b2145a98_318429pow_tensor_scalar_kernel_implIffEEvRNS_18TensorIteratorBaseET0_EUlfE1_EEvS6_RKT_EUliE_EEviT1_,@function
        .size           _ZN2at6native18elementwise_kernelILi128ELi4EZNS0_15gpu_kernel_implIZNS0_50_GLOBAL__N__2680c7bb_12_PowKernel_cu_b2145a98_318429pow_tensor_scalar_kernel_implIffEEvRNS_18TensorIteratorBaseET0_EUlfE1_EEvS6_RKT_EUliE_EEviT1_,(.L_x_61495 - _ZN2at6native18elementwise_kernelILi128ELi4EZNS0_15gpu_kernel_implIZNS0_50_GLOBAL__N__2680c7bb_12_PowKernel_cu_b2145a98_318429pow_tensor_scalar_kernel_implIffEEvRNS_18TensorIteratorBaseET0_EUlfE1_EEvS6_RKT_EUliE_EEviT1_)
        .other          _ZN2at6native18elementwise_kernelILi128ELi4EZNS0_15gpu_kernel_implIZNS0_50_GLOBAL__N__2680c7bb_12_PowKernel_cu_b2145a98_318429pow_tensor_scalar_kernel_implIffEEvRNS_18TensorIteratorBaseET0_EUlfE1_EEvS6_RKT_EUliE_EEviT1_,@"STO_CUDA_ENTRY STV_DEFAULT"
_ZN2at6native18elementwise_kernelILi128ELi4EZNS0_15gpu_kernel_implIZNS0_50_GLOBAL__N__2680c7bb_12_PowKernel_cu_b2145a98_318429pow_tensor_scalar_kernel_implIffEEvRNS_18TensorIteratorBaseET0_EUlfE1_EEvS6_RKT_EUliE_EEviT1_:
.text._ZN2at6native18elementwise_kernelILi128ELi4EZNS0_15gpu_kernel_implIZNS0_50_GLOBAL__N__2680c7bb_12_PowKernel_cu_b2145a98_318429pow_tensor_scalar_kernel_implIffEEvRNS_18TensorIteratorBaseET0_EUlfE1_EEvS6_RKT_EUliE_EEviT1_:
        /* <DEDUP_REMOVED lines=236> */
.L_x_5414:
        /* <DEDUP_REMOVED lines=20> */
.L_x_5419:
[----:B------:R-:W2:Y:S02]  /*1000*/  LDG.E.U8 R0, [R2.64] ;  /* 0x0000002402007981 */ /* 0x000ea4000c1e1100 */
[----:B--2---:R-:W0:Y:S01]  /*1010*/  I2F.U16 R0, R0 ;  /* 0x0000000000007306 */ /* 0x004e220000101000 */
[----:B------:R-:W-:Y:S05]  /*1020*/  BRA `(.L_x_5421) ;  /* 0x00000ca000007947 */ /* 0x000fea0003800000 */
.L_x_5418:
        /* <DEDUP_REMOVED lines=9> */
.L_x_5423:
[----:B------:R-:W2:Y:S02]  /*10c0*/  LDG.E R0, [R2.64] ;  /* 0x0000002402007981 */ /* 0x000ea4000c1e1900 */
[----:B--2---:R-:W0:Y:S01]  /*10d0*/  I2F R0, R0 ;  /* 0x0000000000007306 */ /* 0x004e220000201400 */
[----:B------:R-:W-:Y:S05]  /*10e0*/  BRA `(.L_x_5421) ;  /* 0x00000be000007947 */ /* 0x000fea0003800000 */
.L_x_5422:
[----:B------:R-:W2:Y:S02]  /*10f0*/  LDG.E.U16 R0, [R2.64] ;  /* 0x0000002402007981 */ /* 0x000ea4000c1e1500 */
[----:B--2---:R-:W0:Y:S01]  /*1100*/  I2F.S16 R0, R0 ;  /* 0x0000000000007306 */ /* 0x004e220000101400 */
[----:B------:R-:W-:Y:S05]  /*1110*/  BRA `(.L_x_5421) ;  /* 0x00000bb000007947 */ /* 0x000fea0003800000 */
.L_x_5417:
        /* <DEDUP_REMOVED lines=8> */
.L_x_5425:
[----:B------:R-:W2:Y:S02]  /*11a0*/  LDG.E.U16 R0, [R2.64] ;  /* 0x0000002402007981 */ /* 0x000ea4000c1e1500 */
[----:B--2---:R-:W-:Y:S01]  /*11b0*/  HADD2.F32 R0, -RZ, R0.H0_H0 ;  /* 0x20000000ff007230 */ /* 0x004fe20000004100 */
[----:B------:R-:W-:Y:S05]  /*11c0*/  BRA `(.L_x_5421) ;  /* 0x00000b0000007947 */ /* 0x000fea0003800000 */
.L_x_5424:
        /* <DEDUP_REMOVED lines=8> */
.L_x_5427:
[----:B------:R-:W2:Y:S02]  /*1250*/  LDG.E.U16 R0, [R2.64] ;  /* 0x0000002402007981 */ /* 0x000ea4000c1e1500 */
[----:B--2---:R-:W-:Y:S01]  /*1260*/  HADD2.F32 R0, -RZ, R0.H0_H0 ;  /* 0x20000000ff007230 */ /* 0x004fe20000004100 */
[----:B------:R-:W-:Y:S05]  /*1270*/  BRA `(.L_x_5421) ;  /* 0x00000a5000007947 */ /* 0x000fea0003800000 */
.L_x_5426:
[----:B------:R-:W2:Y:S02]  /*1280*/  LDG.E.64 R2, [R2.64] ;  /* 0x0000002402027981 */ /* 0x000ea4000c1e1b00 */
[----:B--2---:R-:W0:Y:S01]  /*1290*/  F2F.F32.F64 R0, R2 ;  /* 0x0000000200007310 */ /* 0x004e220000301000 */
[----:B------:R-:W0:-:S14]  /*12a0*/  DSETP.GEU.AND P0, PT, |R2|, c[0x2][0x0], PT ;  /* 0x008000000200762a */ /* 0x000e1c0003f0e200 */
[----:B0-----:R-:W-:Y:S01]  /*12b0*/  @!P0 FMUL R0, R0, 1.175494350822287508e-38 ;  /* 0x0080000000008820 */ /* 0x001fe20000400000 */
[----:B------:R-:W-:Y:S05]  /*12c0*/  BRA `(.L_x_5421) ;  /* 0x00000a0000007947 */ /* 0x000fea0003800000 */
.L_x_5416:
        /* <DEDUP_REMOVED lines=12> */
.L_x_5430:
[----:B------:R-:W2:Y:S02]  /*1390*/  LDG.E.64 R2, [R2.64] ;  /* 0x0000002402027981 */ /* 0x000ea4000c1e1b00 */
[----:B--2---:R-:W0:Y:S01]  /*13a0*/  F2F.F32.F64 R0, R2 ;  /* 0x0000000200007310 */ /* 0x004e220000301000 */
[----:B------:R-:W0:-:S14]  /*13b0*/  DSETP.GEU.AND P0, PT, |R2|, c[0x2][0x0], PT ;  /* 0x008000000200762a */ /* 0x000e1c0003f0e200 */
[----:B0-----:R-:W-:Y:S01]  /*13c0*/  @!P0 FMUL R0, R0, 1.175494350822287508e-38 ;  /* 0x0080000000008820 */ /* 0x001fe20000400000 */
[----:B------:R-:W-:Y:S05]  /*13d0*/  BRA `(.L_x_5421) ;  /* 0x000008f000007947 */ /* 0x000fea0003800000 */
.L_x_5429:
        /* <DEDUP_REMOVED lines=26> */
.L_x_5432:
        /* <DEDUP_REMOVED lines=13> */
.L_x_5431:
[----:B------:R-:W2:Y:S02]  /*1650*/  LDG.E.U16 R0, [R2.64] ;  /* 0x0000002402007981 */ /* 0x000ea4000c1e1500 */
[----:B--2---:R-:W-:Y:S01]  /*1660*/  PRMT R0, RZ, 0x5410, R0 ;  /* 0x00005410ff007816 */ /* 0x004fe20000000000 */
[----:B------:R-:W-:Y:S05]  /*1670*/  BRA `(.L_x_5421) ;  /* 0x0000065000007947 */ /* 0x000fea0003800000 */
.L_x_5428:
        /* <DEDUP_REMOVED lines=11> */
.L_x_5435:
        /* <DEDUP_REMOVED lines=20> */
.L_x_5437:
[----:B------:R-:W-:Y:S05]  /*1870*/  BSYNC B0 ;  /* 0x0000000000007941 */ /* 0x000fea0003800000 */
.L_x_5436:
[----:B------:R-:W-:Y:S01]  /*1880*/  LEA R3, R0, 0x3b800000, 0x17 ;  /* 0x3b80000000037811 */ /* 0x000fe200078eb8ff */
[----:B------:R-:W-:-:S05]  /*1890*/  IMAD.SHL.U32 R0, R2, 0x100000, RZ ;  /* 0x0010000002007824 */ /* 0x000fca00078e00ff */
[----:B------:R-:W-:Y:S01]  /*18a0*/  LOP3.LUT R0, R3, R0, R4, 0xfe, !PT ;  /* 0x0000000003007212 */ /* 0x000fe200078efe04 */
[----:B------:R-:W-:Y:S05]  /*18b0*/  BRA `(.L_x_5421) ;  /* 0x0000041000007947 */ /* 0x000fea0003800000 */
.L_x_5434:
        /* <DEDUP_REMOVED lines=20> */
.L_x_5439:
[----:B------:R-:W-:Y:S05]  /*1a00*/  BSYNC B0 ;  /* 0x0000000000007941 */ /* 0x000fea0003800000 */
.L_x_5438:
[----:B------:R-:W-:Y:S01]  /*1a10*/  LEA R3, R0, 0x37800000, 0x17 ;  /* 0x3780000000037811 */ /* 0x000fe200078eb8ff */
[----:B------:R-:W-:-:S05]  /*1a20*/  IMAD.SHL.U32 R0, R2, 0x200000, RZ ;  /* 0x0020000002007824 */ /* 0x000fca00078e00ff */
[----:B------:R-:W-:Y:S01]  /*1a30*/  LOP3.LUT R0, R3, R0, R4, 0xfe, !PT ;  /* 0x0000000003007212 */ /* 0x000fe200078efe04 */
[----:B------:R-:W-:Y:S05]  /*1a40*/  BRA `(.L_x_5421) ;  /* 0x0000028000007947 */ /* 0x000fea0003800000 */
.L_x_5433:
        /* <DEDUP_REMOVED lines=14> */
.L_x_5420:
        /* <DEDUP_REMOVED lines=21> */
.L_x_5441:
[----:B------:R-:W2:Y:S02]  /*1c80*/  LDG.E.64 R2, [R2.64] ;  /* 0x0000002402027981 */ /* 0x000ea4000c1e1b00 */
[----:B--2---:R0:W1:Y:S01]  /*1c90*/  I2F.U64 R0, R2 ;  /* 0x0000000200007312 */ /* 0x0040620000301000 */
[----:B------:R-:W-:Y:S05]  /*1ca0*/  BRA `(.L_x_5421) ;  /* 0x0000002000007947 */ /* 0x000fea0003800000 */
.L_x_5440:
[----:B------:R-:W2:Y:S02]  /*1cb0*/  LDG.E R0, [R2.64] ;  /* 0x0000002402007981 */ /* 0x000ea4000c1e1900 */
[----:B--2---:R-:W0:Y:S02]  /*1cc0*/  I2F.U32 R0, R0 ;  /* 0x0000000000007306 */ /* 0x004e240000201000 */
.L_x_5421:
[----:B------:R-:W-:Y:S05]  /*1cd0*/  BSYNC B6 ;  /* 0x0000000000067941 */ /* 0x000fea0003800000 */
.L_x_5415:
[----:B01---5:R-:W-:Y:S01]  /*1ce0*/  FMUL.FTZ R8, R0, R0 ;  /* 0x0000000000087220 */ /* 0x023fe20000410000 */
[----:B------:R-:W-:Y:S05]  /*1cf0*/  BSSY B0, `(.L_x_5442) ;  /* 0x000000f000007945 */ /* 0x000fea0003800000 */
        /* <DEDUP_REMOVED lines=13> */
[----:B-1----:R-:W-:Y:S05]  /*1dd0*/  CALL.REL.NOINC `($__internal_12_$__cuda_sm20_dblrcp_rn_slowpath_v3) ;  /* 0x0000938000007944 */ /* 0x002fea0003c00000 */
.L_x_5443:
[----:B------:R-:W-:Y:S05]  /*1de0*/  BSYNC B0 ;  /* 0x0000000000007941 */ /* 0x000fea0003800000 */
.L_x_5442:
[----:B------:R-:W2:Y:S01]  /*1df0*/  LDC.U8 R3, c[0x0][0x378] ;  /* 0x0000de00ff037b82 */ /* 0x000ea20000000000 */
[----:B-1----:R-:W1:Y:S01]  /*1e00*/  F2F.F32.F64 R2, R4 ;  /* 0x0000000400027310 */ /* 0x002e620000301000 */
[----:B------:R-:W1:-:S14]  /*1e10*/  DSETP.GEU.AND P0, PT, |R4|, c[0x2][0x0], PT ;  /* 0x008000000400762a */ /* 0x000e5c0003f0e200 */
[----:B-1----:R-:W-:Y:S01]  /*1e20*/  @!P0 FMUL R2, R2, 1.175494350822287508e-38 ;  /* 0x0080000002028820 */ /* 0x002fe20000400000 */
        /* <DEDUP_REMOVED lines=11> */
[----:B------:R-:W1:Y:S02]  /*1ee0*/  F2I.FTZ.TRUNC.NTZ R3, R2 ;  /* 0x0000000200037305 */ /* 0x000e64000021f100 */
[----:B-1----:R1:W-:Y:S01]  /*1ef0*/  STG.E.U8 [R16.64], R3 ;  /* 0x0000000310007986 */ /* 0x0023e2000c101124 */
[----:B------:R-:W-:Y:S05]  /*1f00*/  BRA `(.L_x_5449) ;  /* 0x00000d7000007947 */ /* 0x000fea0003800000 */
.L_x_5447:
[----:B------:R-:W1:Y:S02]  /*1f10*/  F2I.S64.TRUNC R2, R2 ;  /* 0x0000000200027311 */ /* 0x000e64000020d900 */
[----:B-1----:R-:W-:-:S05]  /*1f20*/  IMAD.MOV.U32 R5, RZ, RZ, R2 ;  /* 0x000000ffff057224 */ /* 0x002fca00078e0002 */
[----:B------:R1:W-:Y:S01]  /*1f30*/  STG.E.U8 [R16.64], R5 ;  /* 0x0000000510007986 */ /* 0x0003e2000c101124 */
[----:B------:R-:W-:Y:S05]  /*1f40*/  BRA `(.L_x_5449) ;  /* 0x00000d3000007947 */ /* 0x000fea0003800000 */
.L_x_5446:
[----:B------:R-:W-:-:S13]  /*1f50*/  ISETP.NE.AND P0, PT, R0, 0x2, PT ;  /* 0x000000020000780c */ /* 0x000fda0003f05270 */
[----:B------:R-:W-:Y:S05]  /*1f60*/  @!P0 BRA `(.L_x_5450) ;  /* 0x000000a000008947 */ /* 0x000fea0003800000 */
[----:B------:R-:W-:-:S13]  /*1f70*/  ISETP.NE.AND P0, PT, R0, 0x3, PT ;  /* 0x000000030000780c */ /* 0x000fda0003f05270 */
[----:B------:R-:W-:Y:S05]  /*1f80*/  @!P0 BRA `(.L_x_5451) ;  /* 0x0000005000008947 */ /* 0x000fea0003800000 */
[----:B------:R-:W-:-:S13]  /*1f90*/  ISETP.NE.AND P0, PT, R0, 0x4, PT ;  /* 0x000000040000780c */ /* 0x000fda0003f05270 */
[----:B------:R-:W-:Y:S05]  /*1fa0*/  @P0 BRA `(.L_x_5448) ;  /* 0x00000b4000000947 */ /* 0x000fea0003800000 */
[----:B------:R-:W1:Y:S02]  /*1fb0*/  F2I.S64.TRUNC R2, R2 ;  /* 0x0000000200027311 */ /* 0x000e64000020d900 */
[----:B-1----:R1:W-:Y:S01]  /*1fc0*/  STG.E.64 [R16.64], R2 ;  /* 0x0000000210007986 */ /* 0x0023e2000c101b24 */
[----:B------:R-:W-:Y:S05]  /*1fd0*/  BRA `(.L_x_5449) ;  /* 0x00000ca000007947 */ /* 0x000fea0003800000 */
.L_x_5451:
[----:B------:R-:W1:Y:S02]  /*1fe0*/  F2I.FTZ.TRUNC.NTZ R3, R2 ;  /* 0x0000000200037305 */ /* 0x000e64000021f100 */
[----:B-1----:R1:W-:Y:S01]  /*1ff0*/  STG.E [R16.64], R3 ;  /* 0x0000000310007986 */ /* 0x0023e2000c101924 */
[----:B------:R-:W-:Y:S05]  /*2000*/  BRA `(.L_x_5449) ;  /* 0x00000c7000007947 */ /* 0x000fea0003800000 */
.L_x_5450:
[----:B------:R-:W1:Y:S02]  /*2010*/  F2I.FTZ.TRUNC.NTZ R3, R2 ;  /* 0x0000000200037305 */ /* 0x000e64000021f100 */
[----:B-1----:R1:W-:Y:S01]  /*2020*/  STG.E.U16 [R16.64], R3 ;  /* 0x0000000310007986 */ /* 0x0023e2000c101524 */
[----:B------:R-:W-:Y:S05]  /*2030*/  BRA `(.L_x_5449) ;  /* 0x00000c4000007947 */ /* 0x000fea0003800000 */
.L_x_5445:
        /* <DEDUP_REMOVED lines=8> */
.L_x_5453:
[----:B------:R-:W-:-:S05]  /*20c0*/  F2FP.PACK_AB R2, RZ, R2 ;  /* 0x00000002ff02723e */ /* 0x000fca00000000ff */
[----:B------:R1:W-:Y:S01]  /*20d0*/  STG.E.U16 [R16.64], R2 ;  /* 0x0000000210007986 */ /* 0x0003e2000c101524 */
[----:B------:R-:W-:Y:S05]  /*20e0*/  BRA `(.L_x_5449) ;  /* 0x00000b9000007947 */ /* 0x000fea0003800000 */
.L_x_5452:
        /* <DEDUP_REMOVED lines=9> */
.L_x_5455:
[----:B------:R-:W-:-:S04]  /*2180*/  F2FP.PACK_AB R3, RZ, R2 ;  /* 0x00000002ff03723e */ /* 0x000fc800000000ff */
[----:B------:R-:W-:-:S05]  /*2190*/  PRMT R3, R3, 0x5410, RZ ;  /* 0x0000541003037816 */ /* 0x000fca00000000ff */
[----:B------:R1:W-:Y:S01]  /*21a0*/  STG.E [R16.64], R3 ;  /* 0x0000000310007986 */ /* 0x0003e2000c101924 */
[----:B------:R-:W-:Y:S05]  /*21b0*/  BRA `(.L_x_5449) ;  /* 0x00000ac000007947 */ /* 0x000fea0003800000 */
.L_x_5454:
[----:B------:R-:W-:-:S06]  /*21c0*/  FMUL.FTZ R2, R2, 1 ;  /* 0x3f80000002027820 */ /* 0x000fcc0000410000 */
[----:B------:R-:W1:Y:S02]  /*21d0*/  F2F.F64.F32 R2, R2 ;  /* 0x0000000200027310 */ /* 0x000e640000201800 */
[----:B-1----:R1:W-:Y:S01]  /*21e0*/  STG.E.64 [R16.64], R2 ;  /* 0x0000000210007986 */ /* 0x0023e2000c101b24 */
[----:B------:R-:W-:Y:S05]  /*21f0*/  BRA `(.L_x_5449) ;  /* 0x00000a8000007947 */ /* 0x000fea0003800000 */
.L_x_5444:
        /* <DEDUP_REMOVED lines=12> */
.L_x_5458:
[----:B------:R-:W-:Y:S01]  /*22c0*/  FMUL.FTZ R4, R2, 1 ;  /* 0x3f80000002047820 */ /* 0x000fe20000410000 */
[----:B0-----:R-:W-:-:S05]  /*22d0*/  CS2R R6, SRZ ;  /* 0x0000000000067805 */ /* 0x001fca000001ff00 */
[----:B------:R-:W0:Y:S02]  /*22e0*/  F2F.F64.F32 R4, R4 ;  /* 0x0000000400047310 */ /* 0x000e240000201800 */
[----:B0-----:R0:W-:Y:S01]  /*22f0*/  STG.E.128 [R16.64], R4 ;  /* 0x0000000410007986 */ /* 0x0011e2000c101d24 */
[----:B------:R-:W-:Y:S05]  /*2300*/  BRA `(.L_x_5449) ;  /* 0x0000097000007947 */ /* 0x000fea0003800000 */
.L_x_5457:
        /* <DEDUP_REMOVED lines=20> */
.L_x_5462:
[----:B------:R-:W-:Y:S05]  /*2450*/  BSYNC B0 ;  /* 0x0000000000007941 */ /* 0x000fea0003800000 */
.L_x_5461:
[----:B------:R-:W-:-:S05]  /*2460*/  LOP3.LUT R5, R0, R5, RZ, 0xfc, !PT ;  /* 0x0000000500057212 */ /* 0x000fca00078efcff */
[----:B------:R1:W-:Y:S01]  /*2470*/  STG.E.U8 [R16.64], R5 ;  /* 0x0000000510007986 */ /* 0x0003e2000c101124 */
[----:B------:R-:W-:Y:S05]  /*2480*/  BRA `(.L_x_5449) ;  /* 0x000007f000007947 */ /* 0x000fea0003800000 */
.L_x_5460:
        /* <DEDUP_REMOVED lines=12> */
.L_x_5464:
[----:B------:R-:W-:Y:S01]  /*2550*/  IMAD.MOV.U32 R0, RZ, RZ, 0x7f ;  /* 0x0000007fff007424 */ /* 0x000fe200078e00ff */
[----:B------:R-:W-:-:S04]  /*2560*/  ISETP.GT.U32.AND P0, PT, R4, 0x7f800000, PT ;  /* 0x7f8000000400780c */ /* 0x000fc80003f04070 */
[----:B------:R-:W-:-:S04]  /*2570*/  SEL R0, R0, 0x7c, P0 ;  /* 0x0000007c00007807 */ /* 0x000fc80000000000 */
.L_x_5465:
[----:B------:R-:W-:Y:S05]  /*2580*/  BSYNC B0 ;  /* 0x0000000000007941 */ /* 0x000fea0003800000 */
.L_x_5463:
[----:B------:R-:W-:-:S04]  /*2590*/  LOP3.LUT R2, R2, 0x80000000, RZ, 0xc0, !PT ;  /* 0x8000000002027812 */ /* 0x000fc800078ec0ff */
[----:B------:R-:W-:-:S04]  /*25a0*/  SHF.R.U32.HI R3, RZ, 0x18, R2 ;  /* 0x00000018ff037819 */ /* 0x000fc80000011602 */
[----:B------:R-:W-:-:S05]  /*25b0*/  LOP3.LUT R3, R0, R3, RZ, 0xfc, !PT ;  /* 0x0000000300037212 */ /* 0x000fca00078efcff */
[----:B------:R1:W-:Y:S01]  /*25c0*/  STG.E.U8 [R16.64], R3 ;  /* 0x0000000310007986 */ /* 0x0003e2000c101124 */
[----:B------:R-:W-:Y:S05]  /*25d0*/  BRA `(.L_x_5449) ;  /* 0x000006a000007947 */ /* 0x000fea0003800000 */
.L_x_5459:
[----:B------:R-:W-:-:S05]  /*25e0*/  F2FP.BF16.PACK_AB R2, RZ, R2 ;  /* 0x00000002ff02723e */ /* 0x000fca00000010ff */
[----:B------:R1:W-:Y:S01]  /*25f0*/  STG.E.U16 [R16.64], R2 ;  /* 0x0000000210007986 */ /* 0x0003e2000c101524 */
[----:B------:R-:W-:Y:S05]  /*2600*/  BRA `(.L_x_5449) ;  /* 0x0000067000007947 */ /* 0x000fea0003800000 */
.L_x_5456:
        /* <DEDUP_REMOVED lines=8> */
[----:B------:R-:W1:Y:S02]  /*2690*/  F2I.FTZ.U32.TRUNC.NTZ R3, R2 ;  /* 0x0000000200037305 */ /* 0x000e64000021f000 */
[----:B-1----:R1:W-:Y:S01]  /*26a0*/  STG.E.U16 [R16.64], R3 ;  /* 0x0000000310007986 */ /* 0x0023e2000c101524 */
[----:B------:R-:W-:Y:S05]  /*26b0*/  BRA `(.L_x_5449) ;  /* 0x000005c000007947 */ /* 0x000fea0003800000 */
.L_x_5468:
        /* <DEDUP_REMOVED lines=16> */
.L_x_5471:
[----:B------:R-:W-:-:S04]  /*27c0*/  LOP3.LUT R2, R2, 0x80000000, RZ, 0xc0, !PT ;  /* 0x8000000002027812 */ /* 0x000fc800078ec0ff */
[----:B------:R-:W-:-:S04]  /*27d0*/  SHF.R.U32.HI R3, RZ, 0x18, R2 ;  /* 0x00000018ff037819 */ /* 0x000fc80000011602 */
[----:B------:R-:W-:-:S04]  /*27e0*/  LOP3.LUT R0, R0, R3, RZ, 0xfc, !PT ;  /* 0x0000000300007212 */ /* 0x000fc800078efcff */
[----:B------:R-:W-:Y:S02]  /*27f0*/  PRMT R8, R0, 0x7610, R8 ;  /* 0x0000761000087816 */ /* 0x000fe40000000008 */
.L_x_5470:
[----:B------:R-:W-:Y:S05]  /*2800*/  BSYNC B0 ;  /* 0x0000000000007941 */ /* 0x000fea0003800000 */
.L_x_5469:
[----:B------:R1:W-:Y:S01]  /*2810*/  STG.E.U8 [R16.64], R8 ;  /* 0x0000000810007986 */ /* 0x0003e2000c101124 */
[----:B------:R-:W-:Y:S05]  /*2820*/  BRA `(.L_x_5449) ;  /* 0x0000045000007947 */ /* 0x000fea0003800000 */
.L_x_5467:
        /* <DEDUP_REMOVED lines=16> */
.L_x_5474:
[----:B------:R-:W-:-:S04]  /*2930*/  LOP3.LUT R2, R2, 0x80000000, RZ, 0xc0, !PT ;  /* 0x8000000002027812 */ /* 0x000fc800078ec0ff */
[----:B------:R-:W-:-:S04]  /*2940*/  SHF.R.U32.HI R3, RZ, 0x18, R2 ;  /* 0x00000018ff037819 */ /* 0x000fc80000011602 */
[----:B------:R-:W-:-:S04]  /*2950*/  LOP3.LUT R0, R0, R3, RZ, 0xfc, !PT ;  /* 0x0000000300007212 */ /* 0x000fc800078efcff */
[----:B------:R-:W-:Y:S02]  /*2960*/  PRMT R8, R0, 0x7610, R8 ;  /* 0x0000761000087816 */ /* 0x000fe40000000008 */
.L_x_5473:
[----:B------:R-:W-:Y:S05]  /*2970*/  BSYNC B0 ;  /* 0x0000000000007941 */ /* 0x000fea0003800000 */
.L_x_5472:
[----:B------:R1:W-:Y:S01]  /*2980*/  STG.E.U8 [R16.64], R8 ;  /* 0x0000000810007986 */ /* 0x0003e2000c101124 */
[----:B------:R-:W-:Y:S05]  /*2990*/  BRA `(.L_x_5449) ;  /* 0x000002e000007947 */ /* 0x000fea0003800000 */
.L_x_5466:
        /* <DEDUP_REMOVED lines=21> */
.L_x_5448:
        /* <DEDUP_REMOVED lines=20> */
.L_x_5476:
[----:B------:R-:W1:Y:S02]  /*2c30*/  F2I.U64.TRUNC R2, R2 ;  /* 0x0000000200027311 */ /* 0x000e64000020d800 */
[----:B-1----:R1:W-:Y:S01]  /*2c40*/  STG.E.64 [R16.64], R2 ;  /* 0x0000000210007986 */ /* 0x0023e2000c101b24 */
[----:B------:R-:W-:Y:S05]  /*2c50*/  BRA `(.L_x_5449) ;  /* 0x0000002000007947 */ /* 0x000fea0003800000 */
.L_x_5475:
[----:B------:R-:W1:Y:S02]  /*2c60*/  F2I.FTZ.U32.TRUNC.NTZ R3, R2 ;  /* 0x0000000200037305 */ /* 0x000e64000021f000 */
[----:B-1----:R1:W-:Y:S02]  /*2c70*/  STG.E [R16.64], R3 ;  /* 0x0000000310007986 */ /* 0x0023e4000c101924 */
.L_x_5449:
[----:B------:R-:W-:-:S05]  /*2c80*/  IMAD R18, R18, 0x200, R23 ;  /* 0x0000020012127824 */ /* 0x000fca00078e0217 */
[----:B------:R-:W-:Y:S02]  /*2c90*/  IADD3 R19, R18, 0x80, RZ ;  /* 0x0000008012137810 */ /* 0x000fe40007ffe0ff */
.L_x_5413:
[----:B------:R-:W-:Y:S05]  /*2ca0*/  BSYNC B7 ;  /* 0x0000000000077941 */ /* 0x000fea0003800000 */
.L_x_5412:
[----:B------:R-:W-:Y:S01]  /*2cb0*/  ISETP.GE.AND P0, PT, R19, c[0x0][0x160], PT ;  /* 0x0000580013007a0c */ /* 0x000fe20003f06270 */
[----:B------:R-:W-:-:S12]  /*2cc0*/  BSSY B7, `(.L_x_5477) ;  /* 0x0000586000077945 */ /* 0x000fd80003800000 */
[----:B------:R-:W-:Y:S05]  /*2cd0*/  @P0 BRA `(.L_x_5478) ;  /* 0x0000584000000947 */ /* 0x000fea0003800000 */
[----:B------:R-:W-:Y:S01]  /*2ce0*/  ISETP.NE.AND P0, PT, RZ, c[0x0][0x168], PT ;  /* 0x00005a00ff007a0c */ /* 0x000fe20003f05270 */
[----:B------:R-:W-:Y:S02]  /*2cf0*/  IMAD.MOV.U32 R0, RZ, RZ, RZ ;  /* 0x000000ffff007224 */ /* 0x000fe400078e00ff */
[----:B01----:R-:W-:-:S10]  /*2d00*/  IMAD.MOV.U32 R16, RZ, RZ, RZ ;  /* 0x000000ffff107224 */ /* 0x003fd400078e00ff */
        /* <DEDUP_REMOVED lines=225> */
.L_x_5479:
        /* <DEDUP_REMOVED lines=20> */
.L_x_5484:
[----:B------:R-:W2:Y:S02]  /*3c60*/  LDG.E.U8 R0, [R2.64] ;  /* 0x0000002402007981 */ /* 0x000ea4000c1e1100 */
[----:B--2---:R-:W0:Y:S01]  /*3c70*/  I2F.U16 R0, R0 ;  /* 0x0000000000007306 */ /* 0x004e220000101000 */
[----:B------:R-:W-:Y:S05]  /*3c80*/  BRA `(.L_x_5486) ;  /* 0x00000ca000007947 */ /* 0x000fea0003800000 */
.L_x_5483:
        /* <DEDUP_REMOVED lines=9> */
.L_x_5488:
[----:B------:R-:W2:Y:S02]  /*3d20*/  LDG.E R0, [R2.64] ;  /* 0x0000002402007981 */ /* 0x000ea4000c1e1900 */
[----:B--2---:R-:W0:Y:S01]  /*3d30*/  I2F R0, R0 ;  /* 0x0000000000007306 */ /* 0x004e220000201400 */
[----:B------:R-:W-:Y:S05]  /*3d40*/  BRA `(.L_x_5486) ;  /* 0x00000be000007947 */ /* 0x000fea0003800000 */
.L_x_5487:
[----:B------:R-:W2:Y:S02]  /*3d50*/  LDG.E.U16 R0, [R2.64] ;  /* 0x0000002402007981 */ /* 0x000ea4000c1e1500 */
[----:B--2---:R-:W0:Y:S01]  /*3d60*/  I2F.S16 R0, R0 ;  /* 0x0000000000007306 */ /* 0x004e220000101400 */
[----:B------:R-:W-:Y:S05]  /*3d70*/  BRA `(.L_x_5486) ;  /* 0x00000bb000007947 */ /* 0x000fea0003800000 */
.L_x_5482:
        /* <DEDUP_REMOVED lines=8> */
.L_x_5490:
[----:B------:R-:W2:Y:S02]  /*3e00*/  LDG.E.U16 R0, [R2.64] ;  /* 0x0000002402007981 */ /* 0x000ea4000c1e1500 */
[----:B--2---:R-:W-:Y:S01]  /*3e10*/  HADD2.F32 R0, -RZ, R0.H0_H0 ;  /* 0x20000000ff007230 */ /* 0x004fe20000004100 */
[----:B------:R-:W-:Y:S05]  /*3e20*/  BRA `(.L_x_5486) ;  /* 0x00000b0000007947 */ /* 0x000fea0003800000 */
.L_x_5489:
        /* <DEDUP_REMOVED lines=8> */
.L_x_5492:
[----:B------:R-:W2:Y:S02]  /*3eb0*/  LDG.E.U16 R0, [R2.64] ;  /* 0x0000002402007981 */ /* 0x000ea4000c1e1500 */
[----:B--2---:R-:W-:Y:S01]  /*3ec0*/  HADD2.F32 R0, -RZ, R0.H0_H0 ;  /* 0x20000000ff007230 */ /* 0x004fe20000004100 */
[----:B------:R-:W-:Y:S05]  /*3ed0*/  BRA `(.L_x_5486) ;  /* 0x00000a5000007947 */ /* 0x000fea0003800000 */
.L_x_5491:
[----:B------:R-:W2:Y:S02]  /*3ee0*/  LDG.E.64 R2, [R2.64] ;  /* 0x0000002402027981 */ /* 0x000ea4000c1e1b00 */
[----:B--2---:R-:W0:Y:S01]  /*3ef0*/  F2F.F32.F64 R0, R2 ;  /* 0x0000000200007310 */ /* 0x004e220000301000 */
[----:B------:R-:W0:-:S14]  /*3f00*/  DSETP.GEU.AND P0, PT, |R2|, c[0x2][0x0], PT ;  /* 0x008000000200762a */ /* 0x000e1c0003f0e200 */
[----:B0-----:R-:W-:Y:S01]  /*3f10*/  @!P0 FMUL R0, R0, 1.175494350822287508e-38 ;  /* 0x0080000000008820 */ /* 0x001fe20000400000 */
[----:B------:R-:W-:Y:S05]  /*3f20*/  BRA `(.L_x_5486) ;  /* 0x00000a0000007947 */ /* 0x000fea0003800000 */
.L_x_5481:
        /* <DEDUP_REMOVED lines=12> */
.L_x_5495:
[----:B------:R-:W2:Y:S02]  /*3ff0*/  LDG.E.64 R2, [R2.64] ;  /* 0x0000002402027981 */ /* 0x000ea4000c1e1b00 */
[----:B--2---:R-:W0:Y:S01]  /*4000*/  F2F.F32.F64 R0, R2 ;  /* 0x0000000200007310 */ /* 0x004e220000301000 */
[----:B------:R-:W0:-:S14]  /*4010*/  DSETP.GEU.AND P0, PT, |R2|, c[0x2][0x0], PT ;  /* 0x008000000200762a */ /* 0x000e1c0003f0e200 */
[----:B0-----:R-:W-:Y:S01]  /*4020*/  @!P0 FMUL R0, R0, 1.175494350822287508e-38 ;  /* 0x0080000000008820 */ /* 0x001fe20000400000 */
[----:B------:R-:W-:Y:S05]  /*4030*/  BRA `(.L_x_5486) ;  /* 0x000008f000007947 */ /* 0x000fea0003800000 */
.L_x_5494:
        /* <DEDUP_REMOVED lines=26> */
.L_x_5497:
        /* <DEDUP_REMOVED lines=13> */
.L_x_5496:
[----:B------:R-:W2:Y:S02]  /*42b0*/  LDG.E.U16 R0, [R2.64] ;  /* 0x0000002402007981 */ /* 0x000ea4000c1e1500 */
[----:B--2---:R-:W-:Y:S01]  /*42c0*/  PRMT R0, RZ, 0x5410, R0 ;  /* 0x00005410ff007816 */ /* 0x004fe20000000000 */
[----:B------:R-:W-:Y:S05]  /*42d0*/  BRA `(.L_x_5486) ;  /* 0x0000065000007947 */ /* 0x000fea0003800000 */
.L_x_5493:
        /* <DEDUP_REMOVED lines=11> */
.L_x_5500:
        /* <DEDUP_REMOVED lines=20> */
.L_x_5502:
[----:B------:R-:W-:Y:S05]  /*44d0*/  BSYNC B0 ;  /* 0x0000000000007941 */ /* 0x000fea0003800000 */
.L_x_5501:
[----:B------:R-:W-:Y:S01]  /*44e0*/  LEA R3, R0, 0x3b800000, 0x17 ;  /* 0x3b80000000037811 */ /* 0x000fe200078eb8ff */
[----:B------:R-:W-:-:S05]  /*44f0*/  IMAD.SHL.U32 R0, R2, 0x100000, RZ ;  /* 0x0010000002007824 */ /* 0x000fca00078e00ff */
[----:B------:R-:W-:Y:S01]  /*4500*/  LOP3.LUT R0, R3, R0, R4, 0xfe, !PT ;  /* 0x0000000003007212 */ /* 0x000fe200078efe04 */
[----:B------:R-:W-:Y:S05]  /*4510*/  BRA `(.L_x_5486) ;  /* 0x0000041000007947 */ /* 0x000fea0003800000 */
.L_x_5499:
        /* <DEDUP_REMOVED lines=20> */
.L_x_5504:
[----:B------:R-:W-:Y:S05]  /*4660*/  BSYNC B0 ;  /* 0x0000000000007941 */ /* 0x000fea0003800000 */
.L_x_5503:
[----:B------:R-:W-:Y:S01]  /*4670*/  LEA R3, R0, 0x37800000, 0x17 ;  /* 0x3780000000037811 */ /* 0x000fe200078eb8ff */
[----:B------:R-:W-:-:S05]  /*4680*/  IMAD.SHL.U32 R0, R2, 0x200000, RZ ;  /* 0x0020000002007824 */ /* 0x000fca00078e00ff */
[----:B------:R-:W-:Y:S01]  /*4690*/  LOP3.LUT R0, R3, R0, R4, 0xfe, !PT ;  /* 0x0000000003007212 */ /* 0x000fe200078efe04 */
[----:B------:R-:W-:Y:S05]  /*46a0*/  BRA `(.L_x_5486) ;  /* 0x0000028000007947 */ /* 0x000fea0003800000 */
.L_x_5498:
        /* <DEDUP_REMOVED lines=14> */
.L_x_5485:
        /* <DEDUP_REMOVED lines=21> */
.L_x_5506:
[----:B------:R-:W2:Y:S02]  /*48e0*/  LDG.E.64 R2, [R2.64] ;  /* 0x0000002402027981 */ /* 0x000ea4000c1e1b00 */
[----:B--2---:R0:W1:Y:S01]  /*48f0*/  I2F.U64 R0, R2 ;  /* 0x0000000200007312 */ /* 0x0040620000301000 */
[----:B------:R-:W-:Y:S05]  /*4900*/  BRA `(.L_x_5486) ;  /* 0x0000002000007947 */ /* 0x000fea0003800000 */
.L_x_5505:
[----:B------:R-:W2:Y:S02]  /*4910*/  LDG.E R0, [R2.64] ;  /* 0x0000002402007981 */ /* 0x000ea4000c1e1900 */
[----:B--2---:R-:W0:Y:S02]  /*4920*/  I2F.U32 R0, R0 ;  /* 0x0000000000007306 */ /* 0x004e240000201000 */
.L_x_5486:
[----:B------:R-:W-:Y:S05]  /*4930*/  BSYNC B6 ;  /* 0x0000000000067941 */ /* 0x000fea0003800000 */
.L_x_5480:
        /* <DEDUP_REMOVED lines=16> */
.L_x_5508:
[----:B------:R-:W-:Y:S05]  /*4a40*/  BSYNC B0 ;  /* 0x0000000000007941 */ /* 0x000fea0003800000 */
.L_x_5507:
        /* <DEDUP_REMOVED lines=18> */
.L_x_5512:
[----:B------:R-:W1:Y:S02]  /*4b70*/  F2I.S64.TRUNC R2, R2 ;  /* 0x0000000200027311 */ /* 0x000e64000020d900 */
[----:B-1----:R-:W-:-:S05]  /*4b80*/  IMAD.MOV.U32 R5, RZ, RZ, R2 ;  /* 0x000000ffff057224 */ /* 0x002fca00078e0002 */
[----:B------:R1:W-:Y:S01]  /*4b90*/  STG.E.U8 [R16.64], R5 ;  /* 0x0000000510007986 */ /* 0x0003e2000c101124 */
[----:B------:R-:W-:Y:S05]  /*4ba0*/  BRA `(.L_x_5514) ;  /* 0x00000d3000007947 */ /* 0x000fea0003800000 */
.L_x_5511:
        /* <DEDUP_REMOVED lines=9> */
.L_x_5516:
[----:B------:R-:W1:Y:S02]  /*4c40*/  F2I.FTZ.TRUNC.NTZ R3, R2 ;  /* 0x0000000200037305 */ /* 0x000e64000021f100 */
[----:B-1----:R1:W-:Y:S01]  /*4c50*/  STG.E [R16.64], R3 ;  /* 0x0000000310007986 */ /* 0x0023e2000c101924 */
[----:B------:R-:W-:Y:S05]  /*4c60*/  BRA `(.L_x_5514) ;  /* 0x00000c7000007947 */ /* 0x000fea0003800000 */
.L_x_5515:
[----:B------:R-:W1:Y:S02]  /*4c70*/  F2I.FTZ.TRUNC.NTZ R3, R2 ;  /* 0x0000000200037305 */ /* 0x000e64000021f100 */
[----:B-1----:R1:W-:Y:S01]  /*4c80*/  STG.E.U16 [R16.64], R3 ;  /* 0x0000000310007986 */ /* 0x0023e2000c101524 */
[----:B------:R-:W-:Y:S05]  /*4c90*/  BRA `(.L_x_5514) ;  /* 0x00000c4000007947 */ /* 0x000fea0003800000 */
.L_x_5510:
        /* <DEDUP_REMOVED lines=8> */
.L_x_5518:
[----:B------:R-:W-:-:S05]  /*4d20*/  F2FP.PACK_AB R2, RZ, R2 ;  /* 0x00000002ff02723e */ /* 0x000fca00000000ff */
[----:B------:R1:W-:Y:S01]  /*4d30*/  STG.E.U16 [R16.64], R2 ;  /* 0x0000000210007986 */ /* 0x0003e2000c101524 */
[----:B------:R-:W-:Y:S05]  /*4d40*/  BRA `(.L_x_5514) ;  /* 0x00000b9000007947 */ /* 0x000fea0003800000 */
.L_x_5517:
        /* <DEDUP_REMOVED lines=9> */
.L_x_5520:
[----:B------:R-:W-:-:S04]  /*4de0*/  F2FP.PACK_AB R3, RZ, R2 ;  /* 0x00000002ff03723e */ /* 0x000fc800000000ff */
[----:B------:R-:W-:-:S05]  /*4df0*/  PRMT R3, R3, 0x5410, RZ ;  /* 0x0000541003037816 */ /* 0x000fca00000000ff */
[----:B------:R1:W-:Y:S01]  /*4e00*/  STG.E [R16.64], R3 ;  /* 0x0000000310007986 */ /* 0x0003e2000c101924 */
[----:B------:R-:W-:Y:S05]  /*4e10*/  BRA `(.L_x_5514) ;  /* 0x00000ac000007947 */ /* 0x000fea0003800000 */
.L_x_5519:
[----:B------:R-:W-:-:S06]  /*4e20*/  FMUL.FTZ R2, R2, 1 ;  /* 0x3f80000002027820 */ /* 0x000fcc0000410000 */
[----:B------:R-:W1:Y:S02]  /*4e30*/  F2F.F64.F32 R2, R2 ;  /* 0x0000000200027310 */ /* 0x000e640000201800 */
[----:B-1----:R1:W-:Y:S01]  /*4e40*/  STG.E.64 [R16.64], R2 ;  /* 0x0000000210007986 */ /* 0x0023e2000c101b24 */
[----:B------:R-:W-:Y:S05]  /*4e50*/  BRA `(.L_x_5514) ;  /* 0x00000a8000007947 */ /* 0x000fea0003800000 */
.L_x_5509:
        /* <DEDUP_REMOVED lines=12> */
.L_x_5523:
[----:B------:R-:W-:Y:S01]  /*4f20*/  FMUL.FTZ R4, R2, 1 ;  /* 0x3f80000002047820 */ /* 0x000fe20000410000 */
[----:B0-----:R-:W-:-:S05]  /*4f30*/  CS2R R6, SRZ ;  /* 0x0000000000067805 */ /* 0x001fca000001ff00 */
[----:B------:R-:W0:Y:S02]  /*4f40*/  F2F.F64.F32 R4, R4 ;  /* 0x0000000400047310 */ /* 0x000e240000201800 */
[----:B0-----:R0:W-:Y:S01]  /*4f50*/  STG.E.128 [R16.64], R4 ;  /* 0x0000000410007986 */ /* 0x0011e2000c101d24 */
[----:B------:R-:W-:Y:S05]  /*4f60*/  BRA `(.L_x_5514) ;  /* 0x0000097000007947 */ /* 0x000fea0003800000 */
.L_x_5522:
        /* <DEDUP_REMOVED lines=20> */
.L_x_5527:
[----:B------:R-:W-:Y:S05]  /*50b0*/  BSYNC B0 ;  /* 0x0000000000007941 */ /* 0x000fea0003800000 */
.L_x_5526:
[----:B------:R-:W-:-:S05]  /*50c0*/  LOP3.LUT R5, R0, R5, RZ, 0xfc, !PT ;  /* 0x0000000500057212 */ /* 0x000fca00078efcff */
[----:B------:R1:W-:Y:S01]  /*50d0*/  STG.E.U8 [R16.64], R5 ;  /* 0x0000000510007986 */ /* 0x0003e2000c101124 */
[----:B------:R-:W-:Y:S05]  /*50e0*/  BRA `(.L_x_5514) ;  /* 0x000007f000007947 */ /* 0x000fea0003800000 */
.L_x_5525:
        /* <DEDUP_REMOVED lines=12> */
.L_x_5529:
[----:B------:R-:W-:Y:S01]  /*51b0*/  IMAD.MOV.U32 R0, RZ, RZ, 0x7f ;  /* 0x0000007fff007424 */ /* 0x000fe200078e00ff */
[----:B------:R-:W-:-:S04]  /*51c0*/  ISETP.GT.U32.AND P0, PT, R4, 0x7f800000, PT ;  /* 0x7f8000000400780c */ /* 0x000fc80003f04070 */
[----:B------:R-:W-:-:S04]  /*51d0*/  SEL R0, R0, 0x7c, P0 ;  /* 0x0000007c00007807 */ /* 0x000fc80000000000 */
.L_x_5530:
[----:B------:R-:W-:Y:S05]  /*51e0*/  BSYNC B0 ;  /* 0x0000000000007941 */ /* 0x000fea0003800000 */
.L_x_5528:
[----:B------:R-:W-:-:S04]  /*51f0*/  LOP3.LUT R2, R2, 0x80000000, RZ, 0xc0, !PT ;  /* 0x8000000002027812 */ /* 0x000fc800078ec0ff */
[----:B------:R-:W-:-:S04]  /*5200*/  SHF.R.U32.HI R3, RZ, 0x18, R2 ;  /* 0x00000018ff037819 */ /* 0x000fc80000011602 */
[----:B------:R-:W-:-:S05]  /*5210*/  LOP3.LUT R3, R0, R3, RZ, 0xfc, !PT ;  /* 0x0000000300037212 */ /* 0x000fca00078efcff */
[----:B------:R1:W-:Y:S01]  /*5220*/  STG.E.U8 [R16.64], R3 ;  /* 0x0000000310007986 */ /* 0x0003e2000c101124 */
[----:B------:R-:W-:Y:S05]  /*5230*/  BRA `(.L_x_5514) ;  /* 0x000006a000007947 */ /* 0x000fea0003800000 */
.L_x_5524:
[----:B------:R-:W-:-:S05]  /*5240*/  F2FP.BF16.PACK_AB R2, RZ, R2 ;  /* 0x00000002ff02723e */ /* 0x000fca00000010ff */
[----:B------:R1:W-:Y:S01]  /*5250*/  STG.E.U16 [R16.64], R2 ;  /* 0x0000000210007986 */ /* 0x0003e2000c101524 */
[----:B------:R-:W-:Y:S05]  /*5260*/  BRA `(.L_x_5514) ;  /* 0x0000067000007947 */ /* 0x000fea0003800000 */
.L_x_5521:
        /* <DEDUP_REMOVED lines=11> */
.L_x_5533:
        /* <DEDUP_REMOVED lines=16> */
.L_x_5536:
[----:B------:R-:W-:-:S04]  /*5420*/  LOP3.LUT R2, R2, 0x80000000, RZ, 0xc0, !PT ;  /* 0x8000000002027812 */ /* 0x000fc800078ec0ff */
[----:B------:R-:W-:-:S04]  /*5430*/  SHF.R.U32.HI R3, RZ, 0x18, R2 ;  /* 0x00000018ff037819 */ /* 0x000fc80000011602 */
[----:B------:R-:W-:-:S04]  /*5440*/  LOP3.LUT R0, R0, R3, RZ, 0xfc, !PT ;  /* 0x0000000300007212 */ /* 0x000fc800078efcff */
[----:B------:R-:W-:Y:S02]  /*5450*/  PRMT R8, R0, 0x7610, R8 ;  /* 0x0000761000087816 */ /* 0x000fe40000000008 */
.L_x_5535:
[----:B------:R-:W-:Y:S05]  /*5460*/  BSYNC B0 ;  /* 0x0000000000007941 */ /* 0x000fea0003800000 */
.L_x_5534:
[----:B------:R1:W-:Y:S01]  /*5470*/  STG.E.U8 [R16.64], R8 ;  /* 0x0000000810007986 */ /* 0x0003e2000c101124 */
[----:B------:R-:W-:Y:S05]  /*5480*/  BRA `(.L_x_5514) ;  /* 0x0000045000007947 */ /* 0x000fea0003800000 */
.L_x_5532:
        /* <DEDUP_REMOVED lines=16> */
.L_x_5539:
[----:B------:R-:W-:-:S04]  /*5590*/  LOP3.LUT R2, R2, 0x80000000, RZ, 0xc0, !PT ;  /* 0x8000000002027812 */ /* 0x000fc800078ec0ff */
[----:B------:R-:W-:-:S04]  /*55a0*/  SHF.R.U32.HI R3, RZ, 0x18, R2 ;  /* 0x00000018ff037819 */ /* 0x000fc80000011602 */
[----:B------:R-:W-:-:S04]  /*55b0*/  LOP3.LUT R0, R0, R3, RZ, 0xfc, !PT ;  /* 0x0000000300007212 */ /* 0x000fc800078efcff */
[----:B------:R-:W-:Y:S02]  /*55c0*/  PRMT R8, R0, 0x7610, R8 ;  /* 0x0000761000087816 */ /* 0x000fe40000000008 */
.L_x_5538:
[----:B------:R-:W-:Y:S05]  /*55d0*/  BSYNC B0 ;  /* 0x0000000000007941 */ /* 0x000fea0003800000 */
.L_x_5537:
[----:B------:R1:W-:Y:S01]  /*55e0*/  STG.E.U8 [R16.64], R8 ;  /* 0x0000000810007986 */ /* 0x0003e2000c101124 */
[----:B------:R-:W-:Y:S05]  /*55f0*/  BRA `(.L_x_5514) ;  /* 0x000002e000007947 */ /* 0x000fea0003800000 */
.L_x_5531:
        /* <DEDUP_REMOVED lines=21> */
.L_x_5513:
        /* <DEDUP_REMOVED lines=20> */
.L_x_5541:
[----:B------:R-:W1:Y:S02]  /*5890*/  F2I.U64.TRUNC R2, R2 ;  /* 0x0000000200027311 */ /* 0x000e64000020d800 */
[----:B-1----:R1:W-:Y:S01]  /*58a0*/  STG.E.64 [R16.64], R2 ;  /* 0x0000000210007986 */ /* 0x0023e2000c101b24 */
[----:B------:R-:W-:Y:S05]  /*58b0*/  BRA `(.L_x_5514) ;  /* 0x0000002000007947 */ /* 0x000fea0003800000 */
.L_x_5540:
[----:B------:R-:W1:Y:S02]  /*58c0*/  F2I.FTZ.U32.TRUNC.NTZ R3, R2 ;  /* 0x0000000200037305 */ /* 0x000e64000021f000 */
[----:B-1----:R1:W-:Y:S02]  /*58d0*/  STG.E [R16.64], R3 ;  /* 0x0000000310007986 */ /* 0x0023e4000c101924 */
.L_x_5514:
[----:B------:R-:W-:-:S04]  /*58e0*/  IADD3 R19, R19, 0x80, RZ ;  /* 0x0000008013137810 */ /* 0x000fc80007ffe0ff */
[----:B------:R-:W-:-:S13]  /*58f0*/  ISETP.GE.AND P0, PT, R19, c[0x0][0x160], PT ;  /* 0x0000580013007a0c */ /* 0x000fda0003f06270 */
        /* <DEDUP_REMOVED lines=229> */
.L_x_5542:
        /* <DEDUP_REMOVED lines=20> */
.L_x_5547:
[----:B------:R-:W2:Y:S02]  /*6890*/  LDG.E.U8 R0, [R2.64] ;  /* 0x0000002402007981 */ /* 0x000ea4000c1e1100 */
[----:B--2---:R-:W0:Y:S01]  /*68a0*/  I2F.U16 R0, R0 ;  /* 0x0000000000007306 */ /* 0x004e220000101000 */
[----:B------:R-:W-:Y:S05]  /*68b0*/  BRA `(.L_x_5549) ;  /* 0x00000ca000007947 */ /* 0x000fea0003800000 */
.L_x_5546:
        /* <DEDUP_REMOVED lines=9> */
.L_x_5551:
[----:B------:R-:W2:Y:S02]  /*6950*/  LDG.E R0, [R2.64] ;  /* 0x0000002402007981 */ /* 0x000ea4000c1e1900 */
[----:B--2---:R-:W0:Y:S01]  /*6960*/  I2F R0, R0 ;  /* 0x0000000000007306 */ /* 0x004e220000201400 */
[----:B------:R-:W-:Y:S05]  /*6970*/  BRA `(.L_x_5549) ;  /* 0x00000be000007947 */ /* 0x000fea0003800000 */
.L_x_5550:
[----:B------:R-:W2:Y:S02]  /*6980*/  LDG.E.U16 R0, [R2.64] ;  /* 0x0000002402007981 */ /* 0x000ea4000c1e1500 */
[----:B--2---:R-:W0:Y:S01]  /*6990*/  I2F.S16 R0, R0 ;  /* 0x0000000000007306 */ /* 0x004e220000101400 */
[----:B------:R-:W-:Y:S05]  /*69a0*/  BRA `(.L_x_5549) ;  /* 0x00000bb000007947 */ /* 0x000fea0003800000 */
.L_x_5545:
        /* <DEDUP_REMOVED lines=8> */
.L_x_5553:
[----:B------:R-:W2:Y:S02]  /*6a30*/  LDG.E.U16 R0, [R2.64] ;  /* 0x0000002402007981 */ /* 0x000ea4000c1e1500 */
[----:B--2---:R-:W-:Y:S01]  /*6a40*/  HADD2.F32 R0, -RZ, R0.H0_H0 ;  /* 0x20000000ff007230 */ /* 0x004fe20000004100 */
[----:B------:R-:W-:Y:S05]  /*6a50*/  BRA `(.L_x_5549) ;  /* 0x00000b0000007947 */ /* 0x000fea0003800000 */
.L_x_5552:
        /* <DEDUP_REMOVED lines=8> */
.L_x_5555:
[----:B------:R-:W2:Y:S02]  /*6ae0*/  LDG.E.U16 R0, [R2.64] ;  /* 0x0000002402007981 */ /* 0x000ea4000c1e1500 */
[----:B--2---:R-:W-:Y:S01]  /*6af0*/  HADD2.F32 R0, -RZ, R0.H0_H0 ;  /* 0x20000000ff007230 */ /* 0x004fe20000004100 */
[----:B------:R-:W-:Y:S05]  /*6b00*/  BRA `(.L_x_5549) ;  /* 0x00000a5000007947 */ /* 0x000fea0003800000 */
.L_x_5554:
[----:B------:R-:W2:Y:S02]  /*6b10*/  LDG.E.64 R2, [R2.64] ;  /* 0x0000002402027981 */ /* 0x000ea4000c1e1b00 */
[----:B--2---:R-:W0:Y:S01]  /*6b20*/  F2F.F32.F64 R0, R2 ;  /* 0x0000000200007310 */ /* 0x004e220000301000 */
[----:B------:R-:W0:-:S14]  /*6b30*/  DSETP.GEU.AND P0, PT, |R2|, c[0x2][0x0], PT ;  /* 0x008000000200762a */ /* 0x000e1c0003f0e200 */
[----:B0-----:R-:W-:Y:S01]  /*6b40*/  @!P0 FMUL R0, R0, 1.175494350822287508e-38 ;  /* 0x0080000000008820 */ /* 0x001fe20000400000 */
[----:B------:R-:W-:Y:S05]  /*6b50*/  BRA `(.L_x_5549) ;  /* 0x00000a0000007947 */ /* 0x000fea0003800000 */
.L_x_5544:
        /* <DEDUP_REMOVED lines=12> */
.L_x_5558:
[----:B------:R-:W2:Y:S02]  /*6c20*/  LDG.E.64 R2, [R2.64] ;  /* 0x0000002402027981 */ /* 0x000ea4000c1e1b00 */
[----:B--2---:R-:W0:Y:S01]  /*6c30*/  F2F.F32.F64 R0, R2 ;  /* 0x0000000200007310 */ /* 0x004e220000301000 */
[----:B------:R-:W0:-:S14]  /*6c40*/  DSETP.GEU.AND P0, PT, |R2|, c[0x2][0x0], PT ;  /* 0x008000000200762a */ /* 0x000e1c0003f0e200 */
[----:B0-----:R-:W-:Y:S01]  /*6c50*/  @!P0 FMUL R0, R0, 1.175494350822287508e-38 ;  /* 0x0080000000008820 */ /* 0x001fe20000400000 */
[----:B------:R-:W-:Y:S05]  /*6c60*/  BRA `(.L_x_5549) ;  /* 0x000008f000007947 */ /* 0x000fea0003800000 */
.L_x_5557:
        /* <DEDUP_REMOVED lines=26> */
.L_x_5560:
        /* <DEDUP_REMOVED lines=13> */
.L_x_5559:
[----:B------:R-:W2:Y:S02]  /*6ee0*/  LDG.E.U16 R0, [R2.64] ;  /* 0x0000002402007981 */ /* 0x000ea4000c1e1500 */
[----:B--2---:R-:W-:Y:S01]  /*6ef0*/  PRMT R0, RZ, 0x5410, R0 ;  /* 0x00005410ff007816 */ /* 0x004fe20000000000 */
[----:B------:R-:W-:Y:S05]  /*6f00*/  BRA `(.L_x_5549) ;  /* 0x0000065000007947 */ /* 0x000fea0003800000 */
.L_x_5556:
        /* <DEDUP_REMOVED lines=11> */
.L_x_5563:
        /* <DEDUP_REMOVED lines=20> */
.L_x_5565:
[----:B------:R-:W-:Y:S05]  /*7100*/  BSYNC B0 ;  /* 0x0000000000007941 */ /* 0x000fea0003800000 */
.L_x_5564:
[----:B------:R-:W-:Y:S01]  /*7110*/  LEA R3, R0, 0x3b800000, 0x17 ;  /* 0x3b80000000037811 */ /* 0x000fe200078eb8ff */
[----:B------:R-:W-:-:S05]  /*7120*/  IMAD.SHL.U32 R0, R2, 0x100000, RZ ;  /* 0x0010000002007824 */ /* 0x000fca00078e00ff */
[----:B------:R-:W-:Y:S01]  /*7130*/  LOP3.LUT R0, R3, R0, R4, 0xfe, !PT ;  /* 0x0000000003007212 */ /* 0x000fe200078efe04 */
[----:B------:R-:W-:Y:S05]  /*7140*/  BRA `(.L_x_5549) ;  /* 0x0000041000007947 */ /* 0x000fea0003800000 */
.L_x_5562:
        /* <DEDUP_REMOVED lines=20> */
.L_x_5567:
[----:B------:R-:W-:Y:S05]  /*7290*/  BSYNC B0 ;  /* 0x0000000000007941 */ /* 0x000fea0003800000 */
.L_x_5566:
[----:B------:R-:W-:Y:S01]  /*72a0*/  LEA R3, R0, 0x37800000, 0x17 ;  /* 0x3780000000037811 */ /* 0x000fe200078eb8ff */
[----:B------:R-:W-:-:S05]  /*72b0*/  IMAD.SHL.U32 R0, R2, 0x200000, RZ ;  /* 0x0020000002007824 */ /* 0x000fca00078e00ff */
[----:B------:R-:W-:Y:S01]  /*72c0*/  LOP3.LUT R0, R3, R0, R4, 0xfe, !PT ;  /* 0x0000000003007212 */ /* 0x000fe200078efe04 */
[----:B------:R-:W-:Y:S05]  /*72d0*/  BRA `(.L_x_5549) ;  /* 0x0000028000007947 */ /* 0x000fea0003800000 */
.L_x_5561:
        /* <DEDUP_REMOVED lines=14> */
.L_x_5548:
        /* <DEDUP_REMOVED lines=21> */
.L_x_5569:
[----:B------:R-:W2:Y:S02]  /*7510*/  LDG.E.64 R2, [R2.64] ;  /* 0x0000002402027981 */ /* 0x000ea4000c1e1b00 */
[----:B--2---:R0:W1:Y:S01]  /*7520*/  I2F.U64 R0, R2 ;  /* 0x0000000200007312 */ /* 0x0040620000301000 */
[----:B------:R-:W-:Y:S05]  /*7530*/  BRA `(.L_x_5549) ;  /* 0x0000002000007947 */ /* 0x000fea0003800000 */
.L_x_5568:
[----:B------:R-:W2:Y:S02]  /*7540*/  LDG.E R0, [R2.64] ;  /* 0x0000002402007981 */ /* 0x000ea4000c1e1900 */
[----:B--2---:R-:W0:Y:S02]  /*7550*/  I2F.U32 R0, R0 ;  /* 0x0000000000007306 */ /* 0x004e240000201000 */
.L_x_5549:
[----:B------:R-:W-:Y:S05]  /*7560*/  BSYNC B6 ;  /* 0x0000000000067941 */ /* 0x000fea0003800000 */
.L_x_5543:
        /* <DEDUP_REMOVED lines=16> */
.L_x_5571:
[----:B------:R-:W-:Y:S05]  /*7670*/  BSYNC B0 ;  /* 0x0000000000007941 */ /* 0x000fea0003800000 */
.L_x_5570:
        /* <DEDUP_REMOVED lines=18> */
.L_x_5575:
[----:B------:R-:W1:Y:S02]  /*77a0*/  F2I.S64.TRUNC R2, R2 ;  /* 0x0000000200027311 */ /* 0x000e64000020d900 */
[----:B-1----:R-:W-:-:S05]  /*77b0*/  IMAD.MOV.U32 R5, RZ, RZ, R2 ;  /* 0x000000ffff057224 */ /* 0x002fca00078e0002 */
[----:B------:R1:W-:Y:S01]  /*77c0*/  STG.E.U8 [R16.64], R5 ;  /* 0x0000000510007986 */ /* 0x0003e2000c101124 */
[----:B------:R-:W-:Y:S05]  /*77d0*/  BRA `(.L_x_5577) ;  /* 0x00000d3000007947 */ /* 0x000fea0003800000 */
.L_x_5574:
        /* <DEDUP_REMOVED lines=9> */
.L_x_5579:
[----:B------:R-:W1:Y:S02]  /*7870*/  F2I.FTZ.TRUNC.NTZ R3, R2 ;  /* 0x0000000200037305 */ /* 0x000e64000021f100 */
[----:B-1----:R1:W-:Y:S01]  /*7880*/  STG.E [R16.64], R3 ;  /* 0x0000000310007986 */ /* 0x0023e2000c101924 */
[----:B------:R-:W-:Y:S05]  /*7890*/  BRA `(.L_x_5577) ;  /* 0x00000c7000007947 */ /* 0x000fea0003800000 */
.L_x_5578:
[----:B------:R-:W1:Y:S02]  /*78a0*/  F2I.FTZ.TRUNC.NTZ R3, R2 ;  /* 0x0000000200037305 */ /* 0x000e64000021f100 */
[----:B-1----:R1:W-:Y:S01]  /*78b0*/  STG.E.U16 [R16.64], R3 ;  /* 0x0000000310007986 */ /* 0x0023e2000c101524 */
[----:B------:R-:W-:Y:S05]  /*78c0*/  BRA `(.L_x_5577) ;  /* 0x00000c4000007947 */ /* 0x000fea0003800000 */
.L_x_5573:
        /* <DEDUP_REMOVED lines=8> */
.L_x_5581:
[----:B------:R-:W-:-:S05]  /*7950*/  F2FP.PACK_AB R2, RZ, R2 ;  /* 0x00000002ff02723e */ /* 0x000fca00000000ff */
[----:B------:R1:W-:Y:S01]  /*7960*/  STG.E.U16 [R16.64], R2 ;  /* 0x0000000210007986 */ /* 0x0003e2000c101524 */
[----:B------:R-:W-:Y:S05]  /*7970*/  BRA `(.L_x_5577) ;  /* 0x00000b9000007947 */ /* 0x000fea0003800000 */
.L_x_5580:
        /* <DEDUP_REMOVED lines=9> */
.L_x_5583:
[----:B------:R-:W-:-:S04]  /*7a10*/  F2FP.PACK_AB R3, RZ, R2 ;  /* 0x00000002ff03723e */ /* 0x000fc800000000ff */
[----:B------:R-:W-:-:S05]  /*7a20*/  PRMT R3, R3, 0x5410, RZ ;  /* 0x0000541003037816 */ /* 0x000fca00000000ff */
[----:B------:R1:W-:Y:S01]  /*7a30*/  STG.E [R16.64], R3 ;  /* 0x0000000310007986 */ /* 0x0003e2000c101924 */
[----:B------:R-:W-:Y:S05]  /*7a40*/  BRA `(.L_x_5577) ;  /* 0x00000ac000007947 */ /* 0x000fea0003800000 */
.L_x_5582:
[----:B------:R-:W-:-:S06]  /*7a50*/  FMUL.FTZ R2, R2, 1 ;  /* 0x3f80000002027820 */ /* 0x000fcc0000410000 */
[----:B------:R-:W1:Y:S02]  /*7a60*/  F2F.F64.F32 R2, R2 ;  /* 0x0000000200027310 */ /* 0x000e640000201800 */
[----:B-1----:R1:W-:Y:S01]  /*7a70*/  STG.E.64 [R16.64], R2 ;  /* 0x0000000210007986 */ /* 0x0023e2000c101b24 */
[----:B------:R-:W-:Y:S05]  /*7a80*/  BRA `(.L_x_5577) ;  /* 0x00000a8000007947 */ /* 0x000fea0003800000 */
.L_x_5572:
        /* <DEDUP_REMOVED lines=12> */
.L_x_5586:
[----:B------:R-:W-:Y:S01]  /*7b50*/  FMUL.FTZ R4, R2, 1 ;  /* 0x3f80000002047820 */ /* 0x000fe20000410000 */
[----:B0-----:R-:W-:-:S05]  /*7b60*/  CS2R R6, SRZ ;  /* 0x0000000000067805 */ /* 0x001fca000001ff00 */
[----:B------:R-:W0:Y:S02]  /*7b70*/  F2F.F64.F32 R4, R4 ;  /* 0x0000000400047310 */ /* 0x000e240000201800 */
[----:B0-----:R0:W-:Y:S01]  /*7b80*/  STG.E.128 [R16.64], R4 ;  /* 0x0000000410007986 */ /* 0x0011e2000c101d24 */
[----:B------:R-:W-:Y:S05]  /*7b90*/  BRA `(.L_x_5577) ;  /* 0x0000097000007947 */ /* 0x000fea0003800000 */
.L_x_5585:
        /* <DEDUP_REMOVED lines=20> */
.L_x_5590:
[----:B------:R-:W-:Y:S05]  /*7ce0*/  BSYNC B0 ;  /* 0x0000000000007941 */ /* 0x000fea0003800000 */
.L_x_5589:
[----:B------:R-:W-:-:S05]  /*7cf0*/  LOP3.LUT R5, R0, R5, RZ, 0xfc, !PT ;  /* 0x0000000500057212 */ /* 0x000fca00078efcff */
[----:B------:R1:W-:Y:S01]  /*7d00*/  STG.E.U8 [R16.64], R5 ;  /* 0x0000000510007986 */ /* 0x0003e2000c101124 */
[----:B------:R-:W-:Y:S05]  /*7d10*/  BRA `(.L_x_5577) ;  /* 0x000007f000007947 */ /* 0x000fea0003800000 */
.L_x_5588:
        /* <DEDUP_REMOVED lines=12> */
.L_x_5592:
[----:B------:R-:W-:Y:S01]  /*7de0*/  IMAD.MOV.U32 R0, RZ, RZ, 0x7f ;  /* 0x0000007fff007424 */ /* 0x000fe200078e00ff */
[----:B------:R-:W-:-:S04]  /*7df0*/  ISETP.GT.U32.AND P0, PT, R4, 0x7f800000, PT ;  /* 0x7f8000000400780c */ /* 0x000fc80003f04070 */
[----:B------:R-:W-:-:S04]  /*7e00*/  SEL R0, R0, 0x7c, P0 ;  /* 0x0000007c00007807 */ /* 0x000fc80000000000 */
.L_x_5593:
[----:B------:R-:W-:Y:S05]  /*7e10*/  BSYNC B0 ;  /* 0x0000000000007941 */ /* 0x000fea0003800000 */
.L_x_5591:
[----:B------:R-:W-:-:S04]  /*7e20*/  LOP3.LUT R2, R2, 0x80000000, RZ, 0xc0, !PT ;  /* 0x8000000002027812 */ /* 0x000fc800078ec0ff */
[----:B------:R-:W-:-:S04]  /*7e30*/  SHF.R.U32.HI R3, RZ, 0x18, R2 ;  /* 0x00000018ff037819 */ /* 0x000fc80000011602 */
[----:B------:R-:W-:-:S05]  /*7e40*/  LOP3.LUT R3, R0, R3, RZ, 0xfc, !PT ;  /* 0x0000000300037212 */ /* 0x000fca00078efcff */
[----:B------:R1:W-:Y:S01]  /*7e50*/  STG.E.U8 [R16.64], R3 ;  /* 0x0000000310007986 */ /* 0x0003e2000c101124 */
[----:B------:R-:W-:Y:S05]  /*7e60*/  BRA `(.L_x_5577) ;  /* 0x000006a000007947 */ /* 0x000fea0003800000 */
.L_x_5587:
[----:B------:R-:W-:-:S05]  /*7e70*/  F2FP.BF16.PACK_AB R2, RZ, R2 ;  /* 0x00000002ff02723e */ /* 0x000fca00000010ff */
[----:B------:R1:W-:Y:S01]  /*7e80*/  STG.E.U16 [R16.64], R2 ;  /* 0x0000000210007986 */ /* 0x0003e2000c101524 */
[----:B------:R-:W-:Y:S05]  /*7e90*/  BRA `(.L_x_5577) ;  /* 0x0000067000007947 */ /* 0x000fea0003800000 */
.L_x_5584:
        /* <DEDUP_REMOVED lines=11> */
.L_x_5596:
        /* <DEDUP_REMOVED lines=16> */
.L_x_5599:
[----:B------:R-:W-:-:S04]  /*8050*/  LOP3.LUT R2, R2, 0x80000000, RZ, 0xc0, !PT ;  /* 0x8000000002027812 */ /* 0x000fc800078ec0ff */
[----:B------:R-:W-:-:S04]  /*8060*/  SHF.R.U32.HI R3, RZ, 0x18, R2 ;  /* 0x00000018ff037819 */ /* 0x000fc80000011602 */
[----:B------:R-:W-:-:S04]  /*8070*/  LOP3.LUT R0, R0, R3, RZ, 0xfc, !PT ;  /* 0x0000000300007212 */ /* 0x000fc800078efcff */
[----:B------:R-:W-:Y:S02]  /*8080*/  PRMT R8, R0, 0x7610, R8 ;  /* 0x0000761000087816 */ /* 0x000fe40000000008 */
.L_x_5598:
[----:B------:R-:W-:Y:S05]  /*8090*/  BSYNC B0 ;  /* 0x0000000000007941 */ /* 0x000fea0003800000 */
.L_x_5597:
[----:B------:R1:W-:Y:S01]  /*80a0*/  STG.E.U8 [R16.64], R8 ;  /* 0x0000000810007986 */ /* 0x0003e2000c101124 */
[----:B------:R-:W-:Y:S05]  /*80b0*/  BRA `(.L_x_5577) ;  /* 0x0000045000007947 */ /* 0x000fea0003800000 */
.L_x_5595:
        /* <DEDUP_REMOVED lines=16> */
.L_x_5602:
[----:B------:R-:W-:-:S04]  /*81c0*/  LOP3.LUT R2, R2, 0x80000000, RZ, 0xc0, !PT ;  /* 0x8000000002027812 */ /* 0x000fc800078ec0ff */
[----:B------:R-:W-:-:S04]  /*81d0*/  SHF.R.U32.HI R3, RZ, 0x18, R2 ;  /* 0x00000018ff037819 */ /* 0x000fc80000011602 */
[----:B------:R-:W-:-:S04]  /*81e0*/  LOP3.LUT R0, R0, R3, RZ, 0xfc, !PT ;  /* 0x0000000300007212 */ /* 0x000fc800078efcff */
[----:B------:R-:W-:Y:S02]  /*81f0*/  PRMT R8, R0, 0x7610, R8 ;  /* 0x0000761000087816 */ /* 0x000fe40000000008 */
.L_x_5601:
[----:B------:R-:W-:Y:S05]  /*8200*/  BSYNC B0 ;  /* 0x0000000000007941 */ /* 0x000fea0003800000 */
.L_x_5600:
[----:B------:R1:W-:Y:S01]  /*8210*/  STG.E.U8 [R16.64], R8 ;  /* 0x0000000810007986 */ /* 0x0003e2000c101124 */
[----:B------:R-:W-:Y:S05]  /*8220*/  BRA `(.L_x_5577) ;  /* 0x000002e000007947 */ /* 0x000fea0003800000 */
.L_x_5594:
        /* <DEDUP_REMOVED lines=21> */
.L_x_5576:
        /* <DEDUP_REMOVED lines=20> */
.L_x_5604:
[----:B------:R-:W1:Y:S02]  /*84c0*/  F2I.U64.TRUNC R2, R2 ;  /* 0x0000000200027311 */ /* 0x000e64000020d800 */
[----:B-1----:R1:W-:Y:S01]  /*84d0*/  STG.E.64 [R16.64], R2 ;  /* 0x0000000210007986 */ /* 0x0023e2000c101b24 */
[----:B------:R-:W-:Y:S05]  /*84e0*/  BRA `(.L_x_5577) ;  /* 0x0000002000007947 */ /* 0x000fea0003800000 */
.L_x_5603:
[----:B------:R-:W1:Y:S02]  /*84f0*/  F2I.FTZ.U32.TRUNC.NTZ R3, R2 ;  /* 0x0000000200037305 */ /* 0x000e64000021f000 */
[----:B-1----:R1:W-:Y:S02]  /*8500*/  STG.E [R16.64], R3 ;  /* 0x0000000310007986 */ /* 0x0023e4000c101924 */
.L_x_5577:
[----:B------:R-:W-:Y:S02]  /*8510*/  IADD3 R19, R19, 0x80, RZ ;  /* 0x0000008013137810 */ /* 0x000fe40007ffe0ff */
.L_x_5478:
[----:B------:R-:W-:Y:S05]  /*8520*/  BSYNC B7 ;  /* 0x0000000000077941 */ /* 0x000fea0003800000 */
.L_x_5477:
[----:B------:R-:W-:-:S13]  /*8530*/  ISETP.GE.AND P0, PT, R19, c[0x0][0x160], PT ;  /* 0x0000580013007a0c */ /* 0x000fda0003f06270 */
[----:B------:R-:W-:Y:S05]  /*8540*/  @P0 EXIT ;  /* 0x000000000000094d */ /* 0x000fea0003800000 */
        /* <DEDUP_REMOVED lines=228> */
.L_x_5605:
        /* <DEDUP_REMOVED lines=20> */
.L_x_5610:
[----:B------:R-:W2:Y:S02]  /*94d0*/  LDG.E.U8 R0, [R2.64] ;  /* 0x0000002402007981 */ /* 0x000ea4000c1e1100 */
[----:B--2---:R-:W0:Y:S01]  /*94e0*/  I2F.U16 R0, R0 ;  /* 0x0000000000007306 */ /* 0x004e220000101000 */
[----:B------:R-:W-:Y:S05]  /*94f0*/  BRA `(.L_x_5612) ;  /* 0x00000ca000007947 */ /* 0x000fea0003800000 */
.L_x_5609:
        /* <DEDUP_REMOVED lines=9> */
.L_x_5614:
[----:B------:R-:W2:Y:S02]  /*9590*/  LDG.E R0, [R2.64] ;  /* 0x0000002402007981 */ /* 0x000ea4000c1e1900 */
[----:B--2---:R-:W0:Y:S01]  /*95a0*/  I2F R0, R0 ;  /* 0x0000000000007306 */ /* 0x004e220000201400 */
[----:B------:R-:W-:Y:S05]  /*95b0*/  BRA `(.L_x_5612) ;  /* 0x00000be000007947 */ /* 0x000fea0003800000 */
.L_x_5613:
[----:B------:R-:W2:Y:S02]  /*95c0*/  LDG.E.U16 R0, [R2.64] ;  /* 0x0000002402007981 */ /* 0x000ea4000c1e1500 */
[----:B--2---:R-:W0:Y:S01]  /*95d0*/  I2F.S16 R0, R0 ;  /* 0x0000000000007306 */ /* 0x004e220000101400 */
[----:B------:R-:W-:Y:S05]  /*95e0*/  BRA `(.L_x_5612) ;  /* 0x00000bb000007947 */ /* 0x000fea0003800000 */
.L_x_5608:
        /* <DEDUP_REMOVED lines=8> */
.L_x_5616:
[----:B------:R-:W2:Y:S02]  /*9670*/  LDG.E.U16 R0, [R2.64] ;  /* 0x0000002402007981 */ /* 0x000ea4000c1e1500 */
[----:B--2---:R-:W-:Y:S01]  /*9680*/  HADD2.F32 R0, -RZ, R0.H0_H0 ;  /* 0x20000000ff007230 */ /* 0x004fe20000004100 */
[----:B------:R-:W-:Y:S05]  /*9690*/  BRA `(.L_x_5612) ;  /* 0x00000b0000007947 */ /* 0x000fea0003800000 */
.L_x_5615:
        /* <DEDUP_REMOVED lines=8> */
.L_x_5618:
[----:B------:R-:W2:Y:S02]  /*9720*/  LDG.E.U16 R0, [R2.64] ;  /* 0x0000002402007981 */ /* 0x000ea4000c1e1500 */
[----:B--2---:R-:W-:Y:S01]  /*9730*/  HADD2.F32 R0, -RZ, R0.H0_H0 ;  /* 0x20000000ff007230 */ /* 0x004fe20000004100 */
[----:B------:R-:W-:Y:S05]  /*9740*/  BRA `(.L_x_5612) ;  /* 0x00000a5000007947 */ /* 0x000fea0003800000 */
.L_x_5617:
[----:B------:R-:W2:Y:S02]  /*9750*/  LDG.E.64 R2, [R2.64] ;  /* 0x0000002402027981 */ /* 0x000ea4000c1e1b00 */
[----:B--2---:R-:W0:Y:S01]  /*9760*/  F2F.F32.F64 R0, R2 ;  /* 0x0000000200007310 */ /* 0x004e220000301000 */
[----:B------:R-:W0:-:S14]  /*9770*/  DSETP.GEU.AND P0, PT, |R2|, c[0x2][0x0], PT ;  /* 0x008000000200762a */ /* 0x000e1c0003f0e200 */
[----:B0-----:R-:W-:Y:S01]  /*9780*/  @!P0 FMUL R0, R0, 1.175494350822287508e-38 ;  /* 0x0080000000008820 */ /* 0x001fe20000400000 */
[----:B------:R-:W-:Y:S05]  /*9790*/  BRA `(.L_x_5612) ;  /* 0x00000a0000007947 */ /* 0x000fea0003800000 */
.L_x_5607:
        /* <DEDUP_REMOVED lines=12> */
.L_x_5621:
[----:B------:R-:W2:Y:S02]  /*9860*/  LDG.E.64 R2, [R2.64] ;  /* 0x0000002402027981 */ /* 0x000ea4000c1e1b00 */
[----:B--2---:R-:W0:Y:S01]  /*9870*/  F2F.F32.F64 R0, R2 ;  /* 0x0000000200007310 */ /* 0x004e220000301000 */
[----:B------:R-:W0:-:S14]  /*9880*/  DSETP.GEU.AND P0, PT, |R2|, c[0x2][0x0], PT ;  /* 0x008000000200762a */ /* 0x000e1c0003f0e200 */
[----:B0-----:R-:W-:Y:S01]  /*9890*/  @!P0 FMUL R0, R0, 1.175494350822287508e-38 ;  /* 0x0080000000008820 */ /* 0x001fe20000400000 */
[----:B------:R-:W-:Y:S05]  /*98a0*/  BRA `(.L_x_5612) ;  /* 0x000008f000007947 */ /* 0x000fea0003800000 */
.L_x_5620:
        /* <DEDUP_REMOVED lines=26> */
.L_x_5623:
        /* <DEDUP_REMOVED lines=13> */
.L_x_5622:
[----:B------:R-:W2:Y:S02]  /*9b20*/  LDG.E.U16 R0, [R2.64] ;  /* 0x0000002402007981 */ /* 0x000ea4000c1e1500 */
[----:B--2---:R-:W-:Y:S01]  /*9b30*/  PRMT R0, RZ, 0x5410, R0 ;  /* 0x00005410ff007816 */ /* 0x004fe20000000000 */
[----:B------:R-:W-:Y:S05]  /*9b40*/  BRA `(.L_x_5612) ;  /* 0x0000065000007947 */ /* 0x000fea0003800000 */
.L_x_5619:
        /* <DEDUP_REMOVED lines=11> */
.L_x_5626:
        /* <DEDUP_REMOVED lines=20> */
.L_x_5628:
[----:B------:R-:W-:Y:S05]  /*9d40*/  BSYNC B0 ;  /* 0x0000000000007941 */ /* 0x000fea0003800000 */
.L_x_5627:
[----:B------:R-:W-:Y:S01]  /*9d50*/  LEA R3, R0, 0x3b800000, 0x17 ;  /* 0x3b80000000037811 */ /* 0x000fe200078eb8ff */
[----:B------:R-:W-:-:S05]  /*9d60*/  IMAD.SHL.U32 R0, R2, 0x100000, RZ ;  /* 0x0010000002007824 */ /* 0x000fca00078e00ff */
[----:B------:R-:W-:Y:S01]  /*9d70*/  LOP3.LUT R0, R3, R0, R4, 0xfe, !PT ;  /* 0x0000000003007212 */ /* 0x000fe200078efe04 */
[----:B------:R-:W-:Y:S05]  /*9d80*/  BRA `(.L_x_5612) ;  /* 0x0000041000007947 */ /* 0x000fea0003800000 */
.L_x_5625:
        /* <DEDUP_REMOVED lines=20> */
.L_x_5630:
[----:B------:R-:W-:Y:S05]  /*9ed0*/  BSYNC B0 ;  /* 0x0000000000007941 */ /* 0x000fea0003800000 */
.L_x_5629:
[----:B------:R-:W-:Y:S01]  /*9ee0*/  LEA R3, R0, 0x37800000, 0x17 ;  /* 0x3780000000037811 */ /* 0x000fe200078eb8ff */
[----:B------:R-:W-:-:S05]  /*9ef0*/  IMAD.SHL.U32 R0, R2, 0x200000, RZ ;  /* 0x0020000002007824 */ /* 0x000fca00078e00ff */
[----:B------:R-:W-:Y:S01]  /*9f00*/  LOP3.LUT R0, R3, R0, R4, 0xfe, !PT ;  /* 0x0000000003007212 */ /* 0x000fe200078efe04 */
[----:B------:R-:W-:Y:S05]  /*9f10*/  BRA `(.L_x_5612) ;  /* 0x0000028000007947 */ /* 0x000fea0003800000 */
.L_x_5624:
        /* <DEDUP_REMOVED lines=14> */
.L_x_5611:
        /* <DEDUP_REMOVED lines=21> */
.L_x_5632:
[----:B------:R-:W2:Y:S02]  /*a150*/  LDG.E.64 R2, [R2.64] ;  /* 0x0000002402027981 */ /* 0x000ea4000c1e1b00 */
[----:B--2---:R0:W1:Y:S01]  /*a160*/  I2F.U64 R0, R2 ;  /* 0x0000000200007312 */ /* 0x0040620000301000 */
[----:B------:R-:W-:Y:S05]  /*a170*/  BRA `(.L_x_5612) ;  /* 0x0000002000007947 */ /* 0x000fea0003800000 */
.L_x_5631:
[----:B------:R-:W2:Y:S02]  /*a180*/  LDG.E R0, [R2.64] ;  /* 0x0000002402007981 */ /* 0x000ea4000c1e1900 */
[----:B--2---:R-:W0:Y:S02]  /*a190*/  I2F.U32 R0, R0 ;  /* 0x0000000000007306 */ /* 0x004e240000201000 */
.L_x_5612:
[----:B------:R-:W-:Y:S05]  /*a1a0*/  BSYNC B6 ;  /* 0x0000000000067941 */ /* 0x000fea0003800000 */
.L_x_5606:
        /* <DEDUP_REMOVED lines=16> */
.L_x_5634:
[----:B------:R-:W-:Y:S05]  /*a2b0*/  BSYNC B0 ;  /* 0x0000000000007941 */ /* 0x000fea0003800000 */
.L_x_5633:
        /* <DEDUP_REMOVED lines=16> */
[----:B-1----:R-:W-:Y:S01]  /*a3c0*/  STG.E.U8 [R16.64], R3 ;  /* 0x0000000310007986 */ /* 0x002fe2000c101124 */
[----:B------:R-:W-:Y:S05]  /*a3d0*/  EXIT ;  /* 0x000000000000794d */ /* 0x000fea0003800000 */
.L_x_5638:
[----:B------:R-:W1:Y:S02]  /*a3e0*/  F2I.S64.TRUNC R2, R2 ;  /* 0x0000000200027311 */ /* 0x000e64000020d900 */
[----:B-1----:R-:W-:-:S05]  /*a3f0*/  IMAD.MOV.U32 R5, RZ, RZ, R2 ;  /* 0x000000ffff057224 */ /* 0x002fca00078e0002 */
[----:B------:R-:W-:Y:S01]  /*a400*/  STG.E.U8 [R16.64], R5 ;  /* 0x0000000510007986 */ /* 0x000fe2000c101124 */
[----:B------:R-:W-:Y:S05]  /*a410*/  EXIT ;  /* 0x000000000000794d */ /* 0x000fea0003800000 */
.L_x_5637:
[----:B------:R-:W-:-:S13]  /*a420*/  ISETP.NE.AND P0, PT, R0, 0x2, PT ;  /* 0x000000020000780c */ /* 0x000fda0003f05270 */
[----:B------:R-:W-:Y:S05]  /*a430*/  @!P0 BRA `(.L_x_5640) ;  /* 0x000000a000008947 */ /* 0x000fea0003800000 */
[----:B------:R-:W-:-:S13]  /*a440*/  ISETP.NE.AND P0, PT, R0, 0x3, PT ;  /* 0x000000030000780c */ /* 0x000fda0003f05270 */
[----:B------:R-:W-:Y:S05]  /*a450*/  @!P0 BRA `(.L_x_5641) ;  /* 0x0000005000008947 */ /* 0x000fea0003800000 */
[----:B------:R-:W-:-:S13]  /*a460*/  ISETP.NE.AND P0, PT, R0, 0x4, PT ;  /* 0x000000040000780c */ /* 0x000fda0003f05270 */
[----:B------:R-:W-:Y:S05]  /*a470*/  @P0 BRA `(.L_x_5639) ;  /* 0x00000b4000000947 */ /* 0x000fea0003800000 */
[----:B------:R-:W1:Y:S02]  /*a480*/  F2I.S64.TRUNC R2, R2 ;  /* 0x0000000200027311 */ /* 0x000e64000020d900 */
[----:B-1----:R-:W-:Y:S01]  /*a490*/  STG.E.64 [R16.64], R2 ;  /* 0x0000000210007986 */ /* 0x002fe2000c101b24 */
[----:B------:R-:W-:Y:S05]  /*a4a0*/  EXIT ;  /* 0x000000000000794d */ /* 0x000fea0003800000 */
.L_x_5641:
[----:B------:R-:W1:Y:S02]  /*a4b0*/  F2I.FTZ.TRUNC.NTZ R3, R2 ;  /* 0x0000000200037305 */ /* 0x000e64000021f100 */
[----:B-1----:R-:W-:Y:S01]  /*a4c0*/  STG.E [R16.64], R3 ;  /* 0x0000000310007986 */ /* 0x002fe2000c101924 */
[----:B------:R-:W-:Y:S05]  /*a4d0*/  EXIT ;  /* 0x000000000000794d */ /* 0x000fea0003800000 */
.L_x_5640:
[----:B------:R-:W1:Y:S02]  /*a4e0*/  F2I.FTZ.TRUNC.NTZ R3, R2 ;  /* 0x0000000200037305 */ /* 0x000e64000021f100 */
[----:B-1----:R-:W-:Y:S01]  /*a4f0*/  STG.E.U16 [R16.64], R3 ;  /* 0x0000000310007986 */ /* 0x002fe2000c101524 */
[----:B------:R-:W-:Y:S05]  /*a500*/  EXIT ;  /* 0x000000000000794d */ /* 0x000fea0003800000 */
.L_x_5636:
        /* <DEDUP_REMOVED lines=8> */
.L_x_5643:
[----:B------:R-:W-:-:S05]  /*a590*/  F2FP.PACK_AB R2, RZ, R2 ;  /* 0x00000002ff02723e */ /* 0x000fca00000000ff */
[----:B------:R-:W-:Y:S01]  /*a5a0*/  STG.E.U16 [R16.64], R2 ;  /* 0x0000000210007986 */ /* 0x000fe2000c101524 */
[----:B------:R-:W-:Y:S05]  /*a5b0*/  EXIT ;  /* 0x000000000000794d */ /* 0x000fea0003800000 */
.L_x_5642:
        /* <DEDUP_REMOVED lines=9> */
.L_x_5645:
[----:B------:R-:W-:-:S04]  /*a650*/  F2FP.PACK_AB R3, RZ, R2 ;  /* 0x00000002ff03723e */ /* 0x000fc800000000ff */
[----:B------:R-:W-:-:S05]  /*a660*/  PRMT R3, R3, 0x5410, RZ ;  /* 0x0000541003037816 */ /* 0x000fca00000000ff */
[----:B------:R-:W-:Y:S01]  /*a670*/  STG.E [R16.64], R3 ;  /* 0x0000000310007986 */ /* 0x000fe2000c101924 */
[----:B------:R-:W-:Y:S05]  /*a680*/  EXIT ;  /* 0x000000000000794d */ /* 0x000fea0003800000 */
.L_x_5644:
[----:B------:R-:W-:-:S06]  /*a690*/  FMUL.FTZ R2, R2, 1 ;  /* 0x3f80000002027820 */ /* 0x000fcc0000410000 */
[----:B------:R-:W1:Y:S02]  /*a6a0*/  F2F.F64.F32 R2, R2 ;  /* 0x0000000200027310 */ /* 0x000e640000201800 */
[----:B-1----:R-:W-:Y:S01]  /*a6b0*/  STG.E.64 [R16.64], R2 ;  /* 0x0000000210007986 */ /* 0x002fe2000c101b24 */
[----:B------:R-:W-:Y:S05]  /*a6c0*/  EXIT ;  /* 0x000000000000794d */ /* 0x000fea0003800000 */
.L_x_5635:
        /* <DEDUP_REMOVED lines=12> */
.L_x_5648:
[----:B------:R-:W-:Y:S01]  /*a790*/  FMUL.FTZ R4, R2, 1 ;  /* 0x3f80000002047820 */ /* 0x000fe20000410000 */
[----:B0-----:R-:W-:-:S05]  /*a7a0*/  CS2R R6, SRZ ;  /* 0x0000000000067805 */ /* 0x001fca000001ff00 */
[----:B------:R-:W0:Y:S02]  /*a7b0*/  F2F.F64.F32 R4, R4 ;  /* 0x0000000400047310 */ /* 0x000e240000201800 */
[----:B0-----:R-:W-:Y:S01]  /*a7c0*/  STG.E.128 [R16.64], R4 ;  /* 0x0000000410007986 */ /* 0x001fe2000c101d24 */
[----:B------:R-:W-:Y:S05]  /*a7d0*/  EXIT ;  /* 0x000000000000794d */ /* 0x000fea0003800000 */
.L_x_5647:
        /* <DEDUP_REMOVED lines=20> */
.L_x_5652:
[----:B------:R-:W-:Y:S05]  /*a920*/  BSYNC B0 ;  /* 0x0000000000007941 */ /* 0x000fea0003800000 */
.L_x_5651:
[----:B------:R-:W-:-:S05]  /*a930*/  LOP3.LUT R5, R0, R5, RZ, 0xfc, !PT ;  /* 0x0000000500057212 */ /* 0x000fca00078efcff */
[----:B------:R-:W-:Y:S01]  /*a940*/  STG.E.U8 [R16.64], R5 ;  /* 0x0000000510007986 */ /* 0x000fe2000c101124 */
[----:B------:R-:W-:Y:S05]  /*a950*/  EXIT ;  /* 0x000000000000794d */ /* 0x000fea0003800000 */
.L_x_5650:
        /* <DEDUP_REMOVED lines=12> */
.L_x_5654:
[----:B------:R-:W-:Y:S01]  /*aa20*/  IMAD.MOV.U32 R0, RZ, RZ, 0x7f ;  /* 0x0000007fff007424 */ /* 0x000fe200078e00ff */
[----:B------:R-:W-:-:S04]  /*aa30*/  ISETP.GT.U32.AND P0, PT, R4, 0x7f800000, PT ;  /* 0x7f8000000400780c */ /* 0x000fc80003f04070 */
[----:B------:R-:W-:-:S04]  /*aa40*/  SEL R0, R0, 0x7c, P0 ;  /* 0x0000007c00007807 */ /* 0x000fc80000000000 */
.L_x_5655:
[----:B------:R-:W-:Y:S05]  /*aa50*/  BSYNC B0 ;  /* 0x0000000000007941 */ /* 0x000fea0003800000 */
.L_x_5653:
[----:B------:R-:W-:-:S04]  /*aa60*/  LOP3.LUT R2, R2, 0x80000000, RZ, 0xc0, !PT ;  /* 0x8000000002027812 */ /* 0x000fc800078ec0ff */
[----:B------:R-:W-:-:S04]  /*aa70*/  SHF.R.U32.HI R3, RZ, 0x18, R2 ;  /* 0x00000018ff037819 */ /* 0x000fc80000011602 */
[----:B------:R-:W-:-:S05]  /*aa80*/  LOP3.LUT R3, R0, R3, RZ, 0xfc, !PT ;  /* 0x0000000300037212 */ /* 0x000fca00078efcff */
[----:B------:R-:W-:Y:S01]  /*aa90*/  STG.E.U8 [R16.64], R3 ;  /* 0x0000000310007986 */ /* 0x000fe2000c101124 */
[----:B------:R-:W-:Y:S05]  /*aaa0*/  EXIT ;  /* 0x000000000000794d */ /* 0x000fea0003800000 */
.L_x_5649:
[----:B------:R-:W-:-:S05]  /*aab0*/  F2FP.BF16.PACK_AB R2, RZ, R2 ;  /* 0x00000002ff02723e */ /* 0x000fca00000010ff */
[----:B------:R-:W-:Y:S01]  /*aac0*/  STG.E.U16 [R16.64], R2 ;  /* 0x0000000210007986 */ /* 0x000fe2000c101524 */
[----:B------:R-:W-:Y:S05]  /*aad0*/  EXIT ;  /* 0x000000000000794d */ /* 0x000fea0003800000 */
.L_x_5646:
        /* <DEDUP_REMOVED lines=9> */
[----:B-1----:R-:W-:Y:S01]  /*ab70*/  STG.E.U16 [R16.64], R3 ;  /* 0x0000000310007986 */ /* 0x002fe2000c101524 */
[----:B------:R-:W-:Y:S05]  /*ab80*/  EXIT ;  /* 0x000000000000794d */ /* 0x000fea0003800000 */
.L_x_5658:
        /* <DEDUP_REMOVED lines=16> */
.L_x_5661:
[----:B------:R-:W-:-:S04]  /*ac90*/  LOP3.LUT R2, R2, 0x80000000, RZ, 0xc0, !PT ;  /* 0x8000000002027812 */ /* 0x000fc800078ec0ff */
[----:B------:R-:W-:-:S04]  /*aca0*/  SHF.R.U32.HI R3, RZ, 0x18, R2 ;  /* 0x00000018ff037819 */ /* 0x000fc80000011602 */
[----:B------:R-:W-:-:S04]  /*acb0*/  LOP3.LUT R0, R0, R3, RZ, 0xfc, !PT ;  /* 0x0000000300007212 */ /* 0x000fc800078efcff */
[----:B------:R-:W-:Y:S02]  /*acc0*/  PRMT R8, R0, 0x7610, R8 ;  /* 0x0000761000087816 */ /* 0x000fe40000000008 */
.L_x_5660:
[----:B------:R-:W-:Y:S05]  /*acd0*/  BSYNC B0 ;  /* 0x0000000000007941 */ /* 0x000fea0003800000 */
.L_x_5659:
[----:B------:R-:W-:Y:S01]  /*ace0*/  STG.E.U8 [R16.64], R8 ;  /* 0x0000000810007986 */ /* 0x000fe2000c101124 */
[----:B------:R-:W-:Y:S05]  /*acf0*/  EXIT ;  /* 0x000000000000794d */ /* 0x000fea0003800000 */
.L_x_5657:
        /* <DEDUP_REMOVED lines=16> */
.L_x_5664:
[----:B------:R-:W-:-:S04]  /*ae00*/  LOP3.LUT R2, R2, 0x80000000, RZ, 0xc0, !PT ;  /* 0x8000000002027812 */ /* 0x000fc800078ec0ff */
[----:B------:R-:W-:-:S04]  /*ae10*/  SHF.R.U32.HI R3, RZ, 0x18, R2 ;  /* 0x00000018ff037819 */ /* 0x000fc80000011602 */
[----:B------:R-:W-:-:S04]  /*ae20*/  LOP3.LUT R0, R0, R3, RZ, 0xfc, !PT ;  /* 0x0000000300007212 */ /* 0x000fc800078efcff */
[----:B------:R-:W-:Y:S02]  /*ae30*/  PRMT R8, R0, 0x7610, R8 ;  /* 0x0000761000087816 */ /* 0x000fe40000000008 */
.L_x_5663:
[----:B------:R-:W-:Y:S05]  /*ae40*/  BSYNC B0 ;  /* 0x0000000000007941 */ /* 0x000fea0003800000 */
.L_x_5662:
[----:B------:R-:W-:Y:S01]  /*ae50*/  STG.E.U8 [R16.64], R8 ;  /* 0x0000000810007986 */ /* 0x000fe2000c101124 */
[----:B------:R-:W-:Y:S05]  /*ae60*/  EXIT ;  /* 0x000000000000794d */ /* 0x000fea0003800000 */
.L_x_5656:
        /* <DEDUP_REMOVED lines=21> */
.L_x_5639:
        /* <DEDUP_REMOVED lines=20> */
.L_x_5666:
[----:B------:R-:W1:Y:S02]  /*b100*/  F2I.U64.TRUNC R2, R2 ;  /* 0x0000000200027311 */ /* 0x000e64000020d800 */
[----:B-1----:R-:W-:Y:S01]  /*b110*/  STG.E.64 [R16.64], R2 ;  /* 0x0000000210007986 */ /* 0x002fe2000c101b24 */
[----:B------:R-:W-:Y:S05]  /*b120*/  EXIT ;  /* 0x000000000000794d */ /* 0x000fea0003800000 */
.L_x_5665:
[----:B------:R-:W1:Y:S02]  /*b130*/  F2I.FTZ.U32.TRUNC.NTZ R3, R2 ;  /* 0x0000000200037305 */ /* 0x000e64000021f000 */
[----:B-1----:R-:W-:Y:S01]  /*b140*/  STG.E [R16.64], R3 ;  /* 0x0000000310007986 */ /* 0x002fe2000c101924 */
[----:B------:R-:W-:Y:S05]  /*b150*/  EXIT ;  /* 0x000000000000794d */ /* 0x000fea0003800000 */
        .weak           $__internal_12_$__cuda_sm20_dblrcp_rn_slowpath_v3
        .type           $__internal_12_$__cuda_sm20_dblrcp_rn_slowpath_v3,@function
        .size           $__internal_12_$__cuda_sm20_dblrcp_rn_slowpath_v3,(.L_x_61495 - $__internal_12_$__cuda_sm20_dblrcp_rn_slowpath_v3)
$__internal_12_$__cuda_sm20_dblrcp_rn_slowpath_v3:
        /* <DEDUP_REMOVED lines=26> */
.L_x_5670:
        /* <DEDUP_REMOVED lines=10> */
.L_x_5668:
[----:B------:R-:W-:Y:S01]  /*b3a0*/  LOP3.LUT R5, R3, 0x80000, RZ, 0xfc, !PT ;  /* 0x0008000003057812 */ /* 0x000fe200078efcff */
[----:B------:R-:W-:Y:S02]  /*b3b0*/  IMAD.MOV.U32 R4, RZ, RZ, R2 ;  /* 0x000000ffff047224 */ /* 0x000fe400078e0002 */
.L_x_5669:
[----:B------:R-:W-:Y:S05]  /*b3c0*/  BSYNC B1 ;  /* 0x0000000000017941 */ /* 0x000fea0003800000 */
.L_x_5667:
[----:B0-----:R-:W-:Y:S02]  /*b3d0*/  IMAD.MOV.U32 R2, RZ, RZ, R0 ;  /* 0x000000ffff027224 */ /* 0x001fe400078e0000 */
[----:B------:R-:W-:-:S04]  /*b3e0*/  IMAD.MOV.U32 R3, RZ, RZ, 0x0 ;  /* 0x00000000ff037424 */ /* 0x000fc800078e00ff */
[----:B------:R-:W-:Y:S05]  /*b3f0*/  RET.REL.NODEC R2 `(_ZN2at6native18elementwise_kernelILi128ELi4EZNS0_15gpu_kernel_implIZNS0_50_GLOBAL__N__2680c7bb_12_PowKernel_cu_b2145a98_318429pow_tensor_scalar_kernel_implIffEEvRNS_18TensorIteratorBaseET0_EUlfE1_EEvS6_RKT_EUliE_EEviT1_) ;  /* 0xffff4c0002007950 */ /* 0x000fea0003c3ffff */
.L_x_5671:
        /* <DEDUP_REMOVED lines=16> */
.L_x_61495:


//--------------------- .text._ZN2at6native27unrolled_elementwise_kernelIZNS0_50_GLOBAL__N__2680c7bb_12_PowKernel_cu_b2145a98_318429pow_tensor_scalar_kernel_implIffEEvRNS_18TensorIteratorBaseET0_EUlfE1_St5arrayIPcLm2EELi4E23TrivialOffsetCalculatorILi1EjESC_NS0_6memory12LoadWithCastILi1EEENSD_13StoreWithCastILi1EEEEEviT_S6_T2_T3_T4_T5_ --------------------------
	.section	.text._ZN2at6native27unrolled_elementwise_kernelIZNS0_50_GLOBAL__N__2680c7bb_12_PowKernel_cu_b2145a98_318429pow_tensor_scalar_kernel_implIffEEvRNS_18TensorIteratorBaseET0_EUlfE1_St5arrayIPcLm2EELi4E23TrivialOffsetCalculatorILi1EjESC_NS0_6memory12LoadWithCastILi1EEENSD_13StoreWithCastILi1EEEEEviT_S6_T2_T3_T4_T5_,"ax",@progbits
	.sectioninfo	@"SHI_REGISTERS=30"
	.align	128
        .global         _ZN2at6native27unrolled_elementwise_kernelIZNS0_50_GLOBAL__N__2680c7bb_12_PowKernel_cu_b2145a98_318429pow_tensor_scalar_kernel_implIffEEvRNS_18TensorIteratorBaseET0_EUlfE1_St5arrayIPcLm2EELi4E23TrivialOffsetCalculatorILi1EjESC_NS0_6memory12LoadWithCastILi1EEENSD_13StoreWithCastILi1EEEEEviT_S6_T2_T3_T4_T5_
        .type           _ZN2at6native27unrolled_elementwise_kernelIZNS0_50_GLOBAL__N__2680c7bb_12_PowKernel_cu_b2145a98_318429pow_tensor_scalar_kernel_implIffEEvRNS_18TensorIteratorBaseET0_EUlfE1_St5arrayIPcLm2EELi4E23TrivialOffsetCalculatorILi1EjESC_NS0_6memory12LoadWithCastILi1EEENSD_13StoreWithCastILi1EEEEEviT_S6_T2_T3_T4_T5_,@function
        .size           _ZN2at6native27unrolled_elementwise_kernelIZNS0_50_GLOBAL__N__2680c7bb_12_PowKernel_cu_b2145a98_318429pow_tensor_scalar_kernel_implIffEEvRNS_18TensorIteratorBaseET0_EUlfE1_St5arrayIPcLm2EELi4E23TrivialOffsetCalculatorILi1EjESC_NS0_6memory12LoadWithCastILi1EEENSD_13StoreWithCastILi1EEEEEviT_S6_T2_T3_T4_T5_,(.L_x_61496 - _ZN2at6native27unrolled_elementwise_kernelIZNS0_50_GLOBAL__N__2680c7bb_12_PowKernel_cu_b2145a98_318429pow_tensor_scalar_kernel_implIffEEvRNS_18TensorIteratorBaseET0_EUlfE1_St5arrayIPcLm2EELi4E23TrivialOffsetCalculatorILi1EjESC_NS0_6memory12LoadWithCastILi1EEENSD_13StoreWithCastILi1EEEEEviT_S6_T2_T3_T4_T5_)
        .other          _ZN2at6native27unrolled_elementwise_kernelIZNS0_50_GLOBAL__N__2680c7bb_12_PowKernel_cu_b2145a98_318429pow_tensor_scalar_kernel_implIffEEvRNS_18TensorIteratorBaseET0_EUlfE1_St5arrayIPcLm2EELi4E23TrivialOffsetCalculatorILi1EjESC_NS0_6memory12LoadWithCastILi1EEENSD_13StoreWithCastILi1EEEEEviT_S6_T2_T3_T4_T5_,@"STO_CUDA_ENTRY STV_DEFAULT"
_ZN2at6native27unrolled_elementwise_kernelIZNS0_50_GLOBAL__N__2680c7bb_12_PowKernel_cu_b2145a98_318429pow_tensor_scalar_kernel_implIffEEvRNS_18TensorIteratorBaseET0_EUlfE1_St5arrayIPcLm2EELi4E23TrivialOffsetCalculatorILi1EjESC_NS0_6memory12LoadWithCastILi1EEENSD_13StoreWithCastILi1EEEEEviT_S6_T2_T3_T4_T5_:
.text._ZN2at6native27unrolled_elementwise_kernelIZNS0_50_GLOBAL__N__2680c7bb_12_PowKernel_cu_b2145a98_318429pow_tensor_scalar_kernel_implIffEEvRNS_18TensorIteratorBaseET0_EUlfE1_St5arrayIPcLm2EELi4E23TrivialOffsetCalculatorILi1EjESC_NS0_6memory12LoadWithCastILi1EEENSD_13StoreWithCastILi1EEEEEviT_S6_T2_T3_T4_T5_:
[----:B------:R-:W-:Y:S02]  /*0000*/  IMAD.MOV.U32 R1, RZ, RZ, c[0x0][0x28] ;  /* 0x00000a00ff017624 */ /* 0x000fe400078e00ff */
[----:B------:R-:W0:Y:S01]  /*0010*/  S2R R2, SR_CTAID.X ;  /* 0x0000000000027919 */ /* 0x000e220000002500 */
[----:B------:R-:W-:Y:S01]  /*0020*/  IMAD.MOV.U32 R3, RZ, RZ, -0x200 ;  /* 0xfffffe00ff037424 */ /* 0x000fe200078e00ff */
[----:B------:R-:W1:Y:S01]  /*0030*/  LDC.U8 R24, c[0x0][0x184] ;  /* 0x00006100ff187b82 */ /* 0x000e620000000000 */
[----:B------:R-:W-:Y:S01]  /*0040*/  ULDC.64 UR36, c[0x0][0x118] ;  /* 0x0000460000247ab9 */ /* 0x000fe20000000a00 */
[----:B------:R-:W2:Y:S01]  /*0050*/  S2R R25, SR_TID.X ;  /* 0x0000000000197919 */ /* 0x000ea20000002100 */
[----:B------:R-:W-:Y:S01]  /*0060*/  BSSY B7, `(.L_x_5672) ;  /* 0x00000e9000077945 */ /* 0x000fe20003800000 */
[----:B------:R-:W-:Y:S01]  /*0070*/  CS2R R22, SRZ ;  /* 0x0000000000167805 */ /* 0x000fe2000001ff00 */
        /* <DEDUP_REMOVED lines=22> */
.L_x_5678:
[----:B------:R-:W2:Y:S02]  /*01e0*/  LDG.E.U8 R4, [R4.64] ;  /* 0x0000002404047981 */ /* 0x000ea4000c1e1100 */
[----:B--2---:R0:W1:Y:S01]  /*01f0*/  I2F.U16 R23, R4 ;  /* 0x0000000400177306 */ /* 0x0040620000101000 */
[----:B------:R-:W-:Y:S05]  /*0200*/  BRA `(.L_x_5680) ;  /* 0x00000cb000007947 */ /* 0x000fea0003800000 */
.L_x_5677:
        /* <DEDUP_REMOVED lines=9> */
.L_x_5682:
[----:B------:R-:W2:Y:S02]  /*02a0*/  LDG.E R4, [R4.64] ;  /* 0x0000002404047981 */ /* 0x000ea4000c1e1900 */
[----:B--2---:R0:W1:Y:S01]  /*02b0*/  I2F R23, R4 ;  /* 0x0000000400177306 */ /* 0x0040620000201400 */
[----:B------:R-:W-:Y:S05]  /*02c0*/  BRA `(.L_x_5680) ;  /* 0x00000bf000007947 */ /* 0x000fea0003800000 */
.L_x_5681:
[----:B------:R-:W2:Y:S02]  /*02d0*/  LDG.E.U16 R4, [R4.64] ;  /* 0x0000002404047981 */ /* 0x000ea4000c1e1500 */
[----:B--2---:R0:W1:Y:S01]  /*02e0*/  I2F.S16 R23, R4 ;  /* 0x0000000400177306 */ /* 0x0040620000101400 */
[----:B------:R-:W-:Y:S05]  /*02f0*/  BRA `(.L_x_5680) ;  /* 0x00000bc000007947 */ /* 0x000fea0003800000 */
.L_x_5676:
        /* <DEDUP_REMOVED lines=8> */
.L_x_5684:
[----:B------:R-:W2:Y:S02]  /*0380*/  LDG.E.U16 R4, [R4.64] ;  /* 0x0000002404047981 */ /* 0x000ea4000c1e1500 */
[----:B--2---:R-:W-:Y:S01]  /*0390*/  HADD2.F32 R23, -RZ, R4.H0_H0 ;  /* 0x20000004ff177230 */ /* 0x004fe20000004100 */
[----:B------:R-:W-:Y:S05]  /*03a0*/  BRA `(.L_x_5680) ;  /* 0x00000b1000007947 */ /* 0x000fea0003800000 */
.L_x_5683:
        /* <DEDUP_REMOVED lines=8> */
.L_x_5686:
[----:B------:R-:W2:Y:S02]  /*0430*/  LDG.E.U16 R4, [R4.64] ;  /* 0x0000002404047981 */ /* 0x000ea4000c1e1500 */
[----:B--2---:R-:W-:Y:S01]  /*0440*/  HADD2.F32 R23, -RZ, R4.H0_H0 ;  /* 0x20000004ff177230 */ /* 0x004fe20000004100 */
[----:B------:R-:W-:Y:S05]  /*0450*/  BRA `(.L_x_5680) ;  /* 0x00000a6000007947 */ /* 0x000fea0003800000 */
.L_x_5685:
[----:B------:R-:W2:Y:S02]  /*0460*/  LDG.E.64 R4, [R4.64] ;  /* 0x0000002404047981 */ /* 0x000ea4000c1e1b00 */
[----:B--2---:R-:W0:Y:S01]  /*0470*/  F2F.F32.F64 R23, R4 ;  /* 0x0000000400177310 */ /* 0x004e220000301000 */
[----:B------:R-:W0:-:S14]  /*0480*/  DSETP.GEU.AND P0, PT, |R4|, c[0x2][0x0], PT ;  /* 0x008000000400762a */ /* 0x000e1c0003f0e200 */
[----:B0-----:R-:W-:Y:S01]  /*0490*/  @!P0 FMUL R23, R23, 1.175494350822287508e-38 ;  /* 0x0080000017178820 */ /* 0x001fe20000400000 */
[----:B------:R-:W-:Y:S05]  /*04a0*/  BRA `(.L_x_5680) ;  /* 0x00000a1000007947 */ /* 0x000fea0003800000 */
.L_x_5675:
        /* <DEDUP_REMOVED lines=12> */
.L_x_5689:
[----:B------:R-:W2:Y:S02]  /*0570*/  LDG.E.64 R4, [R4.64] ;  /* 0x0000002404047981 */ /* 0x000ea4000c1e1b00 */
[----:B--2---:R-:W0:Y:S01]  /*0580*/  F2F.F32.F64 R23, R4 ;  /* 0x0000000400177310 */ /* 0x004e220000301000 */
[----:B------:R-:W0:-:S14]  /*0590*/  DSETP.GEU.AND P0, PT, |R4|, c[0x2][0x0], PT ;  /* 0x008000000400762a */ /* 0x000e1c0003f0e200 */
[----:B0-----:R-:W-:Y:S01]  /*05a0*/  @!P0 FMUL R23, R23, 1.175494350822287508e-38 ;  /* 0x0080000017178820 */ /* 0x001fe20000400000 */
[----:B------:R-:W-:Y:S05]  /*05b0*/  BRA `(.L_x_5680) ;  /* 0x0000090000007947 */ /* 0x000fea0003800000 */
.L_x_5688:
        /* <DEDUP_REMOVED lines=26> */
.L_x_5691:
        /* <DEDUP_REMOVED lines=14> */
.L_x_5690:
[----:B------:R-:W2:Y:S02]  /*0840*/  LDG.E.U16 R4, [R4.64] ;  /* 0x0000002404047981 */ /* 0x000ea4000c1e1500 */
[----:B--2---:R-:W-:Y:S01]  /*0850*/  PRMT R23, RZ, 0x5410, R4 ;  /* 0x00005410ff177816 */ /* 0x004fe20000000004 */
[----:B------:R-:W-:Y:S05]  /*0860*/  BRA `(.L_x_5680) ;  /* 0x0000065000007947 */ /* 0x000fea0003800000 */
.L_x_5687:
        /* <DEDUP_REMOVED lines=11> */
.L_x_5694:
        /* <DEDUP_REMOVED lines=20> */
.L_x_5696:
[----:B------:R-:W-:Y:S05]  /*0a60*/  BSYNC B0 ;  /* 0x0000000000007941 */ /* 0x000fea0003800000 */
.L_x_5695:
[----:B------:R-:W-:Y:S01]  /*0a70*/  IMAD.SHL.U32 R3, R3, 0x100000, RZ ;  /* 0x0010000003037824 */ /* 0x000fe200078e00ff */
[----:B------:R-:W-:-:S04]  /*0a80*/  LEA R0, R0, 0x3b800000, 0x17 ;  /* 0x3b80000000007811 */ /* 0x000fc800078eb8ff */
[----:B------:R-:W-:Y:S01]  /*0a90*/  LOP3.LUT R23, R0, R3, R23, 0xfe, !PT ;  /* 0x0000000300177212 */ /* 0x000fe200078efe17 */
[----:B------:R-:W-:Y:S05]  /*0aa0*/  BRA `(.L_x_5680) ;  /* 0x0000041000007947 */ /* 0x000fea0003800000 */
.L_x_5693:
        /* <DEDUP_REMOVED lines=20> */
.L_x_5698:
[----:B------:R-:W-:Y:S05]  /*0bf0*/  BSYNC B0 ;  /* 0x0000000000007941 */ /* 0x000fea0003800000 */
.L_x_5697:
[----:B------:R-:W-:Y:S01]  /*0c00*/  IMAD.SHL.U32 R3, R3, 0x200000, RZ ;  /* 0x0020000003037824 */ /* 0x000fe200078e00ff */
[----:B------:R-:W-:-:S04]  /*0c10*/  LEA R0, R0, 0x37800000, 0x17 ;  /* 0x3780000000007811 */ /* 0x000fc800078eb8ff */
[----:B------:R-:W-:Y:S01]  /*0c20*/  LOP3.LUT R23, R0, R3, R23, 0xfe, !PT ;  /* 0x0000000300177212 */ /* 0x000fe200078efe17 */
[----:B------:R-:W-:Y:S05]  /*0c30*/  BRA `(.L_x_5680) ;  /* 0x0000028000007947 */ /* 0x000fea0003800000 */
.L_x_5692:
        /* <DEDUP_REMOVED lines=14> */
.L_x_5679:
        /* <DEDUP_REMOVED lines=21> */
.L_x_5700:
[----:B------:R-:W2:Y:S02]  /*0e70*/  LDG.E.64 R4, [R4.64] ;  /* 0x0000002404047981 */ /* 0x000ea4000c1e1b00 */
[----:B--2---:R0:W1:Y:S01]  /*0e80*/  I2F.U64 R23, R4 ;  /* 0x0000000400177312 */ /* 0x0040620000301000 */
[----:B------:R-:W-:Y:S05]  /*0e90*/  BRA `(.L_x_5680) ;  /* 0x0000002000007947 */ /* 0x000fea0003800000 */
.L_x_5699:
[----:B------:R-:W2:Y:S02]  /*0ea0*/  LDG.E R4, [R4.64] ;  /* 0x0000002404047981 */ /* 0x000ea4000c1e1900 */
[----:B--2---:R0:W1:Y:S02]  /*0eb0*/  I2F.U32 R23, R4 ;  /* 0x0000000400177306 */ /* 0x0040640000201000 */
.L_x_5680:
[----:B------:R-:W-:Y:S05]  /*0ec0*/  BSYNC B6 ;  /* 0x0000000000067941 */ /* 0x000fea0003800000 */
.L_x_5674:
[----:B------:R-:W2:Y:S02]  /*0ed0*/  S2R R25, SR_TID.X ;  /* 0x0000000000197919 */ /* 0x000ea40000002100 */
[----:B--2---:R-:W-:Y:S02]  /*0ee0*/  IADD3 R25, R25, 0x80, RZ ;  /* 0x0000008019197810 */ /* 0x004fe40007ffe0ff */
.L_x_5673:
[----:B-1----:R-:W-:Y:S05]  /*0ef0*/  BSYNC B7 ;  /* 0x0000000000077941 */ /* 0x002fea0003800000 */
.L_x_5672:
        /* <DEDUP_REMOVED lines=23> */
.L_x_5707:
[----:B------:R-:W2:Y:S02]  /*1070*/  LDG.E.U8 R4, [R4.64] ;  /* 0x0000002404047981 */ /* 0x000ea4000c1e1100 */
[----:B--2---:R0:W1:Y:S01]  /*1080*/  I2F.U16 R22, R4 ;  /* 0x0000000400167306 */ /* 0x0040620000101000 */
[----:B------:R-:W-:Y:S05]  /*1090*/  BRA `(.L_x_5709) ;  /* 0x00000ca000007947 */ /* 0x000fea0003800000 */
.L_x_5706:
        /* <DEDUP_REMOVED lines=9> */
.L_x_5711:
[----:B------:R-:W2:Y:S02]  /*1130*/  LDG.E R4, [R4.64] ;  /* 0x0000002404047981 */ /* 0x000ea4000c1e1900 */
[----:B--2---:R0:W1:Y:S01]  /*1140*/  I2F R22, R4 ;  /* 0x0000000400167306 */ /* 0x0040620000201400 */
[----:B------:R-:W-:Y:S05]  /*1150*/  BRA `(.L_x_5709) ;  /* 0x00000be000007947 */ /* 0x000fea0003800000 */
.L_x_5710:
[----:B------:R-:W2:Y:S02]  /*1160*/  LDG.E.U16 R4, [R4.64] ;  /* 0x0000002404047981 */ /* 0x000ea4000c1e1500 */
[----:B--2---:R0:W1:Y:S01]  /*1170*/  I2F.S16 R22, R4 ;  /* 0x0000000400167306 */ /* 0x0040620000101400 */
[----:B------:R-:W-:Y:S05]  /*1180*/  BRA `(.L_x_5709) ;  /* 0x00000bb000007947 */ /* 0x000fea0003800000 */
.L_x_5705:
        /* <DEDUP_REMOVED lines=8> */
.L_x_5713:
[----:B------:R-:W2:Y:S02]  /*1210*/  LDG.E.U16 R4, [R4.64] ;  /* 0x0000002404047981 */ /* 0x000ea4000c1e1500 */
[----:B--2---:R-:W-:Y:S01]  /*1220*/  HADD2.F32 R22, -RZ, R4.H0_H0 ;  /* 0x20000004ff167230 */ /* 0x004fe20000004100 */
[----:B------:R-:W-:Y:S05]  /*1230*/  BRA `(.L_x_5709) ;  /* 0x00000b0000007947 */ /* 0x000fea0003800000 */
.L_x_5712:
        /* <DEDUP_REMOVED lines=8> */
.L_x_5715:
[----:B------:R-:W2:Y:S02]  /*12c0*/  LDG.E.U16 R4, [R4.64] ;  /* 0x0000002404047981 */ /* 0x000ea4000c1e1500 */
[----:B--2---:R-:W-:Y:S01]  /*12d0*/  HADD2.F32 R22, -RZ, R4.H0_H0 ;  /* 0x20000004ff167230 */ /* 0x004fe20000004100 */
[----:B------:R-:W-:Y:S05]  /*12e0*/  BRA `(.L_x_5709) ;  /* 0x00000a5000007947 */ /* 0x000fea0003800000 */
.L_x_5714:
[----:B------:R-:W2:Y:S02]  /*12f0*/  LDG.E.64 R4, [R4.64] ;  /* 0x0000002404047981 */ /* 0x000ea4000c1e1b00 */
[----:B--2---:R-:W0:Y:S01]  /*1300*/  F2F.F32.F64 R22, R4 ;  /* 0x0000000400167310 */ /* 0x004e220000301000 */
[----:B------:R-:W0:-:S14]  /*1310*/  DSETP.GEU.AND P0, PT, |R4|, c[0x2][0x0], PT ;  /* 0x008000000400762a */ /* 0x000e1c0003f0e200 */
[----:B0-----:R-:W-:Y:S01]  /*1320*/  @!P0 FMUL R22, R22, 1.175494350822287508e-38 ;  /* 0x0080000016168820 */ /* 0x001fe20000400000 */
[----:B------:R-:W-:Y:S05]  /*1330*/  BRA `(.L_x_5709) ;  /* 0x00000a0000007947 */ /* 0x000fea0003800000 */
.L_x_5704:
        /* <DEDUP_REMOVED lines=12> */
.L_x_5718:
[----:B------:R-:W2:Y:S02]  /*1400*/  LDG.E.64 R4, [R4.64] ;  /* 0x0000002404047981 */ /* 0x000ea4000c1e1b00 */
[----:B--2---:R-:W0:Y:S01]  /*1410*/  F2F.F32.F64 R22, R4 ;  /* 0x0000000400167310 */ /* 0x004e220000301000 */
[----:B------:R-:W0:-:S14]  /*1420*/  DSETP.GEU.AND P0, PT, |R4|, c[0x2][0x0], PT ;  /* 0x008000000400762a */ /* 0x000e1c0003f0e200 */
[----:B0-----:R-:W-:Y:S01]  /*1430*/  @!P0 FMUL R22, R22, 1.175494350822287508e-38 ;  /* 0x0080000016168820 */ /* 0x001fe20000400000 */
[----:B------:R-:W-:Y:S05]  /*1440*/  BRA `(.L_x_5709) ;  /* 0x000008f000007947 */ /* 0x000fea0003800000 */
.L_x_5717:
        /* <DEDUP_REMOVED lines=26> */
.L_x_5720:
        /* <DEDUP_REMOVED lines=13> */
.L_x_5719:
[----:B------:R-:W2:Y:S02]  /*16c0*/  LDG.E.U16 R4, [R4.64] ;  /* 0x0000002404047981 */ /* 0x000ea4000c1e1500 */
[----:B--2---:R-:W-:Y:S01]  /*16d0*/  PRMT R22, RZ, 0x5410, R4 ;  /* 0x00005410ff167816 */ /* 0x004fe20000000004 */
[----:B------:R-:W-:Y:S05]  /*16e0*/  BRA `(.L_x_5709) ;  /* 0x0000065000007947 */ /* 0x000fea0003800000 */
.L_x_5716:
        /* <DEDUP_REMOVED lines=11> */
.L_x_5723:
        /* <DEDUP_REMOVED lines=20> */
.L_x_5725:
[----:B------:R-:W-:Y:S05]  /*18e0*/  BSYNC B0 ;  /* 0x0000000000007941 */ /* 0x000fea0003800000 */
.L_x_5724:
[----:B------:R-:W-:Y:S01]  /*18f0*/  IMAD.SHL.U32 R3, R3, 0x100000, RZ ;  /* 0x0010000003037824 */ /* 0x000fe200078e00ff */
[----:B------:R-:W-:-:S04]  /*1900*/  LEA R5, R0, 0x3b800000, 0x17 ;  /* 0x3b80000000057811 */ /* 0x000fc800078eb8ff */
[----:B------:R-:W-:Y:S01]  /*1910*/  LOP3.LUT R22, R5, R3, R22, 0xfe, !PT ;  /* 0x0000000305167212 */ /* 0x000fe200078efe16 */
[----:B------:R-:W-:Y:S05]  /*1920*/  BRA `(.L_x_5709) ;  /* 0x0000041000007947 */ /* 0x000fea0003800000 */
.L_x_5722:
        /* <DEDUP_REMOVED lines=20> */
.L_x_5727:
[----:B------:R-:W-:Y:S05]  /*1a70*/  BSYNC B0 ;  /* 0x0000000000007941 */ /* 0x000fea0003800000 */
.L_x_5726:
[----:B------:R-:W-:Y:S01]  /*1a80*/  IMAD.SHL.U32 R3, R3, 0x200000, RZ ;  /* 0x0020000003037824 */ /* 0x000fe200078e00ff */
[----:B------:R-:W-:-:S04]  /*1a90*/  LEA R5, R0, 0x37800000, 0x17 ;  /* 0x3780000000057811 */ /* 0x000fc800078eb8ff */
[----:B------:R-:W-:Y:S01]  /*1aa0*/  LOP3.LUT R22, R5, R3, R22, 0xfe, !PT ;  /* 0x0000000305167212 */ /* 0x000fe200078efe16 */
[----:B------:R-:W-:Y:S05]  /*1ab0*/  BRA `(.L_x_5709) ;  /* 0x0000028000007947 */ /* 0x000fea0003800000 */
.L_x_5721:
        /* <DEDUP_REMOVED lines=14> */
.L_x_5708:
        /* <DEDUP_REMOVED lines=21> */
.L_x_5729:
[----:B------:R-:W2:Y:S02]  /*1cf0*/  LDG.E.64 R4, [R4.64] ;  /* 0x0000002404047981 */ /* 0x000ea4000c1e1b00 */
[----:B--2---:R0:W1:Y:S01]  /*1d00*/  I2F.U64 R22, R4 ;  /* 0x0000000400167312 */ /* 0x0040620000301000 */
[----:B------:R-:W-:Y:S05]  /*1d10*/  BRA `(.L_x_5709) ;  /* 0x0000002000007947 */ /* 0x000fea0003800000 */
.L_x_5728:
[----:B------:R-:W2:Y:S02]  /*1d20*/  LDG.E R4, [R4.64] ;  /* 0x0000002404047981 */ /* 0x000ea4000c1e1900 */
[----:B--2---:R0:W1:Y:S02]  /*1d30*/  I2F.U32 R22, R4 ;  /* 0x0000000400167306 */ /* 0x0040640000201000 */
.L_x_5709:
[----:B------:R-:W-:Y:S05]  /*1d40*/  BSYNC B6 ;  /* 0x0000000000067941 */ /* 0x000fea0003800000 */
.L_x_5703:
[----:B------:R-:W-:Y:S02]  /*1d50*/  IADD3 R25, R25, 0x80, RZ ;  /* 0x0000008019197810 */ /* 0x000fe40007ffe0ff */
.L_x_5702:
[----:B------:R-:W-:Y:S05]  /*1d60*/  BSYNC B7 ;  /* 0x0000000000077941 */ /* 0x000fea0003800000 */
.L_x_5701:
        /* <DEDUP_REMOVED lines=25> */
.L_x_5736:
[----:B------:R-:W2:Y:S02]  /*1f00*/  LDG.E.U8 R4, [R4.64] ;  /* 0x0000002404047981 */ /* 0x000ea4000c1e1100 */
[----:B--2---:R0:W2:Y:S01]  /*1f10*/  I2F.U16 R26, R4 ;  /* 0x00000004001a7306 */ /* 0x0040a20000101000 */
[----:B------:R-:W-:Y:S05]  /*1f20*/  BRA `(.L_x_5738) ;  /* 0x00000ca000007947 */ /* 0x000fea0003800000 */
.L_x_5735:
        /* <DEDUP_REMOVED lines=9> */
.L_x_5740:
[----:B------:R-:W2:Y:S02]  /*1fc0*/  LDG.E R4, [R4.64] ;  /* 0x0000002404047981 */ /* 0x000ea4000c1e1900 */
[----:B--2---:R0:W2:Y:S01]  /*1fd0*/  I2F R26, R4 ;  /* 0x00000004001a7306 */ /* 0x0040a20000201400 */
[----:B------:R-:W-:Y:S05]  /*1fe0*/  BRA `(.L_x_5738) ;  /* 0x00000be000007947 */ /* 0x000fea0003800000 */
.L_x_5739:
[----:B------:R-:W2:Y:S02]  /*1ff0*/  LDG.E.U16 R4, [R4.64] ;  /* 0x0000002404047981 */ /* 0x000ea4000c1e1500 */
[----:B--2---:R0:W2:Y:S01]  /*2000*/  I2F.S16 R26, R4 ;  /* 0x00000004001a7306 */ /* 0x0040a20000101400 */
[----:B------:R-:W-:Y:S05]  /*2010*/  BRA `(.L_x_5738) ;  /* 0x00000bb000007947 */ /* 0x000fea0003800000 */
.L_x_5734:
        /* <DEDUP_REMOVED lines=8> */
.L_x_5742:
[----:B------:R-:W2:Y:S02]  /*20a0*/  LDG.E.U16 R4, [R4.64] ;  /* 0x0000002404047981 */ /* 0x000ea4000c1e1500 */
[----:B--2---:R-:W-:Y:S01]  /*20b0*/  HADD2.F32 R26, -RZ, R4.H0_H0 ;  /* 0x20000004ff1a7230 */ /* 0x004fe20000004100 */
[----:B------:R-:W-:Y:S05]  /*20c0*/  BRA `(.L_x_5738) ;  /* 0x00000b0000007947 */ /* 0x000fea0003800000 */
.L_x_5741:
        /* <DEDUP_REMOVED lines=8> */
.L_x_5744:
[----:B------:R-:W2:Y:S02]  /*2150*/  LDG.E.U16 R4, [R4.64] ;  /* 0x0000002404047981 */ /* 0x000ea4000c1e1500 */
[----:B--2---:R-:W-:Y:S01]  /*2160*/  HADD2.F32 R26, -RZ, R4.H0_H0 ;  /* 0x20000004ff1a7230 */ /* 0x004fe20000004100 */
[----:B------:R-:W-:Y:S05]  /*2170*/  BRA `(.L_x_5738) ;  /* 0x00000a5000007947 */ /* 0x000fea0003800000 */
.L_x_5743:
[----:B------:R-:W2:Y:S02]  /*2180*/  LDG.E.64 R4, [R4.64] ;  /* 0x0000002404047981 */ /* 0x000ea4000c1e1b00 */
[----:B--2---:R-:W0:Y:S01]  /*2190*/  F2F.F32.F64 R26, R4 ;  /* 0x00000004001a7310 */ /* 0x004e220000301000 */
[----:B------:R-:W0:-:S14]  /*21a0*/  DSETP.GEU.AND P0, PT, |R4|, c[0x2][0x0], PT ;  /* 0x008000000400762a */ /* 0x000e1c0003f0e200 */
[----:B0-----:R-:W-:Y:S01]  /*21b0*/  @!P0 FMUL R26, R26, 1.175494350822287508e-38 ;  /* 0x008000001a1a8820 */ /* 0x001fe20000400000 */
[----:B------:R-:W-:Y:S05]  /*21c0*/  BRA `(.L_x_5738) ;  /* 0x00000a0000007947 */ /* 0x000fea0003800000 */
.L_x_5733:
        /* <DEDUP_REMOVED lines=12> */
.L_x_5747:
[----:B------:R-:W2:Y:S02]  /*2290*/  LDG.E.64 R4, [R4.64] ;  /* 0x0000002404047981 */ /* 0x000ea4000c1e1b00 */
[----:B--2---:R-:W0:Y:S01]  /*22a0*/  F2F.F32.F64 R26, R4 ;  /* 0x00000004001a7310 */ /* 0x004e220000301000 */
[----:B------:R-:W0:-:S14]  /*22b0*/  DSETP.GEU.AND P0, PT, |R4|, c[0x2][0x0], PT ;  /* 0x008000000400762a */ /* 0x000e1c0003f0e200 */
[----:B0-----:R-:W-:Y:S01]  /*22c0*/  @!P0 FMUL R26, R26, 1.175494350822287508e-38 ;  /* 0x008000001a1a8820 */ /* 0x001fe20000400000 */
[----:B------:R-:W-:Y:S05]  /*22d0*/  BRA `(.L_x_5738) ;  /* 0x000008f000007947 */ /* 0x000fea0003800000 */
.L_x_5746:
        /* <DEDUP_REMOVED lines=26> */
.L_x_5749:
        /* <DEDUP_REMOVED lines=13> */
.L_x_5748:
[----:B------:R-:W2:Y:S02]  /*2550*/  LDG.E.U16 R4, [R4.64] ;  /* 0x0000002404047981 */ /* 0x000ea4000c1e1500 */
[----:B--2---:R-:W-:Y:S01]  /*2560*/  PRMT R26, RZ, 0x5410, R4 ;  /* 0x00005410ff1a7816 */ /* 0x004fe20000000004 */
[----:B------:R-:W-:Y:S05]  /*2570*/  BRA `(.L_x_5738) ;  /* 0x0000065000007947 */ /* 0x000fea0003800000 */
.L_x_5745:
        /* <DEDUP_REMOVED lines=11> */
.L_x_5752:
        /* <DEDUP_REMOVED lines=20> */
.L_x_5754:
[----:B------:R-:W-:Y:S05]  /*2770*/  BSYNC B0 ;  /* 0x0000000000007941 */ /* 0x000fea0003800000 */
.L_x_5753:
[----:B------:R-:W-:Y:S01]  /*2780*/  IMAD.SHL.U32 R3, R3, 0x100000, RZ ;  /* 0x0010000003037824 */ /* 0x000fe200078e00ff */
[----:B------:R-:W-:-:S04]  /*2790*/  LEA R5, R0, 0x3b800000, 0x17 ;  /* 0x3b80000000057811 */ /* 0x000fc800078eb8ff */
[----:B------:R-:W-:Y:S01]  /*27a0*/  LOP3.LUT R26, R5, R3, R26, 0xfe, !PT ;  /* 0x00000003051a7212 */ /* 0x000fe200078efe1a */
[----:B------:R-:W-:Y:S05]  /*27b0*/  BRA `(.L_x_5738) ;  /* 0x0000041000007947 */ /* 0x000fea0003800000 */
.L_x_5751:
        /* <DEDUP_REMOVED lines=20> */
.L_x_5756:
[----:B------:R-:W-:Y:S05]  /*2900*/  BSYNC B0 ;  /* 0x0000000000007941 */ /* 0x000fea0003800000 */
.L_x_5755:
[----:B------:R-:W-:Y:S01]  /*2910*/  IMAD.SHL.U32 R3, R3, 0x200000, RZ ;  /* 0x0020000003037824 */ /* 0x000fe200078e00ff */
[----:B------:R-:W-:-:S04]  /*2920*/  LEA R5, R0, 0x37800000, 0x17 ;  /* 0x3780000000057811 */ /* 0x000fc800078eb8ff */
[----:B------:R-:W-:Y:S01]  /*2930*/  LOP3.LUT R26, R5, R3, R26, 0xfe, !PT ;  /* 0x00000003051a7212 */ /* 0x000fe200078efe1a */
[----:B------:R-:W-:Y:S05]  /*2940*/  BRA `(.L_x_5738) ;  /* 0x0000028000007947 */ /* 0x000fea0003800000 */
.L_x_5750:
        /* <DEDUP_REMOVED lines=14> */
.L_x_5737:
        /* <DEDUP_REMOVED lines=21> */
.L_x_5758:
[----:B------:R-:W2:Y:S02]  /*2b80*/  LDG.E.64 R26, [R4.64] ;  /* 0x00000024041a7981 */ /* 0x000ea4000c1e1b00 */
[----:B--2---:R0:W2:Y:S01]  /*2b90*/  I2F.U64 R26, R26 ;  /* 0x0000001a001a7312 */ /* 0x0040a20000301000 */
[----:B------:R-:W-:Y:S05]  /*2ba0*/  BRA `(.L_x_5738) ;  /* 0x0000002000007947 */ /* 0x000fea0003800000 */
.L_x_5757:
[----:B------:R-:W2:Y:S02]  /*2bb0*/  LDG.E R4, [R4.64] ;  /* 0x0000002404047981 */ /* 0x000ea4000c1e1900 */
[----:B--2---:R0:W2:Y:S02]  /*2bc0*/  I2F.U32 R26, R4 ;  /* 0x00000004001a7306 */ /* 0x0040a40000201000 */
.L_x_5738:
[----:B------:R-:W-:Y:S05]  /*2bd0*/  BSYNC B6 ;  /* 0x0000000000067941 */ /* 0x000fea0003800000 */
.L_x_5732:
[----:B------:R-:W-:Y:S02]  /*2be0*/  IADD3 R25, R25, 0x80, RZ ;  /* 0x0000008019197810 */ /* 0x000fe40007ffe0ff */
.L_x_5731:
[----:B------:R-:W-:Y:S05]  /*2bf0*/  BSYNC B7 ;  /* 0x0000000000077941 */ /* 0x000fea0003800000 */
.L_x_5730:
        /* <DEDUP_REMOVED lines=21> */
.L_x_5764:
[----:B------:R-:W3:Y:S02]  /*2d50*/  LDG.E.U8 R4, [R4.64] ;  /* 0x0000002404047981 */ /* 0x000ee4000c1e1100 */
[----:B---3--:R0:W3:Y:S01]  /*2d60*/  I2F.U16 R17, R4 ;  /* 0x0000000400117306 */ /* 0x0080e20000101000 */
[----:B------:R-:W-:Y:S05]  /*2d70*/  BRA `(.L_x_5760) ;  /* 0x00000c7000007947 */ /* 0x000fea0003800000 */
.L_x_5763:
        /* <DEDUP_REMOVED lines=9> */
.L_x_5767:
[----:B------:R-:W3:Y:S02]  /*2e10*/  LDG.E R4, [R4.64] ;  /* 0x0000002404047981 */ /* 0x000ee4000c1e1900 */
[----:B---3--:R0:W3:Y:S01]  /*2e20*/  I2F R17, R4 ;  /* 0x0000000400117306 */ /* 0x0080e20000201400 */
[----:B------:R-:W-:Y:S05]  /*2e30*/  BRA `(.L_x_5760) ;  /* 0x00000bb000007947 */ /* 0x000fea0003800000 */
.L_x_5766:
[----:B------:R-:W3:Y:S02]  /*2e40*/  LDG.E.U16 R4, [R4.64] ;  /* 0x0000002404047981 */ /* 0x000ee4000c1e1500 */
[----:B---3--:R0:W3:Y:S01]  /*2e50*/  I2F.S16 R17, R4 ;  /* 0x0000000400117306 */ /* 0x0080e20000101400 */
[----:B------:R-:W-:Y:S05]  /*2e60*/  BRA `(.L_x_5760) ;  /* 0x00000b8000007947 */ /* 0x000fea0003800000 */
.L_x_5762:
        /* <DEDUP_REMOVED lines=8> */
.L_x_5769:
[----:B------:R-:W3:Y:S02]  /*2ef0*/  LDG.E.U16 R4, [R4.64] ;  /* 0x0000002404047981 */ /* 0x000ee4000c1e1500 */
[----:B---3--:R-:W-:Y:S01]  /*2f00*/  HADD2.F32 R17, -RZ, R4.H0_H0 ;  /* 0x20000004ff117230 */ /* 0x008fe20000004100 */
[----:B------:R-:W-:Y:S05]  /*2f10*/  BRA `(.L_x_5760) ;  /* 0x00000ad000007947 */ /* 0x000fea0003800000 */
.L_x_5768:
        /* <DEDUP_REMOVED lines=8> */
.L_x_5771:
[----:B------:R-:W3:Y:S02]  /*2fa0*/  LDG.E.U16 R4, [R4.64] ;  /* 0x0000002404047981 */ /* 0x000ee4000c1e1500 */
[----:B---3--:R-:W-:Y:S01]  /*2fb0*/  HADD2.F32 R17, -RZ, R4.H0_H0 ;  /* 0x20000004ff117230 */ /* 0x008fe20000004100 */
[----:B------:R-:W-:Y:S05]  /*2fc0*/  BRA `(.L_x_5760) ;  /* 0x00000a2000007947 */ /* 0x000fea0003800000 */
.L_x_5770:
[----:B------:R-:W3:Y:S02]  /*2fd0*/  LDG.E.64 R4, [R4.64] ;  /* 0x0000002404047981 */ /* 0x000ee4000c1e1b00 */
[----:B---3--:R-:W0:Y:S01]  /*2fe0*/  F2F.F32.F64 R17, R4 ;  /* 0x0000000400117310 */ /* 0x008e220000301000 */
[----:B------:R-:W0:-:S14]  /*2ff0*/  DSETP.GEU.AND P0, PT, |R4|, c[0x2][0x0], PT ;  /* 0x008000000400762a */ /* 0x000e1c0003f0e200 */
[----:B0-----:R-:W-:Y:S01]  /*3000*/  @!P0 FMUL R17, R17, 1.175494350822287508e-38 ;  /* 0x0080000011118820 */ /* 0x001fe20000400000 */
[----:B------:R-:W-:Y:S05]  /*3010*/  BRA `(.L_x_5760) ;  /* 0x000009d000007947 */ /* 0x000fea0003800000 */
.L_x_5761:
        /* <DEDUP_REMOVED lines=12> */
.L_x_5774:
[----:B------:R-:W3:Y:S02]  /*30e0*/  LDG.E.64 R4, [R4.64] ;  /* 0x0000002404047981 */ /* 0x000ee4000c1e1b00 */
[----:B---3--:R-:W0:Y:S01]  /*30f0*/  F2F.F32.F64 R17, R4 ;  /* 0x0000000400117310 */ /* 0x008e220000301000 */
[----:B------:R-:W0:-:S14]  /*3100*/  DSETP.GEU.AND P0, PT, |R4|, c[0x2][0x0], PT ;  /* 0x008000000400762a */ /* 0x000e1c0003f0e200 */
[----:B0-----:R-:W-:Y:S01]  /*3110*/  @!P0 FMUL R17, R17, 1.175494350822287508e-38 ;  /* 0x0080000011118820 */ /* 0x001fe20000400000 */
[----:B------:R-:W-:Y:S05]  /*3120*/  BRA `(.L_x_5760) ;  /* 0x000008c000007947 */ /* 0x000fea0003800000 */
.L_x_5773:
        /* <DEDUP_REMOVED lines=26> */
.L_x_5776:
        /* <DEDUP_REMOVED lines=13> */
.L_x_5775:
[----:B------:R-:W3:Y:S02]  /*33a0*/  LDG.E.U16 R4, [R4.64] ;  /* 0x0000002404047981 */ /* 0x000ee4000c1e1500 */
[----:B---3--:R-:W-:Y:S01]  /*33b0*/  PRMT R17, RZ, 0x5410, R4 ;  /* 0x00005410ff117816 */ /* 0x008fe20000000004 */
[----:B------:R-:W-:Y:S05]  /*33c0*/  BRA `(.L_x_5760) ;  /* 0x0000062000007947 */ /* 0x000fea0003800000 */
.L_x_5772:
        /* <DEDUP_REMOVED lines=11> */
.L_x_5779:
        /* <DEDUP_REMOVED lines=19> */
.L_x_5781:
[----:B------:R-:W-:Y:S05]  /*35b0*/  BSYNC B0 ;  /* 0x0000000000007941 */ /* 0x000fea0003800000 */
.L_x_5780:
[----:B------:R-:W-:Y:S01]  /*35c0*/  IMAD.SHL.U32 R3, R3, 0x100000, RZ ;  /* 0x0010000003037824 */ /* 0x000fe200078e00ff */
[----:B------:R-:W-:-:S04]  /*35d0*/  LEA R0, R0, 0x3b800000, 0x17 ;  /* 0x3b80000000007811 */ /* 0x000fc800078eb8ff */
[----:B------:R-:W-:Y:S01]  /*35e0*/  LOP3.LUT R17, R0, R3, R17, 0xfe, !PT ;  /* 0x0000000300117212 */ /* 0x000fe200078efe11 */
[----:B------:R-:W-:Y:S05]  /*35f0*/  BRA `(.L_x_5760) ;  /* 0x000003f000007947 */ /* 0x000fea0003800000 */
.L_x_5778:
        /* <DEDUP_REMOVED lines=19> */
.L_x_5783:
[----:B------:R-:W-:Y:S05]  /*3730*/  BSYNC B0 ;  /* 0x0000000000007941 */ /* 0x000fea0003800000 */
.L_x_5782:
[----:B------:R-:W-:Y:S01]  /*3740*/  IMAD.SHL.U32 R3, R3, 0x200000, RZ ;  /* 0x0020000003037824 */ /* 0x000fe200078e00ff */
[----:B------:R-:W-:-:S04]  /*3750*/  LEA R0, R0, 0x37800000, 0x17 ;  /* 0x3780000000007811 */ /* 0x000fc800078eb8ff */
[----:B------:R-:W-:Y:S01]  /*3760*/  LOP3.LUT R17, R0, R3, R17, 0xfe, !PT ;  /* 0x0000000300117212 */ /* 0x000fe200078efe11 */
[----:B------:R-:W-:Y:S05]  /*3770*/  BRA `(.L_x_5760) ;  /* 0x0000027000007947 */ /* 0x000fea0003800000 */
.L_x_5777:
        /* <DEDUP_REMOVED lines=14> */
.L_x_5765:
        /* <DEDUP_REMOVED lines=20> */
.L_x_5785:
[----:B------:R-:W3:Y:S02]  /*39a0*/  LDG.E.64 R4, [R4.64] ;  /* 0x0000002404047981 */ /* 0x000ee4000c1e1b00 */
[----:B---3--:R0:W3:Y:S01]  /*39b0*/  I2F.U64 R17, R4 ;  /* 0x0000000400117312 */ /* 0x0080e20000301000 */
[----:B------:R-:W-:Y:S05]  /*39c0*/  BRA `(.L_x_5760) ;  /* 0x0000002000007947 */ /* 0x000fea0003800000 */
.L_x_5784:
[----:B------:R-:W3:Y:S02]  /*39d0*/  LDG.E R4, [R4.64] ;  /* 0x0000002404047981 */ /* 0x000ee4000c1e1900 */
[----:B---3--:R0:W3:Y:S02]  /*39e0*/  I2F.U32 R17, R4 ;  /* 0x0000000400117306 */ /* 0x0080e40000201000 */
.L_x_5760:
[----:B------:R-:W-:Y:S05]  /*39f0*/  BSYNC B6 ;  /* 0x0000000000067941 */ /* 0x000fea0003800000 */
.L_x_5759:
[----:B------:R-:W4:Y:S01]  /*3a00*/  S2R R25, SR_TID.X ;  /* 0x0000000000197919 */ /* 0x000f220000002100 */
[----:B------:R-:W-:Y:S01]  /*3a10*/  BSSY B0, `(.L_x_5786) ;  /* 0x000001b000007945 */ /* 0x000fe20003800000 */
[----:B----4-:R-:W-:-:S13]  /*3a20*/  ISETP.GE.AND P0, PT, R25, R16, PT ;  /* 0x000000101900720c */ /* 0x010fda0003f06270 */
[----:B------:R-:W-:Y:S05]  /*3a30*/  @P0 BRA `(.L_x_5787) ;  /* 0x0000018000000947 */ /* 0x000fea0003800000 */
[----:B0----5:R-:W-:Y:S01]  /*3a40*/  FMUL.FTZ R4, R23, R23 ;  /* 0x0000001717047220 */ /* 0x021fe20000410000 */
        /* <DEDUP_REMOVED lines=9> */
[----:B0-----:R0:W4:Y:S01]  /*3ae0*/  DFMA R8, R8, R10, R8 ;  /* 0x0000000a0808722b */ /* 0x0011220000000008 */
[----:B------:R-:W-:Y:S05]  /*3af0*/  @P1 BRA `(.L_x_5789) ;  /* 0x0000008000001947 */ /* 0x000fea0003800000 */
[----:B------:R-:W-:Y:S01]  /*3b00*/  LOP3.LUT R0, R5, 0x7fffffff, RZ, 0xc0, !PT ;  /* 0x7fffffff05007812 */ /* 0x000fe200078ec0ff */
[----:B------:R-:W-:Y:S02]  /*3b10*/  IMAD.MOV.U32 R6, RZ, RZ, R4 ;  /* 0x000000ffff067224 */ /* 0x000fe400078e0004 */
[----:B------:R-:W-:Y:S01]  /*3b20*/  IMAD.MOV.U32 R7, RZ, RZ, R5 ;  /* 0x000000ffff077224 */ /* 0x000fe200078e0005 */
[----:B------:R-:W-:Y:S02]  /*3b30*/  IADD3 R3, R0, -0x100000, RZ ;  /* 0xfff0000000037810 */ /* 0x000fe40007ffe0ff */
[----:B------:R-:W-:Y:S02]  /*3b40*/  MOV R0, 0x3b60 ;  /* 0x00003b6000007802 */ /* 0x000fe40000000f00 */
[----:B01234-:R-:W-:Y:S05]  /*3b50*/  CALL.REL.NOINC `($__internal_13_$__cuda_sm20_dblrcp_rn_slowpath_v3) ;  /* 0x000041f000007944 */ /* 0x01ffea0003c00000 */
[----:B-1----:R-:W-:Y:S02]  /*3b60*/  IMAD.MOV.U32 R8, RZ, RZ, R10 ;  /* 0x000000ffff087224 */ /* 0x002fe400078e000a */
[----:B------:R-:W-:Y:S02]  /*3b70*/  IMAD.MOV.U32 R9, RZ, RZ, R11 ;  /* 0x000000ffff097224 */ /* 0x000fe400078e000b */
.L_x_5789:
[----:B------:R-:W-:Y:S05]  /*3b80*/  BSYNC B1 ;  /* 0x0000000000017941 */ /* 0x000fea0003800000 */
.L_x_5788:
[----:B----4-:R-:W4:Y:S01]  /*3b90*/  F2F.F32.F64 R4, R8 ;  /* 0x0000000800047310 */ /* 0x010f220000301000 */
[----:B------:R-:W4:-:S14]  /*3ba0*/  DSETP.GEU.AND P1, PT, |R8|, c[0x2][0x0], PT ;  /* 0x008000000800762a */ /* 0x000f1c0003f2e200 */
[----:B----4-:R-:W-:Y:S02]  /*3bb0*/  @!P1 FMUL R4, R4, 1.175494350822287508e-38 ;  /* 0x0080000004049820 */ /* 0x010fe40000400000 */
.L_x_5787:
[----:B------:R-:W-:Y:S05]  /*3bc0*/  BSYNC B0 ;  /* 0x0000000000007941 */ /* 0x000fea0003800000 */
.L_x_5786:
[----:B------:R-:W-:Y:S01]  /*3bd0*/  IADD3 R19, R25, 0x80, RZ ;  /* 0x0000008019137810 */ /* 0x000fe20007ffe0ff */
[----:B------:R-:W-:Y:S03]  /*3be0*/  BSSY B0, `(.L_x_5790) ;  /* 0x0000017000007945 */ /* 0x000fe60003800000 */
[----:B------:R-:W-:-:S13]  /*3bf0*/  ISETP.GE.AND P1, PT, R19, R16, PT ;  /* 0x000000101300720c */ /* 0x000fda0003f26270 */
[----:B------:R-:W-:Y:S05]  /*3c00*/  @P1 BRA `(.L_x_5791) ;  /* 0x0000014000001947 */ /* 0x000fea0003800000 */
[----:B-1---5:R-:W-:Y:S01]  /*3c10*/  FMUL.FTZ R6, R22, R22 ;  /* 0x0000001616067220 */ /* 0x022fe20000410000 */
[----:B------:R-:W-:Y:S05]  /*3c20*/  BSSY B1, `(.L_x_5792) ;  /* 0x000000f000017945 */ /* 0x000fea0003800000 */
        /* <DEDUP_REMOVED lines=13> */
[----:B0123--:R-:W-:Y:S05]  /*3d00*/  CALL.REL.NOINC `($__internal_13_$__cuda_sm20_dblrcp_rn_slowpath_v3) ;  /* 0x0000404000007944 */ /* 0x00ffea0003c00000 */
.L_x_5793:
[----:B------:R-:W-:Y:S05]  /*3d10*/  BSYNC B1 ;  /* 0x0000000000017941 */ /* 0x000fea0003800000 */
.L_x_5792:
[----:B-1----:R-:W1:Y:S01]  /*3d20*/  F2F.F32.F64 R18, R10 ;  /* 0x0000000a00127310 */ /* 0x002e620000301000 */
[----:B------:R-:W1:-:S14]  /*3d30*/  DSETP.GEU.AND P1, PT, |R10|, c[0x2][0x0], PT ;  /* 0x008000000a00762a */ /* 0x000e5c0003f2e200 */
[----:B-1----:R-:W-:Y:S02]  /*3d40*/  @!P1 FMUL R18, R18, 1.175494350822287508e-38 ;  /* 0x0080000012129820 */ /* 0x002fe40000400000 */
.L_x_5791:
[----:B------:R-:W-:Y:S05]  /*3d50*/  BSYNC B0 ;  /* 0x0000000000007941 */ /* 0x000fea0003800000 */
.L_x_5790:
[----:B------:R-:W-:Y:S01]  /*3d60*/  IADD3 R3, R25, 0x100, RZ ;  /* 0x0000010019037810 */ /* 0x000fe20007ffe0ff */
[----:B------:R-:W-:Y:S03]  /*3d70*/  BSSY B0, `(.L_x_5794) ;  /* 0x0000017000007945 */ /* 0x000fe60003800000 */
[----:B------:R-:W-:-:S13]  /*3d80*/  ISETP.GE.AND P1, PT, R3, R16, PT ;  /* 0x000000100300720c */ /* 0x000fda0003f26270 */
[----:B------:R-:W-:Y:S05]  /*3d90*/  @P1 BRA `(.L_x_5795) ;  /* 0x0000014000001947 */ /* 0x000fea0003800000 */
[----:B--2--5:R-:W-:Y:S01]  /*3da0*/  FMUL.FTZ R6, R26, R26 ;  /* 0x0000001a1a067220 */ /* 0x024fe20000410000 */
[----:B------:R-:W-:Y:S05]  /*3db0*/  BSSY B1, `(.L_x_5796) ;  /* 0x000000f000017945 */ /* 0x000fea0003800000 */
[----:B------:R-:W2:Y:S08]  /*3dc0*/  F2F.F64.F32 R6, R6 ;  /* 0x0000000600067310 */ /* 0x000eb00000201800 */
[----:B--2---:R-:W2:Y:S01]  /*3dd0*/  MUFU.RCP64H R9, R7 ;  /* 0x0000000700097308 */ /* 0x004ea20000001800 */
[----:B------:R-:W-:-:S04]  /*3de0*/  IADD3 R8, R7, 0x300402, RZ ;  /* 0x0030040207087810 */ /* 0x000fc80007ffe0ff */
[----:B------:R-:W-:Y:S02]  /*3df0*/  FSETP.GEU.AND P1, PT, |R8|, 5.8789094863358348022e-39, PT ;  /* 0x004004020800780b */ /* 0x000fe40003f2e200 */
[----:B0-2---:R-:W0:-:S06]  /*3e00*/  DFMA R10, -R6, R8, 1 ;  /* 0x3ff00000060a742b */ /* 0x005e0c0000000108 */
[----:B0-----:R-:W0:-:S06]  /*3e10*/  DFMA R10, R10, R10, R10 ;  /* 0x0000000a0a0a722b */ /* 0x001e0c000000000a */
[----:B0-----:R-:W0:-:S06]  /*3e20*/  DFMA R10, R8, R10, R8 ;  /* 0x0000000a080a722b */ /* 0x001e0c0000000008 */
[----:B0-----:R-:W0:-:S06]  /*3e30*/  DFMA R12, -R6, R10, 1 ;  /* 0x3ff00000060c742b */ /* 0x001e0c000000010a */
[----:B0-----:R0:W2:Y:S01]  /*3e40*/  DFMA R10, R10, R12, R10 ;  /* 0x0000000c0a0a722b */ /* 0x0010a2000000000a */
[----:B------:R-:W-:Y:S05]  /*3e50*/  @P1 BRA `(.L_x_5797) ;  /* 0x0000004000001947 */ /* 0x000fea0003800000 */
[----:B------:R-:W-:-:S04]  /*3e60*/  LOP3.LUT R0, R7, 0x7fffffff, RZ, 0xc0, !PT ;  /* 0x7fffffff07007812 */ /* 0x000fc800078ec0ff */
[----:B------:R-:W-:Y:S02]  /*3e70*/  IADD3 R3, R0, -0x100000, RZ ;  /* 0xfff0000000037810 */ /* 0x000fe40007ffe0ff */
[----:B------:R-:W-:Y:S02]  /*3e80*/  MOV R0, 0x3ea0 ;  /* 0x00003ea000007802 */ /* 0x000fe40000000f00 */
[----:B0123--:R-:W-:Y:S05]  /*3e90*/  CALL.REL.NOINC `($__internal_13_$__cuda_sm20_dblrcp_rn_slowpath_v3) ;  /* 0x00003eb000007944 */ /* 0x00ffea0003c00000 */
.L_x_5797:
[----:B------:R-:W-:Y:S05]  /*3ea0*/  BSYNC B1 ;  /* 0x0000000000017941 */ /* 0x000fea0003800000 */
.L_x_5796:
[----:B-12---:R-:W1:Y:S01]  /*3eb0*/  F2F.F32.F64 R22, R10 ;  /* 0x0000000a00167310 */ /* 0x006e620000301000 */
[----:B------:R-:W1:-:S14]  /*3ec0*/  DSETP.GEU.AND P1, PT, |R10|, c[0x2][0x0], PT ;  /* 0x008000000a00762a */ /* 0x000e5c0003f2e200 */
[----:B-1----:R-:W-:Y:S02]  /*3ed0*/  @!P1 FMUL R22, R22, 1.175494350822287508e-38 ;  /* 0x0080000016169820 */ /* 0x002fe40000400000 */
.L_x_5795:
[----:B------:R-:W-:Y:S05]  /*3ee0*/  BSYNC B0 ;  /* 0x0000000000007941 */ /* 0x000fea0003800000 */
.L_x_5794:
[----:B------:R-:W-:Y:S01]  /*3ef0*/  IADD3 R3, R25, 0x180, RZ ;  /* 0x0000018019037810 */ /* 0x000fe20007ffe0ff */
[----:B------:R-:W-:Y:S03]  /*3f00*/  BSSY B0, `(.L_x_5798) ;  /* 0x0000017000007945 */ /* 0x000fe60003800000 */
[----:B------:R-:W-:-:S13]  /*3f10*/  ISETP.GE.AND P1, PT, R3, R16, PT ;  /* 0x000000100300720c */ /* 0x000fda0003f26270 */
[----:B------:R-:W-:Y:S05]  /*3f20*/  @P1 BRA `(.L_x_5799) ;  /* 0x0000014000001947 */ /* 0x000fea0003800000 */
[----:B---3-5:R-:W-:Y:S01]  /*3f30*/  FMUL.FTZ R6, R17, R17 ;  /* 0x0000001111067220 */ /* 0x028fe20000410000 */
[----:B------:R-:W-:Y:S05]  /*3f40*/  BSSY B1, `(.L_x_5800) ;  /* 0x000000f000017945 */ /* 0x000fea0003800000 */
[----:B------:R-:W3:Y:S08]  /*3f50*/  F2F.F64.F32 R6, R6 ;  /* 0x0000000600067310 */ /* 0x000ef00000201800 */
[----:B---3--:R-:W3:Y:S01]  /*3f60*/  MUFU.RCP64H R9, R7 ;  /* 0x0000000700097308 */ /* 0x008ee20000001800 */
[----:B------:R-:W-:-:S04]  /*3f70*/  IADD3 R8, R7, 0x300402, RZ ;  /* 0x0030040207087810 */ /* 0x000fc80007ffe0ff */
[----:B------:R-:W-:Y:S02]  /*3f80*/  FSETP.GEU.AND P1, PT, |R8|, 5.8789094863358348022e-39, PT ;  /* 0x004004020800780b */ /* 0x000fe40003f2e200 */
[----:B0--3--:R-:W0:-:S06]  /*3f90*/  DFMA R10, -R6, R8, 1 ;  /* 0x3ff00000060a742b */ /* 0x009e0c0000000108 */
[----:B0-----:R-:W0:-:S06]  /*3fa0*/  DFMA R10, R10, R10, R10 ;  /* 0x0000000a0a0a722b */ /* 0x001e0c000000000a */
[----:B0-----:R-:W0:-:S06]  /*3fb0*/  DFMA R10, R8, R10, R8 ;  /* 0x0000000a080a722b */ /* 0x001e0c0000000008 */
[----:B0-----:R-:W0:-:S06]  /*3fc0*/  DFMA R12, -R6, R10, 1 ;  /* 0x3ff00000060c742b */ /* 0x001e0c000000010a */
[----:B0-----:R0:W3:Y:S01]  /*3fd0*/  DFMA R10, R10, R12, R10 ;  /* 0x0000000c0a0a722b */ /* 0x0010e2000000000a */
[----:B------:R-:W-:Y:S05]  /*3fe0*/  @P1 BRA `(.L_x_5801) ;  /* 0x0000004000001947 */ /* 0x000fea0003800000 */
[----:B------:R-:W-:-:S04]  /*3ff0*/  LOP3.LUT R0, R7, 0x7fffffff, RZ, 0xc0, !PT ;  /* 0x7fffffff07007812 */ /* 0x000fc800078ec0ff */
[----:B------:R-:W-:Y:S02]  /*4000*/  IADD3 R3, R0, -0x100000, RZ ;  /* 0xfff0000000037810 */ /* 0x000fe40007ffe0ff */
[----:B------:R-:W-:Y:S02]  /*4010*/  MOV R0, 0x4030 ;  /* 0x0000403000007802 */ /* 0x000fe40000000f00 */
[----:B0123--:R-:W-:Y:S05]  /*4020*/  CALL.REL.NOINC `($__internal_13_$__cuda_sm20_dblrcp_rn_slowpath_v3) ;  /* 0x00003d2000007944 */ /* 0x00ffea0003c00000 */
.L_x_5801:
[----:B------:R-:W-:Y:S05]  /*4030*/  BSYNC B1 ;  /* 0x0000000000017941 */ /* 0x000fea0003800000 */
.L_x_5800:
[----:B-1-3--:R-:W1:Y:S01]  /*4040*/  F2F.F32.F64 R24, R10 ;  /* 0x0000000a00187310 */ /* 0x00ae620000301000 */
[----:B------:R-:W1:-:S14]  /*4050*/  DSETP.GEU.AND P1, PT, |R10|, c[0x2][0x0], PT ;  /* 0x008000000a00762a */ /* 0x000e5c0003f2e200 */
[----:B-1----:R-:W-:Y:S02]  /*4060*/  @!P1 FMUL R24, R24, 1.175494350822287508e-38 ;  /* 0x0080000018189820 */ /* 0x002fe40000400000 */
.L_x_5799:
[----:B------:R-:W-:Y:S05]  /*4070*/  BSYNC B0 ;  /* 0x0000000000007941 */ /* 0x000fea0003800000 */
.L_x_5798:
[----:B---3-5:R-:W3:Y:S01]  /*4080*/  LDC.U8 R17, c[0x0][0x18c] ;  /* 0x00006300ff117b82 */ /* 0x028ee20000000000 */
[----:B------:R-:W-:Y:S01]  /*4090*/  BSSY B6, `(.L_x_5802) ;  /* 0x0000103000067945 */ /* 0x000fe20003800000 */
[----:B------:R-:W-:Y:S05]  /*40a0*/  @P0 BRA `(.L_x_5803) ;  /* 0x0000101000000947 */ /* 0x000fea0003800000 */
[----:B------:R-:W4:Y:S02]  /*40b0*/  S2R R3, SR_TID.X ;  /* 0x0000000000037919 */ /* 0x000f240000002100 */
[----:B----4-:R-:W-:Y:S01]  /*40c0*/  IMAD R0, R2, 0x200, R3 ;  /* 0x0000020002007824 */ /* 0x010fe200078e0203 */
[----:B---3--:R-:W-:-:S03]  /*40d0*/  PRMT R3, R17, 0x9910, RZ ;  /* 0x0000991011037816 */ /* 0x008fc600000000ff */
        /* <DEDUP_REMOVED lines=14> */
[----:B------:R-:W3:Y:S01]  /*41c0*/  F2I.FTZ.TRUNC.NTZ R3, R4 ;  /* 0x0000000400037305 */ /* 0x000ee2000021f100 */
[----:B------:R-:W-:Y:S01]  /*41d0*/  IMAD.MOV.U32 R25, RZ, RZ, R19 ;  /* 0x000000ffff197224 */ /* 0x000fe200078e0013 */
[----:B---3--:R3:W-:Y:S01]  /*41e0*/  STG.E.U8 [R8.64], R3 ;  /* 0x0000000308007986 */ /* 0x0087e2000c101124 */
[----:B------:R-:W-:Y:S05]  /*41f0*/  BRA `(.L_x_5803) ;  /* 0x00000ec000007947 */ /* 0x000fea0003800000 */
.L_x_5807:
[----:B0-----:R-:W0:Y:S01]  /*4200*/  F2I.S64.TRUNC R4, R4 ;  /* 0x0000000400047311 */ /* 0x001e22000020d900 */
[----:B------:R-:W-:Y:S02]  /*4210*/  IMAD.MOV.U32 R25, RZ, RZ, R19 ;  /* 0x000000ffff197224 */ /* 0x000fe400078e0013 */
[----:B0-----:R-:W-:-:S05]  /*4220*/  IMAD.MOV.U32 R3, RZ, RZ, R4 ;  /* 0x000000ffff037224 */ /* 0x001fca00078e0004 */
[----:B------:R0:W-:Y:S01]  /*4230*/  STG.E.U8 [R8.64], R3 ;  /* 0x0000000308007986 */ /* 0x0001e2000c101124 */
[----:B------:R-:W-:Y:S05]  /*4240*/  BRA `(.L_x_5803) ;  /* 0x00000e7000007947 */ /* 0x000fea0003800000 */
.L_x_5806:
[----:B------:R-:W-:-:S13]  /*4250*/  ISETP.NE.AND P0, PT, R0, 0x2, PT ;  /* 0x000000020000780c */ /* 0x000fda0003f05270 */
[----:B------:R-:W-:Y:S05]  /*4260*/  @!P0 BRA `(.L_x_5809) ;  /* 0x000000c000008947 */ /* 0x000fea0003800000 */
[----:B------:R-:W-:-:S13]  /*4270*/  ISETP.NE.AND P0, PT, R0, 0x3, PT ;  /* 0x000000030000780c */ /* 0x000fda0003f05270 */
[----:B------:R-:W-:Y:S05]  /*4280*/  @!P0 BRA `(.L_x_5810) ;  /* 0x0000006000008947 */ /* 0x000fea0003800000 */
[----:B------:R-:W-:-:S13]  /*4290*/  ISETP.NE.AND P0, PT, R0, 0x4, PT ;  /* 0x000000040000780c */ /* 0x000fda0003f05270 */
[----:B------:R-:W-:Y:S05]  /*42a0*/  @P0 BRA `(.L_x_5808) ;  /* 0x00000c5000000947 */ /* 0x000fea0003800000 */
[----:B0-----:R-:W0:Y:S01]  /*42b0*/  F2I.S64.TRUNC R4, R4 ;  /* 0x0000000400047311 */ /* 0x001e22000020d900 */
[----:B------:R-:W-:Y:S01]  /*42c0*/  IMAD.MOV.U32 R25, RZ, RZ, R19 ;  /* 0x000000ffff197224 */ /* 0x000fe200078e0013 */
[----:B0-----:R0:W-:Y:S01]  /*42d0*/  STG.E.64 [R8.64], R4 ;  /* 0x0000000408007986 */ /* 0x0011e2000c101b24 */
[----:B------:R-:W-:Y:S05]  /*42e0*/  BRA `(.L_x_5803) ;  /* 0x00000dd000007947 */ /* 0x000fea0003800000 */
.L_x_5810:
[----:B------:R-:W3:Y:S01]  /*42f0*/  F2I.FTZ.TRUNC.NTZ R3, R4 ;  /* 0x0000000400037305 */ /* 0x000ee2000021f100 */
[----:B------:R-:W-:Y:S01]  /*4300*/  IMAD.MOV.U32 R25, RZ, RZ, R19 ;  /* 0x000000ffff197224 */ /* 0x000fe200078e0013 */
[----:B---3--:R3:W-:Y:S01]  /*4310*/  STG.E [R8.64], R3 ;  /* 0x0000000308007986 */ /* 0x0087e2000c101924 */
[----:B------:R-:W-:Y:S05]  /*4320*/  BRA `(.L_x_5803) ;  /* 0x00000d9000007947 */ /* 0x000fea0003800000 */
.L_x_5809:
[----:B------:R-:W3:Y:S01]  /*4330*/  F2I.FTZ.TRUNC.NTZ R3, R4 ;  /* 0x0000000400037305 */ /* 0x000ee2000021f100 */
[----:B------:R-:W-:Y:S01]  /*4340*/  IMAD.MOV.U32 R25, RZ, RZ, R19 ;  /* 0x000000ffff197224 */ /* 0x000fe200078e0013 */
[----:B---3--:R3:W-:Y:S01]  /*4350*/  STG.E.U16 [R8.64], R3 ;  /* 0x0000000308007986 */ /* 0x0087e2000c101524 */
[----:B------:R-:W-:Y:S05]  /*4360*/  BRA `(.L_x_5803) ;  /* 0x00000d5000007947 */ /* 0x000fea0003800000 */
.L_x_5805:
        /* <DEDUP_REMOVED lines=9> */
.L_x_5812:
[----:B0-----:R-:W-:Y:S01]  /*4400*/  F2FP.PACK_AB R4, RZ, R4 ;  /* 0x00000004ff04723e */ /* 0x001fe200000000ff */
[----:B------:R-:W-:-:S04]  /*4410*/  IMAD.MOV.U32 R25, RZ, RZ, R19 ;  /* 0x000000ffff197224 */ /* 0x000fc800078e0013 */
[----:B------:R0:W-:Y:S01]  /*4420*/  STG.E.U16 [R8.64], R4 ;  /* 0x0000000408007986 */ /* 0x0001e2000c101524 */
[----:B------:R-:W-:Y:S05]  /*4430*/  BRA `(.L_x_5803) ;  /* 0x00000c8000007947 */ /* 0x000fea0003800000 */
.L_x_5811:
[----:B------:R-:W-:-:S13]  /*4440*/  ISETP.NE.AND P0, PT, R0, 0x7, PT ;  /* 0x000000070000780c */ /* 0x000fda0003f05270 */
[----:B------:R-:W-:Y:S05]  /*4450*/  @!P0 BRA `(.L_x_5813) ;  /* 0x000000d000008947 */ /* 0x000fea0003800000 */
[----:B------:R-:W-:-:S13]  /*4460*/  ISETP.NE.AND P0, PT, R0, 0x8, PT ;  /* 0x000000080000780c */ /* 0x000fda0003f05270 */
[----:B------:R-:W-:Y:S05]  /*4470*/  @!P0 BRA `(.L_x_5814) ;  /* 0x0000006000008947 */ /* 0x000fea0003800000 */
[----:B------:R-:W-:-:S13]  /*4480*/  ISETP.NE.AND P0, PT, R0, 0x9, PT ;  /* 0x000000090000780c */ /* 0x000fda0003f05270 */
[----:B------:R-:W-:Y:S05]  /*4490*/  @P0 BRA `(.L_x_5808) ;  /* 0x00000a6000000947 */ /* 0x000fea0003800000 */
[----:B0-----:R-:W-:Y:S02]  /*44a0*/  IMAD.MOV.U32 R5, RZ, RZ, RZ ;  /* 0x000000ffff057224 */ /* 0x001fe400078e00ff */
[----:B------:R-:W-:-:S03]  /*44b0*/  IMAD.MOV.U32 R25, RZ, RZ, R19 ;  /* 0x000000ffff197224 */ /* 0x000fc600078e0013 */
[----:B------:R0:W-:Y:S01]  /*44c0*/  STG.E.64 [R8.64], R4 ;  /* 0x0000000408007986 */ /* 0x0001e2000c101b24 */
[----:B------:R-:W-:Y:S05]  /*44d0*/  BRA `(.L_x_5803) ;  /* 0x00000be000007947 */ /* 0x000fea0003800000 */
.L_x_5814:
[----:B------:R-:W-:Y:S01]  /*44e0*/  F2FP.PACK_AB R3, RZ, R4 ;  /* 0x00000004ff03723e */ /* 0x000fe200000000ff */
[----:B------:R-:W-:-:S03]  /*44f0*/  IMAD.MOV.U32 R25, RZ, RZ, R19 ;  /* 0x000000ffff197224 */ /* 0x000fc600078e0013 */
[----:B------:R-:W-:-:S05]  /*4500*/  PRMT R3, R3, 0x5410, RZ ;  /* 0x0000541003037816 */ /* 0x000fca00000000ff */
[----:B------:R3:W-:Y:S01]  /*4510*/  STG.E [R8.64], R3 ;  /* 0x0000000308007986 */ /* 0x0007e2000c101924 */
[----:B------:R-:W-:Y:S05]  /*4520*/  BRA `(.L_x_5803) ;  /* 0x00000b9000007947 */ /* 0x000fea0003800000 */
.L_x_5813:
[----:B0-----:R-:W-:Y:S02]  /*4530*/  FMUL.FTZ R4, R4, 1 ;  /* 0x3f80000004047820 */ /* 0x001fe40000410000 */
[----:B------:R-:W-:-:S04]  /*4540*/  IMAD.MOV.U32 R25, RZ, RZ, R19 ;  /* 0x000000ffff197224 */ /* 0x000fc800078e0013 */
[----:B------:R-:W0:Y:S02]  /*4550*/  F2F.F64.F32 R4, R4 ;  /* 0x0000000400047310 */ /* 0x000e240000201800 */
[----:B0-----:R0:W-:Y:S01]  /*4560*/  STG.E.64 [R8.64], R4 ;  /* 0x0000000408007986 */ /* 0x0011e2000c101b24 */
[----:B------:R-:W-:Y:S05]  /*4570*/  BRA `(.L_x_5803) ;  /* 0x00000b4000007947 */ /* 0x000fea0003800000 */
.L_x_5804:
        /* <DEDUP_REMOVED lines=13> */
.L_x_5817:
[----:B0-----:R-:W-:Y:S01]  /*4650*/  FMUL.FTZ R4, R4, 1 ;  /* 0x3f80000004047820 */ /* 0x001fe20000410000 */
[----:B------:R-:W-:Y:S01]  /*4660*/  CS2R R6, SRZ ;  /* 0x0000000000067805 */ /* 0x000fe2000001ff00 */
[----:B------:R-:W-:-:S04]  /*4670*/  IMAD.MOV.U32 R25, RZ, RZ, R19 ;  /* 0x000000ffff197224 */ /* 0x000fc800078e0013 */
[----:B------:R-:W0:Y:S02]  /*4680*/  F2F.F64.F32 R4, R4 ;  /* 0x0000000400047310 */ /* 0x000e240000201800 */
[----:B0-----:R0:W-:Y:S01]  /*4690*/  STG.E.128 [R8.64], R4 ;  /* 0x0000000408007986 */ /* 0x0011e2000c101d24 */
[----:B------:R-:W-:Y:S05]  /*46a0*/  BRA `(.L_x_5803) ;  /* 0x00000a1000007947 */ /* 0x000fea0003800000 */
.L_x_5816:
        /* <DEDUP_REMOVED lines=10> */
[----:B0-----:R-:W-:Y:S01]  /*4750*/  SHF.R.U32.HI R5, RZ, 0x18, R0 ;  /* 0x00000018ff057819 */ /* 0x001fe20000011600 */
        /* <DEDUP_REMOVED lines=9> */
.L_x_5821:
[----:B------:R-:W-:Y:S05]  /*47f0*/  BSYNC B0 ;  /* 0x0000000000007941 */ /* 0x000fea0003800000 */
.L_x_5820:
[----:B------:R-:W-:Y:S01]  /*4800*/  LOP3.LUT R5, R0, R5, RZ, 0xfc, !PT ;  /* 0x0000000500057212 */ /* 0x000fe200078efcff */
[----:B------:R-:W-:-:S04]  /*4810*/  IMAD.MOV.U32 R25, RZ, RZ, R19 ;  /* 0x000000ffff197224 */ /* 0x000fc800078e0013 */
[----:B------:R0:W-:Y:S01]  /*4820*/  STG.E.U8 [R8.64], R5 ;  /* 0x0000000508007986 */ /* 0x0001e2000c101124 */
[----:B------:R-:W-:Y:S05]  /*4830*/  BRA `(.L_x_5803) ;  /* 0x0000088000007947 */ /* 0x000fea0003800000 */
.L_x_5819:
[----:B0-----:R-:W-:Y:S01]  /*4840*/  LOP3.LUT R5, R4, 0x7fffffff, RZ, 0xc0, !PT ;  /* 0x7fffffff04057812 */ /* 0x001fe200078ec0ff */
        /* <DEDUP_REMOVED lines=11> */
.L_x_5823:
[----:B------:R-:W-:Y:S01]  /*4900*/  IMAD.MOV.U32 R0, RZ, RZ, 0x7f ;  /* 0x0000007fff007424 */ /* 0x000fe200078e00ff */
[----:B------:R-:W-:-:S04]  /*4910*/  ISETP.GT.U32.AND P0, PT, R5, 0x7f800000, PT ;  /* 0x7f8000000500780c */ /* 0x000fc80003f04070 */
[----:B------:R-:W-:-:S04]  /*4920*/  SEL R0, R0, 0x7c, P0 ;  /* 0x0000007c00007807 */ /* 0x000fc80000000000 */
.L_x_5824:
[----:B------:R-:W-:Y:S05]  /*4930*/  BSYNC B0 ;  /* 0x0000000000007941 */ /* 0x000fea0003800000 */
.L_x_5822:
[----:B------:R-:W-:Y:S01]  /*4940*/  LOP3.LUT R4, R4, 0x80000000, RZ, 0xc0, !PT ;  /* 0x8000000004047812 */ /* 0x000fe200078ec0ff */
[----:B------:R-:W-:-:S03]  /*4950*/  IMAD.MOV.U32 R25, RZ, RZ, R19 ;  /* 0x000000ffff197224 */ /* 0x000fc600078e0013 */
[----:B------:R-:W-:-:S04]  /*4960*/  SHF.R.U32.HI R3, RZ, 0x18, R4 ;  /* 0x00000018ff037819 */ /* 0x000fc80000011604 */
[----:B------:R-:W-:-:S05]  /*4970*/  LOP3.LUT R3, R0, R3, RZ, 0xfc, !PT ;  /* 0x0000000300037212 */ /* 0x000fca00078efcff */
[----:B------:R0:W-:Y:S01]  /*4980*/  STG.E.U8 [R8.64], R3 ;  /* 0x0000000308007986 */ /* 0x0001e2000c101124 */
[----:B------:R-:W-:Y:S05]  /*4990*/  BRA `(.L_x_5803) ;  /* 0x0000072000007947 */ /* 0x000fea0003800000 */
.L_x_5818:
[----:B0-----:R-:W-:Y:S01]  /*49a0*/  F2FP.BF16.PACK_AB R4, RZ, R4 ;  /* 0x00000004ff04723e */ /* 0x001fe200000010ff */
[----:B------:R-:W-:-:S04]  /*49b0*/  IMAD.MOV.U32 R25, RZ, RZ, R19 ;  /* 0x000000ffff197224 */ /* 0x000fc800078e0013 */
[----:B------:R0:W-:Y:S01]  /*49c0*/  STG.E.U16 [R8.64], R4 ;  /* 0x0000000408007986 */ /* 0x0001e2000c101524 */
[----:B------:R-:W-:Y:S05]  /*49d0*/  BRA `(.L_x_5803) ;  /* 0x000006e000007947 */ /* 0x000fea0003800000 */
.L_x_5815:
        /* <DEDUP_REMOVED lines=8> */
[----:B------:R-:W3:Y:S01]  /*4a60*/  F2I.FTZ.U32.TRUNC.NTZ R3, R4 ;  /* 0x0000000400037305 */ /* 0x000ee2000021f000 */
[----:B------:R-:W-:Y:S01]  /*4a70*/  IMAD.MOV.U32 R25, RZ, RZ, R19 ;  /* 0x000000ffff197224 */ /* 0x000fe200078e0013 */
[----:B---3--:R3:W-:Y:S01]  /*4a80*/  STG.E.U16 [R8.64], R3 ;  /* 0x0000000308007986 */ /* 0x0087e2000c101524 */
[----:B------:R-:W-:Y:S05]  /*4a90*/  BRA `(.L_x_5803) ;  /* 0x0000062000007947 */ /* 0x000fea0003800000 */
.L_x_5827:
[----:B0-----:R-:W-:Y:S01]  /*4aa0*/  LOP3.LUT R5, R4, 0x7fffffff, RZ, 0xc0, !PT ;  /* 0x7fffffff04057812 */ /* 0x001fe200078ec0ff */
        /* <DEDUP_REMOVED lines=15> */
.L_x_5830:
[----:B------:R-:W-:-:S04]  /*4ba0*/  LOP3.LUT R4, R4, 0x80000000, RZ, 0xc0, !PT ;  /* 0x8000000004047812 */ /* 0x000fc800078ec0ff */
[----:B------:R-:W-:-:S04]  /*4bb0*/  SHF.R.U32.HI R4, RZ, 0x18, R4 ;  /* 0x00000018ff047819 */ /* 0x000fc80000011604 */
[----:B------:R-:W-:-:S04]  /*4bc0*/  LOP3.LUT R3, R3, R4, RZ, 0xfc, !PT ;  /* 0x0000000403037212 */ /* 0x000fc800078efcff */
[----:B------:R-:W-:Y:S02]  /*4bd0*/  PRMT R0, R3, 0x7610, R0 ;  /* 0x0000761003007816 */ /* 0x000fe40000000000 */
.L_x_5829:
[----:B------:R-:W-:Y:S05]  /*4be0*/  BSYNC B0 ;  /* 0x0000000000007941 */ /* 0x000fea0003800000 */
.L_x_5828:
[----:B------:R0:W-:Y:S01]  /*4bf0*/  STG.E.U8 [R8.64], R0 ;  /* 0x0000000008007986 */ /* 0x0001e2000c101124 */
[----:B------:R-:W-:Y:S01]  /*4c00*/  IMAD.MOV.U32 R25, RZ, RZ, R19 ;  /* 0x000000ffff197224 */ /* 0x000fe200078e0013 */
[----:B------:R-:W-:Y:S05]  /*4c10*/  BRA `(.L_x_5803) ;  /* 0x000004a000007947 */ /* 0x000fea0003800000 */
.L_x_5826:
        /* <DEDUP_REMOVED lines=16> */
.L_x_5833:
[----:B------:R-:W-:-:S04]  /*4d20*/  LOP3.LUT R4, R4, 0x80000000, RZ, 0xc0, !PT ;  /* 0x8000000004047812 */ /* 0x000fc800078ec0ff */
[----:B------:R-:W-:-:S04]  /*4d30*/  SHF.R.U32.HI R4, RZ, 0x18, R4 ;  /* 0x00000018ff047819 */ /* 0x000fc80000011604 */
[----:B------:R-:W-:-:S04]  /*4d40*/  LOP3.LUT R3, R3, R4, RZ, 0xfc, !PT ;  /* 0x0000000403037212 */ /* 0x000fc800078efcff */
[----:B------:R-:W-:Y:S02]  /*4d50*/  PRMT R0, R3, 0x7610, R0 ;  /* 0x0000761003007816 */ /* 0x000fe40000000000 */
.L_x_5832:
[----:B------:R-:W-:Y:S05]  /*4d60*/  BSYNC B0 ;  /* 0x0000000000007941 */ /* 0x000fea0003800000 */
.L_x_5831:
[----:B------:R0:W-:Y:S01]  /*4d70*/  STG.E.U8 [R8.64], R0 ;  /* 0x0000000008007986 */ /* 0x0001e2000c101124 */
[----:B------:R-:W-:Y:S01]  /*4d80*/  IMAD.MOV.U32 R25, RZ, RZ, R19 ;  /* 0x000000ffff197224 */ /* 0x000fe200078e0013 */
[----:B------:R-:W-:Y:S05]  /*4d90*/  BRA `(.L_x_5803) ;  /* 0x0000032000007947 */ /* 0x000fea0003800000 */
.L_x_5825:
[----:B------:R-:W-:-:S13]  /*4da0*/  ISETP.NE.AND P0, PT, R0, 0x1c, PT ;  /* 0x0000001c0000780c */ /* 0x000fda0003f05270 */
[----:B------:R-:W-:Y:S05]  /*4db0*/  @!P0 BRA `(.L_x_5834) ;  /* 0x000002d000008947 */ /* 0x000fea0003800000 */
[----:B------:R-:W-:-:S13]  /*4dc0*/  ISETP.NE.AND P0, PT, R0, 0x1d, PT ;  /* 0x0000001d0000780c */ /* 0x000fda0003f05270 */
[----:B------:R-:W-:Y:S05]  /*4dd0*/  @!P0 BRA `(.L_x_5835) ;  /* 0x0000027000008947 */ /* 0x000fea0003800000 */
[----:B------:R-:W-:-:S13]  /*4de0*/  ISETP.NE.AND P0, PT, R0, 0x2c, PT ;  /* 0x0000002c0000780c */ /* 0x000fda0003f05270 */
[----:B------:R-:W-:Y:S05]  /*4df0*/  @P0 BRA `(.L_x_5808) ;  /* 0x0000010000000947 */ /* 0x000fea0003800000 */
[----:B0-----:R-:W-:Y:S01]  /*4e00*/  SHF.R.U32.HI R5, RZ, 0x17, R4 ;  /* 0x00000017ff057819 */ /* 0x001fe20000011604 */
        /* <DEDUP_REMOVED lines=15> */
.L_x_5808:
[----:B------:R-:W-:Y:S01]  /*4f00*/  MOV R14, 0x0 ;  /* 0x00000000000e7802 */ /* 0x000fe20000000f00 */
[----:B0-----:R-:W-:Y:S02]  /*4f10*/  IMAD.MOV.U32 R4, RZ, RZ, c[0x4][0x198] ;  /* 0x01006600ff047624 */ /* 0x001fe400078e00ff */
        /* <DEDUP_REMOVED lines=16> */
[----:B012---:R-:W-:Y:S05]  /*5020*/  CALL.ABS.NOINC R14 ;  /* 0x000000000e007343 */ /* 0x007fea0003c00000 */
[----:B------:R-:W-:Y:S01]  /*5030*/  IMAD.MOV.U32 R25, RZ, RZ, R19 ;  /* 0x000000ffff197224 */ /* 0x000fe200078e0013 */
[----:B------:R-:W-:Y:S05]  /*5040*/  BRA `(.L_x_5803) ;  /* 0x0000007000007947 */ /* 0x000fea0003800000 */
.L_x_5835:
[----:B0-----:R-:W0:Y:S01]  /*5050*/  F2I.U64.TRUNC R4, R4 ;  /* 0x0000000400047311 */ /* 0x001e22000020d800 */
[----:B------:R-:W-:Y:S01]  /*5060*/  IMAD.MOV.U32 R25, RZ, RZ, R19 ;  /* 0x000000ffff197224 */ /* 0x000fe200078e0013 */
[----:B0-----:R0:W-:Y:S01]  /*5070*/  STG.E.64 [R8.64], R4 ;  /* 0x0000000408007986 */ /* 0x0011e2000c101b24 */
[----:B------:R-:W-:Y:S05]  /*5080*/  BRA `(.L_x_5803) ;  /* 0x0000003000007947 */ /* 0x000fea0003800000 */
.L_x_5834:
[----:B------:R-:W3:Y:S01]  /*5090*/  F2I.FTZ.U32.TRUNC.NTZ R3, R4 ;  /* 0x0000000400037305 */ /* 0x000ee2000021f000 */
[----:B------:R-:W-:Y:S01]  /*50a0*/  IMAD.MOV.U32 R25, RZ, RZ, R19 ;  /* 0x000000ffff197224 */ /* 0x000fe200078e0013 */
[----:B---3--:R3:W-:Y:S06]  /*50b0*/  STG.E [R8.64], R3 ;  /* 0x0000000308007986 */ /* 0x0087ec000c101924 */
.L_x_5803:
[----:B------:R-:W-:Y:S05]  /*50c0*/  BSYNC B6 ;  /* 0x0000000000067941 */ /* 0x000fea0003800000 */
.L_x_5802:
[----:B------:R-:W-:Y:S01]  /*50d0*/  ISETP.GE.AND P0, PT, R25, R16, PT ;  /* 0x000000101900720c */ /* 0x000fe20003f06270 */
[----:B------:R-:W-:-:S12]  /*50e0*/  BSSY B6, `(.L_x_5836) ;  /* 0x00001da000067945 */ /* 0x000fd80003800000 */
[----:B------:R-:W-:Y:S05]  /*50f0*/  @P0 BRA `(.L_x_5837) ;  /* 0x00001d8000000947 */ /* 0x000fea0003800000 */
[----:B0-----:R-:W-:Y:S01]  /*5100*/  IMAD R0, R2, 0x200, R25 ;  /* 0x0000020002007824 */ /* 0x001fe200078e0219 */
        /* <DEDUP_REMOVED lines=18> */
.L_x_5841:
[----:B------:R-:W0:Y:S02]  /*5230*/  F2I.S64.TRUNC R18, R18 ;  /* 0x0000001200127311 */ /* 0x000e24000020d900 */
[----:B0-----:R-:W-:-:S05]  /*5240*/  IMAD.MOV.U32 R3, RZ, RZ, R18 ;  /* 0x000000ffff037224 */ /* 0x001fca00078e0012 */
[----:B------:R0:W-:Y:S01]  /*5250*/  STG.E.U8 [R8.64], R3 ;  /* 0x0000000308007986 */ /* 0x0001e2000c101124 */
[----:B------:R-:W-:Y:S05]  /*5260*/  BRA `(.L_x_5843) ;  /* 0x00000d3000007947 */ /* 0x000fea0003800000 */
.L_x_5840:
        /* <DEDUP_REMOVED lines=9> */
.L_x_5845:
[----:B------:R-:W0:Y:S02]  /*5300*/  F2I.FTZ.TRUNC.NTZ R3, R18 ;  /* 0x0000001200037305 */ /* 0x000e24000021f100 */
[----:B0-----:R0:W-:Y:S01]  /*5310*/  STG.E [R8.64], R3 ;  /* 0x0000000308007986 */ /* 0x0011e2000c101924 */
[----:B------:R-:W-:Y:S05]  /*5320*/  BRA `(.L_x_5843) ;  /* 0x00000c7000007947 */ /* 0x000fea0003800000 */
.L_x_5844:
[----:B------:R-:W0:Y:S02]  /*5330*/  F2I.FTZ.TRUNC.NTZ R3, R18 ;  /* 0x0000001200037305 */ /* 0x000e24000021f100 */
[----:B0-----:R0:W-:Y:S01]  /*5340*/  STG.E.U16 [R8.64], R3 ;  /* 0x0000000308007986 */ /* 0x0011e2000c101524 */
[----:B------:R-:W-:Y:S05]  /*5350*/  BRA `(.L_x_5843) ;  /* 0x00000c4000007947 */ /* 0x000fea0003800000 */
.L_x_5839:
        /* <DEDUP_REMOVED lines=8> */
.L_x_5847:
[----:B------:R-:W-:-:S05]  /*53e0*/  F2FP.PACK_AB R18, RZ, R18 ;  /* 0x00000012ff12723e */ /* 0x000fca00000000ff */
[----:B------:R0:W-:Y:S01]  /*53f0*/  STG.E.U16 [R8.64], R18 ;  /* 0x0000001208007986 */ /* 0x0001e2000c101524 */
[----:B------:R-:W-:Y:S05]  /*5400*/  BRA `(.L_x_5843) ;  /* 0x00000b9000007947 */ /* 0x000fea0003800000 */
.L_x_5846:
        /* <DEDUP_REMOVED lines=9> */
.L_x_5849:
[----:B------:R-:W-:-:S04]  /*54a0*/  F2FP.PACK_AB R3, RZ, R18 ;  /* 0x00000012ff03723e */ /* 0x000fc800000000ff */
[----:B------:R-:W-:-:S05]  /*54b0*/  PRMT R3, R3, 0x5410, RZ ;  /* 0x0000541003037816 */ /* 0x000fca00000000ff */
[----:B------:R0:W-:Y:S01]  /*54c0*/  STG.E [R8.64], R3 ;  /* 0x0000000308007986 */ /* 0x0001e2000c101924 */
[----:B------:R-:W-:Y:S05]  /*54d0*/  BRA `(.L_x_5843) ;  /* 0x00000ac000007947 */ /* 0x000fea0003800000 */
.L_x_5848:
[----:B------:R-:W-:-:S06]  /*54e0*/  FMUL.FTZ R4, R18, 1 ;  /* 0x3f80000012047820 */ /* 0x000fcc0000410000 */
[----:B------:R-:W0:Y:S02]  /*54f0*/  F2F.F64.F32 R4, R4 ;  /* 0x0000000400047310 */ /* 0x000e240000201800 */
[----:B0-----:R0:W-:Y:S01]  /*5500*/  STG.E.64 [R8.64], R4 ;  /* 0x0000000408007986 */ /* 0x0011e2000c101b24 */
[----:B------:R-:W-:Y:S05]  /*5510*/  BRA `(.L_x_5843) ;  /* 0x00000a8000007947 */ /* 0x000fea0003800000 */
.L_x_5838:
        /* <DEDUP_REMOVED lines=12> */
.L_x_5852:
[----:B------:R-:W-:Y:S01]  /*55e0*/  FMUL.FTZ R4, R18, 1 ;  /* 0x3f80000012047820 */ /* 0x000fe20000410000 */
[----:B------:R-:W-:-:S05]  /*55f0*/  CS2R R6, SRZ ;  /* 0x0000000000067805 */ /* 0x000fca000001ff00 */
[----:B------:R-:W0:Y:S02]  /*5600*/  F2F.F64.F32 R4, R4 ;  /* 0x0000000400047310 */ /* 0x000e240000201800 */
[----:B0-----:R0:W-:Y:S01]  /*5610*/  STG.E.128 [R8.64], R4 ;  /* 0x0000000408007986 */ /* 0x0011e2000c101d24 */
[----:B------:R-:W-:Y:S05]  /*5620*/  BRA `(.L_x_5843) ;  /* 0x0000097000007947 */ /* 0x000fea0003800000 */
.L_x_5851:
        /* <DEDUP_REMOVED lines=20> */
.L_x_5856:
[----:B------:R-:W-:Y:S05]  /*5770*/  BSYNC B0 ;  /* 0x0000000000007941 */ /* 0x000fea0003800000 */
.L_x_5855:
[----:B------:R-:W-:-:S05]  /*5780*/  LOP3.LUT R5, R0, R5, RZ, 0xfc, !PT ;  /* 0x0000000500057212 */ /* 0x000fca00078efcff */
[----:B------:R0:W-:Y:S01]  /*5790*/  STG.E.U8 [R8.64], R5 ;  /* 0x0000000508007986 */ /* 0x0001e2000c101124 */
[----:B------:R-:W-:Y:S05]  /*57a0*/  BRA `(.L_x_5843) ;  /* 0x000007f000007947 */ /* 0x000fea0003800000 */
.L_x_5854:
        /* <DEDUP_REMOVED lines=12> */
.L_x_5858:
[----:B------:R-:W-:Y:S01]  /*5870*/  IMAD.MOV.U32 R0, RZ, RZ, 0x7f ;  /* 0x0000007fff007424 */ /* 0x000fe200078e00ff */
[----:B------:R-:W-:-:S04]  /*5880*/  ISETP.GT.U32.AND P0, PT, R4, 0x7f800000, PT ;  /* 0x7f8000000400780c */ /* 0x000fc80003f04070 */
[----:B------:R-:W-:-:S04]  /*5890*/  SEL R0, R0, 0x7c, P0 ;  /* 0x0000007c00007807 */ /* 0x000fc80000000000 */
.L_x_5859:
[----:B------:R-:W-:Y:S05]  /*58a0*/  BSYNC B0 ;  /* 0x0000000000007941 */ /* 0x000fea0003800000 */
.L_x_5857:
[----:B------:R-:W-:-:S04]  /*58b0*/  LOP3.LUT R18, R18, 0x80000000, RZ, 0xc0, !PT ;  /* 0x8000000012127812 */ /* 0x000fc800078ec0ff */
[----:B------:R-:W-:-:S04]  /*58c0*/  SHF.R.U32.HI R3, RZ, 0x18, R18 ;  /* 0x00000018ff037819 */ /* 0x000fc80000011612 */
[----:B------:R-:W-:-:S05]  /*58d0*/  LOP3.LUT R3, R0, R3, RZ, 0xfc, !PT ;  /* 0x0000000300037212 */ /* 0x000fca00078efcff */
[----:B------:R0:W-:Y:S01]  /*58e0*/  STG.E.U8 [R8.64], R3 ;  /* 0x0000000308007986 */ /* 0x0001e2000c101124 */
[----:B------:R-:W-:Y:S05]  /*58f0*/  BRA `(.L_x_5843) ;  /* 0x000006a000007947 */ /* 0x000fea0003800000 */
.L_x_5853:
[----:B------:R-:W-:-:S05]  /*5900*/  F2FP.BF16.PACK_AB R18, RZ, R18 ;  /* 0x00000012ff12723e */ /* 0x000fca00000010ff */
[----:B------:R0:W-:Y:S01]  /*5910*/  STG.E.U16 [R8.64], R18 ;  /* 0x0000001208007986 */ /* 0x0001e2000c101524 */
[----:B------:R-:W-:Y:S05]  /*5920*/  BRA `(.L_x_5843) ;  /* 0x0000067000007947 */ /* 0x000fea0003800000 */
.L_x_5850:
        /* <DEDUP_REMOVED lines=11> */
.L_x_5862:
        /* <DEDUP_REMOVED lines=16> */
.L_x_5865:
[----:B------:R-:W-:-:S04]  /*5ae0*/  LOP3.LUT R18, R18, 0x80000000, RZ, 0xc0, !PT ;  /* 0x8000000012127812 */ /* 0x000fc800078ec0ff */
[----:B------:R-:W-:-:S04]  /*5af0*/  SHF.R.U32.HI R3, RZ, 0x18, R18 ;  /* 0x00000018ff037819 */ /* 0x000fc80000011612 */
[----:B------:R-:W-:-:S04]  /*5b00*/  LOP3.LUT R0, R0, R3, RZ, 0xfc, !PT ;  /* 0x0000000300007212 */ /* 0x000fc800078efcff */
[----:B------:R-:W-:Y:S02]  /*5b10*/  PRMT R4, R0, 0x7610, R4 ;  /* 0x0000761000047816 */ /* 0x000fe40000000004 */
.L_x_5864:
[----:B------:R-:W-:Y:S05]  /*5b20*/  BSYNC B0 ;  /* 0x0000000000007941 */ /* 0x000fea0003800000 */
.L_x_5863:
[----:B------:R0:W-:Y:S01]  /*5b30*/  STG.E.U8 [R8.64], R4 ;  /* 0x0000000408007986 */ /* 0x0001e2000c101124 */
[----:B------:R-:W-:Y:S05]  /*5b40*/  BRA `(.L_x_5843) ;  /* 0x0000045000007947 */ /* 0x000fea0003800000 */
.L_x_5861:
        /* <DEDUP_REMOVED lines=16> */
.L_x_5868:
[----:B------:R-:W-:-:S04]  /*5c50*/  LOP3.LUT R18, R18, 0x80000000, RZ, 0xc0, !PT ;  /* 0x8000000012127812 */ /* 0x000fc800078ec0ff */
[----:B------:R-:W-:-:S04]  /*5c60*/  SHF.R.U32.HI R3, RZ, 0x18, R18 ;  /* 0x00000018ff037819 */ /* 0x000fc80000011612 */
[----:B------:R-:W-:-:S04]  /*5c70*/  LOP3.LUT R0, R0, R3, RZ, 0xfc, !PT ;  /* 0x0000000300007212 */ /* 0x000fc800078efcff */
[----:B------:R-:W-:Y:S02]  /*5c80*/  PRMT R4, R0, 0x7610, R4 ;  /* 0x0000761000047816 */ /* 0x000fe40000000004 */
.L_x_5867:
[----:B------:R-:W-:Y:S05]  /*5c90*/  BSYNC B0 ;  /* 0x0000000000007941 */ /* 0x000fea0003800000 */
.L_x_5866:
[----:B------:R0:W-:Y:S01]  /*5ca0*/  STG.E.U8 [R8.64], R4 ;  /* 0x0000000408007986 */ /* 0x0001e2000c101124 */
[----:B------:R-:W-:Y:S05]  /*5cb0*/  BRA `(.L_x_5843) ;  /* 0x000002e000007947 */ /* 0x000fea0003800000 */
.L_x_5860:
        /* <DEDUP_REMOVED lines=21> */
.L_x_5842:
        /* <DEDUP_REMOVED lines=19> */
[----:B------:R-:W-:Y:S05]  /*5f40*/  BRA `(.L_x_5843) ;  /* 0x0000005000007947 */ /* 0x000fea0003800000 */
.L_x_5870:
[----:B------:R-:W0:Y:S02]  /*5f50*/  F2I.U64.TRUNC R18, R18 ;  /* 0x0000001200127311 */ /* 0x000e24000020d800 */
[----:B0-----:R0:W-:Y:S01]  /*5f60*/  STG.E.64 [R8.64], R18 ;  /* 0x0000001208007986 */ /* 0x0011e2000c101b24 */
[----:B------:R-:W-:Y:S05]  /*5f70*/  BRA `(.L_x_5843) ;  /* 0x0000002000007947 */ /* 0x000fea0003800000 */
.L_x_5869:
[----:B------:R-:W0:Y:S02]  /*5f80*/  F2I.FTZ.U32.TRUNC.NTZ R3, R18 ;  /* 0x0000001200037305 */ /* 0x000e24000021f000 */
[----:B0-----:R0:W-:Y:S02]  /*5f90*/  STG.E [R8.64], R3 ;  /* 0x0000000308007986 */ /* 0x0011e4000c101924 */
.L_x_5843:
        /* <DEDUP_REMOVED lines=19> */
[----:B-1----:R-:W0:Y:S02]  /*60d0*/  F2I.FTZ.TRUNC.NTZ R3, R22 ;  /* 0x0000001600037305 */ /* 0x002e24000021f100 */
[----:B0-----:R0:W-:Y:S01]  /*60e0*/  STG.E.U8 [R8.64], R3 ;  /* 0x0000000308007986 */ /* 0x0011e2000c101124 */
[----:B------:R-:W-:Y:S05]  /*60f0*/  BRA `(.L_x_5876) ;  /* 0x00000d7000007947 */ /* 0x000fea0003800000 */
.L_x_5874:
[----:B-1----:R-:W0:Y:S02]  /*6100*/  F2I.S64.TRUNC R22, R22 ;  /* 0x0000001600167311 */ /* 0x002e24000020d900 */
[----:B0-----:R-:W-:-:S05]  /*6110*/  IMAD.MOV.U32 R3, RZ, RZ, R22 ;  /* 0x000000ffff037224 */ /* 0x001fca00078e0016 */
[----:B------:R0:W-:Y:S01]  /*6120*/  STG.E.U8 [R8.64], R3 ;  /* 0x0000000308007986 */ /* 0x0001e2000c101124 */
[----:B------:R-:W-:Y:S05]  /*6130*/  BRA `(.L_x_5876) ;  /* 0x00000d3000007947 */ /* 0x000fea0003800000 */
.L_x_5873:
[----:B------:R-:W-:-:S13]  /*6140*/  ISETP.NE.AND P0, PT, R0, 0x2, PT ;  /* 0x000000020000780c */ /* 0x000fda0003f05270 */
[----:B------:R-:W-:Y:S05]  /*6150*/  @!P0 BRA `(.L_x_5877) ;  /* 0x000000a000008947 */ /* 0x000fea0003800000 */
[----:B------:R-:W-:-:S13]  /*6160*/  ISETP.NE.AND P0, PT, R0, 0x3, PT ;  /* 0x000000030000780c */ /* 0x000fda0003f05270 */
[----:B------:R-:W-:Y:S05]  /*6170*/  @!P0 BRA `(.L_x_5878) ;  /* 0x0000005000008947 */ /* 0x000fea0003800000 */
[----:B------:R-:W-:-:S13]  /*6180*/  ISETP.NE.AND P0, PT, R0, 0x4, PT ;  /* 0x000000040000780c */ /* 0x000fda0003f05270 */
[----:B------:R-:W-:Y:S05]  /*6190*/  @P0 BRA `(.L_x_5875) ;  /* 0x00000b4000000947 */ /* 0x000fea0003800000 */
[----:B-1----:R-:W0:Y:S02]  /*61a0*/  F2I.S64.TRUNC R22, R22 ;  /* 0x0000001600167311 */ /* 0x002e24000020d900 */
[----:B0-----:R0:W-:Y:S01]  /*61b0*/  STG.E.64 [R8.64], R22 ;  /* 0x0000001608007986 */ /* 0x0011e2000c101b24 */
[----:B------:R-:W-:Y:S05]  /*61c0*/  BRA `(.L_x_5876) ;  /* 0x00000ca000007947 */ /* 0x000fea0003800000 */
.L_x_5878:
[----:B-1----:R-:W0:Y:S02]  /*61d0*/  F2I.FTZ.TRUNC.NTZ R3, R22 ;  /* 0x0000001600037305 */ /* 0x002e24000021f100 */
[----:B0-----:R0:W-:Y:S01]  /*61e0*/  STG.E [R8.64], R3 ;  /* 0x0000000308007986 */ /* 0x0011e2000c101924 */
[----:B------:R-:W-:Y:S05]  /*61f0*/  BRA `(.L_x_5876) ;  /* 0x00000c7000007947 */ /* 0x000fea0003800000 */
.L_x_5877:
[----:B-1----:R-:W0:Y:S02]  /*6200*/  F2I.FTZ.TRUNC.NTZ R3, R22 ;  /* 0x0000001600037305 */ /* 0x002e24000021f100 */
[----:B0-----:R0:W-:Y:S01]  /*6210*/  STG.E.U16 [R8.64], R3 ;  /* 0x0000000308007986 */ /* 0x0011e2000c101524 */
[----:B------:R-:W-:Y:S05]  /*6220*/  BRA `(.L_x_5876) ;  /* 0x00000c4000007947 */ /* 0x000fea0003800000 */
.L_x_5872:
[----:B------:R-:W-:-:S13]  /*6230*/  ISETP.GT.AND P0, PT, R0, 0x6, PT ;  /* 0x000000060000780c */ /* 0x000fda0003f04270 */
[----:B------:R-:W-:Y:S05]  /*6240*/  @P0 BRA `(.L_x_5879) ;  /* 0x0000009000000947 */ /* 0x000fea0003800000 */
[----:B------:R-:W-:-:S13]  /*6250*/  ISETP.NE.AND P0, PT, R0, 0x5, PT ;  /* 0x000000050000780c */ /* 0x000fda0003f05270 */
[----:B------:R-:W-:Y:S05]  /*6260*/  @!P0 BRA `(.L_x_5880) ;  /* 0x0000004000008947 */ /* 0x000fea0003800000 */
[----:B------:R-:W-:-:S13]  /*6270*/  ISETP.NE.AND P0, PT, R0, 0x6, PT ;  /* 0x000000060000780c */ /* 0x000fda0003f05270 */
[----:B------:R-:W-:Y:S05]  /*6280*/  @P0 BRA `(.L_x_5875) ;  /* 0x00000a5000000947 */ /* 0x000fea0003800000 */
[----:B-1----:R0:W-:Y:S01]  /*6290*/  STG.E [R8.64], R22 ;  /* 0x0000001608007986 */ /* 0x0021e2000c101924 */
[----:B------:R-:W-:Y:S05]  /*62a0*/  BRA `(.L_x_5876) ;  /* 0x00000bc000007947 */ /* 0x000fea0003800000 */
.L_x_5880:
[----:B-1----:R-:W-:-:S05]  /*62b0*/  F2FP.PACK_AB R22, RZ, R22 ;  /* 0x00000016ff16723e */ /* 0x002fca00000000ff */
[----:B------:R0:W-:Y:S01]  /*62c0*/  STG.E.U16 [R8.64], R22 ;  /* 0x0000001608007986 */ /* 0x0001e2000c101524 */
[----:B------:R-:W-:Y:S05]  /*62d0*/  BRA `(.L_x_5876) ;  /* 0x00000b9000007947 */ /* 0x000fea0003800000 */
.L_x_5879:
[----:B------:R-:W-:-:S13]  /*62e0*/  ISETP.NE.AND P0, PT, R0, 0x7, PT ;  /* 0x000000070000780c */ /* 0x000fda0003f05270 */
[----:B------:R-:W-:Y:S05]  /*62f0*/  @!P0 BRA `(.L_x_5881) ;  /* 0x000000b000008947 */ /* 0x000fea0003800000 */
[----:B------:R-:W-:-:S13]  /*6300*/  ISETP.NE.AND P0, PT, R0, 0x8, PT ;  /* 0x000000080000780c */ /* 0x000fda0003f05270 */
[----:B------:R-:W-:Y:S05]  /*6310*/  @!P0 BRA `(.L_x_5882) ;  /* 0x0000005000008947 */ /* 0x000fea0003800000 */
[----:B------:R-:W-:-:S13]  /*6320*/  ISETP.NE.AND P0, PT, R0, 0x9, PT ;  /* 0x000000090000780c */ /* 0x000fda0003f05270 */
[----:B------:R-:W-:Y:S05]  /*6330*/  @P0 BRA `(.L_x_5875) ;  /* 0x000009a000000947 */ /* 0x000fea0003800000 */
[----:B------:R-:W-:-:S05]  /*6340*/  IMAD.MOV.U32 R23, RZ, RZ, RZ ;  /* 0x000000ffff177224 */ /* 0x000fca00078e00ff */
[----:B-1----:R0:W-:Y:S01]  /*6350*/  STG.E.64 [R8.64], R22 ;  /* 0x0000001608007986 */ /* 0x0021e2000c101b24 */
[----:B------:R-:W-:Y:S05]  /*6360*/  BRA `(.L_x_5876) ;  /* 0x00000b0000007947 */ /* 0x000fea0003800000 */
.L_x_5882:
[----:B-1----:R-:W-:-:S04]  /*6370*/  F2FP.PACK_AB R3, RZ, R22 ;  /* 0x00000016ff03723e */ /* 0x002fc800000000ff */
[----:B------:R-:W-:-:S05]  /*6380*/  PRMT R3, R3, 0x5410, RZ ;  /* 0x0000541003037816 */ /* 0x000fca00000000ff */
[----:B------:R0:W-:Y:S01]  /*6390*/  STG.E [R8.64], R3 ;  /* 0x0000000308007986 */ /* 0x0001e2000c101924 */
[----:B------:R-:W-:Y:S05]  /*63a0*/  BRA `(.L_x_5876) ;  /* 0x00000ac000007947 */ /* 0x000fea0003800000 */
.L_x_5881:
[----:B-1----:R-:W-:-:S06]  /*63b0*/  FMUL.FTZ R4, R22, 1 ;  /* 0x3f80000016047820 */ /* 0x002fcc0000410000 */
[----:B------:R-:W0:Y:S02]  /*63c0*/  F2F.F64.F32 R4, R4 ;  /* 0x0000000400047310 */ /* 0x000e240000201800 */
[----:B0-----:R0:W-:Y:S01]  /*63d0*/  STG.E.64 [R8.64], R4 ;  /* 0x0000000408007986 */ /* 0x0011e2000c101b24 */
[----:B------:R-:W-:Y:S05]  /*63e0*/  BRA `(.L_x_5876) ;  /* 0x00000a8000007947 */ /* 0x000fea0003800000 */
.L_x_5871:
        /* <DEDUP_REMOVED lines=8> */
[----:B-1----:R-:W-:-:S04]  /*6470*/  FSETP.NEU.FTZ.AND P0, PT, R22, RZ, PT ;  /* 0x000000ff1600720b */ /* 0x002fc80003f1d000 */
[----:B------:R-:W-:-:S05]  /*6480*/  SEL R3, RZ, 0x1, !P0 ;  /* 0x00000001ff037807 */ /* 0x000fca0004000000 */
[----:B------:R0:W-:Y:S01]  /*6490*/  STG.E.U8 [R8.64], R3 ;  /* 0x0000000308007986 */ /* 0x0001e2000c101124 */
[----:B------:R-:W-:Y:S05]  /*64a0*/  BRA `(.L_x_5876) ;  /* 0x000009c000007947 */ /* 0x000fea0003800000 */
.L_x_5885:
[----:B-1----:R-:W-:Y:S01]  /*64b0*/  FMUL.FTZ R4, R22, 1 ;  /* 0x3f80000016047820 */ /* 0x002fe20000410000 */
[----:B------:R-:W-:-:S05]  /*64c0*/  CS2R R6, SRZ ;  /* 0x0000000000067805 */ /* 0x000fca000001ff00 */
[----:B------:R-:W0:Y:S02]  /*64d0*/  F2F.F64.F32 R4, R4 ;  /* 0x0000000400047310 */ /* 0x000e240000201800 */
[----:B0-----:R0:W-:Y:S01]  /*64e0*/  STG.E.128 [R8.64], R4 ;  /* 0x0000000408007986 */ /* 0x0011e2000c101d24 */
[----:B------:R-:W-:Y:S05]  /*64f0*/  BRA `(.L_x_5876) ;  /* 0x0000097000007947 */ /* 0x000fea0003800000 */
.L_x_5884:
[----:B------:R-:W-:-:S13]  /*6500*/  ISETP.NE.AND P0, PT, R0, 0xf, PT ;  /* 0x0000000f0000780c */ /* 0x000fda0003f05270 */
[----:B------:R-:W-:Y:S05]  /*6510*/  @!P0 BRA `(.L_x_5886) ;  /* 0x000002b000008947 */ /* 0x000fea0003800000 */
[----:B------:R-:W-:-:S13]  /*6520*/  ISETP.NE.AND P0, PT, R0, 0x17, PT ;  /* 0x000000170000780c */ /* 0x000fda0003f05270 */
[----:B------:R-:W-:Y:S05]  /*6530*/  @!P0 BRA `(.L_x_5887) ;  /* 0x0000014000008947 */ /* 0x000fea0003800000 */
[----:B------:R-:W-:-:S13]  /*6540*/  ISETP.NE.AND P0, PT, R0, 0x18, PT ;  /* 0x000000180000780c */ /* 0x000fda0003f05270 */
[----:B------:R-:W-:Y:S05]  /*6550*/  @P0 BRA `(.L_x_5875) ;  /* 0x0000078000000947 */ /* 0x000fea0003800000 */
[C---:B-1----:R-:W-:Y:S01]  /*6560*/  LOP3.LUT R4, R22.reuse, 0x7fffffff, RZ, 0xc0, !PT ;  /* 0x7fffffff16047812 */ /* 0x042fe200078ec0ff */
        /* <DEDUP_REMOVED lines=13> */
.L_x_5889:
[----:B------:R-:W-:Y:S05]  /*6640*/  BSYNC B0 ;  /* 0x0000000000007941 */ /* 0x000fea0003800000 */
.L_x_5888:
[----:B------:R-:W-:-:S05]  /*6650*/  LOP3.LUT R5, R0, R5, RZ, 0xfc, !PT ;  /* 0x0000000500057212 */ /* 0x000fca00078efcff */
[----:B------:R0:W-:Y:S01]  /*6660*/  STG.E.U8 [R8.64], R5 ;  /* 0x0000000508007986 */ /* 0x0001e2000c101124 */
[----:B------:R-:W-:Y:S05]  /*6670*/  BRA `(.L_x_5876) ;  /* 0x000007f000007947 */ /* 0x000fea0003800000 */
.L_x_5887:
[----:B-1----:R-:W-:Y:S01]  /*6680*/  LOP3.LUT R4, R22, 0x7fffffff, RZ, 0xc0, !PT ;  /* 0x7fffffff16047812 */ /* 0x002fe200078ec0ff */
        /* <DEDUP_REMOVED lines=11> */
.L_x_5891:
[----:B------:R-:W-:Y:S01]  /*6740*/  IMAD.MOV.U32 R0, RZ, RZ, 0x7f ;  /* 0x0000007fff007424 */ /* 0x000fe200078e00ff */
[----:B------:R-:W-:-:S04]  /*6750*/  ISETP.GT.U32.AND P0, PT, R4, 0x7f800000, PT ;  /* 0x7f8000000400780c */ /* 0x000fc80003f04070 */
[----:B------:R-:W-:-:S04]  /*6760*/  SEL R0, R0, 0x7c, P0 ;  /* 0x0000007c00007807 */ /* 0x000fc80000000000 */
.L_x_5892:
[----:B------:R-:W-:Y:S05]  /*6770*/  BSYNC B0 ;  /* 0x0000000000007941 */ /* 0x000fea0003800000 */
.L_x_5890:
[----:B------:R-:W-:-:S04]  /*6780*/  LOP3.LUT R22, R22, 0x80000000, RZ, 0xc0, !PT ;  /* 0x8000000016167812 */ /* 0x000fc800078ec0ff */
[----:B------:R-:W-:-:S04]  /*6790*/  SHF.R.U32.HI R3, RZ, 0x18, R22 ;  /* 0x00000018ff037819 */ /* 0x000fc80000011616 */
[----:B------:R-:W-:-:S05]  /*67a0*/  LOP3.LUT R3, R0, R3, RZ, 0xfc, !PT ;  /* 0x0000000300037212 */ /* 0x000fca00078efcff */
[----:B------:R0:W-:Y:S01]  /*67b0*/  STG.E.U8 [R8.64], R3 ;  /* 0x0000000308007986 */ /* 0x0001e2000c101124 */
[----:B------:R-:W-:Y:S05]  /*67c0*/  BRA `(.L_x_5876) ;  /* 0x000006a000007947 */ /* 0x000fea0003800000 */
.L_x_5886:
[----:B-1----:R-:W-:-:S05]  /*67d0*/  F2FP.BF16.PACK_AB R22, RZ, R22 ;  /* 0x00000016ff16723e */ /* 0x002fca00000010ff */
[----:B------:R0:W-:Y:S01]  /*67e0*/  STG.E.U16 [R8.64], R22 ;  /* 0x0000001608007986 */ /* 0x0001e2000c101524 */
[----:B------:R-:W-:Y:S05]  /*67f0*/  BRA `(.L_x_5876) ;  /* 0x0000067000007947 */ /* 0x000fea0003800000 */
.L_x_5883:
        /* <DEDUP_REMOVED lines=8> */
[----:B-1----:R-:W0:Y:S02]  /*6880*/  F2I.FTZ.U32.TRUNC.NTZ R3, R22 ;  /* 0x0000001600037305 */ /* 0x002e24000021f000 */
[----:B0-----:R0:W-:Y:S01]  /*6890*/  STG.E.U16 [R8.64], R3 ;  /* 0x0000000308007986 */ /* 0x0011e2000c101524 */
[----:B------:R-:W-:Y:S05]  /*68a0*/  BRA `(.L_x_5876) ;  /* 0x000005c000007947 */ /* 0x000fea0003800000 */
.L_x_5895:
[----:B-1----:R-:W-:Y:S01]  /*68b0*/  LOP3.LUT R3, R22, 0x7fffffff, RZ, 0xc0, !PT ;  /* 0x7fffffff16037812 */ /* 0x002fe200078ec0ff */
        /* <DEDUP_REMOVED lines=15> */
.L_x_5898:
[----:B------:R-:W-:-:S04]  /*69b0*/  LOP3.LUT R22, R22, 0x80000000, RZ, 0xc0, !PT ;  /* 0x8000000016167812 */ /* 0x000fc800078ec0ff */
[----:B------:R-:W-:-:S04]  /*69c0*/  SHF.R.U32.HI R3, RZ, 0x18, R22 ;  /* 0x00000018ff037819 */ /* 0x000fc80000011616 */
[----:B------:R-:W-:-:S04]  /*69d0*/  LOP3.LUT R0, R0, R3, RZ, 0xfc, !PT ;  /* 0x0000000300007212 */ /* 0x000fc800078efcff */
[----:B------:R-:W-:Y:S02]  /*69e0*/  PRMT R4, R0, 0x7610, R4 ;  /* 0x0000761000047816 */ /* 0x000fe40000000004 */
.L_x_5897:
[----:B------:R-:W-:Y:S05]  /*69f0*/  BSYNC B0 ;  /* 0x0000000000007941 */ /* 0x000fea0003800000 */
.L_x_5896:
[----:B------:R0:W-:Y:S01]  /*6a00*/  STG.E.U8 [R8.64], R4 ;  /* 0x0000000408007986 */ /* 0x0001e2000c101124 */
[----:B------:R-:W-:Y:S05]  /*6a10*/  BRA `(.L_x_5876) ;  /* 0x0000045000007947 */ /* 0x000fea0003800000 */
.L_x_5894:
        /* <DEDUP_REMOVED lines=16> */
.L_x_5901:
[----:B------:R-:W-:-:S04]  /*6b20*/  LOP3.LUT R22, R22, 0x80000000, RZ, 0xc0, !PT ;  /* 0x8000000016167812 */ /* 0x000fc800078ec0ff */
[----:B------:R-:W-:-:S04]  /*6b30*/  SHF.R.U32.HI R3, RZ, 0x18, R22 ;  /* 0x00000018ff037819 */ /* 0x000fc80000011616 */
[----:B------:R-:W-:-:S04]  /*6b40*/  LOP3.LUT R0, R0, R3, RZ, 0xfc, !PT ;  /* 0x0000000300007212 */ /* 0x000fc800078efcff */
[----:B------:R-:W-:Y:S02]  /*6b50*/  PRMT R4, R0, 0x7610, R4 ;  /* 0x0000761000047816 */ /* 0x000fe40000000004 */
.L_x_5900:
[----:B------:R-:W-:Y:S05]  /*6b60*/  BSYNC B0 ;  /* 0x0000000000007941 */ /* 0x000fea0003800000 */
.L_x_5899:
[----:B------:R0:W-:Y:S01]  /*6b70*/  STG.E.U8 [R8.64], R4 ;  /* 0x0000000408007986 */ /* 0x0001e2000c101124 */
[----:B------:R-:W-:Y:S05]  /*6b80*/  BRA `(.L_x_5876) ;  /* 0x000002e000007947 */ /* 0x000fea0003800000 */
.L_x_5893:
[----:B------:R-:W-:-:S13]  /*6b90*/  ISETP.NE.AND P0, PT, R0, 0x1c, PT ;  /* 0x0000001c0000780c */ /* 0x000fda0003f05270 */
[----:B------:R-:W-:Y:S05]  /*6ba0*/  @!P0 BRA `(.L_x_5902) ;  /* 0x000002a000008947 */ /* 0x000fea0003800000 */
[----:B------:R-:W-:-:S13]  /*6bb0*/  ISETP.NE.AND P0, PT, R0, 0x1d, PT ;  /* 0x0000001d0000780c */ /* 0x000fda0003f05270 */
[----:B------:R-:W-:Y:S05]  /*6bc0*/  @!P0 BRA `(.L_x_5903) ;  /* 0x0000025000008947 */ /* 0x000fea0003800000 */
[----:B------:R-:W-:-:S13]  /*6bd0*/  ISETP.NE.AND P0, PT, R0, 0x2c, PT ;  /* 0x0000002c0000780c */ /* 0x000fda0003f05270 */
[----:B------:R-:W-:Y:S05]  /*6be0*/  @P0 BRA `(.L_x_5875) ;  /* 0x000000f000000947 */ /* 0x000fea0003800000 */
[----:B-1----:R-:W-:Y:S02]  /*6bf0*/  SHF.R.U32.HI R4, RZ, 0x17, R22 ;  /* 0x00000017ff047819 */ /* 0x002fe40000011616 */
        /* <DEDUP_REMOVED lines=14> */
.L_x_5875:
        /* <DEDUP_REMOVED lines=20> */
.L_x_5903:
[----:B-1----:R-:W0:Y:S02]  /*6e20*/  F2I.U64.TRUNC R22, R22 ;  /* 0x0000001600167311 */ /* 0x002e24000020d800 */
[----:B0-----:R0:W-:Y:S01]  /*6e30*/  STG.E.64 [R8.64], R22 ;  /* 0x0000001608007986 */ /* 0x0011e2000c101b24 */
[----:B------:R-:W-:Y:S05]  /*6e40*/  BRA `(.L_x_5876) ;  /* 0x0000002000007947 */ /* 0x000fea0003800000 */
.L_x_5902:
[----:B-1----:R-:W0:Y:S02]  /*6e50*/  F2I.FTZ.U32.TRUNC.NTZ R3, R22 ;  /* 0x0000001600037305 */ /* 0x002e24000021f000 */
[----:B0-----:R0:W-:Y:S02]  /*6e60*/  STG.E [R8.64], R3 ;  /* 0x0000000308007986 */ /* 0x0011e4000c101924 */
.L_x_5876:
[----:B------:R-:W-:Y:S02]  /*6e70*/  IADD3 R25, R25, 0x80, RZ ;  /* 0x0000008019197810 */ /* 0x000fe40007ffe0ff */
.L_x_5837:
[----:B------:R-:W-:Y:S05]  /*6e80*/  BSYNC B6 ;  /* 0x0000000000067941 */ /* 0x000fea0003800000 */
.L_x_5836:
[----:B------:R-:W-:-:S13]  /*6e90*/  ISETP.GE.AND P0, PT, R25, R16, PT ;  /* 0x000000101900720c */ /* 0x000fda0003f06270 */
[----:B------:R-:W-:Y:S05]  /*6ea0*/  @P0 EXIT ;  /* 0x000000000000094d */ /* 0x000fea0003800000 */
[----:B0--3--:R-:W-:Y:S01]  /*6eb0*/  PRMT R0, R17, 0x9910, RZ ;  /* 0x0000991011007816 */ /* 0x009fe200000000ff */
        /* <DEDUP_REMOVED lines=17> */
.L_x_5907:
[----:B------:R-:W0:Y:S02]  /*6fd0*/  F2I.S64.TRUNC R24, R24 ;  /* 0x0000001800187311 */ /* 0x000e24000020d900 */
[----:B0-----:R-:W-:-:S05]  /*6fe0*/  IMAD.MOV.U32 R5, RZ, RZ, R24 ;  /* 0x000000ffff057224 */ /* 0x001fca00078e0018 */
[----:B------:R-:W-:Y:S01]  /*6ff0*/  STG.E.U8 [R2.64], R5 ;  /* 0x0000000502007986 */ /* 0x000fe2000c101124 */
[----:B------:R-:W-:Y:S05]  /*7000*/  EXIT ;  /* 0x000000000000794d */ /* 0x000fea0003800000 */
.L_x_5906:
        /* <DEDUP_REMOVED lines=9> */
.L_x_5910:
[----:B------:R-:W0:Y:S02]  /*70a0*/  F2I.FTZ.TRUNC.NTZ R5, R24 ;  /* 0x0000001800057305 */ /* 0x000e24000021f100 */
[----:B0-----:R-:W-:Y:S01]  /*70b0*/  STG.E [R2.64], R5 ;  /* 0x0000000502007986 */ /* 0x001fe2000c101924 */
[----:B------:R-:W-:Y:S05]  /*70c0*/  EXIT ;  /* 0x000000000000794d */ /* 0x000fea0003800000 */
.L_x_5909:
[----:B------:R-:W0:Y:S02]  /*70d0*/  F2I.FTZ.TRUNC.NTZ R5, R24 ;  /* 0x0000001800057305 */ /* 0x000e24000021f100 */
[----:B0-----:R-:W-:Y:S01]  /*70e0*/  STG.E.U16 [R2.64], R5 ;  /* 0x0000000502007986 */ /* 0x001fe2000c101524 */
[----:B------:R-:W-:Y:S05]  /*70f0*/  EXIT ;  /* 0x000000000000794d */ /* 0x000fea0003800000 */
.L_x_5905:
        /* <DEDUP_REMOVED lines=8> */
.L_x_5912:
[----:B------:R-:W-:-:S05]  /*7180*/  F2FP.PACK_AB R24, RZ, R24 ;  /* 0x00000018ff18723e */ /* 0x000fca00000000ff */
[----:B------:R-:W-:Y:S01]  /*7190*/  STG.E.U16 [R2.64], R24 ;  /* 0x0000001802007986 */ /* 0x000fe2000c101524 */
[----:B------:R-:W-:Y:S05]  /*71a0*/  EXIT ;  /* 0x000000000000794d */ /* 0x000fea0003800000 */
.L_x_5911:
        /* <DEDUP_REMOVED lines=9> */
.L_x_5914:
[----:B------:R-:W-:-:S04]  /*7240*/  F2FP.PACK_AB R5, RZ, R24 ;  /* 0x00000018ff05723e */ /* 0x000fc800000000ff */
[----:B------:R-:W-:-:S05]  /*7250*/  PRMT R5, R5, 0x5410, RZ ;  /* 0x0000541005057816 */ /* 0x000fca00000000ff */
[----:B------:R-:W-:Y:S01]  /*7260*/  STG.E [R2.64], R5 ;  /* 0x0000000502007986 */ /* 0x000fe2000c101924 */
[----:B------:R-:W-:Y:S05]  /*7270*/  EXIT ;  /* 0x000000000000794d */ /* 0x000fea0003800000 */
.L_x_5913:
[----:B------:R-:W-:-:S06]  /*7280*/  FMUL.FTZ R4, R24, 1 ;  /* 0x3f80000018047820 */ /* 0x000fcc0000410000 */
[----:B------:R-:W0:Y:S02]  /*7290*/  F2F.F64.F32 R4, R4 ;  /* 0x0000000400047310 */ /* 0x000e240000201800 */
[----:B0-----:R-:W-:Y:S01]  /*72a0*/  STG.E.64 [R2.64], R4 ;  /* 0x0000000402007986 */ /* 0x001fe2000c101b24 */
[----:B------:R-:W-:Y:S05]  /*72b0*/  EXIT ;  /* 0x000000000000794d */ /* 0x000fea0003800000 */
.L_x_5904:
        /* <DEDUP_REMOVED lines=12> */
.L_x_5917:
[----:B------:R-:W-:Y:S01]  /*7380*/  FMUL.FTZ R4, R24, 1 ;  /* 0x3f80000018047820 */ /* 0x000fe20000410000 */
[----:B------:R-:W-:-:S05]  /*7390*/  CS2R R6, SRZ ;  /* 0x0000000000067805 */ /* 0x000fca000001ff00 */
[----:B------:R-:W0:Y:S02]  /*73a0*/  F2F.F64.F32 R4, R4 ;  /* 0x0000000400047310 */ /* 0x000e240000201800 */
[----:B0-----:R-:W-:Y:S01]  /*73b0*/  STG.E.128 [R2.64], R4 ;  /* 0x0000000402007986 */ /* 0x001fe2000c101d24 */
[----:B------:R-:W-:Y:S05]  /*73c0*/  EXIT ;  /* 0x000000000000794d */ /* 0x000fea0003800000 */
.L_x_5916:
        /* <DEDUP_REMOVED lines=20> */
.L_x_5921:
[----:B------:R-:W-:Y:S05]  /*7510*/  BSYNC B0 ;  /* 0x0000000000007941 */ /* 0x000fea0003800000 */
.L_x_5920:
[----:B------:R-:W-:-:S05]  /*7520*/  LOP3.LUT R7, R0, R7, RZ, 0xfc, !PT ;  /* 0x0000000700077212 */ /* 0x000fca00078efcff */
[----:B------:R-:W-:Y:S01]  /*7530*/  STG.E.U8 [R2.64], R7 ;  /* 0x0000000702007986 */ /* 0x000fe2000c101124 */
[----:B------:R-:W-:Y:S05]  /*7540*/  EXIT ;  /* 0x000000000000794d */ /* 0x000fea0003800000 */
.L_x_5919:
[----:B------:R-:W-:Y:S01]  /*7550*/  LOP3.LUT R4, R24, 0x7fffffff, RZ, 0xc0, !PT ;  /* 0x7fffffff18047812 */ /* 0x000fe200078ec0ff */
        /* <DEDUP_REMOVED lines=11> */
.L_x_5923:
[----:B------:R-:W-:Y:S01]  /*7610*/  IMAD.MOV.U32 R0, RZ, RZ, 0x7f ;  /* 0x0000007fff007424 */ /* 0x000fe200078e00ff */
[----:B------:R-:W-:-:S04]  /*7620*/  ISETP.GT.U32.AND P0, PT, R4, 0x7f800000, PT ;  /* 0x7f8000000400780c */ /* 0x000fc80003f04070 */
[----:B------:R-:W-:-:S04]  /*7630*/  SEL R0, R0, 0x7c, P0 ;  /* 0x0000007c00007807 */ /* 0x000fc80000000000 */
.L_x_5924:
[----:B------:R-:W-:Y:S05]  /*7640*/  BSYNC B0 ;  /* 0x0000000000007941 */ /* 0x000fea0003800000 */
.L_x_5922:
[----:B------:R-:W-:-:S04]  /*7650*/  LOP3.LUT R24, R24, 0x80000000, RZ, 0xc0, !PT ;  /* 0x8000000018187812 */ /* 0x000fc800078ec0ff */
[----:B------:R-:W-:-:S04]  /*7660*/  SHF.R.U32.HI R5, RZ, 0x18, R24 ;  /* 0x00000018ff057819 */ /* 0x000fc80000011618 */
[----:B------:R-:W-:-:S05]  /*7670*/  LOP3.LUT R5, R0, R5, RZ, 0xfc, !PT ;  /* 0x0000000500057212 */ /* 0x000fca00078efcff */
[----:B------:R-:W-:Y:S01]  /*7680*/  STG.E.U8 [R2.64], R5 ;  /* 0x0000000502007986 */ /* 0x000fe2000c101124 */
[----:B------:R-:W-:Y:S05]  /*7690*/  EXIT ;  /* 0x000000000000794d */ /* 0x000fea0003800000 */
.L_x_5918:
[----:B------:R-:W-:-:S05]  /*76a0*/  F2FP.BF16.PACK_AB R24, RZ, R24 ;  /* 0x00000018ff18723e */ /* 0x000fca00000010ff */
[----:B------:R-:W-:Y:S01]  /*76b0*/  STG.E.U16 [R2.64], R24 ;  /* 0x0000001802007986 */ /* 0x000fe2000c101524 */
[----:B------:R-:W-:Y:S05]  /*76c0*/  EXIT ;  /* 0x000000000000794d */ /* 0x000fea0003800000 */
.L_x_5915:
        /* <DEDUP_REMOVED lines=11> */
.L_x_5927:
        /* <DEDUP_REMOVED lines=16> */
.L_x_5930:
[----:B------:R-:W-:-:S04]  /*7880*/  LOP3.LUT R24, R24, 0x80000000, RZ, 0xc0, !PT ;  /* 0x8000000018187812 */ /* 0x000fc800078ec0ff */
[----:B------:R-:W-:-:S04]  /*7890*/  SHF.R.U32.HI R5, RZ, 0x18, R24 ;  /* 0x00000018ff057819 */ /* 0x000fc80000011618 */
[----:B------:R-:W-:-:S04]  /*78a0*/  LOP3.LUT R4, R4, R5, RZ, 0xfc, !PT ;  /* 0x0000000504047212 */ /* 0x000fc800078efcff */
[----:B------:R-:W-:Y:S02]  /*78b0*/  PRMT R0, R4, 0x7610, R0 ;  /* 0x0000761004007816 */ /* 0x000fe40000000000 */
.L_x_5929:
[----:B------:R-:W-:Y:S05]  /*78c0*/  BSYNC B0 ;  /* 0x0000000000007941 */ /* 0x000fea0003800000 */
.L_x_5928:
[----:B------:R-:W-:Y:S01]  /*78d0*/  STG.E.U8 [R2.64], R0 ;  /* 0x0000000002007986 */ /* 0x000fe2000c101124 */
[----:B------:R-:W-:Y:S05]  /*78e0*/  EXIT ;  /* 0x000000000000794d */ /* 0x000fea0003800000 */
.L_x_5926:
        /* <DEDUP_REMOVED lines=16> */
.L_x_5933:
[----:B------:R-:W-:-:S04]  /*79f0*/  LOP3.LUT R24, R24, 0x80000000, RZ, 0xc0, !PT ;  /* 0x8000000018187812 */ /* 0x000fc800078ec0ff */
[----:B------:R-:W-:-:S04]  /*7a00*/  SHF.R.U32.HI R5, RZ, 0x18, R24 ;  /* 0x00000018ff057819 */ /* 0x000fc80000011618 */
[----:B------:R-:W-:-:S04]  /*7a10*/  LOP3.LUT R4, R4, R5, RZ, 0xfc, !PT ;  /* 0x0000000504047212 */ /* 0x000fc800078efcff */
[----:B------:R-:W-:Y:S02]  /*7a20*/  PRMT R0, R4, 0x7610, R0 ;  /* 0x0000761004007816 */ /* 0x000fe40000000000 */
.L_x_5932:
[----:B------:R-:W-:Y:S05]  /*7a30*/  BSYNC B0 ;  /* 0x0000000000007941 */ /* 0x000fea0003800000 */
.L_x_5931:
[----:B------:R-:W-:Y:S01]  /*7a40*/  STG.E.U8 [R2.64], R0 ;  /* 0x0000000002007986 */ /* 0x000fe2000c101124 */
[----:B------:R-:W-:Y:S05]  /*7a50*/  EXIT ;  /* 0x000000000000794d */ /* 0x000fea0003800000 */
.L_x_5925:
        /* <DEDUP_REMOVED lines=21> */
.L_x_5908:
        /* <DEDUP_REMOVED lines=19> */
[----:B------:R-:W-:Y:S05]  /*7ce0*/  EXIT ;  /* 0x000000000000794d */ /* 0x000fea0003800000 */
.L_x_5935:
[----:B------:R-:W0:Y:S02]  /*7cf0*/  F2I.U64.TRUNC R24, R24 ;  /* 0x0000001800187311 */ /* 0x000e24000020d800 */
[----:B0-----:R-:W-:Y:S01]  /*7d00*/  STG.E.64 [R2.64], R24 ;  /* 0x0000001802007986 */ /* 0x001fe2000c101b24 */
[----:B------:R-:W-:Y:S05]  /*7d10*/  EXIT ;  /* 0x000000000000794d */ /* 0x000fea0003800000 */
.L_x_5934:
[----:B------:R-:W0:Y:S02]  /*7d20*/  F2I.FTZ.U32.TRUNC.NTZ R5, R24 ;  /* 0x0000001800057305 */ /* 0x000e24000021f000 */
[----:B0-----:R-:W-:Y:S01]  /*7d30*/  STG.E [R2.64], R5 ;  /* 0x0000000502007986 */ /* 0x001fe2000c101924 */
[----:B------:R-:W-:Y:S05]  /*7d40*/  EXIT ;  /* 0x000000000000794d */ /* 0x000fea0003800000 */
        .weak           $__internal_13_$__cuda_sm20_dblrcp_rn_slowpath_v3
        .type           $__internal_13_$__cuda_sm20_dblrcp_rn_slowpath_v3,@function
        .size           $__internal_13_$__cuda_sm20_dblrcp_rn_slowpath_v3,(.L_x_61496 - $__internal_13_$__cuda_sm20_dblrcp_rn_slowpath_v3)
$__internal_13_$__cuda_sm20_dblrcp_rn_slowpath_v3:
        /* <DEDUP_REMOVED lines=25> */
.L_x_5939:
        /* <DEDUP_REMOVED lines=10> */
.L_x_5937:
[----:B------:R-:W-:Y:S01]  /*7f80*/  LOP3.LUT R11, R7, 0x80000, RZ, 0xfc, !PT ;  /* 0x00080000070b7812 */ /* 0x000fe200078efcff */
[----:B------:R-:W-:Y:S02]  /*7f90*/  IMAD.MOV.U32 R10, RZ, RZ, R6 ;  /* 0x000000ffff0a7224 */ /* 0x000fe400078e0006 */
.L_x_5938:
[----:B------:R-:W-:Y:S05]  /*7fa0*/  BSYNC B2 ;  /* 0x0000000000027941 */ /* 0x000fea0003800000 */
.L_x_5936:
[----:B0-----:R-:W-:Y:S02]  /*7fb0*/  IMAD.MOV.U32 R6, RZ, RZ, R0 ;  /* 0x000000ffff067224 */ /* 0x001fe400078e0000 */
[----:B------:R-:W-:-:S04]  /*7fc0*/  IMAD.MOV.U32 R7, RZ, RZ, 0x0 ;  /* 0x00000000ff077424 */ /* 0x000fc800078e00ff */
[----:B------:R-:W-:Y:S05]  /*7fd0*/  RET.REL.NODEC R6 `(_ZN2at6native27unrolled_elementwise_kernelIZNS0_50_GLOBAL__N__2680c7bb_12_PowKernel_cu_b2145a98_318429pow_tensor_scalar_kernel_implIffEEvRNS_18TensorIteratorBaseET0_EUlfE1_St5arrayIPcLm2EELi4E23TrivialOffsetCalculatorILi1EjESC_NS0_6memory12LoadWithCastILi1EEENSD_13StoreWithCastILi1EEEEEviT_S6_T2_T3_T4_T5_) ;  /* 0xffff802006007950 */ /* 0x000fea0003c3ffff */
.L_x_5940:
        /* <DEDUP_REMOVED lines=10> */
.L_x_61496:


//--------------------- .text._ZN2at6native18elementwise_kernelILi128ELi2EZNS0_22gpu_kernel_impl_nocastIZNS0_50_GLOBAL__N__2680c7bb_12_PowKernel_cu_b2145a98_318429pow_tensor_scalar_kernel_implIffEEvRNS_18TensorIteratorBaseET0_EUlfE1_EEvS6_RKT_EUliE_EEviT1_ --------------------------
	.section	.text._ZN2at6native18elementwise_kernelILi128ELi2EZNS0_22gpu_kernel_impl_nocastIZNS0_50_GLOBAL__N__2680c7bb_12_PowKernel_cu_b2145a98_318429pow_tensor_scalar_kernel_implIffEEvRNS_18TensorIteratorBaseET0_EUlfE1_EEvS6_RKT_EUliE_EEviT1_,"ax",@progbits
	.sectioninfo	@"SHI_REGISTERS=18"
	.align	128
        .global         _ZN2at6native18elementwise_kernelILi128ELi2EZNS0_22gpu_kernel_impl_nocastIZNS0_50_GLOBAL__N__2680c7bb_12_PowKernel_cu_b2145a98_318429pow_tensor_scalar_kernel_implIffEEvRNS_18TensorIteratorBaseET0_EUlfE1_EEvS6_RKT_EUliE_EEviT1_
        .type           _ZN2at6native18elementwise_kernelILi128ELi2EZNS0_22gpu_kernel_impl_nocastIZNS0_50_GLOBAL__N__2680c7bb_12_PowKernel_cu_b2145a98_318429pow_tensor_scalar_kernel_implIffEEvRNS_18TensorIteratorBaseET0_EUlfE1_EEvS6_RKT_EUliE_EEviT1_,@function
        .size           _ZN2at6native18elementwise_kernelILi128ELi2EZNS0_22gpu_kernel_impl_nocastIZNS0_50_GLOBAL__N__2680c7bb_12_PowKernel_cu_b2145a98_318429pow_tensor_scalar_kernel_implIffEEvRNS_18TensorIteratorBaseET0_EUlfE1_EEvS6_RKT_EUliE_EEviT1_,(.L_x_61497 - _ZN2at6native18elementwise_kernelILi128ELi2EZNS0_22gpu_kernel_impl_nocastIZNS0_50_GLOBAL__N__2680c7bb_12_PowKernel_cu_b2145a98_318429pow_tensor_scalar_kernel_implIffEEvRNS_18TensorIteratorBaseET0_EUlfE1_EEvS6_RKT_EUliE_EEviT1_)
        .other          _ZN2at6native18elementwise_kernelILi128ELi2EZNS0_22gpu_kernel_impl_nocastIZNS0_50_GLOBAL__N__2680c7bb_12_PowKernel_cu_b2145a98_318429pow_tensor_scalar_kernel_implIffEEvRNS_18TensorIteratorBaseET0_EUlfE1_EEvS6_RKT_EUliE_EEviT1_,@"STO_CUDA_ENTRY STV_DEFAULT"
_ZN2at6native18elementwise_kernelILi128ELi2EZNS0_22gpu_kernel_impl_nocastIZNS0_50_GLOBAL__N__2680c7bb_12_PowKernel_cu_b2145a98_318429pow_tensor_scalar_kernel_implIffEEvRNS_18TensorIteratorBaseET0_EUlfE1_EEvS6_RKT_EUliE_EEviT1_:
.text._ZN2at6native18elementwise_kernelILi128ELi2EZNS0_22gpu_kernel_impl_nocastIZNS0_50_GLOBAL__N__2680c7bb_12_PowKernel_cu_b2145a98_318429pow_tensor_scalar_kernel_implIffEEvRNS_18TensorIteratorBaseET0_EUlfE1_EEvS6_RKT_EUliE_EEviT1_:
        /* <DEDUP_REMOVED lines=12> */
[----:B------:R-:W-:Y:S01]  /*00c0*/  MOV R5, R11 ;  /* 0x0000000b00057202 */ /* 0x000fe20000000f00 */
        /* <DEDUP_REMOVED lines=212> */
[----:B------:R-:W-:-:S03]  /*0e10*/  @P0 MOV R8, RZ ;  /* 0x000000ff00080202 */ /* 0x000fc60000000f00 */
[--C-:B------:R-:W-:Y:S02]  /*0e20*/  IMAD.MOV R6, RZ, RZ, -R9.reuse ;  /* 0x000000ffff067224 */ /* 0x100fe400078e0a09 */
        /* <DEDUP_REMOVED lines=9> */
.L_x_5943:
[----:B------:R-:W-:-:S04]  /*0ec0*/  IADD3 R12, P0, R2, c[0x0][0x368], RZ ;  /* 0x0000da00020c7a10 */ /* 0x000fc80007f1e0ff */
[----:B------:R-:W-:-:S05]  /*0ed0*/  IADD3.X R13, RZ, c[0x0][0x36c], RZ, P0, !PT ;  /* 0x0000db00ff0d7a10 */ /* 0x000fca00007fe4ff */
[----:B------:R-:W2:Y:S01]  /*0ee0*/  LDG.E R12, [R12.64] ;  /* 0x000000040c0c7981 */ /* 0x000ea2000c1e1900 */
[----:B------:R-:W-:Y:S01]  /*0ef0*/  IADD3 R4, P1, R4, c[0x0][0x360], RZ ;  /* 0x0000d80004047a10 */ /* 0x000fe20007f3e0ff */
[----:B------:R-:W-:Y:S03]  /*0f00*/  BSSY B1, `(.L_x_5944) ;  /* 0x0000015000017945 */ /* 0x000fe60003800000 */
[----:B------:R-:W-:Y:S01]  /*0f10*/  IADD3.X R5, RZ, c[0x0][0x364], RZ, P1, !PT ;  /* 0x0000d900ff057a10 */ /* 0x000fe20000ffe4ff */
[----:B--2---:R-:W-:-:S06]  /*0f20*/  FMUL.FTZ R14, R12, R12 ;  /* 0x0000000c0c0e7220 */ /* 0x004fcc0000410000 */
        /* <DEDUP_REMOVED lines=14> */
[----:B-1----:R-:W-:Y:S02]  /*1010*/  MOV R8, 0x1030 ;  /* 0x0000103000087802 */ /* 0x002fe40000000f00 */
[----:B0-----:R-:W-:Y:S05]  /*1020*/  CALL.REL.NOINC `($__internal_14_$__cuda_sm20_dblrcp_rn_slowpath_v3) ;  /* 0x000010d000007944 */ /* 0x001fea0003c00000 */
[----:B------:R-:W-:Y:S02]  /*1030*/  MOV R8, R6 ;  /* 0x0000000600087202 */ /* 0x000fe40000000f00 */
[----:B------:R-:W-:Y:S02]  /*1040*/  MOV R9, R7 ;  /* 0x0000000700097202 */ /* 0x000fe40000000f00 */
.L_x_5945:
[----:B------:R-:W-:Y:S05]  /*1050*/  BSYNC B1 ;  /* 0x0000000000017941 */ /* 0x000fea0003800000 */
.L_x_5944:
[----:B-1----:R-:W1:Y:S01]  /*1060*/  F2F.F32.F64 R7, R8 ;  /* 0x0000000800077310 */ /* 0x002e620000301000 */
[----:B------:R-:W1:Y:S01]  /*1070*/  DSETP.GEU.AND P0, PT, |R8|, c[0x2][0x0], PT ;  /* 0x008000000800762a */ /* 0x000e620003f0e200 */
[----:B------:R-:W-:-:S04]  /*1080*/  LEA R0, R0, R3, 0x8 ;  /* 0x0000000300007211 */ /* 0x000fc800078e40ff */
[----:B0-----:R-:W-:-:S09]  /*1090*/  IADD3 R11, R0, 0x80, RZ ;  /* 0x00000080000b7810 */ /* 0x001fd20007ffe0ff */
[----:B-1----:R-:W-:-:S05]  /*10a0*/  @!P0 FMUL R7, R7, 1.175494350822287508e-38 ;  /* 0x0080000007078820 */ /* 0x002fca0000400000 */
[----:B------:R0:W-:Y:S02]  /*10b0*/  STG.E [R4.64], R7 ;  /* 0x0000000704007986 */ /* 0x0001e4000c101904 */
.L_x_5942:
[----:B------:R-:W-:Y:S05]  /*10c0*/  BSYNC B0 ;  /* 0x0000000000007941 */ /* 0x000fea0003800000 */
.L_x_5941:
[----:B------:R-:W-:-:S13]  /*10d0*/  ISETP.GE.AND P0, PT, R11, c[0x0][0x160], PT ;  /* 0x000058000b007a0c */ /* 0x000fda0003f06270 */
[----:B------:R-:W-:Y:S05]  /*10e0*/  @P0 EXIT ;  /* 0x000000000000094d */ /* 0x000fea0003800000 */
[----:B------:R-:W-:Y:S01]  /*10f0*/  ISETP.NE.AND P0, PT, RZ, c[0x0][0x168], PT ;  /* 0x00005a00ff007a0c */ /* 0x000fe20003f05270 */
[----:B------:R-:W-:Y:S01]  /*1100*/  IMAD.MOV.U32 R2, RZ, RZ, RZ ;  /* 0x000000ffff027224 */ /* 0x000fe200078e00ff */
[----:B------:R-:W-:-:S11]  /*1110*/  MOV R0, RZ ;  /* 0x000000ff00007202 */ /* 0x000fd60000000f00 */
[----:B------:R-:W-:Y:S05]  /*1120*/  @!P0 BRA `(.L_x_5946) ;  /* 0x00000e0000008947 */ /* 0x000fea0003800000 */
[----:B------:R-:W-:Y:S01]  /*1130*/  HFMA2.MMA R2, -RZ, RZ, 0, 0 ;  /* 0x00000000ff027435 */ /* 0x000fe200000001ff */
[----:B------:R-:W-:-:S09]  /*1140*/  MOV R3, R11 ;  /* 0x0000000b00037202 */ /* 0x000fd20000000f00 */
[----:B0-----:R-:W-:Y:S01]  /*1150*/  IMAD.HI.U32 R4, R11, c[0x0][0x170], R2 ;  /* 0x00005c000b047a27 */ /* 0x001fe200078e0002 */
        /* <DEDUP_REMOVED lines=221> */
.L_x_5946:
[----:B------:R-:W-:-:S04]  /*1f30*/  IADD3 R10, P0, R0, c[0x0][0x368], RZ ;  /* 0x0000da00000a7a10 */ /* 0x000fc80007f1e0ff */
[----:B------:R-:W-:-:S05]  /*1f40*/  IADD3.X R11, RZ, c[0x0][0x36c], RZ, P0, !PT ;  /* 0x0000db00ff0b7a10 */ /* 0x000fca00007fe4ff */
[----:B------:R-:W2:Y:S01]  /*1f50*/  LDG.E R10, [R10.64] ;  /* 0x000000040a0a7981 */ /* 0x000ea2000c1e1900 */
[----:B------:R-:W-:Y:S01]  /*1f60*/  IADD3 R2, P1, R2, c[0x0][0x360], RZ ;  /* 0x0000d80002027a10 */ /* 0x000fe20007f3e0ff */
[----:B------:R-:W-:Y:S03]  /*1f70*/  BSSY B0, `(.L_x_5947) ;  /* 0x0000013000007945 */ /* 0x000fe60003800000 */
[----:B------:R-:W-:Y:S01]  /*1f80*/  IADD3.X R3, RZ, c[0x0][0x364], RZ, P1, !PT ;  /* 0x0000d900ff037a10 */ /* 0x000fe20000ffe4ff */
[----:B--2---:R-:W-:-:S06]  /*1f90*/  FMUL.FTZ R12, R10, R10 ;  /* 0x0000000a0a0c7220 */ /* 0x004fcc0000410000 */
        /* <DEDUP_REMOVED lines=11> */
[----:B-1----:R-:W-:Y:S02]  /*2050*/  MOV R6, R12 ;  /* 0x0000000c00067202 */ /* 0x002fe40000000f00 */
[----:B------:R-:W-:Y:S02]  /*2060*/  MOV R7, R13 ;  /* 0x0000000d00077202 */ /* 0x000fe40000000f00 */
[----:B------:R-:W-:Y:S02]  /*2070*/  IADD3 R12, R0, -0x100000, RZ ;  /* 0xfff00000000c7810 */ /* 0x000fe40007ffe0ff */
[----:B0-----:R-:W-:Y:S02]  /*2080*/  MOV R8, 0x20a0 ;  /* 0x000020a000087802 */ /* 0x001fe40000000f00 */
[----:B------:R-:W-:Y:S05]  /*2090*/  CALL.REL.NOINC `($__internal_14_$__cuda_sm20_dblrcp_rn_slowpath_v3) ;  /* 0x0000006000007944 */ /* 0x000fea0003c00000 */
.L_x_5948:
[----:B------:R-:W-:Y:S05]  /*20a0*/  BSYNC B0 ;  /* 0x0000000000007941 */ /* 0x000fea0003800000 */
.L_x_5947:
[----:B-1----:R-:W1:Y:S01]  /*20b0*/  F2F.F32.F64 R5, R6 ;  /* 0x0000000600057310 */ /* 0x002e620000301000 */
[----:B------:R-:W1:-:S14]  /*20c0*/  DSETP.GEU.AND P0, PT, |R6|, c[0x2][0x0], PT ;  /* 0x008000000600762a */ /* 0x000e5c0003f0e200 */
[----:B-1----:R-:W-:-:S05]  /*20d0*/  @!P0 FMUL R5, R5, 1.175494350822287508e-38 ;  /* 0x0080000005058820 */ /* 0x002fca0000400000 */
[----:B------:R-:W-:Y:S01]  /*20e0*/  STG.E [R2.64], R5 ;  /* 0x0000000502007986 */ /* 0x000fe2000c101904 */
[----:B------:R-:W-:Y:S05]  /*20f0*/  EXIT ;  /* 0x000000000000794d */ /* 0x000fea0003800000 */
        .weak           $__internal_14_$__cuda_sm20_dblrcp_rn_slowpath_v3
        .type           $__internal_14_$__cuda_sm20_dblrcp_rn_slowpath_v3,@function
        .size           $__internal_14_$__cuda_sm20_dblrcp_rn_slowpath_v3,(.L_x_61497 - $__internal_14_$__cuda_sm20_dblrcp_rn_slowpath_v3)
$__internal_14_$__cuda_sm20_dblrcp_rn_slowpath_v3:
[----:B------:R-:W0:Y:S01]  /*2100*/  DSETP.GTU.AND P0, PT, |R6|, +INF , PT ;  /* 0x7ff000000600742a */ /* 0x000e220003f0c200 */
[----:B------:R-:W-:-:S13]  /*2110*/  BSSY B2, `(.L_x_5949) ;  /* 0x0000023000027945 */ /* 0x000fda0003800000 */
        /* <DEDUP_REMOVED lines=22> */
.L_x_5952:
        /* <DEDUP_REMOVED lines=10> */
.L_x_5950:
[----:B------:R-:W-:Y:S02]  /*2320*/  LOP3.LUT R11, R7, 0x80000, RZ, 0xfc, !PT ;  /* 0x00080000070b7812 */ /* 0x000fe400078efcff */
[----:B------:R-:W-:Y:S02]  /*2330*/  MOV R10, R6 ;  /* 0x00000006000a7202 */ /* 0x000fe40000000f00 */
.L_x_5951:
[----:B------:R-:W-:Y:S05]  /*2340*/  BSYNC B2 ;  /* 0x0000000000027941 */ /* 0x000fea0003800000 */
.L_x_5949:
[----:B------:R-:W-:Y:S01]  /*2350*/  HFMA2.MMA R9, -RZ, RZ, 0, 0 ;  /* 0x00000000ff097435 */ /* 0x000fe200000001ff */
[----:B01----:R-:W-:Y:S02]  /*2360*/  MOV R6, R10 ;  /* 0x0000000a00067202 */ /* 0x003fe40000000f00 */
[----:B------:R-:W-:-:S03]  /*2370*/  MOV R7, R11 ;  /* 0x0000000b00077202 */ /* 0x000fc60000000f00 */
[----:B------:R-:W-:Y:S05]  /*2380*/  RET.REL.NODEC R8 `(_ZN2at6native18elementwise_kernelILi128ELi2EZNS0_22gpu_kernel_impl_nocastIZNS0_50_GLOBAL__N__2680c7bb_12_PowKernel_cu_b2145a98_318429pow_tensor_scalar_kernel_implIffEEvRNS_18TensorIteratorBaseET0_EUlfE1_EEvS6_RKT_EUliE_EEviT1_) ;  /* 0xffffdc7008007950 */ /* 0x000fea0003c3ffff */
.L_x_5953:
        /* <DEDUP_REMOVED lines=15> */
.L_x_61497:


//--------------------- .text._ZN2at6native27unrolled_elementwise_kernelIZNS0_50_GLOBAL__N__2680c7bb_12_PowKernel_cu_b2145a98_318429pow_tensor_scalar_kernel_implIffEEvRNS_18TensorIteratorBaseET0_EUlfE1_St5arrayIPcLm2EELi4E23TrivialOffsetCalculatorILi1EjESC_NS0_6memory15LoadWithoutCastENSD_16StoreWithoutCastEEEviT_S6_T2_T3_T4_T5_ --------------------------
	.section	.text._ZN2at6native27unrolled_elementwise_kernelIZNS0_50_GLOBAL__N__2680c7bb_12_PowKernel_cu_b2145a98_318429pow_tensor_scalar_kernel_implIffEEvRNS_18TensorIteratorBaseET0_EUlfE1_St5arrayIPcLm2EELi4E23TrivialOffsetCalculatorILi1EjESC_NS0_6memory15LoadWithoutCastENSD_16StoreWithoutCastEEEviT_S6_T2_T3_T4_T5_,"ax",@progbits
	.sectioninfo	@"SHI_REGISTERS=22"
	.align	128
        .global         _ZN2at6native27unrolled_elementwise_kernelIZNS0_50_GLOBAL__N__2680c7bb_12_PowKernel_cu_b2145a98_318429pow_tensor_scalar_kernel_implIffEEvRNS_18TensorIteratorBaseET0_EUlfE1_St5arrayIPcLm2EELi4E23TrivialOffsetCalculatorILi1EjESC_NS0_6memory15LoadWithoutCastENSD_16StoreWithoutCastEEEviT_S6_T2_T3_T4_T5_
        .type           _ZN2at6native27unrolled_elementwise_kernelIZNS0_50_GLOBAL__N__2680c7bb_12_PowKernel_cu_b2145a98_318429pow_tensor_scalar_kernel_implIffEEvRNS_18TensorIteratorBaseET0_EUlfE1_St5arrayIPcLm2EELi4E23TrivialOffsetCalculatorILi1EjESC_NS0_6memory15LoadWithoutCastENSD_16StoreWithoutCastEEEviT_S6_T2_T3_T4_T5_,@function
        .size           _ZN2at6native27unrolled_elementwise_kernelIZNS0_50_GLOBAL__N__2680c7bb_12_PowKernel_cu_b2145a98_318429pow_tensor_scalar_kernel_implIffEEvRNS_18TensorIteratorBaseET0_EUlfE1_St5arrayIPcLm2EELi4E23TrivialOffsetCalculatorILi1EjESC_NS0_6memory15LoadWithoutCastENSD_16StoreWithoutCastEEEviT_S6_T2_T3_T4_T5_,(.L_x_61498 - _ZN2at6native27unrolled_elementwise_kernelIZNS0_50_GLOBAL__N__2680c7bb_12_PowKernel_cu_b2145a98_318429pow_tensor_scalar_kernel_implIffEEvRNS_18TensorIteratorBaseET0_EUlfE1_St5arrayIPcLm2EELi4E23TrivialOffsetCalculatorILi1EjESC_NS0_6memory15LoadWithoutCastENSD_16StoreWithoutCastEEEviT_S6_T2_T3_T4_T5_)
        .other          _ZN2at6native27unrolled_elementwise_kernelIZNS0_50_GLOBAL__N__2680c7bb_12_PowKernel_cu_b2145a98_318429pow_tensor_scalar_kernel_implIffEEvRNS_18TensorIteratorBaseET0_EUlfE1_St5arrayIPcLm2EELi4E23TrivialOffsetCalculatorILi1EjESC_NS0_6memory15LoadWithoutCastENSD_16StoreWithoutCastEEEviT_S6_T2_T3_T4_T5_,@"STO_CUDA_ENTRY STV_DEFAULT"
_ZN2at6native27unrolled_elementwise_kernelIZNS0_50_GLOBAL__N__2680c7bb_12_PowKernel_cu_b2145a98_318429pow_tensor_scalar_kernel_implIffEEvRNS_18TensorIteratorBaseET0_EUlfE1_St5arrayIPcLm2EELi4E23TrivialOffsetCalculatorILi1EjESC_NS0_6memory15LoadWithoutCastENSD_16StoreWithoutCastEEEviT_S6_T2_T3_T4_T5_:
.text._ZN2at6native27unrolled_elementwise_kernelIZNS0_50_GLOBAL__N__2680c7bb_12_PowKernel_cu_b2145a98_318429pow_tensor_scalar_kernel_implIffEEvRNS_18TensorIteratorBaseET0_EUlfE1_St5arrayIPcLm2EELi4E23TrivialOffsetCalculatorILi1EjESC_NS0_6memory15LoadWithoutCastENSD_16StoreWithoutCastEEEviT_S6_T2_T3_T4_T5_:
[----:B------:R-:W-:Y:S02]  /*0000*/  IMAD.MOV.U32 R1, RZ, RZ, c[0x0][0x28] ;  /* 0x00000a00ff017624 */ /* 0x000fe400078e00ff */
[----:B------:R-:W0:Y:S01]  /*0010*/  S2R R15, SR_CTAID.X ;  /* 0x00000000000f7919 */ /* 0x000e220000002500 */
[----:B------:R-:W-:Y:S01]  /*0020*/  IMAD.MOV.U32 R0, RZ, RZ, -0x200 ;  /* 0xfffffe00ff007424 */ /* 0x000fe200078e00ff */
[----:B------:R-:W-:Y:S01]  /*0030*/  ULDC.64 UR4, c[0x0][0x118] ;  /* 0x0000460000047ab9 */ /* 0x000fe20000000a00 */
[----:B------:R-:W-:Y:S01]  /*0040*/  IMAD.MOV.U32 R16, RZ, RZ, RZ ;  /* 0x000000ffff107224 */ /* 0x000fe200078e00ff */
[----:B------:R-:W1:Y:S01]  /*0050*/  S2R R14, SR_TID.X ;  /* 0x00000000000e7919 */ /* 0x000e620000002100 */
[----:B------:R-:W-:Y:S02]  /*0060*/  IMAD.MOV.U32 R12, RZ, RZ, RZ ;  /* 0x000000ffff0c7224 */ /* 0x000fe400078e00ff */
[----:B------:R-:W-:Y:S02]  /*0070*/  IMAD.MOV.U32 R11, RZ, RZ, RZ ;  /* 0x000000ffff0b7224 */ /* 0x000fe400078e00ff */
        /* <DEDUP_REMOVED lines=13> */
[----:B------:R0:W5:Y:S07]  /*0150*/  @!P1 LDG.E R16, [R4.64] ;  /* 0x0000000404109981 */ /* 0x00016e000c1e1900 */
[----:B------:R-:W-:Y:S01]  /*0160*/  @!P3 IMAD R8, R15, 0x200, R0 ;  /* 0x000002000f08b824 */ /* 0x000fe200078e0200 */
[----:B------:R-:W-:Y:S01]  /*0170*/  @!P3 IADD3 R0, R0, 0x80, RZ ;  /* 0x000000800000b810 */ /* 0x000fe20007ffe0ff */
[----:B------:R-:W-:-:S03]  /*0180*/  @!P3 IMAD.MOV.U32 R9, RZ, RZ, 0x4 ;  /* 0x00000004ff09b424 */ /* 0x000fc600078e00ff */
[----:B------:R-:W-:Y:S01]  /*0190*/  ISETP.GE.AND P2, PT, R0, R13, PT ;  /* 0x0000000d0000720c */ /* 0x000fe20003f46270 */
[----:B------:R-:W-:-:S05]  /*01a0*/  @!P3 IMAD.WIDE.U32 R8, R8, R9, c[0x0][0x178] ;  /* 0x00005e000808b625 */ /* 0x000fca00078e0009 */
[----:B------:R0:W5:Y:S07]  /*01b0*/  @!P3 LDG.E R12, [R8.64] ;  /* 0x00000004080cb981 */ /* 0x00016e000c1e1900 */
[----:B------:R-:W-:Y:S01]  /*01c0*/  @!P2 IMAD R6, R15, 0x200, R0 ;  /* 0x000002000f06a824 */ /* 0x000fe200078e0200 */
[----:B------:R-:W-:Y:S01]  /*01d0*/  HFMA2.MMA R0, -RZ, RZ, 0, 0 ;  /* 0x00000000ff007435 */ /* 0x000fe200000001ff */
[----:B------:R-:W-:-:S04]  /*01e0*/  @!P2 IMAD.MOV.U32 R7, RZ, RZ, 0x4 ;  /* 0x00000004ff07a424 */ /* 0x000fc800078e00ff */
[----:B------:R-:W-:-:S05]  /*01f0*/  @!P2 IMAD.WIDE.U32 R6, R6, R7, c[0x0][0x178] ;  /* 0x00005e000606a625 */ /* 0x000fca00078e0007 */
[----:B------:R0:W5:Y:S04]  /*0200*/  @!P0 LDG.E R0, [R2.64] ;  /* 0x0000000402008981 */ /* 0x000168000c1e1900 */
[----:B------:R0:W5:Y:S01]  /*0210*/  @!P2 LDG.E R11, [R6.64] ;  /* 0x00000004060ba981 */ /* 0x000162000c1e1900 */
[----:B------:R-:W-:Y:S01]  /*0220*/  BSSY B0, `(.L_x_5954) ;  /* 0x0000016000007945 */ /* 0x000fe20003800000 */
        /* <DEDUP_REMOVED lines=16> */
[----:B-1----:R-:W-:Y:S05]  /*0330*/  CALL.REL.NOINC `($__internal_15_$__cuda_sm20_dblrcp_rn_slowpath_v3) ;  /* 0x000006b000007944 */ /* 0x002fea0003c00000 */
.L_x_5957:
[----:B------:R-:W-:Y:S05]  /*0340*/  BSYNC B1 ;  /* 0x0000000000017941 */ /* 0x000fea0003800000 */
.L_x_5956:
[----:B-1----:R-:W1:Y:S01]  /*0350*/  F2F.F32.F64 R10, R6 ;  /* 0x00000006000a7310 */ /* 0x002e620000301000 */
[----:B------:R-:W1:-:S14]  /*0360*/  DSETP.GEU.AND P1, PT, |R6|, c[0x2][0x0], PT ;  /* 0x008000000600762a */ /* 0x000e5c0003f2e200 */
[----:B-1----:R-:W-:Y:S02]  /*0370*/  @!P1 FMUL R10, R10, 1.175494350822287508e-38 ;  /* 0x008000000a0a9820 */ /* 0x002fe40000400000 */
.L_x_5955:
[----:B------:R-:W-:Y:S05]  /*0380*/  BSYNC B0 ;  /* 0x0000000000007941 */ /* 0x000fea0003800000 */
.L_x_5954:
[----:B-----5:R-:W-:Y:S01]  /*0390*/  IADD3 R0, R14, 0x80, RZ ;  /* 0x000000800e007810 */ /* 0x020fe20007ffe0ff */
[----:B------:R-:W-:Y:S03]  /*03a0*/  BSSY B0, `(.L_x_5958) ;  /* 0x0000017000007945 */ /* 0x000fe60003800000 */
[----:B------:R-:W-:-:S13]  /*03b0*/  ISETP.GE.AND P1, PT, R0, R13, PT ;  /* 0x0000000d0000720c */ /* 0x000fda0003f26270 */
[----:B------:R-:W-:Y:S05]  /*03c0*/  @P1 BRA `(.L_x_5959) ;  /* 0x0000014000001947 */ /* 0x000fea0003800000 */
[----:B0-----:R-:W-:Y:S01]  /*03d0*/  FMUL.FTZ R2, R16, R16 ;  /* 0x0000001010027220 */ /* 0x001fe20000410000 */
        /* <DEDUP_REMOVED lines=15> */
.L_x_5961:
[----:B------:R-:W-:Y:S05]  /*04d0*/  BSYNC B1 ;  /* 0x0000000000017941 */ /* 0x000fea0003800000 */
.L_x_5960:
[----:B-1----:R-:W1:Y:S01]  /*04e0*/  F2F.F32.F64 R16, R6 ;  /* 0x0000000600107310 */ /* 0x002e620000301000 */
[----:B------:R-:W1:-:S14]  /*04f0*/  DSETP.GEU.AND P1, PT, |R6|, c[0x2][0x0], PT ;  /* 0x008000000600762a */ /* 0x000e5c0003f2e200 */
[----:B-1----:R-:W-:Y:S02]  /*0500*/  @!P1 FMUL R16, R16, 1.175494350822287508e-38 ;  /* 0x0080000010109820 */ /* 0x002fe40000400000 */
.L_x_5959:
[----:B------:R-:W-:Y:S05]  /*0510*/  BSYNC B0 ;  /* 0x0000000000007941 */ /* 0x000fea0003800000 */
.L_x_5958:
[----:B0-----:R-:W-:Y:S01]  /*0520*/  IADD3 R2, R14, 0x100, RZ ;  /* 0x000001000e027810 */ /* 0x001fe20007ffe0ff */
[----:B------:R-:W-:Y:S03]  /*0530*/  BSSY B0, `(.L_x_5962) ;  /* 0x0000017000007945 */ /* 0x000fe60003800000 */
[----:B------:R-:W-:-:S13]  /*0540*/  ISETP.GE.AND P1, PT, R2, R13, PT ;  /* 0x0000000d0200720c */ /* 0x000fda0003f26270 */
[----:B------:R-:W-:Y:S05]  /*0550*/  @P1 BRA `(.L_x_5963) ;  /* 0x0000014000001947 */ /* 0x000fea0003800000 */
[----:B------:R-:W-:Y:S01]  /*0560*/  FMUL.FTZ R2, R12, R12 ;  /* 0x0000000c0c027220 */ /* 0x000fe20000410000 */
        /* <DEDUP_REMOVED lines=15> */
.L_x_5965:
[----:B------:R-:W-:Y:S05]  /*0660*/  BSYNC B1 ;  /* 0x0000000000017941 */ /* 0x000fea0003800000 */
.L_x_5964:
[----:B-1----:R-:W1:Y:S01]  /*0670*/  F2F.F32.F64 R12, R6 ;  /* 0x00000006000c7310 */ /* 0x002e620000301000 */
[----:B------:R-:W1:-:S14]  /*0680*/  DSETP.GEU.AND P1, PT, |R6|, c[0x2][0x0], PT ;  /* 0x008000000600762a */ /* 0x000e5c0003f2e200 */
[----:B-1----:R-:W-:Y:S02]  /*0690*/  @!P1 FMUL R12, R12, 1.175494350822287508e-38 ;  /* 0x008000000c0c9820 */ /* 0x002fe40000400000 */
.L_x_5963:
[----:B------:R-:W-:Y:S05]  /*06a0*/  BSYNC B0 ;  /* 0x0000000000007941 */ /* 0x000fea0003800000 */
.L_x_5962:
        /* <DEDUP_REMOVED lines=20> */
.L_x_5969:
[----:B------:R-:W-:Y:S05]  /*07f0*/  BSYNC B1 ;  /* 0x0000000000017941 */ /* 0x000fea0003800000 */
.L_x_5968:
[----:B01----:R-:W0:Y:S01]  /*0800*/  F2F.F32.F64 R9, R6 ;  /* 0x0000000600097310 */ /* 0x003e220000301000 */
[----:B------:R-:W0:-:S14]  /*0810*/  DSETP.GEU.AND P1, PT, |R6|, c[0x2][0x0], PT ;  /* 0x008000000600762a */ /* 0x000e1c0003f2e200 */
[----:B0-----:R-:W-:Y:S02]  /*0820*/  @!P1 FMUL R9, R9, 1.175494350822287508e-38 ;  /* 0x0080000009099820 */ /* 0x001fe40000400000 */
.L_x_5967:
[----:B------:R-:W-:Y:S05]  /*0830*/  BSYNC B0 ;  /* 0x0000000000007941 */ /* 0x000fea0003800000 */
.L_x_5966:
[----:B------:R-:W0:Y:S01]  /*0840*/  @!P0 S2R R2, SR_TID.X ;  /* 0x0000000000028919 */ /* 0x000e220000002100 */
[----:B------:R-:W-:Y:S01]  /*0850*/  @!P0 IMAD.MOV.U32 R3, RZ, RZ, 0x4 ;  /* 0x00000004ff038424 */ /* 0x000fe200078e00ff */
[----:B------:R-:W-:Y:S01]  /*0860*/  BSSY B0, `(.L_x_5970) ;  /* 0x0000011000007945 */ /* 0x000fe20003800000 */
[----:B------:R-:W-:-:S05]  /*0870*/  @!P0 IMAD.MOV.U32 R14, RZ, RZ, R0 ;  /* 0x000000ffff0e8224 */ /* 0x000fca00078e0000 */
[----:B------:R-:W-:Y:S01]  /*0880*/  ISETP.GE.AND P1, PT, R14, R13, PT ;  /* 0x0000000d0e00720c */ /* 0x000fe20003f26270 */
[----:B0-----:R-:W-:-:S04]  /*0890*/  @!P0 IMAD R2, R15, 0x200, R2 ;  /* 0x000002000f028824 */ /* 0x001fc800078e0202 */
[----:B------:R-:W-:-:S05]  /*08a0*/  @!P0 IMAD.WIDE.U32 R2, R2, R3, c[0x0][0x170] ;  /* 0x00005c0002028625 */ /* 0x000fca00078e0003 */
[----:B------:R0:W-:Y:S03]  /*08b0*/  @!P0 STG.E [R2.64], R10 ;  /* 0x0000000a02008986 */ /* 0x0001e6000c101904 */
[----:B------:R-:W-:Y:S05]  /*08c0*/  @P1 BRA `(.L_x_5971) ;  /* 0x000000a000001947 */ /* 0x000fea0003800000 */
[----:B0-----:R-:W-:Y:S01]  /*08d0*/  IMAD R2, R15, 0x200, R14 ;  /* 0x000002000f027824 */ /* 0x001fe200078e020e */
[----:B------:R-:W-:Y:S01]  /*08e0*/  IADD3 R14, R14, 0x80, RZ ;  /* 0x000000800e0e7810 */ /* 0x000fe20007ffe0ff */
[----:B------:R-:W-:-:S03]  /*08f0*/  IMAD.MOV.U32 R5, RZ, RZ, 0x4 ;  /* 0x00000004ff057424 */ /* 0x000fc600078e00ff */
[----:B------:R-:W-:Y:S01]  /*0900*/  ISETP.GE.AND P0, PT, R14, R13, PT ;  /* 0x0000000d0e00720c */ /* 0x000fe20003f06270 */
[----:B------:R-:W-:-:S05]  /*0910*/  IMAD.WIDE.U32 R2, R2, R5, c[0x0][0x170] ;  /* 0x00005c0002027625 */ /* 0x000fca00078e0005 */
[----:B------:R0:W-:Y:S07]  /*0920*/  STG.E [R2.64], R16 ;  /* 0x0000001002007986 */ /* 0x0001ee000c101904 */
[----:B------:R-:W-:Y:S01]  /*0930*/  @!P0 IMAD R4, R15, 0x200, R14 ;  /* 0x000002000f048824 */ /* 0x000fe200078e020e */
[----:B------:R-:W-:-:S03]  /*0940*/  @!P0 IADD3 R14, R14, 0x80, RZ ;  /* 0x000000800e0e8810 */ /* 0x000fc60007ffe0ff */
[----:B------:R-:W-:-:S05]  /*0950*/  @!P0 IMAD.WIDE.U32 R4, R4, R5, c[0x0][0x170] ;  /* 0x00005c0004048625 */ /* 0x000fca00078e0005 */
[----:B------:R0:W-:Y:S02]  /*0960*/  @!P0 STG.E [R4.64], R12 ;  /* 0x0000000c04008986 */ /* 0x0001e4000c101904 */
.L_x_5971:
[----:B------:R-:W-:Y:S05]  /*0970*/  BSYNC B0 ;  /* 0x0000000000007941 */ /* 0x000fea0003800000 */
.L_x_5970:
[----:B------:R-:W-:-:S13]  /*0980*/  ISETP.GE.AND P0, PT, R14, R13, PT ;  /* 0x0000000d0e00720c */ /* 0x000fda0003f06270 */
[----:B------:R-:W-:Y:S05]  /*0990*/  @P0 EXIT ;  /* 0x000000000000094d */ /* 0x000fea0003800000 */
[----:B0-----:R-:W-:Y:S01]  /*09a0*/  MOV R3, 0x4 ;  /* 0x0000000400037802 */ /* 0x001fe20000000f00 */
[----:B------:R-:W-:-:S04]  /*09b0*/  IMAD R2, R15, 0x200, R14 ;  /* 0x000002000f027824 */ /* 0x000fc800078e020e */
[----:B------:R-:W-:-:S05]  /*09c0*/  IMAD.WIDE.U32 R2, R2, R3, c[0x0][0x170] ;  /* 0x00005c0002027625 */ /* 0x000fca00078e0003 */
[----:B------:R-:W-:Y:S01]  /*09d0*/  STG.E [R2.64], R9 ;  /* 0x0000000902007986 */ /* 0x000fe2000c101904 */
[----:B------:R-:W-:Y:S05]  /*09e0*/  EXIT ;  /* 0x000000000000794d */ /* 0x000fea0003800000 */
        .weak           $__internal_15_$__cuda_sm20_dblrcp_rn_slowpath_v3
        .type           $__internal_15_$__cuda_sm20_dblrcp_rn_slowpath_v3,@function
        .size           $__internal_15_$__cuda_sm20_dblrcp_rn_slowpath_v3,(.L_x_61498 - $__internal_15_$__cuda_sm20_dblrcp_rn_slowpath_v3)
$__internal_15_$__cuda_sm20_dblrcp_rn_slowpath_v3:
        /* <DEDUP_REMOVED lines=25> */
.L_x_5975:
        /* <DEDUP_REMOVED lines=10> */
.L_x_5973:
[----:B------:R-:W-:Y:S01]  /*0c20*/  LOP3.LUT R7, R3, 0x80000, RZ, 0xfc, !PT ;  /* 0x0008000003077812 */ /* 0x000fe200078efcff */
[----:B------:R-:W-:Y:S02]  /*0c30*/  IMAD.MOV.U32 R6, RZ, RZ, R2 ;  /* 0x000000ffff067224 */ /* 0x000fe400078e0002 */
.L_x_5974:
[----:B------:R-:W-:Y:S05]  /*0c40*/  BSYNC B2 ;  /* 0x0000000000027941 */ /* 0x000fea0003800000 */
.L_x_5972:
[----:B------:R-:W-:-:S04]  /*0c50*/  IMAD.MOV.U32 R19, RZ, RZ, 0x0 ;  /* 0x00000000ff137424 */ /* 0x000fc800078e00ff */
[----:B------:R-:W-:Y:S05]  /*0c60*/  RET.REL.NODEC R18 `(_ZN2at6native27unrolled_elementwise_kernelIZNS0_50_GLOBAL__N__2680c7bb_12_PowKernel_cu_b2145a98_318429pow_tensor_scalar_kernel_implIffEEvRNS_18TensorIteratorBaseET0_EUlfE1_St5arrayIPcLm2EELi4E23TrivialOffsetCalculatorILi1EjESC_NS0_6memory15LoadWithoutCastENSD_16StoreWithoutCastEEEviT_S6_T2_T3_T4_T5_) ;  /* 0xfffff39012007950 */ /* 0x000fea0003c3ffff */
.L_x_5976:
        /* <DEDUP_REMOVED lines=9> */
.L_x_61498:


//--------------------- .text._ZN2at6native29vectorized_elementwise_kernelILi2EZNS0_50_GLOBAL__N__2680c7bb_12_PowKernel_cu_b2145a98_318429pow_tensor_scalar_kernel_implIffEEvRNS_18TensorIteratorBaseET0_EUlfE1_St5arrayIPcLm2EEEEviS6_T1_ --------------------------
	.section	.text._ZN2at6native29vectorized_elementwise_kernelILi2EZNS0_50_GLOBAL__N__2680c7bb_12_PowKernel_cu_b2145a98_318429pow_tensor_scalar_kernel_implIffEEvRNS_18TensorIteratorBaseET0_EUlfE1_St5arrayIPcLm2EEEEviS6_T1_,"ax",@progbits
	.sectioninfo	@"SHI_REGISTERS=32"
	.align	128
        .global         _ZN2at6native29vectorized_elementwise_kernelILi2EZNS0_50_GLOBAL__N__2680c7bb_12_PowKernel_cu_b2145a98_318429pow_tensor_scalar_kernel_implIffEEvRNS_18TensorIteratorBaseET0_EUlfE1_St5arrayIPcLm2EEEEviS6_T1_
        .type           _ZN2at6native29vectorized_elementwise_kernelILi2EZNS0_50_GLOBAL__N__2680c7bb_12_PowKernel_cu_b2145a98_318429pow_tensor_scalar_kernel_implIffEEvRNS_18TensorIteratorBaseET0_EUlfE1_St5arrayIPcLm2EEEEviS6_T1_,@function
        .size           _ZN2at6native29vectorized_elementwise_kernelILi2EZNS0_50_GLOBAL__N__2680c7bb_12_PowKernel_cu_b2145a98_318429pow_tensor_scalar_kernel_implIffEEvRNS_18TensorIteratorBaseET0_EUlfE1_St5arrayIPcLm2EEEEviS6_T1_,(.L_x_61499 - _ZN2at6native29vectorized_elementwise_kernelILi2EZNS0_50_GLOBAL__N__2680c7bb_12_PowKernel_cu_b2145a98_318429pow_tensor_scalar_kernel_implIffEEvRNS_18TensorIteratorBaseET0_EUlfE1_St5arrayIPcLm2EEEEviS6_T1_)
        .other          _ZN2at6native29vectorized_elementwise_kernelILi2EZNS0_50_GLOBAL__N__2680c7bb_12_PowKernel_cu_b2145a98_318429pow_tensor_scalar_kernel_implIffEEvRNS_18TensorIteratorBaseET0_EUlfE1_St5arrayIPcLm2EEEEviS6_T1_,@"STO_CUDA_ENTRY STV_DEFAULT"
_ZN2at6native29vectorized_elementwise_kernelILi2EZNS0_50_GLOBAL__N__2680c7bb_12_PowKernel_cu_b2145a98_318429pow_tensor_scalar_kernel_implIffEEvRNS_18TensorIteratorBaseET0_EUlfE1_St5arrayIPcLm2EEEEviS6_T1_:
.text._ZN2at6native29vectorized_elementwise_kernelILi2EZNS0_50_GLOBAL__N__2680c7bb_12_PowKernel_cu_b2145a98_318429pow_tensor_scalar_kernel_implIffEEvRNS_18TensorIteratorBaseET0_EUlfE1_St5arrayIPcLm2EEEEviS6_T1_:
        /* <DEDUP_REMOVED lines=12> */
[----:B------:R0:W5:Y:S04]  /*00c0*/  LDG.E.64 R4, [R12.64+0x400] ;  /* 0x000400040c047981 */ /* 0x000168000c1e1b00 */
[----:B------:R0:W5:Y:S04]  /*00d0*/  LDG.E.64 R6, [R12.64+0x800] ;  /* 0x000800040c067981 */ /* 0x000168000c1e1b00 */
[----:B------:R0:W5:Y:S01]  /*00e0*/  LDG.E.64 R8, [R12.64+0xc00] ;  /* 0x000c00040c087981 */ /* 0x000162000c1e1b00 */
[----:B------:R-:W-:Y:S01]  /*00f0*/  BSSY B1, `(.L_x_5978) ;  /* 0x0000012000017945 */ /* 0x000fe20003800000 */
[----:B--2---:R-:W-:-:S06]  /*0100*/  FMUL.FTZ R14, R2, R2 ;  /* 0x00000002020e7220 */ /* 0x004fcc0000410000 */
[----:B------:R-:W1:Y:S08]  /*0110*/  F2F.F64.F32 R14, R14 ;  /* 0x0000000e000e7310 */ /* 0x000e700000201800 */
[----:B-1----:R-:W1:Y:S01]  /*0120*/  MUFU.RCP64H R17, R15 ;  /* 0x0000000f00117308 */ /* 0x002e620000001800 */
[----:B------:R-:W-:-:S04]  /*0130*/  IADD3 R16, R15, 0x300402, RZ ;  /* 0x003004020f107810 */ /* 0x000fc80007ffe0ff */
[----:B------:R-:W-:Y:S02]  /*0140*/  FSETP.GEU.AND P0, PT, |R16|, 5.8789094863358348022e-39, PT ;  /* 0x004004021000780b */ /* 0x000fe40003f0e200 */
[----:B-1----:R-:W1:-:S06]  /*0150*/  DFMA R18, -R14, R16, 1 ;  /* 0x3ff000000e12742b */ /* 0x002e4c0000000110 */
[----:B-1----:R-:W1:-:S06]  /*0160*/  DFMA R18, R18, R18, R18 ;  /* 0x000000121212722b */ /* 0x002e4c0000000012 */
[----:B-1----:R-:W1:-:S06]  /*0170*/  DFMA R18, R16, R18, R16 ;  /* 0x000000121012722b */ /* 0x002e4c0000000010 */
[----:B-1----:R-:W1:-:S06]  /*0180*/  DFMA R22, -R14, R18, 1 ;  /* 0x3ff000000e16742b */ /* 0x002e4c0000000112 */
[----:B-1----:R0:W1:Y:S01]  /*0190*/  DFMA R22, R18, R22, R18 ;  /* 0x000000161216722b */ /* 0x0020620000000012 */
[----:B------:R-:W-:Y:S05]  /*01a0*/  @P0 BRA `(.L_x_5979) ;  /* 0x0000006000000947 */ /* 0x000fea0003800000 */
[----:B0-----:R-:W-:Y:S02]  /*01b0*/  LOP3.LUT R18, R15, 0x7fffffff, RZ, 0xc0, !PT ;  /* 0x7fffffff0f127812 */ /* 0x001fe400078ec0ff */
[----:B------:R-:W-:Y:S02]  /*01c0*/  MOV R12, 0x1f0 ;  /* 0x000001f0000c7802 */ /* 0x000fe40000000f00 */
[----:B------:R-:W-:Y:S02]  /*01d0*/  IADD3 R18, R18, -0x100000, RZ ;  /* 0xfff0000012127810 */ /* 0x000fe40007ffe0ff */
[----:B-1---5:R-:W-:Y:S05]  /*01e0*/  CALL.REL.NOINC `($__internal_16_$__cuda_sm20_dblrcp_rn_slowpath_v3) ;  /* 0x00001df000007944 */ /* 0x022fea0003c00000 */
[----:B-1----:R-:W-:Y:S02]  /*01f0*/  IMAD.MOV.U32 R22, RZ, RZ, R16 ;  /* 0x000000ffff167224 */ /* 0x002fe400078e0010 */
[----:B------:R-:W-:Y:S02]  /*0200*/  IMAD.MOV.U32 R23, RZ, RZ, R17 ;  /* 0x000000ffff177224 */ /* 0x000fe400078e0011 */
.L_x_5979:
[----:B------:R-:W-:Y:S05]  /*0210*/  BSYNC B1 ;  /* 0x0000000000017941 */ /* 0x000fea0003800000 */
.L_x_5978:
[----:B------:R-:W-:Y:S01]  /*0220*/  FMUL.FTZ R14, R3, R3 ;  /* 0x00000003030e7220 */ /* 0x000fe20000410000 */
        /* <DEDUP_REMOVED lines=11> */
[----:B------:R-:W-:Y:S02]  /*02e0*/  LOP3.LUT R18, R15, 0x7fffffff, RZ, 0xc0, !PT ;  /* 0x7fffffff0f127812 */ /* 0x000fe400078ec0ff */
[----:B0-----:R-:W-:Y:S02]  /*02f0*/  MOV R12, 0x320 ;  /* 0x00000320000c7802 */ /* 0x001fe40000000f00 */
[----:B------:R-:W-:Y:S02]  /*0300*/  IADD3 R18, R18, -0x100000, RZ ;  /* 0xfff0000012127810 */ /* 0x000fe40007ffe0ff */
[----:B-12--5:R-:W-:Y:S05]  /*0310*/  CALL.REL.NOINC `($__internal_16_$__cuda_sm20_dblrcp_rn_slowpath_v3) ;  /* 0x00001cc000007944 */ /* 0x026fea0003c00000 */
[----:B-1----:R-:W-:Y:S02]  /*0320*/  IMAD.MOV.U32 R24, RZ, RZ, R16 ;  /* 0x000000ffff187224 */ /* 0x002fe400078e0010 */
[----:B------:R-:W-:Y:S02]  /*0330*/  IMAD.MOV.U32 R25, RZ, RZ, R17 ;  /* 0x000000ffff197224 */ /* 0x000fe400078e0011 */
.L_x_5981:
[----:B------:R-:W-:Y:S05]  /*0340*/  BSYNC B1 ;  /* 0x0000000000017941 */ /* 0x000fea0003800000 */
.L_x_5980:
[----:B-----5:R-:W-:Y:S01]  /*0350*/  FMUL.FTZ R14, R4, R4 ;  /* 0x00000004040e7220 */ /* 0x020fe20000410000 */
        /* <DEDUP_REMOVED lines=11> */
[----:B------:R-:W-:Y:S02]  /*0410*/  LOP3.LUT R18, R15, 0x7fffffff, RZ, 0xc0, !PT ;  /* 0x7fffffff0f127812 */ /* 0x000fe400078ec0ff */
[----:B0-----:R-:W-:Y:S02]  /*0420*/  MOV R12, 0x450 ;  /* 0x00000450000c7802 */ /* 0x001fe40000000f00 */
[----:B------:R-:W-:Y:S02]  /*0430*/  IADD3 R18, R18, -0x100000, RZ ;  /* 0xfff0000012127810 */ /* 0x000fe40007ffe0ff */
[----:B-123--:R-:W-:Y:S05]  /*0440*/  CALL.REL.NOINC `($__internal_16_$__cuda_sm20_dblrcp_rn_slowpath_v3) ;  /* 0x00001b9000007944 */ /* 0x00efea0003c00000 */
[----:B-1----:R-:W-:Y:S02]  /*0450*/  IMAD.MOV.U32 R2, RZ, RZ, R16 ;  /* 0x000000ffff027224 */ /* 0x002fe400078e0010 */
[----:B------:R-:W-:Y:S02]  /*0460*/  IMAD.MOV.U32 R3, RZ, RZ, R17 ;  /* 0x000000ffff037224 */ /* 0x000fe400078e0011 */
.L_x_5983:
[----:B------:R-:W-:Y:S05]  /*0470*/  BSYNC B1 ;  /* 0x0000000000017941 */ /* 0x000fea0003800000 */
.L_x_5982:
[----:B------:R-:W-:Y:S01]  /*0480*/  FMUL.FTZ R14, R5, R5 ;  /* 0x00000005050e7220 */ /* 0x000fe20000410000 */
[----:B------:R-:W-:Y:S05]  /*0490*/  BSSY B1, `(.L_x_5984) ;  /* 0x0000011000017945 */ /* 0x000fea0003800000 */
[----:B------:R-:W4:Y:S08]  /*04a0*/  F2F.F64.F32 R14, R14 ;  /* 0x0000000e000e7310 */ /* 0x000f300000201800 */
[----:B----4-:R-:W4:Y:S01]  /*04b0*/  MUFU.RCP64H R5, R15 ;  /* 0x0000000f00057308 */ /* 0x010f220000001800 */
[----:B------:R-:W-:-:S04]  /*04c0*/  IADD3 R4, R15, 0x300402, RZ ;  /* 0x003004020f047810 */ /* 0x000fc80007ffe0ff */
[----:B------:R-:W-:Y:S02]  /*04d0*/  FSETP.GEU.AND P0, PT, |R4|, 5.8789094863358348022e-39, PT ;  /* 0x004004020400780b */ /* 0x000fe40003f0e200 */
[----:B0---4-:R-:W0:-:S06]  /*04e0*/  DFMA R12, -R14, R4, 1 ;  /* 0x3ff000000e0c742b */ /* 0x011e0c0000000104 */
[----:B0-----:R-:W0:-:S06]  /*04f0*/  DFMA R12, R12, R12, R12 ;  /* 0x0000000c0c0c722b */ /* 0x001e0c000000000c */
[----:B0-----:R-:W0:-:S06]  /*0500*/  DFMA R12, R4, R12, R4 ;  /* 0x0000000c040c722b */ /* 0x001e0c0000000004 */
[----:B0-----:R-:W0:-:S06]  /*0510*/  DFMA R26, -R14, R12, 1 ;  /* 0x3ff000000e1a742b */ /* 0x001e0c000000010c */
[----:B0-----:R0:W4:Y:S01]  /*0520*/  DFMA R26, R12, R26, R12 ;  /* 0x0000001a0c1a722b */ /* 0x001122000000000c */
[----:B------:R-:W-:Y:S05]  /*0530*/  @P0 BRA `(.L_x_5985) ;  /* 0x0000006000000947 */ /* 0x000fea0003800000 */
[----:B------:R-:W-:Y:S02]  /*0540*/  LOP3.LUT R18, R15, 0x7fffffff, RZ, 0xc0, !PT ;  /* 0x7fffffff0f127812 */ /* 0x000fe400078ec0ff */
[----:B0-----:R-:W-:Y:S02]  /*0550*/  MOV R12, 0x580 ;  /* 0x00000580000c7802 */ /* 0x001fe40000000f00 */
[----:B------:R-:W-:Y:S02]  /*0560*/  IADD3 R18, R18, -0x100000, RZ ;  /* 0xfff0000012127810 */ /* 0x000fe40007ffe0ff */
[----:B-1234-:R-:W-:Y:S05]  /*0570*/  CALL.REL.NOINC `($__internal_16_$__cuda_sm20_dblrcp_rn_slowpath_v3) ;  /* 0x00001a6000007944 */ /* 0x01efea0003c00000 */
[----:B-1----:R-:W-:Y:S02]  /*0580*/  IMAD.MOV.U32 R26, RZ, RZ, R16 ;  /* 0x000000ffff1a7224 */ /* 0x002fe400078e0010 */
[----:B------:R-:W-:Y:S02]  /*0590*/  IMAD.MOV.U32 R27, RZ, RZ, R17 ;  /* 0x000000ffff1b7224 */ /* 0x000fe400078e0011 */
.L_x_5985:
[----:B------:R-:W-:Y:S05]  /*05a0*/  BSYNC B1 ;  /* 0x0000000000017941 */ /* 0x000fea0003800000 */
.L_x_5984:
[----:B------:R-:W-:Y:S01]  /*05b0*/  FMUL.FTZ R14, R6, R6 ;  /* 0x00000006060e7220 */ /* 0x000fe20000410000 */
[----:B------:R-:W-:Y:S05]  /*05c0*/  BSSY B1, `(.L_x_5986) ;  /* 0x0000011000017945 */ /* 0x000fea0003800000 */
[----:B------:R-:W5:Y:S08]  /*05d0*/  F2F.F64.F32 R14, R14 ;  /* 0x0000000e000e7310 */ /* 0x000f700000201800 */
[----:B-----5:R-:W5:Y:S01]  /*05e0*/  MUFU.RCP64H R5, R15 ;  /* 0x0000000f00057308 */ /* 0x020f620000001800 */
[----:B------:R-:W-:-:S04]  /*05f0*/  IADD3 R4, R15, 0x300402, RZ ;  /* 0x003004020f047810 */ /* 0x000fc80007ffe0ff */
[----:B------:R-:W-:Y:S02]  /*0600*/  FSETP.GEU.AND P0, PT, |R4|, 5.8789094863358348022e-39, PT ;  /* 0x004004020400780b */ /* 0x000fe40003f0e200 */
[----:B0----5:R-:W0:-:S06]  /*0610*/  DFMA R12, -R14, R4, 1 ;  /* 0x3ff000000e0c742b */ /* 0x021e0c0000000104 */
        /* <DEDUP_REMOVED lines=11> */
.L_x_5987:
[----:B------:R-:W-:Y:S05]  /*06d0*/  BSYNC B1 ;  /* 0x0000000000017941 */ /* 0x000fea0003800000 */
.L_x_5986:
        /* <DEDUP_REMOVED lines=18> */
.L_x_5989:
[----:B------:R-:W-:Y:S05]  /*0800*/  BSYNC B1 ;  /* 0x0000000000017941 */ /* 0x000fea0003800000 */
.L_x_5988:
        /* <DEDUP_REMOVED lines=18> */
.L_x_5991:
[----:B------:R-:W-:Y:S05]  /*0930*/  BSYNC B1 ;  /* 0x0000000000017941 */ /* 0x000fea0003800000 */
.L_x_5990:
        /* <DEDUP_REMOVED lines=16> */
.L_x_5993:
[----:B------:R-:W-:Y:S05]  /*0a40*/  BSYNC B1 ;  /* 0x0000000000017941 */ /* 0x000fea0003800000 */
.L_x_5992:
[----:B--2---:R-:W2:Y:S01]  /*0a50*/  F2F.F32.F64 R15, R24 ;  /* 0x00000018000f7310 */ /* 0x004ea20000301000 */
[----:B------:R-:W2:Y:S01]  /*0a60*/  DSETP.GEU.AND P6, PT, |R24|, c[0x2][0x0], PT ;  /* 0x008000001800762a */ /* 0x000ea20003fce200 */
[----:B------:R-:W-:-:S03]  /*0a70*/  IMAD.MOV.U32 R11, RZ, RZ, 0x4 ;  /* 0x00000004ff0b7424 */ /* 0x000fc600078e00ff */
[----:B-1----:R-:W1:Y:S01]  /*0a80*/  DSETP.GEU.AND P5, PT, |R22|, c[0x2][0x0], PT ;  /* 0x008000001600762a */ /* 0x002e620003fae200 */
[----:B------:R-:W-:Y:S02]  /*0a90*/  IMAD.WIDE.U32 R10, R10, R11, c[0x0][0x170] ;  /* 0x00005c000a0a7625 */ /* 0x000fe400078e000b */
[----:B------:R-:W1:Y:S01]  /*0aa0*/  F2F.F32.F64 R14, R22 ;  /* 0x00000016000e7310 */ /* 0x000e620000301000 */
[----:B----4-:R-:W4:-:S03]  /*0ab0*/  DSETP.GEU.AND P4, PT, |R26|, c[0x2][0x0], PT ;  /* 0x008000001a00762a */ /* 0x010f060003f8e200 */
[----:B------:R-:W-:Y:S01]  /*0ac0*/  IMAD.WIDE R10, R0, 0x8, R10 ;  /* 0x00000008000a7825 */ /* 0x000fe200078e020a */
[----:B---3--:R-:W3:-:S03]  /*0ad0*/  DSETP.GEU.AND P3, PT, |R2|, c[0x2][0x0], PT ;  /* 0x008000000200762a */ /* 0x008ec60003f6e200 */
[----:B0-----:R-:W4:Y:S01]  /*0ae0*/  F2F.F32.F64 R13, R26 ;  /* 0x0000001a000d7310 */ /* 0x001f220000301000 */
[----:B--2---:R-:W-:Y:S01]  /*0af0*/  @!P6 FMUL R15, R15, 1.175494350822287508e-38 ;  /* 0x008000000f0fe820 */ /* 0x004fe20000400000 */
[----:B------:R-:W0:-:S04]  /*0b00*/  DSETP.GEU.AND P2, PT, |R28|, c[0x2][0x0], PT ;  /* 0x008000001c00762a */ /* 0x000e080003f4e200 */
[----:B------:R-:W2:Y:S02]  /*0b10*/  DSETP.GEU.AND P1, PT, |R4|, c[0x2][0x0], PT ;  /* 0x008000000400762a */ /* 0x000ea40003f2e200 */
[----:B------:R-:W3:Y:S01]  /*0b20*/  F2F.F32.F64 R12, R2 ;  /* 0x00000002000c7310 */ /* 0x000ee20000301000 */
[----:B-1----:R-:W-:Y:S01]  /*0b30*/  @!P5 FMUL R14, R14, 1.175494350822287508e-38 ;  /* 0x008000000e0ed820 */ /* 0x002fe20000400000 */
[----:B------:R-:W1:-:S04]  /*0b40*/  DSETP.GEU.AND P0, PT, |R16|, c[0x2][0x0], PT ;  /* 0x008000001000762a */ /* 0x000e480003f0e200 */
[----:B------:R-:W5:Y:S01]  /*0b50*/  DSETP.GEU.AND P6, PT, |R6|, c[0x2][0x0], PT ;  /* 0x008000000600762a */ /* 0x000f620003fce200 */
[----:B------:R-:W-:Y:S01]  /*0b60*/  STG.E.64 [R10.64], R14 ;  /* 0x0000000e0a007986 */ /* 0x000fe2000c101b04 */
[----:B------:R-:W0:Y:S01]  /*0b70*/  F2F.F32.F64 R9, R28 ;  /* 0x0000001c00097310 */ /* 0x000e220000301000 */
[----:B----4-:R-:W-:-:S07]  /*0b80*/  @!P4 FMUL R13, R13, 1.175494350822287508e-38 ;  /* 0x008000000d0dc820 */ /* 0x010fce0000400000 */
[----:B------:R-:W2:Y:S01]  /*0b90*/  F2F.F32.F64 R8, R4 ;  /* 0x0000000400087310 */ /* 0x000ea20000301000 */
[----:B---3--:R-:W-:-:S05]  /*0ba0*/  @!P3 FMUL R12, R12, 1.175494350822287508e-38 ;  /* 0x008000000c0cb820 */ /* 0x008fca0000400000 */
[----:B------:R-:W-:Y:S02]  /*0bb0*/  STG.E.64 [R10.64+0x400], R12 ;  /* 0x0004000c0a007986 */ /* 0x000fe4000c101b04 */
[----:B------:R-:W1:Y:S01]  /*0bc0*/  F2F.F32.F64 R19, R16 ;  /* 0x0000001000137310 */ /* 0x000e620000301000 */
[----:B0-----:R-:W-:-:S07]  /*0bd0*/  @!P2 FMUL R9, R9, 1.175494350822287508e-38 ;  /* 0x008000000909a820 */ /* 0x001fce0000400000 */
[----:B------:R-:W5:Y:S01]  /*0be0*/  F2F.F32.F64 R18, R6 ;  /* 0x0000000600127310 */ /* 0x000f620000301000 */
[----:B--2---:R-:W-:-:S05]  /*0bf0*/  @!P1 FMUL R8, R8, 1.175494350822287508e-38 ;  /* 0x0080000008089820 */ /* 0x004fca0000400000 */
[----:B------:R-:W-:Y:S01]  /*0c00*/  STG.E.64 [R10.64+0x800], R8 ;  /* 0x000800080a007986 */ /* 0x000fe2000c101b04 */
[----:B-1----:R-:W-:Y:S02]  /*0c10*/  @!P0 FMUL R19, R19, 1.175494350822287508e-38 ;  /* 0x0080000013138820 */ /* 0x002fe40000400000 */
[----:B-----5:R-:W-:-:S05]  /*0c20*/  @!P6 FMUL R18, R18, 1.175494350822287508e-38 ;  /* 0x008000001212e820 */ /* 0x020fca0000400000 */
[----:B------:R-:W-:Y:S01]  /*0c30*/  STG.E.64 [R10.64+0xc00], R18 ;  /* 0x000c00120a007986 */ /* 0x000fe2000c101b04 */
[----:B------:R-:W-:Y:S05]  /*0c40*/  EXIT ;  /* 0x000000000000794d */ /* 0x000fea0003800000 */
.L_x_5977:
[----:B------:R-:W0:Y:S01]  /*0c50*/  S2R R7, SR_TID.X ;  /* 0x0000000000077919 */ /* 0x000e220000002100 */
[----:B------:R-:W-:Y:S01]  /*0c60*/  IMAD.MOV.U32 R0, RZ, RZ, RZ ;  /* 0x000000ffff007224 */ /* 0x000fe200078e00ff */
[----:B------:R-:W-:Y:S01]  /*0c70*/  CS2R R12, SRZ ;  /* 0x00000000000c7805 */ /* 0x000fe2000001ff00 */
[----:B------:R-:W-:Y:S01]  /*0c80*/  IMAD.MOV.U32 R11, RZ, RZ, RZ ;  /* 0x000000ffff0b7224 */ /* 0x000fe200078e00ff */
[----:B0-----:R-:W-:Y:S01]  /*0c90*/  ISETP.GE.AND P0, PT, R7, R8, PT ;  /* 0x000000080700720c */ /* 0x001fe20003f06270 */
[----:B------:R-:W-:-:S12]  /*0ca0*/  IMAD.MOV.U32 R17, RZ, RZ, R7 ;  /* 0x000000ffff117224 */ /* 0x000fd800078e0007 */
[----:B------:R-:W-:Y:S01]  /*0cb0*/  @!P0 IADD3 R17, R7, 0x80, RZ ;  /* 0x0000008007118810 */ /* 0x000fe20007ffe0ff */
[----:B------:R-:W-:Y:S02]  /*0cc0*/  @!P0 IMAD.IADD R18, R10, 0x1, R7 ;  /* 0x000000010a128824 */ /* 0x000fe400078e0207 */
[----:B------:R-:W-:Y:S01]  /*0cd0*/  @!P0 IMAD.MOV.U32 R19, RZ, RZ, 0x4 ;  /* 0x00000004ff138424 */ /* 0x000fe200078e00ff */
[----:B------:R-:W-:-:S03]  /*0ce0*/  ISETP.GE.AND P6, PT, R17, R8, PT ;  /* 0x000000081100720c */ /* 0x000fc60003fc6270 */
[----:B------:R-:W-:Y:S01]  /*0cf0*/  @!P0 IMAD.WIDE.U32 R18, R18, R19, c[0x0][0x178] ;  /* 0x00005e0012128625 */ /* 0x000fe200078e0013 */
[----:B------:R-:W-:-:S04]  /*0d00*/  CS2R R4, SRZ ;  /* 0x0000000000047805 */ /* 0x000fc8000001ff00 */
[----:B------:R0:W5:Y:S05]  /*0d10*/  @!P0 LDG.E R12, [R18.64] ;  /* 0x00000004120c8981 */ /* 0x00016a000c1e1900 */
[----:B------:R-:W-:Y:S01]  /*0d20*/  @!P6 IMAD.IADD R2, R10, 0x1, R17 ;  /* 0x000000010a02e824 */ /* 0x000fe200078e0211 */
[----:B------:R-:W-:Y:S01]  /*0d30*/  @!P6 IADD3 R17, R17, 0x80, RZ ;  /* 0x000000801111e810 */ /* 0x000fe20007ffe0ff */
[----:B------:R-:W-:-:S03]  /*0d40*/  @!P6 IMAD.MOV.U32 R3, RZ, RZ, 0x4 ;  /* 0x00000004ff03e424 */ /* 0x000fc600078e00ff */
[----:B------:R-:W-:Y:S01]  /*0d50*/  ISETP.GE.AND P5, PT, R17, R8, PT ;  /* 0x000000081100720c */ /* 0x000fe20003fa6270 */
[----:B------:R-:W-:-:S05]  /*0d60*/  @!P6 IMAD.WIDE.U32 R2, R2, R3, c[0x0][0x178] ;  /* 0x00005e000202e625 */ /* 0x000fca00078e0003 */
[----:B------:R1:W5:Y:S07]  /*0d70*/  @!P6 LDG.E R0, [R2.64] ;  /* 0x000000040200e981 */ /* 0x00036e000c1e1900 */
[----:B------:R-:W-:Y:S01]  /*0d80*/  @!P5 IMAD.IADD R22, R10, 0x1, R17 ;  /* 0x000000010a16d824 */ /* 0x000fe200078e0211 */
[----:B------:R-:W-:Y:S01]  /*0d90*/  @!P5 IADD3 R17, R17, 0x80, RZ ;  /* 0x000000801111d810 */ /* 0x000fe20007ffe0ff */
[----:B------:R-:W-:-:S03]  /*0da0*/  @!P5 IMAD.MOV.U32 R23, RZ, RZ, 0x4 ;  /* 0x00000004ff17d424 */ /* 0x000fc600078e00ff */
[----:B------:R-:W-:Y:S01]  /*0db0*/  ISETP.GE.AND P4, PT, R17, R8, PT ;  /* 0x000000081100720c */ /* 0x000fe20003f86270 */
[----:B------:R-:W-:-:S05]  /*0dc0*/  @!P5 IMAD.WIDE.U32 R22, R22, R23, c[0x0][0x178] ;  /* 0x00005e001616d625 */ /* 0x000fca00078e0017 */
[----:B------:R2:W5:Y:S07]  /*0dd0*/  @!P5 LDG.E R11, [R22.64] ;  /* 0x00000004160bd981 */ /* 0x00056e000c1e1900 */
        /* <DEDUP_REMOVED lines=18> */
[----:B------:R0:W5:Y:S01]  /*0f00*/  @!P4 LDG.E R13, [R18.64] ;  /* 0x00000004120dc981 */ /* 0x000162000c1e1900 */
[----:B--2---:R-:W-:Y:S02]  /*0f10*/  @!P6 IMAD.MOV.U32 R22, RZ, RZ, 0x4 ;  /* 0x00000004ff16e424 */ /* 0x004fe400078e00ff */
[----:B------:R-:W-:-:S04]  /*0f20*/  @!P2 IMAD.WIDE.U32 R14, R14, R3, c[0x0][0x178] ;  /* 0x00005e000e0ea625 */ /* 0x000fc800078e0003 */
[----:B------:R-:W-:Y:S02]  /*0f30*/  IMAD.MOV.U32 R9, RZ, RZ, RZ ;  /* 0x000000ffff097224 */ /* 0x000fe400078e00ff */
[----:B------:R-:W-:Y:S02]  /*0f40*/  IMAD.MOV.U32 R6, RZ, RZ, RZ ;  /* 0x000000ffff067224 */ /* 0x000fe400078e00ff */
[----:B------:R-:W-:-:S04]  /*0f50*/  @!P1 IMAD.WIDE.U32 R2, R20, R27, c[0x0][0x178] ;  /* 0x00005e0014029625 */ /* 0x000fc800078e001b */
[----:B------:R-:W-:Y:S01]  /*0f60*/  @!P3 IMAD.WIDE.U32 R16, R16, R25, c[0x0][0x178] ;  /* 0x00005e001010b625 */ /* 0x000fe200078e0019 */
[----:B------:R0:W5:Y:S03]  /*0f70*/  @!P2 LDG.E R6, [R14.64] ;  /* 0x000000040e06a981 */ /* 0x000166000c1e1900 */
[----:B------:R-:W-:Y:S01]  /*0f80*/  @!P6 IMAD.WIDE.U32 R20, R21, R22, c[0x0][0x178] ;  /* 0x00005e001514e625 */ /* 0x000fe200078e0016 */
[----:B------:R0:W5:Y:S04]  /*0f90*/  @!P3 LDG.E R9, [R16.64] ;  /* 0x000000041009b981 */ /* 0x000168000c1e1900 */
        /* <DEDUP_REMOVED lines=19> */
[----:B-1----:R-:W-:Y:S05]  /*10d0*/  CALL.REL.NOINC `($__internal_16_$__cuda_sm20_dblrcp_rn_slowpath_v3) ;  /* 0x00000f0000007944 */ /* 0x002fea0003c00000 */
.L_x_5997:
[----:B------:R-:W-:Y:S05]  /*10e0*/  BSYNC B2 ;  /* 0x0000000000027941 */ /* 0x000fea0003800000 */
.L_x_5996:
[----:B-1----:R-:W1:Y:S01]  /*10f0*/  F2F.F32.F64 R3, R16 ;  /* 0x0000001000037310 */ /* 0x002e620000301000 */
[----:B------:R-:W1:-:S14]  /*1100*/  DSETP.GEU.AND P1, PT, |R16|, c[0x2][0x0], PT ;  /* 0x008000001000762a */ /* 0x000e5c0003f2e200 */
[----:B-1----:R-:W-:Y:S02]  /*1110*/  @!P1 FMUL R3, R3, 1.175494350822287508e-38 ;  /* 0x0080000003039820 */ /* 0x002fe40000400000 */
.L_x_5995:
[----:B------:R-:W-:Y:S05]  /*1120*/  BSYNC B1 ;  /* 0x0000000000017941 */ /* 0x000fea0003800000 */
.L_x_5994:
[----:B0-----:R-:W-:Y:S01]  /*1130*/  IADD3 R2, R7, 0x80, RZ ;  /* 0x0000008007027810 */ /* 0x001fe20007ffe0ff */
[----:B------:R-:W-:Y:S03]  /*1140*/  BSSY B1, `(.L_x_5998) ;  /* 0x0000017000017945 */ /* 0x000fe60003800000 */
[----:B------:R-:W-:-:S13]  /*1150*/  ISETP.GE.AND P1, PT, R2, R8, PT ;  /* 0x000000080200720c */ /* 0x000fda0003f26270 */
[----:B------:R-:W-:Y:S05]  /*1160*/  @P1 BRA `(.L_x_5999) ;  /* 0x0000014000001947 */ /* 0x000fea0003800000 */
[----:B-----5:R-:W-:Y:S01]  /*1170*/  FMUL.FTZ R14, R0, R0 ;  /* 0x00000000000e7220 */ /* 0x020fe20000410000 */
        /* <DEDUP_REMOVED lines=15> */
.L_x_6001:
[----:B------:R-:W-:Y:S05]  /*1270*/  BSYNC B2 ;  /* 0x0000000000027941 */ /* 0x000fea0003800000 */
.L_x_6000:
[----:B-1----:R-:W1:Y:S01]  /*1280*/  F2F.F32.F64 R0, R16 ;  /* 0x0000001000007310 */ /* 0x002e620000301000 */
[----:B------:R-:W1:-:S14]  /*1290*/  DSETP.GEU.AND P1, PT, |R16|, c[0x2][0x0], PT ;  /* 0x008000001000762a */ /* 0x000e5c0003f2e200 */
[----:B-1----:R-:W-:Y:S02]  /*12a0*/  @!P1 FMUL R0, R0, 1.175494350822287508e-38 ;  /* 0x0080000000009820 */ /* 0x002fe40000400000 */
.L_x_5999:
[----:B------:R-:W-:Y:S05]  /*12b0*/  BSYNC B1 ;  /* 0x0000000000017941 */ /* 0x000fea0003800000 */
.L_x_5998:
[----:B------:R-:W-:Y:S01]  /*12c0*/  IADD3 R15, R7, 0x100, RZ ;  /* 0x00000100070f7810 */ /* 0x000fe20007ffe0ff */
[----:B------:R-:W-:Y:S03]  /*12d0*/  BSSY B1, `(.L_x_6002) ;  /* 0x0000017000017945 */ /* 0x000fe60003800000 */
[----:B------:R-:W-:-:S13]  /*12e0*/  ISETP.GE.AND P1, PT, R15, R8, PT ;  /* 0x000000080f00720c */ /* 0x000fda0003f26270 */
[----:B------:R-:W-:Y:S05]  /*12f0*/  @P1 BRA `(.L_x_6003) ;  /* 0x0000014000001947 */ /* 0x000fea0003800000 */
[----:B-----5:R-:W-:Y:S01]  /*1300*/  FMUL.FTZ R14, R11, R11 ;  /* 0x0000000b0b0e7220 */ /* 0x020fe20000410000 */
[----:B------:R-:W-:Y:S05]  /*1310*/  BSSY B2, `(.L_x_6004) ;  /* 0x000000f000027945 */ /* 0x000fea0003800000 */
        /* <DEDUP_REMOVED lines=13> */
[----:B-1----:R-:W-:Y:S05]  /*13f0*/  CALL.REL.NOINC `($__internal_16_$__cuda_sm20_dblrcp_rn_slowpath_v3) ;  /* 0x00000be000007944 */ /* 0x002fea0003c00000 */
.L_x_6005:
[----:B------:R-:W-:Y:S05]  /*1400*/  BSYNC B2 ;  /* 0x0000000000027941 */ /* 0x000fea0003800000 */
.L_x_6004:
[----:B-1----:R-:W1:Y:S01]  /*1410*/  F2F.F32.F64 R11, R16 ;  /* 0x00000010000b7310 */ /* 0x002e620000301000 */
[----:B------:R-:W1:-:S14]  /*1420*/  DSETP.GEU.AND P1, PT, |R16|, c[0x2][0x0], PT ;  /* 0x008000001000762a */ /* 0x000e5c0003f2e200 */
[----:B-1----:R-:W-:Y:S02]  /*1430*/  @!P1 FMUL R11, R11, 1.175494350822287508e-38 ;  /* 0x008000000b0b9820 */ /* 0x002fe40000400000 */
.L_x_6003:
[----:B------:R-:W-:Y:S05]  /*1440*/  BSYNC B1 ;  /* 0x0000000000017941 */ /* 0x000fea0003800000 */
.L_x_6002:
[----:B------:R-:W-:Y:S01]  /*1450*/  IADD3 R15, R7, 0x180, RZ ;  /* 0x00000180070f7810 */ /* 0x000fe20007ffe0ff */
[----:B------:R-:W-:Y:S03]  /*1460*/  BSSY B1, `(.L_x_6006) ;  /* 0x0000017000017945 */ /* 0x000fe60003800000 */
[----:B------:R-:W-:-:S13]  /*1470*/  ISETP.GE.AND P1, PT, R15, R8, PT ;  /* 0x000000080f00720c */ /* 0x000fda0003f26270 */
[----:B------:R-:W-:Y:S05]  /*1480*/  @P1 BRA `(.L_x_6007) ;  /* 0x0000014000001947 */ /* 0x000fea0003800000 */
[----:B-----5:R-:W-:Y:S01]  /*1490*/  FMUL.FTZ R14, R13, R13 ;  /* 0x0000000d0d0e7220 */ /* 0x020fe20000410000 */
[----:B------:R-:W-:Y:S05]  /*14a0*/  BSSY B2, `(.L_x_6008) ;  /* 0x000000f000027945 */ /* 0x000fea0003800000 */
        /* <DEDUP_REMOVED lines=11> */
[----:B0-----:R-:W-:Y:S02]  /*1560*/  MOV R12, 0x1590 ;  /* 0x00001590000c7802 */ /* 0x001fe40000000f00 */
[----:B------:R-:W-:Y:S02]  /*1570*/  IADD3 R18, R18, -0x100000, RZ ;  /* 0xfff0000012127810 */ /* 0x000fe40007ffe0ff */
[----:B-1----:R-:W-:Y:S05]  /*1580*/  CALL.REL.NOINC `($__internal_16_$__cuda_sm20_dblrcp_rn_slowpath_v3) ;  /* 0x00000a5000007944 */ /* 0x002fea0003c00000 */
.L_x_6009:
[----:B------:R-:W-:Y:S05]  /*1590*/  BSYNC B2 ;  /* 0x0000000000027941 */ /* 0x000fea0003800000 */
.L_x_6008:
[----:B01----:R-:W0:Y:S01]  /*15a0*/  F2F.F32.F64 R13, R16 ;  /* 0x00000010000d7310 */ /* 0x003e220000301000 */
[----:B------:R-:W0:-:S14]  /*15b0*/  DSETP.GEU.AND P1, PT, |R16|, c[0x2][0x0], PT ;  /* 0x008000001000762a */ /* 0x000e1c0003f2e200 */
[----:B0-----:R-:W-:Y:S02]  /*15c0*/  @!P1 FMUL R13, R13, 1.175494350822287508e-38 ;  /* 0x008000000d0d9820 */ /* 0x001fe40000400000 */
.L_x_6007:
[----:B------:R-:W-:Y:S05]  /*15d0*/  BSYNC B1 ;  /* 0x0000000000017941 */ /* 0x000fea0003800000 */
.L_x_6006:
        /* <DEDUP_REMOVED lines=20> */
.L_x_6013:
[----:B------:R-:W-:Y:S05]  /*1720*/  BSYNC B2 ;  /* 0x0000000000027941 */ /* 0x000fea0003800000 */
.L_x_6012:
[----:B-1----:R-:W1:Y:S01]  /*1730*/  F2F.F32.F64 R9, R16 ;  /* 0x0000001000097310 */ /* 0x002e620000301000 */
[----:B------:R-:W1:-:S14]  /*1740*/  DSETP.GEU.AND P1, PT, |R16|, c[0x2][0x0], PT ;  /* 0x008000001000762a */ /* 0x000e5c0003f2e200 */
[----:B-1----:R-:W-:Y:S02]  /*1750*/  @!P1 FMUL R9, R9, 1.175494350822287508e-38 ;  /* 0x0080000009099820 */ /* 0x002fe40000400000 */
.L_x_6011:
[----:B------:R-:W-:Y:S05]  /*1760*/  BSYNC B1 ;  /* 0x0000000000017941 */ /* 0x000fea0003800000 */
.L_x_6010:
        /* <DEDUP_REMOVED lines=20> */
.L_x_6017:
[----:B------:R-:W-:Y:S05]  /*18b0*/  BSYNC B2 ;  /* 0x0000000000027941 */ /* 0x000fea0003800000 */
.L_x_6016:
[----:B-1----:R-:W1:Y:S01]  /*18c0*/  F2F.F32.F64 R6, R16 ;  /* 0x0000001000067310 */ /* 0x002e620000301000 */
[----:B------:R-:W1:-:S14]  /*18d0*/  DSETP.GEU.AND P1, PT, |R16|, c[0x2][0x0], PT ;  /* 0x008000001000762a */ /* 0x000e5c0003f2e200 */
[----:B-1----:R-:W-:Y:S02]  /*18e0*/  @!P1 FMUL R6, R6, 1.175494350822287508e-38 ;  /* 0x0080000006069820 */ /* 0x002fe40000400000 */
.L_x_6015:
[----:B------:R-:W-:Y:S05]  /*18f0*/  BSYNC B1 ;  /* 0x0000000000017941 */ /* 0x000fea0003800000 */
.L_x_6014:
        /* <DEDUP_REMOVED lines=20> */
.L_x_6021:
[----:B------:R-:W-:Y:S05]  /*1a40*/  BSYNC B2 ;  /* 0x0000000000027941 */ /* 0x000fea0003800000 */
.L_x_6020:
[----:B-1----:R-:W1:Y:S01]  /*1a50*/  F2F.F32.F64 R5, R16 ;  /* 0x0000001000057310 */ /* 0x002e620000301000 */
[----:B------:R-:W1:-:S14]  /*1a60*/  DSETP.GEU.AND P1, PT, |R16|, c[0x2][0x0], PT ;  /* 0x008000001000762a */ /* 0x000e5c0003f2e200 */
[----:B-1----:R-:W-:Y:S02]  /*1a70*/  @!P1 FMUL R5, R5, 1.175494350822287508e-38 ;  /* 0x0080000005059820 */ /* 0x002fe40000400000 */
.L_x_6019:
[----:B------:R-:W-:Y:S05]  /*1a80*/  BSYNC B1 ;  /* 0x0000000000017941 */ /* 0x000fea0003800000 */
.L_x_6018:
        /* <DEDUP_REMOVED lines=20> */
.L_x_6025:
[----:B------:R-:W-:Y:S05]  /*1bd0*/  BSYNC B2 ;  /* 0x0000000000027941 */ /* 0x000fea0003800000 */
.L_x_6024:
[----:B-1----:R-:W1:Y:S01]  /*1be0*/  F2F.F32.F64 R4, R16 ;  /* 0x0000001000047310 */ /* 0x002e620000301000 */
[----:B------:R-:W1:-:S14]  /*1bf0*/  DSETP.GEU.AND P1, PT, |R16|, c[0x2][0x0], PT ;  /* 0x008000001000762a */ /* 0x000e5c0003f2e200 */
[----:B-1----:R-:W-:Y:S02]  /*1c00*/  @!P1 FMUL R4, R4, 1.175494350822287508e-38 ;  /* 0x0080000004049820 */ /* 0x002fe40000400000 */
.L_x_6023:
[----:B------:R-:W-:Y:S05]  /*1c10*/  BSYNC B1 ;  /* 0x0000000000017941 */ /* 0x000fea0003800000 */
.L_x_6022:
[----:B------:R-:W1:Y:S01]  /*1c20*/  @!P0 S2R R15, SR_TID.X ;  /* 0x00000000000f8919 */ /* 0x000e620000002100 */
[----:B------:R-:W-:Y:S01]  /*1c30*/  @!P0 IMAD.MOV.U32 R14, RZ, RZ, 0x4 ;  /* 0x00000004ff0e8424 */ /* 0x000fe200078e00ff */
[----:B------:R-:W-:Y:S01]  /*1c40*/  BSSY B0, `(.L_x_6026) ;  /* 0x0000031000007945 */ /* 0x000fe20003800000 */
[----:B------:R-:W-:Y:S01]  /*1c50*/  @!P0 IMAD.MOV.U32 R7, RZ, RZ, R2 ;  /* 0x000000ffff078224 */ /* 0x000fe200078e0002 */
[----:B------:R-:W-:Y:S01]  /*1c60*/  BSSY B1, `(.L_x_6027) ;  /* 0x0000028000017945 */ /* 0x000fe20003800000 */
[----:B-1----:R-:W-:-:S04]  /*1c70*/  @!P0 IMAD.IADD R15, R10, 0x1, R15 ;  /* 0x000000010a0f8824 */ /* 0x002fc800078e020f */
[----:B------:R-:W-:-:S05]  /*1c80*/  @!P0 IMAD.WIDE.U32 R14, R15, R14, c[0x0][0x170] ;  /* 0x00005c000f0e8625 */ /* 0x000fca00078e000e */
[----:B------:R1:W-:Y:S01]  /*1c90*/  @!P0 STG.E [R14.64], R3 ;  /* 0x000000030e008986 */ /* 0x0003e2000c101904 */
[----:B------:R-:W-:-:S13]  /*1ca0*/  ISETP.GE.AND P0, PT, R7, R8, PT ;  /* 0x000000080700720c */ /* 0x000fda0003f06270 */
[----:B------:R-:W-:Y:S05]  /*1cb0*/  @P0 BRA `(.L_x_6028) ;  /* 0x000000c000000947 */ /* 0x000fea0003800000 */
[----:B-1----:R-:W-:Y:S01]  /*1cc0*/  IMAD.IADD R2, R10, 0x1, R7 ;  /* 0x000000010a027824 */ /* 0x002fe200078e0207 */
[----:B------:R-:W-:Y:S01]  /*1cd0*/  IADD3 R7, R7, 0x80, RZ ;  /* 0x0000008007077810 */ /* 0x000fe20007ffe0ff */
[----:B------:R-:W-:-:S03]  /*1ce0*/  IMAD.MOV.U32 R3, RZ, RZ, 0x4 ;  /* 0x00000004ff037424 */ /* 0x000fc600078e00ff */
[----:B------:R-:W-:Y:S01]  /*1cf0*/  ISETP.GE.AND P0, PT, R7, R8, PT ;  /* 0x000000080700720c */ /* 0x000fe20003f06270 */
[----:B------:R-:W-:-:S05]  /*1d00*/  IMAD.WIDE.U32 R2, R2, R3, c[0x0][0x170] ;  /* 0x00005c0002027625 */ /* 0x000fca00078e0003 */
[----:B-----5:R1:W-:Y:S07]  /*1d10*/  STG.E [R2.64], R0 ;  /* 0x0000000002007986 */ /* 0x0203ee000c101904 */
[----:B------:R-:W-:Y:S05]  /*1d20*/  @P0 BRA `(.L_x_6029) ;  /* 0x000000c000000947 */ /* 0x000fea0003800000 */
[----:B-1----:R-:W-:Y:S01]  /*1d30*/  IMAD.IADD R2, R10, 0x1, R7 ;  /* 0x000000010a027824 */ /* 0x002fe200078e0207 */
[----:B------:R-:W-:Y:S01]  /*1d40*/  IADD3 R7, R7, 0x80, RZ ;  /* 0x0000008007077810 */ /* 0x000fe20007ffe0ff */
[----:B------:R-:W-:-:S04]  /*1d50*/  IMAD.MOV.U32 R3, RZ, RZ, 0x4 ;  /* 0x00000004ff037424 */ /* 0x000fc800078e00ff */
[----:B------:R-:W-:-:S05]  /*1d60*/  IMAD.WIDE.U32 R2, R2, R3, c[0x0][0x170] ;  /* 0x00005c0002027625 */ /* 0x000fca00078e0003 */
[----:B------:R1:W-:Y:S02]  /*1d70*/  STG.E [R2.64], R11 ;  /* 0x0000000b02007986 */ /* 0x0003e4000c101904 */
.L_x_6028:
[----:B-1----:R-:W-:-:S13]  /*1d80*/  ISETP.GE.AND P0, PT, R7, R8, PT ;  /* 0x000000080700720c */ /* 0x002fda0003f06270 */
[----:B------:R-:W-:Y:S05]  /*1d90*/  @P0 BRA `(.L_x_6030) ;  /* 0x000000c000000947 */ /* 0x000fea0003800000 */
[----:B------:R-:W-:Y:S01]  /*1da0*/  IMAD.IADD R2, R10, 0x1, R7 ;  /* 0x000000010a027824 */ /* 0x000fe200078e0207 */
[----:B------:R-:W-:Y:S01]  /*1db0*/  IADD3 R7, R7, 0x80, RZ ;  /* 0x0000008007077810 */ /* 0x000fe20007ffe0ff */
[----:B------:R-:W-:-:S04]  /*1dc0*/  IMAD.MOV.U32 R3, RZ, RZ, 0x4 ;  /* 0x00000004ff037424 */ /* 0x000fc800078e00ff */
[----:B------:R-:W-:-:S05]  /*1dd0*/  IMAD.WIDE.U32 R2, R2, R3, c[0x0][0x170] ;  /* 0x00005c0002027625 */ /* 0x000fca00078e0003 */
[----:B-----5:R1:W-:Y:S02]  /*1de0*/  STG.E [R2.64], R13 ;  /* 0x0000000d02007986 */ /* 0x0203e4000c101904 */
.L_x_6029:
[----:B------:R-:W-:-:S13]  /*1df0*/  ISETP.GE.AND P0, PT, R7, R8, PT ;  /* 0x000000080700720c */ /* 0x000fda0003f06270 */
[----:B------:R-:W-:Y:S05]  /*1e00*/  @P0 BRA `(.L_x_6031) ;  /* 0x000000d000000947 */ /* 0x000fea0003800000 */
[----:B-1----:R-:W-:Y:S01]  /*1e10*/  IMAD.IADD R2, R10, 0x1, R7 ;  /* 0x000000010a027824 */ /* 0x002fe200078e0207 */
[----:B------:R-:W-:Y:S01]  /*1e20*/  IADD3 R7, R7, 0x80, RZ ;  /* 0x0000008007077810 */ /* 0x000fe20007ffe0ff */
[----:B------:R-:W-:-:S04]  /*1e30*/  IMAD.MOV.U32 R3, RZ, RZ, 0x4 ;  /* 0x00000004ff037424 */ /* 0x000fc800078e00ff */
[----:B------:R-:W-:-:S05]  /*1e40*/  IMAD.WIDE.U32 R2, R2, R3, c[0x0][0x170] ;  /* 0x00005c0002027625 */ /* 0x000fca00078e0003 */
[----:B------:R1:W-:Y:S02]  /*1e50*/  STG.E [R2.64], R9 ;  /* 0x0000000902007986 */ /* 0x0003e4000c101904 */
.L_x_6030:
[----:B------:R-:W-:-:S13]  /*1e60*/  ISETP.GE.AND P0, PT, R7, R8, PT ;  /* 0x000000080700720c */ /* 0x000fda0003f06270 */
[----:B------:R-:W-:Y:S01]  /*1e70*/  @P0 BREAK B1 ;  /* 0x0000000000010942 */ /* 0x000fe20003800000 */
[----:B------:R-:W-:Y:S05]  /*1e80*/  @P0 BRA `(.L_x_6032) ;  /* 0x000000c000000947 */ /* 0x000fea0003800000 */
[----:B-1----:R-:W-:Y:S01]  /*1e90*/  IMAD.IADD R2, R10, 0x1, R7 ;  /* 0x000000010a027824 */ /* 0x002fe200078e0207 */
[----:B------:R-:W-:Y:S01]  /*1ea0*/  IADD3 R7, R7, 0x80, RZ ;  /* 0x0000008007077810 */ /* 0x000fe20007ffe0ff */
[----:B------:R-:W-:-:S04]  /*1eb0*/  IMAD.MOV.U32 R3, RZ, RZ, 0x4 ;  /* 0x00000004ff037424 */ /* 0x000fc800078e00ff */
[----:B------:R-:W-:-:S05]  /*1ec0*/  IMAD.WIDE.U32 R2, R2, R3, c[0x0][0x170] ;  /* 0x00005c0002027625 */ /* 0x000fca00078e0003 */
[----:B-----5:R1:W-:Y:S02]  /*1ed0*/  STG.E [R2.64], R6 ;  /* 0x0000000602007986 */ /* 0x0203e4000c101904 */
.L_x_6031:
[----:B------:R-:W-:Y:S05]  /*1ee0*/  BSYNC B1 ;  /* 0x0000000000017941 */ /* 0x000fea0003800000 */
.L_x_6027:
[----:B------:R-:W-:-:S13]  /*1ef0*/  ISETP.GE.AND P0, PT, R7, R8, PT ;  /* 0x000000080700720c */ /* 0x000fda0003f06270 */
[----:B-1----:R-:W-:Y:S01]  /*1f00*/  @!P0 IMAD.IADD R2, R10, 0x1, R7 ;  /* 0x000000010a028824 */ /* 0x002fe200078e0207 */
[----:B------:R-:W-:Y:S01]  /*1f10*/  @!P0 IADD3 R7, R7, 0x80, RZ ;  /* 0x0000008007078810 */ /* 0x000fe20007ffe0ff */
[----:B------:R-:W-:-:S04]  /*1f20*/  @!P0 IMAD.MOV.U32 R3, RZ, RZ, 0x4 ;  /* 0x00000004ff038424 */ /* 0x000fc800078e00ff */
[----:B------:R-:W-:-:S05]  /*1f30*/  @!P0 IMAD.WIDE.U32 R2, R2, R3, c[0x0][0x170] ;  /* 0x00005c0002028625 */ /* 0x000fca00078e0003 */
[----:B------:R1:W-:Y:S02]  /*1f40*/  @!P0 STG.E [R2.64], R5 ;  /* 0x0000000502008986 */ /* 0x0003e4000c101904 */
.L_x_6032:
[----:B------:R-:W-:Y:S05]  /*1f50*/  BSYNC B0 ;  /* 0x0000000000007941 */ /* 0x000fea0003800000 */
.L_x_6026:
[----:B------:R-:W-:Y:S01]  /*1f60*/  WARPSYNC 0xffffffff ;  /* 0xffffffff00007948 */ /* 0x000fe20003800000 */
[----:B------:R-:W-:-:S13]  /*1f70*/  ISETP.GE.AND P0, PT, R7, R8, PT ;  /* 0x000000080700720c */ /* 0x000fda0003f06270 */
[----:B------:R-:W-:Y:S05]  /*1f80*/  @P0 EXIT ;  /* 0x000000000000094d */ /* 0x000fea0003800000 */
[----:B-1----:R-:W-:Y:S02]  /*1f90*/  IMAD.IADD R2, R10, 0x1, R7 ;  /* 0x000000010a027824 */ /* 0x002fe400078e0207 */
[----:B------:R-:W-:-:S04]  /*1fa0*/  IMAD.MOV.U32 R3, RZ, RZ, 0x4 ;  /* 0x00000004ff037424 */ /* 0x000fc800078e00ff */
[----:B------:R-:W-:-:S05]  /*1fb0*/  IMAD.WIDE.U32 R2, R2, R3, c[0x0][0x170] ;  /* 0x00005c0002027625 */ /* 0x000fca00078e0003 */
[----:B-----5:R-:W-:Y:S01]  /*1fc0*/  STG.E [R2.64], R4 ;  /* 0x0000000402007986 */ /* 0x020fe2000c101904 */
[----:B------:R-:W-:Y:S05]  /*1fd0*/  EXIT ;  /* 0x000000000000794d */ /* 0x000fea0003800000 */
        .weak           $__internal_16_$__cuda_sm20_dblrcp_rn_slowpath_v3
        .type           $__internal_16_$__cuda_sm20_dblrcp_rn_slowpath_v3,@function
        .size           $__internal_16_$__cuda_sm20_dblrcp_rn_slowpath_v3,(.L_x_61499 - $__internal_16_$__cuda_sm20_dblrcp_rn_slowpath_v3)
$__internal_16_$__cuda_sm20_dblrcp_rn_slowpath_v3:
        /* <DEDUP_REMOVED lines=24> */
.L_x_6036:
        /* <DEDUP_REMOVED lines=9> */
.L_x_6034:
[----:B------:R-:W-:Y:S01]  /*21f0*/  LOP3.LUT R17, R15, 0x80000, RZ, 0xfc, !PT ;  /* 0x000800000f117812 */ /* 0x000fe200078efcff */
[----:B------:R-:W-:Y:S02]  /*2200*/  IMAD.MOV.U32 R16, RZ, RZ, R14 ;  /* 0x000000ffff107224 */ /* 0x000fe400078e000e */
.L_x_6035:
[----:B------:R-:W-:Y:S05]  /*2210*/  BSYNC B0 ;  /* 0x0000000000007941 */ /* 0x000fea0003800000 */
.L_x_6033:
[----:B0-----:R-:W-:Y:S02]  /*2220*/  IMAD.MOV.U32 R14, RZ, RZ, R12 ;  /* 0x000000ffff0e7224 */ /* 0x001fe400078e000c */
[----:B------:R-:W-:-:S04]  /*2230*/  IMAD.MOV.U32 R15, RZ, RZ, 0x0 ;  /* 0x00000000ff0f7424 */ /* 0x000fc800078e00ff */
[----:B------:R-:W-:Y:S05]  /*2240*/  RET.REL.NODEC R14 `(_ZN2at6native29vectorized_elementwise_kernelILi2EZNS0_50_GLOBAL__N__2680c7bb_12_PowKernel_cu_b2145a98_318429pow_tensor_scalar_kernel_implIffEEvRNS_18TensorIteratorBaseET0_EUlfE1_St5arrayIPcLm2EEEEviS6_T1_) ;  /* 0xffffddb00e007950 */ /* 0x000fea0003c3ffff */
.L_x_6037:
        /* <DEDUP_REMOVED lines=11> */
.L_x_61499:


//--------------------- .text._ZN2at6native29vectorized_elementwise_kernelILi4EZNS0_50_GLOBAL__N__2680c7bb_12_PowKernel_cu_b2145a98_318429pow_tensor_scalar_kernel_implIffEEvRNS_18TensorIteratorBaseET0_EUlfE1_St5arrayIPcLm2EEEEviS6_T1_ --------------------------
	.section	.text._ZN2at6native29vectorized_elementwise_kernelILi4EZNS0_50_GLOBAL__N__2680c7bb_12_PowKernel_cu_b2145a98_318429pow_tensor_scalar_kernel_implIffEEvRNS_18TensorIteratorBaseET0_EUlfE1_St5arrayIPcLm2EEEEviS6_T1_,"ax",@progbits
	.sectioninfo	@"SHI_REGISTERS=32"
	.align	128
        .global         _ZN2at6native29vectorized_elementwise_kernelILi4EZNS0_50_GLOBAL__N__2680c7bb_12_PowKernel_cu_b2145a98_318429pow_tensor_scalar_kernel_implIffEEvRNS_18TensorIteratorBaseET0_EUlfE1_St5arrayIPcLm2EEEEviS6_T1_
        .type           _ZN2at6native29vectorized_elementwise_kernelILi4EZNS0_50_GLOBAL__N__2680c7bb_12_PowKernel_cu_b2145a98_318429pow_tensor_scalar_kernel_implIffEEvRNS_18TensorIteratorBaseET0_EUlfE1_St5arrayIPcLm2EEEEviS6_T1_,@function
        .size           _ZN2at6native29vectorized_elementwise_kernelILi4EZNS0_50_GLOBAL__N__2680c7bb_12_PowKernel_cu_b2145a98_318429pow_tensor_scalar_kernel_implIffEEvRNS_18TensorIteratorBaseET0_EUlfE1_St5arrayIPcLm2EEEEviS6_T1_,(.L_x_61500 - _ZN2at6native29vectorized_elementwise_kernelILi4EZNS0_50_GLOBAL__N__2680c7bb_12_PowKernel_cu_b2145a98_318429pow_tensor_scalar_kernel_implIffEEvRNS_18TensorIteratorBaseET0_EUlfE1_St5arrayIPcLm2EEEEviS6_T1_)
        .other          _ZN2at6native29vectorized_elementwise_kernelILi4EZNS0_50_GLOBAL__N__2680c7bb_12_PowKernel_cu_b2145a98_318429pow_tensor_scalar_kernel_implIffEEvRNS_18TensorIteratorBaseET0_EUlfE1_St5arrayIPcLm2EEEEviS6_T1_,@"STO_CUDA_ENTRY STV_DEFAULT"
_ZN2at6native29vectorized_elementwise_kernelILi4EZNS0_50_GLOBAL__N__2680c7bb_12_PowKernel_cu_b2145a98_318429pow_tensor_scalar_kernel_implIffEEvRNS_18TensorIteratorBaseET0_EUlfE1_St5arrayIPcLm2EEEEviS6_T1_:
.text._ZN2at6native29vectorized_elementwise_kernelILi4EZNS0_50_GLOBAL__N__2680c7bb_12_PowKernel_cu_b2145a98_318429pow_tensor_scalar_kernel_implIffEEvRNS_18TensorIteratorBaseET0_EUlfE1_St5arrayIPcLm2EEEEviS6_T1_:
        /* <DEDUP_REMOVED lines=11> */
[----:B------:R-:W2:Y:S04]  /*00b0*/  LDG.E.128 R8, [R4.64] ;  /* 0x0000000404087981 */ /* 0x000ea8000c1e1d00 */
[----:B------:R0:W5:Y:S01]  /*00c0*/  LDG.E.128 R12, [R4.64+0x800] ;  /* 0x00080004040c7981 */ /* 0x000162000c1e1d00 */
        /* <DEDUP_REMOVED lines=15> */
[----:B-1---5:R-:W-:Y:S05]  /*01c0*/  CALL.REL.NOINC `($__internal_17_$__cuda_sm20_dblrcp_rn_slowpath_v3) ;  /* 0x00001dc000007944 */ /* 0x022fea0003c00000 */
[----:B-1----:R-:W-:Y:S02]  /*01d0*/  IMAD.MOV.U32 R20, RZ, RZ, R16 ;  /* 0x000000ffff147224 */ /* 0x002fe400078e0010 */
[----:B------:R-:W-:Y:S02]  /*01e0*/  IMAD.MOV.U32 R21, RZ, RZ, R17 ;  /* 0x000000ffff157224 */ /* 0x000fe400078e0011 */
.L_x_6040:
[----:B------:R-:W-:Y:S05]  /*01f0*/  BSYNC B1 ;  /* 0x0000000000017941 */ /* 0x000fea0003800000 */
.L_x_6039:
[----:B------:R-:W-:Y:S01]  /*0200*/  FMUL.FTZ R6, R9, R9 ;  /* 0x0000000909067220 */ /* 0x000fe20000410000 */
[----:B------:R-:W-:Y:S05]  /*0210*/  BSSY B1, `(.L_x_6041) ;  /* 0x0000011000017945 */ /* 0x000fea0003800000 */
[----:B------:R-:W2:Y:S08]  /*0220*/  F2F.F64.F32 R6, R6 ;  /* 0x0000000600067310 */ /* 0x000eb00000201800 */
[----:B0-2---:R-:W0:Y:S01]  /*0230*/  MUFU.RCP64H R5, R7 ;  /* 0x0000000700057308 */ /* 0x005e220000001800 */
[----:B------:R-:W-:-:S04]  /*0240*/  IADD3 R4, R7, 0x300402, RZ ;  /* 0x0030040207047810 */ /* 0x000fc80007ffe0ff */
[----:B------:R-:W-:Y:S02]  /*0250*/  FSETP.GEU.AND P0, PT, |R4|, 5.8789094863358348022e-39, PT ;  /* 0x004004020400780b */ /* 0x000fe40003f0e200 */
[----:B0-----:R-:W0:-:S06]  /*0260*/  DFMA R8, -R6, R4, 1 ;  /* 0x3ff000000608742b */ /* 0x001e0c0000000104 */
[----:B0-----:R-:W0:-:S06]  /*0270*/  DFMA R8, R8, R8, R8 ;  /* 0x000000080808722b */ /* 0x001e0c0000000008 */
[----:B0-----:R-:W0:-:S06]  /*0280*/  DFMA R8, R4, R8, R4 ;  /* 0x000000080408722b */ /* 0x001e0c0000000004 */
[----:B0-----:R-:W0:-:S06]  /*0290*/  DFMA R24, -R6, R8, 1 ;  /* 0x3ff000000618742b */ /* 0x001e0c0000000108 */
[----:B0-----:R0:W2:Y:S01]  /*02a0*/  DFMA R24, R8, R24, R8 ;  /* 0x000000180818722b */ /* 0x0010a20000000008 */
[----:B------:R-:W-:Y:S05]  /*02b0*/  @P0 BRA `(.L_x_6042) ;  /* 0x0000006000000947 */ /* 0x000fea0003800000 */
[----:B------:R-:W-:Y:S02]  /*02c0*/  LOP3.LUT R4, R7, 0x7fffffff, RZ, 0xc0, !PT ;  /* 0x7fffffff07047812 */ /* 0x000fe400078ec0ff */
[----:B------:R-:W-:Y:S02]  /*02d0*/  MOV R2, 0x300 ;  /* 0x0000030000027802 */ /* 0x000fe40000000f00 */
[----:B------:R-:W-:Y:S02]  /*02e0*/  IADD3 R4, R4, -0x100000, RZ ;  /* 0xfff0000004047810 */ /* 0x000fe40007ffe0ff */
[----:B012--5:R-:W-:Y:S05]  /*02f0*/  CALL.REL.NOINC `($__internal_17_$__cuda_sm20_dblrcp_rn_slowpath_v3) ;  /* 0x00001c9000007944 */ /* 0x027fea0003c00000 */
[----:B-1----:R-:W-:Y:S02]  /*0300*/  IMAD.MOV.U32 R24, RZ, RZ, R16 ;  /* 0x000000ffff187224 */ /* 0x002fe400078e0010 */
[----:B------:R-:W-:Y:S02]  /*0310*/  IMAD.MOV.U32 R25, RZ, RZ, R17 ;  /* 0x000000ffff197224 */ /* 0x000fe400078e0011 */
.L_x_6042:
[----:B------:R-:W-:Y:S05]  /*0320*/  BSYNC B1 ;  /* 0x0000000000017941 */ /* 0x000fea0003800000 */
.L_x_6041:
[----:B------:R-:W-:Y:S01]  /*0330*/  FMUL.FTZ R6, R10, R10 ;  /* 0x0000000a0a067220 */ /* 0x000fe20000410000 */
        /* <DEDUP_REMOVED lines=12> */
[----:B------:R-:W-:Y:S02]  /*0400*/  MOV R2, 0x430 ;  /* 0x0000043000027802 */ /* 0x000fe40000000f00 */
[----:B------:R-:W-:Y:S02]  /*0410*/  IADD3 R4, R4, -0x100000, RZ ;  /* 0xfff0000004047810 */ /* 0x000fe40007ffe0ff */
[----:B0123-5:R-:W-:Y:S05]  /*0420*/  CALL.REL.NOINC `($__internal_17_$__cuda_sm20_dblrcp_rn_slowpath_v3) ;  /* 0x00001b6000007944 */ /* 0x02ffea0003c00000 */
[----:B-1----:R-:W-:Y:S02]  /*0430*/  IMAD.MOV.U32 R22, RZ, RZ, R16 ;  /* 0x000000ffff167224 */ /* 0x002fe400078e0010 */
[----:B------:R-:W-:Y:S02]  /*0440*/  IMAD.MOV.U32 R23, RZ, RZ, R17 ;  /* 0x000000ffff177224 */ /* 0x000fe400078e0011 */
.L_x_6044:
[----:B------:R-:W-:Y:S05]  /*0450*/  BSYNC B1 ;  /* 0x0000000000017941 */ /* 0x000fea0003800000 */
.L_x_6043:
        /* <DEDUP_REMOVED lines=13> */
[----:B------:R-:W-:Y:S02]  /*0530*/  MOV R2, 0x560 ;  /* 0x0000056000027802 */ /* 0x000fe40000000f00 */
[----:B------:R-:W-:Y:S02]  /*0540*/  IADD3 R4, R4, -0x100000, RZ ;  /* 0xfff0000004047810 */ /* 0x000fe40007ffe0ff */
[----:B012345:R-:W-:Y:S05]  /*0550*/  CALL.REL.NOINC `($__internal_17_$__cuda_sm20_dblrcp_rn_slowpath_v3) ;  /* 0x00001a3000007944 */ /* 0x03ffea0003c00000 */
[----:B-1----:R-:W-:Y:S02]  /*0560*/  IMAD.MOV.U32 R28, RZ, RZ, R16 ;  /* 0x000000ffff1c7224 */ /* 0x002fe400078e0010 */
[----:B------:R-:W-:Y:S02]  /*0570*/  IMAD.MOV.U32 R29, RZ, RZ, R17 ;  /* 0x000000ffff1d7224 */ /* 0x000fe400078e0011 */
.L_x_6046:
[----:B------:R-:W-:Y:S05]  /*0580*/  BSYNC B1 ;  /* 0x0000000000017941 */ /* 0x000fea0003800000 */
.L_x_6045:
        /* <DEDUP_REMOVED lines=15> */
[----:B01234-:R-:W-:Y:S05]  /*0680*/  CALL.REL.NOINC `($__internal_17_$__cuda_sm20_dblrcp_rn_slowpath_v3) ;  /* 0x0000190000007944 */ /* 0x01ffea0003c00000 */
[----:B-1----:R-:W-:Y:S02]  /*0690*/  IMAD.MOV.U32 R8, RZ, RZ, R16 ;  /* 0x000000ffff087224 */ /* 0x002fe400078e0010 */
[----:B------:R-:W-:Y:S02]  /*06a0*/  IMAD.MOV.U32 R9, RZ, RZ, R17 ;  /* 0x000000ffff097224 */ /* 0x000fe400078e0011 */
.L_x_6048:
[----:B------:R-:W-:Y:S05]  /*06b0*/  BSYNC B1 ;  /* 0x0000000000017941 */ /* 0x000fea0003800000 */
.L_x_6047:
        /* <DEDUP_REMOVED lines=18> */
.L_x_6050:
[----:B------:R-:W-:Y:S05]  /*07e0*/  BSYNC B1 ;  /* 0x0000000000017941 */ /* 0x000fea0003800000 */
.L_x_6049:
        /* <DEDUP_REMOVED lines=18> */
.L_x_6052:
[----:B------:R-:W-:Y:S05]  /*0910*/  BSYNC B1 ;  /* 0x0000000000017941 */ /* 0x000fea0003800000 */
.L_x_6051:
        /* <DEDUP_REMOVED lines=16> */
.L_x_6054:
[----:B------:R-:W-:Y:S05]  /*0a20*/  BSYNC B1 ;  /* 0x0000000000017941 */ /* 0x000fea0003800000 */
.L_x_6053:
[----:B----4-:R-:W4:Y:S01]  /*0a30*/  F2F.F32.F64 R7, R28 ;  /* 0x0000001c00077310 */ /* 0x010f220000301000 */
[----:B------:R-:W4:Y:S01]  /*0a40*/  DSETP.GEU.AND P6, PT, |R28|, c[0x2][0x0], PT ;  /* 0x008000001c00762a */ /* 0x000f220003fce200 */
[----:B------:R-:W-:-:S03]  /*0a50*/  IMAD.MOV.U32 R19, RZ, RZ, 0x4 ;  /* 0x00000004ff137424 */ /* 0x000fc600078e00ff */
[----:B---3--:R-:W3:-:S03]  /*0a60*/  DSETP.GEU.AND P5, PT, |R22|, c[0x2][0x0], PT ;  /* 0x008000001600762a */ /* 0x008ec60003fae200 */
[----:B------:R-:W3:Y:S01]  /*0a70*/  F2F.F32.F64 R6, R22 ;  /* 0x0000001600067310 */ /* 0x000ee20000301000 */
[----:B--2---:R-:W2:-:S04]  /*0a80*/  DSETP.GEU.AND P4, PT, |R24|, c[0x2][0x0], PT ;  /* 0x008000001800762a */ /* 0x004e880003f8e200 */
[----:B-1----:R-:W1:-:S03]  /*0a90*/  DSETP.GEU.AND P3, PT, |R20|, c[0x2][0x0], PT ;  /* 0x008000001400762a */ /* 0x002e460003f6e200 */
[----:B------:R-:W2:Y:S01]  /*0aa0*/  F2F.F32.F64 R5, R24 ;  /* 0x0000001800057310 */ /* 0x000ea20000301000 */
[----:B----4-:R-:W-:Y:S01]  /*0ab0*/  @!P6 FMUL R7, R7, 1.175494350822287508e-38 ;  /* 0x008000000707e820 */ /* 0x010fe20000400000 */
[----:B------:R-:W4:-:S04]  /*0ac0*/  DSETP.GEU.AND P2, PT, |R16|, c[0x2][0x0], PT ;  /* 0x008000001000762a */ /* 0x000f080003f4e200 */
[----:B------:R5:W0:Y:S02]  /*0ad0*/  DSETP.GEU.AND P1, PT, |R10|, c[0x2][0x0], PT ;  /* 0x008000000a00762a */ /* 0x000a240003f2e200 */
[----:B------:R-:W1:Y:S01]  /*0ae0*/  F2F.F32.F64 R4, R20 ;  /* 0x0000001400047310 */ /* 0x000e620000301000 */
[----:B---3--:R-:W-:Y:S01]  /*0af0*/  @!P5 FMUL R6, R6, 1.175494350822287508e-38 ;  /* 0x008000000606d820 */ /* 0x008fe20000400000 */
[----:B------:R-:W3:-:S04]  /*0b00*/  DSETP.GEU.AND P0, PT, |R26|, c[0x2][0x0], PT ;  /* 0x008000001a00762a */ /* 0x000ec80003f0e200 */
[----:B------:R-:W0:Y:S02]  /*0b10*/  DSETP.GEU.AND P6, PT, |R8|, c[0x2][0x0], PT ;  /* 0x008000000800762a */ /* 0x000e240003fce200 */
[----:B0-----:R-:W4:Y:S01]  /*0b20*/  F2F.F32.F64 R15, R16 ;  /* 0x00000010000f7310 */ /* 0x001f220000301000 */
[----:B--2---:R-:W-:-:S07]  /*0b30*/  @!P4 FMUL R5, R5, 1.175494350822287508e-38 ;  /* 0x008000000505c820 */ /* 0x004fce0000400000 */
[----:B------:R5:W0:Y:S01]  /*0b40*/  F2F.F32.F64 R14, R10 ;  /* 0x0000000a000e7310 */ /* 0x000a220000301000 */
[----:B-1----:R-:W-:-:S07]  /*0b50*/  @!P3 FMUL R4, R4, 1.175494350822287508e-38 ;  /* 0x008000000404b820 */ /* 0x002fce0000400000 */
[----:B------:R-:W3:Y:S01]  /*0b60*/  F2F.F32.F64 R13, R26 ;  /* 0x0000001a000d7310 */ /* 0x000ee20000301000 */
[----:B----4-:R-:W-:Y:S02]  /*0b70*/  @!P2 FMUL R15, R15, 1.175494350822287508e-38 ;  /* 0x008000000f0fa820 */ /* 0x010fe40000400000 */
[----:B-----5:R-:W-:-:S05]  /*0b80*/  IMAD.WIDE.U32 R10, R0, R19, c[0x0][0x170] ;  /* 0x00005c00000a7625 */ /* 0x020fca00078e0013 */
[----:B------:R-:W1:Y:S01]  /*0b90*/  F2F.F32.F64 R12, R8 ;  /* 0x00000008000c7310 */ /* 0x000e620000301000 */
[----:B------:R-:W-:-:S04]  /*0ba0*/  IMAD.WIDE R10, R3, 0x10, R10 ;  /* 0x00000010030a7825 */ /* 0x000fc800078e020a */
[----:B0-----:R-:W-:Y:S01]  /*0bb0*/  @!P1 FMUL R14, R14, 1.175494350822287508e-38 ;  /* 0x008000000e0e9820 */ /* 0x001fe20000400000 */
[----:B------:R-:W-:Y:S01]  /*0bc0*/  STG.E.128 [R10.64], R4 ;  /* 0x000000040a007986 */ /* 0x000fe2000c101d04 */
[----:B---3--:R-:W-:Y:S02]  /*0bd0*/  @!P0 FMUL R13, R13, 1.175494350822287508e-38 ;  /* 0x008000000d0d8820 */ /* 0x008fe40000400000 */
[----:B-1----:R-:W-:-:S05]  /*0be0*/  @!P6 FMUL R12, R12, 1.175494350822287508e-38 ;  /* 0x008000000c0ce820 */ /* 0x002fca0000400000 */
[----:B------:R-:W-:Y:S01]  /*0bf0*/  STG.E.128 [R10.64+0x800], R12 ;  /* 0x0008000c0a007986 */ /* 0x000fe2000c101d04 */
[----:B------:R-:W-:Y:S05]  /*0c00*/  EXIT ;  /* 0x000000000000794d */ /* 0x000fea0003800000 */
.L_x_6038:
[----:B------:R-:W0:Y:S01]  /*0c10*/  S2R R3, SR_TID.X ;  /* 0x0000000000037919 */ /* 0x000e220000002100 */
[----:B------:R-:W-:Y:S01]  /*0c20*/  CS2R R14, SRZ ;  /* 0x00000000000e7805 */ /* 0x000fe2000001ff00 */
        /* <DEDUP_REMOVED lines=69> */
[----:B01----:R-:W-:Y:S05]  /*1080*/  CALL.REL.NOINC `($__internal_17_$__cuda_sm20_dblrcp_rn_slowpath_v3) ;  /* 0x00000f0000007944 */ /* 0x003fea0003c00000 */
.L_x_6058:
[----:B------:R-:W-:Y:S05]  /*1090*/  BSYNC B2 ;  /* 0x0000000000027941 */ /* 0x000fea0003800000 */
.L_x_6057:
[----:B01----:R-:W0:Y:S01]  /*10a0*/  F2F.F32.F64 R12, R16 ;  /* 0x00000010000c7310 */ /* 0x003e220000301000 */
[----:B------:R-:W0:-:S14]  /*10b0*/  DSETP.GEU.AND P1, PT, |R16|, c[0x2][0x0], PT ;  /* 0x008000001000762a */ /* 0x000e1c0003f2e200 */
[----:B0-----:R-:W-:Y:S02]  /*10c0*/  @!P1 FMUL R12, R12, 1.175494350822287508e-38 ;  /* 0x008000000c0c9820 */ /* 0x001fe40000400000 */
.L_x_6056:
[----:B------:R-:W-:Y:S05]  /*10d0*/  BSYNC B1 ;  /* 0x0000000000017941 */ /* 0x000fea0003800000 */
.L_x_6055:
        /* <DEDUP_REMOVED lines=19> */
[----:B-1----:R-:W-:Y:S05]  /*1210*/  CALL.REL.NOINC `($__internal_17_$__cuda_sm20_dblrcp_rn_slowpath_v3) ;  /* 0x00000d7000007944 */ /* 0x002fea0003c00000 */
.L_x_6062:
[----:B------:R-:W-:Y:S05]  /*1220*/  BSYNC B2 ;  /* 0x0000000000027941 */ /* 0x000fea0003800000 */
.L_x_6061:
[----:B-1----:R-:W1:Y:S01]  /*1230*/  F2F.F32.F64 R14, R16 ;  /* 0x00000010000e7310 */ /* 0x002e620000301000 */
[----:B------:R-:W1:-:S14]  /*1240*/  DSETP.GEU.AND P1, PT, |R16|, c[0x2][0x0], PT ;  /* 0x008000001000762a */ /* 0x000e5c0003f2e200 */
[----:B-1----:R-:W-:Y:S02]  /*1250*/  @!P1 FMUL R14, R14, 1.175494350822287508e-38 ;  /* 0x008000000e0e9820 */ /* 0x002fe40000400000 */
.L_x_6060:
[----:B------:R-:W-:Y:S05]  /*1260*/  BSYNC B1 ;  /* 0x0000000000017941 */ /* 0x000fea0003800000 */
.L_x_6059:
        /* <DEDUP_REMOVED lines=20> */
.L_x_6066:
[----:B------:R-:W-:Y:S05]  /*13b0*/  BSYNC B2 ;  /* 0x0000000000027941 */ /* 0x000fea0003800000 */
.L_x_6065:
[----:B-1----:R-:W1:Y:S01]  /*13c0*/  F2F.F32.F64 R20, R16 ;  /* 0x0000001000147310 */ /* 0x002e620000301000 */
[----:B------:R-:W1:-:S14]  /*13d0*/  DSETP.GEU.AND P1, PT, |R16|, c[0x2][0x0], PT ;  /* 0x008000001000762a */ /* 0x000e5c0003f2e200 */
[----:B-1----:R-:W-:Y:S02]  /*13e0*/  @!P1 FMUL R20, R20, 1.175494350822287508e-38 ;  /* 0x0080000014149820 */ /* 0x002fe40000400000 */
.L_x_6064:
[----:B------:R-:W-:Y:S05]  /*13f0*/  BSYNC B1 ;  /* 0x0000000000017941 */ /* 0x000fea0003800000 */
.L_x_6063:
        /* <DEDUP_REMOVED lines=20> */
.L_x_6070:
[----:B------:R-:W-:Y:S05]  /*1540*/  BSYNC B2 ;  /* 0x0000000000027941 */ /* 0x000fea0003800000 */
.L_x_6069:
[----:B-1----:R-:W1:Y:S01]  /*1550*/  F2F.F32.F64 R21, R16 ;  /* 0x0000001000157310 */ /* 0x002e620000301000 */
[----:B------:R-:W1:-:S14]  /*1560*/  DSETP.GEU.AND P1, PT, |R16|, c[0x2][0x0], PT ;  /* 0x008000001000762a */ /* 0x000e5c0003f2e200 */
[----:B-1----:R-:W-:Y:S02]  /*1570*/  @!P1 FMUL R21, R21, 1.175494350822287508e-38 ;  /* 0x0080000015159820 */ /* 0x002fe40000400000 */
.L_x_6068:
[----:B------:R-:W-:Y:S05]  /*1580*/  BSYNC B1 ;  /* 0x0000000000017941 */ /* 0x000fea0003800000 */
.L_x_6067:
        /* <DEDUP_REMOVED lines=20> */
.L_x_6074:
[----:B------:R-:W-:Y:S05]  /*16d0*/  BSYNC B2 ;  /* 0x0000000000027941 */ /* 0x000fea0003800000 */
.L_x_6073:
[----:B-1----:R-:W1:Y:S01]  /*16e0*/  F2F.F32.F64 R15, R16 ;  /* 0x00000010000f7310 */ /* 0x002e620000301000 */
[----:B------:R-:W1:-:S14]  /*16f0*/  DSETP.GEU.AND P1, PT, |R16|, c[0x2][0x0], PT ;  /* 0x008000001000762a */ /* 0x000e5c0003f2e200 */
[----:B-1----:R-:W-:Y:S02]  /*1700*/  @!P1 FMUL R15, R15, 1.175494350822287508e-38 ;  /* 0x008000000f0f9820 */ /* 0x002fe40000400000 */
.L_x_6072:
[----:B------:R-:W-:Y:S05]  /*1710*/  BSYNC B1 ;  /* 0x0000000000017941 */ /* 0x000fea0003800000 */
.L_x_6071:
        /* <DEDUP_REMOVED lines=20> */
.L_x_6078:
[----:B------:R-:W-:Y:S05]  /*1860*/  BSYNC B2 ;  /* 0x0000000000027941 */ /* 0x000fea0003800000 */
.L_x_6077:
[----:B-1----:R-:W1:Y:S01]  /*1870*/  F2F.F32.F64 R9, R16 ;  /* 0x0000001000097310 */ /* 0x002e620000301000 */
[----:B------:R-:W1:-:S14]  /*1880*/  DSETP.GEU.AND P1, PT, |R16|, c[0x2][0x0], PT ;  /* 0x008000001000762a */ /* 0x000e5c0003f2e200 */
[----:B-1----:R-:W-:Y:S02]  /*1890*/  @!P1 FMUL R9, R9, 1.175494350822287508e-38 ;  /* 0x0080000009099820 */ /* 0x002fe40000400000 */
.L_x_6076:
[----:B------:R-:W-:Y:S05]  /*18a0*/  BSYNC B1 ;  /* 0x0000000000017941 */ /* 0x000fea0003800000 */
.L_x_6075:
        /* <DEDUP_REMOVED lines=20> */
.L_x_6082:
[----:B------:R-:W-:Y:S05]  /*19f0*/  BSYNC B2 ;  /* 0x0000000000027941 */ /* 0x000fea0003800000 */
.L_x_6081:
[----:B-1----:R-:W1:Y:S01]  /*1a00*/  F2F.F32.F64 R10, R16 ;  /* 0x00000010000a7310 */ /* 0x002e620000301000 */
[----:B------:R-:W1:-:S14]  /*1a10*/  DSETP.GEU.AND P1, PT, |R16|, c[0x2][0x0], PT ;  /* 0x008000001000762a */ /* 0x000e5c0003f2e200 */
[----:B-1----:R-:W-:Y:S02]  /*1a20*/  @!P1 FMUL R10, R10, 1.175494350822287508e-38 ;  /* 0x008000000a0a9820 */ /* 0x002fe40000400000 */
.L_x_6080:
[----:B------:R-:W-:Y:S05]  /*1a30*/  BSYNC B1 ;  /* 0x0000000000017941 */ /* 0x000fea0003800000 */
.L_x_6079:
        /* <DEDUP_REMOVED lines=20> */
.L_x_6086:
[----:B------:R-:W-:Y:S05]  /*1b80*/  BSYNC B2 ;  /* 0x0000000000027941 */ /* 0x000fea0003800000 */
.L_x_6085:
[----:B-1----:R-:W1:Y:S01]  /*1b90*/  F2F.F32.F64 R2, R16 ;  /* 0x0000001000027310 */ /* 0x002e620000301000 */
[----:B------:R-:W1:-:S14]  /*1ba0*/  DSETP.GEU.AND P1, PT, |R16|, c[0x2][0x0], PT ;  /* 0x008000001000762a */ /* 0x000e5c0003f2e200 */
[----:B-1----:R-:W-:Y:S02]  /*1bb0*/  @!P1 FMUL R2, R2, 1.175494350822287508e-38 ;  /* 0x0080000002029820 */ /* 0x002fe40000400000 */
.L_x_6084:
[----:B------:R-:W-:Y:S05]  /*1bc0*/  BSYNC B1 ;  /* 0x0000000000017941 */ /* 0x000fea0003800000 */
.L_x_6083:
[----:B0-----:R-:W0:Y:S01]  /*1bd0*/  @!P0 S2R R5, SR_TID.X ;  /* 0x0000000000058919 */ /* 0x001e220000002100 */
[----:B------:R-:W-:Y:S01]  /*1be0*/  @!P0 IMAD.MOV.U32 R4, RZ, RZ, 0x4 ;  /* 0x00000004ff048424 */ /* 0x000fe200078e00ff */
[----:B------:R-:W-:Y:S01]  /*1bf0*/  BSSY B0, `(.L_x_6087) ;  /* 0x0000031000007945 */ /* 0x000fe20003800000 */
[----:B------:R-:W-:Y:S01]  /*1c00*/  @!P0 IMAD.MOV.U32 R3, RZ, RZ, R13 ;  /* 0x000000ffff038224 */ /* 0x000fe200078e000d */
[----:B------:R-:W-:Y:S01]  /*1c10*/  BSSY B1, `(.L_x_6088) ;  /* 0x0000028000017945 */ /* 0x000fe20003800000 */
[----:B0-----:R-:W-:-:S04]  /*1c20*/  @!P0 IMAD.IADD R5, R0, 0x1, R5 ;  /* 0x0000000100058824 */ /* 0x001fc800078e0205 */
[----:B------:R-:W-:-:S05]  /*1c30*/  @!P0 IMAD.WIDE.U32 R4, R5, R4, c[0x0][0x170] ;  /* 0x00005c0005048625 */ /* 0x000fca00078e0004 */
[----:B------:R0:W-:Y:S01]  /*1c40*/  @!P0 STG.E [R4.64], R12 ;  /* 0x0000000c04008986 */ /* 0x0001e2000c101904 */
[----:B------:R-:W-:-:S13]  /*1c50*/  ISETP.GE.AND P0, PT, R3, R8, PT ;  /* 0x000000080300720c */ /* 0x000fda0003f06270 */
[----:B------:R-:W-:Y:S05]  /*1c60*/  @P0 BRA `(.L_x_6089) ;  /* 0x000000c000000947 */ /* 0x000fea0003800000 */
[----:B0-----:R-:W-:Y:S01]  /*1c70*/  IMAD.IADD R4, R0, 0x1, R3 ;  /* 0x0000000100047824 */ /* 0x001fe200078e0203 */
[----:B------:R-:W-:Y:S01]  /*1c80*/  IADD3 R3, R3, 0x80, RZ ;  /* 0x0000008003037810 */ /* 0x000fe20007ffe0ff */
[----:B------:R-:W-:-:S03]  /*1c90*/  IMAD.MOV.U32 R5, RZ, RZ, 0x4 ;  /* 0x00000004ff057424 */ /* 0x000fc600078e00ff */
[----:B------:R-:W-:Y:S01]  /*1ca0*/  ISETP.GE.AND P0, PT, R3, R8, PT ;  /* 0x000000080300720c */ /* 0x000fe20003f06270 */
[----:B------:R-:W-:-:S05]  /*1cb0*/  IMAD.WIDE.U32 R4, R4, R5, c[0x0][0x170] ;  /* 0x00005c0004047625 */ /* 0x000fca00078e0005 */
[----:B-----5:R0:W-:Y:S07]  /*1cc0*/  STG.E [R4.64], R14 ;  /* 0x0000000e04007986 */ /* 0x0201ee000c101904 */
[----:B------:R-:W-:Y:S05]  /*1cd0*/  @P0 BRA `(.L_x_6090) ;  /* 0x000000c000000947 */ /* 0x000fea0003800000 */
[----:B0-----:R-:W-:Y:S01]  /*1ce0*/  IMAD.IADD R4, R0, 0x1, R3 ;  /* 0x0000000100047824 */ /* 0x001fe200078e0203 */
[----:B------:R-:W-:Y:S01]  /*1cf0*/  IADD3 R3, R3, 0x80, RZ ;  /* 0x0000008003037810 */ /* 0x000fe20007ffe0ff */
[----:B------:R-:W-:-:S04]  /*1d00*/  IMAD.MOV.U32 R5, RZ, RZ, 0x4 ;  /* 0x00000004ff057424 */ /* 0x000fc800078e00ff */
[----:B------:R-:W-:-:S05]  /*1d10*/  IMAD.WIDE.U32 R4, R4, R5, c[0x0][0x170] ;  /* 0x00005c0004047625 */ /* 0x000fca00078e0005 */
[----:B------:R0:W-:Y:S02]  /*1d20*/  STG.E [R4.64], R20 ;  /* 0x0000001404007986 */ /* 0x0001e4000c101904 */
.L_x_6089:
[----:B0-----:R-:W-:-:S13]  /*1d30*/  ISETP.GE.AND P0, PT, R3, R8, PT ;  /* 0x000000080300720c */ /* 0x001fda0003f06270 */
[----:B------:R-:W-:Y:S05]  /*1d40*/  @P0 BRA `(.L_x_6091) ;  /* 0x000000c000000947 */ /* 0x000fea0003800000 */
[----:B------:R-:W-:Y:S01]  /*1d50*/  IMAD.IADD R4, R0, 0x1, R3 ;  /* 0x0000000100047824 */ /* 0x000fe200078e0203 */
[----:B------:R-:W-:Y:S01]  /*1d60*/  IADD3 R3, R3, 0x80, RZ ;  /* 0x0000008003037810 */ /* 0x000fe20007ffe0ff */
[----:B------:R-:W-:-:S04]  /*1d70*/  IMAD.MOV.U32 R5, RZ, RZ, 0x4 ;  /* 0x00000004ff057424 */ /* 0x000fc800078e00ff */
[----:B------:R-:W-:-:S05]  /*1d80*/  IMAD.WIDE.U32 R4, R4, R5, c[0x0][0x170] ;  /* 0x00005c0004047625 */ /* 0x000fca00078e0005 */
[----:B-----5:R0:W-:Y:S02]  /*1d90*/  STG.E [R4.64], R21 ;  /* 0x0000001504007986 */ /* 0x0201e4000c101904 */
.L_x_6090:
[----:B------:R-:W-:-:S13]  /*1da0*/  ISETP.GE.AND P0, PT, R3, R8, PT ;  /* 0x000000080300720c */ /* 0x000fda0003f06270 */
[----:B------:R-:W-:Y:S05]  /*1db0*/  @P0 BRA `(.L_x_6092) ;  /* 0x000000d000000947 */ /* 0x000fea0003800000 */
[----:B0-----:R-:W-:Y:S01]  /*1dc0*/  IMAD.IADD R4, R0, 0x1, R3 ;  /* 0x0000000100047824 */ /* 0x001fe200078e0203 */
[----:B------:R-:W-:Y:S01]  /*1dd0*/  IADD3 R3, R3, 0x80, RZ ;  /* 0x0000008003037810 */ /* 0x000fe20007ffe0ff */
[----:B------:R-:W-:-:S04]  /*1de0*/  IMAD.MOV.U32 R5, RZ, RZ, 0x4 ;  /* 0x00000004ff057424 */ /* 0x000fc800078e00ff */
[----:B------:R-:W-:-:S05]  /*1df0*/  IMAD.WIDE.U32 R4, R4, R5, c[0x0][0x170] ;  /* 0x00005c0004047625 */ /* 0x000fca00078e0005 */
[----:B------:R0:W-:Y:S02]  /*1e00*/  STG.E [R4.64], R15 ;  /* 0x0000000f04007986 */ /* 0x0001e4000c101904 */
.L_x_6091:
[----:B------:R-:W-:-:S13]  /*1e10*/  ISETP.GE.AND P0, PT, R3, R8, PT ;  /* 0x000000080300720c */ /* 0x000fda0003f06270 */
[----:B------:R-:W-:Y:S01]  /*1e20*/  @P0 BREAK B1 ;  /* 0x0000000000010942 */ /* 0x000fe20003800000 */
[----:B------:R-:W-:Y:S05]  /*1e30*/  @P0 BRA `(.L_x_6093) ;  /* 0x000000c000000947 */ /* 0x000fea0003800000 */
[----:B0-----:R-:W-:Y:S01]  /*1e40*/  IMAD.IADD R4, R0, 0x1, R3 ;  /* 0x0000000100047824 */ /* 0x001fe200078e0203 */
[----:B------:R-:W-:Y:S01]  /*1e50*/  IADD3 R3, R3, 0x80, RZ ;  /* 0x0000008003037810 */ /* 0x000fe20007ffe0ff */
[----:B------:R-:W-:-:S04]  /*1e60*/  IMAD.MOV.U32 R5, RZ, RZ, 0x4 ;  /* 0x00000004ff057424 */ /* 0x000fc800078e00ff */
[----:B------:R-:W-:-:S05]  /*1e70*/  IMAD.WIDE.U32 R4, R4, R5, c[0x0][0x170] ;  /* 0x00005c0004047625 */ /* 0x000fca00078e0005 */
[----:B-----5:R0:W-:Y:S02]  /*1e80*/  STG.E [R4.64], R9 ;  /* 0x0000000904007986 */ /* 0x0201e4000c101904 */
.L_x_6092:
[----:B------:R-:W-:Y:S05]  /*1e90*/  BSYNC B1 ;  /* 0x0000000000017941 */ /* 0x000fea0003800000 */
.L_x_6088:
[----:B------:R-:W-:-:S13]  /*1ea0*/  ISETP.GE.AND P0, PT, R3, R8, PT ;  /* 0x000000080300720c */ /* 0x000fda0003f06270 */
[----:B0-----:R-:W-:Y:S01]  /*1eb0*/  @!P0 IMAD.IADD R4, R0, 0x1, R3 ;  /* 0x0000000100048824 */ /* 0x001fe200078e0203 */
[----:B------:R-:W-:Y:S01]  /*1ec0*/  @!P0 IADD3 R3, R3, 0x80, RZ ;  /* 0x0000008003038810 */ /* 0x000fe20007ffe0ff */
[----:B------:R-:W-:-:S04]  /*1ed0*/  @!P0 IMAD.MOV.U32 R5, RZ, RZ, 0x4 ;  /* 0x00000004ff058424 */ /* 0x000fc800078e00ff */
[----:B------:R-:W-:-:S05]  /*1ee0*/  @!P0 IMAD.WIDE.U32 R4, R4, R5, c[0x0][0x170] ;  /* 0x00005c0004048625 */ /* 0x000fca00078e0005 */
[----:B------:R0:W-:Y:S02]  /*1ef0*/  @!P0 STG.E [R4.64], R10 ;  /* 0x0000000a04008986 */ /* 0x0001e4000c101904 */
.L_x_6093:
[----:B------:R-:W-:Y:S05]  /*1f00*/  BSYNC B0 ;  /* 0x0000000000007941 */ /* 0x000fea0003800000 */
.L_x_6087:
[----:B------:R-:W-:Y:S01]  /*1f10*/  WARPSYNC 0xffffffff ;  /* 0xffffffff00007948 */ /* 0x000fe20003800000 */
[----:B------:R-:W-:-:S13]  /*1f20*/  ISETP.GE.AND P0, PT, R3, R8, PT ;  /* 0x000000080300720c */ /* 0x000fda0003f06270 */
[----:B------:R-:W-:Y:S05]  /*1f30*/  @P0 EXIT ;  /* 0x000000000000094d */ /* 0x000fea0003800000 */
[----:B0-----:R-:W-:Y:S02]  /*1f40*/  IMAD.IADD R4, R0, 0x1, R3 ;  /* 0x0000000100047824 */ /* 0x001fe400078e0203 */
[----:B------:R-:W-:-:S04]  /*1f50*/  IMAD.MOV.U32 R5, RZ, RZ, 0x4 ;  /* 0x00000004ff057424 */ /* 0x000fc800078e00ff */
[----:B------:R-:W-:-:S05]  /*1f60*/  IMAD.WIDE.U32 R4, R4, R5, c[0x0][0x170] ;  /* 0x00005c0004047625 */ /* 0x000fca00078e0005 */
[----:B-----5:R-:W-:Y:S01]  /*1f70*/  STG.E [R4.64], R2 ;  /* 0x0000000204007986 */ /* 0x020fe2000c101904 */
[----:B------:R-:W-:Y:S05]  /*1f80*/  EXIT ;  /* 0x000000000000794d */ /* 0x000fea0003800000 */
        .weak           $__internal_17_$__cuda_sm20_dblrcp_rn_slowpath_v3
        .type           $__internal_17_$__cuda_sm20_dblrcp_rn_slowpath_v3,@function
        .size           $__internal_17_$__cuda_sm20_dblrcp_rn_slowpath_v3,(.L_x_61500 - $__internal_17_$__cuda_sm20_dblrcp_rn_slowpath_v3)
$__internal_17_$__cuda_sm20_dblrcp_rn_slowpath_v3:
        /* <DEDUP_REMOVED lines=24> */
.L_x_6097:
[----:B------:R-:W0:-:S06]  /*2110*/  DMUL R6, R6, 8.11296384146066816958e+31 ;  /* 0x4690000006067828 */ /* 0x000e0c0000000000 */
        /* <DEDUP_REMOVED lines=8> */
.L_x_6095:
[----:B------:R-:W-:Y:S01]  /*21a0*/  LOP3.LUT R17, R7, 0x80000, RZ, 0xfc, !PT ;  /* 0x0008000007117812 */ /* 0x000fe200078efcff */
[----:B------:R-:W-:Y:S02]  /*21b0*/  IMAD.MOV.U32 R16, RZ, RZ, R6 ;  /* 0x000000ffff107224 */ /* 0x000fe400078e0006 */
.L_x_6096:
[----:B------:R-:W-:Y:S05]  /*21c0*/  BSYNC B0 ;  /* 0x0000000000007941 */ /* 0x000fea0003800000 */
.L_x_6094:
[----:B0-----:R-:W-:Y:S02]  /*21d0*/  IMAD.MOV.U32 R4, RZ, RZ, R2 ;  /* 0x000000ffff047224 */ /* 0x001fe400078e0002 */
[----:B------:R-:W-:-:S04]  /*21e0*/  IMAD.MOV.U32 R5, RZ, RZ, 0x0 ;  /* 0x00000000ff057424 */ /* 0x000fc800078e00ff */
[----:B------:R-:W-:Y:S05]  /*21f0*/  RET.REL.NODEC R4 `(_ZN2at6native29vectorized_elementwise_kernelILi4EZNS0_50_GLOBAL__N__2680c7bb_12_PowKernel_cu_b2145a98_318429pow_tensor_scalar_kernel_implIffEEvRNS_18TensorIteratorBaseET0_EUlfE1_St5arrayIPcLm2EEEEviS6_T1_) ;  /* 0xffffde0004007950 */ /* 0x000fea0003c3ffff */
.L_x_6098:
        /* <DEDUP_REMOVED lines=16> */
.L_x_61500:


//--------------------- .text._ZN2at6native29vectorized_elementwise_kernelILi8EZNS0_50_GLOBAL__N__2680c7bb_12_PowKernel_cu_b2145a98_318429pow_tensor_scalar_kernel_implIffEEvRNS_18TensorIteratorBaseET0_EUlfE1_St5arrayIPcLm2EEEEviS6_T1_ --------------------------
	.section	.text._ZN2at6native29vectorized_elementwise_kernelILi8EZNS0_50_GLOBAL__N__2680c7bb_12_PowKernel_cu_b2145a98_318429pow_tensor_scalar_kernel_implIffEEvRNS_18TensorIteratorBaseET0_EUlfE1_St5arrayIPcLm2EEEEviS6_T1_,"ax",@progbits
	.sectioninfo	@"SHI_REGISTERS=4"
	.align	128
        .global         _ZN2at6native29vectorized_elementwise_kernelILi8EZNS0_50_GLOBAL__N__2680c7bb_12_PowKernel_cu_b2145a98_318429pow_tensor_scalar_kernel_implIffEEvRNS_18TensorIteratorBaseET0_EUlfE1_St5arrayIPcLm2EEEEviS6_T1_
        .type           _ZN2at6native29vectorized_elementwise_kernelILi8EZNS0_50_GLOBAL__N__2680c7bb_12_PowKernel_cu_b2145a98_318429pow_tensor_scalar_kernel_implIffEEvRNS_18TensorIteratorBaseET0_EUlfE1_St5arrayIPcLm2EEEEviS6_T1_,@function
        .size           _ZN2at6native29vectorized_elementwise_kernelILi8EZNS0_50_GLOBAL__N__2680c7bb_12_PowKernel_cu_b2145a98_318429pow_tensor_scalar_kernel_implIffEEvRNS_18TensorIteratorBaseET0_EUlfE1_St5arrayIPcLm2EEEEviS6_T1_,(.L_x_61666 - _ZN2at6native29vectorized_elementwise_kernelILi8EZNS0_50_GLOBAL__N__2680c7bb_12_PowKernel_cu_b2145a98_318429pow_tensor_scalar_kernel_implIffEEvRNS_18TensorIteratorBaseET0_EUlfE1_St5arrayIPcLm2EEEEviS6_T1_)
        .other          _ZN2at6native29vectorized_elementwise_kernelILi8EZNS0_50_GLOBAL__N__2680c7bb_12_PowKernel_cu_b2145a98_318429pow_tensor_scalar_kernel_implIffEEvRNS_18TensorIteratorBaseET0_EUlfE1_St5arrayIPcLm2EEEEviS6_T1_,@"STO_CUDA_ENTRY STV_DEFAULT"
_ZN2at6native29vectorized_elementwise_kernelILi8EZNS0_50_GLOBAL__N__2680c7bb_12_PowKernel_cu_b2145a98_318429pow_tensor_scalar_kernel_implIffEEvRNS_18TensorIteratorBaseET0_EUlfE1_St5arrayIPcLm2EEEEviS6_T1_:
.text._ZN2at6native29vectorized_elementwise_kernelILi8EZNS0_50_GLOBAL__N__2680c7bb_12_PowKernel_cu_b2145a98_318429pow_tensor_scalar_kernel_implIffEEvRNS_18TensorIteratorBaseET0_EUlfE1_St5arrayIPcLm2EEEEviS6_T1_:
[----:B------:R-:W-:Y:S02]  /*0000*/  MOV R1, c[0x0][0x28] ;  /* 0x00000a0000017a02 */ /* 0x000fe40000000f00 */
[----:B------:R-:W-:Y:S05]  /*0010*/  EXIT ;  /* 0x000000000000794d */ /* 0x000fea0003800000 */
.L_x_6099:
        /* <DEDUP_REMOVED lines=14> */
.L_x_61666:


//--------------------- .text._ZN2at6native18elementwise_kernelILi128ELi4EZNS0_15gpu_kernel_implIZNS0_50_GLOBAL__N__2680c7bb_12_PowKernel_cu_b2145a98_318429pow_tensor_scalar_kernel_implIffEEvRNS_18TensorIteratorBaseET0_EUlfE0_EEvS6_RKT_EUliE_EEviT1_ --------------------------
	.section	.text._ZN2at6native18elementwise_kernelILi128ELi4EZNS0_15gpu_kernel_implIZNS0_50_GLOBAL__N__2680c7bb_12_PowKernel_cu_b2145a98_318429pow_tensor_scalar_kernel_implIffEEvRNS_18TensorIteratorBaseET0_EUlfE0_EEvS6_RKT_EUliE_EEviT1_,"ax",@progbits
	.sectioninfo	@"SHI_REGISTERS=26"
	.align	128
        .global         _ZN2at6native18elementwise_kernelILi128ELi4EZNS0_15gpu_kernel_implIZNS0_50_GLOBAL__N__2680c7bb_12_PowKernel_cu_b2145a98_318429pow_tensor_scalar_kernel_implIffEEvRNS_18TensorIteratorBaseET0_EUlfE0_EEvS6_RKT_EUliE_EEviT1_
        .type           _ZN2at6native18elementwise_kernelILi128ELi4EZNS0_15gpu_kernel_implIZNS0_50_GLOBAL__N__2680c7bb_12_PowKernel_cu_b2145a98_318429pow_tensor_scalar_kernel_implIffEEvRNS_18TensorIteratorBaseET0_EUlfE0_EEvS6_RKT_EUliE_EEviT1_,@function
        .size           _ZN2at6native18elementwise_kernelILi128ELi4EZNS0_15gpu_kernel_implIZNS0_50_GLOBAL__N__2680c7bb_12_PowKernel_cu_b2145a98_318429pow_tensor_scalar_kernel_implIffEEvRNS_18TensorIteratorBaseET0_EUlfE0_EEvS6_RKT_EUliE_EEviT1_,(.L_x_61667 - _ZN2at6native18elementwise_kernelILi128ELi4EZNS0_15gpu_kernel_implIZNS0_50_GLOBAL__N__2680c7bb_12_PowKernel_cu_b2145a98_318429pow_tensor_scalar_kernel_implIffEEvRNS_18TensorIteratorBaseET0_EUlfE0_EEvS6_RKT_EUliE_EEviT1_)
        .other          _ZN2at6native18elementwise_kernelILi128ELi4EZNS0_15gpu_kernel_implIZNS0_50_GLOBAL__N__2680c7bb_12_PowKernel_cu_b2145a98_318429pow_tensor_scalar_kernel_implIffEEvRNS_18TensorIteratorBaseET0_EUlfE0_EEvS6_RKT_EUliE_EEviT1_,@"STO_CUDA_ENTRY STV_DEFAULT"
_ZN2at6native18elementwise_kernelILi128ELi4EZNS0_15gpu_kernel_implIZNS0_50_GLOBAL__N__2680c7bb_12_PowKernel_cu_b2145a98_318429pow_tensor_scalar_kernel_implIffEEvRNS_18TensorIteratorBaseET0_EUlfE0_EEvS6_RKT_EUliE_EEviT1_:
.text._ZN2at6native18elementwise_kernelILi128ELi4EZNS0_15gpu_kernel_implIZNS0_50_GLOBAL__N__2680c7bb_12_PowKernel_cu_b2145a98_318429pow_tensor_scalar_kernel_implIffEEvRNS_18TensorIteratorBaseET0_EUlfE0_EEvS6_RKT_EUliE_EEviT1_:
        /* <DEDUP_REMOVED lines=236> */
.L_x_6102:
        /* <DEDUP_REMOVED lines=20> */
.L_x_6107:
[----:B------:R-:W2:Y:S02]  /*1000*/  LDG.E.U8 R0, [R2.64] ;  /* 0x0000002402007981 */ /* 0x000ea4000c1e1100 */
[----:B--2---:R-:W0:Y:S01]  /*1010*/  I2F.U16 R0, R0 ;  /* 0x0000000000007306 */ /* 0x004e220000101000 */
[----:B------:R-:W-:Y:S05]  /*1020*/  BRA `(.L_x_6109) ;  /* 0x00000ca000007947 */ /* 0x000fea0003800000 */
.L_x_6106:
        /* <DEDUP_REMOVED lines=9> */
.L_x_6111:
[----:B------:R-:W2:Y:S02]  /*10c0*/  LDG.E R0, [R2.64] ;  /* 0x0000002402007981 */ /* 0x000ea4000c1e1900 */
[----:B--2---:R-:W0:Y:S01]  /*10d0*/  I2F R0, R0 ;  /* 0x0000000000007306 */ /* 0x004e220000201400 */
[----:B------:R-:W-:Y:S05]  /*10e0*/  BRA `(.L_x_6109) ;  /* 0x00000be000007947 */ /* 0x000fea0003800000 */
.L_x_6110:
[----:B------:R-:W2:Y:S02]  /*10f0*/  LDG.E.U16 R0, [R2.64] ;  /* 0x0000002402007981 */ /* 0x000ea4000c1e1500 */
[----:B--2---:R-:W0:Y:S01]  /*1100*/  I2F.S16 R0, R0 ;  /* 0x0000000000007306 */ /* 0x004e220000101400 */
[----:B------:R-:W-:Y:S05]  /*1110*/  BRA `(.L_x_6109) ;  /* 0x00000bb000007947 */ /* 0x000fea0003800000 */
.L_x_6105:
        /* <DEDUP_REMOVED lines=8> */
.L_x_6113:
[----:B------:R-:W2:Y:S02]  /*11a0*/  LDG.E.U16 R0, [R2.64] ;  /* 0x0000002402007981 */ /* 0x000ea4000c1e1500 */
[----:B--2---:R-:W-:Y:S01]  /*11b0*/  HADD2.F32 R0, -RZ, R0.H0_H0 ;  /* 0x20000000ff007230 */ /* 0x004fe20000004100 */
[----:B------:R-:W-:Y:S05]  /*11c0*/  BRA `(.L_x_6109) ;  /* 0x00000b0000007947 */ /* 0x000fea0003800000 */
.L_x_6112:
        /* <DEDUP_REMOVED lines=8> */
.L_x_6115:
[----:B------:R-:W2:Y:S02]  /*1250*/  LDG.E.U16 R0, [R2.64] ;  /* 0x0000002402007981 */ /* 0x000ea4000c1e1500 */
[----:B--2---:R-:W-:Y:S01]  /*1260*/  HADD2.F32 R0, -RZ, R0.H0_H0 ;  /* 0x20000000ff007230 */ /* 0x004fe20000004100 */
[----:B------:R-:W-:Y:S05]  /*1270*/  BRA `(.L_x_6109) ;  /* 0x00000a5000007947 */ /* 0x000fea0003800000 */
.L_x_6114:
[----:B------:R-:W2:Y:S02]  /*1280*/  LDG.E.64 R2, [R2.64] ;  /* 0x0000002402027981 */ /* 0x000ea4000c1e1b00 */
[----:B--2---:R-:W0:Y:S01]  /*1290*/  F2F.F32.F64 R0, R2 ;  /* 0x0000000200007310 */ /* 0x004e220000301000 */
[----:B------:R-:W0:-:S14]  /*12a0*/  DSETP.GEU.AND P0, PT, |R2|, c[0x2][0x0], PT ;  /* 0x008000000200762a */ /* 0x000e1c0003f0e200 */
[----:B0-----:R-:W-:Y:S01]  /*12b0*/  @!P0 FMUL R0, R0, 1.175494350822287508e-38 ;  /* 0x0080000000008820 */ /* 0x001fe20000400000 */
[----:B------:R-:W-:Y:S05]  /*12c0*/  BRA `(.L_x_6109) ;  /* 0x00000a0000007947 */ /* 0x000fea0003800000 */
.L_x_6104:
        /* <DEDUP_REMOVED lines=12> */
.L_x_6118:
[----:B------:R-:W2:Y:S02]  /*1390*/  LDG.E.64 R2, [R2.64] ;  /* 0x0000002402027981 */ /* 0x000ea4000c1e1b00 */
[----:B--2---:R-:W0:Y:S01]  /*13a0*/  F2F.F32.F64 R0, R2 ;  /* 0x0000000200007310 */ /* 0x004e220000301000 */
[----:B------:R-:W0:-:S14]  /*13b0*/  DSETP.GEU.AND P0, PT, |R2|, c[0x2][0x0], PT ;  /* 0x008000000200762a */ /* 0x000e1c0003f0e200 */
[----:B0-----:R-:W-:Y:S01]  /*13c0*/  @!P0 FMUL R0, R0, 1.175494350822287508e-38 ;  /* 0x0080000000008820 */ /* 0x001fe20000400000 */
[----:B------:R-:W-:Y:S05]  /*13d0*/  BRA `(.L_x_6109) ;  /* 0x000008f000007947 */ /* 0x000fea0003800000 */
.L_x_6117:
        /* <DEDUP_REMOVED lines=26> */
.L_x_6120:
        /* <DEDUP_REMOVED lines=13> */
.L_x_6119:
[----:B------:R-:W2:Y:S02]  /*1650*/  LDG.E.U16 R0, [R2.64] ;  /* 0x0000002402007981 */ /* 0x000ea4000c1e1500 */
[----:B--2---:R-:W-:Y:S01]  /*1660*/  PRMT R0, RZ, 0x5410, R0 ;  /* 0x00005410ff007816 */ /* 0x004fe20000000000 */
[----:B------:R-:W-:Y:S05]  /*1670*/  BRA `(.L_x_6109) ;  /* 0x0000065000007947 */ /* 0x000fea0003800000 */
.L_x_6116:
        /* <DEDUP_REMOVED lines=11> */
.L_x_6123:
        /* <DEDUP_REMOVED lines=20> */
.L_x_6125:
[----:B------:R-:W-:Y:S05]  /*1870*/  BSYNC B0 ;  /* 0x0000000000007941 */ /* 0x000fea0003800000 */
.L_x_6124:
[----:B------:R-:W-:Y:S01]  /*1880*/  LEA R3, R0, 0x3b800000, 0x17 ;  /* 0x3b80000000037811 */ /* 0x000fe200078eb8ff */
[----:B------:R-:W-:-:S05]  /*1890*/  IMAD.SHL.U32 R0, R2, 0x100000, RZ ;  /* 0x0010000002007824 */ /* 0x000fca00078e00ff */
[----:B------:R-:W-:Y:S01]  /*18a0*/  LOP3.LUT R0, R3, R0, R4, 0xfe, !PT ;  /* 0x0000000003007212 */ /* 0x000fe200078efe04 */
[----:B------:R-:W-:Y:S05]  /*18b0*/  BRA `(.L_x_6109) ;  /* 0x0000041000007947 */ /* 0x000fea0003800000 */
.L_x_6122:
        /* <DEDUP_REMOVED lines=20> */
.L_x_6127:
[----:B------:R-:W-:Y:S05]  /*1a00*/  BSYNC B0 ;  /* 0x0000000000007941 */ /* 0x000fea0003800000 */
.L_x_6126:
[----:B------:R-:W-:Y:S01]  /*1a10*/  LEA R3, R0, 0x37800000, 0x17 ;  /* 0x3780000000037811 */ /* 0x000fe200078eb8ff */
[----:B------:R-:W-:-:S05]  /*1a20*/  IMAD.SHL.U32 R0, R2, 0x200000, RZ ;  /* 0x0020000002007824 */ /* 0x000fca00078e00ff */
[----:B------:R-:W-:Y:S01]  /*1a30*/  LOP3.LUT R0, R3, R0, R4, 0xfe, !PT ;  /* 0x0000000003007212 */ /* 0x000fe200078efe04 */
[----:B------:R-:W-:Y:S05]  /*1a40*/  BRA `(.L_x_6109) ;  /* 0x0000028000007947 */ /* 0x000fea0003800000 */
.L_x_6121:
        /* <DEDUP_REMOVED lines=14> */
.L_x_6108:
        /* <DEDUP_REMOVED lines=21> */
.L_x_6129:
[----:B------:R-:W2:Y:S02]  /*1c80*/  LDG.E.64 R2, [R2.64] ;  /* 0x0000002402027981 */ /* 0x000ea4000c1e1b00 */
[----:B--2---:R0:W1:Y:S01]  /*1c90*/  I2F.U64 R0, R2 ;  /* 0x0000000200007312 */ /* 0x0040620000301000 */
[----:B------:R-:W-:Y:S05]  /*1ca0*/  BRA `(.L_x_6109) ;  /* 0x0000002000007947 */ /* 0x000fea0003800000 */
.L_x_6128:
[----:B------:R-:W2:Y:S02]  /*1cb0*/  LDG.E R0, [R2.64] ;  /* 0x0000002402007981 */ /* 0x000ea4000c1e1900 */
[----:B--2---:R-:W0:Y:S02]  /*1cc0*/  I2F.U32 R0, R0 ;  /* 0x0000000000007306 */ /* 0x004e240000201000 */
.L_x_6109:
[----:B------:R-:W-:Y:S05]  /*1cd0*/  BSYNC B6 ;  /* 0x0000000000067941 */ /* 0x000fea0003800000 */
.L_x_6103:
[----:B------:R-:W2:Y:S01]  /*1ce0*/  LDC.U8 R5, c[0x0][0x378] ;  /* 0x0000de00ff057b82 */ /* 0x000ea20000000000 */
[----:B01---5:R-:W-:-:S04]  /*1cf0*/  FMUL.FTZ R3, R0, R0 ;  /* 0x0000000000037220 */ /* 0x023fc80000410000 */
[----:B------:R-:W-:Y:S01]  /*1d00*/  FMUL.FTZ R2, R3, R0 ;  /* 0x0000000003027220 */ /* 0x000fe20000410000 */
        /* <DEDUP_REMOVED lines=14> */
.L_x_6133:
[----:B------:R-:W0:Y:S02]  /*1df0*/  F2I.S64.TRUNC R2, R2 ;  /* 0x0000000200027311 */ /* 0x000e24000020d900 */
[----:B0-----:R-:W-:-:S05]  /*1e00*/  IMAD.MOV.U32 R5, RZ, RZ, R2 ;  /* 0x000000ffff057224 */ /* 0x001fca00078e0002 */
[----:B------:R0:W-:Y:S01]  /*1e10*/  STG.E.U8 [R16.64], R5 ;  /* 0x0000000510007986 */ /* 0x0001e2000c101124 */
[----:B------:R-:W-:Y:S05]  /*1e20*/  BRA `(.L_x_6135) ;  /* 0x00000d3000007947 */ /* 0x000fea0003800000 */
.L_x_6132:
        /* <DEDUP_REMOVED lines=9> */
.L_x_6137:
[----:B------:R-:W0:Y:S02]  /*1ec0*/  F2I.FTZ.TRUNC.NTZ R3, R2 ;  /* 0x0000000200037305 */ /* 0x000e24000021f100 */
[----:B0-----:R0:W-:Y:S01]  /*1ed0*/  STG.E [R16.64], R3 ;  /* 0x0000000310007986 */ /* 0x0011e2000c101924 */
[----:B------:R-:W-:Y:S05]  /*1ee0*/  BRA `(.L_x_6135) ;  /* 0x00000c7000007947 */ /* 0x000fea0003800000 */
.L_x_6136:
[----:B------:R-:W0:Y:S02]  /*1ef0*/  F2I.FTZ.TRUNC.NTZ R3, R2 ;  /* 0x0000000200037305 */ /* 0x000e24000021f100 */
[----:B0-----:R0:W-:Y:S01]  /*1f00*/  STG.E.U16 [R16.64], R3 ;  /* 0x0000000310007986 */ /* 0x0011e2000c101524 */
[----:B------:R-:W-:Y:S05]  /*1f10*/  BRA `(.L_x_6135) ;  /* 0x00000c4000007947 */ /* 0x000fea0003800000 */
.L_x_6131:
        /* <DEDUP_REMOVED lines=8> */
.L_x_6139:
[----:B------:R-:W-:-:S05]  /*1fa0*/  F2FP.PACK_AB R2, RZ, R2 ;  /* 0x00000002ff02723e */ /* 0x000fca00000000ff */
[----:B------:R0:W-:Y:S01]  /*1fb0*/  STG.E.U16 [R16.64], R2 ;  /* 0x0000000210007986 */ /* 0x0001e2000c101524 */
[----:B------:R-:W-:Y:S05]  /*1fc0*/  BRA `(.L_x_6135) ;  /* 0x00000b9000007947 */ /* 0x000fea0003800000 */
.L_x_6138:
        /* <DEDUP_REMOVED lines=9> */
.L_x_6141:
[----:B------:R-:W-:-:S04]  /*2060*/  F2FP.PACK_AB R3, RZ, R2 ;  /* 0x00000002ff03723e */ /* 0x000fc800000000ff */
[----:B------:R-:W-:-:S05]  /*2070*/  PRMT R3, R3, 0x5410, RZ ;  /* 0x0000541003037816 */ /* 0x000fca00000000ff */
[----:B------:R0:W-:Y:S01]  /*2080*/  STG.E [R16.64], R3 ;  /* 0x0000000310007986 */ /* 0x0001e2000c101924 */
[----:B------:R-:W-:Y:S05]  /*2090*/  BRA `(.L_x_6135) ;  /* 0x00000ac000007947 */ /* 0x000fea0003800000 */
.L_x_6140:
[----:B------:R-:W-:-:S06]  /*20a0*/  FMUL.FTZ R2, R2, 1 ;  /* 0x3f80000002027820 */ /* 0x000fcc0000410000 */
[----:B------:R-:W0:Y:S02]  /*20b0*/  F2F.F64.F32 R2, R2 ;  /* 0x0000000200027310 */ /* 0x000e240000201800 */
[----:B0-----:R0:W-:Y:S01]  /*20c0*/  STG.E.64 [R16.64], R2 ;  /* 0x0000000210007986 */ /* 0x0011e2000c101b24 */
[----:B------:R-:W-:Y:S05]  /*20d0*/  BRA `(.L_x_6135) ;  /* 0x00000a8000007947 */ /* 0x000fea0003800000 */
.L_x_6130:
        /* <DEDUP_REMOVED lines=12> */
.L_x_6144:
[----:B------:R-:W-:Y:S01]  /*21a0*/  FMUL.FTZ R4, R2, 1 ;  /* 0x3f80000002047820 */ /* 0x000fe20000410000 */
[----:B------:R-:W-:-:S05]  /*21b0*/  CS2R R6, SRZ ;  /* 0x0000000000067805 */ /* 0x000fca000001ff00 */
[----:B------:R-:W0:Y:S02]  /*21c0*/  F2F.F64.F32 R4, R4 ;  /* 0x0000000400047310 */ /* 0x000e240000201800 */
[----:B0-----:R0:W-:Y:S01]  /*21d0*/  STG.E.128 [R16.64], R4 ;  /* 0x0000000410007986 */ /* 0x0011e2000c101d24 */
[----:B------:R-:W-:Y:S05]  /*21e0*/  BRA `(.L_x_6135) ;  /* 0x0000097000007947 */ /* 0x000fea0003800000 */
.L_x_6143:
        /* <DEDUP_REMOVED lines=20> */
.L_x_6148:
[----:B------:R-:W-:Y:S05]  /*2330*/  BSYNC B0 ;  /* 0x0000000000007941 */ /* 0x000fea0003800000 */
.L_x_6147:
[----:B------:R-:W-:-:S05]  /*2340*/  LOP3.LUT R5, R0, R5, RZ, 0xfc, !PT ;  /* 0x0000000500057212 */ /* 0x000fca00078efcff */
[----:B------:R0:W-:Y:S01]  /*2350*/  STG.E.U8 [R16.64], R5 ;  /* 0x0000000510007986 */ /* 0x0001e2000c101124 */
[----:B------:R-:W-:Y:S05]  /*2360*/  BRA `(.L_x_6135) ;  /* 0x000007f000007947 */ /* 0x000fea0003800000 */
.L_x_6146:
        /* <DEDUP_REMOVED lines=12> */
.L_x_6150:
[----:B------:R-:W-:Y:S01]  /*2430*/  IMAD.MOV.U32 R0, RZ, RZ, 0x7f ;  /* 0x0000007fff007424 */ /* 0x000fe200078e00ff */
[----:B------:R-:W-:-:S04]  /*2440*/  ISETP.GT.U32.AND P0, PT, R4, 0x7f800000, PT ;  /* 0x7f8000000400780c */ /* 0x000fc80003f04070 */
[----:B------:R-:W-:-:S04]  /*2450*/  SEL R0, R0, 0x7c, P0 ;  /* 0x0000007c00007807 */ /* 0x000fc80000000000 */
.L_x_6151:
[----:B------:R-:W-:Y:S05]  /*2460*/  BSYNC B0 ;  /* 0x0000000000007941 */ /* 0x000fea0003800000 */
.L_x_6149:
[----:B------:R-:W-:-:S04]  /*2470*/  LOP3.LUT R2, R2, 0x80000000, RZ, 0xc0, !PT ;  /* 0x8000000002027812 */ /* 0x000fc800078ec0ff */
[----:B------:R-:W-:-:S04]  /*2480*/  SHF.R.U32.HI R3, RZ, 0x18, R2 ;  /* 0x00000018ff037819 */ /* 0x000fc80000011602 */
[----:B------:R-:W-:-:S05]  /*2490*/  LOP3.LUT R3, R0, R3, RZ, 0xfc, !PT ;  /* 0x0000000300037212 */ /* 0x000fca00078efcff */
[----:B------:R0:W-:Y:S01]  /*24a0*/  STG.E.U8 [R16.64], R3 ;  /* 0x0000000310007986 */ /* 0x0001e2000c101124 */
[----:B------:R-:W-:Y:S05]  /*24b0*/  BRA `(.L_x_6135) ;  /* 0x000006a000007947 */ /* 0x000fea0003800000 */
.L_x_6145:
[----:B------:R-:W-:-:S05]  /*24c0*/  F2FP.BF16.PACK_AB R2, RZ, R2 ;  /* 0x00000002ff02723e */ /* 0x000fca00000010ff */
[----:B------:R0:W-:Y:S01]  /*24d0*/  STG.E.U16 [R16.64], R2 ;  /* 0x0000000210007986 */ /* 0x0001e2000c101524 */
[----:B------:R-:W-:Y:S05]  /*24e0*/  BRA `(.L_x_6135) ;  /* 0x0000067000007947 */ /* 0x000fea0003800000 */
.L_x_6142:
        /* <DEDUP_REMOVED lines=11> */
.L_x_6154:
        /* <DEDUP_REMOVED lines=16> */
.L_x_6157:
[----:B------:R-:W-:-:S04]  /*26a0*/  LOP3.LUT R2, R2, 0x80000000, RZ, 0xc0, !PT ;  /* 0x8000000002027812 */ /* 0x000fc800078ec0ff */
[----:B------:R-:W-:-:S04]  /*26b0*/  SHF.R.U32.HI R3, RZ, 0x18, R2 ;  /* 0x00000018ff037819 */ /* 0x000fc80000011602 */
[----:B------:R-:W-:-:S04]  /*26c0*/  LOP3.LUT R0, R0, R3, RZ, 0xfc, !PT ;  /* 0x0000000300007212 */ /* 0x000fc800078efcff */
[----:B------:R-:W-:Y:S02]  /*26d0*/  PRMT R8, R0, 0x7610, R8 ;  /* 0x0000761000087816 */ /* 0x000fe40000000008 */
.L_x_6156:
[----:B------:R-:W-:Y:S05]  /*26e0*/  BSYNC B0 ;  /* 0x0000000000007941 */ /* 0x000fea0003800000 */
.L_x_6155:
[----:B------:R0:W-:Y:S01]  /*26f0*/  STG.E.U8 [R16.64], R8 ;  /* 0x0000000810007986 */ /* 0x0001e2000c101124 */
[----:B------:R-:W-:Y:S05]  /*2700*/  BRA `(.L_x_6135) ;  /* 0x0000045000007947 */ /* 0x000fea0003800000 */
.L_x_6153:
        /* <DEDUP_REMOVED lines=16> */
.L_x_6160:
[----:B------:R-:W-:-:S04]  /*2810*/  LOP3.LUT R2, R2, 0x80000000, RZ, 0xc0, !PT ;  /* 0x8000000002027812 */ /* 0x000fc800078ec0ff */
[----:B------:R-:W-:-:S04]  /*2820*/  SHF.R.U32.HI R3, RZ, 0x18, R2 ;  /* 0x00000018ff037819 */ /* 0x000fc80000011602 */
[----:B------:R-:W-:-:S04]  /*2830*/  LOP3.LUT R0, R0, R3, RZ, 0xfc, !PT ;  /* 0x0000000300007212 */ /* 0x000fc800078efcff */
[----:B------:R-:W-:Y:S02]  /*2840*/  PRMT R8, R0, 0x7610, R8 ;  /* 0x0000761000087816 */ /* 0x000fe40000000008 */
.L_x_6159:
[----:B------:R-:W-:Y:S05]  /*2850*/  BSYNC B0 ;  /* 0x0000000000007941 */ /* 0x000fea0003800000 */
.L_x_6158:
[----:B------:R0:W-:Y:S01]  /*2860*/  STG.E.U8 [R16.64], R8 ;  /* 0x0000000810007986 */ /* 0x0001e2000c101124 */
[----:B------:R-:W-:Y:S05]  /*2870*/  BRA `(.L_x_6135) ;  /* 0x000002e000007947 */ /* 0x000fea0003800000 */
.L_x_6152:
        /* <DEDUP_REMOVED lines=21> */
.L_x_6134:
        /* <DEDUP_REMOVED lines=20> */
.L_x_6162:
[----:B------:R-:W0:Y:S02]  /*2b10*/  F2I.U64.TRUNC R2, R2 ;  /* 0x0000000200027311 */ /* 0x000e24000020d800 */
[----:B0-----:R0:W-:Y:S01]  /*2b20*/  STG.E.64 [R16.64], R2 ;  /* 0x0000000210007986 */ /* 0x0011e2000c101b24 */
[----:B------:R-:W-:Y:S05]  /*2b30*/  BRA `(.L_x_6135) ;  /* 0x0000002000007947 */ /* 0x000fea0003800000 */
.L_x_6161:
[----:B------:R-:W0:Y:S02]  /*2b40*/  F2I.FTZ.U32.TRUNC.NTZ R3, R2 ;  /* 0x0000000200037305 */ /* 0x000e24000021f000 */
[----:B0-----:R0:W-:Y:S02]  /*2b50*/  STG.E [R16.64], R3 ;  /* 0x0000000310007986 */ /* 0x0011e4000c101924 */
.L_x_6135:
[----:B------:R-:W-:-:S05]  /*2b60*/  IMAD R18, R18, 0x200, R23 ;  /* 0x0000020012127824 */ /* 0x000fca00078e0217 */
[----:B------:R-:W-:Y:S02]  /*2b70*/  IADD3 R19, R18, 0x80, RZ ;  /* 0x0000008012137810 */ /* 0x000fe40007ffe0ff */
.L_x_6101:
[----:B------:R-:W-:Y:S05]  /*2b80*/  BSYNC B7 ;  /* 0x0000000000077941 */ /* 0x000fea0003800000 */
.L_x_6100:
        /* <DEDUP_REMOVED lines=231> */
.L_x_6165:
        /* <DEDUP_REMOVED lines=20> */
.L_x_6170:
[----:B------:R-:W2:Y:S02]  /*3b40*/  LDG.E.U8 R0, [R2.64] ;  /* 0x0000002402007981 */ /* 0x000ea4000c1e1100 */
[----:B--2---:R-:W0:Y:S01]  /*3b50*/  I2F.U16 R0, R0 ;  /* 0x0000000000007306 */ /* 0x004e220000101000 */
[----:B------:R-:W-:Y:S05]  /*3b60*/  BRA `(.L_x_6172) ;  /* 0x00000ca000007947 */ /* 0x000fea0003800000 */
.L_x_6169:
        /* <DEDUP_REMOVED lines=9> */
.L_x_6174:
[----:B------:R-:W2:Y:S02]  /*3c00*/  LDG.E R0, [R2.64] ;  /* 0x0000002402007981 */ /* 0x000ea4000c1e1900 */
[----:B--2---:R-:W0:Y:S01]  /*3c10*/  I2F R0, R0 ;  /* 0x0000000000007306 */ /* 0x004e220000201400 */
[----:B------:R-:W-:Y:S05]  /*3c20*/  BRA `(.L_x_6172) ;  /* 0x00000be000007947 */ /* 0x000fea0003800000 */
.L_x_6173:
[----:B------:R-:W2:Y:S02]  /*3c30*/  LDG.E.U16 R0, [R2.64] ;  /* 0x0000002402007981 */ /* 0x000ea4000c1e1500 */
[----:B--2---:R-:W0:Y:S01]  /*3c40*/  I2F.S16 R0, R0 ;  /* 0x0000000000007306 */ /* 0x004e220000101400 */
[----:B------:R-:W-:Y:S05]  /*3c50*/  BRA `(.L_x_6172) ;  /* 0x00000bb000007947 */ /* 0x000fea0003800000 */
.L_x_6168:
        /* <DEDUP_REMOVED lines=8> */
.L_x_6176:
[----:B------:R-:W2:Y:S02]  /*3ce0*/  LDG.E.U16 R0, [R2.64] ;  /* 0x0000002402007981 */ /* 0x000ea4000c1e1500 */
[----:B--2---:R-:W-:Y:S01]  /*3cf0*/  HADD2.F32 R0, -RZ, R0.H0_H0 ;  /* 0x20000000ff007230 */ /* 0x004fe20000004100 */
[----:B------:R-:W-:Y:S05]  /*3d00*/  BRA `(.L_x_6172) ;  /* 0x00000b0000007947 */ /* 0x000fea0003800000 */
.L_x_6175:
        /* <DEDUP_REMOVED lines=8> */
.L_x_6178:
[----:B------:R-:W2:Y:S02]  /*3d90*/  LDG.E.U16 R0, [R2.64] ;  /* 0x0000002402007981 */ /* 0x000ea4000c1e1500 */
[----:B--2---:R-:W-:Y:S01]  /*3da0*/  HADD2.F32 R0, -RZ, R0.H0_H0 ;  /* 0x20000000ff007230 */ /* 0x004fe20000004100 */
[----:B------:R-:W-:Y:S05]  /*3db0*/  BRA `(.L_x_6172) ;  /* 0x00000a5000007947 */ /* 0x000fea0003800000 */
.L_x_6177:
[----:B------:R-:W2:Y:S02]  /*3dc0*/  LDG.E.64 R2, [R2.64] ;  /* 0x0000002402027981 */ /* 0x000ea4000c1e1b00 */
[----:B--2---:R-:W0:Y:S01]  /*3dd0*/  F2F.F32.F64 R0, R2 ;  /* 0x0000000200007310 */ /* 0x004e220000301000 */
[----:B------:R-:W0:-:S14]  /*3de0*/  DSETP.GEU.AND P0, PT, |R2|, c[0x2][0x0], PT ;  /* 0x008000000200762a */ /* 0x000e1c0003f0e200 */
[----:B0-----:R-:W-:Y:S01]  /*3df0*/  @!P0 FMUL R0, R0, 1.175494350822287508e-38 ;  /* 0x0080000000008820 */ /* 0x001fe20000400000 */
[----:B------:R-:W-:Y:S05]  /*3e00*/  BRA `(.L_x_6172) ;  /* 0x00000a0000007947 */ /* 0x000fea0003800000 */
.L_x_6167:
        /* <DEDUP_REMOVED lines=12> */
.L_x_6181:
[----:B------:R-:W2:Y:S02]  /*3ed0*/  LDG.E.64 R2, [R2.64] ;  /* 0x0000002402027981 */ /* 0x000ea4000c1e1b00 */
[----:B--2---:R-:W0:Y:S01]  /*3ee0*/  F2F.F32.F64 R0, R2 ;  /* 0x0000000200007310 */ /* 0x004e220000301000 */
[----:B------:R-:W0:-:S14]  /*3ef0*/  DSETP.GEU.AND P0, PT, |R2|, c[0x2][0x0], PT ;  /* 0x008000000200762a */ /* 0x000e1c0003f0e200 */
[----:B0-----:R-:W-:Y:S01]  /*3f00*/  @!P0 FMUL R0, R0, 1.175494350822287508e-38 ;  /* 0x0080000000008820 */ /* 0x001fe20000400000 */
[----:B------:R-:W-:Y:S05]  /*3f10*/  BRA `(.L_x_6172) ;  /* 0x000008f000007947 */ /* 0x000fea0003800000 */
.L_x_6180:
        /* <DEDUP_REMOVED lines=26> */
.L_x_6183:
        /* <DEDUP_REMOVED lines=13> */
.L_x_6182:
[----:B------:R-:W2:Y:S02]  /*4190*/  LDG.E.U16 R0, [R2.64] ;  /* 0x0000002402007981 */ /* 0x000ea4000c1e1500 */
[----:B--2---:R-:W-:Y:S01]  /*41a0*/  PRMT R0, RZ, 0x5410, R0 ;  /* 0x00005410ff007816 */ /* 0x004fe20000000000 */
[----:B------:R-:W-:Y:S05]  /*41b0*/  BRA `(.L_x_6172) ;  /* 0x0000065000007947 */ /* 0x000fea0003800000 */
.L_x_6179:
        /* <DEDUP_REMOVED lines=11> */
.L_x_6186:
        /* <DEDUP_REMOVED lines=20> */
.L_x_6188:
[----:B------:R-:W-:Y:S05]  /*43b0*/  BSYNC B0 ;  /* 0x0000000000007941 */ /* 0x000fea0003800000 */
.L_x_6187:
[----:B------:R-:W-:Y:S01]  /*43c0*/  LEA R3, R0, 0x3b800000, 0x17 ;  /* 0x3b80000000037811 */ /* 0x000fe200078eb8ff */
[----:B------:R-:W-:-:S05]  /*43d0*/  IMAD.SHL.U32 R0, R2, 0x100000, RZ ;  /* 0x0010000002007824 */ /* 0x000fca00078e00ff */
[----:B------:R-:W-:Y:S01]  /*43e0*/  LOP3.LUT R0, R3, R0, R4, 0xfe, !PT ;  /* 0x0000000003007212 */ /* 0x000fe200078efe04 */
[----:B------:R-:W-:Y:S05]  /*43f0*/  BRA `(.L_x_6172) ;  /* 0x0000041000007947 */ /* 0x000fea0003800000 */
.L_x_6185:
        /* <DEDUP_REMOVED lines=20> */
.L_x_6190:
[----:B------:R-:W-:Y:S05]  /*4540*/  BSYNC B0 ;  /* 0x0000000000007941 */ /* 0x000fea0003800000 */
.L_x_6189:
[----:B------:R-:W-:Y:S01]  /*4550*/  LEA R3, R0, 0x37800000, 0x17 ;  /* 0x3780000000037811 */ /* 0x000fe200078eb8ff */
[----:B------:R-:W-:-:S05]  /*4560*/  IMAD.SHL.U32 R0, R2, 0x200000, RZ ;  /* 0x0020000002007824 */ /* 0x000fca00078e00ff */
[----:B------:R-:W-:Y:S01]  /*4570*/  LOP3.LUT R0, R3, R0, R4, 0xfe, !PT ;  /* 0x0000000003007212 */ /* 0x000fe200078efe04 */
[----:B------:R-:W-:Y:S05]  /*4580*/  BRA `(.L_x_6172) ;  /* 0x0000028000007947 */ /* 0x000fea0003800000 */
.L_x_6184:
        /* <DEDUP_REMOVED lines=14> */
.L_x_6171:
        /* <DEDUP_REMOVED lines=21> */
.L_x_6192:
[----:B------:R-:W2:Y:S02]  /*47c0*/  LDG.E.64 R2, [R2.64] ;  /* 0x0000002402027981 */ /* 0x000ea4000c1e1b00 */
[----:B--2---:R0:W1:Y:S01]  /*47d0*/  I2F.U64 R0, R2 ;  /* 0x0000000200007312 */ /* 0x0040620000301000 */
[----:B------:R-:W-:Y:S05]  /*47e0*/  BRA `(.L_x_6172) ;  /* 0x0000002000007947 */ /* 0x000fea0003800000 */
.L_x_6191:
[----:B------:R-:W2:Y:S02]  /*47f0*/  LDG.E R0, [R2.64] ;  /* 0x0000002402007981 */ /* 0x000ea4000c1e1900 */
[----:B--2---:R-:W0:Y:S02]  /*4800*/  I2F.U32 R0, R0 ;  /* 0x0000000000007306 */ /* 0x004e240000201000 */
.L_x_6172:
[----:B------:R-:W-:Y:S05]  /*4810*/  BSYNC B6 ;  /* 0x0000000000067941 */ /* 0x000fea0003800000 */
.L_x_6166:
        /* <DEDUP_REMOVED lines=17> */
.L_x_6196:
[----:B------:R-:W0:Y:S02]  /*4930*/  F2I.S64.TRUNC R2, R2 ;  /* 0x0000000200027311 */ /* 0x000e24000020d900 */
[----:B0-----:R-:W-:-:S05]  /*4940*/  IMAD.MOV.U32 R5, RZ, RZ, R2 ;  /* 0x000000ffff057224 */ /* 0x001fca00078e0002 */
[----:B------:R0:W-:Y:S01]  /*4950*/  STG.E.U8 [R16.64], R5 ;  /* 0x0000000510007986 */ /* 0x0001e2000c101124 */
[----:B------:R-:W-:Y:S05]  /*4960*/  BRA `(.L_x_6198) ;  /* 0x00000d3000007947 */ /* 0x000fea0003800000 */
.L_x_6195:
        /* <DEDUP_REMOVED lines=9> */
.L_x_6200:
[----:B------:R-:W0:Y:S02]  /*4a00*/  F2I.FTZ.TRUNC.NTZ R3, R2 ;  /* 0x0000000200037305 */ /* 0x000e24000021f100 */
[----:B0-----:R0:W-:Y:S01]  /*4a10*/  STG.E [R16.64], R3 ;  /* 0x0000000310007986 */ /* 0x0011e2000c101924 */
[----:B------:R-:W-:Y:S05]  /*4a20*/  BRA `(.L_x_6198) ;  /* 0x00000c7000007947 */ /* 0x000fea0003800000 */
.L_x_6199:
[----:B------:R-:W0:Y:S02]  /*4a30*/  F2I.FTZ.TRUNC.NTZ R3, R2 ;  /* 0x0000000200037305 */ /* 0x000e24000021f100 */
[----:B0-----:R0:W-:Y:S01]  /*4a40*/  STG.E.U16 [R16.64], R3 ;  /* 0x0000000310007986 */ /* 0x0011e2000c101524 */
[----:B------:R-:W-:Y:S05]  /*4a50*/  BRA `(.L_x_6198) ;  /* 0x00000c4000007947 */ /* 0x000fea0003800000 */
.L_x_6194:
        /* <DEDUP_REMOVED lines=8> */
.L_x_6202:
[----:B------:R-:W-:-:S05]  /*4ae0*/  F2FP.PACK_AB R2, RZ, R2 ;  /* 0x00000002ff02723e */ /* 0x000fca00000000ff */
[----:B------:R0:W-:Y:S01]  /*4af0*/  STG.E.U16 [R16.64], R2 ;  /* 0x0000000210007986 */ /* 0x0001e2000c101524 */
[----:B------:R-:W-:Y:S05]  /*4b00*/  BRA `(.L_x_6198) ;  /* 0x00000b9000007947 */ /* 0x000fea0003800000 */
.L_x_6201:
        /* <DEDUP_REMOVED lines=9> */
.L_x_6204:
[----:B------:R-:W-:-:S04]  /*4ba0*/  F2FP.PACK_AB R3, RZ, R2 ;  /* 0x00000002ff03723e */ /* 0x000fc800000000ff */
[----:B------:R-:W-:-:S05]  /*4bb0*/  PRMT R3, R3, 0x5410, RZ ;  /* 0x0000541003037816 */ /* 0x000fca00000000ff */
[----:B------:R0:W-:Y:S01]  /*4bc0*/  STG.E [R16.64], R3 ;  /* 0x0000000310007986 */ /* 0x0001e2000c101924 */
[----:B------:R-:W-:Y:S05]  /*4bd0*/  BRA `(.L_x_6198) ;  /* 0x00000ac000007947 */ /* 0x000fea0003800000 */
.L_x_6203:
[----:B------:R-:W-:-:S06]  /*4be0*/  FMUL.FTZ R2, R2, 1 ;  /* 0x3f80000002027820 */ /* 0x000fcc0000410000 */
[----:B------:R-:W0:Y:S02]  /*4bf0*/  F2F.F64.F32 R2, R2 ;  /* 0x0000000200027310 */ /* 0x000e240000201800 */
[----:B0-----:R0:W-:Y:S01]  /*4c00*/  STG.E.64 [R16.64], R2 ;  /* 0x0000000210007986 */ /* 0x0011e2000c101b24 */
[----:B------:R-:W-:Y:S05]  /*4c10*/  BRA `(.L_x_6198) ;  /* 0x00000a8000007947 */ /* 0x000fea0003800000 */
.L_x_6193:
        /* <DEDUP_REMOVED lines=12> */
.L_x_6207:
[----:B------:R-:W-:Y:S01]  /*4ce0*/  FMUL.FTZ R4, R2, 1 ;  /* 0x3f80000002047820 */ /* 0x000fe20000410000 */
[----:B------:R-:W-:-:S05]  /*4cf0*/  CS2R R6, SRZ ;  /* 0x0000000000067805 */ /* 0x000fca000001ff00 */
[----:B------:R-:W0:Y:S02]  /*4d00*/  F2F.F64.F32 R4, R4 ;  /* 0x0000000400047310 */ /* 0x000e240000201800 */
[----:B0-----:R0:W-:Y:S01]  /*4d10*/  STG.E.128 [R16.64], R4 ;  /* 0x0000000410007986 */ /* 0x0011e2000c101d24 */
[----:B------:R-:W-:Y:S05]  /*4d20*/  BRA `(.L_x_6198) ;  /* 0x0000097000007947 */ /* 0x000fea0003800000 */
.L_x_6206:
        /* <DEDUP_REMOVED lines=20> */
.L_x_6211:
[----:B------:R-:W-:Y:S05]  /*4e70*/  BSYNC B0 ;  /* 0x0000000000007941 */ /* 0x000fea0003800000 */
.L_x_6210:
[----:B------:R-:W-:-:S05]  /*4e80*/  LOP3.LUT R5, R0, R5, RZ, 0xfc, !PT ;  /* 0x0000000500057212 */ /* 0x000fca00078efcff */
[----:B------:R0:W-:Y:S01]  /*4e90*/  STG.E.U8 [R16.64], R5 ;  /* 0x0000000510007986 */ /* 0x0001e2000c101124 */
[----:B------:R-:W-:Y:S05]  /*4ea0*/  BRA `(.L_x_6198) ;  /* 0x000007f000007947 */ /* 0x000fea0003800000 */
.L_x_6209:
        /* <DEDUP_REMOVED lines=12> */
.L_x_6213:
[----:B------:R-:W-:Y:S01]  /*4f70*/  IMAD.MOV.U32 R0, RZ, RZ, 0x7f ;  /* 0x0000007fff007424 */ /* 0x000fe200078e00ff */
[----:B------:R-:W-:-:S04]  /*4f80*/  ISETP.GT.U32.AND P0, PT, R4, 0x7f800000, PT ;  /* 0x7f8000000400780c */ /* 0x000fc80003f04070 */
[----:B------:R-:W-:-:S04]  /*4f90*/  SEL R0, R0, 0x7c, P0 ;  /* 0x0000007c00007807 */ /* 0x000fc80000000000 */
.L_x_6214:
[----:B------:R-:W-:Y:S05]  /*4fa0*/  BSYNC B0 ;  /* 0x0000000000007941 */ /* 0x000fea0003800000 */
.L_x_6212:
[----:B------:R-:W-:-:S04]  /*4fb0*/  LOP3.LUT R2, R2, 0x80000000, RZ, 0xc0, !PT ;  /* 0x8000000002027812 */ /* 0x000fc800078ec0ff */
[----:B------:R-:W-:-:S04]  /*4fc0*/  SHF.R.U32.HI R3, RZ, 0x18, R2 ;  /* 0x00000018ff037819 */ /* 0x000fc80000011602 */
[----:B------:R-:W-:-:S05]  /*4fd0*/  LOP3.LUT R3, R0, R3, RZ, 0xfc, !PT ;  /* 0x0000000300037212 */ /* 0x000fca00078efcff */
[----:B------:R0:W-:Y:S01]  /*4fe0*/  STG.E.U8 [R16.64], R3 ;  /* 0x0000000310007986 */ /* 0x0001e2000c101124 */
[----:B------:R-:W-:Y:S05]  /*4ff0*/  BRA `(.L_x_6198) ;  /* 0x000006a000007947 */ /* 0x000fea0003800000 */
.L_x_6208:
[----:B------:R-:W-:-:S05]  /*5000*/  F2FP.BF16.PACK_AB R2, RZ, R2 ;  /* 0x00000002ff02723e */ /* 0x000fca00000010ff */
[----:B------:R0:W-:Y:S01]  /*5010*/  STG.E.U16 [R16.64], R2 ;  /* 0x0000000210007986 */ /* 0x0001e2000c101524 */
[----:B------:R-:W-:Y:S05]  /*5020*/  BRA `(.L_x_6198) ;  /* 0x0000067000007947 */ /* 0x000fea0003800000 */
.L_x_6205:
        /* <DEDUP_REMOVED lines=11> */
.L_x_6217:
        /* <DEDUP_REMOVED lines=16> */
.L_x_6220:
[----:B------:R-:W-:-:S04]  /*51e0*/  LOP3.LUT R2, R2, 0x80000000, RZ, 0xc0, !PT ;  /* 0x8000000002027812 */ /* 0x000fc800078ec0ff */
[----:B------:R-:W-:-:S04]  /*51f0*/  SHF.R.U32.HI R3, RZ, 0x18, R2 ;  /* 0x00000018ff037819 */ /* 0x000fc80000011602 */
[----:B------:R-:W-:-:S04]  /*5200*/  LOP3.LUT R0, R0, R3, RZ, 0xfc, !PT ;  /* 0x0000000300007212 */ /* 0x000fc800078efcff */
[----:B------:R-:W-:Y:S02]  /*5210*/  PRMT R8, R0, 0x7610, R8 ;  /* 0x0000761000087816 */ /* 0x000fe40000000008 */
.L_x_6219:
[----:B------:R-:W-:Y:S05]  /*5220*/  BSYNC B0 ;  /* 0x0000000000007941 */ /* 0x000fea0003800000 */
.L_x_6218:
[----:B------:R0:W-:Y:S01]  /*5230*/  STG.E.U8 [R16.64], R8 ;  /* 0x0000000810007986 */ /* 0x0001e2000c101124 */
[----:B------:R-:W-:Y:S05]  /*5240*/  BRA `(.L_x_6198) ;  /* 0x0000045000007947 */ /* 0x000fea0003800000 */
.L_x_6216:
        /* <DEDUP_REMOVED lines=16> */
.L_x_6223:
[----:B------:R-:W-:-:S04]  /*5350*/  LOP3.LUT R2, R2, 0x80000000, RZ, 0xc0, !PT ;  /* 0x8000000002027812 */ /* 0x000fc800078ec0ff */
[----:B------:R-:W-:-:S04]  /*5360*/  SHF.R.U32.HI R3, RZ, 0x18, R2 ;  /* 0x00000018ff037819 */ /* 0x000fc80000011602 */
[----:B------:R-:W-:-:S04]  /*5370*/  LOP3.LUT R0, R0, R3, RZ, 0xfc, !PT ;  /* 0x0000000300007212 */ /* 0x000fc800078efcff */
[----:B------:R-:W-:Y:S02]  /*5380*/  PRMT R8, R0, 0x7610, R8 ;  /* 0x0000761000087816 */ /* 0x000fe40000000008 */
.L_x_6222:
[----:B------:R-:W-:Y:S05]  /*5390*/  BSYNC B0 ;  /* 0x0000000000007941 */ /* 0x000fea0003800000 */
.L_x_6221:
[----:B------:R0:W-:Y:S01]  /*53a0*/  STG.E.U8 [R16.64], R8 ;  /* 0x0000000810007986 */ /* 0x0001e2000c101124 */
[----:B------:R-:W-:Y:S05]  /*53b0*/  BRA `(.L_x_6198) ;  /* 0x000002e000007947 */ /* 0x000fea0003800000 */
.L_x_6215:
        /* <DEDUP_REMOVED lines=21> */
.L_x_6197:
        /* <DEDUP_REMOVED lines=20> */
.L_x_6225:
[----:B------:R-:W0:Y:S02]  /*5650*/  F2I.U64.TRUNC R2, R2 ;  /* 0x0000000200027311 */ /* 0x000e24000020d800 */
[----:B0-----:R0:W-:Y:S01]  /*5660*/  STG.E.64 [R16.64], R2 ;  /* 0x0000000210007986 */ /* 0x0011e2000c101b24 */
[----:B------:R-:W-:Y:S05]  /*5670*/  BRA `(.L_x_6198) ;  /* 0x0000002000007947 */ /* 0x000fea0003800000 */
.L_x_6224:
[----:B------:R-:W0:Y:S02]  /*5680*/  F2I.FTZ.U32.TRUNC.NTZ R3, R2 ;  /* 0x0000000200037305 */ /* 0x000e24000021f000 */
[----:B0-----:R0:W-:Y:S02]  /*5690*/  STG.E [R16.64], R3 ;  /* 0x0000000310007986 */ /* 0x0011e4000c101924 */
.L_x_6198:
        /* <DEDUP_REMOVED lines=231> */
.L_x_6226:
        /* <DEDUP_REMOVED lines=20> */
.L_x_6231:
[----:B------:R-:W2:Y:S02]  /*6650*/  LDG.E.U8 R0, [R2.64] ;  /* 0x0000002402007981 */ /* 0x000ea4000c1e1100 */
[----:B--2---:R-:W0:Y:S01]  /*6660*/  I2F.U16 R0, R0 ;  /* 0x0000000000007306 */ /* 0x004e220000101000 */
[----:B------:R-:W-:Y:S05]  /*6670*/  BRA `(.L_x_6233) ;  /* 0x00000ca000007947 */ /* 0x000fea0003800000 */
.L_x_6230:
        /* <DEDUP_REMOVED lines=9> */
.L_x_6235:
[----:B------:R-:W2:Y:S02]  /*6710*/  LDG.E R0, [R2.64] ;  /* 0x0000002402007981 */ /* 0x000ea4000c1e1900 */
[----:B--2---:R-:W0:Y:S01]  /*6720*/  I2F R0, R0 ;  /* 0x0000000000007306 */ /* 0x004e220000201400 */
[----:B------:R-:W-:Y:S05]  /*6730*/  BRA `(.L_x_6233) ;  /* 0x00000be000007947 */ /* 0x000fea0003800000 */
.L_x_6234:
[----:B------:R-:W2:Y:S02]  /*6740*/  LDG.E.U16 R0, [R2.64] ;  /* 0x0000002402007981 */ /* 0x000ea4000c1e1500 */
[----:B--2---:R-:W0:Y:S01]  /*6750*/  I2F.S16 R0, R0 ;  /* 0x0000000000007306 */ /* 0x004e220000101400 */
[----:B------:R-:W-:Y:S05]  /*6760*/  BRA `(.L_x_6233) ;  /* 0x00000bb000007947 */ /* 0x000fea0003800000 */
.L_x_6229:
        /* <DEDUP_REMOVED lines=8> */
.L_x_6237:
[----:B------:R-:W2:Y:S02]  /*67f0*/  LDG.E.U16 R0, [R2.64] ;  /* 0x0000002402007981 */ /* 0x000ea4000c1e1500 */
[----:B--2---:R-:W-:Y:S01]  /*6800*/  HADD2.F32 R0, -RZ, R0.H0_H0 ;  /* 0x20000000ff007230 */ /* 0x004fe20000004100 */
[----:B------:R-:W-:Y:S05]  /*6810*/  BRA `(.L_x_6233) ;  /* 0x00000b0000007947 */ /* 0x000fea0003800000 */
.L_x_6236:
        /* <DEDUP_REMOVED lines=8> */
.L_x_6239:
[----:B------:R-:W2:Y:S02]  /*68a0*/  LDG.E.U16 R0, [R2.64] ;  /* 0x0000002402007981 */ /* 0x000ea4000c1e1500 */
[----:B--2---:R-:W-:Y:S01]  /*68b0*/  HADD2.F32 R0, -RZ, R0.H0_H0 ;  /* 0x20000000ff007230 */ /* 0x004fe20000004100 */
[----:B------:R-:W-:Y:S05]  /*68c0*/  BRA `(.L_x_6233) ;  /* 0x00000a5000007947 */ /* 0x000fea0003800000 */
.L_x_6238:
[----:B------:R-:W2:Y:S02]  /*68d0*/  LDG.E.64 R2, [R2.64] ;  /* 0x0000002402027981 */ /* 0x000ea4000c1e1b00 */
[----:B--2---:R-:W0:Y:S01]  /*68e0*/  F2F.F32.F64 R0, R2 ;  /* 0x0000000200007310 */ /* 0x004e220000301000 */
[----:B------:R-:W0:-:S14]  /*68f0*/  DSETP.GEU.AND P0, PT, |R2|, c[0x2][0x0], PT ;  /* 0x008000000200762a */ /* 0x000e1c0003f0e200 */
[----:B0-----:R-:W-:Y:S01]  /*6900*/  @!P0 FMUL R0, R0, 1.175494350822287508e-38 ;  /* 0x0080000000008820 */ /* 0x001fe20000400000 */
[----:B------:R-:W-:Y:S05]  /*6910*/  BRA `(.L_x_6233) ;  /* 0x00000a0000007947 */ /* 0x000fea0003800000 */
.L_x_6228:
        /* <DEDUP_REMOVED lines=12> */
.L_x_6242:
[----:B------:R-:W2:Y:S02]  /*69e0*/  LDG.E.64 R2, [R2.64] ;  /* 0x0000002402027981 */ /* 0x000ea4000c1e1b00 */
[----:B--2---:R-:W0:Y:S01]  /*69f0*/  F2F.F32.F64 R0, R2 ;  /* 0x0000000200007310 */ /* 0x004e220000301000 */
[----:B------:R-:W0:-:S14]  /*6a00*/  DSETP.GEU.AND P0, PT, |R2|, c[0x2][0x0], PT ;  /* 0x008000000200762a */ /* 0x000e1c0003f0e200 */
[----:B0-----:R-:W-:Y:S01]  /*6a10*/  @!P0 FMUL R0, R0, 1.175494350822287508e-38 ;  /* 0x0080000000008820 */ /* 0x001fe20000400000 */
[----:B------:R-:W-:Y:S05]  /*6a20*/  BRA `(.L_x_6233) ;  /* 0x000008f000007947 */ /* 0x000fea0003800000 */
.L_x_6241:
        /* <DEDUP_REMOVED lines=26> */
.L_x_6244:
        /* <DEDUP_REMOVED lines=13> */
.L_x_6243:
[----:B------:R-:W2:Y:S02]  /*6ca0*/  LDG.E.U16 R0, [R2.64] ;  /* 0x0000002402007981 */ /* 0x000ea4000c1e1500 */
[----:B--2---:R-:W-:Y:S01]  /*6cb0*/  PRMT R0, RZ, 0x5410, R0 ;  /* 0x00005410ff007816 */ /* 0x004fe20000000000 */
[----:B------:R-:W-:Y:S05]  /*6cc0*/  BRA `(.L_x_6233) ;  /* 0x0000065000007947 */ /* 0x000fea0003800000 */
.L_x_6240:
        /* <DEDUP_REMOVED lines=11> */
.L_x_6247:
        /* <DEDUP_REMOVED lines=20> */
.L_x_6249:
[----:B------:R-:W-:Y:S05]  /*6ec0*/  BSYNC B0 ;  /* 0x0000000000007941 */ /* 0x000fea0003800000 */
.L_x_6248:
[----:B------:R-:W-:Y:S01]  /*6ed0*/  LEA R3, R0, 0x3b800000, 0x17 ;  /* 0x3b80000000037811 */ /* 0x000fe200078eb8ff */
[----:B------:R-:W-:-:S05]  /*6ee0*/  IMAD.SHL.U32 R0, R2, 0x100000, RZ ;  /* 0x0010000002007824 */ /* 0x000fca00078e00ff */
[----:B------:R-:W-:Y:S01]  /*6ef0*/  LOP3.LUT R0, R3, R0, R4, 0xfe, !PT ;  /* 0x0000000003007212 */ /* 0x000fe200078efe04 */
[----:B------:R-:W-:Y:S05]  /*6f00*/  BRA `(.L_x_6233) ;  /* 0x0000041000007947 */ /* 0x000fea0003800000 */
.L_x_6246:
        /* <DEDUP_REMOVED lines=20> */
.L_x_6251:
[----:B------:R-:W-:Y:S05]  /*7050*/  BSYNC B0 ;  /* 0x0000000000007941 */ /* 0x000fea0003800000 */
.L_x_6250:
[----:B------:R-:W-:Y:S01]  /*7060*/  LEA R3, R0, 0x37800000, 0x17 ;  /* 0x3780000000037811 */ /* 0x000fe200078eb8ff */
[----:B------:R-:W-:-:S05]  /*7070*/  IMAD.SHL.U32 R0, R2, 0x200000, RZ ;  /* 0x0020000002007824 */ /* 0x000fca00078e00ff */
[----:B------:R-:W-:Y:S01]  /*7080*/  LOP3.LUT R0, R3, R0, R4, 0xfe, !PT ;  /* 0x0000000003007212 */ /* 0x000fe200078efe04 */
[----:B------:R-:W-:Y:S05]  /*7090*/  BRA `(.L_x_6233) ;  /* 0x0000028000007947 */ /* 0x000fea0003800000 */
.L_x_6245:
        /* <DEDUP_REMOVED lines=14> */
.L_x_6232:
        /* <DEDUP_REMOVED lines=21> */
.L_x_6253:
[----:B------:R-:W2:Y:S02]  /*72d0*/  LDG.E.64 R2, [R2.64] ;  /* 0x0000002402027981 */ /* 0x000ea4000c1e1b00 */
[----:B--2---:R0:W1:Y:S01]  /*72e0*/  I2F.U64 R0, R2 ;  /* 0x0000000200007312 */ /* 0x0040620000301000 */
[----:B------:R-:W-:Y:S05]  /*72f0*/  BRA `(.L_x_6233) ;  /* 0x0000002000007947 */ /* 0x000fea0003800000 */
.L_x_6252:
[----:B------:R-:W2:Y:S02]  /*7300*/  LDG.E R0, [R2.64] ;  /* 0x0000002402007981 */ /* 0x000ea4000c1e1900 */
[----:B--2---:R-:W0:Y:S02]  /*7310*/  I2F.U32 R0, R0 ;  /* 0x0000000000007306 */ /* 0x004e240000201000 */
.L_x_6233:
[----:B------:R-:W-:Y:S05]  /*7320*/  BSYNC B6 ;  /* 0x0000000000067941 */ /* 0x000fea0003800000 */
.L_x_6227:
        /* <DEDUP_REMOVED lines=17> */
.L_x_6257:
[----:B------:R-:W0:Y:S02]  /*7440*/  F2I.S64.TRUNC R2, R2 ;  /* 0x0000000200027311 */ /* 0x000e24000020d900 */
[----:B0-----:R-:W-:-:S05]  /*7450*/  IMAD.MOV.U32 R5, RZ, RZ, R2 ;  /* 0x000000ffff057224 */ /* 0x001fca00078e0002 */
[----:B------:R0:W-:Y:S01]  /*7460*/  STG.E.U8 [R16.64], R5 ;  /* 0x0000000510007986 */ /* 0x0001e2000c101124 */
[----:B------:R-:W-:Y:S05]  /*7470*/  BRA `(.L_x_6259) ;  /* 0x00000d3000007947 */ /* 0x000fea0003800000 */
.L_x_6256:
        /* <DEDUP_REMOVED lines=9> */
.L_x_6261:
[----:B------:R-:W0:Y:S02]  /*7510*/  F2I.FTZ.TRUNC.NTZ R3, R2 ;  /* 0x0000000200037305 */ /* 0x000e24000021f100 */
[----:B0-----:R0:W-:Y:S01]  /*7520*/  STG.E [R16.64], R3 ;  /* 0x0000000310007986 */ /* 0x0011e2000c101924 */
[----:B------:R-:W-:Y:S05]  /*7530*/  BRA `(.L_x_6259) ;  /* 0x00000c7000007947 */ /* 0x000fea0003800000 */
.L_x_6260:
[----:B------:R-:W0:Y:S02]  /*7540*/  F2I.FTZ.TRUNC.NTZ R3, R2 ;  /* 0x0000000200037305 */ /* 0x000e24000021f100 */
[----:B0-----:R0:W-:Y:S01]  /*7550*/  STG.E.U16 [R16.64], R3 ;  /* 0x0000000310007986 */ /* 0x0011e2000c101524 */
[----:B------:R-:W-:Y:S05]  /*7560*/  BRA `(.L_x_6259) ;  /* 0x00000c4000007947 */ /* 0x000fea0003800000 */
.L_x_6255:
        /* <DEDUP_REMOVED lines=8> */
.L_x_6263:
[----:B------:R-:W-:-:S05]  /*75f0*/  F2FP.PACK_AB R2, RZ, R2 ;  /* 0x00000002ff02723e */ /* 0x000fca00000000ff */
[----:B------:R0:W-:Y:S01]  /*7600*/  STG.E.U16 [R16.64], R2 ;  /* 0x0000000210007986 */ /* 0x0001e2000c101524 */
[----:B------:R-:W-:Y:S05]  /*7610*/  BRA `(.L_x_6259) ;  /* 0x00000b9000007947 */ /* 0x000fea0003800000 */
.L_x_6262:
        /* <DEDUP_REMOVED lines=9> */
.L_x_6265:
[----:B------:R-:W-:-:S04]  /*76b0*/  F2FP.PACK_AB R3, RZ, R2 ;  /* 0x00000002ff03723e */ /* 0x000fc800000000ff */
[----:B------:R-:W-:-:S05]  /*76c0*/  PRMT R3, R3, 0x5410, RZ ;  /* 0x0000541003037816 */ /* 0x000fca00000000ff */
[----:B------:R0:W-:Y:S01]  /*76d0*/  STG.E [R16.64], R3 ;  /* 0x0000000310007986 */ /* 0x0001e2000c101924 */
[----:B------:R-:W-:Y:S05]  /*76e0*/  BRA `(.L_x_6259) ;  /* 0x00000ac000007947 */ /* 0x000fea0003800000 */
.L_x_6264:
[----:B------:R-:W-:-:S06]  /*76f0*/  FMUL.FTZ R2, R2, 1 ;  /* 0x3f80000002027820 */ /* 0x000fcc0000410000 */
[----:B------:R-:W0:Y:S02]  /*7700*/  F2F.F64.F32 R2, R2 ;  /* 0x0000000200027310 */ /* 0x000e240000201800 */
[----:B0-----:R0:W-:Y:S01]  /*7710*/  STG.E.64 [R16.64], R2 ;  /* 0x0000000210007986 */ /* 0x0011e2000c101b24 */
[----:B------:R-:W-:Y:S05]  /*7720*/  BRA `(.L_x_6259) ;  /* 0x00000a8000007947 */ /* 0x000fea0003800000 */
.L_x_6254:
        /* <DEDUP_REMOVED lines=12> */
.L_x_6268:
[----:B------:R-:W-:Y:S01]  /*77f0*/  FMUL.FTZ R4, R2, 1 ;  /* 0x3f80000002047820 */ /* 0x000fe20000410000 */
[----:B------:R-:W-:-:S05]  /*7800*/  CS2R R6, SRZ ;  /* 0x0000000000067805 */ /* 0x000fca000001ff00 */
[----:B------:R-:W0:Y:S02]  /*7810*/  F2F.F64.F32 R4, R4 ;  /* 0x0000000400047310 */ /* 0x000e240000201800 */
[----:B0-----:R0:W-:Y:S01]  /*7820*/  STG.E.128 [R16.64], R4 ;  /* 0x0000000410007986 */ /* 0x0011e2000c101d24 */
[----:B------:R-:W-:Y:S05]  /*7830*/  BRA `(.L_x_6259) ;  /* 0x0000097000007947 */ /* 0x000fea0003800000 */
.L_x_6267:
        /* <DEDUP_REMOVED lines=20> */
.L_x_6272:
[----:B------:R-:W-:Y:S05]  /*7980*/  BSYNC B0 ;  /* 0x0000000000007941 */ /* 0x000fea0003800000 */
.L_x_6271:
[----:B------:R-:W-:-:S05]  /*7990*/  LOP3.LUT R5, R0, R5, RZ, 0xfc, !PT ;  /* 0x0000000500057212 */ /* 0x000fca00078efcff */
[----:B------:R0:W-:Y:S01]  /*79a0*/  STG.E.U8 [R16.64], R5 ;  /* 0x0000000510007986 */ /* 0x0001e2000c101124 */
[----:B------:R-:W-:Y:S05]  /*79b0*/  BRA `(.L_x_6259) ;  /* 0x000007f000007947 */ /* 0x000fea0003800000 */
.L_x_6270:
        /* <DEDUP_REMOVED lines=12> */
.L_x_6274:
[----:B------:R-:W-:Y:S01]  /*7a80*/  IMAD.MOV.U32 R0, RZ, RZ, 0x7f ;  /* 0x0000007fff007424 */ /* 0x000fe200078e00ff */
[----:B------:R-:W-:-:S04]  /*7a90*/  ISETP.GT.U32.AND P0, PT, R4, 0x7f800000, PT ;  /* 0x7f8000000400780c */ /* 0x000fc80003f04070 */
[----:B------:R-:W-:-:S04]  /*7aa0*/  SEL R0, R0, 0x7c, P0 ;  /* 0x0000007c00007807 */ /* 0x000fc80000000000 */
.L_x_6275:
[----:B------:R-:W-:Y:S05]  /*7ab0*/  BSYNC B0 ;  /* 0x0000000000007941 */ /* 0x000fea0003800000 */
.L_x_6273:
[----:B------:R-:W-:-:S04]  /*7ac0*/  LOP3.LUT R2, R2, 0x80000000, RZ, 0xc0, !PT ;  /* 0x8000000002027812 */ /* 0x000fc800078ec0ff */
[----:B------:R-:W-:-:S04]  /*7ad0*/  SHF.R.U32.HI R3, RZ, 0x18, R2 ;  /* 0x00000018ff037819 */ /* 0x000fc80000011602 */
[----:B------:R-:W-:-:S05]  /*7ae0*/  LOP3.LUT R3, R0, R3, RZ, 0xfc, !PT ;  /* 0x0000000300037212 */ /* 0x000fca00078efcff */
[----:B------:R0:W-:Y:S01]  /*7af0*/  STG.E.U8 [R16.64], R3 ;  /* 0x0000000310007986 */ /* 0x0001e2000c101124 */
[----:B------:R-:W-:Y:S05]  /*7b00*/  BRA `(.L_x_6259) ;  /* 0x000006a000007947 */ /* 0x000fea0003800000 */
.L_x_6269:
[----:B------:R-:W-:-:S05]  /*7b10*/  F2FP.BF16.PACK_AB R2, RZ, R2 ;  /* 0x00000002ff02723e */ /* 0x000fca00000010ff */
[----:B------:R0:W-:Y:S01]  /*7b20*/  STG.E.U16 [R16.64], R2 ;  /* 0x0000000210007986 */ /* 0x0001e2000c101524 */
[----:B------:R-:W-:Y:S05]  /*7b30*/  BRA `(.L_x_6259) ;  /* 0x0000067000007947 */ /* 0x000fea0003800000 */
.L_x_6266:
        /* <DEDUP_REMOVED lines=11> */
.L_x_6278:
        /* <DEDUP_REMOVED lines=16> */
.L_x_6281:
[----:B------:R-:W-:-:S04]  /*7cf0*/  LOP3.LUT R2, R2, 0x80000000, RZ, 0xc0, !PT ;  /* 0x8000000002027812 */ /* 0x000fc800078ec0ff */
[----:B------:R-:W-:-:S04]  /*7d00*/  SHF.R.U32.HI R3, RZ, 0x18, R2 ;  /* 0x00000018ff037819 */ /* 0x000fc80000011602 */
[----:B------:R-:W-:-:S04]  /*7d10*/  LOP3.LUT R0, R0, R3, RZ, 0xfc, !PT ;  /* 0x0000000300007212 */ /* 0x000fc800078efcff */
[----:B------:R-:W-:Y:S02]  /*7d20*/  PRMT R8, R0, 0x7610, R8 ;  /* 0x0000761000087816 */ /* 0x000fe40000000008 */
.L_x_6280:
[----:B------:R-:W-:Y:S05]  /*7d30*/  BSYNC B0 ;  /* 0x0000000000007941 */ /* 0x000fea0003800000 */
.L_x_6279:
[----:B------:R0:W-:Y:S01]  /*7d40*/  STG.E.U8 [R16.64], R8 ;  /* 0x0000000810007986 */ /* 0x0001e2000c101124 */
[----:B------:R-:W-:Y:S05]  /*7d50*/  BRA `(.L_x_6259) ;  /* 0x0000045000007947 */ /* 0x000fea0003800000 */
.L_x_6277:
        /* <DEDUP_REMOVED lines=16> */
.L_x_6284:
[----:B------:R-:W-:-:S04]  /*7e60*/  LOP3.LUT R2, R2, 0x80000000, RZ, 0xc0, !PT ;  /* 0x8000000002027812 */ /* 0x000fc800078ec0ff */
[----:B------:R-:W-:-:S04]  /*7e70*/  SHF.R.U32.HI R3, RZ, 0x18, R2 ;  /* 0x00000018ff037819 */ /* 0x000fc80000011602 */
[----:B------:R-:W-:-:S04]  /*7e80*/  LOP3.LUT R0, R0, R3, RZ, 0xfc, !PT ;  /* 0x0000000300007212 */ /* 0x000fc800078efcff */
[----:B------:R-:W-:Y:S02]  /*7e90*/  PRMT R8, R0, 0x7610, R8 ;  /* 0x0000761000087816 */ /* 0x000fe40000000008 */
.L_x_6283:
[----:B------:R-:W-:Y:S05]  /*7ea0*/  BSYNC B0 ;  /* 0x0000000000007941 */ /* 0x000fea0003800000 */
.L_x_6282:
[----:B------:R0:W-:Y:S01]  /*7eb0*/  STG.E.U8 [R16.64], R8 ;  /* 0x0000000810007986 */ /* 0x0001e2000c101124 */
[----:B------:R-:W-:Y:S05]  /*7ec0*/  BRA `(.L_x_6259) ;  /* 0x000002e000007947 */ /* 0x000fea0003800000 */
.L_x_6276:
        /* <DEDUP_REMOVED lines=21> */
.L_x_6258:
        /* <DEDUP_REMOVED lines=20> */
.L_x_6286:
[----:B------:R-:W0:Y:S02]  /*8160*/  F2I.U64.TRUNC R2, R2 ;  /* 0x0000000200027311 */ /* 0x000e24000020d800 */
[----:B0-----:R0:W-:Y:S01]  /*8170*/  STG.E.64 [R16.64], R2 ;  /* 0x0000000210007986 */ /* 0x0011e2000c101b24 */
[----:B------:R-:W-:Y:S05]  /*8180*/  BRA `(.L_x_6259) ;  /* 0x0000002000007947 */ /* 0x000fea0003800000 */
.L_x_6285:
[----:B------:R-:W0:Y:S02]  /*8190*/  F2I.FTZ.U32.TRUNC.NTZ R3, R2 ;  /* 0x0000000200037305 */ /* 0x000e24000021f000 */
[----:B0-----:R0:W-:Y:S02]  /*81a0*/  STG.E [R16.64], R3 ;  /* 0x0000000310007986 */ /* 0x0011e4000c101924 */
.L_x_6259:
[----:B------:R-:W-:Y:S02]  /*81b0*/  IADD3 R19, R19, 0x80, RZ ;  /* 0x0000008013137810 */ /* 0x000fe40007ffe0ff */
.L_x_6164:
[----:B------:R-:W-:Y:S05]  /*81c0*/  BSYNC B7 ;  /* 0x0000000000077941 */ /* 0x000fea0003800000 */
.L_x_6163:
        /* <DEDUP_REMOVED lines=230> */
.L_x_6287:
        /* <DEDUP_REMOVED lines=20> */
.L_x_6292:
[----:B------:R-:W2:Y:S02]  /*9170*/  LDG.E.U8 R0, [R2.64] ;  /* 0x0000002402007981 */ /* 0x000ea4000c1e1100 */
[----:B--2---:R-:W0:Y:S01]  /*9180*/  I2F.U16 R0, R0 ;  /* 0x0000000000007306 */ /* 0x004e220000101000 */
[----:B------:R-:W-:Y:S05]  /*9190*/  BRA `(.L_x_6294) ;  /* 0x00000ca000007947 */ /* 0x000fea0003800000 */
.L_x_6291:
        /* <DEDUP_REMOVED lines=9> */
.L_x_6296:
[----:B------:R-:W2:Y:S02]  /*9230*/  LDG.E R0, [R2.64] ;  /* 0x0000002402007981 */ /* 0x000ea4000c1e1900 */
[----:B--2---:R-:W0:Y:S01]  /*9240*/  I2F R0, R0 ;  /* 0x0000000000007306 */ /* 0x004e220000201400 */
[----:B------:R-:W-:Y:S05]  /*9250*/  BRA `(.L_x_6294) ;  /* 0x00000be000007947 */ /* 0x000fea0003800000 */
.L_x_6295:
[----:B------:R-:W2:Y:S02]  /*9260*/  LDG.E.U16 R0, [R2.64] ;  /* 0x0000002402007981 */ /* 0x000ea4000c1e1500 */
[----:B--2---:R-:W0:Y:S01]  /*9270*/  I2F.S16 R0, R0 ;  /* 0x0000000000007306 */ /* 0x004e220000101400 */
[----:B------:R-:W-:Y:S05]  /*9280*/  BRA `(.L_x_6294) ;  /* 0x00000bb000007947 */ /* 0x000fea0003800000 */
.L_x_6290:
        /* <DEDUP_REMOVED lines=8> */
.L_x_6298:
[----:B------:R-:W2:Y:S02]  /*9310*/  LDG.E.U16 R0, [R2.64] ;  /* 0x0000002402007981 */ /* 0x000ea4000c1e1500 */
[----:B--2---:R-:W-:Y:S01]  /*9320*/  HADD2.F32 R0, -RZ, R0.H0_H0 ;  /* 0x20000000ff007230 */ /* 0x004fe20000004100 */
[----:B------:R-:W-:Y:S05]  /*9330*/  BRA `(.L_x_6294) ;  /* 0x00000b0000007947 */ /* 0x000fea0003800000 */
.L_x_6297:
        /* <DEDUP_REMOVED lines=8> */
.L_x_6300:
[----:B------:R-:W2:Y:S02]  /*93c0*/  LDG.E.U16 R0, [R2.64] ;  /* 0x0000002402007981 */ /* 0x000ea4000c1e1500 */
[----:B--2---:R-:W-:Y:S01]  /*93d0*/  HADD2.F32 R0, -RZ, R0.H0_H0 ;  /* 0x20000000ff007230 */ /* 0x004fe20000004100 */
[----:B------:R-:W-:Y:S05]  /*93e0*/  BRA `(.L_x_6294) ;  /* 0x00000a5000007947 */ /* 0x000fea0003800000 */
.L_x_6299:
[----:B------:R-:W2:Y:S02]  /*93f0*/  LDG.E.64 R2, [R2.64] ;  /* 0x0000002402027981 */ /* 0x000ea4000c1e1b00 */
[----:B--2---:R-:W0:Y:S01]  /*9400*/  F2F.F32.F64 R0, R2 ;  /* 0x0000000200007310 */ /* 0x004e220000301000 */
[----:B------:R-:W0:-:S14]  /*9410*/  DSETP.GEU.AND P0, PT, |R2|, c[0x2][0x0], PT ;  /* 0x008000000200762a */ /* 0x000e1c0003f0e200 */
[----:B0-----:R-:W-:Y:S01]  /*9420*/  @!P0 FMUL R0, R0, 1.175494350822287508e-38 ;  /* 0x0080000000008820 */ /* 0x001fe20000400000 */
[----:B------:R-:W-:Y:S05]  /*9430*/  BRA `(.L_x_6294) ;  /* 0x00000a0000007947 */ /* 0x000fea0003800000 */
.L_x_6289:
        /* <DEDUP_REMOVED lines=12> */
.L_x_6303:
[----:B------:R-:W2:Y:S02]  /*9500*/  LDG.E.64 R2, [R2.64] ;  /* 0x0000002402027981 */ /* 0x000ea4000c1e1b00 */
[----:B--2---:R-:W0:Y:S01]  /*9510*/  F2F.F32.F64 R0, R2 ;  /* 0x0000000200007310 */ /* 0x004e220000301000 */
[----:B------:R-:W0:-:S14]  /*9520*/  DSETP.GEU.AND P0, PT, |R2|, c[0x2][0x0], PT ;  /* 0x008000000200762a */ /* 0x000e1c0003f0e200 */
[----:B0-----:R-:W-:Y:S01]  /*9530*/  @!P0 FMUL R0, R0, 1.175494350822287508e-38 ;  /* 0x0080000000008820 */ /* 0x001fe20000400000 */
[----:B------:R-:W-:Y:S05]  /*9540*/  BRA `(.L_x_6294) ;  /* 0x000008f000007947 */ /* 0x000fea0003800000 */
.L_x_6302:
        /* <DEDUP_REMOVED lines=26> */
.L_x_6305:
        /* <DEDUP_REMOVED lines=13> */
.L_x_6304:
[----:B------:R-:W2:Y:S02]  /*97c0*/  LDG.E.U16 R0, [R2.64] ;  /* 0x0000002402007981 */ /* 0x000ea4000c1e1500 */
[----:B--2---:R-:W-:Y:S01]  /*97d0*/  PRMT R0, RZ, 0x5410, R0 ;  /* 0x00005410ff007816 */ /* 0x004fe20000000000 */
[----:B------:R-:W-:Y:S05]  /*97e0*/  BRA `(.L_x_6294) ;  /* 0x0000065000007947 */ /* 0x000fea0003800000 */
.L_x_6301:
        /* <DEDUP_REMOVED lines=11> */
.L_x_6308:
        /* <DEDUP_REMOVED lines=20> */
.L_x_6310:
[----:B------:R-:W-:Y:S05]  /*99e0*/  BSYNC B0 ;  /* 0x0000000000007941 */ /* 0x000fea0003800000 */
.L_x_6309:
[----:B------:R-:W-:Y:S01]  /*99f0*/  LEA R3, R0, 0x3b800000, 0x17 ;  /* 0x3b80000000037811 */ /* 0x000fe200078eb8ff */
[----:B------:R-:W-:-:S05]  /*9a00*/  IMAD.SHL.U32 R0, R2, 0x100000, RZ ;  /* 0x0010000002007824 */ /* 0x000fca00078e00ff */
[----:B------:R-:W-:Y:S01]  /*9a10*/  LOP3.LUT R0, R3, R0, R4, 0xfe, !PT ;  /* 0x0000000003007212 */ /* 0x000fe200078efe04 */
[----:B------:R-:W-:Y:S05]  /*9a20*/  BRA `(.L_x_6294) ;  /* 0x0000041000007947 */ /* 0x000fea0003800000 */
.L_x_6307:
        /* <DEDUP_REMOVED lines=20> */
.L_x_6312:
[----:B------:R-:W-:Y:S05]  /*9b70*/  BSYNC B0 ;  /* 0x0000000000007941 */ /* 0x000fea0003800000 */
.L_x_6311:
[----:B------:R-:W-:Y:S01]  /*9b80*/  LEA R3, R0, 0x37800000, 0x17 ;  /* 0x3780000000037811 */ /* 0x000fe200078eb8ff */
[----:B------:R-:W-:-:S05]  /*9b90*/  IMAD.SHL.U32 R0, R2, 0x200000, RZ ;  /* 0x0020000002007824 */ /* 0x000fca00078e00ff */
[----:B------:R-:W-:Y:S01]  /*9ba0*/  LOP3.LUT R0, R3, R0, R4, 0xfe, !PT ;  /* 0x0000000003007212 */ /* 0x000fe200078efe04 */
[----:B------:R-:W-:Y:S05]  /*9bb0*/  BRA `(.L_x_6294) ;  /* 0x0000028000007947 */ /* 0x000fea0003800000 */
.L_x_6306:
        /* <DEDUP_REMOVED lines=14> */
.L_x_6293:
        /* <DEDUP_REMOVED lines=21> */
.L_x_6314:
[----:B------:R-:W2:Y:S02]  /*9df0*/  LDG.E.64 R2, [R2.64] ;  /* 0x0000002402027981 */ /* 0x000ea4000c1e1b00 */
[----:B--2---:R0:W1:Y:S01]  /*9e00*/  I2F.U64 R0, R2 ;  /* 0x0000000200007312 */ /* 0x0040620000301000 */
[----:B------:R-:W-:Y:S05]  /*9e10*/  BRA `(.L_x_6294) ;  /* 0x0000002000007947 */ /* 0x000fea0003800000 */
.L_x_6313:
[----:B------:R-:W2:Y:S02]  /*9e20*/  LDG.E R0, [R2.64] ;  /* 0x0000002402007981 */ /* 0x000ea4000c1e1900 */
[----:B--2---:R-:W0:Y:S02]  /*9e30*/  I2F.U32 R0, R0 ;  /* 0x0000000000007306 */ /* 0x004e240000201000 */
.L_x_6294:
[----:B------:R-:W-:Y:S05]  /*9e40*/  BSYNC B6 ;  /* 0x0000000000067941 */ /* 0x000fea0003800000 */
.L_x_6288:
        /* <DEDUP_REMOVED lines=17> */
.L_x_6318:
[----:B------:R-:W0:Y:S02]  /*9f60*/  F2I.S64.TRUNC R2, R2 ;  /* 0x0000000200027311 */ /* 0x000e24000020d900 */
[----:B0-----:R-:W-:-:S05]  /*9f70*/  IMAD.MOV.U32 R5, RZ, RZ, R2 ;  /* 0x000000ffff057224 */ /* 0x001fca00078e0002 */
[----:B------:R-:W-:Y:S01]  /*9f80*/  STG.E.U8 [R16.64], R5 ;  /* 0x0000000510007986 */ /* 0x000fe2000c101124 */
[----:B------:R-:W-:Y:S05]  /*9f90*/  EXIT ;  /* 0x000000000000794d */ /* 0x000fea0003800000 */
.L_x_6317:
        /* <DEDUP_REMOVED lines=9> */
.L_x_6321:
[----:B------:R-:W0:Y:S02]  /*a030*/  F2I.FTZ.TRUNC.NTZ R3, R2 ;  /* 0x0000000200037305 */ /* 0x000e24000021f100 */
[----:B0-----:R-:W-:Y:S01]  /*a040*/  STG.E [R16.64], R3 ;  /* 0x0000000310007986 */ /* 0x001fe2000c101924 */
[----:B------:R-:W-:Y:S05]  /*a050*/  EXIT ;  /* 0x000000000000794d */ /* 0x000fea0003800000 */
.L_x_6320:
[----:B------:R-:W0:Y:S02]  /*a060*/  F2I.FTZ.TRUNC.NTZ R3, R2 ;  /* 0x0000000200037305 */ /* 0x000e24000021f100 */
[----:B0-----:R-:W-:Y:S01]  /*a070*/  STG.E.U16 [R16.64], R3 ;  /* 0x0000000310007986 */ /* 0x001fe2000c101524 */
[----:B------:R-:W-:Y:S05]  /*a080*/  EXIT ;  /* 0x000000000000794d */ /* 0x000fea0003800000 */
.L_x_6316:
        /* <DEDUP_REMOVED lines=8> */
.L_x_6323:
[----:B------:R-:W-:-:S05]  /*a110*/  F2FP.PACK_AB R2, RZ, R2 ;  /* 0x00000002ff02723e */ /* 0x000fca00000000ff */
[----:B------:R-:W-:Y:S01]  /*a120*/  STG.E.U16 [R16.64], R2 ;  /* 0x0000000210007986 */ /* 0x000fe2000c101524 */
[----:B------:R-:W-:Y:S05]  /*a130*/  EXIT ;  /* 0x000000000000794d */ /* 0x000fea0003800000 */
.L_x_6322:
        /* <DEDUP_REMOVED lines=9> */
.L_x_6325:
[----:B------:R-:W-:-:S04]  /*a1d0*/  F2FP.PACK_AB R3, RZ, R2 ;  /* 0x00000002ff03723e */ /* 0x000fc800000000ff */
[----:B------:R-:W-:-:S05]  /*a1e0*/  PRMT R3, R3, 0x5410, RZ ;  /* 0x0000541003037816 */ /* 0x000fca00000000ff */
[----:B------:R-:W-:Y:S01]  /*a1f0*/  STG.E [R16.64], R3 ;  /* 0x0000000310007986 */ /* 0x000fe2000c101924 */
[----:B------:R-:W-:Y:S05]  /*a200*/  EXIT ;  /* 0x000000000000794d */ /* 0x000fea0003800000 */
.L_x_6324:
[----:B------:R-:W-:-:S06]  /*a210*/  FMUL.FTZ R2, R2, 1 ;  /* 0x3f80000002027820 */ /* 0x000fcc0000410000 */
[----:B------:R-:W0:Y:S02]  /*a220*/  F2F.F64.F32 R2, R2 ;  /* 0x0000000200027310 */ /* 0x000e240000201800 */
[----:B0-----:R-:W-:Y:S01]  /*a230*/  STG.E.64 [R16.64], R2 ;  /* 0x0000000210007986 */ /* 0x001fe2000c101b24 */
[----:B------:R-:W-:Y:S05]  /*a240*/  EXIT ;  /* 0x000000000000794d */ /* 0x000fea0003800000 */
.L_x_6315:
        /* <DEDUP_REMOVED lines=12> */
.L_x_6328:
[----:B------:R-:W-:Y:S01]  /*a310*/  FMUL.FTZ R4, R2, 1 ;  /* 0x3f80000002047820 */ /* 0x000fe20000410000 */
[----:B------:R-:W-:-:S05]  /*a320*/  CS2R R6, SRZ ;  /* 0x0000000000067805 */ /* 0x000fca000001ff00 */
[----:B------:R-:W0:Y:S02]  /*a330*/  F2F.F64.F32 R4, R4 ;  /* 0x0000000400047310 */ /* 0x000e240000201800 */
[----:B0-----:R-:W-:Y:S01]  /*a340*/  STG.E.128 [R16.64], R4 ;  /* 0x0000000410007986 */ /* 0x001fe2000c101d24 */
[----:B------:R-:W-:Y:S05]  /*a350*/  EXIT ;  /* 0x000000000000794d */ /* 0x000fea0003800000 */
.L_x_6327:
        /* <DEDUP_REMOVED lines=20> */
.L_x_6332:
[----:B------:R-:W-:Y:S05]  /*a4a0*/  BSYNC B0 ;  /* 0x0000000000007941 */ /* 0x000fea0003800000 */
.L_x_6331:
[----:B------:R-:W-:-:S05]  /*a4b0*/  LOP3.LUT R5, R0, R5, RZ, 0xfc, !PT ;  /* 0x0000000500057212 */ /* 0x000fca00078efcff */
[----:B------:R-:W-:Y:S01]  /*a4c0*/  STG.E.U8 [R16.64], R5 ;  /* 0x0000000510007986 */ /* 0x000fe2000c101124 */
[----:B------:R-:W-:Y:S05]  /*a4d0*/  EXIT ;  /* 0x000000000000794d */ /* 0x000fea0003800000 */
.L_x_6330:
        /* <DEDUP_REMOVED lines=12> */
.L_x_6334:
[----:B------:R-:W-:Y:S01]  /*a5a0*/  IMAD.MOV.U32 R0, RZ, RZ, 0x7f ;  /* 0x0000007fff007424 */ /* 0x000fe200078e00ff */
[----:B------:R-:W-:-:S04]  /*a5b0*/  ISETP.GT.U32.AND P0, PT, R4, 0x7f800000, PT ;  /* 0x7f8000000400780c */ /* 0x000fc80003f04070 */
[----:B------:R-:W-:-:S04]  /*a5c0*/  SEL R0, R0, 0x7c, P0 ;  /* 0x0000007c00007807 */ /* 0x000fc80000000000 */
.L_x_6335:
[----:B------:R-:W-:Y:S05]  /*a5d0*/  BSYNC B0 ;  /* 0x0000000000007941 */ /* 0x000fea0003800000 */
.L_x_6333:
[----:B------:R-:W-:-:S04]  /*a5e0*/  LOP3.LUT R2, R2, 0x80000000, RZ, 0xc0, !PT ;  /* 0x8000000002027812 */ /* 0x000fc800078ec0ff */
[----:B------:R-:W-:-:S04]  /*a5f0*/  SHF.R.U32.HI R3, RZ, 0x18, R2 ;  /* 0x00000018ff037819 */ /* 0x000fc80000011602 */
[----:B------:R-:W-:-:S05]  /*a600*/  LOP3.LUT R3, R0, R3, RZ, 0xfc, !PT ;  /* 0x0000000300037212 */ /* 0x000fca00078efcff */
[----:B------:R-:W-:Y:S01]  /*a610*/  STG.E.U8 [R16.64], R3 ;  /* 0x0000000310007986 */ /* 0x000fe2000c101124 */
[----:B------:R-:W-:Y:S05]  /*a620*/  EXIT ;  /* 0x000000000000794d */ /* 0x000fea0003800000 */
.L_x_6329:
[----:B------:R-:W-:-:S05]  /*a630*/  F2FP.BF16.PACK_AB R2, RZ, R2 ;  /* 0x00000002ff02723e */ /* 0x000fca00000010ff */
[----:B------:R-:W-:Y:S01]  /*a640*/  STG.E.U16 [R16.64], R2 ;  /* 0x0000000210007986 */ /* 0x000fe2000c101524 */
[----:B------:R-:W-:Y:S05]  /*a650*/  EXIT ;  /* 0x000000000000794d */ /* 0x000fea0003800000 */
.L_x_6326:
        /* <DEDUP_REMOVED lines=11> */
.L_x_6338:
        /* <DEDUP_REMOVED lines=16> */
.L_x_6341:
[----:B------:R-:W-:-:S04]  /*a810*/  LOP3.LUT R2, R2, 0x80000000, RZ, 0xc0, !PT ;  /* 0x8000000002027812 */ /* 0x000fc800078ec0ff */
[----:B------:R-:W-:-:S04]  /*a820*/  SHF.R.U32.HI R3, RZ, 0x18, R2 ;  /* 0x00000018ff037819 */ /* 0x000fc80000011602 */
[----:B------:R-:W-:-:S04]  /*a830*/  LOP3.LUT R0, R0, R3, RZ, 0xfc, !PT ;  /* 0x0000000300007212 */ /* 0x000fc800078efcff */
[----:B------:R-:W-:Y:S02]  /*a840*/  PRMT R8, R0, 0x7610, R8 ;  /* 0x0000761000087816 */ /* 0x000fe40000000008 */
.L_x_6340:
[----:B------:R-:W-:Y:S05]  /*a850*/  BSYNC B0 ;  /* 0x0000000000007941 */ /* 0x000fea0003800000 */
.L_x_6339:
[----:B------:R-:W-:Y:S01]  /*a860*/  STG.E.U8 [R16.64], R8 ;  /* 0x0000000810007986 */ /* 0x000fe2000c101124 */
[----:B------:R-:W-:Y:S05]  /*a870*/  EXIT ;  /* 0x000000000000794d */ /* 0x000fea0003800000 */
.L_x_6337:
        /* <DEDUP_REMOVED lines=16> */
.L_x_6344:
[----:B------:R-:W-:-:S04]  /*a980*/  LOP3.LUT R2, R2, 0x80000000, RZ, 0xc0, !PT ;  /* 0x8000000002027812 */ /* 0x000fc800078ec0ff */
[----:B------:R-:W-:-:S04]  /*a990*/  SHF.R.U32.HI R3, RZ, 0x18, R2 ;  /* 0x00000018ff037819 */ /* 0x000fc80000011602 */
[----:B------:R-:W-:-:S04]  /*a9a0*/  LOP3.LUT R0, R0, R3, RZ, 0xfc, !PT ;  /* 0x0000000300007212 */ /* 0x000fc800078efcff */
[----:B------:R-:W-:Y:S02]  /*a9b0*/  PRMT R8, R0, 0x7610, R8 ;  /* 0x0000761000087816 */ /* 0x000fe40000000008 */
.L_x_6343:
[----:B------:R-:W-:Y:S05]  /*a9c0*/  BSYNC B0 ;  /* 0x0000000000007941 */ /* 0x000fea0003800000 */
.L_x_6342:
[----:B------:R-:W-:Y:S01]  /*a9d0*/  STG.E.U8 [R16.64], R8 ;  /* 0x0000000810007986 */ /* 0x000fe2000c101124 */
[----:B------:R-:W-:Y:S05]  /*a9e0*/  EXIT ;  /* 0x000000000000794d */ /* 0x000fea0003800000 */
.L_x_6336:
        /* <DEDUP_REMOVED lines=21> */
.L_x_6319:
        /* <DEDUP_REMOVED lines=20> */
.L_x_6346:
[----:B------:R-:W0:Y:S02]  /*ac80*/  F2I.U64.TRUNC R2, R2 ;  /* 0x0000000200027311 */ /* 0x000e24000020d800 */
[----:B0-----:R-:W-:Y:S01]  /*ac90*/  STG.E.64 [R16.64], R2 ;  /* 0x0000000210007986 */ /* 0x001fe2000c101b24 */
[----:B------:R-:W-:Y:S05]  /*aca0*/  EXIT ;  /* 0x000000000000794d */ /* 0x000fea0003800000 */
.L_x_6345:
[----:B------:R-:W0:Y:S02]  /*acb0*/  F2I.FTZ.U32.TRUNC.NTZ R3, R2 ;  /* 0x0000000200037305 */ /* 0x000e24000021f000 */
[----:B0-----:R-:W-:Y:S01]  /*acc0*/  STG.E [R16.64], R3 ;  /* 0x0000000310007986 */ /* 0x001fe2000c101924 */
[----:B------:R-:W-:Y:S05]  /*acd0*/  EXIT ;  /* 0x000000000000794d */ /* 0x000fea0003800000 */
.L_x_6347:
        /* <DEDUP_REMOVED lines=10> */
.L_x_61667:


//--------------------- .text._ZN2at6native27unrolled_elementwise_kernelIZNS0_50_GLOBAL__N__2680c7bb_12_PowKernel_cu_b2145a98_318429pow_tensor_scalar_kernel_implIffEEvRNS_18TensorIteratorBaseET0_EUlfE0_St5arrayIPcLm2EELi4E23TrivialOffsetCalculatorILi1EjESC_NS0_6memory12LoadWithCastILi1EEENSD_13StoreWithCastILi1EEEEEviT_S6_T2_T3_T4_T5_ --------------------------
	.section	.text._ZN2at6native27unrolled_elementwise_kernelIZNS0_50_GLOBAL__N__2680c7bb_12_PowKernel_cu_b2145a98_318429pow_tensor_scalar_kernel_implIffEEvRNS_18TensorIteratorBaseET0_EUlfE0_St5arrayIPcLm2EELi4E23TrivialOffsetCalculatorILi1EjESC_NS0_6memory12LoadWithCastILi1EEENSD_13StoreWithCastILi1EEEEEviT_S6_T2_T3_T4_T5_,"ax",@progbits
	.sectioninfo	@"SHI_REGISTERS=28"
	.align	128
        .global         _ZN2at6native27unrolled_elementwise_kernelIZNS0_50_GLOBAL__N__2680c7bb_12_PowKernel_cu_b2145a98_318429pow_tensor_scalar_kernel_implIffEEvRNS_18TensorIteratorBaseET0_EUlfE0_St5arrayIPcLm2EELi4E23TrivialOffsetCalculatorILi1EjESC_NS0_6memory12LoadWithCastILi1EEENSD_13StoreWithCastILi1EEEEEviT_S6_T2_T3_T4_T5_
        .type           _ZN2at6native27unrolled_elementwise_kernelIZNS0_50_GLOBAL__N__2680c7bb_12_PowKernel_cu_b2145a98_318429pow_tensor_scalar_kernel_implIffEEvRNS_18TensorIteratorBaseET0_EUlfE0_St5arrayIPcLm2EELi4E23TrivialOffsetCalculatorILi1EjESC_NS0_6memory12LoadWithCastILi1EEENSD_13StoreWithCastILi1EEEEEviT_S6_T2_T3_T4_T5_,@function
        .size           _ZN2at6native27unrolled_elementwise_kernelIZNS0_50_GLOBAL__N__2680c7bb_12_PowKernel_cu_b2145a98_318429pow_tensor_scalar_kernel_implIffEEvRNS_18TensorIteratorBaseET0_EUlfE0_St5arrayIPcLm2EELi4E23TrivialOffsetCalculatorILi1EjESC_NS0_6memory12LoadWithCastILi1EEENSD_13StoreWithCastILi1EEEEEviT_S6_T2_T3_T4_T5_,(.L_x_61668 - _ZN2at6native27unrolled_elementwise_kernelIZNS0_50_GLOBAL__N__2680c7bb_12_PowKernel_cu_b2145a98_318429pow_tensor_scalar_kernel_implIffEEvRNS_18TensorIteratorBaseET0_EUlfE0_St5arrayIPcLm2EELi4E23TrivialOffsetCalculatorILi1EjESC_NS0_6memory12LoadWithCastILi1EEENSD_13StoreWithCastILi1EEEEEviT_S6_T2_T3_T4_T5_)
        .other          _ZN2at6native27unrolled_elementwise_kernelIZNS0_50_GLOBAL__N__2680c7bb_12_PowKernel_cu_b2145a98_318429pow_tensor_scalar_kernel_implIffEEvRNS_18TensorIteratorBaseET0_EUlfE0_St5arrayIPcLm2EELi4E23TrivialOffsetCalculatorILi1EjESC_NS0_6memory12LoadWithCastILi1EEENSD_13StoreWithCastILi1EEEEEviT_S6_T2_T3_T4_T5_,@"STO_CUDA_ENTRY STV_DEFAULT"
_ZN2at6native27unrolled_elementwise_kernelIZNS0_50_GLOBAL__N__2680c7bb_12_PowKernel_cu_b2145a98_318429pow_tensor_scalar_kernel_implIffEEvRNS_18TensorIteratorBaseET0_EUlfE0_St5arrayIPcLm2EELi4E23TrivialOffsetCalculatorILi1EjESC_NS0_6memory12LoadWithCastILi1EEENSD_13StoreWithCastILi1EEEEEviT_S6_T2_T3_T4_T5_:
.text._ZN2at6native27unrolled_elementwise_kernelIZNS0_50_GLOBAL__N__2680c7bb_12_PowKernel_cu_b2145a98_318429pow_tensor_scalar_kernel_implIffEEvRNS_18TensorIteratorBaseET0_EUlfE0_St5arrayIPcLm2EELi4E23TrivialOffsetCalculatorILi1EjESC_NS0_6memory12LoadWithCastILi1EEENSD_13StoreWithCastILi1EEEEEviT_S6_T2_T3_T4_T5_:
        /* <DEDUP_REMOVED lines=30> */
.L_x_6354:
[----:B------:R-:W2:Y:S02]  /*01e0*/  LDG.E.U8 R2, [R2.64] ;  /* 0x0000002402027981 */ /* 0x000ea4000c1e1100 */
[----:B--2---:R0:W1:Y:S01]  /*01f0*/  I2F.U16 R23, R2 ;  /* 0x0000000200177306 */ /* 0x0040620000101000 */
[----:B------:R-:W-:Y:S05]  /*0200*/  BRA `(.L_x_6356) ;  /* 0x00000cb000007947 */ /* 0x000fea0003800000 */
.L_x_6353:
        /* <DEDUP_REMOVED lines=9> */
.L_x_6358:
[----:B------:R-:W2:Y:S02]  /*02a0*/  LDG.E R2, [R2.64] ;  /* 0x0000002402027981 */ /* 0x000ea4000c1e1900 */
[----:B--2---:R0:W1:Y:S01]  /*02b0*/  I2F R23, R2 ;  /* 0x0000000200177306 */ /* 0x0040620000201400 */
[----:B------:R-:W-:Y:S05]  /*02c0*/  BRA `(.L_x_6356) ;  /* 0x00000bf000007947 */ /* 0x000fea0003800000 */
.L_x_6357:
[----:B------:R-:W2:Y:S02]  /*02d0*/  LDG.E.U16 R2, [R2.64] ;  /* 0x0000002402027981 */ /* 0x000ea4000c1e1500 */
[----:B--2---:R0:W1:Y:S01]  /*02e0*/  I2F.S16 R23, R2 ;  /* 0x0000000200177306 */ /* 0x0040620000101400 */
[----:B------:R-:W-:Y:S05]  /*02f0*/  BRA `(.L_x_6356) ;  /* 0x00000bc000007947 */ /* 0x000fea0003800000 */
.L_x_6352:
        /* <DEDUP_REMOVED lines=8> */
.L_x_6360:
[----:B------:R-:W2:Y:S02]  /*0380*/  LDG.E.U16 R2, [R2.64] ;  /* 0x0000002402027981 */ /* 0x000ea4000c1e1500 */
[----:B--2---:R-:W-:Y:S01]  /*0390*/  HADD2.F32 R23, -RZ, R2.H0_H0 ;  /* 0x20000002ff177230 */ /* 0x004fe20000004100 */
[----:B------:R-:W-:Y:S05]  /*03a0*/  BRA `(.L_x_6356) ;  /* 0x00000b1000007947 */ /* 0x000fea0003800000 */
.L_x_6359:
        /* <DEDUP_REMOVED lines=8> */
.L_x_6362:
[----:B------:R-:W2:Y:S02]  /*0430*/  LDG.E.U16 R2, [R2.64] ;  /* 0x0000002402027981 */ /* 0x000ea4000c1e1500 */
[----:B--2---:R-:W-:Y:S01]  /*0440*/  HADD2.F32 R23, -RZ, R2.H0_H0 ;  /* 0x20000002ff177230 */ /* 0x004fe20000004100 */
[----:B------:R-:W-:Y:S05]  /*0450*/  BRA `(.L_x_6356) ;  /* 0x00000a6000007947 */ /* 0x000fea0003800000 */
.L_x_6361:
[----:B------:R-:W2:Y:S02]  /*0460*/  LDG.E.64 R2, [R2.64] ;  /* 0x0000002402027981 */ /* 0x000ea4000c1e1b00 */
[----:B--2---:R-:W0:Y:S01]  /*0470*/  F2F.F32.F64 R23, R2 ;  /* 0x0000000200177310 */ /* 0x004e220000301000 */
[----:B------:R-:W0:-:S14]  /*0480*/  DSETP.GEU.AND P0, PT, |R2|, c[0x2][0x0], PT ;  /* 0x008000000200762a */ /* 0x000e1c0003f0e200 */
[----:B0-----:R-:W-:Y:S01]  /*0490*/  @!P0 FMUL R23, R23, 1.175494350822287508e-38 ;  /* 0x0080000017178820 */ /* 0x001fe20000400000 */
[----:B------:R-:W-:Y:S05]  /*04a0*/  BRA `(.L_x_6356) ;  /* 0x00000a1000007947 */ /* 0x000fea0003800000 */
.L_x_6351:
        /* <DEDUP_REMOVED lines=12> */
.L_x_6365:
[----:B------:R-:W2:Y:S02]  /*0570*/  LDG.E.64 R2, [R2.64] ;  /* 0x0000002402027981 */ /* 0x000ea4000c1e1b00 */
[----:B--2---:R-:W0:Y:S01]  /*0580*/  F2F.F32.F64 R23, R2 ;  /* 0x0000000200177310 */ /* 0x004e220000301000 */
[----:B------:R-:W0:-:S14]  /*0590*/  DSETP.GEU.AND P0, PT, |R2|, c[0x2][0x0], PT ;  /* 0x008000000200762a */ /* 0x000e1c0003f0e200 */
[----:B0-----:R-:W-:Y:S01]  /*05a0*/  @!P0 FMUL R23, R23, 1.175494350822287508e-38 ;  /* 0x0080000017178820 */ /* 0x001fe20000400000 */
[----:B------:R-:W-:Y:S05]  /*05b0*/  BRA `(.L_x_6356) ;  /* 0x0000090000007947 */ /* 0x000fea0003800000 */
.L_x_6364:
        /* <DEDUP_REMOVED lines=11> */
[----:B------:R-:W-:-:S04]  /*0670*/  IADD3 R2, R0, -0x1, RZ ;  /* 0xffffffff00027810 */ /* 0x000fc80007ffe0ff */
[----:B------:R-:W-:Y:S02]  /*0680*/  SHF.R.S32.HI R2, RZ, 0x1f, R2 ;  /* 0x0000001fff027819 */ /* 0x000fe40000011402 */
[----:B0-----:R-:W-:-:S04]  /*0690*/  IADD3 R4, -R4, 0x1f, RZ ;  /* 0x0000001f04047810 */ /* 0x001fc80007ffe1ff */
[C---:B------:R-:W-:Y:S02]  /*06a0*/  ISETP.GT.U32.AND P0, PT, R4.reuse, 0x4, PT ;  /* 0x000000040400780c */ /* 0x040fe40003f04070 */
[----:B------:R-:W-:-:S04]  /*06b0*/  IADD3 R4, R4, -0x4, RZ ;  /* 0xfffffffc04047810 */ /* 0x000fc80007ffe0ff */
[----:B------:R-:W-:Y:S02]  /*06c0*/  SEL R5, R4, RZ, P0 ;  /* 0x000000ff04057207 */ /* 0x000fe40000000000 */
[----:B------:R-:W-:-:S03]  /*06d0*/  IADD3 R4, R0, 0x1000000, RZ ;  /* 0x0100000000047810 */ /* 0x000fc60007ffe0ff */
[----:B------:R-:W-:Y:S01]  /*06e0*/  IMAD R6, R5, R6, 0x3c000000 ;  /* 0x3c00000005067424 */ /* 0x000fe200078e0206 */
[----:B------:R-:W-:Y:S02]  /*06f0*/  SHF.L.U32 R5, R0, R5, RZ ;  /* 0x0000000500057219 */ /* 0x000fe400000006ff */
[----:B------:R-:W-:Y:S02]  /*0700*/  SHF.R.S32.HI R4, RZ, 0x8, R4 ;  /* 0x00000008ff047819 */ /* 0x000fe40000011404 */
[----:B------:R-:W-:-:S04]  /*0710*/  LEA.HI R5, R5, R6, RZ, 0x1c ;  /* 0x0000000605057211 */ /* 0x000fc800078fe0ff */
[----:B------:R-:W-:-:S04]  /*0720*/  LOP3.LUT R5, R5, 0x7f800000, R4, 0xf8, !PT ;  /* 0x7f80000005057812 */ /* 0x000fc800078ef804 */
[----:B------:R-:W-:-:S04]  /*0730*/  LOP3.LUT R2, R5, R2, RZ, 0x30, !PT ;  /* 0x0000000205027212 */ /* 0x000fc800078e30ff */
[----:B------:R-:W-:Y:S01]  /*0740*/  LOP3.LUT R23, R2, 0x80000000, R23, 0xf8, !PT ;  /* 0x8000000002177812 */ /* 0x000fe200078ef817 */
[----:B------:R-:W-:Y:S05]  /*0750*/  BRA `(.L_x_6356) ;  /* 0x0000076000007947 */ /* 0x000fea0003800000 */
.L_x_6367:
        /* <DEDUP_REMOVED lines=14> */
.L_x_6366:
[----:B------:R-:W2:Y:S02]  /*0840*/  LDG.E.U16 R2, [R2.64] ;  /* 0x0000002402027981 */ /* 0x000ea4000c1e1500 */
[----:B--2---:R-:W-:Y:S01]  /*0850*/  PRMT R23, RZ, 0x5410, R2 ;  /* 0x00005410ff177816 */ /* 0x004fe20000000002 */
[----:B------:R-:W-:Y:S05]  /*0860*/  BRA `(.L_x_6356) ;  /* 0x0000065000007947 */ /* 0x000fea0003800000 */
.L_x_6363:
        /* <DEDUP_REMOVED lines=11> */
.L_x_6370:
        /* <DEDUP_REMOVED lines=20> */
.L_x_6372:
[----:B------:R-:W-:Y:S05]  /*0a60*/  BSYNC B0 ;  /* 0x0000000000007941 */ /* 0x000fea0003800000 */
.L_x_6371:
[----:B------:R-:W-:Y:S01]  /*0a70*/  IMAD.SHL.U32 R2, R2, 0x100000, RZ ;  /* 0x0010000002027824 */ /* 0x000fe200078e00ff */
[----:B------:R-:W-:-:S04]  /*0a80*/  LEA R0, R0, 0x3b800000, 0x17 ;  /* 0x3b80000000007811 */ /* 0x000fc800078eb8ff */
[----:B------:R-:W-:Y:S01]  /*0a90*/  LOP3.LUT R23, R0, R2, R23, 0xfe, !PT ;  /* 0x0000000200177212 */ /* 0x000fe200078efe17 */
[----:B------:R-:W-:Y:S05]  /*0aa0*/  BRA `(.L_x_6356) ;  /* 0x0000041000007947 */ /* 0x000fea0003800000 */
.L_x_6369:
        /* <DEDUP_REMOVED lines=20> */
.L_x_6374:
[----:B------:R-:W-:Y:S05]  /*0bf0*/  BSYNC B0 ;  /* 0x0000000000007941 */ /* 0x000fea0003800000 */
.L_x_6373:
[----:B------:R-:W-:Y:S01]  /*0c00*/  IMAD.SHL.U32 R2, R2, 0x200000, RZ ;  /* 0x0020000002027824 */ /* 0x000fe200078e00ff */
[----:B------:R-:W-:-:S04]  /*0c10*/  LEA R0, R0, 0x37800000, 0x17 ;  /* 0x3780000000007811 */ /* 0x000fc800078eb8ff */
[----:B------:R-:W-:Y:S01]  /*0c20*/  LOP3.LUT R23, R0, R2, R23, 0xfe, !PT ;  /* 0x0000000200177212 */ /* 0x000fe200078efe17 */
[----:B------:R-:W-:Y:S05]  /*0c30*/  BRA `(.L_x_6356) ;  /* 0x0000028000007947 */ /* 0x000fea0003800000 */
.L_x_6368:
        /* <DEDUP_REMOVED lines=14> */
.L_x_6355:
        /* <DEDUP_REMOVED lines=21> */
.L_x_6376:
[----:B------:R-:W2:Y:S02]  /*0e70*/  LDG.E.64 R2, [R2.64] ;  /* 0x0000002402027981 */ /* 0x000ea4000c1e1b00 */
[----:B--2---:R0:W1:Y:S01]  /*0e80*/  I2F.U64 R23, R2 ;  /* 0x0000000200177312 */ /* 0x0040620000301000 */
[----:B------:R-:W-:Y:S05]  /*0e90*/  BRA `(.L_x_6356) ;  /* 0x0000002000007947 */ /* 0x000fea0003800000 */
.L_x_6375:
[----:B------:R-:W2:Y:S02]  /*0ea0*/  LDG.E R2, [R2.64] ;  /* 0x0000002402027981 */ /* 0x000ea4000c1e1900 */
[----:B--2---:R0:W1:Y:S02]  /*0eb0*/  I2F.U32 R23, R2 ;  /* 0x0000000200177306 */ /* 0x0040640000201000 */
.L_x_6356:
[----:B------:R-:W-:Y:S05]  /*0ec0*/  BSYNC B6 ;  /* 0x0000000000067941 */ /* 0x000fea0003800000 */
.L_x_6350:
[----:B------:R-:W2:Y:S02]  /*0ed0*/  S2R R24, SR_TID.X ;  /* 0x0000000000187919 */ /* 0x000ea40000002100 */
[----:B--2---:R-:W-:Y:S02]  /*0ee0*/  IADD3 R24, R24, 0x80, RZ ;  /* 0x0000008018187810 */ /* 0x004fe40007ffe0ff */
.L_x_6349:
[----:B-1----:R-:W-:Y:S05]  /*0ef0*/  BSYNC B7 ;  /* 0x0000000000077941 */ /* 0x002fea0003800000 */
.L_x_6348:
[----:B------:R-:W-:Y:S01]  /*0f00*/  ISETP.GE.AND P0, PT, R24, R16, PT ;  /* 0x000000101800720c */ /* 0x000fe20003f06270 */
[----:B------:R-:W-:-:S12]  /*0f10*/  BSSY B7, `(.L_x_6377) ;  /* 0x00000e5000077945 */ /* 0x000fd80003800000 */
[----:B------:R-:W-:Y:S05]  /*0f20*/  @P0 BRA `(.L_x_6378) ;  /* 0x00000e3000000947 */ /* 0x000fea0003800000 */
[----:B------:R-:W-:Y:S01]  /*0f30*/  IMAD R0, R17, 0x200, R24 ;  /* 0x0000020011007824 */ /* 0x000fe200078e0218 */
[----:B0-----:R-:W-:Y:S01]  /*0f40*/  PRMT R3, R19, 0x9910, RZ ;  /* 0x0000991013037816 */ /* 0x001fe200000000ff */
[----:B------:R-:W-:Y:S02]  /*0f50*/  BSSY B6, `(.L_x_6379) ;  /* 0x00000df000067945 */ /* 0x000fe40003800000 */
        /* <DEDUP_REMOVED lines=17> */
.L_x_6383:
[----:B------:R-:W2:Y:S02]  /*1070*/  LDG.E.U8 R2, [R2.64] ;  /* 0x0000002402027981 */ /* 0x000ea4000c1e1100 */
[----:B--2---:R0:W1:Y:S01]  /*1080*/  I2F.U16 R22, R2 ;  /* 0x0000000200167306 */ /* 0x0040620000101000 */
[----:B------:R-:W-:Y:S05]  /*1090*/  BRA `(.L_x_6385) ;  /* 0x00000ca000007947 */ /* 0x000fea0003800000 */
.L_x_6382:
        /* <DEDUP_REMOVED lines=9> */
.L_x_6387:
[----:B------:R-:W2:Y:S02]  /*1130*/  LDG.E R2, [R2.64] ;  /* 0x0000002402027981 */ /* 0x000ea4000c1e1900 */
[----:B--2---:R0:W1:Y:S01]  /*1140*/  I2F R22, R2 ;  /* 0x0000000200167306 */ /* 0x0040620000201400 */
[----:B------:R-:W-:Y:S05]  /*1150*/  BRA `(.L_x_6385) ;  /* 0x00000be000007947 */ /* 0x000fea0003800000 */
.L_x_6386:
[----:B------:R-:W2:Y:S02]  /*1160*/  LDG.E.U16 R2, [R2.64] ;  /* 0x0000002402027981 */ /* 0x000ea4000c1e1500 */
[----:B--2---:R0:W1:Y:S01]  /*1170*/  I2F.S16 R22, R2 ;  /* 0x0000000200167306 */ /* 0x0040620000101400 */
[----:B------:R-:W-:Y:S05]  /*1180*/  BRA `(.L_x_6385) ;  /* 0x00000bb000007947 */ /* 0x000fea0003800000 */
.L_x_6381:
        /* <DEDUP_REMOVED lines=8> */
.L_x_6389:
[----:B------:R-:W2:Y:S02]  /*1210*/  LDG.E.U16 R2, [R2.64] ;  /* 0x0000002402027981 */ /* 0x000ea4000c1e1500 */
[----:B--2---:R-:W-:Y:S01]  /*1220*/  HADD2.F32 R22, -RZ, R2.H0_H0 ;  /* 0x20000002ff167230 */ /* 0x004fe20000004100 */
[----:B------:R-:W-:Y:S05]  /*1230*/  BRA `(.L_x_6385) ;  /* 0x00000b0000007947 */ /* 0x000fea0003800000 */
.L_x_6388:
        /* <DEDUP_REMOVED lines=8> */
.L_x_6391:
[----:B------:R-:W2:Y:S02]  /*12c0*/  LDG.E.U16 R2, [R2.64] ;  /* 0x0000002402027981 */ /* 0x000ea4000c1e1500 */
[----:B--2---:R-:W-:Y:S01]  /*12d0*/  HADD2.F32 R22, -RZ, R2.H0_H0 ;  /* 0x20000002ff167230 */ /* 0x004fe20000004100 */
[----:B------:R-:W-:Y:S05]  /*12e0*/  BRA `(.L_x_6385) ;  /* 0x00000a5000007947 */ /* 0x000fea0003800000 */
.L_x_6390:
[----:B------:R-:W2:Y:S02]  /*12f0*/  LDG.E.64 R2, [R2.64] ;  /* 0x0000002402027981 */ /* 0x000ea4000c1e1b00 */
[----:B--2---:R-:W0:Y:S01]  /*1300*/  F2F.F32.F64 R22, R2 ;  /* 0x0000000200167310 */ /* 0x004e220000301000 */
[----:B------:R-:W0:-:S14]  /*1310*/  DSETP.GEU.AND P0, PT, |R2|, c[0x2][0x0], PT ;  /* 0x008000000200762a */ /* 0x000e1c0003f0e200 */
[----:B0-----:R-:W-:Y:S01]  /*1320*/  @!P0 FMUL R22, R22, 1.175494350822287508e-38 ;  /* 0x0080000016168820 */ /* 0x001fe20000400000 */
[----:B------:R-:W-:Y:S05]  /*1330*/  BRA `(.L_x_6385) ;  /* 0x00000a0000007947 */ /* 0x000fea0003800000 */
.L_x_6380:
        /* <DEDUP_REMOVED lines=12> */
.L_x_6394:
[----:B------:R-:W2:Y:S02]  /*1400*/  LDG.E.64 R2, [R2.64] ;  /* 0x0000002402027981 */ /* 0x000ea4000c1e1b00 */
[----:B--2---:R-:W0:Y:S01]  /*1410*/  F2F.F32.F64 R22, R2 ;  /* 0x0000000200167310 */ /* 0x004e220000301000 */
[----:B------:R-:W0:-:S14]  /*1420*/  DSETP.GEU.AND P0, PT, |R2|, c[0x2][0x0], PT ;  /* 0x008000000200762a */ /* 0x000e1c0003f0e200 */
[----:B0-----:R-:W-:Y:S01]  /*1430*/  @!P0 FMUL R22, R22, 1.175494350822287508e-38 ;  /* 0x0080000016168820 */ /* 0x001fe20000400000 */
[----:B------:R-:W-:Y:S05]  /*1440*/  BRA `(.L_x_6385) ;  /* 0x000008f000007947 */ /* 0x000fea0003800000 */
.L_x_6393:
        /* <DEDUP_REMOVED lines=26> */
.L_x_6396:
        /* <DEDUP_REMOVED lines=13> */
.L_x_6395:
[----:B------:R-:W2:Y:S02]  /*16c0*/  LDG.E.U16 R2, [R2.64] ;  /* 0x0000002402027981 */ /* 0x000ea4000c1e1500 */
[----:B--2---:R-:W-:Y:S01]  /*16d0*/  PRMT R22, RZ, 0x5410, R2 ;  /* 0x00005410ff167816 */ /* 0x004fe20000000002 */
[----:B------:R-:W-:Y:S05]  /*16e0*/  BRA `(.L_x_6385) ;  /* 0x0000065000007947 */ /* 0x000fea0003800000 */
.L_x_6392:
        /* <DEDUP_REMOVED lines=11> */
.L_x_6399:
        /* <DEDUP_REMOVED lines=20> */
.L_x_6401:
[----:B------:R-:W-:Y:S05]  /*18e0*/  BSYNC B0 ;  /* 0x0000000000007941 */ /* 0x000fea0003800000 */
.L_x_6400:
[----:B------:R-:W-:Y:S01]  /*18f0*/  IMAD.SHL.U32 R2, R2, 0x100000, RZ ;  /* 0x0010000002027824 */ /* 0x000fe200078e00ff */
[----:B------:R-:W-:-:S04]  /*1900*/  LEA R3, R0, 0x3b800000, 0x17 ;  /* 0x3b80000000037811 */ /* 0x000fc800078eb8ff */
[----:B------:R-:W-:Y:S01]  /*1910*/  LOP3.LUT R22, R3, R2, R22, 0xfe, !PT ;  /* 0x0000000203167212 */ /* 0x000fe200078efe16 */
[----:B------:R-:W-:Y:S05]  /*1920*/  BRA `(.L_x_6385) ;  /* 0x0000041000007947 */ /* 0x000fea0003800000 */
.L_x_6398:
        /* <DEDUP_REMOVED lines=20> */
.L_x_6403:
[----:B------:R-:W-:Y:S05]  /*1a70*/  BSYNC B0 ;  /* 0x0000000000007941 */ /* 0x000fea0003800000 */
.L_x_6402:
[----:B------:R-:W-:Y:S01]  /*1a80*/  IMAD.SHL.U32 R2, R2, 0x200000, RZ ;  /* 0x0020000002027824 */ /* 0x000fe200078e00ff */
[----:B------:R-:W-:-:S04]  /*1a90*/  LEA R3, R0, 0x37800000, 0x17 ;  /* 0x3780000000037811 */ /* 0x000fc800078eb8ff */
[----:B------:R-:W-:Y:S01]  /*1aa0*/  LOP3.LUT R22, R3, R2, R22, 0xfe, !PT ;  /* 0x0000000203167212 */ /* 0x000fe200078efe16 */
[----:B------:R-:W-:Y:S05]  /*1ab0*/  BRA `(.L_x_6385) ;  /* 0x0000028000007947 */ /* 0x000fea0003800000 */
.L_x_6397:
        /* <DEDUP_REMOVED lines=14> */
.L_x_6384:
        /* <DEDUP_REMOVED lines=21> */
.L_x_6405:
[----:B------:R-:W2:Y:S02]  /*1cf0*/  LDG.E.64 R2, [R2.64] ;  /* 0x0000002402027981 */ /* 0x000ea4000c1e1b00 */
[----:B--2---:R0:W1:Y:S01]  /*1d00*/  I2F.U64 R22, R2 ;  /* 0x0000000200167312 */ /* 0x0040620000301000 */
[----:B------:R-:W-:Y:S05]  /*1d10*/  BRA `(.L_x_6385) ;  /* 0x0000002000007947 */ /* 0x000fea0003800000 */
.L_x_6404:
[----:B------:R-:W2:Y:S02]  /*1d20*/  LDG.E R2, [R2.64] ;  /* 0x0000002402027981 */ /* 0x000ea4000c1e1900 */
[----:B--2---:R0:W1:Y:S02]  /*1d30*/  I2F.U32 R22, R2 ;  /* 0x0000000200167306 */ /* 0x0040640000201000 */
.L_x_6385:
[----:B------:R-:W-:Y:S05]  /*1d40*/  BSYNC B6 ;  /* 0x0000000000067941 */ /* 0x000fea0003800000 */
.L_x_6379:
[----:B------:R-:W-:Y:S02]  /*1d50*/  IADD3 R24, R24, 0x80, RZ ;  /* 0x0000008018187810 */ /* 0x000fe40007ffe0ff */
.L_x_6378:
[----:B------:R-:W-:Y:S05]  /*1d60*/  BSYNC B7 ;  /* 0x0000000000077941 */ /* 0x000fea0003800000 */
.L_x_6377:
[----:B------:R-:W-:Y:S01]  /*1d70*/  ISETP.GE.AND P0, PT, R24, R16, PT ;  /* 0x000000101800720c */ /* 0x000fe20003f06270 */
[----:B------:R-:W-:Y:S01]  /*1d80*/  BSSY B7, `(.L_x_6406) ;  /* 0x00000e7000077945 */ /* 0x000fe20003800000 */
[----:B------:R-:W-:Y:S02]  /*1d90*/  IMAD.MOV.U32 R18, RZ, RZ, RZ ;  /* 0x000000ffff127224 */ /* 0x000fe400078e00ff */
[----:B------:R-:W-:-:S09]  /*1da0*/  IMAD.MOV.U32 R25, RZ, RZ, RZ ;  /* 0x000000ffff197224 */ /* 0x000fd200078e00ff */
        /* <DEDUP_REMOVED lines=21> */
.L_x_6412:
[----:B------:R-:W2:Y:S02]  /*1f00*/  LDG.E.U8 R2, [R2.64] ;  /* 0x0000002402027981 */ /* 0x000ea4000c1e1100 */
[----:B--2---:R0:W2:Y:S01]  /*1f10*/  I2F.U16 R25, R2 ;  /* 0x0000000200197306 */ /* 0x0040a20000101000 */
[----:B------:R-:W-:Y:S05]  /*1f20*/  BRA `(.L_x_6414) ;  /* 0x00000ca000007947 */ /* 0x000fea0003800000 */
.L_x_6411:
        /* <DEDUP_REMOVED lines=9> */
.L_x_6416:
[----:B------:R-:W2:Y:S02]  /*1fc0*/  LDG.E R2, [R2.64] ;  /* 0x0000002402027981 */ /* 0x000ea4000c1e1900 */
[----:B--2---:R0:W2:Y:S01]  /*1fd0*/  I2F R25, R2 ;  /* 0x0000000200197306 */ /* 0x0040a20000201400 */
[----:B------:R-:W-:Y:S05]  /*1fe0*/  BRA `(.L_x_6414) ;  /* 0x00000be000007947 */ /* 0x000fea0003800000 */
.L_x_6415:
[----:B------:R-:W2:Y:S02]  /*1ff0*/  LDG.E.U16 R2, [R2.64] ;  /* 0x0000002402027981 */ /* 0x000ea4000c1e1500 */
[----:B--2---:R0:W2:Y:S01]  /*2000*/  I2F.S16 R25, R2 ;  /* 0x0000000200197306 */ /* 0x0040a20000101400 */
[----:B------:R-:W-:Y:S05]  /*2010*/  BRA `(.L_x_6414) ;  /* 0x00000bb000007947 */ /* 0x000fea0003800000 */
.L_x_6410:
        /* <DEDUP_REMOVED lines=8> */
.L_x_6418:
[----:B------:R-:W2:Y:S02]  /*20a0*/  LDG.E.U16 R2, [R2.64] ;  /* 0x0000002402027981 */ /* 0x000ea4000c1e1500 */
[----:B--2---:R-:W-:Y:S01]  /*20b0*/  HADD2.F32 R25, -RZ, R2.H0_H0 ;  /* 0x20000002ff197230 */ /* 0x004fe20000004100 */
[----:B------:R-:W-:Y:S05]  /*20c0*/  BRA `(.L_x_6414) ;  /* 0x00000b0000007947 */ /* 0x000fea0003800000 */
.L_x_6417:
        /* <DEDUP_REMOVED lines=8> */
.L_x_6420:
[----:B------:R-:W2:Y:S02]  /*2150*/  LDG.E.U16 R2, [R2.64] ;  /* 0x0000002402027981 */ /* 0x000ea4000c1e1500 */
[----:B--2---:R-:W-:Y:S01]  /*2160*/  HADD2.F32 R25, -RZ, R2.H0_H0 ;  /* 0x20000002ff197230 */ /* 0x004fe20000004100 */
[----:B------:R-:W-:Y:S05]  /*2170*/  BRA `(.L_x_6414) ;  /* 0x00000a5000007947 */ /* 0x000fea0003800000 */
.L_x_6419:
[----:B------:R-:W2:Y:S02]  /*2180*/  LDG.E.64 R2, [R2.64] ;  /* 0x0000002402027981 */ /* 0x000ea4000c1e1b00 */
[----:B--2---:R-:W0:Y:S01]  /*2190*/  F2F.F32.F64 R25, R2 ;  /* 0x0000000200197310 */ /* 0x004e220000301000 */
[----:B------:R-:W0:-:S14]  /*21a0*/  DSETP.GEU.AND P0, PT, |R2|, c[0x2][0x0], PT ;  /* 0x008000000200762a */ /* 0x000e1c0003f0e200 */
[----:B0-----:R-:W-:Y:S01]  /*21b0*/  @!P0 FMUL R25, R25, 1.175494350822287508e-38 ;  /* 0x0080000019198820 */ /* 0x001fe20000400000 */
[----:B------:R-:W-:Y:S05]  /*21c0*/  BRA `(.L_x_6414) ;  /* 0x00000a0000007947 */ /* 0x000fea0003800000 */
.L_x_6409:
        /* <DEDUP_REMOVED lines=12> */
.L_x_6423:
[----:B------:R-:W2:Y:S02]  /*2290*/  LDG.E.64 R2, [R2.64] ;  /* 0x0000002402027981 */ /* 0x000ea4000c1e1b00 */
[----:B--2---:R-:W0:Y:S01]  /*22a0*/  F2F.F32.F64 R25, R2 ;  /* 0x0000000200197310 */ /* 0x004e220000301000 */
[----:B------:R-:W0:-:S14]  /*22b0*/  DSETP.GEU.AND P0, PT, |R2|, c[0x2][0x0], PT ;  /* 0x008000000200762a */ /* 0x000e1c0003f0e200 */
[----:B0-----:R-:W-:Y:S01]  /*22c0*/  @!P0 FMUL R25, R25, 1.175494350822287508e-38 ;  /* 0x0080000019198820 */ /* 0x001fe20000400000 */
[----:B------:R-:W-:Y:S05]  /*22d0*/  BRA `(.L_x_6414) ;  /* 0x000008f000007947 */ /* 0x000fea0003800000 */
.L_x_6422:
        /* <DEDUP_REMOVED lines=26> */
.L_x_6425:
        /* <DEDUP_REMOVED lines=13> */
.L_x_6424:
[----:B------:R-:W2:Y:S02]  /*2550*/  LDG.E.U16 R2, [R2.64] ;  /* 0x0000002402027981 */ /* 0x000ea4000c1e1500 */
[----:B--2---:R-:W-:Y:S01]  /*2560*/  PRMT R25, RZ, 0x5410, R2 ;  /* 0x00005410ff197816 */ /* 0x004fe20000000002 */
[----:B------:R-:W-:Y:S05]  /*2570*/  BRA `(.L_x_6414) ;  /* 0x0000065000007947 */ /* 0x000fea0003800000 */
.L_x_6421:
        /* <DEDUP_REMOVED lines=11> */
.L_x_6428:
        /* <DEDUP_REMOVED lines=20> */
.L_x_6430:
[----:B------:R-:W-:Y:S05]  /*2770*/  BSYNC B0 ;  /* 0x0000000000007941 */ /* 0x000fea0003800000 */
.L_x_6429:
[----:B------:R-:W-:Y:S01]  /*2780*/  IMAD.SHL.U32 R2, R2, 0x100000, RZ ;  /* 0x0010000002027824 */ /* 0x000fe200078e00ff */
[----:B------:R-:W-:-:S04]  /*2790*/  LEA R0, R0, 0x3b800000, 0x17 ;  /* 0x3b80000000007811 */ /* 0x000fc800078eb8ff */
[----:B------:R-:W-:Y:S01]  /*27a0*/  LOP3.LUT R25, R0, R2, R25, 0xfe, !PT ;  /* 0x0000000200197212 */ /* 0x000fe200078efe19 */
[----:B------:R-:W-:Y:S05]  /*27b0*/  BRA `(.L_x_6414) ;  /* 0x0000041000007947 */ /* 0x000fea0003800000 */
.L_x_6427:
        /* <DEDUP_REMOVED lines=20> */
.L_x_6432:
[----:B------:R-:W-:Y:S05]  /*2900*/  BSYNC B0 ;  /* 0x0000000000007941 */ /* 0x000fea0003800000 */
.L_x_6431:
[----:B------:R-:W-:Y:S01]  /*2910*/  IMAD.SHL.U32 R2, R2, 0x200000, RZ ;  /* 0x0020000002027824 */ /* 0x000fe200078e00ff */
[----:B------:R-:W-:-:S04]  /*2920*/  LEA R0, R0, 0x37800000, 0x17 ;  /* 0x3780000000007811 */ /* 0x000fc800078eb8ff */
[----:B------:R-:W-:Y:S01]  /*2930*/  LOP3.LUT R25, R0, R2, R25, 0xfe, !PT ;  /* 0x0000000200197212 */ /* 0x000fe200078efe19 */
[----:B------:R-:W-:Y:S05]  /*2940*/  BRA `(.L_x_6414) ;  /* 0x0000028000007947 */ /* 0x000fea0003800000 */
.L_x_6426:
        /* <DEDUP_REMOVED lines=14> */
.L_x_6413:
        /* <DEDUP_REMOVED lines=21> */
.L_x_6434:
[----:B------:R-:W2:Y:S02]  /*2b80*/  LDG.E.64 R2, [R2.64] ;  /* 0x0000002402027981 */ /* 0x000ea4000c1e1b00 */
[----:B--2---:R0:W2:Y:S01]  /*2b90*/  I2F.U64 R25, R2 ;  /* 0x0000000200197312 */ /* 0x0040a20000301000 */
[----:B------:R-:W-:Y:S05]  /*2ba0*/  BRA `(.L_x_6414) ;  /* 0x0000002000007947 */ /* 0x000fea0003800000 */
.L_x_6433:
[----:B------:R-:W2:Y:S02]  /*2bb0*/  LDG.E R2, [R2.64] ;  /* 0x0000002402027981 */ /* 0x000ea4000c1e1900 */
[----:B--2---:R0:W2:Y:S02]  /*2bc0*/  I2F.U32 R25, R2 ;  /* 0x0000000200197306 */ /* 0x0040a40000201000 */
.L_x_6414:
[----:B------:R-:W-:Y:S05]  /*2bd0*/  BSYNC B6 ;  /* 0x0000000000067941 */ /* 0x000fea0003800000 */
.L_x_6408:
[----:B------:R-:W-:Y:S02]  /*2be0*/  IADD3 R24, R24, 0x80, RZ ;  /* 0x0000008018187810 */ /* 0x000fe40007ffe0ff */
.L_x_6407:
[----:B------:R-:W-:Y:S05]  /*2bf0*/  BSYNC B7 ;  /* 0x0000000000077941 */ /* 0x000fea0003800000 */
.L_x_6406:
        /* <DEDUP_REMOVED lines=21> */
.L_x_6440:
[----:B------:R-:W3:Y:S02]  /*2d50*/  LDG.E.U8 R2, [R2.64] ;  /* 0x0000002402027981 */ /* 0x000ee4000c1e1100 */
[----:B---3--:R0:W3:Y:S01]  /*2d60*/  I2F.U16 R18, R2 ;  /* 0x0000000200127306 */ /* 0x0080e20000101000 */
[----:B------:R-:W-:Y:S05]  /*2d70*/  BRA `(.L_x_6436) ;  /* 0x00000c7000007947 */ /* 0x000fea0003800000 */
.L_x_6439:
        /* <DEDUP_REMOVED lines=9> */
.L_x_6443:
[----:B------:R-:W3:Y:S02]  /*2e10*/  LDG.E R2, [R2.64] ;  /* 0x0000002402027981 */ /* 0x000ee4000c1e1900 */
[----:B---3--:R0:W3:Y:S01]  /*2e20*/  I2F R18, R2 ;  /* 0x0000000200127306 */ /* 0x0080e20000201400 */
[----:B------:R-:W-:Y:S05]  /*2e30*/  BRA `(.L_x_6436) ;  /* 0x00000bb000007947 */ /* 0x000fea0003800000 */
.L_x_6442:
[----:B------:R-:W3:Y:S02]  /*2e40*/  LDG.E.U16 R2, [R2.64] ;  /* 0x0000002402027981 */ /* 0x000ee4000c1e1500 */
[----:B---3--:R0:W3:Y:S01]  /*2e50*/  I2F.S16 R18, R2 ;  /* 0x0000000200127306 */ /* 0x0080e20000101400 */
[----:B------:R-:W-:Y:S05]  /*2e60*/  BRA `(.L_x_6436) ;  /* 0x00000b8000007947 */ /* 0x000fea0003800000 */
.L_x_6438:
        /* <DEDUP_REMOVED lines=8> */
.L_x_6445:
[----:B------:R-:W3:Y:S02]  /*2ef0*/  LDG.E.U16 R2, [R2.64] ;  /* 0x0000002402027981 */ /* 0x000ee4000c1e1500 */
[----:B---3--:R-:W-:Y:S01]  /*2f00*/  HADD2.F32 R18, -RZ, R2.H0_H0 ;  /* 0x20000002ff127230 */ /* 0x008fe20000004100 */
[----:B------:R-:W-:Y:S05]  /*2f10*/  BRA `(.L_x_6436) ;  /* 0x00000ad000007947 */ /* 0x000fea0003800000 */
.L_x_6444:
        /* <DEDUP_REMOVED lines=8> */
.L_x_6447:
[----:B------:R-:W3:Y:S02]  /*2fa0*/  LDG.E.U16 R2, [R2.64] ;  /* 0x0000002402027981 */ /* 0x000ee4000c1e1500 */
[----:B---3--:R-:W-:Y:S01]  /*2fb0*/  HADD2.F32 R18, -RZ, R2.H0_H0 ;  /* 0x20000002ff127230 */ /* 0x008fe20000004100 */
[----:B------:R-:W-:Y:S05]  /*2fc0*/  BRA `(.L_x_6436) ;  /* 0x00000a2000007947 */ /* 0x000fea0003800000 */
.L_x_6446:
[----:B------:R-:W3:Y:S02]  /*2fd0*/  LDG.E.64 R2, [R2.64] ;  /* 0x0000002402027981 */ /* 0x000ee4000c1e1b00 */
[----:B---3--:R-:W0:Y:S01]  /*2fe0*/  F2F.F32.F64 R18, R2 ;  /* 0x0000000200127310 */ /* 0x008e220000301000 */
[----:B------:R-:W0:-:S14]  /*2ff0*/  DSETP.GEU.AND P0, PT, |R2|, c[0x2][0x0], PT ;  /* 0x008000000200762a */ /* 0x000e1c0003f0e200 */
[----:B0-----:R-:W-:Y:S01]  /*3000*/  @!P0 FMUL R18, R18, 1.175494350822287508e-38 ;  /* 0x0080000012128820 */ /* 0x001fe20000400000 */
[----:B------:R-:W-:Y:S05]  /*3010*/  BRA `(.L_x_6436) ;  /* 0x000009d000007947 */ /* 0x000fea0003800000 */
.L_x_6437:
        /* <DEDUP_REMOVED lines=12> */
.L_x_6450:
[----:B------:R-:W3:Y:S02]  /*30e0*/  LDG.E.64 R2, [R2.64] ;  /* 0x0000002402027981 */ /* 0x000ee4000c1e1b00 */
[----:B---3--:R-:W0:Y:S01]  /*30f0*/  F2F.F32.F64 R18, R2 ;  /* 0x0000000200127310 */ /* 0x008e220000301000 */
[----:B------:R-:W0:-:S14]  /*3100*/  DSETP.GEU.AND P0, PT, |R2|, c[0x2][0x0], PT ;  /* 0x008000000200762a */ /* 0x000e1c0003f0e200 */
[----:B0-----:R-:W-:Y:S01]  /*3110*/  @!P0 FMUL R18, R18, 1.175494350822287508e-38 ;  /* 0x0080000012128820 */ /* 0x001fe20000400000 */
[----:B------:R-:W-:Y:S05]  /*3120*/  BRA `(.L_x_6436) ;  /* 0x000008c000007947 */ /* 0x000fea0003800000 */
.L_x_6449:
        /* <DEDUP_REMOVED lines=26> */
.L_x_6452:
[----:B------:R-:W3:Y:S02]  /*32d0*/  LDG.E.U8 R2, [R2.64] ;  /* 0x0000002402027981 */ /* 0x000ee4000c1e1100 */
[C---:B---3--:R-:W-:Y:S02]  /*32e0*/  IMAD.SHL.U32 R0, R2.reuse, 0x2000000, RZ ;  /* 0x0200000002007824 */ /* 0x048fe400078e00ff */
        /* <DEDUP_REMOVED lines=11> */
.L_x_6451:
[----:B------:R-:W3:Y:S02]  /*33a0*/  LDG.E.U16 R2, [R2.64] ;  /* 0x0000002402027981 */ /* 0x000ee4000c1e1500 */
[----:B---3--:R-:W-:Y:S01]  /*33b0*/  PRMT R18, RZ, 0x5410, R2 ;  /* 0x00005410ff127816 */ /* 0x008fe20000000002 */
[----:B------:R-:W-:Y:S05]  /*33c0*/  BRA `(.L_x_6436) ;  /* 0x0000062000007947 */ /* 0x000fea0003800000 */
.L_x_6448:
        /* <DEDUP_REMOVED lines=11> */
.L_x_6455:
        /* <DEDUP_REMOVED lines=19> */
.L_x_6457:
[----:B------:R-:W-:Y:S05]  /*35b0*/  BSYNC B0 ;  /* 0x0000000000007941 */ /* 0x000fea0003800000 */
.L_x_6456:
[----:B------:R-:W-:Y:S01]  /*35c0*/  IMAD.SHL.U32 R2, R2, 0x100000, RZ ;  /* 0x0010000002027824 */ /* 0x000fe200078e00ff */
[----:B------:R-:W-:-:S04]  /*35d0*/  LEA R3, R0, 0x3b800000, 0x17 ;  /* 0x3b80000000037811 */ /* 0x000fc800078eb8ff */
[----:B------:R-:W-:Y:S01]  /*35e0*/  LOP3.LUT R18, R3, R2, R18, 0xfe, !PT ;  /* 0x0000000203127212 */ /* 0x000fe200078efe12 */
[----:B------:R-:W-:Y:S05]  /*35f0*/  BRA `(.L_x_6436) ;  /* 0x000003f000007947 */ /* 0x000fea0003800000 */
.L_x_6454:
        /* <DEDUP_REMOVED lines=19> */
.L_x_6459:
[----:B------:R-:W-:Y:S05]  /*3730*/  BSYNC B0 ;  /* 0x0000000000007941 */ /* 0x000fea0003800000 */
.L_x_6458:
[----:B------:R-:W-:Y:S01]  /*3740*/  IMAD.SHL.U32 R2, R2, 0x200000, RZ ;  /* 0x0020000002027824 */ /* 0x000fe200078e00ff */
[----:B------:R-:W-:-:S04]  /*3750*/  LEA R3, R0, 0x37800000, 0x17 ;  /* 0x3780000000037811 */ /* 0x000fc800078eb8ff */
[----:B------:R-:W-:Y:S01]  /*3760*/  LOP3.LUT R18, R3, R2, R18, 0xfe, !PT ;  /* 0x0000000203127212 */ /* 0x000fe200078efe12 */
[----:B------:R-:W-:Y:S05]  /*3770*/  BRA `(.L_x_6436) ;  /* 0x0000027000007947 */ /* 0x000fea0003800000 */
.L_x_6453:
        /* <DEDUP_REMOVED lines=14> */
.L_x_6441:
        /* <DEDUP_REMOVED lines=20> */
.L_x_6461:
[----:B------:R-:W3:Y:S02]  /*39a0*/  LDG.E.64 R18, [R2.64] ;  /* 0x0000002402127981 */ /* 0x000ee4000c1e1b00 */
[----:B---3--:R0:W3:Y:S01]  /*39b0*/  I2F.U64 R18, R18 ;  /* 0x0000001200127312 */ /* 0x0080e20000301000 */
[----:B------:R-:W-:Y:S05]  /*39c0*/  BRA `(.L_x_6436) ;  /* 0x0000002000007947 */ /* 0x000fea0003800000 */
.L_x_6460:
[----:B------:R-:W3:Y:S02]  /*39d0*/  LDG.E R2, [R2.64] ;  /* 0x0000002402027981 */ /* 0x000ee4000c1e1900 */
[----:B---3--:R0:W3:Y:S02]  /*39e0*/  I2F.U32 R18, R2 ;  /* 0x0000000200127306 */ /* 0x0080e40000201000 */
.L_x_6436:
[----:B------:R-:W-:Y:S05]  /*39f0*/  BSYNC B6 ;  /* 0x0000000000067941 */ /* 0x000fea0003800000 */
.L_x_6435:
[----:B0-----:R-:W0:Y:S01]  /*3a00*/  S2R R19, SR_TID.X ;  /* 0x0000000000137919 */ /* 0x001e220000002100 */
[----:B------:R-:W4:Y:S01]  /*3a10*/  LDC.U8 R2, c[0x0][0x18c] ;  /* 0x00006300ff027b82 */ /* 0x000f220000000000 */
[----:B-----5:R-:W-:Y:S01]  /*3a20*/  FMUL.FTZ R4, R23, R23 ;  /* 0x0000001717047220 */ /* 0x020fe20000410000 */
[----:B------:R-:W-:Y:S01]  /*3a30*/  BSSY B6, `(.L_x_6462) ;  /* 0x00000f5000067945 */ /* 0x000fe20003800000 */
[----:B-1----:R-:W-:Y:S02]  /*3a40*/  FMUL.FTZ R3, R22, R22 ;  /* 0x0000001616037220 */ /* 0x002fe40000410000 */
[----:B--2---:R-:W-:-:S02]  /*3a50*/  FMUL.FTZ R24, R25, R25 ;  /* 0x0000001919187220 */ /* 0x004fc40000410000 */
[----:B---3--:R-:W-:Y:S02]  /*3a60*/  FMUL.FTZ R5, R18, R18 ;  /* 0x0000001212057220 */ /* 0x008fe40000410000 */
[----:B------:R-:W-:Y:S02]  /*3a70*/  FMUL.FTZ R4, R4, R23 ;  /* 0x0000001704047220 */ /* 0x000fe40000410000 */
[----:B------:R-:W-:Y:S02]  /*3a80*/  FMUL.FTZ R22, R3, R22 ;  /* 0x0000001603167220 */ /* 0x000fe40000410000 */
[----:B------:R-:W-:Y:S02]  /*3a90*/  FMUL.FTZ R24, R24, R25 ;  /* 0x0000001918187220 */ /* 0x000fe40000410000 */
[----:B------:R-:W-:Y:S01]  /*3aa0*/  FMUL.FTZ R18, R5, R18 ;  /* 0x0000001205127220 */ /* 0x000fe20000410000 */
[----:B0-----:R-:W-:-:S13]  /*3ab0*/  ISETP.GE.AND P0, PT, R19, R16, PT ;  /* 0x000000101300720c */ /* 0x001fda0003f06270 */
[----:B------:R-:W-:Y:S05]  /*3ac0*/  @P0 BRA `(.L_x_6463) ;  /* 0x00000eb000000947 */ /* 0x000fea0003800000 */
[----:B----4-:R-:W-:Y:S01]  /*3ad0*/  IMAD R0, R17, 0x200, R19 ;  /* 0x0000020011007824 */ /* 0x010fe200078e0213 */
[----:B------:R-:W-:Y:S02]  /*3ae0*/  PRMT R3, R2, 0x9910, RZ ;  /* 0x0000991002037816 */ /* 0x000fe400000000ff */
[----:B------:R-:W-:Y:S01]  /*3af0*/  IADD3 R19, R19, 0x80, RZ ;  /* 0x0000008013137810 */ /* 0x000fe20007ffe0ff */
        /* <DEDUP_REMOVED lines=17> */
.L_x_6467:
[----:B------:R-:W0:Y:S02]  /*3c10*/  F2I.S64.TRUNC R4, R4 ;  /* 0x0000000400047311 */ /* 0x000e24000020d900 */
[----:B0-----:R-:W-:-:S05]  /*3c20*/  IMAD.MOV.U32 R3, RZ, RZ, R4 ;  /* 0x000000ffff037224 */ /* 0x001fca00078e0004 */
[----:B------:R0:W-:Y:S01]  /*3c30*/  STG.E.U8 [R8.64], R3 ;  /* 0x0000000308007986 */ /* 0x0001e2000c101124 */
[----:B------:R-:W-:Y:S05]  /*3c40*/  BRA `(.L_x_6463) ;  /* 0x00000d3000007947 */ /* 0x000fea0003800000 */
.L_x_6466:
        /* <DEDUP_REMOVED lines=9> */
.L_x_6470:
[----:B------:R-:W0:Y:S02]  /*3ce0*/  F2I.FTZ.TRUNC.NTZ R3, R4 ;  /* 0x0000000400037305 */ /* 0x000e24000021f100 */
[----:B0-----:R0:W-:Y:S01]  /*3cf0*/  STG.E [R8.64], R3 ;  /* 0x0000000308007986 */ /* 0x0011e2000c101924 */
[----:B------:R-:W-:Y:S05]  /*3d00*/  BRA `(.L_x_6463) ;  /* 0x00000c7000007947 */ /* 0x000fea0003800000 */
.L_x_6469:
[----:B------:R-:W0:Y:S02]  /*3d10*/  F2I.FTZ.TRUNC.NTZ R3, R4 ;  /* 0x0000000400037305 */ /* 0x000e24000021f100 */
[----:B0-----:R0:W-:Y:S01]  /*3d20*/  STG.E.U16 [R8.64], R3 ;  /* 0x0000000308007986 */ /* 0x0011e2000c101524 */
[----:B------:R-:W-:Y:S05]  /*3d30*/  BRA `(.L_x_6463) ;  /* 0x00000c4000007947 */ /* 0x000fea0003800000 */
.L_x_6465:
        /* <DEDUP_REMOVED lines=8> */
.L_x_6472:
[----:B------:R-:W-:-:S05]  /*3dc0*/  F2FP.PACK_AB R4, RZ, R4 ;  /* 0x00000004ff04723e */ /* 0x000fca00000000ff */
[----:B------:R0:W-:Y:S01]  /*3dd0*/  STG.E.U16 [R8.64], R4 ;  /* 0x0000000408007986 */ /* 0x0001e2000c101524 */
[----:B------:R-:W-:Y:S05]  /*3de0*/  BRA `(.L_x_6463) ;  /* 0x00000b9000007947 */ /* 0x000fea0003800000 */
.L_x_6471:
        /* <DEDUP_REMOVED lines=9> */
.L_x_6474:
[----:B------:R-:W-:-:S04]  /*3e80*/  F2FP.PACK_AB R3, RZ, R4 ;  /* 0x00000004ff03723e */ /* 0x000fc800000000ff */
[----:B------:R-:W-:-:S05]  /*3e90*/  PRMT R3, R3, 0x5410, RZ ;  /* 0x0000541003037816 */ /* 0x000fca00000000ff */
[----:B------:R0:W-:Y:S01]  /*3ea0*/  STG.E [R8.64], R3 ;  /* 0x0000000308007986 */ /* 0x0001e2000c101924 */
[----:B------:R-:W-:Y:S05]  /*3eb0*/  BRA `(.L_x_6463) ;  /* 0x00000ac000007947 */ /* 0x000fea0003800000 */
.L_x_6473:
[----:B------:R-:W-:-:S06]  /*3ec0*/  FMUL.FTZ R4, R4, 1 ;  /* 0x3f80000004047820 */ /* 0x000fcc0000410000 */
[----:B------:R-:W0:Y:S02]  /*3ed0*/  F2F.F64.F32 R4, R4 ;  /* 0x0000000400047310 */ /* 0x000e240000201800 */
[----:B0-----:R0:W-:Y:S01]  /*3ee0*/  STG.E.64 [R8.64], R4 ;  /* 0x0000000408007986 */ /* 0x0011e2000c101b24 */
[----:B------:R-:W-:Y:S05]  /*3ef0*/  BRA `(.L_x_6463) ;  /* 0x00000a8000007947 */ /* 0x000fea0003800000 */
.L_x_6464:
        /* <DEDUP_REMOVED lines=12> */
.L_x_6477:
[----:B------:R-:W-:Y:S01]  /*3fc0*/  FMUL.FTZ R4, R4, 1 ;  /* 0x3f80000004047820 */ /* 0x000fe20000410000 */
[----:B------:R-:W-:-:S05]  /*3fd0*/  CS2R R6, SRZ ;  /* 0x0000000000067805 */ /* 0x000fca000001ff00 */
[----:B------:R-:W0:Y:S02]  /*3fe0*/  F2F.F64.F32 R4, R4 ;  /* 0x0000000400047310 */ /* 0x000e240000201800 */
[----:B0-----:R0:W-:Y:S01]  /*3ff0*/  STG.E.128 [R8.64], R4 ;  /* 0x0000000408007986 */ /* 0x0011e2000c101d24 */
[----:B------:R-:W-:Y:S05]  /*4000*/  BRA `(.L_x_6463) ;  /* 0x0000097000007947 */ /* 0x000fea0003800000 */
.L_x_6476:
        /* <DEDUP_REMOVED lines=20> */
.L_x_6481:
[----:B------:R-:W-:Y:S05]  /*4150*/  BSYNC B0 ;  /* 0x0000000000007941 */ /* 0x000fea0003800000 */
.L_x_6480:
[----:B------:R-:W-:-:S05]  /*4160*/  LOP3.LUT R5, R0, R5, RZ, 0xfc, !PT ;  /* 0x0000000500057212 */ /* 0x000fca00078efcff */
[----:B------:R0:W-:Y:S01]  /*4170*/  STG.E.U8 [R8.64], R5 ;  /* 0x0000000508007986 */ /* 0x0001e2000c101124 */
[----:B------:R-:W-:Y:S05]  /*4180*/  BRA `(.L_x_6463) ;  /* 0x000007f000007947 */ /* 0x000fea0003800000 */
.L_x_6479:
        /* <DEDUP_REMOVED lines=12> */
.L_x_6483:
[----:B------:R-:W-:Y:S01]  /*4250*/  IMAD.MOV.U32 R0, RZ, RZ, 0x7f ;  /* 0x0000007fff007424 */ /* 0x000fe200078e00ff */
[----:B------:R-:W-:-:S04]  /*4260*/  ISETP.GT.U32.AND P0, PT, R5, 0x7f800000, PT ;  /* 0x7f8000000500780c */ /* 0x000fc80003f04070 */
[----:B------:R-:W-:-:S04]  /*4270*/  SEL R0, R0, 0x7c, P0 ;  /* 0x0000007c00007807 */ /* 0x000fc80000000000 */
.L_x_6484:
[----:B------:R-:W-:Y:S05]  /*4280*/  BSYNC B0 ;  /* 0x0000000000007941 */ /* 0x000fea0003800000 */
.L_x_6482:
[----:B------:R-:W-:-:S04]  /*4290*/  LOP3.LUT R4, R4, 0x80000000, RZ, 0xc0, !PT ;  /* 0x8000000004047812 */ /* 0x000fc800078ec0ff */
[----:B------:R-:W-:-:S04]  /*42a0*/  SHF.R.U32.HI R3, RZ, 0x18, R4 ;  /* 0x00000018ff037819 */ /* 0x000fc80000011604 */
[----:B------:R-:W-:-:S05]  /*42b0*/  LOP3.LUT R3, R0, R3, RZ, 0xfc, !PT ;  /* 0x0000000300037212 */ /* 0x000fca00078efcff */
[----:B------:R0:W-:Y:S01]  /*42c0*/  STG.E.U8 [R8.64], R3 ;  /* 0x0000000308007986 */ /* 0x0001e2000c101124 */
[----:B------:R-:W-:Y:S05]  /*42d0*/  BRA `(.L_x_6463) ;  /* 0x000006a000007947 */ /* 0x000fea0003800000 */
.L_x_6478:
[----:B------:R-:W-:-:S05]  /*42e0*/  F2FP.BF16.PACK_AB R4, RZ, R4 ;  /* 0x00000004ff04723e */ /* 0x000fca00000010ff */
[----:B------:R0:W-:Y:S01]  /*42f0*/  STG.E.U16 [R8.64], R4 ;  /* 0x0000000408007986 */ /* 0x0001e2000c101524 */
[----:B------:R-:W-:Y:S05]  /*4300*/  BRA `(.L_x_6463) ;  /* 0x0000067000007947 */ /* 0x000fea0003800000 */
.L_x_6475:
        /* <DEDUP_REMOVED lines=11> */
.L_x_6487:
        /* <DEDUP_REMOVED lines=16> */
.L_x_6490:
[----:B------:R-:W-:-:S04]  /*44c0*/  LOP3.LUT R4, R4, 0x80000000, RZ, 0xc0, !PT ;  /* 0x8000000004047812 */ /* 0x000fc800078ec0ff */
[----:B------:R-:W-:-:S04]  /*44d0*/  SHF.R.U32.HI R4, RZ, 0x18, R4 ;  /* 0x00000018ff047819 */ /* 0x000fc80000011604 */
[----:B------:R-:W-:-:S04]  /*44e0*/  LOP3.LUT R3, R3, R4, RZ, 0xfc, !PT ;  /* 0x0000000403037212 */ /* 0x000fc800078efcff */
[----:B------:R-:W-:Y:S02]  /*44f0*/  PRMT R0, R3, 0x7610, R0 ;  /* 0x0000761003007816 */ /* 0x000fe40000000000 */
.L_x_6489:
[----:B------:R-:W-:Y:S05]  /*4500*/  BSYNC B0 ;  /* 0x0000000000007941 */ /* 0x000fea0003800000 */
.L_x_6488:
[----:B------:R0:W-:Y:S01]  /*4510*/  STG.E.U8 [R8.64], R0 ;  /* 0x0000000008007986 */ /* 0x0001e2000c101124 */
[----:B------:R-:W-:Y:S05]  /*4520*/  BRA `(.L_x_6463) ;  /* 0x0000045000007947 */ /* 0x000fea0003800000 */
.L_x_6486:
        /* <DEDUP_REMOVED lines=16> */
.L_x_6493:
[----:B------:R-:W-:-:S04]  /*4630*/  LOP3.LUT R4, R4, 0x80000000, RZ, 0xc0, !PT ;  /* 0x8000000004047812 */ /* 0x000fc800078ec0ff */
[----:B------:R-:W-:-:S04]  /*4640*/  SHF.R.U32.HI R4, RZ, 0x18, R4 ;  /* 0x00000018ff047819 */ /* 0x000fc80000011604 */
[----:B------:R-:W-:-:S04]  /*4650*/  LOP3.LUT R3, R3, R4, RZ, 0xfc, !PT ;  /* 0x0000000403037212 */ /* 0x000fc800078efcff */
[----:B------:R-:W-:Y:S02]  /*4660*/  PRMT R0, R3, 0x7610, R0 ;  /* 0x0000761003007816 */ /* 0x000fe40000000000 */
.L_x_6492:
[----:B------:R-:W-:Y:S05]  /*4670*/  BSYNC B0 ;  /* 0x0000000000007941 */ /* 0x000fea0003800000 */
.L_x_6491:
[----:B------:R0:W-:Y:S01]  /*4680*/  STG.E.U8 [R8.64], R0 ;  /* 0x0000000008007986 */ /* 0x0001e2000c101124 */
[----:B------:R-:W-:Y:S05]  /*4690*/  BRA `(.L_x_6463) ;  /* 0x000002e000007947 */ /* 0x000fea0003800000 */
.L_x_6485:
        /* <DEDUP_REMOVED lines=21> */
.L_x_6468:
        /* <DEDUP_REMOVED lines=20> */
.L_x_6495:
[----:B------:R-:W0:Y:S02]  /*4930*/  F2I.U64.TRUNC R4, R4 ;  /* 0x0000000400047311 */ /* 0x000e24000020d800 */
[----:B0-----:R0:W-:Y:S01]  /*4940*/  STG.E.64 [R8.64], R4 ;  /* 0x0000000408007986 */ /* 0x0011e2000c101b24 */
[----:B------:R-:W-:Y:S05]  /*4950*/  BRA `(.L_x_6463) ;  /* 0x0000002000007947 */ /* 0x000fea0003800000 */
.L_x_6494:
[----:B------:R-:W0:Y:S02]  /*4960*/  F2I.FTZ.U32.TRUNC.NTZ R3, R4 ;  /* 0x0000000400037305 */ /* 0x000e24000021f000 */
[----:B0-----:R0:W-:Y:S02]  /*4970*/  STG.E [R8.64], R3 ;  /* 0x0000000308007986 */ /* 0x0011e4000c101924 */
.L_x_6463:
[----:B----4-:R-:W-:Y:S05]  /*4980*/  BSYNC B6 ;  /* 0x0000000000067941 */ /* 0x010fea0003800000 */
.L_x_6462:
        /* <DEDUP_REMOVED lines=22> */
.L_x_6501:
[----:B------:R-:W0:Y:S02]  /*4af0*/  F2I.S64.TRUNC R22, R22 ;  /* 0x0000001600167311 */ /* 0x000e24000020d900 */
[----:B0-----:R-:W-:-:S05]  /*4b00*/  IMAD.MOV.U32 R3, RZ, RZ, R22 ;  /* 0x000000ffff037224 */ /* 0x001fca00078e0016 */
[----:B------:R0:W-:Y:S01]  /*4b10*/  STG.E.U8 [R8.64], R3 ;  /* 0x0000000308007986 */ /* 0x0001e2000c101124 */
[----:B------:R-:W-:Y:S05]  /*4b20*/  BRA `(.L_x_6503) ;  /* 0x00000d3000007947 */ /* 0x000fea0003800000 */
.L_x_6500:
        /* <DEDUP_REMOVED lines=9> */
.L_x_6505:
[----:B------:R-:W0:Y:S02]  /*4bc0*/  F2I.FTZ.TRUNC.NTZ R3, R22 ;  /* 0x0000001600037305 */ /* 0x000e24000021f100 */
[----:B0-----:R0:W-:Y:S01]  /*4bd0*/  STG.E [R8.64], R3 ;  /* 0x0000000308007986 */ /* 0x0011e2000c101924 */
[----:B------:R-:W-:Y:S05]  /*4be0*/  BRA `(.L_x_6503) ;  /* 0x00000c7000007947 */ /* 0x000fea0003800000 */
.L_x_6504:
[----:B------:R-:W0:Y:S02]  /*4bf0*/  F2I.FTZ.TRUNC.NTZ R3, R22 ;  /* 0x0000001600037305 */ /* 0x000e24000021f100 */
[----:B0-----:R0:W-:Y:S01]  /*4c00*/  STG.E.U16 [R8.64], R3 ;  /* 0x0000000308007986 */ /* 0x0011e2000c101524 */
[----:B------:R-:W-:Y:S05]  /*4c10*/  BRA `(.L_x_6503) ;  /* 0x00000c4000007947 */ /* 0x000fea0003800000 */
.L_x_6499:
        /* <DEDUP_REMOVED lines=8> */
.L_x_6507:
[----:B------:R-:W-:-:S05]  /*4ca0*/  F2FP.PACK_AB R22, RZ, R22 ;  /* 0x00000016ff16723e */ /* 0x000fca00000000ff */
[----:B------:R0:W-:Y:S01]  /*4cb0*/  STG.E.U16 [R8.64], R22 ;  /* 0x0000001608007986 */ /* 0x0001e2000c101524 */
[----:B------:R-:W-:Y:S05]  /*4cc0*/  BRA `(.L_x_6503) ;  /* 0x00000b9000007947 */ /* 0x000fea0003800000 */
.L_x_6506:
        /* <DEDUP_REMOVED lines=9> */
.L_x_6509:
[----:B------:R-:W-:-:S04]  /*4d60*/  F2FP.PACK_AB R3, RZ, R22 ;  /* 0x00000016ff03723e */ /* 0x000fc800000000ff */
[----:B------:R-:W-:-:S05]  /*4d70*/  PRMT R3, R3, 0x5410, RZ ;  /* 0x0000541003037816 */ /* 0x000fca00000000ff */
[----:B------:R0:W-:Y:S01]  /*4d80*/  STG.E [R8.64], R3 ;  /* 0x0000000308007986 */ /* 0x0001e2000c101924 */
[----:B------:R-:W-:Y:S05]  /*4d90*/  BRA `(.L_x_6503) ;  /* 0x00000ac000007947 */ /* 0x000fea0003800000 */
.L_x_6508:
[----:B------:R-:W-:-:S06]  /*4da0*/  FMUL.FTZ R4, R22, 1 ;  /* 0x3f80000016047820 */ /* 0x000fcc0000410000 */
[----:B------:R-:W0:Y:S02]  /*4db0*/  F2F.F64.F32 R4, R4 ;  /* 0x0000000400047310 */ /* 0x000e240000201800 */
[----:B0-----:R0:W-:Y:S01]  /*4dc0*/  STG.E.64 [R8.64], R4 ;  /* 0x0000000408007986 */ /* 0x0011e2000c101b24 */
[----:B------:R-:W-:Y:S05]  /*4dd0*/  BRA `(.L_x_6503) ;  /* 0x00000a8000007947 */ /* 0x000fea0003800000 */
.L_x_6498:
        /* <DEDUP_REMOVED lines=12> */
.L_x_6512:
[----:B------:R-:W-:Y:S01]  /*4ea0*/  FMUL.FTZ R4, R22, 1 ;  /* 0x3f80000016047820 */ /* 0x000fe20000410000 */
[----:B------:R-:W-:-:S05]  /*4eb0*/  CS2R R6, SRZ ;  /* 0x0000000000067805 */ /* 0x000fca000001ff00 */
[----:B------:R-:W0:Y:S02]  /*4ec0*/  F2F.F64.F32 R4, R4 ;  /* 0x0000000400047310 */ /* 0x000e240000201800 */
[----:B0-----:R0:W-:Y:S01]  /*4ed0*/  STG.E.128 [R8.64], R4 ;  /* 0x0000000408007986 */ /* 0x0011e2000c101d24 */
[----:B------:R-:W-:Y:S05]  /*4ee0*/  BRA `(.L_x_6503) ;  /* 0x0000097000007947 */ /* 0x000fea0003800000 */
.L_x_6511:
        /* <DEDUP_REMOVED lines=20> */
.L_x_6516:
[----:B------:R-:W-:Y:S05]  /*5030*/  BSYNC B0 ;  /* 0x0000000000007941 */ /* 0x000fea0003800000 */
.L_x_6515:
[----:B------:R-:W-:-:S05]  /*5040*/  LOP3.LUT R5, R0, R5, RZ, 0xfc, !PT ;  /* 0x0000000500057212 */ /* 0x000fca00078efcff */
[----:B------:R0:W-:Y:S01]  /*5050*/  STG.E.U8 [R8.64], R5 ;  /* 0x0000000508007986 */ /* 0x0001e2000c101124 */
[----:B------:R-:W-:Y:S05]  /*5060*/  BRA `(.L_x_6503) ;  /* 0x000007f000007947 */ /* 0x000fea0003800000 */
.L_x_6514:
        /* <DEDUP_REMOVED lines=12> */
.L_x_6518:
[----:B------:R-:W-:Y:S01]  /*5130*/  IMAD.MOV.U32 R0, RZ, RZ, 0x7f ;  /* 0x0000007fff007424 */ /* 0x000fe200078e00ff */
[----:B------:R-:W-:-:S04]  /*5140*/  ISETP.GT.U32.AND P0, PT, R4, 0x7f800000, PT ;  /* 0x7f8000000400780c */ /* 0x000fc80003f04070 */
[----:B------:R-:W-:-:S04]  /*5150*/  SEL R0, R0, 0x7c, P0 ;  /* 0x0000007c00007807 */ /* 0x000fc80000000000 */
.L_x_6519:
[----:B------:R-:W-:Y:S05]  /*5160*/  BSYNC B0 ;  /* 0x0000000000007941 */ /* 0x000fea0003800000 */
.L_x_6517:
[----:B------:R-:W-:-:S04]  /*5170*/  LOP3.LUT R22, R22, 0x80000000, RZ, 0xc0, !PT ;  /* 0x8000000016167812 */ /* 0x000fc800078ec0ff */
[----:B------:R-:W-:-:S04]  /*5180*/  SHF.R.U32.HI R3, RZ, 0x18, R22 ;  /* 0x00000018ff037819 */ /* 0x000fc80000011616 */
[----:B------:R-:W-:-:S05]  /*5190*/  LOP3.LUT R3, R0, R3, RZ, 0xfc, !PT ;  /* 0x0000000300037212 */ /* 0x000fca00078efcff */
[----:B------:R0:W-:Y:S01]  /*51a0*/  STG.E.U8 [R8.64], R3 ;  /* 0x0000000308007986 */ /* 0x0001e2000c101124 */
[----:B------:R-:W-:Y:S05]  /*51b0*/  BRA `(.L_x_6503) ;  /* 0x000006a000007947 */ /* 0x000fea0003800000 */
.L_x_6513:
[----:B------:R-:W-:-:S05]  /*51c0*/  F2FP.BF16.PACK_AB R22, RZ, R22 ;  /* 0x00000016ff16723e */ /* 0x000fca00000010ff */
[----:B------:R0:W-:Y:S01]  /*51d0*/  STG.E.U16 [R8.64], R22 ;  /* 0x0000001608007986 */ /* 0x0001e2000c101524 */
[----:B------:R-:W-:Y:S05]  /*51e0*/  BRA `(.L_x_6503) ;  /* 0x0000067000007947 */ /* 0x000fea0003800000 */
.L_x_6510:
        /* <DEDUP_REMOVED lines=11> */
.L_x_6522:
        /* <DEDUP_REMOVED lines=16> */
.L_x_6525:
[----:B------:R-:W-:-:S04]  /*53a0*/  LOP3.LUT R22, R22, 0x80000000, RZ, 0xc0, !PT ;  /* 0x8000000016167812 */ /* 0x000fc800078ec0ff */
[----:B------:R-:W-:-:S04]  /*53b0*/  SHF.R.U32.HI R3, RZ, 0x18, R22 ;  /* 0x00000018ff037819 */ /* 0x000fc80000011616 */
[----:B------:R-:W-:-:S04]  /*53c0*/  LOP3.LUT R0, R0, R3, RZ, 0xfc, !PT ;  /* 0x0000000300007212 */ /* 0x000fc800078efcff */
[----:B------:R-:W-:Y:S02]  /*53d0*/  PRMT R4, R0, 0x7610, R4 ;  /* 0x0000761000047816 */ /* 0x000fe40000000004 */
.L_x_6524:
[----:B------:R-:W-:Y:S05]  /*53e0*/  BSYNC B0 ;  /* 0x0000000000007941 */ /* 0x000fea0003800000 */
.L_x_6523:
[----:B------:R0:W-:Y:S01]  /*53f0*/  STG.E.U8 [R8.64], R4 ;  /* 0x0000000408007986 */ /* 0x0001e2000c101124 */
[----:B------:R-:W-:Y:S05]  /*5400*/  BRA `(.L_x_6503) ;  /* 0x0000045000007947 */ /* 0x000fea0003800000 */
.L_x_6521:
        /* <DEDUP_REMOVED lines=16> */
.L_x_6528:
[----:B------:R-:W-:-:S04]  /*5510*/  LOP3.LUT R22, R22, 0x80000000, RZ, 0xc0, !PT ;  /* 0x8000000016167812 */ /* 0x000fc800078ec0ff */
[----:B------:R-:W-:-:S04]  /*5520*/  SHF.R.U32.HI R3, RZ, 0x18, R22 ;  /* 0x00000018ff037819 */ /* 0x000fc80000011616 */
[----:B------:R-:W-:-:S04]  /*5530*/  LOP3.LUT R0, R0, R3, RZ, 0xfc, !PT ;  /* 0x0000000300007212 */ /* 0x000fc800078efcff */
[----:B------:R-:W-:Y:S02]  /*5540*/  PRMT R4, R0, 0x7610, R4 ;  /* 0x0000761000047816 */ /* 0x000fe40000000004 */
.L_x_6527:
[----:B------:R-:W-:Y:S05]  /*5550*/  BSYNC B0 ;  /* 0x0000000000007941 */ /* 0x000fea0003800000 */
.L_x_6526:
[----:B------:R0:W-:Y:S01]  /*5560*/  STG.E.U8 [R8.64], R4 ;  /* 0x0000000408007986 */ /* 0x0001e2000c101124 */
[----:B------:R-:W-:Y:S05]  /*5570*/  BRA `(.L_x_6503) ;  /* 0x000002e000007947 */ /* 0x000fea0003800000 */
.L_x_6520:
        /* <DEDUP_REMOVED lines=21> */
.L_x_6502:
        /* <DEDUP_REMOVED lines=20> */
.L_x_6530:
[----:B------:R-:W0:Y:S02]  /*5810*/  F2I.U64.TRUNC R22, R22 ;  /* 0x0000001600167311 */ /* 0x000e24000020d800 */
[----:B0-----:R0:W-:Y:S01]  /*5820*/  STG.E.64 [R8.64], R22 ;  /* 0x0000001608007986 */ /* 0x0011e2000c101b24 */
[----:B------:R-:W-:Y:S05]  /*5830*/  BRA `(.L_x_6503) ;  /* 0x0000002000007947 */ /* 0x000fea0003800000 */
.L_x_6529:
[----:B------:R-:W0:Y:S02]  /*5840*/  F2I.FTZ.U32.TRUNC.NTZ R3, R22 ;  /* 0x0000001600037305 */ /* 0x000e24000021f000 */
[----:B0-----:R0:W-:Y:S02]  /*5850*/  STG.E [R8.64], R3 ;  /* 0x0000000308007986 */ /* 0x0011e4000c101924 */
.L_x_6503:
        /* <DEDUP_REMOVED lines=22> */
.L_x_6534:
[----:B------:R-:W0:Y:S02]  /*59c0*/  F2I.S64.TRUNC R24, R24 ;  /* 0x0000001800187311 */ /* 0x000e24000020d900 */
[----:B0-----:R-:W-:-:S05]  /*59d0*/  IMAD.MOV.U32 R3, RZ, RZ, R24 ;  /* 0x000000ffff037224 */ /* 0x001fca00078e0018 */
[----:B------:R0:W-:Y:S01]  /*59e0*/  STG.E.U8 [R8.64], R3 ;  /* 0x0000000308007986 */ /* 0x0001e2000c101124 */
[----:B------:R-:W-:Y:S05]  /*59f0*/  BRA `(.L_x_6536) ;  /* 0x00000d3000007947 */ /* 0x000fea0003800000 */
.L_x_6533:
        /* <DEDUP_REMOVED lines=9> */
.L_x_6538:
[----:B------:R-:W0:Y:S02]  /*5a90*/  F2I.FTZ.TRUNC.NTZ R3, R24 ;  /* 0x0000001800037305 */ /* 0x000e24000021f100 */
[----:B0-----:R0:W-:Y:S01]  /*5aa0*/  STG.E [R8.64], R3 ;  /* 0x0000000308007986 */ /* 0x0011e2000c101924 */
[----:B------:R-:W-:Y:S05]  /*5ab0*/  BRA `(.L_x_6536) ;  /* 0x00000c7000007947 */ /* 0x000fea0003800000 */
.L_x_6537:
[----:B------:R-:W0:Y:S02]  /*5ac0*/  F2I.FTZ.TRUNC.NTZ R3, R24 ;  /* 0x0000001800037305 */ /* 0x000e24000021f100 */
[----:B0-----:R0:W-:Y:S01]  /*5ad0*/  STG.E.U16 [R8.64], R3 ;  /* 0x0000000308007986 */ /* 0x0011e2000c101524 */
[----:B------:R-:W-:Y:S05]  /*5ae0*/  BRA `(.L_x_6536) ;  /* 0x00000c4000007947 */ /* 0x000fea0003800000 */
.L_x_6532:
        /* <DEDUP_REMOVED lines=8> */
.L_x_6540:
[----:B------:R-:W-:-:S05]  /*5b70*/  F2FP.PACK_AB R24, RZ, R24 ;  /* 0x00000018ff18723e */ /* 0x000fca00000000ff */
[----:B------:R0:W-:Y:S01]  /*5b80*/  STG.E.U16 [R8.64], R24 ;  /* 0x0000001808007986 */ /* 0x0001e2000c101524 */
[----:B------:R-:W-:Y:S05]  /*5b90*/  BRA `(.L_x_6536) ;  /* 0x00000b9000007947 */ /* 0x000fea0003800000 */
.L_x_6539:
        /* <DEDUP_REMOVED lines=9> */
.L_x_6542:
[----:B------:R-:W-:-:S04]  /*5c30*/  F2FP.PACK_AB R3, RZ, R24 ;  /* 0x00000018ff03723e */ /* 0x000fc800000000ff */
[----:B------:R-:W-:-:S05]  /*5c40*/  PRMT R3, R3, 0x5410, RZ ;  /* 0x0000541003037816 */ /* 0x000fca00000000ff */
[----:B------:R0:W-:Y:S01]  /*5c50*/  STG.E [R8.64], R3 ;  /* 0x0000000308007986 */ /* 0x0001e2000c101924 */
[----:B------:R-:W-:Y:S05]  /*5c60*/  BRA `(.L_x_6536) ;  /* 0x00000ac000007947 */ /* 0x000fea0003800000 */
.L_x_6541:
[----:B------:R-:W-:-:S06]  /*5c70*/  FMUL.FTZ R4, R24, 1 ;  /* 0x3f80000018047820 */ /* 0x000fcc0000410000 */
[----:B------:R-:W0:Y:S02]  /*5c80*/  F2F.F64.F32 R4, R4 ;  /* 0x0000000400047310 */ /* 0x000e240000201800 */
[----:B0-----:R0:W-:Y:S01]  /*5c90*/  STG.E.64 [R8.64], R4 ;  /* 0x0000000408007986 */ /* 0x0011e2000c101b24 */
[----:B------:R-:W-:Y:S05]  /*5ca0*/  BRA `(.L_x_6536) ;  /* 0x00000a8000007947 */ /* 0x000fea0003800000 */
.L_x_6531:
        /* <DEDUP_REMOVED lines=12> */
.L_x_6545:
[----:B------:R-:W-:Y:S01]  /*5d70*/  FMUL.FTZ R4, R24, 1 ;  /* 0x3f80000018047820 */ /* 0x000fe20000410000 */
[----:B------:R-:W-:-:S05]  /*5d80*/  CS2R R6, SRZ ;  /* 0x0000000000067805 */ /* 0x000fca000001ff00 */
[----:B------:R-:W0:Y:S02]  /*5d90*/  F2F.F64.F32 R4, R4 ;  /* 0x0000000400047310 */ /* 0x000e240000201800 */
[----:B0-----:R0:W-:Y:S01]  /*5da0*/  STG.E.128 [R8.64], R4 ;  /* 0x0000000408007986 */ /* 0x0011e2000c101d24 */
[----:B------:R-:W-:Y:S05]  /*5db0*/  BRA `(.L_x_6536) ;  /* 0x0000097000007947 */ /* 0x000fea0003800000 */
.L_x_6544:
        /* <DEDUP_REMOVED lines=20> */
.L_x_6549:
[----:B------:R-:W-:Y:S05]  /*5f00*/  BSYNC B0 ;  /* 0x0000000000007941 */ /* 0x000fea0003800000 */
.L_x_6548:
[----:B------:R-:W-:-:S05]  /*5f10*/  LOP3.LUT R5, R0, R5, RZ, 0xfc, !PT ;  /* 0x0000000500057212 */ /* 0x000fca00078efcff */
[----:B------:R0:W-:Y:S01]  /*5f20*/  STG.E.U8 [R8.64], R5 ;  /* 0x0000000508007986 */ /* 0x0001e2000c101124 */
[----:B------:R-:W-:Y:S05]  /*5f30*/  BRA `(.L_x_6536) ;  /* 0x000007f000007947 */ /* 0x000fea0003800000 */
.L_x_6547:
        /* <DEDUP_REMOVED lines=12> */
.L_x_6551:
[----:B------:R-:W-:Y:S01]  /*6000*/  IMAD.MOV.U32 R0, RZ, RZ, 0x7f ;  /* 0x0000007fff007424 */ /* 0x000fe200078e00ff */
[----:B------:R-:W-:-:S04]  /*6010*/  ISETP.GT.U32.AND P0, PT, R4, 0x7f800000, PT ;  /* 0x7f8000000400780c */ /* 0x000fc80003f04070 */
[----:B------:R-:W-:-:S04]  /*6020*/  SEL R0, R0, 0x7c, P0 ;  /* 0x0000007c00007807 */ /* 0x000fc80000000000 */
.L_x_6552:
[----:B------:R-:W-:Y:S05]  /*6030*/  BSYNC B0 ;  /* 0x0000000000007941 */ /* 0x000fea0003800000 */
.L_x_6550:
[----:B------:R-:W-:-:S04]  /*6040*/  LOP3.LUT R24, R24, 0x80000000, RZ, 0xc0, !PT ;  /* 0x8000000018187812 */ /* 0x000fc800078ec0ff */
[----:B------:R-:W-:-:S04]  /*6050*/  SHF.R.U32.HI R3, RZ, 0x18, R24 ;  /* 0x00000018ff037819 */ /* 0x000fc80000011618 */
[----:B------:R-:W-:-:S05]  /*6060*/  LOP3.LUT R3, R0, R3, RZ, 0xfc, !PT ;  /* 0x0000000300037212 */ /* 0x000fca00078efcff */
[----:B------:R0:W-:Y:S01]  /*6070*/  STG.E.U8 [R8.64], R3 ;  /* 0x0000000308007986 */ /* 0x0001e2000c101124 */
[----:B------:R-:W-:Y:S05]  /*6080*/  BRA `(.L_x_6536) ;  /* 0x000006a000007947 */ /* 0x000fea0003800000 */
.L_x_6546:
[----:B------:R-:W-:-:S05]  /*6090*/  F2FP.BF16.PACK_AB R24, RZ, R24 ;  /* 0x00000018ff18723e */ /* 0x000fca00000010ff */
[----:B------:R0:W-:Y:S01]  /*60a0*/  STG.E.U16 [R8.64], R24 ;  /* 0x0000001808007986 */ /* 0x0001e2000c101524 */
[----:B------:R-:W-:Y:S05]  /*60b0*/  BRA `(.L_x_6536) ;  /* 0x0000067000007947 */ /* 0x000fea0003800000 */
.L_x_6543:
        /* <DEDUP_REMOVED lines=11> */
.L_x_6555:
        /* <DEDUP_REMOVED lines=16> */
.L_x_6558:
[----:B------:R-:W-:-:S04]  /*6270*/  LOP3.LUT R24, R24, 0x80000000, RZ, 0xc0, !PT ;  /* 0x8000000018187812 */ /* 0x000fc800078ec0ff */
[----:B------:R-:W-:-:S04]  /*6280*/  SHF.R.U32.HI R3, RZ, 0x18, R24 ;  /* 0x00000018ff037819 */ /* 0x000fc80000011618 */
[----:B------:R-:W-:-:S04]  /*6290*/  LOP3.LUT R0, R0, R3, RZ, 0xfc, !PT ;  /* 0x0000000300007212 */ /* 0x000fc800078efcff */
[----:B------:R-:W-:Y:S02]  /*62a0*/  PRMT R4, R0, 0x7610, R4 ;  /* 0x0000761000047816 */ /* 0x000fe40000000004 */
.L_x_6557:
[----:B------:R-:W-:Y:S05]  /*62b0*/  BSYNC B0 ;  /* 0x0000000000007941 */ /* 0x000fea0003800000 */
.L_x_6556:
[----:B------:R0:W-:Y:S01]  /*62c0*/  STG.E.U8 [R8.64], R4 ;  /* 0x0000000408007986 */ /* 0x0001e2000c101124 */
[----:B------:R-:W-:Y:S05]  /*62d0*/  BRA `(.L_x_6536) ;  /* 0x0000045000007947 */ /* 0x000fea0003800000 */
.L_x_6554:
        /* <DEDUP_REMOVED lines=16> */
.L_x_6561:
[----:B------:R-:W-:-:S04]  /*63e0*/  LOP3.LUT R24, R24, 0x80000000, RZ, 0xc0, !PT ;  /* 0x8000000018187812 */ /* 0x000fc800078ec0ff */
[----:B------:R-:W-:-:S04]  /*63f0*/  SHF.R.U32.HI R3, RZ, 0x18, R24 ;  /* 0x00000018ff037819 */ /* 0x000fc80000011618 */
[----:B------:R-:W-:-:S04]  /*6400*/  LOP3.LUT R0, R0, R3, RZ, 0xfc, !PT ;  /* 0x0000000300007212 */ /* 0x000fc800078efcff */
[----:B------:R-:W-:Y:S02]  /*6410*/  PRMT R4, R0, 0x7610, R4 ;  /* 0x0000761000047816 */ /* 0x000fe40000000004 */
.L_x_6560:
[----:B------:R-:W-:Y:S05]  /*6420*/  BSYNC B0 ;  /* 0x0000000000007941 */ /* 0x000fea0003800000 */
.L_x_6559:
[----:B------:R0:W-:Y:S01]  /*6430*/  STG.E.U8 [R8.64], R4 ;  /* 0x0000000408007986 */ /* 0x0001e2000c101124 */
[----:B------:R-:W-:Y:S05]  /*6440*/  BRA `(.L_x_6536) ;  /* 0x000002e000007947 */ /* 0x000fea0003800000 */
.L_x_6553:
        /* <DEDUP_REMOVED lines=21> */
.L_x_6535:
        /* <DEDUP_REMOVED lines=20> */
.L_x_6563:
[----:B------:R-:W0:Y:S02]  /*66e0*/  F2I.U64.TRUNC R24, R24 ;  /* 0x0000001800187311 */ /* 0x000e24000020d800 */
[----:B0-----:R0:W-:Y:S01]  /*66f0*/  STG.E.64 [R8.64], R24 ;  /* 0x0000001808007986 */ /* 0x0011e2000c101b24 */
[----:B------:R-:W-:Y:S05]  /*6700*/  BRA `(.L_x_6536) ;  /* 0x0000002000007947 */ /* 0x000fea0003800000 */
.L_x_6562:
[----:B------:R-:W0:Y:S02]  /*6710*/  F2I.FTZ.U32.TRUNC.NTZ R3, R24 ;  /* 0x0000001800037305 */ /* 0x000e24000021f000 */
[----:B0-----:R0:W-:Y:S02]  /*6720*/  STG.E [R8.64], R3 ;  /* 0x0000000308007986 */ /* 0x0011e4000c101924 */
.L_x_6536:
[----:B------:R-:W-:Y:S02]  /*6730*/  IADD3 R19, R19, 0x80, RZ ;  /* 0x0000008013137810 */ /* 0x000fe40007ffe0ff */
.L_x_6497:
[----:B------:R-:W-:Y:S05]  /*6740*/  BSYNC B6 ;  /* 0x0000000000067941 */ /* 0x000fea0003800000 */
.L_x_6496:
        /* <DEDUP_REMOVED lines=20> */
.L_x_6567:
[----:B------:R-:W0:Y:S02]  /*6890*/  F2I.S64.TRUNC R18, R18 ;  /* 0x0000001200127311 */ /* 0x000e24000020d900 */
[----:B0-----:R-:W-:-:S05]  /*68a0*/  IMAD.MOV.U32 R3, RZ, RZ, R18 ;  /* 0x000000ffff037224 */ /* 0x001fca00078e0012 */
[----:B------:R-:W-:Y:S01]  /*68b0*/  STG.E.U8 [R4.64], R3 ;  /* 0x0000000304007986 */ /* 0x000fe2000c101124 */
[----:B------:R-:W-:Y:S05]  /*68c0*/  EXIT ;  /* 0x000000000000794d */ /* 0x000fea0003800000 */
.L_x_6566:
        /* <DEDUP_REMOVED lines=9> */
.L_x_6570:
[----:B------:R-:W0:Y:S02]  /*6960*/  F2I.FTZ.TRUNC.NTZ R3, R18 ;  /* 0x0000001200037305 */ /* 0x000e24000021f100 */
[----:B0-----:R-:W-:Y:S01]  /*6970*/  STG.E [R4.64], R3 ;  /* 0x0000000304007986 */ /* 0x001fe2000c101924 */
[----:B------:R-:W-:Y:S05]  /*6980*/  EXIT ;  /* 0x000000000000794d */ /* 0x000fea0003800000 */
.L_x_6569:
[----:B------:R-:W0:Y:S02]  /*6990*/  F2I.FTZ.TRUNC.NTZ R3, R18 ;  /* 0x0000001200037305 */ /* 0x000e24000021f100 */
[----:B0-----:R-:W-:Y:S01]  /*69a0*/  STG.E.U16 [R4.64], R3 ;  /* 0x0000000304007986 */ /* 0x001fe2000c101524 */
[----:B------:R-:W-:Y:S05]  /*69b0*/  EXIT ;  /* 0x000000000000794d */ /* 0x000fea0003800000 */
.L_x_6565:
        /* <DEDUP_REMOVED lines=8> */
.L_x_6572:
[----:B------:R-:W-:-:S05]  /*6a40*/  F2FP.PACK_AB R18, RZ, R18 ;  /* 0x00000012ff12723e */ /* 0x000fca00000000ff */
[----:B------:R-:W-:Y:S01]  /*6a50*/  STG.E.U16 [R4.64], R18 ;  /* 0x0000001204007986 */ /* 0x000fe2000c101524 */
[----:B------:R-:W-:Y:S05]  /*6a60*/  EXIT ;  /* 0x000000000000794d */ /* 0x000fea0003800000 */
.L_x_6571:
        /* <DEDUP_REMOVED lines=9> */
.L_x_6574:
[----:B------:R-:W-:-:S04]  /*6b00*/  F2FP.PACK_AB R3, RZ, R18 ;  /* 0x00000012ff03723e */ /* 0x000fc800000000ff */
[----:B------:R-:W-:-:S05]  /*6b10*/  PRMT R3, R3, 0x5410, RZ ;  /* 0x0000541003037816 */ /* 0x000fca00000000ff */
[----:B------:R-:W-:Y:S01]  /*6b20*/  STG.E [R4.64], R3 ;  /* 0x0000000304007986 */ /* 0x000fe2000c101924 */
[----:B------:R-:W-:Y:S05]  /*6b30*/  EXIT ;  /* 0x000000000000794d */ /* 0x000fea0003800000 */
.L_x_6573:
[----:B------:R-:W-:-:S06]  /*6b40*/  FMUL.FTZ R2, R18, 1 ;  /* 0x3f80000012027820 */ /* 0x000fcc0000410000 */
[----:B------:R-:W0:Y:S02]  /*6b50*/  F2F.F64.F32 R2, R2 ;  /* 0x0000000200027310 */ /* 0x000e240000201800 */
[----:B0-----:R-:W-:Y:S01]  /*6b60*/  STG.E.64 [R4.64], R2 ;  /* 0x0000000204007986 */ /* 0x001fe2000c101b24 */
[----:B------:R-:W-:Y:S05]  /*6b70*/  EXIT ;  /* 0x000000000000794d */ /* 0x000fea0003800000 */
.L_x_6564:
        /* <DEDUP_REMOVED lines=12> */
.L_x_6577:
[----:B------:R-:W-:Y:S01]  /*6c40*/  FMUL.FTZ R8, R18, 1 ;  /* 0x3f80000012087820 */ /* 0x000fe20000410000 */
[----:B------:R-:W-:-:S05]  /*6c50*/  CS2R R10, SRZ ;  /* 0x00000000000a7805 */ /* 0x000fca000001ff00 */
[----:B------:R-:W0:Y:S02]  /*6c60*/  F2F.F64.F32 R8, R8 ;  /* 0x0000000800087310 */ /* 0x000e240000201800 */
[----:B0-----:R-:W-:Y:S01]  /*6c70*/  STG.E.128 [R4.64], R8 ;  /* 0x0000000804007986 */ /* 0x001fe2000c101d24 */
[----:B------:R-:W-:Y:S05]  /*6c80*/  EXIT ;  /* 0x000000000000794d */ /* 0x000fea0003800000 */
.L_x_6576:
        /* <DEDUP_REMOVED lines=20> */
.L_x_6581:
[----:B------:R-:W-:Y:S05]  /*6dd0*/  BSYNC B0 ;  /* 0x0000000000007941 */ /* 0x000fea0003800000 */
.L_x_6580:
[----:B------:R-:W-:-:S05]  /*6de0*/  LOP3.LUT R7, R0, R7, RZ, 0xfc, !PT ;  /* 0x0000000700077212 */ /* 0x000fca00078efcff */
[----:B------:R-:W-:Y:S01]  /*6df0*/  STG.E.U8 [R4.64], R7 ;  /* 0x0000000704007986 */ /* 0x000fe2000c101124 */
[----:B------:R-:W-:Y:S05]  /*6e00*/  EXIT ;  /* 0x000000000000794d */ /* 0x000fea0003800000 */
.L_x_6579:
        /* <DEDUP_REMOVED lines=12> */
.L_x_6583:
[----:B------:R-:W-:Y:S01]  /*6ed0*/  IMAD.MOV.U32 R0, RZ, RZ, 0x7f ;  /* 0x0000007fff007424 */ /* 0x000fe200078e00ff */
[----:B------:R-:W-:-:S04]  /*6ee0*/  ISETP.GT.U32.AND P0, PT, R2, 0x7f800000, PT ;  /* 0x7f8000000200780c */ /* 0x000fc80003f04070 */
[----:B------:R-:W-:-:S04]  /*6ef0*/  SEL R0, R0, 0x7c, P0 ;  /* 0x0000007c00007807 */ /* 0x000fc80000000000 */
.L_x_6584:
[----:B------:R-:W-:Y:S05]  /*6f00*/  BSYNC B0 ;  /* 0x0000000000007941 */ /* 0x000fea0003800000 */
.L_x_6582:
[----:B------:R-:W-:-:S04]  /*6f10*/  LOP3.LUT R18, R18, 0x80000000, RZ, 0xc0, !PT ;  /* 0x8000000012127812 */ /* 0x000fc800078ec0ff */
[----:B------:R-:W-:-:S04]  /*6f20*/  SHF.R.U32.HI R3, RZ, 0x18, R18 ;  /* 0x00000018ff037819 */ /* 0x000fc80000011612 */
[----:B------:R-:W-:-:S05]  /*6f30*/  LOP3.LUT R3, R0, R3, RZ, 0xfc, !PT ;  /* 0x0000000300037212 */ /* 0x000fca00078efcff */
[----:B------:R-:W-:Y:S01]  /*6f40*/  STG.E.U8 [R4.64], R3 ;  /* 0x0000000304007986 */ /* 0x000fe2000c101124 */
[----:B------:R-:W-:Y:S05]  /*6f50*/  EXIT ;  /* 0x000000000000794d */ /* 0x000fea0003800000 */
.L_x_6578:
[----:B------:R-:W-:-:S05]  /*6f60*/  F2FP.BF16.PACK_AB R18, RZ, R18 ;  /* 0x00000012ff12723e */ /* 0x000fca00000010ff */
[----:B------:R-:W-:Y:S01]  /*6f70*/  STG.E.U16 [R4.64], R18 ;  /* 0x0000001204007986 */ /* 0x000fe2000c101524 */
[----:B------:R-:W-:Y:S05]  /*6f80*/  EXIT ;  /* 0x000000000000794d */ /* 0x000fea0003800000 */
.L_x_6575:
        /* <DEDUP_REMOVED lines=11> */
.L_x_6587:
        /* <DEDUP_REMOVED lines=16> */
.L_x_6590:
[----:B------:R-:W-:-:S04]  /*7140*/  LOP3.LUT R18, R18, 0x80000000, RZ, 0xc0, !PT ;  /* 0x8000000012127812 */ /* 0x000fc800078ec0ff */
[----:B------:R-:W-:-:S04]  /*7150*/  SHF.R.U32.HI R3, RZ, 0x18, R18 ;  /* 0x00000018ff037819 */ /* 0x000fc80000011612 */
[----:B------:R-:W-:-:S04]  /*7160*/  LOP3.LUT R0, R0, R3, RZ, 0xfc, !PT ;  /* 0x0000000300007212 */ /* 0x000fc800078efcff */
[----:B------:R-:W-:Y:S02]  /*7170*/  PRMT R2, R0, 0x7610, R2 ;  /* 0x0000761000027816 */ /* 0x000fe40000000002 */
.L_x_6589:
[----:B------:R-:W-:Y:S05]  /*7180*/  BSYNC B0 ;  /* 0x0000000000007941 */ /* 0x000fea0003800000 */
.L_x_6588:
[----:B------:R-:W-:Y:S01]  /*7190*/  STG.E.U8 [R4.64], R2 ;  /* 0x0000000204007986 */ /* 0x000fe2000c101124 */
[----:B------:R-:W-:Y:S05]  /*71a0*/  EXIT ;  /* 0x000000000000794d */ /* 0x000fea0003800000 */
.L_x_6586:
        /* <DEDUP_REMOVED lines=16> */
.L_x_6593:
[----:B------:R-:W-:-:S04]  /*72b0*/  LOP3.LUT R18, R18, 0x80000000, RZ, 0xc0, !PT ;  /* 0x8000000012127812 */ /* 0x000fc800078ec0ff */
[----:B------:R-:W-:-:S04]  /*72c0*/  SHF.R.U32.HI R3, RZ, 0x18, R18 ;  /* 0x00000018ff037819 */ /* 0x000fc80000011612 */
[----:B------:R-:W-:-:S04]  /*72d0*/  LOP3.LUT R0, R0, R3, RZ, 0xfc, !PT ;  /* 0x0000000300007212 */ /* 0x000fc800078efcff */
[----:B------:R-:W-:Y:S02]  /*72e0*/  PRMT R2, R0, 0x7610, R2 ;  /* 0x0000761000027816 */ /* 0x000fe40000000002 */
.L_x_6592:
[----:B------:R-:W-:Y:S05]  /*72f0*/  BSYNC B0 ;  /* 0x0000000000007941 */ /* 0x000fea0003800000 */
.L_x_6591:
[----:B------:R-:W-:Y:S01]  /*7300*/  STG.E.U8 [R4.64], R2 ;  /* 0x0000000204007986 */ /* 0x000fe2000c101124 */
[----:B------:R-:W-:Y:S05]  /*7310*/  EXIT ;  /* 0x000000000000794d */ /* 0x000fea0003800000 */
.L_x_6585:
        /* <DEDUP_REMOVED lines=21> */
.L_x_6568:
        /* <DEDUP_REMOVED lines=20> */
.L_x_6595:
[----:B------:R-:W0:Y:S02]  /*75b0*/  F2I.U64.TRUNC R18, R18 ;  /* 0x0000001200127311 */ /* 0x000e24000020d800 */
[----:B0-----:R-:W-:Y:S01]  /*75c0*/  STG.E.64 [R4.64], R18 ;  /* 0x0000001204007986 */ /* 0x001fe2000c101b24 */
[----:B------:R-:W-:Y:S05]  /*75d0*/  EXIT ;  /* 0x000000000000794d */ /* 0x000fea0003800000 */
.L_x_6594:
[----:B------:R-:W0:Y:S02]  /*75e0*/  F2I.FTZ.U32.TRUNC.NTZ R3, R18 ;  /* 0x0000001200037305 */ /* 0x000e24000021f000 */
[----:B0-----:R-:W-:Y:S01]  /*75f0*/  STG.E [R4.64], R3 ;  /* 0x0000000304007986 */ /* 0x001fe2000c101924 */
[----:B------:R-:W-:Y:S05]  /*7600*/  EXIT ;  /* 0x000000000000794d */ /* 0x000fea0003800000 */
.L_x_6596:
        /* <DEDUP_REMOVED lines=15> */
.L_x_61668:


//--------------------- .text._ZN2at6native18elementwise_kernelILi128ELi2EZNS0_22gpu_kernel_impl_nocastIZNS0_50_GLOBAL__N__2680c7bb_12_PowKernel_cu_b2145a98_318429pow_tensor_scalar_kernel_implIffEEvRNS_18TensorIteratorBaseET0_EUlfE0_EEvS6_RKT_EUliE_EEviT1_ --------------------------
	.section	.text._ZN2at6native18elementwise_kernelILi128ELi2EZNS0_22gpu_kernel_impl_nocastIZNS0_50_GLOBAL__N__2680c7bb_12_PowKernel_cu_b2145a98_318429pow_tensor_scalar_kernel_implIffEEvRNS_18TensorIteratorBaseET0_EUlfE0_EEvS6_RKT_EUliE_EEviT1_,"ax",@progbits
	.sectioninfo	@"SHI_REGISTERS=12"
	.align	128
        .global         _ZN2at6native18elementwise_kernelILi128ELi2EZNS0_22gpu_kernel_impl_nocastIZNS0_50_GLOBAL__N__2680c7bb_12_PowKernel_cu_b2145a98_318429pow_tensor_scalar_kernel_implIffEEvRNS_18TensorIteratorBaseET0_EUlfE0_EEvS6_RKT_EUliE_EEviT1_
        .type           _ZN2at6native18elementwise_kernelILi128ELi2EZNS0_22gpu_kernel_impl_nocastIZNS0_50_GLOBAL__N__2680c7bb_12_PowKernel_cu_b2145a98_318429pow_tensor_scalar_kernel_implIffEEvRNS_18TensorIteratorBaseET0_EUlfE0_EEvS6_RKT_EUliE_EEviT1_,@function
        .size           _ZN2at6native18elementwise_kernelILi128ELi2EZNS0_22gpu_kernel_impl_nocastIZNS0_50_GLOBAL__N__2680c7bb_12_PowKernel_cu_b2145a98_318429pow_tensor_scalar_kernel_implIffEEvRNS_18TensorIteratorBaseET0_EUlfE0_EEvS6_RKT_EUliE_EEviT1_,(.L_x_61669 - _ZN2at6native18elementwise_kernelILi128ELi2EZNS0_22gpu_kernel_impl_nocastIZNS0_50_GLOBAL__N__2680c7bb_12_PowKernel_cu_b2145a98_318429pow_tensor_scalar_kernel_implIffEEvRNS_18TensorIteratorBaseET0_EUlfE0_EEvS6_RKT_EUliE_EEviT1_)
        .other          _ZN2at6native18elementwise_kernelILi128ELi2EZNS0_22gpu_kernel_impl_nocastIZNS0_50_GLOBAL__N__2680c7bb_12_PowKernel_cu_b2145a98_318429pow_tensor_scalar_kernel_implIffEEvRNS_18TensorIteratorBaseET0_EUlfE0_EEvS6_RKT_EUliE_EEviT1_,@"STO_CUDA_ENTRY STV_DEFAULT"
_ZN2at6native18elementwise_kernelILi128ELi2EZNS0_22gpu_kernel_impl_nocastIZNS0_50_GLOBAL__N__2680c7bb_12_PowKernel_cu_b2145a98_318429pow_tensor_scalar_kernel_implIffEEvRNS_18TensorIteratorBaseET0_EUlfE0_EEvS6_RKT_EUliE_EEviT1_:
.text._ZN2at6native18elementwise_kernelILi128ELi2EZNS0_22gpu_kernel_impl_nocastIZNS0_50_GLOBAL__N__2680c7bb_12_PowKernel_cu_b2145a98_318429pow_tensor_scalar_kernel_implIffEEvRNS_18TensorIteratorBaseET0_EUlfE0_EEvS6_RKT_EUliE_EEviT1_:
        /* <DEDUP_REMOVED lines=236> */
.L_x_6599:
[----:B------:R-:W-:-:S04]  /*0ec0*/  IADD3 R4, P0, R3, c[0x0][0x368], RZ ;  /* 0x0000da0003047a10 */ /* 0x000fc80007f1e0ff */
[----:B------:R-:W-:-:S05]  /*0ed0*/  IADD3.X R5, RZ, c[0x0][0x36c], RZ, P0, !PT ;  /* 0x0000db00ff057a10 */ /* 0x000fca00007fe4ff */
[----:B------:R-:W2:Y:S01]  /*0ee0*/  LDG.E R4, [R4.64] ;  /* 0x0000000404047981 */ /* 0x000ea2000c1e1900 */
[----:B------:R-:W-:-:S04]  /*0ef0*/  IADD3 R2, P0, R2, c[0x0][0x360], RZ ;  /* 0x0000d80002027a10 */ /* 0x000fc80007f1e0ff */
[----:B------:R-:W-:Y:S01]  /*0f00*/  IADD3.X R3, RZ, c[0x0][0x364], RZ, P0, !PT ;  /* 0x0000d900ff037a10 */ /* 0x000fe200007fe4ff */
[----:B--2---:R-:W-:-:S04]  /*0f10*/  FMUL.FTZ R7, R4, R4 ;  /* 0x0000000404077220 */ /* 0x004fc80000410000 */
[----:B------:R-:W-:Y:S01]  /*0f20*/  FMUL.FTZ R9, R4, R7 ;  /* 0x0000000704097220 */ /* 0x000fe20000410000 */
[----:B------:R-:W-:-:S04]  /*0f30*/  IADD3 R7, R0, 0x80, RZ ;  /* 0x0000008000077810 */ /* 0x000fc80007ffe0ff */
[----:B------:R0:W-:Y:S03]  /*0f40*/  STG.E [R2.64], R9 ;  /* 0x0000000902007986 */ /* 0x0001e6000c101904 */
.L_x_6598:
[----:B------:R-:W-:Y:S05]  /*0f50*/  BSYNC B0 ;  /* 0x0000000000007941 */ /* 0x000fea0003800000 */
.L_x_6597:
        /* <DEDUP_REMOVED lines=8> */
[----:B------:R-:W-:-:S04]  /*0fe0*/  IMAD.HI.U32 R4, R7, c[0x0][0x170], R2 ;  /* 0x00005c0007047a27 */ /* 0x000fc800078e0002 */
[----:B------:R-:W-:Y:S01]  /*0ff0*/  IMAD.MOV.U32 R3, RZ, RZ, c[0x0][0x168] ;  /* 0x00005a00ff037624 */ /* 0x000fe200078e00ff */
[----:B------:R-:W-:-:S04]  /*1000*/  SHF.R.U32.HI R5, RZ, c[0x0][0x174], R4 ;  /* 0x00005d00ff057a19 */ /* 0x000fc80000011604 */
[----:B------:R-:W-:Y:S02]  /*1010*/  ISETP.NE.AND P0, PT, R3, 0x1, PT ;  /* 0x000000010300780c */ /* 0x000fe40003f05270 */
        /* <DEDUP_REMOVED lines=218> */
.L_x_6600:
[----:B------:R-:W-:-:S04]  /*1dc0*/  IADD3 R2, P0, R2, c[0x0][0x368], RZ ;  /* 0x0000da0002027a10 */ /* 0x000fc80007f1e0ff */
[----:B------:R-:W-:-:S05]  /*1dd0*/  IADD3.X R3, RZ, c[0x0][0x36c], RZ, P0, !PT ;  /* 0x0000db00ff037a10 */ /* 0x000fca00007fe4ff */
[----:B------:R-:W2:Y:S01]  /*1de0*/  LDG.E R2, [R2.64] ;  /* 0x0000000402027981 */ /* 0x000ea2000c1e1900 */
[----:B------:R-:W-:-:S04]  /*1df0*/  IADD3 R4, P0, R0, c[0x0][0x360], RZ ;  /* 0x0000d80000047a10 */ /* 0x000fc80007f1e0ff */
[----:B------:R-:W-:Y:S01]  /*1e00*/  IADD3.X R5, RZ, c[0x0][0x364], RZ, P0, !PT ;  /* 0x0000d900ff057a10 */ /* 0x000fe200007fe4ff */
[----:B--2---:R-:W-:-:S04]  /*1e10*/  FMUL.FTZ R7, R2, R2 ;  /* 0x0000000202077220 */ /* 0x004fc80000410000 */
[----:B------:R-:W-:-:S05]  /*1e20*/  FMUL.FTZ R7, R2, R7 ;  /* 0x0000000702077220 */ /* 0x000fca0000410000 */
[----:B------:R-:W-:Y:S01]  /*1e30*/  STG.E [R4.64], R7 ;  /* 0x0000000704007986 */ /* 0x000fe2000c101904 */
[----:B------:R-:W-:Y:S05]  /*1e40*/  EXIT ;  /* 0x000000000000794d */ /* 0x000fea0003800000 */
.L_x_6601:
        /* <DEDUP_REMOVED lines=11> */
.L_x_61669:


//--------------------- .text._ZN2at6native27unrolled_elementwise_kernelIZNS0_50_GLOBAL__N__2680c7bb_12_PowKernel_cu_b2145a98_318429pow_tensor_scalar_kernel_implIffEEvRNS_18TensorIteratorBaseET0_EUlfE0_St5arrayIPcLm2EELi4E23TrivialOffsetCalculatorILi1EjESC_NS0_6memory15LoadWithoutCastENSD_16StoreWithoutCastEEEviT_S6_T2_T3_T4_T5_ --------------------------
	.section	.text._ZN2at6native27unrolled_elementwise_kernelIZNS0_50_GLOBAL__N__2680c7bb_12_PowKernel_cu_b2145a98_318429pow_tensor_scalar_kernel_implIffEEvRNS_18TensorIteratorBaseET0_EUlfE0_St5arrayIPcLm2EELi4E23TrivialOffsetCalculatorILi1EjESC_NS0_6memory15LoadWithoutCastENSD_16StoreWithoutCastEEEviT_S6_T2_T3_T4_T5_,"ax",@progbits
	.sectioninfo	@"SHI_REGISTERS=20"
	.align	128
        .global         _ZN2at6native27unrolled_elementwise_kernelIZNS0_50_GLOBAL__N__2680c7bb_12_PowKernel_cu_b2145a98_318429pow_tensor_scalar_kernel_implIffEEvRNS_18TensorIteratorBaseET0_EUlfE0_St5arrayIPcLm2EELi4E23TrivialOffsetCalculatorILi1EjESC_NS0_6memory15LoadWithoutCastENSD_16StoreWithoutCastEEEviT_S6_T2_T3_T4_T5_
        .type           _ZN2at6native27unrolled_elementwise_kernelIZNS0_50_GLOBAL__N__2680c7bb_12_PowKernel_cu_b2145a98_318429pow_tensor_scalar_kernel_implIffEEvRNS_18TensorIteratorBaseET0_EUlfE0_St5arrayIPcLm2EELi4E23TrivialOffsetCalculatorILi1EjESC_NS0_6memory15LoadWithoutCastENSD_16StoreWithoutCastEEEviT_S6_T2_T3_T4_T5_,@function
        .size           _ZN2at6native27unrolled_elementwise_kernelIZNS0_50_GLOBAL__N__2680c7bb_12_PowKernel_cu_b2145a98_318429pow_tensor_scalar_kernel_implIffEEvRNS_18TensorIteratorBaseET0_EUlfE0_St5arrayIPcLm2EELi4E23TrivialOffsetCalculatorILi1EjESC_NS0_6memory15LoadWithoutCastENSD_16StoreWithoutCastEEEviT_S6_T2_T3_T4_T5_,(.L_x_61670 - _ZN2at6native27unrolled_elementwise_kernelIZNS0_50_GLOBAL__N__2680c7bb_12_PowKernel_cu_b2145a98_318429pow_tensor_scalar_kernel_implIffEEvRNS_18TensorIteratorBaseET0_EUlfE0_St5arrayIPcLm2EELi4E23TrivialOffsetCalculatorILi1EjESC_NS0_6memory15LoadWithoutCastENSD_16StoreWithoutCastEEEviT_S6_T2_T3_T4_T5_)
        .other          _ZN2at6native27unrolled_elementwise_kernelIZNS0_50_GLOBAL__N__2680c7bb_12_PowKernel_cu_b2145a98_318429pow_tensor_scalar_kernel_implIffEEvRNS_18TensorIteratorBaseET0_EUlfE0_St5arrayIPcLm2EELi4E23TrivialOffsetCalculatorILi1EjESC_NS0_6memory15LoadWithoutCastENSD_16StoreWithoutCastEEEviT_S6_T2_T3_T4_T5_,@"STO_CUDA_ENTRY STV_DEFAULT"
_ZN2at6native27unrolled_elementwise_kernelIZNS0_50_GLOBAL__N__2680c7bb_12_PowKernel_cu_b2145a98_318429pow_tensor_scalar_kernel_implIffEEvRNS_18TensorIteratorBaseET0_EUlfE0_St5arrayIPcLm2EELi4E23TrivialOffsetCalculatorILi1EjESC_NS0_6memory15LoadWithoutCastENSD_16StoreWithoutCastEEEviT_S6_T2_T3_T4_T5_:
.text._ZN2at6native27unrolled_elementwise_kernelIZNS0_50_GLOBAL__N__2680c7bb_12_PowKernel_cu_b2145a98_318429pow_tensor_scalar_kernel_implIffEEvRNS_18TensorIteratorBaseET0_EUlfE0_St5arrayIPcLm2EELi4E23TrivialOffsetCalculatorILi1EjESC_NS0_6memory15LoadWithoutCastENSD_16StoreWithoutCastEEEviT_S6_T2_T3_T4_T5_:
[----:B------:R-:W-:Y:S02]  /*0000*/  MOV R1, c[0x0][0x28] ;  /* 0x00000a0000017a02 */ /* 0x000fe40000000f00 */
        /* <DEDUP_REMOVED lines=8> */
[----:B------:R-:W-:Y:S01]  /*0090*/  @!P0 LEA R6, R0, R3, 0x9 ;  /* 0x0000000300068211 */ /* 0x000fe200078e48ff */
[----:B------:R-:W-:Y:S01]  /*00a0*/  @!P0 IMAD.MOV.U32 R7, RZ, RZ, 0x4 ;  /* 0x00000004ff078424 */ /* 0x000fe200078e00ff */
[----:B------:R-:W-:-:S03]  /*00b0*/  @!P0 IADD3 R5, R3, 0x80, RZ ;  /* 0x0000008003058810 */ /* 0x000fc60007ffe0ff */
[----:B------:R-:W-:Y:S01]  /*00c0*/  @!P0 IMAD.WIDE.U32 R6, R6, R7, c[0x0][0x178] ;  /* 0x00005e0006068625 */ /* 0x000fe200078e0007 */
[----:B------:R-:W-:-:S04]  /*00d0*/  ISETP.GE.AND P1, PT, R5, R2, PT ;  /* 0x000000020500720c */ /* 0x000fc80003f26270 */
[----:B------:R0:W2:Y:S09]  /*00e0*/  @!P0 LDG.E R12, [R6.64] ;  /* 0x00000004060c8981 */ /* 0x0000b2000c1e1900 */
[----:B------:R-:W-:Y:S01]  /*00f0*/  @!P1 IMAD R10, R0, 0x200, R5 ;  /* 0x00000200000a9824 */ /* 0x000fe200078e0205 */
[----:B------:R-:W-:-:S04]  /*0100*/  @!P1 IADD3 R5, R5, 0x80, RZ ;  /* 0x0000008005059810 */ /* 0x000fc80007ffe0ff */
[----:B------:R-:W-:-:S13]  /*0110*/  ISETP.GE.AND P3, PT, R5, R2, PT ;  /* 0x000000020500720c */ /* 0x000fda0003f66270 */
[----:B------:R-:W-:Y:S02]  /*0120*/  @!P3 LEA R14, R0, R5, 0x9 ;  /* 0x00000005000eb211 */ /* 0x000fe400078e48ff */
[----:B------:R-:W-:-:S04]  /*0130*/  @!P3 IADD3 R5, R5, 0x80, RZ ;  /* 0x000000800505b810 */ /* 0x000fc80007ffe0ff */
[----:B------:R-:W-:Y:S01]  /*0140*/  ISETP.GE.AND P2, PT, R5, R2, PT ;  /* 0x000000020500720c */ /* 0x000fe20003f46270 */
[----:B------:R-:W-:Y:S01]  /*0150*/  @!P1 IMAD.MOV.U32 R11, RZ, RZ, 0x4 ;  /* 0x00000004ff0b9424 */ /* 0x000fe200078e00ff */
[----:B------:R-:W-:-:S11]  /*0160*/  @!P3 MOV R15, 0x4 ;  /* 0x00000004000fb802 */ /* 0x000fd60000000f00 */
[----:B------:R-:W-:Y:S01]  /*0170*/  @!P2 MOV R9, 0x4 ;  /* 0x000000040009a802 */ /* 0x000fe20000000f00 */
[----:B------:R-:W-:Y:S02]  /*0180*/  @!P2 IMAD R8, R0, 0x200, R5 ;  /* 0x000002000008a824 */ /* 0x000fe400078e0205 */
[----:B------:R-:W-:Y:S02]  /*0190*/  CS2R R4, SRZ ;  /* 0x0000000000047805 */ /* 0x000fe4000001ff00 */
[----:B------:R-:W-:-:S04]  /*01a0*/  @!P2 IMAD.WIDE.U32 R8, R8, R9, c[0x0][0x178] ;  /* 0x00005e000808a625 */ /* 0x000fc800078e0009 */
[----:B0-----:R-:W-:Y:S01]  /*01b0*/  @!P1 IMAD.WIDE.U32 R6, R10, R11, c[0x0][0x178] ;  /* 0x00005e000a069625 */ /* 0x001fe200078e000b */
[----:B------:R2:W5:Y:S03]  /*01c0*/  @!P2 LDG.E R4, [R8.64] ;  /* 0x000000040804a981 */ /* 0x000566000c1e1900 */
[----:B------:R-:W-:Y:S01]  /*01d0*/  @!P3 IMAD.WIDE.U32 R10, R14, R15, c[0x0][0x178] ;  /* 0x00005e000e0ab625 */ /* 0x000fe200078e000f */
[----:B------:R-:W-:Y:S01]  /*01e0*/  @!P0 LEA R14, R0, R3, 0x9 ;  /* 0x00000003000e8211 */ /* 0x000fe200078e48ff */
[----:B------:R0:W5:Y:S02]  /*01f0*/  @!P1 LDG.E R5, [R6.64] ;  /* 0x0000000406059981 */ /* 0x000164000c1e1900 */
[----:B------:R-:W-:Y:S02]  /*0200*/  @!P0 IMAD.MOV.U32 R17, RZ, RZ, 0x4 ;  /* 0x00000004ff118424 */ /* 0x000fe400078e00ff */
[----:B------:R0:W5:Y:S01]  /*0210*/  @!P3 LDG.E R13, [R10.64] ;  /* 0x000000040a0db981 */ /* 0x000162000c1e1900 */
[----:B------:R-:W-:-:S04]  /*0220*/  @!P0 IADD3 R3, R3, 0x80, RZ ;  /* 0x0000008003038810 */ /* 0x000fc80007ffe0ff */
[----:B------:R-:W-:Y:S01]  /*0230*/  ISETP.GE.AND P1, PT, R3, R2, PT ;  /* 0x000000020300720c */ /* 0x000fe20003f26270 */
[----:B------:R-:W-:Y:S01]  /*0240*/  BSSY B0, `(.L_x_6602) ;  /* 0x0000014000007945 */ /* 0x000fe20003800000 */
[----:B--2---:R-:W-:-:S04]  /*0250*/  @!P0 FMUL.FTZ R9, R12, R12 ;  /* 0x0000000c0c098220 */ /* 0x004fc80000410000 */
[----:B------:R-:W-:Y:S02]  /*0260*/  @!P0 FMUL.FTZ R15, R9, R12 ;  /* 0x0000000c090f8220 */ /* 0x000fe40000410000 */
[----:B------:R-:W-:-:S05]  /*0270*/  @!P0 IMAD.WIDE.U32 R8, R14, R17, c[0x0][0x170] ;  /* 0x00005c000e088625 */ /* 0x000fca00078e0011 */
[----:B------:R0:W-:Y:S01]  /*0280*/  @!P0 STG.E [R8.64], R15 ;  /* 0x0000000f08008986 */ /* 0x0001e2000c101904 */
[----:B------:R-:W-:Y:S05]  /*0290*/  @P1 BRA `(.L_x_6603) ;  /* 0x000000e000001947 */ /* 0x000fea0003800000 */
[----:B0-----:R-:W-:Y:S01]  /*02a0*/  LEA R7, R0, R3, 0x9 ;  /* 0x0000000300077211 */ /* 0x001fe200078e48ff */
[----:B------:R-:W-:Y:S01]  /*02b0*/  HFMA2.MMA R10, -RZ, RZ, 0, 2.384185791015625e-07 ;  /* 0x00000004ff0a7435 */ /* 0x000fe200000001ff */
[----:B------:R-:W-:Y:S01]  /*02c0*/  IADD3 R3, R3, 0x80, RZ ;  /* 0x0000008003037810 */ /* 0x000fe20007ffe0ff */
[----:B-----5:R-:W-:-:S03]  /*02d0*/  FMUL.FTZ R6, R5, R5 ;  /* 0x0000000505067220 */ /* 0x020fc60000410000 */
[----:B------:R-:W-:Y:S01]  /*02e0*/  ISETP.GE.AND P0, PT, R3, R2, PT ;  /* 0x000000020300720c */ /* 0x000fe20003f06270 */
[----:B------:R-:W-:-:S04]  /*02f0*/  FMUL.FTZ R5, R6, R5 ;  /* 0x0000000506057220 */ /* 0x000fc80000410000 */
[----:B------:R-:W-:-:S05]  /*0300*/  IMAD.WIDE.U32 R6, R7, R10, c[0x0][0x170] ;  /* 0x00005c0007067625 */ /* 0x000fca00078e000a */
[----:B------:R0:W-:Y:S03]  /*0310*/  STG.E [R6.64], R5 ;  /* 0x0000000506007986 */ /* 0x0001e6000c101904 */
[-C--:B------:R-:W-:Y:S02]  /*0320*/  @!P0 FMUL.FTZ R8, R13, R13.reuse ;  /* 0x0000000d0d088220 */ /* 0x080fe40000410000 */
[----:B------:R-:W-:Y:S01]  /*0330*/  @!P0 IMAD R9, R0, 0x200, R3 ;  /* 0x0000020000098824 */ /* 0x000fe200078e0203 */
[----:B------:R-:W-:Y:S01]  /*0340*/  @!P0 IADD3 R3, R3, 0x80, RZ ;  /* 0x0000008003038810 */ /* 0x000fe20007ffe0ff */
[----:B------:R-:W-:Y:S02]  /*0350*/  @!P0 FMUL.FTZ R13, R8, R13 ;  /* 0x0000000d080d8220 */ /* 0x000fe40000410000 */
[----:B------:R-:W-:-:S05]  /*0360*/  @!P0 IMAD.WIDE.U32 R8, R9, R10, c[0x0][0x170] ;  /* 0x00005c0009088625 */ /* 0x000fca00078e000a */
[----:B------:R0:W-:Y:S02]  /*0370*/  @!P0 STG.E [R8.64], R13 ;  /* 0x0000000d08008986 */ /* 0x0001e4000c101904 */
.L_x_6603:
[----:B------:R-:W-:Y:S05]  /*0380*/  BSYNC B0 ;  /* 0x0000000000007941 */ /* 0x000fea0003800000 */
.L_x_6602:
[----:B------:R-:W-:-:S13]  /*0390*/  ISETP.GE.AND P0, PT, R3, R2, PT ;  /* 0x000000020300720c */ /* 0x000fda0003f06270 */
[----:B------:R-:W-:Y:S05]  /*03a0*/  @P0 EXIT ;  /* 0x000000000000094d */ /* 0x000fea0003800000 */
[----:B------:R-:W-:Y:S01]  /*03b0*/  LEA R3, R0, R3, 0x9 ;  /* 0x0000000300037211 */ /* 0x000fe200078e48ff */
[----:B0----5:R-:W-:Y:S01]  /*03c0*/  FMUL.FTZ R5, R4, R4 ;  /* 0x0000000404057220 */ /* 0x021fe20000410000 */
[----:B------:R-:W-:-:S03]  /*03d0*/  MOV R2, 0x4 ;  /* 0x0000000400027802 */ /* 0x000fc60000000f00 */
[----:B------:R-:W-:Y:S02]  /*03e0*/  FMUL.FTZ R5, R5, R4 ;  /* 0x0000000405057220 */ /* 0x000fe40000410000 */
[----:B------:R-:W-:-:S05]  /*03f0*/  IMAD.WIDE.U32 R2, R3, R2, c[0x0][0x170] ;  /* 0x00005c0003027625 */ /* 0x000fca00078e0002 */
[----:B------:R-:W-:Y:S01]  /*0400*/  STG.E [R2.64], R5 ;  /* 0x0000000502007986 */ /* 0x000fe2000c101904 */
[----:B------:R-:W-:Y:S05]  /*0410*/  EXIT ;  /* 0x000000000000794d */ /* 0x000fea0003800000 */
.L_x_6604:
        /* <DEDUP_REMOVED lines=14> */
.L_x_61670:


//--------------------- .text._ZN2at6native29vectorized_elementwise_kernelILi2EZNS0_50_GLOBAL__N__2680c7bb_12_PowKernel_cu_b2145a98_318429pow_tensor_scalar_kernel_implIffEEvRNS_18TensorIteratorBaseET0_EUlfE0_St5arrayIPcLm2EEEEviS6_T1_ --------------------------
	.section	.text._ZN2at6native29vectorized_elementwise_kernelILi2EZNS0_50_GLOBAL__N__2680c7bb_12_PowKernel_cu_b2145a98_318429pow_tensor_scalar_kernel_implIffEEvRNS_18TensorIteratorBaseET0_EUlfE0_St5arrayIPcLm2EEEEviS6_T1_,"ax",@progbits
	.sectioninfo	@"SHI_REGISTERS=30"
	.align	128
        .global         _ZN2at6native29vectorized_elementwise_kernelILi2EZNS0_50_GLOBAL__N__2680c7bb_12_PowKernel_cu_b2145a98_318429pow_tensor_scalar_kernel_implIffEEvRNS_18TensorIteratorBaseET0_EUlfE0_St5arrayIPcLm2EEEEviS6_T1_
        .type           _ZN2at6native29vectorized_elementwise_kernelILi2EZNS0_50_GLOBAL__N__2680c7bb_12_PowKernel_cu_b2145a98_318429pow_tensor_scalar_kernel_implIffEEvRNS_18TensorIteratorBaseET0_EUlfE0_St5arrayIPcLm2EEEEviS6_T1_,@function
        .size           _ZN2at6native29vectorized_elementwise_kernelILi2EZNS0_50_GLOBAL__N__2680c7bb_12_PowKernel_cu_b2145a98_318429pow_tensor_scalar_kernel_implIffEEvRNS_18TensorIteratorBaseET0_EUlfE0_St5arrayIPcLm2EEEEviS6_T1_,(.L_x_61671 - _ZN2at6native29vectorized_elementwise_kernelILi2EZNS0_50_GLOBAL__N__2680c7bb_12_PowKernel_cu_b2145a98_318429pow_tensor_scalar_kernel_implIffEEvRNS_18TensorIteratorBaseET0_EUlfE0_St5arrayIPcLm2EEEEviS6_T1_)
        .other          _ZN2at6native29vectorized_elementwise_kernelILi2EZNS0_50_GLOBAL__N__2680c7bb_12_PowKernel_cu_b2145a98_318429pow_tensor_scalar_kernel_implIffEEvRNS_18TensorIteratorBaseET0_EUlfE0_St5arrayIPcLm2EEEEviS6_T1_,@"STO_CUDA_ENTRY STV_DEFAULT"
_ZN2at6native29vectorized_elementwise_kernelILi2EZNS0_50_GLOBAL__N__2680c7bb_12_PowKernel_cu_b2145a98_318429pow_tensor_scalar_kernel_implIffEEvRNS_18TensorIteratorBaseET0_EUlfE0_St5arrayIPcLm2EEEEviS6_T1_:
.text._ZN2at6native29vectorized_elementwise_kernelILi2EZNS0_50_GLOBAL__N__2680c7bb_12_PowKernel_cu_b2145a98_318429pow_tensor_scalar_kernel_implIffEEvRNS_18TensorIteratorBaseET0_EUlfE0_St5arrayIPcLm2EEEEviS6_T1_:
[----:B------:R-:W-:Y:S02]  /*0000*/  MOV R1, c[0x0][0x28] ;  /* 0x00000a0000017a02 */ /* 0x000fe40000000f00 */
[----:B------:R-:W0:Y:S01]  /*0010*/  S2R R0, SR_CTAID.X ;  /* 0x0000000000007919 */ /* 0x000e220000002500 */
[----:B------:R-:W-:Y:S01]  /*0020*/  ULDC.64 UR4, c[0x0][0x118] ;  /* 0x0000460000047ab9 */ /* 0x000fe20000000a00 */
[----:B0-----:R-:W-:-:S04]  /*0030*/  SHF.L.U32 R0, R0, 0xa, RZ ;  /* 0x0000000a00007819 */ /* 0x001fc800000006ff */
[----:B------:R-:W-:-:S04]  /*0040*/  IADD3 R12, -R0, c[0x0][0x160], RZ ;  /* 0x00005800000c7a10 */ /* 0x000fc80007ffe1ff */
[----:B------:R-:W-:-:S13]  /*0050*/  ISETP.GE.U32.AND P0, PT, R12, 0x400, PT ;  /* 0x000004000c00780c */ /* 0x000fda0003f06070 */
[----:B------:R-:W-:Y:S05]  /*0060*/  @!P0 BRA `(.L_x_6605) ;  /* 0x000001f000008947 */ /* 0x000fea0003800000 */
[----:B------:R-:W0:Y:S01]  /*0070*/  S2R R15, SR_TID.X ;  /* 0x00000000000f7919 */ /* 0x000e220000002100 */
[----:B------:R-:W-:-:S10]  /*0080*/  HFMA2.MMA R7, -RZ, RZ, 0, 2.384185791015625e-07 ;  /* 0x00000004ff077435 */ /* 0x000fd400000001ff */
[----:B------:R-:W-:-:S06]  /*0090*/  IMAD.WIDE R2, R0, R7, c[0x0][0x178] ;  /* 0x00005e0000027625 */ /* 0x000fcc00078e0207 */
[----:B0-----:R-:W-:-:S05]  /*00a0*/  IMAD.WIDE.U32 R12, R15, 0x8, R2 ;  /* 0x000000080f0c7825 */ /* 0x001fca00078e0002 */
[----:B------:R-:W2:Y:S04]  /*00b0*/  LDG.E.64 R10, [R12.64+0x400] ;  /* 0x000400040c0a7981 */ /* 0x000ea8000c1e1b00 */
[----:B------:R-:W3:Y:S04]  /*00c0*/  LDG.E.64 R8, [R12.64] ;  /* 0x000000040c087981 */ /* 0x000ee8000c1e1b00 */
[----:B------:R-:W4:Y:S04]  /*00d0*/  LDG.E.64 R2, [R12.64+0x800] ;  /* 0x000800040c027981 */ /* 0x000f28000c1e1b00 */
[----:B------:R-:W5:Y:S01]  /*00e0*/  LDG.E.64 R4, [R12.64+0xc00] ;  /* 0x000c00040c047981 */ /* 0x000f62000c1e1b00 */
[----:B------:R-:W-:-:S06]  /*00f0*/  IMAD.WIDE.U32 R6, R0, R7, c[0x0][0x170] ;  /* 0x00005c0000067625 */ /* 0x000fcc00078e0007 */
[----:B------:R-:W-:-:S04]  /*0100*/  IMAD.WIDE R6, R15, 0x8, R6 ;  /* 0x000000080f067825 */ /* 0x000fc800078e0206 */
[C---:B--2---:R-:W-:Y:S02]  /*0110*/  FMUL.FTZ R17, R10.reuse, R10 ;  /* 0x0000000a0a117220 */ /* 0x044fe40000410000 */
[----:B------:R-:W-:Y:S02]  /*0120*/  FMUL.FTZ R14, R11, R11 ;  /* 0x0000000b0b0e7220 */ /* 0x000fe40000410000 */
[C---:B---3--:R-:W-:Y:S02]  /*0130*/  FMUL.FTZ R0, R9.reuse, R9 ;  /* 0x0000000909007220 */ /* 0x048fe40000410000 */
[----:B------:R-:W-:Y:S02]  /*0140*/  FMUL.FTZ R16, R10, R17 ;  /* 0x000000110a107220 */ /* 0x000fe40000410000 */
[----:B------:R-:W-:Y:S02]  /*0150*/  FMUL.FTZ R9, R9, R0 ;  /* 0x0000000009097220 */ /* 0x000fe40000410000 */
[----:B------:R-:W-:-:S02]  /*0160*/  FMUL.FTZ R17, R11, R14 ;  /* 0x0000000e0b117220 */ /* 0x000fc40000410000 */
[----:B------:R-:W-:Y:S02]  /*0170*/  FMUL.FTZ R15, R8, R8 ;  /* 0x00000008080f7220 */ /* 0x000fe40000410000 */
[----:B----4-:R-:W-:Y:S02]  /*0180*/  FMUL.FTZ R11, R2, R2 ;  /* 0x00000002020b7220 */ /* 0x010fe40000410000 */
[----:B------:R-:W-:Y:S02]  /*0190*/  FMUL.FTZ R0, R3, R3 ;  /* 0x0000000303007220 */ /* 0x000fe40000410000 */
[----:B-----5:R-:W-:Y:S02]  /*01a0*/  FMUL.FTZ R13, R4, R4 ;  /* 0x00000004040d7220 */ /* 0x020fe40000410000 */
[----:B------:R-:W-:Y:S02]  /*01b0*/  FMUL.FTZ R10, R5, R5 ;  /* 0x00000005050a7220 */ /* 0x000fe40000410000 */
[----:B------:R-:W-:-:S02]  /*01c0*/  FMUL.FTZ R8, R8, R15 ;  /* 0x0000000f08087220 */ /* 0x000fc40000410000 */
[----:B------:R-:W-:Y:S02]  /*01d0*/  FMUL.FTZ R2, R2, R11 ;  /* 0x0000000b02027220 */ /* 0x000fe40000410000 */
[----:B------:R-:W-:Y:S02]  /*01e0*/  FMUL.FTZ R3, R3, R0 ;  /* 0x0000000003037220 */ /* 0x000fe40000410000 */
[----:B------:R-:W-:Y:S02]  /*01f0*/  FMUL.FTZ R4, R4, R13 ;  /* 0x0000000d04047220 */ /* 0x000fe40000410000 */
[----:B------:R-:W-:Y:S01]  /*0200*/  FMUL.FTZ R5, R5, R10 ;  /* 0x0000000a05057220 */ /* 0x000fe20000410000 */
[----:B------:R-:W-:Y:S04]  /*0210*/  STG.E.64 [R6.64], R8 ;  /* 0x0000000806007986 */ /* 0x000fe8000c101b04 */
[----:B------:R-:W-:Y:S04]  /*0220*/  STG.E.64 [R6.64+0x400], R16 ;  /* 0x0004001006007986 */ /* 0x000fe8000c101b04 */
[----:B------:R-:W-:Y:S04]  /*0230*/  STG.E.64 [R6.64+0x800], R2 ;  /* 0x0008000206007986 */ /* 0x000fe8000c101b04 */
[----:B------:R-:W-:Y:S01]  /*0240*/  STG.E.64 [R6.64+0xc00], R4 ;  /* 0x000c000406007986 */ /* 0x000fe2000c101b04 */
[----:B------:R-:W-:Y:S05]  /*0250*/  EXIT ;  /* 0x000000000000794d */ /* 0x000fea0003800000 */
.L_x_6605:
[----:B------:R-:W0:Y:S01]  /*0260*/  S2R R13, SR_TID.X ;  /* 0x00000000000d7919 */ /* 0x000e220000002100 */
[----:B------:R-:W-:Y:S01]  /*0270*/  CS2R R14, SRZ ;  /* 0x00000000000e7805 */ /* 0x000fe2000001ff00 */
[----:B0-----:R-:W-:-:S02]  /*0280*/  ISETP.GE.AND P0, PT, R13, R12, PT ;  /* 0x0000000c0d00720c */ /* 0x001fc40003f06270 */
[----:B------:R-:W-:-:S11]  /*0290*/  MOV R7, R13 ;  /* 0x0000000d00077202 */ /* 0x000fd60000000f00 */
[----:B------:R-:W-:Y:S02]  /*02a0*/  @!P0 IADD3 R10, R0, R13, RZ ;  /* 0x0000000d000a8210 */ /* 0x000fe40007ffe0ff */
[----:B------:R-:W-:Y:S02]  /*02b0*/  @!P0 MOV R11, 0x4 ;  /* 0x00000004000b8802 */ /* 0x000fe40000000f00 */
[----:B------:R-:W-:-:S03]  /*02c0*/  @!P0 IADD3 R7, R13, 0x80, RZ ;  /* 0x000000800d078810 */ /* 0x000fc60007ffe0ff */
[----:B------:R-:W-:Y:S01]  /*02d0*/  @!P0 IMAD.WIDE.U32 R10, R10, R11, c[0x0][0x178] ;  /* 0x00005e000a0a8625 */ /* 0x000fe200078e000b */
[----:B------:R-:W-:-:S04]  /*02e0*/  ISETP.GE.AND P6, PT, R7, R12, PT ;  /* 0x0000000c0700720c */ /* 0x000fc80003fc6270 */
[----:B------:R0:W2:Y:S09]  /*02f0*/  @!P0 LDG.E R14, [R10.64] ;  /* 0x000000040a0e8981 */ /* 0x0000b2000c1e1900 */
[----:B------:R-:W-:Y:S01]  /*0300*/  @!P6 IMAD.IADD R2, R0, 0x1, R7 ;  /* 0x000000010002e824 */ /* 0x000fe200078e0207 */
[----:B------:R-:W-:-:S02]  /*0310*/  @!P6 IADD3 R7, R7, 0x80, RZ ;  /* 0x000000800707e810 */ /* 0x000fc40007ffe0ff */
[----:B------:R-:W-:Y:S02]  /*0320*/  @!P6 MOV R3, 0x4 ;  /* 0x000000040003e802 */ /* 0x000fe40000000f00 */
[----:B------:R-:W-:-:S13]  /*0330*/  ISETP.GE.AND P5, PT, R7, R12, PT ;  /* 0x0000000c0700720c */ /* 0x000fda0003fa6270 */
[----:B------:R-:W-:Y:S02]  /*0340*/  @!P5 IADD3 R22, R0, R7, RZ ;  /* 0x000000070016d210 */ /* 0x000fe40007ffe0ff */
[----:B------:R-:W-:-:S04]  /*0350*/  @!P5 IADD3 R7, R7, 0x80, RZ ;  /* 0x000000800707d810 */ /* 0x000fc80007ffe0ff */
[----:B------:R-:W-:-:S13]  /*0360*/  ISETP.GE.AND P4, PT, R7, R12, PT ;  /* 0x0000000c0700720c */ /* 0x000fda0003f86270 */
[----:B------:R-:W-:Y:S02]  /*0370*/  @!P4 IADD3 R5, R0, R7, RZ ;  /* 0x000000070005c210 */ /* 0x000fe40007ffe0ff */
        /* <DEDUP_REMOVED lines=8> */
[----:B------:R-:W-:-:S05]  /*0400*/  @!P6 IMAD.WIDE.U32 R2, R2, R3, c[0x0][0x178] ;  /* 0x00005e000202e625 */ /* 0x000fca00078e0003 */
[----:B------:R1:W5:Y:S07]  /*0410*/  @!P6 LDG.E R15, [R2.64] ;  /* 0x00000004020fe981 */ /* 0x00036e000c1e1900 */
[----:B------:R-:W-:Y:S02]  /*0420*/  @!P1 IADD3 R8, R0, R7, RZ ;  /* 0x0000000700089210 */ /* 0x000fe40007ffe0ff */
[----:B------:R-:W-:Y:S01]  /*0430*/  @!P1 IADD3 R7, R7, 0x80, RZ ;  /* 0x0000008007079810 */ /* 0x000fe20007ffe0ff */
[----:B------:R-:W-:-:S03]  /*0440*/  @!P5 IMAD.MOV.U32 R23, RZ, RZ, 0x4 ;  /* 0x00000004ff17d424 */ /* 0x000fc600078e00ff */
[----:B------:R-:W-:Y:S01]  /*0450*/  ISETP.GE.AND P6, PT, R7, R12, PT ;  /* 0x0000000c0700720c */ /* 0x000fe20003fc6270 */
[----:B------:R-:W-:Y:S01]  /*0460*/  CS2R R16, SRZ ;  /* 0x0000000000107805 */ /* 0x000fe2000001ff00 */
[----:B------:R-:W-:Y:S01]  /*0470*/  @!P5 IMAD.WIDE.U32 R22, R22, R23, c[0x0][0x178] ;  /* 0x00005e001616d625 */ /* 0x000fe200078e0017 */
[----:B------:R-:W-:-:S03]  /*0480*/  @!P4 MOV R24, 0x4 ;  /* 0x000000040018c802 */ /* 0x000fc60000000f00 */
[----:B0-----:R-:W-:Y:S01]  /*0490*/  @!P2 IMAD.MOV.U32 R11, RZ, RZ, 0x4 ;  /* 0x00000004ff0ba424 */ /* 0x001fe200078e00ff */
[----:B------:R0:W5:Y:S01]  /*04a0*/  @!P5 LDG.E R16, [R22.64] ;  /* 0x000000041610d981 */ /* 0x000162000c1e1900 */
[----:B------:R-:W-:-:S05]  /*04b0*/  @!P3 MOV R9, 0x4 ;  /* 0x000000040009b802 */ /* 0x000fca0000000f00 */
[----:B------:R-:W-:Y:S02]  /*04c0*/  @!P6 IADD3 R10, R0, R7, RZ ;  /* 0x00000007000ae210 */ /* 0x000fe40007ffe0ff */
[----:B0-----:R-:W-:Y:S01]  /*04d0*/  @!P6 MOV R23, 0x4 ;  /* 0x000000040017e802 */ /* 0x001fe20000000f00 */
[----:B------:R-:W-:Y:S01]  /*04e0*/  @!P2 IMAD.WIDE.U32 R6, R6, R11, c[0x0][0x178] ;  /* 0x00005e000606a625 */ /* 0x000fe200078e000b */
[----:B------:R-:W-:Y:S02]  /*04f0*/  @!P1 MOV R25, 0x4 ;  /* 0x0000000400199802 */ /* 0x000fe40000000f00 */
[----:B------:R-:W-:Y:S01]  /*0500*/  @!P0 IADD3 R22, R0, R13, RZ ;  /* 0x0000000d00168210 */ /* 0x000fe20007ffe0ff */
[----:B------:R-:W-:Y:S01]  /*0510*/  @!P6 IMAD.WIDE.U32 R10, R10, R23, c[0x0][0x178] ;  /* 0x00005e000a0ae625 */ /* 0x000fe200078e0017 */
[----:B------:R-:W-:Y:S01]  /*0520*/  CS2R R18, SRZ ;  /* 0x0000000000127805 */ /* 0x000fe2000001ff00 */
[----:B------:R-:W-:Y:S02]  /*0530*/  CS2R R20, SRZ ;  /* 0x0000000000147805 */ /* 0x000fe4000001ff00 */
[----:B-1----:R-:W-:-:S04]  /*0540*/  @!P4 IMAD.WIDE.U32 R2, R5, R24, c[0x0][0x178] ;  /* 0x00005e000502c625 */ /* 0x002fc800078e0018 */
[----:B------:R-:W-:Y:S01]  /*0550*/  @!P0 IMAD.MOV.U32 R27, RZ, RZ, 0x4 ;  /* 0x00000004ff1b8424 */ /* 0x000fe200078e00ff */
[----:B------:R-:W-:Y:S01]  /*0560*/  @!P0 IADD3 R13, R13, 0x80, RZ ;  /* 0x000000800d0d8810 */ /* 0x000fe20007ffe0ff */
[----:B------:R-:W-:Y:S01]  /*0570*/  @!P3 IMAD.WIDE.U32 R4, R4, R9, c[0x0][0x178] ;  /* 0x00005e000404b625 */ /* 0x000fe200078e0009 */
[----:B------:R0:W5:Y:S03]  /*0580*/  @!P4 LDG.E R18, [R2.64] ;  /* 0x000000040212c981 */ /* 0x000166000c1e1900 */
[----:B------:R-:W-:Y:S01]  /*0590*/  @!P1 IMAD.WIDE.U32 R8, R8, R25, c[0x0][0x178] ;  /* 0x00005e0008089625 */ /* 0x000fe200078e0019 */
[----:B------:R0:W5:Y:S04]  /*05a0*/  @!P3 LDG.E R19, [R4.64] ;  /* 0x000000040413b981 */ /* 0x000168000c1e1900 */
[----:B------:R0:W5:Y:S04]  /*05b0*/  @!P2 LDG.E R20, [R6.64] ;  /* 0x000000040614a981 */ /* 0x000168000c1e1900 */
[----:B------:R0:W5:Y:S04]  /*05c0*/  @!P1 LDG.E R21, [R8.64] ;  /* 0x0000000408159981 */ /* 0x000168000c1e1900 */
[----:B------:R0:W5:Y:S01]  /*05d0*/  @!P6 LDG.E R17, [R10.64] ;  /* 0x000000040a11e981 */ /* 0x000162000c1e1900 */
[----:B------:R-:W-:Y:S01]  /*05e0*/  BSSY B0, `(.L_x_6606) ;  /* 0x000003d000007945 */ /* 0x000fe20003800000 */
[----:B------:R-:W-:Y:S01]  /*05f0*/  BSSY B1, `(.L_x_6607) ;  /* 0x0000033000017945 */ /* 0x000fe20003800000 */
[----:B--2---:R-:W-:-:S04]  /*0600*/  @!P0 FMUL.FTZ R23, R14, R14 ;  /* 0x0000000e0e178220 */ /* 0x004fc80000410000 */
[----:B------:R-:W-:Y:S02]  /*0610*/  @!P0 FMUL.FTZ R25, R23, R14 ;  /* 0x0000000e17198220 */ /* 0x000fe40000410000 */
[----:B------:R-:W-:-:S05]  /*0620*/  @!P0 IMAD.WIDE.U32 R22, R22, R27, c[0x0][0x170] ;  /* 0x00005c0016168625 */ /* 0x000fca00078e001b */
[----:B------:R0:W-:Y:S01]  /*0630*/  @!P0 STG.E [R22.64], R25 ;  /* 0x0000001916008986 */ /* 0x0001e2000c101904 */
[----:B------:R-:W-:-:S13]  /*0640*/  ISETP.GE.AND P0, PT, R13, R12, PT ;  /* 0x0000000c0d00720c */ /* 0x000fda0003f06270 */
[----:B------:R-:W-:Y:S05]  /*0650*/  @P0 BRA `(.L_x_6608) ;  /* 0x0000010000000947 */ /* 0x000fea0003800000 */
[----:B0-----:R-:W-:Y:S01]  /*0660*/  HFMA2.MMA R4, -RZ, RZ, 0, 2.384185791015625e-07 ;  /* 0x00000004ff047435 */ /* 0x001fe200000001ff */
[----:B-----5:R-:W-:Y:S01]  /*0670*/  FMUL.FTZ R2, R15, R15 ;  /* 0x0000000f0f027220 */ /* 0x020fe20000410000 */
[----:B------:R-:W-:Y:S02]  /*0680*/  IADD3 R3, R0, R13, RZ ;  /* 0x0000000d00037210 */ /* 0x000fe40007ffe0ff */
[----:B------:R-:W-:Y:S01]  /*0690*/  IADD3 R13, R13, 0x80, RZ ;  /* 0x000000800d0d7810 */ /* 0x000fe20007ffe0ff */
[----:B------:R-:W-:-:S03]  /*06a0*/  FMUL.FTZ R15, R2, R15 ;  /* 0x0000000f020f7220 */ /* 0x000fc60000410000 */
[----:B------:R-:W-:Y:S02]  /*06b0*/  ISETP.GE.AND P0, PT, R13, R12, PT ;  /* 0x0000000c0d00720c */ /* 0x000fe40003f06270 */
[----:B------:R-:W-:-:S05]  /*06c0*/  IMAD.WIDE.U32 R2, R3, R4, c[0x0][0x170] ;  /* 0x00005c0003027625 */ /* 0x000fca00078e0004 */
[----:B------:R0:W-:Y:S06]  /*06d0*/  STG.E [R2.64], R15 ;  /* 0x0000000f02007986 */ /* 0x0001ec000c101904 */
[----:B------:R-:W-:Y:S05]  /*06e0*/  @P0 BRA `(.L_x_6609) ;  /* 0x0000010000000947 */ /* 0x000fea0003800000 */
[-C--:B0-----:R-:W-:Y:S01]  /*06f0*/  FMUL.FTZ R3, R16, R16.reuse ;  /* 0x0000001010037220 */ /* 0x081fe20000410000 */
[----:B------:R-:W-:Y:S02]  /*0700*/  IADD3 R2, R0, R13, RZ ;  /* 0x0000000d00027210 */ /* 0x000fe40007ffe0ff */
[----:B------:R-:W-:Y:S01]  /*0710*/  MOV R7, 0x4 ;  /* 0x0000000400077802 */ /* 0x000fe20000000f00 */
[----:B------:R-:W-:Y:S01]  /*0720*/  FMUL.FTZ R5, R3, R16 ;  /* 0x0000001003057220 */ /* 0x000fe20000410000 */
[----:B------:R-:W-:-:S03]  /*0730*/  IADD3 R13, R13, 0x80, RZ ;  /* 0x000000800d0d7810 */ /* 0x000fc60007ffe0ff */
[----:B------:R-:W-:-:S05]  /*0740*/  IMAD.WIDE.U32 R2, R2, R7, c[0x0][0x170] ;  /* 0x00005c0002027625 */ /* 0x000fca00078e0007 */
[----:B------:R0:W-:Y:S02]  /*0750*/  STG.E [R2.64], R5 ;  /* 0x0000000502007986 */ /* 0x0001e4000c101904 */
.L_x_6608:
[----:B0-----:R-:W-:-:S13]  /*0760*/  ISETP.GE.AND P0, PT, R13, R12, PT ;  /* 0x0000000c0d00720c */ /* 0x001fda0003f06270 */
[----:B------:R-:W-:Y:S05]  /*0770*/  @P0 BRA `(.L_x_6610) ;  /* 0x0000010000000947 */ /* 0x000fea0003800000 */
[-C--:B-----5:R-:W-:Y:S01]  /*0780*/  FMUL.FTZ R3, R18, R18.reuse ;  /* 0x0000001212037220 */ /* 0x0a0fe20000410000 */
[----:B------:R-:W-:Y:S01]  /*0790*/  MOV R7, 0x4 ;  /* 0x0000000400077802 */ /* 0x000fe20000000f00 */
[----:B------:R-:W-:Y:S01]  /*07a0*/  IMAD.IADD R2, R0, 0x1, R13 ;  /* 0x0000000100027824 */ /* 0x000fe200078e020d */
[----:B------:R-:W-:Y:S01]  /*07b0*/  IADD3 R13, R13, 0x80, RZ ;  /* 0x000000800d0d7810 */ /* 0x000fe20007ffe0ff */
[----:B------:R-:W-:Y:S02]  /*07c0*/  FMUL.FTZ R5, R3, R18 ;  /* 0x0000001203057220 */ /* 0x000fe40000410000 */
[----:B------:R-:W-:-:S05]  /*07d0*/  IMAD.WIDE.U32 R2, R2, R7, c[0x0][0x170] ;  /* 0x00005c0002027625 */ /* 0x000fca00078e0007 */
[----:B------:R0:W-:Y:S02]  /*07e0*/  STG.E [R2.64], R5 ;  /* 0x0000000502007986 */ /* 0x0001e4000c101904 */
.L_x_6609:
[----:B------:R-:W-:-:S13]  /*07f0*/  ISETP.GE.AND P0, PT, R13, R12, PT ;  /* 0x0000000c0d00720c */ /* 0x000fda0003f06270 */
[----:B------:R-:W-:Y:S05]  /*0800*/  @P0 BRA `(.L_x_6611) ;  /* 0x0000011000000947 */ /* 0x000fea0003800000 */
[----:B------:R-:W-:Y:S01]  /*0810*/  HFMA2.MMA R4, -RZ, RZ, 0, 2.384185791015625e-07 ;  /* 0x00000004ff047435 */ /* 0x000fe200000001ff */
[----:B0-----:R-:W-:Y:S01]  /*0820*/  FMUL.FTZ R2, R19, R19 ;  /* 0x0000001313027220 */ /* 0x001fe20000410000 */
[----:B------:R-:W-:Y:S02]  /*0830*/  IADD3 R3, R0, R13, RZ ;  /* 0x0000000d00037210 */ /* 0x000fe40007ffe0ff */
[----:B------:R-:W-:Y:S01]  /*0840*/  IADD3 R13, R13, 0x80, RZ ;  /* 0x000000800d0d7810 */ /* 0x000fe20007ffe0ff */
[----:B------:R-:W-:-:S05]  /*0850*/  FMUL.FTZ R19, R2, R19 ;  /* 0x0000001302137220 */ /* 0x000fca0000410000 */
[----:B------:R-:W-:-:S05]  /*0860*/  IMAD.WIDE.U32 R2, R3, R4, c[0x0][0x170] ;  /* 0x00005c0003027625 */ /* 0x000fca00078e0004 */
[----:B------:R0:W-:Y:S02]  /*0870*/  STG.E [R2.64], R19 ;  /* 0x0000001302007986 */ /* 0x0001e4000c101904 */
.L_x_6610:
[----:B------:R-:W-:-:S13]  /*0880*/  ISETP.GE.AND P0, PT, R13, R12, PT ;  /* 0x0000000c0d00720c */ /* 0x000fda0003f06270 */
[----:B------:R-:W-:Y:S01]  /*0890*/  @P0 BREAK B1 ;  /* 0x0000000000010942 */ /* 0x000fe20003800000 */
[----:B------:R-:W-:Y:S05]  /*08a0*/  @P0 BRA `(.L_x_6612) ;  /* 0x0000010000000947 */ /* 0x000fea0003800000 */
[-C--:B0----5:R-:W-:Y:S01]  /*08b0*/  FMUL.FTZ R3, R20, R20.reuse ;  /* 0x0000001414037220 */ /* 0x0a1fe20000410000 */
[----:B------:R-:W-:Y:S01]  /*08c0*/  IADD3 R2, R0, R13, RZ ;  /* 0x0000000d00027210 */ /* 0x000fe20007ffe0ff */
[----:B------:R-:W-:Y:S01]  /*08d0*/  IMAD.MOV.U32 R7, RZ, RZ, 0x4 ;  /* 0x00000004ff077424 */ /* 0x000fe200078e00ff */
[----:B------:R-:W-:Y:S01]  /*08e0*/  IADD3 R13, R13, 0x80, RZ ;  /* 0x000000800d0d7810 */ /* 0x000fe20007ffe0ff */
[----:B------:R-:W-:Y:S02]  /*08f0*/  FMUL.FTZ R5, R3, R20 ;  /* 0x0000001403057220 */ /* 0x000fe40000410000 */
[----:B------:R-:W-:-:S05]  /*0900*/  IMAD.WIDE.U32 R2, R2, R7, c[0x0][0x170] ;  /* 0x00005c0002027625 */ /* 0x000fca00078e0007 */
[----:B------:R0:W-:Y:S02]  /*0910*/  STG.E [R2.64], R5 ;  /* 0x0000000502007986 */ /* 0x0001e4000c101904 */
.L_x_6611:
[----:B------:R-:W-:Y:S05]  /*0920*/  BSYNC B1 ;  /* 0x0000000000017941 */ /* 0x000fea0003800000 */
.L_x_6607:
[----:B------:R-:W-:-:S13]  /*0930*/  ISETP.GE.AND P0, PT, R13, R12, PT ;  /* 0x0000000c0d00720c */ /* 0x000fda0003f06270 */
[----:B0-----:R-:W-:Y:S01]  /*0940*/  @!P0 FMUL.FTZ R2, R21, R21 ;  /* 0x0000001515028220 */ /* 0x001fe20000410000 */
[----:B------:R-:W-:Y:S02]  /*0950*/  @!P0 IADD3 R3, R0, R13, RZ ;  /* 0x0000000d00038210 */ /* 0x000fe40007ffe0ff */
[----:B------:R-:W-:Y:S01]  /*0960*/  @!P0 MOV R4, 0x4 ;  /* 0x0000000400048802 */ /* 0x000fe20000000f00 */
[----:B------:R-:W-:Y:S01]  /*0970*/  @!P0 FMUL.FTZ R21, R2, R21 ;  /* 0x0000001502158220 */ /* 0x000fe20000410000 */
[----:B------:R-:W-:-:S03]  /*0980*/  @!P0 IADD3 R13, R13, 0x80, RZ ;  /* 0x000000800d0d8810 */ /* 0x000fc60007ffe0ff */
[----:B------:R-:W-:-:S05]  /*0990*/  @!P0 IMAD.WIDE.U32 R2, R3, R4, c[0x0][0x170] ;  /* 0x00005c0003028625 */ /* 0x000fca00078e0004 */
[----:B------:R0:W-:Y:S02]  /*09a0*/  @!P0 STG.E [R2.64], R21 ;  /* 0x0000001502008986 */ /* 0x0001e4000c101904 */
.L_x_6612:
[----:B------:R-:W-:Y:S05]  /*09b0*/  BSYNC B0 ;  /* 0x0000000000007941 */ /* 0x000fea0003800000 */
.L_x_6606:
[----:B------:R-:W-:Y:S01]  /*09c0*/  WARPSYNC 0xffffffff ;  /* 0xffffffff00007948 */ /* 0x000fe20003800000 */
[----:B------:R-:W-:-:S13]  /*09d0*/  ISETP.GE.AND P0, PT, R13, R12, PT ;  /* 0x0000000c0d00720c */ /* 0x000fda0003f06270 */
[----:B------:R-:W-:Y:S05]  /*09e0*/  @P0 EXIT ;  /* 0x000000000000094d */ /* 0x000fea0003800000 */
[----:B0-----:R-:W-:Y:S01]  /*09f0*/  HFMA2.MMA R3, -RZ, RZ, 0, 2.384185791015625e-07 ;  /* 0x00000004ff037435 */ /* 0x001fe200000001ff */
[----:B------:R-:W-:Y:S01]  /*0a00*/  IADD3 R2, R0, R13, RZ ;  /* 0x0000000d00027210 */ /* 0x000fe20007ffe0ff */
[----:B-----5:R-:W-:-:S04]  /*0a10*/  FMUL.FTZ R0, R17, R17 ;  /* 0x0000001111007220 */ /* 0x020fc80000410000 */
[----:B------:R-:W-:-:S04]  /*0a20*/  FMUL.FTZ R17, R0, R17 ;  /* 0x0000001100117220 */ /* 0x000fc80000410000 */
[----:B------:R-:W-:-:S05]  /*0a30*/  IMAD.WIDE.U32 R2, R2, R3, c[0x0][0x170] ;  /* 0x00005c0002027625 */ /* 0x000fca00078e0003 */
[----:B------:R-:W-:Y:S01]  /*0a40*/  STG.E [R2.64], R17 ;  /* 0x0000001102007986 */ /* 0x000fe2000c101904 */
[----:B------:R-:W-:Y:S05]  /*0a50*/  EXIT ;  /* 0x000000000000794d */ /* 0x000fea0003800000 */
.L_x_6613:
        /* <DEDUP_REMOVED lines=10> */
.L_x_61671:


//--------------------- .text._ZN2at6native29vectorized_elementwise_kernelILi4EZNS0_50_GLOBAL__N__2680c7bb_12_PowKernel_cu_b2145a98_318429pow_tensor_scalar_kernel_implIffEEvRNS_18TensorIteratorBaseET0_EUlfE0_St5arrayIPcLm2EEEEviS6_T1_ --------------------------
	.section	.text._ZN2at6native29vectorized_elementwise_kernelILi4EZNS0_50_GLOBAL__N__2680c7bb_12_PowKernel_cu_b2145a98_318429pow_tensor_scalar_kernel_implIffEEvRNS_18TensorIteratorBaseET0_EUlfE0_St5arrayIPcLm2EEEEviS6_T1_,"ax",@progbits
	.sectioninfo	@"SHI_REGISTERS=30"
	.align	128
        .global         _ZN2at6native29vectorized_elementwise_kernelILi4EZNS0_50_GLOBAL__N__2680c7bb_12_PowKernel_cu_b2145a98_318429pow_tensor_scalar_kernel_implIffEEvRNS_18TensorIteratorBaseET0_EUlfE0_St5arrayIPcLm2EEEEviS6_T1_
        .type           _ZN2at6native29vectorized_elementwise_kernelILi4EZNS0_50_GLOBAL__N__2680c7bb_12_PowKernel_cu_b2145a98_318429pow_tensor_scalar_kernel_implIffEEvRNS_18TensorIteratorBaseET0_EUlfE0_St5arrayIPcLm2EEEEviS6_T1_,@function
        .size           _ZN2at6native29vectorized_elementwise_kernelILi4EZNS0_50_GLOBAL__N__2680c7bb_12_PowKernel_cu_b2145a98_318429pow_tensor_scalar_kernel_implIffEEvRNS_18TensorIteratorBaseET0_EUlfE0_St5arrayIPcLm2EEEEviS6_T1_,(.L_x_61672 - _ZN2at6native29vectorized_elementwise_kernelILi4EZNS0_50_GLOBAL__N__2680c7bb_12_PowKernel_cu_b2145a98_318429pow_tensor_scalar_kernel_implIffEEvRNS_18TensorIteratorBaseET0_EUlfE0_St5arrayIPcLm2EEEEviS6_T1_)
        .other          _ZN2at6native29vectorized_elementwise_kernelILi4EZNS0_50_GLOBAL__N__2680c7bb_12_PowKernel_cu_b2145a98_318429pow_tensor_scalar_kernel_implIffEEvRNS_18TensorIteratorBaseET0_EUlfE0_St5arrayIPcLm2EEEEviS6_T1_,@"STO_CUDA_ENTRY STV_DEFAULT"
_ZN2at6native29vectorized_elementwise_kernelILi4EZNS0_50_GLOBAL__N__2680c7bb_12_PowKernel_cu_b2145a98_318429pow_tensor_scalar_kernel_implIffEEvRNS_18TensorIteratorBaseET0_EUlfE0_St5arrayIPcLm2EEEEviS6_T1_:
.text._ZN2at6native29vectorized_elementwise_kernelILi4EZNS0_50_GLOBAL__N__2680c7bb_12_PowKernel_cu_b2145a98_318429pow_tensor_scalar_kernel_implIffEEvRNS_18TensorIteratorBaseET0_EUlfE0_St5arrayIPcLm2EEEEviS6_T1_:
        /* <DEDUP_REMOVED lines=12> */
[----:B------:R-:W3:Y:S01]  /*00c0*/  LDG.E.128 R4, [R12.64+0x800] ;  /* 0x000800040c047981 */ /* 0x000ee2000c1e1d00 */
[----:B------:R-:W-:-:S06]  /*00d0*/  IMAD.WIDE.U32 R2, R0, R17, c[0x0][0x170] ;  /* 0x00005c0000027625 */ /* 0x000fcc00078e0011 */
[----:B------:R-:W-:-:S04]  /*00e0*/  IMAD.WIDE R2, R15, 0x10, R2 ;  /* 0x000000100f027825 */ /* 0x000fc800078e0202 */
[C---:B--2---:R-:W-:Y:S02]  /*00f0*/  FMUL.FTZ R15, R8.reuse, R8 ;  /* 0x00000008080f7220 */ /* 0x044fe40000410000 */
[C---:B------:R-:W-:Y:S02]  /*0100*/  FMUL.FTZ R0, R9.reuse, R9 ;  /* 0x0000000909007220 */ /* 0x040fe40000410000 */
[----:B------:R-:W-:Y:S02]  /*0110*/  FMUL.FTZ R8, R8, R15 ;  /* 0x0000000f08087220 */ /* 0x000fe40000410000 */
[----:B------:R-:W-:Y:S02]  /*0120*/  FMUL.FTZ R9, R9, R0 ;  /* 0x0000000009097220 */ /* 0x000fe40000410000 */
[----:B------:R-:W-:Y:S02]  /*0130*/  FMUL.FTZ R17, R10, R10 ;  /* 0x0000000a0a117220 */ /* 0x000fe40000410000 */
[----:B------:R-:W-:-:S02]  /*0140*/  FMUL.FTZ R14, R11, R11 ;  /* 0x0000000b0b0e7220 */ /* 0x000fc40000410000 */
[----:B---3--:R-:W-:Y:S02]  /*0150*/  FMUL.FTZ R13, R4, R4 ;  /* 0x00000004040d7220 */ /* 0x008fe40000410000 */
[----:B------:R-:W-:Y:S02]  /*0160*/  FMUL.FTZ R0, R5, R5 ;  /* 0x0000000505007220 */ /* 0x000fe40000410000 */
[----:B------:R-:W-:Y:S02]  /*0170*/  FMUL.FTZ R15, R6, R6 ;  /* 0x00000006060f7220 */ /* 0x000fe40000410000 */
[----:B------:R-:W-:Y:S02]  /*0180*/  FMUL.FTZ R12, R7, R7 ;  /* 0x00000007070c7220 */ /* 0x000fe40000410000 */
[----:B------:R-:W-:Y:S02]  /*0190*/  FMUL.FTZ R10, R10, R17 ;  /* 0x000000110a0a7220 */ /* 0x000fe40000410000 */
[----:B------:R-:W-:-:S02]  /*01a0*/  FMUL.FTZ R11, R11, R14 ;  /* 0x0000000e0b0b7220 */ /* 0x000fc40000410000 */
[----:B------:R-:W-:Y:S02]  /*01b0*/  FMUL.FTZ R4, R4, R13 ;  /* 0x0000000d04047220 */ /* 0x000fe40000410000 */
[----:B------:R-:W-:Y:S01]  /*01c0*/  FMUL.FTZ R5, R5, R0 ;  /* 0x0000000005057220 */ /* 0x000fe20000410000 */
[----:B------:R-:W-:Y:S01]  /*01d0*/  STG.E.128 [R2.64], R8 ;  /* 0x0000000802007986 */ /* 0x000fe2000c101d04 */
[----:B------:R-:W-:Y:S02]  /*01e0*/  FMUL.FTZ R6, R6, R15 ;  /* 0x0000000f06067220 */ /* 0x000fe40000410000 */
[----:B------:R-:W-:-:S05]  /*01f0*/  FMUL.FTZ R7, R7, R12 ;  /* 0x0000000c07077220 */ /* 0x000fca0000410000 */
[----:B------:R-:W-:Y:S01]  /*0200*/  STG.E.128 [R2.64+0x800], R4 ;  /* 0x0008000402007986 */ /* 0x000fe2000c101d04 */
[----:B------:R-:W-:Y:S05]  /*0210*/  EXIT ;  /* 0x000000000000794d */ /* 0x000fea0003800000 */
.L_x_6614:
[----:B------:R-:W0:Y:S01]  /*0220*/  S2R R13, SR_TID.X ;  /* 0x00000000000d7919 */ /* 0x000e220000002100 */
[----:B------:R-:W-:Y:S01]  /*0230*/  CS2R R14, SRZ ;  /* 0x00000000000e7805 */ /* 0x000fe2000001ff00 */
[----:B0-----:R-:W-:Y:S02]  /*0240*/  ISETP.GE.AND P0, PT, R13, R12, PT ;  /* 0x0000000c0d00720c */ /* 0x001fe40003f06270 */
        /* <DEDUP_REMOVED lines=77> */
.L_x_6617:
        /* <DEDUP_REMOVED lines=9> */
.L_x_6618:
        /* <DEDUP_REMOVED lines=9> */
.L_x_6619:
        /* <DEDUP_REMOVED lines=10> */
.L_x_6620:
[----:B------:R-:W-:Y:S05]  /*08e0*/  BSYNC B1 ;  /* 0x0000000000017941 */ /* 0x000fea0003800000 */
.L_x_6616:
        /* <DEDUP_REMOVED lines=8> */
.L_x_6621:
[----:B------:R-:W-:Y:S05]  /*0970*/  BSYNC B0 ;  /* 0x0000000000007941 */ /* 0x000fea0003800000 */
.L_x_6615:
        /* <DEDUP_REMOVED lines=10> */
.L_x_6622:
        /* <DEDUP_REMOVED lines=14> */
.L_x_61672:


//--------------------- .text._ZN2at6native29vectorized_elementwise_kernelILi8EZNS0_50_GLOBAL__N__2680c7bb_12_PowKernel_cu_b2145a98_318429pow_tensor_scalar_kernel_implIffEEvRNS_18TensorIteratorBaseET0_EUlfE0_St5arrayIPcLm2EEEEviS6_T1_ --------------------------
	.section	.text._ZN2at6native29vectorized_elementwise_kernelILi8EZNS0_50_GLOBAL__N__2680c7bb_12_PowKernel_cu_b2145a98_318429pow_tensor_scalar_kernel_implIffEEvRNS_18TensorIteratorBaseET0_EUlfE0_St5arrayIPcLm2EEEEviS6_T1_,"ax",@progbits
	.sectioninfo	@"SHI_REGISTERS=4"
	.align	128
        .global         _ZN2at6native29vectorized_elementwise_kernelILi8EZNS0_50_GLOBAL__N__2680c7bb_12_PowKernel_cu_b2145a98_318429pow_tensor_scalar_kernel_implIffEEvRNS_18TensorIteratorBaseET0_EUlfE0_St5arrayIPcLm2EEEEviS6_T1_
        .type           _ZN2at6native29vectorized_elementwise_kernelILi8EZNS0_50_GLOBAL__N__2680c7bb_12_PowKernel_cu_b2145a98_318429pow_tensor_scalar_kernel_implIffEEvRNS_18TensorIteratorBaseET0_EUlfE0_St5arrayIPcLm2EEEEviS6_T1_,@function
        .size           _ZN2at6native29vectorized_elementwise_kernelILi8EZNS0_50_GLOBAL__N__2680c7bb_12_PowKernel_cu_b2145a98_318429pow_tensor_scalar_kernel_implIffEEvRNS_18TensorIteratorBaseET0_EUlfE0_St5arrayIPcLm2EEEEviS6_T1_,(.L_x_61673 - _ZN2at6native29vectorized_elementwise_kernelILi8EZNS0_50_GLOBAL__N__2680c7bb_12_PowKernel_cu_b2145a98_318429pow_tensor_scalar_kernel_implIffEEvRNS_18TensorIteratorBaseET0_EUlfE0_St5arrayIPcLm2EEEEviS6_T1_)
        .other          _ZN2at6native29vectorized_elementwise_kernelILi8EZNS0_50_GLOBAL__N__2680c7bb_12_PowKernel_cu_b2145a98_318429pow_tensor_scalar_kernel_implIffEEvRNS_18TensorIteratorBaseET0_EUlfE0_St5arrayIPcLm2EEEEviS6_T1_,@"STO_CUDA_ENTRY STV_DEFAULT"
_ZN2at6native29vectorized_elementwise_kernelILi8EZNS0_50_GLOBAL__N__2680c7bb_12_PowKernel_cu_b2145a98_318429pow_tensor_scalar_kernel_implIffEEvRNS_18TensorIteratorBaseET0_EUlfE0_St5arrayIPcLm2EEEEviS6_T1_:
.text._ZN2at6native29vectorized_elementwise_kernelILi8EZNS0_50_GLOBAL__N__2680c7bb_12_PowKernel_cu_b2145a98_318429pow_tensor_scalar_kernel_implIffEEvRNS_18TensorIteratorBaseET0_EUlfE0_St5arrayIPcLm2EEEEviS6_T1_:
[----:B------:R-:W-:Y:S02]  /*0000*/  MOV R1, c[0x0][0x28] ;  /* 0x00000a0000017a02 */ /* 0x000fe40000000f00 */
[----:B------:R-:W-:Y:S05]  /*0010*/  EXIT ;  /* 0x000000000000794d */ /* 0x000fea0003800000 */
.L_x_6623:
        /* <DEDUP_REMOVED lines=14> */
.L_x_61673:


//--------------------- .text._ZN2at6native18elementwise_kernelILi128ELi4EZNS0_15gpu_kernel_implIZNS0_50_GLOBAL__N__2680c7bb_12_PowKernel_cu_b2145a98_318429pow_tensor_scalar_kernel_implIffEEvRNS_18TensorIteratorBaseET0_EUlfE_EEvS6_RKT_EUliE_EEviT1_ --------------------------
	.section	.text._ZN2at6native18elementwise_kernelILi128ELi4EZNS0_15gpu_kernel_implIZNS0_50_GLOBAL__N__2680c7bb_12_PowKernel_cu_b2145a98_318429pow_tensor_scalar_kernel_implIffEEvRNS_18TensorIteratorBaseET0_EUlfE_EEvS6_RKT_EUliE_EEviT1_,"ax",@progbits
	.sectioninfo	@"SHI_REGISTERS=26"
	.align	128
        .global         _ZN2at6native18elementwise_kernelILi128ELi4EZNS0_15gpu_kernel_implIZNS0_50_GLOBAL__N__2680c7bb_12_PowKernel_cu_b2145a98_318429pow_tensor_scalar_kernel_implIffEEvRNS_18TensorIteratorBaseET0_EUlfE_EEvS6_RKT_EUliE_EEviT1_
        .type           _ZN2at6native18elementwise_kernelILi128ELi4EZNS0_15gpu_kernel_implIZNS0_50_GLOBAL__N__2680c7bb_12_PowKernel_cu_b2145a98_318429pow_tensor_scalar_kernel_implIffEEvRNS_18TensorIteratorBaseET0_EUlfE_EEvS6_RKT_EUliE_EEviT1_,@function
        .size           _ZN2at6native18elementwise_kernelILi128ELi4EZNS0_15gpu_kernel_implIZNS0_50_GLOBAL__N__2680c7bb_12_PowKernel_cu_b2145a98_318429pow_tensor_scalar_kernel_implIffEEvRNS_18TensorIteratorBaseET0_EUlfE_EEvS6_RKT_EUliE_EEviT1_,(.L_x_61674 - _ZN2at6native18elementwise_kernelILi128ELi4EZNS0_15gpu_kernel_implIZNS0_50_GLOBAL__N__2680c7bb_12_PowKernel_cu_b2145a98_318429pow_tensor_scalar_kernel_implIffEEvRNS_18TensorIteratorBaseET0_EUlfE_EEvS6_RKT_EUliE_EEviT1_)
        .other          _ZN2at6native18elementwise_kernelILi128ELi4EZNS0_15gpu_kernel_implIZNS0_50_GLOBAL__N__2680c7bb_12_PowKernel_cu_b2145a98_318429pow_tensor_scalar_kernel_implIffEEvRNS_18TensorIteratorBaseET0_EUlfE_EEvS6_RKT_EUliE_EEviT1_,@"STO_CUDA_ENTRY STV_DEFAULT"
_ZN2at6native18elementwise_kernelILi128ELi4EZNS0_15gpu_kernel_implIZNS0_50_GLOBAL__N__2680c7bb_12_PowKernel_cu_b2145a98_318429pow_tensor_scalar_kernel_implIffEEvRNS_18TensorIteratorBaseET0_EUlfE_EEvS6_RKT_EUliE_EEviT1_:
.text._ZN2at6native18elementwise_kernelILi128ELi4EZNS0_15gpu_kernel_implIZNS0_50_GLOBAL__N__2680c7bb_12_PowKernel_cu_b2145a98_318429pow_tensor_scalar_kernel_implIffEEvRNS_18TensorIteratorBaseET0_EUlfE_EEvS6_RKT_EUliE_EEviT1_:
        /* <DEDUP_REMOVED lines=236> */
.L_x_6626:
        /* <DEDUP_REMOVED lines=20> */
.L_x_6631:
[----:B------:R-:W2:Y:S02]  /*1000*/  LDG.E.U8 R0, [R2.64] ;  /* 0x0000002402007981 */ /* 0x000ea4000c1e1100 */
[----:B--2---:R-:W0:Y:S01]  /*1010*/  I2F.U16 R0, R0 ;  /* 0x0000000000007306 */ /* 0x004e220000101000 */
[----:B------:R-:W-:Y:S05]  /*1020*/  BRA `(.L_x_6633) ;  /* 0x00000ca000007947 */ /* 0x000fea0003800000 */
.L_x_6630:
        /* <DEDUP_REMOVED lines=9> */
.L_x_6635:
[----:B------:R-:W2:Y:S02]  /*10c0*/  LDG.E R0, [R2.64] ;  /* 0x0000002402007981 */ /* 0x000ea4000c1e1900 */
[----:B--2---:R-:W0:Y:S01]  /*10d0*/  I2F R0, R0 ;  /* 0x0000000000007306 */ /* 0x004e220000201400 */
[----:B------:R-:W-:Y:S05]  /*10e0*/  BRA `(.L_x_6633) ;  /* 0x00000be000007947 */ /* 0x000fea0003800000 */
.L_x_6634:
[----:B------:R-:W2:Y:S02]  /*10f0*/  LDG.E.U16 R0, [R2.64] ;  /* 0x0000002402007981 */ /* 0x000ea4000c1e1500 */
[----:B--2---:R-:W0:Y:S01]  /*1100*/  I2F.S16 R0, R0 ;  /* 0x0000000000007306 */ /* 0x004e220000101400 */
[----:B------:R-:W-:Y:S05]  /*1110*/  BRA `(.L_x_6633) ;  /* 0x00000bb000007947 */ /* 0x000fea0003800000 */
.L_x_6629:
        /* <DEDUP_REMOVED lines=8> */
.L_x_6637:
[----:B------:R-:W2:Y:S02]  /*11a0*/  LDG.E.U16 R0, [R2.64] ;  /* 0x0000002402007981 */ /* 0x000ea4000c1e1500 */
[----:B--2---:R-:W-:Y:S01]  /*11b0*/  HADD2.F32 R0, -RZ, R0.H0_H0 ;  /* 0x20000000ff007230 */ /* 0x004fe20000004100 */
[----:B------:R-:W-:Y:S05]  /*11c0*/  BRA `(.L_x_6633) ;  /* 0x00000b0000007947 */ /* 0x000fea0003800000 */
.L_x_6636:
        /* <DEDUP_REMOVED lines=8> */
.L_x_6639:
[----:B------:R-:W2:Y:S02]  /*1250*/  LDG.E.U16 R0, [R2.64] ;  /* 0x0000002402007981 */ /* 0x000ea4000c1e1500 */
[----:B--2---:R-:W-:Y:S01]  /*1260*/  HADD2.F32 R0, -RZ, R0.H0_H0 ;  /* 0x20000000ff007230 */ /* 0x004fe20000004100 */
[----:B------:R-:W-:Y:S05]  /*1270*/  BRA `(.L_x_6633) ;  /* 0x00000a5000007947 */ /* 0x000fea0003800000 */
.L_x_6638:
[----:B------:R-:W2:Y:S02]  /*1280*/  LDG.E.64 R2, [R2.64] ;  /* 0x0000002402027981 */ /* 0x000ea4000c1e1b00 */
[----:B--2---:R-:W0:Y:S01]  /*1290*/  F2F.F32.F64 R0, R2 ;  /* 0x0000000200007310 */ /* 0x004e220000301000 */
[----:B------:R-:W0:-:S14]  /*12a0*/  DSETP.GEU.AND P0, PT, |R2|, c[0x2][0x0], PT ;  /* 0x008000000200762a */ /* 0x000e1c0003f0e200 */
[----:B0-----:R-:W-:Y:S01]  /*12b0*/  @!P0 FMUL R0, R0, 1.175494350822287508e-38 ;  /* 0x0080000000008820 */ /* 0x001fe20000400000 */
[----:B------:R-:W-:Y:S05]  /*12c0*/  BRA `(.L_x_6633) ;  /* 0x00000a0000007947 */ /* 0x000fea0003800000 */
.L_x_6628:
        /* <DEDUP_REMOVED lines=12> */
.L_x_6642:
[----:B------:R-:W2:Y:S02]  /*1390*/  LDG.E.64 R2, [R2.64] ;  /* 0x0000002402027981 */ /* 0x000ea4000c1e1b00 */
[----:B--2---:R-:W0:Y:S01]  /*13a0*/  F2F.F32.F64 R0, R2 ;  /* 0x0000000200007310 */ /* 0x004e220000301000 */
[----:B------:R-:W0:-:S14]  /*13b0*/  DSETP.GEU.AND P0, PT, |R2|, c[0x2][0x0], PT ;  /* 0x008000000200762a */ /* 0x000e1c0003f0e200 */
[----:B0-----:R-:W-:Y:S01]  /*13c0*/  @!P0 FMUL R0, R0, 1.175494350822287508e-38 ;  /* 0x0080000000008820 */ /* 0x001fe20000400000 */
[----:B------:R-:W-:Y:S05]  /*13d0*/  BRA `(.L_x_6633) ;  /* 0x000008f000007947 */ /* 0x000fea0003800000 */
.L_x_6641:
        /* <DEDUP_REMOVED lines=26> */
.L_x_6644:
        /* <DEDUP_REMOVED lines=13> */
.L_x_6643:
[----:B------:R-:W2:Y:S02]  /*1650*/  LDG.E.U16 R0, [R2.64] ;  /* 0x0000002402007981 */ /* 0x000ea4000c1e1500 */
[----:B--2---:R-:W-:Y:S01]  /*1660*/  PRMT R0, RZ, 0x5410, R0 ;  /* 0x00005410ff007816 */ /* 0x004fe20000000000 */
[----:B------:R-:W-:Y:S05]  /*1670*/  BRA `(.L_x_6633) ;  /* 0x0000065000007947 */ /* 0x000fea0003800000 */
.L_x_6640:
        /* <DEDUP_REMOVED lines=11> */
.L_x_6647:
        /* <DEDUP_REMOVED lines=20> */
.L_x_6649:
[----:B------:R-:W-:Y:S05]  /*1870*/  BSYNC B0 ;  /* 0x0000000000007941 */ /* 0x000fea0003800000 */
.L_x_6648:
[----:B------:R-:W-:Y:S01]  /*1880*/  LEA R3, R0, 0x3b800000, 0x17 ;  /* 0x3b80000000037811 */ /* 0x000fe200078eb8ff */
[----:B------:R-:W-:-:S05]  /*1890*/  IMAD.SHL.U32 R0, R2, 0x100000, RZ ;  /* 0x0010000002007824 */ /* 0x000fca00078e00ff */
[----:B------:R-:W-:Y:S01]  /*18a0*/  LOP3.LUT R0, R3, R0, R4, 0xfe, !PT ;  /* 0x0000000003007212 */ /* 0x000fe200078efe04 */
[----:B------:R-:W-:Y:S05]  /*18b0*/  BRA `(.L_x_6633) ;  /* 0x0000041000007947 */ /* 0x000fea0003800000 */
.L_x_6646:
        /* <DEDUP_REMOVED lines=20> */
.L_x_6651:
[----:B------:R-:W-:Y:S05]  /*1a00*/  BSYNC B0 ;  /* 0x0000000000007941 */ /* 0x000fea0003800000 */
.L_x_6650:
[----:B------:R-:W-:Y:S01]  /*1a10*/  LEA R3, R0, 0x37800000, 0x17 ;  /* 0x3780000000037811 */ /* 0x000fe200078eb8ff */
[----:B------:R-:W-:-:S05]  /*1a20*/  IMAD.SHL.U32 R0, R2, 0x200000, RZ ;  /* 0x0020000002007824 */ /* 0x000fca00078e00ff */
[----:B------:R-:W-:Y:S01]  /*1a30*/  LOP3.LUT R0, R3, R0, R4, 0xfe, !PT ;  /* 0x0000000003007212 */ /* 0x000fe200078efe04 */
[----:B------:R-:W-:Y:S05]  /*1a40*/  BRA `(.L_x_6633) ;  /* 0x0000028000007947 */ /* 0x000fea0003800000 */
.L_x_6645:
        /* <DEDUP_REMOVED lines=14> */
.L_x_6632:
        /* <DEDUP_REMOVED lines=21> */
.L_x_6653:
[----:B------:R-:W2:Y:S02]  /*1c80*/  LDG.E.64 R2, [R2.64] ;  /* 0x0000002402027981 */ /* 0x000ea4000c1e1b00 */
[----:B--2---:R0:W1:Y:S01]  /*1c90*/  I2F.U64 R0, R2 ;  /* 0x0000000200007312 */ /* 0x0040620000301000 */
[----:B------:R-:W-:Y:S05]  /*1ca0*/  BRA `(.L_x_6633) ;  /* 0x0000002000007947 */ /* 0x000fea0003800000 */
.L_x_6652:
[----:B------:R-:W2:Y:S02]  /*1cb0*/  LDG.E R0, [R2.64] ;  /* 0x0000002402007981 */ /* 0x000ea4000c1e1900 */
[----:B--2---:R-:W0:Y:S02]  /*1cc0*/  I2F.U32 R0, R0 ;  /* 0x0000000000007306 */ /* 0x004e240000201000 */
.L_x_6633:
[----:B------:R-:W-:Y:S05]  /*1cd0*/  BSYNC B6 ;  /* 0x0000000000067941 */ /* 0x000fea0003800000 */
.L_x_6627:
[----:B------:R-:W2:Y:S01]  /*1ce0*/  LDC.U8 R4, c[0x0][0x378] ;  /* 0x0000de00ff047b82 */ /* 0x000ea20000000000 */
[----:B01---5:R-:W-:Y:S01]  /*1cf0*/  FMUL.FTZ R2, R0, R0 ;  /* 0x0000000000027220 */ /* 0x023fe20000410000 */
        /* <DEDUP_REMOVED lines=14> */
.L_x_6657:
[----:B------:R-:W0:Y:S02]  /*1de0*/  F2I.S64.TRUNC R2, R2 ;  /* 0x0000000200027311 */ /* 0x000e24000020d900 */
[----:B0-----:R-:W-:-:S05]  /*1df0*/  IMAD.MOV.U32 R5, RZ, RZ, R2 ;  /* 0x000000ffff057224 */ /* 0x001fca00078e0002 */
[----:B------:R0:W-:Y:S01]  /*1e00*/  STG.E.U8 [R16.64], R5 ;  /* 0x0000000510007986 */ /* 0x0001e2000c101124 */
[----:B------:R-:W-:Y:S05]  /*1e10*/  BRA `(.L_x_6659) ;  /* 0x00000d3000007947 */ /* 0x000fea0003800000 */
.L_x_6656:
        /* <DEDUP_REMOVED lines=9> */
.L_x_6661:
[----:B------:R-:W0:Y:S02]  /*1eb0*/  F2I.FTZ.TRUNC.NTZ R3, R2 ;  /* 0x0000000200037305 */ /* 0x000e24000021f100 */
[----:B0-----:R0:W-:Y:S01]  /*1ec0*/  STG.E [R16.64], R3 ;  /* 0x0000000310007986 */ /* 0x0011e2000c101924 */
[----:B------:R-:W-:Y:S05]  /*1ed0*/  BRA `(.L_x_6659) ;  /* 0x00000c7000007947 */ /* 0x000fea0003800000 */
.L_x_6660:
[----:B------:R-:W0:Y:S02]  /*1ee0*/  F2I.FTZ.TRUNC.NTZ R3, R2 ;  /* 0x0000000200037305 */ /* 0x000e24000021f100 */
[----:B0-----:R0:W-:Y:S01]  /*1ef0*/  STG.E.U16 [R16.64], R3 ;  /* 0x0000000310007986 */ /* 0x0011e2000c101524 */
[----:B------:R-:W-:Y:S05]  /*1f00*/  BRA `(.L_x_6659) ;  /* 0x00000c4000007947 */ /* 0x000fea0003800000 */
.L_x_6655:
        /* <DEDUP_REMOVED lines=8> */
.L_x_6663:
[----:B------:R-:W-:-:S05]  /*1f90*/  F2FP.PACK_AB R2, RZ, R2 ;  /* 0x00000002ff02723e */ /* 0x000fca00000000ff */
[----:B------:R0:W-:Y:S01]  /*1fa0*/  STG.E.U16 [R16.64], R2 ;  /* 0x0000000210007986 */ /* 0x0001e2000c101524 */
[----:B------:R-:W-:Y:S05]  /*1fb0*/  BRA `(.L_x_6659) ;  /* 0x00000b9000007947 */ /* 0x000fea0003800000 */
.L_x_6662:
        /* <DEDUP_REMOVED lines=9> */
.L_x_6665:
[----:B------:R-:W-:-:S04]  /*2050*/  F2FP.PACK_AB R3, RZ, R2 ;  /* 0x00000002ff03723e */ /* 0x000fc800000000ff */
[----:B------:R-:W-:-:S05]  /*2060*/  PRMT R3, R3, 0x5410, RZ ;  /* 0x0000541003037816 */ /* 0x000fca00000000ff */
[----:B------:R0:W-:Y:S01]  /*2070*/  STG.E [R16.64], R3 ;  /* 0x0000000310007986 */ /* 0x0001e2000c101924 */
[----:B------:R-:W-:Y:S05]  /*2080*/  BRA `(.L_x_6659) ;  /* 0x00000ac000007947 */ /* 0x000fea0003800000 */
.L_x_6664:
[----:B------:R-:W-:-:S06]  /*2090*/  FMUL.FTZ R2, R2, 1 ;  /* 0x3f80000002027820 */ /* 0x000fcc0000410000 */
[----:B------:R-:W0:Y:S02]  /*20a0*/  F2F.F64.F32 R2, R2 ;  /* 0x0000000200027310 */ /* 0x000e240000201800 */
[----:B0-----:R0:W-:Y:S01]  /*20b0*/  STG.E.64 [R16.64], R2 ;  /* 0x0000000210007986 */ /* 0x0011e2000c101b24 */
[----:B------:R-:W-:Y:S05]  /*20c0*/  BRA `(.L_x_6659) ;  /* 0x00000a8000007947 */ /* 0x000fea0003800000 */
.L_x_6654:
        /* <DEDUP_REMOVED lines=12> */
.L_x_6668:
[----:B------:R-:W-:Y:S01]  /*2190*/  FMUL.FTZ R4, R2, 1 ;  /* 0x3f80000002047820 */ /* 0x000fe20000410000 */
[----:B------:R-:W-:-:S05]  /*21a0*/  CS2R R6, SRZ ;  /* 0x0000000000067805 */ /* 0x000fca000001ff00 */
[----:B------:R-:W0:Y:S02]  /*21b0*/  F2F.F64.F32 R4, R4 ;  /* 0x0000000400047310 */ /* 0x000e240000201800 */
[----:B0-----:R0:W-:Y:S01]  /*21c0*/  STG.E.128 [R16.64], R4 ;  /* 0x0000000410007986 */ /* 0x0011e2000c101d24 */
[----:B------:R-:W-:Y:S05]  /*21d0*/  BRA `(.L_x_6659) ;  /* 0x0000097000007947 */ /* 0x000fea0003800000 */
.L_x_6667:
        /* <DEDUP_REMOVED lines=20> */
.L_x_6672:
[----:B------:R-:W-:Y:S05]  /*2320*/  BSYNC B0 ;  /* 0x0000000000007941 */ /* 0x000fea0003800000 */
.L_x_6671:
[----:B------:R-:W-:-:S05]  /*2330*/  LOP3.LUT R5, R0, R5, RZ, 0xfc, !PT ;  /* 0x0000000500057212 */ /* 0x000fca00078efcff */
[----:B------:R0:W-:Y:S01]  /*2340*/  STG.E.U8 [R16.64], R5 ;  /* 0x0000000510007986 */ /* 0x0001e2000c101124 */
[----:B------:R-:W-:Y:S05]  /*2350*/  BRA `(.L_x_6659) ;  /* 0x000007f000007947 */ /* 0x000fea0003800000 */
.L_x_6670:
        /* <DEDUP_REMOVED lines=12> */
.L_x_6674:
[----:B------:R-:W-:Y:S01]  /*2420*/  IMAD.MOV.U32 R0, RZ, RZ, 0x7f ;  /* 0x0000007fff007424 */ /* 0x000fe200078e00ff */
[----:B------:R-:W-:-:S04]  /*2430*/  ISETP.GT.U32.AND P0, PT, R4, 0x7f800000, PT ;  /* 0x7f8000000400780c */ /* 0x000fc80003f04070 */
[----:B------:R-:W-:-:S04]  /*2440*/  SEL R0, R0, 0x7c, P0 ;  /* 0x0000007c00007807 */ /* 0x000fc80000000000 */
.L_x_6675:
[----:B------:R-:W-:Y:S05]  /*2450*/  BSYNC B0 ;  /* 0x0000000000007941 */ /* 0x000fea0003800000 */
.L_x_6673:
[----:B------:R-:W-:-:S04]  /*2460*/  LOP3.LUT R2, R2, 0x80000000, RZ, 0xc0, !PT ;  /* 0x8000000002027812 */ /* 0x000fc800078ec0ff */
[----:B------:R-:W-:-:S04]  /*2470*/  SHF.R.U32.HI R3, RZ, 0x18, R2 ;  /* 0x00000018ff037819 */ /* 0x000fc80000011602 */
[----:B------:R-:W-:-:S05]  /*2480*/  LOP3.LUT R3, R0, R3, RZ, 0xfc, !PT ;  /* 0x0000000300037212 */ /* 0x000fca00078efcff */
[----:B------:R0:W-:Y:S01]  /*2490*/  STG.E.U8 [R16.64], R3 ;  /* 0x0000000310007986 */ /* 0x0001e2000c101124 */
[----:B------:R-:W-:Y:S05]  /*24a0*/  BRA `(.L_x_6659) ;  /* 0x000006a000007947 */ /* 0x000fea0003800000 */
.L_x_6669:
[----:B------:R-:W-:-:S05]  /*24b0*/  F2FP.BF16.PACK_AB R2, RZ, R2 ;  /* 0x00000002ff02723e */ /* 0x000fca00000010ff */
[----:B------:R0:W-:Y:S01]  /*24c0*/  STG.E.U16 [R16.64], R2 ;  /* 0x0000000210007986 */ /* 0x0001e2000c101524 */
[----:B------:R-:W-:Y:S05]  /*24d0*/  BRA `(.L_x_6659) ;  /* 0x0000067000007947 */ /* 0x000fea0003800000 */
.L_x_6666:
        /* <DEDUP_REMOVED lines=11> */
.L_x_6678:
        /* <DEDUP_REMOVED lines=16> */
.L_x_6681:
[----:B------:R-:W-:-:S04]  /*2690*/  LOP3.LUT R2, R2, 0x80000000, RZ, 0xc0, !PT ;  /* 0x8000000002027812 */ /* 0x000fc800078ec0ff */
[----:B------:R-:W-:-:S04]  /*26a0*/  SHF.R.U32.HI R3, RZ, 0x18, R2 ;  /* 0x00000018ff037819 */ /* 0x000fc80000011602 */
[----:B------:R-:W-:-:S04]  /*26b0*/  LOP3.LUT R0, R0, R3, RZ, 0xfc, !PT ;  /* 0x0000000300007212 */ /* 0x000fc800078efcff */
[----:B------:R-:W-:Y:S02]  /*26c0*/  PRMT R8, R0, 0x7610, R8 ;  /* 0x0000761000087816 */ /* 0x000fe40000000008 */
.L_x_6680:
[----:B------:R-:W-:Y:S05]  /*26d0*/  BSYNC B0 ;  /* 0x0000000000007941 */ /* 0x000fea0003800000 */
.L_x_6679:
[----:B------:R0:W-:Y:S01]  /*26e0*/  STG.E.U8 [R16.64], R8 ;  /* 0x0000000810007986 */ /* 0x0001e2000c101124 */
[----:B------:R-:W-:Y:S05]  /*26f0*/  BRA `(.L_x_6659) ;  /* 0x0000045000007947 */ /* 0x000fea0003800000 */
.L_x_6677:
        /* <DEDUP_REMOVED lines=16> */
.L_x_6684:
[----:B------:R-:W-:-:S04]  /*2800*/  LOP3.LUT R2, R2, 0x80000000, RZ, 0xc0, !PT ;  /* 0x8000000002027812 */ /* 0x000fc800078ec0ff */
[----:B------:R-:W-:-:S04]  /*2810*/  SHF.R.U32.HI R3, RZ, 0x18, R2 ;  /* 0x00000018ff037819 */ /* 0x000fc80000011602 */
[----:B------:R-:W-:-:S04]  /*2820*/  LOP3.LUT R0, R0, R3, RZ, 0xfc, !PT ;  /* 0x0000000300007212 */ /* 0x000fc800078efcff */
[----:B------:R-:W-:Y:S02]  /*2830*/  PRMT R8, R0, 0x7610, R8 ;  /* 0x0000761000087816 */ /* 0x000fe40000000008 */
.L_x_6683:
[----:B------:R-:W-:Y:S05]  /*2840*/  BSYNC B0 ;  /* 0x0000000000007941 */ /* 0x000fea0003800000 */
.L_x_6682:
[----:B------:R0:W-:Y:S01]  /*2850*/  STG.E.U8 [R16.64], R8 ;  /* 0x0000000810007986 */ /* 0x0001e2000c101124 */
[----:B------:R-:W-:Y:S05]  /*2860*/  BRA `(.L_x_6659) ;  /* 0x000002e000007947 */ /* 0x000fea0003800000 */
.L_x_6676:
        /* <DEDUP_REMOVED lines=21> */
.L_x_6658:
        /* <DEDUP_REMOVED lines=20> */
.L_x_6686:
[----:B------:R-:W0:Y:S02]  /*2b00*/  F2I.U64.TRUNC R2, R2 ;  /* 0x0000000200027311 */ /* 0x000e24000020d800 */
[----:B0-----:R0:W-:Y:S01]  /*2b10*/  STG.E.64 [R16.64], R2 ;  /* 0x0000000210007986 */ /* 0x0011e2000c101b24 */
[----:B------:R-:W-:Y:S05]  /*2b20*/  BRA `(.L_x_6659) ;  /* 0x0000002000007947 */ /* 0x000fea0003800000 */
.L_x_6685:
[----:B------:R-:W0:Y:S02]  /*2b30*/  F2I.FTZ.U32.TRUNC.NTZ R3, R2 ;  /* 0x0000000200037305 */ /* 0x000e24000021f000 */
[----:B0-----:R0:W-:Y:S02]  /*2b40*/  STG.E [R16.64], R3 ;  /* 0x0000000310007986 */ /* 0x0011e4000c101924 */
.L_x_6659:
[----:B------:R-:W-:-:S05]  /*2b50*/  IMAD R18, R18, 0x200, R23 ;  /* 0x0000020012127824 */ /* 0x000fca00078e0217 */
[----:B------:R-:W-:Y:S02]  /*2b60*/  IADD3 R19, R18, 0x80, RZ ;  /* 0x0000008012137810 */ /* 0x000fe40007ffe0ff */
.L_x_6625:
[----:B------:R-:W-:Y:S05]  /*2b70*/  BSYNC B7 ;  /* 0x0000000000077941 */ /* 0x000fea0003800000 */
.L_x_6624:
        /* <DEDUP_REMOVED lines=231> */
.L_x_6689:
        /* <DEDUP_REMOVED lines=20> */
.L_x_6694:
[----:B------:R-:W2:Y:S02]  /*3b30*/  LDG.E.U8 R0, [R2.64] ;  /* 0x0000002402007981 */ /* 0x000ea4000c1e1100 */
[----:B--2---:R-:W0:Y:S01]  /*3b40*/  I2F.U16 R0, R0 ;  /* 0x0000000000007306 */ /* 0x004e220000101000 */
[----:B------:R-:W-:Y:S05]  /*3b50*/  BRA `(.L_x_6696) ;  /* 0x00000ca000007947 */ /* 0x000fea0003800000 */
.L_x_6693:
        /* <DEDUP_REMOVED lines=9> */
.L_x_6698:
[----:B------:R-:W2:Y:S02]  /*3bf0*/  LDG.E R0, [R2.64] ;  /* 0x0000002402007981 */ /* 0x000ea4000c1e1900 */
[----:B--2---:R-:W0:Y:S01]  /*3c00*/  I2F R0, R0 ;  /* 0x0000000000007306 */ /* 0x004e220000201400 */
[----:B------:R-:W-:Y:S05]  /*3c10*/  BRA `(.L_x_6696) ;  /* 0x00000be000007947 */ /* 0x000fea0003800000 */
.L_x_6697:
[----:B------:R-:W2:Y:S02]  /*3c20*/  LDG.E.U16 R0, [R2.64] ;  /* 0x0000002402007981 */ /* 0x000ea4000c1e1500 */
[----:B--2---:R-:W0:Y:S01]  /*3c30*/  I2F.S16 R0, R0 ;  /* 0x0000000000007306 */ /* 0x004e220000101400 */
[----:B------:R-:W-:Y:S05]  /*3c40*/  BRA `(.L_x_6696) ;  /* 0x00000bb000007947 */ /* 0x000fea0003800000 */
.L_x_6692:
        /* <DEDUP_REMOVED lines=8> */
.L_x_6700:
[----:B------:R-:W2:Y:S02]  /*3cd0*/  LDG.E.U16 R0, [R2.64] ;  /* 0x0000002402007981 */ /* 0x000ea4000c1e1500 */
[----:B--2---:R-:W-:Y:S01]  /*3ce0*/  HADD2.F32 R0, -RZ, R0.H0_H0 ;  /* 0x20000000ff007230 */ /* 0x004fe20000004100 */
[----:B------:R-:W-:Y:S05]  /*3cf0*/  BRA `(.L_x_6696) ;  /* 0x00000b0000007947 */ /* 0x000fea0003800000 */
.L_x_6699:
        /* <DEDUP_REMOVED lines=8> */
.L_x_6702:
[----:B------:R-:W2:Y:S02]  /*3d80*/  LDG.E.U16 R0, [R2.64] ;  /* 0x0000002402007981 */ /* 0x000ea4000c1e1500 */
[----:B--2---:R-:W-:Y:S01]  /*3d90*/  HADD2.F32 R0, -RZ, R0.H0_H0 ;  /* 0x20000000ff007230 */ /* 0x004fe20000004100 */
[----:B------:R-:W-:Y:S05]  /*3da0*/  BRA `(.L_x_6696) ;  /* 0x00000a5000007947 */ /* 0x000fea0003800000 */
.L_x_6701:
[----:B------:R-:W2:Y:S02]  /*3db0*/  LDG.E.64 R2, [R2.64] ;  /* 0x0000002402027981 */ /* 0x000ea4000c1e1b00 */
[----:B--2---:R-:W0:Y:S01]  /*3dc0*/  F2F.F32.F64 R0, R2 ;  /* 0x0000000200007310 */ /* 0x004e220000301000 */
[----:B------:R-:W0:-:S14]  /*3dd0*/  DSETP.GEU.AND P0, PT, |R2|, c[0x2][0x0], PT ;  /* 0x008000000200762a */ /* 0x000e1c0003f0e200 */
[----:B0-----:R-:W-:Y:S01]  /*3de0*/  @!P0 FMUL R0, R0, 1.175494350822287508e-38 ;  /* 0x0080000000008820 */ /* 0x001fe20000400000 */
[----:B------:R-:W-:Y:S05]  /*3df0*/  BRA `(.L_x_6696) ;  /* 0x00000a0000007947 */ /* 0x000fea0003800000 */
.L_x_6691:
        /* <DEDUP_REMOVED lines=12> */
.L_x_6705:
[----:B------:R-:W2:Y:S02]  /*3ec0*/  LDG.E.64 R2, [R2.64] ;  /* 0x0000002402027981 */ /* 0x000ea4000c1e1b00 */
[----:B--2---:R-:W0:Y:S01]  /*3ed0*/  F2F.F32.F64 R0, R2 ;  /* 0x0000000200007310 */ /* 0x004e220000301000 */
[----:B------:R-:W0:-:S14]  /*3ee0*/  DSETP.GEU.AND P0, PT, |R2|, c[0x2][0x0], PT ;  /* 0x008000000200762a */ /* 0x000e1c0003f0e200 */
[----:B0-----:R-:W-:Y:S01]  /*3ef0*/  @!P0 FMUL R0, R0, 1.175494350822287508e-38 ;  /* 0x0080000000008820 */ /* 0x001fe20000400000 */
[----:B------:R-:W-:Y:S05]  /*3f00*/  BRA `(.L_x_6696) ;  /* 0x000008f000007947 */ /* 0x000fea0003800000 */
.L_x_6704:
        /* <DEDUP_REMOVED lines=26> */
.L_x_6707:
        /* <DEDUP_REMOVED lines=13> */
.L_x_6706:
[----:B------:R-:W2:Y:S02]  /*4180*/  LDG.E.U16 R0, [R2.64] ;  /* 0x0000002402007981 */ /* 0x000ea4000c1e1500 */
[----:B--2---:R-:W-:Y:S01]  /*4190*/  PRMT R0, RZ, 0x5410, R0 ;  /* 0x00005410ff007816 */ /* 0x004fe20000000000 */
[----:B------:R-:W-:Y:S05]  /*41a0*/  BRA `(.L_x_6696) ;  /* 0x0000065000007947 */ /* 0x000fea0003800000 */
.L_x_6703:
        /* <DEDUP_REMOVED lines=11> */
.L_x_6710:
        /* <DEDUP_REMOVED lines=20> */
.L_x_6712:
[----:B------:R-:W-:Y:S05]  /*43a0*/  BSYNC B0 ;  /* 0x0000000000007941 */ /* 0x000fea0003800000 */
.L_x_6711:
[----:B------:R-:W-:Y:S01]  /*43b0*/  LEA R3, R0, 0x3b800000, 0x17 ;  /* 0x3b80000000037811 */ /* 0x000fe200078eb8ff */
[----:B------:R-:W-:-:S05]  /*43c0*/  IMAD.SHL.U32 R0, R2, 0x100000, RZ ;  /* 0x0010000002007824 */ /* 0x000fca00078e00ff */
[----:B------:R-:W-:Y:S01]  /*43d0*/  LOP3.LUT R0, R3, R0, R4, 0xfe, !PT ;  /* 0x0000000003007212 */ /* 0x000fe200078efe04 */
[----:B------:R-:W-:Y:S05]  /*43e0*/  BRA `(.L_x_6696) ;  /* 0x0000041000007947 */ /* 0x000fea0003800000 */
.L_x_6709:
        /* <DEDUP_REMOVED lines=20> */
.L_x_6714:
[----:B------:R-:W-:Y:S05]  /*4530*/  BSYNC B0 ;  /* 0x0000000000007941 */ /* 0x000fea0003800000 */
.L_x_6713:
[----:B------:R-:W-:Y:S01]  /*4540*/  LEA R3, R0, 0x37800000, 0x17 ;  /* 0x3780000000037811 */ /* 0x000fe200078eb8ff */
[----:B------:R-:W-:-:S05]  /*4550*/  IMAD.SHL.U32 R0, R2, 0x200000, RZ ;  /* 0x0020000002007824 */ /* 0x000fca00078e00ff */
[----:B------:R-:W-:Y:S01]  /*4560*/  LOP3.LUT R0, R3, R0, R4, 0xfe, !PT ;  /* 0x0000000003007212 */ /* 0x000fe200078efe04 */
[----:B------:R-:W-:Y:S05]  /*4570*/  BRA `(.L_x_6696) ;  /* 0x0000028000007947 */ /* 0x000fea0003800000 */
.L_x_6708:
        /* <DEDUP_REMOVED lines=14> */
.L_x_6695:
        /* <DEDUP_REMOVED lines=21> */
.L_x_6716:
[----:B------:R-:W2:Y:S02]  /*47b0*/  LDG.E.64 R2, [R2.64] ;  /* 0x0000002402027981 */ /* 0x000ea4000c1e1b00 */
[----:B--2---:R0:W1:Y:S01]  /*47c0*/  I2F.U64 R0, R2 ;  /* 0x0000000200007312 */ /* 0x0040620000301000 */
[----:B------:R-:W-:Y:S05]  /*47d0*/  BRA `(.L_x_6696) ;  /* 0x0000002000007947 */ /* 0x000fea0003800000 */
.L_x_6715:
[----:B------:R-:W2:Y:S02]  /*47e0*/  LDG.E R0, [R2.64] ;  /* 0x0000002402007981 */ /* 0x000ea4000c1e1900 */
[----:B--2---:R-:W0:Y:S02]  /*47f0*/  I2F.U32 R0, R0 ;  /* 0x0000000000007306 */ /* 0x004e240000201000 */
.L_x_6696:
[----:B------:R-:W-:Y:S05]  /*4800*/  BSYNC B6 ;  /* 0x0000000000067941 */ /* 0x000fea0003800000 */
.L_x_6690:
        /* <DEDUP_REMOVED lines=16> */
.L_x_6720:
[----:B------:R-:W0:Y:S02]  /*4910*/  F2I.S64.TRUNC R2, R2 ;  /* 0x0000000200027311 */ /* 0x000e24000020d900 */
[----:B0-----:R-:W-:-:S05]  /*4920*/  IMAD.MOV.U32 R5, RZ, RZ, R2 ;  /* 0x000000ffff057224 */ /* 0x001fca00078e0002 */
[----:B------:R0:W-:Y:S01]  /*4930*/  STG.E.U8 [R16.64], R5 ;  /* 0x0000000510007986 */ /* 0x0001e2000c101124 */
[----:B------:R-:W-:Y:S05]  /*4940*/  BRA `(.L_x_6722) ;  /* 0x00000d3000007947 */ /* 0x000fea0003800000 */
.L_x_6719:
        /* <DEDUP_REMOVED lines=9> */
.L_x_6724:
[----:B------:R-:W0:Y:S02]  /*49e0*/  F2I.FTZ.TRUNC.NTZ R3, R2 ;  /* 0x0000000200037305 */ /* 0x000e24000021f100 */
[----:B0-----:R0:W-:Y:S01]  /*49f0*/  STG.E [R16.64], R3 ;  /* 0x0000000310007986 */ /* 0x0011e2000c101924 */
[----:B------:R-:W-:Y:S05]  /*4a00*/  BRA `(.L_x_6722) ;  /* 0x00000c7000007947 */ /* 0x000fea0003800000 */
.L_x_6723:
[----:B------:R-:W0:Y:S02]  /*4a10*/  F2I.FTZ.TRUNC.NTZ R3, R2 ;  /* 0x0000000200037305 */ /* 0x000e24000021f100 */
[----:B0-----:R0:W-:Y:S01]  /*4a20*/  STG.E.U16 [R16.64], R3 ;  /* 0x0000000310007986 */ /* 0x0011e2000c101524 */
[----:B------:R-:W-:Y:S05]  /*4a30*/  BRA `(.L_x_6722) ;  /* 0x00000c4000007947 */ /* 0x000fea0003800000 */
.L_x_6718:
        /* <DEDUP_REMOVED lines=8> */
.L_x_6726:
[----:B------:R-:W-:-:S05]  /*4ac0*/  F2FP.PACK_AB R2, RZ, R2 ;  /* 0x00000002ff02723e */ /* 0x000fca00000000ff */
[----:B------:R0:W-:Y:S01]  /*4ad0*/  STG.E.U16 [R16.64], R2 ;  /* 0x0000000210007986 */ /* 0x0001e2000c101524 */
[----:B------:R-:W-:Y:S05]  /*4ae0*/  BRA `(.L_x_6722) ;  /* 0x00000b9000007947 */ /* 0x000fea0003800000 */
.L_x_6725:
        /* <DEDUP_REMOVED lines=9> */
.L_x_6728:
[----:B------:R-:W-:-:S04]  /*4b80*/  F2FP.PACK_AB R3, RZ, R2 ;  /* 0x00000002ff03723e */ /* 0x000fc800000000ff */
[----:B------:R-:W-:-:S05]  /*4b90*/  PRMT R3, R3, 0x5410, RZ ;  /* 0x0000541003037816 */ /* 0x000fca00000000ff */
[----:B------:R0:W-:Y:S01]  /*4ba0*/  STG.E [R16.64], R3 ;  /* 0x0000000310007986 */ /* 0x0001e2000c101924 */
[----:B------:R-:W-:Y:S05]  /*4bb0*/  BRA `(.L_x_6722) ;  /* 0x00000ac000007947 */ /* 0x000fea0003800000 */
.L_x_6727:
[----:B------:R-:W-:-:S06]  /*4bc0*/  FMUL.FTZ R2, R2, 1 ;  /* 0x3f80000002027820 */ /* 0x000fcc0000410000 */
[----:B------:R-:W0:Y:S02]  /*4bd0*/  F2F.F64.F32 R2, R2 ;  /* 0x0000000200027310 */ /* 0x000e240000201800 */
[----:B0-----:R0:W-:Y:S01]  /*4be0*/  STG.E.64 [R16.64], R2 ;  /* 0x0000000210007986 */ /* 0x0011e2000c101b24 */
[----:B------:R-:W-:Y:S05]  /*4bf0*/  BRA `(.L_x_6722) ;  /* 0x00000a8000007947 */ /* 0x000fea0003800000 */
.L_x_6717:
        /* <DEDUP_REMOVED lines=12> */
.L_x_6731:
[----:B------:R-:W-:Y:S01]  /*4cc0*/  FMUL.FTZ R4, R2, 1 ;  /* 0x3f80000002047820 */ /* 0x000fe20000410000 */
[----:B------:R-:W-:-:S05]  /*4cd0*/  CS2R R6, SRZ ;  /* 0x0000000000067805 */ /* 0x000fca000001ff00 */
[----:B------:R-:W0:Y:S02]  /*4ce0*/  F2F.F64.F32 R4, R4 ;  /* 0x0000000400047310 */ /* 0x000e240000201800 */
[----:B0-----:R0:W-:Y:S01]  /*4cf0*/  STG.E.128 [R16.64], R4 ;  /* 0x0000000410007986 */ /* 0x0011e2000c101d24 */
[----:B------:R-:W-:Y:S05]  /*4d00*/  BRA `(.L_x_6722) ;  /* 0x0000097000007947 */ /* 0x000fea0003800000 */
.L_x_6730:
        /* <DEDUP_REMOVED lines=20> */
.L_x_6735:
[----:B------:R-:W-:Y:S05]  /*4e50*/  BSYNC B0 ;  /* 0x0000000000007941 */ /* 0x000fea0003800000 */
.L_x_6734:
[----:B------:R-:W-:-:S05]  /*4e60*/  LOP3.LUT R5, R0, R5, RZ, 0xfc, !PT ;  /* 0x0000000500057212 */ /* 0x000fca00078efcff */
[----:B------:R0:W-:Y:S01]  /*4e70*/  STG.E.U8 [R16.64], R5 ;  /* 0x0000000510007986 */ /* 0x0001e2000c101124 */
[----:B------:R-:W-:Y:S05]  /*4e80*/  BRA `(.L_x_6722) ;  /* 0x000007f000007947 */ /* 0x000fea0003800000 */
.L_x_6733:
        /* <DEDUP_REMOVED lines=12> */
.L_x_6737:
[----:B------:R-:W-:Y:S01]  /*4f50*/  IMAD.MOV.U32 R0, RZ, RZ, 0x7f ;  /* 0x0000007fff007424 */ /* 0x000fe200078e00ff */
[----:B------:R-:W-:-:S04]  /*4f60*/  ISETP.GT.U32.AND P0, PT, R4, 0x7f800000, PT ;  /* 0x7f8000000400780c */ /* 0x000fc80003f04070 */
[----:B------:R-:W-:-:S04]  /*4f70*/  SEL R0, R0, 0x7c, P0 ;  /* 0x0000007c00007807 */ /* 0x000fc80000000000 */
.L_x_6738:
[----:B------:R-:W-:Y:S05]  /*4f80*/  BSYNC B0 ;  /* 0x0000000000007941 */ /* 0x000fea0003800000 */
.L_x_6736:
[----:B------:R-:W-:-:S04]  /*4f90*/  LOP3.LUT R2, R2, 0x80000000, RZ, 0xc0, !PT ;  /* 0x8000000002027812 */ /* 0x000fc800078ec0ff */
[----:B------:R-:W-:-:S04]  /*4fa0*/  SHF.R.U32.HI R3, RZ, 0x18, R2 ;  /* 0x00000018ff037819 */ /* 0x000fc80000011602 */
[----:B------:R-:W-:-:S05]  /*4fb0*/  LOP3.LUT R3, R0, R3, RZ, 0xfc, !PT ;  /* 0x0000000300037212 */ /* 0x000fca00078efcff */
[----:B------:R0:W-:Y:S01]  /*4fc0*/  STG.E.U8 [R16.64], R3 ;  /* 0x0000000310007986 */ /* 0x0001e2000c101124 */
[----:B------:R-:W-:Y:S05]  /*4fd0*/  BRA `(.L_x_6722) ;  /* 0x000006a000007947 */ /* 0x000fea0003800000 */
.L_x_6732:
[----:B------:R-:W-:-:S05]  /*4fe0*/  F2FP.BF16.PACK_AB R2, RZ, R2 ;  /* 0x00000002ff02723e */ /* 0x000fca00000010ff */
[----:B------:R0:W-:Y:S01]  /*4ff0*/  STG.E.U16 [R16.64], R2 ;  /* 0x0000000210007986 */ /* 0x0001e2000c101524 */
[----:B------:R-:W-:Y:S05]  /*5000*/  BRA `(.L_x_6722) ;  /* 0x0000067000007947 */ /* 0x000fea0003800000 */
.L_x_6729:
        /* <DEDUP_REMOVED lines=11> */
.L_x_6741:
        /* <DEDUP_REMOVED lines=16> */
.L_x_6744:
[----:B------:R-:W-:-:S04]  /*51c0*/  LOP3.LUT R2, R2, 0x80000000, RZ, 0xc0, !PT ;  /* 0x8000000002027812 */ /* 0x000fc800078ec0ff */
[----:B------:R-:W-:-:S04]  /*51d0*/  SHF.R.U32.HI R3, RZ, 0x18, R2 ;  /* 0x00000018ff037819 */ /* 0x000fc80000011602 */
[----:B------:R-:W-:-:S04]  /*51e0*/  LOP3.LUT R0, R0, R3, RZ, 0xfc, !PT ;  /* 0x0000000300007212 */ /* 0x000fc800078efcff */
[----:B------:R-:W-:Y:S02]  /*51f0*/  PRMT R8, R0, 0x7610, R8 ;  /* 0x0000761000087816 */ /* 0x000fe40000000008 */
.L_x_6743:
[----:B------:R-:W-:Y:S05]  /*5200*/  BSYNC B0 ;  /* 0x0000000000007941 */ /* 0x000fea0003800000 */
.L_x_6742:
[----:B------:R0:W-:Y:S01]  /*5210*/  STG.E.U8 [R16.64], R8 ;  /* 0x0000000810007986 */ /* 0x0001e2000c101124 */
[----:B------:R-:W-:Y:S05]  /*5220*/  BRA `(.L_x_6722) ;  /* 0x0000045000007947 */ /* 0x000fea0003800000 */
.L_x_6740:
        /* <DEDUP_REMOVED lines=16> */
.L_x_6747:
[----:B------:R-:W-:-:S04]  /*5330*/  LOP3.LUT R2, R2, 0x80000000, RZ, 0xc0, !PT ;  /* 0x8000000002027812 */ /* 0x000fc800078ec0ff */
[----:B------:R-:W-:-:S04]  /*5340*/  SHF.R.U32.HI R3, RZ, 0x18, R2 ;  /* 0x00000018ff037819 */ /* 0x000fc80000011602 */
[----:B------:R-:W-:-:S04]  /*5350*/  LOP3.LUT R0, R0, R3, RZ, 0xfc, !PT ;  /* 0x0000000300007212 */ /* 0x000fc800078efcff */
[----:B------:R-:W-:Y:S02]  /*5360*/  PRMT R8, R0, 0x7610, R8 ;  /* 0x0000761000087816 */ /* 0x000fe40000000008 */
.L_x_6746:
[----:B------:R-:W-:Y:S05]  /*5370*/  BSYNC B0 ;  /* 0x0000000000007941 */ /* 0x000fea0003800000 */
.L_x_6745:
[----:B------:R0:W-:Y:S01]  /*5380*/  STG.E.U8 [R16.64], R8 ;  /* 0x0000000810007986 */ /* 0x0001e2000c101124 */
[----:B------:R-:W-:Y:S05]  /*5390*/  BRA `(.L_x_6722) ;  /* 0x000002e000007947 */ /* 0x000fea0003800000 */
.L_x_6739:
        /* <DEDUP_REMOVED lines=21> */
.L_x_6721:
        /* <DEDUP_REMOVED lines=20> */
.L_x_6749:
[----:B------:R-:W0:Y:S02]  /*5630*/  F2I.U64.TRUNC R2, R2 ;  /* 0x0000000200027311 */ /* 0x000e24000020d800 */
[----:B0-----:R0:W-:Y:S01]  /*5640*/  STG.E.64 [R16.64], R2 ;  /* 0x0000000210007986 */ /* 0x0011e2000c101b24 */
[----:B------:R-:W-:Y:S05]  /*5650*/  BRA `(.L_x_6722) ;  /* 0x0000002000007947 */ /* 0x000fea0003800000 */
.L_x_6748:
[----:B------:R-:W0:Y:S02]  /*5660*/  F2I.FTZ.U32.TRUNC.NTZ R3, R2 ;  /* 0x0000000200037305 */ /* 0x000e24000021f000 */
[----:B0-----:R0:W-:Y:S02]  /*5670*/  STG.E [R16.64], R3 ;  /* 0x0000000310007986 */ /* 0x0011e4000c101924 */
.L_x_6722:
        /* <DEDUP_REMOVED lines=231> */
.L_x_6750:
        /* <DEDUP_REMOVED lines=20> */
.L_x_6755:
[----:B------:R-:W2:Y:S02]  /*6630*/  LDG.E.U8 R0, [R2.64] ;  /* 0x0000002402007981 */ /* 0x000ea4000c1e1100 */
[----:B--2---:R-:W0:Y:S01]  /*6640*/  I2F.U16 R0, R0 ;  /* 0x0000000000007306 */ /* 0x004e220000101000 */
[----:B------:R-:W-:Y:S05]  /*6650*/  BRA `(.L_x_6757) ;  /* 0x00000ca000007947 */ /* 0x000fea0003800000 */
.L_x_6754:
        /* <DEDUP_REMOVED lines=9> */
.L_x_6759:
[----:B------:R-:W2:Y:S02]  /*66f0*/  LDG.E R0, [R2.64] ;  /* 0x0000002402007981 */ /* 0x000ea4000c1e1900 */
[----:B--2---:R-:W0:Y:S01]  /*6700*/  I2F R0, R0 ;  /* 0x0000000000007306 */ /* 0x004e220000201400 */
[----:B------:R-:W-:Y:S05]  /*6710*/  BRA `(.L_x_6757) ;  /* 0x00000be000007947 */ /* 0x000fea0003800000 */
.L_x_6758:
[----:B------:R-:W2:Y:S02]  /*6720*/  LDG.E.U16 R0, [R2.64] ;  /* 0x0000002402007981 */ /* 0x000ea4000c1e1500 */
[----:B--2---:R-:W0:Y:S01]  /*6730*/  I2F.S16 R0, R0 ;  /* 0x0000000000007306 */ /* 0x004e220000101400 */
[----:B------:R-:W-:Y:S05]  /*6740*/  BRA `(.L_x_6757) ;  /* 0x00000bb000007947 */ /* 0x000fea0003800000 */
.L_x_6753:
        /* <DEDUP_REMOVED lines=8> */
.L_x_6761:
[----:B------:R-:W2:Y:S02]  /*67d0*/  LDG.E.U16 R0, [R2.64] ;  /* 0x0000002402007981 */ /* 0x000ea4000c1e1500 */
[----:B--2---:R-:W-:Y:S01]  /*67e0*/  HADD2.F32 R0, -RZ, R0.H0_H0 ;  /* 0x20000000ff007230 */ /* 0x004fe20000004100 */
[----:B------:R-:W-:Y:S05]  /*67f0*/  BRA `(.L_x_6757) ;  /* 0x00000b0000007947 */ /* 0x000fea0003800000 */
.L_x_6760:
        /* <DEDUP_REMOVED lines=8> */
.L_x_6763:
[----:B------:R-:W2:Y:S02]  /*6880*/  LDG.E.U16 R0, [R2.64] ;  /* 0x0000002402007981 */ /* 0x000ea4000c1e1500 */
[----:B--2---:R-:W-:Y:S01]  /*6890*/  HADD2.F32 R0, -RZ, R0.H0_H0 ;  /* 0x20000000ff007230 */ /* 0x004fe20000004100 */
[----:B------:R-:W-:Y:S05]  /*68a0*/  BRA `(.L_x_6757) ;  /* 0x00000a5000007947 */ /* 0x000fea0003800000 */
.L_x_6762:
[----:B------:R-:W2:Y:S02]  /*68b0*/  LDG.E.64 R2, [R2.64] ;  /* 0x0000002402027981 */ /* 0x000ea4000c1e1b00 */
[----:B--2---:R-:W0:Y:S01]  /*68c0*/  F2F.F32.F64 R0, R2 ;  /* 0x0000000200007310 */ /* 0x004e220000301000 */
[----:B------:R-:W0:-:S14]  /*68d0*/  DSETP.GEU.AND P0, PT, |R2|, c[0x2][0x0], PT ;  /* 0x008000000200762a */ /* 0x000e1c0003f0e200 */
[----:B0-----:R-:W-:Y:S01]  /*68e0*/  @!P0 FMUL R0, R0, 1.175494350822287508e-38 ;  /* 0x0080000000008820 */ /* 0x001fe20000400000 */
[----:B------:R-:W-:Y:S05]  /*68f0*/  BRA `(.L_x_6757) ;  /* 0x00000a0000007947 */ /* 0x000fea0003800000 */
.L_x_6752:
        /* <DEDUP_REMOVED lines=12> */
.L_x_6766:
[----:B------:R-:W2:Y:S02]  /*69c0*/  LDG.E.64 R2, [R2.64] ;  /* 0x0000002402027981 */ /* 0x000ea4000c1e1b00 */
[----:B--2---:R-:W0:Y:S01]  /*69d0*/  F2F.F32.F64 R0, R2 ;  /* 0x0000000200007310 */ /* 0x004e220000301000 */
[----:B------:R-:W0:-:S14]  /*69e0*/  DSETP.GEU.AND P0, PT, |R2|, c[0x2][0x0], PT ;  /* 0x008000000200762a */ /* 0x000e1c0003f0e200 */
[----:B0-----:R-:W-:Y:S01]  /*69f0*/  @!P0 FMUL R0, R0, 1.175494350822287508e-38 ;  /* 0x0080000000008820 */ /* 0x001fe20000400000 */
[----:B------:R-:W-:Y:S05]  /*6a00*/  BRA `(.L_x_6757) ;  /* 0x000008f000007947 */ /* 0x000fea0003800000 */
.L_x_6765:
        /* <DEDUP_REMOVED lines=26> */
.L_x_6768:
        /* <DEDUP_REMOVED lines=13> */
.L_x_6767:
[----:B------:R-:W2:Y:S02]  /*6c80*/  LDG.E.U16 R0, [R2.64] ;  /* 0x0000002402007981 */ /* 0x000ea4000c1e1500 */
[----:B--2---:R-:W-:Y:S01]  /*6c90*/  PRMT R0, RZ, 0x5410, R0 ;  /* 0x00005410ff007816 */ /* 0x004fe20000000000 */
[----:B------:R-:W-:Y:S05]  /*6ca0*/  BRA `(.L_x_6757) ;  /* 0x0000065000007947 */ /* 0x000fea0003800000 */
.L_x_6764:
        /* <DEDUP_REMOVED lines=11> */
.L_x_6771:
        /* <DEDUP_REMOVED lines=20> */
.L_x_6773:
[----:B------:R-:W-:Y:S05]  /*6ea0*/  BSYNC B0 ;  /* 0x0000000000007941 */ /* 0x000fea0003800000 */
.L_x_6772:
[----:B------:R-:W-:Y:S01]  /*6eb0*/  LEA R3, R0, 0x3b800000, 0x17 ;  /* 0x3b80000000037811 */ /* 0x000fe200078eb8ff */
[----:B------:R-:W-:-:S05]  /*6ec0*/  IMAD.SHL.U32 R0, R2, 0x100000, RZ ;  /* 0x0010000002007824 */ /* 0x000fca00078e00ff */
[----:B------:R-:W-:Y:S01]  /*6ed0*/  LOP3.LUT R0, R3, R0, R4, 0xfe, !PT ;  /* 0x0000000003007212 */ /* 0x000fe200078efe04 */
[----:B------:R-:W-:Y:S05]  /*6ee0*/  BRA `(.L_x_6757) ;  /* 0x0000041000007947 */ /* 0x000fea0003800000 */
.L_x_6770:
        /* <DEDUP_REMOVED lines=20> */
.L_x_6775:
[----:B------:R-:W-:Y:S05]  /*7030*/  BSYNC B0 ;  /* 0x0000000000007941 */ /* 0x000fea0003800000 */
.L_x_6774:
[----:B------:R-:W-:Y:S01]  /*7040*/  LEA R3, R0, 0x37800000, 0x17 ;  /* 0x3780000000037811 */ /* 0x000fe200078eb8ff */
[----:B------:R-:W-:-:S05]  /*7050*/  IMAD.SHL.U32 R0, R2, 0x200000, RZ ;  /* 0x0020000002007824 */ /* 0x000fca00078e00ff */
[----:B------:R-:W-:Y:S01]  /*7060*/  LOP3.LUT R0, R3, R0, R4, 0xfe, !PT ;  /* 0x0000000003007212 */ /* 0x000fe200078efe04 */
[----:B------:R-:W-:Y:S05]  /*7070*/  BRA `(.L_x_6757) ;  /* 0x0000028000007947 */ /* 0x000fea0003800000 */
.L_x_6769:
        /* <DEDUP_REMOVED lines=14> */
.L_x_6756:
        /* <DEDUP_REMOVED lines=21> */
.L_x_6777:
[----:B------:R-:W2:Y:S02]  /*72b0*/  LDG.E.64 R2, [R2.64] ;  /* 0x0000002402027981 */ /* 0x000ea4000c1e1b00 */
[----:B--2---:R0:W1:Y:S01]  /*72c0*/  I2F.U64 R0, R2 ;  /* 0x0000000200007312 */ /* 0x0040620000301000 */
[----:B------:R-:W-:Y:S05]  /*72d0*/  BRA `(.L_x_6757) ;  /* 0x0000002000007947 */ /* 0x000fea0003800000 */
.L_x_6776:
[----:B------:R-:W2:Y:S02]  /*72e0*/  LDG.E R0, [R2.64] ;  /* 0x0000002402007981 */ /* 0x000ea4000c1e1900 */
[----:B--2---:R-:W0:Y:S02]  /*72f0*/  I2F.U32 R0, R0 ;  /* 0x0000000000007306 */ /* 0x004e240000201000 */
.L_x_6757:
[----:B------:R-:W-:Y:S05]  /*7300*/  BSYNC B6 ;  /* 0x0000000000067941 */ /* 0x000fea0003800000 */
.L_x_6751:
        /* <DEDUP_REMOVED lines=16> */
.L_x_6781:
[----:B------:R-:W0:Y:S02]  /*7410*/  F2I.S64.TRUNC R2, R2 ;  /* 0x0000000200027311 */ /* 0x000e24000020d900 */
[----:B0-----:R-:W-:-:S05]  /*7420*/  IMAD.MOV.U32 R5, RZ, RZ, R2 ;  /* 0x000000ffff057224 */ /* 0x001fca00078e0002 */
[----:B------:R0:W-:Y:S01]  /*7430*/  STG.E.U8 [R16.64], R5 ;  /* 0x0000000510007986 */ /* 0x0001e2000c101124 */
[----:B------:R-:W-:Y:S05]  /*7440*/  BRA `(.L_x_6783) ;  /* 0x00000d3000007947 */ /* 0x000fea0003800000 */
.L_x_6780:
        /* <DEDUP_REMOVED lines=9> */
.L_x_6785:
[----:B------:R-:W0:Y:S02]  /*74e0*/  F2I.FTZ.TRUNC.NTZ R3, R2 ;  /* 0x0000000200037305 */ /* 0x000e24000021f100 */
[----:B0-----:R0:W-:Y:S01]  /*74f0*/  STG.E [R16.64], R3 ;  /* 0x0000000310007986 */ /* 0x0011e2000c101924 */
[----:B------:R-:W-:Y:S05]  /*7500*/  BRA `(.L_x_6783) ;  /* 0x00000c7000007947 */ /* 0x000fea0003800000 */
.L_x_6784:
[----:B------:R-:W0:Y:S02]  /*7510*/  F2I.FTZ.TRUNC.NTZ R3, R2 ;  /* 0x0000000200037305 */ /* 0x000e24000021f100 */
[----:B0-----:R0:W-:Y:S01]  /*7520*/  STG.E.U16 [R16.64], R3 ;  /* 0x0000000310007986 */ /* 0x0011e2000c101524 */
[----:B------:R-:W-:Y:S05]  /*7530*/  BRA `(.L_x_6783) ;  /* 0x00000c4000007947 */ /* 0x000fea0003800000 */
.L_x_6779:
        /* <DEDUP_REMOVED lines=8> */
.L_x_6787:
[----:B------:R-:W-:-:S05]  /*75c0*/  F2FP.PACK_AB R2, RZ, R2 ;  /* 0x00000002ff02723e */ /* 0x000fca00000000ff */
[----:B------:R0:W-:Y:S01]  /*75d0*/  STG.E.U16 [R16.64], R2 ;  /* 0x0000000210007986 */ /* 0x0001e2000c101524 */
[----:B------:R-:W-:Y:S05]  /*75e0*/  BRA `(.L_x_6783) ;  /* 0x00000b9000007947 */ /* 0x000fea0003800000 */
.L_x_6786:
        /* <DEDUP_REMOVED lines=9> */
.L_x_6789:
[----:B------:R-:W-:-:S04]  /*7680*/  F2FP.PACK_AB R3, RZ, R2 ;  /* 0x00000002ff03723e */ /* 0x000fc800000000ff */
[----:B------:R-:W-:-:S05]  /*7690*/  PRMT R3, R3, 0x5410, RZ ;  /* 0x0000541003037816 */ /* 0x000fca00000000ff */
[----:B------:R0:W-:Y:S01]  /*76a0*/  STG.E [R16.64], R3 ;  /* 0x0000000310007986 */ /* 0x0001e2000c101924 */
[----:B------:R-:W-:Y:S05]  /*76b0*/  BRA `(.L_x_6783) ;  /* 0x00000ac000007947 */ /* 0x000fea0003800000 */
.L_x_6788:
[----:B------:R-:W-:-:S06]  /*76c0*/  FMUL.FTZ R2, R2, 1 ;  /* 0x3f80000002027820 */ /* 0x000fcc0000410000 */
[----:B------:R-:W0:Y:S02]  /*76d0*/  F2F.F64.F32 R2, R2 ;  /* 0x0000000200027310 */ /* 0x000e240000201800 */
[----:B0-----:R0:W-:Y:S01]  /*76e0*/  STG.E.64 [R16.64], R2 ;  /* 0x0000000210007986 */ /* 0x0011e2000c101b24 */
[----:B------:R-:W-:Y:S05]  /*76f0*/  BRA `(.L_x_6783) ;  /* 0x00000a8000007947 */ /* 0x000fea0003800000 */
.L_x_6778:
        /* <DEDUP_REMOVED lines=12> */
.L_x_6792:
[----:B------:R-:W-:Y:S01]  /*77c0*/  FMUL.FTZ R4, R2, 1 ;  /* 0x3f80000002047820 */ /* 0x000fe20000410000 */
[----:B------:R-:W-:-:S05]  /*77d0*/  CS2R R6, SRZ ;  /* 0x0000000000067805 */ /* 0x000fca000001ff00 */
[----:B------:R-:W0:Y:S02]  /*77e0*/  F2F.F64.F32 R4, R4 ;  /* 0x0000000400047310 */ /* 0x000e240000201800 */
[----:B0-----:R0:W-:Y:S01]  /*77f0*/  STG.E.128 [R16.64], R4 ;  /* 0x0000000410007986 */ /* 0x0011e2000c101d24 */
[----:B------:R-:W-:Y:S05]  /*7800*/  BRA `(.L_x_6783) ;  /* 0x0000097000007947 */ /* 0x000fea0003800000 */
.L_x_6791:
        /* <DEDUP_REMOVED lines=20> */
.L_x_6796:
[----:B------:R-:W-:Y:S05]  /*7950*/  BSYNC B0 ;  /* 0x0000000000007941 */ /* 0x000fea0003800000 */
.L_x_6795:
[----:B------:R-:W-:-:S05]  /*7960*/  LOP3.LUT R5, R0, R5, RZ, 0xfc, !PT ;  /* 0x0000000500057212 */ /* 0x000fca00078efcff */
[----:B------:R0:W-:Y:S01]  /*7970*/  STG.E.U8 [R16.64], R5 ;  /* 0x0000000510007986 */ /* 0x0001e2000c101124 */
[----:B------:R-:W-:Y:S05]  /*7980*/  BRA `(.L_x_6783) ;  /* 0x000007f000007947 */ /* 0x000fea0003800000 */
.L_x_6794:
        /* <DEDUP_REMOVED lines=12> */
.L_x_6798:
[----:B------:R-:W-:Y:S01]  /*7a50*/  IMAD.MOV.U32 R0, RZ, RZ, 0x7f ;  /* 0x0000007fff007424 */ /* 0x000fe200078e00ff */
[----:B------:R-:W-:-:S04]  /*7a60*/  ISETP.GT.U32.AND P0, PT, R4, 0x7f800000, PT ;  /* 0x7f8000000400780c */ /* 0x000fc80003f04070 */
[----:B------:R-:W-:-:S04]  /*7a70*/  SEL R0, R0, 0x7c, P0 ;  /* 0x0000007c00007807 */ /* 0x000fc80000000000 */
.L_x_6799:
[----:B------:R-:W-:Y:S05]  /*7a80*/  BSYNC B0 ;  /* 0x0000000000007941 */ /* 0x000fea0003800000 */
.L_x_6797:
[----:B------:R-:W-:-:S04]  /*7a90*/  LOP3.LUT R2, R2, 0x80000000, RZ, 0xc0, !PT ;  /* 0x8000000002027812 */ /* 0x000fc800078ec0ff */
[----:B------:R-:W-:-:S04]  /*7aa0*/  SHF.R.U32.HI R3, RZ, 0x18, R2 ;  /* 0x00000018ff037819 */ /* 0x000fc80000011602 */
[----:B------:R-:W-:-:S05]  /*7ab0*/  LOP3.LUT R3, R0, R3, RZ, 0xfc, !PT ;  /* 0x0000000300037212 */ /* 0x000fca00078efcff */
[----:B------:R0:W-:Y:S01]  /*7ac0*/  STG.E.U8 [R16.64], R3 ;  /* 0x0000000310007986 */ /* 0x0001e2000c101124 */
[----:B------:R-:W-:Y:S05]  /*7ad0*/  BRA `(.L_x_6783) ;  /* 0x000006a000007947 */ /* 0x000fea0003800000 */
.L_x_6793:
[----:B------:R-:W-:-:S05]  /*7ae0*/  F2FP.BF16.PACK_AB R2, RZ, R2 ;  /* 0x00000002ff02723e */ /* 0x000fca00000010ff */
[----:B------:R0:W-:Y:S01]  /*7af0*/  STG.E.U16 [R16.64], R2 ;  /* 0x0000000210007986 */ /* 0x0001e2000c101524 */
[----:B------:R-:W-:Y:S05]  /*7b00*/  BRA `(.L_x_6783) ;  /* 0x0000067000007947 */ /* 0x000fea0003800000 */
.L_x_6790:
        /* <DEDUP_REMOVED lines=11> */
.L_x_6802:
        /* <DEDUP_REMOVED lines=16> */
.L_x_6805:
[----:B------:R-:W-:-:S04]  /*7cc0*/  LOP3.LUT R2, R2, 0x80000000, RZ, 0xc0, !PT ;  /* 0x8000000002027812 */ /* 0x000fc800078ec0ff */
[----:B------:R-:W-:-:S04]  /*7cd0*/  SHF.R.U32.HI R3, RZ, 0x18, R2 ;  /* 0x00000018ff037819 */ /* 0x000fc80000011602 */
[----:B------:R-:W-:-:S04]  /*7ce0*/  LOP3.LUT R0, R0, R3, RZ, 0xfc, !PT ;  /* 0x0000000300007212 */ /* 0x000fc800078efcff */
[----:B------:R-:W-:Y:S02]  /*7cf0*/  PRMT R8, R0, 0x7610, R8 ;  /* 0x0000761000087816 */ /* 0x000fe40000000008 */
.L_x_6804:
[----:B------:R-:W-:Y:S05]  /*7d00*/  BSYNC B0 ;  /* 0x0000000000007941 */ /* 0x000fea0003800000 */
.L_x_6803:
[----:B------:R0:W-:Y:S01]  /*7d10*/  STG.E.U8 [R16.64], R8 ;  /* 0x0000000810007986 */ /* 0x0001e2000c101124 */
[----:B------:R-:W-:Y:S05]  /*7d20*/  BRA `(.L_x_6783) ;  /* 0x0000045000007947 */ /* 0x000fea0003800000 */
.L_x_6801:
        /* <DEDUP_REMOVED lines=16> */
.L_x_6808:
[----:B------:R-:W-:-:S04]  /*7e30*/  LOP3.LUT R2, R2, 0x80000000, RZ, 0xc0, !PT ;  /* 0x8000000002027812 */ /* 0x000fc800078ec0ff */
[----:B------:R-:W-:-:S04]  /*7e40*/  SHF.R.U32.HI R3, RZ, 0x18, R2 ;  /* 0x00000018ff037819 */ /* 0x000fc80000011602 */
[----:B------:R-:W-:-:S04]  /*7e50*/  LOP3.LUT R0, R0, R3, RZ, 0xfc, !PT ;  /* 0x0000000300007212 */ /* 0x000fc800078efcff */
[----:B------:R-:W-:Y:S02]  /*7e60*/  PRMT R8, R0, 0x7610, R8 ;  /* 0x0000761000087816 */ /* 0x000fe40000000008 */
.L_x_6807:
[----:B------:R-:W-:Y:S05]  /*7e70*/  BSYNC B0 ;  /* 0x0000000000007941 */ /* 0x000fea0003800000 */
.L_x_6806:
[----:B------:R0:W-:Y:S01]  /*7e80*/  STG.E.U8 [R16.64], R8 ;  /* 0x0000000810007986 */ /* 0x0001e2000c101124 */
[----:B------:R-:W-:Y:S05]  /*7e90*/  BRA `(.L_x_6783) ;  /* 0x000002e000007947 */ /* 0x000fea0003800000 */
.L_x_6800:
        /* <DEDUP_REMOVED lines=21> */
.L_x_6782:
        /* <DEDUP_REMOVED lines=20> */
.L_x_6810:
[----:B------:R-:W0:Y:S02]  /*8130*/  F2I.U64.TRUNC R2, R2 ;  /* 0x0000000200027311 */ /* 0x000e24000020d800 */
[----:B0-----:R0:W-:Y:S01]  /*8140*/  STG.E.64 [R16.64], R2 ;  /* 0x0000000210007986 */ /* 0x0011e2000c101b24 */
[----:B------:R-:W-:Y:S05]  /*8150*/  BRA `(.L_x_6783) ;  /* 0x0000002000007947 */ /* 0x000fea0003800000 */
.L_x_6809:
[----:B------:R-:W0:Y:S02]  /*8160*/  F2I.FTZ.U32.TRUNC.NTZ R3, R2 ;  /* 0x0000000200037305 */ /* 0x000e24000021f000 */
[----:B0-----:R0:W-:Y:S02]  /*8170*/  STG.E [R16.64], R3 ;  /* 0x0000000310007986 */ /* 0x0011e4000c101924 */
.L_x_6783:
[----:B------:R-:W-:Y:S02]  /*8180*/  IADD3 R19, R19, 0x80, RZ ;  /* 0x0000008013137810 */ /* 0x000fe40007ffe0ff */
.L_x_6688:
[----:B------:R-:W-:Y:S05]  /*8190*/  BSYNC B7 ;  /* 0x0000000000077941 */ /* 0x000fea0003800000 */
.L_x_6687:
        /* <DEDUP_REMOVED lines=230> */
.L_x_6811:
        /* <DEDUP_REMOVED lines=20> */
.L_x_6816:
[----:B------:R-:W2:Y:S02]  /*9140*/  LDG.E.U8 R0, [R2.64] ;  /* 0x0000002402007981 */ /* 0x000ea4000c1e1100 */
[----:B--2---:R-:W0:Y:S01]  /*9150*/  I2F.U16 R0, R0 ;  /* 0x0000000000007306 */ /* 0x004e220000101000 */
[----:B------:R-:W-:Y:S05]  /*9160*/  BRA `(.L_x_6818) ;  /* 0x00000ca000007947 */ /* 0x000fea0003800000 */
.L_x_6815:
        /* <DEDUP_REMOVED lines=9> */
.L_x_6820:
[----:B------:R-:W2:Y:S02]  /*9200*/  LDG.E R0, [R2.64] ;  /* 0x0000002402007981 */ /* 0x000ea4000c1e1900 */
[----:B--2---:R-:W0:Y:S01]  /*9210*/  I2F R0, R0 ;  /* 0x0000000000007306 */ /* 0x004e220000201400 */
[----:B------:R-:W-:Y:S05]  /*9220*/  BRA `(.L_x_6818) ;  /* 0x00000be000007947 */ /* 0x000fea0003800000 */
.L_x_6819:
[----:B------:R-:W2:Y:S02]  /*9230*/  LDG.E.U16 R0, [R2.64] ;  /* 0x0000002402007981 */ /* 0x000ea4000c1e1500 */
[----:B--2---:R-:W0:Y:S01]  /*9240*/  I2F.S16 R0, R0 ;  /* 0x0000000000007306 */ /* 0x004e220000101400 */
[----:B------:R-:W-:Y:S05]  /*9250*/  BRA `(.L_x_6818) ;  /* 0x00000bb000007947 */ /* 0x000fea0003800000 */
.L_x_6814:
        /* <DEDUP_REMOVED lines=8> */
.L_x_6822:
[----:B------:R-:W2:Y:S02]  /*92e0*/  LDG.E.U16 R0, [R2.64] ;  /* 0x0000002402007981 */ /* 0x000ea4000c1e1500 */
[----:B--2---:R-:W-:Y:S01]  /*92f0*/  HADD2.F32 R0, -RZ, R0.H0_H0 ;  /* 0x20000000ff007230 */ /* 0x004fe20000004100 */
[----:B------:R-:W-:Y:S05]  /*9300*/  BRA `(.L_x_6818) ;  /* 0x00000b0000007947 */ /* 0x000fea0003800000 */
.L_x_6821:
        /* <DEDUP_REMOVED lines=8> */
.L_x_6824:
[----:B------:R-:W2:Y:S02]  /*9390*/  LDG.E.U16 R0, [R2.64] ;  /* 0x0000002402007981 */ /* 0x000ea4000c1e1500 */
[----:B--2---:R-:W-:Y:S01]  /*93a0*/  HADD2.F32 R0, -RZ, R0.H0_H0 ;  /* 0x20000000ff007230 */ /* 0x004fe20000004100 */
[----:B------:R-:W-:Y:S05]  /*93b0*/  BRA `(.L_x_6818) ;  /* 0x00000a5000007947 */ /* 0x000fea0003800000 */
.L_x_6823:
[----:B------:R-:W2:Y:S02]  /*93c0*/  LDG.E.64 R2, [R2.64] ;  /* 0x0000002402027981 */ /* 0x000ea4000c1e1b00 */
[----:B--2---:R-:W0:Y:S01]  /*93d0*/  F2F.F32.F64 R0, R2 ;  /* 0x0000000200007310 */ /* 0x004e220000301000 */
[----:B------:R-:W0:-:S14]  /*93e0*/  DSETP.GEU.AND P0, PT, |R2|, c[0x2][0x0], PT ;  /* 0x008000000200762a */ /* 0x000e1c0003f0e200 */
[----:B0-----:R-:W-:Y:S01]  /*93f0*/  @!P0 FMUL R0, R0, 1.175494350822287508e-38 ;  /* 0x0080000000008820 */ /* 0x001fe20000400000 */
[----:B------:R-:W-:Y:S05]  /*9400*/  BRA `(.L_x_6818) ;  /* 0x00000a0000007947 */ /* 0x000fea0003800000 */
.L_x_6813:
        /* <DEDUP_REMOVED lines=12> */
.L_x_6827:
[----:B------:R-:W2:Y:S02]  /*94d0*/  LDG.E.64 R2, [R2.64] ;  /* 0x0000002402027981 */ /* 0x000ea4000c1e1b00 */
[----:B--2---:R-:W0:Y:S01]  /*94e0*/  F2F.F32.F64 R0, R2 ;  /* 0x0000000200007310 */ /* 0x004e220000301000 */
[----:B------:R-:W0:-:S14]  /*94f0*/  DSETP.GEU.AND P0, PT, |R2|, c[0x2][0x0], PT ;  /* 0x008000000200762a */ /* 0x000e1c0003f0e200 */
[----:B0-----:R-:W-:Y:S01]  /*9500*/  @!P0 FMUL R0, R0, 1.175494350822287508e-38 ;  /* 0x0080000000008820 */ /* 0x001fe20000400000 */
[----:B------:R-:W-:Y:S05]  /*9510*/  BRA `(.L_x_6818) ;  /* 0x000008f000007947 */ /* 0x000fea0003800000 */
.L_x_6826:
        /* <DEDUP_REMOVED lines=26> */
.L_x_6829:
        /* <DEDUP_REMOVED lines=13> */
.L_x_6828:
[----:B------:R-:W2:Y:S02]  /*9790*/  LDG.E.U16 R0, [R2.64] ;  /* 0x0000002402007981 */ /* 0x000ea4000c1e1500 */
[----:B--2---:R-:W-:Y:S01]  /*97a0*/  PRMT R0, RZ, 0x5410, R0 ;  /* 0x00005410ff007816 */ /* 0x004fe20000000000 */
[----:B------:R-:W-:Y:S05]  /*97b0*/  BRA `(.L_x_6818) ;  /* 0x0000065000007947 */ /* 0x000fea0003800000 */
.L_x_6825:
        /* <DEDUP_REMOVED lines=11> */
.L_x_6832:
        /* <DEDUP_REMOVED lines=20> */
.L_x_6834:
[----:B------:R-:W-:Y:S05]  /*99b0*/  BSYNC B0 ;  /* 0x0000000000007941 */ /* 0x000fea0003800000 */
.L_x_6833:
[----:B------:R-:W-:Y:S01]  /*99c0*/  LEA R3, R0, 0x3b800000, 0x17 ;  /* 0x3b80000000037811 */ /* 0x000fe200078eb8ff */
[----:B------:R-:W-:-:S05]  /*99d0*/  IMAD.SHL.U32 R0, R2, 0x100000, RZ ;  /* 0x0010000002007824 */ /* 0x000fca00078e00ff */
[----:B------:R-:W-:Y:S01]  /*99e0*/  LOP3.LUT R0, R3, R0, R4, 0xfe, !PT ;  /* 0x0000000003007212 */ /* 0x000fe200078efe04 */
[----:B------:R-:W-:Y:S05]  /*99f0*/  BRA `(.L_x_6818) ;  /* 0x0000041000007947 */ /* 0x000fea0003800000 */
.L_x_6831:
        /* <DEDUP_REMOVED lines=20> */
.L_x_6836:
[----:B------:R-:W-:Y:S05]  /*9b40*/  BSYNC B0 ;  /* 0x0000000000007941 */ /* 0x000fea0003800000 */
.L_x_6835:
[----:B------:R-:W-:Y:S01]  /*9b50*/  LEA R3, R0, 0x37800000, 0x17 ;  /* 0x3780000000037811 */ /* 0x000fe200078eb8ff */
[----:B------:R-:W-:-:S05]  /*9b60*/  IMAD.SHL.U32 R0, R2, 0x200000, RZ ;  /* 0x0020000002007824 */ /* 0x000fca00078e00ff */
[----:B------:R-:W-:Y:S01]  /*9b70*/  LOP3.LUT R0, R3, R0, R4, 0xfe, !PT ;  /* 0x0000000003007212 */ /* 0x000fe200078efe04 */
[----:B------:R-:W-:Y:S05]  /*9b80*/  BRA `(.L_x_6818) ;  /* 0x0000028000007947 */ /* 0x000fea0003800000 */
.L_x_6830:
        /* <DEDUP_REMOVED lines=14> */
.L_x_6817:
        /* <DEDUP_REMOVED lines=21> */
.L_x_6838:
[----:B------:R-:W2:Y:S02]  /*9dc0*/  LDG.E.64 R2, [R2.64] ;  /* 0x0000002402027981 */ /* 0x000ea4000c1e1b00 */
[----:B--2---:R0:W1:Y:S01]  /*9dd0*/  I2F.U64 R0, R2 ;  /* 0x0000000200007312 */ /* 0x0040620000301000 */
[----:B------:R-:W-:Y:S05]  /*9de0*/  BRA `(.L_x_6818) ;  /* 0x0000002000007947 */ /* 0x000fea0003800000 */
.L_x_6837:
[----:B------:R-:W2:Y:S02]  /*9df0*/  LDG.E R0, [R2.64] ;  /* 0x0000002402007981 */ /* 0x000ea4000c1e1900 */
[----:B--2---:R-:W0:Y:S02]  /*9e00*/  I2F.U32 R0, R0 ;  /* 0x0000000000007306 */ /* 0x004e240000201000 */
.L_x_6818:
[----:B------:R-:W-:Y:S05]  /*9e10*/  BSYNC B6 ;  /* 0x0000000000067941 */ /* 0x000fea0003800000 */
.L_x_6812:
        /* <DEDUP_REMOVED lines=16> */
.L_x_6842:
[----:B------:R-:W0:Y:S02]  /*9f20*/  F2I.S64.TRUNC R2, R2 ;  /* 0x0000000200027311 */ /* 0x000e24000020d900 */
[----:B0-----:R-:W-:-:S05]  /*9f30*/  IMAD.MOV.U32 R5, RZ, RZ, R2 ;  /* 0x000000ffff057224 */ /* 0x001fca00078e0002 */
[----:B------:R-:W-:Y:S01]  /*9f40*/  STG.E.U8 [R16.64], R5 ;  /* 0x0000000510007986 */ /* 0x000fe2000c101124 */
[----:B------:R-:W-:Y:S05]  /*9f50*/  EXIT ;  /* 0x000000000000794d */ /* 0x000fea0003800000 */
.L_x_6841:
        /* <DEDUP_REMOVED lines=9> */
.L_x_6845:
[----:B------:R-:W0:Y:S02]  /*9ff0*/  F2I.FTZ.TRUNC.NTZ R3, R2 ;  /* 0x0000000200037305 */ /* 0x000e24000021f100 */
[----:B0-----:R-:W-:Y:S01]  /*a000*/  STG.E [R16.64], R3 ;  /* 0x0000000310007986 */ /* 0x001fe2000c101924 */
[----:B------:R-:W-:Y:S05]  /*a010*/  EXIT ;  /* 0x000000000000794d */ /* 0x000fea0003800000 */
.L_x_6844:
[----:B------:R-:W0:Y:S02]  /*a020*/  F2I.FTZ.TRUNC.NTZ R3, R2 ;  /* 0x0000000200037305 */ /* 0x000e24000021f100 */
[----:B0-----:R-:W-:Y:S01]  /*a030*/  STG.E.U16 [R16.64], R3 ;  /* 0x0000000310007986 */ /* 0x001fe2000c101524 */
[----:B------:R-:W-:Y:S05]  /*a040*/  EXIT ;  /* 0x000000000000794d */ /* 0x000fea0003800000 */
.L_x_6840:
        /* <DEDUP_REMOVED lines=8> */
.L_x_6847:
[----:B------:R-:W-:-:S05]  /*a0d0*/  F2FP.PACK_AB R2, RZ, R2 ;  /* 0x00000002ff02723e */ /* 0x000fca00000000ff */
[----:B------:R-:W-:Y:S01]  /*a0e0*/  STG.E.U16 [R16.64], R2 ;  /* 0x0000000210007986 */ /* 0x000fe2000c101524 */
[----:B------:R-:W-:Y:S05]  /*a0f0*/  EXIT ;  /* 0x000000000000794d */ /* 0x000fea0003800000 */
.L_x_6846:
        /* <DEDUP_REMOVED lines=9> */
.L_x_6849:
[----:B------:R-:W-:-:S04]  /*a190*/  F2FP.PACK_AB R3, RZ, R2 ;  /* 0x00000002ff03723e */ /* 0x000fc800000000ff */
[----:B------:R-:W-:-:S05]  /*a1a0*/  PRMT R3, R3, 0x5410, RZ ;  /* 0x0000541003037816 */ /* 0x000fca00000000ff */
[----:B------:R-:W-:Y:S01]  /*a1b0*/  STG.E [R16.64], R3 ;  /* 0x0000000310007986 */ /* 0x000fe2000c101924 */
[----:B------:R-:W-:Y:S05]  /*a1c0*/  EXIT ;  /* 0x000000000000794d */ /* 0x000fea0003800000 */
.L_x_6848:
[----:B------:R-:W-:-:S06]  /*a1d0*/  FMUL.FTZ R2, R2, 1 ;  /* 0x3f80000002027820 */ /* 0x000fcc0000410000 */
[----:B------:R-:W0:Y:S02]  /*a1e0*/  F2F.F64.F32 R2, R2 ;  /* 0x0000000200027310 */ /* 0x000e240000201800 */
[----:B0-----:R-:W-:Y:S01]  /*a1f0*/  STG.E.64 [R16.64], R2 ;  /* 0x0000000210007986 */ /* 0x001fe2000c101b24 */
[----:B------:R-:W-:Y:S05]  /*a200*/  EXIT ;  /* 0x000000000000794d */ /* 0x000fea0003800000 */
.L_x_6839:
        /* <DEDUP_REMOVED lines=12> */
.L_x_6852:
[----:B------:R-:W-:Y:S01]  /*a2d0*/  FMUL.FTZ R4, R2, 1 ;  /* 0x3f80000002047820 */ /* 0x000fe20000410000 */
[----:B------:R-:W-:-:S05]  /*a2e0*/  CS2R R6, SRZ ;  /* 0x0000000000067805 */ /* 0x000fca000001ff00 */
[----:B------:R-:W0:Y:S02]  /*a2f0*/  F2F.F64.F32 R4, R4 ;  /* 0x0000000400047310 */ /* 0x000e240000201800 */
[----:B0-----:R-:W-:Y:S01]  /*a300*/  STG.E.128 [R16.64], R4 ;  /* 0x0000000410007986 */ /* 0x001fe2000c101d24 */
[----:B------:R-:W-:Y:S05]  /*a310*/  EXIT ;  /* 0x000000000000794d */ /* 0x000fea0003800000 */
.L_x_6851:
        /* <DEDUP_REMOVED lines=20> */
.L_x_6856:
[----:B------:R-:W-:Y:S05]  /*a460*/  BSYNC B0 ;  /* 0x0000000000007941 */ /* 0x000fea0003800000 */
.L_x_6855:
[----:B------:R-:W-:-:S05]  /*a470*/  LOP3.LUT R5, R0, R5, RZ, 0xfc, !PT ;  /* 0x0000000500057212 */ /* 0x000fca00078efcff */
[----:B------:R-:W-:Y:S01]  /*a480*/  STG.E.U8 [R16.64], R5 ;  /* 0x0000000510007986 */ /* 0x000fe2000c101124 */
[----:B------:R-:W-:Y:S05]  /*a490*/  EXIT ;  /* 0x000000000000794d */ /* 0x000fea0003800000 */
.L_x_6854:
        /* <DEDUP_REMOVED lines=12> */
.L_x_6858:
[----:B------:R-:W-:Y:S01]  /*a560*/  IMAD.MOV.U32 R0, RZ, RZ, 0x7f ;  /* 0x0000007fff007424 */ /* 0x000fe200078e00ff */
[----:B------:R-:W-:-:S04]  /*a570*/  ISETP.GT.U32.AND P0, PT, R4, 0x7f800000, PT ;  /* 0x7f8000000400780c */ /* 0x000fc80003f04070 */
[----:B------:R-:W-:-:S04]  /*a580*/  SEL R0, R0, 0x7c, P0 ;  /* 0x0000007c00007807 */ /* 0x000fc80000000000 */
.L_x_6859:
[----:B------:R-:W-:Y:S05]  /*a590*/  BSYNC B0 ;  /* 0x0000000000007941 */ /* 0x000fea0003800000 */
.L_x_6857:
[----:B------:R-:W-:-:S04]  /*a5a0*/  LOP3.LUT R2, R2, 0x80000000, RZ, 0xc0, !PT ;  /* 0x8000000002027812 */ /* 0x000fc800078ec0ff */
[----:B------:R-:W-:-:S04]  /*a5b0*/  SHF.R.U32.HI R3, RZ, 0x18, R2 ;  /* 0x00000018ff037819 */ /* 0x000fc80000011602 */
[----:B------:R-:W-:-:S05]  /*a5c0*/  LOP3.LUT R3, R0, R3, RZ, 0xfc, !PT ;  /* 0x0000000300037212 */ /* 0x000fca00078efcff */
[----:B------:R-:W-:Y:S01]  /*a5d0*/  STG.E.U8 [R16.64], R3 ;  /* 0x0000000310007986 */ /* 0x000fe2000c101124 */
[----:B------:R-:W-:Y:S05]  /*a5e0*/  EXIT ;  /* 0x000000000000794d */ /* 0x000fea0003800000 */
.L_x_6853:
[----:B------:R-:W-:-:S05]  /*a5f0*/  F2FP.BF16.PACK_AB R2, RZ, R2 ;  /* 0x00000002ff02723e */ /* 0x000fca00000010ff */
[----:B------:R-:W-:Y:S01]  /*a600*/  STG.E.U16 [R16.64], R2 ;  /* 0x0000000210007986 */ /* 0x000fe2000c101524 */
[----:B------:R-:W-:Y:S05]  /*a610*/  EXIT ;  /* 0x000000000000794d */ /* 0x000fea0003800000 */
.L_x_6850:
        /* <DEDUP_REMOVED lines=11> */
.L_x_6862:
        /* <DEDUP_REMOVED lines=16> */
.L_x_6865:
[----:B------:R-:W-:-:S04]  /*a7d0*/  LOP3.LUT R2, R2, 0x80000000, RZ, 0xc0, !PT ;  /* 0x8000000002027812 */ /* 0x000fc800078ec0ff */
[----:B------:R-:W-:-:S04]  /*a7e0*/  SHF.R.U32.HI R3, RZ, 0x18, R2 ;  /* 0x00000018ff037819 */ /* 0x000fc80000011602 */
[----:B------:R-:W-:-:S04]  /*a7f0*/  LOP3.LUT R0, R0, R3, RZ, 0xfc, !PT ;  /* 0x0000000300007212 */ /* 0x000fc800078efcff */
[----:B------:R-:W-:Y:S02]  /*a800*/  PRMT R8, R0, 0x7610, R8 ;  /* 0x0000761000087816 */ /* 0x000fe40000000008 */
.L_x_6864:
[----:B------:R-:W-:Y:S05]  /*a810*/  BSYNC B0 ;  /* 0x0000000000007941 */ /* 0x000fea0003800000 */
.L_x_6863:
[----:B------:R-:W-:Y:S01]  /*a820*/  STG.E.U8 [R16.64], R8 ;  /* 0x0000000810007986 */ /* 0x000fe2000c101124 */
[----:B------:R-:W-:Y:S05]  /*a830*/  EXIT ;  /* 0x000000000000794d */ /* 0x000fea0003800000 */
.L_x_6861:
        /* <DEDUP_REMOVED lines=16> */
.L_x_6868:
[----:B------:R-:W-:-:S04]  /*a940*/  LOP3.LUT R2, R2, 0x80000000, RZ, 0xc0, !PT ;  /* 0x8000000002027812 */ /* 0x000fc800078ec0ff */
[----:B------:R-:W-:-:S04]  /*a950*/  SHF.R.U32.HI R3, RZ, 0x18, R2 ;  /* 0x00000018ff037819 */ /* 0x000fc80000011602 */
[----:B------:R-:W-:-:S04]  /*a960*/  LOP3.LUT R0, R0, R3, RZ, 0xfc, !PT ;  /* 0x0000000300007212 */ /* 0x000fc800078efcff */
[----:B------:R-:W-:Y:S02]  /*a970*/  PRMT R8, R0, 0x7610, R8 ;  /* 0x0000761000087816 */ /* 0x000fe40000000008 */
.L_x_6867:
[----:B------:R-:W-:Y:S05]  /*a980*/  BSYNC B0 ;  /* 0x0000000000007941 */ /* 0x000fea0003800000 */
.L_x_6866:
[----:B------:R-:W-:Y:S01]  /*a990*/  STG.E.U8 [R16.64], R8 ;  /* 0x0000000810007986 */ /* 0x000fe2000c101124 */
[----:B------:R-:W-:Y:S05]  /*a9a0*/  EXIT ;  /* 0x000000000000794d */ /* 0x000fea0003800000 */
.L_x_6860:
        /* <DEDUP_REMOVED lines=21> */
.L_x_6843:
        /* <DEDUP_REMOVED lines=20> */
.L_x_6870:
[----:B------:R-:W0:Y:S02]  /*ac40*/  F2I.U64.TRUNC R2, R2 ;  /* 0x0000000200027311 */ /* 0x000e24000020d800 */
[----:B0-----:R-:W-:Y:S01]  /*ac50*/  STG.E.64 [R16.64], R2 ;  /* 0x0000000210007986 */ /* 0x001fe2000c101b24 */
[----:B------:R-:W-:Y:S05]  /*ac60*/  EXIT ;  /* 0x000000000000794d */ /* 0x000fea0003800000 */
.L_x_6869:
[----:B------:R-:W0:Y:S02]  /*ac70*/  F2I.FTZ.U32.TRUNC.NTZ R3, R2 ;  /* 0x0000000200037305 */ /* 0x000e24000021f000 */
[----:B0-----:R-:W-:Y:S01]  /*ac80*/  STG.E [R16.64], R3 ;  /* 0x0000000310007986 */ /* 0x001fe2000c101924 */
[----:B------:R-:W-:Y:S05]  /*ac90*/  EXIT ;  /* 0x000000000000794d */ /* 0x000fea0003800000 */
.L_x_6871:
        /* <DEDUP_REMOVED lines=14> */
.L_x_61674:


//--------------------- .text._ZN2at6native27unrolled_elementwise_kernelIZNS0_50_GLOBAL__N__2680c7bb_12_PowKernel_cu_b2145a98_318429pow_tensor_scalar_kernel_implIffEEvRNS_18TensorIteratorBaseET0_EUlfE_St5arrayIPcLm2EELi4E23TrivialOffsetCalculatorILi1EjESC_NS0_6memory12LoadWithCastILi1EEENSD_13StoreWithCastILi1EEEEEviT_S6_T2_T3_T4_T5_ --------------------------
	.section	.text._ZN2at6native27unrolled_elementwise_kernelIZNS0_50_GLOBAL__N__2680c7bb_12_PowKernel_cu_b2145a98_318429pow_tensor_scalar_kernel_implIffEEvRNS_18TensorIteratorBaseET0_EUlfE_St5arrayIPcLm2EELi4E23TrivialOffsetCalculatorILi1EjESC_NS0_6memory12LoadWithCastILi1EEENSD_13StoreWithCastILi1EEEEEviT_S6_T2_T3_T4_T5_,"ax",@progbits
	.sectioninfo	@"SHI_REGISTERS=28"
	.align	128
        .global         _ZN2at6native27unrolled_elementwise_kernelIZNS0_50_GLOBAL__N__2680c7bb_12_PowKernel_cu_b2145a98_318429pow_tensor_scalar_kernel_implIffEEvRNS_18TensorIteratorBaseET0_EUlfE_St5arrayIPcLm2EELi4E23TrivialOffsetCalculatorILi1EjESC_NS0_6memory12LoadWithCastILi1EEENSD_13StoreWithCastILi1EEEEEviT_S6_T2_T3_T4_T5_
        .type           _ZN2at6native27unrolled_elementwise_kernelIZNS0_50_GLOBAL__N__2680c7bb_12_PowKernel_cu_b2145a98_318429pow_tensor_scalar_kernel_implIffEEvRNS_18TensorIteratorBaseET0_EUlfE_St5arrayIPcLm2EELi4E23TrivialOffsetCalculatorILi1EjESC_NS0_6memory12LoadWithCastILi1EEENSD_13StoreWithCastILi1EEEEEviT_S6_T2_T3_T4_T5_,@function
        .size           _ZN2at6native27unrolled_elementwise_kernelIZNS0_50_GLOBAL__N__2680c7bb_12_PowKernel_cu_b2145a98_318429pow_tensor_scalar_kernel_implIffEEvRNS_18TensorIteratorBaseET0_EUlfE_St5arrayIPcLm2EELi4E23TrivialOffsetCalculatorILi1EjESC_NS0_6memory12LoadWithCastILi1EEENSD_13StoreWithCastILi1EEEEEviT_S6_T2_T3_T4_T5_,(.L_x_61675 - _ZN2at6native27unrolled_elementwise_kernelIZNS0_50_GLOBAL__N__2680c7bb_12_PowKernel_cu_b2145a98_318429pow_tensor_scalar_kernel_implIffEEvRNS_18TensorIteratorBaseET0_EUlfE_St5arrayIPcLm2EELi4E23TrivialOffsetCalculatorILi1EjESC_NS0_6memory12LoadWithCastILi1EEENSD_13StoreWithCastILi1EEEEEviT_S6_T2_T3_T4_T5_)
        .other          _ZN2at6native27unrolled_elementwise_kernelIZNS0_50_GLOBAL__N__2680c7bb_12_PowKernel_cu_b2145a98_318429pow_tensor_scalar_kernel_implIffEEvRNS_18TensorIteratorBaseET0_EUlfE_St5arrayIPcLm2EELi4E23TrivialOffsetCalculatorILi1EjESC_NS0_6memory12LoadWithCastILi1EEENSD_13StoreWithCastILi1EEEEEviT_S6_T2_T3_T4_T5_,@"STO_CUDA_ENTRY STV_DEFAULT"
_ZN2at6native27unrolled_elementwise_kernelIZNS0_50_GLOBAL__N__2680c7bb_12_PowKernel_cu_b2145a98_318429pow_tensor_scalar_kernel_implIffEEvRNS_18TensorIteratorBaseET0_EUlfE_St5arrayIPcLm2EELi4E23TrivialOffsetCalculatorILi1EjESC_NS0_6memory12LoadWithCastILi1EEENSD_13StoreWithCastILi1EEEEEviT_S6_T2_T3_T4_T5_:
.text._ZN2at6native27unrolled_elementwise_kernelIZNS0_50_GLOBAL__N__2680c7bb_12_PowKernel_cu_b2145a98_318429pow_tensor_scalar_kernel_implIffEEvRNS_18TensorIteratorBaseET0_EUlfE_St5arrayIPcLm2EELi4E23TrivialOffsetCalculatorILi1EjESC_NS0_6memory12LoadWithCastILi1EEENSD_13StoreWithCastILi1EEEEEviT_S6_T2_T3_T4_T5_:
        /* <DEDUP_REMOVED lines=30> */
.L_x_6878:
[----:B------:R-:W2:Y:S02]  /*01e0*/  LDG.E.U8 R2, [R2.64] ;  /* 0x0000002402027981 */ /* 0x000ea4000c1e1100 */
[----:B--2---:R0:W1:Y:S01]  /*01f0*/  I2F.U16 R23, R2 ;  /* 0x0000000200177306 */ /* 0x0040620000101000 */
[----:B------:R-:W-:Y:S05]  /*0200*/  BRA `(.L_x_6880) ;  /* 0x00000cb000007947 */ /* 0x000fea0003800000 */
.L_x_6877:
        /* <DEDUP_REMOVED lines=9> */
.L_x_6882:
[----:B------:R-:W2:Y:S02]  /*02a0*/  LDG.E R2, [R2.64] ;  /* 0x0000002402027981 */ /* 0x000ea4000c1e1900 */
[----:B--2---:R0:W1:Y:S01]  /*02b0*/  I2F R23, R2 ;  /* 0x0000000200177306 */ /* 0x0040620000201400 */
[----:B------:R-:W-:Y:S05]  /*02c0*/  BRA `(.L_x_6880) ;  /* 0x00000bf000007947 */ /* 0x000fea0003800000 */
.L_x_6881:
[----:B------:R-:W2:Y:S02]  /*02d0*/  LDG.E.U16 R2, [R2.64] ;  /* 0x0000002402027981 */ /* 0x000ea4000c1e1500 */
[----:B--2---:R0:W1:Y:S01]  /*02e0*/  I2F.S16 R23, R2 ;  /* 0x0000000200177306 */ /* 0x0040620000101400 */
[----:B------:R-:W-:Y:S05]  /*02f0*/  BRA `(.L_x_6880) ;  /* 0x00000bc000007947 */ /* 0x000fea0003800000 */
.L_x_6876:
        /* <DEDUP_REMOVED lines=8> */
.L_x_6884:
[----:B------:R-:W2:Y:S02]  /*0380*/  LDG.E.U16 R2, [R2.64] ;  /* 0x0000002402027981 */ /* 0x000ea4000c1e1500 */
[----:B--2---:R-:W-:Y:S01]  /*0390*/  HADD2.F32 R23, -RZ, R2.H0_H0 ;  /* 0x20000002ff177230 */ /* 0x004fe20000004100 */
[----:B------:R-:W-:Y:S05]  /*03a0*/  BRA `(.L_x_6880) ;  /* 0x00000b1000007947 */ /* 0x000fea0003800000 */
.L_x_6883:
        /* <DEDUP_REMOVED lines=8> */
.L_x_6886:
[----:B------:R-:W2:Y:S02]  /*0430*/  LDG.E.U16 R2, [R2.64] ;  /* 0x0000002402027981 */ /* 0x000ea4000c1e1500 */
[----:B--2---:R-:W-:Y:S01]  /*0440*/  HADD2.F32 R23, -RZ, R2.H0_H0 ;  /* 0x20000002ff177230 */ /* 0x004fe20000004100 */
[----:B------:R-:W-:Y:S05]  /*0450*/  BRA `(.L_x_6880) ;  /* 0x00000a6000007947 */ /* 0x000fea0003800000 */
.L_x_6885:
[----:B------:R-:W2:Y:S02]  /*0460*/  LDG.E.64 R2, [R2.64] ;  /* 0x0000002402027981 */ /* 0x000ea4000c1e1b00 */
[----:B--2---:R-:W0:Y:S01]  /*0470*/  F2F.F32.F64 R23, R2 ;  /* 0x0000000200177310 */ /* 0x004e220000301000 */
[----:B------:R-:W0:-:S14]  /*0480*/  DSETP.GEU.AND P0, PT, |R2|, c[0x2][0x0], PT ;  /* 0x008000000200762a */ /* 0x000e1c0003f0e200 */
[----:B0-----:R-:W-:Y:S01]  /*0490*/  @!P0 FMUL R23, R23, 1.175494350822287508e-38 ;  /* 0x0080000017178820 */ /* 0x001fe20000400000 */
[----:B------:R-:W-:Y:S05]  /*04a0*/  BRA `(.L_x_6880) ;  /* 0x00000a1000007947 */ /* 0x000fea0003800000 */
.L_x_6875:
        /* <DEDUP_REMOVED lines=12> */
.L_x_6889:
[----:B------:R-:W2:Y:S02]  /*0570*/  LDG.E.64 R2, [R2.64] ;  /* 0x0000002402027981 */ /* 0x000ea4000c1e1b00 */
[----:B--2---:R-:W0:Y:S01]  /*0580*/  F2F.F32.F64 R23, R2 ;  /* 0x0000000200177310 */ /* 0x004e220000301000 */
[----:B------:R-:W0:-:S14]  /*0590*/  DSETP.GEU.AND P0, PT, |R2|, c[0x2][0x0], PT ;  /* 0x008000000200762a */ /* 0x000e1c0003f0e200 */
[----:B0-----:R-:W-:Y:S01]  /*05a0*/  @!P0 FMUL R23, R23, 1.175494350822287508e-38 ;  /* 0x0080000017178820 */ /* 0x001fe20000400000 */
[----:B------:R-:W-:Y:S05]  /*05b0*/  BRA `(.L_x_6880) ;  /* 0x0000090000007947 */ /* 0x000fea0003800000 */
.L_x_6888:
        /* <DEDUP_REMOVED lines=26> */
.L_x_6891:
        /* <DEDUP_REMOVED lines=14> */
.L_x_6890:
[----:B------:R-:W2:Y:S02]  /*0840*/  LDG.E.U16 R2, [R2.64] ;  /* 0x0000002402027981 */ /* 0x000ea4000c1e1500 */
[----:B--2---:R-:W-:Y:S01]  /*0850*/  PRMT R23, RZ, 0x5410, R2 ;  /* 0x00005410ff177816 */ /* 0x004fe20000000002 */
[----:B------:R-:W-:Y:S05]  /*0860*/  BRA `(.L_x_6880) ;  /* 0x0000065000007947 */ /* 0x000fea0003800000 */
.L_x_6887:
        /* <DEDUP_REMOVED lines=11> */
.L_x_6894:
        /* <DEDUP_REMOVED lines=20> */
.L_x_6896:
[----:B------:R-:W-:Y:S05]  /*0a60*/  BSYNC B0 ;  /* 0x0000000000007941 */ /* 0x000fea0003800000 */
.L_x_6895:
[----:B------:R-:W-:Y:S01]  /*0a70*/  IMAD.SHL.U32 R2, R2, 0x100000, RZ ;  /* 0x0010000002027824 */ /* 0x000fe200078e00ff */
[----:B------:R-:W-:-:S04]  /*0a80*/  LEA R0, R0, 0x3b800000, 0x17 ;  /* 0x3b80000000007811 */ /* 0x000fc800078eb8ff */
[----:B------:R-:W-:Y:S01]  /*0a90*/  LOP3.LUT R23, R0, R2, R23, 0xfe, !PT ;  /* 0x0000000200177212 */ /* 0x000fe200078efe17 */
[----:B------:R-:W-:Y:S05]  /*0aa0*/  BRA `(.L_x_6880) ;  /* 0x0000041000007947 */ /* 0x000fea0003800000 */
.L_x_6893:
        /* <DEDUP_REMOVED lines=20> */
.L_x_6898:
[----:B------:R-:W-:Y:S05]  /*0bf0*/  BSYNC B0 ;  /* 0x0000000000007941 */ /* 0x000fea0003800000 */
.L_x_6897:
[----:B------:R-:W-:Y:S01]  /*0c00*/  IMAD.SHL.U32 R2, R2, 0x200000, RZ ;  /* 0x0020000002027824 */ /* 0x000fe200078e00ff */
[----:B------:R-:W-:-:S04]  /*0c10*/  LEA R0, R0, 0x37800000, 0x17 ;  /* 0x3780000000007811 */ /* 0x000fc800078eb8ff */
[----:B------:R-:W-:Y:S01]  /*0c20*/  LOP3.LUT R23, R0, R2, R23, 0xfe, !PT ;  /* 0x0000000200177212 */ /* 0x000fe200078efe17 */
[----:B------:R-:W-:Y:S05]  /*0c30*/  BRA `(.L_x_6880) ;  /* 0x0000028000007947 */ /* 0x000fea0003800000 */
.L_x_6892:
        /* <DEDUP_REMOVED lines=14> */
.L_x_6879:
        /* <DEDUP_REMOVED lines=21> */
.L_x_6900:
[----:B------:R-:W2:Y:S02]  /*0e70*/  LDG.E.64 R2, [R2.64] ;  /* 0x0000002402027981 */ /* 0x000ea4000c1e1b00 */
[----:B--2---:R0:W1:Y:S01]  /*0e80*/  I2F.U64 R23, R2 ;  /* 0x0000000200177312 */ /* 0x0040620000301000 */
[----:B------:R-:W-:Y:S05]  /*0e90*/  BRA `(.L_x_6880) ;  /* 0x0000002000007947 */ /* 0x000fea0003800000 */
.L_x_6899:
[----:B------:R-:W2:Y:S02]  /*0ea0*/  LDG.E R2, [R2.64] ;  /* 0x0000002402027981 */ /* 0x000ea4000c1e1900 */
[----:B--2---:R0:W1:Y:S02]  /*0eb0*/  I2F.U32 R23, R2 ;  /* 0x0000000200177306 */ /* 0x0040640000201000 */
.L_x_6880:
[----:B------:R-:W-:Y:S05]  /*0ec0*/  BSYNC B6 ;  /* 0x0000000000067941 */ /* 0x000fea0003800000 */
.L_x_6874:
[----:B------:R-:W2:Y:S02]  /*0ed0*/  S2R R24, SR_TID.X ;  /* 0x0000000000187919 */ /* 0x000ea40000002100 */
[----:B--2---:R-:W-:Y:S02]  /*0ee0*/  IADD3 R24, R24, 0x80, RZ ;  /* 0x0000008018187810 */ /* 0x004fe40007ffe0ff */
.L_x_6873:
[----:B-1----:R-:W-:Y:S05]  /*0ef0*/  BSYNC B7 ;  /* 0x0000000000077941 */ /* 0x002fea0003800000 */
.L_x_6872:
        /* <DEDUP_REMOVED lines=23> */
.L_x_6907:
[----:B------:R-:W2:Y:S02]  /*1070*/  LDG.E.U8 R2, [R2.64] ;  /* 0x0000002402027981 */ /* 0x000ea4000c1e1100 */
[----:B--2---:R0:W1:Y:S01]  /*1080*/  I2F.U16 R22, R2 ;  /* 0x0000000200167306 */ /* 0x0040620000101000 */
[----:B------:R-:W-:Y:S05]  /*1090*/  BRA `(.L_x_6909) ;  /* 0x00000ca000007947 */ /* 0x000fea0003800000 */
.L_x_6906:
        /* <DEDUP_REMOVED lines=9> */
.L_x_6911:
[----:B------:R-:W2:Y:S02]  /*1130*/  LDG.E R2, [R2.64] ;  /* 0x0000002402027981 */ /* 0x000ea4000c1e1900 */
[----:B--2---:R0:W1:Y:S01]  /*1140*/  I2F R22, R2 ;  /* 0x0000000200167306 */ /* 0x0040620000201400 */
[----:B------:R-:W-:Y:S05]  /*1150*/  BRA `(.L_x_6909) ;  /* 0x00000be000007947 */ /* 0x000fea0003800000 */
.L_x_6910:
[----:B------:R-:W2:Y:S02]  /*1160*/  LDG.E.U16 R2, [R2.64] ;  /* 0x0000002402027981 */ /* 0x000ea4000c1e1500 */
[----:B--2---:R0:W1:Y:S01]  /*1170*/  I2F.S16 R22, R2 ;  /* 0x0000000200167306 */ /* 0x0040620000101400 */
[----:B------:R-:W-:Y:S05]  /*1180*/  BRA `(.L_x_6909) ;  /* 0x00000bb000007947 */ /* 0x000fea0003800000 */
.L_x_6905:
        /* <DEDUP_REMOVED lines=8> */
.L_x_6913:
[----:B------:R-:W2:Y:S02]  /*1210*/  LDG.E.U16 R2, [R2.64] ;  /* 0x0000002402027981 */ /* 0x000ea4000c1e1500 */
[----:B--2---:R-:W-:Y:S01]  /*1220*/  HADD2.F32 R22, -RZ, R2.H0_H0 ;  /* 0x20000002ff167230 */ /* 0x004fe20000004100 */
[----:B------:R-:W-:Y:S05]  /*1230*/  BRA `(.L_x_6909) ;  /* 0x00000b0000007947 */ /* 0x000fea0003800000 */
.L_x_6912:
        /* <DEDUP_REMOVED lines=8> */
.L_x_6915:
[----:B------:R-:W2:Y:S02]  /*12c0*/  LDG.E.U16 R2, [R2.64] ;  /* 0x0000002402027981 */ /* 0x000ea4000c1e1500 */
[----:B--2---:R-:W-:Y:S01]  /*12d0*/  HADD2.F32 R22, -RZ, R2.H0_H0 ;  /* 0x20000002ff167230 */ /* 0x004fe20000004100 */
[----:B------:R-:W-:Y:S05]  /*12e0*/  BRA `(.L_x_6909) ;  /* 0x00000a5000007947 */ /* 0x000fea0003800000 */
.L_x_6914:
[----:B------:R-:W2:Y:S02]  /*12f0*/  LDG.E.64 R2, [R2.64] ;  /* 0x0000002402027981 */ /* 0x000ea4000c1e1b00 */
[----:B--2---:R-:W0:Y:S01]  /*1300*/  F2F.F32.F64 R22, R2 ;  /* 0x0000000200167310 */ /* 0x004e220000301000 */
[----:B------:R-:W0:-:S14]  /*1310*/  DSETP.GEU.AND P0, PT, |R2|, c[0x2][0x0], PT ;  /* 0x008000000200762a */ /* 0x000e1c0003f0e200 */
[----:B0-----:R-:W-:Y:S01]  /*1320*/  @!P0 FMUL R22, R22, 1.175494350822287508e-38 ;  /* 0x0080000016168820 */ /* 0x001fe20000400000 */
[----:B------:R-:W-:Y:S05]  /*1330*/  BRA `(.L_x_6909) ;  /* 0x00000a0000007947 */ /* 0x000fea0003800000 */
.L_x_6904:
        /* <DEDUP_REMOVED lines=12> */
.L_x_6918:
[----:B------:R-:W2:Y:S02]  /*1400*/  LDG.E.64 R2, [R2.64] ;  /* 0x0000002402027981 */ /* 0x000ea4000c1e1b00 */
[----:B--2---:R-:W0:Y:S01]  /*1410*/  F2F.F32.F64 R22, R2 ;  /* 0x0000000200167310 */ /* 0x004e220000301000 */
[----:B------:R-:W0:-:S14]  /*1420*/  DSETP.GEU.AND P0, PT, |R2|, c[0x2][0x0], PT ;  /* 0x008000000200762a */ /* 0x000e1c0003f0e200 */
[----:B0-----:R-:W-:Y:S01]  /*1430*/  @!P0 FMUL R22, R22, 1.175494350822287508e-38 ;  /* 0x0080000016168820 */ /* 0x001fe20000400000 */
[----:B------:R-:W-:Y:S05]  /*1440*/  BRA `(.L_x_6909) ;  /* 0x000008f000007947 */ /* 0x000fea0003800000 */
.L_x_6917:
        /* <DEDUP_REMOVED lines=26> */
.L_x_6920:
        /* <DEDUP_REMOVED lines=13> */
.L_x_6919:
[----:B------:R-:W2:Y:S02]  /*16c0*/  LDG.E.U16 R2, [R2.64] ;  /* 0x0000002402027981 */ /* 0x000ea4000c1e1500 */
[----:B--2---:R-:W-:Y:S01]  /*16d0*/  PRMT R22, RZ, 0x5410, R2 ;  /* 0x00005410ff167816 */ /* 0x004fe20000000002 */
[----:B------:R-:W-:Y:S05]  /*16e0*/  BRA `(.L_x_6909) ;  /* 0x0000065000007947 */ /* 0x000fea0003800000 */
.L_x_6916:
        /* <DEDUP_REMOVED lines=11> */
.L_x_6923:
        /* <DEDUP_REMOVED lines=20> */
.L_x_6925:
[----:B------:R-:W-:Y:S05]  /*18e0*/  BSYNC B0 ;  /* 0x0000000000007941 */ /* 0x000fea0003800000 */
.L_x_6924:
[----:B------:R-:W-:Y:S01]  /*18f0*/  IMAD.SHL.U32 R2, R2, 0x100000, RZ ;  /* 0x0010000002027824 */ /* 0x000fe200078e00ff */
[----:B------:R-:W-:-:S04]  /*1900*/  LEA R3, R0, 0x3b800000, 0x17 ;  /* 0x3b80000000037811 */ /* 0x000fc800078eb8ff */
[----:B------:R-:W-:Y:S01]  /*1910*/  LOP3.LUT R22, R3, R2, R22, 0xfe, !PT ;  /* 0x0000000203167212 */ /* 0x000fe200078efe16 */
[----:B------:R-:W-:Y:S05]  /*1920*/  BRA `(.L_x_6909) ;  /* 0x0000041000007947 */ /* 0x000fea0003800000 */
.L_x_6922:
        /* <DEDUP_REMOVED lines=20> */
.L_x_6927:
[----:B------:R-:W-:Y:S05]  /*1a70*/  BSYNC B0 ;  /* 0x0000000000007941 */ /* 0x000fea0003800000 */
.L_x_6926:
[----:B------:R-:W-:Y:S01]  /*1a80*/  IMAD.SHL.U32 R2, R2, 0x200000, RZ ;  /* 0x0020000002027824 */ /* 0x000fe200078e00ff */
[----:B------:R-:W-:-:S04]  /*1a90*/  LEA R3, R0, 0x37800000, 0x17 ;  /* 0x3780000000037811 */ /* 0x000fc800078eb8ff */
[----:B------:R-:W-:Y:S01]  /*1aa0*/  LOP3.LUT R22, R3, R2, R22, 0xfe, !PT ;  /* 0x0000000203167212 */ /* 0x000fe200078efe16 */
[----:B------:R-:W-:Y:S05]  /*1ab0*/  BRA `(.L_x_6909) ;  /* 0x0000028000007947 */ /* 0x000fea0003800000 */
.L_x_6921:
        /* <DEDUP_REMOVED lines=14> */
.L_x_6908:
        /* <DEDUP_REMOVED lines=21> */
.L_x_6929:
[----:B------:R-:W2:Y:S02]  /*1cf0*/  LDG.E.64 R2, [R2.64] ;  /* 0x0000002402027981 */ /* 0x000ea4000c1e1b00 */
[----:B--2---:R0:W1:Y:S01]  /*1d00*/  I2F.U64 R22, R2 ;  /* 0x0000000200167312 */ /* 0x0040620000301000 */
[----:B------:R-:W-:Y:S05]  /*1d10*/  BRA `(.L_x_6909) ;  /* 0x0000002000007947 */ /* 0x000fea0003800000 */
.L_x_6928:
[----:B------:R-:W2:Y:S02]  /*1d20*/  LDG.E R2, [R2.64] ;  /* 0x0000002402027981 */ /* 0x000ea4000c1e1900 */
[----:B--2---:R0:W1:Y:S02]  /*1d30*/  I2F.U32 R22, R2 ;  /* 0x0000000200167306 */ /* 0x0040640000201000 */
.L_x_6909:
[----:B------:R-:W-:Y:S05]  /*1d40*/  BSYNC B6 ;  /* 0x0000000000067941 */ /* 0x000fea0003800000 */
.L_x_6903:
[----:B------:R-:W-:Y:S02]  /*1d50*/  IADD3 R24, R24, 0x80, RZ ;  /* 0x0000008018187810 */ /* 0x000fe40007ffe0ff */
.L_x_6902:
[----:B------:R-:W-:Y:S05]  /*1d60*/  BSYNC B7 ;  /* 0x0000000000077941 */ /* 0x000fea0003800000 */
.L_x_6901:
        /* <DEDUP_REMOVED lines=25> */
.L_x_6936:
[----:B------:R-:W2:Y:S02]  /*1f00*/  LDG.E.U8 R2, [R2.64] ;  /* 0x0000002402027981 */ /* 0x000ea4000c1e1100 */
[----:B--2---:R0:W2:Y:S01]  /*1f10*/  I2F.U16 R25, R2 ;  /* 0x0000000200197306 */ /* 0x0040a20000101000 */
[----:B------:R-:W-:Y:S05]  /*1f20*/  BRA `(.L_x_6938) ;  /* 0x00000ca000007947 */ /* 0x000fea0003800000 */
.L_x_6935:
        /* <DEDUP_REMOVED lines=9> */
.L_x_6940:
[----:B------:R-:W2:Y:S02]  /*1fc0*/  LDG.E R2, [R2.64] ;  /* 0x0000002402027981 */ /* 0x000ea4000c1e1900 */
[----:B--2---:R0:W2:Y:S01]  /*1fd0*/  I2F R25, R2 ;  /* 0x0000000200197306 */ /* 0x0040a20000201400 */
[----:B------:R-:W-:Y:S05]  /*1fe0*/  BRA `(.L_x_6938) ;  /* 0x00000be000007947 */ /* 0x000fea0003800000 */
.L_x_6939:
[----:B------:R-:W2:Y:S02]  /*1ff0*/  LDG.E.U16 R2, [R2.64] ;  /* 0x0000002402027981 */ /* 0x000ea4000c1e1500 */
[----:B--2---:R0:W2:Y:S01]  /*2000*/  I2F.S16 R25, R2 ;  /* 0x0000000200197306 */ /* 0x0040a20000101400 */
[----:B------:R-:W-:Y:S05]  /*2010*/  BRA `(.L_x_6938) ;  /* 0x00000bb000007947 */ /* 0x000fea0003800000 */
.L_x_6934:
        /* <DEDUP_REMOVED lines=8> */
.L_x_6942:
[----:B------:R-:W2:Y:S02]  /*20a0*/  LDG.E.U16 R2, [R2.64] ;  /* 0x0000002402027981 */ /* 0x000ea4000c1e1500 */
[----:B--2---:R-:W-:Y:S01]  /*20b0*/  HADD2.F32 R25, -RZ, R2.H0_H0 ;  /* 0x20000002ff197230 */ /* 0x004fe20000004100 */
[----:B------:R-:W-:Y:S05]  /*20c0*/  BRA `(.L_x_6938) ;  /* 0x00000b0000007947 */ /* 0x000fea0003800000 */
.L_x_6941:
        /* <DEDUP_REMOVED lines=8> */
.L_x_6944:
[----:B------:R-:W2:Y:S02]  /*2150*/  LDG.E.U16 R2, [R2.64] ;  /* 0x0000002402027981 */ /* 0x000ea4000c1e1500 */
[----:B--2---:R-:W-:Y:S01]  /*2160*/  HADD2.F32 R25, -RZ, R2.H0_H0 ;  /* 0x20000002ff197230 */ /* 0x004fe20000004100 */
[----:B------:R-:W-:Y:S05]  /*2170*/  BRA `(.L_x_6938) ;  /* 0x00000a5000007947 */ /* 0x000fea0003800000 */
.L_x_6943:
[----:B------:R-:W2:Y:S02]  /*2180*/  LDG.E.64 R2, [R2.64] ;  /* 0x0000002402027981 */ /* 0x000ea4000c1e1b00 */
[----:B--2---:R-:W0:Y:S01]  /*2190*/  F2F.F32.F64 R25, R2 ;  /* 0x0000000200197310 */ /* 0x004e220000301000 */
[----:B------:R-:W0:-:S14]  /*21a0*/  DSETP.GEU.AND P0, PT, |R2|, c[0x2][0x0], PT ;  /* 0x008000000200762a */ /* 0x000e1c0003f0e200 */
[----:B0-----:R-:W-:Y:S01]  /*21b0*/  @!P0 FMUL R25, R25, 1.175494350822287508e-38 ;  /* 0x0080000019198820 */ /* 0x001fe20000400000 */
[----:B------:R-:W-:Y:S05]  /*21c0*/  BRA `(.L_x_6938) ;  /* 0x00000a0000007947 */ /* 0x000fea0003800000 */
.L_x_6933:
        /* <DEDUP_REMOVED lines=12> */
.L_x_6947:
[----:B------:R-:W2:Y:S02]  /*2290*/  LDG.E.64 R2, [R2.64] ;  /* 0x0000002402027981 */ /* 0x000ea4000c1e1b00 */
[----:B--2---:R-:W0:Y:S01]  /*22a0*/  F2F.F32.F64 R25, R2 ;  /* 0x0000000200197310 */ /* 0x004e220000301000 */
[----:B------:R-:W0:-:S14]  /*22b0*/  DSETP.GEU.AND P0, PT, |R2|, c[0x2][0x0], PT ;  /* 0x008000000200762a */ /* 0x000e1c0003f0e200 */
[----:B0-----:R-:W-:Y:S01]  /*22c0*/  @!P0 FMUL R25, R25, 1.175494350822287508e-38 ;  /* 0x0080000019198820 */ /* 0x001fe20000400000 */
[----:B------:R-:W-:Y:S05]  /*22d0*/  BRA `(.L_x_6938) ;  /* 0x000008f000007947 */ /* 0x000fea0003800000 */
.L_x_6946:
        /* <DEDUP_REMOVED lines=26> */
.L_x_6949:
        /* <DEDUP_REMOVED lines=13> */
.L_x_6948:
[----:B------:R-:W2:Y:S02]  /*2550*/  LDG.E.U16 R2, [R2.64] ;  /* 0x0000002402027981 */ /* 0x000ea4000c1e1500 */
[----:B--2---:R-:W-:Y:S01]  /*2560*/  PRMT R25, RZ, 0x5410, R2 ;  /* 0x00005410ff197816 */ /* 0x004fe20000000002 */
[----:B------:R-:W-:Y:S05]  /*2570*/  BRA `(.L_x_6938) ;  /* 0x0000065000007947 */ /* 0x000fea0003800000 */
.L_x_6945:
        /* <DEDUP_REMOVED lines=11> */
.L_x_6952:
        /* <DEDUP_REMOVED lines=20> */
.L_x_6954:
[----:B------:R-:W-:Y:S05]  /*2770*/  BSYNC B0 ;  /* 0x0000000000007941 */ /* 0x000fea0003800000 */
.L_x_6953:
[----:B------:R-:W-:Y:S01]  /*2780*/  IMAD.SHL.U32 R2, R2, 0x100000, RZ ;  /* 0x0010000002027824 */ /* 0x000fe200078e00ff */
[----:B------:R-:W-:-:S04]  /*2790*/  LEA R0, R0, 0x3b800000, 0x17 ;  /* 0x3b80000000007811 */ /* 0x000fc800078eb8ff */
[----:B------:R-:W-:Y:S01]  /*27a0*/  LOP3.LUT R25, R0, R2, R25, 0xfe, !PT ;  /* 0x0000000200197212 */ /* 0x000fe200078efe19 */
[----:B------:R-:W-:Y:S05]  /*27b0*/  BRA `(.L_x_6938) ;  /* 0x0000041000007947 */ /* 0x000fea0003800000 */
.L_x_6951:
        /* <DEDUP_REMOVED lines=20> */
.L_x_6956:
[----:B------:R-:W-:Y:S05]  /*2900*/  BSYNC B0 ;  /* 0x0000000000007941 */ /* 0x000fea0003800000 */
.L_x_6955:
[----:B------:R-:W-:Y:S01]  /*2910*/  IMAD.SHL.U32 R2, R2, 0x200000, RZ ;  /* 0x0020000002027824 */ /* 0x000fe200078e00ff */
[----:B------:R-:W-:-:S04]  /*2920*/  LEA R0, R0, 0x37800000, 0x17 ;  /* 0x3780000000007811 */ /* 0x000fc800078eb8ff */
[----:B------:R-:W-:Y:S01]  /*2930*/  LOP3.LUT R25, R0, R2, R25, 0xfe, !PT ;  /* 0x0000000200197212 */ /* 0x000fe200078efe19 */
[----:B------:R-:W-:Y:S05]  /*2940*/  BRA `(.L_x_6938) ;  /* 0x0000028000007947 */ /* 0x000fea0003800000 */
.L_x_6950:
        /* <DEDUP_REMOVED lines=14> */
.L_x_6937:
        /* <DEDUP_REMOVED lines=21> */
.L_x_6958:
[----:B------:R-:W2:Y:S02]  /*2b80*/  LDG.E.64 R2, [R2.64] ;  /* 0x0000002402027981 */ /* 0x000ea4000c1e1b00 */
[----:B--2---:R0:W2:Y:S01]  /*2b90*/  I2F.U64 R25, R2 ;  /* 0x0000000200197312 */ /* 0x0040a20000301000 */
[----:B------:R-:W-:Y:S05]  /*2ba0*/  BRA `(.L_x_6938) ;  /* 0x0000002000007947 */ /* 0x000fea0003800000 */
.L_x_6957:
[----:B------:R-:W2:Y:S02]  /*2bb0*/  LDG.E R2, [R2.64] ;  /* 0x0000002402027981 */ /* 0x000ea4000c1e1900 */
[----:B--2---:R0:W2:Y:S02]  /*2bc0*/  I2F.U32 R25, R2 ;  /* 0x0000000200197306 */ /* 0x0040a40000201000 */
.L_x_6938:
[----:B------:R-:W-:Y:S05]  /*2bd0*/  BSYNC B6 ;  /* 0x0000000000067941 */ /* 0x000fea0003800000 */
.L_x_6932:
[----:B------:R-:W-:Y:S02]  /*2be0*/  IADD3 R24, R24, 0x80, RZ ;  /* 0x0000008018187810 */ /* 0x000fe40007ffe0ff */
.L_x_6931:
[----:B------:R-:W-:Y:S05]  /*2bf0*/  BSYNC B7 ;  /* 0x0000000000077941 */ /* 0x000fea0003800000 */
.L_x_6930:
        /* <DEDUP_REMOVED lines=21> */
.L_x_6964:
[----:B------:R-:W3:Y:S02]  /*2d50*/  LDG.E.U8 R2, [R2.64] ;  /* 0x0000002402027981 */ /* 0x000ee4000c1e1100 */
[----:B---3--:R0:W3:Y:S01]  /*2d60*/  I2F.U16 R18, R2 ;  /* 0x0000000200127306 */ /* 0x0080e20000101000 */
[----:B------:R-:W-:Y:S05]  /*2d70*/  BRA `(.L_x_6960) ;  /* 0x00000c7000007947 */ /* 0x000fea0003800000 */
.L_x_6963:
        /* <DEDUP_REMOVED lines=9> */
.L_x_6967:
[----:B------:R-:W3:Y:S02]  /*2e10*/  LDG.E R2, [R2.64] ;  /* 0x0000002402027981 */ /* 0x000ee4000c1e1900 */
[----:B---3--:R0:W3:Y:S01]  /*2e20*/  I2F R18, R2 ;  /* 0x0000000200127306 */ /* 0x0080e20000201400 */
[----:B------:R-:W-:Y:S05]  /*2e30*/  BRA `(.L_x_6960) ;  /* 0x00000bb000007947 */ /* 0x000fea0003800000 */
.L_x_6966:
[----:B------:R-:W3:Y:S02]  /*2e40*/  LDG.E.U16 R2, [R2.64] ;  /* 0x0000002402027981 */ /* 0x000ee4000c1e1500 */
[----:B---3--:R0:W3:Y:S01]  /*2e50*/  I2F.S16 R18, R2 ;  /* 0x0000000200127306 */ /* 0x0080e20000101400 */
[----:B------:R-:W-:Y:S05]  /*2e60*/  BRA `(.L_x_6960) ;  /* 0x00000b8000007947 */ /* 0x000fea0003800000 */
.L_x_6962:
        /* <DEDUP_REMOVED lines=8> */
.L_x_6969:
[----:B------:R-:W3:Y:S02]  /*2ef0*/  LDG.E.U16 R2, [R2.64] ;  /* 0x0000002402027981 */ /* 0x000ee4000c1e1500 */
[----:B---3--:R-:W-:Y:S01]  /*2f00*/  HADD2.F32 R18, -RZ, R2.H0_H0 ;  /* 0x20000002ff127230 */ /* 0x008fe20000004100 */
[----:B------:R-:W-:Y:S05]  /*2f10*/  BRA `(.L_x_6960) ;  /* 0x00000ad000007947 */ /* 0x000fea0003800000 */
.L_x_6968:
        /* <DEDUP_REMOVED lines=8> */
.L_x_6971:
[----:B------:R-:W3:Y:S02]  /*2fa0*/  LDG.E.U16 R2, [R2.64] ;  /* 0x0000002402027981 */ /* 0x000ee4000c1e1500 */
[----:B---3--:R-:W-:Y:S01]  /*2fb0*/  HADD2.F32 R18, -RZ, R2.H0_H0 ;  /* 0x20000002ff127230 */ /* 0x008fe20000004100 */
[----:B------:R-:W-:Y:S05]  /*2fc0*/  BRA `(.L_x_6960) ;  /* 0x00000a2000007947 */ /* 0x000fea0003800000 */
.L_x_6970:
[----:B------:R-:W3:Y:S02]  /*2fd0*/  LDG.E.64 R2, [R2.64] ;  /* 0x0000002402027981 */ /* 0x000ee4000c1e1b00 */
[----:B---3--:R-:W0:Y:S01]  /*2fe0*/  F2F.F32.F64 R18, R2 ;  /* 0x0000000200127310 */ /* 0x008e220000301000 */
[----:B------:R-:W0:-:S14]  /*2ff0*/  DSETP.GEU.AND P0, PT, |R2|, c[0x2][0x0], PT ;  /* 0x008000000200762a */ /* 0x000e1c0003f0e200 */
[----:B0-----:R-:W-:Y:S01]  /*3000*/  @!P0 FMUL R18, R18, 1.175494350822287508e-38 ;  /* 0x0080000012128820 */ /* 0x001fe20000400000 */
[----:B------:R-:W-:Y:S05]  /*3010*/  BRA `(.L_x_6960) ;  /* 0x000009d000007947 */ /* 0x000fea0003800000 */
.L_x_6961:
        /* <DEDUP_REMOVED lines=12> */
.L_x_6974:
[----:B------:R-:W3:Y:S02]  /*30e0*/  LDG.E.64 R2, [R2.64] ;  /* 0x0000002402027981 */ /* 0x000ee4000c1e1b00 */
[----:B---3--:R-:W0:Y:S01]  /*30f0*/  F2F.F32.F64 R18, R2 ;  /* 0x0000000200127310 */ /* 0x008e220000301000 */
[----:B------:R-:W0:-:S14]  /*3100*/  DSETP.GEU.AND P0, PT, |R2|, c[0x2][0x0], PT ;  /* 0x008000000200762a */ /* 0x000e1c0003f0e200 */
[----:B0-----:R-:W-:Y:S01]  /*3110*/  @!P0 FMUL R18, R18, 1.175494350822287508e-38 ;  /* 0x0080000012128820 */ /* 0x001fe20000400000 */
[----:B------:R-:W-:Y:S05]  /*3120*/  BRA `(.L_x_6960) ;  /* 0x000008c000007947 */ /* 0x000fea0003800000 */
.L_x_6973:
        /* <DEDUP_REMOVED lines=26> */
.L_x_6976:
        /* <DEDUP_REMOVED lines=13> */
.L_x_6975:
[----:B------:R-:W3:Y:S02]  /*33a0*/  LDG.E.U16 R2, [R2.64] ;  /* 0x0000002402027981 */ /* 0x000ee4000c1e1500 */
[----:B---3--:R-:W-:Y:S01]  /*33b0*/  PRMT R18, RZ, 0x5410, R2 ;  /* 0x00005410ff127816 */ /* 0x008fe20000000002 */
[----:B------:R-:W-:Y:S05]  /*33c0*/  BRA `(.L_x_6960) ;  /* 0x0000062000007947 */ /* 0x000fea0003800000 */
.L_x_6972:
        /* <DEDUP_REMOVED lines=11> */
.L_x_6979:
        /* <DEDUP_REMOVED lines=19> */
.L_x_6981:
[----:B------:R-:W-:Y:S05]  /*35b0*/  BSYNC B0 ;  /* 0x0000000000007941 */ /* 0x000fea0003800000 */
.L_x_6980:
[----:B------:R-:W-:Y:S01]  /*35c0*/  IMAD.SHL.U32 R2, R2, 0x100000, RZ ;  /* 0x0010000002027824 */ /* 0x000fe200078e00ff */
[----:B------:R-:W-:-:S04]  /*35d0*/  LEA R3, R0, 0x3b800000, 0x17 ;  /* 0x3b80000000037811 */ /* 0x000fc800078eb8ff */
[----:B------:R-:W-:Y:S01]  /*35e0*/  LOP3.LUT R18, R3, R2, R18, 0xfe, !PT ;  /* 0x0000000203127212 */ /* 0x000fe200078efe12 */
[----:B------:R-:W-:Y:S05]  /*35f0*/  BRA `(.L_x_6960) ;  /* 0x000003f000007947 */ /* 0x000fea0003800000 */
.L_x_6978:
        /* <DEDUP_REMOVED lines=19> */
.L_x_6983:
[----:B------:R-:W-:Y:S05]  /*3730*/  BSYNC B0 ;  /* 0x0000000000007941 */ /* 0x000fea0003800000 */
.L_x_6982:
[----:B------:R-:W-:Y:S01]  /*3740*/  IMAD.SHL.U32 R2, R2, 0x200000, RZ ;  /* 0x0020000002027824 */ /* 0x000fe200078e00ff */
[----:B------:R-:W-:-:S04]  /*3750*/  LEA R3, R0, 0x37800000, 0x17 ;  /* 0x3780000000037811 */ /* 0x000fc800078eb8ff */
[----:B------:R-:W-:Y:S01]  /*3760*/  LOP3.LUT R18, R3, R2, R18, 0xfe, !PT ;  /* 0x0000000203127212 */ /* 0x000fe200078efe12 */
[----:B------:R-:W-:Y:S05]  /*3770*/  BRA `(.L_x_6960) ;  /* 0x0000027000007947 */ /* 0x000fea0003800000 */
.L_x_6977:
        /* <DEDUP_REMOVED lines=14> */
.L_x_6965:
        /* <DEDUP_REMOVED lines=20> */
.L_x_6985:
[----:B------:R-:W3:Y:S02]  /*39a0*/  LDG.E.64 R18, [R2.64] ;  /* 0x0000002402127981 */ /* 0x000ee4000c1e1b00 */
[----:B---3--:R0:W3:Y:S01]  /*39b0*/  I2F.U64 R18, R18 ;  /* 0x0000001200127312 */ /* 0x0080e20000301000 */
[----:B------:R-:W-:Y:S05]  /*39c0*/  BRA `(.L_x_6960) ;  /* 0x0000002000007947 */ /* 0x000fea0003800000 */
.L_x_6984:
[----:B------:R-:W3:Y:S02]  /*39d0*/  LDG.E R2, [R2.64] ;  /* 0x0000002402027981 */ /* 0x000ee4000c1e1900 */
[----:B---3--:R0:W3:Y:S02]  /*39e0*/  I2F.U32 R18, R2 ;  /* 0x0000000200127306 */ /* 0x0080e40000201000 */
.L_x_6960:
[----:B------:R-:W-:Y:S05]  /*39f0*/  BSYNC B6 ;  /* 0x0000000000067941 */ /* 0x000fea0003800000 */
.L_x_6959:
[----:B0-----:R-:W0:Y:S01]  /*3a00*/  S2R R19, SR_TID.X ;  /* 0x0000000000137919 */ /* 0x001e220000002100 */
[----:B------:R-:W4:Y:S01]  /*3a10*/  LDC.U8 R2, c[0x0][0x18c] ;  /* 0x00006300ff027b82 */ /* 0x000f220000000000 */
[----:B------:R-:W-:Y:S01]  /*3a20*/  BSSY B6, `(.L_x_6986) ;  /* 0x00000f2000067945 */ /* 0x000fe20003800000 */
[----:B-----5:R-:W-:Y:S02]  /*3a30*/  FMUL.FTZ R4, R23, R23 ;  /* 0x0000001717047220 */ /* 0x020fe40000410000 */
[----:B-1----:R-:W-:-:S02]  /*3a40*/  FMUL.FTZ R22, R22, R22 ;  /* 0x0000001616167220 */ /* 0x002fc40000410000 */
[----:B--2---:R-:W-:Y:S02]  /*3a50*/  FMUL.FTZ R24, R25, R25 ;  /* 0x0000001919187220 */ /* 0x004fe40000410000 */
[----:B---3--:R-:W-:Y:S01]  /*3a60*/  FMUL.FTZ R18, R18, R18 ;  /* 0x0000001212127220 */ /* 0x008fe20000410000 */
        /* <DEDUP_REMOVED lines=22> */
.L_x_6991:
[----:B------:R-:W0:Y:S02]  /*3bd0*/  F2I.S64.TRUNC R4, R4 ;  /* 0x0000000400047311 */ /* 0x000e24000020d900 */
[----:B0-----:R-:W-:-:S05]  /*3be0*/  IMAD.MOV.U32 R3, RZ, RZ, R4 ;  /* 0x000000ffff037224 */ /* 0x001fca00078e0004 */
[----:B------:R0:W-:Y:S01]  /*3bf0*/  STG.E.U8 [R8.64], R3 ;  /* 0x0000000308007986 */ /* 0x0001e2000c101124 */
[----:B------:R-:W-:Y:S05]  /*3c00*/  BRA `(.L_x_6987) ;  /* 0x00000d3000007947 */ /* 0x000fea0003800000 */
.L_x_6990:
        /* <DEDUP_REMOVED lines=9> */
.L_x_6994:
[----:B------:R-:W0:Y:S02]  /*3ca0*/  F2I.FTZ.TRUNC.NTZ R3, R4 ;  /* 0x0000000400037305 */ /* 0x000e24000021f100 */
[----:B0-----:R0:W-:Y:S01]  /*3cb0*/  STG.E [R8.64], R3 ;  /* 0x0000000308007986 */ /* 0x0011e2000c101924 */
[----:B------:R-:W-:Y:S05]  /*3cc0*/  BRA `(.L_x_6987) ;  /* 0x00000c7000007947 */ /* 0x000fea0003800000 */
.L_x_6993:
[----:B------:R-:W0:Y:S02]  /*3cd0*/  F2I.FTZ.TRUNC.NTZ R3, R4 ;  /* 0x0000000400037305 */ /* 0x000e24000021f100 */
[----:B0-----:R0:W-:Y:S01]  /*3ce0*/  STG.E.U16 [R8.64], R3 ;  /* 0x0000000308007986 */ /* 0x0011e2000c101524 */
[----:B------:R-:W-:Y:S05]  /*3cf0*/  BRA `(.L_x_6987) ;  /* 0x00000c4000007947 */ /* 0x000fea0003800000 */
.L_x_6989:
        /* <DEDUP_REMOVED lines=8> */
.L_x_6996:
[----:B------:R-:W-:-:S05]  /*3d80*/  F2FP.PACK_AB R4, RZ, R4 ;  /* 0x00000004ff04723e */ /* 0x000fca00000000ff */
[----:B------:R0:W-:Y:S01]  /*3d90*/  STG.E.U16 [R8.64], R4 ;  /* 0x0000000408007986 */ /* 0x0001e2000c101524 */
[----:B------:R-:W-:Y:S05]  /*3da0*/  BRA `(.L_x_6987) ;  /* 0x00000b9000007947 */ /* 0x000fea0003800000 */
.L_x_6995:
        /* <DEDUP_REMOVED lines=9> */
.L_x_6998:
[----:B------:R-:W-:-:S04]  /*3e40*/  F2FP.PACK_AB R3, RZ, R4 ;  /* 0x00000004ff03723e */ /* 0x000fc800000000ff */
[----:B------:R-:W-:-:S05]  /*3e50*/  PRMT R3, R3, 0x5410, RZ ;  /* 0x0000541003037816 */ /* 0x000fca00000000ff */
[----:B------:R0:W-:Y:S01]  /*3e60*/  STG.E [R8.64], R3 ;  /* 0x0000000308007986 */ /* 0x0001e2000c101924 */
[----:B------:R-:W-:Y:S05]  /*3e70*/  BRA `(.L_x_6987) ;  /* 0x00000ac000007947 */ /* 0x000fea0003800000 */
.L_x_6997:
[----:B------:R-:W-:-:S06]  /*3e80*/  FMUL.FTZ R4, R4, 1 ;  /* 0x3f80000004047820 */ /* 0x000fcc0000410000 */
[----:B------:R-:W0:Y:S02]  /*3e90*/  F2F.F64.F32 R4, R4 ;  /* 0x0000000400047310 */ /* 0x000e240000201800 */
[----:B0-----:R0:W-:Y:S01]  /*3ea0*/  STG.E.64 [R8.64], R4 ;  /* 0x0000000408007986 */ /* 0x0011e2000c101b24 */
[----:B------:R-:W-:Y:S05]  /*3eb0*/  BRA `(.L_x_6987) ;  /* 0x00000a8000007947 */ /* 0x000fea0003800000 */
.L_x_6988:
        /* <DEDUP_REMOVED lines=12> */
.L_x_7001:
[----:B------:R-:W-:Y:S01]  /*3f80*/  FMUL.FTZ R4, R4, 1 ;  /* 0x3f80000004047820 */ /* 0x000fe20000410000 */
[----:B------:R-:W-:-:S05]  /*3f90*/  CS2R R6, SRZ ;  /* 0x0000000000067805 */ /* 0x000fca000001ff00 */
[----:B------:R-:W0:Y:S02]  /*3fa0*/  F2F.F64.F32 R4, R4 ;  /* 0x0000000400047310 */ /* 0x000e240000201800 */
[----:B0-----:R0:W-:Y:S01]  /*3fb0*/  STG.E.128 [R8.64], R4 ;  /* 0x0000000408007986 */ /* 0x0011e2000c101d24 */
[----:B------:R-:W-:Y:S05]  /*3fc0*/  BRA `(.L_x_6987) ;  /* 0x0000097000007947 */ /* 0x000fea0003800000 */
.L_x_7000:
        /* <DEDUP_REMOVED lines=20> */
.L_x_7005:
[----:B------:R-:W-:Y:S05]  /*4110*/  BSYNC B0 ;  /* 0x0000000000007941 */ /* 0x000fea0003800000 */
.L_x_7004:
[----:B------:R-:W-:-:S05]  /*4120*/  LOP3.LUT R5, R0, R5, RZ, 0xfc, !PT ;  /* 0x0000000500057212 */ /* 0x000fca00078efcff */
[----:B------:R0:W-:Y:S01]  /*4130*/  STG.E.U8 [R8.64], R5 ;  /* 0x0000000508007986 */ /* 0x0001e2000c101124 */
[----:B------:R-:W-:Y:S05]  /*4140*/  BRA `(.L_x_6987) ;  /* 0x000007f000007947 */ /* 0x000fea0003800000 */
.L_x_7003:
        /* <DEDUP_REMOVED lines=12> */
.L_x_7007:
[----:B------:R-:W-:Y:S01]  /*4210*/  IMAD.MOV.U32 R0, RZ, RZ, 0x7f ;  /* 0x0000007fff007424 */ /* 0x000fe200078e00ff */
[----:B------:R-:W-:-:S04]  /*4220*/  ISETP.GT.U32.AND P0, PT, R5, 0x7f800000, PT ;  /* 0x7f8000000500780c */ /* 0x000fc80003f04070 */
[----:B------:R-:W-:-:S04]  /*4230*/  SEL R0, R0, 0x7c, P0 ;  /* 0x0000007c00007807 */ /* 0x000fc80000000000 */
.L_x_7008:
[----:B------:R-:W-:Y:S05]  /*4240*/  BSYNC B0 ;  /* 0x0000000000007941 */ /* 0x000fea0003800000 */
.L_x_7006:
[----:B------:R-:W-:-:S04]  /*4250*/  LOP3.LUT R4, R4, 0x80000000, RZ, 0xc0, !PT ;  /* 0x8000000004047812 */ /* 0x000fc800078ec0ff */
[----:B------:R-:W-:-:S04]  /*4260*/  SHF.R.U32.HI R3, RZ, 0x18, R4 ;  /* 0x00000018ff037819 */ /* 0x000fc80000011604 */
[----:B------:R-:W-:-:S05]  /*4270*/  LOP3.LUT R3, R0, R3, RZ, 0xfc, !PT ;  /* 0x0000000300037212 */ /* 0x000fca00078efcff */
[----:B------:R0:W-:Y:S01]  /*4280*/  STG.E.U8 [R8.64], R3 ;  /* 0x0000000308007986 */ /* 0x0001e2000c101124 */
[----:B------:R-:W-:Y:S05]  /*4290*/  BRA `(.L_x_6987) ;  /* 0x000006a000007947 */ /* 0x000fea0003800000 */
.L_x_7002:
[----:B------:R-:W-:-:S05]  /*42a0*/  F2FP.BF16.PACK_AB R4, RZ, R4 ;  /* 0x00000004ff04723e */ /* 0x000fca00000010ff */
[----:B------:R0:W-:Y:S01]  /*42b0*/  STG.E.U16 [R8.64], R4 ;  /* 0x0000000408007986 */ /* 0x0001e2000c101524 */
[----:B------:R-:W-:Y:S05]  /*42c0*/  BRA `(.L_x_6987) ;  /* 0x0000067000007947 */ /* 0x000fea0003800000 */
.L_x_6999:
        /* <DEDUP_REMOVED lines=11> */
.L_x_7011:
        /* <DEDUP_REMOVED lines=16> */
.L_x_7014:
[----:B------:R-:W-:-:S04]  /*4480*/  LOP3.LUT R4, R4, 0x80000000, RZ, 0xc0, !PT ;  /* 0x8000000004047812 */ /* 0x000fc800078ec0ff */
[----:B------:R-:W-:-:S04]  /*4490*/  SHF.R.U32.HI R4, RZ, 0x18, R4 ;  /* 0x00000018ff047819 */ /* 0x000fc80000011604 */
[----:B------:R-:W-:-:S04]  /*44a0*/  LOP3.LUT R3, R3, R4, RZ, 0xfc, !PT ;  /* 0x0000000403037212 */ /* 0x000fc800078efcff */
[----:B------:R-:W-:Y:S02]  /*44b0*/  PRMT R0, R3, 0x7610, R0 ;  /* 0x0000761003007816 */ /* 0x000fe40000000000 */
.L_x_7013:
[----:B------:R-:W-:Y:S05]  /*44c0*/  BSYNC B0 ;  /* 0x0000000000007941 */ /* 0x000fea0003800000 */
.L_x_7012:
[----:B------:R0:W-:Y:S01]  /*44d0*/  STG.E.U8 [R8.64], R0 ;  /* 0x0000000008007986 */ /* 0x0001e2000c101124 */
[----:B------:R-:W-:Y:S05]  /*44e0*/  BRA `(.L_x_6987) ;  /* 0x0000045000007947 */ /* 0x000fea0003800000 */
.L_x_7010:
        /* <DEDUP_REMOVED lines=16> */
.L_x_7017:
[----:B------:R-:W-:-:S04]  /*45f0*/  LOP3.LUT R4, R4, 0x80000000, RZ, 0xc0, !PT ;  /* 0x8000000004047812 */ /* 0x000fc800078ec0ff */
[----:B------:R-:W-:-:S04]  /*4600*/  SHF.R.U32.HI R4, RZ, 0x18, R4 ;  /* 0x00000018ff047819 */ /* 0x000fc80000011604 */
[----:B------:R-:W-:-:S04]  /*4610*/  LOP3.LUT R3, R3, R4, RZ, 0xfc, !PT ;  /* 0x0000000403037212 */ /* 0x000fc800078efcff */
[----:B------:R-:W-:Y:S02]  /*4620*/  PRMT R0, R3, 0x7610, R0 ;  /* 0x0000761003007816 */ /* 0x000fe40000000000 */
.L_x_7016:
[----:B------:R-:W-:Y:S05]  /*4630*/  BSYNC B0 ;  /* 0x0000000000007941 */ /* 0x000fea0003800000 */
.L_x_7015:
[----:B------:R0:W-:Y:S01]  /*4640*/  STG.E.U8 [R8.64], R0 ;  /* 0x0000000008007986 */ /* 0x0001e2000c101124 */
[----:B------:R-:W-:Y:S05]  /*4650*/  BRA `(.L_x_6987) ;  /* 0x000002e000007947 */ /* 0x000fea0003800000 */
.L_x_7009:
        /* <DEDUP_REMOVED lines=21> */
.L_x_6992:
        /* <DEDUP_REMOVED lines=20> */
.L_x_7019:
[----:B------:R-:W0:Y:S02]  /*48f0*/  F2I.U64.TRUNC R4, R4 ;  /* 0x0000000400047311 */ /* 0x000e24000020d800 */
[----:B0-----:R0:W-:Y:S01]  /*4900*/  STG.E.64 [R8.64], R4 ;  /* 0x0000000408007986 */ /* 0x0011e2000c101b24 */
[----:B------:R-:W-:Y:S05]  /*4910*/  BRA `(.L_x_6987) ;  /* 0x0000002000007947 */ /* 0x000fea0003800000 */
.L_x_7018:
[----:B------:R-:W0:Y:S02]  /*4920*/  F2I.FTZ.U32.TRUNC.NTZ R3, R4 ;  /* 0x0000000400037305 */ /* 0x000e24000021f000 */
[----:B0-----:R0:W-:Y:S02]  /*4930*/  STG.E [R8.64], R3 ;  /* 0x0000000308007986 */ /* 0x0011e4000c101924 */
.L_x_6987:
[----:B----4-:R-:W-:Y:S05]  /*4940*/  BSYNC B6 ;  /* 0x0000000000067941 */ /* 0x010fea0003800000 */
.L_x_6986:
        /* <DEDUP_REMOVED lines=22> */
.L_x_7025:
[----:B------:R-:W0:Y:S02]  /*4ab0*/  F2I.S64.TRUNC R22, R22 ;  /* 0x0000001600167311 */ /* 0x000e24000020d900 */
[----:B0-----:R-:W-:-:S05]  /*4ac0*/  IMAD.MOV.U32 R3, RZ, RZ, R22 ;  /* 0x000000ffff037224 */ /* 0x001fca00078e0016 */
[----:B------:R0:W-:Y:S01]  /*4ad0*/  STG.E.U8 [R8.64], R3 ;  /* 0x0000000308007986 */ /* 0x0001e2000c101124 */
[----:B------:R-:W-:Y:S05]  /*4ae0*/  BRA `(.L_x_7027) ;  /* 0x00000d3000007947 */ /* 0x000fea0003800000 */
.L_x_7024:
        /* <DEDUP_REMOVED lines=9> */
.L_x_7029:
[----:B------:R-:W0:Y:S02]  /*4b80*/  F2I.FTZ.TRUNC.NTZ R3, R22 ;  /* 0x0000001600037305 */ /* 0x000e24000021f100 */
[----:B0-----:R0:W-:Y:S01]  /*4b90*/  STG.E [R8.64], R3 ;  /* 0x0000000308007986 */ /* 0x0011e2000c101924 */
[----:B------:R-:W-:Y:S05]  /*4ba0*/  BRA `(.L_x_7027) ;  /* 0x00000c7000007947 */ /* 0x000fea0003800000 */
.L_x_7028:
[----:B------:R-:W0:Y:S02]  /*4bb0*/  F2I.FTZ.TRUNC.NTZ R3, R22 ;  /* 0x0000001600037305 */ /* 0x000e24000021f100 */
[----:B0-----:R0:W-:Y:S01]  /*4bc0*/  STG.E.U16 [R8.64], R3 ;  /* 0x0000000308007986 */ /* 0x0011e2000c101524 */
[----:B------:R-:W-:Y:S05]  /*4bd0*/  BRA `(.L_x_7027) ;  /* 0x00000c4000007947 */ /* 0x000fea0003800000 */
.L_x_7023:
        /* <DEDUP_REMOVED lines=8> */
.L_x_7031:
[----:B------:R-:W-:-:S05]  /*4c60*/  F2FP.PACK_AB R22, RZ, R22 ;  /* 0x00000016ff16723e */ /* 0x000fca00000000ff */
[----:B------:R0:W-:Y:S01]  /*4c70*/  STG.E.U16 [R8.64], R22 ;  /* 0x0000001608007986 */ /* 0x0001e2000c101524 */
[----:B------:R-:W-:Y:S05]  /*4c80*/  BRA `(.L_x_7027) ;  /* 0x00000b9000007947 */ /* 0x000fea0003800000 */
.L_x_7030:
        /* <DEDUP_REMOVED lines=9> */
.L_x_7033:
[----:B------:R-:W-:-:S04]  /*4d20*/  F2FP.PACK_AB R3, RZ, R22 ;  /* 0x00000016ff03723e */ /* 0x000fc800000000ff */
[----:B------:R-:W-:-:S05]  /*4d30*/  PRMT R3, R3, 0x5410, RZ ;  /* 0x0000541003037816 */ /* 0x000fca00000000ff */
[----:B------:R0:W-:Y:S01]  /*4d40*/  STG.E [R8.64], R3 ;  /* 0x0000000308007986 */ /* 0x0001e2000c101924 */
[----:B------:R-:W-:Y:S05]  /*4d50*/  BRA `(.L_x_7027) ;  /* 0x00000ac000007947 */ /* 0x000fea0003800000 */
.L_x_7032:
[----:B------:R-:W-:-:S06]  /*4d60*/  FMUL.FTZ R4, R22, 1 ;  /* 0x3f80000016047820 */ /* 0x000fcc0000410000 */
[----:B------:R-:W0:Y:S02]  /*4d70*/  F2F.F64.F32 R4, R4 ;  /* 0x0000000400047310 */ /* 0x000e240000201800 */
[----:B0-----:R0:W-:Y:S01]  /*4d80*/  STG.E.64 [R8.64], R4 ;  /* 0x0000000408007986 */ /* 0x0011e2000c101b24 */
[----:B------:R-:W-:Y:S05]  /*4d90*/  BRA `(.L_x_7027) ;  /* 0x00000a8000007947 */ /* 0x000fea0003800000 */
.L_x_7022:
        /* <DEDUP_REMOVED lines=12> */
.L_x_7036:
[----:B------:R-:W-:Y:S01]  /*4e60*/  FMUL.FTZ R4, R22, 1 ;  /* 0x3f80000016047820 */ /* 0x000fe20000410000 */
[----:B------:R-:W-:-:S05]  /*4e70*/  CS2R R6, SRZ ;  /* 0x0000000000067805 */ /* 0x000fca000001ff00 */
[----:B------:R-:W0:Y:S02]  /*4e80*/  F2F.F64.F32 R4, R4 ;  /* 0x0000000400047310 */ /* 0x000e240000201800 */
[----:B0-----:R0:W-:Y:S01]  /*4e90*/  STG.E.128 [R8.64], R4 ;  /* 0x0000000408007986 */ /* 0x0011e2000c101d24 */
[----:B------:R-:W-:Y:S05]  /*4ea0*/  BRA `(.L_x_7027) ;  /* 0x0000097000007947 */ /* 0x000fea0003800000 */
.L_x_7035:
        /* <DEDUP_REMOVED lines=20> */
.L_x_7040:
[----:B------:R-:W-:Y:S05]  /*4ff0*/  BSYNC B0 ;  /* 0x0000000000007941 */ /* 0x000fea0003800000 */
.L_x_7039:
[----:B------:R-:W-:-:S05]  /*5000*/  LOP3.LUT R5, R0, R5, RZ, 0xfc, !PT ;  /* 0x0000000500057212 */ /* 0x000fca00078efcff */
[----:B------:R0:W-:Y:S01]  /*5010*/  STG.E.U8 [R8.64], R5 ;  /* 0x0000000508007986 */ /* 0x0001e2000c101124 */
[----:B------:R-:W-:Y:S05]  /*5020*/  BRA `(.L_x_7027) ;  /* 0x000007f000007947 */ /* 0x000fea0003800000 */
.L_x_7038:
        /* <DEDUP_REMOVED lines=12> */
.L_x_7042:
[----:B------:R-:W-:Y:S01]  /*50f0*/  IMAD.MOV.U32 R0, RZ, RZ, 0x7f ;  /* 0x0000007fff007424 */ /* 0x000fe200078e00ff */
[----:B------:R-:W-:-:S04]  /*5100*/  ISETP.GT.U32.AND P0, PT, R4, 0x7f800000, PT ;  /* 0x7f8000000400780c */ /* 0x000fc80003f04070 */
[----:B------:R-:W-:-:S04]  /*5110*/  SEL R0, R0, 0x7c, P0 ;  /* 0x0000007c00007807 */ /* 0x000fc80000000000 */
.L_x_7043:
[----:B------:R-:W-:Y:S05]  /*5120*/  BSYNC B0 ;  /* 0x0000000000007941 */ /* 0x000fea0003800000 */
.L_x_7041:
[----:B------:R-:W-:-:S04]  /*5130*/  LOP3.LUT R22, R22, 0x80000000, RZ, 0xc0, !PT ;  /* 0x8000000016167812 */ /* 0x000fc800078ec0ff */
[----:B------:R-:W-:-:S04]  /*5140*/  SHF.R.U32.HI R3, RZ, 0x18, R22 ;  /* 0x00000018ff037819 */ /* 0x000fc80000011616 */
[----:B------:R-:W-:-:S05]  /*5150*/  LOP3.LUT R3, R0, R3, RZ, 0xfc, !PT ;  /* 0x0000000300037212 */ /* 0x000fca00078efcff */
[----:B------:R0:W-:Y:S01]  /*5160*/  STG.E.U8 [R8.64], R3 ;  /* 0x0000000308007986 */ /* 0x0001e2000c101124 */
[----:B------:R-:W-:Y:S05]  /*5170*/  BRA `(.L_x_7027) ;  /* 0x000006a000007947 */ /* 0x000fea0003800000 */
.L_x_7037:
[----:B------:R-:W-:-:S05]  /*5180*/  F2FP.BF16.PACK_AB R22, RZ, R22 ;  /* 0x00000016ff16723e */ /* 0x000fca00000010ff */
[----:B------:R0:W-:Y:S01]  /*5190*/  STG.E.U16 [R8.64], R22 ;  /* 0x0000001608007986 */ /* 0x0001e2000c101524 */
[----:B------:R-:W-:Y:S05]  /*51a0*/  BRA `(.L_x_7027) ;  /* 0x0000067000007947 */ /* 0x000fea0003800000 */
.L_x_7034:
        /* <DEDUP_REMOVED lines=11> */
.L_x_7046:
        /* <DEDUP_REMOVED lines=16> */
.L_x_7049:
[----:B------:R-:W-:-:S04]  /*5360*/  LOP3.LUT R22, R22, 0x80000000, RZ, 0xc0, !PT ;  /* 0x8000000016167812 */ /* 0x000fc800078ec0ff */
[----:B------:R-:W-:-:S04]  /*5370*/  SHF.R.U32.HI R3, RZ, 0x18, R22 ;  /* 0x00000018ff037819 */ /* 0x000fc80000011616 */
[----:B------:R-:W-:-:S04]  /*5380*/  LOP3.LUT R0, R0, R3, RZ, 0xfc, !PT ;  /* 0x0000000300007212 */ /* 0x000fc800078efcff */
[----:B------:R-:W-:Y:S02]  /*5390*/  PRMT R4, R0, 0x7610, R4 ;  /* 0x0000761000047816 */ /* 0x000fe40000000004 */
.L_x_7048:
[----:B------:R-:W-:Y:S05]  /*53a0*/  BSYNC B0 ;  /* 0x0000000000007941 */ /* 0x000fea0003800000 */
.L_x_7047:
[----:B------:R0:W-:Y:S01]  /*53b0*/  STG.E.U8 [R8.64], R4 ;  /* 0x0000000408007986 */ /* 0x0001e2000c101124 */
[----:B------:R-:W-:Y:S05]  /*53c0*/  BRA `(.L_x_7027) ;  /* 0x0000045000007947 */ /* 0x000fea0003800000 */
.L_x_7045:
        /* <DEDUP_REMOVED lines=16> */
.L_x_7052:
[----:B------:R-:W-:-:S04]  /*54d0*/  LOP3.LUT R22, R22, 0x80000000, RZ, 0xc0, !PT ;  /* 0x8000000016167812 */ /* 0x000fc800078ec0ff */
[----:B------:R-:W-:-:S04]  /*54e0*/  SHF.R.U32.HI R3, RZ, 0x18, R22 ;  /* 0x00000018ff037819 */ /* 0x000fc80000011616 */
[----:B------:R-:W-:-:S04]  /*54f0*/  LOP3.LUT R0, R0, R3, RZ, 0xfc, !PT ;  /* 0x0000000300007212 */ /* 0x000fc800078efcff */
[----:B------:R-:W-:Y:S02]  /*5500*/  PRMT R4, R0, 0x7610, R4 ;  /* 0x0000761000047816 */ /* 0x000fe40000000004 */
.L_x_7051:
[----:B------:R-:W-:Y:S05]  /*5510*/  BSYNC B0 ;  /* 0x0000000000007941 */ /* 0x000fea0003800000 */
.L_x_7050:
[----:B------:R0:W-:Y:S01]  /*5520*/  STG.E.U8 [R8.64], R4 ;  /* 0x0000000408007986 */ /* 0x0001e2000c101124 */
[----:B------:R-:W-:Y:S05]  /*5530*/  BRA `(.L_x_7027) ;  /* 0x000002e000007947 */ /* 0x000fea0003800000 */
.L_x_7044:
        /* <DEDUP_REMOVED lines=21> */
.L_x_7026:
        /* <DEDUP_REMOVED lines=20> */
.L_x_7054:
[----:B------:R-:W0:Y:S02]  /*57d0*/  F2I.U64.TRUNC R22, R22 ;  /* 0x0000001600167311 */ /* 0x000e24000020d800 */
[----:B0-----:R0:W-:Y:S01]  /*57e0*/  STG.E.64 [R8.64], R22 ;  /* 0x0000001608007986 */ /* 0x0011e2000c101b24 */
[----:B------:R-:W-:Y:S05]  /*57f0*/  BRA `(.L_x_7027) ;  /* 0x0000002000007947 */ /* 0x000fea0003800000 */
.L_x_7053:
[----:B------:R-:W0:Y:S02]  /*5800*/  F2I.FTZ.U32.TRUNC.NTZ R3, R22 ;  /* 0x0000001600037305 */ /* 0x000e24000021f000 */
[----:B0-----:R0:W-:Y:S02]  /*5810*/  STG.E [R8.64], R3 ;  /* 0x0000000308007986 */ /* 0x0011e4000c101924 */
.L_x_7027:
        /* <DEDUP_REMOVED lines=22> */
.L_x_7058:
[----:B------:R-:W0:Y:S02]  /*5980*/  F2I.S64.TRUNC R24, R24 ;  /* 0x0000001800187311 */ /* 0x000e24000020d900 */
[----:B0-----:R-:W-:-:S05]  /*5990*/  IMAD.MOV.U32 R3, RZ, RZ, R24 ;  /* 0x000000ffff037224 */ /* 0x001fca00078e0018 */
[----:B------:R0:W-:Y:S01]  /*59a0*/  STG.E.U8 [R8.64], R3 ;  /* 0x0000000308007986 */ /* 0x0001e2000c101124 */
[----:B------:R-:W-:Y:S05]  /*59b0*/  BRA `(.L_x_7060) ;  /* 0x00000d3000007947 */ /* 0x000fea0003800000 */
.L_x_7057:
        /* <DEDUP_REMOVED lines=9> */
.L_x_7062:
[----:B------:R-:W0:Y:S02]  /*5a50*/  F2I.FTZ.TRUNC.NTZ R3, R24 ;  /* 0x0000001800037305 */ /* 0x000e24000021f100 */
[----:B0-----:R0:W-:Y:S01]  /*5a60*/  STG.E [R8.64], R3 ;  /* 0x0000000308007986 */ /* 0x0011e2000c101924 */
[----:B------:R-:W-:Y:S05]  /*5a70*/  BRA `(.L_x_7060) ;  /* 0x00000c7000007947 */ /* 0x000fea0003800000 */
.L_x_7061:
[----:B------:R-:W0:Y:S02]  /*5a80*/  F2I.FTZ.TRUNC.NTZ R3, R24 ;  /* 0x0000001800037305 */ /* 0x000e24000021f100 */
[----:B0-----:R0:W-:Y:S01]  /*5a90*/  STG.E.U16 [R8.64], R3 ;  /* 0x0000000308007986 */ /* 0x0011e2000c101524 */
[----:B------:R-:W-:Y:S05]  /*5aa0*/  BRA `(.L_x_7060) ;  /* 0x00000c4000007947 */ /* 0x000fea0003800000 */
.L_x_7056:
        /* <DEDUP_REMOVED lines=8> */
.L_x_7064:
[----:B------:R-:W-:-:S05]  /*5b30*/  F2FP.PACK_AB R24, RZ, R24 ;  /* 0x00000018ff18723e */ /* 0x000fca00000000ff */
[----:B------:R0:W-:Y:S01]  /*5b40*/  STG.E.U16 [R8.64], R24 ;  /* 0x0000001808007986 */ /* 0x0001e2000c101524 */
[----:B------:R-:W-:Y:S05]  /*5b50*/  BRA `(.L_x_7060) ;  /* 0x00000b9000007947 */ /* 0x000fea0003800000 */
.L_x_7063:
        /* <DEDUP_REMOVED lines=9> */
.L_x_7066:
[----:B------:R-:W-:-:S04]  /*5bf0*/  F2FP.PACK_AB R3, RZ, R24 ;  /* 0x00000018ff03723e */ /* 0x000fc800000000ff */
[----:B------:R-:W-:-:S05]  /*5c00*/  PRMT R3, R3, 0x5410, RZ ;  /* 0x0000541003037816 */ /* 0x000fca00000000ff */
[----:B------:R0:W-:Y:S01]  /*5c10*/  STG.E [R8.64], R3 ;  /* 0x0000000308007986 */ /* 0x0001e2000c101924 */
[----:B------:R-:W-:Y:S05]  /*5c20*/  BRA `(.L_x_7060) ;  /* 0x00000ac000007947 */ /* 0x000fea0003800000 */
.L_x_7065:
[----:B------:R-:W-:-:S06]  /*5c30*/  FMUL.FTZ R4, R24, 1 ;  /* 0x3f80000018047820 */ /* 0x000fcc0000410000 */
[----:B------:R-:W0:Y:S02]  /*5c40*/  F2F.F64.F32 R4, R4 ;  /* 0x0000000400047310 */ /* 0x000e240000201800 */
[----:B0-----:R0:W-:Y:S01]  /*5c50*/  STG.E.64 [R8.64], R4 ;  /* 0x0000000408007986 */ /* 0x0011e2000c101b24 */
[----:B------:R-:W-:Y:S05]  /*5c60*/  BRA `(.L_x_7060) ;  /* 0x00000a8000007947 */ /* 0x000fea0003800000 */
.L_x_7055:
        /* <DEDUP_REMOVED lines=12> */
.L_x_7069:
[----:B------:R-:W-:Y:S01]  /*5d30*/  FMUL.FTZ R4, R24, 1 ;  /* 0x3f80000018047820 */ /* 0x000fe20000410000 */
[----:B------:R-:W-:-:S05]  /*5d40*/  CS2R R6, SRZ ;  /* 0x0000000000067805 */ /* 0x000fca000001ff00 */
[----:B------:R-:W0:Y:S02]  /*5d50*/  F2F.F64.F32 R4, R4 ;  /* 0x0000000400047310 */ /* 0x000e240000201800 */
[----:B0-----:R0:W-:Y:S01]  /*5d60*/  STG.E.128 [R8.64], R4 ;  /* 0x0000000408007986 */ /* 0x0011e2000c101d24 */
[----:B------:R-:W-:Y:S05]  /*5d70*/  BRA `(.L_x_7060) ;  /* 0x0000097000007947 */ /* 0x000fea0003800000 */
.L_x_7068:
        /* <DEDUP_REMOVED lines=20> */
.L_x_7073:
[----:B------:R-:W-:Y:S05]  /*5ec0*/  BSYNC B0 ;  /* 0x0000000000007941 */ /* 0x000fea0003800000 */
.L_x_7072:
[----:B------:R-:W-:-:S05]  /*5ed0*/  LOP3.LUT R5, R0, R5, RZ, 0xfc, !PT ;  /* 0x0000000500057212 */ /* 0x000fca00078efcff */
[----:B------:R0:W-:Y:S01]  /*5ee0*/  STG.E.U8 [R8.64], R5 ;  /* 0x0000000508007986 */ /* 0x0001e2000c101124 */
[----:B------:R-:W-:Y:S05]  /*5ef0*/  BRA `(.L_x_7060) ;  /* 0x000007f000007947 */ /* 0x000fea0003800000 */
.L_x_7071:
        /* <DEDUP_REMOVED lines=12> */
.L_x_7075:
[----:B------:R-:W-:Y:S01]  /*5fc0*/  IMAD.MOV.U32 R0, RZ, RZ, 0x7f ;  /* 0x0000007fff007424 */ /* 0x000fe200078e00ff */
[----:B------:R-:W-:-:S04]  /*5fd0*/  ISETP.GT.U32.AND P0, PT, R4, 0x7f800000, PT ;  /* 0x7f8000000400780c */ /* 0x000fc80003f04070 */
[----:B------:R-:W-:-:S04]  /*5fe0*/  SEL R0, R0, 0x7c, P0 ;  /* 0x0000007c00007807 */ /* 0x000fc80000000000 */
.L_x_7076:
[----:B------:R-:W-:Y:S05]  /*5ff0*/  BSYNC B0 ;  /* 0x0000000000007941 */ /* 0x000fea0003800000 */
.L_x_7074:
[----:B------:R-:W-:-:S04]  /*6000*/  LOP3.LUT R24, R24, 0x80000000, RZ, 0xc0, !PT ;  /* 0x8000000018187812 */ /* 0x000fc800078ec0ff */
[----:B------:R-:W-:-:S04]  /*6010*/  SHF.R.U32.HI R3, RZ, 0x18, R24 ;  /* 0x00000018ff037819 */ /* 0x000fc80000011618 */
[----:B------:R-:W-:-:S05]  /*6020*/  LOP3.LUT R3, R0, R3, RZ, 0xfc, !PT ;  /* 0x0000000300037212 */ /* 0x000fca00078efcff */
[----:B------:R0:W-:Y:S01]  /*6030*/  STG.E.U8 [R8.64], R3 ;  /* 0x0000000308007986 */ /* 0x0001e2000c101124 */
[----:B------:R-:W-:Y:S05]  /*6040*/  BRA `(.L_x_7060) ;  /* 0x000006a000007947 */ /* 0x000fea0003800000 */
.L_x_7070:
[----:B------:R-:W-:-:S05]  /*6050*/  F2FP.BF16.PACK_AB R24, RZ, R24 ;  /* 0x00000018ff18723e */ /* 0x000fca00000010ff */
[----:B------:R0:W-:Y:S01]  /*6060*/  STG.E.U16 [R8.64], R24 ;  /* 0x0000001808007986 */ /* 0x0001e2000c101524 */
[----:B------:R-:W-:Y:S05]  /*6070*/  BRA `(.L_x_7060) ;  /* 0x0000067000007947 */ /* 0x000fea0003800000 */
.L_x_7067:
        /* <DEDUP_REMOVED lines=11> */
.L_x_7079:
        /* <DEDUP_REMOVED lines=16> */
.L_x_7082:
[----:B------:R-:W-:-:S04]  /*6230*/  LOP3.LUT R24, R24, 0x80000000, RZ, 0xc0, !PT ;  /* 0x8000000018187812 */ /* 0x000fc800078ec0ff */
[----:B------:R-:W-:-:S04]  /*6240*/  SHF.R.U32.HI R3, RZ, 0x18, R24 ;  /* 0x00000018ff037819 */ /* 0x000fc80000011618 */
[----:B------:R-:W-:-:S04]  /*6250*/  LOP3.LUT R0, R0, R3, RZ, 0xfc, !PT ;  /* 0x0000000300007212 */ /* 0x000fc800078efcff */
[----:B------:R-:W-:Y:S02]  /*6260*/  PRMT R4, R0, 0x7610, R4 ;  /* 0x0000761000047816 */ /* 0x000fe40000000004 */
.L_x_7081:
[----:B------:R-:W-:Y:S05]  /*6270*/  BSYNC B0 ;  /* 0x0000000000007941 */ /* 0x000fea0003800000 */
.L_x_7080:
[----:B------:R0:W-:Y:S01]  /*6280*/  STG.E.U8 [R8.64], R4 ;  /* 0x0000000408007986 */ /* 0x0001e2000c101124 */
[----:B------:R-:W-:Y:S05]  /*6290*/  BRA `(.L_x_7060) ;  /* 0x0000045000007947 */ /* 0x000fea0003800000 */
.L_x_7078:
        /* <DEDUP_REMOVED lines=16> */
.L_x_7085:
[----:B------:R-:W-:-:S04]  /*63a0*/  LOP3.LUT R24, R24, 0x80000000, RZ, 0xc0, !PT ;  /* 0x8000000018187812 */ /* 0x000fc800078ec0ff */
[----:B------:R-:W-:-:S04]  /*63b0*/  SHF.R.U32.HI R3, RZ, 0x18, R24 ;  /* 0x00000018ff037819 */ /* 0x000fc80000011618 */
[----:B------:R-:W-:-:S04]  /*63c0*/  LOP3.LUT R0, R0, R3, RZ, 0xfc, !PT ;  /* 0x0000000300007212 */ /* 0x000fc800078efcff */
[----:B------:R-:W-:Y:S02]  /*63d0*/  PRMT R4, R0, 0x7610, R4 ;  /* 0x0000761000047816 */ /* 0x000fe40000000004 */
.L_x_7084:
[----:B------:R-:W-:Y:S05]  /*63e0*/  BSYNC B0 ;  /* 0x0000000000007941 */ /* 0x000fea0003800000 */
.L_x_7083:
[----:B------:R0:W-:Y:S01]  /*63f0*/  STG.E.U8 [R8.64], R4 ;  /* 0x0000000408007986 */ /* 0x0001e2000c101124 */
[----:B------:R-:W-:Y:S05]  /*6400*/  BRA `(.L_x_7060) ;  /* 0x000002e000007947 */ /* 0x000fea0003800000 */
.L_x_7077:
        /* <DEDUP_REMOVED lines=21> */
.L_x_7059:
        /* <DEDUP_REMOVED lines=20> */
.L_x_7087:
[----:B------:R-:W0:Y:S02]  /*66a0*/  F2I.U64.TRUNC R24, R24 ;  /* 0x0000001800187311 */ /* 0x000e24000020d800 */
[----:B0-----:R0:W-:Y:S01]  /*66b0*/  STG.E.64 [R8.64], R24 ;  /* 0x0000001808007986 */ /* 0x0011e2000c101b24 */
[----:B------:R-:W-:Y:S05]  /*66c0*/  BRA `(.L_x_7060) ;  /* 0x0000002000007947 */ /* 0x000fea0003800000 */
.L_x_7086:
[----:B------:R-:W0:Y:S02]  /*66d0*/  F2I.FTZ.U32.TRUNC.NTZ R3, R24 ;  /* 0x0000001800037305 */ /* 0x000e24000021f000 */
[----:B0-----:R0:W-:Y:S02]  /*66e0*/  STG.E [R8.64], R3 ;  /* 0x0000000308007986 */ /* 0x0011e4000c101924 */
.L_x_7060:
[----:B------:R-:W-:Y:S02]  /*66f0*/  IADD3 R19, R19, 0x80, RZ ;  /* 0x0000008013137810 */ /* 0x000fe40007ffe0ff */
.L_x_7021:
[----:B------:R-:W-:Y:S05]  /*6700*/  BSYNC B6 ;  /* 0x0000000000067941 */ /* 0x000fea0003800000 */
.L_x_7020:
        /* <DEDUP_REMOVED lines=20> */
.L_x_7091:
[----:B------:R-:W0:Y:S02]  /*6850*/  F2I.S64.TRUNC R18, R18 ;  /* 0x0000001200127311 */ /* 0x000e24000020d900 */
[----:B0-----:R-:W-:-:S05]  /*6860*/  IMAD.MOV.U32 R3, RZ, RZ, R18 ;  /* 0x000000ffff037224 */ /* 0x001fca00078e0012 */
[----:B------:R-:W-:Y:S01]  /*6870*/  STG.E.U8 [R4.64], R3 ;  /* 0x0000000304007986 */ /* 0x000fe2000c101124 */
[----:B------:R-:W-:Y:S05]  /*6880*/  EXIT ;  /* 0x000000000000794d */ /* 0x000fea0003800000 */
.L_x_7090:
        /* <DEDUP_REMOVED lines=9> */
.L_x_7094:
[----:B------:R-:W0:Y:S02]  /*6920*/  F2I.FTZ.TRUNC.NTZ R3, R18 ;  /* 0x0000001200037305 */ /* 0x000e24000021f100 */
[----:B0-----:R-:W-:Y:S01]  /*6930*/  STG.E [R4.64], R3 ;  /* 0x0000000304007986 */ /* 0x001fe2000c101924 */
[----:B------:R-:W-:Y:S05]  /*6940*/  EXIT ;  /* 0x000000000000794d */ /* 0x000fea0003800000 */
.L_x_7093:
[----:B------:R-:W0:Y:S02]  /*6950*/  F2I.FTZ.TRUNC.NTZ R3, R18 ;  /* 0x0000001200037305 */ /* 0x000e24000021f100 */
[----:B0-----:R-:W-:Y:S01]  /*6960*/  STG.E.U16 [R4.64], R3 ;  /* 0x0000000304007986 */ /* 0x001fe2000c101524 */
[----:B------:R-:W-:Y:S05]  /*6970*/  EXIT ;  /* 0x000000000000794d */ /* 0x000fea0003800000 */
.L_x_7089:
        /* <DEDUP_REMOVED lines=8> */
.L_x_7096:
[----:B------:R-:W-:-:S05]  /*6a00*/  F2FP.PACK_AB R18, RZ, R18 ;  /* 0x00000012ff12723e */ /* 0x000fca00000000ff */
[----:B------:R-:W-:Y:S01]  /*6a10*/  STG.E.U16 [R4.64], R18 ;  /* 0x0000001204007986 */ /* 0x000fe2000c101524 */
[----:B------:R-:W-:Y:S05]  /*6a20*/  EXIT ;  /* 0x000000000000794d */ /* 0x000fea0003800000 */
.L_x_7095:
        /* <DEDUP_REMOVED lines=9> */
.L_x_7098:
[----:B------:R-:W-:-:S04]  /*6ac0*/  F2FP.PACK_AB R3, RZ, R18 ;  /* 0x00000012ff03723e */ /* 0x000fc800000000ff */
[----:B------:R-:W-:-:S05]  /*6ad0*/  PRMT R3, R3, 0x5410, RZ ;  /* 0x0000541003037816 */ /* 0x000fca00000000ff */
[----:B------:R-:W-:Y:S01]  /*6ae0*/  STG.E [R4.64], R3 ;  /* 0x0000000304007986 */ /* 0x000fe2000c101924 */
[----:B------:R-:W-:Y:S05]  /*6af0*/  EXIT ;  /* 0x000000000000794d */ /* 0x000fea0003800000 */
.L_x_7097:
[----:B------:R-:W-:-:S06]  /*6b00*/  FMUL.FTZ R2, R18, 1 ;  /* 0x3f80000012027820 */ /* 0x000fcc0000410000 */
[----:B------:R-:W0:Y:S02]  /*6b10*/  F2F.F64.F32 R2, R2 ;  /* 0x0000000200027310 */ /* 0x000e240000201800 */
[----:B0-----:R-:W-:Y:S01]  /*6b20*/  STG.E.64 [R4.64], R2 ;  /* 0x0000000204007986 */ /* 0x001fe2000c101b24 */
[----:B------:R-:W-:Y:S05]  /*6b30*/  EXIT ;  /* 0x000000000000794d */ /* 0x000fea0003800000 */
.L_x_7088:
        /* <DEDUP_REMOVED lines=12> */
.L_x_7101:
[----:B------:R-:W-:Y:S01]  /*6c00*/  FMUL.FTZ R8, R18, 1 ;  /* 0x3f80000012087820 */ /* 0x000fe20000410000 */
[----:B------:R-:W-:-:S05]  /*6c10*/  CS2R R10, SRZ ;  /* 0x00000000000a7805 */ /* 0x000fca000001ff00 */
[----:B------:R-:W0:Y:S02]  /*6c20*/  F2F.F64.F32 R8, R8 ;  /* 0x0000000800087310 */ /* 0x000e240000201800 */
[----:B0-----:R-:W-:Y:S01]  /*6c30*/  STG.E.128 [R4.64], R8 ;  /* 0x0000000804007986 */ /* 0x001fe2000c101d24 */
[----:B------:R-:W-:Y:S05]  /*6c40*/  EXIT ;  /* 0x000000000000794d */ /* 0x000fea0003800000 */
.L_x_7100:
        /* <DEDUP_REMOVED lines=20> */
.L_x_7105:
[----:B------:R-:W-:Y:S05]  /*6d90*/  BSYNC B0 ;  /* 0x0000000000007941 */ /* 0x000fea0003800000 */
.L_x_7104:
[----:B------:R-:W-:-:S05]  /*6da0*/  LOP3.LUT R7, R0, R7, RZ, 0xfc, !PT ;  /* 0x0000000700077212 */ /* 0x000fca00078efcff */
[----:B------:R-:W-:Y:S01]  /*6db0*/  STG.E.U8 [R4.64], R7 ;  /* 0x0000000704007986 */ /* 0x000fe2000c101124 */
[----:B------:R-:W-:Y:S05]  /*6dc0*/  EXIT ;  /* 0x000000000000794d */ /* 0x000fea0003800000 */
.L_x_7103:
        /* <DEDUP_REMOVED lines=12> */
.L_x_7107:
[----:B------:R-:W-:Y:S01]  /*6e90*/  IMAD.MOV.U32 R0, RZ, RZ, 0x7f ;  /* 0x0000007fff007424 */ /* 0x000fe200078e00ff */
[----:B------:R-:W-:-:S04]  /*6ea0*/  ISETP.GT.U32.AND P0, PT, R2, 0x7f800000, PT ;  /* 0x7f8000000200780c */ /* 0x000fc80003f04070 */
[----:B------:R-:W-:-:S04]  /*6eb0*/  SEL R0, R0, 0x7c, P0 ;  /* 0x0000007c00007807 */ /* 0x000fc80000000000 */
.L_x_7108:
[----:B------:R-:W-:Y:S05]  /*6ec0*/  BSYNC B0 ;  /* 0x0000000000007941 */ /* 0x000fea0003800000 */
.L_x_7106:
[----:B------:R-:W-:-:S04]  /*6ed0*/  LOP3.LUT R18, R18, 0x80000000, RZ, 0xc0, !PT ;  /* 0x8000000012127812 */ /* 0x000fc800078ec0ff */
[----:B------:R-:W-:-:S04]  /*6ee0*/  SHF.R.U32.HI R3, RZ, 0x18, R18 ;  /* 0x00000018ff037819 */ /* 0x000fc80000011612 */
[----:B------:R-:W-:-:S05]  /*6ef0*/  LOP3.LUT R3, R0, R3, RZ, 0xfc, !PT ;  /* 0x0000000300037212 */ /* 0x000fca00078efcff */
[----:B------:R-:W-:Y:S01]  /*6f00*/  STG.E.U8 [R4.64], R3 ;  /* 0x0000000304007986 */ /* 0x000fe2000c101124 */
[----:B------:R-:W-:Y:S05]  /*6f10*/  EXIT ;  /* 0x000000000000794d */ /* 0x000fea0003800000 */
.L_x_7102:
[----:B------:R-:W-:-:S05]  /*6f20*/  F2FP.BF16.PACK_AB R18, RZ, R18 ;  /* 0x00000012ff12723e */ /* 0x000fca00000010ff */
[----:B------:R-:W-:Y:S01]  /*6f30*/  STG.E.U16 [R4.64], R18 ;  /* 0x0000001204007986 */ /* 0x000fe2000c101524 */
[----:B------:R-:W-:Y:S05]  /*6f40*/  EXIT ;  /* 0x000000000000794d */ /* 0x000fea0003800000 */
.L_x_7099:
        /* <DEDUP_REMOVED lines=11> */
.L_x_7111:
        /* <DEDUP_REMOVED lines=16> */
.L_x_7114:
[----:B------:R-:W-:-:S04]  /*7100*/  LOP3.LUT R18, R18, 0x80000000, RZ, 0xc0, !PT ;  /* 0x8000000012127812 */ /* 0x000fc800078ec0ff */
[----:B------:R-:W-:-:S04]  /*7110*/  SHF.R.U32.HI R3, RZ, 0x18, R18 ;  /* 0x00000018ff037819 */ /* 0x000fc80000011612 */
[----:B------:R-:W-:-:S04]  /*7120*/  LOP3.LUT R0, R0, R3, RZ, 0xfc, !PT ;  /* 0x0000000300007212 */ /* 0x000fc800078efcff */
[----:B------:R-:W-:Y:S02]  /*7130*/  PRMT R2, R0, 0x7610, R2 ;  /* 0x0000761000027816 */ /* 0x000fe40000000002 */
.L_x_7113:
[----:B------:R-:W-:Y:S05]  /*7140*/  BSYNC B0 ;  /* 0x0000000000007941 */ /* 0x000fea0003800000 */
.L_x_7112:
[----:B------:R-:W-:Y:S01]  /*7150*/  STG.E.U8 [R4.64], R2 ;  /* 0x0000000204007986 */ /* 0x000fe2000c101124 */
[----:B------:R-:W-:Y:S05]  /*7160*/  EXIT ;  /* 0x000000000000794d */ /* 0x000fea0003800000 */
.L_x_7110:
        /* <DEDUP_REMOVED lines=16> */
.L_x_7117:
[----:B------:R-:W-:-:S04]  /*7270*/  LOP3.LUT R18, R18, 0x80000000, RZ, 0xc0, !PT ;  /* 0x8000000012127812 */ /* 0x000fc800078ec0ff */
[----:B------:R-:W-:-:S04]  /*7280*/  SHF.R.U32.HI R3, RZ, 0x18, R18 ;  /* 0x00000018ff037819 */ /* 0x000fc80000011612 */
[----:B------:R-:W-:-:S04]  /*7290*/  LOP3.LUT R0, R0, R3, RZ, 0xfc, !PT ;  /* 0x0000000300007212 */ /* 0x000fc800078efcff */
[----:B------:R-:W-:Y:S02]  /*72a0*/  PRMT R2, R0, 0x7610, R2 ;  /* 0x0000761000027816 */ /* 0x000fe40000000002 */
.L_x_7116:
[----:B------:R-:W-:Y:S05]  /*72b0*/  BSYNC B0 ;  /* 0x0000000000007941 */ /* 0x000fea0003800000 */
.L_x_7115:
[----:B------:R-:W-:Y:S01]  /*72c0*/  STG.E.U8 [R4.64], R2 ;  /* 0x0000000204007986 */ /* 0x000fe2000c101124 */
[----:B------:R-:W-:Y:S05]  /*72d0*/  EXIT ;  /* 0x000000000000794d */ /* 0x000fea0003800000 */
.L_x_7109:
        /* <DEDUP_REMOVED lines=21> */
.L_x_7092:
        /* <DEDUP_REMOVED lines=20> */
.L_x_7119:
[----:B------:R-:W0:Y:S02]  /*7570*/  F2I.U64.TRUNC R18, R18 ;  /* 0x0000001200127311 */ /* 0x000e24000020d800 */
[----:B0-----:R-:W-:Y:S01]  /*7580*/  STG.E.64 [R4.64], R18 ;  /* 0x0000001204007986 */ /* 0x001fe2000c101b24 */
[----:B------:R-:W-:Y:S05]  /*7590*/  EXIT ;  /* 0x000000000000794d */ /* 0x000fea0003800000 */
.L_x_7118:
[----:B------:R-:W0:Y:S02]  /*75a0*/  F2I.FTZ.U32.TRUNC.NTZ R3, R18 ;  /* 0x0000001200037305 */ /* 0x000e24000021f000 */
[----:B0-----:R-:W-:Y:S01]  /*75b0*/  STG.E [R4.64], R3 ;  /* 0x0000000304007986 */ /* 0x001fe2000c101924 */
[----:B------:R-:W-:Y:S05]  /*75c0*/  EXIT ;  /* 0x000000000000794d */ /* 0x000fea0003800000 */
.L_x_7120:
        /* <DEDUP_REMOVED lines=11> */
.L_x_61675:


//--------------------- .text._ZN2at6native18elementwise_kernelILi128ELi2EZNS0_22gpu_kernel_impl_nocastIZNS0_50_GLOBAL__N__2680c7bb_12_PowKernel_cu_b2145a98_318429pow_tensor_scalar_kernel_implIffEEvRNS_18TensorIteratorBaseET0_EUlfE_EEvS6_RKT_EUliE_EEviT1_ --------------------------
	.section	.text._ZN2at6native18elementwise_kernelILi128ELi2EZNS0_22gpu_kernel_impl_nocastIZNS0_50_GLOBAL__N__2680c7bb_12_PowKernel_cu_b2145a98_318429pow_tensor_scalar_kernel_implIffEEvRNS_18TensorIteratorBaseET0_EUlfE_EEvS6_RKT_EUliE_EEviT1_,"ax",@progbits
	.sectioninfo	@"SHI_REGISTERS=12"
	.align	128
        .global         _ZN2at6native18elementwise_kernelILi128ELi2EZNS0_22gpu_kernel_impl_nocastIZNS0_50_GLOBAL__N__2680c7bb_12_PowKernel_cu_b2145a98_318429pow_tensor_scalar_kernel_implIffEEvRNS_18TensorIteratorBaseET0_EUlfE_EEvS6_RKT_EUliE_EEviT1_
        .type           _ZN2at6native18elementwise_kernelILi128ELi2EZNS0_22gpu_kernel_impl_nocastIZNS0_50_GLOBAL__N__2680c7bb_12_PowKernel_cu_b2145a98_318429pow_tensor_scalar_kernel_implIffEEvRNS_18TensorIteratorBaseET0_EUlfE_EEvS6_RKT_EUliE_EEviT1_,@function
        .size           _ZN2at6native18elementwise_kernelILi128ELi2EZNS0_22gpu_kernel_impl_nocastIZNS0_50_GLOBAL__N__2680c7bb_12_PowKernel_cu_b2145a98_318429pow_tensor_scalar_kernel_implIffEEvRNS_18TensorIteratorBaseET0_EUlfE_EEvS6_RKT_EUliE_EEviT1_,(.L_x_61676 - _ZN2at6native18elementwise_kernelILi128ELi2EZNS0_22gpu_kernel_impl_nocastIZNS0_50_GLOBAL__N__2680c7bb_12_PowKernel_cu_b2145a98_318429pow_tensor_scalar_kernel_implIffEEvRNS_18TensorIteratorBaseET0_EUlfE_EEvS6_RKT_EUliE_EEviT1_)
        .other          _ZN2at6native18elementwise_kernelILi128ELi2EZNS0_22gpu_kernel_impl_nocastIZNS0_50_GLOBAL__N__2680c7bb_12_PowKernel_cu_b2145a98_318429pow_tensor_scalar_kernel_implIffEEvRNS_18TensorIteratorBaseET0_EUlfE_EEvS6_RKT_EUliE_EEviT1_,@"STO_CUDA_ENTRY STV_DEFAULT"
_ZN2at6native18elementwise_kernelILi128ELi2EZNS0_22gpu_kernel_impl_nocastIZNS0_50_GLOBAL__N__2680c7bb_12_PowKernel_cu_b2145a98_318429pow_tensor_scalar_kernel_implIffEEvRNS_18TensorIteratorBaseET0_EUlfE_EEvS6_RKT_EUliE_EEviT1_:
.text._ZN2at6native18elementwise_kernelILi128ELi2EZNS0_22gpu_kernel_impl_nocastIZNS0_50_GLOBAL__N__2680c7bb_12_PowKernel_cu_b2145a98_318429pow_tensor_scalar_kernel_implIffEEvRNS_18TensorIteratorBaseET0_EUlfE_EEvS6_RKT_EUliE_EEviT1_:
        /* <DEDUP_REMOVED lines=236> */
.L_x_7123:
[----:B------:R-:W-:-:S05]  /*0ec0*/  IADD3 R4, P0, R3, c[0x0][0x368], RZ ;  /* 0x0000da0003047a10 */ /* 0x000fca0007f1e0ff */
[----:B------:R-:W-:-:S05]  /*0ed0*/  IMAD.X R5, RZ, RZ, c[0x0][0x36c], P0 ;  /* 0x0000db00ff057624 */ /* 0x000fca00000e06ff */
[----:B------:R-:W2:Y:S01]  /*0ee0*/  LDG.E R4, [R4.64] ;  /* 0x0000000404047981 */ /* 0x000ea2000c1e1900 */
[----:B------:R-:W-:Y:S02]  /*0ef0*/  IADD3 R2, P0, R2, c[0x0][0x360], RZ ;  /* 0x0000d80002027a10 */ /* 0x000fe40007f1e0ff */
[----:B------:R-:W-:Y:S02]  /*0f00*/  IADD3 R7, R0, 0x80, RZ ;  /* 0x0000008000077810 */ /* 0x000fe40007ffe0ff */
[----:B------:R-:W-:Y:S01]  /*0f10*/  IADD3.X R3, RZ, c[0x0][0x364], RZ, P0, !PT ;  /* 0x0000d900ff037a10 */ /* 0x000fe200007fe4ff */
[----:B--2---:R-:W-:-:S05]  /*0f20*/  FMUL.FTZ R9, R4, R4 ;  /* 0x0000000404097220 */ /* 0x004fca0000410000 */
[----:B------:R0:W-:Y:S03]  /*0f30*/  STG.E [R2.64], R9 ;  /* 0x0000000902007986 */ /* 0x0001e6000c101904 */
.L_x_7122:
[----:B------:R-:W-:Y:S05]  /*0f40*/  BSYNC B0 ;  /* 0x0000000000007941 */ /* 0x000fea0003800000 */
.L_x_7121:
        /* <DEDUP_REMOVED lines=230> */
.L_x_7124:
[----:B------:R-:W-:-:S04]  /*1db0*/  IADD3 R2, P0, R2, c[0x0][0x368], RZ ;  /* 0x0000da0002027a10 */ /* 0x000fc80007f1e0ff */
[----:B------:R-:W-:-:S05]  /*1dc0*/  IADD3.X R3, RZ, c[0x0][0x36c], RZ, P0, !PT ;  /* 0x0000db00ff037a10 */ /* 0x000fca00007fe4ff */
[----:B------:R-:W2:Y:S01]  /*1dd0*/  LDG.E R2, [R2.64] ;  /* 0x0000000402027981 */ /* 0x000ea2000c1e1900 */
[----:B------:R-:W-:-:S04]  /*1de0*/  IADD3 R4, P0, R0, c[0x0][0x360], RZ ;  /* 0x0000d80000047a10 */ /* 0x000fc80007f1e0ff */
[----:B------:R-:W-:Y:S01]  /*1df0*/  IADD3.X R5, RZ, c[0x0][0x364], RZ, P0, !PT ;  /* 0x0000d900ff057a10 */ /* 0x000fe200007fe4ff */
[----:B--2---:R-:W-:-:S05]  /*1e00*/  FMUL.FTZ R7, R2, R2 ;  /* 0x0000000202077220 */ /* 0x004fca0000410000 */
[----:B------:R-:W-:Y:S01]  /*1e10*/  STG.E [R4.64], R7 ;  /* 0x0000000704007986 */ /* 0x000fe2000c101904 */
[----:B------:R-:W-:Y:S05]  /*1e20*/  EXIT ;  /* 0x000000000000794d */ /* 0x000fea0003800000 */
.L_x_7125:
        /* <DEDUP_REMOVED lines=13> */
.L_x_61676:


//--------------------- .text._ZN2at6native27unrolled_elementwise_kernelIZNS0_50_GLOBAL__N__2680c7bb_12_PowKernel_cu_b2145a98_318429pow_tensor_scalar_kernel_implIffEEvRNS_18TensorIteratorBaseET0_EUlfE_St5arrayIPcLm2EELi4E23TrivialOffsetCalculatorILi1EjESC_NS0_6memory15LoadWithoutCastENSD_16StoreWithoutCastEEEviT_S6_T2_T3_T4_T5_ --------------------------
	.section	.text._ZN2at6native27unrolled_elementwise_kernelIZNS0_50_GLOBAL__N__2680c7bb_12_PowKernel_cu_b2145a98_318429pow_tensor_scalar_kernel_implIffEEvRNS_18TensorIteratorBaseET0_EUlfE_St5arrayIPcLm2EELi4E23TrivialOffsetCalculatorILi1EjESC_NS0_6memory15LoadWithoutCastENSD_16StoreWithoutCastEEEviT_S6_T2_T3_T4_T5_,"ax",@progbits
	.sectioninfo	@"SHI_REGISTERS=18"
	.align	128
        .global         _ZN2at6native27unrolled_elementwise_kernelIZNS0_50_GLOBAL__N__2680c7bb_12_PowKernel_cu_b2145a98_318429pow_tensor_scalar_kernel_implIffEEvRNS_18TensorIteratorBaseET0_EUlfE_St5arrayIPcLm2EELi4E23TrivialOffsetCalculatorILi1EjESC_NS0_6memory15LoadWithoutCastENSD_16StoreWithoutCastEEEviT_S6_T2_T3_T4_T5_
        .type           _ZN2at6native27unrolled_elementwise_kernelIZNS0_50_GLOBAL__N__2680c7bb_12_PowKernel_cu_b2145a98_318429pow_tensor_scalar_kernel_implIffEEvRNS_18TensorIteratorBaseET0_EUlfE_St5arrayIPcLm2EELi4E23TrivialOffsetCalculatorILi1EjESC_NS0_6memory15LoadWithoutCastENSD_16StoreWithoutCastEEEviT_S6_T2_T3_T4_T5_,@function
        .size           _ZN2at6native27unrolled_elementwise_kernelIZNS0_50_GLOBAL__N__2680c7bb_12_PowKernel_cu_b2145a98_318429pow_tensor_scalar_kernel_implIffEEvRNS_18TensorIteratorBaseET0_EUlfE_St5arrayIPcLm2EELi4E23TrivialOffsetCalculatorILi1EjESC_NS0_6memory15LoadWithoutCastENSD_16StoreWithoutCastEEEviT_S6_T2_T3_T4_T5_,(.L_x_61677 - _ZN2at6native27unrolled_elementwise_kernelIZNS0_50_GLOBAL__N__2680c7bb_12_PowKernel_cu_b2145a98_318429pow_tensor_scalar_kernel_implIffEEvRNS_18TensorIteratorBaseET0_EUlfE_St5arrayIPcLm2EELi4E23TrivialOffsetCalculatorILi1EjESC_NS0_6memory15LoadWithoutCastENSD_16StoreWithoutCastEEEviT_S6_T2_T3_T4_T5_)
        .other          _ZN2at6native27unrolled_elementwise_kernelIZNS0_50_GLOBAL__N__2680c7bb_12_PowKernel_cu_b2145a98_318429pow_tensor_scalar_kernel_implIffEEvRNS_18TensorIteratorBaseET0_EUlfE_St5arrayIPcLm2EELi4E23TrivialOffsetCalculatorILi1EjESC_NS0_6memory15LoadWithoutCastENSD_16StoreWithoutCastEEEviT_S6_T2_T3_T4_T5_,@"STO_CUDA_ENTRY STV_DEFAULT"
_ZN2at6native27unrolled_elementwise_kernelIZNS0_50_GLOBAL__N__2680c7bb_12_PowKernel_cu_b2145a98_318429pow_tensor_scalar_kernel_implIffEEvRNS_18TensorIteratorBaseET0_EUlfE_St5arrayIPcLm2EELi4E23TrivialOffsetCalculatorILi1EjESC_NS0_6memory15LoadWithoutCastENSD_16StoreWithoutCastEEEviT_S6_T2_T3_T4_T5_:
.text._ZN2at6native27unrolled_elementwise_kernelIZNS0_50_GLOBAL__N__2680c7bb_12_PowKernel_cu_b2145a98_318429pow_tensor_scalar_kernel_implIffEEvRNS_18TensorIteratorBaseET0_EUlfE_St5arrayIPcLm2EELi4E23TrivialOffsetCalculatorILi1EjESC_NS0_6memory15LoadWithoutCastENSD_16StoreWithoutCastEEEviT_S6_T2_T3_T4_T5_:
        /* <DEDUP_REMOVED lines=30> */
[----:B------:R1:W5:Y:S03]  /*01e0*/  @!P1 LDG.E R5, [R6.64] ;  /* 0x0000000406059981 */ /* 0x000366000c1e1900 */
[----:B------:R-:W-:Y:S01]  /*01f0*/  @!P0 IMAD R14, R0, 0x200, R3 ;  /* 0x00000200000e8824 */ /* 0x000fe200078e0203 */
[----:B------:R1:W5:Y:S01]  /*0200*/  @!P3 LDG.E R13, [R10.64] ;  /* 0x000000040a0db981 */ /* 0x000362000c1e1900 */
[----:B0-----:R-:W-:-:S05]  /*0210*/  @!P0 MOV R9, 0x4 ;  /* 0x0000000400098802 */ /* 0x001fca0000000f00 */
[----:B------:R-:W-:Y:S01]  /*0220*/  @!P0 IMAD.WIDE.U32 R8, R14, R9, c[0x0][0x170] ;  /* 0x00005c000e088625 */ /* 0x000fe200078e0009 */
[----:B------:R-:W-:-:S04]  /*0230*/  @!P0 IADD3 R3, R3, 0x80, RZ ;  /* 0x0000008003038810 */ /* 0x000fc80007ffe0ff */
[----:B------:R-:W-:Y:S01]  /*0240*/  ISETP.GE.AND P1, PT, R3, R2, PT ;  /* 0x000000020300720c */ /* 0x000fe20003f26270 */
[----:B------:R-:W-:Y:S01]  /*0250*/  BSSY B0, `(.L_x_7126) ;  /* 0x0000010000007945 */ /* 0x000fe20003800000 */
[----:B--2---:R-:W-:-:S05]  /*0260*/  @!P0 FMUL.FTZ R15, R12, R12 ;  /* 0x0000000c0c0f8220 */ /* 0x004fca0000410000 */
[----:B------:R1:W-:Y:S06]  /*0270*/  @!P0 STG.E [R8.64], R15 ;  /* 0x0000000f08008986 */ /* 0x0003ec000c101904 */
[----:B------:R-:W-:Y:S05]  /*0280*/  @P1 BRA `(.L_x_7127) ;  /* 0x000000c000001947 */ /* 0x000fea0003800000 */
[----:B-1----:R-:W-:Y:S01]  /*0290*/  IMAD R6, R0, 0x200, R3 ;  /* 0x0000020000067824 */ /* 0x002fe200078e0203 */
[----:B------:R-:W-:Y:S01]  /*02a0*/  IADD3 R3, R3, 0x80, RZ ;  /* 0x0000008003037810 */ /* 0x000fe20007ffe0ff */
[----:B------:R-:W-:Y:S01]  /*02b0*/  HFMA2.MMA R9, -RZ, RZ, 0, 2.384185791015625e-07 ;  /* 0x00000004ff097435 */ /* 0x000fe200000001ff */
[----:B-----5:R-:W-:Y:S02]  /*02c0*/  FMUL.FTZ R5, R5, R5 ;  /* 0x0000000505057220 */ /* 0x020fe40000410000 */
[----:B------:R-:W-:-:S07]  /*02d0*/  ISETP.GE.AND P0, PT, R3, R2, PT ;  /* 0x000000020300720c */ /* 0x000fce0003f06270 */
[----:B------:R-:W-:-:S05]  /*02e0*/  IMAD.WIDE.U32 R6, R6, R9, c[0x0][0x170] ;  /* 0x00005c0006067625 */ /* 0x000fca00078e0009 */
[----:B------:R0:W-:Y:S01]  /*02f0*/  STG.E [R6.64], R5 ;  /* 0x0000000506007986 */ /* 0x0001e2000c101904 */
[----:B------:R-:W-:Y:S01]  /*0300*/  @!P0 IMAD R8, R0, 0x200, R3 ;  /* 0x0000020000088824 */ /* 0x000fe200078e0203 */
[----:B------:R-:W-:Y:S01]  /*0310*/  @!P0 IADD3 R3, R3, 0x80, RZ ;  /* 0x0000008003038810 */ /* 0x000fe20007ffe0ff */
[----:B------:R-:W-:Y:S02]  /*0320*/  @!P0 FMUL.FTZ R13, R13, R13 ;  /* 0x0000000d0d0d8220 */ /* 0x000fe40000410000 */
[----:B------:R-:W-:-:S05]  /*0330*/  @!P0 IMAD.WIDE.U32 R8, R8, R9, c[0x0][0x170] ;  /* 0x00005c0008088625 */ /* 0x000fca00078e0009 */
[----:B------:R0:W-:Y:S02]  /*0340*/  @!P0 STG.E [R8.64], R13 ;  /* 0x0000000d08008986 */ /* 0x0001e4000c101904 */
.L_x_7127:
[----:B------:R-:W-:Y:S05]  /*0350*/  BSYNC B0 ;  /* 0x0000000000007941 */ /* 0x000fea0003800000 */
.L_x_7126:
[----:B------:R-:W-:-:S13]  /*0360*/  ISETP.GE.AND P0, PT, R3, R2, PT ;  /* 0x000000020300720c */ /* 0x000fda0003f06270 */
[----:B------:R-:W-:Y:S05]  /*0370*/  @P0 EXIT ;  /* 0x000000000000094d */ /* 0x000fea0003800000 */
[----:B------:R-:W-:Y:S01]  /*0380*/  LEA R3, R0, R3, 0x9 ;  /* 0x0000000300037211 */ /* 0x000fe200078e48ff */
[----:B0----5:R-:W-:Y:S01]  /*0390*/  FMUL.FTZ R5, R4, R4 ;  /* 0x0000000404057220 */ /* 0x021fe20000410000 */
[----:B------:R-:W-:-:S05]  /*03a0*/  MOV R2, 0x4 ;  /* 0x0000000400027802 */ /* 0x000fca0000000f00 */
[----:B------:R-:W-:-:S05]  /*03b0*/  IMAD.WIDE.U32 R2, R3, R2, c[0x0][0x170] ;  /* 0x00005c0003027625 */ /* 0x000fca00078e0002 */
[----:B------:R-:W-:Y:S01]  /*03c0*/  STG.E [R2.64], R5 ;  /* 0x0000000502007986 */ /* 0x000fe2000c101904 */
[----:B------:R-:W-:Y:S05]  /*03d0*/  EXIT ;  /* 0x000000000000794d */ /* 0x000fea0003800000 */
.L_x_7128:
        /* <DEDUP_REMOVED lines=10> */
.L_x_61677:


//--------------------- .text._ZN2at6native29vectorized_elementwise_kernelILi2EZNS0_50_GLOBAL__N__2680c7bb_12_PowKernel_cu_b2145a98_318429pow_tensor_scalar_kernel_implIffEEvRNS_18TensorIteratorBaseET0_EUlfE_St5arrayIPcLm2EEEEviS6_T1_ --------------------------
	.section	.text._ZN2at6native29vectorized_elementwise_kernelILi2EZNS0_50_GLOBAL__N__2680c7bb_12_PowKernel_cu_b2145a98_318429pow_tensor_scalar_kernel_implIffEEvRNS_18TensorIteratorBaseET0_EUlfE_St5arrayIPcLm2EEEEviS6_T1_,"ax",@progbits
	.sectioninfo	@"SHI_REGISTERS=28"
	.align	128
        .global         _ZN2at6native29vectorized_elementwise_kernelILi2EZNS0_50_GLOBAL__N__2680c7bb_12_PowKernel_cu_b2145a98_318429pow_tensor_scalar_kernel_implIffEEvRNS_18TensorIteratorBaseET0_EUlfE_St5arrayIPcLm2EEEEviS6_T1_
        .type           _ZN2at6native29vectorized_elementwise_kernelILi2EZNS0_50_GLOBAL__N__2680c7bb_12_PowKernel_cu_b2145a98_318429pow_tensor_scalar_kernel_implIffEEvRNS_18TensorIteratorBaseET0_EUlfE_St5arrayIPcLm2EEEEviS6_T1_,@function
        .size           _ZN2at6native29vectorized_elementwise_kernelILi2EZNS0_50_GLOBAL__N__2680c7bb_12_PowKernel_cu_b2145a98_318429pow_tensor_scalar_kernel_implIffEEvRNS_18TensorIteratorBaseET0_EUlfE_St5arrayIPcLm2EEEEviS6_T1_,(.L_x_61678 - _ZN2at6native29vectorized_elementwise_kernelILi2EZNS0_50_GLOBAL__N__2680c7bb_12_PowKernel_cu_b2145a98_318429pow_tensor_scalar_kernel_implIffEEvRNS_18TensorIteratorBaseET0_EUlfE_St5arrayIPcLm2EEEEviS6_T1_)
        .other          _ZN2at6native29vectorized_elementwise_kernelILi2EZNS0_50_GLOBAL__N__2680c7bb_12_PowKernel_cu_b2145a98_318429pow_tensor_scalar_kernel_implIffEEvRNS_18TensorIteratorBaseET0_EUlfE_St5arrayIPcLm2EEEEviS6_T1_,@"STO_CUDA_ENTRY STV_DEFAULT"
_ZN2at6native29vectorized_elementwise_kernelILi2EZNS0_50_GLOBAL__N__2680c7bb_12_PowKernel_cu_b2145a98_318429pow_tensor_scalar_kernel_implIffEEvRNS_18TensorIteratorBaseET0_EUlfE_St5arrayIPcLm2EEEEviS6_T1_:
.text._ZN2at6native29vectorized_elementwise_kernelILi2EZNS0_50_GLOBAL__N__2680c7bb_12_PowKernel_cu_b2145a98_318429pow_tensor_scalar_kernel_implIffEEvRNS_18TensorIteratorBaseET0_EUlfE_St5arrayIPcLm2EEEEviS6_T1_:
[----:B------:R-:W-:Y:S02]  /*0000*/  MOV R1, c[0x0][0x28] ;  /* 0x00000a0000017a02 */ /* 0x000fe40000000f00 */
        /* <DEDUP_REMOVED lines=13> */
[----:B------:R-:W5:Y:S01]  /*00e0*/  LDG.E.64 R12, [R2.64+0xc00] ;  /* 0x000c0004020c7981 */ /* 0x000f62000c1e1b00 */
[----:B------:R-:W-:-:S06]  /*00f0*/  IMAD.WIDE.U32 R4, R0, R5, c[0x0][0x170] ;  /* 0x00005c0000047625 */ /* 0x000fcc00078e0005 */
[----:B------:R-:W-:-:S04]  /*0100*/  IMAD.WIDE R4, R15, 0x8, R4 ;  /* 0x000000080f047825 */ /* 0x000fc800078e0204 */
[----:B--2---:R-:W-:Y:S02]  /*0110*/  FMUL.FTZ R7, R7, R7 ;  /* 0x0000000707077220 */ /* 0x004fe40000410000 */
[----:B------:R-:W-:Y:S02]  /*0120*/  FMUL.FTZ R6, R6, R6 ;  /* 0x0000000606067220 */ /* 0x000fe40000410000 */
[----:B---3--:R-:W-:Y:S02]  /*0130*/  FMUL.FTZ R9, R9, R9 ;  /* 0x0000000909097220 */ /* 0x008fe40000410000 */
[----:B------:R-:W-:Y:S01]  /*0140*/  FMUL.FTZ R8, R8, R8 ;  /* 0x0000000808087220 */ /* 0x000fe20000410000 */
[----:B------:R-:W-:Y:S01]  /*0150*/  STG.E.64 [R4.64], R6 ;  /* 0x0000000604007986 */ /* 0x000fe2000c101b04 */
[----:B----4-:R-:W-:Y:S02]  /*0160*/  FMUL.FTZ R11, R11, R11 ;  /* 0x0000000b0b0b7220 */ /* 0x010fe40000410000 */
[----:B------:R-:W-:Y:S01]  /*0170*/  FMUL.FTZ R10, R10, R10 ;  /* 0x0000000a0a0a7220 */ /* 0x000fe20000410000 */
[----:B------:R-:W-:Y:S01]  /*0180*/  STG.E.64 [R4.64+0x400], R8 ;  /* 0x0004000804007986 */ /* 0x000fe2000c101b04 */
[----:B-----5:R-:W-:-:S02]  /*0190*/  FMUL.FTZ R13, R13, R13 ;  /* 0x0000000d0d0d7220 */ /* 0x020fc40000410000 */
[----:B------:R-:W-:Y:S01]  /*01a0*/  FMUL.FTZ R12, R12, R12 ;  /* 0x0000000c0c0c7220 */ /* 0x000fe20000410000 */
[----:B------:R-:W-:Y:S04]  /*01b0*/  STG.E.64 [R4.64+0x800], R10 ;  /* 0x0008000a04007986 */ /* 0x000fe8000c101b04 */
[----:B------:R-:W-:Y:S01]  /*01c0*/  STG.E.64 [R4.64+0xc00], R12 ;  /* 0x000c000c04007986 */ /* 0x000fe2000c101b04 */
[----:B------:R-:W-:Y:S05]  /*01d0*/  EXIT ;  /* 0x000000000000794d */ /* 0x000fea0003800000 */
.L_x_7129:
[----:B------:R-:W0:Y:S01]  /*01e0*/  S2R R13, SR_TID.X ;  /* 0x00000000000d7919 */ /* 0x000e220000002100 */
[----:B------:R-:W-:Y:S01]  /*01f0*/  CS2R R14, SRZ ;  /* 0x00000000000e7805 */ /* 0x000fe2000001ff00 */
[----:B0-----:R-:W-:Y:S01]  /*0200*/  ISETP.GE.AND P0, PT, R13, R12, PT ;  /* 0x0000000c0d00720c */ /* 0x001fe20003f06270 */
[----:B------:R-:W-:-:S12]  /*0210*/  IMAD.MOV.U32 R7, RZ, RZ, R13 ;  /* 0x000000ffff077224 */ /* 0x000fd800078e000d */
[----:B------:R-:W-:Y:S01]  /*0220*/  @!P0 MOV R11, 0x4 ;  /* 0x00000004000b8802 */ /* 0x000fe20000000f00 */
[----:B------:R-:W-:Y:S01]  /*0230*/  @!P0 IMAD.IADD R10, R0, 0x1, R13 ;  /* 0x00000001000a8824 */ /* 0x000fe200078e020d */
[----:B------:R-:W-:-:S03]  /*0240*/  @!P0 IADD3 R7, R13, 0x80, RZ ;  /* 0x000000800d078810 */ /* 0x000fc60007ffe0ff */
[----:B------:R-:W-:Y:S01]  /*0250*/  @!P0 IMAD.WIDE.U32 R10, R10, R11, c[0x0][0x178] ;  /* 0x00005e000a0a8625 */ /* 0x000fe200078e000b */
[----:B------:R-:W-:-:S04]  /*0260*/  ISETP.GE.AND P6, PT, R7, R12, PT ;  /* 0x0000000c0700720c */ /* 0x000fc80003fc6270 */
[----:B------:R0:W2:Y:S09]  /*0270*/  @!P0 LDG.E R14, [R10.64] ;  /* 0x000000040a0e8981 */ /* 0x0000b2000c1e1900 */
[----:B------:R-:W-:Y:S01]  /*0280*/  @!P6 IADD3 R2, R0, R7, RZ ;  /* 0x000000070002e210 */ /* 0x000fe20007ffe0ff */
[----:B------:R-:W-:Y:S01]  /*0290*/  @!P6 IMAD.MOV.U32 R3, RZ, RZ, 0x4 ;  /* 0x00000004ff03e424 */ /* 0x000fe200078e00ff */
        /* <DEDUP_REMOVED lines=13> */
[----:B------:R-:W-:Y:S01]  /*0370*/  ISETP.GE.AND P1, PT, R7, R12, PT ;  /* 0x0000000c0700720c */ /* 0x000fe20003f26270 */
[----:B------:R-:W-:Y:S01]  /*0380*/  @!P6 IMAD.WIDE.U32 R2, R2, R3, c[0x0][0x178] ;  /* 0x00005e000202e625 */ /* 0x000fe200078e0003 */
[----:B------:R-:W-:-:S04]  /*0390*/  @!P5 MOV R23, 0x4 ;  /* 0x000000040017d802 */ /* 0x000fc80000000f00 */
[----:B------:R1:W5:Y:S07]  /*03a0*/  @!P6 LDG.E R15, [R2.64] ;  /* 0x00000004020fe981 */ /* 0x00036e000c1e1900 */
[----:B------:R-:W-:Y:S01]  /*03b0*/  @!P1 IMAD.IADD R8, R0, 0x1, R7 ;  /* 0x0000000100089824 */ /* 0x000fe200078e0207 */
[----:B------:R-:W-:-:S04]  /*03c0*/  @!P1 IADD3 R7, R7, 0x80, RZ ;  /* 0x0000008007079810 */ /* 0x000fc80007ffe0ff */
[----:B------:R-:W-:Y:S01]  /*03d0*/  ISETP.GE.AND P6, PT, R7, R12, PT ;  /* 0x0000000c0700720c */ /* 0x000fe20003fc6270 */
[----:B------:R-:W-:Y:S01]  /*03e0*/  CS2R R16, SRZ ;  /* 0x0000000000107805 */ /* 0x000fe2000001ff00 */
[----:B------:R-:W-:Y:S01]  /*03f0*/  @!P5 IMAD.WIDE.U32 R22, R22, R23, c[0x0][0x178] ;  /* 0x00005e001616d625 */ /* 0x000fe200078e0017 */
[----:B0-----:R-:W-:Y:S02]  /*0400*/  @!P2 MOV R11, 0x4 ;  /* 0x00000004000ba802 */ /* 0x001fe40000000f00 */
[----:B------:R-:W-:Y:S02]  /*0410*/  @!P4 MOV R24, 0x4 ;  /* 0x000000040018c802 */ /* 0x000fe40000000f00 */
[----:B------:R0:W5:Y:S01]  /*0420*/  @!P5 LDG.E R16, [R22.64] ;  /* 0x000000041610d981 */ /* 0x000162000c1e1900 */
[----:B------:R-:W-:-:S05]  /*0430*/  @!P3 IMAD.MOV.U32 R9, RZ, RZ, 0x4 ;  /* 0x00000004ff09b424 */ /* 0x000fca00078e00ff */
[----:B------:R-:W-:Y:S01]  /*0440*/  @!P6 IADD3 R10, R0, R7, RZ ;  /* 0x00000007000ae210 */ /* 0x000fe20007ffe0ff */
[----:B------:R-:W-:-:S04]  /*0450*/  @!P2 IMAD.WIDE.U32 R6, R6, R11, c[0x0][0x178] ;  /* 0x00005e000606a625 */ /* 0x000fc800078e000b */
[----:B0-----:R-:W-:Y:S01]  /*0460*/  @!P6 IMAD.MOV.U32 R23, RZ, RZ, 0x4 ;  /* 0x00000004ff17e424 */ /* 0x001fe200078e00ff */
[----:B------:R-:W-:Y:S01]  /*0470*/  @!P0 IADD3 R22, R0, R13, RZ ;  /* 0x0000000d00168210 */ /* 0x000fe20007ffe0ff */
[----:B------:R-:W-:Y:S02]  /*0480*/  @!P1 IMAD.MOV.U32 R25, RZ, RZ, 0x4 ;  /* 0x00000004ff199424 */ /* 0x000fe400078e00ff */
[----:B------:R-:W-:Y:S01]  /*0490*/  @!P6 IMAD.WIDE.U32 R10, R10, R23, c[0x0][0x178] ;  /* 0x00005e000a0ae625 */ /* 0x000fe200078e0017 */
[----:B------:R-:W-:Y:S01]  /*04a0*/  CS2R R18, SRZ ;  /* 0x0000000000127805 */ /* 0x000fe2000001ff00 */
[----:B------:R-:W-:Y:S02]  /*04b0*/  CS2R R20, SRZ ;  /* 0x0000000000147805 */ /* 0x000fe4000001ff00 */
[----:B------:R-:W-:Y:S02]  /*04c0*/  @!P0 IMAD.MOV.U32 R23, RZ, RZ, 0x4 ;  /* 0x00000004ff178424 */ /* 0x000fe400078e00ff */
[----:B-1----:R-:W-:Y:S01]  /*04d0*/  @!P4 IMAD.WIDE.U32 R2, R5, R24, c[0x0][0x178] ;  /* 0x00005e000502c625 */ /* 0x002fe200078e0018 */
[----:B------:R-:W-:Y:S01]  /*04e0*/  @!P0 IADD3 R13, R13, 0x80, RZ ;  /* 0x000000800d0d8810 */ /* 0x000fe20007ffe0ff */
[----:B------:R0:W5:Y:S02]  /*04f0*/  @!P2 LDG.E R20, [R6.64] ;  /* 0x000000040614a981 */ /* 0x000164000c1e1900 */
[----:B------:R-:W-:-:S02]  /*0500*/  @!P3 IMAD.WIDE.U32 R4, R4, R9, c[0x0][0x178] ;  /* 0x00005e000404b625 */ /* 0x000fc400078e0009 */
[----:B------:R0:W5:Y:S02]  /*0510*/  @!P4 LDG.E R18, [R2.64] ;  /* 0x000000040212c981 */ /* 0x000164000c1e1900 */
[----:B------:R-:W-:Y:S02]  /*0520*/  @!P1 IMAD.WIDE.U32 R8, R8, R25, c[0x0][0x178] ;  /* 0x00005e0008089625 */ /* 0x000fe400078e0019 */
[----:B------:R0:W5:Y:S02]  /*0530*/  @!P3 LDG.E R19, [R4.64] ;  /* 0x000000040413b981 */ /* 0x000164000c1e1900 */
[----:B------:R-:W-:Y:S02]  /*0540*/  @!P0 IMAD.WIDE.U32 R22, R22, R23, c[0x0][0x170] ;  /* 0x00005c0016168625 */ /* 0x000fe400078e0017 */
[----:B------:R0:W5:Y:S04]  /*0550*/  @!P1 LDG.E R21, [R8.64] ;  /* 0x0000000408159981 */ /* 0x000168000c1e1900 */
[----:B------:R0:W5:Y:S01]  /*0560*/  @!P6 LDG.E R17, [R10.64] ;  /* 0x000000040a11e981 */ /* 0x000162000c1e1900 */
[----:B------:R-:W-:Y:S01]  /*0570*/  BSSY B0, `(.L_x_7130) ;  /* 0x0000035000007945 */ /* 0x000fe20003800000 */
[----:B------:R-:W-:Y:S01]  /*0580*/  BSSY B1, `(.L_x_7131) ;  /* 0x000002c000017945 */ /* 0x000fe20003800000 */
[----:B--2---:R-:W-:-:S05]  /*0590*/  @!P0 FMUL.FTZ R25, R14, R14 ;  /* 0x0000000e0e198220 */ /* 0x004fca0000410000 */
[----:B------:R0:W-:Y:S01]  /*05a0*/  @!P0 STG.E [R22.64], R25 ;  /* 0x0000001916008986 */ /* 0x0001e2000c101904 */
[----:B------:R-:W-:-:S13]  /*05b0*/  ISETP.GE.AND P0, PT, R13, R12, PT ;  /* 0x0000000c0d00720c */ /* 0x000fda0003f06270 */
[----:B------:R-:W-:Y:S05]  /*05c0*/  @P0 BRA `(.L_x_7132) ;  /* 0x000000e000000947 */ /* 0x000fea0003800000 */
[----:B0-----:R-:W-:Y:S01]  /*05d0*/  HFMA2.MMA R3, -RZ, RZ, 0, 2.384185791015625e-07 ;  /* 0x00000004ff037435 */ /* 0x001fe200000001ff */
[----:B------:R-:W-:Y:S01]  /*05e0*/  IADD3 R2, R0, R13, RZ ;  /* 0x0000000d00027210 */ /* 0x000fe20007ffe0ff */
[----:B-----5:R-:W-:Y:S01]  /*05f0*/  FMUL.FTZ R15, R15, R15 ;  /* 0x0000000f0f0f7220 */ /* 0x020fe20000410000 */
[----:B------:R-:W-:-:S04]  /*0600*/  IADD3 R13, R13, 0x80, RZ ;  /* 0x000000800d0d7810 */ /* 0x000fc80007ffe0ff */
[----:B------:R-:W-:-:S03]  /*0610*/  ISETP.GE.AND P0, PT, R13, R12, PT ;  /* 0x0000000c0d00720c */ /* 0x000fc60003f06270 */
[----:B------:R-:W-:-:S05]  /*0620*/  IMAD.WIDE.U32 R2, R2, R3, c[0x0][0x170] ;  /* 0x00005c0002027625 */ /* 0x000fca00078e0003 */
[----:B------:R0:W-:Y:S05]  /*0630*/  STG.E [R2.64], R15 ;  /* 0x0000000f02007986 */ /* 0x0001ea000c101904 */
[----:B------:R-:W-:Y:S05]  /*0640*/  @P0 BRA `(.L_x_7133) ;  /* 0x000000e000000947 */ /* 0x000fea0003800000 */
[----:B0-----:R-:W-:Y:S01]  /*0650*/  MOV R3, 0x4 ;  /* 0x0000000400037802 */ /* 0x001fe20000000f00 */
[----:B------:R-:W-:Y:S01]  /*0660*/  IMAD.IADD R2, R0, 0x1, R13 ;  /* 0x0000000100027824 */ /* 0x000fe200078e020d */
[----:B------:R-:W-:Y:S01]  /*0670*/  IADD3 R13, R13, 0x80, RZ ;  /* 0x000000800d0d7810 */ /* 0x000fe20007ffe0ff */
[----:B------:R-:W-:Y:S02]  /*0680*/  FMUL.FTZ R5, R16, R16 ;  /* 0x0000001010057220 */ /* 0x000fe40000410000 */
[----:B------:R-:W-:-:S05]  /*0690*/  IMAD.WIDE.U32 R2, R2, R3, c[0x0][0x170] ;  /* 0x00005c0002027625 */ /* 0x000fca00078e0003 */
[----:B------:R0:W-:Y:S02]  /*06a0*/  STG.E [R2.64], R5 ;  /* 0x0000000502007986 */ /* 0x0001e4000c101904 */
.L_x_7132:
[----:B0-----:R-:W-:-:S13]  /*06b0*/  ISETP.GE.AND P0, PT, R13, R12, PT ;  /* 0x0000000c0d00720c */ /* 0x001fda0003f06270 */
[----:B------:R-:W-:Y:S05]  /*06c0*/  @P0 BRA `(.L_x_7134) ;  /* 0x000000e000000947 */ /* 0x000fea0003800000 */
[----:B------:R-:W-:Y:S01]  /*06d0*/  IADD3 R2, R0, R13, RZ ;  /* 0x0000000d00027210 */ /* 0x000fe20007ffe0ff */
[----:B------:R-:W-:Y:S01]  /*06e0*/  IMAD.MOV.U32 R3, RZ, RZ, 0x4 ;  /* 0x00000004ff037424 */ /* 0x000fe200078e00ff */
[----:B------:R-:W-:Y:S01]  /*06f0*/  IADD3 R13, R13, 0x80, RZ ;  /* 0x000000800d0d7810 */ /* 0x000fe20007ffe0ff */
[----:B-----5:R-:W-:Y:S02]  /*0700*/  FMUL.FTZ R5, R18, R18 ;  /* 0x0000001212057220 */ /* 0x020fe40000410000 */
[----:B------:R-:W-:-:S05]  /*0710*/  IMAD.WIDE.U32 R2, R2, R3, c[0x0][0x170] ;  /* 0x00005c0002027625 */ /* 0x000fca00078e0003 */
[----:B------:R0:W-:Y:S02]  /*0720*/  STG.E [R2.64], R5 ;  /* 0x0000000502007986 */ /* 0x0001e4000c101904 */
.L_x_7133:
[----:B------:R-:W-:-:S13]  /*0730*/  ISETP.GE.AND P0, PT, R13, R12, PT ;  /* 0x0000000c0d00720c */ /* 0x000fda0003f06270 */
[----:B------:R-:W-:Y:S05]  /*0740*/  @P0 BRA `(.L_x_7135) ;  /* 0x000000f000000947 */ /* 0x000fea0003800000 */
[----:B0-----:R-:W-:Y:S01]  /*0750*/  IADD3 R2, R0, R13, RZ ;  /* 0x0000000d00027210 */ /* 0x001fe20007ffe0ff */
[----:B------:R-:W-:Y:S01]  /*0760*/  FMUL.FTZ R19, R19, R19 ;  /* 0x0000001313137220 */ /* 0x000fe20000410000 */
[----:B------:R-:W-:Y:S02]  /*0770*/  MOV R3, 0x4 ;  /* 0x0000000400037802 */ /* 0x000fe40000000f00 */
[----:B------:R-:W-:-:S03]  /*0780*/  IADD3 R13, R13, 0x80, RZ ;  /* 0x000000800d0d7810 */ /* 0x000fc60007ffe0ff */
[----:B------:R-:W-:-:S05]  /*0790*/  IMAD.WIDE.U32 R2, R2, R3, c[0x0][0x170] ;  /* 0x00005c0002027625 */ /* 0x000fca00078e0003 */
[----:B------:R0:W-:Y:S02]  /*07a0*/  STG.E [R2.64], R19 ;  /* 0x0000001302007986 */ /* 0x0001e4000c101904 */
.L_x_7134:
[----:B------:R-:W-:-:S13]  /*07b0*/  ISETP.GE.AND P0, PT, R13, R12, PT ;  /* 0x0000000c0d00720c */ /* 0x000fda0003f06270 */
[----:B------:R-:W-:Y:S01]  /*07c0*/  @P0 BREAK B1 ;  /* 0x0000000000010942 */ /* 0x000fe20003800000 */
[----:B------:R-:W-:Y:S05]  /*07d0*/  @P0 BRA `(.L_x_7136) ;  /* 0x000000e000000947 */ /* 0x000fea0003800000 */
[----:B0-----:R-:W-:Y:S01]  /*07e0*/  HFMA2.MMA R3, -RZ, RZ, 0, 2.384185791015625e-07 ;  /* 0x00000004ff037435 */ /* 0x001fe200000001ff */
[----:B------:R-:W-:Y:S01]  /*07f0*/  IMAD.IADD R2, R0, 0x1, R13 ;  /* 0x0000000100027824 */ /* 0x000fe200078e020d */
[----:B------:R-:W-:Y:S01]  /*0800*/  IADD3 R13, R13, 0x80, RZ ;  /* 0x000000800d0d7810 */ /* 0x000fe20007ffe0ff */
[----:B-----5:R-:W-:-:S07]  /*0810*/  FMUL.FTZ R5, R20, R20 ;  /* 0x0000001414057220 */ /* 0x020fce0000410000 */
[----:B------:R-:W-:-:S05]  /*0820*/  IMAD.WIDE.U32 R2, R2, R3, c[0x0][0x170] ;  /* 0x00005c0002027625 */ /* 0x000fca00078e0003 */
[----:B------:R0:W-:Y:S02]  /*0830*/  STG.E [R2.64], R5 ;  /* 0x0000000502007986 */ /* 0x0001e4000c101904 */
.L_x_7135:
[----:B------:R-:W-:Y:S05]  /*0840*/  BSYNC B1 ;  /* 0x0000000000017941 */ /* 0x000fea0003800000 */
.L_x_7131:
[----:B------:R-:W-:-:S13]  /*0850*/  ISETP.GE.AND P0, PT, R13, R12, PT ;  /* 0x0000000c0d00720c */ /* 0x000fda0003f06270 */
[----:B0-----:R-:W-:Y:S01]  /*0860*/  @!P0 IADD3 R2, R0, R13, RZ ;  /* 0x0000000d00028210 */ /* 0x001fe20007ffe0ff */
[----:B------:R-:W-:Y:S01]  /*0870*/  @!P0 IMAD.MOV.U32 R3, RZ, RZ, 0x4 ;  /* 0x00000004ff038424 */ /* 0x000fe200078e00ff */
[----:B------:R-:W-:Y:S01]  /*0880*/  @!P0 IADD3 R13, R13, 0x80, RZ ;  /* 0x000000800d0d8810 */ /* 0x000fe20007ffe0ff */
[----:B------:R-:W-:Y:S02]  /*0890*/  @!P0 FMUL.FTZ R21, R21, R21 ;  /* 0x0000001515158220 */ /* 0x000fe40000410000 */
[----:B------:R-:W-:-:S05]  /*08a0*/  @!P0 IMAD.WIDE.U32 R2, R2, R3, c[0x0][0x170] ;  /* 0x00005c0002028625 */ /* 0x000fca00078e0003 */
[----:B------:R0:W-:Y:S02]  /*08b0*/  @!P0 STG.E [R2.64], R21 ;  /* 0x0000001502008986 */ /* 0x0001e4000c101904 */
.L_x_7136:
[----:B------:R-:W-:Y:S05]  /*08c0*/  BSYNC B0 ;  /* 0x0000000000007941 */ /* 0x000fea0003800000 */
.L_x_7130:
[----:B------:R-:W-:Y:S01]  /*08d0*/  WARPSYNC 0xffffffff ;  /* 0xffffffff00007948 */ /* 0x000fe20003800000 */
[----:B------:R-:W-:-:S13]  /*08e0*/  ISETP.GE.AND P0, PT, R13, R12, PT ;  /* 0x0000000c0d00720c */ /* 0x000fda0003f06270 */
[----:B------:R-:W-:Y:S05]  /*08f0*/  @P0 EXIT ;  /* 0x000000000000094d */ /* 0x000fea0003800000 */
[----:B0-----:R-:W-:Y:S01]  /*0900*/  IADD3 R2, R0, R13, RZ ;  /* 0x0000000d00027210 */ /* 0x001fe20007ffe0ff */
[----:B-----5:R-:W-:Y:S01]  /*0910*/  FMUL.FTZ R17, R17, R17 ;  /* 0x0000001111117220 */ /* 0x020fe20000410000 */
[----:B------:R-:W-:-:S05]  /*0920*/  MOV R3, 0x4 ;  /* 0x0000000400037802 */ /* 0x000fca0000000f00 */
[----:B------:R-:W-:-:S05]  /*0930*/  IMAD.WIDE.U32 R2, R2, R3, c[0x0][0x170] ;  /* 0x00005c0002027625 */ /* 0x000fca00078e0003 */
[----:B------:R-:W-:Y:S01]  /*0940*/  STG.E [R2.64], R17 ;  /* 0x0000001102007986 */ /* 0x000fe2000c101904 */
[----:B------:R-:W-:Y:S05]  /*0950*/  EXIT ;  /* 0x000000000000794d */ /* 0x000fea0003800000 */
.L_x_7137:
        /* <DEDUP_REMOVED lines=10> */
.L_x_61678:


//--------------------- .text._ZN2at6native29vectorized_elementwise_kernelILi4EZNS0_50_GLOBAL__N__2680c7bb_12_PowKernel_cu_b2145a98_318429pow_tensor_scalar_kernel_implIffEEvRNS_18TensorIteratorBaseET0_EUlfE_St5arrayIPcLm2EEEEviS6_T1_ --------------------------
	.section	.text._ZN2at6native29vectorized_elementwise_kernelILi4EZNS0_50_GLOBAL__N__2680c7bb_12_PowKernel_cu_b2145a98_318429pow_tensor_scalar_kernel_implIffEEvRNS_18TensorIteratorBaseET0_EUlfE_St5arrayIPcLm2EEEEviS6_T1_,"ax",@progbits
	.sectioninfo	@"SHI_REGISTERS=28"
	.align	128
        .global         _ZN2at6native29vectorized_elementwise_kernelILi4EZNS0_50_GLOBAL__N__2680c7bb_12_PowKernel_cu_b2145a98_318429pow_tensor_scalar_kernel_implIffEEvRNS_18TensorIteratorBaseET0_EUlfE_St5arrayIPcLm2EEEEviS6_T1_
        .type           _ZN2at6native29vectorized_elementwise_kernelILi4EZNS0_50_GLOBAL__N__2680c7bb_12_PowKernel_cu_b2145a98_318429pow_tensor_scalar_kernel_implIffEEvRNS_18TensorIteratorBaseET0_EUlfE_St5arrayIPcLm2EEEEviS6_T1_,@function
        .size           _ZN2at6native29vectorized_elementwise_kernelILi4EZNS0_50_GLOBAL__N__2680c7bb_12_PowKernel_cu_b2145a98_318429pow_tensor_scalar_kernel_implIffEEvRNS_18TensorIteratorBaseET0_EUlfE_St5arrayIPcLm2EEEEviS6_T1_,(.L_x_61679 - _ZN2at6native29vectorized_elementwise_kernelILi4EZNS0_50_GLOBAL__N__2680c7bb_12_PowKernel_cu_b2145a98_318429pow_tensor_scalar_kernel_implIffEEvRNS_18TensorIteratorBaseET0_EUlfE_St5arrayIPcLm2EEEEviS6_T1_)
        .other          _ZN2at6native29vectorized_elementwise_kernelILi4EZNS0_50_GLOBAL__N__2680c7bb_12_PowKernel_cu_b2145a98_318429pow_tensor_scalar_kernel_implIffEEvRNS_18TensorIteratorBaseET0_EUlfE_St5arrayIPcLm2EEEEviS6_T1_,@"STO_CUDA_ENTRY STV_DEFAULT"
_ZN2at6native29vectorized_elementwise_kernelILi4EZNS0_50_GLOBAL__N__2680c7bb_12_PowKernel_cu_b2145a98_318429pow_tensor_scalar_kernel_implIffEEvRNS_18TensorIteratorBaseET0_EUlfE_St5arrayIPcLm2EEEEviS6_T1_:
.text._ZN2at6native29vectorized_elementwise_kernelILi4EZNS0_50_GLOBAL__N__2680c7bb_12_PowKernel_cu_b2145a98_318429pow_tensor_scalar_kernel_implIffEEvRNS_18TensorIteratorBaseET0_EUlfE_St5arrayIPcLm2EEEEviS6_T1_:
        /* <DEDUP_REMOVED lines=15> */
[----:B--2---:R-:W-:Y:S02]  /*00f0*/  FMUL.FTZ R7, R7, R7 ;  /* 0x0000000707077220 */ /* 0x004fe40000410000 */
[----:B------:R-:W-:Y:S02]  /*0100*/  FMUL.FTZ R6, R6, R6 ;  /* 0x0000000606067220 */ /* 0x000fe40000410000 */
[----:B------:R-:W-:Y:S02]  /*0110*/  FMUL.FTZ R5, R5, R5 ;  /* 0x0000000505057220 */ /* 0x000fe40000410000 */
[----:B------:R-:W-:Y:S02]  /*0120*/  FMUL.FTZ R4, R4, R4 ;  /* 0x0000000404047220 */ /* 0x000fe40000410000 */
[----:B---3--:R-:W-:Y:S02]  /*0130*/  FMUL.FTZ R11, R11, R11 ;  /* 0x0000000b0b0b7220 */ /* 0x008fe40000410000 */
[----:B------:R-:W-:Y:S01]  /*0140*/  FMUL.FTZ R10, R10, R10 ;  /* 0x0000000a0a0a7220 */ /* 0x000fe20000410000 */
[----:B------:R-:W-:Y:S01]  /*0150*/  STG.E.128 [R12.64], R4 ;  /* 0x000000040c007986 */ /* 0x000fe2000c101d04 */
[----:B------:R-:W-:-:S02]  /*0160*/  FMUL.FTZ R9, R9, R9 ;  /* 0x0000000909097220 */ /* 0x000fc40000410000 */
[----:B------:R-:W-:-:S05]  /*0170*/  FMUL.FTZ R8, R8, R8 ;  /* 0x0000000808087220 */ /* 0x000fca0000410000 */
[----:B------:R-:W-:Y:S01]  /*0180*/  STG.E.128 [R12.64+0x800], R8 ;  /* 0x000800080c007986 */ /* 0x000fe2000c101d04 */
[----:B------:R-:W-:Y:S05]  /*0190*/  EXIT ;  /* 0x000000000000794d */ /* 0x000fea0003800000 */
.L_x_7138:
        /* <DEDUP_REMOVED lines=77> */
.L_x_7141:
        /* <DEDUP_REMOVED lines=8> */
.L_x_7142:
        /* <DEDUP_REMOVED lines=8> */
.L_x_7143:
        /* <DEDUP_REMOVED lines=9> */
.L_x_7144:
[----:B------:R-:W-:Y:S05]  /*0800*/  BSYNC B1 ;  /* 0x0000000000017941 */ /* 0x000fea0003800000 */
.L_x_7140:
[----:B------:R-:W-:-:S13]  /*0810*/  ISETP.GE.AND P0, PT, R13, R12, PT ;  /* 0x0000000c0d00720c */ /* 0x000fda0003f06270 */
[----:B0-----:R-:W-:Y:S01]  /*0820*/  @!P0 IADD3 R2, R0, R13, RZ ;  /* 0x0000000d00028210 */ /* 0x001fe20007ffe0ff */
[----:B------:R-:W-:Y:S01]  /*0830*/  @!P0 IMAD.MOV.U32 R3, RZ, RZ, 0x4 ;  /* 0x00000004ff038424 */ /* 0x000fe200078e00ff */
[----:B------:R-:W-:Y:S01]  /*0840*/  @!P0 IADD3 R13, R13, 0x80, RZ ;  /* 0x000000800d0d8810 */ /* 0x000fe20007ffe0ff */
[----:B------:R-:W-:Y:S02]  /*0850*/  @!P0 FMUL.FTZ R21, R21, R21 ;  /* 0x0000001515158220 */ /* 0x000fe40000410000 */
[----:B------:R-:W-:-:S05]  /*0860*/  @!P0 IMAD.WIDE.U32 R2, R2, R3, c[0x0][0x170] ;  /* 0x00005c0002028625 */ /* 0x000fca00078e0003 */
[----:B------:R0:W-:Y:S02]  /*0870*/  @!P0 STG.E [R2.64], R21 ;  /* 0x0000001502008986 */ /* 0x0001e4000c101904 */
.L_x_7145:
[----:B------:R-:W-:Y:S05]  /*0880*/  BSYNC B0 ;  /* 0x0000000000007941 */ /* 0x000fea0003800000 */
.L_x_7139:
        /* <DEDUP_REMOVED lines=9> */
.L_x_7146:
        /* <DEDUP_REMOVED lines=14> */
.L_x_61679:


//--------------------- .text._ZN2at6native29vectorized_elementwise_kernelILi8EZNS0_50_GLOBAL__N__2680c7bb_12_PowKernel_cu_b2145a98_318429pow_tensor_scalar_kernel_implIffEEvRNS_18TensorIteratorBaseET0_EUlfE_St5arrayIPcLm2EEEEviS6_T1_ --------------------------
	.section	.text._ZN2at6native29vectorized_elementwise_kernelILi8EZNS0_50_GLOBAL__N__2680c7bb_12_PowKernel_cu_b2145a98_318429pow_tensor_scalar_kernel_implIffEEvRNS_18TensorIteratorBaseET0_EUlfE_St5arrayIPcLm2EEEEviS6_T1_,"ax",@progbits
	.sectioninfo	@"SHI_REGISTERS=4"
	.align	128
        .global         _ZN2at6native29vectorized_elementwise_kernelILi8EZNS0_50_GLOBAL__N__2680c7bb_12_PowKernel_cu_b2145a98_318429pow_tensor_scalar_kernel_implIffEEvRNS_18TensorIteratorBaseET0_EUlfE_St5arrayIPcLm2EEEEviS6_T1_
        .type           _ZN2at6native29vectorized_elementwise_kernelILi8EZNS0_50_GLOBAL__N__2680c7bb_12_PowKernel_cu_b2145a98_318429pow_tensor_scalar_kernel_implIffEEvRNS_18TensorIteratorBaseET0_EUlfE_St5arrayIPcLm2EEEEviS6_T1_,@function
        .size           _ZN2at6native29vectorized_elementwise_kernelILi8EZNS0_50_GLOBAL__N__2680c7bb_12_PowKernel_cu_b2145a98_318429pow_tensor_scalar_kernel_implIffEEvRNS_18TensorIteratorBaseET0_EUlfE_St5arrayIPcLm2EEEEviS6_T1_,(.L_x_61680 - _ZN2at6native29vectorized_elementwise_kernelILi8EZNS0_50_GLOBAL__N__2680c7bb_12_PowKernel_cu_b2145a98_318429pow_tensor_scalar_kernel_implIffEEvRNS_18TensorIteratorBaseET0_EUlfE_St5arrayIPcLm2EEEEviS6_T1_)
        .other          _ZN2at6native29vectorized_elementwise_kernelILi8EZNS0_50_GLOBAL__N__2680c7bb_12_PowKernel_cu_b2145a98_318429pow_tensor_scalar_kernel_implIffEEvRNS_18TensorIteratorBaseET0_EUlfE_St5arrayIPcLm2EEEEviS6_T1_,@"STO_CUDA_ENTRY STV_DEFAULT"
_ZN2at6native29vectorized_elementwise_kernelILi8EZNS0_50_GLOBAL__N__2680c7bb_12_PowKernel_cu_b2145a98_318429pow_tensor_scalar_kernel_implIffEEvRNS_18TensorIteratorBaseET0_EUlfE_St5arrayIPcLm2EEEEviS6_T1_:
.text._ZN2at6native29vectorized_elementwise_kernelILi8EZNS0_50_GLOBAL__N__2680c7bb_12_PowKernel_cu_b2145a98_318429pow_tensor_scalar_kernel_implIffEEvRNS_18TensorIteratorBaseET0_EUlfE_St5arrayIPcLm2EEEEviS6_T1_:
[----:B------:R-:W-:Y:S02]  /*0000*/  MOV R1, c[0x0][0x28] ;  /* 0x00000a0000017a02 */ /* 0x000fe40000000f00 */
[----:B------:R-:W-:Y:S05]  /*0010*/  EXIT ;  /* 0x000000000000794d */ /* 0x000fea0003800000 */
.L_x_7147:
        /* <DEDUP_REMOVED lines=14> */
.L_x_61680:


//--------------------- .text._ZN2at6native18elementwise_kernelILi128ELi4EZNS0_15gpu_kernel_implIZNS0_50_GLOBAL__N__2680c7bb_12_PowKernel_cu_b2145a98_318429pow_tensor_scalar_kernel_implIddEEvRNS_18TensorIteratorBaseET0_EUldE2_EEvS6_RKT_EUliE_EEviT1_ --------------------------
	.section	.text._ZN2at6native18elementwise_kernelILi128ELi4EZNS0_15gpu_kernel_implIZNS0_50_GLOBAL__N__2680c7bb_12_PowKernel_cu_b2145a98_318429pow_tensor_scalar_kernel_implIddEEvRNS_18TensorIteratorBaseET0_EUldE2_EEvS6_RKT_EUliE_EEviT1_,"ax",@progbits
	.sectioninfo	@"SHI_REGISTERS=36"
	.align	128
        .global         _ZN2at6native18elementwise_kernelILi128ELi4EZNS0_15gpu_kernel_implIZNS0_50_GLOBAL__N__2680c7bb_12_PowKernel_cu_b2145a98_318429pow_tensor_scalar_kernel_implIddEEvRNS_18TensorIteratorBaseET0_EUldE2_EEvS6_RKT_EUliE_EEviT1_
        .type           _ZN2at6native18elementwise_kernelILi128ELi4EZNS0_15gpu_kernel_implIZNS0_50_GLOBAL__N__2680c7bb_12_PowKernel_cu_b2145a98_318429pow_tensor_scalar_kernel_implIddEEvRNS_18TensorIteratorBaseET0_EUldE2_EEvS6_RKT_EUliE_EEviT1_,@function
        .size           _ZN2at6native18elementwise_kernelILi128ELi4EZNS0_15gpu_kernel_implIZNS0_50_GLOBAL__N__2680c7bb_12_PowKernel_cu_b2145a98_318429pow_tensor_scalar_kernel_implIddEEvRNS_18TensorIteratorBaseET0_EUldE2_EEvS6_RKT_EUliE_EEviT1_,(.L_x_61501 - _ZN2at6native18elementwise_kernelILi128ELi4EZNS0_15gpu_kernel_implIZNS0_50_GLOBAL__N__2680c7bb_12_PowKernel_cu_b2145a98_318429pow_tensor_scalar_kernel_implIddEEvRNS_18TensorIteratorBaseET0_EUldE2_EEvS6_RKT_EUliE_EEviT1_)
        .other          _ZN2at6native18elementwise_kernelILi128ELi4EZNS0_15gpu_kernel_implIZNS0_50_GLOBAL__N__2680c7bb_12_PowKernel_cu_b2145a98_318429pow_tensor_scalar_kernel_implIddEEvRNS_18TensorIteratorBaseET0_EUldE2_EEvS6_RKT_EUliE_EEviT1_,@"STO_CUDA_ENTRY STV_DEFAULT"
_ZN2at6native18elementwise_kernelILi128ELi4EZNS0_15gpu_kernel_implIZNS0_50_GLOBAL__N__2680c7bb_12_PowKernel_cu_b2145a98_318429pow_tensor_scalar_kernel_implIddEEvRNS_18TensorIteratorBaseET0_EUldE2_EEvS6_RKT_EUliE_EEviT1_:
.text._ZN2at6native18elementwise_kernelILi128ELi4EZNS0_15gpu_kernel_implIZNS0_50_GLOBAL__N__2680c7bb_12_PowKernel_cu_b2145a98_318429pow_tensor_scalar_kernel_implIddEEvRNS_18TensorIteratorBaseET0_EUldE2_EEvS6_RKT_EUliE_EEviT1_:
        /* <DEDUP_REMOVED lines=235> */
.L_x_7150:
        /* <DEDUP_REMOVED lines=17> */
[----:B--2---:R0:W1:Y:S01]  /*0fc0*/  I2F.F64.S16 R32, R4 ;  /* 0x0000000400207312 */ /* 0x0040620000101c00 */
[----:B------:R-:W-:Y:S05]  /*0fd0*/  BRA `(.L_x_7156) ;  /* 0x00000e2000007947 */ /* 0x000fea0003800000 */
.L_x_7154:
[----:B------:R-:W2:Y:S02]  /*0fe0*/  LDG.E.U8 R4, [R4.64] ;  /* 0x0000002404047981 */ /* 0x000ea4000c1e1100 */
[----:B--2---:R0:W1:Y:S01]  /*0ff0*/  I2F.F64.U16 R32, R4 ;  /* 0x0000000400207312 */ /* 0x0040620000101800 */
[----:B------:R-:W-:Y:S05]  /*1000*/  BRA `(.L_x_7156) ;  /* 0x00000df000007947 */ /* 0x000fea0003800000 */
.L_x_7153:
[----:B------:R-:W-:-:S13]  /*1010*/  ISETP.NE.AND P0, PT, R3, 0x2, PT ;  /* 0x000000020300780c */ /* 0x000fda0003f05270 */
[----:B------:R-:W-:Y:S05]  /*1020*/  @!P0 BRA `(.L_x_7157) ;  /* 0x000000a000008947 */ /* 0x000fea0003800000 */
[----:B------:R-:W-:-:S13]  /*1030*/  ISETP.NE.AND P0, PT, R3, 0x3, PT ;  /* 0x000000030300780c */ /* 0x000fda0003f05270 */
[----:B------:R-:W-:Y:S05]  /*1040*/  @!P0 BRA `(.L_x_7158) ;  /* 0x0000005000008947 */ /* 0x000fea0003800000 */
[----:B------:R-:W-:-:S13]  /*1050*/  ISETP.NE.AND P0, PT, R3, 0x4, PT ;  /* 0x000000040300780c */ /* 0x000fda0003f05270 */
[----:B------:R-:W-:Y:S05]  /*1060*/  @P0 BRA `(.L_x_7155) ;  /* 0x00000bf000000947 */ /* 0x000fea0003800000 */
[----:B------:R-:W2:Y:S02]  /*1070*/  LDG.E.64 R32, [R4.64] ;  /* 0x0000002404207981 */ /* 0x000ea4000c1e1b00 */
[----:B--2---:R-:W0:Y:S01]  /*1080*/  I2F.F64.S64 R32, R32 ;  /* 0x0000002000207312 */ /* 0x004e220000301c00 */
[----:B------:R-:W-:Y:S05]  /*1090*/  BRA `(.L_x_7156) ;  /* 0x00000d6000007947 */ /* 0x000fea0003800000 */
.L_x_7158:
[----:B------:R-:W2:Y:S02]  /*10a0*/  LDG.E R4, [R4.64] ;  /* 0x0000002404047981 */ /* 0x000ea4000c1e1900 */
[----:B--2---:R0:W1:Y:S01]  /*10b0*/  I2F.F64 R32, R4 ;  /* 0x0000000400207312 */ /* 0x0040620000201c00 */
[----:B------:R-:W-:Y:S05]  /*10c0*/  BRA `(.L_x_7156) ;  /* 0x00000d3000007947 */ /* 0x000fea0003800000 */
.L_x_7157:
[----:B------:R-:W2:Y:S02]  /*10d0*/  LDG.E.U16 R4, [R4.64] ;  /* 0x0000002404047981 */ /* 0x000ea4000c1e1500 */
[----:B--2---:R0:W1:Y:S01]  /*10e0*/  I2F.F64.S16 R32, R4 ;  /* 0x0000000400207312 */ /* 0x0040620000101c00 */
[----:B------:R-:W-:Y:S05]  /*10f0*/  BRA `(.L_x_7156) ;  /* 0x00000d0000007947 */ /* 0x000fea0003800000 */
.L_x_7152:
[----:B------:R-:W-:-:S13]  /*1100*/  ISETP.GT.AND P0, PT, R3, 0x6, PT ;  /* 0x000000060300780c */ /* 0x000fda0003f04270 */
[----:B------:R-:W-:Y:S05]  /*1110*/  @P0 BRA `(.L_x_7159) ;  /* 0x000000d000000947 */ /* 0x000fea0003800000 */
[----:B------:R-:W-:-:S13]  /*1120*/  ISETP.NE.AND P0, PT, R3, 0x5, PT ;  /* 0x000000050300780c */ /* 0x000fda0003f05270 */
[----:B------:R-:W-:Y:S05]  /*1130*/  @!P0 BRA `(.L_x_7160) ;  /* 0x0000006000008947 */ /* 0x000fea0003800000 */
[----:B------:R-:W-:-:S13]  /*1140*/  ISETP.NE.AND P0, PT, R3, 0x6, PT ;  /* 0x000000060300780c */ /* 0x000fda0003f05270 */
[----:B------:R-:W-:Y:S05]  /*1150*/  @P0 BRA `(.L_x_7155) ;  /* 0x00000b0000000947 */ /* 0x000fea0003800000 */
[----:B------:R-:W2:Y:S02]  /*1160*/  LDG.E R32, [R4.64] ;  /* 0x0000002404207981 */ /* 0x000ea4000c1e1900 */
[----:B--2---:R-:W-:-:S06]  /*1170*/  FMUL.FTZ R32, R32, 1 ;  /* 0x3f80000020207820 */ /* 0x004fcc0000410000 */
[----:B------:R-:W0:Y:S01]  /*1180*/  F2F.F64.F32 R32, R32 ;  /* 0x0000002000207310 */ /* 0x000e220000201800 */
[----:B------:R-:W-:Y:S05]  /*1190*/  BRA `(.L_x_7156) ;  /* 0x00000c6000007947 */ /* 0x000fea0003800000 */
.L_x_7160:
[----:B------:R-:W2:Y:S02]  /*11a0*/  LDG.E.U16 R0, [R4.64] ;  /* 0x0000002404007981 */ /* 0x000ea4000c1e1500 */
[----:B--2---:R-:W-:-:S05]  /*11b0*/  HADD2.F32 R0, -RZ, R0.H0_H0 ;  /* 0x20000000ff007230 */ /* 0x004fca0000004100 */
[----:B------:R-:W-:-:S04]  /*11c0*/  FMUL.FTZ R0, R0, 1 ;  /* 0x3f80000000007820 */ /* 0x000fc80000410000 */
[----:B------:R0:W1:Y:S01]  /*11d0*/  F2F.F64.F32 R32, R0 ;  /* 0x0000000000207310 */ /* 0x0000620000201800 */
[----:B------:R-:W-:Y:S05]  /*11e0*/  BRA `(.L_x_7156) ;  /* 0x00000c1000007947 */ /* 0x000fea0003800000 */
.L_x_7159:
[----:B------:R-:W-:-:S13]  /*11f0*/  ISETP.NE.AND P0, PT, R3, 0x7, PT ;  /* 0x000000070300780c */ /* 0x000fda0003f05270 */
[----:B------:R-:W-:Y:S05]  /*1200*/  @!P0 BRA `(.L_x_7161) ;  /* 0x000000d000008947 */ /* 0x000fea0003800000 */
        /* <DEDUP_REMOVED lines=8> */
.L_x_7162:
[----:B------:R-:W2:Y:S02]  /*1290*/  LDG.E.U16 R4, [R4.64] ;  /* 0x0000002404047981 */ /* 0x000ea4000c1e1500 */
[----:B--2---:R-:W-:-:S05]  /*12a0*/  HADD2.F32 R0, -RZ, R4.H0_H0 ;  /* 0x20000004ff007230 */ /* 0x004fca0000004100 */
[----:B------:R-:W-:-:S04]  /*12b0*/  FMUL.FTZ R0, R0, 1 ;  /* 0x3f80000000007820 */ /* 0x000fc80000410000 */
[----:B------:R0:W1:Y:S01]  /*12c0*/  F2F.F64.F32 R32, R0 ;  /* 0x0000000000207310 */ /* 0x0000620000201800 */
[----:B------:R-:W-:Y:S05]  /*12d0*/  BRA `(.L_x_7156) ;  /* 0x00000b2000007947 */ /* 0x000fea0003800000 */
.L_x_7161:
[----:B------:R0:W5:Y:S01]  /*12e0*/  LDG.E.64 R32, [R4.64] ;  /* 0x0000002404207981 */ /* 0x000162000c1e1b00 */
[----:B------:R-:W-:Y:S05]  /*12f0*/  BRA `(.L_x_7156) ;  /* 0x00000b0000007947 */ /* 0x000fea0003800000 */
.L_x_7151:
        /* <DEDUP_REMOVED lines=8> */
[----:B------:R-:W2:Y:S01]  /*1380*/  LDG.E.U8 R4, [R4.64] ;  /* 0x0000002404047981 */ /* 0x000ea2000c1e1100 */
[----:B------:R-:W-:Y:S01]  /*1390*/  IMAD.MOV.U32 R32, RZ, RZ, RZ ;  /* 0x000000ffff207224 */ /* 0x000fe200078e00ff */
[----:B--2---:R-:W-:-:S04]  /*13a0*/  ISETP.NE.AND P0, PT, R4, RZ, PT ;  /* 0x000000ff0400720c */ /* 0x004fc80003f05270 */
[----:B------:R-:W-:Y:S01]  /*13b0*/  FSEL R33, RZ, 1.875, !P0 ;  /* 0x3ff00000ff217808 */ /* 0x000fe20004000000 */
[----:B------:R-:W-:Y:S05]  /*13c0*/  BRA `(.L_x_7156) ;  /* 0x00000a3000007947 */ /* 0x000fea0003800000 */
.L_x_7165:
[----:B------:R0:W5:Y:S01]  /*13d0*/  LDG.E.64 R32, [R4.64] ;  /* 0x0000002404207981 */ /* 0x000162000c1e1b00 */
[----:B------:R-:W-:Y:S05]  /*13e0*/  BRA `(.L_x_7156) ;  /* 0x00000a1000007947 */ /* 0x000fea0003800000 */
.L_x_7164:
        /* <DEDUP_REMOVED lines=24> */
[----:B------:R-:W-:-:S05]  /*1570*/  LOP3.LUT R7, R7, 0x80000000, R0, 0xf8, !PT ;  /* 0x8000000007077812 */ /* 0x000fca00078ef800 */
[----:B------:R-:W-:-:S04]  /*1580*/  FMUL.FTZ R7, R7, 1 ;  /* 0x3f80000007077820 */ /* 0x000fc80000410000 */
[----:B------:R0:W1:Y:S01]  /*1590*/  F2F.F64.F32 R32, R7 ;  /* 0x0000000700207310 */ /* 0x0000620000201800 */
[----:B------:R-:W-:Y:S05]  /*15a0*/  BRA `(.L_x_7156) ;  /* 0x0000085000007947 */ /* 0x000fea0003800000 */
.L_x_7167:
        /* <DEDUP_REMOVED lines=11> */
[----:B------:R-:W-:-:S05]  /*1660*/  LOP3.LUT R0, R3, 0x80000000, R0, 0xf8, !PT ;  /* 0x8000000003007812 */ /* 0x000fca00078ef800 */
[----:B------:R-:W-:-:S04]  /*1670*/  FMUL.FTZ R0, R0, 1 ;  /* 0x3f80000000007820 */ /* 0x000fc80000410000 */
[----:B------:R0:W1:Y:S01]  /*1680*/  F2F.F64.F32 R32, R0 ;  /* 0x0000000000207310 */ /* 0x0000620000201800 */
[----:B------:R-:W-:Y:S05]  /*1690*/  BRA `(.L_x_7156) ;  /* 0x0000076000007947 */ /* 0x000fea0003800000 */
.L_x_7166:
[----:B------:R-:W2:Y:S02]  /*16a0*/  LDG.E.U16 R0, [R4.64] ;  /* 0x0000002404007981 */ /* 0x000ea4000c1e1500 */
[----:B--2---:R-:W-:-:S05]  /*16b0*/  PRMT R0, RZ, 0x5410, R0 ;  /* 0x00005410ff007816 */ /* 0x004fca0000000000 */
[----:B------:R-:W-:-:S04]  /*16c0*/  FMUL.FTZ R0, R0, 1 ;  /* 0x3f80000000007820 */ /* 0x000fc80000410000 */
[----:B------:R0:W1:Y:S01]  /*16d0*/  F2F.F64.F32 R32, R0 ;  /* 0x0000000000207310 */ /* 0x0000620000201800 */
[----:B------:R-:W-:Y:S05]  /*16e0*/  BRA `(.L_x_7156) ;  /* 0x0000071000007947 */ /* 0x000fea0003800000 */
.L_x_7163:
        /* <DEDUP_REMOVED lines=9> */
[----:B--2---:R0:W1:Y:S01]  /*1780*/  I2F.F64.U16 R32, R4 ;  /* 0x0000000400207312 */ /* 0x0040620000101800 */
[----:B------:R-:W-:Y:S05]  /*1790*/  BRA `(.L_x_7156) ;  /* 0x0000066000007947 */ /* 0x000fea0003800000 */
.L_x_7170:
        /* <DEDUP_REMOVED lines=21> */
.L_x_7174:
[----:B------:R-:W-:Y:S05]  /*18f0*/  BSYNC B1 ;  /* 0x0000000000017941 */ /* 0x000fea0003800000 */
.L_x_7173:
[----:B------:R-:W-:Y:S01]  /*1900*/  LEA R5, R0, 0x3b800000, 0x17 ;  /* 0x3b80000000057811 */ /* 0x000fe200078eb8ff */
[----:B------:R-:W-:-:S05]  /*1910*/  IMAD.SHL.U32 R0, R3, 0x100000, RZ ;  /* 0x0010000003007824 */ /* 0x000fca00078e00ff */
[----:B------:R-:W-:Y:S02]  /*1920*/  LOP3.LUT R0, R5, R0, R6, 0xfe, !PT ;  /* 0x0000000005007212 */ /* 0x000fe400078efe06 */
.L_x_7172:
[----:B------:R-:W-:Y:S05]  /*1930*/  BSYNC B0 ;  /* 0x0000000000007941 */ /* 0x000fea0003800000 */
.L_x_7171:
[----:B------:R-:W-:-:S04]  /*1940*/  FMUL.FTZ R0, R0, 1 ;  /* 0x3f80000000007820 */ /* 0x000fc80000410000 */
[----:B------:R0:W1:Y:S01]  /*1950*/  F2F.F64.F32 R32, R0 ;  /* 0x0000000000207310 */ /* 0x0000620000201800 */
[----:B------:R-:W-:Y:S05]  /*1960*/  BRA `(.L_x_7156) ;  /* 0x0000049000007947 */ /* 0x000fea0003800000 */
.L_x_7169:
        /* <DEDUP_REMOVED lines=21> */
.L_x_7178:
[----:B------:R-:W-:Y:S05]  /*1ac0*/  BSYNC B1 ;  /* 0x0000000000017941 */ /* 0x000fea0003800000 */
.L_x_7177:
[----:B------:R-:W-:Y:S01]  /*1ad0*/  LEA R5, R0, 0x37800000, 0x17 ;  /* 0x3780000000057811 */ /* 0x000fe200078eb8ff */
[----:B------:R-:W-:-:S05]  /*1ae0*/  IMAD.SHL.U32 R0, R3, 0x200000, RZ ;  /* 0x0020000003007824 */ /* 0x000fca00078e00ff */
[----:B------:R-:W-:Y:S02]  /*1af0*/  LOP3.LUT R0, R5, R0, R6, 0xfe, !PT ;  /* 0x0000000005007212 */ /* 0x000fe400078efe06 */
.L_x_7176:
[----:B------:R-:W-:Y:S05]  /*1b00*/  BSYNC B0 ;  /* 0x0000000000007941 */ /* 0x000fea0003800000 */
.L_x_7175:
[----:B------:R-:W-:-:S04]  /*1b10*/  FMUL.FTZ R0, R0, 1 ;  /* 0x3f80000000007820 */ /* 0x000fc80000410000 */
[----:B------:R0:W1:Y:S01]  /*1b20*/  F2F.F64.F32 R32, R0 ;  /* 0x0000000000207310 */ /* 0x0000620000201800 */
[----:B------:R-:W-:Y:S05]  /*1b30*/  BRA `(.L_x_7156) ;  /* 0x000002c000007947 */ /* 0x000fea0003800000 */
.L_x_7168:
        /* <DEDUP_REMOVED lines=14> */
.L_x_7182:
[----:B------:R-:W-:Y:S05]  /*1c20*/  BSYNC B0 ;  /* 0x0000000000007941 */ /* 0x000fea0003800000 */
.L_x_7181:
[----:B------:R-:W-:-:S04]  /*1c30*/  FMUL.FTZ R0, R0, 1 ;  /* 0x3f80000000007820 */ /* 0x000fc80000410000 */
[----:B------:R0:W1:Y:S01]  /*1c40*/  F2F.F64.F32 R32, R0 ;  /* 0x0000000000207310 */ /* 0x0000620000201800 */
[----:B------:R-:W-:Y:S05]  /*1c50*/  BRA `(.L_x_7156) ;  /* 0x000001a000007947 */ /* 0x000fea0003800000 */
.L_x_7155:
        /* <DEDUP_REMOVED lines=19> */
[----:B------:R-:W-:Y:S01]  /*1d90*/  CS2R R32, SRZ ;  /* 0x0000000000207805 */ /* 0x000fe2000001ff00 */
[----:B------:R-:W-:Y:S05]  /*1da0*/  BRA `(.L_x_7156) ;  /* 0x0000005000007947 */ /* 0x000fea0003800000 */
.L_x_7180:
[----:B------:R-:W2:Y:S02]  /*1db0*/  LDG.E.64 R32, [R4.64] ;  /* 0x0000002404207981 */ /* 0x000ea4000c1e1b00 */
[----:B--2---:R-:W0:Y:S01]  /*1dc0*/  I2F.F64.U64 R32, R32 ;  /* 0x0000002000207312 */ /* 0x004e220000301800 */
[----:B------:R-:W-:Y:S05]  /*1dd0*/  BRA `(.L_x_7156) ;  /* 0x0000002000007947 */ /* 0x000fea0003800000 */
.L_x_7179:
[----:B------:R-:W2:Y:S02]  /*1de0*/  LDG.E R4, [R4.64] ;  /* 0x0000002404047981 */ /* 0x000ea4000c1e1900 */
[----:B--2---:R0:W1:Y:S02]  /*1df0*/  I2F.F64.U32 R32, R4 ;  /* 0x0000000400207312 */ /* 0x0040640000201800 */
.L_x_7156:
[----:B01---5:R0:W1:Y:S01]  /*1e00*/  DADD R6, -RZ, |R32| ;  /* 0x00000000ff067229 */ /* 0x0230620000000520 */
[----:B------:R-:W-:Y:S01]  /*1e10*/  BSSY B0, `(.L_x_7183) ;  /* 0x0000005000007945 */ /* 0x000fe20003800000 */
[----:B------:R-:W-:Y:S01]  /*1e20*/  IMAD.MOV.U32 R30, RZ, RZ, c[0x0][0x370] ;  /* 0x0000dc00ff1e7624 */ /* 0x000fe200078e00ff */
[----:B------:R-:W-:Y:S01]  /*1e30*/  MOV R0, 0x1e60 ;  /* 0x00001e6000007802 */ /* 0x000fe20000000f00 */
[----:B------:R-:W-:-:S02]  /*1e40*/  IMAD.MOV.U32 R3, RZ, RZ, c[0x0][0x374] ;  /* 0x0000dd00ff037624 */ /* 0x000fc400078e00ff */
[----:B01----:R-:W-:Y:S05]  /*1e50*/  CALL.REL.NOINC `($_ZN2at6native18elementwise_kernelILi128ELi4EZNS0_15gpu_kernel_implIZNS0_50_GLOBAL__N__2680c7bb_12_PowKernel_cu_b2145a98_318429pow_tensor_scalar_kernel_implIddEEvRNS_18TensorIteratorBaseET0_EUldE2_EEvS6_RKT_EUliE_EEviT1_$__internal_accurate_pow) ;  /* 0x0000add000007944 */ /* 0x003fea0003c00000 */
[----:B------:R-:W-:Y:S05]  /*1e60*/  BSYNC B0 ;  /* 0x0000000000007941 */ /* 0x000fea0003800000 */
.L_x_7183:
[----:B------:R-:W1:Y:S01]  /*1e70*/  DSETP.NEU.AND P0, PT, R32, RZ, PT ;  /* 0x000000ff2000722a */ /* 0x000e620003f0d000 */
[----:B------:R-:W-:-:S13]  /*1e80*/  BSSY B0, `(.L_x_7184) ;  /* 0x000002a000007945 */ /* 0x000fda0003800000 */
[----:B-1----:R-:W-:Y:S05]  /*1e90*/  @!P0 BRA `(.L_x_7185) ;  /* 0x0000019000008947 */ /* 0x002fea0003800000 */
[----:B0-----:R-:W-:Y:S01]  /*1ea0*/  IMAD.MOV.U32 R8, RZ, RZ, c[0x0][0x374] ;  /* 0x0000dd00ff087624 */ /* 0x001fe200078e00ff */
[----:B------:R-:W-:Y:S01]  /*1eb0*/  ISETP.GT.AND P1, PT, R33, -0x1, PT ;  /* 0xffffffff2100780c */ /* 0x000fe20003f24270 */
[----:B------:R-:W-:Y:S02]  /*1ec0*/  IMAD.MOV.U32 R3, RZ, RZ, c[0x0][0x370] ;  /* 0x0000dc00ff037624 */ /* 0x000fe400078e00ff */
[----:B------:R-:W-:Y:S01]  /*1ed0*/  IMAD.MOV.U32 R4, RZ, RZ, R10 ;  /* 0x000000ffff047224 */ /* 0x000fe200078e000a */
[----:B------:R-:W-:Y:S01]  /*1ee0*/  LOP3.LUT R0, R8, 0x7ff00000, RZ, 0xc0, !PT ;  /* 0x7ff0000008007812 */ /* 0x000fe200078ec0ff */
[----:B------:R-:W-:-:S03]  /*1ef0*/  IMAD.MOV.U32 R5, RZ, RZ, R11 ;  /* 0x000000ffff057224 */ /* 0x000fc600078e000b */
[----:B------:R-:W-:-:S04]  /*1f00*/  LEA.HI R0, R0, 0xfffffc0c, RZ, 0xc ;  /* 0xfffffc0c00007811 */ /* 0x000fc800078f60ff */
[CC--:B------:R-:W-:Y:S02]  /*1f10*/  SHF.L.U32 R6, R3.reuse, R0.reuse, RZ ;  /* 0x0000000003067219 */ /* 0x0c0fe400000006ff */
[----:B------:R-:W-:Y:S02]  /*1f20*/  SHF.L.U64.HI R0, R3, R0, c[0x0][0x374] ;  /* 0x0000dd0003007619 */ /* 0x000fe40000010200 */
[----:B------:R-:W-:Y:S01]  /*1f30*/  ISETP.NE.U32.AND P0, PT, R6, RZ, PT ;  /* 0x000000ff0600720c */ /* 0x000fe20003f05070 */
[----:B------:R-:W0:-:S03]  /*1f40*/  DADD R6, -RZ, -R4 ;  /* 0x00000000ff067229 */ /* 0x000e060000000904 */
[----:B------:R-:W-:-:S04]  /*1f50*/  ISETP.NE.AND.EX P0, PT, R0, -0x80000000, PT, P0 ;  /* 0x800000000000780c */ /* 0x000fc80003f05300 */
[----:B------:R-:W-:Y:S02]  /*1f60*/  ISETP.LT.AND P2, PT, R33, RZ, !P0 ;  /* 0x000000ff2100720c */ /* 0x000fe40004741270 */
[----:B------:R-:W-:Y:S02]  /*1f70*/  PLOP3.LUT P0, PT, P0, PT, PT, 0x8, 0x0 ;  /* 0x000000000000781c */ /* 0x000fe4000070e170 */
[----:B0-----:R-:W-:Y:S02]  /*1f80*/  FSEL R0, R6, R4, P2 ;  /* 0x0000000406007208 */ /* 0x001fe40001000000 */
[----:B------:R-:W-:Y:S01]  /*1f90*/  FSEL R7, R7, R5, P2 ;  /* 0x0000000507077208 */ /* 0x000fe20001000000 */
[----:B------:R-:W-:Y:S05]  /*1fa0*/  @P1 BRA `(.L_x_7186) ;  /* 0x0000017000001947 */ /* 0x000fea0003800000 */
[----:B------:R-:W0:Y:S02]  /*1fb0*/  FRND.F64.TRUNC R4, c[0x0][0x370] ;  /* 0x0000dc0000047b13 */ /* 0x000e24000030d800 */
[----:B0-----:R0:W1:Y:S02]  /*1fc0*/  DSETP.NEU.AND P1, PT, R4, c[0x0][0x370], PT ;  /* 0x0000dc000400762a */ /* 0x0010640003f2d000 */
[----:B0-----:R-:W-:-:S02]  /*1fd0*/  IMAD.MOV.U32 R4, RZ, RZ, R0 ;  /* 0x000000ffff047224 */ /* 0x001fc400078e0000 */
[----:B------:R-:W-:-:S10]  /*1fe0*/  IMAD.MOV.U32 R5, RZ, RZ, R7 ;  /* 0x000000ffff057224 */ /* 0x000fd400078e0007 */
[----:B-1----:R-:W-:Y:S05]  /*1ff0*/  @!P1 BRA `(.L_x_7186) ;  /* 0x0000012000009947 */ /* 0x002fea0003800000 */
[----:B------:R-:W-:Y:S02]  /*2000*/  IMAD.MOV.U32 R4, RZ, RZ, 0x0 ;  /* 0x00000000ff047424 */ /* 0x000fe400078e00ff */
[----:B------:R-:W-:Y:S01]  /*2010*/  IMAD.MOV.U32 R5, RZ, RZ, -0x80000 ;  /* 0xfff80000ff057424 */ /* 0x000fe200078e00ff */
[----:B------:R-:W-:Y:S05]  /*2020*/  BRA `(.L_x_7186) ;  /* 0x000000f000007947 */ /* 0x000fea0003800000 */
.L_x_7185:
[----:B0-----:R-:W-:Y:S01]  /*2030*/  IMAD.MOV.U32 R8, RZ, RZ, c[0x0][0x374] ;  /* 0x0000dd00ff087624 */ /* 0x001fe200078e00ff */
[----:B------:R-:W-:Y:S01]  /*2040*/  ISETP.LE.AND P1, PT, RZ, c[0x0][0x374], PT ;  /* 0x0000dd00ff007a0c */ /* 0x000fe20003f23270 */
[----:B------:R-:W-:Y:S02]  /*2050*/  IMAD.MOV.U32 R3, RZ, RZ, c[0x0][0x370] ;  /* 0x0000dc00ff037624 */ /* 0x000fe400078e00ff */
[----:B------:R-:W-:Y:S01]  /*2060*/  IMAD.MOV.U32 R4, RZ, RZ, c[0x0][0x370] ;  /* 0x0000dc00ff047624 */ /* 0x000fe200078e00ff */
[----:B------:R-:W-:Y:S01]  /*2070*/  LOP3.LUT R0, R8, 0x7ff00000, RZ, 0xc0, !PT ;  /* 0x7ff0000008007812 */ /* 0x000fe200078ec0ff */
[----:B------:R-:W-:-:S03]  /*2080*/  IMAD.MOV.U32 R5, RZ, RZ, c[0x0][0x374] ;  /* 0x0000dd00ff057624 */ /* 0x000fc600078e00ff */
[----:B------:R-:W-:-:S03]  /*2090*/  LEA.HI R0, R0, 0xfffffc0c, RZ, 0xc ;  /* 0xfffffc0c00007811 */ /* 0x000fc600078f60ff */
[----:B------:R0:W1:Y:S01]  /*20a0*/  DSETP.NEU.AND P0, PT, |R4|, 0.5, PT ;  /* 0x3fe000000400742a */ /* 0x0000620003f0d200 */
[CC--:B------:R-:W-:Y:S01]  /*20b0*/  SHF.L.U32 R6, R3.reuse, R0.reuse, RZ ;  /* 0x0000000003067219 */ /* 0x0c0fe200000006ff */
[----:B0-----:R-:W-:Y:S01]  /*20c0*/  IMAD.MOV.U32 R4, RZ, RZ, RZ ;  /* 0x000000ffff047224 */ /* 0x001fe200078e00ff */
[----:B------:R-:W-:Y:S02]  /*20d0*/  SHF.L.U64.HI R0, R3, R0, c[0x0][0x374] ;  /* 0x0000dd0003007619 */ /* 0x000fe40000010200 */
[----:B------:R-:W-:-:S04]  /*20e0*/  ISETP.EQ.U32.AND P2, PT, R6, RZ, PT ;  /* 0x000000ff0600720c */ /* 0x000fc80003f42070 */
[----:B-1----:R-:W-:-:S04]  /*20f0*/  ISETP.EQ.AND.EX P0, PT, R0, -0x80000000, P0, P2 ;  /* 0x800000000000780c */ /* 0x002fc80000702320 */
[----:B------:R-:W-:-:S04]  /*2100*/  SEL R5, R33, RZ, P0 ;  /* 0x000000ff21057207 */ /* 0x000fc80000000000 */
[----:B------:R-:W-:Y:S02]  /*2110*/  @!P1 LOP3.LUT R5, R5, 0x7ff00000, RZ, 0xfc, !PT ;  /* 0x7ff0000005059812 */ /* 0x000fe400078efcff */
.L_x_7186:
[----:B------:R-:W-:Y:S05]  /*2120*/  BSYNC B0 ;  /* 0x0000000000007941 */ /* 0x000fea0003800000 */
.L_x_7184:
[----:B------:R-:W0:Y:S01]  /*2130*/  DADD R6, R32, c[0x0][0x370] ;  /* 0x0000dc0020067629 */ /* 0x000e220000000000 */
[----:B------:R-:W-:Y:S09]  /*2140*/  BSSY B0, `(.L_x_7187) ;  /* 0x000001e000007945 */ /* 0x000ff20003800000 */
[----:B0-----:R-:W-:-:S04]  /*2150*/  LOP3.LUT R6, R7, 0x7ff00000, RZ, 0xc0, !PT ;  /* 0x7ff0000007067812 */ /* 0x001fc800078ec0ff */
[----:B------:R-:W-:-:S13]  /*2160*/  ISETP.NE.AND P1, PT, R6, 0x7ff00000, PT ;  /* 0x7ff000000600780c */ /* 0x000fda0003f25270 */
[----:B------:R-:W-:Y:S05]  /*2170*/  @P1 BRA `(.L_x_7188) ;  /* 0x000001a000001947 */ /* 0x000fea0003800000 */
[----:B------:R-:W-:Y:S02]  /*2180*/  IMAD.MOV.U32 R6, RZ, RZ, c[0x0][0x370] ;  /* 0x0000dc00ff067624 */ /* 0x000fe400078e00ff */
[----:B------:R-:W-:-:S06]  /*2190*/  IMAD.MOV.U32 R7, RZ, RZ, c[0x0][0x374] ;  /* 0x0000dd00ff077624 */ /* 0x000fcc00078e00ff */
[----:B------:R-:W0:-:S06]  /*21a0*/  DSETP.GTU.AND P1, PT, |R6|, +INF , PT ;  /* 0x7ff000000600742a */ /* 0x000e0c0003f2c200 */
[----:B0-----:R-:W0:-:S14]  /*21b0*/  DSETP.GTU.OR P1, PT, |R32|, +INF , P1 ;  /* 0x7ff000002000742a */ /* 0x001e1c0000f2c600 */
[----:B0-----:R-:W-:Y:S05]  /*21c0*/  @P1 BRA `(.L_x_7189) ;  /* 0x0000014000001947 */ /* 0x001fea0003800000 */
[----:B------:R-:W0:-:S14]  /*21d0*/  DSETP.NEU.AND P1, PT, |R6|, +INF , PT ;  /* 0x7ff000000600742a */ /* 0x000e1c0003f2d200 */
[----:B0-----:R-:W-:Y:S05]  /*21e0*/  @P1 BRA `(.L_x_7190) ;  /* 0x0000008000001947 */ /* 0x001fea0003800000 */
[----:B------:R-:W-:Y:S01]  /*21f0*/  ISETP.LE.AND P1, PT, RZ, c[0x0][0x374], PT ;  /* 0x0000dd00ff007a0c */ /* 0x000fe20003f23270 */
[----:B------:R-:W0:Y:S01]  /*2200*/  DSETP.GT.AND P0, PT, |R32|, 1, PT ;  /* 0x3ff000002000742a */ /* 0x000e220003f04200 */
[----:B------:R-:W-:-:S05]  /*2210*/  IMAD.MOV.U32 R4, RZ, RZ, RZ ;  /* 0x000000ffff047224 */ /* 0x000fca00078e00ff */
[----:B0-----:R-:W-:Y:S01]  /*2220*/  SEL R0, RZ, 0x7ff00000, !P0 ;  /* 0x7ff00000ff007807 */ /* 0x001fe20004000000 */
[----:B------:R-:W0:-:S05]  /*2230*/  DSETP.NEU.AND P0, PT, R32, -1, PT ;  /* 0xbff000002000742a */ /* 0x000e0a0003f0d000 */
[----:B------:R-:W-:-:S04]  /*2240*/  @!P1 LOP3.LUT R0, R0, 0x7ff00000, RZ, 0x3c, !PT ;  /* 0x7ff0000000009812 */ /* 0x000fc800078e3cff */
[----:B0-----:R-:W-:Y:S01]  /*2250*/  SEL R5, R0, 0x3ff00000, P0 ;  /* 0x3ff0000000057807 */ /* 0x001fe20000000000 */
[----:B------:R-:W-:Y:S05]  /*2260*/  BRA `(.L_x_7188) ;  /* 0x000000b000007947 */ /* 0x000fea0003800000 */
.L_x_7190:
[----:B------:R-:W0:-:S14]  /*2270*/  DSETP.NEU.AND P1, PT, |R32|, +INF , PT ;  /* 0x7ff000002000742a */ /* 0x000e1c0003f2d200 */
[----:B0-----:R-:W-:Y:S05]  /*2280*/  @P1 BRA `(.L_x_7188) ;  /* 0x0000009000001947 */ /* 0x001fea0003800000 */
[----:B------:R-:W-:Y:S01]  /*2290*/  ISETP.LT.AND P0, PT, R33, RZ, P0 ;  /* 0x000000ff2100720c */ /* 0x000fe20000701270 */
[----:B------:R-:W-:Y:S01]  /*22a0*/  IMAD.MOV.U32 R4, RZ, RZ, RZ ;  /* 0x000000ffff047224 */ /* 0x000fe200078e00ff */
[C---:B------:R-:W-:Y:S02]  /*22b0*/  LOP3.LUT R0, R8.reuse, 0x7fffffff, RZ, 0xc0, !PT ;  /* 0x7fffffff08007812 */ /* 0x040fe400078ec0ff */
[----:B------:R-:W-:Y:S02]  /*22c0*/  ISETP.GT.AND P1, PT, R8, -0x1, PT ;  /* 0xffffffff0800780c */ /* 0x000fe40003f24270 */
[----:B------:R-:W-:Y:S02]  /*22d0*/  ISETP.NE.AND P0, PT, R0, 0x3fe00000, P0 ;  /* 0x3fe000000000780c */ /* 0x000fe40000705270 */
[----:B------:R-:W-:-:S11]  /*22e0*/  SEL R5, RZ, 0x7ff00000, !P1 ;  /* 0x7ff00000ff057807 */ /* 0x000fd60004800000 */
[----:B------:R-:W-:Y:S01]  /*22f0*/  @P0 IADD3 R5, R5, -0x80000000, RZ ;  /* 0x8000000005050810 */ /* 0x000fe20007ffe0ff */
[----:B------:R-:W-:Y:S05]  /*2300*/  BRA `(.L_x_7188) ;  /* 0x0000001000007947 */ /* 0x000fea0003800000 */
.L_x_7189:
[----:B------:R0:W1:-:S06]  /*2310*/  DADD R4, R32, c[0x0][0x370] ;  /* 0x0000dc0020047629 */ /* 0x00004c0000000000 */
.L_x_7188:
[----:B------:R-:W-:Y:S05]  /*2320*/  BSYNC B0 ;  /* 0x0000000000007941 */ /* 0x000fea0003800000 */
.L_x_7187:
[----:B------:R-:W2:Y:S01]  /*2330*/  LDC.U8 R3, c[0x0][0x380] ;  /* 0x0000e000ff037b82 */ /* 0x000ea20000000000 */
[----:B------:R-:W3:-:S06]  /*2340*/  DSETP.NEU.AND P0, PT, RZ, c[0x0][0x370], PT ;  /* 0x0000dc00ff00762a */ /* 0x000ecc0003f0d000 */
[----:B---3--:R-:W3:-:S06]  /*2350*/  DSETP.EQ.OR P0, PT, R32, 1, !P0 ;  /* 0x3ff000002000742a */ /* 0x008ecc0004702400 */
[----:B-1-3--:R-:W-:Y:S02]  /*2360*/  FSEL R4, R4, RZ, !P0 ;  /* 0x000000ff04047208 */ /* 0x00afe40004000000 */
[----:B------:R-:W-:Y:S02]  /*2370*/  FSEL R5, R5, 1.875, !P0 ;  /* 0x3ff0000005057808 */ /* 0x000fe40004000000 */
        /* <DEDUP_REMOVED lines=11> */
[----:B------:R-:W1:Y:S02]  /*2430*/  F2I.F64.TRUNC R5, R4 ;  /* 0x0000000400057311 */ /* 0x000e64000030d100 */
[----:B-1----:R1:W-:Y:S01]  /*2440*/  STG.E.U8 [R16.64], R5 ;  /* 0x0000000510007986 */ /* 0x0023e2000c101124 */
[----:B------:R-:W-:Y:S05]  /*2450*/  BRA `(.L_x_7196) ;  /* 0x00000f1000007947 */ /* 0x000fea0003800000 */
.L_x_7194:
[----:B------:R-:W1:Y:S02]  /*2460*/  F2I.S64.F64.TRUNC R4, R4 ;  /* 0x0000000400047311 */ /* 0x000e64000030d900 */
[----:B-1----:R-:W-:-:S05]  /*2470*/  IMAD.MOV.U32 R3, RZ, RZ, R4 ;  /* 0x000000ffff037224 */ /* 0x002fca00078e0004 */
[----:B------:R1:W-:Y:S01]  /*2480*/  STG.E.U8 [R16.64], R3 ;  /* 0x0000000310007986 */ /* 0x0003e2000c101124 */
[----:B------:R-:W-:Y:S05]  /*2490*/  BRA `(.L_x_7196) ;  /* 0x00000ed000007947 */ /* 0x000fea0003800000 */
.L_x_7193:
[----:B------:R-:W-:-:S13]  /*24a0*/  ISETP.NE.AND P0, PT, R0, 0x2, PT ;  /* 0x000000020000780c */ /* 0x000fda0003f05270 */
[----:B------:R-:W-:Y:S05]  /*24b0*/  @!P0 BRA `(.L_x_7197) ;  /* 0x000000a000008947 */ /* 0x000fea0003800000 */
[----:B------:R-:W-:-:S13]  /*24c0*/  ISETP.NE.AND P0, PT, R0, 0x3, PT ;  /* 0x000000030000780c */ /* 0x000fda0003f05270 */
[----:B------:R-:W-:Y:S05]  /*24d0*/  @!P0 BRA `(.L_x_7198) ;  /* 0x0000005000008947 */ /* 0x000fea0003800000 */
[----:B------:R-:W-:-:S13]  /*24e0*/  ISETP.NE.AND P0, PT, R0, 0x4, PT ;  /* 0x000000040000780c */ /* 0x000fda0003f05270 */
[----:B------:R-:W-:Y:S05]  /*24f0*/  @P0 BRA `(.L_x_7195) ;  /* 0x00000ce000000947 */ /* 0x000fea0003800000 */
[----:B------:R-:W1:Y:S02]  /*2500*/  F2I.S64.F64.TRUNC R4, R4 ;  /* 0x0000000400047311 */ /* 0x000e64000030d900 */
[----:B-1----:R1:W-:Y:S01]  /*2510*/  STG.E.64 [R16.64], R4 ;  /* 0x0000000410007986 */ /* 0x0023e2000c101b24 */
[----:B------:R-:W-:Y:S05]  /*2520*/  BRA `(.L_x_7196) ;  /* 0x00000e4000007947 */ /* 0x000fea0003800000 */
.L_x_7198:
[----:B------:R-:W1:Y:S02]  /*2530*/  F2I.F64.TRUNC R5, R4 ;  /* 0x0000000400057311 */ /* 0x000e64000030d100 */
[----:B-1----:R1:W-:Y:S01]  /*2540*/  STG.E [R16.64], R5 ;  /* 0x0000000510007986 */ /* 0x0023e2000c101924 */
[----:B------:R-:W-:Y:S05]  /*2550*/  BRA `(.L_x_7196) ;  /* 0x00000e1000007947 */ /* 0x000fea0003800000 */
.L_x_7197:
[----:B------:R-:W1:Y:S02]  /*2560*/  F2I.F64.TRUNC R5, R4 ;  /* 0x0000000400057311 */ /* 0x000e64000030d100 */
[----:B-1----:R1:W-:Y:S01]  /*2570*/  STG.E.U16 [R16.64], R5 ;  /* 0x0000000510007986 */ /* 0x0023e2000c101524 */
[----:B------:R-:W-:Y:S05]  /*2580*/  BRA `(.L_x_7196) ;  /* 0x00000de000007947 */ /* 0x000fea0003800000 */
.L_x_7192:
[----:B------:R-:W-:-:S13]  /*2590*/  ISETP.GT.AND P0, PT, R0, 0x6, PT ;  /* 0x000000060000780c */ /* 0x000fda0003f04270 */
[----:B------:R-:W-:Y:S05]  /*25a0*/  @P0 BRA `(.L_x_7199) ;  /* 0x000000f000000947 */ /* 0x000fea0003800000 */
[----:B------:R-:W-:-:S13]  /*25b0*/  ISETP.NE.AND P0, PT, R0, 0x5, PT ;  /* 0x000000050000780c */ /* 0x000fda0003f05270 */
[----:B------:R-:W-:Y:S05]  /*25c0*/  @!P0 BRA `(.L_x_7200) ;  /* 0x0000007000008947 */ /* 0x000fea0003800000 */
[----:B------:R-:W-:-:S13]  /*25d0*/  ISETP.NE.AND P0, PT, R0, 0x6, PT ;  /* 0x000000060000780c */ /* 0x000fda0003f05270 */
[----:B------:R-:W-:Y:S05]  /*25e0*/  @P0 BRA `(.L_x_7195) ;  /* 0x00000bf000000947 */ /* 0x000fea0003800000 */
[----:B------:R-:W1:Y:S01]  /*25f0*/  F2F.F32.F64 R3, R4 ;  /* 0x0000000400037310 */ /* 0x000e620000301000 */
[----:B------:R-:W1:-:S14]  /*2600*/  DSETP.GEU.AND P0, PT, |R4|, c[0x2][0x0], PT ;  /* 0x008000000400762a */ /* 0x000e5c0003f0e200 */
[----:B-1----:R-:W-:-:S05]  /*2610*/  @!P0 FMUL R3, R3, 1.175494350822287508e-38 ;  /* 0x0080000003038820 */ /* 0x002fca0000400000 */
[----:B------:R1:W-:Y:S01]  /*2620*/  STG.E [R16.64], R3 ;  /* 0x0000000310007986 */ /* 0x0003e2000c101924 */
[----:B------:R-:W-:Y:S05]  /*2630*/  BRA `(.L_x_7196) ;  /* 0x00000d3000007947 */ /* 0x000fea0003800000 */
.L_x_7200:
[----:B------:R-:W1:Y:S01]  /*2640*/  F2F.F32.F64 R0, R4 ;  /* 0x0000000400007310 */ /* 0x000e620000301000 */
[----:B------:R-:W1:-:S14]  /*2650*/  DSETP.GEU.AND P0, PT, |R4|, c[0x2][0x0], PT ;  /* 0x008000000400762a */ /* 0x000e5c0003f0e200 */
[----:B-1----:R-:W-:-:S05]  /*2660*/  @!P0 FMUL R0, R0, 1.175494350822287508e-38 ;  /* 0x0080000000008820 */ /* 0x002fca0000400000 */
[----:B------:R-:W-:-:S05]  /*2670*/  F2FP.PACK_AB R0, RZ, R0 ;  /* 0x00000000ff00723e */ /* 0x000fca00000000ff */
[----:B------:R1:W-:Y:S01]  /*2680*/  STG.E.U16 [R16.64], R0 ;  /* 0x0000000010007986 */ /* 0x0003e2000c101524 */
[----:B------:R-:W-:Y:S05]  /*2690*/  BRA `(.L_x_7196) ;  /* 0x00000cd000007947 */ /* 0x000fea0003800000 */
.L_x_7199:
[----:B------:R-:W-:-:S13]  /*26a0*/  ISETP.NE.AND P0, PT, R0, 0x7, PT ;  /* 0x000000070000780c */ /* 0x000fda0003f05270 */
[----:B------:R-:W-:Y:S05]  /*26b0*/  @!P0 BRA `(.L_x_7201) ;  /* 0x0000011000008947 */ /* 0x000fea0003800000 */
[----:B------:R-:W-:-:S13]  /*26c0*/  ISETP.NE.AND P0, PT, R0, 0x8, PT ;  /* 0x000000080000780c */ /* 0x000fda0003f05270 */
[----:B------:R-:W-:Y:S05]  /*26d0*/  @!P0 BRA `(.L_x_7202) ;  /* 0x0000008000008947 */ /* 0x000fea0003800000 */
[----:B------:R-:W-:-:S13]  /*26e0*/  ISETP.NE.AND P0, PT, R0, 0x9, PT ;  /* 0x000000090000780c */ /* 0x000fda0003f05270 */
[----:B------:R-:W-:Y:S05]  /*26f0*/  @P0 BRA `(.L_x_7195) ;  /* 0x00000ae000000947 */ /* 0x000fea0003800000 */
[----:B------:R-:W1:Y:S01]  /*2700*/  F2F.F32.F64 R6, R4 ;  /* 0x0000000400067310 */ /* 0x000e620000301000 */
[----:B------:R-:W1:Y:S01]  /*2710*/  DSETP.GEU.AND P0, PT, |R4|, c[0x2][0x0], PT ;  /* 0x008000000400762a */ /* 0x000e620003f0e200 */
[----:B------:R-:W-:-:S13]  /*2720*/  IMAD.MOV.U32 R7, RZ, RZ, RZ ;  /* 0x000000ffff077224 */ /* 0x000fda00078e00ff */
[----:B-1----:R-:W-:-:S05]  /*2730*/  @!P0 FMUL R6, R6, 1.175494350822287508e-38 ;  /* 0x0080000006068820 */ /* 0x002fca0000400000 */
[----:B------:R1:W-:Y:S01]  /*2740*/  STG.E.64 [R16.64], R6 ;  /* 0x0000000610007986 */ /* 0x0003e2000c101b24 */
[----:B------:R-:W-:Y:S05]  /*2750*/  BRA `(.L_x_7196) ;  /* 0x00000c1000007947 */ /* 0x000fea0003800000 */
.L_x_7202:
[----:B------:R-:W1:Y:S01]  /*2760*/  F2F.F32.F64 R0, R4 ;  /* 0x0000000400007310 */ /* 0x000e620000301000 */
[----:B------:R-:W1:-:S14]  /*2770*/  DSETP.GEU.AND P0, PT, |R4|, c[0x2][0x0], PT ;  /* 0x008000000400762a */ /* 0x000e5c0003f0e200 */
[----:B-1----:R-:W-:-:S05]  /*2780*/  @!P0 FMUL R0, R0, 1.175494350822287508e-38 ;  /* 0x0080000000008820 */ /* 0x002fca0000400000 */
[----:B------:R-:W-:-:S04]  /*2790*/  F2FP.PACK_AB R3, RZ, R0 ;  /* 0x00000000ff03723e */ /* 0x000fc800000000ff */
[----:B------:R-:W-:-:S05]  /*27a0*/  PRMT R3, R3, 0x5410, RZ ;  /* 0x0000541003037816 */ /* 0x000fca00000000ff */
[----:B------:R1:W-:Y:S01]  /*27b0*/  STG.E [R16.64], R3 ;  /* 0x0000000310007986 */ /* 0x0003e2000c101924 */
[----:B------:R-:W-:Y:S05]  /*27c0*/  BRA `(.L_x_7196) ;  /* 0x00000ba000007947 */ /* 0x000fea0003800000 */
.L_x_7201:
[----:B------:R1:W-:Y:S01]  /*27d0*/  STG.E.64 [R16.64], R4 ;  /* 0x0000000410007986 */ /* 0x0003e2000c101b24 */
[----:B------:R-:W-:Y:S05]  /*27e0*/  BRA `(.L_x_7196) ;  /* 0x00000b8000007947 */ /* 0x000fea0003800000 */
.L_x_7191:
        /* <DEDUP_REMOVED lines=8> */
[----:B------:R-:W1:-:S06]  /*2870*/  DSETP.NEU.AND P0, PT, R4, RZ, PT ;  /* 0x000000ff0400722a */ /* 0x000e4c0003f0d000 */
[----:B-1----:R-:W-:-:S05]  /*2880*/  SEL R3, RZ, 0x1, !P0 ;  /* 0x00000001ff037807 */ /* 0x002fca0004000000 */
[----:B------:R1:W-:Y:S01]  /*2890*/  STG.E.U8 [R16.64], R3 ;  /* 0x0000000310007986 */ /* 0x0003e2000c101124 */
[----:B------:R-:W-:Y:S05]  /*28a0*/  BRA `(.L_x_7196) ;  /* 0x00000ac000007947 */ /* 0x000fea0003800000 */
.L_x_7205:
[----:B------:R-:W-:-:S05]  /*28b0*/  CS2R R6, SRZ ;  /* 0x0000000000067805 */ /* 0x000fca000001ff00 */
[----:B------:R1:W-:Y:S01]  /*28c0*/  STG.E.128 [R16.64], R4 ;  /* 0x0000000410007986 */ /* 0x0003e2000c101d24 */
[----:B------:R-:W-:Y:S05]  /*28d0*/  BRA `(.L_x_7196) ;  /* 0x00000a9000007947 */ /* 0x000fea0003800000 */
.L_x_7204:
        /* <DEDUP_REMOVED lines=8> */
[----:B------:R-:W-:-:S13]  /*2960*/  BSSY B0, `(.L_x_7208) ;  /* 0x000000f000007945 */ /* 0x000fda0003800000 */
[----:B-1----:R-:W-:-:S05]  /*2970*/  @!P0 FMUL R9, R9, 1.175494350822287508e-38 ;  /* 0x0080000009098820 */ /* 0x002fca0000400000 */
        /* <DEDUP_REMOVED lines=13> */
.L_x_7209:
[----:B------:R-:W-:Y:S05]  /*2a50*/  BSYNC B0 ;  /* 0x0000000000007941 */ /* 0x000fea0003800000 */
.L_x_7208:
[----:B------:R-:W-:-:S05]  /*2a60*/  LOP3.LUT R7, R0, R7, RZ, 0xfc, !PT ;  /* 0x0000000700077212 */ /* 0x000fca00078efcff */
[----:B------:R1:W-:Y:S01]  /*2a70*/  STG.E.U8 [R16.64], R7 ;  /* 0x0000000710007986 */ /* 0x0003e2000c101124 */
[----:B------:R-:W-:Y:S05]  /*2a80*/  BRA `(.L_x_7196) ;  /* 0x000008e000007947 */ /* 0x000fea0003800000 */
.L_x_7207:
[----:B------:R-:W1:Y:S01]  /*2a90*/  F2F.F32.F64 R7, R4 ;  /* 0x0000000400077310 */ /* 0x000e620000301000 */
[----:B------:R-:W1:Y:S01]  /*2aa0*/  DSETP.GEU.AND P0, PT, |R4|, c[0x2][0x0], PT ;  /* 0x008000000400762a */ /* 0x000e620003f0e200 */
[----:B------:R-:W-:-:S13]  /*2ab0*/  BSSY B0, `(.L_x_7210) ;  /* 0x0000010000007945 */ /* 0x000fda0003800000 */
[----:B-1----:R-:W-:-:S05]  /*2ac0*/  @!P0 FMUL R7, R7, 1.175494350822287508e-38 ;  /* 0x0080000007078820 */ /* 0x002fca0000400000 */
        /* <DEDUP_REMOVED lines=11> */
.L_x_7211:
[----:B------:R-:W-:Y:S01]  /*2b80*/  IMAD.MOV.U32 R0, RZ, RZ, 0x7f ;  /* 0x0000007fff007424 */ /* 0x000fe200078e00ff */
[----:B------:R-:W-:-:S04]  /*2b90*/  ISETP.GT.U32.AND P0, PT, R3, 0x7f800000, PT ;  /* 0x7f8000000300780c */ /* 0x000fc80003f04070 */
[----:B------:R-:W-:-:S04]  /*2ba0*/  SEL R0, R0, 0x7c, P0 ;  /* 0x0000007c00007807 */ /* 0x000fc80000000000 */
.L_x_7212:
[----:B------:R-:W-:Y:S05]  /*2bb0*/  BSYNC B0 ;  /* 0x0000000000007941 */ /* 0x000fea0003800000 */
.L_x_7210:
[----:B------:R-:W-:-:S04]  /*2bc0*/  LOP3.LUT R3, R7, 0x80000000, RZ, 0xc0, !PT ;  /* 0x8000000007037812 */ /* 0x000fc800078ec0ff */
[----:B------:R-:W-:-:S04]  /*2bd0*/  SHF.R.U32.HI R3, RZ, 0x18, R3 ;  /* 0x00000018ff037819 */ /* 0x000fc80000011603 */
[----:B------:R-:W-:-:S05]  /*2be0*/  LOP3.LUT R3, R0, R3, RZ, 0xfc, !PT ;  /* 0x0000000300037212 */ /* 0x000fca00078efcff */
[----:B------:R1:W-:Y:S01]  /*2bf0*/  STG.E.U8 [R16.64], R3 ;  /* 0x0000000310007986 */ /* 0x0003e2000c101124 */
[----:B------:R-:W-:Y:S05]  /*2c00*/  BRA `(.L_x_7196) ;  /* 0x0000076000007947 */ /* 0x000fea0003800000 */
.L_x_7206:
[----:B------:R-:W1:Y:S01]  /*2c10*/  F2F.F32.F64 R0, R4 ;  /* 0x0000000400007310 */ /* 0x000e620000301000 */
[----:B------:R-:W1:-:S14]  /*2c20*/  DSETP.GEU.AND P0, PT, |R4|, c[0x2][0x0], PT ;  /* 0x008000000400762a */ /* 0x000e5c0003f0e200 */
[----:B-1----:R-:W-:-:S05]  /*2c30*/  @!P0 FMUL R0, R0, 1.175494350822287508e-38 ;  /* 0x0080000000008820 */ /* 0x002fca0000400000 */
[----:B------:R-:W-:-:S05]  /*2c40*/  F2FP.BF16.PACK_AB R0, RZ, R0 ;  /* 0x00000000ff00723e */ /* 0x000fca00000010ff */
[----:B------:R1:W-:Y:S01]  /*2c50*/  STG.E.U16 [R16.64], R0 ;  /* 0x0000000010007986 */ /* 0x0003e2000c101524 */
[----:B------:R-:W-:Y:S05]  /*2c60*/  BRA `(.L_x_7196) ;  /* 0x0000070000007947 */ /* 0x000fea0003800000 */
.L_x_7203:
        /* <DEDUP_REMOVED lines=8> */
[----:B------:R-:W1:Y:S02]  /*2cf0*/  F2I.U32.F64.TRUNC R5, R4 ;  /* 0x0000000400057311 */ /* 0x000e64000030d000 */
[----:B-1----:R1:W-:Y:S01]  /*2d00*/  STG.E.U16 [R16.64], R5 ;  /* 0x0000000510007986 */ /* 0x0023e2000c101524 */
[----:B------:R-:W-:Y:S05]  /*2d10*/  BRA `(.L_x_7196) ;  /* 0x0000065000007947 */ /* 0x000fea0003800000 */
.L_x_7215:
[----:B------:R-:W1:Y:S01]  /*2d20*/  F2F.F32.F64 R7, R4 ;  /* 0x0000000400077310 */ /* 0x000e620000301000 */
[----:B------:R-:W1:Y:S01]  /*2d30*/  DSETP.GEU.AND P0, PT, |R4|, c[0x2][0x0], PT ;  /* 0x008000000400762a */ /* 0x000e620003f0e200 */
[----:B------:R-:W-:Y:S01]  /*2d40*/  BSSY B0, `(.L_x_7216) ;  /* 0x0000015000007945 */ /* 0x000fe20003800000 */
[----:B------:R-:W-:-:S12]  /*2d50*/  IMAD.MOV.U32 R8, RZ, RZ, 0x80 ;  /* 0x00000080ff087424 */ /* 0x000fd800078e00ff */
[----:B-1----:R-:W-:-:S05]  /*2d60*/  @!P0 FMUL R7, R7, 1.175494350822287508e-38 ;  /* 0x0080000007078820 */ /* 0x002fca0000400000 */
        /* <DEDUP_REMOVED lines=14> */
.L_x_7218:
[----:B------:R-:W-:-:S04]  /*2e50*/  LOP3.LUT R3, R7, 0x80000000, RZ, 0xc0, !PT ;  /* 0x8000000007037812 */ /* 0x000fc800078ec0ff */
[----:B------:R-:W-:-:S04]  /*2e60*/  SHF.R.U32.HI R3, RZ, 0x18, R3 ;  /* 0x00000018ff037819 */ /* 0x000fc80000011603 */
[----:B------:R-:W-:-:S04]  /*2e70*/  LOP3.LUT R0, R0, R3, RZ, 0xfc, !PT ;  /* 0x0000000300007212 */ /* 0x000fc800078efcff */
[----:B------:R-:W-:Y:S02]  /*2e80*/  PRMT R8, R0, 0x7610, R8 ;  /* 0x0000761000087816 */ /* 0x000fe40000000008 */
.L_x_7217:
[----:B------:R-:W-:Y:S05]  /*2e90*/  BSYNC B0 ;  /* 0x0000000000007941 */ /* 0x000fea0003800000 */
.L_x_7216:
[----:B------:R1:W-:Y:S01]  /*2ea0*/  STG.E.U8 [R16.64], R8 ;  /* 0x0000000810007986 */ /* 0x0003e2000c101124 */
[----:B------:R-:W-:Y:S05]  /*2eb0*/  BRA `(.L_x_7196) ;  /* 0x000004b000007947 */ /* 0x000fea0003800000 */
.L_x_7214:
        /* <DEDUP_REMOVED lines=19> */
.L_x_7221:
[----:B------:R-:W-:-:S04]  /*2ff0*/  LOP3.LUT R3, R7, 0x80000000, RZ, 0xc0, !PT ;  /* 0x8000000007037812 */ /* 0x000fc800078ec0ff */
[----:B------:R-:W-:-:S04]  /*3000*/  SHF.R.U32.HI R3, RZ, 0x18, R3 ;  /* 0x00000018ff037819 */ /* 0x000fc80000011603 */
[----:B------:R-:W-:-:S04]  /*3010*/  LOP3.LUT R0, R0, R3, RZ, 0xfc, !PT ;  /* 0x0000000300007212 */ /* 0x000fc800078efcff */
[----:B------:R-:W-:Y:S02]  /*3020*/  PRMT R8, R0, 0x7610, R8 ;  /* 0x0000761000087816 */ /* 0x000fe40000000008 */
.L_x_7220:
[----:B------:R-:W-:Y:S05]  /*3030*/  BSYNC B0 ;  /* 0x0000000000007941 */ /* 0x000fea0003800000 */
.L_x_7219:
[----:B------:R1:W-:Y:S01]  /*3040*/  STG.E.U8 [R16.64], R8 ;  /* 0x0000000810007986 */ /* 0x0003e2000c101124 */
[----:B------:R-:W-:Y:S05]  /*3050*/  BRA `(.L_x_7196) ;  /* 0x0000031000007947 */ /* 0x000fea0003800000 */
.L_x_7213:
[----:B------:R-:W-:-:S13]  /*3060*/  ISETP.NE.AND P0, PT, R0, 0x1c, PT ;  /* 0x0000001c0000780c */ /* 0x000fda0003f05270 */
[----:B------:R-:W-:Y:S05]  /*3070*/  @!P0 BRA `(.L_x_7222) ;  /* 0x000002d000008947 */ /* 0x000fea0003800000 */
[----:B------:R-:W-:-:S13]  /*3080*/  ISETP.NE.AND P0, PT, R0, 0x1d, PT ;  /* 0x0000001d0000780c */ /* 0x000fda0003f05270 */
[----:B------:R-:W-:Y:S05]  /*3090*/  @!P0 BRA `(.L_x_7223) ;  /* 0x0000028000008947 */ /* 0x000fea0003800000 */
[----:B------:R-:W-:-:S13]  /*30a0*/  ISETP.NE.AND P0, PT, R0, 0x2c, PT ;  /* 0x0000002c0000780c */ /* 0x000fda0003f05270 */
[----:B------:R-:W-:Y:S05]  /*30b0*/  @P0 BRA `(.L_x_7195) ;  /* 0x0000012000000947 */ /* 0x000fea0003800000 */
[----:B------:R-:W1:Y:S01]  /*30c0*/  F2F.F32.F64 R8, R4 ;  /* 0x0000000400087310 */ /* 0x000e620000301000 */
[----:B------:R-:W1:-:S14]  /*30d0*/  DSETP.GEU.AND P0, PT, |R4|, c[0x2][0x0], PT ;  /* 0x008000000400762a */ /* 0x000e5c0003f0e200 */
[----:B-1----:R-:W-:Y:S01]  /*30e0*/  @!P0 FMUL R8, R8, 1.175494350822287508e-38 ;  /* 0x0080000008088820 */ /* 0x002fe20000400000 */
        /* <DEDUP_REMOVED lines=15> */
.L_x_7195:
[----:B------:R-:W-:Y:S01]  /*31e0*/  MOV R14, 0x0 ;  /* 0x00000000000e7802 */ /* 0x000fe20000000f00 */
[----:B------:R-:W-:Y:S02]  /*31f0*/  IMAD.MOV.U32 R4, RZ, RZ, c[0x4][0x198] ;  /* 0x01006600ff047624 */ /* 0x000fe400078e00ff */
[----:B------:R-:W-:Y:S02]  /*3200*/  IMAD.MOV.U32 R5, RZ, RZ, c[0x4][0x19c] ;  /* 0x01006700ff057624 */ /* 0x000fe400078e00ff */
[----:B------:R-:W-:Y:S01]  /*3210*/  IMAD.MOV.U32 R6, RZ, RZ, c[0x4][0x1a0] ;  /* 0x01006800ff067624 */ /* 0x000fe200078e00ff */
[----:B------:R-:W1:Y:S01]  /*3220*/  LDC.64 R14, c[0x4][R14] ;  /* 0x010000000e0e7b82 */ /* 0x000e620000000a00 */
        /* <DEDUP_REMOVED lines=13> */
[----:B01----:R-:W-:Y:S05]  /*3300*/  CALL.ABS.NOINC R14 ;  /* 0x000000000e007343 */ /* 0x003fea0003c00000 */
[----:B------:R-:W-:Y:S05]  /*3310*/  BRA `(.L_x_7196) ;  /* 0x0000005000007947 */ /* 0x000fea0003800000 */
.L_x_7223:
[----:B------:R-:W1:Y:S02]  /*3320*/  F2I.U64.F64.TRUNC R4, R4 ;  /* 0x0000000400047311 */ /* 0x000e64000030d800 */
[----:B-1----:R1:W-:Y:S01]  /*3330*/  STG.E.64 [R16.64], R4 ;  /* 0x0000000410007986 */ /* 0x0023e2000c101b24 */
[----:B------:R-:W-:Y:S05]  /*3340*/  BRA `(.L_x_7196) ;  /* 0x0000002000007947 */ /* 0x000fea0003800000 */
.L_x_7222:
[----:B------:R-:W1:Y:S02]  /*3350*/  F2I.U32.F64.TRUNC R5, R4 ;  /* 0x0000000400057311 */ /* 0x000e64000030d000 */
[----:B-1----:R1:W-:Y:S02]  /*3360*/  STG.E [R16.64], R5 ;  /* 0x0000000510007986 */ /* 0x0023e4000c101924 */
.L_x_7196:
[----:B------:R-:W-:-:S05]  /*3370*/  IMAD R2, R2, 0x200, R19 ;  /* 0x0000020002027824 */ /* 0x000fca00078e0213 */
[----:B-1----:R-:W-:Y:S02]  /*3380*/  IADD3 R17, R2, 0x80, RZ ;  /* 0x0000008002117810 */ /* 0x002fe40007ffe0ff */
.L_x_7149:
[----:B------:R-:W-:Y:S05]  /*3390*/  BSYNC B6 ;  /* 0x0000000000067941 */ /* 0x000fea0003800000 */
.L_x_7148:
[----:B------:R-:W-:Y:S01]  /*33a0*/  ISETP.GE.AND P0, PT, R17, c[0x0][0x160], PT ;  /* 0x0000580011007a0c */ /* 0x000fe20003f06270 */
[----:B------:R-:W-:-:S12]  /*33b0*/  BSSY B6, `(.L_x_7224) ;  /* 0x000065a000067945 */ /* 0x000fd80003800000 */
[----:B------:R-:W-:Y:S05]  /*33c0*/  @P0 BRA `(.L_x_7225) ;  /* 0x0000658000000947 */ /* 0x000fea0003800000 */
[----:B------:R-:W-:Y:S01]  /*33d0*/  ISETP.NE.AND P0, PT, RZ, c[0x0][0x168], PT ;  /* 0x00005a00ff007a0c */ /* 0x000fe20003f05270 */
[----:B------:R-:W-:Y:S02]  /*33e0*/  IMAD.MOV.U32 R0, RZ, RZ, RZ ;  /* 0x000000ffff007224 */ /* 0x000fe400078e00ff */
        /* <DEDUP_REMOVED lines=226> */
.L_x_7226:
[----:B------:R-:W1:Y:S01]  /*4210*/  LDC.U8 R5, c[0x0][0x381] ;  /* 0x0000e040ff057b82 */ /* 0x000e620000000000 */
[----:B------:R-:W-:Y:S02]  /*4220*/  IADD3 R18, P0, R18, c[0x0][0x360], RZ ;  /* 0x0000d80012127a10 */ /* 0x000fe40007f1e0ff */
[----:B------:R-:W-:-:S03]  /*4230*/  IADD3 R2, P1, R0, c[0x0][0x368], RZ ;  /* 0x0000da0000027a10 */ /* 0x000fc60007f3e0ff */
[----:B------:R-:W-:Y:S02]  /*4240*/  IMAD.X R19, RZ, RZ, c[0x0][0x364], P0 ;  /* 0x0000d900ff137624 */ /* 0x000fe400000e06ff */
[----:B------:R-:W-:Y:S01]  /*4250*/  IMAD.X R3, RZ, RZ, c[0x0][0x36c], P1 ;  /* 0x0000db00ff037624 */ /* 0x000fe200008e06ff */
[----:B-1----:R-:W-:-:S04]  /*4260*/  PRMT R4, R5, 0x9910, RZ ;  /* 0x0000991005047816 */ /* 0x002fc800000000ff */
        /* <DEDUP_REMOVED lines=11> */
[----:B0-2---:R0:W1:Y:S01]  /*4320*/  I2F.F64.S16 R32, R2 ;  /* 0x0000000200207312 */ /* 0x0050620000101c00 */
[----:B------:R-:W-:Y:S05]  /*4330*/  BRA `(.L_x_7232) ;  /* 0x00000e2000007947 */ /* 0x000fea0003800000 */
.L_x_7230:
[----:B------:R-:W2:Y:S02]  /*4340*/  LDG.E.U8 R2, [R2.64] ;  /* 0x0000002402027981 */ /* 0x000ea4000c1e1100 */
[----:B0-2---:R0:W1:Y:S01]  /*4350*/  I2F.F64.U16 R32, R2 ;  /* 0x0000000200207312 */ /* 0x0050620000101800 */
[----:B------:R-:W-:Y:S05]  /*4360*/  BRA `(.L_x_7232) ;  /* 0x00000df000007947 */ /* 0x000fea0003800000 */
.L_x_7229:
[----:B------:R-:W-:-:S13]  /*4370*/  ISETP.NE.AND P0, PT, R4, 0x2, PT ;  /* 0x000000020400780c */ /* 0x000fda0003f05270 */
[----:B------:R-:W-:Y:S05]  /*4380*/  @!P0 BRA `(.L_x_7233) ;  /* 0x000000a000008947 */ /* 0x000fea0003800000 */
[----:B------:R-:W-:-:S13]  /*4390*/  ISETP.NE.AND P0, PT, R4, 0x3, PT ;  /* 0x000000030400780c */ /* 0x000fda0003f05270 */
[----:B------:R-:W-:Y:S05]  /*43a0*/  @!P0 BRA `(.L_x_7234) ;  /* 0x0000005000008947 */ /* 0x000fea0003800000 */
[----:B------:R-:W-:-:S13]  /*43b0*/  ISETP.NE.AND P0, PT, R4, 0x4, PT ;  /* 0x000000040400780c */ /* 0x000fda0003f05270 */
[----:B------:R-:W-:Y:S05]  /*43c0*/  @P0 BRA `(.L_x_7231) ;  /* 0x00000bf000000947 */ /* 0x000fea0003800000 */
[----:B0-----:R-:W2:Y:S02]  /*43d0*/  LDG.E.64 R32, [R2.64] ;  /* 0x0000002402207981 */ /* 0x001ea4000c1e1b00 */
[----:B--2---:R-:W0:Y:S01]  /*43e0*/  I2F.F64.S64 R32, R32 ;  /* 0x0000002000207312 */ /* 0x004e220000301c00 */
[----:B------:R-:W-:Y:S05]  /*43f0*/  BRA `(.L_x_7232) ;  /* 0x00000d6000007947 */ /* 0x000fea0003800000 */
.L_x_7234:
[----:B------:R-:W2:Y:S02]  /*4400*/  LDG.E R2, [R2.64] ;  /* 0x0000002402027981 */ /* 0x000ea4000c1e1900 */
[----:B0-2---:R0:W1:Y:S01]  /*4410*/  I2F.F64 R32, R2 ;  /* 0x0000000200207312 */ /* 0x0050620000201c00 */
[----:B------:R-:W-:Y:S05]  /*4420*/  BRA `(.L_x_7232) ;  /* 0x00000d3000007947 */ /* 0x000fea0003800000 */
.L_x_7233:
[----:B------:R-:W2:Y:S02]  /*4430*/  LDG.E.U16 R2, [R2.64] ;  /* 0x0000002402027981 */ /* 0x000ea4000c1e1500 */
[----:B0-2---:R0:W1:Y:S01]  /*4440*/  I2F.F64.S16 R32, R2 ;  /* 0x0000000200207312 */ /* 0x0050620000101c00 */
[----:B------:R-:W-:Y:S05]  /*4450*/  BRA `(.L_x_7232) ;  /* 0x00000d0000007947 */ /* 0x000fea0003800000 */
.L_x_7228:
[----:B------:R-:W-:-:S13]  /*4460*/  ISETP.GT.AND P0, PT, R4, 0x6, PT ;  /* 0x000000060400780c */ /* 0x000fda0003f04270 */
[----:B------:R-:W-:Y:S05]  /*4470*/  @P0 BRA `(.L_x_7235) ;  /* 0x000000d000000947 */ /* 0x000fea0003800000 */
[----:B------:R-:W-:-:S13]  /*4480*/  ISETP.NE.AND P0, PT, R4, 0x5, PT ;  /* 0x000000050400780c */ /* 0x000fda0003f05270 */
[----:B------:R-:W-:Y:S05]  /*4490*/  @!P0 BRA `(.L_x_7236) ;  /* 0x0000006000008947 */ /* 0x000fea0003800000 */
[----:B------:R-:W-:-:S13]  /*44a0*/  ISETP.NE.AND P0, PT, R4, 0x6, PT ;  /* 0x000000060400780c */ /* 0x000fda0003f05270 */
[----:B------:R-:W-:Y:S05]  /*44b0*/  @P0 BRA `(.L_x_7231) ;  /* 0x00000b0000000947 */ /* 0x000fea0003800000 */
[----:B0-----:R-:W2:Y:S02]  /*44c0*/  LDG.E R32, [R2.64] ;  /* 0x0000002402207981 */ /* 0x001ea4000c1e1900 */
[----:B--2---:R-:W-:-:S06]  /*44d0*/  FMUL.FTZ R32, R32, 1 ;  /* 0x3f80000020207820 */ /* 0x004fcc0000410000 */
[----:B------:R-:W0:Y:S01]  /*44e0*/  F2F.F64.F32 R32, R32 ;  /* 0x0000002000207310 */ /* 0x000e220000201800 */
[----:B------:R-:W-:Y:S05]  /*44f0*/  BRA `(.L_x_7232) ;  /* 0x00000c6000007947 */ /* 0x000fea0003800000 */
.L_x_7236:
[----:B------:R-:W2:Y:S02]  /*4500*/  LDG.E.U16 R0, [R2.64] ;  /* 0x0000002402007981 */ /* 0x000ea4000c1e1500 */
[----:B--2---:R-:W-:-:S05]  /*4510*/  HADD2.F32 R0, -RZ, R0.H0_H0 ;  /* 0x20000000ff007230 */ /* 0x004fca0000004100 */
[----:B------:R-:W-:-:S04]  /*4520*/  FMUL.FTZ R0, R0, 1 ;  /* 0x3f80000000007820 */ /* 0x000fc80000410000 */
[----:B0-----:R0:W1:Y:S01]  /*4530*/  F2F.F64.F32 R32, R0 ;  /* 0x0000000000207310 */ /* 0x0010620000201800 */
[----:B------:R-:W-:Y:S05]  /*4540*/  BRA `(.L_x_7232) ;  /* 0x00000c1000007947 */ /* 0x000fea0003800000 */
.L_x_7235:
[----:B------:R-:W-:-:S13]  /*4550*/  ISETP.NE.AND P0, PT, R4, 0x7, PT ;  /* 0x000000070400780c */ /* 0x000fda0003f05270 */
[----:B------:R-:W-:Y:S05]  /*4560*/  @!P0 BRA `(.L_x_7237) ;  /* 0x000000d000008947 */ /* 0x000fea0003800000 */
[----:B------:R-:W-:-:S13]  /*4570*/  ISETP.NE.AND P0, PT, R4, 0x8, PT ;  /* 0x000000080400780c */ /* 0x000fda0003f05270 */
[----:B------:R-:W-:Y:S05]  /*4580*/  @!P0 BRA `(.L_x_7238) ;  /* 0x0000006000008947 */ /* 0x000fea0003800000 */
[----:B------:R-:W-:-:S13]  /*4590*/  ISETP.NE.AND P0, PT, R4, 0x9, PT ;  /* 0x000000090400780c */ /* 0x000fda0003f05270 */
[----:B------:R-:W-:Y:S05]  /*45a0*/  @P0 BRA `(.L_x_7231) ;  /* 0x00000a1000000947 */ /* 0x000fea0003800000 */
[----:B------:R-:W2:Y:S02]  /*45b0*/  LDG.E R2, [R2.64] ;  /* 0x0000002402027981 */ /* 0x000ea4000c1e1900 */
[----:B0-2---:R-:W-:-:S06]  /*45c0*/  FMUL.FTZ R32, R2, 1 ;  /* 0x3f80000002207820 */ /* 0x005fcc0000410000 */
[----:B------:R-:W0:Y:S01]  /*45d0*/  F2F.F64.F32 R32, R32 ;  /* 0x0000002000207310 */ /* 0x000e220000201800 */
[----:B------:R-:W-:Y:S05]  /*45e0*/  BRA `(.L_x_7232) ;  /* 0x00000b7000007947 */ /* 0x000fea0003800000 */
.L_x_7238:
[----:B------:R-:W2:Y:S02]  /*45f0*/  LDG.E.U16 R2, [R2.64] ;  /* 0x0000002402027981 */ /* 0x000ea4000c1e1500 */
[----:B--2---:R-:W-:-:S05]  /*4600*/  HADD2.F32 R0, -RZ, R2.H0_H0 ;  /* 0x20000002ff007230 */ /* 0x004fca0000004100 */
[----:B------:R-:W-:-:S04]  /*4610*/  FMUL.FTZ R0, R0, 1 ;  /* 0x3f80000000007820 */ /* 0x000fc80000410000 */
[----:B0-----:R0:W1:Y:S01]  /*4620*/  F2F.F64.F32 R32, R0 ;  /* 0x0000000000207310 */ /* 0x0010620000201800 */
[----:B------:R-:W-:Y:S05]  /*4630*/  BRA `(.L_x_7232) ;  /* 0x00000b2000007947 */ /* 0x000fea0003800000 */
.L_x_7237:
[----:B0-----:R0:W5:Y:S01]  /*4640*/  LDG.E.64 R32, [R2.64] ;  /* 0x0000002402207981 */ /* 0x001162000c1e1b00 */
[----:B------:R-:W-:Y:S05]  /*4650*/  BRA `(.L_x_7232) ;  /* 0x00000b0000007947 */ /* 0x000fea0003800000 */
.L_x_7227:
        /* <DEDUP_REMOVED lines=9> */
[----:B0-----:R-:W-:Y:S01]  /*46f0*/  IMAD.MOV.U32 R32, RZ, RZ, RZ ;  /* 0x000000ffff207224 */ /* 0x001fe200078e00ff */
[----:B--2---:R-:W-:-:S04]  /*4700*/  ISETP.NE.AND P0, PT, R2, RZ, PT ;  /* 0x000000ff0200720c */ /* 0x004fc80003f05270 */
[----:B------:R-:W-:Y:S01]  /*4710*/  FSEL R33, RZ, 1.875, !P0 ;  /* 0x3ff00000ff217808 */ /* 0x000fe20004000000 */
[----:B------:R-:W-:Y:S05]  /*4720*/  BRA `(.L_x_7232) ;  /* 0x00000a3000007947 */ /* 0x000fea0003800000 */
.L_x_7241:
[----:B0-----:R0:W5:Y:S01]  /*4730*/  LDG.E.64 R32, [R2.64] ;  /* 0x0000002402207981 */ /* 0x001162000c1e1b00 */
[----:B------:R-:W-:Y:S05]  /*4740*/  BRA `(.L_x_7232) ;  /* 0x00000a1000007947 */ /* 0x000fea0003800000 */
.L_x_7240:
        /* <DEDUP_REMOVED lines=10> */
[----:B------:R-:W1:Y:S01]  /*47f0*/  FLO.U32 R5, R4 ;  /* 0x0000000400057300 */ /* 0x000e6200000e0000 */
[C---:B------:R-:W-:Y:S02]  /*4800*/  IADD3 R6, R4.reuse, 0x1000000, RZ ;  /* 0x0100000004067810 */ /* 0x040fe40007ffe0ff */
[----:B------:R-:W-:Y:S02]  /*4810*/  IADD3 R2, R4, -0x1, RZ ;  /* 0xffffffff04027810 */ /* 0x000fe40007ffe0ff */
[----:B------:R-:W-:Y:S02]  /*4820*/  SHF.R.S32.HI R6, RZ, 0x8, R6 ;  /* 0x00000008ff067819 */ /* 0x000fe40000011406 */
[----:B------:R-:W-:Y:S02]  /*4830*/  SHF.R.S32.HI R2, RZ, 0x1f, R2 ;  /* 0x0000001fff027819 */ /* 0x000fe40000011402 */
[----:B-1----:R-:W-:-:S04]  /*4840*/  IADD3 R5, -R5, 0x1f, RZ ;  /* 0x0000001f05057810 */ /* 0x002fc80007ffe1ff */
        /* <DEDUP_REMOVED lines=10> */
[----:B0-----:R0:W1:Y:S01]  /*48f0*/  F2F.F64.F32 R32, R5 ;  /* 0x0000000500207310 */ /* 0x0010620000201800 */
[----:B------:R-:W-:Y:S05]  /*4900*/  BRA `(.L_x_7232) ;  /* 0x0000085000007947 */ /* 0x000fea0003800000 */
.L_x_7243:
        /* <DEDUP_REMOVED lines=11> */
[----:B------:R-:W-:-:S05]  /*49c0*/  LOP3.LUT R4, R4, 0x80000000, R5, 0xf8, !PT ;  /* 0x8000000004047812 */ /* 0x000fca00078ef805 */
[----:B------:R-:W-:-:S04]  /*49d0*/  FMUL.FTZ R4, R4, 1 ;  /* 0x3f80000004047820 */ /* 0x000fc80000410000 */
[----:B0-----:R0:W1:Y:S01]  /*49e0*/  F2F.F64.F32 R32, R4 ;  /* 0x0000000400207310 */ /* 0x0010620000201800 */
[----:B------:R-:W-:Y:S05]  /*49f0*/  BRA `(.L_x_7232) ;  /* 0x0000076000007947 */ /* 0x000fea0003800000 */
.L_x_7242:
[----:B------:R-:W2:Y:S02]  /*4a00*/  LDG.E.U16 R0, [R2.64] ;  /* 0x0000002402007981 */ /* 0x000ea4000c1e1500 */
[----:B--2---:R-:W-:-:S05]  /*4a10*/  PRMT R0, RZ, 0x5410, R0 ;  /* 0x00005410ff007816 */ /* 0x004fca0000000000 */
[----:B------:R-:W-:-:S04]  /*4a20*/  FMUL.FTZ R0, R0, 1 ;  /* 0x3f80000000007820 */ /* 0x000fc80000410000 */
[----:B0-----:R0:W1:Y:S01]  /*4a30*/  F2F.F64.F32 R32, R0 ;  /* 0x0000000000207310 */ /* 0x0010620000201800 */
[----:B------:R-:W-:Y:S05]  /*4a40*/  BRA `(.L_x_7232) ;  /* 0x0000071000007947 */ /* 0x000fea0003800000 */
.L_x_7239:
        /* <DEDUP_REMOVED lines=9> */
[----:B0-2---:R0:W1:Y:S01]  /*4ae0*/  I2F.F64.U16 R32, R2 ;  /* 0x0000000200207312 */ /* 0x0050620000101800 */
[----:B------:R-:W-:Y:S05]  /*4af0*/  BRA `(.L_x_7232) ;  /* 0x0000066000007947 */ /* 0x000fea0003800000 */
.L_x_7246:
        /* <DEDUP_REMOVED lines=15> */
[----:B------:R-:W1:Y:S02]  /*4bf0*/  FLO.U32 R3, R2 ;  /* 0x0000000200037300 */ /* 0x000e6400000e0000 */
[----:B-1----:R-:W-:-:S04]  /*4c00*/  IADD3 R3, -R3, 0x1f, RZ ;  /* 0x0000001f03037810 */ /* 0x002fc80007ffe1ff */
[----:B------:R-:W-:Y:S02]  /*4c10*/  IADD3 R5, R3, -0x1c, RZ ;  /* 0xffffffe403057810 */ /* 0x000fe40007ffe0ff */
[----:B------:R-:W-:Y:S02]  /*4c20*/  IADD3 R0, R0, 0x1d, -R3 ;  /* 0x0000001d00007810 */ /* 0x000fe40007ffe803 */
[----:B------:R-:W-:-:S04]  /*4c30*/  SHF.L.U32 R5, R2, R5, RZ ;  /* 0x0000000502057219 */ /* 0x000fc800000006ff */
[----:B------:R-:W-:Y:S02]  /*4c40*/  LOP3.LUT R2, R5, 0x7, RZ, 0xc0, !PT ;  /* 0x0000000705027812 */ /* 0x000fe400078ec0ff */
.L_x_7250:
[----:B------:R-:W-:Y:S05]  /*4c50*/  BSYNC B1 ;  /* 0x0000000000017941 */ /* 0x000fea0003800000 */
.L_x_7249:
[----:B------:R-:W-:Y:S01]  /*4c60*/  LEA R3, R0, 0x3b800000, 0x17 ;  /* 0x3b80000000037811 */ /* 0x000fe200078eb8ff */
[----:B------:R-:W-:-:S05]  /*4c70*/  IMAD.SHL.U32 R0, R2, 0x100000, RZ ;  /* 0x0010000002007824 */ /* 0x000fca00078e00ff */
[----:B------:R-:W-:Y:S02]  /*4c80*/  LOP3.LUT R0, R3, R0, R4, 0xfe, !PT ;  /* 0x0000000003007212 */ /* 0x000fe400078efe04 */
.L_x_7248:
[----:B------:R-:W-:Y:S05]  /*4c90*/  BSYNC B0 ;  /* 0x0000000000007941 */ /* 0x000fea0003800000 */
.L_x_7247:
[----:B------:R-:W-:-:S04]  /*4ca0*/  FMUL.FTZ R0, R0, 1 ;  /* 0x3f80000000007820 */ /* 0x000fc80000410000 */
[----:B0-----:R0:W1:Y:S01]  /*4cb0*/  F2F.F64.F32 R32, R0 ;  /* 0x0000000000207310 */ /* 0x0010620000201800 */
[----:B------:R-:W-:Y:S05]  /*4cc0*/  BRA `(.L_x_7232) ;  /* 0x0000049000007947 */ /* 0x000fea0003800000 */
.L_x_7245:
        /* <DEDUP_REMOVED lines=21> */
.L_x_7254:
[----:B------:R-:W-:Y:S05]  /*4e20*/  BSYNC B1 ;  /* 0x0000000000017941 */ /* 0x000fea0003800000 */
.L_x_7253:
[----:B------:R-:W-:Y:S01]  /*4e30*/  LEA R3, R0, 0x37800000, 0x17 ;  /* 0x3780000000037811 */ /* 0x000fe200078eb8ff */
[----:B------:R-:W-:-:S05]  /*4e40*/  IMAD.SHL.U32 R0, R2, 0x200000, RZ ;  /* 0x0020000002007824 */ /* 0x000fca00078e00ff */
[----:B------:R-:W-:Y:S02]  /*4e50*/  LOP3.LUT R0, R3, R0, R4, 0xfe, !PT ;  /* 0x0000000003007212 */ /* 0x000fe400078efe04 */
.L_x_7252:
[----:B------:R-:W-:Y:S05]  /*4e60*/  BSYNC B0 ;  /* 0x0000000000007941 */ /* 0x000fea0003800000 */
.L_x_7251:
[----:B------:R-:W-:-:S04]  /*4e70*/  FMUL.FTZ R0, R0, 1 ;  /* 0x3f80000000007820 */ /* 0x000fc80000410000 */
[----:B0-----:R0:W1:Y:S01]  /*4e80*/  F2F.F64.F32 R32, R0 ;  /* 0x0000000000207310 */ /* 0x0010620000201800 */
[----:B------:R-:W-:Y:S05]  /*4e90*/  BRA `(.L_x_7232) ;  /* 0x000002c000007947 */ /* 0x000fea0003800000 */
.L_x_7244:
        /* <DEDUP_REMOVED lines=14> */
.L_x_7258:
[----:B------:R-:W-:Y:S05]  /*4f80*/  BSYNC B0 ;  /* 0x0000000000007941 */ /* 0x000fea0003800000 */
.L_x_7257:
[----:B------:R-:W-:-:S04]  /*4f90*/  FMUL.FTZ R0, R0, 1 ;  /* 0x3f80000000007820 */ /* 0x000fc80000410000 */
[----:B0-----:R0:W1:Y:S01]  /*4fa0*/  F2F.F64.F32 R32, R0 ;  /* 0x0000000000207310 */ /* 0x0010620000201800 */
[----:B------:R-:W-:Y:S05]  /*4fb0*/  BRA `(.L_x_7232) ;  /* 0x000001a000007947 */ /* 0x000fea0003800000 */
.L_x_7231:
        /* <DEDUP_REMOVED lines=19> */
[----:B------:R-:W-:Y:S01]  /*50f0*/  CS2R R32, SRZ ;  /* 0x0000000000207805 */ /* 0x000fe2000001ff00 */
[----:B------:R-:W-:Y:S05]  /*5100*/  BRA `(.L_x_7232) ;  /* 0x0000005000007947 */ /* 0x000fea0003800000 */
.L_x_7256:
[----:B0-----:R-:W2:Y:S02]  /*5110*/  LDG.E.64 R32, [R2.64] ;  /* 0x0000002402207981 */ /* 0x001ea4000c1e1b00 */
[----:B--2---:R-:W0:Y:S01]  /*5120*/  I2F.F64.U64 R32, R32 ;  /* 0x0000002000207312 */ /* 0x004e220000301800 */
[----:B------:R-:W-:Y:S05]  /*5130*/  BRA `(.L_x_7232) ;  /* 0x0000002000007947 */ /* 0x000fea0003800000 */
.L_x_7255:
[----:B------:R-:W2:Y:S02]  /*5140*/  LDG.E R2, [R2.64] ;  /* 0x0000002402027981 */ /* 0x000ea4000c1e1900 */
[----:B0-2---:R0:W1:Y:S02]  /*5150*/  I2F.F64.U32 R32, R2 ;  /* 0x0000000200207312 */ /* 0x0050640000201800 */
.L_x_7232:
[----:B01---5:R0:W1:Y:S01]  /*5160*/  DADD R6, -RZ, |R32| ;  /* 0x00000000ff067229 */ /* 0x0230620000000520 */
[----:B------:R-:W-:Y:S01]  /*5170*/  BSSY B0, `(.L_x_7259) ;  /* 0x0000005000007945 */ /* 0x000fe20003800000 */
[----:B------:R-:W-:Y:S01]  /*5180*/  IMAD.MOV.U32 R30, RZ, RZ, c[0x0][0x370] ;  /* 0x0000dc00ff1e7624 */ /* 0x000fe200078e00ff */
[----:B------:R-:W-:Y:S01]  /*5190*/  MOV R0, 0x51c0 ;  /* 0x000051c000007802 */ /* 0x000fe20000000f00 */
[----:B------:R-:W-:-:S02]  /*51a0*/  IMAD.MOV.U32 R3, RZ, RZ, c[0x0][0x374] ;  /* 0x0000dd00ff037624 */ /* 0x000fc400078e00ff */
[----:B01----:R-:W-:Y:S05]  /*51b0*/  CALL.REL.NOINC `($_ZN2at6native18elementwise_kernelILi128ELi4EZNS0_15gpu_kernel_implIZNS0_50_GLOBAL__N__2680c7bb_12_PowKernel_cu_b2145a98_318429pow_tensor_scalar_kernel_implIddEEvRNS_18TensorIteratorBaseET0_EUldE2_EEvS6_RKT_EUliE_EEviT1_$__internal_accurate_pow) ;  /* 0x00007a7000007944 */ /* 0x003fea0003c00000 */
[----:B------:R-:W-:Y:S05]  /*51c0*/  BSYNC B0 ;  /* 0x0000000000007941 */ /* 0x000fea0003800000 */
.L_x_7259:
[----:B------:R-:W1:Y:S01]  /*51d0*/  DSETP.NEU.AND P0, PT, R32, RZ, PT ;  /* 0x000000ff2000722a */ /* 0x000e620003f0d000 */
[----:B------:R-:W-:Y:S01]  /*51e0*/  IMAD.MOV.U32 R6, RZ, RZ, c[0x0][0x374] ;  /* 0x0000dd00ff067624 */ /* 0x000fe200078e00ff */
[----:B------:R-:W-:Y:S01]  /*51f0*/  BSSY B0, `(.L_x_7260) ;  /* 0x0000023000007945 */ /* 0x000fe20003800000 */
[----:B------:R-:W-:-:S03]  /*5200*/  IMAD.MOV.U32 R3, RZ, RZ, c[0x0][0x370] ;  /* 0x0000dc00ff037624 */ /* 0x000fc600078e00ff */
[----:B------:R-:W-:-:S04]  /*5210*/  LOP3.LUT R0, R6, 0x7ff00000, RZ, 0xc0, !PT ;  /* 0x7ff0000006007812 */ /* 0x000fc800078ec0ff */
[----:B------:R-:W-:-:S04]  /*5220*/  LEA.HI R0, R0, 0xfffffc0c, RZ, 0xc ;  /* 0xfffffc0c00007811 */ /* 0x000fc800078f60ff */
[CC--:B------:R-:W-:Y:S02]  /*5230*/  SHF.L.U64.HI R4, R3.reuse, R0.reuse, c[0x0][0x374] ;  /* 0x0000dd0003047619 */ /* 0x0c0fe40000010200 */
[----:B------:R-:W-:Y:S01]  /*5240*/  SHF.L.U32 R0, R3, R0, RZ ;  /* 0x0000000003007219 */ /* 0x000fe200000006ff */
[----:B-1----:R-:W-:Y:S05]  /*5250*/  @!P0 BRA `(.L_x_7261) ;  /* 0x0000013000008947 */ /* 0x002fea0003800000 */
[----:B------:R-:W-:Y:S01]  /*5260*/  IMAD.MOV.U32 R2, RZ, RZ, R10 ;  /* 0x000000ffff027224 */ /* 0x000fe200078e000a */
[----:B------:R-:W-:Y:S01]  /*5270*/  ISETP.NE.U32.AND P0, PT, R0, RZ, PT ;  /* 0x000000ff0000720c */ /* 0x000fe20003f05070 */
[----:B------:R-:W-:Y:S01]  /*5280*/  IMAD.MOV.U32 R3, RZ, RZ, R11 ;  /* 0x000000ffff037224 */ /* 0x000fe200078e000b */
[----:B------:R-:W-:Y:S02]  /*5290*/  ISETP.GT.AND P1, PT, R33, -0x1, PT ;  /* 0xffffffff2100780c */ /* 0x000fe40003f24270 */
[----:B------:R-:W-:-:S03]  /*52a0*/  ISETP.NE.AND.EX P0, PT, R4, -0x80000000, PT, P0 ;  /* 0x800000000400780c */ /* 0x000fc60003f05300 */
[----:B------:R-:W1:Y:S01]  /*52b0*/  DADD R4, -RZ, -R2 ;  /* 0x00000000ff047229 */ /* 0x000e620000000902 */
[----:B------:R-:W-:Y:S02]  /*52c0*/  ISETP.LT.AND P2, PT, R33, RZ, !P0 ;  /* 0x000000ff2100720c */ /* 0x000fe40004741270 */
[----:B------:R-:W-:-:S07]  /*52d0*/  PLOP3.LUT P0, PT, P0, PT, PT, 0x8, 0x0 ;  /* 0x000000000000781c */ /* 0x000fce000070e170 */
[----:B-1----:R-:W-:Y:S02]  /*52e0*/  FSEL R0, R4, R2, P2 ;  /* 0x0000000204007208 */ /* 0x002fe40001000000 */
[----:B------:R-:W-:Y:S01]  /*52f0*/  FSEL R5, R5, R3, P2 ;  /* 0x0000000305057208 */ /* 0x000fe20001000000 */
[----:B------:R-:W-:Y:S05]  /*5300*/  @P1 BRA `(.L_x_7262) ;  /* 0x0000011000001947 */ /* 0x000fea0003800000 */
[----:B------:R-:W1:Y:S02]  /*5310*/  FRND.F64.TRUNC R2, c[0x0][0x370] ;  /* 0x0000dc0000027b13 */ /* 0x000e64000030d800 */
[----:B-1----:R1:W2:Y:S02]  /*5320*/  DSETP.NEU.AND P1, PT, R2, c[0x0][0x370], PT ;  /* 0x0000dc000200762a */ /* 0x0022a40003f2d000 */
[----:B-1----:R-:W-:Y:S02]  /*5330*/  IMAD.MOV.U32 R2, RZ, RZ, R0 ;  /* 0x000000ffff027224 */ /* 0x002fe400078e0000 */
[----:B------:R-:W-:-:S10]  /*5340*/  IMAD.MOV.U32 R3, RZ, RZ, R5 ;  /* 0x000000ffff037224 */ /* 0x000fd400078e0005 */
[----:B--2---:R-:W-:Y:S05]  /*5350*/  @!P1 BRA `(.L_x_7262) ;  /* 0x000000c000009947 */ /* 0x004fea0003800000 */
[----:B------:R-:W-:Y:S02]  /*5360*/  IMAD.MOV.U32 R2, RZ, RZ, 0x0 ;  /* 0x00000000ff027424 */ /* 0x000fe400078e00ff */
[----:B------:R-:W-:Y:S01]  /*5370*/  IMAD.MOV.U32 R3, RZ, RZ, -0x80000 ;  /* 0xfff80000ff037424 */ /* 0x000fe200078e00ff */
[----:B------:R-:W-:Y:S05]  /*5380*/  BRA `(.L_x_7262) ;  /* 0x0000009000007947 */ /* 0x000fea0003800000 */
.L_x_7261:
[----:B------:R-:W-:Y:S01]  /*5390*/  IMAD.MOV.U32 R2, RZ, RZ, c[0x0][0x370] ;  /* 0x0000dc00ff027624 */ /* 0x000fe200078e00ff */
[----:B------:R-:W-:Y:S01]  /*53a0*/  ISETP.LE.AND P1, PT, RZ, c[0x0][0x374], PT ;  /* 0x0000dd00ff007a0c */ /* 0x000fe20003f23270 */
[----:B------:R-:W-:Y:S01]  /*53b0*/  IMAD.MOV.U32 R3, RZ, RZ, c[0x0][0x374] ;  /* 0x0000dd00ff037624 */ /* 0x000fe200078e00ff */
[----:B------:R-:W-:-:S05]  /*53c0*/  ISETP.EQ.U32.AND P2, PT, R0, RZ, PT ;  /* 0x000000ff0000720c */ /* 0x000fca0003f42070 */
[----:B------:R1:W2:Y:S02]  /*53d0*/  DSETP.NEU.AND P0, PT, |R2|, 0.5, PT ;  /* 0x3fe000000200742a */ /* 0x0002a40003f0d200 */
[----:B-1----:R-:W-:-:S04]  /*53e0*/  IMAD.MOV.U32 R2, RZ, RZ, RZ ;  /* 0x000000ffff027224 */ /* 0x002fc800078e00ff */
[----:B--2---:R-:W-:-:S04]  /*53f0*/  ISETP.EQ.AND.EX P0, PT, R4, -0x80000000, P0, P2 ;  /* 0x800000000400780c */ /* 0x004fc80000702320 */
[----:B------:R-:W-:-:S04]  /*5400*/  SEL R3, R33, RZ, P0 ;  /* 0x000000ff21037207 */ /* 0x000fc80000000000 */
[----:B------:R-:W-:Y:S02]  /*5410*/  @!P1 LOP3.LUT R3, R3, 0x7ff00000, RZ, 0xfc, !PT ;  /* 0x7ff0000003039812 */ /* 0x000fe400078efcff */
.L_x_7262:
[----:B------:R-:W-:Y:S05]  /*5420*/  BSYNC B0 ;  /* 0x0000000000007941 */ /* 0x000fea0003800000 */
.L_x_7260:
[----:B------:R-:W1:Y:S01]  /*5430*/  DADD R4, R32, c[0x0][0x370] ;  /* 0x0000dc0020047629 */ /* 0x000e620000000000 */
[----:B------:R-:W-:Y:S09]  /*5440*/  BSSY B0, `(.L_x_7263) ;  /* 0x000001e000007945 */ /* 0x000ff20003800000 */
[----:B-1----:R-:W-:-:S04]  /*5450*/  LOP3.LUT R4, R5, 0x7ff00000, RZ, 0xc0, !PT ;  /* 0x7ff0000005047812 */ /* 0x002fc800078ec0ff */
[----:B------:R-:W-:-:S13]  /*5460*/  ISETP.NE.AND P1, PT, R4, 0x7ff00000, PT ;  /* 0x7ff000000400780c */ /* 0x000fda0003f25270 */
[----:B------:R-:W-:Y:S05]  /*5470*/  @P1 BRA `(.L_x_7264) ;  /* 0x000001a000001947 */ /* 0x000fea0003800000 */
[----:B------:R-:W-:Y:S02]  /*5480*/  IMAD.MOV.U32 R4, RZ, RZ, c[0x0][0x370] ;  /* 0x0000dc00ff047624 */ /* 0x000fe400078e00ff */
[----:B------:R-:W-:-:S06]  /*5490*/  IMAD.MOV.U32 R5, RZ, RZ, c[0x0][0x374] ;  /* 0x0000dd00ff057624 */ /* 0x000fcc00078e00ff */
[----:B------:R-:W1:-:S06]  /*54a0*/  DSETP.GTU.AND P1, PT, |R4|, +INF , PT ;  /* 0x7ff000000400742a */ /* 0x000e4c0003f2c200 */
[----:B-1----:R-:W1:-:S14]  /*54b0*/  DSETP.GTU.OR P1, PT, |R32|, +INF , P1 ;  /* 0x7ff000002000742a */ /* 0x002e5c0000f2c600 */
[----:B-1----:R-:W-:Y:S05]  /*54c0*/  @P1 BRA `(.L_x_7265) ;  /* 0x0000014000001947 */ /* 0x002fea0003800000 */
[----:B------:R-:W1:-:S14]  /*54d0*/  DSETP.NEU.AND P1, PT, |R4|, +INF , PT ;  /* 0x7ff000000400742a */ /* 0x000e5c0003f2d200 */
[----:B-1----:R-:W-:Y:S05]  /*54e0*/  @P1 BRA `(.L_x_7266) ;  /* 0x0000008000001947 */ /* 0x002fea0003800000 */
[----:B------:R-:W-:Y:S01]  /*54f0*/  ISETP.LE.AND P1, PT, RZ, c[0x0][0x374], PT ;  /* 0x0000dd00ff007a0c */ /* 0x000fe20003f23270 */
[----:B------:R-:W1:Y:S01]  /*5500*/  DSETP.GT.AND P0, PT, |R32|, 1, PT ;  /* 0x3ff000002000742a */ /* 0x000e620003f04200 */
[----:B------:R-:W-:-:S05]  /*5510*/  IMAD.MOV.U32 R2, RZ, RZ, RZ ;  /* 0x000000ffff027224 */ /* 0x000fca00078e00ff */
[----:B-1----:R-:W-:Y:S01]  /*5520*/  SEL R0, RZ, 0x7ff00000, !P0 ;  /* 0x7ff00000ff007807 */ /* 0x002fe20004000000 */
[----:B------:R-:W1:-:S05]  /*5530*/  DSETP.NEU.AND P0, PT, R32, -1, PT ;  /* 0xbff000002000742a */ /* 0x000e4a0003f0d000 */
[----:B------:R-:W-:-:S04]  /*5540*/  @!P1 LOP3.LUT R0, R0, 0x7ff00000, RZ, 0x3c, !PT ;  /* 0x7ff0000000009812 */ /* 0x000fc800078e3cff */
[----:B-1----:R-:W-:Y:S01]  /*5550*/  SEL R3, R0, 0x3ff00000, P0 ;  /* 0x3ff0000000037807 */ /* 0x002fe20000000000 */
[----:B------:R-:W-:Y:S05]  /*5560*/  BRA `(.L_x_7264) ;  /* 0x000000b000007947 */ /* 0x000fea0003800000 */
.L_x_7266:
[----:B------:R-:W1:-:S14]  /*5570*/  DSETP.NEU.AND P1, PT, |R32|, +INF , PT ;  /* 0x7ff000002000742a */ /* 0x000e5c0003f2d200 */
[----:B-1----:R-:W-:Y:S05]  /*5580*/  @P1 BRA `(.L_x_7264) ;  /* 0x0000009000001947 */ /* 0x002fea0003800000 */
        /* <DEDUP_REMOVED lines=8> */
.L_x_7265:
[----:B------:R1:W2:-:S06]  /*5610*/  DADD R2, R32, c[0x0][0x370] ;  /* 0x0000dc0020027629 */ /* 0x00028c0000000000 */
.L_x_7264:
[----:B------:R-:W-:Y:S05]  /*5620*/  BSYNC B0 ;  /* 0x0000000000007941 */ /* 0x000fea0003800000 */
.L_x_7263:
[----:B------:R-:W3:Y:S01]  /*5630*/  LDC.U8 R6, c[0x0][0x380] ;  /* 0x0000e000ff067b82 */ /* 0x000ee20000000000 */
[----:B------:R-:W4:-:S06]  /*5640*/  DSETP.NEU.AND P0, PT, RZ, c[0x0][0x370], PT ;  /* 0x0000dc00ff00762a */ /* 0x000f0c0003f0d000 */
[----:B----4-:R-:W4:-:S06]  /*5650*/  DSETP.EQ.OR P0, PT, R32, 1, !P0 ;  /* 0x3ff000002000742a */ /* 0x010f0c0004702400 */
[----:B--2-4-:R-:W-:Y:S02]  /*5660*/  FSEL R4, R2, RZ, !P0 ;  /* 0x000000ff02047208 */ /* 0x014fe40004000000 */
[----:B------:R-:W-:Y:S02]  /*5670*/  FSEL R5, R3, 1.875, !P0 ;  /* 0x3ff0000003057808 */ /* 0x000fe40004000000 */
[----:B---3--:R-:W-:-:S04]  /*5680*/  PRMT R0, R6, 0x9910, RZ ;  /* 0x0000991006007816 */ /* 0x008fc800000000ff */
        /* <DEDUP_REMOVED lines=10> */
[----:B------:R-:W2:Y:S02]  /*5730*/  F2I.F64.TRUNC R5, R4 ;  /* 0x0000000400057311 */ /* 0x000ea4000030d100 */
[----:B--2---:R2:W-:Y:S01]  /*5740*/  STG.E.U8 [R18.64], R5 ;  /* 0x0000000512007986 */ /* 0x0045e2000c101124 */
[----:B------:R-:W-:Y:S05]  /*5750*/  BRA `(.L_x_7272) ;  /* 0x00000f1000007947 */ /* 0x000fea0003800000 */
.L_x_7270:
[----:B------:R-:W2:Y:S02]  /*5760*/  F2I.S64.F64.TRUNC R4, R4 ;  /* 0x0000000400047311 */ /* 0x000ea4000030d900 */
[----:B--2---:R-:W-:-:S05]  /*5770*/  IMAD.MOV.U32 R3, RZ, RZ, R4 ;  /* 0x000000ffff037224 */ /* 0x004fca00078e0004 */
[----:B------:R2:W-:Y:S01]  /*5780*/  STG.E.U8 [R18.64], R3 ;  /* 0x0000000312007986 */ /* 0x0005e2000c101124 */
[----:B------:R-:W-:Y:S05]  /*5790*/  BRA `(.L_x_7272) ;  /* 0x00000ed000007947 */ /* 0x000fea0003800000 */
.L_x_7269:
[----:B------:R-:W-:-:S13]  /*57a0*/  ISETP.NE.AND P0, PT, R0, 0x2, PT ;  /* 0x000000020000780c */ /* 0x000fda0003f05270 */
[----:B------:R-:W-:Y:S05]  /*57b0*/  @!P0 BRA `(.L_x_7273) ;  /* 0x000000a000008947 */ /* 0x000fea0003800000 */
[----:B------:R-:W-:-:S13]  /*57c0*/  ISETP.NE.AND P0, PT, R0, 0x3, PT ;  /* 0x000000030000780c */ /* 0x000fda0003f05270 */
[----:B------:R-:W-:Y:S05]  /*57d0*/  @!P0 BRA `(.L_x_7274) ;  /* 0x0000005000008947 */ /* 0x000fea0003800000 */
[----:B------:R-:W-:-:S13]  /*57e0*/  ISETP.NE.AND P0, PT, R0, 0x4, PT ;  /* 0x000000040000780c */ /* 0x000fda0003f05270 */
[----:B------:R-:W-:Y:S05]  /*57f0*/  @P0 BRA `(.L_x_7271) ;  /* 0x00000ce000000947 */ /* 0x000fea0003800000 */
[----:B------:R-:W2:Y:S02]  /*5800*/  F2I.S64.F64.TRUNC R4, R4 ;  /* 0x0000000400047311 */ /* 0x000ea4000030d900 */
[----:B--2---:R2:W-:Y:S01]  /*5810*/  STG.E.64 [R18.64], R4 ;  /* 0x0000000412007986 */ /* 0x0045e2000c101b24 */
[----:B------:R-:W-:Y:S05]  /*5820*/  BRA `(.L_x_7272) ;  /* 0x00000e4000007947 */ /* 0x000fea0003800000 */
.L_x_7274:
[----:B------:R-:W2:Y:S02]  /*5830*/  F2I.F64.TRUNC R5, R4 ;  /* 0x0000000400057311 */ /* 0x000ea4000030d100 */
[----:B--2---:R2:W-:Y:S01]  /*5840*/  STG.E [R18.64], R5 ;  /* 0x0000000512007986 */ /* 0x0045e2000c101924 */
[----:B------:R-:W-:Y:S05]  /*5850*/  BRA `(.L_x_7272) ;  /* 0x00000e1000007947 */ /* 0x000fea0003800000 */
.L_x_7273:
[----:B------:R-:W2:Y:S02]  /*5860*/  F2I.F64.TRUNC R5, R4 ;  /* 0x0000000400057311 */ /* 0x000ea4000030d100 */
[----:B--2---:R2:W-:Y:S01]  /*5870*/  STG.E.U16 [R18.64], R5 ;  /* 0x0000000512007986 */ /* 0x0045e2000c101524 */
[----:B------:R-:W-:Y:S05]  /*5880*/  BRA `(.L_x_7272) ;  /* 0x00000de000007947 */ /* 0x000fea0003800000 */
.L_x_7268:
[----:B------:R-:W-:-:S13]  /*5890*/  ISETP.GT.AND P0, PT, R0, 0x6, PT ;  /* 0x000000060000780c */ /* 0x000fda0003f04270 */
[----:B------:R-:W-:Y:S05]  /*58a0*/  @P0 BRA `(.L_x_7275) ;  /* 0x000000f000000947 */ /* 0x000fea0003800000 */
[----:B------:R-:W-:-:S13]  /*58b0*/  ISETP.NE.AND P0, PT, R0, 0x5, PT ;  /* 0x000000050000780c */ /* 0x000fda0003f05270 */
[----:B------:R-:W-:Y:S05]  /*58c0*/  @!P0 BRA `(.L_x_7276) ;  /* 0x0000007000008947 */ /* 0x000fea0003800000 */
[----:B------:R-:W-:-:S13]  /*58d0*/  ISETP.NE.AND P0, PT, R0, 0x6, PT ;  /* 0x000000060000780c */ /* 0x000fda0003f05270 */
[----:B------:R-:W-:Y:S05]  /*58e0*/  @P0 BRA `(.L_x_7271) ;  /* 0x00000bf000000947 */ /* 0x000fea0003800000 */
[----:B------:R-:W2:Y:S01]  /*58f0*/  F2F.F32.F64 R3, R4 ;  /* 0x0000000400037310 */ /* 0x000ea20000301000 */
[----:B------:R-:W2:-:S14]  /*5900*/  DSETP.GEU.AND P0, PT, |R4|, c[0x2][0x0], PT ;  /* 0x008000000400762a */ /* 0x000e9c0003f0e200 */
[----:B--2---:R-:W-:-:S05]  /*5910*/  @!P0 FMUL R3, R3, 1.175494350822287508e-38 ;  /* 0x0080000003038820 */ /* 0x004fca0000400000 */
[----:B------:R2:W-:Y:S01]  /*5920*/  STG.E [R18.64], R3 ;  /* 0x0000000312007986 */ /* 0x0005e2000c101924 */
[----:B------:R-:W-:Y:S05]  /*5930*/  BRA `(.L_x_7272) ;  /* 0x00000d3000007947 */ /* 0x000fea0003800000 */
.L_x_7276:
[----:B------:R-:W2:Y:S01]  /*5940*/  F2F.F32.F64 R0, R4 ;  /* 0x0000000400007310 */ /* 0x000ea20000301000 */
[----:B------:R-:W2:-:S14]  /*5950*/  DSETP.GEU.AND P0, PT, |R4|, c[0x2][0x0], PT ;  /* 0x008000000400762a */ /* 0x000e9c0003f0e200 */
[----:B--2---:R-:W-:-:S05]  /*5960*/  @!P0 FMUL R0, R0, 1.175494350822287508e-38 ;  /* 0x0080000000008820 */ /* 0x004fca0000400000 */
[----:B------:R-:W-:-:S05]  /*5970*/  F2FP.PACK_AB R0, RZ, R0 ;  /* 0x00000000ff00723e */ /* 0x000fca00000000ff */
[----:B------:R2:W-:Y:S01]  /*5980*/  STG.E.U16 [R18.64], R0 ;  /* 0x0000000012007986 */ /* 0x0005e2000c101524 */
[----:B------:R-:W-:Y:S05]  /*5990*/  BRA `(.L_x_7272) ;  /* 0x00000cd000007947 */ /* 0x000fea0003800000 */
.L_x_7275:
[----:B------:R-:W-:-:S13]  /*59a0*/  ISETP.NE.AND P0, PT, R0, 0x7, PT ;  /* 0x000000070000780c */ /* 0x000fda0003f05270 */
[----:B------:R-:W-:Y:S05]  /*59b0*/  @!P0 BRA `(.L_x_7277) ;  /* 0x0000011000008947 */ /* 0x000fea0003800000 */
[----:B------:R-:W-:-:S13]  /*59c0*/  ISETP.NE.AND P0, PT, R0, 0x8, PT ;  /* 0x000000080000780c */ /* 0x000fda0003f05270 */
[----:B------:R-:W-:Y:S05]  /*59d0*/  @!P0 BRA `(.L_x_7278) ;  /* 0x0000008000008947 */ /* 0x000fea0003800000 */
[----:B------:R-:W-:-:S13]  /*59e0*/  ISETP.NE.AND P0, PT, R0, 0x9, PT ;  /* 0x000000090000780c */ /* 0x000fda0003f05270 */
[----:B------:R-:W-:Y:S05]  /*59f0*/  @P0 BRA `(.L_x_7271) ;  /* 0x00000ae000000947 */ /* 0x000fea0003800000 */
[----:B------:R-:W2:Y:S01]  /*5a00*/  F2F.F32.F64 R2, R4 ;  /* 0x0000000400027310 */ /* 0x000ea20000301000 */
[----:B------:R-:W2:Y:S01]  /*5a10*/  DSETP.GEU.AND P0, PT, |R4|, c[0x2][0x0], PT ;  /* 0x008000000400762a */ /* 0x000ea20003f0e200 */
[----:B------:R-:W-:-:S13]  /*5a20*/  IMAD.MOV.U32 R3, RZ, RZ, RZ ;  /* 0x000000ffff037224 */ /* 0x000fda00078e00ff */
[----:B--2---:R-:W-:-:S05]  /*5a30*/  @!P0 FMUL R2, R2, 1.175494350822287508e-38 ;  /* 0x0080000002028820 */ /* 0x004fca0000400000 */
[----:B------:R2:W-:Y:S01]  /*5a40*/  STG.E.64 [R18.64], R2 ;  /* 0x0000000212007986 */ /* 0x0005e2000c101b24 */
[----:B------:R-:W-:Y:S05]  /*5a50*/  BRA `(.L_x_7272) ;  /* 0x00000c1000007947 */ /* 0x000fea0003800000 */
.L_x_7278:
[----:B------:R-:W2:Y:S01]  /*5a60*/  F2F.F32.F64 R0, R4 ;  /* 0x0000000400007310 */ /* 0x000ea20000301000 */
[----:B------:R-:W2:-:S14]  /*5a70*/  DSETP.GEU.AND P0, PT, |R4|, c[0x2][0x0], PT ;  /* 0x008000000400762a */ /* 0x000e9c0003f0e200 */
[----:B--2---:R-:W-:-:S05]  /*5a80*/  @!P0 FMUL R0, R0, 1.175494350822287508e-38 ;  /* 0x0080000000008820 */ /* 0x004fca0000400000 */
[----:B------:R-:W-:-:S04]  /*5a90*/  F2FP.PACK_AB R3, RZ, R0 ;  /* 0x00000000ff03723e */ /* 0x000fc800000000ff */
[----:B------:R-:W-:-:S05]  /*5aa0*/  PRMT R3, R3, 0x5410, RZ ;  /* 0x0000541003037816 */ /* 0x000fca00000000ff */
[----:B------:R2:W-:Y:S01]  /*5ab0*/  STG.E [R18.64], R3 ;  /* 0x0000000312007986 */ /* 0x0005e2000c101924 */
[----:B------:R-:W-:Y:S05]  /*5ac0*/  BRA `(.L_x_7272) ;  /* 0x00000ba000007947 */ /* 0x000fea0003800000 */
.L_x_7277:
[----:B------:R2:W-:Y:S01]  /*5ad0*/  STG.E.64 [R18.64], R4 ;  /* 0x0000000412007986 */ /* 0x0005e2000c101b24 */
[----:B------:R-:W-:Y:S05]  /*5ae0*/  BRA `(.L_x_7272) ;  /* 0x00000b8000007947 */ /* 0x000fea0003800000 */
.L_x_7267:
        /* <DEDUP_REMOVED lines=8> */
[----:B------:R-:W2:-:S06]  /*5b70*/  DSETP.NEU.AND P0, PT, R4, RZ, PT ;  /* 0x000000ff0400722a */ /* 0x000e8c0003f0d000 */
[----:B--2---:R-:W-:-:S05]  /*5b80*/  SEL R3, RZ, 0x1, !P0 ;  /* 0x00000001ff037807 */ /* 0x004fca0004000000 */
[----:B------:R2:W-:Y:S01]  /*5b90*/  STG.E.U8 [R18.64], R3 ;  /* 0x0000000312007986 */ /* 0x0005e2000c101124 */
[----:B------:R-:W-:Y:S05]  /*5ba0*/  BRA `(.L_x_7272) ;  /* 0x00000ac000007947 */ /* 0x000fea0003800000 */
.L_x_7281:
[----:B------:R-:W-:-:S05]  /*5bb0*/  CS2R R6, SRZ ;  /* 0x0000000000067805 */ /* 0x000fca000001ff00 */
[----:B------:R2:W-:Y:S01]  /*5bc0*/  STG.E.128 [R18.64], R4 ;  /* 0x0000000412007986 */ /* 0x0005e2000c101d24 */
[----:B------:R-:W-:Y:S05]  /*5bd0*/  BRA `(.L_x_7272) ;  /* 0x00000a9000007947 */ /* 0x000fea0003800000 */
.L_x_7280:
        /* <DEDUP_REMOVED lines=8> */
[----:B------:R-:W-:-:S13]  /*5c60*/  BSSY B0, `(.L_x_7284) ;  /* 0x000000f000007945 */ /* 0x000fda0003800000 */
[----:B--2---:R-:W-:-:S05]  /*5c70*/  @!P0 FMUL R7, R7, 1.175494350822287508e-38 ;  /* 0x0080000007078820 */ /* 0x004fca0000400000 */
        /* <DEDUP_REMOVED lines=13> */
.L_x_7285:
[----:B------:R-:W-:Y:S05]  /*5d50*/  BSYNC B0 ;  /* 0x0000000000007941 */ /* 0x000fea0003800000 */
.L_x_7284:
[----:B------:R-:W-:-:S05]  /*5d60*/  LOP3.LUT R3, R0, R3, RZ, 0xfc, !PT ;  /* 0x0000000300037212 */ /* 0x000fca00078efcff */
[----:B------:R2:W-:Y:S01]  /*5d70*/  STG.E.U8 [R18.64], R3 ;  /* 0x0000000312007986 */ /* 0x0005e2000c101124 */
[----:B------:R-:W-:Y:S05]  /*5d80*/  BRA `(.L_x_7272) ;  /* 0x000008e000007947 */ /* 0x000fea0003800000 */
.L_x_7283:
[----:B------:R-:W2:Y:S01]  /*5d90*/  F2F.F32.F64 R3, R4 ;  /* 0x0000000400037310 */ /* 0x000ea20000301000 */
[----:B------:R-:W2:Y:S01]  /*5da0*/  DSETP.GEU.AND P0, PT, |R4|, c[0x2][0x0], PT ;  /* 0x008000000400762a */ /* 0x000ea20003f0e200 */
[----:B------:R-:W-:-:S13]  /*5db0*/  BSSY B0, `(.L_x_7286) ;  /* 0x0000010000007945 */ /* 0x000fda0003800000 */
[----:B--2---:R-:W-:-:S05]  /*5dc0*/  @!P0 FMUL R3, R3, 1.175494350822287508e-38 ;  /* 0x0080000003038820 */ /* 0x004fca0000400000 */
        /* <DEDUP_REMOVED lines=11> */
.L_x_7287:
[----:B------:R-:W-:Y:S01]  /*5e80*/  IMAD.MOV.U32 R0, RZ, RZ, 0x7f ;  /* 0x0000007fff007424 */ /* 0x000fe200078e00ff */
[----:B------:R-:W-:-:S04]  /*5e90*/  ISETP.GT.U32.AND P0, PT, R2, 0x7f800000, PT ;  /* 0x7f8000000200780c */ /* 0x000fc80003f04070 */
[----:B------:R-:W-:-:S04]  /*5ea0*/  SEL R0, R0, 0x7c, P0 ;  /* 0x0000007c00007807 */ /* 0x000fc80000000000 */
.L_x_7288:
[----:B------:R-:W-:Y:S05]  /*5eb0*/  BSYNC B0 ;  /* 0x0000000000007941 */ /* 0x000fea0003800000 */
.L_x_7286:
[----:B------:R-:W-:-:S04]  /*5ec0*/  LOP3.LUT R2, R3, 0x80000000, RZ, 0xc0, !PT ;  /* 0x8000000003027812 */ /* 0x000fc800078ec0ff */
[----:B------:R-:W-:-:S04]  /*5ed0*/  SHF.R.U32.HI R3, RZ, 0x18, R2 ;  /* 0x00000018ff037819 */ /* 0x000fc80000011602 */
[----:B------:R-:W-:-:S05]  /*5ee0*/  LOP3.LUT R3, R0, R3, RZ, 0xfc, !PT ;  /* 0x0000000300037212 */ /* 0x000fca00078efcff */
[----:B------:R2:W-:Y:S01]  /*5ef0*/  STG.E.U8 [R18.64], R3 ;  /* 0x0000000312007986 */ /* 0x0005e2000c101124 */
[----:B------:R-:W-:Y:S05]  /*5f00*/  BRA `(.L_x_7272) ;  /* 0x0000076000007947 */ /* 0x000fea0003800000 */
.L_x_7282:
[----:B------:R-:W2:Y:S01]  /*5f10*/  F2F.F32.F64 R0, R4 ;  /* 0x0000000400007310 */ /* 0x000ea20000301000 */
[----:B------:R-:W2:-:S14]  /*5f20*/  DSETP.GEU.AND P0, PT, |R4|, c[0x2][0x0], PT ;  /* 0x008000000400762a */ /* 0x000e9c0003f0e200 */
[----:B--2---:R-:W-:-:S05]  /*5f30*/  @!P0 FMUL R0, R0, 1.175494350822287508e-38 ;  /* 0x0080000000008820 */ /* 0x004fca0000400000 */
[----:B------:R-:W-:-:S05]  /*5f40*/  F2FP.BF16.PACK_AB R0, RZ, R0 ;  /* 0x00000000ff00723e */ /* 0x000fca00000010ff */
[----:B------:R2:W-:Y:S01]  /*5f50*/  STG.E.U16 [R18.64], R0 ;  /* 0x0000000012007986 */ /* 0x0005e2000c101524 */
[----:B------:R-:W-:Y:S05]  /*5f60*/  BRA `(.L_x_7272) ;  /* 0x0000070000007947 */ /* 0x000fea0003800000 */
.L_x_7279:
        /* <DEDUP_REMOVED lines=8> */
[----:B------:R-:W2:Y:S02]  /*5ff0*/  F2I.U32.F64.TRUNC R5, R4 ;  /* 0x0000000400057311 */ /* 0x000ea4000030d000 */
[----:B--2---:R2:W-:Y:S01]  /*6000*/  STG.E.U16 [R18.64], R5 ;  /* 0x0000000512007986 */ /* 0x0045e2000c101524 */
[----:B------:R-:W-:Y:S05]  /*6010*/  BRA `(.L_x_7272) ;  /* 0x0000065000007947 */ /* 0x000fea0003800000 */
.L_x_7291:
[----:B------:R-:W2:Y:S01]  /*6020*/  F2F.F32.F64 R3, R4 ;  /* 0x0000000400037310 */ /* 0x000ea20000301000 */
[----:B------:R-:W2:Y:S01]  /*6030*/  DSETP.GEU.AND P0, PT, |R4|, c[0x2][0x0], PT ;  /* 0x008000000400762a */ /* 0x000ea20003f0e200 */
[----:B------:R-:W-:Y:S01]  /*6040*/  BSSY B0, `(.L_x_7292) ;  /* 0x0000015000007945 */ /* 0x000fe20003800000 */
[----:B0-----:R-:W-:-:S12]  /*6050*/  IMAD.MOV.U32 R9, RZ, RZ, 0x80 ;  /* 0x00000080ff097424 */ /* 0x001fd800078e00ff */
[----:B--2---:R-:W-:-:S05]  /*6060*/  @!P0 FMUL R3, R3, 1.175494350822287508e-38 ;  /* 0x0080000003038820 */ /* 0x004fca0000400000 */
        /* <DEDUP_REMOVED lines=14> */
.L_x_7294:
[----:B------:R-:W-:-:S04]  /*6150*/  LOP3.LUT R2, R3, 0x80000000, RZ, 0xc0, !PT ;  /* 0x8000000003027812 */ /* 0x000fc800078ec0ff */
[----:B------:R-:W-:-:S04]  /*6160*/  SHF.R.U32.HI R3, RZ, 0x18, R2 ;  /* 0x00000018ff037819 */ /* 0x000fc80000011602 */
[----:B------:R-:W-:-:S04]  /*6170*/  LOP3.LUT R0, R0, R3, RZ, 0xfc, !PT ;  /* 0x0000000300007212 */ /* 0x000fc800078efcff */
[----:B------:R-:W-:Y:S02]  /*6180*/  PRMT R9, R0, 0x7610, R9 ;  /* 0x0000761000097816 */ /* 0x000fe40000000009 */
.L_x_7293:
[----:B------:R-:W-:Y:S05]  /*6190*/  BSYNC B0 ;  /* 0x0000000000007941 */ /* 0x000fea0003800000 */
.L_x_7292:
[----:B------:R0:W-:Y:S01]  /*61a0*/  STG.E.U8 [R18.64], R9 ;  /* 0x0000000912007986 */ /* 0x0001e2000c101124 */
[----:B------:R-:W-:Y:S05]  /*61b0*/  BRA `(.L_x_7272) ;  /* 0x000004b000007947 */ /* 0x000fea0003800000 */
.L_x_7290:
        /* <DEDUP_REMOVED lines=19> */
.L_x_7297:
[----:B------:R-:W-:-:S04]  /*62f0*/  LOP3.LUT R2, R3, 0x80000000, RZ, 0xc0, !PT ;  /* 0x8000000003027812 */ /* 0x000fc800078ec0ff */
[----:B------:R-:W-:-:S04]  /*6300*/  SHF.R.U32.HI R3, RZ, 0x18, R2 ;  /* 0x00000018ff037819 */ /* 0x000fc80000011602 */
[----:B------:R-:W-:-:S04]  /*6310*/  LOP3.LUT R0, R0, R3, RZ, 0xfc, !PT ;  /* 0x0000000300007212 */ /* 0x000fc800078efcff */
[----:B------:R-:W-:Y:S02]  /*6320*/  PRMT R9, R0, 0x7610, R9 ;  /* 0x0000761000097816 */ /* 0x000fe40000000009 */
.L_x_7296:
[----:B------:R-:W-:Y:S05]  /*6330*/  BSYNC B0 ;  /* 0x0000000000007941 */ /* 0x000fea0003800000 */
.L_x_7295:
[----:B------:R0:W-:Y:S01]  /*6340*/  STG.E.U8 [R18.64], R9 ;  /* 0x0000000912007986 */ /* 0x0001e2000c101124 */
[----:B------:R-:W-:Y:S05]  /*6350*/  BRA `(.L_x_7272) ;  /* 0x0000031000007947 */ /* 0x000fea0003800000 */
.L_x_7289:
[----:B------:R-:W-:-:S13]  /*6360*/  ISETP.NE.AND P0, PT, R0, 0x1c, PT ;  /* 0x0000001c0000780c */ /* 0x000fda0003f05270 */
[----:B------:R-:W-:Y:S05]  /*6370*/  @!P0 BRA `(.L_x_7298) ;  /* 0x000002d000008947 */ /* 0x000fea0003800000 */
[----:B------:R-:W-:-:S13]  /*6380*/  ISETP.NE.AND P0, PT, R0, 0x1d, PT ;  /* 0x0000001d0000780c */ /* 0x000fda0003f05270 */
[----:B------:R-:W-:Y:S05]  /*6390*/  @!P0 BRA `(.L_x_7299) ;  /* 0x0000028000008947 */ /* 0x000fea0003800000 */
[----:B------:R-:W-:-:S13]  /*63a0*/  ISETP.NE.AND P0, PT, R0, 0x2c, PT ;  /* 0x0000002c0000780c */ /* 0x000fda0003f05270 */
[----:B------:R-:W-:Y:S05]  /*63b0*/  @P0 BRA `(.L_x_7271) ;  /* 0x0000012000000947 */ /* 0x000fea0003800000 */
[----:B------:R-:W2:Y:S01]  /*63c0*/  F2F.F32.F64 R6, R4 ;  /* 0x0000000400067310 */ /* 0x000ea20000301000 */
[----:B------:R-:W2:-:S14]  /*63d0*/  DSETP.GEU.AND P0, PT, |R4|, c[0x2][0x0], PT ;  /* 0x008000000400762a */ /* 0x000e9c0003f0e200 */
[----:B--2---:R-:W-:Y:S01]  /*63e0*/  @!P0 FMUL R6, R6, 1.175494350822287508e-38 ;  /* 0x0080000006068820 */ /* 0x004fe20000400000 */
        /* <DEDUP_REMOVED lines=15> */
.L_x_7271:
[----:B------:R-:W-:Y:S01]  /*64e0*/  MOV R0, 0x0 ;  /* 0x0000000000007802 */ /* 0x000fe20000000f00 */
[----:B------:R-:W-:Y:S02]  /*64f0*/  IMAD.MOV.U32 R4, RZ, RZ, c[0x4][0x198] ;  /* 0x01006600ff047624 */ /* 0x000fe400078e00ff */
[----:B------:R-:W-:Y:S01]  /*6500*/  IMAD.MOV.U32 R5, RZ, RZ, c[0x4][0x19c] ;  /* 0x01006700ff057624 */ /* 0x000fe200078e00ff */
[----:B------:R2:W3:Y:S01]  /*6510*/  LDC.64 R2, c[0x4][R0] ;  /* 0x0100000000027b82 */ /* 0x0004e20000000a00 */
[----:B------:R-:W-:Y:S02]  /*6520*/  IMAD.MOV.U32 R6, RZ, RZ, c[0x4][0x1a0] ;  /* 0x01006800ff067624 */ /* 0x000fe400078e00ff */
[----:B------:R-:W-:Y:S02]  /*6530*/  IMAD.MOV.U32 R7, RZ, RZ, c[0x4][0x1a4] ;  /* 0x01006900ff077624 */ /* 0x000fe400078e00ff */
[----:B0-----:R-:W-:-:S02]  /*6540*/  IMAD.MOV.U32 R8, RZ, RZ, 0x65 ;  /* 0x00000065ff087424 */ /* 0x001fc400078e00ff */
[----:B------:R-:W-:Y:S02]  /*6550*/  IMAD.MOV.U32 R10, RZ, RZ, c[0x4][0x60] ;  /* 0x01001800ff0a7624 */ /* 0x000fe400078e00ff */
[----:B------:R-:W-:Y:S02]  /*6560*/  IMAD.MOV.U32 R11, RZ, RZ, c[0x4][0x64] ;  /* 0x01001900ff0b7624 */ /* 0x000fe400078e00ff */
[----:B------:R-:W-:Y:S02]  /*6570*/  IMAD.MOV.U32 R12, RZ, RZ, 0x1 ;  /* 0x00000001ff0c7424 */ /* 0x000fe400078e00ff */
[----:B------:R-:W-:Y:S02]  /*6580*/  IMAD.MOV.U32 R13, RZ, RZ, RZ ;  /* 0x000000ffff0d7224 */ /* 0x000fe400078e00ff */
[----:B--2---:R-:W-:Y:S01]  /*6590*/  LEPC R14 ;  /* 0x00000000000e734e */ /* 0x004fe20000000000 */
[----:B------:R-:W-:Y:S02]  /*65a0*/  MOV R9, 0x6610 ;  /* 0x0000661000097802 */ /* 0x000fe40000000f00 */
[----:B------:R-:W-:Y:S02]  /*65b0*/  MOV R20, 0x6590 ;  /* 0x0000659000147802 */ /* 0x000fe40000000f00 */
[----:B------:R-:W-:-:S02]  /*65c0*/  MOV R21, 0x0 ;  /* 0x0000000000157802 */ /* 0x000fc40000000f00 */
[----:B------:R-:W-:Y:S02]  /*65d0*/  MOV R0, 0x0 ;  /* 0x0000000000007802 */ /* 0x000fe40000000f00 */
[----:B------:R-:W-:-:S04]  /*65e0*/  IADD3 R20, P0, P1, -R20, R9, R14 ;  /* 0x0000000914147210 */ /* 0x000fc8000791e10e */
[----:B------:R-:W-:-:S04]  /*65f0*/  IADD3.X R21, ~R0, R21, R15, P0, P1 ;  /* 0x0000001500157210 */ /* 0x000fc800007e250f */
[----:B-1-3--:R-:W-:Y:S05]  /*6600*/  CALL.ABS.NOINC R2 ;  /* 0x0000000002007343 */ /* 0x00afea0003c00000 */
[----:B------:R-:W-:Y:S05]  /*6610*/  BRA `(.L_x_7272) ;  /* 0x0000005000007947 */ /* 0x000fea0003800000 */
.L_x_7299:
[----:B------:R-:W2:Y:S02]  /*6620*/  F2I.U64.F64.TRUNC R4, R4 ;  /* 0x0000000400047311 */ /* 0x000ea4000030d800 */
[----:B--2---:R2:W-:Y:S01]  /*6630*/  STG.E.64 [R18.64], R4 ;  /* 0x0000000412007986 */ /* 0x0045e2000c101b24 */
[----:B------:R-:W-:Y:S05]  /*6640*/  BRA `(.L_x_7272) ;  /* 0x0000002000007947 */ /* 0x000fea0003800000 */
.L_x_7298:
[----:B------:R-:W2:Y:S02]  /*6650*/  F2I.U32.F64.TRUNC R5, R4 ;  /* 0x0000000400057311 */ /* 0x000ea4000030d000 */
[----:B--2---:R2:W-:Y:S02]  /*6660*/  STG.E [R18.64], R5 ;  /* 0x0000000512007986 */ /* 0x0045e4000c101924 */
.L_x_7272:
[----:B------:R-:W-:-:S04]  /*6670*/  IADD3 R17, R17, 0x80, RZ ;  /* 0x0000008011117810 */ /* 0x000fc80007ffe0ff */
[----:B------:R-:W-:-:S13]  /*6680*/  ISETP.GE.AND P0, PT, R17, c[0x0][0x160], PT ;  /* 0x0000580011007a0c */ /* 0x000fda0003f06270 */
[----:B------:R-:W-:Y:S05]  /*6690*/  @P0 BRA `(.L_x_7225) ;  /* 0x000032b000000947 */ /* 0x000fea0003800000 */
[----:B------:R-:W-:Y:S01]  /*66a0*/  ISETP.NE.AND P0, PT, RZ, c[0x0][0x168], PT ;  /* 0x00005a00ff007a0c */ /* 0x000fe20003f05270 */
[----:B--2---:R-:W-:Y:S02]  /*66b0*/  IMAD.MOV.U32 R0, RZ, RZ, RZ ;  /* 0x000000ffff007224 */ /* 0x004fe400078e00ff */
        /* <DEDUP_REMOVED lines=226> */
.L_x_7300:
        /* <DEDUP_REMOVED lines=17> */
[----:B-12---:R0:W1:Y:S01]  /*75f0*/  I2F.F64.S16 R32, R2 ;  /* 0x0000000200207312 */ /* 0x0060620000101c00 */
[----:B------:R-:W-:Y:S05]  /*7600*/  BRA `(.L_x_7306) ;  /* 0x00000e2000007947 */ /* 0x000fea0003800000 */
.L_x_7304:
[----:B------:R-:W2:Y:S02]  /*7610*/  LDG.E.U8 R2, [R2.64] ;  /* 0x0000002402027981 */ /* 0x000ea4000c1e1100 */
[----:B-12---:R0:W1:Y:S01]  /*7620*/  I2F.F64.U16 R32, R2 ;  /* 0x0000000200207312 */ /* 0x0060620000101800 */
[----:B------:R-:W-:Y:S05]  /*7630*/  BRA `(.L_x_7306) ;  /* 0x00000df000007947 */ /* 0x000fea0003800000 */
.L_x_7303:
[----:B------:R-:W-:-:S13]  /*7640*/  ISETP.NE.AND P0, PT, R4, 0x2, PT ;  /* 0x000000020400780c */ /* 0x000fda0003f05270 */
[----:B------:R-:W-:Y:S05]  /*7650*/  @!P0 BRA `(.L_x_7307) ;  /* 0x000000a000008947 */ /* 0x000fea0003800000 */
[----:B------:R-:W-:-:S13]  /*7660*/  ISETP.NE.AND P0, PT, R4, 0x3, PT ;  /* 0x000000030400780c */ /* 0x000fda0003f05270 */
[----:B------:R-:W-:Y:S05]  /*7670*/  @!P0 BRA `(.L_x_7308) ;  /* 0x0000005000008947 */ /* 0x000fea0003800000 */
[----:B------:R-:W-:-:S13]  /*7680*/  ISETP.NE.AND P0, PT, R4, 0x4, PT ;  /* 0x000000040400780c */ /* 0x000fda0003f05270 */
[----:B------:R-:W-:Y:S05]  /*7690*/  @P0 BRA `(.L_x_7305) ;  /* 0x00000bf000000947 */ /* 0x000fea0003800000 */
[----:B-1----:R-:W2:Y:S02]  /*76a0*/  LDG.E.64 R32, [R2.64] ;  /* 0x0000002402207981 */ /* 0x002ea4000c1e1b00 */
[----:B--2---:R-:W0:Y:S01]  /*76b0*/  I2F.F64.S64 R32, R32 ;  /* 0x0000002000207312 */ /* 0x004e220000301c00 */
[----:B------:R-:W-:Y:S05]  /*76c0*/  BRA `(.L_x_7306) ;  /* 0x00000d6000007947 */ /* 0x000fea0003800000 */
.L_x_7308:
[----:B------:R-:W2:Y:S02]  /*76d0*/  LDG.E R2, [R2.64] ;  /* 0x0000002402027981 */ /* 0x000ea4000c1e1900 */
[----:B-12---:R0:W1:Y:S01]  /*76e0*/  I2F.F64 R32, R2 ;  /* 0x0000000200207312 */ /* 0x0060620000201c00 */
[----:B------:R-:W-:Y:S05]  /*76f0*/  BRA `(.L_x_7306) ;  /* 0x00000d3000007947 */ /* 0x000fea0003800000 */
.L_x_7307:
[----:B------:R-:W2:Y:S02]  /*7700*/  LDG.E.U16 R2, [R2.64] ;  /* 0x0000002402027981 */ /* 0x000ea4000c1e1500 */
[----:B-12---:R0:W1:Y:S01]  /*7710*/  I2F.F64.S16 R32, R2 ;  /* 0x0000000200207312 */ /* 0x0060620000101c00 */
[----:B------:R-:W-:Y:S05]  /*7720*/  BRA `(.L_x_7306) ;  /* 0x00000d0000007947 */ /* 0x000fea0003800000 */
.L_x_7302:
[----:B------:R-:W-:-:S13]  /*7730*/  ISETP.GT.AND P0, PT, R4, 0x6, PT ;  /* 0x000000060400780c */ /* 0x000fda0003f04270 */
[----:B------:R-:W-:Y:S05]  /*7740*/  @P0 BRA `(.L_x_7309) ;  /* 0x000000d000000947 */ /* 0x000fea0003800000 */
[----:B------:R-:W-:-:S13]  /*7750*/  ISETP.NE.AND P0, PT, R4, 0x5, PT ;  /* 0x000000050400780c */ /* 0x000fda0003f05270 */
[----:B------:R-:W-:Y:S05]  /*7760*/  @!P0 BRA `(.L_x_7310) ;  /* 0x0000006000008947 */ /* 0x000fea0003800000 */
[----:B------:R-:W-:-:S13]  /*7770*/  ISETP.NE.AND P0, PT, R4, 0x6, PT ;  /* 0x000000060400780c */ /* 0x000fda0003f05270 */
[----:B------:R-:W-:Y:S05]  /*7780*/  @P0 BRA `(.L_x_7305) ;  /* 0x00000b0000000947 */ /* 0x000fea0003800000 */
[----:B-1----:R-:W2:Y:S02]  /*7790*/  LDG.E R32, [R2.64] ;  /* 0x0000002402207981 */ /* 0x002ea4000c1e1900 */
[----:B--2---:R-:W-:-:S06]  /*77a0*/  FMUL.FTZ R32, R32, 1 ;  /* 0x3f80000020207820 */ /* 0x004fcc0000410000 */
[----:B------:R-:W0:Y:S01]  /*77b0*/  F2F.F64.F32 R32, R32 ;  /* 0x0000002000207310 */ /* 0x000e220000201800 */
[----:B------:R-:W-:Y:S05]  /*77c0*/  BRA `(.L_x_7306) ;  /* 0x00000c6000007947 */ /* 0x000fea0003800000 */
.L_x_7310:
[----:B------:R-:W2:Y:S02]  /*77d0*/  LDG.E.U16 R0, [R2.64] ;  /* 0x0000002402007981 */ /* 0x000ea4000c1e1500 */
[----:B--2---:R-:W-:-:S05]  /*77e0*/  HADD2.F32 R0, -RZ, R0.H0_H0 ;  /* 0x20000000ff007230 */ /* 0x004fca0000004100 */
[----:B------:R-:W-:-:S04]  /*77f0*/  FMUL.FTZ R0, R0, 1 ;  /* 0x3f80000000007820 */ /* 0x000fc80000410000 */
[----:B-1----:R0:W1:Y:S01]  /*7800*/  F2F.F64.F32 R32, R0 ;  /* 0x0000000000207310 */ /* 0x0020620000201800 */
[----:B------:R-:W-:Y:S05]  /*7810*/  BRA `(.L_x_7306) ;  /* 0x00000c1000007947 */ /* 0x000fea0003800000 */
.L_x_7309:
[----:B------:R-:W-:-:S13]  /*7820*/  ISETP.NE.AND P0, PT, R4, 0x7, PT ;  /* 0x000000070400780c */ /* 0x000fda0003f05270 */
[----:B------:R-:W-:Y:S05]  /*7830*/  @!P0 BRA `(.L_x_7311) ;  /* 0x000000d000008947 */ /* 0x000fea0003800000 */
[----:B------:R-:W-:-:S13]  /*7840*/  ISETP.NE.AND P0, PT, R4, 0x8, PT ;  /* 0x000000080400780c */ /* 0x000fda0003f05270 */
[----:B------:R-:W-:Y:S05]  /*7850*/  @!P0 BRA `(.L_x_7312) ;  /* 0x0000006000008947 */ /* 0x000fea0003800000 */
[----:B------:R-:W-:-:S13]  /*7860*/  ISETP.NE.AND P0, PT, R4, 0x9, PT ;  /* 0x000000090400780c */ /* 0x000fda0003f05270 */
[----:B------:R-:W-:Y:S05]  /*7870*/  @P0 BRA `(.L_x_7305) ;  /* 0x00000a1000000947 */ /* 0x000fea0003800000 */
[----:B------:R-:W2:Y:S02]  /*7880*/  LDG.E R2, [R2.64] ;  /* 0x0000002402027981 */ /* 0x000ea4000c1e1900 */
[----:B-12---:R-:W-:-:S06]  /*7890*/  FMUL.FTZ R32, R2, 1 ;  /* 0x3f80000002207820 */ /* 0x006fcc0000410000 */
[----:B------:R-:W0:Y:S01]  /*78a0*/  F2F.F64.F32 R32, R32 ;  /* 0x0000002000207310 */ /* 0x000e220000201800 */
[----:B------:R-:W-:Y:S05]  /*78b0*/  BRA `(.L_x_7306) ;  /* 0x00000b7000007947 */ /* 0x000fea0003800000 */
.L_x_7312:
[----:B------:R-:W2:Y:S02]  /*78c0*/  LDG.E.U16 R2, [R2.64] ;  /* 0x0000002402027981 */ /* 0x000ea4000c1e1500 */
[----:B--2---:R-:W-:-:S05]  /*78d0*/  HADD2.F32 R0, -RZ, R2.H0_H0 ;  /* 0x20000002ff007230 */ /* 0x004fca0000004100 */
[----:B------:R-:W-:-:S04]  /*78e0*/  FMUL.FTZ R0, R0, 1 ;  /* 0x3f80000000007820 */ /* 0x000fc80000410000 */
[----:B-1----:R0:W1:Y:S01]  /*78f0*/  F2F.F64.F32 R32, R0 ;  /* 0x0000000000207310 */ /* 0x0020620000201800 */
[----:B------:R-:W-:Y:S05]  /*7900*/  BRA `(.L_x_7306) ;  /* 0x00000b2000007947 */ /* 0x000fea0003800000 */
.L_x_7311:
[----:B-1----:R0:W5:Y:S01]  /*7910*/  LDG.E.64 R32, [R2.64] ;  /* 0x0000002402207981 */ /* 0x002162000c1e1b00 */
[----:B------:R-:W-:Y:S05]  /*7920*/  BRA `(.L_x_7306) ;  /* 0x00000b0000007947 */ /* 0x000fea0003800000 */
.L_x_7301:
        /* <DEDUP_REMOVED lines=9> */
[----:B-1----:R-:W-:Y:S01]  /*79c0*/  IMAD.MOV.U32 R32, RZ, RZ, RZ ;  /* 0x000000ffff207224 */ /* 0x002fe200078e00ff */
[----:B--2---:R-:W-:-:S04]  /*79d0*/  ISETP.NE.AND P0, PT, R2, RZ, PT ;  /* 0x000000ff0200720c */ /* 0x004fc80003f05270 */
[----:B------:R-:W-:Y:S01]  /*79e0*/  FSEL R33, RZ, 1.875, !P0 ;  /* 0x3ff00000ff217808 */ /* 0x000fe20004000000 */
[----:B------:R-:W-:Y:S05]  /*79f0*/  BRA `(.L_x_7306) ;  /* 0x00000a3000007947 */ /* 0x000fea0003800000 */
.L_x_7315:
[----:B-1----:R0:W5:Y:S01]  /*7a00*/  LDG.E.64 R32, [R2.64] ;  /* 0x0000002402207981 */ /* 0x002162000c1e1b00 */
[----:B------:R-:W-:Y:S05]  /*7a10*/  BRA `(.L_x_7306) ;  /* 0x00000a1000007947 */ /* 0x000fea0003800000 */
.L_x_7314:
        /* <DEDUP_REMOVED lines=26> */
[----:B-1----:R0:W1:Y:S01]  /*7bc0*/  F2F.F64.F32 R32, R5 ;  /* 0x0000000500207310 */ /* 0x0020620000201800 */
[----:B------:R-:W-:Y:S05]  /*7bd0*/  BRA `(.L_x_7306) ;  /* 0x0000085000007947 */ /* 0x000fea0003800000 */
.L_x_7317:
        /* <DEDUP_REMOVED lines=13> */
[----:B-1----:R0:W1:Y:S01]  /*7cb0*/  F2F.F64.F32 R32, R4 ;  /* 0x0000000400207310 */ /* 0x0020620000201800 */
[----:B------:R-:W-:Y:S05]  /*7cc0*/  BRA `(.L_x_7306) ;  /* 0x0000076000007947 */ /* 0x000fea0003800000 */
.L_x_7316:
[----:B------:R-:W2:Y:S02]  /*7cd0*/  LDG.E.U16 R0, [R2.64] ;  /* 0x0000002402007981 */ /* 0x000ea4000c1e1500 */
[----:B--2---:R-:W-:-:S05]  /*7ce0*/  PRMT R0, RZ, 0x5410, R0 ;  /* 0x00005410ff007816 */ /* 0x004fca0000000000 */
[----:B------:R-:W-:-:S04]  /*7cf0*/  FMUL.FTZ R0, R0, 1 ;  /* 0x3f80000000007820 */ /* 0x000fc80000410000 */
[----:B-1----:R0:W1:Y:S01]  /*7d00*/  F2F.F64.F32 R32, R0 ;  /* 0x0000000000207310 */ /* 0x0020620000201800 */
[----:B------:R-:W-:Y:S05]  /*7d10*/  BRA `(.L_x_7306) ;  /* 0x0000071000007947 */ /* 0x000fea0003800000 */
.L_x_7313:
        /* <DEDUP_REMOVED lines=9> */
[----:B-12---:R0:W1:Y:S01]  /*7db0*/  I2F.F64.U16 R32, R2 ;  /* 0x0000000200207312 */ /* 0x0060620000101800 */
[----:B------:R-:W-:Y:S05]  /*7dc0*/  BRA `(.L_x_7306) ;  /* 0x0000066000007947 */ /* 0x000fea0003800000 */
.L_x_7320:
        /* <DEDUP_REMOVED lines=21> */
.L_x_7324:
[----:B------:R-:W-:Y:S05]  /*7f20*/  BSYNC B1 ;  /* 0x0000000000017941 */ /* 0x000fea0003800000 */
.L_x_7323:
[----:B------:R-:W-:Y:S01]  /*7f30*/  LEA R3, R0, 0x3b800000, 0x17 ;  /* 0x3b80000000037811 */ /* 0x000fe200078eb8ff */
[----:B------:R-:W-:-:S05]  /*7f40*/  IMAD.SHL.U32 R0, R2, 0x100000, RZ ;  /* 0x0010000002007824 */ /* 0x000fca00078e00ff */
[----:B------:R-:W-:Y:S02]  /*7f50*/  LOP3.LUT R0, R3, R0, R4, 0xfe, !PT ;  /* 0x0000000003007212 */ /* 0x000fe400078efe04 */
.L_x_7322:
[----:B------:R-:W-:Y:S05]  /*7f60*/  BSYNC B0 ;  /* 0x0000000000007941 */ /* 0x000fea0003800000 */
.L_x_7321:
[----:B------:R-:W-:-:S04]  /*7f70*/  FMUL.FTZ R0, R0, 1 ;  /* 0x3f80000000007820 */ /* 0x000fc80000410000 */
[----:B-1----:R0:W1:Y:S01]  /*7f80*/  F2F.F64.F32 R32, R0 ;  /* 0x0000000000207310 */ /* 0x0020620000201800 */
[----:B------:R-:W-:Y:S05]  /*7f90*/  BRA `(.L_x_7306) ;  /* 0x0000049000007947 */ /* 0x000fea0003800000 */
.L_x_7319:
        /* <DEDUP_REMOVED lines=21> */
.L_x_7328:
[----:B------:R-:W-:Y:S05]  /*80f0*/  BSYNC B1 ;  /* 0x0000000000017941 */ /* 0x000fea0003800000 */
.L_x_7327:
[----:B------:R-:W-:Y:S01]  /*8100*/  LEA R3, R0, 0x37800000, 0x17 ;  /* 0x3780000000037811 */ /* 0x000fe200078eb8ff */
[----:B------:R-:W-:-:S05]  /*8110*/  IMAD.SHL.U32 R0, R2, 0x200000, RZ ;  /* 0x0020000002007824 */ /* 0x000fca00078e00ff */
[----:B------:R-:W-:Y:S02]  /*8120*/  LOP3.LUT R0, R3, R0, R4, 0xfe, !PT ;  /* 0x0000000003007212 */ /* 0x000fe400078efe04 */
.L_x_7326:
[----:B------:R-:W-:Y:S05]  /*8130*/  BSYNC B0 ;  /* 0x0000000000007941 */ /* 0x000fea0003800000 */
.L_x_7325:
[----:B------:R-:W-:-:S04]  /*8140*/  FMUL.FTZ R0, R0, 1 ;  /* 0x3f80000000007820 */ /* 0x000fc80000410000 */
[----:B-1----:R0:W1:Y:S01]  /*8150*/  F2F.F64.F32 R32, R0 ;  /* 0x0000000000207310 */ /* 0x0020620000201800 */
[----:B------:R-:W-:Y:S05]  /*8160*/  BRA `(.L_x_7306) ;  /* 0x000002c000007947 */ /* 0x000fea0003800000 */
.L_x_7318:
        /* <DEDUP_REMOVED lines=14> */
.L_x_7332:
[----:B------:R-:W-:Y:S05]  /*8250*/  BSYNC B0 ;  /* 0x0000000000007941 */ /* 0x000fea0003800000 */
.L_x_7331:
[----:B------:R-:W-:-:S04]  /*8260*/  FMUL.FTZ R0, R0, 1 ;  /* 0x3f80000000007820 */ /* 0x000fc80000410000 */
[----:B-1----:R0:W1:Y:S01]  /*8270*/  F2F.F64.F32 R32, R0 ;  /* 0x0000000000207310 */ /* 0x0020620000201800 */
[----:B------:R-:W-:Y:S05]  /*8280*/  BRA `(.L_x_7306) ;  /* 0x000001a000007947 */ /* 0x000fea0003800000 */
.L_x_7305:
        /* <DEDUP_REMOVED lines=21> */
.L_x_7330:
[----:B-1----:R-:W2:Y:S02]  /*83e0*/  LDG.E.64 R32, [R2.64] ;  /* 0x0000002402207981 */ /* 0x002ea4000c1e1b00 */
[----:B--2---:R-:W0:Y:S01]  /*83f0*/  I2F.F64.U64 R32, R32 ;  /* 0x0000002000207312 */ /* 0x004e220000301800 */
[----:B------:R-:W-:Y:S05]  /*8400*/  BRA `(.L_x_7306) ;  /* 0x0000002000007947 */ /* 0x000fea0003800000 */
.L_x_7329:
[----:B------:R-:W2:Y:S02]  /*8410*/  LDG.E R2, [R2.64] ;  /* 0x0000002402027981 */ /* 0x000ea4000c1e1900 */
[----:B-12---:R0:W1:Y:S02]  /*8420*/  I2F.F64.U32 R32, R2 ;  /* 0x0000000200207312 */ /* 0x0060640000201800 */
.L_x_7306:
[----:B01---5:R0:W1:Y:S01]  /*8430*/  DADD R6, -RZ, |R32| ;  /* 0x00000000ff067229 */ /* 0x0230620000000520 */
[----:B------:R-:W-:Y:S01]  /*8440*/  BSSY B0, `(.L_x_7333) ;  /* 0x0000005000007945 */ /* 0x000fe20003800000 */
[----:B------:R-:W-:Y:S01]  /*8450*/  IMAD.MOV.U32 R30, RZ, RZ, c[0x0][0x370] ;  /* 0x0000dc00ff1e7624 */ /* 0x000fe200078e00ff */
[----:B------:R-:W-:Y:S01]  /*8460*/  MOV R0, 0x8490 ;  /* 0x0000849000007802 */ /* 0x000fe20000000f00 */
[----:B------:R-:W-:-:S02]  /*8470*/  IMAD.MOV.U32 R3, RZ, RZ, c[0x0][0x374] ;  /* 0x0000dd00ff037624 */ /* 0x000fc400078e00ff */
[----:B01----:R-:W-:Y:S05]  /*8480*/  CALL.REL.NOINC `($_ZN2at6native18elementwise_kernelILi128ELi4EZNS0_15gpu_kernel_implIZNS0_50_GLOBAL__N__2680c7bb_12_PowKernel_cu_b2145a98_318429pow_tensor_scalar_kernel_implIddEEvRNS_18TensorIteratorBaseET0_EUldE2_EEvS6_RKT_EUliE_EEviT1_$__internal_accurate_pow) ;  /* 0x000047a000007944 */ /* 0x003fea0003c00000 */
[----:B------:R-:W-:Y:S05]  /*8490*/  BSYNC B0 ;  /* 0x0000000000007941 */ /* 0x000fea0003800000 */
.L_x_7333:
        /* <DEDUP_REMOVED lines=28> */
.L_x_7335:
        /* <DEDUP_REMOVED lines=9> */
.L_x_7336:
[----:B------:R-:W-:Y:S05]  /*86f0*/  BSYNC B0 ;  /* 0x0000000000007941 */ /* 0x000fea0003800000 */
.L_x_7334:
        /* <DEDUP_REMOVED lines=20> */
.L_x_7340:
        /* <DEDUP_REMOVED lines=10> */
.L_x_7339:
[----:B------:R1:W2:-:S06]  /*88e0*/  DADD R2, R32, c[0x0][0x370] ;  /* 0x0000dc0020027629 */ /* 0x00028c0000000000 */
.L_x_7338:
[----:B------:R-:W-:Y:S05]  /*88f0*/  BSYNC B0 ;  /* 0x0000000000007941 */ /* 0x000fea0003800000 */
.L_x_7337:
        /* <DEDUP_REMOVED lines=19> */
.L_x_7344:
[----:B------:R-:W2:Y:S02]  /*8a30*/  F2I.S64.F64.TRUNC R4, R4 ;  /* 0x0000000400047311 */ /* 0x000ea4000030d900 */
[----:B--2---:R-:W-:-:S05]  /*8a40*/  IMAD.MOV.U32 R3, RZ, RZ, R4 ;  /* 0x000000ffff037224 */ /* 0x004fca00078e0004 */
[----:B------:R2:W-:Y:S01]  /*8a50*/  STG.E.U8 [R18.64], R3 ;  /* 0x0000000312007986 */ /* 0x0005e2000c101124 */
[----:B------:R-:W-:Y:S05]  /*8a60*/  BRA `(.L_x_7346) ;  /* 0x00000ed000007947 */ /* 0x000fea0003800000 */
.L_x_7343:
        /* <DEDUP_REMOVED lines=9> */
.L_x_7348:
[----:B------:R-:W2:Y:S02]  /*8b00*/  F2I.F64.TRUNC R5, R4 ;  /* 0x0000000400057311 */ /* 0x000ea4000030d100 */
[----:B--2---:R2:W-:Y:S01]  /*8b10*/  STG.E [R18.64], R5 ;  /* 0x0000000512007986 */ /* 0x0045e2000c101924 */
[----:B------:R-:W-:Y:S05]  /*8b20*/  BRA `(.L_x_7346) ;  /* 0x00000e1000007947 */ /* 0x000fea0003800000 */
.L_x_7347:
[----:B------:R-:W2:Y:S02]  /*8b30*/  F2I.F64.TRUNC R5, R4 ;  /* 0x0000000400057311 */ /* 0x000ea4000030d100 */
[----:B--2---:R2:W-:Y:S01]  /*8b40*/  STG.E.U16 [R18.64], R5 ;  /* 0x0000000512007986 */ /* 0x0045e2000c101524 */
[----:B------:R-:W-:Y:S05]  /*8b50*/  BRA `(.L_x_7346) ;  /* 0x00000de000007947 */ /* 0x000fea0003800000 */
.L_x_7342:
        /* <DEDUP_REMOVED lines=11> */
.L_x_7350:
[----:B------:R-:W2:Y:S01]  /*8c10*/  F2F.F32.F64 R0, R4 ;  /* 0x0000000400007310 */ /* 0x000ea20000301000 */
[----:B------:R-:W2:-:S14]  /*8c20*/  DSETP.GEU.AND P0, PT, |R4|, c[0x2][0x0], PT ;  /* 0x008000000400762a */ /* 0x000e9c0003f0e200 */
[----:B--2---:R-:W-:-:S05]  /*8c30*/  @!P0 FMUL R0, R0, 1.175494350822287508e-38 ;  /* 0x0080000000008820 */ /* 0x004fca0000400000 */
[----:B------:R-:W-:-:S05]  /*8c40*/  F2FP.PACK_AB R0, RZ, R0 ;  /* 0x00000000ff00723e */ /* 0x000fca00000000ff */
[----:B------:R2:W-:Y:S01]  /*8c50*/  STG.E.U16 [R18.64], R0 ;  /* 0x0000000012007986 */ /* 0x0005e2000c101524 */
[----:B------:R-:W-:Y:S05]  /*8c60*/  BRA `(.L_x_7346) ;  /* 0x00000cd000007947 */ /* 0x000fea0003800000 */
.L_x_7349:
        /* <DEDUP_REMOVED lines=12> */
.L_x_7352:
[----:B------:R-:W2:Y:S01]  /*8d30*/  F2F.F32.F64 R0, R4 ;  /* 0x0000000400007310 */ /* 0x000ea20000301000 */
[----:B------:R-:W2:-:S14]  /*8d40*/  DSETP.GEU.AND P0, PT, |R4|, c[0x2][0x0], PT ;  /* 0x008000000400762a */ /* 0x000e9c0003f0e200 */
[----:B--2---:R-:W-:-:S05]  /*8d50*/  @!P0 FMUL R0, R0, 1.175494350822287508e-38 ;  /* 0x0080000000008820 */ /* 0x004fca0000400000 */
[----:B------:R-:W-:-:S04]  /*8d60*/  F2FP.PACK_AB R3, RZ, R0 ;  /* 0x00000000ff03723e */ /* 0x000fc800000000ff */
[----:B------:R-:W-:-:S05]  /*8d70*/  PRMT R3, R3, 0x5410, RZ ;  /* 0x0000541003037816 */ /* 0x000fca00000000ff */
[----:B------:R2:W-:Y:S01]  /*8d80*/  STG.E [R18.64], R3 ;  /* 0x0000000312007986 */ /* 0x0005e2000c101924 */
[----:B------:R-:W-:Y:S05]  /*8d90*/  BRA `(.L_x_7346) ;  /* 0x00000ba000007947 */ /* 0x000fea0003800000 */
.L_x_7351:
[----:B------:R2:W-:Y:S01]  /*8da0*/  STG.E.64 [R18.64], R4 ;  /* 0x0000000412007986 */ /* 0x0005e2000c101b24 */
[----:B------:R-:W-:Y:S05]  /*8db0*/  BRA `(.L_x_7346) ;  /* 0x00000b8000007947 */ /* 0x000fea0003800000 */
.L_x_7341:
        /* <DEDUP_REMOVED lines=12> */
.L_x_7355:
[----:B------:R-:W-:-:S05]  /*8e80*/  CS2R R6, SRZ ;  /* 0x0000000000067805 */ /* 0x000fca000001ff00 */
[----:B------:R2:W-:Y:S01]  /*8e90*/  STG.E.128 [R18.64], R4 ;  /* 0x0000000412007986 */ /* 0x0005e2000c101d24 */
[----:B------:R-:W-:Y:S05]  /*8ea0*/  BRA `(.L_x_7346) ;  /* 0x00000a9000007947 */ /* 0x000fea0003800000 */
.L_x_7354:
        /* <DEDUP_REMOVED lines=23> */
.L_x_7359:
[----:B------:R-:W-:Y:S05]  /*9020*/  BSYNC B0 ;  /* 0x0000000000007941 */ /* 0x000fea0003800000 */
.L_x_7358:
[----:B------:R-:W-:-:S05]  /*9030*/  LOP3.LUT R3, R0, R3, RZ, 0xfc, !PT ;  /* 0x0000000300037212 */ /* 0x000fca00078efcff */
[----:B------:R2:W-:Y:S01]  /*9040*/  STG.E.U8 [R18.64], R3 ;  /* 0x0000000312007986 */ /* 0x0005e2000c101124 */
[----:B------:R-:W-:Y:S05]  /*9050*/  BRA `(.L_x_7346) ;  /* 0x000008e000007947 */ /* 0x000fea0003800000 */
.L_x_7357:
        /* <DEDUP_REMOVED lines=15> */
.L_x_7361:
[----:B------:R-:W-:Y:S01]  /*9150*/  IMAD.MOV.U32 R0, RZ, RZ, 0x7f ;  /* 0x0000007fff007424 */ /* 0x000fe200078e00ff */
[----:B------:R-:W-:-:S04]  /*9160*/  ISETP.GT.U32.AND P0, PT, R2, 0x7f800000, PT ;  /* 0x7f8000000200780c */ /* 0x000fc80003f04070 */
[----:B------:R-:W-:-:S04]  /*9170*/  SEL R0, R0, 0x7c, P0 ;  /* 0x0000007c00007807 */ /* 0x000fc80000000000 */
.L_x_7362:
[----:B------:R-:W-:Y:S05]  /*9180*/  BSYNC B0 ;  /* 0x0000000000007941 */ /* 0x000fea0003800000 */
.L_x_7360:
[----:B------:R-:W-:-:S04]  /*9190*/  LOP3.LUT R2, R3, 0x80000000, RZ, 0xc0, !PT ;  /* 0x8000000003027812 */ /* 0x000fc800078ec0ff */
[----:B------:R-:W-:-:S04]  /*91a0*/  SHF.R.U32.HI R3, RZ, 0x18, R2 ;  /* 0x00000018ff037819 */ /* 0x000fc80000011602 */
[----:B------:R-:W-:-:S05]  /*91b0*/  LOP3.LUT R3, R0, R3, RZ, 0xfc, !PT ;  /* 0x0000000300037212 */ /* 0x000fca00078efcff */
[----:B------:R2:W-:Y:S01]  /*91c0*/  STG.E.U8 [R18.64], R3 ;  /* 0x0000000312007986 */ /* 0x0005e2000c101124 */
[----:B------:R-:W-:Y:S05]  /*91d0*/  BRA `(.L_x_7346) ;  /* 0x0000076000007947 */ /* 0x000fea0003800000 */
.L_x_7356:
[----:B------:R-:W2:Y:S01]  /*91e0*/  F2F.F32.F64 R0, R4 ;  /* 0x0000000400007310 */ /* 0x000ea20000301000 */
[----:B------:R-:W2:-:S14]  /*91f0*/  DSETP.GEU.AND P0, PT, |R4|, c[0x2][0x0], PT ;  /* 0x008000000400762a */ /* 0x000e9c0003f0e200 */
[----:B--2---:R-:W-:-:S05]  /*9200*/  @!P0 FMUL R0, R0, 1.175494350822287508e-38 ;  /* 0x0080000000008820 */ /* 0x004fca0000400000 */
[----:B------:R-:W-:-:S05]  /*9210*/  F2FP.BF16.PACK_AB R0, RZ, R0 ;  /* 0x00000000ff00723e */ /* 0x000fca00000010ff */
[----:B------:R2:W-:Y:S01]  /*9220*/  STG.E.U16 [R18.64], R0 ;  /* 0x0000000012007986 */ /* 0x0005e2000c101524 */
[----:B------:R-:W-:Y:S05]  /*9230*/  BRA `(.L_x_7346) ;  /* 0x0000070000007947 */ /* 0x000fea0003800000 */
.L_x_7353:
        /* <DEDUP_REMOVED lines=11> */
.L_x_7365:
        /* <DEDUP_REMOVED lines=19> */
.L_x_7368:
[----:B------:R-:W-:-:S04]  /*9420*/  LOP3.LUT R2, R3, 0x80000000, RZ, 0xc0, !PT ;  /* 0x8000000003027812 */ /* 0x000fc800078ec0ff */
[----:B------:R-:W-:-:S04]  /*9430*/  SHF.R.U32.HI R3, RZ, 0x18, R2 ;  /* 0x00000018ff037819 */ /* 0x000fc80000011602 */
[----:B------:R-:W-:-:S04]  /*9440*/  LOP3.LUT R0, R0, R3, RZ, 0xfc, !PT ;  /* 0x0000000300007212 */ /* 0x000fc800078efcff */
[----:B------:R-:W-:Y:S02]  /*9450*/  PRMT R9, R0, 0x7610, R9 ;  /* 0x0000761000097816 */ /* 0x000fe40000000009 */
.L_x_7367:
[----:B------:R-:W-:Y:S05]  /*9460*/  BSYNC B0 ;  /* 0x0000000000007941 */ /* 0x000fea0003800000 */
.L_x_7366:
[----:B------:R0:W-:Y:S01]  /*9470*/  STG.E.U8 [R18.64], R9 ;  /* 0x0000000912007986 */ /* 0x0001e2000c101124 */
[----:B------:R-:W-:Y:S05]  /*9480*/  BRA `(.L_x_7346) ;  /* 0x000004b000007947 */ /* 0x000fea0003800000 */
.L_x_7364:
        /* <DEDUP_REMOVED lines=19> */
.L_x_7371:
[----:B------:R-:W-:-:S04]  /*95c0*/  LOP3.LUT R2, R3, 0x80000000, RZ, 0xc0, !PT ;  /* 0x8000000003027812 */ /* 0x000fc800078ec0ff */
[----:B------:R-:W-:-:S04]  /*95d0*/  SHF.R.U32.HI R3, RZ, 0x18, R2 ;  /* 0x00000018ff037819 */ /* 0x000fc80000011602 */
[----:B------:R-:W-:-:S04]  /*95e0*/  LOP3.LUT R0, R0, R3, RZ, 0xfc, !PT ;  /* 0x0000000300007212 */ /* 0x000fc800078efcff */
[----:B------:R-:W-:Y:S02]  /*95f0*/  PRMT R9, R0, 0x7610, R9 ;  /* 0x0000761000097816 */ /* 0x000fe40000000009 */
.L_x_7370:
[----:B------:R-:W-:Y:S05]  /*9600*/  BSYNC B0 ;  /* 0x0000000000007941 */ /* 0x000fea0003800000 */
.L_x_7369:
[----:B------:R0:W-:Y:S01]  /*9610*/  STG.E.U8 [R18.64], R9 ;  /* 0x0000000912007986 */ /* 0x0001e2000c101124 */
[----:B------:R-:W-:Y:S05]  /*9620*/  BRA `(.L_x_7346) ;  /* 0x0000031000007947 */ /* 0x000fea0003800000 */
.L_x_7363:
        /* <DEDUP_REMOVED lines=24> */
.L_x_7345:
        /* <DEDUP_REMOVED lines=20> */
.L_x_7373:
[----:B------:R-:W2:Y:S02]  /*98f0*/  F2I.U64.F64.TRUNC R4, R4 ;  /* 0x0000000400047311 */ /* 0x000ea4000030d800 */
[----:B--2---:R2:W-:Y:S01]  /*9900*/  STG.E.64 [R18.64], R4 ;  /* 0x0000000412007986 */ /* 0x0045e2000c101b24 */
[----:B------:R-:W-:Y:S05]  /*9910*/  BRA `(.L_x_7346) ;  /* 0x0000002000007947 */ /* 0x000fea0003800000 */
.L_x_7372:
[----:B------:R-:W2:Y:S02]  /*9920*/  F2I.U32.F64.TRUNC R5, R4 ;  /* 0x0000000400057311 */ /* 0x000ea4000030d000 */
[----:B--2---:R2:W-:Y:S02]  /*9930*/  STG.E [R18.64], R5 ;  /* 0x0000000512007986 */ /* 0x0045e4000c101924 */
.L_x_7346:
[----:B------:R-:W-:Y:S02]  /*9940*/  IADD3 R17, R17, 0x80, RZ ;  /* 0x0000008011117810 */ /* 0x000fe40007ffe0ff */
.L_x_7225:
[----:B------:R-:W-:Y:S05]  /*9950*/  BSYNC B6 ;  /* 0x0000000000067941 */ /* 0x000fea0003800000 */
.L_x_7224:
[----:B------:R-:W-:-:S13]  /*9960*/  ISETP.GE.AND P0, PT, R17, c[0x0][0x160], PT ;  /* 0x0000580011007a0c */ /* 0x000fda0003f06270 */
[----:B------:R-:W-:Y:S05]  /*9970*/  @P0 EXIT ;  /* 0x000000000000094d */ /* 0x000fea0003800000 */
[----:B------:R-:W-:Y:S01]  /*9980*/  ISETP.NE.AND P0, PT, RZ, c[0x0][0x168], PT ;  /* 0x00005a00ff007a0c */ /* 0x000fe20003f05270 */
[----:B--2---:R-:W-:Y:S02]  /*9990*/  IMAD.MOV.U32 R0, RZ, RZ, RZ ;  /* 0x000000ffff007224 */ /* 0x004fe400078e00ff */
        /* <DEDUP_REMOVED lines=226> */
.L_x_7374:
[----:B------:R-:W2:Y:S01]  /*a7c0*/  LDC.U8 R5, c[0x0][0x381] ;  /* 0x0000e040ff057b82 */ /* 0x000ea20000000000 */
[----:B------:R-:W-:Y:S02]  /*a7d0*/  IADD3 R16, P0, R16, c[0x0][0x360], RZ ;  /* 0x0000d80010107a10 */ /* 0x000fe40007f1e0ff */
[----:B------:R-:W-:-:S03]  /*a7e0*/  IADD3 R2, P1, R0, c[0x0][0x368], RZ ;  /* 0x0000da0000027a10 */ /* 0x000fc60007f3e0ff */
[----:B------:R-:W-:Y:S02]  /*a7f0*/  IMAD.X R17, RZ, RZ, c[0x0][0x364], P0 ;  /* 0x0000d900ff117624 */ /* 0x000fe400000e06ff */
[----:B------:R-:W-:Y:S01]  /*a800*/  IMAD.X R3, RZ, RZ, c[0x0][0x36c], P1 ;  /* 0x0000db00ff037624 */ /* 0x000fe200008e06ff */
        /* <DEDUP_REMOVED lines=12> */
[----:B0-2---:R0:W2:Y:S01]  /*a8d0*/  I2F.F64.S16 R18, R2 ;  /* 0x0000000200127312 */ /* 0x0050a20000101c00 */
[----:B------:R-:W-:Y:S05]  /*a8e0*/  BRA `(.L_x_7380) ;  /* 0x00000e2000007947 */ /* 0x000fea0003800000 */
.L_x_7378:
[----:B------:R-:W2:Y:S02]  /*a8f0*/  LDG.E.U8 R2, [R2.64] ;  /* 0x0000002402027981 */ /* 0x000ea4000c1e1100 */
[----:B0-2---:R0:W2:Y:S01]  /*a900*/  I2F.F64.U16 R18, R2 ;  /* 0x0000000200127312 */ /* 0x0050a20000101800 */
[----:B------:R-:W-:Y:S05]  /*a910*/  BRA `(.L_x_7380) ;  /* 0x00000df000007947 */ /* 0x000fea0003800000 */
.L_x_7377:
        /* <DEDUP_REMOVED lines=9> */
.L_x_7382:
[----:B------:R-:W2:Y:S02]  /*a9b0*/  LDG.E R2, [R2.64] ;  /* 0x0000002402027981 */ /* 0x000ea4000c1e1900 */
[----:B0-2---:R0:W2:Y:S01]  /*a9c0*/  I2F.F64 R18, R2 ;  /* 0x0000000200127312 */ /* 0x0050a20000201c00 */
[----:B------:R-:W-:Y:S05]  /*a9d0*/  BRA `(.L_x_7380) ;  /* 0x00000d3000007947 */ /* 0x000fea0003800000 */
.L_x_7381:
[----:B------:R-:W2:Y:S02]  /*a9e0*/  LDG.E.U16 R2, [R2.64] ;  /* 0x0000002402027981 */ /* 0x000ea4000c1e1500 */
[----:B0-2---:R0:W2:Y:S01]  /*a9f0*/  I2F.F64.S16 R18, R2 ;  /* 0x0000000200127312 */ /* 0x0050a20000101c00 */
[----:B------:R-:W-:Y:S05]  /*aa00*/  BRA `(.L_x_7380) ;  /* 0x00000d0000007947 */ /* 0x000fea0003800000 */
.L_x_7376:
        /* <DEDUP_REMOVED lines=10> */
.L_x_7384:
[----:B------:R-:W2:Y:S02]  /*aab0*/  LDG.E.U16 R0, [R2.64] ;  /* 0x0000002402007981 */ /* 0x000ea4000c1e1500 */
[----:B--2---:R-:W-:-:S05]  /*aac0*/  HADD2.F32 R0, -RZ, R0.H0_H0 ;  /* 0x20000000ff007230 */ /* 0x004fca0000004100 */
[----:B------:R-:W-:-:S04]  /*aad0*/  FMUL.FTZ R0, R0, 1 ;  /* 0x3f80000000007820 */ /* 0x000fc80000410000 */
[----:B0-----:R0:W2:Y:S01]  /*aae0*/  F2F.F64.F32 R18, R0 ;  /* 0x0000000000127310 */ /* 0x0010a20000201800 */
[----:B------:R-:W-:Y:S05]  /*aaf0*/  BRA `(.L_x_7380) ;  /* 0x00000c1000007947 */ /* 0x000fea0003800000 */
.L_x_7383:
        /* <DEDUP_REMOVED lines=10> */
.L_x_7386:
[----:B------:R-:W2:Y:S02]  /*aba0*/  LDG.E.U16 R2, [R2.64] ;  /* 0x0000002402027981 */ /* 0x000ea4000c1e1500 */
[----:B--2---:R-:W-:-:S05]  /*abb0*/  HADD2.F32 R0, -RZ, R2.H0_H0 ;  /* 0x20000002ff007230 */ /* 0x004fca0000004100 */
[----:B------:R-:W-:-:S04]  /*abc0*/  FMUL.FTZ R0, R0, 1 ;  /* 0x3f80000000007820 */ /* 0x000fc80000410000 */
[----:B0-----:R0:W2:Y:S01]  /*abd0*/  F2F.F64.F32 R18, R0 ;  /* 0x0000000000127310 */ /* 0x0010a20000201800 */
[----:B------:R-:W-:Y:S05]  /*abe0*/  BRA `(.L_x_7380) ;  /* 0x00000b2000007947 */ /* 0x000fea0003800000 */
.L_x_7385:
[----:B0-----:R0:W5:Y:S01]  /*abf0*/  LDG.E.64 R18, [R2.64] ;  /* 0x0000002402127981 */ /* 0x001162000c1e1b00 */
[----:B------:R-:W-:Y:S05]  /*ac00*/  BRA `(.L_x_7380) ;  /* 0x00000b0000007947 */ /* 0x000fea0003800000 */
.L_x_7375:
        /* <DEDUP_REMOVED lines=13> */
.L_x_7389:
[----:B0-----:R0:W5:Y:S01]  /*ace0*/  LDG.E.64 R18, [R2.64] ;  /* 0x0000002402127981 */ /* 0x001162000c1e1b00 */
[----:B------:R-:W-:Y:S05]  /*acf0*/  BRA `(.L_x_7380) ;  /* 0x00000a1000007947 */ /* 0x000fea0003800000 */
.L_x_7388:
[----:B------:R-:W-:-:S13]  /*ad00*/  ISETP.NE.AND P0, PT, R4, 0xf, PT ;  /* 0x0000000f0400780c */ /* 0x000fda0003f05270 */
[----:B------:R-:W-:Y:S05]  /*ad10*/  @!P0 BRA `(.L_x_7390) ;  /* 0x0000029000008947 */ /* 0x000fea0003800000 */
[----:B------:R-:W-:-:S13]  /*ad20*/  ISETP.NE.AND P0, PT, R4, 0x17, PT ;  /* 0x000000170400780c */ /* 0x000fda0003f05270 */
[----:B------:R-:W-:Y:S05]  /*ad30*/  @!P0 BRA `(.L_x_7391) ;  /* 0x0000018000008947 */ /* 0x000fea0003800000 */
[----:B------:R-:W-:-:S13]  /*ad40*/  ISETP.NE.AND P0, PT, R4, 0x18, PT ;  /* 0x000000180400780c */ /* 0x000fda0003f05270 */
[----:B------:R-:W-:Y:S05]  /*ad50*/  @P0 BRA `(.L_x_7379) ;  /* 0x0000081000000947 */ /* 0x000fea0003800000 */
[----:B------:R-:W2:Y:S01]  /*ad60*/  LDG.E.U8 R0, [R2.64] ;  /* 0x0000002402007981 */ /* 0x000ea2000c1e1100 */
[----:B0-----:R-:W-:Y:S02]  /*ad70*/  IMAD.MOV.U32 R8, RZ, RZ, -0x800000 ;  /* 0xff800000ff087424 */ /* 0x001fe400078e00ff */
        /* <DEDUP_REMOVED lines=18> */
[----:B------:R0:W2:Y:S01]  /*aea0*/  F2F.F64.F32 R18, R5 ;  /* 0x0000000500127310 */ /* 0x0000a20000201800 */
[----:B------:R-:W-:Y:S05]  /*aeb0*/  BRA `(.L_x_7380) ;  /* 0x0000085000007947 */ /* 0x000fea0003800000 */
.L_x_7391:
        /* <DEDUP_REMOVED lines=13> */
[----:B0-----:R0:W2:Y:S01]  /*af90*/  F2F.F64.F32 R18, R4 ;  /* 0x0000000400127310 */ /* 0x0010a20000201800 */
[----:B------:R-:W-:Y:S05]  /*afa0*/  BRA `(.L_x_7380) ;  /* 0x0000076000007947 */ /* 0x000fea0003800000 */
.L_x_7390:
[----:B------:R-:W2:Y:S02]  /*afb0*/  LDG.E.U16 R0, [R2.64] ;  /* 0x0000002402007981 */ /* 0x000ea4000c1e1500 */
[----:B--2---:R-:W-:-:S05]  /*afc0*/  PRMT R0, RZ, 0x5410, R0 ;  /* 0x00005410ff007816 */ /* 0x004fca0000000000 */
[----:B------:R-:W-:-:S04]  /*afd0*/  FMUL.FTZ R0, R0, 1 ;  /* 0x3f80000000007820 */ /* 0x000fc80000410000 */
[----:B0-----:R0:W2:Y:S01]  /*afe0*/  F2F.F64.F32 R18, R0 ;  /* 0x0000000000127310 */ /* 0x0010a20000201800 */
[----:B------:R-:W-:Y:S05]  /*aff0*/  BRA `(.L_x_7380) ;  /* 0x0000071000007947 */ /* 0x000fea0003800000 */
.L_x_7387:
        /* <DEDUP_REMOVED lines=9> */
[----:B0-2---:R0:W2:Y:S01]  /*b090*/  I2F.F64.U16 R18, R2 ;  /* 0x0000000200127312 */ /* 0x0050a20000101800 */
[----:B------:R-:W-:Y:S05]  /*b0a0*/  BRA `(.L_x_7380) ;  /* 0x0000066000007947 */ /* 0x000fea0003800000 */
.L_x_7394:
        /* <DEDUP_REMOVED lines=15> */
[----:B------:R-:W2:Y:S02]  /*b1a0*/  FLO.U32 R3, R2 ;  /* 0x0000000200037300 */ /* 0x000ea400000e0000 */
[----:B--2---:R-:W-:-:S04]  /*b1b0*/  IADD3 R3, -R3, 0x1f, RZ ;  /* 0x0000001f03037810 */ /* 0x004fc80007ffe1ff */
[----:B------:R-:W-:Y:S02]  /*b1c0*/  IADD3 R5, R3, -0x1c, RZ ;  /* 0xffffffe403057810 */ /* 0x000fe40007ffe0ff */
[----:B------:R-:W-:Y:S02]  /*b1d0*/  IADD3 R0, R0, 0x1d, -R3 ;  /* 0x0000001d00007810 */ /* 0x000fe40007ffe803 */
[----:B------:R-:W-:-:S04]  /*b1e0*/  SHF.L.U32 R5, R2, R5, RZ ;  /* 0x0000000502057219 */ /* 0x000fc800000006ff */
[----:B------:R-:W-:Y:S02]  /*b1f0*/  LOP3.LUT R2, R5, 0x7, RZ, 0xc0, !PT ;  /* 0x0000000705027812 */ /* 0x000fe400078ec0ff */
.L_x_7398:
[----:B------:R-:W-:Y:S05]  /*b200*/  BSYNC B1 ;  /* 0x0000000000017941 */ /* 0x000fea0003800000 */
.L_x_7397:
[----:B------:R-:W-:Y:S01]  /*b210*/  LEA R3, R0, 0x3b800000, 0x17 ;  /* 0x3b80000000037811 */ /* 0x000fe200078eb8ff */
[----:B------:R-:W-:-:S05]  /*b220*/  IMAD.SHL.U32 R0, R2, 0x100000, RZ ;  /* 0x0010000002007824 */ /* 0x000fca00078e00ff */
[----:B------:R-:W-:Y:S02]  /*b230*/  LOP3.LUT R0, R3, R0, R4, 0xfe, !PT ;  /* 0x0000000003007212 */ /* 0x000fe400078efe04 */
.L_x_7396:
[----:B------:R-:W-:Y:S05]  /*b240*/  BSYNC B0 ;  /* 0x0000000000007941 */ /* 0x000fea0003800000 */
.L_x_7395:
[----:B------:R-:W-:-:S04]  /*b250*/  FMUL.FTZ R0, R0, 1 ;  /* 0x3f80000000007820 */ /* 0x000fc80000410000 */
[----:B0-----:R0:W2:Y:S01]  /*b260*/  F2F.F64.F32 R18, R0 ;  /* 0x0000000000127310 */ /* 0x0010a20000201800 */
[----:B------:R-:W-:Y:S05]  /*b270*/  BRA `(.L_x_7380) ;  /* 0x0000049000007947 */ /* 0x000fea0003800000 */
.L_x_7393:
        /* <DEDUP_REMOVED lines=21> */
.L_x_7402:
[----:B------:R-:W-:Y:S05]  /*b3d0*/  BSYNC B1 ;  /* 0x0000000000017941 */ /* 0x000fea0003800000 */
.L_x_7401:
[----:B------:R-:W-:Y:S01]  /*b3e0*/  LEA R3, R0, 0x37800000, 0x17 ;  /* 0x3780000000037811 */ /* 0x000fe200078eb8ff */
[----:B------:R-:W-:-:S05]  /*b3f0*/  IMAD.SHL.U32 R0, R2, 0x200000, RZ ;  /* 0x0020000002007824 */ /* 0x000fca00078e00ff */
[----:B------:R-:W-:Y:S02]  /*b400*/  LOP3.LUT R0, R3, R0, R4, 0xfe, !PT ;  /* 0x0000000003007212 */ /* 0x000fe400078efe04 */
.L_x_7400:
[----:B------:R-:W-:Y:S05]  /*b410*/  BSYNC B0 ;  /* 0x0000000000007941 */ /* 0x000fea0003800000 */
.L_x_7399:
[----:B------:R-:W-:-:S04]  /*b420*/  FMUL.FTZ R0, R0, 1 ;  /* 0x3f80000000007820 */ /* 0x000fc80000410000 */
[----:B0-----:R0:W2:Y:S01]  /*b430*/  F2F.F64.F32 R18, R0 ;  /* 0x0000000000127310 */ /* 0x0010a20000201800 */
[----:B------:R-:W-:Y:S05]  /*b440*/  BRA `(.L_x_7380) ;  /* 0x000002c000007947 */ /* 0x000fea0003800000 */
.L_x_7392:
        /* <DEDUP_REMOVED lines=14> */
.L_x_7406:
[----:B------:R-:W-:Y:S05]  /*b530*/  BSYNC B0 ;  /* 0x0000000000007941 */ /* 0x000fea0003800000 */
.L_x_7405:
[----:B------:R-:W-:-:S04]  /*b540*/  FMUL.FTZ R0, R0, 1 ;  /* 0x3f80000000007820 */ /* 0x000fc80000410000 */
[----:B0-----:R0:W2:Y:S01]  /*b550*/  F2F.F64.F32 R18, R0 ;  /* 0x0000000000127310 */ /* 0x0010a20000201800 */
[----:B------:R-:W-:Y:S05]  /*b560*/  BRA `(.L_x_7380) ;  /* 0x000001a000007947 */ /* 0x000fea0003800000 */
.L_x_7379:
        /* <DEDUP_REMOVED lines=19> */
[----:B------:R-:W-:Y:S01]  /*b6a0*/  CS2R R18, SRZ ;  /* 0x0000000000127805 */ /* 0x000fe2000001ff00 */
[----:B------:R-:W-:Y:S05]  /*b6b0*/  BRA `(.L_x_7380) ;  /* 0x0000005000007947 */ /* 0x000fea0003800000 */
.L_x_7404:
[----:B0-----:R-:W2:Y:S02]  /*b6c0*/  LDG.E.64 R18, [R2.64] ;  /* 0x0000002402127981 */ /* 0x001ea4000c1e1b00 */
[----:B--2---:R-:W0:Y:S01]  /*b6d0*/  I2F.F64.U64 R18, R18 ;  /* 0x0000001200127312 */ /* 0x004e220000301800 */
[----:B------:R-:W-:Y:S05]  /*b6e0*/  BRA `(.L_x_7380) ;  /* 0x0000002000007947 */ /* 0x000fea0003800000 */
.L_x_7403:
[----:B------:R-:W2:Y:S02]  /*b6f0*/  LDG.E R2, [R2.64] ;  /* 0x0000002402027981 */ /* 0x000ea4000c1e1900 */
[----:B0-2---:R0:W2:Y:S02]  /*b700*/  I2F.F64.U32 R18, R2 ;  /* 0x0000000200127312 */ /* 0x0050a40000201800 */
.L_x_7380:
[----:B0-2--5:R0:W2:Y:S01]  /*b710*/  DADD R6, -RZ, |R18| ;  /* 0x00000000ff067229 */ /* 0x0250a20000000512 */
[----:B------:R-:W-:Y:S01]  /*b720*/  BSSY B0, `(.L_x_7407) ;  /* 0x0000005000007945 */ /* 0x000fe20003800000 */
[----:B------:R-:W-:Y:S01]  /*b730*/  IMAD.MOV.U32 R30, RZ, RZ, c[0x0][0x370] ;  /* 0x0000dc00ff1e7624 */ /* 0x000fe200078e00ff */
[----:B------:R-:W-:Y:S01]  /*b740*/  MOV R0, 0xb770 ;  /* 0x0000b77000007802 */ /* 0x000fe20000000f00 */
[----:B------:R-:W-:-:S02]  /*b750*/  IMAD.MOV.U32 R3, RZ, RZ, c[0x0][0x374] ;  /* 0x0000dd00ff037624 */ /* 0x000fc400078e00ff */
[----:B012---:R-:W-:Y:S05]  /*b760*/  CALL.REL.NOINC `($_ZN2at6native18elementwise_kernelILi128ELi4EZNS0_15gpu_kernel_implIZNS0_50_GLOBAL__N__2680c7bb_12_PowKernel_cu_b2145a98_318429pow_tensor_scalar_kernel_implIddEEvRNS_18TensorIteratorBaseET0_EUldE2_EEvS6_RKT_EUliE_EEviT1_$__internal_accurate_pow) ;  /* 0x000014c000007944 */ /* 0x007fea0003c00000 */
[----:B------:R-:W-:Y:S05]  /*b770*/  BSYNC B0 ;  /* 0x0000000000007941 */ /* 0x000fea0003800000 */
.L_x_7407:
        /* <DEDUP_REMOVED lines=28> */
.L_x_7409:
        /* <DEDUP_REMOVED lines=9> */
.L_x_7410:
[----:B------:R-:W-:Y:S05]  /*b9d0*/  BSYNC B0 ;  /* 0x0000000000007941 */ /* 0x000fea0003800000 */
.L_x_7408:
        /* <DEDUP_REMOVED lines=20> */
.L_x_7414:
        /* <DEDUP_REMOVED lines=10> */
.L_x_7413:
[----:B------:R1:W2:-:S06]  /*bbc0*/  DADD R2, R18, c[0x0][0x370] ;  /* 0x0000dc0012027629 */ /* 0x00028c0000000000 */
.L_x_7412:
[----:B------:R-:W-:Y:S05]  /*bbd0*/  BSYNC B0 ;  /* 0x0000000000007941 */ /* 0x000fea0003800000 */
.L_x_7411:
        /* <DEDUP_REMOVED lines=17> */
[----:B--2---:R-:W-:Y:S01]  /*bcf0*/  STG.E.U8 [R16.64], R5 ;  /* 0x0000000510007986 */ /* 0x004fe2000c101124 */
[----:B------:R-:W-:Y:S05]  /*bd00*/  EXIT ;  /* 0x000000000000794d */ /* 0x000fea0003800000 */
.L_x_7418:
[----:B------:R-:W2:Y:S02]  /*bd10*/  F2I.S64.F64.TRUNC R4, R4 ;  /* 0x0000000400047311 */ /* 0x000ea4000030d900 */
[----:B--2---:R-:W-:-:S05]  /*bd20*/  IMAD.MOV.U32 R3, RZ, RZ, R4 ;  /* 0x000000ffff037224 */ /* 0x004fca00078e0004 */
[----:B------:R-:W-:Y:S01]  /*bd30*/  STG.E.U8 [R16.64], R3 ;  /* 0x0000000310007986 */ /* 0x000fe2000c101124 */
[----:B------:R-:W-:Y:S05]  /*bd40*/  EXIT ;  /* 0x000000000000794d */ /* 0x000fea0003800000 */
.L_x_7417:
[----:B------:R-:W-:-:S13]  /*bd50*/  ISETP.NE.AND P0, PT, R0, 0x2, PT ;  /* 0x000000020000780c */ /* 0x000fda0003f05270 */
[----:B------:R-:W-:Y:S05]  /*bd60*/  @!P0 BRA `(.L_x_7420) ;  /* 0x000000a000008947 */ /* 0x000fea0003800000 */
[----:B------:R-:W-:-:S13]  /*bd70*/  ISETP.NE.AND P0, PT, R0, 0x3, PT ;  /* 0x000000030000780c */ /* 0x000fda0003f05270 */
[----:B------:R-:W-:Y:S05]  /*bd80*/  @!P0 BRA `(.L_x_7421) ;  /* 0x0000005000008947 */ /* 0x000fea0003800000 */
[----:B------:R-:W-:-:S13]  /*bd90*/  ISETP.NE.AND P0, PT, R0, 0x4, PT ;  /* 0x000000040000780c */ /* 0x000fda0003f05270 */
[----:B------:R-:W-:Y:S05]  /*bda0*/  @P0 BRA `(.L_x_7419) ;  /* 0x00000ce000000947 */ /* 0x000fea0003800000 */
[----:B------:R-:W2:Y:S02]  /*bdb0*/  F2I.S64.F64.TRUNC R4, R4 ;  /* 0x0000000400047311 */ /* 0x000ea4000030d900 */
[----:B--2---:R-:W-:Y:S01]  /*bdc0*/  STG.E.64 [R16.64], R4 ;  /* 0x0000000410007986 */ /* 0x004fe2000c101b24 */
[----:B------:R-:W-:Y:S05]  /*bdd0*/  EXIT ;  /* 0x000000000000794d */ /* 0x000fea0003800000 */
.L_x_7421:
[----:B------:R-:W2:Y:S02]  /*bde0*/  F2I.F64.TRUNC R5, R4 ;  /* 0x0000000400057311 */ /* 0x000ea4000030d100 */
[----:B--2---:R-:W-:Y:S01]  /*bdf0*/  STG.E [R16.64], R5 ;  /* 0x0000000510007986 */ /* 0x004fe2000c101924 */
[----:B------:R-:W-:Y:S05]  /*be00*/  EXIT ;  /* 0x000000000000794d */ /* 0x000fea0003800000 */
.L_x_7420:
[----:B------:R-:W2:Y:S02]  /*be10*/  F2I.F64.TRUNC R5, R4 ;  /* 0x0000000400057311 */ /* 0x000ea4000030d100 */
[----:B--2---:R-:W-:Y:S01]  /*be20*/  STG.E.U16 [R16.64], R5 ;  /* 0x0000000510007986 */ /* 0x004fe2000c101524 */
[----:B------:R-:W-:Y:S05]  /*be30*/  EXIT ;  /* 0x000000000000794d */ /* 0x000fea0003800000 */
.L_x_7416:
        /* <DEDUP_REMOVED lines=9> */
[----:B------:R-:W-:Y:S01]  /*bed0*/  STG.E [R16.64], R3 ;  /* 0x0000000310007986 */ /* 0x000fe2000c101924 */
[----:B------:R-:W-:Y:S05]  /*bee0*/  EXIT ;  /* 0x000000000000794d */ /* 0x000fea0003800000 */
.L_x_7423:
[----:B------:R-:W2:Y:S01]  /*bef0*/  F2F.F32.F64 R0, R4 ;  /* 0x0000000400007310 */ /* 0x000ea20000301000 */
[----:B------:R-:W2:-:S14]  /*bf00*/  DSETP.GEU.AND P0, PT, |R4|, c[0x2][0x0], PT ;  /* 0x008000000400762a */ /* 0x000e9c0003f0e200 */
[----:B--2---:R-:W-:-:S05]  /*bf10*/  @!P0 FMUL R0, R0, 1.175494350822287508e-38 ;  /* 0x0080000000008820 */ /* 0x004fca0000400000 */
[----:B------:R-:W-:-:S05]  /*bf20*/  F2FP.PACK_AB R0, RZ, R0 ;  /* 0x00000000ff00723e */ /* 0x000fca00000000ff */
[----:B------:R-:W-:Y:S01]  /*bf30*/  STG.E.U16 [R16.64], R0 ;  /* 0x0000000010007986 */ /* 0x000fe2000c101524 */
[----:B------:R-:W-:Y:S05]  /*bf40*/  EXIT ;  /* 0x000000000000794d */ /* 0x000fea0003800000 */
.L_x_7422:
        /* <DEDUP_REMOVED lines=10> */
[----:B------:R-:W-:Y:S01]  /*bff0*/  STG.E.64 [R16.64], R2 ;  /* 0x0000000210007986 */ /* 0x000fe2000c101b24 */
[----:B------:R-:W-:Y:S05]  /*c000*/  EXIT ;  /* 0x000000000000794d */ /* 0x000fea0003800000 */
.L_x_7425:
[----:B------:R-:W2:Y:S01]  /*c010*/  F2F.F32.F64 R0, R4 ;  /* 0x0000000400007310 */ /* 0x000ea20000301000 */
[----:B------:R-:W2:-:S14]  /*c020*/  DSETP.GEU.AND P0, PT, |R4|, c[0x2][0x0], PT ;  /* 0x008000000400762a */ /* 0x000e9c0003f0e200 */
[----:B--2---:R-:W-:-:S05]  /*c030*/  @!P0 FMUL R0, R0, 1.175494350822287508e-38 ;  /* 0x0080000000008820 */ /* 0x004fca0000400000 */
[----:B------:R-:W-:-:S04]  /*c040*/  F2FP.PACK_AB R3, RZ, R0 ;  /* 0x00000000ff03723e */ /* 0x000fc800000000ff */
[----:B------:R-:W-:-:S05]  /*c050*/  PRMT R3, R3, 0x5410, RZ ;  /* 0x0000541003037816 */ /* 0x000fca00000000ff */
[----:B------:R-:W-:Y:S01]  /*c060*/  STG.E [R16.64], R3 ;  /* 0x0000000310007986 */ /* 0x000fe2000c101924 */
[----:B------:R-:W-:Y:S05]  /*c070*/  EXIT ;  /* 0x000000000000794d */ /* 0x000fea0003800000 */
.L_x_7424:
[----:B------:R-:W-:Y:S01]  /*c080*/  STG.E.64 [R16.64], R4 ;  /* 0x0000000410007986 */ /* 0x000fe2000c101b24 */
[----:B------:R-:W-:Y:S05]  /*c090*/  EXIT ;  /* 0x000000000000794d */ /* 0x000fea0003800000 */
.L_x_7415:
        /* <DEDUP_REMOVED lines=10> */
[----:B------:R-:W-:Y:S01]  /*c140*/  STG.E.U8 [R16.64], R3 ;  /* 0x0000000310007986 */ /* 0x000fe2000c101124 */
[----:B------:R-:W-:Y:S05]  /*c150*/  EXIT ;  /* 0x000000000000794d */ /* 0x000fea0003800000 */
.L_x_7428:
[----:B------:R-:W-:-:S05]  /*c160*/  CS2R R6, SRZ ;  /* 0x0000000000067805 */ /* 0x000fca000001ff00 */
[----:B------:R-:W-:Y:S01]  /*c170*/  STG.E.128 [R16.64], R4 ;  /* 0x0000000410007986 */ /* 0x000fe2000c101d24 */
[----:B------:R-:W-:Y:S05]  /*c180*/  EXIT ;  /* 0x000000000000794d */ /* 0x000fea0003800000 */
.L_x_7427:
        /* <DEDUP_REMOVED lines=23> */
.L_x_7432:
[----:B------:R-:W-:Y:S05]  /*c300*/  BSYNC B0 ;  /* 0x0000000000007941 */ /* 0x000fea0003800000 */
.L_x_7431:
[----:B------:R-:W-:-:S05]  /*c310*/  LOP3.LUT R3, R0, R3, RZ, 0xfc, !PT ;  /* 0x0000000300037212 */ /* 0x000fca00078efcff */
[----:B------:R-:W-:Y:S01]  /*c320*/  STG.E.U8 [R16.64], R3 ;  /* 0x0000000310007986 */ /* 0x000fe2000c101124 */
[----:B------:R-:W-:Y:S05]  /*c330*/  EXIT ;  /* 0x000000000000794d */ /* 0x000fea0003800000 */
.L_x_7430:
        /* <DEDUP_REMOVED lines=15> */
.L_x_7434:
[----:B------:R-:W-:Y:S01]  /*c430*/  IMAD.MOV.U32 R0, RZ, RZ, 0x7f ;  /* 0x0000007fff007424 */ /* 0x000fe200078e00ff */
[----:B------:R-:W-:-:S04]  /*c440*/  ISETP.GT.U32.AND P0, PT, R2, 0x7f800000, PT ;  /* 0x7f8000000200780c */ /* 0x000fc80003f04070 */
[----:B------:R-:W-:-:S04]  /*c450*/  SEL R0, R0, 0x7c, P0 ;  /* 0x0000007c00007807 */ /* 0x000fc80000000000 */
.L_x_7435:
[----:B------:R-:W-:Y:S05]  /*c460*/  BSYNC B0 ;  /* 0x0000000000007941 */ /* 0x000fea0003800000 */
.L_x_7433:
[----:B------:R-:W-:-:S04]  /*c470*/  LOP3.LUT R2, R3, 0x80000000, RZ, 0xc0, !PT ;  /* 0x8000000003027812 */ /* 0x000fc800078ec0ff */
[----:B------:R-:W-:-:S04]  /*c480*/  SHF.R.U32.HI R3, RZ, 0x18, R2 ;  /* 0x00000018ff037819 */ /* 0x000fc80000011602 */
[----:B------:R-:W-:-:S05]  /*c490*/  LOP3.LUT R3, R0, R3, RZ, 0xfc, !PT ;  /* 0x0000000300037212 */ /* 0x000fca00078efcff */
[----:B------:R-:W-:Y:S01]  /*c4a0*/  STG.E.U8 [R16.64], R3 ;  /* 0x0000000310007986 */ /* 0x000fe2000c101124 */
[----:B------:R-:W-:Y:S05]  /*c4b0*/  EXIT ;  /* 0x000000000000794d */ /* 0x000fea0003800000 */
.L_x_7429:
[----:B------:R-:W2:Y:S01]  /*c4c0*/  F2F.F32.F64 R0, R4 ;  /* 0x0000000400007310 */ /* 0x000ea20000301000 */
[----:B------:R-:W2:-:S14]  /*c4d0*/  DSETP.GEU.AND P0, PT, |R4|, c[0x2][0x0], PT ;  /* 0x008000000400762a */ /* 0x000e9c0003f0e200 */
[----:B--2---:R-:W-:-:S05]  /*c4e0*/  @!P0 FMUL R0, R0, 1.175494350822287508e-38 ;  /* 0x0080000000008820 */ /* 0x004fca0000400000 */
[----:B------:R-:W-:-:S05]  /*c4f0*/  F2FP.BF16.PACK_AB R0, RZ, R0 ;  /* 0x00000000ff00723e */ /* 0x000fca00000010ff */
[----:B------:R-:W-:Y:S01]  /*c500*/  STG.E.U16 [R16.64], R0 ;  /* 0x0000000010007986 */ /* 0x000fe2000c101524 */
[----:B------:R-:W-:Y:S05]  /*c510*/  EXIT ;  /* 0x000000000000794d */ /* 0x000fea0003800000 */
.L_x_7426:
        /* <DEDUP_REMOVED lines=9> */
[----:B--2---:R-:W-:Y:S01]  /*c5b0*/  STG.E.U16 [R16.64], R5 ;  /* 0x0000000510007986 */ /* 0x004fe2000c101524 */
[----:B------:R-:W-:Y:S05]  /*c5c0*/  EXIT ;  /* 0x000000000000794d */ /* 0x000fea0003800000 */
.L_x_7438:
        /* <DEDUP_REMOVED lines=19> */
.L_x_7441:
[----:B------:R-:W-:-:S04]  /*c700*/  LOP3.LUT R2, R3, 0x80000000, RZ, 0xc0, !PT ;  /* 0x8000000003027812 */ /* 0x000fc800078ec0ff */
[----:B------:R-:W-:-:S04]  /*c710*/  SHF.R.U32.HI R3, RZ, 0x18, R2 ;  /* 0x00000018ff037819 */ /* 0x000fc80000011602 */
[----:B------:R-:W-:-:S04]  /*c720*/  LOP3.LUT R0, R0, R3, RZ, 0xfc, !PT ;  /* 0x0000000300007212 */ /* 0x000fc800078efcff */
[----:B------:R-:W-:Y:S02]  /*c730*/  PRMT R8, R0, 0x7610, R8 ;  /* 0x0000761000087816 */ /* 0x000fe40000000008 */
.L_x_7440:
[----:B------:R-:W-:Y:S05]  /*c740*/  BSYNC B0 ;  /* 0x0000000000007941 */ /* 0x000fea0003800000 */
.L_x_7439:
[----:B------:R-:W-:Y:S01]  /*c750*/  STG.E.U8 [R16.64], R8 ;  /* 0x0000000810007986 */ /* 0x000fe2000c101124 */
[----:B------:R-:W-:Y:S05]  /*c760*/  EXIT ;  /* 0x000000000000794d */ /* 0x000fea0003800000 */
.L_x_7437:
        /* <DEDUP_REMOVED lines=19> */
.L_x_7444:
[----:B------:R-:W-:-:S04]  /*c8a0*/  LOP3.LUT R2, R3, 0x80000000, RZ, 0xc0, !PT ;  /* 0x8000000003027812 */ /* 0x000fc800078ec0ff */
[----:B------:R-:W-:-:S04]  /*c8b0*/  SHF.R.U32.HI R3, RZ, 0x18, R2 ;  /* 0x00000018ff037819 */ /* 0x000fc80000011602 */
[----:B------:R-:W-:-:S04]  /*c8c0*/  LOP3.LUT R0, R0, R3, RZ, 0xfc, !PT ;  /* 0x0000000300007212 */ /* 0x000fc800078efcff */
[----:B------:R-:W-:Y:S02]  /*c8d0*/  PRMT R8, R0, 0x7610, R8 ;  /* 0x0000761000087816 */ /* 0x000fe40000000008 */
.L_x_7443:
[----:B------:R-:W-:Y:S05]  /*c8e0*/  BSYNC B0 ;  /* 0x0000000000007941 */ /* 0x000fea0003800000 */
.L_x_7442:
[----:B------:R-:W-:Y:S01]  /*c8f0*/  STG.E.U8 [R16.64], R8 ;  /* 0x0000000810007986 */ /* 0x000fe2000c101124 */
[----:B------:R-:W-:Y:S05]  /*c900*/  EXIT ;  /* 0x000000000000794d */ /* 0x000fea0003800000 */
.L_x_7436:
        /* <DEDUP_REMOVED lines=24> */
.L_x_7419:
        /* <DEDUP_REMOVED lines=19> */
[----:B------:R-:W-:Y:S05]  /*cbc0*/  EXIT ;  /* 0x000000000000794d */ /* 0x000fea0003800000 */
.L_x_7446:
[----:B------:R-:W2:Y:S02]  /*cbd0*/  F2I.U64.F64.TRUNC R4, R4 ;  /* 0x0000000400047311 */ /* 0x000ea4000030d800 */
[----:B--2---:R-:W-:Y:S01]  /*cbe0*/  STG.E.64 [R16.64], R4 ;  /* 0x0000000410007986 */ /* 0x004fe2000c101b24 */
[----:B------:R-:W-:Y:S05]  /*cbf0*/  EXIT ;  /* 0x000000000000794d */ /* 0x000fea0003800000 */
.L_x_7445:
[----:B------:R-:W2:Y:S02]  /*cc00*/  F2I.U32.F64.TRUNC R5, R4 ;  /* 0x0000000400057311 */ /* 0x000ea4000030d000 */
[----:B--2---:R-:W-:Y:S01]  /*cc10*/  STG.E [R16.64], R5 ;  /* 0x0000000510007986 */ /* 0x004fe2000c101924 */
[----:B------:R-:W-:Y:S05]  /*cc20*/  EXIT ;  /* 0x000000000000794d */ /* 0x000fea0003800000 */
        .type           $_ZN2at6native18elementwise_kernelILi128ELi4EZNS0_15gpu_kernel_implIZNS0_50_GLOBAL__N__2680c7bb_12_PowKernel_cu_b2145a98_318429pow_tensor_scalar_kernel_implIddEEvRNS_18TensorIteratorBaseET0_EUldE2_EEvS6_RKT_EUliE_EEviT1_$__internal_accurate_pow,@function
        .size           $_ZN2at6native18elementwise_kernelILi128ELi4EZNS0_15gpu_kernel_implIZNS0_50_GLOBAL__N__2680c7bb_12_PowKernel_cu_b2145a98_318429pow_tensor_scalar_kernel_implIddEEvRNS_18TensorIteratorBaseET0_EUldE2_EEvS6_RKT_EUliE_EEviT1_$__internal_accurate_pow,(.L_x_61501 - $_ZN2at6native18elementwise_kernelILi128ELi4EZNS0_15gpu_kernel_implIZNS0_50_GLOBAL__N__2680c7bb_12_PowKernel_cu_b2145a98_318429pow_tensor_scalar_kernel_implIddEEvRNS_18TensorIteratorBaseET0_EUldE2_EEvS6_RKT_EUliE_EEviT1_$__internal_accurate_pow)
$_ZN2at6native18elementwise_kernelILi128ELi4EZNS0_15gpu_kernel_implIZNS0_50_GLOBAL__N__2680c7bb_12_PowKernel_cu_b2145a98_318429pow_tensor_scalar_kernel_implIddEEvRNS_18TensorIteratorBaseET0_EUldE2_EEvS6_RKT_EUliE_EEviT1_$__internal_accurate_pow:
[----:B------:R-:W-:Y:S01]  /*cc30*/  SHF.R.U32.HI R28, RZ, 0x14, R7 ;  /* 0x00000014ff1c7819 */ /* 0x000fe20000011607 */
[----:B------:R-:W-:Y:S02]  /*cc40*/  IMAD.MOV.U32 R8, RZ, RZ, 0x7d2cafe2 ;  /* 0x7d2cafe2ff087424 */ /* 0x000fe400078e00ff */
[----:B------:R-:W-:Y:S01]  /*cc50*/  IMAD.MOV.U32 R9, RZ, RZ, 0x3eb0f5ff ;  /* 0x3eb0f5ffff097424 */ /* 0x000fe200078e00ff */
[----:B------:R-:W-:Y:S01]  /*cc60*/  ISETP.NE.AND P0, PT, R28, RZ, PT ;  /* 0x000000ff1c00720c */ /* 0x000fe20003f05270 */
[----:B------:R-:W-:-:S05]  /*cc70*/  IMAD.MOV.U32 R31, RZ, RZ, R3 ;  /* 0x000000ffff1f7224 */ /* 0x000fca00078e0003 */
[----:B------:R-:W-:-:S07]  /*cc80*/  LOP3.LUT R3, R31, 0xff0fffff, RZ, 0xc0, !PT ;  /* 0xff0fffff1f037812 */ /* 0x000fce00078ec0ff */
[----:B------:R-:W0:-:S10]  /*cc90*/  @!P0 DMUL R4, R6, 1.80143985094819840000e+16 ;  /* 0x4350000006048828 */ /* 0x000e140000000000 */
[----:B0-----:R-:W-:Y:S01]  /*cca0*/  @!P0 IMAD.MOV.U32 R7, RZ, RZ, R5 ;  /* 0x000000ffff078224 */ /* 0x001fe200078e0005 */
[----:B------:R-:W-:Y:S01]  /*ccb0*/  @!P0 LEA.HI R28, R5, 0xffffffca, RZ, 0xc ;  /* 0xffffffca051c8811 */ /* 0x000fe200078f60ff */
[----:B------:R-:W-:Y:S02]  /*ccc0*/  @!P0 IMAD.MOV.U32 R6, RZ, RZ, R4 ;  /* 0x000000ffff068224 */ /* 0x000fe400078e0004 */
[----:B------:R-:W-:Y:S01]  /*ccd0*/  IMAD.MOV.U32 R5, RZ, RZ, 0x43300000 ;  /* 0x43300000ff057424 */ /* 0x000fe200078e00ff */
[----:B------:R-:W-:Y:S01]  /*cce0*/  LOP3.LUT R7, R7, 0x800fffff, RZ, 0xc0, !PT ;  /* 0x800fffff07077812 */ /* 0x000fe200078ec0ff */
[----:B------:R-:W-:Y:S01]  /*ccf0*/  IMAD.MOV.U32 R12, RZ, RZ, R6 ;  /* 0x000000ffff0c7224 */ /* 0x000fe200078e0006 */
[----:B------:R-:W-:Y:S01]  /*cd00*/  IADD3 R4, R28, -0x3ff, RZ ;  /* 0xfffffc011c047810 */ /* 0x000fe20007ffe0ff */
[----:B------:R-:W-:Y:S01]  /*cd10*/  IMAD.MOV.U32 R6, RZ, RZ, RZ ;  /* 0x000000ffff067224 */ /* 0x000fe200078e00ff */
[----:B------:R-:W-:-:S04]  /*cd20*/  LOP3.LUT R13, R7, 0x3ff00000, RZ, 0xfc, !PT ;  /* 0x3ff00000070d7812 */ /* 0x000fc800078efcff */
[----:B------:R-:W-:-:S13]  /*cd30*/  ISETP.GE.U32.AND P1, PT, R13, 0x3ff6a09f, PT ;  /* 0x3ff6a09f0d00780c */ /* 0x000fda0003f26070 */
[----:B------:R-:W-:Y:S02]  /*cd40*/  @P1 IADD3 R7, R13, -0x100000, RZ ;  /* 0xfff000000d071810 */ /* 0x000fe40007ffe0ff */
[----:B------:R-:W-:-:S03]  /*cd50*/  @P1 IADD3 R4, R28, -0x3fe, RZ ;  /* 0xfffffc021c041810 */ /* 0x000fc60007ffe0ff */
[----:B------:R-:W-:Y:S01]  /*cd60*/  @P1 IMAD.MOV.U32 R13, RZ, RZ, R7 ;  /* 0x000000ffff0d1224 */ /* 0x000fe200078e0007 */
[----:B------:R-:W-:-:S05]  /*cd70*/  LOP3.LUT R4, R4, 0x80000000, RZ, 0x3c, !PT ;  /* 0x8000000004047812 */ /* 0x000fca00078e3cff */
[----:B------:R-:W0:-:S04]  /*cd80*/  DADD R10, R12, 1 ;  /* 0x3ff000000c0a7429 */ /* 0x000e080000000000 */
[----:B------:R-:W-:Y:S02]  /*cd90*/  DADD R12, R12, -1 ;  /* 0xbff000000c0c7429 */ /* 0x000fe40000000000 */
[----:B0-----:R-:W0:Y:S02]  /*cda0*/  MUFU.RCP64H R7, R11 ;  /* 0x0000000b00077308 */ /* 0x001e240000001800 */
[----:B------:R-:W-:-:S04]  /*cdb0*/  DADD R4, R4, c[0x2][0x48] ;  /* 0x0080120004047629 */ /* 0x000fc80000000000 */
[----:B0-----:R-:W0:-:S06]  /*cdc0*/  DFMA R24, -R10, R6, 1 ;  /* 0x3ff000000a18742b */ /* 0x001e0c0000000106 */
[----:B0-----:R-:W0:-:S06]  /*cdd0*/  DFMA R24, R24, R24, R24 ;  /* 0x000000181818722b */ /* 0x001e0c0000000018 */
[----:B0-----:R-:W0:-:S06]  /*cde0*/  DFMA R24, R6, R24, R6 ;  /* 0x000000180618722b */ /* 0x001e0c0000000006 */
[----:B0-----:R-:W0:-:S06]  /*cdf0*/  DMUL R6, R24, R12 ;  /* 0x0000000c18067228 */ /* 0x001e0c0000000000 */
[----:B0-----:R-:W0:-:S06]  /*ce00*/  DFMA R6, R24, R12, R6 ;  /* 0x0000000c1806722b */ /* 0x001e0c0000000006 */
[----:B0-----:R-:W0:-:S04]  /*ce10*/  DMUL R22, R6, R6 ;  /* 0x0000000606167228 */ /* 0x001e080000000000 */
[----:B------:R-:W1:-:S04]  /*ce20*/  DADD R10, R12, -R6 ;  /* 0x000000000c0a7229 */ /* 0x000e480000000806 */
[----:B0-----:R-:W0:-:S04]  /*ce30*/  DFMA R8, R22, R8, c[0x2][0x8] ;  /* 0x008002001608762b */ /* 0x001e080000000008 */
[----:B-1----:R-:W1:-:S04]  /*ce40*/  DADD R10, R10, R10 ;  /* 0x000000000a0a7229 */ /* 0x002e48000000000a */
[----:B0-----:R-:W0:-:S04]  /*ce50*/  DFMA R14, R22, R8, c[0x2][0x10] ;  /* 0x00800400160e762b */ /* 0x001e080000000008 */
[----:B-1----:R-:W-:-:S04]  /*ce60*/  DFMA R10, R12, -R6, R10 ;  /* 0x800000060c0a722b */ /* 0x002fc8000000000a */
[----:B0-----:R-:W0:-:S04]  /*ce70*/  DFMA R14, R22, R14, c[0x2][0x18] ;  /* 0x00800600160e762b */ /* 0x001e08000000000e */
[----:B------:R-:W-:-:S04]  /*ce80*/  DMUL R20, R6, R6 ;  /* 0x0000000606147228 */ /* 0x000fc80000000000 */
[----:B0-----:R-:W0:-:S04]  /*ce90*/  DFMA R14, R22, R14, c[0x2][0x20] ;  /* 0x00800800160e762b */ /* 0x001e08000000000e */
[----:B------:R-:W1:-:S04]  /*cea0*/  DMUL R10, R24, R10 ;  /* 0x0000000a180a7228 */ /* 0x000e480000000000 */
[----:B0-----:R-:W0:-:S04]  /*ceb0*/  DFMA R14, R22, R14, c[0x2][0x28] ;  /* 0x00800a00160e762b */ /* 0x001e08000000000e */
[----:B------:R-:W2:Y:S02]  /*cec0*/  DFMA R26, R6, R6, -R20 ;  /* 0x00000006061a722b */ /* 0x000ea40000000814 */
[----:B-1----:R-:W-:Y:S01]  /*ced0*/  IADD3 R25, R11, 0x100000, RZ ;  /* 0x001000000b197810 */ /* 0x002fe20007ffe0ff */
[----:B------:R-:W-:Y:S01]  /*cee0*/  IMAD.MOV.U32 R24, RZ, RZ, R10 ;  /* 0x000000ffff187224 */ /* 0x000fe200078e000a */
[----:B0-----:R-:W0:-:S05]  /*cef0*/  DFMA R14, R22, R14, c[0x2][0x30] ;  /* 0x00800c00160e762b */ /* 0x001e0a000000000e */
[----:B--2---:R-:W-:-:S04]  /*cf00*/  DFMA R24, R6, R24, R26 ;  /* 0x000000180618722b */ /* 0x004fc8000000001a */
[----:B0-----:R-:W0:-:S06]  /*cf10*/  DFMA R8, R22, R14, c[0x2][0x38] ;  /* 0x00800e001608762b */ /* 0x001e0c000000000e */
[----:B0-----:R-:W0:-:S06]  /*cf20*/  DADD R12, -R8, c[0x2][0x38] ;  /* 0x00800e00080c7629 */ /* 0x001e0c0000000100 */
[----:B0-----:R-:W0:-:S04]  /*cf30*/  DFMA R14, R22, R14, R12 ;  /* 0x0000000e160e722b */ /* 0x001e08000000000c */
[----:B------:R-:W1:-:S04]  /*cf40*/  DMUL R12, R6, R20 ;  /* 0x00000014060c7228 */ /* 0x000e480000000000 */
[----:B0-----:R-:W0:-:S04]  /*cf50*/  DADD R14, RZ, R14 ;  /* 0x00000000ff0e7229 */ /* 0x001e08000000000e */
[----:B-1----:R-:W1:-:S04]  /*cf60*/  DFMA R22, R6, R20, -R12 ;  /* 0x000000140616722b */ /* 0x002e48000000080c */
[----:B0-----:R-:W0:-:S04]  /*cf70*/  DADD R14, R14, c[0x2][0x40] ;  /* 0x008010000e0e7629 */ /* 0x001e080000000000 */
[----:B-1----:R-:W1:-:S04]  /*cf80*/  DFMA R20, R10, R20, R22 ;  /* 0x000000140a14722b */ /* 0x002e480000000016 */
[----:B0-----:R-:W0:-:S04]  /*cf90*/  DADD R22, R8, R14 ;  /* 0x0000000008167229 */ /* 0x001e08000000000e */
[----:B-1----:R-:W-:-:S04]  /*cfa0*/  DFMA R20, R6, R24, R20 ;  /* 0x000000180614722b */ /* 0x002fc80000000014 */
[----:B0-----:R-:W0:-:S04]  /*cfb0*/  DMUL R26, R22, R12 ;  /* 0x0000000c161a7228 */ /* 0x001e080000000000 */
[----:B------:R-:W1:-:S04]  /*cfc0*/  DADD R24, R8, -R22 ;  /* 0x0000000008187229 */ /* 0x000e480000000816 */
[----:B0-----:R-:W0:-:S04]  /*cfd0*/  DFMA R8, R22, R12, -R26 ;  /* 0x0000000c1608722b */ /* 0x001e08000000081a */
[----:B-1----:R-:W-:-:S04]  /*cfe0*/  DADD R24, R14, R24 ;  /* 0x000000000e187229 */ /* 0x002fc80000000018 */
[----:B0-----:R-:W0:-:S06]  /*cff0*/  DFMA R8, R22, R20, R8 ;  /* 0x000000141608722b */ /* 0x001e0c0000000008 */
[----:B0-----:R-:W0:-:S06]  /*d000*/  DFMA R24, R24, R12, R8 ;  /* 0x0000000c1818722b */ /* 0x001e0c0000000008 */
[----:B0-----:R-:W0:-:S06]  /*d010*/  DADD R12, R26, R24 ;  /* 0x000000001a0c7229 */ /* 0x001e0c0000000018 */
[----:B0-----:R-:W0:-:S04]  /*d020*/  DADD R8, R6, R12 ;  /* 0x0000000006087229 */ /* 0x001e08000000000c */
[----:B------:R-:W1:-:S04]  /*d030*/  DADD R26, R26, -R12 ;  /* 0x000000001a1a7229 */ /* 0x000e48000000080c */
[----:B0-----:R-:W0:-:S04]  /*d040*/  DADD R6, R6, -R8 ;  /* 0x0000000006067229 */ /* 0x001e080000000808 */
[----:B-1----:R-:W-:-:S04]  /*d050*/  DADD R26, R24, R26 ;  /* 0x00000000181a7229 */ /* 0x002fc8000000001a */
[----:B0-----:R-:W0:-:S06]  /*d060*/  DADD R12, R12, R6 ;  /* 0x000000000c0c7229 */ /* 0x001e0c0000000006 */
[----:B0-----:R-:W0:-:S06]  /*d070*/  DADD R12, R26, R12 ;  /* 0x000000001a0c7229 */ /* 0x001e0c000000000c */
[----:B0-----:R-:W0:-:S06]  /*d080*/  DADD R12, R10, R12 ;  /* 0x000000000a0c7229 */ /* 0x001e0c000000000c */
[----:B0-----:R-:W0:-:S06]  /*d090*/  DADD R6, R8, R12 ;  /* 0x0000000008067229 */ /* 0x001e0c000000000c */
[----:B0-----:R-:W0:-:S04]  /*d0a0*/  DFMA R10, R4, c[0x2][0x50], R6 ;  /* 0x00801400040a7a2b */ /* 0x001e080000000006 */
[----:B------:R-:W1:-:S04]  /*d0b0*/  DADD R14, R8, -R6 ;  /* 0x00000000080e7229 */ /* 0x000e480000000806 */
[----:B0-----:R-:W0:-:S04]  /*d0c0*/  DFMA R8, -R4, c[0x2][0x50], R10 ;  /* 0x0080140004087a2b */ /* 0x001e08000000010a */
[----:B-1----:R-:W-:-:S04]  /*d0d0*/  DADD R14, R12, R14 ;  /* 0x000000000c0e7229 */ /* 0x002fc8000000000e */
[----:B0-----:R0:W1:Y:S02]  /*d0e0*/  DADD R6, -R6, R8 ;  /* 0x0000000006067229 */ /* 0x0010640000000108 */
[----:B0-----:R-:W-:Y:S02]  /*d0f0*/  IMAD.SHL.U32 R8, R31, 0x2, RZ ;  /* 0x000000021f087824 */ /* 0x001fe400078e00ff */
[----:B------:R-:W-:Y:S02]  /*d100*/  IMAD.MOV.U32 R9, RZ, RZ, 0x3ff71547 ;  /* 0x3ff71547ff097424 */ /* 0x000fe400078e00ff */
[----:B-1----:R0:W1:Y:S01]  /*d110*/  DADD R6, R14, -R6 ;  /* 0x000000000e067229 */ /* 0x0020620000000806 */
[----:B------:R-:W-:Y:S01]  /*d120*/  ISETP.GT.U32.AND P0, PT, R8, -0x2000001, PT ;  /* 0xfdffffff0800780c */ /* 0x000fe20003f04070 */
[----:B------:R-:W-:Y:S02]  /*d130*/  IMAD.MOV.U32 R8, RZ, RZ, 0x652b82fe ;  /* 0x652b82feff087424 */ /* 0x000fe400078e00ff */
[----:B0-----:R-:W-:Y:S01]  /*d140*/  IMAD.MOV.U32 R14, RZ, RZ, 0x69ce2bdf ;  /* 0x69ce2bdfff0e7424 */ /* 0x001fe200078e00ff */
[----:B------:R-:W-:Y:S01]  /*d150*/  SEL R31, R3, R31, P0 ;  /* 0x0000001f031f7207 */ /* 0x000fe20000000000 */
[----:B-1----:R-:W0:Y:S01]  /*d160*/  DFMA R6, R4, c[0x2][0x58], R6 ;  /* 0x0080160004067a2b */ /* 0x002e220000000006 */
[----:B------:R-:W-:-:S05]  /*d170*/  IMAD.MOV.U32 R15, RZ, RZ, 0x3e5ade15 ;  /* 0x3e5ade15ff0f7424 */ /* 0x000fca00078e00ff */
[----:B0-----:R-:W0:-:S06]  /*d180*/  DADD R4, R10, R6 ;  /* 0x000000000a047229 */ /* 0x001e0c0000000006 */
[----:B0-----:R-:W0:-:S04]  /*d190*/  DADD R10, R10, -R4 ;  /* 0x000000000a0a7229 */ /* 0x001e080000000804 */
[----:B------:R-:W1:-:S04]  /*d1a0*/  DMUL R20, R4, R30 ;  /* 0x0000001e04147228 */ /* 0x000e480000000000 */
[----:B0-----:R-:W-:-:S04]  /*d1b0*/  DADD R10, R6, R10 ;  /* 0x00000000060a7229 */ /* 0x001fc8000000000a */
[----:B-1----:R-:W0:-:S06]  /*d1c0*/  DFMA R4, R4, R30, -R20 ;  /* 0x0000001e0404722b */ /* 0x002e0c0000000814 */
[----:B0-----:R-:W0:-:S06]  /*d1d0*/  DFMA R4, R10, R30, R4 ;  /* 0x0000001e0a04722b */ /* 0x001e0c0000000004 */
[----:B0-----:R-:W0:-:S06]  /*d1e0*/  DADD R6, R20, R4 ;  /* 0x0000000014067229 */ /* 0x001e0c0000000004 */
[----:B0-----:R-:W0:-:S04]  /*d1f0*/  DFMA R8, R6, R8, 6.75539944105574400000e+15 ;  /* 0x433800000608742b */ /* 0x001e080000000008 */
[----:B------:R-:W-:Y:S02]  /*d200*/  FSETP.GEU.FTZ.AND P0, PT, |R7|, 4.1917929649353027344, PT ;  /* 0x4086232b0700780b */ /* 0x000fe40003f1e200 */
[----:B0-----:R-:W0:-:S06]  /*d210*/  DADD R10, R8, -6.75539944105574400000e+15 ;  /* 0xc3380000080a7429 */ /* 0x001e0c0000000000 */
[----:B0-----:R-:W0:-:S06]  /*d220*/  DFMA R12, R10, c[0x2][0x60], R6 ;  /* 0x008018000a0c7a2b */ /* 0x001e0c0000000006 */
[----:B0-----:R-:W0:-:S06]  /*d230*/  DFMA R12, R10, c[0x2][0x68], R12 ;  /* 0x00801a000a0c7a2b */ /* 0x001e0c000000000c */
[----:B0-----:R-:W0:-:S06]  /*d240*/  DFMA R14, R12, R14, c[0x2][0x70] ;  /* 0x00801c000c0e762b */ /* 0x001e0c000000000e */
        /* <DEDUP_REMOVED lines=8> */
[----:B0-----:R-:W0:-:S06]  /*d2d0*/  DFMA R14, R12, R14, 1 ;  /* 0x3ff000000c0e742b */ /* 0x001e0c000000000e */
[----:B0-----:R-:W0:-:S10]  /*d2e0*/  DFMA R12, R12, R14, 1 ;  /* 0x3ff000000c0c742b */ /* 0x001e14000000000e */
[----:B0-----:R-:W-:Y:S02]  /*d2f0*/  IMAD R11, R8, 0x100000, R13 ;  /* 0x00100000080b7824 */ /* 0x001fe400078e020d */
[----:B------:R-:W-:Y:S01]  /*d300*/  IMAD.MOV.U32 R10, RZ, RZ, R12 ;  /* 0x000000ffff0a7224 */ /* 0x000fe200078e000c */
[----:B------:R-:W-:Y:S05]  /*d310*/  @!P0 BRA `(.L_x_7447) ;  /* 0x000000c000008947 */ /* 0x000fea0003800000 */
[----:B------:R-:W-:Y:S01]  /*d320*/  FSETP.GEU.FTZ.AND P0, PT, |R7|, 4.2275390625, PT ;  /* 0x408748000700780b */ /* 0x000fe20003f1e200 */
[----:B------:R-:W-:-:S04]  /*d330*/  DADD R10, R6, +INF ;  /* 0x7ff00000060a7429 */ /* 0x000fc80000000000 */
[----:B------:R-:W0:-:S06]  /*d340*/  DSETP.GEU.AND P1, PT, R6, RZ, PT ;  /* 0x000000ff0600722a */ /* 0x000e0c0003f2e000 */
[----:B0-----:R-:W-:Y:S02]  /*d350*/  FSEL R10, R10, RZ, P1 ;  /* 0x000000ff0a0a7208 */ /* 0x001fe40000800000 */
[----:B------:R-:W-:Y:S02]  /*d360*/  @!P0 LEA.HI R3, R8, R8, RZ, 0x1 ;  /* 0x0000000808038211 */ /* 0x000fe400078f08ff */
[----:B------:R-:W-:Y:S02]  /*d370*/  FSEL R11, R11, RZ, P1 ;  /* 0x000000ff0b0b7208 */ /* 0x000fe40000800000 */
[----:B------:R-:W-:-:S05]  /*d380*/  @!P0 SHF.R.S32.HI R3, RZ, 0x1, R3 ;  /* 0x00000001ff038819 */ /* 0x000fca0000011403 */
[----:B------:R-:W-:Y:S02]  /*d390*/  @!P0 IMAD.IADD R8, R8, 0x1, -R3 ;  /* 0x0000000108088824 */ /* 0x000fe400078e0a03 */
[----:B------:R-:W-:-:S03]  /*d3a0*/  @!P0 IMAD R13, R3, 0x100000, R13 ;  /* 0x00100000030d8824 */ /* 0x000fc600078e020d */
[----:B------:R-:W-:Y:S01]  /*d3b0*/  @!P0 LEA R9, R8, 0x3ff00000, 0x14 ;  /* 0x3ff0000008098811 */ /* 0x000fe200078ea0ff */
[----:B------:R-:W-:-:S06]  /*d3c0*/  @!P0 IMAD.MOV.U32 R8, RZ, RZ, RZ ;  /* 0x000000ffff088224 */ /* 0x000fcc00078e00ff */
[----:B------:R0:W1:-:S06]  /*d3d0*/  @!P0 DMUL R10, R12, R8 ;  /* 0x000000080c0a8228 */ /* 0x00004c0000000000 */
.L_x_7447:
[----:B-1----:R-:W-:-:S04]  /*d3e0*/  DSETP.NEU.AND P0, PT, |R10|, +INF , PT ;  /* 0x7ff000000a00742a */ /* 0x002fc80003f0d200 */
[----:B------:R-:W1:-:S06]  /*d3f0*/  DADD R6, R20, -R6 ;  /* 0x0000000014067229 */ /* 0x000e4c0000000806 */
[----:B-1----:R1:W2:Y:S02]  /*d400*/  DADD R6, R4, R6 ;  /* 0x0000000004067229 */ /* 0x0022a40000000006 */
[----:B-1----:R-:W-:Y:S02]  /*d410*/  IMAD.MOV.U32 R4, RZ, RZ, R0 ;  /* 0x000000ffff047224 */ /* 0x002fe400078e0000 */
[----:B------:R-:W-:Y:S02]  /*d420*/  IMAD.MOV.U32 R5, RZ, RZ, 0x0 ;  /* 0x00000000ff057424 */ /* 0x000fe400078e00ff */
[----:B--2---:R1:W2:Y:S02]  /*d430*/  @P0 DFMA R10, R6, R10, R10 ;  /* 0x0000000a060a022b */ /* 0x0042a4000000000a */
[----:B-12---:R-:W-:Y:S09]  /*d440*/  RET.REL.NODEC R4 `(_ZN2at6native18elementwise_kernelILi128ELi4EZNS0_15gpu_kernel_implIZNS0_50_GLOBAL__N__2680c7bb_12_PowKernel_cu_b2145a98_318429pow_tensor_scalar_kernel_implIddEEvRNS_18TensorIteratorBaseET0_EUldE2_EEvS6_RKT_EUliE_EEviT1_) ;  /* 0xffff2bb004007950 */ /* 0x006ff20003c3ffff */
.L_x_7448:
        /* <DEDUP_REMOVED lines=11> */
.L_x_61501:


//--------------------- .text._ZN2at6native27unrolled_elementwise_kernelIZNS0_50_GLOBAL__N__2680c7bb_12_PowKernel_cu_b2145a98_318429pow_tensor_scalar_kernel_implIddEEvRNS_18TensorIteratorBaseET0_EUldE2_St5arrayIPcLm2EELi4E23TrivialOffsetCalculatorILi1EjESC_NS0_6memory12LoadWithCastILi1EEENSD_13StoreWithCastILi1EEEEEviT_S6_T2_T3_T4_T5_ --------------------------
	.section	.text._ZN2at6native27unrolled_elementwise_kernelIZNS0_50_GLOBAL__N__2680c7bb_12_PowKernel_cu_b2145a98_318429pow_tensor_scalar_kernel_implIddEEvRNS_18TensorIteratorBaseET0_EUldE2_St5arrayIPcLm2EELi4E23TrivialOffsetCalculatorILi1EjESC_NS0_6memory12LoadWithCastILi1EEENSD_13StoreWithCastILi1EEEEEviT_S6_T2_T3_T4_T5_,"ax",@progbits
	.sectioninfo	@"SHI_REGISTERS=40"
	.align	128
        .global         _ZN2at6native27unrolled_elementwise_kernelIZNS0_50_GLOBAL__N__2680c7bb_12_PowKernel_cu_b2145a98_318429pow_tensor_scalar_kernel_implIddEEvRNS_18TensorIteratorBaseET0_EUldE2_St5arrayIPcLm2EELi4E23TrivialOffsetCalculatorILi1EjESC_NS0_6memory12LoadWithCastILi1EEENSD_13StoreWithCastILi1EEEEEviT_S6_T2_T3_T4_T5_
        .type           _ZN2at6native27unrolled_elementwise_kernelIZNS0_50_GLOBAL__N__2680c7bb_12_PowKernel_cu_b2145a98_318429pow_tensor_scalar_kernel_implIddEEvRNS_18TensorIteratorBaseET0_EUldE2_St5arrayIPcLm2EELi4E23TrivialOffsetCalculatorILi1EjESC_NS0_6memory12LoadWithCastILi1EEENSD_13StoreWithCastILi1EEEEEviT_S6_T2_T3_T4_T5_,@function
        .size           _ZN2at6native27unrolled_elementwise_kernelIZNS0_50_GLOBAL__N__2680c7bb_12_PowKernel_cu_b2145a98_318429pow_tensor_scalar_kernel_implIddEEvRNS_18TensorIteratorBaseET0_EUldE2_St5arrayIPcLm2EELi4E23TrivialOffsetCalculatorILi1EjESC_NS0_6memory12LoadWithCastILi1EEENSD_13StoreWithCastILi1EEEEEviT_S6_T2_T3_T4_T5_,(.L_x_61502 - _ZN2at6native27unrolled_elementwise_kernelIZNS0_50_GLOBAL__N__2680c7bb_12_PowKernel_cu_b2145a98_318429pow_tensor_scalar_kernel_implIddEEvRNS_18TensorIteratorBaseET0_EUldE2_St5arrayIPcLm2EELi4E23TrivialOffsetCalculatorILi1EjESC_NS0_6memory12LoadWithCastILi1EEENSD_13StoreWithCastILi1EEEEEviT_S6_T2_T3_T4_T5_)
        .other          _ZN2at6native27unrolled_elementwise_kernelIZNS0_50_GLOBAL__N__2680c7bb_12_PowKernel_cu_b2145a98_318429pow_tensor_scalar_kernel_implIddEEvRNS_18TensorIteratorBaseET0_EUldE2_St5arrayIPcLm2EELi4E23TrivialOffsetCalculatorILi1EjESC_NS0_6memory12LoadWithCastILi1EEENSD_13StoreWithCastILi1EEEEEviT_S6_T2_T3_T4_T5_,@"STO_CUDA_ENTRY STV_DEFAULT"
_ZN2at6native27unrolled_elementwise_kernelIZNS0_50_GLOBAL__N__2680c7bb_12_PowKernel_cu_b2145a98_318429pow_tensor_scalar_kernel_implIddEEvRNS_18TensorIteratorBaseET0_EUldE2_St5arrayIPcLm2EELi4E23TrivialOffsetCalculatorILi1EjESC_NS0_6memory12LoadWithCastILi1EEENSD_13StoreWithCastILi1EEEEEviT_S6_T2_T3_T4_T5_:
.text._ZN2at6native27unrolled_elementwise_kernelIZNS0_50_GLOBAL__N__2680c7bb_12_PowKernel_cu_b2145a98_318429pow_tensor_scalar_kernel_implIddEEvRNS_18TensorIteratorBaseET0_EUldE2_St5arrayIPcLm2EELi4E23TrivialOffsetCalculatorILi1EjESC_NS0_6memory12LoadWithCastILi1EEENSD_13StoreWithCastILi1EEEEEviT_S6_T2_T3_T4_T5_:
        /* <DEDUP_REMOVED lines=8> */
[----:B------:R-:W-:Y:S01]  /*0080*/  CS2R R22, SRZ ;  /* 0x0000000000167805 */ /* 0x000fe2000001ff00 */
        /* <DEDUP_REMOVED lines=21> */
.L_x_7454:
[----:B------:R-:W2:Y:S02]  /*01e0*/  LDG.E.U8 R2, [R2.64] ;  /* 0x0000002402027981 */ /* 0x000ea4000c1e1100 */
[----:B--2---:R0:W1:Y:S01]  /*01f0*/  I2F.F64.U16 R22, R2 ;  /* 0x0000000200167312 */ /* 0x0040620000101800 */
[----:B------:R-:W-:Y:S05]  /*0200*/  BRA `(.L_x_7456) ;  /* 0x00000e0000007947 */ /* 0x000fea0003800000 */
.L_x_7453:
        /* <DEDUP_REMOVED lines=9> */
.L_x_7458:
[----:B------:R-:W2:Y:S02]  /*02a0*/  LDG.E R2, [R2.64] ;  /* 0x0000002402027981 */ /* 0x000ea4000c1e1900 */
[----:B--2---:R0:W1:Y:S01]  /*02b0*/  I2F.F64 R22, R2 ;  /* 0x0000000200167312 */ /* 0x0040620000201c00 */
[----:B------:R-:W-:Y:S05]  /*02c0*/  BRA `(.L_x_7456) ;  /* 0x00000d4000007947 */ /* 0x000fea0003800000 */
.L_x_7457:
[----:B------:R-:W2:Y:S02]  /*02d0*/  LDG.E.U16 R2, [R2.64] ;  /* 0x0000002402027981 */ /* 0x000ea4000c1e1500 */
[----:B--2---:R0:W1:Y:S01]  /*02e0*/  I2F.F64.S16 R22, R2 ;  /* 0x0000000200167312 */ /* 0x0040620000101c00 */
[----:B------:R-:W-:Y:S05]  /*02f0*/  BRA `(.L_x_7456) ;  /* 0x00000d1000007947 */ /* 0x000fea0003800000 */
.L_x_7452:
        /* <DEDUP_REMOVED lines=10> */
.L_x_7460:
[----:B------:R-:W2:Y:S02]  /*03a0*/  LDG.E.U16 R0, [R2.64] ;  /* 0x0000002402007981 */ /* 0x000ea4000c1e1500 */
[----:B--2---:R-:W-:-:S05]  /*03b0*/  HADD2.F32 R0, -RZ, R0.H0_H0 ;  /* 0x20000000ff007230 */ /* 0x004fca0000004100 */
[----:B------:R-:W-:-:S04]  /*03c0*/  FMUL.FTZ R0, R0, 1 ;  /* 0x3f80000000007820 */ /* 0x000fc80000410000 */
[----:B------:R0:W1:Y:S01]  /*03d0*/  F2F.F64.F32 R22, R0 ;  /* 0x0000000000167310 */ /* 0x0000620000201800 */
[----:B------:R-:W-:Y:S05]  /*03e0*/  BRA `(.L_x_7456) ;  /* 0x00000c2000007947 */ /* 0x000fea0003800000 */
.L_x_7459:
        /* <DEDUP_REMOVED lines=10> */
.L_x_7462:
[----:B------:R-:W2:Y:S02]  /*0490*/  LDG.E.U16 R2, [R2.64] ;  /* 0x0000002402027981 */ /* 0x000ea4000c1e1500 */
[----:B--2---:R-:W-:-:S05]  /*04a0*/  HADD2.F32 R0, -RZ, R2.H0_H0 ;  /* 0x20000002ff007230 */ /* 0x004fca0000004100 */
[----:B------:R-:W-:-:S04]  /*04b0*/  FMUL.FTZ R0, R0, 1 ;  /* 0x3f80000000007820 */ /* 0x000fc80000410000 */
[----:B------:R0:W1:Y:S01]  /*04c0*/  F2F.F64.F32 R22, R0 ;  /* 0x0000000000167310 */ /* 0x0000620000201800 */
[----:B------:R-:W-:Y:S05]  /*04d0*/  BRA `(.L_x_7456) ;  /* 0x00000b3000007947 */ /* 0x000fea0003800000 */
.L_x_7461:
[----:B------:R0:W5:Y:S01]  /*04e0*/  LDG.E.64 R22, [R2.64] ;  /* 0x0000002402167981 */ /* 0x000162000c1e1b00 */
[----:B------:R-:W-:Y:S05]  /*04f0*/  BRA `(.L_x_7456) ;  /* 0x00000b1000007947 */ /* 0x000fea0003800000 */
.L_x_7451:
        /* <DEDUP_REMOVED lines=13> */
.L_x_7465:
[----:B------:R0:W5:Y:S01]  /*05d0*/  LDG.E.64 R22, [R2.64] ;  /* 0x0000002402167981 */ /* 0x000162000c1e1b00 */
[----:B------:R-:W-:Y:S05]  /*05e0*/  BRA `(.L_x_7456) ;  /* 0x00000a2000007947 */ /* 0x000fea0003800000 */
.L_x_7464:
        /* <DEDUP_REMOVED lines=28> */
.L_x_7467:
        /* <DEDUP_REMOVED lines=12> */
[----:B------:R-:W-:-:S05]  /*0870*/  LOP3.LUT R3, R4, 0x80000000, R3, 0xf8, !PT ;  /* 0x8000000004037812 */ /* 0x000fca00078ef803 */
[----:B------:R-:W-:-:S04]  /*0880*/  FMUL.FTZ R3, R3, 1 ;  /* 0x3f80000003037820 */ /* 0x000fc80000410000 */
[----:B------:R0:W1:Y:S01]  /*0890*/  F2F.F64.F32 R22, R3 ;  /* 0x0000000300167310 */ /* 0x0000620000201800 */
[----:B------:R-:W-:Y:S05]  /*08a0*/  BRA `(.L_x_7456) ;  /* 0x0000076000007947 */ /* 0x000fea0003800000 */
.L_x_7466:
[----:B------:R-:W2:Y:S02]  /*08b0*/  LDG.E.U16 R0, [R2.64] ;  /* 0x0000002402007981 */ /* 0x000ea4000c1e1500 */
[----:B--2---:R-:W-:-:S05]  /*08c0*/  PRMT R0, RZ, 0x5410, R0 ;  /* 0x00005410ff007816 */ /* 0x004fca0000000000 */
[----:B------:R-:W-:-:S04]  /*08d0*/  FMUL.FTZ R0, R0, 1 ;  /* 0x3f80000000007820 */ /* 0x000fc80000410000 */
[----:B------:R0:W1:Y:S01]  /*08e0*/  F2F.F64.F32 R22, R0 ;  /* 0x0000000000167310 */ /* 0x0000620000201800 */
[----:B------:R-:W-:Y:S05]  /*08f0*/  BRA `(.L_x_7456) ;  /* 0x0000071000007947 */ /* 0x000fea0003800000 */
.L_x_7463:
        /* <DEDUP_REMOVED lines=11> */
.L_x_7470:
        /* <DEDUP_REMOVED lines=21> */
.L_x_7474:
[----:B------:R-:W-:Y:S05]  /*0b00*/  BSYNC B1 ;  /* 0x0000000000017941 */ /* 0x000fea0003800000 */
.L_x_7473:
[----:B------:R-:W-:Y:S01]  /*0b10*/  LEA R3, R0, 0x3b800000, 0x17 ;  /* 0x3b80000000037811 */ /* 0x000fe200078eb8ff */
[----:B------:R-:W-:-:S05]  /*0b20*/  IMAD.SHL.U32 R0, R2, 0x100000, RZ ;  /* 0x0010000002007824 */ /* 0x000fca00078e00ff */
[----:B------:R-:W-:Y:S02]  /*0b30*/  LOP3.LUT R0, R3, R0, R4, 0xfe, !PT ;  /* 0x0000000003007212 */ /* 0x000fe400078efe04 */
.L_x_7472:
[----:B------:R-:W-:Y:S05]  /*0b40*/  BSYNC B0 ;  /* 0x0000000000007941 */ /* 0x000fea0003800000 */
.L_x_7471:
[----:B------:R-:W-:-:S04]  /*0b50*/  FMUL.FTZ R0, R0, 1 ;  /* 0x3f80000000007820 */ /* 0x000fc80000410000 */
[----:B------:R0:W1:Y:S01]  /*0b60*/  F2F.F64.F32 R22, R0 ;  /* 0x0000000000167310 */ /* 0x0000620000201800 */
[----:B------:R-:W-:Y:S05]  /*0b70*/  BRA `(.L_x_7456) ;  /* 0x0000049000007947 */ /* 0x000fea0003800000 */
.L_x_7469:
        /* <DEDUP_REMOVED lines=21> */
.L_x_7478:
[----:B------:R-:W-:Y:S05]  /*0cd0*/  BSYNC B1 ;  /* 0x0000000000017941 */ /* 0x000fea0003800000 */
.L_x_7477:
[----:B------:R-:W-:Y:S01]  /*0ce0*/  LEA R3, R0, 0x37800000, 0x17 ;  /* 0x3780000000037811 */ /* 0x000fe200078eb8ff */
[----:B------:R-:W-:-:S05]  /*0cf0*/  IMAD.SHL.U32 R0, R2, 0x200000, RZ ;  /* 0x0020000002007824 */ /* 0x000fca00078e00ff */
[----:B------:R-:W-:Y:S02]  /*0d00*/  LOP3.LUT R0, R3, R0, R4, 0xfe, !PT ;  /* 0x0000000003007212 */ /* 0x000fe400078efe04 */
.L_x_7476:
[----:B------:R-:W-:Y:S05]  /*0d10*/  BSYNC B0 ;  /* 0x0000000000007941 */ /* 0x000fea0003800000 */
.L_x_7475:
[----:B------:R-:W-:-:S04]  /*0d20*/  FMUL.FTZ R0, R0, 1 ;  /* 0x3f80000000007820 */ /* 0x000fc80000410000 */
[----:B------:R0:W1:Y:S01]  /*0d30*/  F2F.F64.F32 R22, R0 ;  /* 0x0000000000167310 */ /* 0x0000620000201800 */
[----:B------:R-:W-:Y:S05]  /*0d40*/  BRA `(.L_x_7456) ;  /* 0x000002c000007947 */ /* 0x000fea0003800000 */
.L_x_7468:
        /* <DEDUP_REMOVED lines=14> */
.L_x_7482:
[----:B------:R-:W-:Y:S05]  /*0e30*/  BSYNC B0 ;  /* 0x0000000000007941 */ /* 0x000fea0003800000 */
.L_x_7481:
[----:B------:R-:W-:-:S04]  /*0e40*/  FMUL.FTZ R0, R0, 1 ;  /* 0x3f80000000007820 */ /* 0x000fc80000410000 */
[----:B------:R0:W1:Y:S01]  /*0e50*/  F2F.F64.F32 R22, R0 ;  /* 0x0000000000167310 */ /* 0x0000620000201800 */
[----:B------:R-:W-:Y:S05]  /*0e60*/  BRA `(.L_x_7456) ;  /* 0x000001a000007947 */ /* 0x000fea0003800000 */
.L_x_7455:
        /* <DEDUP_REMOVED lines=21> */
.L_x_7480:
[----:B------:R-:W2:Y:S02]  /*0fc0*/  LDG.E.64 R22, [R2.64] ;  /* 0x0000002402167981 */ /* 0x000ea4000c1e1b00 */
[----:B--2---:R-:W0:Y:S01]  /*0fd0*/  I2F.F64.U64 R22, R22 ;  /* 0x0000001600167312 */ /* 0x004e220000301800 */
[----:B------:R-:W-:Y:S05]  /*0fe0*/  BRA `(.L_x_7456) ;  /* 0x0000002000007947 */ /* 0x000fea0003800000 */
.L_x_7479:
[----:B------:R-:W2:Y:S02]  /*0ff0*/  LDG.E R2, [R2.64] ;  /* 0x0000002402027981 */ /* 0x000ea4000c1e1900 */
[----:B--2---:R0:W1:Y:S02]  /*1000*/  I2F.F64.U32 R22, R2 ;  /* 0x0000000200167312 */ /* 0x0040640000201800 */
.L_x_7456:
[----:B------:R-:W2:Y:S02]  /*1010*/  S2R R28, SR_TID.X ;  /* 0x00000000001c7919 */ /* 0x000ea40000002100 */
[----:B--2---:R-:W-:Y:S02]  /*1020*/  IADD3 R28, R28, 0x80, RZ ;  /* 0x000000801c1c7810 */ /* 0x004fe40007ffe0ff */
.L_x_7450:
[----:B-1----:R-:W-:Y:S05]  /*1030*/  BSYNC B6 ;  /* 0x0000000000067941 */ /* 0x002fea0003800000 */
.L_x_7449:
        /* <DEDUP_REMOVED lines=22> */
.L_x_7488:
[----:B------:R-:W2:Y:S02]  /*11a0*/  LDG.E.U8 R2, [R2.64] ;  /* 0x0000002402027981 */ /* 0x000ea4000c1e1100 */
[----:B--2---:R0:W1:Y:S01]  /*11b0*/  I2F.F64.U16 R24, R2 ;  /* 0x0000000200187312 */ /* 0x0040620000101800 */
[----:B------:R-:W-:Y:S05]  /*11c0*/  BRA `(.L_x_7490) ;  /* 0x00000df000007947 */ /* 0x000fea0003800000 */
.L_x_7487:
        /* <DEDUP_REMOVED lines=9> */
.L_x_7492:
[----:B------:R-:W2:Y:S02]  /*1260*/  LDG.E R2, [R2.64] ;  /* 0x0000002402027981 */ /* 0x000ea4000c1e1900 */
[----:B--2---:R0:W1:Y:S01]  /*1270*/  I2F.F64 R24, R2 ;  /* 0x0000000200187312 */ /* 0x0040620000201c00 */
[----:B------:R-:W-:Y:S05]  /*1280*/  BRA `(.L_x_7490) ;  /* 0x00000d3000007947 */ /* 0x000fea0003800000 */
.L_x_7491:
[----:B------:R-:W2:Y:S02]  /*1290*/  LDG.E.U16 R2, [R2.64] ;  /* 0x0000002402027981 */ /* 0x000ea4000c1e1500 */
[----:B--2---:R0:W1:Y:S01]  /*12a0*/  I2F.F64.S16 R24, R2 ;  /* 0x0000000200187312 */ /* 0x0040620000101c00 */
[----:B------:R-:W-:Y:S05]  /*12b0*/  BRA `(.L_x_7490) ;  /* 0x00000d0000007947 */ /* 0x000fea0003800000 */
.L_x_7486:
        /* <DEDUP_REMOVED lines=10> */
.L_x_7494:
[----:B------:R-:W2:Y:S02]  /*1360*/  LDG.E.U16 R0, [R2.64] ;  /* 0x0000002402007981 */ /* 0x000ea4000c1e1500 */
[----:B--2---:R-:W-:-:S05]  /*1370*/  HADD2.F32 R0, -RZ, R0.H0_H0 ;  /* 0x20000000ff007230 */ /* 0x004fca0000004100 */
[----:B------:R-:W-:-:S04]  /*1380*/  FMUL.FTZ R0, R0, 1 ;  /* 0x3f80000000007820 */ /* 0x000fc80000410000 */
[----:B------:R0:W1:Y:S01]  /*1390*/  F2F.F64.F32 R24, R0 ;  /* 0x0000000000187310 */ /* 0x0000620000201800 */
[----:B------:R-:W-:Y:S05]  /*13a0*/  BRA `(.L_x_7490) ;  /* 0x00000c1000007947 */ /* 0x000fea0003800000 */
.L_x_7493:
        /* <DEDUP_REMOVED lines=10> */
.L_x_7496:
[----:B------:R-:W2:Y:S02]  /*1450*/  LDG.E.U16 R2, [R2.64] ;  /* 0x0000002402027981 */ /* 0x000ea4000c1e1500 */
[----:B--2---:R-:W-:-:S05]  /*1460*/  HADD2.F32 R0, -RZ, R2.H0_H0 ;  /* 0x20000002ff007230 */ /* 0x004fca0000004100 */
[----:B------:R-:W-:-:S04]  /*1470*/  FMUL.FTZ R0, R0, 1 ;  /* 0x3f80000000007820 */ /* 0x000fc80000410000 */
[----:B------:R0:W1:Y:S01]  /*1480*/  F2F.F64.F32 R24, R0 ;  /* 0x0000000000187310 */ /* 0x0000620000201800 */
[----:B------:R-:W-:Y:S05]  /*1490*/  BRA `(.L_x_7490) ;  /* 0x00000b2000007947 */ /* 0x000fea0003800000 */
.L_x_7495:
[----:B------:R0:W5:Y:S01]  /*14a0*/  LDG.E.64 R24, [R2.64] ;  /* 0x0000002402187981 */ /* 0x000162000c1e1b00 */
[----:B------:R-:W-:Y:S05]  /*14b0*/  BRA `(.L_x_7490) ;  /* 0x00000b0000007947 */ /* 0x000fea0003800000 */
.L_x_7485:
        /* <DEDUP_REMOVED lines=13> */
.L_x_7499:
[----:B------:R0:W5:Y:S01]  /*1590*/  LDG.E.64 R24, [R2.64] ;  /* 0x0000002402187981 */ /* 0x000162000c1e1b00 */
[----:B------:R-:W-:Y:S05]  /*15a0*/  BRA `(.L_x_7490) ;  /* 0x00000a1000007947 */ /* 0x000fea0003800000 */
.L_x_7498:
        /* <DEDUP_REMOVED lines=28> */
.L_x_7501:
        /* <DEDUP_REMOVED lines=15> */
.L_x_7500:
[----:B------:R-:W2:Y:S02]  /*1860*/  LDG.E.U16 R0, [R2.64] ;  /* 0x0000002402007981 */ /* 0x000ea4000c1e1500 */
[----:B--2---:R-:W-:-:S05]  /*1870*/  PRMT R0, RZ, 0x5410, R0 ;  /* 0x00005410ff007816 */ /* 0x004fca0000000000 */
[----:B------:R-:W-:-:S04]  /*1880*/  FMUL.FTZ R0, R0, 1 ;  /* 0x3f80000000007820 */ /* 0x000fc80000410000 */
[----:B------:R0:W1:Y:S01]  /*1890*/  F2F.F64.F32 R24, R0 ;  /* 0x0000000000187310 */ /* 0x0000620000201800 */
[----:B------:R-:W-:Y:S05]  /*18a0*/  BRA `(.L_x_7490) ;  /* 0x0000071000007947 */ /* 0x000fea0003800000 */
.L_x_7497:
        /* <DEDUP_REMOVED lines=11> */
.L_x_7504:
        /* <DEDUP_REMOVED lines=21> */
.L_x_7508:
[----:B------:R-:W-:Y:S05]  /*1ab0*/  BSYNC B1 ;  /* 0x0000000000017941 */ /* 0x000fea0003800000 */
.L_x_7507:
[----:B------:R-:W-:Y:S01]  /*1ac0*/  LEA R3, R0, 0x3b800000, 0x17 ;  /* 0x3b80000000037811 */ /* 0x000fe200078eb8ff */
[----:B------:R-:W-:-:S05]  /*1ad0*/  IMAD.SHL.U32 R0, R2, 0x100000, RZ ;  /* 0x0010000002007824 */ /* 0x000fca00078e00ff */
[----:B------:R-:W-:Y:S02]  /*1ae0*/  LOP3.LUT R0, R3, R0, R4, 0xfe, !PT ;  /* 0x0000000003007212 */ /* 0x000fe400078efe04 */
.L_x_7506:
[----:B------:R-:W-:Y:S05]  /*1af0*/  BSYNC B0 ;  /* 0x0000000000007941 */ /* 0x000fea0003800000 */
.L_x_7505:
[----:B------:R-:W-:-:S04]  /*1b00*/  FMUL.FTZ R0, R0, 1 ;  /* 0x3f80000000007820 */ /* 0x000fc80000410000 */
[----:B------:R0:W1:Y:S01]  /*1b10*/  F2F.F64.F32 R24, R0 ;  /* 0x0000000000187310 */ /* 0x0000620000201800 */
[----:B------:R-:W-:Y:S05]  /*1b20*/  BRA `(.L_x_7490) ;  /* 0x0000049000007947 */ /* 0x000fea0003800000 */
.L_x_7503:
        /* <DEDUP_REMOVED lines=21> */
.L_x_7512:
[----:B------:R-:W-:Y:S05]  /*1c80*/  BSYNC B1 ;  /* 0x0000000000017941 */ /* 0x000fea0003800000 */
.L_x_7511:
[----:B------:R-:W-:Y:S01]  /*1c90*/  LEA R3, R0, 0x37800000, 0x17 ;  /* 0x3780000000037811 */ /* 0x000fe200078eb8ff */
[----:B------:R-:W-:-:S05]  /*1ca0*/  IMAD.SHL.U32 R0, R2, 0x200000, RZ ;  /* 0x0020000002007824 */ /* 0x000fca00078e00ff */
[----:B------:R-:W-:Y:S02]  /*1cb0*/  LOP3.LUT R0, R3, R0, R4, 0xfe, !PT ;  /* 0x0000000003007212 */ /* 0x000fe400078efe04 */
.L_x_7510:
[----:B------:R-:W-:Y:S05]  /*1cc0*/  BSYNC B0 ;  /* 0x0000000000007941 */ /* 0x000fea0003800000 */
.L_x_7509:
[----:B------:R-:W-:-:S04]  /*1cd0*/  FMUL.FTZ R0, R0, 1 ;  /* 0x3f80000000007820 */ /* 0x000fc80000410000 */
[----:B------:R0:W1:Y:S01]  /*1ce0*/  F2F.F64.F32 R24, R0 ;  /* 0x0000000000187310 */ /* 0x0000620000201800 */
[----:B------:R-:W-:Y:S05]  /*1cf0*/  BRA `(.L_x_7490) ;  /* 0x000002c000007947 */ /* 0x000fea0003800000 */
.L_x_7502:
        /* <DEDUP_REMOVED lines=14> */
.L_x_7516:
[----:B------:R-:W-:Y:S05]  /*1de0*/  BSYNC B0 ;  /* 0x0000000000007941 */ /* 0x000fea0003800000 */
.L_x_7515:
[----:B------:R-:W-:-:S04]  /*1df0*/  FMUL.FTZ R0, R0, 1 ;  /* 0x3f80000000007820 */ /* 0x000fc80000410000 */
[----:B------:R0:W1:Y:S01]  /*1e00*/  F2F.F64.F32 R24, R0 ;  /* 0x0000000000187310 */ /* 0x0000620000201800 */
[----:B------:R-:W-:Y:S05]  /*1e10*/  BRA `(.L_x_7490) ;  /* 0x000001a000007947 */ /* 0x000fea0003800000 */
.L_x_7489:
        /* <DEDUP_REMOVED lines=19> */
[----:B------:R-:W-:Y:S01]  /*1f50*/  CS2R R24, SRZ ;  /* 0x0000000000187805 */ /* 0x000fe2000001ff00 */
[----:B------:R-:W-:Y:S05]  /*1f60*/  BRA `(.L_x_7490) ;  /* 0x0000005000007947 */ /* 0x000fea0003800000 */
.L_x_7514:
[----:B------:R-:W2:Y:S02]  /*1f70*/  LDG.E.64 R24, [R2.64] ;  /* 0x0000002402187981 */ /* 0x000ea4000c1e1b00 */
[----:B--2---:R-:W0:Y:S01]  /*1f80*/  I2F.F64.U64 R24, R24 ;  /* 0x0000001800187312 */ /* 0x004e220000301800 */
[----:B------:R-:W-:Y:S05]  /*1f90*/  BRA `(.L_x_7490) ;  /* 0x0000002000007947 */ /* 0x000fea0003800000 */
.L_x_7513:
[----:B------:R-:W2:Y:S02]  /*1fa0*/  LDG.E R2, [R2.64] ;  /* 0x0000002402027981 */ /* 0x000ea4000c1e1900 */
[----:B--2---:R0:W1:Y:S02]  /*1fb0*/  I2F.F64.U32 R24, R2 ;  /* 0x0000000200187312 */ /* 0x0040640000201800 */
.L_x_7490:
[----:B------:R-:W-:-:S03]  /*1fc0*/  IADD3 R28, R28, 0x80, RZ ;  /* 0x000000801c1c7810 */ /* 0x000fc60007ffe0ff */
.L_x_7484:
[----:B------:R-:W-:Y:S05]  /*1fd0*/  BSYNC B6 ;  /* 0x0000000000067941 */ /* 0x000fea0003800000 */
.L_x_7483:
[----:B------:R-:W-:Y:S01]  /*1fe0*/  ISETP.GE.AND P0, PT, R28, R37, PT ;  /* 0x000000251c00720c */ /* 0x000fe20003f06270 */
[----:B------:R-:W-:Y:S01]  /*1ff0*/  BSSY B6, `(.L_x_7517) ;  /* 0x00000fa000067945 */ /* 0x000fe20003800000 */
[----:B------:R-:W-:Y:S01]  /*2000*/  CS2R R26, SRZ ;  /* 0x00000000001a7805 */ /* 0x000fe2000001ff00 */
[----:B------:R-:W-:-:S10]  /*2010*/  CS2R R18, SRZ ;  /* 0x0000000000127805 */ /* 0x000fd4000001ff00 */
        /* <DEDUP_REMOVED lines=18> */
[----:B--2---:R0:W2:Y:S01]  /*2140*/  I2F.F64.S16 R18, R2 ;  /* 0x0000000200127312 */ /* 0x0040a20000101c00 */
[----:B------:R-:W-:Y:S05]  /*2150*/  BRA `(.L_x_7524) ;  /* 0x00000e2000007947 */ /* 0x000fea0003800000 */
.L_x_7522:
[----:B------:R-:W2:Y:S02]  /*2160*/  LDG.E.U8 R2, [R2.64] ;  /* 0x0000002402027981 */ /* 0x000ea4000c1e1100 */
[----:B--2---:R0:W2:Y:S01]  /*2170*/  I2F.F64.U16 R18, R2 ;  /* 0x0000000200127312 */ /* 0x0040a20000101800 */
[----:B------:R-:W-:Y:S05]  /*2180*/  BRA `(.L_x_7524) ;  /* 0x00000df000007947 */ /* 0x000fea0003800000 */
.L_x_7521:
        /* <DEDUP_REMOVED lines=9> */
.L_x_7526:
[----:B------:R-:W2:Y:S02]  /*2220*/  LDG.E R2, [R2.64] ;  /* 0x0000002402027981 */ /* 0x000ea4000c1e1900 */
[----:B--2---:R0:W2:Y:S01]  /*2230*/  I2F.F64 R18, R2 ;  /* 0x0000000200127312 */ /* 0x0040a20000201c00 */
[----:B------:R-:W-:Y:S05]  /*2240*/  BRA `(.L_x_7524) ;  /* 0x00000d3000007947 */ /* 0x000fea0003800000 */
.L_x_7525:
[----:B------:R-:W2:Y:S02]  /*2250*/  LDG.E.U16 R2, [R2.64] ;  /* 0x0000002402027981 */ /* 0x000ea4000c1e1500 */
[----:B--2---:R0:W2:Y:S01]  /*2260*/  I2F.F64.S16 R18, R2 ;  /* 0x0000000200127312 */ /* 0x0040a20000101c00 */
[----:B------:R-:W-:Y:S05]  /*2270*/  BRA `(.L_x_7524) ;  /* 0x00000d0000007947 */ /* 0x000fea0003800000 */
.L_x_7520:
        /* <DEDUP_REMOVED lines=10> */
.L_x_7528:
[----:B------:R-:W2:Y:S02]  /*2320*/  LDG.E.U16 R0, [R2.64] ;  /* 0x0000002402007981 */ /* 0x000ea4000c1e1500 */
[----:B--2---:R-:W-:-:S05]  /*2330*/  HADD2.F32 R0, -RZ, R0.H0_H0 ;  /* 0x20000000ff007230 */ /* 0x004fca0000004100 */
[----:B------:R-:W-:-:S04]  /*2340*/  FMUL.FTZ R0, R0, 1 ;  /* 0x3f80000000007820 */ /* 0x000fc80000410000 */
[----:B------:R0:W2:Y:S01]  /*2350*/  F2F.F64.F32 R18, R0 ;  /* 0x0000000000127310 */ /* 0x0000a20000201800 */
[----:B------:R-:W-:Y:S05]  /*2360*/  BRA `(.L_x_7524) ;  /* 0x00000c1000007947 */ /* 0x000fea0003800000 */
.L_x_7527:
        /* <DEDUP_REMOVED lines=10> */
.L_x_7530:
[----:B------:R-:W2:Y:S02]  /*2410*/  LDG.E.U16 R2, [R2.64] ;  /* 0x0000002402027981 */ /* 0x000ea4000c1e1500 */
[----:B--2---:R-:W-:-:S05]  /*2420*/  HADD2.F32 R0, -RZ, R2.H0_H0 ;  /* 0x20000002ff007230 */ /* 0x004fca0000004100 */
[----:B------:R-:W-:-:S04]  /*2430*/  FMUL.FTZ R0, R0, 1 ;  /* 0x3f80000000007820 */ /* 0x000fc80000410000 */
[----:B------:R0:W2:Y:S01]  /*2440*/  F2F.F64.F32 R18, R0 ;  /* 0x0000000000127310 */ /* 0x0000a20000201800 */
[----:B------:R-:W-:Y:S05]  /*2450*/  BRA `(.L_x_7524) ;  /* 0x00000b2000007947 */ /* 0x000fea0003800000 */
.L_x_7529:
[----:B------:R0:W5:Y:S01]  /*2460*/  LDG.E.64 R18, [R2.64] ;  /* 0x0000002402127981 */ /* 0x000162000c1e1b00 */
[----:B------:R-:W-:Y:S05]  /*2470*/  BRA `(.L_x_7524) ;  /* 0x00000b0000007947 */ /* 0x000fea0003800000 */
.L_x_7519:
        /* <DEDUP_REMOVED lines=13> */
.L_x_7533:
[----:B------:R0:W5:Y:S01]  /*2550*/  LDG.E.64 R18, [R2.64] ;  /* 0x0000002402127981 */ /* 0x000162000c1e1b00 */
[----:B------:R-:W-:Y:S05]  /*2560*/  BRA `(.L_x_7524) ;  /* 0x00000a1000007947 */ /* 0x000fea0003800000 */
.L_x_7532:
        /* <DEDUP_REMOVED lines=28> */
.L_x_7535:
        /* <DEDUP_REMOVED lines=13> */
[----:B------:R0:W2:Y:S01]  /*2800*/  F2F.F64.F32 R18, R4 ;  /* 0x0000000400127310 */ /* 0x0000a20000201800 */
[----:B------:R-:W-:Y:S05]  /*2810*/  BRA `(.L_x_7524) ;  /* 0x0000076000007947 */ /* 0x000fea0003800000 */
.L_x_7534:
[----:B------:R-:W2:Y:S02]  /*2820*/  LDG.E.U16 R0, [R2.64] ;  /* 0x0000002402007981 */ /* 0x000ea4000c1e1500 */
[----:B--2---:R-:W-:-:S05]  /*2830*/  PRMT R0, RZ, 0x5410, R0 ;  /* 0x00005410ff007816 */ /* 0x004fca0000000000 */
[----:B------:R-:W-:-:S04]  /*2840*/  FMUL.FTZ R0, R0, 1 ;  /* 0x3f80000000007820 */ /* 0x000fc80000410000 */
[----:B------:R0:W2:Y:S01]  /*2850*/  F2F.F64.F32 R18, R0 ;  /* 0x0000000000127310 */ /* 0x0000a20000201800 */
[----:B------:R-:W-:Y:S05]  /*2860*/  BRA `(.L_x_7524) ;  /* 0x0000071000007947 */ /* 0x000fea0003800000 */
.L_x_7531:
        /* <DEDUP_REMOVED lines=9> */
[----:B--2---:R0:W2:Y:S01]  /*2900*/  I2F.F64.U16 R18, R2 ;  /* 0x0000000200127312 */ /* 0x0040a20000101800 */
[----:B------:R-:W-:Y:S05]  /*2910*/  BRA `(.L_x_7524) ;  /* 0x0000066000007947 */ /* 0x000fea0003800000 */
.L_x_7538:
        /* <DEDUP_REMOVED lines=21> */
.L_x_7542:
[----:B------:R-:W-:Y:S05]  /*2a70*/  BSYNC B1 ;  /* 0x0000000000017941 */ /* 0x000fea0003800000 */
.L_x_7541:
[----:B------:R-:W-:Y:S01]  /*2a80*/  LEA R3, R0, 0x3b800000, 0x17 ;  /* 0x3b80000000037811 */ /* 0x000fe200078eb8ff */
[----:B------:R-:W-:-:S05]  /*2a90*/  IMAD.SHL.U32 R0, R2, 0x100000, RZ ;  /* 0x0010000002007824 */ /* 0x000fca00078e00ff */
[----:B------:R-:W-:Y:S02]  /*2aa0*/  LOP3.LUT R0, R3, R0, R4, 0xfe, !PT ;  /* 0x0000000003007212 */ /* 0x000fe400078efe04 */
.L_x_7540:
[----:B------:R-:W-:Y:S05]  /*2ab0*/  BSYNC B0 ;  /* 0x0000000000007941 */ /* 0x000fea0003800000 */
.L_x_7539:
[----:B------:R-:W-:-:S04]  /*2ac0*/  FMUL.FTZ R0, R0, 1 ;  /* 0x3f80000000007820 */ /* 0x000fc80000410000 */
[----:B------:R0:W2:Y:S01]  /*2ad0*/  F2F.F64.F32 R18, R0 ;  /* 0x0000000000127310 */ /* 0x0000a20000201800 */
[----:B------:R-:W-:Y:S05]  /*2ae0*/  BRA `(.L_x_7524) ;  /* 0x0000049000007947 */ /* 0x000fea0003800000 */
.L_x_7537:
        /* <DEDUP_REMOVED lines=21> */
.L_x_7546:
[----:B------:R-:W-:Y:S05]  /*2c40*/  BSYNC B1 ;  /* 0x0000000000017941 */ /* 0x000fea0003800000 */
.L_x_7545:
[----:B------:R-:W-:Y:S01]  /*2c50*/  LEA R3, R0, 0x37800000, 0x17 ;  /* 0x3780000000037811 */ /* 0x000fe200078eb8ff */
[----:B------:R-:W-:-:S05]  /*2c60*/  IMAD.SHL.U32 R0, R2, 0x200000, RZ ;  /* 0x0020000002007824 */ /* 0x000fca00078e00ff */
[----:B------:R-:W-:Y:S02]  /*2c70*/  LOP3.LUT R0, R3, R0, R4, 0xfe, !PT ;  /* 0x0000000003007212 */ /* 0x000fe400078efe04 */
.L_x_7544:
[----:B------:R-:W-:Y:S05]  /*2c80*/  BSYNC B0 ;  /* 0x0000000000007941 */ /* 0x000fea0003800000 */
.L_x_7543:
[----:B------:R-:W-:-:S04]  /*2c90*/  FMUL.FTZ R0, R0, 1 ;  /* 0x3f80000000007820 */ /* 0x000fc80000410000 */
[----:B------:R0:W2:Y:S01]  /*2ca0*/  F2F.F64.F32 R18, R0 ;  /* 0x0000000000127310 */ /* 0x0000a20000201800 */
[----:B------:R-:W-:Y:S05]  /*2cb0*/  BRA `(.L_x_7524) ;  /* 0x000002c000007947 */ /* 0x000fea0003800000 */
.L_x_7536:
        /* <DEDUP_REMOVED lines=14> */
.L_x_7550:
[----:B------:R-:W-:Y:S05]  /*2da0*/  BSYNC B0 ;  /* 0x0000000000007941 */ /* 0x000fea0003800000 */
.L_x_7549:
[----:B------:R-:W-:-:S04]  /*2db0*/  FMUL.FTZ R0, R0, 1 ;  /* 0x3f80000000007820 */ /* 0x000fc80000410000 */
[----:B------:R0:W2:Y:S01]  /*2dc0*/  F2F.F64.F32 R18, R0 ;  /* 0x0000000000127310 */ /* 0x0000a20000201800 */
[----:B------:R-:W-:Y:S05]  /*2dd0*/  BRA `(.L_x_7524) ;  /* 0x000001a000007947 */ /* 0x000fea0003800000 */
.L_x_7523:
        /* <DEDUP_REMOVED lines=18> */
[----:B01---5:R-:W-:Y:S05]  /*2f00*/  CALL.ABS.NOINC R2 ;  /* 0x0000000002007343 */ /* 0x023fea0003c00000 */
[----:B------:R-:W-:Y:S01]  /*2f10*/  CS2R R18, SRZ ;  /* 0x0000000000127805 */ /* 0x000fe2000001ff00 */
[----:B------:R-:W-:Y:S05]  /*2f20*/  BRA `(.L_x_7524) ;  /* 0x0000005000007947 */ /* 0x000fea0003800000 */
.L_x_7548:
[----:B------:R-:W2:Y:S02]  /*2f30*/  LDG.E.64 R18, [R2.64] ;  /* 0x0000002402127981 */ /* 0x000ea4000c1e1b00 */
[----:B--2---:R-:W0:Y:S01]  /*2f40*/  I2F.F64.U64 R18, R18 ;  /* 0x0000001200127312 */ /* 0x004e220000301800 */
[----:B------:R-:W-:Y:S05]  /*2f50*/  BRA `(.L_x_7524) ;  /* 0x0000002000007947 */ /* 0x000fea0003800000 */
.L_x_7547:
[----:B------:R-:W2:Y:S02]  /*2f60*/  LDG.E R2, [R2.64] ;  /* 0x0000002402027981 */ /* 0x000ea4000c1e1900 */
[----:B--2---:R0:W2:Y:S02]  /*2f70*/  I2F.F64.U32 R18, R2 ;  /* 0x0000000200127312 */ /* 0x0040a40000201800 */
.L_x_7524:
[----:B------:R-:W-:-:S03]  /*2f80*/  IADD3 R28, R28, 0x80, RZ ;  /* 0x000000801c1c7810 */ /* 0x000fc60007ffe0ff */
.L_x_7518:
[----:B------:R-:W-:Y:S05]  /*2f90*/  BSYNC B6 ;  /* 0x0000000000067941 */ /* 0x000fea0003800000 */
.L_x_7517:
[----:B------:R-:W-:Y:S01]  /*2fa0*/  ISETP.GE.AND P0, PT, R28, R37, PT ;  /* 0x000000251c00720c */ /* 0x000fe20003f06270 */
[----:B------:R-:W-:-:S12]  /*2fb0*/  BSSY B6, `(.L_x_7551) ;  /* 0x00000f5000067945 */ /* 0x000fd80003800000 */
        /* <DEDUP_REMOVED lines=17> */
[----:B---3--:R0:W3:Y:S01]  /*30d0*/  I2F.F64.S16 R26, R2 ;  /* 0x00000002001a7312 */ /* 0x0080e20000101c00 */
[----:B------:R-:W-:Y:S05]  /*30e0*/  BRA `(.L_x_7552) ;  /* 0x00000e1000007947 */ /* 0x000fea0003800000 */
.L_x_7556:
[----:B------:R-:W3:Y:S02]  /*30f0*/  LDG.E.U8 R2, [R2.64] ;  /* 0x0000002402027981 */ /* 0x000ee4000c1e1100 */
[----:B---3--:R0:W3:Y:S01]  /*3100*/  I2F.F64.U16 R26, R2 ;  /* 0x00000002001a7312 */ /* 0x0080e20000101800 */
[----:B------:R-:W-:Y:S05]  /*3110*/  BRA `(.L_x_7552) ;  /* 0x00000de000007947 */ /* 0x000fea0003800000 */
.L_x_7555:
[----:B------:R-:W-:-:S13]  /*3120*/  ISETP.NE.AND P0, PT, R0, 0x2, PT ;  /* 0x000000020000780c */ /* 0x000fda0003f05270 */
[----:B------:R-:W-:Y:S05]  /*3130*/  @!P0 BRA `(.L_x_7558) ;  /* 0x000000a000008947 */ /* 0x000fea0003800000 */
[----:B------:R-:W-:-:S13]  /*3140*/  ISETP.NE.AND P0, PT, R0, 0x3, PT ;  /* 0x000000030000780c */ /* 0x000fda0003f05270 */
[----:B------:R-:W-:Y:S05]  /*3150*/  @!P0 BRA `(.L_x_7559) ;  /* 0x0000005000008947 */ /* 0x000fea0003800000 */
[----:B------:R-:W-:-:S13]  /*3160*/  ISETP.NE.AND P0, PT, R0, 0x4, PT ;  /* 0x000000040000780c */ /* 0x000fda0003f05270 */
[----:B------:R-:W-:Y:S05]  /*3170*/  @P0 BRA `(.L_x_7557) ;  /* 0x00000bf000000947 */ /* 0x000fea0003800000 */
[----:B------:R-:W3:Y:S02]  /*3180*/  LDG.E.64 R26, [R2.64] ;  /* 0x00000024021a7981 */ /* 0x000ee4000c1e1b00 */
[----:B---3--:R-:W0:Y:S01]  /*3190*/  I2F.F64.S64 R26, R26 ;  /* 0x0000001a001a7312 */ /* 0x008e220000301c00 */
[----:B------:R-:W-:Y:S05]  /*31a0*/  BRA `(.L_x_7552) ;  /* 0x00000d5000007947 */ /* 0x000fea0003800000 */
.L_x_7559:
[----:B------:R-:W3:Y:S02]  /*31b0*/  LDG.E R2, [R2.64] ;  /* 0x0000002402027981 */ /* 0x000ee4000c1e1900 */
[----:B---3--:R0:W3:Y:S01]  /*31c0*/  I2F.F64 R26, R2 ;  /* 0x00000002001a7312 */ /* 0x0080e20000201c00 */
[----:B------:R-:W-:Y:S05]  /*31d0*/  BRA `(.L_x_7552) ;  /* 0x00000d2000007947 */ /* 0x000fea0003800000 */
.L_x_7558:
[----:B------:R-:W3:Y:S02]  /*31e0*/  LDG.E.U16 R2, [R2.64] ;  /* 0x0000002402027981 */ /* 0x000ee4000c1e1500 */
[----:B---3--:R0:W3:Y:S01]  /*31f0*/  I2F.F64.S16 R26, R2 ;  /* 0x00000002001a7312 */ /* 0x0080e20000101c00 */
[----:B------:R-:W-:Y:S05]  /*3200*/  BRA `(.L_x_7552) ;  /* 0x00000cf000007947 */ /* 0x000fea0003800000 */
.L_x_7554:
[----:B------:R-:W-:-:S13]  /*3210*/  ISETP.GT.AND P0, PT, R0, 0x6, PT ;  /* 0x000000060000780c */ /* 0x000fda0003f04270 */
[----:B------:R-:W-:Y:S05]  /*3220*/  @P0 BRA `(.L_x_7560) ;  /* 0x000000d000000947 */ /* 0x000fea0003800000 */
[----:B------:R-:W-:-:S13]  /*3230*/  ISETP.NE.AND P0, PT, R0, 0x5, PT ;  /* 0x000000050000780c */ /* 0x000fda0003f05270 */
[----:B------:R-:W-:Y:S05]  /*3240*/  @!P0 BRA `(.L_x_7561) ;  /* 0x0000006000008947 */ /* 0x000fea0003800000 */
[----:B------:R-:W-:-:S13]  /*3250*/  ISETP.NE.AND P0, PT, R0, 0x6, PT ;  /* 0x000000060000780c */ /* 0x000fda0003f05270 */
[----:B------:R-:W-:Y:S05]  /*3260*/  @P0 BRA `(.L_x_7557) ;  /* 0x00000b0000000947 */ /* 0x000fea0003800000 */
[----:B------:R-:W3:Y:S02]  /*3270*/  LDG.E R26, [R2.64] ;  /* 0x00000024021a7981 */ /* 0x000ee4000c1e1900 */
[----:B---3--:R-:W-:-:S06]  /*3280*/  FMUL.FTZ R26, R26, 1 ;  /* 0x3f8000001a1a7820 */ /* 0x008fcc0000410000 */
[----:B------:R-:W0:Y:S01]  /*3290*/  F2F.F64.F32 R26, R26 ;  /* 0x0000001a001a7310 */ /* 0x000e220000201800 */
[----:B------:R-:W-:Y:S05]  /*32a0*/  BRA `(.L_x_7552) ;  /* 0x00000c5000007947 */ /* 0x000fea0003800000 */
.L_x_7561:
[----:B------:R-:W3:Y:S02]  /*32b0*/  LDG.E.U16 R0, [R2.64] ;  /* 0x0000002402007981 */ /* 0x000ee4000c1e1500 */
[----:B---3--:R-:W-:-:S05]  /*32c0*/  HADD2.F32 R0, -RZ, R0.H0_H0 ;  /* 0x20000000ff007230 */ /* 0x008fca0000004100 */
[----:B------:R-:W-:-:S04]  /*32d0*/  FMUL.FTZ R0, R0, 1 ;  /* 0x3f80000000007820 */ /* 0x000fc80000410000 */
[----:B------:R0:W3:Y:S01]  /*32e0*/  F2F.F64.F32 R26, R0 ;  /* 0x00000000001a7310 */ /* 0x0000e20000201800 */
[----:B------:R-:W-:Y:S05]  /*32f0*/  BRA `(.L_x_7552) ;  /* 0x00000c0000007947 */ /* 0x000fea0003800000 */
.L_x_7560:
[----:B------:R-:W-:-:S13]  /*3300*/  ISETP.NE.AND P0, PT, R0, 0x7, PT ;  /* 0x000000070000780c */ /* 0x000fda0003f05270 */
[----:B------:R-:W-:Y:S05]  /*3310*/  @!P0 BRA `(.L_x_7562) ;  /* 0x000000d000008947 */ /* 0x000fea0003800000 */
        /* <DEDUP_REMOVED lines=8> */
.L_x_7563:
[----:B------:R-:W3:Y:S02]  /*33a0*/  LDG.E.U16 R2, [R2.64] ;  /* 0x0000002402027981 */ /* 0x000ee4000c1e1500 */
[----:B---3--:R-:W-:-:S05]  /*33b0*/  HADD2.F32 R0, -RZ, R2.H0_H0 ;  /* 0x20000002ff007230 */ /* 0x008fca0000004100 */
[----:B------:R-:W-:-:S04]  /*33c0*/  FMUL.FTZ R0, R0, 1 ;  /* 0x3f80000000007820 */ /* 0x000fc80000410000 */
[----:B------:R0:W3:Y:S01]  /*33d0*/  F2F.F64.F32 R26, R0 ;  /* 0x00000000001a7310 */ /* 0x0000e20000201800 */
[----:B------:R-:W-:Y:S05]  /*33e0*/  BRA `(.L_x_7552) ;  /* 0x00000b1000007947 */ /* 0x000fea0003800000 */
.L_x_7562:
[----:B------:R0:W5:Y:S01]  /*33f0*/  LDG.E.64 R26, [R2.64] ;  /* 0x00000024021a7981 */ /* 0x000162000c1e1b00 */
[----:B------:R-:W-:Y:S05]  /*3400*/  BRA `(.L_x_7552) ;  /* 0x00000af000007947 */ /* 0x000fea0003800000 */
.L_x_7553:
        /* <DEDUP_REMOVED lines=8> */
[----:B------:R-:W3:Y:S01]  /*3490*/  LDG.E.U8 R2, [R2.64] ;  /* 0x0000002402027981 */ /* 0x000ee2000c1e1100 */
[----:B------:R-:W-:Y:S01]  /*34a0*/  IMAD.MOV.U32 R26, RZ, RZ, RZ ;  /* 0x000000ffff1a7224 */ /* 0x000fe200078e00ff */
[----:B---3--:R-:W-:-:S04]  /*34b0*/  ISETP.NE.AND P0, PT, R2, RZ, PT ;  /* 0x000000ff0200720c */ /* 0x008fc80003f05270 */
[----:B------:R-:W-:Y:S01]  /*34c0*/  FSEL R27, RZ, 1.875, !P0 ;  /* 0x3ff00000ff1b7808 */ /* 0x000fe20004000000 */
[----:B------:R-:W-:Y:S05]  /*34d0*/  BRA `(.L_x_7552) ;  /* 0x00000a2000007947 */ /* 0x000fea0003800000 */
.L_x_7566:
[----:B------:R0:W5:Y:S01]  /*34e0*/  LDG.E.64 R26, [R2.64] ;  /* 0x00000024021a7981 */ /* 0x000162000c1e1b00 */
[----:B------:R-:W-:Y:S05]  /*34f0*/  BRA `(.L_x_7552) ;  /* 0x00000a0000007947 */ /* 0x000fea0003800000 */
.L_x_7565:
        /* <DEDUP_REMOVED lines=26> */
[----:B------:R0:W3:Y:S01]  /*36a0*/  F2F.F64.F32 R26, R5 ;  /* 0x00000005001a7310 */ /* 0x0000e20000201800 */
[----:B------:R-:W-:Y:S05]  /*36b0*/  BRA `(.L_x_7552) ;  /* 0x0000084000007947 */ /* 0x000fea0003800000 */
.L_x_7568:
        /* <DEDUP_REMOVED lines=13> */
[----:B------:R0:W3:Y:S01]  /*3790*/  F2F.F64.F32 R26, R4 ;  /* 0x00000004001a7310 */ /* 0x0000e20000201800 */
[----:B------:R-:W-:Y:S05]  /*37a0*/  BRA `(.L_x_7552) ;  /* 0x0000075000007947 */ /* 0x000fea0003800000 */
.L_x_7567:
[----:B------:R-:W3:Y:S02]  /*37b0*/  LDG.E.U16 R0, [R2.64] ;  /* 0x0000002402007981 */ /* 0x000ee4000c1e1500 */
[----:B---3--:R-:W-:-:S05]  /*37c0*/  PRMT R0, RZ, 0x5410, R0 ;  /* 0x00005410ff007816 */ /* 0x008fca0000000000 */
[----:B------:R-:W-:-:S04]  /*37d0*/  FMUL.FTZ R0, R0, 1 ;  /* 0x3f80000000007820 */ /* 0x000fc80000410000 */
[----:B------:R0:W3:Y:S01]  /*37e0*/  F2F.F64.F32 R26, R0 ;  /* 0x00000000001a7310 */ /* 0x0000e20000201800 */
[----:B------:R-:W-:Y:S05]  /*37f0*/  BRA `(.L_x_7552) ;  /* 0x0000070000007947 */ /* 0x000fea0003800000 */
.L_x_7564:
        /* <DEDUP_REMOVED lines=9> */
[----:B---3--:R0:W3:Y:S01]  /*3890*/  I2F.F64.U16 R26, R2 ;  /* 0x00000002001a7312 */ /* 0x0080e20000101800 */
[----:B------:R-:W-:Y:S05]  /*38a0*/  BRA `(.L_x_7552) ;  /* 0x0000065000007947 */ /* 0x000fea0003800000 */
.L_x_7571:
[----:B------:R-:W3:Y:S01]  /*38b0*/  LDG.E.U8 R2, [R2.64] ;  /* 0x0000002402027981 */ /* 0x000ee2000c1e1100 */
[----:B------:R-:W-:Y:S01]  /*38c0*/  BSSY B0, `(.L_x_7572) ;  /* 0x0000018000007945 */ /* 0x000fe20003800000 */
[----:B------:R-:W-:Y:S01]  /*38d0*/  IMAD.MOV.U32 R0, RZ, RZ, RZ ;  /* 0x000000ffff007224 */ /* 0x000fe200078e00ff */
        /* <DEDUP_REMOVED lines=18> */
.L_x_7575:
[----:B------:R-:W-:Y:S05]  /*3a00*/  BSYNC B1 ;  /* 0x0000000000017941 */ /* 0x000fea0003800000 */
.L_x_7574:
[----:B------:R-:W-:Y:S01]  /*3a10*/  LEA R3, R0, 0x3b800000, 0x17 ;  /* 0x3b80000000037811 */ /* 0x000fe200078eb8ff */
[----:B------:R-:W-:-:S05]  /*3a20*/  IMAD.SHL.U32 R0, R2, 0x100000, RZ ;  /* 0x0010000002007824 */ /* 0x000fca00078e00ff */
[----:B------:R-:W-:Y:S02]  /*3a30*/  LOP3.LUT R0, R3, R0, R4, 0xfe, !PT ;  /* 0x0000000003007212 */ /* 0x000fe400078efe04 */
.L_x_7573:
[----:B------:R-:W-:Y:S05]  /*3a40*/  BSYNC B0 ;  /* 0x0000000000007941 */ /* 0x000fea0003800000 */
.L_x_7572:
[----:B------:R-:W-:-:S04]  /*3a50*/  FMUL.FTZ R0, R0, 1 ;  /* 0x3f80000000007820 */ /* 0x000fc80000410000 */
[----:B------:R0:W3:Y:S01]  /*3a60*/  F2F.F64.F32 R26, R0 ;  /* 0x00000000001a7310 */ /* 0x0000e20000201800 */
[----:B------:R-:W-:Y:S05]  /*3a70*/  BRA `(.L_x_7552) ;  /* 0x0000048000007947 */ /* 0x000fea0003800000 */
.L_x_7570:
        /* <DEDUP_REMOVED lines=21> */
.L_x_7579:
[----:B------:R-:W-:Y:S05]  /*3bd0*/  BSYNC B1 ;  /* 0x0000000000017941 */ /* 0x000fea0003800000 */
.L_x_7578:
[----:B------:R-:W-:Y:S01]  /*3be0*/  LEA R3, R0, 0x37800000, 0x17 ;  /* 0x3780000000037811 */ /* 0x000fe200078eb8ff */
[----:B------:R-:W-:-:S05]  /*3bf0*/  IMAD.SHL.U32 R0, R2, 0x200000, RZ ;  /* 0x0020000002007824 */ /* 0x000fca00078e00ff */
[----:B------:R-:W-:Y:S02]  /*3c00*/  LOP3.LUT R0, R3, R0, R4, 0xfe, !PT ;  /* 0x0000000003007212 */ /* 0x000fe400078efe04 */
.L_x_7577:
[----:B------:R-:W-:Y:S05]  /*3c10*/  BSYNC B0 ;  /* 0x0000000000007941 */ /* 0x000fea0003800000 */
.L_x_7576:
[----:B------:R-:W-:-:S04]  /*3c20*/  FMUL.FTZ R0, R0, 1 ;  /* 0x3f80000000007820 */ /* 0x000fc80000410000 */
[----:B------:R0:W3:Y:S01]  /*3c30*/  F2F.F64.F32 R26, R0 ;  /* 0x00000000001a7310 */ /* 0x0000e20000201800 */
[----:B------:R-:W-:Y:S05]  /*3c40*/  BRA `(.L_x_7552) ;  /* 0x000002b000007947 */ /* 0x000fea0003800000 */
.L_x_7569:
[----:B------:R-:W-:-:S13]  /*3c50*/  ISETP.NE.AND P0, PT, R0, 0x1c, PT ;  /* 0x0000001c0000780c */ /* 0x000fda0003f05270 */
[----:B------:R-:W-:Y:S05]  /*3c60*/  @!P0 BRA `(.L_x_7580) ;  /* 0x0000027000008947 */ /* 0x000fea0003800000 */
[----:B------:R-:W-:-:S13]  /*3c70*/  ISETP.NE.AND P0, PT, R0, 0x1d, PT ;  /* 0x0000001d0000780c */ /* 0x000fda0003f05270 */
[----:B------:R-:W-:Y:S05]  /*3c80*/  @!P0 BRA `(.L_x_7581) ;  /* 0x0000022000008947 */ /* 0x000fea0003800000 */
[----:B------:R-:W-:-:S13]  /*3c90*/  ISETP.NE.AND P0, PT, R0, 0x2c, PT ;  /* 0x0000002c0000780c */ /* 0x000fda0003f05270 */
[----:B------:R-:W-:Y:S05]  /*3ca0*/  @P0 BRA `(.L_x_7557) ;  /* 0x000000c000000947 */ /* 0x000fea0003800000 */
[----:B------:R-:W3:Y:S01]  /*3cb0*/  LDG.E.U8 R2, [R2.64] ;  /* 0x0000002402027981 */ /* 0x000ee2000c1e1100 */
[----:B------:R-:W-:Y:S01]  /*3cc0*/  BSSY B0, `(.L_x_7582) ;  /* 0x0000007000007945 */ /* 0x000fe20003800000 */
[----:B------:R-:W-:Y:S01]  /*3cd0*/  IMAD.MOV.U32 R0, RZ, RZ, 0x400000 ;  /* 0x00400000ff007424 */ /* 0x000fe200078e00ff */
[----:B---3--:R-:W-:-:S13]  /*3ce0*/  ISETP.NE.AND P0, PT, R2, RZ, PT ;  /* 0x000000ff0200720c */ /* 0x008fda0003f05270 */
[----:B------:R-:W-:Y:S05]  /*3cf0*/  @!P0 BRA `(.L_x_7583) ;  /* 0x0000003000008947 */ /* 0x000fea0003800000 */
[----:B------:R-:W-:-:S13]  /*3d00*/  ISETP.NE.AND P0, PT, R2, 0xff, PT ;  /* 0x000000ff0200780c */ /* 0x000fda0003f05270 */
[----:B------:R-:W-:Y:S02]  /*3d10*/  @!P0 IMAD.MOV.U32 R0, RZ, RZ, 0x7f800001 ;  /* 0x7f800001ff008424 */ /* 0x000fe400078e00ff */
[----:B------:R-:W-:Y:S02]  /*3d20*/  @P0 IMAD.SHL.U32 R0, R2, 0x800000, RZ ;  /* 0x0080000002000824 */ /* 0x000fe400078e00ff */
.L_x_7583:
[----:B------:R-:W-:Y:S05]  /*3d30*/  BSYNC B0 ;  /* 0x0000000000007941 */ /* 0x000fea0003800000 */
.L_x_7582:
[----:B------:R-:W-:-:S04]  /*3d40*/  FMUL.FTZ R0, R0, 1 ;  /* 0x3f80000000007820 */ /* 0x000fc80000410000 */
[----:B------:R0:W3:Y:S01]  /*3d50*/  F2F.F64.F32 R26, R0 ;  /* 0x00000000001a7310 */ /* 0x0000e20000201800 */
[----:B------:R-:W-:Y:S05]  /*3d60*/  BRA `(.L_x_7552) ;  /* 0x0000019000007947 */ /* 0x000fea0003800000 */
.L_x_7557:
        /* <DEDUP_REMOVED lines=18> */
[----:B012--5:R-:W-:Y:S05]  /*3e90*/  CALL.ABS.NOINC R2 ;  /* 0x0000000002007343 */ /* 0x027fea0003c00000 */
[----:B------:R-:W-:Y:S05]  /*3ea0*/  BRA `(.L_x_7552) ;  /* 0x0000005000007947 */ /* 0x000fea0003800000 */
.L_x_7581:
[----:B------:R-:W3:Y:S02]  /*3eb0*/  LDG.E.64 R26, [R2.64] ;  /* 0x00000024021a7981 */ /* 0x000ee4000c1e1b00 */
[----:B---3--:R-:W0:Y:S01]  /*3ec0*/  I2F.F64.U64 R26, R26 ;  /* 0x0000001a001a7312 */ /* 0x008e220000301800 */
[----:B------:R-:W-:Y:S05]  /*3ed0*/  BRA `(.L_x_7552) ;  /* 0x0000002000007947 */ /* 0x000fea0003800000 */
.L_x_7580:
[----:B------:R-:W3:Y:S02]  /*3ee0*/  LDG.E R2, [R2.64] ;  /* 0x0000002402027981 */ /* 0x000ee4000c1e1900 */
[----:B---3--:R0:W3:Y:S02]  /*3ef0*/  I2F.F64.U32 R26, R2 ;  /* 0x00000002001a7312 */ /* 0x0080e40000201800 */
.L_x_7552:
[----:B------:R-:W-:Y:S05]  /*3f00*/  BSYNC B6 ;  /* 0x0000000000067941 */ /* 0x000fea0003800000 */
.L_x_7551:
[----:B------:R-:W4:Y:S01]  /*3f10*/  DSETP.NEU.AND P0, PT, RZ, c[0x0][0x168], PT ;  /* 0x00005a00ff00762a */ /* 0x000f220003f0d000 */
[----:B------:R-:W-:Y:S02]  /*3f20*/  IMAD.MOV.U32 R32, RZ, RZ, 0x0 ;  /* 0x00000000ff207424 */ /* 0x000fe400078e00ff */
[----:B------:R-:W-:Y:S02]  /*3f30*/  IMAD.MOV.U32 R33, RZ, RZ, 0x3ff00000 ;  /* 0x3ff00000ff217424 */ /* 0x000fe400078e00ff */
[----:B------:R-:W-:-:S02]  /*3f40*/  IMAD.MOV.U32 R28, RZ, RZ, 0x0 ;  /* 0x00000000ff1c7424 */ /* 0x000fc400078e00ff */
[----:B------:R-:W-:Y:S02]  /*3f50*/  IMAD.MOV.U32 R29, RZ, RZ, 0x3ff00000 ;  /* 0x3ff00000ff1d7424 */ /* 0x000fe400078e00ff */
[----:B------:R-:W-:Y:S02]  /*3f60*/  IMAD.MOV.U32 R16, RZ, RZ, 0x0 ;  /* 0x00000000ff107424 */ /* 0x000fe400078e00ff */
[----:B------:R-:W-:Y:S02]  /*3f70*/  IMAD.MOV.U32 R17, RZ, RZ, 0x3ff00000 ;  /* 0x3ff00000ff117424 */ /* 0x000fe400078e00ff */
[----:B0-----:R-:W-:Y:S02]  /*3f80*/  IMAD.MOV.U32 R4, RZ, RZ, 0x0 ;  /* 0x00000000ff047424 */ /* 0x001fe400078e00ff */
[----:B------:R-:W-:Y:S01]  /*3f90*/  IMAD.MOV.U32 R5, RZ, RZ, 0x3ff00000 ;  /* 0x3ff00000ff057424 */ /* 0x000fe200078e00ff */
[----:B----4-:R-:W-:Y:S05]  /*3fa0*/  @!P0 BRA `(.L_x_7584) ;  /* 0x0000157000008947 */ /* 0x010fea0003800000 */
[----:B------:R-:W0:Y:S01]  /*3fb0*/  S2R R0, SR_TID.X ;  /* 0x0000000000007919 */ /* 0x000e220000002100 */
[----:B------:R-:W-:Y:S01]  /*3fc0*/  BSSY B0, `(.L_x_7585) ;  /* 0x0000053000007945 */ /* 0x000fe20003800000 */
[----:B0-----:R-:W-:-:S13]  /*3fd0*/  ISETP.GE.AND P0, PT, R0, R37, PT ;  /* 0x000000250000720c */ /* 0x001fda0003f06270 */
[----:B------:R-:W-:Y:S05]  /*3fe0*/  @P0 BRA `(.L_x_7586) ;  /* 0x0000050000000947 */ /* 0x000fea0003800000 */
[----:B-----5:R0:W4:Y:S01]  /*3ff0*/  DADD R6, -RZ, |R22| ;  /* 0x00000000ff067229 */ /* 0x0201220000000516 */
[----:B------:R-:W-:Y:S01]  /*4000*/  BSSY B1, `(.L_x_7587) ;  /* 0x0000005000017945 */ /* 0x000fe20003800000 */
[----:B------:R-:W-:Y:S01]  /*4010*/  IMAD.MOV.U32 R36, RZ, RZ, c[0x0][0x168] ;  /* 0x00005a00ff247624 */ /* 0x000fe200078e00ff */
[----:B------:R-:W-:Y:S01]  /*4020*/  MOV R0, 0x4050 ;  /* 0x0000405000007802 */ /* 0x000fe20000000f00 */
[----:B------:R-:W-:Y:S02]  /*4030*/  IMAD.MOV.U32 R3, RZ, RZ, c[0x0][0x16c] ;  /* 0x00005b00ff037624 */ /* 0x000fe400078e00ff */
[----:B01234-:R-:W-:Y:S05]  /*4040*/  CALL.REL.NOINC `($_ZN2at6native27unrolled_elementwise_kernelIZNS0_50_GLOBAL__N__2680c7bb_12_PowKernel_cu_b2145a98_318429pow_tensor_scalar_kernel_implIddEEvRNS_18TensorIteratorBaseET0_EUldE2_St5arrayIPcLm2EELi4E23TrivialOffsetCalculatorILi1EjESC_NS0_6memory12LoadWithCastILi1EEENSD_13StoreWithCastILi1EEEEEviT_S6_T2_T3_T4_T5_$__internal_accurate_pow) ;  /* 0x0000571000007944 */ /* 0x01ffea0003c00000 */
[----:B------:R-:W-:Y:S05]  /*4050*/  BSYNC B1 ;  /* 0x0000000000017941 */ /* 0x000fea0003800000 */
.L_x_7587:
        /* <DEDUP_REMOVED lines=28> */
.L_x_7589:
        /* <DEDUP_REMOVED lines=9> */
.L_x_7590:
[----:B------:R-:W-:Y:S05]  /*42b0*/  BSYNC B1 ;  /* 0x0000000000017941 */ /* 0x000fea0003800000 */
.L_x_7588:
        /* <DEDUP_REMOVED lines=20> */
.L_x_7594:
        /* <DEDUP_REMOVED lines=10> */
.L_x_7593:
[----:B------:R1:W2:-:S06]  /*44a0*/  DADD R2, R22, c[0x0][0x168] ;  /* 0x00005a0016027629 */ /* 0x00028c0000000000 */
.L_x_7592:
[----:B------:R-:W-:Y:S05]  /*44b0*/  BSYNC B1 ;  /* 0x0000000000017941 */ /* 0x000fea0003800000 */
.L_x_7591:
[----:B------:R-:W3:-:S06]  /*44c0*/  DSETP.NEU.AND P0, PT, R22, 1, PT ;  /* 0x3ff000001600742a */ /* 0x000ecc0003f0d000 */
[----:B--23--:R-:W-:Y:S02]  /*44d0*/  FSEL R4, R2, RZ, P0 ;  /* 0x000000ff02047208 */ /* 0x00cfe40000000000 */
[----:B------:R-:W-:Y:S02]  /*44e0*/  FSEL R5, R3, 1.875, P0 ;  /* 0x3ff0000003057808 */ /* 0x000fe40000000000 */
.L_x_7586:
[----:B------:R-:W-:Y:S05]  /*44f0*/  BSYNC B0 ;  /* 0x0000000000007941 */ /* 0x000fea0003800000 */
.L_x_7585:
[----:B------:R-:W4:Y:S01]  /*4500*/  S2R R0, SR_TID.X ;  /* 0x0000000000007919 */ /* 0x000f220000002100 */
[----:B------:R-:W-:Y:S01]  /*4510*/  BSSY B0, `(.L_x_7595) ;  /* 0x0000054000007945 */ /* 0x000fe20003800000 */
[----:B----4-:R-:W-:-:S04]  /*4520*/  IADD3 R0, R0, 0x80, RZ ;  /* 0x0000008000007810 */ /* 0x010fc80007ffe0ff */
[----:B------:R-:W-:-:S13]  /*4530*/  ISETP.GE.AND P0, PT, R0, R37, PT ;  /* 0x000000250000720c */ /* 0x000fda0003f06270 */
[----:B------:R-:W-:Y:S05]  /*4540*/  @P0 BRA `(.L_x_7596) ;  /* 0x0000050000000947 */ /* 0x000fea0003800000 */
[----:B-1---5:R1:W4:Y:S01]  /*4550*/  DADD R6, -RZ, |R24| ;  /* 0x00000000ff067229 */ /* 0x0223220000000518 */
[----:B------:R-:W-:Y:S01]  /*4560*/  BSSY B1, `(.L_x_7597) ;  /* 0x0000005000017945 */ /* 0x000fe20003800000 */
[----:B------:R-:W-:Y:S01]  /*4570*/  IMAD.MOV.U32 R36, RZ, RZ, c[0x0][0x168] ;  /* 0x00005a00ff247624 */ /* 0x000fe200078e00ff */
[----:B------:R-:W-:Y:S01]  /*4580*/  MOV R0, 0x45b0 ;  /* 0x000045b000007802 */ /* 0x000fe20000000f00 */
[----:B------:R-:W-:Y:S02]  /*4590*/  IMAD.MOV.U32 R3, RZ, RZ, c[0x0][0x16c] ;  /* 0x00005b00ff037624 */ /* 0x000fe400078e00ff */
[----:B01234-:R-:W-:Y:S05]  /*45a0*/  CALL.REL.NOINC `($_ZN2at6native27unrolled_elementwise_kernelIZNS0_50_GLOBAL__N__2680c7bb_12_PowKernel_cu_b2145a98_318429pow_tensor_scalar_kernel_implIddEEvRNS_18TensorIteratorBaseET0_EUldE2_St5arrayIPcLm2EELi4E23TrivialOffsetCalculatorILi1EjESC_NS0_6memory12LoadWithCastILi1EEENSD_13StoreWithCastILi1EEEEEviT_S6_T2_T3_T4_T5_$__internal_accurate_pow) ;  /* 0x000051b000007944 */ /* 0x01ffea0003c00000 */
[----:B------:R-:W-:Y:S05]  /*45b0*/  BSYNC B1 ;  /* 0x0000000000017941 */ /* 0x000fea0003800000 */
.L_x_7597:
        /* <DEDUP_REMOVED lines=28> */
.L_x_7599:
        /* <DEDUP_REMOVED lines=9> */
.L_x_7600:
[----:B------:R-:W-:Y:S05]  /*4810*/  BSYNC B1 ;  /* 0x0000000000017941 */ /* 0x000fea0003800000 */
.L_x_7598:
        /* <DEDUP_REMOVED lines=20> */
.L_x_7604:
        /* <DEDUP_REMOVED lines=10> */
.L_x_7603:
[----:B------:R1:W2:-:S06]  /*4a00*/  DADD R2, R24, c[0x0][0x168] ;  /* 0x00005a0018027629 */ /* 0x00028c0000000000 */
.L_x_7602:
[----:B------:R-:W-:Y:S05]  /*4a10*/  BSYNC B1 ;  /* 0x0000000000017941 */ /* 0x000fea0003800000 */
.L_x_7601:
[----:B------:R-:W3:-:S06]  /*4a20*/  DSETP.NEU.AND P0, PT, R24, 1, PT ;  /* 0x3ff000001800742a */ /* 0x000ecc0003f0d000 */
[----:B--23--:R-:W-:Y:S02]  /*4a30*/  FSEL R16, R2, RZ, P0 ;  /* 0x000000ff02107208 */ /* 0x00cfe40000000000 */
[----:B------:R-:W-:Y:S02]  /*4a40*/  FSEL R17, R3, 1.875, P0 ;  /* 0x3ff0000003117808 */ /* 0x000fe40000000000 */
.L_x_7596:
[----:B------:R-:W-:Y:S05]  /*4a50*/  BSYNC B0 ;  /* 0x0000000000007941 */ /* 0x000fea0003800000 */
.L_x_7595:
[----:B------:R-:W4:Y:S01]  /*4a60*/  S2R R0, SR_TID.X ;  /* 0x0000000000007919 */ /* 0x000f220000002100 */
[----:B------:R-:W-:Y:S01]  /*4a70*/  BSSY B0, `(.L_x_7605) ;  /* 0x0000054000007945 */ /* 0x000fe20003800000 */
[----:B----4-:R-:W-:-:S04]  /*4a80*/  IADD3 R0, R0, 0x100, RZ ;  /* 0x0000010000007810 */ /* 0x010fc80007ffe0ff */
[----:B------:R-:W-:-:S13]  /*4a90*/  ISETP.GE.AND P0, PT, R0, R37, PT ;  /* 0x000000250000720c */ /* 0x000fda0003f06270 */
[----:B------:R-:W-:Y:S05]  /*4aa0*/  @P0 BRA `(.L_x_7606) ;  /* 0x0000050000000947 */ /* 0x000fea0003800000 */
[----:B--2--5:R2:W4:Y:S01]  /*4ab0*/  DADD R6, -RZ, |R18| ;  /* 0x00000000ff067229 */ /* 0x0245220000000512 */
[----:B------:R-:W-:Y:S01]  /*4ac0*/  BSSY B1, `(.L_x_7607) ;  /* 0x0000005000017945 */ /* 0x000fe20003800000 */
[----:B------:R-:W-:Y:S01]  /*4ad0*/  IMAD.MOV.U32 R36, RZ, RZ, c[0x0][0x168] ;  /* 0x00005a00ff247624 */ /* 0x000fe200078e00ff */
[----:B------:R-:W-:Y:S01]  /*4ae0*/  MOV R0, 0x4b10 ;  /* 0x00004b1000007802 */ /* 0x000fe20000000f00 */
[----:B------:R-:W-:Y:S02]  /*4af0*/  IMAD.MOV.U32 R3, RZ, RZ, c[0x0][0x16c] ;  /* 0x00005b00ff037624 */ /* 0x000fe400078e00ff */
[----:B01234-:R-:W-:Y:S05]  /*4b00*/  CALL.REL.NOINC `($_ZN2at6native27unrolled_elementwise_kernelIZNS0_50_GLOBAL__N__2680c7bb_12_PowKernel_cu_b2145a98_318429pow_tensor_scalar_kernel_implIddEEvRNS_18TensorIteratorBaseET0_EUldE2_St5arrayIPcLm2EELi4E23TrivialOffsetCalculatorILi1EjESC_NS0_6memory12LoadWithCastILi1EEENSD_13StoreWithCastILi1EEEEEviT_S6_T2_T3_T4_T5_$__internal_accurate_pow) ;  /* 0x00004c5000007944 */ /* 0x01ffea0003c00000 */
[----:B------:R-:W-:Y:S05]  /*4b10*/  BSYNC B1 ;  /* 0x0000000000017941 */ /* 0x000fea0003800000 */
.L_x_7607:
        /* <DEDUP_REMOVED lines=28> */
.L_x_7609:
        /* <DEDUP_REMOVED lines=9> */
.L_x_7610:
[----:B------:R-:W-:Y:S05]  /*4d70*/  BSYNC B1 ;  /* 0x0000000000017941 */ /* 0x000fea0003800000 */
.L_x_7608:
        /* <DEDUP_REMOVED lines=20> */
.L_x_7614:
        /* <DEDUP_REMOVED lines=10> */
.L_x_7613:
[----:B------:R1:W2:-:S06]  /*4f60*/  DADD R2, R18, c[0x0][0x168] ;  /* 0x00005a0012027629 */ /* 0x00028c0000000000 */
.L_x_7612:
[----:B------:R-:W-:Y:S05]  /*4f70*/  BSYNC B1 ;  /* 0x0000000000017941 */ /* 0x000fea0003800000 */
.L_x_7611:
[----:B------:R-:W3:-:S06]  /*4f80*/  DSETP.NEU.AND P0, PT, R18, 1, PT ;  /* 0x3ff000001200742a */ /* 0x000ecc0003f0d000 */
[----:B--23--:R-:W-:Y:S02]  /*4f90*/  FSEL R28, R2, RZ, P0 ;  /* 0x000000ff021c7208 */ /* 0x00cfe40000000000 */
[----:B------:R-:W-:Y:S02]  /*4fa0*/  FSEL R29, R3, 1.875, P0 ;  /* 0x3ff00000031d7808 */ /* 0x000fe40000000000 */
.L_x_7606:
[----:B------:R-:W-:Y:S05]  /*4fb0*/  BSYNC B0 ;  /* 0x0000000000007941 */ /* 0x000fea0003800000 */
.L_x_7605:
[----:B------:R-:W4:Y:S01]  /*4fc0*/  S2R R0, SR_TID.X ;  /* 0x0000000000007919 */ /* 0x000f220000002100 */
[----:B------:R-:W-:Y:S01]  /*4fd0*/  BSSY B0, `(.L_x_7584) ;  /* 0x0000054000007945 */ /* 0x000fe20003800000 */
[----:B----4-:R-:W-:-:S04]  /*4fe0*/  IADD3 R0, R0, 0x180, RZ ;  /* 0x0000018000007810 */ /* 0x010fc80007ffe0ff */
[----:B------:R-:W-:-:S13]  /*4ff0*/  ISETP.GE.AND P0, PT, R0, R37, PT ;  /* 0x000000250000720c */ /* 0x000fda0003f06270 */
[----:B------:R-:W-:Y:S05]  /*5000*/  @P0 BRA `(.L_x_7615) ;  /* 0x0000050000000947 */ /* 0x000fea0003800000 */
[----:B---3-5:R3:W4:Y:S01]  /*5010*/  DADD R6, -RZ, |R26| ;  /* 0x00000000ff067229 */ /* 0x028722000000051a */
[----:B------:R-:W-:Y:S01]  /*5020*/  BSSY B1, `(.L_x_7616) ;  /* 0x0000005000017945 */ /* 0x000fe20003800000 */
[----:B------:R-:W-:Y:S01]  /*5030*/  IMAD.MOV.U32 R36, RZ, RZ, c[0x0][0x168] ;  /* 0x00005a00ff247624 */ /* 0x000fe200078e00ff */
[----:B------:R-:W-:Y:S01]  /*5040*/  MOV R0, 0x5070 ;  /* 0x0000507000007802 */ /* 0x000fe20000000f00 */
[----:B------:R-:W-:Y:S02]  /*5050*/  IMAD.MOV.U32 R3, RZ, RZ, c[0x0][0x16c] ;  /* 0x00005b00ff037624 */ /* 0x000fe400078e00ff */
[----:B01234-:R-:W-:Y:S05]  /*5060*/  CALL.REL.NOINC `($_ZN2at6native27unrolled_elementwise_kernelIZNS0_50_GLOBAL__N__2680c7bb_12_PowKernel_cu_b2145a98_318429pow_tensor_scalar_kernel_implIddEEvRNS_18TensorIteratorBaseET0_EUldE2_St5arrayIPcLm2EELi4E23TrivialOffsetCalculatorILi1EjESC_NS0_6memory12LoadWithCastILi1EEENSD_13StoreWithCastILi1EEEEEviT_S6_T2_T3_T4_T5_$__internal_accurate_pow) ;  /* 0x000046f000007944 */ /* 0x01ffea0003c00000 */
[----:B------:R-:W-:Y:S05]  /*5070*/  BSYNC B1 ;  /* 0x0000000000017941 */ /* 0x000fea0003800000 */
.L_x_7616:
        /* <DEDUP_REMOVED lines=28> */
.L_x_7618:
        /* <DEDUP_REMOVED lines=9> */
.L_x_7619:
[----:B------:R-:W-:Y:S05]  /*52d0*/  BSYNC B1 ;  /* 0x0000000000017941 */ /* 0x000fea0003800000 */
.L_x_7617:
        /* <DEDUP_REMOVED lines=20> */
.L_x_7623:
        /* <DEDUP_REMOVED lines=10> */
.L_x_7622:
[----:B------:R1:W2:-:S06]  /*54c0*/  DADD R2, R26, c[0x0][0x168] ;  /* 0x00005a001a027629 */ /* 0x00028c0000000000 */
.L_x_7621:
[----:B------:R-:W-:Y:S05]  /*54d0*/  BSYNC B1 ;  /* 0x0000000000017941 */ /* 0x000fea0003800000 */
.L_x_7620:
[----:B------:R-:W3:-:S06]  /*54e0*/  DSETP.NEU.AND P0, PT, R26, 1, PT ;  /* 0x3ff000001a00742a */ /* 0x000ecc0003f0d000 */
[----:B--23--:R-:W-:Y:S02]  /*54f0*/  FSEL R32, R2, RZ, P0 ;  /* 0x000000ff02207208 */ /* 0x00cfe40000000000 */
[----:B------:R-:W-:Y:S02]  /*5500*/  FSEL R33, R3, 1.875, P0 ;  /* 0x3ff0000003217808 */ /* 0x000fe40000000000 */
.L_x_7615:
[----:B------:R-:W-:Y:S05]  /*5510*/  BSYNC B0 ;  /* 0x0000000000007941 */ /* 0x000fea0003800000 */
.L_x_7584:
[----:B-1---5:R-:W1:Y:S01]  /*5520*/  S2R R24, SR_TID.X ;  /* 0x0000000000187919 */ /* 0x022e620000002100 */
[----:B------:R-:W4:Y:S01]  /*5530*/  LDC.U8 R22, c[0x0][0x194] ;  /* 0x00006500ff167b82 */ /* 0x000f220000000000 */
[----:B------:R-:W-:Y:S01]  /*5540*/  BSSY B6, `(.L_x_7624) ;  /* 0x0000109000067945 */ /* 0x000fe20003800000 */
[----:B-1----:R-:W-:-:S13]  /*5550*/  ISETP.GE.AND P0, PT, R24, R37, PT ;  /* 0x000000251800720c */ /* 0x002fda0003f06270 */
[----:B------:R-:W-:Y:S05]  /*5560*/  @P0 BRA `(.L_x_7625) ;  /* 0x0000106000000947 */ /* 0x000fea0003800000 */
[----:B----4-:R-:W1:Y:S01]  /*5570*/  S2R R0, SR_CTAID.X ;  /* 0x0000000000007919 */ /* 0x010e620000002500 */
[----:B------:R-:W-:Y:S01]  /*5580*/  PRMT R3, R22, 0x9910, RZ ;  /* 0x0000991016037816 */ /* 0x000fe200000000ff */
[----:B-1----:R-:W-:-:S04]  /*5590*/  IMAD R0, R0, 0x200, R24 ;  /* 0x0000020000007824 */ /* 0x002fc800078e0218 */
        /* <DEDUP_REMOVED lines=17> */
.L_x_7629:
[----:B------:R-:W1:Y:S02]  /*56b0*/  F2I.S64.F64.TRUNC R4, R4 ;  /* 0x0000000400047311 */ /* 0x000e64000030d900 */
[----:B-1----:R-:W-:-:S05]  /*56c0*/  IMAD.MOV.U32 R7, RZ, RZ, R4 ;  /* 0x000000ffff077224 */ /* 0x002fca00078e0004 */
[----:B------:R1:W-:Y:S01]  /*56d0*/  STG.E.U8 [R2.64], R7 ;  /* 0x0000000702007986 */ /* 0x0003e2000c101124 */
[----:B------:R-:W-:Y:S05]  /*56e0*/  BRA `(.L_x_7631) ;  /* 0x00000ed000007947 */ /* 0x000fea0003800000 */
.L_x_7628:
        /* <DEDUP_REMOVED lines=9> */
.L_x_7633:
[----:B------:R-:W1:Y:S02]  /*5780*/  F2I.F64.TRUNC R5, R4 ;  /* 0x0000000400057311 */ /* 0x000e64000030d100 */
[----:B-1----:R1:W-:Y:S01]  /*5790*/  STG.E [R2.64], R5 ;  /* 0x0000000502007986 */ /* 0x0023e2000c101924 */
[----:B------:R-:W-:Y:S05]  /*57a0*/  BRA `(.L_x_7631) ;  /* 0x00000e1000007947 */ /* 0x000fea0003800000 */
.L_x_7632:
[----:B------:R-:W1:Y:S02]  /*57b0*/  F2I.F64.TRUNC R5, R4 ;  /* 0x0000000400057311 */ /* 0x000e64000030d100 */
[----:B-1----:R1:W-:Y:S01]  /*57c0*/  STG.E.U16 [R2.64], R5 ;  /* 0x0000000502007986 */ /* 0x0023e2000c101524 */
[----:B------:R-:W-:Y:S05]  /*57d0*/  BRA `(.L_x_7631) ;  /* 0x00000de000007947 */ /* 0x000fea0003800000 */
.L_x_7627:
        /* <DEDUP_REMOVED lines=11> */
.L_x_7635:
[----:B------:R-:W1:Y:S01]  /*5890*/  F2F.F32.F64 R0, R4 ;  /* 0x0000000400007310 */ /* 0x000e620000301000 */
[----:B------:R-:W1:-:S14]  /*58a0*/  DSETP.GEU.AND P0, PT, |R4|, c[0x2][0x0], PT ;  /* 0x008000000400762a */ /* 0x000e5c0003f0e200 */
[----:B-1----:R-:W-:-:S05]  /*58b0*/  @!P0 FMUL R0, R0, 1.175494350822287508e-38 ;  /* 0x0080000000008820 */ /* 0x002fca0000400000 */
[----:B------:R-:W-:-:S05]  /*58c0*/  F2FP.PACK_AB R0, RZ, R0 ;  /* 0x00000000ff00723e */ /* 0x000fca00000000ff */
[----:B------:R1:W-:Y:S01]  /*58d0*/  STG.E.U16 [R2.64], R0 ;  /* 0x0000000002007986 */ /* 0x0003e2000c101524 */
[----:B------:R-:W-:Y:S05]  /*58e0*/  BRA `(.L_x_7631) ;  /* 0x00000cd000007947 */ /* 0x000fea0003800000 */
.L_x_7634:
        /* <DEDUP_REMOVED lines=12> */
.L_x_7637:
[----:B------:R-:W1:Y:S01]  /*59b0*/  F2F.F32.F64 R0, R4 ;  /* 0x0000000400007310 */ /* 0x000e620000301000 */
[----:B------:R-:W1:-:S14]  /*59c0*/  DSETP.GEU.AND P0, PT, |R4|, c[0x2][0x0], PT ;  /* 0x008000000400762a */ /* 0x000e5c0003f0e200 */
[----:B-1----:R-:W-:-:S05]  /*59d0*/  @!P0 FMUL R0, R0, 1.175494350822287508e-38 ;  /* 0x0080000000008820 */ /* 0x002fca0000400000 */
[----:B------:R-:W-:-:S04]  /*59e0*/  F2FP.PACK_AB R5, RZ, R0 ;  /* 0x00000000ff05723e */ /* 0x000fc800000000ff */
[----:B------:R-:W-:-:S05]  /*59f0*/  PRMT R5, R5, 0x5410, RZ ;  /* 0x0000541005057816 */ /* 0x000fca00000000ff */
[----:B------:R1:W-:Y:S01]  /*5a00*/  STG.E [R2.64], R5 ;  /* 0x0000000502007986 */ /* 0x0003e2000c101924 */
[----:B------:R-:W-:Y:S05]  /*5a10*/  BRA `(.L_x_7631) ;  /* 0x00000ba000007947 */ /* 0x000fea0003800000 */
.L_x_7636:
[----:B------:R1:W-:Y:S01]  /*5a20*/  STG.E.64 [R2.64], R4 ;  /* 0x0000000402007986 */ /* 0x0003e2000c101b24 */
[----:B------:R-:W-:Y:S05]  /*5a30*/  BRA `(.L_x_7631) ;  /* 0x00000b8000007947 */ /* 0x000fea0003800000 */
.L_x_7626:
        /* <DEDUP_REMOVED lines=12> */
.L_x_7640:
[----:B------:R-:W-:-:S05]  /*5b00*/  CS2R R6, SRZ ;  /* 0x0000000000067805 */ /* 0x000fca000001ff00 */
[----:B------:R1:W-:Y:S01]  /*5b10*/  STG.E.128 [R2.64], R4 ;  /* 0x0000000402007986 */ /* 0x0003e2000c101d24 */
[----:B------:R-:W-:Y:S05]  /*5b20*/  BRA `(.L_x_7631) ;  /* 0x00000a9000007947 */ /* 0x000fea0003800000 */
.L_x_7639:
        /* <DEDUP_REMOVED lines=23> */
.L_x_7644:
[----:B------:R-:W-:Y:S05]  /*5ca0*/  BSYNC B0 ;  /* 0x0000000000007941 */ /* 0x000fea0003800000 */
.L_x_7643:
[----:B------:R-:W-:-:S05]  /*5cb0*/  LOP3.LUT R7, R0, R7, RZ, 0xfc, !PT ;  /* 0x0000000700077212 */ /* 0x000fca00078efcff */
[----:B------:R1:W-:Y:S01]  /*5cc0*/  STG.E.U8 [R2.64], R7 ;  /* 0x0000000702007986 */ /* 0x0003e2000c101124 */
[----:B------:R-:W-:Y:S05]  /*5cd0*/  BRA `(.L_x_7631) ;  /* 0x000008e000007947 */ /* 0x000fea0003800000 */
.L_x_7642:
        /* <DEDUP_REMOVED lines=15> */
.L_x_7646:
[----:B------:R-:W-:Y:S01]  /*5dd0*/  IMAD.MOV.U32 R0, RZ, RZ, 0x7f ;  /* 0x0000007fff007424 */ /* 0x000fe200078e00ff */
[----:B------:R-:W-:-:S04]  /*5de0*/  ISETP.GT.U32.AND P0, PT, R6, 0x7f800000, PT ;  /* 0x7f8000000600780c */ /* 0x000fc80003f04070 */
[----:B------:R-:W-:-:S04]  /*5df0*/  SEL R0, R0, 0x7c, P0 ;  /* 0x0000007c00007807 */ /* 0x000fc80000000000 */
.L_x_7647:
[----:B------:R-:W-:Y:S05]  /*5e00*/  BSYNC B0 ;  /* 0x0000000000007941 */ /* 0x000fea0003800000 */
.L_x_7645:
[----:B------:R-:W-:-:S04]  /*5e10*/  LOP3.LUT R4, R7, 0x80000000, RZ, 0xc0, !PT ;  /* 0x8000000007047812 */ /* 0x000fc800078ec0ff */
[----:B------:R-:W-:-:S04]  /*5e20*/  SHF.R.U32.HI R5, RZ, 0x18, R4 ;  /* 0x00000018ff057819 */ /* 0x000fc80000011604 */
[----:B------:R-:W-:-:S05]  /*5e30*/  LOP3.LUT R5, R0, R5, RZ, 0xfc, !PT ;  /* 0x0000000500057212 */ /* 0x000fca00078efcff */
[----:B------:R1:W-:Y:S01]  /*5e40*/  STG.E.U8 [R2.64], R5 ;  /* 0x0000000502007986 */ /* 0x0003e2000c101124 */
[----:B------:R-:W-:Y:S05]  /*5e50*/  BRA `(.L_x_7631) ;  /* 0x0000076000007947 */ /* 0x000fea0003800000 */
.L_x_7641:
[----:B------:R-:W1:Y:S01]  /*5e60*/  F2F.F32.F64 R0, R4 ;  /* 0x0000000400007310 */ /* 0x000e620000301000 */
[----:B------:R-:W1:-:S14]  /*5e70*/  DSETP.GEU.AND P0, PT, |R4|, c[0x2][0x0], PT ;  /* 0x008000000400762a */ /* 0x000e5c0003f0e200 */
[----:B-1----:R-:W-:-:S05]  /*5e80*/  @!P0 FMUL R0, R0, 1.175494350822287508e-38 ;  /* 0x0080000000008820 */ /* 0x002fca0000400000 */
[----:B------:R-:W-:-:S05]  /*5e90*/  F2FP.BF16.PACK_AB R0, RZ, R0 ;  /* 0x00000000ff00723e */ /* 0x000fca00000010ff */
[----:B------:R1:W-:Y:S01]  /*5ea0*/  STG.E.U16 [R2.64], R0 ;  /* 0x0000000002007986 */ /* 0x0003e2000c101524 */
[----:B------:R-:W-:Y:S05]  /*5eb0*/  BRA `(.L_x_7631) ;  /* 0x0000070000007947 */ /* 0x000fea0003800000 */
.L_x_7638:
        /* <DEDUP_REMOVED lines=11> */
.L_x_7650:
        /* <DEDUP_REMOVED lines=19> */
.L_x_7653:
[----:B------:R-:W-:-:S04]  /*60a0*/  LOP3.LUT R0, R7, 0x80000000, RZ, 0xc0, !PT ;  /* 0x8000000007007812 */ /* 0x000fc800078ec0ff */
[----:B------:R-:W-:-:S04]  /*60b0*/  SHF.R.U32.HI R5, RZ, 0x18, R0 ;  /* 0x00000018ff057819 */ /* 0x000fc80000011600 */
[----:B------:R-:W-:-:S04]  /*60c0*/  LOP3.LUT R4, R4, R5, RZ, 0xfc, !PT ;  /* 0x0000000504047212 */ /* 0x000fc800078efcff */
[----:B------:R-:W-:Y:S02]  /*60d0*/  PRMT R0, R4, 0x7610, R0 ;  /* 0x0000761004007816 */ /* 0x000fe40000000000 */
.L_x_7652:
[----:B------:R-:W-:Y:S05]  /*60e0*/  BSYNC B0 ;  /* 0x0000000000007941 */ /* 0x000fea0003800000 */
.L_x_7651:
[----:B------:R1:W-:Y:S01]  /*60f0*/  STG.E.U8 [R2.64], R0 ;  /* 0x0000000002007986 */ /* 0x0003e2000c101124 */
[----:B------:R-:W-:Y:S05]  /*6100*/  BRA `(.L_x_7631) ;  /* 0x000004b000007947 */ /* 0x000fea0003800000 */
.L_x_7649:
        /* <DEDUP_REMOVED lines=19> */
.L_x_7656:
[----:B------:R-:W-:-:S04]  /*6240*/  LOP3.LUT R0, R7, 0x80000000, RZ, 0xc0, !PT ;  /* 0x8000000007007812 */ /* 0x000fc800078ec0ff */
[----:B------:R-:W-:-:S04]  /*6250*/  SHF.R.U32.HI R5, RZ, 0x18, R0 ;  /* 0x00000018ff057819 */ /* 0x000fc80000011600 */
[----:B------:R-:W-:-:S04]  /*6260*/  LOP3.LUT R4, R4, R5, RZ, 0xfc, !PT ;  /* 0x0000000504047212 */ /* 0x000fc800078efcff */
[----:B------:R-:W-:Y:S02]  /*6270*/  PRMT R0, R4, 0x7610, R0 ;  /* 0x0000761004007816 */ /* 0x000fe40000000000 */
.L_x_7655:
[----:B------:R-:W-:Y:S05]  /*6280*/  BSYNC B0 ;  /* 0x0000000000007941 */ /* 0x000fea0003800000 */
.L_x_7654:
[----:B------:R1:W-:Y:S01]  /*6290*/  STG.E.U8 [R2.64], R0 ;  /* 0x0000000002007986 */ /* 0x0003e2000c101124 */
[----:B------:R-:W-:Y:S05]  /*62a0*/  BRA `(.L_x_7631) ;  /* 0x0000031000007947 */ /* 0x000fea0003800000 */
.L_x_7648:
[----:B------:R-:W-:-:S13]  /*62b0*/  ISETP.NE.AND P0, PT, R0, 0x1c, PT ;  /* 0x0000001c0000780c */ /* 0x000fda0003f05270 */
[----:B------:R-:W-:Y:S05]  /*62c0*/  @!P0 BRA `(.L_x_7657) ;  /* 0x000002d000008947 */ /* 0x000fea0003800000 */
[----:B------:R-:W-:-:S13]  /*62d0*/  ISETP.NE.AND P0, PT, R0, 0x1d, PT ;  /* 0x0000001d0000780c */ /* 0x000fda0003f05270 */
[----:B------:R-:W-:Y:S05]  /*62e0*/  @!P0 BRA `(.L_x_7658) ;  /* 0x0000028000008947 */ /* 0x000fea0003800000 */
[----:B------:R-:W-:-:S13]  /*62f0*/  ISETP.NE.AND P0, PT, R0, 0x2c, PT ;  /* 0x0000002c0000780c */ /* 0x000fda0003f05270 */
[----:B------:R-:W-:Y:S05]  /*6300*/  @P0 BRA `(.L_x_7630) ;  /* 0x0000012000000947 */ /* 0x000fea0003800000 */
[----:B------:R1:W4:Y:S01]  /*6310*/  F2F.F32.F64 R8, R4 ;  /* 0x0000000400087310 */ /* 0x0003220000301000 */
[----:B------:R1:W4:Y:S02]  /*6320*/  DSETP.GEU.AND P0, PT, |R4|, c[0x2][0x0], PT ;  /* 0x008000000400762a */ /* 0x0003240003f0e200 */
[----:B-1----:R-:W-:-:S12]  /*6330*/  IMAD.MOV.U32 R5, RZ, RZ, 0xff ;  /* 0x000000ffff057424 */ /* 0x002fd800078e00ff */
[----:B----4-:R-:W-:Y:S01]  /*6340*/  @!P0 FMUL R8, R8, 1.175494350822287508e-38 ;  /* 0x0080000008088820 */ /* 0x010fe20000400000 */
[----:B------:R-:W-:-:S04]  /*6350*/  PLOP3.LUT P0, PT, PT, PT, PT, 0x80, 0x0 ;  /* 0x000000000000781c */ /* 0x000fc80003f0f070 */
        /* <DEDUP_REMOVED lines=13> */
.L_x_7630:
[----:B------:R-:W-:Y:S01]  /*6430*/  MOV R2, 0x0 ;  /* 0x0000000000027802 */ /* 0x000fe20000000f00 */
[----:B------:R-:W-:Y:S02]  /*6440*/  IMAD.MOV.U32 R4, RZ, RZ, c[0x4][0x198] ;  /* 0x01006600ff047624 */ /* 0x000fe400078e00ff */
[----:B------:R-:W-:Y:S02]  /*6450*/  IMAD.MOV.U32 R5, RZ, RZ, c[0x4][0x19c] ;  /* 0x01006700ff057624 */ /* 0x000fe400078e00ff */
[----:B------:R-:W-:Y:S01]  /*6460*/  IMAD.MOV.U32 R6, RZ, RZ, c[0x4][0x1a0] ;  /* 0x01006800ff067624 */ /* 0x000fe200078e00ff */
[----:B------:R-:W1:Y:S01]  /*6470*/  LDC.64 R2, c[0x4][R2] ;  /* 0x0100000002027b82 */ /* 0x000e620000000a00 */
[----:B------:R-:W-:Y:S02]  /*6480*/  IMAD.MOV.U32 R7, RZ, RZ, c[0x4][0x1a4] ;  /* 0x01006900ff077624 */ /* 0x000fe400078e00ff */
[----:B------:R-:W-:-:S02]  /*6490*/  IMAD.MOV.U32 R8, RZ, RZ, 0x65 ;  /* 0x00000065ff087424 */ /* 0x000fc400078e00ff */
[----:B0-----:R-:W-:Y:S02]  /*64a0*/  IMAD.MOV.U32 R10, RZ, RZ, c[0x4][0x60] ;  /* 0x01001800ff0a7624 */ /* 0x001fe400078e00ff */
        /* <DEDUP_REMOVED lines=10> */
[----:B-123--:R-:W-:Y:S05]  /*6550*/  CALL.ABS.NOINC R2 ;  /* 0x0000000002007343 */ /* 0x00efea0003c00000 */
[----:B------:R-:W-:Y:S05]  /*6560*/  BRA `(.L_x_7631) ;  /* 0x0000005000007947 */ /* 0x000fea0003800000 */
.L_x_7658:
[----:B------:R-:W1:Y:S02]  /*6570*/  F2I.U64.F64.TRUNC R4, R4 ;  /* 0x0000000400047311 */ /* 0x000e64000030d800 */
[----:B-1----:R1:W-:Y:S01]  /*6580*/  STG.E.64 [R2.64], R4 ;  /* 0x0000000402007986 */ /* 0x0023e2000c101b24 */
[----:B------:R-:W-:Y:S05]  /*6590*/  BRA `(.L_x_7631) ;  /* 0x0000002000007947 */ /* 0x000fea0003800000 */
.L_x_7657:
[----:B------:R-:W1:Y:S02]  /*65a0*/  F2I.U32.F64.TRUNC R5, R4 ;  /* 0x0000000400057311 */ /* 0x000e64000030d000 */
[----:B-1----:R1:W-:Y:S02]  /*65b0*/  STG.E [R2.64], R5 ;  /* 0x0000000502007986 */ /* 0x0023e4000c101924 */
.L_x_7631:
[----:B------:R-:W-:Y:S02]  /*65c0*/  IADD3 R24, R24, 0x80, RZ ;  /* 0x0000008018187810 */ /* 0x000fe40007ffe0ff */
.L_x_7625:
[----:B----4-:R-:W-:Y:S05]  /*65d0*/  BSYNC B6 ;  /* 0x0000000000067941 */ /* 0x010fea0003800000 */
.L_x_7624:
[----:B------:R-:W-:Y:S01]  /*65e0*/  ISETP.GE.AND P0, PT, R24, R37, PT ;  /* 0x000000251800720c */ /* 0x000fe20003f06270 */
[----:B------:R-:W-:-:S12]  /*65f0*/  BSSY B6, `(.L_x_7659) ;  /* 0x000020f000067945 */ /* 0x000fd80003800000 */
[----:B------:R-:W-:Y:S05]  /*6600*/  @P0 BRA `(.L_x_7660) ;  /* 0x000020d000000947 */ /* 0x000fea0003800000 */
[----:B------:R-:W4:Y:S01]  /*6610*/  S2R R23, SR_CTAID.X ;  /* 0x0000000000177919 */ /* 0x000f220000002500 */
[----:B-1----:R-:W-:Y:S01]  /*6620*/  PRMT R3, R22, 0x9910, RZ ;  /* 0x0000991016037816 */ /* 0x002fe200000000ff */
[----:B----4-:R-:W-:-:S04]  /*6630*/  IMAD R0, R23, 0x200, R24 ;  /* 0x0000020017007824 */ /* 0x010fc800078e0218 */
        /* <DEDUP_REMOVED lines=17> */
.L_x_7664:
[----:B------:R-:W1:Y:S02]  /*6750*/  F2I.S64.F64.TRUNC R16, R16 ;  /* 0x0000001000107311 */ /* 0x000e64000030d900 */
[----:B-1----:R-:W-:-:S05]  /*6760*/  IMAD.MOV.U32 R5, RZ, RZ, R16 ;  /* 0x000000ffff057224 */ /* 0x002fca00078e0010 */
[----:B------:R1:W-:Y:S01]  /*6770*/  STG.E.U8 [R2.64], R5 ;  /* 0x0000000502007986 */ /* 0x0003e2000c101124 */
[----:B------:R-:W-:Y:S05]  /*6780*/  BRA `(.L_x_7666) ;  /* 0x00000ed000007947 */ /* 0x000fea0003800000 */
.L_x_7663:
        /* <DEDUP_REMOVED lines=9> */
.L_x_7668:
[----:B------:R-:W1:Y:S02]  /*6820*/  F2I.F64.TRUNC R17, R16 ;  /* 0x0000001000117311 */ /* 0x000e64000030d100 */
[----:B-1----:R1:W-:Y:S01]  /*6830*/  STG.E [R2.64], R17 ;  /* 0x0000001102007986 */ /* 0x0023e2000c101924 */
[----:B------:R-:W-:Y:S05]  /*6840*/  BRA `(.L_x_7666) ;  /* 0x00000e1000007947 */ /* 0x000fea0003800000 */
.L_x_7667:
[----:B------:R-:W1:Y:S02]  /*6850*/  F2I.F64.TRUNC R17, R16 ;  /* 0x0000001000117311 */ /* 0x000e64000030d100 */
[----:B-1----:R1:W-:Y:S01]  /*6860*/  STG.E.U16 [R2.64], R17 ;  /* 0x0000001102007986 */ /* 0x0023e2000c101524 */
[----:B------:R-:W-:Y:S05]  /*6870*/  BRA `(.L_x_7666) ;  /* 0x00000de000007947 */ /* 0x000fea0003800000 */
.L_x_7662:
        /* <DEDUP_REMOVED lines=11> */
.L_x_7670:
[----:B------:R-:W1:Y:S01]  /*6930*/  F2F.F32.F64 R0, R16 ;  /* 0x0000001000007310 */ /* 0x000e620000301000 */
[----:B------:R-:W1:-:S14]  /*6940*/  DSETP.GEU.AND P0, PT, |R16|, c[0x2][0x0], PT ;  /* 0x008000001000762a */ /* 0x000e5c0003f0e200 */
[----:B-1----:R-:W-:-:S05]  /*6950*/  @!P0 FMUL R0, R0, 1.175494350822287508e-38 ;  /* 0x0080000000008820 */ /* 0x002fca0000400000 */
[----:B------:R-:W-:-:S05]  /*6960*/  F2FP.PACK_AB R0, RZ, R0 ;  /* 0x00000000ff00723e */ /* 0x000fca00000000ff */
[----:B------:R1:W-:Y:S01]  /*6970*/  STG.E.U16 [R2.64], R0 ;  /* 0x0000000002007986 */ /* 0x0003e2000c101524 */
[----:B------:R-:W-:Y:S05]  /*6980*/  BRA `(.L_x_7666) ;  /* 0x00000cd000007947 */ /* 0x000fea0003800000 */
.L_x_7669:
        /* <DEDUP_REMOVED lines=12> */
.L_x_7672:
[----:B------:R-:W1:Y:S01]  /*6a50*/  F2F.F32.F64 R0, R16 ;  /* 0x0000001000007310 */ /* 0x000e620000301000 */
[----:B------:R-:W1:-:S14]  /*6a60*/  DSETP.GEU.AND P0, PT, |R16|, c[0x2][0x0], PT ;  /* 0x008000001000762a */ /* 0x000e5c0003f0e200 */
[----:B-1----:R-:W-:-:S05]  /*6a70*/  @!P0 FMUL R0, R0, 1.175494350822287508e-38 ;  /* 0x0080000000008820 */ /* 0x002fca0000400000 */
[----:B------:R-:W-:-:S04]  /*6a80*/  F2FP.PACK_AB R5, RZ, R0 ;  /* 0x00000000ff05723e */ /* 0x000fc800000000ff */
[----:B------:R-:W-:-:S05]  /*6a90*/  PRMT R5, R5, 0x5410, RZ ;  /* 0x0000541005057816 */ /* 0x000fca00000000ff */
[----:B------:R1:W-:Y:S01]  /*6aa0*/  STG.E [R2.64], R5 ;  /* 0x0000000502007986 */ /* 0x0003e2000c101924 */
[----:B------:R-:W-:Y:S05]  /*6ab0*/  BRA `(.L_x_7666) ;  /* 0x00000ba000007947 */ /* 0x000fea0003800000 */
.L_x_7671:
[----:B------:R1:W-:Y:S01]  /*6ac0*/  STG.E.64 [R2.64], R16 ;  /* 0x0000001002007986 */ /* 0x0003e2000c101b24 */
[----:B------:R-:W-:Y:S05]  /*6ad0*/  BRA `(.L_x_7666) ;  /* 0x00000b8000007947 */ /* 0x000fea0003800000 */
.L_x_7661:
        /* <DEDUP_REMOVED lines=12> */
.L_x_7675:
[----:B--2---:R-:W-:-:S05]  /*6ba0*/  CS2R R18, SRZ ;  /* 0x0000000000127805 */ /* 0x004fca000001ff00 */
[----:B------:R1:W-:Y:S01]  /*6bb0*/  STG.E.128 [R2.64], R16 ;  /* 0x0000001002007986 */ /* 0x0003e2000c101d24 */
[----:B------:R-:W-:Y:S05]  /*6bc0*/  BRA `(.L_x_7666) ;  /* 0x00000a9000007947 */ /* 0x000fea0003800000 */
.L_x_7674:
        /* <DEDUP_REMOVED lines=23> */
.L_x_7679:
[----:B------:R-:W-:Y:S05]  /*6d40*/  BSYNC B0 ;  /* 0x0000000000007941 */ /* 0x000fea0003800000 */
.L_x_7678:
[----:B------:R-:W-:-:S05]  /*6d50*/  LOP3.LUT R5, R0, R5, RZ, 0xfc, !PT ;  /* 0x0000000500057212 */ /* 0x000fca00078efcff */
[----:B------:R1:W-:Y:S01]  /*6d60*/  STG.E.U8 [R2.64], R5 ;  /* 0x0000000502007986 */ /* 0x0003e2000c101124 */
[----:B------:R-:W-:Y:S05]  /*6d70*/  BRA `(.L_x_7666) ;  /* 0x000008e000007947 */ /* 0x000fea0003800000 */
.L_x_7677:
        /* <DEDUP_REMOVED lines=15> */
.L_x_7681:
[----:B------:R-:W-:Y:S01]  /*6e70*/  IMAD.MOV.U32 R0, RZ, RZ, 0x7f ;  /* 0x0000007fff007424 */ /* 0x000fe200078e00ff */
[----:B------:R-:W-:-:S04]  /*6e80*/  ISETP.GT.U32.AND P0, PT, R4, 0x7f800000, PT ;  /* 0x7f8000000400780c */ /* 0x000fc80003f04070 */
[----:B------:R-:W-:-:S04]  /*6e90*/  SEL R0, R0, 0x7c, P0 ;  /* 0x0000007c00007807 */ /* 0x000fc80000000000 */
.L_x_7682:
[----:B------:R-:W-:Y:S05]  /*6ea0*/  BSYNC B0 ;  /* 0x0000000000007941 */ /* 0x000fea0003800000 */
.L_x_7680:
[----:B------:R-:W-:-:S04]  /*6eb0*/  LOP3.LUT R4, R5, 0x80000000, RZ, 0xc0, !PT ;  /* 0x8000000005047812 */ /* 0x000fc800078ec0ff */
[----:B------:R-:W-:-:S04]  /*6ec0*/  SHF.R.U32.HI R5, RZ, 0x18, R4 ;  /* 0x00000018ff057819 */ /* 0x000fc80000011604 */
[----:B------:R-:W-:-:S05]  /*6ed0*/  LOP3.LUT R5, R0, R5, RZ, 0xfc, !PT ;  /* 0x0000000500057212 */ /* 0x000fca00078efcff */
[----:B------:R1:W-:Y:S01]  /*6ee0*/  STG.E.U8 [R2.64], R5 ;  /* 0x0000000502007986 */ /* 0x0003e2000c101124 */
[----:B------:R-:W-:Y:S05]  /*6ef0*/  BRA `(.L_x_7666) ;  /* 0x0000076000007947 */ /* 0x000fea0003800000 */
.L_x_7676:
[----:B------:R-:W1:Y:S01]  /*6f00*/  F2F.F32.F64 R0, R16 ;  /* 0x0000001000007310 */ /* 0x000e620000301000 */
[----:B------:R-:W1:-:S14]  /*6f10*/  DSETP.GEU.AND P0, PT, |R16|, c[0x2][0x0], PT ;  /* 0x008000001000762a */ /* 0x000e5c0003f0e200 */
[----:B-1----:R-:W-:-:S05]  /*6f20*/  @!P0 FMUL R0, R0, 1.175494350822287508e-38 ;  /* 0x0080000000008820 */ /* 0x002fca0000400000 */
[----:B------:R-:W-:-:S05]  /*6f30*/  F2FP.BF16.PACK_AB R0, RZ, R0 ;  /* 0x00000000ff00723e */ /* 0x000fca00000010ff */
[----:B------:R1:W-:Y:S01]  /*6f40*/  STG.E.U16 [R2.64], R0 ;  /* 0x0000000002007986 */ /* 0x0003e2000c101524 */
[----:B------:R-:W-:Y:S05]  /*6f50*/  BRA `(.L_x_7666) ;  /* 0x0000070000007947 */ /* 0x000fea0003800000 */
.L_x_7673:
        /* <DEDUP_REMOVED lines=11> */
.L_x_7685:
        /* <DEDUP_REMOVED lines=19> */
.L_x_7688:
[----:B------:R-:W-:-:S04]  /*7140*/  LOP3.LUT R0, R7, 0x80000000, RZ, 0xc0, !PT ;  /* 0x8000000007007812 */ /* 0x000fc800078ec0ff */
[----:B------:R-:W-:-:S04]  /*7150*/  SHF.R.U32.HI R5, RZ, 0x18, R0 ;  /* 0x00000018ff057819 */ /* 0x000fc80000011600 */
[----:B------:R-:W-:-:S04]  /*7160*/  LOP3.LUT R4, R4, R5, RZ, 0xfc, !PT ;  /* 0x0000000504047212 */ /* 0x000fc800078efcff */
[----:B------:R-:W-:Y:S02]  /*7170*/  PRMT R0, R4, 0x7610, R0 ;  /* 0x0000761004007816 */ /* 0x000fe40000000000 */
.L_x_7687:
[----:B------:R-:W-:Y:S05]  /*7180*/  BSYNC B0 ;  /* 0x0000000000007941 */ /* 0x000fea0003800000 */
.L_x_7686:
[----:B------:R1:W-:Y:S01]  /*7190*/  STG.E.U8 [R2.64], R0 ;  /* 0x0000000002007986 */ /* 0x0003e2000c101124 */
[----:B------:R-:W-:Y:S05]  /*71a0*/  BRA `(.L_x_7666) ;  /* 0x000004b000007947 */ /* 0x000fea0003800000 */
.L_x_7684:
        /* <DEDUP_REMOVED lines=19> */
.L_x_7691:
[----:B------:R-:W-:-:S04]  /*72e0*/  LOP3.LUT R0, R7, 0x80000000, RZ, 0xc0, !PT ;  /* 0x8000000007007812 */ /* 0x000fc800078ec0ff */
[----:B------:R-:W-:-:S04]  /*72f0*/  SHF.R.U32.HI R5, RZ, 0x18, R0 ;  /* 0x00000018ff057819 */ /* 0x000fc80000011600 */
[----:B------:R-:W-:-:S04]  /*7300*/  LOP3.LUT R4, R4, R5, RZ, 0xfc, !PT ;  /* 0x0000000504047212 */ /* 0x000fc800078efcff */
[----:B------:R-:W-:Y:S02]  /*7310*/  PRMT R0, R4, 0x7610, R0 ;  /* 0x0000761004007816 */ /* 0x000fe40000000000 */
.L_x_7690:
[----:B------:R-:W-:Y:S05]  /*7320*/  BSYNC B0 ;  /* 0x0000000000007941 */ /* 0x000fea0003800000 */
.L_x_7689:
[----:B------:R1:W-:Y:S01]  /*7330*/  STG.E.U8 [R2.64], R0 ;  /* 0x0000000002007986 */ /* 0x0003e2000c101124 */
[----:B------:R-:W-:Y:S05]  /*7340*/  BRA `(.L_x_7666) ;  /* 0x0000031000007947 */ /* 0x000fea0003800000 */
.L_x_7683:
        /* <DEDUP_REMOVED lines=24> */
.L_x_7665:
        /* <DEDUP_REMOVED lines=20> */
.L_x_7693:
[----:B------:R-:W1:Y:S02]  /*7610*/  F2I.U64.F64.TRUNC R16, R16 ;  /* 0x0000001000107311 */ /* 0x000e64000030d800 */
[----:B-1----:R1:W-:Y:S01]  /*7620*/  STG.E.64 [R2.64], R16 ;  /* 0x0000001002007986 */ /* 0x0023e2000c101b24 */
[----:B------:R-:W-:Y:S05]  /*7630*/  BRA `(.L_x_7666) ;  /* 0x0000002000007947 */ /* 0x000fea0003800000 */
.L_x_7692:
[----:B------:R-:W1:Y:S02]  /*7640*/  F2I.U32.F64.TRUNC R17, R16 ;  /* 0x0000001000117311 */ /* 0x000e64000030d000 */
[----:B-1----:R1:W-:Y:S02]  /*7650*/  STG.E [R2.64], R17 ;  /* 0x0000001102007986 */ /* 0x0023e4000c101924 */
.L_x_7666:
[----:B------:R-:W-:-:S04]  /*7660*/  IADD3 R24, R24, 0x80, RZ ;  /* 0x0000008018187810 */ /* 0x000fc80007ffe0ff */
[----:B------:R-:W-:-:S13]  /*7670*/  ISETP.GE.AND P0, PT, R24, R37, PT ;  /* 0x000000251800720c */ /* 0x000fda0003f06270 */
[----:B------:R-:W-:Y:S05]  /*7680*/  @P0 BRA `(.L_x_7660) ;  /* 0x0000105000000947 */ /* 0x000fea0003800000 */
[----:B-1----:R-:W-:Y:S01]  /*7690*/  IMAD R0, R23, 0x200, R24 ;  /* 0x0000020017007824 */ /* 0x002fe200078e0218 */
        /* <DEDUP_REMOVED lines=18> */
.L_x_7697:
[----:B------:R-:W1:Y:S02]  /*77c0*/  F2I.S64.F64.TRUNC R28, R28 ;  /* 0x0000001c001c7311 */ /* 0x000e64000030d900 */
[----:B-1----:R-:W-:-:S05]  /*77d0*/  IMAD.MOV.U32 R5, RZ, RZ, R28 ;  /* 0x000000ffff057224 */ /* 0x002fca00078e001c */
[----:B------:R1:W-:Y:S01]  /*77e0*/  STG.E.U8 [R2.64], R5 ;  /* 0x0000000502007986 */ /* 0x0003e2000c101124 */
[----:B------:R-:W-:Y:S05]  /*77f0*/  BRA `(.L_x_7699) ;  /* 0x00000ed000007947 */ /* 0x000fea0003800000 */
.L_x_7696:
        /* <DEDUP_REMOVED lines=9> */
.L_x_7701:
[----:B------:R-:W1:Y:S02]  /*7890*/  F2I.F64.TRUNC R29, R28 ;  /* 0x0000001c001d7311 */ /* 0x000e64000030d100 */
[----:B-1----:R1:W-:Y:S01]  /*78a0*/  STG.E [R2.64], R29 ;  /* 0x0000001d02007986 */ /* 0x0023e2000c101924 */
[----:B------:R-:W-:Y:S05]  /*78b0*/  BRA `(.L_x_7699) ;  /* 0x00000e1000007947 */ /* 0x000fea0003800000 */
.L_x_7700:
[----:B------:R-:W1:Y:S02]  /*78c0*/  F2I.F64.TRUNC R29, R28 ;  /* 0x0000001c001d7311 */ /* 0x000e64000030d100 */
[----:B-1----:R1:W-:Y:S01]  /*78d0*/  STG.E.U16 [R2.64], R29 ;  /* 0x0000001d02007986 */ /* 0x0023e2000c101524 */
[----:B------:R-:W-:Y:S05]  /*78e0*/  BRA `(.L_x_7699) ;  /* 0x00000de000007947 */ /* 0x000fea0003800000 */
.L_x_7695:
        /* <DEDUP_REMOVED lines=11> */
.L_x_7703:
[----:B------:R-:W1:Y:S01]  /*79a0*/  F2F.F32.F64 R0, R28 ;  /* 0x0000001c00007310 */ /* 0x000e620000301000 */
[----:B------:R-:W1:-:S14]  /*79b0*/  DSETP.GEU.AND P0, PT, |R28|, c[0x2][0x0], PT ;  /* 0x008000001c00762a */ /* 0x000e5c0003f0e200 */
[----:B-1----:R-:W-:-:S05]  /*79c0*/  @!P0 FMUL R0, R0, 1.175494350822287508e-38 ;  /* 0x0080000000008820 */ /* 0x002fca0000400000 */
[----:B------:R-:W-:-:S05]  /*79d0*/  F2FP.PACK_AB R0, RZ, R0 ;  /* 0x00000000ff00723e */ /* 0x000fca00000000ff */
[----:B------:R1:W-:Y:S01]  /*79e0*/  STG.E.U16 [R2.64], R0 ;  /* 0x0000000002007986 */ /* 0x0003e2000c101524 */
[----:B------:R-:W-:Y:S05]  /*79f0*/  BRA `(.L_x_7699) ;  /* 0x00000cd000007947 */ /* 0x000fea0003800000 */
.L_x_7702:
        /* <DEDUP_REMOVED lines=12> */
.L_x_7705:
[----:B------:R-:W1:Y:S01]  /*7ac0*/  F2F.F32.F64 R0, R28 ;  /* 0x0000001c00007310 */ /* 0x000e620000301000 */
[----:B------:R-:W1:-:S14]  /*7ad0*/  DSETP.GEU.AND P0, PT, |R28|, c[0x2][0x0], PT ;  /* 0x008000001c00762a */ /* 0x000e5c0003f0e200 */
[----:B-1----:R-:W-:-:S05]  /*7ae0*/  @!P0 FMUL R0, R0, 1.175494350822287508e-38 ;  /* 0x0080000000008820 */ /* 0x002fca0000400000 */
[----:B------:R-:W-:-:S04]  /*7af0*/  F2FP.PACK_AB R5, RZ, R0 ;  /* 0x00000000ff05723e */ /* 0x000fc800000000ff */
[----:B------:R-:W-:-:S05]  /*7b00*/  PRMT R5, R5, 0x5410, RZ ;  /* 0x0000541005057816 */ /* 0x000fca00000000ff */
[----:B------:R1:W-:Y:S01]  /*7b10*/  STG.E [R2.64], R5 ;  /* 0x0000000502007986 */ /* 0x0003e2000c101924 */
[----:B------:R-:W-:Y:S05]  /*7b20*/  BRA `(.L_x_7699) ;  /* 0x00000ba000007947 */ /* 0x000fea0003800000 */
.L_x_7704:
[----:B------:R1:W-:Y:S01]  /*7b30*/  STG.E.64 [R2.64], R28 ;  /* 0x0000001c02007986 */ /* 0x0003e2000c101b24 */
[----:B------:R-:W-:Y:S05]  /*7b40*/  BRA `(.L_x_7699) ;  /* 0x00000b8000007947 */ /* 0x000fea0003800000 */
.L_x_7694:
        /* <DEDUP_REMOVED lines=12> */
.L_x_7708:
[----:B------:R-:W-:-:S05]  /*7c10*/  CS2R R30, SRZ ;  /* 0x00000000001e7805 */ /* 0x000fca000001ff00 */
[----:B------:R1:W-:Y:S01]  /*7c20*/  STG.E.128 [R2.64], R28 ;  /* 0x0000001c02007986 */ /* 0x0003e2000c101d24 */
[----:B------:R-:W-:Y:S05]  /*7c30*/  BRA `(.L_x_7699) ;  /* 0x00000a9000007947 */ /* 0x000fea0003800000 */
.L_x_7707:
        /* <DEDUP_REMOVED lines=23> */
.L_x_7712:
[----:B------:R-:W-:Y:S05]  /*7db0*/  BSYNC B0 ;  /* 0x0000000000007941 */ /* 0x000fea0003800000 */
.L_x_7711:
[----:B------:R-:W-:-:S05]  /*7dc0*/  LOP3.LUT R5, R0, R5, RZ, 0xfc, !PT ;  /* 0x0000000500057212 */ /* 0x000fca00078efcff */
[----:B------:R1:W-:Y:S01]  /*7dd0*/  STG.E.U8 [R2.64], R5 ;  /* 0x0000000502007986 */ /* 0x0003e2000c101124 */
[----:B------:R-:W-:Y:S05]  /*7de0*/  BRA `(.L_x_7699) ;  /* 0x000008e000007947 */ /* 0x000fea0003800000 */
.L_x_7710:
        /* <DEDUP_REMOVED lines=15> */
.L_x_7714:
[----:B------:R-:W-:Y:S01]  /*7ee0*/  IMAD.MOV.U32 R0, RZ, RZ, 0x7f ;  /* 0x0000007fff007424 */ /* 0x000fe200078e00ff */
[----:B------:R-:W-:-:S04]  /*7ef0*/  ISETP.GT.U32.AND P0, PT, R4, 0x7f800000, PT ;  /* 0x7f8000000400780c */ /* 0x000fc80003f04070 */
[----:B------:R-:W-:-:S04]  /*7f00*/  SEL R0, R0, 0x7c, P0 ;  /* 0x0000007c00007807 */ /* 0x000fc80000000000 */
.L_x_7715:
[----:B------:R-:W-:Y:S05]  /*7f10*/  BSYNC B0 ;  /* 0x0000000000007941 */ /* 0x000fea0003800000 */
.L_x_7713:
[----:B------:R-:W-:-:S04]  /*7f20*/  LOP3.LUT R4, R5, 0x80000000, RZ, 0xc0, !PT ;  /* 0x8000000005047812 */ /* 0x000fc800078ec0ff */
[----:B------:R-:W-:-:S04]  /*7f30*/  SHF.R.U32.HI R5, RZ, 0x18, R4 ;  /* 0x00000018ff057819 */ /* 0x000fc80000011604 */
[----:B------:R-:W-:-:S05]  /*7f40*/  LOP3.LUT R5, R0, R5, RZ, 0xfc, !PT ;  /* 0x0000000500057212 */ /* 0x000fca00078efcff */
[----:B------:R1:W-:Y:S01]  /*7f50*/  STG.E.U8 [R2.64], R5 ;  /* 0x0000000502007986 */ /* 0x0003e2000c101124 */
[----:B------:R-:W-:Y:S05]  /*7f60*/  BRA `(.L_x_7699) ;  /* 0x0000076000007947 */ /* 0x000fea0003800000 */
.L_x_7709:
[----:B------:R-:W1:Y:S01]  /*7f70*/  F2F.F32.F64 R0, R28 ;  /* 0x0000001c00007310 */ /* 0x000e620000301000 */
[----:B------:R-:W1:-:S14]  /*7f80*/  DSETP.GEU.AND P0, PT, |R28|, c[0x2][0x0], PT ;  /* 0x008000001c00762a */ /* 0x000e5c0003f0e200 */
[----:B-1----:R-:W-:-:S05]  /*7f90*/  @!P0 FMUL R0, R0, 1.175494350822287508e-38 ;  /* 0x0080000000008820 */ /* 0x002fca0000400000 */
[----:B------:R-:W-:-:S05]  /*7fa0*/  F2FP.BF16.PACK_AB R0, RZ, R0 ;  /* 0x00000000ff00723e */ /* 0x000fca00000010ff */
[----:B------:R1:W-:Y:S01]  /*7fb0*/  STG.E.U16 [R2.64], R0 ;  /* 0x0000000002007986 */ /* 0x0003e2000c101524 */
[----:B------:R-:W-:Y:S05]  /*7fc0*/  BRA `(.L_x_7699) ;  /* 0x0000070000007947 */ /* 0x000fea0003800000 */
.L_x_7706:
        /* <DEDUP_REMOVED lines=11> */
.L_x_7718:
        /* <DEDUP_REMOVED lines=19> */
.L_x_7721:
[----:B------:R-:W-:-:S04]  /*81b0*/  LOP3.LUT R0, R7, 0x80000000, RZ, 0xc0, !PT ;  /* 0x8000000007007812 */ /* 0x000fc800078ec0ff */
[----:B------:R-:W-:-:S04]  /*81c0*/  SHF.R.U32.HI R5, RZ, 0x18, R0 ;  /* 0x00000018ff057819 */ /* 0x000fc80000011600 */
[----:B------:R-:W-:-:S04]  /*81d0*/  LOP3.LUT R4, R4, R5, RZ, 0xfc, !PT ;  /* 0x0000000504047212 */ /* 0x000fc800078efcff */
[----:B------:R-:W-:Y:S02]  /*81e0*/  PRMT R0, R4, 0x7610, R0 ;  /* 0x0000761004007816 */ /* 0x000fe40000000000 */
.L_x_7720:
[----:B------:R-:W-:Y:S05]  /*81f0*/  BSYNC B0 ;  /* 0x0000000000007941 */ /* 0x000fea0003800000 */
.L_x_7719:
[----:B------:R1:W-:Y:S01]  /*8200*/  STG.E.U8 [R2.64], R0 ;  /* 0x0000000002007986 */ /* 0x0003e2000c101124 */
[----:B------:R-:W-:Y:S05]  /*8210*/  BRA `(.L_x_7699) ;  /* 0x000004b000007947 */ /* 0x000fea0003800000 */
.L_x_7717:
        /* <DEDUP_REMOVED lines=19> */
.L_x_7724:
[----:B------:R-:W-:-:S04]  /*8350*/  LOP3.LUT R0, R7, 0x80000000, RZ, 0xc0, !PT ;  /* 0x8000000007007812 */ /* 0x000fc800078ec0ff */
[----:B------:R-:W-:-:S04]  /*8360*/  SHF.R.U32.HI R5, RZ, 0x18, R0 ;  /* 0x00000018ff057819 */ /* 0x000fc80000011600 */
[----:B------:R-:W-:-:S04]  /*8370*/  LOP3.LUT R4, R4, R5, RZ, 0xfc, !PT ;  /* 0x0000000504047212 */ /* 0x000fc800078efcff */
[----:B------:R-:W-:Y:S02]  /*8380*/  PRMT R0, R4, 0x7610, R0 ;  /* 0x0000761004007816 */ /* 0x000fe40000000000 */
.L_x_7723:
[----:B------:R-:W-:Y:S05]  /*8390*/  BSYNC B0 ;  /* 0x0000000000007941 */ /* 0x000fea0003800000 */
.L_x_7722:
[----:B------:R1:W-:Y:S01]  /*83a0*/  STG.E.U8 [R2.64], R0 ;  /* 0x0000000002007986 */ /* 0x0003e2000c101124 */
[----:B------:R-:W-:Y:S05]  /*83b0*/  BRA `(.L_x_7699) ;  /* 0x0000031000007947 */ /* 0x000fea0003800000 */
.L_x_7716:
        /* <DEDUP_REMOVED lines=24> */
.L_x_7698:
        /* <DEDUP_REMOVED lines=20> */
.L_x_7726:
[----:B------:R-:W1:Y:S02]  /*8680*/  F2I.U64.F64.TRUNC R28, R28 ;  /* 0x0000001c001c7311 */ /* 0x000e64000030d800 */
[----:B-1----:R1:W-:Y:S01]  /*8690*/  STG.E.64 [R2.64], R28 ;  /* 0x0000001c02007986 */ /* 0x0023e2000c101b24 */
[----:B------:R-:W-:Y:S05]  /*86a0*/  BRA `(.L_x_7699) ;  /* 0x0000002000007947 */ /* 0x000fea0003800000 */
.L_x_7725:
[----:B------:R-:W1:Y:S02]  /*86b0*/  F2I.U32.F64.TRUNC R29, R28 ;  /* 0x0000001c001d7311 */ /* 0x000e64000030d000 */
[----:B-1----:R1:W-:Y:S02]  /*86c0*/  STG.E [R2.64], R29 ;  /* 0x0000001d02007986 */ /* 0x0023e4000c101924 */
.L_x_7699:
[----:B------:R-:W-:Y:S02]  /*86d0*/  IADD3 R24, R24, 0x80, RZ ;  /* 0x0000008018187810 */ /* 0x000fe40007ffe0ff */
.L_x_7660:
[----:B------:R-:W-:Y:S05]  /*86e0*/  BSYNC B6 ;  /* 0x0000000000067941 */ /* 0x000fea0003800000 */
.L_x_7659:
[----:B------:R-:W-:-:S13]  /*86f0*/  ISETP.GE.AND P0, PT, R24, R37, PT ;  /* 0x000000251800720c */ /* 0x000fda0003f06270 */
[----:B------:R-:W-:Y:S05]  /*8700*/  @P0 EXIT ;  /* 0x000000000000094d */ /* 0x000fea0003800000 */
[----:B-1----:R-:W1:Y:S02]  /*8710*/  S2R R0, SR_CTAID.X ;  /* 0x0000000000007919 */ /* 0x002e640000002500 */
[----:B-1----:R-:W-:Y:S01]  /*8720*/  IMAD R24, R0, 0x200, R24 ;  /* 0x0000020000187824 */ /* 0x002fe200078e0218 */
[----:B------:R-:W-:-:S03]  /*8730*/  PRMT R0, R22, 0x9910, RZ ;  /* 0x0000991016007816 */ /* 0x000fc600000000ff */
[----:B------:R-:W-:Y:S01]  /*8740*/  IMAD R24, R24, c[0x0][0x198], RZ ;  /* 0x0000660018187a24 */ /* 0x000fe200078e02ff */
[----:B------:R-:W-:-:S04]  /*8750*/  ISETP.GT.AND P1, PT, R0, 0x9, PT ;  /* 0x000000090000780c */ /* 0x000fc80003f24270 */
[----:B------:R-:W-:-:S05]  /*8760*/  IADD3 R2, P0, R24, c[0x0][0x178], RZ ;  /* 0x00005e0018027a10 */ /* 0x000fca0007f1e0ff */
[----:B------:R-:W-:-:S04]  /*8770*/  IMAD.X R3, RZ, RZ, c[0x0][0x17c], P0 ;  /* 0x00005f00ff037624 */ /* 0x000fc800000e06ff */
        /* <DEDUP_REMOVED lines=10> */
[----:B-1----:R-:W-:Y:S01]  /*8820*/  STG.E.U8 [R2.64], R33 ;  /* 0x0000002102007986 */ /* 0x002fe2000c101124 */
[----:B------:R-:W-:Y:S05]  /*8830*/  EXIT ;  /* 0x000000000000794d */ /* 0x000fea0003800000 */
.L_x_7730:
[----:B------:R-:W1:Y:S02]  /*8840*/  F2I.S64.F64.TRUNC R32, R32 ;  /* 0x0000002000207311 */ /* 0x000e64000030d900 */
[----:B-1----:R-:W-:-:S05]  /*8850*/  IMAD.MOV.U32 R5, RZ, RZ, R32 ;  /* 0x000000ffff057224 */ /* 0x002fca00078e0020 */
[----:B------:R-:W-:Y:S01]  /*8860*/  STG.E.U8 [R2.64], R5 ;  /* 0x0000000502007986 */ /* 0x000fe2000c101124 */
[----:B------:R-:W-:Y:S05]  /*8870*/  EXIT ;  /* 0x000000000000794d */ /* 0x000fea0003800000 */
.L_x_7729:
[----:B------:R-:W-:-:S13]  /*8880*/  ISETP.NE.AND P0, PT, R0, 0x2, PT ;  /* 0x000000020000780c */ /* 0x000fda0003f05270 */
[----:B------:R-:W-:Y:S05]  /*8890*/  @!P0 BRA `(.L_x_7732) ;  /* 0x000000a000008947 */ /* 0x000fea0003800000 */
[----:B------:R-:W-:-:S13]  /*88a0*/  ISETP.NE.AND P0, PT, R0, 0x3, PT ;  /* 0x000000030000780c */ /* 0x000fda0003f05270 */
[----:B------:R-:W-:Y:S05]  /*88b0*/  @!P0 BRA `(.L_x_7733) ;  /* 0x0000005000008947 */ /* 0x000fea0003800000 */
[----:B------:R-:W-:-:S13]  /*88c0*/  ISETP.NE.AND P0, PT, R0, 0x4, PT ;  /* 0x000000040000780c */ /* 0x000fda0003f05270 */
[----:B------:R-:W-:Y:S05]  /*88d0*/  @P0 BRA `(.L_x_7731) ;  /* 0x00000ce000000947 */ /* 0x000fea0003800000 */
[----:B------:R-:W1:Y:S02]  /*88e0*/  F2I.S64.F64.TRUNC R32, R32 ;  /* 0x0000002000207311 */ /* 0x000e64000030d900 */
[----:B-1----:R-:W-:Y:S01]  /*88f0*/  STG.E.64 [R2.64], R32 ;  /* 0x0000002002007986 */ /* 0x002fe2000c101b24 */
[----:B------:R-:W-:Y:S05]  /*8900*/  EXIT ;  /* 0x000000000000794d */ /* 0x000fea0003800000 */
.L_x_7733:
[----:B------:R-:W1:Y:S02]  /*8910*/  F2I.F64.TRUNC R33, R32 ;  /* 0x0000002000217311 */ /* 0x000e64000030d100 */
[----:B-1----:R-:W-:Y:S01]  /*8920*/  STG.E [R2.64], R33 ;  /* 0x0000002102007986 */ /* 0x002fe2000c101924 */
[----:B------:R-:W-:Y:S05]  /*8930*/  EXIT ;  /* 0x000000000000794d */ /* 0x000fea0003800000 */
.L_x_7732:
[----:B------:R-:W1:Y:S02]  /*8940*/  F2I.F64.TRUNC R33, R32 ;  /* 0x0000002000217311 */ /* 0x000e64000030d100 */
[----:B-1----:R-:W-:Y:S01]  /*8950*/  STG.E.U16 [R2.64], R33 ;  /* 0x0000002102007986 */ /* 0x002fe2000c101524 */
[----:B------:R-:W-:Y:S05]  /*8960*/  EXIT ;  /* 0x000000000000794d */ /* 0x000fea0003800000 */
.L_x_7728:
        /* <DEDUP_REMOVED lines=9> */
[----:B------:R-:W-:Y:S01]  /*8a00*/  STG.E [R2.64], R5 ;  /* 0x0000000502007986 */ /* 0x000fe2000c101924 */
[----:B------:R-:W-:Y:S05]  /*8a10*/  EXIT ;  /* 0x000000000000794d */ /* 0x000fea0003800000 */
.L_x_7735:
[----:B------:R-:W1:Y:S01]  /*8a20*/  F2F.F32.F64 R0, R32 ;  /* 0x0000002000007310 */ /* 0x000e620000301000 */
[----:B------:R-:W1:-:S14]  /*8a30*/  DSETP.GEU.AND P0, PT, |R32|, c[0x2][0x0], PT ;  /* 0x008000002000762a */ /* 0x000e5c0003f0e200 */
[----:B-1----:R-:W-:-:S05]  /*8a40*/  @!P0 FMUL R0, R0, 1.175494350822287508e-38 ;  /* 0x0080000000008820 */ /* 0x002fca0000400000 */
[----:B------:R-:W-:-:S05]  /*8a50*/  F2FP.PACK_AB R0, RZ, R0 ;  /* 0x00000000ff00723e */ /* 0x000fca00000000ff */
[----:B------:R-:W-:Y:S01]  /*8a60*/  STG.E.U16 [R2.64], R0 ;  /* 0x0000000002007986 */ /* 0x000fe2000c101524 */
[----:B------:R-:W-:Y:S05]  /*8a70*/  EXIT ;  /* 0x000000000000794d */ /* 0x000fea0003800000 */
.L_x_7734:
        /* <DEDUP_REMOVED lines=10> */
[----:B------:R-:W-:Y:S01]  /*8b20*/  STG.E.64 [R2.64], R4 ;  /* 0x0000000402007986 */ /* 0x000fe2000c101b24 */
[----:B------:R-:W-:Y:S05]  /*8b30*/  EXIT ;  /* 0x000000000000794d */ /* 0x000fea0003800000 */
.L_x_7737:
[----:B------:R-:W1:Y:S01]  /*8b40*/  F2F.F32.F64 R0, R32 ;  /* 0x0000002000007310 */ /* 0x000e620000301000 */
[----:B------:R-:W1:-:S14]  /*8b50*/  DSETP.GEU.AND P0, PT, |R32|, c[0x2][0x0], PT ;  /* 0x008000002000762a */ /* 0x000e5c0003f0e200 */
[----:B-1----:R-:W-:-:S05]  /*8b60*/  @!P0 FMUL R0, R0, 1.175494350822287508e-38 ;  /* 0x0080000000008820 */ /* 0x002fca0000400000 */
[----:B------:R-:W-:-:S04]  /*8b70*/  F2FP.PACK_AB R5, RZ, R0 ;  /* 0x00000000ff05723e */ /* 0x000fc800000000ff */
[----:B------:R-:W-:-:S05]  /*8b80*/  PRMT R5, R5, 0x5410, RZ ;  /* 0x0000541005057816 */ /* 0x000fca00000000ff */
[----:B------:R-:W-:Y:S01]  /*8b90*/  STG.E [R2.64], R5 ;  /* 0x0000000502007986 */ /* 0x000fe2000c101924 */
[----:B------:R-:W-:Y:S05]  /*8ba0*/  EXIT ;  /* 0x000000000000794d */ /* 0x000fea0003800000 */
.L_x_7736:
[----:B------:R-:W-:Y:S01]  /*8bb0*/  STG.E.64 [R2.64], R32 ;  /* 0x0000002002007986 */ /* 0x000fe2000c101b24 */
[----:B------:R-:W-:Y:S05]  /*8bc0*/  EXIT ;  /* 0x000000000000794d */ /* 0x000fea0003800000 */
.L_x_7727:
        /* <DEDUP_REMOVED lines=10> */
[----:B------:R-:W-:Y:S01]  /*8c70*/  STG.E.U8 [R2.64], R5 ;  /* 0x0000000502007986 */ /* 0x000fe2000c101124 */
[----:B------:R-:W-:Y:S05]  /*8c80*/  EXIT ;  /* 0x000000000000794d */ /* 0x000fea0003800000 */
.L_x_7740:
[----:B------:R-:W-:-:S05]  /*8c90*/  CS2R R34, SRZ ;  /* 0x0000000000227805 */ /* 0x000fca000001ff00 */
[----:B------:R-:W-:Y:S01]  /*8ca0*/  STG.E.128 [R2.64], R32 ;  /* 0x0000002002007986 */ /* 0x000fe2000c101d24 */
[----:B------:R-:W-:Y:S05]  /*8cb0*/  EXIT ;  /* 0x000000000000794d */ /* 0x000fea0003800000 */
.L_x_7739:
        /* <DEDUP_REMOVED lines=23> */
.L_x_7744:
[----:B------:R-:W-:Y:S05]  /*8e30*/  BSYNC B0 ;  /* 0x0000000000007941 */ /* 0x000fea0003800000 */
.L_x_7743:
[----:B------:R-:W-:-:S05]  /*8e40*/  LOP3.LUT R5, R0, R5, RZ, 0xfc, !PT ;  /* 0x0000000500057212 */ /* 0x000fca00078efcff */
[----:B------:R-:W-:Y:S01]  /*8e50*/  STG.E.U8 [R2.64], R5 ;  /* 0x0000000502007986 */ /* 0x000fe2000c101124 */
[----:B------:R-:W-:Y:S05]  /*8e60*/  EXIT ;  /* 0x000000000000794d */ /* 0x000fea0003800000 */
.L_x_7742:
        /* <DEDUP_REMOVED lines=15> */
.L_x_7746:
[----:B------:R-:W-:Y:S01]  /*8f60*/  IMAD.MOV.U32 R0, RZ, RZ, 0x7f ;  /* 0x0000007fff007424 */ /* 0x000fe200078e00ff */
[----:B------:R-:W-:-:S04]  /*8f70*/  ISETP.GT.U32.AND P0, PT, R4, 0x7f800000, PT ;  /* 0x7f8000000400780c */ /* 0x000fc80003f04070 */
[----:B------:R-:W-:-:S04]  /*8f80*/  SEL R0, R0, 0x7c, P0 ;  /* 0x0000007c00007807 */ /* 0x000fc80000000000 */
.L_x_7747:
[----:B------:R-:W-:Y:S05]  /*8f90*/  BSYNC B0 ;  /* 0x0000000000007941 */ /* 0x000fea0003800000 */
.L_x_7745:
[----:B------:R-:W-:-:S04]  /*8fa0*/  LOP3.LUT R4, R5, 0x80000000, RZ, 0xc0, !PT ;  /* 0x8000000005047812 */ /* 0x000fc800078ec0ff */
[----:B------:R-:W-:-:S04]  /*8fb0*/  SHF.R.U32.HI R5, RZ, 0x18, R4 ;  /* 0x00000018ff057819 */ /* 0x000fc80000011604 */
[----:B------:R-:W-:-:S05]  /*8fc0*/  LOP3.LUT R5, R0, R5, RZ, 0xfc, !PT ;  /* 0x0000000500057212 */ /* 0x000fca00078efcff */
[----:B------:R-:W-:Y:S01]  /*8fd0*/  STG.E.U8 [R2.64], R5 ;  /* 0x0000000502007986 */ /* 0x000fe2000c101124 */
[----:B------:R-:W-:Y:S05]  /*8fe0*/  EXIT ;  /* 0x000000000000794d */ /* 0x000fea0003800000 */
.L_x_7741:
[----:B------:R-:W1:Y:S01]  /*8ff0*/  F2F.F32.F64 R0, R32 ;  /* 0x0000002000007310 */ /* 0x000e620000301000 */
[----:B------:R-:W1:-:S14]  /*9000*/  DSETP.GEU.AND P0, PT, |R32|, c[0x2][0x0], PT ;  /* 0x008000002000762a */ /* 0x000e5c0003f0e200 */
[----:B-1----:R-:W-:-:S05]  /*9010*/  @!P0 FMUL R0, R0, 1.175494350822287508e-38 ;  /* 0x0080000000008820 */ /* 0x002fca0000400000 */
[----:B------:R-:W-:-:S05]  /*9020*/  F2FP.BF16.PACK_AB R0, RZ, R0 ;  /* 0x00000000ff00723e */ /* 0x000fca00000010ff */
[----:B------:R-:W-:Y:S01]  /*9030*/  STG.E.U16 [R2.64], R0 ;  /* 0x0000000002007986 */ /* 0x000fe2000c101524 */
[----:B------:R-:W-:Y:S05]  /*9040*/  EXIT ;  /* 0x000000000000794d */ /* 0x000fea0003800000 */
.L_x_7738:
        /* <DEDUP_REMOVED lines=9> */
[----:B-1----:R-:W-:Y:S01]  /*90e0*/  STG.E.U16 [R2.64], R33 ;  /* 0x0000002102007986 */ /* 0x002fe2000c101524 */
[----:B------:R-:W-:Y:S05]  /*90f0*/  EXIT ;  /* 0x000000000000794d */ /* 0x000fea0003800000 */
.L_x_7750:
        /* <DEDUP_REMOVED lines=19> */
.L_x_7753:
[----:B------:R-:W-:-:S04]  /*9230*/  LOP3.LUT R0, R7, 0x80000000, RZ, 0xc0, !PT ;  /* 0x8000000007007812 */ /* 0x000fc800078ec0ff */
[----:B------:R-:W-:-:S04]  /*9240*/  SHF.R.U32.HI R5, RZ, 0x18, R0 ;  /* 0x00000018ff057819 */ /* 0x000fc80000011600 */
[----:B------:R-:W-:-:S04]  /*9250*/  LOP3.LUT R4, R4, R5, RZ, 0xfc, !PT ;  /* 0x0000000504047212 */ /* 0x000fc800078efcff */
[----:B------:R-:W-:Y:S02]  /*9260*/  PRMT R0, R4, 0x7610, R0 ;  /* 0x0000761004007816 */ /* 0x000fe40000000000 */
.L_x_7752:
[----:B------:R-:W-:Y:S05]  /*9270*/  BSYNC B0 ;  /* 0x0000000000007941 */ /* 0x000fea0003800000 */
.L_x_7751:
[----:B------:R-:W-:Y:S01]  /*9280*/  STG.E.U8 [R2.64], R0 ;  /* 0x0000000002007986 */ /* 0x000fe2000c101124 */
[----:B------:R-:W-:Y:S05]  /*9290*/  EXIT ;  /* 0x000000000000794d */ /* 0x000fea0003800000 */
.L_x_7749:
        /* <DEDUP_REMOVED lines=19> */
.L_x_7756:
[----:B------:R-:W-:-:S04]  /*93d0*/  LOP3.LUT R0, R7, 0x80000000, RZ, 0xc0, !PT ;  /* 0x8000000007007812 */ /* 0x000fc800078ec0ff */
[----:B------:R-:W-:-:S04]  /*93e0*/  SHF.R.U32.HI R5, RZ, 0x18, R0 ;  /* 0x00000018ff057819 */ /* 0x000fc80000011600 */
[----:B------:R-:W-:-:S04]  /*93f0*/  LOP3.LUT R4, R4, R5, RZ, 0xfc, !PT ;  /* 0x0000000504047212 */ /* 0x000fc800078efcff */
[----:B------:R-:W-:Y:S02]  /*9400*/  PRMT R0, R4, 0x7610, R0 ;  /* 0x0000761004007816 */ /* 0x000fe40000000000 */
.L_x_7755:
[----:B------:R-:W-:Y:S05]  /*9410*/  BSYNC B0 ;  /* 0x0000000000007941 */ /* 0x000fea0003800000 */
.L_x_7754:
[----:B------:R-:W-:Y:S01]  /*9420*/  STG.E.U8 [R2.64], R0 ;  /* 0x0000000002007986 */ /* 0x000fe2000c101124 */
[----:B------:R-:W-:Y:S05]  /*9430*/  EXIT ;  /* 0x000000000000794d */ /* 0x000fea0003800000 */
.L_x_7748:
        /* <DEDUP_REMOVED lines=24> */
.L_x_7731:
[----:B------:R-:W-:Y:S01]  /*95c0*/  MOV R0, 0x0 ;  /* 0x0000000000007802 */ /* 0x000fe20000000f00 */
[----:B------:R-:W-:Y:S02]  /*95d0*/  IMAD.MOV.U32 R4, RZ, RZ, c[0x4][0x198] ;  /* 0x01006600ff047624 */ /* 0x000fe400078e00ff */
[----:B------:R-:W-:Y:S01]  /*95e0*/  IMAD.MOV.U32 R5, RZ, RZ, c[0x4][0x19c] ;  /* 0x01006700ff057624 */ /* 0x000fe200078e00ff */
[----:B------:R1:W4:Y:S01]  /*95f0*/  LDC.64 R2, c[0x4][R0] ;  /* 0x0100000000027b82 */ /* 0x0003220000000a00 */
[----:B------:R-:W-:Y:S02]  /*9600*/  IMAD.MOV.U32 R6, RZ, RZ, c[0x4][0x1a0] ;  /* 0x01006800ff067624 */ /* 0x000fe400078e00ff */
[----:B------:R-:W-:Y:S02]  /*9610*/  IMAD.MOV.U32 R7, RZ, RZ, c[0x4][0x1a4] ;  /* 0x01006900ff077624 */ /* 0x000fe400078e00ff */
[----:B------:R-:W-:-:S02]  /*9620*/  IMAD.MOV.U32 R8, RZ, RZ, 0x65 ;  /* 0x00000065ff087424 */ /* 0x000fc400078e00ff */
[----:B0-----:R-:W-:Y:S02]  /*9630*/  IMAD.MOV.U32 R10, RZ, RZ, c[0x4][0x60] ;  /* 0x01001800ff0a7624 */ /* 0x001fe400078e00ff */
[----:B------:R-:W-:Y:S02]  /*9640*/  IMAD.MOV.U32 R11, RZ, RZ, c[0x4][0x64] ;  /* 0x01001900ff0b7624 */ /* 0x000fe400078e00ff */
[----:B------:R-:W-:Y:S02]  /*9650*/  IMAD.MOV.U32 R12, RZ, RZ, 0x1 ;  /* 0x00000001ff0c7424 */ /* 0x000fe400078e00ff */
[----:B------:R-:W-:Y:S02]  /*9660*/  IMAD.MOV.U32 R13, RZ, RZ, RZ ;  /* 0x000000ffff0d7224 */ /* 0x000fe400078e00ff */
[----:B-1----:R-:W-:Y:S01]  /*9670*/  LEPC R14 ;  /* 0x00000000000e734e */ /* 0x002fe20000000000 */
[----:B------:R-:W-:Y:S02]  /*9680*/  MOV R9, 0x96f0 ;  /* 0x000096f000097802 */ /* 0x000fe40000000f00 */
[----:B------:R-:W-:Y:S02]  /*9690*/  MOV R20, 0x9670 ;  /* 0x0000967000147802 */ /* 0x000fe40000000f00 */
[----:B------:R-:W-:-:S02]  /*96a0*/  MOV R21, 0x0 ;  /* 0x0000000000157802 */ /* 0x000fc40000000f00 */
[----:B------:R-:W-:Y:S02]  /*96b0*/  MOV R0, 0x0 ;  /* 0x0000000000007802 */ /* 0x000fe40000000f00 */
[----:B------:R-:W-:-:S04]  /*96c0*/  IADD3 R20, P0, P1, -R20, R9, R14 ;  /* 0x0000000914147210 */ /* 0x000fc8000791e10e */
[----:B------:R-:W-:-:S04]  /*96d0*/  IADD3.X R21, ~R0, R21, R15, P0, P1 ;  /* 0x0000001500157210 */ /* 0x000fc800007e250f */
[----:B--234-:R-:W-:Y:S05]  /*96e0*/  CALL.ABS.NOINC R2 ;  /* 0x0000000002007343 */ /* 0x01cfea0003c00000 */
[----:B------:R-:W-:Y:S05]  /*96f0*/  EXIT ;  /* 0x000000000000794d */ /* 0x000fea0003800000 */
.L_x_7758:
[----:B------:R-:W1:Y:S02]  /*9700*/  F2I.U64.F64.TRUNC R32, R32 ;  /* 0x0000002000207311 */ /* 0x000e64000030d800 */
[----:B-1----:R-:W-:Y:S01]  /*9710*/  STG.E.64 [R2.64], R32 ;  /* 0x0000002002007986 */ /* 0x002fe2000c101b24 */
[----:B------:R-:W-:Y:S05]  /*9720*/  EXIT ;  /* 0x000000000000794d */ /* 0x000fea0003800000 */
.L_x_7757:
[----:B------:R-:W1:Y:S02]  /*9730*/  F2I.U32.F64.TRUNC R33, R32 ;  /* 0x0000002000217311 */ /* 0x000e64000030d000 */
[----:B-1----:R-:W-:Y:S01]  /*9740*/  STG.E [R2.64], R33 ;  /* 0x0000002102007986 */ /* 0x002fe2000c101924 */
[----:B------:R-:W-:Y:S05]  /*9750*/  EXIT ;  /* 0x000000000000794d */ /* 0x000fea0003800000 */
        .type           $_ZN2at6native27unrolled_elementwise_kernelIZNS0_50_GLOBAL__N__2680c7bb_12_PowKernel_cu_b2145a98_318429pow_tensor_scalar_kernel_implIddEEvRNS_18TensorIteratorBaseET0_EUldE2_St5arrayIPcLm2EELi4E23TrivialOffsetCalculatorILi1EjESC_NS0_6memory12LoadWithCastILi1EEENSD_13StoreWithCastILi1EEEEEviT_S6_T2_T3_T4_T5_$__internal_accurate_pow,@function
        .size           $_ZN2at6native27unrolled_elementwise_kernelIZNS0_50_GLOBAL__N__2680c7bb_12_PowKernel_cu_b2145a98_318429pow_tensor_scalar_kernel_implIddEEvRNS_18TensorIteratorBaseET0_EUldE2_St5arrayIPcLm2EELi4E23TrivialOffsetCalculatorILi1EjESC_NS0_6memory12LoadWithCastILi1EEENSD_13StoreWithCastILi1EEEEEviT_S6_T2_T3_T4_T5_$__internal_accurate_pow,(.L_x_61502 - $_ZN2at6native27unrolled_elementwise_kernelIZNS0_50_GLOBAL__N__2680c7bb_12_PowKernel_cu_b2145a98_318429pow_tensor_scalar_kernel_implIddEEvRNS_18TensorIteratorBaseET0_EUldE2_St5arrayIPcLm2EELi4E23TrivialOffsetCalculatorILi1EjESC_NS0_6memory12LoadWithCastILi1EEENSD_13StoreWithCastILi1EEEEEviT_S6_T2_T3_T4_T5_$__internal_accurate_pow)
$_ZN2at6native27unrolled_elementwise_kernelIZNS0_50_GLOBAL__N__2680c7bb_12_PowKernel_cu_b2145a98_318429pow_tensor_scalar_kernel_implIddEEvRNS_18TensorIteratorBaseET0_EUldE2_St5arrayIPcLm2EELi4E23TrivialOffsetCalculatorILi1EjESC_NS0_6memory12LoadWithCastILi1EEENSD_13StoreWithCastILi1EEEEEviT_S6_T2_T3_T4_T5_$__internal_accurate_pow:
[----:B------:R-:W-:Y:S01]  /*9760*/  SHF.R.U32.HI R2, RZ, 0x14, R7 ;  /* 0x00000014ff027819 */ /* 0x000fe20000011607 */
[----:B------:R-:W-:Y:S02]  /*9770*/  IMAD.MOV.U32 R10, RZ, RZ, RZ ;  /* 0x000000ffff0a7224 */ /* 0x000fe400078e00ff */
[----:B------:R-:W-:Y:S01]  /*9780*/  IMAD.MOV.U32 R20, RZ, RZ, 0x7d2cafe2 ;  /* 0x7d2cafe2ff147424 */ /* 0x000fe200078e00ff */
[----:B------:R-:W-:Y:S01]  /*9790*/  ISETP.NE.AND P0, PT, R2, RZ, PT ;  /* 0x000000ff0200720c */ /* 0x000fe20003f05270 */
[----:B------:R-:W-:-:S12]  /*97a0*/  IMAD.MOV.U32 R21, RZ, RZ, 0x3eb0f5ff ;  /* 0x3eb0f5ffff157424 */ /* 0x000fd800078e00ff */
[----:B------:R-:W0:-:S10]  /*97b0*/  @!P0 DMUL R12, R6, 1.80143985094819840000e+16 ;  /* 0x43500000060c8828 */ /* 0x000e140000000000 */
[----:B0-----:R-:W-:Y:S01]  /*97c0*/  @!P0 IMAD.MOV.U32 R7, RZ, RZ, R13 ;  /* 0x000000ffff078224 */ /* 0x001fe200078e000d */
[----:B------:R-:W-:Y:S01]  /*97d0*/  @!P0 LEA.HI R2, R13, 0xffffffca, RZ, 0xc ;  /* 0xffffffca0d028811 */ /* 0x000fe200078f60ff */
[----:B------:R-:W-:-:S03]  /*97e0*/  @!P0 IMAD.MOV.U32 R6, RZ, RZ, R12 ;  /* 0x000000ffff068224 */ /* 0x000fc600078e000c */
[----:B------:R-:W-:-:S04]  /*97f0*/  LOP3.LUT R7, R7, 0x800fffff, RZ, 0xc0, !PT ;  /* 0x800fffff07077812 */ /* 0x000fc800078ec0ff */
[----:B------:R-:W-:-:S04]  /*9800*/  LOP3.LUT R7, R7, 0x3ff00000, RZ, 0xfc, !PT ;  /* 0x3ff0000007077812 */ /* 0x000fc800078efcff */
[----:B------:R-:W-:-:S13]  /*9810*/  ISETP.GE.U32.AND P1, PT, R7, 0x3ff6a09f, PT ;  /* 0x3ff6a09f0700780c */ /* 0x000fda0003f26070 */
[----:B------:R-:W-:-:S05]  /*9820*/  @P1 IADD3 R9, R7, -0x100000, RZ ;  /* 0xfff0000007091810 */ /* 0x000fca0007ffe0ff */
[----:B------:R-:W-:-:S06]  /*9830*/  @P1 IMAD.MOV.U32 R7, RZ, RZ, R9 ;  /* 0x000000ffff071224 */ /* 0x000fcc00078e0009 */
[----:B------:R-:W0:-:S04]  /*9840*/  DADD R8, R6, 1 ;  /* 0x3ff0000006087429 */ /* 0x000e080000000000 */
[----:B------:R-:W-:Y:S02]  /*9850*/  DADD R6, R6, -1 ;  /* 0xbff0000006067429 */ /* 0x000fe40000000000 */
[----:B0-----:R-:W0:Y:S02]  /*9860*/  MUFU.RCP64H R11, R9 ;  /* 0x00000009000b7308 */ /* 0x001e240000001800 */
[----:B0-----:R-:W0:-:S06]  /*9870*/  DFMA R8, -R8, R10, 1 ;  /* 0x3ff000000808742b */ /* 0x001e0c000000010a */
[----:B0-----:R-:W0:-:S06]  /*9880*/  DFMA R8, R8, R8, R8 ;  /* 0x000000080808722b */ /* 0x001e0c0000000008 */
[----:B0-----:R-:W0:-:S06]  /*9890*/  DFMA R10, R10, R8, R10 ;  /* 0x000000080a0a722b */ /* 0x001e0c000000000a */
[----:B0-----:R-:W0:-:S06]  /*98a0*/  DMUL R8, R10, R6 ;  /* 0x000000060a087228 */ /* 0x001e0c0000000000 */
[----:B0-----:R-:W0:-:S06]  /*98b0*/  DFMA R8, R10, R6, R8 ;  /* 0x000000060a08722b */ /* 0x001e0c0000000008 */
[----:B0-----:R-:W0:-:S06]  /*98c0*/  DADD R14, R6, -R8 ;  /* 0x00000000060e7229 */ /* 0x001e0c0000000808 */
[----:B0-----:R-:W0:-:S06]  /*98d0*/  DADD R14, R14, R14 ;  /* 0x000000000e0e7229 */ /* 0x001e0c000000000e */
[----:B0-----:R-:W0:-:S04]  /*98e0*/  DFMA R6, R6, -R8, R14 ;  /* 0x800000080606722b */ /* 0x001e08000000000e */
[----:B------:R-:W1:-:S04]  /*98f0*/  DMUL R14, R8, R8 ;  /* 0x00000008080e7228 */ /* 0x000e480000000000 */
[----:B0-----:R-:W-:-:S04]  /*9900*/  DMUL R6, R10, R6 ;  /* 0x000000060a067228 */ /* 0x001fc80000000000 */
[----:B-1----:R-:W0:-:S06]  /*9910*/  DFMA R20, R14, R20, c[0x2][0x8] ;  /* 0x008002000e14762b */ /* 0x002e0c0000000014 */
[----:B0-----:R-:W0:-:S06]  /*9920*/  DFMA R20, R14, R20, c[0x2][0x10] ;  /* 0x008004000e14762b */ /* 0x001e0c0000000014 */
[----:B0-----:R-:W0:-:S06]  /*9930*/  DFMA R20, R14, R20, c[0x2][0x18] ;  /* 0x008006000e14762b */ /* 0x001e0c0000000014 */
[----:B0-----:R-:W0:-:S06]  /*9940*/  DFMA R20, R14, R20, c[0x2][0x20] ;  /* 0x008008000e14762b */ /* 0x001e0c0000000014 */
[----:B0-----:R-:W0:-:S06]  /*9950*/  DFMA R20, R14, R20, c[0x2][0x28] ;  /* 0x00800a000e14762b */ /* 0x001e0c0000000014 */
[----:B0-----:R-:W0:-:S06]  /*9960*/  DFMA R20, R14, R20, c[0x2][0x30] ;  /* 0x00800c000e14762b */ /* 0x001e0c0000000014 */
[----:B0-----:R-:W0:-:S06]  /*9970*/  DFMA R10, R14, R20, c[0x2][0x38] ;  /* 0x00800e000e0a762b */ /* 0x001e0c0000000014 */
[----:B0-----:R-:W0:-:S06]  /*9980*/  DADD R30, -R10, c[0x2][0x38] ;  /* 0x00800e000a1e7629 */ /* 0x001e0c0000000100 */
[----:B0-----:R0:W1:Y:S02]  /*9990*/  DFMA R14, R14, R20, R30 ;  /* 0x000000140e0e722b */ /* 0x001064000000001e */
[----:B0-----:R-:W-:Y:S01]  /*99a0*/  IADD3 R31, R7, 0x100000, RZ ;  /* 0x00100000071f7810 */ /* 0x001fe20007ffe0ff */
[----:B------:R-:W-:Y:S01]  /*99b0*/  IMAD.MOV.U32 R30, RZ, RZ, R6 ;  /* 0x000000ffff1e7224 */ /* 0x000fe200078e0006 */
[----:B------:R-:W0:-:S04]  /*99c0*/  DMUL R20, R8, R8 ;  /* 0x0000000808147228 */ /* 0x000e080000000000 */
[----:B-1----:R-:W-:-:S04]  /*99d0*/  DADD R14, RZ, R14 ;  /* 0x00000000ff0e7229 */ /* 0x002fc8000000000e */
[----:B0-----:R-:W0:-:S06]  /*99e0*/  DFMA R12, R8, R8, -R20 ;  /* 0x00000008080c722b */ /* 0x001e0c0000000814 */
[----:B0-----:R-:W-:-:S04]  /*99f0*/  DFMA R30, R8, R30, R12 ;  /* 0x0000001e081e722b */ /* 0x001fc8000000000c */
[----:B------:R-:W0:-:S06]  /*9a00*/  DMUL R12, R8, R20 ;  /* 0x00000014080c7228 */ /* 0x000e0c0000000000 */
[----:B0-----:R-:W0:-:S06]  /*9a10*/  DFMA R34, R8, R20, -R12 ;  /* 0x000000140822722b */ /* 0x001e0c000000080c */
[----:B0-----:R-:W0:-:S04]  /*9a20*/  DFMA R34, R6, R20, R34 ;  /* 0x000000140622722b */ /* 0x001e080000000022 */
[----:B------:R-:W1:-:S04]  /*9a30*/  DADD R20, R14, c[0x2][0x40] ;  /* 0x008010000e147629 */ /* 0x000e480000000000 */
[----:B0-----:R-:W-:-:S04]  /*9a40*/  DFMA R30, R8, R30, R34 ;  /* 0x0000001e081e722b */ /* 0x001fc80000000022 */
[----:B-1----:R-:W0:-:S06]  /*9a50*/  DADD R14, R10, R20 ;  /* 0x000000000a0e7229 */ /* 0x002e0c0000000014 */
[----:B0-----:R-:W0:-:S06]  /*9a60*/  DADD R10, R10, -R14 ;  /* 0x000000000a0a7229 */ /* 0x001e0c000000080e */
[----:B0-----:R-:W-:-:S04]  /*9a70*/  DADD R10, R20, R10 ;  /* 0x00000000140a7229 */ /* 0x001fc8000000000a */
[----:B------:R-:W0:-:S06]  /*9a80*/  DMUL R20, R14, R12 ;  /* 0x0000000c0e147228 */ /* 0x000e0c0000000000 */
[----:B0-----:R-:W0:-:S06]  /*9a90*/  DFMA R34, R14, R12, -R20 ;  /* 0x0000000c0e22722b */ /* 0x001e0c0000000814 */
[----:B0-----:R-:W0:-:S06]  /*9aa0*/  DFMA R14, R14, R30, R34 ;  /* 0x0000001e0e0e722b */ /* 0x001e0c0000000022 */
[----:B0-----:R-:W0:-:S06]  /*9ab0*/  DFMA R14, R10, R12, R14 ;  /* 0x0000000c0a0e722b */ /* 0x001e0c000000000e */
[----:B0-----:R-:W0:-:S06]  /*9ac0*/  DADD R12, R20, R14 ;  /* 0x00000000140c7229 */ /* 0x001e0c000000000e */
[----:B0-----:R-:W0:-:S04]  /*9ad0*/  DADD R10, R8, R12 ;  /* 0x00000000080a7229 */ /* 0x001e08000000000c */
[----:B------:R-:W1:-:S04]  /*9ae0*/  DADD R20, R20, -R12 ;  /* 0x0000000014147229 */ /* 0x000e48000000080c */
[----:B0-----:R-:W0:-:S04]  /*9af0*/  DADD R8, R8, -R10 ;  /* 0x0000000008087229 */ /* 0x001e08000000080a */
[----:B-1----:R-:W-:-:S04]  /*9b00*/  DADD R20, R14, R20 ;  /* 0x000000000e147229 */ /* 0x002fc80000000014 */
[----:B0-----:R0:W1:Y:S02]  /*9b10*/  DADD R8, R12, R8 ;  /* 0x000000000c087229 */ /* 0x0010640000000008 */
[C---:B0-----:R-:W-:Y:S01]  /*9b20*/  IADD3 R12, R2.reuse, -0x3ff, RZ ;  /* 0xfffffc01020c7810 */ /* 0x041fe20007ffe0ff */
[----:B------:R-:W-:Y:S01]  /*9b30*/  IMAD.MOV.U32 R13, RZ, RZ, 0x43300000 ;  /* 0x43300000ff0d7424 */ /* 0x000fe200078e00ff */
[----:B------:R-:W-:Y:S01]  /*9b40*/  @P1 IADD3 R12, R2, -0x3fe, RZ ;  /* 0xfffffc02020c1810 */ /* 0x000fe20007ffe0ff */
[----:B------:R-:W-:Y:S01]  /*9b50*/  IMAD.MOV.U32 R2, RZ, RZ, R36 ;  /* 0x000000ffff027224 */ /* 0x000fe200078e0024 */
[----:B-1----:R-:W0:Y:S02]  /*9b60*/  DADD R8, R20, R8 ;  /* 0x0000000014087229 */ /* 0x002e240000000008 */
[----:B------:R-:W-:-:S04]  /*9b70*/  LOP3.LUT R12, R12, 0x80000000, RZ, 0x3c, !PT ;  /* 0x800000000c0c7812 */ /* 0x000fc800078e3cff */
[----:B0-----:R-:W0:-:S04]  /*9b80*/  DADD R14, R6, R8 ;  /* 0x00000000060e7229 */ /* 0x001e080000000008 */
[----:B------:R-:W-:-:S04]  /*9b90*/  DADD R8, R12, c[0x2][0x48] ;  /* 0x008012000c087629 */ /* 0x000fc80000000000 */
[----:B0-----:R-:W0:-:S06]  /*9ba0*/  DADD R12, R10, R14 ;  /* 0x000000000a0c7229 */ /* 0x001e0c000000000e */
[----:B0-----:R-:W0:-:S04]  /*9bb0*/  DFMA R6, R8, c[0x2][0x50], R12 ;  /* 0x0080140008067a2b */ /* 0x001e08000000000c */
[----:B------:R-:W1:-:S04]  /*9bc0*/  DADD R10, R10, -R12 ;  /* 0x000000000a0a7229 */ /* 0x000e48000000080c */
[----:B0-----:R-:W0:-:S04]  /*9bd0*/  DFMA R20, -R8, c[0x2][0x50], R6 ;  /* 0x0080140008147a2b */ /* 0x001e080000000106 */
[----:B-1----:R-:W-:-:S04]  /*9be0*/  DADD R10, R14, R10 ;  /* 0x000000000e0a7229 */ /* 0x002fc8000000000a */
[----:B0-----:R0:W1:Y:S02]  /*9bf0*/  DADD R20, -R12, R20 ;  /* 0x000000000c147229 */ /* 0x0010640000000114 */
[C---:B0-----:R-:W-:Y:S01]  /*9c00*/  IMAD.SHL.U32 R12, R3.reuse, 0x2, RZ ;  /* 0x00000002030c7824 */ /* 0x041fe200078e00ff */
[----:B------:R-:W-:-:S03]  /*9c10*/  LOP3.LUT R13, R3, 0xff0fffff, RZ, 0xc0, !PT ;  /* 0xff0fffff030d7812 */ /* 0x000fc600078ec0ff */
[----:B-1----:R0:W1:Y:S01]  /*9c20*/  DADD R10, R10, -R20 ;  /* 0x000000000a0a7229 */ /* 0x0020620000000814 */
[----:B------:R-:W-:Y:S01]  /*9c30*/  ISETP.GT.U32.AND P0, PT, R12, -0x2000001, PT ;  /* 0xfdffffff0c00780c */ /* 0x000fe20003f04070 */
[----:B------:R-:W-:Y:S02]  /*9c40*/  IMAD.MOV.U32 R12, RZ, RZ, R2 ;  /* 0x000000ffff0c7224 */ /* 0x000fe400078e0002 */
[----:B0-----:R-:W-:Y:S01]  /*9c50*/  IMAD.MOV.U32 R20, RZ, RZ, 0x69ce2bdf ;  /* 0x69ce2bdfff147424 */ /* 0x001fe200078e00ff */
[----:B------:R-:W-:Y:S01]  /*9c60*/  SEL R13, R13, R3, P0 ;  /* 0x000000030d0d7207 */ /* 0x000fe20000000000 */
[----:B-1----:R-:W0:Y:S01]  /*9c70*/  DFMA R10, R8, c[0x2][0x58], R10 ;  /* 0x00801600080a7a2b */ /* 0x002e22000000000a */
[----:B------:R-:W-:-:S05]  /*9c80*/  IMAD.MOV.U32 R21, RZ, RZ, 0x3e5ade15 ;  /* 0x3e5ade15ff157424 */ /* 0x000fca00078e00ff */
[----:B0-----:R-:W0:-:S06]  /*9c90*/  DADD R8, R6, R10 ;  /* 0x0000000006087229 */ /* 0x001e0c000000000a */
[----:B0-----:R-:W0:-:S04]  /*9ca0*/  DADD R6, R6, -R8 ;  /* 0x0000000006067229 */ /* 0x001e080000000808 */
[----:B------:R-:W1:-:S04]  /*9cb0*/  DMUL R2, R8, R12 ;  /* 0x0000000c08027228 */ /* 0x000e480000000000 */
[----:B0-----:R0:W-:Y:S02]  /*9cc0*/  DADD R6, R10, R6 ;  /* 0x000000000a067229 */ /* 0x0011e40000000006 */
[----:B0-----:R-:W-:Y:S02]  /*9cd0*/  IMAD.MOV.U32 R10, RZ, RZ, 0x652b82fe ;  /* 0x652b82feff0a7424 */ /* 0x001fe400078e00ff */
[----:B-1----:R-:W0:Y:S01]  /*9ce0*/  DFMA R8, R8, R12, -R2 ;  /* 0x0000000c0808722b */ /* 0x002e220000000802 */
[----:B------:R-:W-:-:S05]  /*9cf0*/  IMAD.MOV.U32 R11, RZ, RZ, 0x3ff71547 ;  /* 0x3ff71547ff0b7424 */ /* 0x000fca00078e00ff */
        /* <DEDUP_REMOVED lines=33> */
.L_x_7759:
[----:B-1----:R-:W-:-:S04]  /*9f10*/  DSETP.NEU.AND P0, PT, |R12|, +INF , PT ;  /* 0x7ff000000c00742a */ /* 0x002fc80003f0d200 */
[----:B------:R-:W1:-:S06]  /*9f20*/  DADD R2, R2, -R8 ;  /* 0x0000000002027229 */ /* 0x000e4c0000000808 */
[----:B-1----:R-:W1:-:S06]  /*9f30*/  DADD R2, R6, R2 ;  /* 0x0000000006027229 */ /* 0x002e4c0000000002 */
[----:B-1----:R1:W2:Y:S02]  /*9f40*/  @P0 DFMA R12, R2, R12, R12 ;  /* 0x0000000c020c022b */ /* 0x0022a4000000000c */
[----:B-1----:R-:W-:Y:S02]  /*9f50*/  IMAD.MOV.U32 R2, RZ, RZ, R0 ;  /* 0x000000ffff027224 */ /* 0x002fe400078e0000 */
[----:B------:R-:W-:-:S04]  /*9f60*/  IMAD.MOV.U32 R3, RZ, RZ, 0x0 ;  /* 0x00000000ff037424 */ /* 0x000fc800078e00ff */
[----:B--2---:R-:W-:Y:S05]  /*9f70*/  RET.REL.NODEC R2 `(_ZN2at6native27unrolled_elementwise_kernelIZNS0_50_GLOBAL__N__2680c7bb_12_PowKernel_cu_b2145a98_318429pow_tensor_scalar_kernel_implIddEEvRNS_18TensorIteratorBaseET0_EUldE2_St5arrayIPcLm2EELi4E23TrivialOffsetCalculatorILi1EjESC_NS0_6memory12LoadWithCastILi1EEENSD_13StoreWithCastILi1EEEEEviT_S6_T2_T3_T4_T5_) ;  /* 0xffff608002007950 */ /* 0x004fea0003c3ffff */
.L_x_7760:
        /* <DEDUP_REMOVED lines=16> */
.L_x_61502:


//--------------------- .text._ZN2at6native18elementwise_kernelILi128ELi2EZNS0_22gpu_kernel_impl_nocastIZNS0_50_GLOBAL__N__2680c7bb_12_PowKernel_cu_b2145a98_318429pow_tensor_scalar_kernel_implIddEEvRNS_18TensorIteratorBaseET0_EUldE2_EEvS6_RKT_EUliE_EEviT1_ --------------------------
	.section	.text._ZN2at6native18elementwise_kernelILi128ELi2EZNS0_22gpu_kernel_impl_nocastIZNS0_50_GLOBAL__N__2680c7bb_12_PowKernel_cu_b2145a98_318429pow_tensor_scalar_kernel_implIddEEvRNS_18TensorIteratorBaseET0_EUldE2_EEvS6_RKT_EUliE_EEviT1_,"ax",@progbits
	.sectioninfo	@"SHI_REGISTERS=34"
	.align	128
        .global         _ZN2at6native18elementwise_kernelILi128ELi2EZNS0_22gpu_kernel_impl_nocastIZNS0_50_GLOBAL__N__2680c7bb_12_PowKernel_cu_b2145a98_318429pow_tensor_scalar_kernel_implIddEEvRNS_18TensorIteratorBaseET0_EUldE2_EEvS6_RKT_EUliE_EEviT1_
        .type           _ZN2at6native18elementwise_kernelILi128ELi2EZNS0_22gpu_kernel_impl_nocastIZNS0_50_GLOBAL__N__2680c7bb_12_PowKernel_cu_b2145a98_318429pow_tensor_scalar_kernel_implIddEEvRNS_18TensorIteratorBaseET0_EUldE2_EEvS6_RKT_EUliE_EEviT1_,@function
        .size           _ZN2at6native18elementwise_kernelILi128ELi2EZNS0_22gpu_kernel_impl_nocastIZNS0_50_GLOBAL__N__2680c7bb_12_PowKernel_cu_b2145a98_318429pow_tensor_scalar_kernel_implIddEEvRNS_18TensorIteratorBaseET0_EUldE2_EEvS6_RKT_EUliE_EEviT1_,(.L_x_61503 - _ZN2at6native18elementwise_kernelILi128ELi2EZNS0_22gpu_kernel_impl_nocastIZNS0_50_GLOBAL__N__2680c7bb_12_PowKernel_cu_b2145a98_318429pow_tensor_scalar_kernel_implIddEEvRNS_18TensorIteratorBaseET0_EUldE2_EEvS6_RKT_EUliE_EEviT1_)
        .other          _ZN2at6native18elementwise_kernelILi128ELi2EZNS0_22gpu_kernel_impl_nocastIZNS0_50_GLOBAL__N__2680c7bb_12_PowKernel_cu_b2145a98_318429pow_tensor_scalar_kernel_implIddEEvRNS_18TensorIteratorBaseET0_EUldE2_EEvS6_RKT_EUliE_EEviT1_,@"STO_CUDA_ENTRY STV_DEFAULT"
_ZN2at6native18elementwise_kernelILi128ELi2EZNS0_22gpu_kernel_impl_nocastIZNS0_50_GLOBAL__N__2680c7bb_12_PowKernel_cu_b2145a98_318429pow_tensor_scalar_kernel_implIddEEvRNS_18TensorIteratorBaseET0_EUldE2_EEvS6_RKT_EUliE_EEviT1_:
.text._ZN2at6native18elementwise_kernelILi128ELi2EZNS0_22gpu_kernel_impl_nocastIZNS0_50_GLOBAL__N__2680c7bb_12_PowKernel_cu_b2145a98_318429pow_tensor_scalar_kernel_implIddEEvRNS_18TensorIteratorBaseET0_EUldE2_EEvS6_RKT_EUliE_EEviT1_:
[----:B------:R-:W-:Y:S02]  /*0000*/  MOV R1, c[0x0][0x28] ;  /* 0x00000a0000017a02 */ /* 0x000fe40000000f00 */
        /* <DEDUP_REMOVED lines=8> */
[----:B------:R-:W-:Y:S01]  /*0090*/  HFMA2.MMA R0, -RZ, RZ, 0, 0 ;  /* 0x00000000ff007435 */ /* 0x000fe200000001ff */
[----:B------:R-:W-:-:S11]  /*00a0*/  IMAD.MOV.U32 R4, RZ, RZ, RZ ;  /* 0x000000ffff047224 */ /* 0x000fd600078e00ff */
[----:B------:R-:W-:Y:S05]  /*00b0*/  @!P0 BRA `(.L_x_7763) ;  /* 0x00000e0000008947 */ /* 0x000fea0003800000 */
[----:B------:R-:W-:Y:S01]  /*00c0*/  MOV R4, RZ ;  /* 0x000000ff00047202 */ /* 0x000fe20000000f00 */
[----:B------:R-:W-:-:S04]  /*00d0*/  IMAD.MOV.U32 R5, RZ, RZ, R9 ;  /* 0x000000ffff057224 */ /* 0x000fc800078e0009 */
        /* <DEDUP_REMOVED lines=222> */
.L_x_7763:
[----:B------:R-:W-:-:S04]  /*0ec0*/  IADD3 R6, P0, R0, c[0x0][0x368], RZ ;  /* 0x0000da0000067a10 */ /* 0x000fc80007f1e0ff */
[----:B------:R-:W-:-:S06]  /*0ed0*/  IADD3.X R7, RZ, c[0x0][0x36c], RZ, P0, !PT ;  /* 0x0000db00ff077a10 */ /* 0x000fcc00007fe4ff */
[----:B------:R-:W2:Y:S01]  /*0ee0*/  LDG.E.64 R6, [R6.64] ;  /* 0x0000000406067981 */ /* 0x000ea2000c1e1b00 */
[----:B------:R-:W-:Y:S01]  /*0ef0*/  IADD3 R4, P0, R4, c[0x0][0x360], RZ ;  /* 0x0000d80004047a10 */ /* 0x000fe20007f1e0ff */
[----:B------:R-:W-:Y:S01]  /*0f00*/  BSSY B1, `(.L_x_7764) ;  /* 0x0000008000017945 */ /* 0x000fe20003800000 */
[----:B------:R-:W-:Y:S01]  /*0f10*/  MOV R28, c[0x0][0x370] ;  /* 0x0000dc00001c7a02 */ /* 0x000fe20000000f00 */
[----:B------:R-:W-:Y:S01]  /*0f20*/  IMAD.MOV.U32 R26, RZ, RZ, c[0x0][0x374] ;  /* 0x0000dd00ff1a7624 */ /* 0x000fe200078e00ff */
[----:B------:R-:W-:Y:S02]  /*0f30*/  IADD3.X R5, RZ, c[0x0][0x364], RZ, P0, !PT ;  /* 0x0000d900ff057a10 */ /* 0x000fe400007fe4ff */
[----:B------:R-:W-:Y:S01]  /*0f40*/  MOV R0, 0xf80 ;  /* 0x00000f8000007802 */ /* 0x000fe20000000f00 */
[----:B--2---:R-:W0:-:S10]  /*0f50*/  DADD R8, -RZ, |R6| ;  /* 0x00000000ff087229 */ /* 0x004e140000000506 */
[----:B0-----:R-:W-:Y:S02]  /*0f60*/  IMAD.MOV.U32 R14, RZ, RZ, R8 ;  /* 0x000000ffff0e7224 */ /* 0x001fe400078e0008 */
[----:B------:R-:W-:Y:S05]  /*0f70*/  CALL.REL.NOINC `($_ZN2at6native18elementwise_kernelILi128ELi2EZNS0_22gpu_kernel_impl_nocastIZNS0_50_GLOBAL__N__2680c7bb_12_PowKernel_cu_b2145a98_318429pow_tensor_scalar_kernel_implIddEEvRNS_18TensorIteratorBaseET0_EUldE2_EEvS6_RKT_EUliE_EEviT1_$__internal_accurate_pow) ;  /* 0x0000195000007944 */ /* 0x000fea0003c00000 */
[----:B------:R-:W-:Y:S05]  /*0f80*/  BSYNC B1 ;  /* 0x0000000000017941 */ /* 0x000fea0003800000 */
.L_x_7764:
[----:B------:R-:W1:Y:S01]  /*0f90*/  DSETP.NEU.AND P0, PT, R6, RZ, PT ;  /* 0x000000ff0600722a */ /* 0x000e620003f0d000 */
[----:B------:R-:W-:Y:S01]  /*0fa0*/  BSSY B1, `(.L_x_7765) ;  /* 0x000002a000017945 */ /* 0x000fe20003800000 */
[----:B------:R-:W-:Y:S01]  /*0fb0*/  IMAD.MOV.U32 R8, RZ, RZ, R16 ;  /* 0x000000ffff087224 */ /* 0x000fe200078e0010 */
[----:B------:R-:W-:-:S11]  /*0fc0*/  MOV R9, R17 ;  /* 0x0000001100097202 */ /* 0x000fd60000000f00 */
[----:B-1----:R-:W-:Y:S05]  /*0fd0*/  @!P0 BRA `(.L_x_7766) ;  /* 0x0000017000008947 */ /* 0x002fea0003800000 */
[----:B------:R-:W-:Y:S01]  /*0fe0*/  IMAD.MOV.U32 R12, RZ, RZ, c[0x0][0x374] ;  /* 0x0000dd00ff0c7624 */ /* 0x000fe200078e00ff */
[----:B0-----:R-:W-:Y:S02]  /*0ff0*/  MOV R11, c[0x0][0x370] ;  /* 0x0000dc00000b7a02 */ /* 0x001fe40000000f00 */
[----:B------:R-:W-:Y:S02]  /*1000*/  ISETP.GT.AND P1, PT, R7, -0x1, PT ;  /* 0xffffffff0700780c */ /* 0x000fe40003f24270 */
[----:B------:R-:W-:-:S04]  /*1010*/  LOP3.LUT R0, R12, 0x7ff00000, RZ, 0xc0, !PT ;  /* 0x7ff000000c007812 */ /* 0x000fc800078ec0ff */
        /* <DEDUP_REMOVED lines=13> */
[----:B0-----:R-:W-:Y:S01]  /*10f0*/  IMAD.MOV.U32 R8, RZ, RZ, R0 ;  /* 0x000000ffff087224 */ /* 0x001fe200078e0000 */
[----:B------:R-:W-:-:S11]  /*1100*/  MOV R9, R11 ;  /* 0x0000000b00097202 */ /* 0x000fd60000000f00 */
[----:B-1----:R-:W-:Y:S05]  /*1110*/  @!P1 BRA `(.L_x_7767) ;  /* 0x0000012000009947 */ /* 0x002fea0003800000 */
[----:B------:R-:W-:Y:S01]  /*1120*/  IMAD.MOV.U32 R8, RZ, RZ, 0x0 ;  /* 0x00000000ff087424 */ /* 0x000fe200078e00ff */
[----:B------:R-:W-:Y:S01]  /*1130*/  MOV R9, 0xfff80000 ;  /* 0xfff8000000097802 */ /* 0x000fe20000000f00 */
[----:B------:R-:W-:Y:S05]  /*1140*/  BRA `(.L_x_7767) ;  /* 0x000000f000007947 */ /* 0x000fea0003800000 */
.L_x_7766:
[----:B------:R-:W-:Y:S01]  /*1150*/  IMAD.MOV.U32 R12, RZ, RZ, c[0x0][0x374] ;  /* 0x0000dd00ff0c7624 */ /* 0x000fe200078e00ff */
[----:B------:R-:W-:Y:S01]  /*1160*/  MOV R9, c[0x0][0x370] ;  /* 0x0000dc0000097a02 */ /* 0x000fe20000000f00 */
[----:B0-----:R-:W-:Y:S01]  /*1170*/  IMAD.MOV.U32 R10, RZ, RZ, c[0x0][0x370] ;  /* 0x0000dc00ff0a7624 */ /* 0x001fe200078e00ff */
[----:B------:R-:W-:Y:S02]  /*1180*/  MOV R11, c[0x0][0x374] ;  /* 0x0000dd00000b7a02 */ /* 0x000fe40000000f00 */
[----:B------:R-:W-:Y:S02]  /*1190*/  LOP3.LUT R0, R12, 0x7ff00000, RZ, 0xc0, !PT ;  /* 0x7ff000000c007812 */ /* 0x000fe400078ec0ff */
[----:B------:R-:W-:Y:S02]  /*11a0*/  ISETP.LE.AND P1, PT, RZ, c[0x0][0x374], PT ;  /* 0x0000dd00ff007a0c */ /* 0x000fe40003f23270 */
[----:B------:R-:W-:Y:S01]  /*11b0*/  LEA.HI R0, R0, 0xfffffc0c, RZ, 0xc ;  /* 0xfffffc0c00007811 */ /* 0x000fe200078f60ff */
[----:B------:R-:W0:-:S03]  /*11c0*/  DSETP.NEU.AND P0, PT, |R10|, 0.5, PT ;  /* 0x3fe000000a00742a */ /* 0x000e060003f0d200 */
[CC--:B------:R-:W-:Y:S02]  /*11d0*/  SHF.L.U32 R8, R9.reuse, R0.reuse, RZ ;  /* 0x0000000009087219 */ /* 0x0c0fe400000006ff */
[----:B------:R-:W-:Y:S02]  /*11e0*/  SHF.L.U64.HI R0, R9, R0, c[0x0][0x374] ;  /* 0x0000dd0009007619 */ /* 0x000fe40000010200 */
[----:B------:R-:W-:Y:S01]  /*11f0*/  ISETP.EQ.U32.AND P2, PT, R8, RZ, PT ;  /* 0x000000ff0800720c */ /* 0x000fe20003f42070 */
[----:B------:R-:W-:-:S03]  /*1200*/  IMAD.MOV.U32 R8, RZ, RZ, RZ ;  /* 0x000000ffff087224 */ /* 0x000fc600078e00ff */
[----:B0-----:R-:W-:-:S04]  /*1210*/  ISETP.EQ.AND.EX P0, PT, R0, -0x80000000, P0, P2 ;  /* 0x800000000000780c */ /* 0x001fc80000702320 */
[----:B------:R-:W-:-:S04]  /*1220*/  SEL R9, R7, RZ, P0 ;  /* 0x000000ff07097207 */ /* 0x000fc80000000000 */
[----:B------:R-:W-:Y:S02]  /*1230*/  @!P1 LOP3.LUT R9, R9, 0x7ff00000, RZ, 0xfc, !PT ;  /* 0x7ff0000009099812 */ /* 0x000fe400078efcff */
.L_x_7767:
[----:B------:R-:W-:Y:S05]  /*1240*/  BSYNC B1 ;  /* 0x0000000000017941 */ /* 0x000fea0003800000 */
.L_x_7765:
[----:B------:R-:W0:Y:S01]  /*1250*/  DADD R10, R6, c[0x0][0x370] ;  /* 0x0000dc00060a7629 */ /* 0x000e220000000000 */
[----:B------:R-:W-:Y:S09]  /*1260*/  BSSY B1, `(.L_x_7768) ;  /* 0x000001e000017945 */ /* 0x000ff20003800000 */
[----:B0-----:R-:W-:-:S04]  /*1270*/  LOP3.LUT R10, R11, 0x7ff00000, RZ, 0xc0, !PT ;  /* 0x7ff000000b0a7812 */ /* 0x001fc800078ec0ff */
[----:B------:R-:W-:-:S13]  /*1280*/  ISETP.NE.AND P1, PT, R10, 0x7ff00000, PT ;  /* 0x7ff000000a00780c */ /* 0x000fda0003f25270 */
[----:B------:R-:W-:Y:S05]  /*1290*/  @P1 BRA `(.L_x_7769) ;  /* 0x000001a000001947 */ /* 0x000fea0003800000 */
[----:B------:R-:W-:Y:S01]  /*12a0*/  MOV R10, c[0x0][0x370] ;  /* 0x0000dc00000a7a02 */ /* 0x000fe20000000f00 */
        /* <DEDUP_REMOVED lines=8> */
[----:B------:R-:W-:-:S05]  /*1330*/  MOV R8, RZ ;  /* 0x000000ff00087202 */ /* 0x000fca0000000f00 */
[----:B0-----:R-:W-:Y:S01]  /*1340*/  SEL R0, RZ, 0x7ff00000, !P0 ;  /* 0x7ff00000ff007807 */ /* 0x001fe20004000000 */
[----:B------:R-:W0:-:S05]  /*1350*/  DSETP.NEU.AND P0, PT, R6, -1, PT ;  /* 0xbff000000600742a */ /* 0x000e0a0003f0d000 */
[----:B------:R-:W-:-:S04]  /*1360*/  @!P1 LOP3.LUT R0, R0, 0x7ff00000, RZ, 0x3c, !PT ;  /* 0x7ff0000000009812 */ /* 0x000fc800078e3cff */
[----:B0-----:R-:W-:Y:S01]  /*1370*/  SEL R9, R0, 0x3ff00000, P0 ;  /* 0x3ff0000000097807 */ /* 0x001fe20000000000 */
[----:B------:R-:W-:Y:S05]  /*1380*/  BRA `(.L_x_7769) ;  /* 0x000000b000007947 */ /* 0x000fea0003800000 */
.L_x_7771:
        /* <DEDUP_REMOVED lines=10> */
.L_x_7770:
[----:B------:R0:W1:-:S06]  /*1430*/  DADD R8, R6, c[0x0][0x370] ;  /* 0x0000dc0006087629 */ /* 0x00004c0000000000 */
.L_x_7769:
[----:B------:R-:W-:Y:S05]  /*1440*/  BSYNC B1 ;  /* 0x0000000000017941 */ /* 0x000fea0003800000 */
.L_x_7768:
[----:B------:R-:W2:Y:S01]  /*1450*/  DSETP.NEU.AND P0, PT, RZ, c[0x0][0x370], PT ;  /* 0x0000dc00ff00762a */ /* 0x000ea20003f0d000 */
[----:B------:R-:W-:-:S05]  /*1460*/  LEA R2, R2, R3, 0x8 ;  /* 0x0000000302027211 */ /* 0x000fca00078e40ff */
[----:B--2---:R-:W2:-:S06]  /*1470*/  DSETP.EQ.OR P0, PT, R6, 1, !P0 ;  /* 0x3ff000000600742a */ /* 0x004e8c0004702400 */
[----:B012---:R-:W-:Y:S02]  /*1480*/  FSEL R6, R8, RZ, !P0 ;  /* 0x000000ff08067208 */ /* 0x007fe40004000000 */
[----:B------:R-:W-:Y:S02]  /*1490*/  FSEL R7, R9, 1.875, !P0 ;  /* 0x3ff0000009077808 */ /* 0x000fe40004000000 */
[----:B------:R-:W-:-:S03]  /*14a0*/  IADD3 R9, R2, 0x80, RZ ;  /* 0x0000008002097810 */ /* 0x000fc60007ffe0ff */
[----:B------:R0:W-:Y:S04]  /*14b0*/  STG.E.64 [R4.64], R6 ;  /* 0x0000000604007986 */ /* 0x0001e8000c101b04 */
.L_x_7762:
[----:B------:R-:W-:Y:S05]  /*14c0*/  BSYNC B0 ;  /* 0x0000000000007941 */ /* 0x000fea0003800000 */
.L_x_7761:
[----:B------:R-:W-:-:S13]  /*14d0*/  ISETP.GE.AND P0, PT, R9, c[0x0][0x160], PT ;  /* 0x0000580009007a0c */ /* 0x000fda0003f06270 */
[----:B------:R-:W-:Y:S05]  /*14e0*/  @P0 EXIT ;  /* 0x000000000000094d */ /* 0x000fea0003800000 */
[----:B------:R-:W-:Y:S01]  /*14f0*/  ISETP.NE.AND P0, PT, RZ, c[0x0][0x168], PT ;  /* 0x00005a00ff007a0c */ /* 0x000fe20003f05270 */
[----:B------:R-:W-:Y:S01]  /*1500*/  IMAD.MOV.U32 R0, RZ, RZ, RZ ;  /* 0x000000ffff007224 */ /* 0x000fe200078e00ff */
[----:B0-----:R-:W-:-:S11]  /*1510*/  MOV R4, RZ ;  /* 0x000000ff00047202 */ /* 0x001fd60000000f00 */
[----:B------:R-:W-:Y:S05]  /*1520*/  @!P0 BRA `(.L_x_7772) ;  /* 0x00000e0000008947 */ /* 0x000fea0003800000 */
[----:B------:R-:W-:Y:S01]  /*1530*/  MOV R3, R9 ;  /* 0x0000000900037202 */ /* 0x000fe20000000f00 */
[----:B------:R-:W-:Y:S02]  /*1540*/  IMAD.MOV.U32 R2, RZ, RZ, RZ ;  /* 0x000000ffff027224 */ /* 0x000fe400078e00ff */
[----:B------:R-:W-:Y:S02]  /*1550*/  IMAD.MOV.U32 R5, RZ, RZ, c[0x0][0x168] ;  /* 0x00005a00ff057624 */ /* 0x000fe400078e00ff */
[----:B------:R-:W-:-:S03]  /*1560*/  IMAD.HI.U32 R2, R9, c[0x0][0x170], R2 ;  /* 0x00005c0009027a27 */ /* 0x000fc600078e0002 */
        /* <DEDUP_REMOVED lines=210> */
[----:B------:R-:W-:-:S03]  /*2290*/  IMAD.MOV R5, RZ, RZ, -R7 ;  /* 0x000000ffff057224 */ /* 0x000fc600078e0a07 */
        /* <DEDUP_REMOVED lines=9> */
.L_x_7772:
[----:B------:R-:W-:-:S05]  /*2330*/  IADD3 R2, P0, R0, c[0x0][0x368], RZ ;  /* 0x0000da0000027a10 */ /* 0x000fca0007f1e0ff */
[----:B------:R-:W-:-:S06]  /*2340*/  IMAD.X R3, RZ, RZ, c[0x0][0x36c], P0 ;  /* 0x0000db00ff037624 */ /* 0x000fcc00000e06ff */
        /* <DEDUP_REMOVED lines=8> */
[----:B0-----:R-:W-:Y:S01]  /*23d0*/  MOV R14, R6 ;  /* 0x00000006000e7202 */ /* 0x001fe20000000f00 */
[----:B------:R-:W-:Y:S02]  /*23e0*/  IMAD.MOV.U32 R9, RZ, RZ, R7 ;  /* 0x000000ffff097224 */ /* 0x000fe400078e0007 */
[----:B------:R-:W-:Y:S05]  /*23f0*/  CALL.REL.NOINC `($_ZN2at6native18elementwise_kernelILi128ELi2EZNS0_22gpu_kernel_impl_nocastIZNS0_50_GLOBAL__N__2680c7bb_12_PowKernel_cu_b2145a98_318429pow_tensor_scalar_kernel_implIddEEvRNS_18TensorIteratorBaseET0_EUldE2_EEvS6_RKT_EUliE_EEviT1_$__internal_accurate_pow) ;  /* 0x000004d000007944 */ /* 0x000fea0003c00000 */
[----:B------:R-:W-:Y:S05]  /*2400*/  BSYNC B0 ;  /* 0x0000000000007941 */ /* 0x000fea0003800000 */
.L_x_7773:
[----:B------:R-:W1:Y:S01]  /*2410*/  DSETP.NEU.AND P0, PT, R2, RZ, PT ;  /* 0x000000ff0200722a */ /* 0x000e620003f0d000 */
[----:B0-----:R-:W-:Y:S01]  /*2420*/  IMAD.MOV.U32 R10, RZ, RZ, c[0x0][0x374] ;  /* 0x0000dd00ff0a7624 */ /* 0x001fe200078e00ff */
[----:B------:R-:W-:Y:S01]  /*2430*/  MOV R7, c[0x0][0x370] ;  /* 0x0000dc0000077a02 */ /* 0x000fe20000000f00 */
[----:B------:R-:W-:Y:S01]  /*2440*/  BSSY B0, `(.L_x_7774) ;  /* 0x0000022000007945 */ /* 0x000fe20003800000 */
[----:B------:R-:W-:Y:S02]  /*2450*/  IMAD.MOV.U32 R6, RZ, RZ, R16 ;  /* 0x000000ffff067224 */ /* 0x000fe400078e0010 */
[----:B------:R-:W-:-:S04]  /*2460*/  LOP3.LUT R0, R10, 0x7ff00000, RZ, 0xc0, !PT ;  /* 0x7ff000000a007812 */ /* 0x000fc800078ec0ff */
[----:B------:R-:W-:-:S04]  /*2470*/  LEA.HI R0, R0, 0xfffffc0c, RZ, 0xc ;  /* 0xfffffc0c00007811 */ /* 0x000fc800078f60ff */
[CC--:B------:R-:W-:Y:S02]  /*2480*/  SHF.L.U64.HI R8, R7.reuse, R0.reuse, c[0x0][0x374] ;  /* 0x0000dd0007087619 */ /* 0x0c0fe40000010200 */
[----:B------:R-:W-:Y:S02]  /*2490*/  SHF.L.U32 R0, R7, R0, RZ ;  /* 0x0000000007007219 */ /* 0x000fe400000006ff */
[----:B------:R-:W-:Y:S01]  /*24a0*/  MOV R7, R17 ;  /* 0x0000001100077202 */ /* 0x000fe20000000f00 */
[----:B-1----:R-:W-:Y:S05]  /*24b0*/  @!P0 BRA `(.L_x_7775) ;  /* 0x0000011000008947 */ /* 0x002fea0003800000 */
[----:B------:R-:W-:Y:S02]  /*24c0*/  ISETP.NE.U32.AND P0, PT, R0, RZ, PT ;  /* 0x000000ff0000720c */ /* 0x000fe40003f05070 */
[----:B------:R-:W-:Y:S02]  /*24d0*/  ISETP.GT.AND P1, PT, R3, -0x1, PT ;  /* 0xffffffff0300780c */ /* 0x000fe40003f24270 */
[----:B------:R-:W-:Y:S01]  /*24e0*/  ISETP.NE.AND.EX P0, PT, R8, -0x80000000, PT, P0 ;  /* 0x800000000800780c */ /* 0x000fe20003f05300 */
[----:B------:R-:W0:-:S03]  /*24f0*/  DADD R8, -RZ, -R6 ;  /* 0x00000000ff087229 */ /* 0x000e060000000906 */
[----:B------:R-:W-:Y:S02]  /*2500*/  ISETP.LT.AND P2, PT, R3, RZ, !P0 ;  /* 0x000000ff0300720c */ /* 0x000fe40004741270 */
[----:B------:R-:W-:-:S05]  /*2510*/  PLOP3.LUT P0, PT, P0, PT, PT, 0x8, 0x0 ;  /* 0x000000000000781c */ /* 0x000fca000070e170 */
        /* <DEDUP_REMOVED lines=11> */
.L_x_7775:
[----:B------:R-:W-:Y:S01]  /*25d0*/  IMAD.MOV.U32 R6, RZ, RZ, c[0x0][0x370] ;  /* 0x0000dc00ff067624 */ /* 0x000fe200078e00ff */
[----:B------:R-:W-:Y:S02]  /*25e0*/  MOV R7, c[0x0][0x374] ;  /* 0x0000dd0000077a02 */ /* 0x000fe40000000f00 */
[----:B------:R-:W-:Y:S02]  /*25f0*/  ISETP.LE.AND P1, PT, RZ, c[0x0][0x374], PT ;  /* 0x0000dd00ff007a0c */ /* 0x000fe40003f23270 */
[----:B------:R-:W-:Y:S02]  /*2600*/  ISETP.EQ.U32.AND P2, PT, R0, RZ, PT ;  /* 0x000000ff0000720c */ /* 0x000fe40003f42070 */
[----:B------:R0:W1:Y:S02]  /*2610*/  DSETP.NEU.AND P0, PT, |R6|, 0.5, PT ;  /* 0x3fe000000600742a */ /* 0x0000640003f0d200 */
[----:B0-----:R-:W-:-:S04]  /*2620*/  IMAD.MOV.U32 R6, RZ, RZ, RZ ;  /* 0x000000ffff067224 */ /* 0x001fc800078e00ff */
[----:B-1----:R-:W-:-:S04]  /*2630*/  ISETP.EQ.AND.EX P0, PT, R8, -0x80000000, P0, P2 ;  /* 0x800000000800780c */ /* 0x002fc80000702320 */
[----:B------:R-:W-:-:S04]  /*2640*/  SEL R7, R3, RZ, P0 ;  /* 0x000000ff03077207 */ /* 0x000fc80000000000 */
[----:B------:R-:W-:Y:S02]  /*2650*/  @!P1 LOP3.LUT R7, R7, 0x7ff00000, RZ, 0xfc, !PT ;  /* 0x7ff0000007079812 */ /* 0x000fe400078efcff */
.L_x_7776:
[----:B------:R-:W-:Y:S05]  /*2660*/  BSYNC B0 ;  /* 0x0000000000007941 */ /* 0x000fea0003800000 */
.L_x_7774:
        /* <DEDUP_REMOVED lines=20> */
.L_x_7780:
        /* <DEDUP_REMOVED lines=10> */
.L_x_7779:
[----:B------:R0:W1:-:S06]  /*2850*/  DADD R6, R2, c[0x0][0x370] ;  /* 0x0000dc0002067629 */ /* 0x00004c0000000000 */
.L_x_7778:
[----:B------:R-:W-:Y:S05]  /*2860*/  BSYNC B0 ;  /* 0x0000000000007941 */ /* 0x000fea0003800000 */
.L_x_7777:
[----:B------:R-:W2:-:S06]  /*2870*/  DSETP.NEU.AND P0, PT, RZ, c[0x0][0x370], PT ;  /* 0x0000dc00ff00762a */ /* 0x000e8c0003f0d000 */
[----:B--2---:R-:W2:-:S06]  /*2880*/  DSETP.EQ.OR P0, PT, R2, 1, !P0 ;  /* 0x3ff000000200742a */ /* 0x004e8c0004702400 */
[----:B012---:R-:W-:Y:S02]  /*2890*/  FSEL R2, R6, RZ, !P0 ;  /* 0x000000ff06027208 */ /* 0x007fe40004000000 */
[----:B------:R-:W-:-:S05]  /*28a0*/  FSEL R3, R7, 1.875, !P0 ;  /* 0x3ff0000007037808 */ /* 0x000fca0004000000 */
[----:B------:R-:W-:Y:S01]  /*28b0*/  STG.E.64 [R4.64], R2 ;  /* 0x0000000204007986 */ /* 0x000fe2000c101b04 */
[----:B------:R-:W-:Y:S05]  /*28c0*/  EXIT ;  /* 0x000000000000794d */ /* 0x000fea0003800000 */
        .type           $_ZN2at6native18elementwise_kernelILi128ELi2EZNS0_22gpu_kernel_impl_nocastIZNS0_50_GLOBAL__N__2680c7bb_12_PowKernel_cu_b2145a98_318429pow_tensor_scalar_kernel_implIddEEvRNS_18TensorIteratorBaseET0_EUldE2_EEvS6_RKT_EUliE_EEviT1_$__internal_accurate_pow,@function
        .size           $_ZN2at6native18elementwise_kernelILi128ELi2EZNS0_22gpu_kernel_impl_nocastIZNS0_50_GLOBAL__N__2680c7bb_12_PowKernel_cu_b2145a98_318429pow_tensor_scalar_kernel_implIddEEvRNS_18TensorIteratorBaseET0_EUldE2_EEvS6_RKT_EUliE_EEviT1_$__internal_accurate_pow,(.L_x_61503 - $_ZN2at6native18elementwise_kernelILi128ELi2EZNS0_22gpu_kernel_impl_nocastIZNS0_50_GLOBAL__N__2680c7bb_12_PowKernel_cu_b2145a98_318429pow_tensor_scalar_kernel_implIddEEvRNS_18TensorIteratorBaseET0_EUldE2_EEvS6_RKT_EUliE_EEviT1_$__internal_accurate_pow)
$_ZN2at6native18elementwise_kernelILi128ELi2EZNS0_22gpu_kernel_impl_nocastIZNS0_50_GLOBAL__N__2680c7bb_12_PowKernel_cu_b2145a98_318429pow_tensor_scalar_kernel_implIddEEvRNS_18TensorIteratorBaseET0_EUldE2_EEvS6_RKT_EUliE_EEviT1_$__internal_accurate_pow:
[----:B------:R-:W-:Y:S01]  /*28d0*/  SHF.R.U32.HI R27, RZ, 0x14, R9 ;  /* 0x00000014ff1b7819 */ /* 0x000fe20000011609 */
[----:B------:R-:W-:Y:S01]  /*28e0*/  IMAD.MOV.U32 R22, RZ, RZ, RZ ;  /* 0x000000ffff167224 */ /* 0x000fe200078e00ff */
[----:B------:R-:W-:Y:S01]  /*28f0*/  MOV R8, R14 ;  /* 0x0000000e00087202 */ /* 0x000fe20000000f00 */
[----:B------:R-:W-:Y:S01]  /*2900*/  IMAD.MOV.U32 R11, RZ, RZ, 0x3eb0f5ff ;  /* 0x3eb0f5ffff0b7424 */ /* 0x000fe200078e00ff */
[----:B------:R-:W-:Y:S02]  /*2910*/  ISETP.NE.AND P0, PT, R27, RZ, PT ;  /* 0x000000ff1b00720c */ /* 0x000fe40003f05270 */
[----:B------:R-:W-:Y:S02]  /*2920*/  MOV R10, 0x7d2cafe2 ;  /* 0x7d2cafe2000a7802 */ /* 0x000fe40000000f00 */
[----:B------:R-:W-:-:S09]  /*2930*/  MOV R29, R26 ;  /* 0x0000001a001d7202 */ /* 0x000fd20000000f00 */
[----:B------:R0:W1:Y:S02]  /*2940*/  @!P0 DMUL R30, R8, 1.80143985094819840000e+16 ;  /* 0x43500000081e8828 */ /* 0x0000640000000000 */
[----:B0-----:R-:W-:-:S08]  /*2950*/  IMAD.MOV.U32 R8, RZ, RZ, R9 ;  /* 0x000000ffff087224 */ /* 0x001fd000078e0009 */
[----:B-1----:R-:W-:Y:S01]  /*2960*/  @!P0 MOV R8, R31 ;  /* 0x0000001f00088202 */ /* 0x002fe20000000f00 */
[----:B------:R-:W-:Y:S01]  /*2970*/  @!P0 IMAD.MOV.U32 R14, RZ, RZ, R30 ;  /* 0x000000ffff0e8224 */ /* 0x000fe200078e001e */
[----:B------:R-:W-:Y:S02]  /*2980*/  @!P0 LEA.HI R27, R31, 0xffffffca, RZ, 0xc ;  /* 0xffffffca1f1b8811 */ /* 0x000fe400078f60ff */
[----:B------:R-:W-:-:S04]  /*2990*/  LOP3.LUT R8, R8, 0x800fffff, RZ, 0xc0, !PT ;  /* 0x800fffff08087812 */ /* 0x000fc800078ec0ff */
[----:B------:R-:W-:-:S04]  /*29a0*/  LOP3.LUT R15, R8, 0x3ff00000, RZ, 0xfc, !PT ;  /* 0x3ff00000080f7812 */ /* 0x000fc800078efcff */
[----:B------:R-:W-:-:S13]  /*29b0*/  ISETP.GE.U32.AND P1, PT, R15, 0x3ff6a09f, PT ;  /* 0x3ff6a09f0f00780c */ /* 0x000fda0003f26070 */
[----:B------:R-:W-:-:S04]  /*29c0*/  @P1 IADD3 R9, R15, -0x100000, RZ ;  /* 0xfff000000f091810 */ /* 0x000fc80007ffe0ff */
[----:B------:R-:W-:-:S06]  /*29d0*/  @P1 MOV R15, R9 ;  /* 0x00000009000f1202 */ /* 0x000fcc0000000f00 */
        /* <DEDUP_REMOVED lines=19> */
[----:B------:R-:W-:Y:S02]  /*2b10*/  DFMA R24, R8, R8, -R18 ;  /* 0x000000080818722b */ /* 0x000fe40000000812 */
[----:B-1----:R-:W-:Y:S02]  /*2b20*/  IADD3 R23, R13, 0x100000, RZ ;  /* 0x001000000d177810 */ /* 0x002fe40007ffe0ff */
[----:B0-----:R-:W0:Y:S01]  /*2b30*/  DFMA R16, R20, R16, c[0x2][0x28] ;  /* 0x00800a001410762b */ /* 0x001e220000000010 */
[----:B------:R-:W-:-:S05]  /*2b40*/  MOV R22, R12 ;  /* 0x0000000c00167202 */ /* 0x000fca0000000f00 */
[----:B0-----:R-:W0:-:S04]  /*2b50*/  DFMA R10, R20, R16, c[0x2][0x30] ;  /* 0x00800c00140a762b */ /* 0x001e080000000010 */
[----:B------:R-:W-:-:S04]  /*2b60*/  DFMA R22, R8, R22, R24 ;  /* 0x000000160816722b */ /* 0x000fc80000000018 */
        /* <DEDUP_REMOVED lines=23> */
[----:B------:R-:W-:Y:S02]  /*2ce0*/  @P1 IADD3 R14, R27, -0x3fe, RZ ;  /* 0xfffffc021b0e1810 */ /* 0x000fe40007ffe0ff */
        /* <DEDUP_REMOVED lines=10> */
[C---:B0-----:R-:W-:Y:S02]  /*2d90*/  SHF.L.U32 R14, R29.reuse, 0x1, RZ ;  /* 0x000000011d0e7819 */ /* 0x041fe400000006ff */
[----:B------:R-:W-:Y:S02]  /*2da0*/  LOP3.LUT R15, R29, 0xff0fffff, RZ, 0xc0, !PT ;  /* 0xff0fffff1d0f7812 */ /* 0x000fe400078ec0ff */
[----:B-1----:R-:W0:Y:S01]  /*2db0*/  DADD R10, R18, -R10 ;  /* 0x00000000120a7229 */ /* 0x002e22000000080a */
[----:B------:R-:W-:Y:S01]  /*2dc0*/  ISETP.GT.U32.AND P0, PT, R14, -0x2000001, PT ;  /* 0xfdffffff0e00780c */ /* 0x000fe20003f04070 */
[----:B------:R-:W-:-:S03]  /*2dd0*/  IMAD.MOV.U32 R14, RZ, RZ, R28 ;  /* 0x000000ffff0e7224 */ /* 0x000fc600078e001c */
[----:B------:R-:W-:Y:S01]  /*2de0*/  SEL R15, R15, R29, P0 ;  /* 0x0000001d0f0f7207 */ /* 0x000fe20000000000 */
[----:B0-----:R-:W0:-:S06]  /*2df0*/  DFMA R12, R12, c[0x2][0x50], R10 ;  /* 0x008014000c0c7a2b */ /* 0x001e0c000000000a */
[----:B0-----:R-:W0:-:S06]  /*2e00*/  DADD R10, R8, R12 ;  /* 0x00000000080a7229 */ /* 0x001e0c000000000c */
[----:B0-----:R-:W0:-:S04]  /*2e10*/  DADD R16, R8, -R10 ;  /* 0x0000000008107229 */ /* 0x001e08000000080a */
[----:B------:R-:W1:-:S04]  /*2e20*/  DMUL R8, R10, R14 ;  /* 0x0000000e0a087228 */ /* 0x000e480000000000 */
[----:B0-----:R-:W-:-:S04]  /*2e30*/  DADD R16, R12, R16 ;  /* 0x000000000c107229 */ /* 0x001fc80000000010 */
[----:B-1----:R-:W0:-:S06]  /*2e40*/  DFMA R10, R10, R14, -R8 ;  /* 0x0000000e0a0a722b */ /* 0x002e0c0000000808 */
[----:B0-----:R0:W1:Y:S02]  /*2e50*/  DFMA R14, R16, R14, R10 ;  /* 0x0000000e100e722b */ /* 0x001064000000000a */
[----:B0-----:R-:W-:Y:S01]  /*2e60*/  MOV R10, 0x652b82fe ;  /* 0x652b82fe000a7802 */ /* 0x001fe20000000f00 */
[----:B------:R-:W-:Y:S01]  /*2e70*/  HFMA2.MMA R11, -RZ, RZ, 1.9912109375, 0.00128841400146484375 ;  /* 0x3ff71547ff0b7435 */ /* 0x000fe200000001ff */
[----:B------:R-:W-:Y:S01]  /*2e80*/  IMAD.MOV.U32 R16, RZ, RZ, 0x69ce2bdf ;  /* 0x69ce2bdfff107424 */ /* 0x000fe200078e00ff */
[----:B------:R-:W-:Y:S01]  /*2e90*/  MOV R17, 0x3e5ade15 ;  /* 0x3e5ade1500117802 */ /* 0x000fe20000000f00 */
[----:B-1----:R-:W0:-:S06]  /*2ea0*/  DADD R12, R8, R14 ;  /* 0x00000000080c7229 */ /* 0x002e0c000000000e */
        /* <DEDUP_REMOVED lines=16> */
[----:B0-----:R-:W-:Y:S01]  /*2fb0*/  LEA R17, R10, R19, 0x14 ;  /* 0x000000130a117211 */ /* 0x001fe200078ea0ff */
        /* <DEDUP_REMOVED lines=8> */
[----:B------:R-:W-:-:S04]  /*3040*/  @!P0 SHF.R.S32.HI R11, RZ, 0x1, R11 ;  /* 0x00000001ff0b8819 */ /* 0x000fc8000001140b */
[----:B------:R-:W-:Y:S02]  /*3050*/  @!P0 IADD3 R10, R10, -R11, RZ ;  /* 0x8000000b0a0a8210 */ /* 0x000fe40007ffe0ff */
[----:B------:R-:W-:Y:S02]  /*3060*/  @!P0 LEA R19, R11, R19, 0x14 ;  /* 0x000000130b138211 */ /* 0x000fe400078ea0ff */
[----:B------:R-:W-:Y:S01]  /*3070*/  @!P0 LEA R11, R10, 0x3ff00000, 0x14 ;  /* 0x3ff000000a0b8811 */ /* 0x000fe200078ea0ff */
[----:B------:R-:W-:-:S06]  /*3080*/  @!P0 IMAD.MOV.U32 R10, RZ, RZ, RZ ;  /* 0x000000ffff0a8224 */ /* 0x000fcc00078e00ff */
[----:B------:R0:W1:-:S06]  /*3090*/  @!P0 DMUL R16, R18, R10 ;  /* 0x0000000a12108228 */ /* 0x00004c0000000000 */
.L_x_7781:
[----:B-1----:R-:W-:-:S04]  /*30a0*/  DSETP.NEU.AND P0, PT, |R16|, +INF , PT ;  /* 0x7ff000001000742a */ /* 0x002fc80003f0d200 */
[----:B------:R-:W1:-:S06]  /*30b0*/  DADD R8, R8, -R12 ;  /* 0x0000000008087229 */ /* 0x000e4c000000080c */
[----:B-1----:R-:W1:-:S06]  /*30c0*/  DADD R8, R14, R8 ;  /* 0x000000000e087229 */ /* 0x002e4c0000000008 */
[----:B-1----:R1:W2:Y:S02]  /*30d0*/  @P0 DFMA R16, R8, R16, R16 ;  /* 0x000000100810022b */ /* 0x0022a40000000010 */
[----:B-1----:R-:W-:Y:S02]  /*30e0*/  MOV R8, R0 ;  /* 0x0000000000087202 */ /* 0x002fe40000000f00 */
[----:B------:R-:W-:-:S04]  /*30f0*/  MOV R9, 0x0 ;  /* 0x0000000000097802 */ /* 0x000fc80000000f00 */
[----:B--2---:R-:W-:Y:S05]  /*3100*/  RET.REL.NODEC R8 `(_ZN2at6native18elementwise_kernelILi128ELi2EZNS0_22gpu_kernel_impl_nocastIZNS0_50_GLOBAL__N__2680c7bb_12_PowKernel_cu_b2145a98_318429pow_tensor_scalar_kernel_implIddEEvRNS_18TensorIteratorBaseET0_EUldE2_EEvS6_RKT_EUliE_EEviT1_) ;  /* 0xffffcef008007950 */ /* 0x004fea0003c3ffff */
.L_x_7782:
        /* <DEDUP_REMOVED lines=15> */
.L_x_61503:


//--------------------- .text._ZN2at6native27unrolled_elementwise_kernelIZNS0_50_GLOBAL__N__2680c7bb_12_PowKernel_cu_b2145a98_318429pow_tensor_scalar_kernel_implIddEEvRNS_18TensorIteratorBaseET0_EUldE2_St5arrayIPcLm2EELi4E23TrivialOffsetCalculatorILi1EjESC_NS0_6memory15LoadWithoutCastENSD_16StoreWithoutCastEEEviT_S6_T2_T3_T4_T5_ --------------------------
	.section	.text._ZN2at6native27unrolled_elementwise_kernelIZNS0_50_GLOBAL__N__2680c7bb_12_PowKernel_cu_b2145a98_318429pow_tensor_scalar_kernel_implIddEEvRNS_18TensorIteratorBaseET0_EUldE2_St5arrayIPcLm2EELi4E23TrivialOffsetCalculatorILi1EjESC_NS0_6memory15LoadWithoutCastENSD_16StoreWithoutCastEEEviT_S6_T2_T3_T4_T5_,"ax",@progbits
	.sectioninfo	@"SHI_REGISTERS=42"
	.align	128
        .global         _ZN2at6native27unrolled_elementwise_kernelIZNS0_50_GLOBAL__N__2680c7bb_12_PowKernel_cu_b2145a98_318429pow_tensor_scalar_kernel_implIddEEvRNS_18TensorIteratorBaseET0_EUldE2_St5arrayIPcLm2EELi4E23TrivialOffsetCalculatorILi1EjESC_NS0_6memory15LoadWithoutCastENSD_16StoreWithoutCastEEEviT_S6_T2_T3_T4_T5_
        .type           _ZN2at6native27unrolled_elementwise_kernelIZNS0_50_GLOBAL__N__2680c7bb_12_PowKernel_cu_b2145a98_318429pow_tensor_scalar_kernel_implIddEEvRNS_18TensorIteratorBaseET0_EUldE2_St5arrayIPcLm2EELi4E23TrivialOffsetCalculatorILi1EjESC_NS0_6memory15LoadWithoutCastENSD_16StoreWithoutCastEEEviT_S6_T2_T3_T4_T5_,@function
        .size           _ZN2at6native27unrolled_elementwise_kernelIZNS0_50_GLOBAL__N__2680c7bb_12_PowKernel_cu_b2145a98_318429pow_tensor_scalar_kernel_implIddEEvRNS_18TensorIteratorBaseET0_EUldE2_St5arrayIPcLm2EELi4E23TrivialOffsetCalculatorILi1EjESC_NS0_6memory15LoadWithoutCastENSD_16StoreWithoutCastEEEviT_S6_T2_T3_T4_T5_,(.L_x_61504 - _ZN2at6native27unrolled_elementwise_kernelIZNS0_50_GLOBAL__N__2680c7bb_12_PowKernel_cu_b2145a98_318429pow_tensor_scalar_kernel_implIddEEvRNS_18TensorIteratorBaseET0_EUldE2_St5arrayIPcLm2EELi4E23TrivialOffsetCalculatorILi1EjESC_NS0_6memory15LoadWithoutCastENSD_16StoreWithoutCastEEEviT_S6_T2_T3_T4_T5_)
        .other          _ZN2at6native27unrolled_elementwise_kernelIZNS0_50_GLOBAL__N__2680c7bb_12_PowKernel_cu_b2145a98_318429pow_tensor_scalar_kernel_implIddEEvRNS_18TensorIteratorBaseET0_EUldE2_St5arrayIPcLm2EELi4E23TrivialOffsetCalculatorILi1EjESC_NS0_6memory15LoadWithoutCastENSD_16StoreWithoutCastEEEviT_S6_T2_T3_T4_T5_,@"STO_CUDA_ENTRY STV_DEFAULT"
_ZN2at6native27unrolled_elementwise_kernelIZNS0_50_GLOBAL__N__2680c7bb_12_PowKernel_cu_b2145a98_318429pow_tensor_scalar_kernel_implIddEEvRNS_18TensorIteratorBaseET0_EUldE2_St5arrayIPcLm2EELi4E23TrivialOffsetCalculatorILi1EjESC_NS0_6memory15LoadWithoutCastENSD_16StoreWithoutCastEEEviT_S6_T2_T3_T4_T5_:
.text._ZN2at6native27unrolled_elementwise_kernelIZNS0_50_GLOBAL__N__2680c7bb_12_PowKernel_cu_b2145a98_318429pow_tensor_scalar_kernel_implIddEEvRNS_18TensorIteratorBaseET0_EUldE2_St5arrayIPcLm2EELi4E23TrivialOffsetCalculatorILi1EjESC_NS0_6memory15LoadWithoutCastENSD_16StoreWithoutCastEEEviT_S6_T2_T3_T4_T5_:
[----:B------:R-:W-:Y:S02]  /*0000*/  IMAD.MOV.U32 R1, RZ, RZ, c[0x0][0x28] ;  /* 0x00000a00ff017624 */ /* 0x000fe400078e00ff */
[----:B------:R-:W0:Y:S01]  /*0010*/  S2R R2, SR_CTAID.X ;  /* 0x0000000000027919 */ /* 0x000e220000002500 */
[----:B------:R-:W-:Y:S01]  /*0020*/  IMAD.MOV.U32 R5, RZ, RZ, -0x200 ;  /* 0xfffffe00ff057424 */ /* 0x000fe200078e00ff */
[----:B------:R-:W-:Y:S01]  /*0030*/  CS2R R16, SRZ ;  /* 0x0000000000107805 */ /* 0x000fe2000001ff00 */
[----:B------:R-:W-:Y:S01]  /*0040*/  CS2R R14, SRZ ;  /* 0x00000000000e7805 */ /* 0x000fe2000001ff00 */
[----:B------:R-:W1:Y:S01]  /*0050*/  S2R R3, SR_TID.X ;  /* 0x0000000000037919 */ /* 0x000e620000002100 */
[----:B------:R-:W-:Y:S01]  /*0060*/  CS2R R12, SRZ ;  /* 0x00000000000c7805 */ /* 0x000fe2000001ff00 */
[----:B------:R-:W-:Y:S01]  /*0070*/  ULDC.64 UR4, c[0x0][0x118] ;  /* 0x0000460000047ab9 */ /* 0x000fe20000000a00 */
[----:B------:R-:W-:Y:S01]  /*0080*/  CS2R R38, SRZ ;  /* 0x0000000000267805 */ /* 0x000fe2000001ff00 */
[----:B0-----:R-:W-:-:S05]  /*0090*/  IMAD R0, R2, R5, c[0x0][0x160] ;  /* 0x0000580002007624 */ /* 0x001fca00078e0205 */
[----:B-1----:R-:W-:-:S13]  /*00a0*/  ISETP.GE.AND P0, PT, R3, R0, PT ;  /* 0x000000000300720c */ /* 0x002fda0003f06270 */
[----:B------:R-:W-:Y:S01]  /*00b0*/  @!P0 IMAD R18, R2, 0x200, R3 ;  /* 0x0000020002128824 */ /* 0x000fe200078e0203 */
[----:B------:R-:W-:Y:S01]  /*00c0*/  @!P0 IADD3 R3, R3, 0x80, RZ ;  /* 0x0000008003038810 */ /* 0x000fe20007ffe0ff */
[----:B------:R-:W-:-:S03]  /*00d0*/  @!P0 IMAD.MOV.U32 R19, RZ, RZ, 0x8 ;  /* 0x00000008ff138424 */ /* 0x000fc600078e00ff */
[----:B------:R-:W-:Y:S01]  /*00e0*/  ISETP.GE.AND P1, PT, R3, R0, PT ;  /* 0x000000000300720c */ /* 0x000fe20003f26270 */
[----:B------:R-:W-:-:S05]  /*00f0*/  @!P0 IMAD.WIDE.U32 R18, R18, R19, c[0x0][0x180] ;  /* 0x0000600012128625 */ /* 0x000fca00078e0013 */
[----:B------:R0:W5:Y:S07]  /*0100*/  @!P0 LDG.E.64 R16, [R18.64] ;  /* 0x0000000412108981 */ /* 0x00016e000c1e1b00 */
        /* <DEDUP_REMOVED lines=12> */
[----:B------:R-:W-:Y:S02]  /*01d0*/  @!P2 IMAD R20, R2, 0x200, R3 ;  /* 0x000002000214a824 */ /* 0x000fe400078e0203 */
[----:B------:R-:W-:-:S04]  /*01e0*/  @!P2 IMAD.MOV.U32 R21, RZ, RZ, 0x8 ;  /* 0x00000008ff15a424 */ /* 0x000fc800078e00ff */
[----:B------:R-:W-:-:S05]  /*01f0*/  @!P2 IMAD.WIDE.U32 R20, R20, R21, c[0x0][0x180] ;  /* 0x000060001414a625 */ /* 0x000fca00078e0015 */
[----:B------:R0:W5:Y:S01]  /*0200*/  @!P2 LDG.E.64 R12, [R20.64] ;  /* 0x00000004140ca981 */ /* 0x000162000c1e1b00 */
[----:B------:R-:W1:Y:S01]  /*0210*/  DSETP.NEU.AND P1, PT, RZ, c[0x0][0x168], PT ;  /* 0x00005a00ff00762a */ /* 0x000e620003f2d000 */
[----:B------:R-:W-:Y:S02]  /*0220*/  IMAD.MOV.U32 R10, RZ, RZ, 0x0 ;  /* 0x00000000ff0a7424 */ /* 0x000fe400078e00ff */
[----:B------:R-:W-:Y:S02]  /*0230*/  IMAD.MOV.U32 R11, RZ, RZ, 0x3ff00000 ;  /* 0x3ff00000ff0b7424 */ /* 0x000fe400078e00ff */
[----:B------:R-:W-:Y:S02]  /*0240*/  IMAD.MOV.U32 R8, RZ, RZ, 0x0 ;  /* 0x00000000ff087424 */ /* 0x000fe400078e00ff */
[----:B------:R-:W-:Y:S02]  /*0250*/  IMAD.MOV.U32 R9, RZ, RZ, 0x3ff00000 ;  /* 0x3ff00000ff097424 */ /* 0x000fe400078e00ff */
[----:B------:R-:W-:-:S02]  /*0260*/  IMAD.MOV.U32 R6, RZ, RZ, 0x0 ;  /* 0x00000000ff067424 */ /* 0x000fc400078e00ff */
[----:B------:R-:W-:Y:S02]  /*0270*/  IMAD.MOV.U32 R7, RZ, RZ, 0x3ff00000 ;  /* 0x3ff00000ff077424 */ /* 0x000fe400078e00ff */
[----:B------:R-:W-:Y:S02]  /*0280*/  IMAD.MOV.U32 R4, RZ, RZ, 0x0 ;  /* 0x00000000ff047424 */ /* 0x000fe400078e00ff */
[----:B------:R-:W-:Y:S01]  /*0290*/  IMAD.MOV.U32 R5, RZ, RZ, 0x3ff00000 ;  /* 0x3ff00000ff057424 */ /* 0x000fe200078e00ff */
[----:B-1----:R-:W-:Y:S05]  /*02a0*/  @!P1 BRA `(.L_x_7783) ;  /* 0x0000155000009947 */ /* 0x002fea0003800000 */
[----:B0-----:R-:W-:Y:S01]  /*02b0*/  BSSY B0, `(.L_x_7784) ;  /* 0x0000054000007945 */ /* 0x001fe20003800000 */
[----:B------:R-:W-:Y:S05]  /*02c0*/  @P0 BRA `(.L_x_7785) ;  /* 0x0000052000000947 */ /* 0x000fea0003800000 */
[----:B-----5:R0:W1:Y:S01]  /*02d0*/  DADD R18, -RZ, |R16| ;  /* 0x00000000ff127229 */ /* 0x0200620000000510 */
[----:B------:R-:W-:Y:S01]  /*02e0*/  BSSY B1, `(.L_x_7786) ;  /* 0x0000005000017945 */ /* 0x000fe20003800000 */
[----:B------:R-:W-:Y:S01]  /*02f0*/  IMAD.MOV.U32 R34, RZ, RZ, c[0x0][0x168] ;  /* 0x00005a00ff227624 */ /* 0x000fe200078e00ff */
[----:B------:R-:W-:Y:S01]  /*0300*/  MOV R3, 0x330 ;  /* 0x0000033000037802 */ /* 0x000fe20000000f00 */
[----:B------:R-:W-:-:S02]  /*0310*/  IMAD.MOV.U32 R35, RZ, RZ, c[0x0][0x16c] ;  /* 0x00005b00ff237624 */ /* 0x000fc400078e00ff */
[----:B01----:R-:W-:Y:S05]  /*0320*/  CALL.REL.NOINC `($_ZN2at6native27unrolled_elementwise_kernelIZNS0_50_GLOBAL__N__2680c7bb_12_PowKernel_cu_b2145a98_318429pow_tensor_scalar_kernel_implIddEEvRNS_18TensorIteratorBaseET0_EUldE2_St5arrayIPcLm2EELi4E23TrivialOffsetCalculatorILi1EjESC_NS0_6memory15LoadWithoutCastENSD_16StoreWithoutCastEEEviT_S6_T2_T3_T4_T5_$__internal_accurate_pow) ;  /* 0x000016a000007944 */ /* 0x003fea0003c00000 */
[----:B------:R-:W-:Y:S05]  /*0330*/  BSYNC B1 ;  /* 0x0000000000017941 */ /* 0x000fea0003800000 */
.L_x_7786:
[----:B------:R-:W1:Y:S01]  /*0340*/  DSETP.NEU.AND P0, PT, R16, RZ, PT ;  /* 0x000000ff1000722a */ /* 0x000e620003f0d000 */
[----:B------:R-:W-:-:S13]  /*0350*/  BSSY B1, `(.L_x_7787) ;  /* 0x0000026000017945 */ /* 0x000fda0003800000 */
[----:B-1----:R-:W-:Y:S05]  /*0360*/  @!P0 BRA `(.L_x_7788) ;  /* 0x0000015000008947 */ /* 0x002fea0003800000 */
[----:B------:R-:W-:Y:S01]  /*0370*/  IMAD.MOV.U32 R18, RZ, RZ, c[0x0][0x16c] ;  /* 0x00005b00ff127624 */ /* 0x000fe200078e00ff */
[----:B------:R-:W-:Y:S01]  /*0380*/  ISETP.GT.AND P2, PT, R17, -0x1, PT ;  /* 0xffffffff1100780c */ /* 0x000fe20003f44270 */
[----:B------:R-:W-:-:S03]  /*0390*/  IMAD.MOV.U32 R4, RZ, RZ, c[0x0][0x168] ;  /* 0x00005a00ff047624 */ /* 0x000fc600078e00ff */
[----:B------:R-:W-:-:S04]  /*03a0*/  LOP3.LUT R3, R18, 0x7ff00000, RZ, 0xc0, !PT ;  /* 0x7ff0000012037812 */ /* 0x000fc800078ec0ff */
[----:B------:R-:W-:-:S04]  /*03b0*/  LEA.HI R3, R3, 0xfffffc0c, RZ, 0xc ;  /* 0xfffffc0c03037811 */ /* 0x000fc800078f60ff */
[CC--:B------:R-:W-:Y:S02]  /*03c0*/  SHF.L.U32 R5, R4.reuse, R3.reuse, RZ ;  /* 0x0000000304057219 */ /* 0x0c0fe400000006ff */
[----:B------:R-:W-:Y:S02]  /*03d0*/  SHF.L.U64.HI R3, R4, R3, c[0x0][0x16c] ;  /* 0x00005b0004037619 */ /* 0x000fe40000010203 */
[----:B------:R-:W-:-:S04]  /*03e0*/  ISETP.NE.U32.AND P1, PT, R5, RZ, PT ;  /* 0x000000ff0500720c */ /* 0x000fc80003f25070 */
[----:B------:R-:W-:-:S04]  /*03f0*/  ISETP.NE.AND.EX P1, PT, R3, -0x80000000, PT, P1 ;  /* 0x800000000300780c */ /* 0x000fc80003f25310 */
[----:B------:R-:W-:Y:S01]  /*0400*/  PLOP3.LUT P0, PT, P1, PT, PT, 0x8, 0x0 ;  /* 0x000000000000781c */ /* 0x000fe20000f0e170 */
[----:B------:R-:W-:Y:S07]  /*0410*/  @P2 BRA `(.L_x_7789) ;  /* 0x0000019000002947 */ /* 0x000fee0003800000 */
[----:B------:R-:W1:Y:S01]  /*0420*/  FRND.F64.TRUNC R20, c[0x0][0x168] ;  /* 0x00005a0000147b13 */ /* 0x000e62000030d800 */
[----:B------:R-:W2:Y:S01]  /*0430*/  DADD R4, -RZ, -R24 ;  /* 0x00000000ff047229 */ /* 0x000ea20000000918 */
[----:B------:R-:W-:-:S09]  /*0440*/  ISETP.LT.AND P1, PT, R17, RZ, !P1 ;  /* 0x000000ff1100720c */ /* 0x000fd20004f21270 */
[----:B--2---:R-:W-:Y:S02]  /*0450*/  FSEL R24, R4, R24, P1 ;  /* 0x0000001804187208 */ /* 0x004fe40000800000 */
[----:B------:R-:W-:Y:S01]  /*0460*/  FSEL R25, R5, R25, P1 ;  /* 0x0000001905197208 */ /* 0x000fe20000800000 */
[----:B-1----:R-:W1:-:S14]  /*0470*/  DSETP.NEU.AND P2, PT, R20, c[0x0][0x168], PT ;  /* 0x00005a001400762a */ /* 0x002e5c0003f4d000 */
[----:B-1----:R-:W-:Y:S05]  /*0480*/  @!P2 BRA `(.L_x_7789) ;  /* 0x000001200000a947 */ /* 0x002fea0003800000 */
[----:B------:R-:W-:Y:S02]  /*0490*/  IMAD.MOV.U32 R24, RZ, RZ, 0x0 ;  /* 0x00000000ff187424 */ /* 0x000fe400078e00ff */
[----:B------:R-:W-:Y:S01]  /*04a0*/  IMAD.MOV.U32 R25, RZ, RZ, -0x80000 ;  /* 0xfff80000ff197424 */ /* 0x000fe200078e00ff */
[----:B------:R-:W-:Y:S05]  /*04b0*/  BRA `(.L_x_7789) ;  /* 0x000000f000007947 */ /* 0x000fea0003800000 */
.L_x_7788:
[----:B------:R-:W-:Y:S01]  /*04c0*/  IMAD.MOV.U32 R18, RZ, RZ, c[0x0][0x16c] ;  /* 0x00005b00ff127624 */ /* 0x000fe200078e00ff */
[----:B------:R-:W-:Y:S01]  /*04d0*/  ISETP.LE.AND P2, PT, RZ, c[0x0][0x16c], PT ;  /* 0x00005b00ff007a0c */ /* 0x000fe20003f43270 */
[----:B------:R-:W-:Y:S02]  /*04e0*/  IMAD.MOV.U32 R4, RZ, RZ, c[0x0][0x168] ;  /* 0x00005a00ff047624 */ /* 0x000fe400078e00ff */
[----:B------:R-:W-:Y:S01]  /*04f0*/  IMAD.MOV.U32 R20, RZ, RZ, c[0x0][0x168] ;  /* 0x00005a00ff147624 */ /* 0x000fe200078e00ff */
[----:B------:R-:W-:Y:S01]  /*0500*/  LOP3.LUT R3, R18, 0x7ff00000, RZ, 0xc0, !PT ;  /* 0x7ff0000012037812 */ /* 0x000fe200078ec0ff */
[----:B------:R-:W-:Y:S02]  /*0510*/  IMAD.MOV.U32 R21, RZ, RZ, c[0x0][0x16c] ;  /* 0x00005b00ff157624 */ /* 0x000fe400078e00ff */
[----:B------:R-:W-:Y:S01]  /*0520*/  IMAD.MOV.U32 R24, RZ, RZ, RZ ;  /* 0x000000ffff187224 */ /* 0x000fe200078e00ff */
[----:B------:R-:W-:-:S03]  /*0530*/  LEA.HI R3, R3, 0xfffffc0c, RZ, 0xc ;  /* 0xfffffc0c03037811 */ /* 0x000fc600078f60ff */
[----:B------:R-:W1:Y:S01]  /*0540*/  DSETP.NEU.AND P0, PT, |R20|, 0.5, PT ;  /* 0x3fe000001400742a */ /* 0x000e620003f0d200 */
[CC--:B------:R-:W-:Y:S02]  /*0550*/  SHF.L.U32 R5, R4.reuse, R3.reuse, RZ ;  /* 0x0000000304057219 */ /* 0x0c0fe400000006ff */
[----:B------:R-:W-:Y:S02]  /*0560*/  SHF.L.U64.HI R3, R4, R3, c[0x0][0x16c] ;  /* 0x00005b0004037619 */ /* 0x000fe40000010203 */
[----:B------:R-:W-:-:S04]  /*0570*/  ISETP.EQ.U32.AND P1, PT, R5, RZ, PT ;  /* 0x000000ff0500720c */ /* 0x000fc80003f22070 */
[----:B-1----:R-:W-:-:S04]  /*0580*/  ISETP.EQ.AND.EX P0, PT, R3, -0x80000000, P0, P1 ;  /* 0x800000000300780c */ /* 0x002fc80000702310 */
[----:B------:R-:W-:-:S04]  /*0590*/  SEL R25, R17, RZ, P0 ;  /* 0x000000ff11197207 */ /* 0x000fc80000000000 */
[----:B------:R-:W-:Y:S02]  /*05a0*/  @!P2 LOP3.LUT R25, R25, 0x7ff00000, RZ, 0xfc, !PT ;  /* 0x7ff000001919a812 */ /* 0x000fe400078efcff */
.L_x_7789:
[----:B------:R-:W-:Y:S05]  /*05b0*/  BSYNC B1 ;  /* 0x0000000000017941 */ /* 0x000fea0003800000 */
.L_x_7787:
        /* <DEDUP_REMOVED lines=20> */
.L_x_7793:
        /* <DEDUP_REMOVED lines=10> */
.L_x_7792:
[----:B------:R1:W2:-:S06]  /*07a0*/  DADD R24, R16, c[0x0][0x168] ;  /* 0x00005a0010187629 */ /* 0x00028c0000000000 */
.L_x_7791:
[----:B------:R-:W-:Y:S05]  /*07b0*/  BSYNC B1 ;  /* 0x0000000000017941 */ /* 0x000fea0003800000 */
.L_x_7790:
[----:B------:R-:W3:-:S06]  /*07c0*/  DSETP.NEU.AND P0, PT, R16, 1, PT ;  /* 0x3ff000001000742a */ /* 0x000ecc0003f0d000 */
[----:B--23--:R-:W-:Y:S02]  /*07d0*/  FSEL R4, R24, RZ, P0 ;  /* 0x000000ff18047208 */ /* 0x00cfe40000000000 */
[----:B------:R-:W-:Y:S02]  /*07e0*/  FSEL R5, R25, 1.875, P0 ;  /* 0x3ff0000019057808 */ /* 0x000fe40000000000 */
.L_x_7785:
[----:B------:R-:W-:Y:S05]  /*07f0*/  BSYNC B0 ;  /* 0x0000000000007941 */ /* 0x000fea0003800000 */
.L_x_7784:
[----:B-1---5:R-:W1:Y:S01]  /*0800*/  S2R R16, SR_TID.X ;  /* 0x0000000000107919 */ /* 0x022e620000002100 */
[----:B------:R-:W-:Y:S01]  /*0810*/  BSSY B0, `(.L_x_7794) ;  /* 0x0000054000007945 */ /* 0x000fe20003800000 */
[----:B-1----:R-:W-:-:S04]  /*0820*/  IADD3 R3, R16, 0x80, RZ ;  /* 0x0000008010037810 */ /* 0x002fc80007ffe0ff */
[----:B------:R-:W-:-:S13]  /*0830*/  ISETP.GE.AND P0, PT, R3, R0, PT ;  /* 0x000000000300720c */ /* 0x000fda0003f06270 */
[----:B------:R-:W-:Y:S05]  /*0840*/  @P0 BRA `(.L_x_7795) ;  /* 0x0000050000000947 */ /* 0x000fea0003800000 */
[----:B------:R1:W2:Y:S01]  /*0850*/  DADD R18, -RZ, |R38| ;  /* 0x00000000ff127229 */ /* 0x0002a20000000526 */
[----:B------:R-:W-:Y:S01]  /*0860*/  BSSY B1, `(.L_x_7796) ;  /* 0x0000005000017945 */ /* 0x000fe20003800000 */
[----:B------:R-:W-:Y:S01]  /*0870*/  IMAD.MOV.U32 R34, RZ, RZ, c[0x0][0x168] ;  /* 0x00005a00ff227624 */ /* 0x000fe200078e00ff */
[----:B------:R-:W-:Y:S01]  /*0880*/  MOV R3, 0x8b0 ;  /* 0x000008b000037802 */ /* 0x000fe20000000f00 */
[----:B------:R-:W-:Y:S02]  /*0890*/  IMAD.MOV.U32 R35, RZ, RZ, c[0x0][0x16c] ;  /* 0x00005b00ff237624 */ /* 0x000fe400078e00ff */
[----:B012---:R-:W-:Y:S05]  /*08a0*/  CALL.REL.NOINC `($_ZN2at6native27unrolled_elementwise_kernelIZNS0_50_GLOBAL__N__2680c7bb_12_PowKernel_cu_b2145a98_318429pow_tensor_scalar_kernel_implIddEEvRNS_18TensorIteratorBaseET0_EUldE2_St5arrayIPcLm2EELi4E23TrivialOffsetCalculatorILi1EjESC_NS0_6memory15LoadWithoutCastENSD_16StoreWithoutCastEEEviT_S6_T2_T3_T4_T5_$__internal_accurate_pow) ;  /* 0x0000112000007944 */ /* 0x007fea0003c00000 */
[----:B------:R-:W-:Y:S05]  /*08b0*/  BSYNC B1 ;  /* 0x0000000000017941 */ /* 0x000fea0003800000 */
.L_x_7796:
        /* <DEDUP_REMOVED lines=28> */
.L_x_7798:
        /* <DEDUP_REMOVED lines=9> */
.L_x_7799:
[----:B------:R-:W-:Y:S05]  /*0b10*/  BSYNC B1 ;  /* 0x0000000000017941 */ /* 0x000fea0003800000 */
.L_x_7797:
        /* <DEDUP_REMOVED lines=20> */
.L_x_7803:
        /* <DEDUP_REMOVED lines=10> */
.L_x_7802:
[----:B------:R1:W2:-:S06]  /*0d00*/  DADD R6, R38, c[0x0][0x168] ;  /* 0x00005a0026067629 */ /* 0x00028c0000000000 */
.L_x_7801:
[----:B------:R-:W-:Y:S05]  /*0d10*/  BSYNC B1 ;  /* 0x0000000000017941 */ /* 0x000fea0003800000 */
.L_x_7800:
[----:B------:R-:W3:-:S06]  /*0d20*/  DSETP.NEU.AND P0, PT, R38, 1, PT ;  /* 0x3ff000002600742a */ /* 0x000ecc0003f0d000 */
[----:B--23--:R-:W-:Y:S02]  /*0d30*/  FSEL R6, R6, RZ, P0 ;  /* 0x000000ff06067208 */ /* 0x00cfe40000000000 */
[----:B------:R-:W-:Y:S02]  /*0d40*/  FSEL R7, R7, 1.875, P0 ;  /* 0x3ff0000007077808 */ /* 0x000fe40000000000 */
.L_x_7795:
[----:B------:R-:W-:Y:S05]  /*0d50*/  BSYNC B0 ;  /* 0x0000000000007941 */ /* 0x000fea0003800000 */
.L_x_7794:
[----:B------:R-:W-:Y:S01]  /*0d60*/  IADD3 R3, R16, 0x100, RZ ;  /* 0x0000010010037810 */ /* 0x000fe20007ffe0ff */
[----:B------:R-:W-:Y:S03]  /*0d70*/  BSSY B0, `(.L_x_7804) ;  /* 0x0000053000007945 */ /* 0x000fe60003800000 */
[----:B------:R-:W-:-:S13]  /*0d80*/  ISETP.GE.AND P0, PT, R3, R0, PT ;  /* 0x000000000300720c */ /* 0x000fda0003f06270 */
[----:B------:R-:W-:Y:S05]  /*0d90*/  @P0 BRA `(.L_x_7805) ;  /* 0x0000050000000947 */ /* 0x000fea0003800000 */
[----:B------:R2:W3:Y:S01]  /*0da0*/  DADD R18, -RZ, |R14| ;  /* 0x00000000ff127229 */ /* 0x0004e2000000050e */
[----:B------:R-:W-:Y:S01]  /*0db0*/  BSSY B1, `(.L_x_7806) ;  /* 0x0000005000017945 */ /* 0x000fe20003800000 */
[----:B------:R-:W-:Y:S01]  /*0dc0*/  IMAD.MOV.U32 R34, RZ, RZ, c[0x0][0x168] ;  /* 0x00005a00ff227624 */ /* 0x000fe200078e00ff */
[----:B------:R-:W-:Y:S01]  /*0dd0*/  MOV R3, 0xe00 ;  /* 0x00000e0000037802 */ /* 0x000fe20000000f00 */
[----:B------:R-:W-:Y:S02]  /*0de0*/  IMAD.MOV.U32 R35, RZ, RZ, c[0x0][0x16c] ;  /* 0x00005b00ff237624 */ /* 0x000fe400078e00ff */
[----:B0123--:R-:W-:Y:S05]  /*0df0*/  CALL.REL.NOINC `($_ZN2at6native27unrolled_elementwise_kernelIZNS0_50_GLOBAL__N__2680c7bb_12_PowKernel_cu_b2145a98_318429pow_tensor_scalar_kernel_implIddEEvRNS_18TensorIteratorBaseET0_EUldE2_St5arrayIPcLm2EELi4E23TrivialOffsetCalculatorILi1EjESC_NS0_6memory15LoadWithoutCastENSD_16StoreWithoutCastEEEviT_S6_T2_T3_T4_T5_$__internal_accurate_pow) ;  /* 0x00000bd000007944 */ /* 0x00ffea0003c00000 */
[----:B------:R-:W-:Y:S05]  /*0e00*/  BSYNC B1 ;  /* 0x0000000000017941 */ /* 0x000fea0003800000 */
.L_x_7806:
        /* <DEDUP_REMOVED lines=28> */
.L_x_7808:
        /* <DEDUP_REMOVED lines=9> */
.L_x_7809:
[----:B------:R-:W-:Y:S05]  /*1060*/  BSYNC B1 ;  /* 0x0000000000017941 */ /* 0x000fea0003800000 */
.L_x_7807:
        /* <DEDUP_REMOVED lines=20> */
.L_x_7813:
        /* <DEDUP_REMOVED lines=10> */
.L_x_7812:
[----:B------:R1:W2:-:S06]  /*1250*/  DADD R8, R14, c[0x0][0x168] ;  /* 0x00005a000e087629 */ /* 0x00028c0000000000 */
.L_x_7811:
[----:B------:R-:W-:Y:S05]  /*1260*/  BSYNC B1 ;  /* 0x0000000000017941 */ /* 0x000fea0003800000 */
.L_x_7810:
[----:B------:R-:W3:-:S06]  /*1270*/  DSETP.NEU.AND P0, PT, R14, 1, PT ;  /* 0x3ff000000e00742a */ /* 0x000ecc0003f0d000 */
[----:B--23--:R-:W-:Y:S02]  /*1280*/  FSEL R8, R8, RZ, P0 ;  /* 0x000000ff08087208 */ /* 0x00cfe40000000000 */
[----:B------:R-:W-:Y:S02]  /*1290*/  FSEL R9, R9, 1.875, P0 ;  /* 0x3ff0000009097808 */ /* 0x000fe40000000000 */
.L_x_7805:
[----:B------:R-:W-:Y:S05]  /*12a0*/  BSYNC B0 ;  /* 0x0000000000007941 */ /* 0x000fea0003800000 */
.L_x_7804:
        /* <DEDUP_REMOVED lines=11> */
.L_x_7815:
        /* <DEDUP_REMOVED lines=28> */
.L_x_7817:
        /* <DEDUP_REMOVED lines=9> */
.L_x_7818:
[----:B------:R-:W-:Y:S05]  /*15b0*/  BSYNC B1 ;  /* 0x0000000000017941 */ /* 0x000fea0003800000 */
.L_x_7816:
        /* <DEDUP_REMOVED lines=20> */
.L_x_7822:
        /* <DEDUP_REMOVED lines=10> */
.L_x_7821:
[----:B------:R1:W2:-:S06]  /*17a0*/  DADD R10, R12, c[0x0][0x168] ;  /* 0x00005a000c0a7629 */ /* 0x00028c0000000000 */
.L_x_7820:
[----:B------:R-:W-:Y:S05]  /*17b0*/  BSYNC B1 ;  /* 0x0000000000017941 */ /* 0x000fea0003800000 */
.L_x_7819:
[----:B------:R-:W3:-:S06]  /*17c0*/  DSETP.NEU.AND P0, PT, R12, 1, PT ;  /* 0x3ff000000c00742a */ /* 0x000ecc0003f0d000 */
[----:B--23--:R-:W-:Y:S02]  /*17d0*/  FSEL R10, R10, RZ, P0 ;  /* 0x000000ff0a0a7208 */ /* 0x00cfe40000000000 */
[----:B------:R-:W-:Y:S02]  /*17e0*/  FSEL R11, R11, 1.875, P0 ;  /* 0x3ff000000b0b7808 */ /* 0x000fe40000000000 */
.L_x_7814:
[----:B------:R-:W-:Y:S05]  /*17f0*/  BSYNC B0 ;  /* 0x0000000000007941 */ /* 0x000fea0003800000 */
.L_x_7783:
[----:B01---5:R-:W0:Y:S01]  /*1800*/  S2R R13, SR_TID.X ;  /* 0x00000000000d7919 */ /* 0x023e220000002100 */
[----:B------:R-:W-:Y:S01]  /*1810*/  BSSY B0, `(.L_x_7823) ;  /* 0x0000014000007945 */ /* 0x000fe20003800000 */
[----:B0-----:R-:W-:Y:S01]  /*1820*/  ISETP.GE.AND P1, PT, R13, R0, PT ;  /* 0x000000000d00720c */ /* 0x001fe20003f26270 */
[----:B------:R-:W-:-:S12]  /*1830*/  IMAD.MOV.U32 R3, RZ, RZ, R13 ;  /* 0x000000ffff037224 */ /* 0x000fd800078e000d */
[----:B------:R-:W-:Y:S01]  /*1840*/  @!P1 IADD3 R3, R13, 0x80, RZ ;  /* 0x000000800d039810 */ /* 0x000fe20007ffe0ff */
[----:B------:R-:W-:Y:S02]  /*1850*/  @!P1 IMAD R12, R2, 0x200, R13 ;  /* 0x00000200020c9824 */ /* 0x000fe400078e020d */
[----:B------:R-:W-:Y:S01]  /*1860*/  @!P1 IMAD.MOV.U32 R13, RZ, RZ, 0x8 ;  /* 0x00000008ff0d9424 */ /* 0x000fe200078e00ff */
[----:B------:R-:W-:-:S03]  /*1870*/  ISETP.GE.AND P0, PT, R3, R0, PT ;  /* 0x000000000300720c */ /* 0x000fc60003f06270 */
[----:B------:R-:W-:-:S05]  /*1880*/  @!P1 IMAD.WIDE.U32 R12, R12, R13, c[0x0][0x178] ;  /* 0x00005e000c0c9625 */ /* 0x000fca00078e000d */
[----:B------:R0:W-:Y:S05]  /*1890*/  @!P1 STG.E.64 [R12.64], R4 ;  /* 0x000000040c009986 */ /* 0x0001ea000c101b04 */
[----:B------:R-:W-:Y:S05]  /*18a0*/  @P0 BRA `(.L_x_7824) ;  /* 0x000000a000000947 */ /* 0x000fea0003800000 */
[----:B0-----:R-:W-:Y:S01]  /*18b0*/  IMAD R4, R2, 0x200, R3 ;  /* 0x0000020002047824 */ /* 0x001fe200078e0203 */
[----:B------:R-:W-:Y:S01]  /*18c0*/  IADD3 R3, R3, 0x80, RZ ;  /* 0x0000008003037810 */ /* 0x000fe20007ffe0ff */
[----:B------:R-:W-:-:S03]  /*18d0*/  IMAD.MOV.U32 R13, RZ, RZ, 0x8 ;  /* 0x00000008ff0d7424 */ /* 0x000fc600078e00ff */
[----:B------:R-:W-:Y:S01]  /*18e0*/  ISETP.GE.AND P0, PT, R3, R0, PT ;  /* 0x000000000300720c */ /* 0x000fe20003f06270 */
[----:B------:R-:W-:-:S05]  /*18f0*/  IMAD.WIDE.U32 R4, R4, R13, c[0x0][0x178] ;  /* 0x00005e0004047625 */ /* 0x000fca00078e000d */
[----:B------:R0:W-:Y:S07]  /*1900*/  STG.E.64 [R4.64], R6 ;  /* 0x0000000604007986 */ /* 0x0001ee000c101b04 */
[----:B------:R-:W-:Y:S01]  /*1910*/  @!P0 IMAD R12, R2, 0x200, R3 ;  /* 0x00000200020c8824 */ /* 0x000fe200078e0203 */
[----:B------:R-:W-:-:S03]  /*1920*/  @!P0 IADD3 R3, R3, 0x80, RZ ;  /* 0x0000008003038810 */ /* 0x000fc60007ffe0ff */
[----:B------:R-:W-:-:S05]  /*1930*/  @!P0 IMAD.WIDE.U32 R12, R12, R13, c[0x0][0x178] ;  /* 0x00005e000c0c8625 */ /* 0x000fca00078e000d */
[----:B------:R0:W-:Y:S02]  /*1940*/  @!P0 STG.E.64 [R12.64], R8 ;  /* 0x000000080c008986 */ /* 0x0001e4000c101b04 */
.L_x_7824:
[----:B------:R-:W-:Y:S05]  /*1950*/  BSYNC B0 ;  /* 0x0000000000007941 */ /* 0x000fea0003800000 */
.L_x_7823:
[----:B------:R-:W-:-:S13]  /*1960*/  ISETP.GE.AND P0, PT, R3, R0, PT ;  /* 0x000000000300720c */ /* 0x000fda0003f06270 */
[----:B------:R-:W-:Y:S05]  /*1970*/  @P0 EXIT ;  /* 0x000000000000094d */ /* 0x000fea0003800000 */
[----:B------:R-:W-:Y:S02]  /*1980*/  IMAD R2, R2, 0x200, R3 ;  /* 0x0000020002027824 */ /* 0x000fe400078e0203 */
[----:B------:R-:W-:-:S04]  /*1990*/  IMAD.MOV.U32 R3, RZ, RZ, 0x8 ;  /* 0x00000008ff037424 */ /* 0x000fc800078e00ff */
[----:B------:R-:W-:-:S05]  /*19a0*/  IMAD.WIDE.U32 R2, R2, R3, c[0x0][0x178] ;  /* 0x00005e0002027625 */ /* 0x000fca00078e0003 */
[----:B------:R-:W-:Y:S01]  /*19b0*/  STG.E.64 [R2.64], R10 ;  /* 0x0000000a02007986 */ /* 0x000fe2000c101b04 */
[----:B------:R-:W-:Y:S05]  /*19c0*/  EXIT ;  /* 0x000000000000794d */ /* 0x000fea0003800000 */
        .type           $_ZN2at6native27unrolled_elementwise_kernelIZNS0_50_GLOBAL__N__2680c7bb_12_PowKernel_cu_b2145a98_318429pow_tensor_scalar_kernel_implIddEEvRNS_18TensorIteratorBaseET0_EUldE2_St5arrayIPcLm2EELi4E23TrivialOffsetCalculatorILi1EjESC_NS0_6memory15LoadWithoutCastENSD_16StoreWithoutCastEEEviT_S6_T2_T3_T4_T5_$__internal_accurate_pow,@function
        .size           $_ZN2at6native27unrolled_elementwise_kernelIZNS0_50_GLOBAL__N__2680c7bb_12_PowKernel_cu_b2145a98_318429pow_tensor_scalar_kernel_implIddEEvRNS_18TensorIteratorBaseET0_EUldE2_St5arrayIPcLm2EELi4E23TrivialOffsetCalculatorILi1EjESC_NS0_6memory15LoadWithoutCastENSD_16StoreWithoutCastEEEviT_S6_T2_T3_T4_T5_$__internal_accurate_pow,(.L_x_61504 - $_ZN2at6native27unrolled_elementwise_kernelIZNS0_50_GLOBAL__N__2680c7bb_12_PowKernel_cu_b2145a98_318429pow_tensor_scalar_kernel_implIddEEvRNS_18TensorIteratorBaseET0_EUldE2_St5arrayIPcLm2EELi4E23TrivialOffsetCalculatorILi1EjESC_NS0_6memory15LoadWithoutCastENSD_16StoreWithoutCastEEEviT_S6_T2_T3_T4_T5_$__internal_accurate_pow)
$_ZN2at6native27unrolled_elementwise_kernelIZNS0_50_GLOBAL__N__2680c7bb_12_PowKernel_cu_b2145a98_318429pow_tensor_scalar_kernel_implIddEEvRNS_18TensorIteratorBaseET0_EUldE2_St5arrayIPcLm2EELi4E23TrivialOffsetCalculatorILi1EjESC_NS0_6memory15LoadWithoutCastENSD_16StoreWithoutCastEEEviT_S6_T2_T3_T4_T5_$__internal_accurate_pow:
[----:B------:R-:W-:-:S04]  /*19d0*/  SHF.R.U32.HI R36, RZ, 0x14, R19 ;  /* 0x00000014ff247819 */ /* 0x000fc80000011613 */
[----:B------:R-:W-:-:S13]  /*19e0*/  ISETP.NE.AND P0, PT, R36, RZ, PT ;  /* 0x000000ff2400720c */ /* 0x000fda0003f05270 */
[----:B------:R-:W0:-:S10]  /*19f0*/  @!P0 DMUL R28, R18, 1.80143985094819840000e+16 ;  /* 0x43500000121c8828 */ /* 0x000e140000000000 */
[----:B0-----:R-:W-:Y:S01]  /*1a00*/  @!P0 IMAD.MOV.U32 R19, RZ, RZ, R29 ;  /* 0x000000ffff138224 */ /* 0x001fe200078e001d */
[----:B------:R-:W-:Y:S01]  /*1a10*/  @!P0 LEA.HI R36, R29, 0xffffffca, RZ, 0xc ;  /* 0xffffffca1d248811 */ /* 0x000fe200078f60ff */
[----:B------:R-:W-:-:S03]  /*1a20*/  @!P0 IMAD.MOV.U32 R18, RZ, RZ, R28 ;  /* 0x000000ffff128224 */ /* 0x000fc600078e001c */
[----:B------:R-:W-:Y:S01]  /*1a30*/  LOP3.LUT R19, R19, 0x800fffff, RZ, 0xc0, !PT ;  /* 0x800fffff13137812 */ /* 0x000fe200078ec0ff */
[----:B------:R-:W-:Y:S02]  /*1a40*/  IMAD.MOV.U32 R24, RZ, RZ, R18 ;  /* 0x000000ffff187224 */ /* 0x000fe400078e0012 */
[----:B------:R-:W-:Y:S01]  /*1a50*/  IMAD.MOV.U32 R18, RZ, RZ, RZ ;  /* 0x000000ffff127224 */ /* 0x000fe200078e00ff */
        /* <DEDUP_REMOVED lines=12> */
[----:B0-----:R-:W0:-:S04]  /*1b20*/  DADD R20, R24, -R18 ;  /* 0x0000000018147229 */ /* 0x001e080000000812 */
[----:B------:R-:W-:-:S04]  /*1b30*/  DMUL R30, R18, R18 ;  /* 0x00000012121e7228 */ /* 0x000fc80000000000 */
[----:B0-----:R-:W0:-:S06]  /*1b40*/  DADD R20, R20, R20 ;  /* 0x0000000014147229 */ /* 0x001e0c0000000014 */
[----:B0-----:R0:W1:Y:S02]  /*1b50*/  DFMA R20, R24, -R18, R20 ;  /* 0x800000121814722b */ /* 0x0010640000000014 */
[----:B0-----:R-:W-:Y:S02]  /*1b60*/  IMAD.MOV.U32 R24, RZ, RZ, 0x7d2cafe2 ;  /* 0x7d2cafe2ff187424 */ /* 0x001fe400078e00ff */
[----:B------:R-:W-:Y:S02]  /*1b70*/  IMAD.MOV.U32 R25, RZ, RZ, 0x3eb0f5ff ;  /* 0x3eb0f5ffff197424 */ /* 0x000fe400078e00ff */
[----:B-1----:R-:W-:-:S04]  /*1b80*/  DMUL R20, R22, R20 ;  /* 0x0000001416147228 */ /* 0x002fc80000000000 */
[----:B------:R-:W0:-:S06]  /*1b90*/  DFMA R24, R30, R24, c[0x2][0x0] ;  /* 0x008000001e18762b */ /* 0x000e0c0000000018 */
[----:B0-----:R-:W0:Y:S01]  /*1ba0*/  DFMA R26, R30, R24, c[0x2][0x8] ;  /* 0x008002001e1a762b */ /* 0x001e220000000018 */
[----:B------:R-:W-:Y:S01]  /*1bb0*/  IADD3 R29, R21, 0x100000, RZ ;  /* 0x00100000151d7810 */ /* 0x000fe20007ffe0ff */
[----:B------:R-:W-:-:S04]  /*1bc0*/  IMAD.MOV.U32 R28, RZ, RZ, R20 ;  /* 0x000000ffff1c7224 */ /* 0x000fc800078e0014 */
[----:B0-----:R-:W0:-:S06]  /*1bd0*/  DFMA R26, R30, R26, c[0x2][0x10] ;  /* 0x008004001e1a762b */ /* 0x001e0c000000001a */
[----:B0-----:R-:W0:-:S06]  /*1be0*/  DFMA R26, R30, R26, c[0x2][0x18] ;  /* 0x008006001e1a762b */ /* 0x001e0c000000001a */
[----:B0-----:R-:W0:-:S06]  /*1bf0*/  DFMA R26, R30, R26, c[0x2][0x20] ;  /* 0x008008001e1a762b */ /* 0x001e0c000000001a */
[----:B0-----:R-:W0:-:S06]  /*1c00*/  DFMA R26, R30, R26, c[0x2][0x28] ;  /* 0x00800a001e1a762b */ /* 0x001e0c000000001a */
[----:B0-----:R-:W0:-:S06]  /*1c10*/  DFMA R22, R30, R26, c[0x2][0x30] ;  /* 0x00800c001e16762b */ /* 0x001e0c000000001a */
[----:B0-----:R-:W0:-:S06]  /*1c20*/  DADD R24, -R22, c[0x2][0x30] ;  /* 0x00800c0016187629 */ /* 0x001e0c0000000100 */
[----:B0-----:R-:W0:-:S04]  /*1c30*/  DFMA R24, R30, R26, R24 ;  /* 0x0000001a1e18722b */ /* 0x001e080000000018 */
[----:B------:R-:W1:-:S04]  /*1c40*/  DMUL R26, R18, R18 ;  /* 0x00000012121a7228 */ /* 0x000e480000000000 */
[----:B0-----:R-:W-:-:S04]  /*1c50*/  DADD R24, RZ, R24 ;  /* 0x00000000ff187229 */ /* 0x001fc80000000018 */
[----:B-1----:R-:W0:-:S06]  /*1c60*/  DFMA R30, R18, R18, -R26 ;  /* 0x00000012121e722b */ /* 0x002e0c000000081a */
[----:B0-----:R-:W-:-:S04]  /*1c70*/  DFMA R28, R18, R28, R30 ;  /* 0x0000001c121c722b */ /* 0x001fc8000000001e */
[----:B------:R-:W0:-:S06]  /*1c80*/  DMUL R30, R18, R26 ;  /* 0x0000001a121e7228 */ /* 0x000e0c0000000000 */
[----:B0-----:R-:W0:-:S06]  /*1c90*/  DFMA R32, R18, R26, -R30 ;  /* 0x0000001a1220722b */ /* 0x001e0c000000081e */
[----:B0-----:R-:W0:-:S06]  /*1ca0*/  DFMA R32, R20, R26, R32 ;  /* 0x0000001a1420722b */ /* 0x001e0c0000000020 */
[----:B0-----:R-:W-:-:S04]  /*1cb0*/  DFMA R28, R18, R28, R32 ;  /* 0x0000001c121c722b */ /* 0x001fc80000000020 */
[----:B------:R-:W0:-:S06]  /*1cc0*/  DADD R32, R24, c[0x2][0x38] ;  /* 0x00800e0018207629 */ /* 0x000e0c0000000000 */
[----:B0-----:R-:W0:-:S06]  /*1cd0*/  DADD R24, R22, R32 ;  /* 0x0000000016187229 */ /* 0x001e0c0000000020 */
[----:B0-----:R-:W0:-:S04]  /*1ce0*/  DADD R22, R22, -R24 ;  /* 0x0000000016167229 */ /* 0x001e080000000818 */
[----:B------:R-:W1:-:S04]  /*1cf0*/  DMUL R26, R24, R30 ;  /* 0x0000001e181a7228 */ /* 0x000e480000000000 */
[----:B0-----:R-:W-:-:S04]  /*1d00*/  DADD R32, R32, R22 ;  /* 0x0000000020207229 */ /* 0x001fc80000000016 */
[----:B-1----:R-:W0:-:S06]  /*1d10*/  DFMA R22, R24, R30, -R26 ;  /* 0x0000001e1816722b */ /* 0x002e0c000000081a */
        /* <DEDUP_REMOVED lines=8> */
[C---:B0-----:R-:W-:Y:S02]  /*1da0*/  IADD3 R24, R36.reuse, -0x3ff, RZ ;  /* 0xfffffc0124187810 */ /* 0x041fe40007ffe0ff */
[----:B------:R-:W-:Y:S02]  /*1db0*/  @P1 IADD3 R24, R36, -0x3fe, RZ ;  /* 0xfffffc0224181810 */ /* 0x000fe40007ffe0ff */
[----:B-1----:R0:W1:Y:S02]  /*1dc0*/  DADD R26, R26, R18 ;  /* 0x000000001a1a7229 */ /* 0x0020640000000012 */
[----:B0-----:R-:W-:Y:S01]  /*1dd0*/  LOP3.LUT R18, R24, 0x80000000, RZ, 0x3c, !PT ;  /* 0x8000000018127812 */ /* 0x001fe200078e3cff */
[----:B------:R-:W-:-:S03]  /*1de0*/  IMAD.MOV.U32 R19, RZ, RZ, 0x43300000 ;  /* 0x43300000ff137424 */ /* 0x000fc600078e00ff */
[----:B-1----:R-:W0:-:S04]  /*1df0*/  DADD R26, R20, R26 ;  /* 0x00000000141a7229 */ /* 0x002e08000000001a */
        /* <DEDUP_REMOVED lines=11> */
[----:B------:R-:W-:Y:S02]  /*1eb0*/  IMAD.MOV.U32 R22, RZ, RZ, 0x652b82fe ;  /* 0x652b82feff167424 */ /* 0x000fe400078e00ff */
[----:B0-----:R-:W-:Y:S01]  /*1ec0*/  IMAD.MOV.U32 R28, RZ, RZ, 0x69ce2bdf ;  /* 0x69ce2bdfff1c7424 */ /* 0x001fe200078e00ff */
[----:B------:R-:W-:Y:S01]  /*1ed0*/  SEL R35, R23, R35, P0 ;  /* 0x0000002317237207 */ /* 0x000fe20000000000 */
[----:B-1----:R-:W0:Y:S01]  /*1ee0*/  DFMA R20, R18, c[0x2][0x50], R20 ;  /* 0x0080140012147a2b */ /* 0x002e220000000014 */
[----:B------:R-:W-:Y:S02]  /*1ef0*/  IMAD.MOV.U32 R23, RZ, RZ, 0x3ff71547 ;  /* 0x3ff71547ff177424 */ /* 0x000fe400078e00ff */
[----:B------:R-:W-:-:S03]  /*1f00*/  IMAD.MOV.U32 R29, RZ, RZ, 0x3e5ade15 ;  /* 0x3e5ade15ff1d7424 */ /* 0x000fc600078e00ff */
        /* <DEDUP_REMOVED lines=38> */
.L_x_7825:
[----:B-1----:R-:W-:-:S04]  /*2170*/  DSETP.NEU.AND P0, PT, |R24|, +INF , PT ;  /* 0x7ff000001800742a */ /* 0x002fc80003f0d200 */
[----:B------:R-:W1:-:S06]  /*2180*/  DADD R20, R30, -R20 ;  /* 0x000000001e147229 */ /* 0x000e4c0000000814 */
[----:B-1----:R1:W2:Y:S02]  /*2190*/  DADD R20, R18, R20 ;  /* 0x0000000012147229 */ /* 0x0022a40000000014 */
[----:B-1----:R-:W-:Y:S02]  /*21a0*/  IMAD.MOV.U32 R18, RZ, RZ, R3 ;  /* 0x000000ffff127224 */ /* 0x002fe400078e0003 */
[----:B------:R-:W-:Y:S02]  /*21b0*/  IMAD.MOV.U32 R19, RZ, RZ, 0x0 ;  /* 0x00000000ff137424 */ /* 0x000fe400078e00ff */
[----:B--2---:R1:W2:Y:S02]  /*21c0*/  @P0 DFMA R24, R20, R24, R24 ;  /* 0x000000181418022b */ /* 0x0042a40000000018 */
[----:B-12---:R-:W-:Y:S09]  /*21d0*/  RET.REL.NODEC R18 `(_ZN2at6native27unrolled_elementwise_kernelIZNS0_50_GLOBAL__N__2680c7bb_12_PowKernel_cu_b2145a98_318429pow_tensor_scalar_kernel_implIddEEvRNS_18TensorIteratorBaseET0_EUldE2_St5arrayIPcLm2EELi4E23TrivialOffsetCalculatorILi1EjESC_NS0_6memory15LoadWithoutCastENSD_16StoreWithoutCastEEEviT_S6_T2_T3_T4_T5_) ;  /* 0xffffde2012007950 */ /* 0x006ff20003c3ffff */
.L_x_7826:
        /* <DEDUP_REMOVED lines=10> */
.L_x_61504:


//--------------------- .text._ZN2at6native29vectorized_elementwise_kernelILi2EZNS0_50_GLOBAL__N__2680c7bb_12_PowKernel_cu_b2145a98_318429pow_tensor_scalar_kernel_implIddEEvRNS_18TensorIteratorBaseET0_EUldE2_St5arrayIPcLm2EEEEviS6_T1_ --------------------------
	.section	.text._ZN2at6native29vectorized_elementwise_kernelILi2EZNS0_50_GLOBAL__N__2680c7bb_12_PowKernel_cu_b2145a98_318429pow_tensor_scalar_kernel_implIddEEvRNS_18TensorIteratorBaseET0_EUldE2_St5arrayIPcLm2EEEEviS6_T1_,"ax",@progbits
	.sectioninfo	@"SHI_REGISTERS=58"
	.align	128
        .global         _ZN2at6native29vectorized_elementwise_kernelILi2EZNS0_50_GLOBAL__N__2680c7bb_12_PowKernel_cu_b2145a98_318429pow_tensor_scalar_kernel_implIddEEvRNS_18TensorIteratorBaseET0_EUldE2_St5arrayIPcLm2EEEEviS6_T1_
        .type           _ZN2at6native29vectorized_elementwise_kernelILi2EZNS0_50_GLOBAL__N__2680c7bb_12_PowKernel_cu_b2145a98_318429pow_tensor_scalar_kernel_implIddEEvRNS_18TensorIteratorBaseET0_EUldE2_St5arrayIPcLm2EEEEviS6_T1_,@function
        .size           _ZN2at6native29vectorized_elementwise_kernelILi2EZNS0_50_GLOBAL__N__2680c7bb_12_PowKernel_cu_b2145a98_318429pow_tensor_scalar_kernel_implIddEEvRNS_18TensorIteratorBaseET0_EUldE2_St5arrayIPcLm2EEEEviS6_T1_,(.L_x_61505 - _ZN2at6native29vectorized_elementwise_kernelILi2EZNS0_50_GLOBAL__N__2680c7bb_12_PowKernel_cu_b2145a98_318429pow_tensor_scalar_kernel_implIddEEvRNS_18TensorIteratorBaseET0_EUldE2_St5arrayIPcLm2EEEEviS6_T1_)
        .other          _ZN2at6native29vectorized_elementwise_kernelILi2EZNS0_50_GLOBAL__N__2680c7bb_12_PowKernel_cu_b2145a98_318429pow_tensor_scalar_kernel_implIddEEvRNS_18TensorIteratorBaseET0_EUldE2_St5arrayIPcLm2EEEEviS6_T1_,@"STO_CUDA_ENTRY STV_DEFAULT"
_ZN2at6native29vectorized_elementwise_kernelILi2EZNS0_50_GLOBAL__N__2680c7bb_12_PowKernel_cu_b2145a98_318429pow_tensor_scalar_kernel_implIddEEvRNS_18TensorIteratorBaseET0_EUldE2_St5arrayIPcLm2EEEEviS6_T1_:
.text._ZN2at6native29vectorized_elementwise_kernelILi2EZNS0_50_GLOBAL__N__2680c7bb_12_PowKernel_cu_b2145a98_318429pow_tensor_scalar_kernel_implIddEEvRNS_18TensorIteratorBaseET0_EUldE2_St5arrayIPcLm2EEEEviS6_T1_:
        /* <DEDUP_REMOVED lines=24> */
[----:B------:R-:W-:Y:S01]  /*0180*/  IMAD.MOV.U32 R21, RZ, RZ, 0x3ff00000 ;  /* 0x3ff00000ff157424 */ /* 0x000fe200078e00ff */
[----:B-1----:R-:W-:Y:S05]  /*0190*/  @!P0 BRA `(.L_x_7828) ;  /* 0x000024f000008947 */ /* 0x002fea0003800000 */
[----:B0-----:R-:W-:-:S04]  /*01a0*/  IMAD.MOV.U32 R5, RZ, RZ, 0x8 ;  /* 0x00000008ff057424 */ /* 0x001fc800078e00ff */
[----:B------:R-:W-:-:S06]  /*01b0*/  IMAD.WIDE R4, R0, R5, c[0x0][0x180] ;  /* 0x0000600000047625 */ /* 0x000fcc00078e0205 */
[----:B------:R-:W-:-:S05]  /*01c0*/  IMAD.WIDE.U32 R6, R2, 0x10, R4 ;  /* 0x0000001002067825 */ /* 0x000fca00078e0004 */
[----:B------:R-:W2:Y:S04]  /*01d0*/  LDG.E.128 R20, [R6.64] ;  /* 0x0000000406147981 */ /* 0x000ea8000c1e1d00 */
[----:B------:R0:W5:Y:S04]  /*01e0*/  LDG.E.128 R16, [R6.64+0x800] ;  /* 0x0008000406107981 */ /* 0x000168000c1e1d00 */
[----:B------:R0:W5:Y:S04]  /*01f0*/  LDG.E.128 R28, [R6.64+0x1000] ;  /* 0x00100004061c7981 */ /* 0x000168000c1e1d00 */
[----:B------:R0:W5:Y:S01]  /*0200*/  LDG.E.128 R24, [R6.64+0x1800] ;  /* 0x0018000406187981 */ /* 0x000162000c1e1d00 */
[----:B------:R-:W-:Y:S01]  /*0210*/  IMAD.MOV.U32 R37, RZ, RZ, c[0x0][0x16c] ;  /* 0x00005b00ff257624 */ /* 0x000fe200078e00ff */
[----:B------:R-:W-:Y:S01]  /*0220*/  BSSY B0, `(.L_x_7829) ;  /* 0x000000c000007945 */ /* 0x000fe20003800000 */
[----:B------:R-:W-:-:S03]  /*0230*/  IMAD.MOV.U32 R39, RZ, RZ, c[0x0][0x168] ;  /* 0x00005a00ff277624 */ /* 0x000fc600078e00ff */
[----:B------:R-:W-:-:S04]  /*0240*/  LOP3.LUT R3, R37, 0x7ff00000, RZ, 0xc0, !PT ;  /* 0x7ff0000025037812 */ /* 0x000fc800078ec0ff */
[----:B------:R-:W-:-:S04]  /*0250*/  LEA.HI R8, R3, 0xfffffc0c, RZ, 0xc ;  /* 0xfffffc0c03087811 */ /* 0x000fc800078f60ff */
[CC--:B------:R-:W-:Y:S02]  /*0260*/  SHF.L.U32 R3, R39.reuse, R8.reuse, RZ ;  /* 0x0000000827037219 */ /* 0x0c0fe400000006ff */
[----:B------:R-:W-:Y:S02]  /*0270*/  SHF.L.U64.HI R8, R39, R8, c[0x0][0x16c] ;  /* 0x00005b0027087619 */ /* 0x000fe40000010208 */
[----:B------:R-:W-:Y:S02]  /*0280*/  ISETP.NE.U32.AND P0, PT, R3, RZ, PT ;  /* 0x000000ff0300720c */ /* 0x000fe40003f05070 */
[----:B------:R-:W-:Y:S02]  /*0290*/  MOV R3, 0x2e0 ;  /* 0x000002e000037802 */ /* 0x000fe40000000f00 */
[----:B------:R-:W-:-:S04]  /*02a0*/  ISETP.NE.AND.EX P0, PT, R8, -0x80000000, PT, P0 ;  /* 0x800000000800780c */ /* 0x000fc80003f05300 */
[----:B------:R-:W-:Y:S01]  /*02b0*/  SEL R36, RZ, 0x1, P0 ;  /* 0x00000001ff247807 */ /* 0x000fe20000000000 */
[----:B--2---:R0:W1:-:S06]  /*02c0*/  DADD R4, -RZ, |R20| ;  /* 0x00000000ff047229 */ /* 0x00404c0000000514 */
[----:B01---5:R-:W-:Y:S05]  /*02d0*/  CALL.REL.NOINC `($_ZN2at6native29vectorized_elementwise_kernelILi2EZNS0_50_GLOBAL__N__2680c7bb_12_PowKernel_cu_b2145a98_318429pow_tensor_scalar_kernel_implIddEEvRNS_18TensorIteratorBaseET0_EUldE2_St5arrayIPcLm2EEEEviS6_T1_$__internal_accurate_pow) ;  /* 0x000057d000007944 */ /* 0x023fea0003c00000 */
[----:B------:R-:W-:Y:S05]  /*02e0*/  BSYNC B0 ;  /* 0x0000000000007941 */ /* 0x000fea0003800000 */
.L_x_7829:
[----:B------:R-:W0:Y:S01]  /*02f0*/  DSETP.NEU.AND P1, PT, R20, RZ, PT ;  /* 0x000000ff1400722a */ /* 0x000e220003f2d000 */
[-C--:B------:R-:W-:Y:S01]  /*0300*/  LOP3.LUT R5, R5, R4.reuse, RZ, 0x3c, !PT ;  /* 0x0000000405057212 */ /* 0x080fe200078e3cff */
[----:B------:R-:W-:Y:S03]  /*0310*/  BSSY B0, `(.L_x_7830) ;  /* 0x000001a000007945 */ /* 0x000fe60003800000 */
[----:B------:R-:W-:-:S04]  /*0320*/  LOP3.LUT R4, R5, R4, RZ, 0x3c, !PT ;  /* 0x0000000405047212 */ /* 0x000fc800078e3cff */
[----:B------:R-:W-:-:S05]  /*0330*/  LOP3.LUT R5, R5, R4, RZ, 0x3c, !PT ;  /* 0x0000000405057212 */ /* 0x000fca00078e3cff */
[----:B0-----:R-:W-:Y:S05]  /*0340*/  @!P1 BRA `(.L_x_7831) ;  /* 0x000000f000009947 */ /* 0x001fea0003800000 */
[C---:B------:R-:W-:Y:S01]  /*0350*/  ISETP.GT.AND P3, PT, R21.reuse, -0x1, PT ;  /* 0xffffffff1500780c */ /* 0x040fe20003f64270 */
[----:B------:R-:W0:Y:S01]  /*0360*/  DADD R6, -RZ, -R4 ;  /* 0x00000000ff067229 */ /* 0x000e220000000904 */
[----:B------:R-:W-:Y:S02]  /*0370*/  ISETP.LT.AND P2, PT, R21, RZ, !P0 ;  /* 0x000000ff1500720c */ /* 0x000fe40004741270 */
[----:B------:R-:W-:-:S07]  /*0380*/  ISETP.NE.AND P1, PT, R36, RZ, PT ;  /* 0x000000ff2400720c */ /* 0x000fce0003f25270 */
[----:B0-----:R-:W-:Y:S02]  /*0390*/  FSEL R3, R6, R4, P2 ;  /* 0x0000000406037208 */ /* 0x001fe40001000000 */
[----:B------:R-:W-:Y:S01]  /*03a0*/  FSEL R6, R7, R5, P2 ;  /* 0x0000000507067208 */ /* 0x000fe20001000000 */
[----:B------:R-:W-:Y:S05]  /*03b0*/  @P3 BRA `(.L_x_7832) ;  /* 0x000000f000003947 */ /* 0x000fea0003800000 */
[----:B------:R-:W0:Y:S02]  /*03c0*/  FRND.F64.TRUNC R4, c[0x0][0x168] ;  /* 0x00005a0000047b13 */ /* 0x000e24000030d800 */
[----:B0-----:R0:W1:Y:S02]  /*03d0*/  DSETP.NEU.AND P2, PT, R4, c[0x0][0x168], PT ;  /* 0x00005a000400762a */ /* 0x0010640003f4d000 */
[----:B0-----:R-:W-:Y:S02]  /*03e0*/  IMAD.MOV.U32 R4, RZ, RZ, R3 ;  /* 0x000000ffff047224 */ /* 0x001fe400078e0003 */
[----:B------:R-:W-:-:S10]  /*03f0*/  IMAD.MOV.U32 R5, RZ, RZ, R6 ;  /* 0x000000ffff057224 */ /* 0x000fd400078e0006 */
[----:B-1----:R-:W-:Y:S05]  /*0400*/  @!P2 BRA `(.L_x_7832) ;  /* 0x000000a00000a947 */ /* 0x002fea0003800000 */
[----:B------:R-:W-:Y:S02]  /*0410*/  IMAD.MOV.U32 R4, RZ, RZ, 0x0 ;  /* 0x00000000ff047424 */ /* 0x000fe400078e00ff */
[----:B------:R-:W-:Y:S01]  /*0420*/  IMAD.MOV.U32 R5, RZ, RZ, -0x80000 ;  /* 0xfff80000ff057424 */ /* 0x000fe200078e00ff */
[----:B------:R-:W-:Y:S05]  /*0430*/  BRA `(.L_x_7832) ;  /* 0x0000007000007947 */ /* 0x000fea0003800000 */
.L_x_7831:
[----:B------:R-:W-:Y:S01]  /*0440*/  IMAD.MOV.U32 R4, RZ, RZ, c[0x0][0x168] ;  /* 0x00005a00ff047624 */ /* 0x000fe200078e00ff */
[----:B------:R-:W-:Y:S01]  /*0450*/  ISETP.LE.AND P2, PT, RZ, c[0x0][0x16c], PT ;  /* 0x00005b00ff007a0c */ /* 0x000fe20003f43270 */
[----:B------:R-:W-:-:S06]  /*0460*/  IMAD.MOV.U32 R5, RZ, RZ, c[0x0][0x16c] ;  /* 0x00005b00ff057624 */ /* 0x000fcc00078e00ff */
[----:B------:R0:W1:Y:S02]  /*0470*/  DSETP.NEU.AND P1, PT, |R4|, 0.5, !P0 ;  /* 0x3fe000000400742a */ /* 0x000064000472d200 */
[----:B0-----:R-:W-:-:S04]  /*0480*/  IMAD.MOV.U32 R4, RZ, RZ, RZ ;  /* 0x000000ffff047224 */ /* 0x001fc800078e00ff */
[----:B-1----:R-:W-:-:S04]  /*0490*/  SEL R5, R21, RZ, P1 ;  /* 0x000000ff15057207 */ /* 0x002fc80000800000 */
[----:B------:R-:W-:Y:S02]  /*04a0*/  @!P2 LOP3.LUT R5, R5, 0x7ff00000, RZ, 0xfc, !PT ;  /* 0x7ff000000505a812 */ /* 0x000fe400078efcff */
.L_x_7832:
[----:B------:R-:W-:Y:S05]  /*04b0*/  BSYNC B0 ;  /* 0x0000000000007941 */ /* 0x000fea0003800000 */
.L_x_7830:
        /* <DEDUP_REMOVED lines=20> */
.L_x_7836:
[----:B------:R-:W0:-:S14]  /*0600*/  DSETP.NEU.AND P2, PT, |R20|, +INF , PT ;  /* 0x7ff000001400742a */ /* 0x000e1c0003f4d200 */
[----:B0-----:R-:W-:Y:S05]  /*0610*/  @P2 BRA `(.L_x_7834) ;  /* 0x000000a000002947 */ /* 0x001fea0003800000 */
[----:B------:R-:W-:Y:S01]  /*0620*/  IMAD.MOV.U32 R4, RZ, RZ, c[0x0][0x16c] ;  /* 0x00005b00ff047624 */ /* 0x000fe200078e00ff */
[----:B------:R-:W-:-:S04]  /*0630*/  ISETP.LT.AND P1, PT, R21, RZ, P1 ;  /* 0x000000ff1500720c */ /* 0x000fc80000f21270 */
[C---:B------:R-:W-:Y:S02]  /*0640*/  LOP3.LUT R3, R4.reuse, 0x7fffffff, RZ, 0xc0, !PT ;  /* 0x7fffffff04037812 */ /* 0x040fe400078ec0ff */
[----:B------:R-:W-:Y:S01]  /*0650*/  ISETP.GT.AND P2, PT, R4, -0x1, PT ;  /* 0xffffffff0400780c */ /* 0x000fe20003f44270 */
[----:B------:R-:W-:Y:S01]  /*0660*/  IMAD.MOV.U32 R4, RZ, RZ, RZ ;  /* 0x000000ffff047224 */ /* 0x000fe200078e00ff */
[----:B------:R-:W-:Y:S02]  /*0670*/  ISETP.NE.AND P1, PT, R3, 0x3fe00000, P1 ;  /* 0x3fe000000300780c */ /* 0x000fe40000f25270 */
[----:B------:R-:W-:-:S11]  /*0680*/  SEL R5, RZ, 0x7ff00000, !P2 ;  /* 0x7ff00000ff057807 */ /* 0x000fd60005000000 */
[----:B------:R-:W-:Y:S01]  /*0690*/  @P1 IADD3 R5, R5, -0x80000000, RZ ;  /* 0x8000000005051810 */ /* 0x000fe20007ffe0ff */
[----:B------:R-:W-:Y:S05]  /*06a0*/  BRA `(.L_x_7834) ;  /* 0x0000001000007947 */ /* 0x000fea0003800000 */
.L_x_7835:
[----:B------:R0:W1:-:S06]  /*06b0*/  DADD R4, R20, c[0x0][0x168] ;  /* 0x00005a0014047629 */ /* 0x00004c0000000000 */
.L_x_7834:
[----:B------:R-:W-:Y:S05]  /*06c0*/  BSYNC B0 ;  /* 0x0000000000007941 */ /* 0x000fea0003800000 */
.L_x_7833:
[----:B------:R-:W-:Y:S01]  /*06d0*/  DADD R6, -RZ, |R22| ;  /* 0x00000000ff067229 */ /* 0x000fe20000000516 */
[----:B------:R-:W-:Y:S01]  /*06e0*/  BSSY B0, `(.L_x_7837) ;  /* 0x000000a000007945 */ /* 0x000fe20003800000 */
[----:B------:R-:W-:Y:S01]  /*06f0*/  IMAD.MOV.U32 R39, RZ, RZ, c[0x0][0x168] ;  /* 0x00005a00ff277624 */ /* 0x000fe200078e00ff */
[----:B------:R-:W-:Y:S01]  /*0700*/  MOV R3, 0x780 ;  /* 0x0000078000037802 */ /* 0x000fe20000000f00 */
[----:B------:R-:W2:Y:S01]  /*0710*/  DSETP.NEU.AND P1, PT, R20, 1, PT ;  /* 0x3ff000001400742a */ /* 0x000ea20003f2d000 */
[----:B------:R-:W-:-:S05]  /*0720*/  IMAD.MOV.U32 R37, RZ, RZ, c[0x0][0x16c] ;  /* 0x00005b00ff257624 */ /* 0x000fca00078e00ff */
[----:B012---:R-:W-:Y:S01]  /*0730*/  FSEL R20, R4, RZ, P1 ;  /* 0x000000ff04147208 */ /* 0x007fe20000800000 */
[----:B------:R-:W-:Y:S01]  /*0740*/  IMAD.MOV.U32 R4, RZ, RZ, R6 ;  /* 0x000000ffff047224 */ /* 0x000fe200078e0006 */
[----:B------:R-:W-:Y:S01]  /*0750*/  FSEL R21, R5, 1.875, P1 ;  /* 0x3ff0000005157808 */ /* 0x000fe20000800000 */
[----:B------:R-:W-:Y:S02]  /*0760*/  IMAD.MOV.U32 R5, RZ, RZ, R7 ;  /* 0x000000ffff057224 */ /* 0x000fe400078e0007 */
[----:B------:R-:W-:Y:S05]  /*0770*/  CALL.REL.NOINC `($_ZN2at6native29vectorized_elementwise_kernelILi2EZNS0_50_GLOBAL__N__2680c7bb_12_PowKernel_cu_b2145a98_318429pow_tensor_scalar_kernel_implIddEEvRNS_18TensorIteratorBaseET0_EUldE2_St5arrayIPcLm2EEEEviS6_T1_$__internal_accurate_pow) ;  /* 0x0000533000007944 */ /* 0x000fea0003c00000 */
[----:B------:R-:W-:Y:S05]  /*0780*/  BSYNC B0 ;  /* 0x0000000000007941 */ /* 0x000fea0003800000 */
.L_x_7837:
[----:B------:R-:W0:Y:S01]  /*0790*/  DSETP.NEU.AND P1, PT, R22, RZ, PT ;  /* 0x000000ff1600722a */ /* 0x000e220003f2d000 */
[-C--:B------:R-:W-:Y:S01]  /*07a0*/  LOP3.LUT R5, R5, R4.reuse, RZ, 0x3c, !PT ;  /* 0x0000000405057212 */ /* 0x080fe200078e3cff */
[----:B------:R-:W-:Y:S03]  /*07b0*/  BSSY B0, `(.L_x_7838) ;  /* 0x0000018000007945 */ /* 0x000fe60003800000 */
[----:B------:R-:W-:-:S04]  /*07c0*/  LOP3.LUT R4, R5, R4, RZ, 0x3c, !PT ;  /* 0x0000000405047212 */ /* 0x000fc800078e3cff */
[----:B------:R-:W-:-:S05]  /*07d0*/  LOP3.LUT R5, R5, R4, RZ, 0x3c, !PT ;  /* 0x0000000405057212 */ /* 0x000fca00078e3cff */
[----:B0-----:R-:W-:Y:S05]  /*07e0*/  @!P1 BRA `(.L_x_7839) ;  /* 0x000000d000009947 */ /* 0x001fea0003800000 */
[----:B------:R-:W-:Y:S02]  /*07f0*/  ISETP.GT.AND P2, PT, R23, -0x1, PT ;  /* 0xffffffff1700780c */ /* 0x000fe40003f44270 */
[----:B------:R-:W-:-:S11]  /*0800*/  ISETP.NE.AND P1, PT, R36, RZ, PT ;  /* 0x000000ff2400720c */ /* 0x000fd60003f25270 */
[----:B------:R-:W-:Y:S05]  /*0810*/  @P2 BRA `(.L_x_7840) ;  /* 0x0000011000002947 */ /* 0x000fea0003800000 */
[----:B------:R-:W0:Y:S01]  /*0820*/  FRND.F64.TRUNC R8, c[0x0][0x168] ;  /* 0x00005a0000087b13 */ /* 0x000e22000030d800 */
[----:B------:R-:W1:Y:S01]  /*0830*/  DADD R6, -RZ, -R4 ;  /* 0x00000000ff067229 */ /* 0x000e620000000904 */
[----:B------:R-:W-:-:S09]  /*0840*/  ISETP.LT.AND P2, PT, R23, RZ, !P0 ;  /* 0x000000ff1700720c */ /* 0x000fd20004741270 */
[----:B-1----:R-:W-:Y:S02]  /*0850*/  FSEL R4, R6, R4, P2 ;  /* 0x0000000406047208 */ /* 0x002fe40001000000 */
[----:B------:R-:W-:Y:S01]  /*0860*/  FSEL R5, R7, R5, P2 ;  /* 0x0000000507057208 */ /* 0x000fe20001000000 */
[----:B0-----:R-:W0:-:S14]  /*0870*/  DSETP.NEU.AND P3, PT, R8, c[0x0][0x168], PT ;  /* 0x00005a000800762a */ /* 0x001e1c0003f6d000 */
[----:B0-----:R-:W-:Y:S05]  /*0880*/  @!P3 BRA `(.L_x_7840) ;  /* 0x000000a00000b947 */ /* 0x001fea0003800000 */
[----:B------:R-:W-:Y:S02]  /*0890*/  IMAD.MOV.U32 R4, RZ, RZ, 0x0 ;  /* 0x00000000ff047424 */ /* 0x000fe400078e00ff */
[----:B------:R-:W-:Y:S01]  /*08a0*/  IMAD.MOV.U32 R5, RZ, RZ, -0x80000 ;  /* 0xfff80000ff057424 */ /* 0x000fe200078e00ff */
[----:B------:R-:W-:Y:S05]  /*08b0*/  BRA `(.L_x_7840) ;  /* 0x0000007000007947 */ /* 0x000fea0003800000 */
.L_x_7839:
[----:B------:R-:W-:Y:S01]  /*08c0*/  IMAD.MOV.U32 R4, RZ, RZ, c[0x0][0x168] ;  /* 0x00005a00ff047624 */ /* 0x000fe200078e00ff */
[----:B------:R-:W-:Y:S01]  /*08d0*/  ISETP.LE.AND P2, PT, RZ, c[0x0][0x16c], PT ;  /* 0x00005b00ff007a0c */ /* 0x000fe20003f43270 */
[----:B------:R-:W-:-:S06]  /*08e0*/  IMAD.MOV.U32 R5, RZ, RZ, c[0x0][0x16c] ;  /* 0x00005b00ff057624 */ /* 0x000fcc00078e00ff */
[----:B------:R0:W1:Y:S02]  /*08f0*/  DSETP.NEU.AND P1, PT, |R4|, 0.5, !P0 ;  /* 0x3fe000000400742a */ /* 0x000064000472d200 */
[----:B0-----:R-:W-:-:S04]  /*0900*/  IMAD.MOV.U32 R4, RZ, RZ, RZ ;  /* 0x000000ffff047224 */ /* 0x001fc800078e00ff */
[----:B-1----:R-:W-:-:S04]  /*0910*/  SEL R5, R23, RZ, P1 ;  /* 0x000000ff17057207 */ /* 0x002fc80000800000 */
[----:B------:R-:W-:Y:S02]  /*0920*/  @!P2 LOP3.LUT R5, R5, 0x7ff00000, RZ, 0xfc, !PT ;  /* 0x7ff000000505a812 */ /* 0x000fe400078efcff */
.L_x_7840:
[----:B------:R-:W-:Y:S05]  /*0930*/  BSYNC B0 ;  /* 0x0000000000007941 */ /* 0x000fea0003800000 */
.L_x_7838:
        /* <DEDUP_REMOVED lines=20> */
.L_x_7844:
[----:B------:R-:W0:-:S14]  /*0a80*/  DSETP.NEU.AND P2, PT, |R22|, +INF , PT ;  /* 0x7ff000001600742a */ /* 0x000e1c0003f4d200 */
[----:B0-----:R-:W-:Y:S05]  /*0a90*/  @P2 BRA `(.L_x_7842) ;  /* 0x000000a000002947 */ /* 0x001fea0003800000 */
[----:B------:R-:W-:Y:S01]  /*0aa0*/  IMAD.MOV.U32 R3, RZ, RZ, c[0x0][0x16c] ;  /* 0x00005b00ff037624 */ /* 0x000fe200078e00ff */
[----:B------:R-:W-:-:S04]  /*0ab0*/  ISETP.LT.AND P1, PT, R23, RZ, P1 ;  /* 0x000000ff1700720c */ /* 0x000fc80000f21270 */
[C---:B------:R-:W-:Y:S02]  /*0ac0*/  LOP3.LUT R4, R3.reuse, 0x7fffffff, RZ, 0xc0, !PT ;  /* 0x7fffffff03047812 */ /* 0x040fe400078ec0ff */
[----:B------:R-:W-:Y:S02]  /*0ad0*/  ISETP.GT.AND P2, PT, R3, -0x1, PT ;  /* 0xffffffff0300780c */ /* 0x000fe40003f44270 */
[----:B------:R-:W-:Y:S01]  /*0ae0*/  ISETP.NE.AND P1, PT, R4, 0x3fe00000, P1 ;  /* 0x3fe000000400780c */ /* 0x000fe20000f25270 */
[----:B------:R-:W-:Y:S01]  /*0af0*/  IMAD.MOV.U32 R4, RZ, RZ, RZ ;  /* 0x000000ffff047224 */ /* 0x000fe200078e00ff */
[----:B------:R-:W-:-:S11]  /*0b00*/  SEL R5, RZ, 0x7ff00000, !P2 ;  /* 0x7ff00000ff057807 */ /* 0x000fd60005000000 */
[----:B------:R-:W-:Y:S01]  /*0b10*/  @P1 IADD3 R5, R5, -0x80000000, RZ ;  /* 0x8000000005051810 */ /* 0x000fe20007ffe0ff */
[----:B------:R-:W-:Y:S05]  /*0b20*/  BRA `(.L_x_7842) ;  /* 0x0000001000007947 */ /* 0x000fea0003800000 */
.L_x_7843:
[----:B------:R0:W1:-:S06]  /*0b30*/  DADD R4, R22, c[0x0][0x168] ;  /* 0x00005a0016047629 */ /* 0x00004c0000000000 */
.L_x_7842:
[----:B------:R-:W-:Y:S05]  /*0b40*/  BSYNC B0 ;  /* 0x0000000000007941 */ /* 0x000fea0003800000 */
.L_x_7841:
        /* <DEDUP_REMOVED lines=12> */
.L_x_7845:
        /* <DEDUP_REMOVED lines=19> */
.L_x_7847:
[----:B------:R-:W-:Y:S01]  /*0d40*/  IMAD.MOV.U32 R4, RZ, RZ, c[0x0][0x168] ;  /* 0x00005a00ff047624 */ /* 0x000fe200078e00ff */
[----:B------:R-:W-:Y:S01]  /*0d50*/  ISETP.LE.AND P2, PT, RZ, c[0x0][0x16c], PT ;  /* 0x00005b00ff007a0c */ /* 0x000fe20003f43270 */
[----:B------:R-:W-:-:S06]  /*0d60*/  IMAD.MOV.U32 R5, RZ, RZ, c[0x0][0x16c] ;  /* 0x00005b00ff057624 */ /* 0x000fcc00078e00ff */
[----:B------:R0:W1:Y:S02]  /*0d70*/  DSETP.NEU.AND P1, PT, |R4|, 0.5, !P0 ;  /* 0x3fe000000400742a */ /* 0x000064000472d200 */
[----:B0-----:R-:W-:-:S04]  /*0d80*/  IMAD.MOV.U32 R4, RZ, RZ, RZ ;  /* 0x000000ffff047224 */ /* 0x001fc800078e00ff */
[----:B-1----:R-:W-:-:S04]  /*0d90*/  SEL R5, R17, RZ, P1 ;  /* 0x000000ff11057207 */ /* 0x002fc80000800000 */
[----:B------:R-:W-:Y:S02]  /*0da0*/  @!P2 LOP3.LUT R5, R5, 0x7ff00000, RZ, 0xfc, !PT ;  /* 0x7ff000000505a812 */ /* 0x000fe400078efcff */
.L_x_7848:
[----:B------:R-:W-:Y:S05]  /*0db0*/  BSYNC B0 ;  /* 0x0000000000007941 */ /* 0x000fea0003800000 */
.L_x_7846:
        /* <DEDUP_REMOVED lines=20> */
.L_x_7852:
        /* <DEDUP_REMOVED lines=11> */
.L_x_7851:
[----:B------:R0:W1:-:S06]  /*0fb0*/  DADD R4, R16, c[0x0][0x168] ;  /* 0x00005a0010047629 */ /* 0x00004c0000000000 */
.L_x_7850:
[----:B------:R-:W-:Y:S05]  /*0fc0*/  BSYNC B0 ;  /* 0x0000000000007941 */ /* 0x000fea0003800000 */
.L_x_7849:
        /* <DEDUP_REMOVED lines=12> */
.L_x_7853:
        /* <DEDUP_REMOVED lines=19> */
.L_x_7855:
[----:B------:R-:W-:Y:S01]  /*11c0*/  IMAD.MOV.U32 R4, RZ, RZ, c[0x0][0x168] ;  /* 0x00005a00ff047624 */ /* 0x000fe200078e00ff */
[----:B------:R-:W-:Y:S01]  /*11d0*/  ISETP.LE.AND P2, PT, RZ, c[0x0][0x16c], PT ;  /* 0x00005b00ff007a0c */ /* 0x000fe20003f43270 */
[----:B------:R-:W-:-:S06]  /*11e0*/  IMAD.MOV.U32 R5, RZ, RZ, c[0x0][0x16c] ;  /* 0x00005b00ff057624 */ /* 0x000fcc00078e00ff */
[----:B------:R0:W1:Y:S02]  /*11f0*/  DSETP.NEU.AND P1, PT, |R4|, 0.5, !P0 ;  /* 0x3fe000000400742a */ /* 0x000064000472d200 */
[----:B0-----:R-:W-:-:S04]  /*1200*/  IMAD.MOV.U32 R4, RZ, RZ, RZ ;  /* 0x000000ffff047224 */ /* 0x001fc800078e00ff */
[----:B-1----:R-:W-:-:S04]  /*1210*/  SEL R5, R19, RZ, P1 ;  /* 0x000000ff13057207 */ /* 0x002fc80000800000 */
[----:B------:R-:W-:Y:S02]  /*1220*/  @!P2 LOP3.LUT R5, R5, 0x7ff00000, RZ, 0xfc, !PT ;  /* 0x7ff000000505a812 */ /* 0x000fe400078efcff */
.L_x_7856:
[----:B------:R-:W-:Y:S05]  /*1230*/  BSYNC B0 ;  /* 0x0000000000007941 */ /* 0x000fea0003800000 */
.L_x_7854:
        /* <DEDUP_REMOVED lines=20> */
.L_x_7860:
        /* <DEDUP_REMOVED lines=11> */
.L_x_7859:
[----:B------:R0:W1:-:S06]  /*1430*/  DADD R4, R18, c[0x0][0x168] ;  /* 0x00005a0012047629 */ /* 0x00004c0000000000 */
.L_x_7858:
[----:B------:R-:W-:Y:S05]  /*1440*/  BSYNC B0 ;  /* 0x0000000000007941 */ /* 0x000fea0003800000 */
.L_x_7857:
        /* <DEDUP_REMOVED lines=12> */
.L_x_7861:
        /* <DEDUP_REMOVED lines=19> */
.L_x_7863:
[----:B------:R-:W-:Y:S01]  /*1640*/  IMAD.MOV.U32 R4, RZ, RZ, c[0x0][0x168] ;  /* 0x00005a00ff047624 */ /* 0x000fe200078e00ff */
[----:B------:R-:W-:Y:S01]  /*1650*/  ISETP.LE.AND P2, PT, RZ, c[0x0][0x16c], PT ;  /* 0x00005b00ff007a0c */ /* 0x000fe20003f43270 */
[----:B------:R-:W-:-:S06]  /*1660*/  IMAD.MOV.U32 R5, RZ, RZ, c[0x0][0x16c] ;  /* 0x00005b00ff057624 */ /* 0x000fcc00078e00ff */
[----:B------:R0:W1:Y:S02]  /*1670*/  DSETP.NEU.AND P1, PT, |R4|, 0.5, !P0 ;  /* 0x3fe000000400742a */ /* 0x000064000472d200 */
[----:B0-----:R-:W-:-:S04]  /*1680*/  IMAD.MOV.U32 R4, RZ, RZ, RZ ;  /* 0x000000ffff047224 */ /* 0x001fc800078e00ff */
[----:B-1----:R-:W-:-:S04]  /*1690*/  SEL R5, R29, RZ, P1 ;  /* 0x000000ff1d057207 */ /* 0x002fc80000800000 */
[----:B------:R-:W-:Y:S02]  /*16a0*/  @!P2 LOP3.LUT R5, R5, 0x7ff00000, RZ, 0xfc, !PT ;  /* 0x7ff000000505a812 */ /* 0x000fe400078efcff */
.L_x_7864:
[----:B------:R-:W-:Y:S05]  /*16b0*/  BSYNC B0 ;  /* 0x0000000000007941 */ /* 0x000fea0003800000 */
.L_x_7862:
        /* <DEDUP_REMOVED lines=20> */
.L_x_7868:
        /* <DEDUP_REMOVED lines=11> */
.L_x_7867:
[----:B------:R0:W1:-:S06]  /*18b0*/  DADD R4, R28, c[0x0][0x168] ;  /* 0x00005a001c047629 */ /* 0x00004c0000000000 */
.L_x_7866:
[----:B------:R-:W-:Y:S05]  /*18c0*/  BSYNC B0 ;  /* 0x0000000000007941 */ /* 0x000fea0003800000 */
.L_x_7865:
        /* <DEDUP_REMOVED lines=12> */
.L_x_7869:
        /* <DEDUP_REMOVED lines=19> */
.L_x_7871:
[----:B------:R-:W-:Y:S01]  /*1ac0*/  IMAD.MOV.U32 R4, RZ, RZ, c[0x0][0x168] ;  /* 0x00005a00ff047624 */ /* 0x000fe200078e00ff */
[----:B------:R-:W-:Y:S01]  /*1ad0*/  ISETP.LE.AND P2, PT, RZ, c[0x0][0x16c], PT ;  /* 0x00005b00ff007a0c */ /* 0x000fe20003f43270 */
[----:B------:R-:W-:-:S06]  /*1ae0*/  IMAD.MOV.U32 R5, RZ, RZ, c[0x0][0x16c] ;  /* 0x00005b00ff057624 */ /* 0x000fcc00078e00ff */
[----:B------:R0:W1:Y:S02]  /*1af0*/  DSETP.NEU.AND P1, PT, |R4|, 0.5, !P0 ;  /* 0x3fe000000400742a */ /* 0x000064000472d200 */
[----:B0-----:R-:W-:-:S04]  /*1b00*/  IMAD.MOV.U32 R4, RZ, RZ, RZ ;  /* 0x000000ffff047224 */ /* 0x001fc800078e00ff */
[----:B-1----:R-:W-:-:S04]  /*1b10*/  SEL R5, R31, RZ, P1 ;  /* 0x000000ff1f057207 */ /* 0x002fc80000800000 */
[----:B------:R-:W-:Y:S02]  /*1b20*/  @!P2 LOP3.LUT R5, R5, 0x7ff00000, RZ, 0xfc, !PT ;  /* 0x7ff000000505a812 */ /* 0x000fe400078efcff */
.L_x_7872:
[----:B------:R-:W-:Y:S05]  /*1b30*/  BSYNC B0 ;  /* 0x0000000000007941 */ /* 0x000fea0003800000 */
.L_x_7870:
        /* <DEDUP_REMOVED lines=20> */
.L_x_7876:
        /* <DEDUP_REMOVED lines=11> */
.L_x_7875:
[----:B------:R0:W1:-:S06]  /*1d30*/  DADD R4, R30, c[0x0][0x168] ;  /* 0x00005a001e047629 */ /* 0x00004c0000000000 */
.L_x_7874:
[----:B------:R-:W-:Y:S05]  /*1d40*/  BSYNC B0 ;  /* 0x0000000000007941 */ /* 0x000fea0003800000 */
.L_x_7873:
        /* <DEDUP_REMOVED lines=12> */
.L_x_7877:
        /* <DEDUP_REMOVED lines=19> */
.L_x_7879:
[----:B------:R-:W-:Y:S01]  /*1f40*/  IMAD.MOV.U32 R4, RZ, RZ, c[0x0][0x168] ;  /* 0x00005a00ff047624 */ /* 0x000fe200078e00ff */
[----:B------:R-:W-:Y:S01]  /*1f50*/  ISETP.LE.AND P2, PT, RZ, c[0x0][0x16c], PT ;  /* 0x00005b00ff007a0c */ /* 0x000fe20003f43270 */
[----:B------:R-:W-:-:S06]  /*1f60*/  IMAD.MOV.U32 R5, RZ, RZ, c[0x0][0x16c] ;  /* 0x00005b00ff057624 */ /* 0x000fcc00078e00ff */
[----:B------:R0:W1:Y:S02]  /*1f70*/  DSETP.NEU.AND P1, PT, |R4|, 0.5, !P0 ;  /* 0x3fe000000400742a */ /* 0x000064000472d200 */
[----:B0-----:R-:W-:-:S04]  /*1f80*/  IMAD.MOV.U32 R4, RZ, RZ, RZ ;  /* 0x000000ffff047224 */ /* 0x001fc800078e00ff */
[----:B-1----:R-:W-:-:S04]  /*1f90*/  SEL R5, R25, RZ, P1 ;  /* 0x000000ff19057207 */ /* 0x002fc80000800000 */
[----:B------:R-:W-:Y:S02]  /*1fa0*/  @!P2 LOP3.LUT R5, R5, 0x7ff00000, RZ, 0xfc, !PT ;  /* 0x7ff000000505a812 */ /* 0x000fe400078efcff */
.L_x_7880:
[----:B------:R-:W-:Y:S05]  /*1fb0*/  BSYNC B0 ;  /* 0x0000000000007941 */ /* 0x000fea0003800000 */
.L_x_7878:
        /* <DEDUP_REMOVED lines=20> */
.L_x_7884:
        /* <DEDUP_REMOVED lines=11> */
.L_x_7883:
[----:B------:R0:W1:-:S06]  /*21b0*/  DADD R4, R24, c[0x0][0x168] ;  /* 0x00005a0018047629 */ /* 0x00004c0000000000 */
.L_x_7882:
[----:B------:R-:W-:Y:S05]  /*21c0*/  BSYNC B0 ;  /* 0x0000000000007941 */ /* 0x000fea0003800000 */
.L_x_7881:
        /* <DEDUP_REMOVED lines=12> */
.L_x_7885:
[----:B------:R-:W0:Y:S01]  /*2290*/  DSETP.NEU.AND P1, PT, R26, RZ, PT ;  /* 0x000000ff1a00722a */ /* 0x000e220003f2d000 */
[-C--:B------:R-:W-:Y:S01]  /*22a0*/  LOP3.LUT R5, R5, R4.reuse, RZ, 0x3c, !PT ;  /* 0x0000000405057212 */ /* 0x080fe200078e3cff */
[----:B------:R-:W-:Y:S03]  /*22b0*/  BSSY B0, `(.L_x_7886) ;  /* 0x0000018000007945 */ /* 0x000fe60003800000 */
[----:B------:R-:W-:-:S04]  /*22c0*/  LOP3.LUT R4, R5, R4, RZ, 0x3c, !PT ;  /* 0x0000000405047212 */ /* 0x000fc800078e3cff */
[----:B------:R-:W-:-:S05]  /*22d0*/  LOP3.LUT R5, R5, R4, RZ, 0x3c, !PT ;  /* 0x0000000405057212 */ /* 0x000fca00078e3cff */
[----:B0-----:R-:W-:Y:S05]  /*22e0*/  @!P1 BRA `(.L_x_7887) ;  /* 0x000000c000009947 */ /* 0x001fea0003800000 */
[----:B------:R-:W-:-:S13]  /*22f0*/  ISETP.GT.AND P1, PT, R27, -0x1, PT ;  /* 0xffffffff1b00780c */ /* 0x000fda0003f24270 */
        /* <DEDUP_REMOVED lines=11> */
.L_x_7887:
[----:B------:R-:W-:Y:S01]  /*23b0*/  IMAD.MOV.U32 R4, RZ, RZ, c[0x0][0x168] ;  /* 0x00005a00ff047624 */ /* 0x000fe200078e00ff */
[----:B------:R-:W-:Y:S01]  /*23c0*/  ISETP.LE.AND P1, PT, RZ, c[0x0][0x16c], PT ;  /* 0x00005b00ff007a0c */ /* 0x000fe20003f23270 */
[----:B------:R-:W-:-:S06]  /*23d0*/  IMAD.MOV.U32 R5, RZ, RZ, c[0x0][0x16c] ;  /* 0x00005b00ff057624 */ /* 0x000fcc00078e00ff */
[----:B------:R0:W1:Y:S02]  /*23e0*/  DSETP.NEU.AND P0, PT, |R4|, 0.5, !P0 ;  /* 0x3fe000000400742a */ /* 0x000064000470d200 */
[----:B0-----:R-:W-:-:S04]  /*23f0*/  IMAD.MOV.U32 R4, RZ, RZ, RZ ;  /* 0x000000ffff047224 */ /* 0x001fc800078e00ff */
[----:B-1----:R-:W-:Y:S02]  /*2400*/  SEL R5, R27, RZ, P0 ;  /* 0x000000ff1b057207 */ /* 0x002fe40000000000 */
[----:B------:R-:W-:Y:S02]  /*2410*/  SEL R36, RZ, 0x1, !P0 ;  /* 0x00000001ff247807 */ /* 0x000fe40004000000 */
[----:B------:R-:W-:Y:S02]  /*2420*/  @!P1 LOP3.LUT R5, R5, 0x7ff00000, RZ, 0xfc, !PT ;  /* 0x7ff0000005059812 */ /* 0x000fe400078efcff */
.L_x_7888:
[----:B------:R-:W-:Y:S05]  /*2430*/  BSYNC B0 ;  /* 0x0000000000007941 */ /* 0x000fea0003800000 */
.L_x_7886:
        /* <DEDUP_REMOVED lines=20> */
.L_x_7892:
[----:B------:R-:W0:-:S14]  /*2580*/  DSETP.NEU.AND P0, PT, |R26|, +INF , PT ;  /* 0x7ff000001a00742a */ /* 0x000e1c0003f0d200 */
[----:B0-----:R-:W-:Y:S05]  /*2590*/  @P0 BRA `(.L_x_7890) ;  /* 0x000000b000000947 */ /* 0x001fea0003800000 */
[----:B------:R-:W-:Y:S01]  /*25a0*/  IMAD.MOV.U32 R3, RZ, RZ, c[0x0][0x16c] ;  /* 0x00005b00ff037624 */ /* 0x000fe200078e00ff */
[----:B------:R-:W-:-:S04]  /*25b0*/  ISETP.NE.AND P0, PT, R36, RZ, PT ;  /* 0x000000ff2400720c */ /* 0x000fc80003f05270 */
[----:B------:R-:W-:Y:S02]  /*25c0*/  ISETP.LT.AND P0, PT, R27, RZ, P0 ;  /* 0x000000ff1b00720c */ /* 0x000fe40000701270 */
[C---:B------:R-:W-:Y:S02]  /*25d0*/  LOP3.LUT R4, R3.reuse, 0x7fffffff, RZ, 0xc0, !PT ;  /* 0x7fffffff03047812 */ /* 0x040fe400078ec0ff */
[----:B------:R-:W-:Y:S02]  /*25e0*/  ISETP.GT.AND P1, PT, R3, -0x1, PT ;  /* 0xffffffff0300780c */ /* 0x000fe40003f24270 */
[----:B------:R-:W-:Y:S01]  /*25f0*/  ISETP.NE.AND P0, PT, R4, 0x3fe00000, P0 ;  /* 0x3fe000000400780c */ /* 0x000fe20000705270 */
[----:B------:R-:W-:Y:S01]  /*2600*/  IMAD.MOV.U32 R4, RZ, RZ, RZ ;  /* 0x000000ffff047224 */ /* 0x000fe200078e00ff */
[----:B------:R-:W-:-:S11]  /*2610*/  SEL R5, RZ, 0x7ff00000, !P1 ;  /* 0x7ff00000ff057807 */ /* 0x000fd60004800000 */
[----:B------:R-:W-:Y:S01]  /*2620*/  @P0 IADD3 R5, R5, -0x80000000, RZ ;  /* 0x8000000005050810 */ /* 0x000fe20007ffe0ff */
[----:B------:R-:W-:Y:S05]  /*2630*/  BRA `(.L_x_7890) ;  /* 0x0000001000007947 */ /* 0x000fea0003800000 */
.L_x_7891:
[----:B------:R0:W1:-:S06]  /*2640*/  DADD R4, R26, c[0x0][0x168] ;  /* 0x00005a001a047629 */ /* 0x00004c0000000000 */
.L_x_7890:
[----:B------:R-:W-:Y:S05]  /*2650*/  BSYNC B0 ;  /* 0x0000000000007941 */ /* 0x000fea0003800000 */
.L_x_7889:
[----:B------:R-:W2:-:S06]  /*2660*/  DSETP.NEU.AND P0, PT, R26, 1, PT ;  /* 0x3ff000001a00742a */ /* 0x000e8c0003f0d000 */
[----:B012---:R-:W-:Y:S02]  /*2670*/  FSEL R26, R4, RZ, P0 ;  /* 0x000000ff041a7208 */ /* 0x007fe40000000000 */
[----:B------:R-:W-:Y:S02]  /*2680*/  FSEL R27, R5, 1.875, P0 ;  /* 0x3ff00000051b7808 */ /* 0x000fe40000000000 */
.L_x_7828:
[----:B0-----:R-:W-:-:S04]  /*2690*/  IMAD.MOV.U32 R5, RZ, RZ, 0x8 ;  /* 0x00000008ff057424 */ /* 0x001fc800078e00ff */
[----:B------:R-:W-:-:S06]  /*26a0*/  IMAD.WIDE.U32 R4, R0, R5, c[0x0][0x178] ;  /* 0x00005e0000047625 */ /* 0x000fcc00078e0005 */
[----:B------:R-:W-:-:S05]  /*26b0*/  IMAD.WIDE R4, R2, 0x10, R4 ;  /* 0x0000001002047825 */ /* 0x000fca00078e0204 */
[----:B------:R-:W-:Y:S04]  /*26c0*/  STG.E.128 [R4.64], R20 ;  /* 0x0000001404007986 */ /* 0x000fe8000c101d04 */
[----:B------:R-:W-:Y:S04]  /*26d0*/  STG.E.128 [R4.64+0x800], R16 ;  /* 0x0008001004007986 */ /* 0x000fe8000c101d04 */
[----:B------:R-:W-:Y:S04]  /*26e0*/  STG.E.128 [R4.64+0x1000], R28 ;  /* 0x0010001c04007986 */ /* 0x000fe8000c101d04 */
[----:B------:R-:W-:Y:S01]  /*26f0*/  STG.E.128 [R4.64+0x1800], R24 ;  /* 0x0018001804007986 */ /* 0x000fe2000c101d04 */
[----:B------:R-:W-:Y:S05]  /*2700*/  EXIT ;  /* 0x000000000000794d */ /* 0x000fea0003800000 */
.L_x_7827:
[----:B------:R-:W0:Y:S01]  /*2710*/  S2R R3, SR_TID.X ;  /* 0x0000000000037919 */ /* 0x000e220000002100 */
[----:B------:R-:W-:Y:S01]  /*2720*/  CS2R R52, SRZ ;  /* 0x0000000000347805 */ /* 0x000fe2000001ff00 */
[----:B------:R-:W-:Y:S01]  /*2730*/  CS2R R54, SRZ ;  /* 0x0000000000367805 */ /* 0x000fe2000001ff00 */
[----:B------:R-:W-:Y:S01]  /*2740*/  CS2R R48, SRZ ;  /* 0x0000000000307805 */ /* 0x000fe2000001ff00 */
[----:B0-----:R-:W-:-:S13]  /*2750*/  ISETP.GE.AND P0, PT, R3, R2, PT ;  /* 0x000000020300720c */ /* 0x001fda0003f06270 */
[----:B------:R-:W-:Y:S01]  /*2760*/  @!P0 IMAD.IADD R4, R0, 0x1, R3 ;  /* 0x0000000100048824 */ /* 0x000fe200078e0203 */
[----:B------:R-:W-:Y:S01]  /*2770*/  @!P0 IADD3 R3, R3, 0x80, RZ ;  /* 0x0000008003038810 */ /* 0x000fe20007ffe0ff */
[----:B------:R-:W-:-:S03]  /*2780*/  @!P0 IMAD.MOV.U32 R5, RZ, RZ, 0x8 ;  /* 0x00000008ff058424 */ /* 0x000fc600078e00ff */
[----:B------:R-:W-:Y:S01]  /*2790*/  ISETP.GE.AND P6, PT, R3, R2, PT ;  /* 0x000000020300720c */ /* 0x000fe20003fc6270 */
[----:B------:R-:W-:Y:S01]  /*27a0*/  @!P0 IMAD.WIDE.U32 R4, R4, R5, c[0x0][0x180] ;  /* 0x0000600004048625 */ /* 0x000fe200078e0005 */
[----:B------:R-:W-:-:S04]  /*27b0*/  CS2R R50, SRZ ;  /* 0x0000000000327805 */ /* 0x000fc8000001ff00 */
[----:B------:R0:W5:Y:S07]  /*27c0*/  @!P0 LDG.E.64 R54, [R4.64] ;  /* 0x0000000404368981 */ /* 0x00016e000c1e1b00 */
[----:B------:R-:W-:Y:S01]  /*27d0*/  @!P6 IMAD.IADD R6, R0, 0x1, R3 ;  /* 0x000000010006e824 */ /* 0x000fe200078e0203 */
[----:B------:R-:W-:Y:S01]  /*27e0*/  @!P6 IADD3 R3, R3, 0x80, RZ ;  /* 0x000000800303e810 */ /* 0x000fe20007ffe0ff */
[----:B------:R-:W-:-:S03]  /*27f0*/  @!P6 IMAD.MOV.U32 R7, RZ, RZ, 0x8 ;  /* 0x00000008ff07e424 */ /* 0x000fc600078e00ff */
[----:B------:R-:W-:Y:S01]  /*2800*/  ISETP.GE.AND P5, PT, R3, R2, PT ;  /* 0x000000020300720c */ /* 0x000fe20003fa6270 */
[----:B------:R-:W-:-:S05]  /*2810*/  @!P6 IMAD.WIDE.U32 R6, R6, R7, c[0x0][0x180] ;  /* 0x000060000606e625 */ /* 0x000fca00078e0007 */
[----:B------:R1:W5:Y:S07]  /*2820*/  @!P6 LDG.E.64 R52, [R6.64] ;  /* 0x000000040634e981 */ /* 0x00036e000c1e1b00 */
[----:B------:R-:W-:Y:S01]  /*2830*/  @!P5 IMAD.IADD R8, R0, 0x1, R3 ;  /* 0x000000010008d824 */ /* 0x000fe200078e0203 */
[----:B------:R-:W-:Y:S01]  /*2840*/  @!P5 IADD3 R3, R3, 0x80, RZ ;  /* 0x000000800303d810 */ /* 0x000fe20007ffe0ff */
[----:B------:R-:W-:-:S03]  /*2850*/  @!P5 IMAD.MOV.U32 R9, RZ, RZ, 0x8 ;  /* 0x00000008ff09d424 */ /* 0x000fc600078e00ff */
[C---:B------:R-:W-:Y:S01]  /*2860*/  ISETP.GE.AND P4, PT, R3.reuse, R2, PT ;  /* 0x000000020300720c */ /* 0x040fe20003f86270 */
[----:B------:R-:W-:Y:S01]  /*2870*/  @!P5 IMAD.WIDE.U32 R8, R8, R9, c[0x0][0x180] ;  /* 0x000060000808d625 */ /* 0x000fe200078e0009 */
[----:B------:R-:W-:Y:S01]  /*2880*/  CS2R R44, SRZ ;  /* 0x00000000002c7805 */ /* 0x000fe2000001ff00 */
[----:B------:R-:W-:Y:S01]  /*2890*/  CS2R R46, SRZ ;  /* 0x00000000002e7805 */ /* 0x000fe2000001ff00 */
[----:B------:R-:W-:Y:S02]  /*28a0*/  CS2R R42, SRZ ;  /* 0x00000000002a7805 */ /* 0x000fe4000001ff00 */
[----:B------:R2:W5:Y:S07]  /*28b0*/  @!P5 LDG.E.64 R48, [R8.64] ;  /* 0x000000040830d981 */ /* 0x00056e000c1e1b00 */
        /* <DEDUP_REMOVED lines=13> */
[----:B------:R-:W-:Y:S02]  /*2990*/  @!P3 IMAD.MOV.U32 R13, RZ, RZ, 0x8 ;  /* 0x00000008ff0db424 */ /* 0x000fe400078e00ff */
[----:B------:R-:W-:Y:S02]  /*29a0*/  @!P2 IMAD.MOV.U32 R15, RZ, RZ, 0x8 ;  /* 0x00000008ff0fa424 */ /* 0x000fe400078e00ff */
[----:B-1----:R-:W-:-:S06]  /*29b0*/  @!P4 IMAD.WIDE.U32 R6, R10, R11, c[0x0][0x180] ;  /* 0x000060000a06c625 */ /* 0x002fcc00078e000b */
[----:B0-----:R-:W-:Y:S01]  /*29c0*/  @!P6 IMAD.IADD R4, R0, 0x1, R3 ;  /* 0x000000010004e824 */ /* 0x001fe200078e0203 */
[----:B------:R0:W5:Y:S01]  /*29d0*/  @!P4 LDG.E.64 R50, [R6.64] ;  /* 0x000000040632c981 */ /* 0x000162000c1e1b00 */
[----:B------:R-:W-:Y:S02]  /*29e0*/  @!P6 IMAD.MOV.U32 R5, RZ, RZ, 0x8 ;  /* 0x00000008ff05e424 */ /* 0x000fe400078e00ff */
[----:B--2---:R-:W-:-:S04]  /*29f0*/  @!P3 IMAD.WIDE.U32 R8, R12, R13, c[0x0][0x180] ;  /* 0x000060000c08b625 */ /* 0x004fc800078e000d */
[----:B------:R-:W-:Y:S01]  /*2a00*/  @!P2 IMAD.WIDE.U32 R10, R14, R15, c[0x0][0x180] ;  /* 0x000060000e0aa625 */ /* 0x000fe200078e000f */
[----:B------:R0:W5:Y:S03]  /*2a10*/  @!P3 LDG.E.64 R44, [R8.64] ;  /* 0x00000004082cb981 */ /* 0x000166000c1e1b00 */
[----:B------:R-:W-:Y:S01]  /*2a20*/  @!P6 IMAD.WIDE.U32 R4, R4, R5, c[0x0][0x180] ;  /* 0x000060000404e625 */ /* 0x000fe200078e0005 */
[----:B------:R0:W5:Y:S04]  /*2a30*/  @!P2 LDG.E.64 R46, [R10.64] ;  /* 0x000000040a2ea981 */ /* 0x000168000c1e1b00 */
[----:B------:R0:W5:Y:S01]  /*2a40*/  @!P6 LDG.E.64 R42, [R4.64] ;  /* 0x00000004042ae981 */ /* 0x000162000c1e1b00 */
[----:B------:R-:W-:Y:S01]  /*2a50*/  @!P1 IMAD.MOV.U32 R17, RZ, RZ, 0x8 ;  /* 0x00000008ff119424 */ /* 0x000fe200078e00ff */
[----:B------:R-:W-:-:S03]  /*2a60*/  CS2R R40, SRZ ;  /* 0x0000000000287805 */ /* 0x000fc6000001ff00 */
        /* <DEDUP_REMOVED lines=27> */
[----:B01----:R-:W-:Y:S05]  /*2c20*/  CALL.REL.NOINC `($_ZN2at6native29vectorized_elementwise_kernelILi2EZNS0_50_GLOBAL__N__2680c7bb_12_PowKernel_cu_b2145a98_318429pow_tensor_scalar_kernel_implIddEEvRNS_18TensorIteratorBaseET0_EUldE2_St5arrayIPcLm2EEEEviS6_T1_$__internal_accurate_pow) ;  /* 0x00002e8000007944 */ /* 0x003fea0003c00000 */
[----:B------:R-:W-:Y:S05]  /*2c30*/  BSYNC B1 ;  /* 0x0000000000017941 */ /* 0x000fea0003800000 */
.L_x_7896:
[----:B------:R-:W0:Y:S01]  /*2c40*/  DSETP.NEU.AND P0, PT, R54, RZ, PT ;  /* 0x000000ff3600722a */ /* 0x000e220003f0d000 */
[-C--:B------:R-:W-:Y:S01]  /*2c50*/  LOP3.LUT R5, R5, R4.reuse, RZ, 0x3c, !PT ;  /* 0x0000000405057212 */ /* 0x080fe200078e3cff */
[----:B------:R-:W-:Y:S03]  /*2c60*/  BSSY B1, `(.L_x_7897) ;  /* 0x0000028000017945 */ /* 0x000fe60003800000 */
[----:B------:R-:W-:-:S04]  /*2c70*/  LOP3.LUT R4, R5, R4, RZ, 0x3c, !PT ;  /* 0x0000000405047212 */ /* 0x000fc800078e3cff */
[----:B------:R-:W-:-:S05]  /*2c80*/  LOP3.LUT R5, R5, R4, RZ, 0x3c, !PT ;  /* 0x0000000405057212 */ /* 0x000fca00078e3cff */
[----:B0-----:R-:W-:Y:S05]  /*2c90*/  @!P0 BRA `(.L_x_7898) ;  /* 0x0000015000008947 */ /* 0x001fea0003800000 */
        /* <DEDUP_REMOVED lines=21> */
.L_x_7898:
[----:B------:R-:W-:Y:S01]  /*2df0*/  IMAD.MOV.U32 R8, RZ, RZ, c[0x0][0x16c] ;  /* 0x00005b00ff087624 */ /* 0x000fe200078e00ff */
[----:B------:R-:W-:Y:S01]  /*2e00*/  ISETP.LE.AND P2, PT, RZ, c[0x0][0x16c], PT ;  /* 0x00005b00ff007a0c */ /* 0x000fe20003f43270 */
[----:B------:R-:W-:Y:S02]  /*2e10*/  IMAD.MOV.U32 R4, RZ, RZ, c[0x0][0x168] ;  /* 0x00005a00ff047624 */ /* 0x000fe400078e00ff */
[----:B------:R-:W-:Y:S01]  /*2e20*/  IMAD.MOV.U32 R6, RZ, RZ, c[0x0][0x168] ;  /* 0x00005a00ff067624 */ /* 0x000fe200078e00ff */
[----:B------:R-:W-:Y:S01]  /*2e30*/  LOP3.LUT R3, R8, 0x7ff00000, RZ, 0xc0, !PT ;  /* 0x7ff0000008037812 */ /* 0x000fe200078ec0ff */
[----:B------:R-:W-:-:S03]  /*2e40*/  IMAD.MOV.U32 R7, RZ, RZ, c[0x0][0x16c] ;  /* 0x00005b00ff077624 */ /* 0x000fc600078e00ff */
[----:B------:R-:W-:-:S03]  /*2e50*/  LEA.HI R3, R3, 0xfffffc0c, RZ, 0xc ;  /* 0xfffffc0c03037811 */ /* 0x000fc600078f60ff */
[----:B------:R-:W0:Y:S01]  /*2e60*/  DSETP.NEU.AND P0, PT, |R6|, 0.5, PT ;  /* 0x3fe000000600742a */ /* 0x000e220003f0d200 */
[CC--:B------:R-:W-:Y:S02]  /*2e70*/  SHF.L.U32 R5, R4.reuse, R3.reuse, RZ ;  /* 0x0000000304057219 */ /* 0x0c0fe400000006ff */
[----:B------:R-:W-:Y:S01]  /*2e80*/  SHF.L.U64.HI R3, R4, R3, c[0x0][0x16c] ;  /* 0x00005b0004037619 */ /* 0x000fe20000010203 */
[----:B------:R-:W-:Y:S01]  /*2e90*/  IMAD.MOV.U32 R4, RZ, RZ, RZ ;  /* 0x000000ffff047224 */ /* 0x000fe200078e00ff */
[----:B------:R-:W-:-:S04]  /*2ea0*/  ISETP.EQ.U32.AND P1, PT, R5, RZ, PT ;  /* 0x000000ff0500720c */ /* 0x000fc80003f22070 */
[----:B0-----:R-:W-:-:S04]  /*2eb0*/  ISETP.EQ.AND.EX P0, PT, R3, -0x80000000, P0, P1 ;  /* 0x800000000300780c */ /* 0x001fc80000702310 */
[----:B------:R-:W-:-:S04]  /*2ec0*/  SEL R5, R55, RZ, P0 ;  /* 0x000000ff37057207 */ /* 0x000fc80000000000 */
[----:B------:R-:W-:Y:S02]  /*2ed0*/  @!P2 LOP3.LUT R5, R5, 0x7ff00000, RZ, 0xfc, !PT ;  /* 0x7ff000000505a812 */ /* 0x000fe400078efcff */
.L_x_7899:
[----:B------:R-:W-:Y:S05]  /*2ee0*/  BSYNC B1 ;  /* 0x0000000000017941 */ /* 0x000fea0003800000 */
.L_x_7897:
        /* <DEDUP_REMOVED lines=20> */
.L_x_7903:
        /* <DEDUP_REMOVED lines=10> */
.L_x_7902:
[----:B------:R0:W1:-:S06]  /*30d0*/  DADD R4, R54, c[0x0][0x168] ;  /* 0x00005a0036047629 */ /* 0x00004c0000000000 */
.L_x_7901:
[----:B------:R-:W-:Y:S05]  /*30e0*/  BSYNC B1 ;  /* 0x0000000000017941 */ /* 0x000fea0003800000 */
.L_x_7900:
[----:B------:R-:W2:-:S06]  /*30f0*/  DSETP.NEU.AND P0, PT, R54, 1, PT ;  /* 0x3ff000003600742a */ /* 0x000e8c0003f0d000 */
[----:B-12---:R-:W-:Y:S02]  /*3100*/  FSEL R26, R4, RZ, P0 ;  /* 0x000000ff041a7208 */ /* 0x006fe40000000000 */
[----:B------:R-:W-:Y:S02]  /*3110*/  FSEL R27, R5, 1.875, P0 ;  /* 0x3ff00000051b7808 */ /* 0x000fe40000000000 */
.L_x_7895:
[----:B------:R-:W-:Y:S05]  /*3120*/  BSYNC B0 ;  /* 0x0000000000007941 */ /* 0x000fea0003800000 */
.L_x_7894:
[----:B------:R-:W1:Y:S01]  /*3130*/  S2R R36, SR_TID.X ;  /* 0x0000000000247919 */ /* 0x000e620000002100 */
[----:B------:R-:W-:Y:S01]  /*3140*/  BSSY B0, `(.L_x_7904) ;  /* 0x0000055000007945 */ /* 0x000fe20003800000 */
[----:B-1----:R-:W-:-:S04]  /*3150*/  IADD3 R3, R36, 0x80, RZ ;  /* 0x0000008024037810 */ /* 0x002fc80007ffe0ff */
[----:B------:R-:W-:-:S13]  /*3160*/  ISETP.GE.AND P0, PT, R3, R2, PT ;  /* 0x000000020300720c */ /* 0x000fda0003f06270 */
[----:B------:R-:W-:Y:S05]  /*3170*/  @P0 BRA `(.L_x_7905) ;  /* 0x0000051000000947 */ /* 0x000fea0003800000 */
[----:B-----5:R1:W2:Y:S01]  /*3180*/  DADD R4, -RZ, |R52| ;  /* 0x00000000ff047229 */ /* 0x0202a20000000534 */
[----:B------:R-:W-:Y:S01]  /*3190*/  BSSY B1, `(.L_x_7906) ;  /* 0x0000005000017945 */ /* 0x000fe20003800000 */
[----:B------:R-:W-:Y:S01]  /*31a0*/  IMAD.MOV.U32 R39, RZ, RZ, c[0x0][0x168] ;  /* 0x00005a00ff277624 */ /* 0x000fe200078e00ff */
[----:B------:R-:W-:Y:S01]  /*31b0*/  MOV R3, 0x31e0 ;  /* 0x000031e000037802 */ /* 0x000fe20000000f00 */
[----:B------:R-:W-:Y:S02]  /*31c0*/  IMAD.MOV.U32 R37, RZ, RZ, c[0x0][0x16c] ;  /* 0x00005b00ff257624 */ /* 0x000fe400078e00ff */
[----:B012---:R-:W-:Y:S05]  /*31d0*/  CALL.REL.NOINC `($_ZN2at6native29vectorized_elementwise_kernelILi2EZNS0_50_GLOBAL__N__2680c7bb_12_PowKernel_cu_b2145a98_318429pow_tensor_scalar_kernel_implIddEEvRNS_18TensorIteratorBaseET0_EUldE2_St5arrayIPcLm2EEEEviS6_T1_$__internal_accurate_pow) ;  /* 0x000028d000007944 */ /* 0x007fea0003c00000 */
[----:B------:R-:W-:Y:S05]  /*31e0*/  BSYNC B1 ;  /* 0x0000000000017941 */ /* 0x000fea0003800000 */
.L_x_7906:
[----:B------:R-:W0:Y:S01]  /*31f0*/  DSETP.NEU.AND P0, PT, R52, RZ, PT ;  /* 0x000000ff3400722a */ /* 0x000e220003f0d000 */
[----:B------:R-:W-:Y:S01]  /*3200*/  IMAD.MOV.U32 R8, RZ, RZ, c[0x0][0x16c] ;  /* 0x00005b00ff087624 */ /* 0x000fe200078e00ff */
[----:B------:R-:W-:Y:S01]  /*3210*/  LOP3.LUT R5, R5, R4, RZ, 0x3c, !PT ;  /* 0x0000000405057212 */ /* 0x000fe200078e3cff */
[----:B------:R-:W-:Y:S01]  /*3220*/  IMAD.MOV.U32 R6, RZ, RZ, c[0x0][0x168] ;  /* 0x00005a00ff067624 */ /* 0x000fe200078e00ff */
[----:B------:R-:W-:Y:S02]  /*3230*/  BSSY B1, `(.L_x_7907) ;  /* 0x0000022000017945 */ /* 0x000fe40003800000 */
[----:B------:R-:W-:-:S02]  /*3240*/  LOP3.LUT R3, R8, 0x7ff00000, RZ, 0xc0, !PT ;  /* 0x7ff0000008037812 */ /* 0x000fc400078ec0ff */
[----:B------:R-:W-:Y:S02]  /*3250*/  LOP3.LUT R4, R5, R4, RZ, 0x3c, !PT ;  /* 0x0000000405047212 */ /* 0x000fe400078e3cff */
[----:B------:R-:W-:Y:S02]  /*3260*/  LEA.HI R3, R3, 0xfffffc0c, RZ, 0xc ;  /* 0xfffffc0c03037811 */ /* 0x000fe400078f60ff */
[----:B------:R-:W-:Y:S02]  /*3270*/  LOP3.LUT R5, R5, R4, RZ, 0x3c, !PT ;  /* 0x0000000405057212 */ /* 0x000fe400078e3cff */
[CC--:B------:R-:W-:Y:S02]  /*3280*/  SHF.L.U64.HI R7, R6.reuse, R3.reuse, c[0x0][0x16c] ;  /* 0x00005b0006077619 */ /* 0x0c0fe40000010203 */
[----:B------:R-:W-:Y:S01]  /*3290*/  SHF.L.U32 R3, R6, R3, RZ ;  /* 0x0000000306037219 */ /* 0x000fe200000006ff */
[----:B0-----:R-:W-:Y:S05]  /*32a0*/  @!P0 BRA `(.L_x_7908) ;  /* 0x0000011000008947 */ /* 0x001fea0003800000 */
[----:B------:R-:W-:Y:S02]  /*32b0*/  ISETP.NE.U32.AND P0, PT, R3, RZ, PT ;  /* 0x000000ff0300720c */ /* 0x000fe40003f05070 */
[----:B------:R-:W-:-:S02]  /*32c0*/  ISETP.GT.AND P2, PT, R53, -0x1, PT ;  /* 0xffffffff3500780c */ /* 0x000fc40003f44270 */
        /* <DEDUP_REMOVED lines=15> */
.L_x_7908:
[----:B------:R-:W-:Y:S01]  /*33c0*/  IMAD.MOV.U32 R4, RZ, RZ, c[0x0][0x168] ;  /* 0x00005a00ff047624 */ /* 0x000fe200078e00ff */
[----:B------:R-:W-:Y:S01]  /*33d0*/  ISETP.LE.AND P2, PT, RZ, c[0x0][0x16c], PT ;  /* 0x00005b00ff007a0c */ /* 0x000fe20003f43270 */
[----:B------:R-:W-:Y:S01]  /*33e0*/  IMAD.MOV.U32 R5, RZ, RZ, c[0x0][0x16c] ;  /* 0x00005b00ff057624 */ /* 0x000fe200078e00ff */
[----:B------:R-:W-:-:S05]  /*33f0*/  ISETP.EQ.U32.AND P1, PT, R3, RZ, PT ;  /* 0x000000ff0300720c */ /* 0x000fca0003f22070 */
[----:B------:R0:W1:Y:S02]  /*3400*/  DSETP.NEU.AND P0, PT, |R4|, 0.5, PT ;  /* 0x3fe000000400742a */ /* 0x0000640003f0d200 */
[----:B0-----:R-:W-:-:S04]  /*3410*/  IMAD.MOV.U32 R4, RZ, RZ, RZ ;  /* 0x000000ffff047224 */ /* 0x001fc800078e00ff */
[----:B-1----:R-:W-:-:S04]  /*3420*/  ISETP.EQ.AND.EX P0, PT, R7, -0x80000000, P0, P1 ;  /* 0x800000000700780c */ /* 0x002fc80000702310 */
[----:B------:R-:W-:-:S04]  /*3430*/  SEL R5, R53, RZ, P0 ;  /* 0x000000ff35057207 */ /* 0x000fc80000000000 */
[----:B------:R-:W-:Y:S02]  /*3440*/  @!P2 LOP3.LUT R5, R5, 0x7ff00000, RZ, 0xfc, !PT ;  /* 0x7ff000000505a812 */ /* 0x000fe400078efcff */
.L_x_7909:
[----:B------:R-:W-:Y:S05]  /*3450*/  BSYNC B1 ;  /* 0x0000000000017941 */ /* 0x000fea0003800000 */
.L_x_7907:
        /* <DEDUP_REMOVED lines=20> */
.L_x_7913:
        /* <DEDUP_REMOVED lines=10> */
.L_x_7912:
[----:B------:R0:W1:-:S06]  /*3640*/  DADD R4, R52, c[0x0][0x168] ;  /* 0x00005a0034047629 */ /* 0x00004c0000000000 */
.L_x_7911:
[----:B------:R-:W-:Y:S05]  /*3650*/  BSYNC B1 ;  /* 0x0000000000017941 */ /* 0x000fea0003800000 */
.L_x_7910:
[----:B------:R-:W2:-:S06]  /*3660*/  DSETP.NEU.AND P0, PT, R52, 1, PT ;  /* 0x3ff000003400742a */ /* 0x000e8c0003f0d000 */
[----:B-12---:R-:W-:Y:S02]  /*3670*/  FSEL R24, R4, RZ, P0 ;  /* 0x000000ff04187208 */ /* 0x006fe40000000000 */
[----:B------:R-:W-:Y:S02]  /*3680*/  FSEL R25, R5, 1.875, P0 ;  /* 0x3ff0000005197808 */ /* 0x000fe40000000000 */
.L_x_7905:
[----:B------:R-:W-:Y:S05]  /*3690*/  BSYNC B0 ;  /* 0x0000000000007941 */ /* 0x000fea0003800000 */
.L_x_7904:
[----:B------:R-:W-:Y:S01]  /*36a0*/  IADD3 R3, R36, 0x100, RZ ;  /* 0x0000010024037810 */ /* 0x000fe20007ffe0ff */
[----:B------:R-:W-:Y:S03]  /*36b0*/  BSSY B0, `(.L_x_7914) ;  /* 0x0000054000007945 */ /* 0x000fe60003800000 */
        /* <DEDUP_REMOVED lines=9> */
.L_x_7916:
        /* <DEDUP_REMOVED lines=29> */
.L_x_7918:
        /* <DEDUP_REMOVED lines=9> */
.L_x_7919:
[----:B------:R-:W-:Y:S05]  /*39b0*/  BSYNC B1 ;  /* 0x0000000000017941 */ /* 0x000fea0003800000 */
.L_x_7917:
        /* <DEDUP_REMOVED lines=20> */
.L_x_7923:
        /* <DEDUP_REMOVED lines=10> */
.L_x_7922:
[----:B------:R0:W1:-:S06]  /*3ba0*/  DADD R4, R48, c[0x0][0x168] ;  /* 0x00005a0030047629 */ /* 0x00004c0000000000 */
.L_x_7921:
[----:B------:R-:W-:Y:S05]  /*3bb0*/  BSYNC B1 ;  /* 0x0000000000017941 */ /* 0x000fea0003800000 */
.L_x_7920:
[----:B------:R-:W2:-:S06]  /*3bc0*/  DSETP.NEU.AND P0, PT, R48, 1, PT ;  /* 0x3ff000003000742a */ /* 0x000e8c0003f0d000 */
[----:B-12---:R-:W-:Y:S02]  /*3bd0*/  FSEL R22, R4, RZ, P0 ;  /* 0x000000ff04167208 */ /* 0x006fe40000000000 */
[----:B------:R-:W-:Y:S02]  /*3be0*/  FSEL R23, R5, 1.875, P0 ;  /* 0x3ff0000005177808 */ /* 0x000fe40000000000 */
.L_x_7915:
[----:B------:R-:W-:Y:S05]  /*3bf0*/  BSYNC B0 ;  /* 0x0000000000007941 */ /* 0x000fea0003800000 */
.L_x_7914:
        /* <DEDUP_REMOVED lines=11> */
.L_x_7926:
        /* <DEDUP_REMOVED lines=29> */
.L_x_7928:
        /* <DEDUP_REMOVED lines=9> */
.L_x_7929:
[----:B------:R-:W-:Y:S05]  /*3f10*/  BSYNC B1 ;  /* 0x0000000000017941 */ /* 0x000fea0003800000 */
.L_x_7927:
        /* <DEDUP_REMOVED lines=20> */
.L_x_7933:
        /* <DEDUP_REMOVED lines=10> */
.L_x_7932:
[----:B------:R0:W1:-:S06]  /*4100*/  DADD R4, R50, c[0x0][0x168] ;  /* 0x00005a0032047629 */ /* 0x00004c0000000000 */
.L_x_7931:
[----:B------:R-:W-:Y:S05]  /*4110*/  BSYNC B1 ;  /* 0x0000000000017941 */ /* 0x000fea0003800000 */
.L_x_7930:
[----:B------:R-:W2:-:S06]  /*4120*/  DSETP.NEU.AND P0, PT, R50, 1, PT ;  /* 0x3ff000003200742a */ /* 0x000e8c0003f0d000 */
[----:B-12---:R-:W-:Y:S02]  /*4130*/  FSEL R20, R4, RZ, P0 ;  /* 0x000000ff04147208 */ /* 0x006fe40000000000 */
[----:B------:R-:W-:Y:S02]  /*4140*/  FSEL R21, R5, 1.875, P0 ;  /* 0x3ff0000005157808 */ /* 0x000fe40000000000 */
.L_x_7925:
[----:B------:R-:W-:Y:S05]  /*4150*/  BSYNC B0 ;  /* 0x0000000000007941 */ /* 0x000fea0003800000 */
.L_x_7924:
        /* <DEDUP_REMOVED lines=11> */
.L_x_7936:
        /* <DEDUP_REMOVED lines=29> */
.L_x_7938:
        /* <DEDUP_REMOVED lines=9> */
.L_x_7939:
[----:B------:R-:W-:Y:S05]  /*4470*/  BSYNC B1 ;  /* 0x0000000000017941 */ /* 0x000fea0003800000 */
.L_x_7937:
        /* <DEDUP_REMOVED lines=20> */
.L_x_7943:
        /* <DEDUP_REMOVED lines=10> */
.L_x_7942:
[----:B------:R0:W1:-:S06]  /*4660*/  DADD R4, R44, c[0x0][0x168] ;  /* 0x00005a002c047629 */ /* 0x00004c0000000000 */
.L_x_7941:
[----:B------:R-:W-:Y:S05]  /*4670*/  BSYNC B1 ;  /* 0x0000000000017941 */ /* 0x000fea0003800000 */
.L_x_7940:
[----:B------:R-:W2:-:S06]  /*4680*/  DSETP.NEU.AND P0, PT, R44, 1, PT ;  /* 0x3ff000002c00742a */ /* 0x000e8c0003f0d000 */
[----:B-12---:R-:W-:Y:S02]  /*4690*/  FSEL R18, R4, RZ, P0 ;  /* 0x000000ff04127208 */ /* 0x006fe40000000000 */
[----:B------:R-:W-:Y:S02]  /*46a0*/  FSEL R19, R5, 1.875, P0 ;  /* 0x3ff0000005137808 */ /* 0x000fe40000000000 */
.L_x_7935:
[----:B------:R-:W-:Y:S05]  /*46b0*/  BSYNC B0 ;  /* 0x0000000000007941 */ /* 0x000fea0003800000 */
.L_x_7934:
        /* <DEDUP_REMOVED lines=11> */
.L_x_7946:
        /* <DEDUP_REMOVED lines=29> */
.L_x_7948:
        /* <DEDUP_REMOVED lines=9> */
.L_x_7949:
[----:B------:R-:W-:Y:S05]  /*49d0*/  BSYNC B1 ;  /* 0x0000000000017941 */ /* 0x000fea0003800000 */
.L_x_7947:
        /* <DEDUP_REMOVED lines=20> */
.L_x_7953:
        /* <DEDUP_REMOVED lines=10> */
.L_x_7952:
[----:B------:R0:W1:-:S06]  /*4bc0*/  DADD R4, R46, c[0x0][0x168] ;  /* 0x00005a002e047629 */ /* 0x00004c0000000000 */
.L_x_7951:
[----:B------:R-:W-:Y:S05]  /*4bd0*/  BSYNC B1 ;  /* 0x0000000000017941 */ /* 0x000fea0003800000 */
.L_x_7950:
[----:B------:R-:W2:-:S06]  /*4be0*/  DSETP.NEU.AND P0, PT, R46, 1, PT ;  /* 0x3ff000002e00742a */ /* 0x000e8c0003f0d000 */
[----:B-12---:R-:W-:Y:S02]  /*4bf0*/  FSEL R16, R4, RZ, P0 ;  /* 0x000000ff04107208 */ /* 0x006fe40000000000 */
[----:B------:R-:W-:Y:S02]  /*4c00*/  FSEL R17, R5, 1.875, P0 ;  /* 0x3ff0000005117808 */ /* 0x000fe40000000000 */
.L_x_7945:
[----:B------:R-:W-:Y:S05]  /*4c10*/  BSYNC B0 ;  /* 0x0000000000007941 */ /* 0x000fea0003800000 */
.L_x_7944:
        /* <DEDUP_REMOVED lines=11> */
.L_x_7956:
        /* <DEDUP_REMOVED lines=29> */
.L_x_7958:
        /* <DEDUP_REMOVED lines=9> */
.L_x_7959:
[----:B------:R-:W-:Y:S05]  /*4f30*/  BSYNC B1 ;  /* 0x0000000000017941 */ /* 0x000fea0003800000 */
.L_x_7957:
        /* <DEDUP_REMOVED lines=20> */
.L_x_7963:
        /* <DEDUP_REMOVED lines=10> */
.L_x_7962:
[----:B------:R0:W1:-:S06]  /*5120*/  DADD R4, R40, c[0x0][0x168] ;  /* 0x00005a0028047629 */ /* 0x00004c0000000000 */
.L_x_7961:
[----:B------:R-:W-:Y:S05]  /*5130*/  BSYNC B1 ;  /* 0x0000000000017941 */ /* 0x000fea0003800000 */
.L_x_7960:
[----:B------:R-:W2:-:S06]  /*5140*/  DSETP.NEU.AND P0, PT, R40, 1, PT ;  /* 0x3ff000002800742a */ /* 0x000e8c0003f0d000 */
[----:B-12---:R-:W-:Y:S02]  /*5150*/  FSEL R28, R4, RZ, P0 ;  /* 0x000000ff041c7208 */ /* 0x006fe40000000000 */
[----:B------:R-:W-:Y:S02]  /*5160*/  FSEL R29, R5, 1.875, P0 ;  /* 0x3ff00000051d7808 */ /* 0x000fe40000000000 */
.L_x_7955:
[----:B------:R-:W-:Y:S05]  /*5170*/  BSYNC B0 ;  /* 0x0000000000007941 */ /* 0x000fea0003800000 */
.L_x_7954:
        /* <DEDUP_REMOVED lines=11> */
.L_x_7965:
        /* <DEDUP_REMOVED lines=29> */
.L_x_7967:
        /* <DEDUP_REMOVED lines=9> */
.L_x_7968:
[----:B------:R-:W-:Y:S05]  /*5490*/  BSYNC B1 ;  /* 0x0000000000017941 */ /* 0x000fea0003800000 */
.L_x_7966:
        /* <DEDUP_REMOVED lines=20> */
.L_x_7972:
        /* <DEDUP_REMOVED lines=10> */
.L_x_7971:
[----:B------:R0:W1:-:S06]  /*5680*/  DADD R4, R42, c[0x0][0x168] ;  /* 0x00005a002a047629 */ /* 0x00004c0000000000 */
.L_x_7970:
[----:B------:R-:W-:Y:S05]  /*5690*/  BSYNC B1 ;  /* 0x0000000000017941 */ /* 0x000fea0003800000 */
.L_x_7969:
[----:B------:R-:W2:-:S06]  /*56a0*/  DSETP.NEU.AND P0, PT, R42, 1, PT ;  /* 0x3ff000002a00742a */ /* 0x000e8c0003f0d000 */
[----:B-12---:R-:W-:Y:S02]  /*56b0*/  FSEL R30, R4, RZ, P0 ;  /* 0x000000ff041e7208 */ /* 0x006fe40000000000 */
[----:B------:R-:W-:Y:S02]  /*56c0*/  FSEL R31, R5, 1.875, P0 ;  /* 0x3ff00000051f7808 */ /* 0x000fe40000000000 */
.L_x_7964:
[----:B------:R-:W-:Y:S05]  /*56d0*/  BSYNC B0 ;  /* 0x0000000000007941 */ /* 0x000fea0003800000 */
.L_x_7893:
[----:B0-----:R-:W0:Y:S01]  /*56e0*/  S2R R3, SR_TID.X ;  /* 0x0000000000037919 */ /* 0x001e220000002100 */
[----:B------:R-:W-:Y:S01]  /*56f0*/  BSSY B0, `(.L_x_7973) ;  /* 0x0000033000007945 */ /* 0x000fe20003800000 */
[----:B------:R-:W-:Y:S01]  /*5700*/  BSSY B1, `(.L_x_7974) ;  /* 0x000002b000017945 */ /* 0x000fe20003800000 */
[----:B0-----:R-:W-:-:S13]  /*5710*/  ISETP.GE.AND P0, PT, R3, R2, PT ;  /* 0x000000020300720c */ /* 0x001fda0003f06270 */
[----:B------:R-:W-:Y:S01]  /*5720*/  @!P0 IMAD.IADD R4, R0, 0x1, R3 ;  /* 0x0000000100048824 */ /* 0x000fe200078e0203 */
[----:B------:R-:W-:Y:S01]  /*5730*/  @!P0 IADD3 R3, R3, 0x80, RZ ;  /* 0x0000008003038810 */ /* 0x000fe20007ffe0ff */
[----:B------:R-:W-:-:S04]  /*5740*/  @!P0 IMAD.MOV.U32 R5, RZ, RZ, 0x8 ;  /* 0x00000008ff058424 */ /* 0x000fc800078e00ff */
[----:B------:R-:W-:-:S05]  /*5750*/  @!P0 IMAD.WIDE.U32 R4, R4, R5, c[0x0][0x178] ;  /* 0x00005e0004048625 */ /* 0x000fca00078e0005 */
[----:B------:R0:W-:Y:S01]  /*5760*/  @!P0 STG.E.64 [R4.64], R26 ;  /* 0x0000001a04008986 */ /* 0x0001e2000c101b04 */
[----:B------:R-:W-:-:S13]  /*5770*/  ISETP.GE.AND P0, PT, R3, R2, PT ;  /* 0x000000020300720c */ /* 0x000fda0003f06270 */
[----:B------:R-:W-:Y:S05]  /*5780*/  @P0 BRA `(.L_x_7975) ;  /* 0x000000c000000947 */ /* 0x000fea0003800000 */
[----:B0-----:R-:W-:Y:S01]  /*5790*/  IMAD.IADD R4, R0, 0x1, R3 ;  /* 0x0000000100047824 */ /* 0x001fe200078e0203 */
[----:B------:R-:W-:Y:S01]  /*57a0*/  IADD3 R3, R3, 0x80, RZ ;  /* 0x0000008003037810 */ /* 0x000fe20007ffe0ff */
[----:B------:R-:W-:-:S03]  /*57b0*/  IMAD.MOV.U32 R5, RZ, RZ, 0x8 ;  /* 0x00000008ff057424 */ /* 0x000fc600078e00ff */
[----:B------:R-:W-:Y:S01]  /*57c0*/  ISETP.GE.AND P0, PT, R3, R2, PT ;  /* 0x000000020300720c */ /* 0x000fe20003f06270 */
[----:B------:R-:W-:-:S05]  /*57d0*/  IMAD.WIDE.U32 R4, R4, R5, c[0x0][0x178] ;  /* 0x00005e0004047625 */ /* 0x000fca00078e0005 */
[----:B------:R0:W-:Y:S07]  /*57e0*/  STG.E.64 [R4.64], R24 ;  /* 0x0000001804007986 */ /* 0x0001ee000c101b04 */
[----:B------:R-:W-:Y:S05]  /*57f0*/  @P0 BRA `(.L_x_7976) ;  /* 0x000000c000000947 */ /* 0x000fea0003800000 */
[----:B0-----:R-:W-:Y:S01]  /*5800*/  IMAD.IADD R4, R0, 0x1, R3 ;  /* 0x0000000100047824 */ /* 0x001fe200078e0203 */
[----:B------:R-:W-:Y:S01]  /*5810*/  IADD3 R3, R3, 0x80, RZ ;  /* 0x0000008003037810 */ /* 0x000fe20007ffe0ff */
[----:B------:R-:W-:-:S04]  /*5820*/  IMAD.MOV.U32 R5, RZ, RZ, 0x8 ;  /* 0x00000008ff057424 */ /* 0x000fc800078e00ff */
[----:B------:R-:W-:-:S05]  /*5830*/  IMAD.WIDE.U32 R4, R4, R5, c[0x0][0x178] ;  /* 0x00005e0004047625 */ /* 0x000fca00078e0005 */
[----:B------:R0:W-:Y:S02]  /*5840*/  STG.E.64 [R4.64], R22 ;  /* 0x0000001604007986 */ /* 0x0001e4000c101b04 */
.L_x_7975:
[----:B0-----:R-:W-:-:S13]  /*5850*/  ISETP.GE.AND P0, PT, R3, R2, PT ;  /* 0x000000020300720c */ /* 0x001fda0003f06270 */
[----:B------:R-:W-:Y:S05]  /*5860*/  @P0 BRA `(.L_x_7977) ;  /* 0x000000c000000947 */ /* 0x000fea0003800000 */
[----:B------:R-:W-:Y:S01]  /*5870*/  IMAD.IADD R4, R0, 0x1, R3 ;  /* 0x0000000100047824 */ /* 0x000fe200078e0203 */
[----:B------:R-:W-:Y:S01]  /*5880*/  IADD3 R3, R3, 0x80, RZ ;  /* 0x0000008003037810 */ /* 0x000fe20007ffe0ff */
[----:B------:R-:W-:-:S04]  /*5890*/  IMAD.MOV.U32 R5, RZ, RZ, 0x8 ;  /* 0x00000008ff057424 */ /* 0x000fc800078e00ff */
[----:B------:R-:W-:-:S05]  /*58a0*/  IMAD.WIDE.U32 R4, R4, R5, c[0x0][0x178] ;  /* 0x00005e0004047625 */ /* 0x000fca00078e0005 */
[----:B------:R0:W-:Y:S02]  /*58b0*/  STG.E.64 [R4.64], R20 ;  /* 0x0000001404007986 */ /* 0x0001e4000c101b04 */
.L_x_7976:
[----:B------:R-:W-:-:S13]  /*58c0*/  ISETP.GE.AND P0, PT, R3, R2, PT ;  /* 0x000000020300720c */ /* 0x000fda0003f06270 */
[----:B------:R-:W-:Y:S05]  /*58d0*/  @P0 BRA `(.L_x_7978) ;  /* 0x000000d000000947 */ /* 0x000fea0003800000 */
[----:B0-----:R-:W-:Y:S01]  /*58e0*/  IMAD.IADD R4, R0, 0x1, R3 ;  /* 0x0000000100047824 */ /* 0x001fe200078e0203 */
[----:B------:R-:W-:Y:S01]  /*58f0*/  IADD3 R3, R3, 0x80, RZ ;  /* 0x0000008003037810 */ /* 0x000fe20007ffe0ff */
[----:B------:R-:W-:-:S04]  /*5900*/  IMAD.MOV.U32 R5, RZ, RZ, 0x8 ;  /* 0x00000008ff057424 */ /* 0x000fc800078e00ff */
[----:B------:R-:W-:-:S05]  /*5910*/  IMAD.WIDE.U32 R4, R4, R5, c[0x0][0x178] ;  /* 0x00005e0004047625 */ /* 0x000fca00078e0005 */
[----:B------:R0:W-:Y:S02]  /*5920*/  STG.E.64 [R4.64], R18 ;  /* 0x0000001204007986 */ /* 0x0001e4000c101b04 */
.L_x_7977:
[----:B------:R-:W-:-:S13]  /*5930*/  ISETP.GE.AND P0, PT, R3, R2, PT ;  /* 0x000000020300720c */ /* 0x000fda0003f06270 */
[----:B------:R-:W-:Y:S01]  /*5940*/  @P0 BREAK B1 ;  /* 0x0000000000010942 */ /* 0x000fe20003800000 */
[----:B------:R-:W-:Y:S05]  /*5950*/  @P0 BRA `(.L_x_7979) ;  /* 0x000000c000000947 */ /* 0x000fea0003800000 */
[----:B0-----:R-:W-:Y:S01]  /*5960*/  IMAD.IADD R4, R0, 0x1, R3 ;  /* 0x0000000100047824 */ /* 0x001fe200078e0203 */
[----:B------:R-:W-:Y:S01]  /*5970*/  IADD3 R3, R3, 0x80, RZ ;  /* 0x0000008003037810 */ /* 0x000fe20007ffe0ff */
[----:B------:R-:W-:-:S04]  /*5980*/  IMAD.MOV.U32 R5, RZ, RZ, 0x8 ;  /* 0x00000008ff057424 */ /* 0x000fc800078e00ff */
[----:B------:R-:W-:-:S05]  /*5990*/  IMAD.WIDE.U32 R4, R4, R5, c[0x0][0x178] ;  /* 0x00005e0004047625 */ /* 0x000fca00078e0005 */
[----:B------:R0:W-:Y:S02]  /*59a0*/  STG.E.64 [R4.64], R16 ;  /* 0x0000001004007986 */ /* 0x0001e4000c101b04 */
.L_x_7978:
[----:B------:R-:W-:Y:S05]  /*59b0*/  BSYNC B1 ;  /* 0x0000000000017941 */ /* 0x000fea0003800000 */
.L_x_7974:
[----:B------:R-:W-:-:S13]  /*59c0*/  ISETP.GE.AND P0, PT, R3, R2, PT ;  /* 0x000000020300720c */ /* 0x000fda0003f06270 */
[----:B0-----:R-:W-:Y:S01]  /*59d0*/  @!P0 IMAD.IADD R4, R0, 0x1, R3 ;  /* 0x0000000100048824 */ /* 0x001fe200078e0203 */
[----:B------:R-:W-:Y:S01]  /*59e0*/  @!P0 IADD3 R3, R3, 0x80, RZ ;  /* 0x0000008003038810 */ /* 0x000fe20007ffe0ff */
[----:B------:R-:W-:-:S04]  /*59f0*/  @!P0 IMAD.MOV.U32 R5, RZ, RZ, 0x8 ;  /* 0x00000008ff058424 */ /* 0x000fc800078e00ff */
[----:B------:R-:W-:-:S05]  /*5a00*/  @!P0 IMAD.WIDE.U32 R4, R4, R5, c[0x0][0x178] ;  /* 0x00005e0004048625 */ /* 0x000fca00078e0005 */
[----:B------:R0:W-:Y:S02]  /*5a10*/  @!P0 STG.E.64 [R4.64], R28 ;  /* 0x0000001c04008986 */ /* 0x0001e4000c101b04 */
.L_x_7979:
[----:B------:R-:W-:Y:S05]  /*5a20*/  BSYNC B0 ;  /* 0x0000000000007941 */ /* 0x000fea0003800000 */
.L_x_7973:
[----:B------:R-:W-:Y:S01]  /*5a30*/  WARPSYNC 0xffffffff ;  /* 0xffffffff00007948 */ /* 0x000fe20003800000 */
[----:B------:R-:W-:-:S13]  /*5a40*/  ISETP.GE.AND P0, PT, R3, R2, PT ;  /* 0x000000020300720c */ /* 0x000fda0003f06270 */
[----:B------:R-:W-:Y:S05]  /*5a50*/  @P0 EXIT ;  /* 0x000000000000094d */ /* 0x000fea0003800000 */
[----:B------:R-:W-:Y:S02]  /*5a60*/  IMAD.IADD R3, R0, 0x1, R3 ;  /* 0x0000000100037824 */ /* 0x000fe400078e0203 */
[----:B------:R-:W-:-:S04]  /*5a70*/  IMAD.MOV.U32 R2, RZ, RZ, 0x8 ;  /* 0x00000008ff027424 */ /* 0x000fc800078e00ff */
[----:B------:R-:W-:-:S05]  /*5a80*/  IMAD.WIDE.U32 R2, R3, R2, c[0x0][0x178] ;  /* 0x00005e0003027625 */ /* 0x000fca00078e0002 */
[----:B------:R-:W-:Y:S01]  /*5a90*/  STG.E.64 [R2.64], R30 ;  /* 0x0000001e02007986 */ /* 0x000fe2000c101b04 */
[----:B------:R-:W-:Y:S05]  /*5aa0*/  EXIT ;  /* 0x000000000000794d */ /* 0x000fea0003800000 */
        .type           $_ZN2at6native29vectorized_elementwise_kernelILi2EZNS0_50_GLOBAL__N__2680c7bb_12_PowKernel_cu_b2145a98_318429pow_tensor_scalar_kernel_implIddEEvRNS_18TensorIteratorBaseET0_EUldE2_St5arrayIPcLm2EEEEviS6_T1_$__internal_accurate_pow,@function
        .size           $_ZN2at6native29vectorized_elementwise_kernelILi2EZNS0_50_GLOBAL__N__2680c7bb_12_PowKernel_cu_b2145a98_318429pow_tensor_scalar_kernel_implIddEEvRNS_18TensorIteratorBaseET0_EUldE2_St5arrayIPcLm2EEEEviS6_T1_$__internal_accurate_pow,(.L_x_61505 - $_ZN2at6native29vectorized_elementwise_kernelILi2EZNS0_50_GLOBAL__N__2680c7bb_12_PowKernel_cu_b2145a98_318429pow_tensor_scalar_kernel_implIddEEvRNS_18TensorIteratorBaseET0_EUldE2_St5arrayIPcLm2EEEEviS6_T1_$__internal_accurate_pow)
$_ZN2at6native29vectorized_elementwise_kernelILi2EZNS0_50_GLOBAL__N__2680c7bb_12_PowKernel_cu_b2145a98_318429pow_tensor_scalar_kernel_implIddEEvRNS_18TensorIteratorBaseET0_EUldE2_St5arrayIPcLm2EEEEviS6_T1_$__internal_accurate_pow:
[----:B------:R-:W-:-:S04]  /*5ab0*/  SHF.R.U32.HI R38, RZ, 0x14, R5 ;  /* 0x00000014ff267819 */ /* 0x000fc80000011605 */
[----:B------:R-:W-:-:S13]  /*5ac0*/  ISETP.NE.AND P1, PT, R38, RZ, PT ;  /* 0x000000ff2600720c */ /* 0x000fda0003f25270 */
[----:B------:R-:W0:-:S10]  /*5ad0*/  @!P1 DMUL R14, R4, 1.80143985094819840000e+16 ;  /* 0x43500000040e9828 */ /* 0x000e140000000000 */
[----:B0-----:R-:W-:Y:S01]  /*5ae0*/  @!P1 IMAD.MOV.U32 R5, RZ, RZ, R15 ;  /* 0x000000ffff059224 */ /* 0x001fe200078e000f */
[----:B------:R-:W-:Y:S01]  /*5af0*/  @!P1 LEA.HI R38, R15, 0xffffffca, RZ, 0xc ;  /* 0xffffffca0f269811 */ /* 0x000fe200078f60ff */
[----:B------:R-:W-:-:S03]  /*5b00*/  @!P1 IMAD.MOV.U32 R4, RZ, RZ, R14 ;  /* 0x000000ffff049224 */ /* 0x000fc600078e000e */
[----:B------:R-:W-:Y:S01]  /*5b10*/  LOP3.LUT R5, R5, 0x800fffff, RZ, 0xc0, !PT ;  /* 0x800fffff05057812 */ /* 0x000fe200078ec0ff */
[----:B------:R-:W-:-:S03]  /*5b20*/  IMAD.MOV.U32 R10, RZ, RZ, R4 ;  /* 0x000000ffff0a7224 */ /* 0x000fc600078e0004 */
[----:B------:R-:W-:-:S04]  /*5b30*/  LOP3.LUT R5, R5, 0x3ff00000, RZ, 0xfc, !PT ;  /* 0x3ff0000005057812 */ /* 0x000fc800078efcff */
[----:B------:R-:W-:Y:S01]  /*5b40*/  ISETP.GE.U32.AND P2, PT, R5, 0x3ff6a09f, PT ;  /* 0x3ff6a09f0500780c */ /* 0x000fe20003f46070 */
[----:B------:R-:W-:-:S12]  /*5b50*/  IMAD.MOV.U32 R11, RZ, RZ, R5 ;  /* 0x000000ffff0b7224 */ /* 0x000fd800078e0005 */
[----:B------:R-:W-:-:S05]  /*5b60*/  @P2 IADD3 R4, R11, -0x100000, RZ ;  /* 0xfff000000b042810 */ /* 0x000fca0007ffe0ff */
[----:B------:R-:W-:Y:S02]  /*5b70*/  @P2 IMAD.MOV.U32 R11, RZ, RZ, R4 ;  /* 0x000000ffff0b2224 */ /* 0x000fe400078e0004 */
[----:B------:R-:W-:-:S04]  /*5b80*/  IMAD.MOV.U32 R4, RZ, RZ, RZ ;  /* 0x000000ffff047224 */ /* 0x000fc800078e00ff */
        /* <DEDUP_REMOVED lines=41> */
[----:B0-----:R0:W1:Y:S02]  /*5e20*/  DFMA R34, R34, R32, R8 ;  /* 0x000000202222722b */ /* 0x0010640000000008 */
[----:B0-----:R-:W-:Y:S02]  /*5e30*/  IMAD.MOV.U32 R32, RZ, RZ, 0x652b82fe ;  /* 0x652b82feff207424 */ /* 0x001fe400078e00ff */
[----:B------:R-:W-:Y:S02]  /*5e40*/  IMAD.MOV.U32 R33, RZ, RZ, 0x3ff71547 ;  /* 0x3ff71547ff217424 */ /* 0x000fe400078e00ff */
[----:B-1----:R-:W0:-:S06]  /*5e50*/  DADD R10, R12, R34 ;  /* 0x000000000c0a7229 */ /* 0x002e0c0000000022 */
        /* <DEDUP_REMOVED lines=17> */
[----:B0-----:R-:W0:-:S06]  /*5f70*/  DADD R8, -R4, R8 ;  /* 0x0000000004087229 */ /* 0x001e0c0000000108 */
[----:B0-----:R0:W1:Y:S02]  /*5f80*/  DADD R14, R14, -R8 ;  /* 0x000000000e0e7229 */ /* 0x0010640000000808 */
[----:B0-----:R-:W-:Y:S02]  /*5f90*/  IMAD.MOV.U32 R9, RZ, RZ, R37 ;  /* 0x000000ffff097224 */ /* 0x001fe400078e0025 */
[----:B------:R-:W-:Y:S02]  /*5fa0*/  IMAD.MOV.U32 R8, RZ, RZ, R39 ;  /* 0x000000ffff087224 */ /* 0x000fe400078e0027 */
[C---:B------:R-:W-:Y:S01]  /*5fb0*/  IMAD.SHL.U32 R4, R9.reuse, 0x2, RZ ;  /* 0x0000000209047824 */ /* 0x040fe200078e00ff */
[----:B-1----:R-:W0:Y:S01]  /*5fc0*/  DFMA R14, R10, c[0x2][0x50], R14 ;  /* 0x008014000a0e7a2b */ /* 0x002e22000000000e */
[----:B------:R-:W-:-:S03]  /*5fd0*/  LOP3.LUT R5, R9, 0xff0fffff, RZ, 0xc0, !PT ;  /* 0xff0fffff09057812 */ /* 0x000fc600078ec0ff */
[----:B------:R-:W-:Y:S01]  /*5fe0*/  ISETP.GT.U32.AND P1, PT, R4, -0x2000001, PT ;  /* 0xfdffffff0400780c */ /* 0x000fe20003f24070 */
[----:B------:R-:W-:Y:S01]  /*5ff0*/  IMAD.MOV.U32 R4, RZ, RZ, 0x69ce2bdf ;  /* 0x69ce2bdfff047424 */ /* 0x000fe200078e00ff */
[----:B0-----:R-:W0:Y:S02]  /*6000*/  DADD R12, R6, R14 ;  /* 0x00000000060c7229 */ /* 0x001e24000000000e */
[----:B------:R-:W-:Y:S01]  /*6010*/  SEL R9, R5, R9, P1 ;  /* 0x0000000905097207 */ /* 0x000fe20000800000 */
[----:B------:R-:W-:-:S03]  /*6020*/  IMAD.MOV.U32 R5, RZ, RZ, 0x3e5ade15 ;  /* 0x3e5ade15ff057424 */ /* 0x000fc600078e00ff */
        /* <DEDUP_REMOVED lines=32> */
[----:B------:R-:W-:Y:S02]  /*6230*/  @!P1 IMAD R13, R4, 0x100000, R13 ;  /* 0x00100000040d9824 */ /* 0x000fe400078e020d */
[----:B------:R-:W-:-:S05]  /*6240*/  @!P1 IMAD.IADD R4, R32, 0x1, -R4 ;  /* 0x0000000120049824 */ /* 0x000fca00078e0a04 */
[----:B------:R-:W-:Y:S01]  /*6250*/  @!P1 LEA R5, R4, 0x3ff00000, 0x14 ;  /* 0x3ff0000004059811 */ /* 0x000fe200078ea0ff */
[----:B------:R-:W-:-:S06]  /*6260*/  @!P1 IMAD.MOV.U32 R4, RZ, RZ, RZ ;  /* 0x000000ffff049224 */ /* 0x000fcc00078e00ff */
[----:B------:R0:W1:-:S06]  /*6270*/  @!P1 DMUL R14, R12, R4 ;  /* 0x000000040c0e9228 */ /* 0x00004c0000000000 */
.L_x_7980:
[----:B-1----:R-:W-:-:S04]  /*6280*/  DSETP.NEU.AND P1, PT, |R14|, +INF , PT ;  /* 0x7ff000000e00742a */ /* 0x002fc80003f2d200 */
[----:B------:R-:W1:-:S06]  /*6290*/  DADD R6, R10, -R6 ;  /* 0x000000000a067229 */ /* 0x000e4c0000000806 */
[----:B-1----:R-:W1:-:S06]  /*62a0*/  DADD R6, R8, R6 ;  /* 0x0000000008067229 */ /* 0x002e4c0000000006 */
[----:B-1----:R1:W2:Y:S02]  /*62b0*/  @P1 DFMA R14, R6, R14, R14 ;  /* 0x0000000e060e122b */ /* 0x0022a4000000000e */
[----:B-1----:R-:W-:Y:S02]  /*62c0*/  IMAD.MOV.U32 R6, RZ, RZ, R3 ;  /* 0x000000ffff067224 */ /* 0x002fe400078e0003 */
[----:B------:R-:W-:-:S06]  /*62d0*/  IMAD.MOV.U32 R7, RZ, RZ, 0x0 ;  /* 0x00000000ff077424 */ /* 0x000fcc00078e00ff */
[----:B0-2---:R-:W-:Y:S02]  /*62e0*/  IMAD.MOV.U32 R5, RZ, RZ, R14 ;  /* 0x000000ffff057224 */ /* 0x005fe400078e000e */
[----:B------:R-:W-:Y:S01]  /*62f0*/  IMAD.MOV.U32 R4, RZ, RZ, R15 ;  /* 0x000000ffff047224 */ /* 0x000fe200078e000f */
[----:B------:R-:W-:Y:S06]  /*6300*/  RET.REL.NODEC R6 `(_ZN2at6native29vectorized_elementwise_kernelILi2EZNS0_50_GLOBAL__N__2680c7bb_12_PowKernel_cu_b2145a98_318429pow_tensor_scalar_kernel_implIddEEvRNS_18TensorIteratorBaseET0_EUldE2_St5arrayIPcLm2EEEEviS6_T1_) ;  /* 0xffff9cf006007950 */ /* 0x000fec0003c3ffff */
.L_x_7981:
        /* <DEDUP_REMOVED lines=15> */
.L_x_61505:


//--------------------- .text._ZN2at6native29vectorized_elementwise_kernelILi4EZNS0_50_GLOBAL__N__2680c7bb_12_PowKernel_cu_b2145a98_318429pow_tensor_scalar_kernel_implIddEEvRNS_18TensorIteratorBaseET0_EUldE2_St5arrayIPcLm2EEEEviS6_T1_ --------------------------
	.section	.text._ZN2at6native29vectorized_elementwise_kernelILi4EZNS0_50_GLOBAL__N__2680c7bb_12_PowKernel_cu_b2145a98_318429pow_tensor_scalar_kernel_implIddEEvRNS_18TensorIteratorBaseET0_EUldE2_St5arrayIPcLm2EEEEviS6_T1_,"ax",@progbits
	.sectioninfo	@"SHI_REGISTERS=58"
	.align	128
        .global         _ZN2at6native29vectorized_elementwise_kernelILi4EZNS0_50_GLOBAL__N__2680c7bb_12_PowKernel_cu_b2145a98_318429pow_tensor_scalar_kernel_implIddEEvRNS_18TensorIteratorBaseET0_EUldE2_St5arrayIPcLm2EEEEviS6_T1_
        .type           _ZN2at6native29vectorized_elementwise_kernelILi4EZNS0_50_GLOBAL__N__2680c7bb_12_PowKernel_cu_b2145a98_318429pow_tensor_scalar_kernel_implIddEEvRNS_18TensorIteratorBaseET0_EUldE2_St5arrayIPcLm2EEEEviS6_T1_,@function
        .size           _ZN2at6native29vectorized_elementwise_kernelILi4EZNS0_50_GLOBAL__N__2680c7bb_12_PowKernel_cu_b2145a98_318429pow_tensor_scalar_kernel_implIddEEvRNS_18TensorIteratorBaseET0_EUldE2_St5arrayIPcLm2EEEEviS6_T1_,(.L_x_61506 - _ZN2at6native29vectorized_elementwise_kernelILi4EZNS0_50_GLOBAL__N__2680c7bb_12_PowKernel_cu_b2145a98_318429pow_tensor_scalar_kernel_implIddEEvRNS_18TensorIteratorBaseET0_EUldE2_St5arrayIPcLm2EEEEviS6_T1_)
        .other          _ZN2at6native29vectorized_elementwise_kernelILi4EZNS0_50_GLOBAL__N__2680c7bb_12_PowKernel_cu_b2145a98_318429pow_tensor_scalar_kernel_implIddEEvRNS_18TensorIteratorBaseET0_EUldE2_St5arrayIPcLm2EEEEviS6_T1_,@"STO_CUDA_ENTRY STV_DEFAULT"
_ZN2at6native29vectorized_elementwise_kernelILi4EZNS0_50_GLOBAL__N__2680c7bb_12_PowKernel_cu_b2145a98_318429pow_tensor_scalar_kernel_implIddEEvRNS_18TensorIteratorBaseET0_EUldE2_St5arrayIPcLm2EEEEviS6_T1_:
.text._ZN2at6native29vectorized_elementwise_kernelILi4EZNS0_50_GLOBAL__N__2680c7bb_12_PowKernel_cu_b2145a98_318429pow_tensor_scalar_kernel_implIddEEvRNS_18TensorIteratorBaseET0_EUldE2_St5arrayIPcLm2EEEEviS6_T1_:
        /* <DEDUP_REMOVED lines=45> */
[----:B01---5:R-:W-:Y:S05]  /*02d0*/  CALL.REL.NOINC `($_ZN2at6native29vectorized_elementwise_kernelILi4EZNS0_50_GLOBAL__N__2680c7bb_12_PowKernel_cu_b2145a98_318429pow_tensor_scalar_kernel_implIddEEvRNS_18TensorIteratorBaseET0_EUldE2_St5arrayIPcLm2EEEEviS6_T1_$__internal_accurate_pow) ;  /* 0x000057d000007944 */ /* 0x023fea0003c00000 */
[----:B------:R-:W-:Y:S05]  /*02e0*/  BSYNC B0 ;  /* 0x0000000000007941 */ /* 0x000fea0003800000 */
.L_x_7984:
        /* <DEDUP_REMOVED lines=21> */
.L_x_7986:
[----:B------:R-:W-:Y:S01]  /*0440*/  IMAD.MOV.U32 R4, RZ, RZ, c[0x0][0x168] ;  /* 0x00005a00ff047624 */ /* 0x000fe200078e00ff */
[----:B------:R-:W-:Y:S01]  /*0450*/  ISETP.LE.AND P2, PT, RZ, c[0x0][0x16c], PT ;  /* 0x00005b00ff007a0c */ /* 0x000fe20003f43270 */
[----:B------:R-:W-:-:S06]  /*0460*/  IMAD.MOV.U32 R5, RZ, RZ, c[0x0][0x16c] ;  /* 0x00005b00ff057624 */ /* 0x000fcc00078e00ff */
[----:B------:R0:W1:Y:S02]  /*0470*/  DSETP.NEU.AND P1, PT, |R4|, 0.5, !P0 ;  /* 0x3fe000000400742a */ /* 0x000064000472d200 */
[----:B0-----:R-:W-:-:S04]  /*0480*/  IMAD.MOV.U32 R4, RZ, RZ, RZ ;  /* 0x000000ffff047224 */ /* 0x001fc800078e00ff */
[----:B-1----:R-:W-:-:S04]  /*0490*/  SEL R5, R21, RZ, P1 ;  /* 0x000000ff15057207 */ /* 0x002fc80000800000 */
[----:B------:R-:W-:Y:S02]  /*04a0*/  @!P2 LOP3.LUT R5, R5, 0x7ff00000, RZ, 0xfc, !PT ;  /* 0x7ff000000505a812 */ /* 0x000fe400078efcff */
.L_x_7987:
[----:B------:R-:W-:Y:S05]  /*04b0*/  BSYNC B0 ;  /* 0x0000000000007941 */ /* 0x000fea0003800000 */
.L_x_7985:
        /* <DEDUP_REMOVED lines=20> */
.L_x_7991:
        /* <DEDUP_REMOVED lines=11> */
.L_x_7990:
[----:B------:R0:W1:-:S06]  /*06b0*/  DADD R4, R20, c[0x0][0x168] ;  /* 0x00005a0014047629 */ /* 0x00004c0000000000 */
.L_x_7989:
[----:B------:R-:W-:Y:S05]  /*06c0*/  BSYNC B0 ;  /* 0x0000000000007941 */ /* 0x000fea0003800000 */
.L_x_7988:
        /* <DEDUP_REMOVED lines=10> */
[----:B------:R-:W-:Y:S05]  /*0770*/  CALL.REL.NOINC `($_ZN2at6native29vectorized_elementwise_kernelILi4EZNS0_50_GLOBAL__N__2680c7bb_12_PowKernel_cu_b2145a98_318429pow_tensor_scalar_kernel_implIddEEvRNS_18TensorIteratorBaseET0_EUldE2_St5arrayIPcLm2EEEEviS6_T1_$__internal_accurate_pow) ;  /* 0x0000533000007944 */ /* 0x000fea0003c00000 */
[----:B------:R-:W-:Y:S05]  /*0780*/  BSYNC B0 ;  /* 0x0000000000007941 */ /* 0x000fea0003800000 */
.L_x_7992:
        /* <DEDUP_REMOVED lines=19> */
.L_x_7994:
[----:B------:R-:W-:Y:S01]  /*08c0*/  IMAD.MOV.U32 R4, RZ, RZ, c[0x0][0x168] ;  /* 0x00005a00ff047624 */ /* 0x000fe200078e00ff */
[----:B------:R-:W-:Y:S01]  /*08d0*/  ISETP.LE.AND P2, PT, RZ, c[0x0][0x16c], PT ;  /* 0x00005b00ff007a0c */ /* 0x000fe20003f43270 */
[----:B------:R-:W-:-:S06]  /*08e0*/  IMAD.MOV.U32 R5, RZ, RZ, c[0x0][0x16c] ;  /* 0x00005b00ff057624 */ /* 0x000fcc00078e00ff */
[----:B------:R0:W1:Y:S02]  /*08f0*/  DSETP.NEU.AND P1, PT, |R4|, 0.5, !P0 ;  /* 0x3fe000000400742a */ /* 0x000064000472d200 */
[----:B0-----:R-:W-:-:S04]  /*0900*/  IMAD.MOV.U32 R4, RZ, RZ, RZ ;  /* 0x000000ffff047224 */ /* 0x001fc800078e00ff */
[----:B-1----:R-:W-:-:S04]  /*0910*/  SEL R5, R23, RZ, P1 ;  /* 0x000000ff17057207 */ /* 0x002fc80000800000 */
[----:B------:R-:W-:Y:S02]  /*0920*/  @!P2 LOP3.LUT R5, R5, 0x7ff00000, RZ, 0xfc, !PT ;  /* 0x7ff000000505a812 */ /* 0x000fe400078efcff */
.L_x_7995:
[----:B------:R-:W-:Y:S05]  /*0930*/  BSYNC B0 ;  /* 0x0000000000007941 */ /* 0x000fea0003800000 */
.L_x_7993:
        /* <DEDUP_REMOVED lines=20> */
.L_x_7999:
        /* <DEDUP_REMOVED lines=11> */
.L_x_7998:
[----:B------:R0:W1:-:S06]  /*0b30*/  DADD R4, R22, c[0x0][0x168] ;  /* 0x00005a0016047629 */ /* 0x00004c0000000000 */
.L_x_7997:
[----:B------:R-:W-:Y:S05]  /*0b40*/  BSYNC B0 ;  /* 0x0000000000007941 */ /* 0x000fea0003800000 */
.L_x_7996:
        /* <DEDUP_REMOVED lines=12> */
.L_x_8000:
        /* <DEDUP_REMOVED lines=19> */
.L_x_8002:
[----:B------:R-:W-:Y:S01]  /*0d40*/  IMAD.MOV.U32 R4, RZ, RZ, c[0x0][0x168] ;  /* 0x00005a00ff047624 */ /* 0x000fe200078e00ff */
[----:B------:R-:W-:Y:S01]  /*0d50*/  ISETP.LE.AND P2, PT, RZ, c[0x0][0x16c], PT ;  /* 0x00005b00ff007a0c */ /* 0x000fe20003f43270 */
[----:B------:R-:W-:-:S06]  /*0d60*/  IMAD.MOV.U32 R5, RZ, RZ, c[0x0][0x16c] ;  /* 0x00005b00ff057624 */ /* 0x000fcc00078e00ff */
[----:B------:R0:W1:Y:S02]  /*0d70*/  DSETP.NEU.AND P1, PT, |R4|, 0.5, !P0 ;  /* 0x3fe000000400742a */ /* 0x000064000472d200 */
[----:B0-----:R-:W-:-:S04]  /*0d80*/  IMAD.MOV.U32 R4, RZ, RZ, RZ ;  /* 0x000000ffff047224 */ /* 0x001fc800078e00ff */
[----:B-1----:R-:W-:-:S04]  /*0d90*/  SEL R5, R17, RZ, P1 ;  /* 0x000000ff11057207 */ /* 0x002fc80000800000 */
[----:B------:R-:W-:Y:S02]  /*0da0*/  @!P2 LOP3.LUT R5, R5, 0x7ff00000, RZ, 0xfc, !PT ;  /* 0x7ff000000505a812 */ /* 0x000fe400078efcff */
.L_x_8003:
[----:B------:R-:W-:Y:S05]  /*0db0*/  BSYNC B0 ;  /* 0x0000000000007941 */ /* 0x000fea0003800000 */
.L_x_8001:
        /* <DEDUP_REMOVED lines=20> */
.L_x_8007:
        /* <DEDUP_REMOVED lines=11> */
.L_x_8006:
[----:B------:R0:W1:-:S06]  /*0fb0*/  DADD R4, R16, c[0x0][0x168] ;  /* 0x00005a0010047629 */ /* 0x00004c0000000000 */
.L_x_8005:
[----:B------:R-:W-:Y:S05]  /*0fc0*/  BSYNC B0 ;  /* 0x0000000000007941 */ /* 0x000fea0003800000 */
.L_x_8004:
        /* <DEDUP_REMOVED lines=12> */
.L_x_8008:
        /* <DEDUP_REMOVED lines=19> */
.L_x_8010:
[----:B------:R-:W-:Y:S01]  /*11c0*/  IMAD.MOV.U32 R4, RZ, RZ, c[0x0][0x168] ;  /* 0x00005a00ff047624 */ /* 0x000fe200078e00ff */
[----:B------:R-:W-:Y:S01]  /*11d0*/  ISETP.LE.AND P2, PT, RZ, c[0x0][0x16c], PT ;  /* 0x00005b00ff007a0c */ /* 0x000fe20003f43270 */
[----:B------:R-:W-:-:S06]  /*11e0*/  IMAD.MOV.U32 R5, RZ, RZ, c[0x0][0x16c] ;  /* 0x00005b00ff057624 */ /* 0x000fcc00078e00ff */
[----:B------:R0:W1:Y:S02]  /*11f0*/  DSETP.NEU.AND P1, PT, |R4|, 0.5, !P0 ;  /* 0x3fe000000400742a */ /* 0x000064000472d200 */
[----:B0-----:R-:W-:-:S04]  /*1200*/  IMAD.MOV.U32 R4, RZ, RZ, RZ ;  /* 0x000000ffff047224 */ /* 0x001fc800078e00ff */
[----:B-1----:R-:W-:-:S04]  /*1210*/  SEL R5, R19, RZ, P1 ;  /* 0x000000ff13057207 */ /* 0x002fc80000800000 */
[----:B------:R-:W-:Y:S02]  /*1220*/  @!P2 LOP3.LUT R5, R5, 0x7ff00000, RZ, 0xfc, !PT ;  /* 0x7ff000000505a812 */ /* 0x000fe400078efcff */
.L_x_8011:
[----:B------:R-:W-:Y:S05]  /*1230*/  BSYNC B0 ;  /* 0x0000000000007941 */ /* 0x000fea0003800000 */
.L_x_8009:
        /* <DEDUP_REMOVED lines=20> */
.L_x_8015:
        /* <DEDUP_REMOVED lines=11> */
.L_x_8014:
[----:B------:R0:W1:-:S06]  /*1430*/  DADD R4, R18, c[0x0][0x168] ;  /* 0x00005a0012047629 */ /* 0x00004c0000000000 */
.L_x_8013:
[----:B------:R-:W-:Y:S05]  /*1440*/  BSYNC B0 ;  /* 0x0000000000007941 */ /* 0x000fea0003800000 */
.L_x_8012:
        /* <DEDUP_REMOVED lines=12> */
.L_x_8016:
        /* <DEDUP_REMOVED lines=19> */
.L_x_8018:
[----:B------:R-:W-:Y:S01]  /*1640*/  IMAD.MOV.U32 R4, RZ, RZ, c[0x0][0x168] ;  /* 0x00005a00ff047624 */ /* 0x000fe200078e00ff */
[----:B------:R-:W-:Y:S01]  /*1650*/  ISETP.LE.AND P2, PT, RZ, c[0x0][0x16c], PT ;  /* 0x00005b00ff007a0c */ /* 0x000fe20003f43270 */
[----:B------:R-:W-:-:S06]  /*1660*/  IMAD.MOV.U32 R5, RZ, RZ, c[0x0][0x16c] ;  /* 0x00005b00ff057624 */ /* 0x000fcc00078e00ff */
[----:B------:R0:W1:Y:S02]  /*1670*/  DSETP.NEU.AND P1, PT, |R4|, 0.5, !P0 ;  /* 0x3fe000000400742a */ /* 0x000064000472d200 */
[----:B0-----:R-:W-:-:S04]  /*1680*/  IMAD.MOV.U32 R4, RZ, RZ, RZ ;  /* 0x000000ffff047224 */ /* 0x001fc800078e00ff */
[----:B-1----:R-:W-:-:S04]  /*1690*/  SEL R5, R29, RZ, P1 ;  /* 0x000000ff1d057207 */ /* 0x002fc80000800000 */
[----:B------:R-:W-:Y:S02]  /*16a0*/  @!P2 LOP3.LUT R5, R5, 0x7ff00000, RZ, 0xfc, !PT ;  /* 0x7ff000000505a812 */ /* 0x000fe400078efcff */
.L_x_8019:
[----:B------:R-:W-:Y:S05]  /*16b0*/  BSYNC B0 ;  /* 0x0000000000007941 */ /* 0x000fea0003800000 */
.L_x_8017:
        /* <DEDUP_REMOVED lines=20> */
.L_x_8023:
        /* <DEDUP_REMOVED lines=11> */
.L_x_8022:
[----:B------:R0:W1:-:S06]  /*18b0*/  DADD R4, R28, c[0x0][0x168] ;  /* 0x00005a001c047629 */ /* 0x00004c0000000000 */
.L_x_8021:
[----:B------:R-:W-:Y:S05]  /*18c0*/  BSYNC B0 ;  /* 0x0000000000007941 */ /* 0x000fea0003800000 */
.L_x_8020:
        /* <DEDUP_REMOVED lines=12> */
.L_x_8024:
        /* <DEDUP_REMOVED lines=19> */
.L_x_8026:
[----:B------:R-:W-:Y:S01]  /*1ac0*/  IMAD.MOV.U32 R4, RZ, RZ, c[0x0][0x168] ;  /* 0x00005a00ff047624 */ /* 0x000fe200078e00ff */
[----:B------:R-:W-:Y:S01]  /*1ad0*/  ISETP.LE.AND P2, PT, RZ, c[0x0][0x16c], PT ;  /* 0x00005b00ff007a0c */ /* 0x000fe20003f43270 */
[----:B------:R-:W-:-:S06]  /*1ae0*/  IMAD.MOV.U32 R5, RZ, RZ, c[0x0][0x16c] ;  /* 0x00005b00ff057624 */ /* 0x000fcc00078e00ff */
[----:B------:R0:W1:Y:S02]  /*1af0*/  DSETP.NEU.AND P1, PT, |R4|, 0.5, !P0 ;  /* 0x3fe000000400742a */ /* 0x000064000472d200 */
[----:B0-----:R-:W-:-:S04]  /*1b00*/  IMAD.MOV.U32 R4, RZ, RZ, RZ ;  /* 0x000000ffff047224 */ /* 0x001fc800078e00ff */
[----:B-1----:R-:W-:-:S04]  /*1b10*/  SEL R5, R31, RZ, P1 ;  /* 0x000000ff1f057207 */ /* 0x002fc80000800000 */
[----:B------:R-:W-:Y:S02]  /*1b20*/  @!P2 LOP3.LUT R5, R5, 0x7ff00000, RZ, 0xfc, !PT ;  /* 0x7ff000000505a812 */ /* 0x000fe400078efcff */
.L_x_8027:
[----:B------:R-:W-:Y:S05]  /*1b30*/  BSYNC B0 ;  /* 0x0000000000007941 */ /* 0x000fea0003800000 */
.L_x_8025:
        /* <DEDUP_REMOVED lines=20> */
.L_x_8031:
        /* <DEDUP_REMOVED lines=11> */
.L_x_8030:
[----:B------:R0:W1:-:S06]  /*1d30*/  DADD R4, R30, c[0x0][0x168] ;  /* 0x00005a001e047629 */ /* 0x00004c0000000000 */
.L_x_8029:
[----:B------:R-:W-:Y:S05]  /*1d40*/  BSYNC B0 ;  /* 0x0000000000007941 */ /* 0x000fea0003800000 */
.L_x_8028:
        /* <DEDUP_REMOVED lines=12> */
.L_x_8032:
        /* <DEDUP_REMOVED lines=19> */
.L_x_8034:
[----:B------:R-:W-:Y:S01]  /*1f40*/  IMAD.MOV.U32 R4, RZ, RZ, c[0x0][0x168] ;  /* 0x00005a00ff047624 */ /* 0x000fe200078e00ff */
[----:B------:R-:W-:Y:S01]  /*1f50*/  ISETP.LE.AND P2, PT, RZ, c[0x0][0x16c], PT ;  /* 0x00005b00ff007a0c */ /* 0x000fe20003f43270 */
[----:B------:R-:W-:-:S06]  /*1f60*/  IMAD.MOV.U32 R5, RZ, RZ, c[0x0][0x16c] ;  /* 0x00005b00ff057624 */ /* 0x000fcc00078e00ff */
[----:B------:R0:W1:Y:S02]  /*1f70*/  DSETP.NEU.AND P1, PT, |R4|, 0.5, !P0 ;  /* 0x3fe000000400742a */ /* 0x000064000472d200 */
[----:B0-----:R-:W-:-:S04]  /*1f80*/  IMAD.MOV.U32 R4, RZ, RZ, RZ ;  /* 0x000000ffff047224 */ /* 0x001fc800078e00ff */
[----:B-1----:R-:W-:-:S04]  /*1f90*/  SEL R5, R25, RZ, P1 ;  /* 0x000000ff19057207 */ /* 0x002fc80000800000 */
[----:B------:R-:W-:Y:S02]  /*1fa0*/  @!P2 LOP3.LUT R5, R5, 0x7ff00000, RZ, 0xfc, !PT ;  /* 0x7ff000000505a812 */ /* 0x000fe400078efcff */
.L_x_8035:
[----:B------:R-:W-:Y:S05]  /*1fb0*/  BSYNC B0 ;  /* 0x0000000000007941 */ /* 0x000fea0003800000 */
.L_x_8033:
        /* <DEDUP_REMOVED lines=20> */
.L_x_8039:
        /* <DEDUP_REMOVED lines=11> */
.L_x_8038:
[----:B------:R0:W1:-:S06]  /*21b0*/  DADD R4, R24, c[0x0][0x168] ;  /* 0x00005a0018047629 */ /* 0x00004c0000000000 */
.L_x_8037:
[----:B------:R-:W-:Y:S05]  /*21c0*/  BSYNC B0 ;  /* 0x0000000000007941 */ /* 0x000fea0003800000 */
.L_x_8036:
        /* <DEDUP_REMOVED lines=12> */
.L_x_8040:
        /* <DEDUP_REMOVED lines=18> */
.L_x_8042:
        /* <DEDUP_REMOVED lines=8> */
.L_x_8043:
[----:B------:R-:W-:Y:S05]  /*2430*/  BSYNC B0 ;  /* 0x0000000000007941 */ /* 0x000fea0003800000 */
.L_x_8041:
        /* <DEDUP_REMOVED lines=20> */
.L_x_8047:
        /* <DEDUP_REMOVED lines=12> */
.L_x_8046:
[----:B------:R0:W1:-:S06]  /*2640*/  DADD R4, R26, c[0x0][0x168] ;  /* 0x00005a001a047629 */ /* 0x00004c0000000000 */
.L_x_8045:
[----:B------:R-:W-:Y:S05]  /*2650*/  BSYNC B0 ;  /* 0x0000000000007941 */ /* 0x000fea0003800000 */
.L_x_8044:
[----:B------:R-:W2:-:S06]  /*2660*/  DSETP.NEU.AND P0, PT, R26, 1, PT ;  /* 0x3ff000001a00742a */ /* 0x000e8c0003f0d000 */
[----:B012---:R-:W-:Y:S02]  /*2670*/  FSEL R26, R4, RZ, P0 ;  /* 0x000000ff041a7208 */ /* 0x007fe40000000000 */
[----:B------:R-:W-:Y:S02]  /*2680*/  FSEL R27, R5, 1.875, P0 ;  /* 0x3ff00000051b7808 */ /* 0x000fe40000000000 */
.L_x_7983:
        /* <DEDUP_REMOVED lines=8> */
.L_x_7982:
        /* <DEDUP_REMOVED lines=81> */
[----:B01----:R-:W-:Y:S05]  /*2c20*/  CALL.REL.NOINC `($_ZN2at6native29vectorized_elementwise_kernelILi4EZNS0_50_GLOBAL__N__2680c7bb_12_PowKernel_cu_b2145a98_318429pow_tensor_scalar_kernel_implIddEEvRNS_18TensorIteratorBaseET0_EUldE2_St5arrayIPcLm2EEEEviS6_T1_$__internal_accurate_pow) ;  /* 0x00002e8000007944 */ /* 0x003fea0003c00000 */
[----:B------:R-:W-:Y:S05]  /*2c30*/  BSYNC B1 ;  /* 0x0000000000017941 */ /* 0x000fea0003800000 */
.L_x_8051:
        /* <DEDUP_REMOVED lines=27> */
.L_x_8053:
        /* <DEDUP_REMOVED lines=15> */
.L_x_8054:
[----:B------:R-:W-:Y:S05]  /*2ee0*/  BSYNC B1 ;  /* 0x0000000000017941 */ /* 0x000fea0003800000 */
.L_x_8052:
        /* <DEDUP_REMOVED lines=20> */
.L_x_8058:
        /* <DEDUP_REMOVED lines=10> */
.L_x_8057:
[----:B------:R0:W1:-:S06]  /*30d0*/  DADD R4, R54, c[0x0][0x168] ;  /* 0x00005a0036047629 */ /* 0x00004c0000000000 */
.L_x_8056:
[----:B------:R-:W-:Y:S05]  /*30e0*/  BSYNC B1 ;  /* 0x0000000000017941 */ /* 0x000fea0003800000 */
.L_x_8055:
[----:B------:R-:W2:-:S06]  /*30f0*/  DSETP.NEU.AND P0, PT, R54, 1, PT ;  /* 0x3ff000003600742a */ /* 0x000e8c0003f0d000 */
[----:B-12---:R-:W-:Y:S02]  /*3100*/  FSEL R26, R4, RZ, P0 ;  /* 0x000000ff041a7208 */ /* 0x006fe40000000000 */
[----:B------:R-:W-:Y:S02]  /*3110*/  FSEL R27, R5, 1.875, P0 ;  /* 0x3ff00000051b7808 */ /* 0x000fe40000000000 */
.L_x_8050:
[----:B------:R-:W-:Y:S05]  /*3120*/  BSYNC B0 ;  /* 0x0000000000007941 */ /* 0x000fea0003800000 */
.L_x_8049:
        /* <DEDUP_REMOVED lines=10> */
[----:B012---:R-:W-:Y:S05]  /*31d0*/  CALL.REL.NOINC `($_ZN2at6native29vectorized_elementwise_kernelILi4EZNS0_50_GLOBAL__N__2680c7bb_12_PowKernel_cu_b2145a98_318429pow_tensor_scalar_kernel_implIddEEvRNS_18TensorIteratorBaseET0_EUldE2_St5arrayIPcLm2EEEEviS6_T1_$__internal_accurate_pow) ;  /* 0x000028d000007944 */ /* 0x007fea0003c00000 */
[----:B------:R-:W-:Y:S05]  /*31e0*/  BSYNC B1 ;  /* 0x0000000000017941 */ /* 0x000fea0003800000 */
.L_x_8061:
        /* <DEDUP_REMOVED lines=29> */
.L_x_8063:
        /* <DEDUP_REMOVED lines=9> */
.L_x_8064:
[----:B------:R-:W-:Y:S05]  /*3450*/  BSYNC B1 ;  /* 0x0000000000017941 */ /* 0x000fea0003800000 */
.L_x_8062:
        /* <DEDUP_REMOVED lines=20> */
.L_x_8068:
        /* <DEDUP_REMOVED lines=10> */
.L_x_8067:
[----:B------:R0:W1:-:S06]  /*3640*/  DADD R4, R52, c[0x0][0x168] ;  /* 0x00005a0034047629 */ /* 0x00004c0000000000 */
.L_x_8066:
[----:B------:R-:W-:Y:S05]  /*3650*/  BSYNC B1 ;  /* 0x0000000000017941 */ /* 0x000fea0003800000 */
.L_x_8065:
[----:B------:R-:W2:-:S06]  /*3660*/  DSETP.NEU.AND P0, PT, R52, 1, PT ;  /* 0x3ff000003400742a */ /* 0x000e8c0003f0d000 */
[----:B-12---:R-:W-:Y:S02]  /*3670*/  FSEL R24, R4, RZ, P0 ;  /* 0x000000ff04187208 */ /* 0x006fe40000000000 */
[----:B------:R-:W-:Y:S02]  /*3680*/  FSEL R25, R5, 1.875, P0 ;  /* 0x3ff0000005197808 */ /* 0x000fe40000000000 */
.L_x_8060:
[----:B------:R-:W-:Y:S05]  /*3690*/  BSYNC B0 ;  /* 0x0000000000007941 */ /* 0x000fea0003800000 */
.L_x_8059:
        /* <DEDUP_REMOVED lines=11> */
.L_x_8071:
        /* <DEDUP_REMOVED lines=29> */
.L_x_8073:
        /* <DEDUP_REMOVED lines=9> */
.L_x_8074:
[----:B------:R-:W-:Y:S05]  /*39b0*/  BSYNC B1 ;  /* 0x0000000000017941 */ /* 0x000fea0003800000 */
.L_x_8072:
        /* <DEDUP_REMOVED lines=20> */
.L_x_8078:
        /* <DEDUP_REMOVED lines=10> */
.L_x_8077:
[----:B------:R0:W1:-:S06]  /*3ba0*/  DADD R4, R48, c[0x0][0x168] ;  /* 0x00005a0030047629 */ /* 0x00004c0000000000 */
.L_x_8076:
[----:B------:R-:W-:Y:S05]  /*3bb0*/  BSYNC B1 ;  /* 0x0000000000017941 */ /* 0x000fea0003800000 */
.L_x_8075:
[----:B------:R-:W2:-:S06]  /*3bc0*/  DSETP.NEU.AND P0, PT, R48, 1, PT ;  /* 0x3ff000003000742a */ /* 0x000e8c0003f0d000 */
[----:B-12---:R-:W-:Y:S02]  /*3bd0*/  FSEL R22, R4, RZ, P0 ;  /* 0x000000ff04167208 */ /* 0x006fe40000000000 */
[----:B------:R-:W-:Y:S02]  /*3be0*/  FSEL R23, R5, 1.875, P0 ;  /* 0x3ff0000005177808 */ /* 0x000fe40000000000 */
.L_x_8070:
[----:B------:R-:W-:Y:S05]  /*3bf0*/  BSYNC B0 ;  /* 0x0000000000007941 */ /* 0x000fea0003800000 */
.L_x_8069:
        /* <DEDUP_REMOVED lines=11> */
.L_x_8081:
        /* <DEDUP_REMOVED lines=29> */
.L_x_8083:
        /* <DEDUP_REMOVED lines=9> */
.L_x_8084:
[----:B------:R-:W-:Y:S05]  /*3f10*/  BSYNC B1 ;  /* 0x0000000000017941 */ /* 0x000fea0003800000 */
.L_x_8082:
        /* <DEDUP_REMOVED lines=20> */
.L_x_8088:
        /* <DEDUP_REMOVED lines=10> */
.L_x_8087:
[----:B------:R0:W1:-:S06]  /*4100*/  DADD R4, R50, c[0x0][0x168] ;  /* 0x00005a0032047629 */ /* 0x00004c0000000000 */
.L_x_8086:
[----:B------:R-:W-:Y:S05]  /*4110*/  BSYNC B1 ;  /* 0x0000000000017941 */ /* 0x000fea0003800000 */
.L_x_8085:
[----:B------:R-:W2:-:S06]  /*4120*/  DSETP.NEU.AND P0, PT, R50, 1, PT ;  /* 0x3ff000003200742a */ /* 0x000e8c0003f0d000 */
[----:B-12---:R-:W-:Y:S02]  /*4130*/  FSEL R20, R4, RZ, P0 ;  /* 0x000000ff04147208 */ /* 0x006fe40000000000 */
[----:B------:R-:W-:Y:S02]  /*4140*/  FSEL R21, R5, 1.875, P0 ;  /* 0x3ff0000005157808 */ /* 0x000fe40000000000 */
.L_x_8080:
[----:B------:R-:W-:Y:S05]  /*4150*/  BSYNC B0 ;  /* 0x0000000000007941 */ /* 0x000fea0003800000 */
.L_x_8079:
        /* <DEDUP_REMOVED lines=11> */
.L_x_8091:
        /* <DEDUP_REMOVED lines=29> */
.L_x_8093:
        /* <DEDUP_REMOVED lines=9> */
.L_x_8094:
[----:B------:R-:W-:Y:S05]  /*4470*/  BSYNC B1 ;  /* 0x0000000000017941 */ /* 0x000fea0003800000 */
.L_x_8092:
        /* <DEDUP_REMOVED lines=20> */
.L_x_8098:
        /* <DEDUP_REMOVED lines=10> */
.L_x_8097:
[----:B------:R0:W1:-:S06]  /*4660*/  DADD R4, R44, c[0x0][0x168] ;  /* 0x00005a002c047629 */ /* 0x00004c0000000000 */
.L_x_8096:
[----:B------:R-:W-:Y:S05]  /*4670*/  BSYNC B1 ;  /* 0x0000000000017941 */ /* 0x000fea0003800000 */
.L_x_8095:
[----:B------:R-:W2:-:S06]  /*4680*/  DSETP.NEU.AND P0, PT, R44, 1, PT ;  /* 0x3ff000002c00742a */ /* 0x000e8c0003f0d000 */
[----:B-12---:R-:W-:Y:S02]  /*4690*/  FSEL R18, R4, RZ, P0 ;  /* 0x000000ff04127208 */ /* 0x006fe40000000000 */
[----:B------:R-:W-:Y:S02]  /*46a0*/  FSEL R19, R5, 1.875, P0 ;  /* 0x3ff0000005137808 */ /* 0x000fe40000000000 */
.L_x_8090:
[----:B------:R-:W-:Y:S05]  /*46b0*/  BSYNC B0 ;  /* 0x0000000000007941 */ /* 0x000fea0003800000 */
.L_x_8089:
        /* <DEDUP_REMOVED lines=11> */
.L_x_8101:
        /* <DEDUP_REMOVED lines=29> */
.L_x_8103:
        /* <DEDUP_REMOVED lines=9> */
.L_x_8104:
[----:B------:R-:W-:Y:S05]  /*49d0*/  BSYNC B1 ;  /* 0x0000000000017941 */ /* 0x000fea0003800000 */
.L_x_8102:
        /* <DEDUP_REMOVED lines=20> */
.L_x_8108:
        /* <DEDUP_REMOVED lines=10> */
.L_x_8107:
[----:B------:R0:W1:-:S06]  /*4bc0*/  DADD R4, R46, c[0x0][0x168] ;  /* 0x00005a002e047629 */ /* 0x00004c0000000000 */
.L_x_8106:
[----:B------:R-:W-:Y:S05]  /*4bd0*/  BSYNC B1 ;  /* 0x0000000000017941 */ /* 0x000fea0003800000 */
.L_x_8105:
[----:B------:R-:W2:-:S06]  /*4be0*/  DSETP.NEU.AND P0, PT, R46, 1, PT ;  /* 0x3ff000002e00742a */ /* 0x000e8c0003f0d000 */
[----:B-12---:R-:W-:Y:S02]  /*4bf0*/  FSEL R16, R4, RZ, P0 ;  /* 0x000000ff04107208 */ /* 0x006fe40000000000 */
[----:B------:R-:W-:Y:S02]  /*4c00*/  FSEL R17, R5, 1.875, P0 ;  /* 0x3ff0000005117808 */ /* 0x000fe40000000000 */
.L_x_8100:
[----:B------:R-:W-:Y:S05]  /*4c10*/  BSYNC B0 ;  /* 0x0000000000007941 */ /* 0x000fea0003800000 */
.L_x_8099:
        /* <DEDUP_REMOVED lines=11> */
.L_x_8111:
        /* <DEDUP_REMOVED lines=29> */
.L_x_8113:
        /* <DEDUP_REMOVED lines=9> */
.L_x_8114:
[----:B------:R-:W-:Y:S05]  /*4f30*/  BSYNC B1 ;  /* 0x0000000000017941 */ /* 0x000fea0003800000 */
.L_x_8112:
        /* <DEDUP_REMOVED lines=20> */
.L_x_8118:
        /* <DEDUP_REMOVED lines=10> */
.L_x_8117:
[----:B------:R0:W1:-:S06]  /*5120*/  DADD R4, R40, c[0x0][0x168] ;  /* 0x00005a0028047629 */ /* 0x00004c0000000000 */
.L_x_8116:
[----:B------:R-:W-:Y:S05]  /*5130*/  BSYNC B1 ;  /* 0x0000000000017941 */ /* 0x000fea0003800000 */
.L_x_8115:
[----:B------:R-:W2:-:S06]  /*5140*/  DSETP.NEU.AND P0, PT, R40, 1, PT ;  /* 0x3ff000002800742a */ /* 0x000e8c0003f0d000 */
[----:B-12---:R-:W-:Y:S02]  /*5150*/  FSEL R28, R4, RZ, P0 ;  /* 0x000000ff041c7208 */ /* 0x006fe40000000000 */
[----:B------:R-:W-:Y:S02]  /*5160*/  FSEL R29, R5, 1.875, P0 ;  /* 0x3ff00000051d7808 */ /* 0x000fe40000000000 */
.L_x_8110:
[----:B------:R-:W-:Y:S05]  /*5170*/  BSYNC B0 ;  /* 0x0000000000007941 */ /* 0x000fea0003800000 */
.L_x_8109:
        /* <DEDUP_REMOVED lines=11> */
.L_x_8120:
        /* <DEDUP_REMOVED lines=29> */
.L_x_8122:
        /* <DEDUP_REMOVED lines=9> */
.L_x_8123:
[----:B------:R-:W-:Y:S05]  /*5490*/  BSYNC B1 ;  /* 0x0000000000017941 */ /* 0x000fea0003800000 */
.L_x_8121:
        /* <DEDUP_REMOVED lines=20> */
.L_x_8127:
        /* <DEDUP_REMOVED lines=10> */
.L_x_8126:
[----:B------:R0:W1:-:S06]  /*5680*/  DADD R4, R42, c[0x0][0x168] ;  /* 0x00005a002a047629 */ /* 0x00004c0000000000 */
.L_x_8125:
[----:B------:R-:W-:Y:S05]  /*5690*/  BSYNC B1 ;  /* 0x0000000000017941 */ /* 0x000fea0003800000 */
.L_x_8124:
[----:B------:R-:W2:-:S06]  /*56a0*/  DSETP.NEU.AND P0, PT, R42, 1, PT ;  /* 0x3ff000002a00742a */ /* 0x000e8c0003f0d000 */
[----:B-12---:R-:W-:Y:S02]  /*56b0*/  FSEL R30, R4, RZ, P0 ;  /* 0x000000ff041e7208 */ /* 0x006fe40000000000 */
[----:B------:R-:W-:Y:S02]  /*56c0*/  FSEL R31, R5, 1.875, P0 ;  /* 0x3ff00000051f7808 */ /* 0x000fe40000000000 */
.L_x_8119:
[----:B------:R-:W-:Y:S05]  /*56d0*/  BSYNC B0 ;  /* 0x0000000000007941 */ /* 0x000fea0003800000 */
.L_x_8048:
        /* <DEDUP_REMOVED lines=23> */
.L_x_8130:
[----:B0-----:R-:W-:-:S13]  /*5850*/  ISETP.GE.AND P0, PT, R3, R2, PT ;  /* 0x000000020300720c */ /* 0x001fda0003f06270 */
[----:B------:R-:W-:Y:S05]  /*5860*/  @P0 BRA `(.L_x_8132) ;  /* 0x000000c000000947 */ /* 0x000fea0003800000 */
[----:B------:R-:W-:Y:S01]  /*5870*/  IMAD.IADD R4, R0, 0x1, R3 ;  /* 0x0000000100047824 */ /* 0x000fe200078e0203 */
[----:B------:R-:W-:Y:S01]  /*5880*/  IADD3 R3, R3, 0x80, RZ ;  /* 0x0000008003037810 */ /* 0x000fe20007ffe0ff */
[----:B------:R-:W-:-:S04]  /*5890*/  IMAD.MOV.U32 R5, RZ, RZ, 0x8 ;  /* 0x00000008ff057424 */ /* 0x000fc800078e00ff */
[----:B------:R-:W-:-:S05]  /*58a0*/  IMAD.WIDE.U32 R4, R4, R5, c[0x0][0x178] ;  /* 0x00005e0004047625 */ /* 0x000fca00078e0005 */
[----:B------:R0:W-:Y:S02]  /*58b0*/  STG.E.64 [R4.64], R20 ;  /* 0x0000001404007986 */ /* 0x0001e4000c101b04 */
.L_x_8131:
[----:B------:R-:W-:-:S13]  /*58c0*/  ISETP.GE.AND P0, PT, R3, R2, PT ;  /* 0x000000020300720c */ /* 0x000fda0003f06270 */
[----:B------:R-:W-:Y:S05]  /*58d0*/  @P0 BRA `(.L_x_8133) ;  /* 0x000000d000000947 */ /* 0x000fea0003800000 */
[----:B0-----:R-:W-:Y:S01]  /*58e0*/  IMAD.IADD R4, R0, 0x1, R3 ;  /* 0x0000000100047824 */ /* 0x001fe200078e0203 */
[----:B------:R-:W-:Y:S01]  /*58f0*/  IADD3 R3, R3, 0x80, RZ ;  /* 0x0000008003037810 */ /* 0x000fe20007ffe0ff */
[----:B------:R-:W-:-:S04]  /*5900*/  IMAD.MOV.U32 R5, RZ, RZ, 0x8 ;  /* 0x00000008ff057424 */ /* 0x000fc800078e00ff */
[----:B------:R-:W-:-:S05]  /*5910*/  IMAD.WIDE.U32 R4, R4, R5, c[0x0][0x178] ;  /* 0x00005e0004047625 */ /* 0x000fca00078e0005 */
[----:B------:R0:W-:Y:S02]  /*5920*/  STG.E.64 [R4.64], R18 ;  /* 0x0000001204007986 */ /* 0x0001e4000c101b04 */
.L_x_8132:
        /* <DEDUP_REMOVED lines=8> */
.L_x_8133:
[----:B------:R-:W-:Y:S05]  /*59b0*/  BSYNC B1 ;  /* 0x0000000000017941 */ /* 0x000fea0003800000 */
.L_x_8129:
[----:B------:R-:W-:-:S13]  /*59c0*/  ISETP.GE.AND P0, PT, R3, R2, PT ;  /* 0x000000020300720c */ /* 0x000fda0003f06270 */
[----:B0-----:R-:W-:Y:S01]  /*59d0*/  @!P0 IMAD.IADD R4, R0, 0x1, R3 ;  /* 0x0000000100048824 */ /* 0x001fe200078e0203 */
[----:B------:R-:W-:Y:S01]  /*59e0*/  @!P0 IADD3 R3, R3, 0x80, RZ ;  /* 0x0000008003038810 */ /* 0x000fe20007ffe0ff */
[----:B------:R-:W-:-:S04]  /*59f0*/  @!P0 IMAD.MOV.U32 R5, RZ, RZ, 0x8 ;  /* 0x00000008ff058424 */ /* 0x000fc800078e00ff */
[----:B------:R-:W-:-:S05]  /*5a00*/  @!P0 IMAD.WIDE.U32 R4, R4, R5, c[0x0][0x178] ;  /* 0x00005e0004048625 */ /* 0x000fca00078e0005 */
[----:B------:R0:W-:Y:S02]  /*5a10*/  @!P0 STG.E.64 [R4.64], R28 ;  /* 0x0000001c04008986 */ /* 0x0001e4000c101b04 */
.L_x_8134:
[----:B------:R-:W-:Y:S05]  /*5a20*/  BSYNC B0 ;  /* 0x0000000000007941 */ /* 0x000fea0003800000 */
.L_x_8128:
        /* <DEDUP_REMOVED lines=8> */
        .type           $_ZN2at6native29vectorized_elementwise_kernelILi4EZNS0_50_GLOBAL__N__2680c7bb_12_PowKernel_cu_b2145a98_318429pow_tensor_scalar_kernel_implIddEEvRNS_18TensorIteratorBaseET0_EUldE2_St5arrayIPcLm2EEEEviS6_T1_$__internal_accurate_pow,@function
        .size           $_ZN2at6native29vectorized_elementwise_kernelILi4EZNS0_50_GLOBAL__N__2680c7bb_12_PowKernel_cu_b2145a98_318429pow_tensor_scalar_kernel_implIddEEvRNS_18TensorIteratorBaseET0_EUldE2_St5arrayIPcLm2EEEEviS6_T1_$__internal_accurate_pow,(.L_x_61506 - $_ZN2at6native29vectorized_elementwise_kernelILi4EZNS0_50_GLOBAL__N__2680c7bb_12_PowKernel_cu_b2145a98_318429pow_tensor_scalar_kernel_implIddEEvRNS_18TensorIteratorBaseET0_EUldE2_St5arrayIPcLm2EEEEviS6_T1_$__internal_accurate_pow)
$_ZN2at6native29vectorized_elementwise_kernelILi4EZNS0_50_GLOBAL__N__2680c7bb_12_PowKernel_cu_b2145a98_318429pow_tensor_scalar_kernel_implIddEEvRNS_18TensorIteratorBaseET0_EUldE2_St5arrayIPcLm2EEEEviS6_T1_$__internal_accurate_pow:
        /* <DEDUP_REMOVED lines=125> */
.L_x_8135:
        /* <DEDUP_REMOVED lines=8> */
[----:B------:R-:W-:Y:S06]  /*6300*/  RET.REL.NODEC R6 `(_ZN2at6native29vectorized_elementwise_kernelILi4EZNS0_50_GLOBAL__N__2680c7bb_12_PowKernel_cu_b2145a98_318429pow_tensor_scalar_kernel_implIddEEvRNS_18TensorIteratorBaseET0_EUldE2_St5arrayIPcLm2EEEEviS6_T1_) ;  /* 0xffff9cf006007950 */ /* 0x000fec0003c3ffff */
.L_x_8136:
        /* <DEDUP_REMOVED lines=15> */
.L_x_61506:


//--------------------- .text._ZN2at6native29vectorized_elementwise_kernelILi8EZNS0_50_GLOBAL__N__2680c7bb_12_PowKernel_cu_b2145a98_318429pow_tensor_scalar_kernel_implIddEEvRNS_18TensorIteratorBaseET0_EUldE2_St5arrayIPcLm2EEEEviS6_T1_ --------------------------
	.section	.text._ZN2at6native29vectorized_elementwise_kernelILi8EZNS0_50_GLOBAL__N__2680c7bb_12_PowKernel_cu_b2145a98_318429pow_tensor_scalar_kernel_implIddEEvRNS_18TensorIteratorBaseET0_EUldE2_St5arrayIPcLm2EEEEviS6_T1_,"ax",@progbits
	.sectioninfo	@"SHI_REGISTERS=4"
	.align	128
        .global         _ZN2at6native29vectorized_elementwise_kernelILi8EZNS0_50_GLOBAL__N__2680c7bb_12_PowKernel_cu_b2145a98_318429pow_tensor_scalar_kernel_implIddEEvRNS_18TensorIteratorBaseET0_EUldE2_St5arrayIPcLm2EEEEviS6_T1_
        .type           _ZN2at6native29vectorized_elementwise_kernelILi8EZNS0_50_GLOBAL__N__2680c7bb_12_PowKernel_cu_b2145a98_318429pow_tensor_scalar_kernel_implIddEEvRNS_18TensorIteratorBaseET0_EUldE2_St5arrayIPcLm2EEEEviS6_T1_,@function
        .size           _ZN2at6native29vectorized_elementwise_kernelILi8EZNS0_50_GLOBAL__N__2680c7bb_12_PowKernel_cu_b2145a98_318429pow_tensor_scalar_kernel_implIddEEvRNS_18TensorIteratorBaseET0_EUldE2_St5arrayIPcLm2EEEEviS6_T1_,(.L_x_61687 - _ZN2at6native29vectorized_elementwise_kernelILi8EZNS0_50_GLOBAL__N__2680c7bb_12_PowKernel_cu_b2145a98_318429pow_tensor_scalar_kernel_implIddEEvRNS_18TensorIteratorBaseET0_EUldE2_St5arrayIPcLm2EEEEviS6_T1_)
        .other          _ZN2at6native29vectorized_elementwise_kernelILi8EZNS0_50_GLOBAL__N__2680c7bb_12_PowKernel_cu_b2145a98_318429pow_tensor_scalar_kernel_implIddEEvRNS_18TensorIteratorBaseET0_EUldE2_St5arrayIPcLm2EEEEviS6_T1_,@"STO_CUDA_ENTRY STV_DEFAULT"
_ZN2at6native29vectorized_elementwise_kernelILi8EZNS0_50_GLOBAL__N__2680c7bb_12_PowKernel_cu_b2145a98_318429pow_tensor_scalar_kernel_implIddEEvRNS_18TensorIteratorBaseET0_EUldE2_St5arrayIPcLm2EEEEviS6_T1_:
.text._ZN2at6native29vectorized_elementwise_kernelILi8EZNS0_50_GLOBAL__N__2680c7bb_12_PowKernel_cu_b2145a98_318429pow_tensor_scalar_kernel_implIddEEvRNS_18TensorIteratorBaseET0_EUldE2_St5arrayIPcLm2EEEEviS6_T1_:
[----:B------:R-:W-:Y:S02]  /*0000*/  MOV R1, c[0x0][0x28] ;  /* 0x00000a0000017a02 */ /* 0x000fe40000000f00 */
[----:B------:R-:W-:Y:S05]  /*0010*/  EXIT ;  /* 0x000000000000794d */ /* 0x000fea0003800000 */
.L_x_8137:
        /* <DEDUP_REMOVED lines=14> */
.L_x_61687:


//--------------------- .text._ZN2at6native18elementwise_kernelILi128ELi4EZNS0_15gpu_kernel_implIZNS0_50_GLOBAL__N__2680c7bb_12_PowKernel_cu_b2145a98_318429pow_tensor_scalar_kernel_implIddEEvRNS_18TensorIteratorBaseET0_EUldE1_EEvS6_RKT_EUliE_EEviT1_ --------------------------
	.section	.text._ZN2at6native18elementwise_kernelILi128ELi4EZNS0_15gpu_kernel_implIZNS0_50_GLOBAL__N__2680c7bb_12_PowKernel_cu_b2145a98_318429pow_tensor_scalar_kernel_implIddEEvRNS_18TensorIteratorBaseET0_EUldE1_EEvS6_RKT_EUliE_EEviT1_,"ax",@progbits
	.sectioninfo	@"SHI_REGISTERS=26"
	.align	128
        .global         _ZN2at6native18elementwise_kernelILi128ELi4EZNS0_15gpu_kernel_implIZNS0_50_GLOBAL__N__2680c7bb_12_PowKernel_cu_b2145a98_318429pow_tensor_scalar_kernel_implIddEEvRNS_18TensorIteratorBaseET0_EUldE1_EEvS6_RKT_EUliE_EEviT1_
        .type           _ZN2at6native18elementwise_kernelILi128ELi4EZNS0_15gpu_kernel_implIZNS0_50_GLOBAL__N__2680c7bb_12_PowKernel_cu_b2145a98_318429pow_tensor_scalar_kernel_implIddEEvRNS_18TensorIteratorBaseET0_EUldE1_EEvS6_RKT_EUliE_EEviT1_,@function
        .size           _ZN2at6native18elementwise_kernelILi128ELi4EZNS0_15gpu_kernel_implIZNS0_50_GLOBAL__N__2680c7bb_12_PowKernel_cu_b2145a98_318429pow_tensor_scalar_kernel_implIddEEvRNS_18TensorIteratorBaseET0_EUldE1_EEvS6_RKT_EUliE_EEviT1_,(.L_x_61507 - _ZN2at6native18elementwise_kernelILi128ELi4EZNS0_15gpu_kernel_implIZNS0_50_GLOBAL__N__2680c7bb_12_PowKernel_cu_b2145a98_318429pow_tensor_scalar_kernel_implIddEEvRNS_18TensorIteratorBaseET0_EUldE1_EEvS6_RKT_EUliE_EEviT1_)
        .other          _ZN2at6native18elementwise_kernelILi128ELi4EZNS0_15gpu_kernel_implIZNS0_50_GLOBAL__N__2680c7bb_12_PowKernel_cu_b2145a98_318429pow_tensor_scalar_kernel_implIddEEvRNS_18TensorIteratorBaseET0_EUldE1_EEvS6_RKT_EUliE_EEviT1_,@"STO_CUDA_ENTRY STV_DEFAULT"
_ZN2at6native18elementwise_kernelILi128ELi4EZNS0_15gpu_kernel_implIZNS0_50_GLOBAL__N__2680c7bb_12_PowKernel_cu_b2145a98_318429pow_tensor_scalar_kernel_implIddEEvRNS_18TensorIteratorBaseET0_EUldE1_EEvS6_RKT_EUliE_EEviT1_:
.text._ZN2at6native18elementwise_kernelILi128ELi4EZNS0_15gpu_kernel_implIZNS0_50_GLOBAL__N__2680c7bb_12_PowKernel_cu_b2145a98_318429pow_tensor_scalar_kernel_implIddEEvRNS_18TensorIteratorBaseET0_EUldE1_EEvS6_RKT_EUliE_EEviT1_:
        /* <DEDUP_REMOVED lines=236> */
.L_x_8140:
        /* <DEDUP_REMOVED lines=17> */
[----:B--2---:R-:W0:Y:S01]  /*0fd0*/  I2F.F64.S16 R2, R2 ;  /* 0x0000000200027312 */ /* 0x004e220000101c00 */
[----:B------:R-:W-:Y:S05]  /*0fe0*/  BRA `(.L_x_8146) ;  /* 0x00000e2000007947 */ /* 0x000fea0003800000 */
.L_x_8144:
[----:B------:R-:W2:Y:S02]  /*0ff0*/  LDG.E.U8 R2, [R4.64] ;  /* 0x0000002404027981 */ /* 0x000ea4000c1e1100 */
[----:B--2---:R-:W0:Y:S01]  /*1000*/  I2F.F64.U16 R2, R2 ;  /* 0x0000000200027312 */ /* 0x004e220000101800 */
[----:B------:R-:W-:Y:S05]  /*1010*/  BRA `(.L_x_8146) ;  /* 0x00000df000007947 */ /* 0x000fea0003800000 */
.L_x_8143:
        /* <DEDUP_REMOVED lines=9> */
.L_x_8148:
[----:B------:R-:W2:Y:S02]  /*10b0*/  LDG.E R2, [R4.64] ;  /* 0x0000002404027981 */ /* 0x000ea4000c1e1900 */
[----:B--2---:R-:W0:Y:S01]  /*10c0*/  I2F.F64 R2, R2 ;  /* 0x0000000200027312 */ /* 0x004e220000201c00 */
[----:B------:R-:W-:Y:S05]  /*10d0*/  BRA `(.L_x_8146) ;  /* 0x00000d3000007947 */ /* 0x000fea0003800000 */
.L_x_8147:
[----:B------:R-:W2:Y:S02]  /*10e0*/  LDG.E.U16 R2, [R4.64] ;  /* 0x0000002404027981 */ /* 0x000ea4000c1e1500 */
[----:B--2---:R-:W0:Y:S01]  /*10f0*/  I2F.F64.S16 R2, R2 ;  /* 0x0000000200027312 */ /* 0x004e220000101c00 */
[----:B------:R-:W-:Y:S05]  /*1100*/  BRA `(.L_x_8146) ;  /* 0x00000d0000007947 */ /* 0x000fea0003800000 */
.L_x_8142:
        /* <DEDUP_REMOVED lines=10> */
.L_x_8150:
[----:B------:R-:W2:Y:S02]  /*11b0*/  LDG.E.U16 R0, [R4.64] ;  /* 0x0000002404007981 */ /* 0x000ea4000c1e1500 */
[----:B--2---:R-:W-:-:S05]  /*11c0*/  HADD2.F32 R0, -RZ, R0.H0_H0 ;  /* 0x20000000ff007230 */ /* 0x004fca0000004100 */
[----:B------:R-:W-:-:S04]  /*11d0*/  FMUL.FTZ R0, R0, 1 ;  /* 0x3f80000000007820 */ /* 0x000fc80000410000 */
[----:B------:R0:W1:Y:S01]  /*11e0*/  F2F.F64.F32 R2, R0 ;  /* 0x0000000000027310 */ /* 0x0000620000201800 */
[----:B------:R-:W-:Y:S05]  /*11f0*/  BRA `(.L_x_8146) ;  /* 0x00000c1000007947 */ /* 0x000fea0003800000 */
.L_x_8149:
        /* <DEDUP_REMOVED lines=10> */
.L_x_8152:
[----:B------:R-:W2:Y:S02]  /*12a0*/  LDG.E.U16 R4, [R4.64] ;  /* 0x0000002404047981 */ /* 0x000ea4000c1e1500 */
[----:B--2---:R-:W-:-:S05]  /*12b0*/  HADD2.F32 R0, -RZ, R4.H0_H0 ;  /* 0x20000004ff007230 */ /* 0x004fca0000004100 */
[----:B------:R-:W-:-:S04]  /*12c0*/  FMUL.FTZ R0, R0, 1 ;  /* 0x3f80000000007820 */ /* 0x000fc80000410000 */
[----:B------:R0:W1:Y:S01]  /*12d0*/  F2F.F64.F32 R2, R0 ;  /* 0x0000000000027310 */ /* 0x0000620000201800 */
[----:B------:R-:W-:Y:S05]  /*12e0*/  BRA `(.L_x_8146) ;  /* 0x00000b2000007947 */ /* 0x000fea0003800000 */
.L_x_8151:
[----:B------:R0:W5:Y:S01]  /*12f0*/  LDG.E.64 R2, [R4.64] ;  /* 0x0000002404027981 */ /* 0x000162000c1e1b00 */
[----:B------:R-:W-:Y:S05]  /*1300*/  BRA `(.L_x_8146) ;  /* 0x00000b0000007947 */ /* 0x000fea0003800000 */
.L_x_8141:
        /* <DEDUP_REMOVED lines=13> */
.L_x_8155:
[----:B------:R0:W5:Y:S01]  /*13e0*/  LDG.E.64 R2, [R4.64] ;  /* 0x0000002404027981 */ /* 0x000162000c1e1b00 */
[----:B------:R-:W-:Y:S05]  /*13f0*/  BRA `(.L_x_8146) ;  /* 0x00000a1000007947 */ /* 0x000fea0003800000 */
.L_x_8154:
        /* <DEDUP_REMOVED lines=24> */
[----:B------:R-:W-:-:S05]  /*1580*/  LOP3.LUT R3, R3, 0x80000000, R0, 0xf8, !PT ;  /* 0x8000000003037812 */ /* 0x000fca00078ef800 */
[----:B------:R-:W-:-:S06]  /*1590*/  FMUL.FTZ R3, R3, 1 ;  /* 0x3f80000003037820 */ /* 0x000fcc0000410000 */
[----:B------:R-:W0:Y:S01]  /*15a0*/  F2F.F64.F32 R2, R3 ;  /* 0x0000000300027310 */ /* 0x000e220000201800 */
[----:B------:R-:W-:Y:S05]  /*15b0*/  BRA `(.L_x_8146) ;  /* 0x0000085000007947 */ /* 0x000fea0003800000 */
.L_x_8157:
[----:B------:R-:W2:Y:S02]  /*15c0*/  LDG.E.U8 R3, [R4.64] ;  /* 0x0000002404037981 */ /* 0x000ea4000c1e1100 */
[----:B--2---:R-:W-:-:S05]  /*15d0*/  IMAD.SHL.U32 R0, R3, 0x2000000, RZ ;  /* 0x0200000003007824 */ /* 0x004fca00078e00ff */
[----:B------:R-:W-:-:S13]  /*15e0*/  ISETP.GE.U32.AND P0, PT, R0, 0x8000000, PT ;  /* 0x080000000000780c */ /* 0x000fda0003f06070 */
[C---:B------:R-:W-:Y:S02]  /*15f0*/  @!P0 IMAD.SHL.U32 R0, R3.reuse, 0x100, RZ ;  /* 0x0000010003008824 */ /* 0x040fe400078e00ff */
[C---:B------:R-:W-:Y:S02]  /*1600*/  @P0 IMAD.SHL.U32 R2, R3.reuse, 0x200000, RZ ;  /* 0x0020000003020824 */ /* 0x040fe400078e00ff */
[----:B------:R-:W-:Y:S01]  /*1610*/  IMAD.SHL.U32 R3, R3, 0x1000000, RZ ;  /* 0x0100000003037824 */ /* 0x000fe200078e00ff */
[----:B------:R-:W-:Y:S02]  /*1620*/  @!P0 LOP3.LUT R0, R0, 0x7f00, RZ, 0xc0, !PT ;  /* 0x00007f0000008812 */ /* 0x000fe400078ec0ff */
[----:B------:R-:W-:Y:S02]  /*1630*/  @P0 LOP3.LUT R2, R2, 0x70000000, RZ, 0xfc, !PT ;  /* 0x7000000002020812 */ /* 0x000fe400078efcff */
[----:B------:R-:W-:-:S03]  /*1640*/  @!P0 LOP3.LUT R0, R0, 0x3f000000, RZ, 0xfc, !PT ;  /* 0x3f00000000008812 */ /* 0x000fc600078efcff */
[----:B------:R-:W-:Y:S02]  /*1650*/  @P0 FMUL.FTZ R2, R2, 1.9259299443872358531e-34 ;  /* 0x0780000002020820 */ /* 0x000fe40000410000 */
[----:B------:R-:W-:-:S05]  /*1660*/  @!P0 FADD.FTZ R2, R0, -0.5 ;  /* 0xbf00000000028421 */ /* 0x000fca0000010000 */
[----:B------:R-:W-:-:S05]  /*1670*/  LOP3.LUT R2, R2, 0x80000000, R3, 0xf8, !PT ;  /* 0x8000000002027812 */ /* 0x000fca00078ef803 */
[----:B------:R-:W-:-:S06]  /*1680*/  FMUL.FTZ R2, R2, 1 ;  /* 0x3f80000002027820 */ /* 0x000fcc0000410000 */
[----:B------:R-:W0:Y:S01]  /*1690*/  F2F.F64.F32 R2, R2 ;  /* 0x0000000200027310 */ /* 0x000e220000201800 */
[----:B------:R-:W-:Y:S05]  /*16a0*/  BRA `(.L_x_8146) ;  /* 0x0000076000007947 */ /* 0x000fea0003800000 */
.L_x_8156:
[----:B------:R-:W2:Y:S02]  /*16b0*/  LDG.E.U16 R0, [R4.64] ;  /* 0x0000002404007981 */ /* 0x000ea4000c1e1500 */
[----:B--2---:R-:W-:-:S05]  /*16c0*/  PRMT R0, RZ, 0x5410, R0 ;  /* 0x00005410ff007816 */ /* 0x004fca0000000000 */
[----:B------:R-:W-:-:S04]  /*16d0*/  FMUL.FTZ R0, R0, 1 ;  /* 0x3f80000000007820 */ /* 0x000fc80000410000 */
[----:B------:R0:W1:Y:S01]  /*16e0*/  F2F.F64.F32 R2, R0 ;  /* 0x0000000000027310 */ /* 0x0000620000201800 */
[----:B------:R-:W-:Y:S05]  /*16f0*/  BRA `(.L_x_8146) ;  /* 0x0000071000007947 */ /* 0x000fea0003800000 */
.L_x_8153:
        /* <DEDUP_REMOVED lines=9> */
[----:B--2---:R-:W0:Y:S01]  /*1790*/  I2F.F64.U16 R2, R2 ;  /* 0x0000000200027312 */ /* 0x004e220000101800 */
[----:B------:R-:W-:Y:S05]  /*17a0*/  BRA `(.L_x_8146) ;  /* 0x0000066000007947 */ /* 0x000fea0003800000 */
.L_x_8160:
        /* <DEDUP_REMOVED lines=21> */
.L_x_8164:
[----:B------:R-:W-:Y:S05]  /*1900*/  BSYNC B1 ;  /* 0x0000000000017941 */ /* 0x000fea0003800000 */
.L_x_8163:
[----:B------:R-:W-:Y:S01]  /*1910*/  LEA R3, R0, 0x3b800000, 0x17 ;  /* 0x3b80000000037811 */ /* 0x000fe200078eb8ff */
[----:B------:R-:W-:-:S05]  /*1920*/  IMAD.SHL.U32 R0, R2, 0x100000, RZ ;  /* 0x0010000002007824 */ /* 0x000fca00078e00ff */
[----:B------:R-:W-:Y:S02]  /*1930*/  LOP3.LUT R0, R3, R0, R4, 0xfe, !PT ;  /* 0x0000000003007212 */ /* 0x000fe400078efe04 */
.L_x_8162:
[----:B------:R-:W-:Y:S05]  /*1940*/  BSYNC B0 ;  /* 0x0000000000007941 */ /* 0x000fea0003800000 */
.L_x_8161:
[----:B------:R-:W-:-:S04]  /*1950*/  FMUL.FTZ R0, R0, 1 ;  /* 0x3f80000000007820 */ /* 0x000fc80000410000 */
[----:B------:R0:W1:Y:S01]  /*1960*/  F2F.F64.F32 R2, R0 ;  /* 0x0000000000027310 */ /* 0x0000620000201800 */
[----:B------:R-:W-:Y:S05]  /*1970*/  BRA `(.L_x_8146) ;  /* 0x0000049000007947 */ /* 0x000fea0003800000 */
.L_x_8159:
        /* <DEDUP_REMOVED lines=21> */
.L_x_8168:
[----:B------:R-:W-:Y:S05]  /*1ad0*/  BSYNC B1 ;  /* 0x0000000000017941 */ /* 0x000fea0003800000 */
.L_x_8167:
[----:B------:R-:W-:Y:S01]  /*1ae0*/  LEA R3, R0, 0x37800000, 0x17 ;  /* 0x3780000000037811 */ /* 0x000fe200078eb8ff */
[----:B------:R-:W-:-:S05]  /*1af0*/  IMAD.SHL.U32 R0, R2, 0x200000, RZ ;  /* 0x0020000002007824 */ /* 0x000fca00078e00ff */
[----:B------:R-:W-:Y:S02]  /*1b00*/  LOP3.LUT R0, R3, R0, R4, 0xfe, !PT ;  /* 0x0000000003007212 */ /* 0x000fe400078efe04 */
.L_x_8166:
[----:B------:R-:W-:Y:S05]  /*1b10*/  BSYNC B0 ;  /* 0x0000000000007941 */ /* 0x000fea0003800000 */
.L_x_8165:
[----:B------:R-:W-:-:S04]  /*1b20*/  FMUL.FTZ R0, R0, 1 ;  /* 0x3f80000000007820 */ /* 0x000fc80000410000 */
[----:B------:R0:W1:Y:S01]  /*1b30*/  F2F.F64.F32 R2, R0 ;  /* 0x0000000000027310 */ /* 0x0000620000201800 */
[----:B------:R-:W-:Y:S05]  /*1b40*/  BRA `(.L_x_8146) ;  /* 0x000002c000007947 */ /* 0x000fea0003800000 */
.L_x_8158:
        /* <DEDUP_REMOVED lines=14> */
.L_x_8172:
[----:B------:R-:W-:Y:S05]  /*1c30*/  BSYNC B0 ;  /* 0x0000000000007941 */ /* 0x000fea0003800000 */
.L_x_8171:
[----:B------:R-:W-:-:S04]  /*1c40*/  FMUL.FTZ R0, R0, 1 ;  /* 0x3f80000000007820 */ /* 0x000fc80000410000 */
[----:B------:R0:W1:Y:S01]  /*1c50*/  F2F.F64.F32 R2, R0 ;  /* 0x0000000000027310 */ /* 0x0000620000201800 */
[----:B------:R-:W-:Y:S05]  /*1c60*/  BRA `(.L_x_8146) ;  /* 0x000001a000007947 */ /* 0x000fea0003800000 */
.L_x_8145:
        /* <DEDUP_REMOVED lines=21> */
.L_x_8170:
[----:B------:R-:W2:Y:S02]  /*1dc0*/  LDG.E.64 R2, [R4.64] ;  /* 0x0000002404027981 */ /* 0x000ea4000c1e1b00 */
[----:B--2---:R-:W0:Y:S01]  /*1dd0*/  I2F.F64.U64 R2, R2 ;  /* 0x0000000200027312 */ /* 0x004e220000301800 */
[----:B------:R-:W-:Y:S05]  /*1de0*/  BRA `(.L_x_8146) ;  /* 0x0000002000007947 */ /* 0x000fea0003800000 */
.L_x_8169:
[----:B------:R-:W2:Y:S02]  /*1df0*/  LDG.E R2, [R4.64] ;  /* 0x0000002404027981 */ /* 0x000ea4000c1e1900 */
[----:B--2---:R-:W0:Y:S02]  /*1e00*/  I2F.F64.U32 R2, R2 ;  /* 0x0000000200027312 */ /* 0x004e240000201800 */
.L_x_8146:
[----:B01---5:R-:W0:Y:S01]  /*1e10*/  DMUL R8, R2, R2 ;  /* 0x0000000202087228 */ /* 0x023e220000000000 */
[----:B------:R-:W-:Y:S05]  /*1e20*/  BSSY B0, `(.L_x_8173) ;  /* 0x000000e000007945 */ /* 0x000fea0003800000 */
[----:B0-----:R-:W0:Y:S04]  /*1e30*/  MUFU.RCP64H R3, R9 ;  /* 0x0000000900037308 */ /* 0x001e280000001800 */
        /* <DEDUP_REMOVED lines=11> */
[----:B-1----:R-:W-:Y:S05]  /*1ef0*/  CALL.REL.NOINC `($__internal_18_$__cuda_sm20_dblrcp_rn_slowpath_v3) ;  /* 0x00009ca000007944 */ /* 0x002fea0003c00000 */
.L_x_8174:
[----:B------:R-:W-:Y:S05]  /*1f00*/  BSYNC B0 ;  /* 0x0000000000007941 */ /* 0x000fea0003800000 */
.L_x_8173:
[----:B------:R-:W2:Y:S02]  /*1f10*/  LDC.U8 R2, c[0x0][0x378] ;  /* 0x0000de00ff027b82 */ /* 0x000ea40000000000 */
        /* <DEDUP_REMOVED lines=11> */
[----:B-1----:R-:W1:Y:S02]  /*1fd0*/  F2I.F64.TRUNC R5, R4 ;  /* 0x0000000400057311 */ /* 0x002e64000030d100 */
[----:B-1----:R1:W-:Y:S01]  /*1fe0*/  STG.E.U8 [R16.64], R5 ;  /* 0x0000000510007986 */ /* 0x0023e2000c101124 */
[----:B------:R-:W-:Y:S05]  /*1ff0*/  BRA `(.L_x_8180) ;  /* 0x00000f1000007947 */ /* 0x000fea0003800000 */
.L_x_8178:
[----:B-1----:R-:W1:Y:S02]  /*2000*/  F2I.S64.F64.TRUNC R4, R4 ;  /* 0x0000000400047311 */ /* 0x002e64000030d900 */
[----:B-1----:R-:W-:-:S05]  /*2010*/  IMAD.MOV.U32 R3, RZ, RZ, R4 ;  /* 0x000000ffff037224 */ /* 0x002fca00078e0004 */
[----:B------:R1:W-:Y:S01]  /*2020*/  STG.E.U8 [R16.64], R3 ;  /* 0x0000000310007986 */ /* 0x0003e2000c101124 */
[----:B------:R-:W-:Y:S05]  /*2030*/  BRA `(.L_x_8180) ;  /* 0x00000ed000007947 */ /* 0x000fea0003800000 */
.L_x_8177:
[----:B------:R-:W-:-:S13]  /*2040*/  ISETP.NE.AND P0, PT, R0, 0x2, PT ;  /* 0x000000020000780c */ /* 0x000fda0003f05270 */
[----:B------:R-:W-:Y:S05]  /*2050*/  @!P0 BRA `(.L_x_8181) ;  /* 0x000000a000008947 */ /* 0x000fea0003800000 */
[----:B------:R-:W-:-:S13]  /*2060*/  ISETP.NE.AND P0, PT, R0, 0x3, PT ;  /* 0x000000030000780c */ /* 0x000fda0003f05270 */
[----:B------:R-:W-:Y:S05]  /*2070*/  @!P0 BRA `(.L_x_8182) ;  /* 0x0000005000008947 */ /* 0x000fea0003800000 */
[----:B------:R-:W-:-:S13]  /*2080*/  ISETP.NE.AND P0, PT, R0, 0x4, PT ;  /* 0x000000040000780c */ /* 0x000fda0003f05270 */
[----:B------:R-:W-:Y:S05]  /*2090*/  @P0 BRA `(.L_x_8179) ;  /* 0x00000ce000000947 */ /* 0x000fea0003800000 */
[----:B-1----:R-:W1:Y:S02]  /*20a0*/  F2I.S64.F64.TRUNC R4, R4 ;  /* 0x0000000400047311 */ /* 0x002e64000030d900 */
[----:B-1----:R1:W-:Y:S01]  /*20b0*/  STG.E.64 [R16.64], R4 ;  /* 0x0000000410007986 */ /* 0x0023e2000c101b24 */
[----:B------:R-:W-:Y:S05]  /*20c0*/  BRA `(.L_x_8180) ;  /* 0x00000e4000007947 */ /* 0x000fea0003800000 */
.L_x_8182:
[----:B-1----:R-:W1:Y:S02]  /*20d0*/  F2I.F64.TRUNC R5, R4 ;  /* 0x0000000400057311 */ /* 0x002e64000030d100 */
[----:B-1----:R1:W-:Y:S01]  /*20e0*/  STG.E [R16.64], R5 ;  /* 0x0000000510007986 */ /* 0x0023e2000c101924 */
[----:B------:R-:W-:Y:S05]  /*20f0*/  BRA `(.L_x_8180) ;  /* 0x00000e1000007947 */ /* 0x000fea0003800000 */
.L_x_8181:
[----:B-1----:R-:W1:Y:S02]  /*2100*/  F2I.F64.TRUNC R5, R4 ;  /* 0x0000000400057311 */ /* 0x002e64000030d100 */
[----:B-1----:R1:W-:Y:S01]  /*2110*/  STG.E.U16 [R16.64], R5 ;  /* 0x0000000510007986 */ /* 0x0023e2000c101524 */
[----:B------:R-:W-:Y:S05]  /*2120*/  BRA `(.L_x_8180) ;  /* 0x00000de000007947 */ /* 0x000fea0003800000 */
.L_x_8176:
[----:B------:R-:W-:-:S13]  /*2130*/  ISETP.GT.AND P0, PT, R0, 0x6, PT ;  /* 0x000000060000780c */ /* 0x000fda0003f04270 */
[----:B------:R-:W-:Y:S05]  /*2140*/  @P0 BRA `(.L_x_8183) ;  /* 0x000000f000000947 */ /* 0x000fea0003800000 */
[----:B------:R-:W-:-:S13]  /*2150*/  ISETP.NE.AND P0, PT, R0, 0x5, PT ;  /* 0x000000050000780c */ /* 0x000fda0003f05270 */
[----:B------:R-:W-:Y:S05]  /*2160*/  @!P0 BRA `(.L_x_8184) ;  /* 0x0000007000008947 */ /* 0x000fea0003800000 */
[----:B------:R-:W-:-:S13]  /*2170*/  ISETP.NE.AND P0, PT, R0, 0x6, PT ;  /* 0x000000060000780c */ /* 0x000fda0003f05270 */
[----:B------:R-:W-:Y:S05]  /*2180*/  @P0 BRA `(.L_x_8179) ;  /* 0x00000bf000000947 */ /* 0x000fea0003800000 */
[----:B-1----:R-:W1:Y:S01]  /*2190*/  F2F.F32.F64 R3, R4 ;  /* 0x0000000400037310 */ /* 0x002e620000301000 */
[----:B------:R-:W1:-:S14]  /*21a0*/  DSETP.GEU.AND P0, PT, |R4|, c[0x2][0x0], PT ;  /* 0x008000000400762a */ /* 0x000e5c0003f0e200 */
[----:B-1----:R-:W-:-:S05]  /*21b0*/  @!P0 FMUL R3, R3, 1.175494350822287508e-38 ;  /* 0x0080000003038820 */ /* 0x002fca0000400000 */
[----:B------:R1:W-:Y:S01]  /*21c0*/  STG.E [R16.64], R3 ;  /* 0x0000000310007986 */ /* 0x0003e2000c101924 */
[----:B------:R-:W-:Y:S05]  /*21d0*/  BRA `(.L_x_8180) ;  /* 0x00000d3000007947 */ /* 0x000fea0003800000 */
.L_x_8184:
[----:B-1----:R-:W1:Y:S01]  /*21e0*/  F2F.F32.F64 R0, R4 ;  /* 0x0000000400007310 */ /* 0x002e620000301000 */
[----:B------:R-:W1:-:S14]  /*21f0*/  DSETP.GEU.AND P0, PT, |R4|, c[0x2][0x0], PT ;  /* 0x008000000400762a */ /* 0x000e5c0003f0e200 */
[----:B-1----:R-:W-:-:S05]  /*2200*/  @!P0 FMUL R0, R0, 1.175494350822287508e-38 ;  /* 0x0080000000008820 */ /* 0x002fca0000400000 */
[----:B------:R-:W-:-:S05]  /*2210*/  F2FP.PACK_AB R0, RZ, R0 ;  /* 0x00000000ff00723e */ /* 0x000fca00000000ff */
[----:B------:R1:W-:Y:S01]  /*2220*/  STG.E.U16 [R16.64], R0 ;  /* 0x0000000010007986 */ /* 0x0003e2000c101524 */
[----:B------:R-:W-:Y:S05]  /*2230*/  BRA `(.L_x_8180) ;  /* 0x00000cd000007947 */ /* 0x000fea0003800000 */
.L_x_8183:
[----:B------:R-:W-:-:S13]  /*2240*/  ISETP.NE.AND P0, PT, R0, 0x7, PT ;  /* 0x000000070000780c */ /* 0x000fda0003f05270 */
[----:B------:R-:W-:Y:S05]  /*2250*/  @!P0 BRA `(.L_x_8185) ;  /* 0x0000011000008947 */ /* 0x000fea0003800000 */
[----:B------:R-:W-:-:S13]  /*2260*/  ISETP.NE.AND P0, PT, R0, 0x8, PT ;  /* 0x000000080000780c */ /* 0x000fda0003f05270 */
[----:B------:R-:W-:Y:S05]  /*2270*/  @!P0 BRA `(.L_x_8186) ;  /* 0x0000008000008947 */ /* 0x000fea0003800000 */
[----:B------:R-:W-:-:S13]  /*2280*/  ISETP.NE.AND P0, PT, R0, 0x9, PT ;  /* 0x000000090000780c */ /* 0x000fda0003f05270 */
[----:B------:R-:W-:Y:S05]  /*2290*/  @P0 BRA `(.L_x_8179) ;  /* 0x00000ae000000947 */ /* 0x000fea0003800000 */
[----:B-1----:R-:W1:Y:S01]  /*22a0*/  F2F.F32.F64 R2, R4 ;  /* 0x0000000400027310 */ /* 0x002e620000301000 */
[----:B------:R-:W1:Y:S01]  /*22b0*/  DSETP.GEU.AND P0, PT, |R4|, c[0x2][0x0], PT ;  /* 0x008000000400762a */ /* 0x000e620003f0e200 */
[----:B------:R-:W-:-:S13]  /*22c0*/  IMAD.MOV.U32 R3, RZ, RZ, RZ ;  /* 0x000000ffff037224 */ /* 0x000fda00078e00ff */
[----:B-1----:R-:W-:-:S05]  /*22d0*/  @!P0 FMUL R2, R2, 1.175494350822287508e-38 ;  /* 0x0080000002028820 */ /* 0x002fca0000400000 */
[----:B------:R1:W-:Y:S01]  /*22e0*/  STG.E.64 [R16.64], R2 ;  /* 0x0000000210007986 */ /* 0x0003e2000c101b24 */
[----:B------:R-:W-:Y:S05]  /*22f0*/  BRA `(.L_x_8180) ;  /* 0x00000c1000007947 */ /* 0x000fea0003800000 */
.L_x_8186:
[----:B-1----:R-:W1:Y:S01]  /*2300*/  F2F.F32.F64 R0, R4 ;  /* 0x0000000400007310 */ /* 0x002e620000301000 */
[----:B------:R-:W1:-:S14]  /*2310*/  DSETP.GEU.AND P0, PT, |R4|, c[0x2][0x0], PT ;  /* 0x008000000400762a */ /* 0x000e5c0003f0e200 */
[----:B-1----:R-:W-:-:S05]  /*2320*/  @!P0 FMUL R0, R0, 1.175494350822287508e-38 ;  /* 0x0080000000008820 */ /* 0x002fca0000400000 */
[----:B------:R-:W-:-:S04]  /*2330*/  F2FP.PACK_AB R3, RZ, R0 ;  /* 0x00000000ff03723e */ /* 0x000fc800000000ff */
[----:B------:R-:W-:-:S05]  /*2340*/  PRMT R3, R3, 0x5410, RZ ;  /* 0x0000541003037816 */ /* 0x000fca00000000ff */
[----:B------:R1:W-:Y:S01]  /*2350*/  STG.E [R16.64], R3 ;  /* 0x0000000310007986 */ /* 0x0003e2000c101924 */
[----:B------:R-:W-:Y:S05]  /*2360*/  BRA `(.L_x_8180) ;  /* 0x00000ba000007947 */ /* 0x000fea0003800000 */
.L_x_8185:
[----:B-1----:R1:W-:Y:S01]  /*2370*/  STG.E.64 [R16.64], R4 ;  /* 0x0000000410007986 */ /* 0x0023e2000c101b24 */
[----:B------:R-:W-:Y:S05]  /*2380*/  BRA `(.L_x_8180) ;  /* 0x00000b8000007947 */ /* 0x000fea0003800000 */
.L_x_8175:
        /* <DEDUP_REMOVED lines=8> */
[----:B-1----:R-:W1:-:S06]  /*2410*/  DSETP.NEU.AND P0, PT, R4, RZ, PT ;  /* 0x000000ff0400722a */ /* 0x002e4c0003f0d000 */
[----:B-1----:R-:W-:-:S05]  /*2420*/  SEL R3, RZ, 0x1, !P0 ;  /* 0x00000001ff037807 */ /* 0x002fca0004000000 */
[----:B------:R1:W-:Y:S01]  /*2430*/  STG.E.U8 [R16.64], R3 ;  /* 0x0000000310007986 */ /* 0x0003e2000c101124 */
[----:B------:R-:W-:Y:S05]  /*2440*/  BRA `(.L_x_8180) ;  /* 0x00000ac000007947 */ /* 0x000fea0003800000 */
.L_x_8189:
[----:B0-----:R-:W-:-:S05]  /*2450*/  CS2R R6, SRZ ;  /* 0x0000000000067805 */ /* 0x001fca000001ff00 */
[----:B-1----:R0:W-:Y:S01]  /*2460*/  STG.E.128 [R16.64], R4 ;  /* 0x0000000410007986 */ /* 0x0021e2000c101d24 */
[----:B------:R-:W-:Y:S05]  /*2470*/  BRA `(.L_x_8180) ;  /* 0x00000a9000007947 */ /* 0x000fea0003800000 */
.L_x_8188:
[----:B------:R-:W-:-:S13]  /*2480*/  ISETP.NE.AND P0, PT, R0, 0xf, PT ;  /* 0x0000000f0000780c */ /* 0x000fda0003f05270 */
[----:B------:R-:W-:Y:S05]  /*2490*/  @!P0 BRA `(.L_x_8190) ;  /* 0x0000031000008947 */ /* 0x000fea0003800000 */
[----:B------:R-:W-:-:S13]  /*24a0*/  ISETP.NE.AND P0, PT, R0, 0x17, PT ;  /* 0x000000170000780c */ /* 0x000fda0003f05270 */
[----:B------:R-:W-:Y:S05]  /*24b0*/  @!P0 BRA `(.L_x_8191) ;  /* 0x0000017000008947 */ /* 0x000fea0003800000 */
[----:B------:R-:W-:-:S13]  /*24c0*/  ISETP.NE.AND P0, PT, R0, 0x18, PT ;  /* 0x000000180000780c */ /* 0x000fda0003f05270 */
[----:B------:R-:W-:Y:S05]  /*24d0*/  @P0 BRA `(.L_x_8179) ;  /* 0x000008a000000947 */ /* 0x000fea0003800000 */
[----:B01----:R-:W0:Y:S01]  /*24e0*/  F2F.F32.F64 R7, R4 ;  /* 0x0000000400077310 */ /* 0x003e220000301000 */
[----:B------:R-:W0:Y:S01]  /*24f0*/  DSETP.GEU.AND P0, PT, |R4|, c[0x2][0x0], PT ;  /* 0x008000000400762a */ /* 0x000e220003f0e200 */
[----:B------:R-:W-:-:S13]  /*2500*/  BSSY B0, `(.L_x_8192) ;  /* 0x000000f000007945 */ /* 0x000fda0003800000 */
[----:B0-----:R-:W-:-:S05]  /*2510*/  @!P0 FMUL R7, R7, 1.175494350822287508e-38 ;  /* 0x0080000007078820 */ /* 0x001fca0000400000 */
        /* <DEDUP_REMOVED lines=13> */
.L_x_8193:
[----:B------:R-:W-:Y:S05]  /*25f0*/  BSYNC B0 ;  /* 0x0000000000007941 */ /* 0x000fea0003800000 */
.L_x_8192:
[----:B------:R-:W-:-:S05]  /*2600*/  LOP3.LUT R3, R0, R3, RZ, 0xfc, !PT ;  /* 0x0000000300037212 */ /* 0x000fca00078efcff */
[----:B------:R0:W-:Y:S01]  /*2610*/  STG.E.U8 [R16.64], R3 ;  /* 0x0000000310007986 */ /* 0x0001e2000c101124 */
[----:B------:R-:W-:Y:S05]  /*2620*/  BRA `(.L_x_8180) ;  /* 0x000008e000007947 */ /* 0x000fea0003800000 */
.L_x_8191:
[----:B-1----:R-:W1:Y:S01]  /*2630*/  F2F.F32.F64 R3, R4 ;  /* 0x0000000400037310 */ /* 0x002e620000301000 */
        /* <DEDUP_REMOVED lines=14> */
.L_x_8195:
[----:B------:R-:W-:Y:S01]  /*2720*/  IMAD.MOV.U32 R0, RZ, RZ, 0x7f ;  /* 0x0000007fff007424 */ /* 0x000fe200078e00ff */
[----:B------:R-:W-:-:S04]  /*2730*/  ISETP.GT.U32.AND P0, PT, R2, 0x7f800000, PT ;  /* 0x7f8000000200780c */ /* 0x000fc80003f04070 */
[----:B------:R-:W-:-:S04]  /*2740*/  SEL R0, R0, 0x7c, P0 ;  /* 0x0000007c00007807 */ /* 0x000fc80000000000 */
.L_x_8196:
[----:B------:R-:W-:Y:S05]  /*2750*/  BSYNC B0 ;  /* 0x0000000000007941 */ /* 0x000fea0003800000 */
.L_x_8194:
[----:B------:R-:W-:-:S04]  /*2760*/  LOP3.LUT R2, R3, 0x80000000, RZ, 0xc0, !PT ;  /* 0x8000000003027812 */ /* 0x000fc800078ec0ff */
[----:B------:R-:W-:-:S04]  /*2770*/  SHF.R.U32.HI R3, RZ, 0x18, R2 ;  /* 0x00000018ff037819 */ /* 0x000fc80000011602 */
[----:B------:R-:W-:-:S05]  /*2780*/  LOP3.LUT R3, R0, R3, RZ, 0xfc, !PT ;  /* 0x0000000300037212 */ /* 0x000fca00078efcff */
[----:B------:R1:W-:Y:S01]  /*2790*/  STG.E.U8 [R16.64], R3 ;  /* 0x0000000310007986 */ /* 0x0003e2000c101124 */
[----:B------:R-:W-:Y:S05]  /*27a0*/  BRA `(.L_x_8180) ;  /* 0x0000076000007947 */ /* 0x000fea0003800000 */
.L_x_8190:
[----:B-1----:R-:W1:Y:S01]  /*27b0*/  F2F.F32.F64 R0, R4 ;  /* 0x0000000400007310 */ /* 0x002e620000301000 */
[----:B------:R-:W1:-:S14]  /*27c0*/  DSETP.GEU.AND P0, PT, |R4|, c[0x2][0x0], PT ;  /* 0x008000000400762a */ /* 0x000e5c0003f0e200 */
[----:B-1----:R-:W-:-:S05]  /*27d0*/  @!P0 FMUL R0, R0, 1.175494350822287508e-38 ;  /* 0x0080000000008820 */ /* 0x002fca0000400000 */
[----:B------:R-:W-:-:S05]  /*27e0*/  F2FP.BF16.PACK_AB R0, RZ, R0 ;  /* 0x00000000ff00723e */ /* 0x000fca00000010ff */
[----:B------:R1:W-:Y:S01]  /*27f0*/  STG.E.U16 [R16.64], R0 ;  /* 0x0000000010007986 */ /* 0x0003e2000c101524 */
[----:B------:R-:W-:Y:S05]  /*2800*/  BRA `(.L_x_8180) ;  /* 0x0000070000007947 */ /* 0x000fea0003800000 */
.L_x_8187:
        /* <DEDUP_REMOVED lines=8> */
[----:B-1----:R-:W1:Y:S02]  /*2890*/  F2I.U32.F64.TRUNC R5, R4 ;  /* 0x0000000400057311 */ /* 0x002e64000030d000 */
[----:B-1----:R1:W-:Y:S01]  /*28a0*/  STG.E.U16 [R16.64], R5 ;  /* 0x0000000510007986 */ /* 0x0023e2000c101524 */
[----:B------:R-:W-:Y:S05]  /*28b0*/  BRA `(.L_x_8180) ;  /* 0x0000065000007947 */ /* 0x000fea0003800000 */
.L_x_8199:
[----:B-1----:R-:W1:Y:S01]  /*28c0*/  F2F.F32.F64 R3, R4 ;  /* 0x0000000400037310 */ /* 0x002e620000301000 */
        /* <DEDUP_REMOVED lines=18> */
.L_x_8202:
[----:B------:R-:W-:-:S04]  /*29f0*/  LOP3.LUT R2, R3, 0x80000000, RZ, 0xc0, !PT ;  /* 0x8000000003027812 */ /* 0x000fc800078ec0ff */
[----:B------:R-:W-:-:S04]  /*2a00*/  SHF.R.U32.HI R3, RZ, 0x18, R2 ;  /* 0x00000018ff037819 */ /* 0x000fc80000011602 */
[----:B------:R-:W-:-:S04]  /*2a10*/  LOP3.LUT R0, R0, R3, RZ, 0xfc, !PT ;  /* 0x0000000300007212 */ /* 0x000fc800078efcff */
[----:B------:R-:W-:Y:S02]  /*2a20*/  PRMT R8, R0, 0x7610, R8 ;  /* 0x0000761000087816 */ /* 0x000fe40000000008 */
.L_x_8201:
[----:B------:R-:W-:Y:S05]  /*2a30*/  BSYNC B0 ;  /* 0x0000000000007941 */ /* 0x000fea0003800000 */
.L_x_8200:
[----:B------:R1:W-:Y:S01]  /*2a40*/  STG.E.U8 [R16.64], R8 ;  /* 0x0000000810007986 */ /* 0x0003e2000c101124 */
[----:B------:R-:W-:Y:S05]  /*2a50*/  BRA `(.L_x_8180) ;  /* 0x000004b000007947 */ /* 0x000fea0003800000 */
.L_x_8198:
        /* <DEDUP_REMOVED lines=19> */
.L_x_8205:
[----:B------:R-:W-:-:S04]  /*2b90*/  LOP3.LUT R2, R3, 0x80000000, RZ, 0xc0, !PT ;  /* 0x8000000003027812 */ /* 0x000fc800078ec0ff */
[----:B------:R-:W-:-:S04]  /*2ba0*/  SHF.R.U32.HI R3, RZ, 0x18, R2 ;  /* 0x00000018ff037819 */ /* 0x000fc80000011602 */
[----:B------:R-:W-:-:S04]  /*2bb0*/  LOP3.LUT R0, R0, R3, RZ, 0xfc, !PT ;  /* 0x0000000300007212 */ /* 0x000fc800078efcff */
[----:B------:R-:W-:Y:S02]  /*2bc0*/  PRMT R8, R0, 0x7610, R8 ;  /* 0x0000761000087816 */ /* 0x000fe40000000008 */
.L_x_8204:
[----:B------:R-:W-:Y:S05]  /*2bd0*/  BSYNC B0 ;  /* 0x0000000000007941 */ /* 0x000fea0003800000 */
.L_x_8203:
[----:B------:R1:W-:Y:S01]  /*2be0*/  STG.E.U8 [R16.64], R8 ;  /* 0x0000000810007986 */ /* 0x0003e2000c101124 */
[----:B------:R-:W-:Y:S05]  /*2bf0*/  BRA `(.L_x_8180) ;  /* 0x0000031000007947 */ /* 0x000fea0003800000 */
.L_x_8197:
[----:B------:R-:W-:-:S13]  /*2c00*/  ISETP.NE.AND P0, PT, R0, 0x1c, PT ;  /* 0x0000001c0000780c */ /* 0x000fda0003f05270 */
[----:B------:R-:W-:Y:S05]  /*2c10*/  @!P0 BRA `(.L_x_8206) ;  /* 0x000002d000008947 */ /* 0x000fea0003800000 */
[----:B------:R-:W-:-:S13]  /*2c20*/  ISETP.NE.AND P0, PT, R0, 0x1d, PT ;  /* 0x0000001d0000780c */ /* 0x000fda0003f05270 */
[----:B------:R-:W-:Y:S05]  /*2c30*/  @!P0 BRA `(.L_x_8207) ;  /* 0x0000028000008947 */ /* 0x000fea0003800000 */
[----:B------:R-:W-:-:S13]  /*2c40*/  ISETP.NE.AND P0, PT, R0, 0x2c, PT ;  /* 0x0000002c0000780c */ /* 0x000fda0003f05270 */
[----:B------:R-:W-:Y:S05]  /*2c50*/  @P0 BRA `(.L_x_8179) ;  /* 0x0000012000000947 */ /* 0x000fea0003800000 */
[----:B01----:R-:W0:Y:S01]  /*2c60*/  F2F.F32.F64 R6, R4 ;  /* 0x0000000400067310 */ /* 0x003e220000301000 */
[----:B------:R-:W0:-:S14]  /*2c70*/  DSETP.GEU.AND P0, PT, |R4|, c[0x2][0x0], PT ;  /* 0x008000000400762a */ /* 0x000e1c0003f0e200 */
[----:B0-----:R-:W-:Y:S01]  /*2c80*/  @!P0 FMUL R6, R6, 1.175494350822287508e-38 ;  /* 0x0080000006068820 */ /* 0x001fe20000400000 */
        /* <DEDUP_REMOVED lines=15> */
.L_x_8179:
[----:B------:R-:W-:Y:S01]  /*2d80*/  MOV R2, 0x0 ;  /* 0x0000000000027802 */ /* 0x000fe20000000f00 */
[----:B-1----:R-:W-:Y:S02]  /*2d90*/  IMAD.MOV.U32 R4, RZ, RZ, c[0x4][0x198] ;  /* 0x01006600ff047624 */ /* 0x002fe400078e00ff */
        /* <DEDUP_REMOVED lines=18> */
.L_x_8207:
[----:B-1----:R-:W1:Y:S02]  /*2ec0*/  F2I.U64.F64.TRUNC R4, R4 ;  /* 0x0000000400047311 */ /* 0x002e64000030d800 */
[----:B-1----:R1:W-:Y:S01]  /*2ed0*/  STG.E.64 [R16.64], R4 ;  /* 0x0000000410007986 */ /* 0x0023e2000c101b24 */
[----:B------:R-:W-:Y:S05]  /*2ee0*/  BRA `(.L_x_8180) ;  /* 0x0000002000007947 */ /* 0x000fea0003800000 */
.L_x_8206:
[----:B-1----:R-:W1:Y:S02]  /*2ef0*/  F2I.U32.F64.TRUNC R5, R4 ;  /* 0x0000000400057311 */ /* 0x002e64000030d000 */
[----:B-1----:R1:W-:Y:S02]  /*2f00*/  STG.E [R16.64], R5 ;  /* 0x0000000510007986 */ /* 0x0023e4000c101924 */
.L_x_8180:
[----:B------:R-:W-:-:S05]  /*2f10*/  IMAD R18, R18, 0x200, R23 ;  /* 0x0000020012127824 */ /* 0x000fca00078e0217 */
[----:B------:R-:W-:Y:S02]  /*2f20*/  IADD3 R19, R18, 0x80, RZ ;  /* 0x0000008012137810 */ /* 0x000fe40007ffe0ff */
.L_x_8139:
[----:B------:R-:W-:Y:S05]  /*2f30*/  BSYNC B6 ;  /* 0x0000000000067941 */ /* 0x000fea0003800000 */
.L_x_8138:
        /* <DEDUP_REMOVED lines=231> */
.L_x_8210:
        /* <DEDUP_REMOVED lines=19> */
.L_x_8214:
[----:B------:R-:W2:Y:S02]  /*3ee0*/  LDG.E.U8 R2, [R4.64] ;  /* 0x0000002404027981 */ /* 0x000ea4000c1e1100 */
[----:B--2---:R-:W0:Y:S01]  /*3ef0*/  I2F.F64.U16 R2, R2 ;  /* 0x0000000200027312 */ /* 0x004e220000101800 */
[----:B------:R-:W-:Y:S05]  /*3f00*/  BRA `(.L_x_8216) ;  /* 0x00000df000007947 */ /* 0x000fea0003800000 */
.L_x_8213:
        /* <DEDUP_REMOVED lines=9> */
.L_x_8218:
[----:B------:R-:W2:Y:S02]  /*3fa0*/  LDG.E R2, [R4.64] ;  /* 0x0000002404027981 */ /* 0x000ea4000c1e1900 */
[----:B--2---:R-:W0:Y:S01]  /*3fb0*/  I2F.F64 R2, R2 ;  /* 0x0000000200027312 */ /* 0x004e220000201c00 */
[----:B------:R-:W-:Y:S05]  /*3fc0*/  BRA `(.L_x_8216) ;  /* 0x00000d3000007947 */ /* 0x000fea0003800000 */
.L_x_8217:
[----:B------:R-:W2:Y:S02]  /*3fd0*/  LDG.E.U16 R2, [R4.64] ;  /* 0x0000002404027981 */ /* 0x000ea4000c1e1500 */
[----:B--2---:R-:W0:Y:S01]  /*3fe0*/  I2F.F64.S16 R2, R2 ;  /* 0x0000000200027312 */ /* 0x004e220000101c00 */
[----:B------:R-:W-:Y:S05]  /*3ff0*/  BRA `(.L_x_8216) ;  /* 0x00000d0000007947 */ /* 0x000fea0003800000 */
.L_x_8212:
        /* <DEDUP_REMOVED lines=10> */
.L_x_8220:
[----:B------:R-:W2:Y:S02]  /*40a0*/  LDG.E.U16 R0, [R4.64] ;  /* 0x0000002404007981 */ /* 0x000ea4000c1e1500 */
[----:B--2---:R-:W-:-:S05]  /*40b0*/  HADD2.F32 R0, -RZ, R0.H0_H0 ;  /* 0x20000000ff007230 */ /* 0x004fca0000004100 */
[----:B------:R-:W-:-:S04]  /*40c0*/  FMUL.FTZ R0, R0, 1 ;  /* 0x3f80000000007820 */ /* 0x000fc80000410000 */
[----:B------:R0:W1:Y:S01]  /*40d0*/  F2F.F64.F32 R2, R0 ;  /* 0x0000000000027310 */ /* 0x0000620000201800 */
[----:B------:R-:W-:Y:S05]  /*40e0*/  BRA `(.L_x_8216) ;  /* 0x00000c1000007947 */ /* 0x000fea0003800000 */
.L_x_8219:
        /* <DEDUP_REMOVED lines=10> */
.L_x_8222:
[----:B------:R-:W2:Y:S02]  /*4190*/  LDG.E.U16 R4, [R4.64] ;  /* 0x0000002404047981 */ /* 0x000ea4000c1e1500 */
[----:B--2---:R-:W-:-:S05]  /*41a0*/  HADD2.F32 R0, -RZ, R4.H0_H0 ;  /* 0x20000004ff007230 */ /* 0x004fca0000004100 */
[----:B------:R-:W-:-:S04]  /*41b0*/  FMUL.FTZ R0, R0, 1 ;  /* 0x3f80000000007820 */ /* 0x000fc80000410000 */
[----:B------:R0:W1:Y:S01]  /*41c0*/  F2F.F64.F32 R2, R0 ;  /* 0x0000000000027310 */ /* 0x0000620000201800 */
[----:B------:R-:W-:Y:S05]  /*41d0*/  BRA `(.L_x_8216) ;  /* 0x00000b2000007947 */ /* 0x000fea0003800000 */
.L_x_8221:
[----:B------:R0:W5:Y:S01]  /*41e0*/  LDG.E.64 R2, [R4.64] ;  /* 0x0000002404027981 */ /* 0x000162000c1e1b00 */
[----:B------:R-:W-:Y:S05]  /*41f0*/  BRA `(.L_x_8216) ;  /* 0x00000b0000007947 */ /* 0x000fea0003800000 */
.L_x_8211:
        /* <DEDUP_REMOVED lines=13> */
.L_x_8225:
[----:B------:R0:W5:Y:S01]  /*42d0*/  LDG.E.64 R2, [R4.64] ;  /* 0x0000002404027981 */ /* 0x000162000c1e1b00 */
[----:B------:R-:W-:Y:S05]  /*42e0*/  BRA `(.L_x_8216) ;  /* 0x00000a1000007947 */ /* 0x000fea0003800000 */
.L_x_8224:
        /* <DEDUP_REMOVED lines=28> */
.L_x_8227:
        /* <DEDUP_REMOVED lines=15> */
.L_x_8226:
[----:B------:R-:W2:Y:S02]  /*45a0*/  LDG.E.U16 R0, [R4.64] ;  /* 0x0000002404007981 */ /* 0x000ea4000c1e1500 */
[----:B--2---:R-:W-:-:S05]  /*45b0*/  PRMT R0, RZ, 0x5410, R0 ;  /* 0x00005410ff007816 */ /* 0x004fca0000000000 */
[----:B------:R-:W-:-:S04]  /*45c0*/  FMUL.FTZ R0, R0, 1 ;  /* 0x3f80000000007820 */ /* 0x000fc80000410000 */
[----:B------:R0:W1:Y:S01]  /*45d0*/  F2F.F64.F32 R2, R0 ;  /* 0x0000000000027310 */ /* 0x0000620000201800 */
[----:B------:R-:W-:Y:S05]  /*45e0*/  BRA `(.L_x_8216) ;  /* 0x0000071000007947 */ /* 0x000fea0003800000 */
.L_x_8223:
        /* <DEDUP_REMOVED lines=11> */
.L_x_8230:
        /* <DEDUP_REMOVED lines=21> */
.L_x_8234:
[----:B------:R-:W-:Y:S05]  /*47f0*/  BSYNC B1 ;  /* 0x0000000000017941 */ /* 0x000fea0003800000 */
.L_x_8233:
[----:B------:R-:W-:Y:S01]  /*4800*/  LEA R3, R0, 0x3b800000, 0x17 ;  /* 0x3b80000000037811 */ /* 0x000fe200078eb8ff */
[----:B------:R-:W-:-:S05]  /*4810*/  IMAD.SHL.U32 R0, R2, 0x100000, RZ ;  /* 0x0010000002007824 */ /* 0x000fca00078e00ff */
[----:B------:R-:W-:Y:S02]  /*4820*/  LOP3.LUT R0, R3, R0, R4, 0xfe, !PT ;  /* 0x0000000003007212 */ /* 0x000fe400078efe04 */
.L_x_8232:
[----:B------:R-:W-:Y:S05]  /*4830*/  BSYNC B0 ;  /* 0x0000000000007941 */ /* 0x000fea0003800000 */
.L_x_8231:
[----:B------:R-:W-:-:S04]  /*4840*/  FMUL.FTZ R0, R0, 1 ;  /* 0x3f80000000007820 */ /* 0x000fc80000410000 */
[----:B------:R0:W1:Y:S01]  /*4850*/  F2F.F64.F32 R2, R0 ;  /* 0x0000000000027310 */ /* 0x0000620000201800 */
[----:B------:R-:W-:Y:S05]  /*4860*/  BRA `(.L_x_8216) ;  /* 0x0000049000007947 */ /* 0x000fea0003800000 */
.L_x_8229:
        /* <DEDUP_REMOVED lines=21> */
.L_x_8238:
[----:B------:R-:W-:Y:S05]  /*49c0*/  BSYNC B1 ;  /* 0x0000000000017941 */ /* 0x000fea0003800000 */
.L_x_8237:
[----:B------:R-:W-:Y:S01]  /*49d0*/  LEA R3, R0, 0x37800000, 0x17 ;  /* 0x3780000000037811 */ /* 0x000fe200078eb8ff */
[----:B------:R-:W-:-:S05]  /*49e0*/  IMAD.SHL.U32 R0, R2, 0x200000, RZ ;  /* 0x0020000002007824 */ /* 0x000fca00078e00ff */
[----:B------:R-:W-:Y:S02]  /*49f0*/  LOP3.LUT R0, R3, R0, R4, 0xfe, !PT ;  /* 0x0000000003007212 */ /* 0x000fe400078efe04 */
.L_x_8236:
[----:B------:R-:W-:Y:S05]  /*4a00*/  BSYNC B0 ;  /* 0x0000000000007941 */ /* 0x000fea0003800000 */
.L_x_8235:
[----:B------:R-:W-:-:S04]  /*4a10*/  FMUL.FTZ R0, R0, 1 ;  /* 0x3f80000000007820 */ /* 0x000fc80000410000 */
[----:B------:R0:W1:Y:S01]  /*4a20*/  F2F.F64.F32 R2, R0 ;  /* 0x0000000000027310 */ /* 0x0000620000201800 */
[----:B------:R-:W-:Y:S05]  /*4a30*/  BRA `(.L_x_8216) ;  /* 0x000002c000007947 */ /* 0x000fea0003800000 */
.L_x_8228:
        /* <DEDUP_REMOVED lines=14> */
.L_x_8242:
[----:B------:R-:W-:Y:S05]  /*4b20*/  BSYNC B0 ;  /* 0x0000000000007941 */ /* 0x000fea0003800000 */
.L_x_8241:
[----:B------:R-:W-:-:S04]  /*4b30*/  FMUL.FTZ R0, R0, 1 ;  /* 0x3f80000000007820 */ /* 0x000fc80000410000 */
[----:B------:R0:W1:Y:S01]  /*4b40*/  F2F.F64.F32 R2, R0 ;  /* 0x0000000000027310 */ /* 0x0000620000201800 */
[----:B------:R-:W-:Y:S05]  /*4b50*/  BRA `(.L_x_8216) ;  /* 0x000001a000007947 */ /* 0x000fea0003800000 */
.L_x_8215:
        /* <DEDUP_REMOVED lines=21> */
.L_x_8240:
[----:B------:R-:W2:Y:S02]  /*4cb0*/  LDG.E.64 R2, [R4.64] ;  /* 0x0000002404027981 */ /* 0x000ea4000c1e1b00 */
[----:B--2---:R-:W0:Y:S01]  /*4cc0*/  I2F.F64.U64 R2, R2 ;  /* 0x0000000200027312 */ /* 0x004e220000301800 */
[----:B------:R-:W-:Y:S05]  /*4cd0*/  BRA `(.L_x_8216) ;  /* 0x0000002000007947 */ /* 0x000fea0003800000 */
.L_x_8239:
[----:B------:R-:W2:Y:S02]  /*4ce0*/  LDG.E R2, [R4.64] ;  /* 0x0000002404027981 */ /* 0x000ea4000c1e1900 */
[----:B--2---:R-:W0:Y:S02]  /*4cf0*/  I2F.F64.U32 R2, R2 ;  /* 0x0000000200027312 */ /* 0x004e240000201800 */
.L_x_8216:
        /* <DEDUP_REMOVED lines=15> */
.L_x_8244:
[----:B------:R-:W-:Y:S05]  /*4df0*/  BSYNC B0 ;  /* 0x0000000000007941 */ /* 0x000fea0003800000 */
.L_x_8243:
        /* <DEDUP_REMOVED lines=15> */
.L_x_8248:
[----:B-1----:R-:W1:Y:S02]  /*4ef0*/  F2I.S64.F64.TRUNC R4, R4 ;  /* 0x0000000400047311 */ /* 0x002e64000030d900 */
[----:B-1----:R-:W-:-:S05]  /*4f00*/  IMAD.MOV.U32 R3, RZ, RZ, R4 ;  /* 0x000000ffff037224 */ /* 0x002fca00078e0004 */
[----:B------:R1:W-:Y:S01]  /*4f10*/  STG.E.U8 [R16.64], R3 ;  /* 0x0000000310007986 */ /* 0x0003e2000c101124 */
[----:B------:R-:W-:Y:S05]  /*4f20*/  BRA `(.L_x_8250) ;  /* 0x00000ed000007947 */ /* 0x000fea0003800000 */
.L_x_8247:
        /* <DEDUP_REMOVED lines=9> */
.L_x_8252:
[----:B-1----:R-:W1:Y:S02]  /*4fc0*/  F2I.F64.TRUNC R5, R4 ;  /* 0x0000000400057311 */ /* 0x002e64000030d100 */
[----:B-1----:R1:W-:Y:S01]  /*4fd0*/  STG.E [R16.64], R5 ;  /* 0x0000000510007986 */ /* 0x0023e2000c101924 */
[----:B------:R-:W-:Y:S05]  /*4fe0*/  BRA `(.L_x_8250) ;  /* 0x00000e1000007947 */ /* 0x000fea0003800000 */
.L_x_8251:
[----:B-1----:R-:W1:Y:S02]  /*4ff0*/  F2I.F64.TRUNC R5, R4 ;  /* 0x0000000400057311 */ /* 0x002e64000030d100 */
[----:B-1----:R1:W-:Y:S01]  /*5000*/  STG.E.U16 [R16.64], R5 ;  /* 0x0000000510007986 */ /* 0x0023e2000c101524 */
[----:B------:R-:W-:Y:S05]  /*5010*/  BRA `(.L_x_8250) ;  /* 0x00000de000007947 */ /* 0x000fea0003800000 */
.L_x_8246:
        /* <DEDUP_REMOVED lines=11> */
.L_x_8254:
[----:B-1----:R-:W1:Y:S01]  /*50d0*/  F2F.F32.F64 R0, R4 ;  /* 0x0000000400007310 */ /* 0x002e620000301000 */
[----:B------:R-:W1:-:S14]  /*50e0*/  DSETP.GEU.AND P0, PT, |R4|, c[0x2][0x0], PT ;  /* 0x008000000400762a */ /* 0x000e5c0003f0e200 */
[----:B-1----:R-:W-:-:S05]  /*50f0*/  @!P0 FMUL R0, R0, 1.175494350822287508e-38 ;  /* 0x0080000000008820 */ /* 0x002fca0000400000 */
[----:B------:R-:W-:-:S05]  /*5100*/  F2FP.PACK_AB R0, RZ, R0 ;  /* 0x00000000ff00723e */ /* 0x000fca00000000ff */
[----:B------:R1:W-:Y:S01]  /*5110*/  STG.E.U16 [R16.64], R0 ;  /* 0x0000000010007986 */ /* 0x0003e2000c101524 */
[----:B------:R-:W-:Y:S05]  /*5120*/  BRA `(.L_x_8250) ;  /* 0x00000cd000007947 */ /* 0x000fea0003800000 */
.L_x_8253:
        /* <DEDUP_REMOVED lines=12> */
.L_x_8256:
[----:B-1----:R-:W1:Y:S01]  /*51f0*/  F2F.F32.F64 R0, R4 ;  /* 0x0000000400007310 */ /* 0x002e620000301000 */
[----:B------:R-:W1:-:S14]  /*5200*/  DSETP.GEU.AND P0, PT, |R4|, c[0x2][0x0], PT ;  /* 0x008000000400762a */ /* 0x000e5c0003f0e200 */
[----:B-1----:R-:W-:-:S05]  /*5210*/  @!P0 FMUL R0, R0, 1.175494350822287508e-38 ;  /* 0x0080000000008820 */ /* 0x002fca0000400000 */
[----:B------:R-:W-:-:S04]  /*5220*/  F2FP.PACK_AB R3, RZ, R0 ;  /* 0x00000000ff03723e */ /* 0x000fc800000000ff */
[----:B------:R-:W-:-:S05]  /*5230*/  PRMT R3, R3, 0x5410, RZ ;  /* 0x0000541003037816 */ /* 0x000fca00000000ff */
[----:B------:R1:W-:Y:S01]  /*5240*/  STG.E [R16.64], R3 ;  /* 0x0000000310007986 */ /* 0x0003e2000c101924 */
[----:B------:R-:W-:Y:S05]  /*5250*/  BRA `(.L_x_8250) ;  /* 0x00000ba000007947 */ /* 0x000fea0003800000 */
.L_x_8255:
[----:B-1----:R1:W-:Y:S01]  /*5260*/  STG.E.64 [R16.64], R4 ;  /* 0x0000000410007986 */ /* 0x0023e2000c101b24 */
[----:B------:R-:W-:Y:S05]  /*5270*/  BRA `(.L_x_8250) ;  /* 0x00000b8000007947 */ /* 0x000fea0003800000 */
.L_x_8245:
        /* <DEDUP_REMOVED lines=12> */
.L_x_8259:
[----:B0-----:R-:W-:-:S05]  /*5340*/  CS2R R6, SRZ ;  /* 0x0000000000067805 */ /* 0x001fca000001ff00 */
[----:B-1----:R0:W-:Y:S01]  /*5350*/  STG.E.128 [R16.64], R4 ;  /* 0x0000000410007986 */ /* 0x0021e2000c101d24 */
[----:B------:R-:W-:Y:S05]  /*5360*/  BRA `(.L_x_8250) ;  /* 0x00000a9000007947 */ /* 0x000fea0003800000 */
.L_x_8258:
        /* <DEDUP_REMOVED lines=23> */
.L_x_8263:
[----:B------:R-:W-:Y:S05]  /*54e0*/  BSYNC B0 ;  /* 0x0000000000007941 */ /* 0x000fea0003800000 */
.L_x_8262:
[----:B------:R-:W-:-:S05]  /*54f0*/  LOP3.LUT R3, R0, R3, RZ, 0xfc, !PT ;  /* 0x0000000300037212 */ /* 0x000fca00078efcff */
[----:B------:R0:W-:Y:S01]  /*5500*/  STG.E.U8 [R16.64], R3 ;  /* 0x0000000310007986 */ /* 0x0001e2000c101124 */
[----:B------:R-:W-:Y:S05]  /*5510*/  BRA `(.L_x_8250) ;  /* 0x000008e000007947 */ /* 0x000fea0003800000 */
.L_x_8261:
        /* <DEDUP_REMOVED lines=15> */
.L_x_8265:
[----:B------:R-:W-:Y:S01]  /*5610*/  IMAD.MOV.U32 R0, RZ, RZ, 0x7f ;  /* 0x0000007fff007424 */ /* 0x000fe200078e00ff */
[----:B------:R-:W-:-:S04]  /*5620*/  ISETP.GT.U32.AND P0, PT, R2, 0x7f800000, PT ;  /* 0x7f8000000200780c */ /* 0x000fc80003f04070 */
[----:B------:R-:W-:-:S04]  /*5630*/  SEL R0, R0, 0x7c, P0 ;  /* 0x0000007c00007807 */ /* 0x000fc80000000000 */
.L_x_8266:
[----:B------:R-:W-:Y:S05]  /*5640*/  BSYNC B0 ;  /* 0x0000000000007941 */ /* 0x000fea0003800000 */
.L_x_8264:
[----:B------:R-:W-:-:S04]  /*5650*/  LOP3.LUT R2, R3, 0x80000000, RZ, 0xc0, !PT ;  /* 0x8000000003027812 */ /* 0x000fc800078ec0ff */
[----:B------:R-:W-:-:S04]  /*5660*/  SHF.R.U32.HI R3, RZ, 0x18, R2 ;  /* 0x00000018ff037819 */ /* 0x000fc80000011602 */
[----:B------:R-:W-:-:S05]  /*5670*/  LOP3.LUT R3, R0, R3, RZ, 0xfc, !PT ;  /* 0x0000000300037212 */ /* 0x000fca00078efcff */
[----:B------:R1:W-:Y:S01]  /*5680*/  STG.E.U8 [R16.64], R3 ;  /* 0x0000000310007986 */ /* 0x0003e2000c101124 */
[----:B------:R-:W-:Y:S05]  /*5690*/  BRA `(.L_x_8250) ;  /* 0x0000076000007947 */ /* 0x000fea0003800000 */
.L_x_8260:
[----:B-1----:R-:W1:Y:S01]  /*56a0*/  F2F.F32.F64 R0, R4 ;  /* 0x0000000400007310 */ /* 0x002e620000301000 */
[----:B------:R-:W1:-:S14]  /*56b0*/  DSETP.GEU.AND P0, PT, |R4|, c[0x2][0x0], PT ;  /* 0x008000000400762a */ /* 0x000e5c0003f0e200 */
[----:B-1----:R-:W-:-:S05]  /*56c0*/  @!P0 FMUL R0, R0, 1.175494350822287508e-38 ;  /* 0x0080000000008820 */ /* 0x002fca0000400000 */
[----:B------:R-:W-:-:S05]  /*56d0*/  F2FP.BF16.PACK_AB R0, RZ, R0 ;  /* 0x00000000ff00723e */ /* 0x000fca00000010ff */
[----:B------:R1:W-:Y:S01]  /*56e0*/  STG.E.U16 [R16.64], R0 ;  /* 0x0000000010007986 */ /* 0x0003e2000c101524 */
[----:B------:R-:W-:Y:S05]  /*56f0*/  BRA `(.L_x_8250) ;  /* 0x0000070000007947 */ /* 0x000fea0003800000 */
.L_x_8257:
        /* <DEDUP_REMOVED lines=11> */
.L_x_8269:
        /* <DEDUP_REMOVED lines=19> */
.L_x_8272:
[----:B------:R-:W-:-:S04]  /*58e0*/  LOP3.LUT R2, R3, 0x80000000, RZ, 0xc0, !PT ;  /* 0x8000000003027812 */ /* 0x000fc800078ec0ff */
[----:B------:R-:W-:-:S04]  /*58f0*/  SHF.R.U32.HI R3, RZ, 0x18, R2 ;  /* 0x00000018ff037819 */ /* 0x000fc80000011602 */
[----:B------:R-:W-:-:S04]  /*5900*/  LOP3.LUT R0, R0, R3, RZ, 0xfc, !PT ;  /* 0x0000000300007212 */ /* 0x000fc800078efcff */
[----:B------:R-:W-:Y:S02]  /*5910*/  PRMT R8, R0, 0x7610, R8 ;  /* 0x0000761000087816 */ /* 0x000fe40000000008 */
.L_x_8271:
[----:B------:R-:W-:Y:S05]  /*5920*/  BSYNC B0 ;  /* 0x0000000000007941 */ /* 0x000fea0003800000 */
.L_x_8270:
[----:B------:R1:W-:Y:S01]  /*5930*/  STG.E.U8 [R16.64], R8 ;  /* 0x0000000810007986 */ /* 0x0003e2000c101124 */
[----:B------:R-:W-:Y:S05]  /*5940*/  BRA `(.L_x_8250) ;  /* 0x000004b000007947 */ /* 0x000fea0003800000 */
.L_x_8268:
        /* <DEDUP_REMOVED lines=19> */
.L_x_8275:
[----:B------:R-:W-:-:S04]  /*5a80*/  LOP3.LUT R2, R3, 0x80000000, RZ, 0xc0, !PT ;  /* 0x8000000003027812 */ /* 0x000fc800078ec0ff */
[----:B------:R-:W-:-:S04]  /*5a90*/  SHF.R.U32.HI R3, RZ, 0x18, R2 ;  /* 0x00000018ff037819 */ /* 0x000fc80000011602 */
[----:B------:R-:W-:-:S04]  /*5aa0*/  LOP3.LUT R0, R0, R3, RZ, 0xfc, !PT ;  /* 0x0000000300007212 */ /* 0x000fc800078efcff */
[----:B------:R-:W-:Y:S02]  /*5ab0*/  PRMT R8, R0, 0x7610, R8 ;  /* 0x0000761000087816 */ /* 0x000fe40000000008 */
.L_x_8274:
[----:B------:R-:W-:Y:S05]  /*5ac0*/  BSYNC B0 ;  /* 0x0000000000007941 */ /* 0x000fea0003800000 */
.L_x_8273:
[----:B------:R1:W-:Y:S01]  /*5ad0*/  STG.E.U8 [R16.64], R8 ;  /* 0x0000000810007986 */ /* 0x0003e2000c101124 */
[----:B------:R-:W-:Y:S05]  /*5ae0*/  BRA `(.L_x_8250) ;  /* 0x0000031000007947 */ /* 0x000fea0003800000 */
.L_x_8267:
        /* <DEDUP_REMOVED lines=24> */
.L_x_8249:
        /* <DEDUP_REMOVED lines=20> */
.L_x_8277:
[----:B-1----:R-:W1:Y:S02]  /*5db0*/  F2I.U64.F64.TRUNC R4, R4 ;  /* 0x0000000400047311 */ /* 0x002e64000030d800 */
[----:B-1----:R1:W-:Y:S01]  /*5dc0*/  STG.E.64 [R16.64], R4 ;  /* 0x0000000410007986 */ /* 0x0023e2000c101b24 */
[----:B------:R-:W-:Y:S05]  /*5dd0*/  BRA `(.L_x_8250) ;  /* 0x0000002000007947 */ /* 0x000fea0003800000 */
.L_x_8276:
[----:B-1----:R-:W1:Y:S02]  /*5de0*/  F2I.U32.F64.TRUNC R5, R4 ;  /* 0x0000000400057311 */ /* 0x002e64000030d000 */
[----:B-1----:R1:W-:Y:S02]  /*5df0*/  STG.E [R16.64], R5 ;  /* 0x0000000510007986 */ /* 0x0023e4000c101924 */
.L_x_8250:
        /* <DEDUP_REMOVED lines=231> */
.L_x_8278:
        /* <DEDUP_REMOVED lines=19> */
.L_x_8282:
[----:B------:R-:W2:Y:S02]  /*6da0*/  LDG.E.U8 R2, [R4.64] ;  /* 0x0000002404027981 */ /* 0x000ea4000c1e1100 */
[----:B--2---:R-:W0:Y:S01]  /*6db0*/  I2F.F64.U16 R2, R2 ;  /* 0x0000000200027312 */ /* 0x004e220000101800 */
[----:B------:R-:W-:Y:S05]  /*6dc0*/  BRA `(.L_x_8284) ;  /* 0x00000df000007947 */ /* 0x000fea0003800000 */
.L_x_8281:
        /* <DEDUP_REMOVED lines=9> */
.L_x_8286:
[----:B------:R-:W2:Y:S02]  /*6e60*/  LDG.E R2, [R4.64] ;  /* 0x0000002404027981 */ /* 0x000ea4000c1e1900 */
[----:B--2---:R-:W0:Y:S01]  /*6e70*/  I2F.F64 R2, R2 ;  /* 0x0000000200027312 */ /* 0x004e220000201c00 */
[----:B------:R-:W-:Y:S05]  /*6e80*/  BRA `(.L_x_8284) ;  /* 0x00000d3000007947 */ /* 0x000fea0003800000 */
.L_x_8285:
[----:B------:R-:W2:Y:S02]  /*6e90*/  LDG.E.U16 R2, [R4.64] ;  /* 0x0000002404027981 */ /* 0x000ea4000c1e1500 */
[----:B--2---:R-:W0:Y:S01]  /*6ea0*/  I2F.F64.S16 R2, R2 ;  /* 0x0000000200027312 */ /* 0x004e220000101c00 */
[----:B------:R-:W-:Y:S05]  /*6eb0*/  BRA `(.L_x_8284) ;  /* 0x00000d0000007947 */ /* 0x000fea0003800000 */
.L_x_8280:
        /* <DEDUP_REMOVED lines=10> */
.L_x_8288:
[----:B------:R-:W2:Y:S02]  /*6f60*/  LDG.E.U16 R0, [R4.64] ;  /* 0x0000002404007981 */ /* 0x000ea4000c1e1500 */
[----:B--2---:R-:W-:-:S05]  /*6f70*/  HADD2.F32 R0, -RZ, R0.H0_H0 ;  /* 0x20000000ff007230 */ /* 0x004fca0000004100 */
[----:B------:R-:W-:-:S04]  /*6f80*/  FMUL.FTZ R0, R0, 1 ;  /* 0x3f80000000007820 */ /* 0x000fc80000410000 */
[----:B------:R0:W1:Y:S01]  /*6f90*/  F2F.F64.F32 R2, R0 ;  /* 0x0000000000027310 */ /* 0x0000620000201800 */
[----:B------:R-:W-:Y:S05]  /*6fa0*/  BRA `(.L_x_8284) ;  /* 0x00000c1000007947 */ /* 0x000fea0003800000 */
.L_x_8287:
        /* <DEDUP_REMOVED lines=10> */
.L_x_8290:
[----:B------:R-:W2:Y:S02]  /*7050*/  LDG.E.U16 R4, [R4.64] ;  /* 0x0000002404047981 */ /* 0x000ea4000c1e1500 */
[----:B--2---:R-:W-:-:S05]  /*7060*/  HADD2.F32 R0, -RZ, R4.H0_H0 ;  /* 0x20000004ff007230 */ /* 0x004fca0000004100 */
[----:B------:R-:W-:-:S04]  /*7070*/  FMUL.FTZ R0, R0, 1 ;  /* 0x3f80000000007820 */ /* 0x000fc80000410000 */
[----:B------:R0:W1:Y:S01]  /*7080*/  F2F.F64.F32 R2, R0 ;  /* 0x0000000000027310 */ /* 0x0000620000201800 */
[----:B------:R-:W-:Y:S05]  /*7090*/  BRA `(.L_x_8284) ;  /* 0x00000b2000007947 */ /* 0x000fea0003800000 */
.L_x_8289:
[----:B------:R0:W5:Y:S01]  /*70a0*/  LDG.E.64 R2, [R4.64] ;  /* 0x0000002404027981 */ /* 0x000162000c1e1b00 */
[----:B------:R-:W-:Y:S05]  /*70b0*/  BRA `(.L_x_8284) ;  /* 0x00000b0000007947 */ /* 0x000fea0003800000 */
.L_x_8279:
        /* <DEDUP_REMOVED lines=13> */
.L_x_8293:
[----:B------:R0:W5:Y:S01]  /*7190*/  LDG.E.64 R2, [R4.64] ;  /* 0x0000002404027981 */ /* 0x000162000c1e1b00 */
[----:B------:R-:W-:Y:S05]  /*71a0*/  BRA `(.L_x_8284) ;  /* 0x00000a1000007947 */ /* 0x000fea0003800000 */
.L_x_8292:
        /* <DEDUP_REMOVED lines=28> */
.L_x_8295:
        /* <DEDUP_REMOVED lines=15> */
.L_x_8294:
[----:B------:R-:W2:Y:S02]  /*7460*/  LDG.E.U16 R0, [R4.64] ;  /* 0x0000002404007981 */ /* 0x000ea4000c1e1500 */
[----:B--2---:R-:W-:-:S05]  /*7470*/  PRMT R0, RZ, 0x5410, R0 ;  /* 0x00005410ff007816 */ /* 0x004fca0000000000 */
[----:B------:R-:W-:-:S04]  /*7480*/  FMUL.FTZ R0, R0, 1 ;  /* 0x3f80000000007820 */ /* 0x000fc80000410000 */
[----:B------:R0:W1:Y:S01]  /*7490*/  F2F.F64.F32 R2, R0 ;  /* 0x0000000000027310 */ /* 0x0000620000201800 */
[----:B------:R-:W-:Y:S05]  /*74a0*/  BRA `(.L_x_8284) ;  /* 0x0000071000007947 */ /* 0x000fea0003800000 */
.L_x_8291:
        /* <DEDUP_REMOVED lines=11> */
.L_x_8298:
        /* <DEDUP_REMOVED lines=21> */
.L_x_8302:
[----:B------:R-:W-:Y:S05]  /*76b0*/  BSYNC B1 ;  /* 0x0000000000017941 */ /* 0x000fea0003800000 */
.L_x_8301:
[----:B------:R-:W-:Y:S01]  /*76c0*/  LEA R3, R0, 0x3b800000, 0x17 ;  /* 0x3b80000000037811 */ /* 0x000fe200078eb8ff */
[----:B------:R-:W-:-:S05]  /*76d0*/  IMAD.SHL.U32 R0, R2, 0x100000, RZ ;  /* 0x0010000002007824 */ /* 0x000fca00078e00ff */
[----:B------:R-:W-:Y:S02]  /*76e0*/  LOP3.LUT R0, R3, R0, R4, 0xfe, !PT ;  /* 0x0000000003007212 */ /* 0x000fe400078efe04 */
.L_x_8300:
[----:B------:R-:W-:Y:S05]  /*76f0*/  BSYNC B0 ;  /* 0x0000000000007941 */ /* 0x000fea0003800000 */
.L_x_8299:
[----:B------:R-:W-:-:S04]  /*7700*/  FMUL.FTZ R0, R0, 1 ;  /* 0x3f80000000007820 */ /* 0x000fc80000410000 */
[----:B------:R0:W1:Y:S01]  /*7710*/  F2F.F64.F32 R2, R0 ;  /* 0x0000000000027310 */ /* 0x0000620000201800 */
[----:B------:R-:W-:Y:S05]  /*7720*/  BRA `(.L_x_8284) ;  /* 0x0000049000007947 */ /* 0x000fea0003800000 */
.L_x_8297:
        /* <DEDUP_REMOVED lines=21> */
.L_x_8306:
[----:B------:R-:W-:Y:S05]  /*7880*/  BSYNC B1 ;  /* 0x0000000000017941 */ /* 0x000fea0003800000 */
.L_x_8305:
[----:B------:R-:W-:Y:S01]  /*7890*/  LEA R3, R0, 0x37800000, 0x17 ;  /* 0x3780000000037811 */ /* 0x000fe200078eb8ff */
[----:B------:R-:W-:-:S05]  /*78a0*/  IMAD.SHL.U32 R0, R2, 0x200000, RZ ;  /* 0x0020000002007824 */ /* 0x000fca00078e00ff */
[----:B------:R-:W-:Y:S02]  /*78b0*/  LOP3.LUT R0, R3, R0, R4, 0xfe, !PT ;  /* 0x0000000003007212 */ /* 0x000fe400078efe04 */
.L_x_8304:
[----:B------:R-:W-:Y:S05]  /*78c0*/  BSYNC B0 ;  /* 0x0000000000007941 */ /* 0x000fea0003800000 */
.L_x_8303:
[----:B------:R-:W-:-:S04]  /*78d0*/  FMUL.FTZ R0, R0, 1 ;  /* 0x3f80000000007820 */ /* 0x000fc80000410000 */
[----:B------:R0:W1:Y:S01]  /*78e0*/  F2F.F64.F32 R2, R0 ;  /* 0x0000000000027310 */ /* 0x0000620000201800 */
[----:B------:R-:W-:Y:S05]  /*78f0*/  BRA `(.L_x_8284) ;  /* 0x000002c000007947 */ /* 0x000fea0003800000 */
.L_x_8296:
        /* <DEDUP_REMOVED lines=14> */
.L_x_8310:
[----:B------:R-:W-:Y:S05]  /*79e0*/  BSYNC B0 ;  /* 0x0000000000007941 */ /* 0x000fea0003800000 */
.L_x_8309:
[----:B------:R-:W-:-:S04]  /*79f0*/  FMUL.FTZ R0, R0, 1 ;  /* 0x3f80000000007820 */ /* 0x000fc80000410000 */
[----:B------:R0:W1:Y:S01]  /*7a00*/  F2F.F64.F32 R2, R0 ;  /* 0x0000000000027310 */ /* 0x0000620000201800 */
[----:B------:R-:W-:Y:S05]  /*7a10*/  BRA `(.L_x_8284) ;  /* 0x000001a000007947 */ /* 0x000fea0003800000 */
.L_x_8283:
        /* <DEDUP_REMOVED lines=21> */
.L_x_8308:
[----:B------:R-:W2:Y:S02]  /*7b70*/  LDG.E.64 R2, [R4.64] ;  /* 0x0000002404027981 */ /* 0x000ea4000c1e1b00 */
[----:B--2---:R-:W0:Y:S01]  /*7b80*/  I2F.F64.U64 R2, R2 ;  /* 0x0000000200027312 */ /* 0x004e220000301800 */
[----:B------:R-:W-:Y:S05]  /*7b90*/  BRA `(.L_x_8284) ;  /* 0x0000002000007947 */ /* 0x000fea0003800000 */
.L_x_8307:
[----:B------:R-:W2:Y:S02]  /*7ba0*/  LDG.E R2, [R4.64] ;  /* 0x0000002404027981 */ /* 0x000ea4000c1e1900 */
[----:B--2---:R-:W0:Y:S02]  /*7bb0*/  I2F.F64.U32 R2, R2 ;  /* 0x0000000200027312 */ /* 0x004e240000201800 */
.L_x_8284:
        /* <DEDUP_REMOVED lines=15> */
.L_x_8312:
[----:B------:R-:W-:Y:S05]  /*7cb0*/  BSYNC B0 ;  /* 0x0000000000007941 */ /* 0x000fea0003800000 */
.L_x_8311:
        /* <DEDUP_REMOVED lines=15> */
.L_x_8316:
[----:B-1----:R-:W1:Y:S02]  /*7db0*/  F2I.S64.F64.TRUNC R4, R4 ;  /* 0x0000000400047311 */ /* 0x002e64000030d900 */
[----:B-1----:R-:W-:-:S05]  /*7dc0*/  IMAD.MOV.U32 R3, RZ, RZ, R4 ;  /* 0x000000ffff037224 */ /* 0x002fca00078e0004 */
[----:B------:R1:W-:Y:S01]  /*7dd0*/  STG.E.U8 [R16.64], R3 ;  /* 0x0000000310007986 */ /* 0x0003e2000c101124 */
[----:B------:R-:W-:Y:S05]  /*7de0*/  BRA `(.L_x_8318) ;  /* 0x00000ed000007947 */ /* 0x000fea0003800000 */
.L_x_8315:
        /* <DEDUP_REMOVED lines=9> */
.L_x_8320:
[----:B-1----:R-:W1:Y:S02]  /*7e80*/  F2I.F64.TRUNC R5, R4 ;  /* 0x0000000400057311 */ /* 0x002e64000030d100 */
[----:B-1----:R1:W-:Y:S01]  /*7e90*/  STG.E [R16.64], R5 ;  /* 0x0000000510007986 */ /* 0x0023e2000c101924 */
[----:B------:R-:W-:Y:S05]  /*7ea0*/  BRA `(.L_x_8318) ;  /* 0x00000e1000007947 */ /* 0x000fea0003800000 */
.L_x_8319:
[----:B-1----:R-:W1:Y:S02]  /*7eb0*/  F2I.F64.TRUNC R5, R4 ;  /* 0x0000000400057311 */ /* 0x002e64000030d100 */
[----:B-1----:R1:W-:Y:S01]  /*7ec0*/  STG.E.U16 [R16.64], R5 ;  /* 0x0000000510007986 */ /* 0x0023e2000c101524 */
[----:B------:R-:W-:Y:S05]  /*7ed0*/  BRA `(.L_x_8318) ;  /* 0x00000de000007947 */ /* 0x000fea0003800000 */
.L_x_8314:
        /* <DEDUP_REMOVED lines=11> */
.L_x_8322:
[----:B-1----:R-:W1:Y:S01]  /*7f90*/  F2F.F32.F64 R0, R4 ;  /* 0x0000000400007310 */ /* 0x002e620000301000 */
[----:B------:R-:W1:-:S14]  /*7fa0*/  DSETP.GEU.AND P0, PT, |R4|, c[0x2][0x0], PT ;  /* 0x008000000400762a */ /* 0x000e5c0003f0e200 */
[----:B-1----:R-:W-:-:S05]  /*7fb0*/  @!P0 FMUL R0, R0, 1.175494350822287508e-38 ;  /* 0x0080000000008820 */ /* 0x002fca0000400000 */
[----:B------:R-:W-:-:S05]  /*7fc0*/  F2FP.PACK_AB R0, RZ, R0 ;  /* 0x00000000ff00723e */ /* 0x000fca00000000ff */
[----:B------:R1:W-:Y:S01]  /*7fd0*/  STG.E.U16 [R16.64], R0 ;  /* 0x0000000010007986 */ /* 0x0003e2000c101524 */
[----:B------:R-:W-:Y:S05]  /*7fe0*/  BRA `(.L_x_8318) ;  /* 0x00000cd000007947 */ /* 0x000fea0003800000 */
.L_x_8321:
        /* <DEDUP_REMOVED lines=12> */
.L_x_8324:
[----:B-1----:R-:W1:Y:S01]  /*80b0*/  F2F.F32.F64 R0, R4 ;  /* 0x0000000400007310 */ /* 0x002e620000301000 */
[----:B------:R-:W1:-:S14]  /*80c0*/  DSETP.GEU.AND P0, PT, |R4|, c[0x2][0x0], PT ;  /* 0x008000000400762a */ /* 0x000e5c0003f0e200 */
[----:B-1----:R-:W-:-:S05]  /*80d0*/  @!P0 FMUL R0, R0, 1.175494350822287508e-38 ;  /* 0x0080000000008820 */ /* 0x002fca0000400000 */
[----:B------:R-:W-:-:S04]  /*80e0*/  F2FP.PACK_AB R3, RZ, R0 ;  /* 0x00000000ff03723e */ /* 0x000fc800000000ff */
[----:B------:R-:W-:-:S05]  /*80f0*/  PRMT R3, R3, 0x5410, RZ ;  /* 0x0000541003037816 */ /* 0x000fca00000000ff */
[----:B------:R1:W-:Y:S01]  /*8100*/  STG.E [R16.64], R3 ;  /* 0x0000000310007986 */ /* 0x0003e2000c101924 */
[----:B------:R-:W-:Y:S05]  /*8110*/  BRA `(.L_x_8318) ;  /* 0x00000ba000007947 */ /* 0x000fea0003800000 */
.L_x_8323:
[----:B-1----:R1:W-:Y:S01]  /*8120*/  STG.E.64 [R16.64], R4 ;  /* 0x0000000410007986 */ /* 0x0023e2000c101b24 */
[----:B------:R-:W-:Y:S05]  /*8130*/  BRA `(.L_x_8318) ;  /* 0x00000b8000007947 */ /* 0x000fea0003800000 */
.L_x_8313:
        /* <DEDUP_REMOVED lines=12> */
.L_x_8327:
[----:B0-----:R-:W-:-:S05]  /*8200*/  CS2R R6, SRZ ;  /* 0x0000000000067805 */ /* 0x001fca000001ff00 */
[----:B-1----:R0:W-:Y:S01]  /*8210*/  STG.E.128 [R16.64], R4 ;  /* 0x0000000410007986 */ /* 0x0021e2000c101d24 */
[----:B------:R-:W-:Y:S05]  /*8220*/  BRA `(.L_x_8318) ;  /* 0x00000a9000007947 */ /* 0x000fea0003800000 */
.L_x_8326:
        /* <DEDUP_REMOVED lines=23> */
.L_x_8331:
[----:B------:R-:W-:Y:S05]  /*83a0*/  BSYNC B0 ;  /* 0x0000000000007941 */ /* 0x000fea0003800000 */
.L_x_8330:
[----:B------:R-:W-:-:S05]  /*83b0*/  LOP3.LUT R3, R0, R3, RZ, 0xfc, !PT ;  /* 0x0000000300037212 */ /* 0x000fca00078efcff */
[----:B------:R0:W-:Y:S01]  /*83c0*/  STG.E.U8 [R16.64], R3 ;  /* 0x0000000310007986 */ /* 0x0001e2000c101124 */
[----:B------:R-:W-:Y:S05]  /*83d0*/  BRA `(.L_x_8318) ;  /* 0x000008e000007947 */ /* 0x000fea0003800000 */
.L_x_8329:
        /* <DEDUP_REMOVED lines=15> */
.L_x_8333:
[----:B------:R-:W-:Y:S01]  /*84d0*/  IMAD.MOV.U32 R0, RZ, RZ, 0x7f ;  /* 0x0000007fff007424 */ /* 0x000fe200078e00ff */
[----:B------:R-:W-:-:S04]  /*84e0*/  ISETP.GT.U32.AND P0, PT, R2, 0x7f800000, PT ;  /* 0x7f8000000200780c */ /* 0x000fc80003f04070 */
[----:B------:R-:W-:-:S04]  /*84f0*/  SEL R0, R0, 0x7c, P0 ;  /* 0x0000007c00007807 */ /* 0x000fc80000000000 */
.L_x_8334:
[----:B------:R-:W-:Y:S05]  /*8500*/  BSYNC B0 ;  /* 0x0000000000007941 */ /* 0x000fea0003800000 */
.L_x_8332:
[----:B------:R-:W-:-:S04]  /*8510*/  LOP3.LUT R2, R3, 0x80000000, RZ, 0xc0, !PT ;  /* 0x8000000003027812 */ /* 0x000fc800078ec0ff */
[----:B------:R-:W-:-:S04]  /*8520*/  SHF.R.U32.HI R3, RZ, 0x18, R2 ;  /* 0x00000018ff037819 */ /* 0x000fc80000011602 */
[----:B------:R-:W-:-:S05]  /*8530*/  LOP3.LUT R3, R0, R3, RZ, 0xfc, !PT ;  /* 0x0000000300037212 */ /* 0x000fca00078efcff */
[----:B------:R1:W-:Y:S01]  /*8540*/  STG.E.U8 [R16.64], R3 ;  /* 0x0000000310007986 */ /* 0x0003e2000c101124 */
[----:B------:R-:W-:Y:S05]  /*8550*/  BRA `(.L_x_8318) ;  /* 0x0000076000007947 */ /* 0x000fea0003800000 */
.L_x_8328:
[----:B-1----:R-:W1:Y:S01]  /*8560*/  F2F.F32.F64 R0, R4 ;  /* 0x0000000400007310 */ /* 0x002e620000301000 */
[----:B------:R-:W1:-:S14]  /*8570*/  DSETP.GEU.AND P0, PT, |R4|, c[0x2][0x0], PT ;  /* 0x008000000400762a */ /* 0x000e5c0003f0e200 */
[----:B-1----:R-:W-:-:S05]  /*8580*/  @!P0 FMUL R0, R0, 1.175494350822287508e-38 ;  /* 0x0080000000008820 */ /* 0x002fca0000400000 */
[----:B------:R-:W-:-:S05]  /*8590*/  F2FP.BF16.PACK_AB R0, RZ, R0 ;  /* 0x00000000ff00723e */ /* 0x000fca00000010ff */
[----:B------:R1:W-:Y:S01]  /*85a0*/  STG.E.U16 [R16.64], R0 ;  /* 0x0000000010007986 */ /* 0x0003e2000c101524 */
[----:B------:R-:W-:Y:S05]  /*85b0*/  BRA `(.L_x_8318) ;  /* 0x0000070000007947 */ /* 0x000fea0003800000 */
.L_x_8325:
        /* <DEDUP_REMOVED lines=11> */
.L_x_8337:
        /* <DEDUP_REMOVED lines=19> */
.L_x_8340:
[----:B------:R-:W-:-:S04]  /*87a0*/  LOP3.LUT R2, R3, 0x80000000, RZ, 0xc0, !PT ;  /* 0x8000000003027812 */ /* 0x000fc800078ec0ff */
[----:B------:R-:W-:-:S04]  /*87b0*/  SHF.R.U32.HI R3, RZ, 0x18, R2 ;  /* 0x00000018ff037819 */ /* 0x000fc80000011602 */
[----:B------:R-:W-:-:S04]  /*87c0*/  LOP3.LUT R0, R0, R3, RZ, 0xfc, !PT ;  /* 0x0000000300007212 */ /* 0x000fc800078efcff */
[----:B------:R-:W-:Y:S02]  /*87d0*/  PRMT R8, R0, 0x7610, R8 ;  /* 0x0000761000087816 */ /* 0x000fe40000000008 */
.L_x_8339:
[----:B------:R-:W-:Y:S05]  /*87e0*/  BSYNC B0 ;  /* 0x0000000000007941 */ /* 0x000fea0003800000 */
.L_x_8338:
[----:B------:R1:W-:Y:S01]  /*87f0*/  STG.E.U8 [R16.64], R8 ;  /* 0x0000000810007986 */ /* 0x0003e2000c101124 */
[----:B------:R-:W-:Y:S05]  /*8800*/  BRA `(.L_x_8318) ;  /* 0x000004b000007947 */ /* 0x000fea0003800000 */
.L_x_8336:
        /* <DEDUP_REMOVED lines=19> */
.L_x_8343:
[----:B------:R-:W-:-:S04]  /*8940*/  LOP3.LUT R2, R3, 0x80000000, RZ, 0xc0, !PT ;  /* 0x8000000003027812 */ /* 0x000fc800078ec0ff */
[----:B------:R-:W-:-:S04]  /*8950*/  SHF.R.U32.HI R3, RZ, 0x18, R2 ;  /* 0x00000018ff037819 */ /* 0x000fc80000011602 */
[----:B------:R-:W-:-:S04]  /*8960*/  LOP3.LUT R0, R0, R3, RZ, 0xfc, !PT ;  /* 0x0000000300007212 */ /* 0x000fc800078efcff */
[----:B------:R-:W-:Y:S02]  /*8970*/  PRMT R8, R0, 0x7610, R8 ;  /* 0x0000761000087816 */ /* 0x000fe40000000008 */
.L_x_8342:
[----:B------:R-:W-:Y:S05]  /*8980*/  BSYNC B0 ;  /* 0x0000000000007941 */ /* 0x000fea0003800000 */
.L_x_8341:
[----:B------:R1:W-:Y:S01]  /*8990*/  STG.E.U8 [R16.64], R8 ;  /* 0x0000000810007986 */ /* 0x0003e2000c101124 */
[----:B------:R-:W-:Y:S05]  /*89a0*/  BRA `(.L_x_8318) ;  /* 0x0000031000007947 */ /* 0x000fea0003800000 */
.L_x_8335:
        /* <DEDUP_REMOVED lines=24> */
.L_x_8317:
        /* <DEDUP_REMOVED lines=20> */
.L_x_8345:
[----:B-1----:R-:W1:Y:S02]  /*8c70*/  F2I.U64.F64.TRUNC R4, R4 ;  /* 0x0000000400047311 */ /* 0x002e64000030d800 */
[----:B-1----:R1:W-:Y:S01]  /*8c80*/  STG.E.64 [R16.64], R4 ;  /* 0x0000000410007986 */ /* 0x0023e2000c101b24 */
[----:B------:R-:W-:Y:S05]  /*8c90*/  BRA `(.L_x_8318) ;  /* 0x0000002000007947 */ /* 0x000fea0003800000 */
.L_x_8344:
[----:B-1----:R-:W1:Y:S02]  /*8ca0*/  F2I.U32.F64.TRUNC R5, R4 ;  /* 0x0000000400057311 */ /* 0x002e64000030d000 */
[----:B-1----:R1:W-:Y:S02]  /*8cb0*/  STG.E [R16.64], R5 ;  /* 0x0000000510007986 */ /* 0x0023e4000c101924 */
.L_x_8318:
[----:B------:R-:W-:Y:S02]  /*8cc0*/  IADD3 R19, R19, 0x80, RZ ;  /* 0x0000008013137810 */ /* 0x000fe40007ffe0ff */
.L_x_8209:
[----:B------:R-:W-:Y:S05]  /*8cd0*/  BSYNC B6 ;  /* 0x0000000000067941 */ /* 0x000fea0003800000 */
.L_x_8208:
        /* <DEDUP_REMOVED lines=230> */
.L_x_8346:
        /* <DEDUP_REMOVED lines=19> */
.L_x_8350:
[----:B------:R-:W2:Y:S02]  /*9c70*/  LDG.E.U8 R2, [R4.64] ;  /* 0x0000002404027981 */ /* 0x000ea4000c1e1100 */
[----:B--2---:R-:W0:Y:S01]  /*9c80*/  I2F.F64.U16 R2, R2 ;  /* 0x0000000200027312 */ /* 0x004e220000101800 */
[----:B------:R-:W-:Y:S05]  /*9c90*/  BRA `(.L_x_8352) ;  /* 0x00000df000007947 */ /* 0x000fea0003800000 */
.L_x_8349:
        /* <DEDUP_REMOVED lines=9> */
.L_x_8354:
[----:B------:R-:W2:Y:S02]  /*9d30*/  LDG.E R2, [R4.64] ;  /* 0x0000002404027981 */ /* 0x000ea4000c1e1900 */
[----:B--2---:R-:W0:Y:S01]  /*9d40*/  I2F.F64 R2, R2 ;  /* 0x0000000200027312 */ /* 0x004e220000201c00 */
[----:B------:R-:W-:Y:S05]  /*9d50*/  BRA `(.L_x_8352) ;  /* 0x00000d3000007947 */ /* 0x000fea0003800000 */
.L_x_8353:
[----:B------:R-:W2:Y:S02]  /*9d60*/  LDG.E.U16 R2, [R4.64] ;  /* 0x0000002404027981 */ /* 0x000ea4000c1e1500 */
[----:B--2---:R-:W0:Y:S01]  /*9d70*/  I2F.F64.S16 R2, R2 ;  /* 0x0000000200027312 */ /* 0x004e220000101c00 */
[----:B------:R-:W-:Y:S05]  /*9d80*/  BRA `(.L_x_8352) ;  /* 0x00000d0000007947 */ /* 0x000fea0003800000 */
.L_x_8348:
        /* <DEDUP_REMOVED lines=10> */
.L_x_8356:
[----:B------:R-:W2:Y:S02]  /*9e30*/  LDG.E.U16 R0, [R4.64] ;  /* 0x0000002404007981 */ /* 0x000ea4000c1e1500 */
[----:B--2---:R-:W-:-:S05]  /*9e40*/  HADD2.F32 R0, -RZ, R0.H0_H0 ;  /* 0x20000000ff007230 */ /* 0x004fca0000004100 */
[----:B------:R-:W-:-:S04]  /*9e50*/  FMUL.FTZ R0, R0, 1 ;  /* 0x3f80000000007820 */ /* 0x000fc80000410000 */
[----:B------:R0:W1:Y:S01]  /*9e60*/  F2F.F64.F32 R2, R0 ;  /* 0x0000000000027310 */ /* 0x0000620000201800 */
[----:B------:R-:W-:Y:S05]  /*9e70*/  BRA `(.L_x_8352) ;  /* 0x00000c1000007947 */ /* 0x000fea0003800000 */
.L_x_8355:
        /* <DEDUP_REMOVED lines=10> */
.L_x_8358:
[----:B------:R-:W2:Y:S02]  /*9f20*/  LDG.E.U16 R4, [R4.64] ;  /* 0x0000002404047981 */ /* 0x000ea4000c1e1500 */
[----:B--2---:R-:W-:-:S05]  /*9f30*/  HADD2.F32 R0, -RZ, R4.H0_H0 ;  /* 0x20000004ff007230 */ /* 0x004fca0000004100 */
[----:B------:R-:W-:-:S04]  /*9f40*/  FMUL.FTZ R0, R0, 1 ;  /* 0x3f80000000007820 */ /* 0x000fc80000410000 */
[----:B------:R0:W1:Y:S01]  /*9f50*/  F2F.F64.F32 R2, R0 ;  /* 0x0000000000027310 */ /* 0x0000620000201800 */
[----:B------:R-:W-:Y:S05]  /*9f60*/  BRA `(.L_x_8352) ;  /* 0x00000b2000007947 */ /* 0x000fea0003800000 */
.L_x_8357:
[----:B------:R0:W5:Y:S01]  /*9f70*/  LDG.E.64 R2, [R4.64] ;  /* 0x0000002404027981 */ /* 0x000162000c1e1b00 */
[----:B------:R-:W-:Y:S05]  /*9f80*/  BRA `(.L_x_8352) ;  /* 0x00000b0000007947 */ /* 0x000fea0003800000 */
.L_x_8347:
        /* <DEDUP_REMOVED lines=13> */
.L_x_8361:
[----:B------:R0:W5:Y:S01]  /*a060*/  LDG.E.64 R2, [R4.64] ;  /* 0x0000002404027981 */ /* 0x000162000c1e1b00 */
[----:B------:R-:W-:Y:S05]  /*a070*/  BRA `(.L_x_8352) ;  /* 0x00000a1000007947 */ /* 0x000fea0003800000 */
.L_x_8360:
        /* <DEDUP_REMOVED lines=28> */
.L_x_8363:
        /* <DEDUP_REMOVED lines=15> */
.L_x_8362:
[----:B------:R-:W2:Y:S02]  /*a330*/  LDG.E.U16 R0, [R4.64] ;  /* 0x0000002404007981 */ /* 0x000ea4000c1e1500 */
[----:B--2---:R-:W-:-:S05]  /*a340*/  PRMT R0, RZ, 0x5410, R0 ;  /* 0x00005410ff007816 */ /* 0x004fca0000000000 */
[----:B------:R-:W-:-:S04]  /*a350*/  FMUL.FTZ R0, R0, 1 ;  /* 0x3f80000000007820 */ /* 0x000fc80000410000 */
[----:B------:R0:W1:Y:S01]  /*a360*/  F2F.F64.F32 R2, R0 ;  /* 0x0000000000027310 */ /* 0x0000620000201800 */
[----:B------:R-:W-:Y:S05]  /*a370*/  BRA `(.L_x_8352) ;  /* 0x0000071000007947 */ /* 0x000fea0003800000 */
.L_x_8359:
        /* <DEDUP_REMOVED lines=11> */
.L_x_8366:
        /* <DEDUP_REMOVED lines=21> */
.L_x_8370:
[----:B------:R-:W-:Y:S05]  /*a580*/  BSYNC B1 ;  /* 0x0000000000017941 */ /* 0x000fea0003800000 */
.L_x_8369:
[----:B------:R-:W-:Y:S01]  /*a590*/  LEA R3, R0, 0x3b800000, 0x17 ;  /* 0x3b80000000037811 */ /* 0x000fe200078eb8ff */
[----:B------:R-:W-:-:S05]  /*a5a0*/  IMAD.SHL.U32 R0, R2, 0x100000, RZ ;  /* 0x0010000002007824 */ /* 0x000fca00078e00ff */
[----:B------:R-:W-:Y:S02]  /*a5b0*/  LOP3.LUT R0, R3, R0, R4, 0xfe, !PT ;  /* 0x0000000003007212 */ /* 0x000fe400078efe04 */
.L_x_8368:
[----:B------:R-:W-:Y:S05]  /*a5c0*/  BSYNC B0 ;  /* 0x0000000000007941 */ /* 0x000fea0003800000 */
.L_x_8367:
[----:B------:R-:W-:-:S04]  /*a5d0*/  FMUL.FTZ R0, R0, 1 ;  /* 0x3f80000000007820 */ /* 0x000fc80000410000 */
[----:B------:R0:W1:Y:S01]  /*a5e0*/  F2F.F64.F32 R2, R0 ;  /* 0x0000000000027310 */ /* 0x0000620000201800 */
[----:B------:R-:W-:Y:S05]  /*a5f0*/  BRA `(.L_x_8352) ;  /* 0x0000049000007947 */ /* 0x000fea0003800000 */
.L_x_8365:
        /* <DEDUP_REMOVED lines=21> */
.L_x_8374:
[----:B------:R-:W-:Y:S05]  /*a750*/  BSYNC B1 ;  /* 0x0000000000017941 */ /* 0x000fea0003800000 */
.L_x_8373:
[----:B------:R-:W-:Y:S01]  /*a760*/  LEA R3, R0, 0x37800000, 0x17 ;  /* 0x3780000000037811 */ /* 0x000fe200078eb8ff */
[----:B------:R-:W-:-:S05]  /*a770*/  IMAD.SHL.U32 R0, R2, 0x200000, RZ ;  /* 0x0020000002007824 */ /* 0x000fca00078e00ff */
[----:B------:R-:W-:Y:S02]  /*a780*/  LOP3.LUT R0, R3, R0, R4, 0xfe, !PT ;  /* 0x0000000003007212 */ /* 0x000fe400078efe04 */
.L_x_8372:
[----:B------:R-:W-:Y:S05]  /*a790*/  BSYNC B0 ;  /* 0x0000000000007941 */ /* 0x000fea0003800000 */
.L_x_8371:
[----:B------:R-:W-:-:S04]  /*a7a0*/  FMUL.FTZ R0, R0, 1 ;  /* 0x3f80000000007820 */ /* 0x000fc80000410000 */
[----:B------:R0:W1:Y:S01]  /*a7b0*/  F2F.F64.F32 R2, R0 ;  /* 0x0000000000027310 */ /* 0x0000620000201800 */
[----:B------:R-:W-:Y:S05]  /*a7c0*/  BRA `(.L_x_8352) ;  /* 0x000002c000007947 */ /* 0x000fea0003800000 */
.L_x_8364:
        /* <DEDUP_REMOVED lines=14> */
.L_x_8378:
[----:B------:R-:W-:Y:S05]  /*a8b0*/  BSYNC B0 ;  /* 0x0000000000007941 */ /* 0x000fea0003800000 */
.L_x_8377:
[----:B------:R-:W-:-:S04]  /*a8c0*/  FMUL.FTZ R0, R0, 1 ;  /* 0x3f80000000007820 */ /* 0x000fc80000410000 */
[----:B------:R0:W1:Y:S01]  /*a8d0*/  F2F.F64.F32 R2, R0 ;  /* 0x0000000000027310 */ /* 0x0000620000201800 */
[----:B------:R-:W-:Y:S05]  /*a8e0*/  BRA `(.L_x_8352) ;  /* 0x000001a000007947 */ /* 0x000fea0003800000 */
.L_x_8351:
        /* <DEDUP_REMOVED lines=21> */
.L_x_8376:
[----:B------:R-:W2:Y:S02]  /*aa40*/  LDG.E.64 R2, [R4.64] ;  /* 0x0000002404027981 */ /* 0x000ea4000c1e1b00 */
[----:B--2---:R-:W0:Y:S01]  /*aa50*/  I2F.F64.U64 R2, R2 ;  /* 0x0000000200027312 */ /* 0x004e220000301800 */
[----:B------:R-:W-:Y:S05]  /*aa60*/  BRA `(.L_x_8352) ;  /* 0x0000002000007947 */ /* 0x000fea0003800000 */
.L_x_8375:
[----:B------:R-:W2:Y:S02]  /*aa70*/  LDG.E R2, [R4.64] ;  /* 0x0000002404027981 */ /* 0x000ea4000c1e1900 */
[----:B--2---:R-:W0:Y:S02]  /*aa80*/  I2F.F64.U32 R2, R2 ;  /* 0x0000000200027312 */ /* 0x004e240000201800 */
.L_x_8352:
        /* <DEDUP_REMOVED lines=15> */
.L_x_8380:
[----:B------:R-:W-:Y:S05]  /*ab80*/  BSYNC B0 ;  /* 0x0000000000007941 */ /* 0x000fea0003800000 */
.L_x_8379:
        /* <DEDUP_REMOVED lines=13> */
[----:B-1----:R-:W-:Y:S01]  /*ac60*/  STG.E.U8 [R16.64], R5 ;  /* 0x0000000510007986 */ /* 0x002fe2000c101124 */
[----:B------:R-:W-:Y:S05]  /*ac70*/  EXIT ;  /* 0x000000000000794d */ /* 0x000fea0003800000 */
.L_x_8384:
[----:B-1----:R-:W1:Y:S02]  /*ac80*/  F2I.S64.F64.TRUNC R4, R4 ;  /* 0x0000000400047311 */ /* 0x002e64000030d900 */
[----:B-1----:R-:W-:-:S05]  /*ac90*/  IMAD.MOV.U32 R3, RZ, RZ, R4 ;  /* 0x000000ffff037224 */ /* 0x002fca00078e0004 */
[----:B------:R-:W-:Y:S01]  /*aca0*/  STG.E.U8 [R16.64], R3 ;  /* 0x0000000310007986 */ /* 0x000fe2000c101124 */
[----:B------:R-:W-:Y:S05]  /*acb0*/  EXIT ;  /* 0x000000000000794d */ /* 0x000fea0003800000 */
.L_x_8383:
[----:B------:R-:W-:-:S13]  /*acc0*/  ISETP.NE.AND P0, PT, R0, 0x2, PT ;  /* 0x000000020000780c */ /* 0x000fda0003f05270 */
[----:B------:R-:W-:Y:S05]  /*acd0*/  @!P0 BRA `(.L_x_8386) ;  /* 0x000000a000008947 */ /* 0x000fea0003800000 */
[----:B------:R-:W-:-:S13]  /*ace0*/  ISETP.NE.AND P0, PT, R0, 0x3, PT ;  /* 0x000000030000780c */ /* 0x000fda0003f05270 */
[----:B------:R-:W-:Y:S05]  /*acf0*/  @!P0 BRA `(.L_x_8387) ;  /* 0x0000005000008947 */ /* 0x000fea0003800000 */
[----:B------:R-:W-:-:S13]  /*ad00*/  ISETP.NE.AND P0, PT, R0, 0x4, PT ;  /* 0x000000040000780c */ /* 0x000fda0003f05270 */
[----:B------:R-:W-:Y:S05]  /*ad10*/  @P0 BRA `(.L_x_8385) ;  /* 0x00000ce000000947 */ /* 0x000fea0003800000 */
[----:B-1----:R-:W1:Y:S02]  /*ad20*/  F2I.S64.F64.TRUNC R4, R4 ;  /* 0x0000000400047311 */ /* 0x002e64000030d900 */
[----:B-1----:R-:W-:Y:S01]  /*ad30*/  STG.E.64 [R16.64], R4 ;  /* 0x0000000410007986 */ /* 0x002fe2000c101b24 */
[----:B------:R-:W-:Y:S05]  /*ad40*/  EXIT ;  /* 0x000000000000794d */ /* 0x000fea0003800000 */
.L_x_8387:
[----:B-1----:R-:W1:Y:S02]  /*ad50*/  F2I.F64.TRUNC R5, R4 ;  /* 0x0000000400057311 */ /* 0x002e64000030d100 */
[----:B-1----:R-:W-:Y:S01]  /*ad60*/  STG.E [R16.64], R5 ;  /* 0x0000000510007986 */ /* 0x002fe2000c101924 */
[----:B------:R-:W-:Y:S05]  /*ad70*/  EXIT ;  /* 0x000000000000794d */ /* 0x000fea0003800000 */
.L_x_8386:
[----:B-1----:R-:W1:Y:S02]  /*ad80*/  F2I.F64.TRUNC R5, R4 ;  /* 0x0000000400057311 */ /* 0x002e64000030d100 */
[----:B-1----:R-:W-:Y:S01]  /*ad90*/  STG.E.U16 [R16.64], R5 ;  /* 0x0000000510007986 */ /* 0x002fe2000c101524 */
[----:B------:R-:W-:Y:S05]  /*ada0*/  EXIT ;  /* 0x000000000000794d */ /* 0x000fea0003800000 */
.L_x_8382:
        /* <DEDUP_REMOVED lines=9> */
[----:B------:R-:W-:Y:S01]  /*ae40*/  STG.E [R16.64], R3 ;  /* 0x0000000310007986 */ /* 0x000fe2000c101924 */
[----:B------:R-:W-:Y:S05]  /*ae50*/  EXIT ;  /* 0x000000000000794d */ /* 0x000fea0003800000 */
.L_x_8389:
[----:B-1----:R-:W1:Y:S01]  /*ae60*/  F2F.F32.F64 R0, R4 ;  /* 0x0000000400007310 */ /* 0x002e620000301000 */
[----:B------:R-:W1:-:S14]  /*ae70*/  DSETP.GEU.AND P0, PT, |R4|, c[0x2][0x0], PT ;  /* 0x008000000400762a */ /* 0x000e5c0003f0e200 */
[----:B-1----:R-:W-:-:S05]  /*ae80*/  @!P0 FMUL R0, R0, 1.175494350822287508e-38 ;  /* 0x0080000000008820 */ /* 0x002fca0000400000 */
[----:B------:R-:W-:-:S05]  /*ae90*/  F2FP.PACK_AB R0, RZ, R0 ;  /* 0x00000000ff00723e */ /* 0x000fca00000000ff */
[----:B------:R-:W-:Y:S01]  /*aea0*/  STG.E.U16 [R16.64], R0 ;  /* 0x0000000010007986 */ /* 0x000fe2000c101524 */
[----:B------:R-:W-:Y:S05]  /*aeb0*/  EXIT ;  /* 0x000000000000794d */ /* 0x000fea0003800000 */
.L_x_8388:
        /* <DEDUP_REMOVED lines=10> */
[----:B------:R-:W-:Y:S01]  /*af60*/  STG.E.64 [R16.64], R2 ;  /* 0x0000000210007986 */ /* 0x000fe2000c101b24 */
[----:B------:R-:W-:Y:S05]  /*af70*/  EXIT ;  /* 0x000000000000794d */ /* 0x000fea0003800000 */
.L_x_8391:
[----:B-1----:R-:W1:Y:S01]  /*af80*/  F2F.F32.F64 R0, R4 ;  /* 0x0000000400007310 */ /* 0x002e620000301000 */
[----:B------:R-:W1:-:S14]  /*af90*/  DSETP.GEU.AND P0, PT, |R4|, c[0x2][0x0], PT ;  /* 0x008000000400762a */ /* 0x000e5c0003f0e200 */
[----:B-1----:R-:W-:-:S05]  /*afa0*/  @!P0 FMUL R0, R0, 1.175494350822287508e-38 ;  /* 0x0080000000008820 */ /* 0x002fca0000400000 */
[----:B------:R-:W-:-:S04]  /*afb0*/  F2FP.PACK_AB R3, RZ, R0 ;  /* 0x00000000ff03723e */ /* 0x000fc800000000ff */
[----:B------:R-:W-:-:S05]  /*afc0*/  PRMT R3, R3, 0x5410, RZ ;  /* 0x0000541003037816 */ /* 0x000fca00000000ff */
[----:B------:R-:W-:Y:S01]  /*afd0*/  STG.E [R16.64], R3 ;  /* 0x0000000310007986 */ /* 0x000fe2000c101924 */
[----:B------:R-:W-:Y:S05]  /*afe0*/  EXIT ;  /* 0x000000000000794d */ /* 0x000fea0003800000 */
.L_x_8390:
[----:B-1----:R-:W-:Y:S01]  /*aff0*/  STG.E.64 [R16.64], R4 ;  /* 0x0000000410007986 */ /* 0x002fe2000c101b24 */
[----:B------:R-:W-:Y:S05]  /*b000*/  EXIT ;  /* 0x000000000000794d */ /* 0x000fea0003800000 */
.L_x_8381:
        /* <DEDUP_REMOVED lines=10> */
[----:B------:R-:W-:Y:S01]  /*b0b0*/  STG.E.U8 [R16.64], R3 ;  /* 0x0000000310007986 */ /* 0x000fe2000c101124 */
[----:B------:R-:W-:Y:S05]  /*b0c0*/  EXIT ;  /* 0x000000000000794d */ /* 0x000fea0003800000 */
.L_x_8394:
[----:B0-----:R-:W-:-:S05]  /*b0d0*/  CS2R R6, SRZ ;  /* 0x0000000000067805 */ /* 0x001fca000001ff00 */
[----:B-1----:R-:W-:Y:S01]  /*b0e0*/  STG.E.128 [R16.64], R4 ;  /* 0x0000000410007986 */ /* 0x002fe2000c101d24 */
[----:B------:R-:W-:Y:S05]  /*b0f0*/  EXIT ;  /* 0x000000000000794d */ /* 0x000fea0003800000 */
.L_x_8393:
        /* <DEDUP_REMOVED lines=23> */
.L_x_8398:
[----:B------:R-:W-:Y:S05]  /*b270*/  BSYNC B0 ;  /* 0x0000000000007941 */ /* 0x000fea0003800000 */
.L_x_8397:
[----:B------:R-:W-:-:S05]  /*b280*/  LOP3.LUT R3, R0, R3, RZ, 0xfc, !PT ;  /* 0x0000000300037212 */ /* 0x000fca00078efcff */
[----:B------:R-:W-:Y:S01]  /*b290*/  STG.E.U8 [R16.64], R3 ;  /* 0x0000000310007986 */ /* 0x000fe2000c101124 */
[----:B------:R-:W-:Y:S05]  /*b2a0*/  EXIT ;  /* 0x000000000000794d */ /* 0x000fea0003800000 */
.L_x_8396:
        /* <DEDUP_REMOVED lines=15> */
.L_x_8400:
[----:B------:R-:W-:Y:S01]  /*b3a0*/  IMAD.MOV.U32 R0, RZ, RZ, 0x7f ;  /* 0x0000007fff007424 */ /* 0x000fe200078e00ff */
[----:B------:R-:W-:-:S04]  /*b3b0*/  ISETP.GT.U32.AND P0, PT, R2, 0x7f800000, PT ;  /* 0x7f8000000200780c */ /* 0x000fc80003f04070 */
[----:B------:R-:W-:-:S04]  /*b3c0*/  SEL R0, R0, 0x7c, P0 ;  /* 0x0000007c00007807 */ /* 0x000fc80000000000 */
.L_x_8401:
[----:B------:R-:W-:Y:S05]  /*b3d0*/  BSYNC B0 ;  /* 0x0000000000007941 */ /* 0x000fea0003800000 */
.L_x_8399:
[----:B------:R-:W-:-:S04]  /*b3e0*/  LOP3.LUT R2, R3, 0x80000000, RZ, 0xc0, !PT ;  /* 0x8000000003027812 */ /* 0x000fc800078ec0ff */
[----:B------:R-:W-:-:S04]  /*b3f0*/  SHF.R.U32.HI R3, RZ, 0x18, R2 ;  /* 0x00000018ff037819 */ /* 0x000fc80000011602 */
[----:B------:R-:W-:-:S05]  /*b400*/  LOP3.LUT R3, R0, R3, RZ, 0xfc, !PT ;  /* 0x0000000300037212 */ /* 0x000fca00078efcff */
[----:B------:R-:W-:Y:S01]  /*b410*/  STG.E.U8 [R16.64], R3 ;  /* 0x0000000310007986 */ /* 0x000fe2000c101124 */
[----:B------:R-:W-:Y:S05]  /*b420*/  EXIT ;  /* 0x000000000000794d */ /* 0x000fea0003800000 */
.L_x_8395:
[----:B-1----:R-:W1:Y:S01]  /*b430*/  F2F.F32.F64 R0, R4 ;  /* 0x0000000400007310 */ /* 0x002e620000301000 */
[----:B------:R-:W1:-:S14]  /*b440*/  DSETP.GEU.AND P0, PT, |R4|, c[0x2][0x0], PT ;  /* 0x008000000400762a */ /* 0x000e5c0003f0e200 */
[----:B-1----:R-:W-:-:S05]  /*b450*/  @!P0 FMUL R0, R0, 1.175494350822287508e-38 ;  /* 0x0080000000008820 */ /* 0x002fca0000400000 */
[----:B------:R-:W-:-:S05]  /*b460*/  F2FP.BF16.PACK_AB R0, RZ, R0 ;  /* 0x00000000ff00723e */ /* 0x000fca00000010ff */
[----:B------:R-:W-:Y:S01]  /*b470*/  STG.E.U16 [R16.64], R0 ;  /* 0x0000000010007986 */ /* 0x000fe2000c101524 */
[----:B------:R-:W-:Y:S05]  /*b480*/  EXIT ;  /* 0x000000000000794d */ /* 0x000fea0003800000 */
.L_x_8392:
        /* <DEDUP_REMOVED lines=9> */
[----:B-1----:R-:W-:Y:S01]  /*b520*/  STG.E.U16 [R16.64], R5 ;  /* 0x0000000510007986 */ /* 0x002fe2000c101524 */
[----:B------:R-:W-:Y:S05]  /*b530*/  EXIT ;  /* 0x000000000000794d */ /* 0x000fea0003800000 */
.L_x_8404:
        /* <DEDUP_REMOVED lines=19> */
.L_x_8407:
[----:B------:R-:W-:-:S04]  /*b670*/  LOP3.LUT R2, R3, 0x80000000, RZ, 0xc0, !PT ;  /* 0x8000000003027812 */ /* 0x000fc800078ec0ff */
[----:B------:R-:W-:-:S04]  /*b680*/  SHF.R.U32.HI R3, RZ, 0x18, R2 ;  /* 0x00000018ff037819 */ /* 0x000fc80000011602 */
[----:B------:R-:W-:-:S04]  /*b690*/  LOP3.LUT R0, R0, R3, RZ, 0xfc, !PT ;  /* 0x0000000300007212 */ /* 0x000fc800078efcff */
[----:B------:R-:W-:Y:S02]  /*b6a0*/  PRMT R8, R0, 0x7610, R8 ;  /* 0x0000761000087816 */ /* 0x000fe40000000008 */
.L_x_8406:
[----:B------:R-:W-:Y:S05]  /*b6b0*/  BSYNC B0 ;  /* 0x0000000000007941 */ /* 0x000fea0003800000 */
.L_x_8405:
[----:B------:R-:W-:Y:S01]  /*b6c0*/  STG.E.U8 [R16.64], R8 ;  /* 0x0000000810007986 */ /* 0x000fe2000c101124 */
[----:B------:R-:W-:Y:S05]  /*b6d0*/  EXIT ;  /* 0x000000000000794d */ /* 0x000fea0003800000 */
.L_x_8403:
        /* <DEDUP_REMOVED lines=19> */
.L_x_8410:
[----:B------:R-:W-:-:S04]  /*b810*/  LOP3.LUT R2, R3, 0x80000000, RZ, 0xc0, !PT ;  /* 0x8000000003027812 */ /* 0x000fc800078ec0ff */
[----:B------:R-:W-:-:S04]  /*b820*/  SHF.R.U32.HI R3, RZ, 0x18, R2 ;  /* 0x00000018ff037819 */ /* 0x000fc80000011602 */
[----:B------:R-:W-:-:S04]  /*b830*/  LOP3.LUT R0, R0, R3, RZ, 0xfc, !PT ;  /* 0x0000000300007212 */ /* 0x000fc800078efcff */
[----:B------:R-:W-:Y:S02]  /*b840*/  PRMT R8, R0, 0x7610, R8 ;  /* 0x0000761000087816 */ /* 0x000fe40000000008 */
.L_x_8409:
[----:B------:R-:W-:Y:S05]  /*b850*/  BSYNC B0 ;  /* 0x0000000000007941 */ /* 0x000fea0003800000 */
.L_x_8408:
[----:B------:R-:W-:Y:S01]  /*b860*/  STG.E.U8 [R16.64], R8 ;  /* 0x0000000810007986 */ /* 0x000fe2000c101124 */
[----:B------:R-:W-:Y:S05]  /*b870*/  EXIT ;  /* 0x000000000000794d */ /* 0x000fea0003800000 */
.L_x_8402:
        /* <DEDUP_REMOVED lines=24> */
.L_x_8385:
        /* <DEDUP_REMOVED lines=20> */
.L_x_8412:
[----:B-1----:R-:W1:Y:S02]  /*bb40*/  F2I.U64.F64.TRUNC R4, R4 ;  /* 0x0000000400047311 */ /* 0x002e64000030d800 */
[----:B-1----:R-:W-:Y:S01]  /*bb50*/  STG.E.64 [R16.64], R4 ;  /* 0x0000000410007986 */ /* 0x002fe2000c101b24 */
[----:B------:R-:W-:Y:S05]  /*bb60*/  EXIT ;  /* 0x000000000000794d */ /* 0x000fea0003800000 */
.L_x_8411:
[----:B-1----:R-:W1:Y:S02]  /*bb70*/  F2I.U32.F64.TRUNC R5, R4 ;  /* 0x0000000400057311 */ /* 0x002e64000030d000 */
[----:B-1----:R-:W-:Y:S01]  /*bb80*/  STG.E [R16.64], R5 ;  /* 0x0000000510007986 */ /* 0x002fe2000c101924 */
[----:B------:R-:W-:Y:S05]  /*bb90*/  EXIT ;  /* 0x000000000000794d */ /* 0x000fea0003800000 */
        .weak           $__internal_18_$__cuda_sm20_dblrcp_rn_slowpath_v3
        .type           $__internal_18_$__cuda_sm20_dblrcp_rn_slowpath_v3,@function
        .size           $__internal_18_$__cuda_sm20_dblrcp_rn_slowpath_v3,(.L_x_61507 - $__internal_18_$__cuda_sm20_dblrcp_rn_slowpath_v3)
$__internal_18_$__cuda_sm20_dblrcp_rn_slowpath_v3:
        /* <DEDUP_REMOVED lines=26> */
.L_x_8416:
        /* <DEDUP_REMOVED lines=10> */
.L_x_8414:
[----:B------:R-:W-:Y:S01]  /*bde0*/  LOP3.LUT R5, R3, 0x80000, RZ, 0xfc, !PT ;  /* 0x0008000003057812 */ /* 0x000fe200078efcff */
[----:B------:R-:W-:Y:S02]  /*bdf0*/  IMAD.MOV.U32 R4, RZ, RZ, R2 ;  /* 0x000000ffff047224 */ /* 0x000fe400078e0002 */
.L_x_8415:
[----:B------:R-:W-:Y:S05]  /*be00*/  BSYNC B1 ;  /* 0x0000000000017941 */ /* 0x000fea0003800000 */
.L_x_8413:
[----:B0-----:R-:W-:Y:S02]  /*be10*/  IMAD.MOV.U32 R2, RZ, RZ, R0 ;  /* 0x000000ffff027224 */ /* 0x001fe400078e0000 */
[----:B------:R-:W-:-:S04]  /*be20*/  IMAD.MOV.U32 R3, RZ, RZ, 0x0 ;  /* 0x00000000ff037424 */ /* 0x000fc800078e00ff */
[----:B------:R-:W-:Y:S05]  /*be30*/  RET.REL.NODEC R2 `(_ZN2at6native18elementwise_kernelILi128ELi4EZNS0_15gpu_kernel_implIZNS0_50_GLOBAL__N__2680c7bb_12_PowKernel_cu_b2145a98_318429pow_tensor_scalar_kernel_implIddEEvRNS_18TensorIteratorBaseET0_EUldE1_EEvS6_RKT_EUliE_EEviT1_) ;  /* 0xffff41c002007950 */ /* 0x000fea0003c3ffff */
.L_x_8417:
        /* <DEDUP_REMOVED lines=12> */
.L_x_61507:


//--------------------- .text._ZN2at6native27unrolled_elementwise_kernelIZNS0_50_GLOBAL__N__2680c7bb_12_PowKernel_cu_b2145a98_318429pow_tensor_scalar_kernel_implIddEEvRNS_18TensorIteratorBaseET0_EUldE1_St5arrayIPcLm2EELi4E23TrivialOffsetCalculatorILi1EjESC_NS0_6memory12LoadWithCastILi1EEENSD_13StoreWithCastILi1EEEEEviT_S6_T2_T3_T4_T5_ --------------------------
	.section	.text._ZN2at6native27unrolled_elementwise_kernelIZNS0_50_GLOBAL__N__2680c7bb_12_PowKernel_cu_b2145a98_318429pow_tensor_scalar_kernel_implIddEEvRNS_18TensorIteratorBaseET0_EUldE1_St5arrayIPcLm2EELi4E23TrivialOffsetCalculatorILi1EjESC_NS0_6memory12LoadWithCastILi1EEENSD_13StoreWithCastILi1EEEEEviT_S6_T2_T3_T4_T5_,"ax",@progbits
	.sectioninfo	@"SHI_REGISTERS=34"
	.align	128
        .global         _ZN2at6native27unrolled_elementwise_kernelIZNS0_50_GLOBAL__N__2680c7bb_12_PowKernel_cu_b2145a98_318429pow_tensor_scalar_kernel_implIddEEvRNS_18TensorIteratorBaseET0_EUldE1_St5arrayIPcLm2EELi4E23TrivialOffsetCalculatorILi1EjESC_NS0_6memory12LoadWithCastILi1EEENSD_13StoreWithCastILi1EEEEEviT_S6_T2_T3_T4_T5_
        .type           _ZN2at6native27unrolled_elementwise_kernelIZNS0_50_GLOBAL__N__2680c7bb_12_PowKernel_cu_b2145a98_318429pow_tensor_scalar_kernel_implIddEEvRNS_18TensorIteratorBaseET0_EUldE1_St5arrayIPcLm2EELi4E23TrivialOffsetCalculatorILi1EjESC_NS0_6memory12LoadWithCastILi1EEENSD_13StoreWithCastILi1EEEEEviT_S6_T2_T3_T4_T5_,@function
        .size           _ZN2at6native27unrolled_elementwise_kernelIZNS0_50_GLOBAL__N__2680c7bb_12_PowKernel_cu_b2145a98_318429pow_tensor_scalar_kernel_implIddEEvRNS_18TensorIteratorBaseET0_EUldE1_St5arrayIPcLm2EELi4E23TrivialOffsetCalculatorILi1EjESC_NS0_6memory12LoadWithCastILi1EEENSD_13StoreWithCastILi1EEEEEviT_S6_T2_T3_T4_T5_,(.L_x_61508 - _ZN2at6native27unrolled_elementwise_kernelIZNS0_50_GLOBAL__N__2680c7bb_12_PowKernel_cu_b2145a98_318429pow_tensor_scalar_kernel_implIddEEvRNS_18TensorIteratorBaseET0_EUldE1_St5arrayIPcLm2EELi4E23TrivialOffsetCalculatorILi1EjESC_NS0_6memory12LoadWithCastILi1EEENSD_13StoreWithCastILi1EEEEEviT_S6_T2_T3_T4_T5_)
        .other          _ZN2at6native27unrolled_elementwise_kernelIZNS0_50_GLOBAL__N__2680c7bb_12_PowKernel_cu_b2145a98_318429pow_tensor_scalar_kernel_implIddEEvRNS_18TensorIteratorBaseET0_EUldE1_St5arrayIPcLm2EELi4E23TrivialOffsetCalculatorILi1EjESC_NS0_6memory12LoadWithCastILi1EEENSD_13StoreWithCastILi1EEEEEviT_S6_T2_T3_T4_T5_,@"STO_CUDA_ENTRY STV_DEFAULT"
_ZN2at6native27unrolled_elementwise_kernelIZNS0_50_GLOBAL__N__2680c7bb_12_PowKernel_cu_b2145a98_318429pow_tensor_scalar_kernel_implIddEEvRNS_18TensorIteratorBaseET0_EUldE1_St5arrayIPcLm2EELi4E23TrivialOffsetCalculatorILi1EjESC_NS0_6memory12LoadWithCastILi1EEENSD_13StoreWithCastILi1EEEEEviT_S6_T2_T3_T4_T5_:
.text._ZN2at6native27unrolled_elementwise_kernelIZNS0_50_GLOBAL__N__2680c7bb_12_PowKernel_cu_b2145a98_318429pow_tensor_scalar_kernel_implIddEEvRNS_18TensorIteratorBaseET0_EUldE1_St5arrayIPcLm2EELi4E23TrivialOffsetCalculatorILi1EjESC_NS0_6memory12LoadWithCastILi1EEENSD_13StoreWithCastILi1EEEEEviT_S6_T2_T3_T4_T5_:
        /* <DEDUP_REMOVED lines=30> */
.L_x_8423:
[----:B------:R-:W2:Y:S02]  /*01e0*/  LDG.E.U8 R4, [R4.64] ;  /* 0x0000002404047981 */ /* 0x000ea4000c1e1100 */
[----:B--2---:R0:W1:Y:S01]  /*01f0*/  I2F.F64.U16 R26, R4 ;  /* 0x00000004001a7312 */ /* 0x0040620000101800 */
[----:B------:R-:W-:Y:S05]  /*0200*/  BRA `(.L_x_8425) ;  /* 0x00000e0000007947 */ /* 0x000fea0003800000 */
.L_x_8422:
        /* <DEDUP_REMOVED lines=9> */
.L_x_8427:
[----:B------:R-:W2:Y:S02]  /*02a0*/  LDG.E R4, [R4.64] ;  /* 0x0000002404047981 */ /* 0x000ea4000c1e1900 */
[----:B--2---:R0:W1:Y:S01]  /*02b0*/  I2F.F64 R26, R4 ;  /* 0x00000004001a7312 */ /* 0x0040620000201c00 */
[----:B------:R-:W-:Y:S05]  /*02c0*/  BRA `(.L_x_8425) ;  /* 0x00000d4000007947 */ /* 0x000fea0003800000 */
.L_x_8426:
[----:B------:R-:W2:Y:S02]  /*02d0*/  LDG.E.U16 R4, [R4.64] ;  /* 0x0000002404047981 */ /* 0x000ea4000c1e1500 */
[----:B--2---:R0:W1:Y:S01]  /*02e0*/  I2F.F64.S16 R26, R4 ;  /* 0x00000004001a7312 */ /* 0x0040620000101c00 */
[----:B------:R-:W-:Y:S05]  /*02f0*/  BRA `(.L_x_8425) ;  /* 0x00000d1000007947 */ /* 0x000fea0003800000 */
.L_x_8421:
        /* <DEDUP_REMOVED lines=10> */
.L_x_8429:
[----:B------:R-:W2:Y:S02]  /*03a0*/  LDG.E.U16 R0, [R4.64] ;  /* 0x0000002404007981 */ /* 0x000ea4000c1e1500 */
[----:B--2---:R-:W-:-:S05]  /*03b0*/  HADD2.F32 R0, -RZ, R0.H0_H0 ;  /* 0x20000000ff007230 */ /* 0x004fca0000004100 */
[----:B------:R-:W-:-:S04]  /*03c0*/  FMUL.FTZ R0, R0, 1 ;  /* 0x3f80000000007820 */ /* 0x000fc80000410000 */
[----:B------:R0:W1:Y:S01]  /*03d0*/  F2F.F64.F32 R26, R0 ;  /* 0x00000000001a7310 */ /* 0x0000620000201800 */
[----:B------:R-:W-:Y:S05]  /*03e0*/  BRA `(.L_x_8425) ;  /* 0x00000c2000007947 */ /* 0x000fea0003800000 */
.L_x_8428:
        /* <DEDUP_REMOVED lines=10> */
.L_x_8431:
[----:B------:R-:W2:Y:S02]  /*0490*/  LDG.E.U16 R4, [R4.64] ;  /* 0x0000002404047981 */ /* 0x000ea4000c1e1500 */
[----:B--2---:R-:W-:-:S05]  /*04a0*/  HADD2.F32 R0, -RZ, R4.H0_H0 ;  /* 0x20000004ff007230 */ /* 0x004fca0000004100 */
[----:B------:R-:W-:-:S04]  /*04b0*/  FMUL.FTZ R0, R0, 1 ;  /* 0x3f80000000007820 */ /* 0x000fc80000410000 */
[----:B------:R0:W1:Y:S01]  /*04c0*/  F2F.F64.F32 R26, R0 ;  /* 0x00000000001a7310 */ /* 0x0000620000201800 */
[----:B------:R-:W-:Y:S05]  /*04d0*/  BRA `(.L_x_8425) ;  /* 0x00000b3000007947 */ /* 0x000fea0003800000 */
.L_x_8430:
[----:B------:R0:W5:Y:S01]  /*04e0*/  LDG.E.64 R26, [R4.64] ;  /* 0x00000024041a7981 */ /* 0x000162000c1e1b00 */
[----:B------:R-:W-:Y:S05]  /*04f0*/  BRA `(.L_x_8425) ;  /* 0x00000b1000007947 */ /* 0x000fea0003800000 */
.L_x_8420:
        /* <DEDUP_REMOVED lines=13> */
.L_x_8434:
[----:B------:R0:W5:Y:S01]  /*05d0*/  LDG.E.64 R26, [R4.64] ;  /* 0x00000024041a7981 */ /* 0x000162000c1e1b00 */
[----:B------:R-:W-:Y:S05]  /*05e0*/  BRA `(.L_x_8425) ;  /* 0x00000a2000007947 */ /* 0x000fea0003800000 */
.L_x_8433:
        /* <DEDUP_REMOVED lines=28> */
.L_x_8436:
        /* <DEDUP_REMOVED lines=16> */
.L_x_8435:
[----:B------:R-:W2:Y:S02]  /*08b0*/  LDG.E.U16 R0, [R4.64] ;  /* 0x0000002404007981 */ /* 0x000ea4000c1e1500 */
[----:B--2---:R-:W-:-:S05]  /*08c0*/  PRMT R0, RZ, 0x5410, R0 ;  /* 0x00005410ff007816 */ /* 0x004fca0000000000 */
[----:B------:R-:W-:-:S04]  /*08d0*/  FMUL.FTZ R0, R0, 1 ;  /* 0x3f80000000007820 */ /* 0x000fc80000410000 */
[----:B------:R0:W1:Y:S01]  /*08e0*/  F2F.F64.F32 R26, R0 ;  /* 0x00000000001a7310 */ /* 0x0000620000201800 */
[----:B------:R-:W-:Y:S05]  /*08f0*/  BRA `(.L_x_8425) ;  /* 0x0000071000007947 */ /* 0x000fea0003800000 */
.L_x_8432:
        /* <DEDUP_REMOVED lines=11> */
.L_x_8439:
        /* <DEDUP_REMOVED lines=21> */
.L_x_8443:
[----:B------:R-:W-:Y:S05]  /*0b00*/  BSYNC B1 ;  /* 0x0000000000017941 */ /* 0x000fea0003800000 */
.L_x_8442:
[----:B------:R-:W-:Y:S01]  /*0b10*/  LEA R5, R0, 0x3b800000, 0x17 ;  /* 0x3b80000000057811 */ /* 0x000fe200078eb8ff */
[----:B------:R-:W-:-:S05]  /*0b20*/  IMAD.SHL.U32 R0, R3, 0x100000, RZ ;  /* 0x0010000003007824 */ /* 0x000fca00078e00ff */
[----:B------:R-:W-:Y:S02]  /*0b30*/  LOP3.LUT R0, R5, R0, R6, 0xfe, !PT ;  /* 0x0000000005007212 */ /* 0x000fe400078efe06 */
.L_x_8441:
[----:B------:R-:W-:Y:S05]  /*0b40*/  BSYNC B0 ;  /* 0x0000000000007941 */ /* 0x000fea0003800000 */
.L_x_8440:
[----:B------:R-:W-:-:S04]  /*0b50*/  FMUL.FTZ R0, R0, 1 ;  /* 0x3f80000000007820 */ /* 0x000fc80000410000 */
[----:B------:R0:W1:Y:S01]  /*0b60*/  F2F.F64.F32 R26, R0 ;  /* 0x00000000001a7310 */ /* 0x0000620000201800 */
[----:B------:R-:W-:Y:S05]  /*0b70*/  BRA `(.L_x_8425) ;  /* 0x0000049000007947 */ /* 0x000fea0003800000 */
.L_x_8438:
        /* <DEDUP_REMOVED lines=21> */
.L_x_8447:
[----:B------:R-:W-:Y:S05]  /*0cd0*/  BSYNC B1 ;  /* 0x0000000000017941 */ /* 0x000fea0003800000 */
.L_x_8446:
[----:B------:R-:W-:Y:S01]  /*0ce0*/  LEA R5, R0, 0x37800000, 0x17 ;  /* 0x3780000000057811 */ /* 0x000fe200078eb8ff */
[----:B------:R-:W-:-:S05]  /*0cf0*/  IMAD.SHL.U32 R0, R3, 0x200000, RZ ;  /* 0x0020000003007824 */ /* 0x000fca00078e00ff */
[----:B------:R-:W-:Y:S02]  /*0d00*/  LOP3.LUT R0, R5, R0, R6, 0xfe, !PT ;  /* 0x0000000005007212 */ /* 0x000fe400078efe06 */
.L_x_8445:
[----:B------:R-:W-:Y:S05]  /*0d10*/  BSYNC B0 ;  /* 0x0000000000007941 */ /* 0x000fea0003800000 */
.L_x_8444:
[----:B------:R-:W-:-:S04]  /*0d20*/  FMUL.FTZ R0, R0, 1 ;  /* 0x3f80000000007820 */ /* 0x000fc80000410000 */
[----:B------:R0:W1:Y:S01]  /*0d30*/  F2F.F64.F32 R26, R0 ;  /* 0x00000000001a7310 */ /* 0x0000620000201800 */
[----:B------:R-:W-:Y:S05]  /*0d40*/  BRA `(.L_x_8425) ;  /* 0x000002c000007947 */ /* 0x000fea0003800000 */
.L_x_8437:
        /* <DEDUP_REMOVED lines=14> */
.L_x_8451:
[----:B------:R-:W-:Y:S05]  /*0e30*/  BSYNC B0 ;  /* 0x0000000000007941 */ /* 0x000fea0003800000 */
.L_x_8450:
[----:B------:R-:W-:-:S04]  /*0e40*/  FMUL.FTZ R0, R0, 1 ;  /* 0x3f80000000007820 */ /* 0x000fc80000410000 */
[----:B------:R0:W1:Y:S01]  /*0e50*/  F2F.F64.F32 R26, R0 ;  /* 0x00000000001a7310 */ /* 0x0000620000201800 */
[----:B------:R-:W-:Y:S05]  /*0e60*/  BRA `(.L_x_8425) ;  /* 0x000001a000007947 */ /* 0x000fea0003800000 */
.L_x_8424:
        /* <DEDUP_REMOVED lines=21> */
.L_x_8449:
[----:B------:R-:W2:Y:S02]  /*0fc0*/  LDG.E.64 R26, [R4.64] ;  /* 0x00000024041a7981 */ /* 0x000ea4000c1e1b00 */
[----:B--2---:R-:W0:Y:S01]  /*0fd0*/  I2F.F64.U64 R26, R26 ;  /* 0x0000001a001a7312 */ /* 0x004e220000301800 */
[----:B------:R-:W-:Y:S05]  /*0fe0*/  BRA `(.L_x_8425) ;  /* 0x0000002000007947 */ /* 0x000fea0003800000 */
.L_x_8448:
[----:B------:R-:W2:Y:S02]  /*0ff0*/  LDG.E R4, [R4.64] ;  /* 0x0000002404047981 */ /* 0x000ea4000c1e1900 */
[----:B--2---:R0:W1:Y:S02]  /*1000*/  I2F.F64.U32 R26, R4 ;  /* 0x00000004001a7312 */ /* 0x0040640000201800 */
.L_x_8425:
[----:B------:R-:W2:Y:S02]  /*1010*/  S2R R22, SR_TID.X ;  /* 0x0000000000167919 */ /* 0x000ea40000002100 */
[----:B--2---:R-:W-:Y:S02]  /*1020*/  IADD3 R22, R22, 0x80, RZ ;  /* 0x0000008016167810 */ /* 0x004fe40007ffe0ff */
.L_x_8419:
[----:B-1----:R-:W-:Y:S05]  /*1030*/  BSYNC B6 ;  /* 0x0000000000067941 */ /* 0x002fea0003800000 */
.L_x_8418:
        /* <DEDUP_REMOVED lines=22> */
.L_x_8457:
[----:B------:R-:W2:Y:S02]  /*11a0*/  LDG.E.U8 R4, [R4.64] ;  /* 0x0000002404047981 */ /* 0x000ea4000c1e1100 */
[----:B--2---:R0:W1:Y:S01]  /*11b0*/  I2F.F64.U16 R28, R4 ;  /* 0x00000004001c7312 */ /* 0x0040620000101800 */
[----:B------:R-:W-:Y:S05]  /*11c0*/  BRA `(.L_x_8459) ;  /* 0x00000df000007947 */ /* 0x000fea0003800000 */
.L_x_8456:
        /* <DEDUP_REMOVED lines=9> */
.L_x_8461:
[----:B------:R-:W2:Y:S02]  /*1260*/  LDG.E R4, [R4.64] ;  /* 0x0000002404047981 */ /* 0x000ea4000c1e1900 */
[----:B--2---:R0:W1:Y:S01]  /*1270*/  I2F.F64 R28, R4 ;  /* 0x00000004001c7312 */ /* 0x0040620000201c00 */
[----:B------:R-:W-:Y:S05]  /*1280*/  BRA `(.L_x_8459) ;  /* 0x00000d3000007947 */ /* 0x000fea0003800000 */
.L_x_8460:
[----:B------:R-:W2:Y:S02]  /*1290*/  LDG.E.U16 R4, [R4.64] ;  /* 0x0000002404047981 */ /* 0x000ea4000c1e1500 */
[----:B--2---:R0:W1:Y:S01]  /*12a0*/  I2F.F64.S16 R28, R4 ;  /* 0x00000004001c7312 */ /* 0x0040620000101c00 */
[----:B------:R-:W-:Y:S05]  /*12b0*/  BRA `(.L_x_8459) ;  /* 0x00000d0000007947 */ /* 0x000fea0003800000 */
.L_x_8455:
        /* <DEDUP_REMOVED lines=10> */
.L_x_8463:
[----:B------:R-:W2:Y:S02]  /*1360*/  LDG.E.U16 R0, [R4.64] ;  /* 0x0000002404007981 */ /* 0x000ea4000c1e1500 */
[----:B--2---:R-:W-:-:S05]  /*1370*/  HADD2.F32 R0, -RZ, R0.H0_H0 ;  /* 0x20000000ff007230 */ /* 0x004fca0000004100 */
[----:B------:R-:W-:-:S04]  /*1380*/  FMUL.FTZ R0, R0, 1 ;  /* 0x3f80000000007820 */ /* 0x000fc80000410000 */
[----:B------:R0:W1:Y:S01]  /*1390*/  F2F.F64.F32 R28, R0 ;  /* 0x00000000001c7310 */ /* 0x0000620000201800 */
[----:B------:R-:W-:Y:S05]  /*13a0*/  BRA `(.L_x_8459) ;  /* 0x00000c1000007947 */ /* 0x000fea0003800000 */
.L_x_8462:
        /* <DEDUP_REMOVED lines=10> */
.L_x_8465:
[----:B------:R-:W2:Y:S02]  /*1450*/  LDG.E.U16 R4, [R4.64] ;  /* 0x0000002404047981 */ /* 0x000ea4000c1e1500 */
[----:B--2---:R-:W-:-:S05]  /*1460*/  HADD2.F32 R0, -RZ, R4.H0_H0 ;  /* 0x20000004ff007230 */ /* 0x004fca0000004100 */
[----:B------:R-:W-:-:S04]  /*1470*/  FMUL.FTZ R0, R0, 1 ;  /* 0x3f80000000007820 */ /* 0x000fc80000410000 */
[----:B------:R0:W1:Y:S01]  /*1480*/  F2F.F64.F32 R28, R0 ;  /* 0x00000000001c7310 */ /* 0x0000620000201800 */
[----:B------:R-:W-:Y:S05]  /*1490*/  BRA `(.L_x_8459) ;  /* 0x00000b2000007947 */ /* 0x000fea0003800000 */
.L_x_8464:
[----:B------:R0:W5:Y:S01]  /*14a0*/  LDG.E.64 R28, [R4.64] ;  /* 0x00000024041c7981 */ /* 0x000162000c1e1b00 */
[----:B------:R-:W-:Y:S05]  /*14b0*/  BRA `(.L_x_8459) ;  /* 0x00000b0000007947 */ /* 0x000fea0003800000 */
.L_x_8454:
        /* <DEDUP_REMOVED lines=13> */
.L_x_8468:
[----:B------:R0:W5:Y:S01]  /*1590*/  LDG.E.64 R28, [R4.64] ;  /* 0x00000024041c7981 */ /* 0x000162000c1e1b00 */
[----:B------:R-:W-:Y:S05]  /*15a0*/  BRA `(.L_x_8459) ;  /* 0x00000a1000007947 */ /* 0x000fea0003800000 */
.L_x_8467:
        /* <DEDUP_REMOVED lines=28> */
.L_x_8470:
        /* <DEDUP_REMOVED lines=15> */
.L_x_8469:
[----:B------:R-:W2:Y:S02]  /*1860*/  LDG.E.U16 R0, [R4.64] ;  /* 0x0000002404007981 */ /* 0x000ea4000c1e1500 */
[----:B--2---:R-:W-:-:S05]  /*1870*/  PRMT R0, RZ, 0x5410, R0 ;  /* 0x00005410ff007816 */ /* 0x004fca0000000000 */
[----:B------:R-:W-:-:S04]  /*1880*/  FMUL.FTZ R0, R0, 1 ;  /* 0x3f80000000007820 */ /* 0x000fc80000410000 */
[----:B------:R0:W1:Y:S01]  /*1890*/  F2F.F64.F32 R28, R0 ;  /* 0x00000000001c7310 */ /* 0x0000620000201800 */
[----:B------:R-:W-:Y:S05]  /*18a0*/  BRA `(.L_x_8459) ;  /* 0x0000071000007947 */ /* 0x000fea0003800000 */
.L_x_8466:
        /* <DEDUP_REMOVED lines=11> */
.L_x_8473:
        /* <DEDUP_REMOVED lines=21> */
.L_x_8477:
[----:B------:R-:W-:Y:S05]  /*1ab0*/  BSYNC B1 ;  /* 0x0000000000017941 */ /* 0x000fea0003800000 */
.L_x_8476:
[----:B------:R-:W-:Y:S01]  /*1ac0*/  LEA R5, R0, 0x3b800000, 0x17 ;  /* 0x3b80000000057811 */ /* 0x000fe200078eb8ff */
[----:B------:R-:W-:-:S05]  /*1ad0*/  IMAD.SHL.U32 R0, R3, 0x100000, RZ ;  /* 0x0010000003007824 */ /* 0x000fca00078e00ff */
[----:B------:R-:W-:Y:S02]  /*1ae0*/  LOP3.LUT R0, R5, R0, R6, 0xfe, !PT ;  /* 0x0000000005007212 */ /* 0x000fe400078efe06 */
.L_x_8475:
[----:B------:R-:W-:Y:S05]  /*1af0*/  BSYNC B0 ;  /* 0x0000000000007941 */ /* 0x000fea0003800000 */
.L_x_8474:
[----:B------:R-:W-:-:S04]  /*1b00*/  FMUL.FTZ R0, R0, 1 ;  /* 0x3f80000000007820 */ /* 0x000fc80000410000 */
[----:B------:R0:W1:Y:S01]  /*1b10*/  F2F.F64.F32 R28, R0 ;  /* 0x00000000001c7310 */ /* 0x0000620000201800 */
[----:B------:R-:W-:Y:S05]  /*1b20*/  BRA `(.L_x_8459) ;  /* 0x0000049000007947 */ /* 0x000fea0003800000 */
.L_x_8472:
        /* <DEDUP_REMOVED lines=21> */
.L_x_8481:
[----:B------:R-:W-:Y:S05]  /*1c80*/  BSYNC B1 ;  /* 0x0000000000017941 */ /* 0x000fea0003800000 */
.L_x_8480:
[----:B------:R-:W-:Y:S01]  /*1c90*/  LEA R5, R0, 0x37800000, 0x17 ;  /* 0x3780000000057811 */ /* 0x000fe200078eb8ff */
[----:B------:R-:W-:-:S05]  /*1ca0*/  IMAD.SHL.U32 R0, R3, 0x200000, RZ ;  /* 0x0020000003007824 */ /* 0x000fca00078e00ff */
[----:B------:R-:W-:Y:S02]  /*1cb0*/  LOP3.LUT R0, R5, R0, R6, 0xfe, !PT ;  /* 0x0000000005007212 */ /* 0x000fe400078efe06 */
.L_x_8479:
[----:B------:R-:W-:Y:S05]  /*1cc0*/  BSYNC B0 ;  /* 0x0000000000007941 */ /* 0x000fea0003800000 */
.L_x_8478:
[----:B------:R-:W-:-:S04]  /*1cd0*/  FMUL.FTZ R0, R0, 1 ;  /* 0x3f80000000007820 */ /* 0x000fc80000410000 */
[----:B------:R0:W1:Y:S01]  /*1ce0*/  F2F.F64.F32 R28, R0 ;  /* 0x00000000001c7310 */ /* 0x0000620000201800 */
[----:B------:R-:W-:Y:S05]  /*1cf0*/  BRA `(.L_x_8459) ;  /* 0x000002c000007947 */ /* 0x000fea0003800000 */
.L_x_8471:
        /* <DEDUP_REMOVED lines=14> */
.L_x_8485:
[----:B------:R-:W-:Y:S05]  /*1de0*/  BSYNC B0 ;  /* 0x0000000000007941 */ /* 0x000fea0003800000 */
.L_x_8484:
[----:B------:R-:W-:-:S04]  /*1df0*/  FMUL.FTZ R0, R0, 1 ;  /* 0x3f80000000007820 */ /* 0x000fc80000410000 */
[----:B------:R0:W1:Y:S01]  /*1e00*/  F2F.F64.F32 R28, R0 ;  /* 0x00000000001c7310 */ /* 0x0000620000201800 */
[----:B------:R-:W-:Y:S05]  /*1e10*/  BRA `(.L_x_8459) ;  /* 0x000001a000007947 */ /* 0x000fea0003800000 */
.L_x_8458:
        /* <DEDUP_REMOVED lines=21> */
.L_x_8483:
[----:B------:R-:W2:Y:S02]  /*1f70*/  LDG.E.64 R28, [R4.64] ;  /* 0x00000024041c7981 */ /* 0x000ea4000c1e1b00 */
[----:B--2---:R-:W0:Y:S01]  /*1f80*/  I2F.F64.U64 R28, R28 ;  /* 0x0000001c001c7312 */ /* 0x004e220000301800 */
[----:B------:R-:W-:Y:S05]  /*1f90*/  BRA `(.L_x_8459) ;  /* 0x0000002000007947 */ /* 0x000fea0003800000 */
.L_x_8482:
[----:B------:R-:W2:Y:S02]  /*1fa0*/  LDG.E R4, [R4.64] ;  /* 0x0000002404047981 */ /* 0x000ea4000c1e1900 */
[----:B--2---:R0:W1:Y:S02]  /*1fb0*/  I2F.F64.U32 R28, R4 ;  /* 0x00000004001c7312 */ /* 0x0040640000201800 */
.L_x_8459:
[----:B------:R-:W-:-:S03]  /*1fc0*/  IADD3 R22, R22, 0x80, RZ ;  /* 0x0000008016167810 */ /* 0x000fc60007ffe0ff */
.L_x_8453:
[----:B------:R-:W-:Y:S05]  /*1fd0*/  BSYNC B6 ;  /* 0x0000000000067941 */ /* 0x000fea0003800000 */
.L_x_8452:
        /* <DEDUP_REMOVED lines=24> */
.L_x_8491:
[----:B------:R-:W2:Y:S02]  /*2160*/  LDG.E.U8 R4, [R4.64] ;  /* 0x0000002404047981 */ /* 0x000ea4000c1e1100 */
[----:B--2---:R0:W2:Y:S01]  /*2170*/  I2F.F64.U16 R24, R4 ;  /* 0x0000000400187312 */ /* 0x0040a20000101800 */
[----:B------:R-:W-:Y:S05]  /*2180*/  BRA `(.L_x_8493) ;  /* 0x00000df000007947 */ /* 0x000fea0003800000 */
.L_x_8490:
        /* <DEDUP_REMOVED lines=9> */
.L_x_8495:
[----:B------:R-:W2:Y:S02]  /*2220*/  LDG.E R4, [R4.64] ;  /* 0x0000002404047981 */ /* 0x000ea4000c1e1900 */
[----:B--2---:R0:W2:Y:S01]  /*2230*/  I2F.F64 R24, R4 ;  /* 0x0000000400187312 */ /* 0x0040a20000201c00 */
[----:B------:R-:W-:Y:S05]  /*2240*/  BRA `(.L_x_8493) ;  /* 0x00000d3000007947 */ /* 0x000fea0003800000 */
.L_x_8494:
[----:B------:R-:W2:Y:S02]  /*2250*/  LDG.E.U16 R4, [R4.64] ;  /* 0x0000002404047981 */ /* 0x000ea4000c1e1500 */
[----:B--2---:R0:W2:Y:S01]  /*2260*/  I2F.F64.S16 R24, R4 ;  /* 0x0000000400187312 */ /* 0x0040a20000101c00 */
[----:B------:R-:W-:Y:S05]  /*2270*/  BRA `(.L_x_8493) ;  /* 0x00000d0000007947 */ /* 0x000fea0003800000 */
.L_x_8489:
        /* <DEDUP_REMOVED lines=10> */
.L_x_8497:
[----:B------:R-:W2:Y:S02]  /*2320*/  LDG.E.U16 R0, [R4.64] ;  /* 0x0000002404007981 */ /* 0x000ea4000c1e1500 */
[----:B--2---:R-:W-:-:S05]  /*2330*/  HADD2.F32 R0, -RZ, R0.H0_H0 ;  /* 0x20000000ff007230 */ /* 0x004fca0000004100 */
[----:B------:R-:W-:-:S04]  /*2340*/  FMUL.FTZ R0, R0, 1 ;  /* 0x3f80000000007820 */ /* 0x000fc80000410000 */
[----:B------:R0:W2:Y:S01]  /*2350*/  F2F.F64.F32 R24, R0 ;  /* 0x0000000000187310 */ /* 0x0000a20000201800 */
[----:B------:R-:W-:Y:S05]  /*2360*/  BRA `(.L_x_8493) ;  /* 0x00000c1000007947 */ /* 0x000fea0003800000 */
.L_x_8496:
        /* <DEDUP_REMOVED lines=10> */
.L_x_8499:
[----:B------:R-:W2:Y:S02]  /*2410*/  LDG.E.U16 R4, [R4.64] ;  /* 0x0000002404047981 */ /* 0x000ea4000c1e1500 */
[----:B--2---:R-:W-:-:S05]  /*2420*/  HADD2.F32 R0, -RZ, R4.H0_H0 ;  /* 0x20000004ff007230 */ /* 0x004fca0000004100 */
[----:B------:R-:W-:-:S04]  /*2430*/  FMUL.FTZ R0, R0, 1 ;  /* 0x3f80000000007820 */ /* 0x000fc80000410000 */
[----:B------:R0:W2:Y:S01]  /*2440*/  F2F.F64.F32 R24, R0 ;  /* 0x0000000000187310 */ /* 0x0000a20000201800 */
[----:B------:R-:W-:Y:S05]  /*2450*/  BRA `(.L_x_8493) ;  /* 0x00000b2000007947 */ /* 0x000fea0003800000 */
.L_x_8498:
[----:B------:R0:W5:Y:S01]  /*2460*/  LDG.E.64 R24, [R4.64] ;  /* 0x0000002404187981 */ /* 0x000162000c1e1b00 */
[----:B------:R-:W-:Y:S05]  /*2470*/  BRA `(.L_x_8493) ;  /* 0x00000b0000007947 */ /* 0x000fea0003800000 */
.L_x_8488:
        /* <DEDUP_REMOVED lines=13> */
.L_x_8502:
[----:B------:R0:W5:Y:S01]  /*2550*/  LDG.E.64 R24, [R4.64] ;  /* 0x0000002404187981 */ /* 0x000162000c1e1b00 */
[----:B------:R-:W-:Y:S05]  /*2560*/  BRA `(.L_x_8493) ;  /* 0x00000a1000007947 */ /* 0x000fea0003800000 */
.L_x_8501:
        /* <DEDUP_REMOVED lines=28> */
.L_x_8504:
        /* <DEDUP_REMOVED lines=13> */
[----:B------:R0:W2:Y:S01]  /*2800*/  F2F.F64.F32 R24, R0 ;  /* 0x0000000000187310 */ /* 0x0000a20000201800 */
[----:B------:R-:W-:Y:S05]  /*2810*/  BRA `(.L_x_8493) ;  /* 0x0000076000007947 */ /* 0x000fea0003800000 */
.L_x_8503:
[----:B------:R-:W2:Y:S02]  /*2820*/  LDG.E.U16 R0, [R4.64] ;  /* 0x0000002404007981 */ /* 0x000ea4000c1e1500 */
[----:B--2---:R-:W-:-:S05]  /*2830*/  PRMT R0, RZ, 0x5410, R0 ;  /* 0x00005410ff007816 */ /* 0x004fca0000000000 */
[----:B------:R-:W-:-:S04]  /*2840*/  FMUL.FTZ R0, R0, 1 ;  /* 0x3f80000000007820 */ /* 0x000fc80000410000 */
[----:B------:R0:W2:Y:S01]  /*2850*/  F2F.F64.F32 R24, R0 ;  /* 0x0000000000187310 */ /* 0x0000a20000201800 */
[----:B------:R-:W-:Y:S05]  /*2860*/  BRA `(.L_x_8493) ;  /* 0x0000071000007947 */ /* 0x000fea0003800000 */
.L_x_8500:
        /* <DEDUP_REMOVED lines=11> */
.L_x_8507:
        /* <DEDUP_REMOVED lines=21> */
.L_x_8511:
[----:B------:R-:W-:Y:S05]  /*2a70*/  BSYNC B1 ;  /* 0x0000000000017941 */ /* 0x000fea0003800000 */
.L_x_8510:
[----:B------:R-:W-:Y:S01]  /*2a80*/  LEA R5, R0, 0x3b800000, 0x17 ;  /* 0x3b80000000057811 */ /* 0x000fe200078eb8ff */
[----:B------:R-:W-:-:S05]  /*2a90*/  IMAD.SHL.U32 R0, R3, 0x100000, RZ ;  /* 0x0010000003007824 */ /* 0x000fca00078e00ff */
[----:B------:R-:W-:Y:S02]  /*2aa0*/  LOP3.LUT R0, R5, R0, R6, 0xfe, !PT ;  /* 0x0000000005007212 */ /* 0x000fe400078efe06 */
.L_x_8509:
[----:B------:R-:W-:Y:S05]  /*2ab0*/  BSYNC B0 ;  /* 0x0000000000007941 */ /* 0x000fea0003800000 */
.L_x_8508:
[----:B------:R-:W-:-:S04]  /*2ac0*/  FMUL.FTZ R0, R0, 1 ;  /* 0x3f80000000007820 */ /* 0x000fc80000410000 */
[----:B------:R0:W2:Y:S01]  /*2ad0*/  F2F.F64.F32 R24, R0 ;  /* 0x0000000000187310 */ /* 0x0000a20000201800 */
[----:B------:R-:W-:Y:S05]  /*2ae0*/  BRA `(.L_x_8493) ;  /* 0x0000049000007947 */ /* 0x000fea0003800000 */
.L_x_8506:
        /* <DEDUP_REMOVED lines=21> */
.L_x_8515:
[----:B------:R-:W-:Y:S05]  /*2c40*/  BSYNC B1 ;  /* 0x0000000000017941 */ /* 0x000fea0003800000 */
.L_x_8514:
[----:B------:R-:W-:Y:S01]  /*2c50*/  LEA R5, R0, 0x37800000, 0x17 ;  /* 0x3780000000057811 */ /* 0x000fe200078eb8ff */
[----:B------:R-:W-:-:S05]  /*2c60*/  IMAD.SHL.U32 R0, R3, 0x200000, RZ ;  /* 0x0020000003007824 */ /* 0x000fca00078e00ff */
[----:B------:R-:W-:Y:S02]  /*2c70*/  LOP3.LUT R0, R5, R0, R6, 0xfe, !PT ;  /* 0x0000000005007212 */ /* 0x000fe400078efe06 */
.L_x_8513:
[----:B------:R-:W-:Y:S05]  /*2c80*/  BSYNC B0 ;  /* 0x0000000000007941 */ /* 0x000fea0003800000 */
.L_x_8512:
[----:B------:R-:W-:-:S04]  /*2c90*/  FMUL.FTZ R0, R0, 1 ;  /* 0x3f80000000007820 */ /* 0x000fc80000410000 */
[----:B------:R0:W2:Y:S01]  /*2ca0*/  F2F.F64.F32 R24, R0 ;  /* 0x0000000000187310 */ /* 0x0000a20000201800 */
[----:B------:R-:W-:Y:S05]  /*2cb0*/  BRA `(.L_x_8493) ;  /* 0x000002c000007947 */ /* 0x000fea0003800000 */
.L_x_8505:
        /* <DEDUP_REMOVED lines=14> */
.L_x_8519:
[----:B------:R-:W-:Y:S05]  /*2da0*/  BSYNC B0 ;  /* 0x0000000000007941 */ /* 0x000fea0003800000 */
.L_x_8518:
[----:B------:R-:W-:-:S04]  /*2db0*/  FMUL.FTZ R0, R0, 1 ;  /* 0x3f80000000007820 */ /* 0x000fc80000410000 */
[----:B------:R0:W2:Y:S01]  /*2dc0*/  F2F.F64.F32 R24, R0 ;  /* 0x0000000000187310 */ /* 0x0000a20000201800 */
[----:B------:R-:W-:Y:S05]  /*2dd0*/  BRA `(.L_x_8493) ;  /* 0x000001a000007947 */ /* 0x000fea0003800000 */
.L_x_8492:
        /* <DEDUP_REMOVED lines=21> */
.L_x_8517:
[----:B------:R-:W2:Y:S02]  /*2f30*/  LDG.E.64 R24, [R4.64] ;  /* 0x0000002404187981 */ /* 0x000ea4000c1e1b00 */
[----:B--2---:R-:W0:Y:S01]  /*2f40*/  I2F.F64.U64 R24, R24 ;  /* 0x0000001800187312 */ /* 0x004e220000301800 */
[----:B------:R-:W-:Y:S05]  /*2f50*/  BRA `(.L_x_8493) ;  /* 0x0000002000007947 */ /* 0x000fea0003800000 */
.L_x_8516:
[----:B------:R-:W2:Y:S02]  /*2f60*/  LDG.E R4, [R4.64] ;  /* 0x0000002404047981 */ /* 0x000ea4000c1e1900 */
[----:B--2---:R0:W2:Y:S02]  /*2f70*/  I2F.F64.U32 R24, R4 ;  /* 0x0000000400187312 */ /* 0x0040a40000201800 */
.L_x_8493:
[----:B------:R-:W-:-:S03]  /*2f80*/  IADD3 R22, R22, 0x80, RZ ;  /* 0x0000008016167810 */ /* 0x000fc60007ffe0ff */
.L_x_8487:
[----:B------:R-:W-:Y:S05]  /*2f90*/  BSYNC B6 ;  /* 0x0000000000067941 */ /* 0x000fea0003800000 */
.L_x_8486:
        /* <DEDUP_REMOVED lines=21> */
.L_x_8525:
[----:B------:R-:W3:Y:S02]  /*30f0*/  LDG.E.U8 R4, [R4.64] ;  /* 0x0000002404047981 */ /* 0x000ee4000c1e1100 */
[----:B---3--:R0:W3:Y:S01]  /*3100*/  I2F.F64.U16 R16, R4 ;  /* 0x0000000400107312 */ /* 0x0080e20000101800 */
[----:B------:R-:W-:Y:S05]  /*3110*/  BRA `(.L_x_8521) ;  /* 0x00000de000007947 */ /* 0x000fea0003800000 */
.L_x_8524:
        /* <DEDUP_REMOVED lines=9> */
.L_x_8528:
[----:B------:R-:W3:Y:S02]  /*31b0*/  LDG.E R4, [R4.64] ;  /* 0x0000002404047981 */ /* 0x000ee4000c1e1900 */
[----:B---3--:R0:W3:Y:S01]  /*31c0*/  I2F.F64 R16, R4 ;  /* 0x0000000400107312 */ /* 0x0080e20000201c00 */
[----:B------:R-:W-:Y:S05]  /*31d0*/  BRA `(.L_x_8521) ;  /* 0x00000d2000007947 */ /* 0x000fea0003800000 */
.L_x_8527:
[----:B------:R-:W3:Y:S02]  /*31e0*/  LDG.E.U16 R4, [R4.64] ;  /* 0x0000002404047981 */ /* 0x000ee4000c1e1500 */
[----:B---3--:R0:W3:Y:S01]  /*31f0*/  I2F.F64.S16 R16, R4 ;  /* 0x0000000400107312 */ /* 0x0080e20000101c00 */
[----:B------:R-:W-:Y:S05]  /*3200*/  BRA `(.L_x_8521) ;  /* 0x00000cf000007947 */ /* 0x000fea0003800000 */
.L_x_8523:
        /* <DEDUP_REMOVED lines=10> */
.L_x_8530:
[----:B------:R-:W3:Y:S02]  /*32b0*/  LDG.E.U16 R0, [R4.64] ;  /* 0x0000002404007981 */ /* 0x000ee4000c1e1500 */
[----:B---3--:R-:W-:-:S05]  /*32c0*/  HADD2.F32 R0, -RZ, R0.H0_H0 ;  /* 0x20000000ff007230 */ /* 0x008fca0000004100 */
[----:B------:R-:W-:-:S04]  /*32d0*/  FMUL.FTZ R0, R0, 1 ;  /* 0x3f80000000007820 */ /* 0x000fc80000410000 */
[----:B------:R0:W3:Y:S01]  /*32e0*/  F2F.F64.F32 R16, R0 ;  /* 0x0000000000107310 */ /* 0x0000e20000201800 */
[----:B------:R-:W-:Y:S05]  /*32f0*/  BRA `(.L_x_8521) ;  /* 0x00000c0000007947 */ /* 0x000fea0003800000 */
.L_x_8529:
        /* <DEDUP_REMOVED lines=10> */
.L_x_8532:
[----:B------:R-:W3:Y:S02]  /*33a0*/  LDG.E.U16 R4, [R4.64] ;  /* 0x0000002404047981 */ /* 0x000ee4000c1e1500 */
[----:B---3--:R-:W-:-:S05]  /*33b0*/  HADD2.F32 R0, -RZ, R4.H0_H0 ;  /* 0x20000004ff007230 */ /* 0x008fca0000004100 */
[----:B------:R-:W-:-:S04]  /*33c0*/  FMUL.FTZ R0, R0, 1 ;  /* 0x3f80000000007820 */ /* 0x000fc80000410000 */
[----:B------:R0:W3:Y:S01]  /*33d0*/  F2F.F64.F32 R16, R0 ;  /* 0x0000000000107310 */ /* 0x0000e20000201800 */
[----:B------:R-:W-:Y:S05]  /*33e0*/  BRA `(.L_x_8521) ;  /* 0x00000b1000007947 */ /* 0x000fea0003800000 */
.L_x_8531:
[----:B------:R0:W5:Y:S01]  /*33f0*/  LDG.E.64 R16, [R4.64] ;  /* 0x0000002404107981 */ /* 0x000162000c1e1b00 */
[----:B------:R-:W-:Y:S05]  /*3400*/  BRA `(.L_x_8521) ;  /* 0x00000af000007947 */ /* 0x000fea0003800000 */
.L_x_8522:
        /* <DEDUP_REMOVED lines=13> */
.L_x_8535:
[----:B------:R0:W5:Y:S01]  /*34e0*/  LDG.E.64 R16, [R4.64] ;  /* 0x0000002404107981 */ /* 0x000162000c1e1b00 */
[----:B------:R-:W-:Y:S05]  /*34f0*/  BRA `(.L_x_8521) ;  /* 0x00000a0000007947 */ /* 0x000fea0003800000 */
.L_x_8534:
        /* <DEDUP_REMOVED lines=28> */
.L_x_8537:
        /* <DEDUP_REMOVED lines=13> */
[----:B------:R0:W3:Y:S01]  /*3790*/  F2F.F64.F32 R16, R0 ;  /* 0x0000000000107310 */ /* 0x0000e20000201800 */
[----:B------:R-:W-:Y:S05]  /*37a0*/  BRA `(.L_x_8521) ;  /* 0x0000075000007947 */ /* 0x000fea0003800000 */
.L_x_8536:
[----:B------:R-:W3:Y:S02]  /*37b0*/  LDG.E.U16 R0, [R4.64] ;  /* 0x0000002404007981 */ /* 0x000ee4000c1e1500 */
[----:B---3--:R-:W-:-:S05]  /*37c0*/  PRMT R0, RZ, 0x5410, R0 ;  /* 0x00005410ff007816 */ /* 0x008fca0000000000 */
[----:B------:R-:W-:-:S04]  /*37d0*/  FMUL.FTZ R0, R0, 1 ;  /* 0x3f80000000007820 */ /* 0x000fc80000410000 */
[----:B------:R0:W3:Y:S01]  /*37e0*/  F2F.F64.F32 R16, R0 ;  /* 0x0000000000107310 */ /* 0x0000e20000201800 */
[----:B------:R-:W-:Y:S05]  /*37f0*/  BRA `(.L_x_8521) ;  /* 0x0000070000007947 */ /* 0x000fea0003800000 */
.L_x_8533:
        /* <DEDUP_REMOVED lines=11> */
.L_x_8540:
        /* <DEDUP_REMOVED lines=21> */
.L_x_8544:
[----:B------:R-:W-:Y:S05]  /*3a00*/  BSYNC B1 ;  /* 0x0000000000017941 */ /* 0x000fea0003800000 */
.L_x_8543:
[----:B------:R-:W-:Y:S01]  /*3a10*/  LEA R5, R0, 0x3b800000, 0x17 ;  /* 0x3b80000000057811 */ /* 0x000fe200078eb8ff */
[----:B------:R-:W-:-:S05]  /*3a20*/  IMAD.SHL.U32 R0, R3, 0x100000, RZ ;  /* 0x0010000003007824 */ /* 0x000fca00078e00ff */
[----:B------:R-:W-:Y:S02]  /*3a30*/  LOP3.LUT R0, R5, R0, R6, 0xfe, !PT ;  /* 0x0000000005007212 */ /* 0x000fe400078efe06 */
.L_x_8542:
[----:B------:R-:W-:Y:S05]  /*3a40*/  BSYNC B0 ;  /* 0x0000000000007941 */ /* 0x000fea0003800000 */
.L_x_8541:
[----:B------:R-:W-:-:S04]  /*3a50*/  FMUL.FTZ R0, R0, 1 ;  /* 0x3f80000000007820 */ /* 0x000fc80000410000 */
[----:B------:R0:W3:Y:S01]  /*3a60*/  F2F.F64.F32 R16, R0 ;  /* 0x0000000000107310 */ /* 0x0000e20000201800 */
[----:B------:R-:W-:Y:S05]  /*3a70*/  BRA `(.L_x_8521) ;  /* 0x0000048000007947 */ /* 0x000fea0003800000 */
.L_x_8539:
        /* <DEDUP_REMOVED lines=21> */
.L_x_8548:
[----:B------:R-:W-:Y:S05]  /*3bd0*/  BSYNC B1 ;  /* 0x0000000000017941 */ /* 0x000fea0003800000 */
.L_x_8547:
[----:B------:R-:W-:Y:S01]  /*3be0*/  LEA R5, R0, 0x37800000, 0x17 ;  /* 0x3780000000057811 */ /* 0x000fe200078eb8ff */
[----:B------:R-:W-:-:S05]  /*3bf0*/  IMAD.SHL.U32 R0, R3, 0x200000, RZ ;  /* 0x0020000003007824 */ /* 0x000fca00078e00ff */
[----:B------:R-:W-:Y:S02]  /*3c00*/  LOP3.LUT R0, R5, R0, R6, 0xfe, !PT ;  /* 0x0000000005007212 */ /* 0x000fe400078efe06 */
.L_x_8546:
[----:B------:R-:W-:Y:S05]  /*3c10*/  BSYNC B0 ;  /* 0x0000000000007941 */ /* 0x000fea0003800000 */
.L_x_8545:
[----:B------:R-:W-:-:S04]  /*3c20*/  FMUL.FTZ R0, R0, 1 ;  /* 0x3f80000000007820 */ /* 0x000fc80000410000 */
[----:B------:R0:W3:Y:S01]  /*3c30*/  F2F.F64.F32 R16, R0 ;  /* 0x0000000000107310 */ /* 0x0000e20000201800 */
[----:B------:R-:W-:Y:S05]  /*3c40*/  BRA `(.L_x_8521) ;  /* 0x000002b000007947 */ /* 0x000fea0003800000 */
.L_x_8538:
        /* <DEDUP_REMOVED lines=14> */
.L_x_8552:
[----:B------:R-:W-:Y:S05]  /*3d30*/  BSYNC B0 ;  /* 0x0000000000007941 */ /* 0x000fea0003800000 */
.L_x_8551:
[----:B------:R-:W-:-:S04]  /*3d40*/  FMUL.FTZ R0, R0, 1 ;  /* 0x3f80000000007820 */ /* 0x000fc80000410000 */
[----:B------:R0:W3:Y:S01]  /*3d50*/  F2F.F64.F32 R16, R0 ;  /* 0x0000000000107310 */ /* 0x0000e20000201800 */
[----:B------:R-:W-:Y:S05]  /*3d60*/  BRA `(.L_x_8521) ;  /* 0x0000019000007947 */ /* 0x000fea0003800000 */
.L_x_8526:
        /* <DEDUP_REMOVED lines=20> */
.L_x_8550:
[----:B------:R-:W3:Y:S02]  /*3eb0*/  LDG.E.64 R16, [R4.64] ;  /* 0x0000002404107981 */ /* 0x000ee4000c1e1b00 */
[----:B---3--:R-:W0:Y:S01]  /*3ec0*/  I2F.F64.U64 R16, R16 ;  /* 0x0000001000107312 */ /* 0x008e220000301800 */
[----:B------:R-:W-:Y:S05]  /*3ed0*/  BRA `(.L_x_8521) ;  /* 0x0000002000007947 */ /* 0x000fea0003800000 */
.L_x_8549:
[----:B------:R-:W3:Y:S02]  /*3ee0*/  LDG.E R4, [R4.64] ;  /* 0x0000002404047981 */ /* 0x000ee4000c1e1900 */
[----:B---3--:R0:W3:Y:S02]  /*3ef0*/  I2F.F64.U32 R16, R4 ;  /* 0x0000000400107312 */ /* 0x0080e40000201800 */
.L_x_8521:
[----:B------:R-:W-:Y:S05]  /*3f00*/  BSYNC B6 ;  /* 0x0000000000067941 */ /* 0x000fea0003800000 */
.L_x_8520:
[----:B------:R-:W4:Y:S01]  /*3f10*/  S2R R22, SR_TID.X ;  /* 0x0000000000167919 */ /* 0x000f220000002100 */
[----:B------:R-:W-:Y:S01]  /*3f20*/  BSSY B0, `(.L_x_8553) ;  /* 0x0000015000007945 */ /* 0x000fe20003800000 */
[----:B----4-:R-:W-:-:S13]  /*3f30*/  ISETP.GE.AND P0, PT, R22, R19, PT ;  /* 0x000000131600720c */ /* 0x010fda0003f06270 */
[----:B------:R-:W-:Y:S05]  /*3f40*/  @P0 BRA `(.L_x_8554) ;  /* 0x0000012000000947 */ /* 0x000fea0003800000 */
[----:B0----5:R-:W0:-:S06]  /*3f50*/  DMUL R26, R26, R26 ;  /* 0x0000001a1a1a7228 */ /* 0x021e0c0000000000 */
[----:B0-----:R-:W0:Y:S04]  /*3f60*/  MUFU.RCP64H R5, R27 ;  /* 0x0000001b00057308 */ /* 0x001e280000001800 */
        /* <DEDUP_REMOVED lines=8> */
[----:B0-----:R-:W-:Y:S01]  /*3ff0*/  LOP3.LUT R8, R27, 0x7fffffff, RZ, 0xc0, !PT ;  /* 0x7fffffff1b087812 */ /* 0x001fe200078ec0ff */
[----:B------:R-:W-:Y:S01]  /*4000*/  IMAD.MOV.U32 R6, RZ, RZ, R26 ;  /* 0x000000ffff067224 */ /* 0x000fe200078e001a */
[----:B------:R-:W-:Y:S01]  /*4010*/  MOV R0, 0x4050 ;  /* 0x0000405000007802 */ /* 0x000fe20000000f00 */
[----:B------:R-:W-:Y:S01]  /*4020*/  IMAD.MOV.U32 R7, RZ, RZ, R27 ;  /* 0x000000ffff077224 */ /* 0x000fe200078e001b */
[----:B------:R-:W-:Y:S02]  /*4030*/  IADD3 R8, R8, -0x100000, RZ ;  /* 0xfff0000008087810 */ /* 0x000fe40007ffe0ff */
[----:B-1234-:R-:W-:Y:S05]  /*4040*/  CALL.REL.NOINC `($__internal_19_$__cuda_sm20_dblrcp_rn_slowpath_v3) ;  /* 0x0000471000007944 */ /* 0x01efea0003c00000 */
[----:B-1----:R-:W-:Y:S02]  /*4050*/  IMAD.MOV.U32 R4, RZ, RZ, R12 ;  /* 0x000000ffff047224 */ /* 0x002fe400078e000c */
[----:B------:R-:W-:Y:S02]  /*4060*/  IMAD.MOV.U32 R5, RZ, RZ, R13 ;  /* 0x000000ffff057224 */ /* 0x000fe400078e000d */
.L_x_8554:
[----:B------:R-:W-:Y:S05]  /*4070*/  BSYNC B0 ;  /* 0x0000000000007941 */ /* 0x000fea0003800000 */
.L_x_8553:
[----:B0----5:R-:W-:Y:S01]  /*4080*/  IADD3 R26, R22, 0x80, RZ ;  /* 0x00000080161a7810 */ /* 0x021fe20007ffe0ff */
[----:B------:R-:W-:Y:S03]  /*4090*/  BSSY B0, `(.L_x_8555) ;  /* 0x0000013000007945 */ /* 0x000fe60003800000 */
[----:B------:R-:W-:-:S13]  /*40a0*/  ISETP.GE.AND P1, PT, R26, R19, PT ;  /* 0x000000131a00720c */ /* 0x000fda0003f26270 */
[----:B------:R-:W-:Y:S05]  /*40b0*/  @P1 BRA `(.L_x_8556) ;  /* 0x0000010000001947 */ /* 0x000fea0003800000 */
[----:B-1----:R-:W0:-:S06]  /*40c0*/  DMUL R6, R28, R28 ;  /* 0x0000001c1c067228 */ /* 0x002e0c0000000000 */
        /* <DEDUP_REMOVED lines=12> */
[----:B01234-:R-:W-:Y:S05]  /*4190*/  CALL.REL.NOINC `($__internal_19_$__cuda_sm20_dblrcp_rn_slowpath_v3) ;  /* 0x000045c000007944 */ /* 0x01ffea0003c00000 */
[----:B-1----:R-:W-:Y:S02]  /*41a0*/  IMAD.MOV.U32 R28, RZ, RZ, R12 ;  /* 0x000000ffff1c7224 */ /* 0x002fe400078e000c */
[----:B------:R-:W-:Y:S02]  /*41b0*/  IMAD.MOV.U32 R29, RZ, RZ, R13 ;  /* 0x000000ffff1d7224 */ /* 0x000fe400078e000d */
.L_x_8556:
[----:B------:R-:W-:Y:S05]  /*41c0*/  BSYNC B0 ;  /* 0x0000000000007941 */ /* 0x000fea0003800000 */
.L_x_8555:
[----:B------:R-:W-:Y:S01]  /*41d0*/  IADD3 R0, R22, 0x100, RZ ;  /* 0x0000010016007810 */ /* 0x000fe20007ffe0ff */
[----:B------:R-:W-:Y:S03]  /*41e0*/  BSSY B0, `(.L_x_8557) ;  /* 0x0000013000007945 */ /* 0x000fe60003800000 */
[----:B------:R-:W-:-:S13]  /*41f0*/  ISETP.GE.AND P1, PT, R0, R19, PT ;  /* 0x000000130000720c */ /* 0x000fda0003f26270 */
[----:B------:R-:W-:Y:S05]  /*4200*/  @P1 BRA `(.L_x_8558) ;  /* 0x0000010000001947 */ /* 0x000fea0003800000 */
[----:B--2---:R-:W2:-:S06]  /*4210*/  DMUL R6, R24, R24 ;  /* 0x0000001818067228 */ /* 0x004e8c0000000000 */
[----:B--2---:R-:W2:Y:S04]  /*4220*/  MUFU.RCP64H R9, R7 ;  /* 0x0000000700097308 */ /* 0x004ea80000001800 */
        /* <DEDUP_REMOVED lines=11> */
[----:B01234-:R-:W-:Y:S05]  /*42e0*/  CALL.REL.NOINC `($__internal_19_$__cuda_sm20_dblrcp_rn_slowpath_v3) ;  /* 0x0000447000007944 */ /* 0x01ffea0003c00000 */
[----:B-1----:R-:W-:Y:S02]  /*42f0*/  IMAD.MOV.U32 R24, RZ, RZ, R12 ;  /* 0x000000ffff187224 */ /* 0x002fe400078e000c */
[----:B------:R-:W-:Y:S02]  /*4300*/  IMAD.MOV.U32 R25, RZ, RZ, R13 ;  /* 0x000000ffff197224 */ /* 0x000fe400078e000d */
.L_x_8558:
[----:B------:R-:W-:Y:S05]  /*4310*/  BSYNC B0 ;  /* 0x0000000000007941 */ /* 0x000fea0003800000 */
.L_x_8557:
[----:B------:R-:W-:Y:S01]  /*4320*/  IADD3 R0, R22, 0x180, RZ ;  /* 0x0000018016007810 */ /* 0x000fe20007ffe0ff */
[----:B------:R-:W-:Y:S03]  /*4330*/  BSSY B0, `(.L_x_8559) ;  /* 0x0000013000007945 */ /* 0x000fe60003800000 */
[----:B------:R-:W-:-:S13]  /*4340*/  ISETP.GE.AND P1, PT, R0, R19, PT ;  /* 0x000000130000720c */ /* 0x000fda0003f26270 */
[----:B------:R-:W-:Y:S05]  /*4350*/  @P1 BRA `(.L_x_8560) ;  /* 0x0000010000001947 */ /* 0x000fea0003800000 */
[----:B---3--:R-:W3:-:S06]  /*4360*/  DMUL R6, R16, R16 ;  /* 0x0000001010067228 */ /* 0x008ecc0000000000 */
[----:B---3--:R-:W3:Y:S04]  /*4370*/  MUFU.RCP64H R9, R7 ;  /* 0x0000000700097308 */ /* 0x008ee80000001800 */
        /* <DEDUP_REMOVED lines=11> */
[----:B01234-:R-:W-:Y:S05]  /*4430*/  CALL.REL.NOINC `($__internal_19_$__cuda_sm20_dblrcp_rn_slowpath_v3) ;  /* 0x0000432000007944 */ /* 0x01ffea0003c00000 */
[----:B-1----:R-:W-:Y:S02]  /*4440*/  IMAD.MOV.U32 R16, RZ, RZ, R12 ;  /* 0x000000ffff107224 */ /* 0x002fe400078e000c */
[----:B------:R-:W-:Y:S02]  /*4450*/  IMAD.MOV.U32 R17, RZ, RZ, R13 ;  /* 0x000000ffff117224 */ /* 0x000fe400078e000d */
.L_x_8560:
[----:B------:R-:W-:Y:S05]  /*4460*/  BSYNC B0 ;  /* 0x0000000000007941 */ /* 0x000fea0003800000 */
.L_x_8559:
[----:B------:R-:W0:Y:S01]  /*4470*/  LDC.U8 R18, c[0x0][0x18c] ;  /* 0x00006300ff127b82 */ /* 0x000e220000000000 */
[----:B------:R-:W-:Y:S01]  /*4480*/  BSSY B6, `(.L_x_8561) ;  /* 0x000011b000067945 */ /* 0x000fe20003800000 */
[----:B------:R-:W-:Y:S05]  /*4490*/  @P0 BRA `(.L_x_8562) ;  /* 0x0000119000000947 */ /* 0x000fea0003800000 */
[----:B------:R-:W5:Y:S02]  /*44a0*/  S2R R3, SR_TID.X ;  /* 0x0000000000037919 */ /* 0x000f640000002100 */
[----:B-----5:R-:W-:Y:S01]  /*44b0*/  IMAD R0, R2, 0x200, R3 ;  /* 0x0000020002007824 */ /* 0x020fe200078e0203 */
        /* <DEDUP_REMOVED lines=15> */
[----:B----4-:R-:W0:Y:S01]  /*45b0*/  F2I.F64.TRUNC R5, R4 ;  /* 0x0000000400057311 */ /* 0x010e22000030d100 */
[----:B------:R-:W-:Y:S01]  /*45c0*/  IMAD.MOV.U32 R22, RZ, RZ, R26 ;  /* 0x000000ffff167224 */ /* 0x000fe200078e001a */
[----:B0-----:R0:W-:Y:S01]  /*45d0*/  STG.E.U8 [R8.64], R5 ;  /* 0x0000000508007986 */ /* 0x0011e2000c101124 */
[----:B------:R-:W-:Y:S05]  /*45e0*/  BRA `(.L_x_8562) ;  /* 0x0000104000007947 */ /* 0x000fea0003800000 */
.L_x_8566:
[----:B----4-:R-:W0:Y:S01]  /*45f0*/  F2I.S64.F64.TRUNC R4, R4 ;  /* 0x0000000400047311 */ /* 0x010e22000030d900 */
[----:B------:R-:W-:Y:S02]  /*4600*/  IMAD.MOV.U32 R22, RZ, RZ, R26 ;  /* 0x000000ffff167224 */ /* 0x000fe400078e001a */
[----:B0-----:R-:W-:-:S05]  /*4610*/  IMAD.MOV.U32 R3, RZ, RZ, R4 ;  /* 0x000000ffff037224 */ /* 0x001fca00078e0004 */
[----:B------:R0:W-:Y:S01]  /*4620*/  STG.E.U8 [R8.64], R3 ;  /* 0x0000000308007986 */ /* 0x0001e2000c101124 */
[----:B------:R-:W-:Y:S05]  /*4630*/  BRA `(.L_x_8562) ;  /* 0x00000ff000007947 */ /* 0x000fea0003800000 */
.L_x_8565:
[----:B------:R-:W-:-:S13]  /*4640*/  ISETP.NE.AND P0, PT, R0, 0x2, PT ;  /* 0x000000020000780c */ /* 0x000fda0003f05270 */
[----:B------:R-:W-:Y:S05]  /*4650*/  @!P0 BRA `(.L_x_8568) ;  /* 0x000000c000008947 */ /* 0x000fea0003800000 */
[----:B------:R-:W-:-:S13]  /*4660*/  ISETP.NE.AND P0, PT, R0, 0x3, PT ;  /* 0x000000030000780c */ /* 0x000fda0003f05270 */
[----:B------:R-:W-:Y:S05]  /*4670*/  @!P0 BRA `(.L_x_8569) ;  /* 0x0000006000008947 */ /* 0x000fea0003800000 */
[----:B------:R-:W-:-:S13]  /*4680*/  ISETP.NE.AND P0, PT, R0, 0x4, PT ;  /* 0x000000040000780c */ /* 0x000fda0003f05270 */
[----:B------:R-:W-:Y:S05]  /*4690*/  @P0 BRA `(.L_x_8567) ;  /* 0x00000dd000000947 */ /* 0x000fea0003800000 */
[----:B----4-:R-:W0:Y:S01]  /*46a0*/  F2I.S64.F64.TRUNC R4, R4 ;  /* 0x0000000400047311 */ /* 0x010e22000030d900 */
[----:B------:R-:W-:Y:S01]  /*46b0*/  IMAD.MOV.U32 R22, RZ, RZ, R26 ;  /* 0x000000ffff167224 */ /* 0x000fe200078e001a */
[----:B0-----:R0:W-:Y:S01]  /*46c0*/  STG.E.64 [R8.64], R4 ;  /* 0x0000000408007986 */ /* 0x0011e2000c101b24 */
[----:B------:R-:W-:Y:S05]  /*46d0*/  BRA `(.L_x_8562) ;  /* 0x00000f5000007947 */ /* 0x000fea0003800000 */
.L_x_8569:
[----:B----4-:R-:W0:Y:S01]  /*46e0*/  F2I.F64.TRUNC R5, R4 ;  /* 0x0000000400057311 */ /* 0x010e22000030d100 */
[----:B------:R-:W-:Y:S01]  /*46f0*/  IMAD.MOV.U32 R22, RZ, RZ, R26 ;  /* 0x000000ffff167224 */ /* 0x000fe200078e001a */
[----:B0-----:R0:W-:Y:S01]  /*4700*/  STG.E [R8.64], R5 ;  /* 0x0000000508007986 */ /* 0x0011e2000c101924 */
[----:B------:R-:W-:Y:S05]  /*4710*/  BRA `(.L_x_8562) ;  /* 0x00000f1000007947 */ /* 0x000fea0003800000 */
.L_x_8568:
[----:B----4-:R-:W0:Y:S01]  /*4720*/  F2I.F64.TRUNC R5, R4 ;  /* 0x0000000400057311 */ /* 0x010e22000030d100 */
[----:B------:R-:W-:Y:S01]  /*4730*/  IMAD.MOV.U32 R22, RZ, RZ, R26 ;  /* 0x000000ffff167224 */ /* 0x000fe200078e001a */
[----:B0-----:R0:W-:Y:S01]  /*4740*/  STG.E.U16 [R8.64], R5 ;  /* 0x0000000508007986 */ /* 0x0011e2000c101524 */
[----:B------:R-:W-:Y:S05]  /*4750*/  BRA `(.L_x_8562) ;  /* 0x00000ed000007947 */ /* 0x000fea0003800000 */
.L_x_8564:
[----:B------:R-:W-:-:S13]  /*4760*/  ISETP.GT.AND P0, PT, R0, 0x6, PT ;  /* 0x000000060000780c */ /* 0x000fda0003f04270 */
[----:B------:R-:W-:Y:S05]  /*4770*/  @P0 BRA `(.L_x_8570) ;  /* 0x0000011000000947 */ /* 0x000fea0003800000 */
[----:B------:R-:W-:-:S13]  /*4780*/  ISETP.NE.AND P0, PT, R0, 0x5, PT ;  /* 0x000000050000780c */ /* 0x000fda0003f05270 */
[----:B------:R-:W-:Y:S05]  /*4790*/  @!P0 BRA `(.L_x_8571) ;  /* 0x0000008000008947 */ /* 0x000fea0003800000 */
[----:B------:R-:W-:-:S13]  /*47a0*/  ISETP.NE.AND P0, PT, R0, 0x6, PT ;  /* 0x000000060000780c */ /* 0x000fda0003f05270 */
[----:B------:R-:W-:Y:S05]  /*47b0*/  @P0 BRA `(.L_x_8567) ;  /* 0x00000cb000000947 */ /* 0x000fea0003800000 */
[----:B----4-:R-:W0:Y:S01]  /*47c0*/  F2F.F32.F64 R3, R4 ;  /* 0x0000000400037310 */ /* 0x010e220000301000 */
[----:B------:R-:W0:Y:S01]  /*47d0*/  DSETP.GEU.AND P0, PT, |R4|, c[0x2][0x0], PT ;  /* 0x008000000400762a */ /* 0x000e220003f0e200 */
[----:B------:R-:W-:-:S13]  /*47e0*/  IMAD.MOV.U32 R22, RZ, RZ, R26 ;  /* 0x000000ffff167224 */ /* 0x000fda00078e001a */
[----:B0-----:R-:W-:-:S05]  /*47f0*/  @!P0 FMUL R3, R3, 1.175494350822287508e-38 ;  /* 0x0080000003038820 */ /* 0x001fca0000400000 */
[----:B------:R0:W-:Y:S01]  /*4800*/  STG.E [R8.64], R3 ;  /* 0x0000000308007986 */ /* 0x0001e2000c101924 */
[----:B------:R-:W-:Y:S05]  /*4810*/  BRA `(.L_x_8562) ;  /* 0x00000e1000007947 */ /* 0x000fea0003800000 */
.L_x_8571:
[----:B----4-:R-:W0:Y:S01]  /*4820*/  F2F.F32.F64 R0, R4 ;  /* 0x0000000400007310 */ /* 0x010e220000301000 */
[----:B------:R-:W0:Y:S01]  /*4830*/  DSETP.GEU.AND P0, PT, |R4|, c[0x2][0x0], PT ;  /* 0x008000000400762a */ /* 0x000e220003f0e200 */
[----:B------:R-:W-:-:S13]  /*4840*/  IMAD.MOV.U32 R22, RZ, RZ, R26 ;  /* 0x000000ffff167224 */ /* 0x000fda00078e001a */
[----:B0-----:R-:W-:-:S05]  /*4850*/  @!P0 FMUL R0, R0, 1.175494350822287508e-38 ;  /* 0x0080000000008820 */ /* 0x001fca0000400000 */
[----:B------:R-:W-:-:S05]  /*4860*/  F2FP.PACK_AB R0, RZ, R0 ;  /* 0x00000000ff00723e */ /* 0x000fca00000000ff */
[----:B------:R0:W-:Y:S01]  /*4870*/  STG.E.U16 [R8.64], R0 ;  /* 0x0000000008007986 */ /* 0x0001e2000c101524 */
[----:B------:R-:W-:Y:S05]  /*4880*/  BRA `(.L_x_8562) ;  /* 0x00000da000007947 */ /* 0x000fea0003800000 */
.L_x_8570:
[----:B------:R-:W-:-:S13]  /*4890*/  ISETP.NE.AND P0, PT, R0, 0x7, PT ;  /* 0x000000070000780c */ /* 0x000fda0003f05270 */
[----:B------:R-:W-:Y:S05]  /*48a0*/  @!P0 BRA `(.L_x_8572) ;  /* 0x0000013000008947 */ /* 0x000fea0003800000 */
[----:B------:R-:W-:-:S13]  /*48b0*/  ISETP.NE.AND P0, PT, R0, 0x8, PT ;  /* 0x000000080000780c */ /* 0x000fda0003f05270 */
[----:B------:R-:W-:Y:S05]  /*48c0*/  @!P0 BRA `(.L_x_8573) ;  /* 0x0000009000008947 */ /* 0x000fea0003800000 */
[----:B------:R-:W-:-:S13]  /*48d0*/  ISETP.NE.AND P0, PT, R0, 0x9, PT ;  /* 0x000000090000780c */ /* 0x000fda0003f05270 */
[----:B------:R-:W-:Y:S05]  /*48e0*/  @P0 BRA `(.L_x_8567) ;  /* 0x00000b8000000947 */ /* 0x000fea0003800000 */
[----:B----4-:R-:W0:Y:S01]  /*48f0*/  F2F.F32.F64 R6, R4 ;  /* 0x0000000400067310 */ /* 0x010e220000301000 */
[----:B------:R-:W0:Y:S01]  /*4900*/  DSETP.GEU.AND P0, PT, |R4|, c[0x2][0x0], PT ;  /* 0x008000000400762a */ /* 0x000e220003f0e200 */
[----:B------:R-:W-:Y:S02]  /*4910*/  IMAD.MOV.U32 R7, RZ, RZ, RZ ;  /* 0x000000ffff077224 */ /* 0x000fe400078e00ff */
[----:B------:R-:W-:-:S11]  /*4920*/  IMAD.MOV.U32 R22, RZ, RZ, R26 ;  /* 0x000000ffff167224 */ /* 0x000fd600078e001a */
[----:B0-----:R-:W-:-:S05]  /*4930*/  @!P0 FMUL R6, R6, 1.175494350822287508e-38 ;  /* 0x0080000006068820 */ /* 0x001fca0000400000 */
[----:B------:R0:W-:Y:S01]  /*4940*/  STG.E.64 [R8.64], R6 ;  /* 0x0000000608007986 */ /* 0x0001e2000c101b24 */
[----:B------:R-:W-:Y:S05]  /*4950*/  BRA `(.L_x_8562) ;  /* 0x00000cd000007947 */ /* 0x000fea0003800000 */
.L_x_8573:
[----:B----4-:R-:W0:Y:S01]  /*4960*/  F2F.F32.F64 R0, R4 ;  /* 0x0000000400007310 */ /* 0x010e220000301000 */
[----:B------:R-:W0:Y:S01]  /*4970*/  DSETP.GEU.AND P0, PT, |R4|, c[0x2][0x0], PT ;  /* 0x008000000400762a */ /* 0x000e220003f0e200 */
[----:B------:R-:W-:-:S13]  /*4980*/  IMAD.MOV.U32 R22, RZ, RZ, R26 ;  /* 0x000000ffff167224 */ /* 0x000fda00078e001a */
[----:B0-----:R-:W-:-:S05]  /*4990*/  @!P0 FMUL R0, R0, 1.175494350822287508e-38 ;  /* 0x0080000000008820 */ /* 0x001fca0000400000 */
[----:B------:R-:W-:-:S04]  /*49a0*/  F2FP.PACK_AB R3, RZ, R0 ;  /* 0x00000000ff03723e */ /* 0x000fc800000000ff */
[----:B------:R-:W-:-:S05]  /*49b0*/  PRMT R3, R3, 0x5410, RZ ;  /* 0x0000541003037816 */ /* 0x000fca00000000ff */
[----:B------:R0:W-:Y:S01]  /*49c0*/  STG.E [R8.64], R3 ;  /* 0x0000000308007986 */ /* 0x0001e2000c101924 */
[----:B------:R-:W-:Y:S05]  /*49d0*/  BRA `(.L_x_8562) ;  /* 0x00000c5000007947 */ /* 0x000fea0003800000 */
.L_x_8572:
[----:B----4-:R0:W-:Y:S01]  /*49e0*/  STG.E.64 [R8.64], R4 ;  /* 0x0000000408007986 */ /* 0x0101e2000c101b24 */
[----:B------:R-:W-:Y:S01]  /*49f0*/  IMAD.MOV.U32 R22, RZ, RZ, R26 ;  /* 0x000000ffff167224 */ /* 0x000fe200078e001a */
[----:B------:R-:W-:Y:S05]  /*4a00*/  BRA `(.L_x_8562) ;  /* 0x00000c2000007947 */ /* 0x000fea0003800000 */
.L_x_8563:
        /* <DEDUP_REMOVED lines=8> */
[----:B----4-:R-:W0:Y:S01]  /*4a90*/  DSETP.NEU.AND P0, PT, R4, RZ, PT ;  /* 0x000000ff0400722a */ /* 0x010e220003f0d000 */
[----:B------:R-:W-:-:S05]  /*4aa0*/  IMAD.MOV.U32 R22, RZ, RZ, R26 ;  /* 0x000000ffff167224 */ /* 0x000fca00078e001a */
[----:B0-----:R-:W-:-:S05]  /*4ab0*/  SEL R3, RZ, 0x1, !P0 ;  /* 0x00000001ff037807 */ /* 0x001fca0004000000 */
[----:B------:R0:W-:Y:S01]  /*4ac0*/  STG.E.U8 [R8.64], R3 ;  /* 0x0000000308007986 */ /* 0x0001e2000c101124 */
[----:B------:R-:W-:Y:S05]  /*4ad0*/  BRA `(.L_x_8562) ;  /* 0x00000b5000007947 */ /* 0x000fea0003800000 */
.L_x_8576:
[----:B------:R-:W-:Y:S01]  /*4ae0*/  CS2R R6, SRZ ;  /* 0x0000000000067805 */ /* 0x000fe2000001ff00 */
[----:B------:R-:W-:-:S04]  /*4af0*/  IMAD.MOV.U32 R22, RZ, RZ, R26 ;  /* 0x000000ffff167224 */ /* 0x000fc800078e001a */
[----:B----4-:R0:W-:Y:S01]  /*4b00*/  STG.E.128 [R8.64], R4 ;  /* 0x0000000408007986 */ /* 0x0101e2000c101d24 */
[----:B------:R-:W-:Y:S05]  /*4b10*/  BRA `(.L_x_8562) ;  /* 0x00000b1000007947 */ /* 0x000fea0003800000 */
.L_x_8575:
        /* <DEDUP_REMOVED lines=23> */
.L_x_8580:
[----:B------:R-:W-:Y:S05]  /*4c90*/  BSYNC B0 ;  /* 0x0000000000007941 */ /* 0x000fea0003800000 */
.L_x_8579:
[----:B------:R-:W-:Y:S01]  /*4ca0*/  LOP3.LUT R7, R0, R7, RZ, 0xfc, !PT ;  /* 0x0000000700077212 */ /* 0x000fe200078efcff */
[----:B------:R-:W-:-:S04]  /*4cb0*/  IMAD.MOV.U32 R22, RZ, RZ, R26 ;  /* 0x000000ffff167224 */ /* 0x000fc800078e001a */
[----:B------:R0:W-:Y:S01]  /*4cc0*/  STG.E.U8 [R8.64], R7 ;  /* 0x0000000708007986 */ /* 0x0001e2000c101124 */
[----:B------:R-:W-:Y:S05]  /*4cd0*/  BRA `(.L_x_8562) ;  /* 0x0000095000007947 */ /* 0x000fea0003800000 */
.L_x_8578:
[----:B----4-:R-:W0:Y:S01]  /*4ce0*/  F2F.F32.F64 R7, R4 ;  /* 0x0000000400077310 */ /* 0x010e220000301000 */
[----:B------:R-:W0:Y:S01]  /*4cf0*/  DSETP.GEU.AND P0, PT, |R4|, c[0x2][0x0], PT ;  /* 0x008000000400762a */ /* 0x000e220003f0e200 */
[----:B------:R-:W-:-:S13]  /*4d00*/  BSSY B0, `(.L_x_8581) ;  /* 0x0000010000007945 */ /* 0x000fda0003800000 */
[----:B0-----:R-:W-:-:S05]  /*4d10*/  @!P0 FMUL R7, R7, 1.175494350822287508e-38 ;  /* 0x0080000007078820 */ /* 0x001fca0000400000 */
        /* <DEDUP_REMOVED lines=11> */
.L_x_8582:
[----:B------:R-:W-:Y:S01]  /*4dd0*/  IMAD.MOV.U32 R0, RZ, RZ, 0x7f ;  /* 0x0000007fff007424 */ /* 0x000fe200078e00ff */
[----:B------:R-:W-:-:S04]  /*4de0*/  ISETP.GT.U32.AND P0, PT, R3, 0x7f800000, PT ;  /* 0x7f8000000300780c */ /* 0x000fc80003f04070 */
[----:B------:R-:W-:-:S04]  /*4df0*/  SEL R0, R0, 0x7c, P0 ;  /* 0x0000007c00007807 */ /* 0x000fc80000000000 */
.L_x_8583:
[----:B------:R-:W-:Y:S05]  /*4e00*/  BSYNC B0 ;  /* 0x0000000000007941 */ /* 0x000fea0003800000 */
.L_x_8581:
[----:B------:R-:W-:Y:S01]  /*4e10*/  LOP3.LUT R3, R7, 0x80000000, RZ, 0xc0, !PT ;  /* 0x8000000007037812 */ /* 0x000fe200078ec0ff */
[----:B------:R-:W-:-:S03]  /*4e20*/  IMAD.MOV.U32 R22, RZ, RZ, R26 ;  /* 0x000000ffff167224 */ /* 0x000fc600078e001a */
[----:B------:R-:W-:-:S04]  /*4e30*/  SHF.R.U32.HI R3, RZ, 0x18, R3 ;  /* 0x00000018ff037819 */ /* 0x000fc80000011603 */
[----:B------:R-:W-:-:S05]  /*4e40*/  LOP3.LUT R3, R0, R3, RZ, 0xfc, !PT ;  /* 0x0000000300037212 */ /* 0x000fca00078efcff */
[----:B------:R0:W-:Y:S01]  /*4e50*/  STG.E.U8 [R8.64], R3 ;  /* 0x0000000308007986 */ /* 0x0001e2000c101124 */
[----:B------:R-:W-:Y:S05]  /*4e60*/  BRA `(.L_x_8562) ;  /* 0x000007c000007947 */ /* 0x000fea0003800000 */
.L_x_8577:
[----:B----4-:R-:W0:Y:S01]  /*4e70*/  F2F.F32.F64 R0, R4 ;  /* 0x0000000400007310 */ /* 0x010e220000301000 */
[----:B------:R-:W0:Y:S01]  /*4e80*/  DSETP.GEU.AND P0, PT, |R4|, c[0x2][0x0], PT ;  /* 0x008000000400762a */ /* 0x000e220003f0e200 */
[----:B------:R-:W-:-:S13]  /*4e90*/  IMAD.MOV.U32 R22, RZ, RZ, R26 ;  /* 0x000000ffff167224 */ /* 0x000fda00078e001a */
[----:B0-----:R-:W-:-:S05]  /*4ea0*/  @!P0 FMUL R0, R0, 1.175494350822287508e-38 ;  /* 0x0080000000008820 */ /* 0x001fca0000400000 */
[----:B------:R-:W-:-:S05]  /*4eb0*/  F2FP.BF16.PACK_AB R0, RZ, R0 ;  /* 0x00000000ff00723e */ /* 0x000fca00000010ff */
[----:B------:R0:W-:Y:S01]  /*4ec0*/  STG.E.U16 [R8.64], R0 ;  /* 0x0000000008007986 */ /* 0x0001e2000c101524 */
[----:B------:R-:W-:Y:S05]  /*4ed0*/  BRA `(.L_x_8562) ;  /* 0x0000075000007947 */ /* 0x000fea0003800000 */
.L_x_8574:
        /* <DEDUP_REMOVED lines=8> */
[----:B----4-:R-:W0:Y:S01]  /*4f60*/  F2I.U32.F64.TRUNC R5, R4 ;  /* 0x0000000400057311 */ /* 0x010e22000030d000 */
[----:B------:R-:W-:Y:S01]  /*4f70*/  IMAD.MOV.U32 R22, RZ, RZ, R26 ;  /* 0x000000ffff167224 */ /* 0x000fe200078e001a */
[----:B0-----:R0:W-:Y:S01]  /*4f80*/  STG.E.U16 [R8.64], R5 ;  /* 0x0000000508007986 */ /* 0x0011e2000c101524 */
[----:B------:R-:W-:Y:S05]  /*4f90*/  BRA `(.L_x_8562) ;  /* 0x0000069000007947 */ /* 0x000fea0003800000 */
.L_x_8586:
[----:B----4-:R-:W0:Y:S01]  /*4fa0*/  F2F.F32.F64 R7, R4 ;  /* 0x0000000400077310 */ /* 0x010e220000301000 */
[----:B------:R-:W0:Y:S01]  /*4fb0*/  DSETP.GEU.AND P0, PT, |R4|, c[0x2][0x0], PT ;  /* 0x008000000400762a */ /* 0x000e220003f0e200 */
[----:B------:R-:W-:Y:S01]  /*4fc0*/  BSSY B0, `(.L_x_8587) ;  /* 0x0000014000007945 */ /* 0x000fe20003800000 */
[----:B------:R-:W-:-:S12]  /*4fd0*/  IMAD.MOV.U32 R0, RZ, RZ, 0x80 ;  /* 0x00000080ff007424 */ /* 0x000fd800078e00ff */
[----:B0-----:R-:W-:-:S05]  /*4fe0*/  @!P0 FMUL R7, R7, 1.175494350822287508e-38 ;  /* 0x0080000007078820 */ /* 0x001fca0000400000 */
        /* <DEDUP_REMOVED lines=14> */
.L_x_8589:
[----:B------:R-:W-:-:S04]  /*50d0*/  LOP3.LUT R0, R7, 0x80000000, RZ, 0xc0, !PT ;  /* 0x8000000007007812 */ /* 0x000fc800078ec0ff */
[----:B------:R-:W-:-:S04]  /*50e0*/  SHF.R.U32.HI R0, RZ, 0x18, R0 ;  /* 0x00000018ff007819 */ /* 0x000fc80000011600 */
[----:B------:R-:W-:Y:S02]  /*50f0*/  LOP3.LUT R0, R3, R0, RZ, 0xfc, !PT ;  /* 0x0000000003007212 */ /* 0x000fe400078efcff */
.L_x_8588:
[----:B------:R-:W-:Y:S05]  /*5100*/  BSYNC B0 ;  /* 0x0000000000007941 */ /* 0x000fea0003800000 */
.L_x_8587:
[----:B------:R0:W-:Y:S01]  /*5110*/  STG.E.U8 [R8.64], R0 ;  /* 0x0000000008007986 */ /* 0x0001e2000c101124 */
[----:B------:R-:W-:Y:S01]  /*5120*/  IMAD.MOV.U32 R22, RZ, RZ, R26 ;  /* 0x000000ffff167224 */ /* 0x000fe200078e001a */
[----:B------:R-:W-:Y:S05]  /*5130*/  BRA `(.L_x_8562) ;  /* 0x000004f000007947 */ /* 0x000fea0003800000 */
.L_x_8585:
        /* <DEDUP_REMOVED lines=19> */
.L_x_8592:
[----:B------:R-:W-:-:S04]  /*5270*/  LOP3.LUT R0, R7, 0x80000000, RZ, 0xc0, !PT ;  /* 0x8000000007007812 */ /* 0x000fc800078ec0ff */
[----:B------:R-:W-:-:S04]  /*5280*/  SHF.R.U32.HI R0, RZ, 0x18, R0 ;  /* 0x00000018ff007819 */ /* 0x000fc80000011600 */
[----:B------:R-:W-:Y:S02]  /*5290*/  LOP3.LUT R0, R3, R0, RZ, 0xfc, !PT ;  /* 0x0000000003007212 */ /* 0x000fe400078efcff */
.L_x_8591:
[----:B------:R-:W-:Y:S05]  /*52a0*/  BSYNC B0 ;  /* 0x0000000000007941 */ /* 0x000fea0003800000 */
.L_x_8590:
[----:B------:R0:W-:Y:S01]  /*52b0*/  STG.E.U8 [R8.64], R0 ;  /* 0x0000000008007986 */ /* 0x0001e2000c101124 */
[----:B------:R-:W-:Y:S01]  /*52c0*/  IMAD.MOV.U32 R22, RZ, RZ, R26 ;  /* 0x000000ffff167224 */ /* 0x000fe200078e001a */
[----:B------:R-:W-:Y:S05]  /*52d0*/  BRA `(.L_x_8562) ;  /* 0x0000035000007947 */ /* 0x000fea0003800000 */
.L_x_8584:
        /* <DEDUP_REMOVED lines=8> */
[----:B------:R-:W-:-:S13]  /*5360*/  IMAD.MOV.U32 R22, RZ, RZ, R26 ;  /* 0x000000ffff167224 */ /* 0x000fda00078e001a */
        /* <DEDUP_REMOVED lines=16> */
.L_x_8567:
[----:B------:R-:W-:Y:S01]  /*5470*/  MOV R14, 0x0 ;  /* 0x00000000000e7802 */ /* 0x000fe20000000f00 */
[----:B----4-:R-:W-:Y:S02]  /*5480*/  IMAD.MOV.U32 R4, RZ, RZ, c[0x4][0x198] ;  /* 0x01006600ff047624 */ /* 0x010fe400078e00ff */
        /* <DEDUP_REMOVED lines=16> */
[----:B0123--:R-:W-:Y:S05]  /*5590*/  CALL.ABS.NOINC R14 ;  /* 0x000000000e007343 */ /* 0x00ffea0003c00000 */
[----:B------:R-:W-:Y:S01]  /*55a0*/  IMAD.MOV.U32 R22, RZ, RZ, R26 ;  /* 0x000000ffff167224 */ /* 0x000fe200078e001a */
[----:B------:R-:W-:Y:S05]  /*55b0*/  BRA `(.L_x_8562) ;  /* 0x0000007000007947 */ /* 0x000fea0003800000 */
.L_x_8594:
[----:B----4-:R-:W0:Y:S01]  /*55c0*/  F2I.U64.F64.TRUNC R4, R4 ;  /* 0x0000000400047311 */ /* 0x010e22000030d800 */
[----:B------:R-:W-:Y:S01]  /*55d0*/  IMAD.MOV.U32 R22, RZ, RZ, R26 ;  /* 0x000000ffff167224 */ /* 0x000fe200078e001a */
[----:B0-----:R0:W-:Y:S01]  /*55e0*/  STG.E.64 [R8.64], R4 ;  /* 0x0000000408007986 */ /* 0x0011e2000c101b24 */
[----:B------:R-:W-:Y:S05]  /*55f0*/  BRA `(.L_x_8562) ;  /* 0x0000003000007947 */ /* 0x000fea0003800000 */
.L_x_8593:
[----:B----4-:R-:W0:Y:S01]  /*5600*/  F2I.U32.F64.TRUNC R5, R4 ;  /* 0x0000000400057311 */ /* 0x010e22000030d000 */
[----:B------:R-:W-:Y:S01]  /*5610*/  IMAD.MOV.U32 R22, RZ, RZ, R26 ;  /* 0x000000ffff167224 */ /* 0x000fe200078e001a */
[----:B0-----:R0:W-:Y:S06]  /*5620*/  STG.E [R8.64], R5 ;  /* 0x0000000508007986 */ /* 0x0011ec000c101924 */
.L_x_8562:
[----:B------:R-:W-:Y:S05]  /*5630*/  BSYNC B6 ;  /* 0x0000000000067941 */ /* 0x000fea0003800000 */
.L_x_8561:
[----:B------:R-:W-:Y:S01]  /*5640*/  ISETP.GE.AND P0, PT, R22, R19, PT ;  /* 0x000000131600720c */ /* 0x000fe20003f06270 */
[----:B------:R-:W-:-:S12]  /*5650*/  BSSY B6, `(.L_x_8595) ;  /* 0x000020a000067945 */ /* 0x000fd80003800000 */
[----:B------:R-:W-:Y:S05]  /*5660*/  @P0 BRA `(.L_x_8596) ;  /* 0x0000208000000947 */ /* 0x000fea0003800000 */
[----:B0-----:R-:W-:Y:S01]  /*5670*/  IMAD R0, R2, 0x200, R22 ;  /* 0x0000020002007824 */ /* 0x001fe200078e0216 */
[----:B------:R-:W-:-:S03]  /*5680*/  PRMT R3, R18, 0x9910, RZ ;  /* 0x0000991012037816 */ /* 0x000fc600000000ff */
[----:B----4-:R-:W-:Y:S02]  /*5690*/  IMAD R4, R0, c[0x0][0x190], RZ ;  /* 0x0000640000047a24 */ /* 0x010fe400078e02ff */
        /* <DEDUP_REMOVED lines=13> */
[----:B-1----:R-:W0:Y:S02]  /*5770*/  F2I.F64.TRUNC R29, R28 ;  /* 0x0000001c001d7311 */ /* 0x002e24000030d100 */
[----:B0-----:R0:W-:Y:S01]  /*5780*/  STG.E.U8 [R4.64], R29 ;  /* 0x0000001d04007986 */ /* 0x0011e2000c101124 */
[----:B------:R-:W-:Y:S05]  /*5790*/  BRA `(.L_x_8602) ;  /* 0x00000ef000007947 */ /* 0x000fea0003800000 */
.L_x_8600:
[----:B-1----:R-:W0:Y:S02]  /*57a0*/  F2I.S64.F64.TRUNC R28, R28 ;  /* 0x0000001c001c7311 */ /* 0x002e24000030d900 */
[----:B0-----:R-:W-:-:S05]  /*57b0*/  IMAD.MOV.U32 R3, RZ, RZ, R28 ;  /* 0x000000ffff037224 */ /* 0x001fca00078e001c */
[----:B------:R0:W-:Y:S01]  /*57c0*/  STG.E.U8 [R4.64], R3 ;  /* 0x0000000304007986 */ /* 0x0001e2000c101124 */
[----:B------:R-:W-:Y:S05]  /*57d0*/  BRA `(.L_x_8602) ;  /* 0x00000eb000007947 */ /* 0x000fea0003800000 */
.L_x_8599:
[----:B------:R-:W-:-:S13]  /*57e0*/  ISETP.NE.AND P0, PT, R0, 0x2, PT ;  /* 0x000000020000780c */ /* 0x000fda0003f05270 */
[----:B------:R-:W-:Y:S05]  /*57f0*/  @!P0 BRA `(.L_x_8603) ;  /* 0x000000a000008947 */ /* 0x000fea0003800000 */
[----:B------:R-:W-:-:S13]  /*5800*/  ISETP.NE.AND P0, PT, R0, 0x3, PT ;  /* 0x000000030000780c */ /* 0x000fda0003f05270 */
[----:B------:R-:W-:Y:S05]  /*5810*/  @!P0 BRA `(.L_x_8604) ;  /* 0x0000005000008947 */ /* 0x000fea0003800000 */
[----:B------:R-:W-:-:S13]  /*5820*/  ISETP.NE.AND P0, PT, R0, 0x4, PT ;  /* 0x000000040000780c */ /* 0x000fda0003f05270 */
[----:B------:R-:W-:Y:S05]  /*5830*/  @P0 BRA `(.L_x_8601) ;  /* 0x00000cc000000947 */ /* 0x000fea0003800000 */
[----:B-1----:R-:W0:Y:S02]  /*5840*/  F2I.S64.F64.TRUNC R28, R28 ;  /* 0x0000001c001c7311 */ /* 0x002e24000030d900 */
[----:B0-----:R0:W-:Y:S01]  /*5850*/  STG.E.64 [R4.64], R28 ;  /* 0x0000001c04007986 */ /* 0x0011e2000c101b24 */
[----:B------:R-:W-:Y:S05]  /*5860*/  BRA `(.L_x_8602) ;  /* 0x00000e2000007947 */ /* 0x000fea0003800000 */
.L_x_8604:
[----:B-1----:R-:W0:Y:S02]  /*5870*/  F2I.F64.TRUNC R29, R28 ;  /* 0x0000001c001d7311 */ /* 0x002e24000030d100 */
[----:B0-----:R0:W-:Y:S01]  /*5880*/  STG.E [R4.64], R29 ;  /* 0x0000001d04007986 */ /* 0x0011e2000c101924 */
[----:B------:R-:W-:Y:S05]  /*5890*/  BRA `(.L_x_8602) ;  /* 0x00000df000007947 */ /* 0x000fea0003800000 */
.L_x_8603:
[----:B-1----:R-:W0:Y:S02]  /*58a0*/  F2I.F64.TRUNC R29, R28 ;  /* 0x0000001c001d7311 */ /* 0x002e24000030d100 */
[----:B0-----:R0:W-:Y:S01]  /*58b0*/  STG.E.U16 [R4.64], R29 ;  /* 0x0000001d04007986 */ /* 0x0011e2000c101524 */
[----:B------:R-:W-:Y:S05]  /*58c0*/  BRA `(.L_x_8602) ;  /* 0x00000dc000007947 */ /* 0x000fea0003800000 */
.L_x_8598:
[----:B------:R-:W-:-:S13]  /*58d0*/  ISETP.GT.AND P0, PT, R0, 0x6, PT ;  /* 0x000000060000780c */ /* 0x000fda0003f04270 */
[----:B------:R-:W-:Y:S05]  /*58e0*/  @P0 BRA `(.L_x_8605) ;  /* 0x000000f000000947 */ /* 0x000fea0003800000 */
[----:B------:R-:W-:-:S13]  /*58f0*/  ISETP.NE.AND P0, PT, R0, 0x5, PT ;  /* 0x000000050000780c */ /* 0x000fda0003f05270 */
[----:B------:R-:W-:Y:S05]  /*5900*/  @!P0 BRA `(.L_x_8606) ;  /* 0x0000007000008947 */ /* 0x000fea0003800000 */
[----:B------:R-:W-:-:S13]  /*5910*/  ISETP.NE.AND P0, PT, R0, 0x6, PT ;  /* 0x000000060000780c */ /* 0x000fda0003f05270 */
[----:B------:R-:W-:Y:S05]  /*5920*/  @P0 BRA `(.L_x_8601) ;  /* 0x00000bd000000947 */ /* 0x000fea0003800000 */
[----:B-1----:R-:W0:Y:S01]  /*5930*/  F2F.F32.F64 R3, R28 ;  /* 0x0000001c00037310 */ /* 0x002e220000301000 */
[----:B------:R-:W0:-:S14]  /*5940*/  DSETP.GEU.AND P0, PT, |R28|, c[0x2][0x0], PT ;  /* 0x008000001c00762a */ /* 0x000e1c0003f0e200 */
[----:B0-----:R-:W-:-:S05]  /*5950*/  @!P0 FMUL R3, R3, 1.175494350822287508e-38 ;  /* 0x0080000003038820 */ /* 0x001fca0000400000 */
[----:B------:R0:W-:Y:S01]  /*5960*/  STG.E [R4.64], R3 ;  /* 0x0000000304007986 */ /* 0x0001e2000c101924 */
[----:B------:R-:W-:Y:S05]  /*5970*/  BRA `(.L_x_8602) ;  /* 0x00000d1000007947 */ /* 0x000fea0003800000 */
.L_x_8606:
[----:B-1----:R-:W0:Y:S01]  /*5980*/  F2F.F32.F64 R0, R28 ;  /* 0x0000001c00007310 */ /* 0x002e220000301000 */
[----:B------:R-:W0:-:S14]  /*5990*/  DSETP.GEU.AND P0, PT, |R28|, c[0x2][0x0], PT ;  /* 0x008000001c00762a */ /* 0x000e1c0003f0e200 */
[----:B0-----:R-:W-:-:S05]  /*59a0*/  @!P0 FMUL R0, R0, 1.175494350822287508e-38 ;  /* 0x0080000000008820 */ /* 0x001fca0000400000 */
[----:B------:R-:W-:-:S05]  /*59b0*/  F2FP.PACK_AB R0, RZ, R0 ;  /* 0x00000000ff00723e */ /* 0x000fca00000000ff */
[----:B------:R0:W-:Y:S01]  /*59c0*/  STG.E.U16 [R4.64], R0 ;  /* 0x0000000004007986 */ /* 0x0001e2000c101524 */
[----:B------:R-:W-:Y:S05]  /*59d0*/  BRA `(.L_x_8602) ;  /* 0x00000cb000007947 */ /* 0x000fea0003800000 */
.L_x_8605:
[----:B------:R-:W-:-:S13]  /*59e0*/  ISETP.NE.AND P0, PT, R0, 0x7, PT ;  /* 0x000000070000780c */ /* 0x000fda0003f05270 */
[----:B------:R-:W-:Y:S05]  /*59f0*/  @!P0 BRA `(.L_x_8607) ;  /* 0x0000011000008947 */ /* 0x000fea0003800000 */
[----:B------:R-:W-:-:S13]  /*5a00*/  ISETP.NE.AND P0, PT, R0, 0x8, PT ;  /* 0x000000080000780c */ /* 0x000fda0003f05270 */
[----:B------:R-:W-:Y:S05]  /*5a10*/  @!P0 BRA `(.L_x_8608) ;  /* 0x0000008000008947 */ /* 0x000fea0003800000 */
[----:B------:R-:W-:-:S13]  /*5a20*/  ISETP.NE.AND P0, PT, R0, 0x9, PT ;  /* 0x000000090000780c */ /* 0x000fda0003f05270 */
[----:B------:R-:W-:Y:S05]  /*5a30*/  @P0 BRA `(.L_x_8601) ;  /* 0x00000ac000000947 */ /* 0x000fea0003800000 */
[----:B-1----:R-:W0:Y:S01]  /*5a40*/  F2F.F32.F64 R6, R28 ;  /* 0x0000001c00067310 */ /* 0x002e220000301000 */
[----:B------:R-:W0:Y:S01]  /*5a50*/  DSETP.GEU.AND P0, PT, |R28|, c[0x2][0x0], PT ;  /* 0x008000001c00762a */ /* 0x000e220003f0e200 */
[----:B------:R-:W-:-:S13]  /*5a60*/  IMAD.MOV.U32 R7, RZ, RZ, RZ ;  /* 0x000000ffff077224 */ /* 0x000fda00078e00ff */
[----:B0-----:R-:W-:-:S05]  /*5a70*/  @!P0 FMUL R6, R6, 1.175494350822287508e-38 ;  /* 0x0080000006068820 */ /* 0x001fca0000400000 */
[----:B------:R0:W-:Y:S01]  /*5a80*/  STG.E.64 [R4.64], R6 ;  /* 0x0000000604007986 */ /* 0x0001e2000c101b24 */
[----:B------:R-:W-:Y:S05]  /*5a90*/  BRA `(.L_x_8602) ;  /* 0x00000bf000007947 */ /* 0x000fea0003800000 */
.L_x_8608:
[----:B-1----:R-:W0:Y:S01]  /*5aa0*/  F2F.F32.F64 R0, R28 ;  /* 0x0000001c00007310 */ /* 0x002e220000301000 */
[----:B------:R-:W0:-:S14]  /*5ab0*/  DSETP.GEU.AND P0, PT, |R28|, c[0x2][0x0], PT ;  /* 0x008000001c00762a */ /* 0x000e1c0003f0e200 */
[----:B0-----:R-:W-:-:S05]  /*5ac0*/  @!P0 FMUL R0, R0, 1.175494350822287508e-38 ;  /* 0x0080000000008820 */ /* 0x001fca0000400000 */
[----:B------:R-:W-:-:S04]  /*5ad0*/  F2FP.PACK_AB R3, RZ, R0 ;  /* 0x00000000ff03723e */ /* 0x000fc800000000ff */
[----:B------:R-:W-:-:S05]  /*5ae0*/  PRMT R3, R3, 0x5410, RZ ;  /* 0x0000541003037816 */ /* 0x000fca00000000ff */
[----:B------:R0:W-:Y:S01]  /*5af0*/  STG.E [R4.64], R3 ;  /* 0x0000000304007986 */ /* 0x0001e2000c101924 */
[----:B------:R-:W-:Y:S05]  /*5b00*/  BRA `(.L_x_8602) ;  /* 0x00000b8000007947 */ /* 0x000fea0003800000 */
.L_x_8607:
[----:B-1----:R0:W-:Y:S01]  /*5b10*/  STG.E.64 [R4.64], R28 ;  /* 0x0000001c04007986 */ /* 0x0021e2000c101b24 */
[----:B------:R-:W-:Y:S05]  /*5b20*/  BRA `(.L_x_8602) ;  /* 0x00000b6000007947 */ /* 0x000fea0003800000 */
.L_x_8597:
        /* <DEDUP_REMOVED lines=8> */
[----:B-1----:R-:W0:-:S06]  /*5bb0*/  DSETP.NEU.AND P0, PT, R28, RZ, PT ;  /* 0x000000ff1c00722a */ /* 0x002e0c0003f0d000 */
[----:B0-----:R-:W-:-:S05]  /*5bc0*/  SEL R3, RZ, 0x1, !P0 ;  /* 0x00000001ff037807 */ /* 0x001fca0004000000 */
[----:B------:R0:W-:Y:S01]  /*5bd0*/  STG.E.U8 [R4.64], R3 ;  /* 0x0000000304007986 */ /* 0x0001e2000c101124 */
[----:B------:R-:W-:Y:S05]  /*5be0*/  BRA `(.L_x_8602) ;  /* 0x00000aa000007947 */ /* 0x000fea0003800000 */
.L_x_8611:
[----:B------:R-:W-:-:S05]  /*5bf0*/  CS2R R30, SRZ ;  /* 0x00000000001e7805 */ /* 0x000fca000001ff00 */
[----:B-1----:R0:W-:Y:S01]  /*5c00*/  STG.E.128 [R4.64], R28 ;  /* 0x0000001c04007986 */ /* 0x0021e2000c101d24 */
[----:B------:R-:W-:Y:S05]  /*5c10*/  BRA `(.L_x_8602) ;  /* 0x00000a7000007947 */ /* 0x000fea0003800000 */
.L_x_8610:
        /* <DEDUP_REMOVED lines=23> */
.L_x_8615:
[----:B------:R-:W-:Y:S05]  /*5d90*/  BSYNC B0 ;  /* 0x0000000000007941 */ /* 0x000fea0003800000 */
.L_x_8614:
[----:B------:R-:W-:-:S05]  /*5da0*/  LOP3.LUT R7, R0, R7, RZ, 0xfc, !PT ;  /* 0x0000000700077212 */ /* 0x000fca00078efcff */
[----:B------:R0:W-:Y:S01]  /*5db0*/  STG.E.U8 [R4.64], R7 ;  /* 0x0000000704007986 */ /* 0x0001e2000c101124 */
[----:B------:R-:W-:Y:S05]  /*5dc0*/  BRA `(.L_x_8602) ;  /* 0x000008c000007947 */ /* 0x000fea0003800000 */
.L_x_8613:
[----:B-1----:R-:W0:Y:S01]  /*5dd0*/  F2F.F32.F64 R7, R28 ;  /* 0x0000001c00077310 */ /* 0x002e220000301000 */
        /* <DEDUP_REMOVED lines=14> */
.L_x_8617:
[----:B------:R-:W-:Y:S01]  /*5ec0*/  IMAD.MOV.U32 R0, RZ, RZ, 0x7f ;  /* 0x0000007fff007424 */ /* 0x000fe200078e00ff */
[----:B------:R-:W-:-:S04]  /*5ed0*/  ISETP.GT.U32.AND P0, PT, R3, 0x7f800000, PT ;  /* 0x7f8000000300780c */ /* 0x000fc80003f04070 */
[----:B------:R-:W-:-:S04]  /*5ee0*/  SEL R0, R0, 0x7c, P0 ;  /* 0x0000007c00007807 */ /* 0x000fc80000000000 */
.L_x_8618:
[----:B------:R-:W-:Y:S05]  /*5ef0*/  BSYNC B0 ;  /* 0x0000000000007941 */ /* 0x000fea0003800000 */
.L_x_8616:
[----:B------:R-:W-:-:S04]  /*5f00*/  LOP3.LUT R3, R7, 0x80000000, RZ, 0xc0, !PT ;  /* 0x8000000007037812 */ /* 0x000fc800078ec0ff */
[----:B------:R-:W-:-:S04]  /*5f10*/  SHF.R.U32.HI R3, RZ, 0x18, R3 ;  /* 0x00000018ff037819 */ /* 0x000fc80000011603 */
[----:B------:R-:W-:-:S05]  /*5f20*/  LOP3.LUT R3, R0, R3, RZ, 0xfc, !PT ;  /* 0x0000000300037212 */ /* 0x000fca00078efcff */
[----:B------:R0:W-:Y:S01]  /*5f30*/  STG.E.U8 [R4.64], R3 ;  /* 0x0000000304007986 */ /* 0x0001e2000c101124 */
[----:B------:R-:W-:Y:S05]  /*5f40*/  BRA `(.L_x_8602) ;  /* 0x0000074000007947 */ /* 0x000fea0003800000 */
.L_x_8612:
[----:B-1----:R-:W0:Y:S01]  /*5f50*/  F2F.F32.F64 R0, R28 ;  /* 0x0000001c00007310 */ /* 0x002e220000301000 */
[----:B------:R-:W0:-:S14]  /*5f60*/  DSETP.GEU.AND P0, PT, |R28|, c[0x2][0x0], PT ;  /* 0x008000001c00762a */ /* 0x000e1c0003f0e200 */
[----:B0-----:R-:W-:-:S05]  /*5f70*/  @!P0 FMUL R0, R0, 1.175494350822287508e-38 ;  /* 0x0080000000008820 */ /* 0x001fca0000400000 */
[----:B------:R-:W-:-:S05]  /*5f80*/  F2FP.BF16.PACK_AB R0, RZ, R0 ;  /* 0x00000000ff00723e */ /* 0x000fca00000010ff */
[----:B------:R0:W-:Y:S01]  /*5f90*/  STG.E.U16 [R4.64], R0 ;  /* 0x0000000004007986 */ /* 0x0001e2000c101524 */
[----:B------:R-:W-:Y:S05]  /*5fa0*/  BRA `(.L_x_8602) ;  /* 0x000006e000007947 */ /* 0x000fea0003800000 */
.L_x_8609:
        /* <DEDUP_REMOVED lines=8> */
[----:B-1----:R-:W0:Y:S02]  /*6030*/  F2I.U32.F64.TRUNC R29, R28 ;  /* 0x0000001c001d7311 */ /* 0x002e24000030d000 */
[----:B0-----:R0:W-:Y:S01]  /*6040*/  STG.E.U16 [R4.64], R29 ;  /* 0x0000001d04007986 */ /* 0x0011e2000c101524 */
[----:B------:R-:W-:Y:S05]  /*6050*/  BRA `(.L_x_8602) ;  /* 0x0000063000007947 */ /* 0x000fea0003800000 */
.L_x_8621:
[----:B-1----:R-:W0:Y:S01]  /*6060*/  F2F.F32.F64 R7, R28 ;  /* 0x0000001c00077310 */ /* 0x002e220000301000 */
        /* <DEDUP_REMOVED lines=18> */
.L_x_8624:
[----:B------:R-:W-:-:S04]  /*6190*/  LOP3.LUT R0, R7, 0x80000000, RZ, 0xc0, !PT ;  /* 0x8000000007007812 */ /* 0x000fc800078ec0ff */
[----:B------:R-:W-:-:S04]  /*61a0*/  SHF.R.U32.HI R0, RZ, 0x18, R0 ;  /* 0x00000018ff007819 */ /* 0x000fc80000011600 */
[----:B------:R-:W-:Y:S02]  /*61b0*/  LOP3.LUT R0, R3, R0, RZ, 0xfc, !PT ;  /* 0x0000000003007212 */ /* 0x000fe400078efcff */
.L_x_8623:
[----:B------:R-:W-:Y:S05]  /*61c0*/  BSYNC B0 ;  /* 0x0000000000007941 */ /* 0x000fea0003800000 */
.L_x_8622:
[----:B------:R0:W-:Y:S01]  /*61d0*/  STG.E.U8 [R4.64], R0 ;  /* 0x0000000004007986 */ /* 0x0001e2000c101124 */
[----:B------:R-:W-:Y:S05]  /*61e0*/  BRA `(.L_x_8602) ;  /* 0x000004a000007947 */ /* 0x000fea0003800000 */
.L_x_8620:
        /* <DEDUP_REMOVED lines=19> */
.L_x_8627:
[----:B------:R-:W-:-:S04]  /*6320*/  LOP3.LUT R0, R7, 0x80000000, RZ, 0xc0, !PT ;  /* 0x8000000007007812 */ /* 0x000fc800078ec0ff */
[----:B------:R-:W-:-:S04]  /*6330*/  SHF.R.U32.HI R0, RZ, 0x18, R0 ;  /* 0x00000018ff007819 */ /* 0x000fc80000011600 */
[----:B------:R-:W-:Y:S02]  /*6340*/  LOP3.LUT R0, R3, R0, RZ, 0xfc, !PT ;  /* 0x0000000003007212 */ /* 0x000fe400078efcff */
.L_x_8626:
[----:B------:R-:W-:Y:S05]  /*6350*/  BSYNC B0 ;  /* 0x0000000000007941 */ /* 0x000fea0003800000 */
.L_x_8625:
[----:B------:R0:W-:Y:S01]  /*6360*/  STG.E.U8 [R4.64], R0 ;  /* 0x0000000004007986 */ /* 0x0001e2000c101124 */
[----:B------:R-:W-:Y:S05]  /*6370*/  BRA `(.L_x_8602) ;  /* 0x0000031000007947 */ /* 0x000fea0003800000 */
.L_x_8619:
[----:B------:R-:W-:-:S13]  /*6380*/  ISETP.NE.AND P0, PT, R0, 0x1c, PT ;  /* 0x0000001c0000780c */ /* 0x000fda0003f05270 */
[----:B------:R-:W-:Y:S05]  /*6390*/  @!P0 BRA `(.L_x_8628) ;  /* 0x000002d000008947 */ /* 0x000fea0003800000 */
[----:B------:R-:W-:-:S13]  /*63a0*/  ISETP.NE.AND P0, PT, R0, 0x1d, PT ;  /* 0x0000001d0000780c */ /* 0x000fda0003f05270 */
[----:B------:R-:W-:Y:S05]  /*63b0*/  @!P0 BRA `(.L_x_8629) ;  /* 0x0000028000008947 */ /* 0x000fea0003800000 */
[----:B------:R-:W-:-:S13]  /*63c0*/  ISETP.NE.AND P0, PT, R0, 0x2c, PT ;  /* 0x0000002c0000780c */ /* 0x000fda0003f05270 */
[----:B------:R-:W-:Y:S05]  /*63d0*/  @P0 BRA `(.L_x_8601) ;  /* 0x0000012000000947 */ /* 0x000fea0003800000 */
[----:B-1----:R-:W0:Y:S01]  /*63e0*/  F2F.F32.F64 R8, R28 ;  /* 0x0000001c00087310 */ /* 0x002e220000301000 */
        /* <DEDUP_REMOVED lines=17> */
.L_x_8601:
        /* <DEDUP_REMOVED lines=19> */
[----:B------:R-:W-:Y:S05]  /*6630*/  BRA `(.L_x_8602) ;  /* 0x0000005000007947 */ /* 0x000fea0003800000 */
.L_x_8629:
[----:B-1----:R-:W0:Y:S02]  /*6640*/  F2I.U64.F64.TRUNC R28, R28 ;  /* 0x0000001c001c7311 */ /* 0x002e24000030d800 */
[----:B0-----:R0:W-:Y:S01]  /*6650*/  STG.E.64 [R4.64], R28 ;  /* 0x0000001c04007986 */ /* 0x0011e2000c101b24 */
[----:B------:R-:W-:Y:S05]  /*6660*/  BRA `(.L_x_8602) ;  /* 0x0000002000007947 */ /* 0x000fea0003800000 */
.L_x_8628:
[----:B-1----:R-:W0:Y:S02]  /*6670*/  F2I.U32.F64.TRUNC R29, R28 ;  /* 0x0000001c001d7311 */ /* 0x002e24000030d000 */
[----:B0-----:R0:W-:Y:S02]  /*6680*/  STG.E [R4.64], R29 ;  /* 0x0000001d04007986 */ /* 0x0011e4000c101924 */
.L_x_8602:
        /* <DEDUP_REMOVED lines=19> */
[----:B--2---:R-:W0:Y:S02]  /*67c0*/  F2I.F64.TRUNC R25, R24 ;  /* 0x0000001800197311 */ /* 0x004e24000030d100 */
[----:B0-----:R0:W-:Y:S01]  /*67d0*/  STG.E.U8 [R4.64], R25 ;  /* 0x0000001904007986 */ /* 0x0011e2000c101124 */
[----:B------:R-:W-:Y:S05]  /*67e0*/  BRA `(.L_x_8635) ;  /* 0x00000ef000007947 */ /* 0x000fea0003800000 */
.L_x_8633:
[----:B--2---:R-:W0:Y:S02]  /*67f0*/  F2I.S64.F64.TRUNC R24, R24 ;  /* 0x0000001800187311 */ /* 0x004e24000030d900 */
[----:B0-----:R-:W-:-:S05]  /*6800*/  IMAD.MOV.U32 R3, RZ, RZ, R24 ;  /* 0x000000ffff037224 */ /* 0x001fca00078e0018 */
[----:B------:R0:W-:Y:S01]  /*6810*/  STG.E.U8 [R4.64], R3 ;  /* 0x0000000304007986 */ /* 0x0001e2000c101124 */
[----:B------:R-:W-:Y:S05]  /*6820*/  BRA `(.L_x_8635) ;  /* 0x00000eb000007947 */ /* 0x000fea0003800000 */
.L_x_8632:
[----:B------:R-:W-:-:S13]  /*6830*/  ISETP.NE.AND P0, PT, R0, 0x2, PT ;  /* 0x000000020000780c */ /* 0x000fda0003f05270 */
[----:B------:R-:W-:Y:S05]  /*6840*/  @!P0 BRA `(.L_x_8636) ;  /* 0x000000a000008947 */ /* 0x000fea0003800000 */
[----:B------:R-:W-:-:S13]  /*6850*/  ISETP.NE.AND P0, PT, R0, 0x3, PT ;  /* 0x000000030000780c */ /* 0x000fda0003f05270 */
[----:B------:R-:W-:Y:S05]  /*6860*/  @!P0 BRA `(.L_x_8637) ;  /* 0x0000005000008947 */ /* 0x000fea0003800000 */
[----:B------:R-:W-:-:S13]  /*6870*/  ISETP.NE.AND P0, PT, R0, 0x4, PT ;  /* 0x000000040000780c */ /* 0x000fda0003f05270 */
[----:B------:R-:W-:Y:S05]  /*6880*/  @P0 BRA `(.L_x_8634) ;  /* 0x00000cc000000947 */ /* 0x000fea0003800000 */
[----:B--2---:R-:W0:Y:S02]  /*6890*/  F2I.S64.F64.TRUNC R24, R24 ;  /* 0x0000001800187311 */ /* 0x004e24000030d900 */
[----:B0-----:R0:W-:Y:S01]  /*68a0*/  STG.E.64 [R4.64], R24 ;  /* 0x0000001804007986 */ /* 0x0011e2000c101b24 */
[----:B------:R-:W-:Y:S05]  /*68b0*/  BRA `(.L_x_8635) ;  /* 0x00000e2000007947 */ /* 0x000fea0003800000 */
.L_x_8637:
[----:B--2---:R-:W0:Y:S02]  /*68c0*/  F2I.F64.TRUNC R25, R24 ;  /* 0x0000001800197311 */ /* 0x004e24000030d100 */
[----:B0-----:R0:W-:Y:S01]  /*68d0*/  STG.E [R4.64], R25 ;  /* 0x0000001904007986 */ /* 0x0011e2000c101924 */
[----:B------:R-:W-:Y:S05]  /*68e0*/  BRA `(.L_x_8635) ;  /* 0x00000df000007947 */ /* 0x000fea0003800000 */
.L_x_8636:
[----:B--2---:R-:W0:Y:S02]  /*68f0*/  F2I.F64.TRUNC R25, R24 ;  /* 0x0000001800197311 */ /* 0x004e24000030d100 */
[----:B0-----:R0:W-:Y:S01]  /*6900*/  STG.E.U16 [R4.64], R25 ;  /* 0x0000001904007986 */ /* 0x0011e2000c101524 */
[----:B------:R-:W-:Y:S05]  /*6910*/  BRA `(.L_x_8635) ;  /* 0x00000dc000007947 */ /* 0x000fea0003800000 */
.L_x_8631:
[----:B------:R-:W-:-:S13]  /*6920*/  ISETP.GT.AND P0, PT, R0, 0x6, PT ;  /* 0x000000060000780c */ /* 0x000fda0003f04270 */
[----:B------:R-:W-:Y:S05]  /*6930*/  @P0 BRA `(.L_x_8638) ;  /* 0x000000f000000947 */ /* 0x000fea0003800000 */
[----:B------:R-:W-:-:S13]  /*6940*/  ISETP.NE.AND P0, PT, R0, 0x5, PT ;  /* 0x000000050000780c */ /* 0x000fda0003f05270 */
[----:B------:R-:W-:Y:S05]  /*6950*/  @!P0 BRA `(.L_x_8639) ;  /* 0x0000007000008947 */ /* 0x000fea0003800000 */
[----:B------:R-:W-:-:S13]  /*6960*/  ISETP.NE.AND P0, PT, R0, 0x6, PT ;  /* 0x000000060000780c */ /* 0x000fda0003f05270 */
[----:B------:R-:W-:Y:S05]  /*6970*/  @P0 BRA `(.L_x_8634) ;  /* 0x00000bd000000947 */ /* 0x000fea0003800000 */
[----:B--2---:R-:W0:Y:S01]  /*6980*/  F2F.F32.F64 R3, R24 ;  /* 0x0000001800037310 */ /* 0x004e220000301000 */
[----:B------:R-:W0:-:S14]  /*6990*/  DSETP.GEU.AND P0, PT, |R24|, c[0x2][0x0], PT ;  /* 0x008000001800762a */ /* 0x000e1c0003f0e200 */
[----:B0-----:R-:W-:-:S05]  /*69a0*/  @!P0 FMUL R3, R3, 1.175494350822287508e-38 ;  /* 0x0080000003038820 */ /* 0x001fca0000400000 */
[----:B------:R0:W-:Y:S01]  /*69b0*/  STG.E [R4.64], R3 ;  /* 0x0000000304007986 */ /* 0x0001e2000c101924 */
[----:B------:R-:W-:Y:S05]  /*69c0*/  BRA `(.L_x_8635) ;  /* 0x00000d1000007947 */ /* 0x000fea0003800000 */
.L_x_8639:
[----:B--2---:R-:W0:Y:S01]  /*69d0*/  F2F.F32.F64 R0, R24 ;  /* 0x0000001800007310 */ /* 0x004e220000301000 */
[----:B------:R-:W0:-:S14]  /*69e0*/  DSETP.GEU.AND P0, PT, |R24|, c[0x2][0x0], PT ;  /* 0x008000001800762a */ /* 0x000e1c0003f0e200 */
[----:B0-----:R-:W-:-:S05]  /*69f0*/  @!P0 FMUL R0, R0, 1.175494350822287508e-38 ;  /* 0x0080000000008820 */ /* 0x001fca0000400000 */
[----:B------:R-:W-:-:S05]  /*6a00*/  F2FP.PACK_AB R0, RZ, R0 ;  /* 0x00000000ff00723e */ /* 0x000fca00000000ff */
[----:B------:R0:W-:Y:S01]  /*6a10*/  STG.E.U16 [R4.64], R0 ;  /* 0x0000000004007986 */ /* 0x0001e2000c101524 */
[----:B------:R-:W-:Y:S05]  /*6a20*/  BRA `(.L_x_8635) ;  /* 0x00000cb000007947 */ /* 0x000fea0003800000 */
.L_x_8638:
[----:B------:R-:W-:-:S13]  /*6a30*/  ISETP.NE.AND P0, PT, R0, 0x7, PT ;  /* 0x000000070000780c */ /* 0x000fda0003f05270 */
[----:B------:R-:W-:Y:S05]  /*6a40*/  @!P0 BRA `(.L_x_8640) ;  /* 0x0000011000008947 */ /* 0x000fea0003800000 */
[----:B------:R-:W-:-:S13]  /*6a50*/  ISETP.NE.AND P0, PT, R0, 0x8, PT ;  /* 0x000000080000780c */ /* 0x000fda0003f05270 */
[----:B------:R-:W-:Y:S05]  /*6a60*/  @!P0 BRA `(.L_x_8641) ;  /* 0x0000008000008947 */ /* 0x000fea0003800000 */
[----:B------:R-:W-:-:S13]  /*6a70*/  ISETP.NE.AND P0, PT, R0, 0x9, PT ;  /* 0x000000090000780c */ /* 0x000fda0003f05270 */
[----:B------:R-:W-:Y:S05]  /*6a80*/  @P0 BRA `(.L_x_8634) ;  /* 0x00000ac000000947 */ /* 0x000fea0003800000 */
[----:B--2---:R-:W0:Y:S01]  /*6a90*/  F2F.F32.F64 R6, R24 ;  /* 0x0000001800067310 */ /* 0x004e220000301000 */
[----:B------:R-:W0:Y:S01]  /*6aa0*/  DSETP.GEU.AND P0, PT, |R24|, c[0x2][0x0], PT ;  /* 0x008000001800762a */ /* 0x000e220003f0e200 */
[----:B------:R-:W-:-:S13]  /*6ab0*/  IMAD.MOV.U32 R7, RZ, RZ, RZ ;  /* 0x000000ffff077224 */ /* 0x000fda00078e00ff */
[----:B0-----:R-:W-:-:S05]  /*6ac0*/  @!P0 FMUL R6, R6, 1.175494350822287508e-38 ;  /* 0x0080000006068820 */ /* 0x001fca0000400000 */
[----:B------:R0:W-:Y:S01]  /*6ad0*/  STG.E.64 [R4.64], R6 ;  /* 0x0000000604007986 */ /* 0x0001e2000c101b24 */
[----:B------:R-:W-:Y:S05]  /*6ae0*/  BRA `(.L_x_8635) ;  /* 0x00000bf000007947 */ /* 0x000fea0003800000 */
.L_x_8641:
[----:B--2---:R-:W0:Y:S01]  /*6af0*/  F2F.F32.F64 R0, R24 ;  /* 0x0000001800007310 */ /* 0x004e220000301000 */
[----:B------:R-:W0:-:S14]  /*6b00*/  DSETP.GEU.AND P0, PT, |R24|, c[0x2][0x0], PT ;  /* 0x008000001800762a */ /* 0x000e1c0003f0e200 */
[----:B0-----:R-:W-:-:S05]  /*6b10*/  @!P0 FMUL R0, R0, 1.175494350822287508e-38 ;  /* 0x0080000000008820 */ /* 0x001fca0000400000 */
[----:B------:R-:W-:-:S04]  /*6b20*/  F2FP.PACK_AB R3, RZ, R0 ;  /* 0x00000000ff03723e */ /* 0x000fc800000000ff */
[----:B------:R-:W-:-:S05]  /*6b30*/  PRMT R3, R3, 0x5410, RZ ;  /* 0x0000541003037816 */ /* 0x000fca00000000ff */
[----:B------:R0:W-:Y:S01]  /*6b40*/  STG.E [R4.64], R3 ;  /* 0x0000000304007986 */ /* 0x0001e2000c101924 */
[----:B------:R-:W-:Y:S05]  /*6b50*/  BRA `(.L_x_8635) ;  /* 0x00000b8000007947 */ /* 0x000fea0003800000 */
.L_x_8640:
[----:B--2---:R0:W-:Y:S01]  /*6b60*/  STG.E.64 [R4.64], R24 ;  /* 0x0000001804007986 */ /* 0x0041e2000c101b24 */
[----:B------:R-:W-:Y:S05]  /*6b70*/  BRA `(.L_x_8635) ;  /* 0x00000b6000007947 */ /* 0x000fea0003800000 */
.L_x_8630:
        /* <DEDUP_REMOVED lines=8> */
[----:B--2---:R-:W0:-:S06]  /*6c00*/  DSETP.NEU.AND P0, PT, R24, RZ, PT ;  /* 0x000000ff1800722a */ /* 0x004e0c0003f0d000 */
[----:B0-----:R-:W-:-:S05]  /*6c10*/  SEL R3, RZ, 0x1, !P0 ;  /* 0x00000001ff037807 */ /* 0x001fca0004000000 */
[----:B------:R0:W-:Y:S01]  /*6c20*/  STG.E.U8 [R4.64], R3 ;  /* 0x0000000304007986 */ /* 0x0001e2000c101124 */
[----:B------:R-:W-:Y:S05]  /*6c30*/  BRA `(.L_x_8635) ;  /* 0x00000aa000007947 */ /* 0x000fea0003800000 */
.L_x_8644:
[----:B------:R-:W-:-:S05]  /*6c40*/  CS2R R26, SRZ ;  /* 0x00000000001a7805 */ /* 0x000fca000001ff00 */
[----:B--2---:R0:W-:Y:S01]  /*6c50*/  STG.E.128 [R4.64], R24 ;  /* 0x0000001804007986 */ /* 0x0041e2000c101d24 */
[----:B------:R-:W-:Y:S05]  /*6c60*/  BRA `(.L_x_8635) ;  /* 0x00000a7000007947 */ /* 0x000fea0003800000 */
.L_x_8643:
        /* <DEDUP_REMOVED lines=23> */
.L_x_8648:
[----:B------:R-:W-:Y:S05]  /*6de0*/  BSYNC B0 ;  /* 0x0000000000007941 */ /* 0x000fea0003800000 */
.L_x_8647:
[----:B------:R-:W-:-:S05]  /*6df0*/  LOP3.LUT R7, R0, R7, RZ, 0xfc, !PT ;  /* 0x0000000700077212 */ /* 0x000fca00078efcff */
[----:B------:R0:W-:Y:S01]  /*6e00*/  STG.E.U8 [R4.64], R7 ;  /* 0x0000000704007986 */ /* 0x0001e2000c101124 */
[----:B------:R-:W-:Y:S05]  /*6e10*/  BRA `(.L_x_8635) ;  /* 0x000008c000007947 */ /* 0x000fea0003800000 */
.L_x_8646:
[----:B--2---:R-:W0:Y:S01]  /*6e20*/  F2F.F32.F64 R7, R24 ;  /* 0x0000001800077310 */ /* 0x004e220000301000 */
        /* <DEDUP_REMOVED lines=14> */
.L_x_8650:
[----:B------:R-:W-:Y:S01]  /*6f10*/  IMAD.MOV.U32 R0, RZ, RZ, 0x7f ;  /* 0x0000007fff007424 */ /* 0x000fe200078e00ff */
[----:B------:R-:W-:-:S04]  /*6f20*/  ISETP.GT.U32.AND P0, PT, R3, 0x7f800000, PT ;  /* 0x7f8000000300780c */ /* 0x000fc80003f04070 */
[----:B------:R-:W-:-:S04]  /*6f30*/  SEL R0, R0, 0x7c, P0 ;  /* 0x0000007c00007807 */ /* 0x000fc80000000000 */
.L_x_8651:
[----:B------:R-:W-:Y:S05]  /*6f40*/  BSYNC B0 ;  /* 0x0000000000007941 */ /* 0x000fea0003800000 */
.L_x_8649:
[----:B------:R-:W-:-:S04]  /*6f50*/  LOP3.LUT R3, R7, 0x80000000, RZ, 0xc0, !PT ;  /* 0x8000000007037812 */ /* 0x000fc800078ec0ff */
[----:B------:R-:W-:-:S04]  /*6f60*/  SHF.R.U32.HI R3, RZ, 0x18, R3 ;  /* 0x00000018ff037819 */ /* 0x000fc80000011603 */
[----:B------:R-:W-:-:S05]  /*6f70*/  LOP3.LUT R3, R0, R3, RZ, 0xfc, !PT ;  /* 0x0000000300037212 */ /* 0x000fca00078efcff */
[----:B------:R0:W-:Y:S01]  /*6f80*/  STG.E.U8 [R4.64], R3 ;  /* 0x0000000304007986 */ /* 0x0001e2000c101124 */
[----:B------:R-:W-:Y:S05]  /*6f90*/  BRA `(.L_x_8635) ;  /* 0x0000074000007947 */ /* 0x000fea0003800000 */
.L_x_8645:
[----:B--2---:R-:W0:Y:S01]  /*6fa0*/  F2F.F32.F64 R0, R24 ;  /* 0x0000001800007310 */ /* 0x004e220000301000 */
[----:B------:R-:W0:-:S14]  /*6fb0*/  DSETP.GEU.AND P0, PT, |R24|, c[0x2][0x0], PT ;  /* 0x008000001800762a */ /* 0x000e1c0003f0e200 */
[----:B0-----:R-:W-:-:S05]  /*6fc0*/  @!P0 FMUL R0, R0, 1.175494350822287508e-38 ;  /* 0x0080000000008820 */ /* 0x001fca0000400000 */
[----:B------:R-:W-:-:S05]  /*6fd0*/  F2FP.BF16.PACK_AB R0, RZ, R0 ;  /* 0x00000000ff00723e */ /* 0x000fca00000010ff */
[----:B------:R0:W-:Y:S01]  /*6fe0*/  STG.E.U16 [R4.64], R0 ;  /* 0x0000000004007986 */ /* 0x0001e2000c101524 */
[----:B------:R-:W-:Y:S05]  /*6ff0*/  BRA `(.L_x_8635) ;  /* 0x000006e000007947 */ /* 0x000fea0003800000 */
.L_x_8642:
        /* <DEDUP_REMOVED lines=8> */
[----:B--2---:R-:W0:Y:S02]  /*7080*/  F2I.U32.F64.TRUNC R25, R24 ;  /* 0x0000001800197311 */ /* 0x004e24000030d000 */
[----:B0-----:R0:W-:Y:S01]  /*7090*/  STG.E.U16 [R4.64], R25 ;  /* 0x0000001904007986 */ /* 0x0011e2000c101524 */
[----:B------:R-:W-:Y:S05]  /*70a0*/  BRA `(.L_x_8635) ;  /* 0x0000063000007947 */ /* 0x000fea0003800000 */
.L_x_8654:
[----:B--2---:R-:W0:Y:S01]  /*70b0*/  F2F.F32.F64 R7, R24 ;  /* 0x0000001800077310 */ /* 0x004e220000301000 */
        /* <DEDUP_REMOVED lines=18> */
.L_x_8657:
[----:B------:R-:W-:-:S04]  /*71e0*/  LOP3.LUT R0, R7, 0x80000000, RZ, 0xc0, !PT ;  /* 0x8000000007007812 */ /* 0x000fc800078ec0ff */
[----:B------:R-:W-:-:S04]  /*71f0*/  SHF.R.U32.HI R0, RZ, 0x18, R0 ;  /* 0x00000018ff007819 */ /* 0x000fc80000011600 */
[----:B------:R-:W-:Y:S02]  /*7200*/  LOP3.LUT R0, R3, R0, RZ, 0xfc, !PT ;  /* 0x0000000003007212 */ /* 0x000fe400078efcff */
.L_x_8656:
[----:B------:R-:W-:Y:S05]  /*7210*/  BSYNC B0 ;  /* 0x0000000000007941 */ /* 0x000fea0003800000 */
.L_x_8655:
[----:B------:R0:W-:Y:S01]  /*7220*/  STG.E.U8 [R4.64], R0 ;  /* 0x0000000004007986 */ /* 0x0001e2000c101124 */
[----:B------:R-:W-:Y:S05]  /*7230*/  BRA `(.L_x_8635) ;  /* 0x000004a000007947 */ /* 0x000fea0003800000 */
.L_x_8653:
        /* <DEDUP_REMOVED lines=19> */
.L_x_8660:
[----:B------:R-:W-:-:S04]  /*7370*/  LOP3.LUT R0, R7, 0x80000000, RZ, 0xc0, !PT ;  /* 0x8000000007007812 */ /* 0x000fc800078ec0ff */
[----:B------:R-:W-:-:S04]  /*7380*/  SHF.R.U32.HI R0, RZ, 0x18, R0 ;  /* 0x00000018ff007819 */ /* 0x000fc80000011600 */
[----:B------:R-:W-:Y:S02]  /*7390*/  LOP3.LUT R0, R3, R0, RZ, 0xfc, !PT ;  /* 0x0000000003007212 */ /* 0x000fe400078efcff */
.L_x_8659:
[----:B------:R-:W-:Y:S05]  /*73a0*/  BSYNC B0 ;  /* 0x0000000000007941 */ /* 0x000fea0003800000 */
.L_x_8658:
[----:B------:R0:W-:Y:S01]  /*73b0*/  STG.E.U8 [R4.64], R0 ;  /* 0x0000000004007986 */ /* 0x0001e2000c101124 */
[----:B------:R-:W-:Y:S05]  /*73c0*/  BRA `(.L_x_8635) ;  /* 0x0000031000007947 */ /* 0x000fea0003800000 */
.L_x_8652:
[----:B------:R-:W-:-:S13]  /*73d0*/  ISETP.NE.AND P0, PT, R0, 0x1c, PT ;  /* 0x0000001c0000780c */ /* 0x000fda0003f05270 */
[----:B------:R-:W-:Y:S05]  /*73e0*/  @!P0 BRA `(.L_x_8661) ;  /* 0x000002d000008947 */ /* 0x000fea0003800000 */
[----:B------:R-:W-:-:S13]  /*73f0*/  ISETP.NE.AND P0, PT, R0, 0x1d, PT ;  /* 0x0000001d0000780c */ /* 0x000fda0003f05270 */
[----:B------:R-:W-:Y:S05]  /*7400*/  @!P0 BRA `(.L_x_8662) ;  /* 0x0000028000008947 */ /* 0x000fea0003800000 */
[----:B------:R-:W-:-:S13]  /*7410*/  ISETP.NE.AND P0, PT, R0, 0x2c, PT ;  /* 0x0000002c0000780c */ /* 0x000fda0003f05270 */
[----:B------:R-:W-:Y:S05]  /*7420*/  @P0 BRA `(.L_x_8634) ;  /* 0x0000012000000947 */ /* 0x000fea0003800000 */
[----:B--2---:R-:W0:Y:S01]  /*7430*/  F2F.F32.F64 R8, R24 ;  /* 0x0000001800087310 */ /* 0x004e220000301000 */
        /* <DEDUP_REMOVED lines=17> */
.L_x_8634:
        /* <DEDUP_REMOVED lines=18> */
[----:B0-23--:R-:W-:Y:S05]  /*7670*/  CALL.ABS.NOINC R14 ;  /* 0x000000000e007343 */ /* 0x00dfea0003c00000 */
[----:B------:R-:W-:Y:S05]  /*7680*/  BRA `(.L_x_8635) ;  /* 0x0000005000007947 */ /* 0x000fea0003800000 */
.L_x_8662:
[----:B--2---:R-:W0:Y:S02]  /*7690*/  F2I.U64.F64.TRUNC R24, R24 ;  /* 0x0000001800187311 */ /* 0x004e24000030d800 */
[----:B0-----:R0:W-:Y:S01]  /*76a0*/  STG.E.64 [R4.64], R24 ;  /* 0x0000001804007986 */ /* 0x0011e2000c101b24 */
[----:B------:R-:W-:Y:S05]  /*76b0*/  BRA `(.L_x_8635) ;  /* 0x0000002000007947 */ /* 0x000fea0003800000 */
.L_x_8661:
[----:B--2---:R-:W0:Y:S02]  /*76c0*/  F2I.U32.F64.TRUNC R25, R24 ;  /* 0x0000001800197311 */ /* 0x004e24000030d000 */
[----:B0-----:R0:W-:Y:S02]  /*76d0*/  STG.E [R4.64], R25 ;  /* 0x0000001904007986 */ /* 0x0011e4000c101924 */
.L_x_8635:
[----:B------:R-:W-:Y:S02]  /*76e0*/  IADD3 R22, R22, 0x80, RZ ;  /* 0x0000008016167810 */ /* 0x000fe40007ffe0ff */
.L_x_8596:
[----:B------:R-:W-:Y:S05]  /*76f0*/  BSYNC B6 ;  /* 0x0000000000067941 */ /* 0x000fea0003800000 */
.L_x_8595:
        /* <DEDUP_REMOVED lines=17> */
[----:B---3--:R-:W0:Y:S02]  /*7810*/  F2I.F64.TRUNC R17, R16 ;  /* 0x0000001000117311 */ /* 0x008e24000030d100 */
[----:B0-----:R-:W-:Y:S01]  /*7820*/  STG.E.U8 [R2.64], R17 ;  /* 0x0000001102007986 */ /* 0x001fe2000c101124 */
[----:B------:R-:W-:Y:S05]  /*7830*/  EXIT ;  /* 0x000000000000794d */ /* 0x000fea0003800000 */
.L_x_8666:
[----:B---3--:R-:W0:Y:S02]  /*7840*/  F2I.S64.F64.TRUNC R16, R16 ;  /* 0x0000001000107311 */ /* 0x008e24000030d900 */
[----:B0---4-:R-:W-:-:S05]  /*7850*/  IMAD.MOV.U32 R5, RZ, RZ, R16 ;  /* 0x000000ffff057224 */ /* 0x011fca00078e0010 */
[----:B------:R-:W-:Y:S01]  /*7860*/  STG.E.U8 [R2.64], R5 ;  /* 0x0000000502007986 */ /* 0x000fe2000c101124 */
[----:B------:R-:W-:Y:S05]  /*7870*/  EXIT ;  /* 0x000000000000794d */ /* 0x000fea0003800000 */
.L_x_8665:
[----:B------:R-:W-:-:S13]  /*7880*/  ISETP.NE.AND P0, PT, R0, 0x2, PT ;  /* 0x000000020000780c */ /* 0x000fda0003f05270 */
[----:B------:R-:W-:Y:S05]  /*7890*/  @!P0 BRA `(.L_x_8668) ;  /* 0x000000a000008947 */ /* 0x000fea0003800000 */
[----:B------:R-:W-:-:S13]  /*78a0*/  ISETP.NE.AND P0, PT, R0, 0x3, PT ;  /* 0x000000030000780c */ /* 0x000fda0003f05270 */
[----:B------:R-:W-:Y:S05]  /*78b0*/  @!P0 BRA `(.L_x_8669) ;  /* 0x0000005000008947 */ /* 0x000fea0003800000 */
[----:B------:R-:W-:-:S13]  /*78c0*/  ISETP.NE.AND P0, PT, R0, 0x4, PT ;  /* 0x000000040000780c */ /* 0x000fda0003f05270 */
[----:B------:R-:W-:Y:S05]  /*78d0*/  @P0 BRA `(.L_x_8667) ;  /* 0x00000ce000000947 */ /* 0x000fea0003800000 */
[----:B---3--:R-:W0:Y:S02]  /*78e0*/  F2I.S64.F64.TRUNC R16, R16 ;  /* 0x0000001000107311 */ /* 0x008e24000030d900 */
[----:B0-----:R-:W-:Y:S01]  /*78f0*/  STG.E.64 [R2.64], R16 ;  /* 0x0000001002007986 */ /* 0x001fe2000c101b24 */
[----:B------:R-:W-:Y:S05]  /*7900*/  EXIT ;  /* 0x000000000000794d */ /* 0x000fea0003800000 */
.L_x_8669:
[----:B---3--:R-:W0:Y:S02]  /*7910*/  F2I.F64.TRUNC R17, R16 ;  /* 0x0000001000117311 */ /* 0x008e24000030d100 */
[----:B0-----:R-:W-:Y:S01]  /*7920*/  STG.E [R2.64], R17 ;  /* 0x0000001102007986 */ /* 0x001fe2000c101924 */
[----:B------:R-:W-:Y:S05]  /*7930*/  EXIT ;  /* 0x000000000000794d */ /* 0x000fea0003800000 */
.L_x_8668:
[----:B---3--:R-:W0:Y:S02]  /*7940*/  F2I.F64.TRUNC R17, R16 ;  /* 0x0000001000117311 */ /* 0x008e24000030d100 */
[----:B0-----:R-:W-:Y:S01]  /*7950*/  STG.E.U16 [R2.64], R17 ;  /* 0x0000001102007986 */ /* 0x001fe2000c101524 */
[----:B------:R-:W-:Y:S05]  /*7960*/  EXIT ;  /* 0x000000000000794d */ /* 0x000fea0003800000 */
.L_x_8664:
[----:B------:R-:W-:-:S13]  /*7970*/  ISETP.GT.AND P0, PT, R0, 0x6, PT ;  /* 0x000000060000780c */ /* 0x000fda0003f04270 */
[----:B------:R-:W-:Y:S05]  /*7980*/  @P0 BRA `(.L_x_8670) ;  /* 0x000000f000000947 */ /* 0x000fea0003800000 */
[----:B------:R-:W-:-:S13]  /*7990*/  ISETP.NE.AND P0, PT, R0, 0x5, PT ;  /* 0x000000050000780c */ /* 0x000fda0003f05270 */
[----:B------:R-:W-:Y:S05]  /*79a0*/  @!P0 BRA `(.L_x_8671) ;  /* 0x0000007000008947 */ /* 0x000fea0003800000 */
[----:B------:R-:W-:-:S13]  /*79b0*/  ISETP.NE.AND P0, PT, R0, 0x6, PT ;  /* 0x000000060000780c */ /* 0x000fda0003f05270 */
[----:B------:R-:W-:Y:S05]  /*79c0*/  @P0 BRA `(.L_x_8667) ;  /* 0x00000bf000000947 */ /* 0x000fea0003800000 */
[----:B---34-:R-:W0:Y:S01]  /*79d0*/  F2F.F32.F64 R5, R16 ;  /* 0x0000001000057310 */ /* 0x018e220000301000 */
[----:B------:R-:W0:-:S14]  /*79e0*/  DSETP.GEU.AND P0, PT, |R16|, c[0x2][0x0], PT ;  /* 0x008000001000762a */ /* 0x000e1c0003f0e200 */
[----:B0-----:R-:W-:-:S05]  /*79f0*/  @!P0 FMUL R5, R5, 1.175494350822287508e-38 ;  /* 0x0080000005058820 */ /* 0x001fca0000400000 */
[----:B------:R-:W-:Y:S01]  /*7a00*/  STG.E [R2.64], R5 ;  /* 0x0000000502007986 */ /* 0x000fe2000c101924 */
[----:B------:R-:W-:Y:S05]  /*7a10*/  EXIT ;  /* 0x000000000000794d */ /* 0x000fea0003800000 */
.L_x_8671:
[----:B---3--:R-:W0:Y:S01]  /*7a20*/  F2F.F32.F64 R0, R16 ;  /* 0x0000001000007310 */ /* 0x008e220000301000 */
[----:B------:R-:W0:-:S14]  /*7a30*/  DSETP.GEU.AND P0, PT, |R16|, c[0x2][0x0], PT ;  /* 0x008000001000762a */ /* 0x000e1c0003f0e200 */
[----:B0-----:R-:W-:-:S05]  /*7a40*/  @!P0 FMUL R0, R0, 1.175494350822287508e-38 ;  /* 0x0080000000008820 */ /* 0x001fca0000400000 */
[----:B------:R-:W-:-:S05]  /*7a50*/  F2FP.PACK_AB R0, RZ, R0 ;  /* 0x00000000ff00723e */ /* 0x000fca00000000ff */
[----:B------:R-:W-:Y:S01]  /*7a60*/  STG.E.U16 [R2.64], R0 ;  /* 0x0000000002007986 */ /* 0x000fe2000c101524 */
[----:B------:R-:W-:Y:S05]  /*7a70*/  EXIT ;  /* 0x000000000000794d */ /* 0x000fea0003800000 */
.L_x_8670:
[----:B------:R-:W-:-:S13]  /*7a80*/  ISETP.NE.AND P0, PT, R0, 0x7, PT ;  /* 0x000000070000780c */ /* 0x000fda0003f05270 */
[----:B------:R-:W-:Y:S05]  /*7a90*/  @!P0 BRA `(.L_x_8672) ;  /* 0x0000011000008947 */ /* 0x000fea0003800000 */
[----:B------:R-:W-:-:S13]  /*7aa0*/  ISETP.NE.AND P0, PT, R0, 0x8, PT ;  /* 0x000000080000780c */ /* 0x000fda0003f05270 */
[----:B------:R-:W-:Y:S05]  /*7ab0*/  @!P0 BRA `(.L_x_8673) ;  /* 0x0000008000008947 */ /* 0x000fea0003800000 */
[----:B------:R-:W-:-:S13]  /*7ac0*/  ISETP.NE.AND P0, PT, R0, 0x9, PT ;  /* 0x000000090000780c */ /* 0x000fda0003f05270 */
[----:B------:R-:W-:Y:S05]  /*7ad0*/  @P0 BRA `(.L_x_8667) ;  /* 0x00000ae000000947 */ /* 0x000fea0003800000 */
[----:B---34-:R-:W0:Y:S01]  /*7ae0*/  F2F.F32.F64 R4, R16 ;  /* 0x0000001000047310 */ /* 0x018e220000301000 */
[----:B------:R-:W0:Y:S01]  /*7af0*/  DSETP.GEU.AND P0, PT, |R16|, c[0x2][0x0], PT ;  /* 0x008000001000762a */ /* 0x000e220003f0e200 */
[----:B------:R-:W-:-:S13]  /*7b00*/  IMAD.MOV.U32 R5, RZ, RZ, RZ ;  /* 0x000000ffff057224 */ /* 0x000fda00078e00ff */
[----:B0-----:R-:W-:-:S05]  /*7b10*/  @!P0 FMUL R4, R4, 1.175494350822287508e-38 ;  /* 0x0080000004048820 */ /* 0x001fca0000400000 */
[----:B------:R-:W-:Y:S01]  /*7b20*/  STG.E.64 [R2.64], R4 ;  /* 0x0000000402007986 */ /* 0x000fe2000c101b24 */
[----:B------:R-:W-:Y:S05]  /*7b30*/  EXIT ;  /* 0x000000000000794d */ /* 0x000fea0003800000 */
.L_x_8673:
[----:B---3--:R-:W0:Y:S01]  /*7b40*/  F2F.F32.F64 R0, R16 ;  /* 0x0000001000007310 */ /* 0x008e220000301000 */
[----:B------:R-:W0:-:S14]  /*7b50*/  DSETP.GEU.AND P0, PT, |R16|, c[0x2][0x0], PT ;  /* 0x008000001000762a */ /* 0x000e1c0003f0e200 */
[----:B0-----:R-:W-:-:S05]  /*7b60*/  @!P0 FMUL R0, R0, 1.175494350822287508e-38 ;  /* 0x0080000000008820 */ /* 0x001fca0000400000 */
[----:B----4-:R-:W-:-:S04]  /*7b70*/  F2FP.PACK_AB R5, RZ, R0 ;  /* 0x00000000ff05723e */ /* 0x010fc800000000ff */
[----:B------:R-:W-:-:S05]  /*7b80*/  PRMT R5, R5, 0x5410, RZ ;  /* 0x0000541005057816 */ /* 0x000fca00000000ff */
[----:B------:R-:W-:Y:S01]  /*7b90*/  STG.E [R2.64], R5 ;  /* 0x0000000502007986 */ /* 0x000fe2000c101924 */
[----:B------:R-:W-:Y:S05]  /*7ba0*/  EXIT ;  /* 0x000000000000794d */ /* 0x000fea0003800000 */
.L_x_8672:
[----:B---3--:R-:W-:Y:S01]  /*7bb0*/  STG.E.64 [R2.64], R16 ;  /* 0x0000001002007986 */ /* 0x008fe2000c101b24 */
[----:B------:R-:W-:Y:S05]  /*7bc0*/  EXIT ;  /* 0x000000000000794d */ /* 0x000fea0003800000 */
.L_x_8663:
        /* <DEDUP_REMOVED lines=8> */
[----:B---3--:R-:W0:-:S06]  /*7c50*/  DSETP.NEU.AND P0, PT, R16, RZ, PT ;  /* 0x000000ff1000722a */ /* 0x008e0c0003f0d000 */
[----:B0---4-:R-:W-:-:S05]  /*7c60*/  SEL R5, RZ, 0x1, !P0 ;  /* 0x00000001ff057807 */ /* 0x011fca0004000000 */
[----:B------:R-:W-:Y:S01]  /*7c70*/  STG.E.U8 [R2.64], R5 ;  /* 0x0000000502007986 */ /* 0x000fe2000c101124 */
[----:B------:R-:W-:Y:S05]  /*7c80*/  EXIT ;  /* 0x000000000000794d */ /* 0x000fea0003800000 */
.L_x_8676:
[----:B------:R-:W-:-:S05]  /*7c90*/  CS2R R18, SRZ ;  /* 0x0000000000127805 */ /* 0x000fca000001ff00 */
[----:B---3--:R-:W-:Y:S01]  /*7ca0*/  STG.E.128 [R2.64], R16 ;  /* 0x0000001002007986 */ /* 0x008fe2000c101d24 */
[----:B------:R-:W-:Y:S05]  /*7cb0*/  EXIT ;  /* 0x000000000000794d */ /* 0x000fea0003800000 */
.L_x_8675:
[----:B------:R-:W-:-:S13]  /*7cc0*/  ISETP.NE.AND P0, PT, R0, 0xf, PT ;  /* 0x0000000f0000780c */ /* 0x000fda0003f05270 */
[----:B------:R-:W-:Y:S05]  /*7cd0*/  @!P0 BRA `(.L_x_8677) ;  /* 0x0000031000008947 */ /* 0x000fea0003800000 */
[----:B------:R-:W-:-:S13]  /*7ce0*/  ISETP.NE.AND P0, PT, R0, 0x17, PT ;  /* 0x000000170000780c */ /* 0x000fda0003f05270 */
[----:B------:R-:W-:Y:S05]  /*7cf0*/  @!P0 BRA `(.L_x_8678) ;  /* 0x0000017000008947 */ /* 0x000fea0003800000 */
[----:B------:R-:W-:-:S13]  /*7d00*/  ISETP.NE.AND P0, PT, R0, 0x18, PT ;  /* 0x000000180000780c */ /* 0x000fda0003f05270 */
[----:B------:R-:W-:Y:S05]  /*7d10*/  @P0 BRA `(.L_x_8667) ;  /* 0x000008a000000947 */ /* 0x000fea0003800000 */
[----:B---3--:R-:W0:Y:S01]  /*7d20*/  F2F.F32.F64 R7, R16 ;  /* 0x0000001000077310 */ /* 0x008e220000301000 */
[----:B------:R-:W0:Y:S01]  /*7d30*/  DSETP.GEU.AND P0, PT, |R16|, c[0x2][0x0], PT ;  /* 0x008000001000762a */ /* 0x000e220003f0e200 */
[----:B------:R-:W-:-:S13]  /*7d40*/  BSSY B0, `(.L_x_8679) ;  /* 0x000000f000007945 */ /* 0x000fda0003800000 */
[----:B0-----:R-:W-:-:S05]  /*7d50*/  @!P0 FMUL R7, R7, 1.175494350822287508e-38 ;  /* 0x0080000007078820 */ /* 0x001fca0000400000 */
[C---:B----4-:R-:W-:Y:S02]  /*7d60*/  LOP3.LUT R4, R7.reuse, 0x7fffffff, RZ, 0xc0, !PT ;  /* 0x7fffffff07047812 */ /* 0x050fe400078ec0ff */
        /* <DEDUP_REMOVED lines=12> */
.L_x_8680:
[----:B------:R-:W-:Y:S05]  /*7e30*/  BSYNC B0 ;  /* 0x0000000000007941 */ /* 0x000fea0003800000 */
.L_x_8679:
[----:B------:R-:W-:-:S05]  /*7e40*/  LOP3.LUT R5, R0, R5, RZ, 0xfc, !PT ;  /* 0x0000000500057212 */ /* 0x000fca00078efcff */
[----:B------:R-:W-:Y:S01]  /*7e50*/  STG.E.U8 [R2.64], R5 ;  /* 0x0000000502007986 */ /* 0x000fe2000c101124 */
[----:B------:R-:W-:Y:S05]  /*7e60*/  EXIT ;  /* 0x000000000000794d */ /* 0x000fea0003800000 */
.L_x_8678:
[----:B---34-:R-:W0:Y:S01]  /*7e70*/  F2F.F32.F64 R5, R16 ;  /* 0x0000001000057310 */ /* 0x018e220000301000 */
        /* <DEDUP_REMOVED lines=14> */
.L_x_8682:
[----:B------:R-:W-:Y:S01]  /*7f60*/  IMAD.MOV.U32 R0, RZ, RZ, 0x7f ;  /* 0x0000007fff007424 */ /* 0x000fe200078e00ff */
[----:B------:R-:W-:-:S04]  /*7f70*/  ISETP.GT.U32.AND P0, PT, R4, 0x7f800000, PT ;  /* 0x7f8000000400780c */ /* 0x000fc80003f04070 */
[----:B------:R-:W-:-:S04]  /*7f80*/  SEL R0, R0, 0x7c, P0 ;  /* 0x0000007c00007807 */ /* 0x000fc80000000000 */
.L_x_8683:
[----:B------:R-:W-:Y:S05]  /*7f90*/  BSYNC B0 ;  /* 0x0000000000007941 */ /* 0x000fea0003800000 */
.L_x_8681:
[----:B------:R-:W-:-:S04]  /*7fa0*/  LOP3.LUT R4, R5, 0x80000000, RZ, 0xc0, !PT ;  /* 0x8000000005047812 */ /* 0x000fc800078ec0ff */
[----:B------:R-:W-:-:S04]  /*7fb0*/  SHF.R.U32.HI R5, RZ, 0x18, R4 ;  /* 0x00000018ff057819 */ /* 0x000fc80000011604 */
[----:B------:R-:W-:-:S05]  /*7fc0*/  LOP3.LUT R5, R0, R5, RZ, 0xfc, !PT ;  /* 0x0000000500057212 */ /* 0x000fca00078efcff */
[----:B------:R-:W-:Y:S01]  /*7fd0*/  STG.E.U8 [R2.64], R5 ;  /* 0x0000000502007986 */ /* 0x000fe2000c101124 */
[----:B------:R-:W-:Y:S05]  /*7fe0*/  EXIT ;  /* 0x000000000000794d */ /* 0x000fea0003800000 */
.L_x_8677:
[----:B---3--:R-:W0:Y:S01]  /*7ff0*/  F2F.F32.F64 R0, R16 ;  /* 0x0000001000007310 */ /* 0x008e220000301000 */
[----:B------:R-:W0:-:S14]  /*8000*/  DSETP.GEU.AND P0, PT, |R16|, c[0x2][0x0], PT ;  /* 0x008000001000762a */ /* 0x000e1c0003f0e200 */
[----:B0-----:R-:W-:-:S05]  /*8010*/  @!P0 FMUL R0, R0, 1.175494350822287508e-38 ;  /* 0x0080000000008820 */ /* 0x001fca0000400000 */
[----:B------:R-:W-:-:S05]  /*8020*/  F2FP.BF16.PACK_AB R0, RZ, R0 ;  /* 0x00000000ff00723e */ /* 0x000fca00000010ff */
[----:B------:R-:W-:Y:S01]  /*8030*/  STG.E.U16 [R2.64], R0 ;  /* 0x0000000002007986 */ /* 0x000fe2000c101524 */
[----:B------:R-:W-:Y:S05]  /*8040*/  EXIT ;  /* 0x000000000000794d */ /* 0x000fea0003800000 */
.L_x_8674:
        /* <DEDUP_REMOVED lines=8> */
[----:B---3--:R-:W0:Y:S02]  /*80d0*/  F2I.U32.F64.TRUNC R17, R16 ;  /* 0x0000001000117311 */ /* 0x008e24000030d000 */
[----:B0-----:R-:W-:Y:S01]  /*80e0*/  STG.E.U16 [R2.64], R17 ;  /* 0x0000001102007986 */ /* 0x001fe2000c101524 */
[----:B------:R-:W-:Y:S05]  /*80f0*/  EXIT ;  /* 0x000000000000794d */ /* 0x000fea0003800000 */
.L_x_8686:
[----:B---3--:R-:W0:Y:S01]  /*8100*/  F2F.F32.F64 R7, R16 ;  /* 0x0000001000077310 */ /* 0x008e220000301000 */
[----:B------:R-:W0:Y:S01]  /*8110*/  DSETP.GEU.AND P0, PT, |R16|, c[0x2][0x0], PT ;  /* 0x008000001000762a */ /* 0x000e220003f0e200 */
[----:B------:R-:W-:Y:S01]  /*8120*/  BSSY B0, `(.L_x_8687) ;  /* 0x0000015000007945 */ /* 0x000fe20003800000 */
[----:B------:R-:W-:-:S12]  /*8130*/  IMAD.MOV.U32 R0, RZ, RZ, 0x80 ;  /* 0x00000080ff007424 */ /* 0x000fd800078e00ff */
[----:B0-----:R-:W-:-:S05]  /*8140*/  @!P0 FMUL R7, R7, 1.175494350822287508e-38 ;  /* 0x0080000007078820 */ /* 0x001fca0000400000 */
[----:B----4-:R-:W-:-:S04]  /*8150*/  LOP3.LUT R5, R7, 0x7fffffff, RZ, 0xc0, !PT ;  /* 0x7fffffff07057812 */ /* 0x010fc800078ec0ff */
        /* <DEDUP_REMOVED lines=13> */
.L_x_8689:
[----:B------:R-:W-:-:S04]  /*8230*/  LOP3.LUT R0, R7, 0x80000000, RZ, 0xc0, !PT ;  /* 0x8000000007007812 */ /* 0x000fc800078ec0ff */
[----:B------:R-:W-:-:S04]  /*8240*/  SHF.R.U32.HI R5, RZ, 0x18, R0 ;  /* 0x00000018ff057819 */ /* 0x000fc80000011600 */
[----:B------:R-:W-:-:S04]  /*8250*/  LOP3.LUT R4, R4, R5, RZ, 0xfc, !PT ;  /* 0x0000000504047212 */ /* 0x000fc800078efcff */
[----:B------:R-:W-:Y:S02]  /*8260*/  PRMT R0, R4, 0x7610, R0 ;  /* 0x0000761004007816 */ /* 0x000fe40000000000 */
.L_x_8688:
[----:B------:R-:W-:Y:S05]  /*8270*/  BSYNC B0 ;  /* 0x0000000000007941 */ /* 0x000fea0003800000 */
.L_x_8687:
[----:B------:R-:W-:Y:S01]  /*8280*/  STG.E.U8 [R2.64], R0 ;  /* 0x0000000002007986 */ /* 0x000fe2000c101124 */
[----:B------:R-:W-:Y:S05]  /*8290*/  EXIT ;  /* 0x000000000000794d */ /* 0x000fea0003800000 */
.L_x_8685:
        /* <DEDUP_REMOVED lines=19> */
.L_x_8692:
[----:B------:R-:W-:-:S04]  /*83d0*/  LOP3.LUT R0, R7, 0x80000000, RZ, 0xc0, !PT ;  /* 0x8000000007007812 */ /* 0x000fc800078ec0ff */
[----:B------:R-:W-:-:S04]  /*83e0*/  SHF.R.U32.HI R5, RZ, 0x18, R0 ;  /* 0x00000018ff057819 */ /* 0x000fc80000011600 */
[----:B------:R-:W-:-:S04]  /*83f0*/  LOP3.LUT R4, R4, R5, RZ, 0xfc, !PT ;  /* 0x0000000504047212 */ /* 0x000fc800078efcff */
[----:B------:R-:W-:Y:S02]  /*8400*/  PRMT R0, R4, 0x7610, R0 ;  /* 0x0000761004007816 */ /* 0x000fe40000000000 */
.L_x_8691:
[----:B------:R-:W-:Y:S05]  /*8410*/  BSYNC B0 ;  /* 0x0000000000007941 */ /* 0x000fea0003800000 */
.L_x_8690:
[----:B------:R-:W-:Y:S01]  /*8420*/  STG.E.U8 [R2.64], R0 ;  /* 0x0000000002007986 */ /* 0x000fe2000c101124 */
[----:B------:R-:W-:Y:S05]  /*8430*/  EXIT ;  /* 0x000000000000794d */ /* 0x000fea0003800000 */
.L_x_8684:
[----:B------:R-:W-:-:S13]  /*8440*/  ISETP.NE.AND P0, PT, R0, 0x1c, PT ;  /* 0x0000001c0000780c */ /* 0x000fda0003f05270 */
[----:B------:R-:W-:Y:S05]  /*8450*/  @!P0 BRA `(.L_x_8693) ;  /* 0x000002d000008947 */ /* 0x000fea0003800000 */
[----:B------:R-:W-:-:S13]  /*8460*/  ISETP.NE.AND P0, PT, R0, 0x1d, PT ;  /* 0x0000001d0000780c */ /* 0x000fda0003f05270 */
[----:B------:R-:W-:Y:S05]  /*8470*/  @!P0 BRA `(.L_x_8694) ;  /* 0x0000028000008947 */ /* 0x000fea0003800000 */
[----:B------:R-:W-:-:S13]  /*8480*/  ISETP.NE.AND P0, PT, R0, 0x2c, PT ;  /* 0x0000002c0000780c */ /* 0x000fda0003f05270 */
[----:B------:R-:W-:Y:S05]  /*8490*/  @P0 BRA `(.L_x_8667) ;  /* 0x0000012000000947 */ /* 0x000fea0003800000 */
[----:B---3--:R-:W0:Y:S01]  /*84a0*/  F2F.F32.F64 R6, R16 ;  /* 0x0000001000067310 */ /* 0x008e220000301000 */
[----:B------:R-:W0:-:S14]  /*84b0*/  DSETP.GEU.AND P0, PT, |R16|, c[0x2][0x0], PT ;  /* 0x008000001000762a */ /* 0x000e1c0003f0e200 */
[----:B0-----:R-:W-:Y:S01]  /*84c0*/  @!P0 FMUL R6, R6, 1.175494350822287508e-38 ;  /* 0x0080000006068820 */ /* 0x001fe20000400000 */
[----:B------:R-:W-:-:S04]  /*84d0*/  PLOP3.LUT P0, PT, PT, PT, PT, 0x80, 0x0 ;  /* 0x000000000000781c */ /* 0x000fc80003f0f070 */
[----:B----4-:R-:W-:-:S04]  /*84e0*/  SHF.R.U32.HI R4, RZ, 0x17, R6 ;  /* 0x00000017ff047819 */ /* 0x010fc80000011606 */
        /* <DEDUP_REMOVED lines=13> */
.L_x_8667:
        /* <DEDUP_REMOVED lines=19> */
[----:B------:R-:W-:Y:S05]  /*86f0*/  EXIT ;  /* 0x000000000000794d */ /* 0x000fea0003800000 */
.L_x_8694:
[----:B---3--:R-:W0:Y:S02]  /*8700*/  F2I.U64.F64.TRUNC R16, R16 ;  /* 0x0000001000107311 */ /* 0x008e24000030d800 */
[----:B0-----:R-:W-:Y:S01]  /*8710*/  STG.E.64 [R2.64], R16 ;  /* 0x0000001002007986 */ /* 0x001fe2000c101b24 */
[----:B------:R-:W-:Y:S05]  /*8720*/  EXIT ;  /* 0x000000000000794d */ /* 0x000fea0003800000 */
.L_x_8693:
[----:B---3--:R-:W0:Y:S02]  /*8730*/  F2I.U32.F64.TRUNC R17, R16 ;  /* 0x0000001000117311 */ /* 0x008e24000030d000 */
[----:B0-----:R-:W-:Y:S01]  /*8740*/  STG.E [R2.64], R17 ;  /* 0x0000001102007986 */ /* 0x001fe2000c101924 */
[----:B------:R-:W-:Y:S05]  /*8750*/  EXIT ;  /* 0x000000000000794d */ /* 0x000fea0003800000 */
        .weak           $__internal_19_$__cuda_sm20_dblrcp_rn_slowpath_v3
        .type           $__internal_19_$__cuda_sm20_dblrcp_rn_slowpath_v3,@function
        .size           $__internal_19_$__cuda_sm20_dblrcp_rn_slowpath_v3,(.L_x_61508 - $__internal_19_$__cuda_sm20_dblrcp_rn_slowpath_v3)
$__internal_19_$__cuda_sm20_dblrcp_rn_slowpath_v3:
        /* <DEDUP_REMOVED lines=24> */
.L_x_8698:
[----:B------:R0:W1:Y:S02]  /*88e0*/  DMUL R10, R6, 8.11296384146066816958e+31 ;  /* 0x46900000060a7828 */ /* 0x0000640000000000 */
[----:B0-----:R-:W-:-:S04]  /*88f0*/  IMAD.MOV.U32 R6, RZ, RZ, R8 ;  /* 0x000000ffff067224 */ /* 0x001fc800078e0008 */
[----:B-1----:R-:W0:Y:S02]  /*8900*/  MUFU.RCP64H R7, R11 ;  /* 0x0000000b00077308 */ /* 0x002e240000001800 */
[----:B0-----:R-:W0:-:S06]  /*8910*/  DFMA R8, -R10, R6, 1 ;  /* 0x3ff000000a08742b */ /* 0x001e0c0000000106 */
[----:B0-----:R-:W0:-:S06]  /*8920*/  DFMA R8, R8, R8, R8 ;  /* 0x000000080808722b */ /* 0x001e0c0000000008 */
[----:B0-----:R-:W0:-:S06]  /*8930*/  DFMA R8, R6, R8, R6 ;  /* 0x000000080608722b */ /* 0x001e0c0000000006 */
[----:B0-----:R-:W0:-:S06]  /*8940*/  DFMA R6, -R10, R8, 1 ;  /* 0x3ff000000a06742b */ /* 0x001e0c0000000108 */
[----:B0-----:R-:W0:-:S06]  /*8950*/  DFMA R6, R8, R6, R8 ;  /* 0x000000060806722b */ /* 0x001e0c0000000008 */
[----:B0-----:R0:W1:Y:S01]  /*8960*/  DMUL R12, R6, 8.11296384146066816958e+31 ;  /* 0x46900000060c7828 */ /* 0x0010620000000000 */
[----:B------:R-:W-:Y:S05]  /*8970*/  BRA `(.L_x_8697) ;  /* 0x0000002000007947 */ /* 0x000fea0003800000 */
.L_x_8696:
[----:B------:R-:W-:Y:S01]  /*8980*/  LOP3.LUT R13, R7, 0x80000, RZ, 0xfc, !PT ;  /* 0x00080000070d7812 */ /* 0x000fe200078efcff */
[----:B------:R-:W-:Y:S02]  /*8990*/  IMAD.MOV.U32 R12, RZ, RZ, R6 ;  /* 0x000000ffff0c7224 */ /* 0x000fe400078e0006 */
.L_x_8697:
[----:B------:R-:W-:Y:S05]  /*89a0*/  BSYNC B1 ;  /* 0x0000000000017941 */ /* 0x000fea0003800000 */
.L_x_8695:
[----:B0-----:R-:W-:Y:S02]  /*89b0*/  IMAD.MOV.U32 R6, RZ, RZ, R0 ;  /* 0x000000ffff067224 */ /* 0x001fe400078e0000 */
[----:B------:R-:W-:-:S04]  /*89c0*/  IMAD.MOV.U32 R7, RZ, RZ, 0x0 ;  /* 0x00000000ff077424 */ /* 0x000fc800078e00ff */
[----:B------:R-:W-:Y:S05]  /*89d0*/  RET.REL.NODEC R6 `(_ZN2at6native27unrolled_elementwise_kernelIZNS0_50_GLOBAL__N__2680c7bb_12_PowKernel_cu_b2145a98_318429pow_tensor_scalar_kernel_implIddEEvRNS_18TensorIteratorBaseET0_EUldE1_St5arrayIPcLm2EELi4E23TrivialOffsetCalculatorILi1EjESC_NS0_6memory12LoadWithCastILi1EEENSD_13StoreWithCastILi1EEEEEviT_S6_T2_T3_T4_T5_) ;  /* 0xffff762006007950 */ /* 0x000fea0003c3ffff */
.L_x_8699:
        /* <DEDUP_REMOVED lines=10> */
.L_x_61508:


//--------------------- .text._ZN2at6native18elementwise_kernelILi128ELi2EZNS0_22gpu_kernel_impl_nocastIZNS0_50_GLOBAL__N__2680c7bb_12_PowKernel_cu_b2145a98_318429pow_tensor_scalar_kernel_implIddEEvRNS_18TensorIteratorBaseET0_EUldE1_EEvS6_RKT_EUliE_EEviT1_ --------------------------
	.section	.text._ZN2at6native18elementwise_kernelILi128ELi2EZNS0_22gpu_kernel_impl_nocastIZNS0_50_GLOBAL__N__2680c7bb_12_PowKernel_cu_b2145a98_318429pow_tensor_scalar_kernel_implIddEEvRNS_18TensorIteratorBaseET0_EUldE1_EEvS6_RKT_EUliE_EEviT1_,"ax",@progbits
	.sectioninfo	@"SHI_REGISTERS=18"
	.align	128
        .global         _ZN2at6native18elementwise_kernelILi128ELi2EZNS0_22gpu_kernel_impl_nocastIZNS0_50_GLOBAL__N__2680c7bb_12_PowKernel_cu_b2145a98_318429pow_tensor_scalar_kernel_implIddEEvRNS_18TensorIteratorBaseET0_EUldE1_EEvS6_RKT_EUliE_EEviT1_
        .type           _ZN2at6native18elementwise_kernelILi128ELi2EZNS0_22gpu_kernel_impl_nocastIZNS0_50_GLOBAL__N__2680c7bb_12_PowKernel_cu_b2145a98_318429pow_tensor_scalar_kernel_implIddEEvRNS_18TensorIteratorBaseET0_EUldE1_EEvS6_RKT_EUliE_EEviT1_,@function
        .size           _ZN2at6native18elementwise_kernelILi128ELi2EZNS0_22gpu_kernel_impl_nocastIZNS0_50_GLOBAL__N__2680c7bb_12_PowKernel_cu_b2145a98_318429pow_tensor_scalar_kernel_implIddEEvRNS_18TensorIteratorBaseET0_EUldE1_EEvS6_RKT_EUliE_EEviT1_,(.L_x_61509 - _ZN2at6native18elementwise_kernelILi128ELi2EZNS0_22gpu_kernel_impl_nocastIZNS0_50_GLOBAL__N__2680c7bb_12_PowKernel_cu_b2145a98_318429pow_tensor_scalar_kernel_implIddEEvRNS_18TensorIteratorBaseET0_EUldE1_EEvS6_RKT_EUliE_EEviT1_)
        .other          _ZN2at6native18elementwise_kernelILi128ELi2EZNS0_22gpu_kernel_impl_nocastIZNS0_50_GLOBAL__N__2680c7bb_12_PowKernel_cu_b2145a98_318429pow_tensor_scalar_kernel_implIddEEvRNS_18TensorIteratorBaseET0_EUldE1_EEvS6_RKT_EUliE_EEviT1_,@"STO_CUDA_ENTRY STV_DEFAULT"
_ZN2at6native18elementwise_kernelILi128ELi2EZNS0_22gpu_kernel_impl_nocastIZNS0_50_GLOBAL__N__2680c7bb_12_PowKernel_cu_b2145a98_318429pow_tensor_scalar_kernel_implIddEEvRNS_18TensorIteratorBaseET0_EUldE1_EEvS6_RKT_EUliE_EEviT1_:
.text._ZN2at6native18elementwise_kernelILi128ELi2EZNS0_22gpu_kernel_impl_nocastIZNS0_50_GLOBAL__N__2680c7bb_12_PowKernel_cu_b2145a98_318429pow_tensor_scalar_kernel_implIddEEvRNS_18TensorIteratorBaseET0_EUldE1_EEvS6_RKT_EUliE_EEviT1_:
        /* <DEDUP_REMOVED lines=10> */
[----:B------:R-:W-:-:S11]  /*00a0*/  IMAD.MOV.U32 R4, RZ, RZ, RZ ;  /* 0x000000ffff047224 */ /* 0x000fd600078e00ff */
[----:B------:R-:W-:Y:S05]  /*00b0*/  @!P0 BRA `(.L_x_8702) ;  /* 0x00000e0000008947 */ /* 0x000fea0003800000 */
[----:B------:R-:W-:Y:S02]  /*00c0*/  MOV R4, RZ ;  /* 0x000000ff00047202 */ /* 0x000fe40000000f00 */
[----:B------:R-:W-:-:S05]  /*00d0*/  MOV R5, R11 ;  /* 0x0000000b00057202 */ /* 0x000fca0000000f00 */
        /* <DEDUP_REMOVED lines=210> */
[----:B------:R-:W-:Y:S01]  /*0e00*/  SHF.R.U32.HI R9, RZ, c[0x0][0x288], R8 ;  /* 0x0000a200ff097a19 */ /* 0x000fe20000011608 */
[----:B------:R-:W-:-:S03]  /*0e10*/  @P0 IMAD.MOV.U32 R8, RZ, RZ, RZ ;  /* 0x000000ffff080224 */ /* 0x000fc600078e00ff */
[C---:B------:R-:W-:Y:S01]  /*0e20*/  IADD3 R6, -R9.reuse, RZ, RZ ;  /* 0x000000ff09067210 */ /* 0x040fe20007ffe1ff */
        /* <DEDUP_REMOVED lines=9> */
.L_x_8702:
[----:B------:R-:W-:-:S04]  /*0ec0*/  IADD3 R12, P0, R2, c[0x0][0x368], RZ ;  /* 0x0000da00020c7a10 */ /* 0x000fc80007f1e0ff */
[----:B------:R-:W-:-:S05]  /*0ed0*/  IADD3.X R13, RZ, c[0x0][0x36c], RZ, P0, !PT ;  /* 0x0000db00ff0d7a10 */ /* 0x000fca00007fe4ff */
[----:B------:R-:W2:Y:S01]  /*0ee0*/  LDG.E.64 R6, [R12.64] ;  /* 0x000000040c067981 */ /* 0x000ea2000c1e1b00 */
[----:B------:R-:W-:Y:S01]  /*0ef0*/  IADD3 R4, P1, R4, c[0x0][0x360], RZ ;  /* 0x0000d80004047a10 */ /* 0x000fe20007f3e0ff */
[----:B------:R-:W-:Y:S03]  /*0f00*/  BSSY B1, `(.L_x_8703) ;  /* 0x0000014000017945 */ /* 0x000fe60003800000 */
[----:B------:R-:W-:Y:S01]  /*0f10*/  IADD3.X R5, RZ, c[0x0][0x364], RZ, P1, !PT ;  /* 0x0000d900ff057a10 */ /* 0x000fe20000ffe4ff */
[----:B--2---:R-:W0:-:S06]  /*0f20*/  DMUL R14, R6, R6 ;  /* 0x00000006060e7228 */ /* 0x004e0c0000000000 */
        /* <DEDUP_REMOVED lines=14> */
[----:B0-----:R-:W-:Y:S05]  /*1010*/  CALL.REL.NOINC `($__internal_20_$__cuda_sm20_dblrcp_rn_slowpath_v3) ;  /* 0x0000106000007944 */ /* 0x001fea0003c00000 */
[----:B------:R-:W-:Y:S02]  /*1020*/  MOV R8, R6 ;  /* 0x0000000600087202 */ /* 0x000fe40000000f00 */
[----:B------:R-:W-:Y:S02]  /*1030*/  MOV R9, R7 ;  /* 0x0000000700097202 */ /* 0x000fe40000000f00 */
.L_x_8704:
[----:B------:R-:W-:Y:S05]  /*1040*/  BSYNC B1 ;  /* 0x0000000000017941 */ /* 0x000fea0003800000 */
.L_x_8703:
[----:B-1----:R1:W-:Y:S01]  /*1050*/  STG.E.64 [R4.64], R8 ;  /* 0x0000000804007986 */ /* 0x0023e2000c101b04 */
[----:B------:R-:W-:-:S04]  /*1060*/  LEA R0, R0, R3, 0x8 ;  /* 0x0000000300007211 */ /* 0x000fc800078e40ff */
[----:B0-----:R-:W-:Y:S02]  /*1070*/  IADD3 R11, R0, 0x80, RZ ;  /* 0x00000080000b7810 */ /* 0x001fe40007ffe0ff */
.L_x_8701:
[----:B------:R-:W-:Y:S05]  /*1080*/  BSYNC B0 ;  /* 0x0000000000007941 */ /* 0x000fea0003800000 */
.L_x_8700:
[----:B------:R-:W-:-:S13]  /*1090*/  ISETP.GE.AND P0, PT, R11, c[0x0][0x160], PT ;  /* 0x000058000b007a0c */ /* 0x000fda0003f06270 */
[----:B------:R-:W-:Y:S05]  /*10a0*/  @P0 EXIT ;  /* 0x000000000000094d */ /* 0x000fea0003800000 */
[----:B------:R-:W-:Y:S01]  /*10b0*/  ISETP.NE.AND P0, PT, RZ, c[0x0][0x168], PT ;  /* 0x00005a00ff007a0c */ /* 0x000fe20003f05270 */
[----:B------:R-:W-:Y:S01]  /*10c0*/  HFMA2.MMA R2, -RZ, RZ, 0, 0 ;  /* 0x00000000ff027435 */ /* 0x000fe200000001ff */
[----:B------:R-:W-:-:S11]  /*10d0*/  IMAD.MOV.U32 R0, RZ, RZ, RZ ;  /* 0x000000ffff007224 */ /* 0x000fd600078e00ff */
[----:B------:R-:W-:Y:S05]  /*10e0*/  @!P0 BRA `(.L_x_8705) ;  /* 0x00000e0000008947 */ /* 0x000fea0003800000 */
[----:B------:R-:W-:Y:S02]  /*10f0*/  MOV R2, RZ ;  /* 0x000000ff00027202 */ /* 0x000fe40000000f00 */
[----:B------:R-:W-:-:S05]  /*1100*/  MOV R3, R11 ;  /* 0x0000000b00037202 */ /* 0x000fca0000000f00 */
[----:B-1----:R-:W-:Y:S01]  /*1110*/  IMAD.HI.U32 R4, R11, c[0x0][0x170], R2 ;  /* 0x00005c000b047a27 */ /* 0x002fe200078e0002 */
        /* <DEDUP_REMOVED lines=221> */
.L_x_8705:
[----:B------:R-:W-:-:S04]  /*1ef0*/  IADD3 R10, P0, R0, c[0x0][0x368], RZ ;  /* 0x0000da00000a7a10 */ /* 0x000fc80007f1e0ff */
[----:B------:R-:W-:-:S05]  /*1f00*/  IADD3.X R11, RZ, c[0x0][0x36c], RZ, P0, !PT ;  /* 0x0000db00ff0b7a10 */ /* 0x000fca00007fe4ff */
[----:B-1----:R-:W2:Y:S01]  /*1f10*/  LDG.E.64 R4, [R10.64] ;  /* 0x000000040a047981 */ /* 0x002ea2000c1e1b00 */
[----:B------:R-:W-:Y:S01]  /*1f20*/  IADD3 R2, P1, R2, c[0x0][0x360], RZ ;  /* 0x0000d80002027a10 */ /* 0x000fe20007f3e0ff */
[----:B------:R-:W-:Y:S04]  /*1f30*/  BSSY B0, `(.L_x_8706) ;  /* 0x0000012000007945 */ /* 0x000fe80003800000 */
[----:B------:R-:W-:Y:S01]  /*1f40*/  IMAD.X R3, RZ, RZ, c[0x0][0x364], P1 ;  /* 0x0000d900ff037624 */ /* 0x000fe200008e06ff */
        /* <DEDUP_REMOVED lines=15> */
[----:B------:R-:W-:Y:S05]  /*2040*/  CALL.REL.NOINC `($__internal_20_$__cuda_sm20_dblrcp_rn_slowpath_v3) ;  /* 0x0000003000007944 */ /* 0x000fea0003c00000 */
.L_x_8707:
[----:B------:R-:W-:Y:S05]  /*2050*/  BSYNC B0 ;  /* 0x0000000000007941 */ /* 0x000fea0003800000 */
.L_x_8706:
[----:B-1----:R-:W-:Y:S01]  /*2060*/  STG.E.64 [R2.64], R6 ;  /* 0x0000000602007986 */ /* 0x002fe2000c101b04 */
[----:B------:R-:W-:Y:S05]  /*2070*/  EXIT ;  /* 0x000000000000794d */ /* 0x000fea0003800000 */
        .weak           $__internal_20_$__cuda_sm20_dblrcp_rn_slowpath_v3
        .type           $__internal_20_$__cuda_sm20_dblrcp_rn_slowpath_v3,@function
        .size           $__internal_20_$__cuda_sm20_dblrcp_rn_slowpath_v3,(.L_x_61509 - $__internal_20_$__cuda_sm20_dblrcp_rn_slowpath_v3)
$__internal_20_$__cuda_sm20_dblrcp_rn_slowpath_v3:
        /* <DEDUP_REMOVED lines=11> */
[----:B------:R-:W-:Y:S02]  /*2130*/  IADD3 R11, R7, -0x3fe00000, RZ ;  /* 0xc0200000070b7810 */ /* 0x000fe40007ffe0ff */
        /* <DEDUP_REMOVED lines=12> */
.L_x_8711:
        /* <DEDUP_REMOVED lines=10> */
.L_x_8709:
[----:B------:R-:W-:Y:S02]  /*22a0*/  LOP3.LUT R11, R7, 0x80000, RZ, 0xfc, !PT ;  /* 0x00080000070b7812 */ /* 0x000fe400078efcff */
[----:B------:R-:W-:Y:S02]  /*22b0*/  MOV R10, R6 ;  /* 0x00000006000a7202 */ /* 0x000fe40000000f00 */
.L_x_8710:
[----:B------:R-:W-:Y:S05]  /*22c0*/  BSYNC B2 ;  /* 0x0000000000027941 */ /* 0x000fea0003800000 */
.L_x_8708:
[----:B------:R-:W-:Y:S01]  /*22d0*/  HFMA2.MMA R9, -RZ, RZ, 0, 0 ;  /* 0x00000000ff097435 */ /* 0x000fe200000001ff */
[----:B01----:R-:W-:Y:S02]  /*22e0*/  MOV R6, R10 ;  /* 0x0000000a00067202 */ /* 0x003fe40000000f00 */
[----:B------:R-:W-:-:S03]  /*22f0*/  MOV R7, R11 ;  /* 0x0000000b00077202 */ /* 0x000fc60000000f00 */
[----:B------:R-:W-:Y:S05]  /*2300*/  RET.REL.NODEC R8 `(_ZN2at6native18elementwise_kernelILi128ELi2EZNS0_22gpu_kernel_impl_nocastIZNS0_50_GLOBAL__N__2680c7bb_12_PowKernel_cu_b2145a98_318429pow_tensor_scalar_kernel_implIddEEvRNS_18TensorIteratorBaseET0_EUldE1_EEvS6_RKT_EUliE_EEviT1_) ;  /* 0xffffdcf008007950 */ /* 0x000fea0003c3ffff */
.L_x_8712:
        /* <DEDUP_REMOVED lines=15> */
.L_x_61509:


//--------------------- .text._ZN2at6native27unrolled_elementwise_kernelIZNS0_50_GLOBAL__N__2680c7bb_12_PowKernel_cu_b2145a98_318429pow_tensor_scalar_kernel_implIddEEvRNS_18TensorIteratorBaseET0_EUldE1_St5arrayIPcLm2EELi4E23TrivialOffsetCalculatorILi1EjESC_NS0_6memory15LoadWithoutCastENSD_16StoreWithoutCastEEEviT_S6_T2_T3_T4_T5_ --------------------------
	.section	.text._ZN2at6native27unrolled_elementwise_kernelIZNS0_50_GLOBAL__N__2680c7bb_12_PowKernel_cu_b2145a98_318429pow_tensor_scalar_kernel_implIddEEvRNS_18TensorIteratorBaseET0_EUldE1_St5arrayIPcLm2EELi4E23TrivialOffsetCalculatorILi1EjESC_NS0_6memory15LoadWithoutCastENSD_16StoreWithoutCastEEEviT_S6_T2_T3_T4_T5_,"ax",@progbits
	.sectioninfo	@"SHI_REGISTERS=24"
	.align	128
        .global         _ZN2at6native27unrolled_elementwise_kernelIZNS0_50_GLOBAL__N__2680c7bb_12_PowKernel_cu_b2145a98_318429pow_tensor_scalar_kernel_implIddEEvRNS_18TensorIteratorBaseET0_EUldE1_St5arrayIPcLm2EELi4E23TrivialOffsetCalculatorILi1EjESC_NS0_6memory15LoadWithoutCastENSD_16StoreWithoutCastEEEviT_S6_T2_T3_T4_T5_
        .type           _ZN2at6native27unrolled_elementwise_kernelIZNS0_50_GLOBAL__N__2680c7bb_12_PowKernel_cu_b2145a98_318429pow_tensor_scalar_kernel_implIddEEvRNS_18TensorIteratorBaseET0_EUldE1_St5arrayIPcLm2EELi4E23TrivialOffsetCalculatorILi1EjESC_NS0_6memory15LoadWithoutCastENSD_16StoreWithoutCastEEEviT_S6_T2_T3_T4_T5_,@function
        .size           _ZN2at6native27unrolled_elementwise_kernelIZNS0_50_GLOBAL__N__2680c7bb_12_PowKernel_cu_b2145a98_318429pow_tensor_scalar_kernel_implIddEEvRNS_18TensorIteratorBaseET0_EUldE1_St5arrayIPcLm2EELi4E23TrivialOffsetCalculatorILi1EjESC_NS0_6memory15LoadWithoutCastENSD_16StoreWithoutCastEEEviT_S6_T2_T3_T4_T5_,(.L_x_61510 - _ZN2at6native27unrolled_elementwise_kernelIZNS0_50_GLOBAL__N__2680c7bb_12_PowKernel_cu_b2145a98_318429pow_tensor_scalar_kernel_implIddEEvRNS_18TensorIteratorBaseET0_EUldE1_St5arrayIPcLm2EELi4E23TrivialOffsetCalculatorILi1EjESC_NS0_6memory15LoadWithoutCastENSD_16StoreWithoutCastEEEviT_S6_T2_T3_T4_T5_)
        .other          _ZN2at6native27unrolled_elementwise_kernelIZNS0_50_GLOBAL__N__2680c7bb_12_PowKernel_cu_b2145a98_318429pow_tensor_scalar_kernel_implIddEEvRNS_18TensorIteratorBaseET0_EUldE1_St5arrayIPcLm2EELi4E23TrivialOffsetCalculatorILi1EjESC_NS0_6memory15LoadWithoutCastENSD_16StoreWithoutCastEEEviT_S6_T2_T3_T4_T5_,@"STO_CUDA_ENTRY STV_DEFAULT"
_ZN2at6native27unrolled_elementwise_kernelIZNS0_50_GLOBAL__N__2680c7bb_12_PowKernel_cu_b2145a98_318429pow_tensor_scalar_kernel_implIddEEvRNS_18TensorIteratorBaseET0_EUldE1_St5arrayIPcLm2EELi4E23TrivialOffsetCalculatorILi1EjESC_NS0_6memory15LoadWithoutCastENSD_16StoreWithoutCastEEEviT_S6_T2_T3_T4_T5_:
.text._ZN2at6native27unrolled_elementwise_kernelIZNS0_50_GLOBAL__N__2680c7bb_12_PowKernel_cu_b2145a98_318429pow_tensor_scalar_kernel_implIddEEvRNS_18TensorIteratorBaseET0_EUldE1_St5arrayIPcLm2EELi4E23TrivialOffsetCalculatorILi1EjESC_NS0_6memory15LoadWithoutCastENSD_16StoreWithoutCastEEEviT_S6_T2_T3_T4_T5_:
        /* <DEDUP_REMOVED lines=8> */
[----:B0-----:R-:W-:Y:S02]  /*0080*/  IMAD R2, R0, R5, c[0x0][0x160] ;  /* 0x0000580000027624 */ /* 0x001fe400078e0205 */
[----:B------:R-:W-:Y:S01]  /*0090*/  CS2R R4, SRZ ;  /* 0x0000000000047805 */ /* 0x000fe2000001ff00 */
[----:B-1----:R-:W-:-:S02]  /*00a0*/  IMAD.MOV.U32 R9, RZ, RZ, R3 ;  /* 0x000000ffff097224 */ /* 0x002fc400078e0003 */
[----:B------:R-:W-:-:S13]  /*00b0*/  ISETP.GE.AND P0, PT, R3, R2, PT ;  /* 0x000000020300720c */ /* 0x000fda0003f06270 */
[----:B------:R-:W-:Y:S01]  /*00c0*/  @!P0 IADD3 R9, R3, 0x80, RZ ;  /* 0x0000008003098810 */ /* 0x000fe20007ffe0ff */
[----:B------:R-:W-:Y:S02]  /*00d0*/  @!P0 IMAD R8, R0, 0x200, R3 ;  /* 0x0000020000088824 */ /* 0x000fe400078e0203 */
[----:B------:R-:W-:Y:S01]  /*00e0*/  @!P0 IMAD.MOV.U32 R13, RZ, RZ, 0x8 ;  /* 0x00000008ff0d8424 */ /* 0x000fe200078e00ff */
[----:B------:R-:W-:-:S13]  /*00f0*/  ISETP.GE.AND P1, PT, R9, R2, PT ;  /* 0x000000020900720c */ /* 0x000fda0003f26270 */
[----:B------:R-:W-:Y:S01]  /*0100*/  @!P1 IMAD R12, R0, 0x200, R9 ;  /* 0x00000200000c9824 */ /* 0x000fe200078e0209 */
[----:B------:R-:W-:Y:S01]  /*0110*/  @!P1 IADD3 R9, R9, 0x80, RZ ;  /* 0x0000008009099810 */ /* 0x000fe20007ffe0ff */
[----:B------:R-:W-:-:S03]  /*0120*/  @!P1 IMAD.MOV.U32 R15, RZ, RZ, 0x8 ;  /* 0x00000008ff0f9424 */ /* 0x000fc600078e00ff */
[----:B------:R-:W-:-:S13]  /*0130*/  ISETP.GE.AND P3, PT, R9, R2, PT ;  /* 0x000000020900720c */ /* 0x000fda0003f66270 */
[----:B------:R-:W-:Y:S01]  /*0140*/  @!P3 IMAD R16, R0, 0x200, R9 ;  /* 0x000002000010b824 */ /* 0x000fe200078e0209 */
[----:B------:R-:W-:Y:S01]  /*0150*/  @!P3 IADD3 R9, R9, 0x80, RZ ;  /* 0x000000800909b810 */ /* 0x000fe20007ffe0ff */
[----:B------:R-:W-:-:S03]  /*0160*/  @!P3 IMAD.MOV.U32 R17, RZ, RZ, 0x8 ;  /* 0x00000008ff11b424 */ /* 0x000fc600078e00ff */
[----:B------:R-:W-:Y:S01]  /*0170*/  ISETP.GE.AND P2, PT, R9, R2, PT ;  /* 0x000000020900720c */ /* 0x000fe20003f46270 */
[----:B------:R-:W-:-:S05]  /*0180*/  @!P3 IMAD.WIDE.U32 R16, R16, R17, c[0x0][0x178] ;  /* 0x00005e001010b625 */ /* 0x000fca00078e0011 */
[----:B------:R0:W5:Y:S07]  /*0190*/  @!P3 LDG.E.64 R18, [R16.64] ;  /* 0x000000041012b981 */ /* 0x00016e000c1e1b00 */
[----:B------:R-:W-:Y:S02]  /*01a0*/  @!P2 IMAD R14, R0, 0x200, R9 ;  /* 0x00000200000ea824 */ /* 0x000fe400078e0209 */
[----:B------:R-:W-:Y:S02]  /*01b0*/  @!P2 IMAD.MOV.U32 R21, RZ, RZ, 0x8 ;  /* 0x00000008ff15a424 */ /* 0x000fe400078e00ff */
[----:B------:R-:W-:-:S04]  /*01c0*/  @!P0 IMAD.WIDE.U32 R8, R8, R13, c[0x0][0x178] ;  /* 0x00005e0008088625 */ /* 0x000fc800078e000d */
[----:B------:R-:W-:Y:S01]  /*01d0*/  @!P1 IMAD.WIDE.U32 R12, R12, R15, c[0x0][0x178] ;  /* 0x00005e000c0c9625 */ /* 0x000fe200078e000f */
[----:B------:R0:W5:Y:S03]  /*01e0*/  @!P0 LDG.E.64 R4, [R8.64] ;  /* 0x0000000408048981 */ /* 0x000166000c1e1b00 */
[----:B------:R-:W-:Y:S01]  /*01f0*/  @!P2 IMAD.WIDE.U32 R14, R14, R21, c[0x0][0x178] ;  /* 0x00005e000e0ea625 */ /* 0x000fe200078e0015 */
[----:B------:R0:W5:Y:S04]  /*0200*/  @!P1 LDG.E.64 R6, [R12.64] ;  /* 0x000000040c069981 */ /* 0x000168000c1e1b00 */
[----:B------:R0:W5:Y:S01]  /*0210*/  @!P2 LDG.E.64 R10, [R14.64] ;  /* 0x000000040e0aa981 */ /* 0x000162000c1e1b00 */
[----:B------:R-:W-:Y:S01]  /*0220*/  BSSY B0, `(.L_x_8713) ;  /* 0x0000014000007945 */ /* 0x000fe20003800000 */
[----:B------:R-:W-:Y:S05]  /*0230*/  @P0 BRA `(.L_x_8714) ;  /* 0x0000012000000947 */ /* 0x000fea0003800000 */
[----:B-----5:R-:W1:-:S06]  /*0240*/  DMUL R4, R4, R4 ;  /* 0x0000000404047228 */ /* 0x020e4c0000000000 */
[----:B01----:R-:W0:Y:S04]  /*0250*/  MUFU.RCP64H R9, R5 ;  /* 0x0000000500097308 */ /* 0x003e280000001800 */
        /* <DEDUP_REMOVED lines=9> */
[----:B0-----:R-:W-:Y:S01]  /*02f0*/  IMAD.MOV.U32 R12, RZ, RZ, R4 ;  /* 0x000000ffff0c7224 */ /* 0x001fe200078e0004 */
[----:B------:R-:W-:Y:S01]  /*0300*/  MOV R4, 0x340 ;  /* 0x0000034000047802 */ /* 0x000fe20000000f00 */
[----:B------:R-:W-:Y:S01]  /*0310*/  IMAD.MOV.U32 R13, RZ, RZ, R5 ;  /* 0x000000ffff0d7224 */ /* 0x000fe200078e0005 */
[----:B------:R-:W-:Y:S02]  /*0320*/  IADD3 R21, R21, -0x100000, RZ ;  /* 0xfff0000015157810 */ /* 0x000fe40007ffe0ff */
[----:B-1----:R-:W-:Y:S05]  /*0330*/  CALL.REL.NOINC `($__internal_21_$__cuda_sm20_dblrcp_rn_slowpath_v3) ;  /* 0x000005d000007944 */ /* 0x002fea0003c00000 */
[----:B-1----:R-:W-:Y:S02]  /*0340*/  IMAD.MOV.U32 R8, RZ, RZ, R14 ;  /* 0x000000ffff087224 */ /* 0x002fe400078e000e */
[----:B------:R-:W-:Y:S02]  /*0350*/  IMAD.MOV.U32 R9, RZ, RZ, R15 ;  /* 0x000000ffff097224 */ /* 0x000fe400078e000f */
.L_x_8714:
[----:B------:R-:W-:Y:S05]  /*0360*/  BSYNC B0 ;  /* 0x0000000000007941 */ /* 0x000fea0003800000 */
.L_x_8713:
[----:B-----5:R-:W-:Y:S01]  /*0370*/  IADD3 R5, R3, 0x80, RZ ;  /* 0x0000008003057810 */ /* 0x020fe20007ffe0ff */
[----:B------:R-:W-:Y:S03]  /*0380*/  BSSY B0, `(.L_x_8715) ;  /* 0x0000013000007945 */ /* 0x000fe60003800000 */
[----:B------:R-:W-:-:S13]  /*0390*/  ISETP.GE.AND P1, PT, R5, R2, PT ;  /* 0x000000020500720c */ /* 0x000fda0003f26270 */
[----:B------:R-:W-:Y:S05]  /*03a0*/  @P1 BRA `(.L_x_8716) ;  /* 0x0000010000001947 */ /* 0x000fea0003800000 */
[----:B0-----:R-:W0:-:S06]  /*03b0*/  DMUL R12, R6, R6 ;  /* 0x00000006060c7228 */ /* 0x001e0c0000000000 */
[----:B0-----:R-:W0:Y:S04]  /*03c0*/  MUFU.RCP64H R7, R13 ;  /* 0x0000000d00077308 */ /* 0x001e280000001800 */
        /* <DEDUP_REMOVED lines=11> */
[----:B012---:R-:W-:Y:S05]  /*0480*/  CALL.REL.NOINC `($__internal_21_$__cuda_sm20_dblrcp_rn_slowpath_v3) ;  /* 0x0000048000007944 */ /* 0x007fea0003c00000 */
[----:B-1----:R-:W-:Y:S02]  /*0490*/  IMAD.MOV.U32 R6, RZ, RZ, R14 ;  /* 0x000000ffff067224 */ /* 0x002fe400078e000e */
[----:B------:R-:W-:Y:S02]  /*04a0*/  IMAD.MOV.U32 R7, RZ, RZ, R15 ;  /* 0x000000ffff077224 */ /* 0x000fe400078e000f */
.L_x_8716:
[----:B------:R-:W-:Y:S05]  /*04b0*/  BSYNC B0 ;  /* 0x0000000000007941 */ /* 0x000fea0003800000 */
.L_x_8715:
[----:B0-----:R-:W-:Y:S01]  /*04c0*/  IADD3 R13, R3, 0x100, RZ ;  /* 0x00000100030d7810 */ /* 0x001fe20007ffe0ff */
[----:B------:R-:W-:Y:S03]  /*04d0*/  BSSY B0, `(.L_x_8717) ;  /* 0x0000013000007945 */ /* 0x000fe60003800000 */
[----:B------:R-:W-:-:S13]  /*04e0*/  ISETP.GE.AND P1, PT, R13, R2, PT ;  /* 0x000000020d00720c */ /* 0x000fda0003f26270 */
[----:B------:R-:W-:Y:S05]  /*04f0*/  @P1 BRA `(.L_x_8718) ;  /* 0x0000010000001947 */ /* 0x000fea0003800000 */
[----:B------:R-:W0:-:S06]  /*0500*/  DMUL R12, R18, R18 ;  /* 0x00000012120c7228 */ /* 0x000e0c0000000000 */
[----:B0-----:R-:W0:Y:S04]  /*0510*/  MUFU.RCP64H R15, R13 ;  /* 0x0000000d000f7308 */ /* 0x001e280000001800 */
[----:B------:R-:W-:-:S04]  /*0520*/  IADD3 R14, R13, 0x300402, RZ ;  /* 0x003004020d0e7810 */ /* 0x000fc80007ffe0ff */
[----:B------:R-:W-:Y:S02]  /*0530*/  FSETP.GEU.AND P1, PT, |R14|, 5.8789094863358348022e-39, PT ;  /* 0x004004020e00780b */ /* 0x000fe40003f2e200 */
[----:B0-----:R-:W0:-:S06]  /*0540*/  DFMA R16, -R12, R14, 1 ;  /* 0x3ff000000c10742b */ /* 0x001e0c000000010e */
        /* <DEDUP_REMOVED lines=8> */
[----:B0123--:R-:W-:Y:S05]  /*05d0*/  CALL.REL.NOINC `($__internal_21_$__cuda_sm20_dblrcp_rn_slowpath_v3) ;  /* 0x0000033000007944 */ /* 0x00ffea0003c00000 */
[----:B-1----:R-:W-:Y:S02]  /*05e0*/  IMAD.MOV.U32 R18, RZ, RZ, R14 ;  /* 0x000000ffff127224 */ /* 0x002fe400078e000e */
[----:B------:R-:W-:Y:S02]  /*05f0*/  IMAD.MOV.U32 R19, RZ, RZ, R15 ;  /* 0x000000ffff137224 */ /* 0x000fe400078e000f */
.L_x_8718:
[----:B------:R-:W-:Y:S05]  /*0600*/  BSYNC B0 ;  /* 0x0000000000007941 */ /* 0x000fea0003800000 */
.L_x_8717:
[----:B------:R-:W-:Y:S01]  /*0610*/  IADD3 R13, R3, 0x180, RZ ;  /* 0x00000180030d7810 */ /* 0x000fe20007ffe0ff */
[----:B------:R-:W-:Y:S03]  /*0620*/  BSSY B0, `(.L_x_8719) ;  /* 0x0000013000007945 */ /* 0x000fe60003800000 */
[----:B------:R-:W-:-:S13]  /*0630*/  ISETP.GE.AND P1, PT, R13, R2, PT ;  /* 0x000000020d00720c */ /* 0x000fda0003f26270 */
[----:B------:R-:W-:Y:S05]  /*0640*/  @P1 BRA `(.L_x_8720) ;  /* 0x0000010000001947 */ /* 0x000fea0003800000 */
[----:B------:R-:W4:-:S06]  /*0650*/  DMUL R12, R10, R10 ;  /* 0x0000000a0a0c7228 */ /* 0x000f0c0000000000 */
[----:B----4-:R-:W4:Y:S04]  /*0660*/  MUFU.RCP64H R11, R13 ;  /* 0x0000000d000b7308 */ /* 0x010f280000001800 */
[----:B------:R-:W-:-:S04]  /*0670*/  IADD3 R10, R13, 0x300402, RZ ;  /* 0x003004020d0a7810 */ /* 0x000fc80007ffe0ff */
[----:B------:R-:W-:Y:S02]  /*0680*/  FSETP.GEU.AND P1, PT, |R10|, 5.8789094863358348022e-39, PT ;  /* 0x004004020a00780b */ /* 0x000fe40003f2e200 */
[----:B----4-:R-:W4:-:S06]  /*0690*/  DFMA R14, -R12, R10, 1 ;  /* 0x3ff000000c0e742b */ /* 0x010f0c000000010a */
[----:B----4-:R-:W4:-:S06]  /*06a0*/  DFMA R14, R14, R14, R14 ;  /* 0x0000000e0e0e722b */ /* 0x010f0c000000000e */
[----:B----4-:R-:W4:-:S06]  /*06b0*/  DFMA R14, R10, R14, R10 ;  /* 0x0000000e0a0e722b */ /* 0x010f0c000000000a */
[----:B0---4-:R-:W0:-:S06]  /*06c0*/  DFMA R16, -R12, R14, 1 ;  /* 0x3ff000000c10742b */ /* 0x011e0c000000010e */
[----:B0-----:R0:W4:Y:S01]  /*06d0*/  DFMA R10, R14, R16, R14 ;  /* 0x000000100e0a722b */ /* 0x001122000000000e */
[----:B------:R-:W-:Y:S05]  /*06e0*/  @P1 BRA `(.L_x_8720) ;  /* 0x0000006000001947 */ /* 0x000fea0003800000 */
[----:B------:R-:W-:Y:S02]  /*06f0*/  LOP3.LUT R21, R13, 0x7fffffff, RZ, 0xc0, !PT ;  /* 0x7fffffff0d157812 */ /* 0x000fe400078ec0ff */
[----:B------:R-:W-:Y:S02]  /*0700*/  MOV R4, 0x730 ;  /* 0x0000073000047802 */ /* 0x000fe40000000f00 */
[----:B------:R-:W-:Y:S02]  /*0710*/  IADD3 R21, R21, -0x100000, RZ ;  /* 0xfff0000015157810 */ /* 0x000fe40007ffe0ff */
[----:B01234-:R-:W-:Y:S05]  /*0720*/  CALL.REL.NOINC `($__internal_21_$__cuda_sm20_dblrcp_rn_slowpath_v3) ;  /* 0x000001e000007944 */ /* 0x01ffea0003c00000 */
[----:B-1----:R-:W-:Y:S02]  /*0730*/  IMAD.MOV.U32 R10, RZ, RZ, R14 ;  /* 0x000000ffff0a7224 */ /* 0x002fe400078e000e */
[----:B------:R-:W-:Y:S02]  /*0740*/  IMAD.MOV.U32 R11, RZ, RZ, R15 ;  /* 0x000000ffff0b7224 */ /* 0x000fe400078e000f */
.L_x_8720:
[----:B------:R-:W-:Y:S05]  /*0750*/  BSYNC B0 ;  /* 0x0000000000007941 */ /* 0x000fea0003800000 */
.L_x_8719:
[----:B------:R-:W5:Y:S01]  /*0760*/  @!P0 S2R R13, SR_TID.X ;  /* 0x00000000000d8919 */ /* 0x000f620000002100 */
[----:B------:R-:W-:Y:S01]  /*0770*/  @!P0 IMAD.MOV.U32 R3, RZ, RZ, R5 ;  /* 0x000000ffff038224 */ /* 0x000fe200078e0005 */
[----:B------:R-:W-:Y:S01]  /*0780*/  BSSY B0, `(.L_x_8721) ;  /* 0x0000011000007945 */ /* 0x000fe20003800000 */
[----:B------:R-:W-:-:S03]  /*0790*/  @!P0 IMAD.MOV.U32 R5, RZ, RZ, 0x8 ;  /* 0x00000008ff058424 */ /* 0x000fc600078e00ff */
[----:B------:R-:W-:Y:S01]  /*07a0*/  ISETP.GE.AND P1, PT, R3, R2, PT ;  /* 0x000000020300720c */ /* 0x000fe20003f26270 */
[----:B-----5:R-:W-:-:S04]  /*07b0*/  @!P0 IMAD R4, R0, 0x200, R13 ;  /* 0x0000020000048824 */ /* 0x020fc800078e020d */
[----:B------:R-:W-:-:S05]  /*07c0*/  @!P0 IMAD.WIDE.U32 R4, R4, R5, c[0x0][0x170] ;  /* 0x00005c0004048625 */ /* 0x000fca00078e0005 */
[----:B-1----:R1:W-:Y:S03]  /*07d0*/  @!P0 STG.E.64 [R4.64], R8 ;  /* 0x0000000804008986 */ /* 0x0023e6000c101b04 */
[----:B------:R-:W-:Y:S05]  /*07e0*/  @P1 BRA `(.L_x_8722) ;  /* 0x000000a000001947 */ /* 0x000fea0003800000 */
[----:B-1----:R-:W-:Y:S01]  /*07f0*/  IMAD R4, R0, 0x200, R3 ;  /* 0x0000020000047824 */ /* 0x002fe200078e0203 */
[----:B------:R-:W-:Y:S01]  /*0800*/  IADD3 R3, R3, 0x80, RZ ;  /* 0x0000008003037810 */ /* 0x000fe20007ffe0ff */
[----:B------:R-:W-:-:S03]  /*0810*/  IMAD.MOV.U32 R9, RZ, RZ, 0x8 ;  /* 0x00000008ff097424 */ /* 0x000fc600078e00ff */
[----:B------:R-:W-:Y:S01]  /*0820*/  ISETP.GE.AND P0, PT, R3, R2, PT ;  /* 0x000000020300720c */ /* 0x000fe20003f06270 */
[----:B------:R-:W-:-:S05]  /*0830*/  IMAD.WIDE.U32 R4, R4, R9, c[0x0][0x170] ;  /* 0x00005c0004047625 */ /* 0x000fca00078e0009 */
[----:B--2---:R1:W-:Y:S07]  /*0840*/  STG.E.64 [R4.64], R6 ;  /* 0x0000000604007986 */ /* 0x0043ee000c101b04 */
[----:B------:R-:W-:Y:S01]  /*0850*/  @!P0 IMAD R8, R0, 0x200, R3 ;  /* 0x0000020000088824 */ /* 0x000fe200078e0203 */
[----:B------:R-:W-:-:S03]  /*0860*/  @!P0 IADD3 R3, R3, 0x80, RZ ;  /* 0x0000008003038810 */ /* 0x000fc60007ffe0ff */
[----:B------:R-:W-:-:S05]  /*0870*/  @!P0 IMAD.WIDE.U32 R8, R8, R9, c[0x0][0x170] ;  /* 0x00005c0008088625 */ /* 0x000fca00078e0009 */
[----:B---3--:R1:W-:Y:S02]  /*0880*/  @!P0 STG.E.64 [R8.64], R18 ;  /* 0x0000001208008986 */ /* 0x0083e4000c101b04 */
.L_x_8722:
[----:B------:R-:W-:Y:S05]  /*0890*/  BSYNC B0 ;  /* 0x0000000000007941 */ /* 0x000fea0003800000 */
.L_x_8721:
[----:B------:R-:W-:-:S13]  /*08a0*/  ISETP.GE.AND P0, PT, R3, R2, PT ;  /* 0x000000020300720c */ /* 0x000fda0003f06270 */
[----:B------:R-:W-:Y:S05]  /*08b0*/  @P0 EXIT ;  /* 0x000000000000094d */ /* 0x000fea0003800000 */
[----:B------:R-:W-:Y:S02]  /*08c0*/  IMAD R3, R0, 0x200, R3 ;  /* 0x0000020000037824 */ /* 0x000fe400078e0203 */
[----:B------:R-:W-:-:S04]  /*08d0*/  IMAD.MOV.U32 R2, RZ, RZ, 0x8 ;  /* 0x00000008ff027424 */ /* 0x000fc800078e00ff */
[----:B------:R-:W-:-:S05]  /*08e0*/  IMAD.WIDE.U32 R2, R3, R2, c[0x0][0x170] ;  /* 0x00005c0003027625 */ /* 0x000fca00078e0002 */
[----:B----4-:R-:W-:Y:S01]  /*08f0*/  STG.E.64 [R2.64], R10 ;  /* 0x0000000a02007986 */ /* 0x010fe2000c101b04 */
[----:B------:R-:W-:Y:S05]  /*0900*/  EXIT ;  /* 0x000000000000794d */ /* 0x000fea0003800000 */
        .weak           $__internal_21_$__cuda_sm20_dblrcp_rn_slowpath_v3
        .type           $__internal_21_$__cuda_sm20_dblrcp_rn_slowpath_v3,@function
        .size           $__internal_21_$__cuda_sm20_dblrcp_rn_slowpath_v3,(.L_x_61510 - $__internal_21_$__cuda_sm20_dblrcp_rn_slowpath_v3)
$__internal_21_$__cuda_sm20_dblrcp_rn_slowpath_v3:
        /* <DEDUP_REMOVED lines=25> */
.L_x_8726:
        /* <DEDUP_REMOVED lines=10> */
.L_x_8724:
[----:B------:R-:W-:Y:S01]  /*0b40*/  LOP3.LUT R15, R13, 0x80000, RZ, 0xfc, !PT ;  /* 0x000800000d0f7812 */ /* 0x000fe200078efcff */
[----:B------:R-:W-:Y:S02]  /*0b50*/  IMAD.MOV.U32 R14, RZ, RZ, R12 ;  /* 0x000000ffff0e7224 */ /* 0x000fe400078e000c */
.L_x_8725:
[----:B------:R-:W-:Y:S05]  /*0b60*/  BSYNC B1 ;  /* 0x0000000000017941 */ /* 0x000fea0003800000 */
.L_x_8723:
[----:B0-----:R-:W-:Y:S02]  /*0b70*/  IMAD.MOV.U32 R12, RZ, RZ, R4 ;  /* 0x000000ffff0c7224 */ /* 0x001fe400078e0004 */
[----:B------:R-:W-:-:S04]  /*0b80*/  IMAD.MOV.U32 R13, RZ, RZ, 0x0 ;  /* 0x00000000ff0d7424 */ /* 0x000fc800078e00ff */
[----:B------:R-:W-:Y:S05]  /*0b90*/  RET.REL.NODEC R12 `(_ZN2at6native27unrolled_elementwise_kernelIZNS0_50_GLOBAL__N__2680c7bb_12_PowKernel_cu_b2145a98_318429pow_tensor_scalar_kernel_implIddEEvRNS_18TensorIteratorBaseET0_EUldE1_St5arrayIPcLm2EELi4E23TrivialOffsetCalculatorILi1EjESC_NS0_6memory15LoadWithoutCastENSD_16StoreWithoutCastEEEviT_S6_T2_T3_T4_T5_) ;  /* 0xfffff4600c007950 */ /* 0x000fea0003c3ffff */
.L_x_8727:
        /* <DEDUP_REMOVED lines=14> */
.L_x_61510:


//--------------------- .text._ZN2at6native29vectorized_elementwise_kernelILi2EZNS0_50_GLOBAL__N__2680c7bb_12_PowKernel_cu_b2145a98_318429pow_tensor_scalar_kernel_implIddEEvRNS_18TensorIteratorBaseET0_EUldE1_St5arrayIPcLm2EEEEviS6_T1_ --------------------------
	.section	.text._ZN2at6native29vectorized_elementwise_kernelILi2EZNS0_50_GLOBAL__N__2680c7bb_12_PowKernel_cu_b2145a98_318429pow_tensor_scalar_kernel_implIddEEvRNS_18TensorIteratorBaseET0_EUldE1_St5arrayIPcLm2EEEEviS6_T1_,"ax",@progbits
	.sectioninfo	@"SHI_REGISTERS=38"
	.align	128
        .global         _ZN2at6native29vectorized_elementwise_kernelILi2EZNS0_50_GLOBAL__N__2680c7bb_12_PowKernel_cu_b2145a98_318429pow_tensor_scalar_kernel_implIddEEvRNS_18TensorIteratorBaseET0_EUldE1_St5arrayIPcLm2EEEEviS6_T1_
        .type           _ZN2at6native29vectorized_elementwise_kernelILi2EZNS0_50_GLOBAL__N__2680c7bb_12_PowKernel_cu_b2145a98_318429pow_tensor_scalar_kernel_implIddEEvRNS_18TensorIteratorBaseET0_EUldE1_St5arrayIPcLm2EEEEviS6_T1_,@function
        .size           _ZN2at6native29vectorized_elementwise_kernelILi2EZNS0_50_GLOBAL__N__2680c7bb_12_PowKernel_cu_b2145a98_318429pow_tensor_scalar_kernel_implIddEEvRNS_18TensorIteratorBaseET0_EUldE1_St5arrayIPcLm2EEEEviS6_T1_,(.L_x_61511 - _ZN2at6native29vectorized_elementwise_kernelILi2EZNS0_50_GLOBAL__N__2680c7bb_12_PowKernel_cu_b2145a98_318429pow_tensor_scalar_kernel_implIddEEvRNS_18TensorIteratorBaseET0_EUldE1_St5arrayIPcLm2EEEEviS6_T1_)
        .other          _ZN2at6native29vectorized_elementwise_kernelILi2EZNS0_50_GLOBAL__N__2680c7bb_12_PowKernel_cu_b2145a98_318429pow_tensor_scalar_kernel_implIddEEvRNS_18TensorIteratorBaseET0_EUldE1_St5arrayIPcLm2EEEEviS6_T1_,@"STO_CUDA_ENTRY STV_DEFAULT"
_ZN2at6native29vectorized_elementwise_kernelILi2EZNS0_50_GLOBAL__N__2680c7bb_12_PowKernel_cu_b2145a98_318429pow_tensor_scalar_kernel_implIddEEvRNS_18TensorIteratorBaseET0_EUldE1_St5arrayIPcLm2EEEEviS6_T1_:
.text._ZN2at6native29vectorized_elementwise_kernelILi2EZNS0_50_GLOBAL__N__2680c7bb_12_PowKernel_cu_b2145a98_318429pow_tensor_scalar_kernel_implIddEEvRNS_18TensorIteratorBaseET0_EUldE1_St5arrayIPcLm2EEEEviS6_T1_:
        /* <DEDUP_REMOVED lines=12> */
[----:B------:R-:W3:Y:S04]  /*00c0*/  LDG.E.128 R8, [R6.64+0x1800] ;  /* 0x0018000406087981 */ /* 0x000ee8000c1e1d00 */
[----:B------:R3:W4:Y:S04]  /*00d0*/  LDG.E.128 R20, [R6.64+0x800] ;  /* 0x0008000406147981 */ /* 0x000728000c1e1d00 */
[----:B------:R3:W5:Y:S01]  /*00e0*/  LDG.E.128 R16, [R6.64+0x1000] ;  /* 0x0010000406107981 */ /* 0x000762000c1e1d00 */
[----:B------:R-:W-:Y:S01]  /*00f0*/  BSSY B1, `(.L_x_8729) ;  /* 0x000001b000017945 */ /* 0x000fe20003800000 */
[----:B--2---:R-:W0:-:S06]  /*0100*/  DMUL R2, R26, R26 ;  /* 0x0000001a1a027228 */ /* 0x004e0c0000000000 */
[----:B0-----:R-:W0:Y:S04]  /*0110*/  MUFU.RCP64H R5, R3 ;  /* 0x0000000300057308 */ /* 0x001e280000001800 */
[----:B------:R-:W-:-:S06]  /*0120*/  IADD3 R4, R3, 0x300402, RZ ;  /* 0x0030040203047810 */ /* 0x000fcc0007ffe0ff */
[----:B0-----:R-:W0:Y:S01]  /*0130*/  DFMA R14, -R2, R4, 1 ;  /* 0x3ff00000020e742b */ /* 0x001e220000000104 */
[----:B------:R-:W-:-:S05]  /*0140*/  FSETP.GEU.AND P0, PT, |R4|, 5.8789094863358348022e-39, PT ;  /* 0x004004020400780b */ /* 0x000fca0003f0e200 */
[----:B0-----:R-:W0:-:S06]  /*0150*/  DFMA R14, R14, R14, R14 ;  /* 0x0000000e0e0e722b */ /* 0x001e0c000000000e */
[----:B0-----:R-:W0:-:S04]  /*0160*/  DFMA R14, R4, R14, R4 ;  /* 0x0000000e040e722b */ /* 0x001e080000000004 */
[----:B---3--:R1:W-:Y:S02]  /*0170*/  DMUL R6, R8, R8 ;  /* 0x0000000808067228 */ /* 0x0083e40000000000 */
[----:B-1----:R-:W-:Y:S02]  /*0180*/  IMAD.WIDE.U32 R8, R29, R0, c[0x0][0x170] ;  /* 0x00005c001d087625 */ /* 0x002fe400078e0000 */
[----:B0-----:R-:W0:-:S04]  /*0190*/  DFMA R26, -R2, R14, 1 ;  /* 0x3ff00000021a742b */ /* 0x001e08000000010e */
[----:B------:R-:W1:Y:S01]  /*01a0*/  DMUL R24, R24, R24 ;  /* 0x0000001818187228 */ /* 0x000e620000000000 */
[----:B------:R-:W-:-:S03]  /*01b0*/  IMAD.WIDE R8, R12, 0x10, R8 ;  /* 0x000000100c087825 */ /* 0x000fc600078e0208 */
[----:B----4-:R-:W2:-:S04]  /*01c0*/  DMUL R20, R20, R20 ;  /* 0x0000001414147228 */ /* 0x010e880000000000 */
[----:B------:R-:W3:-:S04]  /*01d0*/  DMUL R22, R22, R22 ;  /* 0x0000001616167228 */ /* 0x000ec80000000000 */
[----:B-----5:R-:W4:-:S04]  /*01e0*/  DMUL R16, R16, R16 ;  /* 0x0000001010107228 */ /* 0x020f080000000000 */
[----:B------:R-:W0:-:S04]  /*01f0*/  DMUL R18, R18, R18 ;  /* 0x0000001212127228 */ /* 0x000e080000000000 */
[----:B------:R-:W0:-:S04]  /*0200*/  DMUL R10, R10, R10 ;  /* 0x0000000a0a0a7228 */ /* 0x000e080000000000 */
[----:B0-----:R0:W0:Y:S01]  /*0210*/  DFMA R14, R14, R26, R14 ;  /* 0x0000001a0e0e722b */ /* 0x001022000000000e */
[----:B------:R-:W-:Y:S05]  /*0220*/  @P0 BRA `(.L_x_8730) ;  /* 0x0000007000000947 */ /* 0x000fea0003800000 */
[----:B-1234-:R-:W-:Y:S01]  /*0230*/  LOP3.LUT R0, R3, 0x7fffffff, RZ, 0xc0, !PT ;  /* 0x7fffffff03007812 */ /* 0x01efe200078ec0ff */
[----:B------:R-:W-:-:S03]  /*0240*/  IMAD.MOV.U32 R4, RZ, RZ, R2 ;  /* 0x000000ffff047224 */ /* 0x000fc600078e0002 */
[----:B------:R-:W-:Y:S02]  /*0250*/  IADD3 R2, R0, -0x100000, RZ ;  /* 0xfff0000000027810 */ /* 0x000fe40007ffe0ff */
[----:B------:R-:W-:Y:S02]  /*0260*/  MOV R0, 0x280 ;  /* 0x0000028000007802 */ /* 0x000fe40000000f00 */
[----:B0-----:R-:W-:Y:S05]  /*0270*/  CALL.REL.NOINC `($__internal_22_$__cuda_sm20_dblrcp_rn_slowpath_v3) ;  /* 0x00001b0000007944 */ /* 0x001fea0003c00000 */
[----:B------:R-:W-:Y:S02]  /*0280*/  IMAD.MOV.U32 R14, RZ, RZ, R2 ;  /* 0x000000ffff0e7224 */ /* 0x000fe400078e0002 */
[----:B------:R-:W-:Y:S02]  /*0290*/  IMAD.MOV.U32 R15, RZ, RZ, R3 ;  /* 0x000000ffff0f7224 */ /* 0x000fe400078e0003 */
.L_x_8730:
[----:B-1234-:R-:W-:Y:S05]  /*02a0*/  BSYNC B1 ;  /* 0x0000000000017941 */ /* 0x01efea0003800000 */
.L_x_8729:
[----:B------:R-:W1:Y:S01]  /*02b0*/  MUFU.RCP64H R3, R25 ;  /* 0x0000001900037308 */ /* 0x000e620000001800 */
[----:B------:R-:W-:Y:S01]  /*02c0*/  IADD3 R2, R25, 0x300402, RZ ;  /* 0x0030040219027810 */ /* 0x000fe20007ffe0ff */
[----:B------:R-:W-:Y:S03]  /*02d0*/  BSSY B1, `(.L_x_8731) ;  /* 0x0000010000017945 */ /* 0x000fe60003800000 */
[----:B------:R-:W-:Y:S02]  /*02e0*/  FSETP.GEU.AND P0, PT, |R2|, 5.8789094863358348022e-39, PT ;  /* 0x004004020200780b */ /* 0x000fe40003f0e200 */
[----:B-1----:R-:W1:-:S06]  /*02f0*/  DFMA R4, -R24, R2, 1 ;  /* 0x3ff000001804742b */ /* 0x002e4c0000000102 */
[----:B-1----:R-:W1:-:S06]  /*0300*/  DFMA R4, R4, R4, R4 ;  /* 0x000000040404722b */ /* 0x002e4c0000000004 */
[----:B-1----:R-:W1:-:S06]  /*0310*/  DFMA R4, R2, R4, R2 ;  /* 0x000000040204722b */ /* 0x002e4c0000000002 */
[----:B-1----:R-:W1:-:S06]  /*0320*/  DFMA R12, -R24, R4, 1 ;  /* 0x3ff00000180c742b */ /* 0x002e4c0000000104 */
[----:B-1----:R1:W2:Y:S01]  /*0330*/  DFMA R12, R4, R12, R4 ;  /* 0x0000000c040c722b */ /* 0x0022a20000000004 */
[----:B------:R-:W-:Y:S05]  /*0340*/  @P0 BRA `(.L_x_8732) ;  /* 0x0000008000000947 */ /* 0x000fea0003800000 */
[----:B------:R-:W-:Y:S01]  /*0350*/  LOP3.LUT R2, R25, 0x7fffffff, RZ, 0xc0, !PT ;  /* 0x7fffffff19027812 */ /* 0x000fe200078ec0ff */
[----:B-1----:R-:W-:Y:S01]  /*0360*/  IMAD.MOV.U32 R4, RZ, RZ, R24 ;  /* 0x000000ffff047224 */ /* 0x002fe200078e0018 */
[----:B------:R-:W-:Y:S01]  /*0370*/  MOV R0, 0x3b0 ;  /* 0x000003b000007802 */ /* 0x000fe20000000f00 */
[----:B------:R-:W-:Y:S01]  /*0380*/  IMAD.MOV.U32 R3, RZ, RZ, R25 ;  /* 0x000000ffff037224 */ /* 0x000fe200078e0019 */
[----:B------:R-:W-:Y:S02]  /*0390*/  IADD3 R2, R2, -0x100000, RZ ;  /* 0xfff0000002027810 */ /* 0x000fe40007ffe0ff */
[----:B0-2---:R-:W-:Y:S05]  /*03a0*/  CALL.REL.NOINC `($__internal_22_$__cuda_sm20_dblrcp_rn_slowpath_v3) ;  /* 0x000019d000007944 */ /* 0x005fea0003c00000 */
[----:B------:R-:W-:Y:S02]  /*03b0*/  IMAD.MOV.U32 R12, RZ, RZ, R2 ;  /* 0x000000ffff0c7224 */ /* 0x000fe400078e0002 */
[----:B------:R-:W-:Y:S02]  /*03c0*/  IMAD.MOV.U32 R13, RZ, RZ, R3 ;  /* 0x000000ffff0d7224 */ /* 0x000fe400078e0003 */
.L_x_8732:
[----:B------:R-:W-:Y:S05]  /*03d0*/  BSYNC B1 ;  /* 0x0000000000017941 */ /* 0x000fea0003800000 */
.L_x_8731:
[----:B------:R-:W3:Y:S01]  /*03e0*/  MUFU.RCP64H R3, R23 ;  /* 0x0000001700037308 */ /* 0x000ee20000001800 */
[----:B------:R-:W-:Y:S01]  /*03f0*/  IADD3 R2, R23, 0x300402, RZ ;  /* 0x0030040217027810 */ /* 0x000fe20007ffe0ff */
[----:B0-2---:R0:W-:Y:S01]  /*0400*/  STG.E.128 [R8.64], R12 ;  /* 0x0000000c08007986 */ /* 0x0051e2000c101d04 */
[----:B------:R-:W-:Y:S02]  /*0410*/  BSSY B1, `(.L_x_8733) ;  /* 0x0000010000017945 */ /* 0x000fe40003800000 */
[----:B------:R-:W-:-:S02]  /*0420*/  FSETP.GEU.AND P0, PT, |R2|, 5.8789094863358348022e-39, PT ;  /* 0x004004020200780b */ /* 0x000fc40003f0e200 */
[----:B-1-3--:R-:W1:-:S06]  /*0430*/  DFMA R4, -R22, R2, 1 ;  /* 0x3ff000001604742b */ /* 0x00ae4c0000000102 */
[----:B-1----:R-:W1:-:S06]  /*0440*/  DFMA R4, R4, R4, R4 ;  /* 0x000000040404722b */ /* 0x002e4c0000000004 */
[----:B-1----:R-:W1:-:S06]  /*0450*/  DFMA R4, R2, R4, R2 ;  /* 0x000000040204722b */ /* 0x002e4c0000000002 */
[----:B-1----:R-:W0:-:S06]  /*0460*/  DFMA R24, -R22, R4, 1 ;  /* 0x3ff000001618742b */ /* 0x002e0c0000000104 */
[----:B0-----:R0:W1:Y:S01]  /*0470*/  DFMA R14, R4, R24, R4 ;  /* 0x00000018040e722b */ /* 0x0010620000000004 */
[----:B------:R-:W-:Y:S05]  /*0480*/  @P0 BRA `(.L_x_8734) ;  /* 0x0000008000000947 */ /* 0x000fea0003800000 */
[----:B------:R-:W-:Y:S01]  /*0490*/  LOP3.LUT R2, R23, 0x7fffffff, RZ, 0xc0, !PT ;  /* 0x7fffffff17027812 */ /* 0x000fe200078ec0ff */
[----:B0-----:R-:W-:Y:S01]  /*04a0*/  IMAD.MOV.U32 R4, RZ, RZ, R22 ;  /* 0x000000ffff047224 */ /* 0x001fe200078e0016 */
[----:B------:R-:W-:Y:S01]  /*04b0*/  MOV R0, 0x4f0 ;  /* 0x000004f000007802 */ /* 0x000fe20000000f00 */
[----:B------:R-:W-:Y:S01]  /*04c0*/  IMAD.MOV.U32 R3, RZ, RZ, R23 ;  /* 0x000000ffff037224 */ /* 0x000fe200078e0017 */
[----:B------:R-:W-:Y:S02]  /*04d0*/  IADD3 R2, R2, -0x100000, RZ ;  /* 0xfff0000002027810 */ /* 0x000fe40007ffe0ff */
[----:B-1----:R-:W-:Y:S05]  /*04e0*/  CALL.REL.NOINC `($__internal_22_$__cuda_sm20_dblrcp_rn_slowpath_v3) ;  /* 0x0000189000007944 */ /* 0x002fea0003c00000 */
[----:B------:R-:W-:Y:S02]  /*04f0*/  IMAD.MOV.U32 R14, RZ, RZ, R2 ;  /* 0x000000ffff0e7224 */ /* 0x000fe400078e0002 */
[----:B------:R-:W-:Y:S02]  /*0500*/  IMAD.MOV.U32 R15, RZ, RZ, R3 ;  /* 0x000000ffff0f7224 */ /* 0x000fe400078e0003 */
.L_x_8734:
[----:B------:R-:W-:Y:S05]  /*0510*/  BSYNC B1 ;  /* 0x0000000000017941 */ /* 0x000fea0003800000 */
.L_x_8733:
[----:B------:R-:W2:Y:S01]  /*0520*/  MUFU.RCP64H R3, R21 ;  /* 0x0000001500037308 */ /* 0x000ea20000001800 */
[----:B------:R-:W-:Y:S01]  /*0530*/  IADD3 R2, R21, 0x300402, RZ ;  /* 0x0030040215027810 */ /* 0x000fe20007ffe0ff */
[----:B------:R-:W-:Y:S03]  /*0540*/  BSSY B1, `(.L_x_8735) ;  /* 0x0000010000017945 */ /* 0x000fe60003800000 */
[----:B------:R-:W-:-:S02]  /*0550*/  FSETP.GEU.AND P0, PT, |R2|, 5.8789094863358348022e-39, PT ;  /* 0x004004020200780b */ /* 0x000fc40003f0e200 */
[----:B0-2---:R-:W0:-:S06]  /*0560*/  DFMA R4, -R20, R2, 1 ;  /* 0x3ff000001404742b */ /* 0x005e0c0000000102 */
[----:B0-----:R-:W0:-:S06]  /*0570*/  DFMA R4, R4, R4, R4 ;  /* 0x000000040404722b */ /* 0x001e0c0000000004 */
[----:B0-----:R-:W0:-:S06]  /*0580*/  DFMA R4, R2, R4, R2 ;  /* 0x000000040204722b */ /* 0x001e0c0000000002 */
[----:B0-----:R-:W0:-:S06]  /*0590*/  DFMA R12, -R20, R4, 1 ;  /* 0x3ff00000140c742b */ /* 0x001e0c0000000104 */
[----:B0-----:R0:W2:Y:S01]  /*05a0*/  DFMA R12, R4, R12, R4 ;  /* 0x0000000c040c722b */ /* 0x0010a20000000004 */
[----:B------:R-:W-:Y:S05]  /*05b0*/  @P0 BRA `(.L_x_8736) ;  /* 0x0000008000000947 */ /* 0x000fea0003800000 */
[----:B------:R-:W-:Y:S01]  /*05c0*/  LOP3.LUT R2, R21, 0x7fffffff, RZ, 0xc0, !PT ;  /* 0x7fffffff15027812 */ /* 0x000fe200078ec0ff */
[----:B0-----:R-:W-:Y:S01]  /*05d0*/  IMAD.MOV.U32 R4, RZ, RZ, R20 ;  /* 0x000000ffff047224 */ /* 0x001fe200078e0014 */
[----:B------:R-:W-:Y:S01]  /*05e0*/  MOV R0, 0x620 ;  /* 0x0000062000007802 */ /* 0x000fe20000000f00 */
[----:B------:R-:W-:Y:S01]  /*05f0*/  IMAD.MOV.U32 R3, RZ, RZ, R21 ;  /* 0x000000ffff037224 */ /* 0x000fe200078e0015 */
[----:B------:R-:W-:Y:S02]  /*0600*/  IADD3 R2, R2, -0x100000, RZ ;  /* 0xfff0000002027810 */ /* 0x000fe40007ffe0ff */
[----:B-12---:R-:W-:Y:S05]  /*0610*/  CALL.REL.NOINC `($__internal_22_$__cuda_sm20_dblrcp_rn_slowpath_v3) ;  /* 0x0000176000007944 */ /* 0x006fea0003c00000 */
[----:B------:R-:W-:Y:S02]  /*0620*/  IMAD.MOV.U32 R12, RZ, RZ, R2 ;  /* 0x000000ffff0c7224 */ /* 0x000fe400078e0002 */
[----:B------:R-:W-:Y:S02]  /*0630*/  IMAD.MOV.U32 R13, RZ, RZ, R3 ;  /* 0x000000ffff0d7224 */ /* 0x000fe400078e0003 */
.L_x_8736:
[----:B------:R-:W-:Y:S05]  /*0640*/  BSYNC B1 ;  /* 0x0000000000017941 */ /* 0x000fea0003800000 */
.L_x_8735:
[----:B------:R-:W3:Y:S01]  /*0650*/  MUFU.RCP64H R3, R19 ;  /* 0x0000001300037308 */ /* 0x000ee20000001800 */
[----:B------:R-:W-:Y:S01]  /*0660*/  IADD3 R2, R19, 0x300402, RZ ;  /* 0x0030040213027810 */ /* 0x000fe20007ffe0ff */
[----:B-12---:R1:W-:Y:S01]  /*0670*/  STG.E.128 [R8.64+0x800], R12 ;  /* 0x0008000c08007986 */ /* 0x0063e2000c101d04 */
[----:B------:R-:W-:Y:S02]  /*0680*/  BSSY B1, `(.L_x_8737) ;  /* 0x0000010000017945 */ /* 0x000fe40003800000 */
[----:B------:R-:W-:-:S02]  /*0690*/  FSETP.GEU.AND P0, PT, |R2|, 5.8789094863358348022e-39, PT ;  /* 0x004004020200780b */ /* 0x000fc40003f0e200 */
[----:B0--3--:R-:W0:-:S06]  /*06a0*/  DFMA R4, -R18, R2, 1 ;  /* 0x3ff000001204742b */ /* 0x009e0c0000000102 */
[----:B0-----:R-:W0:-:S06]  /*06b0*/  DFMA R4, R4, R4, R4 ;  /* 0x000000040404722b */ /* 0x001e0c0000000004 */
[----:B0-----:R-:W0:-:S06]  /*06c0*/  DFMA R4, R2, R4, R2 ;  /* 0x000000040204722b */ /* 0x001e0c0000000002 */
[----:B0-----:R-:W1:-:S06]  /*06d0*/  DFMA R20, -R18, R4, 1 ;  /* 0x3ff000001214742b */ /* 0x001e4c0000000104 */
[----:B-1----:R0:W1:Y:S01]  /*06e0*/  DFMA R14, R4, R20, R4 ;  /* 0x00000014040e722b */ /* 0x0020620000000004 */
        /* <DEDUP_REMOVED lines=9> */
.L_x_8738:
[----:B------:R-:W-:Y:S05]  /*0780*/  BSYNC B1 ;  /* 0x0000000000017941 */ /* 0x000fea0003800000 */
.L_x_8737:
        /* <DEDUP_REMOVED lines=18> */
.L_x_8740:
[----:B------:R-:W-:Y:S05]  /*08b0*/  BSYNC B1 ;  /* 0x0000000000017941 */ /* 0x000fea0003800000 */
.L_x_8739:
        /* <DEDUP_REMOVED lines=19> */
.L_x_8742:
[----:B------:R-:W-:Y:S05]  /*09f0*/  BSYNC B1 ;  /* 0x0000000000017941 */ /* 0x000fea0003800000 */
.L_x_8741:
        /* <DEDUP_REMOVED lines=18> */
.L_x_8744:
[----:B------:R-:W-:Y:S05]  /*0b20*/  BSYNC B1 ;  /* 0x0000000000017941 */ /* 0x000fea0003800000 */
.L_x_8743:
[----:B-12---:R-:W-:Y:S01]  /*0b30*/  STG.E.128 [R8.64+0x1800], R12 ;  /* 0x0018000c08007986 */ /* 0x006fe2000c101d04 */
[----:B------:R-:W-:Y:S05]  /*0b40*/  EXIT ;  /* 0x000000000000794d */ /* 0x000fea0003800000 */
.L_x_8728:
[----:B------:R-:W0:Y:S01]  /*0b50*/  S2R R20, SR_TID.X ;  /* 0x0000000000147919 */ /* 0x000e220000002100 */
[----:B------:R-:W-:Y:S01]  /*0b60*/  CS2R R6, SRZ ;  /* 0x0000000000067805 */ /* 0x000fe2000001ff00 */
[----:B------:R-:W-:Y:S01]  /*0b70*/  CS2R R8, SRZ ;  /* 0x0000000000087805 */ /* 0x000fe2000001ff00 */
[----:B------:R-:W-:Y:S01]  /*0b80*/  CS2R R2, SRZ ;  /* 0x0000000000027805 */ /* 0x000fe2000001ff00 */
[----:B0-----:R-:W-:Y:S01]  /*0b90*/  ISETP.GE.AND P0, PT, R20, R28, PT ;  /* 0x0000001c1400720c */ /* 0x001fe20003f06270 */
[----:B------:R-:W-:-:S12]  /*0ba0*/  IMAD.MOV.U32 R5, RZ, RZ, R20 ;  /* 0x000000ffff057224 */ /* 0x000fd800078e0014 */
[----:B------:R-:W-:Y:S01]  /*0bb0*/  @!P0 IADD3 R5, R20, 0x80, RZ ;  /* 0x0000008014058810 */ /* 0x000fe20007ffe0ff */
[----:B------:R-:W-:Y:S02]  /*0bc0*/  @!P0 IMAD.IADD R22, R29, 0x1, R20 ;  /* 0x000000011d168824 */ /* 0x000fe400078e0214 */
[----:B------:R-:W-:Y:S01]  /*0bd0*/  @!P0 IMAD.MOV.U32 R23, RZ, RZ, 0x8 ;  /* 0x00000008ff178424 */ /* 0x000fe200078e00ff */
[----:B------:R-:W-:-:S03]  /*0be0*/  ISETP.GE.AND P6, PT, R5, R28, PT ;  /* 0x0000001c0500720c */ /* 0x000fc60003fc6270 */
[----:B------:R-:W-:Y:S01]  /*0bf0*/  @!P0 IMAD.WIDE.U32 R22, R22, R23, c[0x0][0x178] ;  /* 0x00005e0016168625 */ /* 0x000fe200078e0017 */
[----:B------:R-:W-:Y:S01]  /*0c00*/  CS2R R10, SRZ ;  /* 0x00000000000a7805 */ /* 0x000fe2000001ff00 */
[----:B------:R-:W-:Y:S01]  /*0c10*/  CS2R R14, SRZ ;  /* 0x00000000000e7805 */ /* 0x000fe2000001ff00 */
[----:B------:R-:W-:Y:S01]  /*0c20*/  CS2R R16, SRZ ;  /* 0x0000000000107805 */ /* 0x000fe2000001ff00 */
[----:B------:R-:W-:Y:S01]  /*0c30*/  CS2R R18, SRZ ;  /* 0x0000000000127805 */ /* 0x000fe2000001ff00 */
[----:B------:R0:W5:Y:S05]  /*0c40*/  @!P0 LDG.E.64 R2, [R22.64] ;  /* 0x0000000416028981 */ /* 0x00016a000c1e1b00 */
        /* <DEDUP_REMOVED lines=29> */
[----:B--2---:R-:W-:-:S04]  /*0e20*/  @!P1 IMAD.WIDE.U32 R30, R0, R27, c[0x0][0x178] ;  /* 0x00005e00001e9625 */ /* 0x004fc800078e001b */
[----:B------:R-:W-:Y:S01]  /*0e30*/  @!P6 IMAD.IADD R26, R29, 0x1, R5 ;  /* 0x000000011d1ae824 */ /* 0x000fe200078e0205 */
[----:B------:R1:W5:Y:S01]  /*0e40*/  @!P1 LDG.E.64 R18, [R30.64] ;  /* 0x000000041e129981 */ /* 0x000362000c1e1b00 */
[----:B------:R-:W-:Y:S02]  /*0e50*/  @!P6 IMAD.MOV.U32 R35, RZ, RZ, 0x8 ;  /* 0x00000008ff23e424 */ /* 0x000fe400078e00ff */
[----:B------:R-:W-:-:S04]  /*0e60*/  @!P4 IMAD.WIDE.U32 R4, R4, R13, c[0x0][0x178] ;  /* 0x00005e000404c625 */ /* 0x000fc800078e000d */
[----:B------:R-:W-:Y:S01]  /*0e70*/  @!P3 IMAD.WIDE.U32 R12, R12, R33, c[0x0][0x178] ;  /* 0x00005e000c0cb625 */ /* 0x000fe200078e0021 */
[----:B------:R1:W5:Y:S03]  /*0e80*/  @!P4 LDG.E.64 R10, [R4.64] ;  /* 0x00000004040ac981 */ /* 0x000366000c1e1b00 */
[----:B0-----:R-:W-:Y:S01]  /*0e90*/  @!P2 IMAD.WIDE.U32 R22, R21, R32, c[0x0][0x178] ;  /* 0x00005e001516a625 */ /* 0x001fe200078e0020 */
[----:B------:R1:W5:Y:S03]  /*0ea0*/  @!P3 LDG.E.64 R14, [R12.64] ;  /* 0x000000040c0eb981 */ /* 0x000366000c1e1b00 */
[----:B------:R-:W-:Y:S01]  /*0eb0*/  @!P6 IMAD.WIDE.U32 R26, R26, R35, c[0x0][0x178] ;  /* 0x00005e001a1ae625 */ /* 0x000fe200078e0023 */
[----:B------:R1:W5:Y:S04]  /*0ec0*/  @!P2 LDG.E.64 R16, [R22.64] ;  /* 0x000000041610a981 */ /* 0x000368000c1e1b00 */
[----:B------:R1:W5:Y:S01]  /*0ed0*/  @!P6 LDG.E.64 R24, [R26.64] ;  /* 0x000000041a18e981 */ /* 0x000362000c1e1b00 */
[----:B------:R-:W-:Y:S01]  /*0ee0*/  BSSY B1, `(.L_x_8745) ;  /* 0x0000013000017945 */ /* 0x000fe20003800000 */
[----:B------:R-:W-:Y:S05]  /*0ef0*/  @P0 BRA `(.L_x_8746) ;  /* 0x0000011000000947 */ /* 0x000fea0003800000 */
[----:B-----5:R-:W0:-:S06]  /*0f00*/  DMUL R2, R2, R2 ;  /* 0x0000000202027228 */ /* 0x020e0c0000000000 */
        /* <DEDUP_REMOVED lines=10> */
[----:B------:R-:W-:-:S03]  /*0fb0*/  IMAD.MOV.U32 R4, RZ, RZ, R2 ;  /* 0x000000ffff047224 */ /* 0x000fc600078e0002 */
[----:B------:R-:W-:Y:S02]  /*0fc0*/  IADD3 R2, R0, -0x100000, RZ ;  /* 0xfff0000000027810 */ /* 0x000fe40007ffe0ff */
[----:B------:R-:W-:Y:S02]  /*0fd0*/  MOV R0, 0xff0 ;  /* 0x00000ff000007802 */ /* 0x000fe40000000f00 */
[----:B01----:R-:W-:Y:S05]  /*0fe0*/  CALL.REL.NOINC `($__internal_22_$__cuda_sm20_dblrcp_rn_slowpath_v3) ;  /* 0x00000d9000007944 */ /* 0x003fea0003c00000 */
[----:B------:R-:W-:Y:S02]  /*0ff0*/  IMAD.MOV.U32 R22, RZ, RZ, R2 ;  /* 0x000000ffff167224 */ /* 0x000fe400078e0002 */
[----:B------:R-:W-:Y:S02]  /*1000*/  IMAD.MOV.U32 R23, RZ, RZ, R3 ;  /* 0x000000ffff177224 */ /* 0x000fe400078e0003 */
.L_x_8746:
[----:B------:R-:W-:Y:S05]  /*1010*/  BSYNC B1 ;  /* 0x0000000000017941 */ /* 0x000fea0003800000 */
.L_x_8745:
[----:B------:R-:W-:Y:S01]  /*1020*/  IADD3 R21, R20, 0x80, RZ ;  /* 0x0000008014157810 */ /* 0x000fe20007ffe0ff */
[----:B------:R-:W-:Y:S03]  /*1030*/  BSSY B1, `(.L_x_8747) ;  /* 0x0000014000017945 */ /* 0x000fe60003800000 */
[----:B------:R-:W-:-:S13]  /*1040*/  ISETP.GE.AND P1, PT, R21, R28, PT ;  /* 0x0000001c1500720c */ /* 0x000fda0003f26270 */
[----:B------:R-:W-:Y:S05]  /*1050*/  @P1 BRA `(.L_x_8748) ;  /* 0x0000011000001947 */ /* 0x000fea0003800000 */
[----:B-----5:R-:W2:-:S06]  /*1060*/  DMUL R2, R6, R6 ;  /* 0x0000000606027228 */ /* 0x020e8c0000000000 */
[----:B-12---:R-:W1:Y:S04]  /*1070*/  MUFU.RCP64H R5, R3 ;  /* 0x0000000300057308 */ /* 0x006e680000001800 */
        /* <DEDUP_REMOVED lines=15> */
.L_x_8748:
[----:B------:R-:W-:Y:S05]  /*1170*/  BSYNC B1 ;  /* 0x0000000000017941 */ /* 0x000fea0003800000 */
.L_x_8747:
[----:B-----5:R-:W-:Y:S01]  /*1180*/  IADD3 R3, R20, 0x100, RZ ;  /* 0x0000010014037810 */ /* 0x020fe20007ffe0ff */
[----:B------:R-:W-:Y:S03]  /*1190*/  BSSY B1, `(.L_x_8749) ;  /* 0x0000014000017945 */ /* 0x000fe60003800000 */
[----:B------:R-:W-:-:S13]  /*11a0*/  ISETP.GE.AND P1, PT, R3, R28, PT ;  /* 0x0000001c0300720c */ /* 0x000fda0003f26270 */
[----:B------:R-:W-:Y:S05]  /*11b0*/  @P1 BRA `(.L_x_8750) ;  /* 0x0000011000001947 */ /* 0x000fea0003800000 */
[----:B------:R-:W2:-:S06]  /*11c0*/  DMUL R2, R8, R8 ;  /* 0x0000000808027228 */ /* 0x000e8c0000000000 */
        /* <DEDUP_REMOVED lines=16> */
.L_x_8750:
[----:B------:R-:W-:Y:S05]  /*12d0*/  BSYNC B1 ;  /* 0x0000000000017941 */ /* 0x000fea0003800000 */
.L_x_8749:
[----:B------:R-:W-:Y:S01]  /*12e0*/  IADD3 R3, R20, 0x180, RZ ;  /* 0x0000018014037810 */ /* 0x000fe20007ffe0ff */
        /* <DEDUP_REMOVED lines=20> */
.L_x_8752:
[----:B------:R-:W-:Y:S05]  /*1430*/  BSYNC B1 ;  /* 0x0000000000017941 */ /* 0x000fea0003800000 */
.L_x_8751:
        /* <DEDUP_REMOVED lines=21> */
.L_x_8754:
[----:B------:R-:W-:Y:S05]  /*1590*/  BSYNC B1 ;  /* 0x0000000000017941 */ /* 0x000fea0003800000 */
.L_x_8753:
        /* <DEDUP_REMOVED lines=21> */
.L_x_8756:
[----:B------:R-:W-:Y:S05]  /*16f0*/  BSYNC B1 ;  /* 0x0000000000017941 */ /* 0x000fea0003800000 */
.L_x_8755:
        /* <DEDUP_REMOVED lines=21> */
.L_x_8758:
[----:B------:R-:W-:Y:S05]  /*1850*/  BSYNC B1 ;  /* 0x0000000000017941 */ /* 0x000fea0003800000 */
.L_x_8757:
        /* <DEDUP_REMOVED lines=21> */
.L_x_8760:
[----:B------:R-:W-:Y:S05]  /*19b0*/  BSYNC B1 ;  /* 0x0000000000017941 */ /* 0x000fea0003800000 */
.L_x_8759:
[----:B------:R-:W2:Y:S01]  /*19c0*/  @!P0 S2R R0, SR_TID.X ;  /* 0x0000000000008919 */ /* 0x000ea20000002100 */
[----:B------:R-:W-:Y:S01]  /*19d0*/  @!P0 IMAD.MOV.U32 R3, RZ, RZ, 0x8 ;  /* 0x00000008ff038424 */ /* 0x000fe200078e00ff */
[----:B------:R-:W-:Y:S01]  /*19e0*/  BSSY B0, `(.L_x_8761) ;  /* 0x0000031000007945 */ /* 0x000fe20003800000 */
[----:B------:R-:W-:Y:S01]  /*19f0*/  @!P0 IMAD.MOV.U32 R20, RZ, RZ, R21 ;  /* 0x000000ffff148224 */ /* 0x000fe200078e0015 */
[----:B------:R-:W-:Y:S01]  /*1a00*/  BSSY B1, `(.L_x_8762) ;  /* 0x0000028000017945 */ /* 0x000fe20003800000 */
[----:B--2---:R-:W-:-:S04]  /*1a10*/  @!P0 IMAD.IADD R0, R29, 0x1, R0 ;  /* 0x000000011d008824 */ /* 0x004fc800078e0200 */
[----:B------:R-:W-:-:S05]  /*1a20*/  @!P0 IMAD.WIDE.U32 R2, R0, R3, c[0x0][0x170] ;  /* 0x00005c0000028625 */ /* 0x000fca00078e0003 */
[----:B-1----:R1:W-:Y:S01]  /*1a30*/  @!P0 STG.E.64 [R2.64], R22 ;  /* 0x0000001602008986 */ /* 0x0023e2000c101b04 */
[----:B------:R-:W-:-:S13]  /*1a40*/  ISETP.GE.AND P0, PT, R20, R28, PT ;  /* 0x0000001c1400720c */ /* 0x000fda0003f06270 */
[----:B------:R-:W-:Y:S05]  /*1a50*/  @P0 BRA `(.L_x_8763) ;  /* 0x000000c000000947 */ /* 0x000fea0003800000 */
[----:B-1----:R-:W-:Y:S01]  /*1a60*/  IMAD.IADD R2, R29, 0x1, R20 ;  /* 0x000000011d027824 */ /* 0x002fe200078e0214 */
[----:B------:R-:W-:Y:S01]  /*1a70*/  IADD3 R20, R20, 0x80, RZ ;  /* 0x0000008014147810 */ /* 0x000fe20007ffe0ff */
[----:B------:R-:W-:-:S03]  /*1a80*/  IMAD.MOV.U32 R3, RZ, RZ, 0x8 ;  /* 0x00000008ff037424 */ /* 0x000fc600078e00ff */
[----:B------:R-:W-:Y:S01]  /*1a90*/  ISETP.GE.AND P0, PT, R20, R28, PT ;  /* 0x0000001c1400720c */ /* 0x000fe20003f06270 */
[----:B------:R-:W-:-:S05]  /*1aa0*/  IMAD.WIDE.U32 R2, R2, R3, c[0x0][0x170] ;  /* 0x00005c0002027625 */ /* 0x000fca00078e0003 */
[----:B------:R1:W-:Y:S07]  /*1ab0*/  STG.E.64 [R2.64], R6 ;  /* 0x0000000602007986 */ /* 0x0003ee000c101b04 */
[----:B------:R-:W-:Y:S05]  /*1ac0*/  @P0 BRA `(.L_x_8764) ;  /* 0x000000c000000947 */ /* 0x000fea0003800000 */
[----:B-1----:R-:W-:Y:S01]  /*1ad0*/  IMAD.IADD R2, R29, 0x1, R20 ;  /* 0x000000011d027824 */ /* 0x002fe200078e0214 */
[----:B------:R-:W-:Y:S01]  /*1ae0*/  IADD3 R20, R20, 0x80, RZ ;  /* 0x0000008014147810 */ /* 0x000fe20007ffe0ff */
[----:B------:R-:W-:-:S04]  /*1af0*/  IMAD.MOV.U32 R3, RZ, RZ, 0x8 ;  /* 0x00000008ff037424 */ /* 0x000fc800078e00ff */
[----:B------:R-:W-:-:S05]  /*1b00*/  IMAD.WIDE.U32 R2, R2, R3, c[0x0][0x170] ;  /* 0x00005c0002027625 */ /* 0x000fca00078e0003 */
[----:B------:R1:W-:Y:S02]  /*1b10*/  STG.E.64 [R2.64], R8 ;  /* 0x0000000802007986 */ /* 0x0003e4000c101b04 */
.L_x_8763:
[----:B-1----:R-:W-:-:S13]  /*1b20*/  ISETP.GE.AND P0, PT, R20, R28, PT ;  /* 0x0000001c1400720c */ /* 0x002fda0003f06270 */
[----:B------:R-:W-:Y:S05]  /*1b30*/  @P0 BRA `(.L_x_8765) ;  /* 0x000000c000000947 */ /* 0x000fea0003800000 */
[----:B------:R-:W-:Y:S01]  /*1b40*/  IMAD.IADD R2, R29, 0x1, R20 ;  /* 0x000000011d027824 */ /* 0x000fe200078e0214 */
[----:B------:R-:W-:Y:S01]  /*1b50*/  IADD3 R20, R20, 0x80, RZ ;  /* 0x0000008014147810 */ /* 0x000fe20007ffe0ff */
[----:B------:R-:W-:-:S04]  /*1b60*/  IMAD.MOV.U32 R3, RZ, RZ, 0x8 ;  /* 0x00000008ff037424 */ /* 0x000fc800078e00ff */
[----:B------:R-:W-:-:S05]  /*1b70*/  IMAD.WIDE.U32 R2, R2, R3, c[0x0][0x170] ;  /* 0x00005c0002027625 */ /* 0x000fca00078e0003 */
[----:B------:R1:W-:Y:S02]  /*1b80*/  STG.E.64 [R2.64], R10 ;  /* 0x0000000a02007986 */ /* 0x0003e4000c101b04 */
.L_x_8764:
[----:B------:R-:W-:-:S13]  /*1b90*/  ISETP.GE.AND P0, PT, R20, R28, PT ;  /* 0x0000001c1400720c */ /* 0x000fda0003f06270 */
[----:B------:R-:W-:Y:S05]  /*1ba0*/  @P0 BRA `(.L_x_8766) ;  /* 0x000000d000000947 */ /* 0x000fea0003800000 */
[----:B-1----:R-:W-:Y:S01]  /*1bb0*/  IMAD.IADD R2, R29, 0x1, R20 ;  /* 0x000000011d027824 */ /* 0x002fe200078e0214 */
[----:B------:R-:W-:Y:S01]  /*1bc0*/  IADD3 R20, R20, 0x80, RZ ;  /* 0x0000008014147810 */ /* 0x000fe20007ffe0ff */
[----:B------:R-:W-:-:S04]  /*1bd0*/  IMAD.MOV.U32 R3, RZ, RZ, 0x8 ;  /* 0x00000008ff037424 */ /* 0x000fc800078e00ff */
[----:B------:R-:W-:-:S05]  /*1be0*/  IMAD.WIDE.U32 R2, R2, R3, c[0x0][0x170] ;  /* 0x00005c0002027625 */ /* 0x000fca00078e0003 */
[----:B------:R1:W-:Y:S02]  /*1bf0*/  STG.E.64 [R2.64], R14 ;  /* 0x0000000e02007986 */ /* 0x0003e4000c101b04 */
.L_x_8765:
[----:B------:R-:W-:-:S13]  /*1c00*/  ISETP.GE.AND P0, PT, R20, R28, PT ;  /* 0x0000001c1400720c */ /* 0x000fda0003f06270 */
[----:B------:R-:W-:Y:S01]  /*1c10*/  @P0 BREAK B1 ;  /* 0x0000000000010942 */ /* 0x000fe20003800000 */
[----:B------:R-:W-:Y:S05]  /*1c20*/  @P0 BRA `(.L_x_8767) ;  /* 0x000000c000000947 */ /* 0x000fea0003800000 */
[----:B-1----:R-:W-:Y:S01]  /*1c30*/  IMAD.IADD R2, R29, 0x1, R20 ;  /* 0x000000011d027824 */ /* 0x002fe200078e0214 */
[----:B------:R-:W-:Y:S01]  /*1c40*/  IADD3 R20, R20, 0x80, RZ ;  /* 0x0000008014147810 */ /* 0x000fe20007ffe0ff */
[----:B------:R-:W-:-:S04]  /*1c50*/  IMAD.MOV.U32 R3, RZ, RZ, 0x8 ;  /* 0x00000008ff037424 */ /* 0x000fc800078e00ff */
[----:B------:R-:W-:-:S05]  /*1c60*/  IMAD.WIDE.U32 R2, R2, R3, c[0x0][0x170] ;  /* 0x00005c0002027625 */ /* 0x000fca00078e0003 */
[----:B------:R1:W-:Y:S02]  /*1c70*/  STG.E.64 [R2.64], R16 ;  /* 0x0000001002007986 */ /* 0x0003e4000c101b04 */
.L_x_8766:
[----:B------:R-:W-:Y:S05]  /*1c80*/  BSYNC B1 ;  /* 0x0000000000017941 */ /* 0x000fea0003800000 */
.L_x_8762:
[----:B------:R-:W-:-:S13]  /*1c90*/  ISETP.GE.AND P0, PT, R20, R28, PT ;  /* 0x0000001c1400720c */ /* 0x000fda0003f06270 */
[----:B-1----:R-:W-:Y:S01]  /*1ca0*/  @!P0 IMAD.IADD R2, R29, 0x1, R20 ;  /* 0x000000011d028824 */ /* 0x002fe200078e0214 */
[----:B------:R-:W-:Y:S01]  /*1cb0*/  @!P0 IADD3 R20, R20, 0x80, RZ ;  /* 0x0000008014148810 */ /* 0x000fe20007ffe0ff */
[----:B------:R-:W-:-:S04]  /*1cc0*/  @!P0 IMAD.MOV.U32 R3, RZ, RZ, 0x8 ;  /* 0x00000008ff038424 */ /* 0x000fc800078e00ff */
[----:B------:R-:W-:-:S05]  /*1cd0*/  @!P0 IMAD.WIDE.U32 R2, R2, R3, c[0x0][0x170] ;  /* 0x00005c0002028625 */ /* 0x000fca00078e0003 */
[----:B------:R1:W-:Y:S02]  /*1ce0*/  @!P0 STG.E.64 [R2.64], R18 ;  /* 0x0000001202008986 */ /* 0x0003e4000c101b04 */
.L_x_8767:
[----:B------:R-:W-:Y:S05]  /*1cf0*/  BSYNC B0 ;  /* 0x0000000000007941 */ /* 0x000fea0003800000 */
.L_x_8761:
[----:B------:R-:W-:Y:S01]  /*1d00*/  WARPSYNC 0xffffffff ;  /* 0xffffffff00007948 */ /* 0x000fe20003800000 */
[----:B------:R-:W-:-:S13]  /*1d10*/  ISETP.GE.AND P0, PT, R20, R28, PT ;  /* 0x0000001c1400720c */ /* 0x000fda0003f06270 */
[----:B------:R-:W-:Y:S05]  /*1d20*/  @P0 EXIT ;  /* 0x000000000000094d */ /* 0x000fea0003800000 */
[----:B-1----:R-:W-:Y:S02]  /*1d30*/  IMAD.IADD R2, R29, 0x1, R20 ;  /* 0x000000011d027824 */ /* 0x002fe400078e0214 */
[----:B------:R-:W-:-:S04]  /*1d40*/  IMAD.MOV.U32 R3, RZ, RZ, 0x8 ;  /* 0x00000008ff037424 */ /* 0x000fc800078e00ff */
[----:B------:R-:W-:-:S05]  /*1d50*/  IMAD.WIDE.U32 R2, R2, R3, c[0x0][0x170] ;  /* 0x00005c0002027625 */ /* 0x000fca00078e0003 */
[----:B------:R-:W-:Y:S01]  /*1d60*/  STG.E.64 [R2.64], R24 ;  /* 0x0000001802007986 */ /* 0x000fe2000c101b04 */
[----:B------:R-:W-:Y:S05]  /*1d70*/  EXIT ;  /* 0x000000000000794d */ /* 0x000fea0003800000 */
        .weak           $__internal_22_$__cuda_sm20_dblrcp_rn_slowpath_v3
        .type           $__internal_22_$__cuda_sm20_dblrcp_rn_slowpath_v3,@function
        .size           $__internal_22_$__cuda_sm20_dblrcp_rn_slowpath_v3,(.L_x_61511 - $__internal_22_$__cuda_sm20_dblrcp_rn_slowpath_v3)
$__internal_22_$__cuda_sm20_dblrcp_rn_slowpath_v3:
[----:B------:R-:W-:Y:S01]  /*1d80*/  IMAD.MOV.U32 R5, RZ, RZ, R3 ;  /* 0x000000ffff057224 */ /* 0x000fe200078e0003 */
[----:B------:R-:W-:Y:S05]  /*1d90*/  BSSY B0, `(.L_x_8768) ;  /* 0x0000023000007945 */ /* 0x000fea0003800000 */
        /* <DEDUP_REMOVED lines=23> */
.L_x_8771:
        /* <DEDUP_REMOVED lines=9> */
.L_x_8769:
[----:B------:R-:W-:Y:S01]  /*1fa0*/  LOP3.LUT R13, R5, 0x80000, RZ, 0xfc, !PT ;  /* 0x00080000050d7812 */ /* 0x000fe200078efcff */
[----:B------:R-:W-:Y:S02]  /*1fb0*/  IMAD.MOV.U32 R12, RZ, RZ, R4 ;  /* 0x000000ffff0c7224 */ /* 0x000fe400078e0004 */
.L_x_8770:
[----:B------:R-:W-:Y:S05]  /*1fc0*/  BSYNC B0 ;  /* 0x0000000000007941 */ /* 0x000fea0003800000 */
.L_x_8768:
[----:B------:R-:W-:Y:S02]  /*1fd0*/  IMAD.MOV.U32 R4, RZ, RZ, R0 ;  /* 0x000000ffff047224 */ /* 0x000fe400078e0000 */
[----:B------:R-:W-:Y:S02]  /*1fe0*/  IMAD.MOV.U32 R5, RZ, RZ, 0x0 ;  /* 0x00000000ff057424 */ /* 0x000fe400078e00ff */
[----:B01----:R-:W-:Y:S02]  /*1ff0*/  IMAD.MOV.U32 R2, RZ, RZ, R12 ;  /* 0x000000ffff027224 */ /* 0x003fe400078e000c */
[----:B------:R-:W-:Y:S01]  /*2000*/  IMAD.MOV.U32 R3, RZ, RZ, R13 ;  /* 0x000000ffff037224 */ /* 0x000fe200078e000d */
[----:B------:R-:W-:Y:S06]  /*2010*/  RET.REL.NODEC R4 `(_ZN2at6native29vectorized_elementwise_kernelILi2EZNS0_50_GLOBAL__N__2680c7bb_12_PowKernel_cu_b2145a98_318429pow_tensor_scalar_kernel_implIddEEvRNS_18TensorIteratorBaseET0_EUldE1_St5arrayIPcLm2EEEEviS6_T1_) ;  /* 0xffffdfe004007950 */ /* 0x000fec0003c3ffff */
.L_x_8772:
        /* <DEDUP_REMOVED lines=14> */
.L_x_61511:


//--------------------- .text._ZN2at6native29vectorized_elementwise_kernelILi4EZNS0_50_GLOBAL__N__2680c7bb_12_PowKernel_cu_b2145a98_318429pow_tensor_scalar_kernel_implIddEEvRNS_18TensorIteratorBaseET0_EUldE1_St5arrayIPcLm2EEEEviS6_T1_ --------------------------
	.section	.text._ZN2at6native29vectorized_elementwise_kernelILi4EZNS0_50_GLOBAL__N__2680c7bb_12_PowKernel_cu_b2145a98_318429pow_tensor_scalar_kernel_implIddEEvRNS_18TensorIteratorBaseET0_EUldE1_St5arrayIPcLm2EEEEviS6_T1_,"ax",@progbits
	.sectioninfo	@"SHI_REGISTERS=38"
	.align	128
        .global         _ZN2at6native29vectorized_elementwise_kernelILi4EZNS0_50_GLOBAL__N__2680c7bb_12_PowKernel_cu_b2145a98_318429pow_tensor_scalar_kernel_implIddEEvRNS_18TensorIteratorBaseET0_EUldE1_St5arrayIPcLm2EEEEviS6_T1_
        .type           _ZN2at6native29vectorized_elementwise_kernelILi4EZNS0_50_GLOBAL__N__2680c7bb_12_PowKernel_cu_b2145a98_318429pow_tensor_scalar_kernel_implIddEEvRNS_18TensorIteratorBaseET0_EUldE1_St5arrayIPcLm2EEEEviS6_T1_,@function
        .size           _ZN2at6native29vectorized_elementwise_kernelILi4EZNS0_50_GLOBAL__N__2680c7bb_12_PowKernel_cu_b2145a98_318429pow_tensor_scalar_kernel_implIddEEvRNS_18TensorIteratorBaseET0_EUldE1_St5arrayIPcLm2EEEEviS6_T1_,(.L_x_61512 - _ZN2at6native29vectorized_elementwise_kernelILi4EZNS0_50_GLOBAL__N__2680c7bb_12_PowKernel_cu_b2145a98_318429pow_tensor_scalar_kernel_implIddEEvRNS_18TensorIteratorBaseET0_EUldE1_St5arrayIPcLm2EEEEviS6_T1_)
        .other          _ZN2at6native29vectorized_elementwise_kernelILi4EZNS0_50_GLOBAL__N__2680c7bb_12_PowKernel_cu_b2145a98_318429pow_tensor_scalar_kernel_implIddEEvRNS_18TensorIteratorBaseET0_EUldE1_St5arrayIPcLm2EEEEviS6_T1_,@"STO_CUDA_ENTRY STV_DEFAULT"
_ZN2at6native29vectorized_elementwise_kernelILi4EZNS0_50_GLOBAL__N__2680c7bb_12_PowKernel_cu_b2145a98_318429pow_tensor_scalar_kernel_implIddEEvRNS_18TensorIteratorBaseET0_EUldE1_St5arrayIPcLm2EEEEviS6_T1_:
.text._ZN2at6native29vectorized_elementwise_kernelILi4EZNS0_50_GLOBAL__N__2680c7bb_12_PowKernel_cu_b2145a98_318429pow_tensor_scalar_kernel_implIddEEvRNS_18TensorIteratorBaseET0_EUldE1_St5arrayIPcLm2EEEEviS6_T1_:
        /* <DEDUP_REMOVED lines=39> */
[----:B0-----:R-:W-:Y:S05]  /*0270*/  CALL.REL.NOINC `($__internal_23_$__cuda_sm20_dblrcp_rn_slowpath_v3) ;  /* 0x00001b0000007944 */ /* 0x001fea0003c00000 */
[----:B------:R-:W-:Y:S02]  /*0280*/  IMAD.MOV.U32 R14, RZ, RZ, R2 ;  /* 0x000000ffff0e7224 */ /* 0x000fe400078e0002 */
[----:B------:R-:W-:Y:S02]  /*0290*/  IMAD.MOV.U32 R15, RZ, RZ, R3 ;  /* 0x000000ffff0f7224 */ /* 0x000fe400078e0003 */
.L_x_8775:
[----:B-1234-:R-:W-:Y:S05]  /*02a0*/  BSYNC B1 ;  /* 0x0000000000017941 */ /* 0x01efea0003800000 */
.L_x_8774:
        /* <DEDUP_REMOVED lines=15> */
[----:B0-2---:R-:W-:Y:S05]  /*03a0*/  CALL.REL.NOINC `($__internal_23_$__cuda_sm20_dblrcp_rn_slowpath_v3) ;  /* 0x000019d000007944 */ /* 0x005fea0003c00000 */
[----:B------:R-:W-:Y:S02]  /*03b0*/  IMAD.MOV.U32 R12, RZ, RZ, R2 ;  /* 0x000000ffff0c7224 */ /* 0x000fe400078e0002 */
[----:B------:R-:W-:Y:S02]  /*03c0*/  IMAD.MOV.U32 R13, RZ, RZ, R3 ;  /* 0x000000ffff0d7224 */ /* 0x000fe400078e0003 */
.L_x_8777:
[----:B------:R-:W-:Y:S05]  /*03d0*/  BSYNC B1 ;  /* 0x0000000000017941 */ /* 0x000fea0003800000 */
.L_x_8776:
        /* <DEDUP_REMOVED lines=16> */
[----:B-1----:R-:W-:Y:S05]  /*04e0*/  CALL.REL.NOINC `($__internal_23_$__cuda_sm20_dblrcp_rn_slowpath_v3) ;  /* 0x0000189000007944 */ /* 0x002fea0003c00000 */
[----:B------:R-:W-:Y:S02]  /*04f0*/  IMAD.MOV.U32 R14, RZ, RZ, R2 ;  /* 0x000000ffff0e7224 */ /* 0x000fe400078e0002 */
[----:B------:R-:W-:Y:S02]  /*0500*/  IMAD.MOV.U32 R15, RZ, RZ, R3 ;  /* 0x000000ffff0f7224 */ /* 0x000fe400078e0003 */
.L_x_8779:
[----:B------:R-:W-:Y:S05]  /*0510*/  BSYNC B1 ;  /* 0x0000000000017941 */ /* 0x000fea0003800000 */
.L_x_8778:
        /* <DEDUP_REMOVED lines=15> */
[----:B-12---:R-:W-:Y:S05]  /*0610*/  CALL.REL.NOINC `($__internal_23_$__cuda_sm20_dblrcp_rn_slowpath_v3) ;  /* 0x0000176000007944 */ /* 0x006fea0003c00000 */
[----:B------:R-:W-:Y:S02]  /*0620*/  IMAD.MOV.U32 R12, RZ, RZ, R2 ;  /* 0x000000ffff0c7224 */ /* 0x000fe400078e0002 */
[----:B------:R-:W-:Y:S02]  /*0630*/  IMAD.MOV.U32 R13, RZ, RZ, R3 ;  /* 0x000000ffff0d7224 */ /* 0x000fe400078e0003 */
.L_x_8781:
[----:B------:R-:W-:Y:S05]  /*0640*/  BSYNC B1 ;  /* 0x0000000000017941 */ /* 0x000fea0003800000 */
.L_x_8780:
        /* <DEDUP_REMOVED lines=19> */
.L_x_8783:
[----:B------:R-:W-:Y:S05]  /*0780*/  BSYNC B1 ;  /* 0x0000000000017941 */ /* 0x000fea0003800000 */
.L_x_8782:
        /* <DEDUP_REMOVED lines=18> */
.L_x_8785:
[----:B------:R-:W-:Y:S05]  /*08b0*/  BSYNC B1 ;  /* 0x0000000000017941 */ /* 0x000fea0003800000 */
.L_x_8784:
        /* <DEDUP_REMOVED lines=19> */
.L_x_8787:
[----:B------:R-:W-:Y:S05]  /*09f0*/  BSYNC B1 ;  /* 0x0000000000017941 */ /* 0x000fea0003800000 */
.L_x_8786:
        /* <DEDUP_REMOVED lines=18> */
.L_x_8789:
[----:B------:R-:W-:Y:S05]  /*0b20*/  BSYNC B1 ;  /* 0x0000000000017941 */ /* 0x000fea0003800000 */
.L_x_8788:
[----:B-12---:R-:W-:Y:S01]  /*0b30*/  STG.E.128 [R8.64+0x1010], R12 ;  /* 0x0010100c08007986 */ /* 0x006fe2000c101d04 */
[----:B------:R-:W-:Y:S05]  /*0b40*/  EXIT ;  /* 0x000000000000794d */ /* 0x000fea0003800000 */
.L_x_8773:
        /* <DEDUP_REMOVED lines=73> */
[----:B01----:R-:W-:Y:S05]  /*0fe0*/  CALL.REL.NOINC `($__internal_23_$__cuda_sm20_dblrcp_rn_slowpath_v3) ;  /* 0x00000d9000007944 */ /* 0x003fea0003c00000 */
[----:B------:R-:W-:Y:S02]  /*0ff0*/  IMAD.MOV.U32 R22, RZ, RZ, R2 ;  /* 0x000000ffff167224 */ /* 0x000fe400078e0002 */
[----:B------:R-:W-:Y:S02]  /*1000*/  IMAD.MOV.U32 R23, RZ, RZ, R3 ;  /* 0x000000ffff177224 */ /* 0x000fe400078e0003 */
.L_x_8791:
[----:B------:R-:W-:Y:S05]  /*1010*/  BSYNC B1 ;  /* 0x0000000000017941 */ /* 0x000fea0003800000 */
.L_x_8790:
        /* <DEDUP_REMOVED lines=21> */
.L_x_8793:
[----:B------:R-:W-:Y:S05]  /*1170*/  BSYNC B1 ;  /* 0x0000000000017941 */ /* 0x000fea0003800000 */
.L_x_8792:
        /* <DEDUP_REMOVED lines=21> */
.L_x_8795:
[----:B------:R-:W-:Y:S05]  /*12d0*/  BSYNC B1 ;  /* 0x0000000000017941 */ /* 0x000fea0003800000 */
.L_x_8794:
        /* <DEDUP_REMOVED lines=21> */
.L_x_8797:
[----:B------:R-:W-:Y:S05]  /*1430*/  BSYNC B1 ;  /* 0x0000000000017941 */ /* 0x000fea0003800000 */
.L_x_8796:
        /* <DEDUP_REMOVED lines=21> */
.L_x_8799:
[----:B------:R-:W-:Y:S05]  /*1590*/  BSYNC B1 ;  /* 0x0000000000017941 */ /* 0x000fea0003800000 */
.L_x_8798:
        /* <DEDUP_REMOVED lines=21> */
.L_x_8801:
[----:B------:R-:W-:Y:S05]  /*16f0*/  BSYNC B1 ;  /* 0x0000000000017941 */ /* 0x000fea0003800000 */
.L_x_8800:
        /* <DEDUP_REMOVED lines=21> */
.L_x_8803:
[----:B------:R-:W-:Y:S05]  /*1850*/  BSYNC B1 ;  /* 0x0000000000017941 */ /* 0x000fea0003800000 */
.L_x_8802:
        /* <DEDUP_REMOVED lines=21> */
.L_x_8805:
[----:B------:R-:W-:Y:S05]  /*19b0*/  BSYNC B1 ;  /* 0x0000000000017941 */ /* 0x000fea0003800000 */
.L_x_8804:
        /* <DEDUP_REMOVED lines=22> */
.L_x_8808:
[----:B-1----:R-:W-:-:S13]  /*1b20*/  ISETP.GE.AND P0, PT, R20, R28, PT ;  /* 0x0000001c1400720c */ /* 0x002fda0003f06270 */
[----:B------:R-:W-:Y:S05]  /*1b30*/  @P0 BRA `(.L_x_8810) ;  /* 0x000000c000000947 */ /* 0x000fea0003800000 */
[----:B------:R-:W-:Y:S01]  /*1b40*/  IMAD.IADD R2, R29, 0x1, R20 ;  /* 0x000000011d027824 */ /* 0x000fe200078e0214 */
[----:B------:R-:W-:Y:S01]  /*1b50*/  IADD3 R20, R20, 0x80, RZ ;  /* 0x0000008014147810 */ /* 0x000fe20007ffe0ff */
[----:B------:R-:W-:-:S04]  /*1b60*/  IMAD.MOV.U32 R3, RZ, RZ, 0x8 ;  /* 0x00000008ff037424 */ /* 0x000fc800078e00ff */
[----:B------:R-:W-:-:S05]  /*1b70*/  IMAD.WIDE.U32 R2, R2, R3, c[0x0][0x170] ;  /* 0x00005c0002027625 */ /* 0x000fca00078e0003 */
[----:B------:R1:W-:Y:S02]  /*1b80*/  STG.E.64 [R2.64], R10 ;  /* 0x0000000a02007986 */ /* 0x0003e4000c101b04 */
.L_x_8809:
[----:B------:R-:W-:-:S13]  /*1b90*/  ISETP.GE.AND P0, PT, R20, R28, PT ;  /* 0x0000001c1400720c */ /* 0x000fda0003f06270 */
[----:B------:R-:W-:Y:S05]  /*1ba0*/  @P0 BRA `(.L_x_8811) ;  /* 0x000000d000000947 */ /* 0x000fea0003800000 */
[----:B-1----:R-:W-:Y:S01]  /*1bb0*/  IMAD.IADD R2, R29, 0x1, R20 ;  /* 0x000000011d027824 */ /* 0x002fe200078e0214 */
[----:B------:R-:W-:Y:S01]  /*1bc0*/  IADD3 R20, R20, 0x80, RZ ;  /* 0x0000008014147810 */ /* 0x000fe20007ffe0ff */
[----:B------:R-:W-:-:S04]  /*1bd0*/  IMAD.MOV.U32 R3, RZ, RZ, 0x8 ;  /* 0x00000008ff037424 */ /* 0x000fc800078e00ff */
[----:B------:R-:W-:-:S05]  /*1be0*/  IMAD.WIDE.U32 R2, R2, R3, c[0x0][0x170] ;  /* 0x00005c0002027625 */ /* 0x000fca00078e0003 */
[----:B------:R1:W-:Y:S02]  /*1bf0*/  STG.E.64 [R2.64], R14 ;  /* 0x0000000e02007986 */ /* 0x0003e4000c101b04 */
.L_x_8810:
        /* <DEDUP_REMOVED lines=8> */
.L_x_8811:
[----:B------:R-:W-:Y:S05]  /*1c80*/  BSYNC B1 ;  /* 0x0000000000017941 */ /* 0x000fea0003800000 */
.L_x_8807:
[----:B------:R-:W-:-:S13]  /*1c90*/  ISETP.GE.AND P0, PT, R20, R28, PT ;  /* 0x0000001c1400720c */ /* 0x000fda0003f06270 */
[----:B-1----:R-:W-:Y:S01]  /*1ca0*/  @!P0 IMAD.IADD R2, R29, 0x1, R20 ;  /* 0x000000011d028824 */ /* 0x002fe200078e0214 */
[----:B------:R-:W-:Y:S01]  /*1cb0*/  @!P0 IADD3 R20, R20, 0x80, RZ ;  /* 0x0000008014148810 */ /* 0x000fe20007ffe0ff */
[----:B------:R-:W-:-:S04]  /*1cc0*/  @!P0 IMAD.MOV.U32 R3, RZ, RZ, 0x8 ;  /* 0x00000008ff038424 */ /* 0x000fc800078e00ff */
[----:B------:R-:W-:-:S05]  /*1cd0*/  @!P0 IMAD.WIDE.U32 R2, R2, R3, c[0x0][0x170] ;  /* 0x00005c0002028625 */ /* 0x000fca00078e0003 */
[----:B------:R1:W-:Y:S02]  /*1ce0*/  @!P0 STG.E.64 [R2.64], R18 ;  /* 0x0000001202008986 */ /* 0x0003e4000c101b04 */
.L_x_8812:
[----:B------:R-:W-:Y:S05]  /*1cf0*/  BSYNC B0 ;  /* 0x0000000000007941 */ /* 0x000fea0003800000 */
.L_x_8806:
        /* <DEDUP_REMOVED lines=8> */
        .weak           $__internal_23_$__cuda_sm20_dblrcp_rn_slowpath_v3
        .type           $__internal_23_$__cuda_sm20_dblrcp_rn_slowpath_v3,@function
        .size           $__internal_23_$__cuda_sm20_dblrcp_rn_slowpath_v3,(.L_x_61512 - $__internal_23_$__cuda_sm20_dblrcp_rn_slowpath_v3)
$__internal_23_$__cuda_sm20_dblrcp_rn_slowpath_v3:
        /* <DEDUP_REMOVED lines=25> */
.L_x_8816:
        /* <DEDUP_REMOVED lines=9> */
.L_x_8814:
[----:B------:R-:W-:Y:S01]  /*1fa0*/  LOP3.LUT R13, R5, 0x80000, RZ, 0xfc, !PT ;  /* 0x00080000050d7812 */ /* 0x000fe200078efcff */
[----:B------:R-:W-:Y:S02]  /*1fb0*/  IMAD.MOV.U32 R12, RZ, RZ, R4 ;  /* 0x000000ffff0c7224 */ /* 0x000fe400078e0004 */
.L_x_8815:
[----:B------:R-:W-:Y:S05]  /*1fc0*/  BSYNC B0 ;  /* 0x0000000000007941 */ /* 0x000fea0003800000 */
.L_x_8813:
[----:B------:R-:W-:Y:S02]  /*1fd0*/  IMAD.MOV.U32 R4, RZ, RZ, R0 ;  /* 0x000000ffff047224 */ /* 0x000fe400078e0000 */
[----:B------:R-:W-:Y:S02]  /*1fe0*/  IMAD.MOV.U32 R5, RZ, RZ, 0x0 ;  /* 0x00000000ff057424 */ /* 0x000fe400078e00ff */
[----:B01----:R-:W-:Y:S02]  /*1ff0*/  IMAD.MOV.U32 R2, RZ, RZ, R12 ;  /* 0x000000ffff027224 */ /* 0x003fe400078e000c */
[----:B------:R-:W-:Y:S01]  /*2000*/  IMAD.MOV.U32 R3, RZ, RZ, R13 ;  /* 0x000000ffff037224 */ /* 0x000fe200078e000d */
[----:B------:R-:W-:Y:S06]  /*2010*/  RET.REL.NODEC R4 `(_ZN2at6native29vectorized_elementwise_kernelILi4EZNS0_50_GLOBAL__N__2680c7bb_12_PowKernel_cu_b2145a98_318429pow_tensor_scalar_kernel_implIddEEvRNS_18TensorIteratorBaseET0_EUldE1_St5arrayIPcLm2EEEEviS6_T1_) ;  /* 0xffffdfe004007950 */ /* 0x000fec0003c3ffff */
.L_x_8817:
        /* <DEDUP_REMOVED lines=14> */
.L_x_61512:


//--------------------- .text._ZN2at6native29vectorized_elementwise_kernelILi8EZNS0_50_GLOBAL__N__2680c7bb_12_PowKernel_cu_b2145a98_318429pow_tensor_scalar_kernel_implIddEEvRNS_18TensorIteratorBaseET0_EUldE1_St5arrayIPcLm2EEEEviS6_T1_ --------------------------
	.section	.text._ZN2at6native29vectorized_elementwise_kernelILi8EZNS0_50_GLOBAL__N__2680c7bb_12_PowKernel_cu_b2145a98_318429pow_tensor_scalar_kernel_implIddEEvRNS_18TensorIteratorBaseET0_EUldE1_St5arrayIPcLm2EEEEviS6_T1_,"ax",@progbits
	.sectioninfo	@"SHI_REGISTERS=4"
	.align	128
        .global         _ZN2at6native29vectorized_elementwise_kernelILi8EZNS0_50_GLOBAL__N__2680c7bb_12_PowKernel_cu_b2145a98_318429pow_tensor_scalar_kernel_implIddEEvRNS_18TensorIteratorBaseET0_EUldE1_St5arrayIPcLm2EEEEviS6_T1_
        .type           _ZN2at6native29vectorized_elementwise_kernelILi8EZNS0_50_GLOBAL__N__2680c7bb_12_PowKernel_cu_b2145a98_318429pow_tensor_scalar_kernel_implIddEEvRNS_18TensorIteratorBaseET0_EUldE1_St5arrayIPcLm2EEEEviS6_T1_,@function
        .size           _ZN2at6native29vectorized_elementwise_kernelILi8EZNS0_50_GLOBAL__N__2680c7bb_12_PowKernel_cu_b2145a98_318429pow_tensor_scalar_kernel_implIddEEvRNS_18TensorIteratorBaseET0_EUldE1_St5arrayIPcLm2EEEEviS6_T1_,(.L_x_61694 - _ZN2at6native29vectorized_elementwise_kernelILi8EZNS0_50_GLOBAL__N__2680c7bb_12_PowKernel_cu_b2145a98_318429pow_tensor_scalar_kernel_implIddEEvRNS_18TensorIteratorBaseET0_EUldE1_St5arrayIPcLm2EEEEviS6_T1_)
        .other          _ZN2at6native29vectorized_elementwise_kernelILi8EZNS0_50_GLOBAL__N__2680c7bb_12_PowKernel_cu_b2145a98_318429pow_tensor_scalar_kernel_implIddEEvRNS_18TensorIteratorBaseET0_EUldE1_St5arrayIPcLm2EEEEviS6_T1_,@"STO_CUDA_ENTRY STV_DEFAULT"
_ZN2at6native29vectorized_elementwise_kernelILi8EZNS0_50_GLOBAL__N__2680c7bb_12_PowKernel_cu_b2145a98_318429pow_tensor_scalar_kernel_implIddEEvRNS_18TensorIteratorBaseET0_EUldE1_St5arrayIPcLm2EEEEviS6_T1_:
.text._ZN2at6native29vectorized_elementwise_kernelILi8EZNS0_50_GLOBAL__N__2680c7bb_12_PowKernel_cu_b2145a98_318429pow_tensor_scalar_kernel_implIddEEvRNS_18TensorIteratorBaseET0_EUldE1_St5arrayIPcLm2EEEEviS6_T1_:
[----:B------:R-:W-:Y:S02]  /*0000*/  MOV R1, c[0x0][0x28] ;  /* 0x00000a0000017a02 */ /* 0x000fe40000000f00 */
[----:B------:R-:W-:Y:S05]  /*0010*/  EXIT ;  /* 0x000000000000794d */ /* 0x000fea0003800000 */
.L_x_8818:
        /* <DEDUP_REMOVED lines=14> */
.L_x_61694:


//--------------------- .text._ZN2at6native18elementwise_kernelILi128ELi4EZNS0_15gpu_kernel_implIZNS0_50_GLOBAL__N__2680c7bb_12_PowKernel_cu_b2145a98_318429pow_tensor_scalar_kernel_implIddEEvRNS_18TensorIteratorBaseET0_EUldE0_EEvS6_RKT_EUliE_EEviT1_ --------------------------
	.section	.text._ZN2at6native18elementwise_kernelILi128ELi4EZNS0_15gpu_kernel_implIZNS0_50_GLOBAL__N__2680c7bb_12_PowKernel_cu_b2145a98_318429pow_tensor_scalar_kernel_implIddEEvRNS_18TensorIteratorBaseET0_EUldE0_EEvS6_RKT_EUliE_EEviT1_,"ax",@progbits
	.sectioninfo	@"SHI_REGISTERS=26"
	.align	128
        .global         _ZN2at6native18elementwise_kernelILi128ELi4EZNS0_15gpu_kernel_implIZNS0_50_GLOBAL__N__2680c7bb_12_PowKernel_cu_b2145a98_318429pow_tensor_scalar_kernel_implIddEEvRNS_18TensorIteratorBaseET0_EUldE0_EEvS6_RKT_EUliE_EEviT1_
        .type           _ZN2at6native18elementwise_kernelILi128ELi4EZNS0_15gpu_kernel_implIZNS0_50_GLOBAL__N__2680c7bb_12_PowKernel_cu_b2145a98_318429pow_tensor_scalar_kernel_implIddEEvRNS_18TensorIteratorBaseET0_EUldE0_EEvS6_RKT_EUliE_EEviT1_,@function
        .size           _ZN2at6native18elementwise_kernelILi128ELi4EZNS0_15gpu_kernel_implIZNS0_50_GLOBAL__N__2680c7bb_12_PowKernel_cu_b2145a98_318429pow_tensor_scalar_kernel_implIddEEvRNS_18TensorIteratorBaseET0_EUldE0_EEvS6_RKT_EUliE_EEviT1_,(.L_x_61695 - _ZN2at6native18elementwise_kernelILi128ELi4EZNS0_15gpu_kernel_implIZNS0_50_GLOBAL__N__2680c7bb_12_PowKernel_cu_b2145a98_318429pow_tensor_scalar_kernel_implIddEEvRNS_18TensorIteratorBaseET0_EUldE0_EEvS6_RKT_EUliE_EEviT1_)
        .other          _ZN2at6native18elementwise_kernelILi128ELi4EZNS0_15gpu_kernel_implIZNS0_50_GLOBAL__N__2680c7bb_12_PowKernel_cu_b2145a98_318429pow_tensor_scalar_kernel_implIddEEvRNS_18TensorIteratorBaseET0_EUldE0_EEvS6_RKT_EUliE_EEviT1_,@"STO_CUDA_ENTRY STV_DEFAULT"
_ZN2at6native18elementwise_kernelILi128ELi4EZNS0_15gpu_kernel_implIZNS0_50_GLOBAL__N__2680c7bb_12_PowKernel_cu_b2145a98_318429pow_tensor_scalar_kernel_implIddEEvRNS_18TensorIteratorBaseET0_EUldE0_EEvS6_RKT_EUliE_EEviT1_:
.text._ZN2at6native18elementwise_kernelILi128ELi4EZNS0_15gpu_kernel_implIZNS0_50_GLOBAL__N__2680c7bb_12_PowKernel_cu_b2145a98_318429pow_tensor_scalar_kernel_implIddEEvRNS_18TensorIteratorBaseET0_EUldE0_EEvS6_RKT_EUliE_EEviT1_:
        /* <DEDUP_REMOVED lines=236> */
.L_x_8821:
        /* <DEDUP_REMOVED lines=19> */
.L_x_8825:
[----:B------:R-:W2:Y:S02]  /*0ff0*/  LDG.E.U8 R2, [R2.64] ;  /* 0x0000002402027981 */ /* 0x000ea4000c1e1100 */
[----:B--2---:R0:W1:Y:S01]  /*1000*/  I2F.F64.U16 R4, R2 ;  /* 0x0000000200047312 */ /* 0x0040620000101800 */
[----:B------:R-:W-:Y:S05]  /*1010*/  BRA `(.L_x_8827) ;  /* 0x00000df000007947 */ /* 0x000fea0003800000 */
.L_x_8824:
        /* <DEDUP_REMOVED lines=9> */
.L_x_8829:
[----:B------:R-:W2:Y:S02]  /*10b0*/  LDG.E R2, [R2.64] ;  /* 0x0000002402027981 */ /* 0x000ea4000c1e1900 */
[----:B--2---:R0:W1:Y:S01]  /*10c0*/  I2F.F64 R4, R2 ;  /* 0x0000000200047312 */ /* 0x0040620000201c00 */
[----:B------:R-:W-:Y:S05]  /*10d0*/  BRA `(.L_x_8827) ;  /* 0x00000d3000007947 */ /* 0x000fea0003800000 */
.L_x_8828:
[----:B------:R-:W2:Y:S02]  /*10e0*/  LDG.E.U16 R2, [R2.64] ;  /* 0x0000002402027981 */ /* 0x000ea4000c1e1500 */
[----:B--2---:R0:W1:Y:S01]  /*10f0*/  I2F.F64.S16 R4, R2 ;  /* 0x0000000200047312 */ /* 0x0040620000101c00 */
[----:B------:R-:W-:Y:S05]  /*1100*/  BRA `(.L_x_8827) ;  /* 0x00000d0000007947 */ /* 0x000fea0003800000 */
.L_x_8823:
        /* <DEDUP_REMOVED lines=10> */
.L_x_8831:
[----:B------:R-:W2:Y:S02]  /*11b0*/  LDG.E.U16 R0, [R2.64] ;  /* 0x0000002402007981 */ /* 0x000ea4000c1e1500 */
[----:B--2---:R-:W-:-:S05]  /*11c0*/  HADD2.F32 R0, -RZ, R0.H0_H0 ;  /* 0x20000000ff007230 */ /* 0x004fca0000004100 */
[----:B------:R-:W-:-:S04]  /*11d0*/  FMUL.FTZ R0, R0, 1 ;  /* 0x3f80000000007820 */ /* 0x000fc80000410000 */
[----:B------:R0:W1:Y:S01]  /*11e0*/  F2F.F64.F32 R4, R0 ;  /* 0x0000000000047310 */ /* 0x0000620000201800 */
[----:B------:R-:W-:Y:S05]  /*11f0*/  BRA `(.L_x_8827) ;  /* 0x00000c1000007947 */ /* 0x000fea0003800000 */
.L_x_8830:
        /* <DEDUP_REMOVED lines=10> */
.L_x_8833:
[----:B------:R-:W2:Y:S02]  /*12a0*/  LDG.E.U16 R2, [R2.64] ;  /* 0x0000002402027981 */ /* 0x000ea4000c1e1500 */
[----:B--2---:R-:W-:-:S05]  /*12b0*/  HADD2.F32 R0, -RZ, R2.H0_H0 ;  /* 0x20000002ff007230 */ /* 0x004fca0000004100 */
[----:B------:R-:W-:-:S04]  /*12c0*/  FMUL.FTZ R0, R0, 1 ;  /* 0x3f80000000007820 */ /* 0x000fc80000410000 */
[----:B------:R0:W1:Y:S01]  /*12d0*/  F2F.F64.F32 R4, R0 ;  /* 0x0000000000047310 */ /* 0x0000620000201800 */
[----:B------:R-:W-:Y:S05]  /*12e0*/  BRA `(.L_x_8827) ;  /* 0x00000b2000007947 */ /* 0x000fea0003800000 */
.L_x_8832:
[----:B------:R0:W5:Y:S01]  /*12f0*/  LDG.E.64 R4, [R2.64] ;  /* 0x0000002402047981 */ /* 0x000162000c1e1b00 */
[----:B------:R-:W-:Y:S05]  /*1300*/  BRA `(.L_x_8827) ;  /* 0x00000b0000007947 */ /* 0x000fea0003800000 */
.L_x_8822:
        /* <DEDUP_REMOVED lines=13> */
.L_x_8836:
[----:B------:R0:W5:Y:S01]  /*13e0*/  LDG.E.64 R4, [R2.64] ;  /* 0x0000002402047981 */ /* 0x000162000c1e1b00 */
[----:B------:R-:W-:Y:S05]  /*13f0*/  BRA `(.L_x_8827) ;  /* 0x00000a1000007947 */ /* 0x000fea0003800000 */
.L_x_8835:
        /* <DEDUP_REMOVED lines=25> */
[----:B------:R-:W-:-:S06]  /*1590*/  FMUL.FTZ R5, R5, 1 ;  /* 0x3f80000005057820 */ /* 0x000fcc0000410000 */
[----:B------:R-:W0:Y:S01]  /*15a0*/  F2F.F64.F32 R4, R5 ;  /* 0x0000000500047310 */ /* 0x000e220000201800 */
[----:B------:R-:W-:Y:S05]  /*15b0*/  BRA `(.L_x_8827) ;  /* 0x0000085000007947 */ /* 0x000fea0003800000 */
.L_x_8838:
        /* <DEDUP_REMOVED lines=15> */
.L_x_8837:
[----:B------:R-:W2:Y:S02]  /*16b0*/  LDG.E.U16 R0, [R2.64] ;  /* 0x0000002402007981 */ /* 0x000ea4000c1e1500 */
[----:B--2---:R-:W-:-:S05]  /*16c0*/  PRMT R0, RZ, 0x5410, R0 ;  /* 0x00005410ff007816 */ /* 0x004fca0000000000 */
[----:B------:R-:W-:-:S04]  /*16d0*/  FMUL.FTZ R0, R0, 1 ;  /* 0x3f80000000007820 */ /* 0x000fc80000410000 */
[----:B------:R0:W1:Y:S01]  /*16e0*/  F2F.F64.F32 R4, R0 ;  /* 0x0000000000047310 */ /* 0x0000620000201800 */
[----:B------:R-:W-:Y:S05]  /*16f0*/  BRA `(.L_x_8827) ;  /* 0x0000071000007947 */ /* 0x000fea0003800000 */
.L_x_8834:
        /* <DEDUP_REMOVED lines=11> */
.L_x_8841:
        /* <DEDUP_REMOVED lines=21> */
.L_x_8845:
[----:B------:R-:W-:Y:S05]  /*1900*/  BSYNC B1 ;  /* 0x0000000000017941 */ /* 0x000fea0003800000 */
.L_x_8844:
[----:B------:R-:W-:Y:S01]  /*1910*/  LEA R3, R0, 0x3b800000, 0x17 ;  /* 0x3b80000000037811 */ /* 0x000fe200078eb8ff */
[----:B------:R-:W-:-:S05]  /*1920*/  IMAD.SHL.U32 R0, R2, 0x100000, RZ ;  /* 0x0010000002007824 */ /* 0x000fca00078e00ff */
[----:B------:R-:W-:Y:S02]  /*1930*/  LOP3.LUT R0, R3, R0, R4, 0xfe, !PT ;  /* 0x0000000003007212 */ /* 0x000fe400078efe04 */
.L_x_8843:
[----:B------:R-:W-:Y:S05]  /*1940*/  BSYNC B0 ;  /* 0x0000000000007941 */ /* 0x000fea0003800000 */
.L_x_8842:
[----:B------:R-:W-:-:S04]  /*1950*/  FMUL.FTZ R0, R0, 1 ;  /* 0x3f80000000007820 */ /* 0x000fc80000410000 */
[----:B------:R0:W1:Y:S01]  /*1960*/  F2F.F64.F32 R4, R0 ;  /* 0x0000000000047310 */ /* 0x0000620000201800 */
[----:B------:R-:W-:Y:S05]  /*1970*/  BRA `(.L_x_8827) ;  /* 0x0000049000007947 */ /* 0x000fea0003800000 */
.L_x_8840:
        /* <DEDUP_REMOVED lines=21> */
.L_x_8849:
[----:B------:R-:W-:Y:S05]  /*1ad0*/  BSYNC B1 ;  /* 0x0000000000017941 */ /* 0x000fea0003800000 */
.L_x_8848:
[----:B------:R-:W-:Y:S01]  /*1ae0*/  LEA R3, R0, 0x37800000, 0x17 ;  /* 0x3780000000037811 */ /* 0x000fe200078eb8ff */
[----:B------:R-:W-:-:S05]  /*1af0*/  IMAD.SHL.U32 R0, R2, 0x200000, RZ ;  /* 0x0020000002007824 */ /* 0x000fca00078e00ff */
[----:B------:R-:W-:Y:S02]  /*1b00*/  LOP3.LUT R0, R3, R0, R4, 0xfe, !PT ;  /* 0x0000000003007212 */ /* 0x000fe400078efe04 */
.L_x_8847:
[----:B------:R-:W-:Y:S05]  /*1b10*/  BSYNC B0 ;  /* 0x0000000000007941 */ /* 0x000fea0003800000 */
.L_x_8846:
[----:B------:R-:W-:-:S04]  /*1b20*/  FMUL.FTZ R0, R0, 1 ;  /* 0x3f80000000007820 */ /* 0x000fc80000410000 */
[----:B------:R0:W1:Y:S01]  /*1b30*/  F2F.F64.F32 R4, R0 ;  /* 0x0000000000047310 */ /* 0x0000620000201800 */
[----:B------:R-:W-:Y:S05]  /*1b40*/  BRA `(.L_x_8827) ;  /* 0x000002c000007947 */ /* 0x000fea0003800000 */
.L_x_8839:
        /* <DEDUP_REMOVED lines=14> */
.L_x_8853:
[----:B------:R-:W-:Y:S05]  /*1c30*/  BSYNC B0 ;  /* 0x0000000000007941 */ /* 0x000fea0003800000 */
.L_x_8852:
[----:B------:R-:W-:-:S04]  /*1c40*/  FMUL.FTZ R0, R0, 1 ;  /* 0x3f80000000007820 */ /* 0x000fc80000410000 */
[----:B------:R0:W1:Y:S01]  /*1c50*/  F2F.F64.F32 R4, R0 ;  /* 0x0000000000047310 */ /* 0x0000620000201800 */
[----:B------:R-:W-:Y:S05]  /*1c60*/  BRA `(.L_x_8827) ;  /* 0x000001a000007947 */ /* 0x000fea0003800000 */
.L_x_8826:
        /* <DEDUP_REMOVED lines=21> */
.L_x_8851:
[----:B------:R-:W2:Y:S02]  /*1dc0*/  LDG.E.64 R4, [R2.64] ;  /* 0x0000002402047981 */ /* 0x000ea4000c1e1b00 */
[----:B--2---:R-:W0:Y:S01]  /*1dd0*/  I2F.F64.U64 R4, R4 ;  /* 0x0000000400047312 */ /* 0x004e220000301800 */
[----:B------:R-:W-:Y:S05]  /*1de0*/  BRA `(.L_x_8827) ;  /* 0x0000002000007947 */ /* 0x000fea0003800000 */
.L_x_8850:
[----:B------:R-:W2:Y:S02]  /*1df0*/  LDG.E R2, [R2.64] ;  /* 0x0000002402027981 */ /* 0x000ea4000c1e1900 */
[----:B--2---:R0:W1:Y:S02]  /*1e00*/  I2F.F64.U32 R4, R2 ;  /* 0x0000000200047312 */ /* 0x0040640000201800 */
.L_x_8827:
[----:B------:R-:W2:Y:S01]  /*1e10*/  LDC.U8 R6, c[0x0][0x378] ;  /* 0x0000de00ff067b82 */ /* 0x000ea20000000000 */
[----:B01---5:R-:W0:-:S06]  /*1e20*/  DMUL R2, R4, R4 ;  /* 0x0000000404027228 */ /* 0x023e0c0000000000 */
[----:B0-----:R0:W1:Y:S01]  /*1e30*/  DMUL R4, R2, R4 ;  /* 0x0000000402047228 */ /* 0x0010620000000000 */
[----:B--2---:R-:W-:-:S04]  /*1e40*/  PRMT R0, R6, 0x9910, RZ ;  /* 0x0000991006007816 */ /* 0x004fc800000000ff */
[----:B------:R-:W-:-:S13]  /*1e50*/  ISETP.GT.AND P0, PT, R0, 0x9, PT ;  /* 0x000000090000780c */ /* 0x000fda0003f04270 */
[----:B------:R-:W-:Y:S05]  /*1e60*/  @P0 BRA `(.L_x_8854) ;  /* 0x0000044000000947 */ /* 0x000fea0003800000 */
[----:B01----:R-:W-:-:S13]  /*1e70*/  ISETP.GT.AND P0, PT, R0, 0x4, PT ;  /* 0x000000040000780c */ /* 0x003fda0003f04270 */
[----:B------:R-:W-:Y:S05]  /*1e80*/  @P0 BRA `(.L_x_8855) ;  /* 0x000001c000000947 */ /* 0x000fea0003800000 */
[----:B------:R-:W-:-:S13]  /*1e90*/  ISETP.GT.AND P0, PT, R0, 0x1, PT ;  /* 0x000000010000780c */ /* 0x000fda0003f04270 */
[----:B------:R-:W-:Y:S05]  /*1ea0*/  @P0 BRA `(.L_x_8856) ;  /* 0x000000b000000947 */ /* 0x000fea0003800000 */
[----:B------:R-:W-:-:S13]  /*1eb0*/  ISETP.NE.AND P0, PT, R6, RZ, PT ;  /* 0x000000ff0600720c */ /* 0x000fda0003f05270 */
[----:B------:R-:W-:Y:S05]  /*1ec0*/  @!P0 BRA `(.L_x_8857) ;  /* 0x0000005000008947 */ /* 0x000fea0003800000 */
[----:B------:R-:W-:-:S13]  /*1ed0*/  ISETP.NE.AND P0, PT, R0, 0x1, PT ;  /* 0x000000010000780c */ /* 0x000fda0003f05270 */
[----:B------:R-:W-:Y:S05]  /*1ee0*/  @P0 BRA `(.L_x_8858) ;  /* 0x00000db000000947 */ /* 0x000fea0003800000 */
[----:B------:R-:W0:Y:S02]  /*1ef0*/  F2I.F64.TRUNC R5, R4 ;  /* 0x0000000400057311 */ /* 0x000e24000030d100 */
[----:B0-----:R0:W-:Y:S01]  /*1f00*/  STG.E.U8 [R16.64], R5 ;  /* 0x0000000510007986 */ /* 0x0011e2000c101124 */
[----:B------:R-:W-:Y:S05]  /*1f10*/  BRA `(.L_x_8859) ;  /* 0x00000f1000007947 */ /* 0x000fea0003800000 */
.L_x_8857:
[----:B------:R-:W0:Y:S02]  /*1f20*/  F2I.S64.F64.TRUNC R4, R4 ;  /* 0x0000000400047311 */ /* 0x000e24000030d900 */
[----:B0-----:R-:W-:-:S05]  /*1f30*/  IMAD.MOV.U32 R3, RZ, RZ, R4 ;  /* 0x000000ffff037224 */ /* 0x001fca00078e0004 */
[----:B------:R0:W-:Y:S01]  /*1f40*/  STG.E.U8 [R16.64], R3 ;  /* 0x0000000310007986 */ /* 0x0001e2000c101124 */
[----:B------:R-:W-:Y:S05]  /*1f50*/  BRA `(.L_x_8859) ;  /* 0x00000ed000007947 */ /* 0x000fea0003800000 */
.L_x_8856:
[----:B------:R-:W-:-:S13]  /*1f60*/  ISETP.NE.AND P0, PT, R0, 0x2, PT ;  /* 0x000000020000780c */ /* 0x000fda0003f05270 */
[----:B------:R-:W-:Y:S05]  /*1f70*/  @!P0 BRA `(.L_x_8860) ;  /* 0x000000a000008947 */ /* 0x000fea0003800000 */
[----:B------:R-:W-:-:S13]  /*1f80*/  ISETP.NE.AND P0, PT, R0, 0x3, PT ;  /* 0x000000030000780c */ /* 0x000fda0003f05270 */
[----:B------:R-:W-:Y:S05]  /*1f90*/  @!P0 BRA `(.L_x_8861) ;  /* 0x0000005000008947 */ /* 0x000fea0003800000 */
[----:B------:R-:W-:-:S13]  /*1fa0*/  ISETP.NE.AND P0, PT, R0, 0x4, PT ;  /* 0x000000040000780c */ /* 0x000fda0003f05270 */
[----:B------:R-:W-:Y:S05]  /*1fb0*/  @P0 BRA `(.L_x_8858) ;  /* 0x00000ce000000947 */ /* 0x000fea0003800000 */
[----:B------:R-:W0:Y:S02]  /*1fc0*/  F2I.S64.F64.TRUNC R4, R4 ;  /* 0x0000000400047311 */ /* 0x000e24000030d900 */
[----:B0-----:R0:W-:Y:S01]  /*1fd0*/  STG.E.64 [R16.64], R4 ;  /* 0x0000000410007986 */ /* 0x0011e2000c101b24 */
[----:B------:R-:W-:Y:S05]  /*1fe0*/  BRA `(.L_x_8859) ;  /* 0x00000e4000007947 */ /* 0x000fea0003800000 */
.L_x_8861:
[----:B------:R-:W0:Y:S02]  /*1ff0*/  F2I.F64.TRUNC R5, R4 ;  /* 0x0000000400057311 */ /* 0x000e24000030d100 */
[----:B0-----:R0:W-:Y:S01]  /*2000*/  STG.E [R16.64], R5 ;  /* 0x0000000510007986 */ /* 0x0011e2000c101924 */
[----:B------:R-:W-:Y:S05]  /*2010*/  BRA `(.L_x_8859) ;  /* 0x00000e1000007947 */ /* 0x000fea0003800000 */
.L_x_8860:
[----:B------:R-:W0:Y:S02]  /*2020*/  F2I.F64.TRUNC R5, R4 ;  /* 0x0000000400057311 */ /* 0x000e24000030d100 */
[----:B0-----:R0:W-:Y:S01]  /*2030*/  STG.E.U16 [R16.64], R5 ;  /* 0x0000000510007986 */ /* 0x0011e2000c101524 */
[----:B------:R-:W-:Y:S05]  /*2040*/  BRA `(.L_x_8859) ;  /* 0x00000de000007947 */ /* 0x000fea0003800000 */
.L_x_8855:
[----:B------:R-:W-:-:S13]  /*2050*/  ISETP.GT.AND P0, PT, R0, 0x6, PT ;  /* 0x000000060000780c */ /* 0x000fda0003f04270 */
[----:B------:R-:W-:Y:S05]  /*2060*/  @P0 BRA `(.L_x_8862) ;  /* 0x000000f000000947 */ /* 0x000fea0003800000 */
[----:B------:R-:W-:-:S13]  /*2070*/  ISETP.NE.AND P0, PT, R0, 0x5, PT ;  /* 0x000000050000780c */ /* 0x000fda0003f05270 */
[----:B------:R-:W-:Y:S05]  /*2080*/  @!P0 BRA `(.L_x_8863) ;  /* 0x0000007000008947 */ /* 0x000fea0003800000 */
[----:B------:R-:W-:-:S13]  /*2090*/  ISETP.NE.AND P0, PT, R0, 0x6, PT ;  /* 0x000000060000780c */ /* 0x000fda0003f05270 */
[----:B------:R-:W-:Y:S05]  /*20a0*/  @P0 BRA `(.L_x_8858) ;  /* 0x00000bf000000947 */ /* 0x000fea0003800000 */
[----:B------:R-:W0:Y:S01]  /*20b0*/  F2F.F32.F64 R3, R4 ;  /* 0x0000000400037310 */ /* 0x000e220000301000 */
[----:B------:R-:W0:-:S14]  /*20c0*/  DSETP.GEU.AND P0, PT, |R4|, c[0x2][0x0], PT ;  /* 0x008000000400762a */ /* 0x000e1c0003f0e200 */
[----:B0-----:R-:W-:-:S05]  /*20d0*/  @!P0 FMUL R3, R3, 1.175494350822287508e-38 ;  /* 0x0080000003038820 */ /* 0x001fca0000400000 */
[----:B------:R0:W-:Y:S01]  /*20e0*/  STG.E [R16.64], R3 ;  /* 0x0000000310007986 */ /* 0x0001e2000c101924 */
[----:B------:R-:W-:Y:S05]  /*20f0*/  BRA `(.L_x_8859) ;  /* 0x00000d3000007947 */ /* 0x000fea0003800000 */
.L_x_8863:
[----:B------:R-:W0:Y:S01]  /*2100*/  F2F.F32.F64 R0, R4 ;  /* 0x0000000400007310 */ /* 0x000e220000301000 */
[----:B------:R-:W0:-:S14]  /*2110*/  DSETP.GEU.AND P0, PT, |R4|, c[0x2][0x0], PT ;  /* 0x008000000400762a */ /* 0x000e1c0003f0e200 */
[----:B0-----:R-:W-:-:S05]  /*2120*/  @!P0 FMUL R0, R0, 1.175494350822287508e-38 ;  /* 0x0080000000008820 */ /* 0x001fca0000400000 */
[----:B------:R-:W-:-:S05]  /*2130*/  F2FP.PACK_AB R0, RZ, R0 ;  /* 0x00000000ff00723e */ /* 0x000fca00000000ff */
[----:B------:R0:W-:Y:S01]  /*2140*/  STG.E.U16 [R16.64], R0 ;  /* 0x0000000010007986 */ /* 0x0001e2000c101524 */
[----:B------:R-:W-:Y:S05]  /*2150*/  BRA `(.L_x_8859) ;  /* 0x00000cd000007947 */ /* 0x000fea0003800000 */
.L_x_8862:
[----:B------:R-:W-:-:S13]  /*2160*/  ISETP.NE.AND P0, PT, R0, 0x7, PT ;  /* 0x000000070000780c */ /* 0x000fda0003f05270 */
[----:B------:R-:W-:Y:S05]  /*2170*/  @!P0 BRA `(.L_x_8864) ;  /* 0x0000011000008947 */ /* 0x000fea0003800000 */
[----:B------:R-:W-:-:S13]  /*2180*/  ISETP.NE.AND P0, PT, R0, 0x8, PT ;  /* 0x000000080000780c */ /* 0x000fda0003f05270 */
[----:B------:R-:W-:Y:S05]  /*2190*/  @!P0 BRA `(.L_x_8865) ;  /* 0x0000008000008947 */ /* 0x000fea0003800000 */
[----:B------:R-:W-:-:S13]  /*21a0*/  ISETP.NE.AND P0, PT, R0, 0x9, PT ;  /* 0x000000090000780c */ /* 0x000fda0003f05270 */
[----:B------:R-:W-:Y:S05]  /*21b0*/  @P0 BRA `(.L_x_8858) ;  /* 0x00000ae000000947 */ /* 0x000fea0003800000 */
[----:B------:R-:W0:Y:S01]  /*21c0*/  F2F.F32.F64 R2, R4 ;  /* 0x0000000400027310 */ /* 0x000e220000301000 */
[----:B------:R-:W0:Y:S01]  /*21d0*/  DSETP.GEU.AND P0, PT, |R4|, c[0x2][0x0], PT ;  /* 0x008000000400762a */ /* 0x000e220003f0e200 */
[----:B------:R-:W-:-:S13]  /*21e0*/  IMAD.MOV.U32 R3, RZ, RZ, RZ ;  /* 0x000000ffff037224 */ /* 0x000fda00078e00ff */
[----:B0-----:R-:W-:-:S05]  /*21f0*/  @!P0 FMUL R2, R2, 1.175494350822287508e-38 ;  /* 0x0080000002028820 */ /* 0x001fca0000400000 */
[----:B------:R0:W-:Y:S01]  /*2200*/  STG.E.64 [R16.64], R2 ;  /* 0x0000000210007986 */ /* 0x0001e2000c101b24 */
[----:B------:R-:W-:Y:S05]  /*2210*/  BRA `(.L_x_8859) ;  /* 0x00000c1000007947 */ /* 0x000fea0003800000 */
.L_x_8865:
[----:B------:R-:W0:Y:S01]  /*2220*/  F2F.F32.F64 R0, R4 ;  /* 0x0000000400007310 */ /* 0x000e220000301000 */
[----:B------:R-:W0:-:S14]  /*2230*/  DSETP.GEU.AND P0, PT, |R4|, c[0x2][0x0], PT ;  /* 0x008000000400762a */ /* 0x000e1c0003f0e200 */
[----:B0-----:R-:W-:-:S05]  /*2240*/  @!P0 FMUL R0, R0, 1.175494350822287508e-38 ;  /* 0x0080000000008820 */ /* 0x001fca0000400000 */
[----:B------:R-:W-:-:S04]  /*2250*/  F2FP.PACK_AB R3, RZ, R0 ;  /* 0x00000000ff03723e */ /* 0x000fc800000000ff */
[----:B------:R-:W-:-:S05]  /*2260*/  PRMT R3, R3, 0x5410, RZ ;  /* 0x0000541003037816 */ /* 0x000fca00000000ff */
[----:B------:R0:W-:Y:S01]  /*2270*/  STG.E [R16.64], R3 ;  /* 0x0000000310007986 */ /* 0x0001e2000c101924 */
[----:B------:R-:W-:Y:S05]  /*2280*/  BRA `(.L_x_8859) ;  /* 0x00000ba000007947 */ /* 0x000fea0003800000 */
.L_x_8864:
[----:B------:R0:W-:Y:S01]  /*2290*/  STG.E.64 [R16.64], R4 ;  /* 0x0000000410007986 */ /* 0x0001e2000c101b24 */
[----:B------:R-:W-:Y:S05]  /*22a0*/  BRA `(.L_x_8859) ;  /* 0x00000b8000007947 */ /* 0x000fea0003800000 */
.L_x_8854:
[----:B01----:R-:W-:-:S13]  /*22b0*/  ISETP.GT.AND P0, PT, R0, 0x18, PT ;  /* 0x000000180000780c */ /* 0x003fda0003f04270 */
[----:B------:R-:W-:Y:S05]  /*22c0*/  @P0 BRA `(.L_x_8866) ;  /* 0x0000046000000947 */ /* 0x000fea0003800000 */
[----:B------:R-:W-:-:S13]  /*22d0*/  ISETP.GT.AND P0, PT, R0, 0xe, PT ;  /* 0x0000000e0000780c */ /* 0x000fda0003f04270 */
[----:B------:R-:W-:Y:S05]  /*22e0*/  @P0 BRA `(.L_x_8867) ;  /* 0x000000b000000947 */ /* 0x000fea0003800000 */
[----:B------:R-:W-:-:S13]  /*22f0*/  ISETP.NE.AND P0, PT, R0, 0xa, PT ;  /* 0x0000000a0000780c */ /* 0x000fda0003f05270 */
[----:B------:R-:W-:Y:S05]  /*2300*/  @!P0 BRA `(.L_x_8868) ;  /* 0x0000006000008947 */ /* 0x000fea0003800000 */
[----:B------:R-:W-:-:S13]  /*2310*/  ISETP.NE.AND P0, PT, R0, 0xb, PT ;  /* 0x0000000b0000780c */ /* 0x000fda0003f05270 */
[----:B------:R-:W-:Y:S05]  /*2320*/  @P0 BRA `(.L_x_8858) ;  /* 0x0000097000000947 */ /* 0x000fea0003800000 */
[----:B------:R-:W0:-:S06]  /*2330*/  DSETP.NEU.AND P0, PT, R4, RZ, PT ;  /* 0x000000ff0400722a */ /* 0x000e0c0003f0d000 */
[----:B0-----:R-:W-:-:S05]  /*2340*/  SEL R3, RZ, 0x1, !P0 ;  /* 0x00000001ff037807 */ /* 0x001fca0004000000 */
[----:B------:R0:W-:Y:S01]  /*2350*/  STG.E.U8 [R16.64], R3 ;  /* 0x0000000310007986 */ /* 0x0001e2000c101124 */
[----:B------:R-:W-:Y:S05]  /*2360*/  BRA `(.L_x_8859) ;  /* 0x00000ac000007947 */ /* 0x000fea0003800000 */
.L_x_8868:
[----:B------:R-:W-:-:S05]  /*2370*/  CS2R R6, SRZ ;  /* 0x0000000000067805 */ /* 0x000fca000001ff00 */
[----:B------:R0:W-:Y:S01]  /*2380*/  STG.E.128 [R16.64], R4 ;  /* 0x0000000410007986 */ /* 0x0001e2000c101d24 */
[----:B------:R-:W-:Y:S05]  /*2390*/  BRA `(.L_x_8859) ;  /* 0x00000a9000007947 */ /* 0x000fea0003800000 */
.L_x_8867:
        /* <DEDUP_REMOVED lines=23> */
.L_x_8872:
[----:B------:R-:W-:Y:S05]  /*2510*/  BSYNC B0 ;  /* 0x0000000000007941 */ /* 0x000fea0003800000 */
.L_x_8871:
[----:B------:R-:W-:-:S05]  /*2520*/  LOP3.LUT R3, R0, R3, RZ, 0xfc, !PT ;  /* 0x0000000300037212 */ /* 0x000fca00078efcff */
[----:B------:R0:W-:Y:S01]  /*2530*/  STG.E.U8 [R16.64], R3 ;  /* 0x0000000310007986 */ /* 0x0001e2000c101124 */
[----:B------:R-:W-:Y:S05]  /*2540*/  BRA `(.L_x_8859) ;  /* 0x000008e000007947 */ /* 0x000fea0003800000 */
.L_x_8870:
[----:B------:R-:W0:Y:S01]  /*2550*/  F2F.F32.F64 R3, R4 ;  /* 0x0000000400037310 */ /* 0x000e220000301000 */
        /* <DEDUP_REMOVED lines=14> */
.L_x_8874:
[----:B------:R-:W-:Y:S01]  /*2640*/  IMAD.MOV.U32 R0, RZ, RZ, 0x7f ;  /* 0x0000007fff007424 */ /* 0x000fe200078e00ff */
[----:B------:R-:W-:-:S04]  /*2650*/  ISETP.GT.U32.AND P0, PT, R2, 0x7f800000, PT ;  /* 0x7f8000000200780c */ /* 0x000fc80003f04070 */
[----:B------:R-:W-:-:S04]  /*2660*/  SEL R0, R0, 0x7c, P0 ;  /* 0x0000007c00007807 */ /* 0x000fc80000000000 */
.L_x_8875:
[----:B------:R-:W-:Y:S05]  /*2670*/  BSYNC B0 ;  /* 0x0000000000007941 */ /* 0x000fea0003800000 */
.L_x_8873:
[----:B------:R-:W-:-:S04]  /*2680*/  LOP3.LUT R2, R3, 0x80000000, RZ, 0xc0, !PT ;  /* 0x8000000003027812 */ /* 0x000fc800078ec0ff */
[----:B------:R-:W-:-:S04]  /*2690*/  SHF.R.U32.HI R3, RZ, 0x18, R2 ;  /* 0x00000018ff037819 */ /* 0x000fc80000011602 */
[----:B------:R-:W-:-:S05]  /*26a0*/  LOP3.LUT R3, R0, R3, RZ, 0xfc, !PT ;  /* 0x0000000300037212 */ /* 0x000fca00078efcff */
[----:B------:R0:W-:Y:S01]  /*26b0*/  STG.E.U8 [R16.64], R3 ;  /* 0x0000000310007986 */ /* 0x0001e2000c101124 */
[----:B------:R-:W-:Y:S05]  /*26c0*/  BRA `(.L_x_8859) ;  /* 0x0000076000007947 */ /* 0x000fea0003800000 */
.L_x_8869:
[----:B------:R-:W0:Y:S01]  /*26d0*/  F2F.F32.F64 R0, R4 ;  /* 0x0000000400007310 */ /* 0x000e220000301000 */
[----:B------:R-:W0:-:S14]  /*26e0*/  DSETP.GEU.AND P0, PT, |R4|, c[0x2][0x0], PT ;  /* 0x008000000400762a */ /* 0x000e1c0003f0e200 */
[----:B0-----:R-:W-:-:S05]  /*26f0*/  @!P0 FMUL R0, R0, 1.175494350822287508e-38 ;  /* 0x0080000000008820 */ /* 0x001fca0000400000 */
[----:B------:R-:W-:-:S05]  /*2700*/  F2FP.BF16.PACK_AB R0, RZ, R0 ;  /* 0x00000000ff00723e */ /* 0x000fca00000010ff */
[----:B------:R0:W-:Y:S01]  /*2710*/  STG.E.U16 [R16.64], R0 ;  /* 0x0000000010007986 */ /* 0x0001e2000c101524 */
[----:B------:R-:W-:Y:S05]  /*2720*/  BRA `(.L_x_8859) ;  /* 0x0000070000007947 */ /* 0x000fea0003800000 */
.L_x_8866:
        /* <DEDUP_REMOVED lines=8> */
[----:B------:R-:W0:Y:S02]  /*27b0*/  F2I.U32.F64.TRUNC R5, R4 ;  /* 0x0000000400057311 */ /* 0x000e24000030d000 */
[----:B0-----:R0:W-:Y:S01]  /*27c0*/  STG.E.U16 [R16.64], R5 ;  /* 0x0000000510007986 */ /* 0x0011e2000c101524 */
[----:B------:R-:W-:Y:S05]  /*27d0*/  BRA `(.L_x_8859) ;  /* 0x0000065000007947 */ /* 0x000fea0003800000 */
.L_x_8878:
[----:B------:R-:W0:Y:S01]  /*27e0*/  F2F.F32.F64 R3, R4 ;  /* 0x0000000400037310 */ /* 0x000e220000301000 */
        /* <DEDUP_REMOVED lines=18> */
.L_x_8881:
[----:B------:R-:W-:-:S04]  /*2910*/  LOP3.LUT R2, R3, 0x80000000, RZ, 0xc0, !PT ;  /* 0x8000000003027812 */ /* 0x000fc800078ec0ff */
[----:B------:R-:W-:-:S04]  /*2920*/  SHF.R.U32.HI R3, RZ, 0x18, R2 ;  /* 0x00000018ff037819 */ /* 0x000fc80000011602 */
[----:B------:R-:W-:-:S04]  /*2930*/  LOP3.LUT R0, R0, R3, RZ, 0xfc, !PT ;  /* 0x0000000300007212 */ /* 0x000fc800078efcff */
[----:B------:R-:W-:Y:S02]  /*2940*/  PRMT R8, R0, 0x7610, R8 ;  /* 0x0000761000087816 */ /* 0x000fe40000000008 */
.L_x_8880:
[----:B------:R-:W-:Y:S05]  /*2950*/  BSYNC B0 ;  /* 0x0000000000007941 */ /* 0x000fea0003800000 */
.L_x_8879:
[----:B------:R0:W-:Y:S01]  /*2960*/  STG.E.U8 [R16.64], R8 ;  /* 0x0000000810007986 */ /* 0x0001e2000c101124 */
[----:B------:R-:W-:Y:S05]  /*2970*/  BRA `(.L_x_8859) ;  /* 0x000004b000007947 */ /* 0x000fea0003800000 */
.L_x_8877:
        /* <DEDUP_REMOVED lines=19> */
.L_x_8884:
[----:B------:R-:W-:-:S04]  /*2ab0*/  LOP3.LUT R2, R3, 0x80000000, RZ, 0xc0, !PT ;  /* 0x8000000003027812 */ /* 0x000fc800078ec0ff */
[----:B------:R-:W-:-:S04]  /*2ac0*/  SHF.R.U32.HI R3, RZ, 0x18, R2 ;  /* 0x00000018ff037819 */ /* 0x000fc80000011602 */
[----:B------:R-:W-:-:S04]  /*2ad0*/  LOP3.LUT R0, R0, R3, RZ, 0xfc, !PT ;  /* 0x0000000300007212 */ /* 0x000fc800078efcff */
[----:B------:R-:W-:Y:S02]  /*2ae0*/  PRMT R8, R0, 0x7610, R8 ;  /* 0x0000761000087816 */ /* 0x000fe40000000008 */
.L_x_8883:
[----:B------:R-:W-:Y:S05]  /*2af0*/  BSYNC B0 ;  /* 0x0000000000007941 */ /* 0x000fea0003800000 */
.L_x_8882:
[----:B------:R0:W-:Y:S01]  /*2b00*/  STG.E.U8 [R16.64], R8 ;  /* 0x0000000810007986 */ /* 0x0001e2000c101124 */
[----:B------:R-:W-:Y:S05]  /*2b10*/  BRA `(.L_x_8859) ;  /* 0x0000031000007947 */ /* 0x000fea0003800000 */
.L_x_8876:
[----:B------:R-:W-:-:S13]  /*2b20*/  ISETP.NE.AND P0, PT, R0, 0x1c, PT ;  /* 0x0000001c0000780c */ /* 0x000fda0003f05270 */
[----:B------:R-:W-:Y:S05]  /*2b30*/  @!P0 BRA `(.L_x_8885) ;  /* 0x000002d000008947 */ /* 0x000fea0003800000 */
[----:B------:R-:W-:-:S13]  /*2b40*/  ISETP.NE.AND P0, PT, R0, 0x1d, PT ;  /* 0x0000001d0000780c */ /* 0x000fda0003f05270 */
[----:B------:R-:W-:Y:S05]  /*2b50*/  @!P0 BRA `(.L_x_8886) ;  /* 0x0000028000008947 */ /* 0x000fea0003800000 */
[----:B------:R-:W-:-:S13]  /*2b60*/  ISETP.NE.AND P0, PT, R0, 0x2c, PT ;  /* 0x0000002c0000780c */ /* 0x000fda0003f05270 */
[----:B------:R-:W-:Y:S05]  /*2b70*/  @P0 BRA `(.L_x_8858) ;  /* 0x0000012000000947 */ /* 0x000fea0003800000 */
[----:B------:R-:W0:Y:S01]  /*2b80*/  F2F.F32.F64 R6, R4 ;  /* 0x0000000400067310 */ /* 0x000e220000301000 */
        /* <DEDUP_REMOVED lines=17> */
.L_x_8858:
        /* <DEDUP_REMOVED lines=20> */
.L_x_8886:
[----:B------:R-:W0:Y:S02]  /*2de0*/  F2I.U64.F64.TRUNC R4, R4 ;  /* 0x0000000400047311 */ /* 0x000e24000030d800 */
[----:B0-----:R0:W-:Y:S01]  /*2df0*/  STG.E.64 [R16.64], R4 ;  /* 0x0000000410007986 */ /* 0x0011e2000c101b24 */
[----:B------:R-:W-:Y:S05]  /*2e00*/  BRA `(.L_x_8859) ;  /* 0x0000002000007947 */ /* 0x000fea0003800000 */
.L_x_8885:
[----:B------:R-:W0:Y:S02]  /*2e10*/  F2I.U32.F64.TRUNC R5, R4 ;  /* 0x0000000400057311 */ /* 0x000e24000030d000 */
[----:B0-----:R0:W-:Y:S02]  /*2e20*/  STG.E [R16.64], R5 ;  /* 0x0000000510007986 */ /* 0x0011e4000c101924 */
.L_x_8859:
[----:B------:R-:W-:-:S05]  /*2e30*/  IMAD R18, R18, 0x200, R23 ;  /* 0x0000020012127824 */ /* 0x000fca00078e0217 */
[----:B------:R-:W-:Y:S02]  /*2e40*/  IADD3 R19, R18, 0x80, RZ ;  /* 0x0000008012137810 */ /* 0x000fe40007ffe0ff */
.L_x_8820:
[----:B------:R-:W-:Y:S05]  /*2e50*/  BSYNC B6 ;  /* 0x0000000000067941 */ /* 0x000fea0003800000 */
.L_x_8819:
        /* <DEDUP_REMOVED lines=231> */
.L_x_8889:
        /* <DEDUP_REMOVED lines=19> */
.L_x_8893:
[----:B------:R-:W2:Y:S02]  /*3e00*/  LDG.E.U8 R2, [R2.64] ;  /* 0x0000002402027981 */ /* 0x000ea4000c1e1100 */
[----:B--2---:R0:W1:Y:S01]  /*3e10*/  I2F.F64.U16 R4, R2 ;  /* 0x0000000200047312 */ /* 0x0040620000101800 */
[----:B------:R-:W-:Y:S05]  /*3e20*/  BRA `(.L_x_8895) ;  /* 0x00000df000007947 */ /* 0x000fea0003800000 */
.L_x_8892:
        /* <DEDUP_REMOVED lines=9> */
.L_x_8897:
[----:B------:R-:W2:Y:S02]  /*3ec0*/  LDG.E R2, [R2.64] ;  /* 0x0000002402027981 */ /* 0x000ea4000c1e1900 */
[----:B--2---:R0:W1:Y:S01]  /*3ed0*/  I2F.F64 R4, R2 ;  /* 0x0000000200047312 */ /* 0x0040620000201c00 */
[----:B------:R-:W-:Y:S05]  /*3ee0*/  BRA `(.L_x_8895) ;  /* 0x00000d3000007947 */ /* 0x000fea0003800000 */
.L_x_8896:
[----:B------:R-:W2:Y:S02]  /*3ef0*/  LDG.E.U16 R2, [R2.64] ;  /* 0x0000002402027981 */ /* 0x000ea4000c1e1500 */
[----:B--2---:R0:W1:Y:S01]  /*3f00*/  I2F.F64.S16 R4, R2 ;  /* 0x0000000200047312 */ /* 0x0040620000101c00 */
[----:B------:R-:W-:Y:S05]  /*3f10*/  BRA `(.L_x_8895) ;  /* 0x00000d0000007947 */ /* 0x000fea0003800000 */
.L_x_8891:
        /* <DEDUP_REMOVED lines=10> */
.L_x_8899:
[----:B------:R-:W2:Y:S02]  /*3fc0*/  LDG.E.U16 R0, [R2.64] ;  /* 0x0000002402007981 */ /* 0x000ea4000c1e1500 */
[----:B--2---:R-:W-:-:S05]  /*3fd0*/  HADD2.F32 R0, -RZ, R0.H0_H0 ;  /* 0x20000000ff007230 */ /* 0x004fca0000004100 */
[----:B------:R-:W-:-:S04]  /*3fe0*/  FMUL.FTZ R0, R0, 1 ;  /* 0x3f80000000007820 */ /* 0x000fc80000410000 */
[----:B------:R0:W1:Y:S01]  /*3ff0*/  F2F.F64.F32 R4, R0 ;  /* 0x0000000000047310 */ /* 0x0000620000201800 */
[----:B------:R-:W-:Y:S05]  /*4000*/  BRA `(.L_x_8895) ;  /* 0x00000c1000007947 */ /* 0x000fea0003800000 */
.L_x_8898:
        /* <DEDUP_REMOVED lines=10> */
.L_x_8901:
[----:B------:R-:W2:Y:S02]  /*40b0*/  LDG.E.U16 R2, [R2.64] ;  /* 0x0000002402027981 */ /* 0x000ea4000c1e1500 */
[----:B--2---:R-:W-:-:S05]  /*40c0*/  HADD2.F32 R0, -RZ, R2.H0_H0 ;  /* 0x20000002ff007230 */ /* 0x004fca0000004100 */
[----:B------:R-:W-:-:S04]  /*40d0*/  FMUL.FTZ R0, R0, 1 ;  /* 0x3f80000000007820 */ /* 0x000fc80000410000 */
[----:B------:R0:W1:Y:S01]  /*40e0*/  F2F.F64.F32 R4, R0 ;  /* 0x0000000000047310 */ /* 0x0000620000201800 */
[----:B------:R-:W-:Y:S05]  /*40f0*/  BRA `(.L_x_8895) ;  /* 0x00000b2000007947 */ /* 0x000fea0003800000 */
.L_x_8900:
[----:B------:R0:W5:Y:S01]  /*4100*/  LDG.E.64 R4, [R2.64] ;  /* 0x0000002402047981 */ /* 0x000162000c1e1b00 */
[----:B------:R-:W-:Y:S05]  /*4110*/  BRA `(.L_x_8895) ;  /* 0x00000b0000007947 */ /* 0x000fea0003800000 */
.L_x_8890:
        /* <DEDUP_REMOVED lines=13> */
.L_x_8904:
[----:B------:R0:W5:Y:S01]  /*41f0*/  LDG.E.64 R4, [R2.64] ;  /* 0x0000002402047981 */ /* 0x000162000c1e1b00 */
[----:B------:R-:W-:Y:S05]  /*4200*/  BRA `(.L_x_8895) ;  /* 0x00000a1000007947 */ /* 0x000fea0003800000 */
.L_x_8903:
        /* <DEDUP_REMOVED lines=28> */
.L_x_8906:
        /* <DEDUP_REMOVED lines=15> */
.L_x_8905:
[----:B------:R-:W2:Y:S02]  /*44c0*/  LDG.E.U16 R0, [R2.64] ;  /* 0x0000002402007981 */ /* 0x000ea4000c1e1500 */
[----:B--2---:R-:W-:-:S05]  /*44d0*/  PRMT R0, RZ, 0x5410, R0 ;  /* 0x00005410ff007816 */ /* 0x004fca0000000000 */
[----:B------:R-:W-:-:S04]  /*44e0*/  FMUL.FTZ R0, R0, 1 ;  /* 0x3f80000000007820 */ /* 0x000fc80000410000 */
[----:B------:R0:W1:Y:S01]  /*44f0*/  F2F.F64.F32 R4, R0 ;  /* 0x0000000000047310 */ /* 0x0000620000201800 */
[----:B------:R-:W-:Y:S05]  /*4500*/  BRA `(.L_x_8895) ;  /* 0x0000071000007947 */ /* 0x000fea0003800000 */
.L_x_8902:
        /* <DEDUP_REMOVED lines=11> */
.L_x_8909:
        /* <DEDUP_REMOVED lines=21> */
.L_x_8913:
[----:B------:R-:W-:Y:S05]  /*4710*/  BSYNC B1 ;  /* 0x0000000000017941 */ /* 0x000fea0003800000 */
.L_x_8912:
[----:B------:R-:W-:Y:S01]  /*4720*/  LEA R3, R0, 0x3b800000, 0x17 ;  /* 0x3b80000000037811 */ /* 0x000fe200078eb8ff */
[----:B------:R-:W-:-:S05]  /*4730*/  IMAD.SHL.U32 R0, R2, 0x100000, RZ ;  /* 0x0010000002007824 */ /* 0x000fca00078e00ff */
[----:B------:R-:W-:Y:S02]  /*4740*/  LOP3.LUT R0, R3, R0, R4, 0xfe, !PT ;  /* 0x0000000003007212 */ /* 0x000fe400078efe04 */
.L_x_8911:
[----:B------:R-:W-:Y:S05]  /*4750*/  BSYNC B0 ;  /* 0x0000000000007941 */ /* 0x000fea0003800000 */
.L_x_8910:
[----:B------:R-:W-:-:S04]  /*4760*/  FMUL.FTZ R0, R0, 1 ;  /* 0x3f80000000007820 */ /* 0x000fc80000410000 */
[----:B------:R0:W1:Y:S01]  /*4770*/  F2F.F64.F32 R4, R0 ;  /* 0x0000000000047310 */ /* 0x0000620000201800 */
[----:B------:R-:W-:Y:S05]  /*4780*/  BRA `(.L_x_8895) ;  /* 0x0000049000007947 */ /* 0x000fea0003800000 */
.L_x_8908:
        /* <DEDUP_REMOVED lines=21> */
.L_x_8917:
[----:B------:R-:W-:Y:S05]  /*48e0*/  BSYNC B1 ;  /* 0x0000000000017941 */ /* 0x000fea0003800000 */
.L_x_8916:
[----:B------:R-:W-:Y:S01]  /*48f0*/  LEA R3, R0, 0x37800000, 0x17 ;  /* 0x3780000000037811 */ /* 0x000fe200078eb8ff */
[----:B------:R-:W-:-:S05]  /*4900*/  IMAD.SHL.U32 R0, R2, 0x200000, RZ ;  /* 0x0020000002007824 */ /* 0x000fca00078e00ff */
[----:B------:R-:W-:Y:S02]  /*4910*/  LOP3.LUT R0, R3, R0, R4, 0xfe, !PT ;  /* 0x0000000003007212 */ /* 0x000fe400078efe04 */
.L_x_8915:
[----:B------:R-:W-:Y:S05]  /*4920*/  BSYNC B0 ;  /* 0x0000000000007941 */ /* 0x000fea0003800000 */
.L_x_8914:
[----:B------:R-:W-:-:S04]  /*4930*/  FMUL.FTZ R0, R0, 1 ;  /* 0x3f80000000007820 */ /* 0x000fc80000410000 */
[----:B------:R0:W1:Y:S01]  /*4940*/  F2F.F64.F32 R4, R0 ;  /* 0x0000000000047310 */ /* 0x0000620000201800 */
[----:B------:R-:W-:Y:S05]  /*4950*/  BRA `(.L_x_8895) ;  /* 0x000002c000007947 */ /* 0x000fea0003800000 */
.L_x_8907:
        /* <DEDUP_REMOVED lines=14> */
.L_x_8921:
[----:B------:R-:W-:Y:S05]  /*4a40*/  BSYNC B0 ;  /* 0x0000000000007941 */ /* 0x000fea0003800000 */
.L_x_8920:
[----:B------:R-:W-:-:S04]  /*4a50*/  FMUL.FTZ R0, R0, 1 ;  /* 0x3f80000000007820 */ /* 0x000fc80000410000 */
[----:B------:R0:W1:Y:S01]  /*4a60*/  F2F.F64.F32 R4, R0 ;  /* 0x0000000000047310 */ /* 0x0000620000201800 */
[----:B------:R-:W-:Y:S05]  /*4a70*/  BRA `(.L_x_8895) ;  /* 0x000001a000007947 */ /* 0x000fea0003800000 */
.L_x_8894:
        /* <DEDUP_REMOVED lines=21> */
.L_x_8919:
[----:B------:R-:W2:Y:S02]  /*4bd0*/  LDG.E.64 R4, [R2.64] ;  /* 0x0000002402047981 */ /* 0x000ea4000c1e1b00 */
[----:B--2---:R-:W0:Y:S01]  /*4be0*/  I2F.F64.U64 R4, R4 ;  /* 0x0000000400047312 */ /* 0x004e220000301800 */
[----:B------:R-:W-:Y:S05]  /*4bf0*/  BRA `(.L_x_8895) ;  /* 0x0000002000007947 */ /* 0x000fea0003800000 */
.L_x_8918:
[----:B------:R-:W2:Y:S02]  /*4c00*/  LDG.E R2, [R2.64] ;  /* 0x0000002402027981 */ /* 0x000ea4000c1e1900 */
[----:B--2---:R0:W1:Y:S02]  /*4c10*/  I2F.F64.U32 R4, R2 ;  /* 0x0000000200047312 */ /* 0x0040640000201800 */
.L_x_8895:
        /* <DEDUP_REMOVED lines=17> */
.L_x_8925:
[----:B------:R-:W0:Y:S02]  /*4d30*/  F2I.S64.F64.TRUNC R4, R4 ;  /* 0x0000000400047311 */ /* 0x000e24000030d900 */
[----:B0-----:R-:W-:-:S05]  /*4d40*/  IMAD.MOV.U32 R3, RZ, RZ, R4 ;  /* 0x000000ffff037224 */ /* 0x001fca00078e0004 */
[----:B------:R0:W-:Y:S01]  /*4d50*/  STG.E.U8 [R16.64], R3 ;  /* 0x0000000310007986 */ /* 0x0001e2000c101124 */
[----:B------:R-:W-:Y:S05]  /*4d60*/  BRA `(.L_x_8927) ;  /* 0x00000ed000007947 */ /* 0x000fea0003800000 */
.L_x_8924:
        /* <DEDUP_REMOVED lines=9> */
.L_x_8929:
[----:B------:R-:W0:Y:S02]  /*4e00*/  F2I.F64.TRUNC R5, R4 ;  /* 0x0000000400057311 */ /* 0x000e24000030d100 */
[----:B0-----:R0:W-:Y:S01]  /*4e10*/  STG.E [R16.64], R5 ;  /* 0x0000000510007986 */ /* 0x0011e2000c101924 */
[----:B------:R-:W-:Y:S05]  /*4e20*/  BRA `(.L_x_8927) ;  /* 0x00000e1000007947 */ /* 0x000fea0003800000 */
.L_x_8928:
[----:B------:R-:W0:Y:S02]  /*4e30*/  F2I.F64.TRUNC R5, R4 ;  /* 0x0000000400057311 */ /* 0x000e24000030d100 */
[----:B0-----:R0:W-:Y:S01]  /*4e40*/  STG.E.U16 [R16.64], R5 ;  /* 0x0000000510007986 */ /* 0x0011e2000c101524 */
[----:B------:R-:W-:Y:S05]  /*4e50*/  BRA `(.L_x_8927) ;  /* 0x00000de000007947 */ /* 0x000fea0003800000 */
.L_x_8923:
        /* <DEDUP_REMOVED lines=11> */
.L_x_8931:
[----:B------:R-:W0:Y:S01]  /*4f10*/  F2F.F32.F64 R0, R4 ;  /* 0x0000000400007310 */ /* 0x000e220000301000 */
[----:B------:R-:W0:-:S14]  /*4f20*/  DSETP.GEU.AND P0, PT, |R4|, c[0x2][0x0], PT ;  /* 0x008000000400762a */ /* 0x000e1c0003f0e200 */
[----:B0-----:R-:W-:-:S05]  /*4f30*/  @!P0 FMUL R0, R0, 1.175494350822287508e-38 ;  /* 0x0080000000008820 */ /* 0x001fca0000400000 */
[----:B------:R-:W-:-:S05]  /*4f40*/  F2FP.PACK_AB R0, RZ, R0 ;  /* 0x00000000ff00723e */ /* 0x000fca00000000ff */
[----:B------:R0:W-:Y:S01]  /*4f50*/  STG.E.U16 [R16.64], R0 ;  /* 0x0000000010007986 */ /* 0x0001e2000c101524 */
[----:B------:R-:W-:Y:S05]  /*4f60*/  BRA `(.L_x_8927) ;  /* 0x00000cd000007947 */ /* 0x000fea0003800000 */
.L_x_8930:
        /* <DEDUP_REMOVED lines=12> */
.L_x_8933:
[----:B------:R-:W0:Y:S01]  /*5030*/  F2F.F32.F64 R0, R4 ;  /* 0x0000000400007310 */ /* 0x000e220000301000 */
[----:B------:R-:W0:-:S14]  /*5040*/  DSETP.GEU.AND P0, PT, |R4|, c[0x2][0x0], PT ;  /* 0x008000000400762a */ /* 0x000e1c0003f0e200 */
[----:B0-----:R-:W-:-:S05]  /*5050*/  @!P0 FMUL R0, R0, 1.175494350822287508e-38 ;  /* 0x0080000000008820 */ /* 0x001fca0000400000 */
[----:B------:R-:W-:-:S04]  /*5060*/  F2FP.PACK_AB R3, RZ, R0 ;  /* 0x00000000ff03723e */ /* 0x000fc800000000ff */
[----:B------:R-:W-:-:S05]  /*5070*/  PRMT R3, R3, 0x5410, RZ ;  /* 0x0000541003037816 */ /* 0x000fca00000000ff */
[----:B------:R0:W-:Y:S01]  /*5080*/  STG.E [R16.64], R3 ;  /* 0x0000000310007986 */ /* 0x0001e2000c101924 */
[----:B------:R-:W-:Y:S05]  /*5090*/  BRA `(.L_x_8927) ;  /* 0x00000ba000007947 */ /* 0x000fea0003800000 */
.L_x_8932:
[----:B------:R0:W-:Y:S01]  /*50a0*/  STG.E.64 [R16.64], R4 ;  /* 0x0000000410007986 */ /* 0x0001e2000c101b24 */
[----:B------:R-:W-:Y:S05]  /*50b0*/  BRA `(.L_x_8927) ;  /* 0x00000b8000007947 */ /* 0x000fea0003800000 */
.L_x_8922:
        /* <DEDUP_REMOVED lines=12> */
.L_x_8936:
[----:B------:R-:W-:-:S05]  /*5180*/  CS2R R6, SRZ ;  /* 0x0000000000067805 */ /* 0x000fca000001ff00 */
[----:B------:R0:W-:Y:S01]  /*5190*/  STG.E.128 [R16.64], R4 ;  /* 0x0000000410007986 */ /* 0x0001e2000c101d24 */
[----:B------:R-:W-:Y:S05]  /*51a0*/  BRA `(.L_x_8927) ;  /* 0x00000a9000007947 */ /* 0x000fea0003800000 */
.L_x_8935:
        /* <DEDUP_REMOVED lines=23> */
.L_x_8940:
[----:B------:R-:W-:Y:S05]  /*5320*/  BSYNC B0 ;  /* 0x0000000000007941 */ /* 0x000fea0003800000 */
.L_x_8939:
[----:B------:R-:W-:-:S05]  /*5330*/  LOP3.LUT R3, R0, R3, RZ, 0xfc, !PT ;  /* 0x0000000300037212 */ /* 0x000fca00078efcff */
[----:B------:R0:W-:Y:S01]  /*5340*/  STG.E.U8 [R16.64], R3 ;  /* 0x0000000310007986 */ /* 0x0001e2000c101124 */
[----:B------:R-:W-:Y:S05]  /*5350*/  BRA `(.L_x_8927) ;  /* 0x000008e000007947 */ /* 0x000fea0003800000 */
.L_x_8938:
        /* <DEDUP_REMOVED lines=15> */
.L_x_8942:
[----:B------:R-:W-:Y:S01]  /*5450*/  IMAD.MOV.U32 R0, RZ, RZ, 0x7f ;  /* 0x0000007fff007424 */ /* 0x000fe200078e00ff */
[----:B------:R-:W-:-:S04]  /*5460*/  ISETP.GT.U32.AND P0, PT, R2, 0x7f800000, PT ;  /* 0x7f8000000200780c */ /* 0x000fc80003f04070 */
[----:B------:R-:W-:-:S04]  /*5470*/  SEL R0, R0, 0x7c, P0 ;  /* 0x0000007c00007807 */ /* 0x000fc80000000000 */
.L_x_8943:
[----:B------:R-:W-:Y:S05]  /*5480*/  BSYNC B0 ;  /* 0x0000000000007941 */ /* 0x000fea0003800000 */
.L_x_8941:
[----:B------:R-:W-:-:S04]  /*5490*/  LOP3.LUT R2, R3, 0x80000000, RZ, 0xc0, !PT ;  /* 0x8000000003027812 */ /* 0x000fc800078ec0ff */
[----:B------:R-:W-:-:S04]  /*54a0*/  SHF.R.U32.HI R3, RZ, 0x18, R2 ;  /* 0x00000018ff037819 */ /* 0x000fc80000011602 */
[----:B------:R-:W-:-:S05]  /*54b0*/  LOP3.LUT R3, R0, R3, RZ, 0xfc, !PT ;  /* 0x0000000300037212 */ /* 0x000fca00078efcff */
[----:B------:R0:W-:Y:S01]  /*54c0*/  STG.E.U8 [R16.64], R3 ;  /* 0x0000000310007986 */ /* 0x0001e2000c101124 */
[----:B------:R-:W-:Y:S05]  /*54d0*/  BRA `(.L_x_8927) ;  /* 0x0000076000007947 */ /* 0x000fea0003800000 */
.L_x_8937:
[----:B------:R-:W0:Y:S01]  /*54e0*/  F2F.F32.F64 R0, R4 ;  /* 0x0000000400007310 */ /* 0x000e220000301000 */
[----:B------:R-:W0:-:S14]  /*54f0*/  DSETP.GEU.AND P0, PT, |R4|, c[0x2][0x0], PT ;  /* 0x008000000400762a */ /* 0x000e1c0003f0e200 */
[----:B0-----:R-:W-:-:S05]  /*5500*/  @!P0 FMUL R0, R0, 1.175494350822287508e-38 ;  /* 0x0080000000008820 */ /* 0x001fca0000400000 */
[----:B------:R-:W-:-:S05]  /*5510*/  F2FP.BF16.PACK_AB R0, RZ, R0 ;  /* 0x00000000ff00723e */ /* 0x000fca00000010ff */
[----:B------:R0:W-:Y:S01]  /*5520*/  STG.E.U16 [R16.64], R0 ;  /* 0x0000000010007986 */ /* 0x0001e2000c101524 */
[----:B------:R-:W-:Y:S05]  /*5530*/  BRA `(.L_x_8927) ;  /* 0x0000070000007947 */ /* 0x000fea0003800000 */
.L_x_8934:
        /* <DEDUP_REMOVED lines=11> */
.L_x_8946:
        /* <DEDUP_REMOVED lines=19> */
.L_x_8949:
[----:B------:R-:W-:-:S04]  /*5720*/  LOP3.LUT R2, R3, 0x80000000, RZ, 0xc0, !PT ;  /* 0x8000000003027812 */ /* 0x000fc800078ec0ff */
[----:B------:R-:W-:-:S04]  /*5730*/  SHF.R.U32.HI R3, RZ, 0x18, R2 ;  /* 0x00000018ff037819 */ /* 0x000fc80000011602 */
[----:B------:R-:W-:-:S04]  /*5740*/  LOP3.LUT R0, R0, R3, RZ, 0xfc, !PT ;  /* 0x0000000300007212 */ /* 0x000fc800078efcff */
[----:B------:R-:W-:Y:S02]  /*5750*/  PRMT R8, R0, 0x7610, R8 ;  /* 0x0000761000087816 */ /* 0x000fe40000000008 */
.L_x_8948:
[----:B------:R-:W-:Y:S05]  /*5760*/  BSYNC B0 ;  /* 0x0000000000007941 */ /* 0x000fea0003800000 */
.L_x_8947:
[----:B------:R0:W-:Y:S01]  /*5770*/  STG.E.U8 [R16.64], R8 ;  /* 0x0000000810007986 */ /* 0x0001e2000c101124 */
[----:B------:R-:W-:Y:S05]  /*5780*/  BRA `(.L_x_8927) ;  /* 0x000004b000007947 */ /* 0x000fea0003800000 */
.L_x_8945:
        /* <DEDUP_REMOVED lines=19> */
.L_x_8952:
[----:B------:R-:W-:-:S04]  /*58c0*/  LOP3.LUT R2, R3, 0x80000000, RZ, 0xc0, !PT ;  /* 0x8000000003027812 */ /* 0x000fc800078ec0ff */
[----:B------:R-:W-:-:S04]  /*58d0*/  SHF.R.U32.HI R3, RZ, 0x18, R2 ;  /* 0x00000018ff037819 */ /* 0x000fc80000011602 */
[----:B------:R-:W-:-:S04]  /*58e0*/  LOP3.LUT R0, R0, R3, RZ, 0xfc, !PT ;  /* 0x0000000300007212 */ /* 0x000fc800078efcff */
[----:B------:R-:W-:Y:S02]  /*58f0*/  PRMT R8, R0, 0x7610, R8 ;  /* 0x0000761000087816 */ /* 0x000fe40000000008 */
.L_x_8951:
[----:B------:R-:W-:Y:S05]  /*5900*/  BSYNC B0 ;  /* 0x0000000000007941 */ /* 0x000fea0003800000 */
.L_x_8950:
[----:B------:R0:W-:Y:S01]  /*5910*/  STG.E.U8 [R16.64], R8 ;  /* 0x0000000810007986 */ /* 0x0001e2000c101124 */
[----:B------:R-:W-:Y:S05]  /*5920*/  BRA `(.L_x_8927) ;  /* 0x0000031000007947 */ /* 0x000fea0003800000 */
.L_x_8944:
        /* <DEDUP_REMOVED lines=24> */
.L_x_8926:
        /* <DEDUP_REMOVED lines=20> */
.L_x_8954:
[----:B------:R-:W0:Y:S02]  /*5bf0*/  F2I.U64.F64.TRUNC R4, R4 ;  /* 0x0000000400047311 */ /* 0x000e24000030d800 */
[----:B0-----:R0:W-:Y:S01]  /*5c00*/  STG.E.64 [R16.64], R4 ;  /* 0x0000000410007986 */ /* 0x0011e2000c101b24 */
[----:B------:R-:W-:Y:S05]  /*5c10*/  BRA `(.L_x_8927) ;  /* 0x0000002000007947 */ /* 0x000fea0003800000 */
.L_x_8953:
[----:B------:R-:W0:Y:S02]  /*5c20*/  F2I.U32.F64.TRUNC R5, R4 ;  /* 0x0000000400057311 */ /* 0x000e24000030d000 */
[----:B0-----:R0:W-:Y:S02]  /*5c30*/  STG.E [R16.64], R5 ;  /* 0x0000000510007986 */ /* 0x0011e4000c101924 */
.L_x_8927:
        /* <DEDUP_REMOVED lines=231> */
.L_x_8955:
        /* <DEDUP_REMOVED lines=19> */
.L_x_8959:
[----:B------:R-:W2:Y:S02]  /*6be0*/  LDG.E.U8 R2, [R2.64] ;  /* 0x0000002402027981 */ /* 0x000ea4000c1e1100 */
[----:B--2---:R0:W1:Y:S01]  /*6bf0*/  I2F.F64.U16 R4, R2 ;  /* 0x0000000200047312 */ /* 0x0040620000101800 */
[----:B------:R-:W-:Y:S05]  /*6c00*/  BRA `(.L_x_8961) ;  /* 0x00000df000007947 */ /* 0x000fea0003800000 */
.L_x_8958:
        /* <DEDUP_REMOVED lines=9> */
.L_x_8963:
[----:B------:R-:W2:Y:S02]  /*6ca0*/  LDG.E R2, [R2.64] ;  /* 0x0000002402027981 */ /* 0x000ea4000c1e1900 */
[----:B--2---:R0:W1:Y:S01]  /*6cb0*/  I2F.F64 R4, R2 ;  /* 0x0000000200047312 */ /* 0x0040620000201c00 */
[----:B------:R-:W-:Y:S05]  /*6cc0*/  BRA `(.L_x_8961) ;  /* 0x00000d3000007947 */ /* 0x000fea0003800000 */
.L_x_8962:
[----:B------:R-:W2:Y:S02]  /*6cd0*/  LDG.E.U16 R2, [R2.64] ;  /* 0x0000002402027981 */ /* 0x000ea4000c1e1500 */
[----:B--2---:R0:W1:Y:S01]  /*6ce0*/  I2F.F64.S16 R4, R2 ;  /* 0x0000000200047312 */ /* 0x0040620000101c00 */
[----:B------:R-:W-:Y:S05]  /*6cf0*/  BRA `(.L_x_8961) ;  /* 0x00000d0000007947 */ /* 0x000fea0003800000 */
.L_x_8957:
        /* <DEDUP_REMOVED lines=10> */
.L_x_8965:
[----:B------:R-:W2:Y:S02]  /*6da0*/  LDG.E.U16 R0, [R2.64] ;  /* 0x0000002402007981 */ /* 0x000ea4000c1e1500 */
[----:B--2---:R-:W-:-:S05]  /*6db0*/  HADD2.F32 R0, -RZ, R0.H0_H0 ;  /* 0x20000000ff007230 */ /* 0x004fca0000004100 */
[----:B------:R-:W-:-:S04]  /*6dc0*/  FMUL.FTZ R0, R0, 1 ;  /* 0x3f80000000007820 */ /* 0x000fc80000410000 */
[----:B------:R0:W1:Y:S01]  /*6dd0*/  F2F.F64.F32 R4, R0 ;  /* 0x0000000000047310 */ /* 0x0000620000201800 */
[----:B------:R-:W-:Y:S05]  /*6de0*/  BRA `(.L_x_8961) ;  /* 0x00000c1000007947 */ /* 0x000fea0003800000 */
.L_x_8964:
        /* <DEDUP_REMOVED lines=10> */
.L_x_8967:
[----:B------:R-:W2:Y:S02]  /*6e90*/  LDG.E.U16 R2, [R2.64] ;  /* 0x0000002402027981 */ /* 0x000ea4000c1e1500 */
[----:B--2---:R-:W-:-:S05]  /*6ea0*/  HADD2.F32 R0, -RZ, R2.H0_H0 ;  /* 0x20000002ff007230 */ /* 0x004fca0000004100 */
[----:B------:R-:W-:-:S04]  /*6eb0*/  FMUL.FTZ R0, R0, 1 ;  /* 0x3f80000000007820 */ /* 0x000fc80000410000 */
[----:B------:R0:W1:Y:S01]  /*6ec0*/  F2F.F64.F32 R4, R0 ;  /* 0x0000000000047310 */ /* 0x0000620000201800 */
[----:B------:R-:W-:Y:S05]  /*6ed0*/  BRA `(.L_x_8961) ;  /* 0x00000b2000007947 */ /* 0x000fea0003800000 */
.L_x_8966:
[----:B------:R0:W5:Y:S01]  /*6ee0*/  LDG.E.64 R4, [R2.64] ;  /* 0x0000002402047981 */ /* 0x000162000c1e1b00 */
[----:B------:R-:W-:Y:S05]  /*6ef0*/  BRA `(.L_x_8961) ;  /* 0x00000b0000007947 */ /* 0x000fea0003800000 */
.L_x_8956:
        /* <DEDUP_REMOVED lines=13> */
.L_x_8970:
[----:B------:R0:W5:Y:S01]  /*6fd0*/  LDG.E.64 R4, [R2.64] ;  /* 0x0000002402047981 */ /* 0x000162000c1e1b00 */
[----:B------:R-:W-:Y:S05]  /*6fe0*/  BRA `(.L_x_8961) ;  /* 0x00000a1000007947 */ /* 0x000fea0003800000 */
.L_x_8969:
        /* <DEDUP_REMOVED lines=28> */
.L_x_8972:
        /* <DEDUP_REMOVED lines=15> */
.L_x_8971:
[----:B------:R-:W2:Y:S02]  /*72a0*/  LDG.E.U16 R0, [R2.64] ;  /* 0x0000002402007981 */ /* 0x000ea4000c1e1500 */
[----:B--2---:R-:W-:-:S05]  /*72b0*/  PRMT R0, RZ, 0x5410, R0 ;  /* 0x00005410ff007816 */ /* 0x004fca0000000000 */
[----:B------:R-:W-:-:S04]  /*72c0*/  FMUL.FTZ R0, R0, 1 ;  /* 0x3f80000000007820 */ /* 0x000fc80000410000 */
[----:B------:R0:W1:Y:S01]  /*72d0*/  F2F.F64.F32 R4, R0 ;  /* 0x0000000000047310 */ /* 0x0000620000201800 */
[----:B------:R-:W-:Y:S05]  /*72e0*/  BRA `(.L_x_8961) ;  /* 0x0000071000007947 */ /* 0x000fea0003800000 */
.L_x_8968:
        /* <DEDUP_REMOVED lines=11> */
.L_x_8975:
        /* <DEDUP_REMOVED lines=21> */
.L_x_8979:
[----:B------:R-:W-:Y:S05]  /*74f0*/  BSYNC B1 ;  /* 0x0000000000017941 */ /* 0x000fea0003800000 */
.L_x_8978:
[----:B------:R-:W-:Y:S01]  /*7500*/  LEA R3, R0, 0x3b800000, 0x17 ;  /* 0x3b80000000037811 */ /* 0x000fe200078eb8ff */
[----:B------:R-:W-:-:S05]  /*7510*/  IMAD.SHL.U32 R0, R2, 0x100000, RZ ;  /* 0x0010000002007824 */ /* 0x000fca00078e00ff */
[----:B------:R-:W-:Y:S02]  /*7520*/  LOP3.LUT R0, R3, R0, R4, 0xfe, !PT ;  /* 0x0000000003007212 */ /* 0x000fe400078efe04 */
.L_x_8977:
[----:B------:R-:W-:Y:S05]  /*7530*/  BSYNC B0 ;  /* 0x0000000000007941 */ /* 0x000fea0003800000 */
.L_x_8976:
[----:B------:R-:W-:-:S04]  /*7540*/  FMUL.FTZ R0, R0, 1 ;  /* 0x3f80000000007820 */ /* 0x000fc80000410000 */
[----:B------:R0:W1:Y:S01]  /*7550*/  F2F.F64.F32 R4, R0 ;  /* 0x0000000000047310 */ /* 0x0000620000201800 */
[----:B------:R-:W-:Y:S05]  /*7560*/  BRA `(.L_x_8961) ;  /* 0x0000049000007947 */ /* 0x000fea0003800000 */
.L_x_8974:
        /* <DEDUP_REMOVED lines=21> */
.L_x_8983:
[----:B------:R-:W-:Y:S05]  /*76c0*/  BSYNC B1 ;  /* 0x0000000000017941 */ /* 0x000fea0003800000 */
.L_x_8982:
[----:B------:R-:W-:Y:S01]  /*76d0*/  LEA R3, R0, 0x37800000, 0x17 ;  /* 0x3780000000037811 */ /* 0x000fe200078eb8ff */
[----:B------:R-:W-:-:S05]  /*76e0*/  IMAD.SHL.U32 R0, R2, 0x200000, RZ ;  /* 0x0020000002007824 */ /* 0x000fca00078e00ff */
[----:B------:R-:W-:Y:S02]  /*76f0*/  LOP3.LUT R0, R3, R0, R4, 0xfe, !PT ;  /* 0x0000000003007212 */ /* 0x000fe400078efe04 */
.L_x_8981:
[----:B------:R-:W-:Y:S05]  /*7700*/  BSYNC B0 ;  /* 0x0000000000007941 */ /* 0x000fea0003800000 */
.L_x_8980:
[----:B------:R-:W-:-:S04]  /*7710*/  FMUL.FTZ R0, R0, 1 ;  /* 0x3f80000000007820 */ /* 0x000fc80000410000 */
[----:B------:R0:W1:Y:S01]  /*7720*/  F2F.F64.F32 R4, R0 ;  /* 0x0000000000047310 */ /* 0x0000620000201800 */
[----:B------:R-:W-:Y:S05]  /*7730*/  BRA `(.L_x_8961) ;  /* 0x000002c000007947 */ /* 0x000fea0003800000 */
.L_x_8973:
        /* <DEDUP_REMOVED lines=14> */
.L_x_8987:
[----:B------:R-:W-:Y:S05]  /*7820*/  BSYNC B0 ;  /* 0x0000000000007941 */ /* 0x000fea0003800000 */
.L_x_8986:
[----:B------:R-:W-:-:S04]  /*7830*/  FMUL.FTZ R0, R0, 1 ;  /* 0x3f80000000007820 */ /* 0x000fc80000410000 */
[----:B------:R0:W1:Y:S01]  /*7840*/  F2F.F64.F32 R4, R0 ;  /* 0x0000000000047310 */ /* 0x0000620000201800 */
[----:B------:R-:W-:Y:S05]  /*7850*/  BRA `(.L_x_8961) ;  /* 0x000001a000007947 */ /* 0x000fea0003800000 */
.L_x_8960:
        /* <DEDUP_REMOVED lines=21> */
.L_x_8985:
[----:B------:R-:W2:Y:S02]  /*79b0*/  LDG.E.64 R4, [R2.64] ;  /* 0x0000002402047981 */ /* 0x000ea4000c1e1b00 */
[----:B--2---:R-:W0:Y:S01]  /*79c0*/  I2F.F64.U64 R4, R4 ;  /* 0x0000000400047312 */ /* 0x004e220000301800 */
[----:B------:R-:W-:Y:S05]  /*79d0*/  BRA `(.L_x_8961) ;  /* 0x0000002000007947 */ /* 0x000fea0003800000 */
.L_x_8984:
[----:B------:R-:W2:Y:S02]  /*79e0*/  LDG.E R2, [R2.64] ;  /* 0x0000002402027981 */ /* 0x000ea4000c1e1900 */
[----:B--2---:R0:W1:Y:S02]  /*79f0*/  I2F.F64.U32 R4, R2 ;  /* 0x0000000200047312 */ /* 0x0040640000201800 */
.L_x_8961:
        /* <DEDUP_REMOVED lines=17> */
.L_x_8991:
[----:B------:R-:W0:Y:S02]  /*7b10*/  F2I.S64.F64.TRUNC R4, R4 ;  /* 0x0000000400047311 */ /* 0x000e24000030d900 */
[----:B0-----:R-:W-:-:S05]  /*7b20*/  IMAD.MOV.U32 R3, RZ, RZ, R4 ;  /* 0x000000ffff037224 */ /* 0x001fca00078e0004 */
[----:B------:R0:W-:Y:S01]  /*7b30*/  STG.E.U8 [R16.64], R3 ;  /* 0x0000000310007986 */ /* 0x0001e2000c101124 */
[----:B------:R-:W-:Y:S05]  /*7b40*/  BRA `(.L_x_8993) ;  /* 0x00000ed000007947 */ /* 0x000fea0003800000 */
.L_x_8990:
        /* <DEDUP_REMOVED lines=9> */
.L_x_8995:
[----:B------:R-:W0:Y:S02]  /*7be0*/  F2I.F64.TRUNC R5, R4 ;  /* 0x0000000400057311 */ /* 0x000e24000030d100 */
[----:B0-----:R0:W-:Y:S01]  /*7bf0*/  STG.E [R16.64], R5 ;  /* 0x0000000510007986 */ /* 0x0011e2000c101924 */
[----:B------:R-:W-:Y:S05]  /*7c00*/  BRA `(.L_x_8993) ;  /* 0x00000e1000007947 */ /* 0x000fea0003800000 */
.L_x_8994:
[----:B------:R-:W0:Y:S02]  /*7c10*/  F2I.F64.TRUNC R5, R4 ;  /* 0x0000000400057311 */ /* 0x000e24000030d100 */
[----:B0-----:R0:W-:Y:S01]  /*7c20*/  STG.E.U16 [R16.64], R5 ;  /* 0x0000000510007986 */ /* 0x0011e2000c101524 */
[----:B------:R-:W-:Y:S05]  /*7c30*/  BRA `(.L_x_8993) ;  /* 0x00000de000007947 */ /* 0x000fea0003800000 */
.L_x_8989:
        /* <DEDUP_REMOVED lines=11> */
.L_x_8997:
[----:B------:R-:W0:Y:S01]  /*7cf0*/  F2F.F32.F64 R0, R4 ;  /* 0x0000000400007310 */ /* 0x000e220000301000 */
[----:B------:R-:W0:-:S14]  /*7d00*/  DSETP.GEU.AND P0, PT, |R4|, c[0x2][0x0], PT ;  /* 0x008000000400762a */ /* 0x000e1c0003f0e200 */
[----:B0-----:R-:W-:-:S05]  /*7d10*/  @!P0 FMUL R0, R0, 1.175494350822287508e-38 ;  /* 0x0080000000008820 */ /* 0x001fca0000400000 */
[----:B------:R-:W-:-:S05]  /*7d20*/  F2FP.PACK_AB R0, RZ, R0 ;  /* 0x00000000ff00723e */ /* 0x000fca00000000ff */
[----:B------:R0:W-:Y:S01]  /*7d30*/  STG.E.U16 [R16.64], R0 ;  /* 0x0000000010007986 */ /* 0x0001e2000c101524 */
[----:B------:R-:W-:Y:S05]  /*7d40*/  BRA `(.L_x_8993) ;  /* 0x00000cd000007947 */ /* 0x000fea0003800000 */
.L_x_8996:
        /* <DEDUP_REMOVED lines=12> */
.L_x_8999:
[----:B------:R-:W0:Y:S01]  /*7e10*/  F2F.F32.F64 R0, R4 ;  /* 0x0000000400007310 */ /* 0x000e220000301000 */
[----:B------:R-:W0:-:S14]  /*7e20*/  DSETP.GEU.AND P0, PT, |R4|, c[0x2][0x0], PT ;  /* 0x008000000400762a */ /* 0x000e1c0003f0e200 */
[----:B0-----:R-:W-:-:S05]  /*7e30*/  @!P0 FMUL R0, R0, 1.175494350822287508e-38 ;  /* 0x0080000000008820 */ /* 0x001fca0000400000 */
[----:B------:R-:W-:-:S04]  /*7e40*/  F2FP.PACK_AB R3, RZ, R0 ;  /* 0x00000000ff03723e */ /* 0x000fc800000000ff */
[----:B------:R-:W-:-:S05]  /*7e50*/  PRMT R3, R3, 0x5410, RZ ;  /* 0x0000541003037816 */ /* 0x000fca00000000ff */
[----:B------:R0:W-:Y:S01]  /*7e60*/  STG.E [R16.64], R3 ;  /* 0x0000000310007986 */ /* 0x0001e2000c101924 */
[----:B------:R-:W-:Y:S05]  /*7e70*/  BRA `(.L_x_8993) ;  /* 0x00000ba000007947 */ /* 0x000fea0003800000 */
.L_x_8998:
[----:B------:R0:W-:Y:S01]  /*7e80*/  STG.E.64 [R16.64], R4 ;  /* 0x0000000410007986 */ /* 0x0001e2000c101b24 */
[----:B------:R-:W-:Y:S05]  /*7e90*/  BRA `(.L_x_8993) ;  /* 0x00000b8000007947 */ /* 0x000fea0003800000 */
.L_x_8988:
        /* <DEDUP_REMOVED lines=12> */
.L_x_9002:
[----:B------:R-:W-:-:S05]  /*7f60*/  CS2R R6, SRZ ;  /* 0x0000000000067805 */ /* 0x000fca000001ff00 */
[----:B------:R0:W-:Y:S01]  /*7f70*/  STG.E.128 [R16.64], R4 ;  /* 0x0000000410007986 */ /* 0x0001e2000c101d24 */
[----:B------:R-:W-:Y:S05]  /*7f80*/  BRA `(.L_x_8993) ;  /* 0x00000a9000007947 */ /* 0x000fea0003800000 */
.L_x_9001:
        /* <DEDUP_REMOVED lines=23> */
.L_x_9006:
[----:B------:R-:W-:Y:S05]  /*8100*/  BSYNC B0 ;  /* 0x0000000000007941 */ /* 0x000fea0003800000 */
.L_x_9005:
[----:B------:R-:W-:-:S05]  /*8110*/  LOP3.LUT R3, R0, R3, RZ, 0xfc, !PT ;  /* 0x0000000300037212 */ /* 0x000fca00078efcff */
[----:B------:R0:W-:Y:S01]  /*8120*/  STG.E.U8 [R16.64], R3 ;  /* 0x0000000310007986 */ /* 0x0001e2000c101124 */
[----:B------:R-:W-:Y:S05]  /*8130*/  BRA `(.L_x_8993) ;  /* 0x000008e000007947 */ /* 0x000fea0003800000 */
.L_x_9004:
        /* <DEDUP_REMOVED lines=15> */
.L_x_9008:
[----:B------:R-:W-:Y:S01]  /*8230*/  IMAD.MOV.U32 R0, RZ, RZ, 0x7f ;  /* 0x0000007fff007424 */ /* 0x000fe200078e00ff */
[----:B------:R-:W-:-:S04]  /*8240*/  ISETP.GT.U32.AND P0, PT, R2, 0x7f800000, PT ;  /* 0x7f8000000200780c */ /* 0x000fc80003f04070 */
[----:B------:R-:W-:-:S04]  /*8250*/  SEL R0, R0, 0x7c, P0 ;  /* 0x0000007c00007807 */ /* 0x000fc80000000000 */
.L_x_9009:
[----:B------:R-:W-:Y:S05]  /*8260*/  BSYNC B0 ;  /* 0x0000000000007941 */ /* 0x000fea0003800000 */
.L_x_9007:
[----:B------:R-:W-:-:S04]  /*8270*/  LOP3.LUT R2, R3, 0x80000000, RZ, 0xc0, !PT ;  /* 0x8000000003027812 */ /* 0x000fc800078ec0ff */
[----:B------:R-:W-:-:S04]  /*8280*/  SHF.R.U32.HI R3, RZ, 0x18, R2 ;  /* 0x00000018ff037819 */ /* 0x000fc80000011602 */
[----:B------:R-:W-:-:S05]  /*8290*/  LOP3.LUT R3, R0, R3, RZ, 0xfc, !PT ;  /* 0x0000000300037212 */ /* 0x000fca00078efcff */
[----:B------:R0:W-:Y:S01]  /*82a0*/  STG.E.U8 [R16.64], R3 ;  /* 0x0000000310007986 */ /* 0x0001e2000c101124 */
[----:B------:R-:W-:Y:S05]  /*82b0*/  BRA `(.L_x_8993) ;  /* 0x0000076000007947 */ /* 0x000fea0003800000 */
.L_x_9003:
[----:B------:R-:W0:Y:S01]  /*82c0*/  F2F.F32.F64 R0, R4 ;  /* 0x0000000400007310 */ /* 0x000e220000301000 */
[----:B------:R-:W0:-:S14]  /*82d0*/  DSETP.GEU.AND P0, PT, |R4|, c[0x2][0x0], PT ;  /* 0x008000000400762a */ /* 0x000e1c0003f0e200 */
[----:B0-----:R-:W-:-:S05]  /*82e0*/  @!P0 FMUL R0, R0, 1.175494350822287508e-38 ;  /* 0x0080000000008820 */ /* 0x001fca0000400000 */
[----:B------:R-:W-:-:S05]  /*82f0*/  F2FP.BF16.PACK_AB R0, RZ, R0 ;  /* 0x00000000ff00723e */ /* 0x000fca00000010ff */
[----:B------:R0:W-:Y:S01]  /*8300*/  STG.E.U16 [R16.64], R0 ;  /* 0x0000000010007986 */ /* 0x0001e2000c101524 */
[----:B------:R-:W-:Y:S05]  /*8310*/  BRA `(.L_x_8993) ;  /* 0x0000070000007947 */ /* 0x000fea0003800000 */
.L_x_9000:
        /* <DEDUP_REMOVED lines=11> */
.L_x_9012:
        /* <DEDUP_REMOVED lines=19> */
.L_x_9015:
[----:B------:R-:W-:-:S04]  /*8500*/  LOP3.LUT R2, R3, 0x80000000, RZ, 0xc0, !PT ;  /* 0x8000000003027812 */ /* 0x000fc800078ec0ff */
[----:B------:R-:W-:-:S04]  /*8510*/  SHF.R.U32.HI R3, RZ, 0x18, R2 ;  /* 0x00000018ff037819 */ /* 0x000fc80000011602 */
[----:B------:R-:W-:-:S04]  /*8520*/  LOP3.LUT R0, R0, R3, RZ, 0xfc, !PT ;  /* 0x0000000300007212 */ /* 0x000fc800078efcff */
[----:B------:R-:W-:Y:S02]  /*8530*/  PRMT R8, R0, 0x7610, R8 ;  /* 0x0000761000087816 */ /* 0x000fe40000000008 */
.L_x_9014:
[----:B------:R-:W-:Y:S05]  /*8540*/  BSYNC B0 ;  /* 0x0000000000007941 */ /* 0x000fea0003800000 */
.L_x_9013:
[----:B------:R0:W-:Y:S01]  /*8550*/  STG.E.U8 [R16.64], R8 ;  /* 0x0000000810007986 */ /* 0x0001e2000c101124 */
[----:B------:R-:W-:Y:S05]  /*8560*/  BRA `(.L_x_8993) ;  /* 0x000004b000007947 */ /* 0x000fea0003800000 */
.L_x_9011:
        /* <DEDUP_REMOVED lines=19> */
.L_x_9018:
[----:B------:R-:W-:-:S04]  /*86a0*/  LOP3.LUT R2, R3, 0x80000000, RZ, 0xc0, !PT ;  /* 0x8000000003027812 */ /* 0x000fc800078ec0ff */
[----:B------:R-:W-:-:S04]  /*86b0*/  SHF.R.U32.HI R3, RZ, 0x18, R2 ;  /* 0x00000018ff037819 */ /* 0x000fc80000011602 */
[----:B------:R-:W-:-:S04]  /*86c0*/  LOP3.LUT R0, R0, R3, RZ, 0xfc, !PT ;  /* 0x0000000300007212 */ /* 0x000fc800078efcff */
[----:B------:R-:W-:Y:S02]  /*86d0*/  PRMT R8, R0, 0x7610, R8 ;  /* 0x0000761000087816 */ /* 0x000fe40000000008 */
.L_x_9017:
[----:B------:R-:W-:Y:S05]  /*86e0*/  BSYNC B0 ;  /* 0x0000000000007941 */ /* 0x000fea0003800000 */
.L_x_9016:
[----:B------:R0:W-:Y:S01]  /*86f0*/  STG.E.U8 [R16.64], R8 ;  /* 0x0000000810007986 */ /* 0x0001e2000c101124 */
[----:B------:R-:W-:Y:S05]  /*8700*/  BRA `(.L_x_8993) ;  /* 0x0000031000007947 */ /* 0x000fea0003800000 */
.L_x_9010:
        /* <DEDUP_REMOVED lines=24> */
.L_x_8992:
        /* <DEDUP_REMOVED lines=20> */
.L_x_9020:
[----:B------:R-:W0:Y:S02]  /*89d0*/  F2I.U64.F64.TRUNC R4, R4 ;  /* 0x0000000400047311 */ /* 0x000e24000030d800 */
[----:B0-----:R0:W-:Y:S01]  /*89e0*/  STG.E.64 [R16.64], R4 ;  /* 0x0000000410007986 */ /* 0x0011e2000c101b24 */
[----:B------:R-:W-:Y:S05]  /*89f0*/  BRA `(.L_x_8993) ;  /* 0x0000002000007947 */ /* 0x000fea0003800000 */
.L_x_9019:
[----:B------:R-:W0:Y:S02]  /*8a00*/  F2I.U32.F64.TRUNC R5, R4 ;  /* 0x0000000400057311 */ /* 0x000e24000030d000 */
[----:B0-----:R0:W-:Y:S02]  /*8a10*/  STG.E [R16.64], R5 ;  /* 0x0000000510007986 */ /* 0x0011e4000c101924 */
.L_x_8993:
[----:B------:R-:W-:Y:S02]  /*8a20*/  IADD3 R19, R19, 0x80, RZ ;  /* 0x0000008013137810 */ /* 0x000fe40007ffe0ff */
.L_x_8888:
[----:B------:R-:W-:Y:S05]  /*8a30*/  BSYNC B6 ;  /* 0x0000000000067941 */ /* 0x000fea0003800000 */
.L_x_8887:
        /* <DEDUP_REMOVED lines=230> */
.L_x_9021:
        /* <DEDUP_REMOVED lines=19> */
.L_x_9025:
[----:B------:R-:W2:Y:S02]  /*99d0*/  LDG.E.U8 R2, [R2.64] ;  /* 0x0000002402027981 */ /* 0x000ea4000c1e1100 */
[----:B--2---:R0:W1:Y:S01]  /*99e0*/  I2F.F64.U16 R4, R2 ;  /* 0x0000000200047312 */ /* 0x0040620000101800 */
[----:B------:R-:W-:Y:S05]  /*99f0*/  BRA `(.L_x_9027) ;  /* 0x00000df000007947 */ /* 0x000fea0003800000 */
.L_x_9024:
        /* <DEDUP_REMOVED lines=9> */
.L_x_9029:
[----:B------:R-:W2:Y:S02]  /*9a90*/  LDG.E R2, [R2.64] ;  /* 0x0000002402027981 */ /* 0x000ea4000c1e1900 */
[----:B--2---:R0:W1:Y:S01]  /*9aa0*/  I2F.F64 R4, R2 ;  /* 0x0000000200047312 */ /* 0x0040620000201c00 */
[----:B------:R-:W-:Y:S05]  /*9ab0*/  BRA `(.L_x_9027) ;  /* 0x00000d3000007947 */ /* 0x000fea0003800000 */
.L_x_9028:
[----:B------:R-:W2:Y:S02]  /*9ac0*/  LDG.E.U16 R2, [R2.64] ;  /* 0x0000002402027981 */ /* 0x000ea4000c1e1500 */
[----:B--2---:R0:W1:Y:S01]  /*9ad0*/  I2F.F64.S16 R4, R2 ;  /* 0x0000000200047312 */ /* 0x0040620000101c00 */
[----:B------:R-:W-:Y:S05]  /*9ae0*/  BRA `(.L_x_9027) ;  /* 0x00000d0000007947 */ /* 0x000fea0003800000 */
.L_x_9023:
        /* <DEDUP_REMOVED lines=10> */
.L_x_9031:
[----:B------:R-:W2:Y:S02]  /*9b90*/  LDG.E.U16 R0, [R2.64] ;  /* 0x0000002402007981 */ /* 0x000ea4000c1e1500 */
[----:B--2---:R-:W-:-:S05]  /*9ba0*/  HADD2.F32 R0, -RZ, R0.H0_H0 ;  /* 0x20000000ff007230 */ /* 0x004fca0000004100 */
[----:B------:R-:W-:-:S04]  /*9bb0*/  FMUL.FTZ R0, R0, 1 ;  /* 0x3f80000000007820 */ /* 0x000fc80000410000 */
[----:B------:R0:W1:Y:S01]  /*9bc0*/  F2F.F64.F32 R4, R0 ;  /* 0x0000000000047310 */ /* 0x0000620000201800 */
[----:B------:R-:W-:Y:S05]  /*9bd0*/  BRA `(.L_x_9027) ;  /* 0x00000c1000007947 */ /* 0x000fea0003800000 */
.L_x_9030:
        /* <DEDUP_REMOVED lines=10> */
.L_x_9033:
[----:B------:R-:W2:Y:S02]  /*9c80*/  LDG.E.U16 R2, [R2.64] ;  /* 0x0000002402027981 */ /* 0x000ea4000c1e1500 */
[----:B--2---:R-:W-:-:S05]  /*9c90*/  HADD2.F32 R0, -RZ, R2.H0_H0 ;  /* 0x20000002ff007230 */ /* 0x004fca0000004100 */
[----:B------:R-:W-:-:S04]  /*9ca0*/  FMUL.FTZ R0, R0, 1 ;  /* 0x3f80000000007820 */ /* 0x000fc80000410000 */
[----:B------:R0:W1:Y:S01]  /*9cb0*/  F2F.F64.F32 R4, R0 ;  /* 0x0000000000047310 */ /* 0x0000620000201800 */
[----:B------:R-:W-:Y:S05]  /*9cc0*/  BRA `(.L_x_9027) ;  /* 0x00000b2000007947 */ /* 0x000fea0003800000 */
.L_x_9032:
[----:B------:R0:W5:Y:S01]  /*9cd0*/  LDG.E.64 R4, [R2.64] ;  /* 0x0000002402047981 */ /* 0x000162000c1e1b00 */
[----:B------:R-:W-:Y:S05]  /*9ce0*/  BRA `(.L_x_9027) ;  /* 0x00000b0000007947 */ /* 0x000fea0003800000 */
.L_x_9022:
        /* <DEDUP_REMOVED lines=13> */
.L_x_9036:
[----:B------:R0:W5:Y:S01]  /*9dc0*/  LDG.E.64 R4, [R2.64] ;  /* 0x0000002402047981 */ /* 0x000162000c1e1b00 */
[----:B------:R-:W-:Y:S05]  /*9dd0*/  BRA `(.L_x_9027) ;  /* 0x00000a1000007947 */ /* 0x000fea0003800000 */
.L_x_9035:
        /* <DEDUP_REMOVED lines=28> */
.L_x_9038:
        /* <DEDUP_REMOVED lines=15> */
.L_x_9037:
[----:B------:R-:W2:Y:S02]  /*a090*/  LDG.E.U16 R0, [R2.64] ;  /* 0x0000002402007981 */ /* 0x000ea4000c1e1500 */
[----:B--2---:R-:W-:-:S05]  /*a0a0*/  PRMT R0, RZ, 0x5410, R0 ;  /* 0x00005410ff007816 */ /* 0x004fca0000000000 */
[----:B------:R-:W-:-:S04]  /*a0b0*/  FMUL.FTZ R0, R0, 1 ;  /* 0x3f80000000007820 */ /* 0x000fc80000410000 */
[----:B------:R0:W1:Y:S01]  /*a0c0*/  F2F.F64.F32 R4, R0 ;  /* 0x0000000000047310 */ /* 0x0000620000201800 */
[----:B------:R-:W-:Y:S05]  /*a0d0*/  BRA `(.L_x_9027) ;  /* 0x0000071000007947 */ /* 0x000fea0003800000 */
.L_x_9034:
        /* <DEDUP_REMOVED lines=11> */
.L_x_9041:
        /* <DEDUP_REMOVED lines=21> */
.L_x_9045:
[----:B------:R-:W-:Y:S05]  /*a2e0*/  BSYNC B1 ;  /* 0x0000000000017941 */ /* 0x000fea0003800000 */
.L_x_9044:
[----:B------:R-:W-:Y:S01]  /*a2f0*/  LEA R3, R0, 0x3b800000, 0x17 ;  /* 0x3b80000000037811 */ /* 0x000fe200078eb8ff */
[----:B------:R-:W-:-:S05]  /*a300*/  IMAD.SHL.U32 R0, R2, 0x100000, RZ ;  /* 0x0010000002007824 */ /* 0x000fca00078e00ff */
[----:B------:R-:W-:Y:S02]  /*a310*/  LOP3.LUT R0, R3, R0, R4, 0xfe, !PT ;  /* 0x0000000003007212 */ /* 0x000fe400078efe04 */
.L_x_9043:
[----:B------:R-:W-:Y:S05]  /*a320*/  BSYNC B0 ;  /* 0x0000000000007941 */ /* 0x000fea0003800000 */
.L_x_9042:
[----:B------:R-:W-:-:S04]  /*a330*/  FMUL.FTZ R0, R0, 1 ;  /* 0x3f80000000007820 */ /* 0x000fc80000410000 */
[----:B------:R0:W1:Y:S01]  /*a340*/  F2F.F64.F32 R4, R0 ;  /* 0x0000000000047310 */ /* 0x0000620000201800 */
[----:B------:R-:W-:Y:S05]  /*a350*/  BRA `(.L_x_9027) ;  /* 0x0000049000007947 */ /* 0x000fea0003800000 */
.L_x_9040:
        /* <DEDUP_REMOVED lines=21> */
.L_x_9049:
[----:B------:R-:W-:Y:S05]  /*a4b0*/  BSYNC B1 ;  /* 0x0000000000017941 */ /* 0x000fea0003800000 */
.L_x_9048:
[----:B------:R-:W-:Y:S01]  /*a4c0*/  LEA R3, R0, 0x37800000, 0x17 ;  /* 0x3780000000037811 */ /* 0x000fe200078eb8ff */
[----:B------:R-:W-:-:S05]  /*a4d0*/  IMAD.SHL.U32 R0, R2, 0x200000, RZ ;  /* 0x0020000002007824 */ /* 0x000fca00078e00ff */
[----:B------:R-:W-:Y:S02]  /*a4e0*/  LOP3.LUT R0, R3, R0, R4, 0xfe, !PT ;  /* 0x0000000003007212 */ /* 0x000fe400078efe04 */
.L_x_9047:
[----:B------:R-:W-:Y:S05]  /*a4f0*/  BSYNC B0 ;  /* 0x0000000000007941 */ /* 0x000fea0003800000 */
.L_x_9046:
[----:B------:R-:W-:-:S04]  /*a500*/  FMUL.FTZ R0, R0, 1 ;  /* 0x3f80000000007820 */ /* 0x000fc80000410000 */
[----:B------:R0:W1:Y:S01]  /*a510*/  F2F.F64.F32 R4, R0 ;  /* 0x0000000000047310 */ /* 0x0000620000201800 */
[----:B------:R-:W-:Y:S05]  /*a520*/  BRA `(.L_x_9027) ;  /* 0x000002c000007947 */ /* 0x000fea0003800000 */
.L_x_9039:
        /* <DEDUP_REMOVED lines=14> */
.L_x_9053:
[----:B------:R-:W-:Y:S05]  /*a610*/  BSYNC B0 ;  /* 0x0000000000007941 */ /* 0x000fea0003800000 */
.L_x_9052:
[----:B------:R-:W-:-:S04]  /*a620*/  FMUL.FTZ R0, R0, 1 ;  /* 0x3f80000000007820 */ /* 0x000fc80000410000 */
[----:B------:R0:W1:Y:S01]  /*a630*/  F2F.F64.F32 R4, R0 ;  /* 0x0000000000047310 */ /* 0x0000620000201800 */
[----:B------:R-:W-:Y:S05]  /*a640*/  BRA `(.L_x_9027) ;  /* 0x000001a000007947 */ /* 0x000fea0003800000 */
.L_x_9026:
        /* <DEDUP_REMOVED lines=21> */
.L_x_9051:
[----:B------:R-:W2:Y:S02]  /*a7a0*/  LDG.E.64 R4, [R2.64] ;  /* 0x0000002402047981 */ /* 0x000ea4000c1e1b00 */
[----:B--2---:R-:W0:Y:S01]  /*a7b0*/  I2F.F64.U64 R4, R4 ;  /* 0x0000000400047312 */ /* 0x004e220000301800 */
[----:B------:R-:W-:Y:S05]  /*a7c0*/  BRA `(.L_x_9027) ;  /* 0x0000002000007947 */ /* 0x000fea0003800000 */
.L_x_9050:
[----:B------:R-:W2:Y:S02]  /*a7d0*/  LDG.E R2, [R2.64] ;  /* 0x0000002402027981 */ /* 0x000ea4000c1e1900 */
[----:B--2---:R0:W1:Y:S02]  /*a7e0*/  I2F.F64.U32 R4, R2 ;  /* 0x0000000200047312 */ /* 0x0040640000201800 */
.L_x_9027:
        /* <DEDUP_REMOVED lines=15> */
[----:B0-----:R-:W-:Y:S01]  /*a8e0*/  STG.E.U8 [R16.64], R5 ;  /* 0x0000000510007986 */ /* 0x001fe2000c101124 */
[----:B------:R-:W-:Y:S05]  /*a8f0*/  EXIT ;  /* 0x000000000000794d */ /* 0x000fea0003800000 */
.L_x_9057:
[----:B------:R-:W0:Y:S02]  /*a900*/  F2I.S64.F64.TRUNC R4, R4 ;  /* 0x0000000400047311 */ /* 0x000e24000030d900 */
[----:B0-----:R-:W-:-:S05]  /*a910*/  IMAD.MOV.U32 R3, RZ, RZ, R4 ;  /* 0x000000ffff037224 */ /* 0x001fca00078e0004 */
[----:B------:R-:W-:Y:S01]  /*a920*/  STG.E.U8 [R16.64], R3 ;  /* 0x0000000310007986 */ /* 0x000fe2000c101124 */
[----:B------:R-:W-:Y:S05]  /*a930*/  EXIT ;  /* 0x000000000000794d */ /* 0x000fea0003800000 */
.L_x_9056:
[----:B------:R-:W-:-:S13]  /*a940*/  ISETP.NE.AND P0, PT, R0, 0x2, PT ;  /* 0x000000020000780c */ /* 0x000fda0003f05270 */
[----:B------:R-:W-:Y:S05]  /*a950*/  @!P0 BRA `(.L_x_9059) ;  /* 0x000000a000008947 */ /* 0x000fea0003800000 */
[----:B------:R-:W-:-:S13]  /*a960*/  ISETP.NE.AND P0, PT, R0, 0x3, PT ;  /* 0x000000030000780c */ /* 0x000fda0003f05270 */
[----:B------:R-:W-:Y:S05]  /*a970*/  @!P0 BRA `(.L_x_9060) ;  /* 0x0000005000008947 */ /* 0x000fea0003800000 */
[----:B------:R-:W-:-:S13]  /*a980*/  ISETP.NE.AND P0, PT, R0, 0x4, PT ;  /* 0x000000040000780c */ /* 0x000fda0003f05270 */
[----:B------:R-:W-:Y:S05]  /*a990*/  @P0 BRA `(.L_x_9058) ;  /* 0x00000ce000000947 */ /* 0x000fea0003800000 */
[----:B------:R-:W0:Y:S02]  /*a9a0*/  F2I.S64.F64.TRUNC R4, R4 ;  /* 0x0000000400047311 */ /* 0x000e24000030d900 */
[----:B0-----:R-:W-:Y:S01]  /*a9b0*/  STG.E.64 [R16.64], R4 ;  /* 0x0000000410007986 */ /* 0x001fe2000c101b24 */
[----:B------:R-:W-:Y:S05]  /*a9c0*/  EXIT ;  /* 0x000000000000794d */ /* 0x000fea0003800000 */
.L_x_9060:
[----:B------:R-:W0:Y:S02]  /*a9d0*/  F2I.F64.TRUNC R5, R4 ;  /* 0x0000000400057311 */ /* 0x000e24000030d100 */
[----:B0-----:R-:W-:Y:S01]  /*a9e0*/  STG.E [R16.64], R5 ;  /* 0x0000000510007986 */ /* 0x001fe2000c101924 */
[----:B------:R-:W-:Y:S05]  /*a9f0*/  EXIT ;  /* 0x000000000000794d */ /* 0x000fea0003800000 */
.L_x_9059:
[----:B------:R-:W0:Y:S02]  /*aa00*/  F2I.F64.TRUNC R5, R4 ;  /* 0x0000000400057311 */ /* 0x000e24000030d100 */
[----:B0-----:R-:W-:Y:S01]  /*aa10*/  STG.E.U16 [R16.64], R5 ;  /* 0x0000000510007986 */ /* 0x001fe2000c101524 */
[----:B------:R-:W-:Y:S05]  /*aa20*/  EXIT ;  /* 0x000000000000794d */ /* 0x000fea0003800000 */
.L_x_9055:
        /* <DEDUP_REMOVED lines=9> */
[----:B------:R-:W-:Y:S01]  /*aac0*/  STG.E [R16.64], R3 ;  /* 0x0000000310007986 */ /* 0x000fe2000c101924 */
[----:B------:R-:W-:Y:S05]  /*aad0*/  EXIT ;  /* 0x000000000000794d */ /* 0x000fea0003800000 */
.L_x_9062:
[----:B------:R-:W0:Y:S01]  /*aae0*/  F2F.F32.F64 R0, R4 ;  /* 0x0000000400007310 */ /* 0x000e220000301000 */
[----:B------:R-:W0:-:S14]  /*aaf0*/  DSETP.GEU.AND P0, PT, |R4|, c[0x2][0x0], PT ;  /* 0x008000000400762a */ /* 0x000e1c0003f0e200 */
[----:B0-----:R-:W-:-:S05]  /*ab00*/  @!P0 FMUL R0, R0, 1.175494350822287508e-38 ;  /* 0x0080000000008820 */ /* 0x001fca0000400000 */
[----:B------:R-:W-:-:S05]  /*ab10*/  F2FP.PACK_AB R0, RZ, R0 ;  /* 0x00000000ff00723e */ /* 0x000fca00000000ff */
[----:B------:R-:W-:Y:S01]  /*ab20*/  STG.E.U16 [R16.64], R0 ;  /* 0x0000000010007986 */ /* 0x000fe2000c101524 */
[----:B------:R-:W-:Y:S05]  /*ab30*/  EXIT ;  /* 0x000000000000794d */ /* 0x000fea0003800000 */
.L_x_9061:
        /* <DEDUP_REMOVED lines=10> */
[----:B------:R-:W-:Y:S01]  /*abe0*/  STG.E.64 [R16.64], R2 ;  /* 0x0000000210007986 */ /* 0x000fe2000c101b24 */
[----:B------:R-:W-:Y:S05]  /*abf0*/  EXIT ;  /* 0x000000000000794d */ /* 0x000fea0003800000 */
.L_x_9064:
[----:B------:R-:W0:Y:S01]  /*ac00*/  F2F.F32.F64 R0, R4 ;  /* 0x0000000400007310 */ /* 0x000e220000301000 */
[----:B------:R-:W0:-:S14]  /*ac10*/  DSETP.GEU.AND P0, PT, |R4|, c[0x2][0x0], PT ;  /* 0x008000000400762a */ /* 0x000e1c0003f0e200 */
[----:B0-----:R-:W-:-:S05]  /*ac20*/  @!P0 FMUL R0, R0, 1.175494350822287508e-38 ;  /* 0x0080000000008820 */ /* 0x001fca0000400000 */
[----:B------:R-:W-:-:S04]  /*ac30*/  F2FP.PACK_AB R3, RZ, R0 ;  /* 0x00000000ff03723e */ /* 0x000fc800000000ff */
[----:B------:R-:W-:-:S05]  /*ac40*/  PRMT R3, R3, 0x5410, RZ ;  /* 0x0000541003037816 */ /* 0x000fca00000000ff */
[----:B------:R-:W-:Y:S01]  /*ac50*/  STG.E [R16.64], R3 ;  /* 0x0000000310007986 */ /* 0x000fe2000c101924 */
[----:B------:R-:W-:Y:S05]  /*ac60*/  EXIT ;  /* 0x000000000000794d */ /* 0x000fea0003800000 */
.L_x_9063:
[----:B------:R-:W-:Y:S01]  /*ac70*/  STG.E.64 [R16.64], R4 ;  /* 0x0000000410007986 */ /* 0x000fe2000c101b24 */
[----:B------:R-:W-:Y:S05]  /*ac80*/  EXIT ;  /* 0x000000000000794d */ /* 0x000fea0003800000 */
.L_x_9054:
        /* <DEDUP_REMOVED lines=10> */
[----:B------:R-:W-:Y:S01]  /*ad30*/  STG.E.U8 [R16.64], R3 ;  /* 0x0000000310007986 */ /* 0x000fe2000c101124 */
[----:B------:R-:W-:Y:S05]  /*ad40*/  EXIT ;  /* 0x000000000000794d */ /* 0x000fea0003800000 */
.L_x_9067:
[----:B------:R-:W-:-:S05]  /*ad50*/  CS2R R6, SRZ ;  /* 0x0000000000067805 */ /* 0x000fca000001ff00 */
[----:B------:R-:W-:Y:S01]  /*ad60*/  STG.E.128 [R16.64], R4 ;  /* 0x0000000410007986 */ /* 0x000fe2000c101d24 */
[----:B------:R-:W-:Y:S05]  /*ad70*/  EXIT ;  /* 0x000000000000794d */ /* 0x000fea0003800000 */
.L_x_9066:
        /* <DEDUP_REMOVED lines=23> */
.L_x_9071:
[----:B------:R-:W-:Y:S05]  /*aef0*/  BSYNC B0 ;  /* 0x0000000000007941 */ /* 0x000fea0003800000 */
.L_x_9070:
[----:B------:R-:W-:-:S05]  /*af00*/  LOP3.LUT R3, R0, R3, RZ, 0xfc, !PT ;  /* 0x0000000300037212 */ /* 0x000fca00078efcff */
[----:B------:R-:W-:Y:S01]  /*af10*/  STG.E.U8 [R16.64], R3 ;  /* 0x0000000310007986 */ /* 0x000fe2000c101124 */
[----:B------:R-:W-:Y:S05]  /*af20*/  EXIT ;  /* 0x000000000000794d */ /* 0x000fea0003800000 */
.L_x_9069:
        /* <DEDUP_REMOVED lines=15> */
.L_x_9073:
[----:B------:R-:W-:Y:S01]  /*b020*/  IMAD.MOV.U32 R0, RZ, RZ, 0x7f ;  /* 0x0000007fff007424 */ /* 0x000fe200078e00ff */
[----:B------:R-:W-:-:S04]  /*b030*/  ISETP.GT.U32.AND P0, PT, R2, 0x7f800000, PT ;  /* 0x7f8000000200780c */ /* 0x000fc80003f04070 */
[----:B------:R-:W-:-:S04]  /*b040*/  SEL R0, R0, 0x7c, P0 ;  /* 0x0000007c00007807 */ /* 0x000fc80000000000 */
.L_x_9074:
[----:B------:R-:W-:Y:S05]  /*b050*/  BSYNC B0 ;  /* 0x0000000000007941 */ /* 0x000fea0003800000 */
.L_x_9072:
[----:B------:R-:W-:-:S04]  /*b060*/  LOP3.LUT R2, R3, 0x80000000, RZ, 0xc0, !PT ;  /* 0x8000000003027812 */ /* 0x000fc800078ec0ff */
[----:B------:R-:W-:-:S04]  /*b070*/  SHF.R.U32.HI R3, RZ, 0x18, R2 ;  /* 0x00000018ff037819 */ /* 0x000fc80000011602 */
[----:B------:R-:W-:-:S05]  /*b080*/  LOP3.LUT R3, R0, R3, RZ, 0xfc, !PT ;  /* 0x0000000300037212 */ /* 0x000fca00078efcff */
[----:B------:R-:W-:Y:S01]  /*b090*/  STG.E.U8 [R16.64], R3 ;  /* 0x0000000310007986 */ /* 0x000fe2000c101124 */
[----:B------:R-:W-:Y:S05]  /*b0a0*/  EXIT ;  /* 0x000000000000794d */ /* 0x000fea0003800000 */
.L_x_9068:
[----:B------:R-:W0:Y:S01]  /*b0b0*/  F2F.F32.F64 R0, R4 ;  /* 0x0000000400007310 */ /* 0x000e220000301000 */
[----:B------:R-:W0:-:S14]  /*b0c0*/  DSETP.GEU.AND P0, PT, |R4|, c[0x2][0x0], PT ;  /* 0x008000000400762a */ /* 0x000e1c0003f0e200 */
[----:B0-----:R-:W-:-:S05]  /*b0d0*/  @!P0 FMUL R0, R0, 1.175494350822287508e-38 ;  /* 0x0080000000008820 */ /* 0x001fca0000400000 */
[----:B------:R-:W-:-:S05]  /*b0e0*/  F2FP.BF16.PACK_AB R0, RZ, R0 ;  /* 0x00000000ff00723e */ /* 0x000fca00000010ff */
[----:B------:R-:W-:Y:S01]  /*b0f0*/  STG.E.U16 [R16.64], R0 ;  /* 0x0000000010007986 */ /* 0x000fe2000c101524 */
[----:B------:R-:W-:Y:S05]  /*b100*/  EXIT ;  /* 0x000000000000794d */ /* 0x000fea0003800000 */
.L_x_9065:
        /* <DEDUP_REMOVED lines=9> */
[----:B0-----:R-:W-:Y:S01]  /*b1a0*/  STG.E.U16 [R16.64], R5 ;  /* 0x0000000510007986 */ /* 0x001fe2000c101524 */
[----:B------:R-:W-:Y:S05]  /*b1b0*/  EXIT ;  /* 0x000000000000794d */ /* 0x000fea0003800000 */
.L_x_9077:
        /* <DEDUP_REMOVED lines=19> */
.L_x_9080:
[----:B------:R-:W-:-:S04]  /*b2f0*/  LOP3.LUT R2, R3, 0x80000000, RZ, 0xc0, !PT ;  /* 0x8000000003027812 */ /* 0x000fc800078ec0ff */
[----:B------:R-:W-:-:S04]  /*b300*/  SHF.R.U32.HI R3, RZ, 0x18, R2 ;  /* 0x00000018ff037819 */ /* 0x000fc80000011602 */
[----:B------:R-:W-:-:S04]  /*b310*/  LOP3.LUT R0, R0, R3, RZ, 0xfc, !PT ;  /* 0x0000000300007212 */ /* 0x000fc800078efcff */
[----:B------:R-:W-:Y:S02]  /*b320*/  PRMT R8, R0, 0x7610, R8 ;  /* 0x0000761000087816 */ /* 0x000fe40000000008 */
.L_x_9079:
[----:B------:R-:W-:Y:S05]  /*b330*/  BSYNC B0 ;  /* 0x0000000000007941 */ /* 0x000fea0003800000 */
.L_x_9078:
[----:B------:R-:W-:Y:S01]  /*b340*/  STG.E.U8 [R16.64], R8 ;  /* 0x0000000810007986 */ /* 0x000fe2000c101124 */
[----:B------:R-:W-:Y:S05]  /*b350*/  EXIT ;  /* 0x000000000000794d */ /* 0x000fea0003800000 */
.L_x_9076:
        /* <DEDUP_REMOVED lines=19> */
.L_x_9083:
[----:B------:R-:W-:-:S04]  /*b490*/  LOP3.LUT R2, R3, 0x80000000, RZ, 0xc0, !PT ;  /* 0x8000000003027812 */ /* 0x000fc800078ec0ff */
[----:B------:R-:W-:-:S04]  /*b4a0*/  SHF.R.U32.HI R3, RZ, 0x18, R2 ;  /* 0x00000018ff037819 */ /* 0x000fc80000011602 */
[----:B------:R-:W-:-:S04]  /*b4b0*/  LOP3.LUT R0, R0, R3, RZ, 0xfc, !PT ;  /* 0x0000000300007212 */ /* 0x000fc800078efcff */
[----:B------:R-:W-:Y:S02]  /*b4c0*/  PRMT R8, R0, 0x7610, R8 ;  /* 0x0000761000087816 */ /* 0x000fe40000000008 */
.L_x_9082:
[----:B------:R-:W-:Y:S05]  /*b4d0*/  BSYNC B0 ;  /* 0x0000000000007941 */ /* 0x000fea0003800000 */
.L_x_9081:
[----:B------:R-:W-:Y:S01]  /*b4e0*/  STG.E.U8 [R16.64], R8 ;  /* 0x0000000810007986 */ /* 0x000fe2000c101124 */
[----:B------:R-:W-:Y:S05]  /*b4f0*/  EXIT ;  /* 0x000000000000794d */ /* 0x000fea0003800000 */
.L_x_9075:
        /* <DEDUP_REMOVED lines=24> */
.L_x_9058:
        /* <DEDUP_REMOVED lines=20> */
.L_x_9085:
[----:B------:R-:W0:Y:S02]  /*b7c0*/  F2I.U64.F64.TRUNC R4, R4 ;  /* 0x0000000400047311 */ /* 0x000e24000030d800 */
[----:B0-----:R-:W-:Y:S01]  /*b7d0*/  STG.E.64 [R16.64], R4 ;  /* 0x0000000410007986 */ /* 0x001fe2000c101b24 */
[----:B------:R-:W-:Y:S05]  /*b7e0*/  EXIT ;  /* 0x000000000000794d */ /* 0x000fea0003800000 */
.L_x_9084:
[----:B------:R-:W0:Y:S02]  /*b7f0*/  F2I.U32.F64.TRUNC R5, R4 ;  /* 0x0000000400057311 */ /* 0x000e24000030d000 */
[----:B0-----:R-:W-:Y:S01]  /*b800*/  STG.E [R16.64], R5 ;  /* 0x0000000510007986 */ /* 0x001fe2000c101924 */
[----:B------:R-:W-:Y:S05]  /*b810*/  EXIT ;  /* 0x000000000000794d */ /* 0x000fea0003800000 */
.L_x_9086:
        /* <DEDUP_REMOVED lines=14> */
.L_x_61695:


//--------------------- .text._ZN2at6native27unrolled_elementwise_kernelIZNS0_50_GLOBAL__N__2680c7bb_12_PowKernel_cu_b2145a98_318429pow_tensor_scalar_kernel_implIddEEvRNS_18TensorIteratorBaseET0_EUldE0_St5arrayIPcLm2EELi4E23TrivialOffsetCalculatorILi1EjESC_NS0_6memory12LoadWithCastILi1EEENSD_13StoreWithCastILi1EEEEEviT_S6_T2_T3_T4_T5_ --------------------------
	.section	.text._ZN2at6native27unrolled_elementwise_kernelIZNS0_50_GLOBAL__N__2680c7bb_12_PowKernel_cu_b2145a98_318429pow_tensor_scalar_kernel_implIddEEvRNS_18TensorIteratorBaseET0_EUldE0_St5arrayIPcLm2EELi4E23TrivialOffsetCalculatorILi1EjESC_NS0_6memory12LoadWithCastILi1EEENSD_13StoreWithCastILi1EEEEEviT_S6_T2_T3_T4_T5_,"ax",@progbits
	.sectioninfo	@"SHI_REGISTERS=34"
	.align	128
        .global         _ZN2at6native27unrolled_elementwise_kernelIZNS0_50_GLOBAL__N__2680c7bb_12_PowKernel_cu_b2145a98_318429pow_tensor_scalar_kernel_implIddEEvRNS_18TensorIteratorBaseET0_EUldE0_St5arrayIPcLm2EELi4E23TrivialOffsetCalculatorILi1EjESC_NS0_6memory12LoadWithCastILi1EEENSD_13StoreWithCastILi1EEEEEviT_S6_T2_T3_T4_T5_
        .type           _ZN2at6native27unrolled_elementwise_kernelIZNS0_50_GLOBAL__N__2680c7bb_12_PowKernel_cu_b2145a98_318429pow_tensor_scalar_kernel_implIddEEvRNS_18TensorIteratorBaseET0_EUldE0_St5arrayIPcLm2EELi4E23TrivialOffsetCalculatorILi1EjESC_NS0_6memory12LoadWithCastILi1EEENSD_13StoreWithCastILi1EEEEEviT_S6_T2_T3_T4_T5_,@function
        .size           _ZN2at6native27unrolled_elementwise_kernelIZNS0_50_GLOBAL__N__2680c7bb_12_PowKernel_cu_b2145a98_318429pow_tensor_scalar_kernel_implIddEEvRNS_18TensorIteratorBaseET0_EUldE0_St5arrayIPcLm2EELi4E23TrivialOffsetCalculatorILi1EjESC_NS0_6memory12LoadWithCastILi1EEENSD_13StoreWithCastILi1EEEEEviT_S6_T2_T3_T4_T5_,(.L_x_61696 - _ZN2at6native27unrolled_elementwise_kernelIZNS0_50_GLOBAL__N__2680c7bb_12_PowKernel_cu_b2145a98_318429pow_tensor_scalar_kernel_implIddEEvRNS_18TensorIteratorBaseET0_EUldE0_St5arrayIPcLm2EELi4E23TrivialOffsetCalculatorILi1EjESC_NS0_6memory12LoadWithCastILi1EEENSD_13StoreWithCastILi1EEEEEviT_S6_T2_T3_T4_T5_)
        .other          _ZN2at6native27unrolled_elementwise_kernelIZNS0_50_GLOBAL__N__2680c7bb_12_PowKernel_cu_b2145a98_318429pow_tensor_scalar_kernel_implIddEEvRNS_18TensorIteratorBaseET0_EUldE0_St5arrayIPcLm2EELi4E23TrivialOffsetCalculatorILi1EjESC_NS0_6memory12LoadWithCastILi1EEENSD_13StoreWithCastILi1EEEEEviT_S6_T2_T3_T4_T5_,@"STO_CUDA_ENTRY STV_DEFAULT"
_ZN2at6native27unrolled_elementwise_kernelIZNS0_50_GLOBAL__N__2680c7bb_12_PowKernel_cu_b2145a98_318429pow_tensor_scalar_kernel_implIddEEvRNS_18TensorIteratorBaseET0_EUldE0_St5arrayIPcLm2EELi4E23TrivialOffsetCalculatorILi1EjESC_NS0_6memory12LoadWithCastILi1EEENSD_13StoreWithCastILi1EEEEEviT_S6_T2_T3_T4_T5_:
.text._ZN2at6native27unrolled_elementwise_kernelIZNS0_50_GLOBAL__N__2680c7bb_12_PowKernel_cu_b2145a98_318429pow_tensor_scalar_kernel_implIddEEvRNS_18TensorIteratorBaseET0_EUldE0_St5arrayIPcLm2EELi4E23TrivialOffsetCalculatorILi1EjESC_NS0_6memory12LoadWithCastILi1EEENSD_13StoreWithCastILi1EEEEEviT_S6_T2_T3_T4_T5_:
        /* <DEDUP_REMOVED lines=30> */
.L_x_9092:
[----:B------:R-:W2:Y:S02]  /*01e0*/  LDG.E.U8 R4, [R4.64] ;  /* 0x0000002404047981 */ /* 0x000ea4000c1e1100 */
[----:B--2---:R0:W1:Y:S01]  /*01f0*/  I2F.F64.U16 R26, R4 ;  /* 0x00000004001a7312 */ /* 0x0040620000101800 */
[----:B------:R-:W-:Y:S05]  /*0200*/  BRA `(.L_x_9094) ;  /* 0x00000e0000007947 */ /* 0x000fea0003800000 */
.L_x_9091:
        /* <DEDUP_REMOVED lines=9> */
.L_x_9096:
[----:B------:R-:W2:Y:S02]  /*02a0*/  LDG.E R4, [R4.64] ;  /* 0x0000002404047981 */ /* 0x000ea4000c1e1900 */
[----:B--2---:R0:W1:Y:S01]  /*02b0*/  I2F.F64 R26, R4 ;  /* 0x00000004001a7312 */ /* 0x0040620000201c00 */
[----:B------:R-:W-:Y:S05]  /*02c0*/  BRA `(.L_x_9094) ;  /* 0x00000d4000007947 */ /* 0x000fea0003800000 */
.L_x_9095:
[----:B------:R-:W2:Y:S02]  /*02d0*/  LDG.E.U16 R4, [R4.64] ;  /* 0x0000002404047981 */ /* 0x000ea4000c1e1500 */
[----:B--2---:R0:W1:Y:S01]  /*02e0*/  I2F.F64.S16 R26, R4 ;  /* 0x00000004001a7312 */ /* 0x0040620000101c00 */
[----:B------:R-:W-:Y:S05]  /*02f0*/  BRA `(.L_x_9094) ;  /* 0x00000d1000007947 */ /* 0x000fea0003800000 */
.L_x_9090:
        /* <DEDUP_REMOVED lines=10> */
.L_x_9098:
[----:B------:R-:W2:Y:S02]  /*03a0*/  LDG.E.U16 R0, [R4.64] ;  /* 0x0000002404007981 */ /* 0x000ea4000c1e1500 */
[----:B--2---:R-:W-:-:S05]  /*03b0*/  HADD2.F32 R0, -RZ, R0.H0_H0 ;  /* 0x20000000ff007230 */ /* 0x004fca0000004100 */
[----:B------:R-:W-:-:S04]  /*03c0*/  FMUL.FTZ R0, R0, 1 ;  /* 0x3f80000000007820 */ /* 0x000fc80000410000 */
[----:B------:R0:W1:Y:S01]  /*03d0*/  F2F.F64.F32 R26, R0 ;  /* 0x00000000001a7310 */ /* 0x0000620000201800 */
[----:B------:R-:W-:Y:S05]  /*03e0*/  BRA `(.L_x_9094) ;  /* 0x00000c2000007947 */ /* 0x000fea0003800000 */
.L_x_9097:
        /* <DEDUP_REMOVED lines=10> */
.L_x_9100:
[----:B------:R-:W2:Y:S02]  /*0490*/  LDG.E.U16 R4, [R4.64] ;  /* 0x0000002404047981 */ /* 0x000ea4000c1e1500 */
[----:B--2---:R-:W-:-:S05]  /*04a0*/  HADD2.F32 R0, -RZ, R4.H0_H0 ;  /* 0x20000004ff007230 */ /* 0x004fca0000004100 */
[----:B------:R-:W-:-:S04]  /*04b0*/  FMUL.FTZ R0, R0, 1 ;  /* 0x3f80000000007820 */ /* 0x000fc80000410000 */
[----:B------:R0:W1:Y:S01]  /*04c0*/  F2F.F64.F32 R26, R0 ;  /* 0x00000000001a7310 */ /* 0x0000620000201800 */
[----:B------:R-:W-:Y:S05]  /*04d0*/  BRA `(.L_x_9094) ;  /* 0x00000b3000007947 */ /* 0x000fea0003800000 */
.L_x_9099:
[----:B------:R0:W5:Y:S01]  /*04e0*/  LDG.E.64 R26, [R4.64] ;  /* 0x00000024041a7981 */ /* 0x000162000c1e1b00 */
[----:B------:R-:W-:Y:S05]  /*04f0*/  BRA `(.L_x_9094) ;  /* 0x00000b1000007947 */ /* 0x000fea0003800000 */
.L_x_9089:
        /* <DEDUP_REMOVED lines=13> */
.L_x_9103:
[----:B------:R0:W5:Y:S01]  /*05d0*/  LDG.E.64 R26, [R4.64] ;  /* 0x00000024041a7981 */ /* 0x000162000c1e1b00 */
[----:B------:R-:W-:Y:S05]  /*05e0*/  BRA `(.L_x_9094) ;  /* 0x00000a2000007947 */ /* 0x000fea0003800000 */
.L_x_9102:
        /* <DEDUP_REMOVED lines=28> */
.L_x_9105:
        /* <DEDUP_REMOVED lines=16> */
.L_x_9104:
[----:B------:R-:W2:Y:S02]  /*08b0*/  LDG.E.U16 R0, [R4.64] ;  /* 0x0000002404007981 */ /* 0x000ea4000c1e1500 */
[----:B--2---:R-:W-:-:S05]  /*08c0*/  PRMT R0, RZ, 0x5410, R0 ;  /* 0x00005410ff007816 */ /* 0x004fca0000000000 */
[----:B------:R-:W-:-:S04]  /*08d0*/  FMUL.FTZ R0, R0, 1 ;  /* 0x3f80000000007820 */ /* 0x000fc80000410000 */
[----:B------:R0:W1:Y:S01]  /*08e0*/  F2F.F64.F32 R26, R0 ;  /* 0x00000000001a7310 */ /* 0x0000620000201800 */
[----:B------:R-:W-:Y:S05]  /*08f0*/  BRA `(.L_x_9094) ;  /* 0x0000071000007947 */ /* 0x000fea0003800000 */
.L_x_9101:
        /* <DEDUP_REMOVED lines=11> */
.L_x_9108:
        /* <DEDUP_REMOVED lines=21> */
.L_x_9112:
[----:B------:R-:W-:Y:S05]  /*0b00*/  BSYNC B1 ;  /* 0x0000000000017941 */ /* 0x000fea0003800000 */
.L_x_9111:
[----:B------:R-:W-:Y:S01]  /*0b10*/  LEA R5, R0, 0x3b800000, 0x17 ;  /* 0x3b80000000057811 */ /* 0x000fe200078eb8ff */
[----:B------:R-:W-:-:S05]  /*0b20*/  IMAD.SHL.U32 R0, R3, 0x100000, RZ ;  /* 0x0010000003007824 */ /* 0x000fca00078e00ff */
[----:B------:R-:W-:Y:S02]  /*0b30*/  LOP3.LUT R0, R5, R0, R6, 0xfe, !PT ;  /* 0x0000000005007212 */ /* 0x000fe400078efe06 */
.L_x_9110:
[----:B------:R-:W-:Y:S05]  /*0b40*/  BSYNC B0 ;  /* 0x0000000000007941 */ /* 0x000fea0003800000 */
.L_x_9109:
[----:B------:R-:W-:-:S04]  /*0b50*/  FMUL.FTZ R0, R0, 1 ;  /* 0x3f80000000007820 */ /* 0x000fc80000410000 */
[----:B------:R0:W1:Y:S01]  /*0b60*/  F2F.F64.F32 R26, R0 ;  /* 0x00000000001a7310 */ /* 0x0000620000201800 */
[----:B------:R-:W-:Y:S05]  /*0b70*/  BRA `(.L_x_9094) ;  /* 0x0000049000007947 */ /* 0x000fea0003800000 */
.L_x_9107:
        /* <DEDUP_REMOVED lines=21> */
.L_x_9116:
[----:B------:R-:W-:Y:S05]  /*0cd0*/  BSYNC B1 ;  /* 0x0000000000017941 */ /* 0x000fea0003800000 */
.L_x_9115:
[----:B------:R-:W-:Y:S01]  /*0ce0*/  LEA R5, R0, 0x37800000, 0x17 ;  /* 0x3780000000057811 */ /* 0x000fe200078eb8ff */
[----:B------:R-:W-:-:S05]  /*0cf0*/  IMAD.SHL.U32 R0, R3, 0x200000, RZ ;  /* 0x0020000003007824 */ /* 0x000fca00078e00ff */
[----:B------:R-:W-:Y:S02]  /*0d00*/  LOP3.LUT R0, R5, R0, R6, 0xfe, !PT ;  /* 0x0000000005007212 */ /* 0x000fe400078efe06 */
.L_x_9114:
[----:B------:R-:W-:Y:S05]  /*0d10*/  BSYNC B0 ;  /* 0x0000000000007941 */ /* 0x000fea0003800000 */
.L_x_9113:
[----:B------:R-:W-:-:S04]  /*0d20*/  FMUL.FTZ R0, R0, 1 ;  /* 0x3f80000000007820 */ /* 0x000fc80000410000 */
[----:B------:R0:W1:Y:S01]  /*0d30*/  F2F.F64.F32 R26, R0 ;  /* 0x00000000001a7310 */ /* 0x0000620000201800 */
[----:B------:R-:W-:Y:S05]  /*0d40*/  BRA `(.L_x_9094) ;  /* 0x000002c000007947 */ /* 0x000fea0003800000 */
.L_x_9106:
        /* <DEDUP_REMOVED lines=14> */
.L_x_9120:
[----:B------:R-:W-:Y:S05]  /*0e30*/  BSYNC B0 ;  /* 0x0000000000007941 */ /* 0x000fea0003800000 */
.L_x_9119:
[----:B------:R-:W-:-:S04]  /*0e40*/  FMUL.FTZ R0, R0, 1 ;  /* 0x3f80000000007820 */ /* 0x000fc80000410000 */
[----:B------:R0:W1:Y:S01]  /*0e50*/  F2F.F64.F32 R26, R0 ;  /* 0x00000000001a7310 */ /* 0x0000620000201800 */
[----:B------:R-:W-:Y:S05]  /*0e60*/  BRA `(.L_x_9094) ;  /* 0x000001a000007947 */ /* 0x000fea0003800000 */
.L_x_9093:
        /* <DEDUP_REMOVED lines=21> */
.L_x_9118:
[----:B------:R-:W2:Y:S02]  /*0fc0*/  LDG.E.64 R26, [R4.64] ;  /* 0x00000024041a7981 */ /* 0x000ea4000c1e1b00 */
[----:B--2---:R-:W0:Y:S01]  /*0fd0*/  I2F.F64.U64 R26, R26 ;  /* 0x0000001a001a7312 */ /* 0x004e220000301800 */
[----:B------:R-:W-:Y:S05]  /*0fe0*/  BRA `(.L_x_9094) ;  /* 0x0000002000007947 */ /* 0x000fea0003800000 */
.L_x_9117:
[----:B------:R-:W2:Y:S02]  /*0ff0*/  LDG.E R4, [R4.64] ;  /* 0x0000002404047981 */ /* 0x000ea4000c1e1900 */
[----:B--2---:R0:W1:Y:S02]  /*1000*/  I2F.F64.U32 R26, R4 ;  /* 0x00000004001a7312 */ /* 0x0040640000201800 */
.L_x_9094:
[----:B------:R-:W2:Y:S02]  /*1010*/  S2R R22, SR_TID.X ;  /* 0x0000000000167919 */ /* 0x000ea40000002100 */
[----:B--2---:R-:W-:Y:S02]  /*1020*/  IADD3 R22, R22, 0x80, RZ ;  /* 0x0000008016167810 */ /* 0x004fe40007ffe0ff */
.L_x_9088:
[----:B-1----:R-:W-:Y:S05]  /*1030*/  BSYNC B6 ;  /* 0x0000000000067941 */ /* 0x002fea0003800000 */
.L_x_9087:
        /* <DEDUP_REMOVED lines=22> */
.L_x_9126:
[----:B------:R-:W2:Y:S02]  /*11a0*/  LDG.E.U8 R4, [R4.64] ;  /* 0x0000002404047981 */ /* 0x000ea4000c1e1100 */
[----:B--2---:R0:W1:Y:S01]  /*11b0*/  I2F.F64.U16 R28, R4 ;  /* 0x00000004001c7312 */ /* 0x0040620000101800 */
[----:B------:R-:W-:Y:S05]  /*11c0*/  BRA `(.L_x_9128) ;  /* 0x00000df000007947 */ /* 0x000fea0003800000 */
.L_x_9125:
        /* <DEDUP_REMOVED lines=9> */
.L_x_9130:
[----:B------:R-:W2:Y:S02]  /*1260*/  LDG.E R4, [R4.64] ;  /* 0x0000002404047981 */ /* 0x000ea4000c1e1900 */
[----:B--2---:R0:W1:Y:S01]  /*1270*/  I2F.F64 R28, R4 ;  /* 0x00000004001c7312 */ /* 0x0040620000201c00 */
[----:B------:R-:W-:Y:S05]  /*1280*/  BRA `(.L_x_9128) ;  /* 0x00000d3000007947 */ /* 0x000fea0003800000 */
.L_x_9129:
[----:B------:R-:W2:Y:S02]  /*1290*/  LDG.E.U16 R4, [R4.64] ;  /* 0x0000002404047981 */ /* 0x000ea4000c1e1500 */
[----:B--2---:R0:W1:Y:S01]  /*12a0*/  I2F.F64.S16 R28, R4 ;  /* 0x00000004001c7312 */ /* 0x0040620000101c00 */
[----:B------:R-:W-:Y:S05]  /*12b0*/  BRA `(.L_x_9128) ;  /* 0x00000d0000007947 */ /* 0x000fea0003800000 */
.L_x_9124:
        /* <DEDUP_REMOVED lines=10> */
.L_x_9132:
[----:B------:R-:W2:Y:S02]  /*1360*/  LDG.E.U16 R0, [R4.64] ;  /* 0x0000002404007981 */ /* 0x000ea4000c1e1500 */
[----:B--2---:R-:W-:-:S05]  /*1370*/  HADD2.F32 R0, -RZ, R0.H0_H0 ;  /* 0x20000000ff007230 */ /* 0x004fca0000004100 */
[----:B------:R-:W-:-:S04]  /*1380*/  FMUL.FTZ R0, R0, 1 ;  /* 0x3f80000000007820 */ /* 0x000fc80000410000 */
[----:B------:R0:W1:Y:S01]  /*1390*/  F2F.F64.F32 R28, R0 ;  /* 0x00000000001c7310 */ /* 0x0000620000201800 */
[----:B------:R-:W-:Y:S05]  /*13a0*/  BRA `(.L_x_9128) ;  /* 0x00000c1000007947 */ /* 0x000fea0003800000 */
.L_x_9131:
        /* <DEDUP_REMOVED lines=10> */
.L_x_9134:
[----:B------:R-:W2:Y:S02]  /*1450*/  LDG.E.U16 R4, [R4.64] ;  /* 0x0000002404047981 */ /* 0x000ea4000c1e1500 */
[----:B--2---:R-:W-:-:S05]  /*1460*/  HADD2.F32 R0, -RZ, R4.H0_H0 ;  /* 0x20000004ff007230 */ /* 0x004fca0000004100 */
[----:B------:R-:W-:-:S04]  /*1470*/  FMUL.FTZ R0, R0, 1 ;  /* 0x3f80000000007820 */ /* 0x000fc80000410000 */
[----:B------:R0:W1:Y:S01]  /*1480*/  F2F.F64.F32 R28, R0 ;  /* 0x00000000001c7310 */ /* 0x0000620000201800 */
[----:B------:R-:W-:Y:S05]  /*1490*/  BRA `(.L_x_9128) ;  /* 0x00000b2000007947 */ /* 0x000fea0003800000 */
.L_x_9133:
[----:B------:R0:W5:Y:S01]  /*14a0*/  LDG.E.64 R28, [R4.64] ;  /* 0x00000024041c7981 */ /* 0x000162000c1e1b00 */
[----:B------:R-:W-:Y:S05]  /*14b0*/  BRA `(.L_x_9128) ;  /* 0x00000b0000007947 */ /* 0x000fea0003800000 */
.L_x_9123:
        /* <DEDUP_REMOVED lines=13> */
.L_x_9137:
[----:B------:R0:W5:Y:S01]  /*1590*/  LDG.E.64 R28, [R4.64] ;  /* 0x00000024041c7981 */ /* 0x000162000c1e1b00 */
[----:B------:R-:W-:Y:S05]  /*15a0*/  BRA `(.L_x_9128) ;  /* 0x00000a1000007947 */ /* 0x000fea0003800000 */
.L_x_9136:
        /* <DEDUP_REMOVED lines=28> */
.L_x_9139:
        /* <DEDUP_REMOVED lines=15> */
.L_x_9138:
[----:B------:R-:W2:Y:S02]  /*1860*/  LDG.E.U16 R0, [R4.64] ;  /* 0x0000002404007981 */ /* 0x000ea4000c1e1500 */
[----:B--2---:R-:W-:-:S05]  /*1870*/  PRMT R0, RZ, 0x5410, R0 ;  /* 0x00005410ff007816 */ /* 0x004fca0000000000 */
[----:B------:R-:W-:-:S04]  /*1880*/  FMUL.FTZ R0, R0, 1 ;  /* 0x3f80000000007820 */ /* 0x000fc80000410000 */
[----:B------:R0:W1:Y:S01]  /*1890*/  F2F.F64.F32 R28, R0 ;  /* 0x00000000001c7310 */ /* 0x0000620000201800 */
[----:B------:R-:W-:Y:S05]  /*18a0*/  BRA `(.L_x_9128) ;  /* 0x0000071000007947 */ /* 0x000fea0003800000 */
.L_x_9135:
        /* <DEDUP_REMOVED lines=11> */
.L_x_9142:
        /* <DEDUP_REMOVED lines=21> */
.L_x_9146:
[----:B------:R-:W-:Y:S05]  /*1ab0*/  BSYNC B1 ;  /* 0x0000000000017941 */ /* 0x000fea0003800000 */
.L_x_9145:
[----:B------:R-:W-:Y:S01]  /*1ac0*/  LEA R5, R0, 0x3b800000, 0x17 ;  /* 0x3b80000000057811 */ /* 0x000fe200078eb8ff */
[----:B------:R-:W-:-:S05]  /*1ad0*/  IMAD.SHL.U32 R0, R3, 0x100000, RZ ;  /* 0x0010000003007824 */ /* 0x000fca00078e00ff */
[----:B------:R-:W-:Y:S02]  /*1ae0*/  LOP3.LUT R0, R5, R0, R6, 0xfe, !PT ;  /* 0x0000000005007212 */ /* 0x000fe400078efe06 */
.L_x_9144:
[----:B------:R-:W-:Y:S05]  /*1af0*/  BSYNC B0 ;  /* 0x0000000000007941 */ /* 0x000fea0003800000 */
.L_x_9143:
[----:B------:R-:W-:-:S04]  /*1b00*/  FMUL.FTZ R0, R0, 1 ;  /* 0x3f80000000007820 */ /* 0x000fc80000410000 */
[----:B------:R0:W1:Y:S01]  /*1b10*/  F2F.F64.F32 R28, R0 ;  /* 0x00000000001c7310 */ /* 0x0000620000201800 */
[----:B------:R-:W-:Y:S05]  /*1b20*/  BRA `(.L_x_9128) ;  /* 0x0000049000007947 */ /* 0x000fea0003800000 */
.L_x_9141:
        /* <DEDUP_REMOVED lines=21> */
.L_x_9150:
[----:B------:R-:W-:Y:S05]  /*1c80*/  BSYNC B1 ;  /* 0x0000000000017941 */ /* 0x000fea0003800000 */
.L_x_9149:
[----:B------:R-:W-:Y:S01]  /*1c90*/  LEA R5, R0, 0x37800000, 0x17 ;  /* 0x3780000000057811 */ /* 0x000fe200078eb8ff */
[----:B------:R-:W-:-:S05]  /*1ca0*/  IMAD.SHL.U32 R0, R3, 0x200000, RZ ;  /* 0x0020000003007824 */ /* 0x000fca00078e00ff */
[----:B------:R-:W-:Y:S02]  /*1cb0*/  LOP3.LUT R0, R5, R0, R6, 0xfe, !PT ;  /* 0x0000000005007212 */ /* 0x000fe400078efe06 */
.L_x_9148:
[----:B------:R-:W-:Y:S05]  /*1cc0*/  BSYNC B0 ;  /* 0x0000000000007941 */ /* 0x000fea0003800000 */
.L_x_9147:
[----:B------:R-:W-:-:S04]  /*1cd0*/  FMUL.FTZ R0, R0, 1 ;  /* 0x3f80000000007820 */ /* 0x000fc80000410000 */
[----:B------:R0:W1:Y:S01]  /*1ce0*/  F2F.F64.F32 R28, R0 ;  /* 0x00000000001c7310 */ /* 0x0000620000201800 */
[----:B------:R-:W-:Y:S05]  /*1cf0*/  BRA `(.L_x_9128) ;  /* 0x000002c000007947 */ /* 0x000fea0003800000 */
.L_x_9140:
        /* <DEDUP_REMOVED lines=14> */
.L_x_9154:
[----:B------:R-:W-:Y:S05]  /*1de0*/  BSYNC B0 ;  /* 0x0000000000007941 */ /* 0x000fea0003800000 */
.L_x_9153:
[----:B------:R-:W-:-:S04]  /*1df0*/  FMUL.FTZ R0, R0, 1 ;  /* 0x3f80000000007820 */ /* 0x000fc80000410000 */
[----:B------:R0:W1:Y:S01]  /*1e00*/  F2F.F64.F32 R28, R0 ;  /* 0x00000000001c7310 */ /* 0x0000620000201800 */
[----:B------:R-:W-:Y:S05]  /*1e10*/  BRA `(.L_x_9128) ;  /* 0x000001a000007947 */ /* 0x000fea0003800000 */
.L_x_9127:
        /* <DEDUP_REMOVED lines=21> */
.L_x_9152:
[----:B------:R-:W2:Y:S02]  /*1f70*/  LDG.E.64 R28, [R4.64] ;  /* 0x00000024041c7981 */ /* 0x000ea4000c1e1b00 */
[----:B--2---:R-:W0:Y:S01]  /*1f80*/  I2F.F64.U64 R28, R28 ;  /* 0x0000001c001c7312 */ /* 0x004e220000301800 */
[----:B------:R-:W-:Y:S05]  /*1f90*/  BRA `(.L_x_9128) ;  /* 0x0000002000007947 */ /* 0x000fea0003800000 */
.L_x_9151:
[----:B------:R-:W2:Y:S02]  /*1fa0*/  LDG.E R4, [R4.64] ;  /* 0x0000002404047981 */ /* 0x000ea4000c1e1900 */
[----:B--2---:R0:W1:Y:S02]  /*1fb0*/  I2F.F64.U32 R28, R4 ;  /* 0x00000004001c7312 */ /* 0x0040640000201800 */
.L_x_9128:
[----:B------:R-:W-:-:S03]  /*1fc0*/  IADD3 R22, R22, 0x80, RZ ;  /* 0x0000008016167810 */ /* 0x000fc60007ffe0ff */
.L_x_9122:
[----:B------:R-:W-:Y:S05]  /*1fd0*/  BSYNC B6 ;  /* 0x0000000000067941 */ /* 0x000fea0003800000 */
.L_x_9121:
        /* <DEDUP_REMOVED lines=24> */
.L_x_9160:
[----:B------:R-:W2:Y:S02]  /*2160*/  LDG.E.U8 R4, [R4.64] ;  /* 0x0000002404047981 */ /* 0x000ea4000c1e1100 */
[----:B--2---:R0:W2:Y:S01]  /*2170*/  I2F.F64.U16 R24, R4 ;  /* 0x0000000400187312 */ /* 0x0040a20000101800 */
[----:B------:R-:W-:Y:S05]  /*2180*/  BRA `(.L_x_9162) ;  /* 0x00000df000007947 */ /* 0x000fea0003800000 */
.L_x_9159:
        /* <DEDUP_REMOVED lines=9> */
.L_x_9164:
[----:B------:R-:W2:Y:S02]  /*2220*/  LDG.E R4, [R4.64] ;  /* 0x0000002404047981 */ /* 0x000ea4000c1e1900 */
[----:B--2---:R0:W2:Y:S01]  /*2230*/  I2F.F64 R24, R4 ;  /* 0x0000000400187312 */ /* 0x0040a20000201c00 */
[----:B------:R-:W-:Y:S05]  /*2240*/  BRA `(.L_x_9162) ;  /* 0x00000d3000007947 */ /* 0x000fea0003800000 */
.L_x_9163:
[----:B------:R-:W2:Y:S02]  /*2250*/  LDG.E.U16 R4, [R4.64] ;  /* 0x0000002404047981 */ /* 0x000ea4000c1e1500 */
[----:B--2---:R0:W2:Y:S01]  /*2260*/  I2F.F64.S16 R24, R4 ;  /* 0x0000000400187312 */ /* 0x0040a20000101c00 */
[----:B------:R-:W-:Y:S05]  /*2270*/  BRA `(.L_x_9162) ;  /* 0x00000d0000007947 */ /* 0x000fea0003800000 */
.L_x_9158:
        /* <DEDUP_REMOVED lines=10> */
.L_x_9166:
[----:B------:R-:W2:Y:S02]  /*2320*/  LDG.E.U16 R0, [R4.64] ;  /* 0x0000002404007981 */ /* 0x000ea4000c1e1500 */
[----:B--2---:R-:W-:-:S05]  /*2330*/  HADD2.F32 R0, -RZ, R0.H0_H0 ;  /* 0x20000000ff007230 */ /* 0x004fca0000004100 */
[----:B------:R-:W-:-:S04]  /*2340*/  FMUL.FTZ R0, R0, 1 ;  /* 0x3f80000000007820 */ /* 0x000fc80000410000 */
[----:B------:R0:W2:Y:S01]  /*2350*/  F2F.F64.F32 R24, R0 ;  /* 0x0000000000187310 */ /* 0x0000a20000201800 */
[----:B------:R-:W-:Y:S05]  /*2360*/  BRA `(.L_x_9162) ;  /* 0x00000c1000007947 */ /* 0x000fea0003800000 */
.L_x_9165:
        /* <DEDUP_REMOVED lines=10> */
.L_x_9168:
[----:B------:R-:W2:Y:S02]  /*2410*/  LDG.E.U16 R4, [R4.64] ;  /* 0x0000002404047981 */ /* 0x000ea4000c1e1500 */
[----:B--2---:R-:W-:-:S05]  /*2420*/  HADD2.F32 R0, -RZ, R4.H0_H0 ;  /* 0x20000004ff007230 */ /* 0x004fca0000004100 */
[----:B------:R-:W-:-:S04]  /*2430*/  FMUL.FTZ R0, R0, 1 ;  /* 0x3f80000000007820 */ /* 0x000fc80000410000 */
[----:B------:R0:W2:Y:S01]  /*2440*/  F2F.F64.F32 R24, R0 ;  /* 0x0000000000187310 */ /* 0x0000a20000201800 */
[----:B------:R-:W-:Y:S05]  /*2450*/  BRA `(.L_x_9162) ;  /* 0x00000b2000007947 */ /* 0x000fea0003800000 */
.L_x_9167:
[----:B------:R0:W5:Y:S01]  /*2460*/  LDG.E.64 R24, [R4.64] ;  /* 0x0000002404187981 */ /* 0x000162000c1e1b00 */
[----:B------:R-:W-:Y:S05]  /*2470*/  BRA `(.L_x_9162) ;  /* 0x00000b0000007947 */ /* 0x000fea0003800000 */
.L_x_9157:
        /* <DEDUP_REMOVED lines=13> */
.L_x_9171:
[----:B------:R0:W5:Y:S01]  /*2550*/  LDG.E.64 R24, [R4.64] ;  /* 0x0000002404187981 */ /* 0x000162000c1e1b00 */
[----:B------:R-:W-:Y:S05]  /*2560*/  BRA `(.L_x_9162) ;  /* 0x00000a1000007947 */ /* 0x000fea0003800000 */
.L_x_9170:
        /* <DEDUP_REMOVED lines=28> */
.L_x_9173:
        /* <DEDUP_REMOVED lines=15> */
.L_x_9172:
[----:B------:R-:W2:Y:S02]  /*2820*/  LDG.E.U16 R0, [R4.64] ;  /* 0x0000002404007981 */ /* 0x000ea4000c1e1500 */
[----:B--2---:R-:W-:-:S05]  /*2830*/  PRMT R0, RZ, 0x5410, R0 ;  /* 0x00005410ff007816 */ /* 0x004fca0000000000 */
[----:B------:R-:W-:-:S04]  /*2840*/  FMUL.FTZ R0, R0, 1 ;  /* 0x3f80000000007820 */ /* 0x000fc80000410000 */
[----:B------:R0:W2:Y:S01]  /*2850*/  F2F.F64.F32 R24, R0 ;  /* 0x0000000000187310 */ /* 0x0000a20000201800 */
[----:B------:R-:W-:Y:S05]  /*2860*/  BRA `(.L_x_9162) ;  /* 0x0000071000007947 */ /* 0x000fea0003800000 */
.L_x_9169:
        /* <DEDUP_REMOVED lines=11> */
.L_x_9176:
        /* <DEDUP_REMOVED lines=21> */
.L_x_9180:
[----:B------:R-:W-:Y:S05]  /*2a70*/  BSYNC B1 ;  /* 0x0000000000017941 */ /* 0x000fea0003800000 */
.L_x_9179:
[----:B------:R-:W-:Y:S01]  /*2a80*/  LEA R5, R0, 0x3b800000, 0x17 ;  /* 0x3b80000000057811 */ /* 0x000fe200078eb8ff */
[----:B------:R-:W-:-:S05]  /*2a90*/  IMAD.SHL.U32 R0, R3, 0x100000, RZ ;  /* 0x0010000003007824 */ /* 0x000fca00078e00ff */
[----:B------:R-:W-:Y:S02]  /*2aa0*/  LOP3.LUT R0, R5, R0, R6, 0xfe, !PT ;  /* 0x0000000005007212 */ /* 0x000fe400078efe06 */
.L_x_9178:
[----:B------:R-:W-:Y:S05]  /*2ab0*/  BSYNC B0 ;  /* 0x0000000000007941 */ /* 0x000fea0003800000 */
.L_x_9177:
[----:B------:R-:W-:-:S04]  /*2ac0*/  FMUL.FTZ R0, R0, 1 ;  /* 0x3f80000000007820 */ /* 0x000fc80000410000 */
[----:B------:R0:W2:Y:S01]  /*2ad0*/  F2F.F64.F32 R24, R0 ;  /* 0x0000000000187310 */ /* 0x0000a20000201800 */
[----:B------:R-:W-:Y:S05]  /*2ae0*/  BRA `(.L_x_9162) ;  /* 0x0000049000007947 */ /* 0x000fea0003800000 */
.L_x_9175:
        /* <DEDUP_REMOVED lines=21> */
.L_x_9184:
[----:B------:R-:W-:Y:S05]  /*2c40*/  BSYNC B1 ;  /* 0x0000000000017941 */ /* 0x000fea0003800000 */
.L_x_9183:
[----:B------:R-:W-:Y:S01]  /*2c50*/  LEA R5, R0, 0x37800000, 0x17 ;  /* 0x3780000000057811 */ /* 0x000fe200078eb8ff */
[----:B------:R-:W-:-:S05]  /*2c60*/  IMAD.SHL.U32 R0, R3, 0x200000, RZ ;  /* 0x0020000003007824 */ /* 0x000fca00078e00ff */
[----:B------:R-:W-:Y:S02]  /*2c70*/  LOP3.LUT R0, R5, R0, R6, 0xfe, !PT ;  /* 0x0000000005007212 */ /* 0x000fe400078efe06 */
.L_x_9182:
[----:B------:R-:W-:Y:S05]  /*2c80*/  BSYNC B0 ;  /* 0x0000000000007941 */ /* 0x000fea0003800000 */
.L_x_9181:
[----:B------:R-:W-:-:S04]  /*2c90*/  FMUL.FTZ R0, R0, 1 ;  /* 0x3f80000000007820 */ /* 0x000fc80000410000 */
[----:B------:R0:W2:Y:S01]  /*2ca0*/  F2F.F64.F32 R24, R0 ;  /* 0x0000000000187310 */ /* 0x0000a20000201800 */
[----:B------:R-:W-:Y:S05]  /*2cb0*/  BRA `(.L_x_9162) ;  /* 0x000002c000007947 */ /* 0x000fea0003800000 */
.L_x_9174:
        /* <DEDUP_REMOVED lines=14> */
.L_x_9188:
[----:B------:R-:W-:Y:S05]  /*2da0*/  BSYNC B0 ;  /* 0x0000000000007941 */ /* 0x000fea0003800000 */
.L_x_9187:
[----:B------:R-:W-:-:S04]  /*2db0*/  FMUL.FTZ R0, R0, 1 ;  /* 0x3f80000000007820 */ /* 0x000fc80000410000 */
[----:B------:R0:W2:Y:S01]  /*2dc0*/  F2F.F64.F32 R24, R0 ;  /* 0x0000000000187310 */ /* 0x0000a20000201800 */
[----:B------:R-:W-:Y:S05]  /*2dd0*/  BRA `(.L_x_9162) ;  /* 0x000001a000007947 */ /* 0x000fea0003800000 */
.L_x_9161:
        /* <DEDUP_REMOVED lines=21> */
.L_x_9186:
[----:B------:R-:W2:Y:S02]  /*2f30*/  LDG.E.64 R24, [R4.64] ;  /* 0x0000002404187981 */ /* 0x000ea4000c1e1b00 */
[----:B--2---:R-:W0:Y:S01]  /*2f40*/  I2F.F64.U64 R24, R24 ;  /* 0x0000001800187312 */ /* 0x004e220000301800 */
[----:B------:R-:W-:Y:S05]  /*2f50*/  BRA `(.L_x_9162) ;  /* 0x0000002000007947 */ /* 0x000fea0003800000 */
.L_x_9185:
[----:B------:R-:W2:Y:S02]  /*2f60*/  LDG.E R4, [R4.64] ;  /* 0x0000002404047981 */ /* 0x000ea4000c1e1900 */
[----:B--2---:R0:W2:Y:S02]  /*2f70*/  I2F.F64.U32 R24, R4 ;  /* 0x0000000400187312 */ /* 0x0040a40000201800 */
.L_x_9162:
[----:B------:R-:W-:-:S03]  /*2f80*/  IADD3 R22, R22, 0x80, RZ ;  /* 0x0000008016167810 */ /* 0x000fc60007ffe0ff */
.L_x_9156:
[----:B------:R-:W-:Y:S05]  /*2f90*/  BSYNC B6 ;  /* 0x0000000000067941 */ /* 0x000fea0003800000 */
.L_x_9155:
        /* <DEDUP_REMOVED lines=21> */
.L_x_9194:
[----:B------:R-:W3:Y:S02]  /*30f0*/  LDG.E.U8 R4, [R4.64] ;  /* 0x0000002404047981 */ /* 0x000ee4000c1e1100 */
[----:B---3--:R0:W3:Y:S01]  /*3100*/  I2F.F64.U16 R16, R4 ;  /* 0x0000000400107312 */ /* 0x0080e20000101800 */
[----:B------:R-:W-:Y:S05]  /*3110*/  BRA `(.L_x_9190) ;  /* 0x00000de000007947 */ /* 0x000fea0003800000 */
.L_x_9193:
        /* <DEDUP_REMOVED lines=9> */
.L_x_9197:
[----:B------:R-:W3:Y:S02]  /*31b0*/  LDG.E R4, [R4.64] ;  /* 0x0000002404047981 */ /* 0x000ee4000c1e1900 */
[----:B---3--:R0:W3:Y:S01]  /*31c0*/  I2F.F64 R16, R4 ;  /* 0x0000000400107312 */ /* 0x0080e20000201c00 */
[----:B------:R-:W-:Y:S05]  /*31d0*/  BRA `(.L_x_9190) ;  /* 0x00000d2000007947 */ /* 0x000fea0003800000 */
.L_x_9196:
[----:B------:R-:W3:Y:S02]  /*31e0*/  LDG.E.U16 R4, [R4.64] ;  /* 0x0000002404047981 */ /* 0x000ee4000c1e1500 */
[----:B---3--:R0:W3:Y:S01]  /*31f0*/  I2F.F64.S16 R16, R4 ;  /* 0x0000000400107312 */ /* 0x0080e20000101c00 */
[----:B------:R-:W-:Y:S05]  /*3200*/  BRA `(.L_x_9190) ;  /* 0x00000cf000007947 */ /* 0x000fea0003800000 */
.L_x_9192:
        /* <DEDUP_REMOVED lines=10> */
.L_x_9199:
[----:B------:R-:W3:Y:S02]  /*32b0*/  LDG.E.U16 R0, [R4.64] ;  /* 0x0000002404007981 */ /* 0x000ee4000c1e1500 */
[----:B---3--:R-:W-:-:S05]  /*32c0*/  HADD2.F32 R0, -RZ, R0.H0_H0 ;  /* 0x20000000ff007230 */ /* 0x008fca0000004100 */
[----:B------:R-:W-:-:S04]  /*32d0*/  FMUL.FTZ R0, R0, 1 ;  /* 0x3f80000000007820 */ /* 0x000fc80000410000 */
[----:B------:R0:W3:Y:S01]  /*32e0*/  F2F.F64.F32 R16, R0 ;  /* 0x0000000000107310 */ /* 0x0000e20000201800 */
[----:B------:R-:W-:Y:S05]  /*32f0*/  BRA `(.L_x_9190) ;  /* 0x00000c0000007947 */ /* 0x000fea0003800000 */
.L_x_9198:
        /* <DEDUP_REMOVED lines=10> */
.L_x_9201:
[----:B------:R-:W3:Y:S02]  /*33a0*/  LDG.E.U16 R4, [R4.64] ;  /* 0x0000002404047981 */ /* 0x000ee4000c1e1500 */
[----:B---3--:R-:W-:-:S05]  /*33b0*/  HADD2.F32 R0, -RZ, R4.H0_H0 ;  /* 0x20000004ff007230 */ /* 0x008fca0000004100 */
[----:B------:R-:W-:-:S04]  /*33c0*/  FMUL.FTZ R0, R0, 1 ;  /* 0x3f80000000007820 */ /* 0x000fc80000410000 */
[----:B------:R0:W3:Y:S01]  /*33d0*/  F2F.F64.F32 R16, R0 ;  /* 0x0000000000107310 */ /* 0x0000e20000201800 */
[----:B------:R-:W-:Y:S05]  /*33e0*/  BRA `(.L_x_9190) ;  /* 0x00000b1000007947 */ /* 0x000fea0003800000 */
.L_x_9200:
[----:B------:R0:W5:Y:S01]  /*33f0*/  LDG.E.64 R16, [R4.64] ;  /* 0x0000002404107981 */ /* 0x000162000c1e1b00 */
[----:B------:R-:W-:Y:S05]  /*3400*/  BRA `(.L_x_9190) ;  /* 0x00000af000007947 */ /* 0x000fea0003800000 */
.L_x_9191:
        /* <DEDUP_REMOVED lines=13> */
.L_x_9204:
[----:B------:R0:W5:Y:S01]  /*34e0*/  LDG.E.64 R16, [R4.64] ;  /* 0x0000002404107981 */ /* 0x000162000c1e1b00 */
[----:B------:R-:W-:Y:S05]  /*34f0*/  BRA `(.L_x_9190) ;  /* 0x00000a0000007947 */ /* 0x000fea0003800000 */
.L_x_9203:
        /* <DEDUP_REMOVED lines=28> */
.L_x_9206:
        /* <DEDUP_REMOVED lines=15> */
.L_x_9205:
[----:B------:R-:W3:Y:S02]  /*37b0*/  LDG.E.U16 R0, [R4.64] ;  /* 0x0000002404007981 */ /* 0x000ee4000c1e1500 */
[----:B---3--:R-:W-:-:S05]  /*37c0*/  PRMT R0, RZ, 0x5410, R0 ;  /* 0x00005410ff007816 */ /* 0x008fca0000000000 */
[----:B------:R-:W-:-:S04]  /*37d0*/  FMUL.FTZ R0, R0, 1 ;  /* 0x3f80000000007820 */ /* 0x000fc80000410000 */
[----:B------:R0:W3:Y:S01]  /*37e0*/  F2F.F64.F32 R16, R0 ;  /* 0x0000000000107310 */ /* 0x0000e20000201800 */
[----:B------:R-:W-:Y:S05]  /*37f0*/  BRA `(.L_x_9190) ;  /* 0x0000070000007947 */ /* 0x000fea0003800000 */
.L_x_9202:
        /* <DEDUP_REMOVED lines=11> */
.L_x_9209:
        /* <DEDUP_REMOVED lines=21> */
.L_x_9213:
[----:B------:R-:W-:Y:S05]  /*3a00*/  BSYNC B1 ;  /* 0x0000000000017941 */ /* 0x000fea0003800000 */
.L_x_9212:
[----:B------:R-:W-:Y:S01]  /*3a10*/  LEA R5, R0, 0x3b800000, 0x17 ;  /* 0x3b80000000057811 */ /* 0x000fe200078eb8ff */
[----:B------:R-:W-:-:S05]  /*3a20*/  IMAD.SHL.U32 R0, R3, 0x100000, RZ ;  /* 0x0010000003007824 */ /* 0x000fca00078e00ff */
[----:B------:R-:W-:Y:S02]  /*3a30*/  LOP3.LUT R0, R5, R0, R6, 0xfe, !PT ;  /* 0x0000000005007212 */ /* 0x000fe400078efe06 */
.L_x_9211:
[----:B------:R-:W-:Y:S05]  /*3a40*/  BSYNC B0 ;  /* 0x0000000000007941 */ /* 0x000fea0003800000 */
.L_x_9210:
[----:B------:R-:W-:-:S04]  /*3a50*/  FMUL.FTZ R0, R0, 1 ;  /* 0x3f80000000007820 */ /* 0x000fc80000410000 */
[----:B------:R0:W3:Y:S01]  /*3a60*/  F2F.F64.F32 R16, R0 ;  /* 0x0000000000107310 */ /* 0x0000e20000201800 */
[----:B------:R-:W-:Y:S05]  /*3a70*/  BRA `(.L_x_9190) ;  /* 0x0000048000007947 */ /* 0x000fea0003800000 */
.L_x_9208:
        /* <DEDUP_REMOVED lines=21> */
.L_x_9217:
[----:B------:R-:W-:Y:S05]  /*3bd0*/  BSYNC B1 ;  /* 0x0000000000017941 */ /* 0x000fea0003800000 */
.L_x_9216:
[----:B------:R-:W-:Y:S01]  /*3be0*/  LEA R5, R0, 0x37800000, 0x17 ;  /* 0x3780000000057811 */ /* 0x000fe200078eb8ff */
[----:B------:R-:W-:-:S05]  /*3bf0*/  IMAD.SHL.U32 R0, R3, 0x200000, RZ ;  /* 0x0020000003007824 */ /* 0x000fca00078e00ff */
[----:B------:R-:W-:Y:S02]  /*3c00*/  LOP3.LUT R0, R5, R0, R6, 0xfe, !PT ;  /* 0x0000000005007212 */ /* 0x000fe400078efe06 */
.L_x_9215:
[----:B------:R-:W-:Y:S05]  /*3c10*/  BSYNC B0 ;  /* 0x0000000000007941 */ /* 0x000fea0003800000 */
.L_x_9214:
[----:B------:R-:W-:-:S04]  /*3c20*/  FMUL.FTZ R0, R0, 1 ;  /* 0x3f80000000007820 */ /* 0x000fc80000410000 */
[----:B------:R0:W3:Y:S01]  /*3c30*/  F2F.F64.F32 R16, R0 ;  /* 0x0000000000107310 */ /* 0x0000e20000201800 */
[----:B------:R-:W-:Y:S05]  /*3c40*/  BRA `(.L_x_9190) ;  /* 0x000002b000007947 */ /* 0x000fea0003800000 */
.L_x_9207:
        /* <DEDUP_REMOVED lines=14> */
.L_x_9221:
[----:B------:R-:W-:Y:S05]  /*3d30*/  BSYNC B0 ;  /* 0x0000000000007941 */ /* 0x000fea0003800000 */
.L_x_9220:
[----:B------:R-:W-:-:S04]  /*3d40*/  FMUL.FTZ R0, R0, 1 ;  /* 0x3f80000000007820 */ /* 0x000fc80000410000 */
[----:B------:R0:W3:Y:S01]  /*3d50*/  F2F.F64.F32 R16, R0 ;  /* 0x0000000000107310 */ /* 0x0000e20000201800 */
[----:B------:R-:W-:Y:S05]  /*3d60*/  BRA `(.L_x_9190) ;  /* 0x0000019000007947 */ /* 0x000fea0003800000 */
.L_x_9195:
        /* <DEDUP_REMOVED lines=20> */
.L_x_9219:
[----:B------:R-:W3:Y:S02]  /*3eb0*/  LDG.E.64 R16, [R4.64] ;  /* 0x0000002404107981 */ /* 0x000ee4000c1e1b00 */
[----:B---3--:R-:W0:Y:S01]  /*3ec0*/  I2F.F64.U64 R16, R16 ;  /* 0x0000001000107312 */ /* 0x008e220000301800 */
[----:B------:R-:W-:Y:S05]  /*3ed0*/  BRA `(.L_x_9190) ;  /* 0x0000002000007947 */ /* 0x000fea0003800000 */
.L_x_9218:
[----:B------:R-:W3:Y:S02]  /*3ee0*/  LDG.E R4, [R4.64] ;  /* 0x0000002404047981 */ /* 0x000ee4000c1e1900 */
[----:B---3--:R0:W3:Y:S02]  /*3ef0*/  I2F.F64.U32 R16, R4 ;  /* 0x0000000400107312 */ /* 0x0080e40000201800 */
.L_x_9190:
[----:B------:R-:W-:Y:S05]  /*3f00*/  BSYNC B6 ;  /* 0x0000000000067941 */ /* 0x000fea0003800000 */
.L_x_9189:
[----:B------:R-:W4:Y:S01]  /*3f10*/  S2R R22, SR_TID.X ;  /* 0x0000000000167919 */ /* 0x000f220000002100 */
[----:B------:R-:W3:Y:S01]  /*3f20*/  LDC.U8 R18, c[0x0][0x18c] ;  /* 0x00006300ff127b82 */ /* 0x000ee20000000000 */
[----:B01---5:R-:W0:Y:S01]  /*3f30*/  DMUL R6, R28, R28 ;  /* 0x0000001c1c067228 */ /* 0x023e220000000000 */
[----:B------:R-:W-:Y:S03]  /*3f40*/  BSSY B6, `(.L_x_9222) ;  /* 0x000010d000067945 */ /* 0x000fe60003800000 */
[----:B------:R-:W1:-:S04]  /*3f50*/  DMUL R4, R26, R26 ;  /* 0x0000001a1a047228 */ /* 0x000e480000000000 */
[----:B0-----:R-:W-:-:S04]  /*3f60*/  DMUL R28, R6, R28 ;  /* 0x0000001c061c7228 */ /* 0x001fc80000000000 */
[----:B--2---:R-:W0:-:S04]  /*3f70*/  DMUL R6, R24, R24 ;  /* 0x0000001818067228 */ /* 0x004e080000000000 */
[----:B---3--:R-:W2:-:S04]  /*3f80*/  DMUL R8, R16, R16 ;  /* 0x0000001010087228 */ /* 0x008e880000000000 */
[----:B-1----:R1:W3:Y:S01]  /*3f90*/  DMUL R4, R4, R26 ;  /* 0x0000001a04047228 */ /* 0x0022e20000000000 */
[----:B----4-:R-:W-:-:S03]  /*3fa0*/  ISETP.GE.AND P0, PT, R22, R19, PT ;  /* 0x000000131600720c */ /* 0x010fc60003f06270 */
[----:B0-----:R1:W0:-:S04]  /*3fb0*/  DMUL R24, R6, R24 ;  /* 0x0000001806187228 */ /* 0x0012080000000000 */
[----:B--2---:R1:W2:-:S06]  /*3fc0*/  DMUL R16, R8, R16 ;  /* 0x0000001008107228 */ /* 0x00428c0000000000 */
[----:B------:R-:W-:Y:S05]  /*3fd0*/  @P0 BRA `(.L_x_9223) ;  /* 0x0000103000000947 */ /* 0x000fea0003800000 */
[----:B0123--:R-:W-:Y:S01]  /*3fe0*/  IMAD R0, R2, 0x200, R22 ;  /* 0x0000020002007824 */ /* 0x00ffe200078e0216 */
        /* <DEDUP_REMOVED lines=19> */
.L_x_9227:
[----:B------:R-:W0:Y:S02]  /*4120*/  F2I.S64.F64.TRUNC R4, R4 ;  /* 0x0000000400047311 */ /* 0x000e24000030d900 */
[----:B0-----:R-:W-:-:S05]  /*4130*/  IMAD.MOV.U32 R3, RZ, RZ, R4 ;  /* 0x000000ffff037224 */ /* 0x001fca00078e0004 */
[----:B------:R0:W-:Y:S01]  /*4140*/  STG.E.U8 [R8.64], R3 ;  /* 0x0000000308007986 */ /* 0x0001e2000c101124 */
[----:B------:R-:W-:Y:S05]  /*4150*/  BRA `(.L_x_9223) ;  /* 0x00000eb000007947 */ /* 0x000fea0003800000 */
.L_x_9226:
        /* <DEDUP_REMOVED lines=9> */
.L_x_9230:
[----:B------:R-:W0:Y:S02]  /*41f0*/  F2I.F64.TRUNC R5, R4 ;  /* 0x0000000400057311 */ /* 0x000e24000030d100 */
[----:B0-----:R0:W-:Y:S01]  /*4200*/  STG.E [R8.64], R5 ;  /* 0x0000000508007986 */ /* 0x0011e2000c101924 */
[----:B------:R-:W-:Y:S05]  /*4210*/  BRA `(.L_x_9223) ;  /* 0x00000df000007947 */ /* 0x000fea0003800000 */
.L_x_9229:
[----:B------:R-:W0:Y:S02]  /*4220*/  F2I.F64.TRUNC R5, R4 ;  /* 0x0000000400057311 */ /* 0x000e24000030d100 */
[----:B0-----:R0:W-:Y:S01]  /*4230*/  STG.E.U16 [R8.64], R5 ;  /* 0x0000000508007986 */ /* 0x0011e2000c101524 */
[----:B------:R-:W-:Y:S05]  /*4240*/  BRA `(.L_x_9223) ;  /* 0x00000dc000007947 */ /* 0x000fea0003800000 */
.L_x_9225:
        /* <DEDUP_REMOVED lines=11> */
.L_x_9232:
[----:B------:R-:W0:Y:S01]  /*4300*/  F2F.F32.F64 R0, R4 ;  /* 0x0000000400007310 */ /* 0x000e220000301000 */
[----:B------:R-:W0:-:S14]  /*4310*/  DSETP.GEU.AND P0, PT, |R4|, c[0x2][0x0], PT ;  /* 0x008000000400762a */ /* 0x000e1c0003f0e200 */
[----:B0-----:R-:W-:-:S05]  /*4320*/  @!P0 FMUL R0, R0, 1.175494350822287508e-38 ;  /* 0x0080000000008820 */ /* 0x001fca0000400000 */
[----:B------:R-:W-:-:S05]  /*4330*/  F2FP.PACK_AB R0, RZ, R0 ;  /* 0x00000000ff00723e */ /* 0x000fca00000000ff */
[----:B------:R0:W-:Y:S01]  /*4340*/  STG.E.U16 [R8.64], R0 ;  /* 0x0000000008007986 */ /* 0x0001e2000c101524 */
[----:B------:R-:W-:Y:S05]  /*4350*/  BRA `(.L_x_9223) ;  /* 0x00000cb000007947 */ /* 0x000fea0003800000 */
.L_x_9231:
        /* <DEDUP_REMOVED lines=12> */
.L_x_9234:
[----:B------:R-:W0:Y:S01]  /*4420*/  F2F.F32.F64 R0, R4 ;  /* 0x0000000400007310 */ /* 0x000e220000301000 */
[----:B------:R-:W0:-:S14]  /*4430*/  DSETP.GEU.AND P0, PT, |R4|, c[0x2][0x0], PT ;  /* 0x008000000400762a */ /* 0x000e1c0003f0e200 */
[----:B0-----:R-:W-:-:S05]  /*4440*/  @!P0 FMUL R0, R0, 1.175494350822287508e-38 ;  /* 0x0080000000008820 */ /* 0x001fca0000400000 */
[----:B------:R-:W-:-:S04]  /*4450*/  F2FP.PACK_AB R3, RZ, R0 ;  /* 0x00000000ff03723e */ /* 0x000fc800000000ff */
[----:B------:R-:W-:-:S05]  /*4460*/  PRMT R3, R3, 0x5410, RZ ;  /* 0x0000541003037816 */ /* 0x000fca00000000ff */
[----:B------:R0:W-:Y:S01]  /*4470*/  STG.E [R8.64], R3 ;  /* 0x0000000308007986 */ /* 0x0001e2000c101924 */
[----:B------:R-:W-:Y:S05]  /*4480*/  BRA `(.L_x_9223) ;  /* 0x00000b8000007947 */ /* 0x000fea0003800000 */
.L_x_9233:
[----:B------:R0:W-:Y:S01]  /*4490*/  STG.E.64 [R8.64], R4 ;  /* 0x0000000408007986 */ /* 0x0001e2000c101b24 */
[----:B------:R-:W-:Y:S05]  /*44a0*/  BRA `(.L_x_9223) ;  /* 0x00000b6000007947 */ /* 0x000fea0003800000 */
.L_x_9224:
        /* <DEDUP_REMOVED lines=12> */
.L_x_9237:
[----:B------:R-:W-:-:S05]  /*4570*/  CS2R R6, SRZ ;  /* 0x0000000000067805 */ /* 0x000fca000001ff00 */
[----:B------:R0:W-:Y:S01]  /*4580*/  STG.E.128 [R8.64], R4 ;  /* 0x0000000408007986 */ /* 0x0001e2000c101d24 */
[----:B------:R-:W-:Y:S05]  /*4590*/  BRA `(.L_x_9223) ;  /* 0x00000a7000007947 */ /* 0x000fea0003800000 */
.L_x_9236:
        /* <DEDUP_REMOVED lines=23> */
.L_x_9241:
[----:B------:R-:W-:Y:S05]  /*4710*/  BSYNC B0 ;  /* 0x0000000000007941 */ /* 0x000fea0003800000 */
.L_x_9240:
[----:B------:R-:W-:-:S05]  /*4720*/  LOP3.LUT R7, R0, R7, RZ, 0xfc, !PT ;  /* 0x0000000700077212 */ /* 0x000fca00078efcff */
[----:B------:R0:W-:Y:S01]  /*4730*/  STG.E.U8 [R8.64], R7 ;  /* 0x0000000708007986 */ /* 0x0001e2000c101124 */
[----:B------:R-:W-:Y:S05]  /*4740*/  BRA `(.L_x_9223) ;  /* 0x000008c000007947 */ /* 0x000fea0003800000 */
.L_x_9239:
        /* <DEDUP_REMOVED lines=15> */
.L_x_9243:
[----:B------:R-:W-:Y:S01]  /*4840*/  IMAD.MOV.U32 R0, RZ, RZ, 0x7f ;  /* 0x0000007fff007424 */ /* 0x000fe200078e00ff */
[----:B------:R-:W-:-:S04]  /*4850*/  ISETP.GT.U32.AND P0, PT, R3, 0x7f800000, PT ;  /* 0x7f8000000300780c */ /* 0x000fc80003f04070 */
[----:B------:R-:W-:-:S04]  /*4860*/  SEL R0, R0, 0x7c, P0 ;  /* 0x0000007c00007807 */ /* 0x000fc80000000000 */
.L_x_9244:
[----:B------:R-:W-:Y:S05]  /*4870*/  BSYNC B0 ;  /* 0x0000000000007941 */ /* 0x000fea0003800000 */
.L_x_9242:
[----:B------:R-:W-:-:S04]  /*4880*/  LOP3.LUT R3, R7, 0x80000000, RZ, 0xc0, !PT ;  /* 0x8000000007037812 */ /* 0x000fc800078ec0ff */
[----:B------:R-:W-:-:S04]  /*4890*/  SHF.R.U32.HI R3, RZ, 0x18, R3 ;  /* 0x00000018ff037819 */ /* 0x000fc80000011603 */
[----:B------:R-:W-:-:S05]  /*48a0*/  LOP3.LUT R3, R0, R3, RZ, 0xfc, !PT ;  /* 0x0000000300037212 */ /* 0x000fca00078efcff */
[----:B------:R0:W-:Y:S01]  /*48b0*/  STG.E.U8 [R8.64], R3 ;  /* 0x0000000308007986 */ /* 0x0001e2000c101124 */
[----:B------:R-:W-:Y:S05]  /*48c0*/  BRA `(.L_x_9223) ;  /* 0x0000074000007947 */ /* 0x000fea0003800000 */
.L_x_9238:
[----:B------:R-:W0:Y:S01]  /*48d0*/  F2F.F32.F64 R0, R4 ;  /* 0x0000000400007310 */ /* 0x000e220000301000 */
[----:B------:R-:W0:-:S14]  /*48e0*/  DSETP.GEU.AND P0, PT, |R4|, c[0x2][0x0], PT ;  /* 0x008000000400762a */ /* 0x000e1c0003f0e200 */
[----:B0-----:R-:W-:-:S05]  /*48f0*/  @!P0 FMUL R0, R0, 1.175494350822287508e-38 ;  /* 0x0080000000008820 */ /* 0x001fca0000400000 */
[----:B------:R-:W-:-:S05]  /*4900*/  F2FP.BF16.PACK_AB R0, RZ, R0 ;  /* 0x00000000ff00723e */ /* 0x000fca00000010ff */
[----:B------:R0:W-:Y:S01]  /*4910*/  STG.E.U16 [R8.64], R0 ;  /* 0x0000000008007986 */ /* 0x0001e2000c101524 */
[----:B------:R-:W-:Y:S05]  /*4920*/  BRA `(.L_x_9223) ;  /* 0x000006e000007947 */ /* 0x000fea0003800000 */
.L_x_9235:
        /* <DEDUP_REMOVED lines=11> */
.L_x_9247:
        /* <DEDUP_REMOVED lines=19> */
.L_x_9250:
[----:B------:R-:W-:-:S04]  /*4b10*/  LOP3.LUT R0, R7, 0x80000000, RZ, 0xc0, !PT ;  /* 0x8000000007007812 */ /* 0x000fc800078ec0ff */
[----:B------:R-:W-:-:S04]  /*4b20*/  SHF.R.U32.HI R0, RZ, 0x18, R0 ;  /* 0x00000018ff007819 */ /* 0x000fc80000011600 */
[----:B------:R-:W-:Y:S02]  /*4b30*/  LOP3.LUT R0, R3, R0, RZ, 0xfc, !PT ;  /* 0x0000000003007212 */ /* 0x000fe400078efcff */
.L_x_9249:
[----:B------:R-:W-:Y:S05]  /*4b40*/  BSYNC B0 ;  /* 0x0000000000007941 */ /* 0x000fea0003800000 */
.L_x_9248:
[----:B------:R0:W-:Y:S01]  /*4b50*/  STG.E.U8 [R8.64], R0 ;  /* 0x0000000008007986 */ /* 0x0001e2000c101124 */
[----:B------:R-:W-:Y:S05]  /*4b60*/  BRA `(.L_x_9223) ;  /* 0x000004a000007947 */ /* 0x000fea0003800000 */
.L_x_9246:
        /* <DEDUP_REMOVED lines=19> */
.L_x_9253:
[----:B------:R-:W-:-:S04]  /*4ca0*/  LOP3.LUT R0, R7, 0x80000000, RZ, 0xc0, !PT ;  /* 0x8000000007007812 */ /* 0x000fc800078ec0ff */
[----:B------:R-:W-:-:S04]  /*4cb0*/  SHF.R.U32.HI R0, RZ, 0x18, R0 ;  /* 0x00000018ff007819 */ /* 0x000fc80000011600 */
[----:B------:R-:W-:Y:S02]  /*4cc0*/  LOP3.LUT R0, R3, R0, RZ, 0xfc, !PT ;  /* 0x0000000003007212 */ /* 0x000fe400078efcff */
.L_x_9252:
[----:B------:R-:W-:Y:S05]  /*4cd0*/  BSYNC B0 ;  /* 0x0000000000007941 */ /* 0x000fea0003800000 */
.L_x_9251:
[----:B------:R0:W-:Y:S01]  /*4ce0*/  STG.E.U8 [R8.64], R0 ;  /* 0x0000000008007986 */ /* 0x0001e2000c101124 */
[----:B------:R-:W-:Y:S05]  /*4cf0*/  BRA `(.L_x_9223) ;  /* 0x0000031000007947 */ /* 0x000fea0003800000 */
.L_x_9245:
        /* <DEDUP_REMOVED lines=24> */
.L_x_9228:
        /* <DEDUP_REMOVED lines=20> */
.L_x_9255:
[----:B------:R-:W0:Y:S02]  /*4fc0*/  F2I.U64.F64.TRUNC R4, R4 ;  /* 0x0000000400047311 */ /* 0x000e24000030d800 */
[----:B0-----:R0:W-:Y:S01]  /*4fd0*/  STG.E.64 [R8.64], R4 ;  /* 0x0000000408007986 */ /* 0x0011e2000c101b24 */
[----:B------:R-:W-:Y:S05]  /*4fe0*/  BRA `(.L_x_9223) ;  /* 0x0000002000007947 */ /* 0x000fea0003800000 */
.L_x_9254:
[----:B------:R-:W0:Y:S02]  /*4ff0*/  F2I.U32.F64.TRUNC R5, R4 ;  /* 0x0000000400057311 */ /* 0x000e24000030d000 */
[----:B0-----:R0:W-:Y:S02]  /*5000*/  STG.E [R8.64], R5 ;  /* 0x0000000508007986 */ /* 0x0011e4000c101924 */
.L_x_9223:
[----:B0123--:R-:W-:Y:S05]  /*5010*/  BSYNC B6 ;  /* 0x0000000000067941 */ /* 0x00ffea0003800000 */
.L_x_9222:
        /* <DEDUP_REMOVED lines=22> */
.L_x_9261:
[----:B------:R-:W0:Y:S02]  /*5180*/  F2I.S64.F64.TRUNC R28, R28 ;  /* 0x0000001c001c7311 */ /* 0x000e24000030d900 */
[----:B0-----:R-:W-:-:S05]  /*5190*/  IMAD.MOV.U32 R3, RZ, RZ, R28 ;  /* 0x000000ffff037224 */ /* 0x001fca00078e001c */
[----:B------:R0:W-:Y:S01]  /*51a0*/  STG.E.U8 [R4.64], R3 ;  /* 0x0000000304007986 */ /* 0x0001e2000c101124 */
[----:B------:R-:W-:Y:S05]  /*51b0*/  BRA `(.L_x_9263) ;  /* 0x00000eb000007947 */ /* 0x000fea0003800000 */
.L_x_9260:
        /* <DEDUP_REMOVED lines=9> */
.L_x_9265:
[----:B------:R-:W0:Y:S02]  /*5250*/  F2I.F64.TRUNC R29, R28 ;  /* 0x0000001c001d7311 */ /* 0x000e24000030d100 */
[----:B0-----:R0:W-:Y:S01]  /*5260*/  STG.E [R4.64], R29 ;  /* 0x0000001d04007986 */ /* 0x0011e2000c101924 */
[----:B------:R-:W-:Y:S05]  /*5270*/  BRA `(.L_x_9263) ;  /* 0x00000df000007947 */ /* 0x000fea0003800000 */
.L_x_9264:
[----:B------:R-:W0:Y:S02]  /*5280*/  F2I.F64.TRUNC R29, R28 ;  /* 0x0000001c001d7311 */ /* 0x000e24000030d100 */
[----:B0-----:R0:W-:Y:S01]  /*5290*/  STG.E.U16 [R4.64], R29 ;  /* 0x0000001d04007986 */ /* 0x0011e2000c101524 */
[----:B------:R-:W-:Y:S05]  /*52a0*/  BRA `(.L_x_9263) ;  /* 0x00000dc000007947 */ /* 0x000fea0003800000 */
.L_x_9259:
        /* <DEDUP_REMOVED lines=11> */
.L_x_9267:
[----:B------:R-:W0:Y:S01]  /*5360*/  F2F.F32.F64 R0, R28 ;  /* 0x0000001c00007310 */ /* 0x000e220000301000 */
[----:B------:R-:W0:-:S14]  /*5370*/  DSETP.GEU.AND P0, PT, |R28|, c[0x2][0x0], PT ;  /* 0x008000001c00762a */ /* 0x000e1c0003f0e200 */
[----:B0-----:R-:W-:-:S05]  /*5380*/  @!P0 FMUL R0, R0, 1.175494350822287508e-38 ;  /* 0x0080000000008820 */ /* 0x001fca0000400000 */
[----:B------:R-:W-:-:S05]  /*5390*/  F2FP.PACK_AB R0, RZ, R0 ;  /* 0x00000000ff00723e */ /* 0x000fca00000000ff */
[----:B------:R0:W-:Y:S01]  /*53a0*/  STG.E.U16 [R4.64], R0 ;  /* 0x0000000004007986 */ /* 0x0001e2000c101524 */
[----:B------:R-:W-:Y:S05]  /*53b0*/  BRA `(.L_x_9263) ;  /* 0x00000cb000007947 */ /* 0x000fea0003800000 */
.L_x_9266:
        /* <DEDUP_REMOVED lines=12> */
.L_x_9269:
[----:B------:R-:W0:Y:S01]  /*5480*/  F2F.F32.F64 R0, R28 ;  /* 0x0000001c00007310 */ /* 0x000e220000301000 */
[----:B------:R-:W0:-:S14]  /*5490*/  DSETP.GEU.AND P0, PT, |R28|, c[0x2][0x0], PT ;  /* 0x008000001c00762a */ /* 0x000e1c0003f0e200 */
[----:B0-----:R-:W-:-:S05]  /*54a0*/  @!P0 FMUL R0, R0, 1.175494350822287508e-38 ;  /* 0x0080000000008820 */ /* 0x001fca0000400000 */
[----:B------:R-:W-:-:S04]  /*54b0*/  F2FP.PACK_AB R3, RZ, R0 ;  /* 0x00000000ff03723e */ /* 0x000fc800000000ff */
[----:B------:R-:W-:-:S05]  /*54c0*/  PRMT R3, R3, 0x5410, RZ ;  /* 0x0000541003037816 */ /* 0x000fca00000000ff */
[----:B------:R0:W-:Y:S01]  /*54d0*/  STG.E [R4.64], R3 ;  /* 0x0000000304007986 */ /* 0x0001e2000c101924 */
[----:B------:R-:W-:Y:S05]  /*54e0*/  BRA `(.L_x_9263) ;  /* 0x00000b8000007947 */ /* 0x000fea0003800000 */
.L_x_9268:
[----:B------:R0:W-:Y:S01]  /*54f0*/  STG.E.64 [R4.64], R28 ;  /* 0x0000001c04007986 */ /* 0x0001e2000c101b24 */
[----:B------:R-:W-:Y:S05]  /*5500*/  BRA `(.L_x_9263) ;  /* 0x00000b6000007947 */ /* 0x000fea0003800000 */
.L_x_9258:
        /* <DEDUP_REMOVED lines=12> */
.L_x_9272:
[----:B------:R-:W-:-:S05]  /*55d0*/  CS2R R30, SRZ ;  /* 0x00000000001e7805 */ /* 0x000fca000001ff00 */
[----:B------:R0:W-:Y:S01]  /*55e0*/  STG.E.128 [R4.64], R28 ;  /* 0x0000001c04007986 */ /* 0x0001e2000c101d24 */
[----:B------:R-:W-:Y:S05]  /*55f0*/  BRA `(.L_x_9263) ;  /* 0x00000a7000007947 */ /* 0x000fea0003800000 */
.L_x_9271:
        /* <DEDUP_REMOVED lines=23> */
.L_x_9276:
[----:B------:R-:W-:Y:S05]  /*5770*/  BSYNC B0 ;  /* 0x0000000000007941 */ /* 0x000fea0003800000 */
.L_x_9275:
[----:B------:R-:W-:-:S05]  /*5780*/  LOP3.LUT R7, R0, R7, RZ, 0xfc, !PT ;  /* 0x0000000700077212 */ /* 0x000fca00078efcff */
[----:B------:R0:W-:Y:S01]  /*5790*/  STG.E.U8 [R4.64], R7 ;  /* 0x0000000704007986 */ /* 0x0001e2000c101124 */
[----:B------:R-:W-:Y:S05]  /*57a0*/  BRA `(.L_x_9263) ;  /* 0x000008c000007947 */ /* 0x000fea0003800000 */
.L_x_9274:
        /* <DEDUP_REMOVED lines=15> */
.L_x_9278:
[----:B------:R-:W-:Y:S01]  /*58a0*/  IMAD.MOV.U32 R0, RZ, RZ, 0x7f ;  /* 0x0000007fff007424 */ /* 0x000fe200078e00ff */
[----:B------:R-:W-:-:S04]  /*58b0*/  ISETP.GT.U32.AND P0, PT, R3, 0x7f800000, PT ;  /* 0x7f8000000300780c */ /* 0x000fc80003f04070 */
[----:B------:R-:W-:-:S04]  /*58c0*/  SEL R0, R0, 0x7c, P0 ;  /* 0x0000007c00007807 */ /* 0x000fc80000000000 */
.L_x_9279:
[----:B------:R-:W-:Y:S05]  /*58d0*/  BSYNC B0 ;  /* 0x0000000000007941 */ /* 0x000fea0003800000 */
.L_x_9277:
[----:B------:R-:W-:-:S04]  /*58e0*/  LOP3.LUT R3, R7, 0x80000000, RZ, 0xc0, !PT ;  /* 0x8000000007037812 */ /* 0x000fc800078ec0ff */
[----:B------:R-:W-:-:S04]  /*58f0*/  SHF.R.U32.HI R3, RZ, 0x18, R3 ;  /* 0x00000018ff037819 */ /* 0x000fc80000011603 */
[----:B------:R-:W-:-:S05]  /*5900*/  LOP3.LUT R3, R0, R3, RZ, 0xfc, !PT ;  /* 0x0000000300037212 */ /* 0x000fca00078efcff */
[----:B------:R0:W-:Y:S01]  /*5910*/  STG.E.U8 [R4.64], R3 ;  /* 0x0000000304007986 */ /* 0x0001e2000c101124 */
[----:B------:R-:W-:Y:S05]  /*5920*/  BRA `(.L_x_9263) ;  /* 0x0000074000007947 */ /* 0x000fea0003800000 */
.L_x_9273:
[----:B------:R-:W0:Y:S01]  /*5930*/  F2F.F32.F64 R0, R28 ;  /* 0x0000001c00007310 */ /* 0x000e220000301000 */
[----:B------:R-:W0:-:S14]  /*5940*/  DSETP.GEU.AND P0, PT, |R28|, c[0x2][0x0], PT ;  /* 0x008000001c00762a */ /* 0x000e1c0003f0e200 */
[----:B0-----:R-:W-:-:S05]  /*5950*/  @!P0 FMUL R0, R0, 1.175494350822287508e-38 ;  /* 0x0080000000008820 */ /* 0x001fca0000400000 */
[----:B------:R-:W-:-:S05]  /*5960*/  F2FP.BF16.PACK_AB R0, RZ, R0 ;  /* 0x00000000ff00723e */ /* 0x000fca00000010ff */
[----:B------:R0:W-:Y:S01]  /*5970*/  STG.E.U16 [R4.64], R0 ;  /* 0x0000000004007986 */ /* 0x0001e2000c101524 */
[----:B------:R-:W-:Y:S05]  /*5980*/  BRA `(.L_x_9263) ;  /* 0x000006e000007947 */ /* 0x000fea0003800000 */
.L_x_9270:
        /* <DEDUP_REMOVED lines=11> */
.L_x_9282:
        /* <DEDUP_REMOVED lines=19> */
.L_x_9285:
[----:B------:R-:W-:-:S04]  /*5b70*/  LOP3.LUT R0, R7, 0x80000000, RZ, 0xc0, !PT ;  /* 0x8000000007007812 */ /* 0x000fc800078ec0ff */
[----:B------:R-:W-:-:S04]  /*5b80*/  SHF.R.U32.HI R0, RZ, 0x18, R0 ;  /* 0x00000018ff007819 */ /* 0x000fc80000011600 */
[----:B------:R-:W-:Y:S02]  /*5b90*/  LOP3.LUT R0, R3, R0, RZ, 0xfc, !PT ;  /* 0x0000000003007212 */ /* 0x000fe400078efcff */
.L_x_9284:
[----:B------:R-:W-:Y:S05]  /*5ba0*/  BSYNC B0 ;  /* 0x0000000000007941 */ /* 0x000fea0003800000 */
.L_x_9283:
[----:B------:R0:W-:Y:S01]  /*5bb0*/  STG.E.U8 [R4.64], R0 ;  /* 0x0000000004007986 */ /* 0x0001e2000c101124 */
[----:B------:R-:W-:Y:S05]  /*5bc0*/  BRA `(.L_x_9263) ;  /* 0x000004a000007947 */ /* 0x000fea0003800000 */
.L_x_9281:
        /* <DEDUP_REMOVED lines=19> */
.L_x_9288:
[----:B------:R-:W-:-:S04]  /*5d00*/  LOP3.LUT R0, R7, 0x80000000, RZ, 0xc0, !PT ;  /* 0x8000000007007812 */ /* 0x000fc800078ec0ff */
[----:B------:R-:W-:-:S04]  /*5d10*/  SHF.R.U32.HI R0, RZ, 0x18, R0 ;  /* 0x00000018ff007819 */ /* 0x000fc80000011600 */
[----:B------:R-:W-:Y:S02]  /*5d20*/  LOP3.LUT R0, R3, R0, RZ, 0xfc, !PT ;  /* 0x0000000003007212 */ /* 0x000fe400078efcff */
.L_x_9287:
[----:B------:R-:W-:Y:S05]  /*5d30*/  BSYNC B0 ;  /* 0x0000000000007941 */ /* 0x000fea0003800000 */
.L_x_9286:
[----:B------:R0:W-:Y:S01]  /*5d40*/  STG.E.U8 [R4.64], R0 ;  /* 0x0000000004007986 */ /* 0x0001e2000c101124 */
[----:B------:R-:W-:Y:S05]  /*5d50*/  BRA `(.L_x_9263) ;  /* 0x0000031000007947 */ /* 0x000fea0003800000 */
.L_x_9280:
        /* <DEDUP_REMOVED lines=24> */
.L_x_9262:
        /* <DEDUP_REMOVED lines=20> */
.L_x_9290:
[----:B------:R-:W0:Y:S02]  /*6020*/  F2I.U64.F64.TRUNC R28, R28 ;  /* 0x0000001c001c7311 */ /* 0x000e24000030d800 */
[----:B0-----:R0:W-:Y:S01]  /*6030*/  STG.E.64 [R4.64], R28 ;  /* 0x0000001c04007986 */ /* 0x0011e2000c101b24 */
[----:B------:R-:W-:Y:S05]  /*6040*/  BRA `(.L_x_9263) ;  /* 0x0000002000007947 */ /* 0x000fea0003800000 */
.L_x_9289:
[----:B------:R-:W0:Y:S02]  /*6050*/  F2I.U32.F64.TRUNC R29, R28 ;  /* 0x0000001c001d7311 */ /* 0x000e24000030d000 */
[----:B0-----:R0:W-:Y:S02]  /*6060*/  STG.E [R4.64], R29 ;  /* 0x0000001d04007986 */ /* 0x0011e4000c101924 */
.L_x_9263:
        /* <DEDUP_REMOVED lines=22> */
.L_x_9294:
[----:B------:R-:W0:Y:S02]  /*61d0*/  F2I.S64.F64.TRUNC R24, R24 ;  /* 0x0000001800187311 */ /* 0x000e24000030d900 */
[----:B0-----:R-:W-:-:S05]  /*61e0*/  IMAD.MOV.U32 R3, RZ, RZ, R24 ;  /* 0x000000ffff037224 */ /* 0x001fca00078e0018 */
[----:B------:R0:W-:Y:S01]  /*61f0*/  STG.E.U8 [R4.64], R3 ;  /* 0x0000000304007986 */ /* 0x0001e2000c101124 */
[----:B------:R-:W-:Y:S05]  /*6200*/  BRA `(.L_x_9296) ;  /* 0x00000eb000007947 */ /* 0x000fea0003800000 */
.L_x_9293:
        /* <DEDUP_REMOVED lines=9> */
.L_x_9298:
[----:B------:R-:W0:Y:S02]  /*62a0*/  F2I.F64.TRUNC R25, R24 ;  /* 0x0000001800197311 */ /* 0x000e24000030d100 */
[----:B0-----:R0:W-:Y:S01]  /*62b0*/  STG.E [R4.64], R25 ;  /* 0x0000001904007986 */ /* 0x0011e2000c101924 */
[----:B------:R-:W-:Y:S05]  /*62c0*/  BRA `(.L_x_9296) ;  /* 0x00000df000007947 */ /* 0x000fea0003800000 */
.L_x_9297:
[----:B------:R-:W0:Y:S02]  /*62d0*/  F2I.F64.TRUNC R25, R24 ;  /* 0x0000001800197311 */ /* 0x000e24000030d100 */
[----:B0-----:R0:W-:Y:S01]  /*62e0*/  STG.E.U16 [R4.64], R25 ;  /* 0x0000001904007986 */ /* 0x0011e2000c101524 */
[----:B------:R-:W-:Y:S05]  /*62f0*/  BRA `(.L_x_9296) ;  /* 0x00000dc000007947 */ /* 0x000fea0003800000 */
.L_x_9292:
        /* <DEDUP_REMOVED lines=11> */
.L_x_9300:
[----:B------:R-:W0:Y:S01]  /*63b0*/  F2F.F32.F64 R0, R24 ;  /* 0x0000001800007310 */ /* 0x000e220000301000 */
[----:B------:R-:W0:-:S14]  /*63c0*/  DSETP.GEU.AND P0, PT, |R24|, c[0x2][0x0], PT ;  /* 0x008000001800762a */ /* 0x000e1c0003f0e200 */
[----:B0-----:R-:W-:-:S05]  /*63d0*/  @!P0 FMUL R0, R0, 1.175494350822287508e-38 ;  /* 0x0080000000008820 */ /* 0x001fca0000400000 */
[----:B------:R-:W-:-:S05]  /*63e0*/  F2FP.PACK_AB R0, RZ, R0 ;  /* 0x00000000ff00723e */ /* 0x000fca00000000ff */
[----:B------:R0:W-:Y:S01]  /*63f0*/  STG.E.U16 [R4.64], R0 ;  /* 0x0000000004007986 */ /* 0x0001e2000c101524 */
[----:B------:R-:W-:Y:S05]  /*6400*/  BRA `(.L_x_9296) ;  /* 0x00000cb000007947 */ /* 0x000fea0003800000 */
.L_x_9299:
        /* <DEDUP_REMOVED lines=12> */
.L_x_9302:
[----:B------:R-:W0:Y:S01]  /*64d0*/  F2F.F32.F64 R0, R24 ;  /* 0x0000001800007310 */ /* 0x000e220000301000 */
[----:B------:R-:W0:-:S14]  /*64e0*/  DSETP.GEU.AND P0, PT, |R24|, c[0x2][0x0], PT ;  /* 0x008000001800762a */ /* 0x000e1c0003f0e200 */
[----:B0-----:R-:W-:-:S05]  /*64f0*/  @!P0 FMUL R0, R0, 1.175494350822287508e-38 ;  /* 0x0080000000008820 */ /* 0x001fca0000400000 */
[----:B------:R-:W-:-:S04]  /*6500*/  F2FP.PACK_AB R3, RZ, R0 ;  /* 0x00000000ff03723e */ /* 0x000fc800000000ff */
[----:B------:R-:W-:-:S05]  /*6510*/  PRMT R3, R3, 0x5410, RZ ;  /* 0x0000541003037816 */ /* 0x000fca00000000ff */
[----:B------:R0:W-:Y:S01]  /*6520*/  STG.E [R4.64], R3 ;  /* 0x0000000304007986 */ /* 0x0001e2000c101924 */
[----:B------:R-:W-:Y:S05]  /*6530*/  BRA `(.L_x_9296) ;  /* 0x00000b8000007947 */ /* 0x000fea0003800000 */
.L_x_9301:
[----:B------:R0:W-:Y:S01]  /*6540*/  STG.E.64 [R4.64], R24 ;  /* 0x0000001804007986 */ /* 0x0001e2000c101b24 */
[----:B------:R-:W-:Y:S05]  /*6550*/  BRA `(.L_x_9296) ;  /* 0x00000b6000007947 */ /* 0x000fea0003800000 */
.L_x_9291:
        /* <DEDUP_REMOVED lines=12> */
.L_x_9305:
[----:B------:R-:W-:-:S05]  /*6620*/  CS2R R26, SRZ ;  /* 0x00000000001a7805 */ /* 0x000fca000001ff00 */
[----:B------:R0:W-:Y:S01]  /*6630*/  STG.E.128 [R4.64], R24 ;  /* 0x0000001804007986 */ /* 0x0001e2000c101d24 */
[----:B------:R-:W-:Y:S05]  /*6640*/  BRA `(.L_x_9296) ;  /* 0x00000a7000007947 */ /* 0x000fea0003800000 */
.L_x_9304:
        /* <DEDUP_REMOVED lines=23> */
.L_x_9309:
[----:B------:R-:W-:Y:S05]  /*67c0*/  BSYNC B0 ;  /* 0x0000000000007941 */ /* 0x000fea0003800000 */
.L_x_9308:
[----:B------:R-:W-:-:S05]  /*67d0*/  LOP3.LUT R7, R0, R7, RZ, 0xfc, !PT ;  /* 0x0000000700077212 */ /* 0x000fca00078efcff */
[----:B------:R0:W-:Y:S01]  /*67e0*/  STG.E.U8 [R4.64], R7 ;  /* 0x0000000704007986 */ /* 0x0001e2000c101124 */
[----:B------:R-:W-:Y:S05]  /*67f0*/  BRA `(.L_x_9296) ;  /* 0x000008c000007947 */ /* 0x000fea0003800000 */
.L_x_9307:
        /* <DEDUP_REMOVED lines=15> */
.L_x_9311:
[----:B------:R-:W-:Y:S01]  /*68f0*/  IMAD.MOV.U32 R0, RZ, RZ, 0x7f ;  /* 0x0000007fff007424 */ /* 0x000fe200078e00ff */
[----:B------:R-:W-:-:S04]  /*6900*/  ISETP.GT.U32.AND P0, PT, R3, 0x7f800000, PT ;  /* 0x7f8000000300780c */ /* 0x000fc80003f04070 */
[----:B------:R-:W-:-:S04]  /*6910*/  SEL R0, R0, 0x7c, P0 ;  /* 0x0000007c00007807 */ /* 0x000fc80000000000 */
.L_x_9312:
[----:B------:R-:W-:Y:S05]  /*6920*/  BSYNC B0 ;  /* 0x0000000000007941 */ /* 0x000fea0003800000 */
.L_x_9310:
[----:B------:R-:W-:-:S04]  /*6930*/  LOP3.LUT R3, R7, 0x80000000, RZ, 0xc0, !PT ;  /* 0x8000000007037812 */ /* 0x000fc800078ec0ff */
[----:B------:R-:W-:-:S04]  /*6940*/  SHF.R.U32.HI R3, RZ, 0x18, R3 ;  /* 0x00000018ff037819 */ /* 0x000fc80000011603 */
[----:B------:R-:W-:-:S05]  /*6950*/  LOP3.LUT R3, R0, R3, RZ, 0xfc, !PT ;  /* 0x0000000300037212 */ /* 0x000fca00078efcff */
[----:B------:R0:W-:Y:S01]  /*6960*/  STG.E.U8 [R4.64], R3 ;  /* 0x0000000304007986 */ /* 0x0001e2000c101124 */
[----:B------:R-:W-:Y:S05]  /*6970*/  BRA `(.L_x_9296) ;  /* 0x0000074000007947 */ /* 0x000fea0003800000 */
.L_x_9306:
[----:B------:R-:W0:Y:S01]  /*6980*/  F2F.F32.F64 R0, R24 ;  /* 0x0000001800007310 */ /* 0x000e220000301000 */
[----:B------:R-:W0:-:S14]  /*6990*/  DSETP.GEU.AND P0, PT, |R24|, c[0x2][0x0], PT ;  /* 0x008000001800762a */ /* 0x000e1c0003f0e200 */
[----:B0-----:R-:W-:-:S05]  /*69a0*/  @!P0 FMUL R0, R0, 1.175494350822287508e-38 ;  /* 0x0080000000008820 */ /* 0x001fca0000400000 */
[----:B------:R-:W-:-:S05]  /*69b0*/  F2FP.BF16.PACK_AB R0, RZ, R0 ;  /* 0x00000000ff00723e */ /* 0x000fca00000010ff */
[----:B------:R0:W-:Y:S01]  /*69c0*/  STG.E.U16 [R4.64], R0 ;  /* 0x0000000004007986 */ /* 0x0001e2000c101524 */
[----:B------:R-:W-:Y:S05]  /*69d0*/  BRA `(.L_x_9296) ;  /* 0x000006e000007947 */ /* 0x000fea0003800000 */
.L_x_9303:
        /* <DEDUP_REMOVED lines=11> */
.L_x_9315:
        /* <DEDUP_REMOVED lines=19> */
.L_x_9318:
[----:B------:R-:W-:-:S04]  /*6bc0*/  LOP3.LUT R0, R7, 0x80000000, RZ, 0xc0, !PT ;  /* 0x8000000007007812 */ /* 0x000fc800078ec0ff */
[----:B------:R-:W-:-:S04]  /*6bd0*/  SHF.R.U32.HI R0, RZ, 0x18, R0 ;  /* 0x00000018ff007819 */ /* 0x000fc80000011600 */
[----:B------:R-:W-:Y:S02]  /*6be0*/  LOP3.LUT R0, R3, R0, RZ, 0xfc, !PT ;  /* 0x0000000003007212 */ /* 0x000fe400078efcff */
.L_x_9317:
[----:B------:R-:W-:Y:S05]  /*6bf0*/  BSYNC B0 ;  /* 0x0000000000007941 */ /* 0x000fea0003800000 */
.L_x_9316:
[----:B------:R0:W-:Y:S01]  /*6c00*/  STG.E.U8 [R4.64], R0 ;  /* 0x0000000004007986 */ /* 0x0001e2000c101124 */
[----:B------:R-:W-:Y:S05]  /*6c10*/  BRA `(.L_x_9296) ;  /* 0x000004a000007947 */ /* 0x000fea0003800000 */
.L_x_9314:
        /* <DEDUP_REMOVED lines=19> */
.L_x_9321:
[----:B------:R-:W-:-:S04]  /*6d50*/  LOP3.LUT R0, R7, 0x80000000, RZ, 0xc0, !PT ;  /* 0x8000000007007812 */ /* 0x000fc800078ec0ff */
[----:B------:R-:W-:-:S04]  /*6d60*/  SHF.R.U32.HI R0, RZ, 0x18, R0 ;  /* 0x00000018ff007819 */ /* 0x000fc80000011600 */
[----:B------:R-:W-:Y:S02]  /*6d70*/  LOP3.LUT R0, R3, R0, RZ, 0xfc, !PT ;  /* 0x0000000003007212 */ /* 0x000fe400078efcff */
.L_x_9320:
[----:B------:R-:W-:Y:S05]  /*6d80*/  BSYNC B0 ;  /* 0x0000000000007941 */ /* 0x000fea0003800000 */
.L_x_9319:
[----:B------:R0:W-:Y:S01]  /*6d90*/  STG.E.U8 [R4.64], R0 ;  /* 0x0000000004007986 */ /* 0x0001e2000c101124 */
[----:B------:R-:W-:Y:S05]  /*6da0*/  BRA `(.L_x_9296) ;  /* 0x0000031000007947 */ /* 0x000fea0003800000 */
.L_x_9313:
        /* <DEDUP_REMOVED lines=24> */
.L_x_9295:
        /* <DEDUP_REMOVED lines=20> */
.L_x_9323:
[----:B------:R-:W0:Y:S02]  /*7070*/  F2I.U64.F64.TRUNC R24, R24 ;  /* 0x0000001800187311 */ /* 0x000e24000030d800 */
[----:B0-----:R0:W-:Y:S01]  /*7080*/  STG.E.64 [R4.64], R24 ;  /* 0x0000001804007986 */ /* 0x0011e2000c101b24 */
[----:B------:R-:W-:Y:S05]  /*7090*/  BRA `(.L_x_9296) ;  /* 0x0000002000007947 */ /* 0x000fea0003800000 */
.L_x_9322:
[----:B------:R-:W0:Y:S02]  /*70a0*/  F2I.U32.F64.TRUNC R25, R24 ;  /* 0x0000001800197311 */ /* 0x000e24000030d000 */
[----:B0-----:R0:W-:Y:S02]  /*70b0*/  STG.E [R4.64], R25 ;  /* 0x0000001904007986 */ /* 0x0011e4000c101924 */
.L_x_9296:
[----:B------:R-:W-:Y:S02]  /*70c0*/  IADD3 R22, R22, 0x80, RZ ;  /* 0x0000008016167810 */ /* 0x000fe40007ffe0ff */
.L_x_9257:
[----:B------:R-:W-:Y:S05]  /*70d0*/  BSYNC B6 ;  /* 0x0000000000067941 */ /* 0x000fea0003800000 */
.L_x_9256:
        /* <DEDUP_REMOVED lines=20> */
.L_x_9327:
[----:B------:R-:W0:Y:S02]  /*7220*/  F2I.S64.F64.TRUNC R16, R16 ;  /* 0x0000001000107311 */ /* 0x000e24000030d900 */
[----:B0-----:R-:W-:-:S05]  /*7230*/  IMAD.MOV.U32 R5, RZ, RZ, R16 ;  /* 0x000000ffff057224 */ /* 0x001fca00078e0010 */
[----:B------:R-:W-:Y:S01]  /*7240*/  STG.E.U8 [R2.64], R5 ;  /* 0x0000000502007986 */ /* 0x000fe2000c101124 */
[----:B------:R-:W-:Y:S05]  /*7250*/  EXIT ;  /* 0x000000000000794d */ /* 0x000fea0003800000 */
.L_x_9326:
        /* <DEDUP_REMOVED lines=9> */
.L_x_9330:
[----:B------:R-:W0:Y:S02]  /*72f0*/  F2I.F64.TRUNC R17, R16 ;  /* 0x0000001000117311 */ /* 0x000e24000030d100 */
[----:B0-----:R-:W-:Y:S01]  /*7300*/  STG.E [R2.64], R17 ;  /* 0x0000001102007986 */ /* 0x001fe2000c101924 */
[----:B------:R-:W-:Y:S05]  /*7310*/  EXIT ;  /* 0x000000000000794d */ /* 0x000fea0003800000 */
.L_x_9329:
[----:B------:R-:W0:Y:S02]  /*7320*/  F2I.F64.TRUNC R17, R16 ;  /* 0x0000001000117311 */ /* 0x000e24000030d100 */
[----:B0-----:R-:W-:Y:S01]  /*7330*/  STG.E.U16 [R2.64], R17 ;  /* 0x0000001102007986 */ /* 0x001fe2000c101524 */
[----:B------:R-:W-:Y:S05]  /*7340*/  EXIT ;  /* 0x000000000000794d */ /* 0x000fea0003800000 */
.L_x_9325:
        /* <DEDUP_REMOVED lines=11> */
.L_x_9332:
[----:B------:R-:W0:Y:S01]  /*7400*/  F2F.F32.F64 R0, R16 ;  /* 0x0000001000007310 */ /* 0x000e220000301000 */
[----:B------:R-:W0:-:S14]  /*7410*/  DSETP.GEU.AND P0, PT, |R16|, c[0x2][0x0], PT ;  /* 0x008000001000762a */ /* 0x000e1c0003f0e200 */
[----:B0-----:R-:W-:-:S05]  /*7420*/  @!P0 FMUL R0, R0, 1.175494350822287508e-38 ;  /* 0x0080000000008820 */ /* 0x001fca0000400000 */
[----:B------:R-:W-:-:S05]  /*7430*/  F2FP.PACK_AB R0, RZ, R0 ;  /* 0x00000000ff00723e */ /* 0x000fca00000000ff */
[----:B------:R-:W-:Y:S01]  /*7440*/  STG.E.U16 [R2.64], R0 ;  /* 0x0000000002007986 */ /* 0x000fe2000c101524 */
[----:B------:R-:W-:Y:S05]  /*7450*/  EXIT ;  /* 0x000000000000794d */ /* 0x000fea0003800000 */
.L_x_9331:
        /* <DEDUP_REMOVED lines=12> */
.L_x_9334:
[----:B------:R-:W0:Y:S01]  /*7520*/  F2F.F32.F64 R0, R16 ;  /* 0x0000001000007310 */ /* 0x000e220000301000 */
[----:B------:R-:W0:-:S14]  /*7530*/  DSETP.GEU.AND P0, PT, |R16|, c[0x2][0x0], PT ;  /* 0x008000001000762a */ /* 0x000e1c0003f0e200 */
[----:B0-----:R-:W-:-:S05]  /*7540*/  @!P0 FMUL R0, R0, 1.175494350822287508e-38 ;  /* 0x0080000000008820 */ /* 0x001fca0000400000 */
[----:B------:R-:W-:-:S04]  /*7550*/  F2FP.PACK_AB R5, RZ, R0 ;  /* 0x00000000ff05723e */ /* 0x000fc800000000ff */
[----:B------:R-:W-:-:S05]  /*7560*/  PRMT R5, R5, 0x5410, RZ ;  /* 0x0000541005057816 */ /* 0x000fca00000000ff */
[----:B------:R-:W-:Y:S01]  /*7570*/  STG.E [R2.64], R5 ;  /* 0x0000000502007986 */ /* 0x000fe2000c101924 */
[----:B------:R-:W-:Y:S05]  /*7580*/  EXIT ;  /* 0x000000000000794d */ /* 0x000fea0003800000 */
.L_x_9333:
[----:B------:R-:W-:Y:S01]  /*7590*/  STG.E.64 [R2.64], R16 ;  /* 0x0000001002007986 */ /* 0x000fe2000c101b24 */
[----:B------:R-:W-:Y:S05]  /*75a0*/  EXIT ;  /* 0x000000000000794d */ /* 0x000fea0003800000 */
.L_x_9324:
        /* <DEDUP_REMOVED lines=12> */
.L_x_9337:
[----:B------:R-:W-:-:S05]  /*7670*/  CS2R R18, SRZ ;  /* 0x0000000000127805 */ /* 0x000fca000001ff00 */
[----:B------:R-:W-:Y:S01]  /*7680*/  STG.E.128 [R2.64], R16 ;  /* 0x0000001002007986 */ /* 0x000fe2000c101d24 */
[----:B------:R-:W-:Y:S05]  /*7690*/  EXIT ;  /* 0x000000000000794d */ /* 0x000fea0003800000 */
.L_x_9336:
        /* <DEDUP_REMOVED lines=23> */
.L_x_9341:
[----:B------:R-:W-:Y:S05]  /*7810*/  BSYNC B0 ;  /* 0x0000000000007941 */ /* 0x000fea0003800000 */
.L_x_9340:
[----:B------:R-:W-:-:S05]  /*7820*/  LOP3.LUT R5, R0, R5, RZ, 0xfc, !PT ;  /* 0x0000000500057212 */ /* 0x000fca00078efcff */
[----:B------:R-:W-:Y:S01]  /*7830*/  STG.E.U8 [R2.64], R5 ;  /* 0x0000000502007986 */ /* 0x000fe2000c101124 */
[----:B------:R-:W-:Y:S05]  /*7840*/  EXIT ;  /* 0x000000000000794d */ /* 0x000fea0003800000 */
.L_x_9339:
        /* <DEDUP_REMOVED lines=15> */
.L_x_9343:
[----:B------:R-:W-:Y:S01]  /*7940*/  IMAD.MOV.U32 R0, RZ, RZ, 0x7f ;  /* 0x0000007fff007424 */ /* 0x000fe200078e00ff */
[----:B------:R-:W-:-:S04]  /*7950*/  ISETP.GT.U32.AND P0, PT, R4, 0x7f800000, PT ;  /* 0x7f8000000400780c */ /* 0x000fc80003f04070 */
[----:B------:R-:W-:-:S04]  /*7960*/  SEL R0, R0, 0x7c, P0 ;  /* 0x0000007c00007807 */ /* 0x000fc80000000000 */
.L_x_9344:
[----:B------:R-:W-:Y:S05]  /*7970*/  BSYNC B0 ;  /* 0x0000000000007941 */ /* 0x000fea0003800000 */
.L_x_9342:
[----:B------:R-:W-:-:S04]  /*7980*/  LOP3.LUT R4, R5, 0x80000000, RZ, 0xc0, !PT ;  /* 0x8000000005047812 */ /* 0x000fc800078ec0ff */
[----:B------:R-:W-:-:S04]  /*7990*/  SHF.R.U32.HI R5, RZ, 0x18, R4 ;  /* 0x00000018ff057819 */ /* 0x000fc80000011604 */
[----:B------:R-:W-:-:S05]  /*79a0*/  LOP3.LUT R5, R0, R5, RZ, 0xfc, !PT ;  /* 0x0000000500057212 */ /* 0x000fca00078efcff */
[----:B------:R-:W-:Y:S01]  /*79b0*/  STG.E.U8 [R2.64], R5 ;  /* 0x0000000502007986 */ /* 0x000fe2000c101124 */
[----:B------:R-:W-:Y:S05]  /*79c0*/  EXIT ;  /* 0x000000000000794d */ /* 0x000fea0003800000 */
.L_x_9338:
[----:B------:R-:W0:Y:S01]  /*79d0*/  F2F.F32.F64 R0, R16 ;  /* 0x0000001000007310 */ /* 0x000e220000301000 */
[----:B------:R-:W0:-:S14]  /*79e0*/  DSETP.GEU.AND P0, PT, |R16|, c[0x2][0x0], PT ;  /* 0x008000001000762a */ /* 0x000e1c0003f0e200 */
[----:B0-----:R-:W-:-:S05]  /*79f0*/  @!P0 FMUL R0, R0, 1.175494350822287508e-38 ;  /* 0x0080000000008820 */ /* 0x001fca0000400000 */
[----:B------:R-:W-:-:S05]  /*7a00*/  F2FP.BF16.PACK_AB R0, RZ, R0 ;  /* 0x00000000ff00723e */ /* 0x000fca00000010ff */
[----:B------:R-:W-:Y:S01]  /*7a10*/  STG.E.U16 [R2.64], R0 ;  /* 0x0000000002007986 */ /* 0x000fe2000c101524 */
[----:B------:R-:W-:Y:S05]  /*7a20*/  EXIT ;  /* 0x000000000000794d */ /* 0x000fea0003800000 */
.L_x_9335:
        /* <DEDUP_REMOVED lines=11> */
.L_x_9347:
        /* <DEDUP_REMOVED lines=19> */
.L_x_9350:
[----:B------:R-:W-:-:S04]  /*7c10*/  LOP3.LUT R0, R7, 0x80000000, RZ, 0xc0, !PT ;  /* 0x8000000007007812 */ /* 0x000fc800078ec0ff */
[----:B------:R-:W-:-:S04]  /*7c20*/  SHF.R.U32.HI R5, RZ, 0x18, R0 ;  /* 0x00000018ff057819 */ /* 0x000fc80000011600 */
[----:B------:R-:W-:-:S04]  /*7c30*/  LOP3.LUT R4, R4, R5, RZ, 0xfc, !PT ;  /* 0x0000000504047212 */ /* 0x000fc800078efcff */
[----:B------:R-:W-:Y:S02]  /*7c40*/  PRMT R0, R4, 0x7610, R0 ;  /* 0x0000761004007816 */ /* 0x000fe40000000000 */
.L_x_9349:
[----:B------:R-:W-:Y:S05]  /*7c50*/  BSYNC B0 ;  /* 0x0000000000007941 */ /* 0x000fea0003800000 */
.L_x_9348:
[----:B------:R-:W-:Y:S01]  /*7c60*/  STG.E.U8 [R2.64], R0 ;  /* 0x0000000002007986 */ /* 0x000fe2000c101124 */
[----:B------:R-:W-:Y:S05]  /*7c70*/  EXIT ;  /* 0x000000000000794d */ /* 0x000fea0003800000 */
.L_x_9346:
        /* <DEDUP_REMOVED lines=19> */
.L_x_9353:
[----:B------:R-:W-:-:S04]  /*7db0*/  LOP3.LUT R0, R7, 0x80000000, RZ, 0xc0, !PT ;  /* 0x8000000007007812 */ /* 0x000fc800078ec0ff */
[----:B------:R-:W-:-:S04]  /*7dc0*/  SHF.R.U32.HI R5, RZ, 0x18, R0 ;  /* 0x00000018ff057819 */ /* 0x000fc80000011600 */
[----:B------:R-:W-:-:S04]  /*7dd0*/  LOP3.LUT R4, R4, R5, RZ, 0xfc, !PT ;  /* 0x0000000504047212 */ /* 0x000fc800078efcff */
[----:B------:R-:W-:Y:S02]  /*7de0*/  PRMT R0, R4, 0x7610, R0 ;  /* 0x0000761004007816 */ /* 0x000fe40000000000 */
.L_x_9352:
[----:B------:R-:W-:Y:S05]  /*7df0*/  BSYNC B0 ;  /* 0x0000000000007941 */ /* 0x000fea0003800000 */
.L_x_9351:
[----:B------:R-:W-:Y:S01]  /*7e00*/  STG.E.U8 [R2.64], R0 ;  /* 0x0000000002007986 */ /* 0x000fe2000c101124 */
[----:B------:R-:W-:Y:S05]  /*7e10*/  EXIT ;  /* 0x000000000000794d */ /* 0x000fea0003800000 */
.L_x_9345:
        /* <DEDUP_REMOVED lines=24> */
.L_x_9328:
        /* <DEDUP_REMOVED lines=20> */
.L_x_9355:
[----:B------:R-:W0:Y:S02]  /*80e0*/  F2I.U64.F64.TRUNC R16, R16 ;  /* 0x0000001000107311 */ /* 0x000e24000030d800 */
[----:B0-----:R-:W-:Y:S01]  /*80f0*/  STG.E.64 [R2.64], R16 ;  /* 0x0000001002007986 */ /* 0x001fe2000c101b24 */
[----:B------:R-:W-:Y:S05]  /*8100*/  EXIT ;  /* 0x000000000000794d */ /* 0x000fea0003800000 */
.L_x_9354:
[----:B------:R-:W0:Y:S02]  /*8110*/  F2I.U32.F64.TRUNC R17, R16 ;  /* 0x0000001000117311 */ /* 0x000e24000030d000 */
[----:B0-----:R-:W-:Y:S01]  /*8120*/  STG.E [R2.64], R17 ;  /* 0x0000001102007986 */ /* 0x001fe2000c101924 */
[----:B------:R-:W-:Y:S05]  /*8130*/  EXIT ;  /* 0x000000000000794d */ /* 0x000fea0003800000 */
.L_x_9356:
        /* <DEDUP_REMOVED lines=12> */
.L_x_61696:


//--------------------- .text._ZN2at6native18elementwise_kernelILi128ELi2EZNS0_22gpu_kernel_impl_nocastIZNS0_50_GLOBAL__N__2680c7bb_12_PowKernel_cu_b2145a98_318429pow_tensor_scalar_kernel_implIddEEvRNS_18TensorIteratorBaseET0_EUldE0_EEvS6_RKT_EUliE_EEviT1_ --------------------------
	.section	.text._ZN2at6native18elementwise_kernelILi128ELi2EZNS0_22gpu_kernel_impl_nocastIZNS0_50_GLOBAL__N__2680c7bb_12_PowKernel_cu_b2145a98_318429pow_tensor_scalar_kernel_implIddEEvRNS_18TensorIteratorBaseET0_EUldE0_EEvS6_RKT_EUliE_EEviT1_,"ax",@progbits
	.sectioninfo	@"SHI_REGISTERS=12"
	.align	128
        .global         _ZN2at6native18elementwise_kernelILi128ELi2EZNS0_22gpu_kernel_impl_nocastIZNS0_50_GLOBAL__N__2680c7bb_12_PowKernel_cu_b2145a98_318429pow_tensor_scalar_kernel_implIddEEvRNS_18TensorIteratorBaseET0_EUldE0_EEvS6_RKT_EUliE_EEviT1_
        .type           _ZN2at6native18elementwise_kernelILi128ELi2EZNS0_22gpu_kernel_impl_nocastIZNS0_50_GLOBAL__N__2680c7bb_12_PowKernel_cu_b2145a98_318429pow_tensor_scalar_kernel_implIddEEvRNS_18TensorIteratorBaseET0_EUldE0_EEvS6_RKT_EUliE_EEviT1_,@function
        .size           _ZN2at6native18elementwise_kernelILi128ELi2EZNS0_22gpu_kernel_impl_nocastIZNS0_50_GLOBAL__N__2680c7bb_12_PowKernel_cu_b2145a98_318429pow_tensor_scalar_kernel_implIddEEvRNS_18TensorIteratorBaseET0_EUldE0_EEvS6_RKT_EUliE_EEviT1_,(.L_x_61697 - _ZN2at6native18elementwise_kernelILi128ELi2EZNS0_22gpu_kernel_impl_nocastIZNS0_50_GLOBAL__N__2680c7bb_12_PowKernel_cu_b2145a98_318429pow_tensor_scalar_kernel_implIddEEvRNS_18TensorIteratorBaseET0_EUldE0_EEvS6_RKT_EUliE_EEviT1_)
        .other          _ZN2at6native18elementwise_kernelILi128ELi2EZNS0_22gpu_kernel_impl_nocastIZNS0_50_GLOBAL__N__2680c7bb_12_PowKernel_cu_b2145a98_318429pow_tensor_scalar_kernel_implIddEEvRNS_18TensorIteratorBaseET0_EUldE0_EEvS6_RKT_EUliE_EEviT1_,@"STO_CUDA_ENTRY STV_DEFAULT"
_ZN2at6native18elementwise_kernelILi128ELi2EZNS0_22gpu_kernel_impl_nocastIZNS0_50_GLOBAL__N__2680c7bb_12_PowKernel_cu_b2145a98_318429pow_tensor_scalar_kernel_implIddEEvRNS_18TensorIteratorBaseET0_EUldE0_EEvS6_RKT_EUliE_EEviT1_:
.text._ZN2at6native18elementwise_kernelILi128ELi2EZNS0_22gpu_kernel_impl_nocastIZNS0_50_GLOBAL__N__2680c7bb_12_PowKernel_cu_b2145a98_318429pow_tensor_scalar_kernel_implIddEEvRNS_18TensorIteratorBaseET0_EUldE0_EEvS6_RKT_EUliE_EEviT1_:
        /* <DEDUP_REMOVED lines=236> */
.L_x_9359:
[----:B------:R-:W-:-:S04]  /*0ec0*/  IADD3 R4, P0, R3, c[0x0][0x368], RZ ;  /* 0x0000da0003047a10 */ /* 0x000fc80007f1e0ff */
[----:B------:R-:W-:-:S06]  /*0ed0*/  IADD3.X R5, RZ, c[0x0][0x36c], RZ, P0, !PT ;  /* 0x0000db00ff057a10 */ /* 0x000fcc00007fe4ff */
[----:B------:R-:W2:Y:S01]  /*0ee0*/  LDG.E.64 R4, [R4.64] ;  /* 0x0000000404047981 */ /* 0x000ea2000c1e1b00 */
[----:B------:R-:W-:Y:S02]  /*0ef0*/  IADD3 R2, P0, R2, c[0x0][0x360], RZ ;  /* 0x0000d80002027a10 */ /* 0x000fe40007f1e0ff */
[----:B------:R-:W-:Y:S02]  /*0f00*/  IADD3 R9, R0, 0x80, RZ ;  /* 0x0000008000097810 */ /* 0x000fe40007ffe0ff */
[----:B------:R-:W-:Y:S01]  /*0f10*/  IADD3.X R3, RZ, c[0x0][0x364], RZ, P0, !PT ;  /* 0x0000d900ff037a10 */ /* 0x000fe200007fe4ff */
[----:B--2---:R-:W0:-:S06]  /*0f20*/  DMUL R6, R4, R4 ;  /* 0x0000000404067228 */ /* 0x004e0c0000000000 */
[----:B0-----:R-:W0:-:S07]  /*0f30*/  DMUL R6, R4, R6 ;  /* 0x0000000604067228 */ /* 0x001e0e0000000000 */
[----:B0-----:R0:W-:Y:S04]  /*0f40*/  STG.E.64 [R2.64], R6 ;  /* 0x0000000602007986 */ /* 0x0011e8000c101b04 */
.L_x_9358:
[----:B------:R-:W-:Y:S05]  /*0f50*/  BSYNC B0 ;  /* 0x0000000000007941 */ /* 0x000fea0003800000 */
.L_x_9357:
[----:B------:R-:W-:-:S13]  /*0f60*/  ISETP.GE.AND P0, PT, R9, c[0x0][0x160], PT ;  /* 0x0000580009007a0c */ /* 0x000fda0003f06270 */
[----:B------:R-:W-:Y:S05]  /*0f70*/  @P0 EXIT ;  /* 0x000000000000094d */ /* 0x000fea0003800000 */
[----:B------:R-:W-:Y:S01]  /*0f80*/  ISETP.NE.AND P0, PT, RZ, c[0x0][0x168], PT ;  /* 0x00005a00ff007a0c */ /* 0x000fe20003f05270 */
[----:B------:R-:W-:Y:S01]  /*0f90*/  HFMA2.MMA R0, -RZ, RZ, 0, 0 ;  /* 0x00000000ff007435 */ /* 0x000fe200000001ff */
[----:B0-----:R-:W-:-:S11]  /*0fa0*/  MOV R2, RZ ;  /* 0x000000ff00027202 */ /* 0x001fd60000000f00 */
[----:B------:R-:W-:Y:S05]  /*0fb0*/  @!P0 BRA `(.L_x_9360) ;  /* 0x00000e0000008947 */ /* 0x000fea0003800000 */
[----:B------:R-:W-:Y:S01]  /*0fc0*/  MOV R2, RZ ;  /* 0x000000ff00027202 */ /* 0x000fe20000000f00 */
[----:B------:R-:W-:-:S04]  /*0fd0*/  IMAD.MOV.U32 R3, RZ, RZ, R9 ;  /* 0x000000ffff037224 */ /* 0x000fc800078e0009 */
        /* <DEDUP_REMOVED lines=222> */
.L_x_9360:
[----:B------:R-:W-:-:S04]  /*1dc0*/  IADD3 R2, P0, R2, c[0x0][0x368], RZ ;  /* 0x0000da0002027a10 */ /* 0x000fc80007f1e0ff */
[----:B------:R-:W-:-:S06]  /*1dd0*/  IADD3.X R3, RZ, c[0x0][0x36c], RZ, P0, !PT ;  /* 0x0000db00ff037a10 */ /* 0x000fcc00007fe4ff */
[----:B------:R-:W2:Y:S01]  /*1de0*/  LDG.E.64 R2, [R2.64] ;  /* 0x0000000402027981 */ /* 0x000ea2000c1e1b00 */
[----:B------:R-:W-:-:S04]  /*1df0*/  IADD3 R6, P0, R0, c[0x0][0x360], RZ ;  /* 0x0000d80000067a10 */ /* 0x000fc80007f1e0ff */
[----:B------:R-:W-:Y:S01]  /*1e00*/  IADD3.X R7, RZ, c[0x0][0x364], RZ, P0, !PT ;  /* 0x0000d900ff077a10 */ /* 0x000fe200007fe4ff */
[----:B--2---:R-:W0:-:S06]  /*1e10*/  DMUL R4, R2, R2 ;  /* 0x0000000202047228 */ /* 0x004e0c0000000000 */
[----:B0-----:R-:W0:-:S07]  /*1e20*/  DMUL R4, R2, R4 ;  /* 0x0000000402047228 */ /* 0x001e0e0000000000 */
[----:B0-----:R-:W-:Y:S01]  /*1e30*/  STG.E.64 [R6.64], R4 ;  /* 0x0000000406007986 */ /* 0x001fe2000c101b04 */
[----:B------:R-:W-:Y:S05]  /*1e40*/  EXIT ;  /* 0x000000000000794d */ /* 0x000fea0003800000 */
.L_x_9361:
        /* <DEDUP_REMOVED lines=11> */
.L_x_61697:


//--------------------- .text._ZN2at6native27unrolled_elementwise_kernelIZNS0_50_GLOBAL__N__2680c7bb_12_PowKernel_cu_b2145a98_318429pow_tensor_scalar_kernel_implIddEEvRNS_18TensorIteratorBaseET0_EUldE0_St5arrayIPcLm2EELi4E23TrivialOffsetCalculatorILi1EjESC_NS0_6memory15LoadWithoutCastENSD_16StoreWithoutCastEEEviT_S6_T2_T3_T4_T5_ --------------------------
	.section	.text._ZN2at6native27unrolled_elementwise_kernelIZNS0_50_GLOBAL__N__2680c7bb_12_PowKernel_cu_b2145a98_318429pow_tensor_scalar_kernel_implIddEEvRNS_18TensorIteratorBaseET0_EUldE0_St5arrayIPcLm2EELi4E23TrivialOffsetCalculatorILi1EjESC_NS0_6memory15LoadWithoutCastENSD_16StoreWithoutCastEEEviT_S6_T2_T3_T4_T5_,"ax",@progbits
	.sectioninfo	@"SHI_REGISTERS=23"
	.align	128
        .global         _ZN2at6native27unrolled_elementwise_kernelIZNS0_50_GLOBAL__N__2680c7bb_12_PowKernel_cu_b2145a98_318429pow_tensor_scalar_kernel_implIddEEvRNS_18TensorIteratorBaseET0_EUldE0_St5arrayIPcLm2EELi4E23TrivialOffsetCalculatorILi1EjESC_NS0_6memory15LoadWithoutCastENSD_16StoreWithoutCastEEEviT_S6_T2_T3_T4_T5_
        .type           _ZN2at6native27unrolled_elementwise_kernelIZNS0_50_GLOBAL__N__2680c7bb_12_PowKernel_cu_b2145a98_318429pow_tensor_scalar_kernel_implIddEEvRNS_18TensorIteratorBaseET0_EUldE0_St5arrayIPcLm2EELi4E23TrivialOffsetCalculatorILi1EjESC_NS0_6memory15LoadWithoutCastENSD_16StoreWithoutCastEEEviT_S6_T2_T3_T4_T5_,@function
        .size           _ZN2at6native27unrolled_elementwise_kernelIZNS0_50_GLOBAL__N__2680c7bb_12_PowKernel_cu_b2145a98_318429pow_tensor_scalar_kernel_implIddEEvRNS_18TensorIteratorBaseET0_EUldE0_St5arrayIPcLm2EELi4E23TrivialOffsetCalculatorILi1EjESC_NS0_6memory15LoadWithoutCastENSD_16StoreWithoutCastEEEviT_S6_T2_T3_T4_T5_,(.L_x_61698 - _ZN2at6native27unrolled_elementwise_kernelIZNS0_50_GLOBAL__N__2680c7bb_12_PowKernel_cu_b2145a98_318429pow_tensor_scalar_kernel_implIddEEvRNS_18TensorIteratorBaseET0_EUldE0_St5arrayIPcLm2EELi4E23TrivialOffsetCalculatorILi1EjESC_NS0_6memory15LoadWithoutCastENSD_16StoreWithoutCastEEEviT_S6_T2_T3_T4_T5_)
        .other          _ZN2at6native27unrolled_elementwise_kernelIZNS0_50_GLOBAL__N__2680c7bb_12_PowKernel_cu_b2145a98_318429pow_tensor_scalar_kernel_implIddEEvRNS_18TensorIteratorBaseET0_EUldE0_St5arrayIPcLm2EELi4E23TrivialOffsetCalculatorILi1EjESC_NS0_6memory15LoadWithoutCastENSD_16StoreWithoutCastEEEviT_S6_T2_T3_T4_T5_,@"STO_CUDA_ENTRY STV_DEFAULT"
_ZN2at6native27unrolled_elementwise_kernelIZNS0_50_GLOBAL__N__2680c7bb_12_PowKernel_cu_b2145a98_318429pow_tensor_scalar_kernel_implIddEEvRNS_18TensorIteratorBaseET0_EUldE0_St5arrayIPcLm2EELi4E23TrivialOffsetCalculatorILi1EjESC_NS0_6memory15LoadWithoutCastENSD_16StoreWithoutCastEEEviT_S6_T2_T3_T4_T5_:
.text._ZN2at6native27unrolled_elementwise_kernelIZNS0_50_GLOBAL__N__2680c7bb_12_PowKernel_cu_b2145a98_318429pow_tensor_scalar_kernel_implIddEEvRNS_18TensorIteratorBaseET0_EUldE0_St5arrayIPcLm2EELi4E23TrivialOffsetCalculatorILi1EjESC_NS0_6memory15LoadWithoutCastENSD_16StoreWithoutCastEEEviT_S6_T2_T3_T4_T5_:
        /* <DEDUP_REMOVED lines=9> */
[----:B------:R-:W-:Y:S01]  /*0090*/  @!P0 MOV R7, 0x8 ;  /* 0x0000000800078802 */ /* 0x000fe20000000f00 */
[----:B------:R-:W-:Y:S01]  /*00a0*/  @!P0 IMAD R6, R0, 0x200, R5 ;  /* 0x0000020000068824 */ /* 0x000fe200078e0205 */
[----:B------:R-:W-:-:S03]  /*00b0*/  @!P0 IADD3 R3, R5, 0x80, RZ ;  /* 0x0000008005038810 */ /* 0x000fc60007ffe0ff */
[----:B------:R-:W-:Y:S01]  /*00c0*/  @!P0 IMAD.WIDE.U32 R6, R6, R7, c[0x0][0x178] ;  /* 0x00005e0006068625 */ /* 0x000fe200078e0007 */
[----:B------:R-:W-:-:S04]  /*00d0*/  ISETP.GE.AND P1, PT, R3, R4, PT ;  /* 0x000000040300720c */ /* 0x000fc80003f26270 */
[----:B------:R0:W2:Y:S09]  /*00e0*/  @!P0 LDG.E.64 R10, [R6.64] ;  /* 0x00000004060a8981 */ /* 0x0000b2000c1e1b00 */
[----:B------:R-:W-:Y:S01]  /*00f0*/  @!P1 IMAD R12, R0, 0x200, R3 ;  /* 0x00000200000c9824 */ /* 0x000fe200078e0203 */
[----:B------:R-:W-:-:S04]  /*0100*/  @!P1 IADD3 R3, R3, 0x80, RZ ;  /* 0x0000008003039810 */ /* 0x000fc80007ffe0ff */
[----:B------:R-:W-:-:S13]  /*0110*/  ISETP.GE.AND P3, PT, R3, R4, PT ;  /* 0x000000040300720c */ /* 0x000fda0003f66270 */
[----:B------:R-:W-:Y:S01]  /*0120*/  @!P3 IMAD R18, R0, 0x200, R3 ;  /* 0x000002000012b824 */ /* 0x000fe200078e0203 */
[----:B------:R-:W-:-:S04]  /*0130*/  @!P3 IADD3 R3, R3, 0x80, RZ ;  /* 0x000000800303b810 */ /* 0x000fc80007ffe0ff */
[----:B------:R-:W-:Y:S01]  /*0140*/  ISETP.GE.AND P2, PT, R3, R4, PT ;  /* 0x000000040300720c */ /* 0x000fe20003f46270 */
[----:B------:R-:W-:Y:S01]  /*0150*/  @!P3 IMAD.MOV.U32 R19, RZ, RZ, 0x8 ;  /* 0x00000008ff13b424 */ /* 0x000fe200078e00ff */
[----:B------:R-:W-:-:S11]  /*0160*/  @!P1 MOV R13, 0x8 ;  /* 0x00000008000d9802 */ /* 0x000fd60000000f00 */
[----:B------:R-:W-:Y:S01]  /*0170*/  @!P2 LEA R14, R0, R3, 0x9 ;  /* 0x00000003000ea211 */ /* 0x000fe200078e48ff */
[----:B------:R-:W-:Y:S01]  /*0180*/  @!P2 IMAD.MOV.U32 R15, RZ, RZ, 0x8 ;  /* 0x00000008ff0fa424 */ /* 0x000fe200078e00ff */
[----:B------:R-:W-:-:S03]  /*0190*/  CS2R R2, SRZ ;  /* 0x0000000000027805 */ /* 0x000fc6000001ff00 */
[----:B------:R-:W-:Y:S01]  /*01a0*/  @!P2 IMAD.WIDE.U32 R14, R14, R15, c[0x0][0x178] ;  /* 0x00005e000e0ea625 */ /* 0x000fe200078e000f */
[----:B------:R-:W-:Y:S01]  /*01b0*/  @!P0 LEA R20, R0, R5, 0x9 ;  /* 0x0000000500148211 */ /* 0x000fe200078e48ff */
[----:B------:R-:W-:-:S03]  /*01c0*/  CS2R R8, SRZ ;  /* 0x0000000000087805 */ /* 0x000fc6000001ff00 */
[----:B------:R1:W5:Y:S01]  /*01d0*/  @!P2 LDG.E.64 R2, [R14.64] ;  /* 0x000000040e02a981 */ /* 0x000362000c1e1b00 */
[----:B0-----:R-:W-:Y:S01]  /*01e0*/  CS2R R6, SRZ ;  /* 0x0000000000067805 */ /* 0x001fe2000001ff00 */
[----:B------:R-:W-:-:S04]  /*01f0*/  @!P1 IMAD.WIDE.U32 R12, R12, R13, c[0x0][0x178] ;  /* 0x00005e000c0c9625 */ /* 0x000fc800078e000d */
[----:B------:R-:W-:Y:S01]  /*0200*/  @!P3 IMAD.WIDE.U32 R18, R18, R19, c[0x0][0x178] ;  /* 0x00005e001212b625 */ /* 0x000fe200078e0013 */
[----:B------:R0:W5:Y:S03]  /*0210*/  @!P1 LDG.E.64 R8, [R12.64] ;  /* 0x000000040c089981 */ /* 0x000166000c1e1b00 */
[----:B-1----:R-:W-:Y:S01]  /*0220*/  @!P0 IMAD.MOV.U32 R15, RZ, RZ, 0x8 ;  /* 0x00000008ff0f8424 */ /* 0x002fe200078e00ff */
[----:B------:R0:W5:Y:S01]  /*0230*/  @!P3 LDG.E.64 R6, [R18.64] ;  /* 0x000000041206b981 */ /* 0x000162000c1e1b00 */
[----:B------:R-:W-:-:S04]  /*0240*/  @!P0 IADD3 R5, R5, 0x80, RZ ;  /* 0x0000008005058810 */ /* 0x000fc80007ffe0ff */
[----:B------:R-:W-:Y:S01]  /*0250*/  ISETP.GE.AND P1, PT, R5, R4, PT ;  /* 0x000000040500720c */ /* 0x000fe20003f26270 */
[----:B------:R-:W-:Y:S01]  /*0260*/  BSSY B0, `(.L_x_9362) ;  /* 0x0000014000007945 */ /* 0x000fe20003800000 */
[----:B--2---:R-:W1:-:S06]  /*0270*/  @!P0 DMUL R16, R10, R10 ;  /* 0x0000000a0a108228 */ /* 0x004e4c0000000000 */
[----:B-1----:R1:W2:Y:S02]  /*0280*/  @!P0 DMUL R16, R16, R10 ;  /* 0x0000000a10108228 */ /* 0x0022a40000000000 */
[----:B-1----:R-:W-:-:S05]  /*0290*/  @!P0 IMAD.WIDE.U32 R10, R20, R15, c[0x0][0x170] ;  /* 0x00005c00140a8625 */ /* 0x002fca00078e000f */
[----:B--2---:R0:W-:Y:S01]  /*02a0*/  @!P0 STG.E.64 [R10.64], R16 ;  /* 0x000000100a008986 */ /* 0x0041e2000c101b04 */
[----:B------:R-:W-:Y:S05]  /*02b0*/  @P1 BRA `(.L_x_9363) ;  /* 0x000000e000001947 */ /* 0x000fea0003800000 */
[----:B------:R-:W-:Y:S01]  /*02c0*/  LEA R14, R0, R5, 0x9 ;  /* 0x00000005000e7211 */ /* 0x000fe200078e48ff */
[----:B0----5:R-:W0:Y:S01]  /*02d0*/  DMUL R10, R8, R8 ;  /* 0x00000008080a7228 */ /* 0x021e220000000000 */
[----:B------:R-:W-:Y:S01]  /*02e0*/  IADD3 R5, R5, 0x80, RZ ;  /* 0x0000008005057810 */ /* 0x000fe20007ffe0ff */
[----:B------:R-:W-:-:S03]  /*02f0*/  IMAD.MOV.U32 R15, RZ, RZ, 0x8 ;  /* 0x00000008ff0f7424 */ /* 0x000fc600078e00ff */
[----:B------:R-:W-:Y:S01]  /*0300*/  ISETP.GE.AND P0, PT, R5, R4, PT ;  /* 0x000000040500720c */ /* 0x000fe20003f06270 */
[----:B0-----:R0:W-:-:S12]  /*0310*/  DMUL R10, R10, R8 ;  /* 0x000000080a0a7228 */ /* 0x0011d80000000000 */
[----:B------:R-:W1:Y:S01]  /*0320*/  @!P0 DMUL R12, R6, R6 ;  /* 0x00000006060c8228 */ /* 0x000e620000000000 */
[----:B0-----:R-:W-:Y:S02]  /*0330*/  @!P0 LEA R8, R0, R5, 0x9 ;  /* 0x0000000500088211 */ /* 0x001fe400078e48ff */
[----:B------:R-:W-:-:S03]  /*0340*/  @!P0 IADD3 R5, R5, 0x80, RZ ;  /* 0x0000008005058810 */ /* 0x000fc60007ffe0ff */
[----:B-1----:R0:W1:Y:S01]  /*0350*/  @!P0 DMUL R12, R12, R6 ;  /* 0x000000060c0c8228 */ /* 0x0020620000000000 */
[----:B------:R-:W-:-:S04]  /*0360*/  @!P0 IMAD.WIDE.U32 R8, R8, R15, c[0x0][0x170] ;  /* 0x00005c0008088625 */ /* 0x000fc800078e000f */
[----:B0-----:R-:W-:-:S05]  /*0370*/  IMAD.WIDE.U32 R6, R14, R15, c[0x0][0x170] ;  /* 0x00005c000e067625 */ /* 0x001fca00078e000f */
[----:B------:R0:W-:Y:S04]  /*0380*/  STG.E.64 [R6.64], R10 ;  /* 0x0000000a06007986 */ /* 0x0001e8000c101b04 */
[----:B-1----:R0:W-:Y:S02]  /*0390*/  @!P0 STG.E.64 [R8.64], R12 ;  /* 0x0000000c08008986 */ /* 0x0021e4000c101b04 */
.L_x_9363:
[----:B------:R-:W-:Y:S05]  /*03a0*/  BSYNC B0 ;  /* 0x0000000000007941 */ /* 0x000fea0003800000 */
.L_x_9362:
[----:B------:R-:W-:-:S13]  /*03b0*/  ISETP.GE.AND P0, PT, R5, R4, PT ;  /* 0x000000040500720c */ /* 0x000fda0003f06270 */
[----:B------:R-:W-:Y:S05]  /*03c0*/  @P0 EXIT ;  /* 0x000000000000094d */ /* 0x000fea0003800000 */
[----:B0----5:R-:W0:Y:S01]  /*03d0*/  DMUL R6, R2, R2 ;  /* 0x0000000202067228 */ /* 0x021e220000000000 */
[----:B------:R-:W-:Y:S01]  /*03e0*/  IMAD R0, R0, 0x200, R5 ;  /* 0x0000020000007824 */ /* 0x000fe200078e0205 */
[----:B------:R-:W-:-:S04]  /*03f0*/  MOV R5, 0x8 ;  /* 0x0000000800057802 */ /* 0x000fc80000000f00 */
[----:B0-----:R0:W1:Y:S02]  /*0400*/  DMUL R6, R6, R2 ;  /* 0x0000000206067228 */ /* 0x0010640000000000 */
[----:B0-----:R-:W-:-:S05]  /*0410*/  IMAD.WIDE.U32 R2, R0, R5, c[0x0][0x170] ;  /* 0x00005c0000027625 */ /* 0x001fca00078e0005 */
[----:B-1----:R-:W-:Y:S01]  /*0420*/  STG.E.64 [R2.64], R6 ;  /* 0x0000000602007986 */ /* 0x002fe2000c101b04 */
[----:B------:R-:W-:Y:S05]  /*0430*/  EXIT ;  /* 0x000000000000794d */ /* 0x000fea0003800000 */
.L_x_9364:
        /* <DEDUP_REMOVED lines=12> */
.L_x_61698:


//--------------------- .text._ZN2at6native29vectorized_elementwise_kernelILi2EZNS0_50_GLOBAL__N__2680c7bb_12_PowKernel_cu_b2145a98_318429pow_tensor_scalar_kernel_implIddEEvRNS_18TensorIteratorBaseET0_EUldE0_St5arrayIPcLm2EEEEviS6_T1_ --------------------------
	.section	.text._ZN2at6native29vectorized_elementwise_kernelILi2EZNS0_50_GLOBAL__N__2680c7bb_12_PowKernel_cu_b2145a98_318429pow_tensor_scalar_kernel_implIddEEvRNS_18TensorIteratorBaseET0_EUldE0_St5arrayIPcLm2EEEEviS6_T1_,"ax",@progbits
	.sectioninfo	@"SHI_REGISTERS=32"
	.align	128
        .global         _ZN2at6native29vectorized_elementwise_kernelILi2EZNS0_50_GLOBAL__N__2680c7bb_12_PowKernel_cu_b2145a98_318429pow_tensor_scalar_kernel_implIddEEvRNS_18TensorIteratorBaseET0_EUldE0_St5arrayIPcLm2EEEEviS6_T1_
        .type           _ZN2at6native29vectorized_elementwise_kernelILi2EZNS0_50_GLOBAL__N__2680c7bb_12_PowKernel_cu_b2145a98_318429pow_tensor_scalar_kernel_implIddEEvRNS_18TensorIteratorBaseET0_EUldE0_St5arrayIPcLm2EEEEviS6_T1_,@function
        .size           _ZN2at6native29vectorized_elementwise_kernelILi2EZNS0_50_GLOBAL__N__2680c7bb_12_PowKernel_cu_b2145a98_318429pow_tensor_scalar_kernel_implIddEEvRNS_18TensorIteratorBaseET0_EUldE0_St5arrayIPcLm2EEEEviS6_T1_,(.L_x_61699 - _ZN2at6native29vectorized_elementwise_kernelILi2EZNS0_50_GLOBAL__N__2680c7bb_12_PowKernel_cu_b2145a98_318429pow_tensor_scalar_kernel_implIddEEvRNS_18TensorIteratorBaseET0_EUldE0_St5arrayIPcLm2EEEEviS6_T1_)
        .other          _ZN2at6native29vectorized_elementwise_kernelILi2EZNS0_50_GLOBAL__N__2680c7bb_12_PowKernel_cu_b2145a98_318429pow_tensor_scalar_kernel_implIddEEvRNS_18TensorIteratorBaseET0_EUldE0_St5arrayIPcLm2EEEEviS6_T1_,@"STO_CUDA_ENTRY STV_DEFAULT"
_ZN2at6native29vectorized_elementwise_kernelILi2EZNS0_50_GLOBAL__N__2680c7bb_12_PowKernel_cu_b2145a98_318429pow_tensor_scalar_kernel_implIddEEvRNS_18TensorIteratorBaseET0_EUldE0_St5arrayIPcLm2EEEEviS6_T1_:
.text._ZN2at6native29vectorized_elementwise_kernelILi2EZNS0_50_GLOBAL__N__2680c7bb_12_PowKernel_cu_b2145a98_318429pow_tensor_scalar_kernel_implIddEEvRNS_18TensorIteratorBaseET0_EUldE0_St5arrayIPcLm2EEEEviS6_T1_:
        /* <DEDUP_REMOVED lines=8> */
[----:B------:R-:W-:-:S10]  /*0080*/  HFMA2.MMA R0, -RZ, RZ, 0, 4.76837158203125e-07 ;  /* 0x00000008ff007435 */ /* 0x000fd400000001ff */
[----:B------:R-:W-:-:S06]  /*0090*/  IMAD.WIDE R4, R3, R0, c[0x0][0x178] ;  /* 0x00005e0003047625 */ /* 0x000fcc00078e0200 */
[----:B0-----:R-:W-:-:S05]  /*00a0*/  IMAD.WIDE.U32 R24, R2, 0x10, R4 ;  /* 0x0000001002187825 */ /* 0x001fca00078e0004 */
[----:B------:R0:W2:Y:S04]  /*00b0*/  LDG.E.128 R4, [R24.64] ;  /* 0x0000000418047981 */ /* 0x0000a8000c1e1d00 */
[----:B------:R0:W3:Y:S04]  /*00c0*/  LDG.E.128 R16, [R24.64+0x800] ;  /* 0x0008000418107981 */ /* 0x0000e8000c1e1d00 */
[----:B------:R0:W4:Y:S04]  /*00d0*/  LDG.E.128 R12, [R24.64+0x1000] ;  /* 0x00100004180c7981 */ /* 0x000128000c1e1d00 */
[----:B------:R0:W5:Y:S02]  /*00e0*/  LDG.E.128 R8, [R24.64+0x1800] ;  /* 0x0018000418087981 */ /* 0x000164000c1e1d00 */
[----:B0-----:R-:W-:-:S06]  /*00f0*/  IMAD.WIDE.U32 R24, R3, R0, c[0x0][0x170] ;  /* 0x00005c0003187625 */ /* 0x001fcc00078e0000 */
[----:B------:R-:W-:Y:S01]  /*0100*/  IMAD.WIDE R24, R2, 0x10, R24 ;  /* 0x0000001002187825 */ /* 0x000fe200078e0218 */
[----:B--2---:R-:W0:-:S04]  /*0110*/  DMUL R22, R6, R6 ;  /* 0x0000000606167228 */ /* 0x004e080000000000 */
[----:B---3--:R-:W1:-:S04]  /*0120*/  DMUL R20, R16, R16 ;  /* 0x0000001010147228 */ /* 0x008e480000000000 */
[----:B0-----:R-:W-:-:S04]  /*0130*/  DMUL R6, R6, R22 ;  /* 0x0000001606067228 */ /* 0x001fc80000000000 */
[----:B-1----:R-:W-:-:S04]  /*0140*/  DMUL R16, R16, R20 ;  /* 0x0000001410107228 */ /* 0x002fc80000000000 */
[----:B------:R-:W0:-:S04]  /*0150*/  DMUL R26, R4, R4 ;  /* 0x00000004041a7228 */ /* 0x000e080000000000 */
[----:B----4-:R-:W1:-:S04]  /*0160*/  DMUL R22, R12, R12 ;  /* 0x0000000c0c167228 */ /* 0x010e480000000000 */
[----:B------:R-:W-:-:S04]  /*0170*/  DMUL R20, R14, R14 ;  /* 0x0000000e0e147228 */ /* 0x000fc80000000000 */
[----:B0-----:R-:W0:-:S04]  /*0180*/  DMUL R4, R4, R26 ;  /* 0x0000001a04047228 */ /* 0x001e080000000000 */
[----:B-1----:R-:W-:-:S03]  /*0190*/  DMUL R12, R12, R22 ;  /* 0x000000160c0c7228 */ /* 0x002fc60000000000 */
[----:B0-----:R-:W-:Y:S01]  /*01a0*/  STG.E.128 [R24.64], R4 ;  /* 0x0000000418007986 */ /* 0x001fe2000c101d04 */
[----:B------:R-:W0:-:S04]  /*01b0*/  DMUL R14, R14, R20 ;  /* 0x000000140e0e7228 */ /* 0x000e080000000000 */
[----:B------:R-:W1:-:S03]  /*01c0*/  DMUL R26, R18, R18 ;  /* 0x00000012121a7228 */ /* 0x000e460000000000 */
[----:B0-----:R-:W-:Y:S01]  /*01d0*/  STG.E.128 [R24.64+0x1000], R12 ;  /* 0x0010000c18007986 */ /* 0x001fe2000c101d04 */
[----:B-----5:R-:W0:-:S04]  /*01e0*/  DMUL R20, R8, R8 ;  /* 0x0000000808147228 */ /* 0x020e080000000000 */
[----:B------:R-:W-:-:S04]  /*01f0*/  DMUL R22, R10, R10 ;  /* 0x0000000a0a167228 */ /* 0x000fc80000000000 */
[----:B-1----:R-:W1:-:S04]  /*0200*/  DMUL R18, R18, R26 ;  /* 0x0000001a12127228 */ /* 0x002e480000000000 */
[----:B0-----:R-:W-:-:S03]  /*0210*/  DMUL R8, R8, R20 ;  /* 0x0000001408087228 */ /* 0x001fc60000000000 */
[----:B-1----:R-:W-:Y:S01]  /*0220*/  STG.E.128 [R24.64+0x800], R16 ;  /* 0x0008001018007986 */ /* 0x002fe2000c101d04 */
[----:B------:R-:W0:-:S07]  /*0230*/  DMUL R10, R10, R22 ;  /* 0x000000160a0a7228 */ /* 0x000e0e0000000000 */
[----:B0-----:R-:W-:Y:S01]  /*0240*/  STG.E.128 [R24.64+0x1800], R8 ;  /* 0x0018000818007986 */ /* 0x001fe2000c101d04 */
[----:B------:R-:W-:Y:S05]  /*0250*/  EXIT ;  /* 0x000000000000794d */ /* 0x000fea0003800000 */
.L_x_9365:
[----:B------:R-:W0:Y:S01]  /*0260*/  S2R R2, SR_TID.X ;  /* 0x0000000000027919 */ /* 0x000e220000002100 */
[----:B------:R-:W-:Y:S01]  /*0270*/  CS2R R12, SRZ ;  /* 0x00000000000c7805 */ /* 0x000fe2000001ff00 */
[----:B0-----:R-:W-:Y:S01]  /*0280*/  ISETP.GE.AND P0, PT, R2, R0, PT ;  /* 0x000000000200720c */ /* 0x001fe20003f06270 */
[----:B------:R-:W-:-:S12]  /*0290*/  IMAD.MOV.U32 R23, RZ, RZ, R2 ;  /* 0x000000ffff177224 */ /* 0x000fd800078e0002 */
[----:B------:R-:W-:Y:S01]  /*02a0*/  @!P0 IADD3 R8, R3, R2, RZ ;  /* 0x0000000203088210 */ /* 0x000fe20007ffe0ff */
[----:B------:R-:W-:Y:S01]  /*02b0*/  @!P0 IMAD.MOV.U32 R9, RZ, RZ, 0x8 ;  /* 0x00000008ff098424 */ /* 0x000fe200078e00ff */
[----:B------:R-:W-:-:S03]  /*02c0*/  @!P0 IADD3 R23, R2, 0x80, RZ ;  /* 0x0000008002178810 */ /* 0x000fc60007ffe0ff */
[----:B------:R-:W-:Y:S01]  /*02d0*/  @!P0 IMAD.WIDE.U32 R8, R8, R9, c[0x0][0x178] ;  /* 0x00005e0008088625 */ /* 0x000fe200078e0009 */
[----:B------:R-:W-:-:S04]  /*02e0*/  ISETP.GE.AND P6, PT, R23, R0, PT ;  /* 0x000000001700720c */ /* 0x000fc80003fc6270 */
[----:B------:R0:W2:Y:S09]  /*02f0*/  @!P0 LDG.E.64 R12, [R8.64] ;  /* 0x00000004080c8981 */ /* 0x0000b2000c1e1b00 */
[----:B------:R-:W-:Y:S01]  /*0300*/  @!P6 IMAD.IADD R16, R3, 0x1, R23 ;  /* 0x000000010310e824 */ /* 0x000fe200078e0217 */
[----:B------:R-:W-:-:S02]  /*0310*/  @!P6 IADD3 R23, R23, 0x80, RZ ;  /* 0x000000801717e810 */ /* 0x000fc40007ffe0ff */
[----:B------:R-:W-:Y:S02]  /*0320*/  @!P6 MOV R17, 0x8 ;  /* 0x000000080011e802 */ /* 0x000fe40000000f00 */
[----:B------:R-:W-:-:S13]  /*0330*/  ISETP.GE.AND P5, PT, R23, R0, PT ;  /* 0x000000001700720c */ /* 0x000fda0003fa6270 */
[----:B------:R-:W-:Y:S02]  /*0340*/  @!P5 IADD3 R18, R3, R23, RZ ;  /* 0x000000170312d210 */ /* 0x000fe40007ffe0ff */
        /* <DEDUP_REMOVED lines=11> */
[----:B------:R-:W-:Y:S01]  /*0400*/  CS2R R10, SRZ ;  /* 0x00000000000a7805 */ /* 0x000fe2000001ff00 */
[----:B------:R-:W-:Y:S01]  /*0410*/  @!P6 IMAD.WIDE.U32 R16, R16, R17, c[0x0][0x178] ;  /* 0x00005e001010e625 */ /* 0x000fe200078e0011 */
[----:B0-----:R-:W-:-:S03]  /*0420*/  CS2R R8, SRZ ;  /* 0x0000000000087805 */ /* 0x001fc6000001ff00 */
[----:B------:R-:W-:Y:S01]  /*0430*/  @!P3 IMAD.MOV.U32 R15, RZ, RZ, 0x8 ;  /* 0x00000008ff0fb424 */ /* 0x000fe200078e00ff */
[----:B------:R0:W5:Y:S06]  /*0440*/  @!P6 LDG.E.64 R10, [R16.64] ;  /* 0x00000004100ae981 */ /* 0x00016c000c1e1b00 */
[----:B------:R-:W-:Y:S01]  /*0450*/  @!P1 IMAD.IADD R22, R3, 0x1, R23 ;  /* 0x0000000103169824 */ /* 0x000fe200078e0217 */
[----:B------:R-:W-:Y:S01]  /*0460*/  @!P1 IADD3 R23, R23, 0x80, RZ ;  /* 0x0000008017179810 */ /* 0x000fe20007ffe0ff */
[----:B------:R-:W-:-:S03]  /*0470*/  @!P5 IMAD.MOV.U32 R19, RZ, RZ, 0x8 ;  /* 0x00000008ff13d424 */ /* 0x000fc600078e00ff */
[----:B------:R-:W-:Y:S01]  /*0480*/  ISETP.GE.AND P6, PT, R23, R0, PT ;  /* 0x000000001700720c */ /* 0x000fe20003fc6270 */
[----:B------:R-:W-:Y:S01]  /*0490*/  @!P3 IMAD.WIDE.U32 R14, R14, R15, c[0x0][0x178] ;  /* 0x00005e000e0eb625 */ /* 0x000fe200078e000f */
[----:B------:R-:W-:Y:S01]  /*04a0*/  CS2R R6, SRZ ;  /* 0x0000000000067805 */ /* 0x000fe2000001ff00 */
[----:B------:R-:W-:Y:S02]  /*04b0*/  @!P4 MOV R21, 0x8 ;  /* 0x000000080015c802 */ /* 0x000fe40000000f00 */
[----:B------:R-:W-:Y:S01]  /*04c0*/  @!P5 IMAD.WIDE.U32 R18, R18, R19, c[0x0][0x178] ;  /* 0x00005e001212d625 */ /* 0x000fe200078e0013 */
[----:B------:R1:W5:Y:S01]  /*04d0*/  @!P3 LDG.E.64 R8, [R14.64] ;  /* 0x000000040e08b981 */ /* 0x000362000c1e1b00 */
[----:B------:R-:W-:Y:S02]  /*04e0*/  CS2R R4, SRZ ;  /* 0x0000000000047805 */ /* 0x000fe4000001ff00 */
[----:B------:R-:W-:Y:S01]  /*04f0*/  @!P4 IMAD.WIDE.U32 R20, R20, R21, c[0x0][0x178] ;  /* 0x00005e001414c625 */ /* 0x000fe200078e0015 */
[----:B------:R3:W5:Y:S03]  /*0500*/  @!P5 LDG.E.64 R6, [R18.64] ;  /* 0x000000041206d981 */ /* 0x000766000c1e1b00 */
[----:B------:R-:W-:Y:S01]  /*0510*/  @!P2 IMAD.MOV.U32 R29, RZ, RZ, 0x8 ;  /* 0x00000008ff1da424 */ /* 0x000fe200078e00ff */
[----:B------:R4:W5:Y:S01]  /*0520*/  @!P4 LDG.E.64 R4, [R20.64] ;  /* 0x000000041404c981 */ /* 0x000962000c1e1b00 */
[----:B-1----:R-:W-:Y:S01]  /*0530*/  @!P1 MOV R15, 0x8 ;  /* 0x00000008000f9802 */ /* 0x002fe20000000f00 */
[----:B---3--:R-:W-:-:S04]  /*0540*/  @!P6 IMAD.IADD R18, R3, 0x1, R23 ;  /* 0x000000010312e824 */ /* 0x008fc800078e0217 */
[----:B------:R-:W-:Y:S01]  /*0550*/  @!P1 IMAD.WIDE.U32 R22, R22, R15, c[0x0][0x178] ;  /* 0x00005e0016169625 */ /* 0x000fe200078e000f */
[----:B----4-:R-:W-:-:S03]  /*0560*/  @!P0 IADD3 R20, R3, R2, RZ ;  /* 0x0000000203148210 */ /* 0x010fc60007ffe0ff */
[----:B------:R-:W-:Y:S02]  /*0570*/  @!P6 IMAD.MOV.U32 R19, RZ, RZ, 0x8 ;  /* 0x00000008ff13e424 */ /* 0x000fe400078e00ff */
[----:B------:R-:W-:Y:S01]  /*0580*/  @!P0 IMAD.MOV.U32 R21, RZ, RZ, 0x8 ;  /* 0x00000008ff158424 */ /* 0x000fe200078e00ff */
[----:B0-----:R-:W-:Y:S01]  /*0590*/  CS2R R16, SRZ ;  /* 0x0000000000107805 */ /* 0x001fe2000001ff00 */
[----:B------:R-:W-:Y:S01]  /*05a0*/  @!P2 IMAD.WIDE.U32 R28, R24, R29, c[0x0][0x178] ;  /* 0x00005e00181ca625 */ /* 0x000fe200078e001d */
[----:B------:R-:W-:Y:S01]  /*05b0*/  CS2R R26, SRZ ;  /* 0x00000000001a7805 */ /* 0x000fe2000001ff00 */
[----:B------:R-:W-:Y:S02]  /*05c0*/  CS2R R24, SRZ ;  /* 0x0000000000187805 */ /* 0x000fe4000001ff00 */
[----:B------:R-:W-:Y:S01]  /*05d0*/  @!P6 IMAD.WIDE.U32 R18, R18, R19, c[0x0][0x178] ;  /* 0x00005e001212e625 */ /* 0x000fe200078e0013 */
[----:B------:R-:W-:Y:S01]  /*05e0*/  @!P0 IADD3 R2, R2, 0x80, RZ ;  /* 0x0000008002028810 */ /* 0x000fe20007ffe0ff */
[----:B------:R0:W5:Y:S04]  /*05f0*/  @!P2 LDG.E.64 R16, [R28.64] ;  /* 0x000000041c10a981 */ /* 0x000168000c1e1b00 */
[----:B------:R0:W5:Y:S04]  /*0600*/  @!P1 LDG.E.64 R24, [R22.64] ;  /* 0x0000000416189981 */ /* 0x000168000c1e1b00 */
[----:B------:R0:W5:Y:S01]  /*0610*/  @!P6 LDG.E.64 R26, [R18.64] ;  /* 0x00000004121ae981 */ /* 0x000162000c1e1b00 */
[----:B------:R-:W-:Y:S01]  /*0620*/  BSSY B0, `(.L_x_9366) ;  /* 0x000003d000007945 */ /* 0x000fe20003800000 */
[----:B------:R-:W-:Y:S01]  /*0630*/  BSSY B1, `(.L_x_9367) ;  /* 0x0000033000017945 */ /* 0x000fe20003800000 */
[----:B--2---:R-:W1:-:S06]  /*0640*/  @!P0 DMUL R14, R12, R12 ;  /* 0x0000000c0c0e8228 */ /* 0x004e4c0000000000 */
[----:B-1----:R1:W2:Y:S02]  /*0650*/  @!P0 DMUL R14, R14, R12 ;  /* 0x0000000c0e0e8228 */ /* 0x0022a40000000000 */
[----:B-1----:R-:W-:-:S05]  /*0660*/  @!P0 IMAD.WIDE.U32 R12, R20, R21, c[0x0][0x170] ;  /* 0x00005c00140c8625 */ /* 0x002fca00078e0015 */
[----:B--2---:R0:W-:Y:S01]  /*0670*/  @!P0 STG.E.64 [R12.64], R14 ;  /* 0x0000000e0c008986 */ /* 0x0041e2000c101b04 */
[----:B------:R-:W-:-:S13]  /*0680*/  ISETP.GE.AND P0, PT, R2, R0, PT ;  /* 0x000000000200720c */ /* 0x000fda0003f06270 */
[----:B------:R-:W-:Y:S05]  /*0690*/  @P0 BRA `(.L_x_9368) ;  /* 0x0000010000000947 */ /* 0x000fea0003800000 */
[----:B0----5:R-:W0:Y:S01]  /*06a0*/  DMUL R12, R10, R10 ;  /* 0x0000000a0a0c7228 */ /* 0x021e220000000000 */
[----:B------:R-:W-:Y:S01]  /*06b0*/  MOV R15, 0x8 ;  /* 0x00000008000f7802 */ /* 0x000fe20000000f00 */
[----:B------:R-:W-:Y:S01]  /*06c0*/  IMAD.IADD R14, R3, 0x1, R2 ;  /* 0x00000001030e7824 */ /* 0x000fe200078e0202 */
[----:B------:R-:W-:-:S03]  /*06d0*/  IADD3 R2, R2, 0x80, RZ ;  /* 0x0000008002027810 */ /* 0x000fc60007ffe0ff */
[----:B0-----:R0:W1:Y:S01]  /*06e0*/  DMUL R12, R12, R10 ;  /* 0x0000000a0c0c7228 */ /* 0x0010620000000000 */
[----:B------:R-:W-:Y:S01]  /*06f0*/  ISETP.GE.AND P0, PT, R2, R0, PT ;  /* 0x000000000200720c */ /* 0x000fe20003f06270 */
[----:B0-----:R-:W-:-:S05]  /*0700*/  IMAD.WIDE.U32 R10, R14, R15, c[0x0][0x170] ;  /* 0x00005c000e0a7625 */ /* 0x001fca00078e000f */
[----:B-1----:R0:W-:Y:S07]  /*0710*/  STG.E.64 [R10.64], R12 ;  /* 0x0000000c0a007986 */ /* 0x0021ee000c101b04 */
[----:B------:R-:W-:Y:S05]  /*0720*/  @P0 BRA `(.L_x_9369) ;  /* 0x0000010000000947 */ /* 0x000fea0003800000 */
[----:B0-----:R-:W0:Y:S01]  /*0730*/  DMUL R10, R6, R6 ;  /* 0x00000006060a7228 */ /* 0x001e220000000000 */
[----:B------:R-:W-:Y:S01]  /*0740*/  MOV R13, 0x8 ;  /* 0x00000008000d7802 */ /* 0x000fe20000000f00 */
[----:B------:R-:W-:Y:S01]  /*0750*/  IMAD.IADD R12, R3, 0x1, R2 ;  /* 0x00000001030c7824 */ /* 0x000fe200078e0202 */
[----:B------:R-:W-:-:S03]  /*0760*/  IADD3 R2, R2, 0x80, RZ ;  /* 0x0000008002027810 */ /* 0x000fc60007ffe0ff */
[----:B0-----:R0:W1:Y:S02]  /*0770*/  DMUL R10, R10, R6 ;  /* 0x000000060a0a7228 */ /* 0x0010640000000000 */
[----:B0-----:R-:W-:-:S05]  /*0780*/  IMAD.WIDE.U32 R6, R12, R13, c[0x0][0x170] ;  /* 0x00005c000c067625 */ /* 0x001fca00078e000d */
[----:B-1----:R0:W-:Y:S04]  /*0790*/  STG.E.64 [R6.64], R10 ;  /* 0x0000000a06007986 */ /* 0x0021e8000c101b04 */
.L_x_9368:
[----:B0-----:R-:W-:-:S13]  /*07a0*/  ISETP.GE.AND P0, PT, R2, R0, PT ;  /* 0x000000000200720c */ /* 0x001fda0003f06270 */
[----:B------:R-:W-:Y:S05]  /*07b0*/  @P0 BRA `(.L_x_9370) ;  /* 0x0000010000000947 */ /* 0x000fea0003800000 */
[----:B-----5:R-:W0:Y:S01]  /*07c0*/  DMUL R6, R4, R4 ;  /* 0x0000000404067228 */ /* 0x020e220000000000 */
[----:B------:R-:W-:Y:S01]  /*07d0*/  MOV R11, 0x8 ;  /* 0x00000008000b7802 */ /* 0x000fe20000000f00 */
[----:B------:R-:W-:Y:S01]  /*07e0*/  IMAD.IADD R10, R3, 0x1, R2 ;  /* 0x00000001030a7824 */ /* 0x000fe200078e0202 */
[----:B------:R-:W-:-:S03]  /*07f0*/  IADD3 R2, R2, 0x80, RZ ;  /* 0x0000008002027810 */ /* 0x000fc60007ffe0ff */
[----:B0-----:R0:W1:Y:S02]  /*0800*/  DMUL R6, R6, R4 ;  /* 0x0000000406067228 */ /* 0x0010640000000000 */
[----:B0-----:R-:W-:-:S05]  /*0810*/  IMAD.WIDE.U32 R4, R10, R11, c[0x0][0x170] ;  /* 0x00005c000a047625 */ /* 0x001fca00078e000b */
[----:B-1----:R0:W-:Y:S04]  /*0820*/  STG.E.64 [R4.64], R6 ;  /* 0x0000000604007986 */ /* 0x0021e8000c101b04 */
.L_x_9369:
[----:B------:R-:W-:-:S13]  /*0830*/  ISETP.GE.AND P0, PT, R2, R0, PT ;  /* 0x000000000200720c */ /* 0x000fda0003f06270 */
[----:B------:R-:W-:Y:S05]  /*0840*/  @P0 BRA `(.L_x_9371) ;  /* 0x0000011000000947 */ /* 0x000fea0003800000 */
[----:B0-----:R-:W0:Y:S01]  /*0850*/  DMUL R4, R8, R8 ;  /* 0x0000000808047228 */ /* 0x001e220000000000 */
[----:B------:R-:W-:Y:S01]  /*0860*/  MOV R7, 0x8 ;  /* 0x0000000800077802 */ /* 0x000fe20000000f00 */
[----:B------:R-:W-:Y:S01]  /*0870*/  IMAD.IADD R6, R3, 0x1, R2 ;  /* 0x0000000103067824 */ /* 0x000fe200078e0202 */
[----:B------:R-:W-:-:S03]  /*0880*/  IADD3 R2, R2, 0x80, RZ ;  /* 0x0000008002027810 */ /* 0x000fc60007ffe0ff */
[----:B0-----:R-:W0:Y:S01]  /*0890*/  DMUL R4, R4, R8 ;  /* 0x0000000804047228 */ /* 0x001e220000000000 */
[----:B------:R-:W-:-:S06]  /*08a0*/  IMAD.WIDE.U32 R6, R6, R7, c[0x0][0x170] ;  /* 0x00005c0006067625 */ /* 0x000fcc00078e0007 */
[----:B0-----:R0:W-:Y:S04]  /*08b0*/  STG.E.64 [R6.64], R4 ;  /* 0x0000000406007986 */ /* 0x0011e8000c101b04 */
.L_x_9370:
[----:B------:R-:W-:-:S13]  /*08c0*/  ISETP.GE.AND P0, PT, R2, R0, PT ;  /* 0x000000000200720c */ /* 0x000fda0003f06270 */
[----:B------:R-:W-:Y:S01]  /*08d0*/  @P0 BREAK B1 ;  /* 0x0000000000010942 */ /* 0x000fe20003800000 */
[----:B------:R-:W-:Y:S05]  /*08e0*/  @P0 BRA `(.L_x_9372) ;  /* 0x0000010000000947 */ /* 0x000fea0003800000 */
[----:B0----5:R-:W0:Y:S01]  /*08f0*/  DMUL R4, R16, R16 ;  /* 0x0000001010047228 */ /* 0x021e220000000000 */
[----:B------:R-:W-:Y:S01]  /*0900*/  MOV R7, 0x8 ;  /* 0x0000000800077802 */ /* 0x000fe20000000f00 */
[----:B------:R-:W-:Y:S01]  /*0910*/  IMAD.IADD R6, R3, 0x1, R2 ;  /* 0x0000000103067824 */ /* 0x000fe200078e0202 */
[----:B------:R-:W-:-:S03]  /*0920*/  IADD3 R2, R2, 0x80, RZ ;  /* 0x0000008002027810 */ /* 0x000fc60007ffe0ff */
[----:B0-----:R-:W0:Y:S01]  /*0930*/  DMUL R4, R4, R16 ;  /* 0x0000001004047228 */ /* 0x001e220000000000 */
[----:B------:R-:W-:-:S06]  /*0940*/  IMAD.WIDE.U32 R6, R6, R7, c[0x0][0x170] ;  /* 0x00005c0006067625 */ /* 0x000fcc00078e0007 */
[----:B0-----:R0:W-:Y:S04]  /*0950*/  STG.E.64 [R6.64], R4 ;  /* 0x0000000406007986 */ /* 0x0011e8000c101b04 */
.L_x_9371:
[----:B------:R-:W-:Y:S05]  /*0960*/  BSYNC B1 ;  /* 0x0000000000017941 */ /* 0x000fea0003800000 */
.L_x_9367:
[----:B------:R-:W-:-:S13]  /*0970*/  ISETP.GE.AND P0, PT, R2, R0, PT ;  /* 0x000000000200720c */ /* 0x000fda0003f06270 */
[----:B0-----:R-:W0:Y:S01]  /*0980*/  @!P0 DMUL R4, R24, R24 ;  /* 0x0000001818048228 */ /* 0x001e220000000000 */
[----:B------:R-:W-:Y:S01]  /*0990*/  @!P0 MOV R7, 0x8 ;  /* 0x0000000800078802 */ /* 0x000fe20000000f00 */
[----:B------:R-:W-:Y:S01]  /*09a0*/  @!P0 IMAD.IADD R6, R3, 0x1, R2 ;  /* 0x0000000103068824 */ /* 0x000fe200078e0202 */
[----:B------:R-:W-:-:S03]  /*09b0*/  @!P0 IADD3 R2, R2, 0x80, RZ ;  /* 0x0000008002028810 */ /* 0x000fc60007ffe0ff */
[----:B0-----:R-:W0:Y:S01]  /*09c0*/  @!P0 DMUL R4, R4, R24 ;  /* 0x0000001804048228 */ /* 0x001e220000000000 */
[----:B------:R-:W-:-:S06]  /*09d0*/  @!P0 IMAD.WIDE.U32 R6, R6, R7, c[0x0][0x170] ;  /* 0x00005c0006068625 */ /* 0x000fcc00078e0007 */
[----:B0-----:R0:W-:Y:S04]  /*09e0*/  @!P0 STG.E.64 [R6.64], R4 ;  /* 0x0000000406008986 */ /* 0x0011e8000c101b04 */
.L_x_9372:
[----:B------:R-:W-:Y:S05]  /*09f0*/  BSYNC B0 ;  /* 0x0000000000007941 */ /* 0x000fea0003800000 */
.L_x_9366:
[----:B------:R-:W-:Y:S01]  /*0a00*/  WARPSYNC 0xffffffff ;  /* 0xffffffff00007948 */ /* 0x000fe20003800000 */
[----:B------:R-:W-:-:S13]  /*0a10*/  ISETP.GE.AND P0, PT, R2, R0, PT ;  /* 0x000000000200720c */ /* 0x000fda0003f06270 */
[----:B------:R-:W-:Y:S05]  /*0a20*/  @P0 EXIT ;  /* 0x000000000000094d */ /* 0x000fea0003800000 */
[----:B0----5:R-:W0:Y:S01]  /*0a30*/  DMUL R4, R26, R26 ;  /* 0x0000001a1a047228 */ /* 0x021e220000000000 */
[----:B------:R-:W-:Y:S01]  /*0a40*/  IMAD.IADD R2, R3, 0x1, R2 ;  /* 0x0000000103027824 */ /* 0x000fe200078e0202 */
[----:B------:R-:W-:-:S04]  /*0a50*/  MOV R3, 0x8 ;  /* 0x0000000800037802 */ /* 0x000fc80000000f00 */
[----:B0-----:R-:W0:Y:S01]  /*0a60*/  DMUL R4, R4, R26 ;  /* 0x0000001a04047228 */ /* 0x001e220000000000 */
[----:B------:R-:W-:-:S06]  /*0a70*/  IMAD.WIDE.U32 R2, R2, R3, c[0x0][0x170] ;  /* 0x00005c0002027625 */ /* 0x000fcc00078e0003 */
[----:B0-----:R-:W-:Y:S01]  /*0a80*/  STG.E.64 [R2.64], R4 ;  /* 0x0000000402007986 */ /* 0x001fe2000c101b04 */
[----:B------:R-:W-:Y:S05]  /*0a90*/  EXIT ;  /* 0x000000000000794d */ /* 0x000fea0003800000 */
.L_x_9373:
        /* <DEDUP_REMOVED lines=14> */
.L_x_61699:


//--------------------- .text._ZN2at6native29vectorized_elementwise_kernelILi4EZNS0_50_GLOBAL__N__2680c7bb_12_PowKernel_cu_b2145a98_318429pow_tensor_scalar_kernel_implIddEEvRNS_18TensorIteratorBaseET0_EUldE0_St5arrayIPcLm2EEEEviS6_T1_ --------------------------
	.section	.text._ZN2at6native29vectorized_elementwise_kernelILi4EZNS0_50_GLOBAL__N__2680c7bb_12_PowKernel_cu_b2145a98_318429pow_tensor_scalar_kernel_implIddEEvRNS_18TensorIteratorBaseET0_EUldE0_St5arrayIPcLm2EEEEviS6_T1_,"ax",@progbits
	.sectioninfo	@"SHI_REGISTERS=32"
	.align	128
        .global         _ZN2at6native29vectorized_elementwise_kernelILi4EZNS0_50_GLOBAL__N__2680c7bb_12_PowKernel_cu_b2145a98_318429pow_tensor_scalar_kernel_implIddEEvRNS_18TensorIteratorBaseET0_EUldE0_St5arrayIPcLm2EEEEviS6_T1_
        .type           _ZN2at6native29vectorized_elementwise_kernelILi4EZNS0_50_GLOBAL__N__2680c7bb_12_PowKernel_cu_b2145a98_318429pow_tensor_scalar_kernel_implIddEEvRNS_18TensorIteratorBaseET0_EUldE0_St5arrayIPcLm2EEEEviS6_T1_,@function
        .size           _ZN2at6native29vectorized_elementwise_kernelILi4EZNS0_50_GLOBAL__N__2680c7bb_12_PowKernel_cu_b2145a98_318429pow_tensor_scalar_kernel_implIddEEvRNS_18TensorIteratorBaseET0_EUldE0_St5arrayIPcLm2EEEEviS6_T1_,(.L_x_61700 - _ZN2at6native29vectorized_elementwise_kernelILi4EZNS0_50_GLOBAL__N__2680c7bb_12_PowKernel_cu_b2145a98_318429pow_tensor_scalar_kernel_implIddEEvRNS_18TensorIteratorBaseET0_EUldE0_St5arrayIPcLm2EEEEviS6_T1_)
        .other          _ZN2at6native29vectorized_elementwise_kernelILi4EZNS0_50_GLOBAL__N__2680c7bb_12_PowKernel_cu_b2145a98_318429pow_tensor_scalar_kernel_implIddEEvRNS_18TensorIteratorBaseET0_EUldE0_St5arrayIPcLm2EEEEviS6_T1_,@"STO_CUDA_ENTRY STV_DEFAULT"
_ZN2at6native29vectorized_elementwise_kernelILi4EZNS0_50_GLOBAL__N__2680c7bb_12_PowKernel_cu_b2145a98_318429pow_tensor_scalar_kernel_implIddEEvRNS_18TensorIteratorBaseET0_EUldE0_St5arrayIPcLm2EEEEviS6_T1_:
.text._ZN2at6native29vectorized_elementwise_kernelILi4EZNS0_50_GLOBAL__N__2680c7bb_12_PowKernel_cu_b2145a98_318429pow_tensor_scalar_kernel_implIddEEvRNS_18TensorIteratorBaseET0_EUldE0_St5arrayIPcLm2EEEEviS6_T1_:
        /* <DEDUP_REMOVED lines=38> */
.L_x_9374:
        /* <DEDUP_REMOVED lines=84> */
.L_x_9377:
        /* <DEDUP_REMOVED lines=9> */
.L_x_9378:
        /* <DEDUP_REMOVED lines=9> */
.L_x_9379:
        /* <DEDUP_REMOVED lines=10> */
.L_x_9380:
[----:B------:R-:W-:Y:S05]  /*0960*/  BSYNC B1 ;  /* 0x0000000000017941 */ /* 0x000fea0003800000 */
.L_x_9376:
        /* <DEDUP_REMOVED lines=8> */
.L_x_9381:
[----:B------:R-:W-:Y:S05]  /*09f0*/  BSYNC B0 ;  /* 0x0000000000007941 */ /* 0x000fea0003800000 */
.L_x_9375:
        /* <DEDUP_REMOVED lines=10> */
.L_x_9382:
        /* <DEDUP_REMOVED lines=14> */
.L_x_61700:


//--------------------- .text._ZN2at6native29vectorized_elementwise_kernelILi8EZNS0_50_GLOBAL__N__2680c7bb_12_PowKernel_cu_b2145a98_318429pow_tensor_scalar_kernel_implIddEEvRNS_18TensorIteratorBaseET0_EUldE0_St5arrayIPcLm2EEEEviS6_T1_ --------------------------
	.section	.text._ZN2at6native29vectorized_elementwise_kernelILi8EZNS0_50_GLOBAL__N__2680c7bb_12_PowKernel_cu_b2145a98_318429pow_tensor_scalar_kernel_implIddEEvRNS_18TensorIteratorBaseET0_EUldE0_St5arrayIPcLm2EEEEviS6_T1_,"ax",@progbits
	.sectioninfo	@"SHI_REGISTERS=4"
	.align	128
        .global         _ZN2at6native29vectorized_elementwise_kernelILi8EZNS0_50_GLOBAL__N__2680c7bb_12_PowKernel_cu_b2145a98_318429pow_tensor_scalar_kernel_implIddEEvRNS_18TensorIteratorBaseET0_EUldE0_St5arrayIPcLm2EEEEviS6_T1_
        .type           _ZN2at6native29vectorized_elementwise_kernelILi8EZNS0_50_GLOBAL__N__2680c7bb_12_PowKernel_cu_b2145a98_318429pow_tensor_scalar_kernel_implIddEEvRNS_18TensorIteratorBaseET0_EUldE0_St5arrayIPcLm2EEEEviS6_T1_,@function
        .size           _ZN2at6native29vectorized_elementwise_kernelILi8EZNS0_50_GLOBAL__N__2680c7bb_12_PowKernel_cu_b2145a98_318429pow_tensor_scalar_kernel_implIddEEvRNS_18TensorIteratorBaseET0_EUldE0_St5arrayIPcLm2EEEEviS6_T1_,(.L_x_61701 - _ZN2at6native29vectorized_elementwise_kernelILi8EZNS0_50_GLOBAL__N__2680c7bb_12_PowKernel_cu_b2145a98_318429pow_tensor_scalar_kernel_implIddEEvRNS_18TensorIteratorBaseET0_EUldE0_St5arrayIPcLm2EEEEviS6_T1_)
        .other          _ZN2at6native29vectorized_elementwise_kernelILi8EZNS0_50_GLOBAL__N__2680c7bb_12_PowKernel_cu_b2145a98_318429pow_tensor_scalar_kernel_implIddEEvRNS_18TensorIteratorBaseET0_EUldE0_St5arrayIPcLm2EEEEviS6_T1_,@"STO_CUDA_ENTRY STV_DEFAULT"
_ZN2at6native29vectorized_elementwise_kernelILi8EZNS0_50_GLOBAL__N__2680c7bb_12_PowKernel_cu_b2145a98_318429pow_tensor_scalar_kernel_implIddEEvRNS_18TensorIteratorBaseET0_EUldE0_St5arrayIPcLm2EEEEviS6_T1_:
.text._ZN2at6native29vectorized_elementwise_kernelILi8EZNS0_50_GLOBAL__N__2680c7bb_12_PowKernel_cu_b2145a98_318429pow_tensor_scalar_kernel_implIddEEvRNS_18TensorIteratorBaseET0_EUldE0_St5arrayIPcLm2EEEEviS6_T1_:
[----:B------:R-:W-:Y:S02]  /*0000*/  MOV R1, c[0x0][0x28] ;  /* 0x00000a0000017a02 */ /* 0x000fe40000000f00 */
[----:B------:R-:W-:Y:S05]  /*0010*/  EXIT ;  /* 0x000000000000794d */ /* 0x000fea0003800000 */
.L_x_9383:
        /* <DEDUP_REMOVED lines=14> */
.L_x_61701:


//--------------------- .text._ZN2at6native18elementwise_kernelILi128ELi4EZNS0_15gpu_kernel_implIZNS0_50_GLOBAL__N__2680c7bb_12_PowKernel_cu_b2145a98_318429pow_tensor_scalar_kernel_implIddEEvRNS_18TensorIteratorBaseET0_EUldE_EEvS6_RKT_EUliE_EEviT1_ --------------------------
	.section	.text._ZN2at6native18elementwise_kernelILi128ELi4EZNS0_15gpu_kernel_implIZNS0_50_GLOBAL__N__2680c7bb_12_PowKernel_cu_b2145a98_318429pow_tensor_scalar_kernel_implIddEEvRNS_18TensorIteratorBaseET0_EUldE_EEvS6_RKT_EUliE_EEviT1_,"ax",@progbits
	.sectioninfo	@"SHI_REGISTERS=26"
	.align	128
        .global         _ZN2at6native18elementwise_kernelILi128ELi4EZNS0_15gpu_kernel_implIZNS0_50_GLOBAL__N__2680c7bb_12_PowKernel_cu_b2145a98_318429pow_tensor_scalar_kernel_implIddEEvRNS_18TensorIteratorBaseET0_EUldE_EEvS6_RKT_EUliE_EEviT1_
        .type           _ZN2at6native18elementwise_kernelILi128ELi4EZNS0_15gpu_kernel_implIZNS0_50_GLOBAL__N__2680c7bb_12_PowKernel_cu_b2145a98_318429pow_tensor_scalar_kernel_implIddEEvRNS_18TensorIteratorBaseET0_EUldE_EEvS6_RKT_EUliE_EEviT1_,@function
        .size           _ZN2at6native18elementwise_kernelILi128ELi4EZNS0_15gpu_kernel_implIZNS0_50_GLOBAL__N__2680c7bb_12_PowKernel_cu_b2145a98_318429pow_tensor_scalar_kernel_implIddEEvRNS_18TensorIteratorBaseET0_EUldE_EEvS6_RKT_EUliE_EEviT1_,(.L_x_61702 - _ZN2at6native18elementwise_kernelILi128ELi4EZNS0_15gpu_kernel_implIZNS0_50_GLOBAL__N__2680c7bb_12_PowKernel_cu_b2145a98_318429pow_tensor_scalar_kernel_implIddEEvRNS_18TensorIteratorBaseET0_EUldE_EEvS6_RKT_EUliE_EEviT1_)
        .other          _ZN2at6native18elementwise_kernelILi128ELi4EZNS0_15gpu_kernel_implIZNS0_50_GLOBAL__N__2680c7bb_12_PowKernel_cu_b2145a98_318429pow_tensor_scalar_kernel_implIddEEvRNS_18TensorIteratorBaseET0_EUldE_EEvS6_RKT_EUliE_EEviT1_,@"STO_CUDA_ENTRY STV_DEFAULT"
_ZN2at6native18elementwise_kernelILi128ELi4EZNS0_15gpu_kernel_implIZNS0_50_GLOBAL__N__2680c7bb_12_PowKernel_cu_b2145a98_318429pow_tensor_scalar_kernel_implIddEEvRNS_18TensorIteratorBaseET0_EUldE_EEvS6_RKT_EUliE_EEviT1_:
.text._ZN2at6native18elementwise_kernelILi128ELi4EZNS0_15gpu_kernel_implIZNS0_50_GLOBAL__N__2680c7bb_12_PowKernel_cu_b2145a98_318429pow_tensor_scalar_kernel_implIddEEvRNS_18TensorIteratorBaseET0_EUldE_EEvS6_RKT_EUliE_EEviT1_:
        /* <DEDUP_REMOVED lines=236> */
.L_x_9386:
        /* <DEDUP_REMOVED lines=19> */
.L_x_9390:
[----:B------:R-:W2:Y:S02]  /*0ff0*/  LDG.E.U8 R2, [R2.64] ;  /* 0x0000002402027981 */ /* 0x000ea4000c1e1100 */
[----:B--2---:R0:W1:Y:S01]  /*1000*/  I2F.F64.U16 R4, R2 ;  /* 0x0000000200047312 */ /* 0x0040620000101800 */
[----:B------:R-:W-:Y:S05]  /*1010*/  BRA `(.L_x_9392) ;  /* 0x00000df000007947 */ /* 0x000fea0003800000 */
.L_x_9389:
        /* <DEDUP_REMOVED lines=9> */
.L_x_9394:
[----:B------:R-:W2:Y:S02]  /*10b0*/  LDG.E R2, [R2.64] ;  /* 0x0000002402027981 */ /* 0x000ea4000c1e1900 */
[----:B--2---:R0:W1:Y:S01]  /*10c0*/  I2F.F64 R4, R2 ;  /* 0x0000000200047312 */ /* 0x0040620000201c00 */
[----:B------:R-:W-:Y:S05]  /*10d0*/  BRA `(.L_x_9392) ;  /* 0x00000d3000007947 */ /* 0x000fea0003800000 */
.L_x_9393:
[----:B------:R-:W2:Y:S02]  /*10e0*/  LDG.E.U16 R2, [R2.64] ;  /* 0x0000002402027981 */ /* 0x000ea4000c1e1500 */
[----:B--2---:R0:W1:Y:S01]  /*10f0*/  I2F.F64.S16 R4, R2 ;  /* 0x0000000200047312 */ /* 0x0040620000101c00 */
[----:B------:R-:W-:Y:S05]  /*1100*/  BRA `(.L_x_9392) ;  /* 0x00000d0000007947 */ /* 0x000fea0003800000 */
.L_x_9388:
        /* <DEDUP_REMOVED lines=10> */
.L_x_9396:
[----:B------:R-:W2:Y:S02]  /*11b0*/  LDG.E.U16 R0, [R2.64] ;  /* 0x0000002402007981 */ /* 0x000ea4000c1e1500 */
[----:B--2---:R-:W-:-:S05]  /*11c0*/  HADD2.F32 R0, -RZ, R0.H0_H0 ;  /* 0x20000000ff007230 */ /* 0x004fca0000004100 */
[----:B------:R-:W-:-:S04]  /*11d0*/  FMUL.FTZ R0, R0, 1 ;  /* 0x3f80000000007820 */ /* 0x000fc80000410000 */
[----:B------:R0:W1:Y:S01]  /*11e0*/  F2F.F64.F32 R4, R0 ;  /* 0x0000000000047310 */ /* 0x0000620000201800 */
[----:B------:R-:W-:Y:S05]  /*11f0*/  BRA `(.L_x_9392) ;  /* 0x00000c1000007947 */ /* 0x000fea0003800000 */
.L_x_9395:
        /* <DEDUP_REMOVED lines=10> */
.L_x_9398:
[----:B------:R-:W2:Y:S02]  /*12a0*/  LDG.E.U16 R2, [R2.64] ;  /* 0x0000002402027981 */ /* 0x000ea4000c1e1500 */
[----:B--2---:R-:W-:-:S05]  /*12b0*/  HADD2.F32 R0, -RZ, R2.H0_H0 ;  /* 0x20000002ff007230 */ /* 0x004fca0000004100 */
[----:B------:R-:W-:-:S04]  /*12c0*/  FMUL.FTZ R0, R0, 1 ;  /* 0x3f80000000007820 */ /* 0x000fc80000410000 */
[----:B------:R0:W1:Y:S01]  /*12d0*/  F2F.F64.F32 R4, R0 ;  /* 0x0000000000047310 */ /* 0x0000620000201800 */
[----:B------:R-:W-:Y:S05]  /*12e0*/  BRA `(.L_x_9392) ;  /* 0x00000b2000007947 */ /* 0x000fea0003800000 */
.L_x_9397:
[----:B------:R0:W5:Y:S01]  /*12f0*/  LDG.E.64 R4, [R2.64] ;  /* 0x0000002402047981 */ /* 0x000162000c1e1b00 */
[----:B------:R-:W-:Y:S05]  /*1300*/  BRA `(.L_x_9392) ;  /* 0x00000b0000007947 */ /* 0x000fea0003800000 */
.L_x_9387:
        /* <DEDUP_REMOVED lines=13> */
.L_x_9401:
[----:B------:R0:W5:Y:S01]  /*13e0*/  LDG.E.64 R4, [R2.64] ;  /* 0x0000002402047981 */ /* 0x000162000c1e1b00 */
[----:B------:R-:W-:Y:S05]  /*13f0*/  BRA `(.L_x_9392) ;  /* 0x00000a1000007947 */ /* 0x000fea0003800000 */
.L_x_9400:
        /* <DEDUP_REMOVED lines=28> */
.L_x_9403:
        /* <DEDUP_REMOVED lines=15> */
.L_x_9402:
[----:B------:R-:W2:Y:S02]  /*16b0*/  LDG.E.U16 R0, [R2.64] ;  /* 0x0000002402007981 */ /* 0x000ea4000c1e1500 */
[----:B--2---:R-:W-:-:S05]  /*16c0*/  PRMT R0, RZ, 0x5410, R0 ;  /* 0x00005410ff007816 */ /* 0x004fca0000000000 */
[----:B------:R-:W-:-:S04]  /*16d0*/  FMUL.FTZ R0, R0, 1 ;  /* 0x3f80000000007820 */ /* 0x000fc80000410000 */
[----:B------:R0:W1:Y:S01]  /*16e0*/  F2F.F64.F32 R4, R0 ;  /* 0x0000000000047310 */ /* 0x0000620000201800 */
[----:B------:R-:W-:Y:S05]  /*16f0*/  BRA `(.L_x_9392) ;  /* 0x0000071000007947 */ /* 0x000fea0003800000 */
.L_x_9399:
        /* <DEDUP_REMOVED lines=11> */
.L_x_9406:
        /* <DEDUP_REMOVED lines=21> */
.L_x_9410:
[----:B------:R-:W-:Y:S05]  /*1900*/  BSYNC B1 ;  /* 0x0000000000017941 */ /* 0x000fea0003800000 */
.L_x_9409:
[----:B------:R-:W-:Y:S01]  /*1910*/  LEA R3, R0, 0x3b800000, 0x17 ;  /* 0x3b80000000037811 */ /* 0x000fe200078eb8ff */
[----:B------:R-:W-:-:S05]  /*1920*/  IMAD.SHL.U32 R0, R2, 0x100000, RZ ;  /* 0x0010000002007824 */ /* 0x000fca00078e00ff */
[----:B------:R-:W-:Y:S02]  /*1930*/  LOP3.LUT R0, R3, R0, R4, 0xfe, !PT ;  /* 0x0000000003007212 */ /* 0x000fe400078efe04 */
.L_x_9408:
[----:B------:R-:W-:Y:S05]  /*1940*/  BSYNC B0 ;  /* 0x0000000000007941 */ /* 0x000fea0003800000 */
.L_x_9407:
[----:B------:R-:W-:-:S04]  /*1950*/  FMUL.FTZ R0, R0, 1 ;  /* 0x3f80000000007820 */ /* 0x000fc80000410000 */
[----:B------:R0:W1:Y:S01]  /*1960*/  F2F.F64.F32 R4, R0 ;  /* 0x0000000000047310 */ /* 0x0000620000201800 */
[----:B------:R-:W-:Y:S05]  /*1970*/  BRA `(.L_x_9392) ;  /* 0x0000049000007947 */ /* 0x000fea0003800000 */
.L_x_9405:
        /* <DEDUP_REMOVED lines=21> */
.L_x_9414:
[----:B------:R-:W-:Y:S05]  /*1ad0*/  BSYNC B1 ;  /* 0x0000000000017941 */ /* 0x000fea0003800000 */
.L_x_9413:
[----:B------:R-:W-:Y:S01]  /*1ae0*/  LEA R3, R0, 0x37800000, 0x17 ;  /* 0x3780000000037811 */ /* 0x000fe200078eb8ff */
[----:B------:R-:W-:-:S05]  /*1af0*/  IMAD.SHL.U32 R0, R2, 0x200000, RZ ;  /* 0x0020000002007824 */ /* 0x000fca00078e00ff */
[----:B------:R-:W-:Y:S02]  /*1b00*/  LOP3.LUT R0, R3, R0, R4, 0xfe, !PT ;  /* 0x0000000003007212 */ /* 0x000fe400078efe04 */
.L_x_9412:
[----:B------:R-:W-:Y:S05]  /*1b10*/  BSYNC B0 ;  /* 0x0000000000007941 */ /* 0x000fea0003800000 */
.L_x_9411:
[----:B------:R-:W-:-:S04]  /*1b20*/  FMUL.FTZ R0, R0, 1 ;  /* 0x3f80000000007820 */ /* 0x000fc80000410000 */
[----:B------:R0:W1:Y:S01]  /*1b30*/  F2F.F64.F32 R4, R0 ;  /* 0x0000000000047310 */ /* 0x0000620000201800 */
[----:B------:R-:W-:Y:S05]  /*1b40*/  BRA `(.L_x_9392) ;  /* 0x000002c000007947 */ /* 0x000fea0003800000 */
.L_x_9404:
        /* <DEDUP_REMOVED lines=14> */
.L_x_9418:
[----:B------:R-:W-:Y:S05]  /*1c30*/  BSYNC B0 ;  /* 0x0000000000007941 */ /* 0x000fea0003800000 */
.L_x_9417:
[----:B------:R-:W-:-:S04]  /*1c40*/  FMUL.FTZ R0, R0, 1 ;  /* 0x3f80000000007820 */ /* 0x000fc80000410000 */
[----:B------:R0:W1:Y:S01]  /*1c50*/  F2F.F64.F32 R4, R0 ;  /* 0x0000000000047310 */ /* 0x0000620000201800 */
[----:B------:R-:W-:Y:S05]  /*1c60*/  BRA `(.L_x_9392) ;  /* 0x000001a000007947 */ /* 0x000fea0003800000 */
.L_x_9391:
        /* <DEDUP_REMOVED lines=21> */
.L_x_9416:
[----:B------:R-:W2:Y:S02]  /*1dc0*/  LDG.E.64 R4, [R2.64] ;  /* 0x0000002402047981 */ /* 0x000ea4000c1e1b00 */
[----:B--2---:R-:W0:Y:S01]  /*1dd0*/  I2F.F64.U64 R4, R4 ;  /* 0x0000000400047312 */ /* 0x004e220000301800 */
[----:B------:R-:W-:Y:S05]  /*1de0*/  BRA `(.L_x_9392) ;  /* 0x0000002000007947 */ /* 0x000fea0003800000 */
.L_x_9415:
[----:B------:R-:W2:Y:S02]  /*1df0*/  LDG.E R2, [R2.64] ;  /* 0x0000002402027981 */ /* 0x000ea4000c1e1900 */
[----:B--2---:R0:W1:Y:S02]  /*1e00*/  I2F.F64.U32 R4, R2 ;  /* 0x0000000200047312 */ /* 0x0040640000201800 */
.L_x_9392:
[----:B0-----:R-:W0:Y:S01]  /*1e10*/  LDC.U8 R2, c[0x0][0x378] ;  /* 0x0000de00ff027b82 */ /* 0x001e220000000000 */
[----:B-1---5:R-:W1:Y:S01]  /*1e20*/  DMUL R4, R4, R4 ;  /* 0x0000000404047228 */ /* 0x022e620000000000 */
[----:B0-----:R-:W-:-:S04]  /*1e30*/  PRMT R0, R2, 0x9910, RZ ;  /* 0x0000991002007816 */ /* 0x001fc800000000ff */
[----:B------:R-:W-:-:S13]  /*1e40*/  ISETP.GT.AND P0, PT, R0, 0x9, PT ;  /* 0x000000090000780c */ /* 0x000fda0003f04270 */
[----:B------:R-:W-:Y:S05]  /*1e50*/  @P0 BRA `(.L_x_9419) ;  /* 0x0000044000000947 */ /* 0x000fea0003800000 */
[----:B-1----:R-:W-:-:S13]  /*1e60*/  ISETP.GT.AND P0, PT, R0, 0x4, PT ;  /* 0x000000040000780c */ /* 0x002fda0003f04270 */
        /* <DEDUP_REMOVED lines=10> */
.L_x_9422:
[----:B------:R-:W0:Y:S02]  /*1f10*/  F2I.S64.F64.TRUNC R4, R4 ;  /* 0x0000000400047311 */ /* 0x000e24000030d900 */
[----:B0-----:R-:W-:-:S05]  /*1f20*/  IMAD.MOV.U32 R3, RZ, RZ, R4 ;  /* 0x000000ffff037224 */ /* 0x001fca00078e0004 */
[----:B------:R0:W-:Y:S01]  /*1f30*/  STG.E.U8 [R16.64], R3 ;  /* 0x0000000310007986 */ /* 0x0001e2000c101124 */
[----:B------:R-:W-:Y:S05]  /*1f40*/  BRA `(.L_x_9424) ;  /* 0x00000ed000007947 */ /* 0x000fea0003800000 */
.L_x_9421:
        /* <DEDUP_REMOVED lines=9> */
.L_x_9426:
[----:B------:R-:W0:Y:S02]  /*1fe0*/  F2I.F64.TRUNC R5, R4 ;  /* 0x0000000400057311 */ /* 0x000e24000030d100 */
[----:B0-----:R0:W-:Y:S01]  /*1ff0*/  STG.E [R16.64], R5 ;  /* 0x0000000510007986 */ /* 0x0011e2000c101924 */
[----:B------:R-:W-:Y:S05]  /*2000*/  BRA `(.L_x_9424) ;  /* 0x00000e1000007947 */ /* 0x000fea0003800000 */
.L_x_9425:
[----:B------:R-:W0:Y:S02]  /*2010*/  F2I.F64.TRUNC R5, R4 ;  /* 0x0000000400057311 */ /* 0x000e24000030d100 */
[----:B0-----:R0:W-:Y:S01]  /*2020*/  STG.E.U16 [R16.64], R5 ;  /* 0x0000000510007986 */ /* 0x0011e2000c101524 */
[----:B------:R-:W-:Y:S05]  /*2030*/  BRA `(.L_x_9424) ;  /* 0x00000de000007947 */ /* 0x000fea0003800000 */
.L_x_9420:
        /* <DEDUP_REMOVED lines=11> */
.L_x_9428:
[----:B------:R-:W0:Y:S01]  /*20f0*/  F2F.F32.F64 R0, R4 ;  /* 0x0000000400007310 */ /* 0x000e220000301000 */
[----:B------:R-:W0:-:S14]  /*2100*/  DSETP.GEU.AND P0, PT, |R4|, c[0x2][0x0], PT ;  /* 0x008000000400762a */ /* 0x000e1c0003f0e200 */
[----:B0-----:R-:W-:-:S05]  /*2110*/  @!P0 FMUL R0, R0, 1.175494350822287508e-38 ;  /* 0x0080000000008820 */ /* 0x001fca0000400000 */
[----:B------:R-:W-:-:S05]  /*2120*/  F2FP.PACK_AB R0, RZ, R0 ;  /* 0x00000000ff00723e */ /* 0x000fca00000000ff */
[----:B------:R0:W-:Y:S01]  /*2130*/  STG.E.U16 [R16.64], R0 ;  /* 0x0000000010007986 */ /* 0x0001e2000c101524 */
[----:B------:R-:W-:Y:S05]  /*2140*/  BRA `(.L_x_9424) ;  /* 0x00000cd000007947 */ /* 0x000fea0003800000 */
.L_x_9427:
        /* <DEDUP_REMOVED lines=12> */
.L_x_9430:
[----:B------:R-:W0:Y:S01]  /*2210*/  F2F.F32.F64 R0, R4 ;  /* 0x0000000400007310 */ /* 0x000e220000301000 */
[----:B------:R-:W0:-:S14]  /*2220*/  DSETP.GEU.AND P0, PT, |R4|, c[0x2][0x0], PT ;  /* 0x008000000400762a */ /* 0x000e1c0003f0e200 */
[----:B0-----:R-:W-:-:S05]  /*2230*/  @!P0 FMUL R0, R0, 1.175494350822287508e-38 ;  /* 0x0080000000008820 */ /* 0x001fca0000400000 */
[----:B------:R-:W-:-:S04]  /*2240*/  F2FP.PACK_AB R3, RZ, R0 ;  /* 0x00000000ff03723e */ /* 0x000fc800000000ff */
[----:B------:R-:W-:-:S05]  /*2250*/  PRMT R3, R3, 0x5410, RZ ;  /* 0x0000541003037816 */ /* 0x000fca00000000ff */
[----:B------:R0:W-:Y:S01]  /*2260*/  STG.E [R16.64], R3 ;  /* 0x0000000310007986 */ /* 0x0001e2000c101924 */
[----:B------:R-:W-:Y:S05]  /*2270*/  BRA `(.L_x_9424) ;  /* 0x00000ba000007947 */ /* 0x000fea0003800000 */
.L_x_9429:
[----:B------:R0:W-:Y:S01]  /*2280*/  STG.E.64 [R16.64], R4 ;  /* 0x0000000410007986 */ /* 0x0001e2000c101b24 */
[----:B------:R-:W-:Y:S05]  /*2290*/  BRA `(.L_x_9424) ;  /* 0x00000b8000007947 */ /* 0x000fea0003800000 */
.L_x_9419:
[----:B-1----:R-:W-:-:S13]  /*22a0*/  ISETP.GT.AND P0, PT, R0, 0x18, PT ;  /* 0x000000180000780c */ /* 0x002fda0003f04270 */
        /* <DEDUP_REMOVED lines=11> */
.L_x_9433:
[----:B------:R-:W-:-:S05]  /*2360*/  CS2R R6, SRZ ;  /* 0x0000000000067805 */ /* 0x000fca000001ff00 */
[----:B------:R0:W-:Y:S01]  /*2370*/  STG.E.128 [R16.64], R4 ;  /* 0x0000000410007986 */ /* 0x0001e2000c101d24 */
[----:B------:R-:W-:Y:S05]  /*2380*/  BRA `(.L_x_9424) ;  /* 0x00000a9000007947 */ /* 0x000fea0003800000 */
.L_x_9432:
        /* <DEDUP_REMOVED lines=23> */
.L_x_9437:
[----:B------:R-:W-:Y:S05]  /*2500*/  BSYNC B0 ;  /* 0x0000000000007941 */ /* 0x000fea0003800000 */
.L_x_9436:
[----:B------:R-:W-:-:S05]  /*2510*/  LOP3.LUT R3, R0, R3, RZ, 0xfc, !PT ;  /* 0x0000000300037212 */ /* 0x000fca00078efcff */
[----:B------:R0:W-:Y:S01]  /*2520*/  STG.E.U8 [R16.64], R3 ;  /* 0x0000000310007986 */ /* 0x0001e2000c101124 */
[----:B------:R-:W-:Y:S05]  /*2530*/  BRA `(.L_x_9424) ;  /* 0x000008e000007947 */ /* 0x000fea0003800000 */
.L_x_9435:
        /* <DEDUP_REMOVED lines=15> */
.L_x_9439:
[----:B------:R-:W-:Y:S01]  /*2630*/  IMAD.MOV.U32 R0, RZ, RZ, 0x7f ;  /* 0x0000007fff007424 */ /* 0x000fe200078e00ff */
[----:B------:R-:W-:-:S04]  /*2640*/  ISETP.GT.U32.AND P0, PT, R2, 0x7f800000, PT ;  /* 0x7f8000000200780c */ /* 0x000fc80003f04070 */
[----:B------:R-:W-:-:S04]  /*2650*/  SEL R0, R0, 0x7c, P0 ;  /* 0x0000007c00007807 */ /* 0x000fc80000000000 */
.L_x_9440:
[----:B------:R-:W-:Y:S05]  /*2660*/  BSYNC B0 ;  /* 0x0000000000007941 */ /* 0x000fea0003800000 */
.L_x_9438:
[----:B------:R-:W-:-:S04]  /*2670*/  LOP3.LUT R2, R3, 0x80000000, RZ, 0xc0, !PT ;  /* 0x8000000003027812 */ /* 0x000fc800078ec0ff */
[----:B------:R-:W-:-:S04]  /*2680*/  SHF.R.U32.HI R3, RZ, 0x18, R2 ;  /* 0x00000018ff037819 */ /* 0x000fc80000011602 */
[----:B------:R-:W-:-:S05]  /*2690*/  LOP3.LUT R3, R0, R3, RZ, 0xfc, !PT ;  /* 0x0000000300037212 */ /* 0x000fca00078efcff */
[----:B------:R0:W-:Y:S01]  /*26a0*/  STG.E.U8 [R16.64], R3 ;  /* 0x0000000310007986 */ /* 0x0001e2000c101124 */
[----:B------:R-:W-:Y:S05]  /*26b0*/  BRA `(.L_x_9424) ;  /* 0x0000076000007947 */ /* 0x000fea0003800000 */
.L_x_9434:
[----:B------:R-:W0:Y:S01]  /*26c0*/  F2F.F32.F64 R0, R4 ;  /* 0x0000000400007310 */ /* 0x000e220000301000 */
[----:B------:R-:W0:-:S14]  /*26d0*/  DSETP.GEU.AND P0, PT, |R4|, c[0x2][0x0], PT ;  /* 0x008000000400762a */ /* 0x000e1c0003f0e200 */
[----:B0-----:R-:W-:-:S05]  /*26e0*/  @!P0 FMUL R0, R0, 1.175494350822287508e-38 ;  /* 0x0080000000008820 */ /* 0x001fca0000400000 */
[----:B------:R-:W-:-:S05]  /*26f0*/  F2FP.BF16.PACK_AB R0, RZ, R0 ;  /* 0x00000000ff00723e */ /* 0x000fca00000010ff */
[----:B------:R0:W-:Y:S01]  /*2700*/  STG.E.U16 [R16.64], R0 ;  /* 0x0000000010007986 */ /* 0x0001e2000c101524 */
[----:B------:R-:W-:Y:S05]  /*2710*/  BRA `(.L_x_9424) ;  /* 0x0000070000007947 */ /* 0x000fea0003800000 */
.L_x_9431:
        /* <DEDUP_REMOVED lines=11> */
.L_x_9443:
        /* <DEDUP_REMOVED lines=19> */
.L_x_9446:
[----:B------:R-:W-:-:S04]  /*2900*/  LOP3.LUT R2, R3, 0x80000000, RZ, 0xc0, !PT ;  /* 0x8000000003027812 */ /* 0x000fc800078ec0ff */
[----:B------:R-:W-:-:S04]  /*2910*/  SHF.R.U32.HI R3, RZ, 0x18, R2 ;  /* 0x00000018ff037819 */ /* 0x000fc80000011602 */
[----:B------:R-:W-:-:S04]  /*2920*/  LOP3.LUT R0, R0, R3, RZ, 0xfc, !PT ;  /* 0x0000000300007212 */ /* 0x000fc800078efcff */
[----:B------:R-:W-:Y:S02]  /*2930*/  PRMT R8, R0, 0x7610, R8 ;  /* 0x0000761000087816 */ /* 0x000fe40000000008 */
.L_x_9445:
[----:B------:R-:W-:Y:S05]  /*2940*/  BSYNC B0 ;  /* 0x0000000000007941 */ /* 0x000fea0003800000 */
.L_x_9444:
[----:B------:R0:W-:Y:S01]  /*2950*/  STG.E.U8 [R16.64], R8 ;  /* 0x0000000810007986 */ /* 0x0001e2000c101124 */
[----:B------:R-:W-:Y:S05]  /*2960*/  BRA `(.L_x_9424) ;  /* 0x000004b000007947 */ /* 0x000fea0003800000 */
.L_x_9442:
        /* <DEDUP_REMOVED lines=19> */
.L_x_9449:
[----:B------:R-:W-:-:S04]  /*2aa0*/  LOP3.LUT R2, R3, 0x80000000, RZ, 0xc0, !PT ;  /* 0x8000000003027812 */ /* 0x000fc800078ec0ff */
[----:B------:R-:W-:-:S04]  /*2ab0*/  SHF.R.U32.HI R3, RZ, 0x18, R2 ;  /* 0x00000018ff037819 */ /* 0x000fc80000011602 */
[----:B------:R-:W-:-:S04]  /*2ac0*/  LOP3.LUT R0, R0, R3, RZ, 0xfc, !PT ;  /* 0x0000000300007212 */ /* 0x000fc800078efcff */
[----:B------:R-:W-:Y:S02]  /*2ad0*/  PRMT R8, R0, 0x7610, R8 ;  /* 0x0000761000087816 */ /* 0x000fe40000000008 */
.L_x_9448:
[----:B------:R-:W-:Y:S05]  /*2ae0*/  BSYNC B0 ;  /* 0x0000000000007941 */ /* 0x000fea0003800000 */
.L_x_9447:
[----:B------:R0:W-:Y:S01]  /*2af0*/  STG.E.U8 [R16.64], R8 ;  /* 0x0000000810007986 */ /* 0x0001e2000c101124 */
[----:B------:R-:W-:Y:S05]  /*2b00*/  BRA `(.L_x_9424) ;  /* 0x0000031000007947 */ /* 0x000fea0003800000 */
.L_x_9441:
        /* <DEDUP_REMOVED lines=24> */
.L_x_9423:
        /* <DEDUP_REMOVED lines=20> */
.L_x_9451:
[----:B------:R-:W0:Y:S02]  /*2dd0*/  F2I.U64.F64.TRUNC R4, R4 ;  /* 0x0000000400047311 */ /* 0x000e24000030d800 */
[----:B0-----:R0:W-:Y:S01]  /*2de0*/  STG.E.64 [R16.64], R4 ;  /* 0x0000000410007986 */ /* 0x0011e2000c101b24 */
[----:B------:R-:W-:Y:S05]  /*2df0*/  BRA `(.L_x_9424) ;  /* 0x0000002000007947 */ /* 0x000fea0003800000 */
.L_x_9450:
[----:B------:R-:W0:Y:S02]  /*2e00*/  F2I.U32.F64.TRUNC R5, R4 ;  /* 0x0000000400057311 */ /* 0x000e24000030d000 */
[----:B0-----:R0:W-:Y:S02]  /*2e10*/  STG.E [R16.64], R5 ;  /* 0x0000000510007986 */ /* 0x0011e4000c101924 */
.L_x_9424:
[----:B------:R-:W-:-:S05]  /*2e20*/  IMAD R18, R18, 0x200, R23 ;  /* 0x0000020012127824 */ /* 0x000fca00078e0217 */
[----:B------:R-:W-:Y:S02]  /*2e30*/  IADD3 R19, R18, 0x80, RZ ;  /* 0x0000008012137810 */ /* 0x000fe40007ffe0ff */
.L_x_9385:
[----:B------:R-:W-:Y:S05]  /*2e40*/  BSYNC B6 ;  /* 0x0000000000067941 */ /* 0x000fea0003800000 */
.L_x_9384:
        /* <DEDUP_REMOVED lines=231> */
.L_x_9454:
        /* <DEDUP_REMOVED lines=19> */
.L_x_9458:
[----:B------:R-:W2:Y:S02]  /*3df0*/  LDG.E.U8 R2, [R2.64] ;  /* 0x0000002402027981 */ /* 0x000ea4000c1e1100 */
[----:B--2---:R0:W1:Y:S01]  /*3e00*/  I2F.F64.U16 R4, R2 ;  /* 0x0000000200047312 */ /* 0x0040620000101800 */
[----:B------:R-:W-:Y:S05]  /*3e10*/  BRA `(.L_x_9460) ;  /* 0x00000df000007947 */ /* 0x000fea0003800000 */
.L_x_9457:
        /* <DEDUP_REMOVED lines=9> */
.L_x_9462:
[----:B------:R-:W2:Y:S02]  /*3eb0*/  LDG.E R2, [R2.64] ;  /* 0x0000002402027981 */ /* 0x000ea4000c1e1900 */
[----:B--2---:R0:W1:Y:S01]  /*3ec0*/  I2F.F64 R4, R2 ;  /* 0x0000000200047312 */ /* 0x0040620000201c00 */
[----:B------:R-:W-:Y:S05]  /*3ed0*/  BRA `(.L_x_9460) ;  /* 0x00000d3000007947 */ /* 0x000fea0003800000 */
.L_x_9461:
[----:B------:R-:W2:Y:S02]  /*3ee0*/  LDG.E.U16 R2, [R2.64] ;  /* 0x0000002402027981 */ /* 0x000ea4000c1e1500 */
[----:B--2---:R0:W1:Y:S01]  /*3ef0*/  I2F.F64.S16 R4, R2 ;  /* 0x0000000200047312 */ /* 0x0040620000101c00 */
[----:B------:R-:W-:Y:S05]  /*3f00*/  BRA `(.L_x_9460) ;  /* 0x00000d0000007947 */ /* 0x000fea0003800000 */
.L_x_9456:
        /* <DEDUP_REMOVED lines=10> */
.L_x_9464:
[----:B------:R-:W2:Y:S02]  /*3fb0*/  LDG.E.U16 R0, [R2.64] ;  /* 0x0000002402007981 */ /* 0x000ea4000c1e1500 */
[----:B--2---:R-:W-:-:S05]  /*3fc0*/  HADD2.F32 R0, -RZ, R0.H0_H0 ;  /* 0x20000000ff007230 */ /* 0x004fca0000004100 */
[----:B------:R-:W-:-:S04]  /*3fd0*/  FMUL.FTZ R0, R0, 1 ;  /* 0x3f80000000007820 */ /* 0x000fc80000410000 */
[----:B------:R0:W1:Y:S01]  /*3fe0*/  F2F.F64.F32 R4, R0 ;  /* 0x0000000000047310 */ /* 0x0000620000201800 */
[----:B------:R-:W-:Y:S05]  /*3ff0*/  BRA `(.L_x_9460) ;  /* 0x00000c1000007947 */ /* 0x000fea0003800000 */
.L_x_9463:
        /* <DEDUP_REMOVED lines=10> */
.L_x_9466:
[----:B------:R-:W2:Y:S02]  /*40a0*/  LDG.E.U16 R2, [R2.64] ;  /* 0x0000002402027981 */ /* 0x000ea4000c1e1500 */
[----:B--2---:R-:W-:-:S05]  /*40b0*/  HADD2.F32 R0, -RZ, R2.H0_H0 ;  /* 0x20000002ff007230 */ /* 0x004fca0000004100 */
[----:B------:R-:W-:-:S04]  /*40c0*/  FMUL.FTZ R0, R0, 1 ;  /* 0x3f80000000007820 */ /* 0x000fc80000410000 */
[----:B------:R0:W1:Y:S01]  /*40d0*/  F2F.F64.F32 R4, R0 ;  /* 0x0000000000047310 */ /* 0x0000620000201800 */
[----:B------:R-:W-:Y:S05]  /*40e0*/  BRA `(.L_x_9460) ;  /* 0x00000b2000007947 */ /* 0x000fea0003800000 */
.L_x_9465:
[----:B------:R0:W5:Y:S01]  /*40f0*/  LDG.E.64 R4, [R2.64] ;  /* 0x0000002402047981 */ /* 0x000162000c1e1b00 */
[----:B------:R-:W-:Y:S05]  /*4100*/  BRA `(.L_x_9460) ;  /* 0x00000b0000007947 */ /* 0x000fea0003800000 */
.L_x_9455:
        /* <DEDUP_REMOVED lines=13> */
.L_x_9469:
[----:B------:R0:W5:Y:S01]  /*41e0*/  LDG.E.64 R4, [R2.64] ;  /* 0x0000002402047981 */ /* 0x000162000c1e1b00 */
[----:B------:R-:W-:Y:S05]  /*41f0*/  BRA `(.L_x_9460) ;  /* 0x00000a1000007947 */ /* 0x000fea0003800000 */
.L_x_9468:
        /* <DEDUP_REMOVED lines=28> */
.L_x_9471:
        /* <DEDUP_REMOVED lines=15> */
.L_x_9470:
[----:B------:R-:W2:Y:S02]  /*44b0*/  LDG.E.U16 R0, [R2.64] ;  /* 0x0000002402007981 */ /* 0x000ea4000c1e1500 */
[----:B--2---:R-:W-:-:S05]  /*44c0*/  PRMT R0, RZ, 0x5410, R0 ;  /* 0x00005410ff007816 */ /* 0x004fca0000000000 */
[----:B------:R-:W-:-:S04]  /*44d0*/  FMUL.FTZ R0, R0, 1 ;  /* 0x3f80000000007820 */ /* 0x000fc80000410000 */
[----:B------:R0:W1:Y:S01]  /*44e0*/  F2F.F64.F32 R4, R0 ;  /* 0x0000000000047310 */ /* 0x0000620000201800 */
[----:B------:R-:W-:Y:S05]  /*44f0*/  BRA `(.L_x_9460) ;  /* 0x0000071000007947 */ /* 0x000fea0003800000 */
.L_x_9467:
        /* <DEDUP_REMOVED lines=11> */
.L_x_9474:
        /* <DEDUP_REMOVED lines=21> */
.L_x_9478:
[----:B------:R-:W-:Y:S05]  /*4700*/  BSYNC B1 ;  /* 0x0000000000017941 */ /* 0x000fea0003800000 */
.L_x_9477:
[----:B------:R-:W-:Y:S01]  /*4710*/  LEA R3, R0, 0x3b800000, 0x17 ;  /* 0x3b80000000037811 */ /* 0x000fe200078eb8ff */
[----:B------:R-:W-:-:S05]  /*4720*/  IMAD.SHL.U32 R0, R2, 0x100000, RZ ;  /* 0x0010000002007824 */ /* 0x000fca00078e00ff */
[----:B------:R-:W-:Y:S02]  /*4730*/  LOP3.LUT R0, R3, R0, R4, 0xfe, !PT ;  /* 0x0000000003007212 */ /* 0x000fe400078efe04 */
.L_x_9476:
[----:B------:R-:W-:Y:S05]  /*4740*/  BSYNC B0 ;  /* 0x0000000000007941 */ /* 0x000fea0003800000 */
.L_x_9475:
[----:B------:R-:W-:-:S04]  /*4750*/  FMUL.FTZ R0, R0, 1 ;  /* 0x3f80000000007820 */ /* 0x000fc80000410000 */
[----:B------:R0:W1:Y:S01]  /*4760*/  F2F.F64.F32 R4, R0 ;  /* 0x0000000000047310 */ /* 0x0000620000201800 */
[----:B------:R-:W-:Y:S05]  /*4770*/  BRA `(.L_x_9460) ;  /* 0x0000049000007947 */ /* 0x000fea0003800000 */
.L_x_9473:
        /* <DEDUP_REMOVED lines=21> */
.L_x_9482:
[----:B------:R-:W-:Y:S05]  /*48d0*/  BSYNC B1 ;  /* 0x0000000000017941 */ /* 0x000fea0003800000 */
.L_x_9481:
[----:B------:R-:W-:Y:S01]  /*48e0*/  LEA R3, R0, 0x37800000, 0x17 ;  /* 0x3780000000037811 */ /* 0x000fe200078eb8ff */
[----:B------:R-:W-:-:S05]  /*48f0*/  IMAD.SHL.U32 R0, R2, 0x200000, RZ ;  /* 0x0020000002007824 */ /* 0x000fca00078e00ff */
[----:B------:R-:W-:Y:S02]  /*4900*/  LOP3.LUT R0, R3, R0, R4, 0xfe, !PT ;  /* 0x0000000003007212 */ /* 0x000fe400078efe04 */
.L_x_9480:
[----:B------:R-:W-:Y:S05]  /*4910*/  BSYNC B0 ;  /* 0x0000000000007941 */ /* 0x000fea0003800000 */
.L_x_9479:
[----:B------:R-:W-:-:S04]  /*4920*/  FMUL.FTZ R0, R0, 1 ;  /* 0x3f80000000007820 */ /* 0x000fc80000410000 */
[----:B------:R0:W1:Y:S01]  /*4930*/  F2F.F64.F32 R4, R0 ;  /* 0x0000000000047310 */ /* 0x0000620000201800 */
[----:B------:R-:W-:Y:S05]  /*4940*/  BRA `(.L_x_9460) ;  /* 0x000002c000007947 */ /* 0x000fea0003800000 */
.L_x_9472:
        /* <DEDUP_REMOVED lines=14> */
.L_x_9486:
[----:B------:R-:W-:Y:S05]  /*4a30*/  BSYNC B0 ;  /* 0x0000000000007941 */ /* 0x000fea0003800000 */
.L_x_9485:
[----:B------:R-:W-:-:S04]  /*4a40*/  FMUL.FTZ R0, R0, 1 ;  /* 0x3f80000000007820 */ /* 0x000fc80000410000 */
[----:B------:R0:W1:Y:S01]  /*4a50*/  F2F.F64.F32 R4, R0 ;  /* 0x0000000000047310 */ /* 0x0000620000201800 */
[----:B------:R-:W-:Y:S05]  /*4a60*/  BRA `(.L_x_9460) ;  /* 0x000001a000007947 */ /* 0x000fea0003800000 */
.L_x_9459:
        /* <DEDUP_REMOVED lines=21> */
.L_x_9484:
[----:B------:R-:W2:Y:S02]  /*4bc0*/  LDG.E.64 R4, [R2.64] ;  /* 0x0000002402047981 */ /* 0x000ea4000c1e1b00 */
[----:B--2---:R-:W0:Y:S01]  /*4bd0*/  I2F.F64.U64 R4, R4 ;  /* 0x0000000400047312 */ /* 0x004e220000301800 */
[----:B------:R-:W-:Y:S05]  /*4be0*/  BRA `(.L_x_9460) ;  /* 0x0000002000007947 */ /* 0x000fea0003800000 */
.L_x_9483:
[----:B------:R-:W2:Y:S02]  /*4bf0*/  LDG.E R2, [R2.64] ;  /* 0x0000002402027981 */ /* 0x000ea4000c1e1900 */
[----:B--2---:R0:W1:Y:S02]  /*4c00*/  I2F.F64.U32 R4, R2 ;  /* 0x0000000200047312 */ /* 0x0040640000201800 */
.L_x_9460:
        /* <DEDUP_REMOVED lines=16> */
.L_x_9490:
[----:B------:R-:W0:Y:S02]  /*4d10*/  F2I.S64.F64.TRUNC R4, R4 ;  /* 0x0000000400047311 */ /* 0x000e24000030d900 */
[----:B0-----:R-:W-:-:S05]  /*4d20*/  IMAD.MOV.U32 R3, RZ, RZ, R4 ;  /* 0x000000ffff037224 */ /* 0x001fca00078e0004 */
[----:B------:R0:W-:Y:S01]  /*4d30*/  STG.E.U8 [R16.64], R3 ;  /* 0x0000000310007986 */ /* 0x0001e2000c101124 */
[----:B------:R-:W-:Y:S05]  /*4d40*/  BRA `(.L_x_9492) ;  /* 0x00000ed000007947 */ /* 0x000fea0003800000 */
.L_x_9489:
        /* <DEDUP_REMOVED lines=9> */
.L_x_9494:
[----:B------:R-:W0:Y:S02]  /*4de0*/  F2I.F64.TRUNC R5, R4 ;  /* 0x0000000400057311 */ /* 0x000e24000030d100 */
[----:B0-----:R0:W-:Y:S01]  /*4df0*/  STG.E [R16.64], R5 ;  /* 0x0000000510007986 */ /* 0x0011e2000c101924 */
[----:B------:R-:W-:Y:S05]  /*4e00*/  BRA `(.L_x_9492) ;  /* 0x00000e1000007947 */ /* 0x000fea0003800000 */
.L_x_9493:
[----:B------:R-:W0:Y:S02]  /*4e10*/  F2I.F64.TRUNC R5, R4 ;  /* 0x0000000400057311 */ /* 0x000e24000030d100 */
[----:B0-----:R0:W-:Y:S01]  /*4e20*/  STG.E.U16 [R16.64], R5 ;  /* 0x0000000510007986 */ /* 0x0011e2000c101524 */
[----:B------:R-:W-:Y:S05]  /*4e30*/  BRA `(.L_x_9492) ;  /* 0x00000de000007947 */ /* 0x000fea0003800000 */
.L_x_9488:
        /* <DEDUP_REMOVED lines=11> */
.L_x_9496:
[----:B------:R-:W0:Y:S01]  /*4ef0*/  F2F.F32.F64 R0, R4 ;  /* 0x0000000400007310 */ /* 0x000e220000301000 */
[----:B------:R-:W0:-:S14]  /*4f00*/  DSETP.GEU.AND P0, PT, |R4|, c[0x2][0x0], PT ;  /* 0x008000000400762a */ /* 0x000e1c0003f0e200 */
[----:B0-----:R-:W-:-:S05]  /*4f10*/  @!P0 FMUL R0, R0, 1.175494350822287508e-38 ;  /* 0x0080000000008820 */ /* 0x001fca0000400000 */
[----:B------:R-:W-:-:S05]  /*4f20*/  F2FP.PACK_AB R0, RZ, R0 ;  /* 0x00000000ff00723e */ /* 0x000fca00000000ff */
[----:B------:R0:W-:Y:S01]  /*4f30*/  STG.E.U16 [R16.64], R0 ;  /* 0x0000000010007986 */ /* 0x0001e2000c101524 */
[----:B------:R-:W-:Y:S05]  /*4f40*/  BRA `(.L_x_9492) ;  /* 0x00000cd000007947 */ /* 0x000fea0003800000 */
.L_x_9495:
        /* <DEDUP_REMOVED lines=12> */
.L_x_9498:
[----:B------:R-:W0:Y:S01]  /*5010*/  F2F.F32.F64 R0, R4 ;  /* 0x0000000400007310 */ /* 0x000e220000301000 */
[----:B------:R-:W0:-:S14]  /*5020*/  DSETP.GEU.AND P0, PT, |R4|, c[0x2][0x0], PT ;  /* 0x008000000400762a */ /* 0x000e1c0003f0e200 */
[----:B0-----:R-:W-:-:S05]  /*5030*/  @!P0 FMUL R0, R0, 1.175494350822287508e-38 ;  /* 0x0080000000008820 */ /* 0x001fca0000400000 */
[----:B------:R-:W-:-:S04]  /*5040*/  F2FP.PACK_AB R3, RZ, R0 ;  /* 0x00000000ff03723e */ /* 0x000fc800000000ff */
[----:B------:R-:W-:-:S05]  /*5050*/  PRMT R3, R3, 0x5410, RZ ;  /* 0x0000541003037816 */ /* 0x000fca00000000ff */
[----:B------:R0:W-:Y:S01]  /*5060*/  STG.E [R16.64], R3 ;  /* 0x0000000310007986 */ /* 0x0001e2000c101924 */
[----:B------:R-:W-:Y:S05]  /*5070*/  BRA `(.L_x_9492) ;  /* 0x00000ba000007947 */ /* 0x000fea0003800000 */
.L_x_9497:
[----:B------:R0:W-:Y:S01]  /*5080*/  STG.E.64 [R16.64], R4 ;  /* 0x0000000410007986 */ /* 0x0001e2000c101b24 */
[----:B------:R-:W-:Y:S05]  /*5090*/  BRA `(.L_x_9492) ;  /* 0x00000b8000007947 */ /* 0x000fea0003800000 */
.L_x_9487:
        /* <DEDUP_REMOVED lines=12> */
.L_x_9501:
[----:B------:R-:W-:-:S05]  /*5160*/  CS2R R6, SRZ ;  /* 0x0000000000067805 */ /* 0x000fca000001ff00 */
[----:B------:R0:W-:Y:S01]  /*5170*/  STG.E.128 [R16.64], R4 ;  /* 0x0000000410007986 */ /* 0x0001e2000c101d24 */
[----:B------:R-:W-:Y:S05]  /*5180*/  BRA `(.L_x_9492) ;  /* 0x00000a9000007947 */ /* 0x000fea0003800000 */
.L_x_9500:
        /* <DEDUP_REMOVED lines=23> */
.L_x_9505:
[----:B------:R-:W-:Y:S05]  /*5300*/  BSYNC B0 ;  /* 0x0000000000007941 */ /* 0x000fea0003800000 */
.L_x_9504:
[----:B------:R-:W-:-:S05]  /*5310*/  LOP3.LUT R3, R0, R3, RZ, 0xfc, !PT ;  /* 0x0000000300037212 */ /* 0x000fca00078efcff */
[----:B------:R0:W-:Y:S01]  /*5320*/  STG.E.U8 [R16.64], R3 ;  /* 0x0000000310007986 */ /* 0x0001e2000c101124 */
[----:B------:R-:W-:Y:S05]  /*5330*/  BRA `(.L_x_9492) ;  /* 0x000008e000007947 */ /* 0x000fea0003800000 */
.L_x_9503:
        /* <DEDUP_REMOVED lines=15> */
.L_x_9507:
[----:B------:R-:W-:Y:S01]  /*5430*/  IMAD.MOV.U32 R0, RZ, RZ, 0x7f ;  /* 0x0000007fff007424 */ /* 0x000fe200078e00ff */
[----:B------:R-:W-:-:S04]  /*5440*/  ISETP.GT.U32.AND P0, PT, R2, 0x7f800000, PT ;  /* 0x7f8000000200780c */ /* 0x000fc80003f04070 */
[----:B------:R-:W-:-:S04]  /*5450*/  SEL R0, R0, 0x7c, P0 ;  /* 0x0000007c00007807 */ /* 0x000fc80000000000 */
.L_x_9508:
[----:B------:R-:W-:Y:S05]  /*5460*/  BSYNC B0 ;  /* 0x0000000000007941 */ /* 0x000fea0003800000 */
.L_x_9506:
[----:B------:R-:W-:-:S04]  /*5470*/  LOP3.LUT R2, R3, 0x80000000, RZ, 0xc0, !PT ;  /* 0x8000000003027812 */ /* 0x000fc800078ec0ff */
[----:B------:R-:W-:-:S04]  /*5480*/  SHF.R.U32.HI R3, RZ, 0x18, R2 ;  /* 0x00000018ff037819 */ /* 0x000fc80000011602 */
[----:B------:R-:W-:-:S05]  /*5490*/  LOP3.LUT R3, R0, R3, RZ, 0xfc, !PT ;  /* 0x0000000300037212 */ /* 0x000fca00078efcff */
[----:B------:R0:W-:Y:S01]  /*54a0*/  STG.E.U8 [R16.64], R3 ;  /* 0x0000000310007986 */ /* 0x0001e2000c101124 */
[----:B------:R-:W-:Y:S05]  /*54b0*/  BRA `(.L_x_9492) ;  /* 0x0000076000007947 */ /* 0x000fea0003800000 */
.L_x_9502:
[----:B------:R-:W0:Y:S01]  /*54c0*/  F2F.F32.F64 R0, R4 ;  /* 0x0000000400007310 */ /* 0x000e220000301000 */
[----:B------:R-:W0:-:S14]  /*54d0*/  DSETP.GEU.AND P0, PT, |R4|, c[0x2][0x0], PT ;  /* 0x008000000400762a */ /* 0x000e1c0003f0e200 */
[----:B0-----:R-:W-:-:S05]  /*54e0*/  @!P0 FMUL R0, R0, 1.175494350822287508e-38 ;  /* 0x0080000000008820 */ /* 0x001fca0000400000 */
[----:B------:R-:W-:-:S05]  /*54f0*/  F2FP.BF16.PACK_AB R0, RZ, R0 ;  /* 0x00000000ff00723e */ /* 0x000fca00000010ff */
[----:B------:R0:W-:Y:S01]  /*5500*/  STG.E.U16 [R16.64], R0 ;  /* 0x0000000010007986 */ /* 0x0001e2000c101524 */
[----:B------:R-:W-:Y:S05]  /*5510*/  BRA `(.L_x_9492) ;  /* 0x0000070000007947 */ /* 0x000fea0003800000 */
.L_x_9499:
        /* <DEDUP_REMOVED lines=11> */
.L_x_9511:
        /* <DEDUP_REMOVED lines=19> */
.L_x_9514:
[----:B------:R-:W-:-:S04]  /*5700*/  LOP3.LUT R2, R3, 0x80000000, RZ, 0xc0, !PT ;  /* 0x8000000003027812 */ /* 0x000fc800078ec0ff */
[----:B------:R-:W-:-:S04]  /*5710*/  SHF.R.U32.HI R3, RZ, 0x18, R2 ;  /* 0x00000018ff037819 */ /* 0x000fc80000011602 */
[----:B------:R-:W-:-:S04]  /*5720*/  LOP3.LUT R0, R0, R3, RZ, 0xfc, !PT ;  /* 0x0000000300007212 */ /* 0x000fc800078efcff */
[----:B------:R-:W-:Y:S02]  /*5730*/  PRMT R8, R0, 0x7610, R8 ;  /* 0x0000761000087816 */ /* 0x000fe40000000008 */
.L_x_9513:
[----:B------:R-:W-:Y:S05]  /*5740*/  BSYNC B0 ;  /* 0x0000000000007941 */ /* 0x000fea0003800000 */
.L_x_9512:
[----:B------:R0:W-:Y:S01]  /*5750*/  STG.E.U8 [R16.64], R8 ;  /* 0x0000000810007986 */ /* 0x0001e2000c101124 */
[----:B------:R-:W-:Y:S05]  /*5760*/  BRA `(.L_x_9492) ;  /* 0x000004b000007947 */ /* 0x000fea0003800000 */
.L_x_9510:
        /* <DEDUP_REMOVED lines=19> */
.L_x_9517:
[----:B------:R-:W-:-:S04]  /*58a0*/  LOP3.LUT R2, R3, 0x80000000, RZ, 0xc0, !PT ;  /* 0x8000000003027812 */ /* 0x000fc800078ec0ff */
[----:B------:R-:W-:-:S04]  /*58b0*/  SHF.R.U32.HI R3, RZ, 0x18, R2 ;  /* 0x00000018ff037819 */ /* 0x000fc80000011602 */
[----:B------:R-:W-:-:S04]  /*58c0*/  LOP3.LUT R0, R0, R3, RZ, 0xfc, !PT ;  /* 0x0000000300007212 */ /* 0x000fc800078efcff */
[----:B------:R-:W-:Y:S02]  /*58d0*/  PRMT R8, R0, 0x7610, R8 ;  /* 0x0000761000087816 */ /* 0x000fe40000000008 */
.L_x_9516:
[----:B------:R-:W-:Y:S05]  /*58e0*/  BSYNC B0 ;  /* 0x0000000000007941 */ /* 0x000fea0003800000 */
.L_x_9515:
[----:B------:R0:W-:Y:S01]  /*58f0*/  STG.E.U8 [R16.64], R8 ;  /* 0x0000000810007986 */ /* 0x0001e2000c101124 */
[----:B------:R-:W-:Y:S05]  /*5900*/  BRA `(.L_x_9492) ;  /* 0x0000031000007947 */ /* 0x000fea0003800000 */
.L_x_9509:
        /* <DEDUP_REMOVED lines=24> */
.L_x_9491:
        /* <DEDUP_REMOVED lines=20> */
.L_x_9519:
[----:B------:R-:W0:Y:S02]  /*5bd0*/  F2I.U64.F64.TRUNC R4, R4 ;  /* 0x0000000400047311 */ /* 0x000e24000030d800 */
[----:B0-----:R0:W-:Y:S01]  /*5be0*/  STG.E.64 [R16.64], R4 ;  /* 0x0000000410007986 */ /* 0x0011e2000c101b24 */
[----:B------:R-:W-:Y:S05]  /*5bf0*/  BRA `(.L_x_9492) ;  /* 0x0000002000007947 */ /* 0x000fea0003800000 */
.L_x_9518:
[----:B------:R-:W0:Y:S02]  /*5c00*/  F2I.U32.F64.TRUNC R5, R4 ;  /* 0x0000000400057311 */ /* 0x000e24000030d000 */
[----:B0-----:R0:W-:Y:S02]  /*5c10*/  STG.E [R16.64], R5 ;  /* 0x0000000510007986 */ /* 0x0011e4000c101924 */
.L_x_9492:
        /* <DEDUP_REMOVED lines=231> */
.L_x_9520:
        /* <DEDUP_REMOVED lines=19> */
.L_x_9524:
[----:B------:R-:W2:Y:S02]  /*6bc0*/  LDG.E.U8 R2, [R2.64] ;  /* 0x0000002402027981 */ /* 0x000ea4000c1e1100 */
[----:B--2---:R0:W1:Y:S01]  /*6bd0*/  I2F.F64.U16 R4, R2 ;  /* 0x0000000200047312 */ /* 0x0040620000101800 */
[----:B------:R-:W-:Y:S05]  /*6be0*/  BRA `(.L_x_9526) ;  /* 0x00000df000007947 */ /* 0x000fea0003800000 */
.L_x_9523:
        /* <DEDUP_REMOVED lines=9> */
.L_x_9528:
[----:B------:R-:W2:Y:S02]  /*6c80*/  LDG.E R2, [R2.64] ;  /* 0x0000002402027981 */ /* 0x000ea4000c1e1900 */
[----:B--2---:R0:W1:Y:S01]  /*6c90*/  I2F.F64 R4, R2 ;  /* 0x0000000200047312 */ /* 0x0040620000201c00 */
[----:B------:R-:W-:Y:S05]  /*6ca0*/  BRA `(.L_x_9526) ;  /* 0x00000d3000007947 */ /* 0x000fea0003800000 */
.L_x_9527:
[----:B------:R-:W2:Y:S02]  /*6cb0*/  LDG.E.U16 R2, [R2.64] ;  /* 0x0000002402027981 */ /* 0x000ea4000c1e1500 */
[----:B--2---:R0:W1:Y:S01]  /*6cc0*/  I2F.F64.S16 R4, R2 ;  /* 0x0000000200047312 */ /* 0x0040620000101c00 */
[----:B------:R-:W-:Y:S05]  /*6cd0*/  BRA `(.L_x_9526) ;  /* 0x00000d0000007947 */ /* 0x000fea0003800000 */
.L_x_9522:
        /* <DEDUP_REMOVED lines=10> */
.L_x_9530:
[----:B------:R-:W2:Y:S02]  /*6d80*/  LDG.E.U16 R0, [R2.64] ;  /* 0x0000002402007981 */ /* 0x000ea4000c1e1500 */
[----:B--2---:R-:W-:-:S05]  /*6d90*/  HADD2.F32 R0, -RZ, R0.H0_H0 ;  /* 0x20000000ff007230 */ /* 0x004fca0000004100 */
[----:B------:R-:W-:-:S04]  /*6da0*/  FMUL.FTZ R0, R0, 1 ;  /* 0x3f80000000007820 */ /* 0x000fc80000410000 */
[----:B------:R0:W1:Y:S01]  /*6db0*/  F2F.F64.F32 R4, R0 ;  /* 0x0000000000047310 */ /* 0x0000620000201800 */
[----:B------:R-:W-:Y:S05]  /*6dc0*/  BRA `(.L_x_9526) ;  /* 0x00000c1000007947 */ /* 0x000fea0003800000 */
.L_x_9529:
        /* <DEDUP_REMOVED lines=10> */
.L_x_9532:
[----:B------:R-:W2:Y:S02]  /*6e70*/  LDG.E.U16 R2, [R2.64] ;  /* 0x0000002402027981 */ /* 0x000ea4000c1e1500 */
[----:B--2---:R-:W-:-:S05]  /*6e80*/  HADD2.F32 R0, -RZ, R2.H0_H0 ;  /* 0x20000002ff007230 */ /* 0x004fca0000004100 */
[----:B------:R-:W-:-:S04]  /*6e90*/  FMUL.FTZ R0, R0, 1 ;  /* 0x3f80000000007820 */ /* 0x000fc80000410000 */
[----:B------:R0:W1:Y:S01]  /*6ea0*/  F2F.F64.F32 R4, R0 ;  /* 0x0000000000047310 */ /* 0x0000620000201800 */
[----:B------:R-:W-:Y:S05]  /*6eb0*/  BRA `(.L_x_9526) ;  /* 0x00000b2000007947 */ /* 0x000fea0003800000 */
.L_x_9531:
[----:B------:R0:W5:Y:S01]  /*6ec0*/  LDG.E.64 R4, [R2.64] ;  /* 0x0000002402047981 */ /* 0x000162000c1e1b00 */
[----:B------:R-:W-:Y:S05]  /*6ed0*/  BRA `(.L_x_9526) ;  /* 0x00000b0000007947 */ /* 0x000fea0003800000 */
.L_x_9521:
        /* <DEDUP_REMOVED lines=13> */
.L_x_9535:
[----:B------:R0:W5:Y:S01]  /*6fb0*/  LDG.E.64 R4, [R2.64] ;  /* 0x0000002402047981 */ /* 0x000162000c1e1b00 */
[----:B------:R-:W-:Y:S05]  /*6fc0*/  BRA `(.L_x_9526) ;  /* 0x00000a1000007947 */ /* 0x000fea0003800000 */
.L_x_9534:
        /* <DEDUP_REMOVED lines=28> */
.L_x_9537:
        /* <DEDUP_REMOVED lines=15> */
.L_x_9536:
[----:B------:R-:W2:Y:S02]  /*7280*/  LDG.E.U16 R0, [R2.64] ;  /* 0x0000002402007981 */ /* 0x000ea4000c1e1500 */
[----:B--2---:R-:W-:-:S05]  /*7290*/  PRMT R0, RZ, 0x5410, R0 ;  /* 0x00005410ff007816 */ /* 0x004fca0000000000 */
[----:B------:R-:W-:-:S04]  /*72a0*/  FMUL.FTZ R0, R0, 1 ;  /* 0x3f80000000007820 */ /* 0x000fc80000410000 */
[----:B------:R0:W1:Y:S01]  /*72b0*/  F2F.F64.F32 R4, R0 ;  /* 0x0000000000047310 */ /* 0x0000620000201800 */
[----:B------:R-:W-:Y:S05]  /*72c0*/  BRA `(.L_x_9526) ;  /* 0x0000071000007947 */ /* 0x000fea0003800000 */
.L_x_9533:
        /* <DEDUP_REMOVED lines=11> */
.L_x_9540:
        /* <DEDUP_REMOVED lines=21> */
.L_x_9544:
[----:B------:R-:W-:Y:S05]  /*74d0*/  BSYNC B1 ;  /* 0x0000000000017941 */ /* 0x000fea0003800000 */
.L_x_9543:
[----:B------:R-:W-:Y:S01]  /*74e0*/  LEA R3, R0, 0x3b800000, 0x17 ;  /* 0x3b80000000037811 */ /* 0x000fe200078eb8ff */
[----:B------:R-:W-:-:S05]  /*74f0*/  IMAD.SHL.U32 R0, R2, 0x100000, RZ ;  /* 0x0010000002007824 */ /* 0x000fca00078e00ff */
[----:B------:R-:W-:Y:S02]  /*7500*/  LOP3.LUT R0, R3, R0, R4, 0xfe, !PT ;  /* 0x0000000003007212 */ /* 0x000fe400078efe04 */
.L_x_9542:
[----:B------:R-:W-:Y:S05]  /*7510*/  BSYNC B0 ;  /* 0x0000000000007941 */ /* 0x000fea0003800000 */
.L_x_9541:
[----:B------:R-:W-:-:S04]  /*7520*/  FMUL.FTZ R0, R0, 1 ;  /* 0x3f80000000007820 */ /* 0x000fc80000410000 */
[----:B------:R0:W1:Y:S01]  /*7530*/  F2F.F64.F32 R4, R0 ;  /* 0x0000000000047310 */ /* 0x0000620000201800 */
[----:B------:R-:W-:Y:S05]  /*7540*/  BRA `(.L_x_9526) ;  /* 0x0000049000007947 */ /* 0x000fea0003800000 */
.L_x_9539:
        /* <DEDUP_REMOVED lines=21> */
.L_x_9548:
[----:B------:R-:W-:Y:S05]  /*76a0*/  BSYNC B1 ;  /* 0x0000000000017941 */ /* 0x000fea0003800000 */
.L_x_9547:
[----:B------:R-:W-:Y:S01]  /*76b0*/  LEA R3, R0, 0x37800000, 0x17 ;  /* 0x3780000000037811 */ /* 0x000fe200078eb8ff */
[----:B------:R-:W-:-:S05]  /*76c0*/  IMAD.SHL.U32 R0, R2, 0x200000, RZ ;  /* 0x0020000002007824 */ /* 0x000fca00078e00ff */
[----:B------:R-:W-:Y:S02]  /*76d0*/  LOP3.LUT R0, R3, R0, R4, 0xfe, !PT ;  /* 0x0000000003007212 */ /* 0x000fe400078efe04 */
.L_x_9546:
[----:B------:R-:W-:Y:S05]  /*76e0*/  BSYNC B0 ;  /* 0x0000000000007941 */ /* 0x000fea0003800000 */
.L_x_9545:
[----:B------:R-:W-:-:S04]  /*76f0*/  FMUL.FTZ R0, R0, 1 ;  /* 0x3f80000000007820 */ /* 0x000fc80000410000 */
[----:B------:R0:W1:Y:S01]  /*7700*/  F2F.F64.F32 R4, R0 ;  /* 0x0000000000047310 */ /* 0x0000620000201800 */
[----:B------:R-:W-:Y:S05]  /*7710*/  BRA `(.L_x_9526) ;  /* 0x000002c000007947 */ /* 0x000fea0003800000 */
.L_x_9538:
        /* <DEDUP_REMOVED lines=14> */
.L_x_9552:
[----:B------:R-:W-:Y:S05]  /*7800*/  BSYNC B0 ;  /* 0x0000000000007941 */ /* 0x000fea0003800000 */
.L_x_9551:
[----:B------:R-:W-:-:S04]  /*7810*/  FMUL.FTZ R0, R0, 1 ;  /* 0x3f80000000007820 */ /* 0x000fc80000410000 */
[----:B------:R0:W1:Y:S01]  /*7820*/  F2F.F64.F32 R4, R0 ;  /* 0x0000000000047310 */ /* 0x0000620000201800 */
[----:B------:R-:W-:Y:S05]  /*7830*/  BRA `(.L_x_9526) ;  /* 0x000001a000007947 */ /* 0x000fea0003800000 */
.L_x_9525:
        /* <DEDUP_REMOVED lines=21> */
.L_x_9550:
[----:B------:R-:W2:Y:S02]  /*7990*/  LDG.E.64 R4, [R2.64] ;  /* 0x0000002402047981 */ /* 0x000ea4000c1e1b00 */
[----:B--2---:R-:W0:Y:S01]  /*79a0*/  I2F.F64.U64 R4, R4 ;  /* 0x0000000400047312 */ /* 0x004e220000301800 */
[----:B------:R-:W-:Y:S05]  /*79b0*/  BRA `(.L_x_9526) ;  /* 0x0000002000007947 */ /* 0x000fea0003800000 */
.L_x_9549:
[----:B------:R-:W2:Y:S02]  /*79c0*/  LDG.E R2, [R2.64] ;  /* 0x0000002402027981 */ /* 0x000ea4000c1e1900 */
[----:B--2---:R0:W1:Y:S02]  /*79d0*/  I2F.F64.U32 R4, R2 ;  /* 0x0000000200047312 */ /* 0x0040640000201800 */
.L_x_9526:
        /* <DEDUP_REMOVED lines=16> */
.L_x_9556:
[----:B------:R-:W0:Y:S02]  /*7ae0*/  F2I.S64.F64.TRUNC R4, R4 ;  /* 0x0000000400047311 */ /* 0x000e24000030d900 */
[----:B0-----:R-:W-:-:S05]  /*7af0*/  IMAD.MOV.U32 R3, RZ, RZ, R4 ;  /* 0x000000ffff037224 */ /* 0x001fca00078e0004 */
[----:B------:R0:W-:Y:S01]  /*7b00*/  STG.E.U8 [R16.64], R3 ;  /* 0x0000000310007986 */ /* 0x0001e2000c101124 */
[----:B------:R-:W-:Y:S05]  /*7b10*/  BRA `(.L_x_9558) ;  /* 0x00000ed000007947 */ /* 0x000fea0003800000 */
.L_x_9555:
        /* <DEDUP_REMOVED lines=9> */
.L_x_9560:
[----:B------:R-:W0:Y:S02]  /*7bb0*/  F2I.F64.TRUNC R5, R4 ;  /* 0x0000000400057311 */ /* 0x000e24000030d100 */
[----:B0-----:R0:W-:Y:S01]  /*7bc0*/  STG.E [R16.64], R5 ;  /* 0x0000000510007986 */ /* 0x0011e2000c101924 */
[----:B------:R-:W-:Y:S05]  /*7bd0*/  BRA `(.L_x_9558) ;  /* 0x00000e1000007947 */ /* 0x000fea0003800000 */
.L_x_9559:
[----:B------:R-:W0:Y:S02]  /*7be0*/  F2I.F64.TRUNC R5, R4 ;  /* 0x0000000400057311 */ /* 0x000e24000030d100 */
[----:B0-----:R0:W-:Y:S01]  /*7bf0*/  STG.E.U16 [R16.64], R5 ;  /* 0x0000000510007986 */ /* 0x0011e2000c101524 */
[----:B------:R-:W-:Y:S05]  /*7c00*/  BRA `(.L_x_9558) ;  /* 0x00000de000007947 */ /* 0x000fea0003800000 */
.L_x_9554:
        /* <DEDUP_REMOVED lines=11> */
.L_x_9562:
[----:B------:R-:W0:Y:S01]  /*7cc0*/  F2F.F32.F64 R0, R4 ;  /* 0x0000000400007310 */ /* 0x000e220000301000 */
[----:B------:R-:W0:-:S14]  /*7cd0*/  DSETP.GEU.AND P0, PT, |R4|, c[0x2][0x0], PT ;  /* 0x008000000400762a */ /* 0x000e1c0003f0e200 */
[----:B0-----:R-:W-:-:S05]  /*7ce0*/  @!P0 FMUL R0, R0, 1.175494350822287508e-38 ;  /* 0x0080000000008820 */ /* 0x001fca0000400000 */
[----:B------:R-:W-:-:S05]  /*7cf0*/  F2FP.PACK_AB R0, RZ, R0 ;  /* 0x00000000ff00723e */ /* 0x000fca00000000ff */
[----:B------:R0:W-:Y:S01]  /*7d00*/  STG.E.U16 [R16.64], R0 ;  /* 0x0000000010007986 */ /* 0x0001e2000c101524 */
[----:B------:R-:W-:Y:S05]  /*7d10*/  BRA `(.L_x_9558) ;  /* 0x00000cd000007947 */ /* 0x000fea0003800000 */
.L_x_9561:
        /* <DEDUP_REMOVED lines=12> */
.L_x_9564:
[----:B------:R-:W0:Y:S01]  /*7de0*/  F2F.F32.F64 R0, R4 ;  /* 0x0000000400007310 */ /* 0x000e220000301000 */
[----:B------:R-:W0:-:S14]  /*7df0*/  DSETP.GEU.AND P0, PT, |R4|, c[0x2][0x0], PT ;  /* 0x008000000400762a */ /* 0x000e1c0003f0e200 */
[----:B0-----:R-:W-:-:S05]  /*7e00*/  @!P0 FMUL R0, R0, 1.175494350822287508e-38 ;  /* 0x0080000000008820 */ /* 0x001fca0000400000 */
[----:B------:R-:W-:-:S04]  /*7e10*/  F2FP.PACK_AB R3, RZ, R0 ;  /* 0x00000000ff03723e */ /* 0x000fc800000000ff */
[----:B------:R-:W-:-:S05]  /*7e20*/  PRMT R3, R3, 0x5410, RZ ;  /* 0x0000541003037816 */ /* 0x000fca00000000ff */
[----:B------:R0:W-:Y:S01]  /*7e30*/  STG.E [R16.64], R3 ;  /* 0x0000000310007986 */ /* 0x0001e2000c101924 */
[----:B------:R-:W-:Y:S05]  /*7e40*/  BRA `(.L_x_9558) ;  /* 0x00000ba000007947 */ /* 0x000fea0003800000 */
.L_x_9563:
[----:B------:R0:W-:Y:S01]  /*7e50*/  STG.E.64 [R16.64], R4 ;  /* 0x0000000410007986 */ /* 0x0001e2000c101b24 */
[----:B------:R-:W-:Y:S05]  /*7e60*/  BRA `(.L_x_9558) ;  /* 0x00000b8000007947 */ /* 0x000fea0003800000 */
.L_x_9553:
        /* <DEDUP_REMOVED lines=12> */
.L_x_9567:
[----:B------:R-:W-:-:S05]  /*7f30*/  CS2R R6, SRZ ;  /* 0x0000000000067805 */ /* 0x000fca000001ff00 */
[----:B------:R0:W-:Y:S01]  /*7f40*/  STG.E.128 [R16.64], R4 ;  /* 0x0000000410007986 */ /* 0x0001e2000c101d24 */
[----:B------:R-:W-:Y:S05]  /*7f50*/  BRA `(.L_x_9558) ;  /* 0x00000a9000007947 */ /* 0x000fea0003800000 */
.L_x_9566:
        /* <DEDUP_REMOVED lines=23> */
.L_x_9571:
[----:B------:R-:W-:Y:S05]  /*80d0*/  BSYNC B0 ;  /* 0x0000000000007941 */ /* 0x000fea0003800000 */
.L_x_9570:
[----:B------:R-:W-:-:S05]  /*80e0*/  LOP3.LUT R3, R0, R3, RZ, 0xfc, !PT ;  /* 0x0000000300037212 */ /* 0x000fca00078efcff */
[----:B------:R0:W-:Y:S01]  /*80f0*/  STG.E.U8 [R16.64], R3 ;  /* 0x0000000310007986 */ /* 0x0001e2000c101124 */
[----:B------:R-:W-:Y:S05]  /*8100*/  BRA `(.L_x_9558) ;  /* 0x000008e000007947 */ /* 0x000fea0003800000 */
.L_x_9569:
        /* <DEDUP_REMOVED lines=15> */
.L_x_9573:
[----:B------:R-:W-:Y:S01]  /*8200*/  IMAD.MOV.U32 R0, RZ, RZ, 0x7f ;  /* 0x0000007fff007424 */ /* 0x000fe200078e00ff */
[----:B------:R-:W-:-:S04]  /*8210*/  ISETP.GT.U32.AND P0, PT, R2, 0x7f800000, PT ;  /* 0x7f8000000200780c */ /* 0x000fc80003f04070 */
[----:B------:R-:W-:-:S04]  /*8220*/  SEL R0, R0, 0x7c, P0 ;  /* 0x0000007c00007807 */ /* 0x000fc80000000000 */
.L_x_9574:
[----:B------:R-:W-:Y:S05]  /*8230*/  BSYNC B0 ;  /* 0x0000000000007941 */ /* 0x000fea0003800000 */
.L_x_9572:
[----:B------:R-:W-:-:S04]  /*8240*/  LOP3.LUT R2, R3, 0x80000000, RZ, 0xc0, !PT ;  /* 0x8000000003027812 */ /* 0x000fc800078ec0ff */
[----:B------:R-:W-:-:S04]  /*8250*/  SHF.R.U32.HI R3, RZ, 0x18, R2 ;  /* 0x00000018ff037819 */ /* 0x000fc80000011602 */
[----:B------:R-:W-:-:S05]  /*8260*/  LOP3.LUT R3, R0, R3, RZ, 0xfc, !PT ;  /* 0x0000000300037212 */ /* 0x000fca00078efcff */
[----:B------:R0:W-:Y:S01]  /*8270*/  STG.E.U8 [R16.64], R3 ;  /* 0x0000000310007986 */ /* 0x0001e2000c101124 */
[----:B------:R-:W-:Y:S05]  /*8280*/  BRA `(.L_x_9558) ;  /* 0x0000076000007947 */ /* 0x000fea0003800000 */
.L_x_9568:
[----:B------:R-:W0:Y:S01]  /*8290*/  F2F.F32.F64 R0, R4 ;  /* 0x0000000400007310 */ /* 0x000e220000301000 */
[----:B------:R-:W0:-:S14]  /*82a0*/  DSETP.GEU.AND P0, PT, |R4|, c[0x2][0x0], PT ;  /* 0x008000000400762a */ /* 0x000e1c0003f0e200 */
[----:B0-----:R-:W-:-:S05]  /*82b0*/  @!P0 FMUL R0, R0, 1.175494350822287508e-38 ;  /* 0x0080000000008820 */ /* 0x001fca0000400000 */
[----:B------:R-:W-:-:S05]  /*82c0*/  F2FP.BF16.PACK_AB R0, RZ, R0 ;  /* 0x00000000ff00723e */ /* 0x000fca00000010ff */
[----:B------:R0:W-:Y:S01]  /*82d0*/  STG.E.U16 [R16.64], R0 ;  /* 0x0000000010007986 */ /* 0x0001e2000c101524 */
[----:B------:R-:W-:Y:S05]  /*82e0*/  BRA `(.L_x_9558) ;  /* 0x0000070000007947 */ /* 0x000fea0003800000 */
.L_x_9565:
        /* <DEDUP_REMOVED lines=11> */
.L_x_9577:
        /* <DEDUP_REMOVED lines=19> */
.L_x_9580:
[----:B------:R-:W-:-:S04]  /*84d0*/  LOP3.LUT R2, R3, 0x80000000, RZ, 0xc0, !PT ;  /* 0x8000000003027812 */ /* 0x000fc800078ec0ff */
[----:B------:R-:W-:-:S04]  /*84e0*/  SHF.R.U32.HI R3, RZ, 0x18, R2 ;  /* 0x00000018ff037819 */ /* 0x000fc80000011602 */
[----:B------:R-:W-:-:S04]  /*84f0*/  LOP3.LUT R0, R0, R3, RZ, 0xfc, !PT ;  /* 0x0000000300007212 */ /* 0x000fc800078efcff */
[----:B------:R-:W-:Y:S02]  /*8500*/  PRMT R8, R0, 0x7610, R8 ;  /* 0x0000761000087816 */ /* 0x000fe40000000008 */
.L_x_9579:
[----:B------:R-:W-:Y:S05]  /*8510*/  BSYNC B0 ;  /* 0x0000000000007941 */ /* 0x000fea0003800000 */
.L_x_9578:
[----:B------:R0:W-:Y:S01]  /*8520*/  STG.E.U8 [R16.64], R8 ;  /* 0x0000000810007986 */ /* 0x0001e2000c101124 */
[----:B------:R-:W-:Y:S05]  /*8530*/  BRA `(.L_x_9558) ;  /* 0x000004b000007947 */ /* 0x000fea0003800000 */
.L_x_9576:
        /* <DEDUP_REMOVED lines=19> */
.L_x_9583:
[----:B------:R-:W-:-:S04]  /*8670*/  LOP3.LUT R2, R3, 0x80000000, RZ, 0xc0, !PT ;  /* 0x8000000003027812 */ /* 0x000fc800078ec0ff */
[----:B------:R-:W-:-:S04]  /*8680*/  SHF.R.U32.HI R3, RZ, 0x18, R2 ;  /* 0x00000018ff037819 */ /* 0x000fc80000011602 */
[----:B------:R-:W-:-:S04]  /*8690*/  LOP3.LUT R0, R0, R3, RZ, 0xfc, !PT ;  /* 0x0000000300007212 */ /* 0x000fc800078efcff */
[----:B------:R-:W-:Y:S02]  /*86a0*/  PRMT R8, R0, 0x7610, R8 ;  /* 0x0000761000087816 */ /* 0x000fe40000000008 */
.L_x_9582:
[----:B------:R-:W-:Y:S05]  /*86b0*/  BSYNC B0 ;  /* 0x0000000000007941 */ /* 0x000fea0003800000 */
.L_x_9581:
[----:B------:R0:W-:Y:S01]  /*86c0*/  STG.E.U8 [R16.64], R8 ;  /* 0x0000000810007986 */ /* 0x0001e2000c101124 */
[----:B------:R-:W-:Y:S05]  /*86d0*/  BRA `(.L_x_9558) ;  /* 0x0000031000007947 */ /* 0x000fea0003800000 */
.L_x_9575:
        /* <DEDUP_REMOVED lines=24> */
.L_x_9557:
        /* <DEDUP_REMOVED lines=20> */
.L_x_9585:
[----:B------:R-:W0:Y:S02]  /*89a0*/  F2I.U64.F64.TRUNC R4, R4 ;  /* 0x0000000400047311 */ /* 0x000e24000030d800 */
[----:B0-----:R0:W-:Y:S01]  /*89b0*/  STG.E.64 [R16.64], R4 ;  /* 0x0000000410007986 */ /* 0x0011e2000c101b24 */
[----:B------:R-:W-:Y:S05]  /*89c0*/  BRA `(.L_x_9558) ;  /* 0x0000002000007947 */ /* 0x000fea0003800000 */
.L_x_9584:
[----:B------:R-:W0:Y:S02]  /*89d0*/  F2I.U32.F64.TRUNC R5, R4 ;  /* 0x0000000400057311 */ /* 0x000e24000030d000 */
[----:B0-----:R0:W-:Y:S02]  /*89e0*/  STG.E [R16.64], R5 ;  /* 0x0000000510007986 */ /* 0x0011e4000c101924 */
.L_x_9558:
[----:B------:R-:W-:Y:S02]  /*89f0*/  IADD3 R19, R19, 0x80, RZ ;  /* 0x0000008013137810 */ /* 0x000fe40007ffe0ff */
.L_x_9453:
[----:B------:R-:W-:Y:S05]  /*8a00*/  BSYNC B6 ;  /* 0x0000000000067941 */ /* 0x000fea0003800000 */
.L_x_9452:
        /* <DEDUP_REMOVED lines=230> */
.L_x_9586:
        /* <DEDUP_REMOVED lines=19> */
.L_x_9590:
[----:B------:R-:W2:Y:S02]  /*99a0*/  LDG.E.U8 R2, [R2.64] ;  /* 0x0000002402027981 */ /* 0x000ea4000c1e1100 */
[----:B--2---:R0:W1:Y:S01]  /*99b0*/  I2F.F64.U16 R4, R2 ;  /* 0x0000000200047312 */ /* 0x0040620000101800 */
[----:B------:R-:W-:Y:S05]  /*99c0*/  BRA `(.L_x_9592) ;  /* 0x00000df000007947 */ /* 0x000fea0003800000 */
.L_x_9589:
        /* <DEDUP_REMOVED lines=9> */
.L_x_9594:
[----:B------:R-:W2:Y:S02]  /*9a60*/  LDG.E R2, [R2.64] ;  /* 0x0000002402027981 */ /* 0x000ea4000c1e1900 */
[----:B--2---:R0:W1:Y:S01]  /*9a70*/  I2F.F64 R4, R2 ;  /* 0x0000000200047312 */ /* 0x0040620000201c00 */
[----:B------:R-:W-:Y:S05]  /*9a80*/  BRA `(.L_x_9592) ;  /* 0x00000d3000007947 */ /* 0x000fea0003800000 */
.L_x_9593:
[----:B------:R-:W2:Y:S02]  /*9a90*/  LDG.E.U16 R2, [R2.64] ;  /* 0x0000002402027981 */ /* 0x000ea4000c1e1500 */
[----:B--2---:R0:W1:Y:S01]  /*9aa0*/  I2F.F64.S16 R4, R2 ;  /* 0x0000000200047312 */ /* 0x0040620000101c00 */
[----:B------:R-:W-:Y:S05]  /*9ab0*/  BRA `(.L_x_9592) ;  /* 0x00000d0000007947 */ /* 0x000fea0003800000 */
.L_x_9588:
        /* <DEDUP_REMOVED lines=10> */
.L_x_9596:
[----:B------:R-:W2:Y:S02]  /*9b60*/  LDG.E.U16 R0, [R2.64] ;  /* 0x0000002402007981 */ /* 0x000ea4000c1e1500 */
[----:B--2---:R-:W-:-:S05]  /*9b70*/  HADD2.F32 R0, -RZ, R0.H0_H0 ;  /* 0x20000000ff007230 */ /* 0x004fca0000004100 */
[----:B------:R-:W-:-:S04]  /*9b80*/  FMUL.FTZ R0, R0, 1 ;  /* 0x3f80000000007820 */ /* 0x000fc80000410000 */
[----:B------:R0:W1:Y:S01]  /*9b90*/  F2F.F64.F32 R4, R0 ;  /* 0x0000000000047310 */ /* 0x0000620000201800 */
[----:B------:R-:W-:Y:S05]  /*9ba0*/  BRA `(.L_x_9592) ;  /* 0x00000c1000007947 */ /* 0x000fea0003800000 */
.L_x_9595:
        /* <DEDUP_REMOVED lines=10> */
.L_x_9598:
[----:B------:R-:W2:Y:S02]  /*9c50*/  LDG.E.U16 R2, [R2.64] ;  /* 0x0000002402027981 */ /* 0x000ea4000c1e1500 */
[----:B--2---:R-:W-:-:S05]  /*9c60*/  HADD2.F32 R0, -RZ, R2.H0_H0 ;  /* 0x20000002ff007230 */ /* 0x004fca0000004100 */
[----:B------:R-:W-:-:S04]  /*9c70*/  FMUL.FTZ R0, R0, 1 ;  /* 0x3f80000000007820 */ /* 0x000fc80000410000 */
[----:B------:R0:W1:Y:S01]  /*9c80*/  F2F.F64.F32 R4, R0 ;  /* 0x0000000000047310 */ /* 0x0000620000201800 */
[----:B------:R-:W-:Y:S05]  /*9c90*/  BRA `(.L_x_9592) ;  /* 0x00000b2000007947 */ /* 0x000fea0003800000 */
.L_x_9597:
[----:B------:R0:W5:Y:S01]  /*9ca0*/  LDG.E.64 R4, [R2.64] ;  /* 0x0000002402047981 */ /* 0x000162000c1e1b00 */
[----:B------:R-:W-:Y:S05]  /*9cb0*/  BRA `(.L_x_9592) ;  /* 0x00000b0000007947 */ /* 0x000fea0003800000 */
.L_x_9587:
        /* <DEDUP_REMOVED lines=13> */
.L_x_9601:
[----:B------:R0:W5:Y:S01]  /*9d90*/  LDG.E.64 R4, [R2.64] ;  /* 0x0000002402047981 */ /* 0x000162000c1e1b00 */
[----:B------:R-:W-:Y:S05]  /*9da0*/  BRA `(.L_x_9592) ;  /* 0x00000a1000007947 */ /* 0x000fea0003800000 */
.L_x_9600:
        /* <DEDUP_REMOVED lines=28> */
.L_x_9603:
        /* <DEDUP_REMOVED lines=15> */
.L_x_9602:
[----:B------:R-:W2:Y:S02]  /*a060*/  LDG.E.U16 R0, [R2.64] ;  /* 0x0000002402007981 */ /* 0x000ea4000c1e1500 */
[----:B--2---:R-:W-:-:S05]  /*a070*/  PRMT R0, RZ, 0x5410, R0 ;  /* 0x00005410ff007816 */ /* 0x004fca0000000000 */
[----:B------:R-:W-:-:S04]  /*a080*/  FMUL.FTZ R0, R0, 1 ;  /* 0x3f80000000007820 */ /* 0x000fc80000410000 */
[----:B------:R0:W1:Y:S01]  /*a090*/  F2F.F64.F32 R4, R0 ;  /* 0x0000000000047310 */ /* 0x0000620000201800 */
[----:B------:R-:W-:Y:S05]  /*a0a0*/  BRA `(.L_x_9592) ;  /* 0x0000071000007947 */ /* 0x000fea0003800000 */
.L_x_9599:
        /* <DEDUP_REMOVED lines=11> */
.L_x_9606:
        /* <DEDUP_REMOVED lines=21> */
.L_x_9610:
[----:B------:R-:W-:Y:S05]  /*a2b0*/  BSYNC B1 ;  /* 0x0000000000017941 */ /* 0x000fea0003800000 */
.L_x_9609:
[----:B------:R-:W-:Y:S01]  /*a2c0*/  LEA R3, R0, 0x3b800000, 0x17 ;  /* 0x3b80000000037811 */ /* 0x000fe200078eb8ff */
[----:B------:R-:W-:-:S05]  /*a2d0*/  IMAD.SHL.U32 R0, R2, 0x100000, RZ ;  /* 0x0010000002007824 */ /* 0x000fca00078e00ff */
[----:B------:R-:W-:Y:S02]  /*a2e0*/  LOP3.LUT R0, R3, R0, R4, 0xfe, !PT ;  /* 0x0000000003007212 */ /* 0x000fe400078efe04 */
.L_x_9608:
[----:B------:R-:W-:Y:S05]  /*a2f0*/  BSYNC B0 ;  /* 0x0000000000007941 */ /* 0x000fea0003800000 */
.L_x_9607:
[----:B------:R-:W-:-:S04]  /*a300*/  FMUL.FTZ R0, R0, 1 ;  /* 0x3f80000000007820 */ /* 0x000fc80000410000 */
[----:B------:R0:W1:Y:S01]  /*a310*/  F2F.F64.F32 R4, R0 ;  /* 0x0000000000047310 */ /* 0x0000620000201800 */
[----:B------:R-:W-:Y:S05]  /*a320*/  BRA `(.L_x_9592) ;  /* 0x0000049000007947 */ /* 0x000fea0003800000 */
.L_x_9605:
        /* <DEDUP_REMOVED lines=21> */
.L_x_9614:
[----:B------:R-:W-:Y:S05]  /*a480*/  BSYNC B1 ;  /* 0x0000000000017941 */ /* 0x000fea0003800000 */
.L_x_9613:
[----:B------:R-:W-:Y:S01]  /*a490*/  LEA R3, R0, 0x37800000, 0x17 ;  /* 0x3780000000037811 */ /* 0x000fe200078eb8ff */
[----:B------:R-:W-:-:S05]  /*a4a0*/  IMAD.SHL.U32 R0, R2, 0x200000, RZ ;  /* 0x0020000002007824 */ /* 0x000fca00078e00ff */
[----:B------:R-:W-:Y:S02]  /*a4b0*/  LOP3.LUT R0, R3, R0, R4, 0xfe, !PT ;  /* 0x0000000003007212 */ /* 0x000fe400078efe04 */
.L_x_9612:
[----:B------:R-:W-:Y:S05]  /*a4c0*/  BSYNC B0 ;  /* 0x0000000000007941 */ /* 0x000fea0003800000 */
.L_x_9611:
[----:B------:R-:W-:-:S04]  /*a4d0*/  FMUL.FTZ R0, R0, 1 ;  /* 0x3f80000000007820 */ /* 0x000fc80000410000 */
[----:B------:R0:W1:Y:S01]  /*a4e0*/  F2F.F64.F32 R4, R0 ;  /* 0x0000000000047310 */ /* 0x0000620000201800 */
[----:B------:R-:W-:Y:S05]  /*a4f0*/  BRA `(.L_x_9592) ;  /* 0x000002c000007947 */ /* 0x000fea0003800000 */
.L_x_9604:
        /* <DEDUP_REMOVED lines=14> */
.L_x_9618:
[----:B------:R-:W-:Y:S05]  /*a5e0*/  BSYNC B0 ;  /* 0x0000000000007941 */ /* 0x000fea0003800000 */
.L_x_9617:
[----:B------:R-:W-:-:S04]  /*a5f0*/  FMUL.FTZ R0, R0, 1 ;  /* 0x3f80000000007820 */ /* 0x000fc80000410000 */
[----:B------:R0:W1:Y:S01]  /*a600*/  F2F.F64.F32 R4, R0 ;  /* 0x0000000000047310 */ /* 0x0000620000201800 */
[----:B------:R-:W-:Y:S05]  /*a610*/  BRA `(.L_x_9592) ;  /* 0x000001a000007947 */ /* 0x000fea0003800000 */
.L_x_9591:
        /* <DEDUP_REMOVED lines=21> */
.L_x_9616:
[----:B------:R-:W2:Y:S02]  /*a770*/  LDG.E.64 R4, [R2.64] ;  /* 0x0000002402047981 */ /* 0x000ea4000c1e1b00 */
[----:B--2---:R-:W0:Y:S01]  /*a780*/  I2F.F64.U64 R4, R4 ;  /* 0x0000000400047312 */ /* 0x004e220000301800 */
[----:B------:R-:W-:Y:S05]  /*a790*/  BRA `(.L_x_9592) ;  /* 0x0000002000007947 */ /* 0x000fea0003800000 */
.L_x_9615:
[----:B------:R-:W2:Y:S02]  /*a7a0*/  LDG.E R2, [R2.64] ;  /* 0x0000002402027981 */ /* 0x000ea4000c1e1900 */
[----:B--2---:R0:W1:Y:S02]  /*a7b0*/  I2F.F64.U32 R4, R2 ;  /* 0x0000000200047312 */ /* 0x0040640000201800 */
.L_x_9592:
        /* <DEDUP_REMOVED lines=16> */
.L_x_9622:
[----:B------:R-:W0:Y:S02]  /*a8c0*/  F2I.S64.F64.TRUNC R4, R4 ;  /* 0x0000000400047311 */ /* 0x000e24000030d900 */
[----:B0-----:R-:W-:-:S05]  /*a8d0*/  IMAD.MOV.U32 R3, RZ, RZ, R4 ;  /* 0x000000ffff037224 */ /* 0x001fca00078e0004 */
[----:B------:R-:W-:Y:S01]  /*a8e0*/  STG.E.U8 [R16.64], R3 ;  /* 0x0000000310007986 */ /* 0x000fe2000c101124 */
[----:B------:R-:W-:Y:S05]  /*a8f0*/  EXIT ;  /* 0x000000000000794d */ /* 0x000fea0003800000 */
.L_x_9621:
        /* <DEDUP_REMOVED lines=9> */
.L_x_9625:
[----:B------:R-:W0:Y:S02]  /*a990*/  F2I.F64.TRUNC R5, R4 ;  /* 0x0000000400057311 */ /* 0x000e24000030d100 */
[----:B0-----:R-:W-:Y:S01]  /*a9a0*/  STG.E [R16.64], R5 ;  /* 0x0000000510007986 */ /* 0x001fe2000c101924 */
[----:B------:R-:W-:Y:S05]  /*a9b0*/  EXIT ;  /* 0x000000000000794d */ /* 0x000fea0003800000 */
.L_x_9624:
[----:B------:R-:W0:Y:S02]  /*a9c0*/  F2I.F64.TRUNC R5, R4 ;  /* 0x0000000400057311 */ /* 0x000e24000030d100 */
[----:B0-----:R-:W-:Y:S01]  /*a9d0*/  STG.E.U16 [R16.64], R5 ;  /* 0x0000000510007986 */ /* 0x001fe2000c101524 */
[----:B------:R-:W-:Y:S05]  /*a9e0*/  EXIT ;  /* 0x000000000000794d */ /* 0x000fea0003800000 */
.L_x_9620:
        /* <DEDUP_REMOVED lines=11> */
.L_x_9627:
[----:B------:R-:W0:Y:S01]  /*aaa0*/  F2F.F32.F64 R0, R4 ;  /* 0x0000000400007310 */ /* 0x000e220000301000 */
[----:B------:R-:W0:-:S14]  /*aab0*/  DSETP.GEU.AND P0, PT, |R4|, c[0x2][0x0], PT ;  /* 0x008000000400762a */ /* 0x000e1c0003f0e200 */
[----:B0-----:R-:W-:-:S05]  /*aac0*/  @!P0 FMUL R0, R0, 1.175494350822287508e-38 ;  /* 0x0080000000008820 */ /* 0x001fca0000400000 */
[----:B------:R-:W-:-:S05]  /*aad0*/  F2FP.PACK_AB R0, RZ, R0 ;  /* 0x00000000ff00723e */ /* 0x000fca00000000ff */
[----:B------:R-:W-:Y:S01]  /*aae0*/  STG.E.U16 [R16.64], R0 ;  /* 0x0000000010007986 */ /* 0x000fe2000c101524 */
[----:B------:R-:W-:Y:S05]  /*aaf0*/  EXIT ;  /* 0x000000000000794d */ /* 0x000fea0003800000 */
.L_x_9626:
        /* <DEDUP_REMOVED lines=12> */
.L_x_9629:
[----:B------:R-:W0:Y:S01]  /*abc0*/  F2F.F32.F64 R0, R4 ;  /* 0x0000000400007310 */ /* 0x000e220000301000 */
[----:B------:R-:W0:-:S14]  /*abd0*/  DSETP.GEU.AND P0, PT, |R4|, c[0x2][0x0], PT ;  /* 0x008000000400762a */ /* 0x000e1c0003f0e200 */
[----:B0-----:R-:W-:-:S05]  /*abe0*/  @!P0 FMUL R0, R0, 1.175494350822287508e-38 ;  /* 0x0080000000008820 */ /* 0x001fca0000400000 */
[----:B------:R-:W-:-:S04]  /*abf0*/  F2FP.PACK_AB R3, RZ, R0 ;  /* 0x00000000ff03723e */ /* 0x000fc800000000ff */
[----:B------:R-:W-:-:S05]  /*ac00*/  PRMT R3, R3, 0x5410, RZ ;  /* 0x0000541003037816 */ /* 0x000fca00000000ff */
[----:B------:R-:W-:Y:S01]  /*ac10*/  STG.E [R16.64], R3 ;  /* 0x0000000310007986 */ /* 0x000fe2000c101924 */
[----:B------:R-:W-:Y:S05]  /*ac20*/  EXIT ;  /* 0x000000000000794d */ /* 0x000fea0003800000 */
.L_x_9628:
[----:B------:R-:W-:Y:S01]  /*ac30*/  STG.E.64 [R16.64], R4 ;  /* 0x0000000410007986 */ /* 0x000fe2000c101b24 */
[----:B------:R-:W-:Y:S05]  /*ac40*/  EXIT ;  /* 0x000000000000794d */ /* 0x000fea0003800000 */
.L_x_9619:
        /* <DEDUP_REMOVED lines=12> */
.L_x_9632:
[----:B------:R-:W-:-:S05]  /*ad10*/  CS2R R6, SRZ ;  /* 0x0000000000067805 */ /* 0x000fca000001ff00 */
[----:B------:R-:W-:Y:S01]  /*ad20*/  STG.E.128 [R16.64], R4 ;  /* 0x0000000410007986 */ /* 0x000fe2000c101d24 */
[----:B------:R-:W-:Y:S05]  /*ad30*/  EXIT ;  /* 0x000000000000794d */ /* 0x000fea0003800000 */
.L_x_9631:
        /* <DEDUP_REMOVED lines=23> */
.L_x_9636:
[----:B------:R-:W-:Y:S05]  /*aeb0*/  BSYNC B0 ;  /* 0x0000000000007941 */ /* 0x000fea0003800000 */
.L_x_9635:
[----:B------:R-:W-:-:S05]  /*aec0*/  LOP3.LUT R3, R0, R3, RZ, 0xfc, !PT ;  /* 0x0000000300037212 */ /* 0x000fca00078efcff */
[----:B------:R-:W-:Y:S01]  /*aed0*/  STG.E.U8 [R16.64], R3 ;  /* 0x0000000310007986 */ /* 0x000fe2000c101124 */
[----:B------:R-:W-:Y:S05]  /*aee0*/  EXIT ;  /* 0x000000000000794d */ /* 0x000fea0003800000 */
.L_x_9634:
        /* <DEDUP_REMOVED lines=15> */
.L_x_9638:
[----:B------:R-:W-:Y:S01]  /*afe0*/  IMAD.MOV.U32 R0, RZ, RZ, 0x7f ;  /* 0x0000007fff007424 */ /* 0x000fe200078e00ff */
[----:B------:R-:W-:-:S04]  /*aff0*/  ISETP.GT.U32.AND P0, PT, R2, 0x7f800000, PT ;  /* 0x7f8000000200780c */ /* 0x000fc80003f04070 */
[----:B------:R-:W-:-:S04]  /*b000*/  SEL R0, R0, 0x7c, P0 ;  /* 0x0000007c00007807 */ /* 0x000fc80000000000 */
.L_x_9639:
[----:B------:R-:W-:Y:S05]  /*b010*/  BSYNC B0 ;  /* 0x0000000000007941 */ /* 0x000fea0003800000 */
.L_x_9637:
[----:B------:R-:W-:-:S04]  /*b020*/  LOP3.LUT R2, R3, 0x80000000, RZ, 0xc0, !PT ;  /* 0x8000000003027812 */ /* 0x000fc800078ec0ff */
[----:B------:R-:W-:-:S04]  /*b030*/  SHF.R.U32.HI R3, RZ, 0x18, R2 ;  /* 0x00000018ff037819 */ /* 0x000fc80000011602 */
[----:B------:R-:W-:-:S05]  /*b040*/  LOP3.LUT R3, R0, R3, RZ, 0xfc, !PT ;  /* 0x0000000300037212 */ /* 0x000fca00078efcff */
[----:B------:R-:W-:Y:S01]  /*b050*/  STG.E.U8 [R16.64], R3 ;  /* 0x0000000310007986 */ /* 0x000fe2000c101124 */
[----:B------:R-:W-:Y:S05]  /*b060*/  EXIT ;  /* 0x000000000000794d */ /* 0x000fea0003800000 */
.L_x_9633:
[----:B------:R-:W0:Y:S01]  /*b070*/  F2F.F32.F64 R0, R4 ;  /* 0x0000000400007310 */ /* 0x000e220000301000 */
[----:B------:R-:W0:-:S14]  /*b080*/  DSETP.GEU.AND P0, PT, |R4|, c[0x2][0x0], PT ;  /* 0x008000000400762a */ /* 0x000e1c0003f0e200 */
[----:B0-----:R-:W-:-:S05]  /*b090*/  @!P0 FMUL R0, R0, 1.175494350822287508e-38 ;  /* 0x0080000000008820 */ /* 0x001fca0000400000 */
[----:B------:R-:W-:-:S05]  /*b0a0*/  F2FP.BF16.PACK_AB R0, RZ, R0 ;  /* 0x00000000ff00723e */ /* 0x000fca00000010ff */
[----:B------:R-:W-:Y:S01]  /*b0b0*/  STG.E.U16 [R16.64], R0 ;  /* 0x0000000010007986 */ /* 0x000fe2000c101524 */
[----:B------:R-:W-:Y:S05]  /*b0c0*/  EXIT ;  /* 0x000000000000794d */ /* 0x000fea0003800000 */
.L_x_9630:
        /* <DEDUP_REMOVED lines=11> */
.L_x_9642:
        /* <DEDUP_REMOVED lines=19> */
.L_x_9645:
[----:B------:R-:W-:-:S04]  /*b2b0*/  LOP3.LUT R2, R3, 0x80000000, RZ, 0xc0, !PT ;  /* 0x8000000003027812 */ /* 0x000fc800078ec0ff */
[----:B------:R-:W-:-:S04]  /*b2c0*/  SHF.R.U32.HI R3, RZ, 0x18, R2 ;  /* 0x00000018ff037819 */ /* 0x000fc80000011602 */
[----:B------:R-:W-:-:S04]  /*b2d0*/  LOP3.LUT R0, R0, R3, RZ, 0xfc, !PT ;  /* 0x0000000300007212 */ /* 0x000fc800078efcff */
[----:B------:R-:W-:Y:S02]  /*b2e0*/  PRMT R8, R0, 0x7610, R8 ;  /* 0x0000761000087816 */ /* 0x000fe40000000008 */
.L_x_9644:
[----:B------:R-:W-:Y:S05]  /*b2f0*/  BSYNC B0 ;  /* 0x0000000000007941 */ /* 0x000fea0003800000 */
.L_x_9643:
[----:B------:R-:W-:Y:S01]  /*b300*/  STG.E.U8 [R16.64], R8 ;  /* 0x0000000810007986 */ /* 0x000fe2000c101124 */
[----:B------:R-:W-:Y:S05]  /*b310*/  EXIT ;  /* 0x000000000000794d */ /* 0x000fea0003800000 */
.L_x_9641:
        /* <DEDUP_REMOVED lines=19> */
.L_x_9648:
[----:B------:R-:W-:-:S04]  /*b450*/  LOP3.LUT R2, R3, 0x80000000, RZ, 0xc0, !PT ;  /* 0x8000000003027812 */ /* 0x000fc800078ec0ff */
[----:B------:R-:W-:-:S04]  /*b460*/  SHF.R.U32.HI R3, RZ, 0x18, R2 ;  /* 0x00000018ff037819 */ /* 0x000fc80000011602 */
[----:B------:R-:W-:-:S04]  /*b470*/  LOP3.LUT R0, R0, R3, RZ, 0xfc, !PT ;  /* 0x0000000300007212 */ /* 0x000fc800078efcff */
[----:B------:R-:W-:Y:S02]  /*b480*/  PRMT R8, R0, 0x7610, R8 ;  /* 0x0000761000087816 */ /* 0x000fe40000000008 */
.L_x_9647:
[----:B------:R-:W-:Y:S05]  /*b490*/  BSYNC B0 ;  /* 0x0000000000007941 */ /* 0x000fea0003800000 */
.L_x_9646:
[----:B------:R-:W-:Y:S01]  /*b4a0*/  STG.E.U8 [R16.64], R8 ;  /* 0x0000000810007986 */ /* 0x000fe2000c101124 */
[----:B------:R-:W-:Y:S05]  /*b4b0*/  EXIT ;  /* 0x000000000000794d */ /* 0x000fea0003800000 */
.L_x_9640:
        /* <DEDUP_REMOVED lines=24> */
.L_x_9623:
        /* <DEDUP_REMOVED lines=20> */
.L_x_9650:
[----:B------:R-:W0:Y:S02]  /*b780*/  F2I.U64.F64.TRUNC R4, R4 ;  /* 0x0000000400047311 */ /* 0x000e24000030d800 */
[----:B0-----:R-:W-:Y:S01]  /*b790*/  STG.E.64 [R16.64], R4 ;  /* 0x0000000410007986 */ /* 0x001fe2000c101b24 */
[----:B------:R-:W-:Y:S05]  /*b7a0*/  EXIT ;  /* 0x000000000000794d */ /* 0x000fea0003800000 */
.L_x_9649:
[----:B------:R-:W0:Y:S02]  /*b7b0*/  F2I.U32.F64.TRUNC R5, R4 ;  /* 0x0000000400057311 */ /* 0x000e24000030d000 */
[----:B0-----:R-:W-:Y:S01]  /*b7c0*/  STG.E [R16.64], R5 ;  /* 0x0000000510007986 */ /* 0x001fe2000c101924 */
[----:B------:R-:W-:Y:S05]  /*b7d0*/  EXIT ;  /* 0x000000000000794d */ /* 0x000fea0003800000 */
.L_x_9651:
        /* <DEDUP_REMOVED lines=10> */
.L_x_61702:


//--------------------- .text._ZN2at6native27unrolled_elementwise_kernelIZNS0_50_GLOBAL__N__2680c7bb_12_PowKernel_cu_b2145a98_318429pow_tensor_scalar_kernel_implIddEEvRNS_18TensorIteratorBaseET0_EUldE_St5arrayIPcLm2EELi4E23TrivialOffsetCalculatorILi1EjESC_NS0_6memory12LoadWithCastILi1EEENSD_13StoreWithCastILi1EEEEEviT_S6_T2_T3_T4_T5_ --------------------------
	.section	.text._ZN2at6native27unrolled_elementwise_kernelIZNS0_50_GLOBAL__N__2680c7bb_12_PowKernel_cu_b2145a98_318429pow_tensor_scalar_kernel_implIddEEvRNS_18TensorIteratorBaseET0_EUldE_St5arrayIPcLm2EELi4E23TrivialOffsetCalculatorILi1EjESC_NS0_6memory12LoadWithCastILi1EEENSD_13StoreWithCastILi1EEEEEviT_S6_T2_T3_T4_T5_,"ax",@progbits
	.sectioninfo	@"SHI_REGISTERS=34"
	.align	128
        .global         _ZN2at6native27unrolled_elementwise_kernelIZNS0_50_GLOBAL__N__2680c7bb_12_PowKernel_cu_b2145a98_318429pow_tensor_scalar_kernel_implIddEEvRNS_18TensorIteratorBaseET0_EUldE_St5arrayIPcLm2EELi4E23TrivialOffsetCalculatorILi1EjESC_NS0_6memory12LoadWithCastILi1EEENSD_13StoreWithCastILi1EEEEEviT_S6_T2_T3_T4_T5_
        .type           _ZN2at6native27unrolled_elementwise_kernelIZNS0_50_GLOBAL__N__2680c7bb_12_PowKernel_cu_b2145a98_318429pow_tensor_scalar_kernel_implIddEEvRNS_18TensorIteratorBaseET0_EUldE_St5arrayIPcLm2EELi4E23TrivialOffsetCalculatorILi1EjESC_NS0_6memory12LoadWithCastILi1EEENSD_13StoreWithCastILi1EEEEEviT_S6_T2_T3_T4_T5_,@function
        .size           _ZN2at6native27unrolled_elementwise_kernelIZNS0_50_GLOBAL__N__2680c7bb_12_PowKernel_cu_b2145a98_318429pow_tensor_scalar_kernel_implIddEEvRNS_18TensorIteratorBaseET0_EUldE_St5arrayIPcLm2EELi4E23TrivialOffsetCalculatorILi1EjESC_NS0_6memory12LoadWithCastILi1EEENSD_13StoreWithCastILi1EEEEEviT_S6_T2_T3_T4_T5_,(.L_x_61703 - _ZN2at6native27unrolled_elementwise_kernelIZNS0_50_GLOBAL__N__2680c7bb_12_PowKernel_cu_b2145a98_318429pow_tensor_scalar_kernel_implIddEEvRNS_18TensorIteratorBaseET0_EUldE_St5arrayIPcLm2EELi4E23TrivialOffsetCalculatorILi1EjESC_NS0_6memory12LoadWithCastILi1EEENSD_13StoreWithCastILi1EEEEEviT_S6_T2_T3_T4_T5_)
        .other          _ZN2at6native27unrolled_elementwise_kernelIZNS0_50_GLOBAL__N__2680c7bb_12_PowKernel_cu_b2145a98_318429pow_tensor_scalar_kernel_implIddEEvRNS_18TensorIteratorBaseET0_EUldE_St5arrayIPcLm2EELi4E23TrivialOffsetCalculatorILi1EjESC_NS0_6memory12LoadWithCastILi1EEENSD_13StoreWithCastILi1EEEEEviT_S6_T2_T3_T4_T5_,@"STO_CUDA_ENTRY STV_DEFAULT"
_ZN2at6native27unrolled_elementwise_kernelIZNS0_50_GLOBAL__N__2680c7bb_12_PowKernel_cu_b2145a98_318429pow_tensor_scalar_kernel_implIddEEvRNS_18TensorIteratorBaseET0_EUldE_St5arrayIPcLm2EELi4E23TrivialOffsetCalculatorILi1EjESC_NS0_6memory12LoadWithCastILi1EEENSD_13StoreWithCastILi1EEEEEviT_S6_T2_T3_T4_T5_:
.text._ZN2at6native27unrolled_elementwise_kernelIZNS0_50_GLOBAL__N__2680c7bb_12_PowKernel_cu_b2145a98_318429pow_tensor_scalar_kernel_implIddEEvRNS_18TensorIteratorBaseET0_EUldE_St5arrayIPcLm2EELi4E23TrivialOffsetCalculatorILi1EjESC_NS0_6memory12LoadWithCastILi1EEENSD_13StoreWithCastILi1EEEEEviT_S6_T2_T3_T4_T5_:
        /* <DEDUP_REMOVED lines=30> */
.L_x_9657:
[----:B------:R-:W2:Y:S02]  /*01e0*/  LDG.E.U8 R4, [R4.64] ;  /* 0x0000002404047981 */ /* 0x000ea4000c1e1100 */
[----:B--2---:R0:W1:Y:S01]  /*01f0*/  I2F.F64.U16 R26, R4 ;  /* 0x00000004001a7312 */ /* 0x0040620000101800 */
[----:B------:R-:W-:Y:S05]  /*0200*/  BRA `(.L_x_9659) ;  /* 0x00000e0000007947 */ /* 0x000fea0003800000 */
.L_x_9656:
        /* <DEDUP_REMOVED lines=9> */
.L_x_9661:
[----:B------:R-:W2:Y:S02]  /*02a0*/  LDG.E R4, [R4.64] ;  /* 0x0000002404047981 */ /* 0x000ea4000c1e1900 */
[----:B--2---:R0:W1:Y:S01]  /*02b0*/  I2F.F64 R26, R4 ;  /* 0x00000004001a7312 */ /* 0x0040620000201c00 */
[----:B------:R-:W-:Y:S05]  /*02c0*/  BRA `(.L_x_9659) ;  /* 0x00000d4000007947 */ /* 0x000fea0003800000 */
.L_x_9660:
[----:B------:R-:W2:Y:S02]  /*02d0*/  LDG.E.U16 R4, [R4.64] ;  /* 0x0000002404047981 */ /* 0x000ea4000c1e1500 */
[----:B--2---:R0:W1:Y:S01]  /*02e0*/  I2F.F64.S16 R26, R4 ;  /* 0x00000004001a7312 */ /* 0x0040620000101c00 */
[----:B------:R-:W-:Y:S05]  /*02f0*/  BRA `(.L_x_9659) ;  /* 0x00000d1000007947 */ /* 0x000fea0003800000 */
.L_x_9655:
        /* <DEDUP_REMOVED lines=10> */
.L_x_9663:
[----:B------:R-:W2:Y:S02]  /*03a0*/  LDG.E.U16 R0, [R4.64] ;  /* 0x0000002404007981 */ /* 0x000ea4000c1e1500 */
[----:B--2---:R-:W-:-:S05]  /*03b0*/  HADD2.F32 R0, -RZ, R0.H0_H0 ;  /* 0x20000000ff007230 */ /* 0x004fca0000004100 */
[----:B------:R-:W-:-:S04]  /*03c0*/  FMUL.FTZ R0, R0, 1 ;  /* 0x3f80000000007820 */ /* 0x000fc80000410000 */
[----:B------:R0:W1:Y:S01]  /*03d0*/  F2F.F64.F32 R26, R0 ;  /* 0x00000000001a7310 */ /* 0x0000620000201800 */
[----:B------:R-:W-:Y:S05]  /*03e0*/  BRA `(.L_x_9659) ;  /* 0x00000c2000007947 */ /* 0x000fea0003800000 */
.L_x_9662:
        /* <DEDUP_REMOVED lines=10> */
.L_x_9665:
[----:B------:R-:W2:Y:S02]  /*0490*/  LDG.E.U16 R4, [R4.64] ;  /* 0x0000002404047981 */ /* 0x000ea4000c1e1500 */
[----:B--2---:R-:W-:-:S05]  /*04a0*/  HADD2.F32 R0, -RZ, R4.H0_H0 ;  /* 0x20000004ff007230 */ /* 0x004fca0000004100 */
[----:B------:R-:W-:-:S04]  /*04b0*/  FMUL.FTZ R0, R0, 1 ;  /* 0x3f80000000007820 */ /* 0x000fc80000410000 */
[----:B------:R0:W1:Y:S01]  /*04c0*/  F2F.F64.F32 R26, R0 ;  /* 0x00000000001a7310 */ /* 0x0000620000201800 */
[----:B------:R-:W-:Y:S05]  /*04d0*/  BRA `(.L_x_9659) ;  /* 0x00000b3000007947 */ /* 0x000fea0003800000 */
.L_x_9664:
[----:B------:R0:W5:Y:S01]  /*04e0*/  LDG.E.64 R26, [R4.64] ;  /* 0x00000024041a7981 */ /* 0x000162000c1e1b00 */
[----:B------:R-:W-:Y:S05]  /*04f0*/  BRA `(.L_x_9659) ;  /* 0x00000b1000007947 */ /* 0x000fea0003800000 */
.L_x_9654:
        /* <DEDUP_REMOVED lines=13> */
.L_x_9668:
[----:B------:R0:W5:Y:S01]  /*05d0*/  LDG.E.64 R26, [R4.64] ;  /* 0x00000024041a7981 */ /* 0x000162000c1e1b00 */
[----:B------:R-:W-:Y:S05]  /*05e0*/  BRA `(.L_x_9659) ;  /* 0x00000a2000007947 */ /* 0x000fea0003800000 */
.L_x_9667:
        /* <DEDUP_REMOVED lines=28> */
.L_x_9670:
        /* <DEDUP_REMOVED lines=16> */
.L_x_9669:
[----:B------:R-:W2:Y:S02]  /*08b0*/  LDG.E.U16 R0, [R4.64] ;  /* 0x0000002404007981 */ /* 0x000ea4000c1e1500 */
[----:B--2---:R-:W-:-:S05]  /*08c0*/  PRMT R0, RZ, 0x5410, R0 ;  /* 0x00005410ff007816 */ /* 0x004fca0000000000 */
[----:B------:R-:W-:-:S04]  /*08d0*/  FMUL.FTZ R0, R0, 1 ;  /* 0x3f80000000007820 */ /* 0x000fc80000410000 */
[----:B------:R0:W1:Y:S01]  /*08e0*/  F2F.F64.F32 R26, R0 ;  /* 0x00000000001a7310 */ /* 0x0000620000201800 */
[----:B------:R-:W-:Y:S05]  /*08f0*/  BRA `(.L_x_9659) ;  /* 0x0000071000007947 */ /* 0x000fea0003800000 */
.L_x_9666:
        /* <DEDUP_REMOVED lines=11> */
.L_x_9673:
        /* <DEDUP_REMOVED lines=21> */
.L_x_9677:
[----:B------:R-:W-:Y:S05]  /*0b00*/  BSYNC B1 ;  /* 0x0000000000017941 */ /* 0x000fea0003800000 */
.L_x_9676:
[----:B------:R-:W-:Y:S01]  /*0b10*/  LEA R5, R0, 0x3b800000, 0x17 ;  /* 0x3b80000000057811 */ /* 0x000fe200078eb8ff */
[----:B------:R-:W-:-:S05]  /*0b20*/  IMAD.SHL.U32 R0, R3, 0x100000, RZ ;  /* 0x0010000003007824 */ /* 0x000fca00078e00ff */
[----:B------:R-:W-:Y:S02]  /*0b30*/  LOP3.LUT R0, R5, R0, R6, 0xfe, !PT ;  /* 0x0000000005007212 */ /* 0x000fe400078efe06 */
.L_x_9675:
[----:B------:R-:W-:Y:S05]  /*0b40*/  BSYNC B0 ;  /* 0x0000000000007941 */ /* 0x000fea0003800000 */
.L_x_9674:
[----:B------:R-:W-:-:S04]  /*0b50*/  FMUL.FTZ R0, R0, 1 ;  /* 0x3f80000000007820 */ /* 0x000fc80000410000 */
[----:B------:R0:W1:Y:S01]  /*0b60*/  F2F.F64.F32 R26, R0 ;  /* 0x00000000001a7310 */ /* 0x0000620000201800 */
[----:B------:R-:W-:Y:S05]  /*0b70*/  BRA `(.L_x_9659) ;  /* 0x0000049000007947 */ /* 0x000fea0003800000 */
.L_x_9672:
        /* <DEDUP_REMOVED lines=21> */
.L_x_9681:
[----:B------:R-:W-:Y:S05]  /*0cd0*/  BSYNC B1 ;  /* 0x0000000000017941 */ /* 0x000fea0003800000 */
.L_x_9680:
[----:B------:R-:W-:Y:S01]  /*0ce0*/  LEA R5, R0, 0x37800000, 0x17 ;  /* 0x3780000000057811 */ /* 0x000fe200078eb8ff */
[----:B------:R-:W-:-:S05]  /*0cf0*/  IMAD.SHL.U32 R0, R3, 0x200000, RZ ;  /* 0x0020000003007824 */ /* 0x000fca00078e00ff */
[----:B------:R-:W-:Y:S02]  /*0d00*/  LOP3.LUT R0, R5, R0, R6, 0xfe, !PT ;  /* 0x0000000005007212 */ /* 0x000fe400078efe06 */
.L_x_9679:
[----:B------:R-:W-:Y:S05]  /*0d10*/  BSYNC B0 ;  /* 0x0000000000007941 */ /* 0x000fea0003800000 */
.L_x_9678:
[----:B------:R-:W-:-:S04]  /*0d20*/  FMUL.FTZ R0, R0, 1 ;  /* 0x3f80000000007820 */ /* 0x000fc80000410000 */
[----:B------:R0:W1:Y:S01]  /*0d30*/  F2F.F64.F32 R26, R0 ;  /* 0x00000000001a7310 */ /* 0x0000620000201800 */
[----:B------:R-:W-:Y:S05]  /*0d40*/  BRA `(.L_x_9659) ;  /* 0x000002c000007947 */ /* 0x000fea0003800000 */
.L_x_9671:
        /* <DEDUP_REMOVED lines=14> */
.L_x_9685:
[----:B------:R-:W-:Y:S05]  /*0e30*/  BSYNC B0 ;  /* 0x0000000000007941 */ /* 0x000fea0003800000 */
.L_x_9684:
[----:B------:R-:W-:-:S04]  /*0e40*/  FMUL.FTZ R0, R0, 1 ;  /* 0x3f80000000007820 */ /* 0x000fc80000410000 */
[----:B------:R0:W1:Y:S01]  /*0e50*/  F2F.F64.F32 R26, R0 ;  /* 0x00000000001a7310 */ /* 0x0000620000201800 */
[----:B------:R-:W-:Y:S05]  /*0e60*/  BRA `(.L_x_9659) ;  /* 0x000001a000007947 */ /* 0x000fea0003800000 */
.L_x_9658:
        /* <DEDUP_REMOVED lines=21> */
.L_x_9683:
[----:B------:R-:W2:Y:S02]  /*0fc0*/  LDG.E.64 R26, [R4.64] ;  /* 0x00000024041a7981 */ /* 0x000ea4000c1e1b00 */
[----:B--2---:R-:W0:Y:S01]  /*0fd0*/  I2F.F64.U64 R26, R26 ;  /* 0x0000001a001a7312 */ /* 0x004e220000301800 */
[----:B------:R-:W-:Y:S05]  /*0fe0*/  BRA `(.L_x_9659) ;  /* 0x0000002000007947 */ /* 0x000fea0003800000 */
.L_x_9682:
[----:B------:R-:W2:Y:S02]  /*0ff0*/  LDG.E R4, [R4.64] ;  /* 0x0000002404047981 */ /* 0x000ea4000c1e1900 */
[----:B--2---:R0:W1:Y:S02]  /*1000*/  I2F.F64.U32 R26, R4 ;  /* 0x00000004001a7312 */ /* 0x0040640000201800 */
.L_x_9659:
[----:B------:R-:W2:Y:S02]  /*1010*/  S2R R22, SR_TID.X ;  /* 0x0000000000167919 */ /* 0x000ea40000002100 */
[----:B--2---:R-:W-:Y:S02]  /*1020*/  IADD3 R22, R22, 0x80, RZ ;  /* 0x0000008016167810 */ /* 0x004fe40007ffe0ff */
.L_x_9653:
[----:B-1----:R-:W-:Y:S05]  /*1030*/  BSYNC B6 ;  /* 0x0000000000067941 */ /* 0x002fea0003800000 */
.L_x_9652:
        /* <DEDUP_REMOVED lines=22> */
.L_x_9691:
[----:B------:R-:W2:Y:S02]  /*11a0*/  LDG.E.U8 R4, [R4.64] ;  /* 0x0000002404047981 */ /* 0x000ea4000c1e1100 */
[----:B--2---:R0:W1:Y:S01]  /*11b0*/  I2F.F64.U16 R28, R4 ;  /* 0x00000004001c7312 */ /* 0x0040620000101800 */
[----:B------:R-:W-:Y:S05]  /*11c0*/  BRA `(.L_x_9693) ;  /* 0x00000df000007947 */ /* 0x000fea0003800000 */
.L_x_9690:
        /* <DEDUP_REMOVED lines=9> */
.L_x_9695:
[----:B------:R-:W2:Y:S02]  /*1260*/  LDG.E R4, [R4.64] ;  /* 0x0000002404047981 */ /* 0x000ea4000c1e1900 */
[----:B--2---:R0:W1:Y:S01]  /*1270*/  I2F.F64 R28, R4 ;  /* 0x00000004001c7312 */ /* 0x0040620000201c00 */
[----:B------:R-:W-:Y:S05]  /*1280*/  BRA `(.L_x_9693) ;  /* 0x00000d3000007947 */ /* 0x000fea0003800000 */
.L_x_9694:
[----:B------:R-:W2:Y:S02]  /*1290*/  LDG.E.U16 R4, [R4.64] ;  /* 0x0000002404047981 */ /* 0x000ea4000c1e1500 */
[----:B--2---:R0:W1:Y:S01]  /*12a0*/  I2F.F64.S16 R28, R4 ;  /* 0x00000004001c7312 */ /* 0x0040620000101c00 */
[----:B------:R-:W-:Y:S05]  /*12b0*/  BRA `(.L_x_9693) ;  /* 0x00000d0000007947 */ /* 0x000fea0003800000 */
.L_x_9689:
        /* <DEDUP_REMOVED lines=10> */
.L_x_9697:
[----:B------:R-:W2:Y:S02]  /*1360*/  LDG.E.U16 R0, [R4.64] ;  /* 0x0000002404007981 */ /* 0x000ea4000c1e1500 */
[----:B--2---:R-:W-:-:S05]  /*1370*/  HADD2.F32 R0, -RZ, R0.H0_H0 ;  /* 0x20000000ff007230 */ /* 0x004fca0000004100 */
[----:B------:R-:W-:-:S04]  /*1380*/  FMUL.FTZ R0, R0, 1 ;  /* 0x3f80000000007820 */ /* 0x000fc80000410000 */
[----:B------:R0:W1:Y:S01]  /*1390*/  F2F.F64.F32 R28, R0 ;  /* 0x00000000001c7310 */ /* 0x0000620000201800 */
[----:B------:R-:W-:Y:S05]  /*13a0*/  BRA `(.L_x_9693) ;  /* 0x00000c1000007947 */ /* 0x000fea0003800000 */
.L_x_9696:
        /* <DEDUP_REMOVED lines=10> */
.L_x_9699:
[----:B------:R-:W2:Y:S02]  /*1450*/  LDG.E.U16 R4, [R4.64] ;  /* 0x0000002404047981 */ /* 0x000ea4000c1e1500 */
[----:B--2---:R-:W-:-:S05]  /*1460*/  HADD2.F32 R0, -RZ, R4.H0_H0 ;  /* 0x20000004ff007230 */ /* 0x004fca0000004100 */
[----:B------:R-:W-:-:S04]  /*1470*/  FMUL.FTZ R0, R0, 1 ;  /* 0x3f80000000007820 */ /* 0x000fc80000410000 */
[----:B------:R0:W1:Y:S01]  /*1480*/  F2F.F64.F32 R28, R0 ;  /* 0x00000000001c7310 */ /* 0x0000620000201800 */
[----:B------:R-:W-:Y:S05]  /*1490*/  BRA `(.L_x_9693) ;  /* 0x00000b2000007947 */ /* 0x000fea0003800000 */
.L_x_9698:
[----:B------:R0:W5:Y:S01]  /*14a0*/  LDG.E.64 R28, [R4.64] ;  /* 0x00000024041c7981 */ /* 0x000162000c1e1b00 */
[----:B------:R-:W-:Y:S05]  /*14b0*/  BRA `(.L_x_9693) ;  /* 0x00000b0000007947 */ /* 0x000fea0003800000 */
.L_x_9688:
        /* <DEDUP_REMOVED lines=13> */
.L_x_9702:
[----:B------:R0:W5:Y:S01]  /*1590*/  LDG.E.64 R28, [R4.64] ;  /* 0x00000024041c7981 */ /* 0x000162000c1e1b00 */
[----:B------:R-:W-:Y:S05]  /*15a0*/  BRA `(.L_x_9693) ;  /* 0x00000a1000007947 */ /* 0x000fea0003800000 */
.L_x_9701:
        /* <DEDUP_REMOVED lines=28> */
.L_x_9704:
        /* <DEDUP_REMOVED lines=15> */
.L_x_9703:
[----:B------:R-:W2:Y:S02]  /*1860*/  LDG.E.U16 R0, [R4.64] ;  /* 0x0000002404007981 */ /* 0x000ea4000c1e1500 */
[----:B--2---:R-:W-:-:S05]  /*1870*/  PRMT R0, RZ, 0x5410, R0 ;  /* 0x00005410ff007816 */ /* 0x004fca0000000000 */
[----:B------:R-:W-:-:S04]  /*1880*/  FMUL.FTZ R0, R0, 1 ;  /* 0x3f80000000007820 */ /* 0x000fc80000410000 */
[----:B------:R0:W1:Y:S01]  /*1890*/  F2F.F64.F32 R28, R0 ;  /* 0x00000000001c7310 */ /* 0x0000620000201800 */
[----:B------:R-:W-:Y:S05]  /*18a0*/  BRA `(.L_x_9693) ;  /* 0x0000071000007947 */ /* 0x000fea0003800000 */
.L_x_9700:
        /* <DEDUP_REMOVED lines=11> */
.L_x_9707:
        /* <DEDUP_REMOVED lines=21> */
.L_x_9711:
[----:B------:R-:W-:Y:S05]  /*1ab0*/  BSYNC B1 ;  /* 0x0000000000017941 */ /* 0x000fea0003800000 */
.L_x_9710:
[----:B------:R-:W-:Y:S01]  /*1ac0*/  LEA R5, R0, 0x3b800000, 0x17 ;  /* 0x3b80000000057811 */ /* 0x000fe200078eb8ff */
[----:B------:R-:W-:-:S05]  /*1ad0*/  IMAD.SHL.U32 R0, R3, 0x100000, RZ ;  /* 0x0010000003007824 */ /* 0x000fca00078e00ff */
[----:B------:R-:W-:Y:S02]  /*1ae0*/  LOP3.LUT R0, R5, R0, R6, 0xfe, !PT ;  /* 0x0000000005007212 */ /* 0x000fe400078efe06 */
.L_x_9709:
[----:B------:R-:W-:Y:S05]  /*1af0*/  BSYNC B0 ;  /* 0x0000000000007941 */ /* 0x000fea0003800000 */
.L_x_9708:
[----:B------:R-:W-:-:S04]  /*1b00*/  FMUL.FTZ R0, R0, 1 ;  /* 0x3f80000000007820 */ /* 0x000fc80000410000 */
[----:B------:R0:W1:Y:S01]  /*1b10*/  F2F.F64.F32 R28, R0 ;  /* 0x00000000001c7310 */ /* 0x0000620000201800 */
[----:B------:R-:W-:Y:S05]  /*1b20*/  BRA `(.L_x_9693) ;  /* 0x0000049000007947 */ /* 0x000fea0003800000 */
.L_x_9706:
        /* <DEDUP_REMOVED lines=21> */
.L_x_9715:
[----:B------:R-:W-:Y:S05]  /*1c80*/  BSYNC B1 ;  /* 0x0000000000017941 */ /* 0x000fea0003800000 */
.L_x_9714:
[----:B------:R-:W-:Y:S01]  /*1c90*/  LEA R5, R0, 0x37800000, 0x17 ;  /* 0x3780000000057811 */ /* 0x000fe200078eb8ff */
[----:B------:R-:W-:-:S05]  /*1ca0*/  IMAD.SHL.U32 R0, R3, 0x200000, RZ ;  /* 0x0020000003007824 */ /* 0x000fca00078e00ff */
[----:B------:R-:W-:Y:S02]  /*1cb0*/  LOP3.LUT R0, R5, R0, R6, 0xfe, !PT ;  /* 0x0000000005007212 */ /* 0x000fe400078efe06 */
.L_x_9713:
[----:B------:R-:W-:Y:S05]  /*1cc0*/  BSYNC B0 ;  /* 0x0000000000007941 */ /* 0x000fea0003800000 */
.L_x_9712:
[----:B------:R-:W-:-:S04]  /*1cd0*/  FMUL.FTZ R0, R0, 1 ;  /* 0x3f80000000007820 */ /* 0x000fc80000410000 */
[----:B------:R0:W1:Y:S01]  /*1ce0*/  F2F.F64.F32 R28, R0 ;  /* 0x00000000001c7310 */ /* 0x0000620000201800 */
[----:B------:R-:W-:Y:S05]  /*1cf0*/  BRA `(.L_x_9693) ;  /* 0x000002c000007947 */ /* 0x000fea0003800000 */
.L_x_9705:
        /* <DEDUP_REMOVED lines=14> */
.L_x_9719:
[----:B------:R-:W-:Y:S05]  /*1de0*/  BSYNC B0 ;  /* 0x0000000000007941 */ /* 0x000fea0003800000 */
.L_x_9718:
[----:B------:R-:W-:-:S04]  /*1df0*/  FMUL.FTZ R0, R0, 1 ;  /* 0x3f80000000007820 */ /* 0x000fc80000410000 */
[----:B------:R0:W1:Y:S01]  /*1e00*/  F2F.F64.F32 R28, R0 ;  /* 0x00000000001c7310 */ /* 0x0000620000201800 */
[----:B------:R-:W-:Y:S05]  /*1e10*/  BRA `(.L_x_9693) ;  /* 0x000001a000007947 */ /* 0x000fea0003800000 */
.L_x_9692:
        /* <DEDUP_REMOVED lines=21> */
.L_x_9717:
[----:B------:R-:W2:Y:S02]  /*1f70*/  LDG.E.64 R28, [R4.64] ;  /* 0x00000024041c7981 */ /* 0x000ea4000c1e1b00 */
[----:B--2---:R-:W0:Y:S01]  /*1f80*/  I2F.F64.U64 R28, R28 ;  /* 0x0000001c001c7312 */ /* 0x004e220000301800 */
[----:B------:R-:W-:Y:S05]  /*1f90*/  BRA `(.L_x_9693) ;  /* 0x0000002000007947 */ /* 0x000fea0003800000 */
.L_x_9716:
[----:B------:R-:W2:Y:S02]  /*1fa0*/  LDG.E R4, [R4.64] ;  /* 0x0000002404047981 */ /* 0x000ea4000c1e1900 */
[----:B--2---:R0:W1:Y:S02]  /*1fb0*/  I2F.F64.U32 R28, R4 ;  /* 0x00000004001c7312 */ /* 0x0040640000201800 */
.L_x_9693:
[----:B------:R-:W-:-:S03]  /*1fc0*/  IADD3 R22, R22, 0x80, RZ ;  /* 0x0000008016167810 */ /* 0x000fc60007ffe0ff */
.L_x_9687:
[----:B------:R-:W-:Y:S05]  /*1fd0*/  BSYNC B6 ;  /* 0x0000000000067941 */ /* 0x000fea0003800000 */
.L_x_9686:
        /* <DEDUP_REMOVED lines=24> */
.L_x_9725:
[----:B------:R-:W2:Y:S02]  /*2160*/  LDG.E.U8 R4, [R4.64] ;  /* 0x0000002404047981 */ /* 0x000ea4000c1e1100 */
[----:B--2---:R0:W2:Y:S01]  /*2170*/  I2F.F64.U16 R24, R4 ;  /* 0x0000000400187312 */ /* 0x0040a20000101800 */
[----:B------:R-:W-:Y:S05]  /*2180*/  BRA `(.L_x_9727) ;  /* 0x00000df000007947 */ /* 0x000fea0003800000 */
.L_x_9724:
        /* <DEDUP_REMOVED lines=9> */
.L_x_9729:
[----:B------:R-:W2:Y:S02]  /*2220*/  LDG.E R4, [R4.64] ;  /* 0x0000002404047981 */ /* 0x000ea4000c1e1900 */
[----:B--2---:R0:W2:Y:S01]  /*2230*/  I2F.F64 R24, R4 ;  /* 0x0000000400187312 */ /* 0x0040a20000201c00 */
[----:B------:R-:W-:Y:S05]  /*2240*/  BRA `(.L_x_9727) ;  /* 0x00000d3000007947 */ /* 0x000fea0003800000 */
.L_x_9728:
[----:B------:R-:W2:Y:S02]  /*2250*/  LDG.E.U16 R4, [R4.64] ;  /* 0x0000002404047981 */ /* 0x000ea4000c1e1500 */
[----:B--2---:R0:W2:Y:S01]  /*2260*/  I2F.F64.S16 R24, R4 ;  /* 0x0000000400187312 */ /* 0x0040a20000101c00 */
[----:B------:R-:W-:Y:S05]  /*2270*/  BRA `(.L_x_9727) ;  /* 0x00000d0000007947 */ /* 0x000fea0003800000 */
.L_x_9723:
        /* <DEDUP_REMOVED lines=10> */
.L_x_9731:
[----:B------:R-:W2:Y:S02]  /*2320*/  LDG.E.U16 R0, [R4.64] ;  /* 0x0000002404007981 */ /* 0x000ea4000c1e1500 */
[----:B--2---:R-:W-:-:S05]  /*2330*/  HADD2.F32 R0, -RZ, R0.H0_H0 ;  /* 0x20000000ff007230 */ /* 0x004fca0000004100 */
[----:B------:R-:W-:-:S04]  /*2340*/  FMUL.FTZ R0, R0, 1 ;  /* 0x3f80000000007820 */ /* 0x000fc80000410000 */
[----:B------:R0:W2:Y:S01]  /*2350*/  F2F.F64.F32 R24, R0 ;  /* 0x0000000000187310 */ /* 0x0000a20000201800 */
[----:B------:R-:W-:Y:S05]  /*2360*/  BRA `(.L_x_9727) ;  /* 0x00000c1000007947 */ /* 0x000fea0003800000 */
.L_x_9730:
        /* <DEDUP_REMOVED lines=10> */
.L_x_9733:
[----:B------:R-:W2:Y:S02]  /*2410*/  LDG.E.U16 R4, [R4.64] ;  /* 0x0000002404047981 */ /* 0x000ea4000c1e1500 */
[----:B--2---:R-:W-:-:S05]  /*2420*/  HADD2.F32 R0, -RZ, R4.H0_H0 ;  /* 0x20000004ff007230 */ /* 0x004fca0000004100 */
[----:B------:R-:W-:-:S04]  /*2430*/  FMUL.FTZ R0, R0, 1 ;  /* 0x3f80000000007820 */ /* 0x000fc80000410000 */
[----:B------:R0:W2:Y:S01]  /*2440*/  F2F.F64.F32 R24, R0 ;  /* 0x0000000000187310 */ /* 0x0000a20000201800 */
[----:B------:R-:W-:Y:S05]  /*2450*/  BRA `(.L_x_9727) ;  /* 0x00000b2000007947 */ /* 0x000fea0003800000 */
.L_x_9732:
[----:B------:R0:W5:Y:S01]  /*2460*/  LDG.E.64 R24, [R4.64] ;  /* 0x0000002404187981 */ /* 0x000162000c1e1b00 */
[----:B------:R-:W-:Y:S05]  /*2470*/  BRA `(.L_x_9727) ;  /* 0x00000b0000007947 */ /* 0x000fea0003800000 */
.L_x_9722:
        /* <DEDUP_REMOVED lines=13> */
.L_x_9736:
[----:B------:R0:W5:Y:S01]  /*2550*/  LDG.E.64 R24, [R4.64] ;  /* 0x0000002404187981 */ /* 0x000162000c1e1b00 */
[----:B------:R-:W-:Y:S05]  /*2560*/  BRA `(.L_x_9727) ;  /* 0x00000a1000007947 */ /* 0x000fea0003800000 */
.L_x_9735:
        /* <DEDUP_REMOVED lines=28> */
.L_x_9738:
        /* <DEDUP_REMOVED lines=15> */
.L_x_9737:
[----:B------:R-:W2:Y:S02]  /*2820*/  LDG.E.U16 R0, [R4.64] ;  /* 0x0000002404007981 */ /* 0x000ea4000c1e1500 */
[----:B--2---:R-:W-:-:S05]  /*2830*/  PRMT R0, RZ, 0x5410, R0 ;  /* 0x00005410ff007816 */ /* 0x004fca0000000000 */
[----:B------:R-:W-:-:S04]  /*2840*/  FMUL.FTZ R0, R0, 1 ;  /* 0x3f80000000007820 */ /* 0x000fc80000410000 */
[----:B------:R0:W2:Y:S01]  /*2850*/  F2F.F64.F32 R24, R0 ;  /* 0x0000000000187310 */ /* 0x0000a20000201800 */
[----:B------:R-:W-:Y:S05]  /*2860*/  BRA `(.L_x_9727) ;  /* 0x0000071000007947 */ /* 0x000fea0003800000 */
.L_x_9734:
        /* <DEDUP_REMOVED lines=11> */
.L_x_9741:
        /* <DEDUP_REMOVED lines=21> */
.L_x_9745:
[----:B------:R-:W-:Y:S05]  /*2a70*/  BSYNC B1 ;  /* 0x0000000000017941 */ /* 0x000fea0003800000 */
.L_x_9744:
[----:B------:R-:W-:Y:S01]  /*2a80*/  LEA R5, R0, 0x3b800000, 0x17 ;  /* 0x3b80000000057811 */ /* 0x000fe200078eb8ff */
[----:B------:R-:W-:-:S05]  /*2a90*/  IMAD.SHL.U32 R0, R3, 0x100000, RZ ;  /* 0x0010000003007824 */ /* 0x000fca00078e00ff */
[----:B------:R-:W-:Y:S02]  /*2aa0*/  LOP3.LUT R0, R5, R0, R6, 0xfe, !PT ;  /* 0x0000000005007212 */ /* 0x000fe400078efe06 */
.L_x_9743:
[----:B------:R-:W-:Y:S05]  /*2ab0*/  BSYNC B0 ;  /* 0x0000000000007941 */ /* 0x000fea0003800000 */
.L_x_9742:
[----:B------:R-:W-:-:S04]  /*2ac0*/  FMUL.FTZ R0, R0, 1 ;  /* 0x3f80000000007820 */ /* 0x000fc80000410000 */
[----:B------:R0:W2:Y:S01]  /*2ad0*/  F2F.F64.F32 R24, R0 ;  /* 0x0000000000187310 */ /* 0x0000a20000201800 */
[----:B------:R-:W-:Y:S05]  /*2ae0*/  BRA `(.L_x_9727) ;  /* 0x0000049000007947 */ /* 0x000fea0003800000 */
.L_x_9740:
        /* <DEDUP_REMOVED lines=21> */
.L_x_9749:
[----:B------:R-:W-:Y:S05]  /*2c40*/  BSYNC B1 ;  /* 0x0000000000017941 */ /* 0x000fea0003800000 */
.L_x_9748:
[----:B------:R-:W-:Y:S01]  /*2c50*/  LEA R5, R0, 0x37800000, 0x17 ;  /* 0x3780000000057811 */ /* 0x000fe200078eb8ff */
[----:B------:R-:W-:-:S05]  /*2c60*/  IMAD.SHL.U32 R0, R3, 0x200000, RZ ;  /* 0x0020000003007824 */ /* 0x000fca00078e00ff */
[----:B------:R-:W-:Y:S02]  /*2c70*/  LOP3.LUT R0, R5, R0, R6, 0xfe, !PT ;  /* 0x0000000005007212 */ /* 0x000fe400078efe06 */
.L_x_9747:
[----:B------:R-:W-:Y:S05]  /*2c80*/  BSYNC B0 ;  /* 0x0000000000007941 */ /* 0x000fea0003800000 */
.L_x_9746:
[----:B------:R-:W-:-:S04]  /*2c90*/  FMUL.FTZ R0, R0, 1 ;  /* 0x3f80000000007820 */ /* 0x000fc80000410000 */
[----:B------:R0:W2:Y:S01]  /*2ca0*/  F2F.F64.F32 R24, R0 ;  /* 0x0000000000187310 */ /* 0x0000a20000201800 */
[----:B------:R-:W-:Y:S05]  /*2cb0*/  BRA `(.L_x_9727) ;  /* 0x000002c000007947 */ /* 0x000fea0003800000 */
.L_x_9739:
        /* <DEDUP_REMOVED lines=14> */
.L_x_9753:
[----:B------:R-:W-:Y:S05]  /*2da0*/  BSYNC B0 ;  /* 0x0000000000007941 */ /* 0x000fea0003800000 */
.L_x_9752:
[----:B------:R-:W-:-:S04]  /*2db0*/  FMUL.FTZ R0, R0, 1 ;  /* 0x3f80000000007820 */ /* 0x000fc80000410000 */
[----:B------:R0:W2:Y:S01]  /*2dc0*/  F2F.F64.F32 R24, R0 ;  /* 0x0000000000187310 */ /* 0x0000a20000201800 */
[----:B------:R-:W-:Y:S05]  /*2dd0*/  BRA `(.L_x_9727) ;  /* 0x000001a000007947 */ /* 0x000fea0003800000 */
.L_x_9726:
        /* <DEDUP_REMOVED lines=21> */
.L_x_9751:
[----:B------:R-:W2:Y:S02]  /*2f30*/  LDG.E.64 R24, [R4.64] ;  /* 0x0000002404187981 */ /* 0x000ea4000c1e1b00 */
[----:B--2---:R-:W0:Y:S01]  /*2f40*/  I2F.F64.U64 R24, R24 ;  /* 0x0000001800187312 */ /* 0x004e220000301800 */
[----:B------:R-:W-:Y:S05]  /*2f50*/  BRA `(.L_x_9727) ;  /* 0x0000002000007947 */ /* 0x000fea0003800000 */
.L_x_9750:
[----:B------:R-:W2:Y:S02]  /*2f60*/  LDG.E R4, [R4.64] ;  /* 0x0000002404047981 */ /* 0x000ea4000c1e1900 */
[----:B--2---:R0:W2:Y:S02]  /*2f70*/  I2F.F64.U32 R24, R4 ;  /* 0x0000000400187312 */ /* 0x0040a40000201800 */
.L_x_9727:
[----:B------:R-:W-:-:S03]  /*2f80*/  IADD3 R22, R22, 0x80, RZ ;  /* 0x0000008016167810 */ /* 0x000fc60007ffe0ff */
.L_x_9721:
[----:B------:R-:W-:Y:S05]  /*2f90*/  BSYNC B6 ;  /* 0x0000000000067941 */ /* 0x000fea0003800000 */
.L_x_9720:
        /* <DEDUP_REMOVED lines=21> */
.L_x_9759:
[----:B------:R-:W3:Y:S02]  /*30f0*/  LDG.E.U8 R4, [R4.64] ;  /* 0x0000002404047981 */ /* 0x000ee4000c1e1100 */
[----:B---3--:R0:W3:Y:S01]  /*3100*/  I2F.F64.U16 R16, R4 ;  /* 0x0000000400107312 */ /* 0x0080e20000101800 */
[----:B------:R-:W-:Y:S05]  /*3110*/  BRA `(.L_x_9755) ;  /* 0x00000de000007947 */ /* 0x000fea0003800000 */
.L_x_9758:
        /* <DEDUP_REMOVED lines=9> */
.L_x_9762:
[----:B------:R-:W3:Y:S02]  /*31b0*/  LDG.E R4, [R4.64] ;  /* 0x0000002404047981 */ /* 0x000ee4000c1e1900 */
[----:B---3--:R0:W3:Y:S01]  /*31c0*/  I2F.F64 R16, R4 ;  /* 0x0000000400107312 */ /* 0x0080e20000201c00 */
[----:B------:R-:W-:Y:S05]  /*31d0*/  BRA `(.L_x_9755) ;  /* 0x00000d2000007947 */ /* 0x000fea0003800000 */
.L_x_9761:
[----:B------:R-:W3:Y:S02]  /*31e0*/  LDG.E.U16 R4, [R4.64] ;  /* 0x0000002404047981 */ /* 0x000ee4000c1e1500 */
[----:B---3--:R0:W3:Y:S01]  /*31f0*/  I2F.F64.S16 R16, R4 ;  /* 0x0000000400107312 */ /* 0x0080e20000101c00 */
[----:B------:R-:W-:Y:S05]  /*3200*/  BRA `(.L_x_9755) ;  /* 0x00000cf000007947 */ /* 0x000fea0003800000 */
.L_x_9757:
        /* <DEDUP_REMOVED lines=10> */
.L_x_9764:
[----:B------:R-:W3:Y:S02]  /*32b0*/  LDG.E.U16 R0, [R4.64] ;  /* 0x0000002404007981 */ /* 0x000ee4000c1e1500 */
[----:B---3--:R-:W-:-:S05]  /*32c0*/  HADD2.F32 R0, -RZ, R0.H0_H0 ;  /* 0x20000000ff007230 */ /* 0x008fca0000004100 */
[----:B------:R-:W-:-:S04]  /*32d0*/  FMUL.FTZ R0, R0, 1 ;  /* 0x3f80000000007820 */ /* 0x000fc80000410000 */
[----:B------:R0:W3:Y:S01]  /*32e0*/  F2F.F64.F32 R16, R0 ;  /* 0x0000000000107310 */ /* 0x0000e20000201800 */
[----:B------:R-:W-:Y:S05]  /*32f0*/  BRA `(.L_x_9755) ;  /* 0x00000c0000007947 */ /* 0x000fea0003800000 */
.L_x_9763:
        /* <DEDUP_REMOVED lines=10> */
.L_x_9766:
[----:B------:R-:W3:Y:S02]  /*33a0*/  LDG.E.U16 R4, [R4.64] ;  /* 0x0000002404047981 */ /* 0x000ee4000c1e1500 */
[----:B---3--:R-:W-:-:S05]  /*33b0*/  HADD2.F32 R0, -RZ, R4.H0_H0 ;  /* 0x20000004ff007230 */ /* 0x008fca0000004100 */
[----:B------:R-:W-:-:S04]  /*33c0*/  FMUL.FTZ R0, R0, 1 ;  /* 0x3f80000000007820 */ /* 0x000fc80000410000 */
[----:B------:R0:W3:Y:S01]  /*33d0*/  F2F.F64.F32 R16, R0 ;  /* 0x0000000000107310 */ /* 0x0000e20000201800 */
[----:B------:R-:W-:Y:S05]  /*33e0*/  BRA `(.L_x_9755) ;  /* 0x00000b1000007947 */ /* 0x000fea0003800000 */
.L_x_9765:
[----:B------:R0:W5:Y:S01]  /*33f0*/  LDG.E.64 R16, [R4.64] ;  /* 0x0000002404107981 */ /* 0x000162000c1e1b00 */
[----:B------:R-:W-:Y:S05]  /*3400*/  BRA `(.L_x_9755) ;  /* 0x00000af000007947 */ /* 0x000fea0003800000 */
.L_x_9756:
        /* <DEDUP_REMOVED lines=13> */
.L_x_9769:
[----:B------:R0:W5:Y:S01]  /*34e0*/  LDG.E.64 R16, [R4.64] ;  /* 0x0000002404107981 */ /* 0x000162000c1e1b00 */
[----:B------:R-:W-:Y:S05]  /*34f0*/  BRA `(.L_x_9755) ;  /* 0x00000a0000007947 */ /* 0x000fea0003800000 */
.L_x_9768:
        /* <DEDUP_REMOVED lines=28> */
.L_x_9771:
        /* <DEDUP_REMOVED lines=15> */
.L_x_9770:
[----:B------:R-:W3:Y:S02]  /*37b0*/  LDG.E.U16 R0, [R4.64] ;  /* 0x0000002404007981 */ /* 0x000ee4000c1e1500 */
[----:B---3--:R-:W-:-:S05]  /*37c0*/  PRMT R0, RZ, 0x5410, R0 ;  /* 0x00005410ff007816 */ /* 0x008fca0000000000 */
[----:B------:R-:W-:-:S04]  /*37d0*/  FMUL.FTZ R0, R0, 1 ;  /* 0x3f80000000007820 */ /* 0x000fc80000410000 */
[----:B------:R0:W3:Y:S01]  /*37e0*/  F2F.F64.F32 R16, R0 ;  /* 0x0000000000107310 */ /* 0x0000e20000201800 */
[----:B------:R-:W-:Y:S05]  /*37f0*/  BRA `(.L_x_9755) ;  /* 0x0000070000007947 */ /* 0x000fea0003800000 */
.L_x_9767:
        /* <DEDUP_REMOVED lines=11> */
.L_x_9774:
        /* <DEDUP_REMOVED lines=21> */
.L_x_9778:
[----:B------:R-:W-:Y:S05]  /*3a00*/  BSYNC B1 ;  /* 0x0000000000017941 */ /* 0x000fea0003800000 */
.L_x_9777:
[----:B------:R-:W-:Y:S01]  /*3a10*/  LEA R5, R0, 0x3b800000, 0x17 ;  /* 0x3b80000000057811 */ /* 0x000fe200078eb8ff */
[----:B------:R-:W-:-:S05]  /*3a20*/  IMAD.SHL.U32 R0, R3, 0x100000, RZ ;  /* 0x0010000003007824 */ /* 0x000fca00078e00ff */
[----:B------:R-:W-:Y:S02]  /*3a30*/  LOP3.LUT R0, R5, R0, R6, 0xfe, !PT ;  /* 0x0000000005007212 */ /* 0x000fe400078efe06 */
.L_x_9776:
[----:B------:R-:W-:Y:S05]  /*3a40*/  BSYNC B0 ;  /* 0x0000000000007941 */ /* 0x000fea0003800000 */
.L_x_9775:
[----:B------:R-:W-:-:S04]  /*3a50*/  FMUL.FTZ R0, R0, 1 ;  /* 0x3f80000000007820 */ /* 0x000fc80000410000 */
[----:B------:R0:W3:Y:S01]  /*3a60*/  F2F.F64.F32 R16, R0 ;  /* 0x0000000000107310 */ /* 0x0000e20000201800 */
[----:B------:R-:W-:Y:S05]  /*3a70*/  BRA `(.L_x_9755) ;  /* 0x0000048000007947 */ /* 0x000fea0003800000 */
.L_x_9773:
        /* <DEDUP_REMOVED lines=21> */
.L_x_9782:
[----:B------:R-:W-:Y:S05]  /*3bd0*/  BSYNC B1 ;  /* 0x0000000000017941 */ /* 0x000fea0003800000 */
.L_x_9781:
[----:B------:R-:W-:Y:S01]  /*3be0*/  LEA R5, R0, 0x37800000, 0x17 ;  /* 0x3780000000057811 */ /* 0x000fe200078eb8ff */
[----:B------:R-:W-:-:S05]  /*3bf0*/  IMAD.SHL.U32 R0, R3, 0x200000, RZ ;  /* 0x0020000003007824 */ /* 0x000fca00078e00ff */
[----:B------:R-:W-:Y:S02]  /*3c00*/  LOP3.LUT R0, R5, R0, R6, 0xfe, !PT ;  /* 0x0000000005007212 */ /* 0x000fe400078efe06 */
.L_x_9780:
[----:B------:R-:W-:Y:S05]  /*3c10*/  BSYNC B0 ;  /* 0x0000000000007941 */ /* 0x000fea0003800000 */
.L_x_9779:
[----:B------:R-:W-:-:S04]  /*3c20*/  FMUL.FTZ R0, R0, 1 ;  /* 0x3f80000000007820 */ /* 0x000fc80000410000 */
[----:B------:R0:W3:Y:S01]  /*3c30*/  F2F.F64.F32 R16, R0 ;  /* 0x0000000000107310 */ /* 0x0000e20000201800 */
[----:B------:R-:W-:Y:S05]  /*3c40*/  BRA `(.L_x_9755) ;  /* 0x000002b000007947 */ /* 0x000fea0003800000 */
.L_x_9772:
        /* <DEDUP_REMOVED lines=14> */
.L_x_9786:
[----:B------:R-:W-:Y:S05]  /*3d30*/  BSYNC B0 ;  /* 0x0000000000007941 */ /* 0x000fea0003800000 */
.L_x_9785:
[----:B------:R-:W-:-:S04]  /*3d40*/  FMUL.FTZ R0, R0, 1 ;  /* 0x3f80000000007820 */ /* 0x000fc80000410000 */
[----:B------:R0:W3:Y:S01]  /*3d50*/  F2F.F64.F32 R16, R0 ;  /* 0x0000000000107310 */ /* 0x0000e20000201800 */
[----:B------:R-:W-:Y:S05]  /*3d60*/  BRA `(.L_x_9755) ;  /* 0x0000019000007947 */ /* 0x000fea0003800000 */
.L_x_9760:
        /* <DEDUP_REMOVED lines=20> */
.L_x_9784:
[----:B------:R-:W3:Y:S02]  /*3eb0*/  LDG.E.64 R16, [R4.64] ;  /* 0x0000002404107981 */ /* 0x000ee4000c1e1b00 */
[----:B---3--:R-:W0:Y:S01]  /*3ec0*/  I2F.F64.U64 R16, R16 ;  /* 0x0000001000107312 */ /* 0x008e220000301800 */
[----:B------:R-:W-:Y:S05]  /*3ed0*/  BRA `(.L_x_9755) ;  /* 0x0000002000007947 */ /* 0x000fea0003800000 */
.L_x_9783:
[----:B------:R-:W3:Y:S02]  /*3ee0*/  LDG.E R4, [R4.64] ;  /* 0x0000002404047981 */ /* 0x000ee4000c1e1900 */
[----:B---3--:R0:W3:Y:S02]  /*3ef0*/  I2F.F64.U32 R16, R4 ;  /* 0x0000000400107312 */ /* 0x0080e40000201800 */
.L_x_9755:
[----:B------:R-:W-:Y:S05]  /*3f00*/  BSYNC B6 ;  /* 0x0000000000067941 */ /* 0x000fea0003800000 */
.L_x_9754:
[----:B------:R-:W4:Y:S01]  /*3f10*/  S2R R22, SR_TID.X ;  /* 0x0000000000167919 */ /* 0x000f220000002100 */
[----:B------:R-:W3:Y:S01]  /*3f20*/  LDC.U8 R18, c[0x0][0x18c] ;  /* 0x00006300ff127b82 */ /* 0x000ee20000000000 */
[----:B------:R-:W-:Y:S01]  /*3f30*/  BSSY B6, `(.L_x_9787) ;  /* 0x000010a000067945 */ /* 0x000fe20003800000 */
[----:B0----5:R0:W2:-:S04]  /*3f40*/  DMUL R4, R26, R26 ;  /* 0x0000001a1a047228 */ /* 0x0210880000000000 */
[----:B-1----:R-:W1:-:S04]  /*3f50*/  DMUL R28, R28, R28 ;  /* 0x0000001c1c1c7228 */ /* 0x002e480000000000 */
[----:B--2---:R-:W2:-:S04]  /*3f60*/  DMUL R24, R24, R24 ;  /* 0x0000001818187228 */ /* 0x004e880000000000 */
[----:B---3--:R-:W3:Y:S01]  /*3f70*/  DMUL R16, R16, R16 ;  /* 0x0000001010107228 */ /* 0x008ee20000000000 */
[----:B----4-:R-:W-:-:S13]  /*3f80*/  ISETP.GE.AND P0, PT, R22, R19, PT ;  /* 0x000000131600720c */ /* 0x010fda0003f06270 */
        /* <DEDUP_REMOVED lines=21> */
.L_x_9792:
[----:B------:R-:W0:Y:S02]  /*40e0*/  F2I.S64.F64.TRUNC R4, R4 ;  /* 0x0000000400047311 */ /* 0x000e24000030d900 */
[----:B0-----:R-:W-:-:S05]  /*40f0*/  IMAD.MOV.U32 R3, RZ, RZ, R4 ;  /* 0x000000ffff037224 */ /* 0x001fca00078e0004 */
[----:B------:R0:W-:Y:S01]  /*4100*/  STG.E.U8 [R8.64], R3 ;  /* 0x0000000308007986 */ /* 0x0001e2000c101124 */
[----:B------:R-:W-:Y:S05]  /*4110*/  BRA `(.L_x_9788) ;  /* 0x00000eb000007947 */ /* 0x000fea0003800000 */
.L_x_9791:
        /* <DEDUP_REMOVED lines=9> */
.L_x_9795:
[----:B------:R-:W0:Y:S02]  /*41b0*/  F2I.F64.TRUNC R5, R4 ;  /* 0x0000000400057311 */ /* 0x000e24000030d100 */
[----:B0-----:R0:W-:Y:S01]  /*41c0*/  STG.E [R8.64], R5 ;  /* 0x0000000508007986 */ /* 0x0011e2000c101924 */
[----:B------:R-:W-:Y:S05]  /*41d0*/  BRA `(.L_x_9788) ;  /* 0x00000df000007947 */ /* 0x000fea0003800000 */
.L_x_9794:
[----:B------:R-:W0:Y:S02]  /*41e0*/  F2I.F64.TRUNC R5, R4 ;  /* 0x0000000400057311 */ /* 0x000e24000030d100 */
[----:B0-----:R0:W-:Y:S01]  /*41f0*/  STG.E.U16 [R8.64], R5 ;  /* 0x0000000508007986 */ /* 0x0011e2000c101524 */
[----:B------:R-:W-:Y:S05]  /*4200*/  BRA `(.L_x_9788) ;  /* 0x00000dc000007947 */ /* 0x000fea0003800000 */
.L_x_9790:
        /* <DEDUP_REMOVED lines=11> */
.L_x_9797:
[----:B------:R-:W0:Y:S01]  /*42c0*/  F2F.F32.F64 R0, R4 ;  /* 0x0000000400007310 */ /* 0x000e220000301000 */
[----:B------:R-:W0:-:S14]  /*42d0*/  DSETP.GEU.AND P0, PT, |R4|, c[0x2][0x0], PT ;  /* 0x008000000400762a */ /* 0x000e1c0003f0e200 */
[----:B0-----:R-:W-:-:S05]  /*42e0*/  @!P0 FMUL R0, R0, 1.175494350822287508e-38 ;  /* 0x0080000000008820 */ /* 0x001fca0000400000 */
[----:B------:R-:W-:-:S05]  /*42f0*/  F2FP.PACK_AB R0, RZ, R0 ;  /* 0x00000000ff00723e */ /* 0x000fca00000000ff */
[----:B------:R0:W-:Y:S01]  /*4300*/  STG.E.U16 [R8.64], R0 ;  /* 0x0000000008007986 */ /* 0x0001e2000c101524 */
[----:B------:R-:W-:Y:S05]  /*4310*/  BRA `(.L_x_9788) ;  /* 0x00000cb000007947 */ /* 0x000fea0003800000 */
.L_x_9796:
        /* <DEDUP_REMOVED lines=12> */
.L_x_9799:
[----:B------:R-:W0:Y:S01]  /*43e0*/  F2F.F32.F64 R0, R4 ;  /* 0x0000000400007310 */ /* 0x000e220000301000 */
[----:B------:R-:W0:-:S14]  /*43f0*/  DSETP.GEU.AND P0, PT, |R4|, c[0x2][0x0], PT ;  /* 0x008000000400762a */ /* 0x000e1c0003f0e200 */
[----:B0-----:R-:W-:-:S05]  /*4400*/  @!P0 FMUL R0, R0, 1.175494350822287508e-38 ;  /* 0x0080000000008820 */ /* 0x001fca0000400000 */
[----:B------:R-:W-:-:S04]  /*4410*/  F2FP.PACK_AB R3, RZ, R0 ;  /* 0x00000000ff03723e */ /* 0x000fc800000000ff */
[----:B------:R-:W-:-:S05]  /*4420*/  PRMT R3, R3, 0x5410, RZ ;  /* 0x0000541003037816 */ /* 0x000fca00000000ff */
[----:B------:R0:W-:Y:S01]  /*4430*/  STG.E [R8.64], R3 ;  /* 0x0000000308007986 */ /* 0x0001e2000c101924 */
[----:B------:R-:W-:Y:S05]  /*4440*/  BRA `(.L_x_9788) ;  /* 0x00000b8000007947 */ /* 0x000fea0003800000 */
.L_x_9798:
[----:B------:R0:W-:Y:S01]  /*4450*/  STG.E.64 [R8.64], R4 ;  /* 0x0000000408007986 */ /* 0x0001e2000c101b24 */
[----:B------:R-:W-:Y:S05]  /*4460*/  BRA `(.L_x_9788) ;  /* 0x00000b6000007947 */ /* 0x000fea0003800000 */
.L_x_9789:
        /* <DEDUP_REMOVED lines=12> */
.L_x_9802:
[----:B------:R-:W-:-:S05]  /*4530*/  CS2R R6, SRZ ;  /* 0x0000000000067805 */ /* 0x000fca000001ff00 */
[----:B------:R0:W-:Y:S01]  /*4540*/  STG.E.128 [R8.64], R4 ;  /* 0x0000000408007986 */ /* 0x0001e2000c101d24 */
[----:B------:R-:W-:Y:S05]  /*4550*/  BRA `(.L_x_9788) ;  /* 0x00000a7000007947 */ /* 0x000fea0003800000 */
.L_x_9801:
        /* <DEDUP_REMOVED lines=23> */
.L_x_9806:
[----:B------:R-:W-:Y:S05]  /*46d0*/  BSYNC B0 ;  /* 0x0000000000007941 */ /* 0x000fea0003800000 */
.L_x_9805:
[----:B------:R-:W-:-:S05]  /*46e0*/  LOP3.LUT R7, R0, R7, RZ, 0xfc, !PT ;  /* 0x0000000700077212 */ /* 0x000fca00078efcff */
[----:B------:R0:W-:Y:S01]  /*46f0*/  STG.E.U8 [R8.64], R7 ;  /* 0x0000000708007986 */ /* 0x0001e2000c101124 */
[----:B------:R-:W-:Y:S05]  /*4700*/  BRA `(.L_x_9788) ;  /* 0x000008c000007947 */ /* 0x000fea0003800000 */
.L_x_9804:
        /* <DEDUP_REMOVED lines=15> */
.L_x_9808:
[----:B------:R-:W-:Y:S01]  /*4800*/  IMAD.MOV.U32 R0, RZ, RZ, 0x7f ;  /* 0x0000007fff007424 */ /* 0x000fe200078e00ff */
[----:B------:R-:W-:-:S04]  /*4810*/  ISETP.GT.U32.AND P0, PT, R3, 0x7f800000, PT ;  /* 0x7f8000000300780c */ /* 0x000fc80003f04070 */
[----:B------:R-:W-:-:S04]  /*4820*/  SEL R0, R0, 0x7c, P0 ;  /* 0x0000007c00007807 */ /* 0x000fc80000000000 */
.L_x_9809:
[----:B------:R-:W-:Y:S05]  /*4830*/  BSYNC B0 ;  /* 0x0000000000007941 */ /* 0x000fea0003800000 */
.L_x_9807:
[----:B------:R-:W-:-:S04]  /*4840*/  LOP3.LUT R3, R7, 0x80000000, RZ, 0xc0, !PT ;  /* 0x8000000007037812 */ /* 0x000fc800078ec0ff */
[----:B------:R-:W-:-:S04]  /*4850*/  SHF.R.U32.HI R3, RZ, 0x18, R3 ;  /* 0x00000018ff037819 */ /* 0x000fc80000011603 */
[----:B------:R-:W-:-:S05]  /*4860*/  LOP3.LUT R3, R0, R3, RZ, 0xfc, !PT ;  /* 0x0000000300037212 */ /* 0x000fca00078efcff */
[----:B------:R0:W-:Y:S01]  /*4870*/  STG.E.U8 [R8.64], R3 ;  /* 0x0000000308007986 */ /* 0x0001e2000c101124 */
[----:B------:R-:W-:Y:S05]  /*4880*/  BRA `(.L_x_9788) ;  /* 0x0000074000007947 */ /* 0x000fea0003800000 */
.L_x_9803:
[----:B------:R-:W0:Y:S01]  /*4890*/  F2F.F32.F64 R0, R4 ;  /* 0x0000000400007310 */ /* 0x000e220000301000 */
[----:B------:R-:W0:-:S14]  /*48a0*/  DSETP.GEU.AND P0, PT, |R4|, c[0x2][0x0], PT ;  /* 0x008000000400762a */ /* 0x000e1c0003f0e200 */
[----:B0-----:R-:W-:-:S05]  /*48b0*/  @!P0 FMUL R0, R0, 1.175494350822287508e-38 ;  /* 0x0080000000008820 */ /* 0x001fca0000400000 */
[----:B------:R-:W-:-:S05]  /*48c0*/  F2FP.BF16.PACK_AB R0, RZ, R0 ;  /* 0x00000000ff00723e */ /* 0x000fca00000010ff */
[----:B------:R0:W-:Y:S01]  /*48d0*/  STG.E.U16 [R8.64], R0 ;  /* 0x0000000008007986 */ /* 0x0001e2000c101524 */
[----:B------:R-:W-:Y:S05]  /*48e0*/  BRA `(.L_x_9788) ;  /* 0x000006e000007947 */ /* 0x000fea0003800000 */
.L_x_9800:
        /* <DEDUP_REMOVED lines=11> */
.L_x_9812:
        /* <DEDUP_REMOVED lines=19> */
.L_x_9815:
[----:B------:R-:W-:-:S04]  /*4ad0*/  LOP3.LUT R0, R7, 0x80000000, RZ, 0xc0, !PT ;  /* 0x8000000007007812 */ /* 0x000fc800078ec0ff */
[----:B------:R-:W-:-:S04]  /*4ae0*/  SHF.R.U32.HI R0, RZ, 0x18, R0 ;  /* 0x00000018ff007819 */ /* 0x000fc80000011600 */
[----:B------:R-:W-:Y:S02]  /*4af0*/  LOP3.LUT R0, R3, R0, RZ, 0xfc, !PT ;  /* 0x0000000003007212 */ /* 0x000fe400078efcff */
.L_x_9814:
[----:B------:R-:W-:Y:S05]  /*4b00*/  BSYNC B0 ;  /* 0x0000000000007941 */ /* 0x000fea0003800000 */
.L_x_9813:
[----:B------:R0:W-:Y:S01]  /*4b10*/  STG.E.U8 [R8.64], R0 ;  /* 0x0000000008007986 */ /* 0x0001e2000c101124 */
[----:B------:R-:W-:Y:S05]  /*4b20*/  BRA `(.L_x_9788) ;  /* 0x000004a000007947 */ /* 0x000fea0003800000 */
.L_x_9811:
        /* <DEDUP_REMOVED lines=19> */
.L_x_9818:
[----:B------:R-:W-:-:S04]  /*4c60*/  LOP3.LUT R0, R7, 0x80000000, RZ, 0xc0, !PT ;  /* 0x8000000007007812 */ /* 0x000fc800078ec0ff */
[----:B------:R-:W-:-:S04]  /*4c70*/  SHF.R.U32.HI R0, RZ, 0x18, R0 ;  /* 0x00000018ff007819 */ /* 0x000fc80000011600 */
[----:B------:R-:W-:Y:S02]  /*4c80*/  LOP3.LUT R0, R3, R0, RZ, 0xfc, !PT ;  /* 0x0000000003007212 */ /* 0x000fe400078efcff */
.L_x_9817:
[----:B------:R-:W-:Y:S05]  /*4c90*/  BSYNC B0 ;  /* 0x0000000000007941 */ /* 0x000fea0003800000 */
.L_x_9816:
[----:B------:R0:W-:Y:S01]  /*4ca0*/  STG.E.U8 [R8.64], R0 ;  /* 0x0000000008007986 */ /* 0x0001e2000c101124 */
[----:B------:R-:W-:Y:S05]  /*4cb0*/  BRA `(.L_x_9788) ;  /* 0x0000031000007947 */ /* 0x000fea0003800000 */
.L_x_9810:
        /* <DEDUP_REMOVED lines=24> */
.L_x_9793:
        /* <DEDUP_REMOVED lines=20> */
.L_x_9820:
[----:B------:R-:W0:Y:S02]  /*4f80*/  F2I.U64.F64.TRUNC R4, R4 ;  /* 0x0000000400047311 */ /* 0x000e24000030d800 */
[----:B0-----:R0:W-:Y:S01]  /*4f90*/  STG.E.64 [R8.64], R4 ;  /* 0x0000000408007986 */ /* 0x0011e2000c101b24 */
[----:B------:R-:W-:Y:S05]  /*4fa0*/  BRA `(.L_x_9788) ;  /* 0x0000002000007947 */ /* 0x000fea0003800000 */
.L_x_9819:
[----:B------:R-:W0:Y:S02]  /*4fb0*/  F2I.U32.F64.TRUNC R5, R4 ;  /* 0x0000000400057311 */ /* 0x000e24000030d000 */
[----:B0-----:R0:W-:Y:S02]  /*4fc0*/  STG.E [R8.64], R5 ;  /* 0x0000000508007986 */ /* 0x0011e4000c101924 */
.L_x_9788:
[----:B0123--:R-:W-:Y:S05]  /*4fd0*/  BSYNC B6 ;  /* 0x0000000000067941 */ /* 0x00ffea0003800000 */
.L_x_9787:
        /* <DEDUP_REMOVED lines=22> */
.L_x_9826:
[----:B------:R-:W0:Y:S02]  /*5140*/  F2I.S64.F64.TRUNC R28, R28 ;  /* 0x0000001c001c7311 */ /* 0x000e24000030d900 */
[----:B0-----:R-:W-:-:S05]  /*5150*/  IMAD.MOV.U32 R3, RZ, RZ, R28 ;  /* 0x000000ffff037224 */ /* 0x001fca00078e001c */
[----:B------:R0:W-:Y:S01]  /*5160*/  STG.E.U8 [R4.64], R3 ;  /* 0x0000000304007986 */ /* 0x0001e2000c101124 */
[----:B------:R-:W-:Y:S05]  /*5170*/  BRA `(.L_x_9828) ;  /* 0x00000eb000007947 */ /* 0x000fea0003800000 */
.L_x_9825:
        /* <DEDUP_REMOVED lines=9> */
.L_x_9830:
[----:B------:R-:W0:Y:S02]  /*5210*/  F2I.F64.TRUNC R29, R28 ;  /* 0x0000001c001d7311 */ /* 0x000e24000030d100 */
[----:B0-----:R0:W-:Y:S01]  /*5220*/  STG.E [R4.64], R29 ;  /* 0x0000001d04007986 */ /* 0x0011e2000c101924 */
[----:B------:R-:W-:Y:S05]  /*5230*/  BRA `(.L_x_9828) ;  /* 0x00000df000007947 */ /* 0x000fea0003800000 */
.L_x_9829:
[----:B------:R-:W0:Y:S02]  /*5240*/  F2I.F64.TRUNC R29, R28 ;  /* 0x0000001c001d7311 */ /* 0x000e24000030d100 */
[----:B0-----:R0:W-:Y:S01]  /*5250*/  STG.E.U16 [R4.64], R29 ;  /* 0x0000001d04007986 */ /* 0x0011e2000c101524 */
[----:B------:R-:W-:Y:S05]  /*5260*/  BRA `(.L_x_9828) ;  /* 0x00000dc000007947 */ /* 0x000fea0003800000 */
.L_x_9824:
        /* <DEDUP_REMOVED lines=11> */
.L_x_9832:
[----:B------:R-:W0:Y:S01]  /*5320*/  F2F.F32.F64 R0, R28 ;  /* 0x0000001c00007310 */ /* 0x000e220000301000 */
[----:B------:R-:W0:-:S14]  /*5330*/  DSETP.GEU.AND P0, PT, |R28|, c[0x2][0x0], PT ;  /* 0x008000001c00762a */ /* 0x000e1c0003f0e200 */
[----:B0-----:R-:W-:-:S05]  /*5340*/  @!P0 FMUL R0, R0, 1.175494350822287508e-38 ;  /* 0x0080000000008820 */ /* 0x001fca0000400000 */
[----:B------:R-:W-:-:S05]  /*5350*/  F2FP.PACK_AB R0, RZ, R0 ;  /* 0x00000000ff00723e */ /* 0x000fca00000000ff */
[----:B------:R0:W-:Y:S01]  /*5360*/  STG.E.U16 [R4.64], R0 ;  /* 0x0000000004007986 */ /* 0x0001e2000c101524 */
[----:B------:R-:W-:Y:S05]  /*5370*/  BRA `(.L_x_9828) ;  /* 0x00000cb000007947 */ /* 0x000fea0003800000 */
.L_x_9831:
        /* <DEDUP_REMOVED lines=12> */
.L_x_9834:
[----:B------:R-:W0:Y:S01]  /*5440*/  F2F.F32.F64 R0, R28 ;  /* 0x0000001c00007310 */ /* 0x000e220000301000 */
[----:B------:R-:W0:-:S14]  /*5450*/  DSETP.GEU.AND P0, PT, |R28|, c[0x2][0x0], PT ;  /* 0x008000001c00762a */ /* 0x000e1c0003f0e200 */
[----:B0-----:R-:W-:-:S05]  /*5460*/  @!P0 FMUL R0, R0, 1.175494350822287508e-38 ;  /* 0x0080000000008820 */ /* 0x001fca0000400000 */
[----:B------:R-:W-:-:S04]  /*5470*/  F2FP.PACK_AB R3, RZ, R0 ;  /* 0x00000000ff03723e */ /* 0x000fc800000000ff */
[----:B------:R-:W-:-:S05]  /*5480*/  PRMT R3, R3, 0x5410, RZ ;  /* 0x0000541003037816 */ /* 0x000fca00000000ff */
[----:B------:R0:W-:Y:S01]  /*5490*/  STG.E [R4.64], R3 ;  /* 0x0000000304007986 */ /* 0x0001e2000c101924 */
[----:B------:R-:W-:Y:S05]  /*54a0*/  BRA `(.L_x_9828) ;  /* 0x00000b8000007947 */ /* 0x000fea0003800000 */
.L_x_9833:
[----:B------:R0:W-:Y:S01]  /*54b0*/  STG.E.64 [R4.64], R28 ;  /* 0x0000001c04007986 */ /* 0x0001e2000c101b24 */
[----:B------:R-:W-:Y:S05]  /*54c0*/  BRA `(.L_x_9828) ;  /* 0x00000b6000007947 */ /* 0x000fea0003800000 */
.L_x_9823:
        /* <DEDUP_REMOVED lines=12> */
.L_x_9837:
[----:B------:R-:W-:-:S05]  /*5590*/  CS2R R30, SRZ ;  /* 0x00000000001e7805 */ /* 0x000fca000001ff00 */
[----:B------:R0:W-:Y:S01]  /*55a0*/  STG.E.128 [R4.64], R28 ;  /* 0x0000001c04007986 */ /* 0x0001e2000c101d24 */
[----:B------:R-:W-:Y:S05]  /*55b0*/  BRA `(.L_x_9828) ;  /* 0x00000a7000007947 */ /* 0x000fea0003800000 */
.L_x_9836:
        /* <DEDUP_REMOVED lines=23> */
.L_x_9841:
[----:B------:R-:W-:Y:S05]  /*5730*/  BSYNC B0 ;  /* 0x0000000000007941 */ /* 0x000fea0003800000 */
.L_x_9840:
[----:B------:R-:W-:-:S05]  /*5740*/  LOP3.LUT R7, R0, R7, RZ, 0xfc, !PT ;  /* 0x0000000700077212 */ /* 0x000fca00078efcff */
[----:B------:R0:W-:Y:S01]  /*5750*/  STG.E.U8 [R4.64], R7 ;  /* 0x0000000704007986 */ /* 0x0001e2000c101124 */
[----:B------:R-:W-:Y:S05]  /*5760*/  BRA `(.L_x_9828) ;  /* 0x000008c000007947 */ /* 0x000fea0003800000 */
.L_x_9839:
        /* <DEDUP_REMOVED lines=15> */
.L_x_9843:
[----:B------:R-:W-:Y:S01]  /*5860*/  IMAD.MOV.U32 R0, RZ, RZ, 0x7f ;  /* 0x0000007fff007424 */ /* 0x000fe200078e00ff */
[----:B------:R-:W-:-:S04]  /*5870*/  ISETP.GT.U32.AND P0, PT, R3, 0x7f800000, PT ;  /* 0x7f8000000300780c */ /* 0x000fc80003f04070 */
[----:B------:R-:W-:-:S04]  /*5880*/  SEL R0, R0, 0x7c, P0 ;  /* 0x0000007c00007807 */ /* 0x000fc80000000000 */
.L_x_9844:
[----:B------:R-:W-:Y:S05]  /*5890*/  BSYNC B0 ;  /* 0x0000000000007941 */ /* 0x000fea0003800000 */
.L_x_9842:
[----:B------:R-:W-:-:S04]  /*58a0*/  LOP3.LUT R3, R7, 0x80000000, RZ, 0xc0, !PT ;  /* 0x8000000007037812 */ /* 0x000fc800078ec0ff */
[----:B------:R-:W-:-:S04]  /*58b0*/  SHF.R.U32.HI R3, RZ, 0x18, R3 ;  /* 0x00000018ff037819 */ /* 0x000fc80000011603 */
[----:B------:R-:W-:-:S05]  /*58c0*/  LOP3.LUT R3, R0, R3, RZ, 0xfc, !PT ;  /* 0x0000000300037212 */ /* 0x000fca00078efcff */
[----:B------:R0:W-:Y:S01]  /*58d0*/  STG.E.U8 [R4.64], R3 ;  /* 0x0000000304007986 */ /* 0x0001e2000c101124 */
[----:B------:R-:W-:Y:S05]  /*58e0*/  BRA `(.L_x_9828) ;  /* 0x0000074000007947 */ /* 0x000fea0003800000 */
.L_x_9838:
[----:B------:R-:W0:Y:S01]  /*58f0*/  F2F.F32.F64 R0, R28 ;  /* 0x0000001c00007310 */ /* 0x000e220000301000 */
[----:B------:R-:W0:-:S14]  /*5900*/  DSETP.GEU.AND P0, PT, |R28|, c[0x2][0x0], PT ;  /* 0x008000001c00762a */ /* 0x000e1c0003f0e200 */
[----:B0-----:R-:W-:-:S05]  /*5910*/  @!P0 FMUL R0, R0, 1.175494350822287508e-38 ;  /* 0x0080000000008820 */ /* 0x001fca0000400000 */
[----:B------:R-:W-:-:S05]  /*5920*/  F2FP.BF16.PACK_AB R0, RZ, R0 ;  /* 0x00000000ff00723e */ /* 0x000fca00000010ff */
[----:B------:R0:W-:Y:S01]  /*5930*/  STG.E.U16 [R4.64], R0 ;  /* 0x0000000004007986 */ /* 0x0001e2000c101524 */
[----:B------:R-:W-:Y:S05]  /*5940*/  BRA `(.L_x_9828) ;  /* 0x000006e000007947 */ /* 0x000fea0003800000 */
.L_x_9835:
        /* <DEDUP_REMOVED lines=11> */
.L_x_9847:
        /* <DEDUP_REMOVED lines=19> */
.L_x_9850:
[----:B------:R-:W-:-:S04]  /*5b30*/  LOP3.LUT R0, R7, 0x80000000, RZ, 0xc0, !PT ;  /* 0x8000000007007812 */ /* 0x000fc800078ec0ff */
[----:B------:R-:W-:-:S04]  /*5b40*/  SHF.R.U32.HI R0, RZ, 0x18, R0 ;  /* 0x00000018ff007819 */ /* 0x000fc80000011600 */
[----:B------:R-:W-:Y:S02]  /*5b50*/  LOP3.LUT R0, R3, R0, RZ, 0xfc, !PT ;  /* 0x0000000003007212 */ /* 0x000fe400078efcff */
.L_x_9849:
[----:B------:R-:W-:Y:S05]  /*5b60*/  BSYNC B0 ;  /* 0x0000000000007941 */ /* 0x000fea0003800000 */
.L_x_9848:
[----:B------:R0:W-:Y:S01]  /*5b70*/  STG.E.U8 [R4.64], R0 ;  /* 0x0000000004007986 */ /* 0x0001e2000c101124 */
[----:B------:R-:W-:Y:S05]  /*5b80*/  BRA `(.L_x_9828) ;  /* 0x000004a000007947 */ /* 0x000fea0003800000 */
.L_x_9846:
        /* <DEDUP_REMOVED lines=19> */
.L_x_9853:
[----:B------:R-:W-:-:S04]  /*5cc0*/  LOP3.LUT R0, R7, 0x80000000, RZ, 0xc0, !PT ;  /* 0x8000000007007812 */ /* 0x000fc800078ec0ff */
[----:B------:R-:W-:-:S04]  /*5cd0*/  SHF.R.U32.HI R0, RZ, 0x18, R0 ;  /* 0x00000018ff007819 */ /* 0x000fc80000011600 */
[----:B------:R-:W-:Y:S02]  /*5ce0*/  LOP3.LUT R0, R3, R0, RZ, 0xfc, !PT ;  /* 0x0000000003007212 */ /* 0x000fe400078efcff */
.L_x_9852:
[----:B------:R-:W-:Y:S05]  /*5cf0*/  BSYNC B0 ;  /* 0x0000000000007941 */ /* 0x000fea0003800000 */
.L_x_9851:
[----:B------:R0:W-:Y:S01]  /*5d00*/  STG.E.U8 [R4.64], R0 ;  /* 0x0000000004007986 */ /* 0x0001e2000c101124 */
[----:B------:R-:W-:Y:S05]  /*5d10*/  BRA `(.L_x_9828) ;  /* 0x0000031000007947 */ /* 0x000fea0003800000 */
.L_x_9845:
        /* <DEDUP_REMOVED lines=24> */
.L_x_9827:
        /* <DEDUP_REMOVED lines=20> */
.L_x_9855:
[----:B------:R-:W0:Y:S02]  /*5fe0*/  F2I.U64.F64.TRUNC R28, R28 ;  /* 0x0000001c001c7311 */ /* 0x000e24000030d800 */
[----:B0-----:R0:W-:Y:S01]  /*5ff0*/  STG.E.64 [R4.64], R28 ;  /* 0x0000001c04007986 */ /* 0x0011e2000c101b24 */
[----:B------:R-:W-:Y:S05]  /*6000*/  BRA `(.L_x_9828) ;  /* 0x0000002000007947 */ /* 0x000fea0003800000 */
.L_x_9854:
[----:B------:R-:W0:Y:S02]  /*6010*/  F2I.U32.F64.TRUNC R29, R28 ;  /* 0x0000001c001d7311 */ /* 0x000e24000030d000 */
[----:B0-----:R0:W-:Y:S02]  /*6020*/  STG.E [R4.64], R29 ;  /* 0x0000001d04007986 */ /* 0x0011e4000c101924 */
.L_x_9828:
        /* <DEDUP_REMOVED lines=22> */
.L_x_9859:
[----:B------:R-:W0:Y:S02]  /*6190*/  F2I.S64.F64.TRUNC R24, R24 ;  /* 0x0000001800187311 */ /* 0x000e24000030d900 */
[----:B0-----:R-:W-:-:S05]  /*61a0*/  IMAD.MOV.U32 R3, RZ, RZ, R24 ;  /* 0x000000ffff037224 */ /* 0x001fca00078e0018 */
[----:B------:R0:W-:Y:S01]  /*61b0*/  STG.E.U8 [R4.64], R3 ;  /* 0x0000000304007986 */ /* 0x0001e2000c101124 */
[----:B------:R-:W-:Y:S05]  /*61c0*/  BRA `(.L_x_9861) ;  /* 0x00000eb000007947 */ /* 0x000fea0003800000 */
.L_x_9858:
        /* <DEDUP_REMOVED lines=9> */
.L_x_9863:
[----:B------:R-:W0:Y:S02]  /*6260*/  F2I.F64.TRUNC R25, R24 ;  /* 0x0000001800197311 */ /* 0x000e24000030d100 */
[----:B0-----:R0:W-:Y:S01]  /*6270*/  STG.E [R4.64], R25 ;  /* 0x0000001904007986 */ /* 0x0011e2000c101924 */
[----:B------:R-:W-:Y:S05]  /*6280*/  BRA `(.L_x_9861) ;  /* 0x00000df000007947 */ /* 0x000fea0003800000 */
.L_x_9862:
[----:B------:R-:W0:Y:S02]  /*6290*/  F2I.F64.TRUNC R25, R24 ;  /* 0x0000001800197311 */ /* 0x000e24000030d100 */
[----:B0-----:R0:W-:Y:S01]  /*62a0*/  STG.E.U16 [R4.64], R25 ;  /* 0x0000001904007986 */ /* 0x0011e2000c101524 */
[----:B------:R-:W-:Y:S05]  /*62b0*/  BRA `(.L_x_9861) ;  /* 0x00000dc000007947 */ /* 0x000fea0003800000 */
.L_x_9857:
        /* <DEDUP_REMOVED lines=11> */
.L_x_9865:
[----:B------:R-:W0:Y:S01]  /*6370*/  F2F.F32.F64 R0, R24 ;  /* 0x0000001800007310 */ /* 0x000e220000301000 */
[----:B------:R-:W0:-:S14]  /*6380*/  DSETP.GEU.AND P0, PT, |R24|, c[0x2][0x0], PT ;  /* 0x008000001800762a */ /* 0x000e1c0003f0e200 */
[----:B0-----:R-:W-:-:S05]  /*6390*/  @!P0 FMUL R0, R0, 1.175494350822287508e-38 ;  /* 0x0080000000008820 */ /* 0x001fca0000400000 */
[----:B------:R-:W-:-:S05]  /*63a0*/  F2FP.PACK_AB R0, RZ, R0 ;  /* 0x00000000ff00723e */ /* 0x000fca00000000ff */
[----:B------:R0:W-:Y:S01]  /*63b0*/  STG.E.U16 [R4.64], R0 ;  /* 0x0000000004007986 */ /* 0x0001e2000c101524 */
[----:B------:R-:W-:Y:S05]  /*63c0*/  BRA `(.L_x_9861) ;  /* 0x00000cb000007947 */ /* 0x000fea0003800000 */
.L_x_9864:
        /* <DEDUP_REMOVED lines=12> */
.L_x_9867:
[----:B------:R-:W0:Y:S01]  /*6490*/  F2F.F32.F64 R0, R24 ;  /* 0x0000001800007310 */ /* 0x000e220000301000 */
[----:B------:R-:W0:-:S14]  /*64a0*/  DSETP.GEU.AND P0, PT, |R24|, c[0x2][0x0], PT ;  /* 0x008000001800762a */ /* 0x000e1c0003f0e200 */
[----:B0-----:R-:W-:-:S05]  /*64b0*/  @!P0 FMUL R0, R0, 1.175494350822287508e-38 ;  /* 0x0080000000008820 */ /* 0x001fca0000400000 */
[----:B------:R-:W-:-:S04]  /*64c0*/  F2FP.PACK_AB R3, RZ, R0 ;  /* 0x00000000ff03723e */ /* 0x000fc800000000ff */
[----:B------:R-:W-:-:S05]  /*64d0*/  PRMT R3, R3, 0x5410, RZ ;  /* 0x0000541003037816 */ /* 0x000fca00000000ff */
[----:B------:R0:W-:Y:S01]  /*64e0*/  STG.E [R4.64], R3 ;  /* 0x0000000304007986 */ /* 0x0001e2000c101924 */
[----:B------:R-:W-:Y:S05]  /*64f0*/  BRA `(.L_x_9861) ;  /* 0x00000b8000007947 */ /* 0x000fea0003800000 */
.L_x_9866:
[----:B------:R0:W-:Y:S01]  /*6500*/  STG.E.64 [R4.64], R24 ;  /* 0x0000001804007986 */ /* 0x0001e2000c101b24 */
[----:B------:R-:W-:Y:S05]  /*6510*/  BRA `(.L_x_9861) ;  /* 0x00000b6000007947 */ /* 0x000fea0003800000 */
.L_x_9856:
        /* <DEDUP_REMOVED lines=12> */
.L_x_9870:
[----:B------:R-:W-:-:S05]  /*65e0*/  CS2R R26, SRZ ;  /* 0x00000000001a7805 */ /* 0x000fca000001ff00 */
[----:B------:R0:W-:Y:S01]  /*65f0*/  STG.E.128 [R4.64], R24 ;  /* 0x0000001804007986 */ /* 0x0001e2000c101d24 */
[----:B------:R-:W-:Y:S05]  /*6600*/  BRA `(.L_x_9861) ;  /* 0x00000a7000007947 */ /* 0x000fea0003800000 */
.L_x_9869:
        /* <DEDUP_REMOVED lines=23> */
.L_x_9874:
[----:B------:R-:W-:Y:S05]  /*6780*/  BSYNC B0 ;  /* 0x0000000000007941 */ /* 0x000fea0003800000 */
.L_x_9873:
[----:B------:R-:W-:-:S05]  /*6790*/  LOP3.LUT R7, R0, R7, RZ, 0xfc, !PT ;  /* 0x0000000700077212 */ /* 0x000fca00078efcff */
[----:B------:R0:W-:Y:S01]  /*67a0*/  STG.E.U8 [R4.64], R7 ;  /* 0x0000000704007986 */ /* 0x0001e2000c101124 */
[----:B------:R-:W-:Y:S05]  /*67b0*/  BRA `(.L_x_9861) ;  /* 0x000008c000007947 */ /* 0x000fea0003800000 */
.L_x_9872:
        /* <DEDUP_REMOVED lines=15> */
.L_x_9876:
[----:B------:R-:W-:Y:S01]  /*68b0*/  IMAD.MOV.U32 R0, RZ, RZ, 0x7f ;  /* 0x0000007fff007424 */ /* 0x000fe200078e00ff */
[----:B------:R-:W-:-:S04]  /*68c0*/  ISETP.GT.U32.AND P0, PT, R3, 0x7f800000, PT ;  /* 0x7f8000000300780c */ /* 0x000fc80003f04070 */
[----:B------:R-:W-:-:S04]  /*68d0*/  SEL R0, R0, 0x7c, P0 ;  /* 0x0000007c00007807 */ /* 0x000fc80000000000 */
.L_x_9877:
[----:B------:R-:W-:Y:S05]  /*68e0*/  BSYNC B0 ;  /* 0x0000000000007941 */ /* 0x000fea0003800000 */
.L_x_9875:
[----:B------:R-:W-:-:S04]  /*68f0*/  LOP3.LUT R3, R7, 0x80000000, RZ, 0xc0, !PT ;  /* 0x8000000007037812 */ /* 0x000fc800078ec0ff */
[----:B------:R-:W-:-:S04]  /*6900*/  SHF.R.U32.HI R3, RZ, 0x18, R3 ;  /* 0x00000018ff037819 */ /* 0x000fc80000011603 */
[----:B------:R-:W-:-:S05]  /*6910*/  LOP3.LUT R3, R0, R3, RZ, 0xfc, !PT ;  /* 0x0000000300037212 */ /* 0x000fca00078efcff */
[----:B------:R0:W-:Y:S01]  /*6920*/  STG.E.U8 [R4.64], R3 ;  /* 0x0000000304007986 */ /* 0x0001e2000c101124 */
[----:B------:R-:W-:Y:S05]  /*6930*/  BRA `(.L_x_9861) ;  /* 0x0000074000007947 */ /* 0x000fea0003800000 */
.L_x_9871:
[----:B------:R-:W0:Y:S01]  /*6940*/  F2F.F32.F64 R0, R24 ;  /* 0x0000001800007310 */ /* 0x000e220000301000 */
[----:B------:R-:W0:-:S14]  /*6950*/  DSETP.GEU.AND P0, PT, |R24|, c[0x2][0x0], PT ;  /* 0x008000001800762a */ /* 0x000e1c0003f0e200 */
[----:B0-----:R-:W-:-:S05]  /*6960*/  @!P0 FMUL R0, R0, 1.175494350822287508e-38 ;  /* 0x0080000000008820 */ /* 0x001fca0000400000 */
[----:B------:R-:W-:-:S05]  /*6970*/  F2FP.BF16.PACK_AB R0, RZ, R0 ;  /* 0x00000000ff00723e */ /* 0x000fca00000010ff */
[----:B------:R0:W-:Y:S01]  /*6980*/  STG.E.U16 [R4.64], R0 ;  /* 0x0000000004007986 */ /* 0x0001e2000c101524 */
[----:B------:R-:W-:Y:S05]  /*6990*/  BRA `(.L_x_9861) ;  /* 0x000006e000007947 */ /* 0x000fea0003800000 */
.L_x_9868:
        /* <DEDUP_REMOVED lines=11> */
.L_x_9880:
        /* <DEDUP_REMOVED lines=19> */
.L_x_9883:
[----:B------:R-:W-:-:S04]  /*6b80*/  LOP3.LUT R0, R7, 0x80000000, RZ, 0xc0, !PT ;  /* 0x8000000007007812 */ /* 0x000fc800078ec0ff */
[----:B------:R-:W-:-:S04]  /*6b90*/  SHF.R.U32.HI R0, RZ, 0x18, R0 ;  /* 0x00000018ff007819 */ /* 0x000fc80000011600 */
[----:B------:R-:W-:Y:S02]  /*6ba0*/  LOP3.LUT R0, R3, R0, RZ, 0xfc, !PT ;  /* 0x0000000003007212 */ /* 0x000fe400078efcff */
.L_x_9882:
[----:B------:R-:W-:Y:S05]  /*6bb0*/  BSYNC B0 ;  /* 0x0000000000007941 */ /* 0x000fea0003800000 */
.L_x_9881:
[----:B------:R0:W-:Y:S01]  /*6bc0*/  STG.E.U8 [R4.64], R0 ;  /* 0x0000000004007986 */ /* 0x0001e2000c101124 */
[----:B------:R-:W-:Y:S05]  /*6bd0*/  BRA `(.L_x_9861) ;  /* 0x000004a000007947 */ /* 0x000fea0003800000 */
.L_x_9879:
        /* <DEDUP_REMOVED lines=19> */
.L_x_9886:
[----:B------:R-:W-:-:S04]  /*6d10*/  LOP3.LUT R0, R7, 0x80000000, RZ, 0xc0, !PT ;  /* 0x8000000007007812 */ /* 0x000fc800078ec0ff */
[----:B------:R-:W-:-:S04]  /*6d20*/  SHF.R.U32.HI R0, RZ, 0x18, R0 ;  /* 0x00000018ff007819 */ /* 0x000fc80000011600 */
[----:B------:R-:W-:Y:S02]  /*6d30*/  LOP3.LUT R0, R3, R0, RZ, 0xfc, !PT ;  /* 0x0000000003007212 */ /* 0x000fe400078efcff */
.L_x_9885:
[----:B------:R-:W-:Y:S05]  /*6d40*/  BSYNC B0 ;  /* 0x0000000000007941 */ /* 0x000fea0003800000 */
.L_x_9884:
[----:B------:R0:W-:Y:S01]  /*6d50*/  STG.E.U8 [R4.64], R0 ;  /* 0x0000000004007986 */ /* 0x0001e2000c101124 */
[----:B------:R-:W-:Y:S05]  /*6d60*/  BRA `(.L_x_9861) ;  /* 0x0000031000007947 */ /* 0x000fea0003800000 */
.L_x_9878:
        /* <DEDUP_REMOVED lines=24> */
.L_x_9860:
        /* <DEDUP_REMOVED lines=20> */
.L_x_9888:
[----:B------:R-:W0:Y:S02]  /*7030*/  F2I.U64.F64.TRUNC R24, R24 ;  /* 0x0000001800187311 */ /* 0x000e24000030d800 */
[----:B0-----:R0:W-:Y:S01]  /*7040*/  STG.E.64 [R4.64], R24 ;  /* 0x0000001804007986 */ /* 0x0011e2000c101b24 */
[----:B------:R-:W-:Y:S05]  /*7050*/  BRA `(.L_x_9861) ;  /* 0x0000002000007947 */ /* 0x000fea0003800000 */
.L_x_9887:
[----:B------:R-:W0:Y:S02]  /*7060*/  F2I.U32.F64.TRUNC R25, R24 ;  /* 0x0000001800197311 */ /* 0x000e24000030d000 */
[----:B0-----:R0:W-:Y:S02]  /*7070*/  STG.E [R4.64], R25 ;  /* 0x0000001904007986 */ /* 0x0011e4000c101924 */
.L_x_9861:
[----:B------:R-:W-:Y:S02]  /*7080*/  IADD3 R22, R22, 0x80, RZ ;  /* 0x0000008016167810 */ /* 0x000fe40007ffe0ff */
.L_x_9822:
[----:B------:R-:W-:Y:S05]  /*7090*/  BSYNC B6 ;  /* 0x0000000000067941 */ /* 0x000fea0003800000 */
.L_x_9821:
        /* <DEDUP_REMOVED lines=20> */
.L_x_9892:
[----:B------:R-:W0:Y:S02]  /*71e0*/  F2I.S64.F64.TRUNC R16, R16 ;  /* 0x0000001000107311 */ /* 0x000e24000030d900 */
[----:B0-----:R-:W-:-:S05]  /*71f0*/  IMAD.MOV.U32 R5, RZ, RZ, R16 ;  /* 0x000000ffff057224 */ /* 0x001fca00078e0010 */
[----:B------:R-:W-:Y:S01]  /*7200*/  STG.E.U8 [R2.64], R5 ;  /* 0x0000000502007986 */ /* 0x000fe2000c101124 */
[----:B------:R-:W-:Y:S05]  /*7210*/  EXIT ;  /* 0x000000000000794d */ /* 0x000fea0003800000 */
.L_x_9891:
        /* <DEDUP_REMOVED lines=9> */
.L_x_9895:
[----:B------:R-:W0:Y:S02]  /*72b0*/  F2I.F64.TRUNC R17, R16 ;  /* 0x0000001000117311 */ /* 0x000e24000030d100 */
[----:B0-----:R-:W-:Y:S01]  /*72c0*/  STG.E [R2.64], R17 ;  /* 0x0000001102007986 */ /* 0x001fe2000c101924 */
[----:B------:R-:W-:Y:S05]  /*72d0*/  EXIT ;  /* 0x000000000000794d */ /* 0x000fea0003800000 */
.L_x_9894:
[----:B------:R-:W0:Y:S02]  /*72e0*/  F2I.F64.TRUNC R17, R16 ;  /* 0x0000001000117311 */ /* 0x000e24000030d100 */
[----:B0-----:R-:W-:Y:S01]  /*72f0*/  STG.E.U16 [R2.64], R17 ;  /* 0x0000001102007986 */ /* 0x001fe2000c101524 */
[----:B------:R-:W-:Y:S05]  /*7300*/  EXIT ;  /* 0x000000000000794d */ /* 0x000fea0003800000 */
.L_x_9890:
        /* <DEDUP_REMOVED lines=11> */
.L_x_9897:
[----:B------:R-:W0:Y:S01]  /*73c0*/  F2F.F32.F64 R0, R16 ;  /* 0x0000001000007310 */ /* 0x000e220000301000 */
[----:B------:R-:W0:-:S14]  /*73d0*/  DSETP.GEU.AND P0, PT, |R16|, c[0x2][0x0], PT ;  /* 0x008000001000762a */ /* 0x000e1c0003f0e200 */
[----:B0-----:R-:W-:-:S05]  /*73e0*/  @!P0 FMUL R0, R0, 1.175494350822287508e-38 ;  /* 0x0080000000008820 */ /* 0x001fca0000400000 */
[----:B------:R-:W-:-:S05]  /*73f0*/  F2FP.PACK_AB R0, RZ, R0 ;  /* 0x00000000ff00723e */ /* 0x000fca00000000ff */
[----:B------:R-:W-:Y:S01]  /*7400*/  STG.E.U16 [R2.64], R0 ;  /* 0x0000000002007986 */ /* 0x000fe2000c101524 */
[----:B------:R-:W-:Y:S05]  /*7410*/  EXIT ;  /* 0x000000000000794d */ /* 0x000fea0003800000 */
.L_x_9896:
        /* <DEDUP_REMOVED lines=12> */
.L_x_9899:
[----:B------:R-:W0:Y:S01]  /*74e0*/  F2F.F32.F64 R0, R16 ;  /* 0x0000001000007310 */ /* 0x000e220000301000 */
[----:B------:R-:W0:-:S14]  /*74f0*/  DSETP.GEU.AND P0, PT, |R16|, c[0x2][0x0], PT ;  /* 0x008000001000762a */ /* 0x000e1c0003f0e200 */
[----:B0-----:R-:W-:-:S05]  /*7500*/  @!P0 FMUL R0, R0, 1.175494350822287508e-38 ;  /* 0x0080000000008820 */ /* 0x001fca0000400000 */
[----:B------:R-:W-:-:S04]  /*7510*/  F2FP.PACK_AB R5, RZ, R0 ;  /* 0x00000000ff05723e */ /* 0x000fc800000000ff */
[----:B------:R-:W-:-:S05]  /*7520*/  PRMT R5, R5, 0x5410, RZ ;  /* 0x0000541005057816 */ /* 0x000fca00000000ff */
[----:B------:R-:W-:Y:S01]  /*7530*/  STG.E [R2.64], R5 ;  /* 0x0000000502007986 */ /* 0x000fe2000c101924 */
[----:B------:R-:W-:Y:S05]  /*7540*/  EXIT ;  /* 0x000000000000794d */ /* 0x000fea0003800000 */
.L_x_9898:
[----:B------:R-:W-:Y:S01]  /*7550*/  STG.E.64 [R2.64], R16 ;  /* 0x0000001002007986 */ /* 0x000fe2000c101b24 */
[----:B------:R-:W-:Y:S05]  /*7560*/  EXIT ;  /* 0x000000000000794d */ /* 0x000fea0003800000 */
.L_x_9889:
        /* <DEDUP_REMOVED lines=12> */
.L_x_9902:
[----:B------:R-:W-:-:S05]  /*7630*/  CS2R R18, SRZ ;  /* 0x0000000000127805 */ /* 0x000fca000001ff00 */
[----:B------:R-:W-:Y:S01]  /*7640*/  STG.E.128 [R2.64], R16 ;  /* 0x0000001002007986 */ /* 0x000fe2000c101d24 */
[----:B------:R-:W-:Y:S05]  /*7650*/  EXIT ;  /* 0x000000000000794d */ /* 0x000fea0003800000 */
.L_x_9901:
        /* <DEDUP_REMOVED lines=23> */
.L_x_9906:
[----:B------:R-:W-:Y:S05]  /*77d0*/  BSYNC B0 ;  /* 0x0000000000007941 */ /* 0x000fea0003800000 */
.L_x_9905:
[----:B------:R-:W-:-:S05]  /*77e0*/  LOP3.LUT R5, R0, R5, RZ, 0xfc, !PT ;  /* 0x0000000500057212 */ /* 0x000fca00078efcff */
[----:B------:R-:W-:Y:S01]  /*77f0*/  STG.E.U8 [R2.64], R5 ;  /* 0x0000000502007986 */ /* 0x000fe2000c101124 */
[----:B------:R-:W-:Y:S05]  /*7800*/  EXIT ;  /* 0x000000000000794d */ /* 0x000fea0003800000 */
.L_x_9904:
        /* <DEDUP_REMOVED lines=15> */
.L_x_9908:
[----:B------:R-:W-:Y:S01]  /*7900*/  IMAD.MOV.U32 R0, RZ, RZ, 0x7f ;  /* 0x0000007fff007424 */ /* 0x000fe200078e00ff */
[----:B------:R-:W-:-:S04]  /*7910*/  ISETP.GT.U32.AND P0, PT, R4, 0x7f800000, PT ;  /* 0x7f8000000400780c */ /* 0x000fc80003f04070 */
[----:B------:R-:W-:-:S04]  /*7920*/  SEL R0, R0, 0x7c, P0 ;  /* 0x0000007c00007807 */ /* 0x000fc80000000000 */
.L_x_9909:
[----:B------:R-:W-:Y:S05]  /*7930*/  BSYNC B0 ;  /* 0x0000000000007941 */ /* 0x000fea0003800000 */
.L_x_9907:
[----:B------:R-:W-:-:S04]  /*7940*/  LOP3.LUT R4, R5, 0x80000000, RZ, 0xc0, !PT ;  /* 0x8000000005047812 */ /* 0x000fc800078ec0ff */
[----:B------:R-:W-:-:S04]  /*7950*/  SHF.R.U32.HI R5, RZ, 0x18, R4 ;  /* 0x00000018ff057819 */ /* 0x000fc80000011604 */
[----:B------:R-:W-:-:S05]  /*7960*/  LOP3.LUT R5, R0, R5, RZ, 0xfc, !PT ;  /* 0x0000000500057212 */ /* 0x000fca00078efcff */
[----:B------:R-:W-:Y:S01]  /*7970*/  STG.E.U8 [R2.64], R5 ;  /* 0x0000000502007986 */ /* 0x000fe2000c101124 */
[----:B------:R-:W-:Y:S05]  /*7980*/  EXIT ;  /* 0x000000000000794d */ /* 0x000fea0003800000 */
.L_x_9903:
[----:B------:R-:W0:Y:S01]  /*7990*/  F2F.F32.F64 R0, R16 ;  /* 0x0000001000007310 */ /* 0x000e220000301000 */
[----:B------:R-:W0:-:S14]  /*79a0*/  DSETP.GEU.AND P0, PT, |R16|, c[0x2][0x0], PT ;  /* 0x008000001000762a */ /* 0x000e1c0003f0e200 */
[----:B0-----:R-:W-:-:S05]  /*79b0*/  @!P0 FMUL R0, R0, 1.175494350822287508e-38 ;  /* 0x0080000000008820 */ /* 0x001fca0000400000 */
[----:B------:R-:W-:-:S05]  /*79c0*/  F2FP.BF16.PACK_AB R0, RZ, R0 ;  /* 0x00000000ff00723e */ /* 0x000fca00000010ff */
[----:B------:R-:W-:Y:S01]  /*79d0*/  STG.E.U16 [R2.64], R0 ;  /* 0x0000000002007986 */ /* 0x000fe2000c101524 */
[----:B------:R-:W-:Y:S05]  /*79e0*/  EXIT ;  /* 0x000000000000794d */ /* 0x000fea0003800000 */
.L_x_9900:
        /* <DEDUP_REMOVED lines=11> */
.L_x_9912:
        /* <DEDUP_REMOVED lines=19> */
.L_x_9915:
[----:B------:R-:W-:-:S04]  /*7bd0*/  LOP3.LUT R0, R7, 0x80000000, RZ, 0xc0, !PT ;  /* 0x8000000007007812 */ /* 0x000fc800078ec0ff */
[----:B------:R-:W-:-:S04]  /*7be0*/  SHF.R.U32.HI R5, RZ, 0x18, R0 ;  /* 0x00000018ff057819 */ /* 0x000fc80000011600 */
[----:B------:R-:W-:-:S04]  /*7bf0*/  LOP3.LUT R4, R4, R5, RZ, 0xfc, !PT ;  /* 0x0000000504047212 */ /* 0x000fc800078efcff */
[----:B------:R-:W-:Y:S02]  /*7c00*/  PRMT R0, R4, 0x7610, R0 ;  /* 0x0000761004007816 */ /* 0x000fe40000000000 */
.L_x_9914:
[----:B------:R-:W-:Y:S05]  /*7c10*/  BSYNC B0 ;  /* 0x0000000000007941 */ /* 0x000fea0003800000 */
.L_x_9913:
[----:B------:R-:W-:Y:S01]  /*7c20*/  STG.E.U8 [R2.64], R0 ;  /* 0x0000000002007986 */ /* 0x000fe2000c101124 */
[----:B------:R-:W-:Y:S05]  /*7c30*/  EXIT ;  /* 0x000000000000794d */ /* 0x000fea0003800000 */
.L_x_9911:
        /* <DEDUP_REMOVED lines=19> */
.L_x_9918:
[----:B------:R-:W-:-:S04]  /*7d70*/  LOP3.LUT R0, R7, 0x80000000, RZ, 0xc0, !PT ;  /* 0x8000000007007812 */ /* 0x000fc800078ec0ff */
[----:B------:R-:W-:-:S04]  /*7d80*/  SHF.R.U32.HI R5, RZ, 0x18, R0 ;  /* 0x00000018ff057819 */ /* 0x000fc80000011600 */
[----:B------:R-:W-:-:S04]  /*7d90*/  LOP3.LUT R4, R4, R5, RZ, 0xfc, !PT ;  /* 0x0000000504047212 */ /* 0x000fc800078efcff */
[----:B------:R-:W-:Y:S02]  /*7da0*/  PRMT R0, R4, 0x7610, R0 ;  /* 0x0000761004007816 */ /* 0x000fe40000000000 */
.L_x_9917:
[----:B------:R-:W-:Y:S05]  /*7db0*/  BSYNC B0 ;  /* 0x0000000000007941 */ /* 0x000fea0003800000 */
.L_x_9916:
[----:B------:R-:W-:Y:S01]  /*7dc0*/  STG.E.U8 [R2.64], R0 ;  /* 0x0000000002007986 */ /* 0x000fe2000c101124 */
[----:B------:R-:W-:Y:S05]  /*7dd0*/  EXIT ;  /* 0x000000000000794d */ /* 0x000fea0003800000 */
.L_x_9910:
        /* <DEDUP_REMOVED lines=24> */
.L_x_9893:
        /* <DEDUP_REMOVED lines=20> */
.L_x_9920:
[----:B------:R-:W0:Y:S02]  /*80a0*/  F2I.U64.F64.TRUNC R16, R16 ;  /* 0x0000001000107311 */ /* 0x000e24000030d800 */
[----:B0-----:R-:W-:Y:S01]  /*80b0*/  STG.E.64 [R2.64], R16 ;  /* 0x0000001002007986 */ /* 0x001fe2000c101b24 */
[----:B------:R-:W-:Y:S05]  /*80c0*/  EXIT ;  /* 0x000000000000794d */ /* 0x000fea0003800000 */
.L_x_9919:
[----:B------:R-:W0:Y:S02]  /*80d0*/  F2I.U32.F64.TRUNC R17, R16 ;  /* 0x0000001000117311 */ /* 0x000e24000030d000 */
[----:B0-----:R-:W-:Y:S01]  /*80e0*/  STG.E [R2.64], R17 ;  /* 0x0000001102007986 */ /* 0x001fe2000c101924 */
[----:B------:R-:W-:Y:S05]  /*80f0*/  EXIT ;  /* 0x000000000000794d */ /* 0x000fea0003800000 */
.L_x_9921:
        /* <DEDUP_REMOVED lines=16> */
.L_x_61703:


//--------------------- .text._ZN2at6native18elementwise_kernelILi128ELi2EZNS0_22gpu_kernel_impl_nocastIZNS0_50_GLOBAL__N__2680c7bb_12_PowKernel_cu_b2145a98_318429pow_tensor_scalar_kernel_implIddEEvRNS_18TensorIteratorBaseET0_EUldE_EEvS6_RKT_EUliE_EEviT1_ --------------------------
	.section	.text._ZN2at6native18elementwise_kernelILi128ELi2EZNS0_22gpu_kernel_impl_nocastIZNS0_50_GLOBAL__N__2680c7bb_12_PowKernel_cu_b2145a98_318429pow_tensor_scalar_kernel_implIddEEvRNS_18TensorIteratorBaseET0_EUldE_EEvS6_RKT_EUliE_EEviT1_,"ax",@progbits
	.sectioninfo	@"SHI_REGISTERS=12"
	.align	128
        .global         _ZN2at6native18elementwise_kernelILi128ELi2EZNS0_22gpu_kernel_impl_nocastIZNS0_50_GLOBAL__N__2680c7bb_12_PowKernel_cu_b2145a98_318429pow_tensor_scalar_kernel_implIddEEvRNS_18TensorIteratorBaseET0_EUldE_EEvS6_RKT_EUliE_EEviT1_
        .type           _ZN2at6native18elementwise_kernelILi128ELi2EZNS0_22gpu_kernel_impl_nocastIZNS0_50_GLOBAL__N__2680c7bb_12_PowKernel_cu_b2145a98_318429pow_tensor_scalar_kernel_implIddEEvRNS_18TensorIteratorBaseET0_EUldE_EEvS6_RKT_EUliE_EEviT1_,@function
        .size           _ZN2at6native18elementwise_kernelILi128ELi2EZNS0_22gpu_kernel_impl_nocastIZNS0_50_GLOBAL__N__2680c7bb_12_PowKernel_cu_b2145a98_318429pow_tensor_scalar_kernel_implIddEEvRNS_18TensorIteratorBaseET0_EUldE_EEvS6_RKT_EUliE_EEviT1_,(.L_x_61704 - _ZN2at6native18elementwise_kernelILi128ELi2EZNS0_22gpu_kernel_impl_nocastIZNS0_50_GLOBAL__N__2680c7bb_12_PowKernel_cu_b2145a98_318429pow_tensor_scalar_kernel_implIddEEvRNS_18TensorIteratorBaseET0_EUldE_EEvS6_RKT_EUliE_EEviT1_)
        .other          _ZN2at6native18elementwise_kernelILi128ELi2EZNS0_22gpu_kernel_impl_nocastIZNS0_50_GLOBAL__N__2680c7bb_12_PowKernel_cu_b2145a98_318429pow_tensor_scalar_kernel_implIddEEvRNS_18TensorIteratorBaseET0_EUldE_EEvS6_RKT_EUliE_EEviT1_,@"STO_CUDA_ENTRY STV_DEFAULT"
_ZN2at6native18elementwise_kernelILi128ELi2EZNS0_22gpu_kernel_impl_nocastIZNS0_50_GLOBAL__N__2680c7bb_12_PowKernel_cu_b2145a98_318429pow_tensor_scalar_kernel_implIddEEvRNS_18TensorIteratorBaseET0_EUldE_EEvS6_RKT_EUliE_EEviT1_:
.text._ZN2at6native18elementwise_kernelILi128ELi2EZNS0_22gpu_kernel_impl_nocastIZNS0_50_GLOBAL__N__2680c7bb_12_PowKernel_cu_b2145a98_318429pow_tensor_scalar_kernel_implIddEEvRNS_18TensorIteratorBaseET0_EUldE_EEvS6_RKT_EUliE_EEviT1_:
        /* <DEDUP_REMOVED lines=236> */
.L_x_9924:
[----:B------:R-:W-:-:S04]  /*0ec0*/  IADD3 R6, P0, R3, c[0x0][0x368], RZ ;  /* 0x0000da0003067a10 */ /* 0x000fc80007f1e0ff */
[----:B------:R-:W-:-:S05]  /*0ed0*/  IADD3.X R7, RZ, c[0x0][0x36c], RZ, P0, !PT ;  /* 0x0000db00ff077a10 */ /* 0x000fca00007fe4ff */
[----:B------:R-:W2:Y:S01]  /*0ee0*/  LDG.E.64 R4, [R6.64] ;  /* 0x0000000406047981 */ /* 0x000ea2000c1e1b00 */
[----:B------:R-:W-:Y:S02]  /*0ef0*/  IADD3 R2, P0, R2, c[0x0][0x360], RZ ;  /* 0x0000d80002027a10 */ /* 0x000fe40007f1e0ff */
[----:B------:R-:W-:Y:S02]  /*0f00*/  IADD3 R9, R0, 0x80, RZ ;  /* 0x0000008000097810 */ /* 0x000fe40007ffe0ff */
[----:B------:R-:W-:Y:S01]  /*0f10*/  IADD3.X R3, RZ, c[0x0][0x364], RZ, P0, !PT ;  /* 0x0000d900ff037a10 */ /* 0x000fe200007fe4ff */
[----:B--2---:R-:W0:-:S07]  /*0f20*/  DMUL R4, R4, R4 ;  /* 0x0000000404047228 */ /* 0x004e0e0000000000 */
[----:B0-----:R0:W-:Y:S04]  /*0f30*/  STG.E.64 [R2.64], R4 ;  /* 0x0000000402007986 */ /* 0x0011e8000c101b04 */
.L_x_9923:
[----:B------:R-:W-:Y:S05]  /*0f40*/  BSYNC B0 ;  /* 0x0000000000007941 */ /* 0x000fea0003800000 */
.L_x_9922:
        /* <DEDUP_REMOVED lines=230> */
.L_x_9925:
[----:B------:R-:W-:-:S04]  /*1db0*/  IADD3 R4, P0, R2, c[0x0][0x368], RZ ;  /* 0x0000da0002047a10 */ /* 0x000fc80007f1e0ff */
[----:B------:R-:W-:-:S05]  /*1dc0*/  IADD3.X R5, RZ, c[0x0][0x36c], RZ, P0, !PT ;  /* 0x0000db00ff057a10 */ /* 0x000fca00007fe4ff */
[----:B------:R-:W2:Y:S01]  /*1dd0*/  LDG.E.64 R2, [R4.64] ;  /* 0x0000000404027981 */ /* 0x000ea2000c1e1b00 */
[----:B------:R-:W-:-:S04]  /*1de0*/  IADD3 R6, P0, R0, c[0x0][0x360], RZ ;  /* 0x0000d80000067a10 */ /* 0x000fc80007f1e0ff */
[----:B------:R-:W-:Y:S01]  /*1df0*/  IADD3.X R7, RZ, c[0x0][0x364], RZ, P0, !PT ;  /* 0x0000d900ff077a10 */ /* 0x000fe200007fe4ff */
[----:B--2---:R-:W0:-:S07]  /*1e00*/  DMUL R2, R2, R2 ;  /* 0x0000000202027228 */ /* 0x004e0e0000000000 */
[----:B0-----:R-:W-:Y:S01]  /*1e10*/  STG.E.64 [R6.64], R2 ;  /* 0x0000000206007986 */ /* 0x001fe2000c101b04 */
[----:B------:R-:W-:Y:S05]  /*1e20*/  EXIT ;  /* 0x000000000000794d */ /* 0x000fea0003800000 */
.L_x_9926:
        /* <DEDUP_REMOVED lines=13> */
.L_x_61704:


//--------------------- .text._ZN2at6native27unrolled_elementwise_kernelIZNS0_50_GLOBAL__N__2680c7bb_12_PowKernel_cu_b2145a98_318429pow_tensor_scalar_kernel_implIddEEvRNS_18TensorIteratorBaseET0_EUldE_St5arrayIPcLm2EELi4E23TrivialOffsetCalculatorILi1EjESC_NS0_6memory15LoadWithoutCastENSD_16StoreWithoutCastEEEviT_S6_T2_T3_T4_T5_ --------------------------
	.section	.text._ZN2at6native27unrolled_elementwise_kernelIZNS0_50_GLOBAL__N__2680c7bb_12_PowKernel_cu_b2145a98_318429pow_tensor_scalar_kernel_implIddEEvRNS_18TensorIteratorBaseET0_EUldE_St5arrayIPcLm2EELi4E23TrivialOffsetCalculatorILi1EjESC_NS0_6memory15LoadWithoutCastENSD_16StoreWithoutCastEEEviT_S6_T2_T3_T4_T5_,"ax",@progbits
	.sectioninfo	@"SHI_REGISTERS=22"
	.align	128
        .global         _ZN2at6native27unrolled_elementwise_kernelIZNS0_50_GLOBAL__N__2680c7bb_12_PowKernel_cu_b2145a98_318429pow_tensor_scalar_kernel_implIddEEvRNS_18TensorIteratorBaseET0_EUldE_St5arrayIPcLm2EELi4E23TrivialOffsetCalculatorILi1EjESC_NS0_6memory15LoadWithoutCastENSD_16StoreWithoutCastEEEviT_S6_T2_T3_T4_T5_
        .type           _ZN2at6native27unrolled_elementwise_kernelIZNS0_50_GLOBAL__N__2680c7bb_12_PowKernel_cu_b2145a98_318429pow_tensor_scalar_kernel_implIddEEvRNS_18TensorIteratorBaseET0_EUldE_St5arrayIPcLm2EELi4E23TrivialOffsetCalculatorILi1EjESC_NS0_6memory15LoadWithoutCastENSD_16StoreWithoutCastEEEviT_S6_T2_T3_T4_T5_,@function
        .size           _ZN2at6native27unrolled_elementwise_kernelIZNS0_50_GLOBAL__N__2680c7bb_12_PowKernel_cu_b2145a98_318429pow_tensor_scalar_kernel_implIddEEvRNS_18TensorIteratorBaseET0_EUldE_St5arrayIPcLm2EELi4E23TrivialOffsetCalculatorILi1EjESC_NS0_6memory15LoadWithoutCastENSD_16StoreWithoutCastEEEviT_S6_T2_T3_T4_T5_,(.L_x_61705 - _ZN2at6native27unrolled_elementwise_kernelIZNS0_50_GLOBAL__N__2680c7bb_12_PowKernel_cu_b2145a98_318429pow_tensor_scalar_kernel_implIddEEvRNS_18TensorIteratorBaseET0_EUldE_St5arrayIPcLm2EELi4E23TrivialOffsetCalculatorILi1EjESC_NS0_6memory15LoadWithoutCastENSD_16StoreWithoutCastEEEviT_S6_T2_T3_T4_T5_)
        .other          _ZN2at6native27unrolled_elementwise_kernelIZNS0_50_GLOBAL__N__2680c7bb_12_PowKernel_cu_b2145a98_318429pow_tensor_scalar_kernel_implIddEEvRNS_18TensorIteratorBaseET0_EUldE_St5arrayIPcLm2EELi4E23TrivialOffsetCalculatorILi1EjESC_NS0_6memory15LoadWithoutCastENSD_16StoreWithoutCastEEEviT_S6_T2_T3_T4_T5_,@"STO_CUDA_ENTRY STV_DEFAULT"
_ZN2at6native27unrolled_elementwise_kernelIZNS0_50_GLOBAL__N__2680c7bb_12_PowKernel_cu_b2145a98_318429pow_tensor_scalar_kernel_implIddEEvRNS_18TensorIteratorBaseET0_EUldE_St5arrayIPcLm2EELi4E23TrivialOffsetCalculatorILi1EjESC_NS0_6memory15LoadWithoutCastENSD_16StoreWithoutCastEEEviT_S6_T2_T3_T4_T5_:
.text._ZN2at6native27unrolled_elementwise_kernelIZNS0_50_GLOBAL__N__2680c7bb_12_PowKernel_cu_b2145a98_318429pow_tensor_scalar_kernel_implIddEEvRNS_18TensorIteratorBaseET0_EUldE_St5arrayIPcLm2EELi4E23TrivialOffsetCalculatorILi1EjESC_NS0_6memory15LoadWithoutCastENSD_16StoreWithoutCastEEEviT_S6_T2_T3_T4_T5_:
        /* <DEDUP_REMOVED lines=22> */
[----:B------:R-:W-:Y:S01]  /*0160*/  @!P1 MOV R13, 0x8 ;  /* 0x00000008000d9802 */ /* 0x000fe20000000f00 */
[----:B------:R-:W-:Y:S01]  /*0170*/  @!P0 IMAD.MOV.U32 R19, RZ, RZ, 0x8 ;  /* 0x00000008ff138424 */ /* 0x000fe200078e00ff */
[----:B------:R-:W-:-:S09]  /*0180*/  @!P0 LEA R18, R0, R5, 0x9 ;  /* 0x0000000500128211 */ /* 0x000fd200078e48ff */
[----:B------:R-:W-:Y:S01]  /*0190*/  @!P2 LEA R14, R0, R3, 0x9 ;  /* 0x00000003000ea211 */ /* 0x000fe200078e48ff */
[----:B------:R-:W-:Y:S01]  /*01a0*/  @!P2 IMAD.MOV.U32 R15, RZ, RZ, 0x8 ;  /* 0x00000008ff0fa424 */ /* 0x000fe200078e00ff */
[----:B------:R-:W-:-:S03]  /*01b0*/  CS2R R2, SRZ ;  /* 0x0000000000027805 */ /* 0x000fc6000001ff00 */
[----:B------:R-:W-:Y:S01]  /*01c0*/  @!P2 IMAD.WIDE.U32 R14, R14, R15, c[0x0][0x178] ;  /* 0x00005e000e0ea625 */ /* 0x000fe200078e000f */
[----:B------:R-:W-:Y:S01]  /*01d0*/  CS2R R10, SRZ ;  /* 0x00000000000a7805 */ /* 0x000fe2000001ff00 */
[----:B0-----:R-:W-:-:S03]  /*01e0*/  CS2R R8, SRZ ;  /* 0x0000000000087805 */ /* 0x001fc6000001ff00 */
[----:B------:R2:W5:Y:S01]  /*01f0*/  @!P2 LDG.E.64 R2, [R14.64] ;  /* 0x000000040e02a981 */ /* 0x000562000c1e1b00 */
[----:B------:R-:W-:-:S04]  /*0200*/  @!P1 IMAD.WIDE.U32 R12, R12, R13, c[0x0][0x178] ;  /* 0x00005e000c0c9625 */ /* 0x000fc800078e000d */
[----:B------:R-:W-:Y:S01]  /*0210*/  @!P3 IMAD.WIDE.U32 R16, R16, R17, c[0x0][0x178] ;  /* 0x00005e001010b625 */ /* 0x000fe200078e0011 */
[----:B------:R0:W5:Y:S01]  /*0220*/  @!P1 LDG.E.64 R10, [R12.64] ;  /* 0x000000040c0a9981 */ /* 0x000162000c1e1b00 */
[----:B------:R-:W-:-:S03]  /*0230*/  @!P0 IADD3 R5, R5, 0x80, RZ ;  /* 0x0000008005058810 */ /* 0x000fc60007ffe0ff */
[----:B------:R0:W5:Y:S01]  /*0240*/  @!P3 LDG.E.64 R8, [R16.64] ;  /* 0x000000041008b981 */ /* 0x000162000c1e1b00 */
[----:B------:R-:W-:Y:S01]  /*0250*/  ISETP.GE.AND P1, PT, R5, R4, PT ;  /* 0x000000040500720c */ /* 0x000fe20003f26270 */
[----:B------:R-:W-:Y:S01]  /*0260*/  BSSY B0, `(.L_x_9927) ;  /* 0x0000011000007945 */ /* 0x000fe20003800000 */
[----:B--2---:R1:W2:Y:S02]  /*0270*/  @!P0 DMUL R14, R6, R6 ;  /* 0x00000006060e8228 */ /* 0x0042a40000000000 */
[----:B-1----:R-:W-:-:S05]  /*0280*/  @!P0 IMAD.WIDE.U32 R6, R18, R19, c[0x0][0x170] ;  /* 0x00005c0012068625 */ /* 0x002fca00078e0013 */
[----:B--2---:R0:W-:Y:S04]  /*0290*/  @!P0 STG.E.64 [R6.64], R14 ;  /* 0x0000000e06008986 */ /* 0x0041e8000c101b04 */
[----:B------:R-:W-:Y:S05]  /*02a0*/  @P1 BRA `(.L_x_9928) ;  /* 0x000000c000001947 */ /* 0x000fea0003800000 */
[----:B0-----:R-:W-:Y:S01]  /*02b0*/  LEA R6, R0, R5, 0x9 ;  /* 0x0000000500067211 */ /* 0x001fe200078e48ff */
[----:B------:R-:W-:Y:S01]  /*02c0*/  IMAD.MOV.U32 R13, RZ, RZ, 0x8 ;  /* 0x00000008ff0d7424 */ /* 0x000fe200078e00ff */
[----:B------:R-:W-:Y:S01]  /*02d0*/  IADD3 R5, R5, 0x80, RZ ;  /* 0x0000008005057810 */ /* 0x000fe20007ffe0ff */
[----:B-----5:R-:W0:Y:S02]  /*02e0*/  DMUL R10, R10, R10 ;  /* 0x0000000a0a0a7228 */ /* 0x020e240000000000 */
[----:B------:R-:W-:Y:S01]  /*02f0*/  IMAD.WIDE.U32 R6, R6, R13, c[0x0][0x170] ;  /* 0x00005c0006067625 */ /* 0x000fe200078e000d */
[----:B------:R-:W-:-:S04]  /*0300*/  ISETP.GE.AND P0, PT, R5, R4, PT ;  /* 0x000000040500720c */ /* 0x000fc80003f06270 */
[----:B0-----:R0:W-:Y:S09]  /*0310*/  STG.E.64 [R6.64], R10 ;  /* 0x0000000a06007986 */ /* 0x0011f2000c101b04 */
[----:B------:R-:W-:Y:S01]  /*0320*/  @!P0 LEA R12, R0, R5, 0x9 ;  /* 0x00000005000c8211 */ /* 0x000fe200078e48ff */
[----:B------:R-:W1:Y:S01]  /*0330*/  @!P0 DMUL R8, R8, R8 ;  /* 0x0000000808088228 */ /* 0x000e620000000000 */
[----:B------:R-:W-:-:S03]  /*0340*/  @!P0 IADD3 R5, R5, 0x80, RZ ;  /* 0x0000008005058810 */ /* 0x000fc60007ffe0ff */
[----:B------:R-:W-:-:S05]  /*0350*/  @!P0 IMAD.WIDE.U32 R12, R12, R13, c[0x0][0x170] ;  /* 0x00005c000c0c8625 */ /* 0x000fca00078e000d */
[----:B-1----:R0:W-:Y:S02]  /*0360*/  @!P0 STG.E.64 [R12.64], R8 ;  /* 0x000000080c008986 */ /* 0x0021e4000c101b04 */
.L_x_9928:
[----:B------:R-:W-:Y:S05]  /*0370*/  BSYNC B0 ;  /* 0x0000000000007941 */ /* 0x000fea0003800000 */
.L_x_9927:
[----:B------:R-:W-:-:S13]  /*0380*/  ISETP.GE.AND P0, PT, R5, R4, PT ;  /* 0x000000040500720c */ /* 0x000fda0003f06270 */
[----:B------:R-:W-:Y:S05]  /*0390*/  @P0 EXIT ;  /* 0x000000000000094d */ /* 0x000fea0003800000 */
[----:B0-----:R-:W-:Y:S01]  /*03a0*/  MOV R7, 0x8 ;  /* 0x0000000800077802 */ /* 0x001fe20000000f00 */
[----:B------:R-:W-:Y:S01]  /*03b0*/  IMAD R0, R0, 0x200, R5 ;  /* 0x0000020000007824 */ /* 0x000fe200078e0205 */
[----:B-----5:R0:W1:-:S03]  /*03c0*/  DMUL R4, R2, R2 ;  /* 0x0000000202047228 */ /* 0x0200460000000000 */
[----:B0-----:R-:W-:-:S05]  /*03d0*/  IMAD.WIDE.U32 R2, R0, R7, c[0x0][0x170] ;  /* 0x00005c0000027625 */ /* 0x001fca00078e0007 */
[----:B-1----:R-:W-:Y:S01]  /*03e0*/  STG.E.64 [R2.64], R4 ;  /* 0x0000000402007986 */ /* 0x002fe2000c101b04 */
[----:B------:R-:W-:Y:S05]  /*03f0*/  EXIT ;  /* 0x000000000000794d */ /* 0x000fea0003800000 */
.L_x_9929:
        /* <DEDUP_REMOVED lines=16> */
.L_x_61705:


//--------------------- .text._ZN2at6native29vectorized_elementwise_kernelILi2EZNS0_50_GLOBAL__N__2680c7bb_12_PowKernel_cu_b2145a98_318429pow_tensor_scalar_kernel_implIddEEvRNS_18TensorIteratorBaseET0_EUldE_St5arrayIPcLm2EEEEviS6_T1_ --------------------------
	.section	.text._ZN2at6native29vectorized_elementwise_kernelILi2EZNS0_50_GLOBAL__N__2680c7bb_12_PowKernel_cu_b2145a98_318429pow_tensor_scalar_kernel_implIddEEvRNS_18TensorIteratorBaseET0_EUldE_St5arrayIPcLm2EEEEviS6_T1_,"ax",@progbits
	.sectioninfo	@"SHI_REGISTERS=32"
	.align	128
        .global         _ZN2at6native29vectorized_elementwise_kernelILi2EZNS0_50_GLOBAL__N__2680c7bb_12_PowKernel_cu_b2145a98_318429pow_tensor_scalar_kernel_implIddEEvRNS_18TensorIteratorBaseET0_EUldE_St5arrayIPcLm2EEEEviS6_T1_
        .type           _ZN2at6native29vectorized_elementwise_kernelILi2EZNS0_50_GLOBAL__N__2680c7bb_12_PowKernel_cu_b2145a98_318429pow_tensor_scalar_kernel_implIddEEvRNS_18TensorIteratorBaseET0_EUldE_St5arrayIPcLm2EEEEviS6_T1_,@function
        .size           _ZN2at6native29vectorized_elementwise_kernelILi2EZNS0_50_GLOBAL__N__2680c7bb_12_PowKernel_cu_b2145a98_318429pow_tensor_scalar_kernel_implIddEEvRNS_18TensorIteratorBaseET0_EUldE_St5arrayIPcLm2EEEEviS6_T1_,(.L_x_61706 - _ZN2at6native29vectorized_elementwise_kernelILi2EZNS0_50_GLOBAL__N__2680c7bb_12_PowKernel_cu_b2145a98_318429pow_tensor_scalar_kernel_implIddEEvRNS_18TensorIteratorBaseET0_EUldE_St5arrayIPcLm2EEEEviS6_T1_)
        .other          _ZN2at6native29vectorized_elementwise_kernelILi2EZNS0_50_GLOBAL__N__2680c7bb_12_PowKernel_cu_b2145a98_318429pow_tensor_scalar_kernel_implIddEEvRNS_18TensorIteratorBaseET0_EUldE_St5arrayIPcLm2EEEEviS6_T1_,@"STO_CUDA_ENTRY STV_DEFAULT"
_ZN2at6native29vectorized_elementwise_kernelILi2EZNS0_50_GLOBAL__N__2680c7bb_12_PowKernel_cu_b2145a98_318429pow_tensor_scalar_kernel_implIddEEvRNS_18TensorIteratorBaseET0_EUldE_St5arrayIPcLm2EEEEviS6_T1_:
.text._ZN2at6native29vectorized_elementwise_kernelILi2EZNS0_50_GLOBAL__N__2680c7bb_12_PowKernel_cu_b2145a98_318429pow_tensor_scalar_kernel_implIddEEvRNS_18TensorIteratorBaseET0_EUldE_St5arrayIPcLm2EEEEviS6_T1_:
        /* <DEDUP_REMOVED lines=11> */
[----:B------:R-:W2:Y:S04]  /*00b0*/  LDG.E.128 R16, [R20.64] ;  /* 0x0000000414107981 */ /* 0x000ea8000c1e1d00 */
[----:B------:R-:W3:Y:S04]  /*00c0*/  LDG.E.128 R12, [R20.64+0x800] ;  /* 0x00080004140c7981 */ /* 0x000ee8000c1e1d00 */
[----:B------:R-:W4:Y:S04]  /*00d0*/  LDG.E.128 R8, [R20.64+0x1000] ;  /* 0x0010000414087981 */ /* 0x000f28000c1e1d00 */
[----:B------:R-:W5:Y:S01]  /*00e0*/  LDG.E.128 R4, [R20.64+0x1800] ;  /* 0x0018000414047981 */ /* 0x000f62000c1e1d00 */
[----:B------:R-:W-:-:S06]  /*00f0*/  IMAD.WIDE.U32 R22, R0, R3, c[0x0][0x170] ;  /* 0x00005c0000167625 */ /* 0x000fcc00078e0003 */
[----:B------:R-:W-:Y:S01]  /*0100*/  IMAD.WIDE R22, R2, 0x10, R22 ;  /* 0x0000001002167825 */ /* 0x000fe200078e0216 */
[----:B--2---:R-:W-:-:S04]  /*0110*/  DMUL R18, R18, R18 ;  /* 0x0000001212127228 */ /* 0x004fc80000000000 */
[----:B------:R-:W0:-:S04]  /*0120*/  DMUL R16, R16, R16 ;  /* 0x0000001010107228 */ /* 0x000e080000000000 */
[----:B---3--:R-:W-:-:S03]  /*0130*/  DMUL R14, R14, R14 ;  /* 0x0000000e0e0e7228 */ /* 0x008fc60000000000 */
[----:B0-----:R-:W-:Y:S01]  /*0140*/  STG.E.128 [R22.64], R16 ;  /* 0x0000001016007986 */ /* 0x001fe2000c101d04 */
[----:B------:R-:W0:-:S04]  /*0150*/  DMUL R12, R12, R12 ;  /* 0x0000000c0c0c7228 */ /* 0x000e080000000000 */
[----:B----4-:R-:W-:-:S03]  /*0160*/  DMUL R10, R10, R10 ;  /* 0x0000000a0a0a7228 */ /* 0x010fc60000000000 */
[----:B0-----:R-:W-:Y:S01]  /*0170*/  STG.E.128 [R22.64+0x800], R12 ;  /* 0x0008000c16007986 */ /* 0x001fe2000c101d04 */
[----:B------:R-:W0:-:S04]  /*0180*/  DMUL R8, R8, R8 ;  /* 0x0000000808087228 */ /* 0x000e080000000000 */
[----:B-----5:R-:W-:-:S03]  /*0190*/  DMUL R6, R6, R6 ;  /* 0x0000000606067228 */ /* 0x020fc60000000000 */
[----:B0-----:R-:W-:Y:S01]  /*01a0*/  STG.E.128 [R22.64+0x1000], R8 ;  /* 0x0010000816007986 */ /* 0x001fe2000c101d04 */
[----:B------:R-:W0:-:S07]  /*01b0*/  DMUL R4, R4, R4 ;  /* 0x0000000404047228 */ /* 0x000e0e0000000000 */
[----:B0-----:R-:W-:Y:S01]  /*01c0*/  STG.E.128 [R22.64+0x1800], R4 ;  /* 0x0018000416007986 */ /* 0x001fe2000c101d04 */
[----:B------:R-:W-:Y:S05]  /*01d0*/  EXIT ;  /* 0x000000000000794d */ /* 0x000fea0003800000 */
.L_x_9930:
[----:B------:R-:W0:Y:S01]  /*01e0*/  S2R R21, SR_TID.X ;  /* 0x0000000000157919 */ /* 0x000e220000002100 */
[----:B------:R-:W-:Y:S01]  /*01f0*/  CS2R R10, SRZ ;  /* 0x00000000000a7805 */ /* 0x000fe2000001ff00 */
[----:B------:R-:W-:Y:S01]  /*0200*/  CS2R R8, SRZ ;  /* 0x0000000000087805 */ /* 0x000fe2000001ff00 */
[----:B0-----:R-:W-:Y:S01]  /*0210*/  ISETP.GE.AND P0, PT, R21, R20, PT ;  /* 0x000000141500720c */ /* 0x001fe20003f06270 */
[----:B------:R-:W-:-:S12]  /*0220*/  IMAD.MOV.U32 R23, RZ, RZ, R21 ;  /* 0x000000ffff177224 */ /* 0x000fd800078e0015 */
[----:B------:R-:W-:Y:S01]  /*0230*/  @!P0 IMAD.IADD R6, R0, 0x1, R21 ;  /* 0x0000000100068824 */ /* 0x000fe200078e0215 */
[----:B------:R-:W-:Y:S01]  /*0240*/  @!P0 IADD3 R23, R21, 0x80, RZ ;  /* 0x0000008015178810 */ /* 0x000fe20007ffe0ff */
[----:B------:R-:W-:-:S03]  /*0250*/  @!P0 IMAD.MOV.U32 R7, RZ, RZ, 0x8 ;  /* 0x00000008ff078424 */ /* 0x000fc600078e00ff */
[----:B------:R-:W-:Y:S01]  /*0260*/  ISETP.GE.AND P6, PT, R23, R20, PT ;  /* 0x000000141700720c */ /* 0x000fe20003fc6270 */
[----:B------:R-:W-:-:S05]  /*0270*/  @!P0 IMAD.WIDE.U32 R6, R6, R7, c[0x0][0x178] ;  /* 0x00005e0006068625 */ /* 0x000fca00078e0007 */
[----:B------:R0:W2:Y:S07]  /*0280*/  @!P0 LDG.E.64 R10, [R6.64] ;  /* 0x00000004060a8981 */ /* 0x0000ae000c1e1b00 */
[----:B------:R-:W-:Y:S01]  /*0290*/  @!P6 IMAD.IADD R14, R0, 0x1, R23 ;  /* 0x00000001000ee824 */ /* 0x000fe200078e0217 */
[----:B------:R-:W-:Y:S02]  /*02a0*/  @!P6 IADD3 R23, R23, 0x80, RZ ;  /* 0x000000801717e810 */ /* 0x000fe40007ffe0ff */
[----:B------:R-:W-:-:S02]  /*02b0*/  @!P6 MOV R15, 0x8 ;  /* 0x00000008000fe802 */ /* 0x000fc40000000f00 */
[----:B------:R-:W-:-:S03]  /*02c0*/  ISETP.GE.AND P5, PT, R23, R20, PT ;  /* 0x000000141700720c */ /* 0x000fc60003fa6270 */
[----:B------:R-:W-:Y:S01]  /*02d0*/  @!P6 IMAD.WIDE.U32 R14, R14, R15, c[0x0][0x178] ;  /* 0x00005e000e0ee625 */ /* 0x000fe200078e000f */
[----:B0-----:R-:W-:-:S04]  /*02e0*/  CS2R R6, SRZ ;  /* 0x0000000000067805 */ /* 0x001fc8000001ff00 */
[----:B------:R0:W5:Y:S05]  /*02f0*/  @!P6 LDG.E.64 R8, [R14.64] ;  /* 0x000000040e08e981 */ /* 0x00016a000c1e1b00 */
        /* <DEDUP_REMOVED lines=12> */
[----:B------:R-:W-:Y:S01]  /*03c0*/  @!P3 IMAD.MOV.U32 R13, RZ, RZ, 0x8 ;  /* 0x00000008ff0db424 */ /* 0x000fe200078e00ff */
[----:B------:R-:W-:Y:S01]  /*03d0*/  @!P4 MOV R19, 0x8 ;  /* 0x000000080013c802 */ /* 0x000fe20000000f00 */
[----:B------:R-:W-:-:S10]  /*03e0*/  @!P5 IMAD.MOV.U32 R17, RZ, RZ, 0x8 ;  /* 0x00000008ff11d424 */ /* 0x000fd400078e00ff */
[----:B------:R-:W-:Y:S01]  /*03f0*/  @!P1 IMAD.IADD R22, R0, 0x1, R23 ;  /* 0x0000000100169824 */ /* 0x000fe200078e0217 */
[----:B------:R-:W-:-:S04]  /*0400*/  @!P1 IADD3 R23, R23, 0x80, RZ ;  /* 0x0000008017179810 */ /* 0x000fc80007ffe0ff */
[----:B------:R-:W-:Y:S01]  /*0410*/  ISETP.GE.AND P6, PT, R23, R20, PT ;  /* 0x000000141700720c */ /* 0x000fe20003fc6270 */
[----:B------:R-:W-:Y:S01]  /*0420*/  @!P3 IMAD.WIDE.U32 R12, R12, R13, c[0x0][0x178] ;  /* 0x00005e000c0cb625 */ /* 0x000fe200078e000d */
[----:B------:R-:W-:Y:S01]  /*0430*/  CS2R R4, SRZ ;  /* 0x0000000000047805 */ /* 0x000fe2000001ff00 */
[----:B------:R-:W-:Y:S02]  /*0440*/  CS2R R2, SRZ ;  /* 0x0000000000027805 */ /* 0x000fe4000001ff00 */
[----:B------:R-:W-:Y:S01]  /*0450*/  @!P5 IMAD.WIDE.U32 R16, R16, R17, c[0x0][0x178] ;  /* 0x00005e001010d625 */ /* 0x000fe200078e0011 */
[----:B------:R1:W5:Y:S03]  /*0460*/  @!P3 LDG.E.64 R6, [R12.64] ;  /* 0x000000040c06b981 */ /* 0x000366000c1e1b00 */
[----:B------:R-:W-:Y:S01]  /*0470*/  @!P4 IMAD.WIDE.U32 R18, R18, R19, c[0x0][0x178] ;  /* 0x00005e001212c625 */ /* 0x000fe200078e0013 */
[----:B------:R3:W5:Y:S03]  /*0480*/  @!P5 LDG.E.64 R4, [R16.64] ;  /* 0x000000041004d981 */ /* 0x000766000c1e1b00 */
[----:B------:R-:W-:Y:S01]  /*0490*/  @!P2 IMAD.MOV.U32 R29, RZ, RZ, 0x8 ;  /* 0x00000008ff1da424 */ /* 0x000fe200078e00ff */
[----:B------:R4:W5:Y:S01]  /*04a0*/  @!P4 LDG.E.64 R2, [R18.64] ;  /* 0x000000041202c981 */ /* 0x000962000c1e1b00 */
[----:B-1----:R-:W-:-:S02]  /*04b0*/  @!P1 MOV R13, 0x8 ;  /* 0x00000008000d9802 */ /* 0x002fc40000000f00 */
[----:B------:R-:W-:Y:S01]  /*04c0*/  @!P2 IMAD.WIDE.U32 R28, R24, R29, c[0x0][0x178] ;  /* 0x00005e00181ca625 */ /* 0x000fe200078e001d */
[----:B0-----:R-:W-:-:S03]  /*04d0*/  CS2R R14, SRZ ;  /* 0x00000000000e7805 */ /* 0x001fc6000001ff00 */
[C---:B---3--:R-:W-:Y:S02]  /*04e0*/  @!P6 IMAD.IADD R16, R0.reuse, 0x1, R23 ;  /* 0x000000010010e824 */ /* 0x048fe400078e0217 */
[----:B------:R-:W-:Y:S01]  /*04f0*/  @!P6 IMAD.MOV.U32 R17, RZ, RZ, 0x8 ;  /* 0x00000008ff11e424 */ /* 0x000fe200078e00ff */
[----:B----4-:R-:W-:Y:S01]  /*0500*/  @!P0 IADD3 R18, R0, R21, RZ ;  /* 0x0000001500128210 */ /* 0x010fe20007ffe0ff */
[----:B------:R-:W-:Y:S01]  /*0510*/  @!P0 IMAD.MOV.U32 R19, RZ, RZ, 0x8 ;  /* 0x00000008ff138424 */ /* 0x000fe200078e00ff */
[----:B------:R-:W-:Y:S01]  /*0520*/  CS2R R24, SRZ ;  /* 0x0000000000187805 */ /* 0x000fe2000001ff00 */
[----:B------:R-:W-:Y:S01]  /*0530*/  @!P1 IMAD.WIDE.U32 R22, R22, R13, c[0x0][0x178] ;  /* 0x00005e0016169625 */ /* 0x000fe200078e000d */
[----:B------:R-:W-:Y:S01]  /*0540*/  CS2R R26, SRZ ;  /* 0x00000000001a7805 */ /* 0x000fe2000001ff00 */
[----:B------:R0:W5:Y:S02]  /*0550*/  @!P2 LDG.E.64 R14, [R28.64] ;  /* 0x000000041c0ea981 */ /* 0x000164000c1e1b00 */
[----:B------:R-:W-:Y:S01]  /*0560*/  @!P6 IMAD.WIDE.U32 R16, R16, R17, c[0x0][0x178] ;  /* 0x00005e001010e625 */ /* 0x000fe200078e0011 */
[----:B------:R-:W-:Y:S01]  /*0570*/  @!P0 IADD3 R21, R21, 0x80, RZ ;  /* 0x0000008015158810 */ /* 0x000fe20007ffe0ff */
[----:B------:R0:W5:Y:S04]  /*0580*/  @!P1 LDG.E.64 R24, [R22.64] ;  /* 0x0000000416189981 */ /* 0x000168000c1e1b00 */
[----:B------:R0:W5:Y:S01]  /*0590*/  @!P6 LDG.E.64 R26, [R16.64] ;  /* 0x00000004101ae981 */ /* 0x000162000c1e1b00 */
[----:B------:R-:W-:Y:S01]  /*05a0*/  BSSY B0, `(.L_x_9931) ;  /* 0x0000036000007945 */ /* 0x000fe20003800000 */
[----:B------:R-:W-:Y:S01]  /*05b0*/  BSSY B1, `(.L_x_9932) ;  /* 0x000002d000017945 */ /* 0x000fe20003800000 */
[----:B--2---:R1:W2:-:S02]  /*05c0*/  @!P0 DMUL R12, R10, R10 ;  /* 0x0000000a0a0c8228 */ /* 0x0042840000000000 */
[----:B-1----:R-:W-:-:S05]  /*05d0*/  @!P0 IMAD.WIDE.U32 R10, R18, R19, c[0x0][0x170] ;  /* 0x00005c00120a8625 */ /* 0x002fca00078e0013 */
[----:B--2---:R0:W-:Y:S01]  /*05e0*/  @!P0 STG.E.64 [R10.64], R12 ;  /* 0x0000000c0a008986 */ /* 0x0041e2000c101b04 */
[----:B------:R-:W-:-:S13]  /*05f0*/  ISETP.GE.AND P0, PT, R21, R20, PT ;  /* 0x000000141500720c */ /* 0x000fda0003f06270 */
[----:B------:R-:W-:Y:S05]  /*0600*/  @P0 BRA `(.L_x_9933) ;  /* 0x000000e000000947 */ /* 0x000fea0003800000 */
[----:B0-----:R-:W-:Y:S01]  /*0610*/  MOV R11, 0x8 ;  /* 0x00000008000b7802 */ /* 0x001fe20000000f00 */
[----:B------:R-:W-:Y:S01]  /*0620*/  IMAD.IADD R10, R0, 0x1, R21 ;  /* 0x00000001000a7824 */ /* 0x000fe200078e0215 */
[----:B-----5:R-:W0:Y:S01]  /*0630*/  DMUL R8, R8, R8 ;  /* 0x0000000808087228 */ /* 0x020e220000000000 */
[----:B------:R-:W-:Y:S02]  /*0640*/  IADD3 R21, R21, 0x80, RZ ;  /* 0x0000008015157810 */ /* 0x000fe40007ffe0ff */
[----:B------:R-:W-:Y:S02]  /*0650*/  IMAD.WIDE.U32 R10, R10, R11, c[0x0][0x170] ;  /* 0x00005c000a0a7625 */ /* 0x000fe400078e000b */
[----:B------:R-:W-:-:S03]  /*0660*/  ISETP.GE.AND P0, PT, R21, R20, PT ;  /* 0x000000141500720c */ /* 0x000fc60003f06270 */
[----:B0-----:R0:W-:Y:S10]  /*0670*/  STG.E.64 [R10.64], R8 ;  /* 0x000000080a007986 */ /* 0x0011f4000c101b04 */
[----:B------:R-:W-:Y:S05]  /*0680*/  @P0 BRA `(.L_x_9934) ;  /* 0x000000e000000947 */ /* 0x000fea0003800000 */
[----:B0-----:R-:W-:Y:S01]  /*0690*/  MOV R9, 0x8 ;  /* 0x0000000800097802 */ /* 0x001fe20000000f00 */
[----:B------:R-:W-:Y:S01]  /*06a0*/  IMAD.IADD R8, R0, 0x1, R21 ;  /* 0x0000000100087824 */ /* 0x000fe200078e0215 */
[----:B------:R-:W0:Y:S01]  /*06b0*/  DMUL R4, R4, R4 ;  /* 0x0000000404047228 */ /* 0x000e220000000000 */
[----:B------:R-:W-:-:S02]  /*06c0*/  IADD3 R21, R21, 0x80, RZ ;  /* 0x0000008015157810 */ /* 0x000fc40007ffe0ff */
[----:B------:R-:W-:-:S05]  /*06d0*/  IMAD.WIDE.U32 R8, R8, R9, c[0x0][0x170] ;  /* 0x00005c0008087625 */ /* 0x000fca00078e0009 */
[----:B0-----:R0:W-:Y:S03]  /*06e0*/  STG.E.64 [R8.64], R4 ;  /* 0x0000000408007986 */ /* 0x0011e6000c101b04 */
.L_x_9933:
[----:B0-----:R-:W-:-:S13]  /*06f0*/  ISETP.GE.AND P0, PT, R21, R20, PT ;  /* 0x000000141500720c */ /* 0x001fda0003f06270 */
[----:B------:R-:W-:Y:S05]  /*0700*/  @P0 BRA `(.L_x_9935) ;  /* 0x000000e000000947 */ /* 0x000fea0003800000 */
[----:B-----5:R-:W-:Y:S01]  /*0710*/  MOV R5, 0x8 ;  /* 0x0000000800057802 */ /* 0x020fe20000000f00 */
[----:B------:R-:W-:Y:S01]  /*0720*/  IMAD.IADD R4, R0, 0x1, R21 ;  /* 0x0000000100047824 */ /* 0x000fe200078e0215 */
[----:B------:R-:W0:Y:S01]  /*0730*/  DMUL R2, R2, R2 ;  /* 0x0000000202027228 */ /* 0x000e220000000000 */
[----:B------:R-:W-:Y:S02]  /*0740*/  IADD3 R21, R21, 0x80, RZ ;  /* 0x0000008015157810 */ /* 0x000fe40007ffe0ff */
[----:B------:R-:W-:-:S05]  /*0750*/  IMAD.WIDE.U32 R4, R4, R5, c[0x0][0x170] ;  /* 0x00005c0004047625 */ /* 0x000fca00078e0005 */
[----:B0-----:R0:W-:Y:S03]  /*0760*/  STG.E.64 [R4.64], R2 ;  /* 0x0000000204007986 */ /* 0x0011e6000c101b04 */
.L_x_9934:
[----:B------:R-:W-:-:S13]  /*0770*/  ISETP.GE.AND P0, PT, R21, R20, PT ;  /* 0x000000141500720c */ /* 0x000fda0003f06270 */
[----:B------:R-:W-:Y:S05]  /*0780*/  @P0 BRA `(.L_x_9936) ;  /* 0x000000f000000947 */ /* 0x000fea0003800000 */
[----:B0-----:R-:W-:Y:S01]  /*0790*/  MOV R3, 0x8 ;  /* 0x0000000800037802 */ /* 0x001fe20000000f00 */
[----:B------:R-:W-:Y:S01]  /*07a0*/  IMAD.IADD R2, R0, 0x1, R21 ;  /* 0x0000000100027824 */ /* 0x000fe200078e0215 */
[----:B------:R-:W0:Y:S01]  /*07b0*/  DMUL R6, R6, R6 ;  /* 0x0000000606067228 */ /* 0x000e220000000000 */
[----:B------:R-:W-:Y:S02]  /*07c0*/  IADD3 R21, R21, 0x80, RZ ;  /* 0x0000008015157810 */ /* 0x000fe40007ffe0ff */
[----:B------:R-:W-:-:S05]  /*07d0*/  IMAD.WIDE.U32 R2, R2, R3, c[0x0][0x170] ;  /* 0x00005c0002027625 */ /* 0x000fca00078e0003 */
[----:B0-----:R0:W-:Y:S03]  /*07e0*/  STG.E.64 [R2.64], R6 ;  /* 0x0000000602007986 */ /* 0x0011e6000c101b04 */
.L_x_9935:
[----:B------:R-:W-:-:S13]  /*07f0*/  ISETP.GE.AND P0, PT, R21, R20, PT ;  /* 0x000000141500720c */ /* 0x000fda0003f06270 */
[----:B------:R-:W-:Y:S01]  /*0800*/  @P0 BREAK B1 ;  /* 0x0000000000010942 */ /* 0x000fe20003800000 */
[----:B------:R-:W-:Y:S05]  /*0810*/  @P0 BRA `(.L_x_9937) ;  /* 0x000000e000000947 */ /* 0x000fea0003800000 */
[----:B0----5:R-:W-:Y:S01]  /*0820*/  MOV R3, 0x8 ;  /* 0x0000000800037802 */ /* 0x021fe20000000f00 */
[----:B------:R-:W-:Y:S01]  /*0830*/  IMAD.IADD R2, R0, 0x1, R21 ;  /* 0x0000000100027824 */ /* 0x000fe200078e0215 */
[----:B------:R-:W0:Y:S01]  /*0840*/  DMUL R14, R14, R14 ;  /* 0x0000000e0e0e7228 */ /* 0x000e220000000000 */
[----:B------:R-:W-:Y:S02]  /*0850*/  IADD3 R21, R21, 0x80, RZ ;  /* 0x0000008015157810 */ /* 0x000fe40007ffe0ff */
[----:B------:R-:W-:-:S05]  /*0860*/  IMAD.WIDE.U32 R2, R2, R3, c[0x0][0x170] ;  /* 0x00005c0002027625 */ /* 0x000fca00078e0003 */
[----:B0-----:R0:W-:Y:S03]  /*0870*/  STG.E.64 [R2.64], R14 ;  /* 0x0000000e02007986 */ /* 0x0011e6000c101b04 */
.L_x_9936:
[----:B------:R-:W-:Y:S05]  /*0880*/  BSYNC B1 ;  /* 0x0000000000017941 */ /* 0x000fea0003800000 */
.L_x_9932:
[----:B------:R-:W-:-:S13]  /*0890*/  ISETP.GE.AND P0, PT, R21, R20, PT ;  /* 0x000000141500720c */ /* 0x000fda0003f06270 */
[----:B0-----:R-:W-:Y:S01]  /*08a0*/  @!P0 MOV R3, 0x8 ;  /* 0x0000000800038802 */ /* 0x001fe20000000f00 */
[----:B------:R-:W-:Y:S01]  /*08b0*/  @!P0 IMAD.IADD R2, R0, 0x1, R21 ;  /* 0x0000000100028824 */ /* 0x000fe200078e0215 */
[----:B------:R-:W0:Y:S01]  /*08c0*/  @!P0 DMUL R24, R24, R24 ;  /* 0x0000001818188228 */ /* 0x000e220000000000 */
[----:B------:R-:W-:Y:S02]  /*08d0*/  @!P0 IADD3 R21, R21, 0x80, RZ ;  /* 0x0000008015158810 */ /* 0x000fe40007ffe0ff */
[----:B------:R-:W-:-:S05]  /*08e0*/  @!P0 IMAD.WIDE.U32 R2, R2, R3, c[0x0][0x170] ;  /* 0x00005c0002028625 */ /* 0x000fca00078e0003 */
[----:B0-----:R0:W-:Y:S03]  /*08f0*/  @!P0 STG.E.64 [R2.64], R24 ;  /* 0x0000001802008986 */ /* 0x0011e6000c101b04 */
.L_x_9937:
[----:B------:R-:W-:Y:S05]  /*0900*/  BSYNC B0 ;  /* 0x0000000000007941 */ /* 0x000fea0003800000 */
.L_x_9931:
[----:B------:R-:W-:Y:S01]  /*0910*/  WARPSYNC 0xffffffff ;  /* 0xffffffff00007948 */ /* 0x000fe20003800000 */
[----:B------:R-:W-:-:S13]  /*0920*/  ISETP.GE.AND P0, PT, R21, R20, PT ;  /* 0x000000141500720c */ /* 0x000fda0003f06270 */
[----:B------:R-:W-:Y:S05]  /*0930*/  @P0 EXIT ;  /* 0x000000000000094d */ /* 0x000fea0003800000 */
[----:B0----5:R-:W-:Y:S01]  /*0940*/  MOV R3, 0x8 ;  /* 0x0000000800037802 */ /* 0x021fe20000000f00 */
[----:B------:R-:W-:Y:S01]  /*0950*/  IMAD.IADD R2, R0, 0x1, R21 ;  /* 0x0000000100027824 */ /* 0x000fe200078e0215 */
[----:B------:R-:W0:-:S03]  /*0960*/  DMUL R26, R26, R26 ;  /* 0x0000001a1a1a7228 */ /* 0x000e060000000000 */
[----:B------:R-:W-:-:S05]  /*0970*/  IMAD.WIDE.U32 R2, R2, R3, c[0x0][0x170] ;  /* 0x00005c0002027625 */ /* 0x000fca00078e0003 */
[----:B0-----:R-:W-:Y:S01]  /*0980*/  STG.E.64 [R2.64], R26 ;  /* 0x0000001a02007986 */ /* 0x001fe2000c101b04 */
[----:B------:R-:W-:Y:S05]  /*0990*/  EXIT ;  /* 0x000000000000794d */ /* 0x000fea0003800000 */
.L_x_9938:
        /* <DEDUP_REMOVED lines=14> */
.L_x_61706:


//--------------------- .text._ZN2at6native29vectorized_elementwise_kernelILi4EZNS0_50_GLOBAL__N__2680c7bb_12_PowKernel_cu_b2145a98_318429pow_tensor_scalar_kernel_implIddEEvRNS_18TensorIteratorBaseET0_EUldE_St5arrayIPcLm2EEEEviS6_T1_ --------------------------
	.section	.text._ZN2at6native29vectorized_elementwise_kernelILi4EZNS0_50_GLOBAL__N__2680c7bb_12_PowKernel_cu_b2145a98_318429pow_tensor_scalar_kernel_implIddEEvRNS_18TensorIteratorBaseET0_EUldE_St5arrayIPcLm2EEEEviS6_T1_,"ax",@progbits
	.sectioninfo	@"SHI_REGISTERS=32"
	.align	128
        .global         _ZN2at6native29vectorized_elementwise_kernelILi4EZNS0_50_GLOBAL__N__2680c7bb_12_PowKernel_cu_b2145a98_318429pow_tensor_scalar_kernel_implIddEEvRNS_18TensorIteratorBaseET0_EUldE_St5arrayIPcLm2EEEEviS6_T1_
        .type           _ZN2at6native29vectorized_elementwise_kernelILi4EZNS0_50_GLOBAL__N__2680c7bb_12_PowKernel_cu_b2145a98_318429pow_tensor_scalar_kernel_implIddEEvRNS_18TensorIteratorBaseET0_EUldE_St5arrayIPcLm2EEEEviS6_T1_,@function
        .size           _ZN2at6native29vectorized_elementwise_kernelILi4EZNS0_50_GLOBAL__N__2680c7bb_12_PowKernel_cu_b2145a98_318429pow_tensor_scalar_kernel_implIddEEvRNS_18TensorIteratorBaseET0_EUldE_St5arrayIPcLm2EEEEviS6_T1_,(.L_x_61707 - _ZN2at6native29vectorized_elementwise_kernelILi4EZNS0_50_GLOBAL__N__2680c7bb_12_PowKernel_cu_b2145a98_318429pow_tensor_scalar_kernel_implIddEEvRNS_18TensorIteratorBaseET0_EUldE_St5arrayIPcLm2EEEEviS6_T1_)
        .other          _ZN2at6native29vectorized_elementwise_kernelILi4EZNS0_50_GLOBAL__N__2680c7bb_12_PowKernel_cu_b2145a98_318429pow_tensor_scalar_kernel_implIddEEvRNS_18TensorIteratorBaseET0_EUldE_St5arrayIPcLm2EEEEviS6_T1_,@"STO_CUDA_ENTRY STV_DEFAULT"
_ZN2at6native29vectorized_elementwise_kernelILi4EZNS0_50_GLOBAL__N__2680c7bb_12_PowKernel_cu_b2145a98_318429pow_tensor_scalar_kernel_implIddEEvRNS_18TensorIteratorBaseET0_EUldE_St5arrayIPcLm2EEEEviS6_T1_:
.text._ZN2at6native29vectorized_elementwise_kernelILi4EZNS0_50_GLOBAL__N__2680c7bb_12_PowKernel_cu_b2145a98_318429pow_tensor_scalar_kernel_implIddEEvRNS_18TensorIteratorBaseET0_EUldE_St5arrayIPcLm2EEEEviS6_T1_:
        /* <DEDUP_REMOVED lines=30> */
.L_x_9939:
        /* <DEDUP_REMOVED lines=81> */
.L_x_9942:
        /* <DEDUP_REMOVED lines=8> */
.L_x_9943:
        /* <DEDUP_REMOVED lines=8> */
.L_x_9944:
        /* <DEDUP_REMOVED lines=9> */
.L_x_9945:
[----:B------:R-:W-:Y:S05]  /*0880*/  BSYNC B1 ;  /* 0x0000000000017941 */ /* 0x000fea0003800000 */
.L_x_9941:
[----:B------:R-:W-:-:S13]  /*0890*/  ISETP.GE.AND P0, PT, R21, R20, PT ;  /* 0x000000141500720c */ /* 0x000fda0003f06270 */
[----:B0-----:R-:W-:Y:S01]  /*08a0*/  @!P0 MOV R3, 0x8 ;  /* 0x0000000800038802 */ /* 0x001fe20000000f00 */
[----:B------:R-:W-:Y:S01]  /*08b0*/  @!P0 IMAD.IADD R2, R0, 0x1, R21 ;  /* 0x0000000100028824 */ /* 0x000fe200078e0215 */
[----:B------:R-:W0:Y:S01]  /*08c0*/  @!P0 DMUL R24, R24, R24 ;  /* 0x0000001818188228 */ /* 0x000e220000000000 */
[----:B------:R-:W-:Y:S02]  /*08d0*/  @!P0 IADD3 R21, R21, 0x80, RZ ;  /* 0x0000008015158810 */ /* 0x000fe40007ffe0ff */
[----:B------:R-:W-:-:S05]  /*08e0*/  @!P0 IMAD.WIDE.U32 R2, R2, R3, c[0x0][0x170] ;  /* 0x00005c0002028625 */ /* 0x000fca00078e0003 */
[----:B0-----:R0:W-:Y:S03]  /*08f0*/  @!P0 STG.E.64 [R2.64], R24 ;  /* 0x0000001802008986 */ /* 0x0011e6000c101b04 */
.L_x_9946:
[----:B------:R-:W-:Y:S05]  /*0900*/  BSYNC B0 ;  /* 0x0000000000007941 */ /* 0x000fea0003800000 */
.L_x_9940:
        /* <DEDUP_REMOVED lines=9> */
.L_x_9947:
        /* <DEDUP_REMOVED lines=14> */
.L_x_61707:


//--------------------- .text._ZN2at6native29vectorized_elementwise_kernelILi8EZNS0_50_GLOBAL__N__2680c7bb_12_PowKernel_cu_b2145a98_318429pow_tensor_scalar_kernel_implIddEEvRNS_18TensorIteratorBaseET0_EUldE_St5arrayIPcLm2EEEEviS6_T1_ --------------------------
	.section	.text._ZN2at6native29vectorized_elementwise_kernelILi8EZNS0_50_GLOBAL__N__2680c7bb_12_PowKernel_cu_b2145a98_318429pow_tensor_scalar_kernel_implIddEEvRNS_18TensorIteratorBaseET0_EUldE_St5arrayIPcLm2EEEEviS6_T1_,"ax",@progbits
	.sectioninfo	@"SHI_REGISTERS=4"
	.align	128
        .global         _ZN2at6native29vectorized_elementwise_kernelILi8EZNS0_50_GLOBAL__N__2680c7bb_12_PowKernel_cu_b2145a98_318429pow_tensor_scalar_kernel_implIddEEvRNS_18TensorIteratorBaseET0_EUldE_St5arrayIPcLm2EEEEviS6_T1_
        .type           _ZN2at6native29vectorized_elementwise_kernelILi8EZNS0_50_GLOBAL__N__2680c7bb_12_PowKernel_cu_b2145a98_318429pow_tensor_scalar_kernel_implIddEEvRNS_18TensorIteratorBaseET0_EUldE_St5arrayIPcLm2EEEEviS6_T1_,@function
        .size           _ZN2at6native29vectorized_elementwise_kernelILi8EZNS0_50_GLOBAL__N__2680c7bb_12_PowKernel_cu_b2145a98_318429pow_tensor_scalar_kernel_implIddEEvRNS_18TensorIteratorBaseET0_EUldE_St5arrayIPcLm2EEEEviS6_T1_,(.L_x_61708 - _ZN2at6native29vectorized_elementwise_kernelILi8EZNS0_50_GLOBAL__N__2680c7bb_12_PowKernel_cu_b2145a98_318429pow_tensor_scalar_kernel_implIddEEvRNS_18TensorIteratorBaseET0_EUldE_St5arrayIPcLm2EEEEviS6_T1_)
        .other          _ZN2at6native29vectorized_elementwise_kernelILi8EZNS0_50_GLOBAL__N__2680c7bb_12_PowKernel_cu_b2145a98_318429pow_tensor_scalar_kernel_implIddEEvRNS_18TensorIteratorBaseET0_EUldE_St5arrayIPcLm2EEEEviS6_T1_,@"STO_CUDA_ENTRY STV_DEFAULT"
_ZN2at6native29vectorized_elementwise_kernelILi8EZNS0_50_GLOBAL__N__2680c7bb_12_PowKernel_cu_b2145a98_318429pow_tensor_scalar_kernel_implIddEEvRNS_18TensorIteratorBaseET0_EUldE_St5arrayIPcLm2EEEEviS6_T1_:
.text._ZN2at6native29vectorized_elementwise_kernelILi8EZNS0_50_GLOBAL__N__2680c7bb_12_PowKernel_cu_b2145a98_318429pow_tensor_scalar_kernel_implIddEEvRNS_18TensorIteratorBaseET0_EUldE_St5arrayIPcLm2EEEEviS6_T1_:
[----:B------:R-:W-:Y:S02]  /*0000*/  MOV R1, c[0x0][0x28] ;  /* 0x00000a0000017a02 */ /* 0x000fe40000000f00 */
[----:B------:R-:W-:Y:S05]  /*0010*/  EXIT ;  /* 0x000000000000794d */ /* 0x000fea0003800000 */
.L_x_9948:
        /* <DEDUP_REMOVED lines=14> */
.L_x_61708:


//--------------------- .text._ZN2at6native18elementwise_kernelILi128ELi4EZNS0_15gpu_kernel_implIZNS0_50_GLOBAL__N__2680c7bb_12_PowKernel_cu_b2145a98_318429pow_tensor_scalar_kernel_implIssEEvRNS_18TensorIteratorBaseET0_EUlsE2_EEvS6_RKT_EUliE_EEviT1_ --------------------------
	.section	.text._ZN2at6native18elementwise_kernelILi128ELi4EZNS0_15gpu_kernel_implIZNS0_50_GLOBAL__N__2680c7bb_12_PowKernel_cu_b2145a98_318429pow_tensor_scalar_kernel_implIssEEvRNS_18TensorIteratorBaseET0_EUlsE2_EEvS6_RKT_EUliE_EEviT1_,"ax",@progbits
	.sectioninfo	@"SHI_REGISTERS=26"
	.align	128
        .global         _ZN2at6native18elementwise_kernelILi128ELi4EZNS0_15gpu_kernel_implIZNS0_50_GLOBAL__N__2680c7bb_12_PowKernel_cu_b2145a98_318429pow_tensor_scalar_kernel_implIssEEvRNS_18TensorIteratorBaseET0_EUlsE2_EEvS6_RKT_EUliE_EEviT1_
        .type           _ZN2at6native18elementwise_kernelILi128ELi4EZNS0_15gpu_kernel_implIZNS0_50_GLOBAL__N__2680c7bb_12_PowKernel_cu_b2145a98_318429pow_tensor_scalar_kernel_implIssEEvRNS_18TensorIteratorBaseET0_EUlsE2_EEvS6_RKT_EUliE_EEviT1_,@function
        .size           _ZN2at6native18elementwise_kernelILi128ELi4EZNS0_15gpu_kernel_implIZNS0_50_GLOBAL__N__2680c7bb_12_PowKernel_cu_b2145a98_318429pow_tensor_scalar_kernel_implIssEEvRNS_18TensorIteratorBaseET0_EUlsE2_EEvS6_RKT_EUliE_EEviT1_,(.L_x_61709 - _ZN2at6native18elementwise_kernelILi128ELi4EZNS0_15gpu_kernel_implIZNS0_50_GLOBAL__N__2680c7bb_12_PowKernel_cu_b2145a98_318429pow_tensor_scalar_kernel_implIssEEvRNS_18TensorIteratorBaseET0_EUlsE2_EEvS6_RKT_EUliE_EEviT1_)
        .other          _ZN2at6native18elementwise_kernelILi128ELi4EZNS0_15gpu_kernel_implIZNS0_50_GLOBAL__N__2680c7bb_12_PowKernel_cu_b2145a98_318429pow_tensor_scalar_kernel_implIssEEvRNS_18TensorIteratorBaseET0_EUlsE2_EEvS6_RKT_EUliE_EEviT1_,@"STO_CUDA_ENTRY STV_DEFAULT"
_ZN2at6native18elementwise_kernelILi128ELi4EZNS0_15gpu_kernel_implIZNS0_50_GLOBAL__N__2680c7bb_12_PowKernel_cu_b2145a98_318429pow_tensor_scalar_kernel_implIssEEvRNS_18TensorIteratorBaseET0_EUlsE2_EEvS6_RKT_EUliE_EEviT1_:
.text._ZN2at6native18elementwise_kernelILi128ELi4EZNS0_15gpu_kernel_implIZNS0_50_GLOBAL__N__2680c7bb_12_PowKernel_cu_b2145a98_318429pow_tensor_scalar_kernel_implIssEEvRNS_18TensorIteratorBaseET0_EUlsE2_EEvS6_RKT_EUliE_EEviT1_:
        /* <DEDUP_REMOVED lines=236> */
.L_x_9951:
        /* <DEDUP_REMOVED lines=16> */
[----:B------:R0:W5:Y:S01]  /*0fc0*/  LDG.E.S8 R0, [R2.64] ;  /* 0x0000002402007981 */ /* 0x000162000c1e1300 */
[----:B------:R-:W-:Y:S05]  /*0fd0*/  BRA `(.L_x_9957) ;  /* 0x00000d9000007947 */ /* 0x000fea0003800000 */
.L_x_9955:
[----:B------:R0:W5:Y:S01]  /*0fe0*/  LDG.E.U8 R0, [R2.64] ;  /* 0x0000002402007981 */ /* 0x000162000c1e1100 */
[----:B------:R-:W-:Y:S05]  /*0ff0*/  BRA `(.L_x_9957) ;  /* 0x00000d7000007947 */ /* 0x000fea0003800000 */
.L_x_9954:
[----:B------:R-:W-:-:S13]  /*1000*/  ISETP.NE.AND P0, PT, R4, 0x2, PT ;  /* 0x000000020400780c */ /* 0x000fda0003f05270 */
[----:B------:R-:W-:Y:S05]  /*1010*/  @!P0 BRA `(.L_x_9958) ;  /* 0x0000008000008947 */ /* 0x000fea0003800000 */
[----:B------:R-:W-:-:S13]  /*1020*/  ISETP.NE.AND P0, PT, R4, 0x3, PT ;  /* 0x000000030400780c */ /* 0x000fda0003f05270 */
[----:B------:R-:W-:Y:S05]  /*1030*/  @!P0 BRA `(.L_x_9959) ;  /* 0x0000004000008947 */ /* 0x000fea0003800000 */
[----:B------:R-:W-:-:S13]  /*1040*/  ISETP.NE.AND P0, PT, R4, 0x4, PT ;  /* 0x000000040400780c */ /* 0x000fda0003f05270 */
[----:B------:R-:W-:Y:S05]  /*1050*/  @P0 BRA `(.L_x_9956) ;  /* 0x00000b9000000947 */ /* 0x000fea0003800000 */
[----:B------:R0:W5:Y:S01]  /*1060*/  LDG.E.U16 R0, [R2.64] ;  /* 0x0000002402007981 */ /* 0x000162000c1e1500 */
[----:B------:R-:W-:Y:S05]  /*1070*/  BRA `(.L_x_9957) ;  /* 0x00000cf000007947 */ /* 0x000fea0003800000 */
.L_x_9959:
[----:B------:R0:W5:Y:S01]  /*1080*/  LDG.E.U16 R0, [R2.64] ;  /* 0x0000002402007981 */ /* 0x000162000c1e1500 */
[----:B------:R-:W-:Y:S05]  /*1090*/  BRA `(.L_x_9957) ;  /* 0x00000cd000007947 */ /* 0x000fea0003800000 */
.L_x_9958:
[----:B------:R0:W5:Y:S01]  /*10a0*/  LDG.E.U16 R0, [R2.64] ;  /* 0x0000002402007981 */ /* 0x000162000c1e1500 */
[----:B------:R-:W-:Y:S05]  /*10b0*/  BRA `(.L_x_9957) ;  /* 0x00000cb000007947 */ /* 0x000fea0003800000 */
.L_x_9953:
[----:B------:R-:W-:-:S13]  /*10c0*/  ISETP.GT.AND P0, PT, R4, 0x6, PT ;  /* 0x000000060400780c */ /* 0x000fda0003f04270 */
[----:B------:R-:W-:Y:S05]  /*10d0*/  @P0 BRA `(.L_x_9960) ;  /* 0x000000c000000947 */ /* 0x000fea0003800000 */
[----:B------:R-:W-:-:S13]  /*10e0*/  ISETP.NE.AND P0, PT, R4, 0x5, PT ;  /* 0x000000050400780c */ /* 0x000fda0003f05270 */
[----:B------:R-:W-:Y:S05]  /*10f0*/  @!P0 BRA `(.L_x_9961) ;  /* 0x0000005000008947 */ /* 0x000fea0003800000 */
[----:B------:R-:W-:-:S13]  /*1100*/  ISETP.NE.AND P0, PT, R4, 0x6, PT ;  /* 0x000000060400780c */ /* 0x000fda0003f05270 */
[----:B------:R-:W-:Y:S05]  /*1110*/  @P0 BRA `(.L_x_9956) ;  /* 0x00000ad000000947 */ /* 0x000fea0003800000 */
[----:B------:R-:W2:Y:S02]  /*1120*/  LDG.E R2, [R2.64] ;  /* 0x0000002402027981 */ /* 0x000ea4000c1e1900 */
[----:B--2---:R0:W1:Y:S01]  /*1130*/  F2I.FTZ.TRUNC.NTZ R0, R2 ;  /* 0x0000000200007305 */ /* 0x004062000021f100 */
[----:B------:R-:W-:Y:S05]  /*1140*/  BRA `(.L_x_9957) ;  /* 0x00000c2000007947 */ /* 0x000fea0003800000 */
.L_x_9961:
[----:B------:R-:W2:Y:S02]  /*1150*/  LDG.E.U16 R4, [R2.64] ;  /* 0x0000002402047981 */ /* 0x000ea4000c1e1500 */
[----:B--2---:R-:W-:-:S06]  /*1160*/  HADD2.F32 R4, -RZ, R4.H0_H0 ;  /* 0x20000004ff047230 */ /* 0x004fcc0000004100 */
[----:B------:R-:W0:Y:S02]  /*1170*/  F2I.FTZ.TRUNC.NTZ R4, R4 ;  /* 0x0000000400047305 */ /* 0x000e24000021f100 */
[----:B0-----:R-:W-:Y:S01]  /*1180*/  PRMT R0, R4, 0x7610, R0 ;  /* 0x0000761004007816 */ /* 0x001fe20000000000 */
[----:B------:R-:W-:Y:S05]  /*1190*/  BRA `(.L_x_9957) ;  /* 0x00000bd000007947 */ /* 0x000fea0003800000 */
.L_x_9960:
[----:B------:R-:W-:-:S13]  /*11a0*/  ISETP.NE.AND P0, PT, R4, 0x7, PT ;  /* 0x000000070400780c */ /* 0x000fda0003f05270 */
[----:B------:R-:W-:Y:S05]  /*11b0*/  @!P0 BRA `(.L_x_9962) ;  /* 0x000000c000008947 */ /* 0x000fea0003800000 */
[----:B------:R-:W-:-:S13]  /*11c0*/  ISETP.NE.AND P0, PT, R4, 0x8, PT ;  /* 0x000000080400780c */ /* 0x000fda0003f05270 */
[----:B------:R-:W-:Y:S05]  /*11d0*/  @!P0 BRA `(.L_x_9963) ;  /* 0x0000005000008947 */ /* 0x000fea0003800000 */
[----:B------:R-:W-:-:S13]  /*11e0*/  ISETP.NE.AND P0, PT, R4, 0x9, PT ;  /* 0x000000090400780c */ /* 0x000fda0003f05270 */
[----:B------:R-:W-:Y:S05]  /*11f0*/  @P0 BRA `(.L_x_9956) ;  /* 0x000009f000000947 */ /* 0x000fea0003800000 */
[----:B------:R-:W2:Y:S02]  /*1200*/  LDG.E R2, [R2.64] ;  /* 0x0000002402027981 */ /* 0x000ea4000c1e1900 */
[----:B--2---:R0:W1:Y:S01]  /*1210*/  F2I.FTZ.TRUNC.NTZ R0, R2 ;  /* 0x0000000200007305 */ /* 0x004062000021f100 */
[----:B------:R-:W-:Y:S05]  /*1220*/  BRA `(.L_x_9957) ;  /* 0x00000b4000007947 */ /* 0x000fea0003800000 */
.L_x_9963:
[----:B------:R-:W2:Y:S02]  /*1230*/  LDG.E.U16 R2, [R2.64] ;  /* 0x0000002402027981 */ /* 0x000ea4000c1e1500 */
[----:B--2---:R-:W-:-:S06]  /*1240*/  HADD2.F32 R4, -RZ, R2.H0_H0 ;  /* 0x20000002ff047230 */ /* 0x004fcc0000004100 */
[----:B------:R-:W0:Y:S02]  /*1250*/  F2I.FTZ.TRUNC.NTZ R4, R4 ;  /* 0x0000000400047305 */ /* 0x000e24000021f100 */
[----:B0-----:R-:W-:Y:S01]  /*1260*/  PRMT R0, R4, 0x7610, R0 ;  /* 0x0000761004007816 */ /* 0x001fe20000000000 */
[----:B------:R-:W-:Y:S05]  /*1270*/  BRA `(.L_x_9957) ;  /* 0x00000af000007947 */ /* 0x000fea0003800000 */
.L_x_9962:
[----:B------:R-:W2:Y:S02]  /*1280*/  LDG.E.64 R2, [R2.64] ;  /* 0x0000002402027981 */ /* 0x000ea4000c1e1b00 */
[----:B--2---:R0:W1:Y:S01]  /*1290*/  F2I.F64.TRUNC R0, R2 ;  /* 0x0000000200007311 */ /* 0x004062000030d100 */
[----:B------:R-:W-:Y:S05]  /*12a0*/  BRA `(.L_x_9957) ;  /* 0x00000ac000007947 */ /* 0x000fea0003800000 */
.L_x_9952:
        /* <DEDUP_REMOVED lines=10> */
[----:B------:R-:W-:Y:S01]  /*1350*/  SEL R0, RZ, 0x1, !P0 ;  /* 0x00000001ff007807 */ /* 0x000fe20004000000 */
[----:B------:R-:W-:Y:S05]  /*1360*/  BRA `(.L_x_9957) ;  /* 0x00000a0000007947 */ /* 0x000fea0003800000 */
.L_x_9966:
[----:B------:R-:W2:Y:S02]  /*1370*/  LDG.E.64 R2, [R2.64] ;  /* 0x0000002402027981 */ /* 0x000ea4000c1e1b00 */
[----:B--2---:R0:W1:Y:S01]  /*1380*/  F2I.F64.TRUNC R0, R2 ;  /* 0x0000000200007311 */ /* 0x004062000030d100 */
[----:B------:R-:W-:Y:S05]  /*1390*/  BRA `(.L_x_9957) ;  /* 0x000009d000007947 */ /* 0x000fea0003800000 */
.L_x_9965:
        /* <DEDUP_REMOVED lines=24> */
[----:B------:R-:W-:-:S06]  /*1520*/  LOP3.LUT R5, R5, 0x80000000, R0, 0xf8, !PT ;  /* 0x8000000005057812 */ /* 0x000fcc00078ef800 */
[----:B------:R-:W0:Y:S02]  /*1530*/  F2I.FTZ.TRUNC.NTZ R5, R5 ;  /* 0x0000000500057305 */ /* 0x000e24000021f100 */
[----:B0-----:R-:W-:Y:S01]  /*1540*/  PRMT R0, R5, 0x7610, R0 ;  /* 0x0000761005007816 */ /* 0x001fe20000000000 */
[----:B------:R-:W-:Y:S05]  /*1550*/  BRA `(.L_x_9957) ;  /* 0x0000081000007947 */ /* 0x000fea0003800000 */
.L_x_9968:
        /* <DEDUP_REMOVED lines=11> */
[----:B------:R-:W-:-:S06]  /*1610*/  LOP3.LUT R4, R4, 0x80000000, R5, 0xf8, !PT ;  /* 0x8000000004047812 */ /* 0x000fcc00078ef805 */
[----:B------:R-:W0:Y:S02]  /*1620*/  F2I.FTZ.TRUNC.NTZ R4, R4 ;  /* 0x0000000400047305 */ /* 0x000e24000021f100 */
[----:B0-----:R-:W-:Y:S01]  /*1630*/  PRMT R0, R4, 0x7610, R0 ;  /* 0x0000761004007816 */ /* 0x001fe20000000000 */
[----:B------:R-:W-:Y:S05]  /*1640*/  BRA `(.L_x_9957) ;  /* 0x0000072000007947 */ /* 0x000fea0003800000 */
.L_x_9967:
[----:B------:R-:W2:Y:S02]  /*1650*/  LDG.E.U16 R2, [R2.64] ;  /* 0x0000002402027981 */ /* 0x000ea4000c1e1500 */
[----:B--2---:R-:W-:-:S04]  /*1660*/  PRMT R2, RZ, 0x5410, R2 ;  /* 0x00005410ff027816 */ /* 0x004fc80000000002 */
[----:B------:R0:W1:Y:S01]  /*1670*/  F2I.FTZ.TRUNC.NTZ R0, R2 ;  /* 0x0000000200007305 */ /* 0x000062000021f100 */
[----:B------:R-:W-:Y:S05]  /*1680*/  BRA `(.L_x_9957) ;  /* 0x000006e000007947 */ /* 0x000fea0003800000 */
.L_x_9964:
        /* <DEDUP_REMOVED lines=10> */
.L_x_9971:
        /* <DEDUP_REMOVED lines=21> */
.L_x_9975:
[----:B------:R-:W-:Y:S05]  /*1880*/  BSYNC B1 ;  /* 0x0000000000017941 */ /* 0x000fea0003800000 */
.L_x_9974:
[----:B------:R-:W-:Y:S01]  /*1890*/  IMAD.SHL.U32 R2, R2, 0x100000, RZ ;  /* 0x0010000002027824 */ /* 0x000fe200078e00ff */
[----:B------:R-:W-:-:S04]  /*18a0*/  LEA R3, R0, 0x3b800000, 0x17 ;  /* 0x3b80000000037811 */ /* 0x000fc800078eb8ff */
[----:B------:R-:W-:Y:S02]  /*18b0*/  LOP3.LUT R4, R3, R2, R4, 0xfe, !PT ;  /* 0x0000000203047212 */ /* 0x000fe400078efe04 */
.L_x_9973:
[----:B------:R-:W-:Y:S05]  /*18c0*/  BSYNC B0 ;  /* 0x0000000000007941 */ /* 0x000fea0003800000 */
.L_x_9972:
[----:B------:R-:W0:Y:S02]  /*18d0*/  F2I.FTZ.TRUNC.NTZ R4, R4 ;  /* 0x0000000400047305 */ /* 0x000e24000021f100 */
[----:B0-----:R-:W-:Y:S01]  /*18e0*/  PRMT R0, R4, 0x7610, R0 ;  /* 0x0000761004007816 */ /* 0x001fe20000000000 */
[----:B------:R-:W-:Y:S05]  /*18f0*/  BRA `(.L_x_9957) ;  /* 0x0000047000007947 */ /* 0x000fea0003800000 */
.L_x_9970:
        /* <DEDUP_REMOVED lines=21> */
.L_x_9979:
[----:B------:R-:W-:Y:S05]  /*1a50*/  BSYNC B1 ;  /* 0x0000000000017941 */ /* 0x000fea0003800000 */
.L_x_9978:
[----:B------:R-:W-:Y:S01]  /*1a60*/  IMAD.SHL.U32 R2, R2, 0x200000, RZ ;  /* 0x0020000002027824 */ /* 0x000fe200078e00ff */
[----:B------:R-:W-:-:S04]  /*1a70*/  LEA R3, R0, 0x37800000, 0x17 ;  /* 0x3780000000037811 */ /* 0x000fc800078eb8ff */
[----:B------:R-:W-:Y:S02]  /*1a80*/  LOP3.LUT R4, R3, R2, R4, 0xfe, !PT ;  /* 0x0000000203047212 */ /* 0x000fe400078efe04 */
.L_x_9977:
[----:B------:R-:W-:Y:S05]  /*1a90*/  BSYNC B0 ;  /* 0x0000000000007941 */ /* 0x000fea0003800000 */
.L_x_9976:
[----:B------:R-:W0:Y:S02]  /*1aa0*/  F2I.FTZ.TRUNC.NTZ R4, R4 ;  /* 0x0000000400047305 */ /* 0x000e24000021f100 */
[----:B0-----:R-:W-:Y:S01]  /*1ab0*/  PRMT R0, R4, 0x7610, R0 ;  /* 0x0000761004007816 */ /* 0x001fe20000000000 */
[----:B------:R-:W-:Y:S05]  /*1ac0*/  BRA `(.L_x_9957) ;  /* 0x000002a000007947 */ /* 0x000fea0003800000 */
.L_x_9969:
        /* <DEDUP_REMOVED lines=14> */
.L_x_9983:
[----:B------:R-:W-:Y:S05]  /*1bb0*/  BSYNC B0 ;  /* 0x0000000000007941 */ /* 0x000fea0003800000 */
.L_x_9982:
[----:B------:R-:W0:Y:S02]  /*1bc0*/  F2I.FTZ.TRUNC.NTZ R4, R4 ;  /* 0x0000000400047305 */ /* 0x000e24000021f100 */
[----:B0-----:R-:W-:Y:S01]  /*1bd0*/  PRMT R0, R4, 0x7610, R0 ;  /* 0x0000761004007816 */ /* 0x001fe20000000000 */
[----:B------:R-:W-:Y:S05]  /*1be0*/  BRA `(.L_x_9957) ;  /* 0x0000018000007947 */ /* 0x000fea0003800000 */
.L_x_9956:
        /* <DEDUP_REMOVED lines=21> */
.L_x_9981:
[----:B------:R0:W5:Y:S01]  /*1d40*/  LDG.E.U16 R0, [R2.64] ;  /* 0x0000002402007981 */ /* 0x000162000c1e1500 */
[----:B------:R-:W-:Y:S05]  /*1d50*/  BRA `(.L_x_9957) ;  /* 0x0000001000007947 */ /* 0x000fea0003800000 */
.L_x_9980:
[----:B------:R0:W5:Y:S02]  /*1d60*/  LDG.E.U16 R0, [R2.64] ;  /* 0x0000002402007981 */ /* 0x000164000c1e1500 */
.L_x_9957:
[----:B------:R-:W2:Y:S01]  /*1d70*/  LDC.U16 R5, c[0x0][0x370] ;  /* 0x0000dc00ff057b82 */ /* 0x000ea20000000400 */
[----:B------:R-:W-:Y:S01]  /*1d80*/  BSSY B0, `(.L_x_9984) ;  /* 0x000003b000007945 */ /* 0x000fe20003800000 */
[----:B0-2---:R-:W-:-:S04]  /*1d90*/  PRMT R2, R5, 0x9910, RZ ;  /* 0x0000991005027816 */ /* 0x005fc800000000ff */
[----:B------:R-:W-:-:S13]  /*1da0*/  ISETP.GE.AND P0, PT, R2, RZ, PT ;  /* 0x000000ff0200720c */ /* 0x000fda0003f06270 */
[----:B------:R-:W-:Y:S05]  /*1db0*/  @!P0 BRA `(.L_x_9985) ;  /* 0x000002d000008947 */ /* 0x000fea0003800000 */
[----:B------:R-:W-:Y:S01]  /*1dc0*/  ISETP.NE.AND P0, PT, R2, RZ, PT ;  /* 0x000000ff0200720c */ /* 0x000fe20003f05270 */
[----:B------:R-:W-:-:S12]  /*1dd0*/  IMAD.MOV.U32 R3, RZ, RZ, 0x1 ;  /* 0x00000001ff037424 */ /* 0x000fd800078e00ff */
[----:B------:R-:W-:Y:S05]  /*1de0*/  @!P0 BRA `(.L_x_9986) ;  /* 0x0000034000008947 */ /* 0x000fea0003800000 */
[C---:B------:R-:W-:Y:S01]  /*1df0*/  LOP3.LUT R3, R5.reuse, 0x1, RZ, 0xc0, !PT ;  /* 0x0000000105037812 */ /* 0x040fe200078ec0ff */
[----:B------:R-:W-:Y:S01]  /*1e00*/  IMAD.MOV.U32 R4, RZ, RZ, c[0x0][0x370] ;  /* 0x0000dc00ff047624 */ /* 0x000fe200078e00ff */
[----:B------:R-:W-:Y:S01]  /*1e10*/  IADD3 R2, R5, 0x1, RZ ;  /* 0x0000000105027810 */ /* 0x000fe20007ffe0ff */
[----:B------:R-:W-:Y:S01]  /*1e20*/  BSSY B1, `(.L_x_9987) ;  /* 0x0000025000017945 */ /* 0x000fe20003800000 */
[----:B------:R-:W-:Y:S02]  /*1e30*/  ISETP.NE.U32.AND P0, PT, R3, 0x1, PT ;  /* 0x000000010300780c */ /* 0x000fe40003f05070 */
[----:B------:R-:W-:Y:S02]  /*1e40*/  LOP3.LUT R3, R2, 0xffff, RZ, 0xc0, !PT ;  /* 0x0000ffff02037812 */ /* 0x000fe400078ec0ff */
[----:B-1---5:R-:W-:Y:S02]  /*1e50*/  SEL R2, R0, 0x1, !P0 ;  /* 0x0000000100027807 */ /* 0x022fe40004000000 */
[----:B------:R-:W-:-:S02]  /*1e60*/  ISETP.GE.U32.AND P0, PT, R3, 0x3, PT ;  /* 0x000000030300780c */ /* 0x000fc40003f06070 */
[----:B------:R-:W-:Y:S02]  /*1e70*/  PRMT R6, R0, 0x9910, RZ ;  /* 0x0000991000067816 */ /* 0x000fe400000000ff */
[----:B------:R-:W-:Y:S02]  /*1e80*/  PRMT R3, R2, 0x9910, RZ ;  /* 0x0000991002037816 */ /* 0x000fe400000000ff */
[----:B------:R-:W-:Y:S01]  /*1e90*/  LOP3.LUT R0, R4, 0xffff, RZ, 0xc0, !PT ;  /* 0x0000ffff04007812 */ /* 0x000fe200078ec0ff */
[----:B------:R-:W-:-:S03]  /*1ea0*/  IMAD.MOV.U32 R2, RZ, RZ, R6 ;  /* 0x000000ffff027224 */ /* 0x000fc600078e0006 */
[----:B------:R-:W-:Y:S01]  /*1eb0*/  LEA.HI R0, R0, R5, RZ, 0x11 ;  /* 0x0000000500007211 */ /* 0x000fe200078f88ff */
[----:B------:R-:W-:Y:S02]  /*1ec0*/  IMAD R2, R2, R2, RZ ;  /* 0x0000000202027224 */ /* 0x000fe400078e02ff */
[----:B------:R-:W-:Y:S05]  /*1ed0*/  @!P0 BRA `(.L_x_9988) ;  /* 0x0000019000008947 */ /* 0x000fea0003800000 */
[----:B------:R-:W-:Y:S02]  /*1ee0*/  PRMT R0, R0, 0x9910, RZ ;  /* 0x0000991000007816 */ /* 0x000fe400000000ff */
[----:B------:R-:W-:Y:S02]  /*1ef0*/  PRMT R4, R2, 0x7610, R4 ;  /* 0x0000761002047816 */ /* 0x000fe40000000004 */
[----:B------:R-:W-:-:S04]  /*1f00*/  SHF.R.S32.HI R0, RZ, 0x1, R0 ;  /* 0x00000001ff007819 */ /* 0x000fc80000011400 */
[----:B------:R-:W-:-:S04]  /*1f10*/  PRMT R5, R0, 0x7610, R5 ;  /* 0x0000761000057816 */ /* 0x000fc80000000005 */
.L_x_9989:
[C---:B------:R-:W-:Y:S02]  /*1f20*/  LOP3.LUT R2, R5.reuse, 0xffff, RZ, 0xc0, !PT ;  /* 0x0000ffff05027812 */ /* 0x040fe400078ec0ff */
[----:B------:R-:W-:Y:S02]  /*1f30*/  LOP3.LUT R0, R5, 0x1, RZ, 0xc0, !PT ;  /* 0x0000000105007812 */ /* 0x000fe400078ec0ff */
[----:B------:R-:W-:Y:S02]  /*1f40*/  PRMT R6, R3, 0x9910, RZ ;  /* 0x0000991003067816 */ /* 0x000fe400000000ff */
[----:B------:R-:W-:Y:S02]  /*1f50*/  LEA.HI R3, R2, R5, RZ, 0x11 ;  /* 0x0000000502037211 */ /* 0x000fe400078f88ff */
[----:B------:R-:W-:Y:S01]  /*1f60*/  ISETP.NE.U32.AND P0, PT, R0, 0x1, PT ;  /* 0x000000010000780c */ /* 0x000fe20003f05070 */
[----:B------:R-:W-:Y:S01]  /*1f70*/  IMAD.MOV.U32 R2, RZ, RZ, R6 ;  /* 0x000000ffff027224 */ /* 0x000fe200078e0006 */
[----:B------:R-:W-:-:S02]  /*1f80*/  IADD3 R5, R5, 0x1, RZ ;  /* 0x0000000105057810 */ /* 0x000fc40007ffe0ff */
[----:B------:R-:W-:Y:S02]  /*1f90*/  SEL R0, R4, 0x1, !P0 ;  /* 0x0000000104007807 */ /* 0x000fe40004000000 */
[----:B------:R-:W-:Y:S02]  /*1fa0*/  LOP3.LUT R5, R5, 0xffff, RZ, 0xc0, !PT ;  /* 0x0000ffff05057812 */ /* 0x000fe400078ec0ff */
[----:B------:R-:W-:Y:S02]  /*1fb0*/  PRMT R0, R0, 0x9910, RZ ;  /* 0x0000991000007816 */ /* 0x000fe400000000ff */
[----:B------:R-:W-:Y:S02]  /*1fc0*/  ISETP.GE.U32.AND P0, PT, R5, 0x3, PT ;  /* 0x000000030500780c */ /* 0x000fe40003f06070 */
[----:B------:R-:W-:Y:S01]  /*1fd0*/  PRMT R6, R3, 0x9910, RZ ;  /* 0x0000991003067816 */ /* 0x000fe200000000ff */
[----:B------:R-:W-:Y:S01]  /*1fe0*/  IMAD.MOV.U32 R3, RZ, RZ, R0 ;  /* 0x000000ffff037224 */ /* 0x000fe200078e0000 */
[----:B------:R-:W-:-:S03]  /*1ff0*/  PRMT R7, R4, 0x9910, RZ ;  /* 0x0000991004077816 */ /* 0x000fc600000000ff */
[----:B------:R-:W-:Y:S02]  /*2000*/  IMAD.MOV.U32 R0, RZ, RZ, R6 ;  /* 0x000000ffff007224 */ /* 0x000fe400078e0006 */
[----:B------:R-:W-:Y:S02]  /*2010*/  IMAD.MOV.U32 R4, RZ, RZ, R7 ;  /* 0x000000ffff047224 */ /* 0x000fe400078e0007 */
[----:B------:R-:W-:Y:S01]  /*2020*/  IMAD R3, R2, R3, RZ ;  /* 0x0000000302037224 */ /* 0x000fe200078e02ff */
[----:B------:R-:W-:Y:S01]  /*2030*/  SHF.R.S32.HI R0, RZ, 0x1, R0 ;  /* 0x00000001ff007819 */ /* 0x000fe20000011400 */
[----:B------:R-:W-:-:S03]  /*2040*/  IMAD R4, R4, R4, RZ ;  /* 0x0000000404047224 */ /* 0x000fc600078e02ff */
[----:B------:R-:W-:Y:S01]  /*2050*/  PRMT R5, R0, 0x7610, R5 ;  /* 0x0000761000057816 */ /* 0x000fe20000000005 */
[----:B------:R-:W-:Y:S05]  /*2060*/  @P0 BRA `(.L_x_9989) ;  /* 0xfffffeb000000947 */ /* 0x000fea000383ffff */
.L_x_9988:
[----:B------:R-:W-:Y:S05]  /*2070*/  BSYNC B1 ;  /* 0x0000000000017941 */ /* 0x000fea0003800000 */
.L_x_9987:
[----:B------:R-:W-:Y:S05]  /*2080*/  BRA `(.L_x_9986) ;  /* 0x000000a000007947 */ /* 0x000fea0003800000 */
.L_x_9985:
[----:B-1---5:R-:W-:Y:S01]  /*2090*/  PRMT R0, R0, 0x9910, RZ ;  /* 0x0000991000007816 */ /* 0x022fe200000000ff */
[----:B------:R-:W-:-:S03]  /*20a0*/  IMAD.MOV.U32 R3, RZ, RZ, 0x1 ;  /* 0x00000001ff037424 */ /* 0x000fc600078e00ff */
[----:B------:R-:W-:-:S13]  /*20b0*/  ISETP.NE.AND P0, PT, R0, 0x1, PT ;  /* 0x000000010000780c */ /* 0x000fda0003f05270 */
[----:B------:R-:W-:Y:S05]  /*20c0*/  @!P0 BRA `(.L_x_9986) ;  /* 0x0000006000008947 */ /* 0x000fea0003800000 */
[----:B------:R-:W-:Y:S01]  /*20d0*/  ISETP.NE.AND P0, PT, R0, -0x1, PT ;  /* 0xffffffff0000780c */ /* 0x000fe20003f05270 */
[----:B------:R-:W-:-:S12]  /*20e0*/  IMAD.MOV.U32 R3, RZ, RZ, 0x1 ;  /* 0x00000001ff037424 */ /* 0x000fd800078e00ff */
[----:B------:R-:W-:-:S04]  /*20f0*/  @!P0 LOP3.LUT R5, R5, 0x1, RZ, 0xc0, !PT ;  /* 0x0000000105058812 */ /* 0x000fc800078ec0ff */
[----:B------:R-:W-:-:S04]  /*2100*/  @!P0 ISETP.NE.U32.AND P1, PT, R5, 0x1, PT ;  /* 0x000000010500880c */ /* 0x000fc80003f25070 */
[----:B------:R-:W-:-:S04]  /*2110*/  @!P0 SEL R3, R3, 0xffff, P1 ;  /* 0x0000ffff03038807 */ /* 0x000fc80000800000 */
[----:B------:R-:W-:Y:S02]  /*2120*/  @P0 PRMT R3, RZ, 0x7610, R3 ;  /* 0x00007610ff030816 */ /* 0x000fe40000000003 */
.L_x_9986:
[----:B------:R-:W-:Y:S05]  /*2130*/  BSYNC B0 ;  /* 0x0000000000007941 */ /* 0x000fea0003800000 */
.L_x_9984:
[----:B------:R-:W0:Y:S02]  /*2140*/  LDC.U8 R2, c[0x0][0x380] ;  /* 0x0000e000ff027b82 */ /* 0x000e240000000000 */
[----:B01---5:R-:W-:-:S04]  /*2150*/  PRMT R0, R2, 0x9910, RZ ;  /* 0x0000991002007816 */ /* 0x023fc800000000ff */
        /* <DEDUP_REMOVED lines=10> */
[----:B------:R0:W-:Y:S01]  /*2200*/  STG.E.U8 [R16.64], R3 ;  /* 0x0000000310007986 */ /* 0x0001e2000c101124 */
[----:B------:R-:W-:Y:S05]  /*2210*/  BRA `(.L_x_9995) ;  /* 0x00000e1000007947 */ /* 0x000fea0003800000 */
.L_x_9993:
[----:B------:R0:W-:Y:S01]  /*2220*/  STG.E.U8 [R16.64], R3 ;  /* 0x0000000310007986 */ /* 0x0001e2000c101124 */
[----:B------:R-:W-:Y:S05]  /*2230*/  BRA `(.L_x_9995) ;  /* 0x00000df000007947 */ /* 0x000fea0003800000 */
.L_x_9992:
[----:B------:R-:W-:-:S13]  /*2240*/  ISETP.NE.AND P0, PT, R0, 0x2, PT ;  /* 0x000000020000780c */ /* 0x000fda0003f05270 */
[----:B------:R-:W-:Y:S05]  /*2250*/  @!P0 BRA `(.L_x_9996) ;  /* 0x000000c000008947 */ /* 0x000fea0003800000 */
[----:B------:R-:W-:-:S13]  /*2260*/  ISETP.NE.AND P0, PT, R0, 0x3, PT ;  /* 0x000000030000780c */ /* 0x000fda0003f05270 */
[----:B------:R-:W-:Y:S05]  /*2270*/  @!P0 BRA `(.L_x_9997) ;  /* 0x0000007000008947 */ /* 0x000fea0003800000 */
[----:B------:R-:W-:-:S13]  /*2280*/  ISETP.NE.AND P0, PT, R0, 0x4, PT ;  /* 0x000000040000780c */ /* 0x000fda0003f05270 */
[----:B------:R-:W-:Y:S05]  /*2290*/  @P0 BRA `(.L_x_9994) ;  /* 0x00000be000000947 */ /* 0x000fea0003800000 */
[----:B------:R-:W-:-:S05]  /*22a0*/  PRMT R3, R3, 0x9910, RZ ;  /* 0x0000991003037816 */ /* 0x000fca00000000ff */
[----:B------:R-:W-:-:S05]  /*22b0*/  IMAD.MOV.U32 R2, RZ, RZ, R3 ;  /* 0x000000ffff027224 */ /* 0x000fca00078e0003 */
[----:B------:R-:W-:-:S05]  /*22c0*/  SHF.R.S32.HI R3, RZ, 0x1f, R2 ;  /* 0x0000001fff037819 */ /* 0x000fca0000011402 */
[----:B------:R0:W-:Y:S01]  /*22d0*/  STG.E.64 [R16.64], R2 ;  /* 0x0000000210007986 */ /* 0x0001e2000c101b24 */
[----:B------:R-:W-:Y:S05]  /*22e0*/  BRA `(.L_x_9995) ;  /* 0x00000d4000007947 */ /* 0x000fea0003800000 */
.L_x_9997:
[----:B------:R-:W-:-:S05]  /*22f0*/  PRMT R3, R3, 0x9910, RZ ;  /* 0x0000991003037816 */ /* 0x000fca00000000ff */
[----:B------:R0:W-:Y:S01]  /*2300*/  STG.E [R16.64], R3 ;  /* 0x0000000310007986 */ /* 0x0001e2000c101924 */
[----:B------:R-:W-:Y:S05]  /*2310*/  BRA `(.L_x_9995) ;  /* 0x00000d1000007947 */ /* 0x000fea0003800000 */
.L_x_9996:
[----:B------:R0:W-:Y:S01]  /*2320*/  STG.E.U16 [R16.64], R3 ;  /* 0x0000000310007986 */ /* 0x0001e2000c101524 */
[----:B------:R-:W-:Y:S05]  /*2330*/  BRA `(.L_x_9995) ;  /* 0x00000cf000007947 */ /* 0x000fea0003800000 */
.L_x_9991:
[----:B------:R-:W-:-:S13]  /*2340*/  ISETP.GT.AND P0, PT, R0, 0x6, PT ;  /* 0x000000060000780c */ /* 0x000fda0003f04270 */
[----:B------:R-:W-:Y:S05]  /*2350*/  @P0 BRA `(.L_x_9998) ;  /* 0x000000b000000947 */ /* 0x000fea0003800000 */
[----:B------:R-:W-:-:S13]  /*2360*/  ISETP.NE.AND P0, PT, R0, 0x5, PT ;  /* 0x000000050000780c */ /* 0x000fda0003f05270 */
[----:B------:R-:W-:Y:S05]  /*2370*/  @!P0 BRA `(.L_x_9999) ;  /* 0x0000005000008947 */ /* 0x000fea0003800000 */
[----:B------:R-:W-:-:S13]  /*2380*/  ISETP.NE.AND P0, PT, R0, 0x6, PT ;  /* 0x000000060000780c */ /* 0x000fda0003f05270 */
[----:B------:R-:W-:Y:S05]  /*2390*/  @P0 BRA `(.L_x_9994) ;  /* 0x00000ae000000947 */ /* 0x000fea0003800000 */
[----:B------:R-:W0:Y:S02]  /*23a0*/  I2F.S16 R3, R3 ;  /* 0x0000000300037306 */ /* 0x000e240000101400 */
[----:B0-----:R0:W-:Y:S01]  /*23b0*/  STG.E [R16.64], R3 ;  /* 0x0000000310007986 */ /* 0x0011e2000c101924 */
[----:B------:R-:W-:Y:S05]  /*23c0*/  BRA `(.L_x_9995) ;  /* 0x00000c6000007947 */ /* 0x000fea0003800000 */
.L_x_9999:
[----:B------:R-:W0:Y:S02]  /*23d0*/  I2F.S16 R0, R3 ;  /* 0x0000000300007306 */ /* 0x000e240000101400 */
[----:B0-----:R-:W-:-:S05]  /*23e0*/  F2FP.PACK_AB R0, RZ, R0 ;  /* 0x00000000ff00723e */ /* 0x001fca00000000ff */
[----:B------:R0:W-:Y:S01]  /*23f0*/  STG.E.U16 [R16.64], R0 ;  /* 0x0000000010007986 */ /* 0x0001e2000c101524 */
[----:B------:R-:W-:Y:S05]  /*2400*/  BRA `(.L_x_9995) ;  /* 0x00000c2000007947 */ /* 0x000fea0003800000 */
.L_x_9998:
[----:B------:R-:W-:-:S13]  /*2410*/  ISETP.NE.AND P0, PT, R0, 0x7, PT ;  /* 0x000000070000780c */ /* 0x000fda0003f05270 */
[----:B------:R-:W-:Y:S05]  /*2420*/  @!P0 BRA `(.L_x_10000) ;  /* 0x000000d000008947 */ /* 0x000fea0003800000 */
[----:B------:R-:W-:-:S13]  /*2430*/  ISETP.NE.AND P0, PT, R0, 0x8, PT ;  /* 0x000000080000780c */ /* 0x000fda0003f05270 */
[----:B------:R-:W-:Y:S05]  /*2440*/  @!P0 BRA `(.L_x_10001) ;  /* 0x0000006000008947 */ /* 0x000fea0003800000 */
[----:B------:R-:W-:-:S13]  /*2450*/  ISETP.NE.AND P0, PT, R0, 0x9, PT ;  /* 0x000000090000780c */ /* 0x000fda0003f05270 */
[----:B------:R-:W-:Y:S05]  /*2460*/  @P0 BRA `(.L_x_9994) ;  /* 0x00000a1000000947 */ /* 0x000fea0003800000 */
[----:B------:R-:W0:Y:S01]  /*2470*/  I2F.S16 R4, R3 ;  /* 0x0000000300047306 */ /* 0x000e220000101400 */
[----:B------:R-:W-:-:S05]  /*2480*/  IMAD.MOV.U32 R5, RZ, RZ, RZ ;  /* 0x000000ffff057224 */ /* 0x000fca00078e00ff */
[----:B0-----:R0:W-:Y:S01]  /*2490*/  STG.E.64 [R16.64], R4 ;  /* 0x0000000410007986 */ /* 0x0011e2000c101b24 */
[----:B------:R-:W-:Y:S05]  /*24a0*/  BRA `(.L_x_9995) ;  /* 0x00000b8000007947 */ /* 0x000fea0003800000 */
.L_x_10001:
[----:B------:R-:W0:Y:S02]  /*24b0*/  I2F.S16 R3, R3 ;  /* 0x0000000300037306 */ /* 0x000e240000101400 */
[----:B0-----:R-:W-:-:S04]  /*24c0*/  F2FP.PACK_AB R3, RZ, R3 ;  /* 0x00000003ff03723e */ /* 0x001fc800000000ff */
[----:B------:R-:W-:-:S05]  /*24d0*/  PRMT R3, R3, 0x5410, RZ ;  /* 0x0000541003037816 */ /* 0x000fca00000000ff */
[----:B------:R0:W-:Y:S01]  /*24e0*/  STG.E [R16.64], R3 ;  /* 0x0000000310007986 */ /* 0x0001e2000c101924 */
[----:B------:R-:W-:Y:S05]  /*24f0*/  BRA `(.L_x_9995) ;  /* 0x00000b3000007947 */ /* 0x000fea0003800000 */
.L_x_10000:
[----:B------:R-:W0:Y:S02]  /*2500*/  I2F.F64.S16 R2, R3 ;  /* 0x0000000300027312 */ /* 0x000e240000101c00 */
[----:B0-----:R0:W-:Y:S01]  /*2510*/  STG.E.64 [R16.64], R2 ;  /* 0x0000000210007986 */ /* 0x0011e2000c101b24 */
[----:B------:R-:W-:Y:S05]  /*2520*/  BRA `(.L_x_9995) ;  /* 0x00000b0000007947 */ /* 0x000fea0003800000 */
.L_x_9990:
        /* <DEDUP_REMOVED lines=8> */
[----:B------:R-:W-:-:S04]  /*25b0*/  PRMT R0, R3, 0x9910, RZ ;  /* 0x0000991003007816 */ /* 0x000fc800000000ff */
[----:B------:R-:W-:-:S04]  /*25c0*/  ISETP.NE.AND P0, PT, R0, RZ, PT ;  /* 0x000000ff0000720c */ /* 0x000fc80003f05270 */
[----:B------:R-:W-:-:S05]  /*25d0*/  SEL R3, RZ, 0x1, !P0 ;  /* 0x00000001ff037807 */ /* 0x000fca0004000000 */
[----:B------:R0:W-:Y:S01]  /*25e0*/  STG.E.U8 [R16.64], R3 ;  /* 0x0000000310007986 */ /* 0x0001e2000c101124 */
[----:B------:R-:W-:Y:S05]  /*25f0*/  BRA `(.L_x_9995) ;  /* 0x00000a3000007947 */ /* 0x000fea0003800000 */
.L_x_10004:
[----:B------:R-:W0:Y:S01]  /*2600*/  I2F.F64.S16 R4, R3 ;  /* 0x0000000300047312 */ /* 0x000e220000101c00 */
[----:B------:R-:W-:-:S05]  /*2610*/  CS2R R6, SRZ ;  /* 0x0000000000067805 */ /* 0x000fca000001ff00 */
[----:B0-----:R0:W-:Y:S01]  /*2620*/  STG.E.128 [R16.64], R4 ;  /* 0x0000000410007986 */ /* 0x0011e2000c101d24 */
[----:B------:R-:W-:Y:S05]  /*2630*/  BRA `(.L_x_9995) ;  /* 0x000009f000007947 */ /* 0x000fea0003800000 */
.L_x_10003:
[----:B------:R-:W-:-:S13]  /*2640*/  ISETP.NE.AND P0, PT, R0, 0xf, PT ;  /* 0x0000000f0000780c */ /* 0x000fda0003f05270 */
[----:B------:R-:W-:Y:S05]  /*2650*/  @!P0 BRA `(.L_x_10005) ;  /* 0x000002d000008947 */ /* 0x000fea0003800000 */
[----:B------:R-:W-:-:S13]  /*2660*/  ISETP.NE.AND P0, PT, R0, 0x17, PT ;  /* 0x000000170000780c */ /* 0x000fda0003f05270 */
[----:B------:R-:W-:Y:S05]  /*2670*/  @!P0 BRA `(.L_x_10006) ;  /* 0x0000015000008947 */ /* 0x000fea0003800000 */
[----:B------:R-:W-:-:S13]  /*2680*/  ISETP.NE.AND P0, PT, R0, 0x18, PT ;  /* 0x000000180000780c */ /* 0x000fda0003f05270 */
[----:B------:R-:W-:Y:S05]  /*2690*/  @P0 BRA `(.L_x_9994) ;  /* 0x000007e000000947 */ /* 0x000fea0003800000 */
[----:B------:R-:W0:Y:S01]  /*26a0*/  I2F.S16 R3, R3 ;  /* 0x0000000300037306 */ /* 0x000e220000101400 */
[----:B------:R-:W-:Y:S01]  /*26b0*/  BSSY B0, `(.L_x_10007) ;  /* 0x000000e000007945 */ /* 0x000fe20003800000 */
[C---:B0-----:R-:W-:Y:S02]  /*26c0*/  LOP3.LUT R2, R3.reuse, 0x7fffffff, RZ, 0xc0, !PT ;  /* 0x7fffffff03027812 */ /* 0x041fe400078ec0ff */
        /* <DEDUP_REMOVED lines=12> */
.L_x_10008:
[----:B------:R-:W-:Y:S05]  /*2790*/  BSYNC B0 ;  /* 0x0000000000007941 */ /* 0x000fea0003800000 */
.L_x_10007:
[----:B------:R-:W-:-:S05]  /*27a0*/  LOP3.LUT R5, R0, R5, RZ, 0xfc, !PT ;  /* 0x0000000500057212 */ /* 0x000fca00078efcff */
[----:B------:R0:W-:Y:S01]  /*27b0*/  STG.E.U8 [R16.64], R5 ;  /* 0x0000000510007986 */ /* 0x0001e2000c101124 */
[----:B------:R-:W-:Y:S05]  /*27c0*/  BRA `(.L_x_9995) ;  /* 0x0000086000007947 */ /* 0x000fea0003800000 */
.L_x_10006:
[----:B------:R-:W0:Y:S01]  /*27d0*/  I2F.S16 R3, R3 ;  /* 0x0000000300037306 */ /* 0x000e220000101400 */
[----:B------:R-:W-:Y:S01]  /*27e0*/  BSSY B0, `(.L_x_10009) ;  /* 0x000000f000007945 */ /* 0x000fe20003800000 */
[----:B0-----:R-:W-:-:S04]  /*27f0*/  LOP3.LUT R2, R3, 0x7fffffff, RZ, 0xc0, !PT ;  /* 0x7fffffff03027812 */ /* 0x001fc800078ec0ff */
        /* <DEDUP_REMOVED lines=10> */
.L_x_10010:
[----:B------:R-:W-:Y:S01]  /*28a0*/  IMAD.MOV.U32 R0, RZ, RZ, 0x7f ;  /* 0x0000007fff007424 */ /* 0x000fe200078e00ff */
[----:B------:R-:W-:-:S04]  /*28b0*/  ISETP.GT.U32.AND P0, PT, R2, 0x7f800000, PT ;  /* 0x7f8000000200780c */ /* 0x000fc80003f04070 */
[----:B------:R-:W-:-:S04]  /*28c0*/  SEL R0, R0, 0x7c, P0 ;  /* 0x0000007c00007807 */ /* 0x000fc80000000000 */
.L_x_10011:
[----:B------:R-:W-:Y:S05]  /*28d0*/  BSYNC B0 ;  /* 0x0000000000007941 */ /* 0x000fea0003800000 */
.L_x_10009:
[----:B------:R-:W-:-:S04]  /*28e0*/  LOP3.LUT R2, R3, 0x80000000, RZ, 0xc0, !PT ;  /* 0x8000000003027812 */ /* 0x000fc800078ec0ff */
[----:B------:R-:W-:-:S04]  /*28f0*/  SHF.R.U32.HI R3, RZ, 0x18, R2 ;  /* 0x00000018ff037819 */ /* 0x000fc80000011602 */
[----:B------:R-:W-:-:S05]  /*2900*/  LOP3.LUT R3, R0, R3, RZ, 0xfc, !PT ;  /* 0x0000000300037212 */ /* 0x000fca00078efcff */
[----:B------:R0:W-:Y:S01]  /*2910*/  STG.E.U8 [R16.64], R3 ;  /* 0x0000000310007986 */ /* 0x0001e2000c101124 */
[----:B------:R-:W-:Y:S05]  /*2920*/  BRA `(.L_x_9995) ;  /* 0x0000070000007947 */ /* 0x000fea0003800000 */
.L_x_10005:
[----:B------:R-:W0:Y:S02]  /*2930*/  I2F.S16 R0, R3 ;  /* 0x0000000300007306 */ /* 0x000e240000101400 */
[----:B0-----:R-:W-:-:S05]  /*2940*/  F2FP.BF16.PACK_AB R0, RZ, R0 ;  /* 0x00000000ff00723e */ /* 0x001fca00000010ff */
[----:B------:R0:W-:Y:S01]  /*2950*/  STG.E.U16 [R16.64], R0 ;  /* 0x0000000010007986 */ /* 0x0001e2000c101524 */
[----:B------:R-:W-:Y:S05]  /*2960*/  BRA `(.L_x_9995) ;  /* 0x000006c000007947 */ /* 0x000fea0003800000 */
.L_x_10002:
        /* <DEDUP_REMOVED lines=8> */
[----:B------:R0:W-:Y:S01]  /*29f0*/  STG.E.U16 [R16.64], R3 ;  /* 0x0000000310007986 */ /* 0x0001e2000c101524 */
[----:B------:R-:W-:Y:S05]  /*2a00*/  BRA `(.L_x_9995) ;  /* 0x0000062000007947 */ /* 0x000fea0003800000 */
.L_x_10014:
[----:B------:R-:W0:Y:S01]  /*2a10*/  I2F.S16 R3, R3 ;  /* 0x0000000300037306 */ /* 0x000e220000101400 */
[----:B------:R-:W-:Y:S01]  /*2a20*/  BSSY B0, `(.L_x_10015) ;  /* 0x0000014000007945 */ /* 0x000fe20003800000 */
[----:B------:R-:W-:Y:S01]  /*2a30*/  IMAD.MOV.U32 R8, RZ, RZ, 0x80 ;  /* 0x00000080ff087424 */ /* 0x000fe200078e00ff */
[----:B0-----:R-:W-:-:S04]  /*2a40*/  LOP3.LUT R2, R3, 0x7fffffff, RZ, 0xc0, !PT ;  /* 0x7fffffff03027812 */ /* 0x001fc800078ec0ff */
        /* <DEDUP_REMOVED lines=13> */
.L_x_10017:
[----:B------:R-:W-:-:S04]  /*2b20*/  LOP3.LUT R2, R3, 0x80000000, RZ, 0xc0, !PT ;  /* 0x8000000003027812 */ /* 0x000fc800078ec0ff */
[----:B------:R-:W-:-:S04]  /*2b30*/  SHF.R.U32.HI R3, RZ, 0x18, R2 ;  /* 0x00000018ff037819 */ /* 0x000fc80000011602 */
[----:B------:R-:W-:-:S04]  /*2b40*/  LOP3.LUT R0, R0, R3, RZ, 0xfc, !PT ;  /* 0x0000000300007212 */ /* 0x000fc800078efcff */
[----:B------:R-:W-:Y:S02]  /*2b50*/  PRMT R8, R0, 0x7610, R8 ;  /* 0x0000761000087816 */ /* 0x000fe40000000008 */
.L_x_10016:
[----:B------:R-:W-:Y:S05]  /*2b60*/  BSYNC B0 ;  /* 0x0000000000007941 */ /* 0x000fea0003800000 */
.L_x_10015:
[----:B------:R0:W-:Y:S01]  /*2b70*/  STG.E.U8 [R16.64], R8 ;  /* 0x0000000810007986 */ /* 0x0001e2000c101124 */
[----:B------:R-:W-:Y:S05]  /*2b80*/  BRA `(.L_x_9995) ;  /* 0x000004a000007947 */ /* 0x000fea0003800000 */
.L_x_10013:
        /* <DEDUP_REMOVED lines=17> */
.L_x_10020:
[----:B------:R-:W-:-:S04]  /*2ca0*/  LOP3.LUT R2, R3, 0x80000000, RZ, 0xc0, !PT ;  /* 0x8000000003027812 */ /* 0x000fc800078ec0ff */
[----:B------:R-:W-:-:S04]  /*2cb0*/  SHF.R.U32.HI R3, RZ, 0x18, R2 ;  /* 0x00000018ff037819 */ /* 0x000fc80000011602 */
[----:B------:R-:W-:-:S04]  /*2cc0*/  LOP3.LUT R0, R0, R3, RZ, 0xfc, !PT ;  /* 0x0000000300007212 */ /* 0x000fc800078efcff */
[----:B------:R-:W-:Y:S02]  /*2cd0*/  PRMT R8, R0, 0x7610, R8 ;  /* 0x0000761000087816 */ /* 0x000fe40000000008 */
.L_x_10019:
[----:B------:R-:W-:Y:S05]  /*2ce0*/  BSYNC B0 ;  /* 0x0000000000007941 */ /* 0x000fea0003800000 */
.L_x_10018:
[----:B------:R0:W-:Y:S01]  /*2cf0*/  STG.E.U8 [R16.64], R8 ;  /* 0x0000000810007986 */ /* 0x0001e2000c101124 */
[----:B------:R-:W-:Y:S05]  /*2d00*/  BRA `(.L_x_9995) ;  /* 0x0000032000007947 */ /* 0x000fea0003800000 */
.L_x_10012:
[----:B------:R-:W-:-:S13]  /*2d10*/  ISETP.NE.AND P0, PT, R0, 0x1c, PT ;  /* 0x0000001c0000780c */ /* 0x000fda0003f05270 */
[----:B------:R-:W-:Y:S05]  /*2d20*/  @!P0 BRA `(.L_x_10021) ;  /* 0x000002e000008947 */ /* 0x000fea0003800000 */
[----:B------:R-:W-:-:S13]  /*2d30*/  ISETP.NE.AND P0, PT, R0, 0x1d, PT ;  /* 0x0000001d0000780c */ /* 0x000fda0003f05270 */
[----:B------:R-:W-:Y:S05]  /*2d40*/  @!P0 BRA `(.L_x_10022) ;  /* 0x0000027000008947 */ /* 0x000fea0003800000 */
[----:B------:R-:W-:-:S13]  /*2d50*/  ISETP.NE.AND P0, PT, R0, 0x2c, PT ;  /* 0x0000002c0000780c */ /* 0x000fda0003f05270 */
[----:B------:R-:W-:Y:S05]  /*2d60*/  @P0 BRA `(.L_x_9994) ;  /* 0x0000011000000947 */ /* 0x000fea0003800000 */
[----:B------:R-:W0:Y:S01]  /*2d70*/  I2F.S16 R3, R3 ;  /* 0x0000000300037306 */ /* 0x000e220000101400 */
[----:B------:R-:W-:Y:S02]  /*2d80*/  PLOP3.LUT P0, PT, PT, PT, PT, 0x80, 0x0 ;  /* 0x000000000000781c */ /* 0x000fe40003f0f070 */
[----:B0-----:R-:W-:-:S04]  /*2d90*/  SHF.R.U32.HI R2, RZ, 0x17, R3 ;  /* 0x00000017ff027819 */ /* 0x001fc80000011603 */
[----:B------:R-:W-:-:S04]  /*2da0*/  LOP3.LUT R4, R2, 0xff, RZ, 0xc0, !PT ;  /* 0x000000ff02047812 */ /* 0x000fc800078ec0ff */
[----:B------:R-:W-:-:S13]  /*2db0*/  ISETP.NE.AND P2, PT, R4, 0xff, PT ;  /* 0x000000ff0400780c */ /* 0x000fda0003f45270 */
[--C-:B------:R-:W-:Y:S02]  /*2dc0*/  @P2 SHF.R.U32.HI R0, RZ, 0x16, R3.reuse ;  /* 0x00000016ff002819 */ /* 0x100fe40000011603 */
[----:B------:R-:W-:Y:S02]  /*2dd0*/  @P2 LOP3.LUT P1, RZ, R4, 0x3fffff, R3, 0xf8, !PT ;  /* 0x003fffff04ff2812 */ /* 0x000fe4000782f803 */
[----:B------:R-:W-:Y:S02]  /*2de0*/  @P2 LOP3.LUT R0, R0, 0x1, RZ, 0xc0, !PT ;  /* 0x0000000100002812 */ /* 0x000fe400078ec0ff */
[----:B------:R-:W-:Y:S02]  /*2df0*/  @P2 IADD3 R4, R2, 0x1, RZ ;  /* 0x0000000102042810 */ /* 0x000fe40007ffe0ff */
[----:B------:R-:W-:Y:S01]  /*2e00*/  @P2 ISETP.EQ.U32.AND P1, PT, R0, 0x1, P1 ;  /* 0x000000010000280c */ /* 0x000fe20000f22070 */
[----:B------:R-:W-:-:S03]  /*2e10*/  IMAD.MOV.U32 R0, RZ, RZ, 0xff ;  /* 0x000000ffff007424 */ /* 0x000fc600078e00ff */
[----:B------:R-:W-:Y:S02]  /*2e20*/  @P2 PLOP3.LUT P0, PT, P1, PT, PT, 0x80, 0x0 ;  /* 0x000000000000281c */ /* 0x000fe40000f0f070 */
[----:B------:R-:W-:-:S11]  /*2e30*/  PRMT R3, R0, 0x7610, R3 ;  /* 0x0000761000037816 */ /* 0x000fd60000000003 */
[----:B------:R-:W-:-:S04]  /*2e40*/  @!P0 IMAD.MOV R4, RZ, RZ, R2 ;  /* 0x000000ffff048224 */ /* 0x000fc800078e0202 */
[----:B------:R-:W-:-:S05]  /*2e50*/  @P2 IMAD.MOV.U32 R3, RZ, RZ, R4 ;  /* 0x000000ffff032224 */ /* 0x000fca00078e0004 */
[----:B------:R0:W-:Y:S01]  /*2e60*/  STG.E.U8 [R16.64], R3 ;  /* 0x0000000310007986 */ /* 0x0001e2000c101124 */
[----:B------:R-:W-:Y:S05]  /*2e70*/  BRA `(.L_x_9995) ;  /* 0x000001b000007947 */ /* 0x000fea0003800000 */
.L_x_9994:
        /* <DEDUP_REMOVED lines=20> */
.L_x_10022:
[----:B------:R-:W-:-:S05]  /*2fc0*/  PRMT R3, R3, 0x9910, RZ ;  /* 0x0000991003037816 */ /* 0x000fca00000000ff */
[----:B------:R-:W-:-:S05]  /*2fd0*/  IMAD.MOV.U32 R2, RZ, RZ, R3 ;  /* 0x000000ffff027224 */ /* 0x000fca00078e0003 */
[----:B------:R-:W-:-:S05]  /*2fe0*/  SHF.R.S32.HI R3, RZ, 0x1f, R2 ;  /* 0x0000001fff037819 */ /* 0x000fca0000011402 */
[----:B------:R0:W-:Y:S01]  /*2ff0*/  STG.E.64 [R16.64], R2 ;  /* 0x0000000210007986 */ /* 0x0001e2000c101b24 */
[----:B------:R-:W-:Y:S05]  /*3000*/  BRA `(.L_x_9995) ;  /* 0x0000002000007947 */ /* 0x000fea0003800000 */
.L_x_10021:
[----:B------:R-:W-:-:S05]  /*3010*/  PRMT R3, R3, 0x9910, RZ ;  /* 0x0000991003037816 */ /* 0x000fca00000000ff */
[----:B------:R0:W-:Y:S02]  /*3020*/  STG.E [R16.64], R3 ;  /* 0x0000000310007986 */ /* 0x0001e4000c101924 */
.L_x_9995:
[----:B------:R-:W-:-:S05]  /*3030*/  IMAD R18, R18, 0x200, R23 ;  /* 0x0000020012127824 */ /* 0x000fca00078e0217 */
[----:B------:R-:W-:Y:S02]  /*3040*/  IADD3 R19, R18, 0x80, RZ ;  /* 0x0000008012137810 */ /* 0x000fe40007ffe0ff */
.L_x_9950:
[----:B------:R-:W-:Y:S05]  /*3050*/  BSYNC B6 ;  /* 0x0000000000067941 */ /* 0x000fea0003800000 */
.L_x_9949:
        /* <DEDUP_REMOVED lines=231> */
.L_x_10025:
        /* <DEDUP_REMOVED lines=18> */
.L_x_10029:
[----:B------:R0:W5:Y:S01]  /*3ff0*/  LDG.E.U8 R0, [R2.64] ;  /* 0x0000002402007981 */ /* 0x000162000c1e1100 */
[----:B------:R-:W-:Y:S05]  /*4000*/  BRA `(.L_x_10031) ;  /* 0x00000d7000007947 */ /* 0x000fea0003800000 */
.L_x_10028:
        /* <DEDUP_REMOVED lines=8> */
.L_x_10033:
[----:B------:R0:W5:Y:S01]  /*4090*/  LDG.E.U16 R0, [R2.64] ;  /* 0x0000002402007981 */ /* 0x000162000c1e1500 */
[----:B------:R-:W-:Y:S05]  /*40a0*/  BRA `(.L_x_10031) ;  /* 0x00000cd000007947 */ /* 0x000fea0003800000 */
.L_x_10032:
[----:B------:R0:W5:Y:S01]  /*40b0*/  LDG.E.U16 R0, [R2.64] ;  /* 0x0000002402007981 */ /* 0x000162000c1e1500 */
[----:B------:R-:W-:Y:S05]  /*40c0*/  BRA `(.L_x_10031) ;  /* 0x00000cb000007947 */ /* 0x000fea0003800000 */
.L_x_10027:
        /* <DEDUP_REMOVED lines=9> */
.L_x_10035:
[----:B------:R-:W2:Y:S02]  /*4160*/  LDG.E.U16 R4, [R2.64] ;  /* 0x0000002402047981 */ /* 0x000ea4000c1e1500 */
[----:B--2---:R-:W-:-:S06]  /*4170*/  HADD2.F32 R4, -RZ, R4.H0_H0 ;  /* 0x20000004ff047230 */ /* 0x004fcc0000004100 */
[----:B------:R-:W0:Y:S02]  /*4180*/  F2I.FTZ.TRUNC.NTZ R4, R4 ;  /* 0x0000000400047305 */ /* 0x000e24000021f100 */
[----:B0-----:R-:W-:Y:S01]  /*4190*/  PRMT R0, R4, 0x7610, R0 ;  /* 0x0000761004007816 */ /* 0x001fe20000000000 */
[----:B------:R-:W-:Y:S05]  /*41a0*/  BRA `(.L_x_10031) ;  /* 0x00000bd000007947 */ /* 0x000fea0003800000 */
.L_x_10034:
        /* <DEDUP_REMOVED lines=9> */
.L_x_10037:
[----:B------:R-:W2:Y:S02]  /*4240*/  LDG.E.U16 R2, [R2.64] ;  /* 0x0000002402027981 */ /* 0x000ea4000c1e1500 */
[----:B--2---:R-:W-:-:S06]  /*4250*/  HADD2.F32 R4, -RZ, R2.H0_H0 ;  /* 0x20000002ff047230 */ /* 0x004fcc0000004100 */
[----:B------:R-:W0:Y:S02]  /*4260*/  F2I.FTZ.TRUNC.NTZ R4, R4 ;  /* 0x0000000400047305 */ /* 0x000e24000021f100 */
[----:B0-----:R-:W-:Y:S01]  /*4270*/  PRMT R0, R4, 0x7610, R0 ;  /* 0x0000761004007816 */ /* 0x001fe20000000000 */
[----:B------:R-:W-:Y:S05]  /*4280*/  BRA `(.L_x_10031) ;  /* 0x00000af000007947 */ /* 0x000fea0003800000 */
.L_x_10036:
[----:B------:R-:W2:Y:S02]  /*4290*/  LDG.E.64 R2, [R2.64] ;  /* 0x0000002402027981 */ /* 0x000ea4000c1e1b00 */
[----:B--2---:R0:W1:Y:S01]  /*42a0*/  F2I.F64.TRUNC R0, R2 ;  /* 0x0000000200007311 */ /* 0x004062000030d100 */
[----:B------:R-:W-:Y:S05]  /*42b0*/  BRA `(.L_x_10031) ;  /* 0x00000ac000007947 */ /* 0x000fea0003800000 */
.L_x_10026:
        /* <DEDUP_REMOVED lines=12> */
.L_x_10040:
[----:B------:R-:W2:Y:S02]  /*4380*/  LDG.E.64 R2, [R2.64] ;  /* 0x0000002402027981 */ /* 0x000ea4000c1e1b00 */
[----:B--2---:R0:W1:Y:S01]  /*4390*/  F2I.F64.TRUNC R0, R2 ;  /* 0x0000000200007311 */ /* 0x004062000030d100 */
[----:B------:R-:W-:Y:S05]  /*43a0*/  BRA `(.L_x_10031) ;  /* 0x000009d000007947 */ /* 0x000fea0003800000 */
.L_x_10039:
        /* <DEDUP_REMOVED lines=28> */
.L_x_10042:
        /* <DEDUP_REMOVED lines=15> */
.L_x_10041:
[----:B------:R-:W2:Y:S02]  /*4660*/  LDG.E.U16 R2, [R2.64] ;  /* 0x0000002402027981 */ /* 0x000ea4000c1e1500 */
[----:B--2---:R-:W-:-:S04]  /*4670*/  PRMT R2, RZ, 0x5410, R2 ;  /* 0x00005410ff027816 */ /* 0x004fc80000000002 */
[----:B------:R0:W1:Y:S01]  /*4680*/  F2I.FTZ.TRUNC.NTZ R0, R2 ;  /* 0x0000000200007305 */ /* 0x000062000021f100 */
[----:B------:R-:W-:Y:S05]  /*4690*/  BRA `(.L_x_10031) ;  /* 0x000006e000007947 */ /* 0x000fea0003800000 */
.L_x_10038:
        /* <DEDUP_REMOVED lines=10> */
.L_x_10045:
        /* <DEDUP_REMOVED lines=21> */
.L_x_10049:
[----:B------:R-:W-:Y:S05]  /*4890*/  BSYNC B1 ;  /* 0x0000000000017941 */ /* 0x000fea0003800000 */
.L_x_10048:
[----:B------:R-:W-:Y:S01]  /*48a0*/  IMAD.SHL.U32 R2, R2, 0x100000, RZ ;  /* 0x0010000002027824 */ /* 0x000fe200078e00ff */
[----:B------:R-:W-:-:S04]  /*48b0*/  LEA R3, R0, 0x3b800000, 0x17 ;  /* 0x3b80000000037811 */ /* 0x000fc800078eb8ff */
[----:B------:R-:W-:Y:S02]  /*48c0*/  LOP3.LUT R4, R3, R2, R4, 0xfe, !PT ;  /* 0x0000000203047212 */ /* 0x000fe400078efe04 */
.L_x_10047:
[----:B------:R-:W-:Y:S05]  /*48d0*/  BSYNC B0 ;  /* 0x0000000000007941 */ /* 0x000fea0003800000 */
.L_x_10046:
[----:B------:R-:W0:Y:S02]  /*48e0*/  F2I.FTZ.TRUNC.NTZ R4, R4 ;  /* 0x0000000400047305 */ /* 0x000e24000021f100 */
[----:B0-----:R-:W-:Y:S01]  /*48f0*/  PRMT R0, R4, 0x7610, R0 ;  /* 0x0000761004007816 */ /* 0x001fe20000000000 */
[----:B------:R-:W-:Y:S05]  /*4900*/  BRA `(.L_x_10031) ;  /* 0x0000047000007947 */ /* 0x000fea0003800000 */
.L_x_10044:
        /* <DEDUP_REMOVED lines=21> */
.L_x_10053:
[----:B------:R-:W-:Y:S05]  /*4a60*/  BSYNC B1 ;  /* 0x0000000000017941 */ /* 0x000fea0003800000 */
.L_x_10052:
[----:B------:R-:W-:Y:S01]  /*4a70*/  IMAD.SHL.U32 R2, R2, 0x200000, RZ ;  /* 0x0020000002027824 */ /* 0x000fe200078e00ff */
[----:B------:R-:W-:-:S04]  /*4a80*/  LEA R3, R0, 0x37800000, 0x17 ;  /* 0x3780000000037811 */ /* 0x000fc800078eb8ff */
[----:B------:R-:W-:Y:S02]  /*4a90*/  LOP3.LUT R4, R3, R2, R4, 0xfe, !PT ;  /* 0x0000000203047212 */ /* 0x000fe400078efe04 */
.L_x_10051:
[----:B------:R-:W-:Y:S05]  /*4aa0*/  BSYNC B0 ;  /* 0x0000000000007941 */ /* 0x000fea0003800000 */
.L_x_10050:
[----:B------:R-:W0:Y:S02]  /*4ab0*/  F2I.FTZ.TRUNC.NTZ R4, R4 ;  /* 0x0000000400047305 */ /* 0x000e24000021f100 */
[----:B0-----:R-:W-:Y:S01]  /*4ac0*/  PRMT R0, R4, 0x7610, R0 ;  /* 0x0000761004007816 */ /* 0x001fe20000000000 */
[----:B------:R-:W-:Y:S05]  /*4ad0*/  BRA `(.L_x_10031) ;  /* 0x000002a000007947 */ /* 0x000fea0003800000 */
.L_x_10043:
        /* <DEDUP_REMOVED lines=14> */
.L_x_10057:
[----:B------:R-:W-:Y:S05]  /*4bc0*/  BSYNC B0 ;  /* 0x0000000000007941 */ /* 0x000fea0003800000 */
.L_x_10056:
[----:B------:R-:W0:Y:S02]  /*4bd0*/  F2I.FTZ.TRUNC.NTZ R4, R4 ;  /* 0x0000000400047305 */ /* 0x000e24000021f100 */
[----:B0-----:R-:W-:Y:S01]  /*4be0*/  PRMT R0, R4, 0x7610, R0 ;  /* 0x0000761004007816 */ /* 0x001fe20000000000 */
[----:B------:R-:W-:Y:S05]  /*4bf0*/  BRA `(.L_x_10031) ;  /* 0x0000018000007947 */ /* 0x000fea0003800000 */
.L_x_10030:
        /* <DEDUP_REMOVED lines=21> */
.L_x_10055:
[----:B------:R0:W5:Y:S01]  /*4d50*/  LDG.E.U16 R0, [R2.64] ;  /* 0x0000002402007981 */ /* 0x000162000c1e1500 */
[----:B------:R-:W-:Y:S05]  /*4d60*/  BRA `(.L_x_10031) ;  /* 0x0000001000007947 */ /* 0x000fea0003800000 */
.L_x_10054:
[----:B------:R0:W5:Y:S02]  /*4d70*/  LDG.E.U16 R0, [R2.64] ;  /* 0x0000002402007981 */ /* 0x000164000c1e1500 */
.L_x_10031:
        /* <DEDUP_REMOVED lines=9> */
[----:B------:R-:W-:Y:S01]  /*4e10*/  BSSY B1, `(.L_x_10061) ;  /* 0x0000027000017945 */ /* 0x000fe20003800000 */
[----:B------:R-:W-:Y:S02]  /*4e20*/  IADD3 R2, R4, 0x1, RZ ;  /* 0x0000000104027810 */ /* 0x000fe40007ffe0ff */
[----:B------:R-:W-:Y:S01]  /*4e30*/  ISETP.NE.U32.AND P0, PT, R3, 0x1, PT ;  /* 0x000000010300780c */ /* 0x000fe20003f05070 */
[----:B------:R-:W-:Y:S01]  /*4e40*/  IMAD.MOV.U32 R3, RZ, RZ, c[0x0][0x370] ;  /* 0x0000dc00ff037624 */ /* 0x000fe200078e00ff */
[----:B------:R-:W-:Y:S02]  /*4e50*/  LOP3.LUT R5, R2, 0xffff, RZ, 0xc0, !PT ;  /* 0x0000ffff02057812 */ /* 0x000fe400078ec0ff */
[----:B-1---5:R-:W-:Y:S02]  /*4e60*/  SEL R2, R0, 0x1, !P0 ;  /* 0x0000000100027807 */ /* 0x022fe40004000000 */
[----:B------:R-:W-:-:S02]  /*4e70*/  ISETP.GE.U32.AND P0, PT, R5, 0x3, PT ;  /* 0x000000030500780c */ /* 0x000fc40003f06070 */
[----:B------:R-:W-:Y:S02]  /*4e80*/  PRMT R0, R0, 0x9910, RZ ;  /* 0x0000991000007816 */ /* 0x000fe400000000ff */
[----:B------:R-:W-:Y:S02]  /*4e90*/  PRMT R2, R2, 0x9910, RZ ;  /* 0x0000991002027816 */ /* 0x000fe400000000ff */
[----:B------:R-:W-:Y:S01]  /*4ea0*/  LOP3.LUT R5, R3, 0xffff, RZ, 0xc0, !PT ;  /* 0x0000ffff03057812 */ /* 0x000fe200078ec0ff */
[----:B------:R-:W-:Y:S02]  /*4eb0*/  IMAD R0, R0, R0, RZ ;  /* 0x0000000000007224 */ /* 0x000fe400078e02ff */
[----:B------:R-:W-:Y:S01]  /*4ec0*/  IMAD.MOV.U32 R3, RZ, RZ, R2 ;  /* 0x000000ffff037224 */ /* 0x000fe200078e0002 */
[----:B------:R-:W-:-:S03]  /*4ed0*/  LEA.HI R5, R5, R4, RZ, 0x11 ;  /* 0x0000000405057211 */ /* 0x000fc600078f88ff */
[----:B------:R-:W-:Y:S05]  /*4ee0*/  @!P0 BRA `(.L_x_10062) ;  /* 0x0000019000008947 */ /* 0x000fea0003800000 */
[----:B------:R-:W-:Y:S02]  /*4ef0*/  PRMT R2, R5, 0x9910, RZ ;  /* 0x0000991005027816 */ /* 0x000fe400000000ff */
[----:B------:R-:W-:Y:S02]  /*4f00*/  PRMT R4, R0, 0x7610, R4 ;  /* 0x0000761000047816 */ /* 0x000fe40000000004 */
[----:B------:R-:W-:-:S04]  /*4f10*/  SHF.R.S32.HI R2, RZ, 0x1, R2 ;  /* 0x00000001ff027819 */ /* 0x000fc80000011402 */
[----:B------:R-:W-:-:S04]  /*4f20*/  PRMT R5, R2, 0x7610, R5 ;  /* 0x0000761002057816 */ /* 0x000fc80000000005 */
.L_x_10063:
        /* <DEDUP_REMOVED lines=21> */
.L_x_10062:
[----:B------:R-:W-:Y:S05]  /*5080*/  BSYNC B1 ;  /* 0x0000000000017941 */ /* 0x000fea0003800000 */
.L_x_10061:
[----:B------:R-:W-:Y:S05]  /*5090*/  BRA `(.L_x_10060) ;  /* 0x000000b000007947 */ /* 0x000fea0003800000 */
.L_x_10059:
        /* <DEDUP_REMOVED lines=9> */
[----:B------:R-:W-:-:S04]  /*5130*/  @!P0 PRMT R3, R0, 0x7610, R3 ;  /* 0x0000761000038816 */ /* 0x000fc80000000003 */
[----:B------:R-:W-:Y:S02]  /*5140*/  @P0 PRMT R3, RZ, 0x7610, R3 ;  /* 0x00007610ff030816 */ /* 0x000fe40000000003 */
.L_x_10060:
[----:B------:R-:W-:Y:S05]  /*5150*/  BSYNC B0 ;  /* 0x0000000000007941 */ /* 0x000fea0003800000 */
.L_x_10058:
        /* <DEDUP_REMOVED lines=14> */
.L_x_10067:
[----:B------:R0:W-:Y:S01]  /*5240*/  STG.E.U8 [R16.64], R3 ;  /* 0x0000000310007986 */ /* 0x0001e2000c101124 */
[----:B------:R-:W-:Y:S05]  /*5250*/  BRA `(.L_x_10069) ;  /* 0x00000df000007947 */ /* 0x000fea0003800000 */
.L_x_10066:
        /* <DEDUP_REMOVED lines=11> */
.L_x_10071:
[----:B------:R-:W-:-:S05]  /*5310*/  PRMT R3, R3, 0x9910, RZ ;  /* 0x0000991003037816 */ /* 0x000fca00000000ff */
[----:B------:R0:W-:Y:S01]  /*5320*/  STG.E [R16.64], R3 ;  /* 0x0000000310007986 */ /* 0x0001e2000c101924 */
[----:B------:R-:W-:Y:S05]  /*5330*/  BRA `(.L_x_10069) ;  /* 0x00000d1000007947 */ /* 0x000fea0003800000 */
.L_x_10070:
[----:B------:R0:W-:Y:S01]  /*5340*/  STG.E.U16 [R16.64], R3 ;  /* 0x0000000310007986 */ /* 0x0001e2000c101524 */
[----:B------:R-:W-:Y:S05]  /*5350*/  BRA `(.L_x_10069) ;  /* 0x00000cf000007947 */ /* 0x000fea0003800000 */
.L_x_10065:
        /* <DEDUP_REMOVED lines=9> */
.L_x_10073:
[----:B------:R-:W0:Y:S02]  /*53f0*/  I2F.S16 R0, R3 ;  /* 0x0000000300007306 */ /* 0x000e240000101400 */
[----:B0-----:R-:W-:-:S05]  /*5400*/  F2FP.PACK_AB R0, RZ, R0 ;  /* 0x00000000ff00723e */ /* 0x001fca00000000ff */
[----:B------:R0:W-:Y:S01]  /*5410*/  STG.E.U16 [R16.64], R0 ;  /* 0x0000000010007986 */ /* 0x0001e2000c101524 */
[----:B------:R-:W-:Y:S05]  /*5420*/  BRA `(.L_x_10069) ;  /* 0x00000c2000007947 */ /* 0x000fea0003800000 */
.L_x_10072:
        /* <DEDUP_REMOVED lines=10> */
.L_x_10075:
[----:B------:R-:W0:Y:S02]  /*54d0*/  I2F.S16 R3, R3 ;  /* 0x0000000300037306 */ /* 0x000e240000101400 */
[----:B0-----:R-:W-:-:S04]  /*54e0*/  F2FP.PACK_AB R3, RZ, R3 ;  /* 0x00000003ff03723e */ /* 0x001fc800000000ff */
[----:B------:R-:W-:-:S05]  /*54f0*/  PRMT R3, R3, 0x5410, RZ ;  /* 0x0000541003037816 */ /* 0x000fca00000000ff */
[----:B------:R0:W-:Y:S01]  /*5500*/  STG.E [R16.64], R3 ;  /* 0x0000000310007986 */ /* 0x0001e2000c101924 */
[----:B------:R-:W-:Y:S05]  /*5510*/  BRA `(.L_x_10069) ;  /* 0x00000b3000007947 */ /* 0x000fea0003800000 */
.L_x_10074:
[----:B------:R-:W0:Y:S02]  /*5520*/  I2F.F64.S16 R2, R3 ;  /* 0x0000000300027312 */ /* 0x000e240000101c00 */
[----:B0-----:R0:W-:Y:S01]  /*5530*/  STG.E.64 [R16.64], R2 ;  /* 0x0000000210007986 */ /* 0x0011e2000c101b24 */
[----:B------:R-:W-:Y:S05]  /*5540*/  BRA `(.L_x_10069) ;  /* 0x00000b0000007947 */ /* 0x000fea0003800000 */
.L_x_10064:
        /* <DEDUP_REMOVED lines=13> */
.L_x_10078:
[----:B------:R-:W0:Y:S01]  /*5620*/  I2F.F64.S16 R4, R3 ;  /* 0x0000000300047312 */ /* 0x000e220000101c00 */
[----:B------:R-:W-:-:S05]  /*5630*/  CS2R R6, SRZ ;  /* 0x0000000000067805 */ /* 0x000fca000001ff00 */
[----:B0-----:R0:W-:Y:S01]  /*5640*/  STG.E.128 [R16.64], R4 ;  /* 0x0000000410007986 */ /* 0x0011e2000c101d24 */
[----:B------:R-:W-:Y:S05]  /*5650*/  BRA `(.L_x_10069) ;  /* 0x000009f000007947 */ /* 0x000fea0003800000 */
.L_x_10077:
        /* <DEDUP_REMOVED lines=21> */
.L_x_10082:
[----:B------:R-:W-:Y:S05]  /*57b0*/  BSYNC B0 ;  /* 0x0000000000007941 */ /* 0x000fea0003800000 */
.L_x_10081:
[----:B------:R-:W-:-:S05]  /*57c0*/  LOP3.LUT R5, R0, R5, RZ, 0xfc, !PT ;  /* 0x0000000500057212 */ /* 0x000fca00078efcff */
[----:B------:R0:W-:Y:S01]  /*57d0*/  STG.E.U8 [R16.64], R5 ;  /* 0x0000000510007986 */ /* 0x0001e2000c101124 */
[----:B------:R-:W-:Y:S05]  /*57e0*/  BRA `(.L_x_10069) ;  /* 0x0000086000007947 */ /* 0x000fea0003800000 */
.L_x_10080:
        /* <DEDUP_REMOVED lines=13> */
.L_x_10084:
[----:B------:R-:W-:Y:S01]  /*58c0*/  IMAD.MOV.U32 R0, RZ, RZ, 0x7f ;  /* 0x0000007fff007424 */ /* 0x000fe200078e00ff */
[----:B------:R-:W-:-:S04]  /*58d0*/  ISETP.GT.U32.AND P0, PT, R2, 0x7f800000, PT ;  /* 0x7f8000000200780c */ /* 0x000fc80003f04070 */
[----:B------:R-:W-:-:S04]  /*58e0*/  SEL R0, R0, 0x7c, P0 ;  /* 0x0000007c00007807 */ /* 0x000fc80000000000 */
.L_x_10085:
[----:B------:R-:W-:Y:S05]  /*58f0*/  BSYNC B0 ;  /* 0x0000000000007941 */ /* 0x000fea0003800000 */
.L_x_10083:
[----:B------:R-:W-:-:S04]  /*5900*/  LOP3.LUT R2, R3, 0x80000000, RZ, 0xc0, !PT ;  /* 0x8000000003027812 */ /* 0x000fc800078ec0ff */
[----:B------:R-:W-:-:S04]  /*5910*/  SHF.R.U32.HI R3, RZ, 0x18, R2 ;  /* 0x00000018ff037819 */ /* 0x000fc80000011602 */
[----:B------:R-:W-:-:S05]  /*5920*/  LOP3.LUT R3, R0, R3, RZ, 0xfc, !PT ;  /* 0x0000000300037212 */ /* 0x000fca00078efcff */
[----:B------:R0:W-:Y:S01]  /*5930*/  STG.E.U8 [R16.64], R3 ;  /* 0x0000000310007986 */ /* 0x0001e2000c101124 */
[----:B------:R-:W-:Y:S05]  /*5940*/  BRA `(.L_x_10069) ;  /* 0x0000070000007947 */ /* 0x000fea0003800000 */
.L_x_10079:
[----:B------:R-:W0:Y:S02]  /*5950*/  I2F.S16 R0, R3 ;  /* 0x0000000300007306 */ /* 0x000e240000101400 */
[----:B0-----:R-:W-:-:S05]  /*5960*/  F2FP.BF16.PACK_AB R0, RZ, R0 ;  /* 0x00000000ff00723e */ /* 0x001fca00000010ff */
[----:B------:R0:W-:Y:S01]  /*5970*/  STG.E.U16 [R16.64], R0 ;  /* 0x0000000010007986 */ /* 0x0001e2000c101524 */
[----:B------:R-:W-:Y:S05]  /*5980*/  BRA `(.L_x_10069) ;  /* 0x000006c000007947 */ /* 0x000fea0003800000 */
.L_x_10076:
        /* <DEDUP_REMOVED lines=10> */
.L_x_10088:
        /* <DEDUP_REMOVED lines=17> */
.L_x_10091:
[----:B------:R-:W-:-:S04]  /*5b40*/  LOP3.LUT R2, R3, 0x80000000, RZ, 0xc0, !PT ;  /* 0x8000000003027812 */ /* 0x000fc800078ec0ff */
[----:B------:R-:W-:-:S04]  /*5b50*/  SHF.R.U32.HI R3, RZ, 0x18, R2 ;  /* 0x00000018ff037819 */ /* 0x000fc80000011602 */
[----:B------:R-:W-:-:S04]  /*5b60*/  LOP3.LUT R0, R0, R3, RZ, 0xfc, !PT ;  /* 0x0000000300007212 */ /* 0x000fc800078efcff */
[----:B------:R-:W-:Y:S02]  /*5b70*/  PRMT R8, R0, 0x7610, R8 ;  /* 0x0000761000087816 */ /* 0x000fe40000000008 */
.L_x_10090:
[----:B------:R-:W-:Y:S05]  /*5b80*/  BSYNC B0 ;  /* 0x0000000000007941 */ /* 0x000fea0003800000 */
.L_x_10089:
[----:B------:R0:W-:Y:S01]  /*5b90*/  STG.E.U8 [R16.64], R8 ;  /* 0x0000000810007986 */ /* 0x0001e2000c101124 */
[----:B------:R-:W-:Y:S05]  /*5ba0*/  BRA `(.L_x_10069) ;  /* 0x000004a000007947 */ /* 0x000fea0003800000 */
.L_x_10087:
        /* <DEDUP_REMOVED lines=17> */
.L_x_10094:
[----:B------:R-:W-:-:S04]  /*5cc0*/  LOP3.LUT R2, R3, 0x80000000, RZ, 0xc0, !PT ;  /* 0x8000000003027812 */ /* 0x000fc800078ec0ff */
[----:B------:R-:W-:-:S04]  /*5cd0*/  SHF.R.U32.HI R3, RZ, 0x18, R2 ;  /* 0x00000018ff037819 */ /* 0x000fc80000011602 */
[----:B------:R-:W-:-:S04]  /*5ce0*/  LOP3.LUT R0, R0, R3, RZ, 0xfc, !PT ;  /* 0x0000000300007212 */ /* 0x000fc800078efcff */
[----:B------:R-:W-:Y:S02]  /*5cf0*/  PRMT R8, R0, 0x7610, R8 ;  /* 0x0000761000087816 */ /* 0x000fe40000000008 */
.L_x_10093:
[----:B------:R-:W-:Y:S05]  /*5d00*/  BSYNC B0 ;  /* 0x0000000000007941 */ /* 0x000fea0003800000 */
.L_x_10092:
[----:B------:R0:W-:Y:S01]  /*5d10*/  STG.E.U8 [R16.64], R8 ;  /* 0x0000000810007986 */ /* 0x0001e2000c101124 */
[----:B------:R-:W-:Y:S05]  /*5d20*/  BRA `(.L_x_10069) ;  /* 0x0000032000007947 */ /* 0x000fea0003800000 */
.L_x_10086:
        /* <DEDUP_REMOVED lines=23> */
.L_x_10068:
        /* <DEDUP_REMOVED lines=20> */
.L_x_10096:
[----:B------:R-:W-:-:S05]  /*5fe0*/  PRMT R3, R3, 0x9910, RZ ;  /* 0x0000991003037816 */ /* 0x000fca00000000ff */
[----:B------:R-:W-:-:S05]  /*5ff0*/  IMAD.MOV.U32 R2, RZ, RZ, R3 ;  /* 0x000000ffff027224 */ /* 0x000fca00078e0003 */
[----:B------:R-:W-:-:S05]  /*6000*/  SHF.R.S32.HI R3, RZ, 0x1f, R2 ;  /* 0x0000001fff037819 */ /* 0x000fca0000011402 */
[----:B------:R0:W-:Y:S01]  /*6010*/  STG.E.64 [R16.64], R2 ;  /* 0x0000000210007986 */ /* 0x0001e2000c101b24 */
[----:B------:R-:W-:Y:S05]  /*6020*/  BRA `(.L_x_10069) ;  /* 0x0000002000007947 */ /* 0x000fea0003800000 */
.L_x_10095:
[----:B------:R-:W-:-:S05]  /*6030*/  PRMT R3, R3, 0x9910, RZ ;  /* 0x0000991003037816 */ /* 0x000fca00000000ff */
[----:B------:R0:W-:Y:S02]  /*6040*/  STG.E [R16.64], R3 ;  /* 0x0000000310007986 */ /* 0x0001e4000c101924 */
.L_x_10069:
        /* <DEDUP_REMOVED lines=231> */
.L_x_10097:
        /* <DEDUP_REMOVED lines=18> */
.L_x_10101:
[----:B------:R0:W5:Y:S01]  /*6fe0*/  LDG.E.U8 R0, [R2.64] ;  /* 0x0000002402007981 */ /* 0x000162000c1e1100 */
[----:B------:R-:W-:Y:S05]  /*6ff0*/  BRA `(.L_x_10103) ;  /* 0x00000d7000007947 */ /* 0x000fea0003800000 */
.L_x_10100:
        /* <DEDUP_REMOVED lines=8> */
.L_x_10105:
[----:B------:R0:W5:Y:S01]  /*7080*/  LDG.E.U16 R0, [R2.64] ;  /* 0x0000002402007981 */ /* 0x000162000c1e1500 */
[----:B------:R-:W-:Y:S05]  /*7090*/  BRA `(.L_x_10103) ;  /* 0x00000cd000007947 */ /* 0x000fea0003800000 */
.L_x_10104:
[----:B------:R0:W5:Y:S01]  /*70a0*/  LDG.E.U16 R0, [R2.64] ;  /* 0x0000002402007981 */ /* 0x000162000c1e1500 */
[----:B------:R-:W-:Y:S05]  /*70b0*/  BRA `(.L_x_10103) ;  /* 0x00000cb000007947 */ /* 0x000fea0003800000 */
.L_x_10099:
        /* <DEDUP_REMOVED lines=9> */
.L_x_10107:
[----:B------:R-:W2:Y:S02]  /*7150*/  LDG.E.U16 R4, [R2.64] ;  /* 0x0000002402047981 */ /* 0x000ea4000c1e1500 */
[----:B--2---:R-:W-:-:S06]  /*7160*/  HADD2.F32 R4, -RZ, R4.H0_H0 ;  /* 0x20000004ff047230 */ /* 0x004fcc0000004100 */
[----:B------:R-:W0:Y:S02]  /*7170*/  F2I.FTZ.TRUNC.NTZ R4, R4 ;  /* 0x0000000400047305 */ /* 0x000e24000021f100 */
[----:B0-----:R-:W-:Y:S01]  /*7180*/  PRMT R0, R4, 0x7610, R0 ;  /* 0x0000761004007816 */ /* 0x001fe20000000000 */
[----:B------:R-:W-:Y:S05]  /*7190*/  BRA `(.L_x_10103) ;  /* 0x00000bd000007947 */ /* 0x000fea0003800000 */
.L_x_10106:
        /* <DEDUP_REMOVED lines=9> */
.L_x_10109:
[----:B------:R-:W2:Y:S02]  /*7230*/  LDG.E.U16 R2, [R2.64] ;  /* 0x0000002402027981 */ /* 0x000ea4000c1e1500 */
[----:B--2---:R-:W-:-:S06]  /*7240*/  HADD2.F32 R4, -RZ, R2.H0_H0 ;  /* 0x20000002ff047230 */ /* 0x004fcc0000004100 */
[----:B------:R-:W0:Y:S02]  /*7250*/  F2I.FTZ.TRUNC.NTZ R4, R4 ;  /* 0x0000000400047305 */ /* 0x000e24000021f100 */
[----:B0-----:R-:W-:Y:S01]  /*7260*/  PRMT R0, R4, 0x7610, R0 ;  /* 0x0000761004007816 */ /* 0x001fe20000000000 */
[----:B------:R-:W-:Y:S05]  /*7270*/  BRA `(.L_x_10103) ;  /* 0x00000af000007947 */ /* 0x000fea0003800000 */
.L_x_10108:
[----:B------:R-:W2:Y:S02]  /*7280*/  LDG.E.64 R2, [R2.64] ;  /* 0x0000002402027981 */ /* 0x000ea4000c1e1b00 */
[----:B--2---:R0:W1:Y:S01]  /*7290*/  F2I.F64.TRUNC R0, R2 ;  /* 0x0000000200007311 */ /* 0x004062000030d100 */
[----:B------:R-:W-:Y:S05]  /*72a0*/  BRA `(.L_x_10103) ;  /* 0x00000ac000007947 */ /* 0x000fea0003800000 */
.L_x_10098:
        /* <DEDUP_REMOVED lines=12> */
.L_x_10112:
[----:B------:R-:W2:Y:S02]  /*7370*/  LDG.E.64 R2, [R2.64] ;  /* 0x0000002402027981 */ /* 0x000ea4000c1e1b00 */
[----:B--2---:R0:W1:Y:S01]  /*7380*/  F2I.F64.TRUNC R0, R2 ;  /* 0x0000000200007311 */ /* 0x004062000030d100 */
[----:B------:R-:W-:Y:S05]  /*7390*/  BRA `(.L_x_10103) ;  /* 0x000009d000007947 */ /* 0x000fea0003800000 */
.L_x_10111:
        /* <DEDUP_REMOVED lines=28> */
.L_x_10114:
        /* <DEDUP_REMOVED lines=15> */
.L_x_10113:
[----:B------:R-:W2:Y:S02]  /*7650*/  LDG.E.U16 R2, [R2.64] ;  /* 0x0000002402027981 */ /* 0x000ea4000c1e1500 */
[----:B--2---:R-:W-:-:S04]  /*7660*/  PRMT R2, RZ, 0x5410, R2 ;  /* 0x00005410ff027816 */ /* 0x004fc80000000002 */
[----:B------:R0:W1:Y:S01]  /*7670*/  F2I.FTZ.TRUNC.NTZ R0, R2 ;  /* 0x0000000200007305 */ /* 0x000062000021f100 */
[----:B------:R-:W-:Y:S05]  /*7680*/  BRA `(.L_x_10103) ;  /* 0x000006e000007947 */ /* 0x000fea0003800000 */
.L_x_10110:
        /* <DEDUP_REMOVED lines=10> */
.L_x_10117:
        /* <DEDUP_REMOVED lines=21> */
.L_x_10121:
[----:B------:R-:W-:Y:S05]  /*7880*/  BSYNC B1 ;  /* 0x0000000000017941 */ /* 0x000fea0003800000 */
.L_x_10120:
[----:B------:R-:W-:Y:S01]  /*7890*/  IMAD.SHL.U32 R2, R2, 0x100000, RZ ;  /* 0x0010000002027824 */ /* 0x000fe200078e00ff */
[----:B------:R-:W-:-:S04]  /*78a0*/  LEA R3, R0, 0x3b800000, 0x17 ;  /* 0x3b80000000037811 */ /* 0x000fc800078eb8ff */
[----:B------:R-:W-:Y:S02]  /*78b0*/  LOP3.LUT R4, R3, R2, R4, 0xfe, !PT ;  /* 0x0000000203047212 */ /* 0x000fe400078efe04 */
.L_x_10119:
[----:B------:R-:W-:Y:S05]  /*78c0*/  BSYNC B0 ;  /* 0x0000000000007941 */ /* 0x000fea0003800000 */
.L_x_10118:
[----:B------:R-:W0:Y:S02]  /*78d0*/  F2I.FTZ.TRUNC.NTZ R4, R4 ;  /* 0x0000000400047305 */ /* 0x000e24000021f100 */
[----:B0-----:R-:W-:Y:S01]  /*78e0*/  PRMT R0, R4, 0x7610, R0 ;  /* 0x0000761004007816 */ /* 0x001fe20000000000 */
[----:B------:R-:W-:Y:S05]  /*78f0*/  BRA `(.L_x_10103) ;  /* 0x0000047000007947 */ /* 0x000fea0003800000 */
.L_x_10116:
        /* <DEDUP_REMOVED lines=21> */
.L_x_10125:
[----:B------:R-:W-:Y:S05]  /*7a50*/  BSYNC B1 ;  /* 0x0000000000017941 */ /* 0x000fea0003800000 */
.L_x_10124:
[----:B------:R-:W-:Y:S01]  /*7a60*/  IMAD.SHL.U32 R2, R2, 0x200000, RZ ;  /* 0x0020000002027824 */ /* 0x000fe200078e00ff */
[----:B------:R-:W-:-:S04]  /*7a70*/  LEA R3, R0, 0x37800000, 0x17 ;  /* 0x3780000000037811 */ /* 0x000fc800078eb8ff */
[----:B------:R-:W-:Y:S02]  /*7a80*/  LOP3.LUT R4, R3, R2, R4, 0xfe, !PT ;  /* 0x0000000203047212 */ /* 0x000fe400078efe04 */
.L_x_10123:
[----:B------:R-:W-:Y:S05]  /*7a90*/  BSYNC B0 ;  /* 0x0000000000007941 */ /* 0x000fea0003800000 */
.L_x_10122:
[----:B------:R-:W0:Y:S02]  /*7aa0*/  F2I.FTZ.TRUNC.NTZ R4, R4 ;  /* 0x0000000400047305 */ /* 0x000e24000021f100 */
[----:B0-----:R-:W-:Y:S01]  /*7ab0*/  PRMT R0, R4, 0x7610, R0 ;  /* 0x0000761004007816 */ /* 0x001fe20000000000 */
[----:B------:R-:W-:Y:S05]  /*7ac0*/  BRA `(.L_x_10103) ;  /* 0x000002a000007947 */ /* 0x000fea0003800000 */
.L_x_10115:
        /* <DEDUP_REMOVED lines=14> */
.L_x_10129:
[----:B------:R-:W-:Y:S05]  /*7bb0*/  BSYNC B0 ;  /* 0x0000000000007941 */ /* 0x000fea0003800000 */
.L_x_10128:
[----:B------:R-:W0:Y:S02]  /*7bc0*/  F2I.FTZ.TRUNC.NTZ R4, R4 ;  /* 0x0000000400047305 */ /* 0x000e24000021f100 */
[----:B0-----:R-:W-:Y:S01]  /*7bd0*/  PRMT R0, R4, 0x7610, R0 ;  /* 0x0000761004007816 */ /* 0x001fe20000000000 */
[----:B------:R-:W-:Y:S05]  /*7be0*/  BRA `(.L_x_10103) ;  /* 0x0000018000007947 */ /* 0x000fea0003800000 */
.L_x_10102:
        /* <DEDUP_REMOVED lines=21> */
.L_x_10127:
[----:B------:R0:W5:Y:S01]  /*7d40*/  LDG.E.U16 R0, [R2.64] ;  /* 0x0000002402007981 */ /* 0x000162000c1e1500 */
[----:B------:R-:W-:Y:S05]  /*7d50*/  BRA `(.L_x_10103) ;  /* 0x0000001000007947 */ /* 0x000fea0003800000 */
.L_x_10126:
[----:B------:R0:W5:Y:S02]  /*7d60*/  LDG.E.U16 R0, [R2.64] ;  /* 0x0000002402007981 */ /* 0x000164000c1e1500 */
.L_x_10103:
        /* <DEDUP_REMOVED lines=27> */
.L_x_10135:
        /* <DEDUP_REMOVED lines=21> */
.L_x_10134:
[----:B------:R-:W-:Y:S05]  /*8070*/  BSYNC B1 ;  /* 0x0000000000017941 */ /* 0x000fea0003800000 */
.L_x_10133:
[----:B------:R-:W-:Y:S05]  /*8080*/  BRA `(.L_x_10132) ;  /* 0x000000b000007947 */ /* 0x000fea0003800000 */
.L_x_10131:
        /* <DEDUP_REMOVED lines=11> */
.L_x_10132:
[----:B------:R-:W-:Y:S05]  /*8140*/  BSYNC B0 ;  /* 0x0000000000007941 */ /* 0x000fea0003800000 */
.L_x_10130:
        /* <DEDUP_REMOVED lines=14> */
.L_x_10139:
[----:B------:R0:W-:Y:S01]  /*8230*/  STG.E.U8 [R16.64], R3 ;  /* 0x0000000310007986 */ /* 0x0001e2000c101124 */
[----:B------:R-:W-:Y:S05]  /*8240*/  BRA `(.L_x_10141) ;  /* 0x00000df000007947 */ /* 0x000fea0003800000 */
.L_x_10138:
        /* <DEDUP_REMOVED lines=11> */
.L_x_10143:
[----:B------:R-:W-:-:S05]  /*8300*/  PRMT R3, R3, 0x9910, RZ ;  /* 0x0000991003037816 */ /* 0x000fca00000000ff */
[----:B------:R0:W-:Y:S01]  /*8310*/  STG.E [R16.64], R3 ;  /* 0x0000000310007986 */ /* 0x0001e2000c101924 */
[----:B------:R-:W-:Y:S05]  /*8320*/  BRA `(.L_x_10141) ;  /* 0x00000d1000007947 */ /* 0x000fea0003800000 */
.L_x_10142:
[----:B------:R0:W-:Y:S01]  /*8330*/  STG.E.U16 [R16.64], R3 ;  /* 0x0000000310007986 */ /* 0x0001e2000c101524 */
[----:B------:R-:W-:Y:S05]  /*8340*/  BRA `(.L_x_10141) ;  /* 0x00000cf000007947 */ /* 0x000fea0003800000 */
.L_x_10137:
        /* <DEDUP_REMOVED lines=9> */
.L_x_10145:
[----:B------:R-:W0:Y:S02]  /*83e0*/  I2F.S16 R0, R3 ;  /* 0x0000000300007306 */ /* 0x000e240000101400 */
[----:B0-----:R-:W-:-:S05]  /*83f0*/  F2FP.PACK_AB R0, RZ, R0 ;  /* 0x00000000ff00723e */ /* 0x001fca00000000ff */
[----:B------:R0:W-:Y:S01]  /*8400*/  STG.E.U16 [R16.64], R0 ;  /* 0x0000000010007986 */ /* 0x0001e2000c101524 */
[----:B------:R-:W-:Y:S05]  /*8410*/  BRA `(.L_x_10141) ;  /* 0x00000c2000007947 */ /* 0x000fea0003800000 */
.L_x_10144:
        /* <DEDUP_REMOVED lines=10> */
.L_x_10147:
[----:B------:R-:W0:Y:S02]  /*84c0*/  I2F.S16 R3, R3 ;  /* 0x0000000300037306 */ /* 0x000e240000101400 */
[----:B0-----:R-:W-:-:S04]  /*84d0*/  F2FP.PACK_AB R3, RZ, R3 ;  /* 0x00000003ff03723e */ /* 0x001fc800000000ff */
[----:B------:R-:W-:-:S05]  /*84e0*/  PRMT R3, R3, 0x5410, RZ ;  /* 0x0000541003037816 */ /* 0x000fca00000000ff */
[----:B------:R0:W-:Y:S01]  /*84f0*/  STG.E [R16.64], R3 ;  /* 0x0000000310007986 */ /* 0x0001e2000c101924 */
[----:B------:R-:W-:Y:S05]  /*8500*/  BRA `(.L_x_10141) ;  /* 0x00000b3000007947 */ /* 0x000fea0003800000 */
.L_x_10146:
[----:B------:R-:W0:Y:S02]  /*8510*/  I2F.F64.S16 R2, R3 ;  /* 0x0000000300027312 */ /* 0x000e240000101c00 */
[----:B0-----:R0:W-:Y:S01]  /*8520*/  STG.E.64 [R16.64], R2 ;  /* 0x0000000210007986 */ /* 0x0011e2000c101b24 */
[----:B------:R-:W-:Y:S05]  /*8530*/  BRA `(.L_x_10141) ;  /* 0x00000b0000007947 */ /* 0x000fea0003800000 */
.L_x_10136:
        /* <DEDUP_REMOVED lines=13> */
.L_x_10150:
[----:B------:R-:W0:Y:S01]  /*8610*/  I2F.F64.S16 R4, R3 ;  /* 0x0000000300047312 */ /* 0x000e220000101c00 */
[----:B------:R-:W-:-:S05]  /*8620*/  CS2R R6, SRZ ;  /* 0x0000000000067805 */ /* 0x000fca000001ff00 */
[----:B0-----:R0:W-:Y:S01]  /*8630*/  STG.E.128 [R16.64], R4 ;  /* 0x0000000410007986 */ /* 0x0011e2000c101d24 */
[----:B------:R-:W-:Y:S05]  /*8640*/  BRA `(.L_x_10141) ;  /* 0x000009f000007947 */ /* 0x000fea0003800000 */
.L_x_10149:
        /* <DEDUP_REMOVED lines=21> */
.L_x_10154:
[----:B------:R-:W-:Y:S05]  /*87a0*/  BSYNC B0 ;  /* 0x0000000000007941 */ /* 0x000fea0003800000 */
.L_x_10153:
[----:B------:R-:W-:-:S05]  /*87b0*/  LOP3.LUT R5, R0, R5, RZ, 0xfc, !PT ;  /* 0x0000000500057212 */ /* 0x000fca00078efcff */
[----:B------:R0:W-:Y:S01]  /*87c0*/  STG.E.U8 [R16.64], R5 ;  /* 0x0000000510007986 */ /* 0x0001e2000c101124 */
[----:B------:R-:W-:Y:S05]  /*87d0*/  BRA `(.L_x_10141) ;  /* 0x0000086000007947 */ /* 0x000fea0003800000 */
.L_x_10152:
        /* <DEDUP_REMOVED lines=13> */
.L_x_10156:
[----:B------:R-:W-:Y:S01]  /*88b0*/  IMAD.MOV.U32 R0, RZ, RZ, 0x7f ;  /* 0x0000007fff007424 */ /* 0x000fe200078e00ff */
[----:B------:R-:W-:-:S04]  /*88c0*/  ISETP.GT.U32.AND P0, PT, R2, 0x7f800000, PT ;  /* 0x7f8000000200780c */ /* 0x000fc80003f04070 */
[----:B------:R-:W-:-:S04]  /*88d0*/  SEL R0, R0, 0x7c, P0 ;  /* 0x0000007c00007807 */ /* 0x000fc80000000000 */
.L_x_10157:
[----:B------:R-:W-:Y:S05]  /*88e0*/  BSYNC B0 ;  /* 0x0000000000007941 */ /* 0x000fea0003800000 */
.L_x_10155:
[----:B------:R-:W-:-:S04]  /*88f0*/  LOP3.LUT R2, R3, 0x80000000, RZ, 0xc0, !PT ;  /* 0x8000000003027812 */ /* 0x000fc800078ec0ff */
[----:B------:R-:W-:-:S04]  /*8900*/  SHF.R.U32.HI R3, RZ, 0x18, R2 ;  /* 0x00000018ff037819 */ /* 0x000fc80000011602 */
[----:B------:R-:W-:-:S05]  /*8910*/  LOP3.LUT R3, R0, R3, RZ, 0xfc, !PT ;  /* 0x0000000300037212 */ /* 0x000fca00078efcff */
[----:B------:R0:W-:Y:S01]  /*8920*/  STG.E.U8 [R16.64], R3 ;  /* 0x0000000310007986 */ /* 0x0001e2000c101124 */
[----:B------:R-:W-:Y:S05]  /*8930*/  BRA `(.L_x_10141) ;  /* 0x0000070000007947 */ /* 0x000fea0003800000 */
.L_x_10151:
[----:B------:R-:W0:Y:S02]  /*8940*/  I2F.S16 R0, R3 ;  /* 0x0000000300007306 */ /* 0x000e240000101400 */
[----:B0-----:R-:W-:-:S05]  /*8950*/  F2FP.BF16.PACK_AB R0, RZ, R0 ;  /* 0x00000000ff00723e */ /* 0x001fca00000010ff */
[----:B------:R0:W-:Y:S01]  /*8960*/  STG.E.U16 [R16.64], R0 ;  /* 0x0000000010007986 */ /* 0x0001e2000c101524 */
[----:B------:R-:W-:Y:S05]  /*8970*/  BRA `(.L_x_10141) ;  /* 0x000006c000007947 */ /* 0x000fea0003800000 */
.L_x_10148:
        /* <DEDUP_REMOVED lines=10> */
.L_x_10160:
        /* <DEDUP_REMOVED lines=17> */
.L_x_10163:
[----:B------:R-:W-:-:S04]  /*8b30*/  LOP3.LUT R2, R3, 0x80000000, RZ, 0xc0, !PT ;  /* 0x8000000003027812 */ /* 0x000fc800078ec0ff */
[----:B------:R-:W-:-:S04]  /*8b40*/  SHF.R.U32.HI R3, RZ, 0x18, R2 ;  /* 0x00000018ff037819 */ /* 0x000fc80000011602 */
[----:B------:R-:W-:-:S04]  /*8b50*/  LOP3.LUT R0, R0, R3, RZ, 0xfc, !PT ;  /* 0x0000000300007212 */ /* 0x000fc800078efcff */
[----:B------:R-:W-:Y:S02]  /*8b60*/  PRMT R8, R0, 0x7610, R8 ;  /* 0x0000761000087816 */ /* 0x000fe40000000008 */
.L_x_10162:
[----:B------:R-:W-:Y:S05]  /*8b70*/  BSYNC B0 ;  /* 0x0000000000007941 */ /* 0x000fea0003800000 */
.L_x_10161:
[----:B------:R0:W-:Y:S01]  /*8b80*/  STG.E.U8 [R16.64], R8 ;  /* 0x0000000810007986 */ /* 0x0001e2000c101124 */
[----:B------:R-:W-:Y:S05]  /*8b90*/  BRA `(.L_x_10141) ;  /* 0x000004a000007947 */ /* 0x000fea0003800000 */
.L_x_10159:
        /* <DEDUP_REMOVED lines=17> */
.L_x_10166:
[----:B------:R-:W-:-:S04]  /*8cb0*/  LOP3.LUT R2, R3, 0x80000000, RZ, 0xc0, !PT ;  /* 0x8000000003027812 */ /* 0x000fc800078ec0ff */
[----:B------:R-:W-:-:S04]  /*8cc0*/  SHF.R.U32.HI R3, RZ, 0x18, R2 ;  /* 0x00000018ff037819 */ /* 0x000fc80000011602 */
[----:B------:R-:W-:-:S04]  /*8cd0*/  LOP3.LUT R0, R0, R3, RZ, 0xfc, !PT ;  /* 0x0000000300007212 */ /* 0x000fc800078efcff */
[----:B------:R-:W-:Y:S02]  /*8ce0*/  PRMT R8, R0, 0x7610, R8 ;  /* 0x0000761000087816 */ /* 0x000fe40000000008 */
.L_x_10165:
[----:B------:R-:W-:Y:S05]  /*8cf0*/  BSYNC B0 ;  /* 0x0000000000007941 */ /* 0x000fea0003800000 */
.L_x_10164:
[----:B------:R0:W-:Y:S01]  /*8d00*/  STG.E.U8 [R16.64], R8 ;  /* 0x0000000810007986 */ /* 0x0001e2000c101124 */
[----:B------:R-:W-:Y:S05]  /*8d10*/  BRA `(.L_x_10141) ;  /* 0x0000032000007947 */ /* 0x000fea0003800000 */
.L_x_10158:
        /* <DEDUP_REMOVED lines=23> */
.L_x_10140:
        /* <DEDUP_REMOVED lines=20> */
.L_x_10168:
[----:B------:R-:W-:-:S05]  /*8fd0*/  PRMT R3, R3, 0x9910, RZ ;  /* 0x0000991003037816 */ /* 0x000fca00000000ff */
[----:B------:R-:W-:-:S05]  /*8fe0*/  IMAD.MOV.U32 R2, RZ, RZ, R3 ;  /* 0x000000ffff027224 */ /* 0x000fca00078e0003 */
[----:B------:R-:W-:-:S05]  /*8ff0*/  SHF.R.S32.HI R3, RZ, 0x1f, R2 ;  /* 0x0000001fff037819 */ /* 0x000fca0000011402 */
[----:B------:R0:W-:Y:S01]  /*9000*/  STG.E.64 [R16.64], R2 ;  /* 0x0000000210007986 */ /* 0x0001e2000c101b24 */
[----:B------:R-:W-:Y:S05]  /*9010*/  BRA `(.L_x_10141) ;  /* 0x0000002000007947 */ /* 0x000fea0003800000 */
.L_x_10167:
[----:B------:R-:W-:-:S05]  /*9020*/  PRMT R3, R3, 0x9910, RZ ;  /* 0x0000991003037816 */ /* 0x000fca00000000ff */
[----:B------:R0:W-:Y:S02]  /*9030*/  STG.E [R16.64], R3 ;  /* 0x0000000310007986 */ /* 0x0001e4000c101924 */
.L_x_10141:
[----:B------:R-:W-:Y:S02]  /*9040*/  IADD3 R19, R19, 0x80, RZ ;  /* 0x0000008013137810 */ /* 0x000fe40007ffe0ff */
.L_x_10024:
[----:B------:R-:W-:Y:S05]  /*9050*/  BSYNC B6 ;  /* 0x0000000000067941 */ /* 0x000fea0003800000 */
.L_x_10023:
        /* <DEDUP_REMOVED lines=230> */
.L_x_10169:
        /* <DEDUP_REMOVED lines=18> */
.L_x_10173:
[----:B------:R0:W5:Y:S01]  /*9fe0*/  LDG.E.U8 R0, [R2.64] ;  /* 0x0000002402007981 */ /* 0x000162000c1e1100 */
[----:B------:R-:W-:Y:S05]  /*9ff0*/  BRA `(.L_x_10175) ;  /* 0x00000d7000007947 */ /* 0x000fea0003800000 */
.L_x_10172:
        /* <DEDUP_REMOVED lines=8> */
.L_x_10177:
[----:B------:R0:W5:Y:S01]  /*a080*/  LDG.E.U16 R0, [R2.64] ;  /* 0x0000002402007981 */ /* 0x000162000c1e1500 */
[----:B------:R-:W-:Y:S05]  /*a090*/  BRA `(.L_x_10175) ;  /* 0x00000cd000007947 */ /* 0x000fea0003800000 */
.L_x_10176:
[----:B------:R0:W5:Y:S01]  /*a0a0*/  LDG.E.U16 R0, [R2.64] ;  /* 0x0000002402007981 */ /* 0x000162000c1e1500 */
[----:B------:R-:W-:Y:S05]  /*a0b0*/  BRA `(.L_x_10175) ;  /* 0x00000cb000007947 */ /* 0x000fea0003800000 */
.L_x_10171:
        /* <DEDUP_REMOVED lines=9> */
.L_x_10179:
[----:B------:R-:W2:Y:S02]  /*a150*/  LDG.E.U16 R4, [R2.64] ;  /* 0x0000002402047981 */ /* 0x000ea4000c1e1500 */
[----:B--2---:R-:W-:-:S06]  /*a160*/  HADD2.F32 R4, -RZ, R4.H0_H0 ;  /* 0x20000004ff047230 */ /* 0x004fcc0000004100 */
[----:B------:R-:W0:Y:S02]  /*a170*/  F2I.FTZ.TRUNC.NTZ R4, R4 ;  /* 0x0000000400047305 */ /* 0x000e24000021f100 */
[----:B0-----:R-:W-:Y:S01]  /*a180*/  PRMT R0, R4, 0x7610, R0 ;  /* 0x0000761004007816 */ /* 0x001fe20000000000 */
[----:B------:R-:W-:Y:S05]  /*a190*/  BRA `(.L_x_10175) ;  /* 0x00000bd000007947 */ /* 0x000fea0003800000 */
.L_x_10178:
        /* <DEDUP_REMOVED lines=9> */
.L_x_10181:
[----:B------:R-:W2:Y:S02]  /*a230*/  LDG.E.U16 R2, [R2.64] ;  /* 0x0000002402027981 */ /* 0x000ea4000c1e1500 */
[----:B--2---:R-:W-:-:S06]  /*a240*/  HADD2.F32 R4, -RZ, R2.H0_H0 ;  /* 0x20000002ff047230 */ /* 0x004fcc0000004100 */
[----:B------:R-:W0:Y:S02]  /*a250*/  F2I.FTZ.TRUNC.NTZ R4, R4 ;  /* 0x0000000400047305 */ /* 0x000e24000021f100 */
[----:B0-----:R-:W-:Y:S01]  /*a260*/  PRMT R0, R4, 0x7610, R0 ;  /* 0x0000761004007816 */ /* 0x001fe20000000000 */
[----:B------:R-:W-:Y:S05]  /*a270*/  BRA `(.L_x_10175) ;  /* 0x00000af000007947 */ /* 0x000fea0003800000 */
.L_x_10180:
[----:B------:R-:W2:Y:S02]  /*a280*/  LDG.E.64 R2, [R2.64] ;  /* 0x0000002402027981 */ /* 0x000ea4000c1e1b00 */
[----:B--2---:R0:W1:Y:S01]  /*a290*/  F2I.F64.TRUNC R0, R2 ;  /* 0x0000000200007311 */ /* 0x004062000030d100 */
[----:B------:R-:W-:Y:S05]  /*a2a0*/  BRA `(.L_x_10175) ;  /* 0x00000ac000007947 */ /* 0x000fea0003800000 */
.L_x_10170:
        /* <DEDUP_REMOVED lines=12> */
.L_x_10184:
[----:B------:R-:W2:Y:S02]  /*a370*/  LDG.E.64 R2, [R2.64] ;  /* 0x0000002402027981 */ /* 0x000ea4000c1e1b00 */
[----:B--2---:R0:W1:Y:S01]  /*a380*/  F2I.F64.TRUNC R0, R2 ;  /* 0x0000000200007311 */ /* 0x004062000030d100 */
[----:B------:R-:W-:Y:S05]  /*a390*/  BRA `(.L_x_10175) ;  /* 0x000009d000007947 */ /* 0x000fea0003800000 */
.L_x_10183:
        /* <DEDUP_REMOVED lines=28> */
.L_x_10186:
        /* <DEDUP_REMOVED lines=15> */
.L_x_10185:
[----:B------:R-:W2:Y:S02]  /*a650*/  LDG.E.U16 R2, [R2.64] ;  /* 0x0000002402027981 */ /* 0x000ea4000c1e1500 */
[----:B--2---:R-:W-:-:S04]  /*a660*/  PRMT R2, RZ, 0x5410, R2 ;  /* 0x00005410ff027816 */ /* 0x004fc80000000002 */
[----:B------:R0:W1:Y:S01]  /*a670*/  F2I.FTZ.TRUNC.NTZ R0, R2 ;  /* 0x0000000200007305 */ /* 0x000062000021f100 */
[----:B------:R-:W-:Y:S05]  /*a680*/  BRA `(.L_x_10175) ;  /* 0x000006e000007947 */ /* 0x000fea0003800000 */
.L_x_10182:
        /* <DEDUP_REMOVED lines=10> */
.L_x_10189:
        /* <DEDUP_REMOVED lines=21> */
.L_x_10193:
[----:B------:R-:W-:Y:S05]  /*a880*/  BSYNC B1 ;  /* 0x0000000000017941 */ /* 0x000fea0003800000 */
.L_x_10192:
[----:B------:R-:W-:Y:S01]  /*a890*/  IMAD.SHL.U32 R2, R2, 0x100000, RZ ;  /* 0x0010000002027824 */ /* 0x000fe200078e00ff */
[----:B------:R-:W-:-:S04]  /*a8a0*/  LEA R3, R0, 0x3b800000, 0x17 ;  /* 0x3b80000000037811 */ /* 0x000fc800078eb8ff */
[----:B------:R-:W-:Y:S02]  /*a8b0*/  LOP3.LUT R4, R3, R2, R4, 0xfe, !PT ;  /* 0x0000000203047212 */ /* 0x000fe400078efe04 */
.L_x_10191:
[----:B------:R-:W-:Y:S05]  /*a8c0*/  BSYNC B0 ;  /* 0x0000000000007941 */ /* 0x000fea0003800000 */
.L_x_10190:
[----:B------:R-:W0:Y:S02]  /*a8d0*/  F2I.FTZ.TRUNC.NTZ R4, R4 ;  /* 0x0000000400047305 */ /* 0x000e24000021f100 */
[----:B0-----:R-:W-:Y:S01]  /*a8e0*/  PRMT R0, R4, 0x7610, R0 ;  /* 0x0000761004007816 */ /* 0x001fe20000000000 */
[----:B------:R-:W-:Y:S05]  /*a8f0*/  BRA `(.L_x_10175) ;  /* 0x0000047000007947 */ /* 0x000fea0003800000 */
.L_x_10188:
        /* <DEDUP_REMOVED lines=21> */
.L_x_10197:
[----:B------:R-:W-:Y:S05]  /*aa50*/  BSYNC B1 ;  /* 0x0000000000017941 */ /* 0x000fea0003800000 */
.L_x_10196:
[----:B------:R-:W-:Y:S01]  /*aa60*/  IMAD.SHL.U32 R2, R2, 0x200000, RZ ;  /* 0x0020000002027824 */ /* 0x000fe200078e00ff */
[----:B------:R-:W-:-:S04]  /*aa70*/  LEA R3, R0, 0x37800000, 0x17 ;  /* 0x3780000000037811 */ /* 0x000fc800078eb8ff */
[----:B------:R-:W-:Y:S02]  /*aa80*/  LOP3.LUT R4, R3, R2, R4, 0xfe, !PT ;  /* 0x0000000203047212 */ /* 0x000fe400078efe04 */
.L_x_10195:
[----:B------:R-:W-:Y:S05]  /*aa90*/  BSYNC B0 ;  /* 0x0000000000007941 */ /* 0x000fea0003800000 */
.L_x_10194:
[----:B------:R-:W0:Y:S02]  /*aaa0*/  F2I.FTZ.TRUNC.NTZ R4, R4 ;  /* 0x0000000400047305 */ /* 0x000e24000021f100 */
[----:B0-----:R-:W-:Y:S01]  /*aab0*/  PRMT R0, R4, 0x7610, R0 ;  /* 0x0000761004007816 */ /* 0x001fe20000000000 */
[----:B------:R-:W-:Y:S05]  /*aac0*/  BRA `(.L_x_10175) ;  /* 0x000002a000007947 */ /* 0x000fea0003800000 */
.L_x_10187:
        /* <DEDUP_REMOVED lines=14> */
.L_x_10201:
[----:B------:R-:W-:Y:S05]  /*abb0*/  BSYNC B0 ;  /* 0x0000000000007941 */ /* 0x000fea0003800000 */
.L_x_10200:
[----:B------:R-:W0:Y:S02]  /*abc0*/  F2I.FTZ.TRUNC.NTZ R4, R4 ;  /* 0x0000000400047305 */ /* 0x000e24000021f100 */
[----:B0-----:R-:W-:Y:S01]  /*abd0*/  PRMT R0, R4, 0x7610, R0 ;  /* 0x0000761004007816 */ /* 0x001fe20000000000 */
[----:B------:R-:W-:Y:S05]  /*abe0*/  BRA `(.L_x_10175) ;  /* 0x0000018000007947 */ /* 0x000fea0003800000 */
.L_x_10174:
        /* <DEDUP_REMOVED lines=21> */
.L_x_10199:
[----:B------:R0:W5:Y:S01]  /*ad40*/  LDG.E.U16 R0, [R2.64] ;  /* 0x0000002402007981 */ /* 0x000162000c1e1500 */
[----:B------:R-:W-:Y:S05]  /*ad50*/  BRA `(.L_x_10175) ;  /* 0x0000001000007947 */ /* 0x000fea0003800000 */
.L_x_10198:
[----:B------:R0:W5:Y:S02]  /*ad60*/  LDG.E.U16 R0, [R2.64] ;  /* 0x0000002402007981 */ /* 0x000164000c1e1500 */
.L_x_10175:
        /* <DEDUP_REMOVED lines=27> */
.L_x_10207:
        /* <DEDUP_REMOVED lines=21> */
.L_x_10206:
[----:B------:R-:W-:Y:S05]  /*b070*/  BSYNC B1 ;  /* 0x0000000000017941 */ /* 0x000fea0003800000 */
.L_x_10205:
[----:B------:R-:W-:Y:S05]  /*b080*/  BRA `(.L_x_10204) ;  /* 0x000000b000007947 */ /* 0x000fea0003800000 */
.L_x_10203:
        /* <DEDUP_REMOVED lines=11> */
.L_x_10204:
[----:B------:R-:W-:Y:S05]  /*b140*/  BSYNC B0 ;  /* 0x0000000000007941 */ /* 0x000fea0003800000 */
.L_x_10202:
        /* <DEDUP_REMOVED lines=12> */
[----:B------:R-:W-:Y:S01]  /*b210*/  STG.E.U8 [R16.64], R3 ;  /* 0x0000000310007986 */ /* 0x000fe2000c101124 */
[----:B------:R-:W-:Y:S05]  /*b220*/  EXIT ;  /* 0x000000000000794d */ /* 0x000fea0003800000 */
.L_x_10211:
[----:B------:R-:W-:Y:S01]  /*b230*/  STG.E.U8 [R16.64], R3 ;  /* 0x0000000310007986 */ /* 0x000fe2000c101124 */
[----:B------:R-:W-:Y:S05]  /*b240*/  EXIT ;  /* 0x000000000000794d */ /* 0x000fea0003800000 */
.L_x_10210:
        /* <DEDUP_REMOVED lines=9> */
[----:B------:R-:W-:Y:S01]  /*b2e0*/  STG.E.64 [R16.64], R2 ;  /* 0x0000000210007986 */ /* 0x000fe2000c101b24 */
[----:B------:R-:W-:Y:S05]  /*b2f0*/  EXIT ;  /* 0x000000000000794d */ /* 0x000fea0003800000 */
.L_x_10214:
[----:B------:R-:W-:-:S05]  /*b300*/  PRMT R3, R3, 0x9910, RZ ;  /* 0x0000991003037816 */ /* 0x000fca00000000ff */
[----:B------:R-:W-:Y:S01]  /*b310*/  STG.E [R16.64], R3 ;  /* 0x0000000310007986 */ /* 0x000fe2000c101924 */
[----:B------:R-:W-:Y:S05]  /*b320*/  EXIT ;  /* 0x000000000000794d */ /* 0x000fea0003800000 */
.L_x_10213:
[----:B------:R-:W-:Y:S01]  /*b330*/  STG.E.U16 [R16.64], R3 ;  /* 0x0000000310007986 */ /* 0x000fe2000c101524 */
[----:B------:R-:W-:Y:S05]  /*b340*/  EXIT ;  /* 0x000000000000794d */ /* 0x000fea0003800000 */
.L_x_10209:
[----:B------:R-:W-:-:S13]  /*b350*/  ISETP.GT.AND P0, PT, R0, 0x6, PT ;  /* 0x000000060000780c */ /* 0x000fda0003f04270 */
[----:B------:R-:W-:Y:S05]  /*b360*/  @P0 BRA `(.L_x_10215) ;  /* 0x000000b000000947 */ /* 0x000fea0003800000 */
[----:B------:R-:W-:-:S13]  /*b370*/  ISETP.NE.AND P0, PT, R0, 0x5, PT ;  /* 0x000000050000780c */ /* 0x000fda0003f05270 */
[----:B------:R-:W-:Y:S05]  /*b380*/  @!P0 BRA `(.L_x_10216) ;  /* 0x0000005000008947 */ /* 0x000fea0003800000 */
[----:B------:R-:W-:-:S13]  /*b390*/  ISETP.NE.AND P0, PT, R0, 0x6, PT ;  /* 0x000000060000780c */ /* 0x000fda0003f05270 */
[----:B------:R-:W-:Y:S05]  /*b3a0*/  @P0 BRA `(.L_x_10212) ;  /* 0x00000ae000000947 */ /* 0x000fea0003800000 */
[----:B------:R-:W0:Y:S02]  /*b3b0*/  I2F.S16 R3, R3 ;  /* 0x0000000300037306 */ /* 0x000e240000101400 */
[----:B0-----:R-:W-:Y:S01]  /*b3c0*/  STG.E [R16.64], R3 ;  /* 0x0000000310007986 */ /* 0x001fe2000c101924 */
[----:B------:R-:W-:Y:S05]  /*b3d0*/  EXIT ;  /* 0x000000000000794d */ /* 0x000fea0003800000 */
.L_x_10216:
[----:B------:R-:W0:Y:S02]  /*b3e0*/  I2F.S16 R0, R3 ;  /* 0x0000000300007306 */ /* 0x000e240000101400 */
[----:B0-----:R-:W-:-:S05]  /*b3f0*/  F2FP.PACK_AB R0, RZ, R0 ;  /* 0x00000000ff00723e */ /* 0x001fca00000000ff */
[----:B------:R-:W-:Y:S01]  /*b400*/  STG.E.U16 [R16.64], R0 ;  /* 0x0000000010007986 */ /* 0x000fe2000c101524 */
[----:B------:R-:W-:Y:S05]  /*b410*/  EXIT ;  /* 0x000000000000794d */ /* 0x000fea0003800000 */
.L_x_10215:
        /* <DEDUP_REMOVED lines=8> */
[----:B0-----:R-:W-:Y:S01]  /*b4a0*/  STG.E.64 [R16.64], R4 ;  /* 0x0000000410007986 */ /* 0x001fe2000c101b24 */
[----:B------:R-:W-:Y:S05]  /*b4b0*/  EXIT ;  /* 0x000000000000794d */ /* 0x000fea0003800000 */
.L_x_10218:
[----:B------:R-:W0:Y:S02]  /*b4c0*/  I2F.S16 R3, R3 ;  /* 0x0000000300037306 */ /* 0x000e240000101400 */
[----:B0-----:R-:W-:-:S04]  /*b4d0*/  F2FP.PACK_AB R3, RZ, R3 ;  /* 0x00000003ff03723e */ /* 0x001fc800000000ff */
[----:B------:R-:W-:-:S05]  /*b4e0*/  PRMT R3, R3, 0x5410, RZ ;  /* 0x0000541003037816 */ /* 0x000fca00000000ff */
[----:B------:R-:W-:Y:S01]  /*b4f0*/  STG.E [R16.64], R3 ;  /* 0x0000000310007986 */ /* 0x000fe2000c101924 */
[----:B------:R-:W-:Y:S05]  /*b500*/  EXIT ;  /* 0x000000000000794d */ /* 0x000fea0003800000 */
.L_x_10217:
[----:B------:R-:W0:Y:S02]  /*b510*/  I2F.F64.S16 R2, R3 ;  /* 0x0000000300027312 */ /* 0x000e240000101c00 */
[----:B0-----:R-:W-:Y:S01]  /*b520*/  STG.E.64 [R16.64], R2 ;  /* 0x0000000210007986 */ /* 0x001fe2000c101b24 */
[----:B------:R-:W-:Y:S05]  /*b530*/  EXIT ;  /* 0x000000000000794d */ /* 0x000fea0003800000 */
.L_x_10208:
        /* <DEDUP_REMOVED lines=11> */
[----:B------:R-:W-:Y:S01]  /*b5f0*/  STG.E.U8 [R16.64], R3 ;  /* 0x0000000310007986 */ /* 0x000fe2000c101124 */
[----:B------:R-:W-:Y:S05]  /*b600*/  EXIT ;  /* 0x000000000000794d */ /* 0x000fea0003800000 */
.L_x_10221:
[----:B------:R-:W0:Y:S01]  /*b610*/  I2F.F64.S16 R4, R3 ;  /* 0x0000000300047312 */ /* 0x000e220000101c00 */
[----:B------:R-:W-:-:S05]  /*b620*/  CS2R R6, SRZ ;  /* 0x0000000000067805 */ /* 0x000fca000001ff00 */
[----:B0-----:R-:W-:Y:S01]  /*b630*/  STG.E.128 [R16.64], R4 ;  /* 0x0000000410007986 */ /* 0x001fe2000c101d24 */
[----:B------:R-:W-:Y:S05]  /*b640*/  EXIT ;  /* 0x000000000000794d */ /* 0x000fea0003800000 */
.L_x_10220:
        /* <DEDUP_REMOVED lines=21> */
.L_x_10225:
[----:B------:R-:W-:Y:S05]  /*b7a0*/  BSYNC B0 ;  /* 0x0000000000007941 */ /* 0x000fea0003800000 */
.L_x_10224:
[----:B------:R-:W-:-:S05]  /*b7b0*/  LOP3.LUT R5, R0, R5, RZ, 0xfc, !PT ;  /* 0x0000000500057212 */ /* 0x000fca00078efcff */
[----:B------:R-:W-:Y:S01]  /*b7c0*/  STG.E.U8 [R16.64], R5 ;  /* 0x0000000510007986 */ /* 0x000fe2000c101124 */
[----:B------:R-:W-:Y:S05]  /*b7d0*/  EXIT ;  /* 0x000000000000794d */ /* 0x000fea0003800000 */
.L_x_10223:
        /* <DEDUP_REMOVED lines=13> */
.L_x_10227:
[----:B------:R-:W-:Y:S01]  /*b8b0*/  IMAD.MOV.U32 R0, RZ, RZ, 0x7f ;  /* 0x0000007fff007424 */ /* 0x000fe200078e00ff */
[----:B------:R-:W-:-:S04]  /*b8c0*/  ISETP.GT.U32.AND P0, PT, R2, 0x7f800000, PT ;  /* 0x7f8000000200780c */ /* 0x000fc80003f04070 */
[----:B------:R-:W-:-:S04]  /*b8d0*/  SEL R0, R0, 0x7c, P0 ;  /* 0x0000007c00007807 */ /* 0x000fc80000000000 */
.L_x_10228:
[----:B------:R-:W-:Y:S05]  /*b8e0*/  BSYNC B0 ;  /* 0x0000000000007941 */ /* 0x000fea0003800000 */
.L_x_10226:
[----:B------:R-:W-:-:S04]  /*b8f0*/  LOP3.LUT R2, R3, 0x80000000, RZ, 0xc0, !PT ;  /* 0x8000000003027812 */ /* 0x000fc800078ec0ff */
[----:B------:R-:W-:-:S04]  /*b900*/  SHF.R.U32.HI R3, RZ, 0x18, R2 ;  /* 0x00000018ff037819 */ /* 0x000fc80000011602 */
[----:B------:R-:W-:-:S05]  /*b910*/  LOP3.LUT R3, R0, R3, RZ, 0xfc, !PT ;  /* 0x0000000300037212 */ /* 0x000fca00078efcff */
[----:B------:R-:W-:Y:S01]  /*b920*/  STG.E.U8 [R16.64], R3 ;  /* 0x0000000310007986 */ /* 0x000fe2000c101124 */
[----:B------:R-:W-:Y:S05]  /*b930*/  EXIT ;  /* 0x000000000000794d */ /* 0x000fea0003800000 */
.L_x_10222:
[----:B------:R-:W0:Y:S02]  /*b940*/  I2F.S16 R0, R3 ;  /* 0x0000000300007306 */ /* 0x000e240000101400 */
[----:B0-----:R-:W-:-:S05]  /*b950*/  F2FP.BF16.PACK_AB R0, RZ, R0 ;  /* 0x00000000ff00723e */ /* 0x001fca00000010ff */
[----:B------:R-:W-:Y:S01]  /*b960*/  STG.E.U16 [R16.64], R0 ;  /* 0x0000000010007986 */ /* 0x000fe2000c101524 */
[----:B------:R-:W-:Y:S05]  /*b970*/  EXIT ;  /* 0x000000000000794d */ /* 0x000fea0003800000 */
.L_x_10219:
        /* <DEDUP_REMOVED lines=8> */
[----:B------:R-:W-:Y:S01]  /*ba00*/  STG.E.U16 [R16.64], R3 ;  /* 0x0000000310007986 */ /* 0x000fe2000c101524 */
[----:B------:R-:W-:Y:S05]  /*ba10*/  EXIT ;  /* 0x000000000000794d */ /* 0x000fea0003800000 */
.L_x_10231:
        /* <DEDUP_REMOVED lines=17> */
.L_x_10234:
[----:B------:R-:W-:-:S04]  /*bb30*/  LOP3.LUT R2, R3, 0x80000000, RZ, 0xc0, !PT ;  /* 0x8000000003027812 */ /* 0x000fc800078ec0ff */
[----:B------:R-:W-:-:S04]  /*bb40*/  SHF.R.U32.HI R3, RZ, 0x18, R2 ;  /* 0x00000018ff037819 */ /* 0x000fc80000011602 */
[----:B------:R-:W-:-:S04]  /*bb50*/  LOP3.LUT R0, R0, R3, RZ, 0xfc, !PT ;  /* 0x0000000300007212 */ /* 0x000fc800078efcff */
[----:B------:R-:W-:Y:S02]  /*bb60*/  PRMT R8, R0, 0x7610, R8 ;  /* 0x0000761000087816 */ /* 0x000fe40000000008 */
.L_x_10233:
[----:B------:R-:W-:Y:S05]  /*bb70*/  BSYNC B0 ;  /* 0x0000000000007941 */ /* 0x000fea0003800000 */
.L_x_10232:
[----:B------:R-:W-:Y:S01]  /*bb80*/  STG.E.U8 [R16.64], R8 ;  /* 0x0000000810007986 */ /* 0x000fe2000c101124 */
[----:B------:R-:W-:Y:S05]  /*bb90*/  EXIT ;  /* 0x000000000000794d */ /* 0x000fea0003800000 */
.L_x_10230:
        /* <DEDUP_REMOVED lines=17> */
.L_x_10237:
[----:B------:R-:W-:-:S04]  /*bcb0*/  LOP3.LUT R2, R3, 0x80000000, RZ, 0xc0, !PT ;  /* 0x8000000003027812 */ /* 0x000fc800078ec0ff */
[----:B------:R-:W-:-:S04]  /*bcc0*/  SHF.R.U32.HI R3, RZ, 0x18, R2 ;  /* 0x00000018ff037819 */ /* 0x000fc80000011602 */
[----:B------:R-:W-:-:S04]  /*bcd0*/  LOP3.LUT R0, R0, R3, RZ, 0xfc, !PT ;  /* 0x0000000300007212 */ /* 0x000fc800078efcff */
[----:B------:R-:W-:Y:S02]  /*bce0*/  PRMT R8, R0, 0x7610, R8 ;  /* 0x0000761000087816 */ /* 0x000fe40000000008 */
.L_x_10236:
[----:B------:R-:W-:Y:S05]  /*bcf0*/  BSYNC B0 ;  /* 0x0000000000007941 */ /* 0x000fea0003800000 */
.L_x_10235:
[----:B------:R-:W-:Y:S01]  /*bd00*/  STG.E.U8 [R16.64], R8 ;  /* 0x0000000810007986 */ /* 0x000fe2000c101124 */
[----:B------:R-:W-:Y:S05]  /*bd10*/  EXIT ;  /* 0x000000000000794d */ /* 0x000fea0003800000 */
.L_x_10229:
        /* <DEDUP_REMOVED lines=21> */
[----:B------:R-:W-:Y:S01]  /*be70*/  STG.E.U8 [R16.64], R3 ;  /* 0x0000000310007986 */ /* 0x000fe2000c101124 */
[----:B------:R-:W-:Y:S05]  /*be80*/  EXIT ;  /* 0x000000000000794d */ /* 0x000fea0003800000 */
.L_x_10212:
        /* <DEDUP_REMOVED lines=20> */
.L_x_10239:
[----:B------:R-:W-:-:S05]  /*bfd0*/  PRMT R3, R3, 0x9910, RZ ;  /* 0x0000991003037816 */ /* 0x000fca00000000ff */
[----:B------:R-:W-:-:S05]  /*bfe0*/  IMAD.MOV.U32 R2, RZ, RZ, R3 ;  /* 0x000000ffff027224 */ /* 0x000fca00078e0003 */
[----:B------:R-:W-:-:S05]  /*bff0*/  SHF.R.S32.HI R3, RZ, 0x1f, R2 ;  /* 0x0000001fff037819 */ /* 0x000fca0000011402 */
[----:B------:R-:W-:Y:S01]  /*c000*/  STG.E.64 [R16.64], R2 ;  /* 0x0000000210007986 */ /* 0x000fe2000c101b24 */
[----:B------:R-:W-:Y:S05]  /*c010*/  EXIT ;  /* 0x000000000000794d */ /* 0x000fea0003800000 */
.L_x_10238:
[----:B------:R-:W-:-:S05]  /*c020*/  PRMT R3, R3, 0x9910, RZ ;  /* 0x0000991003037816 */ /* 0x000fca00000000ff */
[----:B------:R-:W-:Y:S01]  /*c030*/  STG.E [R16.64], R3 ;  /* 0x0000000310007986 */ /* 0x000fe2000c101924 */
[----:B------:R-:W-:Y:S05]  /*c040*/  EXIT ;  /* 0x000000000000794d */ /* 0x000fea0003800000 */
.L_x_10240:
        /* <DEDUP_REMOVED lines=11> */
.L_x_61709:


//--------------------- .text._ZN2at6native27unrolled_elementwise_kernelIZNS0_50_GLOBAL__N__2680c7bb_12_PowKernel_cu_b2145a98_318429pow_tensor_scalar_kernel_implIssEEvRNS_18TensorIteratorBaseET0_EUlsE2_St5arrayIPcLm2EELi4E23TrivialOffsetCalculatorILi1EjESC_NS0_6memory12LoadWithCastILi1EEENSD_13StoreWithCastILi1EEEEEviT_S6_T2_T3_T4_T5_ --------------------------
	.section	.text._ZN2at6native27unrolled_elementwise_kernelIZNS0_50_GLOBAL__N__2680c7bb_12_PowKernel_cu_b2145a98_318429pow_tensor_scalar_kernel_implIssEEvRNS_18TensorIteratorBaseET0_EUlsE2_St5arrayIPcLm2EELi4E23TrivialOffsetCalculatorILi1EjESC_NS0_6memory12LoadWithCastILi1EEENSD_13StoreWithCastILi1EEEEEviT_S6_T2_T3_T4_T5_,"ax",@progbits
	.sectioninfo	@"SHI_REGISTERS=29"
	.align	128
        .global         _ZN2at6native27unrolled_elementwise_kernelIZNS0_50_GLOBAL__N__2680c7bb_12_PowKernel_cu_b2145a98_318429pow_tensor_scalar_kernel_implIssEEvRNS_18TensorIteratorBaseET0_EUlsE2_St5arrayIPcLm2EELi4E23TrivialOffsetCalculatorILi1EjESC_NS0_6memory12LoadWithCastILi1EEENSD_13StoreWithCastILi1EEEEEviT_S6_T2_T3_T4_T5_
        .type           _ZN2at6native27unrolled_elementwise_kernelIZNS0_50_GLOBAL__N__2680c7bb_12_PowKernel_cu_b2145a98_318429pow_tensor_scalar_kernel_implIssEEvRNS_18TensorIteratorBaseET0_EUlsE2_St5arrayIPcLm2EELi4E23TrivialOffsetCalculatorILi1EjESC_NS0_6memory12LoadWithCastILi1EEENSD_13StoreWithCastILi1EEEEEviT_S6_T2_T3_T4_T5_,@function
        .size           _ZN2at6native27unrolled_elementwise_kernelIZNS0_50_GLOBAL__N__2680c7bb_12_PowKernel_cu_b2145a98_318429pow_tensor_scalar_kernel_implIssEEvRNS_18TensorIteratorBaseET0_EUlsE2_St5arrayIPcLm2EELi4E23TrivialOffsetCalculatorILi1EjESC_NS0_6memory12LoadWithCastILi1EEENSD_13StoreWithCastILi1EEEEEviT_S6_T2_T3_T4_T5_,(.L_x_61710 - _ZN2at6native27unrolled_elementwise_kernelIZNS0_50_GLOBAL__N__2680c7bb_12_PowKernel_cu_b2145a98_318429pow_tensor_scalar_kernel_implIssEEvRNS_18TensorIteratorBaseET0_EUlsE2_St5arrayIPcLm2EELi4E23TrivialOffsetCalculatorILi1EjESC_NS0_6memory12LoadWithCastILi1EEENSD_13StoreWithCastILi1EEEEEviT_S6_T2_T3_T4_T5_)
        .other          _ZN2at6native27unrolled_elementwise_kernelIZNS0_50_GLOBAL__N__2680c7bb_12_PowKernel_cu_b2145a98_318429pow_tensor_scalar_kernel_implIssEEvRNS_18TensorIteratorBaseET0_EUlsE2_St5arrayIPcLm2EELi4E23TrivialOffsetCalculatorILi1EjESC_NS0_6memory12LoadWithCastILi1EEENSD_13StoreWithCastILi1EEEEEviT_S6_T2_T3_T4_T5_,@"STO_CUDA_ENTRY STV_DEFAULT"
_ZN2at6native27unrolled_elementwise_kernelIZNS0_50_GLOBAL__N__2680c7bb_12_PowKernel_cu_b2145a98_318429pow_tensor_scalar_kernel_implIssEEvRNS_18TensorIteratorBaseET0_EUlsE2_St5arrayIPcLm2EELi4E23TrivialOffsetCalculatorILi1EjESC_NS0_6memory12LoadWithCastILi1EEENSD_13StoreWithCastILi1EEEEEviT_S6_T2_T3_T4_T5_:
.text._ZN2at6native27unrolled_elementwise_kernelIZNS0_50_GLOBAL__N__2680c7bb_12_PowKernel_cu_b2145a98_318429pow_tensor_scalar_kernel_implIssEEvRNS_18TensorIteratorBaseET0_EUlsE2_St5arrayIPcLm2EELi4E23TrivialOffsetCalculatorILi1EjESC_NS0_6memory12LoadWithCastILi1EEENSD_13StoreWithCastILi1EEEEEviT_S6_T2_T3_T4_T5_:
        /* <DEDUP_REMOVED lines=29> */
.L_x_10246:
[----:B------:R0:W5:Y:S01]  /*01d0*/  LDG.E.U8 R24, [R2.64] ;  /* 0x0000002402187981 */ /* 0x000162000c1e1100 */
[----:B------:R-:W-:Y:S05]  /*01e0*/  BRA `(.L_x_10248) ;  /* 0x00000d9000007947 */ /* 0x000fea0003800000 */
.L_x_10245:
        /* <DEDUP_REMOVED lines=8> */
.L_x_10250:
[----:B------:R0:W5:Y:S01]  /*0270*/  LDG.E.U16 R24, [R2.64] ;  /* 0x0000002402187981 */ /* 0x000162000c1e1500 */
[----:B------:R-:W-:Y:S05]  /*0280*/  BRA `(.L_x_10248) ;  /* 0x00000cf000007947 */ /* 0x000fea0003800000 */
.L_x_10249:
[----:B------:R0:W5:Y:S01]  /*0290*/  LDG.E.U16 R24, [R2.64] ;  /* 0x0000002402187981 */ /* 0x000162000c1e1500 */
[----:B------:R-:W-:Y:S05]  /*02a0*/  BRA `(.L_x_10248) ;  /* 0x00000cd000007947 */ /* 0x000fea0003800000 */
.L_x_10244:
        /* <DEDUP_REMOVED lines=9> */
.L_x_10252:
[----:B------:R-:W2:Y:S02]  /*0340*/  LDG.E.U16 R0, [R2.64] ;  /* 0x0000002402007981 */ /* 0x000ea4000c1e1500 */
[----:B--2---:R-:W-:-:S06]  /*0350*/  HADD2.F32 R0, -RZ, R0.H0_H0 ;  /* 0x20000000ff007230 */ /* 0x004fcc0000004100 */
[----:B------:R-:W0:Y:S02]  /*0360*/  F2I.FTZ.TRUNC.NTZ R0, R0 ;  /* 0x0000000000007305 */ /* 0x000e24000021f100 */
[----:B0-----:R-:W-:Y:S01]  /*0370*/  PRMT R24, R0, 0x7610, R24 ;  /* 0x0000761000187816 */ /* 0x001fe20000000018 */
[----:B------:R-:W-:Y:S05]  /*0380*/  BRA `(.L_x_10248) ;  /* 0x00000bf000007947 */ /* 0x000fea0003800000 */
.L_x_10251:
        /* <DEDUP_REMOVED lines=9> */
.L_x_10254:
[----:B------:R-:W2:Y:S02]  /*0420*/  LDG.E.U16 R2, [R2.64] ;  /* 0x0000002402027981 */ /* 0x000ea4000c1e1500 */
[----:B--2---:R-:W-:-:S06]  /*0430*/  HADD2.F32 R0, -RZ, R2.H0_H0 ;  /* 0x20000002ff007230 */ /* 0x004fcc0000004100 */
[----:B------:R-:W0:Y:S02]  /*0440*/  F2I.FTZ.TRUNC.NTZ R0, R0 ;  /* 0x0000000000007305 */ /* 0x000e24000021f100 */
[----:B0-----:R-:W-:Y:S01]  /*0450*/  PRMT R24, R0, 0x7610, R24 ;  /* 0x0000761000187816 */ /* 0x001fe20000000018 */
[----:B------:R-:W-:Y:S05]  /*0460*/  BRA `(.L_x_10248) ;  /* 0x00000b1000007947 */ /* 0x000fea0003800000 */
.L_x_10253:
[----:B------:R-:W2:Y:S02]  /*0470*/  LDG.E.64 R2, [R2.64] ;  /* 0x0000002402027981 */ /* 0x000ea4000c1e1b00 */
[----:B--2---:R0:W1:Y:S01]  /*0480*/  F2I.F64.TRUNC R24, R2 ;  /* 0x0000000200187311 */ /* 0x004062000030d100 */
[----:B------:R-:W-:Y:S05]  /*0490*/  BRA `(.L_x_10248) ;  /* 0x00000ae000007947 */ /* 0x000fea0003800000 */
.L_x_10243:
        /* <DEDUP_REMOVED lines=12> */
.L_x_10257:
[----:B------:R-:W2:Y:S02]  /*0560*/  LDG.E.64 R2, [R2.64] ;  /* 0x0000002402027981 */ /* 0x000ea4000c1e1b00 */
[----:B--2---:R0:W1:Y:S01]  /*0570*/  F2I.F64.TRUNC R24, R2 ;  /* 0x0000000200187311 */ /* 0x004062000030d100 */
[----:B------:R-:W-:Y:S05]  /*0580*/  BRA `(.L_x_10248) ;  /* 0x000009f000007947 */ /* 0x000fea0003800000 */
.L_x_10256:
        /* <DEDUP_REMOVED lines=28> */
.L_x_10259:
        /* <DEDUP_REMOVED lines=16> */
.L_x_10258:
[----:B------:R-:W2:Y:S02]  /*0850*/  LDG.E.U16 R0, [R2.64] ;  /* 0x0000002402007981 */ /* 0x000ea4000c1e1500 */
[----:B--2---:R-:W-:-:S06]  /*0860*/  PRMT R0, RZ, 0x5410, R0 ;  /* 0x00005410ff007816 */ /* 0x004fcc0000000000 */
[----:B------:R-:W0:Y:S02]  /*0870*/  F2I.FTZ.TRUNC.NTZ R0, R0 ;  /* 0x0000000000007305 */ /* 0x000e24000021f100 */
[----:B0-----:R-:W-:Y:S01]  /*0880*/  PRMT R24, R0, 0x7610, R24 ;  /* 0x0000761000187816 */ /* 0x001fe20000000018 */
[----:B------:R-:W-:Y:S05]  /*0890*/  BRA `(.L_x_10248) ;  /* 0x000006e000007947 */ /* 0x000fea0003800000 */
.L_x_10255:
        /* <DEDUP_REMOVED lines=10> */
.L_x_10262:
        /* <DEDUP_REMOVED lines=21> */
.L_x_10266:
[----:B------:R-:W-:Y:S05]  /*0a90*/  BSYNC B1 ;  /* 0x0000000000017941 */ /* 0x000fea0003800000 */
.L_x_10265:
[----:B------:R-:W-:Y:S01]  /*0aa0*/  LEA R3, R0, 0x3b800000, 0x17 ;  /* 0x3b80000000037811 */ /* 0x000fe200078eb8ff */
[----:B------:R-:W-:-:S05]  /*0ab0*/  IMAD.SHL.U32 R0, R2, 0x100000, RZ ;  /* 0x0010000002007824 */ /* 0x000fca00078e00ff */
[----:B------:R-:W-:Y:S02]  /*0ac0*/  LOP3.LUT R0, R3, R0, R4, 0xfe, !PT ;  /* 0x0000000003007212 */ /* 0x000fe400078efe04 */
.L_x_10264:
[----:B------:R-:W-:Y:S05]  /*0ad0*/  BSYNC B0 ;  /* 0x0000000000007941 */ /* 0x000fea0003800000 */
.L_x_10263:
[----:B------:R-:W0:Y:S02]  /*0ae0*/  F2I.FTZ.TRUNC.NTZ R0, R0 ;  /* 0x0000000000007305 */ /* 0x000e24000021f100 */
[----:B0-----:R-:W-:Y:S01]  /*0af0*/  PRMT R24, R0, 0x7610, R24 ;  /* 0x0000761000187816 */ /* 0x001fe20000000018 */
[----:B------:R-:W-:Y:S05]  /*0b00*/  BRA `(.L_x_10248) ;  /* 0x0000047000007947 */ /* 0x000fea0003800000 */
.L_x_10261:
        /* <DEDUP_REMOVED lines=21> */
.L_x_10270:
[----:B------:R-:W-:Y:S05]  /*0c60*/  BSYNC B1 ;  /* 0x0000000000017941 */ /* 0x000fea0003800000 */
.L_x_10269:
[----:B------:R-:W-:Y:S01]  /*0c70*/  LEA R3, R0, 0x37800000, 0x17 ;  /* 0x3780000000037811 */ /* 0x000fe200078eb8ff */
[----:B------:R-:W-:-:S05]  /*0c80*/  IMAD.SHL.U32 R0, R2, 0x200000, RZ ;  /* 0x0020000002007824 */ /* 0x000fca00078e00ff */
[----:B------:R-:W-:Y:S02]  /*0c90*/  LOP3.LUT R0, R3, R0, R4, 0xfe, !PT ;  /* 0x0000000003007212 */ /* 0x000fe400078efe04 */
.L_x_10268:
[----:B------:R-:W-:Y:S05]  /*0ca0*/  BSYNC B0 ;  /* 0x0000000000007941 */ /* 0x000fea0003800000 */
.L_x_10267:
[----:B------:R-:W0:Y:S02]  /*0cb0*/  F2I.FTZ.TRUNC.NTZ R0, R0 ;  /* 0x0000000000007305 */ /* 0x000e24000021f100 */
[----:B0-----:R-:W-:Y:S01]  /*0cc0*/  PRMT R24, R0, 0x7610, R24 ;  /* 0x0000761000187816 */ /* 0x001fe20000000018 */
[----:B------:R-:W-:Y:S05]  /*0cd0*/  BRA `(.L_x_10248) ;  /* 0x000002a000007947 */ /* 0x000fea0003800000 */
.L_x_10260:
        /* <DEDUP_REMOVED lines=14> */
.L_x_10274:
[----:B------:R-:W-:Y:S05]  /*0dc0*/  BSYNC B0 ;  /* 0x0000000000007941 */ /* 0x000fea0003800000 */
.L_x_10273:
[----:B------:R-:W0:Y:S02]  /*0dd0*/  F2I.FTZ.TRUNC.NTZ R0, R0 ;  /* 0x0000000000007305 */ /* 0x000e24000021f100 */
[----:B0-----:R-:W-:Y:S01]  /*0de0*/  PRMT R24, R0, 0x7610, R24 ;  /* 0x0000761000187816 */ /* 0x001fe20000000018 */
[----:B------:R-:W-:Y:S05]  /*0df0*/  BRA `(.L_x_10248) ;  /* 0x0000018000007947 */ /* 0x000fea0003800000 */
.L_x_10247:
        /* <DEDUP_REMOVED lines=21> */
.L_x_10272:
[----:B------:R0:W5:Y:S01]  /*0f50*/  LDG.E.U16 R24, [R2.64] ;  /* 0x0000002402187981 */ /* 0x000162000c1e1500 */
[----:B------:R-:W-:Y:S05]  /*0f60*/  BRA `(.L_x_10248) ;  /* 0x0000001000007947 */ /* 0x000fea0003800000 */
.L_x_10271:
[----:B------:R0:W5:Y:S02]  /*0f70*/  LDG.E.U16 R24, [R2.64] ;  /* 0x0000002402187981 */ /* 0x000164000c1e1500 */
.L_x_10248:
[----:B------:R-:W2:Y:S02]  /*0f80*/  S2R R19, SR_TID.X ;  /* 0x0000000000137919 */ /* 0x000ea40000002100 */
[----:B--2---:R-:W-:Y:S02]  /*0f90*/  IADD3 R19, R19, 0x80, RZ ;  /* 0x0000008013137810 */ /* 0x004fe40007ffe0ff */
.L_x_10242:
[----:B-1----:R-:W-:Y:S05]  /*0fa0*/  BSYNC B6 ;  /* 0x0000000000067941 */ /* 0x002fea0003800000 */
.L_x_10241:
        /* <DEDUP_REMOVED lines=21> */
.L_x_10280:
[----:B------:R0:W5:Y:S01]  /*1100*/  LDG.E.U8 R25, [R2.64] ;  /* 0x0000002402197981 */ /* 0x000162000c1e1100 */
[----:B------:R-:W-:Y:S05]  /*1110*/  BRA `(.L_x_10282) ;  /* 0x00000d8000007947 */ /* 0x000fea0003800000 */
.L_x_10279:
        /* <DEDUP_REMOVED lines=8> */
.L_x_10284:
[----:B------:R0:W5:Y:S01]  /*11a0*/  LDG.E.U16 R25, [R2.64] ;  /* 0x0000002402197981 */ /* 0x000162000c1e1500 */
[----:B------:R-:W-:Y:S05]  /*11b0*/  BRA `(.L_x_10282) ;  /* 0x00000ce000007947 */ /* 0x000fea0003800000 */
.L_x_10283:
[----:B------:R0:W5:Y:S01]  /*11c0*/  LDG.E.U16 R25, [R2.64] ;  /* 0x0000002402197981 */ /* 0x000162000c1e1500 */
[----:B------:R-:W-:Y:S05]  /*11d0*/  BRA `(.L_x_10282) ;  /* 0x00000cc000007947 */ /* 0x000fea0003800000 */
.L_x_10278:
        /* <DEDUP_REMOVED lines=9> */
.L_x_10286:
[----:B------:R-:W2:Y:S02]  /*1270*/  LDG.E.U16 R0, [R2.64] ;  /* 0x0000002402007981 */ /* 0x000ea4000c1e1500 */
[----:B--2---:R-:W-:-:S06]  /*1280*/  HADD2.F32 R0, -RZ, R0.H0_H0 ;  /* 0x20000000ff007230 */ /* 0x004fcc0000004100 */
[----:B------:R-:W0:Y:S02]  /*1290*/  F2I.FTZ.TRUNC.NTZ R0, R0 ;  /* 0x0000000000007305 */ /* 0x000e24000021f100 */
[----:B0-----:R-:W-:Y:S01]  /*12a0*/  PRMT R25, R0, 0x7610, R25 ;  /* 0x0000761000197816 */ /* 0x001fe20000000019 */
[----:B------:R-:W-:Y:S05]  /*12b0*/  BRA `(.L_x_10282) ;  /* 0x00000be000007947 */ /* 0x000fea0003800000 */
.L_x_10285:
        /* <DEDUP_REMOVED lines=9> */
.L_x_10288:
[----:B------:R-:W2:Y:S02]  /*1350*/  LDG.E.U16 R2, [R2.64] ;  /* 0x0000002402027981 */ /* 0x000ea4000c1e1500 */
[----:B--2---:R-:W-:-:S06]  /*1360*/  HADD2.F32 R0, -RZ, R2.H0_H0 ;  /* 0x20000002ff007230 */ /* 0x004fcc0000004100 */
[----:B------:R-:W0:Y:S02]  /*1370*/  F2I.FTZ.TRUNC.NTZ R0, R0 ;  /* 0x0000000000007305 */ /* 0x000e24000021f100 */
[----:B0-----:R-:W-:Y:S01]  /*1380*/  PRMT R25, R0, 0x7610, R25 ;  /* 0x0000761000197816 */ /* 0x001fe20000000019 */
[----:B------:R-:W-:Y:S05]  /*1390*/  BRA `(.L_x_10282) ;  /* 0x00000b0000007947 */ /* 0x000fea0003800000 */
.L_x_10287:
[----:B------:R-:W2:Y:S02]  /*13a0*/  LDG.E.64 R2, [R2.64] ;  /* 0x0000002402027981 */ /* 0x000ea4000c1e1b00 */
[----:B--2---:R0:W1:Y:S01]  /*13b0*/  F2I.F64.TRUNC R25, R2 ;  /* 0x0000000200197311 */ /* 0x004062000030d100 */
[----:B------:R-:W-:Y:S05]  /*13c0*/  BRA `(.L_x_10282) ;  /* 0x00000ad000007947 */ /* 0x000fea0003800000 */
.L_x_10277:
        /* <DEDUP_REMOVED lines=12> */
.L_x_10291:
[----:B------:R-:W2:Y:S02]  /*1490*/  LDG.E.64 R2, [R2.64] ;  /* 0x0000002402027981 */ /* 0x000ea4000c1e1b00 */
[----:B--2---:R0:W1:Y:S01]  /*14a0*/  F2I.F64.TRUNC R25, R2 ;  /* 0x0000000200197311 */ /* 0x004062000030d100 */
[----:B------:R-:W-:Y:S05]  /*14b0*/  BRA `(.L_x_10282) ;  /* 0x000009e000007947 */ /* 0x000fea0003800000 */
.L_x_10290:
        /* <DEDUP_REMOVED lines=28> */
.L_x_10293:
        /* <DEDUP_REMOVED lines=15> */
.L_x_10292:
[----:B------:R-:W2:Y:S02]  /*1770*/  LDG.E.U16 R0, [R2.64] ;  /* 0x0000002402007981 */ /* 0x000ea4000c1e1500 */
[----:B--2---:R-:W-:-:S06]  /*1780*/  PRMT R0, RZ, 0x5410, R0 ;  /* 0x00005410ff007816 */ /* 0x004fcc0000000000 */
[----:B------:R-:W0:Y:S02]  /*1790*/  F2I.FTZ.TRUNC.NTZ R0, R0 ;  /* 0x0000000000007305 */ /* 0x000e24000021f100 */
[----:B0-----:R-:W-:Y:S01]  /*17a0*/  PRMT R25, R0, 0x7610, R25 ;  /* 0x0000761000197816 */ /* 0x001fe20000000019 */
[----:B------:R-:W-:Y:S05]  /*17b0*/  BRA `(.L_x_10282) ;  /* 0x000006e000007947 */ /* 0x000fea0003800000 */
.L_x_10289:
        /* <DEDUP_REMOVED lines=10> */
.L_x_10296:
        /* <DEDUP_REMOVED lines=21> */
.L_x_10300:
[----:B------:R-:W-:Y:S05]  /*19b0*/  BSYNC B1 ;  /* 0x0000000000017941 */ /* 0x000fea0003800000 */
.L_x_10299:
[----:B------:R-:W-:Y:S01]  /*19c0*/  LEA R3, R0, 0x3b800000, 0x17 ;  /* 0x3b80000000037811 */ /* 0x000fe200078eb8ff */
[----:B------:R-:W-:-:S05]  /*19d0*/  IMAD.SHL.U32 R0, R2, 0x100000, RZ ;  /* 0x0010000002007824 */ /* 0x000fca00078e00ff */
[----:B------:R-:W-:Y:S02]  /*19e0*/  LOP3.LUT R0, R3, R0, R4, 0xfe, !PT ;  /* 0x0000000003007212 */ /* 0x000fe400078efe04 */
.L_x_10298:
[----:B------:R-:W-:Y:S05]  /*19f0*/  BSYNC B0 ;  /* 0x0000000000007941 */ /* 0x000fea0003800000 */
.L_x_10297:
[----:B------:R-:W0:Y:S02]  /*1a00*/  F2I.FTZ.TRUNC.NTZ R0, R0 ;  /* 0x0000000000007305 */ /* 0x000e24000021f100 */
[----:B0-----:R-:W-:Y:S01]  /*1a10*/  PRMT R25, R0, 0x7610, R25 ;  /* 0x0000761000197816 */ /* 0x001fe20000000019 */
[----:B------:R-:W-:Y:S05]  /*1a20*/  BRA `(.L_x_10282) ;  /* 0x0000047000007947 */ /* 0x000fea0003800000 */
.L_x_10295:
        /* <DEDUP_REMOVED lines=21> */
.L_x_10304:
[----:B------:R-:W-:Y:S05]  /*1b80*/  BSYNC B1 ;  /* 0x0000000000017941 */ /* 0x000fea0003800000 */
.L_x_10303:
[----:B------:R-:W-:Y:S01]  /*1b90*/  LEA R3, R0, 0x37800000, 0x17 ;  /* 0x3780000000037811 */ /* 0x000fe200078eb8ff */
[----:B------:R-:W-:-:S05]  /*1ba0*/  IMAD.SHL.U32 R0, R2, 0x200000, RZ ;  /* 0x0020000002007824 */ /* 0x000fca00078e00ff */
[----:B------:R-:W-:Y:S02]  /*1bb0*/  LOP3.LUT R0, R3, R0, R4, 0xfe, !PT ;  /* 0x0000000003007212 */ /* 0x000fe400078efe04 */
.L_x_10302:
[----:B------:R-:W-:Y:S05]  /*1bc0*/  BSYNC B0 ;  /* 0x0000000000007941 */ /* 0x000fea0003800000 */
.L_x_10301:
[----:B------:R-:W0:Y:S02]  /*1bd0*/  F2I.FTZ.TRUNC.NTZ R0, R0 ;  /* 0x0000000000007305 */ /* 0x000e24000021f100 */
[----:B0-----:R-:W-:Y:S01]  /*1be0*/  PRMT R25, R0, 0x7610, R25 ;  /* 0x0000761000197816 */ /* 0x001fe20000000019 */
[----:B------:R-:W-:Y:S05]  /*1bf0*/  BRA `(.L_x_10282) ;  /* 0x000002a000007947 */ /* 0x000fea0003800000 */
.L_x_10294:
        /* <DEDUP_REMOVED lines=14> */
.L_x_10308:
[----:B------:R-:W-:Y:S05]  /*1ce0*/  BSYNC B0 ;  /* 0x0000000000007941 */ /* 0x000fea0003800000 */
.L_x_10307:
[----:B------:R-:W0:Y:S02]  /*1cf0*/  F2I.FTZ.TRUNC.NTZ R0, R0 ;  /* 0x0000000000007305 */ /* 0x000e24000021f100 */
[----:B0-----:R-:W-:Y:S01]  /*1d00*/  PRMT R25, R0, 0x7610, R25 ;  /* 0x0000761000197816 */ /* 0x001fe20000000019 */
[----:B------:R-:W-:Y:S05]  /*1d10*/  BRA `(.L_x_10282) ;  /* 0x0000018000007947 */ /* 0x000fea0003800000 */
.L_x_10281:
        /* <DEDUP_REMOVED lines=19> */
[----:B------:R-:W-:Y:S01]  /*1e50*/  PRMT R25, RZ, 0x7610, R25 ;  /* 0x00007610ff197816 */ /* 0x000fe20000000019 */
[----:B------:R-:W-:Y:S05]  /*1e60*/  BRA `(.L_x_10282) ;  /* 0x0000003000007947 */ /* 0x000fea0003800000 */
.L_x_10306:
[----:B------:R0:W5:Y:S01]  /*1e70*/  LDG.E.U16 R25, [R2.64] ;  /* 0x0000002402197981 */ /* 0x000162000c1e1500 */
[----:B------:R-:W-:Y:S05]  /*1e80*/  BRA `(.L_x_10282) ;  /* 0x0000001000007947 */ /* 0x000fea0003800000 */
.L_x_10305:
[----:B------:R0:W5:Y:S02]  /*1e90*/  LDG.E.U16 R25, [R2.64] ;  /* 0x0000002402197981 */ /* 0x000164000c1e1500 */
.L_x_10282:
[----:B------:R-:W-:-:S03]  /*1ea0*/  IADD3 R19, R19, 0x80, RZ ;  /* 0x0000008013137810 */ /* 0x000fc60007ffe0ff */
.L_x_10276:
[----:B------:R-:W-:Y:S05]  /*1eb0*/  BSYNC B6 ;  /* 0x0000000000067941 */ /* 0x000fea0003800000 */
.L_x_10275:
        /* <DEDUP_REMOVED lines=23> */
.L_x_10314:
[----:B------:R0:W5:Y:S01]  /*2030*/  LDG.E.U8 R26, [R2.64] ;  /* 0x00000024021a7981 */ /* 0x000162000c1e1100 */
[----:B------:R-:W-:Y:S05]  /*2040*/  BRA `(.L_x_10316) ;  /* 0x00000d8000007947 */ /* 0x000fea0003800000 */
.L_x_10313:
        /* <DEDUP_REMOVED lines=8> */
.L_x_10318:
[----:B------:R0:W5:Y:S01]  /*20d0*/  LDG.E.U16 R26, [R2.64] ;  /* 0x00000024021a7981 */ /* 0x000162000c1e1500 */
[----:B------:R-:W-:Y:S05]  /*20e0*/  BRA `(.L_x_10316) ;  /* 0x00000ce000007947 */ /* 0x000fea0003800000 */
.L_x_10317:
[----:B------:R0:W5:Y:S01]  /*20f0*/  LDG.E.U16 R26, [R2.64] ;  /* 0x00000024021a7981 */ /* 0x000162000c1e1500 */
[----:B------:R-:W-:Y:S05]  /*2100*/  BRA `(.L_x_10316) ;  /* 0x00000cc000007947 */ /* 0x000fea0003800000 */
.L_x_10312:
[----:B------:R-:W-:-:S13]  /*2110*/  ISETP.GT.AND P0, PT, R0, 0x6, PT ;  /* 0x000000060000780c */ /* 0x000fda0003f04270 */
[----:B------:R-:W-:Y:S05]  /*2120*/  @P0 BRA `(.L_x_10319) ;  /* 0x000000c000000947 */ /* 0x000fea0003800000 */
[----:B------:R-:W-:-:S13]  /*2130*/  ISETP.NE.AND P0, PT, R0, 0x5, PT ;  /* 0x000000050000780c */ /* 0x000fda0003f05270 */
[----:B------:R-:W-:Y:S05]  /*2140*/  @!P0 BRA `(.L_x_10320) ;  /* 0x0000005000008947 */ /* 0x000fea0003800000 */
[----:B------:R-:W-:-:S13]  /*2150*/  ISETP.NE.AND P0, PT, R0, 0x6, PT ;  /* 0x000000060000780c */ /* 0x000fda0003f05270 */
[----:B------:R-:W-:Y:S05]  /*2160*/  @P0 BRA `(.L_x_10315) ;  /* 0x00000ae000000947 */ /* 0x000fea0003800000 */
[----:B------:R-:W2:Y:S02]  /*2170*/  LDG.E R2, [R2.64] ;  /* 0x0000002402027981 */ /* 0x000ea4000c1e1900 */
[----:B--2---:R0:W2:Y:S01]  /*2180*/  F2I.FTZ.TRUNC.NTZ R26, R2 ;  /* 0x00000002001a7305 */ /* 0x0040a2000021f100 */
[----:B------:R-:W-:Y:S05]  /*2190*/  BRA `(.L_x_10316) ;  /* 0x00000c3000007947 */ /* 0x000fea0003800000 */
.L_x_10320:
[----:B------:R-:W2:Y:S02]  /*21a0*/  LDG.E.U16 R0, [R2.64] ;  /* 0x0000002402007981 */ /* 0x000ea4000c1e1500 */
[----:B--2---:R-:W-:-:S06]  /*21b0*/  HADD2.F32 R0, -RZ, R0.H0_H0 ;  /* 0x20000000ff007230 */ /* 0x004fcc0000004100 */
[----:B------:R-:W0:Y:S02]  /*21c0*/  F2I.FTZ.TRUNC.NTZ R0, R0 ;  /* 0x0000000000007305 */ /* 0x000e24000021f100 */
[----:B0-----:R-:W-:Y:S01]  /*21d0*/  PRMT R26, R0, 0x7610, R26 ;  /* 0x00007610001a7816 */ /* 0x001fe2000000001a */
[----:B------:R-:W-:Y:S05]  /*21e0*/  BRA `(.L_x_10316) ;  /* 0x00000be000007947 */ /* 0x000fea0003800000 */
.L_x_10319:
[----:B------:R-:W-:-:S13]  /*21f0*/  ISETP.NE.AND P0, PT, R0, 0x7, PT ;  /* 0x000000070000780c */ /* 0x000fda0003f05270 */
[----:B------:R-:W-:Y:S05]  /*2200*/  @!P0 BRA `(.L_x_10321) ;  /* 0x000000c000008947 */ /* 0x000fea0003800000 */
[----:B------:R-:W-:-:S13]  /*2210*/  ISETP.NE.AND P0, PT, R0, 0x8, PT ;  /* 0x000000080000780c */ /* 0x000fda0003f05270 */
[----:B------:R-:W-:Y:S05]  /*2220*/  @!P0 BRA `(.L_x_10322) ;  /* 0x0000005000008947 */ /* 0x000fea0003800000 */
[----:B------:R-:W-:-:S13]  /*2230*/  ISETP.NE.AND P0, PT, R0, 0x9, PT ;  /* 0x000000090000780c */ /* 0x000fda0003f05270 */
[----:B------:R-:W-:Y:S05]  /*2240*/  @P0 BRA `(.L_x_10315) ;  /* 0x00000a0000000947 */ /* 0x000fea0003800000 */
[----:B------:R-:W2:Y:S02]  /*2250*/  LDG.E R2, [R2.64] ;  /* 0x0000002402027981 */ /* 0x000ea4000c1e1900 */
[----:B--2---:R0:W2:Y:S01]  /*2260*/  F2I.FTZ.TRUNC.NTZ R26, R2 ;  /* 0x00000002001a7305 */ /* 0x0040a2000021f100 */
[----:B------:R-:W-:Y:S05]  /*2270*/  BRA `(.L_x_10316) ;  /* 0x00000b5000007947 */ /* 0x000fea0003800000 */
.L_x_10322:
[----:B------:R-:W2:Y:S02]  /*2280*/  LDG.E.U16 R2, [R2.64] ;  /* 0x0000002402027981 */ /* 0x000ea4000c1e1500 */
[----:B--2---:R-:W-:-:S06]  /*2290*/  HADD2.F32 R0, -RZ, R2.H0_H0 ;  /* 0x20000002ff007230 */ /* 0x004fcc0000004100 */
[----:B------:R-:W0:Y:S02]  /*22a0*/  F2I.FTZ.TRUNC.NTZ R0, R0 ;  /* 0x0000000000007305 */ /* 0x000e24000021f100 */
[----:B0-----:R-:W-:Y:S01]  /*22b0*/  PRMT R26, R0, 0x7610, R26 ;  /* 0x00007610001a7816 */ /* 0x001fe2000000001a */
[----:B------:R-:W-:Y:S05]  /*22c0*/  BRA `(.L_x_10316) ;  /* 0x00000b0000007947 */ /* 0x000fea0003800000 */
.L_x_10321:
[----:B------:R-:W2:Y:S02]  /*22d0*/  LDG.E.64 R2, [R2.64] ;  /* 0x0000002402027981 */ /* 0x000ea4000c1e1b00 */
[----:B--2---:R0:W2:Y:S01]  /*22e0*/  F2I.F64.TRUNC R26, R2 ;  /* 0x00000002001a7311 */ /* 0x0040a2000030d100 */
[----:B------:R-:W-:Y:S05]  /*22f0*/  BRA `(.L_x_10316) ;  /* 0x00000ad000007947 */ /* 0x000fea0003800000 */
.L_x_10311:
        /* <DEDUP_REMOVED lines=12> */
.L_x_10325:
[----:B------:R-:W2:Y:S02]  /*23c0*/  LDG.E.64 R2, [R2.64] ;  /* 0x0000002402027981 */ /* 0x000ea4000c1e1b00 */
[----:B--2---:R0:W2:Y:S01]  /*23d0*/  F2I.F64.TRUNC R26, R2 ;  /* 0x00000002001a7311 */ /* 0x0040a2000030d100 */
[----:B------:R-:W-:Y:S05]  /*23e0*/  BRA `(.L_x_10316) ;  /* 0x000009e000007947 */ /* 0x000fea0003800000 */
.L_x_10324:
        /* <DEDUP_REMOVED lines=28> */
.L_x_10327:
        /* <DEDUP_REMOVED lines=15> */
.L_x_10326:
[----:B------:R-:W2:Y:S02]  /*26a0*/  LDG.E.U16 R0, [R2.64] ;  /* 0x0000002402007981 */ /* 0x000ea4000c1e1500 */
[----:B--2---:R-:W-:-:S06]  /*26b0*/  PRMT R0, RZ, 0x5410, R0 ;  /* 0x00005410ff007816 */ /* 0x004fcc0000000000 */
[----:B------:R-:W0:Y:S02]  /*26c0*/  F2I.FTZ.TRUNC.NTZ R0, R0 ;  /* 0x0000000000007305 */ /* 0x000e24000021f100 */
[----:B0-----:R-:W-:Y:S01]  /*26d0*/  PRMT R26, R0, 0x7610, R26 ;  /* 0x00007610001a7816 */ /* 0x001fe2000000001a */
[----:B------:R-:W-:Y:S05]  /*26e0*/  BRA `(.L_x_10316) ;  /* 0x000006e000007947 */ /* 0x000fea0003800000 */
.L_x_10323:
        /* <DEDUP_REMOVED lines=10> */
.L_x_10330:
        /* <DEDUP_REMOVED lines=21> */
.L_x_10334:
[----:B------:R-:W-:Y:S05]  /*28e0*/  BSYNC B1 ;  /* 0x0000000000017941 */ /* 0x000fea0003800000 */
.L_x_10333:
[----:B------:R-:W-:Y:S01]  /*28f0*/  LEA R3, R0, 0x3b800000, 0x17 ;  /* 0x3b80000000037811 */ /* 0x000fe200078eb8ff */
[----:B------:R-:W-:-:S05]  /*2900*/  IMAD.SHL.U32 R0, R2, 0x100000, RZ ;  /* 0x0010000002007824 */ /* 0x000fca00078e00ff */
[----:B------:R-:W-:Y:S02]  /*2910*/  LOP3.LUT R0, R3, R0, R4, 0xfe, !PT ;  /* 0x0000000003007212 */ /* 0x000fe400078efe04 */
.L_x_10332:
[----:B------:R-:W-:Y:S05]  /*2920*/  BSYNC B0 ;  /* 0x0000000000007941 */ /* 0x000fea0003800000 */
.L_x_10331:
[----:B------:R-:W0:Y:S02]  /*2930*/  F2I.FTZ.TRUNC.NTZ R0, R0 ;  /* 0x0000000000007305 */ /* 0x000e24000021f100 */
[----:B0-----:R-:W-:Y:S01]  /*2940*/  PRMT R26, R0, 0x7610, R26 ;  /* 0x00007610001a7816 */ /* 0x001fe2000000001a */
[----:B------:R-:W-:Y:S05]  /*2950*/  BRA `(.L_x_10316) ;  /* 0x0000047000007947 */ /* 0x000fea0003800000 */
.L_x_10329:
        /* <DEDUP_REMOVED lines=21> */
.L_x_10338:
[----:B------:R-:W-:Y:S05]  /*2ab0*/  BSYNC B1 ;  /* 0x0000000000017941 */ /* 0x000fea0003800000 */
.L_x_10337:
[----:B------:R-:W-:Y:S01]  /*2ac0*/  LEA R3, R0, 0x37800000, 0x17 ;  /* 0x3780000000037811 */ /* 0x000fe200078eb8ff */
[----:B------:R-:W-:-:S05]  /*2ad0*/  IMAD.SHL.U32 R0, R2, 0x200000, RZ ;  /* 0x0020000002007824 */ /* 0x000fca00078e00ff */
[----:B------:R-:W-:Y:S02]  /*2ae0*/  LOP3.LUT R0, R3, R0, R4, 0xfe, !PT ;  /* 0x0000000003007212 */ /* 0x000fe400078efe04 */
.L_x_10336:
[----:B------:R-:W-:Y:S05]  /*2af0*/  BSYNC B0 ;  /* 0x0000000000007941 */ /* 0x000fea0003800000 */
.L_x_10335:
[----:B------:R-:W0:Y:S02]  /*2b00*/  F2I.FTZ.TRUNC.NTZ R0, R0 ;  /* 0x0000000000007305 */ /* 0x000e24000021f100 */
[----:B0-----:R-:W-:Y:S01]  /*2b10*/  PRMT R26, R0, 0x7610, R26 ;  /* 0x00007610001a7816 */ /* 0x001fe2000000001a */
[----:B------:R-:W-:Y:S05]  /*2b20*/  BRA `(.L_x_10316) ;  /* 0x000002a000007947 */ /* 0x000fea0003800000 */
.L_x_10328:
        /* <DEDUP_REMOVED lines=14> */
.L_x_10342:
[----:B------:R-:W-:Y:S05]  /*2c10*/  BSYNC B0 ;  /* 0x0000000000007941 */ /* 0x000fea0003800000 */
.L_x_10341:
[----:B------:R-:W0:Y:S02]  /*2c20*/  F2I.FTZ.TRUNC.NTZ R0, R0 ;  /* 0x0000000000007305 */ /* 0x000e24000021f100 */
[----:B0-----:R-:W-:Y:S01]  /*2c30*/  PRMT R26, R0, 0x7610, R26 ;  /* 0x00007610001a7816 */ /* 0x001fe2000000001a */
[----:B------:R-:W-:Y:S05]  /*2c40*/  BRA `(.L_x_10316) ;  /* 0x0000018000007947 */ /* 0x000fea0003800000 */
.L_x_10315:
        /* <DEDUP_REMOVED lines=19> */
[----:B------:R-:W-:Y:S01]  /*2d80*/  PRMT R26, RZ, 0x7610, R26 ;  /* 0x00007610ff1a7816 */ /* 0x000fe2000000001a */
[----:B------:R-:W-:Y:S05]  /*2d90*/  BRA `(.L_x_10316) ;  /* 0x0000003000007947 */ /* 0x000fea0003800000 */
.L_x_10340:
[----:B------:R0:W5:Y:S01]  /*2da0*/  LDG.E.U16 R26, [R2.64] ;  /* 0x00000024021a7981 */ /* 0x000162000c1e1500 */
[----:B------:R-:W-:Y:S05]  /*2db0*/  BRA `(.L_x_10316) ;  /* 0x0000001000007947 */ /* 0x000fea0003800000 */
.L_x_10339:
[----:B------:R0:W5:Y:S02]  /*2dc0*/  LDG.E.U16 R26, [R2.64] ;  /* 0x00000024021a7981 */ /* 0x000164000c1e1500 */
.L_x_10316:
[----:B------:R-:W-:-:S03]  /*2dd0*/  IADD3 R19, R19, 0x80, RZ ;  /* 0x0000008013137810 */ /* 0x000fc60007ffe0ff */
.L_x_10310:
[----:B------:R-:W-:Y:S05]  /*2de0*/  BSYNC B6 ;  /* 0x0000000000067941 */ /* 0x000fea0003800000 */
.L_x_10309:
        /* <DEDUP_REMOVED lines=20> */
.L_x_10348:
[----:B------:R0:W5:Y:S01]  /*2f30*/  LDG.E.U8 R23, [R2.64] ;  /* 0x0000002402177981 */ /* 0x000162000c1e1100 */
[----:B------:R-:W-:Y:S05]  /*2f40*/  BRA `(.L_x_10344) ;  /* 0x00000d7000007947 */ /* 0x000fea0003800000 */
.L_x_10347:
        /* <DEDUP_REMOVED lines=8> */
.L_x_10351:
[----:B------:R0:W5:Y:S01]  /*2fd0*/  LDG.E.U16 R23, [R2.64] ;  /* 0x0000002402177981 */ /* 0x000162000c1e1500 */
[----:B------:R-:W-:Y:S05]  /*2fe0*/  BRA `(.L_x_10344) ;  /* 0x00000cd000007947 */ /* 0x000fea0003800000 */
.L_x_10350:
[----:B------:R0:W5:Y:S01]  /*2ff0*/  LDG.E.U16 R23, [R2.64] ;  /* 0x0000002402177981 */ /* 0x000162000c1e1500 */
[----:B------:R-:W-:Y:S05]  /*3000*/  BRA `(.L_x_10344) ;  /* 0x00000cb000007947 */ /* 0x000fea0003800000 */
.L_x_10346:
[----:B------:R-:W-:-:S13]  /*3010*/  ISETP.GT.AND P0, PT, R0, 0x6, PT ;  /* 0x000000060000780c */ /* 0x000fda0003f04270 */
[----:B------:R-:W-:Y:S05]  /*3020*/  @P0 BRA `(.L_x_10352) ;  /* 0x000000c000000947 */ /* 0x000fea0003800000 */
[----:B------:R-:W-:-:S13]  /*3030*/  ISETP.NE.AND P0, PT, R0, 0x5, PT ;  /* 0x000000050000780c */ /* 0x000fda0003f05270 */
[----:B------:R-:W-:Y:S05]  /*3040*/  @!P0 BRA `(.L_x_10353) ;  /* 0x0000005000008947 */ /* 0x000fea0003800000 */
[----:B------:R-:W-:-:S13]  /*3050*/  ISETP.NE.AND P0, PT, R0, 0x6, PT ;  /* 0x000000060000780c */ /* 0x000fda0003f05270 */
[----:B------:R-:W-:Y:S05]  /*3060*/  @P0 BRA `(.L_x_10349) ;  /* 0x00000ae000000947 */ /* 0x000fea0003800000 */
[----:B------:R-:W3:Y:S02]  /*3070*/  LDG.E R2, [R2.64] ;  /* 0x0000002402027981 */ /* 0x000ee4000c1e1900 */
[----:B---3--:R0:W3:Y:S01]  /*3080*/  F2I.FTZ.TRUNC.NTZ R23, R2 ;  /* 0x0000000200177305 */ /* 0x0080e2000021f100 */
[----:B------:R-:W-:Y:S05]  /*3090*/  BRA `(.L_x_10344) ;  /* 0x00000c2000007947 */ /* 0x000fea0003800000 */
.L_x_10353:
[----:B------:R-:W3:Y:S02]  /*30a0*/  LDG.E.U16 R0, [R2.64] ;  /* 0x0000002402007981 */ /* 0x000ee4000c1e1500 */
[----:B---3--:R-:W-:-:S06]  /*30b0*/  HADD2.F32 R0, -RZ, R0.H0_H0 ;  /* 0x20000000ff007230 */ /* 0x008fcc0000004100 */
[----:B------:R-:W0:Y:S02]  /*30c0*/  F2I.FTZ.TRUNC.NTZ R0, R0 ;  /* 0x0000000000007305 */ /* 0x000e24000021f100 */
[----:B0-----:R-:W-:Y:S01]  /*30d0*/  PRMT R23, R0, 0x7610, R23 ;  /* 0x0000761000177816 */ /* 0x001fe20000000017 */
[----:B------:R-:W-:Y:S05]  /*30e0*/  BRA `(.L_x_10344) ;  /* 0x00000bd000007947 */ /* 0x000fea0003800000 */
.L_x_10352:
[----:B------:R-:W-:-:S13]  /*30f0*/  ISETP.NE.AND P0, PT, R0, 0x7, PT ;  /* 0x000000070000780c */ /* 0x000fda0003f05270 */
[----:B------:R-:W-:Y:S05]  /*3100*/  @!P0 BRA `(.L_x_10354) ;  /* 0x000000c000008947 */ /* 0x000fea0003800000 */
[----:B------:R-:W-:-:S13]  /*3110*/  ISETP.NE.AND P0, PT, R0, 0x8, PT ;  /* 0x000000080000780c */ /* 0x000fda0003f05270 */
[----:B------:R-:W-:Y:S05]  /*3120*/  @!P0 BRA `(.L_x_10355) ;  /* 0x0000005000008947 */ /* 0x000fea0003800000 */
[----:B------:R-:W-:-:S13]  /*3130*/  ISETP.NE.AND P0, PT, R0, 0x9, PT ;  /* 0x000000090000780c */ /* 0x000fda0003f05270 */
[----:B------:R-:W-:Y:S05]  /*3140*/  @P0 BRA `(.L_x_10349) ;  /* 0x00000a0000000947 */ /* 0x000fea0003800000 */
[----:B------:R-:W3:Y:S02]  /*3150*/  LDG.E R2, [R2.64] ;  /* 0x0000002402027981 */ /* 0x000ee4000c1e1900 */
[----:B---3--:R0:W3:Y:S01]  /*3160*/  F2I.FTZ.TRUNC.NTZ R23, R2 ;  /* 0x0000000200177305 */ /* 0x0080e2000021f100 */
[----:B------:R-:W-:Y:S05]  /*3170*/  BRA `(.L_x_10344) ;  /* 0x00000b4000007947 */ /* 0x000fea0003800000 */
.L_x_10355:
[----:B------:R-:W3:Y:S02]  /*3180*/  LDG.E.U16 R2, [R2.64] ;  /* 0x0000002402027981 */ /* 0x000ee4000c1e1500 */
[----:B---3--:R-:W-:-:S06]  /*3190*/  HADD2.F32 R0, -RZ, R2.H0_H0 ;  /* 0x20000002ff007230 */ /* 0x008fcc0000004100 */
[----:B------:R-:W0:Y:S02]  /*31a0*/  F2I.FTZ.TRUNC.NTZ R0, R0 ;  /* 0x0000000000007305 */ /* 0x000e24000021f100 */
[----:B0-----:R-:W-:Y:S01]  /*31b0*/  PRMT R23, R0, 0x7610, R23 ;  /* 0x0000761000177816 */ /* 0x001fe20000000017 */
[----:B------:R-:W-:Y:S05]  /*31c0*/  BRA `(.L_x_10344) ;  /* 0x00000af000007947 */ /* 0x000fea0003800000 */
.L_x_10354:
[----:B------:R-:W3:Y:S02]  /*31d0*/  LDG.E.64 R2, [R2.64] ;  /* 0x0000002402027981 */ /* 0x000ee4000c1e1b00 */
[----:B---3--:R0:W3:Y:S01]  /*31e0*/  F2I.F64.TRUNC R23, R2 ;  /* 0x0000000200177311 */ /* 0x0080e2000030d100 */
[----:B------:R-:W-:Y:S05]  /*31f0*/  BRA `(.L_x_10344) ;  /* 0x00000ac000007947 */ /* 0x000fea0003800000 */
.L_x_10345:
        /* <DEDUP_REMOVED lines=10> */
[----:B------:R-:W-:Y:S01]  /*32a0*/  SEL R23, RZ, 0x1, !P0 ;  /* 0x00000001ff177807 */ /* 0x000fe20004000000 */
[----:B------:R-:W-:Y:S05]  /*32b0*/  BRA `(.L_x_10344) ;  /* 0x00000a0000007947 */ /* 0x000fea0003800000 */
.L_x_10358:
[----:B------:R-:W3:Y:S02]  /*32c0*/  LDG.E.64 R2, [R2.64] ;  /* 0x0000002402027981 */ /* 0x000ee4000c1e1b00 */
[----:B---3--:R0:W3:Y:S01]  /*32d0*/  F2I.F64.TRUNC R23, R2 ;  /* 0x0000000200177311 */ /* 0x0080e2000030d100 */
[----:B------:R-:W-:Y:S05]  /*32e0*/  BRA `(.L_x_10344) ;  /* 0x000009d000007947 */ /* 0x000fea0003800000 */
.L_x_10357:
        /* <DEDUP_REMOVED lines=28> */
.L_x_10360:
        /* <DEDUP_REMOVED lines=15> */
.L_x_10359:
[----:B------:R-:W3:Y:S02]  /*35a0*/  LDG.E.U16 R0, [R2.64] ;  /* 0x0000002402007981 */ /* 0x000ee4000c1e1500 */
[----:B---3--:R-:W-:-:S06]  /*35b0*/  PRMT R0, RZ, 0x5410, R0 ;  /* 0x00005410ff007816 */ /* 0x008fcc0000000000 */
[----:B------:R-:W0:Y:S02]  /*35c0*/  F2I.FTZ.TRUNC.NTZ R0, R0 ;  /* 0x0000000000007305 */ /* 0x000e24000021f100 */
[----:B0-----:R-:W-:Y:S01]  /*35d0*/  PRMT R23, R0, 0x7610, R23 ;  /* 0x0000761000177816 */ /* 0x001fe20000000017 */
[----:B------:R-:W-:Y:S05]  /*35e0*/  BRA `(.L_x_10344) ;  /* 0x000006d000007947 */ /* 0x000fea0003800000 */
.L_x_10356:
        /* <DEDUP_REMOVED lines=10> */
.L_x_10363:
        /* <DEDUP_REMOVED lines=21> */
.L_x_10367:
[----:B------:R-:W-:Y:S05]  /*37e0*/  BSYNC B1 ;  /* 0x0000000000017941 */ /* 0x000fea0003800000 */
.L_x_10366:
[----:B------:R-:W-:Y:S01]  /*37f0*/  LEA R3, R0, 0x3b800000, 0x17 ;  /* 0x3b80000000037811 */ /* 0x000fe200078eb8ff */
[----:B------:R-:W-:-:S05]  /*3800*/  IMAD.SHL.U32 R0, R2, 0x100000, RZ ;  /* 0x0010000002007824 */ /* 0x000fca00078e00ff */
[----:B------:R-:W-:Y:S02]  /*3810*/  LOP3.LUT R0, R3, R0, R4, 0xfe, !PT ;  /* 0x0000000003007212 */ /* 0x000fe400078efe04 */
.L_x_10365:
[----:B------:R-:W-:Y:S05]  /*3820*/  BSYNC B0 ;  /* 0x0000000000007941 */ /* 0x000fea0003800000 */
.L_x_10364:
[----:B------:R-:W0:Y:S02]  /*3830*/  F2I.FTZ.TRUNC.NTZ R0, R0 ;  /* 0x0000000000007305 */ /* 0x000e24000021f100 */
[----:B0-----:R-:W-:Y:S01]  /*3840*/  PRMT R23, R0, 0x7610, R23 ;  /* 0x0000761000177816 */ /* 0x001fe20000000017 */
[----:B------:R-:W-:Y:S05]  /*3850*/  BRA `(.L_x_10344) ;  /* 0x0000046000007947 */ /* 0x000fea0003800000 */
.L_x_10362:
        /* <DEDUP_REMOVED lines=21> */
.L_x_10371:
[----:B------:R-:W-:Y:S05]  /*39b0*/  BSYNC B1 ;  /* 0x0000000000017941 */ /* 0x000fea0003800000 */
.L_x_10370:
[----:B------:R-:W-:Y:S01]  /*39c0*/  LEA R3, R0, 0x37800000, 0x17 ;  /* 0x3780000000037811 */ /* 0x000fe200078eb8ff */
[----:B------:R-:W-:-:S05]  /*39d0*/  IMAD.SHL.U32 R0, R2, 0x200000, RZ ;  /* 0x0020000002007824 */ /* 0x000fca00078e00ff */
[----:B------:R-:W-:Y:S02]  /*39e0*/  LOP3.LUT R0, R3, R0, R4, 0xfe, !PT ;  /* 0x0000000003007212 */ /* 0x000fe400078efe04 */
.L_x_10369:
[----:B------:R-:W-:Y:S05]  /*39f0*/  BSYNC B0 ;  /* 0x0000000000007941 */ /* 0x000fea0003800000 */
.L_x_10368:
[----:B------:R-:W0:Y:S02]  /*3a00*/  F2I.FTZ.TRUNC.NTZ R0, R0 ;  /* 0x0000000000007305 */ /* 0x000e24000021f100 */
[----:B0-----:R-:W-:Y:S01]  /*3a10*/  PRMT R23, R0, 0x7610, R23 ;  /* 0x0000761000177816 */ /* 0x001fe20000000017 */
[----:B------:R-:W-:Y:S05]  /*3a20*/  BRA `(.L_x_10344) ;  /* 0x0000029000007947 */ /* 0x000fea0003800000 */
.L_x_10361:
        /* <DEDUP_REMOVED lines=14> */
.L_x_10375:
[----:B------:R-:W-:Y:S05]  /*3b10*/  BSYNC B0 ;  /* 0x0000000000007941 */ /* 0x000fea0003800000 */
.L_x_10374:
[----:B------:R-:W0:Y:S02]  /*3b20*/  F2I.FTZ.TRUNC.NTZ R0, R0 ;  /* 0x0000000000007305 */ /* 0x000e24000021f100 */
[----:B0-----:R-:W-:Y:S01]  /*3b30*/  PRMT R23, R0, 0x7610, R23 ;  /* 0x0000761000177816 */ /* 0x001fe20000000017 */
[----:B------:R-:W-:Y:S05]  /*3b40*/  BRA `(.L_x_10344) ;  /* 0x0000017000007947 */ /* 0x000fea0003800000 */
.L_x_10349:
        /* <DEDUP_REMOVED lines=20> */
.L_x_10373:
[----:B------:R0:W5:Y:S01]  /*3c90*/  LDG.E.U16 R23, [R2.64] ;  /* 0x0000002402177981 */ /* 0x000162000c1e1500 */
[----:B------:R-:W-:Y:S05]  /*3ca0*/  BRA `(.L_x_10344) ;  /* 0x0000001000007947 */ /* 0x000fea0003800000 */
.L_x_10372:
[----:B------:R0:W5:Y:S02]  /*3cb0*/  LDG.E.U16 R23, [R2.64] ;  /* 0x0000002402177981 */ /* 0x000164000c1e1500 */
.L_x_10344:
[----:B------:R-:W-:Y:S05]  /*3cc0*/  BSYNC B6 ;  /* 0x0000000000067941 */ /* 0x000fea0003800000 */
.L_x_10343:
[----:B------:R-:W4:Y:S01]  /*3cd0*/  LDC.U16 R0, c[0x0][0x168] ;  /* 0x00005a00ff007b82 */ /* 0x000f220000000400 */
[----:B------:R-:W-:Y:S01]  /*3ce0*/  BSSY B0, `(.L_x_10376) ;  /* 0x00000b7000007945 */ /* 0x000fe20003800000 */
[----:B0---4-:R-:W-:-:S04]  /*3cf0*/  PRMT R2, R0, 0x9910, RZ ;  /* 0x0000991000027816 */ /* 0x011fc800000000ff */
[----:B------:R-:W-:-:S13]  /*3d00*/  ISETP.GE.AND P0, PT, R2, RZ, PT ;  /* 0x000000ff0200720c */ /* 0x000fda0003f06270 */
[----:B------:R-:W-:Y:S05]  /*3d10*/  @!P0 BRA `(.L_x_10377) ;  /* 0x0000081000008947 */ /* 0x000fea0003800000 */
[----:B------:R-:W-:Y:S01]  /*3d20*/  ISETP.NE.AND P0, PT, R2, RZ, PT ;  /* 0x000000ff0200720c */ /* 0x000fe20003f05270 */
[----:B------:R-:W-:Y:S02]  /*3d30*/  IMAD.MOV.U32 R18, RZ, RZ, 0x1 ;  /* 0x00000001ff127424 */ /* 0x000fe400078e00ff */
[----:B------:R-:W-:Y:S02]  /*3d40*/  IMAD.MOV.U32 R19, RZ, RZ, 0x1 ;  /* 0x00000001ff137424 */ /* 0x000fe400078e00ff */
[----:B------:R-:W-:Y:S02]  /*3d50*/  IMAD.MOV.U32 R22, RZ, RZ, 0x1 ;  /* 0x00000001ff167424 */ /* 0x000fe400078e00ff */
[----:B------:R-:W-:-:S06]  /*3d60*/  IMAD.MOV.U32 R4, RZ, RZ, 0x1 ;  /* 0x00000001ff047424 */ /* 0x000fcc00078e00ff */
[----:B------:R-:W-:Y:S05]  /*3d70*/  @!P0 BRA `(.L_x_10378) ;  /* 0x00000ad000008947 */ /* 0x000fea0003800000 */
[----:B------:R-:W0:Y:S01]  /*3d80*/  S2R R8, SR_TID.X ;  /* 0x0000000000087919 */ /* 0x000e220000002100 */
[----:B------:R-:W-:Y:S01]  /*3d90*/  BSSY B1, `(.L_x_10379) ;  /* 0x000001e000017945 */ /* 0x000fe20003800000 */
[CC--:B0-----:R-:W-:Y:S02]  /*3da0*/  ISETP.GE.AND P3, PT, R8.reuse, R17.reuse, PT ;  /* 0x000000110800720c */ /* 0x0c1fe40003f66270 */
[C---:B------:R-:W-:Y:S02]  /*3db0*/  IADD3 R10, R8.reuse, 0x80, RZ ;  /* 0x00000080080a7810 */ /* 0x040fe40007ffe0ff */
[C---:B------:R-:W-:Y:S02]  /*3dc0*/  IADD3 R2, R8.reuse, 0x100, RZ ;  /* 0x0000010008027810 */ /* 0x040fe40007ffe0ff */
[----:B------:R-:W-:Y:S02]  /*3dd0*/  IADD3 R6, R8, 0x180, RZ ;  /* 0x0000018008067810 */ /* 0x000fe40007ffe0ff */
[----:B------:R-:W-:-:S02]  /*3de0*/  ISETP.GE.AND P2, PT, R10, R17, PT ;  /* 0x000000110a00720c */ /* 0x000fc40003f46270 */
[-C--:B------:R-:W-:Y:S02]  /*3df0*/  ISETP.GE.AND P0, PT, R2, R17.reuse, PT ;  /* 0x000000110200720c */ /* 0x080fe40003f06270 */
[----:B------:R-:W-:Y:S01]  /*3e00*/  ISETP.GE.AND P1, PT, R6, R17, PT ;  /* 0x000000110600720c */ /* 0x000fe20003f26270 */
[----:B------:R-:W-:Y:S07]  /*3e10*/  @P3 BRA `(.L_x_10380) ;  /* 0x0000015000003947 */ /* 0x000fee0003800000 */
[----:B------:R-:W-:Y:S02]  /*3e20*/  IMAD.MOV.U32 R4, RZ, RZ, 0x1 ;  /* 0x00000001ff047424 */ /* 0x000fe400078e00ff */
[----:B------:R-:W-:-:S05]  /*3e30*/  IMAD.MOV.U32 R2, RZ, RZ, R0 ;  /* 0x000000ffff027224 */ /* 0x000fca00078e0000 */
.L_x_10381:
[----:B------:R-:W-:Y:S02]  /*3e40*/  LOP3.LUT R3, R2, 0x1, RZ, 0xc0, !PT ;  /* 0x0000000102037812 */ /* 0x000fe400078ec0ff */
[----:B-----5:R-:W-:Y:S02]  /*3e50*/  PRMT R5, R24, 0x9910, RZ ;  /* 0x0000991018057816 */ /* 0x020fe400000000ff */
[----:B------:R-:W-:Y:S02]  /*3e60*/  ISETP.NE.U32.AND P3, PT, R3, 0x1, PT ;  /* 0x000000010300780c */ /* 0x000fe40003f65070 */
[----:B------:R-:W-:-:S02]  /*3e70*/  LOP3.LUT R3, R2, 0xffff, RZ, 0xc0, !PT ;  /* 0x0000ffff02037812 */ /* 0x000fc400078ec0ff */
[----:B------:R-:W-:Y:S02]  /*3e80*/  SEL R24, R24, 0x1, !P3 ;  /* 0x0000000118187807 */ /* 0x000fe40005800000 */
[----:B------:R-:W-:Y:S02]  /*3e90*/  LEA.HI R3, R3, R2, RZ, 0x11 ;  /* 0x0000000203037211 */ /* 0x000fe400078f88ff */
[----:B------:R-:W-:Y:S02]  /*3ea0*/  IADD3 R2, R2, 0x1, RZ ;  /* 0x0000000102027810 */ /* 0x000fe40007ffe0ff */
[----:B------:R-:W-:Y:S01]  /*3eb0*/  PRMT R6, R24, 0x9910, RZ ;  /* 0x0000991018067816 */ /* 0x000fe200000000ff */
[----:B------:R-:W-:Y:S01]  /*3ec0*/  IMAD.MOV.U32 R24, RZ, RZ, R5 ;  /* 0x000000ffff187224 */ /* 0x000fe200078e0005 */
[----:B------:R-:W-:Y:S02]  /*3ed0*/  LOP3.LUT R5, R2, 0xffff, RZ, 0xc0, !PT ;  /* 0x0000ffff02057812 */ /* 0x000fe400078ec0ff */
[----:B------:R-:W-:Y:S01]  /*3ee0*/  PRMT R7, R3, 0x9910, RZ ;  /* 0x0000991003077816 */ /* 0x000fe200000000ff */
[----:B------:R-:W-:Y:S01]  /*3ef0*/  IMAD.MOV.U32 R3, RZ, RZ, R6 ;  /* 0x000000ffff037224 */ /* 0x000fe200078e0006 */
[----:B------:R-:W-:Y:S01]  /*3f00*/  ISETP.GT.U32.AND P3, PT, R5, 0x2, PT ;  /* 0x000000020500780c */ /* 0x000fe20003f64070 */
[----:B------:R-:W-:Y:S01]  /*3f10*/  IMAD R24, R24, R24, RZ ;  /* 0x0000001818187224 */ /* 0x000fe200078e02ff */
[----:B------:R-:W-:Y:S01]  /*3f20*/  PRMT R4, R4, 0x9910, RZ ;  /* 0x0000991004047816 */ /* 0x000fe200000000ff */
[----:B------:R-:W-:-:S04]  /*3f30*/  IMAD.MOV.U32 R2, RZ, RZ, R7 ;  /* 0x000000ffff027224 */ /* 0x000fc800078e0007 */
[----:B------:R-:W-:Y:S01]  /*3f40*/  IMAD R4, R4, R3, RZ ;  /* 0x0000000304047224 */ /* 0x000fe200078e02ff */
[----:B------:R-:W-:-:S05]  /*3f50*/  SHF.R.S32.HI R2, RZ, 0x1, R2 ;  /* 0x00000001ff027819 */ /* 0x000fca0000011402 */
[----:B------:R-:W-:Y:S05]  /*3f60*/  @P3 BRA `(.L_x_10381) ;  /* 0xfffffed000003947 */ /* 0x000fea000383ffff */
.L_x_10380:
[----:B------:R-:W-:Y:S05]  /*3f70*/  BSYNC B1 ;  /* 0x0000000000017941 */ /* 0x000fea0003800000 */
.L_x_10379:
[----:B------:R-:W-:Y:S01]  /*3f80*/  BSSY B1, `(.L_x_10382) ;  /* 0x0000017000017945 */ /* 0x000fe20003800000 */
[----:B------:R-:W-:Y:S05]  /*3f90*/  @P2 BRA `(.L_x_10383) ;  /* 0x0000015000002947 */ /* 0x000fea0003800000 */
[----:B------:R-:W-:Y:S02]  /*3fa0*/  IMAD.MOV.U32 R22, RZ, RZ, 0x1 ;  /* 0x00000001ff167424 */ /* 0x000fe400078e00ff */
[----:B------:R-:W-:-:S05]  /*3fb0*/  IMAD.MOV.U32 R2, RZ, RZ, R0 ;  /* 0x000000ffff027224 */ /* 0x000fca00078e0000 */
.L_x_10384:
[C---:B------:R-:W-:Y:S02]  /*3fc0*/  LOP3.LUT R3, R2.reuse, 0x1, RZ, 0xc0, !PT ;  /* 0x0000000102037812 */ /* 0x040fe400078ec0ff */
[----:B-1---5:R-:W-:Y:S02]  /*3fd0*/  PRMT R5, R25, 0x9910, RZ ;  /* 0x0000991019057816 */ /* 0x022fe400000000ff */
[----:B------:R-:W-:Y:S02]  /*3fe0*/  ISETP.NE.U32.AND P2, PT, R3, 0x1, PT ;  /* 0x000000010300780c */ /* 0x000fe40003f45070 */
[----:B------:R-:W-:Y:S02]  /*3ff0*/  LOP3.LUT R3, R2, 0xffff, RZ, 0xc0, !PT ;  /* 0x0000ffff02037812 */ /* 0x000fe400078ec0ff */
[----:B------:R-:W-:-:S02]  /*4000*/  SEL R25, R25, 0x1, !P2 ;  /* 0x0000000119197807 */ /* 0x000fc40005000000 */
        /* <DEDUP_REMOVED lines=14> */
.L_x_10383:
[----:B------:R-:W-:Y:S05]  /*40f0*/  BSYNC B1 ;  /* 0x0000000000017941 */ /* 0x000fea0003800000 */
.L_x_10382:
[----:B------:R-:W-:Y:S01]  /*4100*/  BSSY B1, `(.L_x_10385) ;  /* 0x0000016000017945 */ /* 0x000fe20003800000 */
[----:B------:R-:W-:Y:S05]  /*4110*/  @P0 BRA `(.L_x_10386) ;  /* 0x0000014000000947 */ /* 0x000fea0003800000 */
[----:B------:R-:W-:Y:S02]  /*4120*/  IMAD.MOV.U32 R19, RZ, RZ, 0x1 ;  /* 0x00000001ff137424 */ /* 0x000fe400078e00ff */
[----:B------:R-:W-:-:S05]  /*4130*/  IMAD.MOV.U32 R2, RZ, RZ, R0 ;  /* 0x000000ffff027224 */ /* 0x000fca00078e0000 */
.L_x_10387:
[----:B------:R-:W-:Y:S02]  /*4140*/  LOP3.LUT R3, R2, 0x1, RZ, 0xc0, !PT ;  /* 0x0000000102037812 */ /* 0x000fe400078ec0ff */
[----:B--2--5:R-:W-:Y:S02]  /*4150*/  PRMT R5, R26, 0x9910, RZ ;  /* 0x000099101a057816 */ /* 0x024fe400000000ff */
        /* <DEDUP_REMOVED lines=13> */
[----:B------:R-:W-:-:S03]  /*4230*/  IMAD R19, R19, R2, RZ ;  /* 0x0000000213137224 */ /* 0x000fc600078e02ff */
[----:B------:R-:W-:-:S07]  /*4240*/  SHF.R.S32.HI R2, RZ, 0x1, R3 ;  /* 0x00000001ff027819 */ /* 0x000fce0000011403 */
[----:B------:R-:W-:Y:S05]  /*4250*/  @P0 BRA `(.L_x_10387) ;  /* 0xfffffee000000947 */ /* 0x000fea000383ffff */
.L_x_10386:
[----:B------:R-:W-:Y:S05]  /*4260*/  BSYNC B1 ;  /* 0x0000000000017941 */ /* 0x000fea0003800000 */
.L_x_10385:
[----:B------:R-:W-:Y:S01]  /*4270*/  BSSY B1, `(.L_x_10388) ;  /* 0x000002a000017945 */ /* 0x000fe20003800000 */
[----:B------:R-:W-:Y:S05]  /*4280*/  @P1 BRA `(.L_x_10389) ;  /* 0x0000028000001947 */ /* 0x000fea0003800000 */
[C---:B------:R-:W-:Y:S01]  /*4290*/  LOP3.LUT R3, R0.reuse, 0x1, RZ, 0xc0, !PT ;  /* 0x0000000100037812 */ /* 0x040fe200078ec0ff */
[----:B------:R-:W-:Y:S01]  /*42a0*/  IMAD.MOV.U32 R5, RZ, RZ, c[0x0][0x168] ;  /* 0x00005a00ff057624 */ /* 0x000fe200078e00ff */
[----:B------:R-:W-:Y:S02]  /*42b0*/  IADD3 R2, R0, 0x1, RZ ;  /* 0x0000000100027810 */ /* 0x000fe40007ffe0ff */
[----:B------:R-:W-:Y:S02]  /*42c0*/  ISETP.NE.U32.AND P0, PT, R3, 0x1, PT ;  /* 0x000000010300780c */ /* 0x000fe40003f05070 */
[----:B------:R-:W-:Y:S02]  /*42d0*/  LOP3.LUT R3, R2, 0xffff, RZ, 0xc0, !PT ;  /* 0x0000ffff02037812 */ /* 0x000fe400078ec0ff */
[----:B---3-5:R-:W-:Y:S02]  /*42e0*/  SEL R2, R23, 0x1, !P0 ;  /* 0x0000000117027807 */ /* 0x028fe40004000000 */
        /* <DEDUP_REMOVED lines=12> */
.L_x_10390:
[C---:B------:R-:W-:Y:S02]  /*43b0*/  LOP3.LUT R0, R7.reuse, 0x1, RZ, 0xc0, !PT ;  /* 0x0000000107007812 */ /* 0x040fe400078ec0ff */
[C---:B------:R-:W-:Y:S02]  /*43c0*/  IADD3 R6, R7.reuse, 0x1, RZ ;  /* 0x0000000107067810 */ /* 0x040fe40007ffe0ff */
[----:B------:R-:W-:Y:S02]  /*43d0*/  ISETP.NE.U32.AND P0, PT, R0, 0x1, PT ;  /* 0x000000010000780c */ /* 0x000fe40003f05070 */
[----:B------:R-:W-:Y:S02]  /*43e0*/  LOP3.LUT R2, R7, 0xffff, RZ, 0xc0, !PT ;  /* 0x0000ffff07027812 */ /* 0x000fe400078ec0ff */
[----:B------:R-:W-:Y:S02]  /*43f0*/  SEL R0, R5, 0x1, !P0 ;  /* 0x0000000105007807 */ /* 0x000fe40004000000 */
[----:B------:R-:W-:-:S02]  /*4400*/  LOP3.LUT R6, R6, 0xffff, RZ, 0xc0, !PT ;  /* 0x0000ffff06067812 */ /* 0x000fc400078ec0ff */
[----:B------:R-:W-:Y:S02]  /*4410*/  LEA.HI R3, R2, R7, RZ, 0x11 ;  /* 0x0000000702037211 */ /* 0x000fe400078f88ff */
[----:B------:R-:W-:Y:S02]  /*4420*/  PRMT R0, R0, 0x9910, RZ ;  /* 0x0000991000007816 */ /* 0x000fe400000000ff */
[----:B------:R-:W-:Y:S02]  /*4430*/  ISETP.GE.U32.AND P0, PT, R6, 0x3, PT ;  /* 0x000000030600780c */ /* 0x000fe40003f06070 */
[----:B------:R-:W-:Y:S02]  /*4440*/  PRMT R18, R18, 0x9910, RZ ;  /* 0x0000991012127816 */ /* 0x000fe400000000ff */
[----:B------:R-:W-:Y:S01]  /*4450*/  PRMT R7, R3, 0x9910, RZ ;  /* 0x0000991003077816 */ /* 0x000fe200000000ff */
[----:B------:R-:W-:Y:S01]  /*4460*/  IMAD.MOV.U32 R3, RZ, RZ, R0 ;  /* 0x000000ffff037224 */ /* 0x000fe200078e0000 */
[----:B------:R-:W-:Y:S01]  /*4470*/  PRMT R8, R5, 0x9910, RZ ;  /* 0x0000991005087816 */ /* 0x000fe200000000ff */
[----:B------:R-:W-:-:S02]  /*4480*/  IMAD.MOV.U32 R2, RZ, RZ, R18 ;  /* 0x000000ffff027224 */ /* 0x000fc400078e0012 */
[--C-:B------:R-:W-:Y:S02]  /*4490*/  IMAD.MOV.U32 R0, RZ, RZ, R7.reuse ;  /* 0x000000ffff007224 */ /* 0x100fe400078e0007 */
[----:B------:R-:W-:Y:S02]  /*44a0*/  IMAD R2, R2, R3, RZ ;  /* 0x0000000302027224 */ /* 0x000fe400078e02ff */
[----:B------:R-:W-:Y:S01]  /*44b0*/  IMAD.MOV.U32 R5, RZ, RZ, R8 ;  /* 0x000000ffff057224 */ /* 0x000fe200078e0008 */
[----:B------:R-:W-:Y:S02]  /*44c0*/  SHF.R.S32.HI R0, RZ, 0x1, R0 ;  /* 0x00000001ff007819 */ /* 0x000fe40000011400 */
[----:B------:R-:W-:Y:S01]  /*44d0*/  PRMT R18, R2, 0x7610, R18 ;  /* 0x0000761002127816 */ /* 0x000fe20000000012 */
[----:B------:R-:W-:Y:S01]  /*44e0*/  IMAD R5, R5, R5, RZ ;  /* 0x0000000505057224 */ /* 0x000fe200078e02ff */
[----:B------:R-:W-:Y:S01]  /*44f0*/  PRMT R7, R0, 0x7610, R7 ;  /* 0x0000761000077816 */ /* 0x000fe20000000007 */
[----:B------:R-:W-:Y:S05]  /*4500*/  @P0 BRA `(.L_x_10390) ;  /* 0xfffffea000000947 */ /* 0x000fea000383ffff */
.L_x_10389:
[----:B------:R-:W-:Y:S05]  /*4510*/  BSYNC B1 ;  /* 0x0000000000017941 */ /* 0x000fea0003800000 */
.L_x_10388:
[----:B------:R-:W-:Y:S05]  /*4520*/  BRA `(.L_x_10378) ;  /* 0x0000032000007947 */ /* 0x000fea0003800000 */
.L_x_10377:
[----:B------:R-:W0:Y:S01]  /*4530*/  S2R R2, SR_TID.X ;  /* 0x0000000000027919 */ /* 0x000e220000002100 */
[----:B------:R-:W-:Y:S01]  /*4540*/  LOP3.LUT R0, R0, 0x1, RZ, 0xc0, !PT ;  /* 0x0000000100007812 */ /* 0x000fe200078ec0ff */
[----:B------:R-:W-:Y:S03]  /*4550*/  BSSY B1, `(.L_x_10391) ;  /* 0x0000013000017945 */ /* 0x000fe60003800000 */
[----:B------:R-:W-:-:S02]  /*4560*/  ISETP.NE.U32.AND P4, PT, R0, 0x1, PT ;  /* 0x000000010000780c */ /* 0x000fc40003f85070 */
[CC--:B0-----:R-:W-:Y:S02]  /*4570*/  ISETP.GE.AND P3, PT, R2.reuse, R17.reuse, PT ;  /* 0x000000110200720c */ /* 0x0c1fe40003f66270 */
[C---:B------:R-:W-:Y:S02]  /*4580*/  IADD3 R4, R2.reuse, 0x80, RZ ;  /* 0x0000008002047810 */ /* 0x040fe40007ffe0ff */
[C---:B------:R-:W-:Y:S02]  /*4590*/  IADD3 R6, R2.reuse, 0x100, RZ ;  /* 0x0000010002067810 */ /* 0x040fe40007ffe0ff */
[----:B------:R-:W-:Y:S02]  /*45a0*/  IADD3 R2, R2, 0x180, RZ ;  /* 0x0000018002027810 */ /* 0x000fe40007ffe0ff */
[-C--:B------:R-:W-:Y:S02]  /*45b0*/  ISETP.GE.AND P2, PT, R4, R17.reuse, PT ;  /* 0x000000110400720c */ /* 0x080fe40003f46270 */
[-C--:B------:R-:W-:Y:S01]  /*45c0*/  ISETP.GE.AND P1, PT, R2, R17.reuse, PT ;  /* 0x000000110200720c */ /* 0x080fe20003f26270 */
[----:B------:R-:W-:Y:S01]  /*45d0*/  IMAD.MOV.U32 R2, RZ, RZ, 0x1 ;  /* 0x00000001ff027424 */ /* 0x000fe200078e00ff */
[----:B------:R-:W-:-:S04]  /*45e0*/  ISETP.GE.AND P0, PT, R6, R17, PT ;  /* 0x000000110600720c */ /* 0x000fc80003f06270 */
[----:B------:R-:W-:Y:S01]  /*45f0*/  SEL R2, R2, 0xffff, P4 ;  /* 0x0000ffff02027807 */ /* 0x000fe20002000000 */
[----:B------:R-:W-:Y:S05]  /*4600*/  @P3 BRA `(.L_x_10392) ;  /* 0x0000007000003947 */ /* 0x000fea0003800000 */
[----:B-----5:R-:W-:Y:S01]  /*4610*/  PRMT R0, R24, 0x9910, RZ ;  /* 0x0000991018007816 */ /* 0x020fe200000000ff */
[----:B------:R-:W-:-:S03]  /*4620*/  IMAD.MOV.U32 R4, RZ, RZ, 0x1 ;  /* 0x00000001ff047424 */ /* 0x000fc600078e00ff */
[----:B------:R-:W-:-:S13]  /*4630*/  ISETP.NE.AND P3, PT, R0, 0x1, PT ;  /* 0x000000010000780c */ /* 0x000fda0003f65270 */
[----:B------:R-:W-:Y:S05]  /*4640*/  @!P3 BRA `(.L_x_10392) ;  /* 0x000000300000b947 */ /* 0x000fea0003800000 */
[----:B------:R-:W-:Y:S02]  /*4650*/  ISETP.NE.AND P3, PT, R0, -0x1, PT ;  /* 0xffffffff0000780c */ /* 0x000fe40003f65270 */
[----:B------:R-:W-:-:S11]  /*4660*/  PRMT R4, R2, 0x7610, R4 ;  /* 0x0000761002047816 */ /* 0x000fd60000000004 */
[----:B------:R-:W-:Y:S02]  /*4670*/  @P3 PRMT R4, RZ, 0x7610, R4 ;  /* 0x00007610ff043816 */ /* 0x000fe40000000004 */
.L_x_10392:
[----:B------:R-:W-:Y:S05]  /*4680*/  BSYNC B1 ;  /* 0x0000000000017941 */ /* 0x000fea0003800000 */
.L_x_10391:
[----:B------:R-:W-:Y:S01]  /*4690*/  BSSY B1, `(.L_x_10393) ;  /* 0x0000009000017945 */ /* 0x000fe20003800000 */
[----:B------:R-:W-:Y:S05]  /*46a0*/  @P2 BRA `(.L_x_10394) ;  /* 0x0000007000002947 */ /* 0x000fea0003800000 */
[----:B-1---5:R-:W-:Y:S01]  /*46b0*/  PRMT R0, R25, 0x9910, RZ ;  /* 0x0000991019007816 */ /* 0x022fe200000000ff */
[----:B------:R-:W-:-:S03]  /*46c0*/  IMAD.MOV.U32 R22, RZ, RZ, 0x1 ;  /* 0x00000001ff167424 */ /* 0x000fc600078e00ff */
[----:B------:R-:W-:-:S13]  /*46d0*/  ISETP.NE.AND P2, PT, R0, 0x1, PT ;  /* 0x000000010000780c */ /* 0x000fda0003f45270 */
[----:B------:R-:W-:Y:S05]  /*46e0*/  @!P2 BRA `(.L_x_10394) ;  /* 0x000000300000a947 */ /* 0x000fea0003800000 */
[----:B------:R-:W-:Y:S02]  /*46f0*/  ISETP.NE.AND P2, PT, R0, -0x1, PT ;  /* 0xffffffff0000780c */ /* 0x000fe40003f45270 */
[----:B------:R-:W-:-:S11]  /*4700*/  PRMT R22, R2, 0x7610, R22 ;  /* 0x0000761002167816 */ /* 0x000fd60000000016 */
[----:B------:R-:W-:Y:S02]  /*4710*/  @P2 PRMT R22, RZ, 0x7610, R22 ;  /* 0x00007610ff162816 */ /* 0x000fe40000000016 */
.L_x_10394:
[----:B------:R-:W-:Y:S05]  /*4720*/  BSYNC B1 ;  /* 0x0000000000017941 */ /* 0x000fea0003800000 */
.L_x_10393:
[----:B------:R-:W-:Y:S01]  /*4730*/  BSSY B1, `(.L_x_10395) ;  /* 0x0000009000017945 */ /* 0x000fe20003800000 */
[----:B------:R-:W-:Y:S05]  /*4740*/  @P0 BRA `(.L_x_10396) ;  /* 0x0000007000000947 */ /* 0x000fea0003800000 */
[----:B--2--5:R-:W-:Y:S01]  /*4750*/  PRMT R0, R26, 0x9910, RZ ;  /* 0x000099101a007816 */ /* 0x024fe200000000ff */
[----:B------:R-:W-:-:S03]  /*4760*/  IMAD.MOV.U32 R19, RZ, RZ, 0x1 ;  /* 0x00000001ff137424 */ /* 0x000fc600078e00ff */
[----:B------:R-:W-:-:S13]  /*4770*/  ISETP.NE.AND P0, PT, R0, 0x1, PT ;  /* 0x000000010000780c */ /* 0x000fda0003f05270 */
[----:B------:R-:W-:Y:S05]  /*4780*/  @!P0 BRA `(.L_x_10396) ;  /* 0x0000003000008947 */ /* 0x000fea0003800000 */
[----:B------:R-:W-:Y:S02]  /*4790*/  ISETP.NE.AND P0, PT, R0, -0x1, PT ;  /* 0xffffffff0000780c */ /* 0x000fe40003f05270 */
[----:B------:R-:W-:-:S11]  /*47a0*/  PRMT R19, R2, 0x7610, R19 ;  /* 0x0000761002137816 */ /* 0x000fd60000000013 */
[----:B------:R-:W-:Y:S02]  /*47b0*/  @P0 PRMT R19, RZ, 0x7610, R19 ;  /* 0x00007610ff130816 */ /* 0x000fe40000000013 */
.L_x_10396:
[----:B------:R-:W-:Y:S05]  /*47c0*/  BSYNC B1 ;  /* 0x0000000000017941 */ /* 0x000fea0003800000 */
.L_x_10395:
[----:B------:R-:W-:Y:S05]  /*47d0*/  @P1 BRA `(.L_x_10378) ;  /* 0x0000007000001947 */ /* 0x000fea0003800000 */
[----:B---3-5:R-:W-:Y:S01]  /*47e0*/  PRMT R0, R23, 0x9910, RZ ;  /* 0x0000991017007816 */ /* 0x028fe200000000ff */
[----:B------:R-:W-:-:S03]  /*47f0*/  IMAD.MOV.U32 R18, RZ, RZ, 0x1 ;  /* 0x00000001ff127424 */ /* 0x000fc600078e00ff */
[----:B------:R-:W-:-:S13]  /*4800*/  ISETP.NE.AND P0, PT, R0, 0x1, PT ;  /* 0x000000010000780c */ /* 0x000fda0003f05270 */
[----:B------:R-:W-:Y:S05]  /*4810*/  @!P0 BRA `(.L_x_10378) ;  /* 0x0000003000008947 */ /* 0x000fea0003800000 */
[----:B------:R-:W-:Y:S02]  /*4820*/  ISETP.NE.AND P0, PT, R0, -0x1, PT ;  /* 0xffffffff0000780c */ /* 0x000fe40003f05270 */
[----:B------:R-:W-:-:S11]  /*4830*/  PRMT R18, R2, 0x7610, R18 ;  /* 0x0000761002127816 */ /* 0x000fd60000000012 */
[----:B------:R-:W-:Y:S02]  /*4840*/  @P0 PRMT R18, RZ, 0x7610, R18 ;  /* 0x00007610ff120816 */ /* 0x000fe40000000012 */
.L_x_10378:
[----:B------:R-:W-:Y:S05]  /*4850*/  BSYNC B0 ;  /* 0x0000000000007941 */ /* 0x000fea0003800000 */
.L_x_10376:
[----:B---3-5:R-:W0:Y:S01]  /*4860*/  S2R R23, SR_TID.X ;  /* 0x0000000000177919 */ /* 0x028e220000002100 */
[----:B------:R-:W3:Y:S01]  /*4870*/  LDC.U8 R24, c[0x0][0x194] ;  /* 0x00006500ff187b82 */ /* 0x000ee20000000000 */
[----:B------:R-:W-:Y:S01]  /*4880*/  BSSY B6, `(.L_x_10397) ;  /* 0x00000f4000067945 */ /* 0x000fe20003800000 */
[----:B0-----:R-:W-:-:S13]  /*4890*/  ISETP.GE.AND P0, PT, R23, R17, PT ;  /* 0x000000111700720c */ /* 0x001fda0003f06270 */
[----:B------:R-:W-:Y:S05]  /*48a0*/  @P0 BRA `(.L_x_10398) ;  /* 0x00000f1000000947 */ /* 0x000fea0003800000 */
[----:B---3--:R-:W-:Y:S01]  /*48b0*/  IMAD R0, R16, 0x200, R23 ;  /* 0x0000020010007824 */ /* 0x008fe200078e0217 */
        /* <DEDUP_REMOVED lines=17> */
.L_x_10402:
[----:B------:R0:W-:Y:S01]  /*49d0*/  STG.E.U8 [R2.64], R4 ;  /* 0x0000000402007986 */ /* 0x0001e2000c101124 */
[----:B------:R-:W-:Y:S05]  /*49e0*/  BRA `(.L_x_10404) ;  /* 0x00000dc000007947 */ /* 0x000fea0003800000 */
.L_x_10401:
[----:B------:R-:W-:-:S13]  /*49f0*/  ISETP.NE.AND P0, PT, R0, 0x2, PT ;  /* 0x000000020000780c */ /* 0x000fda0003f05270 */
[----:B------:R-:W-:Y:S05]  /*4a00*/  @!P0 BRA `(.L_x_10405) ;  /* 0x000000b000008947 */ /* 0x000fea0003800000 */
[----:B------:R-:W-:-:S13]  /*4a10*/  ISETP.NE.AND P0, PT, R0, 0x3, PT ;  /* 0x000000030000780c */ /* 0x000fda0003f05270 */
[----:B------:R-:W-:Y:S05]  /*4a20*/  @!P0 BRA `(.L_x_10406) ;  /* 0x0000006000008947 */ /* 0x000fea0003800000 */
[----:B------:R-:W-:-:S13]  /*4a30*/  ISETP.NE.AND P0, PT, R0, 0x4, PT ;  /* 0x000000040000780c */ /* 0x000fda0003f05270 */
[----:B------:R-:W-:Y:S05]  /*4a40*/  @P0 BRA `(.L_x_10403) ;  /* 0x00000bc000000947 */ /* 0x000fea0003800000 */
[----:B------:R-:W-:-:S04]  /*4a50*/  PRMT R4, R4, 0x9910, RZ ;  /* 0x0000991004047816 */ /* 0x000fc800000000ff */
[----:B------:R-:W-:-:S05]  /*4a60*/  SHF.R.S32.HI R5, RZ, 0x1f, R4 ;  /* 0x0000001fff057819 */ /* 0x000fca0000011404 */
[----:B------:R0:W-:Y:S01]  /*4a70*/  STG.E.64 [R2.64], R4 ;  /* 0x0000000402007986 */ /* 0x0001e2000c101b24 */
[----:B------:R-:W-:Y:S05]  /*4a80*/  BRA `(.L_x_10404) ;  /* 0x00000d2000007947 */ /* 0x000fea0003800000 */
.L_x_10406:
[----:B------:R-:W-:-:S05]  /*4a90*/  PRMT R5, R4, 0x9910, RZ ;  /* 0x0000991004057816 */ /* 0x000fca00000000ff */
[----:B------:R0:W-:Y:S01]  /*4aa0*/  STG.E [R2.64], R5 ;  /* 0x0000000502007986 */ /* 0x0001e2000c101924 */
[----:B------:R-:W-:Y:S05]  /*4ab0*/  BRA `(.L_x_10404) ;  /* 0x00000cf000007947 */ /* 0x000fea0003800000 */
.L_x_10405:
[----:B------:R0:W-:Y:S01]  /*4ac0*/  STG.E.U16 [R2.64], R4 ;  /* 0x0000000402007986 */ /* 0x0001e2000c101524 */
[----:B------:R-:W-:Y:S05]  /*4ad0*/  BRA `(.L_x_10404) ;  /* 0x00000cd000007947 */ /* 0x000fea0003800000 */
.L_x_10400:
        /* <DEDUP_REMOVED lines=9> */
.L_x_10408:
[----:B------:R-:W0:Y:S02]  /*4b70*/  I2F.S16 R0, R4 ;  /* 0x0000000400007306 */ /* 0x000e240000101400 */
[----:B0-----:R-:W-:-:S05]  /*4b80*/  F2FP.PACK_AB R0, RZ, R0 ;  /* 0x00000000ff00723e */ /* 0x001fca00000000ff */
[----:B------:R0:W-:Y:S01]  /*4b90*/  STG.E.U16 [R2.64], R0 ;  /* 0x0000000002007986 */ /* 0x0001e2000c101524 */
[----:B------:R-:W-:Y:S05]  /*4ba0*/  BRA `(.L_x_10404) ;  /* 0x00000c0000007947 */ /* 0x000fea0003800000 */
.L_x_10407:
        /* <DEDUP_REMOVED lines=10> */
.L_x_10410:
[----:B------:R-:W0:Y:S02]  /*4c50*/  I2F.S16 R4, R4 ;  /* 0x0000000400047306 */ /* 0x000e240000101400 */
[----:B0-----:R-:W-:-:S04]  /*4c60*/  F2FP.PACK_AB R5, RZ, R4 ;  /* 0x00000004ff05723e */ /* 0x001fc800000000ff */
[----:B------:R-:W-:-:S05]  /*4c70*/  PRMT R5, R5, 0x5410, RZ ;  /* 0x0000541005057816 */ /* 0x000fca00000000ff */
[----:B------:R0:W-:Y:S01]  /*4c80*/  STG.E [R2.64], R5 ;  /* 0x0000000502007986 */ /* 0x0001e2000c101924 */
[----:B------:R-:W-:Y:S05]  /*4c90*/  BRA `(.L_x_10404) ;  /* 0x00000b1000007947 */ /* 0x000fea0003800000 */
.L_x_10409:
[----:B------:R-:W0:Y:S02]  /*4ca0*/  I2F.F64.S16 R4, R4 ;  /* 0x0000000400047312 */ /* 0x000e240000101c00 */
[----:B0-----:R0:W-:Y:S01]  /*4cb0*/  STG.E.64 [R2.64], R4 ;  /* 0x0000000402007986 */ /* 0x0011e2000c101b24 */
[----:B------:R-:W-:Y:S05]  /*4cc0*/  BRA `(.L_x_10404) ;  /* 0x00000ae000007947 */ /* 0x000fea0003800000 */
.L_x_10399:
        /* <DEDUP_REMOVED lines=13> */
.L_x_10413:
[----:B------:R-:W0:Y:S01]  /*4da0*/  I2F.F64.S16 R4, R4 ;  /* 0x0000000400047312 */ /* 0x000e220000101c00 */
[----:B------:R-:W-:-:S05]  /*4db0*/  CS2R R6, SRZ ;  /* 0x0000000000067805 */ /* 0x000fca000001ff00 */
[----:B0-----:R0:W-:Y:S01]  /*4dc0*/  STG.E.128 [R2.64], R4 ;  /* 0x0000000402007986 */ /* 0x0011e2000c101d24 */
[----:B------:R-:W-:Y:S05]  /*4dd0*/  BRA `(.L_x_10404) ;  /* 0x000009d000007947 */ /* 0x000fea0003800000 */
.L_x_10412:
        /* <DEDUP_REMOVED lines=21> */
.L_x_10417:
[----:B------:R-:W-:Y:S05]  /*4f30*/  BSYNC B0 ;  /* 0x0000000000007941 */ /* 0x000fea0003800000 */
.L_x_10416:
[----:B------:R-:W-:-:S05]  /*4f40*/  LOP3.LUT R5, R0, R5, RZ, 0xfc, !PT ;  /* 0x0000000500057212 */ /* 0x000fca00078efcff */
[----:B------:R0:W-:Y:S01]  /*4f50*/  STG.E.U8 [R2.64], R5 ;  /* 0x0000000502007986 */ /* 0x0001e2000c101124 */
[----:B------:R-:W-:Y:S05]  /*4f60*/  BRA `(.L_x_10404) ;  /* 0x0000084000007947 */ /* 0x000fea0003800000 */
.L_x_10415:
        /* <DEDUP_REMOVED lines=13> */
.L_x_10419:
[----:B------:R-:W-:Y:S01]  /*5040*/  IMAD.MOV.U32 R0, RZ, RZ, 0x7f ;  /* 0x0000007fff007424 */ /* 0x000fe200078e00ff */
[----:B------:R-:W-:-:S04]  /*5050*/  ISETP.GT.U32.AND P0, PT, R5, 0x7f800000, PT ;  /* 0x7f8000000500780c */ /* 0x000fc80003f04070 */
[----:B------:R-:W-:-:S04]  /*5060*/  SEL R0, R0, 0x7c, P0 ;  /* 0x0000007c00007807 */ /* 0x000fc80000000000 */
.L_x_10420:
[----:B------:R-:W-:Y:S05]  /*5070*/  BSYNC B0 ;  /* 0x0000000000007941 */ /* 0x000fea0003800000 */
.L_x_10418:
[----:B------:R-:W-:-:S04]  /*5080*/  LOP3.LUT R4, R7, 0x80000000, RZ, 0xc0, !PT ;  /* 0x8000000007047812 */ /* 0x000fc800078ec0ff */
[----:B------:R-:W-:-:S04]  /*5090*/  SHF.R.U32.HI R5, RZ, 0x18, R4 ;  /* 0x00000018ff057819 */ /* 0x000fc80000011604 */
[----:B------:R-:W-:-:S05]  /*50a0*/  LOP3.LUT R5, R0, R5, RZ, 0xfc, !PT ;  /* 0x0000000500057212 */ /* 0x000fca00078efcff */
[----:B------:R0:W-:Y:S01]  /*50b0*/  STG.E.U8 [R2.64], R5 ;  /* 0x0000000502007986 */ /* 0x0001e2000c101124 */
[----:B------:R-:W-:Y:S05]  /*50c0*/  BRA `(.L_x_10404) ;  /* 0x000006e000007947 */ /* 0x000fea0003800000 */
.L_x_10414:
[----:B------:R-:W0:Y:S02]  /*50d0*/  I2F.S16 R0, R4 ;  /* 0x0000000400007306 */ /* 0x000e240000101400 */
[----:B0-----:R-:W-:-:S05]  /*50e0*/  F2FP.BF16.PACK_AB R0, RZ, R0 ;  /* 0x00000000ff00723e */ /* 0x001fca00000010ff */
[----:B------:R0:W-:Y:S01]  /*50f0*/  STG.E.U16 [R2.64], R0 ;  /* 0x0000000002007986 */ /* 0x0001e2000c101524 */
[----:B------:R-:W-:Y:S05]  /*5100*/  BRA `(.L_x_10404) ;  /* 0x000006a000007947 */ /* 0x000fea0003800000 */
.L_x_10411:
        /* <DEDUP_REMOVED lines=10> */
.L_x_10423:
        /* <DEDUP_REMOVED lines=17> */
.L_x_10426:
[----:B------:R-:W-:-:S04]  /*52c0*/  LOP3.LUT R0, R7, 0x80000000, RZ, 0xc0, !PT ;  /* 0x8000000007007812 */ /* 0x000fc800078ec0ff */
[----:B------:R-:W-:-:S04]  /*52d0*/  SHF.R.U32.HI R5, RZ, 0x18, R0 ;  /* 0x00000018ff057819 */ /* 0x000fc80000011600 */
[----:B------:R-:W-:-:S04]  /*52e0*/  LOP3.LUT R4, R4, R5, RZ, 0xfc, !PT ;  /* 0x0000000504047212 */ /* 0x000fc800078efcff */
[----:B------:R-:W-:Y:S02]  /*52f0*/  PRMT R0, R4, 0x7610, R0 ;  /* 0x0000761004007816 */ /* 0x000fe40000000000 */
.L_x_10425:
[----:B------:R-:W-:Y:S05]  /*5300*/  BSYNC B0 ;  /* 0x0000000000007941 */ /* 0x000fea0003800000 */
.L_x_10424:
[----:B------:R0:W-:Y:S01]  /*5310*/  STG.E.U8 [R2.64], R0 ;  /* 0x0000000002007986 */ /* 0x0001e2000c101124 */
[----:B------:R-:W-:Y:S05]  /*5320*/  BRA `(.L_x_10404) ;  /* 0x0000048000007947 */ /* 0x000fea0003800000 */
.L_x_10422:
        /* <DEDUP_REMOVED lines=17> */
.L_x_10429:
[----:B------:R-:W-:-:S04]  /*5440*/  LOP3.LUT R0, R7, 0x80000000, RZ, 0xc0, !PT ;  /* 0x8000000007007812 */ /* 0x000fc800078ec0ff */
[----:B------:R-:W-:-:S04]  /*5450*/  SHF.R.U32.HI R5, RZ, 0x18, R0 ;  /* 0x00000018ff057819 */ /* 0x000fc80000011600 */
[----:B------:R-:W-:-:S04]  /*5460*/  LOP3.LUT R4, R4, R5, RZ, 0xfc, !PT ;  /* 0x0000000504047212 */ /* 0x000fc800078efcff */
[----:B------:R-:W-:Y:S02]  /*5470*/  PRMT R0, R4, 0x7610, R0 ;  /* 0x0000761004007816 */ /* 0x000fe40000000000 */
.L_x_10428:
[----:B------:R-:W-:Y:S05]  /*5480*/  BSYNC B0 ;  /* 0x0000000000007941 */ /* 0x000fea0003800000 */
.L_x_10427:
[----:B------:R0:W-:Y:S01]  /*5490*/  STG.E.U8 [R2.64], R0 ;  /* 0x0000000002007986 */ /* 0x0001e2000c101124 */
[----:B------:R-:W-:Y:S05]  /*54a0*/  BRA `(.L_x_10404) ;  /* 0x0000030000007947 */ /* 0x000fea0003800000 */
.L_x_10421:
        /* <DEDUP_REMOVED lines=22> */
.L_x_10403:
        /* <DEDUP_REMOVED lines=20> */
.L_x_10431:
[----:B------:R-:W-:-:S04]  /*5750*/  PRMT R4, R4, 0x9910, RZ ;  /* 0x0000991004047816 */ /* 0x000fc800000000ff */
[----:B------:R-:W-:-:S05]  /*5760*/  SHF.R.S32.HI R5, RZ, 0x1f, R4 ;  /* 0x0000001fff057819 */ /* 0x000fca0000011404 */
[----:B------:R0:W-:Y:S01]  /*5770*/  STG.E.64 [R2.64], R4 ;  /* 0x0000000402007986 */ /* 0x0001e2000c101b24 */
[----:B------:R-:W-:Y:S05]  /*5780*/  BRA `(.L_x_10404) ;  /* 0x0000002000007947 */ /* 0x000fea0003800000 */
.L_x_10430:
[----:B------:R-:W-:-:S05]  /*5790*/  PRMT R5, R4, 0x9910, RZ ;  /* 0x0000991004057816 */ /* 0x000fca00000000ff */
[----:B------:R0:W-:Y:S02]  /*57a0*/  STG.E [R2.64], R5 ;  /* 0x0000000502007986 */ /* 0x0001e4000c101924 */
.L_x_10404:
[----:B------:R-:W-:Y:S02]  /*57b0*/  IADD3 R23, R23, 0x80, RZ ;  /* 0x0000008017177810 */ /* 0x000fe40007ffe0ff */
.L_x_10398:
[----:B---3--:R-:W-:Y:S05]  /*57c0*/  BSYNC B6 ;  /* 0x0000000000067941 */ /* 0x008fea0003800000 */
.L_x_10397:
        /* <DEDUP_REMOVED lines=21> */
.L_x_10437:
[----:B------:R0:W-:Y:S01]  /*5920*/  STG.E.U8 [R2.64], R22 ;  /* 0x0000001602007986 */ /* 0x0001e2000c101124 */
[----:B------:R-:W-:Y:S05]  /*5930*/  BRA `(.L_x_10439) ;  /* 0x00000dc000007947 */ /* 0x000fea0003800000 */
.L_x_10436:
        /* <DEDUP_REMOVED lines=10> */
.L_x_10441:
[----:B------:R-:W-:-:S05]  /*59e0*/  PRMT R5, R22, 0x9910, RZ ;  /* 0x0000991016057816 */ /* 0x000fca00000000ff */
[----:B------:R0:W-:Y:S01]  /*59f0*/  STG.E [R2.64], R5 ;  /* 0x0000000502007986 */ /* 0x0001e2000c101924 */
[----:B------:R-:W-:Y:S05]  /*5a00*/  BRA `(.L_x_10439) ;  /* 0x00000cf000007947 */ /* 0x000fea0003800000 */
.L_x_10440:
[----:B------:R0:W-:Y:S01]  /*5a10*/  STG.E.U16 [R2.64], R22 ;  /* 0x0000001602007986 */ /* 0x0001e2000c101524 */
[----:B------:R-:W-:Y:S05]  /*5a20*/  BRA `(.L_x_10439) ;  /* 0x00000cd000007947 */ /* 0x000fea0003800000 */
.L_x_10435:
        /* <DEDUP_REMOVED lines=9> */
.L_x_10443:
[----:B------:R-:W0:Y:S02]  /*5ac0*/  I2F.S16 R0, R22 ;  /* 0x0000001600007306 */ /* 0x000e240000101400 */
[----:B0-----:R-:W-:-:S05]  /*5ad0*/  F2FP.PACK_AB R0, RZ, R0 ;  /* 0x00000000ff00723e */ /* 0x001fca00000000ff */
[----:B------:R0:W-:Y:S01]  /*5ae0*/  STG.E.U16 [R2.64], R0 ;  /* 0x0000000002007986 */ /* 0x0001e2000c101524 */
[----:B------:R-:W-:Y:S05]  /*5af0*/  BRA `(.L_x_10439) ;  /* 0x00000c0000007947 */ /* 0x000fea0003800000 */
.L_x_10442:
        /* <DEDUP_REMOVED lines=10> */
.L_x_10445:
[----:B------:R-:W0:Y:S02]  /*5ba0*/  I2F.S16 R22, R22 ;  /* 0x0000001600167306 */ /* 0x000e240000101400 */
[----:B0-----:R-:W-:-:S04]  /*5bb0*/  F2FP.PACK_AB R5, RZ, R22 ;  /* 0x00000016ff05723e */ /* 0x001fc800000000ff */
[----:B------:R-:W-:-:S05]  /*5bc0*/  PRMT R5, R5, 0x5410, RZ ;  /* 0x0000541005057816 */ /* 0x000fca00000000ff */
[----:B------:R0:W-:Y:S01]  /*5bd0*/  STG.E [R2.64], R5 ;  /* 0x0000000502007986 */ /* 0x0001e2000c101924 */
[----:B------:R-:W-:Y:S05]  /*5be0*/  BRA `(.L_x_10439) ;  /* 0x00000b1000007947 */ /* 0x000fea0003800000 */
.L_x_10444:
[----:B------:R-:W0:Y:S02]  /*5bf0*/  I2F.F64.S16 R4, R22 ;  /* 0x0000001600047312 */ /* 0x000e240000101c00 */
[----:B0-----:R0:W-:Y:S01]  /*5c00*/  STG.E.64 [R2.64], R4 ;  /* 0x0000000402007986 */ /* 0x0011e2000c101b24 */
[----:B------:R-:W-:Y:S05]  /*5c10*/  BRA `(.L_x_10439) ;  /* 0x00000ae000007947 */ /* 0x000fea0003800000 */
.L_x_10434:
        /* <DEDUP_REMOVED lines=13> */
.L_x_10448:
[----:B------:R-:W0:Y:S01]  /*5cf0*/  I2F.F64.S16 R4, R22 ;  /* 0x0000001600047312 */ /* 0x000e220000101c00 */
[----:B------:R-:W-:-:S05]  /*5d00*/  CS2R R6, SRZ ;  /* 0x0000000000067805 */ /* 0x000fca000001ff00 */
[----:B0-----:R0:W-:Y:S01]  /*5d10*/  STG.E.128 [R2.64], R4 ;  /* 0x0000000402007986 */ /* 0x0011e2000c101d24 */
[----:B------:R-:W-:Y:S05]  /*5d20*/  BRA `(.L_x_10439) ;  /* 0x000009d000007947 */ /* 0x000fea0003800000 */
.L_x_10447:
        /* <DEDUP_REMOVED lines=21> */
.L_x_10452:
[----:B------:R-:W-:Y:S05]  /*5e80*/  BSYNC B0 ;  /* 0x0000000000007941 */ /* 0x000fea0003800000 */
.L_x_10451:
[----:B------:R-:W-:-:S05]  /*5e90*/  LOP3.LUT R5, R0, R5, RZ, 0xfc, !PT ;  /* 0x0000000500057212 */ /* 0x000fca00078efcff */
[----:B------:R0:W-:Y:S01]  /*5ea0*/  STG.E.U8 [R2.64], R5 ;  /* 0x0000000502007986 */ /* 0x0001e2000c101124 */
[----:B------:R-:W-:Y:S05]  /*5eb0*/  BRA `(.L_x_10439) ;  /* 0x0000084000007947 */ /* 0x000fea0003800000 */
.L_x_10450:
        /* <DEDUP_REMOVED lines=13> */
.L_x_10454:
[----:B------:R-:W-:Y:S01]  /*5f90*/  IMAD.MOV.U32 R0, RZ, RZ, 0x7f ;  /* 0x0000007fff007424 */ /* 0x000fe200078e00ff */
[----:B------:R-:W-:-:S04]  /*5fa0*/  ISETP.GT.U32.AND P0, PT, R4, 0x7f800000, PT ;  /* 0x7f8000000400780c */ /* 0x000fc80003f04070 */
[----:B------:R-:W-:-:S04]  /*5fb0*/  SEL R0, R0, 0x7c, P0 ;  /* 0x0000007c00007807 */ /* 0x000fc80000000000 */
.L_x_10455:
[----:B------:R-:W-:Y:S05]  /*5fc0*/  BSYNC B0 ;  /* 0x0000000000007941 */ /* 0x000fea0003800000 */
.L_x_10453:
[----:B------:R-:W-:-:S04]  /*5fd0*/  LOP3.LUT R4, R5, 0x80000000, RZ, 0xc0, !PT ;  /* 0x8000000005047812 */ /* 0x000fc800078ec0ff */
[----:B------:R-:W-:-:S04]  /*5fe0*/  SHF.R.U32.HI R5, RZ, 0x18, R4 ;  /* 0x00000018ff057819 */ /* 0x000fc80000011604 */
[----:B------:R-:W-:-:S05]  /*5ff0*/  LOP3.LUT R5, R0, R5, RZ, 0xfc, !PT ;  /* 0x0000000500057212 */ /* 0x000fca00078efcff */
[----:B------:R0:W-:Y:S01]  /*6000*/  STG.E.U8 [R2.64], R5 ;  /* 0x0000000502007986 */ /* 0x0001e2000c101124 */
[----:B------:R-:W-:Y:S05]  /*6010*/  BRA `(.L_x_10439) ;  /* 0x000006e000007947 */ /* 0x000fea0003800000 */
.L_x_10449:
[----:B------:R-:W0:Y:S02]  /*6020*/  I2F.S16 R0, R22 ;  /* 0x0000001600007306 */ /* 0x000e240000101400 */
[----:B0-----:R-:W-:-:S05]  /*6030*/  F2FP.BF16.PACK_AB R0, RZ, R0 ;  /* 0x00000000ff00723e */ /* 0x001fca00000010ff */
[----:B------:R0:W-:Y:S01]  /*6040*/  STG.E.U16 [R2.64], R0 ;  /* 0x0000000002007986 */ /* 0x0001e2000c101524 */
[----:B------:R-:W-:Y:S05]  /*6050*/  BRA `(.L_x_10439) ;  /* 0x000006a000007947 */ /* 0x000fea0003800000 */
.L_x_10446:
        /* <DEDUP_REMOVED lines=10> */
.L_x_10458:
        /* <DEDUP_REMOVED lines=17> */
.L_x_10461:
[----:B------:R-:W-:-:S04]  /*6210*/  LOP3.LUT R0, R7, 0x80000000, RZ, 0xc0, !PT ;  /* 0x8000000007007812 */ /* 0x000fc800078ec0ff */
[----:B------:R-:W-:-:S04]  /*6220*/  SHF.R.U32.HI R5, RZ, 0x18, R0 ;  /* 0x00000018ff057819 */ /* 0x000fc80000011600 */
[----:B------:R-:W-:-:S04]  /*6230*/  LOP3.LUT R4, R4, R5, RZ, 0xfc, !PT ;  /* 0x0000000504047212 */ /* 0x000fc800078efcff */
[----:B------:R-:W-:Y:S02]  /*6240*/  PRMT R0, R4, 0x7610, R0 ;  /* 0x0000761004007816 */ /* 0x000fe40000000000 */
.L_x_10460:
[----:B------:R-:W-:Y:S05]  /*6250*/  BSYNC B0 ;  /* 0x0000000000007941 */ /* 0x000fea0003800000 */
.L_x_10459:
[----:B------:R0:W-:Y:S01]  /*6260*/  STG.E.U8 [R2.64], R0 ;  /* 0x0000000002007986 */ /* 0x0001e2000c101124 */
[----:B------:R-:W-:Y:S05]  /*6270*/  BRA `(.L_x_10439) ;  /* 0x0000048000007947 */ /* 0x000fea0003800000 */
.L_x_10457:
        /* <DEDUP_REMOVED lines=17> */
.L_x_10464:
[----:B------:R-:W-:-:S04]  /*6390*/  LOP3.LUT R0, R7, 0x80000000, RZ, 0xc0, !PT ;  /* 0x8000000007007812 */ /* 0x000fc800078ec0ff */
[----:B------:R-:W-:-:S04]  /*63a0*/  SHF.R.U32.HI R5, RZ, 0x18, R0 ;  /* 0x00000018ff057819 */ /* 0x000fc80000011600 */
[----:B------:R-:W-:-:S04]  /*63b0*/  LOP3.LUT R4, R4, R5, RZ, 0xfc, !PT ;  /* 0x0000000504047212 */ /* 0x000fc800078efcff */
[----:B------:R-:W-:Y:S02]  /*63c0*/  PRMT R0, R4, 0x7610, R0 ;  /* 0x0000761004007816 */ /* 0x000fe40000000000 */
.L_x_10463:
[----:B------:R-:W-:Y:S05]  /*63d0*/  BSYNC B0 ;  /* 0x0000000000007941 */ /* 0x000fea0003800000 */
.L_x_10462:
[----:B------:R0:W-:Y:S01]  /*63e0*/  STG.E.U8 [R2.64], R0 ;  /* 0x0000000002007986 */ /* 0x0001e2000c101124 */
[----:B------:R-:W-:Y:S05]  /*63f0*/  BRA `(.L_x_10439) ;  /* 0x0000030000007947 */ /* 0x000fea0003800000 */
.L_x_10456:
        /* <DEDUP_REMOVED lines=22> */
.L_x_10438:
        /* <DEDUP_REMOVED lines=20> */
.L_x_10466:
[----:B------:R-:W-:-:S04]  /*66a0*/  PRMT R4, R22, 0x9910, RZ ;  /* 0x0000991016047816 */ /* 0x000fc800000000ff */
[----:B------:R-:W-:-:S05]  /*66b0*/  SHF.R.S32.HI R5, RZ, 0x1f, R4 ;  /* 0x0000001fff057819 */ /* 0x000fca0000011404 */
[----:B------:R0:W-:Y:S01]  /*66c0*/  STG.E.64 [R2.64], R4 ;  /* 0x0000000402007986 */ /* 0x0001e2000c101b24 */
[----:B------:R-:W-:Y:S05]  /*66d0*/  BRA `(.L_x_10439) ;  /* 0x0000002000007947 */ /* 0x000fea0003800000 */
.L_x_10465:
[----:B------:R-:W-:-:S05]  /*66e0*/  PRMT R5, R22, 0x9910, RZ ;  /* 0x0000991016057816 */ /* 0x000fca00000000ff */
[----:B------:R0:W-:Y:S02]  /*66f0*/  STG.E [R2.64], R5 ;  /* 0x0000000502007986 */ /* 0x0001e4000c101924 */
.L_x_10439:
        /* <DEDUP_REMOVED lines=21> */
.L_x_10470:
[----:B------:R0:W-:Y:S01]  /*6850*/  STG.E.U8 [R2.64], R19 ;  /* 0x0000001302007986 */ /* 0x0001e2000c101124 */
[----:B------:R-:W-:Y:S05]  /*6860*/  BRA `(.L_x_10472) ;  /* 0x00000dc000007947 */ /* 0x000fea0003800000 */
.L_x_10469:
        /* <DEDUP_REMOVED lines=10> */
.L_x_10474:
[----:B------:R-:W-:-:S05]  /*6910*/  PRMT R5, R19, 0x9910, RZ ;  /* 0x0000991013057816 */ /* 0x000fca00000000ff */
[----:B------:R0:W-:Y:S01]  /*6920*/  STG.E [R2.64], R5 ;  /* 0x0000000502007986 */ /* 0x0001e2000c101924 */
[----:B------:R-:W-:Y:S05]  /*6930*/  BRA `(.L_x_10472) ;  /* 0x00000cf000007947 */ /* 0x000fea0003800000 */
.L_x_10473:
[----:B------:R0:W-:Y:S01]  /*6940*/  STG.E.U16 [R2.64], R19 ;  /* 0x0000001302007986 */ /* 0x0001e2000c101524 */
[----:B------:R-:W-:Y:S05]  /*6950*/  BRA `(.L_x_10472) ;  /* 0x00000cd000007947 */ /* 0x000fea0003800000 */
.L_x_10468:
        /* <DEDUP_REMOVED lines=9> */
.L_x_10476:
[----:B------:R-:W0:Y:S02]  /*69f0*/  I2F.S16 R0, R19 ;  /* 0x0000001300007306 */ /* 0x000e240000101400 */
[----:B0-----:R-:W-:-:S05]  /*6a00*/  F2FP.PACK_AB R0, RZ, R0 ;  /* 0x00000000ff00723e */ /* 0x001fca00000000ff */
[----:B------:R0:W-:Y:S01]  /*6a10*/  STG.E.U16 [R2.64], R0 ;  /* 0x0000000002007986 */ /* 0x0001e2000c101524 */
[----:B------:R-:W-:Y:S05]  /*6a20*/  BRA `(.L_x_10472) ;  /* 0x00000c0000007947 */ /* 0x000fea0003800000 */
.L_x_10475:
        /* <DEDUP_REMOVED lines=10> */
.L_x_10478:
[----:B------:R-:W0:Y:S02]  /*6ad0*/  I2F.S16 R19, R19 ;  /* 0x0000001300137306 */ /* 0x000e240000101400 */
[----:B0-----:R-:W-:-:S04]  /*6ae0*/  F2FP.PACK_AB R5, RZ, R19 ;  /* 0x00000013ff05723e */ /* 0x001fc800000000ff */
[----:B------:R-:W-:-:S05]  /*6af0*/  PRMT R5, R5, 0x5410, RZ ;  /* 0x0000541005057816 */ /* 0x000fca00000000ff */
[----:B------:R0:W-:Y:S01]  /*6b00*/  STG.E [R2.64], R5 ;  /* 0x0000000502007986 */ /* 0x0001e2000c101924 */
[----:B------:R-:W-:Y:S05]  /*6b10*/  BRA `(.L_x_10472) ;  /* 0x00000b1000007947 */ /* 0x000fea0003800000 */
.L_x_10477:
[----:B------:R-:W0:Y:S02]  /*6b20*/  I2F.F64.S16 R4, R19 ;  /* 0x0000001300047312 */ /* 0x000e240000101c00 */
[----:B0-----:R0:W-:Y:S01]  /*6b30*/  STG.E.64 [R2.64], R4 ;  /* 0x0000000402007986 */ /* 0x0011e2000c101b24 */
[----:B------:R-:W-:Y:S05]  /*6b40*/  BRA `(.L_x_10472) ;  /* 0x00000ae000007947 */ /* 0x000fea0003800000 */
.L_x_10467:
        /* <DEDUP_REMOVED lines=13> */
.L_x_10481:
[----:B------:R-:W0:Y:S01]  /*6c20*/  I2F.F64.S16 R4, R19 ;  /* 0x0000001300047312 */ /* 0x000e220000101c00 */
[----:B------:R-:W-:-:S05]  /*6c30*/  CS2R R6, SRZ ;  /* 0x0000000000067805 */ /* 0x000fca000001ff00 */
[----:B0-----:R0:W-:Y:S01]  /*6c40*/  STG.E.128 [R2.64], R4 ;  /* 0x0000000402007986 */ /* 0x0011e2000c101d24 */
[----:B------:R-:W-:Y:S05]  /*6c50*/  BRA `(.L_x_10472) ;  /* 0x000009d000007947 */ /* 0x000fea0003800000 */
.L_x_10480:
        /* <DEDUP_REMOVED lines=21> */
.L_x_10485:
[----:B------:R-:W-:Y:S05]  /*6db0*/  BSYNC B0 ;  /* 0x0000000000007941 */ /* 0x000fea0003800000 */
.L_x_10484:
[----:B------:R-:W-:-:S05]  /*6dc0*/  LOP3.LUT R5, R0, R5, RZ, 0xfc, !PT ;  /* 0x0000000500057212 */ /* 0x000fca00078efcff */
[----:B------:R0:W-:Y:S01]  /*6dd0*/  STG.E.U8 [R2.64], R5 ;  /* 0x0000000502007986 */ /* 0x0001e2000c101124 */
[----:B------:R-:W-:Y:S05]  /*6de0*/  BRA `(.L_x_10472) ;  /* 0x0000084000007947 */ /* 0x000fea0003800000 */
.L_x_10483:
        /* <DEDUP_REMOVED lines=13> */
.L_x_10487:
[----:B------:R-:W-:Y:S01]  /*6ec0*/  IMAD.MOV.U32 R0, RZ, RZ, 0x7f ;  /* 0x0000007fff007424 */ /* 0x000fe200078e00ff */
[----:B------:R-:W-:-:S04]  /*6ed0*/  ISETP.GT.U32.AND P0, PT, R4, 0x7f800000, PT ;  /* 0x7f8000000400780c */ /* 0x000fc80003f04070 */
[----:B------:R-:W-:-:S04]  /*6ee0*/  SEL R0, R0, 0x7c, P0 ;  /* 0x0000007c00007807 */ /* 0x000fc80000000000 */
.L_x_10488:
[----:B------:R-:W-:Y:S05]  /*6ef0*/  BSYNC B0 ;  /* 0x0000000000007941 */ /* 0x000fea0003800000 */
.L_x_10486:
[----:B------:R-:W-:-:S04]  /*6f00*/  LOP3.LUT R4, R19, 0x80000000, RZ, 0xc0, !PT ;  /* 0x8000000013047812 */ /* 0x000fc800078ec0ff */
[----:B------:R-:W-:-:S04]  /*6f10*/  SHF.R.U32.HI R5, RZ, 0x18, R4 ;  /* 0x00000018ff057819 */ /* 0x000fc80000011604 */
[----:B------:R-:W-:-:S05]  /*6f20*/  LOP3.LUT R5, R0, R5, RZ, 0xfc, !PT ;  /* 0x0000000500057212 */ /* 0x000fca00078efcff */
[----:B------:R0:W-:Y:S01]  /*6f30*/  STG.E.U8 [R2.64], R5 ;  /* 0x0000000502007986 */ /* 0x0001e2000c101124 */
[----:B------:R-:W-:Y:S05]  /*6f40*/  BRA `(.L_x_10472) ;  /* 0x000006e000007947 */ /* 0x000fea0003800000 */
.L_x_10482:
[----:B------:R-:W0:Y:S02]  /*6f50*/  I2F.S16 R0, R19 ;  /* 0x0000001300007306 */ /* 0x000e240000101400 */
[----:B0-----:R-:W-:-:S05]  /*6f60*/  F2FP.BF16.PACK_AB R0, RZ, R0 ;  /* 0x00000000ff00723e */ /* 0x001fca00000010ff */
[----:B------:R0:W-:Y:S01]  /*6f70*/  STG.E.U16 [R2.64], R0 ;  /* 0x0000000002007986 */ /* 0x0001e2000c101524 */
[----:B------:R-:W-:Y:S05]  /*6f80*/  BRA `(.L_x_10472) ;  /* 0x000006a000007947 */ /* 0x000fea0003800000 */
.L_x_10479:
        /* <DEDUP_REMOVED lines=10> */
.L_x_10491:
        /* <DEDUP_REMOVED lines=17> */
.L_x_10494:
[----:B------:R-:W-:-:S04]  /*7140*/  LOP3.LUT R0, R19, 0x80000000, RZ, 0xc0, !PT ;  /* 0x8000000013007812 */ /* 0x000fc800078ec0ff */
[----:B------:R-:W-:-:S04]  /*7150*/  SHF.R.U32.HI R5, RZ, 0x18, R0 ;  /* 0x00000018ff057819 */ /* 0x000fc80000011600 */
[----:B------:R-:W-:-:S04]  /*7160*/  LOP3.LUT R4, R4, R5, RZ, 0xfc, !PT ;  /* 0x0000000504047212 */ /* 0x000fc800078efcff */
[----:B------:R-:W-:Y:S02]  /*7170*/  PRMT R0, R4, 0x7610, R0 ;  /* 0x0000761004007816 */ /* 0x000fe40000000000 */
.L_x_10493:
[----:B------:R-:W-:Y:S05]  /*7180*/  BSYNC B0 ;  /* 0x0000000000007941 */ /* 0x000fea0003800000 */
.L_x_10492:
[----:B------:R0:W-:Y:S01]  /*7190*/  STG.E.U8 [R2.64], R0 ;  /* 0x0000000002007986 */ /* 0x0001e2000c101124 */
[----:B------:R-:W-:Y:S05]  /*71a0*/  BRA `(.L_x_10472) ;  /* 0x0000048000007947 */ /* 0x000fea0003800000 */
.L_x_10490:
        /* <DEDUP_REMOVED lines=17> */
.L_x_10497:
[----:B------:R-:W-:-:S04]  /*72c0*/  LOP3.LUT R0, R19, 0x80000000, RZ, 0xc0, !PT ;  /* 0x8000000013007812 */ /* 0x000fc800078ec0ff */
[----:B------:R-:W-:-:S04]  /*72d0*/  SHF.R.U32.HI R5, RZ, 0x18, R0 ;  /* 0x00000018ff057819 */ /* 0x000fc80000011600 */
[----:B------:R-:W-:-:S04]  /*72e0*/  LOP3.LUT R4, R4, R5, RZ, 0xfc, !PT ;  /* 0x0000000504047212 */ /* 0x000fc800078efcff */
[----:B------:R-:W-:Y:S02]  /*72f0*/  PRMT R0, R4, 0x7610, R0 ;  /* 0x0000761004007816 */ /* 0x000fe40000000000 */
.L_x_10496:
[----:B------:R-:W-:Y:S05]  /*7300*/  BSYNC B0 ;  /* 0x0000000000007941 */ /* 0x000fea0003800000 */
.L_x_10495:
[----:B------:R0:W-:Y:S01]  /*7310*/  STG.E.U8 [R2.64], R0 ;  /* 0x0000000002007986 */ /* 0x0001e2000c101124 */
[----:B------:R-:W-:Y:S05]  /*7320*/  BRA `(.L_x_10472) ;  /* 0x0000030000007947 */ /* 0x000fea0003800000 */
.L_x_10489:
        /* <DEDUP_REMOVED lines=22> */
.L_x_10471:
        /* <DEDUP_REMOVED lines=20> */
.L_x_10499:
[----:B------:R-:W-:-:S04]  /*75d0*/  PRMT R4, R19, 0x9910, RZ ;  /* 0x0000991013047816 */ /* 0x000fc800000000ff */
[----:B------:R-:W-:-:S05]  /*75e0*/  SHF.R.S32.HI R5, RZ, 0x1f, R4 ;  /* 0x0000001fff057819 */ /* 0x000fca0000011404 */
[----:B------:R0:W-:Y:S01]  /*75f0*/  STG.E.64 [R2.64], R4 ;  /* 0x0000000402007986 */ /* 0x0001e2000c101b24 */
[----:B------:R-:W-:Y:S05]  /*7600*/  BRA `(.L_x_10472) ;  /* 0x0000002000007947 */ /* 0x000fea0003800000 */
.L_x_10498:
[----:B------:R-:W-:-:S05]  /*7610*/  PRMT R5, R19, 0x9910, RZ ;  /* 0x0000991013057816 */ /* 0x000fca00000000ff */
[----:B------:R0:W-:Y:S02]  /*7620*/  STG.E [R2.64], R5 ;  /* 0x0000000502007986 */ /* 0x0001e4000c101924 */
.L_x_10472:
[----:B------:R-:W-:Y:S02]  /*7630*/  IADD3 R23, R23, 0x80, RZ ;  /* 0x0000008017177810 */ /* 0x000fe40007ffe0ff */
.L_x_10433:
[----:B------:R-:W-:Y:S05]  /*7640*/  BSYNC B6 ;  /* 0x0000000000067941 */ /* 0x000fea0003800000 */
.L_x_10432:
        /* <DEDUP_REMOVED lines=19> */
.L_x_10503:
[----:B------:R-:W-:Y:S01]  /*7780*/  STG.E.U8 [R2.64], R18 ;  /* 0x0000001202007986 */ /* 0x000fe2000c101124 */
[----:B------:R-:W-:Y:S05]  /*7790*/  EXIT ;  /* 0x000000000000794d */ /* 0x000fea0003800000 */
.L_x_10502:
        /* <DEDUP_REMOVED lines=8> */
[----:B------:R-:W-:Y:S01]  /*7820*/  STG.E.64 [R2.64], R4 ;  /* 0x0000000402007986 */ /* 0x000fe2000c101b24 */
[----:B------:R-:W-:Y:S05]  /*7830*/  EXIT ;  /* 0x000000000000794d */ /* 0x000fea0003800000 */
.L_x_10506:
[----:B------:R-:W-:-:S05]  /*7840*/  PRMT R5, R18, 0x9910, RZ ;  /* 0x0000991012057816 */ /* 0x000fca00000000ff */
[----:B------:R-:W-:Y:S01]  /*7850*/  STG.E [R2.64], R5 ;  /* 0x0000000502007986 */ /* 0x000fe2000c101924 */
[----:B------:R-:W-:Y:S05]  /*7860*/  EXIT ;  /* 0x000000000000794d */ /* 0x000fea0003800000 */
.L_x_10505:
[----:B------:R-:W-:Y:S01]  /*7870*/  STG.E.U16 [R2.64], R18 ;  /* 0x0000001202007986 */ /* 0x000fe2000c101524 */
[----:B------:R-:W-:Y:S05]  /*7880*/  EXIT ;  /* 0x000000000000794d */ /* 0x000fea0003800000 */
.L_x_10501:
        /* <DEDUP_REMOVED lines=9> */
.L_x_10508:
[----:B------:R-:W0:Y:S02]  /*7920*/  I2F.S16 R0, R18 ;  /* 0x0000001200007306 */ /* 0x000e240000101400 */
[----:B0-----:R-:W-:-:S05]  /*7930*/  F2FP.PACK_AB R0, RZ, R0 ;  /* 0x00000000ff00723e */ /* 0x001fca00000000ff */
[----:B------:R-:W-:Y:S01]  /*7940*/  STG.E.U16 [R2.64], R0 ;  /* 0x0000000002007986 */ /* 0x000fe2000c101524 */
[----:B------:R-:W-:Y:S05]  /*7950*/  EXIT ;  /* 0x000000000000794d */ /* 0x000fea0003800000 */
.L_x_10507:
        /* <DEDUP_REMOVED lines=10> */
.L_x_10510:
[----:B------:R-:W0:Y:S02]  /*7a00*/  I2F.S16 R18, R18 ;  /* 0x0000001200127306 */ /* 0x000e240000101400 */
[----:B0-----:R-:W-:-:S04]  /*7a10*/  F2FP.PACK_AB R5, RZ, R18 ;  /* 0x00000012ff05723e */ /* 0x001fc800000000ff */
[----:B------:R-:W-:-:S05]  /*7a20*/  PRMT R5, R5, 0x5410, RZ ;  /* 0x0000541005057816 */ /* 0x000fca00000000ff */
[----:B------:R-:W-:Y:S01]  /*7a30*/  STG.E [R2.64], R5 ;  /* 0x0000000502007986 */ /* 0x000fe2000c101924 */
[----:B------:R-:W-:Y:S05]  /*7a40*/  EXIT ;  /* 0x000000000000794d */ /* 0x000fea0003800000 */
.L_x_10509:
[----:B------:R-:W0:Y:S02]  /*7a50*/  I2F.F64.S16 R18, R18 ;  /* 0x0000001200127312 */ /* 0x000e240000101c00 */
[----:B0-----:R-:W-:Y:S01]  /*7a60*/  STG.E.64 [R2.64], R18 ;  /* 0x0000001202007986 */ /* 0x001fe2000c101b24 */
[----:B------:R-:W-:Y:S05]  /*7a70*/  EXIT ;  /* 0x000000000000794d */ /* 0x000fea0003800000 */
.L_x_10500:
        /* <DEDUP_REMOVED lines=13> */
.L_x_10513:
[----:B------:R-:W0:Y:S01]  /*7b50*/  I2F.F64.S16 R4, R18 ;  /* 0x0000001200047312 */ /* 0x000e220000101c00 */
[----:B------:R-:W-:-:S05]  /*7b60*/  CS2R R6, SRZ ;  /* 0x0000000000067805 */ /* 0x000fca000001ff00 */
[----:B0-----:R-:W-:Y:S01]  /*7b70*/  STG.E.128 [R2.64], R4 ;  /* 0x0000000402007986 */ /* 0x001fe2000c101d24 */
[----:B------:R-:W-:Y:S05]  /*7b80*/  EXIT ;  /* 0x000000000000794d */ /* 0x000fea0003800000 */
.L_x_10512:
        /* <DEDUP_REMOVED lines=21> */
.L_x_10517:
[----:B------:R-:W-:Y:S05]  /*7ce0*/  BSYNC B0 ;  /* 0x0000000000007941 */ /* 0x000fea0003800000 */
.L_x_10516:
[----:B------:R-:W-:-:S05]  /*7cf0*/  LOP3.LUT R5, R0, R5, RZ, 0xfc, !PT ;  /* 0x0000000500057212 */ /* 0x000fca00078efcff */
[----:B------:R-:W-:Y:S01]  /*7d00*/  STG.E.U8 [R2.64], R5 ;  /* 0x0000000502007986 */ /* 0x000fe2000c101124 */
[----:B------:R-:W-:Y:S05]  /*7d10*/  EXIT ;  /* 0x000000000000794d */ /* 0x000fea0003800000 */
.L_x_10515:
        /* <DEDUP_REMOVED lines=13> */
.L_x_10519:
[----:B------:R-:W-:Y:S01]  /*7df0*/  IMAD.MOV.U32 R0, RZ, RZ, 0x7f ;  /* 0x0000007fff007424 */ /* 0x000fe200078e00ff */
[----:B------:R-:W-:-:S04]  /*7e00*/  ISETP.GT.U32.AND P0, PT, R4, 0x7f800000, PT ;  /* 0x7f8000000400780c */ /* 0x000fc80003f04070 */
[----:B------:R-:W-:-:S04]  /*7e10*/  SEL R0, R0, 0x7c, P0 ;  /* 0x0000007c00007807 */ /* 0x000fc80000000000 */
.L_x_10520:
[----:B------:R-:W-:Y:S05]  /*7e20*/  BSYNC B0 ;  /* 0x0000000000007941 */ /* 0x000fea0003800000 */
.L_x_10518:
[----:B------:R-:W-:-:S04]  /*7e30*/  LOP3.LUT R4, R5, 0x80000000, RZ, 0xc0, !PT ;  /* 0x8000000005047812 */ /* 0x000fc800078ec0ff */
[----:B------:R-:W-:-:S04]  /*7e40*/  SHF.R.U32.HI R5, RZ, 0x18, R4 ;  /* 0x00000018ff057819 */ /* 0x000fc80000011604 */
[----:B------:R-:W-:-:S05]  /*7e50*/  LOP3.LUT R5, R0, R5, RZ, 0xfc, !PT ;  /* 0x0000000500057212 */ /* 0x000fca00078efcff */
[----:B------:R-:W-:Y:S01]  /*7e60*/  STG.E.U8 [R2.64], R5 ;  /* 0x0000000502007986 */ /* 0x000fe2000c101124 */
[----:B------:R-:W-:Y:S05]  /*7e70*/  EXIT ;  /* 0x000000000000794d */ /* 0x000fea0003800000 */
.L_x_10514:
[----:B------:R-:W0:Y:S02]  /*7e80*/  I2F.S16 R0, R18 ;  /* 0x0000001200007306 */ /* 0x000e240000101400 */
[----:B0-----:R-:W-:-:S05]  /*7e90*/  F2FP.BF16.PACK_AB R0, RZ, R0 ;  /* 0x00000000ff00723e */ /* 0x001fca00000010ff */
[----:B------:R-:W-:Y:S01]  /*7ea0*/  STG.E.U16 [R2.64], R0 ;  /* 0x0000000002007986 */ /* 0x000fe2000c101524 */
[----:B------:R-:W-:Y:S05]  /*7eb0*/  EXIT ;  /* 0x000000000000794d */ /* 0x000fea0003800000 */
.L_x_10511:
        /* <DEDUP_REMOVED lines=10> */
.L_x_10523:
        /* <DEDUP_REMOVED lines=17> */
.L_x_10526:
[----:B------:R-:W-:-:S04]  /*8070*/  LOP3.LUT R0, R7, 0x80000000, RZ, 0xc0, !PT ;  /* 0x8000000007007812 */ /* 0x000fc800078ec0ff */
[----:B------:R-:W-:-:S04]  /*8080*/  SHF.R.U32.HI R5, RZ, 0x18, R0 ;  /* 0x00000018ff057819 */ /* 0x000fc80000011600 */
[----:B------:R-:W-:-:S04]  /*8090*/  LOP3.LUT R4, R4, R5, RZ, 0xfc, !PT ;  /* 0x0000000504047212 */ /* 0x000fc800078efcff */
[----:B------:R-:W-:Y:S02]  /*80a0*/  PRMT R0, R4, 0x7610, R0 ;  /* 0x0000761004007816 */ /* 0x000fe40000000000 */
.L_x_10525:
[----:B------:R-:W-:Y:S05]  /*80b0*/  BSYNC B0 ;  /* 0x0000000000007941 */ /* 0x000fea0003800000 */
.L_x_10524:
[----:B------:R-:W-:Y:S01]  /*80c0*/  STG.E.U8 [R2.64], R0 ;  /* 0x0000000002007986 */ /* 0x000fe2000c101124 */
[----:B------:R-:W-:Y:S05]  /*80d0*/  EXIT ;  /* 0x000000000000794d */ /* 0x000fea0003800000 */
.L_x_10522:
        /* <DEDUP_REMOVED lines=17> */
.L_x_10529:
[----:B------:R-:W-:-:S04]  /*81f0*/  LOP3.LUT R0, R7, 0x80000000, RZ, 0xc0, !PT ;  /* 0x8000000007007812 */ /* 0x000fc800078ec0ff */
[----:B------:R-:W-:-:S04]  /*8200*/  SHF.R.U32.HI R5, RZ, 0x18, R0 ;  /* 0x00000018ff057819 */ /* 0x000fc80000011600 */
[----:B------:R-:W-:-:S04]  /*8210*/  LOP3.LUT R4, R4, R5, RZ, 0xfc, !PT ;  /* 0x0000000504047212 */ /* 0x000fc800078efcff */
[----:B------:R-:W-:Y:S02]  /*8220*/  PRMT R0, R4, 0x7610, R0 ;  /* 0x0000761004007816 */ /* 0x000fe40000000000 */
.L_x_10528:
[----:B------:R-:W-:Y:S05]  /*8230*/  BSYNC B0 ;  /* 0x0000000000007941 */ /* 0x000fea0003800000 */
.L_x_10527:
[----:B------:R-:W-:Y:S01]  /*8240*/  STG.E.U8 [R2.64], R0 ;  /* 0x0000000002007986 */ /* 0x000fe2000c101124 */
[----:B------:R-:W-:Y:S05]  /*8250*/  EXIT ;  /* 0x000000000000794d */ /* 0x000fea0003800000 */
.L_x_10521:
        /* <DEDUP_REMOVED lines=22> */
.L_x_10504:
        /* <DEDUP_REMOVED lines=20> */
.L_x_10531:
[----:B------:R-:W-:-:S04]  /*8500*/  PRMT R4, R18, 0x9910, RZ ;  /* 0x0000991012047816 */ /* 0x000fc800000000ff */
[----:B------:R-:W-:-:S05]  /*8510*/  SHF.R.S32.HI R5, RZ, 0x1f, R4 ;  /* 0x0000001fff057819 */ /* 0x000fca0000011404 */
[----:B------:R-:W-:Y:S01]  /*8520*/  STG.E.64 [R2.64], R4 ;  /* 0x0000000402007986 */ /* 0x000fe2000c101b24 */
[----:B------:R-:W-:Y:S05]  /*8530*/  EXIT ;  /* 0x000000000000794d */ /* 0x000fea0003800000 */
.L_x_10530:
[----:B------:R-:W-:-:S05]  /*8540*/  PRMT R5, R18, 0x9910, RZ ;  /* 0x0000991012057816 */ /* 0x000fca00000000ff */
[----:B------:R-:W-:Y:S01]  /*8550*/  STG.E [R2.64], R5 ;  /* 0x0000000502007986 */ /* 0x000fe2000c101924 */
[----:B------:R-:W-:Y:S05]  /*8560*/  EXIT ;  /* 0x000000000000794d */ /* 0x000fea0003800000 */
.L_x_10532:
        /* <DEDUP_REMOVED lines=9> */
.L_x_61710:


//--------------------- .text._ZN2at6native18elementwise_kernelILi128ELi4EZNS0_22gpu_kernel_impl_nocastIZNS0_50_GLOBAL__N__2680c7bb_12_PowKernel_cu_b2145a98_318429pow_tensor_scalar_kernel_implIssEEvRNS_18TensorIteratorBaseET0_EUlsE2_EEvS6_RKT_EUliE_EEviT1_ --------------------------
	.section	.text._ZN2at6native18elementwise_kernelILi128ELi4EZNS0_22gpu_kernel_impl_nocastIZNS0_50_GLOBAL__N__2680c7bb_12_PowKernel_cu_b2145a98_318429pow_tensor_scalar_kernel_implIssEEvRNS_18TensorIteratorBaseET0_EUlsE2_EEvS6_RKT_EUliE_EEviT1_,"ax",@progbits
	.sectioninfo	@"SHI_REGISTERS=14"
	.align	128
        .global         _ZN2at6native18elementwise_kernelILi128ELi4EZNS0_22gpu_kernel_impl_nocastIZNS0_50_GLOBAL__N__2680c7bb_12_PowKernel_cu_b2145a98_318429pow_tensor_scalar_kernel_implIssEEvRNS_18TensorIteratorBaseET0_EUlsE2_EEvS6_RKT_EUliE_EEviT1_
        .type           _ZN2at6native18elementwise_kernelILi128ELi4EZNS0_22gpu_kernel_impl_nocastIZNS0_50_GLOBAL__N__2680c7bb_12_PowKernel_cu_b2145a98_318429pow_tensor_scalar_kernel_implIssEEvRNS_18TensorIteratorBaseET0_EUlsE2_EEvS6_RKT_EUliE_EEviT1_,@function
        .size           _ZN2at6native18elementwise_kernelILi128ELi4EZNS0_22gpu_kernel_impl_nocastIZNS0_50_GLOBAL__N__2680c7bb_12_PowKernel_cu_b2145a98_318429pow_tensor_scalar_kernel_implIssEEvRNS_18TensorIteratorBaseET0_EUlsE2_EEvS6_RKT_EUliE_EEviT1_,(.L_x_61711 - _ZN2at6native18elementwise_kernelILi128ELi4EZNS0_22gpu_kernel_impl_nocastIZNS0_50_GLOBAL__N__2680c7bb_12_PowKernel_cu_b2145a98_318429pow_tensor_scalar_kernel_implIssEEvRNS_18TensorIteratorBaseET0_EUlsE2_EEvS6_RKT_EUliE_EEviT1_)
        .other          _ZN2at6native18elementwise_kernelILi128ELi4EZNS0_22gpu_kernel_impl_nocastIZNS0_50_GLOBAL__N__2680c7bb_12_PowKernel_cu_b2145a98_318429pow_tensor_scalar_kernel_implIssEEvRNS_18TensorIteratorBaseET0_EUlsE2_EEvS6_RKT_EUliE_EEviT1_,@"STO_CUDA_ENTRY STV_DEFAULT"
_ZN2at6native18elementwise_kernelILi128ELi4EZNS0_22gpu_kernel_impl_nocastIZNS0_50_GLOBAL__N__2680c7bb_12_PowKernel_cu_b2145a98_318429pow_tensor_scalar_kernel_implIssEEvRNS_18TensorIteratorBaseET0_EUlsE2_EEvS6_RKT_EUliE_EEviT1_:
.text._ZN2at6native18elementwise_kernelILi128ELi4EZNS0_22gpu_kernel_impl_nocastIZNS0_50_GLOBAL__N__2680c7bb_12_PowKernel_cu_b2145a98_318429pow_tensor_scalar_kernel_implIssEEvRNS_18TensorIteratorBaseET0_EUlsE2_EEvS6_RKT_EUliE_EEviT1_:
[----:B------:R-:W-:Y:S02]  /*0000*/  MOV R1, c[0x0][0x28] ;  /* 0x00000a0000017a02 */ /* 0x000fe40000000f00 */
[----:B------:R-:W0:Y:S01]  /*0010*/  S2R R2, SR_CTAID.X ;  /* 0x0000000000027919 */ /* 0x000e220000002500 */
[----:B------:R-:W1:Y:S01]  /*0020*/  LDC.U16 R0, c[0x0][0x370] ;  /* 0x0000dc00ff007b82 */ /* 0x000e620000000400 */
[----:B------:R-:W-:Y:S01]  /*0030*/  ULDC.64 UR4, c[0x0][0x118] ;  /* 0x0000460000047ab9 */ /* 0x000fe20000000a00 */
[----:B------:R-:W-:Y:S01]  /*0040*/  BSSY B0, `(.L_x_10533) ;  /* 0x0000126000007945 */ /* 0x000fe20003800000 */
[----:B------:R-:W0:Y:S02]  /*0050*/  S2R R3, SR_TID.X ;  /* 0x0000000000037919 */ /* 0x000e240000002100 */
[----:B0-----:R-:W-:-:S05]  /*0060*/  IMAD R2, R2, 0x200, R3 ;  /* 0x0000020002027824 */ /* 0x001fca00078e0203 */
[----:B------:R-:W-:-:S13]  /*0070*/  ISETP.GE.AND P0, PT, R2, c[0x0][0x160], PT ;  /* 0x0000580002007a0c */ /* 0x000fda0003f06270 */
[----:B------:R-:W-:Y:S05]  /*0080*/  @P0 BRA `(.L_x_10534) ;  /* 0x0000121000000947 */ /* 0x000fea0003800000 */
[----:B-1----:R-:W-:Y:S01]  /*0090*/  ISETP.NE.AND P0, PT, RZ, c[0x0][0x168], PT ;  /* 0x00005a00ff007a0c */ /* 0x002fe20003f05270 */
        /* <DEDUP_REMOVED lines=227> */
.L_x_10535:
[----:B------:R-:W-:-:S04]  /*0ed0*/  IADD3 R6, P0, R4, c[0x0][0x368], RZ ;  /* 0x0000da0004067a10 */ /* 0x000fc80007f1e0ff */
[----:B------:R-:W-:-:S06]  /*0ee0*/  IADD3.X R7, RZ, c[0x0][0x36c], RZ, P0, !PT ;  /* 0x0000db00ff077a10 */ /* 0x000fcc00007fe4ff */
[----:B------:R0:W5:Y:S01]  /*0ef0*/  LDG.E.U16 R7, [R6.64] ;  /* 0x0000000406077981 */ /* 0x000162000c1e1500 */
[----:B------:R-:W-:Y:S01]  /*0f00*/  PRMT R8, R0, 0x9910, RZ ;  /* 0x0000991000087816 */ /* 0x000fe200000000ff */
[----:B------:R-:W-:Y:S01]  /*0f10*/  BSSY B1, `(.L_x_10536) ;  /* 0x0000036000017945 */ /* 0x000fe20003800000 */
[----:B------:R-:W-:Y:S02]  /*0f20*/  IADD3 R4, P1, R3, c[0x0][0x360], RZ ;  /* 0x0000d80003047a10 */ /* 0x000fe40007f3e0ff */
[----:B------:R-:W-:-:S03]  /*0f30*/  ISETP.GE.AND P0, PT, R8, RZ, PT ;  /* 0x000000ff0800720c */ /* 0x000fc60003f06270 */
[----:B------:R-:W-:-:S10]  /*0f40*/  IMAD.X R5, RZ, RZ, c[0x0][0x364], P1 ;  /* 0x0000d900ff057624 */ /* 0x000fd400008e06ff */
[----:B------:R-:W-:Y:S05]  /*0f50*/  @!P0 BRA `(.L_x_10537) ;  /* 0x0000027000008947 */ /* 0x000fea0003800000 */
[----:B0-----:R-:W-:Y:S02]  /*0f60*/  ISETP.NE.AND P0, PT, R8, RZ, PT ;  /* 0x000000ff0800720c */ /* 0x001fe40003f05270 */
[----:B------:R-:W-:-:S11]  /*0f70*/  MOV R3, 0x1 ;  /* 0x0000000100037802 */ /* 0x000fd60000000f00 */
[----:B------:R-:W-:Y:S05]  /*0f80*/  @!P0 BRA `(.L_x_10538) ;  /* 0x000002e000008947 */ /* 0x000fea0003800000 */
[C---:B------:R-:W-:Y:S01]  /*0f90*/  LOP3.LUT R3, R0.reuse, 0x1, RZ, 0xc0, !PT ;  /* 0x0000000100037812 */ /* 0x040fe200078ec0ff */
[----:B------:R-:W-:Y:S01]  /*0fa0*/  IMAD.MOV.U32 R9, RZ, RZ, c[0x0][0x370] ;  /* 0x0000dc00ff097624 */ /* 0x000fe200078e00ff */
[----:B------:R-:W-:Y:S02]  /*0fb0*/  IADD3 R6, R0, 0x1, RZ ;  /* 0x0000000100067810 */ /* 0x000fe40007ffe0ff */
[----:B------:R-:W-:Y:S02]  /*0fc0*/  ISETP.NE.U32.AND P0, PT, R3, 0x1, PT ;  /* 0x000000010300780c */ /* 0x000fe40003f05070 */
[----:B------:R-:W-:Y:S02]  /*0fd0*/  LOP3.LUT R6, R6, 0xffff, RZ, 0xc0, !PT ;  /* 0x0000ffff06067812 */ /* 0x000fe400078ec0ff */
[----:B-----5:R-:W-:Y:S02]  /*0fe0*/  SEL R3, R7, 0x1, !P0 ;  /* 0x0000000107037807 */ /* 0x020fe40004000000 */
[----:B------:R-:W-:-:S02]  /*0ff0*/  ISETP.GE.U32.AND P0, PT, R6, 0x3, PT ;  /* 0x000000030600780c */ /* 0x000fc40003f06070 */
[----:B------:R-:W-:Y:S02]  /*1000*/  PRMT R7, R7, 0x9910, RZ ;  /* 0x0000991007077816 */ /* 0x000fe400000000ff */
[----:B------:R-:W-:Y:S02]  /*1010*/  LOP3.LUT R9, R9, 0xffff, RZ, 0xc0, !PT ;  /* 0x0000ffff09097812 */ /* 0x000fe400078ec0ff */
[----:B------:R-:W-:Y:S01]  /*1020*/  PRMT R3, R3, 0x9910, RZ ;  /* 0x0000991003037816 */ /* 0x000fe200000000ff */
[----:B------:R-:W-:Y:S01]  /*1030*/  IMAD R7, R7, R7, RZ ;  /* 0x0000000707077224 */ /* 0x000fe200078e02ff */
[----:B------:R-:W-:-:S05]  /*1040*/  LEA.HI R6, R9, R0, RZ, 0x11 ;  /* 0x0000000009067211 */ /* 0x000fca00078f88ff */
[----:B------:R-:W-:Y:S05]  /*1050*/  @!P0 BRA `(.L_x_10538) ;  /* 0x0000021000008947 */ /* 0x000fea0003800000 */
[----:B------:R-:W-:Y:S02]  /*1060*/  PRMT R6, R6, 0x9910, RZ ;  /* 0x0000991006067816 */ /* 0x000fe400000000ff */
[----:B------:R-:W-:Y:S02]  /*1070*/  PRMT R8, R7, 0x7610, R8 ;  /* 0x0000761007087816 */ /* 0x000fe40000000008 */
[----:B------:R-:W-:-:S04]  /*1080*/  SHF.R.S32.HI R6, RZ, 0x1, R6 ;  /* 0x00000001ff067819 */ /* 0x000fc80000011406 */
.L_x_10539:
[C---:B------:R-:W-:Y:S02]  /*1090*/  LOP3.LUT R7, R6.reuse, 0x1, RZ, 0xc0, !PT ;  /* 0x0000000106077812 */ /* 0x040fe400078ec0ff */
[----:B------:R-:W-:Y:S02]  /*10a0*/  IADD3 R9, R6, 0x1, RZ ;  /* 0x0000000106097810 */ /* 0x000fe40007ffe0ff */
[----:B------:R-:W-:Y:S02]  /*10b0*/  ISETP.NE.U32.AND P0, PT, R7, 0x1, PT ;  /* 0x000000010700780c */ /* 0x000fe40003f05070 */
[----:B------:R-:W-:-:S02]  /*10c0*/  LOP3.LUT R9, R9, 0xffff, RZ, 0xc0, !PT ;  /* 0x0000ffff09097812 */ /* 0x000fc400078ec0ff */
[----:B------:R-:W-:Y:S02]  /*10d0*/  PRMT R10, R3, 0x9910, RZ ;  /* 0x00009910030a7816 */ /* 0x000fe400000000ff */
[----:B------:R-:W-:Y:S02]  /*10e0*/  LOP3.LUT R7, R6, 0xffff, RZ, 0xc0, !PT ;  /* 0x0000ffff06077812 */ /* 0x000fe400078ec0ff */
[C---:B------:R-:W-:Y:S02]  /*10f0*/  SEL R3, R8.reuse, 0x1, !P0 ;  /* 0x0000000108037807 */ /* 0x040fe40004000000 */
[----:B------:R-:W-:Y:S02]  /*1100*/  ISETP.GE.U32.AND P0, PT, R9, 0x3, PT ;  /* 0x000000030900780c */ /* 0x000fe40003f06070 */
[----:B------:R-:W-:Y:S02]  /*1110*/  LEA.HI R7, R7, R6, RZ, 0x11 ;  /* 0x0000000607077211 */ /* 0x000fe400078f88ff */
[----:B------:R-:W-:-:S02]  /*1120*/  PRMT R11, R8, 0x9910, RZ ;  /* 0x00009910080b7816 */ /* 0x000fc400000000ff */
[----:B------:R-:W-:Y:S02]  /*1130*/  PRMT R7, R7, 0x9910, RZ ;  /* 0x0000991007077816 */ /* 0x000fe400000000ff */
[----:B------:R-:W-:Y:S01]  /*1140*/  MOV R6, R10 ;  /* 0x0000000a00067202 */ /* 0x000fe20000000f00 */
[----:B------:R-:W-:Y:S01]  /*1150*/  IMAD.MOV.U32 R8, RZ, RZ, R11 ;  /* 0x000000ffff087224 */ /* 0x000fe200078e000b */
[----:B------:R-:W-:Y:S02]  /*1160*/  PRMT R3, R3, 0x9910, RZ ;  /* 0x0000991003037816 */ /* 0x000fe400000000ff */
[----:B------:R-:W-:Y:S01]  /*1170*/  SHF.R.S32.HI R7, RZ, 0x1, R7 ;  /* 0x00000001ff077819 */ /* 0x000fe20000011407 */
[----:B------:R-:W-:Y:S02]  /*1180*/  IMAD R8, R8, R8, RZ ;  /* 0x0000000808087224 */ /* 0x000fe400078e02ff */
[----:B------:R-:W-:Y:S01]  /*1190*/  IMAD R3, R6, R3, RZ ;  /* 0x0000000306037224 */ /* 0x000fe200078e02ff */
[----:B------:R-:W-:Y:S01]  /*11a0*/  PRMT R6, R7, 0x7610, R6 ;  /* 0x0000761007067816 */ /* 0x000fe20000000006 */
[----:B------:R-:W-:Y:S05]  /*11b0*/  @P0 BRA `(.L_x_10539) ;  /* 0xfffffed000000947 */ /* 0x000fea000383ffff */
[----:B------:R-:W-:Y:S05]  /*11c0*/  BRA `(.L_x_10538) ;  /* 0x000000a000007947 */ /* 0x000fea0003800000 */
.L_x_10537:
[----:B0----5:R-:W-:Y:S01]  /*11d0*/  PRMT R6, R7, 0x9910, RZ ;  /* 0x0000991007067816 */ /* 0x021fe200000000ff */
[----:B------:R-:W-:-:S03]  /*11e0*/  HFMA2.MMA R3, -RZ, RZ, 0, 5.9604644775390625e-08 ;  /* 0x00000001ff037435 */ /* 0x000fc600000001ff */
        /* <DEDUP_REMOVED lines=8> */
.L_x_10538:
[----:B------:R-:W-:Y:S05]  /*1270*/  BSYNC B1 ;  /* 0x0000000000017941 */ /* 0x000fea0003800000 */
.L_x_10536:
[----:B------:R0:W-:Y:S01]  /*1280*/  STG.E.U16 [R4.64], R3 ;  /* 0x0000000304007986 */ /* 0x0001e2000c101504 */
[----:B------:R-:W-:-:S03]  /*1290*/  IADD3 R2, R2, 0x80, RZ ;  /* 0x0000008002027810 */ /* 0x000fc60007ffe0ff */
.L_x_10534:
[----:B-1----:R-:W-:Y:S05]  /*12a0*/  BSYNC B0 ;  /* 0x0000000000007941 */ /* 0x002fea0003800000 */
.L_x_10533:
[----:B------:R-:W-:Y:S01]  /*12b0*/  ISETP.GE.AND P0, PT, R2, c[0x0][0x160], PT ;  /* 0x0000580002007a0c */ /* 0x000fe20003f06270 */
[----:B------:R-:W-:-:S12]  /*12c0*/  BSSY B0, `(.L_x_10540) ;  /* 0x0000248000007945 */ /* 0x000fd80003800000 */
[----:B------:R-:W-:Y:S05]  /*12d0*/  @P0 BRA `(.L_x_10541) ;  /* 0x0000246000000947 */ /* 0x000fea0003800000 */
[----:B------:R-:W-:Y:S01]  /*12e0*/  ISETP.NE.AND P0, PT, RZ, c[0x0][0x168], PT ;  /* 0x00005a00ff007a0c */ /* 0x000fe20003f05270 */
[----:B0-----:R-:W-:Y:S01]  /*12f0*/  IMAD.MOV.U32 R3, RZ, RZ, RZ ;  /* 0x000000ffff037224 */ /* 0x001fe200078e00ff */
[----:B------:R-:W-:-:S11]  /*1300*/  MOV R4, RZ ;  /* 0x000000ff00047202 */ /* 0x000fd60000000f00 */
[----:B------:R-:W-:Y:S05]  /*1310*/  @!P0 BRA `(.L_x_10542) ;  /* 0x00000e0000008947 */ /* 0x000fea0003800000 */
[----:B------:R-:W-:Y:S01]  /*1320*/  HFMA2.MMA R4, -RZ, RZ, 0, 0 ;  /* 0x00000000ff047435 */ /* 0x000fe200000001ff */
[----:B------:R-:W-:-:S09]  /*1330*/  IMAD.MOV.U32 R5, RZ, RZ, R2 ;  /* 0x000000ffff057224 */ /* 0x000fd200078e0002 */
[----:B------:R-:W-:Y:S01]  /*1340*/  IMAD.HI.U32 R6, R2, c[0x0][0x170], R4 ;  /* 0x00005c0002067a27 */ /* 0x000fe200078e0004 */
[----:B------:R-:W-:-:S04]  /*1350*/  MOV R5, c[0x0][0x168] ;  /* 0x00005a0000057a02 */ /* 0x000fc80000000f00 */
[----:B------:R-:W-:Y:S02]  /*1360*/  ISETP.NE.AND P0, PT, R5, 0x1, PT ;  /* 0x000000010500780c */ /* 0x000fe40003f05270 */
[----:B-----5:R-:W-:-:S05]  /*1370*/  SHF.R.U32.HI R7, RZ, c[0x0][0x174], R6 ;  /* 0x00005d00ff077a19 */ /* 0x020fca0000011606 */
        /* <DEDUP_REMOVED lines=218> */
.L_x_10542:
[----:B------:R-:W-:-:S04]  /*2120*/  IADD3 R6, P0, R4, c[0x0][0x368], RZ ;  /* 0x0000da0004067a10 */ /* 0x000fc80007f1e0ff */
[----:B-----5:R-:W-:-:S05]  /*2130*/  IADD3.X R7, RZ, c[0x0][0x36c], RZ, P0, !PT ;  /* 0x0000db00ff077a10 */ /* 0x020fca00007fe4ff */
        /* <DEDUP_REMOVED lines=10> */
[C---:B------:R-:W-:Y:S02]  /*21e0*/  LOP3.LUT R3, R0.reuse, 0x1, RZ, 0xc0, !PT ;  /* 0x0000000100037812 */ /* 0x040fe400078ec0ff */
[----:B------:R-:W-:Y:S02]  /*21f0*/  IADD3 R7, R0, 0x1, RZ ;  /* 0x0000000100077810 */ /* 0x000fe40007ffe0ff */
[----:B------:R-:W-:Y:S02]  /*2200*/  ISETP.NE.U32.AND P0, PT, R3, 0x1, PT ;  /* 0x000000010300780c */ /* 0x000fe40003f05070 */
[----:B------:R-:W-:Y:S02]  /*2210*/  LOP3.LUT R8, R7, 0xffff, RZ, 0xc0, !PT ;  /* 0x0000ffff07087812 */ /* 0x000fe400078ec0ff */
[----:B-----5:R-:W-:Y:S02]  /*2220*/  SEL R3, R6, 0x1, !P0 ;  /* 0x0000000106037807 */ /* 0x020fe40004000000 */
[----:B------:R-:W-:-:S02]  /*2230*/  ISETP.GE.U32.AND P0, PT, R8, 0x3, PT ;  /* 0x000000030800780c */ /* 0x000fc40003f06070 */
[----:B------:R-:W-:Y:S02]  /*2240*/  MOV R7, c[0x0][0x370] ;  /* 0x0000dc0000077a02 */ /* 0x000fe40000000f00 */
[----:B------:R-:W-:Y:S02]  /*2250*/  PRMT R6, R6, 0x9910, RZ ;  /* 0x0000991006067816 */ /* 0x000fe400000000ff */
[----:B------:R-:W-:Y:S02]  /*2260*/  LOP3.LUT R7, R7, 0xffff, RZ, 0xc0, !PT ;  /* 0x0000ffff07077812 */ /* 0x000fe400078ec0ff */
[----:B------:R-:W-:Y:S01]  /*2270*/  PRMT R3, R3, 0x9910, RZ ;  /* 0x0000991003037816 */ /* 0x000fe200000000ff */
[----:B------:R-:W-:Y:S01]  /*2280*/  IMAD R6, R6, R6, RZ ;  /* 0x0000000606067224 */ /* 0x000fe200078e02ff */
[----:B------:R-:W-:-:S03]  /*2290*/  LEA.HI R7, R7, R0, RZ, 0x11 ;  /* 0x0000000007077211 */ /* 0x000fc600078f88ff */
[----:B------:R-:W-:Y:S05]  /*22a0*/  @!P0 BRA `(.L_x_10545) ;  /* 0x0000022000008947 */ /* 0x000fea0003800000 */
[----:B------:R-:W-:Y:S02]  /*22b0*/  PRMT R7, R7, 0x9910, RZ ;  /* 0x0000991007077816 */ /* 0x000fe400000000ff */
[----:B------:R-:W-:Y:S02]  /*22c0*/  PRMT R8, R6, 0x7610, R8 ;  /* 0x0000761006087816 */ /* 0x000fe40000000008 */
[----:B------:R-:W-:-:S04]  /*22d0*/  SHF.R.S32.HI R7, RZ, 0x1, R7 ;  /* 0x00000001ff077819 */ /* 0x000fc80000011407 */
[----:B------:R-:W-:-:S04]  /*22e0*/  PRMT R6, R7, 0x7610, R6 ;  /* 0x0000761007067816 */ /* 0x000fc80000000006 */
.L_x_10546:
[C---:B------:R-:W-:Y:S02]  /*22f0*/  LOP3.LUT R7, R6.reuse, 0x1, RZ, 0xc0, !PT ;  /* 0x0000000106077812 */ /* 0x040fe400078ec0ff */
[C---:B------:R-:W-:Y:S02]  /*2300*/  IADD3 R9, R6.reuse, 0x1, RZ ;  /* 0x0000000106097810 */ /* 0x040fe40007ffe0ff */
[----:B------:R-:W-:Y:S02]  /*2310*/  ISETP.NE.U32.AND P0, PT, R7, 0x1, PT ;  /* 0x000000010700780c */ /* 0x000fe40003f05070 */
[----:B------:R-:W-:Y:S02]  /*2320*/  LOP3.LUT R9, R9, 0xffff, RZ, 0xc0, !PT ;  /* 0x0000ffff09097812 */ /* 0x000fe400078ec0ff */
[----:B------:R-:W-:Y:S02]  /*2330*/  PRMT R10, R3, 0x9910, RZ ;  /* 0x00009910030a7816 */ /* 0x000fe400000000ff */
[----:B------:R-:W-:-:S02]  /*2340*/  LOP3.LUT R7, R6, 0xffff, RZ, 0xc0, !PT ;  /* 0x0000ffff06077812 */ /* 0x000fc400078ec0ff */
[C---:B------:R-:W-:Y:S02]  /*2350*/  SEL R3, R8.reuse, 0x1, !P0 ;  /* 0x0000000108037807 */ /* 0x040fe40004000000 */
[----:B------:R-:W-:Y:S02]  /*2360*/  ISETP.GE.U32.AND P0, PT, R9, 0x3, PT ;  /* 0x000000030900780c */ /* 0x000fe40003f06070 */
[----:B------:R-:W-:Y:S01]  /*2370*/  LEA.HI R7, R7, R6, RZ, 0x11 ;  /* 0x0000000607077211 */ /* 0x000fe200078f88ff */
[----:B------:R-:W-:Y:S01]  /*2380*/  IMAD.MOV.U32 R6, RZ, RZ, R10 ;  /* 0x000000ffff067224 */ /* 0x000fe200078e000a */
[----:B------:R-:W-:Y:S02]  /*2390*/  PRMT R11, R8, 0x9910, RZ ;  /* 0x00009910080b7816 */ /* 0x000fe400000000ff */
[----:B------:R-:W-:Y:S02]  /*23a0*/  PRMT R7, R7, 0x9910, RZ ;  /* 0x0000991007077816 */ /* 0x000fe400000000ff */
[----:B------:R-:W-:-:S02]  /*23b0*/  PRMT R3, R3, 0x9910, RZ ;  /* 0x0000991003037816 */ /* 0x000fc400000000ff */
[----:B------:R-:W-:Y:S02]  /*23c0*/  MOV R8, R11 ;  /* 0x0000000b00087202 */ /* 0x000fe40000000f00 */
[----:B------:R-:W-:Y:S01]  /*23d0*/  SHF.R.S32.HI R7, RZ, 0x1, R7 ;  /* 0x00000001ff077819 */ /* 0x000fe20000011407 */
[----:B------:R-:W-:Y:S02]  /*23e0*/  IMAD R3, R6, R3, RZ ;  /* 0x0000000306037224 */ /* 0x000fe400078e02ff */
[----:B------:R-:W-:Y:S01]  /*23f0*/  IMAD R8, R8, R8, RZ ;  /* 0x0000000808087224 */ /* 0x000fe200078e02ff */
[----:B------:R-:W-:Y:S01]  /*2400*/  PRMT R6, R7, 0x7610, R6 ;  /* 0x0000761007067816 */ /* 0x000fe20000000006 */
[----:B------:R-:W-:Y:S05]  /*2410*/  @P0 BRA `(.L_x_10546) ;  /* 0xfffffed000000947 */ /* 0x000fea000383ffff */
[----:B------:R-:W-:Y:S05]  /*2420*/  BRA `(.L_x_10545) ;  /* 0x000000a000007947 */ /* 0x000fea0003800000 */
.L_x_10544:
        /* <DEDUP_REMOVED lines=10> */
.L_x_10545:
[----:B------:R-:W-:Y:S05]  /*24d0*/  BSYNC B1 ;  /* 0x0000000000017941 */ /* 0x000fea0003800000 */
.L_x_10543:
[----:B------:R0:W-:Y:S01]  /*24e0*/  STG.E.U16 [R4.64], R3 ;  /* 0x0000000304007986 */ /* 0x0001e2000c101504 */
[----:B------:R-:W-:-:S04]  /*24f0*/  IADD3 R2, R2, 0x80, RZ ;  /* 0x0000008002027810 */ /* 0x000fc80007ffe0ff */
[----:B------:R-:W-:-:S13]  /*2500*/  ISETP.GE.AND P0, PT, R2, c[0x0][0x160], PT ;  /* 0x0000580002007a0c */ /* 0x000fda0003f06270 */
[----:B------:R-:W-:Y:S05]  /*2510*/  @P0 BRA `(.L_x_10541) ;  /* 0x0000122000000947 */ /* 0x000fea0003800000 */
[----:B0-----:R-:W-:Y:S01]  /*2520*/  ISETP.NE.AND P0, PT, RZ, c[0x0][0x168], PT ;  /* 0x00005a00ff007a0c */ /* 0x001fe20003f05270 */
[----:B------:R-:W-:Y:S01]  /*2530*/  HFMA2.MMA R3, -RZ, RZ, 0, 0 ;  /* 0x00000000ff037435 */ /* 0x000fe200000001ff */
[----:B------:R-:W-:-:S11]  /*2540*/  MOV R4, RZ ;  /* 0x000000ff00047202 */ /* 0x000fd60000000f00 */
[----:B------:R-:W-:Y:S05]  /*2550*/  @!P0 BRA `(.L_x_10547) ;  /* 0x00000e0000008947 */ /* 0x000fea0003800000 */
[----:B------:R-:W-:Y:S01]  /*2560*/  MOV R5, R2 ;  /* 0x0000000200057202 */ /* 0x000fe20000000f00 */
[----:B------:R-:W-:-:S04]  /*2570*/  IMAD.MOV.U32 R4, RZ, RZ, RZ ;  /* 0x000000ffff047224 */ /* 0x000fc800078e00ff */
[----:B-----5:R-:W-:Y:S01]  /*2580*/  IMAD.HI.U32 R6, R2, c[0x0][0x170], R4 ;  /* 0x00005c0002067a27 */ /* 0x020fe200078e0004 */
        /* <DEDUP_REMOVED lines=221> */
.L_x_10547:
[----:B-----5:R-:W-:-:S04]  /*3360*/  IADD3 R6, P0, R4, c[0x0][0x368], RZ ;  /* 0x0000da0004067a10 */ /* 0x020fc80007f1e0ff */
[----:B------:R-:W-:-:S05]  /*3370*/  IADD3.X R7, RZ, c[0x0][0x36c], RZ, P0, !PT ;  /* 0x0000db00ff077a10 */ /* 0x000fca00007fe4ff */
[----:B------:R0:W5:Y:S01]  /*3380*/  LDG.E.U16 R6, [R6.64] ;  /* 0x0000000406067981 */ /* 0x000162000c1e1500 */
[----:B------:R-:W-:Y:S01]  /*3390*/  PRMT R8, R0, 0x9910, RZ ;  /* 0x0000991000087816 */ /* 0x000fe200000000ff */
[----:B------:R-:W-:Y:S01]  /*33a0*/  BSSY B1, `(.L_x_10548) ;  /* 0x0000037000017945 */ /* 0x000fe20003800000 */
[----:B------:R-:W-:Y:S02]  /*33b0*/  IADD3 R4, P0, R3, c[0x0][0x360], RZ ;  /* 0x0000d80003047a10 */ /* 0x000fe40007f1e0ff */
[----:B------:R-:W-:Y:S02]  /*33c0*/  ISETP.GE.AND P1, PT, R8, RZ, PT ;  /* 0x000000ff0800720c */ /* 0x000fe40003f26270 */
[----:B------:R-:W-:-:S11]  /*33d0*/  IADD3.X R5, RZ, c[0x0][0x364], RZ, P0, !PT ;  /* 0x0000d900ff057a10 */ /* 0x000fd600007fe4ff */
[----:B------:R-:W-:Y:S05]  /*33e0*/  @!P1 BRA `(.L_x_10549) ;  /* 0x0000028000009947 */ /* 0x000fea0003800000 */
[----:B0-----:R-:W-:Y:S01]  /*33f0*/  ISETP.NE.AND P0, PT, R8, RZ, PT ;  /* 0x000000ff0800720c */ /* 0x001fe20003f05270 */
[----:B------:R-:W-:-:S12]  /*3400*/  IMAD.MOV.U32 R3, RZ, RZ, 0x1 ;  /* 0x00000001ff037424 */ /* 0x000fd800078e00ff */
        /* <DEDUP_REMOVED lines=18> */
.L_x_10551:
        /* <DEDUP_REMOVED lines=8> */
[----:B------:R-:W-:Y:S02]  /*35b0*/  LEA.HI R7, R7, R6, RZ, 0x11 ;  /* 0x0000000607077211 */ /* 0x000fe400078f88ff */
[----:B------:R-:W-:Y:S02]  /*35c0*/  PRMT R11, R8, 0x9910, RZ ;  /* 0x00009910080b7816 */ /* 0x000fe400000000ff */
[----:B------:R-:W-:Y:S02]  /*35d0*/  PRMT R7, R7, 0x9910, RZ ;  /* 0x0000991007077816 */ /* 0x000fe400000000ff */
[----:B------:R-:W-:Y:S01]  /*35e0*/  MOV R6, R10 ;  /* 0x0000000a00067202 */ /* 0x000fe20000000f00 */
[----:B------:R-:W-:Y:S01]  /*35f0*/  IMAD.MOV.U32 R8, RZ, RZ, R11 ;  /* 0x000000ffff087224 */ /* 0x000fe200078e000b */
[----:B------:R-:W-:-:S02]  /*3600*/  PRMT R3, R3, 0x9910, RZ ;  /* 0x0000991003037816 */ /* 0x000fc400000000ff */
[----:B------:R-:W-:Y:S01]  /*3610*/  SHF.R.S32.HI R7, RZ, 0x1, R7 ;  /* 0x00000001ff077819 */ /* 0x000fe20000011407 */
[----:B------:R-:W-:Y:S02]  /*3620*/  IMAD R8, R8, R8, RZ ;  /* 0x0000000808087224 */ /* 0x000fe400078e02ff */
[----:B------:R-:W-:Y:S01]  /*3630*/  IMAD R3, R6, R3, RZ ;  /* 0x0000000306037224 */ /* 0x000fe200078e02ff */
[----:B------:R-:W-:Y:S01]  /*3640*/  PRMT R6, R7, 0x7610, R6 ;  /* 0x0000761007067816 */ /* 0x000fe20000000006 */
[----:B------:R-:W-:Y:S05]  /*3650*/  @P0 BRA `(.L_x_10551) ;  /* 0xfffffed000000947 */ /* 0x000fea000383ffff */
[----:B------:R-:W-:Y:S05]  /*3660*/  BRA `(.L_x_10550) ;  /* 0x000000a000007947 */ /* 0x000fea0003800000 */
.L_x_10549:
[----:B0----5:R-:W-:Y:S01]  /*3670*/  PRMT R6, R6, 0x9910, RZ ;  /* 0x0000991006067816 */ /* 0x021fe200000000ff */
[----:B------:R-:W-:-:S03]  /*3680*/  HFMA2.MMA R3, -RZ, RZ, 0, 5.9604644775390625e-08 ;  /* 0x00000001ff037435 */ /* 0x000fc600000001ff */
[----:B------:R-:W-:-:S13]  /*3690*/  ISETP.NE.AND P0, PT, R6, 0x1, PT ;  /* 0x000000010600780c */ /* 0x000fda0003f05270 */
[----:B------:R-:W-:Y:S05]  /*36a0*/  @!P0 BRA `(.L_x_10550) ;  /* 0x0000006000008947 */ /* 0x000fea0003800000 */
[----:B------:R-:W-:Y:S02]  /*36b0*/  ISETP.NE.AND P0, PT, R6, -0x1, PT ;  /* 0xffffffff0600780c */ /* 0x000fe40003f05270 */
[----:B------:R-:W-:-:S11]  /*36c0*/  MOV R3, 0x1 ;  /* 0x0000000100037802 */ /* 0x000fd60000000f00 */
[----:B------:R-:W-:-:S04]  /*36d0*/  @!P0 LOP3.LUT R6, R0, 0x1, RZ, 0xc0, !PT ;  /* 0x0000000100068812 */ /* 0x000fc800078ec0ff */
[----:B------:R-:W-:-:S04]  /*36e0*/  @!P0 ISETP.NE.U32.AND P1, PT, R6, 0x1, PT ;  /* 0x000000010600880c */ /* 0x000fc80003f25070 */
[----:B------:R-:W-:-:S04]  /*36f0*/  @!P0 SEL R3, R3, 0xffff, P1 ;  /* 0x0000ffff03038807 */ /* 0x000fc80000800000 */
[----:B------:R-:W-:Y:S02]  /*3700*/  @P0 PRMT R3, RZ, 0x7610, R3 ;  /* 0x00007610ff030816 */ /* 0x000fe40000000003 */
.L_x_10550:
[----:B------:R-:W-:Y:S05]  /*3710*/  BSYNC B1 ;  /* 0x0000000000017941 */ /* 0x000fea0003800000 */
.L_x_10548:
[----:B------:R0:W-:Y:S01]  /*3720*/  STG.E.U16 [R4.64], R3 ;  /* 0x0000000304007986 */ /* 0x0001e2000c101504 */
[----:B------:R-:W-:-:S03]  /*3730*/  IADD3 R2, R2, 0x80, RZ ;  /* 0x0000008002027810 */ /* 0x000fc60007ffe0ff */
.L_x_10541:
[----:B0-----:R-:W-:Y:S05]  /*3740*/  BSYNC B0 ;  /* 0x0000000000007941 */ /* 0x001fea0003800000 */
.L_x_10540:
[----:B------:R-:W-:-:S13]  /*3750*/  ISETP.GE.AND P0, PT, R2, c[0x0][0x160], PT ;  /* 0x0000580002007a0c */ /* 0x000fda0003f06270 */
[----:B------:R-:W-:Y:S05]  /*3760*/  @P0 EXIT ;  /* 0x000000000000094d */ /* 0x000fea0003800000 */
[----:B------:R-:W-:Y:S01]  /*3770*/  ISETP.NE.AND P0, PT, RZ, c[0x0][0x168], PT ;  /* 0x00005a00ff007a0c */ /* 0x000fe20003f05270 */
[----:B------:R-:W-:Y:S01]  /*3780*/  IMAD.MOV.U32 R4, RZ, RZ, RZ ;  /* 0x000000ffff047224 */ /* 0x000fe200078e00ff */
[----:B------:R-:W-:-:S11]  /*3790*/  MOV R3, RZ ;  /* 0x000000ff00037202 */ /* 0x000fd60000000f00 */
[----:B------:R-:W-:Y:S05]  /*37a0*/  @!P0 BRA `(.L_x_10552) ;  /* 0x00000e0000008947 */ /* 0x000fea0003800000 */
[----:B------:R-:W-:Y:S01]  /*37b0*/  HFMA2.MMA R4, -RZ, RZ, 0, 0 ;  /* 0x00000000ff047435 */ /* 0x000fe200000001ff */
[----:B------:R-:W-:-:S09]  /*37c0*/  IMAD.MOV.U32 R5, RZ, RZ, R2 ;  /* 0x000000ffff057224 */ /* 0x000fd200078e0002 */
[----:B-----5:R-:W-:Y:S01]  /*37d0*/  IMAD.HI.U32 R6, R2, c[0x0][0x170], R4 ;  /* 0x00005c0002067a27 */ /* 0x020fe200078e0004 */
        /* <DEDUP_REMOVED lines=221> */
.L_x_10552:
[----:B------:R-:W-:-:S05]  /*45b0*/  IADD3 R4, P0, R4, c[0x0][0x368], RZ ;  /* 0x0000da0004047a10 */ /* 0x000fca0007f1e0ff */
[----:B------:R-:W-:-:S05]  /*45c0*/  IMAD.X R5, RZ, RZ, c[0x0][0x36c], P0 ;  /* 0x0000db00ff057624 */ /* 0x000fca00000e06ff */
[----:B-----5:R0:W5:Y:S01]  /*45d0*/  LDG.E.U16 R6, [R4.64] ;  /* 0x0000000404067981 */ /* 0x020162000c1e1500 */
[----:B------:R-:W-:Y:S02]  /*45e0*/  PRMT R7, R0, 0x9910, RZ ;  /* 0x0000991000077816 */ /* 0x000fe400000000ff */
[----:B------:R-:W-:Y:S02]  /*45f0*/  IADD3 R2, P0, R3, c[0x0][0x360], RZ ;  /* 0x0000d80003027a10 */ /* 0x000fe40007f1e0ff */
[----:B------:R-:W-:Y:S02]  /*4600*/  ISETP.GE.AND P1, PT, R7, RZ, PT ;  /* 0x000000ff0700720c */ /* 0x000fe40003f26270 */
[----:B------:R-:W-:-:S11]  /*4610*/  IADD3.X R3, RZ, c[0x0][0x364], RZ, P0, !PT ;  /* 0x0000d900ff037a10 */ /* 0x000fd600007fe4ff */
[----:B------:R-:W-:Y:S05]  /*4620*/  @!P1 BRA `(.L_x_10553) ;  /* 0x000002c000009947 */ /* 0x000fea0003800000 */
[----:B0-----:R-:W-:Y:S01]  /*4630*/  ISETP.NE.AND P0, PT, R7, RZ, PT ;  /* 0x000000ff0700720c */ /* 0x001fe20003f05270 */
[----:B------:R-:W-:-:S12]  /*4640*/  HFMA2.MMA R5, -RZ, RZ, 0, 5.9604644775390625e-08 ;  /* 0x00000001ff057435 */ /* 0x000fd800000001ff */
[----:B------:R-:W-:Y:S05]  /*4650*/  @!P0 BRA `(.L_x_10554) ;  /* 0x0000036000008947 */ /* 0x000fea0003800000 */
[C---:B------:R-:W-:Y:S02]  /*4660*/  LOP3.LUT R5, R0.reuse, 0x1, RZ, 0xc0, !PT ;  /* 0x0000000100057812 */ /* 0x040fe400078ec0ff */
[----:B------:R-:W-:Y:S02]  /*4670*/  IADD3 R4, R0, 0x1, RZ ;  /* 0x0000000100047810 */ /* 0x000fe40007ffe0ff */
[----:B------:R-:W-:Y:S01]  /*4680*/  ISETP.NE.U32.AND P0, PT, R5, 0x1, PT ;  /* 0x000000010500780c */ /* 0x000fe20003f05070 */
[----:B------:R-:W-:Y:S01]  /*4690*/  IMAD.MOV.U32 R5, RZ, RZ, c[0x0][0x370] ;  /* 0x0000dc00ff057624 */ /* 0x000fe200078e00ff */
[----:B------:R-:W-:Y:S02]  /*46a0*/  LOP3.LUT R7, R4, 0xffff, RZ, 0xc0, !PT ;  /* 0x0000ffff04077812 */ /* 0x000fe400078ec0ff */
[----:B-----5:R-:W-:Y:S02]  /*46b0*/  SEL R4, R6, 0x1, !P0 ;  /* 0x0000000106047807 */ /* 0x020fe40004000000 */
[----:B------:R-:W-:-:S02]  /*46c0*/  ISETP.GE.U32.AND P0, PT, R7, 0x3, PT ;  /* 0x000000030700780c */ /* 0x000fc40003f06070 */
[----:B------:R-:W-:Y:S02]  /*46d0*/  PRMT R8, R6, 0x9910, RZ ;  /* 0x0000991006087816 */ /* 0x000fe400000000ff */
[----:B------:R-:W-:Y:S02]  /*46e0*/  PRMT R6, R4, 0x9910, RZ ;  /* 0x0000991004067816 */ /* 0x000fe400000000ff */
[----:B------:R-:W-:Y:S02]  /*46f0*/  LOP3.LUT R7, R5, 0xffff, RZ, 0xc0, !PT ;  /* 0x0000ffff05077812 */ /* 0x000fe400078ec0ff */
[----:B------:R-:W-:Y:S02]  /*4700*/  MOV R4, R8 ;  /* 0x0000000800047202 */ /* 0x000fe40000000f00 */
[----:B------:R-:W-:Y:S02]  /*4710*/  LEA.HI R7, R7, R0, RZ, 0x11 ;  /* 0x0000000007077211 */ /* 0x000fe400078f88ff */
[----:B------:R-:W-:Y:S01]  /*4720*/  MOV R5, R6 ;  /* 0x0000000600057202 */ /* 0x000fe20000000f00 */
[----:B------:R-:W-:Y:S01]  /*4730*/  IMAD R0, R4, R4, RZ ;  /* 0x0000000404007224 */ /* 0x000fe200078e02ff */
[----:B------:R-:W-:Y:S05]  /*4740*/  @!P0 BRA `(.L_x_10554) ;  /* 0x0000027000008947 */ /* 0x000fea0003800000 */
[----:B------:R-:W-:Y:S02]  /*4750*/  PRMT R4, R7, 0x9910, RZ ;  /* 0x0000991007047816 */ /* 0x000fe400000000ff */
[----:B------:R-:W-:-:S02]  /*4760*/  PRMT R6, R0, 0x7610, R6 ;  /* 0x0000761000067816 */ /* 0x000fc40000000006 */
[----:B------:R-:W-:-:S04]  /*4770*/  SHF.R.S32.HI R4, RZ, 0x1, R4 ;  /* 0x00000001ff047819 */ /* 0x000fc80000011404 */
[----:B------:R-:W-:-:S04]  /*4780*/  PRMT R7, R4, 0x7610, R7 ;  /* 0x0000761004077816 */ /* 0x000fc80000000007 */
.L_x_10555:
[C---:B------:R-:W-:Y:S02]  /*4790*/  LOP3.LUT R4, R7.reuse, 0xffff, RZ, 0xc0, !PT ;  /* 0x0000ffff07047812 */ /* 0x040fe400078ec0ff */
[----:B------:R-:W-:Y:S02]  /*47a0*/  LOP3.LUT R0, R7, 0x1, RZ, 0xc0, !PT ;  /* 0x0000000107007812 */ /* 0x000fe400078ec0ff */
[----:B------:R-:W-:Y:S02]  /*47b0*/  PRMT R8, R5, 0x9910, RZ ;  /* 0x0000991005087816 */ /* 0x000fe400000000ff */
[----:B------:R-:W-:Y:S02]  /*47c0*/  LEA.HI R5, R4, R7, RZ, 0x11 ;  /* 0x0000000704057211 */ /* 0x000fe400078f88ff */
[----:B------:R-:W-:Y:S01]  /*47d0*/  IADD3 R7, R7, 0x1, RZ ;  /* 0x0000000107077810 */ /* 0x000fe20007ffe0ff */
[----:B------:R-:W-:Y:S01]  /*47e0*/  IMAD.MOV.U32 R4, RZ, RZ, R8 ;  /* 0x000000ffff047224 */ /* 0x000fe200078e0008 */
[----:B------:R-:W-:-:S02]  /*47f0*/  ISETP.NE.U32.AND P0, PT, R0, 0x1, PT ;  /* 0x000000010000780c */ /* 0x000fc40003f05070 */
[----:B------:R-:W-:Y:S02]  /*4800*/  LOP3.LUT R7, R7, 0xffff, RZ, 0xc0, !PT ;  /* 0x0000ffff07077812 */ /* 0x000fe400078ec0ff */
[----:B------:R-:W-:Y:S02]  /*4810*/  SEL R0, R6, 0x1, !P0 ;  /* 0x0000000106007807 */ /* 0x000fe40004000000 */
[----:B------:R-:W-:Y:S02]  /*4820*/  ISETP.GE.U32.AND P0, PT, R7, 0x3, PT ;  /* 0x000000030700780c */ /* 0x000fe40003f06070 */
[----:B------:R-:W-:Y:S02]  /*4830*/  PRMT R0, R0, 0x9910, RZ ;  /* 0x0000991000007816 */ /* 0x000fe400000000ff */
[----:B------:R-:W-:Y:S02]  /*4840*/  PRMT R8, R5, 0x9910, RZ ;  /* 0x0000991005087816 */ /* 0x000fe400000000ff */
[----:B------:R-:W-:-:S02]  /*4850*/  MOV R5, R0 ;  /* 0x0000000000057202 */ /* 0x000fc40000000f00 */
[----:B------:R-:W-:Y:S01]  /*4860*/  PRMT R9, R6, 0x9910, RZ ;  /* 0x0000991006097816 */ /* 0x000fe200000000ff */
[----:B------:R-:W-:Y:S02]  /*4870*/  IMAD.MOV.U32 R0, RZ, RZ, R8 ;  /* 0x000000ffff007224 */ /* 0x000fe400078e0008 */
[----:B------:R-:W-:Y:S01]  /*4880*/  IMAD R5, R4, R5, RZ ;  /* 0x0000000504057224 */ /* 0x000fe200078e02ff */
[----:B------:R-:W-:Y:S02]  /*4890*/  MOV R6, R9 ;  /* 0x0000000900067202 */ /* 0x000fe40000000f00 */
[----:B------:R-:W-:-:S03]  /*48a0*/  SHF.R.S32.HI R0, RZ, 0x1, R0 ;  /* 0x00000001ff007819 */ /* 0x000fc60000011400 */
[----:B------:R-:W-:Y:S01]  /*48b0*/  IMAD R6, R6, R6, RZ ;  /* 0x0000000606067224 */ /* 0x000fe200078e02ff */
[----:B------:R-:W-:Y:S01]  /*48c0*/  PRMT R7, R0, 0x7610, R7 ;  /* 0x0000761000077816 */ /* 0x000fe20000000007 */
[----:B------:R-:W-:Y:S05]  /*48d0*/  @P0 BRA `(.L_x_10555) ;  /* 0xfffffeb000000947 */ /* 0x000fea000383ffff */
[----:B------:R-:W-:Y:S05]  /*48e0*/  BRA `(.L_x_10554) ;  /* 0x000000d000007947 */ /* 0x000fea0003800000 */
.L_x_10553:
[----:B0----5:R-:W-:Y:S01]  /*48f0*/  PRMT R4, R6, 0x9910, RZ ;  /* 0x0000991006047816 */ /* 0x021fe200000000ff */
[----:B------:R-:W-:Y:S01]  /*4900*/  BSSY B0, `(.L_x_10554) ;  /* 0x000000b000007945 */ /* 0x000fe20003800000 */
[----:B------:R-:W-:Y:S02]  /*4910*/  HFMA2.MMA R5, -RZ, RZ, 0, 5.9604644775390625e-08 ;  /* 0x00000001ff057435 */ /* 0x000fe400000001ff */
[----:B------:R-:W-:-:S13]  /*4920*/  ISETP.NE.AND P0, PT, R4, 0x1, PT ;  /* 0x000000010400780c */ /* 0x000fda0003f05270 */
[----:B------:R-:W-:Y:S05]  /*4930*/  @!P0 BRA `(.L_x_10556) ;  /* 0x0000007000008947 */ /* 0x000fea0003800000 */
[----:B------:R-:W-:-:S13]  /*4940*/  ISETP.NE.AND P0, PT, R4, -0x1, PT ;  /* 0xffffffff0400780c */ /* 0x000fda0003f05270 */
[----:B------:R-:W-:Y:S02]  /*4950*/  @!P0 LOP3.LUT R4, R0, 0x1, RZ, 0xc0, !PT ;  /* 0x0000000100048812 */ /* 0x000fe400078ec0ff */
[----:B------:R-:W-:Y:S02]  /*4960*/  MOV R0, 0x1 ;  /* 0x0000000100007802 */ /* 0x000fe40000000f00 */
[----:B------:R-:W-:-:S04]  /*4970*/  @!P0 ISETP.NE.U32.AND P1, PT, R4, 0x1, PT ;  /* 0x000000010400880c */ /* 0x000fc80003f25070 */
[----:B------:R-:W-:-:S04]  /*4980*/  @!P0 SEL R0, R0, 0xffff, P1 ;  /* 0x0000ffff00008807 */ /* 0x000fc80000800000 */
[----:B------:R-:W-:-:S04]  /*4990*/  @!P0 PRMT R5, R0, 0x7610, R5 ;  /* 0x0000761000058816 */ /* 0x000fc80000000005 */
[----:B------:R-:W-:Y:S02]  /*49a0*/  @P0 PRMT R5, RZ, 0x7610, R5 ;  /* 0x00007610ff050816 */ /* 0x000fe40000000005 */
.L_x_10556:
[----:B------:R-:W-:Y:S05]  /*49b0*/  BSYNC B0 ;  /* 0x0000000000007941 */ /* 0x000fea0003800000 */
.L_x_10554:
[----:B------:R-:W-:Y:S01]  /*49c0*/  STG.E.U16 [R2.64], R5 ;  /* 0x0000000502007986 */ /* 0x000fe2000c101504 */
[----:B------:R-:W-:Y:S05]  /*49d0*/  EXIT ;  /* 0x000000000000794d */ /* 0x000fea0003800000 */
.L_x_10557:
        /* <DEDUP_REMOVED lines=10> */
.L_x_61711:


//--------------------- .text._ZN2at6native27unrolled_elementwise_kernelIZNS0_50_GLOBAL__N__2680c7bb_12_PowKernel_cu_b2145a98_318429pow_tensor_scalar_kernel_implIssEEvRNS_18TensorIteratorBaseET0_EUlsE2_St5arrayIPcLm2EELi4E23TrivialOffsetCalculatorILi1EjESC_NS0_6memory15LoadWithoutCastENSD_16StoreWithoutCastEEEviT_S6_T2_T3_T4_T5_ --------------------------
	.section	.text._ZN2at6native27unrolled_elementwise_kernelIZNS0_50_GLOBAL__N__2680c7bb_12_PowKernel_cu_b2145a98_318429pow_tensor_scalar_kernel_implIssEEvRNS_18TensorIteratorBaseET0_EUlsE2_St5arrayIPcLm2EELi4E23TrivialOffsetCalculatorILi1EjESC_NS0_6memory15LoadWithoutCastENSD_16StoreWithoutCastEEEviT_S6_T2_T3_T4_T5_,"ax",@progbits
	.sectioninfo	@"SHI_REGISTERS=22"
	.align	128
        .global         _ZN2at6native27unrolled_elementwise_kernelIZNS0_50_GLOBAL__N__2680c7bb_12_PowKernel_cu_b2145a98_318429pow_tensor_scalar_kernel_implIssEEvRNS_18TensorIteratorBaseET0_EUlsE2_St5arrayIPcLm2EELi4E23TrivialOffsetCalculatorILi1EjESC_NS0_6memory15LoadWithoutCastENSD_16StoreWithoutCastEEEviT_S6_T2_T3_T4_T5_
        .type           _ZN2at6native27unrolled_elementwise_kernelIZNS0_50_GLOBAL__N__2680c7bb_12_PowKernel_cu_b2145a98_318429pow_tensor_scalar_kernel_implIssEEvRNS_18TensorIteratorBaseET0_EUlsE2_St5arrayIPcLm2EELi4E23TrivialOffsetCalculatorILi1EjESC_NS0_6memory15LoadWithoutCastENSD_16StoreWithoutCastEEEviT_S6_T2_T3_T4_T5_,@function
        .size           _ZN2at6native27unrolled_elementwise_kernelIZNS0_50_GLOBAL__N__2680c7bb_12_PowKernel_cu_b2145a98_318429pow_tensor_scalar_kernel_implIssEEvRNS_18TensorIteratorBaseET0_EUlsE2_St5arrayIPcLm2EELi4E23TrivialOffsetCalculatorILi1EjESC_NS0_6memory15LoadWithoutCastENSD_16StoreWithoutCastEEEviT_S6_T2_T3_T4_T5_,(.L_x_61712 - _ZN2at6native27unrolled_elementwise_kernelIZNS0_50_GLOBAL__N__2680c7bb_12_PowKernel_cu_b2145a98_318429pow_tensor_scalar_kernel_implIssEEvRNS_18TensorIteratorBaseET0_EUlsE2_St5arrayIPcLm2EELi4E23TrivialOffsetCalculatorILi1EjESC_NS0_6memory15LoadWithoutCastENSD_16StoreWithoutCastEEEviT_S6_T2_T3_T4_T5_)
        .other          _ZN2at6native27unrolled_elementwise_kernelIZNS0_50_GLOBAL__N__2680c7bb_12_PowKernel_cu_b2145a98_318429pow_tensor_scalar_kernel_implIssEEvRNS_18TensorIteratorBaseET0_EUlsE2_St5arrayIPcLm2EELi4E23TrivialOffsetCalculatorILi1EjESC_NS0_6memory15LoadWithoutCastENSD_16StoreWithoutCastEEEviT_S6_T2_T3_T4_T5_,@"STO_CUDA_ENTRY STV_DEFAULT"
_ZN2at6native27unrolled_elementwise_kernelIZNS0_50_GLOBAL__N__2680c7bb_12_PowKernel_cu_b2145a98_318429pow_tensor_scalar_kernel_implIssEEvRNS_18TensorIteratorBaseET0_EUlsE2_St5arrayIPcLm2EELi4E23TrivialOffsetCalculatorILi1EjESC_NS0_6memory15LoadWithoutCastENSD_16StoreWithoutCastEEEviT_S6_T2_T3_T4_T5_:
.text._ZN2at6native27unrolled_elementwise_kernelIZNS0_50_GLOBAL__N__2680c7bb_12_PowKernel_cu_b2145a98_318429pow_tensor_scalar_kernel_implIssEEvRNS_18TensorIteratorBaseET0_EUlsE2_St5arrayIPcLm2EELi4E23TrivialOffsetCalculatorILi1EjESC_NS0_6memory15LoadWithoutCastENSD_16StoreWithoutCastEEEviT_S6_T2_T3_T4_T5_:
        /* <DEDUP_REMOVED lines=8> */
[----:B0-----:R-:W-:Y:S01]  /*0080*/  IMAD R2, R0, R5, c[0x0][0x160] ;  /* 0x0000580000027624 */ /* 0x001fe200078e0205 */
[----:B------:R-:W-:Y:S01]  /*0090*/  PRMT R5, RZ, 0x7610, R5 ;  /* 0x00007610ff057816 */ /* 0x000fe20000000005 */
[----:B-1----:R-:W-:-:S03]  /*00a0*/  IMAD.MOV.U32 R7, RZ, RZ, R3 ;  /* 0x000000ffff077224 */ /* 0x002fc600078e0003 */
[----:B------:R-:W-:-:S13]  /*00b0*/  ISETP.GE.AND P0, PT, R3, R2, PT ;  /* 0x000000020300720c */ /* 0x000fda0003f06270 */
[----:B------:R-:W-:Y:S01]  /*00c0*/  @!P0 IADD3 R7, R3, 0x80, RZ ;  /* 0x0000008003078810 */ /* 0x000fe20007ffe0ff */
[----:B------:R-:W-:Y:S02]  /*00d0*/  @!P0 IMAD R10, R0, 0x200, R3 ;  /* 0x00000200000a8824 */ /* 0x000fe400078e0203 */
[----:B------:R-:W-:Y:S01]  /*00e0*/  @!P0 IMAD.MOV.U32 R11, RZ, RZ, 0x2 ;  /* 0x00000002ff0b8424 */ /* 0x000fe200078e00ff */
[----:B------:R-:W-:-:S03]  /*00f0*/  ISETP.GE.AND P1, PT, R7, R2, PT ;  /* 0x000000020700720c */ /* 0x000fc60003f26270 */
[----:B------:R-:W-:-:S05]  /*0100*/  @!P0 IMAD.WIDE.U32 R10, R10, R11, c[0x0][0x180] ;  /* 0x000060000a0a8625 */ /* 0x000fca00078e000b */
[----:B------:R0:W5:Y:S05]  /*0110*/  @!P0 LDG.E.U16 R12, [R10.64] ;  /* 0x000000040a0c8981 */ /* 0x00016a000c1e1500 */
[----:B------:R-:W-:Y:S01]  /*0120*/  @!P1 IMAD R14, R0, 0x200, R7 ;  /* 0x00000200000e9824 */ /* 0x000fe200078e0207 */
[----:B------:R-:W-:Y:S01]  /*0130*/  @!P1 IADD3 R7, R7, 0x80, RZ ;  /* 0x0000008007079810 */ /* 0x000fe20007ffe0ff */
[----:B------:R-:W1:Y:S01]  /*0140*/  LDC.U16 R9, c[0x0][0x168] ;  /* 0x00005a00ff097b82 */ /* 0x000e620000000400 */
[----:B------:R-:W-:Y:S02]  /*0150*/  @!P1 IMAD.MOV.U32 R15, RZ, RZ, 0x2 ;  /* 0x00000002ff0f9424 */ /* 0x000fe400078e00ff */
[----:B------:R-:W-:-:S02]  /*0160*/  ISETP.GE.AND P3, PT, R7, R2, PT ;  /* 0x000000020700720c */ /* 0x000fc40003f66270 */
[----:B------:R-:W-:-:S05]  /*0170*/  @!P1 IMAD.WIDE.U32 R14, R14, R15, c[0x0][0x180] ;  /* 0x000060000e0e9625 */ /* 0x000fca00078e000f */
[----:B------:R0:W5:Y:S06]  /*0180*/  @!P1 LDG.E.U16 R4, [R14.64] ;  /* 0x000000040e049981 */ /* 0x00016c000c1e1500 */
[----:B------:R-:W-:Y:S01]  /*0190*/  @!P3 IMAD R18, R0, 0x200, R7 ;  /* 0x000002000012b824 */ /* 0x000fe200078e0207 */
[----:B------:R-:W-:Y:S01]  /*01a0*/  @!P3 IADD3 R7, R7, 0x80, RZ ;  /* 0x000000800707b810 */ /* 0x000fe20007ffe0ff */
[----:B------:R-:W-:-:S03]  /*01b0*/  @!P3 IMAD.MOV.U32 R19, RZ, RZ, 0x2 ;  /* 0x00000002ff13b424 */ /* 0x000fc600078e00ff */
[----:B------:R-:W-:Y:S01]  /*01c0*/  ISETP.GE.AND P2, PT, R7, R2, PT ;  /* 0x000000020700720c */ /* 0x000fe20003f46270 */
[----:B------:R-:W-:-:S05]  /*01d0*/  @!P3 IMAD.WIDE.U32 R18, R18, R19, c[0x0][0x180] ;  /* 0x000060001212b625 */ /* 0x000fca00078e0013 */
[----:B------:R0:W5:Y:S07]  /*01e0*/  @!P3 LDG.E.U16 R5, [R18.64] ;  /* 0x000000041205b981 */ /* 0x00016e000c1e1500 */
[----:B------:R-:W-:Y:S02]  /*01f0*/  @!P2 IMAD R16, R0, 0x200, R7 ;  /* 0x000002000010a824 */ /* 0x000fe400078e0207 */
[----:B------:R-:W-:-:S04]  /*0200*/  @!P2 IMAD.MOV.U32 R17, RZ, RZ, 0x2 ;  /* 0x00000002ff11a424 */ /* 0x000fc800078e00ff */
[----:B------:R-:W-:-:S05]  /*0210*/  @!P2 IMAD.WIDE.U32 R16, R16, R17, c[0x0][0x180] ;  /* 0x000060001010a625 */ /* 0x000fca00078e0011 */
[----:B------:R0:W5:Y:S01]  /*0220*/  @!P2 LDG.E.U16 R6, [R16.64] ;  /* 0x000000041006a981 */ /* 0x000162000c1e1500 */
[----:B-1----:R-:W-:-:S04]  /*0230*/  PRMT R7, R9, 0x9910, RZ ;  /* 0x0000991009077816 */ /* 0x002fc800000000ff */
[----:B------:R-:W-:-:S13]  /*0240*/  ISETP.GE.AND P1, PT, R7, RZ, PT ;  /* 0x000000ff0700720c */ /* 0x000fda0003f26270 */
[----:B------:R-:W-:Y:S05]  /*0250*/  @!P1 BRA `(.L_x_10558) ;  /* 0x0000081000009947 */ /* 0x000fea0003800000 */
[----:B0-----:R-:W-:Y:S01]  /*0260*/  ISETP.NE.AND P1, PT, R7, RZ, PT ;  /* 0x000000ff0700720c */ /* 0x001fe20003f25270 */
[----:B------:R-:W-:Y:S02]  /*0270*/  IMAD.MOV.U32 R7, RZ, RZ, 0x1 ;  /* 0x00000001ff077424 */ /* 0x000fe400078e00ff */
[----:B------:R-:W-:Y:S02]  /*0280*/  IMAD.MOV.U32 R8, RZ, RZ, 0x1 ;  /* 0x00000001ff087424 */ /* 0x000fe400078e00ff */
[----:B------:R-:W-:Y:S02]  /*0290*/  IMAD.MOV.U32 R10, RZ, RZ, 0x1 ;  /* 0x00000001ff0a7424 */ /* 0x000fe400078e00ff */
[----:B------:R-:W-:-:S06]  /*02a0*/  IMAD.MOV.U32 R11, RZ, RZ, 0x1 ;  /* 0x00000001ff0b7424 */ /* 0x000fcc00078e00ff */
[----:B------:R-:W-:Y:S05]  /*02b0*/  @!P1 BRA `(.L_x_10559) ;  /* 0x00000ad000009947 */ /* 0x000fea0003800000 */
[C---:B------:R-:W-:Y:S01]  /*02c0*/  IADD3 R17, R3.reuse, 0x80, RZ ;  /* 0x0000008003117810 */ /* 0x040fe20007ffe0ff */
[----:B------:R-:W-:Y:S01]  /*02d0*/  BSSY B0, `(.L_x_10560) ;  /* 0x000001d000007945 */ /* 0x000fe20003800000 */
[C---:B------:R-:W-:Y:S02]  /*02e0*/  IADD3 R13, R3.reuse, 0x100, RZ ;  /* 0x00000100030d7810 */ /* 0x040fe40007ffe0ff */
[----:B------:R-:W-:Y:S02]  /*02f0*/  IADD3 R15, R3, 0x180, RZ ;  /* 0x00000180030f7810 */ /* 0x000fe40007ffe0ff */
[-C--:B------:R-:W-:Y:S02]  /*0300*/  ISETP.GE.AND P1, PT, R17, R2.reuse, PT ;  /* 0x000000021100720c */ /* 0x080fe40003f26270 */
[-C--:B------:R-:W-:Y:S02]  /*0310*/  ISETP.GE.AND P2, PT, R13, R2.reuse, PT ;  /* 0x000000020d00720c */ /* 0x080fe40003f46270 */
[----:B------:R-:W-:Y:S01]  /*0320*/  ISETP.GE.AND P3, PT, R15, R2, PT ;  /* 0x000000020f00720c */ /* 0x000fe20003f66270 */
[----:B------:R-:W-:Y:S07]  /*0330*/  @P0 BRA `(.L_x_10561) ;  /* 0x0000016000000947 */ /* 0x000fee0003800000 */
[----:B------:R-:W-:Y:S02]  /*0340*/  IMAD.MOV.U32 R11, RZ, RZ, 0x1 ;  /* 0x00000001ff0b7424 */ /* 0x000fe400078e00ff */
[----:B------:R-:W-:-:S05]  /*0350*/  IMAD.MOV.U32 R13, RZ, RZ, R9 ;  /* 0x000000ffff0d7224 */ /* 0x000fca00078e0009 */
.L_x_10562:
[----:B------:R-:W-:Y:S02]  /*0360*/  LOP3.LUT R14, R13, 0x1, RZ, 0xc0, !PT ;  /* 0x000000010d0e7812 */ /* 0x000fe400078ec0ff */
[----:B------:R-:W-:-:S02]  /*0370*/  PRMT R15, R11, 0x9910, RZ ;  /* 0x000099100b0f7816 */ /* 0x000fc400000000ff */
[----:B------:R-:W-:Y:S02]  /*0380*/  ISETP.NE.U32.AND P4, PT, R14, 0x1, PT ;  /* 0x000000010e00780c */ /* 0x000fe40003f85070 */
[C---:B------:R-:W-:Y:S02]  /*0390*/  LOP3.LUT R14, R13.reuse, 0xffff, RZ, 0xc0, !PT ;  /* 0x0000ffff0d0e7812 */ /* 0x040fe400078ec0ff */
[----:B-----5:R-:W-:Y:S02]  /*03a0*/  PRMT R17, R12, 0x9910, RZ ;  /* 0x000099100c117816 */ /* 0x020fe400000000ff */
[----:B------:R-:W-:Y:S01]  /*03b0*/  LEA.HI R11, R14, R13, RZ, 0x11 ;  /* 0x0000000d0e0b7211 */ /* 0x000fe200078f88ff */
[----:B------:R-:W-:Y:S01]  /*03c0*/  IMAD.MOV.U32 R14, RZ, RZ, R15 ;  /* 0x000000ffff0e7224 */ /* 0x000fe200078e000f */
[----:B------:R-:W-:Y:S02]  /*03d0*/  IADD3 R13, R13, 0x1, RZ ;  /* 0x000000010d0d7810 */ /* 0x000fe40007ffe0ff */
[----:B------:R-:W-:-:S02]  /*03e0*/  SEL R12, R12, 0x1, !P4 ;  /* 0x000000010c0c7807 */ /* 0x000fc40006000000 */
[----:B------:R-:W-:Y:S02]  /*03f0*/  LOP3.LUT R15, R13, 0xffff, RZ, 0xc0, !PT ;  /* 0x0000ffff0d0f7812 */ /* 0x000fe400078ec0ff */
[----:B------:R-:W-:Y:S01]  /*0400*/  PRMT R16, R12, 0x9910, RZ ;  /* 0x000099100c107816 */ /* 0x000fe200000000ff */
[----:B------:R-:W-:Y:S01]  /*0410*/  IMAD.MOV.U32 R12, RZ, RZ, R17 ;  /* 0x000000ffff0c7224 */ /* 0x000fe200078e0011 */
[----:B------:R-:W-:Y:S02]  /*0420*/  ISETP.GT.U32.AND P4, PT, R15, 0x2, PT ;  /* 0x000000020f00780c */ /* 0x000fe40003f84070 */
[----:B------:R-:W-:Y:S01]  /*0430*/  PRMT R17, R11, 0x9910, RZ ;  /* 0x000099100b117816 */ /* 0x000fe200000000ff */
[----:B------:R-:W-:Y:S02]  /*0440*/  IMAD.MOV.U32 R11, RZ, RZ, R16 ;  /* 0x000000ffff0b7224 */ /* 0x000fe400078e0010 */
[----:B------:R-:W-:Y:S02]  /*0450*/  IMAD R12, R12, R12, RZ ;  /* 0x0000000c0c0c7224 */ /* 0x000fe400078e02ff */
[----:B------:R-:W-:-:S02]  /*0460*/  IMAD.MOV.U32 R13, RZ, RZ, R17 ;  /* 0x000000ffff0d7224 */ /* 0x000fc400078e0011 */
[----:B------:R-:W-:-:S03]  /*0470*/  IMAD R11, R14, R11, RZ ;  /* 0x0000000b0e0b7224 */ /* 0x000fc600078e02ff */
[----:B------:R-:W-:Y:S01]  /*0480*/  SHF.R.S32.HI R13, RZ, 0x1, R13 ;  /* 0x00000001ff0d7819 */ /* 0x000fe2000001140d */
[----:B------:R-:W-:Y:S05]  /*0490*/  @P4 BRA `(.L_x_10562) ;  /* 0xfffffec000004947 */ /* 0x000fea000383ffff */
.L_x_10561:
[----:B------:R-:W-:Y:S05]  /*04a0*/  BSYNC B0 ;  /* 0x0000000000007941 */ /* 0x000fea0003800000 */
.L_x_10560:
[----:B------:R-:W-:Y:S01]  /*04b0*/  BSSY B0, `(.L_x_10563) ;  /* 0x0000018000007945 */ /* 0x000fe20003800000 */
[----:B------:R-:W-:Y:S05]  /*04c0*/  @P1 BRA `(.L_x_10564) ;  /* 0x0000016000001947 */ /* 0x000fea0003800000 */
[----:B------:R-:W-:Y:S02]  /*04d0*/  IMAD.MOV.U32 R10, RZ, RZ, 0x1 ;  /* 0x00000001ff0a7424 */ /* 0x000fe400078e00ff */
[----:B-----5:R-:W-:-:S05]  /*04e0*/  IMAD.MOV.U32 R12, RZ, RZ, R9 ;  /* 0x000000ffff0c7224 */ /* 0x020fca00078e0009 */
.L_x_10565:
[----:B------:R-:W-:Y:S02]  /*04f0*/  LOP3.LUT R13, R12, 0x1, RZ, 0xc0, !PT ;  /* 0x000000010c0d7812 */ /* 0x000fe400078ec0ff */
[----:B------:R-:W-:Y:S02]  /*0500*/  PRMT R14, R10, 0x9910, RZ ;  /* 0x000099100a0e7816 */ /* 0x000fe400000000ff */
[----:B------:R-:W-:Y:S02]  /*0510*/  ISETP.NE.U32.AND P1, PT, R13, 0x1, PT ;  /* 0x000000010d00780c */ /* 0x000fe40003f25070 */
[----:B------:R-:W-:-:S02]  /*0520*/  LOP3.LUT R13, R12, 0xffff, RZ, 0xc0, !PT ;  /* 0x0000ffff0c0d7812 */ /* 0x000fc400078ec0ff */
[----:B------:R-:W-:Y:S02]  /*0530*/  PRMT R16, R4, 0x9910, RZ ;  /* 0x0000991004107816 */ /* 0x000fe400000000ff */
[----:B------:R-:W-:Y:S01]  /*0540*/  LEA.HI R10, R13, R12, RZ, 0x11 ;  /* 0x0000000c0d0a7211 */ /* 0x000fe200078f88ff */
[----:B------:R-:W-:Y:S01]  /*0550*/  IMAD.MOV.U32 R13, RZ, RZ, R14 ;  /* 0x000000ffff0d7224 */ /* 0x000fe200078e000e */
[----:B------:R-:W-:Y:S02]  /*0560*/  IADD3 R12, R12, 0x1, RZ ;  /* 0x000000010c0c7810 */ /* 0x000fe40007ffe0ff */
[----:B------:R-:W-:Y:S02]  /*0570*/  SEL R4, R4, 0x1, !P1 ;  /* 0x0000000104047807 */ /* 0x000fe40004800000 */
[----:B------:R-:W-:Y:S02]  /*0580*/  LOP3.LUT R14, R12, 0xffff, RZ, 0xc0, !PT ;  /* 0x0000ffff0c0e7812 */ /* 0x000fe400078ec0ff */
[----:B------:R-:W-:Y:S01]  /*0590*/  PRMT R15, R4, 0x9910, RZ ;  /* 0x00009910040f7816 */ /* 0x000fe200000000ff */
[----:B------:R-:W-:Y:S01]  /*05a0*/  IMAD.MOV.U32 R4, RZ, RZ, R16 ;  /* 0x000000ffff047224 */ /* 0x000fe200078e0010 */
[----:B------:R-:W-:-:S02]  /*05b0*/  ISETP.GT.U32.AND P1, PT, R14, 0x2, PT ;  /* 0x000000020e00780c */ /* 0x000fc40003f24070 */
[----:B------:R-:W-:Y:S01]  /*05c0*/  PRMT R16, R10, 0x9910, RZ ;  /* 0x000099100a107816 */ /* 0x000fe200000000ff */
[----:B------:R-:W-:Y:S02]  /*05d0*/  IMAD.MOV.U32 R10, RZ, RZ, R15 ;  /* 0x000000ffff0a7224 */ /* 0x000fe400078e000f */
[----:B------:R-:W-:Y:S02]  /*05e0*/  IMAD R4, R4, R4, RZ ;  /* 0x0000000404047224 */ /* 0x000fe400078e02ff */
[----:B------:R-:W-:Y:S02]  /*05f0*/  IMAD.MOV.U32 R12, RZ, RZ, R16 ;  /* 0x000000ffff0c7224 */ /* 0x000fe400078e0010 */
[----:B------:R-:W-:-:S03]  /*0600*/  IMAD R10, R13, R10, RZ ;  /* 0x0000000a0d0a7224 */ /* 0x000fc600078e02ff */
[----:B------:R-:W-:Y:S01]  /*0610*/  SHF.R.S32.HI R12, RZ, 0x1, R12 ;  /* 0x00000001ff0c7819 */ /* 0x000fe2000001140c */
[----:B------:R-:W-:Y:S05]  /*0620*/  @P1 BRA `(.L_x_10565) ;  /* 0xfffffec000001947 */ /* 0x000fea000383ffff */
.L_x_10564:
[----:B------:R-:W-:Y:S05]  /*0630*/  BSYNC B0 ;  /* 0x0000000000007941 */ /* 0x000fea0003800000 */
.L_x_10563:
[----:B------:R-:W-:Y:S01]  /*0640*/  BSSY B0, `(.L_x_10566) ;  /* 0x0000016000007945 */ /* 0x000fe20003800000 */
[----:B------:R-:W-:Y:S05]  /*0650*/  @P2 BRA `(.L_x_10567) ;  /* 0x0000014000002947 */ /* 0x000fea0003800000 */
[----:B------:R-:W-:Y:S02]  /*0660*/  IMAD.MOV.U32 R8, RZ, RZ, 0x1 ;  /* 0x00000001ff087424 */ /* 0x000fe400078e00ff */
[----:B-----5:R-:W-:-:S05]  /*0670*/  IMAD.MOV.U32 R4, RZ, RZ, R9 ;  /* 0x000000ffff047224 */ /* 0x020fca00078e0009 */
.L_x_10568:
[C---:B------:R-:W-:Y:S02]  /*0680*/  LOP3.LUT R12, R4.reuse, 0x1, RZ, 0xc0, !PT ;  /* 0x00000001040c7812 */ /* 0x040fe400078ec0ff */
[----:B------:R-:W-:Y:S02]  /*0690*/  LOP3.LUT R13, R4, 0xffff, RZ, 0xc0, !PT ;  /* 0x0000ffff040d7812 */ /* 0x000fe400078ec0ff */
[----:B------:R-:W-:Y:S02]  /*06a0*/  ISETP.NE.U32.AND P1, PT, R12, 0x1, PT ;  /* 0x000000010c00780c */ /* 0x000fe40003f25070 */
[----:B------:R-:W-:-:S02]  /*06b0*/  PRMT R14, R5, 0x9910, RZ ;  /* 0x00009910050e7816 */ /* 0x000fc400000000ff */
[----:B------:R-:W-:Y:S02]  /*06c0*/  SEL R5, R5, 0x1, !P1 ;  /* 0x0000000105057807 */ /* 0x000fe40004800000 */
[----:B------:R-:W-:Y:S02]  /*06d0*/  PRMT R12, R8, 0x9910, RZ ;  /* 0x00009910080c7816 */ /* 0x000fe400000000ff */
[----:B------:R-:W-:Y:S02]  /*06e0*/  LEA.HI R8, R13, R4, RZ, 0x11 ;  /* 0x000000040d087211 */ /* 0x000fe400078f88ff */
[----:B------:R-:W-:Y:S02]  /*06f0*/  IADD3 R4, R4, 0x1, RZ ;  /* 0x0000000104047810 */ /* 0x000fe40007ffe0ff */
[----:B------:R-:W-:Y:S01]  /*0700*/  PRMT R13, R5, 0x9910, RZ ;  /* 0x00009910050d7816 */ /* 0x000fe200000000ff */
[----:B------:R-:W-:Y:S01]  /*0710*/  IMAD.MOV.U32 R5, RZ, RZ, R14 ;  /* 0x000000ffff057224 */ /* 0x000fe200078e000e */
[----:B------:R-:W-:-:S02]  /*0720*/  PRMT R14, R8, 0x9910, RZ ;  /* 0x00009910080e7816 */ /* 0x000fc400000000ff */
[----:B------:R-:W-:Y:S01]  /*0730*/  LOP3.LUT R8, R4, 0xffff, RZ, 0xc0, !PT ;  /* 0x0000ffff04087812 */ /* 0x000fe200078ec0ff */
[----:B------:R-:W-:Y:S02]  /*0740*/  IMAD R5, R5, R5, RZ ;  /* 0x0000000505057224 */ /* 0x000fe400078e02ff */
[----:B------:R-:W-:Y:S01]  /*0750*/  IMAD.MOV.U32 R4, RZ, RZ, R14 ;  /* 0x000000ffff047224 */ /* 0x000fe200078e000e */
[----:B------:R-:W-:Y:S01]  /*0760*/  ISETP.GT.U32.AND P1, PT, R8, 0x2, PT ;  /* 0x000000020800780c */ /* 0x000fe20003f24070 */
[----:B------:R-:W-:-:S03]  /*0770*/  IMAD R8, R12, R13, RZ ;  /* 0x0000000d0c087224 */ /* 0x000fc600078e02ff */
[----:B------:R-:W-:-:S09]  /*0780*/  SHF.R.S32.HI R4, RZ, 0x1, R4 ;  /* 0x00000001ff047819 */ /* 0x000fd20000011404 */
[----:B------:R-:W-:Y:S05]  /*0790*/  @P1 BRA `(.L_x_10568) ;  /* 0xfffffee000001947 */ /* 0x000fea000383ffff */
.L_x_10567:
[----:B------:R-:W-:Y:S05]  /*07a0*/  BSYNC B0 ;  /* 0x0000000000007941 */ /* 0x000fea0003800000 */
.L_x_10566:
[----:B------:R-:W-:Y:S01]  /*07b0*/  BSSY B0, `(.L_x_10569) ;  /* 0x000002a000007945 */ /* 0x000fe20003800000 */
[----:B------:R-:W-:Y:S05]  /*07c0*/  @P3 BRA `(.L_x_10570) ;  /* 0x0000028000003947 */ /* 0x000fea0003800000 */
[C---:B-----5:R-:W-:Y:S01]  /*07d0*/  LOP3.LUT R5, R9.reuse, 0x1, RZ, 0xc0, !PT ;  /* 0x0000000109057812 */ /* 0x060fe200078ec0ff */
[----:B------:R-:W-:Y:S01]  /*07e0*/  IMAD.MOV.U32 R7, RZ, RZ, c[0x0][0x168] ;  /* 0x00005a00ff077624 */ /* 0x000fe200078e00ff */
[----:B------:R-:W-:Y:S02]  /*07f0*/  IADD3 R4, R9, 0x1, RZ ;  /* 0x0000000109047810 */ /* 0x000fe40007ffe0ff */
[----:B------:R-:W-:Y:S02]  /*0800*/  ISETP.NE.U32.AND P1, PT, R5, 0x1, PT ;  /* 0x000000010500780c */ /* 0x000fe40003f25070 */
[----:B------:R-:W-:Y:S02]  /*0810*/  LOP3.LUT R5, R4, 0xffff, RZ, 0xc0, !PT ;  /* 0x0000ffff04057812 */ /* 0x000fe400078ec0ff */
[----:B------:R-:W-:Y:S02]  /*0820*/  SEL R4, R6, 0x1, !P1 ;  /* 0x0000000106047807 */ /* 0x000fe40004800000 */
[----:B------:R-:W-:-:S02]  /*0830*/  ISETP.GE.U32.AND P1, PT, R5, 0x3, PT ;  /* 0x000000030500780c */ /* 0x000fc40003f26070 */
[----:B------:R-:W-:Y:S02]  /*0840*/  PRMT R12, R6, 0x9910, RZ ;  /* 0x00009910060c7816 */ /* 0x000fe400000000ff */
[----:B------:R-:W-:Y:S02]  /*0850*/  PRMT R6, R4, 0x9910, RZ ;  /* 0x0000991004067816 */ /* 0x000fe400000000ff */
[----:B------:R-:W-:Y:S01]  /*0860*/  LOP3.LUT R4, R7, 0xffff, RZ, 0xc0, !PT ;  /* 0x0000ffff07047812 */ /* 0x000fe200078ec0ff */
[----:B------:R-:W-:Y:S02]  /*0870*/  IMAD.MOV.U32 R5, RZ, RZ, R12 ;  /* 0x000000ffff057224 */ /* 0x000fe400078e000c */
[----:B------:R-:W-:Y:S01]  /*0880*/  IMAD.MOV.U32 R7, RZ, RZ, R6 ;  /* 0x000000ffff077224 */ /* 0x000fe200078e0006 */
[----:B------:R-:W-:Y:S01]  /*0890*/  LEA.HI R9, R4, R9, RZ, 0x11 ;  /* 0x0000000904097211 */ /* 0x000fe200078f88ff */
[----:B------:R-:W-:Y:S02]  /*08a0*/  IMAD R5, R5, R5, RZ ;  /* 0x0000000505057224 */ /* 0x000fe400078e02ff */
[----:B------:R-:W-:Y:S05]  /*08b0*/  @!P1 BRA `(.L_x_10570) ;  /* 0x0000019000009947 */ /* 0x000fea0003800000 */
[----:B------:R-:W-:Y:S02]  /*08c0*/  PRMT R4, R9, 0x9910, RZ ;  /* 0x0000991009047816 */ /* 0x000fe400000000ff */
[----:B------:R-:W-:-:S02]  /*08d0*/  PRMT R9, R5, 0x7610, R9 ;  /* 0x0000761005097816 */ /* 0x000fc40000000009 */
[----:B------:R-:W-:-:S04]  /*08e0*/  SHF.R.S32.HI R4, RZ, 0x1, R4 ;  /* 0x00000001ff047819 */ /* 0x000fc80000011404 */
[----:B------:R-:W-:-:S04]  /*08f0*/  PRMT R12, R4, 0x7610, R12 ;  /* 0x00007610040c7816 */ /* 0x000fc8000000000c */
.L_x_10571:
[----:B------:R-:W-:Y:S02]  /*0900*/  LOP3.LUT R4, R12, 0x1, RZ, 0xc0, !PT ;  /* 0x000000010c047812 */ /* 0x000fe400078ec0ff */
[C---:B------:R-:W-:Y:S02]  /*0910*/  PRMT R13, R9.reuse, 0x9910, RZ ;  /* 0x00009910090d7816 */ /* 0x040fe400000000ff */
[----:B------:R-:W-:Y:S02]  /*0920*/  ISETP.NE.U32.AND P1, PT, R4, 0x1, PT ;  /* 0x000000010400780c */ /* 0x000fe40003f25070 */
[C---:B------:R-:W-:Y:S02]  /*0930*/  LOP3.LUT R5, R12.reuse, 0xffff, RZ, 0xc0, !PT ;  /* 0x0000ffff0c057812 */ /* 0x040fe400078ec0ff */
[----:B------:R-:W-:Y:S02]  /*0940*/  SEL R4, R9, 0x1, !P1 ;  /* 0x0000000109047807 */ /* 0x000fe40004800000 */
[----:B------:R-:W-:-:S02]  /*0950*/  IADD3 R9, R12, 0x1, RZ ;  /* 0x000000010c097810 */ /* 0x000fc40007ffe0ff */
[----:B------:R-:W-:Y:S02]  /*0960*/  PRMT R7, R7, 0x9910, RZ ;  /* 0x0000991007077816 */ /* 0x000fe400000000ff */
[----:B------:R-:W-:Y:S02]  /*0970*/  LOP3.LUT R9, R9, 0xffff, RZ, 0xc0, !PT ;  /* 0x0000ffff09097812 */ /* 0x000fe400078ec0ff */
[----:B------:R-:W-:Y:S01]  /*0980*/  LEA.HI R6, R5, R12, RZ, 0x11 ;  /* 0x0000000c05067211 */ /* 0x000fe200078f88ff */
[----:B------:R-:W-:Y:S01]  /*0990*/  IMAD.MOV.U32 R5, RZ, RZ, R7 ;  /* 0x000000ffff057224 */ /* 0x000fe200078e0007 */
[----:B------:R-:W-:Y:S01]  /*09a0*/  ISETP.GE.U32.AND P1, PT, R9, 0x3, PT ;  /* 0x000000030900780c */ /* 0x000fe20003f26070 */
[----:B------:R-:W-:Y:S01]  /*09b0*/  IMAD.MOV.U32 R7, RZ, RZ, R13 ;  /* 0x000000ffff077224 */ /* 0x000fe200078e000d */
[----:B------:R-:W-:Y:S02]  /*09c0*/  PRMT R4, R4, 0x9910, RZ ;  /* 0x0000991004047816 */ /* 0x000fe400000000ff */
[----:B------:R-:W-:Y:S01]  /*09d0*/  PRMT R6, R6, 0x9910, RZ ;  /* 0x0000991006067816 */ /* 0x000fe200000000ff */
[----:B------:R-:W-:-:S02]  /*09e0*/  IMAD R7, R7, R7, RZ ;  /* 0x0000000707077224 */ /* 0x000fc400078e02ff */
[----:B------:R-:W-:Y:S01]  /*09f0*/  IMAD R4, R5, R4, RZ ;  /* 0x0000000405047224 */ /* 0x000fe200078e02ff */
[----:B------:R-:W-:Y:S02]  /*0a00*/  SHF.R.S32.HI R6, RZ, 0x1, R6 ;  /* 0x00000001ff067819 */ /* 0x000fe40000011406 */
[----:B------:R-:W-:Y:S02]  /*0a10*/  PRMT R9, R7, 0x7610, R9 ;  /* 0x0000761007097816 */ /* 0x000fe40000000009 */
[----:B------:R-:W-:Y:S02]  /*0a20*/  PRMT R12, R6, 0x7610, R12 ;  /* 0x00007610060c7816 */ /* 0x000fe4000000000c */
[----:B------:R-:W-:Y:S01]  /*0a30*/  PRMT R7, R4, 0x7610, R7 ;  /* 0x0000761004077816 */ /* 0x000fe20000000007 */
[----:B------:R-:W-:Y:S05]  /*0a40*/  @P1 BRA `(.L_x_10571) ;  /* 0xfffffeb000001947 */ /* 0x000fea000383ffff */
.L_x_10570:
[----:B------:R-:W-:Y:S05]  /*0a50*/  BSYNC B0 ;  /* 0x0000000000007941 */ /* 0x000fea0003800000 */
.L_x_10569:
[----:B------:R-:W-:Y:S05]  /*0a60*/  BRA `(.L_x_10559) ;  /* 0x0000032000007947 */ /* 0x000fea0003800000 */
.L_x_10558:
[----:B0-----:R-:W-:Y:S01]  /*0a70*/  LOP3.LUT R9, R9, 0x1, RZ, 0xc0, !PT ;  /* 0x0000000109097812 */ /* 0x001fe200078ec0ff */
[----:B------:R-:W-:Y:S01]  /*0a80*/  BSSY B0, `(.L_x_10572) ;  /* 0x0000012000007945 */ /* 0x000fe20003800000 */
[----:B------:R-:W-:-:S02]  /*0a90*/  IADD3 R7, R3, 0x80, RZ ;  /* 0x0000008003077810 */ /* 0x000fc40007ffe0ff */
[----:B------:R-:W-:Y:S01]  /*0aa0*/  ISETP.NE.U32.AND P4, PT, R9, 0x1, PT ;  /* 0x000000010900780c */ /* 0x000fe20003f85070 */
[----:B------:R-:W-:Y:S01]  /*0ab0*/  IMAD.MOV.U32 R9, RZ, RZ, 0x1 ;  /* 0x00000001ff097424 */ /* 0x000fe200078e00ff */
[C---:B------:R-:W-:Y:S02]  /*0ac0*/  IADD3 R11, R3.reuse, 0x100, RZ ;  /* 0x00000100030b7810 */ /* 0x040fe40007ffe0ff */
[----:B------:R-:W-:Y:S02]  /*0ad0*/  IADD3 R13, R3, 0x180, RZ ;  /* 0x00000180030d7810 */ /* 0x000fe40007ffe0ff */
[-C--:B------:R-:W-:Y:S02]  /*0ae0*/  ISETP.GE.AND P1, PT, R7, R2.reuse, PT ;  /* 0x000000020700720c */ /* 0x080fe40003f26270 */
[-C--:B------:R-:W-:Y:S02]  /*0af0*/  ISETP.GE.AND P2, PT, R11, R2.reuse, PT ;  /* 0x000000020b00720c */ /* 0x080fe40003f46270 */
[----:B------:R-:W-:-:S02]  /*0b00*/  ISETP.GE.AND P3, PT, R13, R2, PT ;  /* 0x000000020d00720c */ /* 0x000fc40003f66270 */
        /* <DEDUP_REMOVED lines=9> */
.L_x_10573:
[----:B------:R-:W-:Y:S05]  /*0ba0*/  BSYNC B0 ;  /* 0x0000000000007941 */ /* 0x000fea0003800000 */
.L_x_10572:
[----:B------:R-:W-:Y:S01]  /*0bb0*/  BSSY B0, `(.L_x_10574) ;  /* 0x0000009000007945 */ /* 0x000fe20003800000 */
        /* <DEDUP_REMOVED lines=8> */
.L_x_10575:
[----:B------:R-:W-:Y:S05]  /*0c40*/  BSYNC B0 ;  /* 0x0000000000007941 */ /* 0x000fea0003800000 */
.L_x_10574:
        /* <DEDUP_REMOVED lines=9> */
.L_x_10577:
[----:B------:R-:W-:Y:S05]  /*0ce0*/  BSYNC B0 ;  /* 0x0000000000007941 */ /* 0x000fea0003800000 */
.L_x_10576:
        /* <DEDUP_REMOVED lines=9> */
.L_x_10578:
[----:B------:R-:W-:Y:S05]  /*0d80*/  BSYNC B0 ;  /* 0x0000000000007941 */ /* 0x000fea0003800000 */
.L_x_10559:
[--C-:B-----5:R-:W-:Y:S01]  /*0d90*/  @!P0 IMAD R4, R0, 0x200, R3.reuse ;  /* 0x0000020000048824 */ /* 0x120fe200078e0203 */
[----:B------:R-:W-:Y:S01]  /*0da0*/  BSSY B0, `(.L_x_10579) ;  /* 0x0000012000007945 */ /* 0x000fe20003800000 */
[----:B------:R-:W-:Y:S02]  /*0db0*/  @!P0 IMAD.MOV.U32 R5, RZ, RZ, 0x2 ;  /* 0x00000002ff058424 */ /* 0x000fe400078e00ff */
[----:B------:R-:W-:Y:S01]  /*0dc0*/  IMAD.MOV.U32 R9, RZ, RZ, R3 ;  /* 0x000000ffff097224 */ /* 0x000fe200078e0003 */
[----:B------:R-:W-:Y:S01]  /*0dd0*/  @!P0 IADD3 R9, R3, 0x80, RZ ;  /* 0x0000008003098810 */ /* 0x000fe20007ffe0ff */
[----:B------:R-:W-:-:S03]  /*0de0*/  @!P0 IMAD.WIDE.U32 R4, R4, R5, c[0x0][0x178] ;  /* 0x00005e0004048625 */ /* 0x000fc600078e0005 */
[----:B------:R-:W-:Y:S02]  /*0df0*/  ISETP.GE.AND P1, PT, R9, R2, PT ;  /* 0x000000020900720c */ /* 0x000fe40003f26270 */
[----:B------:R0:W-:Y:S11]  /*0e00*/  @!P0 STG.E.U16 [R4.64], R11 ;  /* 0x0000000b04008986 */ /* 0x0001f6000c101504 */
        /* <DEDUP_REMOVED lines=11> */
.L_x_10580:
[----:B------:R-:W-:Y:S05]  /*0ec0*/  BSYNC B0 ;  /* 0x0000000000007941 */ /* 0x000fea0003800000 */
.L_x_10579:
[----:B------:R-:W-:-:S13]  /*0ed0*/  ISETP.GE.AND P0, PT, R9, R2, PT ;  /* 0x000000020900720c */ /* 0x000fda0003f06270 */
[----:B------:R-:W-:Y:S05]  /*0ee0*/  @P0 EXIT ;  /* 0x000000000000094d */ /* 0x000fea0003800000 */
[----:B------:R-:W-:Y:S02]  /*0ef0*/  IMAD R2, R0, 0x200, R9 ;  /* 0x0000020000027824 */ /* 0x000fe400078e0209 */
[----:B------:R-:W-:-:S04]  /*0f00*/  IMAD.MOV.U32 R3, RZ, RZ, 0x2 ;  /* 0x00000002ff037424 */ /* 0x000fc800078e00ff */
[----:B------:R-:W-:-:S05]  /*0f10*/  IMAD.WIDE.U32 R2, R2, R3, c[0x0][0x178] ;  /* 0x00005e0002027625 */ /* 0x000fca00078e0003 */
[----:B------:R-:W-:Y:S01]  /*0f20*/  STG.E.U16 [R2.64], R7 ;  /* 0x0000000702007986 */ /* 0x000fe2000c101504 */
[----:B------:R-:W-:Y:S05]  /*0f30*/  EXIT ;  /* 0x000000000000794d */ /* 0x000fea0003800000 */
.L_x_10581:
        /* <DEDUP_REMOVED lines=12> */
.L_x_61712:


//--------------------- .text._ZN2at6native29vectorized_elementwise_kernelILi2EZNS0_50_GLOBAL__N__2680c7bb_12_PowKernel_cu_b2145a98_318429pow_tensor_scalar_kernel_implIssEEvRNS_18TensorIteratorBaseET0_EUlsE2_St5arrayIPcLm2EEEEviS6_T1_ --------------------------
	.section	.text._ZN2at6native29vectorized_elementwise_kernelILi2EZNS0_50_GLOBAL__N__2680c7bb_12_PowKernel_cu_b2145a98_318429pow_tensor_scalar_kernel_implIssEEvRNS_18TensorIteratorBaseET0_EUlsE2_St5arrayIPcLm2EEEEviS6_T1_,"ax",@progbits
	.sectioninfo	@"SHI_REGISTERS=30"
	.align	128
        .global         _ZN2at6native29vectorized_elementwise_kernelILi2EZNS0_50_GLOBAL__N__2680c7bb_12_PowKernel_cu_b2145a98_318429pow_tensor_scalar_kernel_implIssEEvRNS_18TensorIteratorBaseET0_EUlsE2_St5arrayIPcLm2EEEEviS6_T1_
        .type           _ZN2at6native29vectorized_elementwise_kernelILi2EZNS0_50_GLOBAL__N__2680c7bb_12_PowKernel_cu_b2145a98_318429pow_tensor_scalar_kernel_implIssEEvRNS_18TensorIteratorBaseET0_EUlsE2_St5arrayIPcLm2EEEEviS6_T1_,@function
        .size           _ZN2at6native29vectorized_elementwise_kernelILi2EZNS0_50_GLOBAL__N__2680c7bb_12_PowKernel_cu_b2145a98_318429pow_tensor_scalar_kernel_implIssEEvRNS_18TensorIteratorBaseET0_EUlsE2_St5arrayIPcLm2EEEEviS6_T1_,(.L_x_61713 - _ZN2at6native29vectorized_elementwise_kernelILi2EZNS0_50_GLOBAL__N__2680c7bb_12_PowKernel_cu_b2145a98_318429pow_tensor_scalar_kernel_implIssEEvRNS_18TensorIteratorBaseET0_EUlsE2_St5arrayIPcLm2EEEEviS6_T1_)
        .other          _ZN2at6native29vectorized_elementwise_kernelILi2EZNS0_50_GLOBAL__N__2680c7bb_12_PowKernel_cu_b2145a98_318429pow_tensor_scalar_kernel_implIssEEvRNS_18TensorIteratorBaseET0_EUlsE2_St5arrayIPcLm2EEEEviS6_T1_,@"STO_CUDA_ENTRY STV_DEFAULT"
_ZN2at6native29vectorized_elementwise_kernelILi2EZNS0_50_GLOBAL__N__2680c7bb_12_PowKernel_cu_b2145a98_318429pow_tensor_scalar_kernel_implIssEEvRNS_18TensorIteratorBaseET0_EUlsE2_St5arrayIPcLm2EEEEviS6_T1_:
.text._ZN2at6native29vectorized_elementwise_kernelILi2EZNS0_50_GLOBAL__N__2680c7bb_12_PowKernel_cu_b2145a98_318429pow_tensor_scalar_kernel_implIssEEvRNS_18TensorIteratorBaseET0_EUlsE2_St5arrayIPcLm2EEEEviS6_T1_:
[----:B------:R-:W-:Y:S02]  /*0000*/  IMAD.MOV.U32 R1, RZ, RZ, c[0x0][0x28] ;  /* 0x00000a00ff017624 */ /* 0x000fe400078e00ff */
[----:B------:R-:W0:Y:S01]  /*0010*/  S2R R0, SR_CTAID.X ;  /* 0x0000000000007919 */ /* 0x000e220000002500 */
[----:B------:R-:W1:Y:S01]  /*0020*/  LDC.U16 R10, c[0x0][0x168] ;  /* 0x00005a00ff0a7b82 */ /* 0x000e620000000400 */
[----:B------:R-:W-:Y:S01]  /*0030*/  ULDC.64 UR4, c[0x0][0x118] ;  /* 0x0000460000047ab9 */ /* 0x000fe20000000a00 */
[----:B0-----:R-:W-:-:S05]  /*0040*/  IMAD.SHL.U32 R0, R0, 0x400, RZ ;  /* 0x0000040000007824 */ /* 0x001fca00078e00ff */
[----:B------:R-:W-:-:S04]  /*0050*/  IADD3 R18, -R0, c[0x0][0x160], RZ ;  /* 0x0000580000127a10 */ /* 0x000fc80007ffe1ff */
[----:B------:R-:W-:-:S13]  /*0060*/  ISETP.GE.U32.AND P0, PT, R18, 0x400, PT ;  /* 0x000004001200780c */ /* 0x000fda0003f06070 */
[----:B------:R-:W-:Y:S05]  /*0070*/  @!P0 BRA `(.L_x_10582) ;  /* 0x0000131000008947 */ /* 0x000fea0003800000 */
[----:B-1----:R-:W0:Y:S01]  /*0080*/  S2R R2, SR_TID.X ;  /* 0x0000000000027919 */ /* 0x002e220000002100 */
[----:B------:R-:W-:-:S04]  /*0090*/  IMAD.MOV.U32 R3, RZ, RZ, 0x2 ;  /* 0x00000002ff037424 */ /* 0x000fc800078e00ff */
[----:B------:R-:W-:-:S06]  /*00a0*/  IMAD.WIDE R4, R0, R3, c[0x0][0x180] ;  /* 0x0000600000047625 */ /* 0x000fcc00078e0203 */
[----:B0-----:R-:W-:-:S05]  /*00b0*/  IMAD.WIDE.U32 R14, R2, 0x4, R4 ;  /* 0x00000004020e7825 */ /* 0x001fca00078e0004 */
[----:B------:R-:W2:Y:S04]  /*00c0*/  LDG.E R12, [R14.64] ;  /* 0x000000040e0c7981 */ /* 0x000ea8000c1e1900 */
[----:B------:R-:W3:Y:S04]  /*00d0*/  LDG.E R6, [R14.64+0x200] ;  /* 0x000200040e067981 */ /* 0x000ee8000c1e1900 */
[----:B------:R-:W4:Y:S04]  /*00e0*/  LDG.E R8, [R14.64+0x400] ;  /* 0x000400040e087981 */ /* 0x000f28000c1e1900 */
[----:B------:R-:W5:Y:S01]  /*00f0*/  LDG.E R5, [R14.64+0x600] ;  /* 0x000600040e057981 */ /* 0x000f62000c1e1900 */
[----:B------:R-:W-:-:S04]  /*0100*/  PRMT R11, R10, 0x9910, RZ ;  /* 0x000099100a0b7816 */ /* 0x000fc800000000ff */
[----:B------:R-:W-:Y:S02]  /*0110*/  ISETP.GE.AND P0, PT, R11, RZ, PT ;  /* 0x000000ff0b00720c */ /* 0x000fe40003f06270 */
[C---:B--2---:R-:W-:Y:S02]  /*0120*/  PRMT R19, R12.reuse, 0x7610, R19 ;  /* 0x000076100c137816 */ /* 0x044fe40000000013 */
[----:B------:R-:W-:Y:S02]  /*0130*/  PRMT R12, R12, 0x7632, R12 ;  /* 0x000076320c0c7816 */ /* 0x000fe4000000000c */
[C---:B---3--:R-:W-:Y:S02]  /*0140*/  PRMT R9, R6.reuse, 0x7610, R9 ;  /* 0x0000761006097816 */ /* 0x048fe40000000009 */
[----:B------:R-:W-:Y:S02]  /*0150*/  PRMT R6, R6, 0x7632, R6 ;  /* 0x0000763206067816 */ /* 0x000fe40000000006 */
[----:B----4-:R-:W-:-:S02]  /*0160*/  PRMT R7, R8, 0x7610, R7 ;  /* 0x0000761008077816 */ /* 0x010fc40000000007 */
[----:B------:R-:W-:Y:S02]  /*0170*/  PRMT R8, R8, 0x7632, R8 ;  /* 0x0000763208087816 */ /* 0x000fe40000000008 */
[----:B-----5:R-:W-:Y:S01]  /*0180*/  PRMT R4, R5, 0x7610, R4 ;  /* 0x0000761005047816 */ /* 0x020fe20000000004 */
[----:B------:R-:W-:Y:S05]  /*0190*/  @!P0 BRA `(.L_x_10583) ;  /* 0x00000c5000008947 */ /* 0x000fea0003800000 */
[----:B------:R-:W-:Y:S01]  /*01a0*/  ISETP.NE.AND P0, PT, R11, RZ, PT ;  /* 0x000000ff0b00720c */ /* 0x000fe20003f05270 */
[----:B------:R-:W-:Y:S02]  /*01b0*/  IMAD.MOV.U32 R20, RZ, RZ, 0x1 ;  /* 0x00000001ff147424 */ /* 0x000fe400078e00ff */
[----:B------:R-:W-:Y:S02]  /*01c0*/  IMAD.MOV.U32 R17, RZ, RZ, 0x1 ;  /* 0x00000001ff117424 */ /* 0x000fe400078e00ff */
[----:B------:R-:W-:Y:S02]  /*01d0*/  IMAD.MOV.U32 R18, RZ, RZ, 0x1 ;  /* 0x00000001ff127424 */ /* 0x000fe400078e00ff */
[----:B------:R-:W-:-:S02]  /*01e0*/  IMAD.MOV.U32 R15, RZ, RZ, 0x1 ;  /* 0x00000001ff0f7424 */ /* 0x000fc400078e00ff */
[----:B------:R-:W-:Y:S02]  /*01f0*/  IMAD.MOV.U32 R16, RZ, RZ, 0x1 ;  /* 0x00000001ff107424 */ /* 0x000fe400078e00ff */
[----:B------:R-:W-:Y:S02]  /*0200*/  IMAD.MOV.U32 R13, RZ, RZ, 0x1 ;  /* 0x00000001ff0d7424 */ /* 0x000fe400078e00ff */
[----:B------:R-:W-:Y:S02]  /*0210*/  IMAD.MOV.U32 R14, RZ, RZ, 0x1 ;  /* 0x00000001ff0e7424 */ /* 0x000fe400078e00ff */
[----:B------:R-:W-:Y:S01]  /*0220*/  IMAD.MOV.U32 R11, RZ, RZ, 0x1 ;  /* 0x00000001ff0b7424 */ /* 0x000fe200078e00ff */
[----:B------:R-:W-:Y:S05]  /*0230*/  @!P0 BRA `(.L_x_10584) ;  /* 0x000010a000008947 */ /* 0x000fea0003800000 */
[----:B------:R-:W-:Y:S02]  /*0240*/  IMAD.MOV.U32 R11, RZ, RZ, 0x1 ;  /* 0x00000001ff0b7424 */ /* 0x000fe400078e00ff */
[----:B------:R-:W-:-:S05]  /*0250*/  IMAD.MOV.U32 R13, RZ, RZ, R10 ;  /* 0x000000ffff0d7224 */ /* 0x000fca00078e000a */
.L_x_10585:
[----:B------:R-:W-:Y:S02]  /*0260*/  LOP3.LUT R14, R13, 0x1, RZ, 0xc0, !PT ;  /* 0x000000010d0e7812 */ /* 0x000fe400078ec0ff */
[----:B------:R-:W-:-:S02]  /*0270*/  PRMT R15, R11, 0x9910, RZ ;  /* 0x000099100b0f7816 */ /* 0x000fc400000000ff */
[----:B------:R-:W-:Y:S02]  /*0280*/  ISETP.NE.U32.AND P0, PT, R14, 0x1, PT ;  /* 0x000000010e00780c */ /* 0x000fe40003f05070 */
[----:B------:R-:W-:Y:S02]  /*0290*/  LOP3.LUT R14, R13, 0xffff, RZ, 0xc0, !PT ;  /* 0x0000ffff0d0e7812 */ /* 0x000fe400078ec0ff */
[----:B------:R-:W-:Y:S02]  /*02a0*/  PRMT R17, R19, 0x9910, RZ ;  /* 0x0000991013117816 */ /* 0x000fe400000000ff */
        /* <DEDUP_REMOVED lines=15> */
[----:B------:R-:W-:Y:S02]  /*03a0*/  IMAD.MOV.U32 R14, RZ, RZ, 0x1 ;  /* 0x00000001ff0e7424 */ /* 0x000fe400078e00ff */
[----:B------:R-:W-:-:S05]  /*03b0*/  IMAD.MOV.U32 R13, RZ, RZ, R10 ;  /* 0x000000ffff0d7224 */ /* 0x000fca00078e000a */
.L_x_10586:
[C---:B------:R-:W-:Y:S02]  /*03c0*/  LOP3.LUT R15, R13.reuse, 0x1, RZ, 0xc0, !PT ;  /* 0x000000010d0f7812 */ /* 0x040fe400078ec0ff */
[----:B------:R-:W-:Y:S02]  /*03d0*/  LOP3.LUT R16, R13, 0xffff, RZ, 0xc0, !PT ;  /* 0x0000ffff0d107812 */ /* 0x000fe400078ec0ff */
[----:B------:R-:W-:Y:S02]  /*03e0*/  ISETP.NE.U32.AND P0, PT, R15, 0x1, PT ;  /* 0x000000010f00780c */ /* 0x000fe40003f05070 */
[----:B------:R-:W-:Y:S02]  /*03f0*/  PRMT R15, R14, 0x9910, RZ ;  /* 0x000099100e0f7816 */ /* 0x000fe400000000ff */
[----:B------:R-:W-:-:S02]  /*0400*/  LEA.HI R14, R16, R13, RZ, 0x11 ;  /* 0x0000000d100e7211 */ /* 0x000fc400078f88ff */
[----:B------:R-:W-:Y:S02]  /*0410*/  IADD3 R13, R13, 0x1, RZ ;  /* 0x000000010d0d7810 */ /* 0x000fe40007ffe0ff */
[C---:B------:R-:W-:Y:S02]  /*0420*/  PRMT R18, R12.reuse, 0x9910, RZ ;  /* 0x000099100c127816 */ /* 0x040fe400000000ff */
[----:B------:R-:W-:Y:S02]  /*0430*/  LOP3.LUT R16, R13, 0xffff, RZ, 0xc0, !PT ;  /* 0x0000ffff0d107812 */ /* 0x000fe400078ec0ff */
[----:B------:R-:W-:Y:S02]  /*0440*/  SEL R12, R12, 0x1, !P0 ;  /* 0x000000010c0c7807 */ /* 0x000fe40004000000 */
[----:B------:R-:W-:Y:S02]  /*0450*/  ISETP.GT.U32.AND P0, PT, R16, 0x2, PT ;  /* 0x000000021000780c */ /* 0x000fe40003f04070 */
[----:B------:R-:W-:Y:S01]  /*0460*/  PRMT R17, R12, 0x9910, RZ ;  /* 0x000099100c117816 */ /* 0x000fe200000000ff */
[----:B------:R-:W-:Y:S01]  /*0470*/  IMAD.MOV.U32 R12, RZ, RZ, R18 ;  /* 0x000000ffff0c7224 */ /* 0x000fe200078e0012 */
[----:B------:R-:W-:-:S03]  /*0480*/  PRMT R18, R14, 0x9910, RZ ;  /* 0x000099100e127816 */ /* 0x000fc600000000ff */
[----:B------:R-:W-:Y:S02]  /*0490*/  IMAD.MOV.U32 R14, RZ, RZ, R17 ;  /* 0x000000ffff0e7224 */ /* 0x000fe400078e0011 */
[----:B------:R-:W-:Y:S02]  /*04a0*/  IMAD.MOV.U32 R13, RZ, RZ, R18 ;  /* 0x000000ffff0d7224 */ /* 0x000fe400078e0012 */
[----:B------:R-:W-:Y:S02]  /*04b0*/  IMAD R12, R12, R12, RZ ;  /* 0x0000000c0c0c7224 */ /* 0x000fe400078e02ff */
[----:B------:R-:W-:Y:S01]  /*04c0*/  IMAD R14, R15, R14, RZ ;  /* 0x0000000e0f0e7224 */ /* 0x000fe200078e02ff */
[----:B------:R-:W-:Y:S01]  /*04d0*/  SHF.R.S32.HI R13, RZ, 0x1, R13 ;  /* 0x00000001ff0d7819 */ /* 0x000fe2000001140d */
[----:B------:R-:W-:Y:S05]  /*04e0*/  @P0 BRA `(.L_x_10586) ;  /* 0xfffffed000000947 */ /* 0x000fea000383ffff */
[----:B------:R-:W-:Y:S02]  /*04f0*/  IMAD.MOV.U32 R13, RZ, RZ, 0x1 ;  /* 0x00000001ff0d7424 */ /* 0x000fe400078e00ff */
[----:B------:R-:W-:-:S05]  /*0500*/  IMAD.MOV.U32 R12, RZ, RZ, R10 ;  /* 0x000000ffff0c7224 */ /* 0x000fca00078e000a */
.L_x_10587:
[----:B------:R-:W-:Y:S02]  /*0510*/  LOP3.LUT R15, R12, 0x1, RZ, 0xc0, !PT ;  /* 0x000000010c0f7812 */ /* 0x000fe400078ec0ff */
[----:B------:R-:W-:-:S02]  /*0520*/  PRMT R16, R13, 0x9910, RZ ;  /* 0x000099100d107816 */ /* 0x000fc400000000ff */
[----:B------:R-:W-:Y:S02]  /*0530*/  ISETP.NE.U32.AND P0, PT, R15, 0x1, PT ;  /* 0x000000010f00780c */ /* 0x000fe40003f05070 */
[C---:B------:R-:W-:Y:S02]  /*0540*/  LOP3.LUT R15, R12.reuse, 0xffff, RZ, 0xc0, !PT ;  /* 0x0000ffff0c0f7812 */ /* 0x040fe400078ec0ff */
[C---:B------:R-:W-:Y:S02]  /*0550*/  PRMT R17, R9.reuse, 0x9910, RZ ;  /* 0x0000991009117816 */ /* 0x040fe400000000ff */
[----:B------:R-:W-:Y:S02]  /*0560*/  SEL R9, R9, 0x1, !P0 ;  /* 0x0000000109097807 */ /* 0x000fe40004000000 */
[----:B------:R-:W-:Y:S01]  /*0570*/  LEA.HI R13, R15, R12, RZ, 0x11 ;  /* 0x0000000c0f0d7211 */ /* 0x000fe200078f88ff */
[----:B------:R-:W-:Y:S01]  /*0580*/  IMAD.MOV.U32 R15, RZ, RZ, R16 ;  /* 0x000000ffff0f7224 */ /* 0x000fe200078e0010 */
[----:B------:R-:W-:-:S02]  /*0590*/  IADD3 R12, R12, 0x1, RZ ;  /* 0x000000010c0c7810 */ /* 0x000fc40007ffe0ff */
[----:B------:R-:W-:Y:S01]  /*05a0*/  PRMT R16, R9, 0x9910, RZ ;  /* 0x0000991009107816 */ /* 0x000fe200000000ff */
[----:B------:R-:W-:Y:S01]  /*05b0*/  IMAD.MOV.U32 R9, RZ, RZ, R17 ;  /* 0x000000ffff097224 */ /* 0x000fe200078e0011 */
[----:B------:R-:W-:Y:S02]  /*05c0*/  PRMT R17, R13, 0x9910, RZ ;  /* 0x000099100d117816 */ /* 0x000fe400000000ff */
[----:B------:R-:W-:Y:S01]  /*05d0*/  LOP3.LUT R13, R12, 0xffff, RZ, 0xc0, !PT ;  /* 0x0000ffff0c0d7812 */ /* 0x000fe200078ec0ff */
[----:B------:R-:W-:Y:S02]  /*05e0*/  IMAD.MOV.U32 R12, RZ, RZ, R16 ;  /* 0x000000ffff0c7224 */ /* 0x000fe400078e0010 */
[----:B------:R-:W-:Y:S01]  /*05f0*/  IMAD.MOV.U32 R16, RZ, RZ, R17 ;  /* 0x000000ffff107224 */ /* 0x000fe200078e0011 */
[----:B------:R-:W-:Y:S01]  /*0600*/  ISETP.GT.U32.AND P0, PT, R13, 0x2, PT ;  /* 0x000000020d00780c */ /* 0x000fe20003f04070 */
[----:B------:R-:W-:Y:S02]  /*0610*/  IMAD R13, R15, R12, RZ ;  /* 0x0000000c0f0d7224 */ /* 0x000fe400078e02ff */
[----:B------:R-:W-:Y:S01]  /*0620*/  IMAD R9, R9, R9, RZ ;  /* 0x0000000909097224 */ /* 0x000fe200078e02ff */
[----:B------:R-:W-:-:S09]  /*0630*/  SHF.R.S32.HI R12, RZ, 0x1, R16 ;  /* 0x00000001ff0c7819 */ /* 0x000fd20000011410 */
[----:B------:R-:W-:Y:S05]  /*0640*/  @P0 BRA `(.L_x_10587) ;  /* 0xfffffec000000947 */ /* 0x000fea000383ffff */
[----:B------:R-:W-:Y:S02]  /*0650*/  IMAD.MOV.U32 R16, RZ, RZ, 0x1 ;  /* 0x00000001ff107424 */ /* 0x000fe400078e00ff */
[----:B------:R-:W-:-:S05]  /*0660*/  IMAD.MOV.U32 R9, RZ, RZ, R10 ;  /* 0x000000ffff097224 */ /* 0x000fca00078e000a */
.L_x_10588:
[C---:B------:R-:W-:Y:S02]  /*0670*/  LOP3.LUT R12, R9.reuse, 0x1, RZ, 0xc0, !PT ;  /* 0x00000001090c7812 */ /* 0x040fe400078ec0ff */
[----:B------:R-:W-:Y:S02]  /*0680*/  PRMT R15, R6, 0x9910, RZ ;  /* 0x00009910060f7816 */ /* 0x000fe400000000ff */
        /* <DEDUP_REMOVED lines=16> */
[----:B------:R-:W-:Y:S02]  /*0790*/  IMAD.MOV.U32 R15, RZ, RZ, 0x1 ;  /* 0x00000001ff0f7424 */ /* 0x000fe400078e00ff */
[----:B------:R-:W-:-:S05]  /*07a0*/  IMAD.MOV.U32 R6, RZ, RZ, R10 ;  /* 0x000000ffff067224 */ /* 0x000fca00078e000a */
.L_x_10589:
        /* <DEDUP_REMOVED lines=20> */
.L_x_10590:
[----:B------:R-:W-:Y:S02]  /*08f0*/  LOP3.LUT R7, R6, 0x1, RZ, 0xc0, !PT ;  /* 0x0000000106077812 */ /* 0x000fe400078ec0ff */
        /* <DEDUP_REMOVED lines=18> */
[----:B------:R-:W-:Y:S01]  /*0a20*/  IMAD.MOV.U32 R17, RZ, RZ, 0x1 ;  /* 0x00000001ff117424 */ /* 0x000fe200078e00ff */
[----:B------:R-:W-:Y:S01]  /*0a30*/  PRMT R6, R5, 0x7632, R6 ;  /* 0x0000763205067816 */ /* 0x000fe20000000006 */
[----:B------:R-:W-:-:S05]  /*0a40*/  IMAD.MOV.U32 R7, RZ, RZ, R10 ;  /* 0x000000ffff077224 */ /* 0x000fca00078e000a */
.L_x_10591:
        /* <DEDUP_REMOVED lines=19> */
[C---:B------:R-:W-:Y:S02]  /*0b80*/  LOP3.LUT R7, R10.reuse, 0x1, RZ, 0xc0, !PT ;  /* 0x000000010a077812 */ /* 0x040fe400078ec0ff */
[----:B------:R-:W-:Y:S02]  /*0b90*/  IADD3 R4, R10, 0x1, RZ ;  /* 0x000000010a047810 */ /* 0x000fe40007ffe0ff */
[----:B------:R-:W-:Y:S02]  /*0ba0*/  ISETP.NE.U32.AND P0, PT, R7, 0x1, PT ;  /* 0x000000010700780c */ /* 0x000fe40003f05070 */
[----:B------:R-:W-:Y:S02]  /*0bb0*/  LOP3.LUT R4, R4, 0xffff, RZ, 0xc0, !PT ;  /* 0x0000ffff04047812 */ /* 0x000fe400078ec0ff */
[----:B------:R-:W-:Y:S02]  /*0bc0*/  SEL R6, R6, 0x1, !P0 ;  /* 0x0000000106067807 */ /* 0x000fe40004000000 */
[----:B------:R-:W-:-:S02]  /*0bd0*/  ISETP.GE.U32.AND P0, PT, R4, 0x3, PT ;  /* 0x000000030400780c */ /* 0x000fc40003f06070 */
[----:B------:R-:W-:Y:S01]  /*0be0*/  PRMT R7, R5, 0xbb32, RZ ;  /* 0x0000bb3205077816 */ /* 0x000fe200000000ff */
[----:B------:R-:W-:Y:S01]  /*0bf0*/  IMAD.MOV.U32 R5, RZ, RZ, c[0x0][0x168] ;  /* 0x00005a00ff057624 */ /* 0x000fe200078e00ff */
[----:B------:R-:W-:-:S03]  /*0c00*/  PRMT R20, R6, 0x9910, RZ ;  /* 0x0000991006147816 */ /* 0x000fc600000000ff */
[----:B------:R-:W-:Y:S01]  /*0c10*/  IMAD.MOV.U32 R4, RZ, RZ, R7 ;  /* 0x000000ffff047224 */ /* 0x000fe200078e0007 */
[----:B------:R-:W-:-:S04]  /*0c20*/  LOP3.LUT R5, R5, 0xffff, RZ, 0xc0, !PT ;  /* 0x0000ffff05057812 */ /* 0x000fc800078ec0ff */
[----:B------:R-:W-:Y:S01]  /*0c30*/  LEA.HI R10, R5, R10, RZ, 0x11 ;  /* 0x0000000a050a7211 */ /* 0x000fe200078f88ff */
[----:B------:R-:W-:Y:S01]  /*0c40*/  IMAD R5, R4, R4, RZ ;  /* 0x0000000404057224 */ /* 0x000fe200078e02ff */
[----:B------:R-:W-:Y:S05]  /*0c50*/  @!P0 BRA `(.L_x_10584) ;  /* 0x0000068000008947 */ /* 0x000fea0003800000 */
[----:B------:R-:W-:Y:S02]  /*0c60*/  PRMT R4, R10, 0x9910, RZ ;  /* 0x000099100a047816 */ /* 0x000fe400000000ff */
[----:B------:R-:W-:Y:S02]  /*0c70*/  PRMT R7, R5, 0x7610, R7 ;  /* 0x0000761005077816 */ /* 0x000fe40000000007 */
[----:B------:R-:W-:-:S04]  /*0c80*/  SHF.R.S32.HI R4, RZ, 0x1, R4 ;  /* 0x00000001ff047819 */ /* 0x000fc80000011404 */
[----:B------:R-:W-:-:S04]  /*0c90*/  PRMT R8, R4, 0x7610, R8 ;  /* 0x0000761004087816 */ /* 0x000fc80000000008 */
.L_x_10592:
[C---:B------:R-:W-:Y:S02]  /*0ca0*/  LOP3.LUT R5, R8.reuse, 0xffff, RZ, 0xc0, !PT ;  /* 0x0000ffff08057812 */ /* 0x040fe400078ec0ff */
[C---:B------:R-:W-:Y:S02]  /*0cb0*/  LOP3.LUT R4, R8.reuse, 0x1, RZ, 0xc0, !PT ;  /* 0x0000000108047812 */ /* 0x040fe400078ec0ff */
[----:B------:R-:W-:Y:S02]  /*0cc0*/  LEA.HI R6, R5, R8, RZ, 0x11 ;  /* 0x0000000805067211 */ /* 0x000fe400078f88ff */
[----:B------:R-:W-:Y:S02]  /*0cd0*/  IADD3 R8, R8, 0x1, RZ ;  /* 0x0000000108087810 */ /* 0x000fe40007ffe0ff */
[----:B------:R-:W-:Y:S02]  /*0ce0*/  ISETP.NE.U32.AND P0, PT, R4, 0x1, PT ;  /* 0x000000010400780c */ /* 0x000fe40003f05070 */
[----:B------:R-:W-:-:S02]  /*0cf0*/  LOP3.LUT R8, R8, 0xffff, RZ, 0xc0, !PT ;  /* 0x0000ffff08087812 */ /* 0x000fc400078ec0ff */
[C---:B------:R-:W-:Y:S02]  /*0d00*/  SEL R4, R7.reuse, 0x1, !P0 ;  /* 0x0000000107047807 */ /* 0x040fe40004000000 */
[----:B------:R-:W-:Y:S02]  /*0d10*/  ISETP.GE.U32.AND P0, PT, R8, 0x3, PT ;  /* 0x000000030800780c */ /* 0x000fe40003f06070 */
[----:B------:R-:W-:Y:S02]  /*0d20*/  PRMT R20, R20, 0x9910, RZ ;  /* 0x0000991014147816 */ /* 0x000fe400000000ff */
[----:B------:R-:W-:Y:S02]  /*0d30*/  PRMT R4, R4, 0x9910, RZ ;  /* 0x0000991004047816 */ /* 0x000fe400000000ff */
[----:B------:R-:W-:Y:S01]  /*0d40*/  PRMT R9, R7, 0x9910, RZ ;  /* 0x0000991007097816 */ /* 0x000fe200000000ff */
[----:B------:R-:W-:Y:S01]  /*0d50*/  IMAD.MOV.U32 R5, RZ, RZ, R20 ;  /* 0x000000ffff057224 */ /* 0x000fe200078e0014 */
[----:B------:R-:W-:-:S03]  /*0d60*/  PRMT R6, R6, 0x9910, RZ ;  /* 0x0000991006067816 */ /* 0x000fc600000000ff */
[----:B------:R-:W-:Y:S01]  /*0d70*/  IMAD R4, R5, R4, RZ ;  /* 0x0000000405047224 */ /* 0x000fe200078e02ff */
[----:B------:R-:W-:Y:S01]  /*0d80*/  SHF.R.S32.HI R6, RZ, 0x1, R6 ;  /* 0x00000001ff067819 */ /* 0x000fe20000011406 */
[----:B------:R-:W-:-:S03]  /*0d90*/  IMAD.MOV.U32 R7, RZ, RZ, R9 ;  /* 0x000000ffff077224 */ /* 0x000fc600078e0009 */
[----:B------:R-:W-:Y:S01]  /*0da0*/  PRMT R8, R6, 0x7610, R8 ;  /* 0x0000761006087816 */ /* 0x000fe20000000008 */
[----:B------:R-:W-:Y:S01]  /*0db0*/  IMAD R7, R7, R7, RZ ;  /* 0x0000000707077224 */ /* 0x000fe200078e02ff */
[----:B------:R-:W-:Y:S01]  /*0dc0*/  PRMT R20, R4, 0x7610, R20 ;  /* 0x0000761004147816 */ /* 0x000fe20000000014 */
[----:B------:R-:W-:Y:S05]  /*0dd0*/  @P0 BRA `(.L_x_10592) ;  /* 0xfffffec000000947 */ /* 0x000fea000383ffff */
[----:B------:R-:W-:Y:S05]  /*0de0*/  BRA `(.L_x_10584) ;  /* 0x000004f000007947 */ /* 0x000fea0003800000 */
.L_x_10583:
[----:B------:R-:W-:Y:S01]  /*0df0*/  PRMT R13, R19, 0x9910, RZ ;  /* 0x00009910130d7816 */ /* 0x000fe200000000ff */
[----:B------:R-:W-:Y:S01]  /*0e00*/  BSSY B0, `(.L_x_10593) ;  /* 0x000000e000007945 */ /* 0x000fe20003800000 */
[----:B------:R-:W-:Y:S01]  /*0e10*/  LOP3.LUT R10, R10, 0x1, RZ, 0xc0, !PT ;  /* 0x000000010a0a7812 */ /* 0x000fe200078ec0ff */
[----:B------:R-:W-:Y:S01]  /*0e20*/  IMAD.MOV.U32 R14, RZ, RZ, 0x1 ;  /* 0x00000001ff0e7424 */ /* 0x000fe200078e00ff */
[----:B------:R-:W-:Y:S01]  /*0e30*/  ISETP.NE.AND P0, PT, R13, 0x1, PT ;  /* 0x000000010d00780c */ /* 0x000fe20003f05270 */
[----:B------:R-:W-:Y:S01]  /*0e40*/  IMAD.MOV.U32 R11, RZ, RZ, 0x1 ;  /* 0x00000001ff0b7424 */ /* 0x000fe200078e00ff */
[----:B------:R-:W-:Y:S01]  /*0e50*/  ISETP.NE.U32.AND P1, PT, R10, 0x1, PT ;  /* 0x000000010a00780c */ /* 0x000fe20003f25070 */
[----:B------:R-:W-:Y:S01]  /*0e60*/  IMAD.MOV.U32 R10, RZ, RZ, 0x1 ;  /* 0x00000001ff0a7424 */ /* 0x000fe200078e00ff */
[----:B------:R-:W-:-:S02]  /*0e70*/  PRMT R15, R9, 0x9910, RZ ;  /* 0x00009910090f7816 */ /* 0x000fc400000000ff */
[----:B------:R-:W-:Y:S02]  /*0e80*/  PRMT R12, R12, 0x9910, RZ ;  /* 0x000099100c0c7816 */ /* 0x000fe400000000ff */
[----:B------:R-:W-:-:S05]  /*0e90*/  SEL R9, R10, 0xffff, P1 ;  /* 0x0000ffff0a097807 */ /* 0x000fca0000800000 */
[----:B------:R-:W-:Y:S05]  /*0ea0*/  @!P0 BRA `(.L_x_10594) ;  /* 0x0000003000008947 */ /* 0x000fea0003800000 */
[----:B------:R-:W-:Y:S02]  /*0eb0*/  ISETP.NE.AND P0, PT, R13, -0x1, PT ;  /* 0xffffffff0d00780c */ /* 0x000fe40003f05270 */
[----:B------:R-:W-:-:S11]  /*0ec0*/  PRMT R11, R9, 0x7610, R11 ;  /* 0x00007610090b7816 */ /* 0x000fd6000000000b */
[----:B------:R-:W-:Y:S02]  /*0ed0*/  @P0 PRMT R11, RZ, 0x7610, R11 ;  /* 0x00007610ff0b0816 */ /* 0x000fe4000000000b */
.L_x_10594:
[----:B------:R-:W-:Y:S05]  /*0ee0*/  BSYNC B0 ;  /* 0x0000000000007941 */ /* 0x000fea0003800000 */
.L_x_10593:
[----:B------:R-:W-:Y:S01]  /*0ef0*/  PRMT R10, R4, 0x9910, RZ ;  /* 0x00009910040a7816 */ /* 0x000fe200000000ff */
[----:B------:R-:W-:Y:S01]  /*0f00*/  IMAD.MOV.U32 R4, RZ, RZ, R12 ;  /* 0x000000ffff047224 */ /* 0x000fe200078e000c */
[----:B------:R-:W-:Y:S01]  /*0f10*/  PRMT R13, R5, 0xbb32, RZ ;  /* 0x0000bb32050d7816 */ /* 0x000fe200000000ff */
[----:B------:R-:W-:Y:S01]  /*0f20*/  IMAD.MOV.U32 R5, RZ, RZ, R15 ;  /* 0x000000ffff057224 */ /* 0x000fe200078e000f */
[----:B------:R-:W-:Y:S01]  /*0f30*/  PRMT R6, R6, 0x9910, RZ ;  /* 0x0000991006067816 */ /* 0x000fe200000000ff */
[----:B------:R-:W-:Y:S01]  /*0f40*/  BSSY B0, `(.L_x_10595) ;  /* 0x000000f000007945 */ /* 0x000fe20003800000 */
[----:B------:R-:W-:Y:S01]  /*0f50*/  ISETP.NE.AND P6, PT, R4, 0x1, PT ;  /* 0x000000010400780c */ /* 0x000fe20003fc5270 */
[----:B------:R-:W-:Y:S01]  /*0f60*/  IMAD.MOV.U32 R12, RZ, RZ, R13 ;  /* 0x000000ffff0c7224 */ /* 0x000fe200078e000d */
[----:B------:R-:W-:Y:S02]  /*0f70*/  PRMT R7, R7, 0x9910, RZ ;  /* 0x0000991007077816 */ /* 0x000fe400000000ff */
[----:B------:R-:W-:-:S02]  /*0f80*/  PRMT R8, R8, 0x9910, RZ ;  /* 0x0000991008087816 */ /* 0x000fc400000000ff */
[----:B------:R-:W-:Y:S02]  /*0f90*/  ISETP.NE.AND P0, PT, R5, 0x1, PT ;  /* 0x000000010500780c */ /* 0x000fe40003f05270 */
[----:B------:R-:W-:Y:S02]  /*0fa0*/  ISETP.NE.AND P1, PT, R6, 0x1, PT ;  /* 0x000000010600780c */ /* 0x000fe40003f25270 */
[----:B------:R-:W-:Y:S02]  /*0fb0*/  ISETP.NE.AND P2, PT, R7, 0x1, PT ;  /* 0x000000010700780c */ /* 0x000fe40003f45270 */
[----:B------:R-:W-:Y:S02]  /*0fc0*/  ISETP.NE.AND P3, PT, R8, 0x1, PT ;  /* 0x000000010800780c */ /* 0x000fe40003f65270 */
[----:B------:R-:W-:Y:S02]  /*0fd0*/  ISETP.NE.AND P4, PT, R10, 0x1, PT ;  /* 0x000000010a00780c */ /* 0x000fe40003f85270 */
[----:B------:R-:W-:Y:S01]  /*0fe0*/  ISETP.NE.AND P5, PT, R12, 0x1, PT ;  /* 0x000000010c00780c */ /* 0x000fe20003fa5270 */
[----:B------:R-:W-:Y:S07]  /*0ff0*/  @!P6 BRA `(.L_x_10596) ;  /* 0x000000300000e947 */ /* 0x000fee0003800000 */
[----:B------:R-:W-:Y:S02]  /*1000*/  ISETP.NE.AND P6, PT, R4, -0x1, PT ;  /* 0xffffffff0400780c */ /* 0x000fe40003fc5270 */
[----:B------:R-:W-:-:S11]  /*1010*/  PRMT R14, R9, 0x7610, R14 ;  /* 0x00007610090e7816 */ /* 0x000fd6000000000e */
[----:B------:R-:W-:Y:S02]  /*1020*/  @P6 PRMT R14, RZ, 0x7610, R14 ;  /* 0x00007610ff0e6816 */ /* 0x000fe4000000000e */
.L_x_10596:
[----:B------:R-:W-:Y:S05]  /*1030*/  BSYNC B0 ;  /* 0x0000000000007941 */ /* 0x000fea0003800000 */
.L_x_10595:
[----:B------:R-:W-:Y:S01]  /*1040*/  BSSY B0, `(.L_x_10597) ;  /* 0x0000009000007945 */ /* 0x000fe20003800000 */
[----:B------:R-:W-:Y:S02]  /*1050*/  IMAD.MOV.U32 R16, RZ, RZ, 0x1 ;  /* 0x00000001ff107424 */ /* 0x000fe400078e00ff */
[----:B------:R-:W-:Y:S02]  /*1060*/  IMAD.MOV.U32 R13, RZ, RZ, 0x1 ;  /* 0x00000001ff0d7424 */ /* 0x000fe400078e00ff */
[----:B------:R-:W-:Y:S02]  /*1070*/  IMAD.MOV.U32 R18, RZ, RZ, 0x1 ;  /* 0x00000001ff127424 */ /* 0x000fe400078e00ff */
[----:B------:R-:W-:Y:S01]  /*1080*/  IMAD.MOV.U32 R15, RZ, RZ, 0x1 ;  /* 0x00000001ff0f7424 */ /* 0x000fe200078e00ff */
[----:B------:R-:W-:Y:S05]  /*1090*/  @!P0 BRA `(.L_x_10598) ;  /* 0x0000003000008947 */ /* 0x000fea0003800000 */
[----:B------:R-:W-:Y:S02]  /*10a0*/  ISETP.NE.AND P0, PT, R5, -0x1, PT ;  /* 0xffffffff0500780c */ /* 0x000fe40003f05270 */
[----:B------:R-:W-:-:S11]  /*10b0*/  PRMT R13, R9, 0x7610, R13 ;  /* 0x00007610090d7816 */ /* 0x000fd6000000000d */
[----:B------:R-:W-:Y:S02]  /*10c0*/  @P0 PRMT R13, RZ, 0x7610, R13 ;  /* 0x00007610ff0d0816 */ /* 0x000fe4000000000d */
.L_x_10598:
[----:B------:R-:W-:Y:S05]  /*10d0*/  BSYNC B0 ;  /* 0x0000000000007941 */ /* 0x000fea0003800000 */
.L_x_10597:
[----:B------:R-:W-:Y:S01]  /*10e0*/  BSSY B0, `(.L_x_10599) ;  /* 0x0000005000007945 */ /* 0x000fe20003800000 */
[----:B------:R-:W-:Y:S05]  /*10f0*/  @!P1 BRA `(.L_x_10600) ;  /* 0x0000003000009947 */ /* 0x000fea0003800000 */
[----:B------:R-:W-:Y:S02]  /*1100*/  ISETP.NE.AND P0, PT, R6, -0x1, PT ;  /* 0xffffffff0600780c */ /* 0x000fe40003f05270 */
[----:B------:R-:W-:-:S11]  /*1110*/  PRMT R16, R9, 0x7610, R16 ;  /* 0x0000761009107816 */ /* 0x000fd60000000010 */
[----:B------:R-:W-:Y:S02]  /*1120*/  @P0 PRMT R16, RZ, 0x7610, R16 ;  /* 0x00007610ff100816 */ /* 0x000fe40000000010 */
.L_x_10600:
[----:B------:R-:W-:Y:S05]  /*1130*/  BSYNC B0 ;  /* 0x0000000000007941 */ /* 0x000fea0003800000 */
.L_x_10599:
[----:B------:R-:W-:Y:S01]  /*1140*/  BSSY B0, `(.L_x_10601) ;  /* 0x0000006000007945 */ /* 0x000fe20003800000 */
[----:B------:R-:W-:Y:S01]  /*1150*/  IMAD.MOV.U32 R17, RZ, RZ, 0x1 ;  /* 0x00000001ff117424 */ /* 0x000fe200078e00ff */
[----:B------:R-:W-:Y:S05]  /*1160*/  @!P2 BRA `(.L_x_10602) ;  /* 0x000000300000a947 */ /* 0x000fea0003800000 */
[----:B------:R-:W-:Y:S02]  /*1170*/  ISETP.NE.AND P0, PT, R7, -0x1, PT ;  /* 0xffffffff0700780c */ /* 0x000fe40003f05270 */
[----:B------:R-:W-:-:S11]  /*1180*/  PRMT R15, R9, 0x7610, R15 ;  /* 0x00007610090f7816 */ /* 0x000fd6000000000f */
[----:B------:R-:W-:Y:S02]  /*1190*/  @P0 PRMT R15, RZ, 0x7610, R15 ;  /* 0x00007610ff0f0816 */ /* 0x000fe4000000000f */
.L_x_10602:
[----:B------:R-:W-:Y:S05]  /*11a0*/  BSYNC B0 ;  /* 0x0000000000007941 */ /* 0x000fea0003800000 */
.L_x_10601:
[----:B------:R-:W-:Y:S01]  /*11b0*/  BSSY B0, `(.L_x_10603) ;  /* 0x0000005000007945 */ /* 0x000fe20003800000 */
[----:B------:R-:W-:Y:S05]  /*11c0*/  @!P3 BRA `(.L_x_10604) ;  /* 0x000000300000b947 */ /* 0x000fea0003800000 */
[----:B------:R-:W-:Y:S02]  /*11d0*/  ISETP.NE.AND P0, PT, R8, -0x1, PT ;  /* 0xffffffff0800780c */ /* 0x000fe40003f05270 */
[----:B------:R-:W-:-:S11]  /*11e0*/  PRMT R18, R9, 0x7610, R18 ;  /* 0x0000761009127816 */ /* 0x000fd60000000012 */
[----:B------:R-:W-:Y:S02]  /*11f0*/  @P0 PRMT R18, RZ, 0x7610, R18 ;  /* 0x00007610ff120816 */ /* 0x000fe40000000012 */
.L_x_10604:
[----:B------:R-:W-:Y:S05]  /*1200*/  BSYNC B0 ;  /* 0x0000000000007941 */ /* 0x000fea0003800000 */
.L_x_10603:
[----:B------:R-:W-:Y:S01]  /*1210*/  BSSY B0, `(.L_x_10605) ;  /* 0x0000006000007945 */ /* 0x000fe20003800000 */
[----:B------:R-:W-:Y:S01]  /*1220*/  IMAD.MOV.U32 R20, RZ, RZ, 0x1 ;  /* 0x00000001ff147424 */ /* 0x000fe200078e00ff */
[----:B------:R-:W-:Y:S05]  /*1230*/  @!P4 BRA `(.L_x_10606) ;  /* 0x000000300000c947 */ /* 0x000fea0003800000 */
[----:B------:R-:W-:Y:S02]  /*1240*/  ISETP.NE.AND P0, PT, R10, -0x1, PT ;  /* 0xffffffff0a00780c */ /* 0x000fe40003f05270 */
[----:B------:R-:W-:-:S11]  /*1250*/  PRMT R17, R9, 0x7610, R17 ;  /* 0x0000761009117816 */ /* 0x000fd60000000011 */
[----:B------:R-:W-:Y:S02]  /*1260*/  @P0 PRMT R17, RZ, 0x7610, R17 ;  /* 0x00007610ff110816 */ /* 0x000fe40000000011 */
.L_x_10606:
[----:B------:R-:W-:Y:S05]  /*1270*/  BSYNC B0 ;  /* 0x0000000000007941 */ /* 0x000fea0003800000 */
.L_x_10605:
[----:B------:R-:W-:Y:S01]  /*1280*/  BSSY B0, `(.L_x_10584) ;  /* 0x0000005000007945 */ /* 0x000fe20003800000 */
[----:B------:R-:W-:Y:S05]  /*1290*/  @!P5 BRA `(.L_x_10607) ;  /* 0x000000300000d947 */ /* 0x000fea0003800000 */
[----:B------:R-:W-:Y:S02]  /*12a0*/  ISETP.NE.AND P0, PT, R12, -0x1, PT ;  /* 0xffffffff0c00780c */ /* 0x000fe40003f05270 */
[----:B------:R-:W-:-:S11]  /*12b0*/  PRMT R20, R9, 0x7610, R20 ;  /* 0x0000761009147816 */ /* 0x000fd60000000014 */
[----:B------:R-:W-:Y:S02]  /*12c0*/  @P0 PRMT R20, RZ, 0x7610, R20 ;  /* 0x00007610ff140816 */ /* 0x000fe40000000014 */
.L_x_10607:
[----:B------:R-:W-:Y:S05]  /*12d0*/  BSYNC B0 ;  /* 0x0000000000007941 */ /* 0x000fea0003800000 */
.L_x_10584:
[----:B------:R-:W-:Y:S01]  /*12e0*/  IMAD.WIDE.U32 R4, R0, R3, c[0x0][0x178] ;  /* 0x00005e0000047625 */ /* 0x000fe200078e0003 */
[----:B------:R-:W-:Y:S02]  /*12f0*/  PRMT R11, R11, 0x5410, R14 ;  /* 0x000054100b0b7816 */ /* 0x000fe4000000000e */
[----:B------:R-:W-:Y:S02]  /*1300*/  PRMT R13, R13, 0x5410, R16 ;  /* 0x000054100d0d7816 */ /* 0x000fe40000000010 */
[----:B------:R-:W-:Y:S01]  /*1310*/  PRMT R15, R15, 0x5410, R18 ;  /* 0x000054100f0f7816 */ /* 0x000fe20000000012 */
[----:B------:R-:W-:Y:S01]  /*1320*/  IMAD.WIDE R4, R2, 0x4, R4 ;  /* 0x0000000402047825 */ /* 0x000fe200078e0204 */
[----:B------:R-:W-:-:S04]  /*1330*/  PRMT R17, R17, 0x5410, R20 ;  /* 0x0000541011117816 */ /* 0x000fc80000000014 */
[----:B------:R-:W-:Y:S04]  /*1340*/  STG.E [R4.64], R11 ;  /* 0x0000000b04007986 */ /* 0x000fe8000c101904 */
[----:B------:R-:W-:Y:S04]  /*1350*/  STG.E [R4.64+0x200], R13 ;  /* 0x0002000d04007986 */ /* 0x000fe8000c101904 */
[----:B------:R-:W-:Y:S04]  /*1360*/  STG.E [R4.64+0x400], R15 ;  /* 0x0004000f04007986 */ /* 0x000fe8000c101904 */
[----:B------:R-:W-:Y:S01]  /*1370*/  STG.E [R4.64+0x600], R17 ;  /* 0x0006001104007986 */ /* 0x000fe2000c101904 */
[----:B------:R-:W-:Y:S05]  /*1380*/  EXIT ;  /* 0x000000000000794d */ /* 0x000fea0003800000 */
.L_x_10582:
[----:B-1----:R-:W0:Y:S01]  /*1390*/  S2R R19, SR_TID.X ;  /* 0x0000000000137919 */ /* 0x002e220000002100 */
[----:B------:R-:W-:Y:S01]  /*13a0*/  BSSY B0, `(.L_x_10608) ;  /* 0x0000015000007945 */ /* 0x000fe20003800000 */
[----:B------:R-:W-:-:S02]  /*13b0*/  PRMT R17, RZ, 0x7610, R17 ;  /* 0x00007610ff117816 */ /* 0x000fc40000000011 */
[----:B------:R-:W-:Y:S02]  /*13c0*/  PRMT R16, RZ, 0x7610, R16 ;  /* 0x00007610ff107816 */ /* 0x000fe40000000010 */
[----:B0-----:R-:W-:Y:S01]  /*13d0*/  ISETP.GE.AND P0, PT, R19, R18, PT ;  /* 0x000000121300720c */ /* 0x001fe20003f06270 */
[----:B------:R-:W-:-:S12]  /*13e0*/  IMAD.MOV.U32 R3, RZ, RZ, R19 ;  /* 0x000000ffff037224 */ /* 0x000fd800078e0013 */
[----:B------:R-:W-:-:S04]  /*13f0*/  @!P0 IADD3 R3, R19, 0x80, RZ ;  /* 0x0000008013038810 */ /* 0x000fc80007ffe0ff */
[----:B------:R-:W-:-:S13]  /*1400*/  ISETP.GE.AND P1, PT, R3, R18, PT ;  /* 0x000000120300720c */ /* 0x000fda0003f26270 */
[----:B------:R-:W-:Y:S01]  /*1410*/  @!P1 IMAD.IADD R4, R0, 0x1, R3 ;  /* 0x0000000100049824 */ /* 0x000fe200078e0203 */
[----:B------:R-:W-:-:S04]  /*1420*/  @!P1 IADD3 R3, R3, 0x80, RZ ;  /* 0x0000008003039810 */ /* 0x000fc80007ffe0ff */
[----:B------:R-:W-:-:S13]  /*1430*/  ISETP.GE.AND P2, PT, R3, R18, PT ;  /* 0x000000120300720c */ /* 0x000fda0003f46270 */
[----:B------:R-:W-:Y:S05]  /*1440*/  @P2 BRA `(.L_x_10609) ;  /* 0x000000a000002947 */ /* 0x000fea0003800000 */
[----:B------:R-:W-:Y:S01]  /*1450*/  IMAD.IADD R6, R0, 0x1, R3 ;  /* 0x0000000100067824 */ /* 0x000fe200078e0203 */
[----:B------:R-:W-:Y:S01]  /*1460*/  IADD3 R3, R3, 0x80, RZ ;  /* 0x0000008003037810 */ /* 0x000fe20007ffe0ff */
[----:B------:R-:W-:-:S03]  /*1470*/  IMAD.MOV.U32 R9, RZ, RZ, 0x2 ;  /* 0x00000002ff097424 */ /* 0x000fc600078e00ff */
[----:B------:R-:W-:Y:S01]  /*1480*/  ISETP.GE.AND P2, PT, R3, R18, PT ;  /* 0x000000120300720c */ /* 0x000fe20003f46270 */
[----:B------:R-:W-:-:S05]  /*1490*/  IMAD.WIDE.U32 R6, R6, R9, c[0x0][0x180] ;  /* 0x0000600006067625 */ /* 0x000fca00078e0009 */
[----:B------:R0:W5:Y:S07]  /*14a0*/  LDG.E.U16 R16, [R6.64] ;  /* 0x0000000406107981 */ /* 0x00016e000c1e1500 */
[----:B------:R-:W-:-:S04]  /*14b0*/  @!P2 IMAD.IADD R8, R0, 0x1, R3 ;  /* 0x000000010008a824 */ /* 0x000fc800078e0203 */
[----:B------:R-:W-:-:S05]  /*14c0*/  @!P2 IMAD.WIDE.U32 R8, R8, R9, c[0x0][0x180] ;  /* 0x000060000808a625 */ /* 0x000fca00078e0009 */
[----:B------:R0:W5:Y:S01]  /*14d0*/  @!P2 LDG.E.U16 R17, [R8.64] ;  /* 0x000000040811a981 */ /* 0x000162000c1e1500 */
[----:B------:R-:W-:-:S03]  /*14e0*/  @!P2 IADD3 R3, R3, 0x80, RZ ;  /* 0x000000800303a810 */ /* 0x000fc60007ffe0ff */
.L_x_10609:
[----:B------:R-:W-:Y:S05]  /*14f0*/  BSYNC B0 ;  /* 0x0000000000007941 */ /* 0x000fea0003800000 */
.L_x_10608:
[----:B------:R-:W-:Y:S01]  /*1500*/  ISETP.GE.AND P2, PT, R3, R18, PT ;  /* 0x000000120300720c */ /* 0x000fe20003f46270 */
[----:B------:R-:W-:Y:S01]  /*1510*/  BSSY B0, `(.L_x_10610) ;  /* 0x000000e000007945 */ /* 0x000fe20003800000 */
[----:B------:R-:W-:Y:S02]  /*1520*/  PRMT R15, RZ, 0x7610, R15 ;  /* 0x00007610ff0f7816 */ /* 0x000fe4000000000f */
[----:B------:R-:W-:-:S09]  /*1530*/  PRMT R14, RZ, 0x7610, R14 ;  /* 0x00007610ff0e7816 */ /* 0x000fd2000000000e */
[----:B------:R-:W-:Y:S05]  /*1540*/  @P2 BRA `(.L_x_10611) ;  /* 0x000000a000002947 */ /* 0x000fea0003800000 */
[----:B0-----:R-:W-:Y:S01]  /*1550*/  IMAD.IADD R6, R0, 0x1, R3 ;  /* 0x0000000100067824 */ /* 0x001fe200078e0203 */
        /* <DEDUP_REMOVED lines=9> */
.L_x_10611:
[----:B------:R-:W-:Y:S05]  /*15f0*/  BSYNC B0 ;  /* 0x0000000000007941 */ /* 0x000fea0003800000 */
.L_x_10610:
[----:B------:R-:W-:Y:S01]  /*1600*/  ISETP.GE.AND P3, PT, R3, R18, PT ;  /* 0x000000120300720c */ /* 0x000fe20003f66270 */
[----:B------:R-:W-:Y:S01]  /*1610*/  @!P0 IMAD.IADD R2, R0, 0x1, R19 ;  /* 0x0000000100028824 */ /* 0x000fe200078e0213 */
[----:B------:R-:W-:Y:S01]  /*1620*/  PRMT R20, RZ, 0x7610, R20 ;  /* 0x00007610ff147816 */ /* 0x000fe20000000014 */
[----:B------:R-:W-:Y:S01]  /*1630*/  @!P0 IMAD.MOV.U32 R5, RZ, RZ, 0x2 ;  /* 0x00000002ff058424 */ /* 0x000fe200078e00ff */
[----:B------:R-:W-:Y:S01]  /*1640*/  PRMT R12, RZ, 0x7610, R12 ;  /* 0x00007610ff0c7816 */ /* 0x000fe2000000000c */
[----:B0-----:R-:W-:Y:S01]  /*1650*/  @!P1 IMAD.MOV.U32 R7, RZ, RZ, 0x2 ;  /* 0x00000002ff079424 */ /* 0x001fe200078e00ff */
[----:B------:R-:W-:Y:S02]  /*1660*/  PRMT R11, RZ, 0x7610, R11 ;  /* 0x00007610ff0b7816 */ /* 0x000fe4000000000b */
[----:B------:R-:W-:-:S05]  /*1670*/  PRMT R13, RZ, 0x7610, R13 ;  /* 0x00007610ff0d7816 */ /* 0x000fca000000000d */
[----:B------:R-:W-:Y:S01]  /*1680*/  @!P3 IMAD.IADD R6, R0, 0x1, R3 ;  /* 0x000000010006b824 */ /* 0x000fe200078e0203 */
[----:B------:R-:W-:Y:S01]  /*1690*/  @!P3 IADD3 R3, R3, 0x80, RZ ;  /* 0x000000800303b810 */ /* 0x000fe20007ffe0ff */
[----:B------:R-:W-:-:S03]  /*16a0*/  @!P3 IMAD.MOV.U32 R9, RZ, RZ, 0x2 ;  /* 0x00000002ff09b424 */ /* 0x000fc600078e00ff */
[----:B------:R-:W-:-:S13]  /*16b0*/  ISETP.GE.AND P2, PT, R3, R18, PT ;  /* 0x000000120300720c */ /* 0x000fda0003f46270 */
[----:B------:R-:W-:Y:S02]  /*16c0*/  @!P2 IMAD.IADD R8, R0, 0x1, R3 ;  /* 0x000000010008a824 */ /* 0x000fe400078e0203 */
[----:B------:R-:W-:Y:S02]  /*16d0*/  @!P2 IMAD.MOV.U32 R21, RZ, RZ, 0x2 ;  /* 0x00000002ff15a424 */ /* 0x000fe400078e00ff */
        /* <DEDUP_REMOVED lines=8> */
[----:B------:R-:W-:-:S04]  /*1760*/  PRMT R21, R10, 0x9910, RZ ;  /* 0x000099100a157816 */ /* 0x000fc800000000ff */
[----:B------:R-:W-:-:S13]  /*1770*/  ISETP.GE.AND P1, PT, R21, RZ, PT ;  /* 0x000000ff1500720c */ /* 0x000fda0003f26270 */
[----:B------:R-:W-:Y:S05]  /*1780*/  @!P1 BRA `(.L_x_10612) ;  /* 0x00000ee000009947 */ /* 0x000fea0003800000 */
[----:B0-----:R-:W-:Y:S01]  /*1790*/  ISETP.NE.AND P1, PT, R21, RZ, PT ;  /* 0x000000ff1500720c */ /* 0x001fe20003f25270 */
[----:B------:R-:W-:Y:S02]  /*17a0*/  IMAD.MOV.U32 R2, RZ, RZ, 0x1 ;  /* 0x00000001ff027424 */ /* 0x000fe400078e00ff */
[----:B------:R-:W-:Y:S02]  /*17b0*/  IMAD.MOV.U32 R3, RZ, RZ, 0x1 ;  /* 0x00000001ff037424 */ /* 0x000fe400078e00ff */
[----:B------:R-:W-:Y:S02]  /*17c0*/  IMAD.MOV.U32 R4, RZ, RZ, 0x1 ;  /* 0x00000001ff047424 */ /* 0x000fe400078e00ff */
[----:B------:R-:W-:Y:S02]  /*17d0*/  IMAD.MOV.U32 R5, RZ, RZ, 0x1 ;  /* 0x00000001ff057424 */ /* 0x000fe400078e00ff */
[----:B------:R-:W-:Y:S02]  /*17e0*/  IMAD.MOV.U32 R6, RZ, RZ, 0x1 ;  /* 0x00000001ff067424 */ /* 0x000fe400078e00ff */
[----:B------:R-:W-:-:S02]  /*17f0*/  IMAD.MOV.U32 R7, RZ, RZ, 0x1 ;  /* 0x00000001ff077424 */ /* 0x000fc400078e00ff */
[----:B------:R-:W-:Y:S02]  /*1800*/  IMAD.MOV.U32 R8, RZ, RZ, 0x1 ;  /* 0x00000001ff087424 */ /* 0x000fe400078e00ff */
[----:B------:R-:W-:Y:S01]  /*1810*/  IMAD.MOV.U32 R9, RZ, RZ, 0x1 ;  /* 0x00000001ff097424 */ /* 0x000fe200078e00ff */
[----:B------:R-:W-:Y:S05]  /*1820*/  @!P1 BRA `(.L_x_10613) ;  /* 0x0000146000009947 */ /* 0x000fea0003800000 */
[C---:B------:R-:W-:Y:S01]  /*1830*/  IADD3 R21, R19.reuse, 0x100, RZ ;  /* 0x0000010013157810 */ /* 0x040fe20007ffe0ff */
[----:B------:R-:W-:Y:S01]  /*1840*/  BSSY B0, `(.L_x_10614) ;  /* 0x000001e000007945 */ /* 0x000fe20003800000 */
[C---:B------:R-:W-:Y:S02]  /*1850*/  IADD3 R27, R19.reuse, 0x80, RZ ;  /* 0x00000080131b7810 */ /* 0x040fe40007ffe0ff */
[C---:B------:R-:W-:Y:S02]  /*1860*/  IADD3 R23, R19.reuse, 0x180, RZ ;  /* 0x0000018013177810 */ /* 0x040fe40007ffe0ff */
[----:B------:R-:W-:Y:S02]  /*1870*/  IADD3 R25, R19, 0x200, RZ ;  /* 0x0000020013197810 */ /* 0x000fe40007ffe0ff */
[----:B------:R-:W-:-:S02]  /*1880*/  ISETP.GE.AND P4, PT, R21, R18, PT ;  /* 0x000000121500720c */ /* 0x000fc40003f86270 */
[-C--:B------:R-:W-:Y:S02]  /*1890*/  ISETP.GE.AND P5, PT, R27, R18.reuse, PT ;  /* 0x000000121b00720c */ /* 0x080fe40003fa6270 */
[-C--:B------:R-:W-:Y:S02]  /*18a0*/  ISETP.GE.AND P3, PT, R23, R18.reuse, PT ;  /* 0x000000121700720c */ /* 0x080fe40003f66270 */
[----:B------:R-:W-:Y:S02]  /*18b0*/  ISETP.GE.AND P2, PT, R25, R18, PT ;  /* 0x000000121900720c */ /* 0x000fe40003f46270 */
[----:B------:R-:W-:Y:S01]  /*18c0*/  IADD3 R21, R19, 0x280, RZ ;  /* 0x0000028013157810 */ /* 0x000fe20007ffe0ff */
[----:B------:R-:W-:Y:S05]  /*18d0*/  @P0 BRA `(.L_x_10615) ;  /* 0x0000014000000947 */ /* 0x000fea0003800000 */
[----:B------:R-:W-:Y:S02]  /*18e0*/  IMAD.MOV.U32 R9, RZ, RZ, 0x1 ;  /* 0x00000001ff097424 */ /* 0x000fe400078e00ff */
[----:B------:R-:W-:-:S05]  /*18f0*/  IMAD.MOV.U32 R22, RZ, RZ, R10 ;  /* 0x000000ffff167224 */ /* 0x000fca00078e000a */
.L_x_10616:
[----:B------:R-:W-:Y:S02]  /*1900*/  LOP3.LUT R23, R22, 0x1, RZ, 0xc0, !PT ;  /* 0x0000000116177812 */ /* 0x000fe400078ec0ff */
[----:B-----5:R-:W-:-:S02]  /*1910*/  PRMT R24, R20, 0x9910, RZ ;  /* 0x0000991014187816 */ /* 0x020fc400000000ff */
[----:B------:R-:W-:Y:S02]  /*1920*/  ISETP.NE.U32.AND P1, PT, R23, 0x1, PT ;  /* 0x000000011700780c */ /* 0x000fe40003f25070 */
[----:B------:R-:W-:Y:S02]  /*1930*/  LOP3.LUT R23, R22, 0xffff, RZ, 0xc0, !PT ;  /* 0x0000ffff16177812 */ /* 0x000fe400078ec0ff */
[----:B------:R-:W-:Y:S02]  /*1940*/  SEL R20, R20, 0x1, !P1 ;  /* 0x0000000114147807 */ /* 0x000fe40004800000 */
[----:B------:R-:W-:Y:S02]  /*1950*/  LEA.HI R23, R23, R22, RZ, 0x11 ;  /* 0x0000001617177211 */ /* 0x000fe400078f88ff */
[----:B------:R-:W-:Y:S02]  /*1960*/  IADD3 R22, R22, 0x1, RZ ;  /* 0x0000000116167810 */ /* 0x000fe40007ffe0ff */
[----:B------:R-:W-:Y:S01]  /*1970*/  PRMT R25, R20, 0x9910, RZ ;  /* 0x0000991014197816 */ /* 0x000fe200000000ff */
[----:B------:R-:W-:Y:S01]  /*1980*/  IMAD.MOV.U32 R20, RZ, RZ, R24 ;  /* 0x000000ffff147224 */ /* 0x000fe200078e0018 */
[----:B------:R-:W-:-:S02]  /*1990*/  LOP3.LUT R24, R22, 0xffff, RZ, 0xc0, !PT ;  /* 0x0000ffff16187812 */ /* 0x000fc400078ec0ff */
        /* <DEDUP_REMOVED lines=8> */
.L_x_10615:
[----:B------:R-:W-:Y:S05]  /*1a20*/  BSYNC B0 ;  /* 0x0000000000007941 */ /* 0x000fea0003800000 */
.L_x_10614:
[----:B------:R-:W-:Y:S01]  /*1a30*/  BSSY B0, `(.L_x_10617) ;  /* 0x0000018000007945 */ /* 0x000fe20003800000 */
[----:B------:R-:W-:Y:S02]  /*1a40*/  ISETP.GE.AND P1, PT, R21, R18, PT ;  /* 0x000000121500720c */ /* 0x000fe40003f26270 */
[----:B------:R-:W-:Y:S01]  /*1a50*/  IADD3 R21, R19, 0x300, RZ ;  /* 0x0000030013157810 */ /* 0x000fe20007ffe0ff */
[----:B------:R-:W-:Y:S05]  /*1a60*/  @P5 BRA `(.L_x_10618) ;  /* 0x0000014000005947 */ /* 0x000fea0003800000 */
[----:B------:R-:W-:Y:S02]  /*1a70*/  IMAD.MOV.U32 R8, RZ, RZ, 0x1 ;  /* 0x00000001ff087424 */ /* 0x000fe400078e00ff */
[----:B-----5:R-:W-:-:S05]  /*1a80*/  IMAD.MOV.U32 R20, RZ, RZ, R10 ;  /* 0x000000ffff147224 */ /* 0x020fca00078e000a */
.L_x_10619:
[C---:B------:R-:W-:Y:S02]  /*1a90*/  LOP3.LUT R22, R20.reuse, 0x1, RZ, 0xc0, !PT ;  /* 0x0000000114167812 */ /* 0x040fe400078ec0ff */
[----:B------:R-:W-:Y:S02]  /*1aa0*/  LOP3.LUT R23, R20, 0xffff, RZ, 0xc0, !PT ;  /* 0x0000ffff14177812 */ /* 0x000fe400078ec0ff */
[----:B------:R-:W-:-:S02]  /*1ab0*/  ISETP.NE.U32.AND P5, PT, R22, 0x1, PT ;  /* 0x000000011600780c */ /* 0x000fc40003fa5070 */
[C---:B------:R-:W-:Y:S02]  /*1ac0*/  PRMT R24, R13.reuse, 0x9910, RZ ;  /* 0x000099100d187816 */ /* 0x040fe400000000ff */
[----:B------:R-:W-:Y:S02]  /*1ad0*/  SEL R13, R13, 0x1, !P5 ;  /* 0x000000010d0d7807 */ /* 0x000fe40006800000 */
[----:B------:R-:W-:Y:S02]  /*1ae0*/  LEA.HI R22, R23, R20, RZ, 0x11 ;  /* 0x0000001417167211 */ /* 0x000fe400078f88ff */
[----:B------:R-:W-:Y:S02]  /*1af0*/  IADD3 R20, R20, 0x1, RZ ;  /* 0x0000000114147810 */ /* 0x000fe40007ffe0ff */
[----:B------:R-:W-:Y:S01]  /*1b00*/  PRMT R23, R13, 0x9910, RZ ;  /* 0x000099100d177816 */ /* 0x000fe200000000ff */
[----:B------:R-:W-:Y:S01]  /*1b10*/  IMAD.MOV.U32 R13, RZ, RZ, R24 ;  /* 0x000000ffff0d7224 */ /* 0x000fe200078e0018 */
[----:B------:R-:W-:-:S02]  /*1b20*/  PRMT R24, R22, 0x9910, RZ ;  /* 0x0000991016187816 */ /* 0x000fc400000000ff */
[----:B------:R-:W-:Y:S01]  /*1b30*/  LOP3.LUT R22, R20, 0xffff, RZ, 0xc0, !PT ;  /* 0x0000ffff14167812 */ /* 0x000fe200078ec0ff */
[----:B------:R-:W-:Y:S01]  /*1b40*/  IMAD R13, R13, R13, RZ ;  /* 0x0000000d0d0d7224 */ /* 0x000fe200078e02ff */
[----:B------:R-:W-:Y:S01]  /*1b50*/  PRMT R8, R8, 0x9910, RZ ;  /* 0x0000991008087816 */ /* 0x000fe200000000ff */
[----:B------:R-:W-:Y:S01]  /*1b60*/  IMAD.MOV.U32 R20, RZ, RZ, R24 ;  /* 0x000000ffff147224 */ /* 0x000fe200078e0018 */
[----:B------:R-:W-:-:S03]  /*1b70*/  ISETP.GT.U32.AND P5, PT, R22, 0x2, PT ;  /* 0x000000021600780c */ /* 0x000fc60003fa4070 */
[----:B------:R-:W-:Y:S01]  /*1b80*/  IMAD R8, R8, R23, RZ ;  /* 0x0000001708087224 */ /* 0x000fe200078e02ff */
[----:B------:R-:W-:-:S09]  /*1b90*/  SHF.R.S32.HI R20, RZ, 0x1, R20 ;  /* 0x00000001ff147819 */ /* 0x000fd20000011414 */
[----:B------:R-:W-:Y:S05]  /*1ba0*/  @P5 BRA `(.L_x_10619) ;  /* 0xfffffee000005947 */ /* 0x000fea000383ffff */
.L_x_10618:
[----:B------:R-:W-:Y:S05]  /*1bb0*/  BSYNC B0 ;  /* 0x0000000000007941 */ /* 0x000fea0003800000 */
.L_x_10617:
[----:B------:R-:W-:Y:S01]  /*1bc0*/  BSSY B0, `(.L_x_10620) ;  /* 0x000001a000007945 */ /* 0x000fe20003800000 */
[----:B------:R-:W-:Y:S02]  /*1bd0*/  ISETP.GE.AND P5, PT, R21, R18, PT ;  /* 0x000000121500720c */ /* 0x000fe40003fa6270 */
[----:B-----5:R-:W-:Y:S01]  /*1be0*/  IADD3 R13, R19, 0x380, RZ ;  /* 0x00000380130d7810 */ /* 0x020fe20007ffe0ff */
[----:B------:R-:W-:Y:S05]  /*1bf0*/  @P4 BRA `(.L_x_10621) ;  /* 0x0000016000004947 */ /* 0x000fea0003800000 */
[----:B------:R-:W-:Y:S02]  /*1c00*/  IMAD.MOV.U32 R7, RZ, RZ, 0x1 ;  /* 0x00000001ff077424 */ /* 0x000fe400078e00ff */
[----:B------:R-:W-:-:S05]  /*1c10*/  IMAD.MOV.U32 R20, RZ, RZ, R10 ;  /* 0x000000ffff147224 */ /* 0x000fca00078e000a */
.L_x_10622:
[----:B------:R-:W-:Y:S02]  /*1c20*/  LOP3.LUT R21, R20, 0x1, RZ, 0xc0, !PT ;  /* 0x0000000114157812 */ /* 0x000fe400078ec0ff */
[----:B------:R-:W-:Y:S02]  /*1c30*/  PRMT R22, R7, 0x9910, RZ ;  /* 0x0000991007167816 */ /* 0x000fe400000000ff */
[----:B------:R-:W-:-:S02]  /*1c40*/  ISETP.NE.U32.AND P4, PT, R21, 0x1, PT ;  /* 0x000000011500780c */ /* 0x000fc40003f85070 */
[----:B------:R-:W-:Y:S02]  /*1c50*/  LOP3.LUT R21, R20, 0xffff, RZ, 0xc0, !PT ;  /* 0x0000ffff14157812 */ /* 0x000fe400078ec0ff */
[C---:B------:R-:W-:Y:S02]  /*1c60*/  PRMT R23, R16.reuse, 0x9910, RZ ;  /* 0x0000991010177816 */ /* 0x040fe400000000ff */
[----:B------:R-:W-:Y:S02]  /*1c70*/  SEL R16, R16, 0x1, !P4 ;  /* 0x0000000110107807 */ /* 0x000fe40006000000 */
[----:B------:R-:W-:Y:S01]  /*1c80*/  LEA.HI R7, R21, R20, RZ, 0x11 ;  /* 0x0000001415077211 */ /* 0x000fe200078f88ff */
[----:B------:R-:W-:Y:S01]  /*1c90*/  IMAD.MOV.U32 R21, RZ, RZ, R22 ;  /* 0x000000ffff157224 */ /* 0x000fe200078e0016 */
[----:B------:R-:W-:Y:S02]  /*1ca0*/  IADD3 R20, R20, 0x1, RZ ;  /* 0x0000000114147810 */ /* 0x000fe40007ffe0ff */
[----:B------:R-:W-:Y:S01]  /*1cb0*/  PRMT R22, R16, 0x9910, RZ ;  /* 0x0000991010167816 */ /* 0x000fe200000000ff */
[----:B------:R-:W-:Y:S01]  /*1cc0*/  IMAD.MOV.U32 R16, RZ, RZ, R23 ;  /* 0x000000ffff107224 */ /* 0x000fe200078e0017 */
[----:B------:R-:W-:-:S02]  /*1cd0*/  PRMT R23, R7, 0x9910, RZ ;  /* 0x0000991007177816 */ /* 0x000fc400000000ff */
        /* <DEDUP_REMOVED lines=8> */
.L_x_10621:
[----:B------:R-:W-:Y:S05]  /*1d60*/  BSYNC B0 ;  /* 0x0000000000007941 */ /* 0x000fea0003800000 */
.L_x_10620:
[----:B------:R-:W-:Y:S01]  /*1d70*/  BSSY B0, `(.L_x_10623) ;  /* 0x0000019000007945 */ /* 0x000fe20003800000 */
[----:B------:R-:W-:Y:S01]  /*1d80*/  ISETP.GE.AND P4, PT, R13, R18, PT ;  /* 0x000000120d00720c */ /* 0x000fe20003f86270 */
[----:B------:R-:W-:Y:S07]  /*1d90*/  @P3 BRA `(.L_x_10624) ;  /* 0x0000016000003947 */ /* 0x000fee0003800000 */
[----:B------:R-:W-:Y:S02]  /*1da0*/  IMAD.MOV.U32 R6, RZ, RZ, 0x1 ;  /* 0x00000001ff067424 */ /* 0x000fe400078e00ff */
[----:B------:R-:W-:-:S05]  /*1db0*/  IMAD.MOV.U32 R13, RZ, RZ, R10 ;  /* 0x000000ffff0d7224 */ /* 0x000fca00078e000a */
.L_x_10625:
[C---:B------:R-:W-:Y:S02]  /*1dc0*/  LOP3.LUT R16, R13.reuse, 0x1, RZ, 0xc0, !PT ;  /* 0x000000010d107812 */ /* 0x040fe400078ec0ff */
[----:B------:R-:W-:Y:S02]  /*1dd0*/  PRMT R20, R6, 0x9910, RZ ;  /* 0x0000991006147816 */ /* 0x000fe400000000ff */
[----:B------:R-:W-:Y:S02]  /*1de0*/  ISETP.NE.U32.AND P3, PT, R16, 0x1, PT ;  /* 0x000000011000780c */ /* 0x000fe40003f65070 */
[----:B------:R-:W-:-:S02]  /*1df0*/  LOP3.LUT R16, R13, 0xffff, RZ, 0xc0, !PT ;  /* 0x0000ffff0d107812 */ /* 0x000fc400078ec0ff */
        /* <DEDUP_REMOVED lines=16> */
.L_x_10624:
[----:B------:R-:W-:Y:S05]  /*1f00*/  BSYNC B0 ;  /* 0x0000000000007941 */ /* 0x000fea0003800000 */
.L_x_10623:
[----:B------:R-:W-:Y:S01]  /*1f10*/  BSSY B0, `(.L_x_10626) ;  /* 0x0000018000007945 */ /* 0x000fe20003800000 */
[----:B------:R-:W-:Y:S05]  /*1f20*/  @P2 BRA `(.L_x_10627) ;  /* 0x0000016000002947 */ /* 0x000fea0003800000 */
[----:B------:R-:W-:Y:S02]  /*1f30*/  IMAD.MOV.U32 R5, RZ, RZ, 0x1 ;  /* 0x00000001ff057424 */ /* 0x000fe400078e00ff */
[----:B------:R-:W-:-:S05]  /*1f40*/  IMAD.MOV.U32 R13, RZ, RZ, R10 ;  /* 0x000000ffff0d7224 */ /* 0x000fca00078e000a */
.L_x_10628:
[----:B------:R-:W-:Y:S02]  /*1f50*/  LOP3.LUT R16, R13, 0x1, RZ, 0xc0, !PT ;  /* 0x000000010d107812 */ /* 0x000fe400078ec0ff */
[----:B------:R-:W-:Y:S02]  /*1f60*/  PRMT R17, R5, 0x9910, RZ ;  /* 0x0000991005117816 */ /* 0x000fe400000000ff */
[----:B------:R-:W-:Y:S02]  /*1f70*/  ISETP.NE.U32.AND P2, PT, R16, 0x1, PT ;  /* 0x000000011000780c */ /* 0x000fe40003f45070 */
[----:B------:R-:W-:Y:S02]  /*1f80*/  LOP3.LUT R16, R13, 0xffff, RZ, 0xc0, !PT ;  /* 0x0000ffff0d107812 */ /* 0x000fe400078ec0ff */
[----:B------:R-:W-:-:S02]  /*1f90*/  PRMT R21, R14, 0x9910, RZ ;  /* 0x000099100e157816 */ /* 0x000fc400000000ff */
        /* <DEDUP_REMOVED lines=15> */
.L_x_10627:
[----:B------:R-:W-:Y:S05]  /*2090*/  BSYNC B0 ;  /* 0x0000000000007941 */ /* 0x000fea0003800000 */
.L_x_10626:
[----:B------:R-:W-:Y:S01]  /*20a0*/  BSSY B0, `(.L_x_10629) ;  /* 0x0000018000007945 */ /* 0x000fe20003800000 */
[----:B------:R-:W-:Y:S05]  /*20b0*/  @P1 BRA `(.L_x_10630) ;  /* 0x0000016000001947 */ /* 0x000fea0003800000 */
[----:B------:R-:W-:Y:S02]  /*20c0*/  IMAD.MOV.U32 R4, RZ, RZ, 0x1 ;  /* 0x00000001ff047424 */ /* 0x000fe400078e00ff */
[----:B------:R-:W-:-:S05]  /*20d0*/  IMAD.MOV.U32 R13, RZ, RZ, R10 ;  /* 0x000000ffff0d7224 */ /* 0x000fca00078e000a */
.L_x_10631:
        /* <DEDUP_REMOVED lines=20> */
.L_x_10630:
[----:B------:R-:W-:Y:S05]  /*2220*/  BSYNC B0 ;  /* 0x0000000000007941 */ /* 0x000fea0003800000 */
.L_x_10629:
[----:B------:R-:W-:Y:S01]  /*2230*/  BSSY B0, `(.L_x_10632) ;  /* 0x0000018000007945 */ /* 0x000fe20003800000 */
[----:B------:R-:W-:Y:S05]  /*2240*/  @P5 BRA `(.L_x_10633) ;  /* 0x0000016000005947 */ /* 0x000fea0003800000 */
[----:B------:R-:W-:Y:S02]  /*2250*/  IMAD.MOV.U32 R3, RZ, RZ, 0x1 ;  /* 0x00000001ff037424 */ /* 0x000fe400078e00ff */
[----:B------:R-:W-:-:S05]  /*2260*/  IMAD.MOV.U32 R13, RZ, RZ, R10 ;  /* 0x000000ffff0d7224 */ /* 0x000fca00078e000a */
.L_x_10634:
        /* <DEDUP_REMOVED lines=20> */
.L_x_10633:
[----:B------:R-:W-:Y:S05]  /*23b0*/  BSYNC B0 ;  /* 0x0000000000007941 */ /* 0x000fea0003800000 */
.L_x_10632:
[----:B------:R-:W-:Y:S01]  /*23c0*/  BSSY B0, `(.L_x_10635) ;  /* 0x0000029000007945 */ /* 0x000fe20003800000 */
[----:B------:R-:W-:Y:S05]  /*23d0*/  @P4 BRA `(.L_x_10636) ;  /* 0x0000027000004947 */ /* 0x000fea0003800000 */
[C---:B------:R-:W-:Y:S02]  /*23e0*/  LOP3.LUT R12, R10.reuse, 0x1, RZ, 0xc0, !PT ;  /* 0x000000010a0c7812 */ /* 0x040fe400078ec0ff */
[----:B------:R-:W-:Y:S02]  /*23f0*/  IADD3 R2, R10, 0x1, RZ ;  /* 0x000000010a027810 */ /* 0x000fe40007ffe0ff */
[----:B------:R-:W-:Y:S01]  /*2400*/  ISETP.NE.U32.AND P1, PT, R12, 0x1, PT ;  /* 0x000000010c00780c */ /* 0x000fe20003f25070 */
[----:B------:R-:W-:Y:S01]  /*2410*/  IMAD.MOV.U32 R12, RZ, RZ, c[0x0][0x168] ;  /* 0x00005a00ff0c7624 */ /* 0x000fe200078e00ff */
[----:B------:R-:W-:Y:S02]  /*2420*/  LOP3.LUT R13, R2, 0xffff, RZ, 0xc0, !PT ;  /* 0x0000ffff020d7812 */ /* 0x000fe400078ec0ff */
[----:B------:R-:W-:-:S02]  /*2430*/  SEL R2, R11, 0x1, !P1 ;  /* 0x000000010b027807 */ /* 0x000fc40004800000 */
[----:B------:R-:W-:Y:S02]  /*2440*/  ISETP.GE.U32.AND P1, PT, R13, 0x3, PT ;  /* 0x000000030d00780c */ /* 0x000fe40003f26070 */
[----:B------:R-:W-:Y:S02]  /*2450*/  PRMT R11, R11, 0x9910, RZ ;  /* 0x000099100b0b7816 */ /* 0x000fe400000000ff */
[----:B------:R-:W-:Y:S02]  /*2460*/  LOP3.LUT R13, R12, 0xffff, RZ, 0xc0, !PT ;  /* 0x0000ffff0c0d7812 */ /* 0x000fe400078ec0ff */
[----:B------:R-:W-:Y:S02]  /*2470*/  PRMT R2, R2, 0x9910, RZ ;  /* 0x0000991002027816 */ /* 0x000fe400000000ff */
[----:B------:R-:W-:Y:S01]  /*2480*/  LEA.HI R13, R13, R10, RZ, 0x11 ;  /* 0x0000000a0d0d7211 */ /* 0x000fe200078f88ff */
[----:B------:R-:W-:-:S04]  /*2490*/  IMAD R10, R11, R11, RZ ;  /* 0x0000000b0b0a7224 */ /* 0x000fc800078e02ff */
[----:B------:R-:W-:Y:S05]  /*24a0*/  @!P1 BRA `(.L_x_10636) ;  /* 0x000001a000009947 */ /* 0x000fea0003800000 */
[----:B------:R-:W-:Y:S02]  /*24b0*/  PRMT R11, R13, 0x9910, RZ ;  /* 0x000099100d0b7816 */ /* 0x000fe400000000ff */
[----:B------:R-:W-:Y:S02]  /*24c0*/  PRMT R12, R10, 0x7610, R12 ;  /* 0x000076100a0c7816 */ /* 0x000fe4000000000c */
[----:B------:R-:W-:-:S04]  /*24d0*/  SHF.R.S32.HI R11, RZ, 0x1, R11 ;  /* 0x00000001ff0b7819 */ /* 0x000fc8000001140b */
[----:B------:R-:W-:-:S04]  /*24e0*/  PRMT R13, R11, 0x7610, R13 ;  /* 0x000076100b0d7816 */ /* 0x000fc8000000000d */
.L_x_10637:
[C---:B------:R-:W-:Y:S02]  /*24f0*/  LOP3.LUT R10, R13.reuse, 0x1, RZ, 0xc0, !PT ;  /* 0x000000010d0a7812 */ /* 0x040fe400078ec0ff */
[----:B------:R-:W-:Y:S02]  /*2500*/  PRMT R14, R2, 0x9910, RZ ;  /* 0x00009910020e7816 */ /* 0x000fe400000000ff */
[----:B------:R-:W-:Y:S02]  /*2510*/  ISETP.NE.U32.AND P1, PT, R10, 0x1, PT ;  /* 0x000000010a00780c */ /* 0x000fe40003f25070 */
[C---:B------:R-:W-:Y:S02]  /*2520*/  LOP3.LUT R10, R13.reuse, 0xffff, RZ, 0xc0, !PT ;  /* 0x0000ffff0d0a7812 */ /* 0x040fe400078ec0ff */
[----:B------:R-:W-:Y:S02]  /*2530*/  SEL R2, R12, 0x1, !P1 ;  /* 0x000000010c027807 */ /* 0x000fe40004800000 */
[----:B------:R-:W-:Y:S01]  /*2540*/  LEA.HI R11, R10, R13, RZ, 0x11 ;  /* 0x0000000d0a0b7211 */ /* 0x000fe200078f88ff */
[----:B------:R-:W-:Y:S01]  /*2550*/  IMAD.MOV.U32 R10, RZ, RZ, R14 ;  /* 0x000000ffff0a7224 */ /* 0x000fe200078e000e */
[----:B------:R-:W-:-:S02]  /*2560*/  IADD3 R13, R13, 0x1, RZ ;  /* 0x000000010d0d7810 */ /* 0x000fc40007ffe0ff */
[----:B------:R-:W-:Y:S02]  /*2570*/  PRMT R2, R2, 0x9910, RZ ;  /* 0x0000991002027816 */ /* 0x000fe400000000ff */
[----:B------:R-:W-:Y:S02]  /*2580*/  LOP3.LUT R13, R13, 0xffff, RZ, 0xc0, !PT ;  /* 0x0000ffff0d0d7812 */ /* 0x000fe400078ec0ff */
[----:B------:R-:W-:Y:S01]  /*2590*/  PRMT R14, R11, 0x9910, RZ ;  /* 0x000099100b0e7816 */ /* 0x000fe200000000ff */
[----:B------:R-:W-:Y:S01]  /*25a0*/  IMAD.MOV.U32 R11, RZ, RZ, R2 ;  /* 0x000000ffff0b7224 */ /* 0x000fe200078e0002 */
[----:B------:R-:W-:Y:S02]  /*25b0*/  ISETP.GE.U32.AND P1, PT, R13, 0x3, PT ;  /* 0x000000030d00780c */ /* 0x000fe40003f26070 */
[----:B------:R-:W-:Y:S01]  /*25c0*/  PRMT R15, R12, 0x9910, RZ ;  /* 0x000099100c0f7816 */ /* 0x000fe200000000ff */
[----:B------:R-:W-:Y:S02]  /*25d0*/  IMAD.MOV.U32 R2, RZ, RZ, R14 ;  /* 0x000000ffff027224 */ /* 0x000fe400078e000e */
[----:B------:R-:W-:-:S02]  /*25e0*/  IMAD R10, R10, R11, RZ ;  /* 0x0000000b0a0a7224 */ /* 0x000fc400078e02ff */
[----:B------:R-:W-:Y:S01]  /*25f0*/  IMAD.MOV.U32 R12, RZ, RZ, R15 ;  /* 0x000000ffff0c7224 */ /* 0x000fe200078e000f */
[----:B------:R-:W-:-:S03]  /*2600*/  SHF.R.S32.HI R2, RZ, 0x1, R2 ;  /* 0x00000001ff027819 */ /* 0x000fc60000011402 */
[----:B------:R-:W-:Y:S01]  /*2610*/  IMAD R12, R12, R12, RZ ;  /* 0x0000000c0c0c7224 */ /* 0x000fe200078e02ff */
[----:B------:R-:W-:Y:S02]  /*2620*/  PRMT R13, R2, 0x7610, R13 ;  /* 0x00007610020d7816 */ /* 0x000fe4000000000d */
[----:B------:R-:W-:Y:S01]  /*2630*/  PRMT R2, R10, 0x7610, R2 ;  /* 0x000076100a027816 */ /* 0x000fe20000000002 */
[----:B------:R-:W-:Y:S05]  /*2640*/  @P1 BRA `(.L_x_10637) ;  /* 0xfffffea000001947 */ /* 0x000fea000383ffff */
.L_x_10636:
[----:B------:R-:W-:Y:S05]  /*2650*/  BSYNC B0 ;  /* 0x0000000000007941 */ /* 0x000fea0003800000 */
.L_x_10635:
[----:B------:R-:W-:Y:S05]  /*2660*/  BRA `(.L_x_10613) ;  /* 0x0000062000007947 */ /* 0x000fea0003800000 */
.L_x_10612:
[C---:B0-----:R-:W-:Y:S01]  /*2670*/  IADD3 R3, R19.reuse, 0x80, RZ ;  /* 0x0000008013037810 */ /* 0x041fe20007ffe0ff */
[----:B------:R-:W-:Y:S01]  /*2680*/  BSSY B0, `(.L_x_10638) ;  /* 0x0000017000007945 */ /* 0x000fe20003800000 */
[----:B------:R-:W-:Y:S02]  /*2690*/  LOP3.LUT R10, R10, 0x1, RZ, 0xc0, !PT ;  /* 0x000000010a0a7812 */ /* 0x000fe400078ec0ff */
[----:B------:R-:W-:Y:S02]  /*26a0*/  IADD3 R5, R19, 0x100, RZ ;  /* 0x0000010013057810 */ /* 0x000fe40007ffe0ff */
[----:B------:R-:W-:-:S02]  /*26b0*/  ISETP.GE.AND P6, PT, R3, R18, PT ;  /* 0x000000120300720c */ /* 0x000fc40003fc6270 */
[----:B------:R-:W-:Y:S01]  /*26c0*/  ISETP.NE.U32.AND P1, PT, R10, 0x1, PT ;  /* 0x000000010a00780c */ /* 0x000fe20003f25070 */
[----:B------:R-:W-:Y:S01]  /*26d0*/  IMAD.MOV.U32 R10, RZ, RZ, 0x1 ;  /* 0x00000001ff0a7424 */ /* 0x000fe200078e00ff */
[-C--:B------:R-:W-:Y:S02]  /*26e0*/  ISETP.GE.AND P5, PT, R5, R18.reuse, PT ;  /* 0x000000120500720c */ /* 0x080fe40003fa6270 */
[C---:B------:R-:W-:Y:S02]  /*26f0*/  IADD3 R3, R19.reuse, 0x200, RZ ;  /* 0x0000020013037810 */ /* 0x040fe40007ffe0ff */
[C---:B------:R-:W-:Y:S02]  /*2700*/  IADD3 R7, R19.reuse, 0x180, RZ ;  /* 0x0000018013077810 */ /* 0x040fe40007ffe0ff */
[----:B------:R-:W-:Y:S02]  /*2710*/  IADD3 R5, R19, 0x280, RZ ;  /* 0x0000028013057810 */ /* 0x000fe40007ffe0ff */
[----:B------:R-:W-:-:S02]  /*2720*/  ISETP.GE.AND P3, PT, R3, R18, PT ;  /* 0x000000120300720c */ /* 0x000fc40003f66270 */
[-C--:B------:R-:W-:Y:S02]  /*2730*/  ISETP.GE.AND P4, PT, R7, R18.reuse, PT ;  /* 0x000000120700720c */ /* 0x080fe40003f86270 */
[----:B------:R-:W-:Y:S02]  /*2740*/  ISETP.GE.AND P2, PT, R5, R18, PT ;  /* 0x000000120500720c */ /* 0x000fe40003f46270 */
[----:B------:R-:W-:Y:S02]  /*2750*/  IADD3 R3, R19, 0x300, RZ ;  /* 0x0000030013037810 */ /* 0x000fe40007ffe0ff */
        /* <DEDUP_REMOVED lines=9> */
.L_x_10639:
[----:B------:R-:W-:Y:S05]  /*27f0*/  BSYNC B0 ;  /* 0x0000000000007941 */ /* 0x000fea0003800000 */
.L_x_10638:
[----:B------:R-:W-:Y:S01]  /*2800*/  BSSY B0, `(.L_x_10640) ;  /* 0x000000b000007945 */ /* 0x000fe20003800000 */
[----:B------:R-:W-:Y:S02]  /*2810*/  ISETP.GE.AND P1, PT, R3, R18, PT ;  /* 0x000000120300720c */ /* 0x000fe40003f26270 */
[----:B------:R-:W-:Y:S01]  /*2820*/  IADD3 R3, R19, 0x380, RZ ;  /* 0x0000038013037810 */ /* 0x000fe20007ffe0ff */
        /* <DEDUP_REMOVED lines=8> */
.L_x_10641:
[----:B------:R-:W-:Y:S05]  /*28b0*/  BSYNC B0 ;  /* 0x0000000000007941 */ /* 0x000fea0003800000 */
.L_x_10640:
[----:B------:R-:W-:Y:S01]  /*28c0*/  BSSY B0, `(.L_x_10642) ;  /* 0x000000a000007945 */ /* 0x000fe20003800000 */
[----:B------:R-:W-:Y:S01]  /*28d0*/  ISETP.GE.AND P6, PT, R3, R18, PT ;  /* 0x000000120300720c */ /* 0x000fe20003fc6270 */
[----:B------:R-:W-:Y:S07]  /*28e0*/  @P5 BRA `(.L_x_10643) ;  /* 0x0000007000005947 */ /* 0x000fee0003800000 */
[----:B-----5:R-:W-:Y:S01]  /*28f0*/  PRMT R2, R16, 0x9910, RZ ;  /* 0x0000991010027816 */ /* 0x020fe200000000ff */
[----:B------:R-:W-:-:S03]  /*2900*/  IMAD.MOV.U32 R7, RZ, RZ, 0x1 ;  /* 0x00000001ff077424 */ /* 0x000fc600078e00ff */
[----:B------:R-:W-:-:S13]  /*2910*/  ISETP.NE.AND P5, PT, R2, 0x1, PT ;  /* 0x000000010200780c */ /* 0x000fda0003fa5270 */
[----:B------:R-:W-:Y:S05]  /*2920*/  @!P5 BRA `(.L_x_10643) ;  /* 0x000000300000d947 */ /* 0x000fea0003800000 */
[----:B------:R-:W-:Y:S02]  /*2930*/  ISETP.NE.AND P5, PT, R2, -0x1, PT ;  /* 0xffffffff0200780c */ /* 0x000fe40003fa5270 */
[----:B------:R-:W-:-:S11]  /*2940*/  PRMT R7, R10, 0x7610, R7 ;  /* 0x000076100a077816 */ /* 0x000fd60000000007 */
[----:B------:R-:W-:Y:S02]  /*2950*/  @P5 PRMT R7, RZ, 0x7610, R7 ;  /* 0x00007610ff075816 */ /* 0x000fe40000000007 */
.L_x_10643:
[----:B------:R-:W-:Y:S05]  /*2960*/  BSYNC B0 ;  /* 0x0000000000007941 */ /* 0x000fea0003800000 */
.L_x_10642:
        /* <DEDUP_REMOVED lines=9> */
.L_x_10645:
[----:B------:R-:W-:Y:S05]  /*2a00*/  BSYNC B0 ;  /* 0x0000000000007941 */ /* 0x000fea0003800000 */
.L_x_10644:
        /* <DEDUP_REMOVED lines=9> */
.L_x_10647:
[----:B------:R-:W-:Y:S05]  /*2aa0*/  BSYNC B0 ;  /* 0x0000000000007941 */ /* 0x000fea0003800000 */
.L_x_10646:
        /* <DEDUP_REMOVED lines=9> */
.L_x_10649:
[----:B------:R-:W-:Y:S05]  /*2b40*/  BSYNC B0 ;  /* 0x0000000000007941 */ /* 0x000fea0003800000 */
.L_x_10648:
        /* <DEDUP_REMOVED lines=9> */
.L_x_10651:
[----:B------:R-:W-:Y:S05]  /*2be0*/  BSYNC B0 ;  /* 0x0000000000007941 */ /* 0x000fea0003800000 */
.L_x_10650:
        /* <DEDUP_REMOVED lines=9> */
.L_x_10652:
[----:B------:R-:W-:Y:S05]  /*2c80*/  BSYNC B0 ;  /* 0x0000000000007941 */ /* 0x000fea0003800000 */
.L_x_10613:
[----:B------:R-:W-:Y:S01]  /*2c90*/  @!P0 IMAD.IADD R10, R0, 0x1, R19 ;  /* 0x00000001000a8824 */ /* 0x000fe200078e0213 */
[----:B------:R-:W-:Y:S01]  /*2ca0*/  @!P0 IADD3 R19, R19, 0x80, RZ ;  /* 0x0000008013138810 */ /* 0x000fe20007ffe0ff */
[----:B-----5:R-:W-:Y:S01]  /*2cb0*/  @!P0 IMAD.MOV.U32 R11, RZ, RZ, 0x2 ;  /* 0x00000002ff0b8424 */ /* 0x020fe200078e00ff */
[----:B------:R-:W-:Y:S01]  /*2cc0*/  BSSY B0, `(.L_x_10653) ;  /* 0x000002f000007945 */ /* 0x000fe20003800000 */
[----:B------:R-:W-:Y:S02]  /*2cd0*/  BSSY B1, `(.L_x_10654) ;  /* 0x0000027000017945 */ /* 0x000fe40003800000 */
[----:B------:R-:W-:-:S05]  /*2ce0*/  @!P0 IMAD.WIDE.U32 R10, R10, R11, c[0x0][0x178] ;  /* 0x00005e000a0a8625 */ /* 0x000fca00078e000b */
[----:B------:R0:W-:Y:S01]  /*2cf0*/  @!P0 STG.E.U16 [R10.64], R9 ;  /* 0x000000090a008986 */ /* 0x0001e2000c101504 */
[----:B------:R-:W-:-:S13]  /*2d00*/  ISETP.GE.AND P0, PT, R19, R18, PT ;  /* 0x000000121300720c */ /* 0x000fda0003f06270 */
[----:B------:R-:W-:Y:S05]  /*2d10*/  @P0 BRA `(.L_x_10655) ;  /* 0x000000c000000947 */ /* 0x000fea0003800000 */
[----:B0-----:R-:W-:Y:S01]  /*2d20*/  IMAD.IADD R10, R0, 0x1, R19 ;  /* 0x00000001000a7824 */ /* 0x001fe200078e0213 */
        /* <DEDUP_REMOVED lines=11> */
.L_x_10655:
[----:B0-----:R-:W-:-:S13]  /*2de0*/  ISETP.GE.AND P0, PT, R19, R18, PT ;  /* 0x000000121300720c */ /* 0x001fda0003f06270 */
[----:B------:R-:W-:Y:S05]  /*2df0*/  @P0 BRA `(.L_x_10657) ;  /* 0x000000c000000947 */ /* 0x000fea0003800000 */
[----:B------:R-:W-:Y:S01]  /*2e00*/  IMAD.IADD R8, R0, 0x1, R19 ;  /* 0x0000000100087824 */ /* 0x000fe200078e0213 */
[----:B------:R-:W-:Y:S01]  /*2e10*/  IADD3 R19, R19, 0x80, RZ ;  /* 0x0000008013137810 */ /* 0x000fe20007ffe0ff */
[----:B------:R-:W-:-:S04]  /*2e20*/  IMAD.MOV.U32 R9, RZ, RZ, 0x2 ;  /* 0x00000002ff097424 */ /* 0x000fc800078e00ff */
[----:B------:R-:W-:-:S05]  /*2e30*/  IMAD.WIDE.U32 R8, R8, R9, c[0x0][0x178] ;  /* 0x00005e0008087625 */ /* 0x000fca00078e0009 */
[----:B------:R0:W-:Y:S02]  /*2e40*/  STG.E.U16 [R8.64], R6 ;  /* 0x0000000608007986 */ /* 0x0001e4000c101504 */
.L_x_10656:
[----:B------:R-:W-:-:S13]  /*2e50*/  ISETP.GE.AND P0, PT, R19, R18, PT ;  /* 0x000000121300720c */ /* 0x000fda0003f06270 */
[----:B------:R-:W-:Y:S05]  /*2e60*/  @P0 BRA `(.L_x_10658) ;  /* 0x000000d000000947 */ /* 0x000fea0003800000 */
[----:B0-----:R-:W-:Y:S01]  /*2e70*/  IMAD.IADD R6, R0, 0x1, R19 ;  /* 0x0000000100067824 */ /* 0x001fe200078e0213 */
[----:B------:R-:W-:Y:S01]  /*2e80*/  IADD3 R19, R19, 0x80, RZ ;  /* 0x0000008013137810 */ /* 0x000fe20007ffe0ff */
[----:B------:R-:W-:-:S04]  /*2e90*/  IMAD.MOV.U32 R7, RZ, RZ, 0x2 ;  /* 0x00000002ff077424 */ /* 0x000fc800078e00ff */
[----:B------:R-:W-:-:S05]  /*2ea0*/  IMAD.WIDE.U32 R6, R6, R7, c[0x0][0x178] ;  /* 0x00005e0006067625 */ /* 0x000fca00078e0007 */
[----:B------:R0:W-:Y:S02]  /*2eb0*/  STG.E.U16 [R6.64], R5 ;  /* 0x0000000506007986 */ /* 0x0001e4000c101504 */
.L_x_10657:
        /* <DEDUP_REMOVED lines=8> */
.L_x_10658:
[----:B------:R-:W-:Y:S05]  /*2f40*/  BSYNC B1 ;  /* 0x0000000000017941 */ /* 0x000fea0003800000 */
.L_x_10654:
[----:B------:R-:W-:-:S13]  /*2f50*/  ISETP.GE.AND P0, PT, R19, R18, PT ;  /* 0x000000121300720c */ /* 0x000fda0003f06270 */
[----:B0-----:R-:W-:Y:S01]  /*2f60*/  @!P0 IMAD.IADD R4, R0, 0x1, R19 ;  /* 0x0000000100048824 */ /* 0x001fe200078e0213 */
[----:B------:R-:W-:Y:S01]  /*2f70*/  @!P0 IADD3 R19, R19, 0x80, RZ ;  /* 0x0000008013138810 */ /* 0x000fe20007ffe0ff */
[----:B------:R-:W-:-:S04]  /*2f80*/  @!P0 IMAD.MOV.U32 R5, RZ, RZ, 0x2 ;  /* 0x00000002ff058424 */ /* 0x000fc800078e00ff */
[----:B------:R-:W-:-:S05]  /*2f90*/  @!P0 IMAD.WIDE.U32 R4, R4, R5, c[0x0][0x178] ;  /* 0x00005e0004048625 */ /* 0x000fca00078e0005 */
[----:B------:R0:W-:Y:S02]  /*2fa0*/  @!P0 STG.E.U16 [R4.64], R3 ;  /* 0x0000000304008986 */ /* 0x0001e4000c101504 */
.L_x_10659:
[----:B------:R-:W-:Y:S05]  /*2fb0*/  BSYNC B0 ;  /* 0x0000000000007941 */ /* 0x000fea0003800000 */
.L_x_10653:
[----:B------:R-:W-:Y:S01]  /*2fc0*/  WARPSYNC 0xffffffff ;  /* 0xffffffff00007948 */ /* 0x000fe20003800000 */
[----:B------:R-:W-:-:S13]  /*2fd0*/  ISETP.GE.AND P0, PT, R19, R18, PT ;  /* 0x000000121300720c */ /* 0x000fda0003f06270 */
[----:B------:R-:W-:Y:S05]  /*2fe0*/  @P0 EXIT ;  /* 0x000000000000094d */ /* 0x000fea0003800000 */
[----:B0-----:R-:W-:Y:S02]  /*2ff0*/  IMAD.IADD R4, R0, 0x1, R19 ;  /* 0x0000000100047824 */ /* 0x001fe400078e0213 */
[----:B------:R-:W-:-:S04]  /*3000*/  IMAD.MOV.U32 R5, RZ, RZ, 0x2 ;  /* 0x00000002ff057424 */ /* 0x000fc800078e00ff */
[----:B------:R-:W-:-:S05]  /*3010*/  IMAD.WIDE.U32 R4, R4, R5, c[0x0][0x178] ;  /* 0x00005e0004047625 */ /* 0x000fca00078e0005 */
[----:B------:R-:W-:Y:S01]  /*3020*/  STG.E.U16 [R4.64], R2 ;  /* 0x0000000204007986 */ /* 0x000fe2000c101504 */
[----:B------:R-:W-:Y:S05]  /*3030*/  EXIT ;  /* 0x000000000000794d */ /* 0x000fea0003800000 */
.L_x_10660:
        /* <DEDUP_REMOVED lines=12> */
.L_x_61713:


//--------------------- .text._ZN2at6native29vectorized_elementwise_kernelILi4EZNS0_50_GLOBAL__N__2680c7bb_12_PowKernel_cu_b2145a98_318429pow_tensor_scalar_kernel_implIssEEvRNS_18TensorIteratorBaseET0_EUlsE2_St5arrayIPcLm2EEEEviS6_T1_ --------------------------
	.section	.text._ZN2at6native29vectorized_elementwise_kernelILi4EZNS0_50_GLOBAL__N__2680c7bb_12_PowKernel_cu_b2145a98_318429pow_tensor_scalar_kernel_implIssEEvRNS_18TensorIteratorBaseET0_EUlsE2_St5arrayIPcLm2EEEEviS6_T1_,"ax",@progbits
	.sectioninfo	@"SHI_REGISTERS=30"
	.align	128
        .global         _ZN2at6native29vectorized_elementwise_kernelILi4EZNS0_50_GLOBAL__N__2680c7bb_12_PowKernel_cu_b2145a98_318429pow_tensor_scalar_kernel_implIssEEvRNS_18TensorIteratorBaseET0_EUlsE2_St5arrayIPcLm2EEEEviS6_T1_
        .type           _ZN2at6native29vectorized_elementwise_kernelILi4EZNS0_50_GLOBAL__N__2680c7bb_12_PowKernel_cu_b2145a98_318429pow_tensor_scalar_kernel_implIssEEvRNS_18TensorIteratorBaseET0_EUlsE2_St5arrayIPcLm2EEEEviS6_T1_,@function
        .size           _ZN2at6native29vectorized_elementwise_kernelILi4EZNS0_50_GLOBAL__N__2680c7bb_12_PowKernel_cu_b2145a98_318429pow_tensor_scalar_kernel_implIssEEvRNS_18TensorIteratorBaseET0_EUlsE2_St5arrayIPcLm2EEEEviS6_T1_,(.L_x_61714 - _ZN2at6native29vectorized_elementwise_kernelILi4EZNS0_50_GLOBAL__N__2680c7bb_12_PowKernel_cu_b2145a98_318429pow_tensor_scalar_kernel_implIssEEvRNS_18TensorIteratorBaseET0_EUlsE2_St5arrayIPcLm2EEEEviS6_T1_)
        .other          _ZN2at6native29vectorized_elementwise_kernelILi4EZNS0_50_GLOBAL__N__2680c7bb_12_PowKernel_cu_b2145a98_318429pow_tensor_scalar_kernel_implIssEEvRNS_18TensorIteratorBaseET0_EUlsE2_St5arrayIPcLm2EEEEviS6_T1_,@"STO_CUDA_ENTRY STV_DEFAULT"
_ZN2at6native29vectorized_elementwise_kernelILi4EZNS0_50_GLOBAL__N__2680c7bb_12_PowKernel_cu_b2145a98_318429pow_tensor_scalar_kernel_implIssEEvRNS_18TensorIteratorBaseET0_EUlsE2_St5arrayIPcLm2EEEEviS6_T1_:
.text._ZN2at6native29vectorized_elementwise_kernelILi4EZNS0_50_GLOBAL__N__2680c7bb_12_PowKernel_cu_b2145a98_318429pow_tensor_scalar_kernel_implIssEEvRNS_18TensorIteratorBaseET0_EUlsE2_St5arrayIPcLm2EEEEviS6_T1_:
        /* <DEDUP_REMOVED lines=12> */
[----:B------:R-:W2:Y:S04]  /*00c0*/  LDG.E.64 R6, [R12.64] ;  /* 0x000000040c067981 */ /* 0x000ea8000c1e1b00 */
[----:B------:R-:W3:Y:S01]  /*00d0*/  LDG.E.64 R2, [R12.64+0x400] ;  /* 0x000400040c027981 */ /* 0x000ee2000c1e1b00 */
[----:B------:R-:W-:-:S04]  /*00e0*/  PRMT R14, R10, 0x9910, RZ ;  /* 0x000099100a0e7816 */ /* 0x000fc800000000ff */
[----:B------:R-:W-:Y:S02]  /*00f0*/  ISETP.GE.AND P0, PT, R14, RZ, PT ;  /* 0x000000ff0e00720c */ /* 0x000fe40003f06270 */
[C---:B--2---:R-:W-:Y:S02]  /*0100*/  PRMT R20, R6.reuse, 0x7610, R20 ;  /* 0x0000761006147816 */ /* 0x044fe40000000014 */
[----:B------:R-:W-:Y:S02]  /*0110*/  PRMT R11, R6, 0x7632, R11 ;  /* 0x00007632060b7816 */ /* 0x000fe4000000000b */
[----:B------:R-:W-:Y:S02]  /*0120*/  PRMT R6, R7, 0x7610, R6 ;  /* 0x0000761007067816 */ /* 0x000fe40000000006 */
[C---:B---3--:R-:W-:Y:S02]  /*0130*/  PRMT R9, R2.reuse, 0x7610, R9 ;  /* 0x0000761002097816 */ /* 0x048fe40000000009 */
[----:B------:R-:W-:-:S02]  /*0140*/  PRMT R8, R2, 0x7632, R8 ;  /* 0x0000763202087816 */ /* 0x000fc40000000008 */
[----:B------:R-:W-:Y:S02]  /*0150*/  PRMT R7, R7, 0x7632, R7 ;  /* 0x0000763207077816 */ /* 0x000fe40000000007 */
[----:B------:R-:W-:Y:S01]  /*0160*/  PRMT R2, R3, 0x7610, R2 ;  /* 0x0000761003027816 */ /* 0x000fe20000000002 */
        /* <DEDUP_REMOVED lines=13> */
.L_x_10664:
        /* <DEDUP_REMOVED lines=22> */
.L_x_10665:
[C---:B------:R-:W-:Y:S02]  /*03a0*/  LOP3.LUT R15, R14.reuse, 0x1, RZ, 0xc0, !PT ;  /* 0x000000010e0f7812 */ /* 0x040fe400078ec0ff */
[----:B------:R-:W-:Y:S02]  /*03b0*/  PRMT R16, R13, 0x9910, RZ ;  /* 0x000099100d107816 */ /* 0x000fe400000000ff */
[----:B------:R-:W-:Y:S02]  /*03c0*/  ISETP.NE.U32.AND P0, PT, R15, 0x1, PT ;  /* 0x000000010f00780c */ /* 0x000fe40003f05070 */
[----:B------:R-:W-:Y:S02]  /*03d0*/  LOP3.LUT R15, R14, 0xffff, RZ, 0xc0, !PT ;  /* 0x0000ffff0e0f7812 */ /* 0x000fe400078ec0ff */
[----:B------:R-:W-:-:S02]  /*03e0*/  PRMT R17, R11, 0x9910, RZ ;  /* 0x000099100b117816 */ /* 0x000fc400000000ff */
[----:B------:R-:W-:Y:S02]  /*03f0*/  SEL R11, R11, 0x1, !P0 ;  /* 0x000000010b0b7807 */ /* 0x000fe40004000000 */
[----:B------:R-:W-:Y:S01]  /*0400*/  LEA.HI R13, R15, R14, RZ, 0x11 ;  /* 0x0000000e0f0d7211 */ /* 0x000fe200078f88ff */
[----:B------:R-:W-:Y:S01]  /*0410*/  IMAD.MOV.U32 R15, RZ, RZ, R16 ;  /* 0x000000ffff0f7224 */ /* 0x000fe200078e0010 */
[----:B------:R-:W-:Y:S02]  /*0420*/  IADD3 R14, R14, 0x1, RZ ;  /* 0x000000010e0e7810 */ /* 0x000fe40007ffe0ff */
[----:B------:R-:W-:Y:S01]  /*0430*/  PRMT R16, R11, 0x9910, RZ ;  /* 0x000099100b107816 */ /* 0x000fe200000000ff */
[----:B------:R-:W-:Y:S01]  /*0440*/  IMAD.MOV.U32 R11, RZ, RZ, R17 ;  /* 0x000000ffff0b7224 */ /* 0x000fe200078e0011 */
[----:B------:R-:W-:Y:S02]  /*0450*/  PRMT R17, R13, 0x9910, RZ ;  /* 0x000099100d117816 */ /* 0x000fe400000000ff */
[----:B------:R-:W-:Y:S01]  /*0460*/  LOP3.LUT R13, R14, 0xffff, RZ, 0xc0, !PT ;  /* 0x0000ffff0e0d7812 */ /* 0x000fe200078ec0ff */
[----:B------:R-:W-:-:S02]  /*0470*/  IMAD.MOV.U32 R14, RZ, RZ, R16 ;  /* 0x000000ffff0e7224 */ /* 0x000fc400078e0010 */
        /* <DEDUP_REMOVED lines=8> */
.L_x_10666:
        /* <DEDUP_REMOVED lines=21> */
.L_x_10667:
[----:B------:R-:W-:Y:S02]  /*0650*/  LOP3.LUT R11, R6, 0x1, RZ, 0xc0, !PT ;  /* 0x00000001060b7812 */ /* 0x000fe400078ec0ff */
[----:B------:R-:W-:-:S02]  /*0660*/  PRMT R16, R7, 0x9910, RZ ;  /* 0x0000991007107816 */ /* 0x000fc400000000ff */
[----:B------:R-:W-:Y:S02]  /*0670*/  ISETP.NE.U32.AND P0, PT, R11, 0x1, PT ;  /* 0x000000010b00780c */ /* 0x000fe40003f05070 */
[C---:B------:R-:W-:Y:S02]  /*0680*/  LOP3.LUT R11, R6.reuse, 0xffff, RZ, 0xc0, !PT ;  /* 0x0000ffff060b7812 */ /* 0x040fe400078ec0ff */
        /* <DEDUP_REMOVED lines=16> */
.L_x_10668:
        /* <DEDUP_REMOVED lines=19> */
[----:B------:R-:W-:Y:S02]  /*08c0*/  IMAD.MOV.U32 R17, RZ, RZ, 0x1 ;  /* 0x00000001ff117424 */ /* 0x000fe400078e00ff */
[----:B------:R-:W-:-:S05]  /*08d0*/  IMAD.MOV.U32 R6, RZ, RZ, R10 ;  /* 0x000000ffff067224 */ /* 0x000fca00078e000a */
.L_x_10669:
        /* <DEDUP_REMOVED lines=18> */
[----:B------:R-:W-:Y:S01]  /*0a00*/  IMAD.MOV.U32 R18, RZ, RZ, 0x1 ;  /* 0x00000001ff127424 */ /* 0x000fe200078e00ff */
[----:B------:R-:W-:Y:S01]  /*0a10*/  PRMT R6, R3, 0x7632, R6 ;  /* 0x0000763203067816 */ /* 0x000fe20000000006 */
[----:B------:R-:W-:-:S05]  /*0a20*/  IMAD.MOV.U32 R7, RZ, RZ, R10 ;  /* 0x000000ffff077224 */ /* 0x000fca00078e000a */
.L_x_10670:
        /* <DEDUP_REMOVED lines=36> */
.L_x_10671:
[C---:B------:R-:W-:Y:S02]  /*0c70*/  LOP3.LUT R3, R8.reuse, 0xffff, RZ, 0xc0, !PT ;  /* 0x0000ffff08037812 */ /* 0x040fe400078ec0ff */
[C---:B------:R-:W-:Y:S02]  /*0c80*/  LOP3.LUT R2, R8.reuse, 0x1, RZ, 0xc0, !PT ;  /* 0x0000000108027812 */ /* 0x040fe400078ec0ff */
[----:B------:R-:W-:Y:S02]  /*0c90*/  LEA.HI R6, R3, R8, RZ, 0x11 ;  /* 0x0000000803067211 */ /* 0x000fe400078f88ff */
[----:B------:R-:W-:Y:S02]  /*0ca0*/  IADD3 R8, R8, 0x1, RZ ;  /* 0x0000000108087810 */ /* 0x000fe40007ffe0ff */
[----:B------:R-:W-:Y:S02]  /*0cb0*/  ISETP.NE.U32.AND P0, PT, R2, 0x1, PT ;  /* 0x000000010200780c */ /* 0x000fe40003f05070 */
[----:B------:R-:W-:-:S02]  /*0cc0*/  LOP3.LUT R8, R8, 0xffff, RZ, 0xc0, !PT ;  /* 0x0000ffff08087812 */ /* 0x000fc400078ec0ff */
[----:B------:R-:W-:Y:S02]  /*0cd0*/  SEL R2, R7, 0x1, !P0 ;  /* 0x0000000107027807 */ /* 0x000fe40004000000 */
        /* <DEDUP_REMOVED lines=14> */
.L_x_10662:
[----:B------:R-:W-:Y:S01]  /*0dc0*/  PRMT R14, R20, 0x9910, RZ ;  /* 0x00009910140e7816 */ /* 0x000fe200000000ff */
[----:B------:R-:W-:Y:S01]  /*0dd0*/  BSSY B0, `(.L_x_10672) ;  /* 0x000000e000007945 */ /* 0x000fe20003800000 */
[----:B------:R-:W-:Y:S01]  /*0de0*/  LOP3.LUT R12, R10, 0x1, RZ, 0xc0, !PT ;  /* 0x000000010a0c7812 */ /* 0x000fe200078ec0ff */
[----:B------:R-:W-:Y:S01]  /*0df0*/  IMAD.MOV.U32 R13, RZ, RZ, 0x1 ;  /* 0x00000001ff0d7424 */ /* 0x000fe200078e00ff */
[----:B------:R-:W-:Y:S02]  /*0e00*/  ISETP.NE.AND P0, PT, R14, 0x1, PT ;  /* 0x000000010e00780c */ /* 0x000fe40003f05270 */
[----:B------:R-:W-:Y:S01]  /*0e10*/  PRMT R10, R3, 0xbb32, RZ ;  /* 0x0000bb32030a7816 */ /* 0x000fe200000000ff */
[----:B------:R-:W-:Y:S01]  /*0e20*/  IMAD.MOV.U32 R3, RZ, RZ, 0x1 ;  /* 0x00000001ff037424 */ /* 0x000fe200078e00ff */
[----:B------:R-:W-:Y:S01]  /*0e30*/  ISETP.NE.U32.AND P1, PT, R12, 0x1, PT ;  /* 0x000000010c00780c */ /* 0x000fe20003f25070 */
[----:B------:R-:W-:Y:S01]  /*0e40*/  IMAD.MOV.U32 R12, RZ, RZ, 0x1 ;  /* 0x00000001ff0c7424 */ /* 0x000fe200078e00ff */
[----:B------:R-:W-:-:S02]  /*0e50*/  PRMT R11, R11, 0x9910, RZ ;  /* 0x000099100b0b7816 */ /* 0x000fc400000000ff */
[----:B------:R-:W-:-:S05]  /*0e60*/  SEL R3, R3, 0xffff, P1 ;  /* 0x0000ffff03037807 */ /* 0x000fca0000800000 */
[----:B------:R-:W-:Y:S05]  /*0e70*/  @!P0 BRA `(.L_x_10673) ;  /* 0x0000003000008947 */ /* 0x000fea0003800000 */
[----:B------:R-:W-:Y:S02]  /*0e80*/  ISETP.NE.AND P0, PT, R14, -0x1, PT ;  /* 0xffffffff0e00780c */ /* 0x000fe40003f05270 */
[----:B------:R-:W-:-:S11]  /*0e90*/  PRMT R12, R3, 0x7610, R12 ;  /* 0x00007610030c7816 */ /* 0x000fd6000000000c */
[----:B------:R-:W-:Y:S02]  /*0ea0*/  @P0 PRMT R12, RZ, 0x7610, R12 ;  /* 0x00007610ff0c0816 */ /* 0x000fe4000000000c */
.L_x_10673:
[----:B------:R-:W-:Y:S05]  /*0eb0*/  BSYNC B0 ;  /* 0x0000000000007941 */ /* 0x000fea0003800000 */
.L_x_10672:
[----:B------:R-:W-:Y:S01]  /*0ec0*/  PRMT R15, R2, 0x9910, RZ ;  /* 0x00009910020f7816 */ /* 0x000fe200000000ff */
[----:B------:R-:W-:Y:S01]  /*0ed0*/  IMAD.MOV.U32 R2, RZ, RZ, R11 ;  /* 0x000000ffff027224 */ /* 0x000fe200078e000b */
[----:B------:R-:W-:Y:S01]  /*0ee0*/  PRMT R9, R9, 0x9910, RZ ;  /* 0x0000991009097816 */ /* 0x000fe200000000ff */
[----:B------:R-:W-:Y:S01]  /*0ef0*/  BSSY B0, `(.L_x_10674) ;  /* 0x0000012000007945 */ /* 0x000fe20003800000 */
[----:B------:R-:W-:Y:S01]  /*0f00*/  PRMT R14, R8, 0x9910, RZ ;  /* 0x00009910080e7816 */ /* 0x000fe200000000ff */
[----:B------:R-:W-:Y:S01]  /*0f10*/  IMAD.MOV.U32 R11, RZ, RZ, R15 ;  /* 0x000000ffff0b7224 */ /* 0x000fe200078e000f */
[----:B------:R-:W-:Y:S01]  /*0f20*/  ISETP.NE.AND P6, PT, R2, 0x1, PT ;  /* 0x000000010200780c */ /* 0x000fe20003fc5270 */
[----:B------:R-:W-:Y:S01]  /*0f30*/  IMAD.MOV.U32 R8, RZ, RZ, R9 ;  /* 0x000000ffff087224 */ /* 0x000fe200078e0009 */
[----:B------:R-:W-:Y:S01]  /*0f40*/  PRMT R6, R6, 0x9910, RZ ;  /* 0x0000991006067816 */ /* 0x000fe200000000ff */
[----:B------:R-:W-:Y:S01]  /*0f50*/  IMAD.MOV.U32 R9, RZ, RZ, R14 ;  /* 0x000000ffff097224 */ /* 0x000fe200078e000e */
        /* <DEDUP_REMOVED lines=11> */
.L_x_10675:
[----:B------:R-:W-:Y:S05]  /*1010*/  BSYNC B0 ;  /* 0x0000000000007941 */ /* 0x000fea0003800000 */
.L_x_10674:
        /* <DEDUP_REMOVED lines=9> */
.L_x_10677:
[----:B------:R-:W-:Y:S05]  /*10b0*/  BSYNC B0 ;  /* 0x0000000000007941 */ /* 0x000fea0003800000 */
.L_x_10676:
[----:B------:R-:W-:Y:S01]  /*10c0*/  BSSY B0, `(.L_x_10678) ;  /* 0x0000005000007945 */ /* 0x000fe20003800000 */
[----:B------:R-:W-:Y:S05]  /*10d0*/  @!P1 BRA `(.L_x_10679) ;  /* 0x0000003000009947 */ /* 0x000fea0003800000 */
[----:B------:R-:W-:Y:S02]  /*10e0*/  ISETP.NE.AND P0, PT, R7, -0x1, PT ;  /* 0xffffffff0700780c */ /* 0x000fe40003f05270 */
[----:B------:R-:W-:-:S11]  /*10f0*/  PRMT R15, R3, 0x7610, R15 ;  /* 0x00007610030f7816 */ /* 0x000fd6000000000f */
[----:B------:R-:W-:Y:S02]  /*1100*/  @P0 PRMT R15, RZ, 0x7610, R15 ;  /* 0x00007610ff0f0816 */ /* 0x000fe4000000000f */
.L_x_10679:
[----:B------:R-:W-:Y:S05]  /*1110*/  BSYNC B0 ;  /* 0x0000000000007941 */ /* 0x000fea0003800000 */
.L_x_10678:
[----:B------:R-:W-:Y:S01]  /*1120*/  BSSY B0, `(.L_x_10680) ;  /* 0x0000006000007945 */ /* 0x000fe20003800000 */
[----:B------:R-:W-:Y:S01]  /*1130*/  IMAD.MOV.U32 R18, RZ, RZ, 0x1 ;  /* 0x00000001ff127424 */ /* 0x000fe200078e00ff */
[----:B------:R-:W-:Y:S05]  /*1140*/  @!P2 BRA `(.L_x_10681) ;  /* 0x000000300000a947 */ /* 0x000fea0003800000 */
[----:B------:R-:W-:Y:S02]  /*1150*/  ISETP.NE.AND P0, PT, R8, -0x1, PT ;  /* 0xffffffff0800780c */ /* 0x000fe40003f05270 */
[----:B------:R-:W-:-:S11]  /*1160*/  PRMT R16, R3, 0x7610, R16 ;  /* 0x0000761003107816 */ /* 0x000fd60000000010 */
[----:B------:R-:W-:Y:S02]  /*1170*/  @P0 PRMT R16, RZ, 0x7610, R16 ;  /* 0x00007610ff100816 */ /* 0x000fe40000000010 */
.L_x_10681:
[----:B------:R-:W-:Y:S05]  /*1180*/  BSYNC B0 ;  /* 0x0000000000007941 */ /* 0x000fea0003800000 */
.L_x_10680:
[----:B------:R-:W-:Y:S01]  /*1190*/  BSSY B0, `(.L_x_10682) ;  /* 0x0000005000007945 */ /* 0x000fe20003800000 */
[----:B------:R-:W-:Y:S05]  /*11a0*/  @!P3 BRA `(.L_x_10683) ;  /* 0x000000300000b947 */ /* 0x000fea0003800000 */
[----:B------:R-:W-:Y:S02]  /*11b0*/  ISETP.NE.AND P0, PT, R9, -0x1, PT ;  /* 0xffffffff0900780c */ /* 0x000fe40003f05270 */
[----:B------:R-:W-:-:S11]  /*11c0*/  PRMT R17, R3, 0x7610, R17 ;  /* 0x0000761003117816 */ /* 0x000fd60000000011 */
[----:B------:R-:W-:Y:S02]  /*11d0*/  @P0 PRMT R17, RZ, 0x7610, R17 ;  /* 0x00007610ff110816 */ /* 0x000fe40000000011 */
.L_x_10683:
[----:B------:R-:W-:Y:S05]  /*11e0*/  BSYNC B0 ;  /* 0x0000000000007941 */ /* 0x000fea0003800000 */
.L_x_10682:
[----:B------:R-:W-:Y:S01]  /*11f0*/  BSSY B0, `(.L_x_10684) ;  /* 0x0000006000007945 */ /* 0x000fe20003800000 */
[----:B------:R-:W-:Y:S01]  /*1200*/  IMAD.MOV.U32 R19, RZ, RZ, 0x1 ;  /* 0x00000001ff137424 */ /* 0x000fe200078e00ff */
[----:B------:R-:W-:Y:S05]  /*1210*/  @!P4 BRA `(.L_x_10685) ;  /* 0x000000300000c947 */ /* 0x000fea0003800000 */
[----:B------:R-:W-:Y:S02]  /*1220*/  ISETP.NE.AND P0, PT, R11, -0x1, PT ;  /* 0xffffffff0b00780c */ /* 0x000fe40003f05270 */
[----:B------:R-:W-:-:S11]  /*1230*/  PRMT R18, R3, 0x7610, R18 ;  /* 0x0000761003127816 */ /* 0x000fd60000000012 */
[----:B------:R-:W-:Y:S02]  /*1240*/  @P0 PRMT R18, RZ, 0x7610, R18 ;  /* 0x00007610ff120816 */ /* 0x000fe40000000012 */
.L_x_10685:
[----:B------:R-:W-:Y:S05]  /*1250*/  BSYNC B0 ;  /* 0x0000000000007941 */ /* 0x000fea0003800000 */
.L_x_10684:
[----:B------:R-:W-:Y:S01]  /*1260*/  BSSY B0, `(.L_x_10663) ;  /* 0x0000005000007945 */ /* 0x000fe20003800000 */
[----:B------:R-:W-:Y:S05]  /*1270*/  @!P5 BRA `(.L_x_10686) ;  /* 0x000000300000d947 */ /* 0x000fea0003800000 */
[----:B------:R-:W-:Y:S02]  /*1280*/  ISETP.NE.AND P0, PT, R10, -0x1, PT ;  /* 0xffffffff0a00780c */ /* 0x000fe40003f05270 */
[----:B------:R-:W-:-:S11]  /*1290*/  PRMT R19, R3, 0x7610, R19 ;  /* 0x0000761003137816 */ /* 0x000fd60000000013 */
[----:B------:R-:W-:Y:S02]  /*12a0*/  @P0 PRMT R19, RZ, 0x7610, R19 ;  /* 0x00007610ff130816 */ /* 0x000fe40000000013 */
.L_x_10686:
[----:B------:R-:W-:Y:S05]  /*12b0*/  BSYNC B0 ;  /* 0x0000000000007941 */ /* 0x000fea0003800000 */
.L_x_10663:
[----:B------:R-:W-:Y:S01]  /*12c0*/  IMAD.WIDE.U32 R2, R0, R5, c[0x0][0x178] ;  /* 0x00005e0000027625 */ /* 0x000fe200078e0005 */
[----:B------:R-:W-:Y:S02]  /*12d0*/  PRMT R12, R12, 0x5410, R13 ;  /* 0x000054100c0c7816 */ /* 0x000fe4000000000d */
[----:B------:R-:W-:Y:S02]  /*12e0*/  PRMT R16, R16, 0x5410, R17 ;  /* 0x0000541010107816 */ /* 0x000fe40000000011 */
[----:B------:R-:W-:Y:S01]  /*12f0*/  PRMT R13, R14, 0x5410, R15 ;  /* 0x000054100e0d7816 */ /* 0x000fe2000000000f */
[----:B------:R-:W-:Y:S01]  /*1300*/  IMAD.WIDE R2, R4, 0x8, R2 ;  /* 0x0000000804027825 */ /* 0x000fe200078e0202 */
[----:B------:R-:W-:-:S04]  /*1310*/  PRMT R17, R18, 0x5410, R19 ;  /* 0x0000541012117816 */ /* 0x000fc80000000013 */
[----:B------:R-:W-:Y:S04]  /*1320*/  STG.E.64 [R2.64], R12 ;  /* 0x0000000c02007986 */ /* 0x000fe8000c101b04 */
[----:B------:R-:W-:Y:S01]  /*1330*/  STG.E.64 [R2.64+0x400], R16 ;  /* 0x0004001002007986 */ /* 0x000fe2000c101b04 */
[----:B------:R-:W-:Y:S05]  /*1340*/  EXIT ;  /* 0x000000000000794d */ /* 0x000fea0003800000 */
.L_x_10661:
[----:B-1----:R-:W0:Y:S01]  /*1350*/  S2R R19, SR_TID.X ;  /* 0x0000000000137919 */ /* 0x002e220000002100 */
[----:B------:R-:W-:Y:S01]  /*1360*/  BSSY B0, `(.L_x_10687) ;  /* 0x0000015000007945 */ /* 0x000fe20003800000 */
[----:B------:R-:W-:Y:S02]  /*1370*/  PRMT R17, RZ, 0x7610, R17 ;  /* 0x00007610ff117816 */ /* 0x000fe40000000011 */
        /* <DEDUP_REMOVED lines=19> */
.L_x_10688:
[----:B------:R-:W-:Y:S05]  /*14b0*/  BSYNC B0 ;  /* 0x0000000000007941 */ /* 0x000fea0003800000 */
.L_x_10687:
        /* <DEDUP_REMOVED lines=15> */
.L_x_10690:
[----:B------:R-:W-:Y:S05]  /*15b0*/  BSYNC B0 ;  /* 0x0000000000007941 */ /* 0x000fea0003800000 */
.L_x_10689:
        /* <DEDUP_REMOVED lines=48> */
.L_x_10695:
        /* <DEDUP_REMOVED lines=18> */
.L_x_10694:
[----:B------:R-:W-:Y:S05]  /*19e0*/  BSYNC B0 ;  /* 0x0000000000007941 */ /* 0x000fea0003800000 */
.L_x_10693:
[----:B------:R-:W-:Y:S01]  /*19f0*/  BSSY B0, `(.L_x_10696) ;  /* 0x0000018000007945 */ /* 0x000fe20003800000 */
[----:B------:R-:W-:Y:S02]  /*1a00*/  ISETP.GE.AND P1, PT, R21, R18, PT ;  /* 0x000000121500720c */ /* 0x000fe40003f26270 */
[----:B------:R-:W-:Y:S01]  /*1a10*/  IADD3 R21, R19, 0x300, RZ ;  /* 0x0000030013157810 */ /* 0x000fe20007ffe0ff */
[----:B------:R-:W-:Y:S05]  /*1a20*/  @P5 BRA `(.L_x_10697) ;  /* 0x0000014000005947 */ /* 0x000fea0003800000 */
[----:B------:R-:W-:Y:S02]  /*1a30*/  IMAD.MOV.U32 R8, RZ, RZ, 0x1 ;  /* 0x00000001ff087424 */ /* 0x000fe400078e00ff */
[----:B-----5:R-:W-:-:S05]  /*1a40*/  IMAD.MOV.U32 R20, RZ, RZ, R10 ;  /* 0x000000ffff147224 */ /* 0x020fca00078e000a */
.L_x_10698:
        /* <DEDUP_REMOVED lines=18> */
.L_x_10697:
[----:B------:R-:W-:Y:S05]  /*1b70*/  BSYNC B0 ;  /* 0x0000000000007941 */ /* 0x000fea0003800000 */
.L_x_10696:
[----:B------:R-:W-:Y:S01]  /*1b80*/  BSSY B0, `(.L_x_10699) ;  /* 0x000001a000007945 */ /* 0x000fe20003800000 */
[----:B------:R-:W-:Y:S02]  /*1b90*/  ISETP.GE.AND P5, PT, R21, R18, PT ;  /* 0x000000121500720c */ /* 0x000fe40003fa6270 */
[----:B-----5:R-:W-:Y:S01]  /*1ba0*/  IADD3 R13, R19, 0x380, RZ ;  /* 0x00000380130d7810 */ /* 0x020fe20007ffe0ff */
[----:B------:R-:W-:Y:S05]  /*1bb0*/  @P4 BRA `(.L_x_10700) ;  /* 0x0000016000004947 */ /* 0x000fea0003800000 */
[----:B------:R-:W-:Y:S02]  /*1bc0*/  IMAD.MOV.U32 R7, RZ, RZ, 0x1 ;  /* 0x00000001ff077424 */ /* 0x000fe400078e00ff */
[----:B------:R-:W-:-:S05]  /*1bd0*/  IMAD.MOV.U32 R20, RZ, RZ, R10 ;  /* 0x000000ffff147224 */ /* 0x000fca00078e000a */
.L_x_10701:
        /* <DEDUP_REMOVED lines=20> */
.L_x_10700:
[----:B------:R-:W-:Y:S05]  /*1d20*/  BSYNC B0 ;  /* 0x0000000000007941 */ /* 0x000fea0003800000 */
.L_x_10699:
[----:B------:R-:W-:Y:S01]  /*1d30*/  BSSY B0, `(.L_x_10702) ;  /* 0x0000019000007945 */ /* 0x000fe20003800000 */
[----:B------:R-:W-:Y:S01]  /*1d40*/  ISETP.GE.AND P4, PT, R13, R18, PT ;  /* 0x000000120d00720c */ /* 0x000fe20003f86270 */
[----:B------:R-:W-:Y:S07]  /*1d50*/  @P3 BRA `(.L_x_10703) ;  /* 0x0000016000003947 */ /* 0x000fee0003800000 */
[----:B------:R-:W-:Y:S02]  /*1d60*/  IMAD.MOV.U32 R6, RZ, RZ, 0x1 ;  /* 0x00000001ff067424 */ /* 0x000fe400078e00ff */
[----:B------:R-:W-:-:S05]  /*1d70*/  IMAD.MOV.U32 R13, RZ, RZ, R10 ;  /* 0x000000ffff0d7224 */ /* 0x000fca00078e000a */
.L_x_10704:
        /* <DEDUP_REMOVED lines=20> */
.L_x_10703:
[----:B------:R-:W-:Y:S05]  /*1ec0*/  BSYNC B0 ;  /* 0x0000000000007941 */ /* 0x000fea0003800000 */
.L_x_10702:
[----:B------:R-:W-:Y:S01]  /*1ed0*/  BSSY B0, `(.L_x_10705) ;  /* 0x0000018000007945 */ /* 0x000fe20003800000 */
[----:B------:R-:W-:Y:S05]  /*1ee0*/  @P2 BRA `(.L_x_10706) ;  /* 0x0000016000002947 */ /* 0x000fea0003800000 */
[----:B------:R-:W-:Y:S02]  /*1ef0*/  IMAD.MOV.U32 R5, RZ, RZ, 0x1 ;  /* 0x00000001ff057424 */ /* 0x000fe400078e00ff */
[----:B------:R-:W-:-:S05]  /*1f00*/  IMAD.MOV.U32 R13, RZ, RZ, R10 ;  /* 0x000000ffff0d7224 */ /* 0x000fca00078e000a */
.L_x_10707:
        /* <DEDUP_REMOVED lines=20> */
.L_x_10706:
[----:B------:R-:W-:Y:S05]  /*2050*/  BSYNC B0 ;  /* 0x0000000000007941 */ /* 0x000fea0003800000 */
.L_x_10705:
[----:B------:R-:W-:Y:S01]  /*2060*/  BSSY B0, `(.L_x_10708) ;  /* 0x0000018000007945 */ /* 0x000fe20003800000 */
[----:B------:R-:W-:Y:S05]  /*2070*/  @P1 BRA `(.L_x_10709) ;  /* 0x0000016000001947 */ /* 0x000fea0003800000 */
[----:B------:R-:W-:Y:S02]  /*2080*/  IMAD.MOV.U32 R4, RZ, RZ, 0x1 ;  /* 0x00000001ff047424 */ /* 0x000fe400078e00ff */
[----:B------:R-:W-:-:S05]  /*2090*/  IMAD.MOV.U32 R13, RZ, RZ, R10 ;  /* 0x000000ffff0d7224 */ /* 0x000fca00078e000a */
.L_x_10710:
        /* <DEDUP_REMOVED lines=20> */
.L_x_10709:
[----:B------:R-:W-:Y:S05]  /*21e0*/  BSYNC B0 ;  /* 0x0000000000007941 */ /* 0x000fea0003800000 */
.L_x_10708:
[----:B------:R-:W-:Y:S01]  /*21f0*/  BSSY B0, `(.L_x_10711) ;  /* 0x0000018000007945 */ /* 0x000fe20003800000 */
[----:B------:R-:W-:Y:S05]  /*2200*/  @P5 BRA `(.L_x_10712) ;  /* 0x0000016000005947 */ /* 0x000fea0003800000 */
[----:B------:R-:W-:Y:S02]  /*2210*/  IMAD.MOV.U32 R3, RZ, RZ, 0x1 ;  /* 0x00000001ff037424 */ /* 0x000fe400078e00ff */
[----:B------:R-:W-:-:S05]  /*2220*/  IMAD.MOV.U32 R13, RZ, RZ, R10 ;  /* 0x000000ffff0d7224 */ /* 0x000fca00078e000a */
.L_x_10713:
        /* <DEDUP_REMOVED lines=20> */
.L_x_10712:
[----:B------:R-:W-:Y:S05]  /*2370*/  BSYNC B0 ;  /* 0x0000000000007941 */ /* 0x000fea0003800000 */
.L_x_10711:
        /* <DEDUP_REMOVED lines=19> */
.L_x_10716:
        /* <DEDUP_REMOVED lines=22> */
.L_x_10715:
[----:B------:R-:W-:Y:S05]  /*2610*/  BSYNC B0 ;  /* 0x0000000000007941 */ /* 0x000fea0003800000 */
.L_x_10714:
[----:B------:R-:W-:Y:S05]  /*2620*/  BRA `(.L_x_10692) ;  /* 0x0000062000007947 */ /* 0x000fea0003800000 */
.L_x_10691:
        /* <DEDUP_REMOVED lines=24> */
.L_x_10718:
[----:B------:R-:W-:Y:S05]  /*27b0*/  BSYNC B0 ;  /* 0x0000000000007941 */ /* 0x000fea0003800000 */
.L_x_10717:
        /* <DEDUP_REMOVED lines=11> */
.L_x_10720:
[----:B------:R-:W-:Y:S05]  /*2870*/  BSYNC B0 ;  /* 0x0000000000007941 */ /* 0x000fea0003800000 */
.L_x_10719:
        /* <DEDUP_REMOVED lines=10> */
.L_x_10722:
[----:B------:R-:W-:Y:S05]  /*2920*/  BSYNC B0 ;  /* 0x0000000000007941 */ /* 0x000fea0003800000 */
.L_x_10721:
        /* <DEDUP_REMOVED lines=9> */
.L_x_10724:
[----:B------:R-:W-:Y:S05]  /*29c0*/  BSYNC B0 ;  /* 0x0000000000007941 */ /* 0x000fea0003800000 */
.L_x_10723:
        /* <DEDUP_REMOVED lines=9> */
.L_x_10726:
[----:B------:R-:W-:Y:S05]  /*2a60*/  BSYNC B0 ;  /* 0x0000000000007941 */ /* 0x000fea0003800000 */
.L_x_10725:
        /* <DEDUP_REMOVED lines=9> */
.L_x_10728:
[----:B------:R-:W-:Y:S05]  /*2b00*/  BSYNC B0 ;  /* 0x0000000000007941 */ /* 0x000fea0003800000 */
.L_x_10727:
        /* <DEDUP_REMOVED lines=9> */
.L_x_10730:
[----:B------:R-:W-:Y:S05]  /*2ba0*/  BSYNC B0 ;  /* 0x0000000000007941 */ /* 0x000fea0003800000 */
.L_x_10729:
        /* <DEDUP_REMOVED lines=9> */
.L_x_10731:
[----:B------:R-:W-:Y:S05]  /*2c40*/  BSYNC B0 ;  /* 0x0000000000007941 */ /* 0x000fea0003800000 */
.L_x_10692:
        /* <DEDUP_REMOVED lines=21> */
.L_x_10734:
[----:B0-----:R-:W-:-:S13]  /*2da0*/  ISETP.GE.AND P0, PT, R19, R18, PT ;  /* 0x000000121300720c */ /* 0x001fda0003f06270 */
[----:B------:R-:W-:Y:S05]  /*2db0*/  @P0 BRA `(.L_x_10736) ;  /* 0x000000c000000947 */ /* 0x000fea0003800000 */
[----:B------:R-:W-:Y:S01]  /*2dc0*/  IMAD.IADD R8, R0, 0x1, R19 ;  /* 0x0000000100087824 */ /* 0x000fe200078e0213 */
[----:B------:R-:W-:Y:S01]  /*2dd0*/  IADD3 R19, R19, 0x80, RZ ;  /* 0x0000008013137810 */ /* 0x000fe20007ffe0ff */
[----:B------:R-:W-:-:S04]  /*2de0*/  IMAD.MOV.U32 R9, RZ, RZ, 0x2 ;  /* 0x00000002ff097424 */ /* 0x000fc800078e00ff */
[----:B------:R-:W-:-:S05]  /*2df0*/  IMAD.WIDE.U32 R8, R8, R9, c[0x0][0x178] ;  /* 0x00005e0008087625 */ /* 0x000fca00078e0009 */
[----:B------:R0:W-:Y:S02]  /*2e00*/  STG.E.U16 [R8.64], R6 ;  /* 0x0000000608007986 */ /* 0x0001e4000c101504 */
.L_x_10735:
[----:B------:R-:W-:-:S13]  /*2e10*/  ISETP.GE.AND P0, PT, R19, R18, PT ;  /* 0x000000121300720c */ /* 0x000fda0003f06270 */
[----:B------:R-:W-:Y:S05]  /*2e20*/  @P0 BRA `(.L_x_10737) ;  /* 0x000000d000000947 */ /* 0x000fea0003800000 */
[----:B0-----:R-:W-:Y:S01]  /*2e30*/  IMAD.IADD R6, R0, 0x1, R19 ;  /* 0x0000000100067824 */ /* 0x001fe200078e0213 */
[----:B------:R-:W-:Y:S01]  /*2e40*/  IADD3 R19, R19, 0x80, RZ ;  /* 0x0000008013137810 */ /* 0x000fe20007ffe0ff */
[----:B------:R-:W-:-:S04]  /*2e50*/  IMAD.MOV.U32 R7, RZ, RZ, 0x2 ;  /* 0x00000002ff077424 */ /* 0x000fc800078e00ff */
[----:B------:R-:W-:-:S05]  /*2e60*/  IMAD.WIDE.U32 R6, R6, R7, c[0x0][0x178] ;  /* 0x00005e0006067625 */ /* 0x000fca00078e0007 */
[----:B------:R0:W-:Y:S02]  /*2e70*/  STG.E.U16 [R6.64], R5 ;  /* 0x0000000506007986 */ /* 0x0001e4000c101504 */
.L_x_10736:
        /* <DEDUP_REMOVED lines=8> */
.L_x_10737:
[----:B------:R-:W-:Y:S05]  /*2f00*/  BSYNC B1 ;  /* 0x0000000000017941 */ /* 0x000fea0003800000 */
.L_x_10733:
[----:B------:R-:W-:-:S13]  /*2f10*/  ISETP.GE.AND P0, PT, R19, R18, PT ;  /* 0x000000121300720c */ /* 0x000fda0003f06270 */
[----:B0-----:R-:W-:Y:S01]  /*2f20*/  @!P0 IMAD.IADD R4, R0, 0x1, R19 ;  /* 0x0000000100048824 */ /* 0x001fe200078e0213 */
[----:B------:R-:W-:Y:S01]  /*2f30*/  @!P0 IADD3 R19, R19, 0x80, RZ ;  /* 0x0000008013138810 */ /* 0x000fe20007ffe0ff */
[----:B------:R-:W-:-:S04]  /*2f40*/  @!P0 IMAD.MOV.U32 R5, RZ, RZ, 0x2 ;  /* 0x00000002ff058424 */ /* 0x000fc800078e00ff */
[----:B------:R-:W-:-:S05]  /*2f50*/  @!P0 IMAD.WIDE.U32 R4, R4, R5, c[0x0][0x178] ;  /* 0x00005e0004048625 */ /* 0x000fca00078e0005 */
[----:B------:R0:W-:Y:S02]  /*2f60*/  @!P0 STG.E.U16 [R4.64], R3 ;  /* 0x0000000304008986 */ /* 0x0001e4000c101504 */
.L_x_10738:
[----:B------:R-:W-:Y:S05]  /*2f70*/  BSYNC B0 ;  /* 0x0000000000007941 */ /* 0x000fea0003800000 */
.L_x_10732:
        /* <DEDUP_REMOVED lines=8> */
.L_x_10739:
        /* <DEDUP_REMOVED lines=16> */
.L_x_61714:


//--------------------- .text._ZN2at6native29vectorized_elementwise_kernelILi8EZNS0_50_GLOBAL__N__2680c7bb_12_PowKernel_cu_b2145a98_318429pow_tensor_scalar_kernel_implIssEEvRNS_18TensorIteratorBaseET0_EUlsE2_St5arrayIPcLm2EEEEviS6_T1_ --------------------------
	.section	.text._ZN2at6native29vectorized_elementwise_kernelILi8EZNS0_50_GLOBAL__N__2680c7bb_12_PowKernel_cu_b2145a98_318429pow_tensor_scalar_kernel_implIssEEvRNS_18TensorIteratorBaseET0_EUlsE2_St5arrayIPcLm2EEEEviS6_T1_,"ax",@progbits
	.sectioninfo	@"SHI_REGISTERS=4"
	.align	128
        .global         _ZN2at6native29vectorized_elementwise_kernelILi8EZNS0_50_GLOBAL__N__2680c7bb_12_PowKernel_cu_b2145a98_318429pow_tensor_scalar_kernel_implIssEEvRNS_18TensorIteratorBaseET0_EUlsE2_St5arrayIPcLm2EEEEviS6_T1_
        .type           _ZN2at6native29vectorized_elementwise_kernelILi8EZNS0_50_GLOBAL__N__2680c7bb_12_PowKernel_cu_b2145a98_318429pow_tensor_scalar_kernel_implIssEEvRNS_18TensorIteratorBaseET0_EUlsE2_St5arrayIPcLm2EEEEviS6_T1_,@function
        .size           _ZN2at6native29vectorized_elementwise_kernelILi8EZNS0_50_GLOBAL__N__2680c7bb_12_PowKernel_cu_b2145a98_318429pow_tensor_scalar_kernel_implIssEEvRNS_18TensorIteratorBaseET0_EUlsE2_St5arrayIPcLm2EEEEviS6_T1_,(.L_x_61715 - _ZN2at6native29vectorized_elementwise_kernelILi8EZNS0_50_GLOBAL__N__2680c7bb_12_PowKernel_cu_b2145a98_318429pow_tensor_scalar_kernel_implIssEEvRNS_18TensorIteratorBaseET0_EUlsE2_St5arrayIPcLm2EEEEviS6_T1_)
        .other          _ZN2at6native29vectorized_elementwise_kernelILi8EZNS0_50_GLOBAL__N__2680c7bb_12_PowKernel_cu_b2145a98_318429pow_tensor_scalar_kernel_implIssEEvRNS_18TensorIteratorBaseET0_EUlsE2_St5arrayIPcLm2EEEEviS6_T1_,@"STO_CUDA_ENTRY STV_DEFAULT"
_ZN2at6native29vectorized_elementwise_kernelILi8EZNS0_50_GLOBAL__N__2680c7bb_12_PowKernel_cu_b2145a98_318429pow_tensor_scalar_kernel_implIssEEvRNS_18TensorIteratorBaseET0_EUlsE2_St5arrayIPcLm2EEEEviS6_T1_:
.text._ZN2at6native29vectorized_elementwise_kernelILi8EZNS0_50_GLOBAL__N__2680c7bb_12_PowKernel_cu_b2145a98_318429pow_tensor_scalar_kernel_implIssEEvRNS_18TensorIteratorBaseET0_EUlsE2_St5arrayIPcLm2EEEEviS6_T1_:
[----:B------:R-:W-:Y:S02]  /*0000*/  MOV R1, c[0x0][0x28] ;  /* 0x00000a0000017a02 */ /* 0x000fe40000000f00 */
[----:B------:R-:W-:Y:S05]  /*0010*/  EXIT ;  /* 0x000000000000794d */ /* 0x000fea0003800000 */
.L_x_10740:
        /* <DEDUP_REMOVED lines=14> */
.L_x_61715:


//--------------------- .text._ZN2at6native18elementwise_kernelILi128ELi4EZNS0_15gpu_kernel_implIZNS0_50_GLOBAL__N__2680c7bb_12_PowKernel_cu_b2145a98_318429pow_tensor_scalar_kernel_implIssEEvRNS_18TensorIteratorBaseET0_EUlsE1_EEvS6_RKT_EUliE_EEviT1_ --------------------------
	.section	.text._ZN2at6native18elementwise_kernelILi128ELi4EZNS0_15gpu_kernel_implIZNS0_50_GLOBAL__N__2680c7bb_12_PowKernel_cu_b2145a98_318429pow_tensor_scalar_kernel_implIssEEvRNS_18TensorIteratorBaseET0_EUlsE1_EEvS6_RKT_EUliE_EEviT1_,"ax",@progbits
	.sectioninfo	@"SHI_REGISTERS=26"
	.align	128
        .global         _ZN2at6native18elementwise_kernelILi128ELi4EZNS0_15gpu_kernel_implIZNS0_50_GLOBAL__N__2680c7bb_12_PowKernel_cu_b2145a98_318429pow_tensor_scalar_kernel_implIssEEvRNS_18TensorIteratorBaseET0_EUlsE1_EEvS6_RKT_EUliE_EEviT1_
        .type           _ZN2at6native18elementwise_kernelILi128ELi4EZNS0_15gpu_kernel_implIZNS0_50_GLOBAL__N__2680c7bb_12_PowKernel_cu_b2145a98_318429pow_tensor_scalar_kernel_implIssEEvRNS_18TensorIteratorBaseET0_EUlsE1_EEvS6_RKT_EUliE_EEviT1_,@function
        .size           _ZN2at6native18elementwise_kernelILi128ELi4EZNS0_15gpu_kernel_implIZNS0_50_GLOBAL__N__2680c7bb_12_PowKernel_cu_b2145a98_318429pow_tensor_scalar_kernel_implIssEEvRNS_18TensorIteratorBaseET0_EUlsE1_EEvS6_RKT_EUliE_EEviT1_,(.L_x_61513 - _ZN2at6native18elementwise_kernelILi128ELi4EZNS0_15gpu_kernel_implIZNS0_50_GLOBAL__N__2680c7bb_12_PowKernel_cu_b2145a98_318429pow_tensor_scalar_kernel_implIssEEvRNS_18TensorIteratorBaseET0_EUlsE1_EEvS6_RKT_EUliE_EEviT1_)
        .other          _ZN2at6native18elementwise_kernelILi128ELi4EZNS0_15gpu_kernel_implIZNS0_50_GLOBAL__N__2680c7bb_12_PowKernel_cu_b2145a98_318429pow_tensor_scalar_kernel_implIssEEvRNS_18TensorIteratorBaseET0_EUlsE1_EEvS6_RKT_EUliE_EEviT1_,@"STO_CUDA_ENTRY STV_DEFAULT"
_ZN2at6native18elementwise_kernelILi128ELi4EZNS0_15gpu_kernel_implIZNS0_50_GLOBAL__N__2680c7bb_12_PowKernel_cu_b2145a98_318429pow_tensor_scalar_kernel_implIssEEvRNS_18TensorIteratorBaseET0_EUlsE1_EEvS6_RKT_EUliE_EEviT1_:
.text._ZN2at6native18elementwise_kernelILi128ELi4EZNS0_15gpu_kernel_implIZNS0_50_GLOBAL__N__2680c7bb_12_PowKernel_cu_b2145a98_318429pow_tensor_scalar_kernel_implIssEEvRNS_18TensorIteratorBaseET0_EUlsE1_EEvS6_RKT_EUliE_EEviT1_:
        /* <DEDUP_REMOVED lines=236> */
.L_x_10743:
        /* <DEDUP_REMOVED lines=18> */
.L_x_10747:
[----:B------:R0:W5:Y:S01]  /*0fe0*/  LDG.E.U8 R0, [R2.64] ;  /* 0x0000002402007981 */ /* 0x000162000c1e1100 */
[----:B------:R-:W-:Y:S05]  /*0ff0*/  BRA `(.L_x_10749) ;  /* 0x00000d7000007947 */ /* 0x000fea0003800000 */
.L_x_10746:
        /* <DEDUP_REMOVED lines=8> */
.L_x_10751:
[----:B------:R0:W5:Y:S01]  /*1080*/  LDG.E.U16 R0, [R2.64] ;  /* 0x0000002402007981 */ /* 0x000162000c1e1500 */
[----:B------:R-:W-:Y:S05]  /*1090*/  BRA `(.L_x_10749) ;  /* 0x00000cd000007947 */ /* 0x000fea0003800000 */
.L_x_10750:
[----:B------:R0:W5:Y:S01]  /*10a0*/  LDG.E.U16 R0, [R2.64] ;  /* 0x0000002402007981 */ /* 0x000162000c1e1500 */
[----:B------:R-:W-:Y:S05]  /*10b0*/  BRA `(.L_x_10749) ;  /* 0x00000cb000007947 */ /* 0x000fea0003800000 */
.L_x_10745:
        /* <DEDUP_REMOVED lines=9> */
.L_x_10753:
[----:B------:R-:W2:Y:S02]  /*1150*/  LDG.E.U16 R4, [R2.64] ;  /* 0x0000002402047981 */ /* 0x000ea4000c1e1500 */
[----:B--2---:R-:W-:-:S06]  /*1160*/  HADD2.F32 R4, -RZ, R4.H0_H0 ;  /* 0x20000004ff047230 */ /* 0x004fcc0000004100 */
[----:B------:R-:W0:Y:S02]  /*1170*/  F2I.FTZ.TRUNC.NTZ R4, R4 ;  /* 0x0000000400047305 */ /* 0x000e24000021f100 */
[----:B0-----:R-:W-:Y:S01]  /*1180*/  PRMT R0, R4, 0x7610, R0 ;  /* 0x0000761004007816 */ /* 0x001fe20000000000 */
[----:B------:R-:W-:Y:S05]  /*1190*/  BRA `(.L_x_10749) ;  /* 0x00000bd000007947 */ /* 0x000fea0003800000 */
.L_x_10752:
        /* <DEDUP_REMOVED lines=9> */
.L_x_10755:
[----:B------:R-:W2:Y:S02]  /*1230*/  LDG.E.U16 R2, [R2.64] ;  /* 0x0000002402027981 */ /* 0x000ea4000c1e1500 */
[----:B--2---:R-:W-:-:S06]  /*1240*/  HADD2.F32 R4, -RZ, R2.H0_H0 ;  /* 0x20000002ff047230 */ /* 0x004fcc0000004100 */
[----:B------:R-:W0:Y:S02]  /*1250*/  F2I.FTZ.TRUNC.NTZ R4, R4 ;  /* 0x0000000400047305 */ /* 0x000e24000021f100 */
[----:B0-----:R-:W-:Y:S01]  /*1260*/  PRMT R0, R4, 0x7610, R0 ;  /* 0x0000761004007816 */ /* 0x001fe20000000000 */
[----:B------:R-:W-:Y:S05]  /*1270*/  BRA `(.L_x_10749) ;  /* 0x00000af000007947 */ /* 0x000fea0003800000 */
.L_x_10754:
[----:B------:R-:W2:Y:S02]  /*1280*/  LDG.E.64 R2, [R2.64] ;  /* 0x0000002402027981 */ /* 0x000ea4000c1e1b00 */
[----:B--2---:R0:W1:Y:S01]  /*1290*/  F2I.F64.TRUNC R0, R2 ;  /* 0x0000000200007311 */ /* 0x004062000030d100 */
[----:B------:R-:W-:Y:S05]  /*12a0*/  BRA `(.L_x_10749) ;  /* 0x00000ac000007947 */ /* 0x000fea0003800000 */
.L_x_10744:
        /* <DEDUP_REMOVED lines=12> */
.L_x_10758:
[----:B------:R-:W2:Y:S02]  /*1370*/  LDG.E.64 R2, [R2.64] ;  /* 0x0000002402027981 */ /* 0x000ea4000c1e1b00 */
[----:B--2---:R0:W1:Y:S01]  /*1380*/  F2I.F64.TRUNC R0, R2 ;  /* 0x0000000200007311 */ /* 0x004062000030d100 */
[----:B------:R-:W-:Y:S05]  /*1390*/  BRA `(.L_x_10749) ;  /* 0x000009d000007947 */ /* 0x000fea0003800000 */
.L_x_10757:
        /* <DEDUP_REMOVED lines=28> */
.L_x_10760:
        /* <DEDUP_REMOVED lines=15> */
.L_x_10759:
[----:B------:R-:W2:Y:S02]  /*1650*/  LDG.E.U16 R2, [R2.64] ;  /* 0x0000002402027981 */ /* 0x000ea4000c1e1500 */
[----:B--2---:R-:W-:-:S04]  /*1660*/  PRMT R2, RZ, 0x5410, R2 ;  /* 0x00005410ff027816 */ /* 0x004fc80000000002 */
[----:B------:R0:W1:Y:S01]  /*1670*/  F2I.FTZ.TRUNC.NTZ R0, R2 ;  /* 0x0000000200007305 */ /* 0x000062000021f100 */
[----:B------:R-:W-:Y:S05]  /*1680*/  BRA `(.L_x_10749) ;  /* 0x000006e000007947 */ /* 0x000fea0003800000 */
.L_x_10756:
        /* <DEDUP_REMOVED lines=10> */
.L_x_10763:
        /* <DEDUP_REMOVED lines=21> */
.L_x_10767:
[----:B------:R-:W-:Y:S05]  /*1880*/  BSYNC B1 ;  /* 0x0000000000017941 */ /* 0x000fea0003800000 */
.L_x_10766:
[----:B------:R-:W-:Y:S01]  /*1890*/  IMAD.SHL.U32 R2, R2, 0x100000, RZ ;  /* 0x0010000002027824 */ /* 0x000fe200078e00ff */
[----:B------:R-:W-:-:S04]  /*18a0*/  LEA R3, R0, 0x3b800000, 0x17 ;  /* 0x3b80000000037811 */ /* 0x000fc800078eb8ff */
[----:B------:R-:W-:Y:S02]  /*18b0*/  LOP3.LUT R4, R3, R2, R4, 0xfe, !PT ;  /* 0x0000000203047212 */ /* 0x000fe400078efe04 */
.L_x_10765:
[----:B------:R-:W-:Y:S05]  /*18c0*/  BSYNC B0 ;  /* 0x0000000000007941 */ /* 0x000fea0003800000 */
.L_x_10764:
[----:B------:R-:W0:Y:S02]  /*18d0*/  F2I.FTZ.TRUNC.NTZ R4, R4 ;  /* 0x0000000400047305 */ /* 0x000e24000021f100 */
[----:B0-----:R-:W-:Y:S01]  /*18e0*/  PRMT R0, R4, 0x7610, R0 ;  /* 0x0000761004007816 */ /* 0x001fe20000000000 */
[----:B------:R-:W-:Y:S05]  /*18f0*/  BRA `(.L_x_10749) ;  /* 0x0000047000007947 */ /* 0x000fea0003800000 */
.L_x_10762:
        /* <DEDUP_REMOVED lines=21> */
.L_x_10771:
[----:B------:R-:W-:Y:S05]  /*1a50*/  BSYNC B1 ;  /* 0x0000000000017941 */ /* 0x000fea0003800000 */
.L_x_10770:
[----:B------:R-:W-:Y:S01]  /*1a60*/  IMAD.SHL.U32 R2, R2, 0x200000, RZ ;  /* 0x0020000002027824 */ /* 0x000fe200078e00ff */
[----:B------:R-:W-:-:S04]  /*1a70*/  LEA R3, R0, 0x37800000, 0x17 ;  /* 0x3780000000037811 */ /* 0x000fc800078eb8ff */
[----:B------:R-:W-:Y:S02]  /*1a80*/  LOP3.LUT R4, R3, R2, R4, 0xfe, !PT ;  /* 0x0000000203047212 */ /* 0x000fe400078efe04 */
.L_x_10769:
[----:B------:R-:W-:Y:S05]  /*1a90*/  BSYNC B0 ;  /* 0x0000000000007941 */ /* 0x000fea0003800000 */
.L_x_10768:
[----:B------:R-:W0:Y:S02]  /*1aa0*/  F2I.FTZ.TRUNC.NTZ R4, R4 ;  /* 0x0000000400047305 */ /* 0x000e24000021f100 */
[----:B0-----:R-:W-:Y:S01]  /*1ab0*/  PRMT R0, R4, 0x7610, R0 ;  /* 0x0000761004007816 */ /* 0x001fe20000000000 */
[----:B------:R-:W-:Y:S05]  /*1ac0*/  BRA `(.L_x_10749) ;  /* 0x000002a000007947 */ /* 0x000fea0003800000 */
.L_x_10761:
        /* <DEDUP_REMOVED lines=14> */
.L_x_10775:
[----:B------:R-:W-:Y:S05]  /*1bb0*/  BSYNC B0 ;  /* 0x0000000000007941 */ /* 0x000fea0003800000 */
.L_x_10774:
[----:B------:R-:W0:Y:S02]  /*1bc0*/  F2I.FTZ.TRUNC.NTZ R4, R4 ;  /* 0x0000000400047305 */ /* 0x000e24000021f100 */
[----:B0-----:R-:W-:Y:S01]  /*1bd0*/  PRMT R0, R4, 0x7610, R0 ;  /* 0x0000761004007816 */ /* 0x001fe20000000000 */
[----:B------:R-:W-:Y:S05]  /*1be0*/  BRA `(.L_x_10749) ;  /* 0x0000018000007947 */ /* 0x000fea0003800000 */
.L_x_10748:
        /* <DEDUP_REMOVED lines=21> */
.L_x_10773:
[----:B------:R0:W5:Y:S01]  /*1d40*/  LDG.E.U16 R0, [R2.64] ;  /* 0x0000002402007981 */ /* 0x000162000c1e1500 */
[----:B------:R-:W-:Y:S05]  /*1d50*/  BRA `(.L_x_10749) ;  /* 0x0000001000007947 */ /* 0x000fea0003800000 */
.L_x_10772:
[----:B------:R0:W5:Y:S02]  /*1d60*/  LDG.E.U16 R0, [R2.64] ;  /* 0x0000002402007981 */ /* 0x000164000c1e1500 */
.L_x_10749:
[----:B-1---5:R-:W-:Y:S01]  /*1d70*/  PRMT R8, R0, 0x9910, RZ ;  /* 0x0000991000087816 */ /* 0x022fe200000000ff */
[----:B------:R-:W-:Y:S04]  /*1d80*/  BSSY B0, `(.L_x_10776) ;  /* 0x0000010000007945 */ /* 0x000fe80003800000 */
[----:B------:R-:W-:-:S06]  /*1d90*/  IMAD R8, R8, R8, RZ ;  /* 0x0000000808087224 */ /* 0x000fcc00078e02ff */
[----:B------:R-:W1:Y:S08]  /*1da0*/  I2F.F64 R8, R8 ;  /* 0x0000000800087312 */ /* 0x000e700000201c00 */
        /* <DEDUP_REMOVED lines=12> */
[----:B-1----:R-:W-:Y:S05]  /*1e70*/  CALL.REL.NOINC `($__internal_24_$__cuda_sm20_dblrcp_rn_slowpath_v3) ;  /* 0x0000966000007944 */ /* 0x002fea0003c00000 */
.L_x_10777:
[----:B------:R-:W-:Y:S05]  /*1e80*/  BSYNC B0 ;  /* 0x0000000000007941 */ /* 0x000fea0003800000 */
.L_x_10776:
[----:B------:R-:W2:Y:S01]  /*1e90*/  LDC.U8 R2, c[0x0][0x378] ;  /* 0x0000de00ff027b82 */ /* 0x000ea20000000000 */
[----:B-1----:R1:W3:Y:S01]  /*1ea0*/  F2I.F64.TRUNC R5, R4 ;  /* 0x0000000400057311 */ /* 0x0022e2000030d100 */
[----:B--2---:R-:W-:-:S04]  /*1eb0*/  PRMT R0, R2, 0x9910, RZ ;  /* 0x0000991002007816 */ /* 0x004fc800000000ff */
[----:B------:R-:W-:-:S13]  /*1ec0*/  ISETP.GT.AND P0, PT, R0, 0x9, PT ;  /* 0x000000090000780c */ /* 0x000fda0003f04270 */
[----:B------:R-:W-:Y:S05]  /*1ed0*/  @P0 BRA `(.L_x_10778) ;  /* 0x000003a000000947 */ /* 0x000fea0003800000 */
[----:B-1-3--:R-:W-:-:S13]  /*1ee0*/  ISETP.GT.AND P0, PT, R0, 0x4, PT ;  /* 0x000000040000780c */ /* 0x00afda0003f04270 */
        /* <DEDUP_REMOVED lines=9> */
.L_x_10781:
[----:B------:R1:W-:Y:S01]  /*1f80*/  STG.E.U8 [R16.64], R5 ;  /* 0x0000000510007986 */ /* 0x0003e2000c101124 */
[----:B------:R-:W-:Y:S05]  /*1f90*/  BRA `(.L_x_10783) ;  /* 0x00000dc000007947 */ /* 0x000fea0003800000 */
.L_x_10780:
        /* <DEDUP_REMOVED lines=10> */
.L_x_10785:
[----:B------:R-:W-:-:S05]  /*2040*/  PRMT R3, R5, 0x9910, RZ ;  /* 0x0000991005037816 */ /* 0x000fca00000000ff */
[----:B------:R1:W-:Y:S01]  /*2050*/  STG.E [R16.64], R3 ;  /* 0x0000000310007986 */ /* 0x0003e2000c101924 */
[----:B------:R-:W-:Y:S05]  /*2060*/  BRA `(.L_x_10783) ;  /* 0x00000cf000007947 */ /* 0x000fea0003800000 */
.L_x_10784:
[----:B------:R1:W-:Y:S01]  /*2070*/  STG.E.U16 [R16.64], R5 ;  /* 0x0000000510007986 */ /* 0x0003e2000c101524 */
[----:B------:R-:W-:Y:S05]  /*2080*/  BRA `(.L_x_10783) ;  /* 0x00000cd000007947 */ /* 0x000fea0003800000 */
.L_x_10779:
[----:B------:R-:W-:-:S13]  /*2090*/  ISETP.GT.AND P0, PT, R0, 0x6, PT ;  /* 0x000000060000780c */ /* 0x000fda0003f04270 */
[----:B------:R-:W-:Y:S05]  /*20a0*/  @P0 BRA `(.L_x_10786) ;  /* 0x000000b000000947 */ /* 0x000fea0003800000 */
[----:B------:R-:W-:-:S13]  /*20b0*/  ISETP.NE.AND P0, PT, R0, 0x5, PT ;  /* 0x000000050000780c */ /* 0x000fda0003f05270 */
[----:B------:R-:W-:Y:S05]  /*20c0*/  @!P0 BRA `(.L_x_10787) ;  /* 0x0000005000008947 */ /* 0x000fea0003800000 */
[----:B------:R-:W-:-:S13]  /*20d0*/  ISETP.NE.AND P0, PT, R0, 0x6, PT ;  /* 0x000000060000780c */ /* 0x000fda0003f05270 */
[----:B------:R-:W-:Y:S05]  /*20e0*/  @P0 BRA `(.L_x_10782) ;  /* 0x00000ad000000947 */ /* 0x000fea0003800000 */
[----:B------:R-:W1:Y:S02]  /*20f0*/  I2F.S16 R3, R5 ;  /* 0x0000000500037306 */ /* 0x000e640000101400 */
[----:B-1----:R1:W-:Y:S01]  /*2100*/  STG.E [R16.64], R3 ;  /* 0x0000000310007986 */ /* 0x0023e2000c101924 */
[----:B------:R-:W-:Y:S05]  /*2110*/  BRA `(.L_x_10783) ;  /* 0x00000c4000007947 */ /* 0x000fea0003800000 */
.L_x_10787:
[----:B------:R-:W1:Y:S02]  /*2120*/  I2F.S16 R0, R5 ;  /* 0x0000000500007306 */ /* 0x000e640000101400 */
[----:B-1----:R-:W-:-:S05]  /*2130*/  F2FP.PACK_AB R0, RZ, R0 ;  /* 0x00000000ff00723e */ /* 0x002fca00000000ff */
[----:B------:R1:W-:Y:S01]  /*2140*/  STG.E.U16 [R16.64], R0 ;  /* 0x0000000010007986 */ /* 0x0003e2000c101524 */
[----:B------:R-:W-:Y:S05]  /*2150*/  BRA `(.L_x_10783) ;  /* 0x00000c0000007947 */ /* 0x000fea0003800000 */
.L_x_10786:
[----:B------:R-:W-:-:S13]  /*2160*/  ISETP.NE.AND P0, PT, R0, 0x7, PT ;  /* 0x000000070000780c */ /* 0x000fda0003f05270 */
[----:B------:R-:W-:Y:S05]  /*2170*/  @!P0 BRA `(.L_x_10788) ;  /* 0x000000d000008947 */ /* 0x000fea0003800000 */
[----:B------:R-:W-:-:S13]  /*2180*/  ISETP.NE.AND P0, PT, R0, 0x8, PT ;  /* 0x000000080000780c */ /* 0x000fda0003f05270 */
[----:B------:R-:W-:Y:S05]  /*2190*/  @!P0 BRA `(.L_x_10789) ;  /* 0x0000006000008947 */ /* 0x000fea0003800000 */
[----:B------:R-:W-:-:S13]  /*21a0*/  ISETP.NE.AND P0, PT, R0, 0x9, PT ;  /* 0x000000090000780c */ /* 0x000fda0003f05270 */
[----:B------:R-:W-:Y:S05]  /*21b0*/  @P0 BRA `(.L_x_10782) ;  /* 0x00000a0000000947 */ /* 0x000fea0003800000 */
[----:B------:R-:W1:Y:S01]  /*21c0*/  I2F.S16 R2, R5 ;  /* 0x0000000500027306 */ /* 0x000e620000101400 */
[----:B------:R-:W-:-:S05]  /*21d0*/  IMAD.MOV.U32 R3, RZ, RZ, RZ ;  /* 0x000000ffff037224 */ /* 0x000fca00078e00ff */
[----:B-1----:R1:W-:Y:S01]  /*21e0*/  STG.E.64 [R16.64], R2 ;  /* 0x0000000210007986 */ /* 0x0023e2000c101b24 */
[----:B------:R-:W-:Y:S05]  /*21f0*/  BRA `(.L_x_10783) ;  /* 0x00000b6000007947 */ /* 0x000fea0003800000 */
.L_x_10789:
[----:B------:R-:W1:Y:S02]  /*2200*/  I2F.S16 R5, R5 ;  /* 0x0000000500057306 */ /* 0x000e640000101400 */
[----:B-1----:R-:W-:-:S04]  /*2210*/  F2FP.PACK_AB R3, RZ, R5 ;  /* 0x00000005ff03723e */ /* 0x002fc800000000ff */
[----:B------:R-:W-:-:S05]  /*2220*/  PRMT R3, R3, 0x5410, RZ ;  /* 0x0000541003037816 */ /* 0x000fca00000000ff */
[----:B------:R1:W-:Y:S01]  /*2230*/  STG.E [R16.64], R3 ;  /* 0x0000000310007986 */ /* 0x0003e2000c101924 */
[----:B------:R-:W-:Y:S05]  /*2240*/  BRA `(.L_x_10783) ;  /* 0x00000b1000007947 */ /* 0x000fea0003800000 */
.L_x_10788:
[----:B------:R-:W1:Y:S02]  /*2250*/  I2F.F64.S16 R2, R5 ;  /* 0x0000000500027312 */ /* 0x000e640000101c00 */
[----:B-1----:R1:W-:Y:S01]  /*2260*/  STG.E.64 [R16.64], R2 ;  /* 0x0000000210007986 */ /* 0x0023e2000c101b24 */
[----:B------:R-:W-:Y:S05]  /*2270*/  BRA `(.L_x_10783) ;  /* 0x00000ae000007947 */ /* 0x000fea0003800000 */
.L_x_10778:
[----:B-1-3--:R-:W-:-:S13]  /*2280*/  ISETP.GT.AND P0, PT, R0, 0x18, PT ;  /* 0x000000180000780c */ /* 0x00afda0003f04270 */
        /* <DEDUP_REMOVED lines=12> */
.L_x_10792:
[----:B------:R-:W1:Y:S01]  /*2350*/  I2F.F64.S16 R4, R5 ;  /* 0x0000000500047312 */ /* 0x000e620000101c00 */
[----:B0-----:R-:W-:-:S05]  /*2360*/  CS2R R6, SRZ ;  /* 0x0000000000067805 */ /* 0x001fca000001ff00 */
[----:B-1----:R0:W-:Y:S01]  /*2370*/  STG.E.128 [R16.64], R4 ;  /* 0x0000000410007986 */ /* 0x0021e2000c101d24 */
[----:B------:R-:W-:Y:S05]  /*2380*/  BRA `(.L_x_10783) ;  /* 0x000009d000007947 */ /* 0x000fea0003800000 */
.L_x_10791:
[----:B------:R-:W-:-:S13]  /*2390*/  ISETP.NE.AND P0, PT, R0, 0xf, PT ;  /* 0x0000000f0000780c */ /* 0x000fda0003f05270 */
[----:B------:R-:W-:Y:S05]  /*23a0*/  @!P0 BRA `(.L_x_10793) ;  /* 0x000002d000008947 */ /* 0x000fea0003800000 */
[----:B------:R-:W-:-:S13]  /*23b0*/  ISETP.NE.AND P0, PT, R0, 0x17, PT ;  /* 0x000000170000780c */ /* 0x000fda0003f05270 */
[----:B------:R-:W-:Y:S05]  /*23c0*/  @!P0 BRA `(.L_x_10794) ;  /* 0x0000015000008947 */ /* 0x000fea0003800000 */
[----:B------:R-:W-:-:S13]  /*23d0*/  ISETP.NE.AND P0, PT, R0, 0x18, PT ;  /* 0x000000180000780c */ /* 0x000fda0003f05270 */
[----:B------:R-:W-:Y:S05]  /*23e0*/  @P0 BRA `(.L_x_10782) ;  /* 0x000007d000000947 */ /* 0x000fea0003800000 */
[----:B------:R-:W1:Y:S01]  /*23f0*/  I2F.S16 R5, R5 ;  /* 0x0000000500057306 */ /* 0x000e620000101400 */
[----:B------:R-:W-:Y:S01]  /*2400*/  BSSY B0, `(.L_x_10795) ;  /* 0x000000e000007945 */ /* 0x000fe20003800000 */
[C---:B-1----:R-:W-:Y:S02]  /*2410*/  LOP3.LUT R2, R5.reuse, 0x7fffffff, RZ, 0xc0, !PT ;  /* 0x7fffffff05027812 */ /* 0x042fe400078ec0ff */
        /* <DEDUP_REMOVED lines=12> */
.L_x_10796:
[----:B------:R-:W-:Y:S05]  /*24e0*/  BSYNC B0 ;  /* 0x0000000000007941 */ /* 0x000fea0003800000 */
.L_x_10795:
[----:B------:R-:W-:-:S05]  /*24f0*/  LOP3.LUT R3, R0, R3, RZ, 0xfc, !PT ;  /* 0x0000000300037212 */ /* 0x000fca00078efcff */
[----:B------:R1:W-:Y:S01]  /*2500*/  STG.E.U8 [R16.64], R3 ;  /* 0x0000000310007986 */ /* 0x0003e2000c101124 */
[----:B------:R-:W-:Y:S05]  /*2510*/  BRA `(.L_x_10783) ;  /* 0x0000084000007947 */ /* 0x000fea0003800000 */
.L_x_10794:
[----:B------:R-:W1:Y:S01]  /*2520*/  I2F.S16 R5, R5 ;  /* 0x0000000500057306 */ /* 0x000e620000101400 */
[----:B------:R-:W-:Y:S01]  /*2530*/  BSSY B0, `(.L_x_10797) ;  /* 0x000000f000007945 */ /* 0x000fe20003800000 */
[----:B-1----:R-:W-:-:S04]  /*2540*/  LOP3.LUT R2, R5, 0x7fffffff, RZ, 0xc0, !PT ;  /* 0x7fffffff05027812 */ /* 0x002fc800078ec0ff */
        /* <DEDUP_REMOVED lines=10> */
.L_x_10798:
[----:B------:R-:W-:Y:S01]  /*25f0*/  IMAD.MOV.U32 R0, RZ, RZ, 0x7f ;  /* 0x0000007fff007424 */ /* 0x000fe200078e00ff */
[----:B------:R-:W-:-:S04]  /*2600*/  ISETP.GT.U32.AND P0, PT, R2, 0x7f800000, PT ;  /* 0x7f8000000200780c */ /* 0x000fc80003f04070 */
[----:B------:R-:W-:-:S04]  /*2610*/  SEL R0, R0, 0x7c, P0 ;  /* 0x0000007c00007807 */ /* 0x000fc80000000000 */
.L_x_10799:
[----:B------:R-:W-:Y:S05]  /*2620*/  BSYNC B0 ;  /* 0x0000000000007941 */ /* 0x000fea0003800000 */
.L_x_10797:
[----:B------:R-:W-:-:S04]  /*2630*/  LOP3.LUT R2, R5, 0x80000000, RZ, 0xc0, !PT ;  /* 0x8000000005027812 */ /* 0x000fc800078ec0ff */
[----:B------:R-:W-:-:S04]  /*2640*/  SHF.R.U32.HI R3, RZ, 0x18, R2 ;  /* 0x00000018ff037819 */ /* 0x000fc80000011602 */
[----:B------:R-:W-:-:S05]  /*2650*/  LOP3.LUT R3, R0, R3, RZ, 0xfc, !PT ;  /* 0x0000000300037212 */ /* 0x000fca00078efcff */
[----:B------:R1:W-:Y:S01]  /*2660*/  STG.E.U8 [R16.64], R3 ;  /* 0x0000000310007986 */ /* 0x0003e2000c101124 */
[----:B------:R-:W-:Y:S05]  /*2670*/  BRA `(.L_x_10783) ;  /* 0x000006e000007947 */ /* 0x000fea0003800000 */
.L_x_10793:
[----:B------:R-:W1:Y:S02]  /*2680*/  I2F.S16 R0, R5 ;  /* 0x0000000500007306 */ /* 0x000e640000101400 */
[----:B-1----:R-:W-:-:S05]  /*2690*/  F2FP.BF16.PACK_AB R0, RZ, R0 ;  /* 0x00000000ff00723e */ /* 0x002fca00000010ff */
[----:B------:R1:W-:Y:S01]  /*26a0*/  STG.E.U16 [R16.64], R0 ;  /* 0x0000000010007986 */ /* 0x0003e2000c101524 */
[----:B------:R-:W-:Y:S05]  /*26b0*/  BRA `(.L_x_10783) ;  /* 0x000006a000007947 */ /* 0x000fea0003800000 */
.L_x_10790:
        /* <DEDUP_REMOVED lines=10> */
.L_x_10802:
[----:B------:R-:W1:Y:S01]  /*2760*/  I2F.S16 R5, R5 ;  /* 0x0000000500057306 */ /* 0x000e620000101400 */
[----:B------:R-:W-:Y:S01]  /*2770*/  BSSY B0, `(.L_x_10803) ;  /* 0x0000014000007945 */ /* 0x000fe20003800000 */
[----:B------:R-:W-:Y:S01]  /*2780*/  IMAD.MOV.U32 R8, RZ, RZ, 0x80 ;  /* 0x00000080ff087424 */ /* 0x000fe200078e00ff */
[----:B-1----:R-:W-:-:S04]  /*2790*/  LOP3.LUT R2, R5, 0x7fffffff, RZ, 0xc0, !PT ;  /* 0x7fffffff05027812 */ /* 0x002fc800078ec0ff */
        /* <DEDUP_REMOVED lines=13> */
.L_x_10805:
[----:B------:R-:W-:-:S04]  /*2870*/  LOP3.LUT R2, R5, 0x80000000, RZ, 0xc0, !PT ;  /* 0x8000000005027812 */ /* 0x000fc800078ec0ff */
[----:B------:R-:W-:-:S04]  /*2880*/  SHF.R.U32.HI R3, RZ, 0x18, R2 ;  /* 0x00000018ff037819 */ /* 0x000fc80000011602 */
[----:B------:R-:W-:-:S04]  /*2890*/  LOP3.LUT R0, R0, R3, RZ, 0xfc, !PT ;  /* 0x0000000300007212 */ /* 0x000fc800078efcff */
[----:B------:R-:W-:Y:S02]  /*28a0*/  PRMT R8, R0, 0x7610, R8 ;  /* 0x0000761000087816 */ /* 0x000fe40000000008 */
.L_x_10804:
[----:B------:R-:W-:Y:S05]  /*28b0*/  BSYNC B0 ;  /* 0x0000000000007941 */ /* 0x000fea0003800000 */
.L_x_10803:
[----:B------:R1:W-:Y:S01]  /*28c0*/  STG.E.U8 [R16.64], R8 ;  /* 0x0000000810007986 */ /* 0x0003e2000c101124 */
[----:B------:R-:W-:Y:S05]  /*28d0*/  BRA `(.L_x_10783) ;  /* 0x0000048000007947 */ /* 0x000fea0003800000 */
.L_x_10801:
        /* <DEDUP_REMOVED lines=17> */
.L_x_10808:
[----:B------:R-:W-:-:S04]  /*29f0*/  LOP3.LUT R2, R5, 0x80000000, RZ, 0xc0, !PT ;  /* 0x8000000005027812 */ /* 0x000fc800078ec0ff */
[----:B------:R-:W-:-:S04]  /*2a00*/  SHF.R.U32.HI R3, RZ, 0x18, R2 ;  /* 0x00000018ff037819 */ /* 0x000fc80000011602 */
[----:B------:R-:W-:-:S04]  /*2a10*/  LOP3.LUT R0, R0, R3, RZ, 0xfc, !PT ;  /* 0x0000000300007212 */ /* 0x000fc800078efcff */
[----:B------:R-:W-:Y:S02]  /*2a20*/  PRMT R8, R0, 0x7610, R8 ;  /* 0x0000761000087816 */ /* 0x000fe40000000008 */
.L_x_10807:
[----:B------:R-:W-:Y:S05]  /*2a30*/  BSYNC B0 ;  /* 0x0000000000007941 */ /* 0x000fea0003800000 */
.L_x_10806:
[----:B------:R1:W-:Y:S01]  /*2a40*/  STG.E.U8 [R16.64], R8 ;  /* 0x0000000810007986 */ /* 0x0003e2000c101124 */
[----:B------:R-:W-:Y:S05]  /*2a50*/  BRA `(.L_x_10783) ;  /* 0x0000030000007947 */ /* 0x000fea0003800000 */
.L_x_10800:
[----:B------:R-:W-:-:S13]  /*2a60*/  ISETP.NE.AND P0, PT, R0, 0x1c, PT ;  /* 0x0000001c0000780c */ /* 0x000fda0003f05270 */
[----:B------:R-:W-:Y:S05]  /*2a70*/  @!P0 BRA `(.L_x_10809) ;  /* 0x000002c000008947 */ /* 0x000fea0003800000 */
[----:B------:R-:W-:-:S13]  /*2a80*/  ISETP.NE.AND P0, PT, R0, 0x1d, PT ;  /* 0x0000001d0000780c */ /* 0x000fda0003f05270 */
[----:B------:R-:W-:Y:S05]  /*2a90*/  @!P0 BRA `(.L_x_10810) ;  /* 0x0000026000008947 */ /* 0x000fea0003800000 */
[----:B------:R-:W-:-:S13]  /*2aa0*/  ISETP.NE.AND P0, PT, R0, 0x2c, PT ;  /* 0x0000002c0000780c */ /* 0x000fda0003f05270 */
[----:B------:R-:W-:Y:S05]  /*2ab0*/  @P0 BRA `(.L_x_10782) ;  /* 0x0000010000000947 */ /* 0x000fea0003800000 */
[----:B------:R-:W1:Y:S01]  /*2ac0*/  I2F.S16 R4, R5 ;  /* 0x0000000500047306 */ /* 0x000e620000101400 */
[----:B------:R-:W-:Y:S02]  /*2ad0*/  PLOP3.LUT P0, PT, PT, PT, PT, 0x80, 0x0 ;  /* 0x000000000000781c */ /* 0x000fe40003f0f070 */
[----:B-1----:R-:W-:-:S04]  /*2ae0*/  SHF.R.U32.HI R2, RZ, 0x17, R4 ;  /* 0x00000017ff027819 */ /* 0x002fc80000011604 */
        /* <DEDUP_REMOVED lines=13> */
.L_x_10782:
        /* <DEDUP_REMOVED lines=20> */
.L_x_10810:
[----:B------:R-:W-:-:S04]  /*2d00*/  PRMT R2, R5, 0x9910, RZ ;  /* 0x0000991005027816 */ /* 0x000fc800000000ff */
[----:B------:R-:W-:-:S05]  /*2d10*/  SHF.R.S32.HI R3, RZ, 0x1f, R2 ;  /* 0x0000001fff037819 */ /* 0x000fca0000011402 */
[----:B------:R1:W-:Y:S01]  /*2d20*/  STG.E.64 [R16.64], R2 ;  /* 0x0000000210007986 */ /* 0x0003e2000c101b24 */
[----:B------:R-:W-:Y:S05]  /*2d30*/  BRA `(.L_x_10783) ;  /* 0x0000002000007947 */ /* 0x000fea0003800000 */
.L_x_10809:
[----:B------:R-:W-:-:S05]  /*2d40*/  PRMT R3, R5, 0x9910, RZ ;  /* 0x0000991005037816 */ /* 0x000fca00000000ff */
[----:B------:R1:W-:Y:S02]  /*2d50*/  STG.E [R16.64], R3 ;  /* 0x0000000310007986 */ /* 0x0003e4000c101924 */
.L_x_10783:
[----:B------:R-:W-:-:S05]  /*2d60*/  IMAD R18, R18, 0x200, R23 ;  /* 0x0000020012127824 */ /* 0x000fca00078e0217 */
[----:B------:R-:W-:Y:S02]  /*2d70*/  IADD3 R19, R18, 0x80, RZ ;  /* 0x0000008012137810 */ /* 0x000fe40007ffe0ff */
.L_x_10742:
[----:B------:R-:W-:Y:S05]  /*2d80*/  BSYNC B6 ;  /* 0x0000000000067941 */ /* 0x000fea0003800000 */
.L_x_10741:
        /* <DEDUP_REMOVED lines=231> */
.L_x_10813:
        /* <DEDUP_REMOVED lines=18> */
.L_x_10817:
[----:B------:R0:W5:Y:S01]  /*3d20*/  LDG.E.U8 R0, [R2.64] ;  /* 0x0000002402007981 */ /* 0x000162000c1e1100 */
[----:B------:R-:W-:Y:S05]  /*3d30*/  BRA `(.L_x_10819) ;  /* 0x00000d7000007947 */ /* 0x000fea0003800000 */
.L_x_10816:
        /* <DEDUP_REMOVED lines=8> */
.L_x_10821:
[----:B------:R0:W5:Y:S01]  /*3dc0*/  LDG.E.U16 R0, [R2.64] ;  /* 0x0000002402007981 */ /* 0x000162000c1e1500 */
[----:B------:R-:W-:Y:S05]  /*3dd0*/  BRA `(.L_x_10819) ;  /* 0x00000cd000007947 */ /* 0x000fea0003800000 */
.L_x_10820:
[----:B------:R0:W5:Y:S01]  /*3de0*/  LDG.E.U16 R0, [R2.64] ;  /* 0x0000002402007981 */ /* 0x000162000c1e1500 */
[----:B------:R-:W-:Y:S05]  /*3df0*/  BRA `(.L_x_10819) ;  /* 0x00000cb000007947 */ /* 0x000fea0003800000 */
.L_x_10815:
        /* <DEDUP_REMOVED lines=9> */
.L_x_10823:
[----:B------:R-:W2:Y:S02]  /*3e90*/  LDG.E.U16 R4, [R2.64] ;  /* 0x0000002402047981 */ /* 0x000ea4000c1e1500 */
[----:B--2---:R-:W-:-:S06]  /*3ea0*/  HADD2.F32 R4, -RZ, R4.H0_H0 ;  /* 0x20000004ff047230 */ /* 0x004fcc0000004100 */
[----:B------:R-:W0:Y:S02]  /*3eb0*/  F2I.FTZ.TRUNC.NTZ R4, R4 ;  /* 0x0000000400047305 */ /* 0x000e24000021f100 */
[----:B0-----:R-:W-:Y:S01]  /*3ec0*/  PRMT R0, R4, 0x7610, R0 ;  /* 0x0000761004007816 */ /* 0x001fe20000000000 */
[----:B------:R-:W-:Y:S05]  /*3ed0*/  BRA `(.L_x_10819) ;  /* 0x00000bd000007947 */ /* 0x000fea0003800000 */
.L_x_10822:
        /* <DEDUP_REMOVED lines=9> */
.L_x_10825:
[----:B------:R-:W2:Y:S02]  /*3f70*/  LDG.E.U16 R2, [R2.64] ;  /* 0x0000002402027981 */ /* 0x000ea4000c1e1500 */
[----:B--2---:R-:W-:-:S06]  /*3f80*/  HADD2.F32 R4, -RZ, R2.H0_H0 ;  /* 0x20000002ff047230 */ /* 0x004fcc0000004100 */
[----:B------:R-:W0:Y:S02]  /*3f90*/  F2I.FTZ.TRUNC.NTZ R4, R4 ;  /* 0x0000000400047305 */ /* 0x000e24000021f100 */
[----:B0-----:R-:W-:Y:S01]  /*3fa0*/  PRMT R0, R4, 0x7610, R0 ;  /* 0x0000761004007816 */ /* 0x001fe20000000000 */
[----:B------:R-:W-:Y:S05]  /*3fb0*/  BRA `(.L_x_10819) ;  /* 0x00000af000007947 */ /* 0x000fea0003800000 */
.L_x_10824:
[----:B------:R-:W2:Y:S02]  /*3fc0*/  LDG.E.64 R2, [R2.64] ;  /* 0x0000002402027981 */ /* 0x000ea4000c1e1b00 */
[----:B--2---:R0:W1:Y:S01]  /*3fd0*/  F2I.F64.TRUNC R0, R2 ;  /* 0x0000000200007311 */ /* 0x004062000030d100 */
[----:B------:R-:W-:Y:S05]  /*3fe0*/  BRA `(.L_x_10819) ;  /* 0x00000ac000007947 */ /* 0x000fea0003800000 */
.L_x_10814:
        /* <DEDUP_REMOVED lines=12> */
.L_x_10828:
[----:B------:R-:W2:Y:S02]  /*40b0*/  LDG.E.64 R2, [R2.64] ;  /* 0x0000002402027981 */ /* 0x000ea4000c1e1b00 */
[----:B--2---:R0:W1:Y:S01]  /*40c0*/  F2I.F64.TRUNC R0, R2 ;  /* 0x0000000200007311 */ /* 0x004062000030d100 */
[----:B------:R-:W-:Y:S05]  /*40d0*/  BRA `(.L_x_10819) ;  /* 0x000009d000007947 */ /* 0x000fea0003800000 */
.L_x_10827:
        /* <DEDUP_REMOVED lines=28> */
.L_x_10830:
        /* <DEDUP_REMOVED lines=15> */
.L_x_10829:
[----:B------:R-:W2:Y:S02]  /*4390*/  LDG.E.U16 R2, [R2.64] ;  /* 0x0000002402027981 */ /* 0x000ea4000c1e1500 */
[----:B--2---:R-:W-:-:S04]  /*43a0*/  PRMT R2, RZ, 0x5410, R2 ;  /* 0x00005410ff027816 */ /* 0x004fc80000000002 */
[----:B------:R0:W1:Y:S01]  /*43b0*/  F2I.FTZ.TRUNC.NTZ R0, R2 ;  /* 0x0000000200007305 */ /* 0x000062000021f100 */
[----:B------:R-:W-:Y:S05]  /*43c0*/  BRA `(.L_x_10819) ;  /* 0x000006e000007947 */ /* 0x000fea0003800000 */
.L_x_10826:
        /* <DEDUP_REMOVED lines=10> */
.L_x_10833:
        /* <DEDUP_REMOVED lines=21> */
.L_x_10837:
[----:B------:R-:W-:Y:S05]  /*45c0*/  BSYNC B1 ;  /* 0x0000000000017941 */ /* 0x000fea0003800000 */
.L_x_10836:
[----:B------:R-:W-:Y:S01]  /*45d0*/  IMAD.SHL.U32 R2, R2, 0x100000, RZ ;  /* 0x0010000002027824 */ /* 0x000fe200078e00ff */
[----:B------:R-:W-:-:S04]  /*45e0*/  LEA R3, R0, 0x3b800000, 0x17 ;  /* 0x3b80000000037811 */ /* 0x000fc800078eb8ff */
[----:B------:R-:W-:Y:S02]  /*45f0*/  LOP3.LUT R4, R3, R2, R4, 0xfe, !PT ;  /* 0x0000000203047212 */ /* 0x000fe400078efe04 */
.L_x_10835:
[----:B------:R-:W-:Y:S05]  /*4600*/  BSYNC B0 ;  /* 0x0000000000007941 */ /* 0x000fea0003800000 */
.L_x_10834:
[----:B------:R-:W0:Y:S02]  /*4610*/  F2I.FTZ.TRUNC.NTZ R4, R4 ;  /* 0x0000000400047305 */ /* 0x000e24000021f100 */
[----:B0-----:R-:W-:Y:S01]  /*4620*/  PRMT R0, R4, 0x7610, R0 ;  /* 0x0000761004007816 */ /* 0x001fe20000000000 */
[----:B------:R-:W-:Y:S05]  /*4630*/  BRA `(.L_x_10819) ;  /* 0x0000047000007947 */ /* 0x000fea0003800000 */
.L_x_10832:
        /* <DEDUP_REMOVED lines=21> */
.L_x_10841:
[----:B------:R-:W-:Y:S05]  /*4790*/  BSYNC B1 ;  /* 0x0000000000017941 */ /* 0x000fea0003800000 */
.L_x_10840:
[----:B------:R-:W-:Y:S01]  /*47a0*/  IMAD.SHL.U32 R2, R2, 0x200000, RZ ;  /* 0x0020000002027824 */ /* 0x000fe200078e00ff */
[----:B------:R-:W-:-:S04]  /*47b0*/  LEA R3, R0, 0x37800000, 0x17 ;  /* 0x3780000000037811 */ /* 0x000fc800078eb8ff */
[----:B------:R-:W-:Y:S02]  /*47c0*/  LOP3.LUT R4, R3, R2, R4, 0xfe, !PT ;  /* 0x0000000203047212 */ /* 0x000fe400078efe04 */
.L_x_10839:
[----:B------:R-:W-:Y:S05]  /*47d0*/  BSYNC B0 ;  /* 0x0000000000007941 */ /* 0x000fea0003800000 */
.L_x_10838:
[----:B------:R-:W0:Y:S02]  /*47e0*/  F2I.FTZ.TRUNC.NTZ R4, R4 ;  /* 0x0000000400047305 */ /* 0x000e24000021f100 */
[----:B0-----:R-:W-:Y:S01]  /*47f0*/  PRMT R0, R4, 0x7610, R0 ;  /* 0x0000761004007816 */ /* 0x001fe20000000000 */
[----:B------:R-:W-:Y:S05]  /*4800*/  BRA `(.L_x_10819) ;  /* 0x000002a000007947 */ /* 0x000fea0003800000 */
.L_x_10831:
        /* <DEDUP_REMOVED lines=14> */
.L_x_10845:
[----:B------:R-:W-:Y:S05]  /*48f0*/  BSYNC B0 ;  /* 0x0000000000007941 */ /* 0x000fea0003800000 */
.L_x_10844:
[----:B------:R-:W0:Y:S02]  /*4900*/  F2I.FTZ.TRUNC.NTZ R4, R4 ;  /* 0x0000000400047305 */ /* 0x000e24000021f100 */
[----:B0-----:R-:W-:Y:S01]  /*4910*/  PRMT R0, R4, 0x7610, R0 ;  /* 0x0000761004007816 */ /* 0x001fe20000000000 */
[----:B------:R-:W-:Y:S05]  /*4920*/  BRA `(.L_x_10819) ;  /* 0x0000018000007947 */ /* 0x000fea0003800000 */
.L_x_10818:
        /* <DEDUP_REMOVED lines=21> */
.L_x_10843:
[----:B------:R0:W5:Y:S01]  /*4a80*/  LDG.E.U16 R0, [R2.64] ;  /* 0x0000002402007981 */ /* 0x000162000c1e1500 */
[----:B------:R-:W-:Y:S05]  /*4a90*/  BRA `(.L_x_10819) ;  /* 0x0000001000007947 */ /* 0x000fea0003800000 */
.L_x_10842:
[----:B------:R0:W5:Y:S02]  /*4aa0*/  LDG.E.U16 R0, [R2.64] ;  /* 0x0000002402007981 */ /* 0x000164000c1e1500 */
.L_x_10819:
        /* <DEDUP_REMOVED lines=17> */
.L_x_10847:
[----:B------:R-:W-:Y:S05]  /*4bc0*/  BSYNC B0 ;  /* 0x0000000000007941 */ /* 0x000fea0003800000 */
.L_x_10846:
        /* <DEDUP_REMOVED lines=15> */
.L_x_10851:
[----:B------:R1:W-:Y:S01]  /*4cc0*/  STG.E.U8 [R16.64], R5 ;  /* 0x0000000510007986 */ /* 0x0003e2000c101124 */
[----:B------:R-:W-:Y:S05]  /*4cd0*/  BRA `(.L_x_10853) ;  /* 0x00000dc000007947 */ /* 0x000fea0003800000 */
.L_x_10850:
        /* <DEDUP_REMOVED lines=10> */
.L_x_10855:
[----:B------:R-:W-:-:S05]  /*4d80*/  PRMT R3, R5, 0x9910, RZ ;  /* 0x0000991005037816 */ /* 0x000fca00000000ff */
[----:B------:R1:W-:Y:S01]  /*4d90*/  STG.E [R16.64], R3 ;  /* 0x0000000310007986 */ /* 0x0003e2000c101924 */
[----:B------:R-:W-:Y:S05]  /*4da0*/  BRA `(.L_x_10853) ;  /* 0x00000cf000007947 */ /* 0x000fea0003800000 */
.L_x_10854:
[----:B------:R1:W-:Y:S01]  /*4db0*/  STG.E.U16 [R16.64], R5 ;  /* 0x0000000510007986 */ /* 0x0003e2000c101524 */
[----:B------:R-:W-:Y:S05]  /*4dc0*/  BRA `(.L_x_10853) ;  /* 0x00000cd000007947 */ /* 0x000fea0003800000 */
.L_x_10849:
        /* <DEDUP_REMOVED lines=9> */
.L_x_10857:
[----:B------:R-:W1:Y:S02]  /*4e60*/  I2F.S16 R0, R5 ;  /* 0x0000000500007306 */ /* 0x000e640000101400 */
[----:B-1----:R-:W-:-:S05]  /*4e70*/  F2FP.PACK_AB R0, RZ, R0 ;  /* 0x00000000ff00723e */ /* 0x002fca00000000ff */
[----:B------:R1:W-:Y:S01]  /*4e80*/  STG.E.U16 [R16.64], R0 ;  /* 0x0000000010007986 */ /* 0x0003e2000c101524 */
[----:B------:R-:W-:Y:S05]  /*4e90*/  BRA `(.L_x_10853) ;  /* 0x00000c0000007947 */ /* 0x000fea0003800000 */
.L_x_10856:
        /* <DEDUP_REMOVED lines=10> */
.L_x_10859:
[----:B------:R-:W1:Y:S02]  /*4f40*/  I2F.S16 R5, R5 ;  /* 0x0000000500057306 */ /* 0x000e640000101400 */
[----:B-1----:R-:W-:-:S04]  /*4f50*/  F2FP.PACK_AB R3, RZ, R5 ;  /* 0x00000005ff03723e */ /* 0x002fc800000000ff */
[----:B------:R-:W-:-:S05]  /*4f60*/  PRMT R3, R3, 0x5410, RZ ;  /* 0x0000541003037816 */ /* 0x000fca00000000ff */
[----:B------:R1:W-:Y:S01]  /*4f70*/  STG.E [R16.64], R3 ;  /* 0x0000000310007986 */ /* 0x0003e2000c101924 */
[----:B------:R-:W-:Y:S05]  /*4f80*/  BRA `(.L_x_10853) ;  /* 0x00000b1000007947 */ /* 0x000fea0003800000 */
.L_x_10858:
[----:B------:R-:W1:Y:S02]  /*4f90*/  I2F.F64.S16 R2, R5 ;  /* 0x0000000500027312 */ /* 0x000e640000101c00 */
[----:B-1----:R1:W-:Y:S01]  /*4fa0*/  STG.E.64 [R16.64], R2 ;  /* 0x0000000210007986 */ /* 0x0023e2000c101b24 */
[----:B------:R-:W-:Y:S05]  /*4fb0*/  BRA `(.L_x_10853) ;  /* 0x00000ae000007947 */ /* 0x000fea0003800000 */
.L_x_10848:
        /* <DEDUP_REMOVED lines=13> */
.L_x_10862:
[----:B------:R-:W1:Y:S01]  /*5090*/  I2F.F64.S16 R4, R5 ;  /* 0x0000000500047312 */ /* 0x000e620000101c00 */
[----:B0-----:R-:W-:-:S05]  /*50a0*/  CS2R R6, SRZ ;  /* 0x0000000000067805 */ /* 0x001fca000001ff00 */
[----:B-1----:R0:W-:Y:S01]  /*50b0*/  STG.E.128 [R16.64], R4 ;  /* 0x0000000410007986 */ /* 0x0021e2000c101d24 */
[----:B------:R-:W-:Y:S05]  /*50c0*/  BRA `(.L_x_10853) ;  /* 0x000009d000007947 */ /* 0x000fea0003800000 */
.L_x_10861:
        /* <DEDUP_REMOVED lines=21> */
.L_x_10866:
[----:B------:R-:W-:Y:S05]  /*5220*/  BSYNC B0 ;  /* 0x0000000000007941 */ /* 0x000fea0003800000 */
.L_x_10865:
[----:B------:R-:W-:-:S05]  /*5230*/  LOP3.LUT R3, R0, R3, RZ, 0xfc, !PT ;  /* 0x0000000300037212 */ /* 0x000fca00078efcff */
[----:B------:R1:W-:Y:S01]  /*5240*/  STG.E.U8 [R16.64], R3 ;  /* 0x0000000310007986 */ /* 0x0003e2000c101124 */
[----:B------:R-:W-:Y:S05]  /*5250*/  BRA `(.L_x_10853) ;  /* 0x0000084000007947 */ /* 0x000fea0003800000 */
.L_x_10864:
        /* <DEDUP_REMOVED lines=13> */
.L_x_10868:
[----:B------:R-:W-:Y:S01]  /*5330*/  IMAD.MOV.U32 R0, RZ, RZ, 0x7f ;  /* 0x0000007fff007424 */ /* 0x000fe200078e00ff */
[----:B------:R-:W-:-:S04]  /*5340*/  ISETP.GT.U32.AND P0, PT, R2, 0x7f800000, PT ;  /* 0x7f8000000200780c */ /* 0x000fc80003f04070 */
[----:B------:R-:W-:-:S04]  /*5350*/  SEL R0, R0, 0x7c, P0 ;  /* 0x0000007c00007807 */ /* 0x000fc80000000000 */
.L_x_10869:
[----:B------:R-:W-:Y:S05]  /*5360*/  BSYNC B0 ;  /* 0x0000000000007941 */ /* 0x000fea0003800000 */
.L_x_10867:
[----:B------:R-:W-:-:S04]  /*5370*/  LOP3.LUT R2, R5, 0x80000000, RZ, 0xc0, !PT ;  /* 0x8000000005027812 */ /* 0x000fc800078ec0ff */
[----:B------:R-:W-:-:S04]  /*5380*/  SHF.R.U32.HI R3, RZ, 0x18, R2 ;  /* 0x00000018ff037819 */ /* 0x000fc80000011602 */
[----:B------:R-:W-:-:S05]  /*5390*/  LOP3.LUT R3, R0, R3, RZ, 0xfc, !PT ;  /* 0x0000000300037212 */ /* 0x000fca00078efcff */
[----:B------:R1:W-:Y:S01]  /*53a0*/  STG.E.U8 [R16.64], R3 ;  /* 0x0000000310007986 */ /* 0x0003e2000c101124 */
[----:B------:R-:W-:Y:S05]  /*53b0*/  BRA `(.L_x_10853) ;  /* 0x000006e000007947 */ /* 0x000fea0003800000 */
.L_x_10863:
[----:B------:R-:W1:Y:S02]  /*53c0*/  I2F.S16 R0, R5 ;  /* 0x0000000500007306 */ /* 0x000e640000101400 */
[----:B-1----:R-:W-:-:S05]  /*53d0*/  F2FP.BF16.PACK_AB R0, RZ, R0 ;  /* 0x00000000ff00723e */ /* 0x002fca00000010ff */
[----:B------:R1:W-:Y:S01]  /*53e0*/  STG.E.U16 [R16.64], R0 ;  /* 0x0000000010007986 */ /* 0x0003e2000c101524 */
[----:B------:R-:W-:Y:S05]  /*53f0*/  BRA `(.L_x_10853) ;  /* 0x000006a000007947 */ /* 0x000fea0003800000 */
.L_x_10860:
        /* <DEDUP_REMOVED lines=10> */
.L_x_10872:
        /* <DEDUP_REMOVED lines=17> */
.L_x_10875:
[----:B------:R-:W-:-:S04]  /*55b0*/  LOP3.LUT R2, R5, 0x80000000, RZ, 0xc0, !PT ;  /* 0x8000000005027812 */ /* 0x000fc800078ec0ff */
[----:B------:R-:W-:-:S04]  /*55c0*/  SHF.R.U32.HI R3, RZ, 0x18, R2 ;  /* 0x00000018ff037819 */ /* 0x000fc80000011602 */
[----:B------:R-:W-:-:S04]  /*55d0*/  LOP3.LUT R0, R0, R3, RZ, 0xfc, !PT ;  /* 0x0000000300007212 */ /* 0x000fc800078efcff */
[----:B------:R-:W-:Y:S02]  /*55e0*/  PRMT R8, R0, 0x7610, R8 ;  /* 0x0000761000087816 */ /* 0x000fe40000000008 */
.L_x_10874:
[----:B------:R-:W-:Y:S05]  /*55f0*/  BSYNC B0 ;  /* 0x0000000000007941 */ /* 0x000fea0003800000 */
.L_x_10873:
[----:B------:R1:W-:Y:S01]  /*5600*/  STG.E.U8 [R16.64], R8 ;  /* 0x0000000810007986 */ /* 0x0003e2000c101124 */
[----:B------:R-:W-:Y:S05]  /*5610*/  BRA `(.L_x_10853) ;  /* 0x0000048000007947 */ /* 0x000fea0003800000 */
.L_x_10871:
        /* <DEDUP_REMOVED lines=17> */
.L_x_10878:
[----:B------:R-:W-:-:S04]  /*5730*/  LOP3.LUT R2, R5, 0x80000000, RZ, 0xc0, !PT ;  /* 0x8000000005027812 */ /* 0x000fc800078ec0ff */
[----:B------:R-:W-:-:S04]  /*5740*/  SHF.R.U32.HI R3, RZ, 0x18, R2 ;  /* 0x00000018ff037819 */ /* 0x000fc80000011602 */
[----:B------:R-:W-:-:S04]  /*5750*/  LOP3.LUT R0, R0, R3, RZ, 0xfc, !PT ;  /* 0x0000000300007212 */ /* 0x000fc800078efcff */
[----:B------:R-:W-:Y:S02]  /*5760*/  PRMT R8, R0, 0x7610, R8 ;  /* 0x0000761000087816 */ /* 0x000fe40000000008 */
.L_x_10877:
[----:B------:R-:W-:Y:S05]  /*5770*/  BSYNC B0 ;  /* 0x0000000000007941 */ /* 0x000fea0003800000 */
.L_x_10876:
[----:B------:R1:W-:Y:S01]  /*5780*/  STG.E.U8 [R16.64], R8 ;  /* 0x0000000810007986 */ /* 0x0003e2000c101124 */
[----:B------:R-:W-:Y:S05]  /*5790*/  BRA `(.L_x_10853) ;  /* 0x0000030000007947 */ /* 0x000fea0003800000 */
.L_x_10870:
        /* <DEDUP_REMOVED lines=22> */
.L_x_10852:
        /* <DEDUP_REMOVED lines=20> */
.L_x_10880:
[----:B------:R-:W-:-:S04]  /*5a40*/  PRMT R2, R5, 0x9910, RZ ;  /* 0x0000991005027816 */ /* 0x000fc800000000ff */
[----:B------:R-:W-:-:S05]  /*5a50*/  SHF.R.S32.HI R3, RZ, 0x1f, R2 ;  /* 0x0000001fff037819 */ /* 0x000fca0000011402 */
[----:B------:R1:W-:Y:S01]  /*5a60*/  STG.E.64 [R16.64], R2 ;  /* 0x0000000210007986 */ /* 0x0003e2000c101b24 */
[----:B------:R-:W-:Y:S05]  /*5a70*/  BRA `(.L_x_10853) ;  /* 0x0000002000007947 */ /* 0x000fea0003800000 */
.L_x_10879:
[----:B------:R-:W-:-:S05]  /*5a80*/  PRMT R3, R5, 0x9910, RZ ;  /* 0x0000991005037816 */ /* 0x000fca00000000ff */
[----:B------:R1:W-:Y:S02]  /*5a90*/  STG.E [R16.64], R3 ;  /* 0x0000000310007986 */ /* 0x0003e4000c101924 */
.L_x_10853:
        /* <DEDUP_REMOVED lines=231> */
.L_x_10881:
        /* <DEDUP_REMOVED lines=18> */
.L_x_10885:
[----:B------:R0:W5:Y:S01]  /*6a30*/  LDG.E.U8 R0, [R2.64] ;  /* 0x0000002402007981 */ /* 0x000162000c1e1100 */
[----:B------:R-:W-:Y:S05]  /*6a40*/  BRA `(.L_x_10887) ;  /* 0x00000d7000007947 */ /* 0x000fea0003800000 */
.L_x_10884:
        /* <DEDUP_REMOVED lines=8> */
.L_x_10889:
[----:B------:R0:W5:Y:S01]  /*6ad0*/  LDG.E.U16 R0, [R2.64] ;  /* 0x0000002402007981 */ /* 0x000162000c1e1500 */
[----:B------:R-:W-:Y:S05]  /*6ae0*/  BRA `(.L_x_10887) ;  /* 0x00000cd000007947 */ /* 0x000fea0003800000 */
.L_x_10888:
[----:B------:R0:W5:Y:S01]  /*6af0*/  LDG.E.U16 R0, [R2.64] ;  /* 0x0000002402007981 */ /* 0x000162000c1e1500 */
[----:B------:R-:W-:Y:S05]  /*6b00*/  BRA `(.L_x_10887) ;  /* 0x00000cb000007947 */ /* 0x000fea0003800000 */
.L_x_10883:
        /* <DEDUP_REMOVED lines=9> */
.L_x_10891:
[----:B------:R-:W2:Y:S02]  /*6ba0*/  LDG.E.U16 R4, [R2.64] ;  /* 0x0000002402047981 */ /* 0x000ea4000c1e1500 */
[----:B--2---:R-:W-:-:S06]  /*6bb0*/  HADD2.F32 R4, -RZ, R4.H0_H0 ;  /* 0x20000004ff047230 */ /* 0x004fcc0000004100 */
[----:B------:R-:W0:Y:S02]  /*6bc0*/  F2I.FTZ.TRUNC.NTZ R4, R4 ;  /* 0x0000000400047305 */ /* 0x000e24000021f100 */
[----:B0-----:R-:W-:Y:S01]  /*6bd0*/  PRMT R0, R4, 0x7610, R0 ;  /* 0x0000761004007816 */ /* 0x001fe20000000000 */
[----:B------:R-:W-:Y:S05]  /*6be0*/  BRA `(.L_x_10887) ;  /* 0x00000bd000007947 */ /* 0x000fea0003800000 */
.L_x_10890:
        /* <DEDUP_REMOVED lines=9> */
.L_x_10893:
[----:B------:R-:W2:Y:S02]  /*6c80*/  LDG.E.U16 R2, [R2.64] ;  /* 0x0000002402027981 */ /* 0x000ea4000c1e1500 */
[----:B--2---:R-:W-:-:S06]  /*6c90*/  HADD2.F32 R4, -RZ, R2.H0_H0 ;  /* 0x20000002ff047230 */ /* 0x004fcc0000004100 */
[----:B------:R-:W0:Y:S02]  /*6ca0*/  F2I.FTZ.TRUNC.NTZ R4, R4 ;  /* 0x0000000400047305 */ /* 0x000e24000021f100 */
[----:B0-----:R-:W-:Y:S01]  /*6cb0*/  PRMT R0, R4, 0x7610, R0 ;  /* 0x0000761004007816 */ /* 0x001fe20000000000 */
[----:B------:R-:W-:Y:S05]  /*6cc0*/  BRA `(.L_x_10887) ;  /* 0x00000af000007947 */ /* 0x000fea0003800000 */
.L_x_10892:
[----:B------:R-:W2:Y:S02]  /*6cd0*/  LDG.E.64 R2, [R2.64] ;  /* 0x0000002402027981 */ /* 0x000ea4000c1e1b00 */
[----:B--2---:R0:W1:Y:S01]  /*6ce0*/  F2I.F64.TRUNC R0, R2 ;  /* 0x0000000200007311 */ /* 0x004062000030d100 */
[----:B------:R-:W-:Y:S05]  /*6cf0*/  BRA `(.L_x_10887) ;  /* 0x00000ac000007947 */ /* 0x000fea0003800000 */
.L_x_10882:
        /* <DEDUP_REMOVED lines=12> */
.L_x_10896:
[----:B------:R-:W2:Y:S02]  /*6dc0*/  LDG.E.64 R2, [R2.64] ;  /* 0x0000002402027981 */ /* 0x000ea4000c1e1b00 */
[----:B--2---:R0:W1:Y:S01]  /*6dd0*/  F2I.F64.TRUNC R0, R2 ;  /* 0x0000000200007311 */ /* 0x004062000030d100 */
[----:B------:R-:W-:Y:S05]  /*6de0*/  BRA `(.L_x_10887) ;  /* 0x000009d000007947 */ /* 0x000fea0003800000 */
.L_x_10895:
        /* <DEDUP_REMOVED lines=28> */
.L_x_10898:
        /* <DEDUP_REMOVED lines=15> */
.L_x_10897:
[----:B------:R-:W2:Y:S02]  /*70a0*/  LDG.E.U16 R2, [R2.64] ;  /* 0x0000002402027981 */ /* 0x000ea4000c1e1500 */
[----:B--2---:R-:W-:-:S04]  /*70b0*/  PRMT R2, RZ, 0x5410, R2 ;  /* 0x00005410ff027816 */ /* 0x004fc80000000002 */
[----:B------:R0:W1:Y:S01]  /*70c0*/  F2I.FTZ.TRUNC.NTZ R0, R2 ;  /* 0x0000000200007305 */ /* 0x000062000021f100 */
[----:B------:R-:W-:Y:S05]  /*70d0*/  BRA `(.L_x_10887) ;  /* 0x000006e000007947 */ /* 0x000fea0003800000 */
.L_x_10894:
        /* <DEDUP_REMOVED lines=10> */
.L_x_10901:
        /* <DEDUP_REMOVED lines=21> */
.L_x_10905:
[----:B------:R-:W-:Y:S05]  /*72d0*/  BSYNC B1 ;  /* 0x0000000000017941 */ /* 0x000fea0003800000 */
.L_x_10904:
[----:B------:R-:W-:Y:S01]  /*72e0*/  IMAD.SHL.U32 R2, R2, 0x100000, RZ ;  /* 0x0010000002027824 */ /* 0x000fe200078e00ff */
[----:B------:R-:W-:-:S04]  /*72f0*/  LEA R3, R0, 0x3b800000, 0x17 ;  /* 0x3b80000000037811 */ /* 0x000fc800078eb8ff */
[----:B------:R-:W-:Y:S02]  /*7300*/  LOP3.LUT R4, R3, R2, R4, 0xfe, !PT ;  /* 0x0000000203047212 */ /* 0x000fe400078efe04 */
.L_x_10903:
[----:B------:R-:W-:Y:S05]  /*7310*/  BSYNC B0 ;  /* 0x0000000000007941 */ /* 0x000fea0003800000 */
.L_x_10902:
[----:B------:R-:W0:Y:S02]  /*7320*/  F2I.FTZ.TRUNC.NTZ R4, R4 ;  /* 0x0000000400047305 */ /* 0x000e24000021f100 */
[----:B0-----:R-:W-:Y:S01]  /*7330*/  PRMT R0, R4, 0x7610, R0 ;  /* 0x0000761004007816 */ /* 0x001fe20000000000 */
[----:B------:R-:W-:Y:S05]  /*7340*/  BRA `(.L_x_10887) ;  /* 0x0000047000007947 */ /* 0x000fea0003800000 */
.L_x_10900:
        /* <DEDUP_REMOVED lines=21> */
.L_x_10909:
[----:B------:R-:W-:Y:S05]  /*74a0*/  BSYNC B1 ;  /* 0x0000000000017941 */ /* 0x000fea0003800000 */
.L_x_10908:
[----:B------:R-:W-:Y:S01]  /*74b0*/  IMAD.SHL.U32 R2, R2, 0x200000, RZ ;  /* 0x0020000002027824 */ /* 0x000fe200078e00ff */
[----:B------:R-:W-:-:S04]  /*74c0*/  LEA R3, R0, 0x37800000, 0x17 ;  /* 0x3780000000037811 */ /* 0x000fc800078eb8ff */
[----:B------:R-:W-:Y:S02]  /*74d0*/  LOP3.LUT R4, R3, R2, R4, 0xfe, !PT ;  /* 0x0000000203047212 */ /* 0x000fe400078efe04 */
.L_x_10907:
[----:B------:R-:W-:Y:S05]  /*74e0*/  BSYNC B0 ;  /* 0x0000000000007941 */ /* 0x000fea0003800000 */
.L_x_10906:
[----:B------:R-:W0:Y:S02]  /*74f0*/  F2I.FTZ.TRUNC.NTZ R4, R4 ;  /* 0x0000000400047305 */ /* 0x000e24000021f100 */
[----:B0-----:R-:W-:Y:S01]  /*7500*/  PRMT R0, R4, 0x7610, R0 ;  /* 0x0000761004007816 */ /* 0x001fe20000000000 */
[----:B------:R-:W-:Y:S05]  /*7510*/  BRA `(.L_x_10887) ;  /* 0x000002a000007947 */ /* 0x000fea0003800000 */
.L_x_10899:
        /* <DEDUP_REMOVED lines=14> */
.L_x_10913:
[----:B------:R-:W-:Y:S05]  /*7600*/  BSYNC B0 ;  /* 0x0000000000007941 */ /* 0x000fea0003800000 */
.L_x_10912:
[----:B------:R-:W0:Y:S02]  /*7610*/  F2I.FTZ.TRUNC.NTZ R4, R4 ;  /* 0x0000000400047305 */ /* 0x000e24000021f100 */
[----:B0-----:R-:W-:Y:S01]  /*7620*/  PRMT R0, R4, 0x7610, R0 ;  /* 0x0000761004007816 */ /* 0x001fe20000000000 */
[----:B------:R-:W-:Y:S05]  /*7630*/  BRA `(.L_x_10887) ;  /* 0x0000018000007947 */ /* 0x000fea0003800000 */
.L_x_10886:
        /* <DEDUP_REMOVED lines=21> */
.L_x_10911:
[----:B------:R0:W5:Y:S01]  /*7790*/  LDG.E.U16 R0, [R2.64] ;  /* 0x0000002402007981 */ /* 0x000162000c1e1500 */
[----:B------:R-:W-:Y:S05]  /*77a0*/  BRA `(.L_x_10887) ;  /* 0x0000001000007947 */ /* 0x000fea0003800000 */
.L_x_10910:
[----:B------:R0:W5:Y:S02]  /*77b0*/  LDG.E.U16 R0, [R2.64] ;  /* 0x0000002402007981 */ /* 0x000164000c1e1500 */
.L_x_10887:
        /* <DEDUP_REMOVED lines=17> */
.L_x_10915:
[----:B------:R-:W-:Y:S05]  /*78d0*/  BSYNC B0 ;  /* 0x0000000000007941 */ /* 0x000fea0003800000 */
.L_x_10914:
        /* <DEDUP_REMOVED lines=15> */
.L_x_10919:
[----:B------:R1:W-:Y:S01]  /*79d0*/  STG.E.U8 [R16.64], R5 ;  /* 0x0000000510007986 */ /* 0x0003e2000c101124 */
[----:B------:R-:W-:Y:S05]  /*79e0*/  BRA `(.L_x_10921) ;  /* 0x00000dc000007947 */ /* 0x000fea0003800000 */
.L_x_10918:
        /* <DEDUP_REMOVED lines=10> */
.L_x_10923:
[----:B------:R-:W-:-:S05]  /*7a90*/  PRMT R3, R5, 0x9910, RZ ;  /* 0x0000991005037816 */ /* 0x000fca00000000ff */
[----:B------:R1:W-:Y:S01]  /*7aa0*/  STG.E [R16.64], R3 ;  /* 0x0000000310007986 */ /* 0x0003e2000c101924 */
[----:B------:R-:W-:Y:S05]  /*7ab0*/  BRA `(.L_x_10921) ;  /* 0x00000cf000007947 */ /* 0x000fea0003800000 */
.L_x_10922:
[----:B------:R1:W-:Y:S01]  /*7ac0*/  STG.E.U16 [R16.64], R5 ;  /* 0x0000000510007986 */ /* 0x0003e2000c101524 */
[----:B------:R-:W-:Y:S05]  /*7ad0*/  BRA `(.L_x_10921) ;  /* 0x00000cd000007947 */ /* 0x000fea0003800000 */
.L_x_10917:
        /* <DEDUP_REMOVED lines=9> */
.L_x_10925:
[----:B------:R-:W1:Y:S02]  /*7b70*/  I2F.S16 R0, R5 ;  /* 0x0000000500007306 */ /* 0x000e640000101400 */
[----:B-1----:R-:W-:-:S05]  /*7b80*/  F2FP.PACK_AB R0, RZ, R0 ;  /* 0x00000000ff00723e */ /* 0x002fca00000000ff */
[----:B------:R1:W-:Y:S01]  /*7b90*/  STG.E.U16 [R16.64], R0 ;  /* 0x0000000010007986 */ /* 0x0003e2000c101524 */
[----:B------:R-:W-:Y:S05]  /*7ba0*/  BRA `(.L_x_10921) ;  /* 0x00000c0000007947 */ /* 0x000fea0003800000 */
.L_x_10924:
        /* <DEDUP_REMOVED lines=10> */
.L_x_10927:
[----:B------:R-:W1:Y:S02]  /*7c50*/  I2F.S16 R5, R5 ;  /* 0x0000000500057306 */ /* 0x000e640000101400 */
[----:B-1----:R-:W-:-:S04]  /*7c60*/  F2FP.PACK_AB R3, RZ, R5 ;  /* 0x00000005ff03723e */ /* 0x002fc800000000ff */
[----:B------:R-:W-:-:S05]  /*7c70*/  PRMT R3, R3, 0x5410, RZ ;  /* 0x0000541003037816 */ /* 0x000fca00000000ff */
[----:B------:R1:W-:Y:S01]  /*7c80*/  STG.E [R16.64], R3 ;  /* 0x0000000310007986 */ /* 0x0003e2000c101924 */
[----:B------:R-:W-:Y:S05]  /*7c90*/  BRA `(.L_x_10921) ;  /* 0x00000b1000007947 */ /* 0x000fea0003800000 */
.L_x_10926:
[----:B------:R-:W1:Y:S02]  /*7ca0*/  I2F.F64.S16 R2, R5 ;  /* 0x0000000500027312 */ /* 0x000e640000101c00 */
[----:B-1----:R1:W-:Y:S01]  /*7cb0*/  STG.E.64 [R16.64], R2 ;  /* 0x0000000210007986 */ /* 0x0023e2000c101b24 */
[----:B------:R-:W-:Y:S05]  /*7cc0*/  BRA `(.L_x_10921) ;  /* 0x00000ae000007947 */ /* 0x000fea0003800000 */
.L_x_10916:
        /* <DEDUP_REMOVED lines=13> */
.L_x_10930:
[----:B------:R-:W1:Y:S01]  /*7da0*/  I2F.F64.S16 R4, R5 ;  /* 0x0000000500047312 */ /* 0x000e620000101c00 */
[----:B0-----:R-:W-:-:S05]  /*7db0*/  CS2R R6, SRZ ;  /* 0x0000000000067805 */ /* 0x001fca000001ff00 */
[----:B-1----:R0:W-:Y:S01]  /*7dc0*/  STG.E.128 [R16.64], R4 ;  /* 0x0000000410007986 */ /* 0x0021e2000c101d24 */
[----:B------:R-:W-:Y:S05]  /*7dd0*/  BRA `(.L_x_10921) ;  /* 0x000009d000007947 */ /* 0x000fea0003800000 */
.L_x_10929:
        /* <DEDUP_REMOVED lines=21> */
.L_x_10934:
[----:B------:R-:W-:Y:S05]  /*7f30*/  BSYNC B0 ;  /* 0x0000000000007941 */ /* 0x000fea0003800000 */
.L_x_10933:
[----:B------:R-:W-:-:S05]  /*7f40*/  LOP3.LUT R3, R0, R3, RZ, 0xfc, !PT ;  /* 0x0000000300037212 */ /* 0x000fca00078efcff */
[----:B------:R1:W-:Y:S01]  /*7f50*/  STG.E.U8 [R16.64], R3 ;  /* 0x0000000310007986 */ /* 0x0003e2000c101124 */
[----:B------:R-:W-:Y:S05]  /*7f60*/  BRA `(.L_x_10921) ;  /* 0x0000084000007947 */ /* 0x000fea0003800000 */
.L_x_10932:
        /* <DEDUP_REMOVED lines=13> */
.L_x_10936:
[----:B------:R-:W-:Y:S01]  /*8040*/  IMAD.MOV.U32 R0, RZ, RZ, 0x7f ;  /* 0x0000007fff007424 */ /* 0x000fe200078e00ff */
[----:B------:R-:W-:-:S04]  /*8050*/  ISETP.GT.U32.AND P0, PT, R2, 0x7f800000, PT ;  /* 0x7f8000000200780c */ /* 0x000fc80003f04070 */
[----:B------:R-:W-:-:S04]  /*8060*/  SEL R0, R0, 0x7c, P0 ;  /* 0x0000007c00007807 */ /* 0x000fc80000000000 */
.L_x_10937:
[----:B------:R-:W-:Y:S05]  /*8070*/  BSYNC B0 ;  /* 0x0000000000007941 */ /* 0x000fea0003800000 */
.L_x_10935:
[----:B------:R-:W-:-:S04]  /*8080*/  LOP3.LUT R2, R5, 0x80000000, RZ, 0xc0, !PT ;  /* 0x8000000005027812 */ /* 0x000fc800078ec0ff */
[----:B------:R-:W-:-:S04]  /*8090*/  SHF.R.U32.HI R3, RZ, 0x18, R2 ;  /* 0x00000018ff037819 */ /* 0x000fc80000011602 */
[----:B------:R-:W-:-:S05]  /*80a0*/  LOP3.LUT R3, R0, R3, RZ, 0xfc, !PT ;  /* 0x0000000300037212 */ /* 0x000fca00078efcff */
[----:B------:R1:W-:Y:S01]  /*80b0*/  STG.E.U8 [R16.64], R3 ;  /* 0x0000000310007986 */ /* 0x0003e2000c101124 */
[----:B------:R-:W-:Y:S05]  /*80c0*/  BRA `(.L_x_10921) ;  /* 0x000006e000007947 */ /* 0x000fea0003800000 */
.L_x_10931:
[----:B------:R-:W1:Y:S02]  /*80d0*/  I2F.S16 R0, R5 ;  /* 0x0000000500007306 */ /* 0x000e640000101400 */
[----:B-1----:R-:W-:-:S05]  /*80e0*/  F2FP.BF16.PACK_AB R0, RZ, R0 ;  /* 0x00000000ff00723e */ /* 0x002fca00000010ff */
[----:B------:R1:W-:Y:S01]  /*80f0*/  STG.E.U16 [R16.64], R0 ;  /* 0x0000000010007986 */ /* 0x0003e2000c101524 */
[----:B------:R-:W-:Y:S05]  /*8100*/  BRA `(.L_x_10921) ;  /* 0x000006a000007947 */ /* 0x000fea0003800000 */
.L_x_10928:
        /* <DEDUP_REMOVED lines=10> */
.L_x_10940:
        /* <DEDUP_REMOVED lines=17> */
.L_x_10943:
[----:B------:R-:W-:-:S04]  /*82c0*/  LOP3.LUT R2, R5, 0x80000000, RZ, 0xc0, !PT ;  /* 0x8000000005027812 */ /* 0x000fc800078ec0ff */
[----:B------:R-:W-:-:S04]  /*82d0*/  SHF.R.U32.HI R3, RZ, 0x18, R2 ;  /* 0x00000018ff037819 */ /* 0x000fc80000011602 */
[----:B------:R-:W-:-:S04]  /*82e0*/  LOP3.LUT R0, R0, R3, RZ, 0xfc, !PT ;  /* 0x0000000300007212 */ /* 0x000fc800078efcff */
[----:B------:R-:W-:Y:S02]  /*82f0*/  PRMT R8, R0, 0x7610, R8 ;  /* 0x0000761000087816 */ /* 0x000fe40000000008 */
.L_x_10942:
[----:B------:R-:W-:Y:S05]  /*8300*/  BSYNC B0 ;  /* 0x0000000000007941 */ /* 0x000fea0003800000 */
.L_x_10941:
[----:B------:R1:W-:Y:S01]  /*8310*/  STG.E.U8 [R16.64], R8 ;  /* 0x0000000810007986 */ /* 0x0003e2000c101124 */
[----:B------:R-:W-:Y:S05]  /*8320*/  BRA `(.L_x_10921) ;  /* 0x0000048000007947 */ /* 0x000fea0003800000 */
.L_x_10939:
        /* <DEDUP_REMOVED lines=17> */
.L_x_10946:
[----:B------:R-:W-:-:S04]  /*8440*/  LOP3.LUT R2, R5, 0x80000000, RZ, 0xc0, !PT ;  /* 0x8000000005027812 */ /* 0x000fc800078ec0ff */
[----:B------:R-:W-:-:S04]  /*8450*/  SHF.R.U32.HI R3, RZ, 0x18, R2 ;  /* 0x00000018ff037819 */ /* 0x000fc80000011602 */
[----:B------:R-:W-:-:S04]  /*8460*/  LOP3.LUT R0, R0, R3, RZ, 0xfc, !PT ;  /* 0x0000000300007212 */ /* 0x000fc800078efcff */
[----:B------:R-:W-:Y:S02]  /*8470*/  PRMT R8, R0, 0x7610, R8 ;  /* 0x0000761000087816 */ /* 0x000fe40000000008 */
.L_x_10945:
[----:B------:R-:W-:Y:S05]  /*8480*/  BSYNC B0 ;  /* 0x0000000000007941 */ /* 0x000fea0003800000 */
.L_x_10944:
[----:B------:R1:W-:Y:S01]  /*8490*/  STG.E.U8 [R16.64], R8 ;  /* 0x0000000810007986 */ /* 0x0003e2000c101124 */
[----:B------:R-:W-:Y:S05]  /*84a0*/  BRA `(.L_x_10921) ;  /* 0x0000030000007947 */ /* 0x000fea0003800000 */
.L_x_10938:
        /* <DEDUP_REMOVED lines=22> */
.L_x_10920:
        /* <DEDUP_REMOVED lines=20> */
.L_x_10948:
[----:B------:R-:W-:-:S04]  /*8750*/  PRMT R2, R5, 0x9910, RZ ;  /* 0x0000991005027816 */ /* 0x000fc800000000ff */
[----:B------:R-:W-:-:S05]  /*8760*/  SHF.R.S32.HI R3, RZ, 0x1f, R2 ;  /* 0x0000001fff037819 */ /* 0x000fca0000011402 */
[----:B------:R1:W-:Y:S01]  /*8770*/  STG.E.64 [R16.64], R2 ;  /* 0x0000000210007986 */ /* 0x0003e2000c101b24 */
[----:B------:R-:W-:Y:S05]  /*8780*/  BRA `(.L_x_10921) ;  /* 0x0000002000007947 */ /* 0x000fea0003800000 */
.L_x_10947:
[----:B------:R-:W-:-:S05]  /*8790*/  PRMT R3, R5, 0x9910, RZ ;  /* 0x0000991005037816 */ /* 0x000fca00000000ff */
[----:B------:R1:W-:Y:S02]  /*87a0*/  STG.E [R16.64], R3 ;  /* 0x0000000310007986 */ /* 0x0003e4000c101924 */
.L_x_10921:
[----:B------:R-:W-:Y:S02]  /*87b0*/  IADD3 R19, R19, 0x80, RZ ;  /* 0x0000008013137810 */ /* 0x000fe40007ffe0ff */
.L_x_10812:
[----:B------:R-:W-:Y:S05]  /*87c0*/  BSYNC B6 ;  /* 0x0000000000067941 */ /* 0x000fea0003800000 */
.L_x_10811:
        /* <DEDUP_REMOVED lines=230> */
.L_x_10949:
        /* <DEDUP_REMOVED lines=18> */
.L_x_10953:
[----:B------:R0:W5:Y:S01]  /*9750*/  LDG.E.U8 R0, [R2.64] ;  /* 0x0000002402007981 */ /* 0x000162000c1e1100 */
[----:B------:R-:W-:Y:S05]  /*9760*/  BRA `(.L_x_10955) ;  /* 0x00000d7000007947 */ /* 0x000fea0003800000 */
.L_x_10952:
        /* <DEDUP_REMOVED lines=8> */
.L_x_10957:
[----:B------:R0:W5:Y:S01]  /*97f0*/  LDG.E.U16 R0, [R2.64] ;  /* 0x0000002402007981 */ /* 0x000162000c1e1500 */
[----:B------:R-:W-:Y:S05]  /*9800*/  BRA `(.L_x_10955) ;  /* 0x00000cd000007947 */ /* 0x000fea0003800000 */
.L_x_10956:
[----:B------:R0:W5:Y:S01]  /*9810*/  LDG.E.U16 R0, [R2.64] ;  /* 0x0000002402007981 */ /* 0x000162000c1e1500 */
[----:B------:R-:W-:Y:S05]  /*9820*/  BRA `(.L_x_10955) ;  /* 0x00000cb000007947 */ /* 0x000fea0003800000 */
.L_x_10951:
        /* <DEDUP_REMOVED lines=9> */
.L_x_10959:
[----:B------:R-:W2:Y:S02]  /*98c0*/  LDG.E.U16 R4, [R2.64] ;  /* 0x0000002402047981 */ /* 0x000ea4000c1e1500 */
[----:B--2---:R-:W-:-:S06]  /*98d0*/  HADD2.F32 R4, -RZ, R4.H0_H0 ;  /* 0x20000004ff047230 */ /* 0x004fcc0000004100 */
[----:B------:R-:W0:Y:S02]  /*98e0*/  F2I.FTZ.TRUNC.NTZ R4, R4 ;  /* 0x0000000400047305 */ /* 0x000e24000021f100 */
[----:B0-----:R-:W-:Y:S01]  /*98f0*/  PRMT R0, R4, 0x7610, R0 ;  /* 0x0000761004007816 */ /* 0x001fe20000000000 */
[----:B------:R-:W-:Y:S05]  /*9900*/  BRA `(.L_x_10955) ;  /* 0x00000bd000007947 */ /* 0x000fea0003800000 */
.L_x_10958:
        /* <DEDUP_REMOVED lines=9> */
.L_x_10961:
[----:B------:R-:W2:Y:S02]  /*99a0*/  LDG.E.U16 R2, [R2.64] ;  /* 0x0000002402027981 */ /* 0x000ea4000c1e1500 */
[----:B--2---:R-:W-:-:S06]  /*99b0*/  HADD2.F32 R4, -RZ, R2.H0_H0 ;  /* 0x20000002ff047230 */ /* 0x004fcc0000004100 */
[----:B------:R-:W0:Y:S02]  /*99c0*/  F2I.FTZ.TRUNC.NTZ R4, R4 ;  /* 0x0000000400047305 */ /* 0x000e24000021f100 */
[----:B0-----:R-:W-:Y:S01]  /*99d0*/  PRMT R0, R4, 0x7610, R0 ;  /* 0x0000761004007816 */ /* 0x001fe20000000000 */
[----:B------:R-:W-:Y:S05]  /*99e0*/  BRA `(.L_x_10955) ;  /* 0x00000af000007947 */ /* 0x000fea0003800000 */
.L_x_10960:
[----:B------:R-:W2:Y:S02]  /*99f0*/  LDG.E.64 R2, [R2.64] ;  /* 0x0000002402027981 */ /* 0x000ea4000c1e1b00 */
[----:B--2---:R0:W1:Y:S01]  /*9a00*/  F2I.F64.TRUNC R0, R2 ;  /* 0x0000000200007311 */ /* 0x004062000030d100 */
[----:B------:R-:W-:Y:S05]  /*9a10*/  BRA `(.L_x_10955) ;  /* 0x00000ac000007947 */ /* 0x000fea0003800000 */
.L_x_10950:
        /* <DEDUP_REMOVED lines=12> */
.L_x_10964:
[----:B------:R-:W2:Y:S02]  /*9ae0*/  LDG.E.64 R2, [R2.64] ;  /* 0x0000002402027981 */ /* 0x000ea4000c1e1b00 */
[----:B--2---:R0:W1:Y:S01]  /*9af0*/  F2I.F64.TRUNC R0, R2 ;  /* 0x0000000200007311 */ /* 0x004062000030d100 */
[----:B------:R-:W-:Y:S05]  /*9b00*/  BRA `(.L_x_10955) ;  /* 0x000009d000007947 */ /* 0x000fea0003800000 */
.L_x_10963:
        /* <DEDUP_REMOVED lines=28> */
.L_x_10966:
        /* <DEDUP_REMOVED lines=15> */
.L_x_10965:
[----:B------:R-:W2:Y:S02]  /*9dc0*/  LDG.E.U16 R2, [R2.64] ;  /* 0x0000002402027981 */ /* 0x000ea4000c1e1500 */
[----:B--2---:R-:W-:-:S04]  /*9dd0*/  PRMT R2, RZ, 0x5410, R2 ;  /* 0x00005410ff027816 */ /* 0x004fc80000000002 */
[----:B------:R0:W1:Y:S01]  /*9de0*/  F2I.FTZ.TRUNC.NTZ R0, R2 ;  /* 0x0000000200007305 */ /* 0x000062000021f100 */
[----:B------:R-:W-:Y:S05]  /*9df0*/  BRA `(.L_x_10955) ;  /* 0x000006e000007947 */ /* 0x000fea0003800000 */
.L_x_10962:
        /* <DEDUP_REMOVED lines=10> */
.L_x_10969:
        /* <DEDUP_REMOVED lines=21> */
.L_x_10973:
[----:B------:R-:W-:Y:S05]  /*9ff0*/  BSYNC B1 ;  /* 0x0000000000017941 */ /* 0x000fea0003800000 */
.L_x_10972:
[----:B------:R-:W-:Y:S01]  /*a000*/  IMAD.SHL.U32 R2, R2, 0x100000, RZ ;  /* 0x0010000002027824 */ /* 0x000fe200078e00ff */
[----:B------:R-:W-:-:S04]  /*a010*/  LEA R3, R0, 0x3b800000, 0x17 ;  /* 0x3b80000000037811 */ /* 0x000fc800078eb8ff */
[----:B------:R-:W-:Y:S02]  /*a020*/  LOP3.LUT R4, R3, R2, R4, 0xfe, !PT ;  /* 0x0000000203047212 */ /* 0x000fe400078efe04 */
.L_x_10971:
[----:B------:R-:W-:Y:S05]  /*a030*/  BSYNC B0 ;  /* 0x0000000000007941 */ /* 0x000fea0003800000 */
.L_x_10970:
[----:B------:R-:W0:Y:S02]  /*a040*/  F2I.FTZ.TRUNC.NTZ R4, R4 ;  /* 0x0000000400047305 */ /* 0x000e24000021f100 */
[----:B0-----:R-:W-:Y:S01]  /*a050*/  PRMT R0, R4, 0x7610, R0 ;  /* 0x0000761004007816 */ /* 0x001fe20000000000 */
[----:B------:R-:W-:Y:S05]  /*a060*/  BRA `(.L_x_10955) ;  /* 0x0000047000007947 */ /* 0x000fea0003800000 */
.L_x_10968:
        /* <DEDUP_REMOVED lines=21> */
.L_x_10977:
[----:B------:R-:W-:Y:S05]  /*a1c0*/  BSYNC B1 ;  /* 0x0000000000017941 */ /* 0x000fea0003800000 */
.L_x_10976:
[----:B------:R-:W-:Y:S01]  /*a1d0*/  IMAD.SHL.U32 R2, R2, 0x200000, RZ ;  /* 0x0020000002027824 */ /* 0x000fe200078e00ff */
[----:B------:R-:W-:-:S04]  /*a1e0*/  LEA R3, R0, 0x37800000, 0x17 ;  /* 0x3780000000037811 */ /* 0x000fc800078eb8ff */
[----:B------:R-:W-:Y:S02]  /*a1f0*/  LOP3.LUT R4, R3, R2, R4, 0xfe, !PT ;  /* 0x0000000203047212 */ /* 0x000fe400078efe04 */
.L_x_10975:
[----:B------:R-:W-:Y:S05]  /*a200*/  BSYNC B0 ;  /* 0x0000000000007941 */ /* 0x000fea0003800000 */
.L_x_10974:
[----:B------:R-:W0:Y:S02]  /*a210*/  F2I.FTZ.TRUNC.NTZ R4, R4 ;  /* 0x0000000400047305 */ /* 0x000e24000021f100 */
[----:B0-----:R-:W-:Y:S01]  /*a220*/  PRMT R0, R4, 0x7610, R0 ;  /* 0x0000761004007816 */ /* 0x001fe20000000000 */
[----:B------:R-:W-:Y:S05]  /*a230*/  BRA `(.L_x_10955) ;  /* 0x000002a000007947 */ /* 0x000fea0003800000 */
.L_x_10967:
        /* <DEDUP_REMOVED lines=14> */
.L_x_10981:
[----:B------:R-:W-:Y:S05]  /*a320*/  BSYNC B0 ;  /* 0x0000000000007941 */ /* 0x000fea0003800000 */
.L_x_10980:
[----:B------:R-:W0:Y:S02]  /*a330*/  F2I.FTZ.TRUNC.NTZ R4, R4 ;  /* 0x0000000400047305 */ /* 0x000e24000021f100 */
[----:B0-----:R-:W-:Y:S01]  /*a340*/  PRMT R0, R4, 0x7610, R0 ;  /* 0x0000761004007816 */ /* 0x001fe20000000000 */
[----:B------:R-:W-:Y:S05]  /*a350*/  BRA `(.L_x_10955) ;  /* 0x0000018000007947 */ /* 0x000fea0003800000 */
.L_x_10954:
        /* <DEDUP_REMOVED lines=21> */
.L_x_10979:
[----:B------:R0:W5:Y:S01]  /*a4b0*/  LDG.E.U16 R0, [R2.64] ;  /* 0x0000002402007981 */ /* 0x000162000c1e1500 */
[----:B------:R-:W-:Y:S05]  /*a4c0*/  BRA `(.L_x_10955) ;  /* 0x0000001000007947 */ /* 0x000fea0003800000 */
.L_x_10978:
[----:B------:R0:W5:Y:S02]  /*a4d0*/  LDG.E.U16 R0, [R2.64] ;  /* 0x0000002402007981 */ /* 0x000164000c1e1500 */
.L_x_10955:
        /* <DEDUP_REMOVED lines=17> */
.L_x_10983:
[----:B------:R-:W-:Y:S05]  /*a5f0*/  BSYNC B0 ;  /* 0x0000000000007941 */ /* 0x000fea0003800000 */
.L_x_10982:
        /* <DEDUP_REMOVED lines=15> */
.L_x_10987:
[----:B------:R-:W-:Y:S01]  /*a6f0*/  STG.E.U8 [R16.64], R5 ;  /* 0x0000000510007986 */ /* 0x000fe2000c101124 */
[----:B------:R-:W-:Y:S05]  /*a700*/  EXIT ;  /* 0x000000000000794d */ /* 0x000fea0003800000 */
.L_x_10986:
        /* <DEDUP_REMOVED lines=10> */
.L_x_10990:
[----:B------:R-:W-:-:S05]  /*a7b0*/  PRMT R3, R5, 0x9910, RZ ;  /* 0x0000991005037816 */ /* 0x000fca00000000ff */
[----:B------:R-:W-:Y:S01]  /*a7c0*/  STG.E [R16.64], R3 ;  /* 0x0000000310007986 */ /* 0x000fe2000c101924 */
[----:B------:R-:W-:Y:S05]  /*a7d0*/  EXIT ;  /* 0x000000000000794d */ /* 0x000fea0003800000 */
.L_x_10989:
[----:B------:R-:W-:Y:S01]  /*a7e0*/  STG.E.U16 [R16.64], R5 ;  /* 0x0000000510007986 */ /* 0x000fe2000c101524 */
[----:B------:R-:W-:Y:S05]  /*a7f0*/  EXIT ;  /* 0x000000000000794d */ /* 0x000fea0003800000 */
.L_x_10985:
[----:B------:R-:W-:-:S13]  /*a800*/  ISETP.GT.AND P0, PT, R0, 0x6, PT ;  /* 0x000000060000780c */ /* 0x000fda0003f04270 */
[----:B------:R-:W-:Y:S05]  /*a810*/  @P0 BRA `(.L_x_10991) ;  /* 0x000000b000000947 */ /* 0x000fea0003800000 */
[----:B------:R-:W-:-:S13]  /*a820*/  ISETP.NE.AND P0, PT, R0, 0x5, PT ;  /* 0x000000050000780c */ /* 0x000fda0003f05270 */
[----:B------:R-:W-:Y:S05]  /*a830*/  @!P0 BRA `(.L_x_10992) ;  /* 0x0000005000008947 */ /* 0x000fea0003800000 */
[----:B------:R-:W-:-:S13]  /*a840*/  ISETP.NE.AND P0, PT, R0, 0x6, PT ;  /* 0x000000060000780c */ /* 0x000fda0003f05270 */
[----:B------:R-:W-:Y:S05]  /*a850*/  @P0 BRA `(.L_x_10988) ;  /* 0x00000ad000000947 */ /* 0x000fea0003800000 */
[----:B------:R-:W1:Y:S02]  /*a860*/  I2F.S16 R3, R5 ;  /* 0x0000000500037306 */ /* 0x000e640000101400 */
[----:B-1----:R-:W-:Y:S01]  /*a870*/  STG.E [R16.64], R3 ;  /* 0x0000000310007986 */ /* 0x002fe2000c101924 */
[----:B------:R-:W-:Y:S05]  /*a880*/  EXIT ;  /* 0x000000000000794d */ /* 0x000fea0003800000 */
.L_x_10992:
[----:B------:R-:W1:Y:S02]  /*a890*/  I2F.S16 R0, R5 ;  /* 0x0000000500007306 */ /* 0x000e640000101400 */
[----:B-1----:R-:W-:-:S05]  /*a8a0*/  F2FP.PACK_AB R0, RZ, R0 ;  /* 0x00000000ff00723e */ /* 0x002fca00000000ff */
[----:B------:R-:W-:Y:S01]  /*a8b0*/  STG.E.U16 [R16.64], R0 ;  /* 0x0000000010007986 */ /* 0x000fe2000c101524 */
[----:B------:R-:W-:Y:S05]  /*a8c0*/  EXIT ;  /* 0x000000000000794d */ /* 0x000fea0003800000 */
.L_x_10991:
        /* <DEDUP_REMOVED lines=8> */
[----:B-1----:R-:W-:Y:S01]  /*a950*/  STG.E.64 [R16.64], R2 ;  /* 0x0000000210007986 */ /* 0x002fe2000c101b24 */
[----:B------:R-:W-:Y:S05]  /*a960*/  EXIT ;  /* 0x000000000000794d */ /* 0x000fea0003800000 */
.L_x_10994:
[----:B------:R-:W1:Y:S02]  /*a970*/  I2F.S16 R5, R5 ;  /* 0x0000000500057306 */ /* 0x000e640000101400 */
[----:B-1----:R-:W-:-:S04]  /*a980*/  F2FP.PACK_AB R3, RZ, R5 ;  /* 0x00000005ff03723e */ /* 0x002fc800000000ff */
[----:B------:R-:W-:-:S05]  /*a990*/  PRMT R3, R3, 0x5410, RZ ;  /* 0x0000541003037816 */ /* 0x000fca00000000ff */
[----:B------:R-:W-:Y:S01]  /*a9a0*/  STG.E [R16.64], R3 ;  /* 0x0000000310007986 */ /* 0x000fe2000c101924 */
[----:B------:R-:W-:Y:S05]  /*a9b0*/  EXIT ;  /* 0x000000000000794d */ /* 0x000fea0003800000 */
.L_x_10993:
[----:B------:R-:W1:Y:S02]  /*a9c0*/  I2F.F64.S16 R2, R5 ;  /* 0x0000000500027312 */ /* 0x000e640000101c00 */
[----:B-1----:R-:W-:Y:S01]  /*a9d0*/  STG.E.64 [R16.64], R2 ;  /* 0x0000000210007986 */ /* 0x002fe2000c101b24 */
[----:B------:R-:W-:Y:S05]  /*a9e0*/  EXIT ;  /* 0x000000000000794d */ /* 0x000fea0003800000 */
.L_x_10984:
        /* <DEDUP_REMOVED lines=13> */
.L_x_10997:
[----:B------:R-:W1:Y:S01]  /*aac0*/  I2F.F64.S16 R4, R5 ;  /* 0x0000000500047312 */ /* 0x000e620000101c00 */
[----:B0-----:R-:W-:-:S05]  /*aad0*/  CS2R R6, SRZ ;  /* 0x0000000000067805 */ /* 0x001fca000001ff00 */
[----:B-1----:R-:W-:Y:S01]  /*aae0*/  STG.E.128 [R16.64], R4 ;  /* 0x0000000410007986 */ /* 0x002fe2000c101d24 */
[----:B------:R-:W-:Y:S05]  /*aaf0*/  EXIT ;  /* 0x000000000000794d */ /* 0x000fea0003800000 */
.L_x_10996:
        /* <DEDUP_REMOVED lines=21> */
.L_x_11001:
[----:B------:R-:W-:Y:S05]  /*ac50*/  BSYNC B0 ;  /* 0x0000000000007941 */ /* 0x000fea0003800000 */
.L_x_11000:
[----:B------:R-:W-:-:S05]  /*ac60*/  LOP3.LUT R3, R0, R3, RZ, 0xfc, !PT ;  /* 0x0000000300037212 */ /* 0x000fca00078efcff */
[----:B------:R-:W-:Y:S01]  /*ac70*/  STG.E.U8 [R16.64], R3 ;  /* 0x0000000310007986 */ /* 0x000fe2000c101124 */
[----:B------:R-:W-:Y:S05]  /*ac80*/  EXIT ;  /* 0x000000000000794d */ /* 0x000fea0003800000 */
.L_x_10999:
        /* <DEDUP_REMOVED lines=13> */
.L_x_11003:
[----:B------:R-:W-:Y:S01]  /*ad60*/  IMAD.MOV.U32 R0, RZ, RZ, 0x7f ;  /* 0x0000007fff007424 */ /* 0x000fe200078e00ff */
[----:B------:R-:W-:-:S04]  /*ad70*/  ISETP.GT.U32.AND P0, PT, R2, 0x7f800000, PT ;  /* 0x7f8000000200780c */ /* 0x000fc80003f04070 */
[----:B------:R-:W-:-:S04]  /*ad80*/  SEL R0, R0, 0x7c, P0 ;  /* 0x0000007c00007807 */ /* 0x000fc80000000000 */
.L_x_11004:
[----:B------:R-:W-:Y:S05]  /*ad90*/  BSYNC B0 ;  /* 0x0000000000007941 */ /* 0x000fea0003800000 */
.L_x_11002:
[----:B------:R-:W-:-:S04]  /*ada0*/  LOP3.LUT R2, R5, 0x80000000, RZ, 0xc0, !PT ;  /* 0x8000000005027812 */ /* 0x000fc800078ec0ff */
[----:B------:R-:W-:-:S04]  /*adb0*/  SHF.R.U32.HI R3, RZ, 0x18, R2 ;  /* 0x00000018ff037819 */ /* 0x000fc80000011602 */
[----:B------:R-:W-:-:S05]  /*adc0*/  LOP3.LUT R3, R0, R3, RZ, 0xfc, !PT ;  /* 0x0000000300037212 */ /* 0x000fca00078efcff */
[----:B------:R-:W-:Y:S01]  /*add0*/  STG.E.U8 [R16.64], R3 ;  /* 0x0000000310007986 */ /* 0x000fe2000c101124 */
[----:B------:R-:W-:Y:S05]  /*ade0*/  EXIT ;  /* 0x000000000000794d */ /* 0x000fea0003800000 */
.L_x_10998:
[----:B------:R-:W1:Y:S02]  /*adf0*/  I2F.S16 R0, R5 ;  /* 0x0000000500007306 */ /* 0x000e640000101400 */
[----:B-1----:R-:W-:-:S05]  /*ae00*/  F2FP.BF16.PACK_AB R0, RZ, R0 ;  /* 0x00000000ff00723e */ /* 0x002fca00000010ff */
[----:B------:R-:W-:Y:S01]  /*ae10*/  STG.E.U16 [R16.64], R0 ;  /* 0x0000000010007986 */ /* 0x000fe2000c101524 */
[----:B------:R-:W-:Y:S05]  /*ae20*/  EXIT ;  /* 0x000000000000794d */ /* 0x000fea0003800000 */
.L_x_10995:
        /* <DEDUP_REMOVED lines=10> */
.L_x_11007:
        /* <DEDUP_REMOVED lines=17> */
.L_x_11010:
[----:B------:R-:W-:-:S04]  /*afe0*/  LOP3.LUT R2, R5, 0x80000000, RZ, 0xc0, !PT ;  /* 0x8000000005027812 */ /* 0x000fc800078ec0ff */
[----:B------:R-:W-:-:S04]  /*aff0*/  SHF.R.U32.HI R3, RZ, 0x18, R2 ;  /* 0x00000018ff037819 */ /* 0x000fc80000011602 */
[----:B------:R-:W-:-:S04]  /*b000*/  LOP3.LUT R0, R0, R3, RZ, 0xfc, !PT ;  /* 0x0000000300007212 */ /* 0x000fc800078efcff */
[----:B------:R-:W-:Y:S02]  /*b010*/  PRMT R8, R0, 0x7610, R8 ;  /* 0x0000761000087816 */ /* 0x000fe40000000008 */
.L_x_11009:
[----:B------:R-:W-:Y:S05]  /*b020*/  BSYNC B0 ;  /* 0x0000000000007941 */ /* 0x000fea0003800000 */
.L_x_11008:
[----:B------:R-:W-:Y:S01]  /*b030*/  STG.E.U8 [R16.64], R8 ;  /* 0x0000000810007986 */ /* 0x000fe2000c101124 */
[----:B------:R-:W-:Y:S05]  /*b040*/  EXIT ;  /* 0x000000000000794d */ /* 0x000fea0003800000 */
.L_x_11006:
        /* <DEDUP_REMOVED lines=17> */
.L_x_11013:
[----:B------:R-:W-:-:S04]  /*b160*/  LOP3.LUT R2, R5, 0x80000000, RZ, 0xc0, !PT ;  /* 0x8000000005027812 */ /* 0x000fc800078ec0ff */
[----:B------:R-:W-:-:S04]  /*b170*/  SHF.R.U32.HI R3, RZ, 0x18, R2 ;  /* 0x00000018ff037819 */ /* 0x000fc80000011602 */
[----:B------:R-:W-:-:S04]  /*b180*/  LOP3.LUT R0, R0, R3, RZ, 0xfc, !PT ;  /* 0x0000000300007212 */ /* 0x000fc800078efcff */
[----:B------:R-:W-:Y:S02]  /*b190*/  PRMT R8, R0, 0x7610, R8 ;  /* 0x0000761000087816 */ /* 0x000fe40000000008 */
.L_x_11012:
[----:B------:R-:W-:Y:S05]  /*b1a0*/  BSYNC B0 ;  /* 0x0000000000007941 */ /* 0x000fea0003800000 */
.L_x_11011:
[----:B------:R-:W-:Y:S01]  /*b1b0*/  STG.E.U8 [R16.64], R8 ;  /* 0x0000000810007986 */ /* 0x000fe2000c101124 */
[----:B------:R-:W-:Y:S05]  /*b1c0*/  EXIT ;  /* 0x000000000000794d */ /* 0x000fea0003800000 */
.L_x_11005:
        /* <DEDUP_REMOVED lines=22> */
.L_x_10988:
        /* <DEDUP_REMOVED lines=20> */
.L_x_11015:
[----:B------:R-:W-:-:S04]  /*b470*/  PRMT R2, R5, 0x9910, RZ ;  /* 0x0000991005027816 */ /* 0x000fc800000000ff */
[----:B------:R-:W-:-:S05]  /*b480*/  SHF.R.S32.HI R3, RZ, 0x1f, R2 ;  /* 0x0000001fff037819 */ /* 0x000fca0000011402 */
[----:B------:R-:W-:Y:S01]  /*b490*/  STG.E.64 [R16.64], R2 ;  /* 0x0000000210007986 */ /* 0x000fe2000c101b24 */
[----:B------:R-:W-:Y:S05]  /*b4a0*/  EXIT ;  /* 0x000000000000794d */ /* 0x000fea0003800000 */
.L_x_11014:
[----:B------:R-:W-:-:S05]  /*b4b0*/  PRMT R3, R5, 0x9910, RZ ;  /* 0x0000991005037816 */ /* 0x000fca00000000ff */
[----:B------:R-:W-:Y:S01]  /*b4c0*/  STG.E [R16.64], R3 ;  /* 0x0000000310007986 */ /* 0x000fe2000c101924 */
[----:B------:R-:W-:Y:S05]  /*b4d0*/  EXIT ;  /* 0x000000000000794d */ /* 0x000fea0003800000 */
        .weak           $__internal_24_$__cuda_sm20_dblrcp_rn_slowpath_v3
        .type           $__internal_24_$__cuda_sm20_dblrcp_rn_slowpath_v3,@function
        .size           $__internal_24_$__cuda_sm20_dblrcp_rn_slowpath_v3,(.L_x_61513 - $__internal_24_$__cuda_sm20_dblrcp_rn_slowpath_v3)
$__internal_24_$__cuda_sm20_dblrcp_rn_slowpath_v3:
        /* <DEDUP_REMOVED lines=26> */
.L_x_11019:
        /* <DEDUP_REMOVED lines=10> */
.L_x_11017:
[----:B------:R-:W-:Y:S01]  /*b720*/  LOP3.LUT R5, R3, 0x80000, RZ, 0xfc, !PT ;  /* 0x0008000003057812 */ /* 0x000fe200078efcff */
[----:B------:R-:W-:Y:S02]  /*b730*/  IMAD.MOV.U32 R4, RZ, RZ, R2 ;  /* 0x000000ffff047224 */ /* 0x000fe400078e0002 */
.L_x_11018:
[----:B------:R-:W-:Y:S05]  /*b740*/  BSYNC B1 ;  /* 0x0000000000017941 */ /* 0x000fea0003800000 */
.L_x_11016:
[----:B0-----:R-:W-:Y:S02]  /*b750*/  IMAD.MOV.U32 R2, RZ, RZ, R0 ;  /* 0x000000ffff027224 */ /* 0x001fe400078e0000 */
[----:B------:R-:W-:-:S04]  /*b760*/  IMAD.MOV.U32 R3, RZ, RZ, 0x0 ;  /* 0x00000000ff037424 */ /* 0x000fc800078e00ff */
[----:B------:R-:W-:Y:S05]  /*b770*/  RET.REL.NODEC R2 `(_ZN2at6native18elementwise_kernelILi128ELi4EZNS0_15gpu_kernel_implIZNS0_50_GLOBAL__N__2680c7bb_12_PowKernel_cu_b2145a98_318429pow_tensor_scalar_kernel_implIssEEvRNS_18TensorIteratorBaseET0_EUlsE1_EEvS6_RKT_EUliE_EEviT1_) ;  /* 0xffff488002007950 */ /* 0x000fea0003c3ffff */
.L_x_11020:
        /* <DEDUP_REMOVED lines=16> */
.L_x_61513:


//--------------------- .text._ZN2at6native27unrolled_elementwise_kernelIZNS0_50_GLOBAL__N__2680c7bb_12_PowKernel_cu_b2145a98_318429pow_tensor_scalar_kernel_implIssEEvRNS_18TensorIteratorBaseET0_EUlsE1_St5arrayIPcLm2EELi4E23TrivialOffsetCalculatorILi1EjESC_NS0_6memory12LoadWithCastILi1EEENSD_13StoreWithCastILi1EEEEEviT_S6_T2_T3_T4_T5_ --------------------------
	.section	.text._ZN2at6native27unrolled_elementwise_kernelIZNS0_50_GLOBAL__N__2680c7bb_12_PowKernel_cu_b2145a98_318429pow_tensor_scalar_kernel_implIssEEvRNS_18TensorIteratorBaseET0_EUlsE1_St5arrayIPcLm2EELi4E23TrivialOffsetCalculatorILi1EjESC_NS0_6memory12LoadWithCastILi1EEENSD_13StoreWithCastILi1EEEEEviT_S6_T2_T3_T4_T5_,"ax",@progbits
	.sectioninfo	@"SHI_REGISTERS=28"
	.align	128
        .global         _ZN2at6native27unrolled_elementwise_kernelIZNS0_50_GLOBAL__N__2680c7bb_12_PowKernel_cu_b2145a98_318429pow_tensor_scalar_kernel_implIssEEvRNS_18TensorIteratorBaseET0_EUlsE1_St5arrayIPcLm2EELi4E23TrivialOffsetCalculatorILi1EjESC_NS0_6memory12LoadWithCastILi1EEENSD_13StoreWithCastILi1EEEEEviT_S6_T2_T3_T4_T5_
        .type           _ZN2at6native27unrolled_elementwise_kernelIZNS0_50_GLOBAL__N__2680c7bb_12_PowKernel_cu_b2145a98_318429pow_tensor_scalar_kernel_implIssEEvRNS_18TensorIteratorBaseET0_EUlsE1_St5arrayIPcLm2EELi4E23TrivialOffsetCalculatorILi1EjESC_NS0_6memory12LoadWithCastILi1EEENSD_13StoreWithCastILi1EEEEEviT_S6_T2_T3_T4_T5_,@function
        .size           _ZN2at6native27unrolled_elementwise_kernelIZNS0_50_GLOBAL__N__2680c7bb_12_PowKernel_cu_b2145a98_318429pow_tensor_scalar_kernel_implIssEEvRNS_18TensorIteratorBaseET0_EUlsE1_St5arrayIPcLm2EELi4E23TrivialOffsetCalculatorILi1EjESC_NS0_6memory12LoadWithCastILi1EEENSD_13StoreWithCastILi1EEEEEviT_S6_T2_T3_T4_T5_,(.L_x_61514 - _ZN2at6native27unrolled_elementwise_kernelIZNS0_50_GLOBAL__N__2680c7bb_12_PowKernel_cu_b2145a98_318429pow_tensor_scalar_kernel_implIssEEvRNS_18TensorIteratorBaseET0_EUlsE1_St5arrayIPcLm2EELi4E23TrivialOffsetCalculatorILi1EjESC_NS0_6memory12LoadWithCastILi1EEENSD_13StoreWithCastILi1EEEEEviT_S6_T2_T3_T4_T5_)
        .other          _ZN2at6native27unrolled_elementwise_kernelIZNS0_50_GLOBAL__N__2680c7bb_12_PowKernel_cu_b2145a98_318429pow_tensor_scalar_kernel_implIssEEvRNS_18TensorIteratorBaseET0_EUlsE1_St5arrayIPcLm2EELi4E23TrivialOffsetCalculatorILi1EjESC_NS0_6memory12LoadWithCastILi1EEENSD_13StoreWithCastILi1EEEEEviT_S6_T2_T3_T4_T5_,@"STO_CUDA_ENTRY STV_DEFAULT"
_ZN2at6native27unrolled_elementwise_kernelIZNS0_50_GLOBAL__N__2680c7bb_12_PowKernel_cu_b2145a98_318429pow_tensor_scalar_kernel_implIssEEvRNS_18TensorIteratorBaseET0_EUlsE1_St5arrayIPcLm2EELi4E23TrivialOffsetCalculatorILi1EjESC_NS0_6memory12LoadWithCastILi1EEENSD_13StoreWithCastILi1EEEEEviT_S6_T2_T3_T4_T5_:
.text._ZN2at6native27unrolled_elementwise_kernelIZNS0_50_GLOBAL__N__2680c7bb_12_PowKernel_cu_b2145a98_318429pow_tensor_scalar_kernel_implIssEEvRNS_18TensorIteratorBaseET0_EUlsE1_St5arrayIPcLm2EELi4E23TrivialOffsetCalculatorILi1EjESC_NS0_6memory12LoadWithCastILi1EEENSD_13StoreWithCastILi1EEEEEviT_S6_T2_T3_T4_T5_:
        /* <DEDUP_REMOVED lines=29> */
.L_x_11026:
[----:B------:R0:W5:Y:S01]  /*01d0*/  LDG.E.U8 R18, [R2.64] ;  /* 0x0000002402127981 */ /* 0x000162000c1e1100 */
[----:B------:R-:W-:Y:S05]  /*01e0*/  BRA `(.L_x_11028) ;  /* 0x00000d9000007947 */ /* 0x000fea0003800000 */
.L_x_11025:
        /* <DEDUP_REMOVED lines=8> */
.L_x_11030:
[----:B------:R0:W5:Y:S01]  /*0270*/  LDG.E.U16 R18, [R2.64] ;  /* 0x0000002402127981 */ /* 0x000162000c1e1500 */
[----:B------:R-:W-:Y:S05]  /*0280*/  BRA `(.L_x_11028) ;  /* 0x00000cf000007947 */ /* 0x000fea0003800000 */
.L_x_11029:
[----:B------:R0:W5:Y:S01]  /*0290*/  LDG.E.U16 R18, [R2.64] ;  /* 0x0000002402127981 */ /* 0x000162000c1e1500 */
[----:B------:R-:W-:Y:S05]  /*02a0*/  BRA `(.L_x_11028) ;  /* 0x00000cd000007947 */ /* 0x000fea0003800000 */
.L_x_11024:
        /* <DEDUP_REMOVED lines=9> */
.L_x_11032:
[----:B------:R-:W2:Y:S02]  /*0340*/  LDG.E.U16 R0, [R2.64] ;  /* 0x0000002402007981 */ /* 0x000ea4000c1e1500 */
[----:B--2---:R-:W-:-:S06]  /*0350*/  HADD2.F32 R0, -RZ, R0.H0_H0 ;  /* 0x20000000ff007230 */ /* 0x004fcc0000004100 */
[----:B------:R-:W0:Y:S02]  /*0360*/  F2I.FTZ.TRUNC.NTZ R0, R0 ;  /* 0x0000000000007305 */ /* 0x000e24000021f100 */
[----:B0-----:R-:W-:Y:S01]  /*0370*/  PRMT R18, R0, 0x7610, R18 ;  /* 0x0000761000127816 */ /* 0x001fe20000000012 */
[----:B------:R-:W-:Y:S05]  /*0380*/  BRA `(.L_x_11028) ;  /* 0x00000bf000007947 */ /* 0x000fea0003800000 */
.L_x_11031:
        /* <DEDUP_REMOVED lines=9> */
.L_x_11034:
[----:B------:R-:W2:Y:S02]  /*0420*/  LDG.E.U16 R2, [R2.64] ;  /* 0x0000002402027981 */ /* 0x000ea4000c1e1500 */
[----:B--2---:R-:W-:-:S06]  /*0430*/  HADD2.F32 R0, -RZ, R2.H0_H0 ;  /* 0x20000002ff007230 */ /* 0x004fcc0000004100 */
[----:B------:R-:W0:Y:S02]  /*0440*/  F2I.FTZ.TRUNC.NTZ R0, R0 ;  /* 0x0000000000007305 */ /* 0x000e24000021f100 */
[----:B0-----:R-:W-:Y:S01]  /*0450*/  PRMT R18, R0, 0x7610, R18 ;  /* 0x0000761000127816 */ /* 0x001fe20000000012 */
[----:B------:R-:W-:Y:S05]  /*0460*/  BRA `(.L_x_11028) ;  /* 0x00000b1000007947 */ /* 0x000fea0003800000 */
.L_x_11033:
[----:B------:R-:W2:Y:S02]  /*0470*/  LDG.E.64 R2, [R2.64] ;  /* 0x0000002402027981 */ /* 0x000ea4000c1e1b00 */
[----:B--2---:R0:W1:Y:S01]  /*0480*/  F2I.F64.TRUNC R18, R2 ;  /* 0x0000000200127311 */ /* 0x004062000030d100 */
[----:B------:R-:W-:Y:S05]  /*0490*/  BRA `(.L_x_11028) ;  /* 0x00000ae000007947 */ /* 0x000fea0003800000 */
.L_x_11023:
        /* <DEDUP_REMOVED lines=12> */
.L_x_11037:
[----:B------:R-:W2:Y:S02]  /*0560*/  LDG.E.64 R2, [R2.64] ;  /* 0x0000002402027981 */ /* 0x000ea4000c1e1b00 */
[----:B--2---:R0:W1:Y:S01]  /*0570*/  F2I.F64.TRUNC R18, R2 ;  /* 0x0000000200127311 */ /* 0x004062000030d100 */
[----:B------:R-:W-:Y:S05]  /*0580*/  BRA `(.L_x_11028) ;  /* 0x000009f000007947 */ /* 0x000fea0003800000 */
.L_x_11036:
        /* <DEDUP_REMOVED lines=28> */
.L_x_11039:
        /* <DEDUP_REMOVED lines=16> */
.L_x_11038:
[----:B------:R-:W2:Y:S02]  /*0850*/  LDG.E.U16 R0, [R2.64] ;  /* 0x0000002402007981 */ /* 0x000ea4000c1e1500 */
[----:B--2---:R-:W-:-:S06]  /*0860*/  PRMT R0, RZ, 0x5410, R0 ;  /* 0x00005410ff007816 */ /* 0x004fcc0000000000 */
[----:B------:R-:W0:Y:S02]  /*0870*/  F2I.FTZ.TRUNC.NTZ R0, R0 ;  /* 0x0000000000007305 */ /* 0x000e24000021f100 */
[----:B0-----:R-:W-:Y:S01]  /*0880*/  PRMT R18, R0, 0x7610, R18 ;  /* 0x0000761000127816 */ /* 0x001fe20000000012 */
[----:B------:R-:W-:Y:S05]  /*0890*/  BRA `(.L_x_11028) ;  /* 0x000006e000007947 */ /* 0x000fea0003800000 */
.L_x_11035:
        /* <DEDUP_REMOVED lines=10> */
.L_x_11042:
        /* <DEDUP_REMOVED lines=21> */
.L_x_11046:
[----:B------:R-:W-:Y:S05]  /*0a90*/  BSYNC B1 ;  /* 0x0000000000017941 */ /* 0x000fea0003800000 */
.L_x_11045:
[----:B------:R-:W-:Y:S01]  /*0aa0*/  LEA R3, R0, 0x3b800000, 0x17 ;  /* 0x3b80000000037811 */ /* 0x000fe200078eb8ff */
[----:B------:R-:W-:-:S05]  /*0ab0*/  IMAD.SHL.U32 R0, R2, 0x100000, RZ ;  /* 0x0010000002007824 */ /* 0x000fca00078e00ff */
[----:B------:R-:W-:Y:S02]  /*0ac0*/  LOP3.LUT R0, R3, R0, R4, 0xfe, !PT ;  /* 0x0000000003007212 */ /* 0x000fe400078efe04 */
.L_x_11044:
[----:B------:R-:W-:Y:S05]  /*0ad0*/  BSYNC B0 ;  /* 0x0000000000007941 */ /* 0x000fea0003800000 */
.L_x_11043:
[----:B------:R-:W0:Y:S02]  /*0ae0*/  F2I.FTZ.TRUNC.NTZ R0, R0 ;  /* 0x0000000000007305 */ /* 0x000e24000021f100 */
[----:B0-----:R-:W-:Y:S01]  /*0af0*/  PRMT R18, R0, 0x7610, R18 ;  /* 0x0000761000127816 */ /* 0x001fe20000000012 */
[----:B------:R-:W-:Y:S05]  /*0b00*/  BRA `(.L_x_11028) ;  /* 0x0000047000007947 */ /* 0x000fea0003800000 */
.L_x_11041:
        /* <DEDUP_REMOVED lines=21> */
.L_x_11050:
[----:B------:R-:W-:Y:S05]  /*0c60*/  BSYNC B1 ;  /* 0x0000000000017941 */ /* 0x000fea0003800000 */
.L_x_11049:
[----:B------:R-:W-:Y:S01]  /*0c70*/  LEA R3, R0, 0x37800000, 0x17 ;  /* 0x3780000000037811 */ /* 0x000fe200078eb8ff */
[----:B------:R-:W-:-:S05]  /*0c80*/  IMAD.SHL.U32 R0, R2, 0x200000, RZ ;  /* 0x0020000002007824 */ /* 0x000fca00078e00ff */
[----:B------:R-:W-:Y:S02]  /*0c90*/  LOP3.LUT R0, R3, R0, R4, 0xfe, !PT ;  /* 0x0000000003007212 */ /* 0x000fe400078efe04 */
.L_x_11048:
[----:B------:R-:W-:Y:S05]  /*0ca0*/  BSYNC B0 ;  /* 0x0000000000007941 */ /* 0x000fea0003800000 */
.L_x_11047:
[----:B------:R-:W0:Y:S02]  /*0cb0*/  F2I.FTZ.TRUNC.NTZ R0, R0 ;  /* 0x0000000000007305 */ /* 0x000e24000021f100 */
[----:B0-----:R-:W-:Y:S01]  /*0cc0*/  PRMT R18, R0, 0x7610, R18 ;  /* 0x0000761000127816 */ /* 0x001fe20000000012 */
[----:B------:R-:W-:Y:S05]  /*0cd0*/  BRA `(.L_x_11028) ;  /* 0x000002a000007947 */ /* 0x000fea0003800000 */
.L_x_11040:
        /* <DEDUP_REMOVED lines=14> */
.L_x_11054:
[----:B------:R-:W-:Y:S05]  /*0dc0*/  BSYNC B0 ;  /* 0x0000000000007941 */ /* 0x000fea0003800000 */
.L_x_11053:
[----:B------:R-:W0:Y:S02]  /*0dd0*/  F2I.FTZ.TRUNC.NTZ R0, R0 ;  /* 0x0000000000007305 */ /* 0x000e24000021f100 */
[----:B0-----:R-:W-:Y:S01]  /*0de0*/  PRMT R18, R0, 0x7610, R18 ;  /* 0x0000761000127816 */ /* 0x001fe20000000012 */
[----:B------:R-:W-:Y:S05]  /*0df0*/  BRA `(.L_x_11028) ;  /* 0x0000018000007947 */ /* 0x000fea0003800000 */
.L_x_11027:
        /* <DEDUP_REMOVED lines=21> */
.L_x_11052:
[----:B------:R0:W5:Y:S01]  /*0f50*/  LDG.E.U16 R18, [R2.64] ;  /* 0x0000002402127981 */ /* 0x000162000c1e1500 */
[----:B------:R-:W-:Y:S05]  /*0f60*/  BRA `(.L_x_11028) ;  /* 0x0000001000007947 */ /* 0x000fea0003800000 */
.L_x_11051:
[----:B------:R0:W5:Y:S02]  /*0f70*/  LDG.E.U16 R18, [R2.64] ;  /* 0x0000002402127981 */ /* 0x000164000c1e1500 */
.L_x_11028:
[----:B------:R-:W2:Y:S02]  /*0f80*/  S2R R24, SR_TID.X ;  /* 0x0000000000187919 */ /* 0x000ea40000002100 */
[----:B--2---:R-:W-:Y:S02]  /*0f90*/  IADD3 R24, R24, 0x80, RZ ;  /* 0x0000008018187810 */ /* 0x004fe40007ffe0ff */
.L_x_11022:
[----:B-1----:R-:W-:Y:S05]  /*0fa0*/  BSYNC B6 ;  /* 0x0000000000067941 */ /* 0x002fea0003800000 */
.L_x_11021:
        /* <DEDUP_REMOVED lines=21> */
.L_x_11060:
[----:B------:R0:W5:Y:S01]  /*1100*/  LDG.E.U8 R19, [R2.64] ;  /* 0x0000002402137981 */ /* 0x000162000c1e1100 */
[----:B------:R-:W-:Y:S05]  /*1110*/  BRA `(.L_x_11062) ;  /* 0x00000d8000007947 */ /* 0x000fea0003800000 */
.L_x_11059:
        /* <DEDUP_REMOVED lines=8> */
.L_x_11064:
[----:B------:R0:W5:Y:S01]  /*11a0*/  LDG.E.U16 R19, [R2.64] ;  /* 0x0000002402137981 */ /* 0x000162000c1e1500 */
[----:B------:R-:W-:Y:S05]  /*11b0*/  BRA `(.L_x_11062) ;  /* 0x00000ce000007947 */ /* 0x000fea0003800000 */
.L_x_11063:
[----:B------:R0:W5:Y:S01]  /*11c0*/  LDG.E.U16 R19, [R2.64] ;  /* 0x0000002402137981 */ /* 0x000162000c1e1500 */
[----:B------:R-:W-:Y:S05]  /*11d0*/  BRA `(.L_x_11062) ;  /* 0x00000cc000007947 */ /* 0x000fea0003800000 */
.L_x_11058:
        /* <DEDUP_REMOVED lines=9> */
.L_x_11066:
[----:B------:R-:W2:Y:S02]  /*1270*/  LDG.E.U16 R0, [R2.64] ;  /* 0x0000002402007981 */ /* 0x000ea4000c1e1500 */
[----:B--2---:R-:W-:-:S06]  /*1280*/  HADD2.F32 R0, -RZ, R0.H0_H0 ;  /* 0x20000000ff007230 */ /* 0x004fcc0000004100 */
[----:B------:R-:W0:Y:S02]  /*1290*/  F2I.FTZ.TRUNC.NTZ R0, R0 ;  /* 0x0000000000007305 */ /* 0x000e24000021f100 */
[----:B0-----:R-:W-:Y:S01]  /*12a0*/  PRMT R19, R0, 0x7610, R19 ;  /* 0x0000761000137816 */ /* 0x001fe20000000013 */
[----:B------:R-:W-:Y:S05]  /*12b0*/  BRA `(.L_x_11062) ;  /* 0x00000be000007947 */ /* 0x000fea0003800000 */
.L_x_11065:
        /* <DEDUP_REMOVED lines=9> */
.L_x_11068:
[----:B------:R-:W2:Y:S02]  /*1350*/  LDG.E.U16 R2, [R2.64] ;  /* 0x0000002402027981 */ /* 0x000ea4000c1e1500 */
[----:B--2---:R-:W-:-:S06]  /*1360*/  HADD2.F32 R0, -RZ, R2.H0_H0 ;  /* 0x20000002ff007230 */ /* 0x004fcc0000004100 */
[----:B------:R-:W0:Y:S02]  /*1370*/  F2I.FTZ.TRUNC.NTZ R0, R0 ;  /* 0x0000000000007305 */ /* 0x000e24000021f100 */
[----:B0-----:R-:W-:Y:S01]  /*1380*/  PRMT R19, R0, 0x7610, R19 ;  /* 0x0000761000137816 */ /* 0x001fe20000000013 */
[----:B------:R-:W-:Y:S05]  /*1390*/  BRA `(.L_x_11062) ;  /* 0x00000b0000007947 */ /* 0x000fea0003800000 */
.L_x_11067:
[----:B------:R-:W2:Y:S02]  /*13a0*/  LDG.E.64 R2, [R2.64] ;  /* 0x0000002402027981 */ /* 0x000ea4000c1e1b00 */
[----:B--2---:R0:W1:Y:S01]  /*13b0*/  F2I.F64.TRUNC R19, R2 ;  /* 0x0000000200137311 */ /* 0x004062000030d100 */
[----:B------:R-:W-:Y:S05]  /*13c0*/  BRA `(.L_x_11062) ;  /* 0x00000ad000007947 */ /* 0x000fea0003800000 */
.L_x_11057:
        /* <DEDUP_REMOVED lines=12> */
.L_x_11071:
[----:B------:R-:W2:Y:S02]  /*1490*/  LDG.E.64 R2, [R2.64] ;  /* 0x0000002402027981 */ /* 0x000ea4000c1e1b00 */
[----:B--2---:R0:W1:Y:S01]  /*14a0*/  F2I.F64.TRUNC R19, R2 ;  /* 0x0000000200137311 */ /* 0x004062000030d100 */
[----:B------:R-:W-:Y:S05]  /*14b0*/  BRA `(.L_x_11062) ;  /* 0x000009e000007947 */ /* 0x000fea0003800000 */
.L_x_11070:
        /* <DEDUP_REMOVED lines=28> */
.L_x_11073:
        /* <DEDUP_REMOVED lines=15> */
.L_x_11072:
[----:B------:R-:W2:Y:S02]  /*1770*/  LDG.E.U16 R0, [R2.64] ;  /* 0x0000002402007981 */ /* 0x000ea4000c1e1500 */
[----:B--2---:R-:W-:-:S06]  /*1780*/  PRMT R0, RZ, 0x5410, R0 ;  /* 0x00005410ff007816 */ /* 0x004fcc0000000000 */
[----:B------:R-:W0:Y:S02]  /*1790*/  F2I.FTZ.TRUNC.NTZ R0, R0 ;  /* 0x0000000000007305 */ /* 0x000e24000021f100 */
[----:B0-----:R-:W-:Y:S01]  /*17a0*/  PRMT R19, R0, 0x7610, R19 ;  /* 0x0000761000137816 */ /* 0x001fe20000000013 */
[----:B------:R-:W-:Y:S05]  /*17b0*/  BRA `(.L_x_11062) ;  /* 0x000006e000007947 */ /* 0x000fea0003800000 */
.L_x_11069:
        /* <DEDUP_REMOVED lines=10> */
.L_x_11076:
        /* <DEDUP_REMOVED lines=21> */
.L_x_11080:
[----:B------:R-:W-:Y:S05]  /*19b0*/  BSYNC B1 ;  /* 0x0000000000017941 */ /* 0x000fea0003800000 */
.L_x_11079:
[----:B------:R-:W-:Y:S01]  /*19c0*/  LEA R3, R0, 0x3b800000, 0x17 ;  /* 0x3b80000000037811 */ /* 0x000fe200078eb8ff */
[----:B------:R-:W-:-:S05]  /*19d0*/  IMAD.SHL.U32 R0, R2, 0x100000, RZ ;  /* 0x0010000002007824 */ /* 0x000fca00078e00ff */
[----:B------:R-:W-:Y:S02]  /*19e0*/  LOP3.LUT R0, R3, R0, R4, 0xfe, !PT ;  /* 0x0000000003007212 */ /* 0x000fe400078efe04 */
.L_x_11078:
[----:B------:R-:W-:Y:S05]  /*19f0*/  BSYNC B0 ;  /* 0x0000000000007941 */ /* 0x000fea0003800000 */
.L_x_11077:
[----:B------:R-:W0:Y:S02]  /*1a00*/  F2I.FTZ.TRUNC.NTZ R0, R0 ;  /* 0x0000000000007305 */ /* 0x000e24000021f100 */
[----:B0-----:R-:W-:Y:S01]  /*1a10*/  PRMT R19, R0, 0x7610, R19 ;  /* 0x0000761000137816 */ /* 0x001fe20000000013 */
[----:B------:R-:W-:Y:S05]  /*1a20*/  BRA `(.L_x_11062) ;  /* 0x0000047000007947 */ /* 0x000fea0003800000 */
.L_x_11075:
        /* <DEDUP_REMOVED lines=21> */
.L_x_11084:
[----:B------:R-:W-:Y:S05]  /*1b80*/  BSYNC B1 ;  /* 0x0000000000017941 */ /* 0x000fea0003800000 */
.L_x_11083:
[----:B------:R-:W-:Y:S01]  /*1b90*/  LEA R3, R0, 0x37800000, 0x17 ;  /* 0x3780000000037811 */ /* 0x000fe200078eb8ff */
[----:B------:R-:W-:-:S05]  /*1ba0*/  IMAD.SHL.U32 R0, R2, 0x200000, RZ ;  /* 0x0020000002007824 */ /* 0x000fca00078e00ff */
[----:B------:R-:W-:Y:S02]  /*1bb0*/  LOP3.LUT R0, R3, R0, R4, 0xfe, !PT ;  /* 0x0000000003007212 */ /* 0x000fe400078efe04 */
.L_x_11082:
[----:B------:R-:W-:Y:S05]  /*1bc0*/  BSYNC B0 ;  /* 0x0000000000007941 */ /* 0x000fea0003800000 */
.L_x_11081:
[----:B------:R-:W0:Y:S02]  /*1bd0*/  F2I.FTZ.TRUNC.NTZ R0, R0 ;  /* 0x0000000000007305 */ /* 0x000e24000021f100 */
[----:B0-----:R-:W-:Y:S01]  /*1be0*/  PRMT R19, R0, 0x7610, R19 ;  /* 0x0000761000137816 */ /* 0x001fe20000000013 */
[----:B------:R-:W-:Y:S05]  /*1bf0*/  BRA `(.L_x_11062) ;  /* 0x000002a000007947 */ /* 0x000fea0003800000 */
.L_x_11074:
        /* <DEDUP_REMOVED lines=14> */
.L_x_11088:
[----:B------:R-:W-:Y:S05]  /*1ce0*/  BSYNC B0 ;  /* 0x0000000000007941 */ /* 0x000fea0003800000 */
.L_x_11087:
[----:B------:R-:W0:Y:S02]  /*1cf0*/  F2I.FTZ.TRUNC.NTZ R0, R0 ;  /* 0x0000000000007305 */ /* 0x000e24000021f100 */
[----:B0-----:R-:W-:Y:S01]  /*1d00*/  PRMT R19, R0, 0x7610, R19 ;  /* 0x0000761000137816 */ /* 0x001fe20000000013 */
[----:B------:R-:W-:Y:S05]  /*1d10*/  BRA `(.L_x_11062) ;  /* 0x0000018000007947 */ /* 0x000fea0003800000 */
.L_x_11061:
        /* <DEDUP_REMOVED lines=21> */
.L_x_11086:
[----:B------:R0:W5:Y:S01]  /*1e70*/  LDG.E.U16 R19, [R2.64] ;  /* 0x0000002402137981 */ /* 0x000162000c1e1500 */
[----:B------:R-:W-:Y:S05]  /*1e80*/  BRA `(.L_x_11062) ;  /* 0x0000001000007947 */ /* 0x000fea0003800000 */
.L_x_11085:
[----:B------:R0:W5:Y:S02]  /*1e90*/  LDG.E.U16 R19, [R2.64] ;  /* 0x0000002402137981 */ /* 0x000164000c1e1500 */
.L_x_11062:
[----:B------:R-:W-:-:S03]  /*1ea0*/  IADD3 R24, R24, 0x80, RZ ;  /* 0x0000008018187810 */ /* 0x000fc60007ffe0ff */
.L_x_11056:
[----:B------:R-:W-:Y:S05]  /*1eb0*/  BSYNC B6 ;  /* 0x0000000000067941 */ /* 0x000fea0003800000 */
.L_x_11055:
        /* <DEDUP_REMOVED lines=23> */
.L_x_11094:
[----:B------:R0:W5:Y:S01]  /*2030*/  LDG.E.U8 R25, [R2.64] ;  /* 0x0000002402197981 */ /* 0x000162000c1e1100 */
[----:B------:R-:W-:Y:S05]  /*2040*/  BRA `(.L_x_11096) ;  /* 0x00000d8000007947 */ /* 0x000fea0003800000 */
.L_x_11093:
        /* <DEDUP_REMOVED lines=8> */
.L_x_11098:
[----:B------:R0:W5:Y:S01]  /*20d0*/  LDG.E.U16 R25, [R2.64] ;  /* 0x0000002402197981 */ /* 0x000162000c1e1500 */
[----:B------:R-:W-:Y:S05]  /*20e0*/  BRA `(.L_x_11096) ;  /* 0x00000ce000007947 */ /* 0x000fea0003800000 */
.L_x_11097:
[----:B------:R0:W5:Y:S01]  /*20f0*/  LDG.E.U16 R25, [R2.64] ;  /* 0x0000002402197981 */ /* 0x000162000c1e1500 */
[----:B------:R-:W-:Y:S05]  /*2100*/  BRA `(.L_x_11096) ;  /* 0x00000cc000007947 */ /* 0x000fea0003800000 */
.L_x_11092:
        /* <DEDUP_REMOVED lines=9> */
.L_x_11100:
[----:B------:R-:W2:Y:S02]  /*21a0*/  LDG.E.U16 R0, [R2.64] ;  /* 0x0000002402007981 */ /* 0x000ea4000c1e1500 */
[----:B--2---:R-:W-:-:S06]  /*21b0*/  HADD2.F32 R0, -RZ, R0.H0_H0 ;  /* 0x20000000ff007230 */ /* 0x004fcc0000004100 */
[----:B------:R-:W0:Y:S02]  /*21c0*/  F2I.FTZ.TRUNC.NTZ R0, R0 ;  /* 0x0000000000007305 */ /* 0x000e24000021f100 */
[----:B0-----:R-:W-:Y:S01]  /*21d0*/  PRMT R25, R0, 0x7610, R25 ;  /* 0x0000761000197816 */ /* 0x001fe20000000019 */
[----:B------:R-:W-:Y:S05]  /*21e0*/  BRA `(.L_x_11096) ;  /* 0x00000be000007947 */ /* 0x000fea0003800000 */
.L_x_11099:
        /* <DEDUP_REMOVED lines=9> */
.L_x_11102:
[----:B------:R-:W2:Y:S02]  /*2280*/  LDG.E.U16 R2, [R2.64] ;  /* 0x0000002402027981 */ /* 0x000ea4000c1e1500 */
[----:B--2---:R-:W-:-:S06]  /*2290*/  HADD2.F32 R0, -RZ, R2.H0_H0 ;  /* 0x20000002ff007230 */ /* 0x004fcc0000004100 */
[----:B------:R-:W0:Y:S02]  /*22a0*/  F2I.FTZ.TRUNC.NTZ R0, R0 ;  /* 0x0000000000007305 */ /* 0x000e24000021f100 */
[----:B0-----:R-:W-:Y:S01]  /*22b0*/  PRMT R25, R0, 0x7610, R25 ;  /* 0x0000761000197816 */ /* 0x001fe20000000019 */
[----:B------:R-:W-:Y:S05]  /*22c0*/  BRA `(.L_x_11096) ;  /* 0x00000b0000007947 */ /* 0x000fea0003800000 */
.L_x_11101:
[----:B------:R-:W2:Y:S02]  /*22d0*/  LDG.E.64 R2, [R2.64] ;  /* 0x0000002402027981 */ /* 0x000ea4000c1e1b00 */
[----:B--2---:R0:W2:Y:S01]  /*22e0*/  F2I.F64.TRUNC R25, R2 ;  /* 0x0000000200197311 */ /* 0x0040a2000030d100 */
[----:B------:R-:W-:Y:S05]  /*22f0*/  BRA `(.L_x_11096) ;  /* 0x00000ad000007947 */ /* 0x000fea0003800000 */
.L_x_11091:
        /* <DEDUP_REMOVED lines=12> */
.L_x_11105:
[----:B------:R-:W2:Y:S02]  /*23c0*/  LDG.E.64 R2, [R2.64] ;  /* 0x0000002402027981 */ /* 0x000ea4000c1e1b00 */
[----:B--2---:R0:W2:Y:S01]  /*23d0*/  F2I.F64.TRUNC R25, R2 ;  /* 0x0000000200197311 */ /* 0x0040a2000030d100 */
[----:B------:R-:W-:Y:S05]  /*23e0*/  BRA `(.L_x_11096) ;  /* 0x000009e000007947 */ /* 0x000fea0003800000 */
.L_x_11104:
        /* <DEDUP_REMOVED lines=28> */
.L_x_11107:
        /* <DEDUP_REMOVED lines=15> */
.L_x_11106:
[----:B------:R-:W2:Y:S02]  /*26a0*/  LDG.E.U16 R0, [R2.64] ;  /* 0x0000002402007981 */ /* 0x000ea4000c1e1500 */
[----:B--2---:R-:W-:-:S06]  /*26b0*/  PRMT R0, RZ, 0x5410, R0 ;  /* 0x00005410ff007816 */ /* 0x004fcc0000000000 */
[----:B------:R-:W0:Y:S02]  /*26c0*/  F2I.FTZ.TRUNC.NTZ R0, R0 ;  /* 0x0000000000007305 */ /* 0x000e24000021f100 */
[----:B0-----:R-:W-:Y:S01]  /*26d0*/  PRMT R25, R0, 0x7610, R25 ;  /* 0x0000761000197816 */ /* 0x001fe20000000019 */
[----:B------:R-:W-:Y:S05]  /*26e0*/  BRA `(.L_x_11096) ;  /* 0x000006e000007947 */ /* 0x000fea0003800000 */
.L_x_11103:
        /* <DEDUP_REMOVED lines=10> */
.L_x_11110:
        /* <DEDUP_REMOVED lines=21> */
.L_x_11114:
[----:B------:R-:W-:Y:S05]  /*28e0*/  BSYNC B1 ;  /* 0x0000000000017941 */ /* 0x000fea0003800000 */
.L_x_11113:
[----:B------:R-:W-:Y:S01]  /*28f0*/  LEA R3, R0, 0x3b800000, 0x17 ;  /* 0x3b80000000037811 */ /* 0x000fe200078eb8ff */
[----:B------:R-:W-:-:S05]  /*2900*/  IMAD.SHL.U32 R0, R2, 0x100000, RZ ;  /* 0x0010000002007824 */ /* 0x000fca00078e00ff */
[----:B------:R-:W-:Y:S02]  /*2910*/  LOP3.LUT R0, R3, R0, R4, 0xfe, !PT ;  /* 0x0000000003007212 */ /* 0x000fe400078efe04 */
.L_x_11112:
[----:B------:R-:W-:Y:S05]  /*2920*/  BSYNC B0 ;  /* 0x0000000000007941 */ /* 0x000fea0003800000 */
.L_x_11111:
[----:B------:R-:W0:Y:S02]  /*2930*/  F2I.FTZ.TRUNC.NTZ R0, R0 ;  /* 0x0000000000007305 */ /* 0x000e24000021f100 */
[----:B0-----:R-:W-:Y:S01]  /*2940*/  PRMT R25, R0, 0x7610, R25 ;  /* 0x0000761000197816 */ /* 0x001fe20000000019 */
[----:B------:R-:W-:Y:S05]  /*2950*/  BRA `(.L_x_11096) ;  /* 0x0000047000007947 */ /* 0x000fea0003800000 */
.L_x_11109:
        /* <DEDUP_REMOVED lines=21> */
.L_x_11118:
[----:B------:R-:W-:Y:S05]  /*2ab0*/  BSYNC B1 ;  /* 0x0000000000017941 */ /* 0x000fea0003800000 */
.L_x_11117:
[----:B------:R-:W-:Y:S01]  /*2ac0*/  LEA R3, R0, 0x37800000, 0x17 ;  /* 0x3780000000037811 */ /* 0x000fe200078eb8ff */
[----:B------:R-:W-:-:S05]  /*2ad0*/  IMAD.SHL.U32 R0, R2, 0x200000, RZ ;  /* 0x0020000002007824 */ /* 0x000fca00078e00ff */
[----:B------:R-:W-:Y:S02]  /*2ae0*/  LOP3.LUT R0, R3, R0, R4, 0xfe, !PT ;  /* 0x0000000003007212 */ /* 0x000fe400078efe04 */
.L_x_11116:
[----:B------:R-:W-:Y:S05]  /*2af0*/  BSYNC B0 ;  /* 0x0000000000007941 */ /* 0x000fea0003800000 */
.L_x_11115:
[----:B------:R-:W0:Y:S02]  /*2b00*/  F2I.FTZ.TRUNC.NTZ R0, R0 ;  /* 0x0000000000007305 */ /* 0x000e24000021f100 */
[----:B0-----:R-:W-:Y:S01]  /*2b10*/  PRMT R25, R0, 0x7610, R25 ;  /* 0x0000761000197816 */ /* 0x001fe20000000019 */
[----:B------:R-:W-:Y:S05]  /*2b20*/  BRA `(.L_x_11096) ;  /* 0x000002a000007947 */ /* 0x000fea0003800000 */
.L_x_11108:
        /* <DEDUP_REMOVED lines=14> */
.L_x_11122:
[----:B------:R-:W-:Y:S05]  /*2c10*/  BSYNC B0 ;  /* 0x0000000000007941 */ /* 0x000fea0003800000 */
.L_x_11121:
[----:B------:R-:W0:Y:S02]  /*2c20*/  F2I.FTZ.TRUNC.NTZ R0, R0 ;  /* 0x0000000000007305 */ /* 0x000e24000021f100 */
[----:B0-----:R-:W-:Y:S01]  /*2c30*/  PRMT R25, R0, 0x7610, R25 ;  /* 0x0000761000197816 */ /* 0x001fe20000000019 */
[----:B------:R-:W-:Y:S05]  /*2c40*/  BRA `(.L_x_11096) ;  /* 0x0000018000007947 */ /* 0x000fea0003800000 */
.L_x_11095:
        /* <DEDUP_REMOVED lines=21> */
.L_x_11120:
[----:B------:R0:W5:Y:S01]  /*2da0*/  LDG.E.U16 R25, [R2.64] ;  /* 0x0000002402197981 */ /* 0x000162000c1e1500 */
[----:B------:R-:W-:Y:S05]  /*2db0*/  BRA `(.L_x_11096) ;  /* 0x0000001000007947 */ /* 0x000fea0003800000 */
.L_x_11119:
[----:B------:R0:W5:Y:S02]  /*2dc0*/  LDG.E.U16 R25, [R2.64] ;  /* 0x0000002402197981 */ /* 0x000164000c1e1500 */
.L_x_11096:
[----:B------:R-:W-:-:S03]  /*2dd0*/  IADD3 R24, R24, 0x80, RZ ;  /* 0x0000008018187810 */ /* 0x000fc60007ffe0ff */
.L_x_11090:
[----:B------:R-:W-:Y:S05]  /*2de0*/  BSYNC B6 ;  /* 0x0000000000067941 */ /* 0x000fea0003800000 */
.L_x_11089:
        /* <DEDUP_REMOVED lines=20> */
.L_x_11128:
[----:B------:R0:W5:Y:S01]  /*2f30*/  LDG.E.U8 R23, [R2.64] ;  /* 0x0000002402177981 */ /* 0x000162000c1e1100 */
[----:B------:R-:W-:Y:S05]  /*2f40*/  BRA `(.L_x_11124) ;  /* 0x00000d7000007947 */ /* 0x000fea0003800000 */
.L_x_11127:
        /* <DEDUP_REMOVED lines=8> */
.L_x_11131:
[----:B------:R0:W5:Y:S01]  /*2fd0*/  LDG.E.U16 R23, [R2.64] ;  /* 0x0000002402177981 */ /* 0x000162000c1e1500 */
[----:B------:R-:W-:Y:S05]  /*2fe0*/  BRA `(.L_x_11124) ;  /* 0x00000cd000007947 */ /* 0x000fea0003800000 */
.L_x_11130:
[----:B------:R0:W5:Y:S01]  /*2ff0*/  LDG.E.U16 R23, [R2.64] ;  /* 0x0000002402177981 */ /* 0x000162000c1e1500 */
[----:B------:R-:W-:Y:S05]  /*3000*/  BRA `(.L_x_11124) ;  /* 0x00000cb000007947 */ /* 0x000fea0003800000 */
.L_x_11126:
        /* <DEDUP_REMOVED lines=9> */
.L_x_11133:
[----:B------:R-:W3:Y:S02]  /*30a0*/  LDG.E.U16 R0, [R2.64] ;  /* 0x0000002402007981 */ /* 0x000ee4000c1e1500 */
[----:B---3--:R-:W-:-:S06]  /*30b0*/  HADD2.F32 R0, -RZ, R0.H0_H0 ;  /* 0x20000000ff007230 */ /* 0x008fcc0000004100 */
[----:B------:R-:W0:Y:S02]  /*30c0*/  F2I.FTZ.TRUNC.NTZ R0, R0 ;  /* 0x0000000000007305 */ /* 0x000e24000021f100 */
[----:B0-----:R-:W-:Y:S01]  /*30d0*/  PRMT R23, R0, 0x7610, R23 ;  /* 0x0000761000177816 */ /* 0x001fe20000000017 */
[----:B------:R-:W-:Y:S05]  /*30e0*/  BRA `(.L_x_11124) ;  /* 0x00000bd000007947 */ /* 0x000fea0003800000 */
.L_x_11132:
        /* <DEDUP_REMOVED lines=9> */
.L_x_11135:
[----:B------:R-:W3:Y:S02]  /*3180*/  LDG.E.U16 R2, [R2.64] ;  /* 0x0000002402027981 */ /* 0x000ee4000c1e1500 */
[----:B---3--:R-:W-:-:S06]  /*3190*/  HADD2.F32 R0, -RZ, R2.H0_H0 ;  /* 0x20000002ff007230 */ /* 0x008fcc0000004100 */
[----:B------:R-:W0:Y:S02]  /*31a0*/  F2I.FTZ.TRUNC.NTZ R0, R0 ;  /* 0x0000000000007305 */ /* 0x000e24000021f100 */
[----:B0-----:R-:W-:Y:S01]  /*31b0*/  PRMT R23, R0, 0x7610, R23 ;  /* 0x0000761000177816 */ /* 0x001fe20000000017 */
[----:B------:R-:W-:Y:S05]  /*31c0*/  BRA `(.L_x_11124) ;  /* 0x00000af000007947 */ /* 0x000fea0003800000 */
.L_x_11134:
[----:B------:R-:W3:Y:S02]  /*31d0*/  LDG.E.64 R2, [R2.64] ;  /* 0x0000002402027981 */ /* 0x000ee4000c1e1b00 */
[----:B---3--:R0:W3:Y:S01]  /*31e0*/  F2I.F64.TRUNC R23, R2 ;  /* 0x0000000200177311 */ /* 0x0080e2000030d100 */
[----:B------:R-:W-:Y:S05]  /*31f0*/  BRA `(.L_x_11124) ;  /* 0x00000ac000007947 */ /* 0x000fea0003800000 */
.L_x_11125:
        /* <DEDUP_REMOVED lines=12> */
.L_x_11138:
[----:B------:R-:W3:Y:S02]  /*32c0*/  LDG.E.64 R2, [R2.64] ;  /* 0x0000002402027981 */ /* 0x000ee4000c1e1b00 */
[----:B---3--:R0:W3:Y:S01]  /*32d0*/  F2I.F64.TRUNC R23, R2 ;  /* 0x0000000200177311 */ /* 0x0080e2000030d100 */
[----:B------:R-:W-:Y:S05]  /*32e0*/  BRA `(.L_x_11124) ;  /* 0x000009d000007947 */ /* 0x000fea0003800000 */
.L_x_11137:
        /* <DEDUP_REMOVED lines=28> */
.L_x_11140:
        /* <DEDUP_REMOVED lines=15> */
.L_x_11139:
[----:B------:R-:W3:Y:S02]  /*35a0*/  LDG.E.U16 R0, [R2.64] ;  /* 0x0000002402007981 */ /* 0x000ee4000c1e1500 */
[----:B---3--:R-:W-:-:S06]  /*35b0*/  PRMT R0, RZ, 0x5410, R0 ;  /* 0x00005410ff007816 */ /* 0x008fcc0000000000 */
[----:B------:R-:W0:Y:S02]  /*35c0*/  F2I.FTZ.TRUNC.NTZ R0, R0 ;  /* 0x0000000000007305 */ /* 0x000e24000021f100 */
[----:B0-----:R-:W-:Y:S01]  /*35d0*/  PRMT R23, R0, 0x7610, R23 ;  /* 0x0000761000177816 */ /* 0x001fe20000000017 */
[----:B------:R-:W-:Y:S05]  /*35e0*/  BRA `(.L_x_11124) ;  /* 0x000006d000007947 */ /* 0x000fea0003800000 */
.L_x_11136:
        /* <DEDUP_REMOVED lines=10> */
.L_x_11143:
        /* <DEDUP_REMOVED lines=21> */
.L_x_11147:
[----:B------:R-:W-:Y:S05]  /*37e0*/  BSYNC B1 ;  /* 0x0000000000017941 */ /* 0x000fea0003800000 */
.L_x_11146:
[----:B------:R-:W-:Y:S01]  /*37f0*/  LEA R3, R0, 0x3b800000, 0x17 ;  /* 0x3b80000000037811 */ /* 0x000fe200078eb8ff */
[----:B------:R-:W-:-:S05]  /*3800*/  IMAD.SHL.U32 R0, R2, 0x100000, RZ ;  /* 0x0010000002007824 */ /* 0x000fca00078e00ff */
[----:B------:R-:W-:Y:S02]  /*3810*/  LOP3.LUT R0, R3, R0, R4, 0xfe, !PT ;  /* 0x0000000003007212 */ /* 0x000fe400078efe04 */
.L_x_11145:
[----:B------:R-:W-:Y:S05]  /*3820*/  BSYNC B0 ;  /* 0x0000000000007941 */ /* 0x000fea0003800000 */
.L_x_11144:
[----:B------:R-:W0:Y:S02]  /*3830*/  F2I.FTZ.TRUNC.NTZ R0, R0 ;  /* 0x0000000000007305 */ /* 0x000e24000021f100 */
[----:B0-----:R-:W-:Y:S01]  /*3840*/  PRMT R23, R0, 0x7610, R23 ;  /* 0x0000761000177816 */ /* 0x001fe20000000017 */
[----:B------:R-:W-:Y:S05]  /*3850*/  BRA `(.L_x_11124) ;  /* 0x0000046000007947 */ /* 0x000fea0003800000 */
.L_x_11142:
        /* <DEDUP_REMOVED lines=21> */
.L_x_11151:
[----:B------:R-:W-:Y:S05]  /*39b0*/  BSYNC B1 ;  /* 0x0000000000017941 */ /* 0x000fea0003800000 */
.L_x_11150:
[----:B------:R-:W-:Y:S01]  /*39c0*/  LEA R3, R0, 0x37800000, 0x17 ;  /* 0x3780000000037811 */ /* 0x000fe200078eb8ff */
[----:B------:R-:W-:-:S05]  /*39d0*/  IMAD.SHL.U32 R0, R2, 0x200000, RZ ;  /* 0x0020000002007824 */ /* 0x000fca00078e00ff */
[----:B------:R-:W-:Y:S02]  /*39e0*/  LOP3.LUT R0, R3, R0, R4, 0xfe, !PT ;  /* 0x0000000003007212 */ /* 0x000fe400078efe04 */
.L_x_11149:
[----:B------:R-:W-:Y:S05]  /*39f0*/  BSYNC B0 ;  /* 0x0000000000007941 */ /* 0x000fea0003800000 */
.L_x_11148:
[----:B------:R-:W0:Y:S02]  /*3a00*/  F2I.FTZ.TRUNC.NTZ R0, R0 ;  /* 0x0000000000007305 */ /* 0x000e24000021f100 */
[----:B0-----:R-:W-:Y:S01]  /*3a10*/  PRMT R23, R0, 0x7610, R23 ;  /* 0x0000761000177816 */ /* 0x001fe20000000017 */
[----:B------:R-:W-:Y:S05]  /*3a20*/  BRA `(.L_x_11124) ;  /* 0x0000029000007947 */ /* 0x000fea0003800000 */
.L_x_11141:
        /* <DEDUP_REMOVED lines=14> */
.L_x_11155:
[----:B------:R-:W-:Y:S05]  /*3b10*/  BSYNC B0 ;  /* 0x0000000000007941 */ /* 0x000fea0003800000 */
.L_x_11154:
[----:B------:R-:W0:Y:S02]  /*3b20*/  F2I.FTZ.TRUNC.NTZ R0, R0 ;  /* 0x0000000000007305 */ /* 0x000e24000021f100 */
[----:B0-----:R-:W-:Y:S01]  /*3b30*/  PRMT R23, R0, 0x7610, R23 ;  /* 0x0000761000177816 */ /* 0x001fe20000000017 */
[----:B------:R-:W-:Y:S05]  /*3b40*/  BRA `(.L_x_11124) ;  /* 0x0000017000007947 */ /* 0x000fea0003800000 */
.L_x_11129:
        /* <DEDUP_REMOVED lines=20> */
.L_x_11153:
[----:B------:R0:W5:Y:S01]  /*3c90*/  LDG.E.U16 R23, [R2.64] ;  /* 0x0000002402177981 */ /* 0x000162000c1e1500 */
[----:B------:R-:W-:Y:S05]  /*3ca0*/  BRA `(.L_x_11124) ;  /* 0x0000001000007947 */ /* 0x000fea0003800000 */
.L_x_11152:
[----:B------:R0:W5:Y:S02]  /*3cb0*/  LDG.E.U16 R23, [R2.64] ;  /* 0x0000002402177981 */ /* 0x000164000c1e1500 */
.L_x_11124:
[----:B------:R-:W-:Y:S05]  /*3cc0*/  BSYNC B6 ;  /* 0x0000000000067941 */ /* 0x000fea0003800000 */
.L_x_11123:
[----:B0-----:R-:W0:Y:S01]  /*3cd0*/  S2R R2, SR_TID.X ;  /* 0x0000000000027919 */ /* 0x001e220000002100 */
[----:B------:R-:W-:Y:S01]  /*3ce0*/  BSSY B0, `(.L_x_11156) ;  /* 0x0000016000007945 */ /* 0x000fe20003800000 */
[----:B0-----:R-:W-:-:S13]  /*3cf0*/  ISETP.GE.AND P0, PT, R2, R17, PT ;  /* 0x000000110200720c */ /* 0x001fda0003f06270 */
[----:B------:R-:W-:Y:S05]  /*3d00*/  @P0 BRA `(.L_x_11157) ;  /* 0x0000013000000947 */ /* 0x000fea0003800000 */
[----:B-----5:R-:W-:Y:S01]  /*3d10*/  PRMT R4, R18, 0x9910, RZ ;  /* 0x0000991012047816 */ /* 0x020fe200000000ff */
[----:B------:R-:W-:Y:S04]  /*3d20*/  BSSY B1, `(.L_x_11158) ;  /* 0x0000010000017945 */ /* 0x000fe80003800000 */
[----:B------:R-:W-:-:S06]  /*3d30*/  IMAD R4, R4, R4, RZ ;  /* 0x0000000404047224 */ /* 0x000fcc00078e02ff */
[----:B------:R-:W0:Y:S08]  /*3d40*/  I2F.F64 R4, R4 ;  /* 0x0000000400047312 */ /* 0x000e300000201c00 */
        /* <DEDUP_REMOVED lines=12> */
[----:B01234-:R-:W-:Y:S05]  /*3e10*/  CALL.REL.NOINC `($__internal_25_$__cuda_sm20_dblrcp_rn_slowpath_v3) ;  /* 0x0000434000007944 */ /* 0x01ffea0003c00000 */
.L_x_11159:
[----:B------:R-:W-:Y:S05]  /*3e20*/  BSYNC B1 ;  /* 0x0000000000017941 */ /* 0x000fea0003800000 */
.L_x_11158:
[----:B-1--4-:R1:W4:Y:S02]  /*3e30*/  F2I.F64.TRUNC R0, R8 ;  /* 0x0000000800007311 */ /* 0x012324000030d100 */
.L_x_11157:
[----:B------:R-:W-:Y:S05]  /*3e40*/  BSYNC B0 ;  /* 0x0000000000007941 */ /* 0x000fea0003800000 */
.L_x_11156:
[----:B-----5:R-:W-:Y:S01]  /*3e50*/  IADD3 R18, R2, 0x80, RZ ;  /* 0x0000008002127810 */ /* 0x020fe20007ffe0ff */
[----:B------:R-:W-:Y:S03]  /*3e60*/  BSSY B0, `(.L_x_11160) ;  /* 0x0000016000007945 */ /* 0x000fe60003800000 */
[----:B------:R-:W-:-:S13]  /*3e70*/  ISETP.GE.AND P1, PT, R18, R17, PT ;  /* 0x000000111200720c */ /* 0x000fda0003f26270 */
[----:B------:R-:W-:Y:S05]  /*3e80*/  @P1 BRA `(.L_x_11161) ;  /* 0x0000013000001947 */ /* 0x000fea0003800000 */
[----:B01----:R-:W-:Y:S01]  /*3e90*/  PRMT R4, R19, 0x9910, RZ ;  /* 0x0000991013047816 */ /* 0x003fe200000000ff */
        /* <DEDUP_REMOVED lines=15> */
[----:B01234-:R-:W-:Y:S05]  /*3f90*/  CALL.REL.NOINC `($__internal_25_$__cuda_sm20_dblrcp_rn_slowpath_v3) ;  /* 0x000041c000007944 */ /* 0x01ffea0003c00000 */
.L_x_11163:
[----:B------:R-:W-:Y:S05]  /*3fa0*/  BSYNC B1 ;  /* 0x0000000000017941 */ /* 0x000fea0003800000 */
.L_x_11162:
[----:B-1----:R1:W0:Y:S02]  /*3fb0*/  F2I.F64.TRUNC R19, R8 ;  /* 0x0000000800137311 */ /* 0x002224000030d100 */
.L_x_11161:
[----:B------:R-:W-:Y:S05]  /*3fc0*/  BSYNC B0 ;  /* 0x0000000000007941 */ /* 0x000fea0003800000 */
.L_x_11160:
[----:B0-----:R-:W-:Y:S01]  /*3fd0*/  IADD3 R4, R2, 0x100, RZ ;  /* 0x0000010002047810 */ /* 0x001fe20007ffe0ff */
[----:B------:R-:W-:Y:S03]  /*3fe0*/  BSSY B0, `(.L_x_11164) ;  /* 0x0000016000007945 */ /* 0x000fe60003800000 */
[----:B------:R-:W-:-:S13]  /*3ff0*/  ISETP.GE.AND P1, PT, R4, R17, PT ;  /* 0x000000110400720c */ /* 0x000fda0003f26270 */
[----:B------:R-:W-:Y:S05]  /*4000*/  @P1 BRA `(.L_x_11165) ;  /* 0x0000013000001947 */ /* 0x000fea0003800000 */
[----:B--2---:R-:W-:Y:S01]  /*4010*/  PRMT R4, R25, 0x9910, RZ ;  /* 0x0000991019047816 */ /* 0x004fe200000000ff */
[----:B------:R-:W-:Y:S04]  /*4020*/  BSSY B1, `(.L_x_11166) ;  /* 0x0000010000017945 */ /* 0x000fe80003800000 */
[----:B------:R-:W-:-:S06]  /*4030*/  IMAD R4, R4, R4, RZ ;  /* 0x0000000404047224 */ /* 0x000fcc00078e02ff */
[----:B------:R-:W0:Y:S08]  /*4040*/  I2F.F64 R4, R4 ;  /* 0x0000000400047312 */ /* 0x000e300000201c00 */
[----:B0-----:R-:W0:Y:S01]  /*4050*/  MUFU.RCP64H R7, R5 ;  /* 0x0000000500077308 */ /* 0x001e220000001800 */
        /* <DEDUP_REMOVED lines=11> */
[----:B01-34-:R-:W-:Y:S05]  /*4110*/  CALL.REL.NOINC `($__internal_25_$__cuda_sm20_dblrcp_rn_slowpath_v3) ;  /* 0x0000404000007944 */ /* 0x01bfea0003c00000 */
.L_x_11167:
[----:B------:R-:W-:Y:S05]  /*4120*/  BSYNC B1 ;  /* 0x0000000000017941 */ /* 0x000fea0003800000 */
.L_x_11166:
[----:B-1----:R1:W2:Y:S02]  /*4130*/  F2I.F64.TRUNC R22, R8 ;  /* 0x0000000800167311 */ /* 0x0022a4000030d100 */
.L_x_11165:
[----:B------:R-:W-:Y:S05]  /*4140*/  BSYNC B0 ;  /* 0x0000000000007941 */ /* 0x000fea0003800000 */
.L_x_11164:
[----:B0-----:R-:W-:Y:S01]  /*4150*/  IADD3 R4, R2, 0x180, RZ ;  /* 0x0000018002047810 */ /* 0x001fe20007ffe0ff */
[----:B------:R-:W-:Y:S03]  /*4160*/  BSSY B0, `(.L_x_11168) ;  /* 0x0000016000007945 */ /* 0x000fe60003800000 */
[----:B------:R-:W-:-:S13]  /*4170*/  ISETP.GE.AND P1, PT, R4, R17, PT ;  /* 0x000000110400720c */ /* 0x000fda0003f26270 */
[----:B------:R-:W-:Y:S05]  /*4180*/  @P1 BRA `(.L_x_11169) ;  /* 0x0000013000001947 */ /* 0x000fea0003800000 */
[----:B---3--:R-:W-:Y:S01]  /*4190*/  PRMT R4, R23, 0x9910, RZ ;  /* 0x0000991017047816 */ /* 0x008fe200000000ff */
        /* <DEDUP_REMOVED lines=16> */
.L_x_11171:
[----:B------:R-:W-:Y:S05]  /*42a0*/  BSYNC B1 ;  /* 0x0000000000017941 */ /* 0x000fea0003800000 */
.L_x_11170:
[----:B-1----:R1:W3:Y:S02]  /*42b0*/  F2I.F64.TRUNC R23, R8 ;  /* 0x0000000800177311 */ /* 0x0022e4000030d100 */
.L_x_11169:
[----:B------:R-:W-:Y:S05]  /*42c0*/  BSYNC B0 ;  /* 0x0000000000007941 */ /* 0x000fea0003800000 */
.L_x_11168:
[----:B------:R-:W0:Y:S01]  /*42d0*/  LDC.U8 R24, c[0x0][0x18c] ;  /* 0x00006300ff187b82 */ /* 0x000e220000000000 */
[----:B------:R-:W-:Y:S01]  /*42e0*/  BSSY B6, `(.L_x_11172) ;  /* 0x000010d000067945 */ /* 0x000fe20003800000 */
[----:B------:R-:W-:Y:S05]  /*42f0*/  @P0 BRA `(.L_x_11173) ;  /* 0x000010b000000947 */ /* 0x000fea0003800000 */
[----:B------:R-:W5:Y:S02]  /*4300*/  S2R R3, SR_TID.X ;  /* 0x0000000000037919 */ /* 0x000f640000002100 */
[----:B-----5:R-:W-:Y:S01]  /*4310*/  IMAD R2, R16, 0x200, R3 ;  /* 0x0000020010027824 */ /* 0x020fe200078e0203 */
[----:B0-----:R-:W-:-:S03]  /*4320*/  PRMT R3, R24, 0x9910, RZ ;  /* 0x0000991018037816 */ /* 0x001fc600000000ff */
[----:B-1----:R-:W-:Y:S02]  /*4330*/  IMAD R8, R2, c[0x0][0x190], RZ ;  /* 0x0000640002087a24 */ /* 0x002fe400078e02ff */
        /* <DEDUP_REMOVED lines=13> */
[----:B----4-:R0:W-:Y:S01]  /*4410*/  STG.E.U8 [R8.64], R0 ;  /* 0x0000000008007986 */ /* 0x0101e2000c101124 */
[----:B------:R-:W-:Y:S01]  /*4420*/  IMAD.MOV.U32 R2, RZ, RZ, R18 ;  /* 0x000000ffff027224 */ /* 0x000fe200078e0012 */
[----:B------:R-:W-:Y:S05]  /*4430*/  BRA `(.L_x_11173) ;  /* 0x00000f7000007947 */ /* 0x000fea0003800000 */
.L_x_11177:
[----:B----4-:R0:W-:Y:S01]  /*4440*/  STG.E.U8 [R8.64], R0 ;  /* 0x0000000008007986 */ /* 0x0101e2000c101124 */
[----:B------:R-:W-:Y:S01]  /*4450*/  IMAD.MOV.U32 R2, RZ, RZ, R18 ;  /* 0x000000ffff027224 */ /* 0x000fe200078e0012 */
[----:B------:R-:W-:Y:S05]  /*4460*/  BRA `(.L_x_11173) ;  /* 0x00000f4000007947 */ /* 0x000fea0003800000 */
.L_x_11176:
[----:B------:R-:W-:-:S13]  /*4470*/  ISETP.NE.AND P0, PT, R2, 0x2, PT ;  /* 0x000000020200780c */ /* 0x000fda0003f05270 */
[----:B------:R-:W-:Y:S05]  /*4480*/  @!P0 BRA `(.L_x_11179) ;  /* 0x000000e000008947 */ /* 0x000fea0003800000 */
[----:B------:R-:W-:-:S13]  /*4490*/  ISETP.NE.AND P0, PT, R2, 0x3, PT ;  /* 0x000000030200780c */ /* 0x000fda0003f05270 */
[----:B------:R-:W-:Y:S05]  /*44a0*/  @!P0 BRA `(.L_x_11180) ;  /* 0x0000008000008947 */ /* 0x000fea0003800000 */
[----:B------:R-:W-:-:S13]  /*44b0*/  ISETP.NE.AND P0, PT, R2, 0x4, PT ;  /* 0x000000040200780c */ /* 0x000fda0003f05270 */
[----:B------:R-:W-:Y:S05]  /*44c0*/  @P0 BRA `(.L_x_11178) ;  /* 0x00000d0000000947 */ /* 0x000fea0003800000 */
[----:B----4-:R-:W-:Y:S01]  /*44d0*/  PRMT R0, R0, 0x9910, RZ ;  /* 0x0000991000007816 */ /* 0x010fe200000000ff */
[----:B------:R-:W-:-:S04]  /*44e0*/  IMAD.MOV.U32 R2, RZ, RZ, R18 ;  /* 0x000000ffff027224 */ /* 0x000fc800078e0012 */
[----:B------:R-:W-:-:S05]  /*44f0*/  IMAD.MOV.U32 R4, RZ, RZ, R0 ;  /* 0x000000ffff047224 */ /* 0x000fca00078e0000 */
[----:B------:R-:W-:-:S05]  /*4500*/  SHF.R.S32.HI R5, RZ, 0x1f, R4 ;  /* 0x0000001fff057819 */ /* 0x000fca0000011404 */
[----:B------:R0:W-:Y:S01]  /*4510*/  STG.E.64 [R8.64], R4 ;  /* 0x0000000408007986 */ /* 0x0001e2000c101b24 */
[----:B------:R-:W-:Y:S05]  /*4520*/  BRA `(.L_x_11173) ;  /* 0x00000e8000007947 */ /* 0x000fea0003800000 */
.L_x_11180:
[----:B----4-:R-:W-:Y:S01]  /*4530*/  PRMT R3, R0, 0x9910, RZ ;  /* 0x0000991000037816 */ /* 0x010fe200000000ff */
[----:B------:R-:W-:-:S04]  /*4540*/  IMAD.MOV.U32 R2, RZ, RZ, R18 ;  /* 0x000000ffff027224 */ /* 0x000fc800078e0012 */
[----:B------:R0:W-:Y:S01]  /*4550*/  STG.E [R8.64], R3 ;  /* 0x0000000308007986 */ /* 0x0001e2000c101924 */
[----:B------:R-:W-:Y:S05]  /*4560*/  BRA `(.L_x_11173) ;  /* 0x00000e4000007947 */ /* 0x000fea0003800000 */
.L_x_11179:
[----:B----4-:R0:W-:Y:S01]  /*4570*/  STG.E.U16 [R8.64], R0 ;  /* 0x0000000008007986 */ /* 0x0101e2000c101524 */
[----:B------:R-:W-:Y:S01]  /*4580*/  IMAD.MOV.U32 R2, RZ, RZ, R18 ;  /* 0x000000ffff027224 */ /* 0x000fe200078e0012 */
[----:B------:R-:W-:Y:S05]  /*4590*/  BRA `(.L_x_11173) ;  /* 0x00000e1000007947 */ /* 0x000fea0003800000 */
.L_x_11175:
[----:B------:R-:W-:-:S13]  /*45a0*/  ISETP.GT.AND P0, PT, R2, 0x6, PT ;  /* 0x000000060200780c */ /* 0x000fda0003f04270 */
[----:B------:R-:W-:Y:S05]  /*45b0*/  @P0 BRA `(.L_x_11181) ;  /* 0x000000e000000947 */ /* 0x000fea0003800000 */
[----:B------:R-:W-:-:S13]  /*45c0*/  ISETP.NE.AND P0, PT, R2, 0x5, PT ;  /* 0x000000050200780c */ /* 0x000fda0003f05270 */
[----:B------:R-:W-:Y:S05]  /*45d0*/  @!P0 BRA `(.L_x_11182) ;  /* 0x0000006000008947 */ /* 0x000fea0003800000 */
[----:B------:R-:W-:-:S13]  /*45e0*/  ISETP.NE.AND P0, PT, R2, 0x6, PT ;  /* 0x000000060200780c */ /* 0x000fda0003f05270 */
[----:B------:R-:W-:Y:S05]  /*45f0*/  @P0 BRA `(.L_x_11178) ;  /* 0x00000bd000000947 */ /* 0x000fea0003800000 */
[----:B----4-:R-:W0:Y:S01]  /*4600*/  I2F.S16 R3, R0 ;  /* 0x0000000000037306 */ /* 0x010e220000101400 */
[----:B------:R-:W-:Y:S01]  /*4610*/  IMAD.MOV.U32 R2, RZ, RZ, R18 ;  /* 0x000000ffff027224 */ /* 0x000fe200078e0012 */
[----:B0-----:R0:W-:Y:S01]  /*4620*/  STG.E [R8.64], R3 ;  /* 0x0000000308007986 */ /* 0x0011e2000c101924 */
[----:B------:R-:W-:Y:S05]  /*4630*/  BRA `(.L_x_11173) ;  /* 0x00000d7000007947 */ /* 0x000fea0003800000 */
.L_x_11182:
[----:B----4-:R-:W0:Y:S02]  /*4640*/  I2F.S16 R2, R0 ;  /* 0x0000000000027306 */ /* 0x010e240000101400 */
[----:B0-----:R-:W-:-:S04]  /*4650*/  F2FP.PACK_AB R2, RZ, R2 ;  /* 0x00000002ff02723e */ /* 0x001fc800000000ff */
[----:B------:R-:W-:Y:S01]  /*4660*/  PRMT R4, R2, 0x7610, R4 ;  /* 0x0000761002047816 */ /* 0x000fe20000000004 */
[----:B------:R-:W-:-:S04]  /*4670*/  IMAD.MOV.U32 R2, RZ, RZ, R18 ;  /* 0x000000ffff027224 */ /* 0x000fc800078e0012 */
[----:B------:R0:W-:Y:S01]  /*4680*/  STG.E.U16 [R8.64], R4 ;  /* 0x0000000408007986 */ /* 0x0001e2000c101524 */
[----:B------:R-:W-:Y:S05]  /*4690*/  BRA `(.L_x_11173) ;  /* 0x00000d1000007947 */ /* 0x000fea0003800000 */
.L_x_11181:
[----:B------:R-:W-:-:S13]  /*46a0*/  ISETP.NE.AND P0, PT, R2, 0x7, PT ;  /* 0x000000070200780c */ /* 0x000fda0003f05270 */
[----:B------:R-:W-:Y:S05]  /*46b0*/  @!P0 BRA `(.L_x_11183) ;  /* 0x000000f000008947 */ /* 0x000fea0003800000 */
[----:B------:R-:W-:-:S13]  /*46c0*/  ISETP.NE.AND P0, PT, R2, 0x8, PT ;  /* 0x000000080200780c */ /* 0x000fda0003f05270 */
[----:B------:R-:W-:Y:S05]  /*46d0*/  @!P0 BRA `(.L_x_11184) ;  /* 0x0000007000008947 */ /* 0x000fea0003800000 */
[----:B------:R-:W-:-:S13]  /*46e0*/  ISETP.NE.AND P0, PT, R2, 0x9, PT ;  /* 0x000000090200780c */ /* 0x000fda0003f05270 */
[----:B------:R-:W-:Y:S05]  /*46f0*/  @P0 BRA `(.L_x_11178) ;  /* 0x00000ad000000947 */ /* 0x000fea0003800000 */
[----:B----4-:R-:W0:Y:S01]  /*4700*/  I2F.S16 R4, R0 ;  /* 0x0000000000047306 */ /* 0x010e220000101400 */
[----:B------:R-:W-:Y:S02]  /*4710*/  IMAD.MOV.U32 R5, RZ, RZ, RZ ;  /* 0x000000ffff057224 */ /* 0x000fe400078e00ff */
[----:B------:R-:W-:-:S03]  /*4720*/  IMAD.MOV.U32 R2, RZ, RZ, R18 ;  /* 0x000000ffff027224 */ /* 0x000fc600078e0012 */
[----:B0-----:R0:W-:Y:S01]  /*4730*/  STG.E.64 [R8.64], R4 ;  /* 0x0000000408007986 */ /* 0x0011e2000c101b24 */
[----:B------:R-:W-:Y:S05]  /*4740*/  BRA `(.L_x_11173) ;  /* 0x00000c6000007947 */ /* 0x000fea0003800000 */
.L_x_11184:
[----:B----4-:R-:W0:Y:S01]  /*4750*/  I2F.S16 R0, R0 ;  /* 0x0000000000007306 */ /* 0x010e220000101400 */
[----:B------:R-:W-:Y:S01]  /*4760*/  IMAD.MOV.U32 R2, RZ, RZ, R18 ;  /* 0x000000ffff027224 */ /* 0x000fe200078e0012 */
[----:B0-----:R-:W-:-:S04]  /*4770*/  F2FP.PACK_AB R3, RZ, R0 ;  /* 0x00000000ff03723e */ /* 0x001fc800000000ff */
[----:B------:R-:W-:-:S05]  /*4780*/  PRMT R3, R3, 0x5410, RZ ;  /* 0x0000541003037816 */ /* 0x000fca00000000ff */
[----:B------:R0:W-:Y:S01]  /*4790*/  STG.E [R8.64], R3 ;  /* 0x0000000308007986 */ /* 0x0001e2000c101924 */
[----:B------:R-:W-:Y:S05]  /*47a0*/  BRA `(.L_x_11173) ;  /* 0x00000c0000007947 */ /* 0x000fea0003800000 */
.L_x_11183:
[----:B----4-:R-:W0:Y:S01]  /*47b0*/  I2F.F64.S16 R4, R0 ;  /* 0x0000000000047312 */ /* 0x010e220000101c00 */
[----:B------:R-:W-:Y:S01]  /*47c0*/  IMAD.MOV.U32 R2, RZ, RZ, R18 ;  /* 0x000000ffff027224 */ /* 0x000fe200078e0012 */
[----:B0-----:R0:W-:Y:S01]  /*47d0*/  STG.E.64 [R8.64], R4 ;  /* 0x0000000408007986 */ /* 0x0011e2000c101b24 */
[----:B------:R-:W-:Y:S05]  /*47e0*/  BRA `(.L_x_11173) ;  /* 0x00000bc000007947 */ /* 0x000fea0003800000 */
.L_x_11174:
        /* <DEDUP_REMOVED lines=8> */
[----:B----4-:R-:W-:Y:S01]  /*4870*/  PRMT R0, R0, 0x9910, RZ ;  /* 0x0000991000007816 */ /* 0x010fe200000000ff */
[----:B------:R-:W-:-:S03]  /*4880*/  IMAD.MOV.U32 R2, RZ, RZ, R18 ;  /* 0x000000ffff027224 */ /* 0x000fc600078e0012 */
[----:B------:R-:W-:-:S04]  /*4890*/  ISETP.NE.AND P0, PT, R0, RZ, PT ;  /* 0x000000ff0000720c */ /* 0x000fc80003f05270 */
[----:B------:R-:W-:-:S05]  /*48a0*/  SEL R3, RZ, 0x1, !P0 ;  /* 0x00000001ff037807 */ /* 0x000fca0004000000 */
[----:B------:R0:W-:Y:S01]  /*48b0*/  STG.E.U8 [R8.64], R3 ;  /* 0x0000000308007986 */ /* 0x0001e2000c101124 */
[----:B------:R-:W-:Y:S05]  /*48c0*/  BRA `(.L_x_11173) ;  /* 0x00000ae000007947 */ /* 0x000fea0003800000 */
.L_x_11187:
[----:B----4-:R-:W0:Y:S01]  /*48d0*/  I2F.F64.S16 R4, R0 ;  /* 0x0000000000047312 */ /* 0x010e220000101c00 */
[----:B------:R-:W-:Y:S01]  /*48e0*/  CS2R R6, SRZ ;  /* 0x0000000000067805 */ /* 0x000fe2000001ff00 */
[----:B------:R-:W-:-:S04]  /*48f0*/  IMAD.MOV.U32 R2, RZ, RZ, R18 ;  /* 0x000000ffff027224 */ /* 0x000fc800078e0012 */
[----:B0-----:R0:W-:Y:S01]  /*4900*/  STG.E.128 [R8.64], R4 ;  /* 0x0000000408007986 */ /* 0x0011e2000c101d24 */
[----:B------:R-:W-:Y:S05]  /*4910*/  BRA `(.L_x_11173) ;  /* 0x00000a9000007947 */ /* 0x000fea0003800000 */
.L_x_11186:
[----:B------:R-:W-:-:S13]  /*4920*/  ISETP.NE.AND P0, PT, R2, 0xf, PT ;  /* 0x0000000f0200780c */ /* 0x000fda0003f05270 */
[----:B------:R-:W-:Y:S05]  /*4930*/  @!P0 BRA `(.L_x_11188) ;  /* 0x000002f000008947 */ /* 0x000fea0003800000 */
[----:B------:R-:W-:-:S13]  /*4940*/  ISETP.NE.AND P0, PT, R2, 0x17, PT ;  /* 0x000000170200780c */ /* 0x000fda0003f05270 */
[----:B------:R-:W-:Y:S05]  /*4950*/  @!P0 BRA `(.L_x_11189) ;  /* 0x0000016000008947 */ /* 0x000fea0003800000 */
[----:B------:R-:W-:-:S13]  /*4960*/  ISETP.NE.AND P0, PT, R2, 0x18, PT ;  /* 0x000000180200780c */ /* 0x000fda0003f05270 */
[----:B------:R-:W-:Y:S05]  /*4970*/  @P0 BRA `(.L_x_11178) ;  /* 0x0000085000000947 */ /* 0x000fea0003800000 */
[----:B----4-:R-:W0:Y:S01]  /*4980*/  I2F.S16 R5, R0 ;  /* 0x0000000000057306 */ /* 0x010e220000101400 */
        /* <DEDUP_REMOVED lines=14> */
.L_x_11191:
[----:B------:R-:W-:Y:S05]  /*4a70*/  BSYNC B0 ;  /* 0x0000000000007941 */ /* 0x000fea0003800000 */
.L_x_11190:
[----:B------:R-:W-:Y:S01]  /*4a80*/  LOP3.LUT R3, R2, R3, RZ, 0xfc, !PT ;  /* 0x0000000302037212 */ /* 0x000fe200078efcff */
[----:B------:R-:W-:-:S04]  /*4a90*/  IMAD.MOV.U32 R2, RZ, RZ, R18 ;  /* 0x000000ffff027224 */ /* 0x000fc800078e0012 */
[----:B------:R0:W-:Y:S01]  /*4aa0*/  STG.E.U8 [R8.64], R3 ;  /* 0x0000000308007986 */ /* 0x0001e2000c101124 */
[----:B------:R-:W-:Y:S05]  /*4ab0*/  BRA `(.L_x_11173) ;  /* 0x000008f000007947 */ /* 0x000fea0003800000 */
.L_x_11189:
[----:B----4-:R-:W0:Y:S01]  /*4ac0*/  I2F.S16 R3, R0 ;  /* 0x0000000000037306 */ /* 0x010e220000101400 */
        /* <DEDUP_REMOVED lines=12> */
.L_x_11193:
[----:B------:R-:W-:Y:S01]  /*4b90*/  IMAD.MOV.U32 R0, RZ, RZ, 0x7f ;  /* 0x0000007fff007424 */ /* 0x000fe200078e00ff */
[----:B------:R-:W-:-:S04]  /*4ba0*/  ISETP.GT.U32.AND P0, PT, R2, 0x7f800000, PT ;  /* 0x7f8000000200780c */ /* 0x000fc80003f04070 */
[----:B------:R-:W-:-:S04]  /*4bb0*/  SEL R0, R0, 0x7c, P0 ;  /* 0x0000007c00007807 */ /* 0x000fc80000000000 */
.L_x_11194:
[----:B------:R-:W-:Y:S05]  /*4bc0*/  BSYNC B0 ;  /* 0x0000000000007941 */ /* 0x000fea0003800000 */
.L_x_11192:
[----:B------:R-:W-:-:S04]  /*4bd0*/  LOP3.LUT R2, R3, 0x80000000, RZ, 0xc0, !PT ;  /* 0x8000000003027812 */ /* 0x000fc800078ec0ff */
[----:B------:R-:W-:Y:S01]  /*4be0*/  SHF.R.U32.HI R3, RZ, 0x18, R2 ;  /* 0x00000018ff037819 */ /* 0x000fe20000011602 */
[----:B------:R-:W-:-:S03]  /*4bf0*/  IMAD.MOV.U32 R2, RZ, RZ, R18 ;  /* 0x000000ffff027224 */ /* 0x000fc600078e0012 */
[----:B------:R-:W-:-:S05]  /*4c00*/  LOP3.LUT R3, R0, R3, RZ, 0xfc, !PT ;  /* 0x0000000300037212 */ /* 0x000fca00078efcff */
[----:B------:R0:W-:Y:S01]  /*4c10*/  STG.E.U8 [R8.64], R3 ;  /* 0x0000000308007986 */ /* 0x0001e2000c101124 */
[----:B------:R-:W-:Y:S05]  /*4c20*/  BRA `(.L_x_11173) ;  /* 0x0000078000007947 */ /* 0x000fea0003800000 */
.L_x_11188:
[----:B----4-:R-:W0:Y:S02]  /*4c30*/  I2F.S16 R2, R0 ;  /* 0x0000000000027306 */ /* 0x010e240000101400 */
[----:B0-----:R-:W-:-:S04]  /*4c40*/  F2FP.BF16.PACK_AB R2, RZ, R2 ;  /* 0x00000002ff02723e */ /* 0x001fc800000010ff */
[----:B------:R-:W-:Y:S01]  /*4c50*/  PRMT R4, R2, 0x7610, R4 ;  /* 0x0000761002047816 */ /* 0x000fe20000000004 */
[----:B------:R-:W-:-:S04]  /*4c60*/  IMAD.MOV.U32 R2, RZ, RZ, R18 ;  /* 0x000000ffff027224 */ /* 0x000fc800078e0012 */
[----:B------:R0:W-:Y:S01]  /*4c70*/  STG.E.U16 [R8.64], R4 ;  /* 0x0000000408007986 */ /* 0x0001e2000c101524 */
[----:B------:R-:W-:Y:S05]  /*4c80*/  BRA `(.L_x_11173) ;  /* 0x0000072000007947 */ /* 0x000fea0003800000 */
.L_x_11185:
        /* <DEDUP_REMOVED lines=8> */
[----:B----4-:R0:W-:Y:S01]  /*4d10*/  STG.E.U16 [R8.64], R0 ;  /* 0x0000000008007986 */ /* 0x0101e2000c101524 */
[----:B------:R-:W-:Y:S01]  /*4d20*/  IMAD.MOV.U32 R2, RZ, RZ, R18 ;  /* 0x000000ffff027224 */ /* 0x000fe200078e0012 */
[----:B------:R-:W-:Y:S05]  /*4d30*/  BRA `(.L_x_11173) ;  /* 0x0000067000007947 */ /* 0x000fea0003800000 */
.L_x_11197:
[----:B----4-:R-:W0:Y:S01]  /*4d40*/  I2F.S16 R3, R0 ;  /* 0x0000000000037306 */ /* 0x010e220000101400 */
        /* <DEDUP_REMOVED lines=16> */
.L_x_11200:
[----:B------:R-:W-:-:S04]  /*4e50*/  LOP3.LUT R2, R3, 0x80000000, RZ, 0xc0, !PT ;  /* 0x8000000003027812 */ /* 0x000fc800078ec0ff */
[----:B------:R-:W-:-:S04]  /*4e60*/  SHF.R.U32.HI R3, RZ, 0x18, R2 ;  /* 0x00000018ff037819 */ /* 0x000fc80000011602 */
[----:B------:R-:W-:-:S04]  /*4e70*/  LOP3.LUT R0, R0, R3, RZ, 0xfc, !PT ;  /* 0x0000000300007212 */ /* 0x000fc800078efcff */
[----:B------:R-:W-:Y:S02]  /*4e80*/  PRMT R4, R0, 0x7610, R4 ;  /* 0x0000761000047816 */ /* 0x000fe40000000004 */
.L_x_11199:
[----:B------:R-:W-:Y:S05]  /*4e90*/  BSYNC B0 ;  /* 0x0000000000007941 */ /* 0x000fea0003800000 */
.L_x_11198:
[----:B------:R0:W-:Y:S01]  /*4ea0*/  STG.E.U8 [R8.64], R4 ;  /* 0x0000000408007986 */ /* 0x0001e2000c101124 */
[----:B------:R-:W-:Y:S01]  /*4eb0*/  IMAD.MOV.U32 R2, RZ, RZ, R18 ;  /* 0x000000ffff027224 */ /* 0x000fe200078e0012 */
[----:B------:R-:W-:Y:S05]  /*4ec0*/  BRA `(.L_x_11173) ;  /* 0x000004e000007947 */ /* 0x000fea0003800000 */
.L_x_11196:
        /* <DEDUP_REMOVED lines=17> */
.L_x_11203:
[----:B------:R-:W-:-:S04]  /*4fe0*/  LOP3.LUT R2, R3, 0x80000000, RZ, 0xc0, !PT ;  /* 0x8000000003027812 */ /* 0x000fc800078ec0ff */
[----:B------:R-:W-:-:S04]  /*4ff0*/  SHF.R.U32.HI R3, RZ, 0x18, R2 ;  /* 0x00000018ff037819 */ /* 0x000fc80000011602 */
[----:B------:R-:W-:-:S04]  /*5000*/  LOP3.LUT R0, R0, R3, RZ, 0xfc, !PT ;  /* 0x0000000300007212 */ /* 0x000fc800078efcff */
[----:B------:R-:W-:Y:S02]  /*5010*/  PRMT R4, R0, 0x7610, R4 ;  /* 0x0000761000047816 */ /* 0x000fe40000000004 */
.L_x_11202:
[----:B------:R-:W-:Y:S05]  /*5020*/  BSYNC B0 ;  /* 0x0000000000007941 */ /* 0x000fea0003800000 */
.L_x_11201:
[----:B------:R0:W-:Y:S01]  /*5030*/  STG.E.U8 [R8.64], R4 ;  /* 0x0000000408007986 */ /* 0x0001e2000c101124 */
[----:B------:R-:W-:Y:S01]  /*5040*/  IMAD.MOV.U32 R2, RZ, RZ, R18 ;  /* 0x000000ffff027224 */ /* 0x000fe200078e0012 */
[----:B------:R-:W-:Y:S05]  /*5050*/  BRA `(.L_x_11173) ;  /* 0x0000035000007947 */ /* 0x000fea0003800000 */
.L_x_11195:
[----:B------:R-:W-:-:S13]  /*5060*/  ISETP.NE.AND P0, PT, R2, 0x1c, PT ;  /* 0x0000001c0200780c */ /* 0x000fda0003f05270 */
[----:B------:R-:W-:Y:S05]  /*5070*/  @!P0 BRA `(.L_x_11204) ;  /* 0x0000030000008947 */ /* 0x000fea0003800000 */
[----:B------:R-:W-:-:S13]  /*5080*/  ISETP.NE.AND P0, PT, R2, 0x1d, PT ;  /* 0x0000001d0200780c */ /* 0x000fda0003f05270 */
[----:B------:R-:W-:Y:S05]  /*5090*/  @!P0 BRA `(.L_x_11205) ;  /* 0x0000028000008947 */ /* 0x000fea0003800000 */
[----:B------:R-:W-:-:S13]  /*50a0*/  ISETP.NE.AND P0, PT, R2, 0x2c, PT ;  /* 0x0000002c0200780c */ /* 0x000fda0003f05270 */
[----:B------:R-:W-:Y:S05]  /*50b0*/  @P0 BRA `(.L_x_11178) ;  /* 0x0000011000000947 */ /* 0x000fea0003800000 */
[----:B----4-:R-:W0:Y:S01]  /*50c0*/  I2F.S16 R0, R0 ;  /* 0x0000000000007306 */ /* 0x010e220000101400 */
[----:B------:R-:W-:Y:S02]  /*50d0*/  PLOP3.LUT P0, PT, PT, PT, PT, 0x80, 0x0 ;  /* 0x000000000000781c */ /* 0x000fe40003f0f070 */
[----:B0-----:R-:W-:-:S04]  /*50e0*/  SHF.R.U32.HI R4, RZ, 0x17, R0 ;  /* 0x00000017ff047819 */ /* 0x001fc80000011600 */
[----:B------:R-:W-:-:S04]  /*50f0*/  LOP3.LUT R3, R4, 0xff, RZ, 0xc0, !PT ;  /* 0x000000ff04037812 */ /* 0x000fc800078ec0ff */
[----:B------:R-:W-:-:S13]  /*5100*/  ISETP.NE.AND P2, PT, R3, 0xff, PT ;  /* 0x000000ff0300780c */ /* 0x000fda0003f45270 */
[--C-:B------:R-:W-:Y:S02]  /*5110*/  @P2 SHF.R.U32.HI R2, RZ, 0x16, R0.reuse ;  /* 0x00000016ff022819 */ /* 0x100fe40000011600 */
[----:B------:R-:W-:Y:S01]  /*5120*/  @P2 LOP3.LUT P1, RZ, R3, 0x3fffff, R0, 0xf8, !PT ;  /* 0x003fffff03ff2812 */ /* 0x000fe2000782f800 */
[----:B------:R-:W-:Y:S01]  /*5130*/  IMAD.MOV.U32 R3, RZ, RZ, 0xff ;  /* 0x000000ffff037424 */ /* 0x000fe200078e00ff */
[----:B------:R-:W-:Y:S02]  /*5140*/  @P2 LOP3.LUT R2, R2, 0x1, RZ, 0xc0, !PT ;  /* 0x0000000102022812 */ /* 0x000fe400078ec0ff */
[----:B------:R-:W-:Y:S02]  /*5150*/  @P2 IADD3 R0, R4, 0x1, RZ ;  /* 0x0000000104002810 */ /* 0x000fe40007ffe0ff */
[----:B------:R-:W-:Y:S01]  /*5160*/  @P2 ISETP.EQ.U32.AND P1, PT, R2, 0x1, P1 ;  /* 0x000000010200280c */ /* 0x000fe20000f22070 */
[----:B------:R-:W-:-:S03]  /*5170*/  IMAD.MOV.U32 R2, RZ, RZ, R18 ;  /* 0x000000ffff027224 */ /* 0x000fc600078e0012 */
[----:B------:R-:W-:-:S13]  /*5180*/  @P2 PLOP3.LUT P0, PT, P1, PT, PT, 0x80, 0x0 ;  /* 0x000000000000281c */ /* 0x000fda0000f0f070 */
[----:B------:R-:W-:-:S04]  /*5190*/  @!P0 IMAD.MOV R0, RZ, RZ, R4 ;  /* 0x000000ffff008224 */ /* 0x000fc800078e0204 */
[----:B------:R-:W-:-:S05]  /*51a0*/  @P2 IMAD.MOV.U32 R3, RZ, RZ, R0 ;  /* 0x000000ffff032224 */ /* 0x000fca00078e0000 */
[----:B------:R0:W-:Y:S01]  /*51b0*/  STG.E.U8 [R8.64], R3 ;  /* 0x0000000308007986 */ /* 0x0001e2000c101124 */
[----:B------:R-:W-:Y:S05]  /*51c0*/  BRA `(.L_x_11173) ;  /* 0x000001e000007947 */ /* 0x000fea0003800000 */
.L_x_11178:
        /* <DEDUP_REMOVED lines=15> */
[----:B----4-:R-:W-:Y:S02]  /*52c0*/  MOV R0, 0x0 ;  /* 0x0000000000007802 */ /* 0x010fe40000000f00 */
[----:B------:R-:W-:-:S04]  /*52d0*/  IADD3 R20, P0, P1, -R20, R9, R14 ;  /* 0x0000000914147210 */ /* 0x000fc8000791e10e */
[----:B------:R-:W-:-:S04]  /*52e0*/  IADD3.X R21, ~R0, R21, R15, P0, P1 ;  /* 0x0000001500157210 */ /* 0x000fc800007e250f */
[----:B0-23--:R-:W-:Y:S05]  /*52f0*/  CALL.ABS.NOINC R2 ;  /* 0x0000000002007343 */ /* 0x00dfea0003c00000 */
[----:B------:R-:W-:Y:S01]  /*5300*/  IMAD.MOV.U32 R2, RZ, RZ, R18 ;  /* 0x000000ffff027224 */ /* 0x000fe200078e0012 */
[----:B------:R-:W-:Y:S05]  /*5310*/  BRA `(.L_x_11173) ;  /* 0x0000009000007947 */ /* 0x000fea0003800000 */
.L_x_11205:
[----:B----4-:R-:W-:Y:S01]  /*5320*/  PRMT R0, R0, 0x9910, RZ ;  /* 0x0000991000007816 */ /* 0x010fe200000000ff */
[----:B------:R-:W-:-:S04]  /*5330*/  IMAD.MOV.U32 R2, RZ, RZ, R18 ;  /* 0x000000ffff027224 */ /* 0x000fc800078e0012 */
[----:B------:R-:W-:-:S05]  /*5340*/  IMAD.MOV.U32 R4, RZ, RZ, R0 ;  /* 0x000000ffff047224 */ /* 0x000fca00078e0000 */
[----:B------:R-:W-:-:S05]  /*5350*/  SHF.R.S32.HI R5, RZ, 0x1f, R4 ;  /* 0x0000001fff057819 */ /* 0x000fca0000011404 */
[----:B------:R0:W-:Y:S01]  /*5360*/  STG.E.64 [R8.64], R4 ;  /* 0x0000000408007986 */ /* 0x0001e2000c101b24 */
[----:B------:R-:W-:Y:S05]  /*5370*/  BRA `(.L_x_11173) ;  /* 0x0000003000007947 */ /* 0x000fea0003800000 */
.L_x_11204:
[----:B----4-:R-:W-:Y:S01]  /*5380*/  PRMT R3, R0, 0x9910, RZ ;  /* 0x0000991000037816 */ /* 0x010fe200000000ff */
[----:B------:R-:W-:-:S04]  /*5390*/  IMAD.MOV.U32 R2, RZ, RZ, R18 ;  /* 0x000000ffff027224 */ /* 0x000fc800078e0012 */
[----:B------:R0:W-:Y:S03]  /*53a0*/  STG.E [R8.64], R3 ;  /* 0x0000000308007986 */ /* 0x0001e6000c101924 */
.L_x_11173:
[----:B------:R-:W-:Y:S05]  /*53b0*/  BSYNC B6 ;  /* 0x0000000000067941 */ /* 0x000fea0003800000 */
.L_x_11172:
[----:B------:R-:W-:Y:S01]  /*53c0*/  ISETP.GE.AND P0, PT, R2, R17, PT ;  /* 0x000000110200720c */ /* 0x000fe20003f06270 */
[----:B------:R-:W-:-:S12]  /*53d0*/  BSSY B6, `(.L_x_11206) ;  /* 0x00001e6000067945 */ /* 0x000fd80003800000 */
[----:B------:R-:W-:Y:S05]  /*53e0*/  @P0 BRA `(.L_x_11207) ;  /* 0x00001e4000000947 */ /* 0x000fea0003800000 */
[----:B0---4-:R-:W-:Y:S01]  /*53f0*/  IMAD R0, R16, 0x200, R2 ;  /* 0x0000020010007824 */ /* 0x011fe200078e0202 */
[----:B------:R-:W-:-:S03]  /*5400*/  PRMT R3, R24, 0x9910, RZ ;  /* 0x0000991018037816 */ /* 0x000fc600000000ff */
        /* <DEDUP_REMOVED lines=16> */
.L_x_11211:
[----:B------:R0:W-:Y:S01]  /*5510*/  STG.E.U8 [R8.64], R19 ;  /* 0x0000001308007986 */ /* 0x0001e2000c101124 */
[----:B------:R-:W-:Y:S05]  /*5520*/  BRA `(.L_x_11213) ;  /* 0x00000dc000007947 */ /* 0x000fea0003800000 */
.L_x_11210:
        /* <DEDUP_REMOVED lines=10> */
.L_x_11215:
[----:B------:R-:W-:-:S05]  /*55d0*/  PRMT R3, R19, 0x9910, RZ ;  /* 0x0000991013037816 */ /* 0x000fca00000000ff */
[----:B------:R0:W-:Y:S01]  /*55e0*/  STG.E [R8.64], R3 ;  /* 0x0000000308007986 */ /* 0x0001e2000c101924 */
[----:B------:R-:W-:Y:S05]  /*55f0*/  BRA `(.L_x_11213) ;  /* 0x00000cf000007947 */ /* 0x000fea0003800000 */
.L_x_11214:
[----:B------:R0:W-:Y:S01]  /*5600*/  STG.E.U16 [R8.64], R19 ;  /* 0x0000001308007986 */ /* 0x0001e2000c101524 */
[----:B------:R-:W-:Y:S05]  /*5610*/  BRA `(.L_x_11213) ;  /* 0x00000cd000007947 */ /* 0x000fea0003800000 */
.L_x_11209:
        /* <DEDUP_REMOVED lines=9> */
.L_x_11217:
[----:B------:R-:W0:Y:S02]  /*56b0*/  I2F.S16 R0, R19 ;  /* 0x0000001300007306 */ /* 0x000e240000101400 */
[----:B0-----:R-:W-:-:S05]  /*56c0*/  F2FP.PACK_AB R0, RZ, R0 ;  /* 0x00000000ff00723e */ /* 0x001fca00000000ff */
[----:B------:R0:W-:Y:S01]  /*56d0*/  STG.E.U16 [R8.64], R0 ;  /* 0x0000000008007986 */ /* 0x0001e2000c101524 */
[----:B------:R-:W-:Y:S05]  /*56e0*/  BRA `(.L_x_11213) ;  /* 0x00000c0000007947 */ /* 0x000fea0003800000 */
.L_x_11216:
        /* <DEDUP_REMOVED lines=10> */
.L_x_11219:
[----:B------:R-:W0:Y:S02]  /*5790*/  I2F.S16 R19, R19 ;  /* 0x0000001300137306 */ /* 0x000e240000101400 */
[----:B0-----:R-:W-:-:S04]  /*57a0*/  F2FP.PACK_AB R3, RZ, R19 ;  /* 0x00000013ff03723e */ /* 0x001fc800000000ff */
[----:B------:R-:W-:-:S05]  /*57b0*/  PRMT R3, R3, 0x5410, RZ ;  /* 0x0000541003037816 */ /* 0x000fca00000000ff */
[----:B------:R0:W-:Y:S01]  /*57c0*/  STG.E [R8.64], R3 ;  /* 0x0000000308007986 */ /* 0x0001e2000c101924 */
[----:B------:R-:W-:Y:S05]  /*57d0*/  BRA `(.L_x_11213) ;  /* 0x00000b1000007947 */ /* 0x000fea0003800000 */
.L_x_11218:
[----:B------:R-:W0:Y:S02]  /*57e0*/  I2F.F64.S16 R4, R19 ;  /* 0x0000001300047312 */ /* 0x000e240000101c00 */
[----:B0-----:R0:W-:Y:S01]  /*57f0*/  STG.E.64 [R8.64], R4 ;  /* 0x0000000408007986 */ /* 0x0011e2000c101b24 */
[----:B------:R-:W-:Y:S05]  /*5800*/  BRA `(.L_x_11213) ;  /* 0x00000ae000007947 */ /* 0x000fea0003800000 */
.L_x_11208:
        /* <DEDUP_REMOVED lines=13> */
.L_x_11222:
[----:B------:R-:W0:Y:S01]  /*58e0*/  I2F.F64.S16 R4, R19 ;  /* 0x0000001300047312 */ /* 0x000e220000101c00 */
[----:B------:R-:W-:-:S05]  /*58f0*/  CS2R R6, SRZ ;  /* 0x0000000000067805 */ /* 0x000fca000001ff00 */
[----:B0-----:R0:W-:Y:S01]  /*5900*/  STG.E.128 [R8.64], R4 ;  /* 0x0000000408007986 */ /* 0x0011e2000c101d24 */
[----:B------:R-:W-:Y:S05]  /*5910*/  BRA `(.L_x_11213) ;  /* 0x000009d000007947 */ /* 0x000fea0003800000 */
.L_x_11221:
        /* <DEDUP_REMOVED lines=21> */
.L_x_11226:
[----:B------:R-:W-:Y:S05]  /*5a70*/  BSYNC B0 ;  /* 0x0000000000007941 */ /* 0x000fea0003800000 */
.L_x_11225:
[----:B------:R-:W-:-:S05]  /*5a80*/  LOP3.LUT R5, R0, R5, RZ, 0xfc, !PT ;  /* 0x0000000500057212 */ /* 0x000fca00078efcff */
[----:B------:R0:W-:Y:S01]  /*5a90*/  STG.E.U8 [R8.64], R5 ;  /* 0x0000000508007986 */ /* 0x0001e2000c101124 */
[----:B------:R-:W-:Y:S05]  /*5aa0*/  BRA `(.L_x_11213) ;  /* 0x0000084000007947 */ /* 0x000fea0003800000 */
.L_x_11224:
        /* <DEDUP_REMOVED lines=13> */
.L_x_11228:
[----:B------:R-:W-:Y:S01]  /*5b80*/  IMAD.MOV.U32 R0, RZ, RZ, 0x7f ;  /* 0x0000007fff007424 */ /* 0x000fe200078e00ff */
[----:B------:R-:W-:-:S04]  /*5b90*/  ISETP.GT.U32.AND P0, PT, R3, 0x7f800000, PT ;  /* 0x7f8000000300780c */ /* 0x000fc80003f04070 */
[----:B------:R-:W-:-:S04]  /*5ba0*/  SEL R0, R0, 0x7c, P0 ;  /* 0x0000007c00007807 */ /* 0x000fc80000000000 */
.L_x_11229:
[----:B------:R-:W-:Y:S05]  /*5bb0*/  BSYNC B0 ;  /* 0x0000000000007941 */ /* 0x000fea0003800000 */
.L_x_11227:
[----:B------:R-:W-:-:S04]  /*5bc0*/  LOP3.LUT R3, R19, 0x80000000, RZ, 0xc0, !PT ;  /* 0x8000000013037812 */ /* 0x000fc800078ec0ff */
[----:B------:R-:W-:-:S04]  /*5bd0*/  SHF.R.U32.HI R3, RZ, 0x18, R3 ;  /* 0x00000018ff037819 */ /* 0x000fc80000011603 */
[----:B------:R-:W-:-:S05]  /*5be0*/  LOP3.LUT R3, R0, R3, RZ, 0xfc, !PT ;  /* 0x0000000300037212 */ /* 0x000fca00078efcff */
[----:B------:R0:W-:Y:S01]  /*5bf0*/  STG.E.U8 [R8.64], R3 ;  /* 0x0000000308007986 */ /* 0x0001e2000c101124 */
[----:B------:R-:W-:Y:S05]  /*5c00*/  BRA `(.L_x_11213) ;  /* 0x000006e000007947 */ /* 0x000fea0003800000 */
.L_x_11223:
[----:B------:R-:W0:Y:S02]  /*5c10*/  I2F.S16 R0, R19 ;  /* 0x0000001300007306 */ /* 0x000e240000101400 */
[----:B0-----:R-:W-:-:S05]  /*5c20*/  F2FP.BF16.PACK_AB R0, RZ, R0 ;  /* 0x00000000ff00723e */ /* 0x001fca00000010ff */
[----:B------:R0:W-:Y:S01]  /*5c30*/  STG.E.U16 [R8.64], R0 ;  /* 0x0000000008007986 */ /* 0x0001e2000c101524 */
[----:B------:R-:W-:Y:S05]  /*5c40*/  BRA `(.L_x_11213) ;  /* 0x000006a000007947 */ /* 0x000fea0003800000 */
.L_x_11220:
        /* <DEDUP_REMOVED lines=10> */
.L_x_11232:
        /* <DEDUP_REMOVED lines=17> */
.L_x_11235:
[----:B------:R-:W-:-:S04]  /*5e00*/  LOP3.LUT R3, R19, 0x80000000, RZ, 0xc0, !PT ;  /* 0x8000000013037812 */ /* 0x000fc800078ec0ff */
[----:B------:R-:W-:-:S04]  /*5e10*/  SHF.R.U32.HI R3, RZ, 0x18, R3 ;  /* 0x00000018ff037819 */ /* 0x000fc80000011603 */
[----:B------:R-:W-:-:S04]  /*5e20*/  LOP3.LUT R0, R0, R3, RZ, 0xfc, !PT ;  /* 0x0000000300007212 */ /* 0x000fc800078efcff */
[----:B------:R-:W-:Y:S02]  /*5e30*/  PRMT R4, R0, 0x7610, R4 ;  /* 0x0000761000047816 */ /* 0x000fe40000000004 */
.L_x_11234:
[----:B------:R-:W-:Y:S05]  /*5e40*/  BSYNC B0 ;  /* 0x0000000000007941 */ /* 0x000fea0003800000 */
.L_x_11233:
[----:B------:R0:W-:Y:S01]  /*5e50*/  STG.E.U8 [R8.64], R4 ;  /* 0x0000000408007986 */ /* 0x0001e2000c101124 */
[----:B------:R-:W-:Y:S05]  /*5e60*/  BRA `(.L_x_11213) ;  /* 0x0000048000007947 */ /* 0x000fea0003800000 */
.L_x_11231:
        /* <DEDUP_REMOVED lines=17> */
.L_x_11238:
[----:B------:R-:W-:-:S04]  /*5f80*/  LOP3.LUT R3, R19, 0x80000000, RZ, 0xc0, !PT ;  /* 0x8000000013037812 */ /* 0x000fc800078ec0ff */
[----:B------:R-:W-:-:S04]  /*5f90*/  SHF.R.U32.HI R3, RZ, 0x18, R3 ;  /* 0x00000018ff037819 */ /* 0x000fc80000011603 */
[----:B------:R-:W-:-:S04]  /*5fa0*/  LOP3.LUT R0, R0, R3, RZ, 0xfc, !PT ;  /* 0x0000000300007212 */ /* 0x000fc800078efcff */
[----:B------:R-:W-:Y:S02]  /*5fb0*/  PRMT R4, R0, 0x7610, R4 ;  /* 0x0000761000047816 */ /* 0x000fe40000000004 */
.L_x_11237:
[----:B------:R-:W-:Y:S05]  /*5fc0*/  BSYNC B0 ;  /* 0x0000000000007941 */ /* 0x000fea0003800000 */
.L_x_11236:
[----:B------:R0:W-:Y:S01]  /*5fd0*/  STG.E.U8 [R8.64], R4 ;  /* 0x0000000408007986 */ /* 0x0001e2000c101124 */
[----:B------:R-:W-:Y:S05]  /*5fe0*/  BRA `(.L_x_11213) ;  /* 0x0000030000007947 */ /* 0x000fea0003800000 */
.L_x_11230:
        /* <DEDUP_REMOVED lines=22> */
.L_x_11212:
        /* <DEDUP_REMOVED lines=20> */
.L_x_11240:
[----:B------:R-:W-:-:S04]  /*6290*/  PRMT R4, R19, 0x9910, RZ ;  /* 0x0000991013047816 */ /* 0x000fc800000000ff */
[----:B------:R-:W-:-:S05]  /*62a0*/  SHF.R.S32.HI R5, RZ, 0x1f, R4 ;  /* 0x0000001fff057819 */ /* 0x000fca0000011404 */
[----:B------:R0:W-:Y:S01]  /*62b0*/  STG.E.64 [R8.64], R4 ;  /* 0x0000000408007986 */ /* 0x0001e2000c101b24 */
[----:B------:R-:W-:Y:S05]  /*62c0*/  BRA `(.L_x_11213) ;  /* 0x0000002000007947 */ /* 0x000fea0003800000 */
.L_x_11239:
[----:B------:R-:W-:-:S05]  /*62d0*/  PRMT R3, R19, 0x9910, RZ ;  /* 0x0000991013037816 */ /* 0x000fca00000000ff */
[----:B------:R0:W-:Y:S02]  /*62e0*/  STG.E [R8.64], R3 ;  /* 0x0000000308007986 */ /* 0x0001e4000c101924 */
.L_x_11213:
        /* <DEDUP_REMOVED lines=19> */
[----:B--2---:R0:W-:Y:S01]  /*6420*/  STG.E.U8 [R8.64], R22 ;  /* 0x0000001608007986 */ /* 0x0041e2000c101124 */
[----:B------:R-:W-:Y:S05]  /*6430*/  BRA `(.L_x_11246) ;  /* 0x00000de000007947 */ /* 0x000fea0003800000 */
.L_x_11244:
[----:B--2---:R0:W-:Y:S01]  /*6440*/  STG.E.U8 [R8.64], R22 ;  /* 0x0000001608007986 */ /* 0x0041e2000c101124 */
[----:B------:R-:W-:Y:S05]  /*6450*/  BRA `(.L_x_11246) ;  /* 0x00000dc000007947 */ /* 0x000fea0003800000 */
.L_x_11243:
[----:B------:R-:W-:-:S13]  /*6460*/  ISETP.NE.AND P0, PT, R0, 0x2, PT ;  /* 0x000000020000780c */ /* 0x000fda0003f05270 */
[----:B------:R-:W-:Y:S05]  /*6470*/  @!P0 BRA `(.L_x_11247) ;  /* 0x000000b000008947 */ /* 0x000fea0003800000 */
[----:B------:R-:W-:-:S13]  /*6480*/  ISETP.NE.AND P0, PT, R0, 0x3, PT ;  /* 0x000000030000780c */ /* 0x000fda0003f05270 */
[----:B------:R-:W-:Y:S05]  /*6490*/  @!P0 BRA `(.L_x_11248) ;  /* 0x0000006000008947 */ /* 0x000fea0003800000 */
[----:B------:R-:W-:-:S13]  /*64a0*/  ISETP.NE.AND P0, PT, R0, 0x4, PT ;  /* 0x000000040000780c */ /* 0x000fda0003f05270 */
[----:B------:R-:W-:Y:S05]  /*64b0*/  @P0 BRA `(.L_x_11245) ;  /* 0x00000bc000000947 */ /* 0x000fea0003800000 */
[----:B--2---:R-:W-:-:S04]  /*64c0*/  PRMT R4, R22, 0x9910, RZ ;  /* 0x0000991016047816 */ /* 0x004fc800000000ff */
[----:B------:R-:W-:-:S05]  /*64d0*/  SHF.R.S32.HI R5, RZ, 0x1f, R4 ;  /* 0x0000001fff057819 */ /* 0x000fca0000011404 */
[----:B------:R0:W-:Y:S01]  /*64e0*/  STG.E.64 [R8.64], R4 ;  /* 0x0000000408007986 */ /* 0x0001e2000c101b24 */
[----:B------:R-:W-:Y:S05]  /*64f0*/  BRA `(.L_x_11246) ;  /* 0x00000d2000007947 */ /* 0x000fea0003800000 */
.L_x_11248:
[----:B--2---:R-:W-:-:S05]  /*6500*/  PRMT R3, R22, 0x9910, RZ ;  /* 0x0000991016037816 */ /* 0x004fca00000000ff */
[----:B------:R0:W-:Y:S01]  /*6510*/  STG.E [R8.64], R3 ;  /* 0x0000000308007986 */ /* 0x0001e2000c101924 */
[----:B------:R-:W-:Y:S05]  /*6520*/  BRA `(.L_x_11246) ;  /* 0x00000cf000007947 */ /* 0x000fea0003800000 */
.L_x_11247:
[----:B--2---:R0:W-:Y:S01]  /*6530*/  STG.E.U16 [R8.64], R22 ;  /* 0x0000001608007986 */ /* 0x0041e2000c101524 */
[----:B------:R-:W-:Y:S05]  /*6540*/  BRA `(.L_x_11246) ;  /* 0x00000cd000007947 */ /* 0x000fea0003800000 */
.L_x_11242:
[----:B------:R-:W-:-:S13]  /*6550*/  ISETP.GT.AND P0, PT, R0, 0x6, PT ;  /* 0x000000060000780c */ /* 0x000fda0003f04270 */
[----:B------:R-:W-:Y:S05]  /*6560*/  @P0 BRA `(.L_x_11249) ;  /* 0x000000b000000947 */ /* 0x000fea0003800000 */
[----:B------:R-:W-:-:S13]  /*6570*/  ISETP.NE.AND P0, PT, R0, 0x5, PT ;  /* 0x000000050000780c */ /* 0x000fda0003f05270 */
[----:B------:R-:W-:Y:S05]  /*6580*/  @!P0 BRA `(.L_x_11250) ;  /* 0x0000005000008947 */ /* 0x000fea0003800000 */
[----:B------:R-:W-:-:S13]  /*6590*/  ISETP.NE.AND P0, PT, R0, 0x6, PT ;  /* 0x000000060000780c */ /* 0x000fda0003f05270 */
[----:B------:R-:W-:Y:S05]  /*65a0*/  @P0 BRA `(.L_x_11245) ;  /* 0x00000ad000000947 */ /* 0x000fea0003800000 */
[----:B--2---:R-:W0:Y:S02]  /*65b0*/  I2F.S16 R3, R22 ;  /* 0x0000001600037306 */ /* 0x004e240000101400 */
[----:B0-----:R0:W-:Y:S01]  /*65c0*/  STG.E [R8.64], R3 ;  /* 0x0000000308007986 */ /* 0x0011e2000c101924 */
[----:B------:R-:W-:Y:S05]  /*65d0*/  BRA `(.L_x_11246) ;  /* 0x00000c4000007947 */ /* 0x000fea0003800000 */
.L_x_11250:
[----:B--2---:R-:W0:Y:S02]  /*65e0*/  I2F.S16 R0, R22 ;  /* 0x0000001600007306 */ /* 0x004e240000101400 */
[----:B0-----:R-:W-:-:S05]  /*65f0*/  F2FP.PACK_AB R0, RZ, R0 ;  /* 0x00000000ff00723e */ /* 0x001fca00000000ff */
[----:B------:R0:W-:Y:S01]  /*6600*/  STG.E.U16 [R8.64], R0 ;  /* 0x0000000008007986 */ /* 0x0001e2000c101524 */
[----:B------:R-:W-:Y:S05]  /*6610*/  BRA `(.L_x_11246) ;  /* 0x00000c0000007947 */ /* 0x000fea0003800000 */
.L_x_11249:
[----:B------:R-:W-:-:S13]  /*6620*/  ISETP.NE.AND P0, PT, R0, 0x7, PT ;  /* 0x000000070000780c */ /* 0x000fda0003f05270 */
[----:B------:R-:W-:Y:S05]  /*6630*/  @!P0 BRA `(.L_x_11251) ;  /* 0x000000d000008947 */ /* 0x000fea0003800000 */
[----:B------:R-:W-:-:S13]  /*6640*/  ISETP.NE.AND P0, PT, R0, 0x8, PT ;  /* 0x000000080000780c */ /* 0x000fda0003f05270 */
[----:B------:R-:W-:Y:S05]  /*6650*/  @!P0 BRA `(.L_x_11252) ;  /* 0x0000006000008947 */ /* 0x000fea0003800000 */
[----:B------:R-:W-:-:S13]  /*6660*/  ISETP.NE.AND P0, PT, R0, 0x9, PT ;  /* 0x000000090000780c */ /* 0x000fda0003f05270 */
[----:B------:R-:W-:Y:S05]  /*6670*/  @P0 BRA `(.L_x_11245) ;  /* 0x00000a0000000947 */ /* 0x000fea0003800000 */
[----:B--2---:R-:W0:Y:S01]  /*6680*/  I2F.S16 R4, R22 ;  /* 0x0000001600047306 */ /* 0x004e220000101400 */
[----:B------:R-:W-:-:S05]  /*6690*/  IMAD.MOV.U32 R5, RZ, RZ, RZ ;  /* 0x000000ffff057224 */ /* 0x000fca00078e00ff */
[----:B0-----:R0:W-:Y:S01]  /*66a0*/  STG.E.64 [R8.64], R4 ;  /* 0x0000000408007986 */ /* 0x0011e2000c101b24 */
[----:B------:R-:W-:Y:S05]  /*66b0*/  BRA `(.L_x_11246) ;  /* 0x00000b6000007947 */ /* 0x000fea0003800000 */
.L_x_11252:
[----:B--2---:R-:W0:Y:S02]  /*66c0*/  I2F.S16 R22, R22 ;  /* 0x0000001600167306 */ /* 0x004e240000101400 */
[----:B0-----:R-:W-:-:S04]  /*66d0*/  F2FP.PACK_AB R3, RZ, R22 ;  /* 0x00000016ff03723e */ /* 0x001fc800000000ff */
[----:B------:R-:W-:-:S05]  /*66e0*/  PRMT R3, R3, 0x5410, RZ ;  /* 0x0000541003037816 */ /* 0x000fca00000000ff */
[----:B------:R0:W-:Y:S01]  /*66f0*/  STG.E [R8.64], R3 ;  /* 0x0000000308007986 */ /* 0x0001e2000c101924 */
[----:B------:R-:W-:Y:S05]  /*6700*/  BRA `(.L_x_11246) ;  /* 0x00000b1000007947 */ /* 0x000fea0003800000 */
.L_x_11251:
[----:B--2---:R-:W0:Y:S02]  /*6710*/  I2F.F64.S16 R4, R22 ;  /* 0x0000001600047312 */ /* 0x004e240000101c00 */
[----:B0-----:R0:W-:Y:S01]  /*6720*/  STG.E.64 [R8.64], R4 ;  /* 0x0000000408007986 */ /* 0x0011e2000c101b24 */
[----:B------:R-:W-:Y:S05]  /*6730*/  BRA `(.L_x_11246) ;  /* 0x00000ae000007947 */ /* 0x000fea0003800000 */
.L_x_11241:
        /* <DEDUP_REMOVED lines=8> */
[----:B--2---:R-:W-:-:S04]  /*67c0*/  PRMT R0, R22, 0x9910, RZ ;  /* 0x0000991016007816 */ /* 0x004fc800000000ff */
[----:B------:R-:W-:-:S04]  /*67d0*/  ISETP.NE.AND P0, PT, R0, RZ, PT ;  /* 0x000000ff0000720c */ /* 0x000fc80003f05270 */
[----:B------:R-:W-:-:S05]  /*67e0*/  SEL R3, RZ, 0x1, !P0 ;  /* 0x00000001ff037807 */ /* 0x000fca0004000000 */
[----:B------:R0:W-:Y:S01]  /*67f0*/  STG.E.U8 [R8.64], R3 ;  /* 0x0000000308007986 */ /* 0x0001e2000c101124 */
[----:B------:R-:W-:Y:S05]  /*6800*/  BRA `(.L_x_11246) ;  /* 0x00000a1000007947 */ /* 0x000fea0003800000 */
.L_x_11255:
[----:B--2---:R-:W0:Y:S01]  /*6810*/  I2F.F64.S16 R4, R22 ;  /* 0x0000001600047312 */ /* 0x004e220000101c00 */
[----:B------:R-:W-:-:S05]  /*6820*/  CS2R R6, SRZ ;  /* 0x0000000000067805 */ /* 0x000fca000001ff00 */
[----:B0-----:R0:W-:Y:S01]  /*6830*/  STG.E.128 [R8.64], R4 ;  /* 0x0000000408007986 */ /* 0x0011e2000c101d24 */
[----:B------:R-:W-:Y:S05]  /*6840*/  BRA `(.L_x_11246) ;  /* 0x000009d000007947 */ /* 0x000fea0003800000 */
.L_x_11254:
[----:B------:R-:W-:-:S13]  /*6850*/  ISETP.NE.AND P0, PT, R0, 0xf, PT ;  /* 0x0000000f0000780c */ /* 0x000fda0003f05270 */
[----:B------:R-:W-:Y:S05]  /*6860*/  @!P0 BRA `(.L_x_11256) ;  /* 0x000002d000008947 */ /* 0x000fea0003800000 */
[----:B------:R-:W-:-:S13]  /*6870*/  ISETP.NE.AND P0, PT, R0, 0x17, PT ;  /* 0x000000170000780c */ /* 0x000fda0003f05270 */
[----:B------:R-:W-:Y:S05]  /*6880*/  @!P0 BRA `(.L_x_11257) ;  /* 0x0000015000008947 */ /* 0x000fea0003800000 */
[----:B------:R-:W-:-:S13]  /*6890*/  ISETP.NE.AND P0, PT, R0, 0x18, PT ;  /* 0x000000180000780c */ /* 0x000fda0003f05270 */
[----:B------:R-:W-:Y:S05]  /*68a0*/  @P0 BRA `(.L_x_11245) ;  /* 0x000007d000000947 */ /* 0x000fea0003800000 */
[----:B--2---:R-:W0:Y:S01]  /*68b0*/  I2F.S16 R7, R22 ;  /* 0x0000001600077306 */ /* 0x004e220000101400 */
        /* <DEDUP_REMOVED lines=14> */
.L_x_11259:
[----:B------:R-:W-:Y:S05]  /*69a0*/  BSYNC B0 ;  /* 0x0000000000007941 */ /* 0x000fea0003800000 */
.L_x_11258:
[----:B------:R-:W-:-:S05]  /*69b0*/  LOP3.LUT R5, R0, R5, RZ, 0xfc, !PT ;  /* 0x0000000500057212 */ /* 0x000fca00078efcff */
[----:B------:R0:W-:Y:S01]  /*69c0*/  STG.E.U8 [R8.64], R5 ;  /* 0x0000000508007986 */ /* 0x0001e2000c101124 */
[----:B------:R-:W-:Y:S05]  /*69d0*/  BRA `(.L_x_11246) ;  /* 0x0000084000007947 */ /* 0x000fea0003800000 */
.L_x_11257:
[----:B--2---:R-:W0:Y:S01]  /*69e0*/  I2F.S16 R5, R22 ;  /* 0x0000001600057306 */ /* 0x004e220000101400 */
        /* <DEDUP_REMOVED lines=12> */
.L_x_11261:
[----:B------:R-:W-:Y:S01]  /*6ab0*/  IMAD.MOV.U32 R0, RZ, RZ, 0x7f ;  /* 0x0000007fff007424 */ /* 0x000fe200078e00ff */
[----:B------:R-:W-:-:S04]  /*6ac0*/  ISETP.GT.U32.AND P0, PT, R3, 0x7f800000, PT ;  /* 0x7f8000000300780c */ /* 0x000fc80003f04070 */
[----:B------:R-:W-:-:S04]  /*6ad0*/  SEL R0, R0, 0x7c, P0 ;  /* 0x0000007c00007807 */ /* 0x000fc80000000000 */
.L_x_11262:
[----:B------:R-:W-:Y:S05]  /*6ae0*/  BSYNC B0 ;  /* 0x0000000000007941 */ /* 0x000fea0003800000 */
.L_x_11260:
[----:B------:R-:W-:-:S04]  /*6af0*/  LOP3.LUT R3, R5, 0x80000000, RZ, 0xc0, !PT ;  /* 0x8000000005037812 */ /* 0x000fc800078ec0ff */
[----:B------:R-:W-:-:S04]  /*6b00*/  SHF.R.U32.HI R3, RZ, 0x18, R3 ;  /* 0x00000018ff037819 */ /* 0x000fc80000011603 */
[----:B------:R-:W-:-:S05]  /*6b10*/  LOP3.LUT R3, R0, R3, RZ, 0xfc, !PT ;  /* 0x0000000300037212 */ /* 0x000fca00078efcff */
[----:B------:R0:W-:Y:S01]  /*6b20*/  STG.E.U8 [R8.64], R3 ;  /* 0x0000000308007986 */ /* 0x0001e2000c101124 */
[----:B------:R-:W-:Y:S05]  /*6b30*/  BRA `(.L_x_11246) ;  /* 0x000006e000007947 */ /* 0x000fea0003800000 */
.L_x_11256:
[----:B--2---:R-:W0:Y:S02]  /*6b40*/  I2F.S16 R0, R22 ;  /* 0x0000001600007306 */ /* 0x004e240000101400 */
[----:B0-----:R-:W-:-:S05]  /*6b50*/  F2FP.BF16.PACK_AB R0, RZ, R0 ;  /* 0x00000000ff00723e */ /* 0x001fca00000010ff */
[----:B------:R0:W-:Y:S01]  /*6b60*/  STG.E.U16 [R8.64], R0 ;  /* 0x0000000008007986 */ /* 0x0001e2000c101524 */
[----:B------:R-:W-:Y:S05]  /*6b70*/  BRA `(.L_x_11246) ;  /* 0x000006a000007947 */ /* 0x000fea0003800000 */
.L_x_11253:
        /* <DEDUP_REMOVED lines=8> */
[----:B--2---:R0:W-:Y:S01]  /*6c00*/  STG.E.U16 [R8.64], R22 ;  /* 0x0000001608007986 */ /* 0x0041e2000c101524 */
[----:B------:R-:W-:Y:S05]  /*6c10*/  BRA `(.L_x_11246) ;  /* 0x0000060000007947 */ /* 0x000fea0003800000 */
.L_x_11265:
[----:B--2---:R-:W0:Y:S01]  /*6c20*/  I2F.S16 R5, R22 ;  /* 0x0000001600057306 */ /* 0x004e220000101400 */
        /* <DEDUP_REMOVED lines=16> */
.L_x_11268:
[----:B------:R-:W-:-:S04]  /*6d30*/  LOP3.LUT R3, R5, 0x80000000, RZ, 0xc0, !PT ;  /* 0x8000000005037812 */ /* 0x000fc800078ec0ff */
[----:B------:R-:W-:-:S04]  /*6d40*/  SHF.R.U32.HI R3, RZ, 0x18, R3 ;  /* 0x00000018ff037819 */ /* 0x000fc80000011603 */
[----:B------:R-:W-:-:S04]  /*6d50*/  LOP3.LUT R0, R0, R3, RZ, 0xfc, !PT ;  /* 0x0000000300007212 */ /* 0x000fc800078efcff */
[----:B------:R-:W-:Y:S02]  /*6d60*/  PRMT R4, R0, 0x7610, R4 ;  /* 0x0000761000047816 */ /* 0x000fe40000000004 */
.L_x_11267:
[----:B------:R-:W-:Y:S05]  /*6d70*/  BSYNC B0 ;  /* 0x0000000000007941 */ /* 0x000fea0003800000 */
.L_x_11266:
[----:B------:R0:W-:Y:S01]  /*6d80*/  STG.E.U8 [R8.64], R4 ;  /* 0x0000000408007986 */ /* 0x0001e2000c101124 */
[----:B------:R-:W-:Y:S05]  /*6d90*/  BRA `(.L_x_11246) ;  /* 0x0000048000007947 */ /* 0x000fea0003800000 */
.L_x_11264:
        /* <DEDUP_REMOVED lines=17> */
.L_x_11271:
[----:B------:R-:W-:-:S04]  /*6eb0*/  LOP3.LUT R3, R5, 0x80000000, RZ, 0xc0, !PT ;  /* 0x8000000005037812 */ /* 0x000fc800078ec0ff */
[----:B------:R-:W-:-:S04]  /*6ec0*/  SHF.R.U32.HI R3, RZ, 0x18, R3 ;  /* 0x00000018ff037819 */ /* 0x000fc80000011603 */
[----:B------:R-:W-:-:S04]  /*6ed0*/  LOP3.LUT R0, R0, R3, RZ, 0xfc, !PT ;  /* 0x0000000300007212 */ /* 0x000fc800078efcff */
[----:B------:R-:W-:Y:S02]  /*6ee0*/  PRMT R4, R0, 0x7610, R4 ;  /* 0x0000761000047816 */ /* 0x000fe40000000004 */
.L_x_11270:
[----:B------:R-:W-:Y:S05]  /*6ef0*/  BSYNC B0 ;  /* 0x0000000000007941 */ /* 0x000fea0003800000 */
.L_x_11269:
[----:B------:R0:W-:Y:S01]  /*6f00*/  STG.E.U8 [R8.64], R4 ;  /* 0x0000000408007986 */ /* 0x0001e2000c101124 */
[----:B------:R-:W-:Y:S05]  /*6f10*/  BRA `(.L_x_11246) ;  /* 0x0000030000007947 */ /* 0x000fea0003800000 */
.L_x_11263:
[----:B------:R-:W-:-:S13]  /*6f20*/  ISETP.NE.AND P0, PT, R0, 0x1c, PT ;  /* 0x0000001c0000780c */ /* 0x000fda0003f05270 */
[----:B------:R-:W-:Y:S05]  /*6f30*/  @!P0 BRA `(.L_x_11272) ;  /* 0x000002c000008947 */ /* 0x000fea0003800000 */
[----:B------:R-:W-:-:S13]  /*6f40*/  ISETP.NE.AND P0, PT, R0, 0x1d, PT ;  /* 0x0000001d0000780c */ /* 0x000fda0003f05270 */
[----:B------:R-:W-:Y:S05]  /*6f50*/  @!P0 BRA `(.L_x_11273) ;  /* 0x0000026000008947 */ /* 0x000fea0003800000 */
[----:B------:R-:W-:-:S13]  /*6f60*/  ISETP.NE.AND P0, PT, R0, 0x2c, PT ;  /* 0x0000002c0000780c */ /* 0x000fda0003f05270 */
[----:B------:R-:W-:Y:S05]  /*6f70*/  @P0 BRA `(.L_x_11245) ;  /* 0x0000010000000947 */ /* 0x000fea0003800000 */
[----:B--2---:R-:W0:Y:S01]  /*6f80*/  I2F.S16 R22, R22 ;  /* 0x0000001600167306 */ /* 0x004e220000101400 */
        /* <DEDUP_REMOVED lines=15> */
.L_x_11245:
        /* <DEDUP_REMOVED lines=20> */
.L_x_11273:
[----:B--2---:R-:W-:-:S04]  /*71c0*/  PRMT R4, R22, 0x9910, RZ ;  /* 0x0000991016047816 */ /* 0x004fc800000000ff */
[----:B------:R-:W-:-:S05]  /*71d0*/  SHF.R.S32.HI R5, RZ, 0x1f, R4 ;  /* 0x0000001fff057819 */ /* 0x000fca0000011404 */
[----:B------:R0:W-:Y:S01]  /*71e0*/  STG.E.64 [R8.64], R4 ;  /* 0x0000000408007986 */ /* 0x0001e2000c101b24 */
[----:B------:R-:W-:Y:S05]  /*71f0*/  BRA `(.L_x_11246) ;  /* 0x0000002000007947 */ /* 0x000fea0003800000 */
.L_x_11272:
[----:B--2---:R-:W-:-:S05]  /*7200*/  PRMT R3, R22, 0x9910, RZ ;  /* 0x0000991016037816 */ /* 0x004fca00000000ff */
[----:B------:R0:W-:Y:S02]  /*7210*/  STG.E [R8.64], R3 ;  /* 0x0000000308007986 */ /* 0x0001e4000c101924 */
.L_x_11246:
[----:B------:R-:W-:Y:S02]  /*7220*/  IADD3 R2, R2, 0x80, RZ ;  /* 0x0000008002027810 */ /* 0x000fe40007ffe0ff */
.L_x_11207:
[----:B------:R-:W-:Y:S05]  /*7230*/  BSYNC B6 ;  /* 0x0000000000067941 */ /* 0x000fea0003800000 */
.L_x_11206:
        /* <DEDUP_REMOVED lines=17> */
[----:B---3--:R-:W-:Y:S01]  /*7350*/  STG.E.U8 [R2.64], R23 ;  /* 0x0000001702007986 */ /* 0x008fe2000c101124 */
[----:B------:R-:W-:Y:S05]  /*7360*/  EXIT ;  /* 0x000000000000794d */ /* 0x000fea0003800000 */
.L_x_11277:
[----:B---3--:R-:W-:Y:S01]  /*7370*/  STG.E.U8 [R2.64], R23 ;  /* 0x0000001702007986 */ /* 0x008fe2000c101124 */
[----:B------:R-:W-:Y:S05]  /*7380*/  EXIT ;  /* 0x000000000000794d */ /* 0x000fea0003800000 */
.L_x_11276:
[----:B------:R-:W-:-:S13]  /*7390*/  ISETP.NE.AND P0, PT, R0, 0x2, PT ;  /* 0x000000020000780c */ /* 0x000fda0003f05270 */
[----:B------:R-:W-:Y:S05]  /*73a0*/  @!P0 BRA `(.L_x_11279) ;  /* 0x000000b000008947 */ /* 0x000fea0003800000 */
[----:B------:R-:W-:-:S13]  /*73b0*/  ISETP.NE.AND P0, PT, R0, 0x3, PT ;  /* 0x000000030000780c */ /* 0x000fda0003f05270 */
[----:B------:R-:W-:Y:S05]  /*73c0*/  @!P0 BRA `(.L_x_11280) ;  /* 0x0000006000008947 */ /* 0x000fea0003800000 */
[----:B------:R-:W-:-:S13]  /*73d0*/  ISETP.NE.AND P0, PT, R0, 0x4, PT ;  /* 0x000000040000780c */ /* 0x000fda0003f05270 */
[----:B------:R-:W-:Y:S05]  /*73e0*/  @P0 BRA `(.L_x_11278) ;  /* 0x00000bc000000947 */ /* 0x000fea0003800000 */
[----:B---3--:R-:W-:-:S04]  /*73f0*/  PRMT R4, R23, 0x9910, RZ ;  /* 0x0000991017047816 */ /* 0x008fc800000000ff */
[----:B------:R-:W-:-:S05]  /*7400*/  SHF.R.S32.HI R5, RZ, 0x1f, R4 ;  /* 0x0000001fff057819 */ /* 0x000fca0000011404 */
[----:B------:R-:W-:Y:S01]  /*7410*/  STG.E.64 [R2.64], R4 ;  /* 0x0000000402007986 */ /* 0x000fe2000c101b24 */
[----:B------:R-:W-:Y:S05]  /*7420*/  EXIT ;  /* 0x000000000000794d */ /* 0x000fea0003800000 */
.L_x_11280:
[----:B---3--:R-:W-:-:S05]  /*7430*/  PRMT R5, R23, 0x9910, RZ ;  /* 0x0000991017057816 */ /* 0x008fca00000000ff */
[----:B------:R-:W-:Y:S01]  /*7440*/  STG.E [R2.64], R5 ;  /* 0x0000000502007986 */ /* 0x000fe2000c101924 */
[----:B------:R-:W-:Y:S05]  /*7450*/  EXIT ;  /* 0x000000000000794d */ /* 0x000fea0003800000 */
.L_x_11279:
[----:B---3--:R-:W-:Y:S01]  /*7460*/  STG.E.U16 [R2.64], R23 ;  /* 0x0000001702007986 */ /* 0x008fe2000c101524 */
[----:B------:R-:W-:Y:S05]  /*7470*/  EXIT ;  /* 0x000000000000794d */ /* 0x000fea0003800000 */
.L_x_11275:
[----:B------:R-:W-:-:S13]  /*7480*/  ISETP.GT.AND P0, PT, R0, 0x6, PT ;  /* 0x000000060000780c */ /* 0x000fda0003f04270 */
[----:B------:R-:W-:Y:S05]  /*7490*/  @P0 BRA `(.L_x_11281) ;  /* 0x000000b000000947 */ /* 0x000fea0003800000 */
[----:B------:R-:W-:-:S13]  /*74a0*/  ISETP.NE.AND P0, PT, R0, 0x5, PT ;  /* 0x000000050000780c */ /* 0x000fda0003f05270 */
[----:B------:R-:W-:Y:S05]  /*74b0*/  @!P0 BRA `(.L_x_11282) ;  /* 0x0000005000008947 */ /* 0x000fea0003800000 */
[----:B------:R-:W-:-:S13]  /*74c0*/  ISETP.NE.AND P0, PT, R0, 0x6, PT ;  /* 0x000000060000780c */ /* 0x000fda0003f05270 */
[----:B------:R-:W-:Y:S05]  /*74d0*/  @P0 BRA `(.L_x_11278) ;  /* 0x00000ad000000947 */ /* 0x000fea0003800000 */
[----:B---3--:R-:W0:Y:S02]  /*74e0*/  I2F.S16 R23, R23 ;  /* 0x0000001700177306 */ /* 0x008e240000101400 */
[----:B0-----:R-:W-:Y:S01]  /*74f0*/  STG.E [R2.64], R23 ;  /* 0x0000001702007986 */ /* 0x001fe2000c101924 */
[----:B------:R-:W-:Y:S05]  /*7500*/  EXIT ;  /* 0x000000000000794d */ /* 0x000fea0003800000 */
.L_x_11282:
[----:B---3--:R-:W0:Y:S02]  /*7510*/  I2F.S16 R0, R23 ;  /* 0x0000001700007306 */ /* 0x008e240000101400 */
[----:B0-----:R-:W-:-:S05]  /*7520*/  F2FP.PACK_AB R0, RZ, R0 ;  /* 0x00000000ff00723e */ /* 0x001fca00000000ff */
[----:B------:R-:W-:Y:S01]  /*7530*/  STG.E.U16 [R2.64], R0 ;  /* 0x0000000002007986 */ /* 0x000fe2000c101524 */
[----:B------:R-:W-:Y:S05]  /*7540*/  EXIT ;  /* 0x000000000000794d */ /* 0x000fea0003800000 */
.L_x_11281:
[----:B------:R-:W-:-:S13]  /*7550*/  ISETP.NE.AND P0, PT, R0, 0x7, PT ;  /* 0x000000070000780c */ /* 0x000fda0003f05270 */
[----:B------:R-:W-:Y:S05]  /*7560*/  @!P0 BRA `(.L_x_11283) ;  /* 0x000000d000008947 */ /* 0x000fea0003800000 */
[----:B------:R-:W-:-:S13]  /*7570*/  ISETP.NE.AND P0, PT, R0, 0x8, PT ;  /* 0x000000080000780c */ /* 0x000fda0003f05270 */
[----:B------:R-:W-:Y:S05]  /*7580*/  @!P0 BRA `(.L_x_11284) ;  /* 0x0000006000008947 */ /* 0x000fea0003800000 */
[----:B------:R-:W-:-:S13]  /*7590*/  ISETP.NE.AND P0, PT, R0, 0x9, PT ;  /* 0x000000090000780c */ /* 0x000fda0003f05270 */
[----:B------:R-:W-:Y:S05]  /*75a0*/  @P0 BRA `(.L_x_11278) ;  /* 0x00000a0000000947 */ /* 0x000fea0003800000 */
[----:B---3--:R-:W0:Y:S01]  /*75b0*/  I2F.S16 R4, R23 ;  /* 0x0000001700047306 */ /* 0x008e220000101400 */
[----:B------:R-:W-:-:S05]  /*75c0*/  IMAD.MOV.U32 R5, RZ, RZ, RZ ;  /* 0x000000ffff057224 */ /* 0x000fca00078e00ff */
[----:B0-----:R-:W-:Y:S01]  /*75d0*/  STG.E.64 [R2.64], R4 ;  /* 0x0000000402007986 */ /* 0x001fe2000c101b24 */
[----:B------:R-:W-:Y:S05]  /*75e0*/  EXIT ;  /* 0x000000000000794d */ /* 0x000fea0003800000 */
.L_x_11284:
[----:B---3--:R-:W0:Y:S02]  /*75f0*/  I2F.S16 R23, R23 ;  /* 0x0000001700177306 */ /* 0x008e240000101400 */
[----:B0-----:R-:W-:-:S04]  /*7600*/  F2FP.PACK_AB R5, RZ, R23 ;  /* 0x00000017ff05723e */ /* 0x001fc800000000ff */
[----:B------:R-:W-:-:S05]  /*7610*/  PRMT R5, R5, 0x5410, RZ ;  /* 0x0000541005057816 */ /* 0x000fca00000000ff */
[----:B------:R-:W-:Y:S01]  /*7620*/  STG.E [R2.64], R5 ;  /* 0x0000000502007986 */ /* 0x000fe2000c101924 */
[----:B------:R-:W-:Y:S05]  /*7630*/  EXIT ;  /* 0x000000000000794d */ /* 0x000fea0003800000 */
.L_x_11283:
[----:B---3--:R-:W0:Y:S02]  /*7640*/  I2F.F64.S16 R4, R23 ;  /* 0x0000001700047312 */ /* 0x008e240000101c00 */
[----:B0-----:R-:W-:Y:S01]  /*7650*/  STG.E.64 [R2.64], R4 ;  /* 0x0000000402007986 */ /* 0x001fe2000c101b24 */
[----:B------:R-:W-:Y:S05]  /*7660*/  EXIT ;  /* 0x000000000000794d */ /* 0x000fea0003800000 */
.L_x_11274:
        /* <DEDUP_REMOVED lines=8> */
[----:B---3--:R-:W-:-:S04]  /*76f0*/  PRMT R0, R23, 0x9910, RZ ;  /* 0x0000991017007816 */ /* 0x008fc800000000ff */
[----:B------:R-:W-:-:S04]  /*7700*/  ISETP.NE.AND P0, PT, R0, RZ, PT ;  /* 0x000000ff0000720c */ /* 0x000fc80003f05270 */
[----:B------:R-:W-:-:S05]  /*7710*/  SEL R5, RZ, 0x1, !P0 ;  /* 0x00000001ff057807 */ /* 0x000fca0004000000 */
[----:B------:R-:W-:Y:S01]  /*7720*/  STG.E.U8 [R2.64], R5 ;  /* 0x0000000502007986 */ /* 0x000fe2000c101124 */
[----:B------:R-:W-:Y:S05]  /*7730*/  EXIT ;  /* 0x000000000000794d */ /* 0x000fea0003800000 */
.L_x_11287:
[----:B---3--:R-:W0:Y:S01]  /*7740*/  I2F.F64.S16 R4, R23 ;  /* 0x0000001700047312 */ /* 0x008e220000101c00 */
[----:B------:R-:W-:-:S05]  /*7750*/  CS2R R6, SRZ ;  /* 0x0000000000067805 */ /* 0x000fca000001ff00 */
[----:B0-----:R-:W-:Y:S01]  /*7760*/  STG.E.128 [R2.64], R4 ;  /* 0x0000000402007986 */ /* 0x001fe2000c101d24 */
[----:B------:R-:W-:Y:S05]  /*7770*/  EXIT ;  /* 0x000000000000794d */ /* 0x000fea0003800000 */
.L_x_11286:
[----:B------:R-:W-:-:S13]  /*7780*/  ISETP.NE.AND P0, PT, R0, 0xf, PT ;  /* 0x0000000f0000780c */ /* 0x000fda0003f05270 */
[----:B------:R-:W-:Y:S05]  /*7790*/  @!P0 BRA `(.L_x_11288) ;  /* 0x000002d000008947 */ /* 0x000fea0003800000 */
[----:B------:R-:W-:-:S13]  /*77a0*/  ISETP.NE.AND P0, PT, R0, 0x17, PT ;  /* 0x000000170000780c */ /* 0x000fda0003f05270 */
[----:B------:R-:W-:Y:S05]  /*77b0*/  @!P0 BRA `(.L_x_11289) ;  /* 0x0000015000008947 */ /* 0x000fea0003800000 */
[----:B------:R-:W-:-:S13]  /*77c0*/  ISETP.NE.AND P0, PT, R0, 0x18, PT ;  /* 0x000000180000780c */ /* 0x000fda0003f05270 */
[----:B------:R-:W-:Y:S05]  /*77d0*/  @P0 BRA `(.L_x_11278) ;  /* 0x000007d000000947 */ /* 0x000fea0003800000 */
[----:B---3--:R-:W0:Y:S01]  /*77e0*/  I2F.S16 R23, R23 ;  /* 0x0000001700177306 */ /* 0x008e220000101400 */
        /* <DEDUP_REMOVED lines=14> */
.L_x_11291:
[----:B------:R-:W-:Y:S05]  /*78d0*/  BSYNC B0 ;  /* 0x0000000000007941 */ /* 0x000fea0003800000 */
.L_x_11290:
[----:B------:R-:W-:-:S05]  /*78e0*/  LOP3.LUT R5, R0, R5, RZ, 0xfc, !PT ;  /* 0x0000000500057212 */ /* 0x000fca00078efcff */
[----:B------:R-:W-:Y:S01]  /*78f0*/  STG.E.U8 [R2.64], R5 ;  /* 0x0000000502007986 */ /* 0x000fe2000c101124 */
[----:B------:R-:W-:Y:S05]  /*7900*/  EXIT ;  /* 0x000000000000794d */ /* 0x000fea0003800000 */
.L_x_11289:
[----:B---3--:R-:W0:Y:S01]  /*7910*/  I2F.S16 R23, R23 ;  /* 0x0000001700177306 */ /* 0x008e220000101400 */
        /* <DEDUP_REMOVED lines=12> */
.L_x_11293:
[----:B------:R-:W-:Y:S01]  /*79e0*/  IMAD.MOV.U32 R0, RZ, RZ, 0x7f ;  /* 0x0000007fff007424 */ /* 0x000fe200078e00ff */
[----:B------:R-:W-:-:S04]  /*79f0*/  ISETP.GT.U32.AND P0, PT, R4, 0x7f800000, PT ;  /* 0x7f8000000400780c */ /* 0x000fc80003f04070 */
[----:B------:R-:W-:-:S04]  /*7a00*/  SEL R0, R0, 0x7c, P0 ;  /* 0x0000007c00007807 */ /* 0x000fc80000000000 */
.L_x_11294:
[----:B------:R-:W-:Y:S05]  /*7a10*/  BSYNC B0 ;  /* 0x0000000000007941 */ /* 0x000fea0003800000 */
.L_x_11292:
[----:B------:R-:W-:-:S04]  /*7a20*/  LOP3.LUT R4, R23, 0x80000000, RZ, 0xc0, !PT ;  /* 0x8000000017047812 */ /* 0x000fc800078ec0ff */
[----:B------:R-:W-:-:S04]  /*7a30*/  SHF.R.U32.HI R5, RZ, 0x18, R4 ;  /* 0x00000018ff057819 */ /* 0x000fc80000011604 */
[----:B------:R-:W-:-:S05]  /*7a40*/  LOP3.LUT R5, R0, R5, RZ, 0xfc, !PT ;  /* 0x0000000500057212 */ /* 0x000fca00078efcff */
[----:B------:R-:W-:Y:S01]  /*7a50*/  STG.E.U8 [R2.64], R5 ;  /* 0x0000000502007986 */ /* 0x000fe2000c101124 */
[----:B------:R-:W-:Y:S05]  /*7a60*/  EXIT ;  /* 0x000000000000794d */ /* 0x000fea0003800000 */
.L_x_11288:
[----:B---3--:R-:W0:Y:S02]  /*7a70*/  I2F.S16 R0, R23 ;  /* 0x0000001700007306 */ /* 0x008e240000101400 */
[----:B0-----:R-:W-:-:S05]  /*7a80*/  F2FP.BF16.PACK_AB R0, RZ, R0 ;  /* 0x00000000ff00723e */ /* 0x001fca00000010ff */
[----:B------:R-:W-:Y:S01]  /*7a90*/  STG.E.U16 [R2.64], R0 ;  /* 0x0000000002007986 */ /* 0x000fe2000c101524 */
[----:B------:R-:W-:Y:S05]  /*7aa0*/  EXIT ;  /* 0x000000000000794d */ /* 0x000fea0003800000 */
.L_x_11285:
        /* <DEDUP_REMOVED lines=8> */
[----:B---3--:R-:W-:Y:S01]  /*7b30*/  STG.E.U16 [R2.64], R23 ;  /* 0x0000001702007986 */ /* 0x008fe2000c101524 */
[----:B------:R-:W-:Y:S05]  /*7b40*/  EXIT ;  /* 0x000000000000794d */ /* 0x000fea0003800000 */
.L_x_11297:
[----:B---3--:R-:W0:Y:S01]  /*7b50*/  I2F.S16 R23, R23 ;  /* 0x0000001700177306 */ /* 0x008e220000101400 */
        /* <DEDUP_REMOVED lines=16> */
.L_x_11300:
[----:B------:R-:W-:-:S04]  /*7c60*/  LOP3.LUT R0, R23, 0x80000000, RZ, 0xc0, !PT ;  /* 0x8000000017007812 */ /* 0x000fc800078ec0ff */
[----:B------:R-:W-:-:S04]  /*7c70*/  SHF.R.U32.HI R5, RZ, 0x18, R0 ;  /* 0x00000018ff057819 */ /* 0x000fc80000011600 */
[----:B------:R-:W-:-:S04]  /*7c80*/  LOP3.LUT R4, R4, R5, RZ, 0xfc, !PT ;  /* 0x0000000504047212 */ /* 0x000fc800078efcff */
[----:B------:R-:W-:Y:S02]  /*7c90*/  PRMT R0, R4, 0x7610, R0 ;  /* 0x0000761004007816 */ /* 0x000fe40000000000 */
.L_x_11299:
[----:B------:R-:W-:Y:S05]  /*7ca0*/  BSYNC B0 ;  /* 0x0000000000007941 */ /* 0x000fea0003800000 */
.L_x_11298:
[----:B------:R-:W-:Y:S01]  /*7cb0*/  STG.E.U8 [R2.64], R0 ;  /* 0x0000000002007986 */ /* 0x000fe2000c101124 */
[----:B------:R-:W-:Y:S05]  /*7cc0*/  EXIT ;  /* 0x000000000000794d */ /* 0x000fea0003800000 */
.L_x_11296:
        /* <DEDUP_REMOVED lines=17> */
.L_x_11303:
[----:B------:R-:W-:-:S04]  /*7de0*/  LOP3.LUT R0, R23, 0x80000000, RZ, 0xc0, !PT ;  /* 0x8000000017007812 */ /* 0x000fc800078ec0ff */
[----:B------:R-:W-:-:S04]  /*7df0*/  SHF.R.U32.HI R5, RZ, 0x18, R0 ;  /* 0x00000018ff057819 */ /* 0x000fc80000011600 */
[----:B------:R-:W-:-:S04]  /*7e00*/  LOP3.LUT R4, R4, R5, RZ, 0xfc, !PT ;  /* 0x0000000504047212 */ /* 0x000fc800078efcff */
[----:B------:R-:W-:Y:S02]  /*7e10*/  PRMT R0, R4, 0x7610, R0 ;  /* 0x0000761004007816 */ /* 0x000fe40000000000 */
.L_x_11302:
[----:B------:R-:W-:Y:S05]  /*7e20*/  BSYNC B0 ;  /* 0x0000000000007941 */ /* 0x000fea0003800000 */
.L_x_11301:
[----:B------:R-:W-:Y:S01]  /*7e30*/  STG.E.U8 [R2.64], R0 ;  /* 0x0000000002007986 */ /* 0x000fe2000c101124 */
[----:B------:R-:W-:Y:S05]  /*7e40*/  EXIT ;  /* 0x000000000000794d */ /* 0x000fea0003800000 */
.L_x_11295:
[----:B------:R-:W-:-:S13]  /*7e50*/  ISETP.NE.AND P0, PT, R0, 0x1c, PT ;  /* 0x0000001c0000780c */ /* 0x000fda0003f05270 */
[----:B------:R-:W-:Y:S05]  /*7e60*/  @!P0 BRA `(.L_x_11304) ;  /* 0x000002c000008947 */ /* 0x000fea0003800000 */
[----:B------:R-:W-:-:S13]  /*7e70*/  ISETP.NE.AND P0, PT, R0, 0x1d, PT ;  /* 0x0000001d0000780c */ /* 0x000fda0003f05270 */
[----:B------:R-:W-:Y:S05]  /*7e80*/  @!P0 BRA `(.L_x_11305) ;  /* 0x0000026000008947 */ /* 0x000fea0003800000 */
[----:B------:R-:W-:-:S13]  /*7e90*/  ISETP.NE.AND P0, PT, R0, 0x2c, PT ;  /* 0x0000002c0000780c */ /* 0x000fda0003f05270 */
[----:B------:R-:W-:Y:S05]  /*7ea0*/  @P0 BRA `(.L_x_11278) ;  /* 0x0000010000000947 */ /* 0x000fea0003800000 */
[----:B---3--:R-:W0:Y:S01]  /*7eb0*/  I2F.S16 R6, R23 ;  /* 0x0000001700067306 */ /* 0x008e220000101400 */
        /* <DEDUP_REMOVED lines=15> */
.L_x_11278:
[----:B------:R-:W-:Y:S01]  /*7fb0*/  MOV R2, 0x0 ;  /* 0x0000000000027802 */ /* 0x000fe20000000f00 */
[----:B------:R-:W-:Y:S02]  /*7fc0*/  IMAD.MOV.U32 R4, RZ, RZ, c[0x4][0x198] ;  /* 0x01006600ff047624 */ /* 0x000fe400078e00ff */
[----:B------:R-:W-:Y:S02]  /*7fd0*/  IMAD.MOV.U32 R5, RZ, RZ, c[0x4][0x19c] ;  /* 0x01006700ff057624 */ /* 0x000fe400078e00ff */
[----:B------:R-:W-:Y:S01]  /*7fe0*/  IMAD.MOV.U32 R6, RZ, RZ, c[0x4][0x1a0] ;  /* 0x01006800ff067624 */ /* 0x000fe200078e00ff */
[----:B------:R-:W0:Y:S01]  /*7ff0*/  LDC.64 R2, c[0x4][R2] ;  /* 0x0100000002027b82 */ /* 0x000e220000000a00 */
[----:B------:R-:W-:Y:S02]  /*8000*/  IMAD.MOV.U32 R7, RZ, RZ, c[0x4][0x1a4] ;  /* 0x01006900ff077624 */ /* 0x000fe400078e00ff */
[----:B-1----:R-:W-:-:S02]  /*8010*/  IMAD.MOV.U32 R8, RZ, RZ, 0x65 ;  /* 0x00000065ff087424 */ /* 0x002fc400078e00ff */
        /* <DEDUP_REMOVED lines=12> */
[----:B------:R-:W-:Y:S05]  /*80e0*/  EXIT ;  /* 0x000000000000794d */ /* 0x000fea0003800000 */
.L_x_11305:
[----:B---3--:R-:W-:-:S04]  /*80f0*/  PRMT R4, R23, 0x9910, RZ ;  /* 0x0000991017047816 */ /* 0x008fc800000000ff */
[----:B------:R-:W-:-:S05]  /*8100*/  SHF.R.S32.HI R5, RZ, 0x1f, R4 ;  /* 0x0000001fff057819 */ /* 0x000fca0000011404 */
[----:B------:R-:W-:Y:S01]  /*8110*/  STG.E.64 [R2.64], R4 ;  /* 0x0000000402007986 */ /* 0x000fe2000c101b24 */
[----:B------:R-:W-:Y:S05]  /*8120*/  EXIT ;  /* 0x000000000000794d */ /* 0x000fea0003800000 */
.L_x_11304:
[----:B---3--:R-:W-:-:S05]  /*8130*/  PRMT R5, R23, 0x9910, RZ ;  /* 0x0000991017057816 */ /* 0x008fca00000000ff */
[----:B------:R-:W-:Y:S01]  /*8140*/  STG.E [R2.64], R5 ;  /* 0x0000000502007986 */ /* 0x000fe2000c101924 */
[----:B------:R-:W-:Y:S05]  /*8150*/  EXIT ;  /* 0x000000000000794d */ /* 0x000fea0003800000 */
        .weak           $__internal_25_$__cuda_sm20_dblrcp_rn_slowpath_v3
        .type           $__internal_25_$__cuda_sm20_dblrcp_rn_slowpath_v3,@function
        .size           $__internal_25_$__cuda_sm20_dblrcp_rn_slowpath_v3,(.L_x_61514 - $__internal_25_$__cuda_sm20_dblrcp_rn_slowpath_v3)
$__internal_25_$__cuda_sm20_dblrcp_rn_slowpath_v3:
        /* <DEDUP_REMOVED lines=25> */
.L_x_11309:
        /* <DEDUP_REMOVED lines=10> */
.L_x_11307:
[----:B------:R-:W-:Y:S01]  /*8390*/  LOP3.LUT R9, R5, 0x80000, RZ, 0xfc, !PT ;  /* 0x0008000005097812 */ /* 0x000fe200078efcff */
[----:B------:R-:W-:Y:S02]  /*83a0*/  IMAD.MOV.U32 R8, RZ, RZ, R4 ;  /* 0x000000ffff087224 */ /* 0x000fe400078e0004 */
.L_x_11308:
[----:B------:R-:W-:Y:S05]  /*83b0*/  BSYNC B2 ;  /* 0x0000000000027941 */ /* 0x000fea0003800000 */
.L_x_11306:
[----:B------:R-:W-:-:S04]  /*83c0*/  IMAD.MOV.U32 R13, RZ, RZ, 0x0 ;  /* 0x00000000ff0d7424 */ /* 0x000fc800078e00ff */
[----:B------:R-:W-:Y:S05]  /*83d0*/  RET.REL.NODEC R12 `(_ZN2at6native27unrolled_elementwise_kernelIZNS0_50_GLOBAL__N__2680c7bb_12_PowKernel_cu_b2145a98_318429pow_tensor_scalar_kernel_implIssEEvRNS_18TensorIteratorBaseET0_EUlsE1_St5arrayIPcLm2EELi4E23TrivialOffsetCalculatorILi1EjESC_NS0_6memory12LoadWithCastILi1EEENSD_13StoreWithCastILi1EEEEEviT_S6_T2_T3_T4_T5_) ;  /* 0xffff7c200c007950 */ /* 0x000fea0003c3ffff */
.L_x_11310:
        /* <DEDUP_REMOVED lines=10> */
.L_x_61514:


//--------------------- .text._ZN2at6native18elementwise_kernelILi128ELi4EZNS0_22gpu_kernel_impl_nocastIZNS0_50_GLOBAL__N__2680c7bb_12_PowKernel_cu_b2145a98_318429pow_tensor_scalar_kernel_implIssEEvRNS_18TensorIteratorBaseET0_EUlsE1_EEvS6_RKT_EUliE_EEviT1_ --------------------------
	.section	.text._ZN2at6native18elementwise_kernelILi128ELi4EZNS0_22gpu_kernel_impl_nocastIZNS0_50_GLOBAL__N__2680c7bb_12_PowKernel_cu_b2145a98_318429pow_tensor_scalar_kernel_implIssEEvRNS_18TensorIteratorBaseET0_EUlsE1_EEvS6_RKT_EUliE_EEviT1_,"ax",@progbits
	.sectioninfo	@"SHI_REGISTERS=18"
	.align	128
        .global         _ZN2at6native18elementwise_kernelILi128ELi4EZNS0_22gpu_kernel_impl_nocastIZNS0_50_GLOBAL__N__2680c7bb_12_PowKernel_cu_b2145a98_318429pow_tensor_scalar_kernel_implIssEEvRNS_18TensorIteratorBaseET0_EUlsE1_EEvS6_RKT_EUliE_EEviT1_
        .type           _ZN2at6native18elementwise_kernelILi128ELi4EZNS0_22gpu_kernel_impl_nocastIZNS0_50_GLOBAL__N__2680c7bb_12_PowKernel_cu_b2145a98_318429pow_tensor_scalar_kernel_implIssEEvRNS_18TensorIteratorBaseET0_EUlsE1_EEvS6_RKT_EUliE_EEviT1_,@function
        .size           _ZN2at6native18elementwise_kernelILi128ELi4EZNS0_22gpu_kernel_impl_nocastIZNS0_50_GLOBAL__N__2680c7bb_12_PowKernel_cu_b2145a98_318429pow_tensor_scalar_kernel_implIssEEvRNS_18TensorIteratorBaseET0_EUlsE1_EEvS6_RKT_EUliE_EEviT1_,(.L_x_61515 - _ZN2at6native18elementwise_kernelILi128ELi4EZNS0_22gpu_kernel_impl_nocastIZNS0_50_GLOBAL__N__2680c7bb_12_PowKernel_cu_b2145a98_318429pow_tensor_scalar_kernel_implIssEEvRNS_18TensorIteratorBaseET0_EUlsE1_EEvS6_RKT_EUliE_EEviT1_)
        .other          _ZN2at6native18elementwise_kernelILi128ELi4EZNS0_22gpu_kernel_impl_nocastIZNS0_50_GLOBAL__N__2680c7bb_12_PowKernel_cu_b2145a98_318429pow_tensor_scalar_kernel_implIssEEvRNS_18TensorIteratorBaseET0_EUlsE1_EEvS6_RKT_EUliE_EEviT1_,@"STO_CUDA_ENTRY STV_DEFAULT"
_ZN2at6native18elementwise_kernelILi128ELi4EZNS0_22gpu_kernel_impl_nocastIZNS0_50_GLOBAL__N__2680c7bb_12_PowKernel_cu_b2145a98_318429pow_tensor_scalar_kernel_implIssEEvRNS_18TensorIteratorBaseET0_EUlsE1_EEvS6_RKT_EUliE_EEviT1_:
.text._ZN2at6native18elementwise_kernelILi128ELi4EZNS0_22gpu_kernel_impl_nocastIZNS0_50_GLOBAL__N__2680c7bb_12_PowKernel_cu_b2145a98_318429pow_tensor_scalar_kernel_implIssEEvRNS_18TensorIteratorBaseET0_EUlsE1_EEvS6_RKT_EUliE_EEviT1_:
        /* <DEDUP_REMOVED lines=235> */
.L_x_11313:
[----:B------:R-:W-:-:S05]  /*0eb0*/  IADD3 R12, P0, R2, c[0x0][0x368], RZ ;  /* 0x0000da00020c7a10 */ /* 0x000fca0007f1e0ff */
[----:B------:R-:W-:-:S05]  /*0ec0*/  IMAD.X R13, RZ, RZ, c[0x0][0x36c], P0 ;  /* 0x0000db00ff0d7624 */ /* 0x000fca00000e06ff */
[----:B------:R-:W2:Y:S01]  /*0ed0*/  LDG.E.U16 R12, [R12.64] ;  /* 0x000000040c0c7981 */ /* 0x000ea2000c1e1500 */
[----:B------:R-:W-:Y:S01]  /*0ee0*/  IADD3 R6, P1, R6, c[0x0][0x360], RZ ;  /* 0x0000d80006067a10 */ /* 0x000fe20007f3e0ff */
[----:B------:R-:W-:Y:S03]  /*0ef0*/  BSSY B1, `(.L_x_11314) ;  /* 0x0000014000017945 */ /* 0x000fe60003800000 */
[----:B------:R-:W-:Y:S02]  /*0f00*/  IADD3.X R7, RZ, c[0x0][0x364], RZ, P1, !PT ;  /* 0x0000d900ff077a10 */ /* 0x000fe40000ffe4ff */
[----:B--2---:R-:W-:-:S05]  /*0f10*/  PRMT R14, R12, 0x9910, RZ ;  /* 0x000099100c0e7816 */ /* 0x004fca00000000ff */
        /* <DEDUP_REMOVED lines=14> */
[----:B01----:R-:W-:Y:S05]  /*1000*/  CALL.REL.NOINC `($__internal_26_$__cuda_sm20_dblrcp_rn_slowpath_v3) ;  /* 0x000030f000007944 */ /* 0x003fea0003c00000 */
[----:B-1----:R-:W-:Y:S02]  /*1010*/  MOV R8, R10 ;  /* 0x0000000a00087202 */ /* 0x002fe40000000f00 */
[----:B------:R-:W-:Y:S02]  /*1020*/  MOV R9, R11 ;  /* 0x0000000b00097202 */ /* 0x000fe40000000f00 */
.L_x_11315:
[----:B------:R-:W-:Y:S05]  /*1030*/  BSYNC B1 ;  /* 0x0000000000017941 */ /* 0x000fea0003800000 */
.L_x_11314:
[----:B-1----:R-:W1:Y:S01]  /*1040*/  F2I.F64.TRUNC R9, R8 ;  /* 0x0000000800097311 */ /* 0x002e62000030d100 */
[----:B------:R-:W-:-:S04]  /*1050*/  LEA R0, R0, R5, 0x9 ;  /* 0x0000000500007211 */ /* 0x000fc800078e48ff */
[----:B------:R-:W-:Y:S01]  /*1060*/  IADD3 R3, R0, 0x80, RZ ;  /* 0x0000008000037810 */ /* 0x000fe20007ffe0ff */
[----:B-1----:R1:W-:Y:S04]  /*1070*/  STG.E.U16 [R6.64], R9 ;  /* 0x0000000906007986 */ /* 0x0023e8000c101504 */
.L_x_11312:
[----:B------:R-:W-:Y:S05]  /*1080*/  BSYNC B0 ;  /* 0x0000000000007941 */ /* 0x000fea0003800000 */
.L_x_11311:
[----:B------:R-:W-:Y:S01]  /*1090*/  ISETP.GE.AND P0, PT, R3, c[0x0][0x160], PT ;  /* 0x0000580003007a0c */ /* 0x000fe20003f06270 */
[----:B------:R-:W-:-:S12]  /*10a0*/  BSSY B0, `(.L_x_11316) ;  /* 0x0000202000007945 */ /* 0x000fd80003800000 */
[----:B------:R-:W-:Y:S05]  /*10b0*/  @P0 BRA `(.L_x_11317) ;  /* 0x0000200000000947 */ /* 0x000fea0003800000 */
[----:B------:R-:W-:Y:S01]  /*10c0*/  ISETP.NE.AND P0, PT, RZ, c[0x0][0x168], PT ;  /* 0x00005a00ff007a0c */ /* 0x000fe20003f05270 */
[----:B------:R-:W-:Y:S01]  /*10d0*/  HFMA2.MMA R0, -RZ, RZ, 0, 0 ;  /* 0x00000000ff007435 */ /* 0x000fe200000001ff */
[----:B------:R-:W-:-:S11]  /*10e0*/  IMAD.MOV.U32 R4, RZ, RZ, RZ ;  /* 0x000000ffff047224 */ /* 0x000fd600078e00ff */
[----:B------:R-:W-:Y:S05]  /*10f0*/  @!P0 BRA `(.L_x_11318) ;  /* 0x00000df000008947 */ /* 0x000fea0003800000 */
[----:B------:R-:W-:-:S05]  /*1100*/  MOV R2, RZ ;  /* 0x000000ff00027202 */ /* 0x000fca0000000f00 */
[----:B-1----:R-:W-:Y:S01]  /*1110*/  IMAD.HI.U32 R6, R3, c[0x0][0x170], R2 ;  /* 0x00005c0003067a27 */ /* 0x002fe200078e0002 */
        /* <DEDUP_REMOVED lines=221> */
.L_x_11318:
[----:B------:R-:W-:-:S04]  /*1ef0*/  IADD3 R12, P0, R0, c[0x0][0x368], RZ ;  /* 0x0000da00000c7a10 */ /* 0x000fc80007f1e0ff */
[----:B------:R-:W-:-:S05]  /*1f00*/  IADD3.X R13, RZ, c[0x0][0x36c], RZ, P0, !PT ;  /* 0x0000db00ff0d7a10 */ /* 0x000fca00007fe4ff */
[----:B------:R-:W2:Y:S01]  /*1f10*/  LDG.E.U16 R12, [R12.64] ;  /* 0x000000040c0c7981 */ /* 0x000ea2000c1e1500 */
[----:B------:R-:W-:Y:S01]  /*1f20*/  IADD3 R4, P1, R4, c[0x0][0x360], RZ ;  /* 0x0000d80004047a10 */ /* 0x000fe20007f3e0ff */
[----:B------:R-:W-:Y:S03]  /*1f30*/  BSSY B1, `(.L_x_11319) ;  /* 0x0000014000017945 */ /* 0x000fe60003800000 */
[----:B------:R-:W-:Y:S02]  /*1f40*/  IADD3.X R5, RZ, c[0x0][0x364], RZ, P1, !PT ;  /* 0x0000d900ff057a10 */ /* 0x000fe40000ffe4ff */
[----:B--2---:R-:W-:-:S05]  /*1f50*/  PRMT R14, R12, 0x9910, RZ ;  /* 0x000099100c0e7816 */ /* 0x004fca00000000ff */
[----:B------:R-:W-:-:S06]  /*1f60*/  IMAD R14, R14, R14, RZ ;  /* 0x0000000e0e0e7224 */ /* 0x000fcc00078e02ff */
[----:B------:R-:W2:Y:S08]  /*1f70*/  I2F.F64 R14, R14 ;  /* 0x0000000e000e7312 */ /* 0x000eb00000201c00 */
[----:B-12---:R-:W1:Y:S01]  /*1f80*/  MUFU.RCP64H R7, R15 ;  /* 0x0000000f00077308 */ /* 0x006e620000001800 */
        /* <DEDUP_REMOVED lines=8> */
[----:B------:R-:W-:Y:S02]  /*2010*/  LOP3.LUT R0, R15, 0x7fffffff, RZ, 0xc0, !PT ;  /* 0x7fffffff0f007812 */ /* 0x000fe400078ec0ff */
[----:B------:R-:W-:Y:S02]  /*2020*/  MOV R2, 0x2050 ;  /* 0x0000205000027802 */ /* 0x000fe40000000f00 */
[----:B------:R-:W-:Y:S02]  /*2030*/  IADD3 R12, R0, -0x100000, RZ ;  /* 0xfff00000000c7810 */ /* 0x000fe40007ffe0ff */
[----:B01----:R-:W-:Y:S05]  /*2040*/  CALL.REL.NOINC `($__internal_26_$__cuda_sm20_dblrcp_rn_slowpath_v3) ;  /* 0x000020b000007944 */ /* 0x003fea0003c00000 */
[----:B-1----:R-:W-:Y:S01]  /*2050*/  IMAD.MOV.U32 R8, RZ, RZ, R10 ;  /* 0x000000ffff087224 */ /* 0x002fe200078e000a */
[----:B------:R-:W-:Y:S02]  /*2060*/  MOV R9, R11 ;  /* 0x0000000b00097202 */ /* 0x000fe40000000f00 */
.L_x_11320:
[----:B------:R-:W-:Y:S05]  /*2070*/  BSYNC B1 ;  /* 0x0000000000017941 */ /* 0x000fea0003800000 */
.L_x_11319:
[----:B-1----:R-:W1:Y:S01]  /*2080*/  F2I.F64.TRUNC R9, R8 ;  /* 0x0000000800097311 */ /* 0x002e62000030d100 */
[----:B------:R-:W-:-:S04]  /*2090*/  IADD3 R3, R3, 0x80, RZ ;  /* 0x0000008003037810 */ /* 0x000fc80007ffe0ff */
[----:B------:R-:W-:Y:S01]  /*20a0*/  ISETP.GE.AND P0, PT, R3, c[0x0][0x160], PT ;  /* 0x0000580003007a0c */ /* 0x000fe20003f06270 */
[----:B-1----:R1:W-:-:S12]  /*20b0*/  STG.E.U16 [R4.64], R9 ;  /* 0x0000000904007986 */ /* 0x0023d8000c101504 */
[----:B------:R-:W-:Y:S05]  /*20c0*/  @P0 BRA `(.L_x_11317) ;  /* 0x00000ff000000947 */ /* 0x000fea0003800000 */
[----:B------:R-:W-:Y:S01]  /*20d0*/  ISETP.NE.AND P0, PT, RZ, c[0x0][0x168], PT ;  /* 0x00005a00ff007a0c */ /* 0x000fe20003f05270 */
[----:B------:R-:W-:Y:S01]  /*20e0*/  HFMA2.MMA R0, -RZ, RZ, 0, 0 ;  /* 0x00000000ff007435 */ /* 0x000fe200000001ff */
[----:B-1----:R-:W-:-:S11]  /*20f0*/  MOV R4, RZ ;  /* 0x000000ff00047202 */ /* 0x002fd60000000f00 */
[----:B------:R-:W-:Y:S05]  /*2100*/  @!P0 BRA `(.L_x_11321) ;  /* 0x00000df000008947 */ /* 0x000fea0003800000 */
[----:B------:R-:W-:-:S05]  /*2110*/  MOV R2, RZ ;  /* 0x000000ff00027202 */ /* 0x000fca0000000f00 */
        /* <DEDUP_REMOVED lines=222> */
.L_x_11321:
        /* <DEDUP_REMOVED lines=8> */
[----:B------:R-:W1:Y:S08]  /*2f80*/  I2F.F64 R14, R14 ;  /* 0x0000000e000e7312 */ /* 0x000e700000201c00 */
        /* <DEDUP_REMOVED lines=13> */
[----:B-1----:R-:W-:Y:S02]  /*3060*/  MOV R8, R10 ;  /* 0x0000000a00087202 */ /* 0x002fe40000000f00 */
[----:B------:R-:W-:Y:S02]  /*3070*/  MOV R9, R11 ;  /* 0x0000000b00097202 */ /* 0x000fe40000000f00 */
.L_x_11323:
[----:B------:R-:W-:Y:S05]  /*3080*/  BSYNC B1 ;  /* 0x0000000000017941 */ /* 0x000fea0003800000 */
.L_x_11322:
[----:B-1----:R-:W1:Y:S01]  /*3090*/  F2I.F64.TRUNC R9, R8 ;  /* 0x0000000800097311 */ /* 0x002e62000030d100 */
[----:B------:R-:W-:Y:S01]  /*30a0*/  IADD3 R3, R3, 0x80, RZ ;  /* 0x0000008003037810 */ /* 0x000fe20007ffe0ff */
[----:B-1----:R1:W-:Y:S06]  /*30b0*/  STG.E.U16 [R4.64], R9 ;  /* 0x0000000904007986 */ /* 0x0023ec000c101504 */
.L_x_11317:
[----:B------:R-:W-:Y:S05]  /*30c0*/  BSYNC B0 ;  /* 0x0000000000007941 */ /* 0x000fea0003800000 */
.L_x_11316:
[----:B------:R-:W-:-:S13]  /*30d0*/  ISETP.GE.AND P0, PT, R3, c[0x0][0x160], PT ;  /* 0x0000580003007a0c */ /* 0x000fda0003f06270 */
[----:B------:R-:W-:Y:S05]  /*30e0*/  @P0 EXIT ;  /* 0x000000000000094d */ /* 0x000fea0003800000 */
[----:B------:R-:W-:Y:S01]  /*30f0*/  ISETP.NE.AND P0, PT, RZ, c[0x0][0x168], PT ;  /* 0x00005a00ff007a0c */ /* 0x000fe20003f05270 */
[----:B------:R-:W-:Y:S01]  /*3100*/  HFMA2.MMA R0, -RZ, RZ, 0, 0 ;  /* 0x00000000ff007435 */ /* 0x000fe200000001ff */
[----:B-1----:R-:W-:-:S11]  /*3110*/  IMAD.MOV.U32 R4, RZ, RZ, RZ ;  /* 0x000000ffff047224 */ /* 0x002fd600078e00ff */
[----:B------:R-:W-:Y:S05]  /*3120*/  @!P0 BRA `(.L_x_11324) ;  /* 0x00000df000008947 */ /* 0x000fea0003800000 */
[----:B------:R-:W-:Y:S02]  /*3130*/  MOV R2, RZ ;  /* 0x000000ff00027202 */ /* 0x000fe40000000f00 */
        /* <DEDUP_REMOVED lines=222> */
.L_x_11324:
[----:B0-----:R-:W-:-:S04]  /*3f20*/  IADD3 R10, P0, R0, c[0x0][0x368], RZ ;  /* 0x0000da00000a7a10 */ /* 0x001fc80007f1e0ff */
[----:B------:R-:W-:-:S05]  /*3f30*/  IADD3.X R11, RZ, c[0x0][0x36c], RZ, P0, !PT ;  /* 0x0000db00ff0b7a10 */ /* 0x000fca00007fe4ff */
        /* <DEDUP_REMOVED lines=21> */
[----:B01----:R-:W-:Y:S05]  /*4090*/  CALL.REL.NOINC `($__internal_26_$__cuda_sm20_dblrcp_rn_slowpath_v3) ;  /* 0x0000006000007944 */ /* 0x003fea0003c00000 */
[----:B-1----:R-:W-:Y:S02]  /*40a0*/  MOV R6, R10 ;  /* 0x0000000a00067202 */ /* 0x002fe40000000f00 */
[----:B------:R-:W-:Y:S02]  /*40b0*/  MOV R7, R11 ;  /* 0x0000000b00077202 */ /* 0x000fe40000000f00 */
.L_x_11326:
[----:B------:R-:W-:Y:S05]  /*40c0*/  BSYNC B0 ;  /* 0x0000000000007941 */ /* 0x000fea0003800000 */
.L_x_11325:
[----:B-1----:R-:W1:Y:S02]  /*40d0*/  F2I.F64.TRUNC R7, R6 ;  /* 0x0000000600077311 */ /* 0x002e64000030d100 */
[----:B-1----:R-:W-:Y:S01]  /*40e0*/  STG.E.U16 [R4.64], R7 ;  /* 0x0000000704007986 */ /* 0x002fe2000c101504 */
[----:B------:R-:W-:Y:S05]  /*40f0*/  EXIT ;  /* 0x000000000000794d */ /* 0x000fea0003800000 */
        .weak           $__internal_26_$__cuda_sm20_dblrcp_rn_slowpath_v3
        .type           $__internal_26_$__cuda_sm20_dblrcp_rn_slowpath_v3,@function
        .size           $__internal_26_$__cuda_sm20_dblrcp_rn_slowpath_v3,(.L_x_61515 - $__internal_26_$__cuda_sm20_dblrcp_rn_slowpath_v3)
$__internal_26_$__cuda_sm20_dblrcp_rn_slowpath_v3:
        /* <DEDUP_REMOVED lines=26> */
.L_x_11330:
        /* <DEDUP_REMOVED lines=10> */
.L_x_11328:
[----:B------:R-:W-:Y:S02]  /*4340*/  LOP3.LUT R11, R9, 0x80000, RZ, 0xfc, !PT ;  /* 0x00080000090b7812 */ /* 0x000fe400078efcff */
[----:B------:R-:W-:Y:S02]  /*4350*/  MOV R10, R8 ;  /* 0x00000008000a7202 */ /* 0x000fe40000000f00 */
.L_x_11329:
[----:B------:R-:W-:Y:S05]  /*4360*/  BSYNC B2 ;  /* 0x0000000000027941 */ /* 0x000fea0003800000 */
.L_x_11327:
[----:B0-----:R-:W-:Y:S01]  /*4370*/  HFMA2.MMA R9, -RZ, RZ, 0, 0 ;  /* 0x00000000ff097435 */ /* 0x001fe200000001ff */
[----:B------:R-:W-:-:S05]  /*4380*/  MOV R8, R2 ;  /* 0x0000000200087202 */ /* 0x000fca0000000f00 */
[----:B------:R-:W-:Y:S05]  /*4390*/  RET.REL.NODEC R8 `(_ZN2at6native18elementwise_kernelILi128ELi4EZNS0_22gpu_kernel_impl_nocastIZNS0_50_GLOBAL__N__2680c7bb_12_PowKernel_cu_b2145a98_318429pow_tensor_scalar_kernel_implIssEEvRNS_18TensorIteratorBaseET0_EUlsE1_EEvS6_RKT_EUliE_EEviT1_) ;  /* 0xffffbc6008007950 */ /* 0x000fea0003c3ffff */
.L_x_11331:
        /* <DEDUP_REMOVED lines=14> */
.L_x_61515:


//--------------------- .text._ZN2at6native27unrolled_elementwise_kernelIZNS0_50_GLOBAL__N__2680c7bb_12_PowKernel_cu_b2145a98_318429pow_tensor_scalar_kernel_implIssEEvRNS_18TensorIteratorBaseET0_EUlsE1_St5arrayIPcLm2EELi4E23TrivialOffsetCalculatorILi1EjESC_NS0_6memory15LoadWithoutCastENSD_16StoreWithoutCastEEEviT_S6_T2_T3_T4_T5_ --------------------------
	.section	.text._ZN2at6native27unrolled_elementwise_kernelIZNS0_50_GLOBAL__N__2680c7bb_12_PowKernel_cu_b2145a98_318429pow_tensor_scalar_kernel_implIssEEvRNS_18TensorIteratorBaseET0_EUlsE1_St5arrayIPcLm2EELi4E23TrivialOffsetCalculatorILi1EjESC_NS0_6memory15LoadWithoutCastENSD_16StoreWithoutCastEEEviT_S6_T2_T3_T4_T5_,"ax",@progbits
	.sectioninfo	@"SHI_REGISTERS=22"
	.align	128
        .global         _ZN2at6native27unrolled_elementwise_kernelIZNS0_50_GLOBAL__N__2680c7bb_12_PowKernel_cu_b2145a98_318429pow_tensor_scalar_kernel_implIssEEvRNS_18TensorIteratorBaseET0_EUlsE1_St5arrayIPcLm2EELi4E23TrivialOffsetCalculatorILi1EjESC_NS0_6memory15LoadWithoutCastENSD_16StoreWithoutCastEEEviT_S6_T2_T3_T4_T5_
        .type           _ZN2at6native27unrolled_elementwise_kernelIZNS0_50_GLOBAL__N__2680c7bb_12_PowKernel_cu_b2145a98_318429pow_tensor_scalar_kernel_implIssEEvRNS_18TensorIteratorBaseET0_EUlsE1_St5arrayIPcLm2EELi4E23TrivialOffsetCalculatorILi1EjESC_NS0_6memory15LoadWithoutCastENSD_16StoreWithoutCastEEEviT_S6_T2_T3_T4_T5_,@function
        .size           _ZN2at6native27unrolled_elementwise_kernelIZNS0_50_GLOBAL__N__2680c7bb_12_PowKernel_cu_b2145a98_318429pow_tensor_scalar_kernel_implIssEEvRNS_18TensorIteratorBaseET0_EUlsE1_St5arrayIPcLm2EELi4E23TrivialOffsetCalculatorILi1EjESC_NS0_6memory15LoadWithoutCastENSD_16StoreWithoutCastEEEviT_S6_T2_T3_T4_T5_,(.L_x_61516 - _ZN2at6native27unrolled_elementwise_kernelIZNS0_50_GLOBAL__N__2680c7bb_12_PowKernel_cu_b2145a98_318429pow_tensor_scalar_kernel_implIssEEvRNS_18TensorIteratorBaseET0_EUlsE1_St5arrayIPcLm2EELi4E23TrivialOffsetCalculatorILi1EjESC_NS0_6memory15LoadWithoutCastENSD_16StoreWithoutCastEEEviT_S6_T2_T3_T4_T5_)
        .other          _ZN2at6native27unrolled_elementwise_kernelIZNS0_50_GLOBAL__N__2680c7bb_12_PowKernel_cu_b2145a98_318429pow_tensor_scalar_kernel_implIssEEvRNS_18TensorIteratorBaseET0_EUlsE1_St5arrayIPcLm2EELi4E23TrivialOffsetCalculatorILi1EjESC_NS0_6memory15LoadWithoutCastENSD_16StoreWithoutCastEEEviT_S6_T2_T3_T4_T5_,@"STO_CUDA_ENTRY STV_DEFAULT"
_ZN2at6native27unrolled_elementwise_kernelIZNS0_50_GLOBAL__N__2680c7bb_12_PowKernel_cu_b2145a98_318429pow_tensor_scalar_kernel_implIssEEvRNS_18TensorIteratorBaseET0_EUlsE1_St5arrayIPcLm2EELi4E23TrivialOffsetCalculatorILi1EjESC_NS0_6memory15LoadWithoutCastENSD_16StoreWithoutCastEEEviT_S6_T2_T3_T4_T5_:
.text._ZN2at6native27unrolled_elementwise_kernelIZNS0_50_GLOBAL__N__2680c7bb_12_PowKernel_cu_b2145a98_318429pow_tensor_scalar_kernel_implIssEEvRNS_18TensorIteratorBaseET0_EUlsE1_St5arrayIPcLm2EELi4E23TrivialOffsetCalculatorILi1EjESC_NS0_6memory15LoadWithoutCastENSD_16StoreWithoutCastEEEviT_S6_T2_T3_T4_T5_:
        /* <DEDUP_REMOVED lines=21> */
[----:B------:R0:W5:Y:S07]  /*0150*/  @!P1 LDG.E.S16 R16, [R4.64] ;  /* 0x0000000404109981 */ /* 0x00016e000c1e1700 */
[----:B------:R-:W-:Y:S01]  /*0160*/  @!P3 IMAD R8, R15, 0x200, R0 ;  /* 0x000002000f08b824 */ /* 0x000fe200078e0200 */
[----:B------:R-:W-:Y:S01]  /*0170*/  @!P3 IADD3 R0, R0, 0x80, RZ ;  /* 0x000000800000b810 */ /* 0x000fe20007ffe0ff */
[----:B------:R-:W-:-:S03]  /*0180*/  @!P3 IMAD.MOV.U32 R9, RZ, RZ, 0x2 ;  /* 0x00000002ff09b424 */ /* 0x000fc600078e00ff */
[----:B------:R-:W-:Y:S01]  /*0190*/  ISETP.GE.AND P2, PT, R0, R13, PT ;  /* 0x0000000d0000720c */ /* 0x000fe20003f46270 */
[----:B------:R-:W-:-:S05]  /*01a0*/  @!P3 IMAD.WIDE.U32 R8, R8, R9, c[0x0][0x178] ;  /* 0x00005e000808b625 */ /* 0x000fca00078e0009 */
[----:B------:R0:W5:Y:S07]  /*01b0*/  @!P3 LDG.E.S16 R12, [R8.64] ;  /* 0x00000004080cb981 */ /* 0x00016e000c1e1700 */
[----:B------:R-:W-:Y:S02]  /*01c0*/  @!P2 IMAD R6, R15, 0x200, R0 ;  /* 0x000002000f06a824 */ /* 0x000fe400078e0200 */
[----:B------:R-:W-:Y:S02]  /*01d0*/  @!P2 IMAD.MOV.U32 R7, RZ, RZ, 0x2 ;  /* 0x00000002ff07a424 */ /* 0x000fe400078e00ff */
[----:B------:R-:W-:-:S02]  /*01e0*/  IMAD.MOV.U32 R0, RZ, RZ, RZ ;  /* 0x000000ffff007224 */ /* 0x000fc400078e00ff */
[----:B------:R-:W-:-:S04]  /*01f0*/  @!P2 IMAD.WIDE.U32 R6, R6, R7, c[0x0][0x178] ;  /* 0x00005e000606a625 */ /* 0x000fc800078e0007 */
[----:B------:R0:W5:Y:S04]  /*0200*/  @!P0 LDG.E.S16 R0, [R2.64] ;  /* 0x0000000402008981 */ /* 0x000168000c1e1700 */
[----:B------:R0:W5:Y:S01]  /*0210*/  @!P2 LDG.E.S16 R11, [R6.64] ;  /* 0x00000004060ba981 */ /* 0x000162000c1e1700 */
[----:B------:R-:W-:Y:S01]  /*0220*/  BSSY B0, `(.L_x_11332) ;  /* 0x0000014000007945 */ /* 0x000fe20003800000 */
[----:B------:R-:W-:Y:S05]  /*0230*/  @P0 BRA `(.L_x_11333) ;  /* 0x0000012000000947 */ /* 0x000fea0003800000 */
[----:B0----5:R-:W-:Y:S01]  /*0240*/  IMAD R2, R0, R0, RZ ;  /* 0x0000000000027224 */ /* 0x021fe200078e02ff */
[----:B------:R-:W-:Y:S05]  /*0250*/  BSSY B1, `(.L_x_11334) ;  /* 0x000000f000017945 */ /* 0x000fea0003800000 */
        /* <DEDUP_REMOVED lines=13> */
[----:B-1----:R-:W-:Y:S05]  /*0330*/  CALL.REL.NOINC `($__internal_27_$__cuda_sm20_dblrcp_rn_slowpath_v3) ;  /* 0x0000065000007944 */ /* 0x002fea0003c00000 */
.L_x_11335:
[----:B------:R-:W-:Y:S05]  /*0340*/  BSYNC B1 ;  /* 0x0000000000017941 */ /* 0x000fea0003800000 */
.L_x_11334:
[----:B-1----:R1:W2:Y:S02]  /*0350*/  F2I.F64.TRUNC R10, R6 ;  /* 0x00000006000a7311 */ /* 0x0022a4000030d100 */
.L_x_11333:
[----:B------:R-:W-:Y:S05]  /*0360*/  BSYNC B0 ;  /* 0x0000000000007941 */ /* 0x000fea0003800000 */
.L_x_11332:
[----:B-----5:R-:W-:Y:S01]  /*0370*/  IADD3 R0, R14, 0x80, RZ ;  /* 0x000000800e007810 */ /* 0x020fe20007ffe0ff */
[----:B------:R-:W-:Y:S03]  /*0380*/  BSSY B0, `(.L_x_11336) ;  /* 0x0000017000007945 */ /* 0x000fe60003800000 */
[----:B------:R-:W-:-:S13]  /*0390*/  ISETP.GE.AND P1, PT, R0, R13, PT ;  /* 0x0000000d0000720c */ /* 0x000fda0003f26270 */
[----:B------:R-:W-:Y:S05]  /*03a0*/  @P1 BRA `(.L_x_11337) ;  /* 0x0000014000001947 */ /* 0x000fea0003800000 */
[----:B0-----:R-:W-:Y:S01]  /*03b0*/  IMAD R2, R16, R16, RZ ;  /* 0x0000001010027224 */ /* 0x001fe200078e02ff */
[----:B------:R-:W-:Y:S05]  /*03c0*/  BSSY B1, `(.L_x_11338) ;  /* 0x0000011000017945 */ /* 0x000fea0003800000 */
        /* <DEDUP_REMOVED lines=13> */
[----:B-12---:R-:W-:Y:S05]  /*04a0*/  CALL.REL.NOINC `($__internal_27_$__cuda_sm20_dblrcp_rn_slowpath_v3) ;  /* 0x000004e000007944 */ /* 0x006fea0003c00000 */
[----:B-1----:R-:W-:Y:S02]  /*04b0*/  IMAD.MOV.U32 R16, RZ, RZ, R6 ;  /* 0x000000ffff107224 */ /* 0x002fe400078e0006 */
[----:B------:R-:W-:Y:S02]  /*04c0*/  IMAD.MOV.U32 R17, RZ, RZ, R7 ;  /* 0x000000ffff117224 */ /* 0x000fe400078e0007 */
.L_x_11339:
[----:B------:R-:W-:Y:S05]  /*04d0*/  BSYNC B1 ;  /* 0x0000000000017941 */ /* 0x000fea0003800000 */
.L_x_11338:
[----:B-1----:R1:W3:Y:S02]  /*04e0*/  F2I.F64.TRUNC R16, R16 ;  /* 0x0000001000107311 */ /* 0x0022e4000030d100 */
.L_x_11337:
[----:B------:R-:W-:Y:S05]  /*04f0*/  BSYNC B0 ;  /* 0x0000000000007941 */ /* 0x000fea0003800000 */
.L_x_11336:
[----:B0-----:R-:W-:Y:S01]  /*0500*/  IADD3 R2, R14, 0x100, RZ ;  /* 0x000001000e027810 */ /* 0x001fe20007ffe0ff */
[----:B------:R-:W-:Y:S03]  /*0510*/  BSSY B0, `(.L_x_11340) ;  /* 0x0000015000007945 */ /* 0x000fe60003800000 */
[----:B------:R-:W-:-:S13]  /*0520*/  ISETP.GE.AND P1, PT, R2, R13, PT ;  /* 0x0000000d0200720c */ /* 0x000fda0003f26270 */
[----:B------:R-:W-:Y:S05]  /*0530*/  @P1 BRA `(.L_x_11341) ;  /* 0x0000012000001947 */ /* 0x000fea0003800000 */
[----:B------:R-:W-:Y:S01]  /*0540*/  IMAD R2, R12, R12, RZ ;  /* 0x0000000c0c027224 */ /* 0x000fe200078e02ff */
        /* <DEDUP_REMOVED lines=14> */
[----:B-123--:R-:W-:Y:S05]  /*0630*/  CALL.REL.NOINC `($__internal_27_$__cuda_sm20_dblrcp_rn_slowpath_v3) ;  /* 0x0000035000007944 */ /* 0x00efea0003c00000 */
.L_x_11343:
[----:B------:R-:W-:Y:S05]  /*0640*/  BSYNC B1 ;  /* 0x0000000000017941 */ /* 0x000fea0003800000 */
.L_x_11342:
[----:B-1----:R1:W4:Y:S02]  /*0650*/  F2I.F64.TRUNC R12, R6 ;  /* 0x00000006000c7311 */ /* 0x002324000030d100 */
.L_x_11341:
[----:B------:R-:W-:Y:S05]  /*0660*/  BSYNC B0 ;  /* 0x0000000000007941 */ /* 0x000fea0003800000 */
.L_x_11340:
        /* <DEDUP_REMOVED lines=19> */
[----:B-1234-:R-:W-:Y:S05]  /*07a0*/  CALL.REL.NOINC `($__internal_27_$__cuda_sm20_dblrcp_rn_slowpath_v3) ;  /* 0x000001e000007944 */ /* 0x01efea0003c00000 */
.L_x_11347:
[----:B------:R-:W-:Y:S05]  /*07b0*/  BSYNC B1 ;  /* 0x0000000000017941 */ /* 0x000fea0003800000 */
.L_x_11346:
[----:B-1----:R1:W0:Y:S02]  /*07c0*/  F2I.F64.TRUNC R7, R6 ;  /* 0x0000000600077311 */ /* 0x002224000030d100 */
.L_x_11345:
[----:B------:R-:W-:Y:S05]  /*07d0*/  BSYNC B0 ;  /* 0x0000000000007941 */ /* 0x000fea0003800000 */
.L_x_11344:
[----:B0-----:R-:W0:Y:S01]  /*07e0*/  @!P0 S2R R2, SR_TID.X ;  /* 0x0000000000028919 */ /* 0x001e220000002100 */
[----:B------:R-:W-:Y:S01]  /*07f0*/  @!P0 IMAD.MOV.U32 R3, RZ, RZ, 0x2 ;  /* 0x00000002ff038424 */ /* 0x000fe200078e00ff */
[----:B------:R-:W-:Y:S01]  /*0800*/  BSSY B0, `(.L_x_11348) ;  /* 0x0000011000007945 */ /* 0x000fe20003800000 */
[----:B------:R-:W-:-:S05]  /*0810*/  @!P0 IMAD.MOV.U32 R14, RZ, RZ, R0 ;  /* 0x000000ffff0e8224 */ /* 0x000fca00078e0000 */
[----:B------:R-:W-:Y:S01]  /*0820*/  ISETP.GE.AND P1, PT, R14, R13, PT ;  /* 0x0000000d0e00720c */ /* 0x000fe20003f26270 */
[----:B0-----:R-:W-:-:S04]  /*0830*/  @!P0 IMAD R2, R15, 0x200, R2 ;  /* 0x000002000f028824 */ /* 0x001fc800078e0202 */
[----:B------:R-:W-:-:S05]  /*0840*/  @!P0 IMAD.WIDE.U32 R2, R2, R3, c[0x0][0x170] ;  /* 0x00005c0002028625 */ /* 0x000fca00078e0003 */
[----:B--2---:R0:W-:Y:S03]  /*0850*/  @!P0 STG.E.U16 [R2.64], R10 ;  /* 0x0000000a02008986 */ /* 0x0041e6000c101504 */
[----:B------:R-:W-:Y:S05]  /*0860*/  @P1 BRA `(.L_x_11349) ;  /* 0x000000a000001947 */ /* 0x000fea0003800000 */
[----:B0-----:R-:W-:Y:S01]  /*0870*/  IMAD R2, R15, 0x200, R14 ;  /* 0x000002000f027824 */ /* 0x001fe200078e020e */
[----:B------:R-:W-:Y:S01]  /*0880*/  IADD3 R14, R14, 0x80, RZ ;  /* 0x000000800e0e7810 */ /* 0x000fe20007ffe0ff */
[----:B------:R-:W-:-:S03]  /*0890*/  IMAD.MOV.U32 R5, RZ, RZ, 0x2 ;  /* 0x00000002ff057424 */ /* 0x000fc600078e00ff */
[----:B------:R-:W-:Y:S01]  /*08a0*/  ISETP.GE.AND P0, PT, R14, R13, PT ;  /* 0x0000000d0e00720c */ /* 0x000fe20003f06270 */
[----:B------:R-:W-:-:S05]  /*08b0*/  IMAD.WIDE.U32 R2, R2, R5, c[0x0][0x170] ;  /* 0x00005c0002027625 */ /* 0x000fca00078e0005 */
[----:B---3--:R0:W-:Y:S07]  /*08c0*/  STG.E.U16 [R2.64], R16 ;  /* 0x0000001002007986 */ /* 0x0081ee000c101504 */
[----:B------:R-:W-:Y:S01]  /*08d0*/  @!P0 IMAD R4, R15, 0x200, R14 ;  /* 0x000002000f048824 */ /* 0x000fe200078e020e */
[----:B------:R-:W-:-:S03]  /*08e0*/  @!P0 IADD3 R14, R14, 0x80, RZ ;  /* 0x000000800e0e8810 */ /* 0x000fc60007ffe0ff */
[----:B------:R-:W-:-:S05]  /*08f0*/  @!P0 IMAD.WIDE.U32 R4, R4, R5, c[0x0][0x170] ;  /* 0x00005c0004048625 */ /* 0x000fca00078e0005 */
[----:B----4-:R0:W-:Y:S02]  /*0900*/  @!P0 STG.E.U16 [R4.64], R12 ;  /* 0x0000000c04008986 */ /* 0x0101e4000c101504 */
.L_x_11349:
[----:B------:R-:W-:Y:S05]  /*0910*/  BSYNC B0 ;  /* 0x0000000000007941 */ /* 0x000fea0003800000 */
.L_x_11348:
[----:B------:R-:W-:-:S13]  /*0920*/  ISETP.GE.AND P0, PT, R14, R13, PT ;  /* 0x0000000d0e00720c */ /* 0x000fda0003f06270 */
[----:B------:R-:W-:Y:S05]  /*0930*/  @P0 EXIT ;  /* 0x000000000000094d */ /* 0x000fea0003800000 */
[----:B0-----:R-:W-:Y:S02]  /*0940*/  IMAD R2, R15, 0x200, R14 ;  /* 0x000002000f027824 */ /* 0x001fe400078e020e */
[----:B------:R-:W-:-:S04]  /*0950*/  IMAD.MOV.U32 R3, RZ, RZ, 0x2 ;  /* 0x00000002ff037424 */ /* 0x000fc800078e00ff */
[----:B------:R-:W-:-:S05]  /*0960*/  IMAD.WIDE.U32 R2, R2, R3, c[0x0][0x170] ;  /* 0x00005c0002027625 */ /* 0x000fca00078e0003 */
[----:B------:R-:W-:Y:S01]  /*0970*/  STG.E.U16 [R2.64], R7 ;  /* 0x0000000702007986 */ /* 0x000fe2000c101504 */
[----:B------:R-:W-:Y:S05]  /*0980*/  EXIT ;  /* 0x000000000000794d */ /* 0x000fea0003800000 */
        .weak           $__internal_27_$__cuda_sm20_dblrcp_rn_slowpath_v3
        .type           $__internal_27_$__cuda_sm20_dblrcp_rn_slowpath_v3,@function
        .size           $__internal_27_$__cuda_sm20_dblrcp_rn_slowpath_v3,(.L_x_61516 - $__internal_27_$__cuda_sm20_dblrcp_rn_slowpath_v3)
$__internal_27_$__cuda_sm20_dblrcp_rn_slowpath_v3:
        /* <DEDUP_REMOVED lines=25> */
.L_x_11353:
        /* <DEDUP_REMOVED lines=10> */
.L_x_11351:
[----:B------:R-:W-:Y:S01]  /*0bc0*/  LOP3.LUT R7, R3, 0x80000, RZ, 0xfc, !PT ;  /* 0x0008000003077812 */ /* 0x000fe200078efcff */
[----:B------:R-:W-:Y:S02]  /*0bd0*/  IMAD.MOV.U32 R6, RZ, RZ, R2 ;  /* 0x000000ffff067224 */ /* 0x000fe400078e0002 */
.L_x_11352:
[----:B------:R-:W-:Y:S05]  /*0be0*/  BSYNC B2 ;  /* 0x0000000000027941 */ /* 0x000fea0003800000 */
.L_x_11350:
[----:B------:R-:W-:-:S04]  /*0bf0*/  IMAD.MOV.U32 R19, RZ, RZ, 0x0 ;  /* 0x00000000ff137424 */ /* 0x000fc800078e00ff */
[----:B------:R-:W-:Y:S05]  /*0c00*/  RET.REL.NODEC R18 `(_ZN2at6native27unrolled_elementwise_kernelIZNS0_50_GLOBAL__N__2680c7bb_12_PowKernel_cu_b2145a98_318429pow_tensor_scalar_kernel_implIssEEvRNS_18TensorIteratorBaseET0_EUlsE1_St5arrayIPcLm2EELi4E23TrivialOffsetCalculatorILi1EjESC_NS0_6memory15LoadWithoutCastENSD_16StoreWithoutCastEEEviT_S6_T2_T3_T4_T5_) ;  /* 0xfffff3f012007950 */ /* 0x000fea0003c3ffff */
.L_x_11354:
        /* <DEDUP_REMOVED lines=15> */
.L_x_61516:


//--------------------- .text._ZN2at6native29vectorized_elementwise_kernelILi2EZNS0_50_GLOBAL__N__2680c7bb_12_PowKernel_cu_b2145a98_318429pow_tensor_scalar_kernel_implIssEEvRNS_18TensorIteratorBaseET0_EUlsE1_St5arrayIPcLm2EEEEviS6_T1_ --------------------------
	.section	.text._ZN2at6native29vectorized_elementwise_kernelILi2EZNS0_50_GLOBAL__N__2680c7bb_12_PowKernel_cu_b2145a98_318429pow_tensor_scalar_kernel_implIssEEvRNS_18TensorIteratorBaseET0_EUlsE1_St5arrayIPcLm2EEEEviS6_T1_,"ax",@progbits
	.sectioninfo	@"SHI_REGISTERS=29"
	.align	128
        .global         _ZN2at6native29vectorized_elementwise_kernelILi2EZNS0_50_GLOBAL__N__2680c7bb_12_PowKernel_cu_b2145a98_318429pow_tensor_scalar_kernel_implIssEEvRNS_18TensorIteratorBaseET0_EUlsE1_St5arrayIPcLm2EEEEviS6_T1_
        .type           _ZN2at6native29vectorized_elementwise_kernelILi2EZNS0_50_GLOBAL__N__2680c7bb_12_PowKernel_cu_b2145a98_318429pow_tensor_scalar_kernel_implIssEEvRNS_18TensorIteratorBaseET0_EUlsE1_St5arrayIPcLm2EEEEviS6_T1_,@function
        .size           _ZN2at6native29vectorized_elementwise_kernelILi2EZNS0_50_GLOBAL__N__2680c7bb_12_PowKernel_cu_b2145a98_318429pow_tensor_scalar_kernel_implIssEEvRNS_18TensorIteratorBaseET0_EUlsE1_St5arrayIPcLm2EEEEviS6_T1_,(.L_x_61517 - _ZN2at6native29vectorized_elementwise_kernelILi2EZNS0_50_GLOBAL__N__2680c7bb_12_PowKernel_cu_b2145a98_318429pow_tensor_scalar_kernel_implIssEEvRNS_18TensorIteratorBaseET0_EUlsE1_St5arrayIPcLm2EEEEviS6_T1_)
        .other          _ZN2at6native29vectorized_elementwise_kernelILi2EZNS0_50_GLOBAL__N__2680c7bb_12_PowKernel_cu_b2145a98_318429pow_tensor_scalar_kernel_implIssEEvRNS_18TensorIteratorBaseET0_EUlsE1_St5arrayIPcLm2EEEEviS6_T1_,@"STO_CUDA_ENTRY STV_DEFAULT"
_ZN2at6native29vectorized_elementwise_kernelILi2EZNS0_50_GLOBAL__N__2680c7bb_12_PowKernel_cu_b2145a98_318429pow_tensor_scalar_kernel_implIssEEvRNS_18TensorIteratorBaseET0_EUlsE1_St5arrayIPcLm2EEEEviS6_T1_:
.text._ZN2at6native29vectorized_elementwise_kernelILi2EZNS0_50_GLOBAL__N__2680c7bb_12_PowKernel_cu_b2145a98_318429pow_tensor_scalar_kernel_implIssEEvRNS_18TensorIteratorBaseET0_EUlsE1_St5arrayIPcLm2EEEEviS6_T1_:
        /* <DEDUP_REMOVED lines=31> */
[----:B-1---5:R-:W-:Y:S05]  /*01f0*/  CALL.REL.NOINC `($__internal_28_$__cuda_sm20_dblrcp_rn_slowpath_v3) ;  /* 0x00001be000007944 */ /* 0x022fea0003c00000 */
.L_x_11357:
[----:B------:R-:W-:Y:S05]  /*0200*/  BSYNC B1 ;  /* 0x0000000000017941 */ /* 0x000fea0003800000 */
.L_x_11356:
[----:B------:R-:W-:Y:S01]  /*0210*/  PRMT R12, R3, 0xbb32, RZ ;  /* 0x0000bb32030c7816 */ /* 0x000fe200000000ff */
[----:B------:R-:W-:Y:S01]  /*0220*/  BSSY B1, `(.L_x_11358) ;  /* 0x0000011000017945 */ /* 0x000fe20003800000 */
[----:B-1----:R-:W-:Y:S03]  /*0230*/  F2I.F64.TRUNC R3, R14 ;  /* 0x0000000e00037311 */ /* 0x002fe6000030d100 */
        /* <DEDUP_REMOVED lines=14> */
[----:B-1---5:R-:W-:Y:S05]  /*0320*/  CALL.REL.NOINC `($__internal_28_$__cuda_sm20_dblrcp_rn_slowpath_v3) ;  /* 0x00001ab000007944 */ /* 0x022fea0003c00000 */
.L_x_11359:
[----:B------:R-:W-:Y:S05]  /*0330*/  BSYNC B1 ;  /* 0x0000000000017941 */ /* 0x000fea0003800000 */
.L_x_11358:
[----:B-----5:R-:W-:Y:S01]  /*0340*/  PRMT R12, R5, 0x9910, RZ ;  /* 0x00009910050c7816 */ /* 0x020fe200000000ff */
[----:B-1----:R-:W-:Y:S01]  /*0350*/  F2I.F64.TRUNC R4, R14 ;  /* 0x0000000e00047311 */ /* 0x002fe2000030d100 */
[----:B------:R-:W-:Y:S03]  /*0360*/  BSSY B1, `(.L_x_11360) ;  /* 0x0000010000017945 */ /* 0x000fe60003800000 */
[----:B------:R-:W-:-:S06]  /*0370*/  IMAD R12, R12, R12, RZ ;  /* 0x0000000c0c0c7224 */ /* 0x000fcc00078e02ff */
[----:B------:R-:W1:Y:S08]  /*0380*/  I2F.F64 R12, R12 ;  /* 0x0000000c000c7312 */ /* 0x000e700000201c00 */
        /* <DEDUP_REMOVED lines=12> */
[----:B-1----:R-:W-:Y:S05]  /*0450*/  CALL.REL.NOINC `($__internal_28_$__cuda_sm20_dblrcp_rn_slowpath_v3) ;  /* 0x0000198000007944 */ /* 0x002fea0003c00000 */
.L_x_11361:
[----:B------:R-:W-:Y:S05]  /*0460*/  BSYNC B1 ;  /* 0x0000000000017941 */ /* 0x000fea0003800000 */
.L_x_11360:
[----:B------:R-:W-:Y:S01]  /*0470*/  PRMT R12, R5, 0xbb32, RZ ;  /* 0x0000bb32050c7816 */ /* 0x000fe200000000ff */
[----:B------:R-:W-:Y:S01]  /*0480*/  BSSY B1, `(.L_x_11362) ;  /* 0x0000011000017945 */ /* 0x000fe20003800000 */
[----:B-1----:R-:W-:Y:S03]  /*0490*/  F2I.F64.TRUNC R5, R14 ;  /* 0x0000000e00057311 */ /* 0x002fe6000030d100 */
        /* <DEDUP_REMOVED lines=15> */
.L_x_11363:
[----:B------:R-:W-:Y:S05]  /*0590*/  BSYNC B1 ;  /* 0x0000000000017941 */ /* 0x000fea0003800000 */
.L_x_11362:
[----:B------:R-:W-:Y:S01]  /*05a0*/  PRMT R12, R7, 0x9910, RZ ;  /* 0x00009910070c7816 */ /* 0x000fe200000000ff */
        /* <DEDUP_REMOVED lines=17> */
.L_x_11365:
[----:B------:R-:W-:Y:S05]  /*06c0*/  BSYNC B1 ;  /* 0x0000000000017941 */ /* 0x000fea0003800000 */
.L_x_11364:
        /* <DEDUP_REMOVED lines=18> */
[----:B-1----:R-:W-:Y:S02]  /*07f0*/  IMAD.MOV.U32 R10, RZ, RZ, R14 ;  /* 0x000000ffff0a7224 */ /* 0x002fe400078e000e */
[----:B------:R-:W-:Y:S02]  /*0800*/  IMAD.MOV.U32 R11, RZ, RZ, R15 ;  /* 0x000000ffff0b7224 */ /* 0x000fe400078e000f */
.L_x_11367:
[----:B------:R-:W-:Y:S05]  /*0810*/  BSYNC B1 ;  /* 0x0000000000017941 */ /* 0x000fea0003800000 */
.L_x_11366:
        /* <DEDUP_REMOVED lines=18> */
.L_x_11369:
[----:B------:R-:W-:Y:S05]  /*0940*/  BSYNC B1 ;  /* 0x0000000000017941 */ /* 0x000fea0003800000 */
.L_x_11368:
        /* <DEDUP_REMOVED lines=17> */
[----:B01----:R-:W-:Y:S05]  /*0a60*/  CALL.REL.NOINC `($__internal_28_$__cuda_sm20_dblrcp_rn_slowpath_v3) ;  /* 0x0000137000007944 */ /* 0x003fea0003c00000 */
.L_x_11371:
[----:B------:R-:W-:Y:S05]  /*0a70*/  BSYNC B1 ;  /* 0x0000000000017941 */ /* 0x000fea0003800000 */
.L_x_11370:
[----:B-1----:R-:W1:Y:S01]  /*0a80*/  F2I.F64.TRUNC R15, R14 ;  /* 0x0000000e000f7311 */ /* 0x002e62000030d100 */
[----:B------:R-:W-:Y:S01]  /*0a90*/  IMAD.MOV.U32 R8, RZ, RZ, 0x2 ;  /* 0x00000002ff087424 */ /* 0x000fe200078e00ff */
[----:B------:R-:W-:Y:S02]  /*0aa0*/  PRMT R3, R3, 0x5410, R4 ;  /* 0x0000541003037816 */ /* 0x000fe40000000004 */
[----:B------:R-:W-:Y:S01]  /*0ab0*/  PRMT R5, R5, 0x5410, R6 ;  /* 0x0000541005057816 */ /* 0x000fe20000000006 */
[----:B------:R-:W-:Y:S01]  /*0ac0*/  IMAD.WIDE.U32 R8, R9, R8, c[0x0][0x170] ;  /* 0x00005c0009087625 */ /* 0x000fe200078e0008 */
[----:B------:R-:W-:-:S05]  /*0ad0*/  PRMT R7, R7, 0x5410, R10 ;  /* 0x0000541007077816 */ /* 0x000fca000000000a */
[----:B------:R-:W-:Y:S01]  /*0ae0*/  IMAD.WIDE R8, R0, 0x4, R8 ;  /* 0x0000000400087825 */ /* 0x000fe200078e0208 */
[----:B-1----:R-:W-:-:S04]  /*0af0*/  PRMT R15, R2, 0x5410, R15 ;  /* 0x00005410020f7816 */ /* 0x002fc8000000000f */
[----:B------:R-:W-:Y:S04]  /*0b00*/  STG.E [R8.64], R3 ;  /* 0x0000000308007986 */ /* 0x000fe8000c101904 */
[----:B------:R-:W-:Y:S04]  /*0b10*/  STG.E [R8.64+0x200], R5 ;  /* 0x0002000508007986 */ /* 0x000fe8000c101904 */
[----:B------:R-:W-:Y:S04]  /*0b20*/  STG.E [R8.64+0x400], R7 ;  /* 0x0004000708007986 */ /* 0x000fe8000c101904 */
[----:B------:R-:W-:Y:S01]  /*0b30*/  STG.E [R8.64+0x600], R15 ;  /* 0x0006000f08007986 */ /* 0x000fe2000c101904 */
[----:B------:R-:W-:Y:S05]  /*0b40*/  EXIT ;  /* 0x000000000000794d */ /* 0x000fea0003800000 */
.L_x_11355:
[----:B------:R-:W0:Y:S01]  /*0b50*/  S2R R6, SR_TID.X ;  /* 0x0000000000067919 */ /* 0x000e220000002100 */
[----:B------:R-:W-:Y:S01]  /*0b60*/  IMAD.MOV.U32 R0, RZ, RZ, RZ ;  /* 0x000000ffff007224 */ /* 0x000fe200078e00ff */
[----:B------:R-:W-:Y:S01]  /*0b70*/  PRMT R8, RZ, 0x7610, R8 ;  /* 0x00007610ff087816 */ /* 0x000fe20000000008 */
        /* <DEDUP_REMOVED lines=9> */
[----:B------:R-:W-:-:S03]  /*0c10*/  CS2R R4, SRZ ;  /* 0x0000000000047805 */ /* 0x000fc6000001ff00 */
[----:B------:R0:W5:Y:S05]  /*0c20*/  @!P0 LDG.E.U16 R8, [R16.64] ;  /* 0x0000000410088981 */ /* 0x00016a000c1e1500 */
[----:B------:R-:W-:Y:S01]  /*0c30*/  @!P6 IMAD.IADD R2, R9, 0x1, R22 ;  /* 0x000000010902e824 */ /* 0x000fe200078e0216 */
[----:B------:R-:W-:Y:S01]  /*0c40*/  @!P6 IADD3 R22, R22, 0x80, RZ ;  /* 0x000000801616e810 */ /* 0x000fe20007ffe0ff */
[----:B------:R-:W-:-:S03]  /*0c50*/  @!P6 IMAD.MOV.U32 R3, RZ, RZ, 0x2 ;  /* 0x00000002ff03e424 */ /* 0x000fc600078e00ff */
[----:B------:R-:W-:Y:S01]  /*0c60*/  ISETP.GE.AND P5, PT, R22, R7, PT ;  /* 0x000000071600720c */ /* 0x000fe20003fa6270 */
[----:B------:R-:W-:-:S05]  /*0c70*/  @!P6 IMAD.WIDE.U32 R2, R2, R3, c[0x0][0x178] ;  /* 0x00005e000202e625 */ /* 0x000fca00078e0003 */
[----:B------:R1:W5:Y:S07]  /*0c80*/  @!P6 LDG.E.S16 R0, [R2.64] ;  /* 0x000000040200e981 */ /* 0x00036e000c1e1700 */
[----:B------:R-:W-:Y:S01]  /*0c90*/  @!P5 IMAD.IADD R24, R9, 0x1, R22 ;  /* 0x000000010918d824 */ /* 0x000fe200078e0216 */
[----:B------:R-:W-:Y:S01]  /*0ca0*/  @!P5 IADD3 R22, R22, 0x80, RZ ;  /* 0x000000801616d810 */ /* 0x000fe20007ffe0ff */
[----:B------:R-:W-:-:S03]  /*0cb0*/  @!P5 IMAD.MOV.U32 R25, RZ, RZ, 0x2 ;  /* 0x00000002ff19d424 */ /* 0x000fc600078e00ff */
[----:B------:R-:W-:Y:S01]  /*0cc0*/  ISETP.GE.AND P4, PT, R22, R7, PT ;  /* 0x000000071600720c */ /* 0x000fe20003f86270 */
[----:B------:R-:W-:-:S05]  /*0cd0*/  @!P5 IMAD.WIDE.U32 R24, R24, R25, c[0x0][0x178] ;  /* 0x00005e001818d625 */ /* 0x000fca00078e0019 */
[----:B------:R2:W5:Y:S07]  /*0ce0*/  @!P5 LDG.E.S16 R11, [R24.64] ;  /* 0x00000004180bd981 */ /* 0x00056e000c1e1700 */
        /* <DEDUP_REMOVED lines=18> */
[----:B------:R2:W5:Y:S01]  /*0e10*/  @!P4 LDG.E.S16 R20, [R16.64] ;  /* 0x000000041014c981 */ /* 0x000562000c1e1700 */
[----:B------:R-:W-:Y:S02]  /*0e20*/  @!P6 IMAD.MOV.U32 R22, RZ, RZ, 0x2 ;  /* 0x00000002ff16e424 */ /* 0x000fe400078e00ff */
[----:B------:R-:W-:-:S04]  /*0e30*/  @!P2 IMAD.WIDE.U32 R12, R12, R3, c[0x0][0x178] ;  /* 0x00005e000c0ca625 */ /* 0x000fc800078e0003 */
[----:B------:R-:W-:Y:S01]  /*0e40*/  @!P1 IMAD.WIDE.U32 R2, R18, R23, c[0x0][0x178] ;  /* 0x00005e0012029625 */ /* 0x000fe200078e0017 */
[----:B------:R2:W5:Y:S03]  /*0e50*/  @!P2 LDG.E.S16 R10, [R12.64] ;  /* 0x000000040c0aa981 */ /* 0x000566000c1e1700 */
[----:B------:R-:W-:Y:S01]  /*0e60*/  @!P3 IMAD.WIDE.U32 R14, R14, R15, c[0x0][0x178] ;  /* 0x00005e000e0eb625 */ /* 0x000fe200078e000f */
[----:B------:R2:W5:Y:S03]  /*0e70*/  @!P1 LDG.E.S16 R5, [R2.64] ;  /* 0x0000000402059981 */ /* 0x000566000c1e1700 */
[----:B------:R-:W-:Y:S01]  /*0e80*/  @!P6 IMAD.WIDE.U32 R18, R19, R22, c[0x0][0x178] ;  /* 0x00005e001312e625 */ /* 0x000fe200078e0016 */
[----:B------:R2:W5:Y:S04]  /*0e90*/  @!P3 LDG.E.S16 R21, [R14.64] ;  /* 0x000000040e15b981 */ /* 0x000568000c1e1700 */
[----:B------:R2:W5:Y:S01]  /*0ea0*/  @!P6 LDG.E.S16 R4, [R18.64] ;  /* 0x000000041204e981 */ /* 0x000562000c1e1700 */
[----:B------:R-:W-:Y:S01]  /*0eb0*/  BSSY B1, `(.L_x_11372) ;  /* 0x0000015000017945 */ /* 0x000fe20003800000 */
[----:B------:R-:W-:Y:S05]  /*0ec0*/  @P0 BRA `(.L_x_11373) ;  /* 0x0000013000000947 */ /* 0x000fea0003800000 */
[----:B--2--5:R-:W-:Y:S01]  /*0ed0*/  PRMT R12, R8, 0x9910, RZ ;  /* 0x00009910080c7816 */ /* 0x024fe200000000ff */
        /* <DEDUP_REMOVED lines=16> */
.L_x_11375:
[----:B------:R-:W-:Y:S05]  /*0fe0*/  BSYNC B2 ;  /* 0x0000000000027941 */ /* 0x000fea0003800000 */
.L_x_11374:
[----:B-1----:R1:W2:Y:S02]  /*0ff0*/  F2I.F64.TRUNC R3, R14 ;  /* 0x0000000e00037311 */ /* 0x0022a4000030d100 */
.L_x_11373:
[----:B------:R-:W-:Y:S05]  /*1000*/  BSYNC B1 ;  /* 0x0000000000017941 */ /* 0x000fea0003800000 */
.L_x_11372:
[----:B--2---:R-:W-:Y:S01]  /*1010*/  IADD3 R2, R6, 0x80, RZ ;  /* 0x0000008006027810 */ /* 0x004fe20007ffe0ff */
[----:B------:R-:W-:Y:S03]  /*1020*/  BSSY B1, `(.L_x_11376) ;  /* 0x0000015000017945 */ /* 0x000fe60003800000 */
[----:B------:R-:W-:-:S13]  /*1030*/  ISETP.GE.AND P1, PT, R2, R7, PT ;  /* 0x000000070200720c */ /* 0x000fda0003f26270 */
[----:B------:R-:W-:Y:S05]  /*1040*/  @P1 BRA `(.L_x_11377) ;  /* 0x0000012000001947 */ /* 0x000fea0003800000 */
[----:B-----5:R-:W-:Y:S01]  /*1050*/  IMAD R12, R0, R0, RZ ;  /* 0x00000000000c7224 */ /* 0x020fe200078e02ff */
[----:B------:R-:W-:Y:S05]  /*1060*/  BSSY B2, `(.L_x_11378) ;  /* 0x000000f000027945 */ /* 0x000fea0003800000 */
[----:B------:R-:W2:Y:S08]  /*1070*/  I2F.F64 R12, R12 ;  /* 0x0000000c000c7312 */ /* 0x000eb00000201c00 */
[----:B--2---:R-:W2:Y:S01]  /*1080*/  MUFU.RCP64H R19, R13 ;  /* 0x0000000d00137308 */ /* 0x004ea20000001800 */
[----:B------:R-:W-:-:S04]  /*1090*/  IADD3 R18, R13, 0x300402, RZ ;  /* 0x003004020d127810 */ /* 0x000fc80007ffe0ff */
[----:B------:R-:W-:Y:S02]  /*10a0*/  FSETP.GEU.AND P1, PT, |R18|, 5.8789094863358348022e-39, PT ;  /* 0x004004021200780b */ /* 0x000fe40003f2e200 */
[----:B-12---:R-:W1:-:S06]  /*10b0*/  DFMA R14, -R12, R18, 1 ;  /* 0x3ff000000c0e742b */ /* 0x006e4c0000000112 */
        /* <DEDUP_REMOVED lines=8> */
[----:B-1----:R-:W-:Y:S05]  /*1140*/  CALL.REL.NOINC `($__internal_28_$__cuda_sm20_dblrcp_rn_slowpath_v3) ;  /* 0x00000c9000007944 */ /* 0x002fea0003c00000 */
.L_x_11379:
[----:B------:R-:W-:Y:S05]  /*1150*/  BSYNC B2 ;  /* 0x0000000000027941 */ /* 0x000fea0003800000 */
.L_x_11378:
[----:B-1----:R1:W2:Y:S02]  /*1160*/  F2I.F64.TRUNC R0, R14 ;  /* 0x0000000e00007311 */ /* 0x0022a4000030d100 */
.L_x_11377:
[----:B------:R-:W-:Y:S05]  /*1170*/  BSYNC B1 ;  /* 0x0000000000017941 */ /* 0x000fea0003800000 */
.L_x_11376:
[----:B-----5:R-:W-:Y:S01]  /*1180*/  IADD3 R8, R6, 0x100, RZ ;  /* 0x0000010006087810 */ /* 0x020fe20007ffe0ff */
[----:B------:R-:W-:Y:S03]  /*1190*/  BSSY B1, `(.L_x_11380) ;  /* 0x0000015000017945 */ /* 0x000fe60003800000 */
[----:B------:R-:W-:-:S13]  /*11a0*/  ISETP.GE.AND P1, PT, R8, R7, PT ;  /* 0x000000070800720c */ /* 0x000fda0003f26270 */
[----:B------:R-:W-:Y:S05]  /*11b0*/  @P1 BRA `(.L_x_11381) ;  /* 0x0000012000001947 */ /* 0x000fea0003800000 */
[----:B------:R-:W-:Y:S01]  /*11c0*/  IMAD R12, R11, R11, RZ ;  /* 0x0000000b0b0c7224 */ /* 0x000fe200078e02ff */
[----:B------:R-:W-:Y:S05]  /*11d0*/  BSSY B2, `(.L_x_11382) ;  /* 0x000000f000027945 */ /* 0x000fea0003800000 */
[----:B------:R-:W3:Y:S08]  /*11e0*/  I2F.F64 R12, R12 ;  /* 0x0000000c000c7312 */ /* 0x000ef00000201c00 */
[----:B---3--:R-:W3:Y:S01]  /*11f0*/  MUFU.RCP64H R19, R13 ;  /* 0x0000000d00137308 */ /* 0x008ee20000001800 */
[----:B------:R-:W-:-:S04]  /*1200*/  IADD3 R18, R13, 0x300402, RZ ;  /* 0x003004020d127810 */ /* 0x000fc80007ffe0ff */
[----:B------:R-:W-:Y:S02]  /*1210*/  FSETP.GEU.AND P1, PT, |R18|, 5.8789094863358348022e-39, PT ;  /* 0x004004021200780b */ /* 0x000fe40003f2e200 */
[----:B-1-3--:R-:W1:-:S06]  /*1220*/  DFMA R14, -R12, R18, 1 ;  /* 0x3ff000000c0e742b */ /* 0x00ae4c0000000112 */
        /* <DEDUP_REMOVED lines=8> */
[----:B-12---:R-:W-:Y:S05]  /*12b0*/  CALL.REL.NOINC `($__internal_28_$__cuda_sm20_dblrcp_rn_slowpath_v3) ;  /* 0x00000b2000007944 */ /* 0x006fea0003c00000 */
.L_x_11383:
[----:B------:R-:W-:Y:S05]  /*12c0*/  BSYNC B2 ;  /* 0x0000000000027941 */ /* 0x000fea0003800000 */
.L_x_11382:
[----:B-1----:R1:W3:Y:S02]  /*12d0*/  F2I.F64.TRUNC R11, R14 ;  /* 0x0000000e000b7311 */ /* 0x0022e4000030d100 */
.L_x_11381:
[----:B------:R-:W-:Y:S05]  /*12e0*/  BSYNC B1 ;  /* 0x0000000000017941 */ /* 0x000fea0003800000 */
.L_x_11380:
[----:B------:R-:W-:Y:S01]  /*12f0*/  IADD3 R8, R6, 0x180, RZ ;  /* 0x0000018006087810 */ /* 0x000fe20007ffe0ff */
[----:B------:R-:W-:Y:S03]  /*1300*/  BSSY B1, `(.L_x_11384) ;  /* 0x0000015000017945 */ /* 0x000fe60003800000 */
[----:B------:R-:W-:-:S13]  /*1310*/  ISETP.GE.AND P1, PT, R8, R7, PT ;  /* 0x000000070800720c */ /* 0x000fda0003f26270 */
[----:B------:R-:W-:Y:S05]  /*1320*/  @P1 BRA `(.L_x_11385) ;  /* 0x0000012000001947 */ /* 0x000fea0003800000 */
[----:B------:R-:W-:Y:S01]  /*1330*/  IMAD R12, R20, R20, RZ ;  /* 0x00000014140c7224 */ /* 0x000fe200078e02ff */
[----:B------:R-:W-:Y:S05]  /*1340*/  BSSY B2, `(.L_x_11386) ;  /* 0x000000f000027945 */ /* 0x000fea0003800000 */
[----:B------:R-:W4:Y:S08]  /*1350*/  I2F.F64 R12, R12 ;  /* 0x0000000c000c7312 */ /* 0x000f300000201c00 */
[----:B----4-:R-:W4:Y:S01]  /*1360*/  MUFU.RCP64H R19, R13 ;  /* 0x0000000d00137308 */ /* 0x010f220000001800 */
[----:B------:R-:W-:-:S04]  /*1370*/  IADD3 R18, R13, 0x300402, RZ ;  /* 0x003004020d127810 */ /* 0x000fc80007ffe0ff */
[----:B------:R-:W-:Y:S02]  /*1380*/  FSETP.GEU.AND P1, PT, |R18|, 5.8789094863358348022e-39, PT ;  /* 0x004004021200780b */ /* 0x000fe40003f2e200 */
[----:B-1--4-:R-:W1:-:S06]  /*1390*/  DFMA R14, -R12, R18, 1 ;  /* 0x3ff000000c0e742b */ /* 0x012e4c0000000112 */
        /* <DEDUP_REMOVED lines=8> */
[----:B-123--:R-:W-:Y:S05]  /*1420*/  CALL.REL.NOINC `($__internal_28_$__cuda_sm20_dblrcp_rn_slowpath_v3) ;  /* 0x000009b000007944 */ /* 0x00efea0003c00000 */
.L_x_11387:
[----:B------:R-:W-:Y:S05]  /*1430*/  BSYNC B2 ;  /* 0x0000000000027941 */ /* 0x000fea0003800000 */
.L_x_11386:
[----:B-1----:R1:W4:Y:S02]  /*1440*/  F2I.F64.TRUNC R20, R14 ;  /* 0x0000000e00147311 */ /* 0x002324000030d100 */
.L_x_11385:
[----:B------:R-:W-:Y:S05]  /*1450*/  BSYNC B1 ;  /* 0x0000000000017941 */ /* 0x000fea0003800000 */
.L_x_11384:
[----:B------:R-:W-:Y:S01]  /*1460*/  IADD3 R8, R6, 0x200, RZ ;  /* 0x0000020006087810 */ /* 0x000fe20007ffe0ff */
[----:B------:R-:W-:Y:S03]  /*1470*/  BSSY B1, `(.L_x_11388) ;  /* 0x0000015000017945 */ /* 0x000fe60003800000 */
[----:B------:R-:W-:-:S13]  /*1480*/  ISETP.GE.AND P1, PT, R8, R7, PT ;  /* 0x000000070800720c */ /* 0x000fda0003f26270 */
[----:B------:R-:W-:Y:S05]  /*1490*/  @P1 BRA `(.L_x_11389) ;  /* 0x0000012000001947 */ /* 0x000fea0003800000 */
[----:B------:R-:W-:Y:S01]  /*14a0*/  IMAD R12, R21, R21, RZ ;  /* 0x00000015150c7224 */ /* 0x000fe200078e02ff */
[----:B------:R-:W-:Y:S05]  /*14b0*/  BSSY B2, `(.L_x_11390) ;  /* 0x000000f000027945 */ /* 0x000fea0003800000 */
[----:B------:R-:W5:Y:S08]  /*14c0*/  I2F.F64 R12, R12 ;  /* 0x0000000c000c7312 */ /* 0x000f700000201c00 */
[----:B-----5:R-:W5:Y:S01]  /*14d0*/  MUFU.RCP64H R19, R13 ;  /* 0x0000000d00137308 */ /* 0x020f620000001800 */
[----:B------:R-:W-:-:S04]  /*14e0*/  IADD3 R18, R13, 0x300402, RZ ;  /* 0x003004020d127810 */ /* 0x000fc80007ffe0ff */
[----:B------:R-:W-:Y:S02]  /*14f0*/  FSETP.GEU.AND P1, PT, |R18|, 5.8789094863358348022e-39, PT ;  /* 0x004004021200780b */ /* 0x000fe40003f2e200 */
[----:B-1---5:R-:W1:-:S06]  /*1500*/  DFMA R14, -R12, R18, 1 ;  /* 0x3ff000000c0e742b */ /* 0x022e4c0000000112 */
        /* <DEDUP_REMOVED lines=8> */
[----:B-1234-:R-:W-:Y:S05]  /*1590*/  CALL.REL.NOINC `($__internal_28_$__cuda_sm20_dblrcp_rn_slowpath_v3) ;  /* 0x0000084000007944 */ /* 0x01efea0003c00000 */
.L_x_11391:
[----:B------:R-:W-:Y:S05]  /*15a0*/  BSYNC B2 ;  /* 0x0000000000027941 */ /* 0x000fea0003800000 */
.L_x_11390:
[----:B-1----:R1:W0:Y:S02]  /*15b0*/  F2I.F64.TRUNC R21, R14 ;  /* 0x0000000e00157311 */ /* 0x002224000030d100 */
.L_x_11389:
[----:B------:R-:W-:Y:S05]  /*15c0*/  BSYNC B1 ;  /* 0x0000000000017941 */ /* 0x000fea0003800000 */
.L_x_11388:
        /* <DEDUP_REMOVED lines=20> */
.L_x_11395:
[----:B------:R-:W-:Y:S05]  /*1710*/  BSYNC B2 ;  /* 0x0000000000027941 */ /* 0x000fea0003800000 */
.L_x_11394:
[----:B-1----:R1:W0:Y:S02]  /*1720*/  F2I.F64.TRUNC R10, R14 ;  /* 0x0000000e000a7311 */ /* 0x002224000030d100 */
.L_x_11393:
[----:B------:R-:W-:Y:S05]  /*1730*/  BSYNC B1 ;  /* 0x0000000000017941 */ /* 0x000fea0003800000 */
.L_x_11392:
        /* <DEDUP_REMOVED lines=20> */
.L_x_11399:
[----:B------:R-:W-:Y:S05]  /*1880*/  BSYNC B2 ;  /* 0x0000000000027941 */ /* 0x000fea0003800000 */
.L_x_11398:
[----:B-1----:R1:W0:Y:S02]  /*1890*/  F2I.F64.TRUNC R5, R14 ;  /* 0x0000000e00057311 */ /* 0x002224000030d100 */
.L_x_11397:
[----:B------:R-:W-:Y:S05]  /*18a0*/  BSYNC B1 ;  /* 0x0000000000017941 */ /* 0x000fea0003800000 */
.L_x_11396:
        /* <DEDUP_REMOVED lines=20> */
.L_x_11403:
[----:B------:R-:W-:Y:S05]  /*19f0*/  BSYNC B2 ;  /* 0x0000000000027941 */ /* 0x000fea0003800000 */
.L_x_11402:
[----:B-1----:R1:W0:Y:S02]  /*1a00*/  F2I.F64.TRUNC R4, R14 ;  /* 0x0000000e00047311 */ /* 0x002224000030d100 */
.L_x_11401:
[----:B------:R-:W-:Y:S05]  /*1a10*/  BSYNC B1 ;  /* 0x0000000000017941 */ /* 0x000fea0003800000 */
.L_x_11400:
[----:B------:R-:W5:Y:S01]  /*1a20*/  @!P0 S2R R8, SR_TID.X ;  /* 0x0000000000088919 */ /* 0x000f620000002100 */
[----:B------:R-:W-:Y:S01]  /*1a30*/  @!P0 IMAD.MOV.U32 R13, RZ, RZ, 0x2 ;  /* 0x00000002ff0d8424 */ /* 0x000fe200078e00ff */
[----:B------:R-:W-:Y:S01]  /*1a40*/  BSSY B0, `(.L_x_11404) ;  /* 0x0000031000007945 */ /* 0x000fe20003800000 */
[----:B------:R-:W-:Y:S01]  /*1a50*/  @!P0 IMAD.MOV.U32 R6, RZ, RZ, R2 ;  /* 0x000000ffff068224 */ /* 0x000fe200078e0002 */
[----:B------:R-:W-:Y:S01]  /*1a60*/  BSSY B1, `(.L_x_11405) ;  /* 0x0000028000017945 */ /* 0x000fe20003800000 */
[----:B-----5:R-:W-:-:S04]  /*1a70*/  @!P0 IMAD.IADD R8, R9, 0x1, R8 ;  /* 0x0000000109088824 */ /* 0x020fc800078e0208 */
        /* <DEDUP_REMOVED lines=9> */
[----:B--2---:R1:W-:Y:S07]  /*1b10*/  STG.E.U16 [R2.64], R0 ;  /* 0x0000000002007986 */ /* 0x0043ee000c101504 */
[----:B------:R-:W-:Y:S05]  /*1b20*/  @P0 BRA `(.L_x_11407) ;  /* 0x000000c000000947 */ /* 0x000fea0003800000 */
[----:B-1----:R-:W-:Y:S01]  /*1b30*/  IMAD.IADD R2, R9, 0x1, R6 ;  /* 0x0000000109027824 */ /* 0x002fe200078e0206 */
[----:B------:R-:W-:Y:S01]  /*1b40*/  IADD3 R6, R6, 0x80, RZ ;  /* 0x0000008006067810 */ /* 0x000fe20007ffe0ff */
[----:B------:R-:W-:-:S04]  /*1b50*/  IMAD.MOV.U32 R3, RZ, RZ, 0x2 ;  /* 0x00000002ff037424 */ /* 0x000fc800078e00ff */
[----:B------:R-:W-:-:S05]  /*1b60*/  IMAD.WIDE.U32 R2, R2, R3, c[0x0][0x170] ;  /* 0x00005c0002027625 */ /* 0x000fca00078e0003 */
[----:B---3--:R1:W-:Y:S02]  /*1b70*/  STG.E.U16 [R2.64], R11 ;  /* 0x0000000b02007986 */ /* 0x0083e4000c101504 */
.L_x_11406:
[----:B-1----:R-:W-:-:S13]  /*1b80*/  ISETP.GE.AND P0, PT, R6, R7, PT ;  /* 0x000000070600720c */ /* 0x002fda0003f06270 */
[----:B------:R-:W-:Y:S05]  /*1b90*/  @P0 BRA `(.L_x_11408) ;  /* 0x000000c000000947 */ /* 0x000fea0003800000 */
[----:B------:R-:W-:Y:S01]  /*1ba0*/  IMAD.IADD R2, R9, 0x1, R6 ;  /* 0x0000000109027824 */ /* 0x000fe200078e0206 */
[----:B------:R-:W-:Y:S01]  /*1bb0*/  IADD3 R6, R6, 0x80, RZ ;  /* 0x0000008006067810 */ /* 0x000fe20007ffe0ff */
[----:B------:R-:W-:-:S04]  /*1bc0*/  IMAD.MOV.U32 R3, RZ, RZ, 0x2 ;  /* 0x00000002ff037424 */ /* 0x000fc800078e00ff */
[----:B------:R-:W-:-:S05]  /*1bd0*/  IMAD.WIDE.U32 R2, R2, R3, c[0x0][0x170] ;  /* 0x00005c0002027625 */ /* 0x000fca00078e0003 */
[----:B----4-:R1:W-:Y:S02]  /*1be0*/  STG.E.U16 [R2.64], R20 ;  /* 0x0000001402007986 */ /* 0x0103e4000c101504 */
.L_x_11407:
[----:B------:R-:W-:-:S13]  /*1bf0*/  ISETP.GE.AND P0, PT, R6, R7, PT ;  /* 0x000000070600720c */ /* 0x000fda0003f06270 */
[----:B------:R-:W-:Y:S05]  /*1c00*/  @P0 BRA `(.L_x_11409) ;  /* 0x000000d000000947 */ /* 0x000fea0003800000 */
[----:B-1----:R-:W-:Y:S01]  /*1c10*/  IMAD.IADD R2, R9, 0x1, R6 ;  /* 0x0000000109027824 */ /* 0x002fe200078e0206 */
[----:B------:R-:W-:Y:S01]  /*1c20*/  IADD3 R6, R6, 0x80, RZ ;  /* 0x0000008006067810 */ /* 0x000fe20007ffe0ff */
[----:B------:R-:W-:-:S04]  /*1c30*/  IMAD.MOV.U32 R3, RZ, RZ, 0x2 ;  /* 0x00000002ff037424 */ /* 0x000fc800078e00ff */
[----:B------:R-:W-:-:S05]  /*1c40*/  IMAD.WIDE.U32 R2, R2, R3, c[0x0][0x170] ;  /* 0x00005c0002027625 */ /* 0x000fca00078e0003 */
[----:B0-----:R0:W-:Y:S02]  /*1c50*/  STG.E.U16 [R2.64], R21 ;  /* 0x0000001502007986 */ /* 0x0011e4000c101504 */
.L_x_11408:
        /* <DEDUP_REMOVED lines=8> */
.L_x_11409:
[----:B------:R-:W-:Y:S05]  /*1ce0*/  BSYNC B1 ;  /* 0x0000000000017941 */ /* 0x000fea0003800000 */
.L_x_11405:
[----:B------:R-:W-:-:S13]  /*1cf0*/  ISETP.GE.AND P0, PT, R6, R7, PT ;  /* 0x000000070600720c */ /* 0x000fda0003f06270 */
[----:B01----:R-:W-:Y:S01]  /*1d00*/  @!P0 IMAD.IADD R2, R9, 0x1, R6 ;  /* 0x0000000109028824 */ /* 0x003fe200078e0206 */
[----:B------:R-:W-:Y:S01]  /*1d10*/  @!P0 IADD3 R6, R6, 0x80, RZ ;  /* 0x0000008006068810 */ /* 0x000fe20007ffe0ff */
[----:B------:R-:W-:-:S04]  /*1d20*/  @!P0 IMAD.MOV.U32 R3, RZ, RZ, 0x2 ;  /* 0x00000002ff038424 */ /* 0x000fc800078e00ff */
[----:B------:R-:W-:-:S05]  /*1d30*/  @!P0 IMAD.WIDE.U32 R2, R2, R3, c[0x0][0x170] ;  /* 0x00005c0002028625 */ /* 0x000fca00078e0003 */
[----:B------:R0:W-:Y:S02]  /*1d40*/  @!P0 STG.E.U16 [R2.64], R5 ;  /* 0x0000000502008986 */ /* 0x0001e4000c101504 */
.L_x_11410:
[----:B------:R-:W-:Y:S05]  /*1d50*/  BSYNC B0 ;  /* 0x0000000000007941 */ /* 0x000fea0003800000 */
.L_x_11404:
        /* <DEDUP_REMOVED lines=8> */
        .weak           $__internal_28_$__cuda_sm20_dblrcp_rn_slowpath_v3
        .type           $__internal_28_$__cuda_sm20_dblrcp_rn_slowpath_v3,@function
        .size           $__internal_28_$__cuda_sm20_dblrcp_rn_slowpath_v3,(.L_x_61517 - $__internal_28_$__cuda_sm20_dblrcp_rn_slowpath_v3)
$__internal_28_$__cuda_sm20_dblrcp_rn_slowpath_v3:
        /* <DEDUP_REMOVED lines=24> */
.L_x_11414:
        /* <DEDUP_REMOVED lines=9> */
.L_x_11412:
[----:B------:R-:W-:Y:S01]  /*1ff0*/  LOP3.LUT R15, R13, 0x80000, RZ, 0xfc, !PT ;  /* 0x000800000d0f7812 */ /* 0x000fe200078efcff */
[----:B------:R-:W-:Y:S02]  /*2000*/  IMAD.MOV.U32 R14, RZ, RZ, R12 ;  /* 0x000000ffff0e7224 */ /* 0x000fe400078e000c */
.L_x_11413:
[----:B------:R-:W-:Y:S05]  /*2010*/  BSYNC B0 ;  /* 0x0000000000007941 */ /* 0x000fea0003800000 */
.L_x_11411:
[----:B0-----:R-:W-:Y:S02]  /*2020*/  IMAD.MOV.U32 R12, RZ, RZ, R8 ;  /* 0x000000ffff0c7224 */ /* 0x001fe400078e0008 */
[----:B------:R-:W-:-:S04]  /*2030*/  IMAD.MOV.U32 R13, RZ, RZ, 0x0 ;  /* 0x00000000ff0d7424 */ /* 0x000fc800078e00ff */
[----:B------:R-:W-:Y:S05]  /*2040*/  RET.REL.NODEC R12 `(_ZN2at6native29vectorized_elementwise_kernelILi2EZNS0_50_GLOBAL__N__2680c7bb_12_PowKernel_cu_b2145a98_318429pow_tensor_scalar_kernel_implIssEEvRNS_18TensorIteratorBaseET0_EUlsE1_St5arrayIPcLm2EEEEviS6_T1_) ;  /* 0xffffdfb00c007950 */ /* 0x000fea0003c3ffff */
.L_x_11415:
        /* <DEDUP_REMOVED lines=11> */
.L_x_61517:


//--------------------- .text._ZN2at6native29vectorized_elementwise_kernelILi4EZNS0_50_GLOBAL__N__2680c7bb_12_PowKernel_cu_b2145a98_318429pow_tensor_scalar_kernel_implIssEEvRNS_18TensorIteratorBaseET0_EUlsE1_St5arrayIPcLm2EEEEviS6_T1_ --------------------------
	.section	.text._ZN2at6native29vectorized_elementwise_kernelILi4EZNS0_50_GLOBAL__N__2680c7bb_12_PowKernel_cu_b2145a98_318429pow_tensor_scalar_kernel_implIssEEvRNS_18TensorIteratorBaseET0_EUlsE1_St5arrayIPcLm2EEEEviS6_T1_,"ax",@progbits
	.sectioninfo	@"SHI_REGISTERS=29"
	.align	128
        .global         _ZN2at6native29vectorized_elementwise_kernelILi4EZNS0_50_GLOBAL__N__2680c7bb_12_PowKernel_cu_b2145a98_318429pow_tensor_scalar_kernel_implIssEEvRNS_18TensorIteratorBaseET0_EUlsE1_St5arrayIPcLm2EEEEviS6_T1_
        .type           _ZN2at6native29vectorized_elementwise_kernelILi4EZNS0_50_GLOBAL__N__2680c7bb_12_PowKernel_cu_b2145a98_318429pow_tensor_scalar_kernel_implIssEEvRNS_18TensorIteratorBaseET0_EUlsE1_St5arrayIPcLm2EEEEviS6_T1_,@function
        .size           _ZN2at6native29vectorized_elementwise_kernelILi4EZNS0_50_GLOBAL__N__2680c7bb_12_PowKernel_cu_b2145a98_318429pow_tensor_scalar_kernel_implIssEEvRNS_18TensorIteratorBaseET0_EUlsE1_St5arrayIPcLm2EEEEviS6_T1_,(.L_x_61518 - _ZN2at6native29vectorized_elementwise_kernelILi4EZNS0_50_GLOBAL__N__2680c7bb_12_PowKernel_cu_b2145a98_318429pow_tensor_scalar_kernel_implIssEEvRNS_18TensorIteratorBaseET0_EUlsE1_St5arrayIPcLm2EEEEviS6_T1_)
        .other          _ZN2at6native29vectorized_elementwise_kernelILi4EZNS0_50_GLOBAL__N__2680c7bb_12_PowKernel_cu_b2145a98_318429pow_tensor_scalar_kernel_implIssEEvRNS_18TensorIteratorBaseET0_EUlsE1_St5arrayIPcLm2EEEEviS6_T1_,@"STO_CUDA_ENTRY STV_DEFAULT"
_ZN2at6native29vectorized_elementwise_kernelILi4EZNS0_50_GLOBAL__N__2680c7bb_12_PowKernel_cu_b2145a98_318429pow_tensor_scalar_kernel_implIssEEvRNS_18TensorIteratorBaseET0_EUlsE1_St5arrayIPcLm2EEEEviS6_T1_:
.text._ZN2at6native29vectorized_elementwise_kernelILi4EZNS0_50_GLOBAL__N__2680c7bb_12_PowKernel_cu_b2145a98_318429pow_tensor_scalar_kernel_implIssEEvRNS_18TensorIteratorBaseET0_EUlsE1_St5arrayIPcLm2EEEEviS6_T1_:
        /* <DEDUP_REMOVED lines=29> */
[----:B-1---5:R-:W-:Y:S05]  /*01d0*/  CALL.REL.NOINC `($__internal_29_$__cuda_sm20_dblrcp_rn_slowpath_v3) ;  /* 0x00001bc000007944 */ /* 0x022fea0003c00000 */
.L_x_11418:
[----:B------:R-:W-:Y:S05]  /*01e0*/  BSYNC B1 ;  /* 0x0000000000017941 */ /* 0x000fea0003800000 */
.L_x_11417:
[----:B------:R-:W-:Y:S01]  /*01f0*/  PRMT R12, R4, 0xbb32, RZ ;  /* 0x0000bb32040c7816 */ /* 0x000fe200000000ff */
[----:B------:R-:W-:Y:S04]  /*0200*/  BSSY B1, `(.L_x_11419) ;  /* 0x0000011000017945 */ /* 0x000fe80003800000 */
[----:B------:R-:W-:-:S06]  /*0210*/  IMAD R12, R12, R12, RZ ;  /* 0x0000000c0c0c7224 */ /* 0x000fcc00078e02ff */
[----:B------:R-:W2:Y:S08]  /*0220*/  I2F.F64 R12, R12 ;  /* 0x0000000c000c7312 */ /* 0x000eb00000201c00 */
[----:B0-2---:R-:W0:Y:S01]  /*0230*/  MUFU.RCP64H R7, R13 ;  /* 0x0000000d00077308 */ /* 0x005e220000001800 */
[----:B------:R-:W-:-:S04]  /*0240*/  IADD3 R6, R13, 0x300402, RZ ;  /* 0x003004020d067810 */ /* 0x000fc80007ffe0ff */
[----:B------:R-:W-:Y:S02]  /*0250*/  FSETP.GEU.AND P0, PT, |R6|, 5.8789094863358348022e-39, PT ;  /* 0x004004020600780b */ /* 0x000fe40003f0e200 */
[----:B0-----:R-:W0:-:S06]  /*0260*/  DFMA R10, -R12, R6, 1 ;  /* 0x3ff000000c0a742b */ /* 0x001e0c0000000106 */
[----:B0-----:R-:W0:-:S06]  /*0270*/  DFMA R10, R10, R10, R10 ;  /* 0x0000000a0a0a722b */ /* 0x001e0c000000000a */
[----:B0-----:R0:W2:Y:S02]  /*0280*/  DFMA R10, R6, R10, R6 ;  /* 0x0000000a060a722b */ /* 0x0010a40000000006 */
[----:B01----:R0:W1:Y:S04]  /*0290*/  F2I.F64.TRUNC R7, R14 ;  /* 0x0000000e00077311 */ /* 0x003068000030d100 */
[----:B--2---:R-:W0:-:S06]  /*02a0*/  DFMA R16, -R12, R10, 1 ;  /* 0x3ff000000c10742b */ /* 0x004e0c000000010a */
[----:B0-----:R0:W2:Y:S01]  /*02b0*/  DFMA R14, R10, R16, R10 ;  /* 0x000000100a0e722b */ /* 0x0010a2000000000a */
[----:B------:R-:W-:Y:S05]  /*02c0*/  @P0 BRA `(.L_x_11420) ;  /* 0x0000004000000947 */ /* 0x000fea0003800000 */
[----:B0-----:R-:W-:Y:S02]  /*02d0*/  LOP3.LUT R16, R13, 0x7fffffff, RZ, 0xc0, !PT ;  /* 0x7fffffff0d107812 */ /* 0x001fe400078ec0ff */
[----:B------:R-:W-:Y:S02]  /*02e0*/  MOV R8, 0x310 ;  /* 0x0000031000087802 */ /* 0x000fe40000000f00 */
[----:B------:R-:W-:Y:S02]  /*02f0*/  IADD3 R16, R16, -0x100000, RZ ;  /* 0xfff0000010107810 */ /* 0x000fe40007ffe0ff */
[----:B-12--5:R-:W-:Y:S05]  /*0300*/  CALL.REL.NOINC `($__internal_29_$__cuda_sm20_dblrcp_rn_slowpath_v3) ;  /* 0x00001a9000007944 */ /* 0x026fea0003c00000 */
.L_x_11420:
[----:B------:R-:W-:Y:S05]  /*0310*/  BSYNC B1 ;  /* 0x0000000000017941 */ /* 0x000fea0003800000 */
.L_x_11419:
[----:B------:R-:W-:Y:S01]  /*0320*/  PRMT R12, R5, 0x9910, RZ ;  /* 0x00009910050c7816 */ /* 0x000fe200000000ff */
[----:B-12---:R-:W-:Y:S01]  /*0330*/  F2I.F64.TRUNC R4, R14 ;  /* 0x0000000e00047311 */ /* 0x006fe2000030d100 */
[----:B------:R-:W-:Y:S03]  /*0340*/  BSSY B1, `(.L_x_11421) ;  /* 0x0000010000017945 */ /* 0x000fe60003800000 */
        /* <DEDUP_REMOVED lines=14> */
[----:B-1---5:R-:W-:Y:S05]  /*0430*/  CALL.REL.NOINC `($__internal_29_$__cuda_sm20_dblrcp_rn_slowpath_v3) ;  /* 0x0000196000007944 */ /* 0x022fea0003c00000 */
.L_x_11422:
[----:B------:R-:W-:Y:S05]  /*0440*/  BSYNC B1 ;  /* 0x0000000000017941 */ /* 0x000fea0003800000 */
.L_x_11421:
        /* <DEDUP_REMOVED lines=18> */
.L_x_11424:
[----:B------:R-:W-:Y:S05]  /*0570*/  BSYNC B1 ;  /* 0x0000000000017941 */ /* 0x000fea0003800000 */
.L_x_11423:
        /* <DEDUP_REMOVED lines=17> */
[----:B-1----:R-:W-:Y:S05]  /*0690*/  CALL.REL.NOINC `($__internal_29_$__cuda_sm20_dblrcp_rn_slowpath_v3) ;  /* 0x0000170000007944 */ /* 0x002fea0003c00000 */
.L_x_11426:
[----:B------:R-:W-:Y:S05]  /*06a0*/  BSYNC B1 ;  /* 0x0000000000017941 */ /* 0x000fea0003800000 */
.L_x_11425:
[----:B------:R-:W-:Y:S01]  /*06b0*/  PRMT R12, R2, 0xbb32, RZ ;  /* 0x0000bb32020c7816 */ /* 0x000fe200000000ff */
[----:B------:R-:W-:Y:S04]  /*06c0*/  BSSY B1, `(.L_x_11427) ;  /* 0x0000013000017945 */ /* 0x000fe80003800000 */
[----:B------:R-:W-:-:S06]  /*06d0*/  IMAD R12, R12, R12, RZ ;  /* 0x0000000c0c0c7224 */ /* 0x000fcc00078e02ff */
[----:B------:R-:W2:Y:S08]  /*06e0*/  I2F.F64 R12, R12 ;  /* 0x0000000c000c7312 */ /* 0x000eb00000201c00 */
[----:B--2---:R-:W2:Y:S01]  /*06f0*/  MUFU.RCP64H R11, R13 ;  /* 0x0000000d000b7308 */ /* 0x004ea20000001800 */
[----:B------:R-:W-:-:S04]  /*0700*/  IADD3 R10, R13, 0x300402, RZ ;  /* 0x003004020d0a7810 */ /* 0x000fc80007ffe0ff */
[----:B------:R-:W-:Y:S02]  /*0710*/  FSETP.GEU.AND P0, PT, |R10|, 5.8789094863358348022e-39, PT ;  /* 0x004004020a00780b */ /* 0x000fe40003f0e200 */
[----:B0-2---:R-:W0:-:S06]  /*0720*/  DFMA R16, -R12, R10, 1 ;  /* 0x3ff000000c10742b */ /* 0x005e0c000000010a */
[----:B0-----:R-:W0:-:S06]  /*0730*/  DFMA R16, R16, R16, R16 ;  /* 0x000000101010722b */ /* 0x001e0c0000000010 */
[----:B0-----:R0:W2:Y:S02]  /*0740*/  DFMA R16, R10, R16, R10 ;  /* 0x000000100a10722b */ /* 0x0010a4000000000a */
[----:B01----:R0:W1:Y:S04]  /*0750*/  F2I.F64.TRUNC R11, R14 ;  /* 0x0000000e000b7311 */ /* 0x003068000030d100 */
[----:B--2---:R-:W2:-:S06]  /*0760*/  DFMA R18, -R12, R16, 1 ;  /* 0x3ff000000c12742b */ /* 0x004e8c0000000110 */
[----:B--2---:R0:W2:Y:S01]  /*0770*/  DFMA R16, R16, R18, R16 ;  /* 0x000000121010722b */ /* 0x0040a20000000010 */
[----:B------:R-:W-:Y:S05]  /*0780*/  @P0 BRA `(.L_x_11428) ;  /* 0x0000006000000947 */ /* 0x000fea0003800000 */
[----:B--2---:R-:W-:Y:S02]  /*0790*/  LOP3.LUT R16, R13, 0x7fffffff, RZ, 0xc0, !PT ;  /* 0x7fffffff0d107812 */ /* 0x004fe400078ec0ff */
[----:B------:R-:W-:Y:S02]  /*07a0*/  MOV R8, 0x7d0 ;  /* 0x000007d000087802 */ /* 0x000fe40000000f00 */
[----:B------:R-:W-:Y:S02]  /*07b0*/  IADD3 R16, R16, -0x100000, RZ ;  /* 0xfff0000010107810 */ /* 0x000fe40007ffe0ff */
[----:B01----:R-:W-:Y:S05]  /*07c0*/  CALL.REL.NOINC `($__internal_29_$__cuda_sm20_dblrcp_rn_slowpath_v3) ;  /* 0x000015d000007944 */ /* 0x003fea0003c00000 */
[----:B-1----:R-:W-:Y:S02]  /*07d0*/  IMAD.MOV.U32 R16, RZ, RZ, R14 ;  /* 0x000000ffff107224 */ /* 0x002fe400078e000e */
[----:B------:R-:W-:Y:S02]  /*07e0*/  IMAD.MOV.U32 R17, RZ, RZ, R15 ;  /* 0x000000ffff117224 */ /* 0x000fe400078e000f */
.L_x_11428:
[----:B------:R-:W-:Y:S05]  /*07f0*/  BSYNC B1 ;  /* 0x0000000000017941 */ /* 0x000fea0003800000 */
.L_x_11427:
[----:B------:R-:W-:Y:S01]  /*0800*/  PRMT R12, R3, 0x9910, RZ ;  /* 0x00009910030c7816 */ /* 0x000fe200000000ff */
[----:B--2---:R-:W-:Y:S01]  /*0810*/  F2I.F64.TRUNC R2, R16 ;  /* 0x0000001000027311 */ /* 0x004fe2000030d100 */
[----:B------:R-:W-:Y:S03]  /*0820*/  BSSY B1, `(.L_x_11429) ;  /* 0x0000010000017945 */ /* 0x000fe60003800000 */
[----:B------:R-:W-:-:S06]  /*0830*/  IMAD R12, R12, R12, RZ ;  /* 0x0000000c0c0c7224 */ /* 0x000fcc00078e02ff */
[----:B------:R-:W2:Y:S08]  /*0840*/  I2F.F64 R12, R12 ;  /* 0x0000000c000c7312 */ /* 0x000eb00000201c00 */
        /* <DEDUP_REMOVED lines=12> */
[----:B012---:R-:W-:Y:S05]  /*0910*/  CALL.REL.NOINC `($__internal_29_$__cuda_sm20_dblrcp_rn_slowpath_v3) ;  /* 0x0000148000007944 */ /* 0x007fea0003c00000 */
.L_x_11430:
[----:B------:R-:W-:Y:S05]  /*0920*/  BSYNC B1 ;  /* 0x0000000000017941 */ /* 0x000fea0003800000 */
.L_x_11429:
[----:B------:R-:W-:Y:S01]  /*0930*/  PRMT R12, R3, 0xbb32, RZ ;  /* 0x0000bb32030c7816 */ /* 0x000fe200000000ff */
[----:B------:R-:W-:Y:S01]  /*0940*/  BSSY B1, `(.L_x_11431) ;  /* 0x0000011000017945 */ /* 0x000fe20003800000 */
[----:B-12---:R-:W-:Y:S03]  /*0950*/  F2I.F64.TRUNC R3, R14 ;  /* 0x0000000e00037311 */ /* 0x006fe6000030d100 */
        /* <DEDUP_REMOVED lines=14> */
[----:B01----:R-:W-:Y:S05]  /*0a40*/  CALL.REL.NOINC `($__internal_29_$__cuda_sm20_dblrcp_rn_slowpath_v3) ;  /* 0x0000135000007944 */ /* 0x003fea0003c00000 */
.L_x_11432:
[----:B------:R-:W-:Y:S05]  /*0a50*/  BSYNC B1 ;  /* 0x0000000000017941 */ /* 0x000fea0003800000 */
.L_x_11431:
        /* <DEDUP_REMOVED lines=8> */
[----:B------:R-:W-:Y:S04]  /*0ae0*/  STG.E.64 [R8.64], R4 ;  /* 0x0000000408007986 */ /* 0x000fe8000c101b04 */
[----:B------:R-:W-:Y:S01]  /*0af0*/  STG.E.64 [R8.64+0x400], R2 ;  /* 0x0004000208007986 */ /* 0x000fe2000c101b04 */
[----:B------:R-:W-:Y:S05]  /*0b00*/  EXIT ;  /* 0x000000000000794d */ /* 0x000fea0003800000 */
.L_x_11416:
        /* <DEDUP_REMOVED lines=73> */
.L_x_11436:
[----:B------:R-:W-:Y:S05]  /*0fa0*/  BSYNC B2 ;  /* 0x0000000000027941 */ /* 0x000fea0003800000 */
.L_x_11435:
[----:B-1----:R1:W2:Y:S02]  /*0fb0*/  F2I.F64.TRUNC R3, R14 ;  /* 0x0000000e00037311 */ /* 0x0022a4000030d100 */
.L_x_11434:
[----:B------:R-:W-:Y:S05]  /*0fc0*/  BSYNC B1 ;  /* 0x0000000000017941 */ /* 0x000fea0003800000 */
.L_x_11433:
        /* <DEDUP_REMOVED lines=19> */
[----:B-1----:R-:W-:Y:S05]  /*1100*/  CALL.REL.NOINC `($__internal_29_$__cuda_sm20_dblrcp_rn_slowpath_v3) ;  /* 0x00000c9000007944 */ /* 0x002fea0003c00000 */
.L_x_11440:
[----:B------:R-:W-:Y:S05]  /*1110*/  BSYNC B2 ;  /* 0x0000000000027941 */ /* 0x000fea0003800000 */
.L_x_11439:
[----:B-1----:R1:W2:Y:S02]  /*1120*/  F2I.F64.TRUNC R0, R14 ;  /* 0x0000000e00007311 */ /* 0x0022a4000030d100 */
.L_x_11438:
[----:B------:R-:W-:Y:S05]  /*1130*/  BSYNC B1 ;  /* 0x0000000000017941 */ /* 0x000fea0003800000 */
.L_x_11437:
        /* <DEDUP_REMOVED lines=19> */
[----:B-12---:R-:W-:Y:S05]  /*1270*/  CALL.REL.NOINC `($__internal_29_$__cuda_sm20_dblrcp_rn_slowpath_v3) ;  /* 0x00000b2000007944 */ /* 0x006fea0003c00000 */
.L_x_11444:
[----:B------:R-:W-:Y:S05]  /*1280*/  BSYNC B2 ;  /* 0x0000000000027941 */ /* 0x000fea0003800000 */
.L_x_11443:
[----:B-1----:R1:W3:Y:S02]  /*1290*/  F2I.F64.TRUNC R11, R14 ;  /* 0x0000000e000b7311 */ /* 0x0022e4000030d100 */
.L_x_11442:
[----:B------:R-:W-:Y:S05]  /*12a0*/  BSYNC B1 ;  /* 0x0000000000017941 */ /* 0x000fea0003800000 */
.L_x_11441:
        /* <DEDUP_REMOVED lines=19> */
[----:B-123--:R-:W-:Y:S05]  /*13e0*/  CALL.REL.NOINC `($__internal_29_$__cuda_sm20_dblrcp_rn_slowpath_v3) ;  /* 0x000009b000007944 */ /* 0x00efea0003c00000 */
.L_x_11448:
[----:B------:R-:W-:Y:S05]  /*13f0*/  BSYNC B2 ;  /* 0x0000000000027941 */ /* 0x000fea0003800000 */
.L_x_11447:
[----:B-1----:R1:W4:Y:S02]  /*1400*/  F2I.F64.TRUNC R20, R14 ;  /* 0x0000000e00147311 */ /* 0x002324000030d100 */
.L_x_11446:
[----:B------:R-:W-:Y:S05]  /*1410*/  BSYNC B1 ;  /* 0x0000000000017941 */ /* 0x000fea0003800000 */
.L_x_11445:
        /* <DEDUP_REMOVED lines=19> */
[----:B-1234-:R-:W-:Y:S05]  /*1550*/  CALL.REL.NOINC `($__internal_29_$__cuda_sm20_dblrcp_rn_slowpath_v3) ;  /* 0x0000084000007944 */ /* 0x01efea0003c00000 */
.L_x_11452:
[----:B------:R-:W-:Y:S05]  /*1560*/  BSYNC B2 ;  /* 0x0000000000027941 */ /* 0x000fea0003800000 */
.L_x_11451:
[----:B-1----:R1:W0:Y:S02]  /*1570*/  F2I.F64.TRUNC R21, R14 ;  /* 0x0000000e00157311 */ /* 0x002224000030d100 */
.L_x_11450:
[----:B------:R-:W-:Y:S05]  /*1580*/  BSYNC B1 ;  /* 0x0000000000017941 */ /* 0x000fea0003800000 */
.L_x_11449:
        /* <DEDUP_REMOVED lines=20> */
.L_x_11456:
[----:B------:R-:W-:Y:S05]  /*16d0*/  BSYNC B2 ;  /* 0x0000000000027941 */ /* 0x000fea0003800000 */
.L_x_11455:
[----:B-1----:R1:W0:Y:S02]  /*16e0*/  F2I.F64.TRUNC R10, R14 ;  /* 0x0000000e000a7311 */ /* 0x002224000030d100 */
.L_x_11454:
[----:B------:R-:W-:Y:S05]  /*16f0*/  BSYNC B1 ;  /* 0x0000000000017941 */ /* 0x000fea0003800000 */
.L_x_11453:
        /* <DEDUP_REMOVED lines=20> */
.L_x_11460:
[----:B------:R-:W-:Y:S05]  /*1840*/  BSYNC B2 ;  /* 0x0000000000027941 */ /* 0x000fea0003800000 */
.L_x_11459:
[----:B-1----:R1:W0:Y:S02]  /*1850*/  F2I.F64.TRUNC R5, R14 ;  /* 0x0000000e00057311 */ /* 0x002224000030d100 */
.L_x_11458:
[----:B------:R-:W-:Y:S05]  /*1860*/  BSYNC B1 ;  /* 0x0000000000017941 */ /* 0x000fea0003800000 */
.L_x_11457:
        /* <DEDUP_REMOVED lines=20> */
.L_x_11464:
[----:B------:R-:W-:Y:S05]  /*19b0*/  BSYNC B2 ;  /* 0x0000000000027941 */ /* 0x000fea0003800000 */
.L_x_11463:
[----:B-1----:R1:W0:Y:S02]  /*19c0*/  F2I.F64.TRUNC R4, R14 ;  /* 0x0000000e00047311 */ /* 0x002224000030d100 */
.L_x_11462:
[----:B------:R-:W-:Y:S05]  /*19d0*/  BSYNC B1 ;  /* 0x0000000000017941 */ /* 0x000fea0003800000 */
.L_x_11461:
        /* <DEDUP_REMOVED lines=22> */
.L_x_11467:
[----:B-1----:R-:W-:-:S13]  /*1b40*/  ISETP.GE.AND P0, PT, R6, R7, PT ;  /* 0x000000070600720c */ /* 0x002fda0003f06270 */
[----:B------:R-:W-:Y:S05]  /*1b50*/  @P0 BRA `(.L_x_11469) ;  /* 0x000000c000000947 */ /* 0x000fea0003800000 */
[----:B------:R-:W-:Y:S01]  /*1b60*/  IMAD.IADD R2, R9, 0x1, R6 ;  /* 0x0000000109027824 */ /* 0x000fe200078e0206 */
[----:B------:R-:W-:Y:S01]  /*1b70*/  IADD3 R6, R6, 0x80, RZ ;  /* 0x0000008006067810 */ /* 0x000fe20007ffe0ff */
[----:B------:R-:W-:-:S04]  /*1b80*/  IMAD.MOV.U32 R3, RZ, RZ, 0x2 ;  /* 0x00000002ff037424 */ /* 0x000fc800078e00ff */
[----:B------:R-:W-:-:S05]  /*1b90*/  IMAD.WIDE.U32 R2, R2, R3, c[0x0][0x170] ;  /* 0x00005c0002027625 */ /* 0x000fca00078e0003 */
[----:B----4-:R1:W-:Y:S02]  /*1ba0*/  STG.E.U16 [R2.64], R20 ;  /* 0x0000001402007986 */ /* 0x0103e4000c101504 */
.L_x_11468:
[----:B------:R-:W-:-:S13]  /*1bb0*/  ISETP.GE.AND P0, PT, R6, R7, PT ;  /* 0x000000070600720c */ /* 0x000fda0003f06270 */
[----:B------:R-:W-:Y:S05]  /*1bc0*/  @P0 BRA `(.L_x_11470) ;  /* 0x000000d000000947 */ /* 0x000fea0003800000 */
[----:B-1----:R-:W-:Y:S01]  /*1bd0*/  IMAD.IADD R2, R9, 0x1, R6 ;  /* 0x0000000109027824 */ /* 0x002fe200078e0206 */
[----:B------:R-:W-:Y:S01]  /*1be0*/  IADD3 R6, R6, 0x80, RZ ;  /* 0x0000008006067810 */ /* 0x000fe20007ffe0ff */
[----:B------:R-:W-:-:S04]  /*1bf0*/  IMAD.MOV.U32 R3, RZ, RZ, 0x2 ;  /* 0x00000002ff037424 */ /* 0x000fc800078e00ff */
[----:B------:R-:W-:-:S05]  /*1c00*/  IMAD.WIDE.U32 R2, R2, R3, c[0x0][0x170] ;  /* 0x00005c0002027625 */ /* 0x000fca00078e0003 */
[----:B0-----:R0:W-:Y:S02]  /*1c10*/  STG.E.U16 [R2.64], R21 ;  /* 0x0000001502007986 */ /* 0x0011e4000c101504 */
.L_x_11469:
        /* <DEDUP_REMOVED lines=8> */
.L_x_11470:
[----:B------:R-:W-:Y:S05]  /*1ca0*/  BSYNC B1 ;  /* 0x0000000000017941 */ /* 0x000fea0003800000 */
.L_x_11466:
[----:B------:R-:W-:-:S13]  /*1cb0*/  ISETP.GE.AND P0, PT, R6, R7, PT ;  /* 0x000000070600720c */ /* 0x000fda0003f06270 */
[----:B01----:R-:W-:Y:S01]  /*1cc0*/  @!P0 IMAD.IADD R2, R9, 0x1, R6 ;  /* 0x0000000109028824 */ /* 0x003fe200078e0206 */
[----:B------:R-:W-:Y:S01]  /*1cd0*/  @!P0 IADD3 R6, R6, 0x80, RZ ;  /* 0x0000008006068810 */ /* 0x000fe20007ffe0ff */
[----:B------:R-:W-:-:S04]  /*1ce0*/  @!P0 IMAD.MOV.U32 R3, RZ, RZ, 0x2 ;  /* 0x00000002ff038424 */ /* 0x000fc800078e00ff */
[----:B------:R-:W-:-:S05]  /*1cf0*/  @!P0 IMAD.WIDE.U32 R2, R2, R3, c[0x0][0x170] ;  /* 0x00005c0002028625 */ /* 0x000fca00078e0003 */
[----:B------:R0:W-:Y:S02]  /*1d00*/  @!P0 STG.E.U16 [R2.64], R5 ;  /* 0x0000000502008986 */ /* 0x0001e4000c101504 */
.L_x_11471:
[----:B------:R-:W-:Y:S05]  /*1d10*/  BSYNC B0 ;  /* 0x0000000000007941 */ /* 0x000fea0003800000 */
.L_x_11465:
        /* <DEDUP_REMOVED lines=8> */
        .weak           $__internal_29_$__cuda_sm20_dblrcp_rn_slowpath_v3
        .type           $__internal_29_$__cuda_sm20_dblrcp_rn_slowpath_v3,@function
        .size           $__internal_29_$__cuda_sm20_dblrcp_rn_slowpath_v3,(.L_x_61518 - $__internal_29_$__cuda_sm20_dblrcp_rn_slowpath_v3)
$__internal_29_$__cuda_sm20_dblrcp_rn_slowpath_v3:
        /* <DEDUP_REMOVED lines=24> */
.L_x_11475:
        /* <DEDUP_REMOVED lines=9> */
.L_x_11473:
[----:B------:R-:W-:Y:S01]  /*1fb0*/  LOP3.LUT R15, R13, 0x80000, RZ, 0xfc, !PT ;  /* 0x000800000d0f7812 */ /* 0x000fe200078efcff */
[----:B------:R-:W-:Y:S02]  /*1fc0*/  IMAD.MOV.U32 R14, RZ, RZ, R12 ;  /* 0x000000ffff0e7224 */ /* 0x000fe400078e000c */
.L_x_11474:
[----:B------:R-:W-:Y:S05]  /*1fd0*/  BSYNC B0 ;  /* 0x0000000000007941 */ /* 0x000fea0003800000 */
.L_x_11472:
[----:B0-----:R-:W-:Y:S02]  /*1fe0*/  IMAD.MOV.U32 R12, RZ, RZ, R8 ;  /* 0x000000ffff0c7224 */ /* 0x001fe400078e0008 */
[----:B------:R-:W-:-:S04]  /*1ff0*/  IMAD.MOV.U32 R13, RZ, RZ, 0x0 ;  /* 0x00000000ff0d7424 */ /* 0x000fc800078e00ff */
[----:B------:R-:W-:Y:S05]  /*2000*/  RET.REL.NODEC R12 `(_ZN2at6native29vectorized_elementwise_kernelILi4EZNS0_50_GLOBAL__N__2680c7bb_12_PowKernel_cu_b2145a98_318429pow_tensor_scalar_kernel_implIssEEvRNS_18TensorIteratorBaseET0_EUlsE1_St5arrayIPcLm2EEEEviS6_T1_) ;  /* 0xffffdff00c007950 */ /* 0x000fea0003c3ffff */
.L_x_11476:
        /* <DEDUP_REMOVED lines=15> */
.L_x_61518:


//--------------------- .text._ZN2at6native29vectorized_elementwise_kernelILi8EZNS0_50_GLOBAL__N__2680c7bb_12_PowKernel_cu_b2145a98_318429pow_tensor_scalar_kernel_implIssEEvRNS_18TensorIteratorBaseET0_EUlsE1_St5arrayIPcLm2EEEEviS6_T1_ --------------------------
	.section	.text._ZN2at6native29vectorized_elementwise_kernelILi8EZNS0_50_GLOBAL__N__2680c7bb_12_PowKernel_cu_b2145a98_318429pow_tensor_scalar_kernel_implIssEEvRNS_18TensorIteratorBaseET0_EUlsE1_St5arrayIPcLm2EEEEviS6_T1_,"ax",@progbits
	.sectioninfo	@"SHI_REGISTERS=4"
	.align	128
        .global         _ZN2at6native29vectorized_elementwise_kernelILi8EZNS0_50_GLOBAL__N__2680c7bb_12_PowKernel_cu_b2145a98_318429pow_tensor_scalar_kernel_implIssEEvRNS_18TensorIteratorBaseET0_EUlsE1_St5arrayIPcLm2EEEEviS6_T1_
        .type           _ZN2at6native29vectorized_elementwise_kernelILi8EZNS0_50_GLOBAL__N__2680c7bb_12_PowKernel_cu_b2145a98_318429pow_tensor_scalar_kernel_implIssEEvRNS_18TensorIteratorBaseET0_EUlsE1_St5arrayIPcLm2EEEEviS6_T1_,@function
        .size           _ZN2at6native29vectorized_elementwise_kernelILi8EZNS0_50_GLOBAL__N__2680c7bb_12_PowKernel_cu_b2145a98_318429pow_tensor_scalar_kernel_implIssEEvRNS_18TensorIteratorBaseET0_EUlsE1_St5arrayIPcLm2EEEEviS6_T1_,(.L_x_61722 - _ZN2at6native29vectorized_elementwise_kernelILi8EZNS0_50_GLOBAL__N__2680c7bb_12_PowKernel_cu_b2145a98_318429pow_tensor_scalar_kernel_implIssEEvRNS_18TensorIteratorBaseET0_EUlsE1_St5arrayIPcLm2EEEEviS6_T1_)
        .other          _ZN2at6native29vectorized_elementwise_kernelILi8EZNS0_50_GLOBAL__N__2680c7bb_12_PowKernel_cu_b2145a98_318429pow_tensor_scalar_kernel_implIssEEvRNS_18TensorIteratorBaseET0_EUlsE1_St5arrayIPcLm2EEEEviS6_T1_,@"STO_CUDA_ENTRY STV_DEFAULT"
_ZN2at6native29vectorized_elementwise_kernelILi8EZNS0_50_GLOBAL__N__2680c7bb_12_PowKernel_cu_b2145a98_318429pow_tensor_scalar_kernel_implIssEEvRNS_18TensorIteratorBaseET0_EUlsE1_St5arrayIPcLm2EEEEviS6_T1_:
.text._ZN2at6native29vectorized_elementwise_kernelILi8EZNS0_50_GLOBAL__N__2680c7bb_12_PowKernel_cu_b2145a98_318429pow_tensor_scalar_kernel_implIssEEvRNS_18TensorIteratorBaseET0_EUlsE1_St5arrayIPcLm2EEEEviS6_T1_:
[----:B------:R-:W-:Y:S02]  /*0000*/  MOV R1, c[0x0][0x28] ;  /* 0x00000a0000017a02 */ /* 0x000fe40000000f00 */
[----:B------:R-:W-:Y:S05]  /*0010*/  EXIT ;  /* 0x000000000000794d */ /* 0x000fea0003800000 */
.L_x_11477:
        /* <DEDUP_REMOVED lines=14> */
.L_x_61722:


//--------------------- .text._ZN2at6native18elementwise_kernelILi128ELi4EZNS0_15gpu_kernel_implIZNS0_50_GLOBAL__N__2680c7bb_12_PowKernel_cu_b2145a98_318429pow_tensor_scalar_kernel_implIssEEvRNS_18TensorIteratorBaseET0_EUlsE0_EEvS6_RKT_EUliE_EEviT1_ --------------------------
	.section	.text._ZN2at6native18elementwise_kernelILi128ELi4EZNS0_15gpu_kernel_implIZNS0_50_GLOBAL__N__2680c7bb_12_PowKernel_cu_b2145a98_318429pow_tensor_scalar_kernel_implIssEEvRNS_18TensorIteratorBaseET0_EUlsE0_EEvS6_RKT_EUliE_EEviT1_,"ax",@progbits
	.sectioninfo	@"SHI_REGISTERS=26"
	.align	128
        .global         _ZN2at6native18elementwise_kernelILi128ELi4EZNS0_15gpu_kernel_implIZNS0_50_GLOBAL__N__2680c7bb_12_PowKernel_cu_b2145a98_318429pow_tensor_scalar_kernel_implIssEEvRNS_18TensorIteratorBaseET0_EUlsE0_EEvS6_RKT_EUliE_EEviT1_
        .type           _ZN2at6native18elementwise_kernelILi128ELi4EZNS0_15gpu_kernel_implIZNS0_50_GLOBAL__N__2680c7bb_12_PowKernel_cu_b2145a98_318429pow_tensor_scalar_kernel_implIssEEvRNS_18TensorIteratorBaseET0_EUlsE0_EEvS6_RKT_EUliE_EEviT1_,@function
        .size           _ZN2at6native18elementwise_kernelILi128ELi4EZNS0_15gpu_kernel_implIZNS0_50_GLOBAL__N__2680c7bb_12_PowKernel_cu_b2145a98_318429pow_tensor_scalar_kernel_implIssEEvRNS_18TensorIteratorBaseET0_EUlsE0_EEvS6_RKT_EUliE_EEviT1_,(.L_x_61723 - _ZN2at6native18elementwise_kernelILi128ELi4EZNS0_15gpu_kernel_implIZNS0_50_GLOBAL__N__2680c7bb_12_PowKernel_cu_b2145a98_318429pow_tensor_scalar_kernel_implIssEEvRNS_18TensorIteratorBaseET0_EUlsE0_EEvS6_RKT_EUliE_EEviT1_)
        .other          _ZN2at6native18elementwise_kernelILi128ELi4EZNS0_15gpu_kernel_implIZNS0_50_GLOBAL__N__2680c7bb_12_PowKernel_cu_b2145a98_318429pow_tensor_scalar_kernel_implIssEEvRNS_18TensorIteratorBaseET0_EUlsE0_EEvS6_RKT_EUliE_EEviT1_,@"STO_CUDA_ENTRY STV_DEFAULT"
_ZN2at6native18elementwise_kernelILi128ELi4EZNS0_15gpu_kernel_implIZNS0_50_GLOBAL__N__2680c7bb_12_PowKernel_cu_b2145a98_318429pow_tensor_scalar_kernel_implIssEEvRNS_18TensorIteratorBaseET0_EUlsE0_EEvS6_RKT_EUliE_EEviT1_:
.text._ZN2at6native18elementwise_kernelILi128ELi4EZNS0_15gpu_kernel_implIZNS0_50_GLOBAL__N__2680c7bb_12_PowKernel_cu_b2145a98_318429pow_tensor_scalar_kernel_implIssEEvRNS_18TensorIteratorBaseET0_EUlsE0_EEvS6_RKT_EUliE_EEviT1_:
        /* <DEDUP_REMOVED lines=236> */
.L_x_11480:
        /* <DEDUP_REMOVED lines=18> */
.L_x_11484:
[----:B------:R0:W5:Y:S01]  /*0fe0*/  LDG.E.U8 R0, [R2.64] ;  /* 0x0000002402007981 */ /* 0x000162000c1e1100 */
[----:B------:R-:W-:Y:S05]  /*0ff0*/  BRA `(.L_x_11486) ;  /* 0x00000d7000007947 */ /* 0x000fea0003800000 */
.L_x_11483:
        /* <DEDUP_REMOVED lines=8> */
.L_x_11488:
[----:B------:R0:W5:Y:S01]  /*1080*/  LDG.E.U16 R0, [R2.64] ;  /* 0x0000002402007981 */ /* 0x000162000c1e1500 */
[----:B------:R-:W-:Y:S05]  /*1090*/  BRA `(.L_x_11486) ;  /* 0x00000cd000007947 */ /* 0x000fea0003800000 */
.L_x_11487:
[----:B------:R0:W5:Y:S01]  /*10a0*/  LDG.E.U16 R0, [R2.64] ;  /* 0x0000002402007981 */ /* 0x000162000c1e1500 */
[----:B------:R-:W-:Y:S05]  /*10b0*/  BRA `(.L_x_11486) ;  /* 0x00000cb000007947 */ /* 0x000fea0003800000 */
.L_x_11482:
        /* <DEDUP_REMOVED lines=9> */
.L_x_11490:
[----:B------:R-:W2:Y:S02]  /*1150*/  LDG.E.U16 R4, [R2.64] ;  /* 0x0000002402047981 */ /* 0x000ea4000c1e1500 */
[----:B--2---:R-:W-:-:S06]  /*1160*/  HADD2.F32 R4, -RZ, R4.H0_H0 ;  /* 0x20000004ff047230 */ /* 0x004fcc0000004100 */
[----:B------:R-:W0:Y:S02]  /*1170*/  F2I.FTZ.TRUNC.NTZ R4, R4 ;  /* 0x0000000400047305 */ /* 0x000e24000021f100 */
[----:B0-----:R-:W-:Y:S01]  /*1180*/  PRMT R0, R4, 0x7610, R0 ;  /* 0x0000761004007816 */ /* 0x001fe20000000000 */
[----:B------:R-:W-:Y:S05]  /*1190*/  BRA `(.L_x_11486) ;  /* 0x00000bd000007947 */ /* 0x000fea0003800000 */
.L_x_11489:
        /* <DEDUP_REMOVED lines=9> */
.L_x_11492:
[----:B------:R-:W2:Y:S02]  /*1230*/  LDG.E.U16 R2, [R2.64] ;  /* 0x0000002402027981 */ /* 0x000ea4000c1e1500 */
[----:B--2---:R-:W-:-:S06]  /*1240*/  HADD2.F32 R4, -RZ, R2.H0_H0 ;  /* 0x20000002ff047230 */ /* 0x004fcc0000004100 */
[----:B------:R-:W0:Y:S02]  /*1250*/  F2I.FTZ.TRUNC.NTZ R4, R4 ;  /* 0x0000000400047305 */ /* 0x000e24000021f100 */
[----:B0-----:R-:W-:Y:S01]  /*1260*/  PRMT R0, R4, 0x7610, R0 ;  /* 0x0000761004007816 */ /* 0x001fe20000000000 */
[----:B------:R-:W-:Y:S05]  /*1270*/  BRA `(.L_x_11486) ;  /* 0x00000af000007947 */ /* 0x000fea0003800000 */
.L_x_11491:
[----:B------:R-:W2:Y:S02]  /*1280*/  LDG.E.64 R2, [R2.64] ;  /* 0x0000002402027981 */ /* 0x000ea4000c1e1b00 */
[----:B--2---:R0:W1:Y:S01]  /*1290*/  F2I.F64.TRUNC R0, R2 ;  /* 0x0000000200007311 */ /* 0x004062000030d100 */
[----:B------:R-:W-:Y:S05]  /*12a0*/  BRA `(.L_x_11486) ;  /* 0x00000ac000007947 */ /* 0x000fea0003800000 */
.L_x_11481:
        /* <DEDUP_REMOVED lines=12> */
.L_x_11495:
[----:B------:R-:W2:Y:S02]  /*1370*/  LDG.E.64 R2, [R2.64] ;  /* 0x0000002402027981 */ /* 0x000ea4000c1e1b00 */
[----:B--2---:R0:W1:Y:S01]  /*1380*/  F2I.F64.TRUNC R0, R2 ;  /* 0x0000000200007311 */ /* 0x004062000030d100 */
[----:B------:R-:W-:Y:S05]  /*1390*/  BRA `(.L_x_11486) ;  /* 0x000009d000007947 */ /* 0x000fea0003800000 */
.L_x_11494:
        /* <DEDUP_REMOVED lines=28> */
.L_x_11497:
        /* <DEDUP_REMOVED lines=15> */
.L_x_11496:
[----:B------:R-:W2:Y:S02]  /*1650*/  LDG.E.U16 R2, [R2.64] ;  /* 0x0000002402027981 */ /* 0x000ea4000c1e1500 */
[----:B--2---:R-:W-:-:S04]  /*1660*/  PRMT R2, RZ, 0x5410, R2 ;  /* 0x00005410ff027816 */ /* 0x004fc80000000002 */
[----:B------:R0:W1:Y:S01]  /*1670*/  F2I.FTZ.TRUNC.NTZ R0, R2 ;  /* 0x0000000200007305 */ /* 0x000062000021f100 */
[----:B------:R-:W-:Y:S05]  /*1680*/  BRA `(.L_x_11486) ;  /* 0x000006e000007947 */ /* 0x000fea0003800000 */
.L_x_11493:
        /* <DEDUP_REMOVED lines=10> */
.L_x_11500:
        /* <DEDUP_REMOVED lines=21> */
.L_x_11504:
[----:B------:R-:W-:Y:S05]  /*1880*/  BSYNC B1 ;  /* 0x0000000000017941 */ /* 0x000fea0003800000 */
.L_x_11503:
[----:B------:R-:W-:Y:S01]  /*1890*/  IMAD.SHL.U32 R2, R2, 0x100000, RZ ;  /* 0x0010000002027824 */ /* 0x000fe200078e00ff */
[----:B------:R-:W-:-:S04]  /*18a0*/  LEA R3, R0, 0x3b800000, 0x17 ;  /* 0x3b80000000037811 */ /* 0x000fc800078eb8ff */
[----:B------:R-:W-:Y:S02]  /*18b0*/  LOP3.LUT R4, R3, R2, R4, 0xfe, !PT ;  /* 0x0000000203047212 */ /* 0x000fe400078efe04 */
.L_x_11502:
[----:B------:R-:W-:Y:S05]  /*18c0*/  BSYNC B0 ;  /* 0x0000000000007941 */ /* 0x000fea0003800000 */
.L_x_11501:
[----:B------:R-:W0:Y:S02]  /*18d0*/  F2I.FTZ.TRUNC.NTZ R4, R4 ;  /* 0x0000000400047305 */ /* 0x000e24000021f100 */
[----:B0-----:R-:W-:Y:S01]  /*18e0*/  PRMT R0, R4, 0x7610, R0 ;  /* 0x0000761004007816 */ /* 0x001fe20000000000 */
[----:B------:R-:W-:Y:S05]  /*18f0*/  BRA `(.L_x_11486) ;  /* 0x0000047000007947 */ /* 0x000fea0003800000 */
.L_x_11499:
        /* <DEDUP_REMOVED lines=21> */
.L_x_11508:
[----:B------:R-:W-:Y:S05]  /*1a50*/  BSYNC B1 ;  /* 0x0000000000017941 */ /* 0x000fea0003800000 */
.L_x_11507:
[----:B------:R-:W-:Y:S01]  /*1a60*/  IMAD.SHL.U32 R2, R2, 0x200000, RZ ;  /* 0x0020000002027824 */ /* 0x000fe200078e00ff */
[----:B------:R-:W-:-:S04]  /*1a70*/  LEA R3, R0, 0x37800000, 0x17 ;  /* 0x3780000000037811 */ /* 0x000fc800078eb8ff */
[----:B------:R-:W-:Y:S02]  /*1a80*/  LOP3.LUT R4, R3, R2, R4, 0xfe, !PT ;  /* 0x0000000203047212 */ /* 0x000fe400078efe04 */
.L_x_11506:
[----:B------:R-:W-:Y:S05]  /*1a90*/  BSYNC B0 ;  /* 0x0000000000007941 */ /* 0x000fea0003800000 */
.L_x_11505:
[----:B------:R-:W0:Y:S02]  /*1aa0*/  F2I.FTZ.TRUNC.NTZ R4, R4 ;  /* 0x0000000400047305 */ /* 0x000e24000021f100 */
[----:B0-----:R-:W-:Y:S01]  /*1ab0*/  PRMT R0, R4, 0x7610, R0 ;  /* 0x0000761004007816 */ /* 0x001fe20000000000 */
[----:B------:R-:W-:Y:S05]  /*1ac0*/  BRA `(.L_x_11486) ;  /* 0x000002a000007947 */ /* 0x000fea0003800000 */
.L_x_11498:
        /* <DEDUP_REMOVED lines=14> */
.L_x_11512:
[----:B------:R-:W-:Y:S05]  /*1bb0*/  BSYNC B0 ;  /* 0x0000000000007941 */ /* 0x000fea0003800000 */
.L_x_11511:
[----:B------:R-:W0:Y:S02]  /*1bc0*/  F2I.FTZ.TRUNC.NTZ R4, R4 ;  /* 0x0000000400047305 */ /* 0x000e24000021f100 */
[----:B0-----:R-:W-:Y:S01]  /*1bd0*/  PRMT R0, R4, 0x7610, R0 ;  /* 0x0000761004007816 */ /* 0x001fe20000000000 */
[----:B------:R-:W-:Y:S05]  /*1be0*/  BRA `(.L_x_11486) ;  /* 0x0000018000007947 */ /* 0x000fea0003800000 */
.L_x_11485:
        /* <DEDUP_REMOVED lines=21> */
.L_x_11510:
[----:B------:R0:W5:Y:S01]  /*1d40*/  LDG.E.U16 R0, [R2.64] ;  /* 0x0000002402007981 */ /* 0x000162000c1e1500 */
[----:B------:R-:W-:Y:S05]  /*1d50*/  BRA `(.L_x_11486) ;  /* 0x0000001000007947 */ /* 0x000fea0003800000 */
.L_x_11509:
[----:B------:R0:W5:Y:S02]  /*1d60*/  LDG.E.U16 R0, [R2.64] ;  /* 0x0000002402007981 */ /* 0x000164000c1e1500 */
.L_x_11486:
[----:B------:R-:W2:Y:S01]  /*1d70*/  LDC.U8 R6, c[0x0][0x378] ;  /* 0x0000de00ff067b82 */ /* 0x000ea20000000000 */
[----:B01---5:R-:W-:-:S05]  /*1d80*/  PRMT R2, R0, 0x9910, RZ ;  /* 0x0000991000027816 */ /* 0x023fca00000000ff */
[----:B------:R-:W-:-:S05]  /*1d90*/  IMAD R0, R2, R2, RZ ;  /* 0x0000000202007224 */ /* 0x000fca00078e02ff */
[----:B------:R-:W-:-:S05]  /*1da0*/  PRMT R3, R0, 0x9910, RZ ;  /* 0x0000991000037816 */ /* 0x000fca00000000ff */
[----:B------:R-:W-:Y:S01]  /*1db0*/  IMAD R5, R2, R3, RZ ;  /* 0x0000000302057224 */ /* 0x000fe200078e02ff */
        /* <DEDUP_REMOVED lines=13> */
.L_x_11516:
[----:B------:R0:W-:Y:S01]  /*1e90*/  STG.E.U8 [R16.64], R5 ;  /* 0x0000000510007986 */ /* 0x0001e2000c101124 */
[----:B------:R-:W-:Y:S05]  /*1ea0*/  BRA `(.L_x_11518) ;  /* 0x00000dc000007947 */ /* 0x000fea0003800000 */
.L_x_11515:
        /* <DEDUP_REMOVED lines=10> */
.L_x_11520:
[----:B------:R-:W-:-:S05]  /*1f50*/  PRMT R3, R5, 0x9910, RZ ;  /* 0x0000991005037816 */ /* 0x000fca00000000ff */
[----:B------:R0:W-:Y:S01]  /*1f60*/  STG.E [R16.64], R3 ;  /* 0x0000000310007986 */ /* 0x0001e2000c101924 */
[----:B------:R-:W-:Y:S05]  /*1f70*/  BRA `(.L_x_11518) ;  /* 0x00000cf000007947 */ /* 0x000fea0003800000 */
.L_x_11519:
[----:B------:R0:W-:Y:S01]  /*1f80*/  STG.E.U16 [R16.64], R5 ;  /* 0x0000000510007986 */ /* 0x0001e2000c101524 */
[----:B------:R-:W-:Y:S05]  /*1f90*/  BRA `(.L_x_11518) ;  /* 0x00000cd000007947 */ /* 0x000fea0003800000 */
.L_x_11514:
        /* <DEDUP_REMOVED lines=9> */
.L_x_11522:
[----:B------:R-:W0:Y:S02]  /*2030*/  I2F.S16 R0, R5 ;  /* 0x0000000500007306 */ /* 0x000e240000101400 */
[----:B0-----:R-:W-:-:S05]  /*2040*/  F2FP.PACK_AB R0, RZ, R0 ;  /* 0x00000000ff00723e */ /* 0x001fca00000000ff */
[----:B------:R0:W-:Y:S01]  /*2050*/  STG.E.U16 [R16.64], R0 ;  /* 0x0000000010007986 */ /* 0x0001e2000c101524 */
[----:B------:R-:W-:Y:S05]  /*2060*/  BRA `(.L_x_11518) ;  /* 0x00000c0000007947 */ /* 0x000fea0003800000 */
.L_x_11521:
        /* <DEDUP_REMOVED lines=10> */
.L_x_11524:
[----:B------:R-:W0:Y:S02]  /*2110*/  I2F.S16 R5, R5 ;  /* 0x0000000500057306 */ /* 0x000e240000101400 */
[----:B0-----:R-:W-:-:S04]  /*2120*/  F2FP.PACK_AB R3, RZ, R5 ;  /* 0x00000005ff03723e */ /* 0x001fc800000000ff */
[----:B------:R-:W-:-:S05]  /*2130*/  PRMT R3, R3, 0x5410, RZ ;  /* 0x0000541003037816 */ /* 0x000fca00000000ff */
[----:B------:R0:W-:Y:S01]  /*2140*/  STG.E [R16.64], R3 ;  /* 0x0000000310007986 */ /* 0x0001e2000c101924 */
[----:B------:R-:W-:Y:S05]  /*2150*/  BRA `(.L_x_11518) ;  /* 0x00000b1000007947 */ /* 0x000fea0003800000 */
.L_x_11523:
[----:B------:R-:W0:Y:S02]  /*2160*/  I2F.F64.S16 R2, R5 ;  /* 0x0000000500027312 */ /* 0x000e240000101c00 */
[----:B0-----:R0:W-:Y:S01]  /*2170*/  STG.E.64 [R16.64], R2 ;  /* 0x0000000210007986 */ /* 0x0011e2000c101b24 */
[----:B------:R-:W-:Y:S05]  /*2180*/  BRA `(.L_x_11518) ;  /* 0x00000ae000007947 */ /* 0x000fea0003800000 */
.L_x_11513:
        /* <DEDUP_REMOVED lines=13> */
.L_x_11527:
[----:B------:R-:W0:Y:S01]  /*2260*/  I2F.F64.S16 R4, R5 ;  /* 0x0000000500047312 */ /* 0x000e220000101c00 */
[----:B------:R-:W-:-:S05]  /*2270*/  CS2R R6, SRZ ;  /* 0x0000000000067805 */ /* 0x000fca000001ff00 */
[----:B0-----:R0:W-:Y:S01]  /*2280*/  STG.E.128 [R16.64], R4 ;  /* 0x0000000410007986 */ /* 0x0011e2000c101d24 */
[----:B------:R-:W-:Y:S05]  /*2290*/  BRA `(.L_x_11518) ;  /* 0x000009d000007947 */ /* 0x000fea0003800000 */
.L_x_11526:
        /* <DEDUP_REMOVED lines=21> */
.L_x_11531:
[----:B------:R-:W-:Y:S05]  /*23f0*/  BSYNC B0 ;  /* 0x0000000000007941 */ /* 0x000fea0003800000 */
.L_x_11530:
[----:B------:R-:W-:-:S05]  /*2400*/  LOP3.LUT R3, R0, R3, RZ, 0xfc, !PT ;  /* 0x0000000300037212 */ /* 0x000fca00078efcff */
[----:B------:R0:W-:Y:S01]  /*2410*/  STG.E.U8 [R16.64], R3 ;  /* 0x0000000310007986 */ /* 0x0001e2000c101124 */
[----:B------:R-:W-:Y:S05]  /*2420*/  BRA `(.L_x_11518) ;  /* 0x0000084000007947 */ /* 0x000fea0003800000 */
.L_x_11529:
        /* <DEDUP_REMOVED lines=13> */
.L_x_11533:
[----:B------:R-:W-:Y:S01]  /*2500*/  IMAD.MOV.U32 R0, RZ, RZ, 0x7f ;  /* 0x0000007fff007424 */ /* 0x000fe200078e00ff */
[----:B------:R-:W-:-:S04]  /*2510*/  ISETP.GT.U32.AND P0, PT, R2, 0x7f800000, PT ;  /* 0x7f8000000200780c */ /* 0x000fc80003f04070 */
[----:B------:R-:W-:-:S04]  /*2520*/  SEL R0, R0, 0x7c, P0 ;  /* 0x0000007c00007807 */ /* 0x000fc80000000000 */
.L_x_11534:
[----:B------:R-:W-:Y:S05]  /*2530*/  BSYNC B0 ;  /* 0x0000000000007941 */ /* 0x000fea0003800000 */
.L_x_11532:
[----:B------:R-:W-:-:S04]  /*2540*/  LOP3.LUT R2, R5, 0x80000000, RZ, 0xc0, !PT ;  /* 0x8000000005027812 */ /* 0x000fc800078ec0ff */
[----:B------:R-:W-:-:S04]  /*2550*/  SHF.R.U32.HI R3, RZ, 0x18, R2 ;  /* 0x00000018ff037819 */ /* 0x000fc80000011602 */
[----:B------:R-:W-:-:S05]  /*2560*/  LOP3.LUT R3, R0, R3, RZ, 0xfc, !PT ;  /* 0x0000000300037212 */ /* 0x000fca00078efcff */
[----:B------:R0:W-:Y:S01]  /*2570*/  STG.E.U8 [R16.64], R3 ;  /* 0x0000000310007986 */ /* 0x0001e2000c101124 */
[----:B------:R-:W-:Y:S05]  /*2580*/  BRA `(.L_x_11518) ;  /* 0x000006e000007947 */ /* 0x000fea0003800000 */
.L_x_11528:
[----:B------:R-:W0:Y:S02]  /*2590*/  I2F.S16 R0, R5 ;  /* 0x0000000500007306 */ /* 0x000e240000101400 */
[----:B0-----:R-:W-:-:S05]  /*25a0*/  F2FP.BF16.PACK_AB R0, RZ, R0 ;  /* 0x00000000ff00723e */ /* 0x001fca00000010ff */
[----:B------:R0:W-:Y:S01]  /*25b0*/  STG.E.U16 [R16.64], R0 ;  /* 0x0000000010007986 */ /* 0x0001e2000c101524 */
[----:B------:R-:W-:Y:S05]  /*25c0*/  BRA `(.L_x_11518) ;  /* 0x000006a000007947 */ /* 0x000fea0003800000 */
.L_x_11525:
        /* <DEDUP_REMOVED lines=10> */
.L_x_11537:
        /* <DEDUP_REMOVED lines=17> */
.L_x_11540:
[----:B------:R-:W-:-:S04]  /*2780*/  LOP3.LUT R2, R5, 0x80000000, RZ, 0xc0, !PT ;  /* 0x8000000005027812 */ /* 0x000fc800078ec0ff */
[----:B------:R-:W-:-:S04]  /*2790*/  SHF.R.U32.HI R3, RZ, 0x18, R2 ;  /* 0x00000018ff037819 */ /* 0x000fc80000011602 */
[----:B------:R-:W-:-:S04]  /*27a0*/  LOP3.LUT R0, R0, R3, RZ, 0xfc, !PT ;  /* 0x0000000300007212 */ /* 0x000fc800078efcff */
[----:B------:R-:W-:Y:S02]  /*27b0*/  PRMT R8, R0, 0x7610, R8 ;  /* 0x0000761000087816 */ /* 0x000fe40000000008 */
.L_x_11539:
[----:B------:R-:W-:Y:S05]  /*27c0*/  BSYNC B0 ;  /* 0x0000000000007941 */ /* 0x000fea0003800000 */
.L_x_11538:
[----:B------:R0:W-:Y:S01]  /*27d0*/  STG.E.U8 [R16.64], R8 ;  /* 0x0000000810007986 */ /* 0x0001e2000c101124 */
[----:B------:R-:W-:Y:S05]  /*27e0*/  BRA `(.L_x_11518) ;  /* 0x0000048000007947 */ /* 0x000fea0003800000 */
.L_x_11536:
        /* <DEDUP_REMOVED lines=17> */
.L_x_11543:
[----:B------:R-:W-:-:S04]  /*2900*/  LOP3.LUT R2, R5, 0x80000000, RZ, 0xc0, !PT ;  /* 0x8000000005027812 */ /* 0x000fc800078ec0ff */
[----:B------:R-:W-:-:S04]  /*2910*/  SHF.R.U32.HI R3, RZ, 0x18, R2 ;  /* 0x00000018ff037819 */ /* 0x000fc80000011602 */
[----:B------:R-:W-:-:S04]  /*2920*/  LOP3.LUT R0, R0, R3, RZ, 0xfc, !PT ;  /* 0x0000000300007212 */ /* 0x000fc800078efcff */
[----:B------:R-:W-:Y:S02]  /*2930*/  PRMT R8, R0, 0x7610, R8 ;  /* 0x0000761000087816 */ /* 0x000fe40000000008 */
.L_x_11542:
[----:B------:R-:W-:Y:S05]  /*2940*/  BSYNC B0 ;  /* 0x0000000000007941 */ /* 0x000fea0003800000 */
.L_x_11541:
[----:B------:R0:W-:Y:S01]  /*2950*/  STG.E.U8 [R16.64], R8 ;  /* 0x0000000810007986 */ /* 0x0001e2000c101124 */
[----:B------:R-:W-:Y:S05]  /*2960*/  BRA `(.L_x_11518) ;  /* 0x0000030000007947 */ /* 0x000fea0003800000 */
.L_x_11535:
        /* <DEDUP_REMOVED lines=22> */
.L_x_11517:
        /* <DEDUP_REMOVED lines=20> */
.L_x_11545:
[----:B------:R-:W-:-:S04]  /*2c10*/  PRMT R2, R5, 0x9910, RZ ;  /* 0x0000991005027816 */ /* 0x000fc800000000ff */
[----:B------:R-:W-:-:S05]  /*2c20*/  SHF.R.S32.HI R3, RZ, 0x1f, R2 ;  /* 0x0000001fff037819 */ /* 0x000fca0000011402 */
[----:B------:R0:W-:Y:S01]  /*2c30*/  STG.E.64 [R16.64], R2 ;  /* 0x0000000210007986 */ /* 0x0001e2000c101b24 */
[----:B------:R-:W-:Y:S05]  /*2c40*/  BRA `(.L_x_11518) ;  /* 0x0000002000007947 */ /* 0x000fea0003800000 */
.L_x_11544:
[----:B------:R-:W-:-:S05]  /*2c50*/  PRMT R3, R5, 0x9910, RZ ;  /* 0x0000991005037816 */ /* 0x000fca00000000ff */
[----:B------:R0:W-:Y:S02]  /*2c60*/  STG.E [R16.64], R3 ;  /* 0x0000000310007986 */ /* 0x0001e4000c101924 */
.L_x_11518:
[----:B------:R-:W-:-:S05]  /*2c70*/  IMAD R18, R18, 0x200, R23 ;  /* 0x0000020012127824 */ /* 0x000fca00078e0217 */
[----:B------:R-:W-:Y:S02]  /*2c80*/  IADD3 R19, R18, 0x80, RZ ;  /* 0x0000008012137810 */ /* 0x000fe40007ffe0ff */
.L_x_11479:
[----:B------:R-:W-:Y:S05]  /*2c90*/  BSYNC B6 ;  /* 0x0000000000067941 */ /* 0x000fea0003800000 */
.L_x_11478:
        /* <DEDUP_REMOVED lines=231> */
.L_x_11548:
        /* <DEDUP_REMOVED lines=18> */
.L_x_11552:
[----:B------:R0:W5:Y:S01]  /*3c30*/  LDG.E.U8 R0, [R2.64] ;  /* 0x0000002402007981 */ /* 0x000162000c1e1100 */
[----:B------:R-:W-:Y:S05]  /*3c40*/  BRA `(.L_x_11554) ;  /* 0x00000d7000007947 */ /* 0x000fea0003800000 */
.L_x_11551:
        /* <DEDUP_REMOVED lines=8> */
.L_x_11556:
[----:B------:R0:W5:Y:S01]  /*3cd0*/  LDG.E.U16 R0, [R2.64] ;  /* 0x0000002402007981 */ /* 0x000162000c1e1500 */
[----:B------:R-:W-:Y:S05]  /*3ce0*/  BRA `(.L_x_11554) ;  /* 0x00000cd000007947 */ /* 0x000fea0003800000 */
.L_x_11555:
[----:B------:R0:W5:Y:S01]  /*3cf0*/  LDG.E.U16 R0, [R2.64] ;  /* 0x0000002402007981 */ /* 0x000162000c1e1500 */
[----:B------:R-:W-:Y:S05]  /*3d00*/  BRA `(.L_x_11554) ;  /* 0x00000cb000007947 */ /* 0x000fea0003800000 */
.L_x_11550:
        /* <DEDUP_REMOVED lines=9> */
.L_x_11558:
[----:B------:R-:W2:Y:S02]  /*3da0*/  LDG.E.U16 R4, [R2.64] ;  /* 0x0000002402047981 */ /* 0x000ea4000c1e1500 */
[----:B--2---:R-:W-:-:S06]  /*3db0*/  HADD2.F32 R4, -RZ, R4.H0_H0 ;  /* 0x20000004ff047230 */ /* 0x004fcc0000004100 */
[----:B------:R-:W0:Y:S02]  /*3dc0*/  F2I.FTZ.TRUNC.NTZ R4, R4 ;  /* 0x0000000400047305 */ /* 0x000e24000021f100 */
[----:B0-----:R-:W-:Y:S01]  /*3dd0*/  PRMT R0, R4, 0x7610, R0 ;  /* 0x0000761004007816 */ /* 0x001fe20000000000 */
[----:B------:R-:W-:Y:S05]  /*3de0*/  BRA `(.L_x_11554) ;  /* 0x00000bd000007947 */ /* 0x000fea0003800000 */
.L_x_11557:
        /* <DEDUP_REMOVED lines=9> */
.L_x_11560:
[----:B------:R-:W2:Y:S02]  /*3e80*/  LDG.E.U16 R2, [R2.64] ;  /* 0x0000002402027981 */ /* 0x000ea4000c1e1500 */
[----:B--2---:R-:W-:-:S06]  /*3e90*/  HADD2.F32 R4, -RZ, R2.H0_H0 ;  /* 0x20000002ff047230 */ /* 0x004fcc0000004100 */
[----:B------:R-:W0:Y:S02]  /*3ea0*/  F2I.FTZ.TRUNC.NTZ R4, R4 ;  /* 0x0000000400047305 */ /* 0x000e24000021f100 */
[----:B0-----:R-:W-:Y:S01]  /*3eb0*/  PRMT R0, R4, 0x7610, R0 ;  /* 0x0000761004007816 */ /* 0x001fe20000000000 */
[----:B------:R-:W-:Y:S05]  /*3ec0*/  BRA `(.L_x_11554) ;  /* 0x00000af000007947 */ /* 0x000fea0003800000 */
.L_x_11559:
[----:B------:R-:W2:Y:S02]  /*3ed0*/  LDG.E.64 R2, [R2.64] ;  /* 0x0000002402027981 */ /* 0x000ea4000c1e1b00 */
[----:B--2---:R0:W1:Y:S01]  /*3ee0*/  F2I.F64.TRUNC R0, R2 ;  /* 0x0000000200007311 */ /* 0x004062000030d100 */
[----:B------:R-:W-:Y:S05]  /*3ef0*/  BRA `(.L_x_11554) ;  /* 0x00000ac000007947 */ /* 0x000fea0003800000 */
.L_x_11549:
        /* <DEDUP_REMOVED lines=12> */
.L_x_11563:
[----:B------:R-:W2:Y:S02]  /*3fc0*/  LDG.E.64 R2, [R2.64] ;  /* 0x0000002402027981 */ /* 0x000ea4000c1e1b00 */
[----:B--2---:R0:W1:Y:S01]  /*3fd0*/  F2I.F64.TRUNC R0, R2 ;  /* 0x0000000200007311 */ /* 0x004062000030d100 */
[----:B------:R-:W-:Y:S05]  /*3fe0*/  BRA `(.L_x_11554) ;  /* 0x000009d000007947 */ /* 0x000fea0003800000 */
.L_x_11562:
        /* <DEDUP_REMOVED lines=28> */
.L_x_11565:
        /* <DEDUP_REMOVED lines=15> */
.L_x_11564:
[----:B------:R-:W2:Y:S02]  /*42a0*/  LDG.E.U16 R2, [R2.64] ;  /* 0x0000002402027981 */ /* 0x000ea4000c1e1500 */
[----:B--2---:R-:W-:-:S04]  /*42b0*/  PRMT R2, RZ, 0x5410, R2 ;  /* 0x00005410ff027816 */ /* 0x004fc80000000002 */
[----:B------:R0:W1:Y:S01]  /*42c0*/  F2I.FTZ.TRUNC.NTZ R0, R2 ;  /* 0x0000000200007305 */ /* 0x000062000021f100 */
[----:B------:R-:W-:Y:S05]  /*42d0*/  BRA `(.L_x_11554) ;  /* 0x000006e000007947 */ /* 0x000fea0003800000 */
.L_x_11561:
        /* <DEDUP_REMOVED lines=10> */
.L_x_11568:
        /* <DEDUP_REMOVED lines=21> */
.L_x_11572:
[----:B------:R-:W-:Y:S05]  /*44d0*/  BSYNC B1 ;  /* 0x0000000000017941 */ /* 0x000fea0003800000 */
.L_x_11571:
[----:B------:R-:W-:Y:S01]  /*44e0*/  IMAD.SHL.U32 R2, R2, 0x100000, RZ ;  /* 0x0010000002027824 */ /* 0x000fe200078e00ff */
[----:B------:R-:W-:-:S04]  /*44f0*/  LEA R3, R0, 0x3b800000, 0x17 ;  /* 0x3b80000000037811 */ /* 0x000fc800078eb8ff */
[----:B------:R-:W-:Y:S02]  /*4500*/  LOP3.LUT R4, R3, R2, R4, 0xfe, !PT ;  /* 0x0000000203047212 */ /* 0x000fe400078efe04 */
.L_x_11570:
[----:B------:R-:W-:Y:S05]  /*4510*/  BSYNC B0 ;  /* 0x0000000000007941 */ /* 0x000fea0003800000 */
.L_x_11569:
[----:B------:R-:W0:Y:S02]  /*4520*/  F2I.FTZ.TRUNC.NTZ R4, R4 ;  /* 0x0000000400047305 */ /* 0x000e24000021f100 */
[----:B0-----:R-:W-:Y:S01]  /*4530*/  PRMT R0, R4, 0x7610, R0 ;  /* 0x0000761004007816 */ /* 0x001fe20000000000 */
[----:B------:R-:W-:Y:S05]  /*4540*/  BRA `(.L_x_11554) ;  /* 0x0000047000007947 */ /* 0x000fea0003800000 */
.L_x_11567:
        /* <DEDUP_REMOVED lines=21> */
.L_x_11576:
[----:B------:R-:W-:Y:S05]  /*46a0*/  BSYNC B1 ;  /* 0x0000000000017941 */ /* 0x000fea0003800000 */
.L_x_11575:
[----:B------:R-:W-:Y:S01]  /*46b0*/  IMAD.SHL.U32 R2, R2, 0x200000, RZ ;  /* 0x0020000002027824 */ /* 0x000fe200078e00ff */
[----:B------:R-:W-:-:S04]  /*46c0*/  LEA R3, R0, 0x37800000, 0x17 ;  /* 0x3780000000037811 */ /* 0x000fc800078eb8ff */
[----:B------:R-:W-:Y:S02]  /*46d0*/  LOP3.LUT R4, R3, R2, R4, 0xfe, !PT ;  /* 0x0000000203047212 */ /* 0x000fe400078efe04 */
.L_x_11574:
[----:B------:R-:W-:Y:S05]  /*46e0*/  BSYNC B0 ;  /* 0x0000000000007941 */ /* 0x000fea0003800000 */
.L_x_11573:
[----:B------:R-:W0:Y:S02]  /*46f0*/  F2I.FTZ.TRUNC.NTZ R4, R4 ;  /* 0x0000000400047305 */ /* 0x000e24000021f100 */
[----:B0-----:R-:W-:Y:S01]  /*4700*/  PRMT R0, R4, 0x7610, R0 ;  /* 0x0000761004007816 */ /* 0x001fe20000000000 */
[----:B------:R-:W-:Y:S05]  /*4710*/  BRA `(.L_x_11554) ;  /* 0x000002a000007947 */ /* 0x000fea0003800000 */
.L_x_11566:
        /* <DEDUP_REMOVED lines=14> */
.L_x_11580:
[----:B------:R-:W-:Y:S05]  /*4800*/  BSYNC B0 ;  /* 0x0000000000007941 */ /* 0x000fea0003800000 */
.L_x_11579:
[----:B------:R-:W0:Y:S02]  /*4810*/  F2I.FTZ.TRUNC.NTZ R4, R4 ;  /* 0x0000000400047305 */ /* 0x000e24000021f100 */
[----:B0-----:R-:W-:Y:S01]  /*4820*/  PRMT R0, R4, 0x7610, R0 ;  /* 0x0000761004007816 */ /* 0x001fe20000000000 */
[----:B------:R-:W-:Y:S05]  /*4830*/  BRA `(.L_x_11554) ;  /* 0x0000018000007947 */ /* 0x000fea0003800000 */
.L_x_11553:
        /* <DEDUP_REMOVED lines=21> */
.L_x_11578:
[----:B------:R0:W5:Y:S01]  /*4990*/  LDG.E.U16 R0, [R2.64] ;  /* 0x0000002402007981 */ /* 0x000162000c1e1500 */
[----:B------:R-:W-:Y:S05]  /*49a0*/  BRA `(.L_x_11554) ;  /* 0x0000001000007947 */ /* 0x000fea0003800000 */
.L_x_11577:
[----:B------:R0:W5:Y:S02]  /*49b0*/  LDG.E.U16 R0, [R2.64] ;  /* 0x0000002402007981 */ /* 0x000164000c1e1500 */
.L_x_11554:
        /* <DEDUP_REMOVED lines=18> */
.L_x_11584:
[----:B------:R0:W-:Y:S01]  /*4ae0*/  STG.E.U8 [R16.64], R5 ;  /* 0x0000000510007986 */ /* 0x0001e2000c101124 */
[----:B------:R-:W-:Y:S05]  /*4af0*/  BRA `(.L_x_11586) ;  /* 0x00000dc000007947 */ /* 0x000fea0003800000 */
.L_x_11583:
        /* <DEDUP_REMOVED lines=10> */
.L_x_11588:
[----:B------:R-:W-:-:S05]  /*4ba0*/  PRMT R3, R5, 0x9910, RZ ;  /* 0x0000991005037816 */ /* 0x000fca00000000ff */
[----:B------:R0:W-:Y:S01]  /*4bb0*/  STG.E [R16.64], R3 ;  /* 0x0000000310007986 */ /* 0x0001e2000c101924 */
[----:B------:R-:W-:Y:S05]  /*4bc0*/  BRA `(.L_x_11586) ;  /* 0x00000cf000007947 */ /* 0x000fea0003800000 */
.L_x_11587:
[----:B------:R0:W-:Y:S01]  /*4bd0*/  STG.E.U16 [R16.64], R5 ;  /* 0x0000000510007986 */ /* 0x0001e2000c101524 */
[----:B------:R-:W-:Y:S05]  /*4be0*/  BRA `(.L_x_11586) ;  /* 0x00000cd000007947 */ /* 0x000fea0003800000 */
.L_x_11582:
        /* <DEDUP_REMOVED lines=9> */
.L_x_11590:
[----:B------:R-:W0:Y:S02]  /*4c80*/  I2F.S16 R0, R5 ;  /* 0x0000000500007306 */ /* 0x000e240000101400 */
[----:B0-----:R-:W-:-:S05]  /*4c90*/  F2FP.PACK_AB R0, RZ, R0 ;  /* 0x00000000ff00723e */ /* 0x001fca00000000ff */
[----:B------:R0:W-:Y:S01]  /*4ca0*/  STG.E.U16 [R16.64], R0 ;  /* 0x0000000010007986 */ /* 0x0001e2000c101524 */
[----:B------:R-:W-:Y:S05]  /*4cb0*/  BRA `(.L_x_11586) ;  /* 0x00000c0000007947 */ /* 0x000fea0003800000 */
.L_x_11589:
        /* <DEDUP_REMOVED lines=10> */
.L_x_11592:
[----:B------:R-:W0:Y:S02]  /*4d60*/  I2F.S16 R5, R5 ;  /* 0x0000000500057306 */ /* 0x000e240000101400 */
[----:B0-----:R-:W-:-:S04]  /*4d70*/  F2FP.PACK_AB R3, RZ, R5 ;  /* 0x00000005ff03723e */ /* 0x001fc800000000ff */
[----:B------:R-:W-:-:S05]  /*4d80*/  PRMT R3, R3, 0x5410, RZ ;  /* 0x0000541003037816 */ /* 0x000fca00000000ff */
[----:B------:R0:W-:Y:S01]  /*4d90*/  STG.E [R16.64], R3 ;  /* 0x0000000310007986 */ /* 0x0001e2000c101924 */
[----:B------:R-:W-:Y:S05]  /*4da0*/  BRA `(.L_x_11586) ;  /* 0x00000b1000007947 */ /* 0x000fea0003800000 */
.L_x_11591:
[----:B------:R-:W0:Y:S02]  /*4db0*/  I2F.F64.S16 R2, R5 ;  /* 0x0000000500027312 */ /* 0x000e240000101c00 */
[----:B0-----:R0:W-:Y:S01]  /*4dc0*/  STG.E.64 [R16.64], R2 ;  /* 0x0000000210007986 */ /* 0x0011e2000c101b24 */
[----:B------:R-:W-:Y:S05]  /*4dd0*/  BRA `(.L_x_11586) ;  /* 0x00000ae000007947 */ /* 0x000fea0003800000 */
.L_x_11581:
        /* <DEDUP_REMOVED lines=13> */
.L_x_11595:
[----:B------:R-:W0:Y:S01]  /*4eb0*/  I2F.F64.S16 R4, R5 ;  /* 0x0000000500047312 */ /* 0x000e220000101c00 */
[----:B------:R-:W-:-:S05]  /*4ec0*/  CS2R R6, SRZ ;  /* 0x0000000000067805 */ /* 0x000fca000001ff00 */
[----:B0-----:R0:W-:Y:S01]  /*4ed0*/  STG.E.128 [R16.64], R4 ;  /* 0x0000000410007986 */ /* 0x0011e2000c101d24 */
[----:B------:R-:W-:Y:S05]  /*4ee0*/  BRA `(.L_x_11586) ;  /* 0x000009d000007947 */ /* 0x000fea0003800000 */
.L_x_11594:
        /* <DEDUP_REMOVED lines=21> */
.L_x_11599:
[----:B------:R-:W-:Y:S05]  /*5040*/  BSYNC B0 ;  /* 0x0000000000007941 */ /* 0x000fea0003800000 */
.L_x_11598:
[----:B------:R-:W-:-:S05]  /*5050*/  LOP3.LUT R3, R0, R3, RZ, 0xfc, !PT ;  /* 0x0000000300037212 */ /* 0x000fca00078efcff */
[----:B------:R0:W-:Y:S01]  /*5060*/  STG.E.U8 [R16.64], R3 ;  /* 0x0000000310007986 */ /* 0x0001e2000c101124 */
[----:B------:R-:W-:Y:S05]  /*5070*/  BRA `(.L_x_11586) ;  /* 0x0000084000007947 */ /* 0x000fea0003800000 */
.L_x_11597:
        /* <DEDUP_REMOVED lines=13> */
.L_x_11601:
[----:B------:R-:W-:Y:S01]  /*5150*/  IMAD.MOV.U32 R0, RZ, RZ, 0x7f ;  /* 0x0000007fff007424 */ /* 0x000fe200078e00ff */
[----:B------:R-:W-:-:S04]  /*5160*/  ISETP.GT.U32.AND P0, PT, R2, 0x7f800000, PT ;  /* 0x7f8000000200780c */ /* 0x000fc80003f04070 */
[----:B------:R-:W-:-:S04]  /*5170*/  SEL R0, R0, 0x7c, P0 ;  /* 0x0000007c00007807 */ /* 0x000fc80000000000 */
.L_x_11602:
[----:B------:R-:W-:Y:S05]  /*5180*/  BSYNC B0 ;  /* 0x0000000000007941 */ /* 0x000fea0003800000 */
.L_x_11600:
[----:B------:R-:W-:-:S04]  /*5190*/  LOP3.LUT R2, R5, 0x80000000, RZ, 0xc0, !PT ;  /* 0x8000000005027812 */ /* 0x000fc800078ec0ff */
[----:B------:R-:W-:-:S04]  /*51a0*/  SHF.R.U32.HI R3, RZ, 0x18, R2 ;  /* 0x00000018ff037819 */ /* 0x000fc80000011602 */
[----:B------:R-:W-:-:S05]  /*51b0*/  LOP3.LUT R3, R0, R3, RZ, 0xfc, !PT ;  /* 0x0000000300037212 */ /* 0x000fca00078efcff */
[----:B------:R0:W-:Y:S01]  /*51c0*/  STG.E.U8 [R16.64], R3 ;  /* 0x0000000310007986 */ /* 0x0001e2000c101124 */
[----:B------:R-:W-:Y:S05]  /*51d0*/  BRA `(.L_x_11586) ;  /* 0x000006e000007947 */ /* 0x000fea0003800000 */
.L_x_11596:
[----:B------:R-:W0:Y:S02]  /*51e0*/  I2F.S16 R0, R5 ;  /* 0x0000000500007306 */ /* 0x000e240000101400 */
[----:B0-----:R-:W-:-:S05]  /*51f0*/  F2FP.BF16.PACK_AB R0, RZ, R0 ;  /* 0x00000000ff00723e */ /* 0x001fca00000010ff */
[----:B------:R0:W-:Y:S01]  /*5200*/  STG.E.U16 [R16.64], R0 ;  /* 0x0000000010007986 */ /* 0x0001e2000c101524 */
[----:B------:R-:W-:Y:S05]  /*5210*/  BRA `(.L_x_11586) ;  /* 0x000006a000007947 */ /* 0x000fea0003800000 */
.L_x_11593:
        /* <DEDUP_REMOVED lines=10> */
.L_x_11605:
        /* <DEDUP_REMOVED lines=17> */
.L_x_11608:
[----:B------:R-:W-:-:S04]  /*53d0*/  LOP3.LUT R2, R5, 0x80000000, RZ, 0xc0, !PT ;  /* 0x8000000005027812 */ /* 0x000fc800078ec0ff */
[----:B------:R-:W-:-:S04]  /*53e0*/  SHF.R.U32.HI R3, RZ, 0x18, R2 ;  /* 0x00000018ff037819 */ /* 0x000fc80000011602 */
[----:B------:R-:W-:-:S04]  /*53f0*/  LOP3.LUT R0, R0, R3, RZ, 0xfc, !PT ;  /* 0x0000000300007212 */ /* 0x000fc800078efcff */
[----:B------:R-:W-:Y:S02]  /*5400*/  PRMT R8, R0, 0x7610, R8 ;  /* 0x0000761000087816 */ /* 0x000fe40000000008 */
.L_x_11607:
[----:B------:R-:W-:Y:S05]  /*5410*/  BSYNC B0 ;  /* 0x0000000000007941 */ /* 0x000fea0003800000 */
.L_x_11606:
[----:B------:R0:W-:Y:S01]  /*5420*/  STG.E.U8 [R16.64], R8 ;  /* 0x0000000810007986 */ /* 0x0001e2000c101124 */
[----:B------:R-:W-:Y:S05]  /*5430*/  BRA `(.L_x_11586) ;  /* 0x0000048000007947 */ /* 0x000fea0003800000 */
.L_x_11604:
        /* <DEDUP_REMOVED lines=17> */
.L_x_11611:
[----:B------:R-:W-:-:S04]  /*5550*/  LOP3.LUT R2, R5, 0x80000000, RZ, 0xc0, !PT ;  /* 0x8000000005027812 */ /* 0x000fc800078ec0ff */
[----:B------:R-:W-:-:S04]  /*5560*/  SHF.R.U32.HI R3, RZ, 0x18, R2 ;  /* 0x00000018ff037819 */ /* 0x000fc80000011602 */
[----:B------:R-:W-:-:S04]  /*5570*/  LOP3.LUT R0, R0, R3, RZ, 0xfc, !PT ;  /* 0x0000000300007212 */ /* 0x000fc800078efcff */
[----:B------:R-:W-:Y:S02]  /*5580*/  PRMT R8, R0, 0x7610, R8 ;  /* 0x0000761000087816 */ /* 0x000fe40000000008 */
.L_x_11610:
[----:B------:R-:W-:Y:S05]  /*5590*/  BSYNC B0 ;  /* 0x0000000000007941 */ /* 0x000fea0003800000 */
.L_x_11609:
[----:B------:R0:W-:Y:S01]  /*55a0*/  STG.E.U8 [R16.64], R8 ;  /* 0x0000000810007986 */ /* 0x0001e2000c101124 */
[----:B------:R-:W-:Y:S05]  /*55b0*/  BRA `(.L_x_11586) ;  /* 0x0000030000007947 */ /* 0x000fea0003800000 */
.L_x_11603:
        /* <DEDUP_REMOVED lines=22> */
.L_x_11585:
        /* <DEDUP_REMOVED lines=20> */
.L_x_11613:
[----:B------:R-:W-:-:S04]  /*5860*/  PRMT R2, R5, 0x9910, RZ ;  /* 0x0000991005027816 */ /* 0x000fc800000000ff */
[----:B------:R-:W-:-:S05]  /*5870*/  SHF.R.S32.HI R3, RZ, 0x1f, R2 ;  /* 0x0000001fff037819 */ /* 0x000fca0000011402 */
[----:B------:R0:W-:Y:S01]  /*5880*/  STG.E.64 [R16.64], R2 ;  /* 0x0000000210007986 */ /* 0x0001e2000c101b24 */
[----:B------:R-:W-:Y:S05]  /*5890*/  BRA `(.L_x_11586) ;  /* 0x0000002000007947 */ /* 0x000fea0003800000 */
.L_x_11612:
[----:B------:R-:W-:-:S05]  /*58a0*/  PRMT R3, R5, 0x9910, RZ ;  /* 0x0000991005037816 */ /* 0x000fca00000000ff */
[----:B------:R0:W-:Y:S02]  /*58b0*/  STG.E [R16.64], R3 ;  /* 0x0000000310007986 */ /* 0x0001e4000c101924 */
.L_x_11586:
        /* <DEDUP_REMOVED lines=231> */
.L_x_11614:
        /* <DEDUP_REMOVED lines=18> */
.L_x_11618:
[----:B------:R0:W5:Y:S01]  /*6850*/  LDG.E.U8 R0, [R2.64] ;  /* 0x0000002402007981 */ /* 0x000162000c1e1100 */
[----:B------:R-:W-:Y:S05]  /*6860*/  BRA `(.L_x_11620) ;  /* 0x00000d7000007947 */ /* 0x000fea0003800000 */
.L_x_11617:
        /* <DEDUP_REMOVED lines=8> */
.L_x_11622:
[----:B------:R0:W5:Y:S01]  /*68f0*/  LDG.E.U16 R0, [R2.64] ;  /* 0x0000002402007981 */ /* 0x000162000c1e1500 */
[----:B------:R-:W-:Y:S05]  /*6900*/  BRA `(.L_x_11620) ;  /* 0x00000cd000007947 */ /* 0x000fea0003800000 */
.L_x_11621:
[----:B------:R0:W5:Y:S01]  /*6910*/  LDG.E.U16 R0, [R2.64] ;  /* 0x0000002402007981 */ /* 0x000162000c1e1500 */
[----:B------:R-:W-:Y:S05]  /*6920*/  BRA `(.L_x_11620) ;  /* 0x00000cb000007947 */ /* 0x000fea0003800000 */
.L_x_11616:
        /* <DEDUP_REMOVED lines=9> */
.L_x_11624:
[----:B------:R-:W2:Y:S02]  /*69c0*/  LDG.E.U16 R4, [R2.64] ;  /* 0x0000002402047981 */ /* 0x000ea4000c1e1500 */
[----:B--2---:R-:W-:-:S06]  /*69d0*/  HADD2.F32 R4, -RZ, R4.H0_H0 ;  /* 0x20000004ff047230 */ /* 0x004fcc0000004100 */
[----:B------:R-:W0:Y:S02]  /*69e0*/  F2I.FTZ.TRUNC.NTZ R4, R4 ;  /* 0x0000000400047305 */ /* 0x000e24000021f100 */
[----:B0-----:R-:W-:Y:S01]  /*69f0*/  PRMT R0, R4, 0x7610, R0 ;  /* 0x0000761004007816 */ /* 0x001fe20000000000 */
[----:B------:R-:W-:Y:S05]  /*6a00*/  BRA `(.L_x_11620) ;  /* 0x00000bd000007947 */ /* 0x000fea0003800000 */
.L_x_11623:
        /* <DEDUP_REMOVED lines=9> */
.L_x_11626:
[----:B------:R-:W2:Y:S02]  /*6aa0*/  LDG.E.U16 R2, [R2.64] ;  /* 0x0000002402027981 */ /* 0x000ea4000c1e1500 */
[----:B--2---:R-:W-:-:S06]  /*6ab0*/  HADD2.F32 R4, -RZ, R2.H0_H0 ;  /* 0x20000002ff047230 */ /* 0x004fcc0000004100 */
[----:B------:R-:W0:Y:S02]  /*6ac0*/  F2I.FTZ.TRUNC.NTZ R4, R4 ;  /* 0x0000000400047305 */ /* 0x000e24000021f100 */
[----:B0-----:R-:W-:Y:S01]  /*6ad0*/  PRMT R0, R4, 0x7610, R0 ;  /* 0x0000761004007816 */ /* 0x001fe20000000000 */
[----:B------:R-:W-:Y:S05]  /*6ae0*/  BRA `(.L_x_11620) ;  /* 0x00000af000007947 */ /* 0x000fea0003800000 */
.L_x_11625:
[----:B------:R-:W2:Y:S02]  /*6af0*/  LDG.E.64 R2, [R2.64] ;  /* 0x0000002402027981 */ /* 0x000ea4000c1e1b00 */
[----:B--2---:R0:W1:Y:S01]  /*6b00*/  F2I.F64.TRUNC R0, R2 ;  /* 0x0000000200007311 */ /* 0x004062000030d100 */
[----:B------:R-:W-:Y:S05]  /*6b10*/  BRA `(.L_x_11620) ;  /* 0x00000ac000007947 */ /* 0x000fea0003800000 */
.L_x_11615:
        /* <DEDUP_REMOVED lines=12> */
.L_x_11629:
[----:B------:R-:W2:Y:S02]  /*6be0*/  LDG.E.64 R2, [R2.64] ;  /* 0x0000002402027981 */ /* 0x000ea4000c1e1b00 */
[----:B--2---:R0:W1:Y:S01]  /*6bf0*/  F2I.F64.TRUNC R0, R2 ;  /* 0x0000000200007311 */ /* 0x004062000030d100 */
[----:B------:R-:W-:Y:S05]  /*6c00*/  BRA `(.L_x_11620) ;  /* 0x000009d000007947 */ /* 0x000fea0003800000 */
.L_x_11628:
        /* <DEDUP_REMOVED lines=28> */
.L_x_11631:
        /* <DEDUP_REMOVED lines=15> */
.L_x_11630:
[----:B------:R-:W2:Y:S02]  /*6ec0*/  LDG.E.U16 R2, [R2.64] ;  /* 0x0000002402027981 */ /* 0x000ea4000c1e1500 */
[----:B--2---:R-:W-:-:S04]  /*6ed0*/  PRMT R2, RZ, 0x5410, R2 ;  /* 0x00005410ff027816 */ /* 0x004fc80000000002 */
[----:B------:R0:W1:Y:S01]  /*6ee0*/  F2I.FTZ.TRUNC.NTZ R0, R2 ;  /* 0x0000000200007305 */ /* 0x000062000021f100 */
[----:B------:R-:W-:Y:S05]  /*6ef0*/  BRA `(.L_x_11620) ;  /* 0x000006e000007947 */ /* 0x000fea0003800000 */
.L_x_11627:
        /* <DEDUP_REMOVED lines=10> */
.L_x_11634:
        /* <DEDUP_REMOVED lines=21> */
.L_x_11638:
[----:B------:R-:W-:Y:S05]  /*70f0*/  BSYNC B1 ;  /* 0x0000000000017941 */ /* 0x000fea0003800000 */
.L_x_11637:
[----:B------:R-:W-:Y:S01]  /*7100*/  IMAD.SHL.U32 R2, R2, 0x100000, RZ ;  /* 0x0010000002027824 */ /* 0x000fe200078e00ff */
[----:B------:R-:W-:-:S04]  /*7110*/  LEA R3, R0, 0x3b800000, 0x17 ;  /* 0x3b80000000037811 */ /* 0x000fc800078eb8ff */
[----:B------:R-:W-:Y:S02]  /*7120*/  LOP3.LUT R4, R3, R2, R4, 0xfe, !PT ;  /* 0x0000000203047212 */ /* 0x000fe400078efe04 */
.L_x_11636:
[----:B------:R-:W-:Y:S05]  /*7130*/  BSYNC B0 ;  /* 0x0000000000007941 */ /* 0x000fea0003800000 */
.L_x_11635:
[----:B------:R-:W0:Y:S02]  /*7140*/  F2I.FTZ.TRUNC.NTZ R4, R4 ;  /* 0x0000000400047305 */ /* 0x000e24000021f100 */
[----:B0-----:R-:W-:Y:S01]  /*7150*/  PRMT R0, R4, 0x7610, R0 ;  /* 0x0000761004007816 */ /* 0x001fe20000000000 */
[----:B------:R-:W-:Y:S05]  /*7160*/  BRA `(.L_x_11620) ;  /* 0x0000047000007947 */ /* 0x000fea0003800000 */
.L_x_11633:
        /* <DEDUP_REMOVED lines=21> */
.L_x_11642:
[----:B------:R-:W-:Y:S05]  /*72c0*/  BSYNC B1 ;  /* 0x0000000000017941 */ /* 0x000fea0003800000 */
.L_x_11641:
[----:B------:R-:W-:Y:S01]  /*72d0*/  IMAD.SHL.U32 R2, R2, 0x200000, RZ ;  /* 0x0020000002027824 */ /* 0x000fe200078e00ff */
[----:B------:R-:W-:-:S04]  /*72e0*/  LEA R3, R0, 0x37800000, 0x17 ;  /* 0x3780000000037811 */ /* 0x000fc800078eb8ff */
[----:B------:R-:W-:Y:S02]  /*72f0*/  LOP3.LUT R4, R3, R2, R4, 0xfe, !PT ;  /* 0x0000000203047212 */ /* 0x000fe400078efe04 */
.L_x_11640:
[----:B------:R-:W-:Y:S05]  /*7300*/  BSYNC B0 ;  /* 0x0000000000007941 */ /* 0x000fea0003800000 */
.L_x_11639:
[----:B------:R-:W0:Y:S02]  /*7310*/  F2I.FTZ.TRUNC.NTZ R4, R4 ;  /* 0x0000000400047305 */ /* 0x000e24000021f100 */
[----:B0-----:R-:W-:Y:S01]  /*7320*/  PRMT R0, R4, 0x7610, R0 ;  /* 0x0000761004007816 */ /* 0x001fe20000000000 */
[----:B------:R-:W-:Y:S05]  /*7330*/  BRA `(.L_x_11620) ;  /* 0x000002a000007947 */ /* 0x000fea0003800000 */
.L_x_11632:
        /* <DEDUP_REMOVED lines=14> */
.L_x_11646:
[----:B------:R-:W-:Y:S05]  /*7420*/  BSYNC B0 ;  /* 0x0000000000007941 */ /* 0x000fea0003800000 */
.L_x_11645:
[----:B------:R-:W0:Y:S02]  /*7430*/  F2I.FTZ.TRUNC.NTZ R4, R4 ;  /* 0x0000000400047305 */ /* 0x000e24000021f100 */
[----:B0-----:R-:W-:Y:S01]  /*7440*/  PRMT R0, R4, 0x7610, R0 ;  /* 0x0000761004007816 */ /* 0x001fe20000000000 */
[----:B------:R-:W-:Y:S05]  /*7450*/  BRA `(.L_x_11620) ;  /* 0x0000018000007947 */ /* 0x000fea0003800000 */
.L_x_11619:
        /* <DEDUP_REMOVED lines=21> */
.L_x_11644:
[----:B------:R0:W5:Y:S01]  /*75b0*/  LDG.E.U16 R0, [R2.64] ;  /* 0x0000002402007981 */ /* 0x000162000c1e1500 */
[----:B------:R-:W-:Y:S05]  /*75c0*/  BRA `(.L_x_11620) ;  /* 0x0000001000007947 */ /* 0x000fea0003800000 */
.L_x_11643:
[----:B------:R0:W5:Y:S02]  /*75d0*/  LDG.E.U16 R0, [R2.64] ;  /* 0x0000002402007981 */ /* 0x000164000c1e1500 */
.L_x_11620:
        /* <DEDUP_REMOVED lines=18> */
.L_x_11650:
[----:B------:R0:W-:Y:S01]  /*7700*/  STG.E.U8 [R16.64], R5 ;  /* 0x0000000510007986 */ /* 0x0001e2000c101124 */
[----:B------:R-:W-:Y:S05]  /*7710*/  BRA `(.L_x_11652) ;  /* 0x00000dc000007947 */ /* 0x000fea0003800000 */
.L_x_11649:
        /* <DEDUP_REMOVED lines=10> */
.L_x_11654:
[----:B------:R-:W-:-:S05]  /*77c0*/  PRMT R3, R5, 0x9910, RZ ;  /* 0x0000991005037816 */ /* 0x000fca00000000ff */
[----:B------:R0:W-:Y:S01]  /*77d0*/  STG.E [R16.64], R3 ;  /* 0x0000000310007986 */ /* 0x0001e2000c101924 */
[----:B------:R-:W-:Y:S05]  /*77e0*/  BRA `(.L_x_11652) ;  /* 0x00000cf000007947 */ /* 0x000fea0003800000 */
.L_x_11653:
[----:B------:R0:W-:Y:S01]  /*77f0*/  STG.E.U16 [R16.64], R5 ;  /* 0x0000000510007986 */ /* 0x0001e2000c101524 */
[----:B------:R-:W-:Y:S05]  /*7800*/  BRA `(.L_x_11652) ;  /* 0x00000cd000007947 */ /* 0x000fea0003800000 */
.L_x_11648:
        /* <DEDUP_REMOVED lines=9> */
.L_x_11656:
[----:B------:R-:W0:Y:S02]  /*78a0*/  I2F.S16 R0, R5 ;  /* 0x0000000500007306 */ /* 0x000e240000101400 */
[----:B0-----:R-:W-:-:S05]  /*78b0*/  F2FP.PACK_AB R0, RZ, R0 ;  /* 0x00000000ff00723e */ /* 0x001fca00000000ff */
[----:B------:R0:W-:Y:S01]  /*78c0*/  STG.E.U16 [R16.64], R0 ;  /* 0x0000000010007986 */ /* 0x0001e2000c101524 */
[----:B------:R-:W-:Y:S05]  /*78d0*/  BRA `(.L_x_11652) ;  /* 0x00000c0000007947 */ /* 0x000fea0003800000 */
.L_x_11655:
        /* <DEDUP_REMOVED lines=10> */
.L_x_11658:
[----:B------:R-:W0:Y:S02]  /*7980*/  I2F.S16 R5, R5 ;  /* 0x0000000500057306 */ /* 0x000e240000101400 */
[----:B0-----:R-:W-:-:S04]  /*7990*/  F2FP.PACK_AB R3, RZ, R5 ;  /* 0x00000005ff03723e */ /* 0x001fc800000000ff */
[----:B------:R-:W-:-:S05]  /*79a0*/  PRMT R3, R3, 0x5410, RZ ;  /* 0x0000541003037816 */ /* 0x000fca00000000ff */
[----:B------:R0:W-:Y:S01]  /*79b0*/  STG.E [R16.64], R3 ;  /* 0x0000000310007986 */ /* 0x0001e2000c101924 */
[----:B------:R-:W-:Y:S05]  /*79c0*/  BRA `(.L_x_11652) ;  /* 0x00000b1000007947 */ /* 0x000fea0003800000 */
.L_x_11657:
[----:B------:R-:W0:Y:S02]  /*79d0*/  I2F.F64.S16 R2, R5 ;  /* 0x0000000500027312 */ /* 0x000e240000101c00 */
[----:B0-----:R0:W-:Y:S01]  /*79e0*/  STG.E.64 [R16.64], R2 ;  /* 0x0000000210007986 */ /* 0x0011e2000c101b24 */
[----:B------:R-:W-:Y:S05]  /*79f0*/  BRA `(.L_x_11652) ;  /* 0x00000ae000007947 */ /* 0x000fea0003800000 */
.L_x_11647:
        /* <DEDUP_REMOVED lines=13> */
.L_x_11661:
[----:B------:R-:W0:Y:S01]  /*7ad0*/  I2F.F64.S16 R4, R5 ;  /* 0x0000000500047312 */ /* 0x000e220000101c00 */
[----:B------:R-:W-:-:S05]  /*7ae0*/  CS2R R6, SRZ ;  /* 0x0000000000067805 */ /* 0x000fca000001ff00 */
[----:B0-----:R0:W-:Y:S01]  /*7af0*/  STG.E.128 [R16.64], R4 ;  /* 0x0000000410007986 */ /* 0x0011e2000c101d24 */
[----:B------:R-:W-:Y:S05]  /*7b00*/  BRA `(.L_x_11652) ;  /* 0x000009d000007947 */ /* 0x000fea0003800000 */
.L_x_11660:
        /* <DEDUP_REMOVED lines=21> */
.L_x_11665:
[----:B------:R-:W-:Y:S05]  /*7c60*/  BSYNC B0 ;  /* 0x0000000000007941 */ /* 0x000fea0003800000 */
.L_x_11664:
[----:B------:R-:W-:-:S05]  /*7c70*/  LOP3.LUT R3, R0, R3, RZ, 0xfc, !PT ;  /* 0x0000000300037212 */ /* 0x000fca00078efcff */
[----:B------:R0:W-:Y:S01]  /*7c80*/  STG.E.U8 [R16.64], R3 ;  /* 0x0000000310007986 */ /* 0x0001e2000c101124 */
[----:B------:R-:W-:Y:S05]  /*7c90*/  BRA `(.L_x_11652) ;  /* 0x0000084000007947 */ /* 0x000fea0003800000 */
.L_x_11663:
        /* <DEDUP_REMOVED lines=13> */
.L_x_11667:
[----:B------:R-:W-:Y:S01]  /*7d70*/  IMAD.MOV.U32 R0, RZ, RZ, 0x7f ;  /* 0x0000007fff007424 */ /* 0x000fe200078e00ff */
[----:B------:R-:W-:-:S04]  /*7d80*/  ISETP.GT.U32.AND P0, PT, R2, 0x7f800000, PT ;  /* 0x7f8000000200780c */ /* 0x000fc80003f04070 */
[----:B------:R-:W-:-:S04]  /*7d90*/  SEL R0, R0, 0x7c, P0 ;  /* 0x0000007c00007807 */ /* 0x000fc80000000000 */
.L_x_11668:
[----:B------:R-:W-:Y:S05]  /*7da0*/  BSYNC B0 ;  /* 0x0000000000007941 */ /* 0x000fea0003800000 */
.L_x_11666:
[----:B------:R-:W-:-:S04]  /*7db0*/  LOP3.LUT R2, R5, 0x80000000, RZ, 0xc0, !PT ;  /* 0x8000000005027812 */ /* 0x000fc800078ec0ff */
[----:B------:R-:W-:-:S04]  /*7dc0*/  SHF.R.U32.HI R3, RZ, 0x18, R2 ;  /* 0x00000018ff037819 */ /* 0x000fc80000011602 */
[----:B------:R-:W-:-:S05]  /*7dd0*/  LOP3.LUT R3, R0, R3, RZ, 0xfc, !PT ;  /* 0x0000000300037212 */ /* 0x000fca00078efcff */
[----:B------:R0:W-:Y:S01]  /*7de0*/  STG.E.U8 [R16.64], R3 ;  /* 0x0000000310007986 */ /* 0x0001e2000c101124 */
[----:B------:R-:W-:Y:S05]  /*7df0*/  BRA `(.L_x_11652) ;  /* 0x000006e000007947 */ /* 0x000fea0003800000 */
.L_x_11662:
[----:B------:R-:W0:Y:S02]  /*7e00*/  I2F.S16 R0, R5 ;  /* 0x0000000500007306 */ /* 0x000e240000101400 */
[----:B0-----:R-:W-:-:S05]  /*7e10*/  F2FP.BF16.PACK_AB R0, RZ, R0 ;  /* 0x00000000ff00723e */ /* 0x001fca00000010ff */
[----:B------:R0:W-:Y:S01]  /*7e20*/  STG.E.U16 [R16.64], R0 ;  /* 0x0000000010007986 */ /* 0x0001e2000c101524 */
[----:B------:R-:W-:Y:S05]  /*7e30*/  BRA `(.L_x_11652) ;  /* 0x000006a000007947 */ /* 0x000fea0003800000 */
.L_x_11659:
        /* <DEDUP_REMOVED lines=10> */
.L_x_11671:
        /* <DEDUP_REMOVED lines=17> */
.L_x_11674:
[----:B------:R-:W-:-:S04]  /*7ff0*/  LOP3.LUT R2, R5, 0x80000000, RZ, 0xc0, !PT ;  /* 0x8000000005027812 */ /* 0x000fc800078ec0ff */
[----:B------:R-:W-:-:S04]  /*8000*/  SHF.R.U32.HI R3, RZ, 0x18, R2 ;  /* 0x00000018ff037819 */ /* 0x000fc80000011602 */
[----:B------:R-:W-:-:S04]  /*8010*/  LOP3.LUT R0, R0, R3, RZ, 0xfc, !PT ;  /* 0x0000000300007212 */ /* 0x000fc800078efcff */
[----:B------:R-:W-:Y:S02]  /*8020*/  PRMT R8, R0, 0x7610, R8 ;  /* 0x0000761000087816 */ /* 0x000fe40000000008 */
.L_x_11673:
[----:B------:R-:W-:Y:S05]  /*8030*/  BSYNC B0 ;  /* 0x0000000000007941 */ /* 0x000fea0003800000 */
.L_x_11672:
[----:B------:R0:W-:Y:S01]  /*8040*/  STG.E.U8 [R16.64], R8 ;  /* 0x0000000810007986 */ /* 0x0001e2000c101124 */
[----:B------:R-:W-:Y:S05]  /*8050*/  BRA `(.L_x_11652) ;  /* 0x0000048000007947 */ /* 0x000fea0003800000 */
.L_x_11670:
        /* <DEDUP_REMOVED lines=17> */
.L_x_11677:
[----:B------:R-:W-:-:S04]  /*8170*/  LOP3.LUT R2, R5, 0x80000000, RZ, 0xc0, !PT ;  /* 0x8000000005027812 */ /* 0x000fc800078ec0ff */
[----:B------:R-:W-:-:S04]  /*8180*/  SHF.R.U32.HI R3, RZ, 0x18, R2 ;  /* 0x00000018ff037819 */ /* 0x000fc80000011602 */
[----:B------:R-:W-:-:S04]  /*8190*/  LOP3.LUT R0, R0, R3, RZ, 0xfc, !PT ;  /* 0x0000000300007212 */ /* 0x000fc800078efcff */
[----:B------:R-:W-:Y:S02]  /*81a0*/  PRMT R8, R0, 0x7610, R8 ;  /* 0x0000761000087816 */ /* 0x000fe40000000008 */
.L_x_11676:
[----:B------:R-:W-:Y:S05]  /*81b0*/  BSYNC B0 ;  /* 0x0000000000007941 */ /* 0x000fea0003800000 */
.L_x_11675:
[----:B------:R0:W-:Y:S01]  /*81c0*/  STG.E.U8 [R16.64], R8 ;  /* 0x0000000810007986 */ /* 0x0001e2000c101124 */
[----:B------:R-:W-:Y:S05]  /*81d0*/  BRA `(.L_x_11652) ;  /* 0x0000030000007947 */ /* 0x000fea0003800000 */
.L_x_11669:
        /* <DEDUP_REMOVED lines=22> */
.L_x_11651:
        /* <DEDUP_REMOVED lines=20> */
.L_x_11679:
[----:B------:R-:W-:-:S04]  /*8480*/  PRMT R2, R5, 0x9910, RZ ;  /* 0x0000991005027816 */ /* 0x000fc800000000ff */
[----:B------:R-:W-:-:S05]  /*8490*/  SHF.R.S32.HI R3, RZ, 0x1f, R2 ;  /* 0x0000001fff037819 */ /* 0x000fca0000011402 */
[----:B------:R0:W-:Y:S01]  /*84a0*/  STG.E.64 [R16.64], R2 ;  /* 0x0000000210007986 */ /* 0x0001e2000c101b24 */
[----:B------:R-:W-:Y:S05]  /*84b0*/  BRA `(.L_x_11652) ;  /* 0x0000002000007947 */ /* 0x000fea0003800000 */
.L_x_11678:
[----:B------:R-:W-:-:S05]  /*84c0*/  PRMT R3, R5, 0x9910, RZ ;  /* 0x0000991005037816 */ /* 0x000fca00000000ff */
[----:B------:R0:W-:Y:S02]  /*84d0*/  STG.E [R16.64], R3 ;  /* 0x0000000310007986 */ /* 0x0001e4000c101924 */
.L_x_11652:
[----:B------:R-:W-:Y:S02]  /*84e0*/  IADD3 R19, R19, 0x80, RZ ;  /* 0x0000008013137810 */ /* 0x000fe40007ffe0ff */
.L_x_11547:
[----:B------:R-:W-:Y:S05]  /*84f0*/  BSYNC B6 ;  /* 0x0000000000067941 */ /* 0x000fea0003800000 */
.L_x_11546:
        /* <DEDUP_REMOVED lines=230> */
.L_x_11680:
        /* <DEDUP_REMOVED lines=18> */
.L_x_11684:
[----:B------:R0:W5:Y:S01]  /*9480*/  LDG.E.U8 R0, [R2.64] ;  /* 0x0000002402007981 */ /* 0x000162000c1e1100 */
[----:B------:R-:W-:Y:S05]  /*9490*/  BRA `(.L_x_11686) ;  /* 0x00000d7000007947 */ /* 0x000fea0003800000 */
.L_x_11683:
        /* <DEDUP_REMOVED lines=8> */
.L_x_11688:
[----:B------:R0:W5:Y:S01]  /*9520*/  LDG.E.U16 R0, [R2.64] ;  /* 0x0000002402007981 */ /* 0x000162000c1e1500 */
[----:B------:R-:W-:Y:S05]  /*9530*/  BRA `(.L_x_11686) ;  /* 0x00000cd000007947 */ /* 0x000fea0003800000 */
.L_x_11687:
[----:B------:R0:W5:Y:S01]  /*9540*/  LDG.E.U16 R0, [R2.64] ;  /* 0x0000002402007981 */ /* 0x000162000c1e1500 */
[----:B------:R-:W-:Y:S05]  /*9550*/  BRA `(.L_x_11686) ;  /* 0x00000cb000007947 */ /* 0x000fea0003800000 */
.L_x_11682:
        /* <DEDUP_REMOVED lines=9> */
.L_x_11690:
[----:B------:R-:W2:Y:S02]  /*95f0*/  LDG.E.U16 R4, [R2.64] ;  /* 0x0000002402047981 */ /* 0x000ea4000c1e1500 */
[----:B--2---:R-:W-:-:S06]  /*9600*/  HADD2.F32 R4, -RZ, R4.H0_H0 ;  /* 0x20000004ff047230 */ /* 0x004fcc0000004100 */
[----:B------:R-:W0:Y:S02]  /*9610*/  F2I.FTZ.TRUNC.NTZ R4, R4 ;  /* 0x0000000400047305 */ /* 0x000e24000021f100 */
[----:B0-----:R-:W-:Y:S01]  /*9620*/  PRMT R0, R4, 0x7610, R0 ;  /* 0x0000761004007816 */ /* 0x001fe20000000000 */
[----:B------:R-:W-:Y:S05]  /*9630*/  BRA `(.L_x_11686) ;  /* 0x00000bd000007947 */ /* 0x000fea0003800000 */
.L_x_11689:
        /* <DEDUP_REMOVED lines=9> */
.L_x_11692:
[----:B------:R-:W2:Y:S02]  /*96d0*/  LDG.E.U16 R2, [R2.64] ;  /* 0x0000002402027981 */ /* 0x000ea4000c1e1500 */
[----:B--2---:R-:W-:-:S06]  /*96e0*/  HADD2.F32 R4, -RZ, R2.H0_H0 ;  /* 0x20000002ff047230 */ /* 0x004fcc0000004100 */
[----:B------:R-:W0:Y:S02]  /*96f0*/  F2I.FTZ.TRUNC.NTZ R4, R4 ;  /* 0x0000000400047305 */ /* 0x000e24000021f100 */
[----:B0-----:R-:W-:Y:S01]  /*9700*/  PRMT R0, R4, 0x7610, R0 ;  /* 0x0000761004007816 */ /* 0x001fe20000000000 */
[----:B------:R-:W-:Y:S05]  /*9710*/  BRA `(.L_x_11686) ;  /* 0x00000af000007947 */ /* 0x000fea0003800000 */
.L_x_11691:
[----:B------:R-:W2:Y:S02]  /*9720*/  LDG.E.64 R2, [R2.64] ;  /* 0x0000002402027981 */ /* 0x000ea4000c1e1b00 */
[----:B--2---:R0:W1:Y:S01]  /*9730*/  F2I.F64.TRUNC R0, R2 ;  /* 0x0000000200007311 */ /* 0x004062000030d100 */
[----:B------:R-:W-:Y:S05]  /*9740*/  BRA `(.L_x_11686) ;  /* 0x00000ac000007947 */ /* 0x000fea0003800000 */
.L_x_11681:
        /* <DEDUP_REMOVED lines=12> */
.L_x_11695:
[----:B------:R-:W2:Y:S02]  /*9810*/  LDG.E.64 R2, [R2.64] ;  /* 0x0000002402027981 */ /* 0x000ea4000c1e1b00 */
[----:B--2---:R0:W1:Y:S01]  /*9820*/  F2I.F64.TRUNC R0, R2 ;  /* 0x0000000200007311 */ /* 0x004062000030d100 */
[----:B------:R-:W-:Y:S05]  /*9830*/  BRA `(.L_x_11686) ;  /* 0x000009d000007947 */ /* 0x000fea0003800000 */
.L_x_11694:
        /* <DEDUP_REMOVED lines=28> */
.L_x_11697:
        /* <DEDUP_REMOVED lines=15> */
.L_x_11696:
[----:B------:R-:W2:Y:S02]  /*9af0*/  LDG.E.U16 R2, [R2.64] ;  /* 0x0000002402027981 */ /* 0x000ea4000c1e1500 */
[----:B--2---:R-:W-:-:S04]  /*9b00*/  PRMT R2, RZ, 0x5410, R2 ;  /* 0x00005410ff027816 */ /* 0x004fc80000000002 */
[----:B------:R0:W1:Y:S01]  /*9b10*/  F2I.FTZ.TRUNC.NTZ R0, R2 ;  /* 0x0000000200007305 */ /* 0x000062000021f100 */
[----:B------:R-:W-:Y:S05]  /*9b20*/  BRA `(.L_x_11686) ;  /* 0x000006e000007947 */ /* 0x000fea0003800000 */
.L_x_11693:
        /* <DEDUP_REMOVED lines=10> */
.L_x_11700:
        /* <DEDUP_REMOVED lines=21> */
.L_x_11704:
[----:B------:R-:W-:Y:S05]  /*9d20*/  BSYNC B1 ;  /* 0x0000000000017941 */ /* 0x000fea0003800000 */
.L_x_11703:
[----:B------:R-:W-:Y:S01]  /*9d30*/  IMAD.SHL.U32 R2, R2, 0x100000, RZ ;  /* 0x0010000002027824 */ /* 0x000fe200078e00ff */
[----:B------:R-:W-:-:S04]  /*9d40*/  LEA R3, R0, 0x3b800000, 0x17 ;  /* 0x3b80000000037811 */ /* 0x000fc800078eb8ff */
[----:B------:R-:W-:Y:S02]  /*9d50*/  LOP3.LUT R4, R3, R2, R4, 0xfe, !PT ;  /* 0x0000000203047212 */ /* 0x000fe400078efe04 */
.L_x_11702:
[----:B------:R-:W-:Y:S05]  /*9d60*/  BSYNC B0 ;  /* 0x0000000000007941 */ /* 0x000fea0003800000 */
.L_x_11701:
[----:B------:R-:W0:Y:S02]  /*9d70*/  F2I.FTZ.TRUNC.NTZ R4, R4 ;  /* 0x0000000400047305 */ /* 0x000e24000021f100 */
[----:B0-----:R-:W-:Y:S01]  /*9d80*/  PRMT R0, R4, 0x7610, R0 ;  /* 0x0000761004007816 */ /* 0x001fe20000000000 */
[----:B------:R-:W-:Y:S05]  /*9d90*/  BRA `(.L_x_11686) ;  /* 0x0000047000007947 */ /* 0x000fea0003800000 */
.L_x_11699:
        /* <DEDUP_REMOVED lines=21> */
.L_x_11708:
[----:B------:R-:W-:Y:S05]  /*9ef0*/  BSYNC B1 ;  /* 0x0000000000017941 */ /* 0x000fea0003800000 */
.L_x_11707:
[----:B------:R-:W-:Y:S01]  /*9f00*/  IMAD.SHL.U32 R2, R2, 0x200000, RZ ;  /* 0x0020000002027824 */ /* 0x000fe200078e00ff */
[----:B------:R-:W-:-:S04]  /*9f10*/  LEA R3, R0, 0x37800000, 0x17 ;  /* 0x3780000000037811 */ /* 0x000fc800078eb8ff */
[----:B------:R-:W-:Y:S02]  /*9f20*/  LOP3.LUT R4, R3, R2, R4, 0xfe, !PT ;  /* 0x0000000203047212 */ /* 0x000fe400078efe04 */
.L_x_11706:
[----:B------:R-:W-:Y:S05]  /*9f30*/  BSYNC B0 ;  /* 0x0000000000007941 */ /* 0x000fea0003800000 */
.L_x_11705:
[----:B------:R-:W0:Y:S02]  /*9f40*/  F2I.FTZ.TRUNC.NTZ R4, R4 ;  /* 0x0000000400047305 */ /* 0x000e24000021f100 */
[----:B0-----:R-:W-:Y:S01]  /*9f50*/  PRMT R0, R4, 0x7610, R0 ;  /* 0x0000761004007816 */ /* 0x001fe20000000000 */
[----:B------:R-:W-:Y:S05]  /*9f60*/  BRA `(.L_x_11686) ;  /* 0x000002a000007947 */ /* 0x000fea0003800000 */
.L_x_11698:
        /* <DEDUP_REMOVED lines=14> */
.L_x_11712:
[----:B------:R-:W-:Y:S05]  /*a050*/  BSYNC B0 ;  /* 0x0000000000007941 */ /* 0x000fea0003800000 */
.L_x_11711:
[----:B------:R-:W0:Y:S02]  /*a060*/  F2I.FTZ.TRUNC.NTZ R4, R4 ;  /* 0x0000000400047305 */ /* 0x000e24000021f100 */
[----:B0-----:R-:W-:Y:S01]  /*a070*/  PRMT R0, R4, 0x7610, R0 ;  /* 0x0000761004007816 */ /* 0x001fe20000000000 */
[----:B------:R-:W-:Y:S05]  /*a080*/  BRA `(.L_x_11686) ;  /* 0x0000018000007947 */ /* 0x000fea0003800000 */
.L_x_11685:
        /* <DEDUP_REMOVED lines=21> */
.L_x_11710:
[----:B------:R0:W5:Y:S01]  /*a1e0*/  LDG.E.U16 R0, [R2.64] ;  /* 0x0000002402007981 */ /* 0x000162000c1e1500 */
[----:B------:R-:W-:Y:S05]  /*a1f0*/  BRA `(.L_x_11686) ;  /* 0x0000001000007947 */ /* 0x000fea0003800000 */
.L_x_11709:
[----:B------:R0:W5:Y:S02]  /*a200*/  LDG.E.U16 R0, [R2.64] ;  /* 0x0000002402007981 */ /* 0x000164000c1e1500 */
.L_x_11686:
        /* <DEDUP_REMOVED lines=18> */
.L_x_11716:
[----:B------:R-:W-:Y:S01]  /*a330*/  STG.E.U8 [R16.64], R5 ;  /* 0x0000000510007986 */ /* 0x000fe2000c101124 */
[----:B------:R-:W-:Y:S05]  /*a340*/  EXIT ;  /* 0x000000000000794d */ /* 0x000fea0003800000 */
.L_x_11715:
        /* <DEDUP_REMOVED lines=10> */
.L_x_11719:
[----:B------:R-:W-:-:S05]  /*a3f0*/  PRMT R3, R5, 0x9910, RZ ;  /* 0x0000991005037816 */ /* 0x000fca00000000ff */
[----:B------:R-:W-:Y:S01]  /*a400*/  STG.E [R16.64], R3 ;  /* 0x0000000310007986 */ /* 0x000fe2000c101924 */
[----:B------:R-:W-:Y:S05]  /*a410*/  EXIT ;  /* 0x000000000000794d */ /* 0x000fea0003800000 */
.L_x_11718:
[----:B------:R-:W-:Y:S01]  /*a420*/  STG.E.U16 [R16.64], R5 ;  /* 0x0000000510007986 */ /* 0x000fe2000c101524 */
[----:B------:R-:W-:Y:S05]  /*a430*/  EXIT ;  /* 0x000000000000794d */ /* 0x000fea0003800000 */
.L_x_11714:
        /* <DEDUP_REMOVED lines=9> */
.L_x_11721:
[----:B------:R-:W0:Y:S02]  /*a4d0*/  I2F.S16 R0, R5 ;  /* 0x0000000500007306 */ /* 0x000e240000101400 */
[----:B0-----:R-:W-:-:S05]  /*a4e0*/  F2FP.PACK_AB R0, RZ, R0 ;  /* 0x00000000ff00723e */ /* 0x001fca00000000ff */
[----:B------:R-:W-:Y:S01]  /*a4f0*/  STG.E.U16 [R16.64], R0 ;  /* 0x0000000010007986 */ /* 0x000fe2000c101524 */
[----:B------:R-:W-:Y:S05]  /*a500*/  EXIT ;  /* 0x000000000000794d */ /* 0x000fea0003800000 */
.L_x_11720:
        /* <DEDUP_REMOVED lines=10> */
.L_x_11723:
[----:B------:R-:W0:Y:S02]  /*a5b0*/  I2F.S16 R5, R5 ;  /* 0x0000000500057306 */ /* 0x000e240000101400 */
[----:B0-----:R-:W-:-:S04]  /*a5c0*/  F2FP.PACK_AB R3, RZ, R5 ;  /* 0x00000005ff03723e */ /* 0x001fc800000000ff */
[----:B------:R-:W-:-:S05]  /*a5d0*/  PRMT R3, R3, 0x5410, RZ ;  /* 0x0000541003037816 */ /* 0x000fca00000000ff */
[----:B------:R-:W-:Y:S01]  /*a5e0*/  STG.E [R16.64], R3 ;  /* 0x0000000310007986 */ /* 0x000fe2000c101924 */
[----:B------:R-:W-:Y:S05]  /*a5f0*/  EXIT ;  /* 0x000000000000794d */ /* 0x000fea0003800000 */
.L_x_11722:
[----:B------:R-:W0:Y:S02]  /*a600*/  I2F.F64.S16 R2, R5 ;  /* 0x0000000500027312 */ /* 0x000e240000101c00 */
[----:B0-----:R-:W-:Y:S01]  /*a610*/  STG.E.64 [R16.64], R2 ;  /* 0x0000000210007986 */ /* 0x001fe2000c101b24 */
[----:B------:R-:W-:Y:S05]  /*a620*/  EXIT ;  /* 0x000000000000794d */ /* 0x000fea0003800000 */
.L_x_11713:
        /* <DEDUP_REMOVED lines=13> */
.L_x_11726:
[----:B------:R-:W0:Y:S01]  /*a700*/  I2F.F64.S16 R4, R5 ;  /* 0x0000000500047312 */ /* 0x000e220000101c00 */
[----:B------:R-:W-:-:S05]  /*a710*/  CS2R R6, SRZ ;  /* 0x0000000000067805 */ /* 0x000fca000001ff00 */
[----:B0-----:R-:W-:Y:S01]  /*a720*/  STG.E.128 [R16.64], R4 ;  /* 0x0000000410007986 */ /* 0x001fe2000c101d24 */
[----:B------:R-:W-:Y:S05]  /*a730*/  EXIT ;  /* 0x000000000000794d */ /* 0x000fea0003800000 */
.L_x_11725:
        /* <DEDUP_REMOVED lines=21> */
.L_x_11730:
[----:B------:R-:W-:Y:S05]  /*a890*/  BSYNC B0 ;  /* 0x0000000000007941 */ /* 0x000fea0003800000 */
.L_x_11729:
[----:B------:R-:W-:-:S05]  /*a8a0*/  LOP3.LUT R3, R0, R3, RZ, 0xfc, !PT ;  /* 0x0000000300037212 */ /* 0x000fca00078efcff */
[----:B------:R-:W-:Y:S01]  /*a8b0*/  STG.E.U8 [R16.64], R3 ;  /* 0x0000000310007986 */ /* 0x000fe2000c101124 */
[----:B------:R-:W-:Y:S05]  /*a8c0*/  EXIT ;  /* 0x000000000000794d */ /* 0x000fea0003800000 */
.L_x_11728:
        /* <DEDUP_REMOVED lines=13> */
.L_x_11732:
[----:B------:R-:W-:Y:S01]  /*a9a0*/  IMAD.MOV.U32 R0, RZ, RZ, 0x7f ;  /* 0x0000007fff007424 */ /* 0x000fe200078e00ff */
[----:B------:R-:W-:-:S04]  /*a9b0*/  ISETP.GT.U32.AND P0, PT, R2, 0x7f800000, PT ;  /* 0x7f8000000200780c */ /* 0x000fc80003f04070 */
[----:B------:R-:W-:-:S04]  /*a9c0*/  SEL R0, R0, 0x7c, P0 ;  /* 0x0000007c00007807 */ /* 0x000fc80000000000 */
.L_x_11733:
[----:B------:R-:W-:Y:S05]  /*a9d0*/  BSYNC B0 ;  /* 0x0000000000007941 */ /* 0x000fea0003800000 */
.L_x_11731:
[----:B------:R-:W-:-:S04]  /*a9e0*/  LOP3.LUT R2, R5, 0x80000000, RZ, 0xc0, !PT ;  /* 0x8000000005027812 */ /* 0x000fc800078ec0ff */
[----:B------:R-:W-:-:S04]  /*a9f0*/  SHF.R.U32.HI R3, RZ, 0x18, R2 ;  /* 0x00000018ff037819 */ /* 0x000fc80000011602 */
[----:B------:R-:W-:-:S05]  /*aa00*/  LOP3.LUT R3, R0, R3, RZ, 0xfc, !PT ;  /* 0x0000000300037212 */ /* 0x000fca00078efcff */
[----:B------:R-:W-:Y:S01]  /*aa10*/  STG.E.U8 [R16.64], R3 ;  /* 0x0000000310007986 */ /* 0x000fe2000c101124 */
[----:B------:R-:W-:Y:S05]  /*aa20*/  EXIT ;  /* 0x000000000000794d */ /* 0x000fea0003800000 */
.L_x_11727:
[----:B------:R-:W0:Y:S02]  /*aa30*/  I2F.S16 R0, R5 ;  /* 0x0000000500007306 */ /* 0x000e240000101400 */
[----:B0-----:R-:W-:-:S05]  /*aa40*/  F2FP.BF16.PACK_AB R0, RZ, R0 ;  /* 0x00000000ff00723e */ /* 0x001fca00000010ff */
[----:B------:R-:W-:Y:S01]  /*aa50*/  STG.E.U16 [R16.64], R0 ;  /* 0x0000000010007986 */ /* 0x000fe2000c101524 */
[----:B------:R-:W-:Y:S05]  /*aa60*/  EXIT ;  /* 0x000000000000794d */ /* 0x000fea0003800000 */
.L_x_11724:
        /* <DEDUP_REMOVED lines=10> */
.L_x_11736:
        /* <DEDUP_REMOVED lines=17> */
.L_x_11739:
[----:B------:R-:W-:-:S04]  /*ac20*/  LOP3.LUT R2, R5, 0x80000000, RZ, 0xc0, !PT ;  /* 0x8000000005027812 */ /* 0x000fc800078ec0ff */
[----:B------:R-:W-:-:S04]  /*ac30*/  SHF.R.U32.HI R3, RZ, 0x18, R2 ;  /* 0x00000018ff037819 */ /* 0x000fc80000011602 */
[----:B------:R-:W-:-:S04]  /*ac40*/  LOP3.LUT R0, R0, R3, RZ, 0xfc, !PT ;  /* 0x0000000300007212 */ /* 0x000fc800078efcff */
[----:B------:R-:W-:Y:S02]  /*ac50*/  PRMT R8, R0, 0x7610, R8 ;  /* 0x0000761000087816 */ /* 0x000fe40000000008 */
.L_x_11738:
[----:B------:R-:W-:Y:S05]  /*ac60*/  BSYNC B0 ;  /* 0x0000000000007941 */ /* 0x000fea0003800000 */
.L_x_11737:
[----:B------:R-:W-:Y:S01]  /*ac70*/  STG.E.U8 [R16.64], R8 ;  /* 0x0000000810007986 */ /* 0x000fe2000c101124 */
[----:B------:R-:W-:Y:S05]  /*ac80*/  EXIT ;  /* 0x000000000000794d */ /* 0x000fea0003800000 */
.L_x_11735:
        /* <DEDUP_REMOVED lines=17> */
.L_x_11742:
[----:B------:R-:W-:-:S04]  /*ada0*/  LOP3.LUT R2, R5, 0x80000000, RZ, 0xc0, !PT ;  /* 0x8000000005027812 */ /* 0x000fc800078ec0ff */
[----:B------:R-:W-:-:S04]  /*adb0*/  SHF.R.U32.HI R3, RZ, 0x18, R2 ;  /* 0x00000018ff037819 */ /* 0x000fc80000011602 */
[----:B------:R-:W-:-:S04]  /*adc0*/  LOP3.LUT R0, R0, R3, RZ, 0xfc, !PT ;  /* 0x0000000300007212 */ /* 0x000fc800078efcff */
[----:B------:R-:W-:Y:S02]  /*add0*/  PRMT R8, R0, 0x7610, R8 ;  /* 0x0000761000087816 */ /* 0x000fe40000000008 */
.L_x_11741:
[----:B------:R-:W-:Y:S05]  /*ade0*/  BSYNC B0 ;  /* 0x0000000000007941 */ /* 0x000fea0003800000 */
.L_x_11740:
[----:B------:R-:W-:Y:S01]  /*adf0*/  STG.E.U8 [R16.64], R8 ;  /* 0x0000000810007986 */ /* 0x000fe2000c101124 */
[----:B------:R-:W-:Y:S05]  /*ae00*/  EXIT ;  /* 0x000000000000794d */ /* 0x000fea0003800000 */
.L_x_11734:
        /* <DEDUP_REMOVED lines=22> */
.L_x_11717:
        /* <DEDUP_REMOVED lines=20> */
.L_x_11744:
[----:B------:R-:W-:-:S04]  /*b0b0*/  PRMT R2, R5, 0x9910, RZ ;  /* 0x0000991005027816 */ /* 0x000fc800000000ff */
[----:B------:R-:W-:-:S05]  /*b0c0*/  SHF.R.S32.HI R3, RZ, 0x1f, R2 ;  /* 0x0000001fff037819 */ /* 0x000fca0000011402 */
[----:B------:R-:W-:Y:S01]  /*b0d0*/  STG.E.64 [R16.64], R2 ;  /* 0x0000000210007986 */ /* 0x000fe2000c101b24 */
[----:B------:R-:W-:Y:S05]  /*b0e0*/  EXIT ;  /* 0x000000000000794d */ /* 0x000fea0003800000 */
.L_x_11743:
[----:B------:R-:W-:-:S05]  /*b0f0*/  PRMT R3, R5, 0x9910, RZ ;  /* 0x0000991005037816 */ /* 0x000fca00000000ff */
[----:B------:R-:W-:Y:S01]  /*b100*/  STG.E [R16.64], R3 ;  /* 0x0000000310007986 */ /* 0x000fe2000c101924 */
[----:B------:R-:W-:Y:S05]  /*b110*/  EXIT ;  /* 0x000000000000794d */ /* 0x000fea0003800000 */
.L_x_11745:
        /* <DEDUP_REMOVED lines=14> */
.L_x_61723:


//--------------------- .text._ZN2at6native27unrolled_elementwise_kernelIZNS0_50_GLOBAL__N__2680c7bb_12_PowKernel_cu_b2145a98_318429pow_tensor_scalar_kernel_implIssEEvRNS_18TensorIteratorBaseET0_EUlsE0_St5arrayIPcLm2EELi4E23TrivialOffsetCalculatorILi1EjESC_NS0_6memory12LoadWithCastILi1EEENSD_13StoreWithCastILi1EEEEEviT_S6_T2_T3_T4_T5_ --------------------------
	.section	.text._ZN2at6native27unrolled_elementwise_kernelIZNS0_50_GLOBAL__N__2680c7bb_12_PowKernel_cu_b2145a98_318429pow_tensor_scalar_kernel_implIssEEvRNS_18TensorIteratorBaseET0_EUlsE0_St5arrayIPcLm2EELi4E23TrivialOffsetCalculatorILi1EjESC_NS0_6memory12LoadWithCastILi1EEENSD_13StoreWithCastILi1EEEEEviT_S6_T2_T3_T4_T5_,"ax",@progbits
	.sectioninfo	@"SHI_REGISTERS=28"
	.align	128
        .global         _ZN2at6native27unrolled_elementwise_kernelIZNS0_50_GLOBAL__N__2680c7bb_12_PowKernel_cu_b2145a98_318429pow_tensor_scalar_kernel_implIssEEvRNS_18TensorIteratorBaseET0_EUlsE0_St5arrayIPcLm2EELi4E23TrivialOffsetCalculatorILi1EjESC_NS0_6memory12LoadWithCastILi1EEENSD_13StoreWithCastILi1EEEEEviT_S6_T2_T3_T4_T5_
        .type           _ZN2at6native27unrolled_elementwise_kernelIZNS0_50_GLOBAL__N__2680c7bb_12_PowKernel_cu_b2145a98_318429pow_tensor_scalar_kernel_implIssEEvRNS_18TensorIteratorBaseET0_EUlsE0_St5arrayIPcLm2EELi4E23TrivialOffsetCalculatorILi1EjESC_NS0_6memory12LoadWithCastILi1EEENSD_13StoreWithCastILi1EEEEEviT_S6_T2_T3_T4_T5_,@function
        .size           _ZN2at6native27unrolled_elementwise_kernelIZNS0_50_GLOBAL__N__2680c7bb_12_PowKernel_cu_b2145a98_318429pow_tensor_scalar_kernel_implIssEEvRNS_18TensorIteratorBaseET0_EUlsE0_St5arrayIPcLm2EELi4E23TrivialOffsetCalculatorILi1EjESC_NS0_6memory12LoadWithCastILi1EEENSD_13StoreWithCastILi1EEEEEviT_S6_T2_T3_T4_T5_,(.L_x_61724 - _ZN2at6native27unrolled_elementwise_kernelIZNS0_50_GLOBAL__N__2680c7bb_12_PowKernel_cu_b2145a98_318429pow_tensor_scalar_kernel_implIssEEvRNS_18TensorIteratorBaseET0_EUlsE0_St5arrayIPcLm2EELi4E23TrivialOffsetCalculatorILi1EjESC_NS0_6memory12LoadWithCastILi1EEENSD_13StoreWithCastILi1EEEEEviT_S6_T2_T3_T4_T5_)
        .other          _ZN2at6native27unrolled_elementwise_kernelIZNS0_50_GLOBAL__N__2680c7bb_12_PowKernel_cu_b2145a98_318429pow_tensor_scalar_kernel_implIssEEvRNS_18TensorIteratorBaseET0_EUlsE0_St5arrayIPcLm2EELi4E23TrivialOffsetCalculatorILi1EjESC_NS0_6memory12LoadWithCastILi1EEENSD_13StoreWithCastILi1EEEEEviT_S6_T2_T3_T4_T5_,@"STO_CUDA_ENTRY STV_DEFAULT"
_ZN2at6native27unrolled_elementwise_kernelIZNS0_50_GLOBAL__N__2680c7bb_12_PowKernel_cu_b2145a98_318429pow_tensor_scalar_kernel_implIssEEvRNS_18TensorIteratorBaseET0_EUlsE0_St5arrayIPcLm2EELi4E23TrivialOffsetCalculatorILi1EjESC_NS0_6memory12LoadWithCastILi1EEENSD_13StoreWithCastILi1EEEEEviT_S6_T2_T3_T4_T5_:
.text._ZN2at6native27unrolled_elementwise_kernelIZNS0_50_GLOBAL__N__2680c7bb_12_PowKernel_cu_b2145a98_318429pow_tensor_scalar_kernel_implIssEEvRNS_18TensorIteratorBaseET0_EUlsE0_St5arrayIPcLm2EELi4E23TrivialOffsetCalculatorILi1EjESC_NS0_6memory12LoadWithCastILi1EEENSD_13StoreWithCastILi1EEEEEviT_S6_T2_T3_T4_T5_:
        /* <DEDUP_REMOVED lines=29> */
.L_x_11751:
[----:B------:R0:W5:Y:S01]  /*01d0*/  LDG.E.U8 R19, [R2.64] ;  /* 0x0000002402137981 */ /* 0x000162000c1e1100 */
[----:B------:R-:W-:Y:S05]  /*01e0*/  BRA `(.L_x_11753) ;  /* 0x00000d9000007947 */ /* 0x000fea0003800000 */
.L_x_11750:
        /* <DEDUP_REMOVED lines=8> */
.L_x_11755:
[----:B------:R0:W5:Y:S01]  /*0270*/  LDG.E.U16 R19, [R2.64] ;  /* 0x0000002402137981 */ /* 0x000162000c1e1500 */
[----:B------:R-:W-:Y:S05]  /*0280*/  BRA `(.L_x_11753) ;  /* 0x00000cf000007947 */ /* 0x000fea0003800000 */
.L_x_11754:
[----:B------:R0:W5:Y:S01]  /*0290*/  LDG.E.U16 R19, [R2.64] ;  /* 0x0000002402137981 */ /* 0x000162000c1e1500 */
[----:B------:R-:W-:Y:S05]  /*02a0*/  BRA `(.L_x_11753) ;  /* 0x00000cd000007947 */ /* 0x000fea0003800000 */
.L_x_11749:
        /* <DEDUP_REMOVED lines=9> */
.L_x_11757:
[----:B------:R-:W2:Y:S02]  /*0340*/  LDG.E.U16 R0, [R2.64] ;  /* 0x0000002402007981 */ /* 0x000ea4000c1e1500 */
[----:B--2---:R-:W-:-:S06]  /*0350*/  HADD2.F32 R0, -RZ, R0.H0_H0 ;  /* 0x20000000ff007230 */ /* 0x004fcc0000004100 */
[----:B------:R-:W0:Y:S02]  /*0360*/  F2I.FTZ.TRUNC.NTZ R0, R0 ;  /* 0x0000000000007305 */ /* 0x000e24000021f100 */
[----:B0-----:R-:W-:Y:S01]  /*0370*/  PRMT R19, R0, 0x7610, R19 ;  /* 0x0000761000137816 */ /* 0x001fe20000000013 */
[----:B------:R-:W-:Y:S05]  /*0380*/  BRA `(.L_x_11753) ;  /* 0x00000bf000007947 */ /* 0x000fea0003800000 */
.L_x_11756:
        /* <DEDUP_REMOVED lines=9> */
.L_x_11759:
[----:B------:R-:W2:Y:S02]  /*0420*/  LDG.E.U16 R2, [R2.64] ;  /* 0x0000002402027981 */ /* 0x000ea4000c1e1500 */
[----:B--2---:R-:W-:-:S06]  /*0430*/  HADD2.F32 R0, -RZ, R2.H0_H0 ;  /* 0x20000002ff007230 */ /* 0x004fcc0000004100 */
[----:B------:R-:W0:Y:S02]  /*0440*/  F2I.FTZ.TRUNC.NTZ R0, R0 ;  /* 0x0000000000007305 */ /* 0x000e24000021f100 */
[----:B0-----:R-:W-:Y:S01]  /*0450*/  PRMT R19, R0, 0x7610, R19 ;  /* 0x0000761000137816 */ /* 0x001fe20000000013 */
[----:B------:R-:W-:Y:S05]  /*0460*/  BRA `(.L_x_11753) ;  /* 0x00000b1000007947 */ /* 0x000fea0003800000 */
.L_x_11758:
[----:B------:R-:W2:Y:S02]  /*0470*/  LDG.E.64 R2, [R2.64] ;  /* 0x0000002402027981 */ /* 0x000ea4000c1e1b00 */
[----:B--2---:R0:W1:Y:S01]  /*0480*/  F2I.F64.TRUNC R19, R2 ;  /* 0x0000000200137311 */ /* 0x004062000030d100 */
[----:B------:R-:W-:Y:S05]  /*0490*/  BRA `(.L_x_11753) ;  /* 0x00000ae000007947 */ /* 0x000fea0003800000 */
.L_x_11748:
        /* <DEDUP_REMOVED lines=12> */
.L_x_11762:
[----:B------:R-:W2:Y:S02]  /*0560*/  LDG.E.64 R2, [R2.64] ;  /* 0x0000002402027981 */ /* 0x000ea4000c1e1b00 */
[----:B--2---:R0:W1:Y:S01]  /*0570*/  F2I.F64.TRUNC R19, R2 ;  /* 0x0000000200137311 */ /* 0x004062000030d100 */
[----:B------:R-:W-:Y:S05]  /*0580*/  BRA `(.L_x_11753) ;  /* 0x000009f000007947 */ /* 0x000fea0003800000 */
.L_x_11761:
        /* <DEDUP_REMOVED lines=28> */
.L_x_11764:
        /* <DEDUP_REMOVED lines=16> */
.L_x_11763:
[----:B------:R-:W2:Y:S02]  /*0850*/  LDG.E.U16 R0, [R2.64] ;  /* 0x0000002402007981 */ /* 0x000ea4000c1e1500 */
[----:B--2---:R-:W-:-:S06]  /*0860*/  PRMT R0, RZ, 0x5410, R0 ;  /* 0x00005410ff007816 */ /* 0x004fcc0000000000 */
[----:B------:R-:W0:Y:S02]  /*0870*/  F2I.FTZ.TRUNC.NTZ R0, R0 ;  /* 0x0000000000007305 */ /* 0x000e24000021f100 */
[----:B0-----:R-:W-:Y:S01]  /*0880*/  PRMT R19, R0, 0x7610, R19 ;  /* 0x0000761000137816 */ /* 0x001fe20000000013 */
[----:B------:R-:W-:Y:S05]  /*0890*/  BRA `(.L_x_11753) ;  /* 0x000006e000007947 */ /* 0x000fea0003800000 */
.L_x_11760:
        /* <DEDUP_REMOVED lines=10> */
.L_x_11767:
        /* <DEDUP_REMOVED lines=21> */
.L_x_11771:
[----:B------:R-:W-:Y:S05]  /*0a90*/  BSYNC B1 ;  /* 0x0000000000017941 */ /* 0x000fea0003800000 */
.L_x_11770:
[----:B------:R-:W-:Y:S01]  /*0aa0*/  LEA R3, R0, 0x3b800000, 0x17 ;  /* 0x3b80000000037811 */ /* 0x000fe200078eb8ff */
[----:B------:R-:W-:-:S05]  /*0ab0*/  IMAD.SHL.U32 R0, R2, 0x100000, RZ ;  /* 0x0010000002007824 */ /* 0x000fca00078e00ff */
[----:B------:R-:W-:Y:S02]  /*0ac0*/  LOP3.LUT R0, R3, R0, R4, 0xfe, !PT ;  /* 0x0000000003007212 */ /* 0x000fe400078efe04 */
.L_x_11769:
[----:B------:R-:W-:Y:S05]  /*0ad0*/  BSYNC B0 ;  /* 0x0000000000007941 */ /* 0x000fea0003800000 */
.L_x_11768:
[----:B------:R-:W0:Y:S02]  /*0ae0*/  F2I.FTZ.TRUNC.NTZ R0, R0 ;  /* 0x0000000000007305 */ /* 0x000e24000021f100 */
[----:B0-----:R-:W-:Y:S01]  /*0af0*/  PRMT R19, R0, 0x7610, R19 ;  /* 0x0000761000137816 */ /* 0x001fe20000000013 */
[----:B------:R-:W-:Y:S05]  /*0b00*/  BRA `(.L_x_11753) ;  /* 0x0000047000007947 */ /* 0x000fea0003800000 */
.L_x_11766:
        /* <DEDUP_REMOVED lines=21> */
.L_x_11775:
[----:B------:R-:W-:Y:S05]  /*0c60*/  BSYNC B1 ;  /* 0x0000000000017941 */ /* 0x000fea0003800000 */
.L_x_11774:
[----:B------:R-:W-:Y:S01]  /*0c70*/  LEA R3, R0, 0x37800000, 0x17 ;  /* 0x3780000000037811 */ /* 0x000fe200078eb8ff */
[----:B------:R-:W-:-:S05]  /*0c80*/  IMAD.SHL.U32 R0, R2, 0x200000, RZ ;  /* 0x0020000002007824 */ /* 0x000fca00078e00ff */
[----:B------:R-:W-:Y:S02]  /*0c90*/  LOP3.LUT R0, R3, R0, R4, 0xfe, !PT ;  /* 0x0000000003007212 */ /* 0x000fe400078efe04 */
.L_x_11773:
[----:B------:R-:W-:Y:S05]  /*0ca0*/  BSYNC B0 ;  /* 0x0000000000007941 */ /* 0x000fea0003800000 */
.L_x_11772:
[----:B------:R-:W0:Y:S02]  /*0cb0*/  F2I.FTZ.TRUNC.NTZ R0, R0 ;  /* 0x0000000000007305 */ /* 0x000e24000021f100 */
[----:B0-----:R-:W-:Y:S01]  /*0cc0*/  PRMT R19, R0, 0x7610, R19 ;  /* 0x0000761000137816 */ /* 0x001fe20000000013 */
[----:B------:R-:W-:Y:S05]  /*0cd0*/  BRA `(.L_x_11753) ;  /* 0x000002a000007947 */ /* 0x000fea0003800000 */
.L_x_11765:
        /* <DEDUP_REMOVED lines=14> */
.L_x_11779:
[----:B------:R-:W-:Y:S05]  /*0dc0*/  BSYNC B0 ;  /* 0x0000000000007941 */ /* 0x000fea0003800000 */
.L_x_11778:
[----:B------:R-:W0:Y:S02]  /*0dd0*/  F2I.FTZ.TRUNC.NTZ R0, R0 ;  /* 0x0000000000007305 */ /* 0x000e24000021f100 */
[----:B0-----:R-:W-:Y:S01]  /*0de0*/  PRMT R19, R0, 0x7610, R19 ;  /* 0x0000761000137816 */ /* 0x001fe20000000013 */
[----:B------:R-:W-:Y:S05]  /*0df0*/  BRA `(.L_x_11753) ;  /* 0x0000018000007947 */ /* 0x000fea0003800000 */
.L_x_11752:
        /* <DEDUP_REMOVED lines=21> */
.L_x_11777:
[----:B------:R0:W5:Y:S01]  /*0f50*/  LDG.E.U16 R19, [R2.64] ;  /* 0x0000002402137981 */ /* 0x000162000c1e1500 */
[----:B------:R-:W-:Y:S05]  /*0f60*/  BRA `(.L_x_11753) ;  /* 0x0000001000007947 */ /* 0x000fea0003800000 */
.L_x_11776:
[----:B------:R0:W5:Y:S02]  /*0f70*/  LDG.E.U16 R19, [R2.64] ;  /* 0x0000002402137981 */ /* 0x000164000c1e1500 */
.L_x_11753:
[----:B------:R-:W2:Y:S02]  /*0f80*/  S2R R24, SR_TID.X ;  /* 0x0000000000187919 */ /* 0x000ea40000002100 */
[----:B--2---:R-:W-:Y:S02]  /*0f90*/  IADD3 R24, R24, 0x80, RZ ;  /* 0x0000008018187810 */ /* 0x004fe40007ffe0ff */
.L_x_11747:
[----:B-1----:R-:W-:Y:S05]  /*0fa0*/  BSYNC B6 ;  /* 0x0000000000067941 */ /* 0x002fea0003800000 */
.L_x_11746:
        /* <DEDUP_REMOVED lines=21> */
.L_x_11785:
[----:B------:R0:W5:Y:S01]  /*1100*/  LDG.E.U8 R18, [R2.64] ;  /* 0x0000002402127981 */ /* 0x000162000c1e1100 */
[----:B------:R-:W-:Y:S05]  /*1110*/  BRA `(.L_x_11787) ;  /* 0x00000d8000007947 */ /* 0x000fea0003800000 */
.L_x_11784:
        /* <DEDUP_REMOVED lines=8> */
.L_x_11789:
[----:B------:R0:W5:Y:S01]  /*11a0*/  LDG.E.U16 R18, [R2.64] ;  /* 0x0000002402127981 */ /* 0x000162000c1e1500 */
[----:B------:R-:W-:Y:S05]  /*11b0*/  BRA `(.L_x_11787) ;  /* 0x00000ce000007947 */ /* 0x000fea0003800000 */
.L_x_11788:
[----:B------:R0:W5:Y:S01]  /*11c0*/  LDG.E.U16 R18, [R2.64] ;  /* 0x0000002402127981 */ /* 0x000162000c1e1500 */
[----:B------:R-:W-:Y:S05]  /*11d0*/  BRA `(.L_x_11787) ;  /* 0x00000cc000007947 */ /* 0x000fea0003800000 */
.L_x_11783:
        /* <DEDUP_REMOVED lines=9> */
.L_x_11791:
[----:B------:R-:W2:Y:S02]  /*1270*/  LDG.E.U16 R0, [R2.64] ;  /* 0x0000002402007981 */ /* 0x000ea4000c1e1500 */
[----:B--2---:R-:W-:-:S06]  /*1280*/  HADD2.F32 R0, -RZ, R0.H0_H0 ;  /* 0x20000000ff007230 */ /* 0x004fcc0000004100 */
[----:B------:R-:W0:Y:S02]  /*1290*/  F2I.FTZ.TRUNC.NTZ R0, R0 ;  /* 0x0000000000007305 */ /* 0x000e24000021f100 */
[----:B0-----:R-:W-:Y:S01]  /*12a0*/  PRMT R18, R0, 0x7610, R18 ;  /* 0x0000761000127816 */ /* 0x001fe20000000012 */
[----:B------:R-:W-:Y:S05]  /*12b0*/  BRA `(.L_x_11787) ;  /* 0x00000be000007947 */ /* 0x000fea0003800000 */
.L_x_11790:
        /* <DEDUP_REMOVED lines=9> */
.L_x_11793:
[----:B------:R-:W2:Y:S02]  /*1350*/  LDG.E.U16 R2, [R2.64] ;  /* 0x0000002402027981 */ /* 0x000ea4000c1e1500 */
[----:B--2---:R-:W-:-:S06]  /*1360*/  HADD2.F32 R0, -RZ, R2.H0_H0 ;  /* 0x20000002ff007230 */ /* 0x004fcc0000004100 */
[----:B------:R-:W0:Y:S02]  /*1370*/  F2I.FTZ.TRUNC.NTZ R0, R0 ;  /* 0x0000000000007305 */ /* 0x000e24000021f100 */
[----:B0-----:R-:W-:Y:S01]  /*1380*/  PRMT R18, R0, 0x7610, R18 ;  /* 0x0000761000127816 */ /* 0x001fe20000000012 */
[----:B------:R-:W-:Y:S05]  /*1390*/  BRA `(.L_x_11787) ;  /* 0x00000b0000007947 */ /* 0x000fea0003800000 */
.L_x_11792:
[----:B------:R-:W2:Y:S02]  /*13a0*/  LDG.E.64 R2, [R2.64] ;  /* 0x0000002402027981 */ /* 0x000ea4000c1e1b00 */
[----:B--2---:R0:W1:Y:S01]  /*13b0*/  F2I.F64.TRUNC R18, R2 ;  /* 0x0000000200127311 */ /* 0x004062000030d100 */
[----:B------:R-:W-:Y:S05]  /*13c0*/  BRA `(.L_x_11787) ;  /* 0x00000ad000007947 */ /* 0x000fea0003800000 */
.L_x_11782:
        /* <DEDUP_REMOVED lines=12> */
.L_x_11796:
[----:B------:R-:W2:Y:S02]  /*1490*/  LDG.E.64 R2, [R2.64] ;  /* 0x0000002402027981 */ /* 0x000ea4000c1e1b00 */
[----:B--2---:R0:W1:Y:S01]  /*14a0*/  F2I.F64.TRUNC R18, R2 ;  /* 0x0000000200127311 */ /* 0x004062000030d100 */
[----:B------:R-:W-:Y:S05]  /*14b0*/  BRA `(.L_x_11787) ;  /* 0x000009e000007947 */ /* 0x000fea0003800000 */
.L_x_11795:
        /* <DEDUP_REMOVED lines=28> */
.L_x_11798:
        /* <DEDUP_REMOVED lines=15> */
.L_x_11797:
[----:B------:R-:W2:Y:S02]  /*1770*/  LDG.E.U16 R0, [R2.64] ;  /* 0x0000002402007981 */ /* 0x000ea4000c1e1500 */
[----:B--2---:R-:W-:-:S06]  /*1780*/  PRMT R0, RZ, 0x5410, R0 ;  /* 0x00005410ff007816 */ /* 0x004fcc0000000000 */
[----:B------:R-:W0:Y:S02]  /*1790*/  F2I.FTZ.TRUNC.NTZ R0, R0 ;  /* 0x0000000000007305 */ /* 0x000e24000021f100 */
[----:B0-----:R-:W-:Y:S01]  /*17a0*/  PRMT R18, R0, 0x7610, R18 ;  /* 0x0000761000127816 */ /* 0x001fe20000000012 */
[----:B------:R-:W-:Y:S05]  /*17b0*/  BRA `(.L_x_11787) ;  /* 0x000006e000007947 */ /* 0x000fea0003800000 */
.L_x_11794:
        /* <DEDUP_REMOVED lines=10> */
.L_x_11801:
        /* <DEDUP_REMOVED lines=21> */
.L_x_11805:
[----:B------:R-:W-:Y:S05]  /*19b0*/  BSYNC B1 ;  /* 0x0000000000017941 */ /* 0x000fea0003800000 */
.L_x_11804:
[----:B------:R-:W-:Y:S01]  /*19c0*/  LEA R3, R0, 0x3b800000, 0x17 ;  /* 0x3b80000000037811 */ /* 0x000fe200078eb8ff */
[----:B------:R-:W-:-:S05]  /*19d0*/  IMAD.SHL.U32 R0, R2, 0x100000, RZ ;  /* 0x0010000002007824 */ /* 0x000fca00078e00ff */
[----:B------:R-:W-:Y:S02]  /*19e0*/  LOP3.LUT R0, R3, R0, R4, 0xfe, !PT ;  /* 0x0000000003007212 */ /* 0x000fe400078efe04 */
.L_x_11803:
[----:B------:R-:W-:Y:S05]  /*19f0*/  BSYNC B0 ;  /* 0x0000000000007941 */ /* 0x000fea0003800000 */
.L_x_11802:
[----:B------:R-:W0:Y:S02]  /*1a00*/  F2I.FTZ.TRUNC.NTZ R0, R0 ;  /* 0x0000000000007305 */ /* 0x000e24000021f100 */
[----:B0-----:R-:W-:Y:S01]  /*1a10*/  PRMT R18, R0, 0x7610, R18 ;  /* 0x0000761000127816 */ /* 0x001fe20000000012 */
[----:B------:R-:W-:Y:S05]  /*1a20*/  BRA `(.L_x_11787) ;  /* 0x0000047000007947 */ /* 0x000fea0003800000 */
.L_x_11800:
        /* <DEDUP_REMOVED lines=21> */
.L_x_11809:
[----:B------:R-:W-:Y:S05]  /*1b80*/  BSYNC B1 ;  /* 0x0000000000017941 */ /* 0x000fea0003800000 */
.L_x_11808:
[----:B------:R-:W-:Y:S01]  /*1b90*/  LEA R3, R0, 0x37800000, 0x17 ;  /* 0x3780000000037811 */ /* 0x000fe200078eb8ff */
[----:B------:R-:W-:-:S05]  /*1ba0*/  IMAD.SHL.U32 R0, R2, 0x200000, RZ ;  /* 0x0020000002007824 */ /* 0x000fca00078e00ff */
[----:B------:R-:W-:Y:S02]  /*1bb0*/  LOP3.LUT R0, R3, R0, R4, 0xfe, !PT ;  /* 0x0000000003007212 */ /* 0x000fe400078efe04 */
.L_x_11807:
[----:B------:R-:W-:Y:S05]  /*1bc0*/  BSYNC B0 ;  /* 0x0000000000007941 */ /* 0x000fea0003800000 */
.L_x_11806:
[----:B------:R-:W0:Y:S02]  /*1bd0*/  F2I.FTZ.TRUNC.NTZ R0, R0 ;  /* 0x0000000000007305 */ /* 0x000e24000021f100 */
[----:B0-----:R-:W-:Y:S01]  /*1be0*/  PRMT R18, R0, 0x7610, R18 ;  /* 0x0000761000127816 */ /* 0x001fe20000000012 */
[----:B------:R-:W-:Y:S05]  /*1bf0*/  BRA `(.L_x_11787) ;  /* 0x000002a000007947 */ /* 0x000fea0003800000 */
.L_x_11799:
        /* <DEDUP_REMOVED lines=14> */
.L_x_11813:
[----:B------:R-:W-:Y:S05]  /*1ce0*/  BSYNC B0 ;  /* 0x0000000000007941 */ /* 0x000fea0003800000 */
.L_x_11812:
[----:B------:R-:W0:Y:S02]  /*1cf0*/  F2I.FTZ.TRUNC.NTZ R0, R0 ;  /* 0x0000000000007305 */ /* 0x000e24000021f100 */
[----:B0-----:R-:W-:Y:S01]  /*1d00*/  PRMT R18, R0, 0x7610, R18 ;  /* 0x0000761000127816 */ /* 0x001fe20000000012 */
[----:B------:R-:W-:Y:S05]  /*1d10*/  BRA `(.L_x_11787) ;  /* 0x0000018000007947 */ /* 0x000fea0003800000 */
.L_x_11786:
        /* <DEDUP_REMOVED lines=21> */
.L_x_11811:
[----:B------:R0:W5:Y:S01]  /*1e70*/  LDG.E.U16 R18, [R2.64] ;  /* 0x0000002402127981 */ /* 0x000162000c1e1500 */
[----:B------:R-:W-:Y:S05]  /*1e80*/  BRA `(.L_x_11787) ;  /* 0x0000001000007947 */ /* 0x000fea0003800000 */
.L_x_11810:
[----:B------:R0:W5:Y:S02]  /*1e90*/  LDG.E.U16 R18, [R2.64] ;  /* 0x0000002402127981 */ /* 0x000164000c1e1500 */
.L_x_11787:
[----:B------:R-:W-:-:S03]  /*1ea0*/  IADD3 R24, R24, 0x80, RZ ;  /* 0x0000008018187810 */ /* 0x000fc60007ffe0ff */
.L_x_11781:
[----:B------:R-:W-:Y:S05]  /*1eb0*/  BSYNC B6 ;  /* 0x0000000000067941 */ /* 0x000fea0003800000 */
.L_x_11780:
        /* <DEDUP_REMOVED lines=23> */
.L_x_11819:
[----:B------:R0:W5:Y:S01]  /*2030*/  LDG.E.U8 R25, [R2.64] ;  /* 0x0000002402197981 */ /* 0x000162000c1e1100 */
[----:B------:R-:W-:Y:S05]  /*2040*/  BRA `(.L_x_11821) ;  /* 0x00000d8000007947 */ /* 0x000fea0003800000 */
.L_x_11818:
        /* <DEDUP_REMOVED lines=8> */
.L_x_11823:
[----:B------:R0:W5:Y:S01]  /*20d0*/  LDG.E.U16 R25, [R2.64] ;  /* 0x0000002402197981 */ /* 0x000162000c1e1500 */
[----:B------:R-:W-:Y:S05]  /*20e0*/  BRA `(.L_x_11821) ;  /* 0x00000ce000007947 */ /* 0x000fea0003800000 */
.L_x_11822:
[----:B------:R0:W5:Y:S01]  /*20f0*/  LDG.E.U16 R25, [R2.64] ;  /* 0x0000002402197981 */ /* 0x000162000c1e1500 */
[----:B------:R-:W-:Y:S05]  /*2100*/  BRA `(.L_x_11821) ;  /* 0x00000cc000007947 */ /* 0x000fea0003800000 */
.L_x_11817:
        /* <DEDUP_REMOVED lines=9> */
.L_x_11825:
[----:B------:R-:W2:Y:S02]  /*21a0*/  LDG.E.U16 R0, [R2.64] ;  /* 0x0000002402007981 */ /* 0x000ea4000c1e1500 */
[----:B--2---:R-:W-:-:S06]  /*21b0*/  HADD2.F32 R0, -RZ, R0.H0_H0 ;  /* 0x20000000ff007230 */ /* 0x004fcc0000004100 */
[----:B------:R-:W0:Y:S02]  /*21c0*/  F2I.FTZ.TRUNC.NTZ R0, R0 ;  /* 0x0000000000007305 */ /* 0x000e24000021f100 */
[----:B0-----:R-:W-:Y:S01]  /*21d0*/  PRMT R25, R0, 0x7610, R25 ;  /* 0x0000761000197816 */ /* 0x001fe20000000019 */
[----:B------:R-:W-:Y:S05]  /*21e0*/  BRA `(.L_x_11821) ;  /* 0x00000be000007947 */ /* 0x000fea0003800000 */
.L_x_11824:
        /* <DEDUP_REMOVED lines=9> */
.L_x_11827:
[----:B------:R-:W2:Y:S02]  /*2280*/  LDG.E.U16 R2, [R2.64] ;  /* 0x0000002402027981 */ /* 0x000ea4000c1e1500 */
[----:B--2---:R-:W-:-:S06]  /*2290*/  HADD2.F32 R0, -RZ, R2.H0_H0 ;  /* 0x20000002ff007230 */ /* 0x004fcc0000004100 */
[----:B------:R-:W0:Y:S02]  /*22a0*/  F2I.FTZ.TRUNC.NTZ R0, R0 ;  /* 0x0000000000007305 */ /* 0x000e24000021f100 */
[----:B0-----:R-:W-:Y:S01]  /*22b0*/  PRMT R25, R0, 0x7610, R25 ;  /* 0x0000761000197816 */ /* 0x001fe20000000019 */
[----:B------:R-:W-:Y:S05]  /*22c0*/  BRA `(.L_x_11821) ;  /* 0x00000b0000007947 */ /* 0x000fea0003800000 */
.L_x_11826:
[----:B------:R-:W2:Y:S02]  /*22d0*/  LDG.E.64 R2, [R2.64] ;  /* 0x0000002402027981 */ /* 0x000ea4000c1e1b00 */
[----:B--2---:R0:W2:Y:S01]  /*22e0*/  F2I.F64.TRUNC R25, R2 ;  /* 0x0000000200197311 */ /* 0x0040a2000030d100 */
[----:B------:R-:W-:Y:S05]  /*22f0*/  BRA `(.L_x_11821) ;  /* 0x00000ad000007947 */ /* 0x000fea0003800000 */
.L_x_11816:
        /* <DEDUP_REMOVED lines=12> */
.L_x_11830:
[----:B------:R-:W2:Y:S02]  /*23c0*/  LDG.E.64 R2, [R2.64] ;  /* 0x0000002402027981 */ /* 0x000ea4000c1e1b00 */
[----:B--2---:R0:W2:Y:S01]  /*23d0*/  F2I.F64.TRUNC R25, R2 ;  /* 0x0000000200197311 */ /* 0x0040a2000030d100 */
[----:B------:R-:W-:Y:S05]  /*23e0*/  BRA `(.L_x_11821) ;  /* 0x000009e000007947 */ /* 0x000fea0003800000 */
.L_x_11829:
        /* <DEDUP_REMOVED lines=28> */
.L_x_11832:
        /* <DEDUP_REMOVED lines=15> */
.L_x_11831:
[----:B------:R-:W2:Y:S02]  /*26a0*/  LDG.E.U16 R0, [R2.64] ;  /* 0x0000002402007981 */ /* 0x000ea4000c1e1500 */
[----:B--2---:R-:W-:-:S06]  /*26b0*/  PRMT R0, RZ, 0x5410, R0 ;  /* 0x00005410ff007816 */ /* 0x004fcc0000000000 */
[----:B------:R-:W0:Y:S02]  /*26c0*/  F2I.FTZ.TRUNC.NTZ R0, R0 ;  /* 0x0000000000007305 */ /* 0x000e24000021f100 */
[----:B0-----:R-:W-:Y:S01]  /*26d0*/  PRMT R25, R0, 0x7610, R25 ;  /* 0x0000761000197816 */ /* 0x001fe20000000019 */
[----:B------:R-:W-:Y:S05]  /*26e0*/  BRA `(.L_x_11821) ;  /* 0x000006e000007947 */ /* 0x000fea0003800000 */
.L_x_11828:
        /* <DEDUP_REMOVED lines=10> */
.L_x_11835:
        /* <DEDUP_REMOVED lines=21> */
.L_x_11839:
[----:B------:R-:W-:Y:S05]  /*28e0*/  BSYNC B1 ;  /* 0x0000000000017941 */ /* 0x000fea0003800000 */
.L_x_11838:
[----:B------:R-:W-:Y:S01]  /*28f0*/  LEA R3, R0, 0x3b800000, 0x17 ;  /* 0x3b80000000037811 */ /* 0x000fe200078eb8ff */
[----:B------:R-:W-:-:S05]  /*2900*/  IMAD.SHL.U32 R0, R2, 0x100000, RZ ;  /* 0x0010000002007824 */ /* 0x000fca00078e00ff */
[----:B------:R-:W-:Y:S02]  /*2910*/  LOP3.LUT R0, R3, R0, R4, 0xfe, !PT ;  /* 0x0000000003007212 */ /* 0x000fe400078efe04 */
.L_x_11837:
[----:B------:R-:W-:Y:S05]  /*2920*/  BSYNC B0 ;  /* 0x0000000000007941 */ /* 0x000fea0003800000 */
.L_x_11836:
[----:B------:R-:W0:Y:S02]  /*2930*/  F2I.FTZ.TRUNC.NTZ R0, R0 ;  /* 0x0000000000007305 */ /* 0x000e24000021f100 */
[----:B0-----:R-:W-:Y:S01]  /*2940*/  PRMT R25, R0, 0x7610, R25 ;  /* 0x0000761000197816 */ /* 0x001fe20000000019 */
[----:B------:R-:W-:Y:S05]  /*2950*/  BRA `(.L_x_11821) ;  /* 0x0000047000007947 */ /* 0x000fea0003800000 */
.L_x_11834:
        /* <DEDUP_REMOVED lines=21> */
.L_x_11843:
[----:B------:R-:W-:Y:S05]  /*2ab0*/  BSYNC B1 ;  /* 0x0000000000017941 */ /* 0x000fea0003800000 */
.L_x_11842:
[----:B------:R-:W-:Y:S01]  /*2ac0*/  LEA R3, R0, 0x37800000, 0x17 ;  /* 0x3780000000037811 */ /* 0x000fe200078eb8ff */
[----:B------:R-:W-:-:S05]  /*2ad0*/  IMAD.SHL.U32 R0, R2, 0x200000, RZ ;  /* 0x0020000002007824 */ /* 0x000fca00078e00ff */
[----:B------:R-:W-:Y:S02]  /*2ae0*/  LOP3.LUT R0, R3, R0, R4, 0xfe, !PT ;  /* 0x0000000003007212 */ /* 0x000fe400078efe04 */
.L_x_11841:
[----:B------:R-:W-:Y:S05]  /*2af0*/  BSYNC B0 ;  /* 0x0000000000007941 */ /* 0x000fea0003800000 */
.L_x_11840:
[----:B------:R-:W0:Y:S02]  /*2b00*/  F2I.FTZ.TRUNC.NTZ R0, R0 ;  /* 0x0000000000007305 */ /* 0x000e24000021f100 */
[----:B0-----:R-:W-:Y:S01]  /*2b10*/  PRMT R25, R0, 0x7610, R25 ;  /* 0x0000761000197816 */ /* 0x001fe20000000019 */
[----:B------:R-:W-:Y:S05]  /*2b20*/  BRA `(.L_x_11821) ;  /* 0x000002a000007947 */ /* 0x000fea0003800000 */
.L_x_11833:
        /* <DEDUP_REMOVED lines=14> */
.L_x_11847:
[----:B------:R-:W-:Y:S05]  /*2c10*/  BSYNC B0 ;  /* 0x0000000000007941 */ /* 0x000fea0003800000 */
.L_x_11846:
[----:B------:R-:W0:Y:S02]  /*2c20*/  F2I.FTZ.TRUNC.NTZ R0, R0 ;  /* 0x0000000000007305 */ /* 0x000e24000021f100 */
[----:B0-----:R-:W-:Y:S01]  /*2c30*/  PRMT R25, R0, 0x7610, R25 ;  /* 0x0000761000197816 */ /* 0x001fe20000000019 */
[----:B------:R-:W-:Y:S05]  /*2c40*/  BRA `(.L_x_11821) ;  /* 0x0000018000007947 */ /* 0x000fea0003800000 */
.L_x_11820:
        /* <DEDUP_REMOVED lines=21> */
.L_x_11845:
[----:B------:R0:W5:Y:S01]  /*2da0*/  LDG.E.U16 R25, [R2.64] ;  /* 0x0000002402197981 */ /* 0x000162000c1e1500 */
[----:B------:R-:W-:Y:S05]  /*2db0*/  BRA `(.L_x_11821) ;  /* 0x0000001000007947 */ /* 0x000fea0003800000 */
.L_x_11844:
[----:B------:R0:W5:Y:S02]  /*2dc0*/  LDG.E.U16 R25, [R2.64] ;  /* 0x0000002402197981 */ /* 0x000164000c1e1500 */
.L_x_11821:
[----:B------:R-:W-:-:S03]  /*2dd0*/  IADD3 R24, R24, 0x80, RZ ;  /* 0x0000008018187810 */ /* 0x000fc60007ffe0ff */
.L_x_11815:
[----:B------:R-:W-:Y:S05]  /*2de0*/  BSYNC B6 ;  /* 0x0000000000067941 */ /* 0x000fea0003800000 */
.L_x_11814:
        /* <DEDUP_REMOVED lines=20> */
.L_x_11853:
[----:B------:R0:W5:Y:S01]  /*2f30*/  LDG.E.U8 R22, [R2.64] ;  /* 0x0000002402167981 */ /* 0x000162000c1e1100 */
[----:B------:R-:W-:Y:S05]  /*2f40*/  BRA `(.L_x_11849) ;  /* 0x00000d7000007947 */ /* 0x000fea0003800000 */
.L_x_11852:
        /* <DEDUP_REMOVED lines=8> */
.L_x_11856:
[----:B------:R0:W5:Y:S01]  /*2fd0*/  LDG.E.U16 R22, [R2.64] ;  /* 0x0000002402167981 */ /* 0x000162000c1e1500 */
[----:B------:R-:W-:Y:S05]  /*2fe0*/  BRA `(.L_x_11849) ;  /* 0x00000cd000007947 */ /* 0x000fea0003800000 */
.L_x_11855:
[----:B------:R0:W5:Y:S01]  /*2ff0*/  LDG.E.U16 R22, [R2.64] ;  /* 0x0000002402167981 */ /* 0x000162000c1e1500 */
[----:B------:R-:W-:Y:S05]  /*3000*/  BRA `(.L_x_11849) ;  /* 0x00000cb000007947 */ /* 0x000fea0003800000 */
.L_x_11851:
        /* <DEDUP_REMOVED lines=9> */
.L_x_11858:
[----:B------:R-:W3:Y:S02]  /*30a0*/  LDG.E.U16 R0, [R2.64] ;  /* 0x0000002402007981 */ /* 0x000ee4000c1e1500 */
[----:B---3--:R-:W-:-:S06]  /*30b0*/  HADD2.F32 R0, -RZ, R0.H0_H0 ;  /* 0x20000000ff007230 */ /* 0x008fcc0000004100 */
[----:B------:R-:W0:Y:S02]  /*30c0*/  F2I.FTZ.TRUNC.NTZ R0, R0 ;  /* 0x0000000000007305 */ /* 0x000e24000021f100 */
[----:B0-----:R-:W-:Y:S01]  /*30d0*/  PRMT R22, R0, 0x7610, R22 ;  /* 0x0000761000167816 */ /* 0x001fe20000000016 */
[----:B------:R-:W-:Y:S05]  /*30e0*/  BRA `(.L_x_11849) ;  /* 0x00000bd000007947 */ /* 0x000fea0003800000 */
.L_x_11857:
        /* <DEDUP_REMOVED lines=9> */
.L_x_11860:
[----:B------:R-:W3:Y:S02]  /*3180*/  LDG.E.U16 R2, [R2.64] ;  /* 0x0000002402027981 */ /* 0x000ee4000c1e1500 */
[----:B---3--:R-:W-:-:S06]  /*3190*/  HADD2.F32 R0, -RZ, R2.H0_H0 ;  /* 0x20000002ff007230 */ /* 0x008fcc0000004100 */
[----:B------:R-:W0:Y:S02]  /*31a0*/  F2I.FTZ.TRUNC.NTZ R0, R0 ;  /* 0x0000000000007305 */ /* 0x000e24000021f100 */
[----:B0-----:R-:W-:Y:S01]  /*31b0*/  PRMT R22, R0, 0x7610, R22 ;  /* 0x0000761000167816 */ /* 0x001fe20000000016 */
[----:B------:R-:W-:Y:S05]  /*31c0*/  BRA `(.L_x_11849) ;  /* 0x00000af000007947 */ /* 0x000fea0003800000 */
.L_x_11859:
[----:B------:R-:W3:Y:S02]  /*31d0*/  LDG.E.64 R2, [R2.64] ;  /* 0x0000002402027981 */ /* 0x000ee4000c1e1b00 */
[----:B---3--:R0:W3:Y:S01]  /*31e0*/  F2I.F64.TRUNC R22, R2 ;  /* 0x0000000200167311 */ /* 0x0080e2000030d100 */
[----:B------:R-:W-:Y:S05]  /*31f0*/  BRA `(.L_x_11849) ;  /* 0x00000ac000007947 */ /* 0x000fea0003800000 */
.L_x_11850:
        /* <DEDUP_REMOVED lines=12> */
.L_x_11863:
[----:B------:R-:W3:Y:S02]  /*32c0*/  LDG.E.64 R2, [R2.64] ;  /* 0x0000002402027981 */ /* 0x000ee4000c1e1b00 */
[----:B---3--:R0:W3:Y:S01]  /*32d0*/  F2I.F64.TRUNC R22, R2 ;  /* 0x0000000200167311 */ /* 0x0080e2000030d100 */
[----:B------:R-:W-:Y:S05]  /*32e0*/  BRA `(.L_x_11849) ;  /* 0x000009d000007947 */ /* 0x000fea0003800000 */
.L_x_11862:
        /* <DEDUP_REMOVED lines=28> */
.L_x_11865:
        /* <DEDUP_REMOVED lines=15> */
.L_x_11864:
[----:B------:R-:W3:Y:S02]  /*35a0*/  LDG.E.U16 R0, [R2.64] ;  /* 0x0000002402007981 */ /* 0x000ee4000c1e1500 */
[----:B---3--:R-:W-:-:S06]  /*35b0*/  PRMT R0, RZ, 0x5410, R0 ;  /* 0x00005410ff007816 */ /* 0x008fcc0000000000 */
[----:B------:R-:W0:Y:S02]  /*35c0*/  F2I.FTZ.TRUNC.NTZ R0, R0 ;  /* 0x0000000000007305 */ /* 0x000e24000021f100 */
[----:B0-----:R-:W-:Y:S01]  /*35d0*/  PRMT R22, R0, 0x7610, R22 ;  /* 0x0000761000167816 */ /* 0x001fe20000000016 */
[----:B------:R-:W-:Y:S05]  /*35e0*/  BRA `(.L_x_11849) ;  /* 0x000006d000007947 */ /* 0x000fea0003800000 */
.L_x_11861:
        /* <DEDUP_REMOVED lines=10> */
.L_x_11868:
        /* <DEDUP_REMOVED lines=21> */
.L_x_11872:
[----:B------:R-:W-:Y:S05]  /*37e0*/  BSYNC B1 ;  /* 0x0000000000017941 */ /* 0x000fea0003800000 */
.L_x_11871:
[----:B------:R-:W-:Y:S01]  /*37f0*/  LEA R3, R0, 0x3b800000, 0x17 ;  /* 0x3b80000000037811 */ /* 0x000fe200078eb8ff */
[----:B------:R-:W-:-:S05]  /*3800*/  IMAD.SHL.U32 R0, R2, 0x100000, RZ ;  /* 0x0010000002007824 */ /* 0x000fca00078e00ff */
[----:B------:R-:W-:Y:S02]  /*3810*/  LOP3.LUT R0, R3, R0, R4, 0xfe, !PT ;  /* 0x0000000003007212 */ /* 0x000fe400078efe04 */
.L_x_11870:
[----:B------:R-:W-:Y:S05]  /*3820*/  BSYNC B0 ;  /* 0x0000000000007941 */ /* 0x000fea0003800000 */
.L_x_11869:
[----:B------:R-:W0:Y:S02]  /*3830*/  F2I.FTZ.TRUNC.NTZ R0, R0 ;  /* 0x0000000000007305 */ /* 0x000e24000021f100 */
[----:B0-----:R-:W-:Y:S01]  /*3840*/  PRMT R22, R0, 0x7610, R22 ;  /* 0x0000761000167816 */ /* 0x001fe20000000016 */
[----:B------:R-:W-:Y:S05]  /*3850*/  BRA `(.L_x_11849) ;  /* 0x0000046000007947 */ /* 0x000fea0003800000 */
.L_x_11867:
        /* <DEDUP_REMOVED lines=21> */
.L_x_11876:
[----:B------:R-:W-:Y:S05]  /*39b0*/  BSYNC B1 ;  /* 0x0000000000017941 */ /* 0x000fea0003800000 */
.L_x_11875:
[----:B------:R-:W-:Y:S01]  /*39c0*/  LEA R3, R0, 0x37800000, 0x17 ;  /* 0x3780000000037811 */ /* 0x000fe200078eb8ff */
[----:B------:R-:W-:-:S05]  /*39d0*/  IMAD.SHL.U32 R0, R2, 0x200000, RZ ;  /* 0x0020000002007824 */ /* 0x000fca00078e00ff */
[----:B------:R-:W-:Y:S02]  /*39e0*/  LOP3.LUT R0, R3, R0, R4, 0xfe, !PT ;  /* 0x0000000003007212 */ /* 0x000fe400078efe04 */
.L_x_11874:
[----:B------:R-:W-:Y:S05]  /*39f0*/  BSYNC B0 ;  /* 0x0000000000007941 */ /* 0x000fea0003800000 */
.L_x_11873:
[----:B------:R-:W0:Y:S02]  /*3a00*/  F2I.FTZ.TRUNC.NTZ R0, R0 ;  /* 0x0000000000007305 */ /* 0x000e24000021f100 */
[----:B0-----:R-:W-:Y:S01]  /*3a10*/  PRMT R22, R0, 0x7610, R22 ;  /* 0x0000761000167816 */ /* 0x001fe20000000016 */
[----:B------:R-:W-:Y:S05]  /*3a20*/  BRA `(.L_x_11849) ;  /* 0x0000029000007947 */ /* 0x000fea0003800000 */
.L_x_11866:
        /* <DEDUP_REMOVED lines=14> */
.L_x_11880:
[----:B------:R-:W-:Y:S05]  /*3b10*/  BSYNC B0 ;  /* 0x0000000000007941 */ /* 0x000fea0003800000 */
.L_x_11879:
[----:B------:R-:W0:Y:S02]  /*3b20*/  F2I.FTZ.TRUNC.NTZ R0, R0 ;  /* 0x0000000000007305 */ /* 0x000e24000021f100 */
[----:B0-----:R-:W-:Y:S01]  /*3b30*/  PRMT R22, R0, 0x7610, R22 ;  /* 0x0000761000167816 */ /* 0x001fe20000000016 */
[----:B------:R-:W-:Y:S05]  /*3b40*/  BRA `(.L_x_11849) ;  /* 0x0000017000007947 */ /* 0x000fea0003800000 */
.L_x_11854:
        /* <DEDUP_REMOVED lines=20> */
.L_x_11878:
[----:B------:R0:W5:Y:S01]  /*3c90*/  LDG.E.U16 R22, [R2.64] ;  /* 0x0000002402167981 */ /* 0x000162000c1e1500 */
[----:B------:R-:W-:Y:S05]  /*3ca0*/  BRA `(.L_x_11849) ;  /* 0x0000001000007947 */ /* 0x000fea0003800000 */
.L_x_11877:
[----:B------:R0:W5:Y:S02]  /*3cb0*/  LDG.E.U16 R22, [R2.64] ;  /* 0x0000002402167981 */ /* 0x000164000c1e1500 */
.L_x_11849:
[----:B------:R-:W-:Y:S05]  /*3cc0*/  BSYNC B6 ;  /* 0x0000000000067941 */ /* 0x000fea0003800000 */
.L_x_11848:
[----:B------:R-:W4:Y:S01]  /*3cd0*/  S2R R24, SR_TID.X ;  /* 0x0000000000187919 */ /* 0x000f220000002100 */
[----:B-----5:R-:W-:Y:S01]  /*3ce0*/  PRMT R5, R19, 0x9910, RZ ;  /* 0x0000991013057816 */ /* 0x020fe200000000ff */
[----:B------:R-:W-:Y:S01]  /*3cf0*/  BSSY B6, `(.L_x_11881) ;  /* 0x0000105000067945 */ /* 0x000fe20003800000 */
[----:B-1----:R-:W-:Y:S02]  /*3d00*/  PRMT R19, R18, 0x9910, RZ ;  /* 0x0000991012137816 */ /* 0x002fe400000000ff */
[----:B------:R-:W1:Y:S01]  /*3d10*/  LDC.U8 R18, c[0x0][0x18c] ;  /* 0x00006300ff127b82 */ /* 0x000e620000000000 */
[----:B--2---:R-:W-:Y:S01]  /*3d20*/  PRMT R25, R25, 0x9910, RZ ;  /* 0x0000991019197816 */ /* 0x004fe200000000ff */
[----:B------:R-:W-:Y:S01]  /*3d30*/  IMAD R0, R5, R5, RZ ;  /* 0x0000000505007224 */ /* 0x000fe200078e02ff */
[----:B---3--:R-:W-:Y:S01]  /*3d40*/  PRMT R23, R22, 0x9910, RZ ;  /* 0x0000991016177816 */ /* 0x008fe200000000ff */
[----:B0-----:R-:W-:-:S02]  /*3d50*/  IMAD R2, R19, R19, RZ ;  /* 0x0000001313027224 */ /* 0x001fc400078e02ff */
[----:B------:R-:W-:Y:S01]  /*3d60*/  IMAD.MOV.U32 R22, RZ, RZ, R25 ;  /* 0x000000ffff167224 */ /* 0x000fe200078e0019 */
[----:B------:R-:W-:Y:S01]  /*3d70*/  PRMT R0, R0, 0x9910, RZ ;  /* 0x0000991000007816 */ /* 0x000fe200000000ff */
[----:B------:R-:W-:Y:S01]  /*3d80*/  IMAD R4, R23, R23, RZ ;  /* 0x0000001717047224 */ /* 0x000fe200078e02ff */
[----:B------:R-:W-:Y:S01]  /*3d90*/  PRMT R2, R2, 0x9910, RZ ;  /* 0x0000991002027816 */ /* 0x000fe200000000ff */
[----:B------:R-:W-:Y:S02]  /*3da0*/  IMAD R3, R22, R22, RZ ;  /* 0x0000001616037224 */ /* 0x000fe400078e02ff */
[----:B------:R-:W-:Y:S01]  /*3db0*/  IMAD R9, R5, R0, RZ ;  /* 0x0000000005097224 */ /* 0x000fe200078e02ff */
[----:B------:R-:W-:Y:S01]  /*3dc0*/  PRMT R4, R4, 0x9910, RZ ;  /* 0x0000991004047816 */ /* 0x000fe200000000ff */
[----:B------:R-:W-:Y:S01]  /*3dd0*/  IMAD R19, R19, R2, RZ ;  /* 0x0000000213137224 */ /* 0x000fe200078e02ff */
[----:B------:R-:W-:-:S03]  /*3de0*/  PRMT R3, R3, 0x9910, RZ ;  /* 0x0000991003037816 */ /* 0x000fc600000000ff */
[----:B------:R-:W-:Y:S01]  /*3df0*/  IMAD R23, R23, R4, RZ ;  /* 0x0000000417177224 */ /* 0x000fe200078e02ff */
[----:B----4-:R-:W-:Y:S01]  /*3e00*/  ISETP.GE.AND P0, PT, R24, R17, PT ;  /* 0x000000111800720c */ /* 0x010fe20003f06270 */
[----:B------:R-:W-:-:S12]  /*3e10*/  IMAD R22, R22, R3, RZ ;  /* 0x0000000316167224 */ /* 0x000fd800078e02ff */
[----:B------:R-:W-:Y:S05]  /*3e20*/  @P0 BRA `(.L_x_11882) ;  /* 0x00000f1000000947 */ /* 0x000fea0003800000 */
[----:B-1----:R-:W-:Y:S01]  /*3e30*/  IMAD R0, R16, 0x200, R24 ;  /* 0x0000020010007824 */ /* 0x002fe200078e0218 */
        /* <DEDUP_REMOVED lines=18> */
.L_x_11886:
[----:B------:R0:W-:Y:S01]  /*3f60*/  STG.E.U8 [R2.64], R9 ;  /* 0x0000000902007986 */ /* 0x0001e2000c101124 */
[----:B------:R-:W-:Y:S05]  /*3f70*/  BRA `(.L_x_11882) ;  /* 0x00000dc000007947 */ /* 0x000fea0003800000 */
.L_x_11885:
        /* <DEDUP_REMOVED lines=10> */
.L_x_11889:
[----:B------:R-:W-:-:S05]  /*4020*/  PRMT R5, R9, 0x9910, RZ ;  /* 0x0000991009057816 */ /* 0x000fca00000000ff */
[----:B------:R0:W-:Y:S01]  /*4030*/  STG.E [R2.64], R5 ;  /* 0x0000000502007986 */ /* 0x0001e2000c101924 */
[----:B------:R-:W-:Y:S05]  /*4040*/  BRA `(.L_x_11882) ;  /* 0x00000cf000007947 */ /* 0x000fea0003800000 */
.L_x_11888:
[----:B------:R0:W-:Y:S01]  /*4050*/  STG.E.U16 [R2.64], R9 ;  /* 0x0000000902007986 */ /* 0x0001e2000c101524 */
[----:B------:R-:W-:Y:S05]  /*4060*/  BRA `(.L_x_11882) ;  /* 0x00000cd000007947 */ /* 0x000fea0003800000 */
.L_x_11884:
        /* <DEDUP_REMOVED lines=9> */
.L_x_11891:
[----:B------:R-:W0:Y:S02]  /*4100*/  I2F.S16 R0, R9 ;  /* 0x0000000900007306 */ /* 0x000e240000101400 */
[----:B0-----:R-:W-:-:S05]  /*4110*/  F2FP.PACK_AB R0, RZ, R0 ;  /* 0x00000000ff00723e */ /* 0x001fca00000000ff */
[----:B------:R0:W-:Y:S01]  /*4120*/  STG.E.U16 [R2.64], R0 ;  /* 0x0000000002007986 */ /* 0x0001e2000c101524 */
[----:B------:R-:W-:Y:S05]  /*4130*/  BRA `(.L_x_11882) ;  /* 0x00000c0000007947 */ /* 0x000fea0003800000 */
.L_x_11890:
        /* <DEDUP_REMOVED lines=10> */
.L_x_11893:
[----:B------:R-:W0:Y:S02]  /*41e0*/  I2F.S16 R9, R9 ;  /* 0x0000000900097306 */ /* 0x000e240000101400 */
[----:B0-----:R-:W-:-:S04]  /*41f0*/  F2FP.PACK_AB R5, RZ, R9 ;  /* 0x00000009ff05723e */ /* 0x001fc800000000ff */
[----:B------:R-:W-:-:S05]  /*4200*/  PRMT R5, R5, 0x5410, RZ ;  /* 0x0000541005057816 */ /* 0x000fca00000000ff */
[----:B------:R0:W-:Y:S01]  /*4210*/  STG.E [R2.64], R5 ;  /* 0x0000000502007986 */ /* 0x0001e2000c101924 */
[----:B------:R-:W-:Y:S05]  /*4220*/  BRA `(.L_x_11882) ;  /* 0x00000b1000007947 */ /* 0x000fea0003800000 */
.L_x_11892:
[----:B------:R-:W0:Y:S02]  /*4230*/  I2F.F64.S16 R4, R9 ;  /* 0x0000000900047312 */ /* 0x000e240000101c00 */
[----:B0-----:R0:W-:Y:S01]  /*4240*/  STG.E.64 [R2.64], R4 ;  /* 0x0000000402007986 */ /* 0x0011e2000c101b24 */
[----:B------:R-:W-:Y:S05]  /*4250*/  BRA `(.L_x_11882) ;  /* 0x00000ae000007947 */ /* 0x000fea0003800000 */
.L_x_11883:
        /* <DEDUP_REMOVED lines=13> */
.L_x_11896:
[----:B------:R-:W0:Y:S01]  /*4330*/  I2F.F64.S16 R4, R9 ;  /* 0x0000000900047312 */ /* 0x000e220000101c00 */
[----:B------:R-:W-:-:S05]  /*4340*/  CS2R R6, SRZ ;  /* 0x0000000000067805 */ /* 0x000fca000001ff00 */
[----:B0-----:R0:W-:Y:S01]  /*4350*/  STG.E.128 [R2.64], R4 ;  /* 0x0000000402007986 */ /* 0x0011e2000c101d24 */
[----:B------:R-:W-:Y:S05]  /*4360*/  BRA `(.L_x_11882) ;  /* 0x000009d000007947 */ /* 0x000fea0003800000 */
.L_x_11895:
        /* <DEDUP_REMOVED lines=21> */
.L_x_11900:
[----:B------:R-:W-:Y:S05]  /*44c0*/  BSYNC B0 ;  /* 0x0000000000007941 */ /* 0x000fea0003800000 */
.L_x_11899:
[----:B------:R-:W-:-:S05]  /*44d0*/  LOP3.LUT R5, R0, R5, RZ, 0xfc, !PT ;  /* 0x0000000500057212 */ /* 0x000fca00078efcff */
[----:B------:R0:W-:Y:S01]  /*44e0*/  STG.E.U8 [R2.64], R5 ;  /* 0x0000000502007986 */ /* 0x0001e2000c101124 */
[----:B------:R-:W-:Y:S05]  /*44f0*/  BRA `(.L_x_11882) ;  /* 0x0000084000007947 */ /* 0x000fea0003800000 */
.L_x_11898:
        /* <DEDUP_REMOVED lines=13> */
.L_x_11902:
[----:B------:R-:W-:Y:S01]  /*45d0*/  IMAD.MOV.U32 R0, RZ, RZ, 0x7f ;  /* 0x0000007fff007424 */ /* 0x000fe200078e00ff */
[----:B------:R-:W-:-:S04]  /*45e0*/  ISETP.GT.U32.AND P0, PT, R4, 0x7f800000, PT ;  /* 0x7f8000000400780c */ /* 0x000fc80003f04070 */
[----:B------:R-:W-:-:S04]  /*45f0*/  SEL R0, R0, 0x7c, P0 ;  /* 0x0000007c00007807 */ /* 0x000fc80000000000 */
.L_x_11903:
[----:B------:R-:W-:Y:S05]  /*4600*/  BSYNC B0 ;  /* 0x0000000000007941 */ /* 0x000fea0003800000 */
.L_x_11901:
[----:B------:R-:W-:-:S04]  /*4610*/  LOP3.LUT R4, R9, 0x80000000, RZ, 0xc0, !PT ;  /* 0x8000000009047812 */ /* 0x000fc800078ec0ff */
[----:B------:R-:W-:-:S04]  /*4620*/  SHF.R.U32.HI R5, RZ, 0x18, R4 ;  /* 0x00000018ff057819 */ /* 0x000fc80000011604 */
[----:B------:R-:W-:-:S05]  /*4630*/  LOP3.LUT R5, R0, R5, RZ, 0xfc, !PT ;  /* 0x0000000500057212 */ /* 0x000fca00078efcff */
[----:B------:R0:W-:Y:S01]  /*4640*/  STG.E.U8 [R2.64], R5 ;  /* 0x0000000502007986 */ /* 0x0001e2000c101124 */
[----:B------:R-:W-:Y:S05]  /*4650*/  BRA `(.L_x_11882) ;  /* 0x000006e000007947 */ /* 0x000fea0003800000 */
.L_x_11897:
[----:B------:R-:W0:Y:S02]  /*4660*/  I2F.S16 R0, R9 ;  /* 0x0000000900007306 */ /* 0x000e240000101400 */
[----:B0-----:R-:W-:-:S05]  /*4670*/  F2FP.BF16.PACK_AB R0, RZ, R0 ;  /* 0x00000000ff00723e */ /* 0x001fca00000010ff */
[----:B------:R0:W-:Y:S01]  /*4680*/  STG.E.U16 [R2.64], R0 ;  /* 0x0000000002007986 */ /* 0x0001e2000c101524 */
[----:B------:R-:W-:Y:S05]  /*4690*/  BRA `(.L_x_11882) ;  /* 0x000006a000007947 */ /* 0x000fea0003800000 */
.L_x_11894:
        /* <DEDUP_REMOVED lines=10> */
.L_x_11906:
        /* <DEDUP_REMOVED lines=17> */
.L_x_11909:
[----:B------:R-:W-:-:S04]  /*4850*/  LOP3.LUT R0, R9, 0x80000000, RZ, 0xc0, !PT ;  /* 0x8000000009007812 */ /* 0x000fc800078ec0ff */
[----:B------:R-:W-:-:S04]  /*4860*/  SHF.R.U32.HI R5, RZ, 0x18, R0 ;  /* 0x00000018ff057819 */ /* 0x000fc80000011600 */
[----:B------:R-:W-:-:S04]  /*4870*/  LOP3.LUT R4, R4, R5, RZ, 0xfc, !PT ;  /* 0x0000000504047212 */ /* 0x000fc800078efcff */
[----:B------:R-:W-:Y:S02]  /*4880*/  PRMT R0, R4, 0x7610, R0 ;  /* 0x0000761004007816 */ /* 0x000fe40000000000 */
.L_x_11908:
[----:B------:R-:W-:Y:S05]  /*4890*/  BSYNC B0 ;  /* 0x0000000000007941 */ /* 0x000fea0003800000 */
.L_x_11907:
[----:B------:R0:W-:Y:S01]  /*48a0*/  STG.E.U8 [R2.64], R0 ;  /* 0x0000000002007986 */ /* 0x0001e2000c101124 */
[----:B------:R-:W-:Y:S05]  /*48b0*/  BRA `(.L_x_11882) ;  /* 0x0000048000007947 */ /* 0x000fea0003800000 */
.L_x_11905:
        /* <DEDUP_REMOVED lines=17> */
.L_x_11912:
[----:B------:R-:W-:-:S04]  /*49d0*/  LOP3.LUT R0, R9, 0x80000000, RZ, 0xc0, !PT ;  /* 0x8000000009007812 */ /* 0x000fc800078ec0ff */
[----:B------:R-:W-:-:S04]  /*49e0*/  SHF.R.U32.HI R5, RZ, 0x18, R0 ;  /* 0x00000018ff057819 */ /* 0x000fc80000011600 */
[----:B------:R-:W-:-:S04]  /*49f0*/  LOP3.LUT R4, R4, R5, RZ, 0xfc, !PT ;  /* 0x0000000504047212 */ /* 0x000fc800078efcff */
[----:B------:R-:W-:Y:S02]  /*4a00*/  PRMT R0, R4, 0x7610, R0 ;  /* 0x0000761004007816 */ /* 0x000fe40000000000 */
.L_x_11911:
[----:B------:R-:W-:Y:S05]  /*4a10*/  BSYNC B0 ;  /* 0x0000000000007941 */ /* 0x000fea0003800000 */
.L_x_11910:
[----:B------:R0:W-:Y:S01]  /*4a20*/  STG.E.U8 [R2.64], R0 ;  /* 0x0000000002007986 */ /* 0x0001e2000c101124 */
[----:B------:R-:W-:Y:S05]  /*4a30*/  BRA `(.L_x_11882) ;  /* 0x0000030000007947 */ /* 0x000fea0003800000 */
.L_x_11904:
        /* <DEDUP_REMOVED lines=22> */
.L_x_11887:
        /* <DEDUP_REMOVED lines=20> */
.L_x_11914:
[----:B------:R-:W-:-:S04]  /*4ce0*/  PRMT R4, R9, 0x9910, RZ ;  /* 0x0000991009047816 */ /* 0x000fc800000000ff */
[----:B------:R-:W-:-:S05]  /*4cf0*/  SHF.R.S32.HI R5, RZ, 0x1f, R4 ;  /* 0x0000001fff057819 */ /* 0x000fca0000011404 */
[----:B------:R0:W-:Y:S01]  /*4d00*/  STG.E.64 [R2.64], R4 ;  /* 0x0000000402007986 */ /* 0x0001e2000c101b24 */
[----:B------:R-:W-:Y:S05]  /*4d10*/  BRA `(.L_x_11882) ;  /* 0x0000002000007947 */ /* 0x000fea0003800000 */
.L_x_11913:
[----:B------:R-:W-:-:S05]  /*4d20*/  PRMT R5, R9, 0x9910, RZ ;  /* 0x0000991009057816 */ /* 0x000fca00000000ff */
[----:B------:R0:W-:Y:S02]  /*4d30*/  STG.E [R2.64], R5 ;  /* 0x0000000502007986 */ /* 0x0001e4000c101924 */
.L_x_11882:
[----:B-1----:R-:W-:Y:S05]  /*4d40*/  BSYNC B6 ;  /* 0x0000000000067941 */ /* 0x002fea0003800000 */
.L_x_11881:
        /* <DEDUP_REMOVED lines=21> */
.L_x_11920:
[----:B------:R0:W-:Y:S01]  /*4ea0*/  STG.E.U8 [R2.64], R19 ;  /* 0x0000001302007986 */ /* 0x0001e2000c101124 */
[----:B------:R-:W-:Y:S05]  /*4eb0*/  BRA `(.L_x_11922) ;  /* 0x00000dc000007947 */ /* 0x000fea0003800000 */
.L_x_11919:
        /* <DEDUP_REMOVED lines=10> */
.L_x_11924:
[----:B------:R-:W-:-:S05]  /*4f60*/  PRMT R5, R19, 0x9910, RZ ;  /* 0x0000991013057816 */ /* 0x000fca00000000ff */
[----:B------:R0:W-:Y:S01]  /*4f70*/  STG.E [R2.64], R5 ;  /* 0x0000000502007986 */ /* 0x0001e2000c101924 */
[----:B------:R-:W-:Y:S05]  /*4f80*/  BRA `(.L_x_11922) ;  /* 0x00000cf000007947 */ /* 0x000fea0003800000 */
.L_x_11923:
[----:B------:R0:W-:Y:S01]  /*4f90*/  STG.E.U16 [R2.64], R19 ;  /* 0x0000001302007986 */ /* 0x0001e2000c101524 */
[----:B------:R-:W-:Y:S05]  /*4fa0*/  BRA `(.L_x_11922) ;  /* 0x00000cd000007947 */ /* 0x000fea0003800000 */
.L_x_11918:
        /* <DEDUP_REMOVED lines=9> */
.L_x_11926:
[----:B------:R-:W0:Y:S02]  /*5040*/  I2F.S16 R0, R19 ;  /* 0x0000001300007306 */ /* 0x000e240000101400 */
[----:B0-----:R-:W-:-:S05]  /*5050*/  F2FP.PACK_AB R0, RZ, R0 ;  /* 0x00000000ff00723e */ /* 0x001fca00000000ff */
[----:B------:R0:W-:Y:S01]  /*5060*/  STG.E.U16 [R2.64], R0 ;  /* 0x0000000002007986 */ /* 0x0001e2000c101524 */
[----:B------:R-:W-:Y:S05]  /*5070*/  BRA `(.L_x_11922) ;  /* 0x00000c0000007947 */ /* 0x000fea0003800000 */
.L_x_11925:
        /* <DEDUP_REMOVED lines=10> */
.L_x_11928:
[----:B------:R-:W0:Y:S02]  /*5120*/  I2F.S16 R19, R19 ;  /* 0x0000001300137306 */ /* 0x000e240000101400 */
[----:B0-----:R-:W-:-:S04]  /*5130*/  F2FP.PACK_AB R5, RZ, R19 ;  /* 0x00000013ff05723e */ /* 0x001fc800000000ff */
[----:B------:R-:W-:-:S05]  /*5140*/  PRMT R5, R5, 0x5410, RZ ;  /* 0x0000541005057816 */ /* 0x000fca00000000ff */
[----:B------:R0:W-:Y:S01]  /*5150*/  STG.E [R2.64], R5 ;  /* 0x0000000502007986 */ /* 0x0001e2000c101924 */
[----:B------:R-:W-:Y:S05]  /*5160*/  BRA `(.L_x_11922) ;  /* 0x00000b1000007947 */ /* 0x000fea0003800000 */
.L_x_11927:
[----:B------:R-:W0:Y:S02]  /*5170*/  I2F.F64.S16 R4, R19 ;  /* 0x0000001300047312 */ /* 0x000e240000101c00 */
[----:B0-----:R0:W-:Y:S01]  /*5180*/  STG.E.64 [R2.64], R4 ;  /* 0x0000000402007986 */ /* 0x0011e2000c101b24 */
[----:B------:R-:W-:Y:S05]  /*5190*/  BRA `(.L_x_11922) ;  /* 0x00000ae000007947 */ /* 0x000fea0003800000 */
.L_x_11917:
        /* <DEDUP_REMOVED lines=13> */
.L_x_11931:
[----:B------:R-:W0:Y:S01]  /*5270*/  I2F.F64.S16 R4, R19 ;  /* 0x0000001300047312 */ /* 0x000e220000101c00 */
[----:B------:R-:W-:-:S05]  /*5280*/  CS2R R6, SRZ ;  /* 0x0000000000067805 */ /* 0x000fca000001ff00 */
[----:B0-----:R0:W-:Y:S01]  /*5290*/  STG.E.128 [R2.64], R4 ;  /* 0x0000000402007986 */ /* 0x0011e2000c101d24 */
[----:B------:R-:W-:Y:S05]  /*52a0*/  BRA `(.L_x_11922) ;  /* 0x000009d000007947 */ /* 0x000fea0003800000 */
.L_x_11930:
        /* <DEDUP_REMOVED lines=21> */
.L_x_11935:
[----:B------:R-:W-:Y:S05]  /*5400*/  BSYNC B0 ;  /* 0x0000000000007941 */ /* 0x000fea0003800000 */
.L_x_11934:
[----:B------:R-:W-:-:S05]  /*5410*/  LOP3.LUT R5, R0, R5, RZ, 0xfc, !PT ;  /* 0x0000000500057212 */ /* 0x000fca00078efcff */
[----:B------:R0:W-:Y:S01]  /*5420*/  STG.E.U8 [R2.64], R5 ;  /* 0x0000000502007986 */ /* 0x0001e2000c101124 */
[----:B------:R-:W-:Y:S05]  /*5430*/  BRA `(.L_x_11922) ;  /* 0x0000084000007947 */ /* 0x000fea0003800000 */
.L_x_11933:
        /* <DEDUP_REMOVED lines=13> */
.L_x_11937:
[----:B------:R-:W-:Y:S01]  /*5510*/  IMAD.MOV.U32 R0, RZ, RZ, 0x7f ;  /* 0x0000007fff007424 */ /* 0x000fe200078e00ff */
[----:B------:R-:W-:-:S04]  /*5520*/  ISETP.GT.U32.AND P0, PT, R4, 0x7f800000, PT ;  /* 0x7f8000000400780c */ /* 0x000fc80003f04070 */
[----:B------:R-:W-:-:S04]  /*5530*/  SEL R0, R0, 0x7c, P0 ;  /* 0x0000007c00007807 */ /* 0x000fc80000000000 */
.L_x_11938:
[----:B------:R-:W-:Y:S05]  /*5540*/  BSYNC B0 ;  /* 0x0000000000007941 */ /* 0x000fea0003800000 */
.L_x_11936:
[----:B------:R-:W-:-:S04]  /*5550*/  LOP3.LUT R4, R19, 0x80000000, RZ, 0xc0, !PT ;  /* 0x8000000013047812 */ /* 0x000fc800078ec0ff */
[----:B------:R-:W-:-:S04]  /*5560*/  SHF.R.U32.HI R5, RZ, 0x18, R4 ;  /* 0x00000018ff057819 */ /* 0x000fc80000011604 */
[----:B------:R-:W-:-:S05]  /*5570*/  LOP3.LUT R5, R0, R5, RZ, 0xfc, !PT ;  /* 0x0000000500057212 */ /* 0x000fca00078efcff */
[----:B------:R0:W-:Y:S01]  /*5580*/  STG.E.U8 [R2.64], R5 ;  /* 0x0000000502007986 */ /* 0x0001e2000c101124 */
[----:B------:R-:W-:Y:S05]  /*5590*/  BRA `(.L_x_11922) ;  /* 0x000006e000007947 */ /* 0x000fea0003800000 */
.L_x_11932:
[----:B------:R-:W0:Y:S02]  /*55a0*/  I2F.S16 R0, R19 ;  /* 0x0000001300007306 */ /* 0x000e240000101400 */
[----:B0-----:R-:W-:-:S05]  /*55b0*/  F2FP.BF16.PACK_AB R0, RZ, R0 ;  /* 0x00000000ff00723e */ /* 0x001fca00000010ff */
[----:B------:R0:W-:Y:S01]  /*55c0*/  STG.E.U16 [R2.64], R0 ;  /* 0x0000000002007986 */ /* 0x0001e2000c101524 */
[----:B------:R-:W-:Y:S05]  /*55d0*/  BRA `(.L_x_11922) ;  /* 0x000006a000007947 */ /* 0x000fea0003800000 */
.L_x_11929:
        /* <DEDUP_REMOVED lines=10> */
.L_x_11941:
        /* <DEDUP_REMOVED lines=17> */
.L_x_11944:
[----:B------:R-:W-:-:S04]  /*5790*/  LOP3.LUT R0, R19, 0x80000000, RZ, 0xc0, !PT ;  /* 0x8000000013007812 */ /* 0x000fc800078ec0ff */
[----:B------:R-:W-:-:S04]  /*57a0*/  SHF.R.U32.HI R5, RZ, 0x18, R0 ;  /* 0x00000018ff057819 */ /* 0x000fc80000011600 */
[----:B------:R-:W-:-:S04]  /*57b0*/  LOP3.LUT R4, R4, R5, RZ, 0xfc, !PT ;  /* 0x0000000504047212 */ /* 0x000fc800078efcff */
[----:B------:R-:W-:Y:S02]  /*57c0*/  PRMT R0, R4, 0x7610, R0 ;  /* 0x0000761004007816 */ /* 0x000fe40000000000 */
.L_x_11943:
[----:B------:R-:W-:Y:S05]  /*57d0*/  BSYNC B0 ;  /* 0x0000000000007941 */ /* 0x000fea0003800000 */
.L_x_11942:
[----:B------:R0:W-:Y:S01]  /*57e0*/  STG.E.U8 [R2.64], R0 ;  /* 0x0000000002007986 */ /* 0x0001e2000c101124 */
[----:B------:R-:W-:Y:S05]  /*57f0*/  BRA `(.L_x_11922) ;  /* 0x0000048000007947 */ /* 0x000fea0003800000 */
.L_x_11940:
        /* <DEDUP_REMOVED lines=17> */
.L_x_11947:
[----:B------:R-:W-:-:S04]  /*5910*/  LOP3.LUT R0, R19, 0x80000000, RZ, 0xc0, !PT ;  /* 0x8000000013007812 */ /* 0x000fc800078ec0ff */
[----:B------:R-:W-:-:S04]  /*5920*/  SHF.R.U32.HI R5, RZ, 0x18, R0 ;  /* 0x00000018ff057819 */ /* 0x000fc80000011600 */
[----:B------:R-:W-:-:S04]  /*5930*/  LOP3.LUT R4, R4, R5, RZ, 0xfc, !PT ;  /* 0x0000000504047212 */ /* 0x000fc800078efcff */
[----:B------:R-:W-:Y:S02]  /*5940*/  PRMT R0, R4, 0x7610, R0 ;  /* 0x0000761004007816 */ /* 0x000fe40000000000 */
.L_x_11946:
[----:B------:R-:W-:Y:S05]  /*5950*/  BSYNC B0 ;  /* 0x0000000000007941 */ /* 0x000fea0003800000 */
.L_x_11945:
[----:B------:R0:W-:Y:S01]  /*5960*/  STG.E.U8 [R2.64], R0 ;  /* 0x0000000002007986 */ /* 0x0001e2000c101124 */
[----:B------:R-:W-:Y:S05]  /*5970*/  BRA `(.L_x_11922) ;  /* 0x0000030000007947 */ /* 0x000fea0003800000 */
.L_x_11939:
        /* <DEDUP_REMOVED lines=22> */
.L_x_11921:
        /* <DEDUP_REMOVED lines=20> */
.L_x_11949:
[----:B------:R-:W-:-:S04]  /*5c20*/  PRMT R4, R19, 0x9910, RZ ;  /* 0x0000991013047816 */ /* 0x000fc800000000ff */
[----:B------:R-:W-:-:S05]  /*5c30*/  SHF.R.S32.HI R5, RZ, 0x1f, R4 ;  /* 0x0000001fff057819 */ /* 0x000fca0000011404 */
[----:B------:R0:W-:Y:S01]  /*5c40*/  STG.E.64 [R2.64], R4 ;  /* 0x0000000402007986 */ /* 0x0001e2000c101b24 */
[----:B------:R-:W-:Y:S05]  /*5c50*/  BRA `(.L_x_11922) ;  /* 0x0000002000007947 */ /* 0x000fea0003800000 */
.L_x_11948:
[----:B------:R-:W-:-:S05]  /*5c60*/  PRMT R5, R19, 0x9910, RZ ;  /* 0x0000991013057816 */ /* 0x000fca00000000ff */
[----:B------:R0:W-:Y:S02]  /*5c70*/  STG.E [R2.64], R5 ;  /* 0x0000000502007986 */ /* 0x0001e4000c101924 */
.L_x_11922:
        /* <DEDUP_REMOVED lines=21> */
.L_x_11953:
[----:B------:R0:W-:Y:S01]  /*5dd0*/  STG.E.U8 [R2.64], R22 ;  /* 0x0000001602007986 */ /* 0x0001e2000c101124 */
[----:B------:R-:W-:Y:S05]  /*5de0*/  BRA `(.L_x_11955) ;  /* 0x00000dc000007947 */ /* 0x000fea0003800000 */
.L_x_11952:
        /* <DEDUP_REMOVED lines=10> */
.L_x_11957:
[----:B------:R-:W-:-:S05]  /*5e90*/  PRMT R5, R22, 0x9910, RZ ;  /* 0x0000991016057816 */ /* 0x000fca00000000ff */
[----:B------:R0:W-:Y:S01]  /*5ea0*/  STG.E [R2.64], R5 ;  /* 0x0000000502007986 */ /* 0x0001e2000c101924 */
[----:B------:R-:W-:Y:S05]  /*5eb0*/  BRA `(.L_x_11955) ;  /* 0x00000cf000007947 */ /* 0x000fea0003800000 */
.L_x_11956:
[----:B------:R0:W-:Y:S01]  /*5ec0*/  STG.E.U16 [R2.64], R22 ;  /* 0x0000001602007986 */ /* 0x0001e2000c101524 */
[----:B------:R-:W-:Y:S05]  /*5ed0*/  BRA `(.L_x_11955) ;  /* 0x00000cd000007947 */ /* 0x000fea0003800000 */
.L_x_11951:
        /* <DEDUP_REMOVED lines=9> */
.L_x_11959:
[----:B------:R-:W0:Y:S02]  /*5f70*/  I2F.S16 R0, R22 ;  /* 0x0000001600007306 */ /* 0x000e240000101400 */
[----:B0-----:R-:W-:-:S05]  /*5f80*/  F2FP.PACK_AB R0, RZ, R0 ;  /* 0x00000000ff00723e */ /* 0x001fca00000000ff */
[----:B------:R0:W-:Y:S01]  /*5f90*/  STG.E.U16 [R2.64], R0 ;  /* 0x0000000002007986 */ /* 0x0001e2000c101524 */
[----:B------:R-:W-:Y:S05]  /*5fa0*/  BRA `(.L_x_11955) ;  /* 0x00000c0000007947 */ /* 0x000fea0003800000 */
.L_x_11958:
        /* <DEDUP_REMOVED lines=10> */
.L_x_11961:
[----:B------:R-:W0:Y:S02]  /*6050*/  I2F.S16 R22, R22 ;  /* 0x0000001600167306 */ /* 0x000e240000101400 */
[----:B0-----:R-:W-:-:S04]  /*6060*/  F2FP.PACK_AB R5, RZ, R22 ;  /* 0x00000016ff05723e */ /* 0x001fc800000000ff */
[----:B------:R-:W-:-:S05]  /*6070*/  PRMT R5, R5, 0x5410, RZ ;  /* 0x0000541005057816 */ /* 0x000fca00000000ff */
[----:B------:R0:W-:Y:S01]  /*6080*/  STG.E [R2.64], R5 ;  /* 0x0000000502007986 */ /* 0x0001e2000c101924 */
[----:B------:R-:W-:Y:S05]  /*6090*/  BRA `(.L_x_11955) ;  /* 0x00000b1000007947 */ /* 0x000fea0003800000 */
.L_x_11960:
[----:B------:R-:W0:Y:S02]  /*60a0*/  I2F.F64.S16 R4, R22 ;  /* 0x0000001600047312 */ /* 0x000e240000101c00 */
[----:B0-----:R0:W-:Y:S01]  /*60b0*/  STG.E.64 [R2.64], R4 ;  /* 0x0000000402007986 */ /* 0x0011e2000c101b24 */
[----:B------:R-:W-:Y:S05]  /*60c0*/  BRA `(.L_x_11955) ;  /* 0x00000ae000007947 */ /* 0x000fea0003800000 */
.L_x_11950:
        /* <DEDUP_REMOVED lines=13> */
.L_x_11964:
[----:B------:R-:W0:Y:S01]  /*61a0*/  I2F.F64.S16 R4, R22 ;  /* 0x0000001600047312 */ /* 0x000e220000101c00 */
[----:B------:R-:W-:-:S05]  /*61b0*/  CS2R R6, SRZ ;  /* 0x0000000000067805 */ /* 0x000fca000001ff00 */
[----:B0-----:R0:W-:Y:S01]  /*61c0*/  STG.E.128 [R2.64], R4 ;  /* 0x0000000402007986 */ /* 0x0011e2000c101d24 */
[----:B------:R-:W-:Y:S05]  /*61d0*/  BRA `(.L_x_11955) ;  /* 0x000009d000007947 */ /* 0x000fea0003800000 */
.L_x_11963:
        /* <DEDUP_REMOVED lines=21> */
.L_x_11968:
[----:B------:R-:W-:Y:S05]  /*6330*/  BSYNC B0 ;  /* 0x0000000000007941 */ /* 0x000fea0003800000 */
.L_x_11967:
[----:B------:R-:W-:-:S05]  /*6340*/  LOP3.LUT R5, R0, R5, RZ, 0xfc, !PT ;  /* 0x0000000500057212 */ /* 0x000fca00078efcff */
[----:B------:R0:W-:Y:S01]  /*6350*/  STG.E.U8 [R2.64], R5 ;  /* 0x0000000502007986 */ /* 0x0001e2000c101124 */
[----:B------:R-:W-:Y:S05]  /*6360*/  BRA `(.L_x_11955) ;  /* 0x0000084000007947 */ /* 0x000fea0003800000 */
.L_x_11966:
        /* <DEDUP_REMOVED lines=13> */
.L_x_11970:
[----:B------:R-:W-:Y:S01]  /*6440*/  IMAD.MOV.U32 R0, RZ, RZ, 0x7f ;  /* 0x0000007fff007424 */ /* 0x000fe200078e00ff */
[----:B------:R-:W-:-:S04]  /*6450*/  ISETP.GT.U32.AND P0, PT, R4, 0x7f800000, PT ;  /* 0x7f8000000400780c */ /* 0x000fc80003f04070 */
[----:B------:R-:W-:-:S04]  /*6460*/  SEL R0, R0, 0x7c, P0 ;  /* 0x0000007c00007807 */ /* 0x000fc80000000000 */
.L_x_11971:
[----:B------:R-:W-:Y:S05]  /*6470*/  BSYNC B0 ;  /* 0x0000000000007941 */ /* 0x000fea0003800000 */
.L_x_11969:
[----:B------:R-:W-:-:S04]  /*6480*/  LOP3.LUT R4, R5, 0x80000000, RZ, 0xc0, !PT ;  /* 0x8000000005047812 */ /* 0x000fc800078ec0ff */
[----:B------:R-:W-:-:S04]  /*6490*/  SHF.R.U32.HI R5, RZ, 0x18, R4 ;  /* 0x00000018ff057819 */ /* 0x000fc80000011604 */
[----:B------:R-:W-:-:S05]  /*64a0*/  LOP3.LUT R5, R0, R5, RZ, 0xfc, !PT ;  /* 0x0000000500057212 */ /* 0x000fca00078efcff */
[----:B------:R0:W-:Y:S01]  /*64b0*/  STG.E.U8 [R2.64], R5 ;  /* 0x0000000502007986 */ /* 0x0001e2000c101124 */
[----:B------:R-:W-:Y:S05]  /*64c0*/  BRA `(.L_x_11955) ;  /* 0x000006e000007947 */ /* 0x000fea0003800000 */
.L_x_11965:
[----:B------:R-:W0:Y:S02]  /*64d0*/  I2F.S16 R0, R22 ;  /* 0x0000001600007306 */ /* 0x000e240000101400 */
[----:B0-----:R-:W-:-:S05]  /*64e0*/  F2FP.BF16.PACK_AB R0, RZ, R0 ;  /* 0x00000000ff00723e */ /* 0x001fca00000010ff */
[----:B------:R0:W-:Y:S01]  /*64f0*/  STG.E.U16 [R2.64], R0 ;  /* 0x0000000002007986 */ /* 0x0001e2000c101524 */
[----:B------:R-:W-:Y:S05]  /*6500*/  BRA `(.L_x_11955) ;  /* 0x000006a000007947 */ /* 0x000fea0003800000 */
.L_x_11962:
        /* <DEDUP_REMOVED lines=10> */
.L_x_11974:
        /* <DEDUP_REMOVED lines=17> */
.L_x_11977:
[----:B------:R-:W-:-:S04]  /*66c0*/  LOP3.LUT R0, R7, 0x80000000, RZ, 0xc0, !PT ;  /* 0x8000000007007812 */ /* 0x000fc800078ec0ff */
[----:B------:R-:W-:-:S04]  /*66d0*/  SHF.R.U32.HI R5, RZ, 0x18, R0 ;  /* 0x00000018ff057819 */ /* 0x000fc80000011600 */
[----:B------:R-:W-:-:S04]  /*66e0*/  LOP3.LUT R4, R4, R5, RZ, 0xfc, !PT ;  /* 0x0000000504047212 */ /* 0x000fc800078efcff */
[----:B------:R-:W-:Y:S02]  /*66f0*/  PRMT R0, R4, 0x7610, R0 ;  /* 0x0000761004007816 */ /* 0x000fe40000000000 */
.L_x_11976:
[----:B------:R-:W-:Y:S05]  /*6700*/  BSYNC B0 ;  /* 0x0000000000007941 */ /* 0x000fea0003800000 */
.L_x_11975:
[----:B------:R0:W-:Y:S01]  /*6710*/  STG.E.U8 [R2.64], R0 ;  /* 0x0000000002007986 */ /* 0x0001e2000c101124 */
[----:B------:R-:W-:Y:S05]  /*6720*/  BRA `(.L_x_11955) ;  /* 0x0000048000007947 */ /* 0x000fea0003800000 */
.L_x_11973:
        /* <DEDUP_REMOVED lines=17> */
.L_x_11980:
[----:B------:R-:W-:-:S04]  /*6840*/  LOP3.LUT R0, R7, 0x80000000, RZ, 0xc0, !PT ;  /* 0x8000000007007812 */ /* 0x000fc800078ec0ff */
[----:B------:R-:W-:-:S04]  /*6850*/  SHF.R.U32.HI R5, RZ, 0x18, R0 ;  /* 0x00000018ff057819 */ /* 0x000fc80000011600 */
[----:B------:R-:W-:-:S04]  /*6860*/  LOP3.LUT R4, R4, R5, RZ, 0xfc, !PT ;  /* 0x0000000504047212 */ /* 0x000fc800078efcff */
[----:B------:R-:W-:Y:S02]  /*6870*/  PRMT R0, R4, 0x7610, R0 ;  /* 0x0000761004007816 */ /* 0x000fe40000000000 */
.L_x_11979:
[----:B------:R-:W-:Y:S05]  /*6880*/  BSYNC B0 ;  /* 0x0000000000007941 */ /* 0x000fea0003800000 */
.L_x_11978:
[----:B------:R0:W-:Y:S01]  /*6890*/  STG.E.U8 [R2.64], R0 ;  /* 0x0000000002007986 */ /* 0x0001e2000c101124 */
[----:B------:R-:W-:Y:S05]  /*68a0*/  BRA `(.L_x_11955) ;  /* 0x0000030000007947 */ /* 0x000fea0003800000 */
.L_x_11972:
        /* <DEDUP_REMOVED lines=22> */
.L_x_11954:
        /* <DEDUP_REMOVED lines=20> */
.L_x_11982:
[----:B------:R-:W-:-:S04]  /*6b50*/  PRMT R4, R22, 0x9910, RZ ;  /* 0x0000991016047816 */ /* 0x000fc800000000ff */
[----:B------:R-:W-:-:S05]  /*6b60*/  SHF.R.S32.HI R5, RZ, 0x1f, R4 ;  /* 0x0000001fff057819 */ /* 0x000fca0000011404 */
[----:B------:R0:W-:Y:S01]  /*6b70*/  STG.E.64 [R2.64], R4 ;  /* 0x0000000402007986 */ /* 0x0001e2000c101b24 */
[----:B------:R-:W-:Y:S05]  /*6b80*/  BRA `(.L_x_11955) ;  /* 0x0000002000007947 */ /* 0x000fea0003800000 */
.L_x_11981:
[----:B------:R-:W-:-:S05]  /*6b90*/  PRMT R5, R22, 0x9910, RZ ;  /* 0x0000991016057816 */ /* 0x000fca00000000ff */
[----:B------:R0:W-:Y:S02]  /*6ba0*/  STG.E [R2.64], R5 ;  /* 0x0000000502007986 */ /* 0x0001e4000c101924 */
.L_x_11955:
[----:B------:R-:W-:Y:S02]  /*6bb0*/  IADD3 R24, R24, 0x80, RZ ;  /* 0x0000008018187810 */ /* 0x000fe40007ffe0ff */
.L_x_11916:
[----:B------:R-:W-:Y:S05]  /*6bc0*/  BSYNC B6 ;  /* 0x0000000000067941 */ /* 0x000fea0003800000 */
.L_x_11915:
        /* <DEDUP_REMOVED lines=19> */
.L_x_11986:
[----:B------:R-:W-:Y:S01]  /*6d00*/  STG.E.U8 [R2.64], R23 ;  /* 0x0000001702007986 */ /* 0x000fe2000c101124 */
[----:B------:R-:W-:Y:S05]  /*6d10*/  EXIT ;  /* 0x000000000000794d */ /* 0x000fea0003800000 */
.L_x_11985:
        /* <DEDUP_REMOVED lines=10> */
.L_x_11989:
[----:B------:R-:W-:-:S05]  /*6dc0*/  PRMT R5, R23, 0x9910, RZ ;  /* 0x0000991017057816 */ /* 0x000fca00000000ff */
[----:B------:R-:W-:Y:S01]  /*6dd0*/  STG.E [R2.64], R5 ;  /* 0x0000000502007986 */ /* 0x000fe2000c101924 */
[----:B------:R-:W-:Y:S05]  /*6de0*/  EXIT ;  /* 0x000000000000794d */ /* 0x000fea0003800000 */
.L_x_11988:
[----:B------:R-:W-:Y:S01]  /*6df0*/  STG.E.U16 [R2.64], R23 ;  /* 0x0000001702007986 */ /* 0x000fe2000c101524 */
[----:B------:R-:W-:Y:S05]  /*6e00*/  EXIT ;  /* 0x000000000000794d */ /* 0x000fea0003800000 */
.L_x_11984:
        /* <DEDUP_REMOVED lines=9> */
.L_x_11991:
[----:B------:R-:W0:Y:S02]  /*6ea0*/  I2F.S16 R0, R23 ;  /* 0x0000001700007306 */ /* 0x000e240000101400 */
[----:B0-----:R-:W-:-:S05]  /*6eb0*/  F2FP.PACK_AB R0, RZ, R0 ;  /* 0x00000000ff00723e */ /* 0x001fca00000000ff */
[----:B------:R-:W-:Y:S01]  /*6ec0*/  STG.E.U16 [R2.64], R0 ;  /* 0x0000000002007986 */ /* 0x000fe2000c101524 */
[----:B------:R-:W-:Y:S05]  /*6ed0*/  EXIT ;  /* 0x000000000000794d */ /* 0x000fea0003800000 */
.L_x_11990:
        /* <DEDUP_REMOVED lines=10> */
.L_x_11993:
[----:B------:R-:W0:Y:S02]  /*6f80*/  I2F.S16 R23, R23 ;  /* 0x0000001700177306 */ /* 0x000e240000101400 */
[----:B0-----:R-:W-:-:S04]  /*6f90*/  F2FP.PACK_AB R5, RZ, R23 ;  /* 0x00000017ff05723e */ /* 0x001fc800000000ff */
[----:B------:R-:W-:-:S05]  /*6fa0*/  PRMT R5, R5, 0x5410, RZ ;  /* 0x0000541005057816 */ /* 0x000fca00000000ff */
[----:B------:R-:W-:Y:S01]  /*6fb0*/  STG.E [R2.64], R5 ;  /* 0x0000000502007986 */ /* 0x000fe2000c101924 */
[----:B------:R-:W-:Y:S05]  /*6fc0*/  EXIT ;  /* 0x000000000000794d */ /* 0x000fea0003800000 */
.L_x_11992:
[----:B------:R-:W0:Y:S02]  /*6fd0*/  I2F.F64.S16 R4, R23 ;  /* 0x0000001700047312 */ /* 0x000e240000101c00 */
[----:B0-----:R-:W-:Y:S01]  /*6fe0*/  STG.E.64 [R2.64], R4 ;  /* 0x0000000402007986 */ /* 0x001fe2000c101b24 */
[----:B------:R-:W-:Y:S05]  /*6ff0*/  EXIT ;  /* 0x000000000000794d */ /* 0x000fea0003800000 */
.L_x_11983:
        /* <DEDUP_REMOVED lines=13> */
.L_x_11996:
[----:B------:R-:W0:Y:S01]  /*70d0*/  I2F.F64.S16 R4, R23 ;  /* 0x0000001700047312 */ /* 0x000e220000101c00 */
[----:B------:R-:W-:-:S05]  /*70e0*/  CS2R R6, SRZ ;  /* 0x0000000000067805 */ /* 0x000fca000001ff00 */
[----:B0-----:R-:W-:Y:S01]  /*70f0*/  STG.E.128 [R2.64], R4 ;  /* 0x0000000402007986 */ /* 0x001fe2000c101d24 */
[----:B------:R-:W-:Y:S05]  /*7100*/  EXIT ;  /* 0x000000000000794d */ /* 0x000fea0003800000 */
.L_x_11995:
        /* <DEDUP_REMOVED lines=21> */
.L_x_12000:
[----:B------:R-:W-:Y:S05]  /*7260*/  BSYNC B0 ;  /* 0x0000000000007941 */ /* 0x000fea0003800000 */
.L_x_11999:
[----:B------:R-:W-:-:S05]  /*7270*/  LOP3.LUT R5, R0, R5, RZ, 0xfc, !PT ;  /* 0x0000000500057212 */ /* 0x000fca00078efcff */
[----:B------:R-:W-:Y:S01]  /*7280*/  STG.E.U8 [R2.64], R5 ;  /* 0x0000000502007986 */ /* 0x000fe2000c101124 */
[----:B------:R-:W-:Y:S05]  /*7290*/  EXIT ;  /* 0x000000000000794d */ /* 0x000fea0003800000 */
.L_x_11998:
        /* <DEDUP_REMOVED lines=13> */
.L_x_12002:
[----:B------:R-:W-:Y:S01]  /*7370*/  IMAD.MOV.U32 R0, RZ, RZ, 0x7f ;  /* 0x0000007fff007424 */ /* 0x000fe200078e00ff */
[----:B------:R-:W-:-:S04]  /*7380*/  ISETP.GT.U32.AND P0, PT, R4, 0x7f800000, PT ;  /* 0x7f8000000400780c */ /* 0x000fc80003f04070 */
[----:B------:R-:W-:-:S04]  /*7390*/  SEL R0, R0, 0x7c, P0 ;  /* 0x0000007c00007807 */ /* 0x000fc80000000000 */
.L_x_12003:
[----:B------:R-:W-:Y:S05]  /*73a0*/  BSYNC B0 ;  /* 0x0000000000007941 */ /* 0x000fea0003800000 */
.L_x_12001:
[----:B------:R-:W-:-:S04]  /*73b0*/  LOP3.LUT R4, R23, 0x80000000, RZ, 0xc0, !PT ;  /* 0x8000000017047812 */ /* 0x000fc800078ec0ff */
[----:B------:R-:W-:-:S04]  /*73c0*/  SHF.R.U32.HI R5, RZ, 0x18, R4 ;  /* 0x00000018ff057819 */ /* 0x000fc80000011604 */
[----:B------:R-:W-:-:S05]  /*73d0*/  LOP3.LUT R5, R0, R5, RZ, 0xfc, !PT ;  /* 0x0000000500057212 */ /* 0x000fca00078efcff */
[----:B------:R-:W-:Y:S01]  /*73e0*/  STG.E.U8 [R2.64], R5 ;  /* 0x0000000502007986 */ /* 0x000fe2000c101124 */
[----:B------:R-:W-:Y:S05]  /*73f0*/  EXIT ;  /* 0x000000000000794d */ /* 0x000fea0003800000 */
.L_x_11997:
[----:B------:R-:W0:Y:S02]  /*7400*/  I2F.S16 R0, R23 ;  /* 0x0000001700007306 */ /* 0x000e240000101400 */
[----:B0-----:R-:W-:-:S05]  /*7410*/  F2FP.BF16.PACK_AB R0, RZ, R0 ;  /* 0x00000000ff00723e */ /* 0x001fca00000010ff */
[----:B------:R-:W-:Y:S01]  /*7420*/  STG.E.U16 [R2.64], R0 ;  /* 0x0000000002007986 */ /* 0x000fe2000c101524 */
[----:B------:R-:W-:Y:S05]  /*7430*/  EXIT ;  /* 0x000000000000794d */ /* 0x000fea0003800000 */
.L_x_11994:
        /* <DEDUP_REMOVED lines=10> */
.L_x_12006:
        /* <DEDUP_REMOVED lines=17> */
.L_x_12009:
[----:B------:R-:W-:-:S04]  /*75f0*/  LOP3.LUT R0, R23, 0x80000000, RZ, 0xc0, !PT ;  /* 0x8000000017007812 */ /* 0x000fc800078ec0ff */
[----:B------:R-:W-:-:S04]  /*7600*/  SHF.R.U32.HI R5, RZ, 0x18, R0 ;  /* 0x00000018ff057819 */ /* 0x000fc80000011600 */
[----:B------:R-:W-:-:S04]  /*7610*/  LOP3.LUT R4, R4, R5, RZ, 0xfc, !PT ;  /* 0x0000000504047212 */ /* 0x000fc800078efcff */
[----:B------:R-:W-:Y:S02]  /*7620*/  PRMT R0, R4, 0x7610, R0 ;  /* 0x0000761004007816 */ /* 0x000fe40000000000 */
.L_x_12008:
[----:B------:R-:W-:Y:S05]  /*7630*/  BSYNC B0 ;  /* 0x0000000000007941 */ /* 0x000fea0003800000 */
.L_x_12007:
[----:B------:R-:W-:Y:S01]  /*7640*/  STG.E.U8 [R2.64], R0 ;  /* 0x0000000002007986 */ /* 0x000fe2000c101124 */
[----:B------:R-:W-:Y:S05]  /*7650*/  EXIT ;  /* 0x000000000000794d */ /* 0x000fea0003800000 */
.L_x_12005:
        /* <DEDUP_REMOVED lines=17> */
.L_x_12012:
[----:B------:R-:W-:-:S04]  /*7770*/  LOP3.LUT R0, R23, 0x80000000, RZ, 0xc0, !PT ;  /* 0x8000000017007812 */ /* 0x000fc800078ec0ff */
[----:B------:R-:W-:-:S04]  /*7780*/  SHF.R.U32.HI R5, RZ, 0x18, R0 ;  /* 0x00000018ff057819 */ /* 0x000fc80000011600 */
[----:B------:R-:W-:-:S04]  /*7790*/  LOP3.LUT R4, R4, R5, RZ, 0xfc, !PT ;  /* 0x0000000504047212 */ /* 0x000fc800078efcff */
[----:B------:R-:W-:Y:S02]  /*77a0*/  PRMT R0, R4, 0x7610, R0 ;  /* 0x0000761004007816 */ /* 0x000fe40000000000 */
.L_x_12011:
[----:B------:R-:W-:Y:S05]  /*77b0*/  BSYNC B0 ;  /* 0x0000000000007941 */ /* 0x000fea0003800000 */
.L_x_12010:
[----:B------:R-:W-:Y:S01]  /*77c0*/  STG.E.U8 [R2.64], R0 ;  /* 0x0000000002007986 */ /* 0x000fe2000c101124 */
[----:B------:R-:W-:Y:S05]  /*77d0*/  EXIT ;  /* 0x000000000000794d */ /* 0x000fea0003800000 */
.L_x_12004:
        /* <DEDUP_REMOVED lines=22> */
.L_x_11987:
        /* <DEDUP_REMOVED lines=20> */
.L_x_12014:
[----:B------:R-:W-:-:S04]  /*7a80*/  PRMT R4, R23, 0x9910, RZ ;  /* 0x0000991017047816 */ /* 0x000fc800000000ff */
[----:B------:R-:W-:-:S05]  /*7a90*/  SHF.R.S32.HI R5, RZ, 0x1f, R4 ;  /* 0x0000001fff057819 */ /* 0x000fca0000011404 */
[----:B------:R-:W-:Y:S01]  /*7aa0*/  STG.E.64 [R2.64], R4 ;  /* 0x0000000402007986 */ /* 0x000fe2000c101b24 */
[----:B------:R-:W-:Y:S05]  /*7ab0*/  EXIT ;  /* 0x000000000000794d */ /* 0x000fea0003800000 */
.L_x_12013:
[----:B------:R-:W-:-:S05]  /*7ac0*/  PRMT R5, R23, 0x9910, RZ ;  /* 0x0000991017057816 */ /* 0x000fca00000000ff */
[----:B------:R-:W-:Y:S01]  /*7ad0*/  STG.E [R2.64], R5 ;  /* 0x0000000502007986 */ /* 0x000fe2000c101924 */
[----:B------:R-:W-:Y:S05]  /*7ae0*/  EXIT ;  /* 0x000000000000794d */ /* 0x000fea0003800000 */
.L_x_12015:
        /* <DEDUP_REMOVED lines=9> */
.L_x_61724:


//--------------------- .text._ZN2at6native18elementwise_kernelILi128ELi4EZNS0_22gpu_kernel_impl_nocastIZNS0_50_GLOBAL__N__2680c7bb_12_PowKernel_cu_b2145a98_318429pow_tensor_scalar_kernel_implIssEEvRNS_18TensorIteratorBaseET0_EUlsE0_EEvS6_RKT_EUliE_EEviT1_ --------------------------
	.section	.text._ZN2at6native18elementwise_kernelILi128ELi4EZNS0_22gpu_kernel_impl_nocastIZNS0_50_GLOBAL__N__2680c7bb_12_PowKernel_cu_b2145a98_318429pow_tensor_scalar_kernel_implIssEEvRNS_18TensorIteratorBaseET0_EUlsE0_EEvS6_RKT_EUliE_EEviT1_,"ax",@progbits
	.sectioninfo	@"SHI_REGISTERS=12"
	.align	128
        .global         _ZN2at6native18elementwise_kernelILi128ELi4EZNS0_22gpu_kernel_impl_nocastIZNS0_50_GLOBAL__N__2680c7bb_12_PowKernel_cu_b2145a98_318429pow_tensor_scalar_kernel_implIssEEvRNS_18TensorIteratorBaseET0_EUlsE0_EEvS6_RKT_EUliE_EEviT1_
        .type           _ZN2at6native18elementwise_kernelILi128ELi4EZNS0_22gpu_kernel_impl_nocastIZNS0_50_GLOBAL__N__2680c7bb_12_PowKernel_cu_b2145a98_318429pow_tensor_scalar_kernel_implIssEEvRNS_18TensorIteratorBaseET0_EUlsE0_EEvS6_RKT_EUliE_EEviT1_,@function
        .size           _ZN2at6native18elementwise_kernelILi128ELi4EZNS0_22gpu_kernel_impl_nocastIZNS0_50_GLOBAL__N__2680c7bb_12_PowKernel_cu_b2145a98_318429pow_tensor_scalar_kernel_implIssEEvRNS_18TensorIteratorBaseET0_EUlsE0_EEvS6_RKT_EUliE_EEviT1_,(.L_x_61725 - _ZN2at6native18elementwise_kernelILi128ELi4EZNS0_22gpu_kernel_impl_nocastIZNS0_50_GLOBAL__N__2680c7bb_12_PowKernel_cu_b2145a98_318429pow_tensor_scalar_kernel_implIssEEvRNS_18TensorIteratorBaseET0_EUlsE0_EEvS6_RKT_EUliE_EEviT1_)
        .other          _ZN2at6native18elementwise_kernelILi128ELi4EZNS0_22gpu_kernel_impl_nocastIZNS0_50_GLOBAL__N__2680c7bb_12_PowKernel_cu_b2145a98_318429pow_tensor_scalar_kernel_implIssEEvRNS_18TensorIteratorBaseET0_EUlsE0_EEvS6_RKT_EUliE_EEviT1_,@"STO_CUDA_ENTRY STV_DEFAULT"
_ZN2at6native18elementwise_kernelILi128ELi4EZNS0_22gpu_kernel_impl_nocastIZNS0_50_GLOBAL__N__2680c7bb_12_PowKernel_cu_b2145a98_318429pow_tensor_scalar_kernel_implIssEEvRNS_18TensorIteratorBaseET0_EUlsE0_EEvS6_RKT_EUliE_EEviT1_:
.text._ZN2at6native18elementwise_kernelILi128ELi4EZNS0_22gpu_kernel_impl_nocastIZNS0_50_GLOBAL__N__2680c7bb_12_PowKernel_cu_b2145a98_318429pow_tensor_scalar_kernel_implIssEEvRNS_18TensorIteratorBaseET0_EUlsE0_EEvS6_RKT_EUliE_EEviT1_:
        /* <DEDUP_REMOVED lines=235> */
.L_x_12018:
[----:B------:R-:W-:-:S04]  /*0eb0*/  IADD3 R4, P0, R3, c[0x0][0x368], RZ ;  /* 0x0000da0003047a10 */ /* 0x000fc80007f1e0ff */
[----:B------:R-:W-:-:S05]  /*0ec0*/  IADD3.X R5, RZ, c[0x0][0x36c], RZ, P0, !PT ;  /* 0x0000db00ff057a10 */ /* 0x000fca00007fe4ff */
[----:B------:R-:W2:Y:S01]  /*0ed0*/  LDG.E.U16 R4, [R4.64] ;  /* 0x0000000404047981 */ /* 0x000ea2000c1e1500 */
[----:B------:R-:W-:Y:S02]  /*0ee0*/  IADD3 R2, P0, R2, c[0x0][0x360], RZ ;  /* 0x0000d80002027a10 */ /* 0x000fe40007f1e0ff */
[----:B------:R-:W-:Y:S02]  /*0ef0*/  IADD3 R0, R0, 0x80, RZ ;  /* 0x0000008000007810 */ /* 0x000fe40007ffe0ff */
[----:B--2---:R-:W-:-:S05]  /*0f00*/  PRMT R7, R4, 0x9910, RZ ;  /* 0x0000991004077816 */ /* 0x004fca00000000ff */
[----:B------:R-:W-:-:S05]  /*0f10*/  IMAD R3, R7, R7, RZ ;  /* 0x0000000707037224 */ /* 0x000fca00078e02ff */
[----:B------:R-:W-:Y:S02]  /*0f20*/  PRMT R6, R3, 0x9910, RZ ;  /* 0x0000991003067816 */ /* 0x000fe400000000ff */
[----:B------:R-:W-:-:S03]  /*0f30*/  IADD3.X R3, RZ, c[0x0][0x364], RZ, P0, !PT ;  /* 0x0000d900ff037a10 */ /* 0x000fc600007fe4ff */
[----:B------:R-:W-:-:S05]  /*0f40*/  IMAD R7, R7, R6, RZ ;  /* 0x0000000607077224 */ /* 0x000fca00078e02ff */
[----:B------:R0:W-:Y:S02]  /*0f50*/  STG.E.U16 [R2.64], R7 ;  /* 0x0000000702007986 */ /* 0x0001e4000c101504 */
.L_x_12017:
[----:B------:R-:W-:Y:S05]  /*0f60*/  BSYNC B0 ;  /* 0x0000000000007941 */ /* 0x000fea0003800000 */
.L_x_12016:
        /* <DEDUP_REMOVED lines=230> */
.L_x_12021:
        /* <DEDUP_REMOVED lines=8> */
[----:B------:R-:W-:Y:S02]  /*1e50*/  IADD3.X R3, RZ, c[0x0][0x364], RZ, P0, !PT ;  /* 0x0000d900ff037a10 */ /* 0x000fe400007fe4ff */
[----:B------:R-:W-:Y:S01]  /*1e60*/  ISETP.GE.AND P0, PT, R0, c[0x0][0x160], PT ;  /* 0x0000580000007a0c */ /* 0x000fe20003f06270 */
[----:B------:R-:W-:-:S05]  /*1e70*/  IMAD R7, R7, R6, RZ ;  /* 0x0000000607077224 */ /* 0x000fca00078e02ff */
[----:B------:R0:W-:Y:S07]  /*1e80*/  STG.E.U16 [R2.64], R7 ;  /* 0x0000000702007986 */ /* 0x0001ee000c101504 */
        /* <DEDUP_REMOVED lines=228> */
.L_x_12022:
        /* <DEDUP_REMOVED lines=11> */
.L_x_12020:
[----:B------:R-:W-:Y:S05]  /*2d80*/  BSYNC B0 ;  /* 0x0000000000007941 */ /* 0x000fea0003800000 */
.L_x_12019:
        /* <DEDUP_REMOVED lines=229> */
.L_x_12023:
[----:B------:R-:W-:-:S04]  /*3be0*/  IADD3 R4, P0, R3, c[0x0][0x368], RZ ;  /* 0x0000da0003047a10 */ /* 0x000fc80007f1e0ff */
[----:B------:R-:W-:-:S05]  /*3bf0*/  IADD3.X R5, RZ, c[0x0][0x36c], RZ, P0, !PT ;  /* 0x0000db00ff057a10 */ /* 0x000fca00007fe4ff */
[----:B------:R-:W2:Y:S01]  /*3c00*/  LDG.E.U16 R4, [R4.64] ;  /* 0x0000000404047981 */ /* 0x000ea2000c1e1500 */
[----:B------:R-:W-:-:S04]  /*3c10*/  IADD3 R2, P0, R2, c[0x0][0x360], RZ ;  /* 0x0000d80002027a10 */ /* 0x000fc80007f1e0ff */
[----:B------:R-:W-:Y:S02]  /*3c20*/  IADD3.X R3, RZ, c[0x0][0x364], RZ, P0, !PT ;  /* 0x0000d900ff037a10 */ /* 0x000fe400007fe4ff */
[----:B--2---:R-:W-:-:S05]  /*3c30*/  PRMT R7, R4, 0x9910, RZ ;  /* 0x0000991004077816 */ /* 0x004fca00000000ff */
[----:B------:R-:W-:-:S05]  /*3c40*/  IMAD R0, R7, R7, RZ ;  /* 0x0000000707007224 */ /* 0x000fca00078e02ff */
[----:B------:R-:W-:-:S05]  /*3c50*/  PRMT R0, R0, 0x9910, RZ ;  /* 0x0000991000007816 */ /* 0x000fca00000000ff */
[----:B------:R-:W-:-:S05]  /*3c60*/  IMAD R7, R7, R0, RZ ;  /* 0x0000000007077224 */ /* 0x000fca00078e02ff */
[----:B------:R-:W-:Y:S01]  /*3c70*/  STG.E.U16 [R2.64], R7 ;  /* 0x0000000702007986 */ /* 0x000fe2000c101504 */
[----:B------:R-:W-:Y:S05]  /*3c80*/  EXIT ;  /* 0x000000000000794d */ /* 0x000fea0003800000 */
.L_x_12024:
        /* <DEDUP_REMOVED lines=15> */
.L_x_61725:


//--------------------- .text._ZN2at6native27unrolled_elementwise_kernelIZNS0_50_GLOBAL__N__2680c7bb_12_PowKernel_cu_b2145a98_318429pow_tensor_scalar_kernel_implIssEEvRNS_18TensorIteratorBaseET0_EUlsE0_St5arrayIPcLm2EELi4E23TrivialOffsetCalculatorILi1EjESC_NS0_6memory15LoadWithoutCastENSD_16StoreWithoutCastEEEviT_S6_T2_T3_T4_T5_ --------------------------
	.section	.text._ZN2at6native27unrolled_elementwise_kernelIZNS0_50_GLOBAL__N__2680c7bb_12_PowKernel_cu_b2145a98_318429pow_tensor_scalar_kernel_implIssEEvRNS_18TensorIteratorBaseET0_EUlsE0_St5arrayIPcLm2EELi4E23TrivialOffsetCalculatorILi1EjESC_NS0_6memory15LoadWithoutCastENSD_16StoreWithoutCastEEEviT_S6_T2_T3_T4_T5_,"ax",@progbits
	.sectioninfo	@"SHI_REGISTERS=18"
	.align	128
        .global         _ZN2at6native27unrolled_elementwise_kernelIZNS0_50_GLOBAL__N__2680c7bb_12_PowKernel_cu_b2145a98_318429pow_tensor_scalar_kernel_implIssEEvRNS_18TensorIteratorBaseET0_EUlsE0_St5arrayIPcLm2EELi4E23TrivialOffsetCalculatorILi1EjESC_NS0_6memory15LoadWithoutCastENSD_16StoreWithoutCastEEEviT_S6_T2_T3_T4_T5_
        .type           _ZN2at6native27unrolled_elementwise_kernelIZNS0_50_GLOBAL__N__2680c7bb_12_PowKernel_cu_b2145a98_318429pow_tensor_scalar_kernel_implIssEEvRNS_18TensorIteratorBaseET0_EUlsE0_St5arrayIPcLm2EELi4E23TrivialOffsetCalculatorILi1EjESC_NS0_6memory15LoadWithoutCastENSD_16StoreWithoutCastEEEviT_S6_T2_T3_T4_T5_,@function
        .size           _ZN2at6native27unrolled_elementwise_kernelIZNS0_50_GLOBAL__N__2680c7bb_12_PowKernel_cu_b2145a98_318429pow_tensor_scalar_kernel_implIssEEvRNS_18TensorIteratorBaseET0_EUlsE0_St5arrayIPcLm2EELi4E23TrivialOffsetCalculatorILi1EjESC_NS0_6memory15LoadWithoutCastENSD_16StoreWithoutCastEEEviT_S6_T2_T3_T4_T5_,(.L_x_61726 - _ZN2at6native27unrolled_elementwise_kernelIZNS0_50_GLOBAL__N__2680c7bb_12_PowKernel_cu_b2145a98_318429pow_tensor_scalar_kernel_implIssEEvRNS_18TensorIteratorBaseET0_EUlsE0_St5arrayIPcLm2EELi4E23TrivialOffsetCalculatorILi1EjESC_NS0_6memory15LoadWithoutCastENSD_16StoreWithoutCastEEEviT_S6_T2_T3_T4_T5_)
        .other          _ZN2at6native27unrolled_elementwise_kernelIZNS0_50_GLOBAL__N__2680c7bb_12_PowKernel_cu_b2145a98_318429pow_tensor_scalar_kernel_implIssEEvRNS_18TensorIteratorBaseET0_EUlsE0_St5arrayIPcLm2EELi4E23TrivialOffsetCalculatorILi1EjESC_NS0_6memory15LoadWithoutCastENSD_16StoreWithoutCastEEEviT_S6_T2_T3_T4_T5_,@"STO_CUDA_ENTRY STV_DEFAULT"
_ZN2at6native27unrolled_elementwise_kernelIZNS0_50_GLOBAL__N__2680c7bb_12_PowKernel_cu_b2145a98_318429pow_tensor_scalar_kernel_implIssEEvRNS_18TensorIteratorBaseET0_EUlsE0_St5arrayIPcLm2EELi4E23TrivialOffsetCalculatorILi1EjESC_NS0_6memory15LoadWithoutCastENSD_16StoreWithoutCastEEEviT_S6_T2_T3_T4_T5_:
.text._ZN2at6native27unrolled_elementwise_kernelIZNS0_50_GLOBAL__N__2680c7bb_12_PowKernel_cu_b2145a98_318429pow_tensor_scalar_kernel_implIssEEvRNS_18TensorIteratorBaseET0_EUlsE0_St5arrayIPcLm2EELi4E23TrivialOffsetCalculatorILi1EjESC_NS0_6memory15LoadWithoutCastENSD_16StoreWithoutCastEEEviT_S6_T2_T3_T4_T5_:
[----:B------:R-:W-:Y:S02]  /*0000*/  IMAD.MOV.U32 R1, RZ, RZ, c[0x0][0x28] ;  /* 0x00000a00ff017624 */ /* 0x000fe400078e00ff */
[----:B------:R-:W0:Y:S01]  /*0010*/  S2R R0, SR_CTAID.X ;  /* 0x0000000000007919 */ /* 0x000e220000002500 */
[----:B------:R-:W-:Y:S01]  /*0020*/  IMAD.MOV.U32 R5, RZ, RZ, -0x200 ;  /* 0xfffffe00ff057424 */ /* 0x000fe200078e00ff */
[----:B------:R-:W-:Y:S01]  /*0030*/  PRMT R4, RZ, 0x7610, R4 ;  /* 0x00007610ff047816 */ /* 0x000fe20000000004 */
[----:B------:R-:W-:Y:S01]  /*0040*/  ULDC.64 UR4, c[0x0][0x118] ;  /* 0x0000460000047ab9 */ /* 0x000fe20000000a00 */
[----:B------:R-:W1:Y:S01]  /*0050*/  S2R R3, SR_TID.X ;  /* 0x0000000000037919 */ /* 0x000e620000002100 */
[----:B0-----:R-:W-:Y:S01]  /*0060*/  IMAD R2, R0, R5, c[0x0][0x160] ;  /* 0x0000580000027624 */ /* 0x001fe200078e0205 */
[----:B-1----:R-:W-:-:S04]  /*0070*/  MOV R5, R3 ;  /* 0x0000000300057202 */ /* 0x002fc80000000f00 */
[----:B------:R-:W-:-:S13]  /*0080*/  ISETP.GE.AND P0, PT, R3, R2, PT ;  /* 0x000000020300720c */ /* 0x000fda0003f06270 */
[----:B------:R-:W-:-:S04]  /*0090*/  @!P0 IADD3 R5, R3, 0x80, RZ ;  /* 0x0000008003058810 */ /* 0x000fc80007ffe0ff */
[----:B------:R-:W-:-:S13]  /*00a0*/  ISETP.GE.AND P1, PT, R5, R2, PT ;  /* 0x000000020500720c */ /* 0x000fda0003f26270 */
[----:B------:R-:W-:Y:S01]  /*00b0*/  @!P1 IMAD R8, R0, 0x200, R5 ;  /* 0x0000020000089824 */ /* 0x000fe200078e0205 */
[----:B------:R-:W-:-:S04]  /*00c0*/  @!P1 IADD3 R5, R5, 0x80, RZ ;  /* 0x0000008005059810 */ /* 0x000fc80007ffe0ff */
[----:B------:R-:W-:-:S13]  /*00d0*/  ISETP.GE.AND P3, PT, R5, R2, PT ;  /* 0x000000020500720c */ /* 0x000fda0003f66270 */
[----:B------:R-:W-:Y:S01]  /*00e0*/  @!P3 IMAD R12, R0, 0x200, R5 ;  /* 0x00000200000cb824 */ /* 0x000fe200078e0205 */
[----:B------:R-:W-:-:S04]  /*00f0*/  @!P3 IADD3 R5, R5, 0x80, RZ ;  /* 0x000000800505b810 */ /* 0x000fc80007ffe0ff */
[----:B------:R-:W-:Y:S01]  /*0100*/  ISETP.GE.AND P2, PT, R5, R2, PT ;  /* 0x000000020500720c */ /* 0x000fe20003f46270 */
[----:B------:R-:W-:Y:S01]  /*0110*/  @!P0 IMAD R6, R0, 0x200, R3 ;  /* 0x0000020000068824 */ /* 0x000fe200078e0203 */
[----:B------:R-:W-:Y:S01]  /*0120*/  @!P0 MOV R7, 0x2 ;  /* 0x0000000200078802 */ /* 0x000fe20000000f00 */
[----:B------:R-:W-:Y:S02]  /*0130*/  @!P1 IMAD.MOV.U32 R9, RZ, RZ, 0x2 ;  /* 0x00000002ff099424 */ /* 0x000fe400078e00ff */
[----:B------:R-:W-:Y:S01]  /*0140*/  @!P3 IMAD.MOV.U32 R13, RZ, RZ, 0x2 ;  /* 0x00000002ff0db424 */ /* 0x000fe200078e00ff */
[----:B------:R-:W-:Y:S01]  /*0150*/  PRMT R14, RZ, 0x7610, R14 ;  /* 0x00007610ff0e7816 */ /* 0x000fe2000000000e */
[----:B------:R-:W-:Y:S01]  /*0160*/  @!P0 IMAD.WIDE.U32 R6, R6, R7, c[0x0][0x178] ;  /* 0x00005e0006068625 */ /* 0x000fe200078e0007 */
[----:B------:R-:W-:-:S05]  /*0170*/  PRMT R15, RZ, 0x7610, R15 ;  /* 0x00007610ff0f7816 */ /* 0x000fca000000000f */
[----:B------:R-:W-:Y:S01]  /*0180*/  @!P2 LEA R10, R0, R5, 0x9 ;  /* 0x00000005000aa211 */ /* 0x000fe200078e48ff */
[----:B------:R-:W-:Y:S01]  /*0190*/  @!P2 IMAD.MOV.U32 R11, RZ, RZ, 0x2 ;  /* 0x00000002ff0ba424 */ /* 0x000fe200078e00ff */
[----:B------:R-:W-:Y:S01]  /*01a0*/  PRMT R5, RZ, 0x7610, R5 ;  /* 0x00007610ff057816 */ /* 0x000fe20000000005 */
        /* <DEDUP_REMOVED lines=9> */
[----:B0----5:R-:W-:Y:S01]  /*0240*/  PRMT R9, R15, 0x9910, RZ ;  /* 0x000099100f097816 */ /* 0x021fe200000000ff */
[----:B------:R-:W-:-:S04]  /*0250*/  IMAD.MOV.U32 R7, RZ, RZ, 0x2 ;  /* 0x00000002ff077424 */ /* 0x000fc800078e00ff */
[----:B------:R-:W-:-:S05]  /*0260*/  IMAD R6, R9, R9, RZ ;  /* 0x0000000909067224 */ /* 0x000fca00078e02ff */
[----:B------:R-:W-:Y:S02]  /*0270*/  PRMT R8, R6, 0x9910, RZ ;  /* 0x0000991006087816 */ /* 0x000fe400000000ff */
[----:B------:R-:W-:Y:S02]  /*0280*/  LEA R6, R0, R3, 0x9 ;  /* 0x0000000300067211 */ /* 0x000fe400078e48ff */
[----:B------:R-:W-:Y:S01]  /*0290*/  IADD3 R3, R3, 0x80, RZ ;  /* 0x0000008003037810 */ /* 0x000fe20007ffe0ff */
[----:B------:R-:W-:Y:S02]  /*02a0*/  IMAD R9, R9, R8, RZ ;  /* 0x0000000809097224 */ /* 0x000fe400078e02ff */
[----:B------:R-:W-:-:S05]  /*02b0*/  IMAD.WIDE.U32 R6, R6, R7, c[0x0][0x170] ;  /* 0x00005c0006067625 */ /* 0x000fca00078e0007 */
[----:B------:R0:W-:Y:S02]  /*02c0*/  STG.E.U16 [R6.64], R9 ;  /* 0x0000000906007986 */ /* 0x0001e4000c101504 */
.L_x_12026:
[----:B------:R-:W-:Y:S05]  /*02d0*/  BSYNC B0 ;  /* 0x0000000000007941 */ /* 0x000fea0003800000 */
.L_x_12025:
[----:B------:R-:W-:Y:S01]  /*02e0*/  ISETP.GE.AND P0, PT, R3, R2, PT ;  /* 0x000000020300720c */ /* 0x000fe20003f06270 */
[----:B------:R-:W-:-:S12]  /*02f0*/  BSSY B0, `(.L_x_12027) ;  /* 0x0000016000007945 */ /* 0x000fd80003800000 */
[----:B------:R-:W-:Y:S05]  /*0300*/  @P0 BRA `(.L_x_12028) ;  /* 0x0000014000000947 */ /* 0x000fea0003800000 */
[----:B0----5:R-:W-:Y:S01]  /*0310*/  PRMT R9, R14, 0x9910, RZ ;  /* 0x000099100e097816 */ /* 0x021fe200000000ff */
[----:B------:R-:W-:-:S04]  /*0320*/  HFMA2.MMA R7, -RZ, RZ, 0, 1.1920928955078125e-07 ;  /* 0x00000002ff077435 */ /* 0x000fc800000001ff */
[----:B------:R-:W-:-:S05]  /*0330*/  IMAD R6, R9, R9, RZ ;  /* 0x0000000909067224 */ /* 0x000fca00078e02ff */
[----:B------:R-:W-:Y:S01]  /*0340*/  PRMT R8, R6, 0x9910, RZ ;  /* 0x0000991006087816 */ /* 0x000fe200000000ff */
[----:B------:R-:W-:Y:S01]  /*0350*/  IMAD R6, R0, 0x200, R3 ;  /* 0x0000020000067824 */ /* 0x000fe200078e0203 */
[----:B------:R-:W-:-:S03]  /*0360*/  IADD3 R3, R3, 0x80, RZ ;  /* 0x0000008003037810 */ /* 0x000fc60007ffe0ff */
[----:B------:R-:W-:Y:S01]  /*0370*/  IMAD.WIDE.U32 R6, R6, R7, c[0x0][0x170] ;  /* 0x00005c0006067625 */ /* 0x000fe200078e0007 */
[----:B------:R-:W-:-:S03]  /*0380*/  ISETP.GE.AND P0, PT, R3, R2, PT ;  /* 0x000000020300720c */ /* 0x000fc60003f06270 */
[----:B------:R-:W-:-:S05]  /*0390*/  IMAD R9, R9, R8, RZ ;  /* 0x0000000809097224 */ /* 0x000fca00078e02ff */
[----:B------:R0:W-:Y:S05]  /*03a0*/  STG.E.U16 [R6.64], R9 ;  /* 0x0000000906007986 */ /* 0x0001ea000c101504 */
[----:B------:R-:W-:Y:S05]  /*03b0*/  @P0 BRA `(.L_x_12028) ;  /* 0x0000009000000947 */ /* 0x000fea0003800000 */
[----:B------:R-:W-:Y:S01]  /*03c0*/  PRMT R8, R5, 0x9910, RZ ;  /* 0x0000991005087816 */ /* 0x000fe200000000ff */
[----:B0-----:R-:W-:Y:S01]  /*03d0*/  IMAD R6, R0, 0x200, R3 ;  /* 0x0000020000067824 */ /* 0x001fe200078e0203 */
[----:B------:R-:W-:Y:S01]  /*03e0*/  IADD3 R3, R3, 0x80, RZ ;  /* 0x0000008003037810 */ /* 0x000fe20007ffe0ff */
[----:B------:R-:W-:Y:S02]  /*03f0*/  IMAD.MOV.U32 R7, RZ, RZ, 0x2 ;  /* 0x00000002ff077424 */ /* 0x000fe400078e00ff */
[----:B------:R-:W-:-:S02]  /*0400*/  IMAD R5, R8, R8, RZ ;  /* 0x0000000808057224 */ /* 0x000fc400078e02ff */
[----:B------:R-:W-:-:S03]  /*0410*/  IMAD.WIDE.U32 R6, R6, R7, c[0x0][0x170] ;  /* 0x00005c0006067625 */ /* 0x000fc600078e0007 */
[----:B------:R-:W-:-:S05]  /*0420*/  PRMT R5, R5, 0x9910, RZ ;  /* 0x0000991005057816 */ /* 0x000fca00000000ff */
[----:B------:R-:W-:-:S05]  /*0430*/  IMAD R5, R8, R5, RZ ;  /* 0x0000000508057224 */ /* 0x000fca00078e02ff */
[----:B------:R0:W-:Y:S02]  /*0440*/  STG.E.U16 [R6.64], R5 ;  /* 0x0000000506007986 */ /* 0x0001e4000c101504 */
.L_x_12028:
[----:B------:R-:W-:Y:S05]  /*0450*/  BSYNC B0 ;  /* 0x0000000000007941 */ /* 0x000fea0003800000 */
.L_x_12027:
[----:B------:R-:W-:-:S13]  /*0460*/  ISETP.GE.AND P0, PT, R3, R2, PT ;  /* 0x000000020300720c */ /* 0x000fda0003f06270 */
[----:B------:R-:W-:Y:S05]  /*0470*/  @P0 EXIT ;  /* 0x000000000000094d */ /* 0x000fea0003800000 */
[----:B0----5:R-:W-:Y:S02]  /*0480*/  PRMT R5, R4, 0x9910, RZ ;  /* 0x0000991004057816 */ /* 0x021fe400000000ff */
[----:B------:R-:W-:-:S03]  /*0490*/  LEA R3, R0, R3, 0x9 ;  /* 0x0000000300037211 */ /* 0x000fc600078e48ff */
[----:B------:R-:W-:-:S05]  /*04a0*/  IMAD R2, R5, R5, RZ ;  /* 0x0000000505027224 */ /* 0x000fca00078e02ff */
[----:B------:R-:W-:Y:S01]  /*04b0*/  PRMT R4, R2, 0x9910, RZ ;  /* 0x0000991002047816 */ /* 0x000fe200000000ff */
[----:B------:R-:W-:-:S03]  /*04c0*/  IMAD.MOV.U32 R2, RZ, RZ, 0x2 ;  /* 0x00000002ff027424 */ /* 0x000fc600078e00ff */
[----:B------:R-:W-:Y:S01]  /*04d0*/  MOV R0, R4 ;  /* 0x0000000400007202 */ /* 0x000fe20000000f00 */
[----:B------:R-:W-:-:S04]  /*04e0*/  IMAD.WIDE.U32 R2, R3, R2, c[0x0][0x170] ;  /* 0x00005c0003027625 */ /* 0x000fc800078e0002 */
[----:B------:R-:W-:-:S05]  /*04f0*/  IMAD R5, R5, R0, RZ ;  /* 0x0000000005057224 */ /* 0x000fca00078e02ff */
[----:B------:R-:W-:Y:S01]  /*0500*/  STG.E.U16 [R2.64], R5 ;  /* 0x0000000502007986 */ /* 0x000fe2000c101504 */
[----:B------:R-:W-:Y:S05]  /*0510*/  EXIT ;  /* 0x000000000000794d */ /* 0x000fea0003800000 */
.L_x_12029:
        /* <DEDUP_REMOVED lines=14> */
.L_x_61726:


//--------------------- .text._ZN2at6native29vectorized_elementwise_kernelILi2EZNS0_50_GLOBAL__N__2680c7bb_12_PowKernel_cu_b2145a98_318429pow_tensor_scalar_kernel_implIssEEvRNS_18TensorIteratorBaseET0_EUlsE0_St5arrayIPcLm2EEEEviS6_T1_ --------------------------
	.section	.text._ZN2at6native29vectorized_elementwise_kernelILi2EZNS0_50_GLOBAL__N__2680c7bb_12_PowKernel_cu_b2145a98_318429pow_tensor_scalar_kernel_implIssEEvRNS_18TensorIteratorBaseET0_EUlsE0_St5arrayIPcLm2EEEEviS6_T1_,"ax",@progbits
	.sectioninfo	@"SHI_REGISTERS=30"
	.align	128
        .global         _ZN2at6native29vectorized_elementwise_kernelILi2EZNS0_50_GLOBAL__N__2680c7bb_12_PowKernel_cu_b2145a98_318429pow_tensor_scalar_kernel_implIssEEvRNS_18TensorIteratorBaseET0_EUlsE0_St5arrayIPcLm2EEEEviS6_T1_
        .type           _ZN2at6native29vectorized_elementwise_kernelILi2EZNS0_50_GLOBAL__N__2680c7bb_12_PowKernel_cu_b2145a98_318429pow_tensor_scalar_kernel_implIssEEvRNS_18TensorIteratorBaseET0_EUlsE0_St5arrayIPcLm2EEEEviS6_T1_,@function
        .size           _ZN2at6native29vectorized_elementwise_kernelILi2EZNS0_50_GLOBAL__N__2680c7bb_12_PowKernel_cu_b2145a98_318429pow_tensor_scalar_kernel_implIssEEvRNS_18TensorIteratorBaseET0_EUlsE0_St5arrayIPcLm2EEEEviS6_T1_,(.L_x_61727 - _ZN2at6native29vectorized_elementwise_kernelILi2EZNS0_50_GLOBAL__N__2680c7bb_12_PowKernel_cu_b2145a98_318429pow_tensor_scalar_kernel_implIssEEvRNS_18TensorIteratorBaseET0_EUlsE0_St5arrayIPcLm2EEEEviS6_T1_)
        .other          _ZN2at6native29vectorized_elementwise_kernelILi2EZNS0_50_GLOBAL__N__2680c7bb_12_PowKernel_cu_b2145a98_318429pow_tensor_scalar_kernel_implIssEEvRNS_18TensorIteratorBaseET0_EUlsE0_St5arrayIPcLm2EEEEviS6_T1_,@"STO_CUDA_ENTRY STV_DEFAULT"
_ZN2at6native29vectorized_elementwise_kernelILi2EZNS0_50_GLOBAL__N__2680c7bb_12_PowKernel_cu_b2145a98_318429pow_tensor_scalar_kernel_implIssEEvRNS_18TensorIteratorBaseET0_EUlsE0_St5arrayIPcLm2EEEEviS6_T1_:
.text._ZN2at6native29vectorized_elementwise_kernelILi2EZNS0_50_GLOBAL__N__2680c7bb_12_PowKernel_cu_b2145a98_318429pow_tensor_scalar_kernel_implIssEEvRNS_18TensorIteratorBaseET0_EUlsE0_St5arrayIPcLm2EEEEviS6_T1_:
        /* <DEDUP_REMOVED lines=15> */
[----:B--2---:R-:W-:-:S02]  /*00f0*/  PRMT R12, R4, 0xbb32, RZ ;  /* 0x0000bb32040c7816 */ /* 0x004fc400000000ff */
[----:B------:R-:W-:Y:S02]  /*0100*/  PRMT R11, R4, 0x9910, RZ ;  /* 0x00009910040b7816 */ /* 0x000fe400000000ff */
[----:B---3--:R-:W-:Y:S01]  /*0110*/  PRMT R13, R10, 0xbb32, RZ ;  /* 0x0000bb320a0d7816 */ /* 0x008fe200000000ff */
[----:B------:R-:W-:Y:S02]  /*0120*/  IMAD R6, R12, R12, RZ ;  /* 0x0000000c0c067224 */ /* 0x000fe400078e02ff */
[----:B------:R-:W-:Y:S02]  /*0130*/  IMAD R4, R11, R11, RZ ;  /* 0x0000000b0b047224 */ /* 0x000fe400078e02ff */
[----:B------:R-:W-:Y:S01]  /*0140*/  IMAD R7, R13, R13, RZ ;  /* 0x0000000d0d077224 */ /* 0x000fe200078e02ff */
[----:B0-----:R-:W-:Y:S02]  /*0150*/  PRMT R3, R6, 0x9910, RZ ;  /* 0x0000991006037816 */ /* 0x001fe400000000ff */
[----:B------:R-:W-:-:S02]  /*0160*/  PRMT R2, R4, 0x9910, RZ ;  /* 0x0000991004027816 */ /* 0x000fc400000000ff */
[----:B------:R-:W-:Y:S01]  /*0170*/  PRMT R6, R7, 0x9910, RZ ;  /* 0x0000991007067816 */ /* 0x000fe200000000ff */
[----:B------:R-:W-:Y:S01]  /*0180*/  IMAD R4, R12, R3, RZ ;  /* 0x000000030c047224 */ /* 0x000fe200078e02ff */
[----:B-----5:R-:W-:Y:S01]  /*0190*/  PRMT R12, R9, 0x9910, RZ ;  /* 0x00009910090c7816 */ /* 0x020fe200000000ff */
[----:B------:R-:W-:Y:S01]  /*01a0*/  IMAD R7, R11, R2, RZ ;  /* 0x000000020b077224 */ /* 0x000fe200078e02ff */
[----:B------:R-:W-:Y:S01]  /*01b0*/  PRMT R11, R10, 0x9910, RZ ;  /* 0x000099100a0b7816 */ /* 0x000fe200000000ff */
[----:B------:R-:W-:Y:S01]  /*01c0*/  IMAD.WIDE.U32 R2, R0, R15, c[0x0][0x170] ;  /* 0x00005c0000027625 */ /* 0x000fe200078e000f */
[C---:B----4-:R-:W-:Y:S02]  /*01d0*/  PRMT R0, R8.reuse, 0x9910, RZ ;  /* 0x0000991008007816 */ /* 0x050fe400000000ff */
[----:B------:R-:W-:Y:S01]  /*01e0*/  PRMT R10, R8, 0xbb32, RZ ;  /* 0x0000bb32080a7816 */ /* 0x000fe200000000ff */
[----:B------:R-:W-:Y:S01]  /*01f0*/  IMAD R6, R13, R6, RZ ;  /* 0x000000060d067224 */ /* 0x000fe200078e02ff */
[----:B------:R-:W-:Y:S01]  /*0200*/  PRMT R8, R9, 0xbb32, RZ ;  /* 0x0000bb3209087816 */ /* 0x000fe200000000ff */
[----:B------:R-:W-:Y:S01]  /*0210*/  IMAD.WIDE R2, R5, 0x4, R2 ;  /* 0x0000000405027825 */ /* 0x000fe200078e0202 */
[----:B------:R-:W-:-:S02]  /*0220*/  MOV R9, R0 ;  /* 0x0000000000097202 */ /* 0x000fc40000000f00 */
[----:B------:R-:W-:Y:S01]  /*0230*/  PRMT R7, R7, 0x5410, R4 ;  /* 0x0000541007077816 */ /* 0x000fe20000000004 */
[----:B------:R-:W-:Y:S02]  /*0240*/  IMAD.MOV.U32 R0, RZ, RZ, R12 ;  /* 0x000000ffff007224 */ /* 0x000fe400078e000c */
[----:B------:R-:W-:Y:S02]  /*0250*/  IMAD R14, R10, R10, RZ ;  /* 0x0000000a0a0e7224 */ /* 0x000fe400078e02ff */
[----:B------:R-:W-:Y:S01]  /*0260*/  IMAD R13, R9, R9, RZ ;  /* 0x00000009090d7224 */ /* 0x000fe200078e02ff */
[----:B------:R-:W-:Y:S01]  /*0270*/  STG.E [R2.64], R7 ;  /* 0x0000000702007986 */ /* 0x000fe2000c101904 */
[----:B------:R-:W-:Y:S01]  /*0280*/  IMAD R16, R8, R8, RZ ;  /* 0x0000000808107224 */ /* 0x000fe200078e02ff */
[----:B------:R-:W-:Y:S01]  /*0290*/  PRMT R14, R14, 0x9910, RZ ;  /* 0x000099100e0e7816 */ /* 0x000fe200000000ff */
[----:B------:R-:W-:Y:S01]  /*02a0*/  IMAD R15, R0, R0, RZ ;  /* 0x00000000000f7224 */ /* 0x000fe200078e02ff */
[----:B------:R-:W-:Y:S01]  /*02b0*/  PRMT R17, R13, 0x9910, RZ ;  /* 0x000099100d117816 */ /* 0x000fe200000000ff */
[----:B------:R-:W-:Y:S01]  /*02c0*/  IMAD R12, R11, R11, RZ ;  /* 0x0000000b0b0c7224 */ /* 0x000fe200078e02ff */
[----:B------:R-:W-:Y:S01]  /*02d0*/  PRMT R16, R16, 0x9910, RZ ;  /* 0x0000991010107816 */ /* 0x000fe200000000ff */
[----:B------:R-:W-:Y:S01]  /*02e0*/  IMAD.MOV.U32 R13, RZ, RZ, R14 ;  /* 0x000000ffff0d7224 */ /* 0x000fe200078e000e */
[----:B------:R-:W-:Y:S01]  /*02f0*/  PRMT R18, R15, 0x9910, RZ ;  /* 0x000099100f127816 */ /* 0x000fe200000000ff */
[----:B------:R-:W-:Y:S01]  /*0300*/  IMAD.MOV.U32 R14, RZ, RZ, R17 ;  /* 0x000000ffff0e7224 */ /* 0x000fe200078e0011 */
[----:B------:R-:W-:Y:S01]  /*0310*/  PRMT R12, R12, 0x9910, RZ ;  /* 0x000099100c0c7816 */ /* 0x000fe200000000ff */
[----:B------:R-:W-:Y:S01]  /*0320*/  IMAD R10, R10, R13, RZ ;  /* 0x0000000d0a0a7224 */ /* 0x000fe200078e02ff */
[----:B------:R-:W-:Y:S01]  /*0330*/  MOV R15, R16 ;  /* 0x00000010000f7202 */ /* 0x000fe20000000f00 */
[----:B------:R-:W-:-:S02]  /*0340*/  IMAD.MOV.U32 R17, RZ, RZ, R18 ;  /* 0x000000ffff117224 */ /* 0x000fc400078e0012 */
[----:B------:R-:W-:Y:S02]  /*0350*/  IMAD R11, R11, R12, RZ ;  /* 0x0000000c0b0b7224 */ /* 0x000fe400078e02ff */
[----:B------:R-:W-:Y:S02]  /*0360*/  IMAD R9, R9, R14, RZ ;  /* 0x0000000e09097224 */ /* 0x000fe400078e02ff */
[----:B------:R-:W-:Y:S01]  /*0370*/  IMAD R8, R8, R15, RZ ;  /* 0x0000000f08087224 */ /* 0x000fe200078e02ff */
[----:B------:R-:W-:Y:S01]  /*0380*/  PRMT R11, R11, 0x5410, R6 ;  /* 0x000054100b0b7816 */ /* 0x000fe20000000006 */
[----:B------:R-:W-:Y:S01]  /*0390*/  IMAD R13, R0, R17, RZ ;  /* 0x00000011000d7224 */ /* 0x000fe200078e02ff */
[----:B------:R-:W-:-:S03]  /*03a0*/  PRMT R9, R9, 0x5410, R10 ;  /* 0x0000541009097816 */ /* 0x000fc6000000000a */
[----:B------:R-:W-:Y:S01]  /*03b0*/  STG.E [R2.64+0x200], R11 ;  /* 0x0002000b02007986 */ /* 0x000fe2000c101904 */
[----:B------:R-:W-:-:S03]  /*03c0*/  PRMT R13, R13, 0x5410, R8 ;  /* 0x000054100d0d7816 */ /* 0x000fc60000000008 */
[----:B------:R-:W-:Y:S04]  /*03d0*/  STG.E [R2.64+0x400], R9 ;  /* 0x0004000902007986 */ /* 0x000fe8000c101904 */
[----:B------:R-:W-:Y:S01]  /*03e0*/  STG.E [R2.64+0x600], R13 ;  /* 0x0006000d02007986 */ /* 0x000fe2000c101904 */
[----:B------:R-:W-:Y:S05]  /*03f0*/  EXIT ;  /* 0x000000000000794d */ /* 0x000fea0003800000 */
.L_x_12030:
[----:B------:R-:W0:Y:S01]  /*0400*/  S2R R13, SR_TID.X ;  /* 0x00000000000d7919 */ /* 0x000e220000002100 */
[----:B------:R-:W-:Y:S02]  /*0410*/  PRMT R14, RZ, 0x7610, R14 ;  /* 0x00007610ff0e7816 */ /* 0x000fe4000000000e */
[----:B------:R-:W-:Y:S02]  /*0420*/  PRMT R16, RZ, 0x7610, R16 ;  /* 0x00007610ff107816 */ /* 0x000fe40000000010 */
[----:B------:R-:W-:-:S02]  /*0430*/  PRMT R15, RZ, 0x7610, R15 ;  /* 0x00007610ff0f7816 */ /* 0x000fc4000000000f */
        /* <DEDUP_REMOVED lines=10> */
[----:B------:R-:W-:Y:S02]  /*04e0*/  @!P6 IADD3 R7, R7, 0x80, RZ ;  /* 0x000000800707e810 */ /* 0x000fe40007ffe0ff */
[----:B------:R-:W-:Y:S02]  /*04f0*/  @!P6 MOV R3, 0x2 ;  /* 0x000000020003e802 */ /* 0x000fe40000000f00 */
[----:B------:R-:W-:-:S03]  /*0500*/  ISETP.GE.AND P5, PT, R7, R12, PT ;  /* 0x0000000c0700720c */ /* 0x000fc60003fa6270 */
[----:B------:R-:W-:-:S05]  /*0510*/  @!P6 IMAD.WIDE.U32 R2, R2, R3, c[0x0][0x178] ;  /* 0x00005e000202e625 */ /* 0x000fca00078e0003 */
[----:B------:R1:W5:Y:S05]  /*0520*/  @!P6 LDG.E.U16 R14, [R2.64] ;  /* 0x00000004020ee981 */ /* 0x00036a000c1e1500 */
[----:B------:R-:W-:Y:S01]  /*0530*/  @!P5 IADD3 R22, R0, R7, RZ ;  /* 0x000000070016d210 */ /* 0x000fe20007ffe0ff */
[----:B------:R-:W-:Y:S01]  /*0540*/  @!P5 IMAD.MOV.U32 R23, RZ, RZ, 0x2 ;  /* 0x00000002ff17d424 */ /* 0x000fe200078e00ff */
[----:B------:R-:W-:Y:S02]  /*0550*/  @!P5 IADD3 R7, R7, 0x80, RZ ;  /* 0x000000800707d810 */ /* 0x000fe40007ffe0ff */
[----:B------:R-:W-:Y:S01]  /*0560*/  PRMT R19, RZ, 0x7610, R19 ;  /* 0x00007610ff137816 */ /* 0x000fe20000000013 */
[----:B------:R-:W-:Y:S01]  /*0570*/  @!P5 IMAD.WIDE.U32 R22, R22, R23, c[0x0][0x178] ;  /* 0x00005e001616d625 */ /* 0x000fe200078e0017 */
[----:B------:R-:W-:-:S02]  /*0580*/  ISETP.GE.AND P4, PT, R7, R12, PT ;  /* 0x0000000c0700720c */ /* 0x000fc40003f86270 */
[----:B------:R-:W-:Y:S02]  /*0590*/  PRMT R20, RZ, 0x7610, R20 ;  /* 0x00007610ff147816 */ /* 0x000fe40000000014 */
[----:B------:R-:W-:Y:S01]  /*05a0*/  PRMT R21, RZ, 0x7610, R21 ;  /* 0x00007610ff157816 */ /* 0x000fe20000000015 */
[----:B------:R2:W5:Y:S08]  /*05b0*/  @!P5 LDG.E.U16 R15, [R22.64] ;  /* 0x00000004160fd981 */ /* 0x000570000c1e1500 */
        /* <DEDUP_REMOVED lines=14> */
[----:B------:R-:W-:Y:S02]  /*06a0*/  @!P3 IMAD.MOV.U32 R9, RZ, RZ, 0x2 ;  /* 0x00000002ff09b424 */ /* 0x000fe400078e00ff */
[----:B------:R-:W-:Y:S01]  /*06b0*/  @!P2 IMAD.MOV.U32 R25, RZ, RZ, 0x2 ;  /* 0x00000002ff19a424 */ /* 0x000fe200078e00ff */
[----:B------:R-:W-:Y:S01]  /*06c0*/  PRMT R17, RZ, 0x7610, R17 ;  /* 0x00007610ff117816 */ /* 0x000fe20000000011 */
[----:B-1----:R-:W-:-:S06]  /*06d0*/  @!P4 IMAD.WIDE.U32 R2, R5, R24, c[0x0][0x178] ;  /* 0x00005e000502c625 */ /* 0x002fcc00078e0018 */
[----:B0-----:R-:W-:Y:S01]  /*06e0*/  @!P6 IMAD.IADD R10, R0, 0x1, R7 ;  /* 0x00000001000ae824 */ /* 0x001fe200078e0207 */
[----:B------:R2:W5:Y:S01]  /*06f0*/  @!P4 LDG.E.U16 R18, [R2.64] ;  /* 0x000000040212c981 */ /* 0x000562000c1e1500 */
        /* <DEDUP_REMOVED lines=11> */
[----:B--2--5:R-:W-:Y:S01]  /*07b0*/  PRMT R5, R16, 0x9910, RZ ;  /* 0x0000991010057816 */ /* 0x024fe200000000ff */
[----:B------:R-:W-:-:S04]  /*07c0*/  HFMA2.MMA R3, -RZ, RZ, 0, 1.1920928955078125e-07 ;  /* 0x00000002ff037435 */ /* 0x000fc800000001ff */
[----:B------:R-:W-:-:S05]  /*07d0*/  IMAD R2, R5, R5, RZ ;  /* 0x0000000505027224 */ /* 0x000fca00078e02ff */
[----:B------:R-:W-:Y:S01]  /*07e0*/  PRMT R4, R2, 0x9910, RZ ;  /* 0x0000991002047816 */ /* 0x000fe200000000ff */
[----:B------:R-:W-:Y:S01]  /*07f0*/  IMAD.IADD R2, R0, 0x1, R13 ;  /* 0x0000000100027824 */ /* 0x000fe200078e020d */
[----:B------:R-:W-:-:S03]  /*0800*/  IADD3 R13, R13, 0x80, RZ ;  /* 0x000000800d0d7810 */ /* 0x000fc60007ffe0ff */
[----:B------:R-:W-:-:S04]  /*0810*/  IMAD.WIDE.U32 R2, R2, R3, c[0x0][0x170] ;  /* 0x00005c0002027625 */ /* 0x000fc800078e0003 */
[----:B------:R-:W-:-:S05]  /*0820*/  IMAD R5, R5, R4, RZ ;  /* 0x0000000405057224 */ /* 0x000fca00078e02ff */
[----:B------:R0:W-:Y:S02]  /*0830*/  STG.E.U16 [R2.64], R5 ;  /* 0x0000000502007986 */ /* 0x0001e4000c101504 */
.L_x_12032:
[----:B------:R-:W-:Y:S05]  /*0840*/  BSYNC B0 ;  /* 0x0000000000007941 */ /* 0x000fea0003800000 */
.L_x_12031:
[----:B------:R-:W-:Y:S01]  /*0850*/  ISETP.GE.AND P0, PT, R13, R12, PT ;  /* 0x0000000c0d00720c */ /* 0x000fe20003f06270 */
[----:B------:R-:W-:Y:S01]  /*0860*/  BSSY B0, `(.L_x_12033) ;  /* 0x0000046000007945 */ /* 0x000fe20003800000 */
[----:B------:R-:W-:Y:S11]  /*0870*/  BSSY B1, `(.L_x_12034) ;  /* 0x000003b000017945 */ /* 0x000ff60003800000 */
[----:B------:R-:W-:Y:S05]  /*0880*/  @P0 BRA `(.L_x_12035) ;  /* 0x0000014000000947 */ /* 0x000fea0003800000 */
[----:B0-2--5:R-:W-:Y:S01]  /*0890*/  PRMT R5, R14, 0x9910, RZ ;  /* 0x000099100e057816 */ /* 0x025fe200000000ff */
[----:B------:R-:W-:-:S04]  /*08a0*/  IMAD.MOV.U32 R3, RZ, RZ, 0x2 ;  /* 0x00000002ff037424 */ /* 0x000fc800078e00ff */
[----:B------:R-:W-:-:S05]  /*08b0*/  IMAD R2, R5, R5, RZ ;  /* 0x0000000505027224 */ /* 0x000fca00078e02ff */
[----:B------:R-:W-:Y:S01]  /*08c0*/  PRMT R4, R2, 0x9910, RZ ;  /* 0x0000991002047816 */ /* 0x000fe200000000ff */
[----:B------:R-:W-:Y:S01]  /*08d0*/  IMAD.IADD R2, R0, 0x1, R13 ;  /* 0x0000000100027824 */ /* 0x000fe200078e020d */
[----:B------:R-:W-:-:S03]  /*08e0*/  IADD3 R13, R13, 0x80, RZ ;  /* 0x000000800d0d7810 */ /* 0x000fc60007ffe0ff */
[----:B------:R-:W-:Y:S01]  /*08f0*/  IMAD.WIDE.U32 R2, R2, R3, c[0x0][0x170] ;  /* 0x00005c0002027625 */ /* 0x000fe200078e0003 */
[----:B------:R-:W-:-:S03]  /*0900*/  ISETP.GE.AND P0, PT, R13, R12, PT ;  /* 0x0000000c0d00720c */ /* 0x000fc60003f06270 */
[----:B------:R-:W-:-:S05]  /*0910*/  IMAD R5, R5, R4, RZ ;  /* 0x0000000405057224 */ /* 0x000fca00078e02ff */
[----:B------:R0:W-:Y:S05]  /*0920*/  STG.E.U16 [R2.64], R5 ;  /* 0x0000000502007986 */ /* 0x0001ea000c101504 */
[----:B------:R-:W-:Y:S05]  /*0930*/  @P0 BRA `(.L_x_12036) ;  /* 0x0000014000000947 */ /* 0x000fea0003800000 */
[----:B0-----:R-:W-:Y:S02]  /*0940*/  PRMT R5, R15, 0x9910, RZ ;  /* 0x000099100f057816 */ /* 0x001fe400000000ff */
[----:B------:R-:W-:-:S03]  /*0950*/  MOV R3, 0x2 ;  /* 0x0000000200037802 */ /* 0x000fc60000000f00 */
[----:B------:R-:W-:-:S05]  /*0960*/  IMAD R2, R5, R5, RZ ;  /* 0x0000000505027224 */ /* 0x000fca00078e02ff */
[----:B------:R-:W-:Y:S01]  /*0970*/  PRMT R4, R2, 0x9910, RZ ;  /* 0x0000991002047816 */ /* 0x000fe200000000ff */
[----:B------:R-:W-:Y:S01]  /*0980*/  IMAD.IADD R2, R0, 0x1, R13 ;  /* 0x0000000100027824 */ /* 0x000fe200078e020d */
[----:B------:R-:W-:-:S03]  /*0990*/  IADD3 R13, R13, 0x80, RZ ;  /* 0x000000800d0d7810 */ /* 0x000fc60007ffe0ff */
[----:B------:R-:W-:-:S04]  /*09a0*/  IMAD.WIDE.U32 R2, R2, R3, c[0x0][0x170] ;  /* 0x00005c0002027625 */ /* 0x000fc800078e0003 */
[----:B------:R-:W-:-:S05]  /*09b0*/  IMAD R5, R5, R4, RZ ;  /* 0x0000000405057224 */ /* 0x000fca00078e02ff */
[----:B------:R0:W-:Y:S02]  /*09c0*/  STG.E.U16 [R2.64], R5 ;  /* 0x0000000502007986 */ /* 0x0001e4000c101504 */
.L_x_12035:
[----:B------:R-:W-:-:S13]  /*09d0*/  ISETP.GE.AND P0, PT, R13, R12, PT ;  /* 0x0000000c0d00720c */ /* 0x000fda0003f06270 */
[----:B------:R-:W-:Y:S05]  /*09e0*/  @P0 BRA `(.L_x_12037) ;  /* 0x0000014000000947 */ /* 0x000fea0003800000 */
[----:B0-2--5:R-:W-:Y:S01]  /*09f0*/  PRMT R5, R18, 0x9910, RZ ;  /* 0x0000991012057816 */ /* 0x025fe200000000ff */
[----:B------:R-:W-:-:S04]  /*0a00*/  IMAD.MOV.U32 R3, RZ, RZ, 0x2 ;  /* 0x00000002ff037424 */ /* 0x000fc800078e00ff */
[----:B------:R-:W-:-:S05]  /*0a10*/  IMAD R2, R5, R5, RZ ;  /* 0x0000000505027224 */ /* 0x000fca00078e02ff */
[----:B------:R-:W-:Y:S01]  /*0a20*/  PRMT R4, R2, 0x9910, RZ ;  /* 0x0000991002047816 */ /* 0x000fe200000000ff */
[----:B------:R-:W-:Y:S01]  /*0a30*/  IMAD.IADD R2, R0, 0x1, R13 ;  /* 0x0000000100027824 */ /* 0x000fe200078e020d */
[----:B------:R-:W-:-:S03]  /*0a40*/  IADD3 R13, R13, 0x80, RZ ;  /* 0x000000800d0d7810 */ /* 0x000fc60007ffe0ff */
[----:B------:R-:W-:-:S04]  /*0a50*/  IMAD.WIDE.U32 R2, R2, R3, c[0x0][0x170] ;  /* 0x00005c0002027625 */ /* 0x000fc800078e0003 */
[----:B------:R-:W-:-:S05]  /*0a60*/  IMAD R5, R5, R4, RZ ;  /* 0x0000000405057224 */ /* 0x000fca00078e02ff */
[----:B------:R0:W-:Y:S02]  /*0a70*/  STG.E.U16 [R2.64], R5 ;  /* 0x0000000502007986 */ /* 0x0001e4000c101504 */
.L_x_12036:
[----:B------:R-:W-:-:S13]  /*0a80*/  ISETP.GE.AND P0, PT, R13, R12, PT ;  /* 0x0000000c0d00720c */ /* 0x000fda0003f06270 */
[----:B------:R-:W-:Y:S05]  /*0a90*/  @P0 BRA `(.L_x_12038) ;  /* 0x0000015000000947 */ /* 0x000fea0003800000 */
[----:B0-----:R-:W-:Y:S01]  /*0aa0*/  PRMT R5, R19, 0x9910, RZ ;  /* 0x0000991013057816 */ /* 0x001fe200000000ff */
        /* <DEDUP_REMOVED lines=8> */
.L_x_12037:
[----:B------:R-:W-:-:S13]  /*0b30*/  ISETP.GE.AND P0, PT, R13, R12, PT ;  /* 0x0000000c0d00720c */ /* 0x000fda0003f06270 */
[----:B------:R-:W-:Y:S01]  /*0b40*/  @P0 BREAK B1 ;  /* 0x0000000000010942 */ /* 0x000fe20003800000 */
        /* <DEDUP_REMOVED lines=10> */
.L_x_12038:
[----:B------:R-:W-:-:S13]  /*0bf0*/  ISETP.GE.AND P0, PT, R13, R12, PT ;  /* 0x0000000c0d00720c */ /* 0x000fda0003f06270 */
[----:B------:R-:W-:Y:S01]  /*0c00*/  @P0 BREAK B1 ;  /* 0x0000000000010942 */ /* 0x000fe20003800000 */
[----:B------:R-:W-:Y:S05]  /*0c10*/  @P0 BRA `(.L_x_12039) ;  /* 0x000000a000000947 */ /* 0x000fea0003800000 */
[----:B------:R-:W-:Y:S05]  /*0c20*/  BSYNC B1 ;  /* 0x0000000000017941 */ /* 0x000fea0003800000 */
.L_x_12034:
[----:B0-----:R-:W-:Y:S01]  /*0c30*/  PRMT R5, R21, 0x9910, RZ ;  /* 0x0000991015057816 */ /* 0x001fe200000000ff */
[----:B------:R-:W-:-:S04]  /*0c40*/  IMAD.MOV.U32 R3, RZ, RZ, 0x2 ;  /* 0x00000002ff037424 */ /* 0x000fc800078e00ff */
[----:B------:R-:W-:-:S05]  /*0c50*/  IMAD R2, R5, R5, RZ ;  /* 0x0000000505027224 */ /* 0x000fca00078e02ff */
[----:B------:R-:W-:Y:S02]  /*0c60*/  PRMT R4, R2, 0x9910, RZ ;  /* 0x0000991002047816 */ /* 0x000fe400000000ff */
[----:B------:R-:W-:Y:S02]  /*0c70*/  IADD3 R2, R0, R13, RZ ;  /* 0x0000000d00027210 */ /* 0x000fe40007ffe0ff */
[----:B------:R-:W-:Y:S01]  /*0c80*/  IADD3 R13, R13, 0x80, RZ ;  /* 0x000000800d0d7810 */ /* 0x000fe20007ffe0ff */
[----:B------:R-:W-:Y:S02]  /*0c90*/  IMAD R5, R5, R4, RZ ;  /* 0x0000000405057224 */ /* 0x000fe400078e02ff */
[----:B------:R-:W-:-:S05]  /*0ca0*/  IMAD.WIDE.U32 R2, R2, R3, c[0x0][0x170] ;  /* 0x00005c0002027625 */ /* 0x000fca00078e0003 */
[----:B------:R0:W-:Y:S02]  /*0cb0*/  STG.E.U16 [R2.64], R5 ;  /* 0x0000000502007986 */ /* 0x0001e4000c101504 */
.L_x_12039:
[----:B------:R-:W-:Y:S05]  /*0cc0*/  BSYNC B0 ;  /* 0x0000000000007941 */ /* 0x000fea0003800000 */
.L_x_12033:
[----:B------:R-:W-:Y:S01]  /*0cd0*/  WARPSYNC 0xffffffff ;  /* 0xffffffff00007948 */ /* 0x000fe20003800000 */
[----:B------:R-:W-:-:S13]  /*0ce0*/  ISETP.GE.AND P0, PT, R13, R12, PT ;  /* 0x0000000c0d00720c */ /* 0x000fda0003f06270 */
[----:B------:R-:W-:Y:S05]  /*0cf0*/  @P0 EXIT ;  /* 0x000000000000094d */ /* 0x000fea0003800000 */
[----:B0-2--5:R-:W-:Y:S02]  /*0d00*/  PRMT R5, R17, 0x9910, RZ ;  /* 0x0000991011057816 */ /* 0x025fe400000000ff */
[----:B------:R-:W-:-:S03]  /*0d10*/  MOV R3, 0x2 ;  /* 0x0000000200037802 */ /* 0x000fc60000000f00 */
[----:B------:R-:W-:-:S05]  /*0d20*/  IMAD R2, R5, R5, RZ ;  /* 0x0000000505027224 */ /* 0x000fca00078e02ff */
[----:B------:R-:W-:Y:S01]  /*0d30*/  PRMT R4, R2, 0x9910, RZ ;  /* 0x0000991002047816 */ /* 0x000fe200000000ff */
[----:B------:R-:W-:-:S04]  /*0d40*/  IMAD.IADD R2, R0, 0x1, R13 ;  /* 0x0000000100027824 */ /* 0x000fc800078e020d */
[----:B------:R-:W-:Y:S02]  /*0d50*/  IMAD.MOV.U32 R0, RZ, RZ, R4 ;  /* 0x000000ffff007224 */ /* 0x000fe400078e0004 */
[----:B------:R-:W-:-:S04]  /*0d60*/  IMAD.WIDE.U32 R2, R2, R3, c[0x0][0x170] ;  /* 0x00005c0002027625 */ /* 0x000fc800078e0003 */
[----:B------:R-:W-:-:S05]  /*0d70*/  IMAD R5, R5, R0, RZ ;  /* 0x0000000005057224 */ /* 0x000fca00078e02ff */
[----:B------:R-:W-:Y:S01]  /*0d80*/  STG.E.U16 [R2.64], R5 ;  /* 0x0000000502007986 */ /* 0x000fe2000c101504 */
[----:B------:R-:W-:Y:S05]  /*0d90*/  EXIT ;  /* 0x000000000000794d */ /* 0x000fea0003800000 */
.L_x_12040:
        /* <DEDUP_REMOVED lines=14> */
.L_x_61727:


//--------------------- .text._ZN2at6native29vectorized_elementwise_kernelILi4EZNS0_50_GLOBAL__N__2680c7bb_12_PowKernel_cu_b2145a98_318429pow_tensor_scalar_kernel_implIssEEvRNS_18TensorIteratorBaseET0_EUlsE0_St5arrayIPcLm2EEEEviS6_T1_ --------------------------
	.section	.text._ZN2at6native29vectorized_elementwise_kernelILi4EZNS0_50_GLOBAL__N__2680c7bb_12_PowKernel_cu_b2145a98_318429pow_tensor_scalar_kernel_implIssEEvRNS_18TensorIteratorBaseET0_EUlsE0_St5arrayIPcLm2EEEEviS6_T1_,"ax",@progbits
	.sectioninfo	@"SHI_REGISTERS=30"
	.align	128
        .global         _ZN2at6native29vectorized_elementwise_kernelILi4EZNS0_50_GLOBAL__N__2680c7bb_12_PowKernel_cu_b2145a98_318429pow_tensor_scalar_kernel_implIssEEvRNS_18TensorIteratorBaseET0_EUlsE0_St5arrayIPcLm2EEEEviS6_T1_
        .type           _ZN2at6native29vectorized_elementwise_kernelILi4EZNS0_50_GLOBAL__N__2680c7bb_12_PowKernel_cu_b2145a98_318429pow_tensor_scalar_kernel_implIssEEvRNS_18TensorIteratorBaseET0_EUlsE0_St5arrayIPcLm2EEEEviS6_T1_,@function
        .size           _ZN2at6native29vectorized_elementwise_kernelILi4EZNS0_50_GLOBAL__N__2680c7bb_12_PowKernel_cu_b2145a98_318429pow_tensor_scalar_kernel_implIssEEvRNS_18TensorIteratorBaseET0_EUlsE0_St5arrayIPcLm2EEEEviS6_T1_,(.L_x_61728 - _ZN2at6native29vectorized_elementwise_kernelILi4EZNS0_50_GLOBAL__N__2680c7bb_12_PowKernel_cu_b2145a98_318429pow_tensor_scalar_kernel_implIssEEvRNS_18TensorIteratorBaseET0_EUlsE0_St5arrayIPcLm2EEEEviS6_T1_)
        .other          _ZN2at6native29vectorized_elementwise_kernelILi4EZNS0_50_GLOBAL__N__2680c7bb_12_PowKernel_cu_b2145a98_318429pow_tensor_scalar_kernel_implIssEEvRNS_18TensorIteratorBaseET0_EUlsE0_St5arrayIPcLm2EEEEviS6_T1_,@"STO_CUDA_ENTRY STV_DEFAULT"
_ZN2at6native29vectorized_elementwise_kernelILi4EZNS0_50_GLOBAL__N__2680c7bb_12_PowKernel_cu_b2145a98_318429pow_tensor_scalar_kernel_implIssEEvRNS_18TensorIteratorBaseET0_EUlsE0_St5arrayIPcLm2EEEEviS6_T1_:
.text._ZN2at6native29vectorized_elementwise_kernelILi4EZNS0_50_GLOBAL__N__2680c7bb_12_PowKernel_cu_b2145a98_318429pow_tensor_scalar_kernel_implIssEEvRNS_18TensorIteratorBaseET0_EUlsE0_St5arrayIPcLm2EEEEviS6_T1_:
        /* <DEDUP_REMOVED lines=13> */
[C---:B--2---:R-:W-:Y:S02]  /*00d0*/  PRMT R13, R2.reuse, 0xbb32, RZ ;  /* 0x0000bb32020d7816 */ /* 0x044fe400000000ff */
[----:B------:R-:W-:Y:S02]  /*00e0*/  PRMT R12, R2, 0x9910, RZ ;  /* 0x00009910020c7816 */ /* 0x000fe400000000ff */
[----:B------:R-:W-:Y:S01]  /*00f0*/  PRMT R14, R3, 0xbb32, RZ ;  /* 0x0000bb32030e7816 */ /* 0x000fe200000000ff */
[----:B------:R-:W-:-:S02]  /*0100*/  IMAD R4, R13, R13, RZ ;  /* 0x0000000d0d047224 */ /* 0x000fc400078e02ff */
[----:B------:R-:W-:Y:S02]  /*0110*/  IMAD R2, R12, R12, RZ ;  /* 0x0000000c0c027224 */ /* 0x000fe400078e02ff */
[----:B------:R-:W-:Y:S01]  /*0120*/  IMAD R10, R14, R14, RZ ;  /* 0x0000000e0e0a7224 */ /* 0x000fe200078e02ff */
[----:B------:R-:W-:Y:S02]  /*0130*/  PRMT R4, R4, 0x9910, RZ ;  /* 0x0000991004047816 */ /* 0x000fe400000000ff */
[----:B0-----:R-:W-:Y:S02]  /*0140*/  PRMT R9, R2, 0x9910, RZ ;  /* 0x0000991002097816 */ /* 0x001fe400000000ff */
[----:B------:R-:W-:Y:S01]  /*0150*/  PRMT R15, R10, 0x9910, RZ ;  /* 0x000099100a0f7816 */ /* 0x000fe200000000ff */
[----:B------:R-:W-:Y:S01]  /*0160*/  IMAD R4, R13, R4, RZ ;  /* 0x000000040d047224 */ /* 0x000fe200078e02ff */
[----:B---3--:R-:W-:Y:S01]  /*0170*/  PRMT R13, R7, 0x9910, RZ ;  /* 0x00009910070d7816 */ /* 0x008fe200000000ff */
[----:B------:R-:W-:Y:S01]  /*0180*/  IMAD R9, R12, R9, RZ ;  /* 0x000000090c097224 */ /* 0x000fe200078e02ff */
[----:B------:R-:W-:Y:S01]  /*0190*/  PRMT R10, R3, 0x9910, RZ ;  /* 0x00009910030a7816 */ /* 0x000fe200000000ff */
[----:B------:R-:W-:Y:S01]  /*01a0*/  IMAD.WIDE.U32 R2, R0, R11, c[0x0][0x170] ;  /* 0x00005c0000027625 */ /* 0x000fe200078e000b */
[----:B------:R-:W-:-:S02]  /*01b0*/  PRMT R7, R7, 0xbb32, RZ ;  /* 0x0000bb3207077816 */ /* 0x000fc400000000ff */
[----:B------:R-:W-:Y:S01]  /*01c0*/  PRMT R12, R6, 0x9910, RZ ;  /* 0x00009910060c7816 */ /* 0x000fe200000000ff */
[----:B------:R-:W-:Y:S01]  /*01d0*/  IMAD R8, R14, R15, RZ ;  /* 0x0000000f0e087224 */ /* 0x000fe200078e02ff */
[----:B------:R-:W-:Y:S01]  /*01e0*/  MOV R11, R10 ;  /* 0x0000000a000b7202 */ /* 0x000fe20000000f00 */
[----:B------:R-:W-:Y:S01]  /*01f0*/  IMAD.MOV.U32 R10, RZ, RZ, R7 ;  /* 0x000000ffff0a7224 */ /* 0x000fe200078e0007 */
[----:B------:R-:W-:Y:S01]  /*0200*/  PRMT R6, R6, 0xbb32, RZ ;  /* 0x0000bb3206067816 */ /* 0x000fe200000000ff */
[----:B------:R-:W-:Y:S01]  /*0210*/  IMAD.MOV.U32 R7, RZ, RZ, R13 ;  /* 0x000000ffff077224 */ /* 0x000fe200078e000d */
[----:B------:R-:W-:Y:S01]  /*0220*/  PRMT R4, R9, 0x5410, R4 ;  /* 0x0000541009047816 */ /* 0x000fe20000000004 */
[----:B------:R-:W-:Y:S02]  /*0230*/  IMAD.MOV.U32 R0, RZ, RZ, R12 ;  /* 0x000000ffff007224 */ /* 0x000fe400078e000c */
[----:B------:R-:W-:Y:S02]  /*0240*/  IMAD R15, R7, R7, RZ ;  /* 0x00000007070f7224 */ /* 0x000fe400078e02ff */
[----:B------:R-:W-:-:S02]  /*0250*/  IMAD R16, R10, R10, RZ ;  /* 0x0000000a0a107224 */ /* 0x000fc400078e02ff */
        /* <DEDUP_REMOVED lines=8> */
[----:B------:R-:W-:Y:S01]  /*02e0*/  IMAD.WIDE R2, R5, 0x8, R2 ;  /* 0x0000000805027825 */ /* 0x000fe200078e0202 */
[----:B------:R-:W-:Y:S02]  /*02f0*/  MOV R13, R16 ;  /* 0x00000010000d7202 */ /* 0x000fe40000000f00 */
[----:B------:R-:W-:Y:S01]  /*0300*/  PRMT R12, R12, 0x9910, RZ ;  /* 0x000099100c0c7816 */ /* 0x000fe200000000ff */
[----:B------:R-:W-:-:S02]  /*0310*/  IMAD.MOV.U32 R15, RZ, RZ, R17 ;  /* 0x000000ffff0f7224 */ /* 0x000fc400078e0011 */
[----:B------:R-:W-:Y:S02]  /*0320*/  IMAD.MOV.U32 R17, RZ, RZ, R18 ;  /* 0x000000ffff117224 */ /* 0x000fe400078e0012 */
[----:B------:R-:W-:Y:S02]  /*0330*/  IMAD R10, R10, R13, RZ ;  /* 0x0000000d0a0a7224 */ /* 0x000fe400078e02ff */
[----:B------:R-:W-:Y:S02]  /*0340*/  IMAD R11, R11, R12, RZ ;  /* 0x0000000c0b0b7224 */ /* 0x000fe400078e02ff */
[----:B------:R-:W-:Y:S02]  /*0350*/  IMAD R7, R7, R14, RZ ;  /* 0x0000000e07077224 */ /* 0x000fe400078e02ff */
[----:B------:R-:W-:Y:S01]  /*0360*/  IMAD R6, R6, R15, RZ ;  /* 0x0000000f06067224 */ /* 0x000fe200078e02ff */
[----:B------:R-:W-:Y:S01]  /*0370*/  PRMT R5, R11, 0x5410, R8 ;  /* 0x000054100b057816 */ /* 0x000fe20000000008 */
[----:B------:R-:W-:Y:S01]  /*0380*/  IMAD R13, R0, R17, RZ ;  /* 0x00000011000d7224 */ /* 0x000fe200078e02ff */
[----:B------:R-:W-:-:S03]  /*0390*/  PRMT R7, R7, 0x5410, R10 ;  /* 0x0000541007077816 */ /* 0x000fc6000000000a */
[----:B------:R-:W-:Y:S01]  /*03a0*/  STG.E.64 [R2.64], R4 ;  /* 0x0000000402007986 */ /* 0x000fe2000c101b04 */
[----:B------:R-:W-:-:S05]  /*03b0*/  PRMT R6, R13, 0x5410, R6 ;  /* 0x000054100d067816 */ /* 0x000fca0000000006 */
[----:B------:R-:W-:Y:S01]  /*03c0*/  STG.E.64 [R2.64+0x400], R6 ;  /* 0x0004000602007986 */ /* 0x000fe2000c101b04 */
[----:B------:R-:W-:Y:S05]  /*03d0*/  EXIT ;  /* 0x000000000000794d */ /* 0x000fea0003800000 */
.L_x_12041:
[----:B------:R-:W0:Y:S01]  /*03e0*/  S2R R13, SR_TID.X ;  /* 0x00000000000d7919 */ /* 0x000e220000002100 */
[----:B------:R-:W-:Y:S02]  /*03f0*/  PRMT R14, RZ, 0x7610, R14 ;  /* 0x00007610ff0e7816 */ /* 0x000fe4000000000e */
[----:B------:R-:W-:Y:S02]  /*0400*/  PRMT R16, RZ, 0x7610, R16 ;  /* 0x00007610ff107816 */ /* 0x000fe40000000010 */
[----:B------:R-:W-:Y:S02]  /*0410*/  PRMT R15, RZ, 0x7610, R15 ;  /* 0x00007610ff0f7816 */ /* 0x000fe4000000000f */
[----:B0-----:R-:W-:Y:S02]  /*0420*/  ISETP.GE.AND P0, PT, R13, R12, PT ;  /* 0x0000000c0d00720c */ /* 0x001fe40003f06270 */
[----:B------:R-:W-:-:S11]  /*0430*/  MOV R7, R13 ;  /* 0x0000000d00077202 */ /* 0x000fd60000000f00 */
[----:B------:R-:W-:Y:S01]  /*0440*/  @!P0 IADD3 R7, R13, 0x80, RZ ;  /* 0x000000800d078810 */ /* 0x000fe20007ffe0ff */
[----:B------:R-:W-:Y:S01]  /*0450*/  @!P0 IMAD.IADD R10, R0, 0x1, R13 ;  /* 0x00000001000a8824 */ /* 0x000fe200078e020d */
[----:B------:R-:W-:Y:S02]  /*0460*/  @!P0 MOV R11, 0x2 ;  /* 0x00000002000b8802 */ /* 0x000fe40000000f00 */
[----:B------:R-:W-:-:S03]  /*0470*/  ISETP.GE.AND P6, PT, R7, R12, PT ;  /* 0x0000000c0700720c */ /* 0x000fc60003fc6270 */
[----:B------:R-:W-:-:S05]  /*0480*/  @!P0 IMAD.WIDE.U32 R10, R10, R11, c[0x0][0x178] ;  /* 0x00005e000a0a8625 */ /* 0x000fca00078e000b */
        /* <DEDUP_REMOVED lines=10> */
[C---:B------:R-:W-:Y:S01]  /*0530*/  ISETP.GE.AND P4, PT, R7.reuse, R12, PT ;  /* 0x0000000c0700720c */ /* 0x040fe20003f86270 */
        /* <DEDUP_REMOVED lines=20> */
[----:B------:R-:W-:Y:S01]  /*0680*/  @!P1 IMAD.MOV.U32 R27, RZ, RZ, 0x2 ;  /* 0x00000002ff1b9424 */ /* 0x000fe200078e00ff */
[----:B------:R-:W-:Y:S01]  /*0690*/  PRMT R21, RZ, 0x7610, R21 ;  /* 0x00007610ff157816 */ /* 0x000fe20000000015 */
[----:B-1----:R-:W-:Y:S01]  /*06a0*/  @!P4 IMAD.WIDE.U32 R2, R5, R24, c[0x0][0x178] ;  /* 0x00005e000502c625 */ /* 0x002fe200078e0018 */
[----:B------:R-:W-:-:S05]  /*06b0*/  PRMT R17, RZ, 0x7610, R17 ;  /* 0x00007610ff117816 */ /* 0x000fca0000000011 */
[----:B0-----:R-:W-:Y:S01]  /*06c0*/  @!P6 MOV R11, 0x2 ;  /* 0x00000002000be802 */ /* 0x001fe20000000f00 */
[----:B------:R-:W-:Y:S01]  /*06d0*/  @!P6 IMAD.IADD R10, R0, 0x1, R7 ;  /* 0x00000001000ae824 */ /* 0x000fe200078e0207 */
        /* <DEDUP_REMOVED lines=20> */
.L_x_12043:
[----:B------:R-:W-:Y:S05]  /*0820*/  BSYNC B0 ;  /* 0x0000000000007941 */ /* 0x000fea0003800000 */
.L_x_12042:
[----:B------:R-:W-:Y:S01]  /*0830*/  ISETP.GE.AND P0, PT, R13, R12, PT ;  /* 0x0000000c0d00720c */ /* 0x000fe20003f06270 */
[----:B------:R-:W-:Y:S01]  /*0840*/  BSSY B0, `(.L_x_12044) ;  /* 0x0000046000007945 */ /* 0x000fe20003800000 */
[----:B------:R-:W-:Y:S11]  /*0850*/  BSSY B1, `(.L_x_12045) ;  /* 0x000003b000017945 */ /* 0x000ff60003800000 */
[----:B------:R-:W-:Y:S05]  /*0860*/  @P0 BRA `(.L_x_12046) ;  /* 0x0000014000000947 */ /* 0x000fea0003800000 */
[----:B0-2--5:R-:W-:Y:S01]  /*0870*/  PRMT R5, R14, 0x9910, RZ ;  /* 0x000099100e057816 */ /* 0x025fe200000000ff */
[----:B------:R-:W-:-:S04]  /*0880*/  HFMA2.MMA R3, -RZ, RZ, 0, 1.1920928955078125e-07 ;  /* 0x00000002ff037435 */ /* 0x000fc800000001ff */
        /* <DEDUP_REMOVED lines=9> */
[----:B0-----:R-:W-:Y:S01]  /*0920*/  PRMT R5, R15, 0x9910, RZ ;  /* 0x000099100f057816 */ /* 0x001fe200000000ff */
        /* <DEDUP_REMOVED lines=8> */
.L_x_12046:
[----:B------:R-:W-:-:S13]  /*09b0*/  ISETP.GE.AND P0, PT, R13, R12, PT ;  /* 0x0000000c0d00720c */ /* 0x000fda0003f06270 */
[----:B------:R-:W-:Y:S05]  /*09c0*/  @P0 BRA `(.L_x_12048) ;  /* 0x0000014000000947 */ /* 0x000fea0003800000 */
[----:B0-2--5:R-:W-:Y:S01]  /*09d0*/  PRMT R5, R18, 0x9910, RZ ;  /* 0x0000991012057816 */ /* 0x025fe200000000ff */
        /* <DEDUP_REMOVED lines=8> */
.L_x_12047:
[----:B------:R-:W-:-:S13]  /*0a60*/  ISETP.GE.AND P0, PT, R13, R12, PT ;  /* 0x0000000c0d00720c */ /* 0x000fda0003f06270 */
        /* <DEDUP_REMOVED lines=10> */
.L_x_12048:
        /* <DEDUP_REMOVED lines=12> */
.L_x_12049:
[----:B------:R-:W-:-:S13]  /*0bd0*/  ISETP.GE.AND P0, PT, R13, R12, PT ;  /* 0x0000000c0d00720c */ /* 0x000fda0003f06270 */
[----:B------:R-:W-:Y:S01]  /*0be0*/  @P0 BREAK B1 ;  /* 0x0000000000010942 */ /* 0x000fe20003800000 */
[----:B------:R-:W-:Y:S05]  /*0bf0*/  @P0 BRA `(.L_x_12050) ;  /* 0x000000a000000947 */ /* 0x000fea0003800000 */
[----:B------:R-:W-:Y:S05]  /*0c00*/  BSYNC B1 ;  /* 0x0000000000017941 */ /* 0x000fea0003800000 */
.L_x_12045:
        /* <DEDUP_REMOVED lines=9> */
.L_x_12050:
[----:B------:R-:W-:Y:S05]  /*0ca0*/  BSYNC B0 ;  /* 0x0000000000007941 */ /* 0x000fea0003800000 */
.L_x_12044:
[----:B------:R-:W-:Y:S01]  /*0cb0*/  WARPSYNC 0xffffffff ;  /* 0xffffffff00007948 */ /* 0x000fe20003800000 */
[----:B------:R-:W-:-:S13]  /*0cc0*/  ISETP.GE.AND P0, PT, R13, R12, PT ;  /* 0x0000000c0d00720c */ /* 0x000fda0003f06270 */
[----:B------:R-:W-:Y:S05]  /*0cd0*/  @P0 EXIT ;  /* 0x000000000000094d */ /* 0x000fea0003800000 */
[----:B0-2--5:R-:W-:Y:S01]  /*0ce0*/  PRMT R5, R17, 0x9910, RZ ;  /* 0x0000991011057816 */ /* 0x025fe200000000ff */
[----:B------:R-:W-:-:S04]  /*0cf0*/  HFMA2.MMA R3, -RZ, RZ, 0, 1.1920928955078125e-07 ;  /* 0x00000002ff037435 */ /* 0x000fc800000001ff */
        /* <DEDUP_REMOVED lines=8> */
.L_x_12051:
        /* <DEDUP_REMOVED lines=16> */
.L_x_61728:


//--------------------- .text._ZN2at6native29vectorized_elementwise_kernelILi8EZNS0_50_GLOBAL__N__2680c7bb_12_PowKernel_cu_b2145a98_318429pow_tensor_scalar_kernel_implIssEEvRNS_18TensorIteratorBaseET0_EUlsE0_St5arrayIPcLm2EEEEviS6_T1_ --------------------------
	.section	.text._ZN2at6native29vectorized_elementwise_kernelILi8EZNS0_50_GLOBAL__N__2680c7bb_12_PowKernel_cu_b2145a98_318429pow_tensor_scalar_kernel_implIssEEvRNS_18TensorIteratorBaseET0_EUlsE0_St5arrayIPcLm2EEEEviS6_T1_,"ax",@progbits
	.sectioninfo	@"SHI_REGISTERS=4"
	.align	128
        .global         _ZN2at6native29vectorized_elementwise_kernelILi8EZNS0_50_GLOBAL__N__2680c7bb_12_PowKernel_cu_b2145a98_318429pow_tensor_scalar_kernel_implIssEEvRNS_18TensorIteratorBaseET0_EUlsE0_St5arrayIPcLm2EEEEviS6_T1_
        .type           _ZN2at6native29vectorized_elementwise_kernelILi8EZNS0_50_GLOBAL__N__2680c7bb_12_PowKernel_cu_b2145a98_318429pow_tensor_scalar_kernel_implIssEEvRNS_18TensorIteratorBaseET0_EUlsE0_St5arrayIPcLm2EEEEviS6_T1_,@function
        .size           _ZN2at6native29vectorized_elementwise_kernelILi8EZNS0_50_GLOBAL__N__2680c7bb_12_PowKernel_cu_b2145a98_318429pow_tensor_scalar_kernel_implIssEEvRNS_18TensorIteratorBaseET0_EUlsE0_St5arrayIPcLm2EEEEviS6_T1_,(.L_x_61729 - _ZN2at6native29vectorized_elementwise_kernelILi8EZNS0_50_GLOBAL__N__2680c7bb_12_PowKernel_cu_b2145a98_318429pow_tensor_scalar_kernel_implIssEEvRNS_18TensorIteratorBaseET0_EUlsE0_St5arrayIPcLm2EEEEviS6_T1_)
        .other          _ZN2at6native29vectorized_elementwise_kernelILi8EZNS0_50_GLOBAL__N__2680c7bb_12_PowKernel_cu_b2145a98_318429pow_tensor_scalar_kernel_implIssEEvRNS_18TensorIteratorBaseET0_EUlsE0_St5arrayIPcLm2EEEEviS6_T1_,@"STO_CUDA_ENTRY STV_DEFAULT"
_ZN2at6native29vectorized_elementwise_kernelILi8EZNS0_50_GLOBAL__N__2680c7bb_12_PowKernel_cu_b2145a98_318429pow_tensor_scalar_kernel_implIssEEvRNS_18TensorIteratorBaseET0_EUlsE0_St5arrayIPcLm2EEEEviS6_T1_:
.text._ZN2at6native29vectorized_elementwise_kernelILi8EZNS0_50_GLOBAL__N__2680c7bb_12_PowKernel_cu_b2145a98_318429pow_tensor_scalar_kernel_implIssEEvRNS_18TensorIteratorBaseET0_EUlsE0_St5arrayIPcLm2EEEEviS6_T1_:
[----:B------:R-:W-:Y:S02]  /*0000*/  MOV R1, c[0x0][0x28] ;  /* 0x00000a0000017a02 */ /* 0x000fe40000000f00 */
[----:B------:R-:W-:Y:S05]  /*0010*/  EXIT ;  /* 0x000000000000794d */ /* 0x000fea0003800000 */
.L_x_12052:
        /* <DEDUP_REMOVED lines=14> */
.L_x_61729:


//--------------------- .text._ZN2at6native18elementwise_kernelILi128ELi4EZNS0_15gpu_kernel_implIZNS0_50_GLOBAL__N__2680c7bb_12_PowKernel_cu_b2145a98_318429pow_tensor_scalar_kernel_implIssEEvRNS_18TensorIteratorBaseET0_EUlsE_EEvS6_RKT_EUliE_EEviT1_ --------------------------
	.section	.text._ZN2at6native18elementwise_kernelILi128ELi4EZNS0_15gpu_kernel_implIZNS0_50_GLOBAL__N__2680c7bb_12_PowKernel_cu_b2145a98_318429pow_tensor_scalar_kernel_implIssEEvRNS_18TensorIteratorBaseET0_EUlsE_EEvS6_RKT_EUliE_EEviT1_,"ax",@progbits
	.sectioninfo	@"SHI_REGISTERS=26"
	.align	128
        .global         _ZN2at6native18elementwise_kernelILi128ELi4EZNS0_15gpu_kernel_implIZNS0_50_GLOBAL__N__2680c7bb_12_PowKernel_cu_b2145a98_318429pow_tensor_scalar_kernel_implIssEEvRNS_18TensorIteratorBaseET0_EUlsE_EEvS6_RKT_EUliE_EEviT1_
        .type           _ZN2at6native18elementwise_kernelILi128ELi4EZNS0_15gpu_kernel_implIZNS0_50_GLOBAL__N__2680c7bb_12_PowKernel_cu_b2145a98_318429pow_tensor_scalar_kernel_implIssEEvRNS_18TensorIteratorBaseET0_EUlsE_EEvS6_RKT_EUliE_EEviT1_,@function
        .size           _ZN2at6native18elementwise_kernelILi128ELi4EZNS0_15gpu_kernel_implIZNS0_50_GLOBAL__N__2680c7bb_12_PowKernel_cu_b2145a98_318429pow_tensor_scalar_kernel_implIssEEvRNS_18TensorIteratorBaseET0_EUlsE_EEvS6_RKT_EUliE_EEviT1_,(.L_x_61730 - _ZN2at6native18elementwise_kernelILi128ELi4EZNS0_15gpu_kernel_implIZNS0_50_GLOBAL__N__2680c7bb_12_PowKernel_cu_b2145a98_318429pow_tensor_scalar_kernel_implIssEEvRNS_18TensorIteratorBaseET0_EUlsE_EEvS6_RKT_EUliE_EEviT1_)
        .other          _ZN2at6native18elementwise_kernelILi128ELi4EZNS0_15gpu_kernel_implIZNS0_50_GLOBAL__N__2680c7bb_12_PowKernel_cu_b2145a98_318429pow_tensor_scalar_kernel_implIssEEvRNS_18TensorIteratorBaseET0_EUlsE_EEvS6_RKT_EUliE_EEviT1_,@"STO_CUDA_ENTRY STV_DEFAULT"
_ZN2at6native18elementwise_kernelILi128ELi4EZNS0_15gpu_kernel_implIZNS0_50_GLOBAL__N__2680c7bb_12_PowKernel_cu_b2145a98_318429pow_tensor_scalar_kernel_implIssEEvRNS_18TensorIteratorBaseET0_EUlsE_EEvS6_RKT_EUliE_EEviT1_:
.text._ZN2at6native18elementwise_kernelILi128ELi4EZNS0_15gpu_kernel_implIZNS0_50_GLOBAL__N__2680c7bb_12_PowKernel_cu_b2145a98_318429pow_tensor_scalar_kernel_implIssEEvRNS_18TensorIteratorBaseET0_EUlsE_EEvS6_RKT_EUliE_EEviT1_:
        /* <DEDUP_REMOVED lines=236> */
.L_x_12055:
        /* <DEDUP_REMOVED lines=18> */
.L_x_12059:
[----:B------:R0:W5:Y:S01]  /*0fe0*/  LDG.E.U8 R0, [R2.64] ;  /* 0x0000002402007981 */ /* 0x000162000c1e1100 */
[----:B------:R-:W-:Y:S05]  /*0ff0*/  BRA `(.L_x_12061) ;  /* 0x00000d7000007947 */ /* 0x000fea0003800000 */
.L_x_12058:
        /* <DEDUP_REMOVED lines=8> */
.L_x_12063:
[----:B------:R0:W5:Y:S01]  /*1080*/  LDG.E.U16 R0, [R2.64] ;  /* 0x0000002402007981 */ /* 0x000162000c1e1500 */
[----:B------:R-:W-:Y:S05]  /*1090*/  BRA `(.L_x_12061) ;  /* 0x00000cd000007947 */ /* 0x000fea0003800000 */
.L_x_12062:
[----:B------:R0:W5:Y:S01]  /*10a0*/  LDG.E.U16 R0, [R2.64] ;  /* 0x0000002402007981 */ /* 0x000162000c1e1500 */
[----:B------:R-:W-:Y:S05]  /*10b0*/  BRA `(.L_x_12061) ;  /* 0x00000cb000007947 */ /* 0x000fea0003800000 */
.L_x_12057:
        /* <DEDUP_REMOVED lines=9> */
.L_x_12065:
[----:B------:R-:W2:Y:S02]  /*1150*/  LDG.E.U16 R4, [R2.64] ;  /* 0x0000002402047981 */ /* 0x000ea4000c1e1500 */
[----:B--2---:R-:W-:-:S06]  /*1160*/  HADD2.F32 R4, -RZ, R4.H0_H0 ;  /* 0x20000004ff047230 */ /* 0x004fcc0000004100 */
[----:B------:R-:W0:Y:S02]  /*1170*/  F2I.FTZ.TRUNC.NTZ R4, R4 ;  /* 0x0000000400047305 */ /* 0x000e24000021f100 */
[----:B0-----:R-:W-:Y:S01]  /*1180*/  PRMT R0, R4, 0x7610, R0 ;  /* 0x0000761004007816 */ /* 0x001fe20000000000 */
[----:B------:R-:W-:Y:S05]  /*1190*/  BRA `(.L_x_12061) ;  /* 0x00000bd000007947 */ /* 0x000fea0003800000 */
.L_x_12064:
        /* <DEDUP_REMOVED lines=9> */
.L_x_12067:
[----:B------:R-:W2:Y:S02]  /*1230*/  LDG.E.U16 R2, [R2.64] ;  /* 0x0000002402027981 */ /* 0x000ea4000c1e1500 */
[----:B--2---:R-:W-:-:S06]  /*1240*/  HADD2.F32 R4, -RZ, R2.H0_H0 ;  /* 0x20000002ff047230 */ /* 0x004fcc0000004100 */
[----:B------:R-:W0:Y:S02]  /*1250*/  F2I.FTZ.TRUNC.NTZ R4, R4 ;  /* 0x0000000400047305 */ /* 0x000e24000021f100 */
[----:B0-----:R-:W-:Y:S01]  /*1260*/  PRMT R0, R4, 0x7610, R0 ;  /* 0x0000761004007816 */ /* 0x001fe20000000000 */
[----:B------:R-:W-:Y:S05]  /*1270*/  BRA `(.L_x_12061) ;  /* 0x00000af000007947 */ /* 0x000fea0003800000 */
.L_x_12066:
[----:B------:R-:W2:Y:S02]  /*1280*/  LDG.E.64 R2, [R2.64] ;  /* 0x0000002402027981 */ /* 0x000ea4000c1e1b00 */
[----:B--2---:R0:W1:Y:S01]  /*1290*/  F2I.F64.TRUNC R0, R2 ;  /* 0x0000000200007311 */ /* 0x004062000030d100 */
[----:B------:R-:W-:Y:S05]  /*12a0*/  BRA `(.L_x_12061) ;  /* 0x00000ac000007947 */ /* 0x000fea0003800000 */
.L_x_12056:
        /* <DEDUP_REMOVED lines=12> */
.L_x_12070:
[----:B------:R-:W2:Y:S02]  /*1370*/  LDG.E.64 R2, [R2.64] ;  /* 0x0000002402027981 */ /* 0x000ea4000c1e1b00 */
[----:B--2---:R0:W1:Y:S01]  /*1380*/  F2I.F64.TRUNC R0, R2 ;  /* 0x0000000200007311 */ /* 0x004062000030d100 */
[----:B------:R-:W-:Y:S05]  /*1390*/  BRA `(.L_x_12061) ;  /* 0x000009d000007947 */ /* 0x000fea0003800000 */
.L_x_12069:
        /* <DEDUP_REMOVED lines=28> */
.L_x_12072:
        /* <DEDUP_REMOVED lines=15> */
.L_x_12071:
[----:B------:R-:W2:Y:S02]  /*1650*/  LDG.E.U16 R2, [R2.64] ;  /* 0x0000002402027981 */ /* 0x000ea4000c1e1500 */
[----:B--2---:R-:W-:-:S04]  /*1660*/  PRMT R2, RZ, 0x5410, R2 ;  /* 0x00005410ff027816 */ /* 0x004fc80000000002 */
[----:B------:R0:W1:Y:S01]  /*1670*/  F2I.FTZ.TRUNC.NTZ R0, R2 ;  /* 0x0000000200007305 */ /* 0x000062000021f100 */
[----:B------:R-:W-:Y:S05]  /*1680*/  BRA `(.L_x_12061) ;  /* 0x000006e000007947 */ /* 0x000fea0003800000 */
.L_x_12068:
        /* <DEDUP_REMOVED lines=10> */
.L_x_12075:
        /* <DEDUP_REMOVED lines=21> */
.L_x_12079:
[----:B------:R-:W-:Y:S05]  /*1880*/  BSYNC B1 ;  /* 0x0000000000017941 */ /* 0x000fea0003800000 */
.L_x_12078:
[----:B------:R-:W-:Y:S01]  /*1890*/  IMAD.SHL.U32 R2, R2, 0x100000, RZ ;  /* 0x0010000002027824 */ /* 0x000fe200078e00ff */
[----:B------:R-:W-:-:S04]  /*18a0*/  LEA R3, R0, 0x3b800000, 0x17 ;  /* 0x3b80000000037811 */ /* 0x000fc800078eb8ff */
[----:B------:R-:W-:Y:S02]  /*18b0*/  LOP3.LUT R4, R3, R2, R4, 0xfe, !PT ;  /* 0x0000000203047212 */ /* 0x000fe400078efe04 */
.L_x_12077:
[----:B------:R-:W-:Y:S05]  /*18c0*/  BSYNC B0 ;  /* 0x0000000000007941 */ /* 0x000fea0003800000 */
.L_x_12076:
[----:B------:R-:W0:Y:S02]  /*18d0*/  F2I.FTZ.TRUNC.NTZ R4, R4 ;  /* 0x0000000400047305 */ /* 0x000e24000021f100 */
[----:B0-----:R-:W-:Y:S01]  /*18e0*/  PRMT R0, R4, 0x7610, R0 ;  /* 0x0000761004007816 */ /* 0x001fe20000000000 */
[----:B------:R-:W-:Y:S05]  /*18f0*/  BRA `(.L_x_12061) ;  /* 0x0000047000007947 */ /* 0x000fea0003800000 */
.L_x_12074:
        /* <DEDUP_REMOVED lines=21> */
.L_x_12083:
[----:B------:R-:W-:Y:S05]  /*1a50*/  BSYNC B1 ;  /* 0x0000000000017941 */ /* 0x000fea0003800000 */
.L_x_12082:
[----:B------:R-:W-:Y:S01]  /*1a60*/  IMAD.SHL.U32 R2, R2, 0x200000, RZ ;  /* 0x0020000002027824 */ /* 0x000fe200078e00ff */
[----:B------:R-:W-:-:S04]  /*1a70*/  LEA R3, R0, 0x37800000, 0x17 ;  /* 0x3780000000037811 */ /* 0x000fc800078eb8ff */
[----:B------:R-:W-:Y:S02]  /*1a80*/  LOP3.LUT R4, R3, R2, R4, 0xfe, !PT ;  /* 0x0000000203047212 */ /* 0x000fe400078efe04 */
.L_x_12081:
[----:B------:R-:W-:Y:S05]  /*1a90*/  BSYNC B0 ;  /* 0x0000000000007941 */ /* 0x000fea0003800000 */
.L_x_12080:
[----:B------:R-:W0:Y:S02]  /*1aa0*/  F2I.FTZ.TRUNC.NTZ R4, R4 ;  /* 0x0000000400047305 */ /* 0x000e24000021f100 */
[----:B0-----:R-:W-:Y:S01]  /*1ab0*/  PRMT R0, R4, 0x7610, R0 ;  /* 0x0000761004007816 */ /* 0x001fe20000000000 */
[----:B------:R-:W-:Y:S05]  /*1ac0*/  BRA `(.L_x_12061) ;  /* 0x000002a000007947 */ /* 0x000fea0003800000 */
.L_x_12073:
        /* <DEDUP_REMOVED lines=14> */
.L_x_12087:
[----:B------:R-:W-:Y:S05]  /*1bb0*/  BSYNC B0 ;  /* 0x0000000000007941 */ /* 0x000fea0003800000 */
.L_x_12086:
[----:B------:R-:W0:Y:S02]  /*1bc0*/  F2I.FTZ.TRUNC.NTZ R4, R4 ;  /* 0x0000000400047305 */ /* 0x000e24000021f100 */
[----:B0-----:R-:W-:Y:S01]  /*1bd0*/  PRMT R0, R4, 0x7610, R0 ;  /* 0x0000761004007816 */ /* 0x001fe20000000000 */
[----:B------:R-:W-:Y:S05]  /*1be0*/  BRA `(.L_x_12061) ;  /* 0x0000018000007947 */ /* 0x000fea0003800000 */
.L_x_12060:
        /* <DEDUP_REMOVED lines=21> */
.L_x_12085:
[----:B------:R0:W5:Y:S01]  /*1d40*/  LDG.E.U16 R0, [R2.64] ;  /* 0x0000002402007981 */ /* 0x000162000c1e1500 */
[----:B------:R-:W-:Y:S05]  /*1d50*/  BRA `(.L_x_12061) ;  /* 0x0000001000007947 */ /* 0x000fea0003800000 */
.L_x_12084:
[----:B------:R0:W5:Y:S02]  /*1d60*/  LDG.E.U16 R0, [R2.64] ;  /* 0x0000002402007981 */ /* 0x000164000c1e1500 */
.L_x_12061:
[----:B0-----:R-:W0:Y:S01]  /*1d70*/  LDC.U8 R3, c[0x0][0x378] ;  /* 0x0000de00ff037b82 */ /* 0x001e220000000000 */
[----:B-1---5:R-:W-:-:S05]  /*1d80*/  PRMT R0, R0, 0x9910, RZ ;  /* 0x0000991000007816 */ /* 0x022fca00000000ff */
[----:B------:R-:W-:Y:S01]  /*1d90*/  IMAD R5, R0, R0, RZ ;  /* 0x0000000000057224 */ /* 0x000fe200078e02ff */
        /* <DEDUP_REMOVED lines=13> */
.L_x_12091:
[----:B------:R0:W-:Y:S01]  /*1e70*/  STG.E.U8 [R16.64], R5 ;  /* 0x0000000510007986 */ /* 0x0001e2000c101124 */
[----:B------:R-:W-:Y:S05]  /*1e80*/  BRA `(.L_x_12093) ;  /* 0x00000dc000007947 */ /* 0x000fea0003800000 */
.L_x_12090:
        /* <DEDUP_REMOVED lines=10> */
.L_x_12095:
[----:B------:R-:W-:-:S05]  /*1f30*/  PRMT R3, R5, 0x9910, RZ ;  /* 0x0000991005037816 */ /* 0x000fca00000000ff */
[----:B------:R0:W-:Y:S01]  /*1f40*/  STG.E [R16.64], R3 ;  /* 0x0000000310007986 */ /* 0x0001e2000c101924 */
[----:B------:R-:W-:Y:S05]  /*1f50*/  BRA `(.L_x_12093) ;  /* 0x00000cf000007947 */ /* 0x000fea0003800000 */
.L_x_12094:
[----:B------:R0:W-:Y:S01]  /*1f60*/  STG.E.U16 [R16.64], R5 ;  /* 0x0000000510007986 */ /* 0x0001e2000c101524 */
[----:B------:R-:W-:Y:S05]  /*1f70*/  BRA `(.L_x_12093) ;  /* 0x00000cd000007947 */ /* 0x000fea0003800000 */
.L_x_12089:
        /* <DEDUP_REMOVED lines=9> */
.L_x_12097:
[----:B------:R-:W0:Y:S02]  /*2010*/  I2F.S16 R0, R5 ;  /* 0x0000000500007306 */ /* 0x000e240000101400 */
[----:B0-----:R-:W-:-:S05]  /*2020*/  F2FP.PACK_AB R0, RZ, R0 ;  /* 0x00000000ff00723e */ /* 0x001fca00000000ff */
[----:B------:R0:W-:Y:S01]  /*2030*/  STG.E.U16 [R16.64], R0 ;  /* 0x0000000010007986 */ /* 0x0001e2000c101524 */
[----:B------:R-:W-:Y:S05]  /*2040*/  BRA `(.L_x_12093) ;  /* 0x00000c0000007947 */ /* 0x000fea0003800000 */
.L_x_12096:
        /* <DEDUP_REMOVED lines=10> */
.L_x_12099:
[----:B------:R-:W0:Y:S02]  /*20f0*/  I2F.S16 R5, R5 ;  /* 0x0000000500057306 */ /* 0x000e240000101400 */
[----:B0-----:R-:W-:-:S04]  /*2100*/  F2FP.PACK_AB R3, RZ, R5 ;  /* 0x00000005ff03723e */ /* 0x001fc800000000ff */
[----:B------:R-:W-:-:S05]  /*2110*/  PRMT R3, R3, 0x5410, RZ ;  /* 0x0000541003037816 */ /* 0x000fca00000000ff */
[----:B------:R0:W-:Y:S01]  /*2120*/  STG.E [R16.64], R3 ;  /* 0x0000000310007986 */ /* 0x0001e2000c101924 */
[----:B------:R-:W-:Y:S05]  /*2130*/  BRA `(.L_x_12093) ;  /* 0x00000b1000007947 */ /* 0x000fea0003800000 */
.L_x_12098:
[----:B------:R-:W0:Y:S02]  /*2140*/  I2F.F64.S16 R2, R5 ;  /* 0x0000000500027312 */ /* 0x000e240000101c00 */
[----:B0-----:R0:W-:Y:S01]  /*2150*/  STG.E.64 [R16.64], R2 ;  /* 0x0000000210007986 */ /* 0x0011e2000c101b24 */
[----:B------:R-:W-:Y:S05]  /*2160*/  BRA `(.L_x_12093) ;  /* 0x00000ae000007947 */ /* 0x000fea0003800000 */
.L_x_12088:
        /* <DEDUP_REMOVED lines=13> */
.L_x_12102:
[----:B------:R-:W0:Y:S01]  /*2240*/  I2F.F64.S16 R4, R5 ;  /* 0x0000000500047312 */ /* 0x000e220000101c00 */
[----:B------:R-:W-:-:S05]  /*2250*/  CS2R R6, SRZ ;  /* 0x0000000000067805 */ /* 0x000fca000001ff00 */
[----:B0-----:R0:W-:Y:S01]  /*2260*/  STG.E.128 [R16.64], R4 ;  /* 0x0000000410007986 */ /* 0x0011e2000c101d24 */
[----:B------:R-:W-:Y:S05]  /*2270*/  BRA `(.L_x_12093) ;  /* 0x000009d000007947 */ /* 0x000fea0003800000 */
.L_x_12101:
        /* <DEDUP_REMOVED lines=21> */
.L_x_12106:
[----:B------:R-:W-:Y:S05]  /*23d0*/  BSYNC B0 ;  /* 0x0000000000007941 */ /* 0x000fea0003800000 */
.L_x_12105:
[----:B------:R-:W-:-:S05]  /*23e0*/  LOP3.LUT R3, R0, R3, RZ, 0xfc, !PT ;  /* 0x0000000300037212 */ /* 0x000fca00078efcff */
[----:B------:R0:W-:Y:S01]  /*23f0*/  STG.E.U8 [R16.64], R3 ;  /* 0x0000000310007986 */ /* 0x0001e2000c101124 */
[----:B------:R-:W-:Y:S05]  /*2400*/  BRA `(.L_x_12093) ;  /* 0x0000084000007947 */ /* 0x000fea0003800000 */
.L_x_12104:
        /* <DEDUP_REMOVED lines=13> */
.L_x_12108:
[----:B------:R-:W-:Y:S01]  /*24e0*/  IMAD.MOV.U32 R0, RZ, RZ, 0x7f ;  /* 0x0000007fff007424 */ /* 0x000fe200078e00ff */
[----:B------:R-:W-:-:S04]  /*24f0*/  ISETP.GT.U32.AND P0, PT, R2, 0x7f800000, PT ;  /* 0x7f8000000200780c */ /* 0x000fc80003f04070 */
[----:B------:R-:W-:-:S04]  /*2500*/  SEL R0, R0, 0x7c, P0 ;  /* 0x0000007c00007807 */ /* 0x000fc80000000000 */
.L_x_12109:
[----:B------:R-:W-:Y:S05]  /*2510*/  BSYNC B0 ;  /* 0x0000000000007941 */ /* 0x000fea0003800000 */
.L_x_12107:
[----:B------:R-:W-:-:S04]  /*2520*/  LOP3.LUT R2, R5, 0x80000000, RZ, 0xc0, !PT ;  /* 0x8000000005027812 */ /* 0x000fc800078ec0ff */
[----:B------:R-:W-:-:S04]  /*2530*/  SHF.R.U32.HI R3, RZ, 0x18, R2 ;  /* 0x00000018ff037819 */ /* 0x000fc80000011602 */
[----:B------:R-:W-:-:S05]  /*2540*/  LOP3.LUT R3, R0, R3, RZ, 0xfc, !PT ;  /* 0x0000000300037212 */ /* 0x000fca00078efcff */
[----:B------:R0:W-:Y:S01]  /*2550*/  STG.E.U8 [R16.64], R3 ;  /* 0x0000000310007986 */ /* 0x0001e2000c101124 */
[----:B------:R-:W-:Y:S05]  /*2560*/  BRA `(.L_x_12093) ;  /* 0x000006e000007947 */ /* 0x000fea0003800000 */
.L_x_12103:
[----:B------:R-:W0:Y:S02]  /*2570*/  I2F.S16 R0, R5 ;  /* 0x0000000500007306 */ /* 0x000e240000101400 */
[----:B0-----:R-:W-:-:S05]  /*2580*/  F2FP.BF16.PACK_AB R0, RZ, R0 ;  /* 0x00000000ff00723e */ /* 0x001fca00000010ff */
[----:B------:R0:W-:Y:S01]  /*2590*/  STG.E.U16 [R16.64], R0 ;  /* 0x0000000010007986 */ /* 0x0001e2000c101524 */
[----:B------:R-:W-:Y:S05]  /*25a0*/  BRA `(.L_x_12093) ;  /* 0x000006a000007947 */ /* 0x000fea0003800000 */
.L_x_12100:
        /* <DEDUP_REMOVED lines=10> */
.L_x_12112:
        /* <DEDUP_REMOVED lines=17> */
.L_x_12115:
[----:B------:R-:W-:-:S04]  /*2760*/  LOP3.LUT R2, R5, 0x80000000, RZ, 0xc0, !PT ;  /* 0x8000000005027812 */ /* 0x000fc800078ec0ff */
[----:B------:R-:W-:-:S04]  /*2770*/  SHF.R.U32.HI R3, RZ, 0x18, R2 ;  /* 0x00000018ff037819 */ /* 0x000fc80000011602 */
[----:B------:R-:W-:-:S04]  /*2780*/  LOP3.LUT R0, R0, R3, RZ, 0xfc, !PT ;  /* 0x0000000300007212 */ /* 0x000fc800078efcff */
[----:B------:R-:W-:Y:S02]  /*2790*/  PRMT R8, R0, 0x7610, R8 ;  /* 0x0000761000087816 */ /* 0x000fe40000000008 */
.L_x_12114:
[----:B------:R-:W-:Y:S05]  /*27a0*/  BSYNC B0 ;  /* 0x0000000000007941 */ /* 0x000fea0003800000 */
.L_x_12113:
[----:B------:R0:W-:Y:S01]  /*27b0*/  STG.E.U8 [R16.64], R8 ;  /* 0x0000000810007986 */ /* 0x0001e2000c101124 */
[----:B------:R-:W-:Y:S05]  /*27c0*/  BRA `(.L_x_12093) ;  /* 0x0000048000007947 */ /* 0x000fea0003800000 */
.L_x_12111:
        /* <DEDUP_REMOVED lines=17> */
.L_x_12118:
[----:B------:R-:W-:-:S04]  /*28e0*/  LOP3.LUT R2, R5, 0x80000000, RZ, 0xc0, !PT ;  /* 0x8000000005027812 */ /* 0x000fc800078ec0ff */
[----:B------:R-:W-:-:S04]  /*28f0*/  SHF.R.U32.HI R3, RZ, 0x18, R2 ;  /* 0x00000018ff037819 */ /* 0x000fc80000011602 */
[----:B------:R-:W-:-:S04]  /*2900*/  LOP3.LUT R0, R0, R3, RZ, 0xfc, !PT ;  /* 0x0000000300007212 */ /* 0x000fc800078efcff */
[----:B------:R-:W-:Y:S02]  /*2910*/  PRMT R8, R0, 0x7610, R8 ;  /* 0x0000761000087816 */ /* 0x000fe40000000008 */
.L_x_12117:
[----:B------:R-:W-:Y:S05]  /*2920*/  BSYNC B0 ;  /* 0x0000000000007941 */ /* 0x000fea0003800000 */
.L_x_12116:
[----:B------:R0:W-:Y:S01]  /*2930*/  STG.E.U8 [R16.64], R8 ;  /* 0x0000000810007986 */ /* 0x0001e2000c101124 */
[----:B------:R-:W-:Y:S05]  /*2940*/  BRA `(.L_x_12093) ;  /* 0x0000030000007947 */ /* 0x000fea0003800000 */
.L_x_12110:
        /* <DEDUP_REMOVED lines=22> */
.L_x_12092:
        /* <DEDUP_REMOVED lines=20> */
.L_x_12120:
[----:B------:R-:W-:-:S04]  /*2bf0*/  PRMT R2, R5, 0x9910, RZ ;  /* 0x0000991005027816 */ /* 0x000fc800000000ff */
[----:B------:R-:W-:-:S05]  /*2c00*/  SHF.R.S32.HI R3, RZ, 0x1f, R2 ;  /* 0x0000001fff037819 */ /* 0x000fca0000011402 */
[----:B------:R0:W-:Y:S01]  /*2c10*/  STG.E.64 [R16.64], R2 ;  /* 0x0000000210007986 */ /* 0x0001e2000c101b24 */
[----:B------:R-:W-:Y:S05]  /*2c20*/  BRA `(.L_x_12093) ;  /* 0x0000002000007947 */ /* 0x000fea0003800000 */
.L_x_12119:
[----:B------:R-:W-:-:S05]  /*2c30*/  PRMT R3, R5, 0x9910, RZ ;  /* 0x0000991005037816 */ /* 0x000fca00000000ff */
[----:B------:R0:W-:Y:S02]  /*2c40*/  STG.E [R16.64], R3 ;  /* 0x0000000310007986 */ /* 0x0001e4000c101924 */
.L_x_12093:
[----:B------:R-:W-:-:S05]  /*2c50*/  IMAD R18, R18, 0x200, R23 ;  /* 0x0000020012127824 */ /* 0x000fca00078e0217 */
[----:B------:R-:W-:Y:S02]  /*2c60*/  IADD3 R19, R18, 0x80, RZ ;  /* 0x0000008012137810 */ /* 0x000fe40007ffe0ff */
.L_x_12054:
[----:B------:R-:W-:Y:S05]  /*2c70*/  BSYNC B6 ;  /* 0x0000000000067941 */ /* 0x000fea0003800000 */
.L_x_12053:
        /* <DEDUP_REMOVED lines=231> */
.L_x_12123:
        /* <DEDUP_REMOVED lines=18> */
.L_x_12127:
[----:B------:R0:W5:Y:S01]  /*3c10*/  LDG.E.U8 R0, [R2.64] ;  /* 0x0000002402007981 */ /* 0x000162000c1e1100 */
[----:B------:R-:W-:Y:S05]  /*3c20*/  BRA `(.L_x_12129) ;  /* 0x00000d7000007947 */ /* 0x000fea0003800000 */
.L_x_12126:
        /* <DEDUP_REMOVED lines=8> */
.L_x_12131:
[----:B------:R0:W5:Y:S01]  /*3cb0*/  LDG.E.U16 R0, [R2.64] ;  /* 0x0000002402007981 */ /* 0x000162000c1e1500 */
[----:B------:R-:W-:Y:S05]  /*3cc0*/  BRA `(.L_x_12129) ;  /* 0x00000cd000007947 */ /* 0x000fea0003800000 */
.L_x_12130:
[----:B------:R0:W5:Y:S01]  /*3cd0*/  LDG.E.U16 R0, [R2.64] ;  /* 0x0000002402007981 */ /* 0x000162000c1e1500 */
[----:B------:R-:W-:Y:S05]  /*3ce0*/  BRA `(.L_x_12129) ;  /* 0x00000cb000007947 */ /* 0x000fea0003800000 */
.L_x_12125:
        /* <DEDUP_REMOVED lines=9> */
.L_x_12133:
[----:B------:R-:W2:Y:S02]  /*3d80*/  LDG.E.U16 R4, [R2.64] ;  /* 0x0000002402047981 */ /* 0x000ea4000c1e1500 */
[----:B--2---:R-:W-:-:S06]  /*3d90*/  HADD2.F32 R4, -RZ, R4.H0_H0 ;  /* 0x20000004ff047230 */ /* 0x004fcc0000004100 */
[----:B------:R-:W0:Y:S02]  /*3da0*/  F2I.FTZ.TRUNC.NTZ R4, R4 ;  /* 0x0000000400047305 */ /* 0x000e24000021f100 */
[----:B0-----:R-:W-:Y:S01]  /*3db0*/  PRMT R0, R4, 0x7610, R0 ;  /* 0x0000761004007816 */ /* 0x001fe20000000000 */
[----:B------:R-:W-:Y:S05]  /*3dc0*/  BRA `(.L_x_12129) ;  /* 0x00000bd000007947 */ /* 0x000fea0003800000 */
.L_x_12132:
        /* <DEDUP_REMOVED lines=9> */
.L_x_12135:
[----:B------:R-:W2:Y:S02]  /*3e60*/  LDG.E.U16 R2, [R2.64] ;  /* 0x0000002402027981 */ /* 0x000ea4000c1e1500 */
[----:B--2---:R-:W-:-:S06]  /*3e70*/  HADD2.F32 R4, -RZ, R2.H0_H0 ;  /* 0x20000002ff047230 */ /* 0x004fcc0000004100 */
[----:B------:R-:W0:Y:S02]  /*3e80*/  F2I.FTZ.TRUNC.NTZ R4, R4 ;  /* 0x0000000400047305 */ /* 0x000e24000021f100 */
[----:B0-----:R-:W-:Y:S01]  /*3e90*/  PRMT R0, R4, 0x7610, R0 ;  /* 0x0000761004007816 */ /* 0x001fe20000000000 */
[----:B------:R-:W-:Y:S05]  /*3ea0*/  BRA `(.L_x_12129) ;  /* 0x00000af000007947 */ /* 0x000fea0003800000 */
.L_x_12134:
[----:B------:R-:W2:Y:S02]  /*3eb0*/  LDG.E.64 R2, [R2.64] ;  /* 0x0000002402027981 */ /* 0x000ea4000c1e1b00 */
[----:B--2---:R0:W1:Y:S01]  /*3ec0*/  F2I.F64.TRUNC R0, R2 ;  /* 0x0000000200007311 */ /* 0x004062000030d100 */
[----:B------:R-:W-:Y:S05]  /*3ed0*/  BRA `(.L_x_12129) ;  /* 0x00000ac000007947 */ /* 0x000fea0003800000 */
.L_x_12124:
        /* <DEDUP_REMOVED lines=12> */
.L_x_12138:
[----:B------:R-:W2:Y:S02]  /*3fa0*/  LDG.E.64 R2, [R2.64] ;  /* 0x0000002402027981 */ /* 0x000ea4000c1e1b00 */
[----:B--2---:R0:W1:Y:S01]  /*3fb0*/  F2I.F64.TRUNC R0, R2 ;  /* 0x0000000200007311 */ /* 0x004062000030d100 */
[----:B------:R-:W-:Y:S05]  /*3fc0*/  BRA `(.L_x_12129) ;  /* 0x000009d000007947 */ /* 0x000fea0003800000 */
.L_x_12137:
        /* <DEDUP_REMOVED lines=28> */
.L_x_12140:
        /* <DEDUP_REMOVED lines=15> */
.L_x_12139:
[----:B------:R-:W2:Y:S02]  /*4280*/  LDG.E.U16 R2, [R2.64] ;  /* 0x0000002402027981 */ /* 0x000ea4000c1e1500 */
[----:B--2---:R-:W-:-:S04]  /*4290*/  PRMT R2, RZ, 0x5410, R2 ;  /* 0x00005410ff027816 */ /* 0x004fc80000000002 */
[----:B------:R0:W1:Y:S01]  /*42a0*/  F2I.FTZ.TRUNC.NTZ R0, R2 ;  /* 0x0000000200007305 */ /* 0x000062000021f100 */
[----:B------:R-:W-:Y:S05]  /*42b0*/  BRA `(.L_x_12129) ;  /* 0x000006e000007947 */ /* 0x000fea0003800000 */
.L_x_12136:
        /* <DEDUP_REMOVED lines=10> */
.L_x_12143:
        /* <DEDUP_REMOVED lines=21> */
.L_x_12147:
[----:B------:R-:W-:Y:S05]  /*44b0*/  BSYNC B1 ;  /* 0x0000000000017941 */ /* 0x000fea0003800000 */
.L_x_12146:
[----:B------:R-:W-:Y:S01]  /*44c0*/  IMAD.SHL.U32 R2, R2, 0x100000, RZ ;  /* 0x0010000002027824 */ /* 0x000fe200078e00ff */
[----:B------:R-:W-:-:S04]  /*44d0*/  LEA R3, R0, 0x3b800000, 0x17 ;  /* 0x3b80000000037811 */ /* 0x000fc800078eb8ff */
[----:B------:R-:W-:Y:S02]  /*44e0*/  LOP3.LUT R4, R3, R2, R4, 0xfe, !PT ;  /* 0x0000000203047212 */ /* 0x000fe400078efe04 */
.L_x_12145:
[----:B------:R-:W-:Y:S05]  /*44f0*/  BSYNC B0 ;  /* 0x0000000000007941 */ /* 0x000fea0003800000 */
.L_x_12144:
[----:B------:R-:W0:Y:S02]  /*4500*/  F2I.FTZ.TRUNC.NTZ R4, R4 ;  /* 0x0000000400047305 */ /* 0x000e24000021f100 */
[----:B0-----:R-:W-:Y:S01]  /*4510*/  PRMT R0, R4, 0x7610, R0 ;  /* 0x0000761004007816 */ /* 0x001fe20000000000 */
[----:B------:R-:W-:Y:S05]  /*4520*/  BRA `(.L_x_12129) ;  /* 0x0000047000007947 */ /* 0x000fea0003800000 */
.L_x_12142:
        /* <DEDUP_REMOVED lines=21> */
.L_x_12151:
[----:B------:R-:W-:Y:S05]  /*4680*/  BSYNC B1 ;  /* 0x0000000000017941 */ /* 0x000fea0003800000 */
.L_x_12150:
[----:B------:R-:W-:Y:S01]  /*4690*/  IMAD.SHL.U32 R2, R2, 0x200000, RZ ;  /* 0x0020000002027824 */ /* 0x000fe200078e00ff */
[----:B------:R-:W-:-:S04]  /*46a0*/  LEA R3, R0, 0x37800000, 0x17 ;  /* 0x3780000000037811 */ /* 0x000fc800078eb8ff */
[----:B------:R-:W-:Y:S02]  /*46b0*/  LOP3.LUT R4, R3, R2, R4, 0xfe, !PT ;  /* 0x0000000203047212 */ /* 0x000fe400078efe04 */
.L_x_12149:
[----:B------:R-:W-:Y:S05]  /*46c0*/  BSYNC B0 ;  /* 0x0000000000007941 */ /* 0x000fea0003800000 */
.L_x_12148:
[----:B------:R-:W0:Y:S02]  /*46d0*/  F2I.FTZ.TRUNC.NTZ R4, R4 ;  /* 0x0000000400047305 */ /* 0x000e24000021f100 */
[----:B0-----:R-:W-:Y:S01]  /*46e0*/  PRMT R0, R4, 0x7610, R0 ;  /* 0x0000761004007816 */ /* 0x001fe20000000000 */
[----:B------:R-:W-:Y:S05]  /*46f0*/  BRA `(.L_x_12129) ;  /* 0x000002a000007947 */ /* 0x000fea0003800000 */
.L_x_12141:
        /* <DEDUP_REMOVED lines=14> */
.L_x_12155:
[----:B------:R-:W-:Y:S05]  /*47e0*/  BSYNC B0 ;  /* 0x0000000000007941 */ /* 0x000fea0003800000 */
.L_x_12154:
[----:B------:R-:W0:Y:S02]  /*47f0*/  F2I.FTZ.TRUNC.NTZ R4, R4 ;  /* 0x0000000400047305 */ /* 0x000e24000021f100 */
[----:B0-----:R-:W-:Y:S01]  /*4800*/  PRMT R0, R4, 0x7610, R0 ;  /* 0x0000761004007816 */ /* 0x001fe20000000000 */
[----:B------:R-:W-:Y:S05]  /*4810*/  BRA `(.L_x_12129) ;  /* 0x0000018000007947 */ /* 0x000fea0003800000 */
.L_x_12128:
        /* <DEDUP_REMOVED lines=21> */
.L_x_12153:
[----:B------:R0:W5:Y:S01]  /*4970*/  LDG.E.U16 R0, [R2.64] ;  /* 0x0000002402007981 */ /* 0x000162000c1e1500 */
[----:B------:R-:W-:Y:S05]  /*4980*/  BRA `(.L_x_12129) ;  /* 0x0000001000007947 */ /* 0x000fea0003800000 */
.L_x_12152:
[----:B------:R0:W5:Y:S02]  /*4990*/  LDG.E.U16 R0, [R2.64] ;  /* 0x0000002402007981 */ /* 0x000164000c1e1500 */
.L_x_12129:
        /* <DEDUP_REMOVED lines=16> */
.L_x_12159:
[----:B------:R0:W-:Y:S01]  /*4aa0*/  STG.E.U8 [R16.64], R5 ;  /* 0x0000000510007986 */ /* 0x0001e2000c101124 */
[----:B------:R-:W-:Y:S05]  /*4ab0*/  BRA `(.L_x_12161) ;  /* 0x00000dc000007947 */ /* 0x000fea0003800000 */
.L_x_12158:
        /* <DEDUP_REMOVED lines=10> */
.L_x_12163:
[----:B------:R-:W-:-:S05]  /*4b60*/  PRMT R3, R5, 0x9910, RZ ;  /* 0x0000991005037816 */ /* 0x000fca00000000ff */
[----:B------:R0:W-:Y:S01]  /*4b70*/  STG.E [R16.64], R3 ;  /* 0x0000000310007986 */ /* 0x0001e2000c101924 */
[----:B------:R-:W-:Y:S05]  /*4b80*/  BRA `(.L_x_12161) ;  /* 0x00000cf000007947 */ /* 0x000fea0003800000 */
.L_x_12162:
[----:B------:R0:W-:Y:S01]  /*4b90*/  STG.E.U16 [R16.64], R5 ;  /* 0x0000000510007986 */ /* 0x0001e2000c101524 */
[----:B------:R-:W-:Y:S05]  /*4ba0*/  BRA `(.L_x_12161) ;  /* 0x00000cd000007947 */ /* 0x000fea0003800000 */
.L_x_12157:
        /* <DEDUP_REMOVED lines=9> */
.L_x_12165:
[----:B------:R-:W0:Y:S02]  /*4c40*/  I2F.S16 R0, R5 ;  /* 0x0000000500007306 */ /* 0x000e240000101400 */
[----:B0-----:R-:W-:-:S05]  /*4c50*/  F2FP.PACK_AB R0, RZ, R0 ;  /* 0x00000000ff00723e */ /* 0x001fca00000000ff */
[----:B------:R0:W-:Y:S01]  /*4c60*/  STG.E.U16 [R16.64], R0 ;  /* 0x0000000010007986 */ /* 0x0001e2000c101524 */
[----:B------:R-:W-:Y:S05]  /*4c70*/  BRA `(.L_x_12161) ;  /* 0x00000c0000007947 */ /* 0x000fea0003800000 */
.L_x_12164:
        /* <DEDUP_REMOVED lines=10> */
.L_x_12167:
[----:B------:R-:W0:Y:S02]  /*4d20*/  I2F.S16 R5, R5 ;  /* 0x0000000500057306 */ /* 0x000e240000101400 */
[----:B0-----:R-:W-:-:S04]  /*4d30*/  F2FP.PACK_AB R3, RZ, R5 ;  /* 0x00000005ff03723e */ /* 0x001fc800000000ff */
[----:B------:R-:W-:-:S05]  /*4d40*/  PRMT R3, R3, 0x5410, RZ ;  /* 0x0000541003037816 */ /* 0x000fca00000000ff */
[----:B------:R0:W-:Y:S01]  /*4d50*/  STG.E [R16.64], R3 ;  /* 0x0000000310007986 */ /* 0x0001e2000c101924 */
[----:B------:R-:W-:Y:S05]  /*4d60*/  BRA `(.L_x_12161) ;  /* 0x00000b1000007947 */ /* 0x000fea0003800000 */
.L_x_12166:
[----:B------:R-:W0:Y:S02]  /*4d70*/  I2F.F64.S16 R2, R5 ;  /* 0x0000000500027312 */ /* 0x000e240000101c00 */
[----:B0-----:R0:W-:Y:S01]  /*4d80*/  STG.E.64 [R16.64], R2 ;  /* 0x0000000210007986 */ /* 0x0011e2000c101b24 */
[----:B------:R-:W-:Y:S05]  /*4d90*/  BRA `(.L_x_12161) ;  /* 0x00000ae000007947 */ /* 0x000fea0003800000 */
.L_x_12156:
        /* <DEDUP_REMOVED lines=13> */
.L_x_12170:
[----:B------:R-:W0:Y:S01]  /*4e70*/  I2F.F64.S16 R4, R5 ;  /* 0x0000000500047312 */ /* 0x000e220000101c00 */
[----:B------:R-:W-:-:S05]  /*4e80*/  CS2R R6, SRZ ;  /* 0x0000000000067805 */ /* 0x000fca000001ff00 */
[----:B0-----:R0:W-:Y:S01]  /*4e90*/  STG.E.128 [R16.64], R4 ;  /* 0x0000000410007986 */ /* 0x0011e2000c101d24 */
[----:B------:R-:W-:Y:S05]  /*4ea0*/  BRA `(.L_x_12161) ;  /* 0x000009d000007947 */ /* 0x000fea0003800000 */
.L_x_12169:
        /* <DEDUP_REMOVED lines=21> */
.L_x_12174:
[----:B------:R-:W-:Y:S05]  /*5000*/  BSYNC B0 ;  /* 0x0000000000007941 */ /* 0x000fea0003800000 */
.L_x_12173:
[----:B------:R-:W-:-:S05]  /*5010*/  LOP3.LUT R3, R0, R3, RZ, 0xfc, !PT ;  /* 0x0000000300037212 */ /* 0x000fca00078efcff */
[----:B------:R0:W-:Y:S01]  /*5020*/  STG.E.U8 [R16.64], R3 ;  /* 0x0000000310007986 */ /* 0x0001e2000c101124 */
[----:B------:R-:W-:Y:S05]  /*5030*/  BRA `(.L_x_12161) ;  /* 0x0000084000007947 */ /* 0x000fea0003800000 */
.L_x_12172:
        /* <DEDUP_REMOVED lines=13> */
.L_x_12176:
[----:B------:R-:W-:Y:S01]  /*5110*/  IMAD.MOV.U32 R0, RZ, RZ, 0x7f ;  /* 0x0000007fff007424 */ /* 0x000fe200078e00ff */
[----:B------:R-:W-:-:S04]  /*5120*/  ISETP.GT.U32.AND P0, PT, R2, 0x7f800000, PT ;  /* 0x7f8000000200780c */ /* 0x000fc80003f04070 */
[----:B------:R-:W-:-:S04]  /*5130*/  SEL R0, R0, 0x7c, P0 ;  /* 0x0000007c00007807 */ /* 0x000fc80000000000 */
.L_x_12177:
[----:B------:R-:W-:Y:S05]  /*5140*/  BSYNC B0 ;  /* 0x0000000000007941 */ /* 0x000fea0003800000 */
.L_x_12175:
[----:B------:R-:W-:-:S04]  /*5150*/  LOP3.LUT R2, R5, 0x80000000, RZ, 0xc0, !PT ;  /* 0x8000000005027812 */ /* 0x000fc800078ec0ff */
[----:B------:R-:W-:-:S04]  /*5160*/  SHF.R.U32.HI R3, RZ, 0x18, R2 ;  /* 0x00000018ff037819 */ /* 0x000fc80000011602 */
[----:B------:R-:W-:-:S05]  /*5170*/  LOP3.LUT R3, R0, R3, RZ, 0xfc, !PT ;  /* 0x0000000300037212 */ /* 0x000fca00078efcff */
[----:B------:R0:W-:Y:S01]  /*5180*/  STG.E.U8 [R16.64], R3 ;  /* 0x0000000310007986 */ /* 0x0001e2000c101124 */
[----:B------:R-:W-:Y:S05]  /*5190*/  BRA `(.L_x_12161) ;  /* 0x000006e000007947 */ /* 0x000fea0003800000 */
.L_x_12171:
[----:B------:R-:W0:Y:S02]  /*51a0*/  I2F.S16 R0, R5 ;  /* 0x0000000500007306 */ /* 0x000e240000101400 */
[----:B0-----:R-:W-:-:S05]  /*51b0*/  F2FP.BF16.PACK_AB R0, RZ, R0 ;  /* 0x00000000ff00723e */ /* 0x001fca00000010ff */
[----:B------:R0:W-:Y:S01]  /*51c0*/  STG.E.U16 [R16.64], R0 ;  /* 0x0000000010007986 */ /* 0x0001e2000c101524 */
[----:B------:R-:W-:Y:S05]  /*51d0*/  BRA `(.L_x_12161) ;  /* 0x000006a000007947 */ /* 0x000fea0003800000 */
.L_x_12168:
        /* <DEDUP_REMOVED lines=10> */
.L_x_12180:
        /* <DEDUP_REMOVED lines=17> */
.L_x_12183:
[----:B------:R-:W-:-:S04]  /*5390*/  LOP3.LUT R2, R5, 0x80000000, RZ, 0xc0, !PT ;  /* 0x8000000005027812 */ /* 0x000fc800078ec0ff */
[----:B------:R-:W-:-:S04]  /*53a0*/  SHF.R.U32.HI R3, RZ, 0x18, R2 ;  /* 0x00000018ff037819 */ /* 0x000fc80000011602 */
[----:B------:R-:W-:-:S04]  /*53b0*/  LOP3.LUT R0, R0, R3, RZ, 0xfc, !PT ;  /* 0x0000000300007212 */ /* 0x000fc800078efcff */
[----:B------:R-:W-:Y:S02]  /*53c0*/  PRMT R8, R0, 0x7610, R8 ;  /* 0x0000761000087816 */ /* 0x000fe40000000008 */
.L_x_12182:
[----:B------:R-:W-:Y:S05]  /*53d0*/  BSYNC B0 ;  /* 0x0000000000007941 */ /* 0x000fea0003800000 */
.L_x_12181:
[----:B------:R0:W-:Y:S01]  /*53e0*/  STG.E.U8 [R16.64], R8 ;  /* 0x0000000810007986 */ /* 0x0001e2000c101124 */
[----:B------:R-:W-:Y:S05]  /*53f0*/  BRA `(.L_x_12161) ;  /* 0x0000048000007947 */ /* 0x000fea0003800000 */
.L_x_12179:
        /* <DEDUP_REMOVED lines=17> */
.L_x_12186:
[----:B------:R-:W-:-:S04]  /*5510*/  LOP3.LUT R2, R5, 0x80000000, RZ, 0xc0, !PT ;  /* 0x8000000005027812 */ /* 0x000fc800078ec0ff */
[----:B------:R-:W-:-:S04]  /*5520*/  SHF.R.U32.HI R3, RZ, 0x18, R2 ;  /* 0x00000018ff037819 */ /* 0x000fc80000011602 */
[----:B------:R-:W-:-:S04]  /*5530*/  LOP3.LUT R0, R0, R3, RZ, 0xfc, !PT ;  /* 0x0000000300007212 */ /* 0x000fc800078efcff */
[----:B------:R-:W-:Y:S02]  /*5540*/  PRMT R8, R0, 0x7610, R8 ;  /* 0x0000761000087816 */ /* 0x000fe40000000008 */
.L_x_12185:
[----:B------:R-:W-:Y:S05]  /*5550*/  BSYNC B0 ;  /* 0x0000000000007941 */ /* 0x000fea0003800000 */
.L_x_12184:
[----:B------:R0:W-:Y:S01]  /*5560*/  STG.E.U8 [R16.64], R8 ;  /* 0x0000000810007986 */ /* 0x0001e2000c101124 */
[----:B------:R-:W-:Y:S05]  /*5570*/  BRA `(.L_x_12161) ;  /* 0x0000030000007947 */ /* 0x000fea0003800000 */
.L_x_12178:
        /* <DEDUP_REMOVED lines=22> */
.L_x_12160:
        /* <DEDUP_REMOVED lines=20> */
.L_x_12188:
[----:B------:R-:W-:-:S04]  /*5820*/  PRMT R2, R5, 0x9910, RZ ;  /* 0x0000991005027816 */ /* 0x000fc800000000ff */
[----:B------:R-:W-:-:S05]  /*5830*/  SHF.R.S32.HI R3, RZ, 0x1f, R2 ;  /* 0x0000001fff037819 */ /* 0x000fca0000011402 */
[----:B------:R0:W-:Y:S01]  /*5840*/  STG.E.64 [R16.64], R2 ;  /* 0x0000000210007986 */ /* 0x0001e2000c101b24 */
[----:B------:R-:W-:Y:S05]  /*5850*/  BRA `(.L_x_12161) ;  /* 0x0000002000007947 */ /* 0x000fea0003800000 */
.L_x_12187:
[----:B------:R-:W-:-:S05]  /*5860*/  PRMT R3, R5, 0x9910, RZ ;  /* 0x0000991005037816 */ /* 0x000fca00000000ff */
[----:B------:R0:W-:Y:S02]  /*5870*/  STG.E [R16.64], R3 ;  /* 0x0000000310007986 */ /* 0x0001e4000c101924 */
.L_x_12161:
        /* <DEDUP_REMOVED lines=231> */
.L_x_12189:
        /* <DEDUP_REMOVED lines=18> */
.L_x_12193:
[----:B------:R0:W5:Y:S01]  /*6810*/  LDG.E.U8 R0, [R2.64] ;  /* 0x0000002402007981 */ /* 0x000162000c1e1100 */
[----:B------:R-:W-:Y:S05]  /*6820*/  BRA `(.L_x_12195) ;  /* 0x00000d7000007947 */ /* 0x000fea0003800000 */
.L_x_12192:
        /* <DEDUP_REMOVED lines=8> */
.L_x_12197:
[----:B------:R0:W5:Y:S01]  /*68b0*/  LDG.E.U16 R0, [R2.64] ;  /* 0x0000002402007981 */ /* 0x000162000c1e1500 */
[----:B------:R-:W-:Y:S05]  /*68c0*/  BRA `(.L_x_12195) ;  /* 0x00000cd000007947 */ /* 0x000fea0003800000 */
.L_x_12196:
[----:B------:R0:W5:Y:S01]  /*68d0*/  LDG.E.U16 R0, [R2.64] ;  /* 0x0000002402007981 */ /* 0x000162000c1e1500 */
[----:B------:R-:W-:Y:S05]  /*68e0*/  BRA `(.L_x_12195) ;  /* 0x00000cb000007947 */ /* 0x000fea0003800000 */
.L_x_12191:
        /* <DEDUP_REMOVED lines=9> */
.L_x_12199:
[----:B------:R-:W2:Y:S02]  /*6980*/  LDG.E.U16 R4, [R2.64] ;  /* 0x0000002402047981 */ /* 0x000ea4000c1e1500 */
[----:B--2---:R-:W-:-:S06]  /*6990*/  HADD2.F32 R4, -RZ, R4.H0_H0 ;  /* 0x20000004ff047230 */ /* 0x004fcc0000004100 */
[----:B------:R-:W0:Y:S02]  /*69a0*/  F2I.FTZ.TRUNC.NTZ R4, R4 ;  /* 0x0000000400047305 */ /* 0x000e24000021f100 */
[----:B0-----:R-:W-:Y:S01]  /*69b0*/  PRMT R0, R4, 0x7610, R0 ;  /* 0x0000761004007816 */ /* 0x001fe20000000000 */
[----:B------:R-:W-:Y:S05]  /*69c0*/  BRA `(.L_x_12195) ;  /* 0x00000bd000007947 */ /* 0x000fea0003800000 */
.L_x_12198:
        /* <DEDUP_REMOVED lines=9> */
.L_x_12201:
[----:B------:R-:W2:Y:S02]  /*6a60*/  LDG.E.U16 R2, [R2.64] ;  /* 0x0000002402027981 */ /* 0x000ea4000c1e1500 */
[----:B--2---:R-:W-:-:S06]  /*6a70*/  HADD2.F32 R4, -RZ, R2.H0_H0 ;  /* 0x20000002ff047230 */ /* 0x004fcc0000004100 */
[----:B------:R-:W0:Y:S02]  /*6a80*/  F2I.FTZ.TRUNC.NTZ R4, R4 ;  /* 0x0000000400047305 */ /* 0x000e24000021f100 */
[----:B0-----:R-:W-:Y:S01]  /*6a90*/  PRMT R0, R4, 0x7610, R0 ;  /* 0x0000761004007816 */ /* 0x001fe20000000000 */
[----:B------:R-:W-:Y:S05]  /*6aa0*/  BRA `(.L_x_12195) ;  /* 0x00000af000007947 */ /* 0x000fea0003800000 */
.L_x_12200:
[----:B------:R-:W2:Y:S02]  /*6ab0*/  LDG.E.64 R2, [R2.64] ;  /* 0x0000002402027981 */ /* 0x000ea4000c1e1b00 */
[----:B--2---:R0:W1:Y:S01]  /*6ac0*/  F2I.F64.TRUNC R0, R2 ;  /* 0x0000000200007311 */ /* 0x004062000030d100 */
[----:B------:R-:W-:Y:S05]  /*6ad0*/  BRA `(.L_x_12195) ;  /* 0x00000ac000007947 */ /* 0x000fea0003800000 */
.L_x_12190:
        /* <DEDUP_REMOVED lines=12> */
.L_x_12204:
[----:B------:R-:W2:Y:S02]  /*6ba0*/  LDG.E.64 R2, [R2.64] ;  /* 0x0000002402027981 */ /* 0x000ea4000c1e1b00 */
[----:B--2---:R0:W1:Y:S01]  /*6bb0*/  F2I.F64.TRUNC R0, R2 ;  /* 0x0000000200007311 */ /* 0x004062000030d100 */
[----:B------:R-:W-:Y:S05]  /*6bc0*/  BRA `(.L_x_12195) ;  /* 0x000009d000007947 */ /* 0x000fea0003800000 */
.L_x_12203:
        /* <DEDUP_REMOVED lines=28> */
.L_x_12206:
        /* <DEDUP_REMOVED lines=15> */
.L_x_12205:
[----:B------:R-:W2:Y:S02]  /*6e80*/  LDG.E.U16 R2, [R2.64] ;  /* 0x0000002402027981 */ /* 0x000ea4000c1e1500 */
[----:B--2---:R-:W-:-:S04]  /*6e90*/  PRMT R2, RZ, 0x5410, R2 ;  /* 0x00005410ff027816 */ /* 0x004fc80000000002 */
[----:B------:R0:W1:Y:S01]  /*6ea0*/  F2I.FTZ.TRUNC.NTZ R0, R2 ;  /* 0x0000000200007305 */ /* 0x000062000021f100 */
[----:B------:R-:W-:Y:S05]  /*6eb0*/  BRA `(.L_x_12195) ;  /* 0x000006e000007947 */ /* 0x000fea0003800000 */
.L_x_12202:
        /* <DEDUP_REMOVED lines=10> */
.L_x_12209:
        /* <DEDUP_REMOVED lines=21> */
.L_x_12213:
[----:B------:R-:W-:Y:S05]  /*70b0*/  BSYNC B1 ;  /* 0x0000000000017941 */ /* 0x000fea0003800000 */
.L_x_12212:
[----:B------:R-:W-:Y:S01]  /*70c0*/  IMAD.SHL.U32 R2, R2, 0x100000, RZ ;  /* 0x0010000002027824 */ /* 0x000fe200078e00ff */
[----:B------:R-:W-:-:S04]  /*70d0*/  LEA R3, R0, 0x3b800000, 0x17 ;  /* 0x3b80000000037811 */ /* 0x000fc800078eb8ff */
[----:B------:R-:W-:Y:S02]  /*70e0*/  LOP3.LUT R4, R3, R2, R4, 0xfe, !PT ;  /* 0x0000000203047212 */ /* 0x000fe400078efe04 */
.L_x_12211:
[----:B------:R-:W-:Y:S05]  /*70f0*/  BSYNC B0 ;  /* 0x0000000000007941 */ /* 0x000fea0003800000 */
.L_x_12210:
[----:B------:R-:W0:Y:S02]  /*7100*/  F2I.FTZ.TRUNC.NTZ R4, R4 ;  /* 0x0000000400047305 */ /* 0x000e24000021f100 */
[----:B0-----:R-:W-:Y:S01]  /*7110*/  PRMT R0, R4, 0x7610, R0 ;  /* 0x0000761004007816 */ /* 0x001fe20000000000 */
[----:B------:R-:W-:Y:S05]  /*7120*/  BRA `(.L_x_12195) ;  /* 0x0000047000007947 */ /* 0x000fea0003800000 */
.L_x_12208:
        /* <DEDUP_REMOVED lines=21> */
.L_x_12217:
[----:B------:R-:W-:Y:S05]  /*7280*/  BSYNC B1 ;  /* 0x0000000000017941 */ /* 0x000fea0003800000 */
.L_x_12216:
[----:B------:R-:W-:Y:S01]  /*7290*/  IMAD.SHL.U32 R2, R2, 0x200000, RZ ;  /* 0x0020000002027824 */ /* 0x000fe200078e00ff */
[----:B------:R-:W-:-:S04]  /*72a0*/  LEA R3, R0, 0x37800000, 0x17 ;  /* 0x3780000000037811 */ /* 0x000fc800078eb8ff */
[----:B------:R-:W-:Y:S02]  /*72b0*/  LOP3.LUT R4, R3, R2, R4, 0xfe, !PT ;  /* 0x0000000203047212 */ /* 0x000fe400078efe04 */
.L_x_12215:
[----:B------:R-:W-:Y:S05]  /*72c0*/  BSYNC B0 ;  /* 0x0000000000007941 */ /* 0x000fea0003800000 */
.L_x_12214:
[----:B------:R-:W0:Y:S02]  /*72d0*/  F2I.FTZ.TRUNC.NTZ R4, R4 ;  /* 0x0000000400047305 */ /* 0x000e24000021f100 */
[----:B0-----:R-:W-:Y:S01]  /*72e0*/  PRMT R0, R4, 0x7610, R0 ;  /* 0x0000761004007816 */ /* 0x001fe20000000000 */
[----:B------:R-:W-:Y:S05]  /*72f0*/  BRA `(.L_x_12195) ;  /* 0x000002a000007947 */ /* 0x000fea0003800000 */
.L_x_12207:
        /* <DEDUP_REMOVED lines=14> */
.L_x_12221:
[----:B------:R-:W-:Y:S05]  /*73e0*/  BSYNC B0 ;  /* 0x0000000000007941 */ /* 0x000fea0003800000 */
.L_x_12220:
[----:B------:R-:W0:Y:S02]  /*73f0*/  F2I.FTZ.TRUNC.NTZ R4, R4 ;  /* 0x0000000400047305 */ /* 0x000e24000021f100 */
[----:B0-----:R-:W-:Y:S01]  /*7400*/  PRMT R0, R4, 0x7610, R0 ;  /* 0x0000761004007816 */ /* 0x001fe20000000000 */
[----:B------:R-:W-:Y:S05]  /*7410*/  BRA `(.L_x_12195) ;  /* 0x0000018000007947 */ /* 0x000fea0003800000 */
.L_x_12194:
        /* <DEDUP_REMOVED lines=21> */
.L_x_12219:
[----:B------:R0:W5:Y:S01]  /*7570*/  LDG.E.U16 R0, [R2.64] ;  /* 0x0000002402007981 */ /* 0x000162000c1e1500 */
[----:B------:R-:W-:Y:S05]  /*7580*/  BRA `(.L_x_12195) ;  /* 0x0000001000007947 */ /* 0x000fea0003800000 */
.L_x_12218:
[----:B------:R0:W5:Y:S02]  /*7590*/  LDG.E.U16 R0, [R2.64] ;  /* 0x0000002402007981 */ /* 0x000164000c1e1500 */
.L_x_12195:
        /* <DEDUP_REMOVED lines=16> */
.L_x_12225:
[----:B------:R0:W-:Y:S01]  /*76a0*/  STG.E.U8 [R16.64], R5 ;  /* 0x0000000510007986 */ /* 0x0001e2000c101124 */
[----:B------:R-:W-:Y:S05]  /*76b0*/  BRA `(.L_x_12227) ;  /* 0x00000dc000007947 */ /* 0x000fea0003800000 */
.L_x_12224:
        /* <DEDUP_REMOVED lines=10> */
.L_x_12229:
[----:B------:R-:W-:-:S05]  /*7760*/  PRMT R3, R5, 0x9910, RZ ;  /* 0x0000991005037816 */ /* 0x000fca00000000ff */
[----:B------:R0:W-:Y:S01]  /*7770*/  STG.E [R16.64], R3 ;  /* 0x0000000310007986 */ /* 0x0001e2000c101924 */
[----:B------:R-:W-:Y:S05]  /*7780*/  BRA `(.L_x_12227) ;  /* 0x00000cf000007947 */ /* 0x000fea0003800000 */
.L_x_12228:
[----:B------:R0:W-:Y:S01]  /*7790*/  STG.E.U16 [R16.64], R5 ;  /* 0x0000000510007986 */ /* 0x0001e2000c101524 */
[----:B------:R-:W-:Y:S05]  /*77a0*/  BRA `(.L_x_12227) ;  /* 0x00000cd000007947 */ /* 0x000fea0003800000 */
.L_x_12223:
        /* <DEDUP_REMOVED lines=9> */
.L_x_12231:
[----:B------:R-:W0:Y:S02]  /*7840*/  I2F.S16 R0, R5 ;  /* 0x0000000500007306 */ /* 0x000e240000101400 */
[----:B0-----:R-:W-:-:S05]  /*7850*/  F2FP.PACK_AB R0, RZ, R0 ;  /* 0x00000000ff00723e */ /* 0x001fca00000000ff */
[----:B------:R0:W-:Y:S01]  /*7860*/  STG.E.U16 [R16.64], R0 ;  /* 0x0000000010007986 */ /* 0x0001e2000c101524 */
[----:B------:R-:W-:Y:S05]  /*7870*/  BRA `(.L_x_12227) ;  /* 0x00000c0000007947 */ /* 0x000fea0003800000 */
.L_x_12230:
        /* <DEDUP_REMOVED lines=10> */
.L_x_12233:
[----:B------:R-:W0:Y:S02]  /*7920*/  I2F.S16 R5, R5 ;  /* 0x0000000500057306 */ /* 0x000e240000101400 */
[----:B0-----:R-:W-:-:S04]  /*7930*/  F2FP.PACK_AB R3, RZ, R5 ;  /* 0x00000005ff03723e */ /* 0x001fc800000000ff */
[----:B------:R-:W-:-:S05]  /*7940*/  PRMT R3, R3, 0x5410, RZ ;  /* 0x0000541003037816 */ /* 0x000fca00000000ff */
[----:B------:R0:W-:Y:S01]  /*7950*/  STG.E [R16.64], R3 ;  /* 0x0000000310007986 */ /* 0x0001e2000c101924 */
[----:B------:R-:W-:Y:S05]  /*7960*/  BRA `(.L_x_12227) ;  /* 0x00000b1000007947 */ /* 0x000fea0003800000 */
.L_x_12232:
[----:B------:R-:W0:Y:S02]  /*7970*/  I2F.F64.S16 R2, R5 ;  /* 0x0000000500027312 */ /* 0x000e240000101c00 */
[----:B0-----:R0:W-:Y:S01]  /*7980*/  STG.E.64 [R16.64], R2 ;  /* 0x0000000210007986 */ /* 0x0011e2000c101b24 */
[----:B------:R-:W-:Y:S05]  /*7990*/  BRA `(.L_x_12227) ;  /* 0x00000ae000007947 */ /* 0x000fea0003800000 */
.L_x_12222:
        /* <DEDUP_REMOVED lines=13> */
.L_x_12236:
[----:B------:R-:W0:Y:S01]  /*7a70*/  I2F.F64.S16 R4, R5 ;  /* 0x0000000500047312 */ /* 0x000e220000101c00 */
[----:B------:R-:W-:-:S05]  /*7a80*/  CS2R R6, SRZ ;  /* 0x0000000000067805 */ /* 0x000fca000001ff00 */
[----:B0-----:R0:W-:Y:S01]  /*7a90*/  STG.E.128 [R16.64], R4 ;  /* 0x0000000410007986 */ /* 0x0011e2000c101d24 */
[----:B------:R-:W-:Y:S05]  /*7aa0*/  BRA `(.L_x_12227) ;  /* 0x000009d000007947 */ /* 0x000fea0003800000 */
.L_x_12235:
        /* <DEDUP_REMOVED lines=21> */
.L_x_12240:
[----:B------:R-:W-:Y:S05]  /*7c00*/  BSYNC B0 ;  /* 0x0000000000007941 */ /* 0x000fea0003800000 */
.L_x_12239:
[----:B------:R-:W-:-:S05]  /*7c10*/  LOP3.LUT R3, R0, R3, RZ, 0xfc, !PT ;  /* 0x0000000300037212 */ /* 0x000fca00078efcff */
[----:B------:R0:W-:Y:S01]  /*7c20*/  STG.E.U8 [R16.64], R3 ;  /* 0x0000000310007986 */ /* 0x0001e2000c101124 */
[----:B------:R-:W-:Y:S05]  /*7c30*/  BRA `(.L_x_12227) ;  /* 0x0000084000007947 */ /* 0x000fea0003800000 */
.L_x_12238:
        /* <DEDUP_REMOVED lines=13> */
.L_x_12242:
[----:B------:R-:W-:Y:S01]  /*7d10*/  IMAD.MOV.U32 R0, RZ, RZ, 0x7f ;  /* 0x0000007fff007424 */ /* 0x000fe200078e00ff */
[----:B------:R-:W-:-:S04]  /*7d20*/  ISETP.GT.U32.AND P0, PT, R2, 0x7f800000, PT ;  /* 0x7f8000000200780c */ /* 0x000fc80003f04070 */
[----:B------:R-:W-:-:S04]  /*7d30*/  SEL R0, R0, 0x7c, P0 ;  /* 0x0000007c00007807 */ /* 0x000fc80000000000 */
.L_x_12243:
[----:B------:R-:W-:Y:S05]  /*7d40*/  BSYNC B0 ;  /* 0x0000000000007941 */ /* 0x000fea0003800000 */
.L_x_12241:
[----:B------:R-:W-:-:S04]  /*7d50*/  LOP3.LUT R2, R5, 0x80000000, RZ, 0xc0, !PT ;  /* 0x8000000005027812 */ /* 0x000fc800078ec0ff */
[----:B------:R-:W-:-:S04]  /*7d60*/  SHF.R.U32.HI R3, RZ, 0x18, R2 ;  /* 0x00000018ff037819 */ /* 0x000fc80000011602 */
[----:B------:R-:W-:-:S05]  /*7d70*/  LOP3.LUT R3, R0, R3, RZ, 0xfc, !PT ;  /* 0x0000000300037212 */ /* 0x000fca00078efcff */
[----:B------:R0:W-:Y:S01]  /*7d80*/  STG.E.U8 [R16.64], R3 ;  /* 0x0000000310007986 */ /* 0x0001e2000c101124 */
[----:B------:R-:W-:Y:S05]  /*7d90*/  BRA `(.L_x_12227) ;  /* 0x000006e000007947 */ /* 0x000fea0003800000 */
.L_x_12237:
[----:B------:R-:W0:Y:S02]  /*7da0*/  I2F.S16 R0, R5 ;  /* 0x0000000500007306 */ /* 0x000e240000101400 */
[----:B0-----:R-:W-:-:S05]  /*7db0*/  F2FP.BF16.PACK_AB R0, RZ, R0 ;  /* 0x00000000ff00723e */ /* 0x001fca00000010ff */
[----:B------:R0:W-:Y:S01]  /*7dc0*/  STG.E.U16 [R16.64], R0 ;  /* 0x0000000010007986 */ /* 0x0001e2000c101524 */
[----:B------:R-:W-:Y:S05]  /*7dd0*/  BRA `(.L_x_12227) ;  /* 0x000006a000007947 */ /* 0x000fea0003800000 */
.L_x_12234:
        /* <DEDUP_REMOVED lines=10> */
.L_x_12246:
        /* <DEDUP_REMOVED lines=17> */
.L_x_12249:
[----:B------:R-:W-:-:S04]  /*7f90*/  LOP3.LUT R2, R5, 0x80000000, RZ, 0xc0, !PT ;  /* 0x8000000005027812 */ /* 0x000fc800078ec0ff */
[----:B------:R-:W-:-:S04]  /*7fa0*/  SHF.R.U32.HI R3, RZ, 0x18, R2 ;  /* 0x00000018ff037819 */ /* 0x000fc80000011602 */
[----:B------:R-:W-:-:S04]  /*7fb0*/  LOP3.LUT R0, R0, R3, RZ, 0xfc, !PT ;  /* 0x0000000300007212 */ /* 0x000fc800078efcff */
[----:B------:R-:W-:Y:S02]  /*7fc0*/  PRMT R8, R0, 0x7610, R8 ;  /* 0x0000761000087816 */ /* 0x000fe40000000008 */
.L_x_12248:
[----:B------:R-:W-:Y:S05]  /*7fd0*/  BSYNC B0 ;  /* 0x0000000000007941 */ /* 0x000fea0003800000 */
.L_x_12247:
[----:B------:R0:W-:Y:S01]  /*7fe0*/  STG.E.U8 [R16.64], R8 ;  /* 0x0000000810007986 */ /* 0x0001e2000c101124 */
[----:B------:R-:W-:Y:S05]  /*7ff0*/  BRA `(.L_x_12227) ;  /* 0x0000048000007947 */ /* 0x000fea0003800000 */
.L_x_12245:
        /* <DEDUP_REMOVED lines=17> */
.L_x_12252:
[----:B------:R-:W-:-:S04]  /*8110*/  LOP3.LUT R2, R5, 0x80000000, RZ, 0xc0, !PT ;  /* 0x8000000005027812 */ /* 0x000fc800078ec0ff */
[----:B------:R-:W-:-:S04]  /*8120*/  SHF.R.U32.HI R3, RZ, 0x18, R2 ;  /* 0x00000018ff037819 */ /* 0x000fc80000011602 */
[----:B------:R-:W-:-:S04]  /*8130*/  LOP3.LUT R0, R0, R3, RZ, 0xfc, !PT ;  /* 0x0000000300007212 */ /* 0x000fc800078efcff */
[----:B------:R-:W-:Y:S02]  /*8140*/  PRMT R8, R0, 0x7610, R8 ;  /* 0x0000761000087816 */ /* 0x000fe40000000008 */
.L_x_12251:
[----:B------:R-:W-:Y:S05]  /*8150*/  BSYNC B0 ;  /* 0x0000000000007941 */ /* 0x000fea0003800000 */
.L_x_12250:
[----:B------:R0:W-:Y:S01]  /*8160*/  STG.E.U8 [R16.64], R8 ;  /* 0x0000000810007986 */ /* 0x0001e2000c101124 */
[----:B------:R-:W-:Y:S05]  /*8170*/  BRA `(.L_x_12227) ;  /* 0x0000030000007947 */ /* 0x000fea0003800000 */
.L_x_12244:
        /* <DEDUP_REMOVED lines=22> */
.L_x_12226:
        /* <DEDUP_REMOVED lines=20> */
.L_x_12254:
[----:B------:R-:W-:-:S04]  /*8420*/  PRMT R2, R5, 0x9910, RZ ;  /* 0x0000991005027816 */ /* 0x000fc800000000ff */
[----:B------:R-:W-:-:S05]  /*8430*/  SHF.R.S32.HI R3, RZ, 0x1f, R2 ;  /* 0x0000001fff037819 */ /* 0x000fca0000011402 */
[----:B------:R0:W-:Y:S01]  /*8440*/  STG.E.64 [R16.64], R2 ;  /* 0x0000000210007986 */ /* 0x0001e2000c101b24 */
[----:B------:R-:W-:Y:S05]  /*8450*/  BRA `(.L_x_12227) ;  /* 0x0000002000007947 */ /* 0x000fea0003800000 */
.L_x_12253:
[----:B------:R-:W-:-:S05]  /*8460*/  PRMT R3, R5, 0x9910, RZ ;  /* 0x0000991005037816 */ /* 0x000fca00000000ff */
[----:B------:R0:W-:Y:S02]  /*8470*/  STG.E [R16.64], R3 ;  /* 0x0000000310007986 */ /* 0x0001e4000c101924 */
.L_x_12227:
[----:B------:R-:W-:Y:S02]  /*8480*/  IADD3 R19, R19, 0x80, RZ ;  /* 0x0000008013137810 */ /* 0x000fe40007ffe0ff */
.L_x_12122:
[----:B------:R-:W-:Y:S05]  /*8490*/  BSYNC B6 ;  /* 0x0000000000067941 */ /* 0x000fea0003800000 */
.L_x_12121:
        /* <DEDUP_REMOVED lines=230> */
.L_x_12255:
        /* <DEDUP_REMOVED lines=18> */
.L_x_12259:
[----:B------:R0:W5:Y:S01]  /*9420*/  LDG.E.U8 R0, [R2.64] ;  /* 0x0000002402007981 */ /* 0x000162000c1e1100 */
[----:B------:R-:W-:Y:S05]  /*9430*/  BRA `(.L_x_12261) ;  /* 0x00000d7000007947 */ /* 0x000fea0003800000 */
.L_x_12258:
        /* <DEDUP_REMOVED lines=8> */
.L_x_12263:
[----:B------:R0:W5:Y:S01]  /*94c0*/  LDG.E.U16 R0, [R2.64] ;  /* 0x0000002402007981 */ /* 0x000162000c1e1500 */
[----:B------:R-:W-:Y:S05]  /*94d0*/  BRA `(.L_x_12261) ;  /* 0x00000cd000007947 */ /* 0x000fea0003800000 */
.L_x_12262:
[----:B------:R0:W5:Y:S01]  /*94e0*/  LDG.E.U16 R0, [R2.64] ;  /* 0x0000002402007981 */ /* 0x000162000c1e1500 */
[----:B------:R-:W-:Y:S05]  /*94f0*/  BRA `(.L_x_12261) ;  /* 0x00000cb000007947 */ /* 0x000fea0003800000 */
.L_x_12257:
        /* <DEDUP_REMOVED lines=9> */
.L_x_12265:
[----:B------:R-:W2:Y:S02]  /*9590*/  LDG.E.U16 R4, [R2.64] ;  /* 0x0000002402047981 */ /* 0x000ea4000c1e1500 */
[----:B--2---:R-:W-:-:S06]  /*95a0*/  HADD2.F32 R4, -RZ, R4.H0_H0 ;  /* 0x20000004ff047230 */ /* 0x004fcc0000004100 */
[----:B------:R-:W0:Y:S02]  /*95b0*/  F2I.FTZ.TRUNC.NTZ R4, R4 ;  /* 0x0000000400047305 */ /* 0x000e24000021f100 */
[----:B0-----:R-:W-:Y:S01]  /*95c0*/  PRMT R0, R4, 0x7610, R0 ;  /* 0x0000761004007816 */ /* 0x001fe20000000000 */
[----:B------:R-:W-:Y:S05]  /*95d0*/  BRA `(.L_x_12261) ;  /* 0x00000bd000007947 */ /* 0x000fea0003800000 */
.L_x_12264:
        /* <DEDUP_REMOVED lines=9> */
.L_x_12267:
[----:B------:R-:W2:Y:S02]  /*9670*/  LDG.E.U16 R2, [R2.64] ;  /* 0x0000002402027981 */ /* 0x000ea4000c1e1500 */
[----:B--2---:R-:W-:-:S06]  /*9680*/  HADD2.F32 R4, -RZ, R2.H0_H0 ;  /* 0x20000002ff047230 */ /* 0x004fcc0000004100 */
[----:B------:R-:W0:Y:S02]  /*9690*/  F2I.FTZ.TRUNC.NTZ R4, R4 ;  /* 0x0000000400047305 */ /* 0x000e24000021f100 */
[----:B0-----:R-:W-:Y:S01]  /*96a0*/  PRMT R0, R4, 0x7610, R0 ;  /* 0x0000761004007816 */ /* 0x001fe20000000000 */
[----:B------:R-:W-:Y:S05]  /*96b0*/  BRA `(.L_x_12261) ;  /* 0x00000af000007947 */ /* 0x000fea0003800000 */
.L_x_12266:
[----:B------:R-:W2:Y:S02]  /*96c0*/  LDG.E.64 R2, [R2.64] ;  /* 0x0000002402027981 */ /* 0x000ea4000c1e1b00 */
[----:B--2---:R0:W1:Y:S01]  /*96d0*/  F2I.F64.TRUNC R0, R2 ;  /* 0x0000000200007311 */ /* 0x004062000030d100 */
[----:B------:R-:W-:Y:S05]  /*96e0*/  BRA `(.L_x_12261) ;  /* 0x00000ac000007947 */ /* 0x000fea0003800000 */
.L_x_12256:
        /* <DEDUP_REMOVED lines=12> */
.L_x_12270:
[----:B------:R-:W2:Y:S02]  /*97b0*/  LDG.E.64 R2, [R2.64] ;  /* 0x0000002402027981 */ /* 0x000ea4000c1e1b00 */
[----:B--2---:R0:W1:Y:S01]  /*97c0*/  F2I.F64.TRUNC R0, R2 ;  /* 0x0000000200007311 */ /* 0x004062000030d100 */
[----:B------:R-:W-:Y:S05]  /*97d0*/  BRA `(.L_x_12261) ;  /* 0x000009d000007947 */ /* 0x000fea0003800000 */
.L_x_12269:
        /* <DEDUP_REMOVED lines=28> */
.L_x_12272:
        /* <DEDUP_REMOVED lines=15> */
.L_x_12271:
[----:B------:R-:W2:Y:S02]  /*9a90*/  LDG.E.U16 R2, [R2.64] ;  /* 0x0000002402027981 */ /* 0x000ea4000c1e1500 */
[----:B--2---:R-:W-:-:S04]  /*9aa0*/  PRMT R2, RZ, 0x5410, R2 ;  /* 0x00005410ff027816 */ /* 0x004fc80000000002 */
[----:B------:R0:W1:Y:S01]  /*9ab0*/  F2I.FTZ.TRUNC.NTZ R0, R2 ;  /* 0x0000000200007305 */ /* 0x000062000021f100 */
[----:B------:R-:W-:Y:S05]  /*9ac0*/  BRA `(.L_x_12261) ;  /* 0x000006e000007947 */ /* 0x000fea0003800000 */
.L_x_12268:
        /* <DEDUP_REMOVED lines=10> */
.L_x_12275:
        /* <DEDUP_REMOVED lines=21> */
.L_x_12279:
[----:B------:R-:W-:Y:S05]  /*9cc0*/  BSYNC B1 ;  /* 0x0000000000017941 */ /* 0x000fea0003800000 */
.L_x_12278:
[----:B------:R-:W-:Y:S01]  /*9cd0*/  IMAD.SHL.U32 R2, R2, 0x100000, RZ ;  /* 0x0010000002027824 */ /* 0x000fe200078e00ff */
[----:B------:R-:W-:-:S04]  /*9ce0*/  LEA R3, R0, 0x3b800000, 0x17 ;  /* 0x3b80000000037811 */ /* 0x000fc800078eb8ff */
[----:B------:R-:W-:Y:S02]  /*9cf0*/  LOP3.LUT R4, R3, R2, R4, 0xfe, !PT ;  /* 0x0000000203047212 */ /* 0x000fe400078efe04 */
.L_x_12277:
[----:B------:R-:W-:Y:S05]  /*9d00*/  BSYNC B0 ;  /* 0x0000000000007941 */ /* 0x000fea0003800000 */
.L_x_12276:
[----:B------:R-:W0:Y:S02]  /*9d10*/  F2I.FTZ.TRUNC.NTZ R4, R4 ;  /* 0x0000000400047305 */ /* 0x000e24000021f100 */
[----:B0-----:R-:W-:Y:S01]  /*9d20*/  PRMT R0, R4, 0x7610, R0 ;  /* 0x0000761004007816 */ /* 0x001fe20000000000 */
[----:B------:R-:W-:Y:S05]  /*9d30*/  BRA `(.L_x_12261) ;  /* 0x0000047000007947 */ /* 0x000fea0003800000 */
.L_x_12274:
        /* <DEDUP_REMOVED lines=21> */
.L_x_12283:
[----:B------:R-:W-:Y:S05]  /*9e90*/  BSYNC B1 ;  /* 0x0000000000017941 */ /* 0x000fea0003800000 */
.L_x_12282:
[----:B------:R-:W-:Y:S01]  /*9ea0*/  IMAD.SHL.U32 R2, R2, 0x200000, RZ ;  /* 0x0020000002027824 */ /* 0x000fe200078e00ff */
[----:B------:R-:W-:-:S04]  /*9eb0*/  LEA R3, R0, 0x37800000, 0x17 ;  /* 0x3780000000037811 */ /* 0x000fc800078eb8ff */
[----:B------:R-:W-:Y:S02]  /*9ec0*/  LOP3.LUT R4, R3, R2, R4, 0xfe, !PT ;  /* 0x0000000203047212 */ /* 0x000fe400078efe04 */
.L_x_12281:
[----:B------:R-:W-:Y:S05]  /*9ed0*/  BSYNC B0 ;  /* 0x0000000000007941 */ /* 0x000fea0003800000 */
.L_x_12280:
[----:B------:R-:W0:Y:S02]  /*9ee0*/  F2I.FTZ.TRUNC.NTZ R4, R4 ;  /* 0x0000000400047305 */ /* 0x000e24000021f100 */
[----:B0-----:R-:W-:Y:S01]  /*9ef0*/  PRMT R0, R4, 0x7610, R0 ;  /* 0x0000761004007816 */ /* 0x001fe20000000000 */
[----:B------:R-:W-:Y:S05]  /*9f00*/  BRA `(.L_x_12261) ;  /* 0x000002a000007947 */ /* 0x000fea0003800000 */
.L_x_12273:
        /* <DEDUP_REMOVED lines=14> */
.L_x_12287:
[----:B------:R-:W-:Y:S05]  /*9ff0*/  BSYNC B0 ;  /* 0x0000000000007941 */ /* 0x000fea0003800000 */
.L_x_12286:
[----:B------:R-:W0:Y:S02]  /*a000*/  F2I.FTZ.TRUNC.NTZ R4, R4 ;  /* 0x0000000400047305 */ /* 0x000e24000021f100 */
[----:B0-----:R-:W-:Y:S01]  /*a010*/  PRMT R0, R4, 0x7610, R0 ;  /* 0x0000761004007816 */ /* 0x001fe20000000000 */
[----:B------:R-:W-:Y:S05]  /*a020*/  BRA `(.L_x_12261) ;  /* 0x0000018000007947 */ /* 0x000fea0003800000 */
.L_x_12260:
        /* <DEDUP_REMOVED lines=21> */
.L_x_12285:
[----:B------:R0:W5:Y:S01]  /*a180*/  LDG.E.U16 R0, [R2.64] ;  /* 0x0000002402007981 */ /* 0x000162000c1e1500 */
[----:B------:R-:W-:Y:S05]  /*a190*/  BRA `(.L_x_12261) ;  /* 0x0000001000007947 */ /* 0x000fea0003800000 */
.L_x_12284:
[----:B------:R0:W5:Y:S02]  /*a1a0*/  LDG.E.U16 R0, [R2.64] ;  /* 0x0000002402007981 */ /* 0x000164000c1e1500 */
.L_x_12261:
        /* <DEDUP_REMOVED lines=16> */
.L_x_12291:
[----:B------:R-:W-:Y:S01]  /*a2b0*/  STG.E.U8 [R16.64], R5 ;  /* 0x0000000510007986 */ /* 0x000fe2000c101124 */
[----:B------:R-:W-:Y:S05]  /*a2c0*/  EXIT ;  /* 0x000000000000794d */ /* 0x000fea0003800000 */
.L_x_12290:
        /* <DEDUP_REMOVED lines=10> */
.L_x_12294:
[----:B------:R-:W-:-:S05]  /*a370*/  PRMT R3, R5, 0x9910, RZ ;  /* 0x0000991005037816 */ /* 0x000fca00000000ff */
[----:B------:R-:W-:Y:S01]  /*a380*/  STG.E [R16.64], R3 ;  /* 0x0000000310007986 */ /* 0x000fe2000c101924 */
[----:B------:R-:W-:Y:S05]  /*a390*/  EXIT ;  /* 0x000000000000794d */ /* 0x000fea0003800000 */
.L_x_12293:
[----:B------:R-:W-:Y:S01]  /*a3a0*/  STG.E.U16 [R16.64], R5 ;  /* 0x0000000510007986 */ /* 0x000fe2000c101524 */
[----:B------:R-:W-:Y:S05]  /*a3b0*/  EXIT ;  /* 0x000000000000794d */ /* 0x000fea0003800000 */
.L_x_12289:
        /* <DEDUP_REMOVED lines=9> */
.L_x_12296:
[----:B------:R-:W0:Y:S02]  /*a450*/  I2F.S16 R0, R5 ;  /* 0x0000000500007306 */ /* 0x000e240000101400 */
[----:B0-----:R-:W-:-:S05]  /*a460*/  F2FP.PACK_AB R0, RZ, R0 ;  /* 0x00000000ff00723e */ /* 0x001fca00000000ff */
[----:B------:R-:W-:Y:S01]  /*a470*/  STG.E.U16 [R16.64], R0 ;  /* 0x0000000010007986 */ /* 0x000fe2000c101524 */
[----:B------:R-:W-:Y:S05]  /*a480*/  EXIT ;  /* 0x000000000000794d */ /* 0x000fea0003800000 */
.L_x_12295:
        /* <DEDUP_REMOVED lines=10> */
.L_x_12298:
[----:B------:R-:W0:Y:S02]  /*a530*/  I2F.S16 R5, R5 ;  /* 0x0000000500057306 */ /* 0x000e240000101400 */
[----:B0-----:R-:W-:-:S04]  /*a540*/  F2FP.PACK_AB R3, RZ, R5 ;  /* 0x00000005ff03723e */ /* 0x001fc800000000ff */
[----:B------:R-:W-:-:S05]  /*a550*/  PRMT R3, R3, 0x5410, RZ ;  /* 0x0000541003037816 */ /* 0x000fca00000000ff */
[----:B------:R-:W-:Y:S01]  /*a560*/  STG.E [R16.64], R3 ;  /* 0x0000000310007986 */ /* 0x000fe2000c101924 */
[----:B------:R-:W-:Y:S05]  /*a570*/  EXIT ;  /* 0x000000000000794d */ /* 0x000fea0003800000 */
.L_x_12297:
[----:B------:R-:W0:Y:S02]  /*a580*/  I2F.F64.S16 R2, R5 ;  /* 0x0000000500027312 */ /* 0x000e240000101c00 */
[----:B0-----:R-:W-:Y:S01]  /*a590*/  STG.E.64 [R16.64], R2 ;  /* 0x0000000210007986 */ /* 0x001fe2000c101b24 */
[----:B------:R-:W-:Y:S05]  /*a5a0*/  EXIT ;  /* 0x000000000000794d */ /* 0x000fea0003800000 */
.L_x_12288:
        /* <DEDUP_REMOVED lines=13> */
.L_x_12301:
[----:B------:R-:W0:Y:S01]  /*a680*/  I2F.F64.S16 R4, R5 ;  /* 0x0000000500047312 */ /* 0x000e220000101c00 */
[----:B------:R-:W-:-:S05]  /*a690*/  CS2R R6, SRZ ;  /* 0x0000000000067805 */ /* 0x000fca000001ff00 */
[----:B0-----:R-:W-:Y:S01]  /*a6a0*/  STG.E.128 [R16.64], R4 ;  /* 0x0000000410007986 */ /* 0x001fe2000c101d24 */
[----:B------:R-:W-:Y:S05]  /*a6b0*/  EXIT ;  /* 0x000000000000794d */ /* 0x000fea0003800000 */
.L_x_12300:
        /* <DEDUP_REMOVED lines=21> */
.L_x_12305:
[----:B------:R-:W-:Y:S05]  /*a810*/  BSYNC B0 ;  /* 0x0000000000007941 */ /* 0x000fea0003800000 */
.L_x_12304:
[----:B------:R-:W-:-:S05]  /*a820*/  LOP3.LUT R3, R0, R3, RZ, 0xfc, !PT ;  /* 0x0000000300037212 */ /* 0x000fca00078efcff */
[----:B------:R-:W-:Y:S01]  /*a830*/  STG.E.U8 [R16.64], R3 ;  /* 0x0000000310007986 */ /* 0x000fe2000c101124 */
[----:B------:R-:W-:Y:S05]  /*a840*/  EXIT ;  /* 0x000000000000794d */ /* 0x000fea0003800000 */
.L_x_12303:
        /* <DEDUP_REMOVED lines=13> */
.L_x_12307:
[----:B------:R-:W-:Y:S01]  /*a920*/  IMAD.MOV.U32 R0, RZ, RZ, 0x7f ;  /* 0x0000007fff007424 */ /* 0x000fe200078e00ff */
[----:B------:R-:W-:-:S04]  /*a930*/  ISETP.GT.U32.AND P0, PT, R2, 0x7f800000, PT ;  /* 0x7f8000000200780c */ /* 0x000fc80003f04070 */
[----:B------:R-:W-:-:S04]  /*a940*/  SEL R0, R0, 0x7c, P0 ;  /* 0x0000007c00007807 */ /* 0x000fc80000000000 */
.L_x_12308:
[----:B------:R-:W-:Y:S05]  /*a950*/  BSYNC B0 ;  /* 0x0000000000007941 */ /* 0x000fea0003800000 */
.L_x_12306:
[----:B------:R-:W-:-:S04]  /*a960*/  LOP3.LUT R2, R5, 0x80000000, RZ, 0xc0, !PT ;  /* 0x8000000005027812 */ /* 0x000fc800078ec0ff */
[----:B------:R-:W-:-:S04]  /*a970*/  SHF.R.U32.HI R3, RZ, 0x18, R2 ;  /* 0x00000018ff037819 */ /* 0x000fc80000011602 */
[----:B------:R-:W-:-:S05]  /*a980*/  LOP3.LUT R3, R0, R3, RZ, 0xfc, !PT ;  /* 0x0000000300037212 */ /* 0x000fca00078efcff */
[----:B------:R-:W-:Y:S01]  /*a990*/  STG.E.U8 [R16.64], R3 ;  /* 0x0000000310007986 */ /* 0x000fe2000c101124 */
[----:B------:R-:W-:Y:S05]  /*a9a0*/  EXIT ;  /* 0x000000000000794d */ /* 0x000fea0003800000 */
.L_x_12302:
[----:B------:R-:W0:Y:S02]  /*a9b0*/  I2F.S16 R0, R5 ;  /* 0x0000000500007306 */ /* 0x000e240000101400 */
[----:B0-----:R-:W-:-:S05]  /*a9c0*/  F2FP.BF16.PACK_AB R0, RZ, R0 ;  /* 0x00000000ff00723e */ /* 0x001fca00000010ff */
[----:B------:R-:W-:Y:S01]  /*a9d0*/  STG.E.U16 [R16.64], R0 ;  /* 0x0000000010007986 */ /* 0x000fe2000c101524 */
[----:B------:R-:W-:Y:S05]  /*a9e0*/  EXIT ;  /* 0x000000000000794d */ /* 0x000fea0003800000 */
.L_x_12299:
        /* <DEDUP_REMOVED lines=10> */
.L_x_12311:
        /* <DEDUP_REMOVED lines=17> */
.L_x_12314:
[----:B------:R-:W-:-:S04]  /*aba0*/  LOP3.LUT R2, R5, 0x80000000, RZ, 0xc0, !PT ;  /* 0x8000000005027812 */ /* 0x000fc800078ec0ff */
[----:B------:R-:W-:-:S04]  /*abb0*/  SHF.R.U32.HI R3, RZ, 0x18, R2 ;  /* 0x00000018ff037819 */ /* 0x000fc80000011602 */
[----:B------:R-:W-:-:S04]  /*abc0*/  LOP3.LUT R0, R0, R3, RZ, 0xfc, !PT ;  /* 0x0000000300007212 */ /* 0x000fc800078efcff */
[----:B------:R-:W-:Y:S02]  /*abd0*/  PRMT R8, R0, 0x7610, R8 ;  /* 0x0000761000087816 */ /* 0x000fe40000000008 */
.L_x_12313:
[----:B------:R-:W-:Y:S05]  /*abe0*/  BSYNC B0 ;  /* 0x0000000000007941 */ /* 0x000fea0003800000 */
.L_x_12312:
[----:B------:R-:W-:Y:S01]  /*abf0*/  STG.E.U8 [R16.64], R8 ;  /* 0x0000000810007986 */ /* 0x000fe2000c101124 */
[----:B------:R-:W-:Y:S05]  /*ac00*/  EXIT ;  /* 0x000000000000794d */ /* 0x000fea0003800000 */
.L_x_12310:
        /* <DEDUP_REMOVED lines=17> */
.L_x_12317:
[----:B------:R-:W-:-:S04]  /*ad20*/  LOP3.LUT R2, R5, 0x80000000, RZ, 0xc0, !PT ;  /* 0x8000000005027812 */ /* 0x000fc800078ec0ff */
[----:B------:R-:W-:-:S04]  /*ad30*/  SHF.R.U32.HI R3, RZ, 0x18, R2 ;  /* 0x00000018ff037819 */ /* 0x000fc80000011602 */
[----:B------:R-:W-:-:S04]  /*ad40*/  LOP3.LUT R0, R0, R3, RZ, 0xfc, !PT ;  /* 0x0000000300007212 */ /* 0x000fc800078efcff */
[----:B------:R-:W-:Y:S02]  /*ad50*/  PRMT R8, R0, 0x7610, R8 ;  /* 0x0000761000087816 */ /* 0x000fe40000000008 */
.L_x_12316:
[----:B------:R-:W-:Y:S05]  /*ad60*/  BSYNC B0 ;  /* 0x0000000000007941 */ /* 0x000fea0003800000 */
.L_x_12315:
[----:B------:R-:W-:Y:S01]  /*ad70*/  STG.E.U8 [R16.64], R8 ;  /* 0x0000000810007986 */ /* 0x000fe2000c101124 */
[----:B------:R-:W-:Y:S05]  /*ad80*/  EXIT ;  /* 0x000000000000794d */ /* 0x000fea0003800000 */
.L_x_12309:
        /* <DEDUP_REMOVED lines=22> */
.L_x_12292:
        /* <DEDUP_REMOVED lines=20> */
.L_x_12319:
[----:B------:R-:W-:-:S04]  /*b030*/  PRMT R2, R5, 0x9910, RZ ;  /* 0x0000991005027816 */ /* 0x000fc800000000ff */
[----:B------:R-:W-:-:S05]  /*b040*/  SHF.R.S32.HI R3, RZ, 0x1f, R2 ;  /* 0x0000001fff037819 */ /* 0x000fca0000011402 */
[----:B------:R-:W-:Y:S01]  /*b050*/  STG.E.64 [R16.64], R2 ;  /* 0x0000000210007986 */ /* 0x000fe2000c101b24 */
[----:B------:R-:W-:Y:S05]  /*b060*/  EXIT ;  /* 0x000000000000794d */ /* 0x000fea0003800000 */
.L_x_12318:
[----:B------:R-:W-:-:S05]  /*b070*/  PRMT R3, R5, 0x9910, RZ ;  /* 0x0000991005037816 */ /* 0x000fca00000000ff */
[----:B------:R-:W-:Y:S01]  /*b080*/  STG.E [R16.64], R3 ;  /* 0x0000000310007986 */ /* 0x000fe2000c101924 */
[----:B------:R-:W-:Y:S05]  /*b090*/  EXIT ;  /* 0x000000000000794d */ /* 0x000fea0003800000 */
.L_x_12320:
        /* <DEDUP_REMOVED lines=14> */
.L_x_61730:


//--------------------- .text._ZN2at6native27unrolled_elementwise_kernelIZNS0_50_GLOBAL__N__2680c7bb_12_PowKernel_cu_b2145a98_318429pow_tensor_scalar_kernel_implIssEEvRNS_18TensorIteratorBaseET0_EUlsE_St5arrayIPcLm2EELi4E23TrivialOffsetCalculatorILi1EjESC_NS0_6memory12LoadWithCastILi1EEENSD_13StoreWithCastILi1EEEEEviT_S6_T2_T3_T4_T5_ --------------------------
	.section	.text._ZN2at6native27unrolled_elementwise_kernelIZNS0_50_GLOBAL__N__2680c7bb_12_PowKernel_cu_b2145a98_318429pow_tensor_scalar_kernel_implIssEEvRNS_18TensorIteratorBaseET0_EUlsE_St5arrayIPcLm2EELi4E23TrivialOffsetCalculatorILi1EjESC_NS0_6memory12LoadWithCastILi1EEENSD_13StoreWithCastILi1EEEEEviT_S6_T2_T3_T4_T5_,"ax",@progbits
	.sectioninfo	@"SHI_REGISTERS=28"
	.align	128
        .global         _ZN2at6native27unrolled_elementwise_kernelIZNS0_50_GLOBAL__N__2680c7bb_12_PowKernel_cu_b2145a98_318429pow_tensor_scalar_kernel_implIssEEvRNS_18TensorIteratorBaseET0_EUlsE_St5arrayIPcLm2EELi4E23TrivialOffsetCalculatorILi1EjESC_NS0_6memory12LoadWithCastILi1EEENSD_13StoreWithCastILi1EEEEEviT_S6_T2_T3_T4_T5_
        .type           _ZN2at6native27unrolled_elementwise_kernelIZNS0_50_GLOBAL__N__2680c7bb_12_PowKernel_cu_b2145a98_318429pow_tensor_scalar_kernel_implIssEEvRNS_18TensorIteratorBaseET0_EUlsE_St5arrayIPcLm2EELi4E23TrivialOffsetCalculatorILi1EjESC_NS0_6memory12LoadWithCastILi1EEENSD_13StoreWithCastILi1EEEEEviT_S6_T2_T3_T4_T5_,@function
        .size           _ZN2at6native27unrolled_elementwise_kernelIZNS0_50_GLOBAL__N__2680c7bb_12_PowKernel_cu_b2145a98_318429pow_tensor_scalar_kernel_implIssEEvRNS_18TensorIteratorBaseET0_EUlsE_St5arrayIPcLm2EELi4E23TrivialOffsetCalculatorILi1EjESC_NS0_6memory12LoadWithCastILi1EEENSD_13StoreWithCastILi1EEEEEviT_S6_T2_T3_T4_T5_,(.L_x_61731 - _ZN2at6native27unrolled_elementwise_kernelIZNS0_50_GLOBAL__N__2680c7bb_12_PowKernel_cu_b2145a98_318429pow_tensor_scalar_kernel_implIssEEvRNS_18TensorIteratorBaseET0_EUlsE_St5arrayIPcLm2EELi4E23TrivialOffsetCalculatorILi1EjESC_NS0_6memory12LoadWithCastILi1EEENSD_13StoreWithCastILi1EEEEEviT_S6_T2_T3_T4_T5_)
        .other          _ZN2at6native27unrolled_elementwise_kernelIZNS0_50_GLOBAL__N__2680c7bb_12_PowKernel_cu_b2145a98_318429pow_tensor_scalar_kernel_implIssEEvRNS_18TensorIteratorBaseET0_EUlsE_St5arrayIPcLm2EELi4E23TrivialOffsetCalculatorILi1EjESC_NS0_6memory12LoadWithCastILi1EEENSD_13StoreWithCastILi1EEEEEviT_S6_T2_T3_T4_T5_,@"STO_CUDA_ENTRY STV_DEFAULT"
_ZN2at6native27unrolled_elementwise_kernelIZNS0_50_GLOBAL__N__2680c7bb_12_PowKernel_cu_b2145a98_318429pow_tensor_scalar_kernel_implIssEEvRNS_18TensorIteratorBaseET0_EUlsE_St5arrayIPcLm2EELi4E23TrivialOffsetCalculatorILi1EjESC_NS0_6memory12LoadWithCastILi1EEENSD_13StoreWithCastILi1EEEEEviT_S6_T2_T3_T4_T5_:
.text._ZN2at6native27unrolled_elementwise_kernelIZNS0_50_GLOBAL__N__2680c7bb_12_PowKernel_cu_b2145a98_318429pow_tensor_scalar_kernel_implIssEEvRNS_18TensorIteratorBaseET0_EUlsE_St5arrayIPcLm2EELi4E23TrivialOffsetCalculatorILi1EjESC_NS0_6memory12LoadWithCastILi1EEENSD_13StoreWithCastILi1EEEEEviT_S6_T2_T3_T4_T5_:
        /* <DEDUP_REMOVED lines=29> */
.L_x_12326:
[----:B------:R0:W5:Y:S01]  /*01d0*/  LDG.E.U8 R22, [R2.64] ;  /* 0x0000002402167981 */ /* 0x000162000c1e1100 */
[----:B------:R-:W-:Y:S05]  /*01e0*/  BRA `(.L_x_12328) ;  /* 0x00000d9000007947 */ /* 0x000fea0003800000 */
.L_x_12325:
        /* <DEDUP_REMOVED lines=8> */
.L_x_12330:
[----:B------:R0:W5:Y:S01]  /*0270*/  LDG.E.U16 R22, [R2.64] ;  /* 0x0000002402167981 */ /* 0x000162000c1e1500 */
[----:B------:R-:W-:Y:S05]  /*0280*/  BRA `(.L_x_12328) ;  /* 0x00000cf000007947 */ /* 0x000fea0003800000 */
.L_x_12329:
[----:B------:R0:W5:Y:S01]  /*0290*/  LDG.E.U16 R22, [R2.64] ;  /* 0x0000002402167981 */ /* 0x000162000c1e1500 */
[----:B------:R-:W-:Y:S05]  /*02a0*/  BRA `(.L_x_12328) ;  /* 0x00000cd000007947 */ /* 0x000fea0003800000 */
.L_x_12324:
        /* <DEDUP_REMOVED lines=9> */
.L_x_12332:
[----:B------:R-:W2:Y:S02]  /*0340*/  LDG.E.U16 R0, [R2.64] ;  /* 0x0000002402007981 */ /* 0x000ea4000c1e1500 */
[----:B--2---:R-:W-:-:S06]  /*0350*/  HADD2.F32 R0, -RZ, R0.H0_H0 ;  /* 0x20000000ff007230 */ /* 0x004fcc0000004100 */
[----:B------:R-:W0:Y:S02]  /*0360*/  F2I.FTZ.TRUNC.NTZ R0, R0 ;  /* 0x0000000000007305 */ /* 0x000e24000021f100 */
[----:B0-----:R-:W-:Y:S01]  /*0370*/  PRMT R22, R0, 0x7610, R22 ;  /* 0x0000761000167816 */ /* 0x001fe20000000016 */
[----:B------:R-:W-:Y:S05]  /*0380*/  BRA `(.L_x_12328) ;  /* 0x00000bf000007947 */ /* 0x000fea0003800000 */
.L_x_12331:
        /* <DEDUP_REMOVED lines=9> */
.L_x_12334:
[----:B------:R-:W2:Y:S02]  /*0420*/  LDG.E.U16 R2, [R2.64] ;  /* 0x0000002402027981 */ /* 0x000ea4000c1e1500 */
[----:B--2---:R-:W-:-:S06]  /*0430*/  HADD2.F32 R0, -RZ, R2.H0_H0 ;  /* 0x20000002ff007230 */ /* 0x004fcc0000004100 */
[----:B------:R-:W0:Y:S02]  /*0440*/  F2I.FTZ.TRUNC.NTZ R0, R0 ;  /* 0x0000000000007305 */ /* 0x000e24000021f100 */
[----:B0-----:R-:W-:Y:S01]  /*0450*/  PRMT R22, R0, 0x7610, R22 ;  /* 0x0000761000167816 */ /* 0x001fe20000000016 */
[----:B------:R-:W-:Y:S05]  /*0460*/  BRA `(.L_x_12328) ;  /* 0x00000b1000007947 */ /* 0x000fea0003800000 */
.L_x_12333:
[----:B------:R-:W2:Y:S02]  /*0470*/  LDG.E.64 R2, [R2.64] ;  /* 0x0000002402027981 */ /* 0x000ea4000c1e1b00 */
[----:B--2---:R0:W1:Y:S01]  /*0480*/  F2I.F64.TRUNC R22, R2 ;  /* 0x0000000200167311 */ /* 0x004062000030d100 */
[----:B------:R-:W-:Y:S05]  /*0490*/  BRA `(.L_x_12328) ;  /* 0x00000ae000007947 */ /* 0x000fea0003800000 */
.L_x_12323:
        /* <DEDUP_REMOVED lines=12> */
.L_x_12337:
[----:B------:R-:W2:Y:S02]  /*0560*/  LDG.E.64 R2, [R2.64] ;  /* 0x0000002402027981 */ /* 0x000ea4000c1e1b00 */
[----:B--2---:R0:W1:Y:S01]  /*0570*/  F2I.F64.TRUNC R22, R2 ;  /* 0x0000000200167311 */ /* 0x004062000030d100 */
[----:B------:R-:W-:Y:S05]  /*0580*/  BRA `(.L_x_12328) ;  /* 0x000009f000007947 */ /* 0x000fea0003800000 */
.L_x_12336:
        /* <DEDUP_REMOVED lines=28> */
.L_x_12339:
        /* <DEDUP_REMOVED lines=16> */
.L_x_12338:
[----:B------:R-:W2:Y:S02]  /*0850*/  LDG.E.U16 R0, [R2.64] ;  /* 0x0000002402007981 */ /* 0x000ea4000c1e1500 */
[----:B--2---:R-:W-:-:S06]  /*0860*/  PRMT R0, RZ, 0x5410, R0 ;  /* 0x00005410ff007816 */ /* 0x004fcc0000000000 */
[----:B------:R-:W0:Y:S02]  /*0870*/  F2I.FTZ.TRUNC.NTZ R0, R0 ;  /* 0x0000000000007305 */ /* 0x000e24000021f100 */
[----:B0-----:R-:W-:Y:S01]  /*0880*/  PRMT R22, R0, 0x7610, R22 ;  /* 0x0000761000167816 */ /* 0x001fe20000000016 */
[----:B------:R-:W-:Y:S05]  /*0890*/  BRA `(.L_x_12328) ;  /* 0x000006e000007947 */ /* 0x000fea0003800000 */
.L_x_12335:
        /* <DEDUP_REMOVED lines=10> */
.L_x_12342:
        /* <DEDUP_REMOVED lines=21> */
.L_x_12346:
[----:B------:R-:W-:Y:S05]  /*0a90*/  BSYNC B1 ;  /* 0x0000000000017941 */ /* 0x000fea0003800000 */
.L_x_12345:
[----:B------:R-:W-:Y:S01]  /*0aa0*/  LEA R3, R0, 0x3b800000, 0x17 ;  /* 0x3b80000000037811 */ /* 0x000fe200078eb8ff */
[----:B------:R-:W-:-:S05]  /*0ab0*/  IMAD.SHL.U32 R0, R2, 0x100000, RZ ;  /* 0x0010000002007824 */ /* 0x000fca00078e00ff */
[----:B------:R-:W-:Y:S02]  /*0ac0*/  LOP3.LUT R0, R3, R0, R4, 0xfe, !PT ;  /* 0x0000000003007212 */ /* 0x000fe400078efe04 */
.L_x_12344:
[----:B------:R-:W-:Y:S05]  /*0ad0*/  BSYNC B0 ;  /* 0x0000000000007941 */ /* 0x000fea0003800000 */
.L_x_12343:
[----:B------:R-:W0:Y:S02]  /*0ae0*/  F2I.FTZ.TRUNC.NTZ R0, R0 ;  /* 0x0000000000007305 */ /* 0x000e24000021f100 */
[----:B0-----:R-:W-:Y:S01]  /*0af0*/  PRMT R22, R0, 0x7610, R22 ;  /* 0x0000761000167816 */ /* 0x001fe20000000016 */
[----:B------:R-:W-:Y:S05]  /*0b00*/  BRA `(.L_x_12328) ;  /* 0x0000047000007947 */ /* 0x000fea0003800000 */
.L_x_12341:
        /* <DEDUP_REMOVED lines=21> */
.L_x_12350:
[----:B------:R-:W-:Y:S05]  /*0c60*/  BSYNC B1 ;  /* 0x0000000000017941 */ /* 0x000fea0003800000 */
.L_x_12349:
[----:B------:R-:W-:Y:S01]  /*0c70*/  LEA R3, R0, 0x37800000, 0x17 ;  /* 0x3780000000037811 */ /* 0x000fe200078eb8ff */
[----:B------:R-:W-:-:S05]  /*0c80*/  IMAD.SHL.U32 R0, R2, 0x200000, RZ ;  /* 0x0020000002007824 */ /* 0x000fca00078e00ff */
[----:B------:R-:W-:Y:S02]  /*0c90*/  LOP3.LUT R0, R3, R0, R4, 0xfe, !PT ;  /* 0x0000000003007212 */ /* 0x000fe400078efe04 */
.L_x_12348:
[----:B------:R-:W-:Y:S05]  /*0ca0*/  BSYNC B0 ;  /* 0x0000000000007941 */ /* 0x000fea0003800000 */
.L_x_12347:
[----:B------:R-:W0:Y:S02]  /*0cb0*/  F2I.FTZ.TRUNC.NTZ R0, R0 ;  /* 0x0000000000007305 */ /* 0x000e24000021f100 */
[----:B0-----:R-:W-:Y:S01]  /*0cc0*/  PRMT R22, R0, 0x7610, R22 ;  /* 0x0000761000167816 */ /* 0x001fe20000000016 */
[----:B------:R-:W-:Y:S05]  /*0cd0*/  BRA `(.L_x_12328) ;  /* 0x000002a000007947 */ /* 0x000fea0003800000 */
.L_x_12340:
        /* <DEDUP_REMOVED lines=14> */
.L_x_12354:
[----:B------:R-:W-:Y:S05]  /*0dc0*/  BSYNC B0 ;  /* 0x0000000000007941 */ /* 0x000fea0003800000 */
.L_x_12353:
[----:B------:R-:W0:Y:S02]  /*0dd0*/  F2I.FTZ.TRUNC.NTZ R0, R0 ;  /* 0x0000000000007305 */ /* 0x000e24000021f100 */
[----:B0-----:R-:W-:Y:S01]  /*0de0*/  PRMT R22, R0, 0x7610, R22 ;  /* 0x0000761000167816 */ /* 0x001fe20000000016 */
[----:B------:R-:W-:Y:S05]  /*0df0*/  BRA `(.L_x_12328) ;  /* 0x0000018000007947 */ /* 0x000fea0003800000 */
.L_x_12327:
        /* <DEDUP_REMOVED lines=21> */
.L_x_12352:
[----:B------:R0:W5:Y:S01]  /*0f50*/  LDG.E.U16 R22, [R2.64] ;  /* 0x0000002402167981 */ /* 0x000162000c1e1500 */
[----:B------:R-:W-:Y:S05]  /*0f60*/  BRA `(.L_x_12328) ;  /* 0x0000001000007947 */ /* 0x000fea0003800000 */
.L_x_12351:
[----:B------:R0:W5:Y:S02]  /*0f70*/  LDG.E.U16 R22, [R2.64] ;  /* 0x0000002402167981 */ /* 0x000164000c1e1500 */
.L_x_12328:
[----:B------:R-:W2:Y:S02]  /*0f80*/  S2R R24, SR_TID.X ;  /* 0x0000000000187919 */ /* 0x000ea40000002100 */
[----:B--2---:R-:W-:Y:S02]  /*0f90*/  IADD3 R24, R24, 0x80, RZ ;  /* 0x0000008018187810 */ /* 0x004fe40007ffe0ff */
.L_x_12322:
[----:B-1----:R-:W-:Y:S05]  /*0fa0*/  BSYNC B6 ;  /* 0x0000000000067941 */ /* 0x002fea0003800000 */
.L_x_12321:
        /* <DEDUP_REMOVED lines=21> */
.L_x_12360:
[----:B------:R0:W5:Y:S01]  /*1100*/  LDG.E.U8 R19, [R2.64] ;  /* 0x0000002402137981 */ /* 0x000162000c1e1100 */
[----:B------:R-:W-:Y:S05]  /*1110*/  BRA `(.L_x_12362) ;  /* 0x00000d8000007947 */ /* 0x000fea0003800000 */
.L_x_12359:
        /* <DEDUP_REMOVED lines=8> */
.L_x_12364:
[----:B------:R0:W5:Y:S01]  /*11a0*/  LDG.E.U16 R19, [R2.64] ;  /* 0x0000002402137981 */ /* 0x000162000c1e1500 */
[----:B------:R-:W-:Y:S05]  /*11b0*/  BRA `(.L_x_12362) ;  /* 0x00000ce000007947 */ /* 0x000fea0003800000 */
.L_x_12363:
[----:B------:R0:W5:Y:S01]  /*11c0*/  LDG.E.U16 R19, [R2.64] ;  /* 0x0000002402137981 */ /* 0x000162000c1e1500 */
[----:B------:R-:W-:Y:S05]  /*11d0*/  BRA `(.L_x_12362) ;  /* 0x00000cc000007947 */ /* 0x000fea0003800000 */
.L_x_12358:
        /* <DEDUP_REMOVED lines=9> */
.L_x_12366:
[----:B------:R-:W2:Y:S02]  /*1270*/  LDG.E.U16 R0, [R2.64] ;  /* 0x0000002402007981 */ /* 0x000ea4000c1e1500 */
[----:B--2---:R-:W-:-:S06]  /*1280*/  HADD2.F32 R0, -RZ, R0.H0_H0 ;  /* 0x20000000ff007230 */ /* 0x004fcc0000004100 */
[----:B------:R-:W0:Y:S02]  /*1290*/  F2I.FTZ.TRUNC.NTZ R0, R0 ;  /* 0x0000000000007305 */ /* 0x000e24000021f100 */
[----:B0-----:R-:W-:Y:S01]  /*12a0*/  PRMT R19, R0, 0x7610, R19 ;  /* 0x0000761000137816 */ /* 0x001fe20000000013 */
[----:B------:R-:W-:Y:S05]  /*12b0*/  BRA `(.L_x_12362) ;  /* 0x00000be000007947 */ /* 0x000fea0003800000 */
.L_x_12365:
        /* <DEDUP_REMOVED lines=9> */
.L_x_12368:
[----:B------:R-:W2:Y:S02]  /*1350*/  LDG.E.U16 R2, [R2.64] ;  /* 0x0000002402027981 */ /* 0x000ea4000c1e1500 */
[----:B--2---:R-:W-:-:S06]  /*1360*/  HADD2.F32 R0, -RZ, R2.H0_H0 ;  /* 0x20000002ff007230 */ /* 0x004fcc0000004100 */
[----:B------:R-:W0:Y:S02]  /*1370*/  F2I.FTZ.TRUNC.NTZ R0, R0 ;  /* 0x0000000000007305 */ /* 0x000e24000021f100 */
[----:B0-----:R-:W-:Y:S01]  /*1380*/  PRMT R19, R0, 0x7610, R19 ;  /* 0x0000761000137816 */ /* 0x001fe20000000013 */
[----:B------:R-:W-:Y:S05]  /*1390*/  BRA `(.L_x_12362) ;  /* 0x00000b0000007947 */ /* 0x000fea0003800000 */
.L_x_12367:
[----:B------:R-:W2:Y:S02]  /*13a0*/  LDG.E.64 R2, [R2.64] ;  /* 0x0000002402027981 */ /* 0x000ea4000c1e1b00 */
[----:B--2---:R0:W1:Y:S01]  /*13b0*/  F2I.F64.TRUNC R19, R2 ;  /* 0x0000000200137311 */ /* 0x004062000030d100 */
[----:B------:R-:W-:Y:S05]  /*13c0*/  BRA `(.L_x_12362) ;  /* 0x00000ad000007947 */ /* 0x000fea0003800000 */
.L_x_12357:
        /* <DEDUP_REMOVED lines=12> */
.L_x_12371:
[----:B------:R-:W2:Y:S02]  /*1490*/  LDG.E.64 R2, [R2.64] ;  /* 0x0000002402027981 */ /* 0x000ea4000c1e1b00 */
[----:B--2---:R0:W1:Y:S01]  /*14a0*/  F2I.F64.TRUNC R19, R2 ;  /* 0x0000000200137311 */ /* 0x004062000030d100 */
[----:B------:R-:W-:Y:S05]  /*14b0*/  BRA `(.L_x_12362) ;  /* 0x000009e000007947 */ /* 0x000fea0003800000 */
.L_x_12370:
        /* <DEDUP_REMOVED lines=28> */
.L_x_12373:
        /* <DEDUP_REMOVED lines=15> */
.L_x_12372:
[----:B------:R-:W2:Y:S02]  /*1770*/  LDG.E.U16 R0, [R2.64] ;  /* 0x0000002402007981 */ /* 0x000ea4000c1e1500 */
[----:B--2---:R-:W-:-:S06]  /*1780*/  PRMT R0, RZ, 0x5410, R0 ;  /* 0x00005410ff007816 */ /* 0x004fcc0000000000 */
[----:B------:R-:W0:Y:S02]  /*1790*/  F2I.FTZ.TRUNC.NTZ R0, R0 ;  /* 0x0000000000007305 */ /* 0x000e24000021f100 */
[----:B0-----:R-:W-:Y:S01]  /*17a0*/  PRMT R19, R0, 0x7610, R19 ;  /* 0x0000761000137816 */ /* 0x001fe20000000013 */
[----:B------:R-:W-:Y:S05]  /*17b0*/  BRA `(.L_x_12362) ;  /* 0x000006e000007947 */ /* 0x000fea0003800000 */
.L_x_12369:
        /* <DEDUP_REMOVED lines=10> */
.L_x_12376:
        /* <DEDUP_REMOVED lines=21> */
.L_x_12380:
[----:B------:R-:W-:Y:S05]  /*19b0*/  BSYNC B1 ;  /* 0x0000000000017941 */ /* 0x000fea0003800000 */
.L_x_12379:
[----:B------:R-:W-:Y:S01]  /*19c0*/  LEA R3, R0, 0x3b800000, 0x17 ;  /* 0x3b80000000037811 */ /* 0x000fe200078eb8ff */
[----:B------:R-:W-:-:S05]  /*19d0*/  IMAD.SHL.U32 R0, R2, 0x100000, RZ ;  /* 0x0010000002007824 */ /* 0x000fca00078e00ff */
[----:B------:R-:W-:Y:S02]  /*19e0*/  LOP3.LUT R0, R3, R0, R4, 0xfe, !PT ;  /* 0x0000000003007212 */ /* 0x000fe400078efe04 */
.L_x_12378:
[----:B------:R-:W-:Y:S05]  /*19f0*/  BSYNC B0 ;  /* 0x0000000000007941 */ /* 0x000fea0003800000 */
.L_x_12377:
[----:B------:R-:W0:Y:S02]  /*1a00*/  F2I.FTZ.TRUNC.NTZ R0, R0 ;  /* 0x0000000000007305 */ /* 0x000e24000021f100 */
[----:B0-----:R-:W-:Y:S01]  /*1a10*/  PRMT R19, R0, 0x7610, R19 ;  /* 0x0000761000137816 */ /* 0x001fe20000000013 */
[----:B------:R-:W-:Y:S05]  /*1a20*/  BRA `(.L_x_12362) ;  /* 0x0000047000007947 */ /* 0x000fea0003800000 */
.L_x_12375:
        /* <DEDUP_REMOVED lines=21> */
.L_x_12384:
[----:B------:R-:W-:Y:S05]  /*1b80*/  BSYNC B1 ;  /* 0x0000000000017941 */ /* 0x000fea0003800000 */
.L_x_12383:
[----:B------:R-:W-:Y:S01]  /*1b90*/  LEA R3, R0, 0x37800000, 0x17 ;  /* 0x3780000000037811 */ /* 0x000fe200078eb8ff */
[----:B------:R-:W-:-:S05]  /*1ba0*/  IMAD.SHL.U32 R0, R2, 0x200000, RZ ;  /* 0x0020000002007824 */ /* 0x000fca00078e00ff */
[----:B------:R-:W-:Y:S02]  /*1bb0*/  LOP3.LUT R0, R3, R0, R4, 0xfe, !PT ;  /* 0x0000000003007212 */ /* 0x000fe400078efe04 */
.L_x_12382:
[----:B------:R-:W-:Y:S05]  /*1bc0*/  BSYNC B0 ;  /* 0x0000000000007941 */ /* 0x000fea0003800000 */
.L_x_12381:
[----:B------:R-:W0:Y:S02]  /*1bd0*/  F2I.FTZ.TRUNC.NTZ R0, R0 ;  /* 0x0000000000007305 */ /* 0x000e24000021f100 */
[----:B0-----:R-:W-:Y:S01]  /*1be0*/  PRMT R19, R0, 0x7610, R19 ;  /* 0x0000761000137816 */ /* 0x001fe20000000013 */
[----:B------:R-:W-:Y:S05]  /*1bf0*/  BRA `(.L_x_12362) ;  /* 0x000002a000007947 */ /* 0x000fea0003800000 */
.L_x_12374:
        /* <DEDUP_REMOVED lines=14> */
.L_x_12388:
[----:B------:R-:W-:Y:S05]  /*1ce0*/  BSYNC B0 ;  /* 0x0000000000007941 */ /* 0x000fea0003800000 */
.L_x_12387:
[----:B------:R-:W0:Y:S02]  /*1cf0*/  F2I.FTZ.TRUNC.NTZ R0, R0 ;  /* 0x0000000000007305 */ /* 0x000e24000021f100 */
[----:B0-----:R-:W-:Y:S01]  /*1d00*/  PRMT R19, R0, 0x7610, R19 ;  /* 0x0000761000137816 */ /* 0x001fe20000000013 */
[----:B------:R-:W-:Y:S05]  /*1d10*/  BRA `(.L_x_12362) ;  /* 0x0000018000007947 */ /* 0x000fea0003800000 */
.L_x_12361:
        /* <DEDUP_REMOVED lines=21> */
.L_x_12386:
[----:B------:R0:W5:Y:S01]  /*1e70*/  LDG.E.U16 R19, [R2.64] ;  /* 0x0000002402137981 */ /* 0x000162000c1e1500 */
[----:B------:R-:W-:Y:S05]  /*1e80*/  BRA `(.L_x_12362) ;  /* 0x0000001000007947 */ /* 0x000fea0003800000 */
.L_x_12385:
[----:B------:R0:W5:Y:S02]  /*1e90*/  LDG.E.U16 R19, [R2.64] ;  /* 0x0000002402137981 */ /* 0x000164000c1e1500 */
.L_x_12362:
[----:B------:R-:W-:-:S03]  /*1ea0*/  IADD3 R24, R24, 0x80, RZ ;  /* 0x0000008018187810 */ /* 0x000fc60007ffe0ff */
.L_x_12356:
[----:B------:R-:W-:Y:S05]  /*1eb0*/  BSYNC B6 ;  /* 0x0000000000067941 */ /* 0x000fea0003800000 */
.L_x_12355:
        /* <DEDUP_REMOVED lines=23> */
.L_x_12394:
[----:B------:R0:W5:Y:S01]  /*2030*/  LDG.E.U8 R25, [R2.64] ;  /* 0x0000002402197981 */ /* 0x000162000c1e1100 */
[----:B------:R-:W-:Y:S05]  /*2040*/  BRA `(.L_x_12396) ;  /* 0x00000d8000007947 */ /* 0x000fea0003800000 */
.L_x_12393:
        /* <DEDUP_REMOVED lines=8> */
.L_x_12398:
[----:B------:R0:W5:Y:S01]  /*20d0*/  LDG.E.U16 R25, [R2.64] ;  /* 0x0000002402197981 */ /* 0x000162000c1e1500 */
[----:B------:R-:W-:Y:S05]  /*20e0*/  BRA `(.L_x_12396) ;  /* 0x00000ce000007947 */ /* 0x000fea0003800000 */
.L_x_12397:
[----:B------:R0:W5:Y:S01]  /*20f0*/  LDG.E.U16 R25, [R2.64] ;  /* 0x0000002402197981 */ /* 0x000162000c1e1500 */
[----:B------:R-:W-:Y:S05]  /*2100*/  BRA `(.L_x_12396) ;  /* 0x00000cc000007947 */ /* 0x000fea0003800000 */
.L_x_12392:
        /* <DEDUP_REMOVED lines=9> */
.L_x_12400:
[----:B------:R-:W2:Y:S02]  /*21a0*/  LDG.E.U16 R0, [R2.64] ;  /* 0x0000002402007981 */ /* 0x000ea4000c1e1500 */
[----:B--2---:R-:W-:-:S06]  /*21b0*/  HADD2.F32 R0, -RZ, R0.H0_H0 ;  /* 0x20000000ff007230 */ /* 0x004fcc0000004100 */
[----:B------:R-:W0:Y:S02]  /*21c0*/  F2I.FTZ.TRUNC.NTZ R0, R0 ;  /* 0x0000000000007305 */ /* 0x000e24000021f100 */
[----:B0-----:R-:W-:Y:S01]  /*21d0*/  PRMT R25, R0, 0x7610, R25 ;  /* 0x0000761000197816 */ /* 0x001fe20000000019 */
[----:B------:R-:W-:Y:S05]  /*21e0*/  BRA `(.L_x_12396) ;  /* 0x00000be000007947 */ /* 0x000fea0003800000 */
.L_x_12399:
        /* <DEDUP_REMOVED lines=9> */
.L_x_12402:
[----:B------:R-:W2:Y:S02]  /*2280*/  LDG.E.U16 R2, [R2.64] ;  /* 0x0000002402027981 */ /* 0x000ea4000c1e1500 */
[----:B--2---:R-:W-:-:S06]  /*2290*/  HADD2.F32 R0, -RZ, R2.H0_H0 ;  /* 0x20000002ff007230 */ /* 0x004fcc0000004100 */
[----:B------:R-:W0:Y:S02]  /*22a0*/  F2I.FTZ.TRUNC.NTZ R0, R0 ;  /* 0x0000000000007305 */ /* 0x000e24000021f100 */
[----:B0-----:R-:W-:Y:S01]  /*22b0*/  PRMT R25, R0, 0x7610, R25 ;  /* 0x0000761000197816 */ /* 0x001fe20000000019 */
[----:B------:R-:W-:Y:S05]  /*22c0*/  BRA `(.L_x_12396) ;  /* 0x00000b0000007947 */ /* 0x000fea0003800000 */
.L_x_12401:
[----:B------:R-:W2:Y:S02]  /*22d0*/  LDG.E.64 R2, [R2.64] ;  /* 0x0000002402027981 */ /* 0x000ea4000c1e1b00 */
[----:B--2---:R0:W2:Y:S01]  /*22e0*/  F2I.F64.TRUNC R25, R2 ;  /* 0x0000000200197311 */ /* 0x0040a2000030d100 */
[----:B------:R-:W-:Y:S05]  /*22f0*/  BRA `(.L_x_12396) ;  /* 0x00000ad000007947 */ /* 0x000fea0003800000 */
.L_x_12391:
        /* <DEDUP_REMOVED lines=12> */
.L_x_12405:
[----:B------:R-:W2:Y:S02]  /*23c0*/  LDG.E.64 R2, [R2.64] ;  /* 0x0000002402027981 */ /* 0x000ea4000c1e1b00 */
[----:B--2---:R0:W2:Y:S01]  /*23d0*/  F2I.F64.TRUNC R25, R2 ;  /* 0x0000000200197311 */ /* 0x0040a2000030d100 */
[----:B------:R-:W-:Y:S05]  /*23e0*/  BRA `(.L_x_12396) ;  /* 0x000009e000007947 */ /* 0x000fea0003800000 */
.L_x_12404:
        /* <DEDUP_REMOVED lines=28> */
.L_x_12407:
        /* <DEDUP_REMOVED lines=15> */
.L_x_12406:
[----:B------:R-:W2:Y:S02]  /*26a0*/  LDG.E.U16 R0, [R2.64] ;  /* 0x0000002402007981 */ /* 0x000ea4000c1e1500 */
[----:B--2---:R-:W-:-:S06]  /*26b0*/  PRMT R0, RZ, 0x5410, R0 ;  /* 0x00005410ff007816 */ /* 0x004fcc0000000000 */
[----:B------:R-:W0:Y:S02]  /*26c0*/  F2I.FTZ.TRUNC.NTZ R0, R0 ;  /* 0x0000000000007305 */ /* 0x000e24000021f100 */
[----:B0-----:R-:W-:Y:S01]  /*26d0*/  PRMT R25, R0, 0x7610, R25 ;  /* 0x0000761000197816 */ /* 0x001fe20000000019 */
[----:B------:R-:W-:Y:S05]  /*26e0*/  BRA `(.L_x_12396) ;  /* 0x000006e000007947 */ /* 0x000fea0003800000 */
.L_x_12403:
        /* <DEDUP_REMOVED lines=10> */
.L_x_12410:
        /* <DEDUP_REMOVED lines=21> */
.L_x_12414:
[----:B------:R-:W-:Y:S05]  /*28e0*/  BSYNC B1 ;  /* 0x0000000000017941 */ /* 0x000fea0003800000 */
.L_x_12413:
[----:B------:R-:W-:Y:S01]  /*28f0*/  LEA R3, R0, 0x3b800000, 0x17 ;  /* 0x3b80000000037811 */ /* 0x000fe200078eb8ff */
[----:B------:R-:W-:-:S05]  /*2900*/  IMAD.SHL.U32 R0, R2, 0x100000, RZ ;  /* 0x0010000002007824 */ /* 0x000fca00078e00ff */
[----:B------:R-:W-:Y:S02]  /*2910*/  LOP3.LUT R0, R3, R0, R4, 0xfe, !PT ;  /* 0x0000000003007212 */ /* 0x000fe400078efe04 */
.L_x_12412:
[----:B------:R-:W-:Y:S05]  /*2920*/  BSYNC B0 ;  /* 0x0000000000007941 */ /* 0x000fea0003800000 */
.L_x_12411:
[----:B------:R-:W0:Y:S02]  /*2930*/  F2I.FTZ.TRUNC.NTZ R0, R0 ;  /* 0x0000000000007305 */ /* 0x000e24000021f100 */
[----:B0-----:R-:W-:Y:S01]  /*2940*/  PRMT R25, R0, 0x7610, R25 ;  /* 0x0000761000197816 */ /* 0x001fe20000000019 */
[----:B------:R-:W-:Y:S05]  /*2950*/  BRA `(.L_x_12396) ;  /* 0x0000047000007947 */ /* 0x000fea0003800000 */
.L_x_12409:
        /* <DEDUP_REMOVED lines=21> */
.L_x_12418:
[----:B------:R-:W-:Y:S05]  /*2ab0*/  BSYNC B1 ;  /* 0x0000000000017941 */ /* 0x000fea0003800000 */
.L_x_12417:
[----:B------:R-:W-:Y:S01]  /*2ac0*/  LEA R3, R0, 0x37800000, 0x17 ;  /* 0x3780000000037811 */ /* 0x000fe200078eb8ff */
[----:B------:R-:W-:-:S05]  /*2ad0*/  IMAD.SHL.U32 R0, R2, 0x200000, RZ ;  /* 0x0020000002007824 */ /* 0x000fca00078e00ff */
[----:B------:R-:W-:Y:S02]  /*2ae0*/  LOP3.LUT R0, R3, R0, R4, 0xfe, !PT ;  /* 0x0000000003007212 */ /* 0x000fe400078efe04 */
.L_x_12416:
[----:B------:R-:W-:Y:S05]  /*2af0*/  BSYNC B0 ;  /* 0x0000000000007941 */ /* 0x000fea0003800000 */
.L_x_12415:
[----:B------:R-:W0:Y:S02]  /*2b00*/  F2I.FTZ.TRUNC.NTZ R0, R0 ;  /* 0x0000000000007305 */ /* 0x000e24000021f100 */
[----:B0-----:R-:W-:Y:S01]  /*2b10*/  PRMT R25, R0, 0x7610, R25 ;  /* 0x0000761000197816 */ /* 0x001fe20000000019 */
[----:B------:R-:W-:Y:S05]  /*2b20*/  BRA `(.L_x_12396) ;  /* 0x000002a000007947 */ /* 0x000fea0003800000 */
.L_x_12408:
        /* <DEDUP_REMOVED lines=14> */
.L_x_12422:
[----:B------:R-:W-:Y:S05]  /*2c10*/  BSYNC B0 ;  /* 0x0000000000007941 */ /* 0x000fea0003800000 */
.L_x_12421:
[----:B------:R-:W0:Y:S02]  /*2c20*/  F2I.FTZ.TRUNC.NTZ R0, R0 ;  /* 0x0000000000007305 */ /* 0x000e24000021f100 */
[----:B0-----:R-:W-:Y:S01]  /*2c30*/  PRMT R25, R0, 0x7610, R25 ;  /* 0x0000761000197816 */ /* 0x001fe20000000019 */
[----:B------:R-:W-:Y:S05]  /*2c40*/  BRA `(.L_x_12396) ;  /* 0x0000018000007947 */ /* 0x000fea0003800000 */
.L_x_12395:
        /* <DEDUP_REMOVED lines=21> */
.L_x_12420:
[----:B------:R0:W5:Y:S01]  /*2da0*/  LDG.E.U16 R25, [R2.64] ;  /* 0x0000002402197981 */ /* 0x000162000c1e1500 */
[----:B------:R-:W-:Y:S05]  /*2db0*/  BRA `(.L_x_12396) ;  /* 0x0000001000007947 */ /* 0x000fea0003800000 */
.L_x_12419:
[----:B------:R0:W5:Y:S02]  /*2dc0*/  LDG.E.U16 R25, [R2.64] ;  /* 0x0000002402197981 */ /* 0x000164000c1e1500 */
.L_x_12396:
[----:B------:R-:W-:-:S03]  /*2dd0*/  IADD3 R24, R24, 0x80, RZ ;  /* 0x0000008018187810 */ /* 0x000fc60007ffe0ff */
.L_x_12390:
[----:B------:R-:W-:Y:S05]  /*2de0*/  BSYNC B6 ;  /* 0x0000000000067941 */ /* 0x000fea0003800000 */
.L_x_12389:
        /* <DEDUP_REMOVED lines=20> */
.L_x_12428:
[----:B------:R0:W5:Y:S01]  /*2f30*/  LDG.E.U8 R23, [R2.64] ;  /* 0x0000002402177981 */ /* 0x000162000c1e1100 */
[----:B------:R-:W-:Y:S05]  /*2f40*/  BRA `(.L_x_12424) ;  /* 0x00000d7000007947 */ /* 0x000fea0003800000 */
.L_x_12427:
        /* <DEDUP_REMOVED lines=8> */
.L_x_12431:
[----:B------:R0:W5:Y:S01]  /*2fd0*/  LDG.E.U16 R23, [R2.64] ;  /* 0x0000002402177981 */ /* 0x000162000c1e1500 */
[----:B------:R-:W-:Y:S05]  /*2fe0*/  BRA `(.L_x_12424) ;  /* 0x00000cd000007947 */ /* 0x000fea0003800000 */
.L_x_12430:
[----:B------:R0:W5:Y:S01]  /*2ff0*/  LDG.E.U16 R23, [R2.64] ;  /* 0x0000002402177981 */ /* 0x000162000c1e1500 */
[----:B------:R-:W-:Y:S05]  /*3000*/  BRA `(.L_x_12424) ;  /* 0x00000cb000007947 */ /* 0x000fea0003800000 */
.L_x_12426:
        /* <DEDUP_REMOVED lines=9> */
.L_x_12433:
[----:B------:R-:W3:Y:S02]  /*30a0*/  LDG.E.U16 R0, [R2.64] ;  /* 0x0000002402007981 */ /* 0x000ee4000c1e1500 */
[----:B---3--:R-:W-:-:S06]  /*30b0*/  HADD2.F32 R0, -RZ, R0.H0_H0 ;  /* 0x20000000ff007230 */ /* 0x008fcc0000004100 */
[----:B------:R-:W0:Y:S02]  /*30c0*/  F2I.FTZ.TRUNC.NTZ R0, R0 ;  /* 0x0000000000007305 */ /* 0x000e24000021f100 */
[----:B0-----:R-:W-:Y:S01]  /*30d0*/  PRMT R23, R0, 0x7610, R23 ;  /* 0x0000761000177816 */ /* 0x001fe20000000017 */
[----:B------:R-:W-:Y:S05]  /*30e0*/  BRA `(.L_x_12424) ;  /* 0x00000bd000007947 */ /* 0x000fea0003800000 */
.L_x_12432:
        /* <DEDUP_REMOVED lines=9> */
.L_x_12435:
[----:B------:R-:W3:Y:S02]  /*3180*/  LDG.E.U16 R2, [R2.64] ;  /* 0x0000002402027981 */ /* 0x000ee4000c1e1500 */
[----:B---3--:R-:W-:-:S06]  /*3190*/  HADD2.F32 R0, -RZ, R2.H0_H0 ;  /* 0x20000002ff007230 */ /* 0x008fcc0000004100 */
[----:B------:R-:W0:Y:S02]  /*31a0*/  F2I.FTZ.TRUNC.NTZ R0, R0 ;  /* 0x0000000000007305 */ /* 0x000e24000021f100 */
[----:B0-----:R-:W-:Y:S01]  /*31b0*/  PRMT R23, R0, 0x7610, R23 ;  /* 0x0000761000177816 */ /* 0x001fe20000000017 */
[----:B------:R-:W-:Y:S05]  /*31c0*/  BRA `(.L_x_12424) ;  /* 0x00000af000007947 */ /* 0x000fea0003800000 */
.L_x_12434:
[----:B------:R-:W3:Y:S02]  /*31d0*/  LDG.E.64 R2, [R2.64] ;  /* 0x0000002402027981 */ /* 0x000ee4000c1e1b00 */
[----:B---3--:R0:W3:Y:S01]  /*31e0*/  F2I.F64.TRUNC R23, R2 ;  /* 0x0000000200177311 */ /* 0x0080e2000030d100 */
[----:B------:R-:W-:Y:S05]  /*31f0*/  BRA `(.L_x_12424) ;  /* 0x00000ac000007947 */ /* 0x000fea0003800000 */
.L_x_12425:
        /* <DEDUP_REMOVED lines=12> */
.L_x_12438:
[----:B------:R-:W3:Y:S02]  /*32c0*/  LDG.E.64 R2, [R2.64] ;  /* 0x0000002402027981 */ /* 0x000ee4000c1e1b00 */
[----:B---3--:R0:W3:Y:S01]  /*32d0*/  F2I.F64.TRUNC R23, R2 ;  /* 0x0000000200177311 */ /* 0x0080e2000030d100 */
[----:B------:R-:W-:Y:S05]  /*32e0*/  BRA `(.L_x_12424) ;  /* 0x000009d000007947 */ /* 0x000fea0003800000 */
.L_x_12437:
        /* <DEDUP_REMOVED lines=28> */
.L_x_12440:
        /* <DEDUP_REMOVED lines=15> */
.L_x_12439:
[----:B------:R-:W3:Y:S02]  /*35a0*/  LDG.E.U16 R0, [R2.64] ;  /* 0x0000002402007981 */ /* 0x000ee4000c1e1500 */
[----:B---3--:R-:W-:-:S06]  /*35b0*/  PRMT R0, RZ, 0x5410, R0 ;  /* 0x00005410ff007816 */ /* 0x008fcc0000000000 */
[----:B------:R-:W0:Y:S02]  /*35c0*/  F2I.FTZ.TRUNC.NTZ R0, R0 ;  /* 0x0000000000007305 */ /* 0x000e24000021f100 */
[----:B0-----:R-:W-:Y:S01]  /*35d0*/  PRMT R23, R0, 0x7610, R23 ;  /* 0x0000761000177816 */ /* 0x001fe20000000017 */
[----:B------:R-:W-:Y:S05]  /*35e0*/  BRA `(.L_x_12424) ;  /* 0x000006d000007947 */ /* 0x000fea0003800000 */
.L_x_12436:
        /* <DEDUP_REMOVED lines=10> */
.L_x_12443:
        /* <DEDUP_REMOVED lines=21> */
.L_x_12447:
[----:B------:R-:W-:Y:S05]  /*37e0*/  BSYNC B1 ;  /* 0x0000000000017941 */ /* 0x000fea0003800000 */
.L_x_12446:
[----:B------:R-:W-:Y:S01]  /*37f0*/  LEA R3, R0, 0x3b800000, 0x17 ;  /* 0x3b80000000037811 */ /* 0x000fe200078eb8ff */
[----:B------:R-:W-:-:S05]  /*3800*/  IMAD.SHL.U32 R0, R2, 0x100000, RZ ;  /* 0x0010000002007824 */ /* 0x000fca00078e00ff */
[----:B------:R-:W-:Y:S02]  /*3810*/  LOP3.LUT R0, R3, R0, R4, 0xfe, !PT ;  /* 0x0000000003007212 */ /* 0x000fe400078efe04 */
.L_x_12445:
[----:B------:R-:W-:Y:S05]  /*3820*/  BSYNC B0 ;  /* 0x0000000000007941 */ /* 0x000fea0003800000 */
.L_x_12444:
[----:B------:R-:W0:Y:S02]  /*3830*/  F2I.FTZ.TRUNC.NTZ R0, R0 ;  /* 0x0000000000007305 */ /* 0x000e24000021f100 */
[----:B0-----:R-:W-:Y:S01]  /*3840*/  PRMT R23, R0, 0x7610, R23 ;  /* 0x0000761000177816 */ /* 0x001fe20000000017 */
[----:B------:R-:W-:Y:S05]  /*3850*/  BRA `(.L_x_12424) ;  /* 0x0000046000007947 */ /* 0x000fea0003800000 */
.L_x_12442:
        /* <DEDUP_REMOVED lines=21> */
.L_x_12451:
[----:B------:R-:W-:Y:S05]  /*39b0*/  BSYNC B1 ;  /* 0x0000000000017941 */ /* 0x000fea0003800000 */
.L_x_12450:
[----:B------:R-:W-:Y:S01]  /*39c0*/  LEA R3, R0, 0x37800000, 0x17 ;  /* 0x3780000000037811 */ /* 0x000fe200078eb8ff */
[----:B------:R-:W-:-:S05]  /*39d0*/  IMAD.SHL.U32 R0, R2, 0x200000, RZ ;  /* 0x0020000002007824 */ /* 0x000fca00078e00ff */
[----:B------:R-:W-:Y:S02]  /*39e0*/  LOP3.LUT R0, R3, R0, R4, 0xfe, !PT ;  /* 0x0000000003007212 */ /* 0x000fe400078efe04 */
.L_x_12449:
[----:B------:R-:W-:Y:S05]  /*39f0*/  BSYNC B0 ;  /* 0x0000000000007941 */ /* 0x000fea0003800000 */
.L_x_12448:
[----:B------:R-:W0:Y:S02]  /*3a00*/  F2I.FTZ.TRUNC.NTZ R0, R0 ;  /* 0x0000000000007305 */ /* 0x000e24000021f100 */
[----:B0-----:R-:W-:Y:S01]  /*3a10*/  PRMT R23, R0, 0x7610, R23 ;  /* 0x0000761000177816 */ /* 0x001fe20000000017 */
[----:B------:R-:W-:Y:S05]  /*3a20*/  BRA `(.L_x_12424) ;  /* 0x0000029000007947 */ /* 0x000fea0003800000 */
.L_x_12441:
        /* <DEDUP_REMOVED lines=14> */
.L_x_12455:
[----:B------:R-:W-:Y:S05]  /*3b10*/  BSYNC B0 ;  /* 0x0000000000007941 */ /* 0x000fea0003800000 */
.L_x_12454:
[----:B------:R-:W0:Y:S02]  /*3b20*/  F2I.FTZ.TRUNC.NTZ R0, R0 ;  /* 0x0000000000007305 */ /* 0x000e24000021f100 */
[----:B0-----:R-:W-:Y:S01]  /*3b30*/  PRMT R23, R0, 0x7610, R23 ;  /* 0x0000761000177816 */ /* 0x001fe20000000017 */
[----:B------:R-:W-:Y:S05]  /*3b40*/  BRA `(.L_x_12424) ;  /* 0x0000017000007947 */ /* 0x000fea0003800000 */
.L_x_12429:
        /* <DEDUP_REMOVED lines=20> */
.L_x_12453:
[----:B------:R0:W5:Y:S01]  /*3c90*/  LDG.E.U16 R23, [R2.64] ;  /* 0x0000002402177981 */ /* 0x000162000c1e1500 */
[----:B------:R-:W-:Y:S05]  /*3ca0*/  BRA `(.L_x_12424) ;  /* 0x0000001000007947 */ /* 0x000fea0003800000 */
.L_x_12452:
[----:B------:R0:W5:Y:S02]  /*3cb0*/  LDG.E.U16 R23, [R2.64] ;  /* 0x0000002402177981 */ /* 0x000164000c1e1500 */
.L_x_12424:
[----:B------:R-:W-:Y:S05]  /*3cc0*/  BSYNC B6 ;  /* 0x0000000000067941 */ /* 0x000fea0003800000 */
.L_x_12423:
[----:B------:R-:W4:Y:S01]  /*3cd0*/  S2R R24, SR_TID.X ;  /* 0x0000000000187919 */ /* 0x000f220000002100 */
[----:B------:R-:W0:Y:S01]  /*3ce0*/  LDC.U8 R18, c[0x0][0x18c] ;  /* 0x00006300ff127b82 */ /* 0x000e220000000000 */
[----:B-----5:R-:W-:Y:S01]  /*3cf0*/  PRMT R0, R22, 0x9910, RZ ;  /* 0x0000991016007816 */ /* 0x020fe200000000ff */
[----:B------:R-:W-:Y:S01]  /*3d00*/  BSSY B6, `(.L_x_12456) ;  /* 0x00000fb000067945 */ /* 0x000fe20003800000 */
[----:B-1----:R-:W-:Y:S02]  /*3d10*/  PRMT R19, R19, 0x9910, RZ ;  /* 0x0000991013137816 */ /* 0x002fe400000000ff */
[----:B--2---:R-:W-:Y:S01]  /*3d20*/  PRMT R22, R25, 0x9910, RZ ;  /* 0x0000991019167816 */ /* 0x004fe200000000ff */
[----:B------:R-:W-:Y:S01]  /*3d30*/  IMAD R9, R0, R0, RZ ;  /* 0x0000000000097224 */ /* 0x000fe200078e02ff */
[----:B---3--:R-:W-:Y:S01]  /*3d40*/  PRMT R23, R23, 0x9910, RZ ;  /* 0x0000991017177816 */ /* 0x008fe200000000ff */
[----:B------:R-:W-:-:S02]  /*3d50*/  IMAD R19, R19, R19, RZ ;  /* 0x0000001313137224 */ /* 0x000fc400078e02ff */
[----:B------:R-:W-:Y:S02]  /*3d60*/  IMAD R22, R22, R22, RZ ;  /* 0x0000001616167224 */ /* 0x000fe400078e02ff */
[----:B------:R-:W-:Y:S01]  /*3d70*/  IMAD R23, R23, R23, RZ ;  /* 0x0000001717177224 */ /* 0x000fe200078e02ff */
[----:B----4-:R-:W-:-:S13]  /*3d80*/  ISETP.GE.AND P0, PT, R24, R17, PT ;  /* 0x000000111800720c */ /* 0x010fda0003f06270 */
[----:B------:R-:W-:Y:S05]  /*3d90*/  @P0 BRA `(.L_x_12457) ;  /* 0x00000f1000000947 */ /* 0x000fea0003800000 */
[----:B0-----:R-:W-:Y:S01]  /*3da0*/  IMAD R0, R16, 0x200, R24 ;  /* 0x0000020010007824 */ /* 0x001fe200078e0218 */
        /* <DEDUP_REMOVED lines=18> */
.L_x_12461:
[----:B------:R0:W-:Y:S01]  /*3ed0*/  STG.E.U8 [R2.64], R9 ;  /* 0x0000000902007986 */ /* 0x0001e2000c101124 */
[----:B------:R-:W-:Y:S05]  /*3ee0*/  BRA `(.L_x_12457) ;  /* 0x00000dc000007947 */ /* 0x000fea0003800000 */
.L_x_12460:
        /* <DEDUP_REMOVED lines=10> */
.L_x_12464:
[----:B------:R-:W-:-:S05]  /*3f90*/  PRMT R5, R9, 0x9910, RZ ;  /* 0x0000991009057816 */ /* 0x000fca00000000ff */
[----:B------:R0:W-:Y:S01]  /*3fa0*/  STG.E [R2.64], R5 ;  /* 0x0000000502007986 */ /* 0x0001e2000c101924 */
[----:B------:R-:W-:Y:S05]  /*3fb0*/  BRA `(.L_x_12457) ;  /* 0x00000cf000007947 */ /* 0x000fea0003800000 */
.L_x_12463:
[----:B------:R0:W-:Y:S01]  /*3fc0*/  STG.E.U16 [R2.64], R9 ;  /* 0x0000000902007986 */ /* 0x0001e2000c101524 */
[----:B------:R-:W-:Y:S05]  /*3fd0*/  BRA `(.L_x_12457) ;  /* 0x00000cd000007947 */ /* 0x000fea0003800000 */
.L_x_12459:
        /* <DEDUP_REMOVED lines=9> */
.L_x_12466:
[----:B------:R-:W0:Y:S02]  /*4070*/  I2F.S16 R0, R9 ;  /* 0x0000000900007306 */ /* 0x000e240000101400 */
[----:B0-----:R-:W-:-:S05]  /*4080*/  F2FP.PACK_AB R0, RZ, R0 ;  /* 0x00000000ff00723e */ /* 0x001fca00000000ff */
[----:B------:R0:W-:Y:S01]  /*4090*/  STG.E.U16 [R2.64], R0 ;  /* 0x0000000002007986 */ /* 0x0001e2000c101524 */
[----:B------:R-:W-:Y:S05]  /*40a0*/  BRA `(.L_x_12457) ;  /* 0x00000c0000007947 */ /* 0x000fea0003800000 */
.L_x_12465:
        /* <DEDUP_REMOVED lines=10> */
.L_x_12468:
[----:B------:R-:W0:Y:S02]  /*4150*/  I2F.S16 R9, R9 ;  /* 0x0000000900097306 */ /* 0x000e240000101400 */
[----:B0-----:R-:W-:-:S04]  /*4160*/  F2FP.PACK_AB R5, RZ, R9 ;  /* 0x00000009ff05723e */ /* 0x001fc800000000ff */
[----:B------:R-:W-:-:S05]  /*4170*/  PRMT R5, R5, 0x5410, RZ ;  /* 0x0000541005057816 */ /* 0x000fca00000000ff */
[----:B------:R0:W-:Y:S01]  /*4180*/  STG.E [R2.64], R5 ;  /* 0x0000000502007986 */ /* 0x0001e2000c101924 */
[----:B------:R-:W-:Y:S05]  /*4190*/  BRA `(.L_x_12457) ;  /* 0x00000b1000007947 */ /* 0x000fea0003800000 */
.L_x_12467:
[----:B------:R-:W0:Y:S02]  /*41a0*/  I2F.F64.S16 R4, R9 ;  /* 0x0000000900047312 */ /* 0x000e240000101c00 */
[----:B0-----:R0:W-:Y:S01]  /*41b0*/  STG.E.64 [R2.64], R4 ;  /* 0x0000000402007986 */ /* 0x0011e2000c101b24 */
[----:B------:R-:W-:Y:S05]  /*41c0*/  BRA `(.L_x_12457) ;  /* 0x00000ae000007947 */ /* 0x000fea0003800000 */
.L_x_12458:
        /* <DEDUP_REMOVED lines=13> */
.L_x_12471:
[----:B------:R-:W0:Y:S01]  /*42a0*/  I2F.F64.S16 R4, R9 ;  /* 0x0000000900047312 */ /* 0x000e220000101c00 */
[----:B------:R-:W-:-:S05]  /*42b0*/  CS2R R6, SRZ ;  /* 0x0000000000067805 */ /* 0x000fca000001ff00 */
[----:B0-----:R0:W-:Y:S01]  /*42c0*/  STG.E.128 [R2.64], R4 ;  /* 0x0000000402007986 */ /* 0x0011e2000c101d24 */
[----:B------:R-:W-:Y:S05]  /*42d0*/  BRA `(.L_x_12457) ;  /* 0x000009d000007947 */ /* 0x000fea0003800000 */
.L_x_12470:
        /* <DEDUP_REMOVED lines=21> */
.L_x_12475:
[----:B------:R-:W-:Y:S05]  /*4430*/  BSYNC B0 ;  /* 0x0000000000007941 */ /* 0x000fea0003800000 */
.L_x_12474:
[----:B------:R-:W-:-:S05]  /*4440*/  LOP3.LUT R5, R0, R5, RZ, 0xfc, !PT ;  /* 0x0000000500057212 */ /* 0x000fca00078efcff */
[----:B------:R0:W-:Y:S01]  /*4450*/  STG.E.U8 [R2.64], R5 ;  /* 0x0000000502007986 */ /* 0x0001e2000c101124 */
[----:B------:R-:W-:Y:S05]  /*4460*/  BRA `(.L_x_12457) ;  /* 0x0000084000007947 */ /* 0x000fea0003800000 */
.L_x_12473:
        /* <DEDUP_REMOVED lines=13> */
.L_x_12477:
[----:B------:R-:W-:Y:S01]  /*4540*/  IMAD.MOV.U32 R0, RZ, RZ, 0x7f ;  /* 0x0000007fff007424 */ /* 0x000fe200078e00ff */
[----:B------:R-:W-:-:S04]  /*4550*/  ISETP.GT.U32.AND P0, PT, R4, 0x7f800000, PT ;  /* 0x7f8000000400780c */ /* 0x000fc80003f04070 */
[----:B------:R-:W-:-:S04]  /*4560*/  SEL R0, R0, 0x7c, P0 ;  /* 0x0000007c00007807 */ /* 0x000fc80000000000 */
.L_x_12478:
[----:B------:R-:W-:Y:S05]  /*4570*/  BSYNC B0 ;  /* 0x0000000000007941 */ /* 0x000fea0003800000 */
.L_x_12476:
[----:B------:R-:W-:-:S04]  /*4580*/  LOP3.LUT R4, R9, 0x80000000, RZ, 0xc0, !PT ;  /* 0x8000000009047812 */ /* 0x000fc800078ec0ff */
[----:B------:R-:W-:-:S04]  /*4590*/  SHF.R.U32.HI R5, RZ, 0x18, R4 ;  /* 0x00000018ff057819 */ /* 0x000fc80000011604 */
[----:B------:R-:W-:-:S05]  /*45a0*/  LOP3.LUT R5, R0, R5, RZ, 0xfc, !PT ;  /* 0x0000000500057212 */ /* 0x000fca00078efcff */
[----:B------:R0:W-:Y:S01]  /*45b0*/  STG.E.U8 [R2.64], R5 ;  /* 0x0000000502007986 */ /* 0x0001e2000c101124 */
[----:B------:R-:W-:Y:S05]  /*45c0*/  BRA `(.L_x_12457) ;  /* 0x000006e000007947 */ /* 0x000fea0003800000 */
.L_x_12472:
[----:B------:R-:W0:Y:S02]  /*45d0*/  I2F.S16 R0, R9 ;  /* 0x0000000900007306 */ /* 0x000e240000101400 */
[----:B0-----:R-:W-:-:S05]  /*45e0*/  F2FP.BF16.PACK_AB R0, RZ, R0 ;  /* 0x00000000ff00723e */ /* 0x001fca00000010ff */
[----:B------:R0:W-:Y:S01]  /*45f0*/  STG.E.U16 [R2.64], R0 ;  /* 0x0000000002007986 */ /* 0x0001e2000c101524 */
[----:B------:R-:W-:Y:S05]  /*4600*/  BRA `(.L_x_12457) ;  /* 0x000006a000007947 */ /* 0x000fea0003800000 */
.L_x_12469:
        /* <DEDUP_REMOVED lines=10> */
.L_x_12481:
        /* <DEDUP_REMOVED lines=17> */
.L_x_12484:
[----:B------:R-:W-:-:S04]  /*47c0*/  LOP3.LUT R0, R9, 0x80000000, RZ, 0xc0, !PT ;  /* 0x8000000009007812 */ /* 0x000fc800078ec0ff */
[----:B------:R-:W-:-:S04]  /*47d0*/  SHF.R.U32.HI R5, RZ, 0x18, R0 ;  /* 0x00000018ff057819 */ /* 0x000fc80000011600 */
[----:B------:R-:W-:-:S04]  /*47e0*/  LOP3.LUT R4, R4, R5, RZ, 0xfc, !PT ;  /* 0x0000000504047212 */ /* 0x000fc800078efcff */
[----:B------:R-:W-:Y:S02]  /*47f0*/  PRMT R0, R4, 0x7610, R0 ;  /* 0x0000761004007816 */ /* 0x000fe40000000000 */
.L_x_12483:
[----:B------:R-:W-:Y:S05]  /*4800*/  BSYNC B0 ;  /* 0x0000000000007941 */ /* 0x000fea0003800000 */
.L_x_12482:
[----:B------:R0:W-:Y:S01]  /*4810*/  STG.E.U8 [R2.64], R0 ;  /* 0x0000000002007986 */ /* 0x0001e2000c101124 */
[----:B------:R-:W-:Y:S05]  /*4820*/  BRA `(.L_x_12457) ;  /* 0x0000048000007947 */ /* 0x000fea0003800000 */
.L_x_12480:
        /* <DEDUP_REMOVED lines=17> */
.L_x_12487:
[----:B------:R-:W-:-:S04]  /*4940*/  LOP3.LUT R0, R9, 0x80000000, RZ, 0xc0, !PT ;  /* 0x8000000009007812 */ /* 0x000fc800078ec0ff */
[----:B------:R-:W-:-:S04]  /*4950*/  SHF.R.U32.HI R5, RZ, 0x18, R0 ;  /* 0x00000018ff057819 */ /* 0x000fc80000011600 */
[----:B------:R-:W-:-:S04]  /*4960*/  LOP3.LUT R4, R4, R5, RZ, 0xfc, !PT ;  /* 0x0000000504047212 */ /* 0x000fc800078efcff */
[----:B------:R-:W-:Y:S02]  /*4970*/  PRMT R0, R4, 0x7610, R0 ;  /* 0x0000761004007816 */ /* 0x000fe40000000000 */
.L_x_12486:
[----:B------:R-:W-:Y:S05]  /*4980*/  BSYNC B0 ;  /* 0x0000000000007941 */ /* 0x000fea0003800000 */
.L_x_12485:
[----:B------:R0:W-:Y:S01]  /*4990*/  STG.E.U8 [R2.64], R0 ;  /* 0x0000000002007986 */ /* 0x0001e2000c101124 */
[----:B------:R-:W-:Y:S05]  /*49a0*/  BRA `(.L_x_12457) ;  /* 0x0000030000007947 */ /* 0x000fea0003800000 */
.L_x_12479:
        /* <DEDUP_REMOVED lines=22> */
.L_x_12462:
        /* <DEDUP_REMOVED lines=20> */
.L_x_12489:
[----:B------:R-:W-:-:S04]  /*4c50*/  PRMT R4, R9, 0x9910, RZ ;  /* 0x0000991009047816 */ /* 0x000fc800000000ff */
[----:B------:R-:W-:-:S05]  /*4c60*/  SHF.R.S32.HI R5, RZ, 0x1f, R4 ;  /* 0x0000001fff057819 */ /* 0x000fca0000011404 */
[----:B------:R0:W-:Y:S01]  /*4c70*/  STG.E.64 [R2.64], R4 ;  /* 0x0000000402007986 */ /* 0x0001e2000c101b24 */
[----:B------:R-:W-:Y:S05]  /*4c80*/  BRA `(.L_x_12457) ;  /* 0x0000002000007947 */ /* 0x000fea0003800000 */
.L_x_12488:
[----:B------:R-:W-:-:S05]  /*4c90*/  PRMT R5, R9, 0x9910, RZ ;  /* 0x0000991009057816 */ /* 0x000fca00000000ff */
[----:B------:R0:W-:Y:S02]  /*4ca0*/  STG.E [R2.64], R5 ;  /* 0x0000000502007986 */ /* 0x0001e4000c101924 */
.L_x_12457:
[----:B0-----:R-:W-:Y:S05]  /*4cb0*/  BSYNC B6 ;  /* 0x0000000000067941 */ /* 0x001fea0003800000 */
.L_x_12456:
        /* <DEDUP_REMOVED lines=21> */
.L_x_12495:
[----:B------:R0:W-:Y:S01]  /*4e10*/  STG.E.U8 [R2.64], R19 ;  /* 0x0000001302007986 */ /* 0x0001e2000c101124 */
[----:B------:R-:W-:Y:S05]  /*4e20*/  BRA `(.L_x_12497) ;  /* 0x00000dc000007947 */ /* 0x000fea0003800000 */
.L_x_12494:
        /* <DEDUP_REMOVED lines=10> */
.L_x_12499:
[----:B------:R-:W-:-:S05]  /*4ed0*/  PRMT R5, R19, 0x9910, RZ ;  /* 0x0000991013057816 */ /* 0x000fca00000000ff */
[----:B------:R0:W-:Y:S01]  /*4ee0*/  STG.E [R2.64], R5 ;  /* 0x0000000502007986 */ /* 0x0001e2000c101924 */
[----:B------:R-:W-:Y:S05]  /*4ef0*/  BRA `(.L_x_12497) ;  /* 0x00000cf000007947 */ /* 0x000fea0003800000 */
.L_x_12498:
[----:B------:R0:W-:Y:S01]  /*4f00*/  STG.E.U16 [R2.64], R19 ;  /* 0x0000001302007986 */ /* 0x0001e2000c101524 */
[----:B------:R-:W-:Y:S05]  /*4f10*/  BRA `(.L_x_12497) ;  /* 0x00000cd000007947 */ /* 0x000fea0003800000 */
.L_x_12493:
        /* <DEDUP_REMOVED lines=9> */
.L_x_12501:
[----:B------:R-:W0:Y:S02]  /*4fb0*/  I2F.S16 R0, R19 ;  /* 0x0000001300007306 */ /* 0x000e240000101400 */
[----:B0-----:R-:W-:-:S05]  /*4fc0*/  F2FP.PACK_AB R0, RZ, R0 ;  /* 0x00000000ff00723e */ /* 0x001fca00000000ff */
[----:B------:R0:W-:Y:S01]  /*4fd0*/  STG.E.U16 [R2.64], R0 ;  /* 0x0000000002007986 */ /* 0x0001e2000c101524 */
[----:B------:R-:W-:Y:S05]  /*4fe0*/  BRA `(.L_x_12497) ;  /* 0x00000c0000007947 */ /* 0x000fea0003800000 */
.L_x_12500:
        /* <DEDUP_REMOVED lines=10> */
.L_x_12503:
[----:B------:R-:W0:Y:S02]  /*5090*/  I2F.S16 R19, R19 ;  /* 0x0000001300137306 */ /* 0x000e240000101400 */
[----:B0-----:R-:W-:-:S04]  /*50a0*/  F2FP.PACK_AB R5, RZ, R19 ;  /* 0x00000013ff05723e */ /* 0x001fc800000000ff */
[----:B------:R-:W-:-:S05]  /*50b0*/  PRMT R5, R5, 0x5410, RZ ;  /* 0x0000541005057816 */ /* 0x000fca00000000ff */
[----:B------:R0:W-:Y:S01]  /*50c0*/  STG.E [R2.64], R5 ;  /* 0x0000000502007986 */ /* 0x0001e2000c101924 */
[----:B------:R-:W-:Y:S05]  /*50d0*/  BRA `(.L_x_12497) ;  /* 0x00000b1000007947 */ /* 0x000fea0003800000 */
.L_x_12502:
[----:B------:R-:W0:Y:S02]  /*50e0*/  I2F.F64.S16 R4, R19 ;  /* 0x0000001300047312 */ /* 0x000e240000101c00 */
[----:B0-----:R0:W-:Y:S01]  /*50f0*/  STG.E.64 [R2.64], R4 ;  /* 0x0000000402007986 */ /* 0x0011e2000c101b24 */
[----:B------:R-:W-:Y:S05]  /*5100*/  BRA `(.L_x_12497) ;  /* 0x00000ae000007947 */ /* 0x000fea0003800000 */
.L_x_12492:
        /* <DEDUP_REMOVED lines=13> */
.L_x_12506:
[----:B------:R-:W0:Y:S01]  /*51e0*/  I2F.F64.S16 R4, R19 ;  /* 0x0000001300047312 */ /* 0x000e220000101c00 */
[----:B------:R-:W-:-:S05]  /*51f0*/  CS2R R6, SRZ ;  /* 0x0000000000067805 */ /* 0x000fca000001ff00 */
[----:B0-----:R0:W-:Y:S01]  /*5200*/  STG.E.128 [R2.64], R4 ;  /* 0x0000000402007986 */ /* 0x0011e2000c101d24 */
[----:B------:R-:W-:Y:S05]  /*5210*/  BRA `(.L_x_12497) ;  /* 0x000009d000007947 */ /* 0x000fea0003800000 */
.L_x_12505:
        /* <DEDUP_REMOVED lines=21> */
.L_x_12510:
[----:B------:R-:W-:Y:S05]  /*5370*/  BSYNC B0 ;  /* 0x0000000000007941 */ /* 0x000fea0003800000 */
.L_x_12509:
[----:B------:R-:W-:-:S05]  /*5380*/  LOP3.LUT R5, R0, R5, RZ, 0xfc, !PT ;  /* 0x0000000500057212 */ /* 0x000fca00078efcff */
[----:B------:R0:W-:Y:S01]  /*5390*/  STG.E.U8 [R2.64], R5 ;  /* 0x0000000502007986 */ /* 0x0001e2000c101124 */
[----:B------:R-:W-:Y:S05]  /*53a0*/  BRA `(.L_x_12497) ;  /* 0x0000084000007947 */ /* 0x000fea0003800000 */
.L_x_12508:
        /* <DEDUP_REMOVED lines=13> */
.L_x_12512:
[----:B------:R-:W-:Y:S01]  /*5480*/  IMAD.MOV.U32 R0, RZ, RZ, 0x7f ;  /* 0x0000007fff007424 */ /* 0x000fe200078e00ff */
[----:B------:R-:W-:-:S04]  /*5490*/  ISETP.GT.U32.AND P0, PT, R4, 0x7f800000, PT ;  /* 0x7f8000000400780c */ /* 0x000fc80003f04070 */
[----:B------:R-:W-:-:S04]  /*54a0*/  SEL R0, R0, 0x7c, P0 ;  /* 0x0000007c00007807 */ /* 0x000fc80000000000 */
.L_x_12513:
[----:B------:R-:W-:Y:S05]  /*54b0*/  BSYNC B0 ;  /* 0x0000000000007941 */ /* 0x000fea0003800000 */
.L_x_12511:
[----:B------:R-:W-:-:S04]  /*54c0*/  LOP3.LUT R4, R19, 0x80000000, RZ, 0xc0, !PT ;  /* 0x8000000013047812 */ /* 0x000fc800078ec0ff */
[----:B------:R-:W-:-:S04]  /*54d0*/  SHF.R.U32.HI R5, RZ, 0x18, R4 ;  /* 0x00000018ff057819 */ /* 0x000fc80000011604 */
[----:B------:R-:W-:-:S05]  /*54e0*/  LOP3.LUT R5, R0, R5, RZ, 0xfc, !PT ;  /* 0x0000000500057212 */ /* 0x000fca00078efcff */
[----:B------:R0:W-:Y:S01]  /*54f0*/  STG.E.U8 [R2.64], R5 ;  /* 0x0000000502007986 */ /* 0x0001e2000c101124 */
[----:B------:R-:W-:Y:S05]  /*5500*/  BRA `(.L_x_12497) ;  /* 0x000006e000007947 */ /* 0x000fea0003800000 */
.L_x_12507:
[----:B------:R-:W0:Y:S02]  /*5510*/  I2F.S16 R0, R19 ;  /* 0x0000001300007306 */ /* 0x000e240000101400 */
[----:B0-----:R-:W-:-:S05]  /*5520*/  F2FP.BF16.PACK_AB R0, RZ, R0 ;  /* 0x00000000ff00723e */ /* 0x001fca00000010ff */
[----:B------:R0:W-:Y:S01]  /*5530*/  STG.E.U16 [R2.64], R0 ;  /* 0x0000000002007986 */ /* 0x0001e2000c101524 */
[----:B------:R-:W-:Y:S05]  /*5540*/  BRA `(.L_x_12497) ;  /* 0x000006a000007947 */ /* 0x000fea0003800000 */
.L_x_12504:
        /* <DEDUP_REMOVED lines=10> */
.L_x_12516:
        /* <DEDUP_REMOVED lines=17> */
.L_x_12519:
[----:B------:R-:W-:-:S04]  /*5700*/  LOP3.LUT R0, R19, 0x80000000, RZ, 0xc0, !PT ;  /* 0x8000000013007812 */ /* 0x000fc800078ec0ff */
[----:B------:R-:W-:-:S04]  /*5710*/  SHF.R.U32.HI R5, RZ, 0x18, R0 ;  /* 0x00000018ff057819 */ /* 0x000fc80000011600 */
[----:B------:R-:W-:-:S04]  /*5720*/  LOP3.LUT R4, R4, R5, RZ, 0xfc, !PT ;  /* 0x0000000504047212 */ /* 0x000fc800078efcff */
[----:B------:R-:W-:Y:S02]  /*5730*/  PRMT R0, R4, 0x7610, R0 ;  /* 0x0000761004007816 */ /* 0x000fe40000000000 */
.L_x_12518:
[----:B------:R-:W-:Y:S05]  /*5740*/  BSYNC B0 ;  /* 0x0000000000007941 */ /* 0x000fea0003800000 */
.L_x_12517:
[----:B------:R0:W-:Y:S01]  /*5750*/  STG.E.U8 [R2.64], R0 ;  /* 0x0000000002007986 */ /* 0x0001e2000c101124 */
[----:B------:R-:W-:Y:S05]  /*5760*/  BRA `(.L_x_12497) ;  /* 0x0000048000007947 */ /* 0x000fea0003800000 */
.L_x_12515:
        /* <DEDUP_REMOVED lines=17> */
.L_x_12522:
[----:B------:R-:W-:-:S04]  /*5880*/  LOP3.LUT R0, R19, 0x80000000, RZ, 0xc0, !PT ;  /* 0x8000000013007812 */ /* 0x000fc800078ec0ff */
[----:B------:R-:W-:-:S04]  /*5890*/  SHF.R.U32.HI R5, RZ, 0x18, R0 ;  /* 0x00000018ff057819 */ /* 0x000fc80000011600 */
[----:B------:R-:W-:-:S04]  /*58a0*/  LOP3.LUT R4, R4, R5, RZ, 0xfc, !PT ;  /* 0x0000000504047212 */ /* 0x000fc800078efcff */
[----:B------:R-:W-:Y:S02]  /*58b0*/  PRMT R0, R4, 0x7610, R0 ;  /* 0x0000761004007816 */ /* 0x000fe40000000000 */
.L_x_12521:
[----:B------:R-:W-:Y:S05]  /*58c0*/  BSYNC B0 ;  /* 0x0000000000007941 */ /* 0x000fea0003800000 */
.L_x_12520:
[----:B------:R0:W-:Y:S01]  /*58d0*/  STG.E.U8 [R2.64], R0 ;  /* 0x0000000002007986 */ /* 0x0001e2000c101124 */
[----:B------:R-:W-:Y:S05]  /*58e0*/  BRA `(.L_x_12497) ;  /* 0x0000030000007947 */ /* 0x000fea0003800000 */
.L_x_12514:
        /* <DEDUP_REMOVED lines=22> */
.L_x_12496:
        /* <DEDUP_REMOVED lines=20> */
.L_x_12524:
[----:B------:R-:W-:-:S04]  /*5b90*/  PRMT R4, R19, 0x9910, RZ ;  /* 0x0000991013047816 */ /* 0x000fc800000000ff */
[----:B------:R-:W-:-:S05]  /*5ba0*/  SHF.R.S32.HI R5, RZ, 0x1f, R4 ;  /* 0x0000001fff057819 */ /* 0x000fca0000011404 */
[----:B------:R0:W-:Y:S01]  /*5bb0*/  STG.E.64 [R2.64], R4 ;  /* 0x0000000402007986 */ /* 0x0001e2000c101b24 */
[----:B------:R-:W-:Y:S05]  /*5bc0*/  BRA `(.L_x_12497) ;  /* 0x0000002000007947 */ /* 0x000fea0003800000 */
.L_x_12523:
[----:B------:R-:W-:-:S05]  /*5bd0*/  PRMT R5, R19, 0x9910, RZ ;  /* 0x0000991013057816 */ /* 0x000fca00000000ff */
[----:B------:R0:W-:Y:S02]  /*5be0*/  STG.E [R2.64], R5 ;  /* 0x0000000502007986 */ /* 0x0001e4000c101924 */
.L_x_12497:
        /* <DEDUP_REMOVED lines=21> */
.L_x_12528:
[----:B------:R0:W-:Y:S01]  /*5d40*/  STG.E.U8 [R2.64], R22 ;  /* 0x0000001602007986 */ /* 0x0001e2000c101124 */
[----:B------:R-:W-:Y:S05]  /*5d50*/  BRA `(.L_x_12530) ;  /* 0x00000dc000007947 */ /* 0x000fea0003800000 */
.L_x_12527:
        /* <DEDUP_REMOVED lines=10> */
.L_x_12532:
[----:B------:R-:W-:-:S05]  /*5e00*/  PRMT R5, R22, 0x9910, RZ ;  /* 0x0000991016057816 */ /* 0x000fca00000000ff */
[----:B------:R0:W-:Y:S01]  /*5e10*/  STG.E [R2.64], R5 ;  /* 0x0000000502007986 */ /* 0x0001e2000c101924 */
[----:B------:R-:W-:Y:S05]  /*5e20*/  BRA `(.L_x_12530) ;  /* 0x00000cf000007947 */ /* 0x000fea0003800000 */
.L_x_12531:
[----:B------:R0:W-:Y:S01]  /*5e30*/  STG.E.U16 [R2.64], R22 ;  /* 0x0000001602007986 */ /* 0x0001e2000c101524 */
[----:B------:R-:W-:Y:S05]  /*5e40*/  BRA `(.L_x_12530) ;  /* 0x00000cd000007947 */ /* 0x000fea0003800000 */
.L_x_12526:
        /* <DEDUP_REMOVED lines=9> */
.L_x_12534:
[----:B------:R-:W0:Y:S02]  /*5ee0*/  I2F.S16 R0, R22 ;  /* 0x0000001600007306 */ /* 0x000e240000101400 */
[----:B0-----:R-:W-:-:S05]  /*5ef0*/  F2FP.PACK_AB R0, RZ, R0 ;  /* 0x00000000ff00723e */ /* 0x001fca00000000ff */
[----:B------:R0:W-:Y:S01]  /*5f00*/  STG.E.U16 [R2.64], R0 ;  /* 0x0000000002007986 */ /* 0x0001e2000c101524 */
[----:B------:R-:W-:Y:S05]  /*5f10*/  BRA `(.L_x_12530) ;  /* 0x00000c0000007947 */ /* 0x000fea0003800000 */
.L_x_12533:
        /* <DEDUP_REMOVED lines=10> */
.L_x_12536:
[----:B------:R-:W0:Y:S02]  /*5fc0*/  I2F.S16 R22, R22 ;  /* 0x0000001600167306 */ /* 0x000e240000101400 */
[----:B0-----:R-:W-:-:S04]  /*5fd0*/  F2FP.PACK_AB R5, RZ, R22 ;  /* 0x00000016ff05723e */ /* 0x001fc800000000ff */
[----:B------:R-:W-:-:S05]  /*5fe0*/  PRMT R5, R5, 0x5410, RZ ;  /* 0x0000541005057816 */ /* 0x000fca00000000ff */
[----:B------:R0:W-:Y:S01]  /*5ff0*/  STG.E [R2.64], R5 ;  /* 0x0000000502007986 */ /* 0x0001e2000c101924 */
[----:B------:R-:W-:Y:S05]  /*6000*/  BRA `(.L_x_12530) ;  /* 0x00000b1000007947 */ /* 0x000fea0003800000 */
.L_x_12535:
[----:B------:R-:W0:Y:S02]  /*6010*/  I2F.F64.S16 R4, R22 ;  /* 0x0000001600047312 */ /* 0x000e240000101c00 */
[----:B0-----:R0:W-:Y:S01]  /*6020*/  STG.E.64 [R2.64], R4 ;  /* 0x0000000402007986 */ /* 0x0011e2000c101b24 */
[----:B------:R-:W-:Y:S05]  /*6030*/  BRA `(.L_x_12530) ;  /* 0x00000ae000007947 */ /* 0x000fea0003800000 */
.L_x_12525:
        /* <DEDUP_REMOVED lines=13> */
.L_x_12539:
[----:B------:R-:W0:Y:S01]  /*6110*/  I2F.F64.S16 R4, R22 ;  /* 0x0000001600047312 */ /* 0x000e220000101c00 */
[----:B------:R-:W-:-:S05]  /*6120*/  CS2R R6, SRZ ;  /* 0x0000000000067805 */ /* 0x000fca000001ff00 */
[----:B0-----:R0:W-:Y:S01]  /*6130*/  STG.E.128 [R2.64], R4 ;  /* 0x0000000402007986 */ /* 0x0011e2000c101d24 */
[----:B------:R-:W-:Y:S05]  /*6140*/  BRA `(.L_x_12530) ;  /* 0x000009d000007947 */ /* 0x000fea0003800000 */
.L_x_12538:
        /* <DEDUP_REMOVED lines=21> */
.L_x_12543:
[----:B------:R-:W-:Y:S05]  /*62a0*/  BSYNC B0 ;  /* 0x0000000000007941 */ /* 0x000fea0003800000 */
.L_x_12542:
[----:B------:R-:W-:-:S05]  /*62b0*/  LOP3.LUT R5, R0, R5, RZ, 0xfc, !PT ;  /* 0x0000000500057212 */ /* 0x000fca00078efcff */
[----:B------:R0:W-:Y:S01]  /*62c0*/  STG.E.U8 [R2.64], R5 ;  /* 0x0000000502007986 */ /* 0x0001e2000c101124 */
[----:B------:R-:W-:Y:S05]  /*62d0*/  BRA `(.L_x_12530) ;  /* 0x0000084000007947 */ /* 0x000fea0003800000 */
.L_x_12541:
        /* <DEDUP_REMOVED lines=13> */
.L_x_12545:
[----:B------:R-:W-:Y:S01]  /*63b0*/  IMAD.MOV.U32 R0, RZ, RZ, 0x7f ;  /* 0x0000007fff007424 */ /* 0x000fe200078e00ff */
[----:B------:R-:W-:-:S04]  /*63c0*/  ISETP.GT.U32.AND P0, PT, R4, 0x7f800000, PT ;  /* 0x7f8000000400780c */ /* 0x000fc80003f04070 */
[----:B------:R-:W-:-:S04]  /*63d0*/  SEL R0, R0, 0x7c, P0 ;  /* 0x0000007c00007807 */ /* 0x000fc80000000000 */
.L_x_12546:
[----:B------:R-:W-:Y:S05]  /*63e0*/  BSYNC B0 ;  /* 0x0000000000007941 */ /* 0x000fea0003800000 */
.L_x_12544:
[----:B------:R-:W-:-:S04]  /*63f0*/  LOP3.LUT R4, R5, 0x80000000, RZ, 0xc0, !PT ;  /* 0x8000000005047812 */ /* 0x000fc800078ec0ff */
[----:B------:R-:W-:-:S04]  /*6400*/  SHF.R.U32.HI R5, RZ, 0x18, R4 ;  /* 0x00000018ff057819 */ /* 0x000fc80000011604 */
[----:B------:R-:W-:-:S05]  /*6410*/  LOP3.LUT R5, R0, R5, RZ, 0xfc, !PT ;  /* 0x0000000500057212 */ /* 0x000fca00078efcff */
[----:B------:R0:W-:Y:S01]  /*6420*/  STG.E.U8 [R2.64], R5 ;  /* 0x0000000502007986 */ /* 0x0001e2000c101124 */
[----:B------:R-:W-:Y:S05]  /*6430*/  BRA `(.L_x_12530) ;  /* 0x000006e000007947 */ /* 0x000fea0003800000 */
.L_x_12540:
[----:B------:R-:W0:Y:S02]  /*6440*/  I2F.S16 R0, R22 ;  /* 0x0000001600007306 */ /* 0x000e240000101400 */
[----:B0-----:R-:W-:-:S05]  /*6450*/  F2FP.BF16.PACK_AB R0, RZ, R0 ;  /* 0x00000000ff00723e */ /* 0x001fca00000010ff */
[----:B------:R0:W-:Y:S01]  /*6460*/  STG.E.U16 [R2.64], R0 ;  /* 0x0000000002007986 */ /* 0x0001e2000c101524 */
[----:B------:R-:W-:Y:S05]  /*6470*/  BRA `(.L_x_12530) ;  /* 0x000006a000007947 */ /* 0x000fea0003800000 */
.L_x_12537:
        /* <DEDUP_REMOVED lines=10> */
.L_x_12549:
        /* <DEDUP_REMOVED lines=17> */
.L_x_12552:
[----:B------:R-:W-:-:S04]  /*6630*/  LOP3.LUT R0, R7, 0x80000000, RZ, 0xc0, !PT ;  /* 0x8000000007007812 */ /* 0x000fc800078ec0ff */
[----:B------:R-:W-:-:S04]  /*6640*/  SHF.R.U32.HI R5, RZ, 0x18, R0 ;  /* 0x00000018ff057819 */ /* 0x000fc80000011600 */
[----:B------:R-:W-:-:S04]  /*6650*/  LOP3.LUT R4, R4, R5, RZ, 0xfc, !PT ;  /* 0x0000000504047212 */ /* 0x000fc800078efcff */
[----:B------:R-:W-:Y:S02]  /*6660*/  PRMT R0, R4, 0x7610, R0 ;  /* 0x0000761004007816 */ /* 0x000fe40000000000 */
.L_x_12551:
[----:B------:R-:W-:Y:S05]  /*6670*/  BSYNC B0 ;  /* 0x0000000000007941 */ /* 0x000fea0003800000 */
.L_x_12550:
[----:B------:R0:W-:Y:S01]  /*6680*/  STG.E.U8 [R2.64], R0 ;  /* 0x0000000002007986 */ /* 0x0001e2000c101124 */
[----:B------:R-:W-:Y:S05]  /*6690*/  BRA `(.L_x_12530) ;  /* 0x0000048000007947 */ /* 0x000fea0003800000 */
.L_x_12548:
        /* <DEDUP_REMOVED lines=17> */
.L_x_12555:
[----:B------:R-:W-:-:S04]  /*67b0*/  LOP3.LUT R0, R7, 0x80000000, RZ, 0xc0, !PT ;  /* 0x8000000007007812 */ /* 0x000fc800078ec0ff */
[----:B------:R-:W-:-:S04]  /*67c0*/  SHF.R.U32.HI R5, RZ, 0x18, R0 ;  /* 0x00000018ff057819 */ /* 0x000fc80000011600 */
[----:B------:R-:W-:-:S04]  /*67d0*/  LOP3.LUT R4, R4, R5, RZ, 0xfc, !PT ;  /* 0x0000000504047212 */ /* 0x000fc800078efcff */
[----:B------:R-:W-:Y:S02]  /*67e0*/  PRMT R0, R4, 0x7610, R0 ;  /* 0x0000761004007816 */ /* 0x000fe40000000000 */
.L_x_12554:
[----:B------:R-:W-:Y:S05]  /*67f0*/  BSYNC B0 ;  /* 0x0000000000007941 */ /* 0x000fea0003800000 */
.L_x_12553:
[----:B------:R0:W-:Y:S01]  /*6800*/  STG.E.U8 [R2.64], R0 ;  /* 0x0000000002007986 */ /* 0x0001e2000c101124 */
[----:B------:R-:W-:Y:S05]  /*6810*/  BRA `(.L_x_12530) ;  /* 0x0000030000007947 */ /* 0x000fea0003800000 */
.L_x_12547:
        /* <DEDUP_REMOVED lines=22> */
.L_x_12529:
        /* <DEDUP_REMOVED lines=20> */
.L_x_12557:
[----:B------:R-:W-:-:S04]  /*6ac0*/  PRMT R4, R22, 0x9910, RZ ;  /* 0x0000991016047816 */ /* 0x000fc800000000ff */
[----:B------:R-:W-:-:S05]  /*6ad0*/  SHF.R.S32.HI R5, RZ, 0x1f, R4 ;  /* 0x0000001fff057819 */ /* 0x000fca0000011404 */
[----:B------:R0:W-:Y:S01]  /*6ae0*/  STG.E.64 [R2.64], R4 ;  /* 0x0000000402007986 */ /* 0x0001e2000c101b24 */
[----:B------:R-:W-:Y:S05]  /*6af0*/  BRA `(.L_x_12530) ;  /* 0x0000002000007947 */ /* 0x000fea0003800000 */
.L_x_12556:
[----:B------:R-:W-:-:S05]  /*6b00*/  PRMT R5, R22, 0x9910, RZ ;  /* 0x0000991016057816 */ /* 0x000fca00000000ff */
[----:B------:R0:W-:Y:S02]  /*6b10*/  STG.E [R2.64], R5 ;  /* 0x0000000502007986 */ /* 0x0001e4000c101924 */
.L_x_12530:
[----:B------:R-:W-:Y:S02]  /*6b20*/  IADD3 R24, R24, 0x80, RZ ;  /* 0x0000008018187810 */ /* 0x000fe40007ffe0ff */
.L_x_12491:
[----:B------:R-:W-:Y:S05]  /*6b30*/  BSYNC B6 ;  /* 0x0000000000067941 */ /* 0x000fea0003800000 */
.L_x_12490:
        /* <DEDUP_REMOVED lines=19> */
.L_x_12561:
[----:B------:R-:W-:Y:S01]  /*6c70*/  STG.E.U8 [R2.64], R23 ;  /* 0x0000001702007986 */ /* 0x000fe2000c101124 */
[----:B------:R-:W-:Y:S05]  /*6c80*/  EXIT ;  /* 0x000000000000794d */ /* 0x000fea0003800000 */
.L_x_12560:
        /* <DEDUP_REMOVED lines=10> */
.L_x_12564:
[----:B------:R-:W-:-:S05]  /*6d30*/  PRMT R5, R23, 0x9910, RZ ;  /* 0x0000991017057816 */ /* 0x000fca00000000ff */
[----:B------:R-:W-:Y:S01]  /*6d40*/  STG.E [R2.64], R5 ;  /* 0x0000000502007986 */ /* 0x000fe2000c101924 */
[----:B------:R-:W-:Y:S05]  /*6d50*/  EXIT ;  /* 0x000000000000794d */ /* 0x000fea0003800000 */
.L_x_12563:
[----:B------:R-:W-:Y:S01]  /*6d60*/  STG.E.U16 [R2.64], R23 ;  /* 0x0000001702007986 */ /* 0x000fe2000c101524 */
[----:B------:R-:W-:Y:S05]  /*6d70*/  EXIT ;  /* 0x000000000000794d */ /* 0x000fea0003800000 */
.L_x_12559:
        /* <DEDUP_REMOVED lines=9> */
.L_x_12566:
[----:B------:R-:W0:Y:S02]  /*6e10*/  I2F.S16 R0, R23 ;  /* 0x0000001700007306 */ /* 0x000e240000101400 */
[----:B0-----:R-:W-:-:S05]  /*6e20*/  F2FP.PACK_AB R0, RZ, R0 ;  /* 0x00000000ff00723e */ /* 0x001fca00000000ff */
[----:B------:R-:W-:Y:S01]  /*6e30*/  STG.E.U16 [R2.64], R0 ;  /* 0x0000000002007986 */ /* 0x000fe2000c101524 */
[----:B------:R-:W-:Y:S05]  /*6e40*/  EXIT ;  /* 0x000000000000794d */ /* 0x000fea0003800000 */
.L_x_12565:
        /* <DEDUP_REMOVED lines=10> */
.L_x_12568:
[----:B------:R-:W0:Y:S02]  /*6ef0*/  I2F.S16 R23, R23 ;  /* 0x0000001700177306 */ /* 0x000e240000101400 */
[----:B0-----:R-:W-:-:S04]  /*6f00*/  F2FP.PACK_AB R5, RZ, R23 ;  /* 0x00000017ff05723e */ /* 0x001fc800000000ff */
[----:B------:R-:W-:-:S05]  /*6f10*/  PRMT R5, R5, 0x5410, RZ ;  /* 0x0000541005057816 */ /* 0x000fca00000000ff */
[----:B------:R-:W-:Y:S01]  /*6f20*/  STG.E [R2.64], R5 ;  /* 0x0000000502007986 */ /* 0x000fe2000c101924 */
[----:B------:R-:W-:Y:S05]  /*6f30*/  EXIT ;  /* 0x000000000000794d */ /* 0x000fea0003800000 */
.L_x_12567:
[----:B------:R-:W0:Y:S02]  /*6f40*/  I2F.F64.S16 R4, R23 ;  /* 0x0000001700047312 */ /* 0x000e240000101c00 */
[----:B0-----:R-:W-:Y:S01]  /*6f50*/  STG.E.64 [R2.64], R4 ;  /* 0x0000000402007986 */ /* 0x001fe2000c101b24 */
[----:B------:R-:W-:Y:S05]  /*6f60*/  EXIT ;  /* 0x000000000000794d */ /* 0x000fea0003800000 */
.L_x_12558:
        /* <DEDUP_REMOVED lines=13> */
.L_x_12571:
[----:B------:R-:W0:Y:S01]  /*7040*/  I2F.F64.S16 R4, R23 ;  /* 0x0000001700047312 */ /* 0x000e220000101c00 */
[----:B------:R-:W-:-:S05]  /*7050*/  CS2R R6, SRZ ;  /* 0x0000000000067805 */ /* 0x000fca000001ff00 */
[----:B0-----:R-:W-:Y:S01]  /*7060*/  STG.E.128 [R2.64], R4 ;  /* 0x0000000402007986 */ /* 0x001fe2000c101d24 */
[----:B------:R-:W-:Y:S05]  /*7070*/  EXIT ;  /* 0x000000000000794d */ /* 0x000fea0003800000 */
.L_x_12570:
        /* <DEDUP_REMOVED lines=21> */
.L_x_12575:
[----:B------:R-:W-:Y:S05]  /*71d0*/  BSYNC B0 ;  /* 0x0000000000007941 */ /* 0x000fea0003800000 */
.L_x_12574:
[----:B------:R-:W-:-:S05]  /*71e0*/  LOP3.LUT R5, R0, R5, RZ, 0xfc, !PT ;  /* 0x0000000500057212 */ /* 0x000fca00078efcff */
[----:B------:R-:W-:Y:S01]  /*71f0*/  STG.E.U8 [R2.64], R5 ;  /* 0x0000000502007986 */ /* 0x000fe2000c101124 */
[----:B------:R-:W-:Y:S05]  /*7200*/  EXIT ;  /* 0x000000000000794d */ /* 0x000fea0003800000 */
.L_x_12573:
        /* <DEDUP_REMOVED lines=13> */
.L_x_12577:
[----:B------:R-:W-:Y:S01]  /*72e0*/  IMAD.MOV.U32 R0, RZ, RZ, 0x7f ;  /* 0x0000007fff007424 */ /* 0x000fe200078e00ff */
[----:B------:R-:W-:-:S04]  /*72f0*/  ISETP.GT.U32.AND P0, PT, R4, 0x7f800000, PT ;  /* 0x7f8000000400780c */ /* 0x000fc80003f04070 */
[----:B------:R-:W-:-:S04]  /*7300*/  SEL R0, R0, 0x7c, P0 ;  /* 0x0000007c00007807 */ /* 0x000fc80000000000 */
.L_x_12578:
[----:B------:R-:W-:Y:S05]  /*7310*/  BSYNC B0 ;  /* 0x0000000000007941 */ /* 0x000fea0003800000 */
.L_x_12576:
[----:B------:R-:W-:-:S04]  /*7320*/  LOP3.LUT R4, R23, 0x80000000, RZ, 0xc0, !PT ;  /* 0x8000000017047812 */ /* 0x000fc800078ec0ff */
[----:B------:R-:W-:-:S04]  /*7330*/  SHF.R.U32.HI R5, RZ, 0x18, R4 ;  /* 0x00000018ff057819 */ /* 0x000fc80000011604 */
[----:B------:R-:W-:-:S05]  /*7340*/  LOP3.LUT R5, R0, R5, RZ, 0xfc, !PT ;  /* 0x0000000500057212 */ /* 0x000fca00078efcff */
[----:B------:R-:W-:Y:S01]  /*7350*/  STG.E.U8 [R2.64], R5 ;  /* 0x0000000502007986 */ /* 0x000fe2000c101124 */
[----:B------:R-:W-:Y:S05]  /*7360*/  EXIT ;  /* 0x000000000000794d */ /* 0x000fea0003800000 */
.L_x_12572:
[----:B------:R-:W0:Y:S02]  /*7370*/  I2F.S16 R0, R23 ;  /* 0x0000001700007306 */ /* 0x000e240000101400 */
[----:B0-----:R-:W-:-:S05]  /*7380*/  F2FP.BF16.PACK_AB R0, RZ, R0 ;  /* 0x00000000ff00723e */ /* 0x001fca00000010ff */
[----:B------:R-:W-:Y:S01]  /*7390*/  STG.E.U16 [R2.64], R0 ;  /* 0x0000000002007986 */ /* 0x000fe2000c101524 */
[----:B------:R-:W-:Y:S05]  /*73a0*/  EXIT ;  /* 0x000000000000794d */ /* 0x000fea0003800000 */
.L_x_12569:
        /* <DEDUP_REMOVED lines=10> */
.L_x_12581:
        /* <DEDUP_REMOVED lines=17> */
.L_x_12584:
[----:B------:R-:W-:-:S04]  /*7560*/  LOP3.LUT R0, R23, 0x80000000, RZ, 0xc0, !PT ;  /* 0x8000000017007812 */ /* 0x000fc800078ec0ff */
[----:B------:R-:W-:-:S04]  /*7570*/  SHF.R.U32.HI R5, RZ, 0x18, R0 ;  /* 0x00000018ff057819 */ /* 0x000fc80000011600 */
[----:B------:R-:W-:-:S04]  /*7580*/  LOP3.LUT R4, R4, R5, RZ, 0xfc, !PT ;  /* 0x0000000504047212 */ /* 0x000fc800078efcff */
[----:B------:R-:W-:Y:S02]  /*7590*/  PRMT R0, R4, 0x7610, R0 ;  /* 0x0000761004007816 */ /* 0x000fe40000000000 */
.L_x_12583:
[----:B------:R-:W-:Y:S05]  /*75a0*/  BSYNC B0 ;  /* 0x0000000000007941 */ /* 0x000fea0003800000 */
.L_x_12582:
[----:B------:R-:W-:Y:S01]  /*75b0*/  STG.E.U8 [R2.64], R0 ;  /* 0x0000000002007986 */ /* 0x000fe2000c101124 */
[----:B------:R-:W-:Y:S05]  /*75c0*/  EXIT ;  /* 0x000000000000794d */ /* 0x000fea0003800000 */
.L_x_12580:
        /* <DEDUP_REMOVED lines=17> */
.L_x_12587:
[----:B------:R-:W-:-:S04]  /*76e0*/  LOP3.LUT R0, R23, 0x80000000, RZ, 0xc0, !PT ;  /* 0x8000000017007812 */ /* 0x000fc800078ec0ff */
[----:B------:R-:W-:-:S04]  /*76f0*/  SHF.R.U32.HI R5, RZ, 0x18, R0 ;  /* 0x00000018ff057819 */ /* 0x000fc80000011600 */
[----:B------:R-:W-:-:S04]  /*7700*/  LOP3.LUT R4, R4, R5, RZ, 0xfc, !PT ;  /* 0x0000000504047212 */ /* 0x000fc800078efcff */
[----:B------:R-:W-:Y:S02]  /*7710*/  PRMT R0, R4, 0x7610, R0 ;  /* 0x0000761004007816 */ /* 0x000fe40000000000 */
.L_x_12586:
[----:B------:R-:W-:Y:S05]  /*7720*/  BSYNC B0 ;  /* 0x0000000000007941 */ /* 0x000fea0003800000 */
.L_x_12585:
[----:B------:R-:W-:Y:S01]  /*7730*/  STG.E.U8 [R2.64], R0 ;  /* 0x0000000002007986 */ /* 0x000fe2000c101124 */
[----:B------:R-:W-:Y:S05]  /*7740*/  EXIT ;  /* 0x000000000000794d */ /* 0x000fea0003800000 */
.L_x_12579:
        /* <DEDUP_REMOVED lines=22> */
.L_x_12562:
        /* <DEDUP_REMOVED lines=20> */
.L_x_12589:
[----:B------:R-:W-:-:S04]  /*79f0*/  PRMT R4, R23, 0x9910, RZ ;  /* 0x0000991017047816 */ /* 0x000fc800000000ff */
[----:B------:R-:W-:-:S05]  /*7a00*/  SHF.R.S32.HI R5, RZ, 0x1f, R4 ;  /* 0x0000001fff057819 */ /* 0x000fca0000011404 */
[----:B------:R-:W-:Y:S01]  /*7a10*/  STG.E.64 [R2.64], R4 ;  /* 0x0000000402007986 */ /* 0x000fe2000c101b24 */
[----:B------:R-:W-:Y:S05]  /*7a20*/  EXIT ;  /* 0x000000000000794d */ /* 0x000fea0003800000 */
.L_x_12588:
[----:B------:R-:W-:-:S05]  /*7a30*/  PRMT R5, R23, 0x9910, RZ ;  /* 0x0000991017057816 */ /* 0x000fca00000000ff */
[----:B------:R-:W-:Y:S01]  /*7a40*/  STG.E [R2.64], R5 ;  /* 0x0000000502007986 */ /* 0x000fe2000c101924 */
[----:B------:R-:W-:Y:S05]  /*7a50*/  EXIT ;  /* 0x000000000000794d */ /* 0x000fea0003800000 */
.L_x_12590:
        /* <DEDUP_REMOVED lines=10> */
.L_x_61731:


//--------------------- .text._ZN2at6native18elementwise_kernelILi128ELi4EZNS0_22gpu_kernel_impl_nocastIZNS0_50_GLOBAL__N__2680c7bb_12_PowKernel_cu_b2145a98_318429pow_tensor_scalar_kernel_implIssEEvRNS_18TensorIteratorBaseET0_EUlsE_EEvS6_RKT_EUliE_EEviT1_ --------------------------
	.section	.text._ZN2at6native18elementwise_kernelILi128ELi4EZNS0_22gpu_kernel_impl_nocastIZNS0_50_GLOBAL__N__2680c7bb_12_PowKernel_cu_b2145a98_318429pow_tensor_scalar_kernel_implIssEEvRNS_18TensorIteratorBaseET0_EUlsE_EEvS6_RKT_EUliE_EEviT1_,"ax",@progbits
	.sectioninfo	@"SHI_REGISTERS=12"
	.align	128
        .global         _ZN2at6native18elementwise_kernelILi128ELi4EZNS0_22gpu_kernel_impl_nocastIZNS0_50_GLOBAL__N__2680c7bb_12_PowKernel_cu_b2145a98_318429pow_tensor_scalar_kernel_implIssEEvRNS_18TensorIteratorBaseET0_EUlsE_EEvS6_RKT_EUliE_EEviT1_
        .type           _ZN2at6native18elementwise_kernelILi128ELi4EZNS0_22gpu_kernel_impl_nocastIZNS0_50_GLOBAL__N__2680c7bb_12_PowKernel_cu_b2145a98_318429pow_tensor_scalar_kernel_implIssEEvRNS_18TensorIteratorBaseET0_EUlsE_EEvS6_RKT_EUliE_EEviT1_,@function
        .size           _ZN2at6native18elementwise_kernelILi128ELi4EZNS0_22gpu_kernel_impl_nocastIZNS0_50_GLOBAL__N__2680c7bb_12_PowKernel_cu_b2145a98_318429pow_tensor_scalar_kernel_implIssEEvRNS_18TensorIteratorBaseET0_EUlsE_EEvS6_RKT_EUliE_EEviT1_,(.L_x_61732 - _ZN2at6native18elementwise_kernelILi128ELi4EZNS0_22gpu_kernel_impl_nocastIZNS0_50_GLOBAL__N__2680c7bb_12_PowKernel_cu_b2145a98_318429pow_tensor_scalar_kernel_implIssEEvRNS_18TensorIteratorBaseET0_EUlsE_EEvS6_RKT_EUliE_EEviT1_)
        .other          _ZN2at6native18elementwise_kernelILi128ELi4EZNS0_22gpu_kernel_impl_nocastIZNS0_50_GLOBAL__N__2680c7bb_12_PowKernel_cu_b2145a98_318429pow_tensor_scalar_kernel_implIssEEvRNS_18TensorIteratorBaseET0_EUlsE_EEvS6_RKT_EUliE_EEviT1_,@"STO_CUDA_ENTRY STV_DEFAULT"
_ZN2at6native18elementwise_kernelILi128ELi4EZNS0_22gpu_kernel_impl_nocastIZNS0_50_GLOBAL__N__2680c7bb_12_PowKernel_cu_b2145a98_318429pow_tensor_scalar_kernel_implIssEEvRNS_18TensorIteratorBaseET0_EUlsE_EEvS6_RKT_EUliE_EEviT1_:
.text._ZN2at6native18elementwise_kernelILi128ELi4EZNS0_22gpu_kernel_impl_nocastIZNS0_50_GLOBAL__N__2680c7bb_12_PowKernel_cu_b2145a98_318429pow_tensor_scalar_kernel_implIssEEvRNS_18TensorIteratorBaseET0_EUlsE_EEvS6_RKT_EUliE_EEviT1_:
        /* <DEDUP_REMOVED lines=235> */
.L_x_12593:
[----:B------:R-:W-:-:S04]  /*0eb0*/  IADD3 R4, P0, R3, c[0x0][0x368], RZ ;  /* 0x0000da0003047a10 */ /* 0x000fc80007f1e0ff */
[----:B------:R-:W-:-:S05]  /*0ec0*/  IADD3.X R5, RZ, c[0x0][0x36c], RZ, P0, !PT ;  /* 0x0000db00ff057a10 */ /* 0x000fca00007fe4ff */
[----:B------:R-:W2:Y:S01]  /*0ed0*/  LDG.E.U16 R4, [R4.64] ;  /* 0x0000000404047981 */ /* 0x000ea2000c1e1500 */
[----:B------:R-:W-:Y:S02]  /*0ee0*/  IADD3 R2, P0, R2, c[0x0][0x360], RZ ;  /* 0x0000d80002027a10 */ /* 0x000fe40007f1e0ff */
[----:B------:R-:W-:Y:S02]  /*0ef0*/  IADD3 R0, R0, 0x80, RZ ;  /* 0x0000008000007810 */ /* 0x000fe40007ffe0ff */
[----:B------:R-:W-:Y:S02]  /*0f00*/  IADD3.X R3, RZ, c[0x0][0x364], RZ, P0, !PT ;  /* 0x0000d900ff037a10 */ /* 0x000fe400007fe4ff */
[----:B--2---:R-:W-:-:S05]  /*0f10*/  PRMT R7, R4, 0x9910, RZ ;  /* 0x0000991004077816 */ /* 0x004fca00000000ff */
[----:B------:R-:W-:-:S05]  /*0f20*/  IMAD R7, R7, R7, RZ ;  /* 0x0000000707077224 */ /* 0x000fca00078e02ff */
[----:B------:R0:W-:Y:S02]  /*0f30*/  STG.E.U16 [R2.64], R7 ;  /* 0x0000000702007986 */ /* 0x0001e4000c101504 */
.L_x_12592:
[----:B------:R-:W-:Y:S05]  /*0f40*/  BSYNC B0 ;  /* 0x0000000000007941 */ /* 0x000fea0003800000 */
.L_x_12591:
        /* <DEDUP_REMOVED lines=230> */
.L_x_12596:
[----:B------:R-:W-:-:S04]  /*1db0*/  IADD3 R4, P0, R3, c[0x0][0x368], RZ ;  /* 0x0000da0003047a10 */ /* 0x000fc80007f1e0ff */
[----:B------:R-:W-:-:S05]  /*1dc0*/  IADD3.X R5, RZ, c[0x0][0x36c], RZ, P0, !PT ;  /* 0x0000db00ff057a10 */ /* 0x000fca00007fe4ff */
[----:B------:R-:W2:Y:S01]  /*1dd0*/  LDG.E.U16 R4, [R4.64] ;  /* 0x0000000404047981 */ /* 0x000ea2000c1e1500 */
[----:B------:R-:W-:Y:S02]  /*1de0*/  IADD3 R2, P0, R2, c[0x0][0x360], RZ ;  /* 0x0000d80002027a10 */ /* 0x000fe40007f1e0ff */
[----:B------:R-:W-:Y:S02]  /*1df0*/  IADD3 R0, R0, 0x80, RZ ;  /* 0x0000008000007810 */ /* 0x000fe40007ffe0ff */
[----:B------:R-:W-:Y:S02]  /*1e00*/  IADD3.X R3, RZ, c[0x0][0x364], RZ, P0, !PT ;  /* 0x0000d900ff037a10 */ /* 0x000fe400007fe4ff */
[----:B------:R-:W-:Y:S02]  /*1e10*/  ISETP.GE.AND P0, PT, R0, c[0x0][0x160], PT ;  /* 0x0000580000007a0c */ /* 0x000fe40003f06270 */
[----:B--2---:R-:W-:-:S05]  /*1e20*/  PRMT R7, R4, 0x9910, RZ ;  /* 0x0000991004077816 */ /* 0x004fca00000000ff */
[----:B------:R-:W-:-:S05]  /*1e30*/  IMAD R7, R7, R7, RZ ;  /* 0x0000000707077224 */ /* 0x000fca00078e02ff */
        /* <DEDUP_REMOVED lines=229> */
.L_x_12597:
        /* <DEDUP_REMOVED lines=9> */
.L_x_12595:
[----:B------:R-:W-:Y:S05]  /*2d20*/  BSYNC B0 ;  /* 0x0000000000007941 */ /* 0x000fea0003800000 */
.L_x_12594:
        /* <DEDUP_REMOVED lines=229> */
.L_x_12598:
[----:B------:R-:W-:-:S04]  /*3b80*/  IADD3 R4, P0, R3, c[0x0][0x368], RZ ;  /* 0x0000da0003047a10 */ /* 0x000fc80007f1e0ff */
[----:B------:R-:W-:-:S05]  /*3b90*/  IADD3.X R5, RZ, c[0x0][0x36c], RZ, P0, !PT ;  /* 0x0000db00ff057a10 */ /* 0x000fca00007fe4ff */
[----:B------:R-:W2:Y:S01]  /*3ba0*/  LDG.E.U16 R4, [R4.64] ;  /* 0x0000000404047981 */ /* 0x000ea2000c1e1500 */
[----:B------:R-:W-:-:S04]  /*3bb0*/  IADD3 R2, P0, R2, c[0x0][0x360], RZ ;  /* 0x0000d80002027a10 */ /* 0x000fc80007f1e0ff */
[----:B------:R-:W-:Y:S02]  /*3bc0*/  IADD3.X R3, RZ, c[0x0][0x364], RZ, P0, !PT ;  /* 0x0000d900ff037a10 */ /* 0x000fe400007fe4ff */
[----:B--2---:R-:W-:-:S05]  /*3bd0*/  PRMT R7, R4, 0x9910, RZ ;  /* 0x0000991004077816 */ /* 0x004fca00000000ff */
[----:B------:R-:W-:-:S05]  /*3be0*/  IMAD R7, R7, R7, RZ ;  /* 0x0000000707077224 */ /* 0x000fca00078e02ff */
[----:B------:R-:W-:Y:S01]  /*3bf0*/  STG.E.U16 [R2.64], R7 ;  /* 0x0000000702007986 */ /* 0x000fe2000c101504 */
[----:B------:R-:W-:Y:S05]  /*3c00*/  EXIT ;  /* 0x000000000000794d */ /* 0x000fea0003800000 */
.L_x_12599:
        /* <DEDUP_REMOVED lines=15> */
.L_x_61732:


//--------------------- .text._ZN2at6native27unrolled_elementwise_kernelIZNS0_50_GLOBAL__N__2680c7bb_12_PowKernel_cu_b2145a98_318429pow_tensor_scalar_kernel_implIssEEvRNS_18TensorIteratorBaseET0_EUlsE_St5arrayIPcLm2EELi4E23TrivialOffsetCalculatorILi1EjESC_NS0_6memory15LoadWithoutCastENSD_16StoreWithoutCastEEEviT_S6_T2_T3_T4_T5_ --------------------------
	.section	.text._ZN2at6native27unrolled_elementwise_kernelIZNS0_50_GLOBAL__N__2680c7bb_12_PowKernel_cu_b2145a98_318429pow_tensor_scalar_kernel_implIssEEvRNS_18TensorIteratorBaseET0_EUlsE_St5arrayIPcLm2EELi4E23TrivialOffsetCalculatorILi1EjESC_NS0_6memory15LoadWithoutCastENSD_16StoreWithoutCastEEEviT_S6_T2_T3_T4_T5_,"ax",@progbits
	.sectioninfo	@"SHI_REGISTERS=18"
	.align	128
        .global         _ZN2at6native27unrolled_elementwise_kernelIZNS0_50_GLOBAL__N__2680c7bb_12_PowKernel_cu_b2145a98_318429pow_tensor_scalar_kernel_implIssEEvRNS_18TensorIteratorBaseET0_EUlsE_St5arrayIPcLm2EELi4E23TrivialOffsetCalculatorILi1EjESC_NS0_6memory15LoadWithoutCastENSD_16StoreWithoutCastEEEviT_S6_T2_T3_T4_T5_
        .type           _ZN2at6native27unrolled_elementwise_kernelIZNS0_50_GLOBAL__N__2680c7bb_12_PowKernel_cu_b2145a98_318429pow_tensor_scalar_kernel_implIssEEvRNS_18TensorIteratorBaseET0_EUlsE_St5arrayIPcLm2EELi4E23TrivialOffsetCalculatorILi1EjESC_NS0_6memory15LoadWithoutCastENSD_16StoreWithoutCastEEEviT_S6_T2_T3_T4_T5_,@function
        .size           _ZN2at6native27unrolled_elementwise_kernelIZNS0_50_GLOBAL__N__2680c7bb_12_PowKernel_cu_b2145a98_318429pow_tensor_scalar_kernel_implIssEEvRNS_18TensorIteratorBaseET0_EUlsE_St5arrayIPcLm2EELi4E23TrivialOffsetCalculatorILi1EjESC_NS0_6memory15LoadWithoutCastENSD_16StoreWithoutCastEEEviT_S6_T2_T3_T4_T5_,(.L_x_61733 - _ZN2at6native27unrolled_elementwise_kernelIZNS0_50_GLOBAL__N__2680c7bb_12_PowKernel_cu_b2145a98_318429pow_tensor_scalar_kernel_implIssEEvRNS_18TensorIteratorBaseET0_EUlsE_St5arrayIPcLm2EELi4E23TrivialOffsetCalculatorILi1EjESC_NS0_6memory15LoadWithoutCastENSD_16StoreWithoutCastEEEviT_S6_T2_T3_T4_T5_)
        .other          _ZN2at6native27unrolled_elementwise_kernelIZNS0_50_GLOBAL__N__2680c7bb_12_PowKernel_cu_b2145a98_318429pow_tensor_scalar_kernel_implIssEEvRNS_18TensorIteratorBaseET0_EUlsE_St5arrayIPcLm2EELi4E23TrivialOffsetCalculatorILi1EjESC_NS0_6memory15LoadWithoutCastENSD_16StoreWithoutCastEEEviT_S6_T2_T3_T4_T5_,@"STO_CUDA_ENTRY STV_DEFAULT"
_ZN2at6native27unrolled_elementwise_kernelIZNS0_50_GLOBAL__N__2680c7bb_12_PowKernel_cu_b2145a98_318429pow_tensor_scalar_kernel_implIssEEvRNS_18TensorIteratorBaseET0_EUlsE_St5arrayIPcLm2EELi4E23TrivialOffsetCalculatorILi1EjESC_NS0_6memory15LoadWithoutCastENSD_16StoreWithoutCastEEEviT_S6_T2_T3_T4_T5_:
.text._ZN2at6native27unrolled_elementwise_kernelIZNS0_50_GLOBAL__N__2680c7bb_12_PowKernel_cu_b2145a98_318429pow_tensor_scalar_kernel_implIssEEvRNS_18TensorIteratorBaseET0_EUlsE_St5arrayIPcLm2EELi4E23TrivialOffsetCalculatorILi1EjESC_NS0_6memory15LoadWithoutCastENSD_16StoreWithoutCastEEEviT_S6_T2_T3_T4_T5_:
        /* <DEDUP_REMOVED lines=9> */
[----:B------:R-:W-:Y:S01]  /*0090*/  @!P0 LEA R6, R0, R3, 0x9 ;  /* 0x0000000300068211 */ /* 0x000fe200078e48ff */
[----:B------:R-:W-:Y:S01]  /*00a0*/  @!P0 IMAD.MOV.U32 R7, RZ, RZ, 0x2 ;  /* 0x00000002ff078424 */ /* 0x000fe200078e00ff */
[----:B------:R-:W-:-:S03]  /*00b0*/  @!P0 IADD3 R5, R3, 0x80, RZ ;  /* 0x0000008003058810 */ /* 0x000fc60007ffe0ff */
[----:B------:R-:W-:Y:S01]  /*00c0*/  @!P0 IMAD.WIDE.U32 R6, R6, R7, c[0x0][0x178] ;  /* 0x00005e0006068625 */ /* 0x000fe200078e0007 */
[----:B------:R-:W-:-:S04]  /*00d0*/  ISETP.GE.AND P1, PT, R5, R2, PT ;  /* 0x000000020500720c */ /* 0x000fc80003f26270 */
[----:B------:R0:W2:Y:S09]  /*00e0*/  @!P0 LDG.E.U16 R12, [R6.64] ;  /* 0x00000004060c8981 */ /* 0x0000b2000c1e1500 */
[----:B------:R-:W-:Y:S01]  /*00f0*/  @!P1 IMAD R10, R0, 0x200, R5 ;  /* 0x00000200000a9824 */ /* 0x000fe200078e0205 */
[----:B------:R-:W-:-:S04]  /*0100*/  @!P1 IADD3 R5, R5, 0x80, RZ ;  /* 0x0000008005059810 */ /* 0x000fc80007ffe0ff */
[----:B------:R-:W-:-:S13]  /*0110*/  ISETP.GE.AND P3, PT, R5, R2, PT ;  /* 0x000000020500720c */ /* 0x000fda0003f66270 */
[----:B------:R-:W-:Y:S02]  /*0120*/  @!P3 LEA R14, R0, R5, 0x9 ;  /* 0x00000005000eb211 */ /* 0x000fe400078e48ff */
[----:B------:R-:W-:-:S04]  /*0130*/  @!P3 IADD3 R5, R5, 0x80, RZ ;  /* 0x000000800505b810 */ /* 0x000fc80007ffe0ff */
[----:B------:R-:W-:Y:S02]  /*0140*/  ISETP.GE.AND P2, PT, R5, R2, PT ;  /* 0x000000020500720c */ /* 0x000fe40003f46270 */
[----:B------:R-:W-:Y:S02]  /*0150*/  PRMT R4, RZ, 0x7610, R4 ;  /* 0x00007610ff047816 */ /* 0x000fe40000000004 */
[----:B------:R-:W-:Y:S01]  /*0160*/  @!P1 MOV R11, 0x2 ;  /* 0x00000002000b9802 */ /* 0x000fe20000000f00 */
[----:B------:R-:W-:-:S08]  /*0170*/  @!P3 IMAD.MOV.U32 R15, RZ, RZ, 0x2 ;  /* 0x00000002ff0fb424 */ /* 0x000fd000078e00ff */
[----:B------:R-:W-:Y:S02]  /*0180*/  @!P2 IMAD R8, R0, 0x200, R5 ;  /* 0x000002000008a824 */ /* 0x000fe400078e0205 */
[----:B------:R-:W-:-:S04]  /*0190*/  @!P2 IMAD.MOV.U32 R9, RZ, RZ, 0x2 ;  /* 0x00000002ff09a424 */ /* 0x000fc800078e00ff */
[----:B------:R-:W-:-:S04]  /*01a0*/  @!P2 IMAD.WIDE.U32 R8, R8, R9, c[0x0][0x178] ;  /* 0x00005e000808a625 */ /* 0x000fc800078e0009 */
[----:B0-----:R-:W-:Y:S01]  /*01b0*/  @!P1 IMAD.WIDE.U32 R6, R10, R11, c[0x0][0x178] ;  /* 0x00005e000a069625 */ /* 0x001fe200078e000b */
[----:B------:R0:W5:Y:S03]  /*01c0*/  @!P2 LDG.E.U16 R4, [R8.64] ;  /* 0x000000040804a981 */ /* 0x000166000c1e1500 */
[----:B------:R-:W-:Y:S01]  /*01d0*/  @!P3 IMAD.WIDE.U32 R10, R14, R15, c[0x0][0x178] ;  /* 0x00005e000e0ab625 */ /* 0x000fe200078e000f */
[----:B------:R-:W-:Y:S02]  /*01e0*/  PRMT R5, RZ, 0x7610, R5 ;  /* 0x00007610ff057816 */ /* 0x000fe40000000005 */
[----:B------:R-:W-:Y:S02]  /*01f0*/  PRMT R13, RZ, 0x7610, R13 ;  /* 0x00007610ff0d7816 */ /* 0x000fe4000000000d */
[----:B0-----:R-:W-:Y:S02]  /*0200*/  @!P0 MOV R9, 0x2 ;  /* 0x0000000200098802 */ /* 0x001fe40000000f00 */
[----:B------:R0:W5:Y:S04]  /*0210*/  @!P1 LDG.E.U16 R5, [R6.64] ;  /* 0x0000000406059981 */ /* 0x000168000c1e1500 */
[----:B------:R0:W5:Y:S01]  /*0220*/  @!P3 LDG.E.U16 R13, [R10.64] ;  /* 0x000000040a0db981 */ /* 0x000162000c1e1500 */
[----:B------:R-:W-:Y:S01]  /*0230*/  BSSY B0, `(.L_x_12600) ;  /* 0x0000017000007945 */ /* 0x000fe20003800000 */
[----:B--2---:R-:W-:Y:S01]  /*0240*/  @!P0 PRMT R15, R12, 0x9910, RZ ;  /* 0x000099100c0f8816 */ /* 0x004fe200000000ff */
[----:B------:R-:W-:-:S04]  /*0250*/  @!P0 IMAD R12, R0, 0x200, R3 ;  /* 0x00000200000c8824 */ /* 0x000fc800078e0203 */
[----:B------:R-:W-:-:S04]  /*0260*/  @!P0 IMAD.WIDE.U32 R8, R12, R9, c[0x0][0x170] ;  /* 0x00005c000c088625 */ /* 0x000fc800078e0009 */
[----:B------:R-:W-:Y:S01]  /*0270*/  @!P0 IMAD R15, R15, R15, RZ ;  /* 0x0000000f0f0f8224 */ /* 0x000fe200078e02ff */
[----:B------:R-:W-:-:S04]  /*0280*/  @!P0 IADD3 R3, R3, 0x80, RZ ;  /* 0x0000008003038810 */ /* 0x000fc80007ffe0ff */
[----:B------:R0:W-:Y:S01]  /*0290*/  @!P0 STG.E.U16 [R8.64], R15 ;  /* 0x0000000f08008986 */ /* 0x0001e2000c101504 */
[----:B------:R-:W-:-:S13]  /*02a0*/  ISETP.GE.AND P1, PT, R3, R2, PT ;  /* 0x000000020300720c */ /* 0x000fda0003f26270 */
[----:B------:R-:W-:Y:S05]  /*02b0*/  @P1 BRA `(.L_x_12601) ;  /* 0x000000e000001947 */ /* 0x000fea0003800000 */
[----:B0-----:R-:W-:Y:S01]  /*02c0*/  IMAD R6, R0, 0x200, R3 ;  /* 0x0000020000067824 */ /* 0x001fe200078e0203 */
[----:B------:R-:W-:Y:S01]  /*02d0*/  IADD3 R3, R3, 0x80, RZ ;  /* 0x0000008003037810 */ /* 0x000fe20007ffe0ff */
[----:B------:R-:W-:Y:S01]  /*02e0*/  IMAD.MOV.U32 R9, RZ, RZ, 0x2 ;  /* 0x00000002ff097424 */ /* 0x000fe200078e00ff */
[----:B-----5:R-:W-:Y:S02]  /*02f0*/  PRMT R5, R5, 0x9910, RZ ;  /* 0x0000991005057816 */ /* 0x020fe400000000ff */
[----:B------:R-:W-:Y:S01]  /*0300*/  ISETP.GE.AND P0, PT, R3, R2, PT ;  /* 0x000000020300720c */ /* 0x000fe20003f06270 */
[----:B------:R-:W-:-:S04]  /*0310*/  IMAD.WIDE.U32 R6, R6, R9, c[0x0][0x170] ;  /* 0x00005c0006067625 */ /* 0x000fc800078e0009 */
[----:B------:R-:W-:-:S05]  /*0320*/  IMAD R5, R5, R5, RZ ;  /* 0x0000000505057224 */ /* 0x000fca00078e02ff */
[----:B------:R0:W-:Y:S03]  /*0330*/  STG.E.U16 [R6.64], R5 ;  /* 0x0000000506007986 */ /* 0x0001e6000c101504 */
[----:B------:R-:W-:Y:S02]  /*0340*/  @!P0 PRMT R11, R13, 0x9910, RZ ;  /* 0x000099100d0b8816 */ /* 0x000fe400000000ff */
[----:B------:R-:W-:Y:S02]  /*0350*/  @!P0 LEA R8, R0, R3, 0x9 ;  /* 0x0000000300088211 */ /* 0x000fe400078e48ff */
[----:B------:R-:W-:Y:S01]  /*0360*/  @!P0 IADD3 R3, R3, 0x80, RZ ;  /* 0x0000008003038810 */ /* 0x000fe20007ffe0ff */
[----:B------:R-:W-:Y:S02]  /*0370*/  @!P0 IMAD R11, R11, R11, RZ ;  /* 0x0000000b0b0b8224 */ /* 0x000fe400078e02ff */
[----:B------:R-:W-:-:S05]  /*0380*/  @!P0 IMAD.WIDE.U32 R8, R8, R9, c[0x0][0x170] ;  /* 0x00005c0008088625 */ /* 0x000fca00078e0009 */
[----:B------:R0:W-:Y:S02]  /*0390*/  @!P0 STG.E.U16 [R8.64], R11 ;  /* 0x0000000b08008986 */ /* 0x0001e4000c101504 */
.L_x_12601:
[----:B0-----:R-:W-:Y:S05]  /*03a0*/  BSYNC B0 ;  /* 0x0000000000007941 */ /* 0x001fea0003800000 */
.L_x_12600:
[----:B------:R-:W-:-:S13]  /*03b0*/  ISETP.GE.AND P0, PT, R3, R2, PT ;  /* 0x000000020300720c */ /* 0x000fda0003f06270 */
[----:B------:R-:W-:Y:S05]  /*03c0*/  @P0 EXIT ;  /* 0x000000000000094d */ /* 0x000fea0003800000 */
[----:B------:R-:W-:Y:S01]  /*03d0*/  HFMA2.MMA R2, -RZ, RZ, 0, 1.1920928955078125e-07 ;  /* 0x00000002ff027435 */ /* 0x000fe200000001ff */
[----:B-----5:R-:W-:Y:S01]  /*03e0*/  PRMT R5, R4, 0x9910, RZ ;  /* 0x0000991004057816 */ /* 0x020fe200000000ff */
[----:B------:R-:W-:-:S04]  /*03f0*/  IMAD R3, R0, 0x200, R3 ;  /* 0x0000020000037824 */ /* 0x000fc800078e0203 */
[----:B------:R-:W-:-:S04]  /*0400*/  IMAD R5, R5, R5, RZ ;  /* 0x0000000505057224 */ /* 0x000fc800078e02ff */
[----:B------:R-:W-:-:S05]  /*0410*/  IMAD.WIDE.U32 R2, R3, R2, c[0x0][0x170] ;  /* 0x00005c0003027625 */ /* 0x000fca00078e0002 */
[----:B------:R-:W-:Y:S01]  /*0420*/  STG.E.U16 [R2.64], R5 ;  /* 0x0000000502007986 */ /* 0x000fe2000c101504 */
[----:B------:R-:W-:Y:S05]  /*0430*/  EXIT ;  /* 0x000000000000794d */ /* 0x000fea0003800000 */
.L_x_12602:
        /* <DEDUP_REMOVED lines=12> */
.L_x_61733:


//--------------------- .text._ZN2at6native29vectorized_elementwise_kernelILi2EZNS0_50_GLOBAL__N__2680c7bb_12_PowKernel_cu_b2145a98_318429pow_tensor_scalar_kernel_implIssEEvRNS_18TensorIteratorBaseET0_EUlsE_St5arrayIPcLm2EEEEviS6_T1_ --------------------------
	.section	.text._ZN2at6native29vectorized_elementwise_kernelILi2EZNS0_50_GLOBAL__N__2680c7bb_12_PowKernel_cu_b2145a98_318429pow_tensor_scalar_kernel_implIssEEvRNS_18TensorIteratorBaseET0_EUlsE_St5arrayIPcLm2EEEEviS6_T1_,"ax",@progbits
	.sectioninfo	@"SHI_REGISTERS=28"
	.align	128
        .global         _ZN2at6native29vectorized_elementwise_kernelILi2EZNS0_50_GLOBAL__N__2680c7bb_12_PowKernel_cu_b2145a98_318429pow_tensor_scalar_kernel_implIssEEvRNS_18TensorIteratorBaseET0_EUlsE_St5arrayIPcLm2EEEEviS6_T1_
        .type           _ZN2at6native29vectorized_elementwise_kernelILi2EZNS0_50_GLOBAL__N__2680c7bb_12_PowKernel_cu_b2145a98_318429pow_tensor_scalar_kernel_implIssEEvRNS_18TensorIteratorBaseET0_EUlsE_St5arrayIPcLm2EEEEviS6_T1_,@function
        .size           _ZN2at6native29vectorized_elementwise_kernelILi2EZNS0_50_GLOBAL__N__2680c7bb_12_PowKernel_cu_b2145a98_318429pow_tensor_scalar_kernel_implIssEEvRNS_18TensorIteratorBaseET0_EUlsE_St5arrayIPcLm2EEEEviS6_T1_,(.L_x_61734 - _ZN2at6native29vectorized_elementwise_kernelILi2EZNS0_50_GLOBAL__N__2680c7bb_12_PowKernel_cu_b2145a98_318429pow_tensor_scalar_kernel_implIssEEvRNS_18TensorIteratorBaseET0_EUlsE_St5arrayIPcLm2EEEEviS6_T1_)
        .other          _ZN2at6native29vectorized_elementwise_kernelILi2EZNS0_50_GLOBAL__N__2680c7bb_12_PowKernel_cu_b2145a98_318429pow_tensor_scalar_kernel_implIssEEvRNS_18TensorIteratorBaseET0_EUlsE_St5arrayIPcLm2EEEEviS6_T1_,@"STO_CUDA_ENTRY STV_DEFAULT"
_ZN2at6native29vectorized_elementwise_kernelILi2EZNS0_50_GLOBAL__N__2680c7bb_12_PowKernel_cu_b2145a98_318429pow_tensor_scalar_kernel_implIssEEvRNS_18TensorIteratorBaseET0_EUlsE_St5arrayIPcLm2EEEEviS6_T1_:
.text._ZN2at6native29vectorized_elementwise_kernelILi2EZNS0_50_GLOBAL__N__2680c7bb_12_PowKernel_cu_b2145a98_318429pow_tensor_scalar_kernel_implIssEEvRNS_18TensorIteratorBaseET0_EUlsE_St5arrayIPcLm2EEEEviS6_T1_:
        /* <DEDUP_REMOVED lines=14> */
[----:B------:R-:W5:Y:S01]  /*00e0*/  LDG.E R9, [R6.64+0x400] ;  /* 0x0004000406097981 */ /* 0x000f62000c1e1900 */
[----:B------:R-:W-:-:S06]  /*00f0*/  IMAD.WIDE.U32 R2, R0, R11, c[0x0][0x170] ;  /* 0x00005c0000027625 */ /* 0x000fcc00078e000b */
[----:B------:R-:W-:Y:S01]  /*0100*/  IMAD.WIDE R2, R5, 0x4, R2 ;  /* 0x0000000405027825 */ /* 0x000fe200078e0202 */
[C---:B--2---:R-:W-:Y:S02]  /*0110*/  PRMT R0, R4.reuse, 0xbb32, RZ ;  /* 0x0000bb3204007816 */ /* 0x044fe400000000ff */
[----:B------:R-:W-:Y:S02]  /*0120*/  PRMT R4, R4, 0x9910, RZ ;  /* 0x0000991004047816 */ /* 0x000fe400000000ff */
[C---:B---3--:R-:W-:Y:S02]  /*0130*/  PRMT R11, R8.reuse, 0xbb32, RZ ;  /* 0x0000bb32080b7816 */ /* 0x048fe400000000ff */
[----:B------:R-:W-:Y:S02]  /*0140*/  PRMT R8, R8, 0x9910, RZ ;  /* 0x0000991008087816 */ /* 0x000fe400000000ff */
[C---:B----4-:R-:W-:Y:S02]  /*0150*/  PRMT R14, R10.reuse, 0xbb32, RZ ;  /* 0x0000bb320a0e7816 */ /* 0x050fe400000000ff */
[----:B------:R-:W-:-:S02]  /*0160*/  PRMT R10, R10, 0x9910, RZ ;  /* 0x000099100a0a7816 */ /* 0x000fc400000000ff */
[C---:B-----5:R-:W-:Y:S02]  /*0170*/  PRMT R12, R9.reuse, 0xbb32, RZ ;  /* 0x0000bb32090c7816 */ /* 0x060fe400000000ff */
[----:B------:R-:W-:Y:S02]  /*0180*/  PRMT R13, R9, 0x9910, RZ ;  /* 0x00009910090d7816 */ /* 0x000fe400000000ff */
[----:B------:R-:W-:Y:S01]  /*0190*/  MOV R7, R4 ;  /* 0x0000000400077202 */ /* 0x000fe20000000f00 */
[----:B------:R-:W-:Y:S01]  /*01a0*/  IMAD.MOV.U32 R4, RZ, RZ, R11 ;  /* 0x000000ffff047224 */ /* 0x000fe200078e000b */
[----:B------:R-:W-:Y:S01]  /*01b0*/  MOV R11, R13 ;  /* 0x0000000d000b7202 */ /* 0x000fe20000000f00 */
[----:B------:R-:W-:Y:S02]  /*01c0*/  IMAD.MOV.U32 R9, RZ, RZ, R8 ;  /* 0x000000ffff097224 */ /* 0x000fe400078e0008 */
[----:B------:R-:W-:Y:S02]  /*01d0*/  IMAD.MOV.U32 R6, RZ, RZ, R12 ;  /* 0x000000ffff067224 */ /* 0x000fe400078e000c */
[----:B------:R-:W-:-:S02]  /*01e0*/  IMAD.MOV.U32 R8, RZ, RZ, R14 ;  /* 0x000000ffff087224 */ /* 0x000fc400078e000e */
[----:B------:R-:W-:Y:S02]  /*01f0*/  IMAD.MOV.U32 R13, RZ, RZ, R10 ;  /* 0x000000ffff0d7224 */ /* 0x000fe400078e000a */
[----:B------:R-:W-:Y:S02]  /*0200*/  IMAD R0, R0, R0, RZ ;  /* 0x0000000000007224 */ /* 0x000fe400078e02ff */
[----:B------:R-:W-:Y:S02]  /*0210*/  IMAD R7, R7, R7, RZ ;  /* 0x0000000707077224 */ /* 0x000fe400078e02ff */
[----:B------:R-:W-:Y:S02]  /*0220*/  IMAD R4, R4, R4, RZ ;  /* 0x0000000404047224 */ /* 0x000fe400078e02ff */
[----:B------:R-:W-:Y:S02]  /*0230*/  IMAD R9, R9, R9, RZ ;  /* 0x0000000909097224 */ /* 0x000fe400078e02ff */
[----:B------:R-:W-:-:S02]  /*0240*/  IMAD R6, R6, R6, RZ ;  /* 0x0000000606067224 */ /* 0x000fc400078e02ff */
[----:B------:R-:W-:Y:S02]  /*0250*/  IMAD R11, R11, R11, RZ ;  /* 0x0000000b0b0b7224 */ /* 0x000fe400078e02ff */
[----:B------:R-:W-:Y:S02]  /*0260*/  IMAD R8, R8, R8, RZ ;  /* 0x0000000808087224 */ /* 0x000fe400078e02ff */
[----:B------:R-:W-:Y:S01]  /*0270*/  IMAD R13, R13, R13, RZ ;  /* 0x0000000d0d0d7224 */ /* 0x000fe200078e02ff */
[----:B------:R-:W-:Y:S02]  /*0280*/  PRMT R7, R7, 0x5410, R0 ;  /* 0x0000541007077816 */ /* 0x000fe40000000000 */
[----:B------:R-:W-:Y:S02]  /*0290*/  PRMT R9, R9, 0x5410, R4 ;  /* 0x0000541009097816 */ /* 0x000fe40000000004 */
[----:B------:R-:W-:Y:S02]  /*02a0*/  PRMT R11, R11, 0x5410, R6 ;  /* 0x000054100b0b7816 */ /* 0x000fe40000000006 */
[----:B------:R-:W-:Y:S01]  /*02b0*/  PRMT R13, R13, 0x5410, R8 ;  /* 0x000054100d0d7816 */ /* 0x000fe20000000008 */
[----:B------:R-:W-:Y:S04]  /*02c0*/  STG.E [R2.64], R7 ;  /* 0x0000000702007986 */ /* 0x000fe8000c101904 */
[----:B------:R-:W-:Y:S04]  /*02d0*/  STG.E [R2.64+0x200], R9 ;  /* 0x0002000902007986 */ /* 0x000fe8000c101904 */
[----:B------:R-:W-:Y:S04]  /*02e0*/  STG.E [R2.64+0x400], R11 ;  /* 0x0004000b02007986 */ /* 0x000fe8000c101904 */
[----:B------:R-:W-:Y:S01]  /*02f0*/  STG.E [R2.64+0x600], R13 ;  /* 0x0006000d02007986 */ /* 0x000fe2000c101904 */
[----:B------:R-:W-:Y:S05]  /*0300*/  EXIT ;  /* 0x000000000000794d */ /* 0x000fea0003800000 */
.L_x_12603:
[----:B------:R-:W0:Y:S01]  /*0310*/  S2R R13, SR_TID.X ;  /* 0x00000000000d7919 */ /* 0x000e220000002100 */
[----:B------:R-:W-:-:S02]  /*0320*/  PRMT R14, RZ, 0x7610, R14 ;  /* 0x00007610ff0e7816 */ /* 0x000fc4000000000e */
[----:B0-----:R-:W-:Y:S01]  /*0330*/  ISETP.GE.AND P0, PT, R13, R12, PT ;  /* 0x0000000c0d00720c */ /* 0x001fe20003f06270 */
[----:B------:R-:W-:-:S12]  /*0340*/  IMAD.MOV.U32 R7, RZ, RZ, R13 ;  /* 0x000000ffff077224 */ /* 0x000fd800078e000d */
[----:B------:R-:W-:Y:S01]  /*0350*/  @!P0 IADD3 R10, R0, R13, RZ ;  /* 0x0000000d000a8210 */ /* 0x000fe20007ffe0ff */
[----:B------:R-:W-:Y:S01]  /*0360*/  @!P0 IMAD.MOV.U32 R11, RZ, RZ, 0x2 ;  /* 0x00000002ff0b8424 */ /* 0x000fe200078e00ff */
[----:B------:R-:W-:-:S03]  /*0370*/  @!P0 IADD3 R7, R13, 0x80, RZ ;  /* 0x000000800d078810 */ /* 0x000fc60007ffe0ff */
[----:B------:R-:W-:Y:S01]  /*0380*/  @!P0 IMAD.WIDE.U32 R10, R10, R11, c[0x0][0x178] ;  /* 0x00005e000a0a8625 */ /* 0x000fe200078e000b */
[----:B------:R-:W-:-:S04]  /*0390*/  ISETP.GE.AND P6, PT, R7, R12, PT ;  /* 0x0000000c0700720c */ /* 0x000fc80003fc6270 */
[----:B------:R0:W2:Y:S09]  /*03a0*/  @!P0 LDG.E.U16 R14, [R10.64] ;  /* 0x000000040a0e8981 */ /* 0x0000b2000c1e1500 */
        /* <DEDUP_REMOVED lines=16> */
[----:B------:R-:W-:-:S03]  /*04b0*/  PRMT R15, RZ, 0x7610, R15 ;  /* 0x00007610ff0f7816 */ /* 0x000fc6000000000f */
[----:B------:R-:W-:Y:S01]  /*04c0*/  @!P6 IMAD.WIDE.U32 R2, R2, R3, c[0x0][0x178] ;  /* 0x00005e000202e625 */ /* 0x000fe200078e0003 */
[----:B------:R-:W-:-:S04]  /*04d0*/  @!P5 MOV R23, 0x2 ;  /* 0x000000020017d802 */ /* 0x000fc80000000f00 */
[----:B------:R1:W5:Y:S03]  /*04e0*/  @!P6 LDG.E.U16 R15, [R2.64] ;  /* 0x00000004020fe981 */ /* 0x000366000c1e1500 */
[----:B------:R-:W-:Y:S01]  /*04f0*/  @!P1 IMAD.IADD R8, R0, 0x1, R7 ;  /* 0x0000000100089824 */ /* 0x000fe200078e0207 */
[----:B------:R-:W-:-:S04]  /*0500*/  @!P1 IADD3 R7, R7, 0x80, RZ ;  /* 0x0000008007079810 */ /* 0x000fc80007ffe0ff */
[----:B------:R-:W-:Y:S01]  /*0510*/  ISETP.GE.AND P6, PT, R7, R12, PT ;  /* 0x0000000c0700720c */ /* 0x000fe20003fc6270 */
[----:B------:R-:W-:Y:S01]  /*0520*/  @!P5 IMAD.WIDE.U32 R22, R22, R23, c[0x0][0x178] ;  /* 0x00005e001616d625 */ /* 0x000fe200078e0017 */
[----:B------:R-:W-:Y:S02]  /*0530*/  PRMT R16, RZ, 0x7610, R16 ;  /* 0x00007610ff107816 */ /* 0x000fe40000000010 */
[----:B0-----:R-:W-:Y:S01]  /*0540*/  @!P2 MOV R11, 0x2 ;  /* 0x00000002000ba802 */ /* 0x001fe20000000f00 */
[----:B------:R-:W-:Y:S02]  /*0550*/  @!P4 IMAD.MOV.U32 R24, RZ, RZ, 0x2 ;  /* 0x00000002ff18c424 */ /* 0x000fe400078e00ff */
[----:B------:R-:W-:Y:S01]  /*0560*/  @!P3 IMAD.MOV.U32 R9, RZ, RZ, 0x2 ;  /* 0x00000002ff09b424 */ /* 0x000fe200078e00ff */
[----:B------:R0:W5:Y:S01]  /*0570*/  @!P5 LDG.E.U16 R16, [R22.64] ;  /* 0x000000041610d981 */ /* 0x000162000c1e1500 */
[----:B------:R-:W-:Y:S02]  /*0580*/  @!P1 IMAD.MOV.U32 R25, RZ, RZ, 0x2 ;  /* 0x00000002ff199424 */ /* 0x000fe400078e00ff */
[----:B-1----:R-:W-:-:S04]  /*0590*/  @!P4 IMAD.WIDE.U32 R2, R5, R24, c[0x0][0x178] ;  /* 0x00005e000502c625 */ /* 0x002fc800078e0018 */
[----:B------:R-:W-:Y:S02]  /*05a0*/  @!P6 IMAD.IADD R10, R0, 0x1, R7 ;  /* 0x00000001000ae824 */ /* 0x000fe400078e0207 */
[----:B0-----:R-:W-:Y:S02]  /*05b0*/  @!P6 IMAD.MOV.U32 R23, RZ, RZ, 0x2 ;  /* 0x00000002ff17e424 */ /* 0x001fe400078e00ff */
[----:B------:R-:W-:Y:S01]  /*05c0*/  @!P3 IMAD.WIDE.U32 R4, R4, R9, c[0x0][0x178] ;  /* 0x00005e000404b625 */ /* 0x000fe200078e0009 */
[----:B------:R-:W-:-:S03]  /*05d0*/  @!P0 IADD3 R22, R0, R13, RZ ;  /* 0x0000000d00168210 */ /* 0x000fc60007ffe0ff */
[----:B------:R-:W-:-:S04]  /*05e0*/  @!P2 IMAD.WIDE.U32 R6, R6, R11, c[0x0][0x178] ;  /* 0x00005e000606a625 */ /* 0x000fc800078e000b */
[----:B------:R-:W-:Y:S01]  /*05f0*/  @!P1 IMAD.WIDE.U32 R8, R8, R25, c[0x0][0x178] ;  /* 0x00005e0008089625 */ /* 0x000fe200078e0019 */
[----:B------:R-:W-:-:S03]  /*0600*/  PRMT R18, RZ, 0x7610, R18 ;  /* 0x00007610ff127816 */ /* 0x000fc60000000012 */
[----:B------:R-:W-:Y:S01]  /*0610*/  @!P6 IMAD.WIDE.U32 R10, R10, R23, c[0x0][0x178] ;  /* 0x00005e000a0ae625 */ /* 0x000fe200078e0017 */
[----:B------:R-:W-:Y:S02]  /*0620*/  PRMT R19, RZ, 0x7610, R19 ;  /* 0x00007610ff137816 */ /* 0x000fe40000000013 */
[----:B------:R-:W-:Y:S01]  /*0630*/  PRMT R20, RZ, 0x7610, R20 ;  /* 0x00007610ff147816 */ /* 0x000fe20000000014 */
[----:B------:R-:W-:Y:S01]  /*0640*/  @!P0 IMAD.MOV.U32 R23, RZ, RZ, 0x2 ;  /* 0x00000002ff178424 */ /* 0x000fe200078e00ff */
[----:B------:R-:W-:Y:S01]  /*0650*/  PRMT R21, RZ, 0x7610, R21 ;  /* 0x00007610ff157816 */ /* 0x000fe20000000015 */
[----:B------:R0:W5:Y:S01]  /*0660*/  @!P4 LDG.E.U16 R18, [R2.64] ;  /* 0x000000040212c981 */ /* 0x000162000c1e1500 */
[----:B------:R-:W-:Y:S01]  /*0670*/  PRMT R17, RZ, 0x7610, R17 ;  /* 0x00007610ff117816 */ /* 0x000fe20000000011 */
[----:B------:R-:W-:Y:S01]  /*0680*/  @!P0 IMAD.WIDE.U32 R22, R22, R23, c[0x0][0x170] ;  /* 0x00005c0016168625 */ /* 0x000fe200078e0017 */
[----:B------:R-:W-:Y:S01]  /*0690*/  @!P0 IADD3 R13, R13, 0x80, RZ ;  /* 0x000000800d0d8810 */ /* 0x000fe20007ffe0ff */
[----:B------:R0:W5:Y:S04]  /*06a0*/  @!P3 LDG.E.U16 R19, [R4.64] ;  /* 0x000000040413b981 */ /* 0x000168000c1e1500 */
[----:B------:R0:W5:Y:S04]  /*06b0*/  @!P2 LDG.E.U16 R20, [R6.64] ;  /* 0x000000040614a981 */ /* 0x000168000c1e1500 */
[----:B------:R0:W5:Y:S04]  /*06c0*/  @!P1 LDG.E.U16 R21, [R8.64] ;  /* 0x0000000408159981 */ /* 0x000168000c1e1500 */
[----:B------:R0:W5:Y:S01]  /*06d0*/  @!P6 LDG.E.U16 R17, [R10.64] ;  /* 0x000000040a11e981 */ /* 0x000162000c1e1500 */
[----:B------:R-:W-:Y:S01]  /*06e0*/  BSSY B0, `(.L_x_12604) ;  /* 0x000003c000007945 */ /* 0x000fe20003800000 */
[----:B------:R-:W-:Y:S01]  /*06f0*/  BSSY B1, `(.L_x_12605) ;  /* 0x0000032000017945 */ /* 0x000fe20003800000 */
[----:B--2---:R-:W-:-:S05]  /*0700*/  @!P0 PRMT R25, R14, 0x9910, RZ ;  /* 0x000099100e198816 */ /* 0x004fca00000000ff */
[----:B------:R-:W-:-:S05]  /*0710*/  @!P0 IMAD R25, R25, R25, RZ ;  /* 0x0000001919198224 */ /* 0x000fca00078e02ff */
[----:B------:R0:W-:Y:S01]  /*0720*/  @!P0 STG.E.U16 [R22.64], R25 ;  /* 0x0000001916008986 */ /* 0x0001e2000c101504 */
[----:B------:R-:W-:-:S13]  /*0730*/  ISETP.GE.AND P0, PT, R13, R12, PT ;  /* 0x0000000c0d00720c */ /* 0x000fda0003f06270 */
[----:B------:R-:W-:Y:S05]  /*0740*/  @P0 BRA `(.L_x_12606) ;  /* 0x0000010000000947 */ /* 0x000fea0003800000 */
[----:B0----5:R-:W-:Y:S01]  /*0750*/  PRMT R5, R15, 0x9910, RZ ;  /* 0x000099100f057816 */ /* 0x021fe200000000ff */
[----:B------:R-:W-:Y:S01]  /*0760*/  IMAD.IADD R2, R0, 0x1, R13 ;  /* 0x0000000100027824 */ /* 0x000fe200078e020d */
[----:B------:R-:W-:Y:S01]  /*0770*/  IADD3 R13, R13, 0x80, RZ ;  /* 0x000000800d0d7810 */ /* 0x000fe20007ffe0ff */
[----:B------:R-:W-:Y:S02]  /*0780*/  IMAD.MOV.U32 R3, RZ, RZ, 0x2 ;  /* 0x00000002ff037424 */ /* 0x000fe400078e00ff */
[----:B------:R-:W-:Y:S01]  /*0790*/  IMAD R5, R5, R5, RZ ;  /* 0x0000000505057224 */ /* 0x000fe200078e02ff */
[----:B------:R-:W-:Y:S01]  /*07a0*/  ISETP.GE.AND P0, PT, R13, R12, PT ;  /* 0x0000000c0d00720c */ /* 0x000fe20003f06270 */
[----:B------:R-:W-:-:S05]  /*07b0*/  IMAD.WIDE.U32 R2, R2, R3, c[0x0][0x170] ;  /* 0x00005c0002027625 */ /* 0x000fca00078e0003 */
[----:B------:R0:W-:Y:S07]  /*07c0*/  STG.E.U16 [R2.64], R5 ;  /* 0x0000000502007986 */ /* 0x0001ee000c101504 */
[----:B------:R-:W-:Y:S05]  /*07d0*/  @P0 BRA `(.L_x_12607) ;  /* 0x0000010000000947 */ /* 0x000fea0003800000 */
[----:B0-----:R-:W-:Y:S01]  /*07e0*/  PRMT R5, R16, 0x9910, RZ ;  /* 0x0000991010057816 */ /* 0x001fe200000000ff */
[----:B------:R-:W-:Y:S01]  /*07f0*/  IMAD.MOV.U32 R3, RZ, RZ, 0x2 ;  /* 0x00000002ff037424 */ /* 0x000fe200078e00ff */
[----:B------:R-:W-:Y:S02]  /*0800*/  IADD3 R2, R0, R13, RZ ;  /* 0x0000000d00027210 */ /* 0x000fe40007ffe0ff */
[----:B------:R-:W-:Y:S01]  /*0810*/  IADD3 R13, R13, 0x80, RZ ;  /* 0x000000800d0d7810 */ /* 0x000fe20007ffe0ff */
[----:B------:R-:W-:-:S02]  /*0820*/  IMAD R5, R5, R5, RZ ;  /* 0x0000000505057224 */ /* 0x000fc400078e02ff */
[----:B------:R-:W-:-:S05]  /*0830*/  IMAD.WIDE.U32 R2, R2, R3, c[0x0][0x170] ;  /* 0x00005c0002027625 */ /* 0x000fca00078e0003 */
[----:B------:R0:W-:Y:S02]  /*0840*/  STG.E.U16 [R2.64], R5 ;  /* 0x0000000502007986 */ /* 0x0001e4000c101504 */
.L_x_12606:
[----:B0-----:R-:W-:-:S13]  /*0850*/  ISETP.GE.AND P0, PT, R13, R12, PT ;  /* 0x0000000c0d00720c */ /* 0x001fda0003f06270 */
[----:B------:R-:W-:Y:S05]  /*0860*/  @P0 BRA `(.L_x_12608) ;  /* 0x0000010000000947 */ /* 0x000fea0003800000 */
[----:B-----5:R-:W-:Y:S01]  /*0870*/  PRMT R5, R18, 0x9910, RZ ;  /* 0x0000991012057816 */ /* 0x020fe200000000ff */
[----:B------:R-:W-:Y:S01]  /*0880*/  IMAD.IADD R2, R0, 0x1, R13 ;  /* 0x0000000100027824 */ /* 0x000fe200078e020d */
[----:B------:R-:W-:Y:S01]  /*0890*/  IADD3 R13, R13, 0x80, RZ ;  /* 0x000000800d0d7810 */ /* 0x000fe20007ffe0ff */
[----:B------:R-:W-:Y:S02]  /*08a0*/  IMAD.MOV.U32 R3, RZ, RZ, 0x2 ;  /* 0x00000002ff037424 */ /* 0x000fe400078e00ff */
[----:B------:R-:W-:Y:S02]  /*08b0*/  IMAD R5, R5, R5, RZ ;  /* 0x0000000505057224 */ /* 0x000fe400078e02ff */
[----:B------:R-:W-:-:S05]  /*08c0*/  IMAD.WIDE.U32 R2, R2, R3, c[0x0][0x170] ;  /* 0x00005c0002027625 */ /* 0x000fca00078e0003 */
[----:B------:R0:W-:Y:S02]  /*08d0*/  STG.E.U16 [R2.64], R5 ;  /* 0x0000000502007986 */ /* 0x0001e4000c101504 */
.L_x_12607:
[----:B------:R-:W-:-:S13]  /*08e0*/  ISETP.GE.AND P0, PT, R13, R12, PT ;  /* 0x0000000c0d00720c */ /* 0x000fda0003f06270 */
[----:B------:R-:W-:Y:S05]  /*08f0*/  @P0 BRA `(.L_x_12609) ;  /* 0x0000011000000947 */ /* 0x000fea0003800000 */
[----:B0-----:R-:W-:Y:S01]  /*0900*/  PRMT R5, R19, 0x9910, RZ ;  /* 0x0000991013057816 */ /* 0x001fe200000000ff */
[----:B------:R-:W-:Y:S01]  /*0910*/  IMAD.MOV.U32 R3, RZ, RZ, 0x2 ;  /* 0x00000002ff037424 */ /* 0x000fe200078e00ff */
[----:B------:R-:W-:Y:S02]  /*0920*/  IADD3 R2, R0, R13, RZ ;  /* 0x0000000d00027210 */ /* 0x000fe40007ffe0ff */
[----:B------:R-:W-:Y:S01]  /*0930*/  IADD3 R13, R13, 0x80, RZ ;  /* 0x000000800d0d7810 */ /* 0x000fe20007ffe0ff */
[----:B------:R-:W-:Y:S02]  /*0940*/  IMAD R5, R5, R5, RZ ;  /* 0x0000000505057224 */ /* 0x000fe400078e02ff */
[----:B------:R-:W-:-:S05]  /*0950*/  IMAD.WIDE.U32 R2, R2, R3, c[0x0][0x170] ;  /* 0x00005c0002027625 */ /* 0x000fca00078e0003 */
[----:B------:R0:W-:Y:S02]  /*0960*/  STG.E.U16 [R2.64], R5 ;  /* 0x0000000502007986 */ /* 0x0001e4000c101504 */
.L_x_12608:
[----:B------:R-:W-:-:S13]  /*0970*/  ISETP.GE.AND P0, PT, R13, R12, PT ;  /* 0x0000000c0d00720c */ /* 0x000fda0003f06270 */
[----:B------:R-:W-:Y:S01]  /*0980*/  @P0 BREAK B1 ;  /* 0x0000000000010942 */ /* 0x000fe20003800000 */
[----:B------:R-:W-:Y:S05]  /*0990*/  @P0 BRA `(.L_x_12610) ;  /* 0x0000010000000947 */ /* 0x000fea0003800000 */
[----:B0-----:R-:W-:Y:S01]  /*09a0*/  HFMA2.MMA R3, -RZ, RZ, 0, 1.1920928955078125e-07 ;  /* 0x00000002ff037435 */ /* 0x001fe200000001ff */
[----:B-----5:R-:W-:Y:S01]  /*09b0*/  PRMT R5, R20, 0x9910, RZ ;  /* 0x0000991014057816 */ /* 0x020fe200000000ff */
[----:B------:R-:W-:Y:S01]  /*09c0*/  IMAD.IADD R2, R0, 0x1, R13 ;  /* 0x0000000100027824 */ /* 0x000fe200078e020d */
[----:B------:R-:W-:-:S03]  /*09d0*/  IADD3 R13, R13, 0x80, RZ ;  /* 0x000000800d0d7810 */ /* 0x000fc60007ffe0ff */
[----:B------:R-:W-:-:S04]  /*09e0*/  IMAD R5, R5, R5, RZ ;  /* 0x0000000505057224 */ /* 0x000fc800078e02ff */
[----:B------:R-:W-:-:S05]  /*09f0*/  IMAD.WIDE.U32 R2, R2, R3, c[0x0][0x170] ;  /* 0x00005c0002027625 */ /* 0x000fca00078e0003 */
[----:B------:R0:W-:Y:S02]  /*0a00*/  STG.E.U16 [R2.64], R5 ;  /* 0x0000000502007986 */ /* 0x0001e4000c101504 */
.L_x_12609:
[----:B------:R-:W-:Y:S05]  /*0a10*/  BSYNC B1 ;  /* 0x0000000000017941 */ /* 0x000fea0003800000 */
.L_x_12605:
[----:B------:R-:W-:-:S13]  /*0a20*/  ISETP.GE.AND P0, PT, R13, R12, PT ;  /* 0x0000000c0d00720c */ /* 0x000fda0003f06270 */
[----:B0-----:R-:W-:Y:S01]  /*0a30*/  @!P0 PRMT R5, R21, 0x9910, RZ ;  /* 0x0000991015058816 */ /* 0x001fe200000000ff */
[----:B------:R-:W-:Y:S01]  /*0a40*/  @!P0 IMAD.IADD R2, R0, 0x1, R13 ;  /* 0x0000000100028824 */ /* 0x000fe200078e020d */
[----:B------:R-:W-:Y:S01]  /*0a50*/  @!P0 IADD3 R13, R13, 0x80, RZ ;  /* 0x000000800d0d8810 */ /* 0x000fe20007ffe0ff */
[----:B------:R-:W-:Y:S02]  /*0a60*/  @!P0 IMAD.MOV.U32 R3, RZ, RZ, 0x2 ;  /* 0x00000002ff038424 */ /* 0x000fe400078e00ff */
[----:B------:R-:W-:Y:S02]  /*0a70*/  @!P0 IMAD R5, R5, R5, RZ ;  /* 0x0000000505058224 */ /* 0x000fe400078e02ff */
[----:B------:R-:W-:-:S05]  /*0a80*/  @!P0 IMAD.WIDE.U32 R2, R2, R3, c[0x0][0x170] ;  /* 0x00005c0002028625 */ /* 0x000fca00078e0003 */
[----:B------:R0:W-:Y:S02]  /*0a90*/  @!P0 STG.E.U16 [R2.64], R5 ;  /* 0x0000000502008986 */ /* 0x0001e4000c101504 */
.L_x_12610:
[----:B------:R-:W-:Y:S05]  /*0aa0*/  BSYNC B0 ;  /* 0x0000000000007941 */ /* 0x000fea0003800000 */
.L_x_12604:
[----:B------:R-:W-:Y:S01]  /*0ab0*/  WARPSYNC 0xffffffff ;  /* 0xffffffff00007948 */ /* 0x000fe20003800000 */
[----:B------:R-:W-:-:S13]  /*0ac0*/  ISETP.GE.AND P0, PT, R13, R12, PT ;  /* 0x0000000c0d00720c */ /* 0x000fda0003f06270 */
[----:B------:R-:W-:Y:S05]  /*0ad0*/  @P0 EXIT ;  /* 0x000000000000094d */ /* 0x000fea0003800000 */
[----:B0----5:R-:W-:Y:S01]  /*0ae0*/  PRMT R5, R17, 0x9910, RZ ;  /* 0x0000991011057816 */ /* 0x021fe200000000ff */
[----:B------:R-:W-:Y:S01]  /*0af0*/  IMAD.MOV.U32 R3, RZ, RZ, 0x2 ;  /* 0x00000002ff037424 */ /* 0x000fe200078e00ff */
[----:B------:R-:W-:-:S03]  /*0b00*/  IADD3 R2, R0, R13, RZ ;  /* 0x0000000d00027210 */ /* 0x000fc60007ffe0ff */
[----:B------:R-:W-:Y:S02]  /*0b10*/  IMAD R5, R5, R5, RZ ;  /* 0x0000000505057224 */ /* 0x000fe400078e02ff */
[----:B------:R-:W-:-:S05]  /*0b20*/  IMAD.WIDE.U32 R2, R2, R3, c[0x0][0x170] ;  /* 0x00005c0002027625 */ /* 0x000fca00078e0003 */
[----:B------:R-:W-:Y:S01]  /*0b30*/  STG.E.U16 [R2.64], R5 ;  /* 0x0000000502007986 */ /* 0x000fe2000c101504 */
[----:B------:R-:W-:Y:S05]  /*0b40*/  EXIT ;  /* 0x000000000000794d */ /* 0x000fea0003800000 */
.L_x_12611:
        /* <DEDUP_REMOVED lines=11> */
.L_x_61734:


//--------------------- .text._ZN2at6native29vectorized_elementwise_kernelILi4EZNS0_50_GLOBAL__N__2680c7bb_12_PowKernel_cu_b2145a98_318429pow_tensor_scalar_kernel_implIssEEvRNS_18TensorIteratorBaseET0_EUlsE_St5arrayIPcLm2EEEEviS6_T1_ --------------------------
	.section	.text._ZN2at6native29vectorized_elementwise_kernelILi4EZNS0_50_GLOBAL__N__2680c7bb_12_PowKernel_cu_b2145a98_318429pow_tensor_scalar_kernel_implIssEEvRNS_18TensorIteratorBaseET0_EUlsE_St5arrayIPcLm2EEEEviS6_T1_,"ax",@progbits
	.sectioninfo	@"SHI_REGISTERS=28"
	.align	128
        .global         _ZN2at6native29vectorized_elementwise_kernelILi4EZNS0_50_GLOBAL__N__2680c7bb_12_PowKernel_cu_b2145a98_318429pow_tensor_scalar_kernel_implIssEEvRNS_18TensorIteratorBaseET0_EUlsE_St5arrayIPcLm2EEEEviS6_T1_
        .type           _ZN2at6native29vectorized_elementwise_kernelILi4EZNS0_50_GLOBAL__N__2680c7bb_12_PowKernel_cu_b2145a98_318429pow_tensor_scalar_kernel_implIssEEvRNS_18TensorIteratorBaseET0_EUlsE_St5arrayIPcLm2EEEEviS6_T1_,@function
        .size           _ZN2at6native29vectorized_elementwise_kernelILi4EZNS0_50_GLOBAL__N__2680c7bb_12_PowKernel_cu_b2145a98_318429pow_tensor_scalar_kernel_implIssEEvRNS_18TensorIteratorBaseET0_EUlsE_St5arrayIPcLm2EEEEviS6_T1_,(.L_x_61735 - _ZN2at6native29vectorized_elementwise_kernelILi4EZNS0_50_GLOBAL__N__2680c7bb_12_PowKernel_cu_b2145a98_318429pow_tensor_scalar_kernel_implIssEEvRNS_18TensorIteratorBaseET0_EUlsE_St5arrayIPcLm2EEEEviS6_T1_)
        .other          _ZN2at6native29vectorized_elementwise_kernelILi4EZNS0_50_GLOBAL__N__2680c7bb_12_PowKernel_cu_b2145a98_318429pow_tensor_scalar_kernel_implIssEEvRNS_18TensorIteratorBaseET0_EUlsE_St5arrayIPcLm2EEEEviS6_T1_,@"STO_CUDA_ENTRY STV_DEFAULT"
_ZN2at6native29vectorized_elementwise_kernelILi4EZNS0_50_GLOBAL__N__2680c7bb_12_PowKernel_cu_b2145a98_318429pow_tensor_scalar_kernel_implIssEEvRNS_18TensorIteratorBaseET0_EUlsE_St5arrayIPcLm2EEEEviS6_T1_:
.text._ZN2at6native29vectorized_elementwise_kernelILi4EZNS0_50_GLOBAL__N__2680c7bb_12_PowKernel_cu_b2145a98_318429pow_tensor_scalar_kernel_implIssEEvRNS_18TensorIteratorBaseET0_EUlsE_St5arrayIPcLm2EEEEviS6_T1_:
        /* <DEDUP_REMOVED lines=13> */
[C---:B--2---:R-:W-:Y:S02]  /*00d0*/  PRMT R4, R3.reuse, 0xbb32, RZ ;  /* 0x0000bb3203047816 */ /* 0x044fe400000000ff */
[C---:B------:R-:W-:Y:S02]  /*00e0*/  PRMT R12, R2.reuse, 0xbb32, RZ ;  /* 0x0000bb32020c7816 */ /* 0x040fe400000000ff */
[----:B------:R-:W-:Y:S02]  /*00f0*/  PRMT R13, R2, 0x9910, RZ ;  /* 0x00009910020d7816 */ /* 0x000fe400000000ff */
[----:B------:R-:W-:Y:S01]  /*0100*/  PRMT R10, R3, 0x9910, RZ ;  /* 0x00009910030a7816 */ /* 0x000fe200000000ff */
[----:B------:R-:W-:Y:S01]  /*0110*/  IMAD.WIDE.U32 R2, R0, R11, c[0x0][0x170] ;  /* 0x00005c0000027625 */ /* 0x000fe200078e000b */
[----:B---3--:R-:W-:-:S02]  /*0120*/  PRMT R14, R9, 0xbb32, RZ ;  /* 0x0000bb32090e7816 */ /* 0x008fc400000000ff */
[----:B------:R-:W-:Y:S01]  /*0130*/  PRMT R15, R9, 0x9910, RZ ;  /* 0x00009910090f7816 */ /* 0x000fe200000000ff */
[----:B------:R-:W-:Y:S01]  /*0140*/  IMAD.MOV.U32 R9, RZ, RZ, R13 ;  /* 0x000000ffff097224 */ /* 0x000fe200078e000d */
[C---:B------:R-:W-:Y:S01]  /*0150*/  PRMT R16, R8.reuse, 0xbb32, RZ ;  /* 0x0000bb3208107816 */ /* 0x040fe200000000ff */
[----:B------:R-:W-:Y:S01]  /*0160*/  IMAD.MOV.U32 R7, RZ, RZ, R10 ;  /* 0x000000ffff077224 */ /* 0x000fe200078e000a */
[----:B------:R-:W-:Y:S01]  /*0170*/  PRMT R17, R8, 0x9910, RZ ;  /* 0x0000991008117816 */ /* 0x000fe200000000ff */
[----:B------:R-:W-:Y:S01]  /*0180*/  IMAD.MOV.U32 R11, RZ, RZ, R15 ;  /* 0x000000ffff0b7224 */ /* 0x000fe200078e000f */
[----:B------:R-:W-:Y:S01]  /*0190*/  MOV R0, R4 ;  /* 0x0000000400007202 */ /* 0x000fe20000000f00 */
[----:B------:R-:W-:Y:S01]  /*01a0*/  IMAD.MOV.U32 R4, RZ, RZ, R12 ;  /* 0x000000ffff047224 */ /* 0x000fe200078e000c */
[----:B------:R-:W-:Y:S01]  /*01b0*/  MOV R6, R14 ;  /* 0x0000000e00067202 */ /* 0x000fe20000000f00 */
[----:B------:R-:W-:Y:S02]  /*01c0*/  IMAD.MOV.U32 R8, RZ, RZ, R16 ;  /* 0x000000ffff087224 */ /* 0x000fe400078e0010 */
[----:B------:R-:W-:-:S02]  /*01d0*/  IMAD.MOV.U32 R13, RZ, RZ, R17 ;  /* 0x000000ffff0d7224 */ /* 0x000fc400078e0011 */
[----:B------:R-:W-:Y:S02]  /*01e0*/  IMAD R4, R4, R4, RZ ;  /* 0x0000000404047224 */ /* 0x000fe400078e02ff */
[----:B------:R-:W-:Y:S02]  /*01f0*/  IMAD R9, R9, R9, RZ ;  /* 0x0000000909097224 */ /* 0x000fe400078e02ff */
[----:B------:R-:W-:Y:S02]  /*0200*/  IMAD R0, R0, R0, RZ ;  /* 0x0000000000007224 */ /* 0x000fe400078e02ff */
[----:B------:R-:W-:Y:S01]  /*0210*/  IMAD R7, R7, R7, RZ ;  /* 0x0000000707077224 */ /* 0x000fe200078e02ff */
[----:B------:R-:W-:Y:S01]  /*0220*/  PRMT R4, R9, 0x5410, R4 ;  /* 0x0000541009047816 */ /* 0x000fe20000000004 */
[----:B------:R-:W-:Y:S02]  /*0230*/  IMAD R6, R6, R6, RZ ;  /* 0x0000000606067224 */ /* 0x000fe400078e02ff */
[----:B------:R-:W-:-:S02]  /*0240*/  IMAD R11, R11, R11, RZ ;  /* 0x0000000b0b0b7224 */ /* 0x000fc400078e02ff */
[----:B------:R-:W-:Y:S02]  /*0250*/  IMAD R8, R8, R8, RZ ;  /* 0x0000000808087224 */ /* 0x000fe400078e02ff */
[----:B------:R-:W-:Y:S01]  /*0260*/  IMAD R13, R13, R13, RZ ;  /* 0x0000000d0d0d7224 */ /* 0x000fe200078e02ff */
[----:B------:R-:W-:Y:S01]  /*0270*/  PRMT R9, R11, 0x5410, R6 ;  /* 0x000054100b097816 */ /* 0x000fe20000000006 */
[----:B------:R-:W-:Y:S01]  /*0280*/  IMAD.WIDE R2, R5, 0x8, R2 ;  /* 0x0000000805027825 */ /* 0x000fe200078e0202 */
[----:B------:R-:W-:Y:S02]  /*0290*/  PRMT R5, R7, 0x5410, R0 ;  /* 0x0000541007057816 */ /* 0x000fe40000000000 */
[----:B------:R-:W-:-:S03]  /*02a0*/  PRMT R8, R13, 0x5410, R8 ;  /* 0x000054100d087816 */ /* 0x000fc60000000008 */
[----:B------:R-:W-:Y:S04]  /*02b0*/  STG.E.64 [R2.64], R4 ;  /* 0x0000000402007986 */ /* 0x000fe8000c101b04 */
[----:B------:R-:W-:Y:S01]  /*02c0*/  STG.E.64 [R2.64+0x400], R8 ;  /* 0x0004000802007986 */ /* 0x000fe2000c101b04 */
[----:B------:R-:W-:Y:S05]  /*02d0*/  EXIT ;  /* 0x000000000000794d */ /* 0x000fea0003800000 */
.L_x_12612:
[----:B------:R-:W0:Y:S01]  /*02e0*/  S2R R13, SR_TID.X ;  /* 0x00000000000d7919 */ /* 0x000e220000002100 */
[----:B------:R-:W-:Y:S02]  /*02f0*/  PRMT R14, RZ, 0x7610, R14 ;  /* 0x00007610ff0e7816 */ /* 0x000fe4000000000e */
[----:B0-----:R-:W-:Y:S02]  /*0300*/  ISETP.GE.AND P0, PT, R13, R12, PT ;  /* 0x0000000c0d00720c */ /* 0x001fe40003f06270 */
[----:B------:R-:W-:-:S11]  /*0310*/  MOV R7, R13 ;  /* 0x0000000d00077202 */ /* 0x000fd60000000f00 */
[----:B------:R-:W-:Y:S01]  /*0320*/  @!P0 IMAD.IADD R10, R0, 0x1, R13 ;  /* 0x00000001000a8824 */ /* 0x000fe200078e020d */
[----:B------:R-:W-:Y:S01]  /*0330*/  @!P0 IADD3 R7, R13, 0x80, RZ ;  /* 0x000000800d078810 */ /* 0x000fe20007ffe0ff */
[----:B------:R-:W-:-:S03]  /*0340*/  @!P0 IMAD.MOV.U32 R11, RZ, RZ, 0x2 ;  /* 0x00000002ff0b8424 */ /* 0x000fc600078e00ff */
[----:B------:R-:W-:Y:S01]  /*0350*/  ISETP.GE.AND P6, PT, R7, R12, PT ;  /* 0x0000000c0700720c */ /* 0x000fe20003fc6270 */
[----:B------:R-:W-:-:S05]  /*0360*/  @!P0 IMAD.WIDE.U32 R10, R10, R11, c[0x0][0x178] ;  /* 0x00005e000a0a8625 */ /* 0x000fca00078e000b */
        /* <DEDUP_REMOVED lines=15> */
[----:B------:R-:W-:Y:S02]  /*0460*/  ISETP.GE.AND P1, PT, R7, R12, PT ;  /* 0x0000000c0700720c */ /* 0x000fe40003f26270 */
[----:B------:R-:W-:Y:S02]  /*0470*/  @!P6 MOV R3, 0x2 ;  /* 0x000000020003e802 */ /* 0x000fe40000000f00 */
[----:B------:R-:W-:-:S03]  /*0480*/  PRMT R15, RZ, 0x7610, R15 ;  /* 0x00007610ff0f7816 */ /* 0x000fc6000000000f */
[----:B------:R-:W-:-:S05]  /*0490*/  @!P6 IMAD.WIDE.U32 R2, R2, R3, c[0x0][0x178] ;  /* 0x00005e000202e625 */ /* 0x000fca00078e0003 */
[----:B------:R1:W5:Y:S01]  /*04a0*/  @!P6 LDG.E.U16 R15, [R2.64] ;  /* 0x00000004020fe981 */ /* 0x000362000c1e1500 */
        /* <DEDUP_REMOVED lines=8> */
[----:B0-----:R-:W-:Y:S01]  /*0530*/  @!P2 IMAD.MOV.U32 R11, RZ, RZ, 0x2 ;  /* 0x00000002ff0ba424 */ /* 0x001fe200078e00ff */
[----:B------:R0:W5:Y:S01]  /*0540*/  @!P5 LDG.E.U16 R16, [R22.64] ;  /* 0x000000041610d981 */ /* 0x000162000c1e1500 */
[----:B------:R-:W-:Y:S02]  /*0550*/  @!P1 IMAD.MOV.U32 R25, RZ, RZ, 0x2 ;  /* 0x00000002ff199424 */ /* 0x000fe400078e00ff */
[----:B-1----:R-:W-:-:S04]  /*0560*/  @!P4 IMAD.WIDE.U32 R2, R5, R24, c[0x0][0x178] ;  /* 0x00005e000502c625 */ /* 0x002fc800078e0018 */
[----:B------:R-:W-:Y:S01]  /*0570*/  @!P6 IMAD.IADD R10, R0, 0x1, R7 ;  /* 0x00000001000ae824 */ /* 0x000fe200078e0207 */
[----:B0-----:R-:W-:Y:S01]  /*0580*/  @!P6 MOV R23, 0x2 ;  /* 0x000000020017e802 */ /* 0x001fe20000000f00 */
[----:B------:R-:W-:-:S04]  /*0590*/  @!P3 IMAD.WIDE.U32 R4, R4, R9, c[0x0][0x178] ;  /* 0x00005e000404b625 */ /* 0x000fc800078e0009 */
[----:B------:R-:W-:-:S04]  /*05a0*/  @!P2 IMAD.WIDE.U32 R6, R6, R11, c[0x0][0x178] ;  /* 0x00005e000606a625 */ /* 0x000fc800078e000b */
[----:B------:R-:W-:Y:S01]  /*05b0*/  @!P1 IMAD.WIDE.U32 R8, R8, R25, c[0x0][0x178] ;  /* 0x00005e0008089625 */ /* 0x000fe200078e0019 */
[----:B------:R-:W-:-:S03]  /*05c0*/  PRMT R18, RZ, 0x7610, R18 ;  /* 0x00007610ff127816 */ /* 0x000fc60000000012 */
[----:B------:R-:W-:Y:S01]  /*05d0*/  @!P6 IMAD.WIDE.U32 R10, R10, R23, c[0x0][0x178] ;  /* 0x00005e000a0ae625 */ /* 0x000fe200078e0017 */
[----:B------:R-:W-:Y:S02]  /*05e0*/  PRMT R19, RZ, 0x7610, R19 ;  /* 0x00007610ff137816 */ /* 0x000fe40000000013 */
[----:B------:R-:W-:Y:S01]  /*05f0*/  PRMT R20, RZ, 0x7610, R20 ;  /* 0x00007610ff147816 */ /* 0x000fe20000000014 */
[----:B------:R-:W-:Y:S01]  /*0600*/  @!P0 IMAD.IADD R22, R0, 0x1, R13 ;  /* 0x0000000100168824 */ /* 0x000fe200078e020d */
[----:B------:R-:W-:Y:S01]  /*0610*/  PRMT R21, RZ, 0x7610, R21 ;  /* 0x00007610ff157816 */ /* 0x000fe20000000015 */
[----:B------:R-:W-:Y:S01]  /*0620*/  @!P0 IMAD.MOV.U32 R23, RZ, RZ, 0x2 ;  /* 0x00000002ff178424 */ /* 0x000fe200078e00ff */
[----:B------:R-:W-:Y:S01]  /*0630*/  PRMT R17, RZ, 0x7610, R17 ;  /* 0x00007610ff117816 */ /* 0x000fe20000000011 */
[----:B------:R0:W5:Y:S02]  /*0640*/  @!P4 LDG.E.U16 R18, [R2.64] ;  /* 0x000000040212c981 */ /* 0x000164000c1e1500 */
        /* <DEDUP_REMOVED lines=14> */
[----:B------:R-:W-:Y:S01]  /*0730*/  IMAD.MOV.U32 R3, RZ, RZ, 0x2 ;  /* 0x00000002ff037424 */ /* 0x000fe200078e00ff */
[----:B------:R-:W-:Y:S02]  /*0740*/  IADD3 R2, R0, R13, RZ ;  /* 0x0000000d00027210 */ /* 0x000fe40007ffe0ff */
[----:B------:R-:W-:Y:S01]  /*0750*/  IADD3 R13, R13, 0x80, RZ ;  /* 0x000000800d0d7810 */ /* 0x000fe20007ffe0ff */
[----:B------:R-:W-:Y:S02]  /*0760*/  IMAD R5, R5, R5, RZ ;  /* 0x0000000505057224 */ /* 0x000fe400078e02ff */
[----:B------:R-:W-:Y:S01]  /*0770*/  IMAD.WIDE.U32 R2, R2, R3, c[0x0][0x170] ;  /* 0x00005c0002027625 */ /* 0x000fe200078e0003 */
[----:B------:R-:W-:-:S04]  /*0780*/  ISETP.GE.AND P0, PT, R13, R12, PT ;  /* 0x0000000c0d00720c */ /* 0x000fc80003f06270 */
[----:B------:R0:W-:Y:S09]  /*0790*/  STG.E.U16 [R2.64], R5 ;  /* 0x0000000502007986 */ /* 0x0001f2000c101504 */
[----:B------:R-:W-:Y:S05]  /*07a0*/  @P0 BRA `(.L_x_12616) ;  /* 0x0000010000000947 */ /* 0x000fea0003800000 */
[----:B0-----:R-:W-:Y:S01]  /*07b0*/  HFMA2.MMA R3, -RZ, RZ, 0, 1.1920928955078125e-07 ;  /* 0x00000002ff037435 */ /* 0x001fe200000001ff */
[----:B------:R-:W-:Y:S01]  /*07c0*/  PRMT R5, R16, 0x9910, RZ ;  /* 0x0000991010057816 */ /* 0x000fe200000000ff */
[----:B------:R-:W-:Y:S01]  /*07d0*/  IMAD.IADD R2, R0, 0x1, R13 ;  /* 0x0000000100027824 */ /* 0x000fe200078e020d */
[----:B------:R-:W-:-:S03]  /*07e0*/  IADD3 R13, R13, 0x80, RZ ;  /* 0x000000800d0d7810 */ /* 0x000fc60007ffe0ff */
[----:B------:R-:W-:-:S04]  /*07f0*/  IMAD R5, R5, R5, RZ ;  /* 0x0000000505057224 */ /* 0x000fc800078e02ff */
[----:B------:R-:W-:-:S05]  /*0800*/  IMAD.WIDE.U32 R2, R2, R3, c[0x0][0x170] ;  /* 0x00005c0002027625 */ /* 0x000fca00078e0003 */
[----:B------:R0:W-:Y:S02]  /*0810*/  STG.E.U16 [R2.64], R5 ;  /* 0x0000000502007986 */ /* 0x0001e4000c101504 */
.L_x_12615:
        /* <DEDUP_REMOVED lines=9> */
.L_x_12616:
        /* <DEDUP_REMOVED lines=9> */
.L_x_12617:
[----:B------:R-:W-:-:S13]  /*0940*/  ISETP.GE.AND P0, PT, R13, R12, PT ;  /* 0x0000000c0d00720c */ /* 0x000fda0003f06270 */
[----:B------:R-:W-:Y:S01]  /*0950*/  @P0 BREAK B1 ;  /* 0x0000000000010942 */ /* 0x000fe20003800000 */
[----:B------:R-:W-:Y:S05]  /*0960*/  @P0 BRA `(.L_x_12619) ;  /* 0x0000010000000947 */ /* 0x000fea0003800000 */
[----:B0----5:R-:W-:Y:S01]  /*0970*/  PRMT R5, R20, 0x9910, RZ ;  /* 0x0000991014057816 */ /* 0x021fe200000000ff */
[----:B------:R-:W-:Y:S01]  /*0980*/  IMAD.IADD R2, R0, 0x1, R13 ;  /* 0x0000000100027824 */ /* 0x000fe200078e020d */
[----:B------:R-:W-:Y:S02]  /*0990*/  MOV R3, 0x2 ;  /* 0x0000000200037802 */ /* 0x000fe40000000f00 */
[----:B------:R-:W-:Y:S01]  /*09a0*/  IADD3 R13, R13, 0x80, RZ ;  /* 0x000000800d0d7810 */ /* 0x000fe20007ffe0ff */
[----:B------:R-:W-:Y:S02]  /*09b0*/  IMAD R5, R5, R5, RZ ;  /* 0x0000000505057224 */ /* 0x000fe400078e02ff */
[----:B------:R-:W-:-:S05]  /*09c0*/  IMAD.WIDE.U32 R2, R2, R3, c[0x0][0x170] ;  /* 0x00005c0002027625 */ /* 0x000fca00078e0003 */
[----:B------:R0:W-:Y:S02]  /*09d0*/  STG.E.U16 [R2.64], R5 ;  /* 0x0000000502007986 */ /* 0x0001e4000c101504 */
.L_x_12618:
[----:B------:R-:W-:Y:S05]  /*09e0*/  BSYNC B1 ;  /* 0x0000000000017941 */ /* 0x000fea0003800000 */
.L_x_12614:
        /* <DEDUP_REMOVED lines=8> */
.L_x_12619:
[----:B------:R-:W-:Y:S05]  /*0a70*/  BSYNC B0 ;  /* 0x0000000000007941 */ /* 0x000fea0003800000 */
.L_x_12613:
        /* <DEDUP_REMOVED lines=10> */
.L_x_12620:
        /* <DEDUP_REMOVED lines=14> */
.L_x_61735:


//--------------------- .text._ZN2at6native29vectorized_elementwise_kernelILi8EZNS0_50_GLOBAL__N__2680c7bb_12_PowKernel_cu_b2145a98_318429pow_tensor_scalar_kernel_implIssEEvRNS_18TensorIteratorBaseET0_EUlsE_St5arrayIPcLm2EEEEviS6_T1_ --------------------------
	.section	.text._ZN2at6native29vectorized_elementwise_kernelILi8EZNS0_50_GLOBAL__N__2680c7bb_12_PowKernel_cu_b2145a98_318429pow_tensor_scalar_kernel_implIssEEvRNS_18TensorIteratorBaseET0_EUlsE_St5arrayIPcLm2EEEEviS6_T1_,"ax",@progbits
	.sectioninfo	@"SHI_REGISTERS=4"
	.align	128
        .global         _ZN2at6native29vectorized_elementwise_kernelILi8EZNS0_50_GLOBAL__N__2680c7bb_12_PowKernel_cu_b2145a98_318429pow_tensor_scalar_kernel_implIssEEvRNS_18TensorIteratorBaseET0_EUlsE_St5arrayIPcLm2EEEEviS6_T1_
        .type           _ZN2at6native29vectorized_elementwise_kernelILi8EZNS0_50_GLOBAL__N__2680c7bb_12_PowKernel_cu_b2145a98_318429pow_tensor_scalar_kernel_implIssEEvRNS_18TensorIteratorBaseET0_EUlsE_St5arrayIPcLm2EEEEviS6_T1_,@function
        .size           _ZN2at6native29vectorized_elementwise_kernelILi8EZNS0_50_GLOBAL__N__2680c7bb_12_PowKernel_cu_b2145a98_318429pow_tensor_scalar_kernel_implIssEEvRNS_18TensorIteratorBaseET0_EUlsE_St5arrayIPcLm2EEEEviS6_T1_,(.L_x_61736 - _ZN2at6native29vectorized_elementwise_kernelILi8EZNS0_50_GLOBAL__N__2680c7bb_12_PowKernel_cu_b2145a98_318429pow_tensor_scalar_kernel_implIssEEvRNS_18TensorIteratorBaseET0_EUlsE_St5arrayIPcLm2EEEEviS6_T1_)
        .other          _ZN2at6native29vectorized_elementwise_kernelILi8EZNS0_50_GLOBAL__N__2680c7bb_12_PowKernel_cu_b2145a98_318429pow_tensor_scalar_kernel_implIssEEvRNS_18TensorIteratorBaseET0_EUlsE_St5arrayIPcLm2EEEEviS6_T1_,@"STO_CUDA_ENTRY STV_DEFAULT"
_ZN2at6native29vectorized_elementwise_kernelILi8EZNS0_50_GLOBAL__N__2680c7bb_12_PowKernel_cu_b2145a98_318429pow_tensor_scalar_kernel_implIssEEvRNS_18TensorIteratorBaseET0_EUlsE_St5arrayIPcLm2EEEEviS6_T1_:
.text._ZN2at6native29vectorized_elementwise_kernelILi8EZNS0_50_GLOBAL__N__2680c7bb_12_PowKernel_cu_b2145a98_318429pow_tensor_scalar_kernel_implIssEEvRNS_18TensorIteratorBaseET0_EUlsE_St5arrayIPcLm2EEEEviS6_T1_:
[----:B------:R-:W-:Y:S02]  /*0000*/  MOV R1, c[0x0][0x28] ;  /* 0x00000a0000017a02 */ /* 0x000fe40000000f00 */
[----:B------:R-:W-:Y:S05]  /*0010*/  EXIT ;  /* 0x000000000000794d */ /* 0x000fea0003800000 */
.L_x_12621:
        /* <DEDUP_REMOVED lines=14> */
.L_x_61736:


//--------------------- .text._ZN2at6native18elementwise_kernelILi128ELi4EZNS0_15gpu_kernel_implIZNS0_50_GLOBAL__N__2680c7bb_12_PowKernel_cu_b2145a98_318429pow_tensor_scalar_kernel_implIllEEvRNS_18TensorIteratorBaseET0_EUllE2_EEvS6_RKT_EUliE_EEviT1_ --------------------------
	.section	.text._ZN2at6native18elementwise_kernelILi128ELi4EZNS0_15gpu_kernel_implIZNS0_50_GLOBAL__N__2680c7bb_12_PowKernel_cu_b2145a98_318429pow_tensor_scalar_kernel_implIllEEvRNS_18TensorIteratorBaseET0_EUllE2_EEvS6_RKT_EUliE_EEviT1_,"ax",@progbits
	.sectioninfo	@"SHI_REGISTERS=26"
	.align	128
        .global         _ZN2at6native18elementwise_kernelILi128ELi4EZNS0_15gpu_kernel_implIZNS0_50_GLOBAL__N__2680c7bb_12_PowKernel_cu_b2145a98_318429pow_tensor_scalar_kernel_implIllEEvRNS_18TensorIteratorBaseET0_EUllE2_EEvS6_RKT_EUliE_EEviT1_
        .type           _ZN2at6native18elementwise_kernelILi128ELi4EZNS0_15gpu_kernel_implIZNS0_50_GLOBAL__N__2680c7bb_12_PowKernel_cu_b2145a98_318429pow_tensor_scalar_kernel_implIllEEvRNS_18TensorIteratorBaseET0_EUllE2_EEvS6_RKT_EUliE_EEviT1_,@function
        .size           _ZN2at6native18elementwise_kernelILi128ELi4EZNS0_15gpu_kernel_implIZNS0_50_GLOBAL__N__2680c7bb_12_PowKernel_cu_b2145a98_318429pow_tensor_scalar_kernel_implIllEEvRNS_18TensorIteratorBaseET0_EUllE2_EEvS6_RKT_EUliE_EEviT1_,(.L_x_61737 - _ZN2at6native18elementwise_kernelILi128ELi4EZNS0_15gpu_kernel_implIZNS0_50_GLOBAL__N__2680c7bb_12_PowKernel_cu_b2145a98_318429pow_tensor_scalar_kernel_implIllEEvRNS_18TensorIteratorBaseET0_EUllE2_EEvS6_RKT_EUliE_EEviT1_)
        .other          _ZN2at6native18elementwise_kernelILi128ELi4EZNS0_15gpu_kernel_implIZNS0_50_GLOBAL__N__2680c7bb_12_PowKernel_cu_b2145a98_318429pow_tensor_scalar_kernel_implIllEEvRNS_18TensorIteratorBaseET0_EUllE2_EEvS6_RKT_EUliE_EEviT1_,@"STO_CUDA_ENTRY STV_DEFAULT"
_ZN2at6native18elementwise_kernelILi128ELi4EZNS0_15gpu_kernel_implIZNS0_50_GLOBAL__N__2680c7bb_12_PowKernel_cu_b2145a98_318429pow_tensor_scalar_kernel_implIllEEvRNS_18TensorIteratorBaseET0_EUllE2_EEvS6_RKT_EUliE_EEviT1_:
.text._ZN2at6native18elementwise_kernelILi128ELi4EZNS0_15gpu_kernel_implIZNS0_50_GLOBAL__N__2680c7bb_12_PowKernel_cu_b2145a98_318429pow_tensor_scalar_kernel_implIllEEvRNS_18TensorIteratorBaseET0_EUllE2_EEvS6_RKT_EUliE_EEviT1_:
        /* <DEDUP_REMOVED lines=236> */
.L_x_12624:
        /* <DEDUP_REMOVED lines=17> */
[----:B--2---:R-:W-:Y:S01]  /*0fd0*/  SHF.R.S32.HI R3, RZ, 0x1f, R2 ;  /* 0x0000001fff037819 */ /* 0x004fe20000011402 */
[----:B------:R-:W-:Y:S05]  /*0fe0*/  BRA `(.L_x_12630) ;  /* 0x00000d8000007947 */ /* 0x000fea0003800000 */
.L_x_12628:
[----:B------:R0:W5:Y:S01]  /*0ff0*/  LDG.E.U8 R2, [R4.64] ;  /* 0x0000002404027981 */ /* 0x000162000c1e1100 */
[----:B------:R-:W-:Y:S01]  /*1000*/  IMAD.MOV.U32 R3, RZ, RZ, RZ ;  /* 0x000000ffff037224 */ /* 0x000fe200078e00ff */
[----:B------:R-:W-:Y:S05]  /*1010*/  BRA `(.L_x_12630) ;  /* 0x00000d5000007947 */ /* 0x000fea0003800000 */
.L_x_12627:
[----:B------:R-:W-:-:S13]  /*1020*/  ISETP.NE.AND P0, PT, R2, 0x2, PT ;  /* 0x000000020200780c */ /* 0x000fda0003f05270 */
[----:B------:R-:W-:Y:S05]  /*1030*/  @!P0 BRA `(.L_x_12631) ;  /* 0x0000009000008947 */ /* 0x000fea0003800000 */
[----:B------:R-:W-:-:S13]  /*1040*/  ISETP.NE.AND P0, PT, R2, 0x3, PT ;  /* 0x000000030200780c */ /* 0x000fda0003f05270 */
[----:B------:R-:W-:Y:S05]  /*1050*/  @!P0 BRA `(.L_x_12632) ;  /* 0x0000004000008947 */ /* 0x000fea0003800000 */
[----:B------:R-:W-:-:S13]  /*1060*/  ISETP.NE.AND P0, PT, R2, 0x4, PT ;  /* 0x000000040200780c */ /* 0x000fda0003f05270 */
[----:B------:R-:W-:Y:S05]  /*1070*/  @P0 BRA `(.L_x_12629) ;  /* 0x00000b6000000947 */ /* 0x000fea0003800000 */
[----:B------:R0:W5:Y:S01]  /*1080*/  LDG.E.64 R2, [R4.64] ;  /* 0x0000002404027981 */ /* 0x000162000c1e1b00 */
[----:B------:R-:W-:Y:S05]  /*1090*/  BRA `(.L_x_12630) ;  /* 0x00000cd000007947 */ /* 0x000fea0003800000 */
.L_x_12632:
[----:B------:R-:W2:Y:S02]  /*10a0*/  LDG.E R2, [R4.64] ;  /* 0x0000002404027981 */ /* 0x000ea4000c1e1900 */
[----:B--2---:R-:W-:Y:S01]  /*10b0*/  SHF.R.S32.HI R3, RZ, 0x1f, R2 ;  /* 0x0000001fff037819 */ /* 0x004fe20000011402 */
[----:B------:R-:W-:Y:S05]  /*10c0*/  BRA `(.L_x_12630) ;  /* 0x00000ca000007947 */ /* 0x000fea0003800000 */
.L_x_12631:
[----:B------:R-:W2:Y:S02]  /*10d0*/  LDG.E.S16 R2, [R4.64] ;  /* 0x0000002404027981 */ /* 0x000ea4000c1e1700 */
[----:B--2---:R-:W-:Y:S01]  /*10e0*/  SHF.R.S32.HI R3, RZ, 0x1f, R2 ;  /* 0x0000001fff037819 */ /* 0x004fe20000011402 */
[----:B------:R-:W-:Y:S05]  /*10f0*/  BRA `(.L_x_12630) ;  /* 0x00000c7000007947 */ /* 0x000fea0003800000 */
.L_x_12626:
[----:B------:R-:W-:-:S13]  /*1100*/  ISETP.GT.AND P0, PT, R2, 0x6, PT ;  /* 0x000000060200780c */ /* 0x000fda0003f04270 */
[----:B------:R-:W-:Y:S05]  /*1110*/  @P0 BRA `(.L_x_12633) ;  /* 0x000000b000000947 */ /* 0x000fea0003800000 */
[----:B------:R-:W-:-:S13]  /*1120*/  ISETP.NE.AND P0, PT, R2, 0x5, PT ;  /* 0x000000050200780c */ /* 0x000fda0003f05270 */
[----:B------:R-:W-:Y:S05]  /*1130*/  @!P0 BRA `(.L_x_12634) ;  /* 0x0000005000008947 */ /* 0x000fea0003800000 */
[----:B------:R-:W-:-:S13]  /*1140*/  ISETP.NE.AND P0, PT, R2, 0x6, PT ;  /* 0x000000060200780c */ /* 0x000fda0003f05270 */
[----:B------:R-:W-:Y:S05]  /*1150*/  @P0 BRA `(.L_x_12629) ;  /* 0x00000a8000000947 */ /* 0x000fea0003800000 */
[----:B------:R-:W2:Y:S02]  /*1160*/  LDG.E R2, [R4.64] ;  /* 0x0000002404027981 */ /* 0x000ea4000c1e1900 */
[----:B--2---:R-:W0:Y:S01]  /*1170*/  F2I.S64.TRUNC R2, R2 ;  /* 0x0000000200027311 */ /* 0x004e22000020d900 */
[----:B------:R-:W-:Y:S05]  /*1180*/  BRA `(.L_x_12630) ;  /* 0x00000be000007947 */ /* 0x000fea0003800000 */
.L_x_12634:
[----:B------:R-:W2:Y:S02]  /*1190*/  LDG.E.U16 R4, [R4.64] ;  /* 0x0000002404047981 */ /* 0x000ea4000c1e1500 */
[----:B--2---:R-:W-:-:S06]  /*11a0*/  HADD2.F32 R2, -RZ, R4.H0_H0 ;  /* 0x20000004ff027230 */ /* 0x004fcc0000004100 */
[----:B------:R-:W0:Y:S01]  /*11b0*/  F2I.S64.TRUNC R2, R2 ;  /* 0x0000000200027311 */ /* 0x000e22000020d900 */
[----:B------:R-:W-:Y:S05]  /*11c0*/  BRA `(.L_x_12630) ;  /* 0x00000ba000007947 */ /* 0x000fea0003800000 */
.L_x_12633:
[----:B------:R-:W-:-:S13]  /*11d0*/  ISETP.NE.AND P0, PT, R2, 0x7, PT ;  /* 0x000000070200780c */ /* 0x000fda0003f05270 */
[----:B------:R-:W-:Y:S05]  /*11e0*/  @!P0 BRA `(.L_x_12635) ;  /* 0x000000b000008947 */ /* 0x000fea0003800000 */
[----:B------:R-:W-:-:S13]  /*11f0*/  ISETP.NE.AND P0, PT, R2, 0x8, PT ;  /* 0x000000080200780c */ /* 0x000fda0003f05270 */
[----:B------:R-:W-:Y:S05]  /*1200*/  @!P0 BRA `(.L_x_12636) ;  /* 0x0000005000008947 */ /* 0x000fea0003800000 */
[----:B------:R-:W-:-:S13]  /*1210*/  ISETP.NE.AND P0, PT, R2, 0x9, PT ;  /* 0x000000090200780c */ /* 0x000fda0003f05270 */
[----:B------:R-:W-:Y:S05]  /*1220*/  @P0 BRA `(.L_x_12629) ;  /* 0x000009b000000947 */ /* 0x000fea0003800000 */
[----:B------:R-:W2:Y:S02]  /*1230*/  LDG.E R2, [R4.64] ;  /* 0x0000002404027981 */ /* 0x000ea4000c1e1900 */
[----:B--2---:R-:W0:Y:S01]  /*1240*/  F2I.S64.TRUNC R2, R2 ;  /* 0x0000000200027311 */ /* 0x004e22000020d900 */
[----:B------:R-:W-:Y:S05]  /*1250*/  BRA `(.L_x_12630) ;  /* 0x00000b1000007947 */ /* 0x000fea0003800000 */
.L_x_12636:
[----:B------:R-:W2:Y:S02]  /*1260*/  LDG.E.U16 R4, [R4.64] ;  /* 0x0000002404047981 */ /* 0x000ea4000c1e1500 */
[----:B--2---:R-:W-:-:S06]  /*1270*/  HADD2.F32 R2, -RZ, R4.H0_H0 ;  /* 0x20000004ff027230 */ /* 0x004fcc0000004100 */
[----:B------:R-:W0:Y:S01]  /*1280*/  F2I.S64.TRUNC R2, R2 ;  /* 0x0000000200027311 */ /* 0x000e22000020d900 */
[----:B------:R-:W-:Y:S05]  /*1290*/  BRA `(.L_x_12630) ;  /* 0x00000ad000007947 */ /* 0x000fea0003800000 */
.L_x_12635:
[----:B------:R-:W2:Y:S02]  /*12a0*/  LDG.E.64 R2, [R4.64] ;  /* 0x0000002404027981 */ /* 0x000ea4000c1e1b00 */
[----:B--2---:R-:W0:Y:S01]  /*12b0*/  F2I.S64.F64.TRUNC R2, R2 ;  /* 0x0000000200027311 */ /* 0x004e22000030d900 */
[----:B------:R-:W-:Y:S05]  /*12c0*/  BRA `(.L_x_12630) ;  /* 0x00000aa000007947 */ /* 0x000fea0003800000 */
.L_x_12625:
        /* <DEDUP_REMOVED lines=11> */
[----:B------:R-:W-:Y:S01]  /*1380*/  SEL R2, RZ, 0x1, !P0 ;  /* 0x00000001ff027807 */ /* 0x000fe20004000000 */
[----:B------:R-:W-:Y:S05]  /*1390*/  BRA `(.L_x_12630) ;  /* 0x000009d000007947 */ /* 0x000fea0003800000 */
.L_x_12639:
[----:B------:R-:W2:Y:S02]  /*13a0*/  LDG.E.64 R2, [R4.64] ;  /* 0x0000002404027981 */ /* 0x000ea4000c1e1b00 */
[----:B--2---:R-:W0:Y:S01]  /*13b0*/  F2I.S64.F64.TRUNC R2, R2 ;  /* 0x0000000200027311 */ /* 0x004e22000030d900 */
[----:B------:R-:W-:Y:S05]  /*13c0*/  BRA `(.L_x_12630) ;  /* 0x000009a000007947 */ /* 0x000fea0003800000 */
.L_x_12638:
        /* <DEDUP_REMOVED lines=24> */
[----:B------:R-:W-:-:S06]  /*1550*/  LOP3.LUT R3, R3, 0x80000000, R0, 0xf8, !PT ;  /* 0x8000000003037812 */ /* 0x000fcc00078ef800 */
[----:B------:R-:W0:Y:S01]  /*1560*/  F2I.S64.TRUNC R2, R3 ;  /* 0x0000000300027311 */ /* 0x000e22000020d900 */
[----:B------:R-:W-:Y:S05]  /*1570*/  BRA `(.L_x_12630) ;  /* 0x000007f000007947 */ /* 0x000fea0003800000 */
.L_x_12641:
        /* <DEDUP_REMOVED lines=11> */
[----:B------:R-:W-:-:S06]  /*1630*/  LOP3.LUT R2, R2, 0x80000000, R3, 0xf8, !PT ;  /* 0x8000000002027812 */ /* 0x000fcc00078ef803 */
[----:B------:R-:W0:Y:S01]  /*1640*/  F2I.S64.TRUNC R2, R2 ;  /* 0x0000000200027311 */ /* 0x000e22000020d900 */
[----:B------:R-:W-:Y:S05]  /*1650*/  BRA `(.L_x_12630) ;  /* 0x0000071000007947 */ /* 0x000fea0003800000 */
.L_x_12640:
[----:B------:R-:W2:Y:S02]  /*1660*/  LDG.E.U16 R2, [R4.64] ;  /* 0x0000002404027981 */ /* 0x000ea4000c1e1500 */
[----:B--2---:R-:W-:-:S06]  /*1670*/  PRMT R2, RZ, 0x5410, R2 ;  /* 0x00005410ff027816 */ /* 0x004fcc0000000002 */
[----:B------:R-:W0:Y:S01]  /*1680*/  F2I.S64.TRUNC R2, R2 ;  /* 0x0000000200027311 */ /* 0x000e22000020d900 */
[----:B------:R-:W-:Y:S05]  /*1690*/  BRA `(.L_x_12630) ;  /* 0x000006d000007947 */ /* 0x000fea0003800000 */
.L_x_12637:
        /* <DEDUP_REMOVED lines=9> */
[----:B------:R-:W-:Y:S01]  /*1730*/  IMAD.MOV.U32 R3, RZ, RZ, RZ ;  /* 0x000000ffff037224 */ /* 0x000fe200078e00ff */
[----:B------:R-:W-:Y:S05]  /*1740*/  BRA `(.L_x_12630) ;  /* 0x0000062000007947 */ /* 0x000fea0003800000 */
.L_x_12644:
        /* <DEDUP_REMOVED lines=21> */
.L_x_12648:
[----:B------:R-:W-:Y:S05]  /*18a0*/  BSYNC B1 ;  /* 0x0000000000017941 */ /* 0x000fea0003800000 */
.L_x_12647:
[----:B------:R-:W-:Y:S01]  /*18b0*/  IMAD.SHL.U32 R2, R2, 0x100000, RZ ;  /* 0x0010000002027824 */ /* 0x000fe200078e00ff */
[----:B------:R-:W-:-:S04]  /*18c0*/  LEA R3, R0, 0x3b800000, 0x17 ;  /* 0x3b80000000037811 */ /* 0x000fc800078eb8ff */
[----:B------:R-:W-:Y:S02]  /*18d0*/  LOP3.LUT R2, R3, R2, R4, 0xfe, !PT ;  /* 0x0000000203027212 */ /* 0x000fe400078efe04 */
.L_x_12646:
[----:B------:R-:W-:Y:S05]  /*18e0*/  BSYNC B0 ;  /* 0x0000000000007941 */ /* 0x000fea0003800000 */
.L_x_12645:
[----:B------:R-:W0:Y:S01]  /*18f0*/  F2I.S64.TRUNC R2, R2 ;  /* 0x0000000200027311 */ /* 0x000e22000020d900 */
[----:B------:R-:W-:Y:S05]  /*1900*/  BRA `(.L_x_12630) ;  /* 0x0000046000007947 */ /* 0x000fea0003800000 */
.L_x_12643:
        /* <DEDUP_REMOVED lines=21> */
.L_x_12652:
[----:B------:R-:W-:Y:S05]  /*1a60*/  BSYNC B1 ;  /* 0x0000000000017941 */ /* 0x000fea0003800000 */
.L_x_12651:
[----:B------:R-:W-:Y:S01]  /*1a70*/  IMAD.SHL.U32 R2, R2, 0x200000, RZ ;  /* 0x0020000002027824 */ /* 0x000fe200078e00ff */
[----:B------:R-:W-:-:S04]  /*1a80*/  LEA R3, R0, 0x37800000, 0x17 ;  /* 0x3780000000037811 */ /* 0x000fc800078eb8ff */
[----:B------:R-:W-:Y:S02]  /*1a90*/  LOP3.LUT R2, R3, R2, R4, 0xfe, !PT ;  /* 0x0000000203027212 */ /* 0x000fe400078efe04 */
.L_x_12650:
[----:B------:R-:W-:Y:S05]  /*1aa0*/  BSYNC B0 ;  /* 0x0000000000007941 */ /* 0x000fea0003800000 */
.L_x_12649:
[----:B------:R-:W0:Y:S01]  /*1ab0*/  F2I.S64.TRUNC R2, R2 ;  /* 0x0000000200027311 */ /* 0x000e22000020d900 */
[----:B------:R-:W-:Y:S05]  /*1ac0*/  BRA `(.L_x_12630) ;  /* 0x000002a000007947 */ /* 0x000fea0003800000 */
.L_x_12642:
        /* <DEDUP_REMOVED lines=14> */
.L_x_12656:
[----:B------:R-:W-:Y:S05]  /*1bb0*/  BSYNC B0 ;  /* 0x0000000000007941 */ /* 0x000fea0003800000 */
.L_x_12655:
[----:B------:R-:W0:Y:S01]  /*1bc0*/  F2I.S64.TRUNC R2, R2 ;  /* 0x0000000200027311 */ /* 0x000e22000020d900 */
[----:B------:R-:W-:Y:S05]  /*1bd0*/  BRA `(.L_x_12630) ;  /* 0x0000019000007947 */ /* 0x000fea0003800000 */
.L_x_12629:
        /* <DEDUP_REMOVED lines=19> */
[----:B------:R-:W-:Y:S01]  /*1d10*/  CS2R R2, SRZ ;  /* 0x0000000000027805 */ /* 0x000fe2000001ff00 */
[----:B------:R-:W-:Y:S05]  /*1d20*/  BRA `(.L_x_12630) ;  /* 0x0000004000007947 */ /* 0x000fea0003800000 */
.L_x_12654:
[----:B------:R0:W5:Y:S01]  /*1d30*/  LDG.E.64 R2, [R4.64] ;  /* 0x0000002404027981 */ /* 0x000162000c1e1b00 */
[----:B------:R-:W-:Y:S05]  /*1d40*/  BRA `(.L_x_12630) ;  /* 0x0000002000007947 */ /* 0x000fea0003800000 */
.L_x_12653:
[----:B------:R0:W5:Y:S01]  /*1d50*/  LDG.E R2, [R4.64] ;  /* 0x0000002404027981 */ /* 0x000162000c1e1900 */
[----:B------:R-:W-:-:S03]  /*1d60*/  IMAD.MOV.U32 R3, RZ, RZ, RZ ;  /* 0x000000ffff037224 */ /* 0x000fc600078e00ff */
.L_x_12630:
[----:B------:R-:W-:Y:S01]  /*1d70*/  ISETP.LE.AND P0, PT, RZ, c[0x0][0x374], PT ;  /* 0x0000dd00ff007a0c */ /* 0x000fe20003f03270 */
[----:B------:R-:W-:-:S12]  /*1d80*/  BSSY B0, `(.L_x_12657) ;  /* 0x000004d000007945 */ /* 0x000fd80003800000 */
[----:B------:R-:W-:Y:S05]  /*1d90*/  @!P0 BRA `(.L_x_12658) ;  /* 0x000003b000008947 */ /* 0x000fea0003800000 */
[----:B------:R-:W-:Y:S01]  /*1da0*/  ISETP.NE.U32.AND P0, PT, RZ, c[0x0][0x370], PT ;  /* 0x0000dc00ff007a0c */ /* 0x000fe20003f05070 */
[----:B------:R-:W-:Y:S02]  /*1db0*/  IMAD.MOV.U32 R12, RZ, RZ, 0x1 ;  /* 0x00000001ff0c7424 */ /* 0x000fe400078e00ff */
[----:B------:R-:W-:Y:S01]  /*1dc0*/  IMAD.MOV.U32 R0, RZ, RZ, 0x1 ;  /* 0x00000001ff007424 */ /* 0x000fe200078e00ff */
[----:B------:R-:W-:Y:S01]  /*1dd0*/  ISETP.NE.AND.EX P0, PT, RZ, c[0x0][0x374], PT, P0 ;  /* 0x0000dd00ff007a0c */ /* 0x000fe20003f05300 */
[----:B0-----:R-:W-:-:S12]  /*1de0*/  IMAD.MOV.U32 R5, RZ, RZ, RZ ;  /* 0x000000ffff057224 */ /* 0x001fd800078e00ff */
[----:B------:R-:W-:Y:S05]  /*1df0*/  @!P0 BRA `(.L_x_12659) ;  /* 0x0000045000008947 */ /* 0x000fea0003800000 */
[----:B------:R-:W-:Y:S01]  /*1e00*/  IMAD.MOV.U32 R0, RZ, RZ, 0x1 ;  /* 0x00000001ff007424 */ /* 0x000fe200078e00ff */
[----:B------:R-:W-:Y:S01]  /*1e10*/  ULDC.64 UR4, c[0x0][0x370] ;  /* 0x0000dc0000047ab9 */ /* 0x000fe20000000a00 */
[----:B-----5:R-:W-:Y:S01]  /*1e20*/  IMAD R9, R3, R2, RZ ;  /* 0x0000000203097224 */ /* 0x020fe200078e02ff */
[----:B------:R-:W-:Y:S01]  /*1e30*/  ULEA.HI UR4, UP0, UR5, UR4, URZ, 0x1 ;  /* 0x0000000405047291 */ /* 0x000fe2000f81083f */
[----:B------:R-:W-:Y:S01]  /*1e40*/  BSSY B1, `(.L_x_12660) ;  /* 0x000002f000017945 */ /* 0x000fe20003800000 */
[----:B------:R-:W-:Y:S01]  /*1e50*/  LOP3.LUT R4, R0, c[0x0][0x370], RZ, 0xc0, !PT ;  /* 0x0000dc0000047a12 */ /* 0x000fe200078ec0ff */
[----:B------:R-:W-:Y:S01]  /*1e60*/  IMAD R9, R2, R3, R9 ;  /* 0x0000000302097224 */ /* 0x000fe200078e0209 */
[----:B------:R-:W-:Y:S01]  /*1e70*/  IADD3 R0, P1, R0, c[0x0][0x370], RZ ;  /* 0x0000dc0000007a10 */ /* 0x000fe20007f3e0ff */
[----:B------:R-:W-:Y:S01]  /*1e80*/  UIADD3.X UR5, URZ, UR5, URZ, UP0, !UPT ;  /* 0x000000053f057290 */ /* 0x000fe200087fe43f */
[----:B------:R-:W-:Y:S02]  /*1e90*/  ISETP.NE.U32.AND P0, PT, R4, 0x1, PT ;  /* 0x000000010400780c */ /* 0x000fe40003f05070 */
[----:B------:R-:W-:Y:S01]  /*1ea0*/  ISETP.GE.U32.AND P2, PT, R0, 0x3, PT ;  /* 0x000000030000780c */ /* 0x000fe20003f46070 */
[----:B------:R-:W-:Y:S01]  /*1eb0*/  IMAD.X R0, RZ, RZ, c[0x0][0x374], P1 ;  /* 0x0000dd00ff007624 */ /* 0x000fe200008e06ff */
[----:B------:R-:W-:-:S04]  /*1ec0*/  ISETP.NE.U32.AND.EX P0, PT, RZ, RZ, PT, P0 ;  /* 0x000000ffff00720c */ /* 0x000fc80003f05100 */
[----:B------:R-:W-:Y:S02]  /*1ed0*/  ISETP.GE.U32.AND.EX P1, PT, R0, RZ, PT, P2 ;  /* 0x000000ff0000720c */ /* 0x000fe40003f26120 */
[C---:B------:R-:W-:Y:S02]  /*1ee0*/  SEL R4, R2.reuse, 0x1, !P0 ;  /* 0x0000000102047807 */ /* 0x040fe40004000000 */
[----:B------:R-:W-:Y:S01]  /*1ef0*/  SEL R7, R3, RZ, !P0 ;  /* 0x000000ff03077207 */ /* 0x000fe20004000000 */
[----:B------:R-:W-:-:S04]  /*1f00*/  IMAD.WIDE.U32 R2, R2, R2, RZ ;  /* 0x0000000202027225 */ /* 0x000fc800078e00ff */
[----:B------:R-:W-:-:S04]  /*1f10*/  IMAD.WIDE.U32 R4, R4, 0x1, RZ ;  /* 0x0000000104047825 */ /* 0x000fc800078e00ff */
[----:B------:R-:W-:Y:S02]  /*1f20*/  IMAD.IADD R5, R5, 0x1, R7 ;  /* 0x0000000105057824 */ /* 0x000fe400078e0207 */
[----:B------:R-:W-:Y:S01]  /*1f30*/  IMAD.MOV.U32 R0, RZ, RZ, R4 ;  /* 0x000000ffff007224 */ /* 0x000fe200078e0004 */
[----:B------:R-:W-:Y:S05]  /*1f40*/  @!P1 BRA `(.L_x_12661) ;  /* 0x000001e000009947 */ /* 0x000fea0003800000 */
[----:B------:R-:W-:Y:S01]  /*1f50*/  USHF.R.S64 UR4, UR4, 0x1, UR5 ;  /* 0x0000000104047899 */ /* 0x000fe20008001005 */
[----:B------:R-:W-:Y:S01]  /*1f60*/  IMAD.MOV.U32 R6, RZ, RZ, R2 ;  /* 0x000000ffff067224 */ /* 0x000fe200078e0002 */
[----:B------:R-:W-:Y:S01]  /*1f70*/  USHF.R.S32.HI UR5, URZ, 0x1, UR5 ;  /* 0x000000013f057899 */ /* 0x000fe20008011405 */
[----:B------:R-:W-:-:S03]  /*1f80*/  IMAD.IADD R3, R3, 0x1, R9 ;  /* 0x0000000103037824 */ /* 0x000fc600078e0209 */
[----:B------:R-:W-:Y:S02]  /*1f90*/  IMAD.U32 R2, RZ, RZ, UR4 ;  /* 0x00000004ff027e24 */ /* 0x000fe4000f8e00ff */
[----:B------:R-:W-:-:S03]  /*1fa0*/  IMAD.U32 R7, RZ, RZ, UR5 ;  /* 0x00000005ff077e24 */ /* 0x000fc6000f8e00ff */
.L_x_12662:
[C---:B------:R-:W-:Y:S02]  /*1fb0*/  LOP3.LUT R4, R2.reuse, 0x1, RZ, 0xc0, !PT ;  /* 0x0000000102047812 */ /* 0x040fe400078ec0ff */
[----:B------:R-:W-:Y:S02]  /*1fc0*/  IADD3 R8, P2, R2, 0x1, RZ ;  /* 0x0000000102087810 */ /* 0x000fe40007f5e0ff */
[----:B------:R-:W-:Y:S01]  /*1fd0*/  ISETP.NE.U32.AND P1, PT, R4, 0x1, PT ;  /* 0x000000010400780c */ /* 0x000fe20003f25070 */
[----:B------:R-:W-:Y:S01]  /*1fe0*/  IMAD R4, R3, R6, RZ ;  /* 0x0000000603047224 */ /* 0x000fe200078e02ff */
[----:B------:R-:W-:Y:S01]  /*1ff0*/  ISETP.GE.U32.AND P0, PT, R8, 0x3, PT ;  /* 0x000000030800780c */ /* 0x000fe20003f06070 */
[----:B------:R-:W-:Y:S01]  /*2000*/  IMAD.X R10, RZ, RZ, R7, P2 ;  /* 0x000000ffff0a7224 */ /* 0x000fe200010e0607 */
[----:B------:R-:W-:Y:S01]  /*2010*/  ISETP.NE.U32.AND.EX P1, PT, RZ, RZ, PT, P1 ;  /* 0x000000ffff00720c */ /* 0x000fe20003f25110 */
[----:B------:R-:W-:-:S03]  /*2020*/  IMAD R11, R6, R3, R4 ;  /* 0x00000003060b7224 */ /* 0x000fc600078e0204 */
[----:B------:R-:W-:Y:S02]  /*2030*/  ISETP.GE.U32.AND.EX P0, PT, R10, RZ, PT, P0 ;  /* 0x000000ff0a00720c */ /* 0x000fe40003f06100 */
[----:B------:R-:W-:Y:S02]  /*2040*/  SEL R9, R3, RZ, !P1 ;  /* 0x000000ff03097207 */ /* 0x000fe40004800000 */
[C---:B------:R-:W-:Y:S02]  /*2050*/  SEL R4, R6.reuse, 0x1, !P1 ;  /* 0x0000000106047807 */ /* 0x040fe40004800000 */
[----:B------:R-:W-:Y:S01]  /*2060*/  LEA.HI R8, P1, R7, R2, RZ, 0x1 ;  /* 0x0000000207087211 */ /* 0x000fe200078308ff */
[----:B------:R-:W-:Y:S02]  /*2070*/  IMAD R9, R9, R0, RZ ;  /* 0x0000000009097224 */ /* 0x000fe400078e02ff */
[----:B------:R-:W-:-:S04]  /*2080*/  IMAD.WIDE.U32 R2, R6, R6, RZ ;  /* 0x0000000606027225 */ /* 0x000fc800078e00ff */
[----:B------:R-:W-:Y:S02]  /*2090*/  IMAD.X R7, RZ, RZ, R7, P1 ;  /* 0x000000ffff077224 */ /* 0x000fe400008e0607 */
[----:B------:R-:W-:Y:S02]  /*20a0*/  IMAD R9, R5, R4, R9 ;  /* 0x0000000405097224 */ /* 0x000fe400078e0209 */
[----:B------:R-:W-:-:S04]  /*20b0*/  IMAD.WIDE.U32 R4, R4, R0, RZ ;  /* 0x0000000004047225 */ /* 0x000fc800078e00ff */
[----:B------:R-:W-:Y:S01]  /*20c0*/  IMAD.MOV.U32 R6, RZ, RZ, R2 ;  /* 0x000000ffff067224 */ /* 0x000fe200078e0002 */
[----:B------:R-:W-:Y:S01]  /*20d0*/  SHF.R.S64 R2, R8, 0x1, R7 ;  /* 0x0000000108027819 */ /* 0x000fe20000001007 */
[----:B------:R-:W-:Y:S01]  /*20e0*/  IMAD.IADD R3, R3, 0x1, R11 ;  /* 0x0000000103037824 */ /* 0x000fe200078e020b */
[----:B------:R-:W-:Y:S01]  /*20f0*/  SHF.R.S32.HI R7, RZ, 0x1, R7 ;  /* 0x00000001ff077819 */ /* 0x000fe20000011407 */
[----:B------:R-:W-:Y:S02]  /*2100*/  IMAD.MOV.U32 R0, RZ, RZ, R4 ;  /* 0x000000ffff007224 */ /* 0x000fe400078e0004 */
[----:B------:R-:W-:Y:S01]  /*2110*/  IMAD.IADD R5, R5, 0x1, R9 ;  /* 0x0000000105057824 */ /* 0x000fe200078e0209 */
[----:B------:R-:W-:Y:S05]  /*2120*/  @P0 BRA `(.L_x_12662) ;  /* 0xfffffe8000000947 */ /* 0x000fea000383ffff */
.L_x_12661:
[----:B------:R-:W-:Y:S05]  /*2130*/  BSYNC B1 ;  /* 0x0000000000017941 */ /* 0x000fea0003800000 */
.L_x_12660:
[----:B------:R-:W-:Y:S05]  /*2140*/  BRA `(.L_x_12659) ;  /* 0x0000010000007947 */ /* 0x000fea0003800000 */
.L_x_12658:
[----:B0----5:R-:W-:Y:S01]  /*2150*/  ISETP.NE.U32.AND P0, PT, R2, 0x1, PT ;  /* 0x000000010200780c */ /* 0x021fe20003f05070 */
[----:B------:R-:W-:Y:S02]  /*2160*/  IMAD.MOV.U32 R12, RZ, RZ, 0x1 ;  /* 0x00000001ff0c7424 */ /* 0x000fe400078e00ff */
[----:B------:R-:W-:Y:S01]  /*2170*/  IMAD.MOV.U32 R0, RZ, RZ, 0x1 ;  /* 0x00000001ff007424 */ /* 0x000fe200078e00ff */
[----:B------:R-:W-:Y:S01]  /*2180*/  ISETP.NE.AND.EX P0, PT, R3, RZ, PT, P0 ;  /* 0x000000ff0300720c */ /* 0x000fe20003f05300 */
[----:B------:R-:W-:-:S12]  /*2190*/  IMAD.MOV.U32 R5, RZ, RZ, RZ ;  /* 0x000000ffff057224 */ /* 0x000fd800078e00ff */
[----:B------:R-:W-:Y:S05]  /*21a0*/  @!P0 BRA `(.L_x_12659) ;  /* 0x000000a000008947 */ /* 0x000fea0003800000 */
[----:B------:R-:W-:-:S04]  /*21b0*/  ISETP.NE.U32.AND P0, PT, R2, -0x1, PT ;  /* 0xffffffff0200780c */ /* 0x000fc80003f05070 */
[----:B------:R-:W-:-:S13]  /*21c0*/  ISETP.NE.AND.EX P0, PT, R3, -0x1, PT, P0 ;  /* 0xffffffff0300780c */ /* 0x000fda0003f05300 */
[----:B------:R-:W-:-:S05]  /*21d0*/  @!P0 IMAD.MOV.U32 R0, RZ, RZ, 0x1 ;  /* 0x00000001ff008424 */ /* 0x000fca00078e00ff */
[----:B------:R-:W-:-:S04]  /*21e0*/  @!P0 LOP3.LUT R2, R0, c[0x0][0x370], RZ, 0xc0, !PT ;  /* 0x0000dc0000028a12 */ /* 0x000fc800078ec0ff */
[----:B------:R-:W-:-:S04]  /*21f0*/  @!P0 ISETP.NE.U32.AND P1, PT, R2, 0x1, PT ;  /* 0x000000010200880c */ /* 0x000fc80003f25070 */
[----:B------:R-:W-:-:S04]  /*2200*/  @!P0 ISETP.NE.U32.AND.EX P1, PT, RZ, RZ, PT, P1 ;  /* 0x000000ffff00820c */ /* 0x000fc80003f25110 */
[----:B------:R-:W-:Y:S01]  /*2210*/  @!P0 SEL R0, R0, 0xffffffff, P1 ;  /* 0xffffffff00008807 */ /* 0x000fe20000800000 */
[----:B------:R-:W-:Y:S01]  /*2220*/  @P0 IMAD.MOV.U32 R0, RZ, RZ, RZ ;  /* 0x000000ffff000224 */ /* 0x000fe200078e00ff */
[----:B------:R-:W-:Y:S01]  /*2230*/  @!P0 SEL R5, RZ, 0xffffffff, P1 ;  /* 0xffffffffff058807 */ /* 0x000fe20000800000 */
[----:B------:R-:W-:Y:S02]  /*2240*/  @P0 IMAD.MOV.U32 R5, RZ, RZ, RZ ;  /* 0x000000ffff050224 */ /* 0x000fe400078e00ff */
.L_x_12659:
[----:B------:R-:W-:Y:S05]  /*2250*/  BSYNC B0 ;  /* 0x0000000000007941 */ /* 0x000fea0003800000 */
.L_x_12657:
[----:B-----5:R-:W0:Y:S01]  /*2260*/  LDC.U8 R3, c[0x0][0x380] ;  /* 0x0000e000ff037b82 */ /* 0x020e220000000000 */
[----:B------:R-:W-:Y:S01]  /*2270*/  IMAD.MOV.U32 R4, RZ, RZ, R0 ;  /* 0x000000ffff047224 */ /* 0x000fe200078e0000 */
        /* <DEDUP_REMOVED lines=13> */
.L_x_12666:
[----:B------:R0:W-:Y:S01]  /*2350*/  STG.E.U8 [R16.64], R4 ;  /* 0x0000000410007986 */ /* 0x0001e2000c101124 */
[----:B------:R-:W-:Y:S05]  /*2360*/  BRA `(.L_x_12668) ;  /* 0x00000d5000007947 */ /* 0x000fea0003800000 */
.L_x_12665:
[----:B------:R-:W-:-:S13]  /*2370*/  ISETP.NE.AND P0, PT, R2, 0x2, PT ;  /* 0x000000020200780c */ /* 0x000fda0003f05270 */
[----:B------:R-:W-:Y:S05]  /*2380*/  @!P0 BRA `(.L_x_12669) ;  /* 0x0000008000008947 */ /* 0x000fea0003800000 */
[----:B------:R-:W-:-:S13]  /*2390*/  ISETP.NE.AND P0, PT, R2, 0x3, PT ;  /* 0x000000030200780c */ /* 0x000fda0003f05270 */
[----:B------:R-:W-:Y:S05]  /*23a0*/  @!P0 BRA `(.L_x_12670) ;  /* 0x0000004000008947 */ /* 0x000fea0003800000 */
[----:B------:R-:W-:-:S13]  /*23b0*/  ISETP.NE.AND P0, PT, R2, 0x4, PT ;  /* 0x000000040200780c */ /* 0x000fda0003f05270 */
[----:B------:R-:W-:Y:S05]  /*23c0*/  @P0 BRA `(.L_x_12667) ;  /* 0x00000b9000000947 */ /* 0x000fea0003800000 */
[----:B------:R0:W-:Y:S01]  /*23d0*/  STG.E.64 [R16.64], R4 ;  /* 0x0000000410007986 */ /* 0x0001e2000c101b24 */
[----:B------:R-:W-:Y:S05]  /*23e0*/  BRA `(.L_x_12668) ;  /* 0x00000cd000007947 */ /* 0x000fea0003800000 */
.L_x_12670:
[----:B------:R0:W-:Y:S01]  /*23f0*/  STG.E [R16.64], R4 ;  /* 0x0000000410007986 */ /* 0x0001e2000c101924 */
[----:B------:R-:W-:Y:S05]  /*2400*/  BRA `(.L_x_12668) ;  /* 0x00000cb000007947 */ /* 0x000fea0003800000 */
.L_x_12669:
[----:B------:R0:W-:Y:S01]  /*2410*/  STG.E.U16 [R16.64], R4 ;  /* 0x0000000410007986 */ /* 0x0001e2000c101524 */
[----:B------:R-:W-:Y:S05]  /*2420*/  BRA `(.L_x_12668) ;  /* 0x00000c9000007947 */ /* 0x000fea0003800000 */
.L_x_12664:
[----:B------:R-:W-:-:S13]  /*2430*/  ISETP.GT.AND P0, PT, R2, 0x6, PT ;  /* 0x000000060200780c */ /* 0x000fda0003f04270 */
[----:B------:R-:W-:Y:S05]  /*2440*/  @P0 BRA `(.L_x_12671) ;  /* 0x000000b000000947 */ /* 0x000fea0003800000 */
[----:B------:R-:W-:-:S13]  /*2450*/  ISETP.NE.AND P0, PT, R2, 0x5, PT ;  /* 0x000000050200780c */ /* 0x000fda0003f05270 */
[----:B------:R-:W-:Y:S05]  /*2460*/  @!P0 BRA `(.L_x_12672) ;  /* 0x0000005000008947 */ /* 0x000fea0003800000 */
[----:B------:R-:W-:-:S13]  /*2470*/  ISETP.NE.AND P0, PT, R2, 0x6, PT ;  /* 0x000000060200780c */ /* 0x000fda0003f05270 */
[----:B------:R-:W-:Y:S05]  /*2480*/  @P0 BRA `(.L_x_12667) ;  /* 0x00000ad000000947 */ /* 0x000fea0003800000 */
[----:B------:R-:W0:Y:S02]  /*2490*/  I2F.S64 R5, R4 ;  /* 0x0000000400057312 */ /* 0x000e240000301400 */
[----:B0-----:R0:W-:Y:S01]  /*24a0*/  STG.E [R16.64], R5 ;  /* 0x0000000510007986 */ /* 0x0011e2000c101924 */
[----:B------:R-:W-:Y:S05]  /*24b0*/  BRA `(.L_x_12668) ;  /* 0x00000c0000007947 */ /* 0x000fea0003800000 */
.L_x_12672:
[----:B------:R-:W0:Y:S02]  /*24c0*/  I2F.S64 R0, R4 ;  /* 0x0000000400007312 */ /* 0x000e240000301400 */
[----:B0-----:R-:W-:-:S05]  /*24d0*/  F2FP.PACK_AB R0, RZ, R0 ;  /* 0x00000000ff00723e */ /* 0x001fca00000000ff */
[----:B------:R0:W-:Y:S01]  /*24e0*/  STG.E.U16 [R16.64], R0 ;  /* 0x0000000010007986 */ /* 0x0001e2000c101524 */
[----:B------:R-:W-:Y:S05]  /*24f0*/  BRA `(.L_x_12668) ;  /* 0x00000bc000007947 */ /* 0x000fea0003800000 */
.L_x_12671:
[----:B------:R-:W-:-:S13]  /*2500*/  ISETP.NE.AND P0, PT, R2, 0x7, PT ;  /* 0x000000070200780c */ /* 0x000fda0003f05270 */
[----:B------:R-:W-:Y:S05]  /*2510*/  @!P0 BRA `(.L_x_12673) ;  /* 0x000000d000008947 */ /* 0x000fea0003800000 */
[----:B------:R-:W-:-:S13]  /*2520*/  ISETP.NE.AND P0, PT, R2, 0x8, PT ;  /* 0x000000080200780c */ /* 0x000fda0003f05270 */
[----:B------:R-:W-:Y:S05]  /*2530*/  @!P0 BRA `(.L_x_12674) ;  /* 0x0000006000008947 */ /* 0x000fea0003800000 */
[----:B------:R-:W-:-:S13]  /*2540*/  ISETP.NE.AND P0, PT, R2, 0x9, PT ;  /* 0x000000090200780c */ /* 0x000fda0003f05270 */
[----:B------:R-:W-:Y:S05]  /*2550*/  @P0 BRA `(.L_x_12667) ;  /* 0x00000a0000000947 */ /* 0x000fea0003800000 */
[----:B------:R-:W0:Y:S01]  /*2560*/  I2F.S64 R2, R4 ;  /* 0x0000000400027312 */ /* 0x000e220000301400 */
[----:B------:R-:W-:-:S05]  /*2570*/  IMAD.MOV.U32 R3, RZ, RZ, RZ ;  /* 0x000000ffff037224 */ /* 0x000fca00078e00ff */
[----:B0-----:R0:W-:Y:S01]  /*2580*/  STG.E.64 [R16.64], R2 ;  /* 0x0000000210007986 */ /* 0x0011e2000c101b24 */
[----:B------:R-:W-:Y:S05]  /*2590*/  BRA `(.L_x_12668) ;  /* 0x00000b2000007947 */ /* 0x000fea0003800000 */
.L_x_12674:
[----:B------:R-:W0:Y:S02]  /*25a0*/  I2F.S64 R4, R4 ;  /* 0x0000000400047312 */ /* 0x000e240000301400 */
[----:B0-----:R-:W-:-:S04]  /*25b0*/  F2FP.PACK_AB R3, RZ, R4 ;  /* 0x00000004ff03723e */ /* 0x001fc800000000ff */
[----:B------:R-:W-:-:S05]  /*25c0*/  PRMT R3, R3, 0x5410, RZ ;  /* 0x0000541003037816 */ /* 0x000fca00000000ff */
[----:B------:R0:W-:Y:S01]  /*25d0*/  STG.E [R16.64], R3 ;  /* 0x0000000310007986 */ /* 0x0001e2000c101924 */
[----:B------:R-:W-:Y:S05]  /*25e0*/  BRA `(.L_x_12668) ;  /* 0x00000ad000007947 */ /* 0x000fea0003800000 */
.L_x_12673:
[----:B------:R-:W0:Y:S02]  /*25f0*/  I2F.F64.S64 R2, R4 ;  /* 0x0000000400027312 */ /* 0x000e240000301c00 */
[----:B0-----:R0:W-:Y:S01]  /*2600*/  STG.E.64 [R16.64], R2 ;  /* 0x0000000210007986 */ /* 0x0011e2000c101b24 */
[----:B------:R-:W-:Y:S05]  /*2610*/  BRA `(.L_x_12668) ;  /* 0x00000aa000007947 */ /* 0x000fea0003800000 */
.L_x_12663:
        /* <DEDUP_REMOVED lines=8> */
[----:B------:R-:W-:-:S04]  /*26a0*/  ISETP.NE.U32.AND P0, PT, R4, RZ, PT ;  /* 0x000000ff0400720c */ /* 0x000fc80003f05070 */
[----:B------:R-:W-:-:S04]  /*26b0*/  ISETP.NE.AND.EX P0, PT, R5, RZ, PT, P0 ;  /* 0x000000ff0500720c */ /* 0x000fc80003f05300 */
[----:B------:R-:W-:-:S05]  /*26c0*/  SEL R3, RZ, 0x1, !P0 ;  /* 0x00000001ff037807 */ /* 0x000fca0004000000 */
[----:B------:R0:W-:Y:S01]  /*26d0*/  STG.E.U8 [R16.64], R3 ;  /* 0x0000000310007986 */ /* 0x0001e2000c101124 */
[----:B------:R-:W-:Y:S05]  /*26e0*/  BRA `(.L_x_12668) ;  /* 0x000009d000007947 */ /* 0x000fea0003800000 */
.L_x_12677:
[----:B------:R-:W0:Y:S01]  /*26f0*/  I2F.F64.S64 R4, R4 ;  /* 0x0000000400047312 */ /* 0x000e220000301c00 */
[----:B------:R-:W-:-:S05]  /*2700*/  CS2R R6, SRZ ;  /* 0x0000000000067805 */ /* 0x000fca000001ff00 */
[----:B0-----:R0:W-:Y:S01]  /*2710*/  STG.E.128 [R16.64], R4 ;  /* 0x0000000410007986 */ /* 0x0011e2000c101d24 */
[----:B------:R-:W-:Y:S05]  /*2720*/  BRA `(.L_x_12668) ;  /* 0x0000099000007947 */ /* 0x000fea0003800000 */
.L_x_12676:
[----:B------:R-:W-:-:S13]  /*2730*/  ISETP.NE.AND P0, PT, R2, 0xf, PT ;  /* 0x0000000f0200780c */ /* 0x000fda0003f05270 */
[----:B------:R-:W-:Y:S05]  /*2740*/  @!P0 BRA `(.L_x_12678) ;  /* 0x000002d000008947 */ /* 0x000fea0003800000 */
[----:B------:R-:W-:-:S13]  /*2750*/  ISETP.NE.AND P0, PT, R2, 0x17, PT ;  /* 0x000000170200780c */ /* 0x000fda0003f05270 */
[----:B------:R-:W-:Y:S05]  /*2760*/  @!P0 BRA `(.L_x_12679) ;  /* 0x0000015000008947 */ /* 0x000fea0003800000 */
[----:B------:R-:W-:-:S13]  /*2770*/  ISETP.NE.AND P0, PT, R2, 0x18, PT ;  /* 0x000000180200780c */ /* 0x000fda0003f05270 */
[----:B------:R-:W-:Y:S05]  /*2780*/  @P0 BRA `(.L_x_12667) ;  /* 0x000007d000000947 */ /* 0x000fea0003800000 */
[----:B------:R-:W0:Y:S01]  /*2790*/  I2F.S64 R5, R4 ;  /* 0x0000000400057312 */ /* 0x000e220000301400 */
        /* <DEDUP_REMOVED lines=14> */
.L_x_12681:
[----:B------:R-:W-:Y:S05]  /*2880*/  BSYNC B0 ;  /* 0x0000000000007941 */ /* 0x000fea0003800000 */
.L_x_12680:
[----:B------:R-:W-:-:S05]  /*2890*/  LOP3.LUT R3, R0, R3, RZ, 0xfc, !PT ;  /* 0x0000000300037212 */ /* 0x000fca00078efcff */
[----:B------:R0:W-:Y:S01]  /*28a0*/  STG.E.U8 [R16.64], R3 ;  /* 0x0000000310007986 */ /* 0x0001e2000c101124 */
[----:B------:R-:W-:Y:S05]  /*28b0*/  BRA `(.L_x_12668) ;  /* 0x0000080000007947 */ /* 0x000fea0003800000 */
.L_x_12679:
[----:B------:R-:W0:Y:S01]  /*28c0*/  I2F.S64 R5, R4 ;  /* 0x0000000400057312 */ /* 0x000e220000301400 */
        /* <DEDUP_REMOVED lines=12> */
.L_x_12683:
[----:B------:R-:W-:Y:S01]  /*2990*/  IMAD.MOV.U32 R0, RZ, RZ, 0x7f ;  /* 0x0000007fff007424 */ /* 0x000fe200078e00ff */
[----:B------:R-:W-:-:S04]  /*29a0*/  ISETP.GT.U32.AND P0, PT, R2, 0x7f800000, PT ;  /* 0x7f8000000200780c */ /* 0x000fc80003f04070 */
[----:B------:R-:W-:-:S04]  /*29b0*/  SEL R0, R0, 0x7c, P0 ;  /* 0x0000007c00007807 */ /* 0x000fc80000000000 */
.L_x_12684:
[----:B------:R-:W-:Y:S05]  /*29c0*/  BSYNC B0 ;  /* 0x0000000000007941 */ /* 0x000fea0003800000 */
.L_x_12682:
[----:B------:R-:W-:-:S04]  /*29d0*/  LOP3.LUT R2, R5, 0x80000000, RZ, 0xc0, !PT ;  /* 0x8000000005027812 */ /* 0x000fc800078ec0ff */
[----:B------:R-:W-:-:S04]  /*29e0*/  SHF.R.U32.HI R3, RZ, 0x18, R2 ;  /* 0x00000018ff037819 */ /* 0x000fc80000011602 */
[----:B------:R-:W-:-:S05]  /*29f0*/  LOP3.LUT R3, R0, R3, RZ, 0xfc, !PT ;  /* 0x0000000300037212 */ /* 0x000fca00078efcff */
[----:B------:R0:W-:Y:S01]  /*2a00*/  STG.E.U8 [R16.64], R3 ;  /* 0x0000000310007986 */ /* 0x0001e2000c101124 */
[----:B------:R-:W-:Y:S05]  /*2a10*/  BRA `(.L_x_12668) ;  /* 0x000006a000007947 */ /* 0x000fea0003800000 */
.L_x_12678:
[----:B------:R-:W0:Y:S02]  /*2a20*/  I2F.S64 R0, R4 ;  /* 0x0000000400007312 */ /* 0x000e240000301400 */
[----:B0-----:R-:W-:-:S05]  /*2a30*/  F2FP.BF16.PACK_AB R0, RZ, R0 ;  /* 0x00000000ff00723e */ /* 0x001fca00000010ff */
[----:B------:R0:W-:Y:S01]  /*2a40*/  STG.E.U16 [R16.64], R0 ;  /* 0x0000000010007986 */ /* 0x0001e2000c101524 */
[----:B------:R-:W-:Y:S05]  /*2a50*/  BRA `(.L_x_12668) ;  /* 0x0000066000007947 */ /* 0x000fea0003800000 */
.L_x_12675:
        /* <DEDUP_REMOVED lines=10> */
.L_x_12687:
[----:B------:R-:W0:Y:S01]  /*2b00*/  I2F.S64 R5, R4 ;  /* 0x0000000400057312 */ /* 0x000e220000301400 */
        /* <DEDUP_REMOVED lines=16> */
.L_x_12690:
[----:B------:R-:W-:-:S04]  /*2c10*/  LOP3.LUT R2, R5, 0x80000000, RZ, 0xc0, !PT ;  /* 0x8000000005027812 */ /* 0x000fc800078ec0ff */
[----:B------:R-:W-:-:S04]  /*2c20*/  SHF.R.U32.HI R3, RZ, 0x18, R2 ;  /* 0x00000018ff037819 */ /* 0x000fc80000011602 */
[----:B------:R-:W-:-:S04]  /*2c30*/  LOP3.LUT R0, R0, R3, RZ, 0xfc, !PT ;  /* 0x0000000300007212 */ /* 0x000fc800078efcff */
[----:B------:R-:W-:Y:S02]  /*2c40*/  PRMT R8, R0, 0x7610, R8 ;  /* 0x0000761000087816 */ /* 0x000fe40000000008 */
.L_x_12689:
[----:B------:R-:W-:Y:S05]  /*2c50*/  BSYNC B0 ;  /* 0x0000000000007941 */ /* 0x000fea0003800000 */
.L_x_12688:
[----:B------:R0:W-:Y:S01]  /*2c60*/  STG.E.U8 [R16.64], R8 ;  /* 0x0000000810007986 */ /* 0x0001e2000c101124 */
[----:B------:R-:W-:Y:S05]  /*2c70*/  BRA `(.L_x_12668) ;  /* 0x0000044000007947 */ /* 0x000fea0003800000 */
.L_x_12686:
        /* <DEDUP_REMOVED lines=17> */
.L_x_12693:
[----:B------:R-:W-:-:S04]  /*2d90*/  LOP3.LUT R2, R5, 0x80000000, RZ, 0xc0, !PT ;  /* 0x8000000005027812 */ /* 0x000fc800078ec0ff */
[----:B------:R-:W-:-:S04]  /*2da0*/  SHF.R.U32.HI R3, RZ, 0x18, R2 ;  /* 0x00000018ff037819 */ /* 0x000fc80000011602 */
[----:B------:R-:W-:-:S04]  /*2db0*/  LOP3.LUT R0, R0, R3, RZ, 0xfc, !PT ;  /* 0x0000000300007212 */ /* 0x000fc800078efcff */
[----:B------:R-:W-:Y:S02]  /*2dc0*/  PRMT R8, R0, 0x7610, R8 ;  /* 0x0000761000087816 */ /* 0x000fe40000000008 */
.L_x_12692:
[----:B------:R-:W-:Y:S05]  /*2dd0*/  BSYNC B0 ;  /* 0x0000000000007941 */ /* 0x000fea0003800000 */
.L_x_12691:
[----:B------:R0:W-:Y:S01]  /*2de0*/  STG.E.U8 [R16.64], R8 ;  /* 0x0000000810007986 */ /* 0x0001e2000c101124 */
[----:B------:R-:W-:Y:S05]  /*2df0*/  BRA `(.L_x_12668) ;  /* 0x000002c000007947 */ /* 0x000fea0003800000 */
.L_x_12685:
[----:B------:R-:W-:-:S13]  /*2e00*/  ISETP.NE.AND P0, PT, R2, 0x1c, PT ;  /* 0x0000001c0200780c */ /* 0x000fda0003f05270 */
[----:B------:R-:W-:Y:S05]  /*2e10*/  @!P0 BRA `(.L_x_12694) ;  /* 0x0000029000008947 */ /* 0x000fea0003800000 */
[----:B------:R-:W-:-:S13]  /*2e20*/  ISETP.NE.AND P0, PT, R2, 0x1d, PT ;  /* 0x0000001d0200780c */ /* 0x000fda0003f05270 */
[----:B------:R-:W-:Y:S05]  /*2e30*/  @!P0 BRA `(.L_x_12695) ;  /* 0x0000025000008947 */ /* 0x000fea0003800000 */
[----:B------:R-:W-:-:S13]  /*2e40*/  ISETP.NE.AND P0, PT, R2, 0x2c, PT ;  /* 0x0000002c0200780c */ /* 0x000fda0003f05270 */
[----:B------:R-:W-:Y:S05]  /*2e50*/  @P0 BRA `(.L_x_12667) ;  /* 0x0000010000000947 */ /* 0x000fea0003800000 */
[----:B------:R-:W0:Y:S01]  /*2e60*/  I2F.S64 R4, R4 ;  /* 0x0000000400047312 */ /* 0x000e220000301400 */
        /* <DEDUP_REMOVED lines=15> */
.L_x_12667:
        /* <DEDUP_REMOVED lines=9> */
[----:B------:R-:W-:Y:S02]  /*2ff0*/  IMAD.MOV.U32 R13, RZ, RZ, RZ ;  /* 0x000000ffff0d7224 */ /* 0x000fe400078e00ff */
[----:B------:R-:W-:Y:S01]  /*3000*/  LEPC R14 ;  /* 0x00000000000e734e */ /* 0x000fe20000000000 */
[----:B------:R-:W-:Y:S02]  /*3010*/  MOV R9, 0x3080 ;  /* 0x0000308000097802 */ /* 0x000fe40000000f00 */
[----:B------:R-:W-:Y:S02]  /*3020*/  MOV R20, 0x3000 ;  /* 0x0000300000147802 */ /* 0x000fe40000000f00 */
[----:B------:R-:W-:Y:S02]  /*3030*/  MOV R21, 0x0 ;  /* 0x0000000000157802 */ /* 0x000fe40000000f00 */
[----:B------:R-:W-:-:S02]  /*3040*/  MOV R0, 0x0 ;  /* 0x0000000000007802 */ /* 0x000fc40000000f00 */
[----:B------:R-:W-:-:S04]  /*3050*/  IADD3 R20, P0, P1, -R20, R9, R14 ;  /* 0x0000000914147210 */ /* 0x000fc8000791e10e */
[----:B------:R-:W-:-:S04]  /*3060*/  IADD3.X R21, ~R0, R21, R15, P0, P1 ;  /* 0x0000001500157210 */ /* 0x000fc800007e250f */
[----:B0-----:R-:W-:Y:S05]  /*3070*/  CALL.ABS.NOINC R2 ;  /* 0x0000000002007343 */ /* 0x001fea0003c00000 */
[----:B------:R-:W-:Y:S05]  /*3080*/  BRA `(.L_x_12668) ;  /* 0x0000003000007947 */ /* 0x000fea0003800000 */
.L_x_12695:
[----:B------:R0:W-:Y:S01]  /*3090*/  STG.E.64 [R16.64], R4 ;  /* 0x0000000410007986 */ /* 0x0001e2000c101b24 */
[----:B------:R-:W-:Y:S05]  /*30a0*/  BRA `(.L_x_12668) ;  /* 0x0000001000007947 */ /* 0x000fea0003800000 */
.L_x_12694:
[----:B------:R0:W-:Y:S02]  /*30b0*/  STG.E [R16.64], R4 ;  /* 0x0000000410007986 */ /* 0x0001e4000c101924 */
.L_x_12668:
[----:B------:R-:W-:-:S05]  /*30c0*/  IMAD R18, R23, 0x200, R18 ;  /* 0x0000020017127824 */ /* 0x000fca00078e0212 */
[----:B------:R-:W-:Y:S02]  /*30d0*/  IADD3 R19, R18, 0x80, RZ ;  /* 0x0000008012137810 */ /* 0x000fe40007ffe0ff */
.L_x_12623:
[----:B------:R-:W-:Y:S05]  /*30e0*/  BSYNC B6 ;  /* 0x0000000000067941 */ /* 0x000fea0003800000 */
.L_x_12622:
        /* <DEDUP_REMOVED lines=231> */
.L_x_12698:
        /* <DEDUP_REMOVED lines=19> */
.L_x_12702:
[----:B------:R0:W5:Y:S01]  /*4090*/  LDG.E.U8 R2, [R4.64] ;  /* 0x0000002404027981 */ /* 0x000162000c1e1100 */
[----:B------:R-:W-:Y:S01]  /*40a0*/  IMAD.MOV.U32 R3, RZ, RZ, RZ ;  /* 0x000000ffff037224 */ /* 0x000fe200078e00ff */
[----:B------:R-:W-:Y:S05]  /*40b0*/  BRA `(.L_x_12704) ;  /* 0x00000d5000007947 */ /* 0x000fea0003800000 */
.L_x_12701:
        /* <DEDUP_REMOVED lines=8> */
.L_x_12706:
[----:B------:R-:W2:Y:S02]  /*4140*/  LDG.E R2, [R4.64] ;  /* 0x0000002404027981 */ /* 0x000ea4000c1e1900 */
[----:B--2---:R-:W-:Y:S01]  /*4150*/  SHF.R.S32.HI R3, RZ, 0x1f, R2 ;  /* 0x0000001fff037819 */ /* 0x004fe20000011402 */
[----:B------:R-:W-:Y:S05]  /*4160*/  BRA `(.L_x_12704) ;  /* 0x00000ca000007947 */ /* 0x000fea0003800000 */
.L_x_12705:
[----:B------:R-:W2:Y:S02]  /*4170*/  LDG.E.S16 R2, [R4.64] ;  /* 0x0000002404027981 */ /* 0x000ea4000c1e1700 */
[----:B--2---:R-:W-:Y:S01]  /*4180*/  SHF.R.S32.HI R3, RZ, 0x1f, R2 ;  /* 0x0000001fff037819 */ /* 0x004fe20000011402 */
[----:B------:R-:W-:Y:S05]  /*4190*/  BRA `(.L_x_12704) ;  /* 0x00000c7000007947 */ /* 0x000fea0003800000 */
.L_x_12700:
        /* <DEDUP_REMOVED lines=9> */
.L_x_12708:
[----:B------:R-:W2:Y:S02]  /*4230*/  LDG.E.U16 R4, [R4.64] ;  /* 0x0000002404047981 */ /* 0x000ea4000c1e1500 */
[----:B--2---:R-:W-:-:S06]  /*4240*/  HADD2.F32 R2, -RZ, R4.H0_H0 ;  /* 0x20000004ff027230 */ /* 0x004fcc0000004100 */
[----:B------:R-:W0:Y:S01]  /*4250*/  F2I.S64.TRUNC R2, R2 ;  /* 0x0000000200027311 */ /* 0x000e22000020d900 */
[----:B------:R-:W-:Y:S05]  /*4260*/  BRA `(.L_x_12704) ;  /* 0x00000ba000007947 */ /* 0x000fea0003800000 */
.L_x_12707:
        /* <DEDUP_REMOVED lines=9> */
.L_x_12710:
[----:B------:R-:W2:Y:S02]  /*4300*/  LDG.E.U16 R4, [R4.64] ;  /* 0x0000002404047981 */ /* 0x000ea4000c1e1500 */
[----:B--2---:R-:W-:-:S06]  /*4310*/  HADD2.F32 R2, -RZ, R4.H0_H0 ;  /* 0x20000004ff027230 */ /* 0x004fcc0000004100 */
[----:B------:R-:W0:Y:S01]  /*4320*/  F2I.S64.TRUNC R2, R2 ;  /* 0x0000000200027311 */ /* 0x000e22000020d900 */
[----:B------:R-:W-:Y:S05]  /*4330*/  BRA `(.L_x_12704) ;  /* 0x00000ad000007947 */ /* 0x000fea0003800000 */
.L_x_12709:
[----:B------:R-:W2:Y:S02]  /*4340*/  LDG.E.64 R2, [R4.64] ;  /* 0x0000002404027981 */ /* 0x000ea4000c1e1b00 */
[----:B--2---:R-:W0:Y:S01]  /*4350*/  F2I.S64.F64.TRUNC R2, R2 ;  /* 0x0000000200027311 */ /* 0x004e22000030d900 */
[----:B------:R-:W-:Y:S05]  /*4360*/  BRA `(.L_x_12704) ;  /* 0x00000aa000007947 */ /* 0x000fea0003800000 */
.L_x_12699:
        /* <DEDUP_REMOVED lines=13> */
.L_x_12713:
[----:B------:R-:W2:Y:S02]  /*4440*/  LDG.E.64 R2, [R4.64] ;  /* 0x0000002404027981 */ /* 0x000ea4000c1e1b00 */
[----:B--2---:R-:W0:Y:S01]  /*4450*/  F2I.S64.F64.TRUNC R2, R2 ;  /* 0x0000000200027311 */ /* 0x004e22000030d900 */
[----:B------:R-:W-:Y:S05]  /*4460*/  BRA `(.L_x_12704) ;  /* 0x000009a000007947 */ /* 0x000fea0003800000 */
.L_x_12712:
        /* <DEDUP_REMOVED lines=27> */
.L_x_12715:
        /* <DEDUP_REMOVED lines=14> */
.L_x_12714:
[----:B------:R-:W2:Y:S02]  /*4700*/  LDG.E.U16 R2, [R4.64] ;  /* 0x0000002404027981 */ /* 0x000ea4000c1e1500 */
[----:B--2---:R-:W-:-:S06]  /*4710*/  PRMT R2, RZ, 0x5410, R2 ;  /* 0x00005410ff027816 */ /* 0x004fcc0000000002 */
[----:B------:R-:W0:Y:S01]  /*4720*/  F2I.S64.TRUNC R2, R2 ;  /* 0x0000000200027311 */ /* 0x000e22000020d900 */
[----:B------:R-:W-:Y:S05]  /*4730*/  BRA `(.L_x_12704) ;  /* 0x000006d000007947 */ /* 0x000fea0003800000 */
.L_x_12711:
        /* <DEDUP_REMOVED lines=11> */
.L_x_12718:
        /* <DEDUP_REMOVED lines=21> */
.L_x_12722:
[----:B------:R-:W-:Y:S05]  /*4940*/  BSYNC B1 ;  /* 0x0000000000017941 */ /* 0x000fea0003800000 */
.L_x_12721:
[----:B------:R-:W-:Y:S01]  /*4950*/  IMAD.SHL.U32 R2, R2, 0x100000, RZ ;  /* 0x0010000002027824 */ /* 0x000fe200078e00ff */
[----:B------:R-:W-:-:S04]  /*4960*/  LEA R3, R0, 0x3b800000, 0x17 ;  /* 0x3b80000000037811 */ /* 0x000fc800078eb8ff */
[----:B------:R-:W-:Y:S02]  /*4970*/  LOP3.LUT R2, R3, R2, R4, 0xfe, !PT ;  /* 0x0000000203027212 */ /* 0x000fe400078efe04 */
.L_x_12720:
[----:B------:R-:W-:Y:S05]  /*4980*/  BSYNC B0 ;  /* 0x0000000000007941 */ /* 0x000fea0003800000 */
.L_x_12719:
[----:B------:R-:W0:Y:S01]  /*4990*/  F2I.S64.TRUNC R2, R2 ;  /* 0x0000000200027311 */ /* 0x000e22000020d900 */
[----:B------:R-:W-:Y:S05]  /*49a0*/  BRA `(.L_x_12704) ;  /* 0x0000046000007947 */ /* 0x000fea0003800000 */
.L_x_12717:
        /* <DEDUP_REMOVED lines=21> */
.L_x_12726:
[----:B------:R-:W-:Y:S05]  /*4b00*/  BSYNC B1 ;  /* 0x0000000000017941 */ /* 0x000fea0003800000 */
.L_x_12725:
[----:B------:R-:W-:Y:S01]  /*4b10*/  IMAD.SHL.U32 R2, R2, 0x200000, RZ ;  /* 0x0020000002027824 */ /* 0x000fe200078e00ff */
[----:B------:R-:W-:-:S04]  /*4b20*/  LEA R3, R0, 0x37800000, 0x17 ;  /* 0x3780000000037811 */ /* 0x000fc800078eb8ff */
[----:B------:R-:W-:Y:S02]  /*4b30*/  LOP3.LUT R2, R3, R2, R4, 0xfe, !PT ;  /* 0x0000000203027212 */ /* 0x000fe400078efe04 */
.L_x_12724:
[----:B------:R-:W-:Y:S05]  /*4b40*/  BSYNC B0 ;  /* 0x0000000000007941 */ /* 0x000fea0003800000 */
.L_x_12723:
[----:B------:R-:W0:Y:S01]  /*4b50*/  F2I.S64.TRUNC R2, R2 ;  /* 0x0000000200027311 */ /* 0x000e22000020d900 */
[----:B------:R-:W-:Y:S05]  /*4b60*/  BRA `(.L_x_12704) ;  /* 0x000002a000007947 */ /* 0x000fea0003800000 */
.L_x_12716:
        /* <DEDUP_REMOVED lines=14> */
.L_x_12730:
[----:B------:R-:W-:Y:S05]  /*4c50*/  BSYNC B0 ;  /* 0x0000000000007941 */ /* 0x000fea0003800000 */
.L_x_12729:
[----:B------:R-:W0:Y:S01]  /*4c60*/  F2I.S64.TRUNC R2, R2 ;  /* 0x0000000200027311 */ /* 0x000e22000020d900 */
[----:B------:R-:W-:Y:S05]  /*4c70*/  BRA `(.L_x_12704) ;  /* 0x0000019000007947 */ /* 0x000fea0003800000 */
.L_x_12703:
        /* <DEDUP_REMOVED lines=21> */
.L_x_12728:
[----:B------:R0:W5:Y:S01]  /*4dd0*/  LDG.E.64 R2, [R4.64] ;  /* 0x0000002404027981 */ /* 0x000162000c1e1b00 */
[----:B------:R-:W-:Y:S05]  /*4de0*/  BRA `(.L_x_12704) ;  /* 0x0000002000007947 */ /* 0x000fea0003800000 */
.L_x_12727:
[----:B------:R0:W5:Y:S01]  /*4df0*/  LDG.E R2, [R4.64] ;  /* 0x0000002404027981 */ /* 0x000162000c1e1900 */
[----:B------:R-:W-:-:S03]  /*4e00*/  IMAD.MOV.U32 R3, RZ, RZ, RZ ;  /* 0x000000ffff037224 */ /* 0x000fc600078e00ff */
.L_x_12704:
        /* <DEDUP_REMOVED lines=36> */
.L_x_12736:
        /* <DEDUP_REMOVED lines=24> */
.L_x_12735:
[----:B------:R-:W-:Y:S05]  /*51d0*/  BSYNC B1 ;  /* 0x0000000000017941 */ /* 0x000fea0003800000 */
.L_x_12734:
[----:B------:R-:W-:Y:S05]  /*51e0*/  BRA `(.L_x_12733) ;  /* 0x0000010000007947 */ /* 0x000fea0003800000 */
.L_x_12732:
        /* <DEDUP_REMOVED lines=16> */
.L_x_12733:
[----:B------:R-:W-:Y:S05]  /*52f0*/  BSYNC B0 ;  /* 0x0000000000007941 */ /* 0x000fea0003800000 */
.L_x_12731:
        /* <DEDUP_REMOVED lines=15> */
.L_x_12740:
[----:B------:R0:W-:Y:S01]  /*53f0*/  STG.E.U8 [R16.64], R4 ;  /* 0x0000000410007986 */ /* 0x0001e2000c101124 */
[----:B------:R-:W-:Y:S05]  /*5400*/  BRA `(.L_x_12742) ;  /* 0x00000d5000007947 */ /* 0x000fea0003800000 */
.L_x_12739:
        /* <DEDUP_REMOVED lines=8> */
.L_x_12744:
[----:B------:R0:W-:Y:S01]  /*5490*/  STG.E [R16.64], R4 ;  /* 0x0000000410007986 */ /* 0x0001e2000c101924 */
[----:B------:R-:W-:Y:S05]  /*54a0*/  BRA `(.L_x_12742) ;  /* 0x00000cb000007947 */ /* 0x000fea0003800000 */
.L_x_12743:
[----:B------:R0:W-:Y:S01]  /*54b0*/  STG.E.U16 [R16.64], R4 ;  /* 0x0000000410007986 */ /* 0x0001e2000c101524 */
[----:B------:R-:W-:Y:S05]  /*54c0*/  BRA `(.L_x_12742) ;  /* 0x00000c9000007947 */ /* 0x000fea0003800000 */
.L_x_12738:
        /* <DEDUP_REMOVED lines=9> */
.L_x_12746:
[----:B------:R-:W0:Y:S02]  /*5560*/  I2F.S64 R0, R4 ;  /* 0x0000000400007312 */ /* 0x000e240000301400 */
[----:B0-----:R-:W-:-:S05]  /*5570*/  F2FP.PACK_AB R0, RZ, R0 ;  /* 0x00000000ff00723e */ /* 0x001fca00000000ff */
[----:B------:R0:W-:Y:S01]  /*5580*/  STG.E.U16 [R16.64], R0 ;  /* 0x0000000010007986 */ /* 0x0001e2000c101524 */
[----:B------:R-:W-:Y:S05]  /*5590*/  BRA `(.L_x_12742) ;  /* 0x00000bc000007947 */ /* 0x000fea0003800000 */
.L_x_12745:
        /* <DEDUP_REMOVED lines=10> */
.L_x_12748:
[----:B------:R-:W0:Y:S02]  /*5640*/  I2F.S64 R4, R4 ;  /* 0x0000000400047312 */ /* 0x000e240000301400 */
[----:B0-----:R-:W-:-:S04]  /*5650*/  F2FP.PACK_AB R3, RZ, R4 ;  /* 0x00000004ff03723e */ /* 0x001fc800000000ff */
[----:B------:R-:W-:-:S05]  /*5660*/  PRMT R3, R3, 0x5410, RZ ;  /* 0x0000541003037816 */ /* 0x000fca00000000ff */
[----:B------:R0:W-:Y:S01]  /*5670*/  STG.E [R16.64], R3 ;  /* 0x0000000310007986 */ /* 0x0001e2000c101924 */
[----:B------:R-:W-:Y:S05]  /*5680*/  BRA `(.L_x_12742) ;  /* 0x00000ad000007947 */ /* 0x000fea0003800000 */
.L_x_12747:
[----:B------:R-:W0:Y:S02]  /*5690*/  I2F.F64.S64 R2, R4 ;  /* 0x0000000400027312 */ /* 0x000e240000301c00 */
[----:B0-----:R0:W-:Y:S01]  /*56a0*/  STG.E.64 [R16.64], R2 ;  /* 0x0000000210007986 */ /* 0x0011e2000c101b24 */
[----:B------:R-:W-:Y:S05]  /*56b0*/  BRA `(.L_x_12742) ;  /* 0x00000aa000007947 */ /* 0x000fea0003800000 */
.L_x_12737:
        /* <DEDUP_REMOVED lines=13> */
.L_x_12751:
[----:B------:R-:W0:Y:S01]  /*5790*/  I2F.F64.S64 R4, R4 ;  /* 0x0000000400047312 */ /* 0x000e220000301c00 */
[----:B------:R-:W-:-:S05]  /*57a0*/  CS2R R6, SRZ ;  /* 0x0000000000067805 */ /* 0x000fca000001ff00 */
[----:B0-----:R0:W-:Y:S01]  /*57b0*/  STG.E.128 [R16.64], R4 ;  /* 0x0000000410007986 */ /* 0x0011e2000c101d24 */
[----:B------:R-:W-:Y:S05]  /*57c0*/  BRA `(.L_x_12742) ;  /* 0x0000099000007947 */ /* 0x000fea0003800000 */
.L_x_12750:
        /* <DEDUP_REMOVED lines=21> */
.L_x_12755:
[----:B------:R-:W-:Y:S05]  /*5920*/  BSYNC B0 ;  /* 0x0000000000007941 */ /* 0x000fea0003800000 */
.L_x_12754:
[----:B------:R-:W-:-:S05]  /*5930*/  LOP3.LUT R3, R0, R3, RZ, 0xfc, !PT ;  /* 0x0000000300037212 */ /* 0x000fca00078efcff */
[----:B------:R0:W-:Y:S01]  /*5940*/  STG.E.U8 [R16.64], R3 ;  /* 0x0000000310007986 */ /* 0x0001e2000c101124 */
[----:B------:R-:W-:Y:S05]  /*5950*/  BRA `(.L_x_12742) ;  /* 0x0000080000007947 */ /* 0x000fea0003800000 */
.L_x_12753:
        /* <DEDUP_REMOVED lines=13> */
.L_x_12757:
[----:B------:R-:W-:Y:S01]  /*5a30*/  IMAD.MOV.U32 R0, RZ, RZ, 0x7f ;  /* 0x0000007fff007424 */ /* 0x000fe200078e00ff */
[----:B------:R-:W-:-:S04]  /*5a40*/  ISETP.GT.U32.AND P0, PT, R2, 0x7f800000, PT ;  /* 0x7f8000000200780c */ /* 0x000fc80003f04070 */
[----:B------:R-:W-:-:S04]  /*5a50*/  SEL R0, R0, 0x7c, P0 ;  /* 0x0000007c00007807 */ /* 0x000fc80000000000 */
.L_x_12758:
[----:B------:R-:W-:Y:S05]  /*5a60*/  BSYNC B0 ;  /* 0x0000000000007941 */ /* 0x000fea0003800000 */
.L_x_12756:
[----:B------:R-:W-:-:S04]  /*5a70*/  LOP3.LUT R2, R5, 0x80000000, RZ, 0xc0, !PT ;  /* 0x8000000005027812 */ /* 0x000fc800078ec0ff */
[----:B------:R-:W-:-:S04]  /*5a80*/  SHF.R.U32.HI R3, RZ, 0x18, R2 ;  /* 0x00000018ff037819 */ /* 0x000fc80000011602 */
[----:B------:R-:W-:-:S05]  /*5a90*/  LOP3.LUT R3, R0, R3, RZ, 0xfc, !PT ;  /* 0x0000000300037212 */ /* 0x000fca00078efcff */
[----:B------:R0:W-:Y:S01]  /*5aa0*/  STG.E.U8 [R16.64], R3 ;  /* 0x0000000310007986 */ /* 0x0001e2000c101124 */
[----:B------:R-:W-:Y:S05]  /*5ab0*/  BRA `(.L_x_12742) ;  /* 0x000006a000007947 */ /* 0x000fea0003800000 */
.L_x_12752:
[----:B------:R-:W0:Y:S02]  /*5ac0*/  I2F.S64 R0, R4 ;  /* 0x0000000400007312 */ /* 0x000e240000301400 */
[----:B0-----:R-:W-:-:S05]  /*5ad0*/  F2FP.BF16.PACK_AB R0, RZ, R0 ;  /* 0x00000000ff00723e */ /* 0x001fca00000010ff */
[----:B------:R0:W-:Y:S01]  /*5ae0*/  STG.E.U16 [R16.64], R0 ;  /* 0x0000000010007986 */ /* 0x0001e2000c101524 */
[----:B------:R-:W-:Y:S05]  /*5af0*/  BRA `(.L_x_12742) ;  /* 0x0000066000007947 */ /* 0x000fea0003800000 */
.L_x_12749:
        /* <DEDUP_REMOVED lines=10> */
.L_x_12761:
        /* <DEDUP_REMOVED lines=17> */
.L_x_12764:
[----:B------:R-:W-:-:S04]  /*5cb0*/  LOP3.LUT R2, R5, 0x80000000, RZ, 0xc0, !PT ;  /* 0x8000000005027812 */ /* 0x000fc800078ec0ff */
[----:B------:R-:W-:-:S04]  /*5cc0*/  SHF.R.U32.HI R3, RZ, 0x18, R2 ;  /* 0x00000018ff037819 */ /* 0x000fc80000011602 */
[----:B------:R-:W-:-:S04]  /*5cd0*/  LOP3.LUT R0, R0, R3, RZ, 0xfc, !PT ;  /* 0x0000000300007212 */ /* 0x000fc800078efcff */
[----:B------:R-:W-:Y:S02]  /*5ce0*/  PRMT R8, R0, 0x7610, R8 ;  /* 0x0000761000087816 */ /* 0x000fe40000000008 */
.L_x_12763:
[----:B------:R-:W-:Y:S05]  /*5cf0*/  BSYNC B0 ;  /* 0x0000000000007941 */ /* 0x000fea0003800000 */
.L_x_12762:
[----:B------:R0:W-:Y:S01]  /*5d00*/  STG.E.U8 [R16.64], R8 ;  /* 0x0000000810007986 */ /* 0x0001e2000c101124 */
[----:B------:R-:W-:Y:S05]  /*5d10*/  BRA `(.L_x_12742) ;  /* 0x0000044000007947 */ /* 0x000fea0003800000 */
.L_x_12760:
        /* <DEDUP_REMOVED lines=17> */
.L_x_12767:
[----:B------:R-:W-:-:S04]  /*5e30*/  LOP3.LUT R2, R5, 0x80000000, RZ, 0xc0, !PT ;  /* 0x8000000005027812 */ /* 0x000fc800078ec0ff */
[----:B------:R-:W-:-:S04]  /*5e40*/  SHF.R.U32.HI R3, RZ, 0x18, R2 ;  /* 0x00000018ff037819 */ /* 0x000fc80000011602 */
[----:B------:R-:W-:-:S04]  /*5e50*/  LOP3.LUT R0, R0, R3, RZ, 0xfc, !PT ;  /* 0x0000000300007212 */ /* 0x000fc800078efcff */
[----:B------:R-:W-:Y:S02]  /*5e60*/  PRMT R8, R0, 0x7610, R8 ;  /* 0x0000761000087816 */ /* 0x000fe40000000008 */
.L_x_12766:
[----:B------:R-:W-:Y:S05]  /*5e70*/  BSYNC B0 ;  /* 0x0000000000007941 */ /* 0x000fea0003800000 */
.L_x_12765:
[----:B------:R0:W-:Y:S01]  /*5e80*/  STG.E.U8 [R16.64], R8 ;  /* 0x0000000810007986 */ /* 0x0001e2000c101124 */
[----:B------:R-:W-:Y:S05]  /*5e90*/  BRA `(.L_x_12742) ;  /* 0x000002c000007947 */ /* 0x000fea0003800000 */
.L_x_12759:
        /* <DEDUP_REMOVED lines=22> */
.L_x_12741:
        /* <DEDUP_REMOVED lines=19> */
.L_x_12769:
[----:B------:R0:W-:Y:S01]  /*6130*/  STG.E.64 [R16.64], R4 ;  /* 0x0000000410007986 */ /* 0x0001e2000c101b24 */
[----:B------:R-:W-:Y:S05]  /*6140*/  BRA `(.L_x_12742) ;  /* 0x0000001000007947 */ /* 0x000fea0003800000 */
.L_x_12768:
[----:B------:R0:W-:Y:S02]  /*6150*/  STG.E [R16.64], R4 ;  /* 0x0000000410007986 */ /* 0x0001e4000c101924 */
.L_x_12742:
        /* <DEDUP_REMOVED lines=231> */
.L_x_12770:
        /* <DEDUP_REMOVED lines=19> */
.L_x_12774:
[----:B------:R0:W5:Y:S01]  /*7100*/  LDG.E.U8 R2, [R4.64] ;  /* 0x0000002404027981 */ /* 0x000162000c1e1100 */
[----:B------:R-:W-:Y:S01]  /*7110*/  IMAD.MOV.U32 R3, RZ, RZ, RZ ;  /* 0x000000ffff037224 */ /* 0x000fe200078e00ff */
[----:B------:R-:W-:Y:S05]  /*7120*/  BRA `(.L_x_12776) ;  /* 0x00000d5000007947 */ /* 0x000fea0003800000 */
.L_x_12773:
        /* <DEDUP_REMOVED lines=8> */
.L_x_12778:
[----:B------:R-:W2:Y:S02]  /*71b0*/  LDG.E R2, [R4.64] ;  /* 0x0000002404027981 */ /* 0x000ea4000c1e1900 */
[----:B--2---:R-:W-:Y:S01]  /*71c0*/  SHF.R.S32.HI R3, RZ, 0x1f, R2 ;  /* 0x0000001fff037819 */ /* 0x004fe20000011402 */
[----:B------:R-:W-:Y:S05]  /*71d0*/  BRA `(.L_x_12776) ;  /* 0x00000ca000007947 */ /* 0x000fea0003800000 */
.L_x_12777:
[----:B------:R-:W2:Y:S02]  /*71e0*/  LDG.E.S16 R2, [R4.64] ;  /* 0x0000002404027981 */ /* 0x000ea4000c1e1700 */
[----:B--2---:R-:W-:Y:S01]  /*71f0*/  SHF.R.S32.HI R3, RZ, 0x1f, R2 ;  /* 0x0000001fff037819 */ /* 0x004fe20000011402 */
[----:B------:R-:W-:Y:S05]  /*7200*/  BRA `(.L_x_12776) ;  /* 0x00000c7000007947 */ /* 0x000fea0003800000 */
.L_x_12772:
        /* <DEDUP_REMOVED lines=9> */
.L_x_12780:
[----:B------:R-:W2:Y:S02]  /*72a0*/  LDG.E.U16 R4, [R4.64] ;  /* 0x0000002404047981 */ /* 0x000ea4000c1e1500 */
[----:B--2---:R-:W-:-:S06]  /*72b0*/  HADD2.F32 R2, -RZ, R4.H0_H0 ;  /* 0x20000004ff027230 */ /* 0x004fcc0000004100 */
[----:B------:R-:W0:Y:S01]  /*72c0*/  F2I.S64.TRUNC R2, R2 ;  /* 0x0000000200027311 */ /* 0x000e22000020d900 */
[----:B------:R-:W-:Y:S05]  /*72d0*/  BRA `(.L_x_12776) ;  /* 0x00000ba000007947 */ /* 0x000fea0003800000 */
.L_x_12779:
        /* <DEDUP_REMOVED lines=9> */
.L_x_12782:
[----:B------:R-:W2:Y:S02]  /*7370*/  LDG.E.U16 R4, [R4.64] ;  /* 0x0000002404047981 */ /* 0x000ea4000c1e1500 */
[----:B--2---:R-:W-:-:S06]  /*7380*/  HADD2.F32 R2, -RZ, R4.H0_H0 ;  /* 0x20000004ff027230 */ /* 0x004fcc0000004100 */
[----:B------:R-:W0:Y:S01]  /*7390*/  F2I.S64.TRUNC R2, R2 ;  /* 0x0000000200027311 */ /* 0x000e22000020d900 */
[----:B------:R-:W-:Y:S05]  /*73a0*/  BRA `(.L_x_12776) ;  /* 0x00000ad000007947 */ /* 0x000fea0003800000 */
.L_x_12781:
[----:B------:R-:W2:Y:S02]  /*73b0*/  LDG.E.64 R2, [R4.64] ;  /* 0x0000002404027981 */ /* 0x000ea4000c1e1b00 */
[----:B--2---:R-:W0:Y:S01]  /*73c0*/  F2I.S64.F64.TRUNC R2, R2 ;  /* 0x0000000200027311 */ /* 0x004e22000030d900 */
[----:B------:R-:W-:Y:S05]  /*73d0*/  BRA `(.L_x_12776) ;  /* 0x00000aa000007947 */ /* 0x000fea0003800000 */
.L_x_12771:
        /* <DEDUP_REMOVED lines=13> */
.L_x_12785:
[----:B------:R-:W2:Y:S02]  /*74b0*/  LDG.E.64 R2, [R4.64] ;  /* 0x0000002404027981 */ /* 0x000ea4000c1e1b00 */
[----:B--2---:R-:W0:Y:S01]  /*74c0*/  F2I.S64.F64.TRUNC R2, R2 ;  /* 0x0000000200027311 */ /* 0x004e22000030d900 */
[----:B------:R-:W-:Y:S05]  /*74d0*/  BRA `(.L_x_12776) ;  /* 0x000009a000007947 */ /* 0x000fea0003800000 */
.L_x_12784:
        /* <DEDUP_REMOVED lines=27> */
.L_x_12787:
        /* <DEDUP_REMOVED lines=14> */
.L_x_12786:
[----:B------:R-:W2:Y:S02]  /*7770*/  LDG.E.U16 R2, [R4.64] ;  /* 0x0000002404027981 */ /* 0x000ea4000c1e1500 */
[----:B--2---:R-:W-:-:S06]  /*7780*/  PRMT R2, RZ, 0x5410, R2 ;  /* 0x00005410ff027816 */ /* 0x004fcc0000000002 */
[----:B------:R-:W0:Y:S01]  /*7790*/  F2I.S64.TRUNC R2, R2 ;  /* 0x0000000200027311 */ /* 0x000e22000020d900 */
[----:B------:R-:W-:Y:S05]  /*77a0*/  BRA `(.L_x_12776) ;  /* 0x000006d000007947 */ /* 0x000fea0003800000 */
.L_x_12783:
        /* <DEDUP_REMOVED lines=11> */
.L_x_12790:
        /* <DEDUP_REMOVED lines=21> */
.L_x_12794:
[----:B------:R-:W-:Y:S05]  /*79b0*/  BSYNC B1 ;  /* 0x0000000000017941 */ /* 0x000fea0003800000 */
.L_x_12793:
[----:B------:R-:W-:Y:S01]  /*79c0*/  IMAD.SHL.U32 R2, R2, 0x100000, RZ ;  /* 0x0010000002027824 */ /* 0x000fe200078e00ff */
[----:B------:R-:W-:-:S04]  /*79d0*/  LEA R3, R0, 0x3b800000, 0x17 ;  /* 0x3b80000000037811 */ /* 0x000fc800078eb8ff */
[----:B------:R-:W-:Y:S02]  /*79e0*/  LOP3.LUT R2, R3, R2, R4, 0xfe, !PT ;  /* 0x0000000203027212 */ /* 0x000fe400078efe04 */
.L_x_12792:
[----:B------:R-:W-:Y:S05]  /*79f0*/  BSYNC B0 ;  /* 0x0000000000007941 */ /* 0x000fea0003800000 */
.L_x_12791:
[----:B------:R-:W0:Y:S01]  /*7a00*/  F2I.S64.TRUNC R2, R2 ;  /* 0x0000000200027311 */ /* 0x000e22000020d900 */
[----:B------:R-:W-:Y:S05]  /*7a10*/  BRA `(.L_x_12776) ;  /* 0x0000046000007947 */ /* 0x000fea0003800000 */
.L_x_12789:
        /* <DEDUP_REMOVED lines=21> */
.L_x_12798:
[----:B------:R-:W-:Y:S05]  /*7b70*/  BSYNC B1 ;  /* 0x0000000000017941 */ /* 0x000fea0003800000 */
.L_x_12797:
[----:B------:R-:W-:Y:S01]  /*7b80*/  IMAD.SHL.U32 R2, R2, 0x200000, RZ ;  /* 0x0020000002027824 */ /* 0x000fe200078e00ff */
[----:B------:R-:W-:-:S04]  /*7b90*/  LEA R3, R0, 0x37800000, 0x17 ;  /* 0x3780000000037811 */ /* 0x000fc800078eb8ff */
[----:B------:R-:W-:Y:S02]  /*7ba0*/  LOP3.LUT R2, R3, R2, R4, 0xfe, !PT ;  /* 0x0000000203027212 */ /* 0x000fe400078efe04 */
.L_x_12796:
[----:B------:R-:W-:Y:S05]  /*7bb0*/  BSYNC B0 ;  /* 0x0000000000007941 */ /* 0x000fea0003800000 */
.L_x_12795:
[----:B------:R-:W0:Y:S01]  /*7bc0*/  F2I.S64.TRUNC R2, R2 ;  /* 0x0000000200027311 */ /* 0x000e22000020d900 */
[----:B------:R-:W-:Y:S05]  /*7bd0*/  BRA `(.L_x_12776) ;  /* 0x000002a000007947 */ /* 0x000fea0003800000 */
.L_x_12788:
        /* <DEDUP_REMOVED lines=14> */
.L_x_12802:
[----:B------:R-:W-:Y:S05]  /*7cc0*/  BSYNC B0 ;  /* 0x0000000000007941 */ /* 0x000fea0003800000 */
.L_x_12801:
[----:B------:R-:W0:Y:S01]  /*7cd0*/  F2I.S64.TRUNC R2, R2 ;  /* 0x0000000200027311 */ /* 0x000e22000020d900 */
[----:B------:R-:W-:Y:S05]  /*7ce0*/  BRA `(.L_x_12776) ;  /* 0x0000019000007947 */ /* 0x000fea0003800000 */
.L_x_12775:
        /* <DEDUP_REMOVED lines=21> */
.L_x_12800:
[----:B------:R0:W5:Y:S01]  /*7e40*/  LDG.E.64 R2, [R4.64] ;  /* 0x0000002404027981 */ /* 0x000162000c1e1b00 */
[----:B------:R-:W-:Y:S05]  /*7e50*/  BRA `(.L_x_12776) ;  /* 0x0000002000007947 */ /* 0x000fea0003800000 */
.L_x_12799:
[----:B------:R0:W5:Y:S01]  /*7e60*/  LDG.E R2, [R4.64] ;  /* 0x0000002404027981 */ /* 0x000162000c1e1900 */
[----:B------:R-:W-:-:S03]  /*7e70*/  IMAD.MOV.U32 R3, RZ, RZ, RZ ;  /* 0x000000ffff037224 */ /* 0x000fc600078e00ff */
.L_x_12776:
        /* <DEDUP_REMOVED lines=36> */
.L_x_12808:
        /* <DEDUP_REMOVED lines=24> */
.L_x_12807:
[----:B------:R-:W-:Y:S05]  /*8240*/  BSYNC B1 ;  /* 0x0000000000017941 */ /* 0x000fea0003800000 */
.L_x_12806:
[----:B------:R-:W-:Y:S05]  /*8250*/  BRA `(.L_x_12805) ;  /* 0x0000010000007947 */ /* 0x000fea0003800000 */
.L_x_12804:
        /* <DEDUP_REMOVED lines=16> */
.L_x_12805:
[----:B------:R-:W-:Y:S05]  /*8360*/  BSYNC B0 ;  /* 0x0000000000007941 */ /* 0x000fea0003800000 */
.L_x_12803:
        /* <DEDUP_REMOVED lines=15> */
.L_x_12812:
[----:B------:R0:W-:Y:S01]  /*8460*/  STG.E.U8 [R16.64], R4 ;  /* 0x0000000410007986 */ /* 0x0001e2000c101124 */
[----:B------:R-:W-:Y:S05]  /*8470*/  BRA `(.L_x_12814) ;  /* 0x00000d5000007947 */ /* 0x000fea0003800000 */
.L_x_12811:
        /* <DEDUP_REMOVED lines=8> */
.L_x_12816:
[----:B------:R0:W-:Y:S01]  /*8500*/  STG.E [R16.64], R4 ;  /* 0x0000000410007986 */ /* 0x0001e2000c101924 */
[----:B------:R-:W-:Y:S05]  /*8510*/  BRA `(.L_x_12814) ;  /* 0x00000cb000007947 */ /* 0x000fea0003800000 */
.L_x_12815:
[----:B------:R0:W-:Y:S01]  /*8520*/  STG.E.U16 [R16.64], R4 ;  /* 0x0000000410007986 */ /* 0x0001e2000c101524 */
[----:B------:R-:W-:Y:S05]  /*8530*/  BRA `(.L_x_12814) ;  /* 0x00000c9000007947 */ /* 0x000fea0003800000 */
.L_x_12810:
        /* <DEDUP_REMOVED lines=9> */
.L_x_12818:
[----:B------:R-:W0:Y:S02]  /*85d0*/  I2F.S64 R0, R4 ;  /* 0x0000000400007312 */ /* 0x000e240000301400 */
[----:B0-----:R-:W-:-:S05]  /*85e0*/  F2FP.PACK_AB R0, RZ, R0 ;  /* 0x00000000ff00723e */ /* 0x001fca00000000ff */
[----:B------:R0:W-:Y:S01]  /*85f0*/  STG.E.U16 [R16.64], R0 ;  /* 0x0000000010007986 */ /* 0x0001e2000c101524 */
[----:B------:R-:W-:Y:S05]  /*8600*/  BRA `(.L_x_12814) ;  /* 0x00000bc000007947 */ /* 0x000fea0003800000 */
.L_x_12817:
        /* <DEDUP_REMOVED lines=10> */
.L_x_12820:
[----:B------:R-:W0:Y:S02]  /*86b0*/  I2F.S64 R4, R4 ;  /* 0x0000000400047312 */ /* 0x000e240000301400 */
[----:B0-----:R-:W-:-:S04]  /*86c0*/  F2FP.PACK_AB R3, RZ, R4 ;  /* 0x00000004ff03723e */ /* 0x001fc800000000ff */
[----:B------:R-:W-:-:S05]  /*86d0*/  PRMT R3, R3, 0x5410, RZ ;  /* 0x0000541003037816 */ /* 0x000fca00000000ff */
[----:B------:R0:W-:Y:S01]  /*86e0*/  STG.E [R16.64], R3 ;  /* 0x0000000310007986 */ /* 0x0001e2000c101924 */
[----:B------:R-:W-:Y:S05]  /*86f0*/  BRA `(.L_x_12814) ;  /* 0x00000ad000007947 */ /* 0x000fea0003800000 */
.L_x_12819:
[----:B------:R-:W0:Y:S02]  /*8700*/  I2F.F64.S64 R2, R4 ;  /* 0x0000000400027312 */ /* 0x000e240000301c00 */
[----:B0-----:R0:W-:Y:S01]  /*8710*/  STG.E.64 [R16.64], R2 ;  /* 0x0000000210007986 */ /* 0x0011e2000c101b24 */
[----:B------:R-:W-:Y:S05]  /*8720*/  BRA `(.L_x_12814) ;  /* 0x00000aa000007947 */ /* 0x000fea0003800000 */
.L_x_12809:
        /* <DEDUP_REMOVED lines=13> */
.L_x_12823:
[----:B------:R-:W0:Y:S01]  /*8800*/  I2F.F64.S64 R4, R4 ;  /* 0x0000000400047312 */ /* 0x000e220000301c00 */
[----:B------:R-:W-:-:S05]  /*8810*/  CS2R R6, SRZ ;  /* 0x0000000000067805 */ /* 0x000fca000001ff00 */
[----:B0-----:R0:W-:Y:S01]  /*8820*/  STG.E.128 [R16.64], R4 ;  /* 0x0000000410007986 */ /* 0x0011e2000c101d24 */
[----:B------:R-:W-:Y:S05]  /*8830*/  BRA `(.L_x_12814) ;  /* 0x0000099000007947 */ /* 0x000fea0003800000 */
.L_x_12822:
        /* <DEDUP_REMOVED lines=21> */
.L_x_12827:
[----:B------:R-:W-:Y:S05]  /*8990*/  BSYNC B0 ;  /* 0x0000000000007941 */ /* 0x000fea0003800000 */
.L_x_12826:
[----:B------:R-:W-:-:S05]  /*89a0*/  LOP3.LUT R3, R0, R3, RZ, 0xfc, !PT ;  /* 0x0000000300037212 */ /* 0x000fca00078efcff */
[----:B------:R0:W-:Y:S01]  /*89b0*/  STG.E.U8 [R16.64], R3 ;  /* 0x0000000310007986 */ /* 0x0001e2000c101124 */
[----:B------:R-:W-:Y:S05]  /*89c0*/  BRA `(.L_x_12814) ;  /* 0x0000080000007947 */ /* 0x000fea0003800000 */
.L_x_12825:
        /* <DEDUP_REMOVED lines=13> */
.L_x_12829:
[----:B------:R-:W-:Y:S01]  /*8aa0*/  IMAD.MOV.U32 R0, RZ, RZ, 0x7f ;  /* 0x0000007fff007424 */ /* 0x000fe200078e00ff */
[----:B------:R-:W-:-:S04]  /*8ab0*/  ISETP.GT.U32.AND P0, PT, R2, 0x7f800000, PT ;  /* 0x7f8000000200780c */ /* 0x000fc80003f04070 */
[----:B------:R-:W-:-:S04]  /*8ac0*/  SEL R0, R0, 0x7c, P0 ;  /* 0x0000007c00007807 */ /* 0x000fc80000000000 */
.L_x_12830:
[----:B------:R-:W-:Y:S05]  /*8ad0*/  BSYNC B0 ;  /* 0x0000000000007941 */ /* 0x000fea0003800000 */
.L_x_12828:
[----:B------:R-:W-:-:S04]  /*8ae0*/  LOP3.LUT R2, R5, 0x80000000, RZ, 0xc0, !PT ;  /* 0x8000000005027812 */ /* 0x000fc800078ec0ff */
[----:B------:R-:W-:-:S04]  /*8af0*/  SHF.R.U32.HI R3, RZ, 0x18, R2 ;  /* 0x00000018ff037819 */ /* 0x000fc80000011602 */
[----:B------:R-:W-:-:S05]  /*8b00*/  LOP3.LUT R3, R0, R3, RZ, 0xfc, !PT ;  /* 0x0000000300037212 */ /* 0x000fca00078efcff */
[----:B------:R0:W-:Y:S01]  /*8b10*/  STG.E.U8 [R16.64], R3 ;  /* 0x0000000310007986 */ /* 0x0001e2000c101124 */
[----:B------:R-:W-:Y:S05]  /*8b20*/  BRA `(.L_x_12814) ;  /* 0x000006a000007947 */ /* 0x000fea0003800000 */
.L_x_12824:
[----:B------:R-:W0:Y:S02]  /*8b30*/  I2F.S64 R0, R4 ;  /* 0x0000000400007312 */ /* 0x000e240000301400 */
[----:B0-----:R-:W-:-:S05]  /*8b40*/  F2FP.BF16.PACK_AB R0, RZ, R0 ;  /* 0x00000000ff00723e */ /* 0x001fca00000010ff */
[----:B------:R0:W-:Y:S01]  /*8b50*/  STG.E.U16 [R16.64], R0 ;  /* 0x0000000010007986 */ /* 0x0001e2000c101524 */
[----:B------:R-:W-:Y:S05]  /*8b60*/  BRA `(.L_x_12814) ;  /* 0x0000066000007947 */ /* 0x000fea0003800000 */
.L_x_12821:
        /* <DEDUP_REMOVED lines=10> */
.L_x_12833:
        /* <DEDUP_REMOVED lines=17> */
.L_x_12836:
[----:B------:R-:W-:-:S04]  /*8d20*/  LOP3.LUT R2, R5, 0x80000000, RZ, 0xc0, !PT ;  /* 0x8000000005027812 */ /* 0x000fc800078ec0ff */
[----:B------:R-:W-:-:S04]  /*8d30*/  SHF.R.U32.HI R3, RZ, 0x18, R2 ;  /* 0x00000018ff037819 */ /* 0x000fc80000011602 */
[----:B------:R-:W-:-:S04]  /*8d40*/  LOP3.LUT R0, R0, R3, RZ, 0xfc, !PT ;  /* 0x0000000300007212 */ /* 0x000fc800078efcff */
[----:B------:R-:W-:Y:S02]  /*8d50*/  PRMT R8, R0, 0x7610, R8 ;  /* 0x0000761000087816 */ /* 0x000fe40000000008 */
.L_x_12835:
[----:B------:R-:W-:Y:S05]  /*8d60*/  BSYNC B0 ;  /* 0x0000000000007941 */ /* 0x000fea0003800000 */
.L_x_12834:
[----:B------:R0:W-:Y:S01]  /*8d70*/  STG.E.U8 [R16.64], R8 ;  /* 0x0000000810007986 */ /* 0x0001e2000c101124 */
[----:B------:R-:W-:Y:S05]  /*8d80*/  BRA `(.L_x_12814) ;  /* 0x0000044000007947 */ /* 0x000fea0003800000 */
.L_x_12832:
        /* <DEDUP_REMOVED lines=17> */
.L_x_12839:
[----:B------:R-:W-:-:S04]  /*8ea0*/  LOP3.LUT R2, R5, 0x80000000, RZ, 0xc0, !PT ;  /* 0x8000000005027812 */ /* 0x000fc800078ec0ff */
[----:B------:R-:W-:-:S04]  /*8eb0*/  SHF.R.U32.HI R3, RZ, 0x18, R2 ;  /* 0x00000018ff037819 */ /* 0x000fc80000011602 */
[----:B------:R-:W-:-:S04]  /*8ec0*/  LOP3.LUT R0, R0, R3, RZ, 0xfc, !PT ;  /* 0x0000000300007212 */ /* 0x000fc800078efcff */
[----:B------:R-:W-:Y:S02]  /*8ed0*/  PRMT R8, R0, 0x7610, R8 ;  /* 0x0000761000087816 */ /* 0x000fe40000000008 */
.L_x_12838:
[----:B------:R-:W-:Y:S05]  /*8ee0*/  BSYNC B0 ;  /* 0x0000000000007941 */ /* 0x000fea0003800000 */
.L_x_12837:
[----:B------:R0:W-:Y:S01]  /*8ef0*/  STG.E.U8 [R16.64], R8 ;  /* 0x0000000810007986 */ /* 0x0001e2000c101124 */
[----:B------:R-:W-:Y:S05]  /*8f00*/  BRA `(.L_x_12814) ;  /* 0x000002c000007947 */ /* 0x000fea0003800000 */
.L_x_12831:
        /* <DEDUP_REMOVED lines=22> */
.L_x_12813:
        /* <DEDUP_REMOVED lines=19> */
.L_x_12841:
[----:B------:R0:W-:Y:S01]  /*91a0*/  STG.E.64 [R16.64], R4 ;  /* 0x0000000410007986 */ /* 0x0001e2000c101b24 */
[----:B------:R-:W-:Y:S05]  /*91b0*/  BRA `(.L_x_12814) ;  /* 0x0000001000007947 */ /* 0x000fea0003800000 */
.L_x_12840:
[----:B------:R0:W-:Y:S02]  /*91c0*/  STG.E [R16.64], R4 ;  /* 0x0000000410007986 */ /* 0x0001e4000c101924 */
.L_x_12814:
[----:B------:R-:W-:Y:S02]  /*91d0*/  IADD3 R19, R19, 0x80, RZ ;  /* 0x0000008013137810 */ /* 0x000fe40007ffe0ff */
.L_x_12697:
[----:B------:R-:W-:Y:S05]  /*91e0*/  BSYNC B6 ;  /* 0x0000000000067941 */ /* 0x000fea0003800000 */
.L_x_12696:
        /* <DEDUP_REMOVED lines=230> */
.L_x_12842:
        /* <DEDUP_REMOVED lines=19> */
.L_x_12846:
[----:B------:R0:W5:Y:S01]  /*a180*/  LDG.E.U8 R2, [R4.64] ;  /* 0x0000002404027981 */ /* 0x000162000c1e1100 */
[----:B------:R-:W-:Y:S01]  /*a190*/  IMAD.MOV.U32 R3, RZ, RZ, RZ ;  /* 0x000000ffff037224 */ /* 0x000fe200078e00ff */
[----:B------:R-:W-:Y:S05]  /*a1a0*/  BRA `(.L_x_12848) ;  /* 0x00000d5000007947 */ /* 0x000fea0003800000 */
.L_x_12845:
        /* <DEDUP_REMOVED lines=8> */
.L_x_12850:
[----:B------:R-:W2:Y:S02]  /*a230*/  LDG.E R2, [R4.64] ;  /* 0x0000002404027981 */ /* 0x000ea4000c1e1900 */
[----:B--2---:R-:W-:Y:S01]  /*a240*/  SHF.R.S32.HI R3, RZ, 0x1f, R2 ;  /* 0x0000001fff037819 */ /* 0x004fe20000011402 */
[----:B------:R-:W-:Y:S05]  /*a250*/  BRA `(.L_x_12848) ;  /* 0x00000ca000007947 */ /* 0x000fea0003800000 */
.L_x_12849:
[----:B------:R-:W2:Y:S02]  /*a260*/  LDG.E.S16 R2, [R4.64] ;  /* 0x0000002404027981 */ /* 0x000ea4000c1e1700 */
[----:B--2---:R-:W-:Y:S01]  /*a270*/  SHF.R.S32.HI R3, RZ, 0x1f, R2 ;  /* 0x0000001fff037819 */ /* 0x004fe20000011402 */
[----:B------:R-:W-:Y:S05]  /*a280*/  BRA `(.L_x_12848) ;  /* 0x00000c7000007947 */ /* 0x000fea0003800000 */
.L_x_12844:
        /* <DEDUP_REMOVED lines=9> */
.L_x_12852:
[----:B------:R-:W2:Y:S02]  /*a320*/  LDG.E.U16 R4, [R4.64] ;  /* 0x0000002404047981 */ /* 0x000ea4000c1e1500 */
[----:B--2---:R-:W-:-:S06]  /*a330*/  HADD2.F32 R2, -RZ, R4.H0_H0 ;  /* 0x20000004ff027230 */ /* 0x004fcc0000004100 */
[----:B------:R-:W0:Y:S01]  /*a340*/  F2I.S64.TRUNC R2, R2 ;  /* 0x0000000200027311 */ /* 0x000e22000020d900 */
[----:B------:R-:W-:Y:S05]  /*a350*/  BRA `(.L_x_12848) ;  /* 0x00000ba000007947 */ /* 0x000fea0003800000 */
.L_x_12851:
        /* <DEDUP_REMOVED lines=9> */
.L_x_12854:
[----:B------:R-:W2:Y:S02]  /*a3f0*/  LDG.E.U16 R4, [R4.64] ;  /* 0x0000002404047981 */ /* 0x000ea4000c1e1500 */
[----:B--2---:R-:W-:-:S06]  /*a400*/  HADD2.F32 R2, -RZ, R4.H0_H0 ;  /* 0x20000004ff027230 */ /* 0x004fcc0000004100 */
[----:B------:R-:W0:Y:S01]  /*a410*/  F2I.S64.TRUNC R2, R2 ;  /* 0x0000000200027311 */ /* 0x000e22000020d900 */
[----:B------:R-:W-:Y:S05]  /*a420*/  BRA `(.L_x_12848) ;  /* 0x00000ad000007947 */ /* 0x000fea0003800000 */
.L_x_12853:
[----:B------:R-:W2:Y:S02]  /*a430*/  LDG.E.64 R2, [R4.64] ;  /* 0x0000002404027981 */ /* 0x000ea4000c1e1b00 */
[----:B--2---:R-:W0:Y:S01]  /*a440*/  F2I.S64.F64.TRUNC R2, R2 ;  /* 0x0000000200027311 */ /* 0x004e22000030d900 */
[----:B------:R-:W-:Y:S05]  /*a450*/  BRA `(.L_x_12848) ;  /* 0x00000aa000007947 */ /* 0x000fea0003800000 */
.L_x_12843:
        /* <DEDUP_REMOVED lines=13> */
.L_x_12857:
[----:B------:R-:W2:Y:S02]  /*a530*/  LDG.E.64 R2, [R4.64] ;  /* 0x0000002404027981 */ /* 0x000ea4000c1e1b00 */
[----:B--2---:R-:W0:Y:S01]  /*a540*/  F2I.S64.F64.TRUNC R2, R2 ;  /* 0x0000000200027311 */ /* 0x004e22000030d900 */
[----:B------:R-:W-:Y:S05]  /*a550*/  BRA `(.L_x_12848) ;  /* 0x000009a000007947 */ /* 0x000fea0003800000 */
.L_x_12856:
        /* <DEDUP_REMOVED lines=27> */
.L_x_12859:
        /* <DEDUP_REMOVED lines=14> */
.L_x_12858:
[----:B------:R-:W2:Y:S02]  /*a7f0*/  LDG.E.U16 R2, [R4.64] ;  /* 0x0000002404027981 */ /* 0x000ea4000c1e1500 */
[----:B--2---:R-:W-:-:S06]  /*a800*/  PRMT R2, RZ, 0x5410, R2 ;  /* 0x00005410ff027816 */ /* 0x004fcc0000000002 */
[----:B------:R-:W0:Y:S01]  /*a810*/  F2I.S64.TRUNC R2, R2 ;  /* 0x0000000200027311 */ /* 0x000e22000020d900 */
[----:B------:R-:W-:Y:S05]  /*a820*/  BRA `(.L_x_12848) ;  /* 0x000006d000007947 */ /* 0x000fea0003800000 */
.L_x_12855:
        /* <DEDUP_REMOVED lines=11> */
.L_x_12862:
        /* <DEDUP_REMOVED lines=21> */
.L_x_12866:
[----:B------:R-:W-:Y:S05]  /*aa30*/  BSYNC B1 ;  /* 0x0000000000017941 */ /* 0x000fea0003800000 */
.L_x_12865:
[----:B------:R-:W-:Y:S01]  /*aa40*/  IMAD.SHL.U32 R2, R2, 0x100000, RZ ;  /* 0x0010000002027824 */ /* 0x000fe200078e00ff */
[----:B------:R-:W-:-:S04]  /*aa50*/  LEA R3, R0, 0x3b800000, 0x17 ;  /* 0x3b80000000037811 */ /* 0x000fc800078eb8ff */
[----:B------:R-:W-:Y:S02]  /*aa60*/  LOP3.LUT R2, R3, R2, R4, 0xfe, !PT ;  /* 0x0000000203027212 */ /* 0x000fe400078efe04 */
.L_x_12864:
[----:B------:R-:W-:Y:S05]  /*aa70*/  BSYNC B0 ;  /* 0x0000000000007941 */ /* 0x000fea0003800000 */
.L_x_12863:
[----:B------:R-:W0:Y:S01]  /*aa80*/  F2I.S64.TRUNC R2, R2 ;  /* 0x0000000200027311 */ /* 0x000e22000020d900 */
[----:B------:R-:W-:Y:S05]  /*aa90*/  BRA `(.L_x_12848) ;  /* 0x0000046000007947 */ /* 0x000fea0003800000 */
.L_x_12861:
        /* <DEDUP_REMOVED lines=21> */
.L_x_12870:
[----:B------:R-:W-:Y:S05]  /*abf0*/  BSYNC B1 ;  /* 0x0000000000017941 */ /* 0x000fea0003800000 */
.L_x_12869:
[----:B------:R-:W-:Y:S01]  /*ac00*/  IMAD.SHL.U32 R2, R2, 0x200000, RZ ;  /* 0x0020000002027824 */ /* 0x000fe200078e00ff */
[----:B------:R-:W-:-:S04]  /*ac10*/  LEA R3, R0, 0x37800000, 0x17 ;  /* 0x3780000000037811 */ /* 0x000fc800078eb8ff */
[----:B------:R-:W-:Y:S02]  /*ac20*/  LOP3.LUT R2, R3, R2, R4, 0xfe, !PT ;  /* 0x0000000203027212 */ /* 0x000fe400078efe04 */
.L_x_12868:
[----:B------:R-:W-:Y:S05]  /*ac30*/  BSYNC B0 ;  /* 0x0000000000007941 */ /* 0x000fea0003800000 */
.L_x_12867:
[----:B------:R-:W0:Y:S01]  /*ac40*/  F2I.S64.TRUNC R2, R2 ;  /* 0x0000000200027311 */ /* 0x000e22000020d900 */
[----:B------:R-:W-:Y:S05]  /*ac50*/  BRA `(.L_x_12848) ;  /* 0x000002a000007947 */ /* 0x000fea0003800000 */
.L_x_12860:
        /* <DEDUP_REMOVED lines=14> */
.L_x_12874:
[----:B------:R-:W-:Y:S05]  /*ad40*/  BSYNC B0 ;  /* 0x0000000000007941 */ /* 0x000fea0003800000 */
.L_x_12873:
[----:B------:R-:W0:Y:S01]  /*ad50*/  F2I.S64.TRUNC R2, R2 ;  /* 0x0000000200027311 */ /* 0x000e22000020d900 */
[----:B------:R-:W-:Y:S05]  /*ad60*/  BRA `(.L_x_12848) ;  /* 0x0000019000007947 */ /* 0x000fea0003800000 */
.L_x_12847:
        /* <DEDUP_REMOVED lines=21> */
.L_x_12872:
[----:B------:R0:W5:Y:S01]  /*aec0*/  LDG.E.64 R2, [R4.64] ;  /* 0x0000002404027981 */ /* 0x000162000c1e1b00 */
[----:B------:R-:W-:Y:S05]  /*aed0*/  BRA `(.L_x_12848) ;  /* 0x0000002000007947 */ /* 0x000fea0003800000 */
.L_x_12871:
[----:B------:R0:W5:Y:S01]  /*aee0*/  LDG.E R2, [R4.64] ;  /* 0x0000002404027981 */ /* 0x000162000c1e1900 */
[----:B------:R-:W-:-:S03]  /*aef0*/  IMAD.MOV.U32 R3, RZ, RZ, RZ ;  /* 0x000000ffff037224 */ /* 0x000fc600078e00ff */
.L_x_12848:
        /* <DEDUP_REMOVED lines=36> */
.L_x_12880:
        /* <DEDUP_REMOVED lines=24> */
.L_x_12879:
[----:B------:R-:W-:Y:S05]  /*b2c0*/  BSYNC B1 ;  /* 0x0000000000017941 */ /* 0x000fea0003800000 */
.L_x_12878:
[----:B------:R-:W-:Y:S05]  /*b2d0*/  BRA `(.L_x_12877) ;  /* 0x0000010000007947 */ /* 0x000fea0003800000 */
.L_x_12876:
        /* <DEDUP_REMOVED lines=16> */
.L_x_12877:
[----:B------:R-:W-:Y:S05]  /*b3e0*/  BSYNC B0 ;  /* 0x0000000000007941 */ /* 0x000fea0003800000 */
.L_x_12875:
        /* <DEDUP_REMOVED lines=15> */
.L_x_12884:
[----:B------:R-:W-:Y:S01]  /*b4e0*/  STG.E.U8 [R16.64], R4 ;  /* 0x0000000410007986 */ /* 0x000fe2000c101124 */
[----:B------:R-:W-:Y:S05]  /*b4f0*/  EXIT ;  /* 0x000000000000794d */ /* 0x000fea0003800000 */
.L_x_12883:
[----:B------:R-:W-:-:S13]  /*b500*/  ISETP.NE.AND P0, PT, R2, 0x2, PT ;  /* 0x000000020200780c */ /* 0x000fda0003f05270 */
[----:B------:R-:W-:Y:S05]  /*b510*/  @!P0 BRA `(.L_x_12886) ;  /* 0x0000008000008947 */ /* 0x000fea0003800000 */
[----:B------:R-:W-:-:S13]  /*b520*/  ISETP.NE.AND P0, PT, R2, 0x3, PT ;  /* 0x000000030200780c */ /* 0x000fda0003f05270 */
[----:B------:R-:W-:Y:S05]  /*b530*/  @!P0 BRA `(.L_x_12887) ;  /* 0x0000004000008947 */ /* 0x000fea0003800000 */
[----:B------:R-:W-:-:S13]  /*b540*/  ISETP.NE.AND P0, PT, R2, 0x4, PT ;  /* 0x000000040200780c */ /* 0x000fda0003f05270 */
[----:B------:R-:W-:Y:S05]  /*b550*/  @P0 BRA `(.L_x_12885) ;  /* 0x00000b9000000947 */ /* 0x000fea0003800000 */
[----:B------:R-:W-:Y:S01]  /*b560*/  STG.E.64 [R16.64], R4 ;  /* 0x0000000410007986 */ /* 0x000fe2000c101b24 */
[----:B------:R-:W-:Y:S05]  /*b570*/  EXIT ;  /* 0x000000000000794d */ /* 0x000fea0003800000 */
.L_x_12887:
[----:B------:R-:W-:Y:S01]  /*b580*/  STG.E [R16.64], R4 ;  /* 0x0000000410007986 */ /* 0x000fe2000c101924 */
[----:B------:R-:W-:Y:S05]  /*b590*/  EXIT ;  /* 0x000000000000794d */ /* 0x000fea0003800000 */
.L_x_12886:
[----:B------:R-:W-:Y:S01]  /*b5a0*/  STG.E.U16 [R16.64], R4 ;  /* 0x0000000410007986 */ /* 0x000fe2000c101524 */
[----:B------:R-:W-:Y:S05]  /*b5b0*/  EXIT ;  /* 0x000000000000794d */ /* 0x000fea0003800000 */
.L_x_12882:
[----:B------:R-:W-:-:S13]  /*b5c0*/  ISETP.GT.AND P0, PT, R2, 0x6, PT ;  /* 0x000000060200780c */ /* 0x000fda0003f04270 */
[----:B------:R-:W-:Y:S05]  /*b5d0*/  @P0 BRA `(.L_x_12888) ;  /* 0x000000b000000947 */ /* 0x000fea0003800000 */
[----:B------:R-:W-:-:S13]  /*b5e0*/  ISETP.NE.AND P0, PT, R2, 0x5, PT ;  /* 0x000000050200780c */ /* 0x000fda0003f05270 */
[----:B------:R-:W-:Y:S05]  /*b5f0*/  @!P0 BRA `(.L_x_12889) ;  /* 0x0000005000008947 */ /* 0x000fea0003800000 */
[----:B------:R-:W-:-:S13]  /*b600*/  ISETP.NE.AND P0, PT, R2, 0x6, PT ;  /* 0x000000060200780c */ /* 0x000fda0003f05270 */
[----:B------:R-:W-:Y:S05]  /*b610*/  @P0 BRA `(.L_x_12885) ;  /* 0x00000ad000000947 */ /* 0x000fea0003800000 */
[----:B------:R-:W0:Y:S02]  /*b620*/  I2F.S64 R5, R4 ;  /* 0x0000000400057312 */ /* 0x000e240000301400 */
[----:B0-----:R-:W-:Y:S01]  /*b630*/  STG.E [R16.64], R5 ;  /* 0x0000000510007986 */ /* 0x001fe2000c101924 */
[----:B------:R-:W-:Y:S05]  /*b640*/  EXIT ;  /* 0x000000000000794d */ /* 0x000fea0003800000 */
.L_x_12889:
[----:B------:R-:W0:Y:S02]  /*b650*/  I2F.S64 R0, R4 ;  /* 0x0000000400007312 */ /* 0x000e240000301400 */
[----:B0-----:R-:W-:-:S05]  /*b660*/  F2FP.PACK_AB R0, RZ, R0 ;  /* 0x00000000ff00723e */ /* 0x001fca00000000ff */
[----:B------:R-:W-:Y:S01]  /*b670*/  STG.E.U16 [R16.64], R0 ;  /* 0x0000000010007986 */ /* 0x000fe2000c101524 */
[----:B------:R-:W-:Y:S05]  /*b680*/  EXIT ;  /* 0x000000000000794d */ /* 0x000fea0003800000 */
.L_x_12888:
        /* <DEDUP_REMOVED lines=8> */
[----:B0-----:R-:W-:Y:S01]  /*b710*/  STG.E.64 [R16.64], R2 ;  /* 0x0000000210007986 */ /* 0x001fe2000c101b24 */
[----:B------:R-:W-:Y:S05]  /*b720*/  EXIT ;  /* 0x000000000000794d */ /* 0x000fea0003800000 */
.L_x_12891:
[----:B------:R-:W0:Y:S02]  /*b730*/  I2F.S64 R4, R4 ;  /* 0x0000000400047312 */ /* 0x000e240000301400 */
[----:B0-----:R-:W-:-:S04]  /*b740*/  F2FP.PACK_AB R3, RZ, R4 ;  /* 0x00000004ff03723e */ /* 0x001fc800000000ff */
[----:B------:R-:W-:-:S05]  /*b750*/  PRMT R3, R3, 0x5410, RZ ;  /* 0x0000541003037816 */ /* 0x000fca00000000ff */
[----:B------:R-:W-:Y:S01]  /*b760*/  STG.E [R16.64], R3 ;  /* 0x0000000310007986 */ /* 0x000fe2000c101924 */
[----:B------:R-:W-:Y:S05]  /*b770*/  EXIT ;  /* 0x000000000000794d */ /* 0x000fea0003800000 */
.L_x_12890:
[----:B------:R-:W0:Y:S02]  /*b780*/  I2F.F64.S64 R2, R4 ;  /* 0x0000000400027312 */ /* 0x000e240000301c00 */
[----:B0-----:R-:W-:Y:S01]  /*b790*/  STG.E.64 [R16.64], R2 ;  /* 0x0000000210007986 */ /* 0x001fe2000c101b24 */
[----:B------:R-:W-:Y:S05]  /*b7a0*/  EXIT ;  /* 0x000000000000794d */ /* 0x000fea0003800000 */
.L_x_12881:
        /* <DEDUP_REMOVED lines=11> */
[----:B------:R-:W-:Y:S01]  /*b860*/  STG.E.U8 [R16.64], R3 ;  /* 0x0000000310007986 */ /* 0x000fe2000c101124 */
[----:B------:R-:W-:Y:S05]  /*b870*/  EXIT ;  /* 0x000000000000794d */ /* 0x000fea0003800000 */
.L_x_12894:
[----:B------:R-:W0:Y:S01]  /*b880*/  I2F.F64.S64 R4, R4 ;  /* 0x0000000400047312 */ /* 0x000e220000301c00 */
[----:B------:R-:W-:-:S05]  /*b890*/  CS2R R6, SRZ ;  /* 0x0000000000067805 */ /* 0x000fca000001ff00 */
[----:B0-----:R-:W-:Y:S01]  /*b8a0*/  STG.E.128 [R16.64], R4 ;  /* 0x0000000410007986 */ /* 0x001fe2000c101d24 */
[----:B------:R-:W-:Y:S05]  /*b8b0*/  EXIT ;  /* 0x000000000000794d */ /* 0x000fea0003800000 */
.L_x_12893:
        /* <DEDUP_REMOVED lines=21> */
.L_x_12898:
[----:B------:R-:W-:Y:S05]  /*ba10*/  BSYNC B0 ;  /* 0x0000000000007941 */ /* 0x000fea0003800000 */
.L_x_12897:
[----:B------:R-:W-:-:S05]  /*ba20*/  LOP3.LUT R3, R0, R3, RZ, 0xfc, !PT ;  /* 0x0000000300037212 */ /* 0x000fca00078efcff */
[----:B------:R-:W-:Y:S01]  /*ba30*/  STG.E.U8 [R16.64], R3 ;  /* 0x0000000310007986 */ /* 0x000fe2000c101124 */
[----:B------:R-:W-:Y:S05]  /*ba40*/  EXIT ;  /* 0x000000000000794d */ /* 0x000fea0003800000 */
.L_x_12896:
        /* <DEDUP_REMOVED lines=13> */
.L_x_12900:
[----:B------:R-:W-:Y:S01]  /*bb20*/  IMAD.MOV.U32 R0, RZ, RZ, 0x7f ;  /* 0x0000007fff007424 */ /* 0x000fe200078e00ff */
[----:B------:R-:W-:-:S04]  /*bb30*/  ISETP.GT.U32.AND P0, PT, R2, 0x7f800000, PT ;  /* 0x7f8000000200780c */ /* 0x000fc80003f04070 */
[----:B------:R-:W-:-:S04]  /*bb40*/  SEL R0, R0, 0x7c, P0 ;  /* 0x0000007c00007807 */ /* 0x000fc80000000000 */
.L_x_12901:
[----:B------:R-:W-:Y:S05]  /*bb50*/  BSYNC B0 ;  /* 0x0000000000007941 */ /* 0x000fea0003800000 */
.L_x_12899:
[----:B------:R-:W-:-:S04]  /*bb60*/  LOP3.LUT R2, R5, 0x80000000, RZ, 0xc0, !PT ;  /* 0x8000000005027812 */ /* 0x000fc800078ec0ff */
[----:B------:R-:W-:-:S04]  /*bb70*/  SHF.R.U32.HI R3, RZ, 0x18, R2 ;  /* 0x00000018ff037819 */ /* 0x000fc80000011602 */
[----:B------:R-:W-:-:S05]  /*bb80*/  LOP3.LUT R3, R0, R3, RZ, 0xfc, !PT ;  /* 0x0000000300037212 */ /* 0x000fca00078efcff */
[----:B------:R-:W-:Y:S01]  /*bb90*/  STG.E.U8 [R16.64], R3 ;  /* 0x0000000310007986 */ /* 0x000fe2000c101124 */
[----:B------:R-:W-:Y:S05]  /*bba0*/  EXIT ;  /* 0x000000000000794d */ /* 0x000fea0003800000 */
.L_x_12895:
[----:B------:R-:W0:Y:S02]  /*bbb0*/  I2F.S64 R0, R4 ;  /* 0x0000000400007312 */ /* 0x000e240000301400 */
[----:B0-----:R-:W-:-:S05]  /*bbc0*/  F2FP.BF16.PACK_AB R0, RZ, R0 ;  /* 0x00000000ff00723e */ /* 0x001fca00000010ff */
[----:B------:R-:W-:Y:S01]  /*bbd0*/  STG.E.U16 [R16.64], R0 ;  /* 0x0000000010007986 */ /* 0x000fe2000c101524 */
[----:B------:R-:W-:Y:S05]  /*bbe0*/  EXIT ;  /* 0x000000000000794d */ /* 0x000fea0003800000 */
.L_x_12892:
        /* <DEDUP_REMOVED lines=10> */
.L_x_12904:
        /* <DEDUP_REMOVED lines=17> */
.L_x_12907:
[----:B------:R-:W-:-:S04]  /*bda0*/  LOP3.LUT R2, R5, 0x80000000, RZ, 0xc0, !PT ;  /* 0x8000000005027812 */ /* 0x000fc800078ec0ff */
[----:B------:R-:W-:-:S04]  /*bdb0*/  SHF.R.U32.HI R3, RZ, 0x18, R2 ;  /* 0x00000018ff037819 */ /* 0x000fc80000011602 */
[----:B------:R-:W-:-:S04]  /*bdc0*/  LOP3.LUT R0, R0, R3, RZ, 0xfc, !PT ;  /* 0x0000000300007212 */ /* 0x000fc800078efcff */
[----:B------:R-:W-:Y:S02]  /*bdd0*/  PRMT R8, R0, 0x7610, R8 ;  /* 0x0000761000087816 */ /* 0x000fe40000000008 */
.L_x_12906:
[----:B------:R-:W-:Y:S05]  /*bde0*/  BSYNC B0 ;  /* 0x0000000000007941 */ /* 0x000fea0003800000 */
.L_x_12905:
[----:B------:R-:W-:Y:S01]  /*bdf0*/  STG.E.U8 [R16.64], R8 ;  /* 0x0000000810007986 */ /* 0x000fe2000c101124 */
[----:B------:R-:W-:Y:S05]  /*be00*/  EXIT ;  /* 0x000000000000794d */ /* 0x000fea0003800000 */
.L_x_12903:
        /* <DEDUP_REMOVED lines=17> */
.L_x_12910:
[----:B------:R-:W-:-:S04]  /*bf20*/  LOP3.LUT R2, R5, 0x80000000, RZ, 0xc0, !PT ;  /* 0x8000000005027812 */ /* 0x000fc800078ec0ff */
[----:B------:R-:W-:-:S04]  /*bf30*/  SHF.R.U32.HI R3, RZ, 0x18, R2 ;  /* 0x00000018ff037819 */ /* 0x000fc80000011602 */
[----:B------:R-:W-:-:S04]  /*bf40*/  LOP3.LUT R0, R0, R3, RZ, 0xfc, !PT ;  /* 0x0000000300007212 */ /* 0x000fc800078efcff */
[----:B------:R-:W-:Y:S02]  /*bf50*/  PRMT R8, R0, 0x7610, R8 ;  /* 0x0000761000087816 */ /* 0x000fe40000000008 */
.L_x_12909:
[----:B------:R-:W-:Y:S05]  /*bf60*/  BSYNC B0 ;  /* 0x0000000000007941 */ /* 0x000fea0003800000 */
.L_x_12908:
[----:B------:R-:W-:Y:S01]  /*bf70*/  STG.E.U8 [R16.64], R8 ;  /* 0x0000000810007986 */ /* 0x000fe2000c101124 */
[----:B------:R-:W-:Y:S05]  /*bf80*/  EXIT ;  /* 0x000000000000794d */ /* 0x000fea0003800000 */
.L_x_12902:
        /* <DEDUP_REMOVED lines=22> */
.L_x_12885:
        /* <DEDUP_REMOVED lines=18> */
[----:B------:R-:W-:Y:S05]  /*c210*/  EXIT ;  /* 0x000000000000794d */ /* 0x000fea0003800000 */
.L_x_12912:
[----:B------:R-:W-:Y:S01]  /*c220*/  STG.E.64 [R16.64], R4 ;  /* 0x0000000410007986 */ /* 0x000fe2000c101b24 */
[----:B------:R-:W-:Y:S05]  /*c230*/  EXIT ;  /* 0x000000000000794d */ /* 0x000fea0003800000 */
.L_x_12911:
[----:B------:R-:W-:Y:S01]  /*c240*/  STG.E [R16.64], R4 ;  /* 0x0000000410007986 */ /* 0x000fe2000c101924 */
[----:B------:R-:W-:Y:S05]  /*c250*/  EXIT ;  /* 0x000000000000794d */ /* 0x000fea0003800000 */
.L_x_12913:
        /* <DEDUP_REMOVED lines=10> */
.L_x_61737:


//--------------------- .text._ZN2at6native27unrolled_elementwise_kernelIZNS0_50_GLOBAL__N__2680c7bb_12_PowKernel_cu_b2145a98_318429pow_tensor_scalar_kernel_implIllEEvRNS_18TensorIteratorBaseET0_EUllE2_St5arrayIPcLm2EELi4E23TrivialOffsetCalculatorILi1EjESC_NS0_6memory12LoadWithCastILi1EEENSD_13StoreWithCastILi1EEEEEviT_S6_T2_T3_T4_T5_ --------------------------
	.section	.text._ZN2at6native27unrolled_elementwise_kernelIZNS0_50_GLOBAL__N__2680c7bb_12_PowKernel_cu_b2145a98_318429pow_tensor_scalar_kernel_implIllEEvRNS_18TensorIteratorBaseET0_EUllE2_St5arrayIPcLm2EELi4E23TrivialOffsetCalculatorILi1EjESC_NS0_6memory12LoadWithCastILi1EEENSD_13StoreWithCastILi1EEEEEviT_S6_T2_T3_T4_T5_,"ax",@progbits
	.sectioninfo	@"SHI_REGISTERS=32"
	.align	128
        .global         _ZN2at6native27unrolled_elementwise_kernelIZNS0_50_GLOBAL__N__2680c7bb_12_PowKernel_cu_b2145a98_318429pow_tensor_scalar_kernel_implIllEEvRNS_18TensorIteratorBaseET0_EUllE2_St5arrayIPcLm2EELi4E23TrivialOffsetCalculatorILi1EjESC_NS0_6memory12LoadWithCastILi1EEENSD_13StoreWithCastILi1EEEEEviT_S6_T2_T3_T4_T5_
        .type           _ZN2at6native27unrolled_elementwise_kernelIZNS0_50_GLOBAL__N__2680c7bb_12_PowKernel_cu_b2145a98_318429pow_tensor_scalar_kernel_implIllEEvRNS_18TensorIteratorBaseET0_EUllE2_St5arrayIPcLm2EELi4E23TrivialOffsetCalculatorILi1EjESC_NS0_6memory12LoadWithCastILi1EEENSD_13StoreWithCastILi1EEEEEviT_S6_T2_T3_T4_T5_,@function
        .size           _ZN2at6native27unrolled_elementwise_kernelIZNS0_50_GLOBAL__N__2680c7bb_12_PowKernel_cu_b2145a98_318429pow_tensor_scalar_kernel_implIllEEvRNS_18TensorIteratorBaseET0_EUllE2_St5arrayIPcLm2EELi4E23TrivialOffsetCalculatorILi1EjESC_NS0_6memory12LoadWithCastILi1EEENSD_13StoreWithCastILi1EEEEEviT_S6_T2_T3_T4_T5_,(.L_x_61738 - _ZN2at6native27unrolled_elementwise_kernelIZNS0_50_GLOBAL__N__2680c7bb_12_PowKernel_cu_b2145a98_318429pow_tensor_scalar_kernel_implIllEEvRNS_18TensorIteratorBaseET0_EUllE2_St5arrayIPcLm2EELi4E23TrivialOffsetCalculatorILi1EjESC_NS0_6memory12LoadWithCastILi1EEENSD_13StoreWithCastILi1EEEEEviT_S6_T2_T3_T4_T5_)
        .other          _ZN2at6native27unrolled_elementwise_kernelIZNS0_50_GLOBAL__N__2680c7bb_12_PowKernel_cu_b2145a98_318429pow_tensor_scalar_kernel_implIllEEvRNS_18TensorIteratorBaseET0_EUllE2_St5arrayIPcLm2EELi4E23TrivialOffsetCalculatorILi1EjESC_NS0_6memory12LoadWithCastILi1EEENSD_13StoreWithCastILi1EEEEEviT_S6_T2_T3_T4_T5_,@"STO_CUDA_ENTRY STV_DEFAULT"
_ZN2at6native27unrolled_elementwise_kernelIZNS0_50_GLOBAL__N__2680c7bb_12_PowKernel_cu_b2145a98_318429pow_tensor_scalar_kernel_implIllEEvRNS_18TensorIteratorBaseET0_EUllE2_St5arrayIPcLm2EELi4E23TrivialOffsetCalculatorILi1EjESC_NS0_6memory12LoadWithCastILi1EEENSD_13StoreWithCastILi1EEEEEviT_S6_T2_T3_T4_T5_:
.text._ZN2at6native27unrolled_elementwise_kernelIZNS0_50_GLOBAL__N__2680c7bb_12_PowKernel_cu_b2145a98_318429pow_tensor_scalar_kernel_implIllEEvRNS_18TensorIteratorBaseET0_EUllE2_St5arrayIPcLm2EELi4E23TrivialOffsetCalculatorILi1EjESC_NS0_6memory12LoadWithCastILi1EEENSD_13StoreWithCastILi1EEEEEviT_S6_T2_T3_T4_T5_:
        /* <DEDUP_REMOVED lines=30> */
.L_x_12919:
[----:B------:R0:W5:Y:S01]  /*01e0*/  LDG.E.U8 R24, [R4.64] ;  /* 0x0000002404187981 */ /* 0x000162000c1e1100 */
[----:B------:R-:W-:Y:S01]  /*01f0*/  IMAD.MOV.U32 R25, RZ, RZ, RZ ;  /* 0x000000ffff197224 */ /* 0x000fe200078e00ff */
[----:B------:R-:W-:Y:S05]  /*0200*/  BRA `(.L_x_12921) ;  /* 0x00000d6000007947 */ /* 0x000fea0003800000 */
.L_x_12918:
        /* <DEDUP_REMOVED lines=8> */
.L_x_12923:
[----:B------:R-:W2:Y:S02]  /*0290*/  LDG.E R24, [R4.64] ;  /* 0x0000002404187981 */ /* 0x000ea4000c1e1900 */
[----:B--2---:R-:W-:Y:S01]  /*02a0*/  SHF.R.S32.HI R25, RZ, 0x1f, R24 ;  /* 0x0000001fff197819 */ /* 0x004fe20000011418 */
[----:B------:R-:W-:Y:S05]  /*02b0*/  BRA `(.L_x_12921) ;  /* 0x00000cb000007947 */ /* 0x000fea0003800000 */
.L_x_12922:
[----:B------:R-:W2:Y:S02]  /*02c0*/  LDG.E.S16 R24, [R4.64] ;  /* 0x0000002404187981 */ /* 0x000ea4000c1e1700 */
[----:B--2---:R-:W-:Y:S01]  /*02d0*/  SHF.R.S32.HI R25, RZ, 0x1f, R24 ;  /* 0x0000001fff197819 */ /* 0x004fe20000011418 */
[----:B------:R-:W-:Y:S05]  /*02e0*/  BRA `(.L_x_12921) ;  /* 0x00000c8000007947 */ /* 0x000fea0003800000 */
.L_x_12917:
[----:B------:R-:W-:-:S13]  /*02f0*/  ISETP.GT.AND P0, PT, R0, 0x6, PT ;  /* 0x000000060000780c */ /* 0x000fda0003f04270 */
[----:B------:R-:W-:Y:S05]  /*0300*/  @P0 BRA `(.L_x_12924) ;  /* 0x000000b000000947 */ /* 0x000fea0003800000 */
[----:B------:R-:W-:-:S13]  /*0310*/  ISETP.NE.AND P0, PT, R0, 0x5, PT ;  /* 0x000000050000780c */ /* 0x000fda0003f05270 */
[----:B------:R-:W-:Y:S05]  /*0320*/  @!P0 BRA `(.L_x_12925) ;  /* 0x0000005000008947 */ /* 0x000fea0003800000 */
[----:B------:R-:W-:-:S13]  /*0330*/  ISETP.NE.AND P0, PT, R0, 0x6, PT ;  /* 0x000000060000780c */ /* 0x000fda0003f05270 */
[----:B------:R-:W-:Y:S05]  /*0340*/  @P0 BRA `(.L_x_12920) ;  /* 0x00000a9000000947 */ /* 0x000fea0003800000 */
[----:B------:R-:W2:Y:S02]  /*0350*/  LDG.E R4, [R4.64] ;  /* 0x0000002404047981 */ /* 0x000ea4000c1e1900 */
[----:B--2---:R0:W1:Y:S01]  /*0360*/  F2I.S64.TRUNC R24, R4 ;  /* 0x0000000400187311 */ /* 0x004062000020d900 */
[----:B------:R-:W-:Y:S05]  /*0370*/  BRA `(.L_x_12921) ;  /* 0x00000bf000007947 */ /* 0x000fea0003800000 */
.L_x_12925:
[----:B------:R-:W2:Y:S02]  /*0380*/  LDG.E.U16 R4, [R4.64] ;  /* 0x0000002404047981 */ /* 0x000ea4000c1e1500 */
[----:B--2---:R-:W-:-:S06]  /*0390*/  HADD2.F32 R24, -RZ, R4.H0_H0 ;  /* 0x20000004ff187230 */ /* 0x004fcc0000004100 */
[----:B------:R-:W0:Y:S01]  /*03a0*/  F2I.S64.TRUNC R24, R24 ;  /* 0x0000001800187311 */ /* 0x000e22000020d900 */
[----:B------:R-:W-:Y:S05]  /*03b0*/  BRA `(.L_x_12921) ;  /* 0x00000bb000007947 */ /* 0x000fea0003800000 */
.L_x_12924:
[----:B------:R-:W-:-:S13]  /*03c0*/  ISETP.NE.AND P0, PT, R0, 0x7, PT ;  /* 0x000000070000780c */ /* 0x000fda0003f05270 */
[----:B------:R-:W-:Y:S05]  /*03d0*/  @!P0 BRA `(.L_x_12926) ;  /* 0x000000b000008947 */ /* 0x000fea0003800000 */
[----:B------:R-:W-:-:S13]  /*03e0*/  ISETP.NE.AND P0, PT, R0, 0x8, PT ;  /* 0x000000080000780c */ /* 0x000fda0003f05270 */
[----:B------:R-:W-:Y:S05]  /*03f0*/  @!P0 BRA `(.L_x_12927) ;  /* 0x0000005000008947 */ /* 0x000fea0003800000 */
[----:B------:R-:W-:-:S13]  /*0400*/  ISETP.NE.AND P0, PT, R0, 0x9, PT ;  /* 0x000000090000780c */ /* 0x000fda0003f05270 */
[----:B------:R-:W-:Y:S05]  /*0410*/  @P0 BRA `(.L_x_12920) ;  /* 0x000009c000000947 */ /* 0x000fea0003800000 */
[----:B------:R-:W2:Y:S02]  /*0420*/  LDG.E R4, [R4.64] ;  /* 0x0000002404047981 */ /* 0x000ea4000c1e1900 */
[----:B--2---:R0:W1:Y:S01]  /*0430*/  F2I.S64.TRUNC R24, R4 ;  /* 0x0000000400187311 */ /* 0x004062000020d900 */
[----:B------:R-:W-:Y:S05]  /*0440*/  BRA `(.L_x_12921) ;  /* 0x00000b2000007947 */ /* 0x000fea0003800000 */
.L_x_12927:
[----:B------:R-:W2:Y:S02]  /*0450*/  LDG.E.U16 R4, [R4.64] ;  /* 0x0000002404047981 */ /* 0x000ea4000c1e1500 */
[----:B--2---:R-:W-:-:S06]  /*0460*/  HADD2.F32 R24, -RZ, R4.H0_H0 ;  /* 0x20000004ff187230 */ /* 0x004fcc0000004100 */
[----:B------:R-:W0:Y:S01]  /*0470*/  F2I.S64.TRUNC R24, R24 ;  /* 0x0000001800187311 */ /* 0x000e22000020d900 */
[----:B------:R-:W-:Y:S05]  /*0480*/  BRA `(.L_x_12921) ;  /* 0x00000ae000007947 */ /* 0x000fea0003800000 */
.L_x_12926:
[----:B------:R-:W2:Y:S02]  /*0490*/  LDG.E.64 R4, [R4.64] ;  /* 0x0000002404047981 */ /* 0x000ea4000c1e1b00 */
[----:B--2---:R0:W1:Y:S01]  /*04a0*/  F2I.S64.F64.TRUNC R24, R4 ;  /* 0x0000000400187311 */ /* 0x004062000030d900 */
[----:B------:R-:W-:Y:S05]  /*04b0*/  BRA `(.L_x_12921) ;  /* 0x00000ab000007947 */ /* 0x000fea0003800000 */
.L_x_12916:
        /* <DEDUP_REMOVED lines=13> */
.L_x_12930:
[----:B------:R-:W2:Y:S02]  /*0590*/  LDG.E.64 R4, [R4.64] ;  /* 0x0000002404047981 */ /* 0x000ea4000c1e1b00 */
[----:B--2---:R0:W1:Y:S01]  /*05a0*/  F2I.S64.F64.TRUNC R24, R4 ;  /* 0x0000000400187311 */ /* 0x004062000030d900 */
[----:B------:R-:W-:Y:S05]  /*05b0*/  BRA `(.L_x_12921) ;  /* 0x000009b000007947 */ /* 0x000fea0003800000 */
.L_x_12929:
        /* <DEDUP_REMOVED lines=25> */
[----:B------:R0:W1:Y:S01]  /*0750*/  F2I.S64.TRUNC R24, R7 ;  /* 0x0000000700187311 */ /* 0x000062000020d900 */
[----:B------:R-:W-:Y:S05]  /*0760*/  BRA `(.L_x_12921) ;  /* 0x0000080000007947 */ /* 0x000fea0003800000 */
.L_x_12932:
        /* <DEDUP_REMOVED lines=12> */
[----:B------:R-:W-:-:S04]  /*0830*/  LOP3.LUT R0, R3, 0x80000000, R0, 0xf8, !PT ;  /* 0x8000000003007812 */ /* 0x000fc800078ef800 */
[----:B------:R0:W1:Y:S01]  /*0840*/  F2I.S64.TRUNC R24, R0 ;  /* 0x0000000000187311 */ /* 0x000062000020d900 */
[----:B------:R-:W-:Y:S05]  /*0850*/  BRA `(.L_x_12921) ;  /* 0x0000071000007947 */ /* 0x000fea0003800000 */
.L_x_12931:
[----:B------:R-:W2:Y:S02]  /*0860*/  LDG.E.U16 R24, [R4.64] ;  /* 0x0000002404187981 */ /* 0x000ea4000c1e1500 */
[----:B--2---:R-:W-:-:S06]  /*0870*/  PRMT R24, RZ, 0x5410, R24 ;  /* 0x00005410ff187816 */ /* 0x004fcc0000000018 */
[----:B------:R-:W0:Y:S01]  /*0880*/  F2I.S64.TRUNC R24, R24 ;  /* 0x0000001800187311 */ /* 0x000e22000020d900 */
[----:B------:R-:W-:Y:S05]  /*0890*/  BRA `(.L_x_12921) ;  /* 0x000006d000007947 */ /* 0x000fea0003800000 */
.L_x_12928:
        /* <DEDUP_REMOVED lines=11> */
.L_x_12935:
        /* <DEDUP_REMOVED lines=21> */
.L_x_12939:
[----:B------:R-:W-:Y:S05]  /*0aa0*/  BSYNC B1 ;  /* 0x0000000000017941 */ /* 0x000fea0003800000 */
.L_x_12938:
[----:B------:R-:W-:Y:S01]  /*0ab0*/  IMAD.SHL.U32 R3, R3, 0x100000, RZ ;  /* 0x0010000003037824 */ /* 0x000fe200078e00ff */
[----:B------:R-:W-:-:S04]  /*0ac0*/  LEA R5, R0, 0x3b800000, 0x17 ;  /* 0x3b80000000057811 */ /* 0x000fc800078eb8ff */
[----:B------:R-:W-:Y:S02]  /*0ad0*/  LOP3.LUT R24, R5, R3, R24, 0xfe, !PT ;  /* 0x0000000305187212 */ /* 0x000fe400078efe18 */
.L_x_12937:
[----:B------:R-:W-:Y:S05]  /*0ae0*/  BSYNC B0 ;  /* 0x0000000000007941 */ /* 0x000fea0003800000 */
.L_x_12936:
[----:B------:R-:W0:Y:S01]  /*0af0*/  F2I.S64.TRUNC R24, R24 ;  /* 0x0000001800187311 */ /* 0x000e22000020d900 */
[----:B------:R-:W-:Y:S05]  /*0b00*/  BRA `(.L_x_12921) ;  /* 0x0000046000007947 */ /* 0x000fea0003800000 */
.L_x_12934:
        /* <DEDUP_REMOVED lines=21> */
.L_x_12943:
[----:B------:R-:W-:Y:S05]  /*0c60*/  BSYNC B1 ;  /* 0x0000000000017941 */ /* 0x000fea0003800000 */
.L_x_12942:
[----:B------:R-:W-:Y:S01]  /*0c70*/  IMAD.SHL.U32 R3, R3, 0x200000, RZ ;  /* 0x0020000003037824 */ /* 0x000fe200078e00ff */
[----:B------:R-:W-:-:S04]  /*0c80*/  LEA R5, R0, 0x37800000, 0x17 ;  /* 0x3780000000057811 */ /* 0x000fc800078eb8ff */
[----:B------:R-:W-:Y:S02]  /*0c90*/  LOP3.LUT R24, R5, R3, R24, 0xfe, !PT ;  /* 0x0000000305187212 */ /* 0x000fe400078efe18 */
.L_x_12941:
[----:B------:R-:W-:Y:S05]  /*0ca0*/  BSYNC B0 ;  /* 0x0000000000007941 */ /* 0x000fea0003800000 */
.L_x_12940:
[----:B------:R-:W0:Y:S01]  /*0cb0*/  F2I.S64.TRUNC R24, R24 ;  /* 0x0000001800187311 */ /* 0x000e22000020d900 */
[----:B------:R-:W-:Y:S05]  /*0cc0*/  BRA `(.L_x_12921) ;  /* 0x000002a000007947 */ /* 0x000fea0003800000 */
.L_x_12933:
        /* <DEDUP_REMOVED lines=14> */
.L_x_12947:
[----:B------:R-:W-:Y:S05]  /*0db0*/  BSYNC B0 ;  /* 0x0000000000007941 */ /* 0x000fea0003800000 */
.L_x_12946:
[----:B------:R-:W0:Y:S01]  /*0dc0*/  F2I.S64.TRUNC R24, R24 ;  /* 0x0000001800187311 */ /* 0x000e22000020d900 */
[----:B------:R-:W-:Y:S05]  /*0dd0*/  BRA `(.L_x_12921) ;  /* 0x0000019000007947 */ /* 0x000fea0003800000 */
.L_x_12920:
        /* <DEDUP_REMOVED lines=21> */
.L_x_12945:
[----:B------:R0:W5:Y:S01]  /*0f30*/  LDG.E.64 R24, [R4.64] ;  /* 0x0000002404187981 */ /* 0x000162000c1e1b00 */
[----:B------:R-:W-:Y:S05]  /*0f40*/  BRA `(.L_x_12921) ;  /* 0x0000002000007947 */ /* 0x000fea0003800000 */
.L_x_12944:
[----:B------:R0:W5:Y:S01]  /*0f50*/  LDG.E R24, [R4.64] ;  /* 0x0000002404187981 */ /* 0x000162000c1e1900 */
[----:B------:R-:W-:-:S03]  /*0f60*/  IMAD.MOV.U32 R25, RZ, RZ, RZ ;  /* 0x000000ffff197224 */ /* 0x000fc600078e00ff */
.L_x_12921:
[----:B------:R-:W2:Y:S02]  /*0f70*/  S2R R29, SR_TID.X ;  /* 0x00000000001d7919 */ /* 0x000ea40000002100 */
[----:B--2---:R-:W-:Y:S02]  /*0f80*/  IADD3 R29, R29, 0x80, RZ ;  /* 0x000000801d1d7810 */ /* 0x004fe40007ffe0ff */
.L_x_12915:
[----:B-1----:R-:W-:Y:S05]  /*0f90*/  BSYNC B6 ;  /* 0x0000000000067941 */ /* 0x002fea0003800000 */
.L_x_12914:
        /* <DEDUP_REMOVED lines=22> */
.L_x_12953:
[----:B------:R0:W5:Y:S01]  /*1100*/  LDG.E.U8 R26, [R4.64] ;  /* 0x00000024041a7981 */ /* 0x000162000c1e1100 */
[----:B------:R-:W-:Y:S01]  /*1110*/  IMAD.MOV.U32 R27, RZ, RZ, RZ ;  /* 0x000000ffff1b7224 */ /* 0x000fe200078e00ff */
[----:B------:R-:W-:Y:S05]  /*1120*/  BRA `(.L_x_12955) ;  /* 0x00000d5000007947 */ /* 0x000fea0003800000 */
.L_x_12952:
        /* <DEDUP_REMOVED lines=8> */
.L_x_12957:
[----:B------:R-:W2:Y:S02]  /*11b0*/  LDG.E R26, [R4.64] ;  /* 0x00000024041a7981 */ /* 0x000ea4000c1e1900 */
[----:B--2---:R-:W-:Y:S01]  /*11c0*/  SHF.R.S32.HI R27, RZ, 0x1f, R26 ;  /* 0x0000001fff1b7819 */ /* 0x004fe2000001141a */
[----:B------:R-:W-:Y:S05]  /*11d0*/  BRA `(.L_x_12955) ;  /* 0x00000ca000007947 */ /* 0x000fea0003800000 */
.L_x_12956:
[----:B------:R-:W2:Y:S02]  /*11e0*/  LDG.E.S16 R26, [R4.64] ;  /* 0x00000024041a7981 */ /* 0x000ea4000c1e1700 */
[----:B--2---:R-:W-:Y:S01]  /*11f0*/  SHF.R.S32.HI R27, RZ, 0x1f, R26 ;  /* 0x0000001fff1b7819 */ /* 0x004fe2000001141a */
[----:B------:R-:W-:Y:S05]  /*1200*/  BRA `(.L_x_12955) ;  /* 0x00000c7000007947 */ /* 0x000fea0003800000 */
.L_x_12951:
        /* <DEDUP_REMOVED lines=9> */
.L_x_12959:
[----:B------:R-:W2:Y:S02]  /*12a0*/  LDG.E.U16 R4, [R4.64] ;  /* 0x0000002404047981 */ /* 0x000ea4000c1e1500 */
[----:B--2---:R-:W-:-:S06]  /*12b0*/  HADD2.F32 R26, -RZ, R4.H0_H0 ;  /* 0x20000004ff1a7230 */ /* 0x004fcc0000004100 */
[----:B------:R-:W0:Y:S01]  /*12c0*/  F2I.S64.TRUNC R26, R26 ;  /* 0x0000001a001a7311 */ /* 0x000e22000020d900 */
[----:B------:R-:W-:Y:S05]  /*12d0*/  BRA `(.L_x_12955) ;  /* 0x00000ba000007947 */ /* 0x000fea0003800000 */
.L_x_12958:
        /* <DEDUP_REMOVED lines=9> */
.L_x_12961:
[----:B------:R-:W2:Y:S02]  /*1370*/  LDG.E.U16 R4, [R4.64] ;  /* 0x0000002404047981 */ /* 0x000ea4000c1e1500 */
[----:B--2---:R-:W-:-:S06]  /*1380*/  HADD2.F32 R26, -RZ, R4.H0_H0 ;  /* 0x20000004ff1a7230 */ /* 0x004fcc0000004100 */
[----:B------:R-:W0:Y:S01]  /*1390*/  F2I.S64.TRUNC R26, R26 ;  /* 0x0000001a001a7311 */ /* 0x000e22000020d900 */
[----:B------:R-:W-:Y:S05]  /*13a0*/  BRA `(.L_x_12955) ;  /* 0x00000ad000007947 */ /* 0x000fea0003800000 */
.L_x_12960:
[----:B------:R-:W2:Y:S02]  /*13b0*/  LDG.E.64 R4, [R4.64] ;  /* 0x0000002404047981 */ /* 0x000ea4000c1e1b00 */
[----:B--2---:R0:W1:Y:S01]  /*13c0*/  F2I.S64.F64.TRUNC R26, R4 ;  /* 0x00000004001a7311 */ /* 0x004062000030d900 */
[----:B------:R-:W-:Y:S05]  /*13d0*/  BRA `(.L_x_12955) ;  /* 0x00000aa000007947 */ /* 0x000fea0003800000 */
.L_x_12950:
        /* <DEDUP_REMOVED lines=13> */
.L_x_12964:
[----:B------:R-:W2:Y:S02]  /*14b0*/  LDG.E.64 R4, [R4.64] ;  /* 0x0000002404047981 */ /* 0x000ea4000c1e1b00 */
[----:B--2---:R0:W1:Y:S01]  /*14c0*/  F2I.S64.F64.TRUNC R26, R4 ;  /* 0x00000004001a7311 */ /* 0x004062000030d900 */
[----:B------:R-:W-:Y:S05]  /*14d0*/  BRA `(.L_x_12955) ;  /* 0x000009a000007947 */ /* 0x000fea0003800000 */
.L_x_12963:
        /* <DEDUP_REMOVED lines=27> */
.L_x_12966:
        /* <DEDUP_REMOVED lines=14> */
.L_x_12965:
[----:B------:R-:W2:Y:S02]  /*1770*/  LDG.E.U16 R26, [R4.64] ;  /* 0x00000024041a7981 */ /* 0x000ea4000c1e1500 */
[----:B--2---:R-:W-:-:S06]  /*1780*/  PRMT R26, RZ, 0x5410, R26 ;  /* 0x00005410ff1a7816 */ /* 0x004fcc000000001a */
[----:B------:R-:W0:Y:S01]  /*1790*/  F2I.S64.TRUNC R26, R26 ;  /* 0x0000001a001a7311 */ /* 0x000e22000020d900 */
[----:B------:R-:W-:Y:S05]  /*17a0*/  BRA `(.L_x_12955) ;  /* 0x000006d000007947 */ /* 0x000fea0003800000 */
.L_x_12962:
        /* <DEDUP_REMOVED lines=11> */
.L_x_12969:
        /* <DEDUP_REMOVED lines=21> */
.L_x_12973:
[----:B------:R-:W-:Y:S05]  /*19b0*/  BSYNC B1 ;  /* 0x0000000000017941 */ /* 0x000fea0003800000 */
.L_x_12972:
[----:B------:R-:W-:Y:S01]  /*19c0*/  IMAD.SHL.U32 R3, R3, 0x100000, RZ ;  /* 0x0010000003037824 */ /* 0x000fe200078e00ff */
[----:B------:R-:W-:-:S04]  /*19d0*/  LEA R5, R0, 0x3b800000, 0x17 ;  /* 0x3b80000000057811 */ /* 0x000fc800078eb8ff */
[----:B------:R-:W-:Y:S02]  /*19e0*/  LOP3.LUT R26, R5, R3, R26, 0xfe, !PT ;  /* 0x00000003051a7212 */ /* 0x000fe400078efe1a */
.L_x_12971:
[----:B------:R-:W-:Y:S05]  /*19f0*/  BSYNC B0 ;  /* 0x0000000000007941 */ /* 0x000fea0003800000 */
.L_x_12970:
[----:B------:R-:W0:Y:S01]  /*1a00*/  F2I.S64.TRUNC R26, R26 ;  /* 0x0000001a001a7311 */ /* 0x000e22000020d900 */
[----:B------:R-:W-:Y:S05]  /*1a10*/  BRA `(.L_x_12955) ;  /* 0x0000046000007947 */ /* 0x000fea0003800000 */
.L_x_12968:
        /* <DEDUP_REMOVED lines=21> */
.L_x_12977:
[----:B------:R-:W-:Y:S05]  /*1b70*/  BSYNC B1 ;  /* 0x0000000000017941 */ /* 0x000fea0003800000 */
.L_x_12976:
[----:B------:R-:W-:Y:S01]  /*1b80*/  IMAD.SHL.U32 R3, R3, 0x200000, RZ ;  /* 0x0020000003037824 */ /* 0x000fe200078e00ff */
[----:B------:R-:W-:-:S04]  /*1b90*/  LEA R5, R0, 0x37800000, 0x17 ;  /* 0x3780000000057811 */ /* 0x000fc800078eb8ff */
[----:B------:R-:W-:Y:S02]  /*1ba0*/  LOP3.LUT R26, R5, R3, R26, 0xfe, !PT ;  /* 0x00000003051a7212 */ /* 0x000fe400078efe1a */
.L_x_12975:
[----:B------:R-:W-:Y:S05]  /*1bb0*/  BSYNC B0 ;  /* 0x0000000000007941 */ /* 0x000fea0003800000 */
.L_x_12974:
[----:B------:R-:W0:Y:S01]  /*1bc0*/  F2I.S64.TRUNC R26, R26 ;  /* 0x0000001a001a7311 */ /* 0x000e22000020d900 */
[----:B------:R-:W-:Y:S05]  /*1bd0*/  BRA `(.L_x_12955) ;  /* 0x000002a000007947 */ /* 0x000fea0003800000 */
.L_x_12967:
        /* <DEDUP_REMOVED lines=14> */
.L_x_12981:
[----:B------:R-:W-:Y:S05]  /*1cc0*/  BSYNC B0 ;  /* 0x0000000000007941 */ /* 0x000fea0003800000 */
.L_x_12980:
[----:B------:R-:W0:Y:S01]  /*1cd0*/  F2I.S64.TRUNC R26, R26 ;  /* 0x0000001a001a7311 */ /* 0x000e22000020d900 */
[----:B------:R-:W-:Y:S05]  /*1ce0*/  BRA `(.L_x_12955) ;  /* 0x0000019000007947 */ /* 0x000fea0003800000 */
.L_x_12954:
        /* <DEDUP_REMOVED lines=19> */
[----:B------:R-:W-:Y:S01]  /*1e20*/  CS2R R26, SRZ ;  /* 0x00000000001a7805 */ /* 0x000fe2000001ff00 */
[----:B------:R-:W-:Y:S05]  /*1e30*/  BRA `(.L_x_12955) ;  /* 0x0000004000007947 */ /* 0x000fea0003800000 */
.L_x_12979:
[----:B------:R0:W5:Y:S01]  /*1e40*/  LDG.E.64 R26, [R4.64] ;  /* 0x00000024041a7981 */ /* 0x000162000c1e1b00 */
[----:B------:R-:W-:Y:S05]  /*1e50*/  BRA `(.L_x_12955) ;  /* 0x0000002000007947 */ /* 0x000fea0003800000 */
.L_x_12978:
[----:B------:R0:W5:Y:S01]  /*1e60*/  LDG.E R26, [R4.64] ;  /* 0x00000024041a7981 */ /* 0x000162000c1e1900 */
[----:B------:R-:W-:-:S03]  /*1e70*/  IMAD.MOV.U32 R27, RZ, RZ, RZ ;  /* 0x000000ffff1b7224 */ /* 0x000fc600078e00ff */
.L_x_12955:
[----:B------:R-:W-:-:S04]  /*1e80*/  IADD3 R29, R29, 0x80, RZ ;  /* 0x000000801d1d7810 */ /* 0x000fc80007ffe0ff */
.L_x_12949:
[----:B------:R-:W-:Y:S05]  /*1e90*/  BSYNC B6 ;  /* 0x0000000000067941 */ /* 0x000fea0003800000 */
.L_x_12948:
        /* <DEDUP_REMOVED lines=24> */
.L_x_12987:
[----:B------:R0:W5:Y:S01]  /*2020*/  LDG.E.U8 R16, [R4.64] ;  /* 0x0000002404107981 */ /* 0x000162000c1e1100 */
[----:B------:R-:W-:Y:S01]  /*2030*/  IMAD.MOV.U32 R17, RZ, RZ, RZ ;  /* 0x000000ffff117224 */ /* 0x000fe200078e00ff */
[----:B------:R-:W-:Y:S05]  /*2040*/  BRA `(.L_x_12989) ;  /* 0x00000d5000007947 */ /* 0x000fea0003800000 */
.L_x_12986:
        /* <DEDUP_REMOVED lines=8> */
.L_x_12991:
[----:B------:R-:W2:Y:S02]  /*20d0*/  LDG.E R16, [R4.64] ;  /* 0x0000002404107981 */ /* 0x000ea4000c1e1900 */
[----:B--2---:R-:W-:Y:S01]  /*20e0*/  SHF.R.S32.HI R17, RZ, 0x1f, R16 ;  /* 0x0000001fff117819 */ /* 0x004fe20000011410 */
[----:B------:R-:W-:Y:S05]  /*20f0*/  BRA `(.L_x_12989) ;  /* 0x00000ca000007947 */ /* 0x000fea0003800000 */
.L_x_12990:
[----:B------:R-:W2:Y:S02]  /*2100*/  LDG.E.S16 R16, [R4.64] ;  /* 0x0000002404107981 */ /* 0x000ea4000c1e1700 */
[----:B--2---:R-:W-:Y:S01]  /*2110*/  SHF.R.S32.HI R17, RZ, 0x1f, R16 ;  /* 0x0000001fff117819 */ /* 0x004fe20000011410 */
[----:B------:R-:W-:Y:S05]  /*2120*/  BRA `(.L_x_12989) ;  /* 0x00000c7000007947 */ /* 0x000fea0003800000 */
.L_x_12985:
[----:B------:R-:W-:-:S13]  /*2130*/  ISETP.GT.AND P0, PT, R0, 0x6, PT ;  /* 0x000000060000780c */ /* 0x000fda0003f04270 */
[----:B------:R-:W-:Y:S05]  /*2140*/  @P0 BRA `(.L_x_12992) ;  /* 0x000000b000000947 */ /* 0x000fea0003800000 */
[----:B------:R-:W-:-:S13]  /*2150*/  ISETP.NE.AND P0, PT, R0, 0x5, PT ;  /* 0x000000050000780c */ /* 0x000fda0003f05270 */
[----:B------:R-:W-:Y:S05]  /*2160*/  @!P0 BRA `(.L_x_12993) ;  /* 0x0000005000008947 */ /* 0x000fea0003800000 */
[----:B------:R-:W-:-:S13]  /*2170*/  ISETP.NE.AND P0, PT, R0, 0x6, PT ;  /* 0x000000060000780c */ /* 0x000fda0003f05270 */
[----:B------:R-:W-:Y:S05]  /*2180*/  @P0 BRA `(.L_x_12988) ;  /* 0x00000a8000000947 */ /* 0x000fea0003800000 */
[----:B------:R-:W2:Y:S02]  /*2190*/  LDG.E R4, [R4.64] ;  /* 0x0000002404047981 */ /* 0x000ea4000c1e1900 */
[----:B--2---:R0:W2:Y:S01]  /*21a0*/  F2I.S64.TRUNC R16, R4 ;  /* 0x0000000400107311 */ /* 0x0040a2000020d900 */
[----:B------:R-:W-:Y:S05]  /*21b0*/  BRA `(.L_x_12989) ;  /* 0x00000be000007947 */ /* 0x000fea0003800000 */
.L_x_12993:
[----:B------:R-:W2:Y:S02]  /*21c0*/  LDG.E.U16 R4, [R4.64] ;  /* 0x0000002404047981 */ /* 0x000ea4000c1e1500 */
[----:B--2---:R-:W-:-:S06]  /*21d0*/  HADD2.F32 R16, -RZ, R4.H0_H0 ;  /* 0x20000004ff107230 */ /* 0x004fcc0000004100 */
[----:B------:R-:W0:Y:S01]  /*21e0*/  F2I.S64.TRUNC R16, R16 ;  /* 0x0000001000107311 */ /* 0x000e22000020d900 */
[----:B------:R-:W-:Y:S05]  /*21f0*/  BRA `(.L_x_12989) ;  /* 0x00000ba000007947 */ /* 0x000fea0003800000 */
.L_x_12992:
[----:B------:R-:W-:-:S13]  /*2200*/  ISETP.NE.AND P0, PT, R0, 0x7, PT ;  /* 0x000000070000780c */ /* 0x000fda0003f05270 */
[----:B------:R-:W-:Y:S05]  /*2210*/  @!P0 BRA `(.L_x_12994) ;  /* 0x000000b000008947 */ /* 0x000fea0003800000 */
[----:B------:R-:W-:-:S13]  /*2220*/  ISETP.NE.AND P0, PT, R0, 0x8, PT ;  /* 0x000000080000780c */ /* 0x000fda0003f05270 */
[----:B------:R-:W-:Y:S05]  /*2230*/  @!P0 BRA `(.L_x_12995) ;  /* 0x0000005000008947 */ /* 0x000fea0003800000 */
[----:B------:R-:W-:-:S13]  /*2240*/  ISETP.NE.AND P0, PT, R0, 0x9, PT ;  /* 0x000000090000780c */ /* 0x000fda0003f05270 */
[----:B------:R-:W-:Y:S05]  /*2250*/  @P0 BRA `(.L_x_12988) ;  /* 0x000009b000000947 */ /* 0x000fea0003800000 */
[----:B------:R-:W2:Y:S02]  /*2260*/  LDG.E R4, [R4.64] ;  /* 0x0000002404047981 */ /* 0x000ea4000c1e1900 */
[----:B--2---:R0:W2:Y:S01]  /*2270*/  F2I.S64.TRUNC R16, R4 ;  /* 0x0000000400107311 */ /* 0x0040a2000020d900 */
[----:B------:R-:W-:Y:S05]  /*2280*/  BRA `(.L_x_12989) ;  /* 0x00000b1000007947 */ /* 0x000fea0003800000 */
.L_x_12995:
[----:B------:R-:W2:Y:S02]  /*2290*/  LDG.E.U16 R4, [R4.64] ;  /* 0x0000002404047981 */ /* 0x000ea4000c1e1500 */
[----:B--2---:R-:W-:-:S06]  /*22a0*/  HADD2.F32 R16, -RZ, R4.H0_H0 ;  /* 0x20000004ff107230 */ /* 0x004fcc0000004100 */
[----:B------:R-:W0:Y:S01]  /*22b0*/  F2I.S64.TRUNC R16, R16 ;  /* 0x0000001000107311 */ /* 0x000e22000020d900 */
[----:B------:R-:W-:Y:S05]  /*22c0*/  BRA `(.L_x_12989) ;  /* 0x00000ad000007947 */ /* 0x000fea0003800000 */
.L_x_12994:
[----:B------:R-:W2:Y:S02]  /*22d0*/  LDG.E.64 R4, [R4.64] ;  /* 0x0000002404047981 */ /* 0x000ea4000c1e1b00 */
[----:B--2---:R0:W2:Y:S01]  /*22e0*/  F2I.S64.F64.TRUNC R16, R4 ;  /* 0x0000000400107311 */ /* 0x0040a2000030d900 */
[----:B------:R-:W-:Y:S05]  /*22f0*/  BRA `(.L_x_12989) ;  /* 0x00000aa000007947 */ /* 0x000fea0003800000 */
.L_x_12984:
        /* <DEDUP_REMOVED lines=13> */
.L_x_12998:
[----:B------:R-:W2:Y:S02]  /*23d0*/  LDG.E.64 R4, [R4.64] ;  /* 0x0000002404047981 */ /* 0x000ea4000c1e1b00 */
[----:B--2---:R0:W2:Y:S01]  /*23e0*/  F2I.S64.F64.TRUNC R16, R4 ;  /* 0x0000000400107311 */ /* 0x0040a2000030d900 */
[----:B------:R-:W-:Y:S05]  /*23f0*/  BRA `(.L_x_12989) ;  /* 0x000009a000007947 */ /* 0x000fea0003800000 */
.L_x_12997:
        /* <DEDUP_REMOVED lines=25> */
[----:B------:R0:W2:Y:S01]  /*2590*/  F2I.S64.TRUNC R16, R7 ;  /* 0x0000000700107311 */ /* 0x0000a2000020d900 */
[----:B------:R-:W-:Y:S05]  /*25a0*/  BRA `(.L_x_12989) ;  /* 0x000007f000007947 */ /* 0x000fea0003800000 */
.L_x_13000:
        /* <DEDUP_REMOVED lines=12> */
[----:B------:R0:W2:Y:S01]  /*2670*/  F2I.S64.TRUNC R16, R0 ;  /* 0x0000000000107311 */ /* 0x0000a2000020d900 */
[----:B------:R-:W-:Y:S05]  /*2680*/  BRA `(.L_x_12989) ;  /* 0x0000071000007947 */ /* 0x000fea0003800000 */
.L_x_12999:
[----:B------:R-:W2:Y:S02]  /*2690*/  LDG.E.U16 R16, [R4.64] ;  /* 0x0000002404107981 */ /* 0x000ea4000c1e1500 */
[----:B--2---:R-:W-:-:S06]  /*26a0*/  PRMT R16, RZ, 0x5410, R16 ;  /* 0x00005410ff107816 */ /* 0x004fcc0000000010 */
[----:B------:R-:W0:Y:S01]  /*26b0*/  F2I.S64.TRUNC R16, R16 ;  /* 0x0000001000107311 */ /* 0x000e22000020d900 */
[----:B------:R-:W-:Y:S05]  /*26c0*/  BRA `(.L_x_12989) ;  /* 0x000006d000007947 */ /* 0x000fea0003800000 */
.L_x_12996:
        /* <DEDUP_REMOVED lines=11> */
.L_x_13003:
        /* <DEDUP_REMOVED lines=21> */
.L_x_13007:
[----:B------:R-:W-:Y:S05]  /*28d0*/  BSYNC B1 ;  /* 0x0000000000017941 */ /* 0x000fea0003800000 */
.L_x_13006:
[----:B------:R-:W-:Y:S01]  /*28e0*/  IMAD.SHL.U32 R3, R3, 0x100000, RZ ;  /* 0x0010000003037824 */ /* 0x000fe200078e00ff */
[----:B------:R-:W-:-:S04]  /*28f0*/  LEA R5, R0, 0x3b800000, 0x17 ;  /* 0x3b80000000057811 */ /* 0x000fc800078eb8ff */
[----:B------:R-:W-:Y:S02]  /*2900*/  LOP3.LUT R16, R5, R3, R16, 0xfe, !PT ;  /* 0x0000000305107212 */ /* 0x000fe400078efe10 */
.L_x_13005:
[----:B------:R-:W-:Y:S05]  /*2910*/  BSYNC B0 ;  /* 0x0000000000007941 */ /* 0x000fea0003800000 */
.L_x_13004:
[----:B------:R-:W0:Y:S01]  /*2920*/  F2I.S64.TRUNC R16, R16 ;  /* 0x0000001000107311 */ /* 0x000e22000020d900 */
[----:B------:R-:W-:Y:S05]  /*2930*/  BRA `(.L_x_12989) ;  /* 0x0000046000007947 */ /* 0x000fea0003800000 */
.L_x_13002:
        /* <DEDUP_REMOVED lines=21> */
.L_x_13011:
[----:B------:R-:W-:Y:S05]  /*2a90*/  BSYNC B1 ;  /* 0x0000000000017941 */ /* 0x000fea0003800000 */
.L_x_13010:
[----:B------:R-:W-:Y:S01]  /*2aa0*/  IMAD.SHL.U32 R3, R3, 0x200000, RZ ;  /* 0x0020000003037824 */ /* 0x000fe200078e00ff */
[----:B------:R-:W-:-:S04]  /*2ab0*/  LEA R5, R0, 0x37800000, 0x17 ;  /* 0x3780000000057811 */ /* 0x000fc800078eb8ff */
[----:B------:R-:W-:Y:S02]  /*2ac0*/  LOP3.LUT R16, R5, R3, R16, 0xfe, !PT ;  /* 0x0000000305107212 */ /* 0x000fe400078efe10 */
.L_x_13009:
[----:B------:R-:W-:Y:S05]  /*2ad0*/  BSYNC B0 ;  /* 0x0000000000007941 */ /* 0x000fea0003800000 */
.L_x_13008:
[----:B------:R-:W0:Y:S01]  /*2ae0*/  F2I.S64.TRUNC R16, R16 ;  /* 0x0000001000107311 */ /* 0x000e22000020d900 */
[----:B------:R-:W-:Y:S05]  /*2af0*/  BRA `(.L_x_12989) ;  /* 0x000002a000007947 */ /* 0x000fea0003800000 */
.L_x_13001:
        /* <DEDUP_REMOVED lines=14> */
.L_x_13015:
[----:B------:R-:W-:Y:S05]  /*2be0*/  BSYNC B0 ;  /* 0x0000000000007941 */ /* 0x000fea0003800000 */
.L_x_13014:
[----:B------:R-:W0:Y:S01]  /*2bf0*/  F2I.S64.TRUNC R16, R16 ;  /* 0x0000001000107311 */ /* 0x000e22000020d900 */
[----:B------:R-:W-:Y:S05]  /*2c00*/  BRA `(.L_x_12989) ;  /* 0x0000019000007947 */ /* 0x000fea0003800000 */
.L_x_12988:
        /* <DEDUP_REMOVED lines=19> */
[----:B------:R-:W-:Y:S01]  /*2d40*/  CS2R R16, SRZ ;  /* 0x0000000000107805 */ /* 0x000fe2000001ff00 */
[----:B------:R-:W-:Y:S05]  /*2d50*/  BRA `(.L_x_12989) ;  /* 0x0000004000007947 */ /* 0x000fea0003800000 */
.L_x_13013:
[----:B------:R0:W5:Y:S01]  /*2d60*/  LDG.E.64 R16, [R4.64] ;  /* 0x0000002404107981 */ /* 0x000162000c1e1b00 */
[----:B------:R-:W-:Y:S05]  /*2d70*/  BRA `(.L_x_12989) ;  /* 0x0000002000007947 */ /* 0x000fea0003800000 */
.L_x_13012:
[----:B------:R0:W5:Y:S01]  /*2d80*/  LDG.E R16, [R4.64] ;  /* 0x0000002404107981 */ /* 0x000162000c1e1900 */
[----:B------:R-:W-:-:S03]  /*2d90*/  IMAD.MOV.U32 R17, RZ, RZ, RZ ;  /* 0x000000ffff117224 */ /* 0x000fc600078e00ff */
.L_x_12989:
[----:B------:R-:W-:-:S04]  /*2da0*/  IADD3 R29, R29, 0x80, RZ ;  /* 0x000000801d1d7810 */ /* 0x000fc80007ffe0ff */
.L_x_12983:
[----:B------:R-:W-:Y:S05]  /*2db0*/  BSYNC B6 ;  /* 0x0000000000067941 */ /* 0x000fea0003800000 */
.L_x_12982:
        /* <DEDUP_REMOVED lines=19> */
[----:B---3--:R-:W-:Y:S01]  /*2ef0*/  SHF.R.S32.HI R19, RZ, 0x1f, R18 ;  /* 0x0000001fff137819 */ /* 0x008fe20000011412 */
[----:B------:R-:W-:Y:S05]  /*2f00*/  BRA `(.L_x_13017) ;  /* 0x00000d7000007947 */ /* 0x000fea0003800000 */
.L_x_13021:
[----:B------:R0:W5:Y:S01]  /*2f10*/  LDG.E.U8 R18, [R4.64] ;  /* 0x0000002404127981 */ /* 0x000162000c1e1100 */
[----:B------:R-:W-:Y:S01]  /*2f20*/  IMAD.MOV.U32 R19, RZ, RZ, RZ ;  /* 0x000000ffff137224 */ /* 0x000fe200078e00ff */
[----:B------:R-:W-:Y:S05]  /*2f30*/  BRA `(.L_x_13017) ;  /* 0x00000d4000007947 */ /* 0x000fea0003800000 */
.L_x_13020:
        /* <DEDUP_REMOVED lines=8> */
.L_x_13024:
[----:B------:R-:W3:Y:S02]  /*2fc0*/  LDG.E R18, [R4.64] ;  /* 0x0000002404127981 */ /* 0x000ee4000c1e1900 */
[----:B---3--:R-:W-:Y:S01]  /*2fd0*/  SHF.R.S32.HI R19, RZ, 0x1f, R18 ;  /* 0x0000001fff137819 */ /* 0x008fe20000011412 */
[----:B------:R-:W-:Y:S05]  /*2fe0*/  BRA `(.L_x_13017) ;  /* 0x00000c9000007947 */ /* 0x000fea0003800000 */
.L_x_13023:
[----:B------:R-:W3:Y:S02]  /*2ff0*/  LDG.E.S16 R18, [R4.64] ;  /* 0x0000002404127981 */ /* 0x000ee4000c1e1700 */
[----:B---3--:R-:W-:Y:S01]  /*3000*/  SHF.R.S32.HI R19, RZ, 0x1f, R18 ;  /* 0x0000001fff137819 */ /* 0x008fe20000011412 */
[----:B------:R-:W-:Y:S05]  /*3010*/  BRA `(.L_x_13017) ;  /* 0x00000c6000007947 */ /* 0x000fea0003800000 */
.L_x_13019:
[----:B------:R-:W-:-:S13]  /*3020*/  ISETP.GT.AND P0, PT, R0, 0x6, PT ;  /* 0x000000060000780c */ /* 0x000fda0003f04270 */
[----:B------:R-:W-:Y:S05]  /*3030*/  @P0 BRA `(.L_x_13025) ;  /* 0x000000b000000947 */ /* 0x000fea0003800000 */
[----:B------:R-:W-:-:S13]  /*3040*/  ISETP.NE.AND P0, PT, R0, 0x5, PT ;  /* 0x000000050000780c */ /* 0x000fda0003f05270 */
[----:B------:R-:W-:Y:S05]  /*3050*/  @!P0 BRA `(.L_x_13026) ;  /* 0x0000005000008947 */ /* 0x000fea0003800000 */
[----:B------:R-:W-:-:S13]  /*3060*/  ISETP.NE.AND P0, PT, R0, 0x6, PT ;  /* 0x000000060000780c */ /* 0x000fda0003f05270 */
[----:B------:R-:W-:Y:S05]  /*3070*/  @P0 BRA `(.L_x_13022) ;  /* 0x00000a8000000947 */ /* 0x000fea0003800000 */
[----:B------:R-:W3:Y:S02]  /*3080*/  LDG.E R4, [R4.64] ;  /* 0x0000002404047981 */ /* 0x000ee4000c1e1900 */
[----:B---3--:R0:W3:Y:S01]  /*3090*/  F2I.S64.TRUNC R18, R4 ;  /* 0x0000000400127311 */ /* 0x0080e2000020d900 */
[----:B------:R-:W-:Y:S05]  /*30a0*/  BRA `(.L_x_13017) ;  /* 0x00000bd000007947 */ /* 0x000fea0003800000 */
.L_x_13026:
[----:B------:R-:W3:Y:S02]  /*30b0*/  LDG.E.U16 R4, [R4.64] ;  /* 0x0000002404047981 */ /* 0x000ee4000c1e1500 */
[----:B---3--:R-:W-:-:S06]  /*30c0*/  HADD2.F32 R18, -RZ, R4.H0_H0 ;  /* 0x20000004ff127230 */ /* 0x008fcc0000004100 */
[----:B------:R-:W0:Y:S01]  /*30d0*/  F2I.S64.TRUNC R18, R18 ;  /* 0x0000001200127311 */ /* 0x000e22000020d900 */
[----:B------:R-:W-:Y:S05]  /*30e0*/  BRA `(.L_x_13017) ;  /* 0x00000b9000007947 */ /* 0x000fea0003800000 */
.L_x_13025:
[----:B------:R-:W-:-:S13]  /*30f0*/  ISETP.NE.AND P0, PT, R0, 0x7, PT ;  /* 0x000000070000780c */ /* 0x000fda0003f05270 */
[----:B------:R-:W-:Y:S05]  /*3100*/  @!P0 BRA `(.L_x_13027) ;  /* 0x000000b000008947 */ /* 0x000fea0003800000 */
[----:B------:R-:W-:-:S13]  /*3110*/  ISETP.NE.AND P0, PT, R0, 0x8, PT ;  /* 0x000000080000780c */ /* 0x000fda0003f05270 */
[----:B------:R-:W-:Y:S05]  /*3120*/  @!P0 BRA `(.L_x_13028) ;  /* 0x0000005000008947 */ /* 0x000fea0003800000 */
[----:B------:R-:W-:-:S13]  /*3130*/  ISETP.NE.AND P0, PT, R0, 0x9, PT ;  /* 0x000000090000780c */ /* 0x000fda0003f05270 */
[----:B------:R-:W-:Y:S05]  /*3140*/  @P0 BRA `(.L_x_13022) ;  /* 0x000009b000000947 */ /* 0x000fea0003800000 */
[----:B------:R-:W3:Y:S02]  /*3150*/  LDG.E R4, [R4.64] ;  /* 0x0000002404047981 */ /* 0x000ee4000c1e1900 */
[----:B---3--:R0:W3:Y:S01]  /*3160*/  F2I.S64.TRUNC R18, R4 ;  /* 0x0000000400127311 */ /* 0x0080e2000020d900 */
[----:B------:R-:W-:Y:S05]  /*3170*/  BRA `(.L_x_13017) ;  /* 0x00000b0000007947 */ /* 0x000fea0003800000 */
.L_x_13028:
[----:B------:R-:W3:Y:S02]  /*3180*/  LDG.E.U16 R4, [R4.64] ;  /* 0x0000002404047981 */ /* 0x000ee4000c1e1500 */
[----:B---3--:R-:W-:-:S06]  /*3190*/  HADD2.F32 R18, -RZ, R4.H0_H0 ;  /* 0x20000004ff127230 */ /* 0x008fcc0000004100 */
[----:B------:R-:W0:Y:S01]  /*31a0*/  F2I.S64.TRUNC R18, R18 ;  /* 0x0000001200127311 */ /* 0x000e22000020d900 */
[----:B------:R-:W-:Y:S05]  /*31b0*/  BRA `(.L_x_13017) ;  /* 0x00000ac000007947 */ /* 0x000fea0003800000 */
.L_x_13027:
[----:B------:R-:W3:Y:S02]  /*31c0*/  LDG.E.64 R4, [R4.64] ;  /* 0x0000002404047981 */ /* 0x000ee4000c1e1b00 */
[----:B---3--:R0:W3:Y:S01]  /*31d0*/  F2I.S64.F64.TRUNC R18, R4 ;  /* 0x0000000400127311 */ /* 0x0080e2000030d900 */
[----:B------:R-:W-:Y:S05]  /*31e0*/  BRA `(.L_x_13017) ;  /* 0x00000a9000007947 */ /* 0x000fea0003800000 */
.L_x_13018:
        /* <DEDUP_REMOVED lines=11> */
[----:B------:R-:W-:Y:S01]  /*32a0*/  SEL R18, RZ, 0x1, !P0 ;  /* 0x00000001ff127807 */ /* 0x000fe20004000000 */
[----:B------:R-:W-:Y:S05]  /*32b0*/  BRA `(.L_x_13017) ;  /* 0x000009c000007947 */ /* 0x000fea0003800000 */
.L_x_13031:
[----:B------:R-:W3:Y:S02]  /*32c0*/  LDG.E.64 R4, [R4.64] ;  /* 0x0000002404047981 */ /* 0x000ee4000c1e1b00 */
[----:B---3--:R0:W3:Y:S01]  /*32d0*/  F2I.S64.F64.TRUNC R18, R4 ;  /* 0x0000000400127311 */ /* 0x0080e2000030d900 */
[----:B------:R-:W-:Y:S05]  /*32e0*/  BRA `(.L_x_13017) ;  /* 0x0000099000007947 */ /* 0x000fea0003800000 */
.L_x_13030:
        /* <DEDUP_REMOVED lines=25> */
[----:B------:R0:W3:Y:S01]  /*3480*/  F2I.S64.TRUNC R18, R7 ;  /* 0x0000000700127311 */ /* 0x0000e2000020d900 */
[----:B------:R-:W-:Y:S05]  /*3490*/  BRA `(.L_x_13017) ;  /* 0x000007e000007947 */ /* 0x000fea0003800000 */
.L_x_13033:
        /* <DEDUP_REMOVED lines=12> */
[----:B------:R0:W3:Y:S01]  /*3560*/  F2I.S64.TRUNC R18, R0 ;  /* 0x0000000000127311 */ /* 0x0000e2000020d900 */
[----:B------:R-:W-:Y:S05]  /*3570*/  BRA `(.L_x_13017) ;  /* 0x0000070000007947 */ /* 0x000fea0003800000 */
.L_x_13032:
[----:B------:R-:W3:Y:S02]  /*3580*/  LDG.E.U16 R18, [R4.64] ;  /* 0x0000002404127981 */ /* 0x000ee4000c1e1500 */
[----:B---3--:R-:W-:-:S06]  /*3590*/  PRMT R18, RZ, 0x5410, R18 ;  /* 0x00005410ff127816 */ /* 0x008fcc0000000012 */
[----:B------:R-:W0:Y:S01]  /*35a0*/  F2I.S64.TRUNC R18, R18 ;  /* 0x0000001200127311 */ /* 0x000e22000020d900 */
[----:B------:R-:W-:Y:S05]  /*35b0*/  BRA `(.L_x_13017) ;  /* 0x000006c000007947 */ /* 0x000fea0003800000 */
.L_x_13029:
        /* <DEDUP_REMOVED lines=11> */
.L_x_13036:
        /* <DEDUP_REMOVED lines=21> */
.L_x_13040:
[----:B------:R-:W-:Y:S05]  /*37c0*/  BSYNC B1 ;  /* 0x0000000000017941 */ /* 0x000fea0003800000 */
.L_x_13039:
[----:B------:R-:W-:Y:S01]  /*37d0*/  IMAD.SHL.U32 R3, R3, 0x100000, RZ ;  /* 0x0010000003037824 */ /* 0x000fe200078e00ff */
[----:B------:R-:W-:-:S04]  /*37e0*/  LEA R5, R0, 0x3b800000, 0x17 ;  /* 0x3b80000000057811 */ /* 0x000fc800078eb8ff */
[----:B------:R-:W-:Y:S02]  /*37f0*/  LOP3.LUT R18, R5, R3, R18, 0xfe, !PT ;  /* 0x0000000305127212 */ /* 0x000fe400078efe12 */
.L_x_13038:
[----:B------:R-:W-:Y:S05]  /*3800*/  BSYNC B0 ;  /* 0x0000000000007941 */ /* 0x000fea0003800000 */
.L_x_13037:
[----:B------:R-:W0:Y:S01]  /*3810*/  F2I.S64.TRUNC R18, R18 ;  /* 0x0000001200127311 */ /* 0x000e22000020d900 */
[----:B------:R-:W-:Y:S05]  /*3820*/  BRA `(.L_x_13017) ;  /* 0x0000045000007947 */ /* 0x000fea0003800000 */
.L_x_13035:
        /* <DEDUP_REMOVED lines=21> */
.L_x_13044:
[----:B------:R-:W-:Y:S05]  /*3980*/  BSYNC B1 ;  /* 0x0000000000017941 */ /* 0x000fea0003800000 */
.L_x_13043:
[----:B------:R-:W-:Y:S01]  /*3990*/  IMAD.SHL.U32 R3, R3, 0x200000, RZ ;  /* 0x0020000003037824 */ /* 0x000fe200078e00ff */
[----:B------:R-:W-:-:S04]  /*39a0*/  LEA R5, R0, 0x37800000, 0x17 ;  /* 0x3780000000057811 */ /* 0x000fc800078eb8ff */
[----:B------:R-:W-:Y:S02]  /*39b0*/  LOP3.LUT R18, R5, R3, R18, 0xfe, !PT ;  /* 0x0000000305127212 */ /* 0x000fe400078efe12 */
.L_x_13042:
[----:B------:R-:W-:Y:S05]  /*39c0*/  BSYNC B0 ;  /* 0x0000000000007941 */ /* 0x000fea0003800000 */
.L_x_13041:
[----:B------:R-:W0:Y:S01]  /*39d0*/  F2I.S64.TRUNC R18, R18 ;  /* 0x0000001200127311 */ /* 0x000e22000020d900 */
[----:B------:R-:W-:Y:S05]  /*39e0*/  BRA `(.L_x_13017) ;  /* 0x0000029000007947 */ /* 0x000fea0003800000 */
.L_x_13034:
        /* <DEDUP_REMOVED lines=14> */
.L_x_13048:
[----:B------:R-:W-:Y:S05]  /*3ad0*/  BSYNC B0 ;  /* 0x0000000000007941 */ /* 0x000fea0003800000 */
.L_x_13047:
[----:B------:R-:W0:Y:S01]  /*3ae0*/  F2I.S64.TRUNC R18, R18 ;  /* 0x0000001200127311 */ /* 0x000e22000020d900 */
[----:B------:R-:W-:Y:S05]  /*3af0*/  BRA `(.L_x_13017) ;  /* 0x0000018000007947 */ /* 0x000fea0003800000 */
.L_x_13022:
        /* <DEDUP_REMOVED lines=20> */
.L_x_13046:
[----:B------:R0:W5:Y:S01]  /*3c40*/  LDG.E.64 R18, [R4.64] ;  /* 0x0000002404127981 */ /* 0x000162000c1e1b00 */
[----:B------:R-:W-:Y:S05]  /*3c50*/  BRA `(.L_x_13017) ;  /* 0x0000002000007947 */ /* 0x000fea0003800000 */
.L_x_13045:
[----:B------:R0:W5:Y:S01]  /*3c60*/  LDG.E R18, [R4.64] ;  /* 0x0000002404127981 */ /* 0x000162000c1e1900 */
[----:B------:R-:W-:-:S03]  /*3c70*/  IMAD.MOV.U32 R19, RZ, RZ, RZ ;  /* 0x000000ffff137224 */ /* 0x000fc600078e00ff */
.L_x_13017:
[----:B------:R-:W-:Y:S05]  /*3c80*/  BSYNC B6 ;  /* 0x0000000000067941 */ /* 0x000fea0003800000 */
.L_x_13016:
[----:B------:R-:W-:Y:S01]  /*3c90*/  ISETP.LE.AND P0, PT, RZ, c[0x0][0x16c], PT ;  /* 0x00005b00ff007a0c */ /* 0x000fe20003f03270 */
[----:B------:R-:W-:-:S12]  /*3ca0*/  BSSY B0, `(.L_x_13049) ;  /* 0x00000e6000007945 */ /* 0x000fd80003800000 */
[----:B------:R-:W-:Y:S05]  /*3cb0*/  @!P0 BRA `(.L_x_13050) ;  /* 0x00000a2000008947 */ /* 0x000fea0003800000 */
[----:B------:R-:W-:Y:S01]  /*3cc0*/  ISETP.NE.U32.AND P0, PT, RZ, c[0x0][0x168], PT ;  /* 0x00005a00ff007a0c */ /* 0x000fe20003f05070 */
[----:B------:R-:W-:Y:S02]  /*3cd0*/  IMAD.MOV.U32 R10, RZ, RZ, 0x1 ;  /* 0x00000001ff0a7424 */ /* 0x000fe400078e00ff */
[----:B------:R-:W-:Y:S01]  /*3ce0*/  IMAD.MOV.U32 R11, RZ, RZ, RZ ;  /* 0x000000ffff0b7224 */ /* 0x000fe200078e00ff */
[----:B------:R-:W-:Y:S01]  /*3cf0*/  ISETP.NE.AND.EX P0, PT, RZ, c[0x0][0x16c], PT, P0 ;  /* 0x00005b00ff007a0c */ /* 0x000fe20003f05300 */
[----:B------:R-:W-:Y:S02]  /*3d00*/  IMAD.MOV.U32 R8, RZ, RZ, 0x1 ;  /* 0x00000001ff087424 */ /* 0x000fe400078e00ff */
[----:B------:R-:W-:Y:S02]  /*3d10*/  IMAD.MOV.U32 R9, RZ, RZ, RZ ;  /* 0x000000ffff097224 */ /* 0x000fe400078e00ff */
[----:B0-----:R-:W-:Y:S02]  /*3d20*/  IMAD.MOV.U32 R7, RZ, RZ, 0x1 ;  /* 0x00000001ff077424 */ /* 0x001fe400078e00ff */
[----:B------:R-:W-:-:S02]  /*3d30*/  IMAD.MOV.U32 R6, RZ, RZ, RZ ;  /* 0x000000ffff067224 */ /* 0x000fc400078e00ff */
[----:B------:R-:W-:Y:S02]  /*3d40*/  IMAD.MOV.U32 R0, RZ, RZ, 0x1 ;  /* 0x00000001ff007424 */ /* 0x000fe400078e00ff */
[----:B------:R-:W-:Y:S02]  /*3d50*/  IMAD.MOV.U32 R3, RZ, RZ, RZ ;  /* 0x000000ffff037224 */ /* 0x000fe400078e00ff */
[----:B------:R-:W-:Y:S05]  /*3d60*/  @!P0 BRA `(.L_x_13051) ;  /* 0x00000d9000008947 */ /* 0x000fea0003800000 */
[----:B------:R-:W0:Y:S01]  /*3d70*/  S2R R15, SR_TID.X ;  /* 0x00000000000f7919 */ /* 0x000e220000002100 */
[----:B------:R-:W-:Y:S01]  /*3d80*/  BSSY B1, `(.L_x_13052) ;  /* 0x0000025000017945 */ /* 0x000fe20003800000 */
[C---:B0-----:R-:W-:Y:S02]  /*3d90*/  ISETP.GE.AND P0, PT, R15.reuse, R22, PT ;  /* 0x000000160f00720c */ /* 0x041fe40003f06270 */
[C---:B------:R-:W-:Y:S02]  /*3da0*/  IADD3 R21, R15.reuse, 0x80, RZ ;  /* 0x000000800f157810 */ /* 0x040fe40007ffe0ff */
[----:B------:R-:W-:-:S02]  /*3db0*/  IADD3 R5, R15, 0x100, RZ ;  /* 0x000001000f057810 */ /* 0x000fc40007ffe0ff */
[----:B------:R-:W-:Y:S02]  /*3dc0*/  IADD3 R13, R15, 0x180, RZ ;  /* 0x000001800f0d7810 */ /* 0x000fe40007ffe0ff */
[-C--:B------:R-:W-:Y:S02]  /*3dd0*/  ISETP.GE.AND P3, PT, R21, R22.reuse, PT ;  /* 0x000000161500720c */ /* 0x080fe40003f66270 */
[-C--:B------:R-:W-:Y:S02]  /*3de0*/  ISETP.GE.AND P2, PT, R5, R22.reuse, PT ;  /* 0x000000160500720c */ /* 0x080fe40003f46270 */
[----:B------:R-:W-:Y:S01]  /*3df0*/  ISETP.GE.AND P1, PT, R13, R22, PT ;  /* 0x000000160d00720c */ /* 0x000fe20003f26270 */
[----:B------:R-:W-:Y:S07]  /*3e00*/  @P0 BRA `(.L_x_13053) ;  /* 0x000001c000000947 */ /* 0x000fee0003800000 */
[----:B------:R-:W-:Y:S02]  /*3e10*/  IMAD.MOV.U32 R0, RZ, RZ, 0x1 ;  /* 0x00000001ff007424 */ /* 0x000fe400078e00ff */
[----:B------:R-:W-:Y:S02]  /*3e20*/  IMAD.MOV.U32 R3, RZ, RZ, RZ ;  /* 0x000000ffff037224 */ /* 0x000fe400078e00ff */
[----:B------:R-:W-:-:S02]  /*3e30*/  IMAD.MOV.U32 R12, RZ, RZ, c[0x0][0x168] ;  /* 0x00005a00ff0c7624 */ /* 0x000fc400078e00ff */
[----:B------:R-:W-:-:S03]  /*3e40*/  IMAD.MOV.U32 R4, RZ, RZ, c[0x0][0x16c] ;  /* 0x00005b00ff047624 */ /* 0x000fc600078e00ff */
.L_x_13054:
[----:B------:R-:W-:Y:S01]  /*3e50*/  LOP3.LUT R5, R12, 0x1, RZ, 0xc0, !PT ;  /* 0x000000010c057812 */ /* 0x000fe200078ec0ff */
[----:B-----5:R-:W-:-:S03]  /*3e60*/  IMAD R13, R25, R24, RZ ;  /* 0x00000018190d7224 */ /* 0x020fc600078e02ff */
[----:B------:R-:W-:Y:S01]  /*3e70*/  ISETP.NE.U32.AND P0, PT, R5, 0x1, PT ;  /* 0x000000010500780c */ /* 0x000fe20003f05070 */
[----:B------:R-:W-:Y:S01]  /*3e80*/  IMAD R13, R24, R25, R13 ;  /* 0x00000019180d7224 */ /* 0x000fe200078e020d */
[----:B------:R-:W-:Y:S02]  /*3e90*/  IADD3 R5, P4, R12, 0x1, RZ ;  /* 0x000000010c057810 */ /* 0x000fe40007f9e0ff */
[----:B------:R-:W-:Y:S02]  /*3ea0*/  ISETP.NE.U32.AND.EX P0, PT, RZ, RZ, PT, P0 ;  /* 0x000000ffff00720c */ /* 0x000fe40003f05100 */
[----:B------:R-:W-:Y:S01]  /*3eb0*/  ISETP.GT.U32.AND P6, PT, R5, 0x2, PT ;  /* 0x000000020500780c */ /* 0x000fe20003fc4070 */
[----:B------:R-:W-:Y:S01]  /*3ec0*/  IMAD.X R15, RZ, RZ, R4, P4 ;  /* 0x000000ffff0f7224 */ /* 0x000fe200020e0604 */
[----:B------:R-:W-:Y:S02]  /*3ed0*/  SEL R5, R25, RZ, !P0 ;  /* 0x000000ff19057207 */ /* 0x000fe40004000000 */
[C---:B------:R-:W-:Y:S01]  /*3ee0*/  SEL R14, R24.reuse, 0x1, !P0 ;  /* 0x00000001180e7807 */ /* 0x040fe20004000000 */
[----:B------:R-:W-:Y:S01]  /*3ef0*/  IMAD.WIDE.U32 R24, R24, R24, RZ ;  /* 0x0000001818187225 */ /* 0x000fe200078e00ff */
[----:B------:R-:W-:-:S02]  /*3f00*/  LEA.HI R12, P5, R4, R12, RZ, 0x1 ;  /* 0x0000000c040c7211 */ /* 0x000fc400078b08ff */
[----:B------:R-:W-:Y:S01]  /*3f10*/  ISETP.GT.U32.AND.EX P0, PT, R15, RZ, PT, P6 ;  /* 0x000000ff0f00720c */ /* 0x000fe20003f04160 */
[-C--:B------:R-:W-:Y:S02]  /*3f20*/  IMAD R20, R5, R0.reuse, RZ ;  /* 0x0000000005147224 */ /* 0x080fe400078e02ff */
[----:B------:R-:W-:Y:S02]  /*3f30*/  IMAD.X R15, RZ, RZ, R4, P5 ;  /* 0x000000ffff0f7224 */ /* 0x000fe400028e0604 */
[----:B------:R-:W-:Y:S02]  /*3f40*/  IMAD.IADD R25, R25, 0x1, R13 ;  /* 0x0000000119197824 */ /* 0x000fe400078e020d */
[----:B------:R-:W-:Y:S01]  /*3f50*/  IMAD.WIDE.U32 R4, R14, R0, RZ ;  /* 0x000000000e047225 */ /* 0x000fe200078e00ff */
[--C-:B------:R-:W-:Y:S02]  /*3f60*/  SHF.R.S32.HI R13, RZ, 0x1, R15.reuse ;  /* 0x00000001ff0d7819 */ /* 0x100fe4000001140f */
[----:B------:R-:W-:Y:S01]  /*3f70*/  SHF.R.S64 R12, R12, 0x1, R15 ;  /* 0x000000010c0c7819 */ /* 0x000fe2000000100f */
[----:B------:R-:W-:-:S02]  /*3f80*/  IMAD R3, R3, R14, R20 ;  /* 0x0000000e03037224 */ /* 0x000fc400078e0214 */
[----:B------:R-:W-:Y:S02]  /*3f90*/  IMAD.MOV.U32 R0, RZ, RZ, R4 ;  /* 0x000000ffff007224 */ /* 0x000fe400078e0004 */
[----:B------:R-:W-:Y:S02]  /*3fa0*/  IMAD.IADD R3, R5, 0x1, R3 ;  /* 0x0000000105037824 */ /* 0x000fe400078e0203 */
[----:B------:R-:W-:Y:S01]  /*3fb0*/  IMAD.MOV.U32 R4, RZ, RZ, R13 ;  /* 0x000000ffff047224 */ /* 0x000fe200078e000d */
[----:B------:R-:W-:Y:S05]  /*3fc0*/  @P0 BRA `(.L_x_13054) ;  /* 0xfffffe8000000947 */ /* 0x000fea000383ffff */
.L_x_13053:
[----:B------:R-:W-:Y:S05]  /*3fd0*/  BSYNC B1 ;  /* 0x0000000000017941 */ /* 0x000fea0003800000 */
.L_x_13052:
[----:B------:R-:W-:Y:S01]  /*3fe0*/  BSSY B1, `(.L_x_13055) ;  /* 0x000001e000017945 */ /* 0x000fe20003800000 */
[----:B------:R-:W-:Y:S05]  /*3ff0*/  @P3 BRA `(.L_x_13056) ;  /* 0x000001c000003947 */ /* 0x000fea0003800000 */
[----:B------:R-:W-:Y:S02]  /*4000*/  IMAD.MOV.U32 R7, RZ, RZ, 0x1 ;  /* 0x00000001ff077424 */ /* 0x000fe400078e00ff */
[----:B------:R-:W-:Y:S02]  /*4010*/  IMAD.MOV.U32 R6, RZ, RZ, RZ ;  /* 0x000000ffff067224 */ /* 0x000fe400078e00ff */
[----:B------:R-:W-:-:S02]  /*4020*/  IMAD.MOV.U32 R12, RZ, RZ, c[0x0][0x168] ;  /* 0x00005a00ff0c7624 */ /* 0x000fc400078e00ff */
[----:B------:R-:W-:-:S03]  /*4030*/  IMAD.MOV.U32 R4, RZ, RZ, c[0x0][0x16c] ;  /* 0x00005b00ff047624 */ /* 0x000fc600078e00ff */
.L_x_13057:
[C---:B------:R-:W-:Y:S02]  /*4040*/  LOP3.LUT R5, R12.reuse, 0x1, RZ, 0xc0, !PT ;  /* 0x000000010c057812 */ /* 0x040fe400078ec0ff */
[----:B------:R-:W-:Y:S02]  /*4050*/  IADD3 R13, P5, R12, 0x1, RZ ;  /* 0x000000010c0d7810 */ /* 0x000fe40007fbe0ff */
[----:B------:R-:W-:Y:S01]  /*4060*/  ISETP.NE.U32.AND P0, PT, R5, 0x1, PT ;  /* 0x000000010500780c */ /* 0x000fe20003f05070 */
[----:B-1---5:R-:W-:Y:S01]  /*4070*/  IMAD R5, R27, R26, RZ ;  /* 0x0000001a1b057224 */ /* 0x022fe200078e02ff */
[----:B------:R-:W-:Y:S02]  /*4080*/  ISETP.GT.U32.AND P3, PT, R13, 0x2, PT ;  /* 0x000000020d00780c */ /* 0x000fe40003f64070 */
[----:B------:R-:W-:Y:S01]  /*4090*/  ISETP.NE.U32.AND.EX P0, PT, RZ, RZ, PT, P0 ;  /* 0x000000ffff00720c */ /* 0x000fe20003f05100 */
[----:B------:R-:W-:Y:S01]  /*40a0*/  IMAD R21, R26, R27, R5 ;  /* 0x0000001b1a157224 */ /* 0x000fe200078e0205 */
[----:B------:R-:W-:Y:S01]  /*40b0*/  LEA.HI R12, P4, R4, R12, RZ, 0x1 ;  /* 0x0000000c040c7211 */ /* 0x000fe200078908ff */
[----:B------:R-:W-:Y:S01]  /*40c0*/  IMAD.X R5, RZ, RZ, R4, P5 ;  /* 0x000000ffff057224 */ /* 0x000fe200028e0604 */
[----:B------:R-:W-:-:S02]  /*40d0*/  SEL R20, R27, RZ, !P0 ;  /* 0x000000ff1b147207 */ /* 0x000fc40004000000 */
[----:B------:R-:W-:Y:S01]  /*40e0*/  SEL R14, R26, 0x1, !P0 ;  /* 0x000000011a0e7807 */ /* 0x000fe20004000000 */
[----:B------:R-:W-:Y:S01]  /*40f0*/  IMAD.X R13, RZ, RZ, R4, P4 ;  /* 0x000000ffff0d7224 */ /* 0x000fe200020e0604 */
[----:B------:R-:W-:Y:S01]  /*4100*/  ISETP.GT.U32.AND.EX P0, PT, R5, RZ, PT, P3 ;  /* 0x000000ff0500720c */ /* 0x000fe20003f04130 */
[-C--:B------:R-:W-:Y:S02]  /*4110*/  IMAD R15, R20, R7.reuse, RZ ;  /* 0x00000007140f7224 */ /* 0x080fe400078e02ff */
[----:B------:R-:W-:Y:S01]  /*4120*/  IMAD.WIDE.U32 R4, R14, R7, RZ ;  /* 0x000000070e047225 */ /* 0x000fe200078e00ff */
[--C-:B------:R-:W-:Y:S02]  /*4130*/  SHF.R.S64 R12, R12, 0x1, R13.reuse ;  /* 0x000000010c0c7819 */ /* 0x100fe4000000100d */
[----:B------:R-:W-:Y:S01]  /*4140*/  SHF.R.S32.HI R13, RZ, 0x1, R13 ;  /* 0x00000001ff0d7819 */ /* 0x000fe2000001140d */
[----:B------:R-:W-:-:S04]  /*4150*/  IMAD.WIDE.U32 R26, R26, R26, RZ ;  /* 0x0000001a1a1a7225 */ /* 0x000fc800078e00ff */
[----:B------:R-:W-:Y:S02]  /*4160*/  IMAD R15, R6, R14, R15 ;  /* 0x0000000e060f7224 */ /* 0x000fe400078e020f */
[----:B------:R-:W-:Y:S02]  /*4170*/  IMAD.MOV.U32 R7, RZ, RZ, R4 ;  /* 0x000000ffff077224 */ /* 0x000fe400078e0004 */
[----:B------:R-:W-:Y:S02]  /*4180*/  IMAD.IADD R27, R27, 0x1, R21 ;  /* 0x000000011b1b7824 */ /* 0x000fe400078e0215 */
[----:B------:R-:W-:Y:S02]  /*4190*/  IMAD.IADD R6, R5, 0x1, R15 ;  /* 0x0000000105067824 */ /* 0x000fe400078e020f */
[----:B------:R-:W-:Y:S01]  /*41a0*/  IMAD.MOV.U32 R4, RZ, RZ, R13 ;  /* 0x000000ffff047224 */ /* 0x000fe200078e000d */
[----:B------:R-:W-:Y:S05]  /*41b0*/  @P0 BRA `(.L_x_13057) ;  /* 0xfffffe8000000947 */ /* 0x000fea000383ffff */
.L_x_13056:
[----:B------:R-:W-:Y:S05]  /*41c0*/  BSYNC B1 ;  /* 0x0000000000017941 */ /* 0x000fea0003800000 */
.L_x_13055:
[----:B------:R-:W-:Y:S01]  /*41d0*/  BSSY B1, `(.L_x_13058) ;  /* 0x000001d000017945 */ /* 0x000fe20003800000 */
[----:B------:R-:W-:Y:S05]  /*41e0*/  @P2 BRA `(.L_x_13059) ;  /* 0x000001b000002947 */ /* 0x000fea0003800000 */
[----:B------:R-:W-:Y:S02]  /*41f0*/  IMAD.MOV.U32 R8, RZ, RZ, 0x1 ;  /* 0x00000001ff087424 */ /* 0x000fe400078e00ff */
[----:B------:R-:W-:-:S02]  /*4200*/  IMAD.MOV.U32 R9, RZ, RZ, RZ ;  /* 0x000000ffff097224 */ /* 0x000fc400078e00ff */
[----:B------:R-:W-:Y:S02]  /*4210*/  IMAD.MOV.U32 R12, RZ, RZ, c[0x0][0x168] ;  /* 0x00005a00ff0c7624 */ /* 0x000fe400078e00ff */
[----:B------:R-:W-:-:S03]  /*4220*/  IMAD.MOV.U32 R13, RZ, RZ, c[0x0][0x16c] ;  /* 0x00005b00ff0d7624 */ /* 0x000fc600078e00ff */
.L_x_13060:
[----:B------:R-:W-:Y:S01]  /*4230*/  LOP3.LUT R4, R12, 0x1, RZ, 0xc0, !PT ;  /* 0x000000010c047812 */ /* 0x000fe200078ec0ff */
[----:B--2--5:R-:W-:-:S03]  /*4240*/  IMAD R15, R17, R16, RZ ;  /* 0x00000010110f7224 */ /* 0x024fc600078e02ff */
        /* <DEDUP_REMOVED lines=9> */
[----:B------:R-:W-:-:S02]  /*42e0*/  ISETP.GT.U32.AND.EX P0, PT, R4, RZ, PT, P2 ;  /* 0x000000ff0400720c */ /* 0x000fc40003f04120 */
[----:B------:R-:W-:Y:S01]  /*42f0*/  LEA.HI R12, P3, R13, R12, RZ, 0x1 ;  /* 0x0000000c0d0c7211 */ /* 0x000fe200078708ff */
[-C--:B------:R-:W-:Y:S02]  /*4300*/  IMAD R15, R5, R8.reuse, RZ ;  /* 0x00000008050f7224 */ /* 0x080fe400078e02ff */
[----:B------:R-:W-:-:S04]  /*4310*/  IMAD.WIDE.U32 R4, R14, R8, RZ ;  /* 0x000000080e047225 */ /* 0x000fc800078e00ff */
[----:B------:R-:W-:Y:S02]  /*4320*/  IMAD.X R13, RZ, RZ, R13, P3 ;  /* 0x000000ffff0d7224 */ /* 0x000fe400018e060d */
[----:B------:R-:W-:Y:S02]  /*4330*/  IMAD R9, R9, R14, R15 ;  /* 0x0000000e09097224 */ /* 0x000fe400078e020f */
[----:B------:R-:W-:Y:S01]  /*4340*/  IMAD.IADD R17, R17, 0x1, R21 ;  /* 0x0000000111117824 */ /* 0x000fe200078e0215 */
[--C-:B------:R-:W-:Y:S01]  /*4350*/  SHF.R.S64 R12, R12, 0x1, R13.reuse ;  /* 0x000000010c0c7819 */ /* 0x100fe2000000100d */
[----:B------:R-:W-:Y:S01]  /*4360*/  IMAD.MOV.U32 R8, RZ, RZ, R4 ;  /* 0x000000ffff087224 */ /* 0x000fe200078e0004 */
[----:B------:R-:W-:Y:S01]  /*4370*/  SHF.R.S32.HI R13, RZ, 0x1, R13 ;  /* 0x00000001ff0d7819 */ /* 0x000fe2000001140d */
[----:B------:R-:W-:Y:S01]  /*4380*/  IMAD.IADD R9, R5, 0x1, R9 ;  /* 0x0000000105097824 */ /* 0x000fe200078e0209 */
[----:B------:R-:W-:Y:S05]  /*4390*/  @P0 BRA `(.L_x_13060) ;  /* 0xfffffe9000000947 */ /* 0x000fea000383ffff */
.L_x_13059:
[----:B------:R-:W-:Y:S05]  /*43a0*/  BSYNC B1 ;  /* 0x0000000000017941 */ /* 0x000fea0003800000 */
.L_x_13058:
[----:B------:R-:W-:Y:S01]  /*43b0*/  BSSY B1, `(.L_x_13061) ;  /* 0x0000031000017945 */ /* 0x000fe20003800000 */
[----:B------:R-:W-:Y:S05]  /*43c0*/  @P1 BRA `(.L_x_13062) ;  /* 0x000002f000001947 */ /* 0x000fea0003800000 */
[----:B------:R-:W-:Y:S01]  /*43d0*/  IMAD.MOV.U32 R4, RZ, RZ, c[0x0][0x168] ;  /* 0x00005a00ff047624 */ /* 0x000fe200078e00ff */
[----:B------:R-:W-:Y:S01]  /*43e0*/  ULDC.64 UR4, c[0x0][0x168] ;  /* 0x00005a0000047ab9 */ /* 0x000fe20000000a00 */
[----:B---3-5:R-:W-:Y:S01]  /*43f0*/  IMAD R13, R19, R18, RZ ;  /* 0x00000012130d7224 */ /* 0x028fe200078e02ff */
[----:B------:R-:W-:-:S02]  /*4400*/  ULEA.HI UR4, UP0, UR5, UR4, URZ, 0x1 ;  /* 0x0000000405047291 */ /* 0x000fc4000f81083f */
[----:B------:R-:W-:Y:S01]  /*4410*/  LOP3.LUT R5, R4, 0x1, RZ, 0xc0, !PT ;  /* 0x0000000104057812 */ /* 0x000fe200078ec0ff */
[----:B------:R-:W-:Y:S01]  /*4420*/  IMAD R13, R18, R19, R13 ;  /* 0x00000013120d7224 */ /* 0x000fe200078e020d */
[----:B------:R-:W-:Y:S01]  /*4430*/  IADD3 R4, P2, R4, 0x1, RZ ;  /* 0x0000000104047810 */ /* 0x000fe20007f5e0ff */
        /* <DEDUP_REMOVED lines=10> */
[----:B------:R-:W-:Y:S01]  /*44e0*/  IMAD.IADD R11, R11, 0x1, R5 ;  /* 0x000000010b0b7824 */ /* 0x000fe200078e0205 */
[----:B------:R-:W-:Y:S05]  /*44f0*/  @!P1 BRA `(.L_x_13062) ;  /* 0x000001c000009947 */ /* 0x000fea0003800000 */
[----:B------:R-:W-:Y:S01]  /*4500*/  USHF.R.S64 UR4, UR4, 0x1, UR5 ;  /* 0x0000000104047899 */ /* 0x000fe20008001005 */
[----:B------:R-:W-:Y:S01]  /*4510*/  IMAD.IADD R5, R19, 0x1, R13 ;  /* 0x0000000113057824 */ /* 0x000fe200078e020d */
[----:B------:R-:W-:-:S04]  /*4520*/  USHF.R.S32.HI UR5, URZ, 0x1, UR5 ;  /* 0x000000013f057899 */ /* 0x000fc80008011405 */
[----:B------:R-:W-:Y:S02]  /*4530*/  IMAD.U32 R4, RZ, RZ, UR4 ;  /* 0x00000004ff047e24 */ /* 0x000fe4000f8e00ff */
[----:B------:R-:W-:-:S03]  /*4540*/  IMAD.U32 R13, RZ, RZ, UR5 ;  /* 0x00000005ff0d7e24 */ /* 0x000fc6000f8e00ff */
.L_x_13063:
[C---:B------:R-:W-:Y:S02]  /*4550*/  LOP3.LUT R12, R4.reuse, 0x1, RZ, 0xc0, !PT ;  /* 0x00000001040c7812 */ /* 0x040fe400078ec0ff */
[----:B------:R-:W-:Y:S02]  /*4560*/  IADD3 R14, P2, R4, 0x1, RZ ;  /* 0x00000001040e7810 */ /* 0x000fe40007f5e0ff */
[----:B------:R-:W-:Y:S01]  /*4570*/  ISETP.NE.U32.AND P0, PT, R12, 0x1, PT ;  /* 0x000000010c00780c */ /* 0x000fe20003f05070 */
[----:B------:R-:W-:Y:S01]  /*4580*/  IMAD R12, R5, R18, RZ ;  /* 0x00000012050c7224 */ /* 0x000fe200078e02ff */
[----:B------:R-:W-:Y:S01]  /*4590*/  ISETP.GE.U32.AND P1, PT, R14, 0x3, PT ;  /* 0x000000030e00780c */ /* 0x000fe20003f26070 */
[----:B--2---:R-:W-:Y:S01]  /*45a0*/  IMAD.X R16, RZ, RZ, R13, P2 ;  /* 0x000000ffff107224 */ /* 0x004fe200010e060d */
[----:B------:R-:W-:Y:S01]  /*45b0*/  ISETP.NE.U32.AND.EX P0, PT, RZ, RZ, PT, P0 ;  /* 0x000000ffff00720c */ /* 0x000fe20003f05100 */
[----:B------:R-:W-:Y:S01]  /*45c0*/  IMAD R17, R18, R5, R12 ;  /* 0x0000000512117224 */ /* 0x000fe200078e020c */
[----:B------:R-:W-:-:S02]  /*45d0*/  LEA.HI R12, P2, R13, R4, RZ, 0x1 ;  /* 0x000000040d0c7211 */ /* 0x000fc400078508ff */
[----:B------:R-:W-:Y:S01]  /*45e0*/  SEL R15, R5, RZ, !P0 ;  /* 0x000000ff050f7207 */ /* 0x000fe20004000000 */
[C---:B------:R-:W-:Y:S01]  /*45f0*/  IMAD.WIDE.U32 R4, R18.reuse, R18, RZ ;  /* 0x0000001212047225 */ /* 0x040fe200078e00ff */
[----:B------:R-:W-:Y:S02]  /*4600*/  SEL R14, R18, 0x1, !P0 ;  /* 0x00000001120e7807 */ /* 0x000fe40004000000 */
[----:B------:R-:W-:Y:S01]  /*4610*/  ISETP.GE.U32.AND.EX P0, PT, R16, RZ, PT, P1 ;  /* 0x000000ff1000720c */ /* 0x000fe20003f06110 */
[----:B------:R-:W-:Y:S02]  /*4620*/  IMAD R15, R15, R10, RZ ;  /* 0x0000000a0f0f7224 */ /* 0x000fe400078e02ff */
[----:B------:R-:W-:Y:S02]  /*4630*/  IMAD.X R13, RZ, RZ, R13, P2 ;  /* 0x000000ffff0d7224 */ /* 0x000fe400010e060d */
[----:B------:R-:W-:Y:S02]  /*4640*/  IMAD R15, R11, R14, R15 ;  /* 0x0000000e0b0f7224 */ /* 0x000fe400078e020f */
[----:B------:R-:W-:-:S04]  /*4650*/  IMAD.WIDE.U32 R10, R14, R10, RZ ;  /* 0x0000000a0e0a7225 */ /* 0x000fc800078e00ff */
[----:B------:R-:W-:Y:S01]  /*4660*/  IMAD.MOV.U32 R18, RZ, RZ, R4 ;  /* 0x000000ffff127224 */ /* 0x000fe200078e0004 */
[----:B------:R-:W-:Y:S01]  /*4670*/  SHF.R.S64 R4, R12, 0x1, R13 ;  /* 0x000000010c047819 */ /* 0x000fe2000000100d */
[----:B------:R-:W-:Y:S01]  /*4680*/  IMAD.IADD R5, R5, 0x1, R17 ;  /* 0x0000000105057824 */ /* 0x000fe200078e0211 */
[----:B------:R-:W-:Y:S01]  /*4690*/  SHF.R.S32.HI R13, RZ, 0x1, R13 ;  /* 0x00000001ff0d7819 */ /* 0x000fe2000001140d */
[----:B------:R-:W-:Y:S01]  /*46a0*/  IMAD.IADD R11, R11, 0x1, R15 ;  /* 0x000000010b0b7824 */ /* 0x000fe200078e020f */
[----:B------:R-:W-:Y:S05]  /*46b0*/  @P0 BRA `(.L_x_13063) ;  /* 0xfffffe9000000947 */ /* 0x000fea000383ffff */
.L_x_13062:
[----:B------:R-:W-:Y:S05]  /*46c0*/  BSYNC B1 ;  /* 0x0000000000017941 */ /* 0x000fea0003800000 */
.L_x_13061:
[----:B------:R-:W-:Y:S05]  /*46d0*/  BRA `(.L_x_13051) ;  /* 0x0000042000007947 */ /* 0x000fea0003800000 */
.L_x_13050:
[----:B------:R-:W4:Y:S01]  /*46e0*/  S2R R3, SR_TID.X ;  /* 0x0000000000037919 */ /* 0x000f220000002100 */
[----:B0-----:R-:W-:Y:S01]  /*46f0*/  IMAD.MOV.U32 R0, RZ, RZ, c[0x0][0x168] ;  /* 0x00005a00ff007624 */ /* 0x001fe200078e00ff */
[----:B------:R-:W-:Y:S01]  /*4700*/  BSSY B1, `(.L_x_13064) ;  /* 0x000001a000017945 */ /* 0x000fe20003800000 */
[----:B------:R-:W-:-:S03]  /*4710*/  IMAD.MOV.U32 R4, RZ, RZ, 0x1 ;  /* 0x00000001ff047424 */ /* 0x000fc600078e00ff */
[----:B------:R-:W-:-:S04]  /*4720*/  LOP3.LUT R0, R0, 0x1, RZ, 0xc0, !PT ;  /* 0x0000000100007812 */ /* 0x000fc800078ec0ff */
[----:B------:R-:W-:-:S04]  /*4730*/  ISETP.NE.U32.AND P0, PT, R0, 0x1, PT ;  /* 0x000000010000780c */ /* 0x000fc80003f05070 */
[----:B------:R-:W-:-:S04]  /*4740*/  ISETP.NE.U32.AND.EX P0, PT, RZ, RZ, PT, P0 ;  /* 0x000000ffff00720c */ /* 0x000fc80003f05100 */
[----:B------:R-:W-:Y:S02]  /*4750*/  SEL R4, R4, 0xffffffff, P0 ;  /* 0xffffffff04047807 */ /* 0x000fe40000000000 */
[CC--:B----4-:R-:W-:Y:S02]  /*4760*/  ISETP.GE.AND P4, PT, R3.reuse, R22.reuse, PT ;  /* 0x000000160300720c */ /* 0x0d0fe40003f86270 */
[C---:B------:R-:W-:Y:S02]  /*4770*/  IADD3 R5, R3.reuse, 0x80, RZ ;  /* 0x0000008003057810 */ /* 0x040fe40007ffe0ff */
[C---:B------:R-:W-:Y:S02]  /*4780*/  IADD3 R7, R3.reuse, 0x100, RZ ;  /* 0x0000010003077810 */ /* 0x040fe40007ffe0ff */
[----:B------:R-:W-:Y:S02]  /*4790*/  IADD3 R3, R3, 0x180, RZ ;  /* 0x0000018003037810 */ /* 0x000fe40007ffe0ff */
[----:B------:R-:W-:-:S02]  /*47a0*/  ISETP.GE.AND P3, PT, R5, R22, PT ;  /* 0x000000160500720c */ /* 0x000fc40003f66270 */
[-C--:B------:R-:W-:Y:S02]  /*47b0*/  ISETP.GE.AND P2, PT, R7, R22.reuse, PT ;  /* 0x000000160700720c */ /* 0x080fe40003f46270 */
[----:B------:R-:W-:Y:S02]  /*47c0*/  ISETP.GE.AND P1, PT, R3, R22, PT ;  /* 0x000000160300720c */ /* 0x000fe40003f26270 */
[----:B------:R-:W-:Y:S01]  /*47d0*/  SEL R5, RZ, 0xffffffff, P0 ;  /* 0xffffffffff057807 */ /* 0x000fe20000000000 */
[----:B------:R-:W-:Y:S05]  /*47e0*/  @P4 BRA `(.L_x_13065) ;  /* 0x000000b000004947 */ /* 0x000fea0003800000 */
[----:B-----5:R-:W-:Y:S01]  /*47f0*/  ISETP.NE.U32.AND P0, PT, R24, 0x1, PT ;  /* 0x000000011800780c */ /* 0x020fe20003f05070 */
[----:B------:R-:W-:Y:S02]  /*4800*/  IMAD.MOV.U32 R0, RZ, RZ, 0x1 ;  /* 0x00000001ff007424 */ /* 0x000fe400078e00ff */
[----:B------:R-:W-:Y:S01]  /*4810*/  IMAD.MOV.U32 R3, RZ, RZ, RZ ;  /* 0x000000ffff037224 */ /* 0x000fe200078e00ff */
[----:B------:R-:W-:-:S13]  /*4820*/  ISETP.NE.AND.EX P0, PT, R25, RZ, PT, P0 ;  /* 0x000000ff1900720c */ /* 0x000fda0003f05300 */
[----:B------:R-:W-:Y:S05]  /*4830*/  @!P0 BRA `(.L_x_13065) ;  /* 0x0000006000008947 */ /* 0x000fea0003800000 */
[----:B------:R-:W-:Y:S01]  /*4840*/  ISETP.NE.U32.AND P0, PT, R24, -0x1, PT ;  /* 0xffffffff1800780c */ /* 0x000fe20003f05070 */
[----:B------:R-:W-:Y:S02]  /*4850*/  IMAD.MOV.U32 R0, RZ, RZ, R4 ;  /* 0x000000ffff007224 */ /* 0x000fe400078e0004 */
[----:B------:R-:W-:Y:S01]  /*4860*/  IMAD.MOV.U32 R3, RZ, RZ, R5 ;  /* 0x000000ffff037224 */ /* 0x000fe200078e0005 */
[----:B------:R-:W-:-:S13]  /*4870*/  ISETP.NE.AND.EX P0, PT, R25, -0x1, PT, P0 ;  /* 0xffffffff1900780c */ /* 0x000fda0003f05300 */
[----:B------:R-:W-:Y:S02]  /*4880*/  @P0 IMAD.MOV.U32 R0, RZ, RZ, RZ ;  /* 0x000000ffff000224 */ /* 0x000fe400078e00ff */
[----:B------:R-:W-:Y:S02]  /*4890*/  @P0 IMAD.MOV.U32 R3, RZ, RZ, RZ ;  /* 0x000000ffff030224 */ /* 0x000fe400078e00ff */
.L_x_13065:
[----:B------:R-:W-:Y:S05]  /*48a0*/  BSYNC B1 ;  /* 0x0000000000017941 */ /* 0x000fea0003800000 */
.L_x_13064:
[----:B------:R-:W-:Y:S01]  /*48b0*/  BSSY B1, `(.L_x_13066) ;  /* 0x000000c000017945 */ /* 0x000fe20003800000 */
[----:B------:R-:W-:Y:S05]  /*48c0*/  @P3 BRA `(.L_x_13067) ;  /* 0x000000a000003947 */ /* 0x000fea0003800000 */
[----:B-1---5:R-:W-:Y:S01]  /*48d0*/  ISETP.NE.U32.AND P0, PT, R26, 0x1, PT ;  /* 0x000000011a00780c */ /* 0x022fe20003f05070 */
        /* <DEDUP_REMOVED lines=8> */
[----:B------:R-:W-:Y:S02]  /*4960*/  @P0 CS2R R6, SRZ ;  /* 0x0000000000060805 */ /* 0x000fe4000001ff00 */
.L_x_13067:
[----:B------:R-:W-:Y:S05]  /*4970*/  BSYNC B1 ;  /* 0x0000000000017941 */ /* 0x000fea0003800000 */
.L_x_13066:
[----:B------:R-:W-:Y:S01]  /*4980*/  BSSY B1, `(.L_x_13068) ;  /* 0x000000c000017945 */ /* 0x000fe20003800000 */
[----:B------:R-:W-:Y:S05]  /*4990*/  @P2 BRA `(.L_x_13069) ;  /* 0x000000a000002947 */ /* 0x000fea0003800000 */
[----:B--2--5:R-:W-:Y:S01]  /*49a0*/  ISETP.NE.U32.AND P0, PT, R16, 0x1, PT ;  /* 0x000000011000780c */ /* 0x024fe20003f05070 */
        /* <DEDUP_REMOVED lines=9> */
.L_x_13069:
[----:B------:R-:W-:Y:S05]  /*4a40*/  BSYNC B1 ;  /* 0x0000000000017941 */ /* 0x000fea0003800000 */
.L_x_13068:
[----:B------:R-:W-:Y:S05]  /*4a50*/  @P1 BRA `(.L_x_13051) ;  /* 0x000000a000001947 */ /* 0x000fea0003800000 */
[----:B---3-5:R-:W-:Y:S01]  /*4a60*/  ISETP.NE.U32.AND P0, PT, R18, 0x1, PT ;  /* 0x000000011200780c */ /* 0x028fe20003f05070 */
        /* <DEDUP_REMOVED lines=9> */
.L_x_13051:
[----:B------:R-:W-:Y:S05]  /*4b00*/  BSYNC B0 ;  /* 0x0000000000007941 */ /* 0x000fea0003800000 */
.L_x_13049:
[----:B-----5:R-:W0:Y:S01]  /*4b10*/  S2R R25, SR_TID.X ;  /* 0x0000000000197919 */ /* 0x020e220000002100 */
[----:B------:R-:W4:Y:S01]  /*4b20*/  LDC.U8 R23, c[0x0][0x194] ;  /* 0x00006500ff177b82 */ /* 0x000f220000000000 */
[----:B------:R-:W-:Y:S01]  /*4b30*/  BSSY B6, `(.L_x_13070) ;  /* 0x00000f4000067945 */ /* 0x000fe20003800000 */
[----:B---3--:R-:W-:Y:S02]  /*4b40*/  IMAD.MOV.U32 R18, RZ, RZ, R10 ;  /* 0x000000ffff127224 */ /* 0x008fe400078e000a */
[----:B------:R-:W-:Y:S02]  /*4b50*/  IMAD.MOV.U32 R19, RZ, RZ, R11 ;  /* 0x000000ffff137224 */ /* 0x000fe400078e000b */
[----:B--2---:R-:W-:Y:S02]  /*4b60*/  IMAD.MOV.U32 R16, RZ, RZ, R8 ;  /* 0x000000ffff107224 */ /* 0x004fe400078e0008 */
[----:B------:R-:W-:Y:S02]  /*4b70*/  IMAD.MOV.U32 R17, RZ, RZ, R9 ;  /* 0x000000ffff117224 */ /* 0x000fe400078e0009 */
[----:B-1----:R-:W-:-:S02]  /*4b80*/  IMAD.MOV.U32 R26, RZ, RZ, R7 ;  /* 0x000000ffff1a7224 */ /* 0x002fc400078e0007 */
[----:B------:R-:W-:Y:S02]  /*4b90*/  IMAD.MOV.U32 R27, RZ, RZ, R6 ;  /* 0x000000ffff1b7224 */ /* 0x000fe400078e0006 */
[----:B------:R-:W-:Y:S02]  /*4ba0*/  IMAD.MOV.U32 R4, RZ, RZ, R0 ;  /* 0x000000ffff047224 */ /* 0x000fe400078e0000 */
[----:B------:R-:W-:Y:S01]  /*4bb0*/  IMAD.MOV.U32 R5, RZ, RZ, R3 ;  /* 0x000000ffff057224 */ /* 0x000fe200078e0003 */
[----:B0-----:R-:W-:-:S13]  /*4bc0*/  ISETP.GE.AND P0, PT, R25, R22, PT ;  /* 0x000000161900720c */ /* 0x001fda0003f06270 */
[----:B------:R-:W-:Y:S05]  /*4bd0*/  @P0 BRA `(.L_x_13071) ;  /* 0x00000e9000000947 */ /* 0x000fea0003800000 */
[----:B----4-:R-:W-:Y:S01]  /*4be0*/  IMAD R0, R2, 0x200, R25 ;  /* 0x0000020002007824 */ /* 0x010fe200078e0219 */
        /* <DEDUP_REMOVED lines=17> */
.L_x_13075:
[----:B------:R0:W-:Y:S01]  /*4d00*/  STG.E.U8 [R8.64], R4 ;  /* 0x0000000408007986 */ /* 0x0001e2000c101124 */
[----:B------:R-:W-:Y:S05]  /*4d10*/  BRA `(.L_x_13077) ;  /* 0x00000d4000007947 */ /* 0x000fea0003800000 */
.L_x_13074:
        /* <DEDUP_REMOVED lines=8> */
.L_x_13079:
[----:B------:R0:W-:Y:S01]  /*4da0*/  STG.E [R8.64], R4 ;  /* 0x0000000408007986 */ /* 0x0001e2000c101924 */
[----:B------:R-:W-:Y:S05]  /*4db0*/  BRA `(.L_x_13077) ;  /* 0x00000ca000007947 */ /* 0x000fea0003800000 */
.L_x_13078:
[----:B------:R0:W-:Y:S01]  /*4dc0*/  STG.E.U16 [R8.64], R4 ;  /* 0x0000000408007986 */ /* 0x0001e2000c101524 */
[----:B------:R-:W-:Y:S05]  /*4dd0*/  BRA `(.L_x_13077) ;  /* 0x00000c8000007947 */ /* 0x000fea0003800000 */
.L_x_13073:
        /* <DEDUP_REMOVED lines=9> */
.L_x_13081:
[----:B------:R-:W0:Y:S02]  /*4e70*/  I2F.S64 R0, R4 ;  /* 0x0000000400007312 */ /* 0x000e240000301400 */
[----:B0-----:R-:W-:-:S05]  /*4e80*/  F2FP.PACK_AB R0, RZ, R0 ;  /* 0x00000000ff00723e */ /* 0x001fca00000000ff */
[----:B------:R0:W-:Y:S01]  /*4e90*/  STG.E.U16 [R8.64], R0 ;  /* 0x0000000008007986 */ /* 0x0001e2000c101524 */
[----:B------:R-:W-:Y:S05]  /*4ea0*/  BRA `(.L_x_13077) ;  /* 0x00000bb000007947 */ /* 0x000fea0003800000 */
.L_x_13080:
        /* <DEDUP_REMOVED lines=10> */
.L_x_13083:
[----:B------:R-:W0:Y:S02]  /*4f50*/  I2F.S64 R4, R4 ;  /* 0x0000000400047312 */ /* 0x000e240000301400 */
[----:B0-----:R-:W-:-:S04]  /*4f60*/  F2FP.PACK_AB R3, RZ, R4 ;  /* 0x00000004ff03723e */ /* 0x001fc800000000ff */
[----:B------:R-:W-:-:S05]  /*4f70*/  PRMT R3, R3, 0x5410, RZ ;  /* 0x0000541003037816 */ /* 0x000fca00000000ff */
[----:B------:R0:W-:Y:S01]  /*4f80*/  STG.E [R8.64], R3 ;  /* 0x0000000308007986 */ /* 0x0001e2000c101924 */
[----:B------:R-:W-:Y:S05]  /*4f90*/  BRA `(.L_x_13077) ;  /* 0x00000ac000007947 */ /* 0x000fea0003800000 */
.L_x_13082:
[----:B------:R-:W0:Y:S02]  /*4fa0*/  I2F.F64.S64 R4, R4 ;  /* 0x0000000400047312 */ /* 0x000e240000301c00 */
[----:B0-----:R0:W-:Y:S01]  /*4fb0*/  STG.E.64 [R8.64], R4 ;  /* 0x0000000408007986 */ /* 0x0011e2000c101b24 */
[----:B------:R-:W-:Y:S05]  /*4fc0*/  BRA `(.L_x_13077) ;  /* 0x00000a9000007947 */ /* 0x000fea0003800000 */
.L_x_13072:
        /* <DEDUP_REMOVED lines=13> */
.L_x_13086:
[----:B------:R-:W0:Y:S01]  /*50a0*/  I2F.F64.S64 R4, R4 ;  /* 0x0000000400047312 */ /* 0x000e220000301c00 */
[----:B------:R-:W-:-:S05]  /*50b0*/  CS2R R6, SRZ ;  /* 0x0000000000067805 */ /* 0x000fca000001ff00 */
[----:B0-----:R0:W-:Y:S01]  /*50c0*/  STG.E.128 [R8.64], R4 ;  /* 0x0000000408007986 */ /* 0x0011e2000c101d24 */
[----:B------:R-:W-:Y:S05]  /*50d0*/  BRA `(.L_x_13077) ;  /* 0x0000098000007947 */ /* 0x000fea0003800000 */
.L_x_13085:
        /* <DEDUP_REMOVED lines=21> */
.L_x_13090:
[----:B------:R-:W-:Y:S05]  /*5230*/  BSYNC B0 ;  /* 0x0000000000007941 */ /* 0x000fea0003800000 */
.L_x_13089:
[----:B------:R-:W-:-:S05]  /*5240*/  LOP3.LUT R7, R0, R7, RZ, 0xfc, !PT ;  /* 0x0000000700077212 */ /* 0x000fca00078efcff */
[----:B------:R0:W-:Y:S01]  /*5250*/  STG.E.U8 [R8.64], R7 ;  /* 0x0000000708007986 */ /* 0x0001e2000c101124 */
[----:B------:R-:W-:Y:S05]  /*5260*/  BRA `(.L_x_13077) ;  /* 0x000007f000007947 */ /* 0x000fea0003800000 */
.L_x_13088:
        /* <DEDUP_REMOVED lines=13> */
.L_x_13092:
[----:B------:R-:W-:Y:S01]  /*5340*/  IMAD.MOV.U32 R0, RZ, RZ, 0x7f ;  /* 0x0000007fff007424 */ /* 0x000fe200078e00ff */
[----:B------:R-:W-:-:S04]  /*5350*/  ISETP.GT.U32.AND P0, PT, R3, 0x7f800000, PT ;  /* 0x7f8000000300780c */ /* 0x000fc80003f04070 */
[----:B------:R-:W-:-:S04]  /*5360*/  SEL R0, R0, 0x7c, P0 ;  /* 0x0000007c00007807 */ /* 0x000fc80000000000 */
.L_x_13093:
[----:B------:R-:W-:Y:S05]  /*5370*/  BSYNC B0 ;  /* 0x0000000000007941 */ /* 0x000fea0003800000 */
.L_x_13091:
[----:B------:R-:W-:-:S04]  /*5380*/  LOP3.LUT R3, R5, 0x80000000, RZ, 0xc0, !PT ;  /* 0x8000000005037812 */ /* 0x000fc800078ec0ff */
[----:B------:R-:W-:-:S04]  /*5390*/  SHF.R.U32.HI R3, RZ, 0x18, R3 ;  /* 0x00000018ff037819 */ /* 0x000fc80000011603 */
[----:B------:R-:W-:-:S05]  /*53a0*/  LOP3.LUT R3, R0, R3, RZ, 0xfc, !PT ;  /* 0x0000000300037212 */ /* 0x000fca00078efcff */
[----:B------:R0:W-:Y:S01]  /*53b0*/  STG.E.U8 [R8.64], R3 ;  /* 0x0000000308007986 */ /* 0x0001e2000c101124 */
[----:B------:R-:W-:Y:S05]  /*53c0*/  BRA `(.L_x_13077) ;  /* 0x0000069000007947 */ /* 0x000fea0003800000 */
.L_x_13087:
[----:B------:R-:W0:Y:S02]  /*53d0*/  I2F.S64 R0, R4 ;  /* 0x0000000400007312 */ /* 0x000e240000301400 */
[----:B0-----:R-:W-:-:S05]  /*53e0*/  F2FP.BF16.PACK_AB R0, RZ, R0 ;  /* 0x00000000ff00723e */ /* 0x001fca00000010ff */
[----:B------:R0:W-:Y:S01]  /*53f0*/  STG.E.U16 [R8.64], R0 ;  /* 0x0000000008007986 */ /* 0x0001e2000c101524 */
[----:B------:R-:W-:Y:S05]  /*5400*/  BRA `(.L_x_13077) ;  /* 0x0000065000007947 */ /* 0x000fea0003800000 */
.L_x_13084:
        /* <DEDUP_REMOVED lines=10> */
.L_x_13096:
        /* <DEDUP_REMOVED lines=17> */
.L_x_13099:
[----:B------:R-:W-:-:S04]  /*55c0*/  LOP3.LUT R0, R5, 0x80000000, RZ, 0xc0, !PT ;  /* 0x8000000005007812 */ /* 0x000fc800078ec0ff */
[----:B------:R-:W-:-:S04]  /*55d0*/  SHF.R.U32.HI R0, RZ, 0x18, R0 ;  /* 0x00000018ff007819 */ /* 0x000fc80000011600 */
[----:B------:R-:W-:Y:S02]  /*55e0*/  LOP3.LUT R0, R3, R0, RZ, 0xfc, !PT ;  /* 0x0000000003007212 */ /* 0x000fe400078efcff */
.L_x_13098:
[----:B------:R-:W-:Y:S05]  /*55f0*/  BSYNC B0 ;  /* 0x0000000000007941 */ /* 0x000fea0003800000 */
.L_x_13097:
[----:B------:R0:W-:Y:S01]  /*5600*/  STG.E.U8 [R8.64], R0 ;  /* 0x0000000008007986 */ /* 0x0001e2000c101124 */
[----:B------:R-:W-:Y:S05]  /*5610*/  BRA `(.L_x_13077) ;  /* 0x0000044000007947 */ /* 0x000fea0003800000 */
.L_x_13095:
        /* <DEDUP_REMOVED lines=17> */
.L_x_13102:
[----:B------:R-:W-:-:S04]  /*5730*/  LOP3.LUT R0, R5, 0x80000000, RZ, 0xc0, !PT ;  /* 0x8000000005007812 */ /* 0x000fc800078ec0ff */
[----:B------:R-:W-:-:S04]  /*5740*/  SHF.R.U32.HI R0, RZ, 0x18, R0 ;  /* 0x00000018ff007819 */ /* 0x000fc80000011600 */
[----:B------:R-:W-:Y:S02]  /*5750*/  LOP3.LUT R0, R3, R0, RZ, 0xfc, !PT ;  /* 0x0000000003007212 */ /* 0x000fe400078efcff */
.L_x_13101:
[----:B------:R-:W-:Y:S05]  /*5760*/  BSYNC B0 ;  /* 0x0000000000007941 */ /* 0x000fea0003800000 */
.L_x_13100:
[----:B------:R0:W-:Y:S01]  /*5770*/  STG.E.U8 [R8.64], R0 ;  /* 0x0000000008007986 */ /* 0x0001e2000c101124 */
[----:B------:R-:W-:Y:S05]  /*5780*/  BRA `(.L_x_13077) ;  /* 0x000002d000007947 */ /* 0x000fea0003800000 */
.L_x_13094:
        /* <DEDUP_REMOVED lines=22> */
.L_x_13076:
        /* <DEDUP_REMOVED lines=20> */
.L_x_13104:
[----:B------:R0:W-:Y:S01]  /*5a30*/  STG.E.64 [R8.64], R4 ;  /* 0x0000000408007986 */ /* 0x0001e2000c101b24 */
[----:B------:R-:W-:Y:S05]  /*5a40*/  BRA `(.L_x_13077) ;  /* 0x0000001000007947 */ /* 0x000fea0003800000 */
.L_x_13103:
[----:B------:R0:W-:Y:S02]  /*5a50*/  STG.E [R8.64], R4 ;  /* 0x0000000408007986 */ /* 0x0001e4000c101924 */
.L_x_13077:
[----:B------:R-:W-:Y:S02]  /*5a60*/  IADD3 R25, R25, 0x80, RZ ;  /* 0x0000008019197810 */ /* 0x000fe40007ffe0ff */
.L_x_13071:
[----:B----4-:R-:W-:Y:S05]  /*5a70*/  BSYNC B6 ;  /* 0x0000000000067941 */ /* 0x010fea0003800000 */
.L_x_13070:
        /* <DEDUP_REMOVED lines=21> */
.L_x_13110:
[----:B------:R0:W-:Y:S01]  /*5bd0*/  STG.E.U8 [R8.64], R26 ;  /* 0x0000001a08007986 */ /* 0x0001e2000c101124 */
[----:B------:R-:W-:Y:S05]  /*5be0*/  BRA `(.L_x_13112) ;  /* 0x00000d6000007947 */ /* 0x000fea0003800000 */
.L_x_13109:
        /* <DEDUP_REMOVED lines=8> */
.L_x_13114:
[----:B------:R0:W-:Y:S01]  /*5c70*/  STG.E [R8.64], R26 ;  /* 0x0000001a08007986 */ /* 0x0001e2000c101924 */
[----:B------:R-:W-:Y:S05]  /*5c80*/  BRA `(.L_x_13112) ;  /* 0x00000cc000007947 */ /* 0x000fea0003800000 */
.L_x_13113:
[----:B------:R0:W-:Y:S01]  /*5c90*/  STG.E.U16 [R8.64], R26 ;  /* 0x0000001a08007986 */ /* 0x0001e2000c101524 */
[----:B------:R-:W-:Y:S05]  /*5ca0*/  BRA `(.L_x_13112) ;  /* 0x00000ca000007947 */ /* 0x000fea0003800000 */
.L_x_13108:
        /* <DEDUP_REMOVED lines=9> */
.L_x_13116:
[----:B------:R-:W0:Y:S02]  /*5d40*/  I2F.S64 R0, R26 ;  /* 0x0000001a00007312 */ /* 0x000e240000301400 */
[----:B0-----:R-:W-:-:S05]  /*5d50*/  F2FP.PACK_AB R0, RZ, R0 ;  /* 0x00000000ff00723e */ /* 0x001fca00000000ff */
[----:B------:R0:W-:Y:S01]  /*5d60*/  STG.E.U16 [R8.64], R0 ;  /* 0x0000000008007986 */ /* 0x0001e2000c101524 */
[----:B------:R-:W-:Y:S05]  /*5d70*/  BRA `(.L_x_13112) ;  /* 0x00000bd000007947 */ /* 0x000fea0003800000 */
.L_x_13115:
        /* <DEDUP_REMOVED lines=10> */
.L_x_13118:
[----:B------:R-:W0:Y:S02]  /*5e20*/  I2F.S64 R26, R26 ;  /* 0x0000001a001a7312 */ /* 0x000e240000301400 */
[----:B0-----:R-:W-:-:S04]  /*5e30*/  F2FP.PACK_AB R3, RZ, R26 ;  /* 0x0000001aff03723e */ /* 0x001fc800000000ff */
[----:B------:R-:W-:-:S05]  /*5e40*/  PRMT R3, R3, 0x5410, RZ ;  /* 0x0000541003037816 */ /* 0x000fca00000000ff */
[----:B------:R0:W-:Y:S01]  /*5e50*/  STG.E [R8.64], R3 ;  /* 0x0000000308007986 */ /* 0x0001e2000c101924 */
[----:B------:R-:W-:Y:S05]  /*5e60*/  BRA `(.L_x_13112) ;  /* 0x00000ae000007947 */ /* 0x000fea0003800000 */
.L_x_13117:
[----:B------:R-:W0:Y:S02]  /*5e70*/  I2F.F64.S64 R26, R26 ;  /* 0x0000001a001a7312 */ /* 0x000e240000301c00 */
[----:B0-----:R0:W-:Y:S01]  /*5e80*/  STG.E.64 [R8.64], R26 ;  /* 0x0000001a08007986 */ /* 0x0011e2000c101b24 */
[----:B------:R-:W-:Y:S05]  /*5e90*/  BRA `(.L_x_13112) ;  /* 0x00000ab000007947 */ /* 0x000fea0003800000 */
.L_x_13107:
        /* <DEDUP_REMOVED lines=13> */
.L_x_13121:
[----:B------:R-:W0:Y:S01]  /*5f70*/  I2F.F64.S64 R4, R26 ;  /* 0x0000001a00047312 */ /* 0x000e220000301c00 */
[----:B------:R-:W-:-:S05]  /*5f80*/  CS2R R6, SRZ ;  /* 0x0000000000067805 */ /* 0x000fca000001ff00 */
[----:B0-----:R0:W-:Y:S01]  /*5f90*/  STG.E.128 [R8.64], R4 ;  /* 0x0000000408007986 */ /* 0x0011e2000c101d24 */
[----:B------:R-:W-:Y:S05]  /*5fa0*/  BRA `(.L_x_13112) ;  /* 0x000009a000007947 */ /* 0x000fea0003800000 */
.L_x_13120:
        /* <DEDUP_REMOVED lines=21> */
.L_x_13125:
[----:B------:R-:W-:Y:S05]  /*6100*/  BSYNC B0 ;  /* 0x0000000000007941 */ /* 0x000fea0003800000 */
.L_x_13124:
[----:B------:R-:W-:-:S05]  /*6110*/  LOP3.LUT R5, R0, R5, RZ, 0xfc, !PT ;  /* 0x0000000500057212 */ /* 0x000fca00078efcff */
[----:B------:R0:W-:Y:S01]  /*6120*/  STG.E.U8 [R8.64], R5 ;  /* 0x0000000508007986 */ /* 0x0001e2000c101124 */
[----:B------:R-:W-:Y:S05]  /*6130*/  BRA `(.L_x_13112) ;  /* 0x0000081000007947 */ /* 0x000fea0003800000 */
.L_x_13123:
        /* <DEDUP_REMOVED lines=13> */
.L_x_13127:
[----:B------:R-:W-:Y:S01]  /*6210*/  IMAD.MOV.U32 R0, RZ, RZ, 0x7f ;  /* 0x0000007fff007424 */ /* 0x000fe200078e00ff */
[----:B------:R-:W-:-:S04]  /*6220*/  ISETP.GT.U32.AND P0, PT, R3, 0x7f800000, PT ;  /* 0x7f8000000300780c */ /* 0x000fc80003f04070 */
[----:B------:R-:W-:-:S04]  /*6230*/  SEL R0, R0, 0x7c, P0 ;  /* 0x0000007c00007807 */ /* 0x000fc80000000000 */
.L_x_13128:
[----:B------:R-:W-:Y:S05]  /*6240*/  BSYNC B0 ;  /* 0x0000000000007941 */ /* 0x000fea0003800000 */
.L_x_13126:
[----:B------:R-:W-:-:S04]  /*6250*/  LOP3.LUT R3, R27, 0x80000000, RZ, 0xc0, !PT ;  /* 0x800000001b037812 */ /* 0x000fc800078ec0ff */
[----:B------:R-:W-:-:S04]  /*6260*/  SHF.R.U32.HI R3, RZ, 0x18, R3 ;  /* 0x00000018ff037819 */ /* 0x000fc80000011603 */
[----:B------:R-:W-:-:S05]  /*6270*/  LOP3.LUT R3, R0, R3, RZ, 0xfc, !PT ;  /* 0x0000000300037212 */ /* 0x000fca00078efcff */
[----:B------:R0:W-:Y:S01]  /*6280*/  STG.E.U8 [R8.64], R3 ;  /* 0x0000000308007986 */ /* 0x0001e2000c101124 */
[----:B------:R-:W-:Y:S05]  /*6290*/  BRA `(.L_x_13112) ;  /* 0x000006b000007947 */ /* 0x000fea0003800000 */
.L_x_13122:
[----:B------:R-:W0:Y:S02]  /*62a0*/  I2F.S64 R0, R26 ;  /* 0x0000001a00007312 */ /* 0x000e240000301400 */
[----:B0-----:R-:W-:-:S05]  /*62b0*/  F2FP.BF16.PACK_AB R0, RZ, R0 ;  /* 0x00000000ff00723e */ /* 0x001fca00000010ff */
[----:B------:R0:W-:Y:S01]  /*62c0*/  STG.E.U16 [R8.64], R0 ;  /* 0x0000000008007986 */ /* 0x0001e2000c101524 */
[----:B------:R-:W-:Y:S05]  /*62d0*/  BRA `(.L_x_13112) ;  /* 0x0000067000007947 */ /* 0x000fea0003800000 */
.L_x_13119:
        /* <DEDUP_REMOVED lines=10> */
.L_x_13131:
        /* <DEDUP_REMOVED lines=17> */
.L_x_13134:
[----:B------:R-:W-:-:S04]  /*6490*/  LOP3.LUT R3, R27, 0x80000000, RZ, 0xc0, !PT ;  /* 0x800000001b037812 */ /* 0x000fc800078ec0ff */
[----:B------:R-:W-:-:S04]  /*64a0*/  SHF.R.U32.HI R3, RZ, 0x18, R3 ;  /* 0x00000018ff037819 */ /* 0x000fc80000011603 */
[----:B------:R-:W-:-:S04]  /*64b0*/  LOP3.LUT R0, R0, R3, RZ, 0xfc, !PT ;  /* 0x0000000300007212 */ /* 0x000fc800078efcff */
[----:B------:R-:W-:Y:S02]  /*64c0*/  PRMT R4, R0, 0x7610, R4 ;  /* 0x0000761000047816 */ /* 0x000fe40000000004 */
.L_x_13133:
[----:B------:R-:W-:Y:S05]  /*64d0*/  BSYNC B0 ;  /* 0x0000000000007941 */ /* 0x000fea0003800000 */
.L_x_13132:
[----:B------:R0:W-:Y:S01]  /*64e0*/  STG.E.U8 [R8.64], R4 ;  /* 0x0000000408007986 */ /* 0x0001e2000c101124 */
[----:B------:R-:W-:Y:S05]  /*64f0*/  BRA `(.L_x_13112) ;  /* 0x0000045000007947 */ /* 0x000fea0003800000 */
.L_x_13130:
        /* <DEDUP_REMOVED lines=17> */
.L_x_13137:
[----:B------:R-:W-:-:S04]  /*6610*/  LOP3.LUT R3, R27, 0x80000000, RZ, 0xc0, !PT ;  /* 0x800000001b037812 */ /* 0x000fc800078ec0ff */
[----:B------:R-:W-:-:S04]  /*6620*/  SHF.R.U32.HI R3, RZ, 0x18, R3 ;  /* 0x00000018ff037819 */ /* 0x000fc80000011603 */
[----:B------:R-:W-:-:S04]  /*6630*/  LOP3.LUT R0, R0, R3, RZ, 0xfc, !PT ;  /* 0x0000000300007212 */ /* 0x000fc800078efcff */
[----:B------:R-:W-:Y:S02]  /*6640*/  PRMT R4, R0, 0x7610, R4 ;  /* 0x0000761000047816 */ /* 0x000fe40000000004 */
.L_x_13136:
[----:B------:R-:W-:Y:S05]  /*6650*/  BSYNC B0 ;  /* 0x0000000000007941 */ /* 0x000fea0003800000 */
.L_x_13135:
[----:B------:R0:W-:Y:S01]  /*6660*/  STG.E.U8 [R8.64], R4 ;  /* 0x0000000408007986 */ /* 0x0001e2000c101124 */
[----:B------:R-:W-:Y:S05]  /*6670*/  BRA `(.L_x_13112) ;  /* 0x000002d000007947 */ /* 0x000fea0003800000 */
.L_x_13129:
        /* <DEDUP_REMOVED lines=22> */
.L_x_13111:
        /* <DEDUP_REMOVED lines=20> */
.L_x_13139:
[----:B------:R0:W-:Y:S01]  /*6920*/  STG.E.64 [R8.64], R26 ;  /* 0x0000001a08007986 */ /* 0x0001e2000c101b24 */
[----:B------:R-:W-:Y:S05]  /*6930*/  BRA `(.L_x_13112) ;  /* 0x0000001000007947 */ /* 0x000fea0003800000 */
.L_x_13138:
[----:B------:R0:W-:Y:S02]  /*6940*/  STG.E [R8.64], R26 ;  /* 0x0000001a08007986 */ /* 0x0001e4000c101924 */
.L_x_13112:
        /* <DEDUP_REMOVED lines=21> */
.L_x_13143:
[----:B------:R0:W-:Y:S01]  /*6aa0*/  STG.E.U8 [R8.64], R16 ;  /* 0x0000001008007986 */ /* 0x0001e2000c101124 */
[----:B------:R-:W-:Y:S05]  /*6ab0*/  BRA `(.L_x_13145) ;  /* 0x00000d6000007947 */ /* 0x000fea0003800000 */
.L_x_13142:
        /* <DEDUP_REMOVED lines=8> */
.L_x_13147:
[----:B------:R0:W-:Y:S01]  /*6b40*/  STG.E [R8.64], R16 ;  /* 0x0000001008007986 */ /* 0x0001e2000c101924 */
[----:B------:R-:W-:Y:S05]  /*6b50*/  BRA `(.L_x_13145) ;  /* 0x00000cc000007947 */ /* 0x000fea0003800000 */
.L_x_13146:
[----:B------:R0:W-:Y:S01]  /*6b60*/  STG.E.U16 [R8.64], R16 ;  /* 0x0000001008007986 */ /* 0x0001e2000c101524 */
[----:B------:R-:W-:Y:S05]  /*6b70*/  BRA `(.L_x_13145) ;  /* 0x00000ca000007947 */ /* 0x000fea0003800000 */
.L_x_13141:
        /* <DEDUP_REMOVED lines=9> */
.L_x_13149:
[----:B------:R-:W0:Y:S02]  /*6c10*/  I2F.S64 R0, R16 ;  /* 0x0000001000007312 */ /* 0x000e240000301400 */
[----:B0-----:R-:W-:-:S05]  /*6c20*/  F2FP.PACK_AB R0, RZ, R0 ;  /* 0x00000000ff00723e */ /* 0x001fca00000000ff */
[----:B------:R0:W-:Y:S01]  /*6c30*/  STG.E.U16 [R8.64], R0 ;  /* 0x0000000008007986 */ /* 0x0001e2000c101524 */
[----:B------:R-:W-:Y:S05]  /*6c40*/  BRA `(.L_x_13145) ;  /* 0x00000bd000007947 */ /* 0x000fea0003800000 */
.L_x_13148:
        /* <DEDUP_REMOVED lines=10> */
.L_x_13151:
[----:B------:R-:W0:Y:S02]  /*6cf0*/  I2F.S64 R16, R16 ;  /* 0x0000001000107312 */ /* 0x000e240000301400 */
[----:B0-----:R-:W-:-:S04]  /*6d00*/  F2FP.PACK_AB R3, RZ, R16 ;  /* 0x00000010ff03723e */ /* 0x001fc800000000ff */
[----:B------:R-:W-:-:S05]  /*6d10*/  PRMT R3, R3, 0x5410, RZ ;  /* 0x0000541003037816 */ /* 0x000fca00000000ff */
[----:B------:R0:W-:Y:S01]  /*6d20*/  STG.E [R8.64], R3 ;  /* 0x0000000308007986 */ /* 0x0001e2000c101924 */
[----:B------:R-:W-:Y:S05]  /*6d30*/  BRA `(.L_x_13145) ;  /* 0x00000ae000007947 */ /* 0x000fea0003800000 */
.L_x_13150:
[----:B------:R-:W0:Y:S02]  /*6d40*/  I2F.F64.S64 R16, R16 ;  /* 0x0000001000107312 */ /* 0x000e240000301c00 */
[----:B0-----:R0:W-:Y:S01]  /*6d50*/  STG.E.64 [R8.64], R16 ;  /* 0x0000001008007986 */ /* 0x0011e2000c101b24 */
[----:B------:R-:W-:Y:S05]  /*6d60*/  BRA `(.L_x_13145) ;  /* 0x00000ab000007947 */ /* 0x000fea0003800000 */
.L_x_13140:
        /* <DEDUP_REMOVED lines=13> */
.L_x_13154:
[----:B------:R-:W0:Y:S01]  /*6e40*/  I2F.F64.S64 R4, R16 ;  /* 0x0000001000047312 */ /* 0x000e220000301c00 */
[----:B------:R-:W-:-:S05]  /*6e50*/  CS2R R6, SRZ ;  /* 0x0000000000067805 */ /* 0x000fca000001ff00 */
[----:B0-----:R0:W-:Y:S01]  /*6e60*/  STG.E.128 [R8.64], R4 ;  /* 0x0000000408007986 */ /* 0x0011e2000c101d24 */
[----:B------:R-:W-:Y:S05]  /*6e70*/  BRA `(.L_x_13145) ;  /* 0x000009a000007947 */ /* 0x000fea0003800000 */
.L_x_13153:
        /* <DEDUP_REMOVED lines=21> */
.L_x_13158:
[----:B------:R-:W-:Y:S05]  /*6fd0*/  BSYNC B0 ;  /* 0x0000000000007941 */ /* 0x000fea0003800000 */
.L_x_13157:
[----:B------:R-:W-:-:S05]  /*6fe0*/  LOP3.LUT R5, R0, R5, RZ, 0xfc, !PT ;  /* 0x0000000500057212 */ /* 0x000fca00078efcff */
[----:B------:R0:W-:Y:S01]  /*6ff0*/  STG.E.U8 [R8.64], R5 ;  /* 0x0000000508007986 */ /* 0x0001e2000c101124 */
[----:B------:R-:W-:Y:S05]  /*7000*/  BRA `(.L_x_13145) ;  /* 0x0000081000007947 */ /* 0x000fea0003800000 */
.L_x_13156:
        /* <DEDUP_REMOVED lines=13> */
.L_x_13160:
[----:B------:R-:W-:Y:S01]  /*70e0*/  IMAD.MOV.U32 R0, RZ, RZ, 0x7f ;  /* 0x0000007fff007424 */ /* 0x000fe200078e00ff */
[----:B------:R-:W-:-:S04]  /*70f0*/  ISETP.GT.U32.AND P0, PT, R3, 0x7f800000, PT ;  /* 0x7f8000000300780c */ /* 0x000fc80003f04070 */
[----:B------:R-:W-:-:S04]  /*7100*/  SEL R0, R0, 0x7c, P0 ;  /* 0x0000007c00007807 */ /* 0x000fc80000000000 */
.L_x_13161:
[----:B------:R-:W-:Y:S05]  /*7110*/  BSYNC B0 ;  /* 0x0000000000007941 */ /* 0x000fea0003800000 */
.L_x_13159:
[----:B------:R-:W-:-:S04]  /*7120*/  LOP3.LUT R3, R17, 0x80000000, RZ, 0xc0, !PT ;  /* 0x8000000011037812 */ /* 0x000fc800078ec0ff */
[----:B------:R-:W-:-:S04]  /*7130*/  SHF.R.U32.HI R3, RZ, 0x18, R3 ;  /* 0x00000018ff037819 */ /* 0x000fc80000011603 */
[----:B------:R-:W-:-:S05]  /*7140*/  LOP3.LUT R3, R0, R3, RZ, 0xfc, !PT ;  /* 0x0000000300037212 */ /* 0x000fca00078efcff */
[----:B------:R0:W-:Y:S01]  /*7150*/  STG.E.U8 [R8.64], R3 ;  /* 0x0000000308007986 */ /* 0x0001e2000c101124 */
[----:B------:R-:W-:Y:S05]  /*7160*/  BRA `(.L_x_13145) ;  /* 0x000006b000007947 */ /* 0x000fea0003800000 */
.L_x_13155:
[----:B------:R-:W0:Y:S02]  /*7170*/  I2F.S64 R0, R16 ;  /* 0x0000001000007312 */ /* 0x000e240000301400 */
[----:B0-----:R-:W-:-:S05]  /*7180*/  F2FP.BF16.PACK_AB R0, RZ, R0 ;  /* 0x00000000ff00723e */ /* 0x001fca00000010ff */
[----:B------:R0:W-:Y:S01]  /*7190*/  STG.E.U16 [R8.64], R0 ;  /* 0x0000000008007986 */ /* 0x0001e2000c101524 */
[----:B------:R-:W-:Y:S05]  /*71a0*/  BRA `(.L_x_13145) ;  /* 0x0000067000007947 */ /* 0x000fea0003800000 */
.L_x_13152:
        /* <DEDUP_REMOVED lines=10> */
.L_x_13164:
        /* <DEDUP_REMOVED lines=17> */
.L_x_13167:
[----:B------:R-:W-:-:S04]  /*7360*/  LOP3.LUT R3, R17, 0x80000000, RZ, 0xc0, !PT ;  /* 0x8000000011037812 */ /* 0x000fc800078ec0ff */
[----:B------:R-:W-:-:S04]  /*7370*/  SHF.R.U32.HI R3, RZ, 0x18, R3 ;  /* 0x00000018ff037819 */ /* 0x000fc80000011603 */
[----:B------:R-:W-:-:S04]  /*7380*/  LOP3.LUT R0, R0, R3, RZ, 0xfc, !PT ;  /* 0x0000000300007212 */ /* 0x000fc800078efcff */
[----:B------:R-:W-:Y:S02]  /*7390*/  PRMT R4, R0, 0x7610, R4 ;  /* 0x0000761000047816 */ /* 0x000fe40000000004 */
.L_x_13166:
[----:B------:R-:W-:Y:S05]  /*73a0*/  BSYNC B0 ;  /* 0x0000000000007941 */ /* 0x000fea0003800000 */
.L_x_13165:
[----:B------:R0:W-:Y:S01]  /*73b0*/  STG.E.U8 [R8.64], R4 ;  /* 0x0000000408007986 */ /* 0x0001e2000c101124 */
[----:B------:R-:W-:Y:S05]  /*73c0*/  BRA `(.L_x_13145) ;  /* 0x0000045000007947 */ /* 0x000fea0003800000 */
.L_x_13163:
        /* <DEDUP_REMOVED lines=17> */
.L_x_13170:
[----:B------:R-:W-:-:S04]  /*74e0*/  LOP3.LUT R3, R17, 0x80000000, RZ, 0xc0, !PT ;  /* 0x8000000011037812 */ /* 0x000fc800078ec0ff */
[----:B------:R-:W-:-:S04]  /*74f0*/  SHF.R.U32.HI R3, RZ, 0x18, R3 ;  /* 0x00000018ff037819 */ /* 0x000fc80000011603 */
[----:B------:R-:W-:-:S04]  /*7500*/  LOP3.LUT R0, R0, R3, RZ, 0xfc, !PT ;  /* 0x0000000300007212 */ /* 0x000fc800078efcff */
[----:B------:R-:W-:Y:S02]  /*7510*/  PRMT R4, R0, 0x7610, R4 ;  /* 0x0000761000047816 */ /* 0x000fe40000000004 */
.L_x_13169:
[----:B------:R-:W-:Y:S05]  /*7520*/  BSYNC B0 ;  /* 0x0000000000007941 */ /* 0x000fea0003800000 */
.L_x_13168:
[----:B------:R0:W-:Y:S01]  /*7530*/  STG.E.U8 [R8.64], R4 ;  /* 0x0000000408007986 */ /* 0x0001e2000c101124 */
[----:B------:R-:W-:Y:S05]  /*7540*/  BRA `(.L_x_13145) ;  /* 0x000002d000007947 */ /* 0x000fea0003800000 */
.L_x_13162:
        /* <DEDUP_REMOVED lines=22> */
.L_x_13144:
        /* <DEDUP_REMOVED lines=20> */
.L_x_13172:
[----:B------:R0:W-:Y:S01]  /*77f0*/  STG.E.64 [R8.64], R16 ;  /* 0x0000001008007986 */ /* 0x0001e2000c101b24 */
[----:B------:R-:W-:Y:S05]  /*7800*/  BRA `(.L_x_13145) ;  /* 0x0000001000007947 */ /* 0x000fea0003800000 */
.L_x_13171:
[----:B------:R0:W-:Y:S02]  /*7810*/  STG.E [R8.64], R16 ;  /* 0x0000001008007986 */ /* 0x0001e4000c101924 */
.L_x_13145:
[----:B------:R-:W-:Y:S02]  /*7820*/  IADD3 R25, R25, 0x80, RZ ;  /* 0x0000008019197810 */ /* 0x000fe40007ffe0ff */
.L_x_13106:
[----:B------:R-:W-:Y:S05]  /*7830*/  BSYNC B6 ;  /* 0x0000000000067941 */ /* 0x000fea0003800000 */
.L_x_13105:
        /* <DEDUP_REMOVED lines=19> */
.L_x_13176:
[----:B------:R-:W-:Y:S01]  /*7970*/  STG.E.U8 [R2.64], R18 ;  /* 0x0000001202007986 */ /* 0x000fe2000c101124 */
[----:B------:R-:W-:Y:S05]  /*7980*/  EXIT ;  /* 0x000000000000794d */ /* 0x000fea0003800000 */
.L_x_13175:
        /* <DEDUP_REMOVED lines=8> */
.L_x_13179:
[----:B------:R-:W-:Y:S01]  /*7a10*/  STG.E [R2.64], R18 ;  /* 0x0000001202007986 */ /* 0x000fe2000c101924 */
[----:B------:R-:W-:Y:S05]  /*7a20*/  EXIT ;  /* 0x000000000000794d */ /* 0x000fea0003800000 */
.L_x_13178:
[----:B------:R-:W-:Y:S01]  /*7a30*/  STG.E.U16 [R2.64], R18 ;  /* 0x0000001202007986 */ /* 0x000fe2000c101524 */
[----:B------:R-:W-:Y:S05]  /*7a40*/  EXIT ;  /* 0x000000000000794d */ /* 0x000fea0003800000 */
.L_x_13174:
        /* <DEDUP_REMOVED lines=9> */
.L_x_13181:
[----:B------:R-:W0:Y:S02]  /*7ae0*/  I2F.S64 R0, R18 ;  /* 0x0000001200007312 */ /* 0x000e240000301400 */
[----:B0-----:R-:W-:-:S05]  /*7af0*/  F2FP.PACK_AB R0, RZ, R0 ;  /* 0x00000000ff00723e */ /* 0x001fca00000000ff */
[----:B------:R-:W-:Y:S01]  /*7b00*/  STG.E.U16 [R2.64], R0 ;  /* 0x0000000002007986 */ /* 0x000fe2000c101524 */
[----:B------:R-:W-:Y:S05]  /*7b10*/  EXIT ;  /* 0x000000000000794d */ /* 0x000fea0003800000 */
.L_x_13180:
        /* <DEDUP_REMOVED lines=10> */
.L_x_13183:
[----:B------:R-:W0:Y:S02]  /*7bc0*/  I2F.S64 R18, R18 ;  /* 0x0000001200127312 */ /* 0x000e240000301400 */
[----:B0-----:R-:W-:-:S04]  /*7bd0*/  F2FP.PACK_AB R5, RZ, R18 ;  /* 0x00000012ff05723e */ /* 0x001fc800000000ff */
[----:B------:R-:W-:-:S05]  /*7be0*/  PRMT R5, R5, 0x5410, RZ ;  /* 0x0000541005057816 */ /* 0x000fca00000000ff */
[----:B------:R-:W-:Y:S01]  /*7bf0*/  STG.E [R2.64], R5 ;  /* 0x0000000502007986 */ /* 0x000fe2000c101924 */
[----:B------:R-:W-:Y:S05]  /*7c00*/  EXIT ;  /* 0x000000000000794d */ /* 0x000fea0003800000 */
.L_x_13182:
[----:B------:R-:W0:Y:S02]  /*7c10*/  I2F.F64.S64 R18, R18 ;  /* 0x0000001200127312 */ /* 0x000e240000301c00 */
[----:B0-----:R-:W-:Y:S01]  /*7c20*/  STG.E.64 [R2.64], R18 ;  /* 0x0000001202007986 */ /* 0x001fe2000c101b24 */
[----:B------:R-:W-:Y:S05]  /*7c30*/  EXIT ;  /* 0x000000000000794d */ /* 0x000fea0003800000 */
.L_x_13173:
        /* <DEDUP_REMOVED lines=13> */
.L_x_13186:
[----:B------:R-:W0:Y:S01]  /*7d10*/  I2F.F64.S64 R4, R18 ;  /* 0x0000001200047312 */ /* 0x000e220000301c00 */
[----:B------:R-:W-:-:S05]  /*7d20*/  CS2R R6, SRZ ;  /* 0x0000000000067805 */ /* 0x000fca000001ff00 */
[----:B0-----:R-:W-:Y:S01]  /*7d30*/  STG.E.128 [R2.64], R4 ;  /* 0x0000000402007986 */ /* 0x001fe2000c101d24 */
[----:B------:R-:W-:Y:S05]  /*7d40*/  EXIT ;  /* 0x000000000000794d */ /* 0x000fea0003800000 */
.L_x_13185:
        /* <DEDUP_REMOVED lines=21> */
.L_x_13190:
[----:B------:R-:W-:Y:S05]  /*7ea0*/  BSYNC B0 ;  /* 0x0000000000007941 */ /* 0x000fea0003800000 */
.L_x_13189:
[----:B------:R-:W-:-:S05]  /*7eb0*/  LOP3.LUT R5, R0, R5, RZ, 0xfc, !PT ;  /* 0x0000000500057212 */ /* 0x000fca00078efcff */
[----:B------:R-:W-:Y:S01]  /*7ec0*/  STG.E.U8 [R2.64], R5 ;  /* 0x0000000502007986 */ /* 0x000fe2000c101124 */
[----:B------:R-:W-:Y:S05]  /*7ed0*/  EXIT ;  /* 0x000000000000794d */ /* 0x000fea0003800000 */
.L_x_13188:
        /* <DEDUP_REMOVED lines=13> */
.L_x_13192:
[----:B------:R-:W-:Y:S01]  /*7fb0*/  IMAD.MOV.U32 R0, RZ, RZ, 0x7f ;  /* 0x0000007fff007424 */ /* 0x000fe200078e00ff */
[----:B------:R-:W-:-:S04]  /*7fc0*/  ISETP.GT.U32.AND P0, PT, R4, 0x7f800000, PT ;  /* 0x7f8000000400780c */ /* 0x000fc80003f04070 */
[----:B------:R-:W-:-:S04]  /*7fd0*/  SEL R0, R0, 0x7c, P0 ;  /* 0x0000007c00007807 */ /* 0x000fc80000000000 */
.L_x_13193:
[----:B------:R-:W-:Y:S05]  /*7fe0*/  BSYNC B0 ;  /* 0x0000000000007941 */ /* 0x000fea0003800000 */
.L_x_13191:
[----:B------:R-:W-:-:S04]  /*7ff0*/  LOP3.LUT R4, R19, 0x80000000, RZ, 0xc0, !PT ;  /* 0x8000000013047812 */ /* 0x000fc800078ec0ff */
[----:B------:R-:W-:-:S04]  /*8000*/  SHF.R.U32.HI R5, RZ, 0x18, R4 ;  /* 0x00000018ff057819 */ /* 0x000fc80000011604 */
[----:B------:R-:W-:-:S05]  /*8010*/  LOP3.LUT R5, R0, R5, RZ, 0xfc, !PT ;  /* 0x0000000500057212 */ /* 0x000fca00078efcff */
[----:B------:R-:W-:Y:S01]  /*8020*/  STG.E.U8 [R2.64], R5 ;  /* 0x0000000502007986 */ /* 0x000fe2000c101124 */
[----:B------:R-:W-:Y:S05]  /*8030*/  EXIT ;  /* 0x000000000000794d */ /* 0x000fea0003800000 */
.L_x_13187:
[----:B------:R-:W0:Y:S02]  /*8040*/  I2F.S64 R0, R18 ;  /* 0x0000001200007312 */ /* 0x000e240000301400 */
[----:B0-----:R-:W-:-:S05]  /*8050*/  F2FP.BF16.PACK_AB R0, RZ, R0 ;  /* 0x00000000ff00723e */ /* 0x001fca00000010ff */
[----:B------:R-:W-:Y:S01]  /*8060*/  STG.E.U16 [R2.64], R0 ;  /* 0x0000000002007986 */ /* 0x000fe2000c101524 */
[----:B------:R-:W-:Y:S05]  /*8070*/  EXIT ;  /* 0x000000000000794d */ /* 0x000fea0003800000 */
.L_x_13184:
        /* <DEDUP_REMOVED lines=10> */
.L_x_13196:
        /* <DEDUP_REMOVED lines=17> */
.L_x_13199:
[----:B------:R-:W-:-:S04]  /*8230*/  LOP3.LUT R0, R19, 0x80000000, RZ, 0xc0, !PT ;  /* 0x8000000013007812 */ /* 0x000fc800078ec0ff */
[----:B------:R-:W-:-:S04]  /*8240*/  SHF.R.U32.HI R5, RZ, 0x18, R0 ;  /* 0x00000018ff057819 */ /* 0x000fc80000011600 */
[----:B------:R-:W-:-:S04]  /*8250*/  LOP3.LUT R4, R4, R5, RZ, 0xfc, !PT ;  /* 0x0000000504047212 */ /* 0x000fc800078efcff */
[----:B------:R-:W-:Y:S02]  /*8260*/  PRMT R0, R4, 0x7610, R0 ;  /* 0x0000761004007816 */ /* 0x000fe40000000000 */
.L_x_13198:
[----:B------:R-:W-:Y:S05]  /*8270*/  BSYNC B0 ;  /* 0x0000000000007941 */ /* 0x000fea0003800000 */
.L_x_13197:
[----:B------:R-:W-:Y:S01]  /*8280*/  STG.E.U8 [R2.64], R0 ;  /* 0x0000000002007986 */ /* 0x000fe2000c101124 */
[----:B------:R-:W-:Y:S05]  /*8290*/  EXIT ;  /* 0x000000000000794d */ /* 0x000fea0003800000 */
.L_x_13195:
        /* <DEDUP_REMOVED lines=17> */
.L_x_13202:
[----:B------:R-:W-:-:S04]  /*83b0*/  LOP3.LUT R0, R19, 0x80000000, RZ, 0xc0, !PT ;  /* 0x8000000013007812 */ /* 0x000fc800078ec0ff */
[----:B------:R-:W-:-:S04]  /*83c0*/  SHF.R.U32.HI R5, RZ, 0x18, R0 ;  /* 0x00000018ff057819 */ /* 0x000fc80000011600 */
[----:B------:R-:W-:-:S04]  /*83d0*/  LOP3.LUT R4, R4, R5, RZ, 0xfc, !PT ;  /* 0x0000000504047212 */ /* 0x000fc800078efcff */
[----:B------:R-:W-:Y:S02]  /*83e0*/  PRMT R0, R4, 0x7610, R0 ;  /* 0x0000761004007816 */ /* 0x000fe40000000000 */
.L_x_13201:
[----:B------:R-:W-:Y:S05]  /*83f0*/  BSYNC B0 ;  /* 0x0000000000007941 */ /* 0x000fea0003800000 */
.L_x_13200:
[----:B------:R-:W-:Y:S01]  /*8400*/  STG.E.U8 [R2.64], R0 ;  /* 0x0000000002007986 */ /* 0x000fe2000c101124 */
[----:B------:R-:W-:Y:S05]  /*8410*/  EXIT ;  /* 0x000000000000794d */ /* 0x000fea0003800000 */
.L_x_13194:
        /* <DEDUP_REMOVED lines=22> */
.L_x_13177:
        /* <DEDUP_REMOVED lines=20> */
.L_x_13204:
[----:B------:R-:W-:Y:S01]  /*86c0*/  STG.E.64 [R2.64], R18 ;  /* 0x0000001202007986 */ /* 0x000fe2000c101b24 */
[----:B------:R-:W-:Y:S05]  /*86d0*/  EXIT ;  /* 0x000000000000794d */ /* 0x000fea0003800000 */
.L_x_13203:
[----:B------:R-:W-:Y:S01]  /*86e0*/  STG.E [R2.64], R18 ;  /* 0x0000001202007986 */ /* 0x000fe2000c101924 */
[----:B------:R-:W-:Y:S05]  /*86f0*/  EXIT ;  /* 0x000000000000794d */ /* 0x000fea0003800000 */
.L_x_13205:
        /* <DEDUP_REMOVED lines=16> */
.L_x_61738:


//--------------------- .text._ZN2at6native18elementwise_kernelILi128ELi2EZNS0_22gpu_kernel_impl_nocastIZNS0_50_GLOBAL__N__2680c7bb_12_PowKernel_cu_b2145a98_318429pow_tensor_scalar_kernel_implIllEEvRNS_18TensorIteratorBaseET0_EUllE2_EEvS6_RKT_EUliE_EEviT1_ --------------------------
	.section	.text._ZN2at6native18elementwise_kernelILi128ELi2EZNS0_22gpu_kernel_impl_nocastIZNS0_50_GLOBAL__N__2680c7bb_12_PowKernel_cu_b2145a98_318429pow_tensor_scalar_kernel_implIllEEvRNS_18TensorIteratorBaseET0_EUllE2_EEvS6_RKT_EUliE_EEviT1_,"ax",@progbits
	.sectioninfo	@"SHI_REGISTERS=18"
	.align	128
        .global         _ZN2at6native18elementwise_kernelILi128ELi2EZNS0_22gpu_kernel_impl_nocastIZNS0_50_GLOBAL__N__2680c7bb_12_PowKernel_cu_b2145a98_318429pow_tensor_scalar_kernel_implIllEEvRNS_18TensorIteratorBaseET0_EUllE2_EEvS6_RKT_EUliE_EEviT1_
        .type           _ZN2at6native18elementwise_kernelILi128ELi2EZNS0_22gpu_kernel_impl_nocastIZNS0_50_GLOBAL__N__2680c7bb_12_PowKernel_cu_b2145a98_318429pow_tensor_scalar_kernel_implIllEEvRNS_18TensorIteratorBaseET0_EUllE2_EEvS6_RKT_EUliE_EEviT1_,@function
        .size           _ZN2at6native18elementwise_kernelILi128ELi2EZNS0_22gpu_kernel_impl_nocastIZNS0_50_GLOBAL__N__2680c7bb_12_PowKernel_cu_b2145a98_318429pow_tensor_scalar_kernel_implIllEEvRNS_18TensorIteratorBaseET0_EUllE2_EEvS6_RKT_EUliE_EEviT1_,(.L_x_61739 - _ZN2at6native18elementwise_kernelILi128ELi2EZNS0_22gpu_kernel_impl_nocastIZNS0_50_GLOBAL__N__2680c7bb_12_PowKernel_cu_b2145a98_318429pow_tensor_scalar_kernel_implIllEEvRNS_18TensorIteratorBaseET0_EUllE2_EEvS6_RKT_EUliE_EEviT1_)
        .other          _ZN2at6native18elementwise_kernelILi128ELi2EZNS0_22gpu_kernel_impl_nocastIZNS0_50_GLOBAL__N__2680c7bb_12_PowKernel_cu_b2145a98_318429pow_tensor_scalar_kernel_implIllEEvRNS_18TensorIteratorBaseET0_EUllE2_EEvS6_RKT_EUliE_EEviT1_,@"STO_CUDA_ENTRY STV_DEFAULT"
_ZN2at6native18elementwise_kernelILi128ELi2EZNS0_22gpu_kernel_impl_nocastIZNS0_50_GLOBAL__N__2680c7bb_12_PowKernel_cu_b2145a98_318429pow_tensor_scalar_kernel_implIllEEvRNS_18TensorIteratorBaseET0_EUllE2_EEvS6_RKT_EUliE_EEviT1_:
.text._ZN2at6native18elementwise_kernelILi128ELi2EZNS0_22gpu_kernel_impl_nocastIZNS0_50_GLOBAL__N__2680c7bb_12_PowKernel_cu_b2145a98_318429pow_tensor_scalar_kernel_implIllEEvRNS_18TensorIteratorBaseET0_EUllE2_EEvS6_RKT_EUliE_EEviT1_:
[----:B------:R-:W-:Y:S02]  /*0000*/  MOV R1, c[0x0][0x28] ;  /* 0x00000a0000017a02 */ /* 0x000fe40000000f00 */
[----:B------:R-:W0:Y:S01]  /*0010*/  S2R R0, SR_CTAID.X ;  /* 0x0000000000007919 */ /* 0x000e220000002500 */
[----:B------:R-:W-:Y:S01]  /*0020*/  ULDC.64 UR6, c[0x0][0x118] ;  /* 0x0000460000067ab9 */ /* 0x000fe20000000a00 */
[----:B------:R-:W-:Y:S02]  /*0030*/  BSSY B0, `(.L_x_13206) ;  /* 0x0000137000007945 */ /* 0x000fe40003800000 */
[----:B------:R-:W0:Y:S02]  /*0040*/  S2R R3, SR_TID.X ;  /* 0x0000000000037919 */ /* 0x000e240000002100 */
[----:B0-----:R-:W-:-:S04]  /*0050*/  LEA R0, R0, R3, 0x8 ;  /* 0x0000000300007211 */ /* 0x001fc800078e40ff */
[----:B------:R-:W-:Y:S01]  /*0060*/  ISETP.GE.AND P0, PT, R0, c[0x0][0x160], PT ;  /* 0x0000580000007a0c */ /* 0x000fe20003f06270 */
[----:B------:R-:W-:-:S12]  /*0070*/  IMAD.MOV.U32 R7, RZ, RZ, R0 ;  /* 0x000000ffff077224 */ /* 0x000fd800078e0000 */
[----:B------:R-:W-:Y:S05]  /*0080*/  @P0 BRA `(.L_x_13207) ;  /* 0x0000131000000947 */ /* 0x000fea0003800000 */
[----:B------:R-:W-:Y:S01]  /*0090*/  ISETP.NE.AND P0, PT, RZ, c[0x0][0x168], PT ;  /* 0x00005a00ff007a0c */ /* 0x000fe20003f05270 */
[----:B------:R-:W-:-:S12]  /*00a0*/  CS2R R2, SRZ ;  /* 0x0000000000027805 */ /* 0x000fd8000001ff00 */
[----:B------:R-:W-:Y:S05]  /*00b0*/  @!P0 BRA `(.L_x_13208) ;  /* 0x00000e0000008947 */ /* 0x000fea0003800000 */
[----:B------:R-:W-:Y:S01]  /*00c0*/  HFMA2.MMA R2, -RZ, RZ, 0, 0 ;  /* 0x00000000ff027435 */ /* 0x000fe200000001ff */
[----:B------:R-:W-:Y:S01]  /*00d0*/  IMAD.MOV.U32 R3, RZ, RZ, R7 ;  /* 0x000000ffff037224 */ /* 0x000fe200078e0007 */
[----:B------:R-:W-:-:S04]  /*00e0*/  MOV R8, c[0x0][0x168] ;  /* 0x00005a0000087a02 */ /* 0x000fc80000000f00 */
[----:B------:R-:W-:-:S04]  /*00f0*/  ISETP.NE.AND P0, PT, R8, 0x1, PT ;  /* 0x000000010800780c */ /* 0x000fc80003f05270 */
        /* <DEDUP_REMOVED lines=213> */
[----:B------:R-:W-:-:S04]  /*0e50*/  IMAD R4, R9, c[0x0][0x280], R5 ;  /* 0x0000a00009047a24 */ /* 0x000fc800078e0205 */
[----:B------:R-:W-:Y:S02]  /*0e60*/  @P0 IMAD.MOV R6, RZ, RZ, -R6 ;  /* 0x000000ffff060224 */ /* 0x000fe400078e0a06 */
[----:B------:R-:W-:Y:S02]  /*0e70*/  IMAD R2, R4, c[0x0][0x350], R2 ;  /* 0x0000d40004027a24 */ /* 0x000fe400078e0202 */
[----:B------:R-:W-:Y:S02]  /*0e80*/  @P0 IMAD R6, R6, c[0x0][0x28c], R7 ;  /* 0x0000a30006060a24 */ /* 0x000fe400078e0207 */
[----:B------:R-:W-:Y:S02]  /*0e90*/  IMAD R3, R4, c[0x0][0x354], R3 ;  /* 0x0000d50004037a24 */ /* 0x000fe400078e0203 */
[C---:B------:R-:W-:Y:S02]  /*0ea0*/  @P0 IMAD R2, R6.reuse, c[0x0][0x358], R2 ;  /* 0x0000d60006020a24 */ /* 0x040fe400078e0202 */
[----:B------:R-:W-:-:S05]  /*0eb0*/  @P0 IMAD R3, R6, c[0x0][0x35c], R3 ;  /* 0x0000d70006030a24 */ /* 0x000fca00078e0203 */
.L_x_13208:
[----:B------:R-:W-:-:S04]  /*0ec0*/  IADD3 R6, P0, R3, c[0x0][0x368], RZ ;  /* 0x0000da0003067a10 */ /* 0x000fc80007f1e0ff */
[----:B------:R-:W-:-:S06]  /*0ed0*/  IADD3.X R7, RZ, c[0x0][0x36c], RZ, P0, !PT ;  /* 0x0000db00ff077a10 */ /* 0x000fcc00007fe4ff */
[----:B------:R-:W5:Y:S01]  /*0ee0*/  LDG.E.64 R6, [R6.64] ;  /* 0x0000000606067981 */ /* 0x000f62000c1e1b00 */
[----:B------:R-:W-:Y:S01]  /*0ef0*/  ISETP.LE.AND P0, PT, RZ, c[0x0][0x374], PT ;  /* 0x0000dd00ff007a0c */ /* 0x000fe20003f03270 */
[----:B------:R-:W-:Y:S01]  /*0f00*/  BSSY B1, `(.L_x_13209) ;  /* 0x0000047000017945 */ /* 0x000fe20003800000 */
[----:B------:R-:W-:-:S04]  /*0f10*/  IADD3 R2, P1, R2, c[0x0][0x360], RZ ;  /* 0x0000d80002027a10 */ /* 0x000fc80007f3e0ff */
[----:B------:R-:W-:-:S07]  /*0f20*/  IADD3.X R3, RZ, c[0x0][0x364], RZ, P1, !PT ;  /* 0x0000d900ff037a10 */ /* 0x000fce0000ffe4ff */
[----:B------:R-:W-:Y:S05]  /*0f30*/  @!P0 BRA `(.L_x_13210) ;  /* 0x0000035000008947 */ /* 0x000fea0003800000 */
[----:B------:R-:W-:Y:S01]  /*0f40*/  ISETP.NE.U32.AND P0, PT, RZ, c[0x0][0x370], PT ;  /* 0x0000dc00ff007a0c */ /* 0x000fe20003f05070 */
[----:B------:R-:W-:Y:S01]  /*0f50*/  IMAD.MOV.U32 R4, RZ, RZ, 0x1 ;  /* 0x00000001ff047424 */ /* 0x000fe200078e00ff */
[----:B------:R-:W-:Y:S02]  /*0f60*/  MOV R5, RZ ;  /* 0x000000ff00057202 */ /* 0x000fe40000000f00 */
[----:B------:R-:W-:-:S13]  /*0f70*/  ISETP.NE.AND.EX P0, PT, RZ, c[0x0][0x374], PT, P0 ;  /* 0x0000dd00ff007a0c */ /* 0x000fda0003f05300 */
[----:B------:R-:W-:Y:S05]  /*0f80*/  @!P0 BRA `(.L_x_13211) ;  /* 0x000003e000008947 */ /* 0x000fea0003800000 */
[----:B------:R-:W-:Y:S01]  /*0f90*/  HFMA2.MMA R4, -RZ, RZ, 0, 5.9604644775390625e-08 ;  /* 0x00000001ff047435 */ /* 0x000fe200000001ff */
[----:B------:R-:W-:Y:S01]  /*0fa0*/  ULDC.64 UR4, c[0x0][0x370] ;  /* 0x0000dc0000047ab9 */ /* 0x000fe20000000a00 */
[----:B-----5:R-:W-:Y:S01]  /*0fb0*/  IMAD R11, R7, R6, RZ ;  /* 0x00000006070b7224 */ /* 0x020fe200078e02ff */
[----:B------:R-:W-:-:S03]  /*0fc0*/  ULEA.HI UR4, UP0, UR5, UR4, URZ, 0x1 ;  /* 0x0000000405047291 */ /* 0x000fc6000f81083f */
[----:B------:R-:W-:Y:S01]  /*0fd0*/  IMAD R11, R6, R7, R11 ;  /* 0x00000007060b7224 */ /* 0x000fe200078e020b */
[----:B------:R-:W-:-:S03]  /*0fe0*/  UIADD3.X UR5, URZ, UR5, URZ, UP0, !UPT ;  /* 0x000000053f057290 */ /* 0x000fc600087fe43f */
[C---:B------:R-:W-:Y:S02]  /*0ff0*/  LOP3.LUT R5, R4.reuse, c[0x0][0x370], RZ, 0xc0, !PT ;  /* 0x0000dc0004057a12 */ /* 0x040fe400078ec0ff */
[----:B------:R-:W-:Y:S02]  /*1000*/  IADD3 R4, P1, R4, c[0x0][0x370], RZ ;  /* 0x0000dc0004047a10 */ /* 0x000fe40007f3e0ff */
        /* <DEDUP_REMOVED lines=8> */
[----:B------:R-:W-:-:S05]  /*1090*/  IMAD.WIDE.U32 R4, R4, 0x1, RZ ;  /* 0x0000000104047825 */ /* 0x000fca00078e00ff */
[----:B------:R-:W-:Y:S01]  /*10a0*/  IADD3 R5, R5, R9, RZ ;  /* 0x0000000905057210 */ /* 0x000fe20007ffe0ff */
[----:B------:R-:W-:Y:S05]  /*10b0*/  @!P1 BRA `(.L_x_13211) ;  /* 0x000002b000009947 */ /* 0x000fea0003800000 */
[----:B------:R-:W-:Y:S01]  /*10c0*/  USHF.R.S64 UR4, UR4, 0x1, UR5 ;  /* 0x0000000104047899 */ /* 0x000fe20008001005 */
[----:B------:R-:W-:Y:S01]  /*10d0*/  IADD3 R7, R7, R11, RZ ;  /* 0x0000000b07077210 */ /* 0x000fe20007ffe0ff */
[----:B------:R-:W-:-:S04]  /*10e0*/  USHF.R.S32.HI UR5, URZ, 0x1, UR5 ;  /* 0x000000013f057899 */ /* 0x000fc80008011405 */
[----:B------:R-:W-:Y:S02]  /*10f0*/  IMAD.U32 R8, RZ, RZ, UR4 ;  /* 0x00000004ff087e24 */ /* 0x000fe4000f8e00ff */
[----:B------:R-:W-:-:S03]  /*1100*/  MOV R11, UR5 ;  /* 0x00000005000b7c02 */ /* 0x000fc60008000f00 */
.L_x_13212:
[C---:B------:R-:W-:Y:S01]  /*1110*/  LOP3.LUT R9, R8.reuse, 0x1, RZ, 0xc0, !PT ;  /* 0x0000000108097812 */ /* 0x040fe200078ec0ff */
[----:B------:R-:W-:Y:S01]  /*1120*/  IMAD R10, R7, R6, RZ ;  /* 0x00000006070a7224 */ /* 0x000fe200078e02ff */
[----:B------:R-:W-:Y:S02]  /*1130*/  IADD3 R12, P2, R8, 0x1, RZ ;  /* 0x00000001080c7810 */ /* 0x000fe40007f5e0ff */
[----:B------:R-:W-:Y:S01]  /*1140*/  ISETP.NE.U32.AND P1, PT, R9, 0x1, PT ;  /* 0x000000010900780c */ /* 0x000fe20003f25070 */
[----:B------:R-:W-:Y:S01]  /*1150*/  IMAD R15, R6, R7, R10 ;  /* 0x00000007060f7224 */ /* 0x000fe200078e020a */
[----:B------:R-:W-:Y:S02]  /*1160*/  ISETP.GE.U32.AND P0, PT, R12, 0x3, PT ;  /* 0x000000030c00780c */ /* 0x000fe40003f06070 */
[----:B------:R-:W-:-:S02]  /*1170*/  ISETP.NE.U32.AND.EX P1, PT, RZ, RZ, PT, P1 ;  /* 0x000000ffff00720c */ /* 0x000fc40003f25110 */
[----:B------:R-:W-:Y:S02]  /*1180*/  IADD3.X R12, RZ, R11, RZ, P2, !PT ;  /* 0x0000000bff0c7210 */ /* 0x000fe400017fe4ff */
[----:B------:R-:W-:Y:S02]  /*1190*/  SEL R9, R7, RZ, !P1 ;  /* 0x000000ff07097207 */ /* 0x000fe40004800000 */
[C---:B------:R-:W-:Y:S01]  /*11a0*/  SEL R10, R6.reuse, 0x1, !P1 ;  /* 0x00000001060a7807 */ /* 0x040fe20004800000 */
[----:B------:R-:W-:Y:S01]  /*11b0*/  IMAD.WIDE.U32 R6, R6, R6, RZ ;  /* 0x0000000606067225 */ /* 0x000fe200078e00ff */
[----:B------:R-:W-:Y:S02]  /*11c0*/  LEA.HI R8, P1, R11, R8, RZ, 0x1 ;  /* 0x000000080b087211 */ /* 0x000fe400078308ff */
[----:B------:R-:W-:Y:S01]  /*11d0*/  ISETP.GE.U32.AND.EX P0, PT, R12, RZ, PT, P0 ;  /* 0x000000ff0c00720c */ /* 0x000fe20003f06100 */
[----:B------:R-:W-:Y:S01]  /*11e0*/  IMAD R9, R9, R4, RZ ;  /* 0x0000000409097224 */ /* 0x000fe200078e02ff */
[----:B------:R-:W-:-:S03]  /*11f0*/  IADD3 R7, R7, R15, RZ ;  /* 0x0000000f07077210 */ /* 0x000fc60007ffe0ff */
[----:B------:R-:W-:Y:S02]  /*1200*/  IMAD R13, R5, R10, R9 ;  /* 0x0000000a050d7224 */ /* 0x000fe400078e0209 */
[----:B------:R-:W-:Y:S02]  /*1210*/  IMAD.X R9, RZ, RZ, R11, P1 ;  /* 0x000000ffff097224 */ /* 0x000fe400008e060b */
[----:B------:R-:W-:-:S03]  /*1220*/  IMAD.WIDE.U32 R4, R10, R4, RZ ;  /* 0x000000040a047225 */ /* 0x000fc600078e00ff */
[--C-:B------:R-:W-:Y:S02]  /*1230*/  SHF.R.S64 R8, R8, 0x1, R9.reuse ;  /* 0x0000000108087819 */ /* 0x100fe40000001009 */
[----:B------:R-:W-:Y:S02]  /*1240*/  SHF.R.S32.HI R9, RZ, 0x1, R9 ;  /* 0x00000001ff097819 */ /* 0x000fe40000011409 */
[----:B------:R-:W-:-:S03]  /*1250*/  IADD3 R5, R5, R13, RZ ;  /* 0x0000000d05057210 */ /* 0x000fc60007ffe0ff */
[----:B------:R-:W-:Y:S01]  /*1260*/  IMAD.MOV.U32 R11, RZ, RZ, R9 ;  /* 0x000000ffff0b7224 */ /* 0x000fe200078e0009 */
[----:B------:R-:W-:Y:S05]  /*1270*/  @P0 BRA `(.L_x_13212) ;  /* 0xfffffe9000000947 */ /* 0x000fea000383ffff */
[----:B------:R-:W-:Y:S05]  /*1280*/  BRA `(.L_x_13211) ;  /* 0x000000e000007947 */ /* 0x000fea0003800000 */
.L_x_13210:
[----:B-----5:R-:W-:Y:S01]  /*1290*/  ISETP.NE.U32.AND P0, PT, R6, 0x1, PT ;  /* 0x000000010600780c */ /* 0x020fe20003f05070 */
[----:B------:R-:W-:Y:S01]  /*12a0*/  HFMA2.MMA R5, -RZ, RZ, 0, 0 ;  /* 0x00000000ff057435 */ /* 0x000fe200000001ff */
[----:B------:R-:W-:Y:S02]  /*12b0*/  MOV R4, 0x1 ;  /* 0x0000000100047802 */ /* 0x000fe40000000f00 */
[----:B------:R-:W-:-:S13]  /*12c0*/  ISETP.NE.AND.EX P0, PT, R7, RZ, PT, P0 ;  /* 0x000000ff0700720c */ /* 0x000fda0003f05300 */
[----:B------:R-:W-:Y:S05]  /*12d0*/  @!P0 BRA `(.L_x_13211) ;  /* 0x0000009000008947 */ /* 0x000fea0003800000 */
[----:B------:R-:W-:-:S04]  /*12e0*/  ISETP.NE.U32.AND P0, PT, R6, -0x1, PT ;  /* 0xffffffff0600780c */ /* 0x000fc80003f05070 */
[----:B------:R-:W-:-:S13]  /*12f0*/  ISETP.NE.AND.EX P0, PT, R7, -0x1, PT, P0 ;  /* 0xffffffff0700780c */ /* 0x000fda0003f05300 */
[----:B------:R-:W-:-:S05]  /*1300*/  @!P0 IMAD.MOV.U32 R4, RZ, RZ, 0x1 ;  /* 0x00000001ff048424 */ /* 0x000fca00078e00ff */
[----:B------:R-:W-:-:S04]  /*1310*/  @!P0 LOP3.LUT R5, R4, c[0x0][0x370], RZ, 0xc0, !PT ;  /* 0x0000dc0004058a12 */ /* 0x000fc800078ec0ff */
[----:B------:R-:W-:-:S04]  /*1320*/  @!P0 ISETP.NE.U32.AND P1, PT, R5, 0x1, PT ;  /* 0x000000010500880c */ /* 0x000fc80003f25070 */
[----:B------:R-:W-:-:S04]  /*1330*/  @!P0 ISETP.NE.U32.AND.EX P1, PT, RZ, RZ, PT, P1 ;  /* 0x000000ffff00820c */ /* 0x000fc80003f25110 */
[----:B------:R-:W-:Y:S02]  /*1340*/  @!P0 SEL R4, R4, 0xffffffff, P1 ;  /* 0xffffffff04048807 */ /* 0x000fe40000800000 */
[----:B------:R-:W-:Y:S01]  /*1350*/  @!P0 SEL R5, RZ, 0xffffffff, P1 ;  /* 0xffffffffff058807 */ /* 0x000fe20000800000 */
[----:B------:R-:W-:Y:S02]  /*1360*/  @P0 CS2R R4, SRZ ;  /* 0x0000000000040805 */ /* 0x000fe4000001ff00 */
.L_x_13211:
[----:B------:R-:W-:Y:S05]  /*1370*/  BSYNC B1 ;  /* 0x0000000000017941 */ /* 0x000fea0003800000 */
.L_x_13209:
[----:B------:R0:W-:Y:S01]  /*1380*/  STG.E.64 [R2.64], R4 ;  /* 0x0000000402007986 */ /* 0x0001e2000c101b06 */
[----:B-----5:R-:W-:-:S03]  /*1390*/  IADD3 R7, R0, 0x80, RZ ;  /* 0x0000008000077810 */ /* 0x020fc60007ffe0ff */
.L_x_13207:
[----:B------:R-:W-:Y:S05]  /*13a0*/  BSYNC B0 ;  /* 0x0000000000007941 */ /* 0x000fea0003800000 */
.L_x_13206:
[----:B------:R-:W-:-:S13]  /*13b0*/  ISETP.GE.AND P0, PT, R7, c[0x0][0x160], PT ;  /* 0x0000580007007a0c */ /* 0x000fda0003f06270 */
[----:B------:R-:W-:Y:S05]  /*13c0*/  @P0 EXIT ;  /* 0x000000000000094d */ /* 0x000fea0003800000 */
[----:B------:R-:W-:Y:S01]  /*13d0*/  ISETP.NE.AND P0, PT, RZ, c[0x0][0x168], PT ;  /* 0x00005a00ff007a0c */ /* 0x000fe20003f05270 */
[----:B------:R-:W-:Y:S01]  /*13e0*/  HFMA2.MMA R0, -RZ, RZ, 0, 0 ;  /* 0x00000000ff007435 */ /* 0x000fe200000001ff */
[----:B0-----:R-:W-:-:S11]  /*13f0*/  MOV R2, RZ ;  /* 0x000000ff00027202 */ /* 0x001fd60000000f00 */
[----:B------:R-:W-:Y:S05]  /*1400*/  @!P0 BRA `(.L_x_13213) ;  /* 0x00000e0000008947 */ /* 0x000fea0003800000 */
[----:B------:R-:W-:Y:S01]  /*1410*/  MOV R3, R7 ;  /* 0x0000000700037202 */ /* 0x000fe20000000f00 */
[----:B------:R-:W-:-:S04]  /*1420*/  IMAD.MOV.U32 R2, RZ, RZ, RZ ;  /* 0x000000ffff027224 */ /* 0x000fc800078e00ff */
        /* <DEDUP_REMOVED lines=222> */
.L_x_13213:
[----:B------:R-:W-:-:S04]  /*2210*/  IADD3 R4, P0, R2, c[0x0][0x368], RZ ;  /* 0x0000da0002047a10 */ /* 0x000fc80007f1e0ff */
[----:B------:R-:W-:-:S05]  /*2220*/  IADD3.X R5, RZ, c[0x0][0x36c], RZ, P0, !PT ;  /* 0x0000db00ff057a10 */ /* 0x000fca00007fe4ff */
[----:B------:R0:W5:Y:S01]  /*2230*/  LDG.E.64 R6, [R4.64] ;  /* 0x0000000604067981 */ /* 0x000162000c1e1b00 */
[----:B------:R-:W-:Y:S02]  /*2240*/  ISETP.LE.AND P1, PT, RZ, c[0x0][0x374], PT ;  /* 0x0000dd00ff007a0c */ /* 0x000fe40003f23270 */
[----:B------:R-:W-:-:S04]  /*2250*/  IADD3 R2, P0, R0, c[0x0][0x360], RZ ;  /* 0x0000d80000027a10 */ /* 0x000fc80007f1e0ff */
[----:B------:R-:W-:-:S07]  /*2260*/  IADD3.X R3, RZ, c[0x0][0x364], RZ, P0, !PT ;  /* 0x0000d900ff037a10 */ /* 0x000fce00007fe4ff */
[----:B------:R-:W-:Y:S05]  /*2270*/  @!P1 BRA `(.L_x_13214) ;  /* 0x0000039000009947 */ /* 0x000fea0003800000 */
[----:B0-----:R-:W-:Y:S01]  /*2280*/  ISETP.NE.U32.AND P0, PT, RZ, c[0x0][0x370], PT ;  /* 0x0000dc00ff007a0c */ /* 0x001fe20003f05070 */
        /* <DEDUP_REMOVED lines=17> */
[----:B------:R-:W-:Y:S02]  /*23a0*/  SEL R4, R6, 0x1, !P0 ;  /* 0x0000000106047807 */ /* 0x000fe40004000000 */
[----:B------:R-:W-:-:S03]  /*23b0*/  SEL R9, R7, RZ, !P0 ;  /* 0x000000ff07097207 */ /* 0x000fc60004000000 */
[----:B------:R-:W-:-:S05]  /*23c0*/  IMAD.WIDE.U32 R4, R4, 0x1, RZ ;  /* 0x0000000104047825 */ /* 0x000fca00078e00ff */
[----:B------:R-:W-:Y:S02]  /*23d0*/  IADD3 R10, R5, R9, RZ ;  /* 0x00000009050a7210 */ /* 0x000fe40007ffe0ff */
[----:B------:R-:W-:Y:S01]  /*23e0*/  MOV R0, R4 ;  /* 0x0000000400007202 */ /* 0x000fe20000000f00 */
[----:B------:R-:W-:Y:S01]  /*23f0*/  IMAD.WIDE.U32 R4, R6, R6, RZ ;  /* 0x0000000606047225 */ /* 0x000fe200078e00ff */
[----:B------:R-:W-:Y:S05]  /*2400*/  @!P2 BRA `(.L_x_13215) ;  /* 0x000003100000a947 */ /* 0x000fea0003800000 */
[----:B------:R-:W-:Y:S01]  /*2410*/  USHF.R.S64 UR4, UR4, 0x1, UR5 ;  /* 0x0000000104047899 */ /* 0x000fe20008001005 */
[----:B------:R-:W-:Y:S01]  /*2420*/  IMAD.IADD R7, R5, 0x1, R11 ;  /* 0x0000000105077824 */ /* 0x000fe200078e020b */
[----:B------:R-:W-:Y:S01]  /*2430*/  USHF.R.S32.HI UR5, URZ, 0x1, UR5 ;  /* 0x000000013f057899 */ /* 0x000fe20008011405 */
[----:B------:R-:W-:-:S03]  /*2440*/  MOV R6, R4 ;  /* 0x0000000400067202 */ /* 0x000fc60000000f00 */
[----:B------:R-:W-:Y:S02]  /*2450*/  MOV R4, UR4 ;  /* 0x0000000400047c02 */ /* 0x000fe40008000f00 */
[----:B------:R-:W-:Y:S02]  /*2460*/  IMAD.U32 R5, RZ, RZ, UR5 ;  /* 0x00000005ff057e24 */ /* 0x000fe4000f8e00ff */
.L_x_13216:
[C---:B------:R-:W-:Y:S02]  /*2470*/  LOP3.LUT R8, R4.reuse, 0x1, RZ, 0xc0, !PT ;  /* 0x0000000104087812 */ /* 0x040fe400078ec0ff */
[----:B------:R-:W-:Y:S02]  /*2480*/  IADD3 R11, P2, R4, 0x1, RZ ;  /* 0x00000001040b7810 */ /* 0x000fe40007f5e0ff */
[----:B------:R-:W-:Y:S01]  /*2490*/  ISETP.NE.U32.AND P1, PT, R8, 0x1, PT ;  /* 0x000000010800780c */ /* 0x000fe20003f25070 */
[----:B------:R-:W-:Y:S01]  /*24a0*/  IMAD R8, R7, R6, RZ ;  /* 0x0000000607087224 */ /* 0x000fe200078e02ff */
[----:B------:R-:W-:Y:S02]  /*24b0*/  ISETP.GE.U32.AND P0, PT, R11, 0x3, PT ;  /* 0x000000030b00780c */ /* 0x000fe40003f06070 */
[----:B------:R-:W-:Y:S01]  /*24c0*/  ISETP.NE.U32.AND.EX P1, PT, RZ, RZ, PT, P1 ;  /* 0x000000ffff00720c */ /* 0x000fe20003f25110 */
[----:B------:R-:W-:Y:S01]  /*24d0*/  IMAD R15, R6, R7, R8 ;  /* 0x00000007060f7224 */ /* 0x000fe200078e0208 */
[----:B------:R-:W-:-:S02]  /*24e0*/  IADD3.X R12, RZ, R5, RZ, P2, !PT ;  /* 0x00000005ff0c7210 */ /* 0x000fc400017fe4ff */
[----:B------:R-:W-:Y:S02]  /*24f0*/  SEL R9, R7, RZ, !P1 ;  /* 0x000000ff07097207 */ /* 0x000fe40004800000 */
[C---:B------:R-:W-:Y:S01]  /*2500*/  SEL R11, R6.reuse, 0x1, !P1 ;  /* 0x00000001060b7807 */ /* 0x040fe20004800000 */
[----:B------:R-:W-:Y:S01]  /*2510*/  IMAD.WIDE.U32 R6, R6, R6, RZ ;  /* 0x0000000606067225 */ /* 0x000fe200078e00ff */
[----:B------:R-:W-:Y:S02]  /*2520*/  ISETP.GE.U32.AND.EX P0, PT, R12, RZ, PT, P0 ;  /* 0x000000ff0c00720c */ /* 0x000fe40003f06100 */
[----:B------:R-:W-:Y:S01]  /*2530*/  LEA.HI R8, P1, R5, R4, RZ, 0x1 ;  /* 0x0000000405087211 */ /* 0x000fe200078308ff */
[-C--:B------:R-:W-:Y:S02]  /*2540*/  IMAD R9, R9, R0.reuse, RZ ;  /* 0x0000000009097224 */ /* 0x080fe400078e02ff */
[----:B------:R-:W-:Y:S02]  /*2550*/  IMAD.IADD R7, R7, 0x1, R15 ;  /* 0x0000000107077824 */ /* 0x000fe400078e020f */
[----:B------:R-:W-:Y:S01]  /*2560*/  IMAD R13, R10, R11, R9 ;  /* 0x0000000b0a0d7224 */ /* 0x000fe200078e0209 */
[----:B------:R-:W-:Y:S01]  /*2570*/  IADD3.X R9, RZ, R5, RZ, P1, !PT ;  /* 0x00000005ff097210 */ /* 0x000fe20000ffe4ff */
[----:B------:R-:W-:-:S03]  /*2580*/  IMAD.WIDE.U32 R4, R11, R0, RZ ;  /* 0x000000000b047225 */ /* 0x000fc600078e00ff */
[--C-:B------:R-:W-:Y:S02]  /*2590*/  SHF.R.S64 R8, R8, 0x1, R9.reuse ;  /* 0x0000000108087819 */ /* 0x100fe40000001009 */
[----:B------:R-:W-:Y:S02]  /*25a0*/  SHF.R.S32.HI R9, RZ, 0x1, R9 ;  /* 0x00000001ff097819 */ /* 0x000fe40000011409 */
[----:B------:R-:W-:Y:S01]  /*25b0*/  MOV R0, R4 ;  /* 0x0000000400007202 */ /* 0x000fe20000000f00 */
[----:B------:R-:W-:Y:S01]  /*25c0*/  IMAD.MOV.U32 R4, RZ, RZ, R8 ;  /* 0x000000ffff047224 */ /* 0x000fe200078e0008 */
[----:B------:R-:W-:Y:S02]  /*25d0*/  IADD3 R10, R5, R13, RZ ;  /* 0x0000000d050a7210 */ /* 0x000fe40007ffe0ff */
[----:B------:R-:W-:Y:S01]  /*25e0*/  MOV R5, R9 ;  /* 0x0000000900057202 */ /* 0x000fe20000000f00 */
[----:B------:R-:W-:Y:S05]  /*25f0*/  @P0 BRA `(.L_x_13216) ;  /* 0xfffffe7000000947 */ /* 0x000fea000383ffff */
[----:B------:R-:W-:Y:S05]  /*2600*/  BRA `(.L_x_13215) ;  /* 0x0000011000007947 */ /* 0x000fea0003800000 */
.L_x_13214:
[----:B0----5:R-:W-:Y:S01]  /*2610*/  ISETP.NE.U32.AND P0, PT, R6, 0x1, PT ;  /* 0x000000010600780c */ /* 0x021fe20003f05070 */
[----:B------:R-:W-:Y:S01]  /*2620*/  BSSY B0, `(.L_x_13215) ;  /* 0x000000f000007945 */ /* 0x000fe20003800000 */
[----:B------:R-:W-:Y:S01]  /*2630*/  HFMA2.MMA R0, -RZ, RZ, 0, 5.9604644775390625e-08 ;  /* 0x00000001ff007435 */ /* 0x000fe200000001ff */
[----:B------:R-:W-:Y:S01]  /*2640*/  IMAD.MOV.U32 R10, RZ, RZ, RZ ;  /* 0x000000ffff0a7224 */ /* 0x000fe200078e00ff */
[----:B------:R-:W-:-:S13]  /*2650*/  ISETP.NE.AND.EX P0, PT, R7, RZ, PT, P0 ;  /* 0x000000ff0700720c */ /* 0x000fda0003f05300 */
[----:B------:R-:W-:Y:S05]  /*2660*/  @!P0 BRA `(.L_x_13217) ;  /* 0x000000a000008947 */ /* 0x000fea0003800000 */
[----:B------:R-:W-:-:S04]  /*2670*/  ISETP.NE.U32.AND P0, PT, R6, -0x1, PT ;  /* 0xffffffff0600780c */ /* 0x000fc80003f05070 */
[----:B------:R-:W-:-:S13]  /*2680*/  ISETP.NE.AND.EX P0, PT, R7, -0x1, PT, P0 ;  /* 0xffffffff0700780c */ /* 0x000fda0003f05300 */
[----:B------:R-:W-:-:S04]  /*2690*/  @!P0 MOV R0, 0x1 ;  /* 0x0000000100008802 */ /* 0x000fc80000000f00 */
[----:B------:R-:W-:-:S04]  /*26a0*/  @!P0 LOP3.LUT R4, R0, c[0x0][0x370], RZ, 0xc0, !PT ;  /* 0x0000dc0000048a12 */ /* 0x000fc800078ec0ff */
[----:B------:R-:W-:-:S04]  /*26b0*/  @!P0 ISETP.NE.U32.AND P1, PT, R4, 0x1, PT ;  /* 0x000000010400880c */ /* 0x000fc80003f25070 */
[----:B------:R-:W-:-:S04]  /*26c0*/  @!P0 ISETP.NE.U32.AND.EX P1, PT, RZ, RZ, PT, P1 ;  /* 0x000000ffff00820c */ /* 0x000fc80003f25110 */
[----:B------:R-:W-:Y:S02]  /*26d0*/  @!P0 SEL R0, R0, 0xffffffff, P1 ;  /* 0xffffffff00008807 */ /* 0x000fe40000800000 */
[----:B------:R-:W-:Y:S01]  /*26e0*/  @!P0 SEL R10, RZ, 0xffffffff, P1 ;  /* 0xffffffffff0a8807 */ /* 0x000fe20000800000 */
[----:B------:R-:W-:Y:S01]  /*26f0*/  @P0 IMAD.MOV.U32 R10, RZ, RZ, RZ ;  /* 0x000000ffff0a0224 */ /* 0x000fe200078e00ff */
[----:B------:R-:W-:Y:S02]  /*2700*/  @P0 MOV R0, RZ ;  /* 0x000000ff00000202 */ /* 0x000fe40000000f00 */
.L_x_13217:
[----:B------:R-:W-:Y:S05]  /*2710*/  BSYNC B0 ;  /* 0x0000000000007941 */ /* 0x000fea0003800000 */
.L_x_13215:
[----:B------:R-:W-:Y:S02]  /*2720*/  MOV R4, R0 ;  /* 0x0000000000047202 */ /* 0x000fe40000000f00 */
[----:B------:R-:W-:-:S05]  /*2730*/  MOV R5, R10 ;  /* 0x0000000a00057202 */ /* 0x000fca0000000f00 */
[----:B------:R-:W-:Y:S01]  /*2740*/  STG.E.64 [R2.64], R4 ;  /* 0x0000000402007986 */ /* 0x000fe2000c101b06 */
[----:B------:R-:W-:Y:S05]  /*2750*/  EXIT ;  /* 0x000000000000794d */ /* 0x000fea0003800000 */
.L_x_13218:
        /* <DEDUP_REMOVED lines=10> */
.L_x_61739:


//--------------------- .text._ZN2at6native27unrolled_elementwise_kernelIZNS0_50_GLOBAL__N__2680c7bb_12_PowKernel_cu_b2145a98_318429pow_tensor_scalar_kernel_implIllEEvRNS_18TensorIteratorBaseET0_EUllE2_St5arrayIPcLm2EELi4E23TrivialOffsetCalculatorILi1EjESC_NS0_6memory15LoadWithoutCastENSD_16StoreWithoutCastEEEviT_S6_T2_T3_T4_T5_ --------------------------
	.section	.text._ZN2at6native27unrolled_elementwise_kernelIZNS0_50_GLOBAL__N__2680c7bb_12_PowKernel_cu_b2145a98_318429pow_tensor_scalar_kernel_implIllEEvRNS_18TensorIteratorBaseET0_EUllE2_St5arrayIPcLm2EELi4E23TrivialOffsetCalculatorILi1EjESC_NS0_6memory15LoadWithoutCastENSD_16StoreWithoutCastEEEviT_S6_T2_T3_T4_T5_,"ax",@progbits
	.sectioninfo	@"SHI_REGISTERS=24"
	.align	128
        .global         _ZN2at6native27unrolled_elementwise_kernelIZNS0_50_GLOBAL__N__2680c7bb_12_PowKernel_cu_b2145a98_318429pow_tensor_scalar_kernel_implIllEEvRNS_18TensorIteratorBaseET0_EUllE2_St5arrayIPcLm2EELi4E23TrivialOffsetCalculatorILi1EjESC_NS0_6memory15LoadWithoutCastENSD_16StoreWithoutCastEEEviT_S6_T2_T3_T4_T5_
        .type           _ZN2at6native27unrolled_elementwise_kernelIZNS0_50_GLOBAL__N__2680c7bb_12_PowKernel_cu_b2145a98_318429pow_tensor_scalar_kernel_implIllEEvRNS_18TensorIteratorBaseET0_EUllE2_St5arrayIPcLm2EELi4E23TrivialOffsetCalculatorILi1EjESC_NS0_6memory15LoadWithoutCastENSD_16StoreWithoutCastEEEviT_S6_T2_T3_T4_T5_,@function
        .size           _ZN2at6native27unrolled_elementwise_kernelIZNS0_50_GLOBAL__N__2680c7bb_12_PowKernel_cu_b2145a98_318429pow_tensor_scalar_kernel_implIllEEvRNS_18TensorIteratorBaseET0_EUllE2_St5arrayIPcLm2EELi4E23TrivialOffsetCalculatorILi1EjESC_NS0_6memory15LoadWithoutCastENSD_16StoreWithoutCastEEEviT_S6_T2_T3_T4_T5_,(.L_x_61740 - _ZN2at6native27unrolled_elementwise_kernelIZNS0_50_GLOBAL__N__2680c7bb_12_PowKernel_cu_b2145a98_318429pow_tensor_scalar_kernel_implIllEEvRNS_18TensorIteratorBaseET0_EUllE2_St5arrayIPcLm2EELi4E23TrivialOffsetCalculatorILi1EjESC_NS0_6memory15LoadWithoutCastENSD_16StoreWithoutCastEEEviT_S6_T2_T3_T4_T5_)
        .other          _ZN2at6native27unrolled_elementwise_kernelIZNS0_50_GLOBAL__N__2680c7bb_12_PowKernel_cu_b2145a98_318429pow_tensor_scalar_kernel_implIllEEvRNS_18TensorIteratorBaseET0_EUllE2_St5arrayIPcLm2EELi4E23TrivialOffsetCalculatorILi1EjESC_NS0_6memory15LoadWithoutCastENSD_16StoreWithoutCastEEEviT_S6_T2_T3_T4_T5_,@"STO_CUDA_ENTRY STV_DEFAULT"
_ZN2at6native27unrolled_elementwise_kernelIZNS0_50_GLOBAL__N__2680c7bb_12_PowKernel_cu_b2145a98_318429pow_tensor_scalar_kernel_implIllEEvRNS_18TensorIteratorBaseET0_EUllE2_St5arrayIPcLm2EELi4E23TrivialOffsetCalculatorILi1EjESC_NS0_6memory15LoadWithoutCastENSD_16StoreWithoutCastEEEviT_S6_T2_T3_T4_T5_:
.text._ZN2at6native27unrolled_elementwise_kernelIZNS0_50_GLOBAL__N__2680c7bb_12_PowKernel_cu_b2145a98_318429pow_tensor_scalar_kernel_implIllEEvRNS_18TensorIteratorBaseET0_EUllE2_St5arrayIPcLm2EELi4E23TrivialOffsetCalculatorILi1EjESC_NS0_6memory15LoadWithoutCastENSD_16StoreWithoutCastEEEviT_S6_T2_T3_T4_T5_:
[----:B------:R-:W-:Y:S02]  /*0000*/  IMAD.MOV.U32 R1, RZ, RZ, c[0x0][0x28] ;  /* 0x00000a00ff017624 */ /* 0x000fe400078e00ff */
[----:B------:R-:W0:Y:S01]  /*0010*/  S2UR UR12, SR_CTAID.X ;  /* 0x00000000000c79c3 */ /* 0x000e220000002500 */
[----:B------:R-:W1:Y:S01]  /*0020*/  S2R R0, SR_TID.X ;  /* 0x0000000000007919 */ /* 0x000e620000002100 */
[----:B------:R-:W-:Y:S01]  /*0030*/  UMOV UR4, 0xfffffe00 ;  /* 0xfffffe0000047882 */ /* 0x000fe20000000000 */
[----:B------:R-:W-:Y:S01]  /*0040*/  CS2R R4, SRZ ;  /* 0x0000000000047805 */ /* 0x000fe2000001ff00 */
[----:B------:R-:W-:Y:S01]  /*0050*/  ULDC UR5, c[0x0][0x160] ;  /* 0x0000580000057ab9 */ /* 0x000fe20000000800 */
[----:B------:R-:W-:Y:S01]  /*0060*/  CS2R R8, SRZ ;  /* 0x0000000000087805 */ /* 0x000fe2000001ff00 */
[----:B------:R-:W-:Y:S02]  /*0070*/  ULDC.64 UR10, c[0x0][0x118] ;  /* 0x00004600000a7ab9 */ /* 0x000fe40000000a00 */
[----:B0-----:R-:W-:Y:S01]  /*0080*/  UIMAD UR4, UR12, UR4, UR5 ;  /* 0x000000040c0472a4 */ /* 0x001fe2000f8e0205 */
[----:B-1----:R-:W-:Y:S02]  /*0090*/  IMAD.MOV.U32 R2, RZ, RZ, R0 ;  /* 0x000000ffff027224 */ /* 0x002fe400078e0000 */
[----:B------:R-:W-:-:S02]  /*00a0*/  IMAD.U32 R3, RZ, RZ, UR12 ;  /* 0x0000000cff037e24 */ /* 0x000fc4000f8e00ff */
[----:B------:R-:W-:Y:S01]  /*00b0*/  IMAD.U32 R7, RZ, RZ, UR12 ;  /* 0x0000000cff077e24 */ /* 0x000fe2000f8e00ff */
[----:B------:R-:W-:-:S13]  /*00c0*/  ISETP.GE.AND P2, PT, R0, UR4, PT ;  /* 0x0000000400007c0c */ /* 0x000fda000bf46270 */
[----:B------:R-:W-:Y:S01]  /*00d0*/  @!P2 IADD3 R2, R0, 0x80, RZ ;  /* 0x000000800002a810 */ /* 0x000fe20007ffe0ff */
[----:B------:R-:W-:Y:S01]  /*00e0*/  @!P2 IMAD.MOV.U32 R13, RZ, RZ, 0x8 ;  /* 0x00000008ff0da424 */ /* 0x000fe200078e00ff */
[----:B------:R-:W-:Y:S02]  /*00f0*/  @!P2 LEA R12, R7, R0, 0x9 ;  /* 0x00000000070ca211 */ /* 0x000fe400078e48ff */
[----:B------:R-:W-:Y:S01]  /*0100*/  ISETP.GE.AND P0, PT, R2, UR4, PT ;  /* 0x0000000402007c0c */ /* 0x000fe2000bf06270 */
[----:B------:R-:W-:Y:S02]  /*0110*/  CS2R R6, SRZ ;  /* 0x0000000000067805 */ /* 0x000fe4000001ff00 */
[----:B------:R-:W-:-:S05]  /*0120*/  @!P2 IMAD.WIDE.U32 R12, R12, R13, c[0x0][0x180] ;  /* 0x000060000c0ca625 */ /* 0x000fca00078e000d */
[----:B------:R0:W5:Y:S05]  /*0130*/  @!P2 LDG.E.64 R8, [R12.64] ;  /* 0x0000000a0c08a981 */ /* 0x00016a000c1e1b00 */
[----:B------:R-:W-:Y:S01]  /*0140*/  @!P0 LEA R14, R3, R2, 0x9 ;  /* 0x00000002030e8211 */ /* 0x000fe200078e48ff */
[----:B------:R-:W-:Y:S01]  /*0150*/  @!P0 IMAD.MOV.U32 R15, RZ, RZ, 0x8 ;  /* 0x00000008ff0f8424 */ /* 0x000fe200078e00ff */
[----:B------:R-:W-:-:S03]  /*0160*/  @!P0 IADD3 R2, R2, 0x80, RZ ;  /* 0x0000008002028810 */ /* 0x000fc60007ffe0ff */
[----:B------:R-:W-:Y:S01]  /*0170*/  @!P0 IMAD.WIDE.U32 R14, R14, R15, c[0x0][0x180] ;  /* 0x000060000e0e8625 */ /* 0x000fe200078e000f */
[----:B------:R-:W-:-:S13]  /*0180*/  ISETP.GE.AND P3, PT, R2, UR4, PT ;  /* 0x0000000402007c0c */ /* 0x000fda000bf66270 */
[----:B------:R-:W-:Y:S01]  /*0190*/  @!P3 IMAD R16, R3, 0x200, R2 ;  /* 0x000002000310b824 */ /* 0x000fe200078e0202 */
[----:B------:R-:W-:Y:S02]  /*01a0*/  @!P3 IADD3 R2, R2, 0x80, RZ ;  /* 0x000000800202b810 */ /* 0x000fe40007ffe0ff */
[----:B------:R-:W-:Y:S02]  /*01b0*/  @!P3 MOV R17, 0x8 ;  /* 0x000000080011b802 */ /* 0x000fe40000000f00 */
[----:B------:R-:W-:-:S03]  /*01c0*/  ISETP.GE.AND P1, PT, R2, UR4, PT ;  /* 0x0000000402007c0c */ /* 0x000fc6000bf26270 */
[----:B------:R-:W-:-:S05]  /*01d0*/  @!P3 IMAD.WIDE.U32 R16, R16, R17, c[0x0][0x180] ;  /* 0x000060001010b625 */ /* 0x000fca00078e0011 */
[----:B------:R0:W5:Y:S05]  /*01e0*/  @!P3 LDG.E.64 R6, [R16.64] ;  /* 0x0000000a1006b981 */ /* 0x00016a000c1e1b00 */
[----:B------:R-:W-:Y:S02]  /*01f0*/  @!P1 IMAD R10, R3, 0x200, R2 ;  /* 0x00000200030a9824 */ /* 0x000fe400078e0202 */
[----:B------:R-:W-:Y:S01]  /*0200*/  @!P1 IMAD.MOV.U32 R11, RZ, RZ, 0x8 ;  /* 0x00000008ff0b9424 */ /* 0x000fe200078e00ff */
[----:B------:R-:W-:-:S03]  /*0210*/  CS2R R2, SRZ ;  /* 0x0000000000027805 */ /* 0x000fc6000001ff00 */
[----:B------:R-:W-:-:S03]  /*0220*/  @!P1 IMAD.WIDE.U32 R10, R10, R11, c[0x0][0x180] ;  /* 0x000060000a0a9625 */ /* 0x000fc600078e000b */
[----:B------:R0:W5:Y:S04]  /*0230*/  @!P0 LDG.E.64 R2, [R14.64] ;  /* 0x0000000a0e028981 */ /* 0x000168000c1e1b00 */
[----:B------:R0:W5:Y:S01]  /*0240*/  @!P1 LDG.E.64 R4, [R10.64] ;  /* 0x0000000a0a049981 */ /* 0x000162000c1e1b00 */
[----:B------:R-:W-:-:S13]  /*0250*/  ISETP.LE.AND P0, PT, RZ, c[0x0][0x16c], PT ;  /* 0x00005b00ff007a0c */ /* 0x000fda0003f03270 */
[----:B------:R-:W-:Y:S05]  /*0260*/  @!P0 BRA `(.L_x_13219) ;  /* 0x00000a4000008947 */ /* 0x000fea0003800000 */
[----:B0-----:R-:W-:Y:S01]  /*0270*/  ISETP.NE.U32.AND P0, PT, RZ, c[0x0][0x168], PT ;  /* 0x00005a00ff007a0c */ /* 0x001fe20003f05070 */
[----:B------:R-:W-:Y:S01]  /*0280*/  HFMA2.MMA R17, -RZ, RZ, 0, 0 ;  /* 0x00000000ff117435 */ /* 0x000fe200000001ff */
[----:B------:R-:W-:Y:S01]  /*0290*/  IMAD.MOV.U32 R10, RZ, RZ, 0x1 ;  /* 0x00000001ff0a7424 */ /* 0x000fe200078e00ff */
[----:B------:R-:W-:Y:S01]  /*02a0*/  MOV R15, RZ ;  /* 0x000000ff000f7202 */ /* 0x000fe20000000f00 */
[----:B------:R-:W-:Y:S01]  /*02b0*/  IMAD.MOV.U32 R11, RZ, RZ, RZ ;  /* 0x000000ffff0b7224 */ /* 0x000fe200078e00ff */
[----:B------:R-:W-:Y:S01]  /*02c0*/  ISETP.NE.AND.EX P0, PT, RZ, c[0x0][0x16c], PT, P0 ;  /* 0x00005b00ff007a0c */ /* 0x000fe20003f05300 */
[----:B------:R-:W-:Y:S02]  /*02d0*/  IMAD.MOV.U32 R16, RZ, RZ, 0x1 ;  /* 0x00000001ff107424 */ /* 0x000fe400078e00ff */
[----:B------:R-:W-:Y:S02]  /*02e0*/  IMAD.MOV.U32 R12, RZ, RZ, 0x1 ;  /* 0x00000001ff0c7424 */ /* 0x000fe400078e00ff */
[----:B------:R-:W-:-:S02]  /*02f0*/  IMAD.MOV.U32 R13, RZ, RZ, RZ ;  /* 0x000000ffff0d7224 */ /* 0x000fc400078e00ff */
[----:B------:R-:W-:-:S06]  /*0300*/  IMAD.MOV.U32 R14, RZ, RZ, 0x1 ;  /* 0x00000001ff0e7424 */ /* 0x000fcc00078e00ff */
[----:B------:R-:W-:Y:S05]  /*0310*/  @!P0 BRA `(.L_x_13220) ;  /* 0x00000da000008947 */ /* 0x000fea0003800000 */
[C---:B------:R-:W-:Y:S01]  /*0320*/  IADD3 R20, R0.reuse, 0x80, RZ ;  /* 0x0000008000147810 */ /* 0x040fe20007ffe0ff */
[----:B------:R-:W-:Y:S01]  /*0330*/  BSSY B0, `(.L_x_13221) ;  /* 0x0000024000007945 */ /* 0x000fe20003800000 */
[C---:B------:R-:W-:Y:S02]  /*0340*/  IADD3 R18, R0.reuse, 0x100, RZ ;  /* 0x0000010000127810 */ /* 0x040fe40007ffe0ff */
[----:B------:R-:W-:Y:S02]  /*0350*/  IADD3 R19, R0, 0x180, RZ ;  /* 0x0000018000137810 */ /* 0x000fe40007ffe0ff */
[----:B------:R-:W-:Y:S02]  /*0360*/  ISETP.GE.AND P0, PT, R20, UR4, PT ;  /* 0x0000000414007c0c */ /* 0x000fe4000bf06270 */
[----:B------:R-:W-:Y:S02]  /*0370*/  ISETP.GE.AND P1, PT, R18, UR4, PT ;  /* 0x0000000412007c0c */ /* 0x000fe4000bf26270 */
[----:B------:R-:W-:Y:S01]  /*0380*/  ISETP.GE.AND P3, PT, R19, UR4, PT ;  /* 0x0000000413007c0c */ /* 0x000fe2000bf66270 */
[----:B------:R-:W-:Y:S07]  /*0390*/  @P2 BRA `(.L_x_13222) ;  /* 0x000001d000002947 */ /* 0x000fee0003800000 */
[----:B------:R-:W-:Y:S01]  /*03a0*/  IMAD.MOV.U32 R14, RZ, RZ, 0x1 ;  /* 0x00000001ff0e7424 */ /* 0x000fe200078e00ff */
[----:B------:R-:W-:Y:S01]  /*03b0*/  ULDC.64 UR8, c[0x0][0x168] ;  /* 0x00005a0000087ab9 */ /* 0x000fe20000000a00 */
[----:B------:R-:W-:-:S03]  /*03c0*/  IMAD.MOV.U32 R15, RZ, RZ, RZ ;  /* 0x000000ffff0f7224 */ /* 0x000fc600078e00ff */
.L_x_13223:
[----:B------:R-:W-:Y:S01]  /*03d0*/  ULOP3.LUT UR5, UR8, 0x1, URZ, 0xc0, !UPT ;  /* 0x0000000108057892 */ /* 0x000fe2000f8ec03f */
[----:B-----5:R-:W-:Y:S01]  /*03e0*/  IMAD R20, R9, R8, RZ ;  /* 0x0000000809147224 */ /* 0x020fe200078e02ff */
[----:B------:R-:W-:-:S02]  /*03f0*/  UIADD3 UR6, UP1, UR8, 0x1, URZ ;  /* 0x0000000108067890 */ /* 0x000fc4000ff3e03f */
[----:B------:R-:W-:Y:S01]  /*0400*/  UISETP.NE.U32.AND UP0, UPT, UR5, 0x1, UPT ;  /* 0x000000010500788c */ /* 0x000fe2000bf05070 */
[----:B------:R-:W-:Y:S01]  /*0410*/  IMAD R21, R8, R9, R20 ;  /* 0x0000000908157224 */ /* 0x000fe200078e0214 */
[----:B------:R-:W-:Y:S02]  /*0420*/  UIADD3.X UR7, URZ, UR9, URZ, UP1, !UPT ;  /* 0x000000093f077290 */ /* 0x000fe40008ffe43f */
[----:B------:R-:W-:Y:S02]  /*0430*/  UISETP.NE.U32.AND.EX UP0, UPT, URZ, URZ, UPT, UP0 ;  /* 0x0000003f3f00728c */ /* 0x000fe4000bf05100 */
[----:B------:R-:W-:-:S04]  /*0440*/  UISETP.GT.U32.AND UP1, UPT, UR6, 0x2, UPT ;  /* 0x000000020600788c */ /* 0x000fc8000bf24070 */
[----:B------:R-:W-:Y:S01]  /*0450*/  UISETP.GT.U32.AND.EX UP1, UPT, UR7, URZ, UPT, UP1 ;  /* 0x0000003f0700728c */ /* 0x000fe2000bf24110 */
[----:B------:R-:W-:Y:S01]  /*0460*/  PLOP3.LUT P4, PT, PT, PT, UP0, 0x80, 0x0 ;  /* 0x000000000000781c */ /* 0x000fe20003f8f008 */
[----:B------:R-:W-:-:S03]  /*0470*/  ULEA.HI UR5, UP0, UR9, UR8, URZ, 0x1 ;  /* 0x0000000809057291 */ /* 0x000fc6000f81083f */
[----:B------:R-:W-:Y:S01]  /*0480*/  SEL R19, R9, RZ, !P4 ;  /* 0x000000ff09137207 */ /* 0x000fe20006000000 */
[----:B------:R-:W-:Y:S01]  /*0490*/  UIADD3.X UR6, URZ, UR9, URZ, UP0, !UPT ;  /* 0x000000093f067290 */ /* 0x000fe200087fe43f */
[C---:B------:R-:W-:Y:S01]  /*04a0*/  SEL R18, R8.reuse, 0x1, !P4 ;  /* 0x0000000108127807 */ /* 0x040fe20006000000 */
[----:B------:R-:W-:Y:S01]  /*04b0*/  IMAD.WIDE.U32 R8, R8, R8, RZ ;  /* 0x0000000808087225 */ /* 0x000fe200078e00ff */
[----:B------:R-:W-:Y:S01]  /*04c0*/  PLOP3.LUT P4, PT, PT, PT, UP1, 0x80, 0x0 ;  /* 0x000000000000781c */ /* 0x000fe20003f8f018 */
[----:B------:R-:W-:Y:S02]  /*04d0*/  USHF.R.S64 UR5, UR5, 0x1, UR6 ;  /* 0x0000000105057899 */ /* 0x000fe40008001006 */
[----:B------:R-:W-:Y:S01]  /*04e0*/  USHF.R.S32.HI UR6, URZ, 0x1, UR6 ;  /* 0x000000013f067899 */ /* 0x000fe20008011406 */
[----:B------:R-:W-:Y:S01]  /*04f0*/  IMAD R19, R19, R14, RZ ;  /* 0x0000000e13137224 */ /* 0x000fe200078e02ff */
[----:B------:R-:W-:-:S03]  /*0500*/  IADD3 R9, R9, R21, RZ ;  /* 0x0000001509097210 */ /* 0x000fc60007ffe0ff */
[----:B------:R-:W-:Y:S01]  /*0510*/  IMAD R19, R15, R18, R19 ;  /* 0x000000120f137224 */ /* 0x000fe200078e0213 */
[----:B------:R-:W-:Y:S01]  /*0520*/  UMOV UR8, UR5 ;  /* 0x0000000500087c82 */ /* 0x000fe20008000000 */
[----:B------:R-:W-:Y:S01]  /*0530*/  IMAD.WIDE.U32 R14, R18, R14, RZ ;  /* 0x0000000e120e7225 */ /* 0x000fe200078e00ff */
[----:B------:R-:W-:-:S03]  /*0540*/  UMOV UR9, UR6 ;  /* 0x0000000600097c82 */ /* 0x000fc60008000000 */
[----:B------:R-:W-:Y:S01]  /*0550*/  IMAD.IADD R15, R15, 0x1, R19 ;  /* 0x000000010f0f7824 */ /* 0x000fe200078e0213 */
[----:B------:R-:W-:Y:S05]  /*0560*/  @P4 BRA `(.L_x_13223) ;  /* 0xfffffe6000004947 */ /* 0x000fea000383ffff */
.L_x_13222:
[----:B------:R-:W-:Y:S05]  /*0570*/  BSYNC B0 ;  /* 0x0000000000007941 */ /* 0x000fea0003800000 */
.L_x_13221:
[----:B------:R-:W-:Y:S01]  /*0580*/  BSSY B0, `(.L_x_13224) ;  /* 0x000001f000007945 */ /* 0x000fe20003800000 */
[----:B------:R-:W-:Y:S05]  /*0590*/  @P0 BRA `(.L_x_13225) ;  /* 0x000001d000000947 */ /* 0x000fea0003800000 */
[----:B------:R-:W-:Y:S01]  /*05a0*/  IMAD.MOV.U32 R12, RZ, RZ, 0x1 ;  /* 0x00000001ff0c7424 */ /* 0x000fe200078e00ff */
[----:B------:R-:W-:Y:S01]  /*05b0*/  ULDC.64 UR8, c[0x0][0x168] ;  /* 0x00005a0000087ab9 */ /* 0x000fe20000000a00 */
[----:B------:R-:W-:Y:S02]  /*05c0*/  IMAD.MOV.U32 R13, RZ, RZ, RZ ;  /* 0x000000ffff0d7224 */ /* 0x000fe400078e00ff */
.L_x_13226:
[----:B------:R-:W-:Y:S01]  /*05d0*/  ULOP3.LUT UR5, UR8, 0x1, URZ, 0xc0, !UPT ;  /* 0x0000000108057892 */ /* 0x000fe2000f8ec03f */
[----:B-----5:R-:W-:Y:S01]  /*05e0*/  IMAD R18, R3, R2, RZ ;  /* 0x0000000203127224 */ /* 0x020fe200078e02ff */
[----:B------:R-:W-:Y:S02]  /*05f0*/  UIADD3 UR6, UP1, UR8, 0x1, URZ ;  /* 0x0000000108067890 */ /* 0x000fe4000ff3e03f */
[----:B------:R-:W-:Y:S01]  /*0600*/  UISETP.NE.U32.AND UP0, UPT, UR5, 0x1, UPT ;  /* 0x000000010500788c */ /* 0x000fe2000bf05070 */
[----:B------:R-:W-:Y:S01]  /*0610*/  IMAD R19, R2, R3, R18 ;  /* 0x0000000302137224 */ /* 0x000fe200078e0212 */
[----:B------:R-:W-:-:S02]  /*0620*/  UIADD3.X UR7, URZ, UR9, URZ, UP1, !UPT ;  /* 0x000000093f077290 */ /* 0x000fc40008ffe43f */
        /* <DEDUP_REMOVED lines=20> */
.L_x_13225:
[----:B------:R-:W-:Y:S05]  /*0770*/  BSYNC B0 ;  /* 0x0000000000007941 */ /* 0x000fea0003800000 */
.L_x_13224:
[----:B------:R-:W-:Y:S01]  /*0780*/  BSSY B0, `(.L_x_13227) ;  /* 0x000001f000007945 */ /* 0x000fe20003800000 */
[----:B------:R-:W-:Y:S05]  /*0790*/  @P1 BRA `(.L_x_13228) ;  /* 0x000001d000001947 */ /* 0x000fea0003800000 */
[----:B------:R-:W-:Y:S01]  /*07a0*/  IMAD.MOV.U32 R16, RZ, RZ, 0x1 ;  /* 0x00000001ff107424 */ /* 0x000fe200078e00ff */
[----:B------:R-:W-:Y:S01]  /*07b0*/  ULDC.64 UR8, c[0x0][0x168] ;  /* 0x00005a0000087ab9 */ /* 0x000fe20000000a00 */
[----:B------:R-:W-:Y:S02]  /*07c0*/  IMAD.MOV.U32 R17, RZ, RZ, RZ ;  /* 0x000000ffff117224 */ /* 0x000fe400078e00ff */
.L_x_13229:
        /* <DEDUP_REMOVED lines=26> */
.L_x_13228:
[----:B------:R-:W-:Y:S05]  /*0970*/  BSYNC B0 ;  /* 0x0000000000007941 */ /* 0x000fea0003800000 */
.L_x_13227:
[----:B------:R-:W-:Y:S01]  /*0980*/  BSSY B0, `(.L_x_13230) ;  /* 0x0000031000007945 */ /* 0x000fe20003800000 */
[----:B------:R-:W-:Y:S05]  /*0990*/  @P3 BRA `(.L_x_13231) ;  /* 0x000002f000003947 */ /* 0x000fea0003800000 */
[----:B-----5:R-:W-:Y:S01]  /*09a0*/  IMAD.MOV.U32 R2, RZ, RZ, c[0x0][0x168] ;  /* 0x00005a00ff027624 */ /* 0x020fe200078e00ff */
[----:B------:R-:W-:Y:S01]  /*09b0*/  ULDC.64 UR6, c[0x0][0x168] ;  /* 0x00005a0000067ab9 */ /* 0x000fe20000000a00 */
[----:B------:R-:W-:Y:S01]  /*09c0*/  IMAD R7, R5, R4, RZ ;  /* 0x0000000405077224 */ /* 0x000fe200078e02ff */
[----:B------:R-:W-:Y:S02]  /*09d0*/  ULEA.HI UR5, UP0, UR7, UR6, URZ, 0x1 ;  /* 0x0000000607057291 */ /* 0x000fe4000f81083f */
[----:B------:R-:W-:Y:S01]  /*09e0*/  LOP3.LUT R3, R2, 0x1, RZ, 0xc0, !PT ;  /* 0x0000000102037812 */ /* 0x000fe200078ec0ff */
[----:B------:R-:W-:Y:S01]  /*09f0*/  IMAD R7, R4, R5, R7 ;  /* 0x0000000504077224 */ /* 0x000fe200078e0207 */
[----:B------:R-:W-:Y:S01]  /*0a00*/  IADD3 R2, P3, R2, 0x1, RZ ;  /* 0x0000000102027810 */ /* 0x000fe20007f7e0ff */
[----:B------:R-:W-:Y:S01]  /*0a10*/  UIADD3.X UR6, URZ, UR7, URZ, UP0, !UPT ;  /* 0x000000073f067290 */ /* 0x000fe200087fe43f */
[----:B------:R-:W-:-:S02]  /*0a20*/  ISETP.NE.U32.AND P0, PT, R3, 0x1, PT ;  /* 0x000000010300780c */ /* 0x000fc40003f05070 */
        /* <DEDUP_REMOVED lines=10> */
[----:B------:R-:W-:Y:S01]  /*0ad0*/  IADD3 R3, R5, R7, RZ ;  /* 0x0000000705037210 */ /* 0x000fe20007ffe0ff */
[----:B------:R-:W-:Y:S01]  /*0ae0*/  IMAD.MOV.U32 R2, RZ, RZ, R4 ;  /* 0x000000ffff027224 */ /* 0x000fe200078e0004 */
[----:B------:R-:W-:Y:S02]  /*0af0*/  USHF.R.S64 UR5, UR5, 0x1, UR6 ;  /* 0x0000000105057899 */ /* 0x000fe40008001006 */
[----:B------:R-:W-:Y:S02]  /*0b00*/  USHF.R.S32.HI UR6, URZ, 0x1, UR6 ;  /* 0x000000013f067899 */ /* 0x000fe40008011406 */
.L_x_13232:
[----:B------:R-:W-:Y:S01]  /*0b10*/  ULOP3.LUT UR7, UR5, 0x1, URZ, 0xc0, !UPT ;  /* 0x0000000105077892 */ /* 0x000fe2000f8ec03f */
[----:B------:R-:W-:-:S03]  /*0b20*/  IMAD R6, R3, R2, RZ ;  /* 0x0000000203067224 */ /* 0x000fc600078e02ff */
[----:B------:R-:W-:Y:S01]  /*0b30*/  UISETP.NE.U32.AND UP0, UPT, UR7, 0x1, UPT ;  /* 0x000000010700788c */ /* 0x000fe2000bf05070 */
[----:B------:R-:W-:Y:S01]  /*0b40*/  IMAD R7, R2, R3, R6 ;  /* 0x0000000302077224 */ /* 0x000fe200078e0206 */
[----:B------:R-:W-:Y:S02]  /*0b50*/  UIADD3 UR7, UP1, UR5, 0x1, URZ ;  /* 0x0000000105077890 */ /* 0x000fe4000ff3e03f */
[----:B------:R-:W-:Y:S02]  /*0b60*/  UISETP.NE.U32.AND.EX UP0, UPT, URZ, URZ, UPT, UP0 ;  /* 0x0000003f3f00728c */ /* 0x000fe4000bf05100 */
[----:B------:R-:W-:Y:S02]  /*0b70*/  UIADD3.X UR8, URZ, UR6, URZ, UP1, !UPT ;  /* 0x000000063f087290 */ /* 0x000fe40008ffe43f */
[----:B------:R-:W-:Y:S02]  /*0b80*/  ULEA.HI UR5, UP1, UR6, UR5, URZ, 0x1 ;  /* 0x0000000506057291 */ /* 0x000fe4000f83083f */
[----:B------:R-:W-:Y:S01]  /*0b90*/  PLOP3.LUT P0, PT, PT, PT, UP0, 0x80, 0x0 ;  /* 0x000000000000781c */ /* 0x000fe20003f0f008 */
[----:B------:R-:W-:-:S02]  /*0ba0*/  UISETP.GE.U32.AND UP0, UPT, UR7, 0x3, UPT ;  /* 0x000000030700788c */ /* 0x000fc4000bf06070 */
[----:B------:R-:W-:Y:S01]  /*0bb0*/  UIADD3.X UR6, URZ, UR6, URZ, UP1, !UPT ;  /* 0x000000063f067290 */ /* 0x000fe20008ffe43f */
[----:B------:R-:W-:Y:S01]  /*0bc0*/  SEL R5, R3, RZ, !P0 ;  /* 0x000000ff03057207 */ /* 0x000fe20004000000 */
[----:B------:R-:W-:Y:S01]  /*0bd0*/  UISETP.GE.U32.AND.EX UP0, UPT, UR8, URZ, UPT, UP0 ;  /* 0x0000003f0800728c */ /* 0x000fe2000bf06100 */
[C---:B------:R-:W-:Y:S01]  /*0be0*/  SEL R4, R2.reuse, 0x1, !P0 ;  /* 0x0000000102047807 */ /* 0x040fe20004000000 */
[----:B------:R-:W-:Y:S01]  /*0bf0*/  IMAD.WIDE.U32 R2, R2, R2, RZ ;  /* 0x0000000202027225 */ /* 0x000fe200078e00ff */
[----:B------:R-:W-:Y:S02]  /*0c00*/  USHF.R.S64 UR5, UR5, 0x1, UR6 ;  /* 0x0000000105057899 */ /* 0x000fe40008001006 */
[----:B------:R-:W-:Y:S01]  /*0c10*/  USHF.R.S32.HI UR6, URZ, 0x1, UR6 ;  /* 0x000000013f067899 */ /* 0x000fe20008011406 */
[----:B------:R-:W-:Y:S01]  /*0c20*/  PLOP3.LUT P0, PT, PT, PT, UP0, 0x80, 0x0 ;  /* 0x000000000000781c */ /* 0x000fe20003f0f008 */
[----:B------:R-:W-:Y:S02]  /*0c30*/  IMAD R5, R5, R10, RZ ;  /* 0x0000000a05057224 */ /* 0x000fe400078e02ff */
[----:B------:R-:W-:-:S02]  /*0c40*/  IMAD.IADD R3, R3, 0x1, R7 ;  /* 0x0000000103037824 */ /* 0x000fc400078e0207 */
[----:B------:R-:W-:Y:S02]  /*0c50*/  IMAD R5, R11, R4, R5 ;  /* 0x000000040b057224 */ /* 0x000fe400078e0205 */
[----:B------:R-:W-:-:S04]  /*0c60*/  IMAD.WIDE.U32 R10, R4, R10, RZ ;  /* 0x0000000a040a7225 */ /* 0x000fc800078e00ff */
[----:B------:R-:W-:Y:S02]  /*0c70*/  IMAD.IADD R11, R11, 0x1, R5 ;  /* 0x000000010b0b7824 */ /* 0x000fe400078e0205 */
[----:B------:R-:W-:Y:S05]  /*0c80*/  @P0 BRA `(.L_x_13232) ;  /* 0xfffffe8000000947 */ /* 0x000fea000383ffff */
.L_x_13231:
[----:B------:R-:W-:Y:S05]  /*0c90*/  BSYNC B0 ;  /* 0x0000000000007941 */ /* 0x000fea0003800000 */
.L_x_13230:
[----:B------:R-:W-:Y:S05]  /*0ca0*/  BRA `(.L_x_13220) ;  /* 0x0000041000007947 */ /* 0x000fea0003800000 */
.L_x_13219:
[----:B0-----:R-:W-:Y:S01]  /*0cb0*/  ULDC UR5, c[0x0][0x168] ;  /* 0x00005a0000057ab9 */ /* 0x001fe20000000800 */
[C---:B------:R-:W-:Y:S01]  /*0cc0*/  IADD3 R10, R0.reuse, 0x80, RZ ;  /* 0x00000080000a7810 */ /* 0x040fe20007ffe0ff */
[----:B------:R-:W-:Y:S01]  /*0cd0*/  ULOP3.LUT UR5, UR5, 0x1, URZ, 0xc0, !UPT ;  /* 0x0000000105057892 */ /* 0x000fe2000f8ec03f */
[C---:B------:R-:W-:Y:S01]  /*0ce0*/  IADD3 R11, R0.reuse, 0x100, RZ ;  /* 0x00000100000b7810 */ /* 0x040fe20007ffe0ff */
[----:B------:R-:W-:Y:S01]  /*0cf0*/  BSSY B0, `(.L_x_13233) ;  /* 0x0000015000007945 */ /* 0x000fe20003800000 */
[----:B------:R-:W-:Y:S01]  /*0d00*/  IADD3 R12, R0, 0x180, RZ ;  /* 0x00000180000c7810 */ /* 0x000fe20007ffe0ff */
[----:B------:R-:W-:Y:S01]  /*0d10*/  UISETP.NE.U32.AND UP0, UPT, UR5, 0x1, UPT ;  /* 0x000000010500788c */ /* 0x000fe2000bf05070 */
[----:B------:R-:W-:Y:S02]  /*0d20*/  ISETP.GE.AND P1, PT, R10, UR4, PT ;  /* 0x000000040a007c0c */ /* 0x000fe4000bf26270 */
[----:B------:R-:W-:Y:S01]  /*0d30*/  UMOV UR5, 0x1 ;  /* 0x0000000100057882 */ /* 0x000fe20000000000 */
[----:B------:R-:W-:Y:S01]  /*0d40*/  ISETP.GE.AND P3, PT, R11, UR4, PT ;  /* 0x000000040b007c0c */ /* 0x000fe2000bf66270 */
[----:B------:R-:W-:Y:S01]  /*0d50*/  UISETP.NE.U32.AND.EX UP0, UPT, URZ, URZ, UPT, UP0 ;  /* 0x0000003f3f00728c */ /* 0x000fe2000bf05100 */
[----:B------:R-:W-:-:S03]  /*0d60*/  ISETP.GE.AND P4, PT, R12, UR4, PT ;  /* 0x000000040c007c0c */ /* 0x000fc6000bf86270 */
[----:B------:R-:W-:Y:S02]  /*0d70*/  USEL UR5, UR5, 0xffffffff, UP0 ;  /* 0xffffffff05057887 */ /* 0x000fe40008000000 */
[----:B------:R-:W-:Y:S01]  /*0d80*/  USEL UR6, URZ, 0xffffffff, UP0 ;  /* 0xffffffff3f067887 */ /* 0x000fe20008000000 */
[----:B------:R-:W-:Y:S06]  /*0d90*/  @P2 BRA `(.L_x_13234) ;  /* 0x000000a000002947 */ /* 0x000fec0003800000 */
[----:B-----5:R-:W-:Y:S01]  /*0da0*/  ISETP.NE.U32.AND P0, PT, R8, 0x1, PT ;  /* 0x000000010800780c */ /* 0x020fe20003f05070 */
[----:B------:R-:W-:Y:S01]  /*0db0*/  HFMA2.MMA R14, -RZ, RZ, 0, 5.9604644775390625e-08 ;  /* 0x00000001ff0e7435 */ /* 0x000fe200000001ff */
[----:B------:R-:W-:Y:S02]  /*0dc0*/  IMAD.MOV.U32 R15, RZ, RZ, RZ ;  /* 0x000000ffff0f7224 */ /* 0x000fe400078e00ff */
[----:B------:R-:W-:-:S13]  /*0dd0*/  ISETP.NE.AND.EX P0, PT, R9, RZ, PT, P0 ;  /* 0x000000ff0900720c */ /* 0x000fda0003f05300 */
[----:B------:R-:W-:Y:S05]  /*0de0*/  @!P0 BRA `(.L_x_13234) ;  /* 0x0000005000008947 */ /* 0x000fea0003800000 */
[----:B------:R-:W-:Y:S01]  /*0df0*/  ISETP.NE.U32.AND P0, PT, R8, -0x1, PT ;  /* 0xffffffff0800780c */ /* 0x000fe20003f05070 */
[----:B------:R-:W-:Y:S02]  /*0e00*/  IMAD.U32 R14, RZ, RZ, UR5 ;  /* 0x00000005ff0e7e24 */ /* 0x000fe4000f8e00ff */
[----:B------:R-:W-:Y:S01]  /*0e10*/  IMAD.U32 R15, RZ, RZ, UR6 ;  /* 0x00000006ff0f7e24 */ /* 0x000fe2000f8e00ff */
[----:B------:R-:W-:-:S13]  /*0e20*/  ISETP.NE.AND.EX P0, PT, R9, -0x1, PT, P0 ;  /* 0xffffffff0900780c */ /* 0x000fda0003f05300 */
[----:B------:R-:W-:Y:S02]  /*0e30*/  @P0 CS2R R14, SRZ ;  /* 0x00000000000e0805 */ /* 0x000fe4000001ff00 */
.L_x_13234:
[----:B------:R-:W-:Y:S05]  /*0e40*/  BSYNC B0 ;  /* 0x0000000000007941 */ /* 0x000fea0003800000 */
.L_x_13233:
[----:B------:R-:W-:Y:S01]  /*0e50*/  BSSY B0, `(.L_x_13235) ;  /* 0x000000c000007945 */ /* 0x000fe20003800000 */
[----:B------:R-:W-:Y:S05]  /*0e60*/  @P1 BRA `(.L_x_13236) ;  /* 0x000000a000001947 */ /* 0x000fea0003800000 */
[----:B-----5:R-:W-:Y:S01]  /*0e70*/  ISETP.NE.U32.AND P0, PT, R2, 0x1, PT ;  /* 0x000000010200780c */ /* 0x020fe20003f05070 */
[----:B------:R-:W-:Y:S01]  /*0e80*/  IMAD.MOV.U32 R13, RZ, RZ, RZ ;  /* 0x000000ffff0d7224 */ /* 0x000fe200078e00ff */
[----:B------:R-:W-:Y:S02]  /*0e90*/  MOV R12, 0x1 ;  /* 0x00000001000c7802 */ /* 0x000fe40000000f00 */
[----:B------:R-:W-:-:S13]  /*0ea0*/  ISETP.NE.AND.EX P0, PT, R3, RZ, PT, P0 ;  /* 0x000000ff0300720c */ /* 0x000fda0003f05300 */
[----:B------:R-:W-:Y:S05]  /*0eb0*/  @!P0 BRA `(.L_x_13236) ;  /* 0x0000005000008947 */ /* 0x000fea0003800000 */
[----:B------:R-:W-:Y:S01]  /*0ec0*/  ISETP.NE.U32.AND P0, PT, R2, -0x1, PT ;  /* 0xffffffff0200780c */ /* 0x000fe20003f05070 */
[----:B------:R-:W-:Y:S01]  /*0ed0*/  IMAD.U32 R12, RZ, RZ, UR5 ;  /* 0x00000005ff0c7e24 */ /* 0x000fe2000f8e00ff */
[----:B------:R-:W-:Y:S02]  /*0ee0*/  MOV R13, UR6 ;  /* 0x00000006000d7c02 */ /* 0x000fe40008000f00 */
[----:B------:R-:W-:-:S13]  /*0ef0*/  ISETP.NE.AND.EX P0, PT, R3, -0x1, PT, P0 ;  /* 0xffffffff0300780c */ /* 0x000fda0003f05300 */
[----:B------:R-:W-:Y:S02]  /*0f00*/  @P0 CS2R R12, SRZ ;  /* 0x00000000000c0805 */ /* 0x000fe4000001ff00 */
.L_x_13236:
[----:B------:R-:W-:Y:S05]  /*0f10*/  BSYNC B0 ;  /* 0x0000000000007941 */ /* 0x000fea0003800000 */
.L_x_13235:
[----:B------:R-:W-:Y:S01]  /*0f20*/  BSSY B0, `(.L_x_13237) ;  /* 0x000000c000007945 */ /* 0x000fe20003800000 */
[----:B------:R-:W-:Y:S05]  /*0f30*/  @P3 BRA `(.L_x_13238) ;  /* 0x000000a000003947 */ /* 0x000fea0003800000 */
[----:B-----5:R-:W-:Y:S01]  /*0f40*/  ISETP.NE.U32.AND P0, PT, R6, 0x1, PT ;  /* 0x000000010600780c */ /* 0x020fe20003f05070 */
[----:B------:R-:W-:Y:S02]  /*0f50*/  IMAD.MOV.U32 R16, RZ, RZ, 0x1 ;  /* 0x00000001ff107424 */ /* 0x000fe400078e00ff */
[----:B------:R-:W-:Y:S01]  /*0f60*/  IMAD.MOV.U32 R17, RZ, RZ, RZ ;  /* 0x000000ffff117224 */ /* 0x000fe200078e00ff */
[----:B------:R-:W-:-:S13]  /*0f70*/  ISETP.NE.AND.EX P0, PT, R7, RZ, PT, P0 ;  /* 0x000000ff0700720c */ /* 0x000fda0003f05300 */
[----:B------:R-:W-:Y:S05]  /*0f80*/  @!P0 BRA `(.L_x_13238) ;  /* 0x0000005000008947 */ /* 0x000fea0003800000 */
[----:B------:R-:W-:Y:S01]  /*0f90*/  ISETP.NE.U32.AND P0, PT, R6, -0x1, PT ;  /* 0xffffffff0600780c */ /* 0x000fe20003f05070 */
[----:B------:R-:W-:Y:S01]  /*0fa0*/  IMAD.U32 R17, RZ, RZ, UR6 ;  /* 0x00000006ff117e24 */ /* 0x000fe2000f8e00ff */
[----:B------:R-:W-:Y:S02]  /*0fb0*/  MOV R16, UR5 ;  /* 0x0000000500107c02 */ /* 0x000fe40008000f00 */
[----:B------:R-:W-:-:S13]  /*0fc0*/  ISETP.NE.AND.EX P0, PT, R7, -0x1, PT, P0 ;  /* 0xffffffff0700780c */ /* 0x000fda0003f05300 */
[----:B------:R-:W-:Y:S02]  /*0fd0*/  @P0 CS2R R16, SRZ ;  /* 0x0000000000100805 */ /* 0x000fe4000001ff00 */
.L_x_13238:
[----:B------:R-:W-:Y:S05]  /*0fe0*/  BSYNC B0 ;  /* 0x0000000000007941 */ /* 0x000fea0003800000 */
.L_x_13237:
[----:B------:R-:W-:Y:S01]  /*0ff0*/  BSSY B0, `(.L_x_13220) ;  /* 0x000000c000007945 */ /* 0x000fe20003800000 */
[----:B------:R-:W-:Y:S05]  /*1000*/  @P4 BRA `(.L_x_13239) ;  /* 0x000000a000004947 */ /* 0x000fea0003800000 */
[----:B-----5:R-:W-:Y:S01]  /*1010*/  ISETP.NE.U32.AND P0, PT, R4, 0x1, PT ;  /* 0x000000010400780c */ /* 0x020fe20003f05070 */
[----:B------:R-:W-:Y:S01]  /*1020*/  HFMA2.MMA R11, -RZ, RZ, 0, 0 ;  /* 0x00000000ff0b7435 */ /* 0x000fe200000001ff */
[----:B------:R-:W-:Y:S02]  /*1030*/  IMAD.MOV.U32 R10, RZ, RZ, 0x1 ;  /* 0x00000001ff0a7424 */ /* 0x000fe400078e00ff */
[----:B------:R-:W-:-:S13]  /*1040*/  ISETP.NE.AND.EX P0, PT, R5, RZ, PT, P0 ;  /* 0x000000ff0500720c */ /* 0x000fda0003f05300 */
[----:B------:R-:W-:Y:S05]  /*1050*/  @!P0 BRA `(.L_x_13239) ;  /* 0x0000005000008947 */ /* 0x000fea0003800000 */
[----:B------:R-:W-:Y:S01]  /*1060*/  ISETP.NE.U32.AND P0, PT, R4, -0x1, PT ;  /* 0xffffffff0400780c */ /* 0x000fe20003f05070 */
[----:B------:R-:W-:Y:S02]  /*1070*/  IMAD.U32 R10, RZ, RZ, UR5 ;  /* 0x00000005ff0a7e24 */ /* 0x000fe4000f8e00ff */
[----:B------:R-:W-:Y:S01]  /*1080*/  IMAD.U32 R11, RZ, RZ, UR6 ;  /* 0x00000006ff0b7e24 */ /* 0x000fe2000f8e00ff */
[----:B------:R-:W-:-:S13]  /*1090*/  ISETP.NE.AND.EX P0, PT, R5, -0x1, PT, P0 ;  /* 0xffffffff0500780c */ /* 0x000fda0003f05300 */
[----:B------:R-:W-:Y:S02]  /*10a0*/  @P0 CS2R R10, SRZ ;  /* 0x00000000000a0805 */ /* 0x000fe4000001ff00 */
.L_x_13239:
[----:B------:R-:W-:Y:S05]  /*10b0*/  BSYNC B0 ;  /* 0x0000000000007941 */ /* 0x000fea0003800000 */
.L_x_13220:
[----:B-----5:R-:W-:Y:S01]  /*10c0*/  IMAD.U32 R3, RZ, RZ, UR12 ;  /* 0x0000000cff037e24 */ /* 0x020fe2000f8e00ff */
[-C--:B------:R-:W-:Y:S01]  /*10d0*/  MOV R2, R0.reuse ;  /* 0x0000000000027202 */ /* 0x080fe20000000f00 */
[----:B------:R-:W-:Y:S01]  /*10e0*/  @!P2 IMAD.MOV.U32 R5, RZ, RZ, 0x8 ;  /* 0x00000008ff05a424 */ /* 0x000fe200078e00ff */
[----:B------:R-:W-:Y:S01]  /*10f0*/  @!P2 IADD3 R2, R0, 0x80, RZ ;  /* 0x000000800002a810 */ /* 0x000fe20007ffe0ff */
[----:B------:R-:W-:Y:S01]  /*1100*/  BSSY B0, `(.L_x_13240) ;  /* 0x0000011000007945 */ /* 0x000fe20003800000 */
[----:B------:R-:W-:Y:S02]  /*1110*/  @!P2 LEA R4, R3, R0, 0x9 ;  /* 0x000000000304a211 */ /* 0x000fe400078e48ff */
[----:B------:R-:W-:-:S03]  /*1120*/  ISETP.GE.AND P0, PT, R2, UR4, PT ;  /* 0x0000000402007c0c */ /* 0x000fc6000bf06270 */
[----:B------:R-:W-:-:S05]  /*1130*/  @!P2 IMAD.WIDE.U32 R4, R4, R5, c[0x0][0x178] ;  /* 0x00005e000404a625 */ /* 0x000fca00078e0005 */
[----:B------:R0:W-:Y:S05]  /*1140*/  @!P2 STG.E.64 [R4.64], R14 ;  /* 0x0000000e0400a986 */ /* 0x0001ea000c101b0a */
[----:B------:R-:W-:Y:S05]  /*1150*/  @P0 BRA `(.L_x_13241) ;  /* 0x000000b000000947 */ /* 0x000fea0003800000 */
[----:B------:R-:W-:Y:S01]  /*1160*/  IMAD.U32 R3, RZ, RZ, UR12 ;  /* 0x0000000cff037e24 */ /* 0x000fe2000f8e00ff */
[----:B------:R-:W-:-:S03]  /*1170*/  MOV R7, 0x8 ;  /* 0x0000000800077802 */ /* 0x000fc60000000f00 */
[----:B0-----:R-:W-:Y:S01]  /*1180*/  IMAD R4, R3, 0x200, R2 ;  /* 0x0000020003047824 */ /* 0x001fe200078e0202 */
[----:B------:R-:W-:-:S03]  /*1190*/  IADD3 R2, R2, 0x80, RZ ;  /* 0x0000008002027810 */ /* 0x000fc60007ffe0ff */
[----:B------:R-:W-:Y:S01]  /*11a0*/  IMAD.WIDE.U32 R4, R4, R7, c[0x0][0x178] ;  /* 0x00005e0004047625 */ /* 0x000fe200078e0007 */
[----:B------:R-:W-:-:S04]  /*11b0*/  ISETP.GE.AND P0, PT, R2, UR4, PT ;  /* 0x0000000402007c0c */ /* 0x000fc8000bf06270 */
[----:B------:R0:W-:Y:S09]  /*11c0*/  STG.E.64 [R4.64], R12 ;  /* 0x0000000c04007986 */ /* 0x0001f2000c101b0a */
[----:B------:R-:W-:Y:S01]  /*11d0*/  @!P0 IMAD R6, R3, 0x200, R2 ;  /* 0x0000020003068824 */ /* 0x000fe200078e0202 */
[----:B------:R-:W-:-:S03]  /*11e0*/  @!P0 IADD3 R2, R2, 0x80, RZ ;  /* 0x0000008002028810 */ /* 0x000fc60007ffe0ff */
[----:B------:R-:W-:-:S05]  /*11f0*/  @!P0 IMAD.WIDE.U32 R6, R6, R7, c[0x0][0x178] ;  /* 0x00005e0006068625 */ /* 0x000fca00078e0007 */
[----:B------:R0:W-:Y:S02]  /*1200*/  @!P0 STG.E.64 [R6.64], R16 ;  /* 0x0000001006008986 */ /* 0x0001e4000c101b0a */
.L_x_13241:
[----:B------:R-:W-:Y:S05]  /*1210*/  BSYNC B0 ;  /* 0x0000000000007941 */ /* 0x000fea0003800000 */
.L_x_13240:
[----:B------:R-:W-:-:S13]  /*1220*/  ISETP.GE.AND P0, PT, R2, UR4, PT ;  /* 0x0000000402007c0c */ /* 0x000fda000bf06270 */
[----:B------:R-:W-:Y:S05]  /*1230*/  @P0 EXIT ;  /* 0x000000000000094d */ /* 0x000fea0003800000 */
[----:B------:R-:W-:Y:S01]  /*1240*/  HFMA2.MMA R3, -RZ, RZ, 0, 4.76837158203125e-07 ;  /* 0x00000008ff037435 */ /* 0x000fe200000001ff */
[----:B0-----:R-:W-:-:S04]  /*1250*/  IMAD.U32 R5, RZ, RZ, UR12 ;  /* 0x0000000cff057e24 */ /* 0x001fc8000f8e00ff */
[----:B------:R-:W-:-:S05]  /*1260*/  IMAD R2, R5, 0x200, R2 ;  /* 0x0000020005027824 */ /* 0x000fca00078e0202 */
[----:B------:R-:W-:-:S05]  /*1270*/  IMAD.WIDE.U32 R2, R2, R3, c[0x0][0x178] ;  /* 0x00005e0002027625 */ /* 0x000fca00078e0003 */
[----:B------:R-:W-:Y:S01]  /*1280*/  STG.E.64 [R2.64], R10 ;  /* 0x0000000a02007986 */ /* 0x000fe2000c101b0a */
[----:B------:R-:W-:Y:S05]  /*1290*/  EXIT ;  /* 0x000000000000794d */ /* 0x000fea0003800000 */
.L_x_13242:
        /* <DEDUP_REMOVED lines=14> */
.L_x_61740:


//--------------------- .text._ZN2at6native29vectorized_elementwise_kernelILi2EZNS0_50_GLOBAL__N__2680c7bb_12_PowKernel_cu_b2145a98_318429pow_tensor_scalar_kernel_implIllEEvRNS_18TensorIteratorBaseET0_EUllE2_St5arrayIPcLm2EEEEviS6_T1_ --------------------------
	.section	.text._ZN2at6native29vectorized_elementwise_kernelILi2EZNS0_50_GLOBAL__N__2680c7bb_12_PowKernel_cu_b2145a98_318429pow_tensor_scalar_kernel_implIllEEvRNS_18TensorIteratorBaseET0_EUllE2_St5arrayIPcLm2EEEEviS6_T1_,"ax",@progbits
	.sectioninfo	@"SHI_REGISTERS=40"
	.align	128
        .global         _ZN2at6native29vectorized_elementwise_kernelILi2EZNS0_50_GLOBAL__N__2680c7bb_12_PowKernel_cu_b2145a98_318429pow_tensor_scalar_kernel_implIllEEvRNS_18TensorIteratorBaseET0_EUllE2_St5arrayIPcLm2EEEEviS6_T1_
        .type           _ZN2at6native29vectorized_elementwise_kernelILi2EZNS0_50_GLOBAL__N__2680c7bb_12_PowKernel_cu_b2145a98_318429pow_tensor_scalar_kernel_implIllEEvRNS_18TensorIteratorBaseET0_EUllE2_St5arrayIPcLm2EEEEviS6_T1_,@function
        .size           _ZN2at6native29vectorized_elementwise_kernelILi2EZNS0_50_GLOBAL__N__2680c7bb_12_PowKernel_cu_b2145a98_318429pow_tensor_scalar_kernel_implIllEEvRNS_18TensorIteratorBaseET0_EUllE2_St5arrayIPcLm2EEEEviS6_T1_,(.L_x_61741 - _ZN2at6native29vectorized_elementwise_kernelILi2EZNS0_50_GLOBAL__N__2680c7bb_12_PowKernel_cu_b2145a98_318429pow_tensor_scalar_kernel_implIllEEvRNS_18TensorIteratorBaseET0_EUllE2_St5arrayIPcLm2EEEEviS6_T1_)
        .other          _ZN2at6native29vectorized_elementwise_kernelILi2EZNS0_50_GLOBAL__N__2680c7bb_12_PowKernel_cu_b2145a98_318429pow_tensor_scalar_kernel_implIllEEvRNS_18TensorIteratorBaseET0_EUllE2_St5arrayIPcLm2EEEEviS6_T1_,@"STO_CUDA_ENTRY STV_DEFAULT"
_ZN2at6native29vectorized_elementwise_kernelILi2EZNS0_50_GLOBAL__N__2680c7bb_12_PowKernel_cu_b2145a98_318429pow_tensor_scalar_kernel_implIllEEvRNS_18TensorIteratorBaseET0_EUllE2_St5arrayIPcLm2EEEEviS6_T1_:
.text._ZN2at6native29vectorized_elementwise_kernelILi2EZNS0_50_GLOBAL__N__2680c7bb_12_PowKernel_cu_b2145a98_318429pow_tensor_scalar_kernel_implIllEEvRNS_18TensorIteratorBaseET0_EUllE2_St5arrayIPcLm2EEEEviS6_T1_:
[----:B------:R-:W-:Y:S02]  /*0000*/  IMAD.MOV.U32 R1, RZ, RZ, c[0x0][0x28] ;  /* 0x00000a00ff017624 */ /* 0x000fe400078e00ff */
[----:B------:R-:W0:Y:S01]  /*0010*/  S2UR UR6, SR_CTAID.X ;  /* 0x00000000000679c3 */ /* 0x000e220000002500 */
[----:B------:R-:W-:Y:S02]  /*0020*/  ULDC UR4, c[0x0][0x160] ;  /* 0x0000580000047ab9 */ /* 0x000fe40000000800 */
[----:B------:R-:W-:Y:S02]  /*0030*/  ULDC.64 UR10, c[0x0][0x118] ;  /* 0x00004600000a7ab9 */ /* 0x000fe40000000a00 */
[----:B0-----:R-:W-:-:S04]  /*0040*/  USHF.L.U32 UR6, UR6, 0xa, URZ ;  /* 0x0000000a06067899 */ /* 0x001fc8000800063f */
[----:B------:R-:W-:-:S04]  /*0050*/  UIADD3 UR4, -UR6, UR4, URZ ;  /* 0x0000000406047290 */ /* 0x000fc8000fffe13f */
[----:B------:R-:W-:-:S06]  /*0060*/  UISETP.GE.U32.AND UP0, UPT, UR4, 0x400, UPT ;  /* 0x000004000400788c */ /* 0x000fcc000bf06070 */
[----:B------:R-:W-:-:S13]  /*0070*/  PLOP3.LUT P0, PT, PT, PT, UP0, 0x80, 0x0 ;  /* 0x000000000000781c */ /* 0x000fda0003f0f008 */
[----:B------:R-:W-:Y:S05]  /*0080*/  @!P0 BRA `(.L_x_13243) ;  /* 0x00001a0000008947 */ /* 0x000fea0003800000 */
[----:B------:R-:W0:Y:S01]  /*0090*/  S2R R21, SR_TID.X ;  /* 0x0000000000157919 */ /* 0x000e220000002100 */
[----:B------:R-:W-:Y:S02]  /*00a0*/  UMOV UR12, 0x8 ;  /* 0x00000008000c7882 */ /* 0x000fe40000000000 */
[----:B------:R-:W-:Y:S02]  /*00b0*/  ULDC.64 UR4, c[0x0][0x180] ;  /* 0x0000600000047ab9 */ /* 0x000fe40000000a00 */
[----:B------:R-:W-:-:S06]  /*00c0*/  UIMAD.WIDE UR4, UR6, UR12, UR4 ;  /* 0x0000000c060472a5 */ /* 0x000fcc000f8e0204 */
[----:B------:R-:W-:Y:S02]  /*00d0*/  IMAD.U32 R2, RZ, RZ, UR4 ;  /* 0x00000004ff027e24 */ /* 0x000fe4000f8e00ff */
[----:B------:R-:W-:-:S04]  /*00e0*/  IMAD.U32 R3, RZ, RZ, UR5 ;  /* 0x00000005ff037e24 */ /* 0x000fc8000f8e00ff */
[----:B0-----:R-:W-:-:S05]  /*00f0*/  IMAD.WIDE.U32 R2, R21, 0x10, R2 ;  /* 0x0000001015027825 */ /* 0x001fca00078e0002 */
[----:B------:R-:W2:Y:S04]  /*0100*/  LDG.E.128 R16, [R2.64+0x1800] ;  /* 0x0018000a02107981 */ /* 0x000ea8000c1e1d00 */
[----:B------:R0:W5:Y:S04]  /*0110*/  LDG.E.128 R12, [R2.64] ;  /* 0x0000000a020c7981 */ /* 0x000168000c1e1d00 */
[----:B------:R0:W5:Y:S04]  /*0120*/  LDG.E.128 R8, [R2.64+0x800] ;  /* 0x0008000a02087981 */ /* 0x000168000c1e1d00 */
[----:B------:R0:W5:Y:S01]  /*0130*/  LDG.E.128 R4, [R2.64+0x1000] ;  /* 0x0010000a02047981 */ /* 0x000162000c1e1d00 */
[----:B------:R-:W-:Y:S01]  /*0140*/  ISETP.LE.AND P0, PT, RZ, c[0x0][0x16c], PT ;  /* 0x00005b00ff007a0c */ /* 0x000fe20003f03270 */
[----:B--2---:R-:W-:Y:S01]  /*0150*/  IMAD.MOV.U32 R33, RZ, RZ, R16 ;  /* 0x000000ffff217224 */ /* 0x004fe200078e0010 */
[----:B------:R-:W-:-:S11]  /*0160*/  MOV R32, R17 ;  /* 0x0000001100207202 */ /* 0x000fd60000000f00 */
[----:B------:R-:W-:Y:S05]  /*0170*/  @!P0 BRA `(.L_x_13244) ;  /* 0x000010f000008947 */ /* 0x000fea0003800000 */
[----:B0-----:R-:W-:Y:S01]  /*0180*/  ISETP.NE.U32.AND P0, PT, RZ, c[0x0][0x168], PT ;  /* 0x00005a00ff007a0c */ /* 0x001fe20003f05070 */
[----:B------:R-:W-:Y:S01]  /*0190*/  HFMA2.MMA R30, -RZ, RZ, 0, 5.9604644775390625e-08 ;  /* 0x00000001ff1e7435 */ /* 0x000fe200000001ff */
[----:B------:R-:W-:Y:S01]  /*01a0*/  IMAD.MOV.U32 R16, RZ, RZ, 0x1 ;  /* 0x00000001ff107424 */ /* 0x000fe200078e00ff */
[----:B------:R-:W-:Y:S01]  /*01b0*/  HFMA2.MMA R24, -RZ, RZ, 0, 5.9604644775390625e-08 ;  /* 0x00000001ff187435 */ /* 0x000fe200000001ff */
[----:B------:R-:W-:Y:S01]  /*01c0*/  ISETP.NE.AND.EX P0, PT, RZ, c[0x0][0x16c], PT, P0 ;  /* 0x00005b00ff007a0c */ /* 0x000fe20003f05300 */
[----:B------:R-:W-:Y:S01]  /*01d0*/  IMAD.MOV.U32 R17, RZ, RZ, RZ ;  /* 0x000000ffff117224 */ /* 0x000fe200078e00ff */
[----:B------:R-:W-:Y:S01]  /*01e0*/  MOV R29, RZ ;  /* 0x000000ff001d7202 */ /* 0x000fe20000000f00 */
[----:B------:R-:W-:Y:S02]  /*01f0*/  IMAD.MOV.U32 R2, RZ, RZ, 0x1 ;  /* 0x00000001ff027424 */ /* 0x000fe400078e00ff */
[----:B------:R-:W-:Y:S02]  /*0200*/  IMAD.MOV.U32 R3, RZ, RZ, RZ ;  /* 0x000000ffff037224 */ /* 0x000fe400078e00ff */
[----:B------:R-:W-:-:S02]  /*0210*/  IMAD.MOV.U32 R31, RZ, RZ, RZ ;  /* 0x000000ffff1f7224 */ /* 0x000fc400078e00ff */
[----:B------:R-:W-:Y:S02]  /*0220*/  IMAD.MOV.U32 R20, RZ, RZ, 0x1 ;  /* 0x00000001ff147424 */ /* 0x000fe400078e00ff */
[----:B------:R-:W-:Y:S02]  /*0230*/  IMAD.MOV.U32 R0, RZ, RZ, RZ ;  /* 0x000000ffff007224 */ /* 0x000fe400078e00ff */
[----:B------:R-:W-:Y:S02]  /*0240*/  IMAD.MOV.U32 R28, RZ, RZ, 0x1 ;  /* 0x00000001ff1c7424 */ /* 0x000fe400078e00ff */
[----:B------:R-:W-:Y:S02]  /*0250*/  IMAD.MOV.U32 R22, RZ, RZ, 0x1 ;  /* 0x00000001ff167424 */ /* 0x000fe400078e00ff */
[----:B------:R-:W-:Y:S02]  /*0260*/  IMAD.MOV.U32 R23, RZ, RZ, RZ ;  /* 0x000000ffff177224 */ /* 0x000fe400078e00ff */
[----:B------:R-:W-:-:S02]  /*0270*/  IMAD.MOV.U32 R26, RZ, RZ, 0x1 ;  /* 0x00000001ff1a7424 */ /* 0x000fc400078e00ff */
[----:B------:R-:W-:Y:S02]  /*0280*/  IMAD.MOV.U32 R27, RZ, RZ, RZ ;  /* 0x000000ffff1b7224 */ /* 0x000fe400078e00ff */
[----:B------:R-:W-:Y:S01]  /*0290*/  IMAD.MOV.U32 R25, RZ, RZ, RZ ;  /* 0x000000ffff197224 */ /* 0x000fe200078e00ff */
[----:B------:R-:W-:Y:S05]  /*02a0*/  @!P0 BRA `(.L_x_13245) ;  /* 0x0000164000008947 */ /* 0x000fea0003800000 */
[----:B------:R-:W-:Y:S01]  /*02b0*/  IMAD.MOV.U32 R24, RZ, RZ, 0x1 ;  /* 0x00000001ff187424 */ /* 0x000fe200078e00ff */
[----:B------:R-:W-:Y:S01]  /*02c0*/  ULDC.64 UR4, c[0x0][0x168] ;  /* 0x00005a0000047ab9 */ /* 0x000fe20000000a00 */
[----:B------:R-:W-:Y:S01]  /*02d0*/  IMAD.MOV.U32 R25, RZ, RZ, RZ ;  /* 0x000000ffff197224 */ /* 0x000fe200078e00ff */
[----:B------:R-:W-:Y:S01]  /*02e0*/  UMOV UR7, UR5 ;  /* 0x0000000500077c82 */ /* 0x000fe20008000000 */
[----:B------:R-:W-:Y:S02]  /*02f0*/  IMAD.MOV.U32 R16, RZ, RZ, c[0x0][0x168] ;  /* 0x00005a00ff107624 */ /* 0x000fe400078e00ff */
.L_x_13246:
[----:B------:R-:W-:Y:S01]  /*0300*/  ULOP3.LUT UR8, UR4, 0x1, URZ, 0xc0, !UPT ;  /* 0x0000000104087892 */ /* 0x000fe2000f8ec03f */
[----:B-----5:R-:W-:-:S03]  /*0310*/  IMAD R2, R13, R12, RZ ;  /* 0x0000000c0d027224 */ /* 0x020fc600078e02ff */
[----:B------:R-:W-:Y:S01]  /*0320*/  UISETP.NE.U32.AND UP0, UPT, UR8, 0x1, UPT ;  /* 0x000000010800788c */ /* 0x000fe2000bf05070 */
[----:B------:R-:W-:Y:S01]  /*0330*/  IMAD R17, R12, R13, R2 ;  /* 0x0000000d0c117224 */ /* 0x000fe200078e0202 */
[----:B------:R-:W-:Y:S02]  /*0340*/  UIADD3 UR8, UP1, UR4, 0x1, URZ ;  /* 0x0000000104087890 */ /* 0x000fe4000ff3e03f */
[----:B------:R-:W-:Y:S02]  /*0350*/  UISETP.NE.U32.AND.EX UP0, UPT, URZ, URZ, UPT, UP0 ;  /* 0x0000003f3f00728c */ /* 0x000fe4000bf05100 */
[----:B------:R-:W-:Y:S02]  /*0360*/  UIADD3.X UR9, URZ, UR7, URZ, UP1, !UPT ;  /* 0x000000073f097290 */ /* 0x000fe40008ffe43f */
[----:B------:R-:W-:Y:S02]  /*0370*/  UISETP.GT.U32.AND UP1, UPT, UR8, 0x2, UPT ;  /* 0x000000020800788c */ /* 0x000fe4000bf24070 */
[----:B------:R-:W-:Y:S01]  /*0380*/  PLOP3.LUT P0, PT, PT, PT, UP0, 0x80, 0x0 ;  /* 0x000000000000781c */ /* 0x000fe20003f0f008 */
[----:B------:R-:W-:-:S02]  /*0390*/  ULEA.HI UR4, UP0, UR7, UR4, URZ, 0x1 ;  /* 0x0000000407047291 */ /* 0x000fc4000f81083f */
[----:B------:R-:W-:Y:S01]  /*03a0*/  UISETP.GT.U32.AND.EX UP1, UPT, UR9, URZ, UPT, UP1 ;  /* 0x0000003f0900728c */ /* 0x000fe2000bf24110 */
[----:B------:R-:W-:Y:S01]  /*03b0*/  SEL R3, R13, RZ, !P0 ;  /* 0x000000ff0d037207 */ /* 0x000fe20004000000 */
[----:B------:R-:W-:Y:S01]  /*03c0*/  UIADD3.X UR8, URZ, UR7, URZ, UP0, !UPT ;  /* 0x000000073f087290 */ /* 0x000fe200087fe43f */
[C---:B------:R-:W-:Y:S01]  /*03d0*/  SEL R0, R12.reuse, 0x1, !P0 ;  /* 0x000000010c007807 */ /* 0x040fe20004000000 */
[----:B------:R-:W-:Y:S02]  /*03e0*/  IMAD.WIDE.U32 R12, R12, R12, RZ ;  /* 0x0000000c0c0c7225 */ /* 0x000fe400078e00ff */
[----:B------:R-:W-:Y:S01]  /*03f0*/  PLOP3.LUT P0, PT, PT, PT, UP1, 0x80, 0x0 ;  /* 0x000000000000781c */ /* 0x000fe20003f0f018 */
[----:B------:R-:W-:Y:S01]  /*0400*/  USHF.R.S32.HI UR7, URZ, 0x1, UR8 ;  /* 0x000000013f077899 */ /* 0x000fe20008011408 */
[----:B------:R-:W-:Y:S01]  /*0410*/  IMAD R3, R3, R24, RZ ;  /* 0x0000001803037224 */ /* 0x000fe200078e02ff */
[----:B------:R-:W-:Y:S01]  /*0420*/  USHF.R.S64 UR4, UR4, 0x1, UR8 ;  /* 0x0000000104047899 */ /* 0x000fe20008001008 */
[----:B------:R-:W-:-:S02]  /*0430*/  IMAD.IADD R13, R13, 0x1, R17 ;  /* 0x000000010d0d7824 */ /* 0x000fc400078e0211 */
[----:B------:R-:W-:Y:S02]  /*0440*/  IMAD R3, R25, R0, R3 ;  /* 0x0000000019037224 */ /* 0x000fe400078e0203 */
[----:B------:R-:W-:-:S05]  /*0450*/  IMAD.WIDE.U32 R24, R0, R24, RZ ;  /* 0x0000001800187225 */ /* 0x000fca00078e00ff */
[----:B------:R-:W-:Y:S01]  /*0460*/  IADD3 R25, R25, R3, RZ ;  /* 0x0000000319197210 */ /* 0x000fe20007ffe0ff */
[----:B------:R-:W-:Y:S05]  /*0470*/  @P0 BRA `(.L_x_13246) ;  /* 0xfffffe8000000947 */ /* 0x000fea000383ffff */
[----:B------:R-:W-:Y:S01]  /*0480*/  IMAD.MOV.U32 R26, RZ, RZ, 0x1 ;  /* 0x00000001ff1a7424 */ /* 0x000fe200078e00ff */
[----:B------:R-:W-:Y:S01]  /*0490*/  ULDC.64 UR8, c[0x0][0x168] ;  /* 0x00005a0000087ab9 */ /* 0x000fe20000000a00 */
[----:B------:R-:W-:Y:S02]  /*04a0*/  IMAD.MOV.U32 R27, RZ, RZ, RZ ;  /* 0x000000ffff1b7224 */ /* 0x000fe400078e00ff */
.L_x_13247:
[----:B------:R-:W-:Y:S01]  /*04b0*/  ULOP3.LUT UR4, UR8, 0x1, URZ, 0xc0, !UPT ;  /* 0x0000000108047892 */ /* 0x000fe2000f8ec03f */
[----:B------:R-:W-:-:S03]  /*04c0*/  IMAD R2, R15, R14, RZ ;  /* 0x0000000e0f027224 */ /* 0x000fc600078e02ff */
[----:B------:R-:W-:Y:S01]  /*04d0*/  UISETP.NE.U32.AND UP0, UPT, UR4, 0x1, UPT ;  /* 0x000000010400788c */ /* 0x000fe2000bf05070 */
[----:B------:R-:W-:Y:S01]  /*04e0*/  IMAD R13, R14, R15, R2 ;  /* 0x0000000f0e0d7224 */ /* 0x000fe200078e0202 */
[----:B------:R-:W-:Y:S02]  /*04f0*/  UIADD3 UR4, UP1, UR8, 0x1, URZ ;  /* 0x0000000108047890 */ /* 0x000fe4000ff3e03f */
[----:B------:R-:W-:Y:S02]  /*0500*/  UISETP.NE.U32.AND.EX UP0, UPT, URZ, URZ, UPT, UP0 ;  /* 0x0000003f3f00728c */ /* 0x000fe4000bf05100 */
[----:B------:R-:W-:-:S04]  /*0510*/  UIADD3.X UR7, URZ, UR9, URZ, UP1, !UPT ;  /* 0x000000093f077290 */ /* 0x000fc80008ffe43f */
[----:B------:R-:W-:Y:S01]  /*0520*/  PLOP3.LUT P0, PT, PT, PT, UP0, 0x80, 0x0 ;  /* 0x000000000000781c */ /* 0x000fe20003f0f008 */
[----:B------:R-:W-:Y:S02]  /*0530*/  UISETP.GT.U32.AND UP0, UPT, UR4, 0x2, UPT ;  /* 0x000000020400788c */ /* 0x000fe4000bf04070 */
[----:B------:R-:W-:Y:S01]  /*0540*/  ULEA.HI UR4, UP1, UR9, UR8, URZ, 0x1 ;  /* 0x0000000809047291 */ /* 0x000fe2000f83083f */
[----:B------:R-:W-:Y:S01]  /*0550*/  SEL R3, R15, RZ, !P0 ;  /* 0x000000ff0f037207 */ /* 0x000fe20004000000 */
[----:B------:R-:W-:Y:S01]  /*0560*/  UISETP.GT.U32.AND.EX UP0, UPT, UR7, URZ, UPT, UP0 ;  /* 0x0000003f0700728c */ /* 0x000fe2000bf04100 */
[C---:B------:R-:W-:Y:S01]  /*0570*/  SEL R0, R14.reuse, 0x1, !P0 ;  /* 0x000000010e007807 */ /* 0x040fe20004000000 */
[----:B------:R-:W-:Y:S01]  /*0580*/  UIADD3.X UR7, URZ, UR9, URZ, UP1, !UPT ;  /* 0x000000093f077290 */ /* 0x000fe20008ffe43f */
[----:B------:R-:W-:-:S03]  /*0590*/  IMAD.WIDE.U32 R14, R14, R14, RZ ;  /* 0x0000000e0e0e7225 */ /* 0x000fc600078e00ff */
[----:B------:R-:W-:Y:S01]  /*05a0*/  PLOP3.LUT P0, PT, PT, PT, UP0, 0x80, 0x0 ;  /* 0x000000000000781c */ /* 0x000fe20003f0f008 */
[----:B------:R-:W-:Y:S01]  /*05b0*/  USHF.R.S64 UR4, UR4, 0x1, UR7 ;  /* 0x0000000104047899 */ /* 0x000fe20008001007 */
[----:B------:R-:W-:Y:S01]  /*05c0*/  IMAD R3, R3, R26, RZ ;  /* 0x0000001a03037224 */ /* 0x000fe200078e02ff */
[----:B------:R-:W-:Y:S01]  /*05d0*/  USHF.R.S32.HI UR7, URZ, 0x1, UR7 ;  /* 0x000000013f077899 */ /* 0x000fe20008011407 */
[----:B------:R-:W-:Y:S02]  /*05e0*/  IADD3 R15, R15, R13, RZ ;  /* 0x0000000d0f0f7210 */ /* 0x000fe40007ffe0ff */
[----:B------:R-:W-:Y:S02]  /*05f0*/  IMAD R3, R27, R0, R3 ;  /* 0x000000001b037224 */ /* 0x000fe400078e0203 */
[----:B------:R-:W-:Y:S01]  /*0600*/  IMAD.WIDE.U32 R26, R0, R26, RZ ;  /* 0x0000001a001a7225 */ /* 0x000fe200078e00ff */
[----:B------:R-:W-:Y:S02]  /*0610*/  UMOV UR8, UR4 ;  /* 0x0000000400087c82 */ /* 0x000fe40008000000 */
[----:B------:R-:W-:Y:S01]  /*0620*/  UMOV UR9, UR7 ;  /* 0x0000000700097c82 */ /* 0x000fe20008000000 */
[----:B------:R-:W-:Y:S01]  /*0630*/  IMAD.IADD R27, R27, 0x1, R3 ;  /* 0x000000011b1b7824 */ /* 0x000fe200078e0203 */
[----:B------:R-:W-:Y:S05]  /*0640*/  @P0 BRA `(.L_x_13247) ;  /* 0xfffffe6000000947 */ /* 0x000fea000383ffff */
[----:B------:R-:W-:Y:S01]  /*0650*/  IMAD.MOV.U32 R22, RZ, RZ, 0x1 ;  /* 0x00000001ff167424 */ /* 0x000fe200078e00ff */
[----:B------:R-:W-:Y:S01]  /*0660*/  ULDC.64 UR8, c[0x0][0x168] ;  /* 0x00005a0000087ab9 */ /* 0x000fe20000000a00 */
[----:B------:R-:W-:-:S02]  /*0670*/  IMAD.MOV.U32 R23, RZ, RZ, RZ ;  /* 0x000000ffff177224 */ /* 0x000fc400078e00ff */
.L_x_13248:
[----:B------:R-:W-:Y:S01]  /*0680*/  ULOP3.LUT UR4, UR8, 0x1, URZ, 0xc0, !UPT ;  /* 0x0000000108047892 */ /* 0x000fe2000f8ec03f */
[----:B------:R-:W-:Y:S01]  /*0690*/  IMAD R2, R9, R8, RZ ;  /* 0x0000000809027224 */ /* 0x000fe200078e02ff */
[----:B------:R-:W-:-:S02]  /*06a0*/  UIADD3 UR7, UP1, UR8, 0x1, URZ ;  /* 0x0000000108077890 */ /* 0x000fc4000ff3e03f */
[----:B------:R-:W-:Y:S01]  /*06b0*/  UISETP.NE.U32.AND UP0, UPT, UR4, 0x1, UPT ;  /* 0x000000010400788c */ /* 0x000fe2000bf05070 */
[----:B------:R-:W-:-:S03]  /*06c0*/  IMAD R13, R8, R9, R2 ;  /* 0x00000009080d7224 */ /* 0x000fc600078e0202 */
[----:B------:R-:W-:-:S06]  /*06d0*/  UISETP.NE.U32.AND.EX UP0, UPT, URZ, URZ, UPT, UP0 ;  /* 0x0000003f3f00728c */ /* 0x000fcc000bf05100 */
[----:B------:R-:W-:Y:S01]  /*06e0*/  PLOP3.LUT P0, PT, PT, PT, UP0, 0x80, 0x0 ;  /* 0x000000000000781c */ /* 0x000fe20003f0f008 */
[----:B------:R-:W-:Y:S02]  /*06f0*/  ULEA.HI UR4, UP0, UR9, UR8, URZ, 0x1 ;  /* 0x0000000809047291 */ /* 0x000fe4000f81083f */
[----:B------:R-:W-:Y:S01]  /*0700*/  UIADD3.X UR8, URZ, UR9, URZ, UP1, !UPT ;  /* 0x000000093f087290 */ /* 0x000fe20008ffe43f */
[----:B------:R-:W-:Y:S01]  /*0710*/  SEL R3, R9, RZ, !P0 ;  /* 0x000000ff09037207 */ /* 0x000fe20004000000 */
[----:B------:R-:W-:Y:S01]  /*0720*/  UISETP.GT.U32.AND UP1, UPT, UR7, 0x2, UPT ;  /* 0x000000020700788c */ /* 0x000fe2000bf24070 */
[C---:B------:R-:W-:Y:S01]  /*0730*/  SEL R0, R8.reuse, 0x1, !P0 ;  /* 0x0000000108007807 */ /* 0x040fe20004000000 */
[----:B------:R-:W-:Y:S01]  /*0740*/  UIADD3.X UR7, URZ, UR9, URZ, UP0, !UPT ;  /* 0x000000093f077290 */ /* 0x000fe200087fe43f */
[----:B------:R-:W-:Y:S01]  /*0750*/  IMAD.WIDE.U32 R8, R8, R8, RZ ;  /* 0x0000000808087225 */ /* 0x000fe200078e00ff */
[----:B------:R-:W-:Y:S02]  /*0760*/  UISETP.GT.U32.AND.EX UP1, UPT, UR8, URZ, UPT, UP1 ;  /* 0x0000003f0800728c */ /* 0x000fe4000bf24110 */
[----:B------:R-:W-:Y:S01]  /*0770*/  USHF.R.S64 UR4, UR4, 0x1, UR7 ;  /* 0x0000000104047899 */ /* 0x000fe20008001007 */
[----:B------:R-:W-:Y:S01]  /*0780*/  IMAD R3, R3, R22, RZ ;  /* 0x0000001603037224 */ /* 0x000fe200078e02ff */
[----:B------:R-:W-:Y:S01]  /*0790*/  USHF.R.S32.HI UR7, URZ, 0x1, UR7 ;  /* 0x000000013f077899 */ /* 0x000fe20008011407 */
[----:B------:R-:W-:Y:S01]  /*07a0*/  IMAD.IADD R9, R9, 0x1, R13 ;  /* 0x0000000109097824 */ /* 0x000fe200078e020d */
[----:B------:R-:W-:Y:S01]  /*07b0*/  PLOP3.LUT P0, PT, PT, PT, UP1, 0x80, 0x0 ;  /* 0x000000000000781c */ /* 0x000fe20003f0f018 */
[----:B------:R-:W-:-:S02]  /*07c0*/  IMAD R3, R23, R0, R3 ;  /* 0x0000000017037224 */ /* 0x000fc400078e0203 */
[----:B------:R-:W-:Y:S01]  /*07d0*/  IMAD.WIDE.U32 R22, R0, R22, RZ ;  /* 0x0000001600167225 */ /* 0x000fe200078e00ff */
[----:B------:R-:W-:Y:S02]  /*07e0*/  UMOV UR8, UR4 ;  /* 0x0000000400087c82 */ /* 0x000fe40008000000 */
[----:B------:R-:W-:Y:S01]  /*07f0*/  UMOV UR9, UR7 ;  /* 0x0000000700097c82 */ /* 0x000fe20008000000 */
[----:B------:R-:W-:-:S06]  /*0800*/  IMAD.IADD R23, R23, 0x1, R3 ;  /* 0x0000000117177824 */ /* 0x000fcc00078e0203 */
[----:B------:R-:W-:Y:S05]  /*0810*/  @P0 BRA `(.L_x_13248) ;  /* 0xfffffe6000000947 */ /* 0x000fea000383ffff */
[----:B------:R-:W-:Y:S01]  /*0820*/  HFMA2.MMA R28, -RZ, RZ, 0, 5.9604644775390625e-08 ;  /* 0x00000001ff1c7435 */ /* 0x000fe200000001ff */
[----:B------:R-:W-:Y:S01]  /*0830*/  IMAD.MOV.U32 R29, RZ, RZ, RZ ;  /* 0x000000ffff1d7224 */ /* 0x000fe200078e00ff */
[----:B------:R-:W-:Y:S02]  /*0840*/  ULDC.64 UR8, c[0x0][0x168] ;  /* 0x00005a0000087ab9 */ /* 0x000fe40000000a00 */
.L_x_13249:
        /* <DEDUP_REMOVED lines=19> */
[----:B------:R-:W-:Y:S02]  /*0980*/  IMAD.IADD R11, R11, 0x1, R9 ;  /* 0x000000010b0b7824 */ /* 0x000fe400078e0209 */
[----:B------:R-:W-:Y:S02]  /*0990*/  IMAD R3, R29, R0, R3 ;  /* 0x000000001d037224 */ /* 0x000fe400078e0203 */
[----:B------:R-:W-:Y:S01]  /*09a0*/  IMAD.WIDE.U32 R28, R0, R28, RZ ;  /* 0x0000001c001c7225 */ /* 0x000fe200078e00ff */
[----:B------:R-:W-:Y:S02]  /*09b0*/  UMOV UR8, UR4 ;  /* 0x0000000400087c82 */ /* 0x000fe40008000000 */
[----:B------:R-:W-:Y:S01]  /*09c0*/  UMOV UR9, UR7 ;  /* 0x0000000700097c82 */ /* 0x000fe20008000000 */
[----:B------:R-:W-:Y:S01]  /*09d0*/  IMAD.IADD R29, R29, 0x1, R3 ;  /* 0x000000011d1d7824 */ /* 0x000fe200078e0203 */
[----:B------:R-:W-:Y:S05]  /*09e0*/  @P0 BRA `(.L_x_13249) ;  /* 0xfffffe6000000947 */ /* 0x000fea000383ffff */
[----:B------:R-:W-:Y:S01]  /*09f0*/  IMAD.MOV.U32 R20, RZ, RZ, 0x1 ;  /* 0x00000001ff147424 */ /* 0x000fe200078e00ff */
[----:B------:R-:W-:Y:S01]  /*0a00*/  MOV R0, RZ ;  /* 0x000000ff00007202 */ /* 0x000fe20000000f00 */
[----:B------:R-:W-:-:S02]  /*0a10*/  ULDC.64 UR8, c[0x0][0x168] ;  /* 0x00005a0000087ab9 */ /* 0x000fc40000000a00 */
.L_x_13250:
        /* <DEDUP_REMOVED lines=24> */
[----:B------:R-:W-:Y:S02]  /*0ba0*/  IMAD.MOV.U32 R20, RZ, RZ, R2 ;  /* 0x000000ffff147224 */ /* 0x000fe400078e0002 */
[----:B------:R-:W-:-:S04]  /*0bb0*/  IMAD.IADD R0, R3, 0x1, R9 ;  /* 0x0000000103007824 */ /* 0x000fc800078e0209 */
[----:B------:R-:W-:Y:S05]  /*0bc0*/  @P0 BRA `(.L_x_13250) ;  /* 0xfffffe5000000947 */ /* 0x000fea000383ffff */
[----:B------:R-:W-:Y:S01]  /*0bd0*/  HFMA2.MMA R30, -RZ, RZ, 0, 5.9604644775390625e-08 ;  /* 0x00000001ff1e7435 */ /* 0x000fe200000001ff */
[----:B------:R-:W-:Y:S01]  /*0be0*/  IMAD.MOV.U32 R31, RZ, RZ, RZ ;  /* 0x000000ffff1f7224 */ /* 0x000fe200078e00ff */
[----:B------:R-:W-:Y:S02]  /*0bf0*/  ULDC.64 UR8, c[0x0][0x168] ;  /* 0x00005a0000087ab9 */ /* 0x000fe40000000a00 */
.L_x_13251:
        /* <DEDUP_REMOVED lines=26> */
[----:B------:R-:W-:Y:S01]  /*0da0*/  MOV R2, 0x1 ;  /* 0x0000000100027802 */ /* 0x000fe20000000f00 */
[----:B------:R-:W-:Y:S01]  /*0db0*/  IMAD.MOV.U32 R3, RZ, RZ, RZ ;  /* 0x000000ffff037224 */ /* 0x000fe200078e00ff */
[----:B------:R-:W-:-:S02]  /*0dc0*/  ULDC.64 UR8, c[0x0][0x168] ;  /* 0x00005a0000087ab9 */ /* 0x000fc40000000a00 */
.L_x_13252:
        /* <DEDUP_REMOVED lines=12> */
[----:B------:R-:W-:Y:S01]  /*0e90*/  SEL R6, R33, 0x1, !P0 ;  /* 0x0000000121067807 */ /* 0x000fe20004000000 */
[----:B------:R-:W-:Y:S02]  /*0ea0*/  UIADD3.X UR7, URZ, UR9, URZ, UP1, !UPT ;  /* 0x000000093f077290 */ /* 0x000fe40008ffe43f */
[----:B------:R-:W-:Y:S02]  /*0eb0*/  IMAD R5, R5, R2, RZ ;  /* 0x0000000205057224 */ /* 0x000fe400078e02ff */
[----:B------:R-:W-:Y:S01]  /*0ec0*/  PLOP3.LUT P0, PT, PT, PT, UP0, 0x80, 0x0 ;  /* 0x000000000000781c */ /* 0x000fe20003f0f008 */
[----:B------:R-:W-:Y:S01]  /*0ed0*/  USHF.R.S64 UR4, UR4, 0x1, UR7 ;  /* 0x0000000104047899 */ /* 0x000fe20008001007 */
[----:B------:R-:W-:Y:S01]  /*0ee0*/  IMAD R7, R3, R6, R5 ;  /* 0x0000000603077224 */ /* 0x000fe200078e0205 */
[----:B------:R-:W-:Y:S01]  /*0ef0*/  USHF.R.S32.HI UR7, URZ, 0x1, UR7 ;  /* 0x000000013f077899 */ /* 0x000fe20008011407 */
[----:B------:R-:W-:-:S04]  /*0f00*/  IMAD.WIDE.U32 R2, R6, R2, RZ ;  /* 0x0000000206027225 */ /* 0x000fc800078e00ff */
[----:B------:R-:W-:Y:S01]  /*0f10*/  IMAD.WIDE.U32 R4, R33, R33, RZ ;  /* 0x0000002121047225 */ /* 0x000fe200078e00ff */
[----:B------:R-:W-:Y:S01]  /*0f20*/  UMOV UR8, UR4 ;  /* 0x0000000400087c82 */ /* 0x000fe20008000000 */
[----:B------:R-:W-:Y:S01]  /*0f30*/  IADD3 R3, R3, R7, RZ ;  /* 0x0000000703037210 */ /* 0x000fe20007ffe0ff */
[----:B------:R-:W-:Y:S01]  /*0f40*/  UMOV UR9, UR7 ;  /* 0x0000000700097c82 */ /* 0x000fe20008000000 */
[----:B------:R-:W-:Y:S02]  /*0f50*/  IMAD.IADD R32, R5, 0x1, R9 ;  /* 0x0000000105207824 */ /* 0x000fe400078e0209 */
[----:B------:R-:W-:Y:S01]  /*0f60*/  IMAD.MOV.U32 R33, RZ, RZ, R4 ;  /* 0x000000ffff217224 */ /* 0x000fe200078e0004 */
[----:B------:R-:W-:Y:S05]  /*0f70*/  @P0 BRA `(.L_x_13252) ;  /* 0xfffffe5000000947 */ /* 0x000fea000383ffff */
[C---:B------:R-:W-:Y:S01]  /*0f80*/  LOP3.LUT R4, R16.reuse, 0x1, RZ, 0xc0, !PT ;  /* 0x0000000110047812 */ /* 0x040fe200078ec0ff */
[----:B------:R-:W-:Y:S01]  /*0f90*/  ULDC.64 UR8, c[0x0][0x168] ;  /* 0x00005a0000087ab9 */ /* 0x000fe20000000a00 */
[----:B------:R-:W-:Y:S01]  /*0fa0*/  IADD3 R16, P2, R16, 0x1, RZ ;  /* 0x0000000110107810 */ /* 0x000fe20007f5e0ff */
[----:B------:R-:W-:Y:S01]  /*0fb0*/  ULEA.HI UR4, UP0, UR5, UR8, URZ, 0x1 ;  /* 0x0000000805047291 */ /* 0x000fe2000f81083f */
[----:B------:R-:W-:Y:S01]  /*0fc0*/  ISETP.NE.U32.AND P0, PT, R4, 0x1, PT ;  /* 0x000000010400780c */ /* 0x000fe20003f05070 */
[----:B------:R-:W-:Y:S01]  /*0fd0*/  IMAD R7, R19, R18, RZ ;  /* 0x0000001213077224 */ /* 0x000fe200078e02ff */
[----:B------:R-:W-:Y:S01]  /*0fe0*/  ISETP.GE.U32.AND P1, PT, R16, 0x3, PT ;  /* 0x000000031000780c */ /* 0x000fe20003f26070 */
[----:B------:R-:W-:Y:S01]  /*0ff0*/  IMAD.X R4, RZ, RZ, c[0x0][0x16c], P2 ;  /* 0x00005b00ff047624 */ /* 0x000fe200010e06ff */
[----:B------:R-:W-:Y:S01]  /*1000*/  ISETP.NE.U32.AND.EX P0, PT, RZ, RZ, PT, P0 ;  /* 0x000000ffff00720c */ /* 0x000fe20003f05100 */
[----:B------:R-:W-:Y:S01]  /*1010*/  UIADD3.X UR5, URZ, UR9, URZ, UP0, !UPT ;  /* 0x000000093f057290 */ /* 0x000fe200087fe43f */
[----:B------:R-:W-:-:S02]  /*1020*/  IMAD R7, R18, R19, R7 ;  /* 0x0000001312077224 */ /* 0x000fc400078e0207 */
        /* <DEDUP_REMOVED lines=10> */
[----:B------:R-:W-:Y:S02]  /*10d0*/  MOV R4, UR4 ;  /* 0x0000000400047c02 */ /* 0x000fe40008000f00 */
[----:B------:R-:W-:Y:S02]  /*10e0*/  IMAD.U32 R7, RZ, RZ, UR5 ;  /* 0x00000005ff077e24 */ /* 0x000fe4000f8e00ff */
.L_x_13253:
[C---:B------:R-:W-:Y:S02]  /*10f0*/  LOP3.LUT R6, R4.reuse, 0x1, RZ, 0xc0, !PT ;  /* 0x0000000104067812 */ /* 0x040fe400078ec0ff */
[----:B------:R-:W-:Y:S02]  /*1100*/  IADD3 R8, P2, R4, 0x1, RZ ;  /* 0x0000000104087810 */ /* 0x000fe40007f5e0ff */
[----:B------:R-:W-:Y:S01]  /*1110*/  ISETP.NE.U32.AND P0, PT, R6, 0x1, PT ;  /* 0x000000010600780c */ /* 0x000fe20003f05070 */
[----:B------:R-:W-:Y:S01]  /*1120*/  IMAD R6, R5, R18, RZ ;  /* 0x0000001205067224 */ /* 0x000fe200078e02ff */
[----:B------:R-:W-:Y:S01]  /*1130*/  ISETP.GE.U32.AND P1, PT, R8, 0x3, PT ;  /* 0x000000030800780c */ /* 0x000fe20003f26070 */
[----:B------:R-:W-:Y:S01]  /*1140*/  IMAD.X R10, RZ, RZ, R7, P2 ;  /* 0x000000ffff0a7224 */ /* 0x000fe200010e0607 */
[----:B------:R-:W-:Y:S01]  /*1150*/  ISETP.NE.U32.AND.EX P0, PT, RZ, RZ, PT, P0 ;  /* 0x000000ffff00720c */ /* 0x000fe20003f05100 */
[----:B------:R-:W-:Y:S01]  /*1160*/  IMAD R11, R18, R5, R6 ;  /* 0x00000005120b7224 */ /* 0x000fe200078e0206 */
[----:B------:R-:W-:-:S02]  /*1170*/  LEA.HI R6, P2, R7, R4, RZ, 0x1 ;  /* 0x0000000407067211 */ /* 0x000fc400078508ff */
[----:B------:R-:W-:Y:S01]  /*1180*/  SEL R9, R5, RZ, !P0 ;  /* 0x000000ff05097207 */ /* 0x000fe20004000000 */
[C---:B------:R-:W-:Y:S01]  /*1190*/  IMAD.WIDE.U32 R4, R18.reuse, R18, RZ ;  /* 0x0000001212047225 */ /* 0x040fe200078e00ff */
[----:B------:R-:W-:Y:S02]  /*11a0*/  SEL R8, R18, 0x1, !P0 ;  /* 0x0000000112087807 */ /* 0x000fe40004000000 */
[----:B------:R-:W-:Y:S01]  /*11b0*/  ISETP.GE.U32.AND.EX P0, PT, R10, RZ, PT, P1 ;  /* 0x000000ff0a00720c */ /* 0x000fe20003f06110 */
[----:B------:R-:W-:Y:S01]  /*11c0*/  IMAD R9, R9, R16, RZ ;  /* 0x0000001009097224 */ /* 0x000fe200078e02ff */
[----:B------:R-:W-:Y:S01]  /*11d0*/  IADD3 R5, R5, R11, RZ ;  /* 0x0000000b05057210 */ /* 0x000fe20007ffe0ff */
[----:B------:R-:W-:Y:S02]  /*11e0*/  IMAD.X R7, RZ, RZ, R7, P2 ;  /* 0x000000ffff077224 */ /* 0x000fe400010e0607 */
[----:B------:R-:W-:Y:S02]  /*11f0*/  IMAD R9, R17, R8, R9 ;  /* 0x0000000811097224 */ /* 0x000fe400078e0209 */
[----:B------:R-:W-:-:S04]  /*1200*/  IMAD.WIDE.U32 R16, R8, R16, RZ ;  /* 0x0000001008107225 */ /* 0x000fc800078e00ff */
[----:B------:R-:W-:Y:S01]  /*1210*/  IMAD.MOV.U32 R18, RZ, RZ, R4 ;  /* 0x000000ffff127224 */ /* 0x000fe200078e0004 */
[----:B------:R-:W-:Y:S01]  /*1220*/  SHF.R.S64 R4, R6, 0x1, R7 ;  /* 0x0000000106047819 */ /* 0x000fe20000001007 */
[----:B------:R-:W-:Y:S01]  /*1230*/  IMAD.IADD R17, R17, 0x1, R9 ;  /* 0x0000000111117824 */ /* 0x000fe200078e0209 */
[----:B------:R-:W-:Y:S01]  /*1240*/  SHF.R.S32.HI R7, RZ, 0x1, R7 ;  /* 0x00000001ff077819 */ /* 0x000fe20000011407 */
[----:B------:R-:W-:Y:S05]  /*1250*/  @P0 BRA `(.L_x_13253) ;  /* 0xfffffe9000000947 */ /* 0x000fea000383ffff */
[----:B------:R-:W-:Y:S05]  /*1260*/  BRA `(.L_x_13245) ;  /* 0x0000068000007947 */ /* 0x000fea0003800000 */
.L_x_13244:
[----:B0----5:R-:W-:Y:S01]  /*1270*/  ISETP.NE.U32.AND P0, PT, R12, 0x1, PT ;  /* 0x000000010c00780c */ /* 0x021fe20003f05070 */
[----:B------:R-:W-:Y:S01]  /*1280*/  ULDC UR4, c[0x0][0x168] ;  /* 0x00005a0000047ab9 */ /* 0x000fe20000000800 */
[----:B------:R-:W-:Y:S01]  /*1290*/  BSSY B0, `(.L_x_13254) ;  /* 0x0000014000007945 */ /* 0x000fe20003800000 */
[----:B------:R-:W-:Y:S01]  /*12a0*/  ULOP3.LUT UR4, UR4, 0x1, URZ, 0xc0, !UPT ;  /* 0x0000000104047892 */ /* 0x000fe2000f8ec03f */
[----:B------:R-:W-:Y:S01]  /*12b0*/  ISETP.NE.AND.EX P0, PT, R13, RZ, PT, P0 ;  /* 0x000000ff0d00720c */ /* 0x000fe20003f05300 */
[----:B------:R-:W-:Y:S01]  /*12c0*/  UMOV UR7, 0x1 ;  /* 0x0000000100077882 */ /* 0x000fe20000000000 */
[----:B------:R-:W-:Y:S01]  /*12d0*/  HFMA2.MMA R27, -RZ, RZ, 0, 0 ;  /* 0x00000000ff1b7435 */ /* 0x000fe200000001ff */
[----:B------:R-:W-:Y:S01]  /*12e0*/  UISETP.NE.U32.AND UP0, UPT, UR4, 0x1, UPT ;  /* 0x000000010400788c */ /* 0x000fe2000bf05070 */
[----:B------:R-:W-:Y:S01]  /*12f0*/  ISETP.NE.U32.AND P5, PT, R14, 0x1, PT ;  /* 0x000000010e00780c */ /* 0x000fe20003fa5070 */
[----:B------:R-:W-:Y:S01]  /*1300*/  IMAD.MOV.U32 R26, RZ, RZ, 0x1 ;  /* 0x00000001ff1a7424 */ /* 0x000fe200078e00ff */
[----:B------:R-:W-:Y:S01]  /*1310*/  ISETP.NE.U32.AND P1, PT, R8, 0x1, PT ;  /* 0x000000010800780c */ /* 0x000fe20003f25070 */
[----:B------:R-:W-:Y:S01]  /*1320*/  UISETP.NE.U32.AND.EX UP0, UPT, URZ, URZ, UPT, UP0 ;  /* 0x0000003f3f00728c */ /* 0x000fe2000bf05100 */
[----:B------:R-:W-:-:S02]  /*1330*/  IMAD.MOV.U32 R24, RZ, RZ, 0x1 ;  /* 0x00000001ff187424 */ /* 0x000fc400078e00ff */
[----:B------:R-:W-:Y:S01]  /*1340*/  IMAD.MOV.U32 R25, RZ, RZ, RZ ;  /* 0x000000ffff197224 */ /* 0x000fe200078e00ff */
[----:B------:R-:W-:Y:S02]  /*1350*/  USEL UR7, UR7, 0xffffffff, UP0 ;  /* 0xffffffff07077887 */ /* 0x000fe40008000000 */
[----:B------:R-:W-:Y:S01]  /*1360*/  USEL UR8, URZ, 0xffffffff, UP0 ;  /* 0xffffffff3f087887 */ /* 0x000fe20008000000 */
[----:B------:R-:W-:Y:S06]  /*1370*/  @!P0 BRA `(.L_x_13255) ;  /* 0x0000005000008947 */ /* 0x000fec0003800000 */
[----:B------:R-:W-:Y:S01]  /*1380*/  ISETP.NE.U32.AND P0, PT, R12, -0x1, PT ;  /* 0xffffffff0c00780c */ /* 0x000fe20003f05070 */
[----:B------:R-:W-:Y:S01]  /*1390*/  IMAD.U32 R24, RZ, RZ, UR7 ;  /* 0x00000007ff187e24 */ /* 0x000fe2000f8e00ff */
[----:B------:R-:W-:Y:S02]  /*13a0*/  MOV R25, UR8 ;  /* 0x0000000800197c02 */ /* 0x000fe40008000f00 */
[----:B------:R-:W-:-:S13]  /*13b0*/  ISETP.NE.AND.EX P0, PT, R13, -0x1, PT, P0 ;  /* 0xffffffff0d00780c */ /* 0x000fda0003f05300 */
[----:B------:R-:W-:Y:S02]  /*13c0*/  @P0 CS2R R24, SRZ ;  /* 0x0000000000180805 */ /* 0x000fe4000001ff00 */
.L_x_13255:
[----:B------:R-:W-:Y:S05]  /*13d0*/  BSYNC B0 ;  /* 0x0000000000007941 */ /* 0x000fea0003800000 */
.L_x_13254:
[----:B------:R-:W-:Y:S01]  /*13e0*/  ISETP.NE.AND.EX P5, PT, R15, RZ, PT, P5 ;  /* 0x000000ff0f00720c */ /* 0x000fe20003fa5350 */
[----:B------:R-:W-:Y:S01]  /*13f0*/  BSSY B0, `(.L_x_13256) ;  /* 0x0000012000007945 */ /* 0x000fe20003800000 */
[----:B------:R-:W-:Y:S02]  /*1400*/  ISETP.NE.U32.AND P0, PT, R10, 0x1, PT ;  /* 0x000000010a00780c */ /* 0x000fe40003f05070 */
[----:B------:R-:W-:Y:S02]  /*1410*/  ISETP.NE.U32.AND P6, PT, R4, 0x1, PT ;  /* 0x000000010400780c */ /* 0x000fe40003fc5070 */
[----:B------:R-:W-:Y:S02]  /*1420*/  ISETP.NE.U32.AND P2, PT, R6, 0x1, PT ;  /* 0x000000010600780c */ /* 0x000fe40003f45070 */
[----:B------:R-:W-:Y:S02]  /*1430*/  ISETP.NE.U32.AND P3, PT, R33, 0x1, PT ;  /* 0x000000012100780c */ /* 0x000fe40003f65070 */
[----:B------:R-:W-:-:S02]  /*1440*/  ISETP.NE.U32.AND P4, PT, R18, 0x1, PT ;  /* 0x000000011200780c */ /* 0x000fc40003f85070 */
[----:B------:R-:W-:Y:S02]  /*1450*/  ISETP.NE.AND.EX P1, PT, R9, RZ, PT, P1 ;  /* 0x000000ff0900720c */ /* 0x000fe40003f25310 */
[----:B------:R-:W-:Y:S02]  /*1460*/  ISETP.NE.AND.EX P0, PT, R11, RZ, PT, P0 ;  /* 0x000000ff0b00720c */ /* 0x000fe40003f05300 */
[----:B------:R-:W-:Y:S02]  /*1470*/  ISETP.NE.AND.EX P6, PT, R5, RZ, PT, P6 ;  /* 0x000000ff0500720c */ /* 0x000fe40003fc5360 */
[----:B------:R-:W-:Y:S02]  /*1480*/  ISETP.NE.AND.EX P2, PT, R7, RZ, PT, P2 ;  /* 0x000000ff0700720c */ /* 0x000fe40003f45320 */
[----:B------:R-:W-:Y:S02]  /*1490*/  ISETP.NE.AND.EX P3, PT, R32, RZ, PT, P3 ;  /* 0x000000ff2000720c */ /* 0x000fe40003f65330 */
[----:B------:R-:W-:Y:S01]  /*14a0*/  ISETP.NE.AND.EX P4, PT, R19, RZ, PT, P4 ;  /* 0x000000ff1300720c */ /* 0x000fe20003f85340 */
[----:B------:R-:W-:Y:S07]  /*14b0*/  @!P5 BRA `(.L_x_13257) ;  /* 0x000000500000d947 */ /* 0x000fee0003800000 */
[----:B------:R-:W-:Y:S01]  /*14c0*/  ISETP.NE.U32.AND P5, PT, R14, -0x1, PT ;  /* 0xffffffff0e00780c */ /* 0x000fe20003fa5070 */
[----:B------:R-:W-:-:S02]  /*14d0*/  IMAD.U32 R26, RZ, RZ, UR7 ;  /* 0x00000007ff1a7e24 */ /* 0x000fc4000f8e00ff */
[----:B------:R-:W-:Y:S01]  /*14e0*/  IMAD.U32 R27, RZ, RZ, UR8 ;  /* 0x00000008ff1b7e24 */ /* 0x000fe2000f8e00ff */
[----:B------:R-:W-:-:S13]  /*14f0*/  ISETP.NE.AND.EX P5, PT, R15, -0x1, PT, P5 ;  /* 0xffffffff0f00780c */ /* 0x000fda0003fa5350 */
[----:B------:R-:W-:Y:S02]  /*1500*/  @P5 CS2R R26, SRZ ;  /* 0x00000000001a5805 */ /* 0x000fe4000001ff00 */
.L_x_13257:
[----:B------:R-:W-:Y:S05]  /*1510*/  BSYNC B0 ;  /* 0x0000000000007941 */ /* 0x000fea0003800000 */
.L_x_13256:
[----:B------:R-:W-:Y:S01]  /*1520*/  BSSY B0, `(.L_x_13258) ;  /* 0x000000b000007945 */ /* 0x000fe20003800000 */
[----:B------:R-:W-:Y:S01]  /*1530*/  IMAD.MOV.U32 R28, RZ, RZ, 0x1 ;  /* 0x00000001ff1c7424 */ /* 0x000fe200078e00ff */
[----:B------:R-:W-:Y:S01]  /*1540*/  MOV R29, RZ ;  /* 0x000000ff001d7202 */ /* 0x000fe20000000f00 */
[----:B------:R-:W-:Y:S02]  /*1550*/  IMAD.MOV.U32 R22, RZ, RZ, 0x1 ;  /* 0x00000001ff167424 */ /* 0x000fe400078e00ff */
[----:B------:R-:W-:Y:S01]  /*1560*/  IMAD.MOV.U32 R23, RZ, RZ, RZ ;  /* 0x000000ffff177224 */ /* 0x000fe200078e00ff */
[----:B------:R-:W-:Y:S05]  /*1570*/  @!P1 BRA `(.L_x_13259) ;  /* 0x0000005000009947 */ /* 0x000fea0003800000 */
[----:B------:R-:W-:Y:S01]  /*1580*/  ISETP.NE.U32.AND P1, PT, R8, -0x1, PT ;  /* 0xffffffff0800780c */ /* 0x000fe20003f25070 */
[----:B------:R-:W-:Y:S01]  /*1590*/  IMAD.U32 R22, RZ, RZ, UR7 ;  /* 0x00000007ff167e24 */ /* 0x000fe2000f8e00ff */
[----:B------:R-:W-:Y:S02]  /*15a0*/  MOV R23, UR8 ;  /* 0x0000000800177c02 */ /* 0x000fe40008000f00 */
[----:B------:R-:W-:-:S13]  /*15b0*/  ISETP.NE.AND.EX P1, PT, R9, -0x1, PT, P1 ;  /* 0xffffffff0900780c */ /* 0x000fda0003f25310 */
[----:B------:R-:W-:Y:S02]  /*15c0*/  @P1 CS2R R22, SRZ ;  /* 0x0000000000161805 */ /* 0x000fe4000001ff00 */
.L_x_13259:
[----:B------:R-:W-:Y:S05]  /*15d0*/  BSYNC B0 ;  /* 0x0000000000007941 */ /* 0x000fea0003800000 */
.L_x_13258:
[----:B------:R-:W-:Y:S01]  /*15e0*/  BSSY B0, `(.L_x_13260) ;  /* 0x0000007000007945 */ /* 0x000fe20003800000 */
[----:B------:R-:W-:Y:S05]  /*15f0*/  @!P0 BRA `(.L_x_13261) ;  /* 0x0000005000008947 */ /* 0x000fea0003800000 */
[----:B------:R-:W-:Y:S01]  /*1600*/  ISETP.NE.U32.AND P0, PT, R10, -0x1, PT ;  /* 0xffffffff0a00780c */ /* 0x000fe20003f05070 */
[----:B------:R-:W-:Y:S02]  /*1610*/  IMAD.U32 R28, RZ, RZ, UR7 ;  /* 0x00000007ff1c7e24 */ /* 0x000fe4000f8e00ff */
[----:B------:R-:W-:Y:S01]  /*1620*/  IMAD.U32 R29, RZ, RZ, UR8 ;  /* 0x00000008ff1d7e24 */ /* 0x000fe2000f8e00ff */
[----:B------:R-:W-:-:S13]  /*1630*/  ISETP.NE.AND.EX P0, PT, R11, -0x1, PT, P0 ;  /* 0xffffffff0b00780c */ /* 0x000fda0003f05300 */
[----:B------:R-:W-:Y:S02]  /*1640*/  @P0 CS2R R28, SRZ ;  /* 0x00000000001c0805 */ /* 0x000fe4000001ff00 */
.L_x_13261:
[----:B------:R-:W-:Y:S05]  /*1650*/  BSYNC B0 ;  /* 0x0000000000007941 */ /* 0x000fea0003800000 */
.L_x_13260:
[----:B------:R-:W-:Y:S01]  /*1660*/  BSSY B0, `(.L_x_13262) ;  /* 0x000000c000007945 */ /* 0x000fe20003800000 */
[----:B------:R-:W-:Y:S01]  /*1670*/  HFMA2.MMA R31, -RZ, RZ, 0, 0 ;  /* 0x00000000ff1f7435 */ /* 0x000fe200000001ff */
[----:B------:R-:W-:Y:S02]  /*1680*/  IMAD.MOV.U32 R30, RZ, RZ, 0x1 ;  /* 0x00000001ff1e7424 */ /* 0x000fe400078e00ff */
[----:B------:R-:W-:Y:S02]  /*1690*/  IMAD.MOV.U32 R20, RZ, RZ, 0x1 ;  /* 0x00000001ff147424 */ /* 0x000fe400078e00ff */
[----:B------:R-:W-:Y:S01]  /*16a0*/  IMAD.MOV.U32 R0, RZ, RZ, RZ ;  /* 0x000000ffff007224 */ /* 0x000fe200078e00ff */
[----:B------:R-:W-:Y:S05]  /*16b0*/  @!P6 BRA `(.L_x_13263) ;  /* 0x000000600000e947 */ /* 0x000fea0003800000 */
[----:B------:R-:W-:Y:S01]  /*16c0*/  ISETP.NE.U32.AND P0, PT, R4, -0x1, PT ;  /* 0xffffffff0400780c */ /* 0x000fe20003f05070 */
[----:B------:R-:W-:Y:S01]  /*16d0*/  IMAD.U32 R20, RZ, RZ, UR7 ;  /* 0x00000007ff147e24 */ /* 0x000fe2000f8e00ff */
[----:B------:R-:W-:Y:S02]  /*16e0*/  MOV R0, UR8 ;  /* 0x0000000800007c02 */ /* 0x000fe40008000f00 */
[----:B------:R-:W-:-:S13]  /*16f0*/  ISETP.NE.AND.EX P0, PT, R5, -0x1, PT, P0 ;  /* 0xffffffff0500780c */ /* 0x000fda0003f05300 */
[----:B------:R-:W-:Y:S02]  /*1700*/  @P0 IMAD.MOV.U32 R20, RZ, RZ, RZ ;  /* 0x000000ffff140224 */ /* 0x000fe400078e00ff */
[----:B------:R-:W-:Y:S02]  /*1710*/  @P0 IMAD.MOV.U32 R0, RZ, RZ, RZ ;  /* 0x000000ffff000224 */ /* 0x000fe400078e00ff */
.L_x_13263:
[----:B------:R-:W-:Y:S05]  /*1720*/  BSYNC B0 ;  /* 0x0000000000007941 */ /* 0x000fea0003800000 */
.L_x_13262:
[----:B------:R-:W-:Y:S01]  /*1730*/  BSSY B0, `(.L_x_13264) ;  /* 0x0000007000007945 */ /* 0x000fe20003800000 */
[----:B------:R-:W-:Y:S05]  /*1740*/  @!P2 BRA `(.L_x_13265) ;  /* 0x000000500000a947 */ /* 0x000fea0003800000 */
[----:B------:R-:W-:Y:S01]  /*1750*/  ISETP.NE.U32.AND P0, PT, R6, -0x1, PT ;  /* 0xffffffff0600780c */ /* 0x000fe20003f05070 */
[----:B------:R-:W-:Y:S01]  /*1760*/  IMAD.U32 R30, RZ, RZ, UR7 ;  /* 0x00000007ff1e7e24 */ /* 0x000fe2000f8e00ff */
[----:B------:R-:W-:Y:S02]  /*1770*/  MOV R31, UR8 ;  /* 0x00000008001f7c02 */ /* 0x000fe40008000f00 */
[----:B------:R-:W-:-:S13]  /*1780*/  ISETP.NE.AND.EX P0, PT, R7, -0x1, PT, P0 ;  /* 0xffffffff0700780c */ /* 0x000fda0003f05300 */
[----:B------:R-:W-:Y:S02]  /*1790*/  @P0 CS2R R30, SRZ ;  /* 0x00000000001e0805 */ /* 0x000fe4000001ff00 */
.L_x_13265:
[----:B------:R-:W-:Y:S05]  /*17a0*/  BSYNC B0 ;  /* 0x0000000000007941 */ /* 0x000fea0003800000 */
.L_x_13264:
[----:B------:R-:W-:Y:S01]  /*17b0*/  BSSY B0, `(.L_x_13266) ;  /* 0x0000009000007945 */ /* 0x000fe20003800000 */
        /* <DEDUP_REMOVED lines=8> */
.L_x_13267:
[----:B------:R-:W-:Y:S05]  /*1840*/  BSYNC B0 ;  /* 0x0000000000007941 */ /* 0x000fea0003800000 */
.L_x_13266:
        /* <DEDUP_REMOVED lines=9> */
.L_x_13268:
[----:B------:R-:W-:Y:S05]  /*18e0*/  BSYNC B0 ;  /* 0x0000000000007941 */ /* 0x000fea0003800000 */
.L_x_13245:
[----:B------:R-:W-:Y:S01]  /*18f0*/  ULDC.64 UR4, c[0x0][0x178] ;  /* 0x00005e0000047ab9 */ /* 0x000fe20000000a00 */
[----:B-----5:R-:W-:Y:S01]  /*1900*/  IMAD.MOV.U32 R6, RZ, RZ, R30 ;  /* 0x000000ffff067224 */ /* 0x020fe200078e001e */
[----:B------:R-:W-:Y:S01]  /*1910*/  UIMAD.WIDE.U32 UR4, UR6, UR12, UR4 ;  /* 0x0000000c060472a5 */ /* 0x000fe2000f8e0004 */
[----:B------:R-:W-:Y:S01]  /*1920*/  MOV R7, R31 ;  /* 0x0000001f00077202 */ /* 0x000fe20000000f00 */
[----:B------:R-:W-:Y:S01]  /*1930*/  IMAD.MOV.U32 R4, RZ, RZ, R20 ;  /* 0x000000ffff047224 */ /* 0x000fe200078e0014 */
[----:B------:R-:W-:Y:S01]  /*1940*/  MOV R11, R27 ;  /* 0x0000001b000b7202 */ /* 0x000fe20000000f00 */
[----:B------:R-:W-:Y:S01]  /*1950*/  IMAD.MOV.U32 R5, RZ, RZ, R0 ;  /* 0x000000ffff057224 */ /* 0x000fe200078e0000 */
[----:B------:R-:W-:Y:S01]  /*1960*/  MOV R13, R23 ;  /* 0x00000017000d7202 */ /* 0x000fe20000000f00 */
[----:B------:R-:W-:Y:S02]  /*1970*/  IMAD.U32 R18, RZ, RZ, UR4 ;  /* 0x00000004ff127e24 */ /* 0x000fe4000f8e00ff */
[----:B------:R-:W-:-:S02]  /*1980*/  IMAD.U32 R19, RZ, RZ, UR5 ;  /* 0x00000005ff137e24 */ /* 0x000fc4000f8e00ff */
[----:B------:R-:W-:Y:S02]  /*1990*/  IMAD.MOV.U32 R14, RZ, RZ, R28 ;  /* 0x000000ffff0e7224 */ /* 0x000fe400078e001c */
[----:B------:R-:W-:-:S04]  /*19a0*/  IMAD.WIDE R18, R21, 0x10, R18 ;  /* 0x0000001015127825 */ /* 0x000fc800078e0212 */
[----:B------:R-:W-:Y:S01]  /*19b0*/  IMAD.MOV.U32 R15, RZ, RZ, R29 ;  /* 0x000000ffff0f7224 */ /* 0x000fe200078e001d */
[----:B------:R0:W-:Y:S01]  /*19c0*/  STG.E.128 [R18.64+0x1000], R4 ;  /* 0x0010000412007986 */ /* 0x0001e2000c101d0a */
[----:B------:R-:W-:Y:S02]  /*19d0*/  IMAD.MOV.U32 R10, RZ, RZ, R26 ;  /* 0x000000ffff0a7224 */ /* 0x000fe400078e001a */
[----:B------:R-:W-:Y:S02]  /*19e0*/  IMAD.MOV.U32 R8, RZ, RZ, R24 ;  /* 0x000000ffff087224 */ /* 0x000fe400078e0018 */
[----:B------:R-:W-:Y:S02]  /*19f0*/  IMAD.MOV.U32 R9, RZ, RZ, R25 ;  /* 0x000000ffff097224 */ /* 0x000fe400078e0019 */
[----:B------:R-:W-:-:S03]  /*1a00*/  IMAD.MOV.U32 R12, RZ, RZ, R22 ;  /* 0x000000ffff0c7224 */ /* 0x000fc600078e0016 */
[----:B------:R-:W-:Y:S04]  /*1a10*/  STG.E.128 [R18.64], R8 ;  /* 0x0000000812007986 */ /* 0x000fe8000c101d0a */
[----:B------:R-:W-:Y:S01]  /*1a20*/  STG.E.128 [R18.64+0x800], R12 ;  /* 0x0008000c12007986 */ /* 0x000fe2000c101d0a */
[----:B0-----:R-:W-:Y:S01]  /*1a30*/  IMAD.MOV.U32 R6, RZ, RZ, R16 ;  /* 0x000000ffff067224 */ /* 0x001fe200078e0010 */
[----:B------:R-:W-:Y:S01]  /*1a40*/  MOV R7, R17 ;  /* 0x0000001100077202 */ /* 0x000fe20000000f00 */
[----:B------:R-:W-:Y:S02]  /*1a50*/  IMAD.MOV.U32 R4, RZ, RZ, R2 ;  /* 0x000000ffff047224 */ /* 0x000fe400078e0002 */
[----:B------:R-:W-:-:S05]  /*1a60*/  IMAD.MOV.U32 R5, RZ, RZ, R3 ;  /* 0x000000ffff057224 */ /* 0x000fca00078e0003 */
[----:B------:R-:W-:Y:S01]  /*1a70*/  STG.E.128 [R18.64+0x1800], R4 ;  /* 0x0018000412007986 */ /* 0x000fe2000c101d0a */
[----:B------:R-:W-:Y:S05]  /*1a80*/  EXIT ;  /* 0x000000000000794d */ /* 0x000fea0003800000 */
.L_x_13243:
[----:B------:R-:W0:Y:S01]  /*1a90*/  S2R R0, SR_TID.X ;  /* 0x0000000000007919 */ /* 0x000e220000002100 */
[----:B------:R-:W-:Y:S01]  /*1aa0*/  BSSY B0, `(.L_x_13269) ;  /* 0x0000015000007945 */ /* 0x000fe20003800000 */
[----:B------:R-:W-:Y:S01]  /*1ab0*/  CS2R R14, SRZ ;  /* 0x00000000000e7805 */ /* 0x000fe2000001ff00 */
[----:B------:R-:W-:Y:S01]  /*1ac0*/  CS2R R16, SRZ ;  /* 0x0000000000107805 */ /* 0x000fe2000001ff00 */
[----:B0-----:R-:W-:Y:S01]  /*1ad0*/  ISETP.GE.AND P1, PT, R0, UR4, PT ;  /* 0x0000000400007c0c */ /* 0x001fe2000bf26270 */
[----:B------:R-:W-:-:S12]  /*1ae0*/  IMAD.MOV.U32 R3, RZ, RZ, R0 ;  /* 0x000000ffff037224 */ /* 0x000fd800078e0000 */
[----:B------:R-:W-:-:S04]  /*1af0*/  @!P1 IADD3 R3, R0, 0x80, RZ ;  /* 0x0000008000039810 */ /* 0x000fc80007ffe0ff */
[----:B------:R-:W-:-:S13]  /*1b00*/  ISETP.GE.AND P0, PT, R3, UR4, PT ;  /* 0x0000000403007c0c */ /* 0x000fda000bf06270 */
[C---:B------:R-:W-:Y:S02]  /*1b10*/  @!P0 IADD3 R2, R3.reuse, UR6, RZ ;  /* 0x0000000603028c10 */ /* 0x040fe4000fffe0ff */
[----:B------:R-:W-:-:S04]  /*1b20*/  @!P0 IADD3 R3, R3, 0x80, RZ ;  /* 0x0000008003038810 */ /* 0x000fc80007ffe0ff */
[----:B------:R-:W-:-:S13]  /*1b30*/  ISETP.GE.AND P2, PT, R3, UR4, PT ;  /* 0x0000000403007c0c */ /* 0x000fda000bf46270 */
[----:B------:R-:W-:Y:S05]  /*1b40*/  @P2 BRA `(.L_x_13270) ;  /* 0x000000a000002947 */ /* 0x000fea0003800000 */
[C---:B------:R-:W-:Y:S02]  /*1b50*/  IADD3 R16, R3.reuse, UR6, RZ ;  /* 0x0000000603107c10 */ /* 0x040fe4000fffe0ff */
[----:B------:R-:W-:Y:S02]  /*1b60*/  IADD3 R3, R3, 0x80, RZ ;  /* 0x0000008003037810 */ /* 0x000fe40007ffe0ff */
[----:B------:R-:W-:Y:S02]  /*1b70*/  MOV R5, 0x8 ;  /* 0x0000000800057802 */ /* 0x000fe40000000f00 */
[----:B------:R-:W-:-:S03]  /*1b80*/  ISETP.GE.AND P2, PT, R3, UR4, PT ;  /* 0x0000000403007c0c */ /* 0x000fc6000bf46270 */
[----:B------:R-:W-:-:S06]  /*1b90*/  IMAD.WIDE.U32 R16, R16, R5, c[0x0][0x180] ;  /* 0x0000600010107625 */ /* 0x000fcc00078e0005 */
[----:B------:R-:W5:Y:S04]  /*1ba0*/  LDG.E.64 R16, [R16.64] ;  /* 0x0000000a10107981 */ /* 0x000f68000c1e1b00 */
[----:B------:R-:W-:-:S05]  /*1bb0*/  @!P2 IADD3 R4, R3, UR6, RZ ;  /* 0x000000060304ac10 */ /* 0x000fca000fffe0ff */
[----:B------:R-:W-:-:S05]  /*1bc0*/  @!P2 IMAD.WIDE.U32 R4, R4, R5, c[0x0][0x180] ;  /* 0x000060000404a625 */ /* 0x000fca00078e0005 */
[----:B------:R0:W5:Y:S01]  /*1bd0*/  @!P2 LDG.E.64 R14, [R4.64] ;  /* 0x0000000a040ea981 */ /* 0x000162000c1e1b00 */
[----:B------:R-:W-:-:S03]  /*1be0*/  @!P2 IADD3 R3, R3, 0x80, RZ ;  /* 0x000000800303a810 */ /* 0x000fc60007ffe0ff */
.L_x_13270:
[----:B------:R-:W-:Y:S05]  /*1bf0*/  BSYNC B0 ;  /* 0x0000000000007941 */ /* 0x000fea0003800000 */
.L_x_13269:
[----:B------:R-:W-:Y:S01]  /*1c00*/  ISETP.GE.AND P2, PT, R3, UR4, PT ;  /* 0x0000000403007c0c */ /* 0x000fe2000bf46270 */
[----:B------:R-:W-:Y:S01]  /*1c10*/  BSSY B0, `(.L_x_13271) ;  /* 0x000000e000007945 */ /* 0x000fe20003800000 */
[----:B------:R-:W-:Y:S01]  /*1c20*/  CS2R R18, SRZ ;  /* 0x0000000000127805 */ /* 0x000fe2000001ff00 */
[----:B------:R-:W-:-:S10]  /*1c30*/  CS2R R20, SRZ ;  /* 0x0000000000147805 */ /* 0x000fd4000001ff00 */
[----:B------:R-:W-:Y:S05]  /*1c40*/  @P2 BRA `(.L_x_13272) ;  /* 0x000000a000002947 */ /* 0x000fea0003800000 */
[C---:B------:R-:W-:Y:S01]  /*1c50*/  IADD3 R20, R3.reuse, UR6, RZ ;  /* 0x0000000603147c10 */ /* 0x040fe2000fffe0ff */
[----:B0-----:R-:W-:Y:S01]  /*1c60*/  IMAD.MOV.U32 R5, RZ, RZ, 0x8 ;  /* 0x00000008ff057424 */ /* 0x001fe200078e00ff */
[----:B------:R-:W-:-:S03]  /*1c70*/  IADD3 R3, R3, 0x80, RZ ;  /* 0x0000008003037810 */ /* 0x000fc60007ffe0ff */
[----:B------:R-:W-:Y:S01]  /*1c80*/  IMAD.WIDE.U32 R20, R20, R5, c[0x0][0x180] ;  /* 0x0000600014147625 */ /* 0x000fe200078e0005 */
[----:B------:R-:W-:-:S05]  /*1c90*/  ISETP.GE.AND P2, PT, R3, UR4, PT ;  /* 0x0000000403007c0c */ /* 0x000fca000bf46270 */
[----:B------:R-:W5:Y:S08]  /*1ca0*/  LDG.E.64 R20, [R20.64] ;  /* 0x0000000a14147981 */ /* 0x000f70000c1e1b00 */
[----:B------:R-:W-:-:S05]  /*1cb0*/  @!P2 IADD3 R4, R3, UR6, RZ ;  /* 0x000000060304ac10 */ /* 0x000fca000fffe0ff */
[----:B------:R-:W-:-:S05]  /*1cc0*/  @!P2 IMAD.WIDE.U32 R4, R4, R5, c[0x0][0x180] ;  /* 0x000060000404a625 */ /* 0x000fca00078e0005 */
[----:B------:R0:W5:Y:S01]  /*1cd0*/  @!P2 LDG.E.64 R18, [R4.64] ;  /* 0x0000000a0412a981 */ /* 0x000162000c1e1b00 */
[----:B------:R-:W-:-:S03]  /*1ce0*/  @!P2 IADD3 R3, R3, 0x80, RZ ;  /* 0x000000800303a810 */ /* 0x000fc60007ffe0ff */
.L_x_13272:
[----:B------:R-:W-:Y:S05]  /*1cf0*/  BSYNC B0 ;  /* 0x0000000000007941 */ /* 0x000fea0003800000 */
.L_x_13271:
[----:B------:R-:W-:Y:S01]  /*1d00*/  ISETP.GE.AND P3, PT, R3, UR4, PT ;  /* 0x0000000403007c0c */ /* 0x000fe2000bf66270 */
[----:B------:R-:W-:Y:S01]  /*1d10*/  @!P1 IMAD.MOV.U32 R7, RZ, RZ, 0x8 ;  /* 0x00000008ff079424 */ /* 0x000fe200078e00ff */
[----:B------:R-:W-:Y:S01]  /*1d20*/  @!P1 IADD3 R6, R0, UR6, RZ ;  /* 0x0000000600069c10 */ /* 0x000fe2000fffe0ff */
[----:B------:R-:W-:Y:S01]  /*1d30*/  CS2R R22, SRZ ;  /* 0x0000000000167805 */ /* 0x000fe2000001ff00 */
[----:B------:R-:W-:Y:S01]  /*1d40*/  CS2R R12, SRZ ;  /* 0x00000000000c7805 */ /* 0x000fe2000001ff00 */
[----:B------:R-:W-:Y:S01]  /*1d50*/  CS2R R26, SRZ ;  /* 0x00000000001a7805 */ /* 0x000fe2000001ff00 */
[----:B------:R-:W-:Y:S01]  /*1d60*/  CS2R R24, SRZ ;  /* 0x0000000000187805 */ /* 0x000fe2000001ff00 */
[----:B------:R-:W-:-:S05]  /*1d70*/  @!P1 IMAD.WIDE.U32 R6, R6, R7, c[0x0][0x180] ;  /* 0x0000600006069625 */ /* 0x000fca00078e0007 */
[----:B------:R1:W5:Y:S01]  /*1d80*/  @!P1 LDG.E.64 R12, [R6.64] ;  /* 0x0000000a060c9981 */ /* 0x000362000c1e1b00 */
[C---:B------:R-:W-:Y:S01]  /*1d90*/  @!P3 IADD3 R8, R3.reuse, UR6, RZ ;  /* 0x000000060308bc10 */ /* 0x040fe2000fffe0ff */
[----:B------:R-:W-:Y:S01]  /*1da0*/  @!P3 IMAD.MOV.U32 R9, RZ, RZ, 0x8 ;  /* 0x00000008ff09b424 */ /* 0x000fe200078e00ff */
[----:B------:R-:W-:-:S03]  /*1db0*/  @!P3 IADD3 R3, R3, 0x80, RZ ;  /* 0x000000800303b810 */ /* 0x000fc60007ffe0ff */
[----:B------:R-:W-:Y:S01]  /*1dc0*/  @!P3 IMAD.WIDE.U32 R8, R8, R9, c[0x0][0x180] ;  /* 0x000060000808b625 */ /* 0x000fe200078e0009 */
[----:B------:R-:W-:-:S04]  /*1dd0*/  ISETP.GE.AND P2, PT, R3, UR4, PT ;  /* 0x0000000403007c0c */ /* 0x000fc8000bf46270 */
[----:B------:R1:W5:Y:S09]  /*1de0*/  @!P3 LDG.E.64 R26, [R8.64] ;  /* 0x0000000a081ab981 */ /* 0x000372000c1e1b00 */
[----:B0-----:R-:W-:Y:S01]  /*1df0*/  @!P2 IADD3 R4, R3, UR6, RZ ;  /* 0x000000060304ac10 */ /* 0x001fe2000fffe0ff */
[----:B------:R-:W-:Y:S01]  /*1e00*/  @!P2 IMAD.MOV.U32 R5, RZ, RZ, 0x8 ;  /* 0x00000008ff05a424 */ /* 0x000fe200078e00ff */
[----:B------:R-:W-:-:S03]  /*1e10*/  @!P0 MOV R3, 0x8 ;  /* 0x0000000800038802 */ /* 0x000fc60000000f00 */
[----:B------:R-:W-:-:S04]  /*1e20*/  @!P2 IMAD.WIDE.U32 R4, R4, R5, c[0x0][0x180] ;  /* 0x000060000404a625 */ /* 0x000fc800078e0005 */
[----:B------:R-:W-:Y:S01]  /*1e30*/  @!P0 IMAD.WIDE.U32 R2, R2, R3, c[0x0][0x180] ;  /* 0x0000600002028625 */ /* 0x000fe200078e0003 */
[----:B------:R1:W5:Y:S04]  /*1e40*/  @!P2 LDG.E.64 R22, [R4.64] ;  /* 0x0000000a0416a981 */ /* 0x000368000c1e1b00 */
[----:B------:R1:W5:Y:S01]  /*1e50*/  @!P0 LDG.E.64 R24, [R2.64] ;  /* 0x0000000a02188981 */ /* 0x000362000c1e1b00 */
[----:B------:R-:W-:-:S13]  /*1e60*/  ISETP.LE.AND P0, PT, RZ, c[0x0][0x16c], PT ;  /* 0x00005b00ff007a0c */ /* 0x000fda0003f03270 */
[----:B------:R-:W-:Y:S05]  /*1e70*/  @!P0 BRA `(.L_x_13273) ;  /* 0x0000134000008947 */ /* 0x000fea0003800000 */
[----:B-1----:R-:W-:Y:S01]  /*1e80*/  ISETP.NE.U32.AND P0, PT, RZ, c[0x0][0x168], PT ;  /* 0x00005a00ff007a0c */ /* 0x002fe20003f05070 */
[----:B------:R-:W-:Y:S01]  /*1e90*/  HFMA2.MMA R30, -RZ, RZ, 0, 5.9604644775390625e-08 ;  /* 0x00000001ff1e7435 */ /* 0x000fe200000001ff */
[----:B------:R-:W-:Y:S01]  /*1ea0*/  IMAD.MOV.U32 R32, RZ, RZ, 0x1 ;  /* 0x00000001ff207424 */ /* 0x000fe200078e00ff */
[----:B------:R-:W-:Y:S01]  /*1eb0*/  HFMA2.MMA R4, -RZ, RZ, 0, 5.9604644775390625e-08 ;  /* 0x00000001ff047435 */ /* 0x000fe200000001ff */
[----:B------:R-:W-:Y:S01]  /*1ec0*/  ISETP.NE.AND.EX P0, PT, RZ, c[0x0][0x16c], PT, P0 ;  /* 0x00005b00ff007a0c */ /* 0x000fe20003f05300 */
[----:B------:R-:W-:Y:S01]  /*1ed0*/  IMAD.MOV.U32 R33, RZ, RZ, RZ ;  /* 0x000000ffff217224 */ /* 0x000fe200078e00ff */
[----:B------:R-:W-:Y:S01]  /*1ee0*/  MOV R8, 0x1 ;  /* 0x0000000100087802 */ /* 0x000fe20000000f00 */
[----:B------:R-:W-:Y:S01]  /*1ef0*/  IMAD.MOV.U32 R31, RZ, RZ, RZ ;  /* 0x000000ffff1f7224 */ /* 0x000fe200078e00ff */
[----:B------:R-:W-:Y:S01]  /*1f00*/  MOV R28, 0x1 ;  /* 0x00000001001c7802 */ /* 0x000fe20000000f00 */
[----:B------:R-:W-:Y:S02]  /*1f10*/  IMAD.MOV.U32 R10, RZ, RZ, 0x1 ;  /* 0x00000001ff0a7424 */ /* 0x000fe400078e00ff */
[----:B------:R-:W-:-:S02]  /*1f20*/  IMAD.MOV.U32 R11, RZ, RZ, RZ ;  /* 0x000000ffff0b7224 */ /* 0x000fc400078e00ff */
[----:B------:R-:W-:Y:S02]  /*1f30*/  IMAD.MOV.U32 R9, RZ, RZ, RZ ;  /* 0x000000ffff097224 */ /* 0x000fe400078e00ff */
[----:B------:R-:W-:Y:S02]  /*1f40*/  IMAD.MOV.U32 R6, RZ, RZ, 0x1 ;  /* 0x00000001ff067424 */ /* 0x000fe400078e00ff */
[----:B------:R-:W-:Y:S02]  /*1f50*/  IMAD.MOV.U32 R7, RZ, RZ, RZ ;  /* 0x000000ffff077224 */ /* 0x000fe400078e00ff */
[----:B------:R-:W-:Y:S02]  /*1f60*/  IMAD.MOV.U32 R5, RZ, RZ, RZ ;  /* 0x000000ffff057224 */ /* 0x000fe400078e00ff */
[----:B------:R-:W-:Y:S02]  /*1f70*/  IMAD.MOV.U32 R2, RZ, RZ, 0x1 ;  /* 0x00000001ff027424 */ /* 0x000fe400078e00ff */
[----:B------:R-:W-:-:S02]  /*1f80*/  IMAD.MOV.U32 R3, RZ, RZ, RZ ;  /* 0x000000ffff037224 */ /* 0x000fc400078e00ff */
[----:B------:R-:W-:Y:S01]  /*1f90*/  IMAD.MOV.U32 R29, RZ, RZ, RZ ;  /* 0x000000ffff1d7224 */ /* 0x000fe200078e00ff */
[----:B------:R-:W-:Y:S05]  /*1fa0*/  @!P0 BRA `(.L_x_13274) ;  /* 0x000019e000008947 */ /* 0x000fea0003800000 */
[----:B------:R-:W-:Y:S01]  /*1fb0*/  IADD3 R34, R0, 0x80, RZ ;  /* 0x0000008000227810 */ /* 0x000fe20007ffe0ff */
[----:B------:R-:W-:Y:S03]  /*1fc0*/  BSSY B0, `(.L_x_13275) ;  /* 0x0000024000007945 */ /* 0x000fe60003800000 */
[----:B------:R-:W-:Y:S02]  /*1fd0*/  ISETP.GE.AND P3, PT, R34, UR4, PT ;  /* 0x0000000422007c0c */ /* 0x000fe4000bf66270 */
[----:B------:R-:W-:-:S04]  /*1fe0*/  IADD3 R34, R0, 0x100, RZ ;  /* 0x0000010000227810 */ /* 0x000fc80007ffe0ff */
[----:B------:R-:W-:Y:S02]  /*1ff0*/  ISETP.GE.AND P2, PT, R34, UR4, PT ;  /* 0x0000000422007c0c */ /* 0x000fe4000bf46270 */
[----:B------:R-:W-:-:S04]  /*2000*/  IADD3 R34, R0, 0x180, RZ ;  /* 0x0000018000227810 */ /* 0x000fc80007ffe0ff */
[----:B------:R-:W-:Y:S01]  /*2010*/  ISETP.GE.AND P0, PT, R34, UR4, PT ;  /* 0x0000000422007c0c */ /* 0x000fe2000bf06270 */
[----:B------:R-:W-:Y:S07]  /*2020*/  @P1 BRA `(.L_x_13276) ;  /* 0x000001d000001947 */ /* 0x000fee0003800000 */
[----:B------:R-:W-:Y:S01]  /*2030*/  IMAD.MOV.U32 R28, RZ, RZ, 0x1 ;  /* 0x00000001ff1c7424 */ /* 0x000fe200078e00ff */
[----:B------:R-:W-:Y:S01]  /*2040*/  ULDC.64 UR8, c[0x0][0x168] ;  /* 0x00005a0000087ab9 */ /* 0x000fe20000000a00 */
[----:B------:R-:W-:-:S03]  /*2050*/  IMAD.MOV.U32 R29, RZ, RZ, RZ ;  /* 0x000000ffff1d7224 */ /* 0x000fc600078e00ff */
.L_x_13277:
[----:B------:R-:W-:Y:S01]  /*2060*/  ULOP3.LUT UR5, UR8, 0x1, URZ, 0xc0, !UPT ;  /* 0x0000000108057892 */ /* 0x000fe2000f8ec03f */
[----:B-----5:R-:W-:-:S03]  /*2070*/  IMAD R35, R13, R12, RZ ;  /* 0x0000000c0d237224 */ /* 0x020fc600078e02ff */
[----:B------:R-:W-:Y:S01]  /*2080*/  UISETP.NE.U32.AND UP0, UPT, UR5, 0x1, UPT ;  /* 0x000000010500788c */ /* 0x000fe2000bf05070 */
[----:B------:R-:W-:Y:S01]  /*2090*/  IMAD R35, R12, R13, R35 ;  /* 0x0000000d0c237224 */ /* 0x000fe200078e0223 */
[----:B------:R-:W-:Y:S02]  /*20a0*/  ULEA.HI UR5, UP1, UR9, UR8, URZ, 0x1 ;  /* 0x0000000809057291 */ /* 0x000fe4000f83083f */
[----:B------:R-:W-:-:S06]  /*20b0*/  UISETP.NE.U32.AND.EX UP0, UPT, URZ, URZ, UPT, UP0 ;  /* 0x0000003f3f00728c */ /* 0x000fcc000bf05100 */
[----:B------:R-:W-:Y:S01]  /*20c0*/  PLOP3.LUT P4, PT, PT, PT, UP0, 0x80, 0x0 ;  /* 0x000000000000781c */ /* 0x000fe20003f8f008 */
[----:B------:R-:W-:-:S03]  /*20d0*/  UIADD3 UR7, UP0, UR8, 0x1, URZ ;  /* 0x0000000108077890 */ /* 0x000fc6000ff1e03f */
[----:B------:R-:W-:Y:S01]  /*20e0*/  SEL R13, R13, RZ, !P4 ;  /* 0x000000ff0d0d7207 */ /* 0x000fe20006000000 */
[----:B------:R-:W-:Y:S02]  /*20f0*/  UIADD3.X UR8, URZ, UR9, URZ, UP0, !UPT ;  /* 0x000000093f087290 */ /* 0x000fe400087fe43f */
[----:B------:R-:W-:Y:S02]  /*2100*/  UISETP.GT.U32.AND UP0, UPT, UR7, 0x2, UPT ;  /* 0x000000020700788c */ /* 0x000fe4000bf04070 */
[----:B------:R-:W-:Y:S01]  /*2110*/  IMAD R34, R13, R28, RZ ;  /* 0x0000001c0d227224 */ /* 0x000fe200078e02ff */
[----:B------:R-:W-:Y:S01]  /*2120*/  SEL R13, R12, 0x1, !P4 ;  /* 0x000000010c0d7807 */ /* 0x000fe20006000000 */
[----:B------:R-:W-:Y:S02]  /*2130*/  UISETP.GT.U32.AND.EX UP0, UPT, UR8, URZ, UPT, UP0 ;  /* 0x0000003f0800728c */ /* 0x000fe4000bf04100 */
[----:B------:R-:W-:Y:S02]  /*2140*/  UIADD3.X UR7, URZ, UR9, URZ, UP1, !UPT ;  /* 0x000000093f077290 */ /* 0x000fe40008ffe43f */
[----:B------:R-:W-:-:S02]  /*2150*/  IMAD R37, R29, R13, R34 ;  /* 0x0000000d1d257224 */ /* 0x000fc400078e0222 */
[----:B------:R-:W-:Y:S01]  /*2160*/  PLOP3.LUT P4, PT, PT, PT, UP0, 0x80, 0x0 ;  /* 0x000000000000781c */ /* 0x000fe20003f8f008 */
[----:B------:R-:W-:Y:S01]  /*2170*/  USHF.R.S64 UR5, UR5, 0x1, UR7 ;  /* 0x0000000105057899 */ /* 0x000fe20008001007 */
[----:B------:R-:W-:Y:S01]  /*2180*/  IMAD.WIDE.U32 R28, R13, R28, RZ ;  /* 0x0000001c0d1c7225 */ /* 0x000fe200078e00ff */
[----:B------:R-:W-:-:S03]  /*2190*/  USHF.R.S32.HI UR7, URZ, 0x1, UR7 ;  /* 0x000000013f077899 */ /* 0x000fc60008011407 */
[----:B------:R-:W-:Y:S01]  /*21a0*/  IMAD.WIDE.U32 R12, R12, R12, RZ ;  /* 0x0000000c0c0c7225 */ /* 0x000fe200078e00ff */
[----:B------:R-:W-:Y:S01]  /*21b0*/  IADD3 R29, R29, R37, RZ ;  /* 0x000000251d1d7210 */ /* 0x000fe20007ffe0ff */
[----:B------:R-:W-:Y:S02]  /*21c0*/  UMOV UR8, UR5 ;  /* 0x0000000500087c82 */ /* 0x000fe40008000000 */
[----:B------:R-:W-:Y:S01]  /*21d0*/  UMOV UR9, UR7 ;  /* 0x0000000700097c82 */ /* 0x000fe20008000000 */
[----:B------:R-:W-:Y:S02]  /*21e0*/  IMAD.IADD R13, R13, 0x1, R35 ;  /* 0x000000010d0d7824 */ /* 0x000fe400078e0223 */
[----:B------:R-:W-:Y:S05]  /*21f0*/  @P4 BRA `(.L_x_13277) ;  /* 0xfffffe6000004947 */ /* 0x000fea000383ffff */
.L_x_13276:
[----:B------:R-:W-:Y:S05]  /*2200*/  BSYNC B0 ;  /* 0x0000000000007941 */ /* 0x000fea0003800000 */
.L_x_13275:
[----:B------:R-:W-:Y:S01]  /*2210*/  BSSY B0, `(.L_x_13278) ;  /* 0x000001f000007945 */ /* 0x000fe20003800000 */
[----:B------:R-:W-:Y:S05]  /*2220*/  @P3 BRA `(.L_x_13279) ;  /* 0x000001d000003947 */ /* 0x000fea0003800000 */
[----:B------:R-:W-:Y:S01]  /*2230*/  IMAD.MOV.U32 R2, RZ, RZ, 0x1 ;  /* 0x00000001ff027424 */ /* 0x000fe200078e00ff */
[----:B------:R-:W-:Y:S01]  /*2240*/  ULDC.64 UR12, c[0x0][0x168] ;  /* 0x00005a00000c7ab9 */ /* 0x000fe20000000a00 */
[----:B------:R-:W-:-:S02]  /*2250*/  IMAD.MOV.U32 R3, RZ, RZ, RZ ;  /* 0x000000ffff037224 */ /* 0x000fc400078e00ff */
.L_x_13280:
[----:B------:R-:W-:Y:S01]  /*2260*/  ULOP3.LUT UR5, UR12, 0x1, URZ, 0xc0, !UPT ;  /* 0x000000010c057892 */ /* 0x000fe2000f8ec03f */
[----:B-----5:R-:W-:Y:S01]  /*2270*/  IMAD R13, R25, R24, RZ ;  /* 0x00000018190d7224 */ /* 0x020fe200078e02ff */
[----:B------:R-:W-:-:S02]  /*2280*/  ULEA.HI UR8, UP1, UR13, UR12, URZ, 0x1 ;  /* 0x0000000c0d087291 */ /* 0x000fc4000f83083f */
[----:B------:R-:W-:Y:S01]  /*2290*/  UISETP.NE.U32.AND UP0, UPT, UR5, 0x1, UPT ;  /* 0x000000010500788c */ /* 0x000fe2000bf05070 */
[----:B------:R-:W-:Y:S01]  /*22a0*/  IMAD R13, R24, R25, R13 ;  /* 0x00000019180d7224 */ /* 0x000fe200078e020d */
[----:B------:R-:W-:Y:S02]  /*22b0*/  UIADD3.X UR9, URZ, UR13, URZ, UP1, !UPT ;  /* 0x0000000d3f097290 */ /* 0x000fe40008ffe43f */
[----:B------:R-:W-:-:S06]  /*22c0*/  UISETP.NE.U32.AND.EX UP0, UPT, URZ, URZ, UPT, UP0 ;  /* 0x0000003f3f00728c */ /* 0x000fcc000bf05100 */
[----:B------:R-:W-:Y:S01]  /*22d0*/  PLOP3.LUT P3, PT, PT, PT, UP0, 0x80, 0x0 ;  /* 0x000000000000781c */ /* 0x000fe20003f6f008 */
[----:B------:R-:W-:-:S03]  /*22e0*/  UIADD3 UR5, UP0, UR12, 0x1, URZ ;  /* 0x000000010c057890 */ /* 0x000fc6000ff1e03f */
[----:B------:R-:W-:Y:S01]  /*22f0*/  SEL R25, R25, RZ, !P3 ;  /* 0x000000ff19197207 */ /* 0x000fe20005800000 */
[----:B------:R-:W-:Y:S01]  /*2300*/  UIADD3.X UR7, URZ, UR13, URZ, UP0, !UPT ;  /* 0x0000000d3f077290 */ /* 0x000fe200087fe43f */
[----:B------:R-:W-:Y:S01]  /*2310*/  SEL R12, R24, 0x1, !P3 ;  /* 0x00000001180c7807 */ /* 0x000fe20005800000 */
[----:B------:R-:W-:Y:S02]  /*2320*/  UISETP.GT.U32.AND UP0, UPT, UR5, 0x2, UPT ;  /* 0x000000020500788c */ /* 0x000fe4000bf04070 */
[----:B------:R-:W-:Y:S01]  /*2330*/  IMAD R25, R25, R2, RZ ;  /* 0x0000000219197224 */ /* 0x000fe200078e02ff */
[----:B------:R-:W-:Y:S02]  /*2340*/  USHF.R.S64 UR5, UR8, 0x1, UR9 ;  /* 0x0000000108057899 */ /* 0x000fe40008001009 */
[----:B------:R-:W-:Y:S01]  /*2350*/  UISETP.GT.U32.AND.EX UP0, UPT, UR7, URZ, UPT, UP0 ;  /* 0x0000003f0700728c */ /* 0x000fe2000bf04100 */
[----:B------:R-:W-:Y:S01]  /*2360*/  IMAD R35, R3, R12, R25 ;  /* 0x0000000c03237224 */ /* 0x000fe200078e0219 */
[----:B------:R-:W-:Y:S01]  /*2370*/  USHF.R.S32.HI UR7, URZ, 0x1, UR9 ;  /* 0x000000013f077899 */ /* 0x000fe20008011409 */
[----:B------:R-:W-:-:S02]  /*2380*/  IMAD.WIDE.U32 R2, R12, R2, RZ ;  /* 0x000000020c027225 */ /* 0x000fc400078e00ff */
[----:B------:R-:W-:Y:S01]  /*2390*/  UMOV UR12, UR5 ;  /* 0x00000005000c7c82 */ /* 0x000fe20008000000 */
[----:B------:R-:W-:Y:S01]  /*23a0*/  PLOP3.LUT P3, PT, PT, PT, UP0, 0x80, 0x0 ;  /* 0x000000000000781c */ /* 0x000fe20003f6f008 */
[----:B------:R-:W-:Y:S01]  /*23b0*/  IMAD.WIDE.U32 R24, R24, R24, RZ ;  /* 0x0000001818187225 */ /* 0x000fe200078e00ff */
[----:B------:R-:W-:Y:S01]  /*23c0*/  IADD3 R3, R3, R35, RZ ;  /* 0x0000002303037210 */ /* 0x000fe20007ffe0ff */
[----:B------:R-:W-:Y:S02]  /*23d0*/  UMOV UR13, UR7 ;  /* 0x00000007000d7c82 */ /* 0x000fe40008000000 */
[----:B------:R-:W-:-:S08]  /*23e0*/  IMAD.IADD R25, R25, 0x1, R13 ;  /* 0x0000000119197824 */ /* 0x000fd000078e020d */
[----:B------:R-:W-:Y:S05]  /*23f0*/  @P3 BRA `(.L_x_13280) ;  /* 0xfffffe6000003947 */ /* 0x000fea000383ffff */
.L_x_13279:
[----:B------:R-:W-:Y:S05]  /*2400*/  BSYNC B0 ;  /* 0x0000000000007941 */ /* 0x000fea0003800000 */
.L_x_13278:
[C---:B-----5:R-:W-:Y:S01]  /*2410*/  IADD3 R24, R0.reuse, 0x300, RZ ;  /* 0x0000030000187810 */ /* 0x060fe20007ffe0ff */
[----:B------:R-:W-:Y:S01]  /*2420*/  BSSY B0, `(.L_x_13281) ;  /* 0x0000025000007945 */ /* 0x000fe20003800000 */
[C---:B------:R-:W-:Y:S02]  /*2430*/  IADD3 R12, R0.reuse, 0x200, RZ ;  /* 0x00000200000c7810 */ /* 0x040fe40007ffe0ff */
[----:B------:R-:W-:Y:S02]  /*2440*/  IADD3 R13, R0, 0x280, RZ ;  /* 0x00000280000d7810 */ /* 0x000fe40007ffe0ff */
[----:B------:R-:W-:Y:S02]  /*2450*/  ISETP.GE.AND P5, PT, R24, UR4, PT ;  /* 0x0000000418007c0c */ /* 0x000fe4000bfa6270 */
[----:B------:R-:W-:Y:S02]  /*2460*/  ISETP.GE.AND P3, PT, R12, UR4, PT ;  /* 0x000000040c007c0c */ /* 0x000fe4000bf66270 */
[----:B------:R-:W-:-:S02]  /*2470*/  ISETP.GE.AND P4, PT, R13, UR4, PT ;  /* 0x000000040d007c0c */ /* 0x000fc4000bf86270 */
[----:B------:R-:W-:Y:S01]  /*2480*/  IADD3 R24, R0, 0x380, RZ ;  /* 0x0000038000187810 */ /* 0x000fe20007ffe0ff */
[----:B------:R-:W-:Y:S05]  /*2490*/  @P2 BRA `(.L_x_13282) ;  /* 0x000001d000002947 */ /* 0x000fea0003800000 */
[----:B------:R-:W-:Y:S01]  /*24a0*/  IMAD.MOV.U32 R4, RZ, RZ, 0x1 ;  /* 0x00000001ff047424 */ /* 0x000fe200078e00ff */
[----:B------:R-:W-:Y:S01]  /*24b0*/  ULDC.64 UR12, c[0x0][0x168] ;  /* 0x00005a00000c7ab9 */ /* 0x000fe20000000a00 */
[----:B------:R-:W-:-:S03]  /*24c0*/  IMAD.MOV.U32 R5, RZ, RZ, RZ ;  /* 0x000000ffff057224 */ /* 0x000fc600078e00ff */
.L_x_13283:
        /* <DEDUP_REMOVED lines=8> */
[----:B------:R-:W-:-:S03]  /*2550*/  ULEA.HI UR8, UP0, UR13, UR12, URZ, 0x1 ;  /* 0x0000000c0d087291 */ /* 0x000fc6000f81083f */
[----:B------:R-:W-:Y:S01]  /*2560*/  SEL R13, R17, RZ, !P2 ;  /* 0x000000ff110d7207 */ /* 0x000fe20005000000 */
[----:B------:R-:W-:Y:S01]  /*2570*/  UIADD3.X UR9, URZ, UR13, URZ, UP0, !UPT ;  /* 0x0000000d3f097290 */ /* 0x000fe200087fe43f */
[C---:B------:R-:W-:Y:S01]  /*2580*/  SEL R12, R16.reuse, 0x1, !P2 ;  /* 0x00000001100c7807 */ /* 0x040fe20005000000 */
[----:B------:R-:W-:Y:S01]  /*2590*/  UISETP.GT.U32.AND UP0, UPT, UR5, 0x2, UPT ;  /* 0x000000020500788c */ /* 0x000fe2000bf04070 */
[----:B------:R-:W-:Y:S01]  /*25a0*/  IMAD.WIDE.U32 R16, R16, R16, RZ ;  /* 0x0000001010107225 */ /* 0x000fe200078e00ff */
[----:B------:R-:W-:Y:S02]  /*25b0*/  USHF.R.S64 UR5, UR8, 0x1, UR9 ;  /* 0x0000000108057899 */ /* 0x000fe40008001009 */
[----:B------:R-:W-:Y:S01]  /*25c0*/  UISETP.GT.U32.AND.EX UP0, UPT, UR7, URZ, UPT, UP0 ;  /* 0x0000003f0700728c */ /* 0x000fe2000bf04100 */
[----:B------:R-:W-:Y:S01]  /*25d0*/  IMAD R13, R13, R4, RZ ;  /* 0x000000040d0d7224 */ /* 0x000fe200078e02ff */
[----:B------:R-:W-:Y:S01]  /*25e0*/  USHF.R.S32.HI UR7, URZ, 0x1, UR9 ;  /* 0x000000013f077899 */ /* 0x000fe20008011409 */
[----:B------:R-:W-:-:S02]  /*25f0*/  IMAD.IADD R17, R17, 0x1, R25 ;  /* 0x0000000111117824 */ /* 0x000fc400078e0219 */
[----:B------:R-:W-:Y:S01]  /*2600*/  IMAD R13, R5, R12, R13 ;  /* 0x0000000c050d7224 */ /* 0x000fe200078e020d */
[----:B------:R-:W-:Y:S01]  /*2610*/  PLOP3.LUT P2, PT, PT, PT, UP0, 0x80, 0x0 ;  /* 0x000000000000781c */ /* 0x000fe20003f4f008 */
[----:B------:R-:W-:Y:S01]  /*2620*/  IMAD.WIDE.U32 R4, R12, R4, RZ ;  /* 0x000000040c047225 */ /* 0x000fe200078e00ff */
[----:B------:R-:W-:Y:S02]  /*2630*/  UMOV UR12, UR5 ;  /* 0x00000005000c7c82 */ /* 0x000fe40008000000 */
[----:B------:R-:W-:Y:S02]  /*2640*/  UMOV UR13, UR7 ;  /* 0x00000007000d7c82 */ /* 0x000fe40008000000 */
[----:B------:R-:W-:-:S07]  /*2650*/  IADD3 R5, R5, R13, RZ ;  /* 0x0000000d05057210 */ /* 0x000fce0007ffe0ff */
[----:B------:R-:W-:Y:S05]  /*2660*/  @P2 BRA `(.L_x_13283) ;  /* 0xfffffe6000002947 */ /* 0x000fea000383ffff */
.L_x_13282:
[----:B------:R-:W-:Y:S05]  /*2670*/  BSYNC B0 ;  /* 0x0000000000007941 */ /* 0x000fea0003800000 */
.L_x_13281:
[----:B------:R-:W-:Y:S01]  /*2680*/  BSSY B0, `(.L_x_13284) ;  /* 0x0000020000007945 */ /* 0x000fe20003800000 */
[----:B------:R-:W-:Y:S01]  /*2690*/  ISETP.GE.AND P2, PT, R24, UR4, PT ;  /* 0x0000000418007c0c */ /* 0x000fe2000bf46270 */
[----:B------:R-:W-:Y:S07]  /*26a0*/  @P0 BRA `(.L_x_13285) ;  /* 0x000001d000000947 */ /* 0x000fee0003800000 */
[----:B------:R-:W-:Y:S01]  /*26b0*/  IMAD.MOV.U32 R6, RZ, RZ, 0x1 ;  /* 0x00000001ff067424 */ /* 0x000fe200078e00ff */
[----:B------:R-:W-:Y:S01]  /*26c0*/  ULDC.64 UR8, c[0x0][0x168] ;  /* 0x00005a0000087ab9 */ /* 0x000fe20000000a00 */
[----:B------:R-:W-:-:S03]  /*26d0*/  IMAD.MOV.U32 R7, RZ, RZ, RZ ;  /* 0x000000ffff077224 */ /* 0x000fc600078e00ff */
.L_x_13286:
[----:B------:R-:W-:Y:S01]  /*26e0*/  ULOP3.LUT UR5, UR8, 0x1, URZ, 0xc0, !UPT ;  /* 0x0000000108057892 */ /* 0x000fe2000f8ec03f */
[----:B------:R-:W-:Y:S01]  /*26f0*/  IMAD R16, R15, R14, RZ ;  /* 0x0000000e0f107224 */ /* 0x000fe200078e02ff */
[----:B------:R-:W-:Y:S02]  /*2700*/  UIADD3 UR7, UP1, UR8, 0x1, URZ ;  /* 0x0000000108077890 */ /* 0x000fe4000ff3e03f */
        /* <DEDUP_REMOVED lines=20> */
[----:B------:R-:W-:Y:S02]  /*2850*/  UMOV UR9, UR7 ;  /* 0x0000000700097c82 */ /* 0x000fe40008000000 */
[----:B------:R-:W-:-:S05]  /*2860*/  IADD3 R7, R7, R13, RZ ;  /* 0x0000000d07077210 */ /* 0x000fca0007ffe0ff */
[----:B------:R-:W-:Y:S05]  /*2870*/  @P0 BRA `(.L_x_13286) ;  /* 0xfffffe6000000947 */ /* 0x000fea000383ffff */
.L_x_13285:
[----:B------:R-:W-:Y:S05]  /*2880*/  BSYNC B0 ;  /* 0x0000000000007941 */ /* 0x000fea0003800000 */
.L_x_13284:
[----:B------:R-:W-:Y:S01]  /*2890*/  BSSY B0, `(.L_x_13287) ;  /* 0x000001f000007945 */ /* 0x000fe20003800000 */
[----:B------:R-:W-:Y:S05]  /*28a0*/  @P3 BRA `(.L_x_13288) ;  /* 0x000001d000003947 */ /* 0x000fea0003800000 */
[----:B------:R-:W-:Y:S01]  /*28b0*/  IMAD.MOV.U32 R8, RZ, RZ, 0x1 ;  /* 0x00000001ff087424 */ /* 0x000fe200078e00ff */
[----:B------:R-:W-:Y:S01]  /*28c0*/  ULDC.64 UR8, c[0x0][0x168] ;  /* 0x00005a0000087ab9 */ /* 0x000fe20000000a00 */
[----:B------:R-:W-:Y:S02]  /*28d0*/  IMAD.MOV.U32 R9, RZ, RZ, RZ ;  /* 0x000000ffff097224 */ /* 0x000fe400078e00ff */
.L_x_13289:
        /* <DEDUP_REMOVED lines=26> */
.L_x_13288:
[----:B------:R-:W-:Y:S05]  /*2a80*/  BSYNC B0 ;  /* 0x0000000000007941 */ /* 0x000fea0003800000 */
.L_x_13287:
[----:B------:R-:W-:Y:S01]  /*2a90*/  BSSY B0, `(.L_x_13290) ;  /* 0x000001f000007945 */ /* 0x000fe20003800000 */
[----:B------:R-:W-:Y:S05]  /*2aa0*/  @P4 BRA `(.L_x_13291) ;  /* 0x000001d000004947 */ /* 0x000fea0003800000 */
[----:B------:R-:W-:Y:S01]  /*2ab0*/  IMAD.MOV.U32 R10, RZ, RZ, 0x1 ;  /* 0x00000001ff0a7424 */ /* 0x000fe200078e00ff */
[----:B------:R-:W-:Y:S01]  /*2ac0*/  ULDC.64 UR8, c[0x0][0x168] ;  /* 0x00005a0000087ab9 */ /* 0x000fe20000000a00 */
[----:B------:R-:W-:Y:S02]  /*2ad0*/  IMAD.MOV.U32 R11, RZ, RZ, RZ ;  /* 0x000000ffff0b7224 */ /* 0x000fe400078e00ff */
.L_x_13292:
        /* <DEDUP_REMOVED lines=26> */
.L_x_13291:
[----:B------:R-:W-:Y:S05]  /*2c80*/  BSYNC B0 ;  /* 0x0000000000007941 */ /* 0x000fea0003800000 */
.L_x_13290:
[----:B------:R-:W-:Y:S01]  /*2c90*/  BSSY B0, `(.L_x_13293) ;  /* 0x000001f000007945 */ /* 0x000fe20003800000 */
[----:B------:R-:W-:Y:S05]  /*2ca0*/  @P5 BRA `(.L_x_13294) ;  /* 0x000001d000005947 */ /* 0x000fea0003800000 */
[----:B------:R-:W-:Y:S01]  /*2cb0*/  IMAD.MOV.U32 R30, RZ, RZ, 0x1 ;  /* 0x00000001ff1e7424 */ /* 0x000fe200078e00ff */
[----:B------:R-:W-:Y:S01]  /*2cc0*/  ULDC.64 UR8, c[0x0][0x168] ;  /* 0x00005a0000087ab9 */ /* 0x000fe20000000a00 */
[----:B------:R-:W-:Y:S02]  /*2cd0*/  IMAD.MOV.U32 R31, RZ, RZ, RZ ;  /* 0x000000ffff1f7224 */ /* 0x000fe400078e00ff */
.L_x_13295:
        /* <DEDUP_REMOVED lines=26> */
.L_x_13294:
[----:B------:R-:W-:Y:S05]  /*2e80*/  BSYNC B0 ;  /* 0x0000000000007941 */ /* 0x000fea0003800000 */
.L_x_13293:
[----:B------:R-:W-:Y:S01]  /*2e90*/  BSSY B0, `(.L_x_13296) ;  /* 0x0000031000007945 */ /* 0x000fe20003800000 */
[----:B------:R-:W-:Y:S05]  /*2ea0*/  @P2 BRA `(.L_x_13297) ;  /* 0x000002f000002947 */ /* 0x000fea0003800000 */
[----:B------:R-:W-:Y:S01]  /*2eb0*/  IMAD.MOV.U32 R12, RZ, RZ, c[0x0][0x168] ;  /* 0x00005a00ff0c7624 */ /* 0x000fe200078e00ff */
        /* <DEDUP_REMOVED lines=19> */
[----:B------:R-:W-:Y:S01]  /*2ff0*/  IMAD.IADD R13, R23, 0x1, R15 ;  /* 0x00000001170d7824 */ /* 0x000fe200078e020f */
[----:B------:R-:W-:-:S04]  /*3000*/  USHF.R.S32.HI UR7, URZ, 0x1, UR7 ;  /* 0x000000013f077899 */ /* 0x000fc80008011407 */
[----:B------:R-:W-:Y:S02]  /*3010*/  IMAD.U32 R12, RZ, RZ, UR5 ;  /* 0x00000005ff0c7e24 */ /* 0x000fe4000f8e00ff */
[----:B------:R-:W-:-:S03]  /*3020*/  IMAD.U32 R15, RZ, RZ, UR7 ;  /* 0x00000007ff0f7e24 */ /* 0x000fc6000f8e00ff */
.L_x_13298:
        /* <DEDUP_REMOVED lines=9> */
[----:B------:R-:W-:Y:S02]  /*30c0*/  SEL R16, R22, 0x1, !P0 ;  /* 0x0000000116107807 */ /* 0x000fe40004000000 */
[----:B------:R-:W-:Y:S01]  /*30d0*/  ISETP.GE.U32.AND.EX P0, PT, R18, RZ, PT, P2 ;  /* 0x000000ff1200720c */ /* 0x000fe20003f06120 */
[----:B------:R-:W-:Y:S01]  /*30e0*/  IMAD R17, R17, R32, RZ ;  /* 0x0000002011117224 */ /* 0x000fe200078e02ff */
[----:B------:R-:W-:Y:S01]  /*30f0*/  LEA.HI R14, P3, R15, R12, RZ, 0x1 ;  /* 0x0000000c0f0e7211 */ /* 0x000fe200078708ff */
[----:B------:R-:W-:-:S04]  /*3100*/  IMAD.WIDE.U32 R12, R22, R22, RZ ;  /* 0x00000016160c7225 */ /* 0x000fc800078e00ff */
[----:B------:R-:W-:Y:S02]  /*3110*/  IMAD R17, R33, R16, R17 ;  /* 0x0000001021117224 */ /* 0x000fe400078e0211 */
[----:B------:R-:W-:Y:S02]  /*3120*/  IMAD.X R15, RZ, RZ, R15, P3 ;  /* 0x000000ffff0f7224 */ /* 0x000fe400018e060f */
[----:B------:R-:W-:-:S04]  /*3130*/  IMAD.WIDE.U32 R32, R16, R32, RZ ;  /* 0x0000002010207225 */ /* 0x000fc800078e00ff */
[----:B------:R-:W-:Y:S01]  /*3140*/  IMAD.MOV.U32 R22, RZ, RZ, R12 ;  /* 0x000000ffff167224 */ /* 0x000fe200078e000c */
[----:B------:R-:W-:Y:S01]  /*3150*/  SHF.R.S64 R12, R14, 0x1, R15 ;  /* 0x000000010e0c7819 */ /* 0x000fe2000000100f */
[----:B------:R-:W-:Y:S01]  /*3160*/  IMAD.IADD R13, R13, 0x1, R19 ;  /* 0x000000010d0d7824 */ /* 0x000fe200078e0213 */
[----:B------:R-:W-:Y:S02]  /*3170*/  SHF.R.S32.HI R15, RZ, 0x1, R15 ;  /* 0x00000001ff0f7819 */ /* 0x000fe4000001140f */
[----:B------:R-:W-:Y:S01]  /*3180*/  IADD3 R33, R33, R17, RZ ;  /* 0x0000001121217210 */ /* 0x000fe20007ffe0ff */
[----:B------:R-:W-:Y:S05]  /*3190*/  @P0 BRA `(.L_x_13298) ;  /* 0xfffffe9000000947 */ /* 0x000fea000383ffff */
.L_x_13297:
[----:B------:R-:W-:Y:S05]  /*31a0*/  BSYNC B0 ;  /* 0x0000000000007941 */ /* 0x000fea0003800000 */
.L_x_13296:
[----:B------:R-:W-:Y:S05]  /*31b0*/  BRA `(.L_x_13274) ;  /* 0x000007d000007947 */ /* 0x000fea0003800000 */
.L_x_13273:
[----:B-1----:R-:W-:Y:S01]  /*31c0*/  ULDC UR5, c[0x0][0x168] ;  /* 0x00005a0000057ab9 */ /* 0x002fe20000000800 */
[----:B------:R-:W-:Y:S01]  /*31d0*/  IADD3 R2, R0, 0x80, RZ ;  /* 0x0000008000027810 */ /* 0x000fe20007ffe0ff */
[----:B------:R-:W-:Y:S01]  /*31e0*/  ULOP3.LUT UR5, UR5, 0x1, URZ, 0xc0, !UPT ;  /* 0x0000000105057892 */ /* 0x000fe2000f8ec03f */
[----:B------:R-:W-:Y:S02]  /*31f0*/  BSSY B0, `(.L_x_13299) ;  /* 0x0000016000007945 */ /* 0x000fe40003800000 */
[----:B------:R-:W-:Y:S01]  /*3200*/  ISETP.GE.AND P4, PT, R2, UR4, PT ;  /* 0x0000000402007c0c */ /* 0x000fe2000bf86270 */
[----:B------:R-:W-:Y:S01]  /*3210*/  UISETP.NE.U32.AND UP0, UPT, UR5, 0x1, UPT ;  /* 0x000000010500788c */ /* 0x000fe2000bf05070 */
[----:B------:R-:W-:-:S02]  /*3220*/  IADD3 R2, R0, 0x100, RZ ;  /* 0x0000010000027810 */ /* 0x000fc40007ffe0ff */
[----:B------:R-:W-:Y:S02]  /*3230*/  UMOV UR5, 0x1 ;  /* 0x0000000100057882 */ /* 0x000fe40000000000 */
[----:B------:R-:W-:Y:S01]  /*3240*/  UISETP.NE.U32.AND.EX UP0, UPT, URZ, URZ, UPT, UP0 ;  /* 0x0000003f3f00728c */ /* 0x000fe2000bf05100 */
[----:B------:R-:W-:Y:S02]  /*3250*/  ISETP.GE.AND P3, PT, R2, UR4, PT ;  /* 0x0000000402007c0c */ /* 0x000fe4000bf66270 */
[----:B------:R-:W-:Y:S01]  /*3260*/  IADD3 R2, R0, 0x180, RZ ;  /* 0x0000018000027810 */ /* 0x000fe20007ffe0ff */
[----:B------:R-:W-:Y:S02]  /*3270*/  USEL UR5, UR5, 0xffffffff, UP0 ;  /* 0xffffffff05057887 */ /* 0x000fe40008000000 */
[----:B------:R-:W-:Y:S01]  /*3280*/  USEL UR7, URZ, 0xffffffff, UP0 ;  /* 0xffffffff3f077887 */ /* 0x000fe20008000000 */
[----:B------:R-:W-:Y:S01]  /*3290*/  ISETP.GE.AND P2, PT, R2, UR4, PT ;  /* 0x0000000402007c0c */ /* 0x000fe2000bf46270 */
[----:B------:R-:W-:Y:S07]  /*32a0*/  @P1 BRA `(.L_x_13300) ;  /* 0x000000a000001947 */ /* 0x000fee0003800000 */
[----:B-----5:R-:W-:Y:S01]  /*32b0*/  ISETP.NE.U32.AND P0, PT, R12, 0x1, PT ;  /* 0x000000010c00780c */ /* 0x020fe20003f05070 */
[----:B------:R-:W-:-:S02]  /*32c0*/  IMAD.MOV.U32 R28, RZ, RZ, 0x1 ;  /* 0x00000001ff1c7424 */ /* 0x000fc400078e00ff */
        /* <DEDUP_REMOVED lines=8> */
.L_x_13300:
[----:B------:R-:W-:Y:S05]  /*3350*/  BSYNC B0 ;  /* 0x0000000000007941 */ /* 0x000fea0003800000 */
.L_x_13299:
[C---:B------:R-:W-:Y:S01]  /*3360*/  IADD3 R4, R0.reuse, 0x300, RZ ;  /* 0x0000030000047810 */ /* 0x040fe20007ffe0ff */
        /* <DEDUP_REMOVED lines=18> */
.L_x_13302:
[----:B------:R-:W-:Y:S05]  /*3490*/  BSYNC B0 ;  /* 0x0000000000007941 */ /* 0x000fea0003800000 */
.L_x_13301:
[----:B------:R-:W-:Y:S01]  /*34a0*/  BSSY B0, `(.L_x_13303) ;  /* 0x000000d000007945 */ /* 0x000fe20003800000 */
[----:B------:R-:W-:Y:S01]  /*34b0*/  ISETP.GE.AND P4, PT, R4, UR4, PT ;  /* 0x0000000404007c0c */ /* 0x000fe2000bf86270 */
[----:B------:R-:W-:Y:S07]  /*34c0*/  @P3 BRA `(.L_x_13304) ;  /* 0x000000a000003947 */ /* 0x000fee0003800000 */
        /* <DEDUP_REMOVED lines=10> */
.L_x_13304:
[----:B------:R-:W-:Y:S05]  /*3570*/  BSYNC B0 ;  /* 0x0000000000007941 */ /* 0x000fea0003800000 */
.L_x_13303:
        /* <DEDUP_REMOVED lines=12> */
.L_x_13306:
[----:B------:R-:W-:Y:S05]  /*3640*/  BSYNC B0 ;  /* 0x0000000000007941 */ /* 0x000fea0003800000 */
.L_x_13305:
        /* <DEDUP_REMOVED lines=12> */
.L_x_13308:
[----:B------:R-:W-:Y:S05]  /*3710*/  BSYNC B0 ;  /* 0x0000000000007941 */ /* 0x000fea0003800000 */
.L_x_13307:
        /* <DEDUP_REMOVED lines=12> */
.L_x_13310:
[----:B------:R-:W-:Y:S05]  /*37e0*/  BSYNC B0 ;  /* 0x0000000000007941 */ /* 0x000fea0003800000 */
.L_x_13309:
        /* <DEDUP_REMOVED lines=12> */
.L_x_13312:
[----:B------:R-:W-:Y:S05]  /*38b0*/  BSYNC B0 ;  /* 0x0000000000007941 */ /* 0x000fea0003800000 */
.L_x_13311:
        /* <DEDUP_REMOVED lines=12> */
.L_x_13313:
[----:B------:R-:W-:Y:S05]  /*3980*/  BSYNC B0 ;  /* 0x0000000000007941 */ /* 0x000fea0003800000 */
.L_x_13274:
[C---:B-----5:R-:W-:Y:S01]  /*3990*/  @!P1 IADD3 R12, R0.reuse, UR6, RZ ;  /* 0x00000006000c9c10 */ /* 0x060fe2000fffe0ff */
[----:B------:R-:W-:Y:S01]  /*39a0*/  @!P1 IMAD.MOV.U32 R13, RZ, RZ, 0x8 ;  /* 0x00000008ff0d9424 */ /* 0x000fe200078e00ff */
[----:B------:R-:W-:Y:S01]  /*39b0*/  @!P1 IADD3 R0, R0, 0x80, RZ ;  /* 0x0000008000009810 */ /* 0x000fe20007ffe0ff */
[----:B------:R-:W-:Y:S01]  /*39c0*/  BSSY B0, `(.L_x_13314) ;  /* 0x0000031000007945 */ /* 0x000fe20003800000 */
[----:B------:R-:W-:Y:S01]  /*39d0*/  BSSY B1, `(.L_x_13315) ;  /* 0x0000029000017945 */ /* 0x000fe20003800000 */
[----:B------:R-:W-:Y:S01]  /*39e0*/  @!P1 IMAD.WIDE.U32 R12, R12, R13, c[0x0][0x178] ;  /* 0x00005e000c0c9625 */ /* 0x000fe200078e000d */
[----:B------:R-:W-:-:S04]  /*39f0*/  ISETP.GE.AND P0, PT, R0, UR4, PT ;  /* 0x0000000400007c0c */ /* 0x000fc8000bf06270 */
[----:B------:R0:W-:Y:S02]  /*3a00*/  @!P1 STG.E.64 [R12.64], R28 ;  /* 0x0000001c0c009986 */ /* 0x0001e4000c101b0a */
[----:B0-----:R-:W-:Y:S02]  /*3a10*/  IMAD.MOV.U32 R12, RZ, RZ, R2 ;  /* 0x000000ffff0c7224 */ /* 0x001fe400078e0002 */
[----:B------:R-:W-:-:S05]  /*3a20*/  IMAD.MOV.U32 R13, RZ, RZ, R3 ;  /* 0x000000ffff0d7224 */ /* 0x000fca00078e0003 */
[----:B------:R-:W-:Y:S05]  /*3a30*/  @P0 BRA `(.L_x_13316) ;  /* 0x000000c000000947 */ /* 0x000fea0003800000 */
[----:B------:R-:W-:Y:S01]  /*3a40*/  HFMA2.MMA R3, -RZ, RZ, 0, 4.76837158203125e-07 ;  /* 0x00000008ff037435 */ /* 0x000fe200000001ff */
[C---:B------:R-:W-:Y:S02]  /*3a50*/  IADD3 R2, R0.reuse, UR6, RZ ;  /* 0x0000000600027c10 */ /* 0x040fe4000fffe0ff */
[----:B------:R-:W-:-:S04]  /*3a60*/  IADD3 R0, R0, 0x80, RZ ;  /* 0x0000008000007810 */ /* 0x000fc80007ffe0ff */
[----:B------:R-:W-:-:S03]  /*3a70*/  ISETP.GE.AND P0, PT, R0, UR4, PT ;  /* 0x0000000400007c0c */ /* 0x000fc6000bf06270 */
[----:B------:R-:W-:-:S05]  /*3a80*/  IMAD.WIDE.U32 R2, R2, R3, c[0x0][0x178] ;  /* 0x00005e0002027625 */ /* 0x000fca00078e0003 */
[----:B------:R0:W-:Y:S05]  /*3a90*/  STG.E.64 [R2.64], R12 ;  /* 0x0000000c02007986 */ /* 0x0001ea000c101b0a */
[----:B------:R-:W-:Y:S05]  /*3aa0*/  @P0 BRA `(.L_x_13317) ;  /* 0x000000c000000947 */ /* 0x000fea0003800000 */
[C---:B0-----:R-:W-:Y:S01]  /*3ab0*/  IADD3 R2, R0.reuse, UR6, RZ ;  /* 0x0000000600027c10 */ /* 0x041fe2000fffe0ff */
[----:B------:R-:W-:Y:S01]  /*3ac0*/  IMAD.MOV.U32 R3, RZ, RZ, 0x8 ;  /* 0x00000008ff037424 */ /* 0x000fe200078e00ff */
[----:B------:R-:W-:-:S03]  /*3ad0*/  IADD3 R0, R0, 0x80, RZ ;  /* 0x0000008000007810 */ /* 0x000fc60007ffe0ff */
[----:B------:R-:W-:-:S05]  /*3ae0*/  IMAD.WIDE.U32 R2, R2, R3, c[0x0][0x178] ;  /* 0x00005e0002027625 */ /* 0x000fca00078e0003 */
[----:B------:R0:W-:Y:S02]  /*3af0*/  STG.E.64 [R2.64], R4 ;  /* 0x0000000402007986 */ /* 0x0001e4000c101b0a */
.L_x_13316:
[----:B------:R-:W-:-:S13]  /*3b00*/  ISETP.GE.AND P0, PT, R0, UR4, PT ;  /* 0x0000000400007c0c */ /* 0x000fda000bf06270 */
[----:B------:R-:W-:Y:S05]  /*3b10*/  @P0 BRA `(.L_x_13318) ;  /* 0x000000c000000947 */ /* 0x000fea0003800000 */
[C---:B0-----:R-:W-:Y:S01]  /*3b20*/  IADD3 R2, R0.reuse, UR6, RZ ;  /* 0x0000000600027c10 */ /* 0x041fe2000fffe0ff */
[----:B------:R-:W-:Y:S01]  /*3b30*/  IMAD.MOV.U32 R3, RZ, RZ, 0x8 ;  /* 0x00000008ff037424 */ /* 0x000fe200078e00ff */
[----:B------:R-:W-:-:S03]  /*3b40*/  IADD3 R0, R0, 0x80, RZ ;  /* 0x0000008000007810 */ /* 0x000fc60007ffe0ff */
[----:B------:R-:W-:-:S05]  /*3b50*/  IMAD.WIDE.U32 R2, R2, R3, c[0x0][0x178] ;  /* 0x00005e0002027625 */ /* 0x000fca00078e0003 */
[----:B------:R0:W-:Y:S02]  /*3b60*/  STG.E.64 [R2.64], R6 ;  /* 0x0000000602007986 */ /* 0x0001e4000c101b0a */
.L_x_13317:
[----:B------:R-:W-:-:S13]  /*3b70*/  ISETP.GE.AND P0, PT, R0, UR4, PT ;  /* 0x0000000400007c0c */ /* 0x000fda000bf06270 */
[----:B------:R-:W-:Y:S05]  /*3b80*/  @P0 BRA `(.L_x_13319) ;  /* 0x000000d000000947 */ /* 0x000fea0003800000 */
[C---:B0-----:R-:W-:Y:S01]  /*3b90*/  IADD3 R2, R0.reuse, UR6, RZ ;  /* 0x0000000600027c10 */ /* 0x041fe2000fffe0ff */
[----:B------:R-:W-:Y:S01]  /*3ba0*/  IMAD.MOV.U32 R3, RZ, RZ, 0x8 ;  /* 0x00000008ff037424 */ /* 0x000fe200078e00ff */
[----:B------:R-:W-:-:S03]  /*3bb0*/  IADD3 R0, R0, 0x80, RZ ;  /* 0x0000008000007810 */ /* 0x000fc60007ffe0ff */
[----:B------:R-:W-:-:S05]  /*3bc0*/  IMAD.WIDE.U32 R2, R2, R3, c[0x0][0x178] ;  /* 0x00005e0002027625 */ /* 0x000fca00078e0003 */
[----:B------:R0:W-:Y:S02]  /*3bd0*/  STG.E.64 [R2.64], R8 ;  /* 0x0000000802007986 */ /* 0x0001e4000c101b0a */
.L_x_13318:
[----:B------:R-:W-:-:S13]  /*3be0*/  ISETP.GE.AND P0, PT, R0, UR4, PT ;  /* 0x0000000400007c0c */ /* 0x000fda000bf06270 */
[----:B------:R-:W-:Y:S01]  /*3bf0*/  @P0 BREAK B1 ;  /* 0x0000000000010942 */ /* 0x000fe20003800000 */
[----:B------:R-:W-:Y:S05]  /*3c00*/  @P0 BRA `(.L_x_13320) ;  /* 0x000000c000000947 */ /* 0x000fea0003800000 */
[C---:B0-----:R-:W-:Y:S02]  /*3c10*/  IADD3 R2, R0.reuse, UR6, RZ ;  /* 0x0000000600027c10 */ /* 0x041fe4000fffe0ff */
[----:B------:R-:W-:Y:S02]  /*3c20*/  MOV R3, 0x8 ;  /* 0x0000000800037802 */ /* 0x000fe40000000f00 */
[----:B------:R-:W-:-:S03]  /*3c30*/  IADD3 R0, R0, 0x80, RZ ;  /* 0x0000008000007810 */ /* 0x000fc60007ffe0ff */
[----:B------:R-:W-:-:S05]  /*3c40*/  IMAD.WIDE.U32 R2, R2, R3, c[0x0][0x178] ;  /* 0x00005e0002027625 */ /* 0x000fca00078e0003 */
[----:B------:R0:W-:Y:S02]  /*3c50*/  STG.E.64 [R2.64], R10 ;  /* 0x0000000a02007986 */ /* 0x0001e4000c101b0a */
.L_x_13319:
[----:B------:R-:W-:Y:S05]  /*3c60*/  BSYNC B1 ;  /* 0x0000000000017941 */ /* 0x000fea0003800000 */
.L_x_13315:
[----:B------:R-:W-:-:S13]  /*3c70*/  ISETP.GE.AND P0, PT, R0, UR4, PT ;  /* 0x0000000400007c0c */ /* 0x000fda000bf06270 */
[C---:B0-----:R-:W-:Y:S01]  /*3c80*/  @!P0 IADD3 R2, R0.reuse, UR6, RZ ;  /* 0x0000000600028c10 */ /* 0x041fe2000fffe0ff */
[----:B------:R-:W-:Y:S01]  /*3c90*/  @!P0 IMAD.MOV.U32 R3, RZ, RZ, 0x8 ;  /* 0x00000008ff038424 */ /* 0x000fe200078e00ff */
[----:B------:R-:W-:-:S03]  /*3ca0*/  @!P0 IADD3 R0, R0, 0x80, RZ ;  /* 0x0000008000008810 */ /* 0x000fc60007ffe0ff */
[----:B------:R-:W-:-:S05]  /*3cb0*/  @!P0 IMAD.WIDE.U32 R2, R2, R3, c[0x0][0x178] ;  /* 0x00005e0002028625 */ /* 0x000fca00078e0003 */
[----:B------:R0:W-:Y:S02]  /*3cc0*/  @!P0 STG.E.64 [R2.64], R30 ;  /* 0x0000001e02008986 */ /* 0x0001e4000c101b0a */
.L_x_13320:
[----:B------:R-:W-:Y:S05]  /*3cd0*/  BSYNC B0 ;  /* 0x0000000000007941 */ /* 0x000fea0003800000 */
.L_x_13314:
[----:B------:R-:W-:Y:S01]  /*3ce0*/  WARPSYNC 0xffffffff ;  /* 0xffffffff00007948 */ /* 0x000fe20003800000 */
[----:B------:R-:W-:-:S13]  /*3cf0*/  ISETP.GE.AND P0, PT, R0, UR4, PT ;  /* 0x0000000400007c0c */ /* 0x000fda000bf06270 */
[----:B------:R-:W-:Y:S05]  /*3d00*/  @P0 EXIT ;  /* 0x000000000000094d */ /* 0x000fea0003800000 */
[----:B0-----:R-:W-:Y:S01]  /*3d10*/  IADD3 R2, R0, UR6, RZ ;  /* 0x0000000600027c10 */ /* 0x001fe2000fffe0ff */
[----:B------:R-:W-:-:S04]  /*3d20*/  IMAD.MOV.U32 R3, RZ, RZ, 0x8 ;  /* 0x00000008ff037424 */ /* 0x000fc800078e00ff */
[----:B------:R-:W-:-:S05]  /*3d30*/  IMAD.WIDE.U32 R2, R2, R3, c[0x0][0x178] ;  /* 0x00005e0002027625 */ /* 0x000fca00078e0003 */
[----:B------:R-:W-:Y:S01]  /*3d40*/  STG.E.64 [R2.64], R32 ;  /* 0x0000002002007986 */ /* 0x000fe2000c101b0a */
[----:B------:R-:W-:Y:S05]  /*3d50*/  EXIT ;  /* 0x000000000000794d */ /* 0x000fea0003800000 */
.L_x_13321:
        /* <DEDUP_REMOVED lines=10> */
.L_x_61741:


//--------------------- .text._ZN2at6native29vectorized_elementwise_kernelILi4EZNS0_50_GLOBAL__N__2680c7bb_12_PowKernel_cu_b2145a98_318429pow_tensor_scalar_kernel_implIllEEvRNS_18TensorIteratorBaseET0_EUllE2_St5arrayIPcLm2EEEEviS6_T1_ --------------------------
	.section	.text._ZN2at6native29vectorized_elementwise_kernelILi4EZNS0_50_GLOBAL__N__2680c7bb_12_PowKernel_cu_b2145a98_318429pow_tensor_scalar_kernel_implIllEEvRNS_18TensorIteratorBaseET0_EUllE2_St5arrayIPcLm2EEEEviS6_T1_,"ax",@progbits
	.sectioninfo	@"SHI_REGISTERS=40"
	.align	128
        .global         _ZN2at6native29vectorized_elementwise_kernelILi4EZNS0_50_GLOBAL__N__2680c7bb_12_PowKernel_cu_b2145a98_318429pow_tensor_scalar_kernel_implIllEEvRNS_18TensorIteratorBaseET0_EUllE2_St5arrayIPcLm2EEEEviS6_T1_
        .type           _ZN2at6native29vectorized_elementwise_kernelILi4EZNS0_50_GLOBAL__N__2680c7bb_12_PowKernel_cu_b2145a98_318429pow_tensor_scalar_kernel_implIllEEvRNS_18TensorIteratorBaseET0_EUllE2_St5arrayIPcLm2EEEEviS6_T1_,@function
        .size           _ZN2at6native29vectorized_elementwise_kernelILi4EZNS0_50_GLOBAL__N__2680c7bb_12_PowKernel_cu_b2145a98_318429pow_tensor_scalar_kernel_implIllEEvRNS_18TensorIteratorBaseET0_EUllE2_St5arrayIPcLm2EEEEviS6_T1_,(.L_x_61742 - _ZN2at6native29vectorized_elementwise_kernelILi4EZNS0_50_GLOBAL__N__2680c7bb_12_PowKernel_cu_b2145a98_318429pow_tensor_scalar_kernel_implIllEEvRNS_18TensorIteratorBaseET0_EUllE2_St5arrayIPcLm2EEEEviS6_T1_)
        .other          _ZN2at6native29vectorized_elementwise_kernelILi4EZNS0_50_GLOBAL__N__2680c7bb_12_PowKernel_cu_b2145a98_318429pow_tensor_scalar_kernel_implIllEEvRNS_18TensorIteratorBaseET0_EUllE2_St5arrayIPcLm2EEEEviS6_T1_,@"STO_CUDA_ENTRY STV_DEFAULT"
_ZN2at6native29vectorized_elementwise_kernelILi4EZNS0_50_GLOBAL__N__2680c7bb_12_PowKernel_cu_b2145a98_318429pow_tensor_scalar_kernel_implIllEEvRNS_18TensorIteratorBaseET0_EUllE2_St5arrayIPcLm2EEEEviS6_T1_:
.text._ZN2at6native29vectorized_elementwise_kernelILi4EZNS0_50_GLOBAL__N__2680c7bb_12_PowKernel_cu_b2145a98_318429pow_tensor_scalar_kernel_implIllEEvRNS_18TensorIteratorBaseET0_EUllE2_St5arrayIPcLm2EEEEviS6_T1_:
        /* <DEDUP_REMOVED lines=48> */
.L_x_13325:
        /* <DEDUP_REMOVED lines=27> */
.L_x_13326:
        /* <DEDUP_REMOVED lines=29> */
.L_x_13327:
        /* <DEDUP_REMOVED lines=29> */
.L_x_13328:
        /* <DEDUP_REMOVED lines=29> */
.L_x_13329:
        /* <DEDUP_REMOVED lines=30> */
.L_x_13330:
        /* <DEDUP_REMOVED lines=29> */
.L_x_13331:
        /* <DEDUP_REMOVED lines=50> */
.L_x_13332:
        /* <DEDUP_REMOVED lines=24> */
.L_x_13323:
        /* <DEDUP_REMOVED lines=22> */
.L_x_13334:
[----:B------:R-:W-:Y:S05]  /*13d0*/  BSYNC B0 ;  /* 0x0000000000007941 */ /* 0x000fea0003800000 */
.L_x_13333:
        /* <DEDUP_REMOVED lines=19> */
.L_x_13336:
[----:B------:R-:W-:Y:S05]  /*1510*/  BSYNC B0 ;  /* 0x0000000000007941 */ /* 0x000fea0003800000 */
.L_x_13335:
        /* <DEDUP_REMOVED lines=11> */
.L_x_13338:
[----:B------:R-:W-:Y:S05]  /*15d0*/  BSYNC B0 ;  /* 0x0000000000007941 */ /* 0x000fea0003800000 */
.L_x_13337:
[----:B------:R-:W-:Y:S01]  /*15e0*/  BSSY B0, `(.L_x_13339) ;  /* 0x0000007000007945 */ /* 0x000fe20003800000 */
[----:B------:R-:W-:Y:S05]  /*15f0*/  @!P0 BRA `(.L_x_13340) ;  /* 0x0000005000008947 */ /* 0x000fea0003800000 */
[----:B------:R-:W-:Y:S01]  /*1600*/  ISETP.NE.U32.AND P0, PT, R10, -0x1, PT ;  /* 0xffffffff0a00780c */ /* 0x000fe20003f05070 */
[----:B------:R-:W-:Y:S02]  /*1610*/  IMAD.U32 R28, RZ, RZ, UR7 ;  /* 0x00000007ff1c7e24 */ /* 0x000fe4000f8e00ff */
[----:B------:R-:W-:Y:S01]  /*1620*/  IMAD.U32 R29, RZ, RZ, UR8 ;  /* 0x00000008ff1d7e24 */ /* 0x000fe2000f8e00ff */
[----:B------:R-:W-:-:S13]  /*1630*/  ISETP.NE.AND.EX P0, PT, R11, -0x1, PT, P0 ;  /* 0xffffffff0b00780c */ /* 0x000fda0003f05300 */
[----:B------:R-:W-:Y:S02]  /*1640*/  @P0 CS2R R28, SRZ ;  /* 0x00000000001c0805 */ /* 0x000fe4000001ff00 */
.L_x_13340:
[----:B------:R-:W-:Y:S05]  /*1650*/  BSYNC B0 ;  /* 0x0000000000007941 */ /* 0x000fea0003800000 */
.L_x_13339:
        /* <DEDUP_REMOVED lines=12> */
.L_x_13342:
[----:B------:R-:W-:Y:S05]  /*1720*/  BSYNC B0 ;  /* 0x0000000000007941 */ /* 0x000fea0003800000 */
.L_x_13341:
[----:B------:R-:W-:Y:S01]  /*1730*/  BSSY B0, `(.L_x_13343) ;  /* 0x0000007000007945 */ /* 0x000fe20003800000 */
[----:B------:R-:W-:Y:S05]  /*1740*/  @!P2 BRA `(.L_x_13344) ;  /* 0x000000500000a947 */ /* 0x000fea0003800000 */
[----:B------:R-:W-:Y:S01]  /*1750*/  ISETP.NE.U32.AND P0, PT, R6, -0x1, PT ;  /* 0xffffffff0600780c */ /* 0x000fe20003f05070 */
[----:B------:R-:W-:Y:S01]  /*1760*/  IMAD.U32 R30, RZ, RZ, UR7 ;  /* 0x00000007ff1e7e24 */ /* 0x000fe2000f8e00ff */
[----:B------:R-:W-:Y:S02]  /*1770*/  MOV R31, UR8 ;  /* 0x00000008001f7c02 */ /* 0x000fe40008000f00 */
[----:B------:R-:W-:-:S13]  /*1780*/  ISETP.NE.AND.EX P0, PT, R7, -0x1, PT, P0 ;  /* 0xffffffff0700780c */ /* 0x000fda0003f05300 */
[----:B------:R-:W-:Y:S02]  /*1790*/  @P0 CS2R R30, SRZ ;  /* 0x00000000001e0805 */ /* 0x000fe4000001ff00 */
.L_x_13344:
[----:B------:R-:W-:Y:S05]  /*17a0*/  BSYNC B0 ;  /* 0x0000000000007941 */ /* 0x000fea0003800000 */
.L_x_13343:
        /* <DEDUP_REMOVED lines=9> */
.L_x_13346:
[----:B------:R-:W-:Y:S05]  /*1840*/  BSYNC B0 ;  /* 0x0000000000007941 */ /* 0x000fea0003800000 */
.L_x_13345:
        /* <DEDUP_REMOVED lines=9> */
.L_x_13347:
[----:B------:R-:W-:Y:S05]  /*18e0*/  BSYNC B0 ;  /* 0x0000000000007941 */ /* 0x000fea0003800000 */
.L_x_13324:
        /* <DEDUP_REMOVED lines=26> */
.L_x_13322:
        /* <DEDUP_REMOVED lines=22> */
.L_x_13349:
[----:B------:R-:W-:Y:S05]  /*1bf0*/  BSYNC B0 ;  /* 0x0000000000007941 */ /* 0x000fea0003800000 */
.L_x_13348:
        /* <DEDUP_REMOVED lines=15> */
.L_x_13351:
[----:B------:R-:W-:Y:S05]  /*1cf0*/  BSYNC B0 ;  /* 0x0000000000007941 */ /* 0x000fea0003800000 */
.L_x_13350:
        /* <DEDUP_REMOVED lines=54> */
.L_x_13356:
        /* <DEDUP_REMOVED lines=26> */
.L_x_13355:
[----:B------:R-:W-:Y:S05]  /*2200*/  BSYNC B0 ;  /* 0x0000000000007941 */ /* 0x000fea0003800000 */
.L_x_13354:
[----:B------:R-:W-:Y:S01]  /*2210*/  BSSY B0, `(.L_x_13357) ;  /* 0x000001f000007945 */ /* 0x000fe20003800000 */
[----:B------:R-:W-:Y:S05]  /*2220*/  @P3 BRA `(.L_x_13358) ;  /* 0x000001d000003947 */ /* 0x000fea0003800000 */
[----:B------:R-:W-:Y:S01]  /*2230*/  IMAD.MOV.U32 R2, RZ, RZ, 0x1 ;  /* 0x00000001ff027424 */ /* 0x000fe200078e00ff */
[----:B------:R-:W-:Y:S01]  /*2240*/  ULDC.64 UR12, c[0x0][0x168] ;  /* 0x00005a00000c7ab9 */ /* 0x000fe20000000a00 */
[----:B------:R-:W-:-:S02]  /*2250*/  IMAD.MOV.U32 R3, RZ, RZ, RZ ;  /* 0x000000ffff037224 */ /* 0x000fc400078e00ff */
.L_x_13359:
        /* <DEDUP_REMOVED lines=26> */
.L_x_13358:
[----:B------:R-:W-:Y:S05]  /*2400*/  BSYNC B0 ;  /* 0x0000000000007941 */ /* 0x000fea0003800000 */
.L_x_13357:
        /* <DEDUP_REMOVED lines=12> */
.L_x_13362:
        /* <DEDUP_REMOVED lines=26> */
.L_x_13361:
[----:B------:R-:W-:Y:S05]  /*2670*/  BSYNC B0 ;  /* 0x0000000000007941 */ /* 0x000fea0003800000 */
.L_x_13360:
[----:B------:R-:W-:Y:S01]  /*2680*/  BSSY B0, `(.L_x_13363) ;  /* 0x0000020000007945 */ /* 0x000fe20003800000 */
[----:B------:R-:W-:Y:S01]  /*2690*/  ISETP.GE.AND P2, PT, R24, UR4, PT ;  /* 0x0000000418007c0c */ /* 0x000fe2000bf46270 */
[----:B------:R-:W-:Y:S07]  /*26a0*/  @P0 BRA `(.L_x_13364) ;  /* 0x000001d000000947 */ /* 0x000fee0003800000 */
[----:B------:R-:W-:Y:S01]  /*26b0*/  IMAD.MOV.U32 R6, RZ, RZ, 0x1 ;  /* 0x00000001ff067424 */ /* 0x000fe200078e00ff */
[----:B------:R-:W-:Y:S01]  /*26c0*/  ULDC.64 UR8, c[0x0][0x168] ;  /* 0x00005a0000087ab9 */ /* 0x000fe20000000a00 */
[----:B------:R-:W-:-:S03]  /*26d0*/  IMAD.MOV.U32 R7, RZ, RZ, RZ ;  /* 0x000000ffff077224 */ /* 0x000fc600078e00ff */
.L_x_13365:
        /* <DEDUP_REMOVED lines=26> */
.L_x_13364:
[----:B------:R-:W-:Y:S05]  /*2880*/  BSYNC B0 ;  /* 0x0000000000007941 */ /* 0x000fea0003800000 */
.L_x_13363:
[----:B------:R-:W-:Y:S01]  /*2890*/  BSSY B0, `(.L_x_13366) ;  /* 0x000001f000007945 */ /* 0x000fe20003800000 */
[----:B------:R-:W-:Y:S05]  /*28a0*/  @P3 BRA `(.L_x_13367) ;  /* 0x000001d000003947 */ /* 0x000fea0003800000 */
[----:B------:R-:W-:Y:S01]  /*28b0*/  IMAD.MOV.U32 R8, RZ, RZ, 0x1 ;  /* 0x00000001ff087424 */ /* 0x000fe200078e00ff */
[----:B------:R-:W-:Y:S01]  /*28c0*/  ULDC.64 UR8, c[0x0][0x168] ;  /* 0x00005a0000087ab9 */ /* 0x000fe20000000a00 */
[----:B------:R-:W-:Y:S02]  /*28d0*/  IMAD.MOV.U32 R9, RZ, RZ, RZ ;  /* 0x000000ffff097224 */ /* 0x000fe400078e00ff */
.L_x_13368:
        /* <DEDUP_REMOVED lines=26> */
.L_x_13367:
[----:B------:R-:W-:Y:S05]  /*2a80*/  BSYNC B0 ;  /* 0x0000000000007941 */ /* 0x000fea0003800000 */
.L_x_13366:
[----:B------:R-:W-:Y:S01]  /*2a90*/  BSSY B0, `(.L_x_13369) ;  /* 0x000001f000007945 */ /* 0x000fe20003800000 */
[----:B------:R-:W-:Y:S05]  /*2aa0*/  @P4 BRA `(.L_x_13370) ;  /* 0x000001d000004947 */ /* 0x000fea0003800000 */
[----:B------:R-:W-:Y:S01]  /*2ab0*/  IMAD.MOV.U32 R10, RZ, RZ, 0x1 ;  /* 0x00000001ff0a7424 */ /* 0x000fe200078e00ff */
[----:B------:R-:W-:Y:S01]  /*2ac0*/  ULDC.64 UR8, c[0x0][0x168] ;  /* 0x00005a0000087ab9 */ /* 0x000fe20000000a00 */
[----:B------:R-:W-:Y:S02]  /*2ad0*/  IMAD.MOV.U32 R11, RZ, RZ, RZ ;  /* 0x000000ffff0b7224 */ /* 0x000fe400078e00ff */
.L_x_13371:
        /* <DEDUP_REMOVED lines=26> */
.L_x_13370:
[----:B------:R-:W-:Y:S05]  /*2c80*/  BSYNC B0 ;  /* 0x0000000000007941 */ /* 0x000fea0003800000 */
.L_x_13369:
[----:B------:R-:W-:Y:S01]  /*2c90*/  BSSY B0, `(.L_x_13372) ;  /* 0x000001f000007945 */ /* 0x000fe20003800000 */
[----:B------:R-:W-:Y:S05]  /*2ca0*/  @P5 BRA `(.L_x_13373) ;  /* 0x000001d000005947 */ /* 0x000fea0003800000 */
[----:B------:R-:W-:Y:S01]  /*2cb0*/  IMAD.MOV.U32 R30, RZ, RZ, 0x1 ;  /* 0x00000001ff1e7424 */ /* 0x000fe200078e00ff */
[----:B------:R-:W-:Y:S01]  /*2cc0*/  ULDC.64 UR8, c[0x0][0x168] ;  /* 0x00005a0000087ab9 */ /* 0x000fe20000000a00 */
[----:B------:R-:W-:Y:S02]  /*2cd0*/  IMAD.MOV.U32 R31, RZ, RZ, RZ ;  /* 0x000000ffff1f7224 */ /* 0x000fe400078e00ff */
.L_x_13374:
        /* <DEDUP_REMOVED lines=26> */
.L_x_13373:
[----:B------:R-:W-:Y:S05]  /*2e80*/  BSYNC B0 ;  /* 0x0000000000007941 */ /* 0x000fea0003800000 */
.L_x_13372:
        /* <DEDUP_REMOVED lines=26> */
.L_x_13377:
        /* <DEDUP_REMOVED lines=23> */
.L_x_13376:
[----:B------:R-:W-:Y:S05]  /*31a0*/  BSYNC B0 ;  /* 0x0000000000007941 */ /* 0x000fea0003800000 */
.L_x_13375:
[----:B------:R-:W-:Y:S05]  /*31b0*/  BRA `(.L_x_13353) ;  /* 0x000007d000007947 */ /* 0x000fea0003800000 */
.L_x_13352:
        /* <DEDUP_REMOVED lines=25> */
.L_x_13379:
[----:B------:R-:W-:Y:S05]  /*3350*/  BSYNC B0 ;  /* 0x0000000000007941 */ /* 0x000fea0003800000 */
.L_x_13378:
        /* <DEDUP_REMOVED lines=19> */
.L_x_13381:
[----:B------:R-:W-:Y:S05]  /*3490*/  BSYNC B0 ;  /* 0x0000000000007941 */ /* 0x000fea0003800000 */
.L_x_13380:
        /* <DEDUP_REMOVED lines=13> */
.L_x_13383:
[----:B------:R-:W-:Y:S05]  /*3570*/  BSYNC B0 ;  /* 0x0000000000007941 */ /* 0x000fea0003800000 */
.L_x_13382:
        /* <DEDUP_REMOVED lines=12> */
.L_x_13385:
[----:B------:R-:W-:Y:S05]  /*3640*/  BSYNC B0 ;  /* 0x0000000000007941 */ /* 0x000fea0003800000 */
.L_x_13384:
        /* <DEDUP_REMOVED lines=12> */
.L_x_13387:
[----:B------:R-:W-:Y:S05]  /*3710*/  BSYNC B0 ;  /* 0x0000000000007941 */ /* 0x000fea0003800000 */
.L_x_13386:
        /* <DEDUP_REMOVED lines=12> */
.L_x_13389:
[----:B------:R-:W-:Y:S05]  /*37e0*/  BSYNC B0 ;  /* 0x0000000000007941 */ /* 0x000fea0003800000 */
.L_x_13388:
        /* <DEDUP_REMOVED lines=12> */
.L_x_13391:
[----:B------:R-:W-:Y:S05]  /*38b0*/  BSYNC B0 ;  /* 0x0000000000007941 */ /* 0x000fea0003800000 */
.L_x_13390:
        /* <DEDUP_REMOVED lines=12> */
.L_x_13392:
[----:B------:R-:W-:Y:S05]  /*3980*/  BSYNC B0 ;  /* 0x0000000000007941 */ /* 0x000fea0003800000 */
.L_x_13353:
        /* <DEDUP_REMOVED lines=23> */
.L_x_13395:
[----:B------:R-:W-:-:S13]  /*3b00*/  ISETP.GE.AND P0, PT, R0, UR4, PT ;  /* 0x0000000400007c0c */ /* 0x000fda000bf06270 */
[----:B------:R-:W-:Y:S05]  /*3b10*/  @P0 BRA `(.L_x_13397) ;  /* 0x000000c000000947 */ /* 0x000fea0003800000 */
[C---:B0-----:R-:W-:Y:S01]  /*3b20*/  IADD3 R2, R0.reuse, UR6, RZ ;  /* 0x0000000600027c10 */ /* 0x041fe2000fffe0ff */
[----:B------:R-:W-:Y:S01]  /*3b30*/  IMAD.MOV.U32 R3, RZ, RZ, 0x8 ;  /* 0x00000008ff037424 */ /* 0x000fe200078e00ff */
[----:B------:R-:W-:-:S03]  /*3b40*/  IADD3 R0, R0, 0x80, RZ ;  /* 0x0000008000007810 */ /* 0x000fc60007ffe0ff */
[----:B------:R-:W-:-:S05]  /*3b50*/  IMAD.WIDE.U32 R2, R2, R3, c[0x0][0x178] ;  /* 0x00005e0002027625 */ /* 0x000fca00078e0003 */
[----:B------:R0:W-:Y:S02]  /*3b60*/  STG.E.64 [R2.64], R6 ;  /* 0x0000000602007986 */ /* 0x0001e4000c101b0a */
.L_x_13396:
[----:B------:R-:W-:-:S13]  /*3b70*/  ISETP.GE.AND P0, PT, R0, UR4, PT ;  /* 0x0000000400007c0c */ /* 0x000fda000bf06270 */
[----:B------:R-:W-:Y:S05]  /*3b80*/  @P0 BRA `(.L_x_13398) ;  /* 0x000000d000000947 */ /* 0x000fea0003800000 */
[C---:B0-----:R-:W-:Y:S01]  /*3b90*/  IADD3 R2, R0.reuse, UR6, RZ ;  /* 0x0000000600027c10 */ /* 0x041fe2000fffe0ff */
[----:B------:R-:W-:Y:S01]  /*3ba0*/  IMAD.MOV.U32 R3, RZ, RZ, 0x8 ;  /* 0x00000008ff037424 */ /* 0x000fe200078e00ff */
[----:B------:R-:W-:-:S03]  /*3bb0*/  IADD3 R0, R0, 0x80, RZ ;  /* 0x0000008000007810 */ /* 0x000fc60007ffe0ff */
[----:B------:R-:W-:-:S05]  /*3bc0*/  IMAD.WIDE.U32 R2, R2, R3, c[0x0][0x178] ;  /* 0x00005e0002027625 */ /* 0x000fca00078e0003 */
[----:B------:R0:W-:Y:S02]  /*3bd0*/  STG.E.64 [R2.64], R8 ;  /* 0x0000000802007986 */ /* 0x0001e4000c101b0a */
.L_x_13397:
        /* <DEDUP_REMOVED lines=8> */
.L_x_13398:
[----:B------:R-:W-:Y:S05]  /*3c60*/  BSYNC B1 ;  /* 0x0000000000017941 */ /* 0x000fea0003800000 */
.L_x_13394:
[----:B------:R-:W-:-:S13]  /*3c70*/  ISETP.GE.AND P0, PT, R0, UR4, PT ;  /* 0x0000000400007c0c */ /* 0x000fda000bf06270 */
[C---:B0-----:R-:W-:Y:S01]  /*3c80*/  @!P0 IADD3 R2, R0.reuse, UR6, RZ ;  /* 0x0000000600028c10 */ /* 0x041fe2000fffe0ff */
[----:B------:R-:W-:Y:S01]  /*3c90*/  @!P0 IMAD.MOV.U32 R3, RZ, RZ, 0x8 ;  /* 0x00000008ff038424 */ /* 0x000fe200078e00ff */
[----:B------:R-:W-:-:S03]  /*3ca0*/  @!P0 IADD3 R0, R0, 0x80, RZ ;  /* 0x0000008000008810 */ /* 0x000fc60007ffe0ff */
[----:B------:R-:W-:-:S05]  /*3cb0*/  @!P0 IMAD.WIDE.U32 R2, R2, R3, c[0x0][0x178] ;  /* 0x00005e0002028625 */ /* 0x000fca00078e0003 */
[----:B------:R0:W-:Y:S02]  /*3cc0*/  @!P0 STG.E.64 [R2.64], R30 ;  /* 0x0000001e02008986 */ /* 0x0001e4000c101b0a */
.L_x_13399:
[----:B------:R-:W-:Y:S05]  /*3cd0*/  BSYNC B0 ;  /* 0x0000000000007941 */ /* 0x000fea0003800000 */
.L_x_13393:
        /* <DEDUP_REMOVED lines=8> */
.L_x_13400:
        /* <DEDUP_REMOVED lines=10> */
.L_x_61742:


//--------------------- .text._ZN2at6native29vectorized_elementwise_kernelILi8EZNS0_50_GLOBAL__N__2680c7bb_12_PowKernel_cu_b2145a98_318429pow_tensor_scalar_kernel_implIllEEvRNS_18TensorIteratorBaseET0_EUllE2_St5arrayIPcLm2EEEEviS6_T1_ --------------------------
	.section	.text._ZN2at6native29vectorized_elementwise_kernelILi8EZNS0_50_GLOBAL__N__2680c7bb_12_PowKernel_cu_b2145a98_318429pow_tensor_scalar_kernel_implIllEEvRNS_18TensorIteratorBaseET0_EUllE2_St5arrayIPcLm2EEEEviS6_T1_,"ax",@progbits
	.sectioninfo	@"SHI_REGISTERS=4"
	.align	128
        .global         _ZN2at6native29vectorized_elementwise_kernelILi8EZNS0_50_GLOBAL__N__2680c7bb_12_PowKernel_cu_b2145a98_318429pow_tensor_scalar_kernel_implIllEEvRNS_18TensorIteratorBaseET0_EUllE2_St5arrayIPcLm2EEEEviS6_T1_
        .type           _ZN2at6native29vectorized_elementwise_kernelILi8EZNS0_50_GLOBAL__N__2680c7bb_12_PowKernel_cu_b2145a98_318429pow_tensor_scalar_kernel_implIllEEvRNS_18TensorIteratorBaseET0_EUllE2_St5arrayIPcLm2EEEEviS6_T1_,@function
        .size           _ZN2at6native29vectorized_elementwise_kernelILi8EZNS0_50_GLOBAL__N__2680c7bb_12_PowKernel_cu_b2145a98_318429pow_tensor_scalar_kernel_implIllEEvRNS_18TensorIteratorBaseET0_EUllE2_St5arrayIPcLm2EEEEviS6_T1_,(.L_x_61743 - _ZN2at6native29vectorized_elementwise_kernelILi8EZNS0_50_GLOBAL__N__2680c7bb_12_PowKernel_cu_b2145a98_318429pow_tensor_scalar_kernel_implIllEEvRNS_18TensorIteratorBaseET0_EUllE2_St5arrayIPcLm2EEEEviS6_T1_)
        .other          _ZN2at6native29vectorized_elementwise_kernelILi8EZNS0_50_GLOBAL__N__2680c7bb_12_PowKernel_cu_b2145a98_318429pow_tensor_scalar_kernel_implIllEEvRNS_18TensorIteratorBaseET0_EUllE2_St5arrayIPcLm2EEEEviS6_T1_,@"STO_CUDA_ENTRY STV_DEFAULT"
_ZN2at6native29vectorized_elementwise_kernelILi8EZNS0_50_GLOBAL__N__2680c7bb_12_PowKernel_cu_b2145a98_318429pow_tensor_scalar_kernel_implIllEEvRNS_18TensorIteratorBaseET0_EUllE2_St5arrayIPcLm2EEEEviS6_T1_:
.text._ZN2at6native29vectorized_elementwise_kernelILi8EZNS0_50_GLOBAL__N__2680c7bb_12_PowKernel_cu_b2145a98_318429pow_tensor_scalar_kernel_implIllEEvRNS_18TensorIteratorBaseET0_EUllE2_St5arrayIPcLm2EEEEviS6_T1_:
[----:B------:R-:W-:Y:S02]  /*0000*/  MOV R1, c[0x0][0x28] ;  /* 0x00000a0000017a02 */ /* 0x000fe40000000f00 */
[----:B------:R-:W-:Y:S05]  /*0010*/  EXIT ;  /* 0x000000000000794d */ /* 0x000fea0003800000 */
.L_x_13401:
        /* <DEDUP_REMOVED lines=14> */
.L_x_61743:


//--------------------- .text._ZN2at6native18elementwise_kernelILi128ELi4EZNS0_15gpu_kernel_implIZNS0_50_GLOBAL__N__2680c7bb_12_PowKernel_cu_b2145a98_318429pow_tensor_scalar_kernel_implIllEEvRNS_18TensorIteratorBaseET0_EUllE1_EEvS6_RKT_EUliE_EEviT1_ --------------------------
	.section	.text._ZN2at6native18elementwise_kernelILi128ELi4EZNS0_15gpu_kernel_implIZNS0_50_GLOBAL__N__2680c7bb_12_PowKernel_cu_b2145a98_318429pow_tensor_scalar_kernel_implIllEEvRNS_18TensorIteratorBaseET0_EUllE1_EEvS6_RKT_EUliE_EEviT1_,"ax",@progbits
	.sectioninfo	@"SHI_REGISTERS=26"
	.align	128
        .global         _ZN2at6native18elementwise_kernelILi128ELi4EZNS0_15gpu_kernel_implIZNS0_50_GLOBAL__N__2680c7bb_12_PowKernel_cu_b2145a98_318429pow_tensor_scalar_kernel_implIllEEvRNS_18TensorIteratorBaseET0_EUllE1_EEvS6_RKT_EUliE_EEviT1_
        .type           _ZN2at6native18elementwise_kernelILi128ELi4EZNS0_15gpu_kernel_implIZNS0_50_GLOBAL__N__2680c7bb_12_PowKernel_cu_b2145a98_318429pow_tensor_scalar_kernel_implIllEEvRNS_18TensorIteratorBaseET0_EUllE1_EEvS6_RKT_EUliE_EEviT1_,@function
        .size           _ZN2at6native18elementwise_kernelILi128ELi4EZNS0_15gpu_kernel_implIZNS0_50_GLOBAL__N__2680c7bb_12_PowKernel_cu_b2145a98_318429pow_tensor_scalar_kernel_implIllEEvRNS_18TensorIteratorBaseET0_EUllE1_EEvS6_RKT_EUliE_EEviT1_,(.L_x_61519 - _ZN2at6native18elementwise_kernelILi128ELi4EZNS0_15gpu_kernel_implIZNS0_50_GLOBAL__N__2680c7bb_12_PowKernel_cu_b2145a98_318429pow_tensor_scalar_kernel_implIllEEvRNS_18TensorIteratorBaseET0_EUllE1_EEvS6_RKT_EUliE_EEviT1_)
        .other          _ZN2at6native18elementwise_kernelILi128ELi4EZNS0_15gpu_kernel_implIZNS0_50_GLOBAL__N__2680c7bb_12_PowKernel_cu_b2145a98_318429pow_tensor_scalar_kernel_implIllEEvRNS_18TensorIteratorBaseET0_EUllE1_EEvS6_RKT_EUliE_EEviT1_,@"STO_CUDA_ENTRY STV_DEFAULT"
_ZN2at6native18elementwise_kernelILi128ELi4EZNS0_15gpu_kernel_implIZNS0_50_GLOBAL__N__2680c7bb_12_PowKernel_cu_b2145a98_318429pow_tensor_scalar_kernel_implIllEEvRNS_18TensorIteratorBaseET0_EUllE1_EEvS6_RKT_EUliE_EEviT1_:
.text._ZN2at6native18elementwise_kernelILi128ELi4EZNS0_15gpu_kernel_implIZNS0_50_GLOBAL__N__2680c7bb_12_PowKernel_cu_b2145a98_318429pow_tensor_scalar_kernel_implIllEEvRNS_18TensorIteratorBaseET0_EUllE1_EEvS6_RKT_EUliE_EEviT1_:
        /* <DEDUP_REMOVED lines=236> */
.L_x_13404:
        /* <DEDUP_REMOVED lines=19> */
.L_x_13408:
[----:B------:R0:W5:Y:S01]  /*0ff0*/  LDG.E.U8 R2, [R4.64] ;  /* 0x0000002404027981 */ /* 0x000162000c1e1100 */
[----:B------:R-:W-:Y:S01]  /*1000*/  IMAD.MOV.U32 R3, RZ, RZ, RZ ;  /* 0x000000ffff037224 */ /* 0x000fe200078e00ff */
[----:B------:R-:W-:Y:S05]  /*1010*/  BRA `(.L_x_13410) ;  /* 0x00000d5000007947 */ /* 0x000fea0003800000 */
.L_x_13407:
        /* <DEDUP_REMOVED lines=8> */
.L_x_13412:
[----:B------:R-:W2:Y:S02]  /*10a0*/  LDG.E R2, [R4.64] ;  /* 0x0000002404027981 */ /* 0x000ea4000c1e1900 */
[----:B--2---:R-:W-:Y:S01]  /*10b0*/  SHF.R.S32.HI R3, RZ, 0x1f, R2 ;  /* 0x0000001fff037819 */ /* 0x004fe20000011402 */
[----:B------:R-:W-:Y:S05]  /*10c0*/  BRA `(.L_x_13410) ;  /* 0x00000ca000007947 */ /* 0x000fea0003800000 */
.L_x_13411:
[----:B------:R-:W2:Y:S02]  /*10d0*/  LDG.E.S16 R2, [R4.64] ;  /* 0x0000002404027981 */ /* 0x000ea4000c1e1700 */
[----:B--2---:R-:W-:Y:S01]  /*10e0*/  SHF.R.S32.HI R3, RZ, 0x1f, R2 ;  /* 0x0000001fff037819 */ /* 0x004fe20000011402 */
[----:B------:R-:W-:Y:S05]  /*10f0*/  BRA `(.L_x_13410) ;  /* 0x00000c7000007947 */ /* 0x000fea0003800000 */
.L_x_13406:
        /* <DEDUP_REMOVED lines=9> */
.L_x_13414:
[----:B------:R-:W2:Y:S02]  /*1190*/  LDG.E.U16 R4, [R4.64] ;  /* 0x0000002404047981 */ /* 0x000ea4000c1e1500 */
[----:B--2---:R-:W-:-:S06]  /*11a0*/  HADD2.F32 R2, -RZ, R4.H0_H0 ;  /* 0x20000004ff027230 */ /* 0x004fcc0000004100 */
[----:B------:R-:W0:Y:S01]  /*11b0*/  F2I.S64.TRUNC R2, R2 ;  /* 0x0000000200027311 */ /* 0x000e22000020d900 */
[----:B------:R-:W-:Y:S05]  /*11c0*/  BRA `(.L_x_13410) ;  /* 0x00000ba000007947 */ /* 0x000fea0003800000 */
.L_x_13413:
        /* <DEDUP_REMOVED lines=9> */
.L_x_13416:
[----:B------:R-:W2:Y:S02]  /*1260*/  LDG.E.U16 R4, [R4.64] ;  /* 0x0000002404047981 */ /* 0x000ea4000c1e1500 */
[----:B--2---:R-:W-:-:S06]  /*1270*/  HADD2.F32 R2, -RZ, R4.H0_H0 ;  /* 0x20000004ff027230 */ /* 0x004fcc0000004100 */
[----:B------:R-:W0:Y:S01]  /*1280*/  F2I.S64.TRUNC R2, R2 ;  /* 0x0000000200027311 */ /* 0x000e22000020d900 */
[----:B------:R-:W-:Y:S05]  /*1290*/  BRA `(.L_x_13410) ;  /* 0x00000ad000007947 */ /* 0x000fea0003800000 */
.L_x_13415:
[----:B------:R-:W2:Y:S02]  /*12a0*/  LDG.E.64 R2, [R4.64] ;  /* 0x0000002404027981 */ /* 0x000ea4000c1e1b00 */
[----:B--2---:R-:W0:Y:S01]  /*12b0*/  F2I.S64.F64.TRUNC R2, R2 ;  /* 0x0000000200027311 */ /* 0x004e22000030d900 */
[----:B------:R-:W-:Y:S05]  /*12c0*/  BRA `(.L_x_13410) ;  /* 0x00000aa000007947 */ /* 0x000fea0003800000 */
.L_x_13405:
        /* <DEDUP_REMOVED lines=13> */
.L_x_13419:
[----:B------:R-:W2:Y:S02]  /*13a0*/  LDG.E.64 R2, [R4.64] ;  /* 0x0000002404027981 */ /* 0x000ea4000c1e1b00 */
[----:B--2---:R-:W0:Y:S01]  /*13b0*/  F2I.S64.F64.TRUNC R2, R2 ;  /* 0x0000000200027311 */ /* 0x004e22000030d900 */
[----:B------:R-:W-:Y:S05]  /*13c0*/  BRA `(.L_x_13410) ;  /* 0x000009a000007947 */ /* 0x000fea0003800000 */
.L_x_13418:
        /* <DEDUP_REMOVED lines=27> */
.L_x_13421:
        /* <DEDUP_REMOVED lines=14> */
.L_x_13420:
[----:B------:R-:W2:Y:S02]  /*1660*/  LDG.E.U16 R2, [R4.64] ;  /* 0x0000002404027981 */ /* 0x000ea4000c1e1500 */
[----:B--2---:R-:W-:-:S06]  /*1670*/  PRMT R2, RZ, 0x5410, R2 ;  /* 0x00005410ff027816 */ /* 0x004fcc0000000002 */
[----:B------:R-:W0:Y:S01]  /*1680*/  F2I.S64.TRUNC R2, R2 ;  /* 0x0000000200027311 */ /* 0x000e22000020d900 */
[----:B------:R-:W-:Y:S05]  /*1690*/  BRA `(.L_x_13410) ;  /* 0x000006d000007947 */ /* 0x000fea0003800000 */
.L_x_13417:
        /* <DEDUP_REMOVED lines=11> */
.L_x_13424:
        /* <DEDUP_REMOVED lines=21> */
.L_x_13428:
[----:B------:R-:W-:Y:S05]  /*18a0*/  BSYNC B1 ;  /* 0x0000000000017941 */ /* 0x000fea0003800000 */
.L_x_13427:
[----:B------:R-:W-:Y:S01]  /*18b0*/  IMAD.SHL.U32 R2, R2, 0x100000, RZ ;  /* 0x0010000002027824 */ /* 0x000fe200078e00ff */
[----:B------:R-:W-:-:S04]  /*18c0*/  LEA R3, R0, 0x3b800000, 0x17 ;  /* 0x3b80000000037811 */ /* 0x000fc800078eb8ff */
[----:B------:R-:W-:Y:S02]  /*18d0*/  LOP3.LUT R2, R3, R2, R4, 0xfe, !PT ;  /* 0x0000000203027212 */ /* 0x000fe400078efe04 */
.L_x_13426:
[----:B------:R-:W-:Y:S05]  /*18e0*/  BSYNC B0 ;  /* 0x0000000000007941 */ /* 0x000fea0003800000 */
.L_x_13425:
[----:B------:R-:W0:Y:S01]  /*18f0*/  F2I.S64.TRUNC R2, R2 ;  /* 0x0000000200027311 */ /* 0x000e22000020d900 */
[----:B------:R-:W-:Y:S05]  /*1900*/  BRA `(.L_x_13410) ;  /* 0x0000046000007947 */ /* 0x000fea0003800000 */
.L_x_13423:
        /* <DEDUP_REMOVED lines=21> */
.L_x_13432:
[----:B------:R-:W-:Y:S05]  /*1a60*/  BSYNC B1 ;  /* 0x0000000000017941 */ /* 0x000fea0003800000 */
.L_x_13431:
[----:B------:R-:W-:Y:S01]  /*1a70*/  IMAD.SHL.U32 R2, R2, 0x200000, RZ ;  /* 0x0020000002027824 */ /* 0x000fe200078e00ff */
[----:B------:R-:W-:-:S04]  /*1a80*/  LEA R3, R0, 0x37800000, 0x17 ;  /* 0x3780000000037811 */ /* 0x000fc800078eb8ff */
[----:B------:R-:W-:Y:S02]  /*1a90*/  LOP3.LUT R2, R3, R2, R4, 0xfe, !PT ;  /* 0x0000000203027212 */ /* 0x000fe400078efe04 */
.L_x_13430:
[----:B------:R-:W-:Y:S05]  /*1aa0*/  BSYNC B0 ;  /* 0x0000000000007941 */ /* 0x000fea0003800000 */
.L_x_13429:
[----:B------:R-:W0:Y:S01]  /*1ab0*/  F2I.S64.TRUNC R2, R2 ;  /* 0x0000000200027311 */ /* 0x000e22000020d900 */
[----:B------:R-:W-:Y:S05]  /*1ac0*/  BRA `(.L_x_13410) ;  /* 0x000002a000007947 */ /* 0x000fea0003800000 */
.L_x_13422:
        /* <DEDUP_REMOVED lines=14> */
.L_x_13436:
[----:B------:R-:W-:Y:S05]  /*1bb0*/  BSYNC B0 ;  /* 0x0000000000007941 */ /* 0x000fea0003800000 */
.L_x_13435:
[----:B------:R-:W0:Y:S01]  /*1bc0*/  F2I.S64.TRUNC R2, R2 ;  /* 0x0000000200027311 */ /* 0x000e22000020d900 */
[----:B------:R-:W-:Y:S05]  /*1bd0*/  BRA `(.L_x_13410) ;  /* 0x0000019000007947 */ /* 0x000fea0003800000 */
.L_x_13409:
        /* <DEDUP_REMOVED lines=21> */
.L_x_13434:
[----:B------:R0:W5:Y:S01]  /*1d30*/  LDG.E.64 R2, [R4.64] ;  /* 0x0000002404027981 */ /* 0x000162000c1e1b00 */
[----:B------:R-:W-:Y:S05]  /*1d40*/  BRA `(.L_x_13410) ;  /* 0x0000002000007947 */ /* 0x000fea0003800000 */
.L_x_13433:
[----:B------:R0:W5:Y:S01]  /*1d50*/  LDG.E R2, [R4.64] ;  /* 0x0000002404027981 */ /* 0x000162000c1e1900 */
[----:B------:R-:W-:-:S04]  /*1d60*/  IMAD.MOV.U32 R3, RZ, RZ, RZ ;  /* 0x000000ffff037224 */ /* 0x000fc800078e00ff */
.L_x_13410:
[-C--:B0----5:R-:W-:Y:S01]  /*1d70*/  IMAD R7, R3, R2.reuse, RZ ;  /* 0x0000000203077224 */ /* 0x0a1fe200078e02ff */
[----:B------:R-:W-:Y:S01]  /*1d80*/  BSSY B0, `(.L_x_13437) ;  /* 0x0000013000007945 */ /* 0x000fe20003800000 */
[----:B------:R-:W-:-:S04]  /*1d90*/  IMAD.WIDE.U32 R4, R2, R2, RZ ;  /* 0x0000000202047225 */ /* 0x000fc800078e00ff */
[----:B------:R-:W-:Y:S02]  /*1da0*/  IMAD R7, R2, R3, R7 ;  /* 0x0000000302077224 */ /* 0x000fe400078e0207 */
[----:B------:R-:W-:Y:S02]  /*1db0*/  IMAD.MOV.U32 R8, RZ, RZ, R4 ;  /* 0x000000ffff087224 */ /* 0x000fe400078e0004 */
[----:B------:R-:W-:-:S06]  /*1dc0*/  IMAD.IADD R9, R5, 0x1, R7 ;  /* 0x0000000105097824 */ /* 0x000fcc00078e0207 */
[----:B------:R-:W0:Y:S08]  /*1dd0*/  I2F.F64.S64 R8, R8 ;  /* 0x0000000800087312 */ /* 0x000e300000301c00 */
        /* <DEDUP_REMOVED lines=12> */
[----:B-1----:R-:W-:Y:S05]  /*1ea0*/  CALL.REL.NOINC `($__internal_30_$__cuda_sm20_dblrcp_rn_slowpath_v3) ;  /* 0x0000957000007944 */ /* 0x002fea0003c00000 */
.L_x_13438:
[----:B------:R-:W-:Y:S05]  /*1eb0*/  BSYNC B0 ;  /* 0x0000000000007941 */ /* 0x000fea0003800000 */
.L_x_13437:
[----:B------:R-:W2:Y:S01]  /*1ec0*/  LDC.U8 R2, c[0x0][0x378] ;  /* 0x0000de00ff027b82 */ /* 0x000ea20000000000 */
[----:B-1----:R-:W1:Y:S01]  /*1ed0*/  F2I.S64.F64.TRUNC R4, R4 ;  /* 0x0000000400047311 */ /* 0x002e62000030d900 */
[----:B--2---:R-:W-:-:S04]  /*1ee0*/  PRMT R0, R2, 0x9910, RZ ;  /* 0x0000991002007816 */ /* 0x004fc800000000ff */
        /* <DEDUP_REMOVED lines=12> */
.L_x_13442:
[----:B------:R1:W-:Y:S01]  /*1fb0*/  STG.E.U8 [R16.64], R4 ;  /* 0x0000000410007986 */ /* 0x0003e2000c101124 */
[----:B------:R-:W-:Y:S05]  /*1fc0*/  BRA `(.L_x_13444) ;  /* 0x00000d6000007947 */ /* 0x000fea0003800000 */
.L_x_13441:
        /* <DEDUP_REMOVED lines=8> */
.L_x_13446:
[----:B------:R1:W-:Y:S01]  /*2050*/  STG.E [R16.64], R4 ;  /* 0x0000000410007986 */ /* 0x0003e2000c101924 */
[----:B------:R-:W-:Y:S05]  /*2060*/  BRA `(.L_x_13444) ;  /* 0x00000cc000007947 */ /* 0x000fea0003800000 */
.L_x_13445:
[----:B------:R1:W-:Y:S01]  /*2070*/  STG.E.U16 [R16.64], R4 ;  /* 0x0000000410007986 */ /* 0x0003e2000c101524 */
[----:B------:R-:W-:Y:S05]  /*2080*/  BRA `(.L_x_13444) ;  /* 0x00000ca000007947 */ /* 0x000fea0003800000 */
.L_x_13440:
[----:B------:R-:W-:-:S13]  /*2090*/  ISETP.GT.AND P0, PT, R0, 0x6, PT ;  /* 0x000000060000780c */ /* 0x000fda0003f04270 */
[----:B------:R-:W-:Y:S05]  /*20a0*/  @P0 BRA `(.L_x_13447) ;  /* 0x000000b000000947 */ /* 0x000fea0003800000 */
[----:B------:R-:W-:-:S13]  /*20b0*/  ISETP.NE.AND P0, PT, R0, 0x5, PT ;  /* 0x000000050000780c */ /* 0x000fda0003f05270 */
[----:B------:R-:W-:Y:S05]  /*20c0*/  @!P0 BRA `(.L_x_13448) ;  /* 0x0000005000008947 */ /* 0x000fea0003800000 */
[----:B------:R-:W-:-:S13]  /*20d0*/  ISETP.NE.AND P0, PT, R0, 0x6, PT ;  /* 0x000000060000780c */ /* 0x000fda0003f05270 */
[----:B------:R-:W-:Y:S05]  /*20e0*/  @P0 BRA `(.L_x_13443) ;  /* 0x00000ad000000947 */ /* 0x000fea0003800000 */
[----:B------:R-:W1:Y:S02]  /*20f0*/  I2F.S64 R5, R4 ;  /* 0x0000000400057312 */ /* 0x000e640000301400 */
[----:B-1----:R1:W-:Y:S01]  /*2100*/  STG.E [R16.64], R5 ;  /* 0x0000000510007986 */ /* 0x0023e2000c101924 */
[----:B------:R-:W-:Y:S05]  /*2110*/  BRA `(.L_x_13444) ;  /* 0x00000c1000007947 */ /* 0x000fea0003800000 */
.L_x_13448:
[----:B------:R-:W1:Y:S02]  /*2120*/  I2F.S64 R0, R4 ;  /* 0x0000000400007312 */ /* 0x000e640000301400 */
[----:B-1----:R-:W-:-:S05]  /*2130*/  F2FP.PACK_AB R0, RZ, R0 ;  /* 0x00000000ff00723e */ /* 0x002fca00000000ff */
[----:B------:R1:W-:Y:S01]  /*2140*/  STG.E.U16 [R16.64], R0 ;  /* 0x0000000010007986 */ /* 0x0003e2000c101524 */
[----:B------:R-:W-:Y:S05]  /*2150*/  BRA `(.L_x_13444) ;  /* 0x00000bd000007947 */ /* 0x000fea0003800000 */
.L_x_13447:
[----:B------:R-:W-:-:S13]  /*2160*/  ISETP.NE.AND P0, PT, R0, 0x7, PT ;  /* 0x000000070000780c */ /* 0x000fda0003f05270 */
[----:B------:R-:W-:Y:S05]  /*2170*/  @!P0 BRA `(.L_x_13449) ;  /* 0x000000d000008947 */ /* 0x000fea0003800000 */
[----:B------:R-:W-:-:S13]  /*2180*/  ISETP.NE.AND P0, PT, R0, 0x8, PT ;  /* 0x000000080000780c */ /* 0x000fda0003f05270 */
[----:B------:R-:W-:Y:S05]  /*2190*/  @!P0 BRA `(.L_x_13450) ;  /* 0x0000006000008947 */ /* 0x000fea0003800000 */
[----:B------:R-:W-:-:S13]  /*21a0*/  ISETP.NE.AND P0, PT, R0, 0x9, PT ;  /* 0x000000090000780c */ /* 0x000fda0003f05270 */
[----:B------:R-:W-:Y:S05]  /*21b0*/  @P0 BRA `(.L_x_13443) ;  /* 0x00000a0000000947 */ /* 0x000fea0003800000 */
[----:B------:R-:W1:Y:S01]  /*21c0*/  I2F.S64 R2, R4 ;  /* 0x0000000400027312 */ /* 0x000e620000301400 */
[----:B------:R-:W-:-:S05]  /*21d0*/  IMAD.MOV.U32 R3, RZ, RZ, RZ ;  /* 0x000000ffff037224 */ /* 0x000fca00078e00ff */
[----:B-1----:R1:W-:Y:S01]  /*21e0*/  STG.E.64 [R16.64], R2 ;  /* 0x0000000210007986 */ /* 0x0023e2000c101b24 */
[----:B------:R-:W-:Y:S05]  /*21f0*/  BRA `(.L_x_13444) ;  /* 0x00000b3000007947 */ /* 0x000fea0003800000 */
.L_x_13450:
[----:B------:R-:W1:Y:S02]  /*2200*/  I2F.S64 R4, R4 ;  /* 0x0000000400047312 */ /* 0x000e640000301400 */
[----:B-1----:R-:W-:-:S04]  /*2210*/  F2FP.PACK_AB R3, RZ, R4 ;  /* 0x00000004ff03723e */ /* 0x002fc800000000ff */
[----:B------:R-:W-:-:S05]  /*2220*/  PRMT R3, R3, 0x5410, RZ ;  /* 0x0000541003037816 */ /* 0x000fca00000000ff */
[----:B------:R1:W-:Y:S01]  /*2230*/  STG.E [R16.64], R3 ;  /* 0x0000000310007986 */ /* 0x0003e2000c101924 */
[----:B------:R-:W-:Y:S05]  /*2240*/  BRA `(.L_x_13444) ;  /* 0x00000ae000007947 */ /* 0x000fea0003800000 */
.L_x_13449:
[----:B------:R-:W1:Y:S02]  /*2250*/  I2F.F64.S64 R2, R4 ;  /* 0x0000000400027312 */ /* 0x000e640000301c00 */
[----:B-1----:R1:W-:Y:S01]  /*2260*/  STG.E.64 [R16.64], R2 ;  /* 0x0000000210007986 */ /* 0x0023e2000c101b24 */
[----:B------:R-:W-:Y:S05]  /*2270*/  BRA `(.L_x_13444) ;  /* 0x00000ab000007947 */ /* 0x000fea0003800000 */
.L_x_13439:
        /* <DEDUP_REMOVED lines=13> */
.L_x_13453:
[----:B------:R-:W1:Y:S01]  /*2350*/  I2F.F64.S64 R4, R4 ;  /* 0x0000000400047312 */ /* 0x000e620000301c00 */
[----:B0-----:R-:W-:-:S05]  /*2360*/  CS2R R6, SRZ ;  /* 0x0000000000067805 */ /* 0x001fca000001ff00 */
[----:B-1----:R0:W-:Y:S01]  /*2370*/  STG.E.128 [R16.64], R4 ;  /* 0x0000000410007986 */ /* 0x0021e2000c101d24 */
[----:B------:R-:W-:Y:S05]  /*2380*/  BRA `(.L_x_13444) ;  /* 0x000009a000007947 */ /* 0x000fea0003800000 */
.L_x_13452:
[----:B------:R-:W-:-:S13]  /*2390*/  ISETP.NE.AND P0, PT, R0, 0xf, PT ;  /* 0x0000000f0000780c */ /* 0x000fda0003f05270 */
[----:B------:R-:W-:Y:S05]  /*23a0*/  @!P0 BRA `(.L_x_13454) ;  /* 0x000002d000008947 */ /* 0x000fea0003800000 */
[----:B------:R-:W-:-:S13]  /*23b0*/  ISETP.NE.AND P0, PT, R0, 0x17, PT ;  /* 0x000000170000780c */ /* 0x000fda0003f05270 */
[----:B------:R-:W-:Y:S05]  /*23c0*/  @!P0 BRA `(.L_x_13455) ;  /* 0x0000015000008947 */ /* 0x000fea0003800000 */
[----:B------:R-:W-:-:S13]  /*23d0*/  ISETP.NE.AND P0, PT, R0, 0x18, PT ;  /* 0x000000180000780c */ /* 0x000fda0003f05270 */
[----:B------:R-:W-:Y:S05]  /*23e0*/  @P0 BRA `(.L_x_13443) ;  /* 0x000007d000000947 */ /* 0x000fea0003800000 */
[----:B------:R-:W1:Y:S01]  /*23f0*/  I2F.S64 R5, R4 ;  /* 0x0000000400057312 */ /* 0x000e620000301400 */
        /* <DEDUP_REMOVED lines=14> */
.L_x_13457:
[----:B------:R-:W-:Y:S05]  /*24e0*/  BSYNC B0 ;  /* 0x0000000000007941 */ /* 0x000fea0003800000 */
.L_x_13456:
[----:B------:R-:W-:-:S05]  /*24f0*/  LOP3.LUT R3, R0, R3, RZ, 0xfc, !PT ;  /* 0x0000000300037212 */ /* 0x000fca00078efcff */
[----:B------:R1:W-:Y:S01]  /*2500*/  STG.E.U8 [R16.64], R3 ;  /* 0x0000000310007986 */ /* 0x0003e2000c101124 */
[----:B------:R-:W-:Y:S05]  /*2510*/  BRA `(.L_x_13444) ;  /* 0x0000081000007947 */ /* 0x000fea0003800000 */
.L_x_13455:
[----:B------:R-:W1:Y:S01]  /*2520*/  I2F.S64 R5, R4 ;  /* 0x0000000400057312 */ /* 0x000e620000301400 */
        /* <DEDUP_REMOVED lines=12> */
.L_x_13459:
[----:B------:R-:W-:Y:S01]  /*25f0*/  IMAD.MOV.U32 R0, RZ, RZ, 0x7f ;  /* 0x0000007fff007424 */ /* 0x000fe200078e00ff */
[----:B------:R-:W-:-:S04]  /*2600*/  ISETP.GT.U32.AND P0, PT, R2, 0x7f800000, PT ;  /* 0x7f8000000200780c */ /* 0x000fc80003f04070 */
[----:B------:R-:W-:-:S04]  /*2610*/  SEL R0, R0, 0x7c, P0 ;  /* 0x0000007c00007807 */ /* 0x000fc80000000000 */
.L_x_13460:
[----:B------:R-:W-:Y:S05]  /*2620*/  BSYNC B0 ;  /* 0x0000000000007941 */ /* 0x000fea0003800000 */
.L_x_13458:
[----:B------:R-:W-:-:S04]  /*2630*/  LOP3.LUT R2, R5, 0x80000000, RZ, 0xc0, !PT ;  /* 0x8000000005027812 */ /* 0x000fc800078ec0ff */
[----:B------:R-:W-:-:S04]  /*2640*/  SHF.R.U32.HI R3, RZ, 0x18, R2 ;  /* 0x00000018ff037819 */ /* 0x000fc80000011602 */
[----:B------:R-:W-:-:S05]  /*2650*/  LOP3.LUT R3, R0, R3, RZ, 0xfc, !PT ;  /* 0x0000000300037212 */ /* 0x000fca00078efcff */
[----:B------:R1:W-:Y:S01]  /*2660*/  STG.E.U8 [R16.64], R3 ;  /* 0x0000000310007986 */ /* 0x0003e2000c101124 */
[----:B------:R-:W-:Y:S05]  /*2670*/  BRA `(.L_x_13444) ;  /* 0x000006b000007947 */ /* 0x000fea0003800000 */
.L_x_13454:
[----:B------:R-:W1:Y:S02]  /*2680*/  I2F.S64 R0, R4 ;  /* 0x0000000400007312 */ /* 0x000e640000301400 */
[----:B-1----:R-:W-:-:S05]  /*2690*/  F2FP.BF16.PACK_AB R0, RZ, R0 ;  /* 0x00000000ff00723e */ /* 0x002fca00000010ff */
[----:B------:R1:W-:Y:S01]  /*26a0*/  STG.E.U16 [R16.64], R0 ;  /* 0x0000000010007986 */ /* 0x0003e2000c101524 */
[----:B------:R-:W-:Y:S05]  /*26b0*/  BRA `(.L_x_13444) ;  /* 0x0000067000007947 */ /* 0x000fea0003800000 */
.L_x_13451:
        /* <DEDUP_REMOVED lines=10> */
.L_x_13463:
[----:B------:R-:W1:Y:S01]  /*2760*/  I2F.S64 R5, R4 ;  /* 0x0000000400057312 */ /* 0x000e620000301400 */
        /* <DEDUP_REMOVED lines=16> */
.L_x_13466:
[----:B------:R-:W-:-:S04]  /*2870*/  LOP3.LUT R2, R5, 0x80000000, RZ, 0xc0, !PT ;  /* 0x8000000005027812 */ /* 0x000fc800078ec0ff */
[----:B------:R-:W-:-:S04]  /*2880*/  SHF.R.U32.HI R3, RZ, 0x18, R2 ;  /* 0x00000018ff037819 */ /* 0x000fc80000011602 */
[----:B------:R-:W-:-:S04]  /*2890*/  LOP3.LUT R0, R0, R3, RZ, 0xfc, !PT ;  /* 0x0000000300007212 */ /* 0x000fc800078efcff */
[----:B------:R-:W-:Y:S02]  /*28a0*/  PRMT R8, R0, 0x7610, R8 ;  /* 0x0000761000087816 */ /* 0x000fe40000000008 */
.L_x_13465:
[----:B------:R-:W-:Y:S05]  /*28b0*/  BSYNC B0 ;  /* 0x0000000000007941 */ /* 0x000fea0003800000 */
.L_x_13464:
[----:B------:R1:W-:Y:S01]  /*28c0*/  STG.E.U8 [R16.64], R8 ;  /* 0x0000000810007986 */ /* 0x0003e2000c101124 */
[----:B------:R-:W-:Y:S05]  /*28d0*/  BRA `(.L_x_13444) ;  /* 0x0000045000007947 */ /* 0x000fea0003800000 */
.L_x_13462:
        /* <DEDUP_REMOVED lines=17> */
.L_x_13469:
[----:B------:R-:W-:-:S04]  /*29f0*/  LOP3.LUT R2, R5, 0x80000000, RZ, 0xc0, !PT ;  /* 0x8000000005027812 */ /* 0x000fc800078ec0ff */
[----:B------:R-:W-:-:S04]  /*2a00*/  SHF.R.U32.HI R3, RZ, 0x18, R2 ;  /* 0x00000018ff037819 */ /* 0x000fc80000011602 */
[----:B------:R-:W-:-:S04]  /*2a10*/  LOP3.LUT R0, R0, R3, RZ, 0xfc, !PT ;  /* 0x0000000300007212 */ /* 0x000fc800078efcff */
[----:B------:R-:W-:Y:S02]  /*2a20*/  PRMT R8, R0, 0x7610, R8 ;  /* 0x0000761000087816 */ /* 0x000fe40000000008 */
.L_x_13468:
[----:B------:R-:W-:Y:S05]  /*2a30*/  BSYNC B0 ;  /* 0x0000000000007941 */ /* 0x000fea0003800000 */
.L_x_13467:
[----:B------:R1:W-:Y:S01]  /*2a40*/  STG.E.U8 [R16.64], R8 ;  /* 0x0000000810007986 */ /* 0x0003e2000c101124 */
[----:B------:R-:W-:Y:S05]  /*2a50*/  BRA `(.L_x_13444) ;  /* 0x000002d000007947 */ /* 0x000fea0003800000 */
.L_x_13461:
[----:B------:R-:W-:-:S13]  /*2a60*/  ISETP.NE.AND P0, PT, R0, 0x1c, PT ;  /* 0x0000001c0000780c */ /* 0x000fda0003f05270 */
[----:B------:R-:W-:Y:S05]  /*2a70*/  @!P0 BRA `(.L_x_13470) ;  /* 0x000002a000008947 */ /* 0x000fea0003800000 */
[----:B------:R-:W-:-:S13]  /*2a80*/  ISETP.NE.AND P0, PT, R0, 0x1d, PT ;  /* 0x0000001d0000780c */ /* 0x000fda0003f05270 */
[----:B------:R-:W-:Y:S05]  /*2a90*/  @!P0 BRA `(.L_x_13471) ;  /* 0x0000026000008947 */ /* 0x000fea0003800000 */
[----:B------:R-:W-:-:S13]  /*2aa0*/  ISETP.NE.AND P0, PT, R0, 0x2c, PT ;  /* 0x0000002c0000780c */ /* 0x000fda0003f05270 */
[----:B------:R-:W-:Y:S05]  /*2ab0*/  @P0 BRA `(.L_x_13443) ;  /* 0x0000010000000947 */ /* 0x000fea0003800000 */
[----:B------:R-:W1:Y:S01]  /*2ac0*/  I2F.S64 R4, R4 ;  /* 0x0000000400047312 */ /* 0x000e620000301400 */
        /* <DEDUP_REMOVED lines=15> */
.L_x_13443:
        /* <DEDUP_REMOVED lines=20> */
.L_x_13471:
[----:B------:R1:W-:Y:S01]  /*2d00*/  STG.E.64 [R16.64], R4 ;  /* 0x0000000410007986 */ /* 0x0003e2000c101b24 */
[----:B------:R-:W-:Y:S05]  /*2d10*/  BRA `(.L_x_13444) ;  /* 0x0000001000007947 */ /* 0x000fea0003800000 */
.L_x_13470:
[----:B------:R1:W-:Y:S02]  /*2d20*/  STG.E [R16.64], R4 ;  /* 0x0000000410007986 */ /* 0x0003e4000c101924 */
.L_x_13444:
[----:B------:R-:W-:-:S05]  /*2d30*/  IMAD R18, R18, 0x200, R23 ;  /* 0x0000020012127824 */ /* 0x000fca00078e0217 */
[----:B------:R-:W-:Y:S02]  /*2d40*/  IADD3 R19, R18, 0x80, RZ ;  /* 0x0000008012137810 */ /* 0x000fe40007ffe0ff */
.L_x_13403:
[----:B------:R-:W-:Y:S05]  /*2d50*/  BSYNC B6 ;  /* 0x0000000000067941 */ /* 0x000fea0003800000 */
.L_x_13402:
        /* <DEDUP_REMOVED lines=231> */
.L_x_13474:
        /* <DEDUP_REMOVED lines=19> */
.L_x_13478:
[----:B------:R0:W5:Y:S01]  /*3d00*/  LDG.E.U8 R2, [R4.64] ;  /* 0x0000002404027981 */ /* 0x000162000c1e1100 */
[----:B------:R-:W-:Y:S01]  /*3d10*/  IMAD.MOV.U32 R3, RZ, RZ, RZ ;  /* 0x000000ffff037224 */ /* 0x000fe200078e00ff */
[----:B------:R-:W-:Y:S05]  /*3d20*/  BRA `(.L_x_13480) ;  /* 0x00000d5000007947 */ /* 0x000fea0003800000 */
.L_x_13477:
        /* <DEDUP_REMOVED lines=8> */
.L_x_13482:
[----:B------:R-:W2:Y:S02]  /*3db0*/  LDG.E R2, [R4.64] ;  /* 0x0000002404027981 */ /* 0x000ea4000c1e1900 */
[----:B--2---:R-:W-:Y:S01]  /*3dc0*/  SHF.R.S32.HI R3, RZ, 0x1f, R2 ;  /* 0x0000001fff037819 */ /* 0x004fe20000011402 */
[----:B------:R-:W-:Y:S05]  /*3dd0*/  BRA `(.L_x_13480) ;  /* 0x00000ca000007947 */ /* 0x000fea0003800000 */
.L_x_13481:
[----:B------:R-:W2:Y:S02]  /*3de0*/  LDG.E.S16 R2, [R4.64] ;  /* 0x0000002404027981 */ /* 0x000ea4000c1e1700 */
[----:B--2---:R-:W-:Y:S01]  /*3df0*/  SHF.R.S32.HI R3, RZ, 0x1f, R2 ;  /* 0x0000001fff037819 */ /* 0x004fe20000011402 */
[----:B------:R-:W-:Y:S05]  /*3e00*/  BRA `(.L_x_13480) ;  /* 0x00000c7000007947 */ /* 0x000fea0003800000 */
.L_x_13476:
        /* <DEDUP_REMOVED lines=9> */
.L_x_13484:
[----:B------:R-:W2:Y:S02]  /*3ea0*/  LDG.E.U16 R4, [R4.64] ;  /* 0x0000002404047981 */ /* 0x000ea4000c1e1500 */
[----:B--2---:R-:W-:-:S06]  /*3eb0*/  HADD2.F32 R2, -RZ, R4.H0_H0 ;  /* 0x20000004ff027230 */ /* 0x004fcc0000004100 */
[----:B------:R-:W0:Y:S01]  /*3ec0*/  F2I.S64.TRUNC R2, R2 ;  /* 0x0000000200027311 */ /* 0x000e22000020d900 */
[----:B------:R-:W-:Y:S05]  /*3ed0*/  BRA `(.L_x_13480) ;  /* 0x00000ba000007947 */ /* 0x000fea0003800000 */
.L_x_13483:
        /* <DEDUP_REMOVED lines=9> */
.L_x_13486:
[----:B------:R-:W2:Y:S02]  /*3f70*/  LDG.E.U16 R4, [R4.64] ;  /* 0x0000002404047981 */ /* 0x000ea4000c1e1500 */
[----:B--2---:R-:W-:-:S06]  /*3f80*/  HADD2.F32 R2, -RZ, R4.H0_H0 ;  /* 0x20000004ff027230 */ /* 0x004fcc0000004100 */
[----:B------:R-:W0:Y:S01]  /*3f90*/  F2I.S64.TRUNC R2, R2 ;  /* 0x0000000200027311 */ /* 0x000e22000020d900 */
[----:B------:R-:W-:Y:S05]  /*3fa0*/  BRA `(.L_x_13480) ;  /* 0x00000ad000007947 */ /* 0x000fea0003800000 */
.L_x_13485:
[----:B------:R-:W2:Y:S02]  /*3fb0*/  LDG.E.64 R2, [R4.64] ;  /* 0x0000002404027981 */ /* 0x000ea4000c1e1b00 */
[----:B--2---:R-:W0:Y:S01]  /*3fc0*/  F2I.S64.F64.TRUNC R2, R2 ;  /* 0x0000000200027311 */ /* 0x004e22000030d900 */
[----:B------:R-:W-:Y:S05]  /*3fd0*/  BRA `(.L_x_13480) ;  /* 0x00000aa000007947 */ /* 0x000fea0003800000 */
.L_x_13475:
        /* <DEDUP_REMOVED lines=13> */
.L_x_13489:
[----:B------:R-:W2:Y:S02]  /*40b0*/  LDG.E.64 R2, [R4.64] ;  /* 0x0000002404027981 */ /* 0x000ea4000c1e1b00 */
[----:B--2---:R-:W0:Y:S01]  /*40c0*/  F2I.S64.F64.TRUNC R2, R2 ;  /* 0x0000000200027311 */ /* 0x004e22000030d900 */
[----:B------:R-:W-:Y:S05]  /*40d0*/  BRA `(.L_x_13480) ;  /* 0x000009a000007947 */ /* 0x000fea0003800000 */
.L_x_13488:
        /* <DEDUP_REMOVED lines=27> */
.L_x_13491:
        /* <DEDUP_REMOVED lines=14> */
.L_x_13490:
[----:B------:R-:W2:Y:S02]  /*4370*/  LDG.E.U16 R2, [R4.64] ;  /* 0x0000002404027981 */ /* 0x000ea4000c1e1500 */
[----:B--2---:R-:W-:-:S06]  /*4380*/  PRMT R2, RZ, 0x5410, R2 ;  /* 0x00005410ff027816 */ /* 0x004fcc0000000002 */
[----:B------:R-:W0:Y:S01]  /*4390*/  F2I.S64.TRUNC R2, R2 ;  /* 0x0000000200027311 */ /* 0x000e22000020d900 */
[----:B------:R-:W-:Y:S05]  /*43a0*/  BRA `(.L_x_13480) ;  /* 0x000006d000007947 */ /* 0x000fea0003800000 */
.L_x_13487:
        /* <DEDUP_REMOVED lines=11> */
.L_x_13494:
        /* <DEDUP_REMOVED lines=21> */
.L_x_13498:
[----:B------:R-:W-:Y:S05]  /*45b0*/  BSYNC B1 ;  /* 0x0000000000017941 */ /* 0x000fea0003800000 */
.L_x_13497:
[----:B------:R-:W-:Y:S01]  /*45c0*/  IMAD.SHL.U32 R2, R2, 0x100000, RZ ;  /* 0x0010000002027824 */ /* 0x000fe200078e00ff */
[----:B------:R-:W-:-:S04]  /*45d0*/  LEA R3, R0, 0x3b800000, 0x17 ;  /* 0x3b80000000037811 */ /* 0x000fc800078eb8ff */
[----:B------:R-:W-:Y:S02]  /*45e0*/  LOP3.LUT R2, R3, R2, R4, 0xfe, !PT ;  /* 0x0000000203027212 */ /* 0x000fe400078efe04 */
.L_x_13496:
[----:B------:R-:W-:Y:S05]  /*45f0*/  BSYNC B0 ;  /* 0x0000000000007941 */ /* 0x000fea0003800000 */
.L_x_13495:
[----:B------:R-:W0:Y:S01]  /*4600*/  F2I.S64.TRUNC R2, R2 ;  /* 0x0000000200027311 */ /* 0x000e22000020d900 */
[----:B------:R-:W-:Y:S05]  /*4610*/  BRA `(.L_x_13480) ;  /* 0x0000046000007947 */ /* 0x000fea0003800000 */
.L_x_13493:
        /* <DEDUP_REMOVED lines=21> */
.L_x_13502:
[----:B------:R-:W-:Y:S05]  /*4770*/  BSYNC B1 ;  /* 0x0000000000017941 */ /* 0x000fea0003800000 */
.L_x_13501:
[----:B------:R-:W-:Y:S01]  /*4780*/  IMAD.SHL.U32 R2, R2, 0x200000, RZ ;  /* 0x0020000002027824 */ /* 0x000fe200078e00ff */
[----:B------:R-:W-:-:S04]  /*4790*/  LEA R3, R0, 0x37800000, 0x17 ;  /* 0x3780000000037811 */ /* 0x000fc800078eb8ff */
[----:B------:R-:W-:Y:S02]  /*47a0*/  LOP3.LUT R2, R3, R2, R4, 0xfe, !PT ;  /* 0x0000000203027212 */ /* 0x000fe400078efe04 */
.L_x_13500:
[----:B------:R-:W-:Y:S05]  /*47b0*/  BSYNC B0 ;  /* 0x0000000000007941 */ /* 0x000fea0003800000 */
.L_x_13499:
[----:B------:R-:W0:Y:S01]  /*47c0*/  F2I.S64.TRUNC R2, R2 ;  /* 0x0000000200027311 */ /* 0x000e22000020d900 */
[----:B------:R-:W-:Y:S05]  /*47d0*/  BRA `(.L_x_13480) ;  /* 0x000002a000007947 */ /* 0x000fea0003800000 */
.L_x_13492:
        /* <DEDUP_REMOVED lines=14> */
.L_x_13506:
[----:B------:R-:W-:Y:S05]  /*48c0*/  BSYNC B0 ;  /* 0x0000000000007941 */ /* 0x000fea0003800000 */
.L_x_13505:
[----:B------:R-:W0:Y:S01]  /*48d0*/  F2I.S64.TRUNC R2, R2 ;  /* 0x0000000200027311 */ /* 0x000e22000020d900 */
[----:B------:R-:W-:Y:S05]  /*48e0*/  BRA `(.L_x_13480) ;  /* 0x0000019000007947 */ /* 0x000fea0003800000 */
.L_x_13479:
        /* <DEDUP_REMOVED lines=21> */
.L_x_13504:
[----:B------:R0:W5:Y:S01]  /*4a40*/  LDG.E.64 R2, [R4.64] ;  /* 0x0000002404027981 */ /* 0x000162000c1e1b00 */
[----:B------:R-:W-:Y:S05]  /*4a50*/  BRA `(.L_x_13480) ;  /* 0x0000002000007947 */ /* 0x000fea0003800000 */
.L_x_13503:
[----:B------:R0:W5:Y:S01]  /*4a60*/  LDG.E R2, [R4.64] ;  /* 0x0000002404027981 */ /* 0x000162000c1e1900 */
[----:B------:R-:W-:-:S04]  /*4a70*/  IMAD.MOV.U32 R3, RZ, RZ, RZ ;  /* 0x000000ffff037224 */ /* 0x000fc800078e00ff */
.L_x_13480:
        /* <DEDUP_REMOVED lines=20> */
.L_x_13508:
[----:B------:R-:W-:Y:S05]  /*4bc0*/  BSYNC B0 ;  /* 0x0000000000007941 */ /* 0x000fea0003800000 */
.L_x_13507:
        /* <DEDUP_REMOVED lines=15> */
.L_x_13512:
[----:B------:R1:W-:Y:S01]  /*4cc0*/  STG.E.U8 [R16.64], R4 ;  /* 0x0000000410007986 */ /* 0x0003e2000c101124 */
[----:B------:R-:W-:Y:S05]  /*4cd0*/  BRA `(.L_x_13514) ;  /* 0x00000d6000007947 */ /* 0x000fea0003800000 */
.L_x_13511:
        /* <DEDUP_REMOVED lines=8> */
.L_x_13516:
[----:B------:R1:W-:Y:S01]  /*4d60*/  STG.E [R16.64], R4 ;  /* 0x0000000410007986 */ /* 0x0003e2000c101924 */
[----:B------:R-:W-:Y:S05]  /*4d70*/  BRA `(.L_x_13514) ;  /* 0x00000cc000007947 */ /* 0x000fea0003800000 */
.L_x_13515:
[----:B------:R1:W-:Y:S01]  /*4d80*/  STG.E.U16 [R16.64], R4 ;  /* 0x0000000410007986 */ /* 0x0003e2000c101524 */
[----:B------:R-:W-:Y:S05]  /*4d90*/  BRA `(.L_x_13514) ;  /* 0x00000ca000007947 */ /* 0x000fea0003800000 */
.L_x_13510:
        /* <DEDUP_REMOVED lines=9> */
.L_x_13518:
[----:B------:R-:W1:Y:S02]  /*4e30*/  I2F.S64 R0, R4 ;  /* 0x0000000400007312 */ /* 0x000e640000301400 */
[----:B-1----:R-:W-:-:S05]  /*4e40*/  F2FP.PACK_AB R0, RZ, R0 ;  /* 0x00000000ff00723e */ /* 0x002fca00000000ff */
[----:B------:R1:W-:Y:S01]  /*4e50*/  STG.E.U16 [R16.64], R0 ;  /* 0x0000000010007986 */ /* 0x0003e2000c101524 */
[----:B------:R-:W-:Y:S05]  /*4e60*/  BRA `(.L_x_13514) ;  /* 0x00000bd000007947 */ /* 0x000fea0003800000 */
.L_x_13517:
        /* <DEDUP_REMOVED lines=10> */
.L_x_13520:
[----:B------:R-:W1:Y:S02]  /*4f10*/  I2F.S64 R4, R4 ;  /* 0x0000000400047312 */ /* 0x000e640000301400 */
[----:B-1----:R-:W-:-:S04]  /*4f20*/  F2FP.PACK_AB R3, RZ, R4 ;  /* 0x00000004ff03723e */ /* 0x002fc800000000ff */
[----:B------:R-:W-:-:S05]  /*4f30*/  PRMT R3, R3, 0x5410, RZ ;  /* 0x0000541003037816 */ /* 0x000fca00000000ff */
[----:B------:R1:W-:Y:S01]  /*4f40*/  STG.E [R16.64], R3 ;  /* 0x0000000310007986 */ /* 0x0003e2000c101924 */
[----:B------:R-:W-:Y:S05]  /*4f50*/  BRA `(.L_x_13514) ;  /* 0x00000ae000007947 */ /* 0x000fea0003800000 */
.L_x_13519:
[----:B------:R-:W1:Y:S02]  /*4f60*/  I2F.F64.S64 R2, R4 ;  /* 0x0000000400027312 */ /* 0x000e640000301c00 */
[----:B-1----:R1:W-:Y:S01]  /*4f70*/  STG.E.64 [R16.64], R2 ;  /* 0x0000000210007986 */ /* 0x0023e2000c101b24 */
[----:B------:R-:W-:Y:S05]  /*4f80*/  BRA `(.L_x_13514) ;  /* 0x00000ab000007947 */ /* 0x000fea0003800000 */
.L_x_13509:
        /* <DEDUP_REMOVED lines=13> */
.L_x_13523:
[----:B------:R-:W1:Y:S01]  /*5060*/  I2F.F64.S64 R4, R4 ;  /* 0x0000000400047312 */ /* 0x000e620000301c00 */
[----:B0-----:R-:W-:-:S05]  /*5070*/  CS2R R6, SRZ ;  /* 0x0000000000067805 */ /* 0x001fca000001ff00 */
[----:B-1----:R0:W-:Y:S01]  /*5080*/  STG.E.128 [R16.64], R4 ;  /* 0x0000000410007986 */ /* 0x0021e2000c101d24 */
[----:B------:R-:W-:Y:S05]  /*5090*/  BRA `(.L_x_13514) ;  /* 0x000009a000007947 */ /* 0x000fea0003800000 */
.L_x_13522:
        /* <DEDUP_REMOVED lines=21> */
.L_x_13527:
[----:B------:R-:W-:Y:S05]  /*51f0*/  BSYNC B0 ;  /* 0x0000000000007941 */ /* 0x000fea0003800000 */
.L_x_13526:
[----:B------:R-:W-:-:S05]  /*5200*/  LOP3.LUT R3, R0, R3, RZ, 0xfc, !PT ;  /* 0x0000000300037212 */ /* 0x000fca00078efcff */
[----:B------:R1:W-:Y:S01]  /*5210*/  STG.E.U8 [R16.64], R3 ;  /* 0x0000000310007986 */ /* 0x0003e2000c101124 */
[----:B------:R-:W-:Y:S05]  /*5220*/  BRA `(.L_x_13514) ;  /* 0x0000081000007947 */ /* 0x000fea0003800000 */
.L_x_13525:
        /* <DEDUP_REMOVED lines=13> */
.L_x_13529:
[----:B------:R-:W-:Y:S01]  /*5300*/  IMAD.MOV.U32 R0, RZ, RZ, 0x7f ;  /* 0x0000007fff007424 */ /* 0x000fe200078e00ff */
[----:B------:R-:W-:-:S04]  /*5310*/  ISETP.GT.U32.AND P0, PT, R2, 0x7f800000, PT ;  /* 0x7f8000000200780c */ /* 0x000fc80003f04070 */
[----:B------:R-:W-:-:S04]  /*5320*/  SEL R0, R0, 0x7c, P0 ;  /* 0x0000007c00007807 */ /* 0x000fc80000000000 */
.L_x_13530:
[----:B------:R-:W-:Y:S05]  /*5330*/  BSYNC B0 ;  /* 0x0000000000007941 */ /* 0x000fea0003800000 */
.L_x_13528:
[----:B------:R-:W-:-:S04]  /*5340*/  LOP3.LUT R2, R5, 0x80000000, RZ, 0xc0, !PT ;  /* 0x8000000005027812 */ /* 0x000fc800078ec0ff */
[----:B------:R-:W-:-:S04]  /*5350*/  SHF.R.U32.HI R3, RZ, 0x18, R2 ;  /* 0x00000018ff037819 */ /* 0x000fc80000011602 */
[----:B------:R-:W-:-:S05]  /*5360*/  LOP3.LUT R3, R0, R3, RZ, 0xfc, !PT ;  /* 0x0000000300037212 */ /* 0x000fca00078efcff */
[----:B------:R1:W-:Y:S01]  /*5370*/  STG.E.U8 [R16.64], R3 ;  /* 0x0000000310007986 */ /* 0x0003e2000c101124 */
[----:B------:R-:W-:Y:S05]  /*5380*/  BRA `(.L_x_13514) ;  /* 0x000006b000007947 */ /* 0x000fea0003800000 */
.L_x_13524:
[----:B------:R-:W1:Y:S02]  /*5390*/  I2F.S64 R0, R4 ;  /* 0x0000000400007312 */ /* 0x000e640000301400 */
[----:B-1----:R-:W-:-:S05]  /*53a0*/  F2FP.BF16.PACK_AB R0, RZ, R0 ;  /* 0x00000000ff00723e */ /* 0x002fca00000010ff */
[----:B------:R1:W-:Y:S01]  /*53b0*/  STG.E.U16 [R16.64], R0 ;  /* 0x0000000010007986 */ /* 0x0003e2000c101524 */
[----:B------:R-:W-:Y:S05]  /*53c0*/  BRA `(.L_x_13514) ;  /* 0x0000067000007947 */ /* 0x000fea0003800000 */
.L_x_13521:
        /* <DEDUP_REMOVED lines=10> */
.L_x_13533:
        /* <DEDUP_REMOVED lines=17> */
.L_x_13536:
[----:B------:R-:W-:-:S04]  /*5580*/  LOP3.LUT R2, R5, 0x80000000, RZ, 0xc0, !PT ;  /* 0x8000000005027812 */ /* 0x000fc800078ec0ff */
[----:B------:R-:W-:-:S04]  /*5590*/  SHF.R.U32.HI R3, RZ, 0x18, R2 ;  /* 0x00000018ff037819 */ /* 0x000fc80000011602 */
[----:B------:R-:W-:-:S04]  /*55a0*/  LOP3.LUT R0, R0, R3, RZ, 0xfc, !PT ;  /* 0x0000000300007212 */ /* 0x000fc800078efcff */
[----:B------:R-:W-:Y:S02]  /*55b0*/  PRMT R8, R0, 0x7610, R8 ;  /* 0x0000761000087816 */ /* 0x000fe40000000008 */
.L_x_13535:
[----:B------:R-:W-:Y:S05]  /*55c0*/  BSYNC B0 ;  /* 0x0000000000007941 */ /* 0x000fea0003800000 */
.L_x_13534:
[----:B------:R1:W-:Y:S01]  /*55d0*/  STG.E.U8 [R16.64], R8 ;  /* 0x0000000810007986 */ /* 0x0003e2000c101124 */
[----:B------:R-:W-:Y:S05]  /*55e0*/  BRA `(.L_x_13514) ;  /* 0x0000045000007947 */ /* 0x000fea0003800000 */
.L_x_13532:
        /* <DEDUP_REMOVED lines=17> */
.L_x_13539:
[----:B------:R-:W-:-:S04]  /*5700*/  LOP3.LUT R2, R5, 0x80000000, RZ, 0xc0, !PT ;  /* 0x8000000005027812 */ /* 0x000fc800078ec0ff */
[----:B------:R-:W-:-:S04]  /*5710*/  SHF.R.U32.HI R3, RZ, 0x18, R2 ;  /* 0x00000018ff037819 */ /* 0x000fc80000011602 */
[----:B------:R-:W-:-:S04]  /*5720*/  LOP3.LUT R0, R0, R3, RZ, 0xfc, !PT ;  /* 0x0000000300007212 */ /* 0x000fc800078efcff */
[----:B------:R-:W-:Y:S02]  /*5730*/  PRMT R8, R0, 0x7610, R8 ;  /* 0x0000761000087816 */ /* 0x000fe40000000008 */
.L_x_13538:
[----:B------:R-:W-:Y:S05]  /*5740*/  BSYNC B0 ;  /* 0x0000000000007941 */ /* 0x000fea0003800000 */
.L_x_13537:
[----:B------:R1:W-:Y:S01]  /*5750*/  STG.E.U8 [R16.64], R8 ;  /* 0x0000000810007986 */ /* 0x0003e2000c101124 */
[----:B------:R-:W-:Y:S05]  /*5760*/  BRA `(.L_x_13514) ;  /* 0x000002d000007947 */ /* 0x000fea0003800000 */
.L_x_13531:
        /* <DEDUP_REMOVED lines=22> */
.L_x_13513:
        /* <DEDUP_REMOVED lines=20> */
.L_x_13541:
[----:B------:R1:W-:Y:S01]  /*5a10*/  STG.E.64 [R16.64], R4 ;  /* 0x0000000410007986 */ /* 0x0003e2000c101b24 */
[----:B------:R-:W-:Y:S05]  /*5a20*/  BRA `(.L_x_13514) ;  /* 0x0000001000007947 */ /* 0x000fea0003800000 */
.L_x_13540:
[----:B------:R1:W-:Y:S02]  /*5a30*/  STG.E [R16.64], R4 ;  /* 0x0000000410007986 */ /* 0x0003e4000c101924 */
.L_x_13514:
        /* <DEDUP_REMOVED lines=231> */
.L_x_13542:
        /* <DEDUP_REMOVED lines=19> */
.L_x_13546:
[----:B------:R0:W5:Y:S01]  /*69e0*/  LDG.E.U8 R2, [R4.64] ;  /* 0x0000002404027981 */ /* 0x000162000c1e1100 */
[----:B------:R-:W-:Y:S01]  /*69f0*/  IMAD.MOV.U32 R3, RZ, RZ, RZ ;  /* 0x000000ffff037224 */ /* 0x000fe200078e00ff */
[----:B------:R-:W-:Y:S05]  /*6a00*/  BRA `(.L_x_13548) ;  /* 0x00000d5000007947 */ /* 0x000fea0003800000 */
.L_x_13545:
        /* <DEDUP_REMOVED lines=8> */
.L_x_13550:
[----:B------:R-:W2:Y:S02]  /*6a90*/  LDG.E R2, [R4.64] ;  /* 0x0000002404027981 */ /* 0x000ea4000c1e1900 */
[----:B--2---:R-:W-:Y:S01]  /*6aa0*/  SHF.R.S32.HI R3, RZ, 0x1f, R2 ;  /* 0x0000001fff037819 */ /* 0x004fe20000011402 */
[----:B------:R-:W-:Y:S05]  /*6ab0*/  BRA `(.L_x_13548) ;  /* 0x00000ca000007947 */ /* 0x000fea0003800000 */
.L_x_13549:
[----:B------:R-:W2:Y:S02]  /*6ac0*/  LDG.E.S16 R2, [R4.64] ;  /* 0x0000002404027981 */ /* 0x000ea4000c1e1700 */
[----:B--2---:R-:W-:Y:S01]  /*6ad0*/  SHF.R.S32.HI R3, RZ, 0x1f, R2 ;  /* 0x0000001fff037819 */ /* 0x004fe20000011402 */
[----:B------:R-:W-:Y:S05]  /*6ae0*/  BRA `(.L_x_13548) ;  /* 0x00000c7000007947 */ /* 0x000fea0003800000 */
.L_x_13544:
        /* <DEDUP_REMOVED lines=9> */
.L_x_13552:
[----:B------:R-:W2:Y:S02]  /*6b80*/  LDG.E.U16 R4, [R4.64] ;  /* 0x0000002404047981 */ /* 0x000ea4000c1e1500 */
[----:B--2---:R-:W-:-:S06]  /*6b90*/  HADD2.F32 R2, -RZ, R4.H0_H0 ;  /* 0x20000004ff027230 */ /* 0x004fcc0000004100 */
[----:B------:R-:W0:Y:S01]  /*6ba0*/  F2I.S64.TRUNC R2, R2 ;  /* 0x0000000200027311 */ /* 0x000e22000020d900 */
[----:B------:R-:W-:Y:S05]  /*6bb0*/  BRA `(.L_x_13548) ;  /* 0x00000ba000007947 */ /* 0x000fea0003800000 */
.L_x_13551:
        /* <DEDUP_REMOVED lines=9> */
.L_x_13554:
[----:B------:R-:W2:Y:S02]  /*6c50*/  LDG.E.U16 R4, [R4.64] ;  /* 0x0000002404047981 */ /* 0x000ea4000c1e1500 */
[----:B--2---:R-:W-:-:S06]  /*6c60*/  HADD2.F32 R2, -RZ, R4.H0_H0 ;  /* 0x20000004ff027230 */ /* 0x004fcc0000004100 */
[----:B------:R-:W0:Y:S01]  /*6c70*/  F2I.S64.TRUNC R2, R2 ;  /* 0x0000000200027311 */ /* 0x000e22000020d900 */
[----:B------:R-:W-:Y:S05]  /*6c80*/  BRA `(.L_x_13548) ;  /* 0x00000ad000007947 */ /* 0x000fea0003800000 */
.L_x_13553:
[----:B------:R-:W2:Y:S02]  /*6c90*/  LDG.E.64 R2, [R4.64] ;  /* 0x0000002404027981 */ /* 0x000ea4000c1e1b00 */
[----:B--2---:R-:W0:Y:S01]  /*6ca0*/  F2I.S64.F64.TRUNC R2, R2 ;  /* 0x0000000200027311 */ /* 0x004e22000030d900 */
[----:B------:R-:W-:Y:S05]  /*6cb0*/  BRA `(.L_x_13548) ;  /* 0x00000aa000007947 */ /* 0x000fea0003800000 */
.L_x_13543:
        /* <DEDUP_REMOVED lines=13> */
.L_x_13557:
[----:B------:R-:W2:Y:S02]  /*6d90*/  LDG.E.64 R2, [R4.64] ;  /* 0x0000002404027981 */ /* 0x000ea4000c1e1b00 */
[----:B--2---:R-:W0:Y:S01]  /*6da0*/  F2I.S64.F64.TRUNC R2, R2 ;  /* 0x0000000200027311 */ /* 0x004e22000030d900 */
[----:B------:R-:W-:Y:S05]  /*6db0*/  BRA `(.L_x_13548) ;  /* 0x000009a000007947 */ /* 0x000fea0003800000 */
.L_x_13556:
        /* <DEDUP_REMOVED lines=27> */
.L_x_13559:
        /* <DEDUP_REMOVED lines=14> */
.L_x_13558:
[----:B------:R-:W2:Y:S02]  /*7050*/  LDG.E.U16 R2, [R4.64] ;  /* 0x0000002404027981 */ /* 0x000ea4000c1e1500 */
[----:B--2---:R-:W-:-:S06]  /*7060*/  PRMT R2, RZ, 0x5410, R2 ;  /* 0x00005410ff027816 */ /* 0x004fcc0000000002 */
[----:B------:R-:W0:Y:S01]  /*7070*/  F2I.S64.TRUNC R2, R2 ;  /* 0x0000000200027311 */ /* 0x000e22000020d900 */
[----:B------:R-:W-:Y:S05]  /*7080*/  BRA `(.L_x_13548) ;  /* 0x000006d000007947 */ /* 0x000fea0003800000 */
.L_x_13555:
        /* <DEDUP_REMOVED lines=11> */
.L_x_13562:
        /* <DEDUP_REMOVED lines=21> */
.L_x_13566:
[----:B------:R-:W-:Y:S05]  /*7290*/  BSYNC B1 ;  /* 0x0000000000017941 */ /* 0x000fea0003800000 */
.L_x_13565:
[----:B------:R-:W-:Y:S01]  /*72a0*/  IMAD.SHL.U32 R2, R2, 0x100000, RZ ;  /* 0x0010000002027824 */ /* 0x000fe200078e00ff */
[----:B------:R-:W-:-:S04]  /*72b0*/  LEA R3, R0, 0x3b800000, 0x17 ;  /* 0x3b80000000037811 */ /* 0x000fc800078eb8ff */
[----:B------:R-:W-:Y:S02]  /*72c0*/  LOP3.LUT R2, R3, R2, R4, 0xfe, !PT ;  /* 0x0000000203027212 */ /* 0x000fe400078efe04 */
.L_x_13564:
[----:B------:R-:W-:Y:S05]  /*72d0*/  BSYNC B0 ;  /* 0x0000000000007941 */ /* 0x000fea0003800000 */
.L_x_13563:
[----:B------:R-:W0:Y:S01]  /*72e0*/  F2I.S64.TRUNC R2, R2 ;  /* 0x0000000200027311 */ /* 0x000e22000020d900 */
[----:B------:R-:W-:Y:S05]  /*72f0*/  BRA `(.L_x_13548) ;  /* 0x0000046000007947 */ /* 0x000fea0003800000 */
.L_x_13561:
        /* <DEDUP_REMOVED lines=21> */
.L_x_13570:
[----:B------:R-:W-:Y:S05]  /*7450*/  BSYNC B1 ;  /* 0x0000000000017941 */ /* 0x000fea0003800000 */
.L_x_13569:
[----:B------:R-:W-:Y:S01]  /*7460*/  IMAD.SHL.U32 R2, R2, 0x200000, RZ ;  /* 0x0020000002027824 */ /* 0x000fe200078e00ff */
[----:B------:R-:W-:-:S04]  /*7470*/  LEA R3, R0, 0x37800000, 0x17 ;  /* 0x3780000000037811 */ /* 0x000fc800078eb8ff */
[----:B------:R-:W-:Y:S02]  /*7480*/  LOP3.LUT R2, R3, R2, R4, 0xfe, !PT ;  /* 0x0000000203027212 */ /* 0x000fe400078efe04 */
.L_x_13568:
[----:B------:R-:W-:Y:S05]  /*7490*/  BSYNC B0 ;  /* 0x0000000000007941 */ /* 0x000fea0003800000 */
.L_x_13567:
[----:B------:R-:W0:Y:S01]  /*74a0*/  F2I.S64.TRUNC R2, R2 ;  /* 0x0000000200027311 */ /* 0x000e22000020d900 */
[----:B------:R-:W-:Y:S05]  /*74b0*/  BRA `(.L_x_13548) ;  /* 0x000002a000007947 */ /* 0x000fea0003800000 */
.L_x_13560:
        /* <DEDUP_REMOVED lines=14> */
.L_x_13574:
[----:B------:R-:W-:Y:S05]  /*75a0*/  BSYNC B0 ;  /* 0x0000000000007941 */ /* 0x000fea0003800000 */
.L_x_13573:
[----:B------:R-:W0:Y:S01]  /*75b0*/  F2I.S64.TRUNC R2, R2 ;  /* 0x0000000200027311 */ /* 0x000e22000020d900 */
[----:B------:R-:W-:Y:S05]  /*75c0*/  BRA `(.L_x_13548) ;  /* 0x0000019000007947 */ /* 0x000fea0003800000 */
.L_x_13547:
        /* <DEDUP_REMOVED lines=21> */
.L_x_13572:
[----:B------:R0:W5:Y:S01]  /*7720*/  LDG.E.64 R2, [R4.64] ;  /* 0x0000002404027981 */ /* 0x000162000c1e1b00 */
[----:B------:R-:W-:Y:S05]  /*7730*/  BRA `(.L_x_13548) ;  /* 0x0000002000007947 */ /* 0x000fea0003800000 */
.L_x_13571:
[----:B------:R0:W5:Y:S01]  /*7740*/  LDG.E R2, [R4.64] ;  /* 0x0000002404027981 */ /* 0x000162000c1e1900 */
[----:B------:R-:W-:-:S04]  /*7750*/  IMAD.MOV.U32 R3, RZ, RZ, RZ ;  /* 0x000000ffff037224 */ /* 0x000fc800078e00ff */
.L_x_13548:
        /* <DEDUP_REMOVED lines=20> */
.L_x_13576:
[----:B------:R-:W-:Y:S05]  /*78a0*/  BSYNC B0 ;  /* 0x0000000000007941 */ /* 0x000fea0003800000 */
.L_x_13575:
        /* <DEDUP_REMOVED lines=15> */
.L_x_13580:
[----:B------:R1:W-:Y:S01]  /*79a0*/  STG.E.U8 [R16.64], R4 ;  /* 0x0000000410007986 */ /* 0x0003e2000c101124 */
[----:B------:R-:W-:Y:S05]  /*79b0*/  BRA `(.L_x_13582) ;  /* 0x00000d6000007947 */ /* 0x000fea0003800000 */
.L_x_13579:
        /* <DEDUP_REMOVED lines=8> */
.L_x_13584:
[----:B------:R1:W-:Y:S01]  /*7a40*/  STG.E [R16.64], R4 ;  /* 0x0000000410007986 */ /* 0x0003e2000c101924 */
[----:B------:R-:W-:Y:S05]  /*7a50*/  BRA `(.L_x_13582) ;  /* 0x00000cc000007947 */ /* 0x000fea0003800000 */
.L_x_13583:
[----:B------:R1:W-:Y:S01]  /*7a60*/  STG.E.U16 [R16.64], R4 ;  /* 0x0000000410007986 */ /* 0x0003e2000c101524 */
[----:B------:R-:W-:Y:S05]  /*7a70*/  BRA `(.L_x_13582) ;  /* 0x00000ca000007947 */ /* 0x000fea0003800000 */
.L_x_13578:
        /* <DEDUP_REMOVED lines=9> */
.L_x_13586:
[----:B------:R-:W1:Y:S02]  /*7b10*/  I2F.S64 R0, R4 ;  /* 0x0000000400007312 */ /* 0x000e640000301400 */
[----:B-1----:R-:W-:-:S05]  /*7b20*/  F2FP.PACK_AB R0, RZ, R0 ;  /* 0x00000000ff00723e */ /* 0x002fca00000000ff */
[----:B------:R1:W-:Y:S01]  /*7b30*/  STG.E.U16 [R16.64], R0 ;  /* 0x0000000010007986 */ /* 0x0003e2000c101524 */
[----:B------:R-:W-:Y:S05]  /*7b40*/  BRA `(.L_x_13582) ;  /* 0x00000bd000007947 */ /* 0x000fea0003800000 */
.L_x_13585:
        /* <DEDUP_REMOVED lines=10> */
.L_x_13588:
[----:B------:R-:W1:Y:S02]  /*7bf0*/  I2F.S64 R4, R4 ;  /* 0x0000000400047312 */ /* 0x000e640000301400 */
[----:B-1----:R-:W-:-:S04]  /*7c00*/  F2FP.PACK_AB R3, RZ, R4 ;  /* 0x00000004ff03723e */ /* 0x002fc800000000ff */
[----:B------:R-:W-:-:S05]  /*7c10*/  PRMT R3, R3, 0x5410, RZ ;  /* 0x0000541003037816 */ /* 0x000fca00000000ff */
[----:B------:R1:W-:Y:S01]  /*7c20*/  STG.E [R16.64], R3 ;  /* 0x0000000310007986 */ /* 0x0003e2000c101924 */
[----:B------:R-:W-:Y:S05]  /*7c30*/  BRA `(.L_x_13582) ;  /* 0x00000ae000007947 */ /* 0x000fea0003800000 */
.L_x_13587:
[----:B------:R-:W1:Y:S02]  /*7c40*/  I2F.F64.S64 R2, R4 ;  /* 0x0000000400027312 */ /* 0x000e640000301c00 */
[----:B-1----:R1:W-:Y:S01]  /*7c50*/  STG.E.64 [R16.64], R2 ;  /* 0x0000000210007986 */ /* 0x0023e2000c101b24 */
[----:B------:R-:W-:Y:S05]  /*7c60*/  BRA `(.L_x_13582) ;  /* 0x00000ab000007947 */ /* 0x000fea0003800000 */
.L_x_13577:
        /* <DEDUP_REMOVED lines=13> */
.L_x_13591:
[----:B------:R-:W1:Y:S01]  /*7d40*/  I2F.F64.S64 R4, R4 ;  /* 0x0000000400047312 */ /* 0x000e620000301c00 */
[----:B0-----:R-:W-:-:S05]  /*7d50*/  CS2R R6, SRZ ;  /* 0x0000000000067805 */ /* 0x001fca000001ff00 */
[----:B-1----:R0:W-:Y:S01]  /*7d60*/  STG.E.128 [R16.64], R4 ;  /* 0x0000000410007986 */ /* 0x0021e2000c101d24 */
[----:B------:R-:W-:Y:S05]  /*7d70*/  BRA `(.L_x_13582) ;  /* 0x000009a000007947 */ /* 0x000fea0003800000 */
.L_x_13590:
        /* <DEDUP_REMOVED lines=21> */
.L_x_13595:
[----:B------:R-:W-:Y:S05]  /*7ed0*/  BSYNC B0 ;  /* 0x0000000000007941 */ /* 0x000fea0003800000 */
.L_x_13594:
[----:B------:R-:W-:-:S05]  /*7ee0*/  LOP3.LUT R3, R0, R3, RZ, 0xfc, !PT ;  /* 0x0000000300037212 */ /* 0x000fca00078efcff */
[----:B------:R1:W-:Y:S01]  /*7ef0*/  STG.E.U8 [R16.64], R3 ;  /* 0x0000000310007986 */ /* 0x0003e2000c101124 */
[----:B------:R-:W-:Y:S05]  /*7f00*/  BRA `(.L_x_13582) ;  /* 0x0000081000007947 */ /* 0x000fea0003800000 */
.L_x_13593:
        /* <DEDUP_REMOVED lines=13> */
.L_x_13597:
[----:B------:R-:W-:Y:S01]  /*7fe0*/  IMAD.MOV.U32 R0, RZ, RZ, 0x7f ;  /* 0x0000007fff007424 */ /* 0x000fe200078e00ff */
[----:B------:R-:W-:-:S04]  /*7ff0*/  ISETP.GT.U32.AND P0, PT, R2, 0x7f800000, PT ;  /* 0x7f8000000200780c */ /* 0x000fc80003f04070 */
[----:B------:R-:W-:-:S04]  /*8000*/  SEL R0, R0, 0x7c, P0 ;  /* 0x0000007c00007807 */ /* 0x000fc80000000000 */
.L_x_13598:
[----:B------:R-:W-:Y:S05]  /*8010*/  BSYNC B0 ;  /* 0x0000000000007941 */ /* 0x000fea0003800000 */
.L_x_13596:
[----:B------:R-:W-:-:S04]  /*8020*/  LOP3.LUT R2, R5, 0x80000000, RZ, 0xc0, !PT ;  /* 0x8000000005027812 */ /* 0x000fc800078ec0ff */
[----:B------:R-:W-:-:S04]  /*8030*/  SHF.R.U32.HI R3, RZ, 0x18, R2 ;  /* 0x00000018ff037819 */ /* 0x000fc80000011602 */
[----:B------:R-:W-:-:S05]  /*8040*/  LOP3.LUT R3, R0, R3, RZ, 0xfc, !PT ;  /* 0x0000000300037212 */ /* 0x000fca00078efcff */
[----:B------:R1:W-:Y:S01]  /*8050*/  STG.E.U8 [R16.64], R3 ;  /* 0x0000000310007986 */ /* 0x0003e2000c101124 */
[----:B------:R-:W-:Y:S05]  /*8060*/  BRA `(.L_x_13582) ;  /* 0x000006b000007947 */ /* 0x000fea0003800000 */
.L_x_13592:
[----:B------:R-:W1:Y:S02]  /*8070*/  I2F.S64 R0, R4 ;  /* 0x0000000400007312 */ /* 0x000e640000301400 */
[----:B-1----:R-:W-:-:S05]  /*8080*/  F2FP.BF16.PACK_AB R0, RZ, R0 ;  /* 0x00000000ff00723e */ /* 0x002fca00000010ff */
[----:B------:R1:W-:Y:S01]  /*8090*/  STG.E.U16 [R16.64], R0 ;  /* 0x0000000010007986 */ /* 0x0003e2000c101524 */
[----:B------:R-:W-:Y:S05]  /*80a0*/  BRA `(.L_x_13582) ;  /* 0x0000067000007947 */ /* 0x000fea0003800000 */
.L_x_13589:
        /* <DEDUP_REMOVED lines=10> */
.L_x_13601:
        /* <DEDUP_REMOVED lines=17> */
.L_x_13604:
[----:B------:R-:W-:-:S04]  /*8260*/  LOP3.LUT R2, R5, 0x80000000, RZ, 0xc0, !PT ;  /* 0x8000000005027812 */ /* 0x000fc800078ec0ff */
[----:B------:R-:W-:-:S04]  /*8270*/  SHF.R.U32.HI R3, RZ, 0x18, R2 ;  /* 0x00000018ff037819 */ /* 0x000fc80000011602 */
[----:B------:R-:W-:-:S04]  /*8280*/  LOP3.LUT R0, R0, R3, RZ, 0xfc, !PT ;  /* 0x0000000300007212 */ /* 0x000fc800078efcff */
[----:B------:R-:W-:Y:S02]  /*8290*/  PRMT R8, R0, 0x7610, R8 ;  /* 0x0000761000087816 */ /* 0x000fe40000000008 */
.L_x_13603:
[----:B------:R-:W-:Y:S05]  /*82a0*/  BSYNC B0 ;  /* 0x0000000000007941 */ /* 0x000fea0003800000 */
.L_x_13602:
[----:B------:R1:W-:Y:S01]  /*82b0*/  STG.E.U8 [R16.64], R8 ;  /* 0x0000000810007986 */ /* 0x0003e2000c101124 */
[----:B------:R-:W-:Y:S05]  /*82c0*/  BRA `(.L_x_13582) ;  /* 0x0000045000007947 */ /* 0x000fea0003800000 */
.L_x_13600:
        /* <DEDUP_REMOVED lines=17> */
.L_x_13607:
[----:B------:R-:W-:-:S04]  /*83e0*/  LOP3.LUT R2, R5, 0x80000000, RZ, 0xc0, !PT ;  /* 0x8000000005027812 */ /* 0x000fc800078ec0ff */
[----:B------:R-:W-:-:S04]  /*83f0*/  SHF.R.U32.HI R3, RZ, 0x18, R2 ;  /* 0x00000018ff037819 */ /* 0x000fc80000011602 */
[----:B------:R-:W-:-:S04]  /*8400*/  LOP3.LUT R0, R0, R3, RZ, 0xfc, !PT ;  /* 0x0000000300007212 */ /* 0x000fc800078efcff */
[----:B------:R-:W-:Y:S02]  /*8410*/  PRMT R8, R0, 0x7610, R8 ;  /* 0x0000761000087816 */ /* 0x000fe40000000008 */
.L_x_13606:
[----:B------:R-:W-:Y:S05]  /*8420*/  BSYNC B0 ;  /* 0x0000000000007941 */ /* 0x000fea0003800000 */
.L_x_13605:
[----:B------:R1:W-:Y:S01]  /*8430*/  STG.E.U8 [R16.64], R8 ;  /* 0x0000000810007986 */ /* 0x0003e2000c101124 */
[----:B------:R-:W-:Y:S05]  /*8440*/  BRA `(.L_x_13582) ;  /* 0x000002d000007947 */ /* 0x000fea0003800000 */
.L_x_13599:
        /* <DEDUP_REMOVED lines=22> */
.L_x_13581:
        /* <DEDUP_REMOVED lines=20> */
.L_x_13609:
[----:B------:R1:W-:Y:S01]  /*86f0*/  STG.E.64 [R16.64], R4 ;  /* 0x0000000410007986 */ /* 0x0003e2000c101b24 */
[----:B------:R-:W-:Y:S05]  /*8700*/  BRA `(.L_x_13582) ;  /* 0x0000001000007947 */ /* 0x000fea0003800000 */
.L_x_13608:
[----:B------:R1:W-:Y:S02]  /*8710*/  STG.E [R16.64], R4 ;  /* 0x0000000410007986 */ /* 0x0003e4000c101924 */
.L_x_13582:
[----:B------:R-:W-:Y:S02]  /*8720*/  IADD3 R19, R19, 0x80, RZ ;  /* 0x0000008013137810 */ /* 0x000fe40007ffe0ff */
.L_x_13473:
[----:B------:R-:W-:Y:S05]  /*8730*/  BSYNC B6 ;  /* 0x0000000000067941 */ /* 0x000fea0003800000 */
.L_x_13472:
        /* <DEDUP_REMOVED lines=230> */
.L_x_13610:
        /* <DEDUP_REMOVED lines=19> */
.L_x_13614:
[----:B------:R0:W5:Y:S01]  /*96d0*/  LDG.E.U8 R2, [R4.64] ;  /* 0x0000002404027981 */ /* 0x000162000c1e1100 */
[----:B------:R-:W-:Y:S01]  /*96e0*/  IMAD.MOV.U32 R3, RZ, RZ, RZ ;  /* 0x000000ffff037224 */ /* 0x000fe200078e00ff */
[----:B------:R-:W-:Y:S05]  /*96f0*/  BRA `(.L_x_13616) ;  /* 0x00000d5000007947 */ /* 0x000fea0003800000 */
.L_x_13613:
        /* <DEDUP_REMOVED lines=8> */
.L_x_13618:
[----:B------:R-:W2:Y:S02]  /*9780*/  LDG.E R2, [R4.64] ;  /* 0x0000002404027981 */ /* 0x000ea4000c1e1900 */
[----:B--2---:R-:W-:Y:S01]  /*9790*/  SHF.R.S32.HI R3, RZ, 0x1f, R2 ;  /* 0x0000001fff037819 */ /* 0x004fe20000011402 */
[----:B------:R-:W-:Y:S05]  /*97a0*/  BRA `(.L_x_13616) ;  /* 0x00000ca000007947 */ /* 0x000fea0003800000 */
.L_x_13617:
[----:B------:R-:W2:Y:S02]  /*97b0*/  LDG.E.S16 R2, [R4.64] ;  /* 0x0000002404027981 */ /* 0x000ea4000c1e1700 */
[----:B--2---:R-:W-:Y:S01]  /*97c0*/  SHF.R.S32.HI R3, RZ, 0x1f, R2 ;  /* 0x0000001fff037819 */ /* 0x004fe20000011402 */
[----:B------:R-:W-:Y:S05]  /*97d0*/  BRA `(.L_x_13616) ;  /* 0x00000c7000007947 */ /* 0x000fea0003800000 */
.L_x_13612:
        /* <DEDUP_REMOVED lines=9> */
.L_x_13620:
[----:B------:R-:W2:Y:S02]  /*9870*/  LDG.E.U16 R4, [R4.64] ;  /* 0x0000002404047981 */ /* 0x000ea4000c1e1500 */
[----:B--2---:R-:W-:-:S06]  /*9880*/  HADD2.F32 R2, -RZ, R4.H0_H0 ;  /* 0x20000004ff027230 */ /* 0x004fcc0000004100 */
[----:B------:R-:W0:Y:S01]  /*9890*/  F2I.S64.TRUNC R2, R2 ;  /* 0x0000000200027311 */ /* 0x000e22000020d900 */
[----:B------:R-:W-:Y:S05]  /*98a0*/  BRA `(.L_x_13616) ;  /* 0x00000ba000007947 */ /* 0x000fea0003800000 */
.L_x_13619:
        /* <DEDUP_REMOVED lines=9> */
.L_x_13622:
[----:B------:R-:W2:Y:S02]  /*9940*/  LDG.E.U16 R4, [R4.64] ;  /* 0x0000002404047981 */ /* 0x000ea4000c1e1500 */
[----:B--2---:R-:W-:-:S06]  /*9950*/  HADD2.F32 R2, -RZ, R4.H0_H0 ;  /* 0x20000004ff027230 */ /* 0x004fcc0000004100 */
[----:B------:R-:W0:Y:S01]  /*9960*/  F2I.S64.TRUNC R2, R2 ;  /* 0x0000000200027311 */ /* 0x000e22000020d900 */
[----:B------:R-:W-:Y:S05]  /*9970*/  BRA `(.L_x_13616) ;  /* 0x00000ad000007947 */ /* 0x000fea0003800000 */
.L_x_13621:
[----:B------:R-:W2:Y:S02]  /*9980*/  LDG.E.64 R2, [R4.64] ;  /* 0x0000002404027981 */ /* 0x000ea4000c1e1b00 */
[----:B--2---:R-:W0:Y:S01]  /*9990*/  F2I.S64.F64.TRUNC R2, R2 ;  /* 0x0000000200027311 */ /* 0x004e22000030d900 */
[----:B------:R-:W-:Y:S05]  /*99a0*/  BRA `(.L_x_13616) ;  /* 0x00000aa000007947 */ /* 0x000fea0003800000 */
.L_x_13611:
        /* <DEDUP_REMOVED lines=13> */
.L_x_13625:
[----:B------:R-:W2:Y:S02]  /*9a80*/  LDG.E.64 R2, [R4.64] ;  /* 0x0000002404027981 */ /* 0x000ea4000c1e1b00 */
[----:B--2---:R-:W0:Y:S01]  /*9a90*/  F2I.S64.F64.TRUNC R2, R2 ;  /* 0x0000000200027311 */ /* 0x004e22000030d900 */
[----:B------:R-:W-:Y:S05]  /*9aa0*/  BRA `(.L_x_13616) ;  /* 0x000009a000007947 */ /* 0x000fea0003800000 */
.L_x_13624:
        /* <DEDUP_REMOVED lines=27> */
.L_x_13627:
        /* <DEDUP_REMOVED lines=14> */
.L_x_13626:
[----:B------:R-:W2:Y:S02]  /*9d40*/  LDG.E.U16 R2, [R4.64] ;  /* 0x0000002404027981 */ /* 0x000ea4000c1e1500 */
[----:B--2---:R-:W-:-:S06]  /*9d50*/  PRMT R2, RZ, 0x5410, R2 ;  /* 0x00005410ff027816 */ /* 0x004fcc0000000002 */
[----:B------:R-:W0:Y:S01]  /*9d60*/  F2I.S64.TRUNC R2, R2 ;  /* 0x0000000200027311 */ /* 0x000e22000020d900 */
[----:B------:R-:W-:Y:S05]  /*9d70*/  BRA `(.L_x_13616) ;  /* 0x000006d000007947 */ /* 0x000fea0003800000 */
.L_x_13623:
        /* <DEDUP_REMOVED lines=11> */
.L_x_13630:
        /* <DEDUP_REMOVED lines=21> */
.L_x_13634:
[----:B------:R-:W-:Y:S05]  /*9f80*/  BSYNC B1 ;  /* 0x0000000000017941 */ /* 0x000fea0003800000 */
.L_x_13633:
[----:B------:R-:W-:Y:S01]  /*9f90*/  IMAD.SHL.U32 R2, R2, 0x100000, RZ ;  /* 0x0010000002027824 */ /* 0x000fe200078e00ff */
[----:B------:R-:W-:-:S04]  /*9fa0*/  LEA R3, R0, 0x3b800000, 0x17 ;  /* 0x3b80000000037811 */ /* 0x000fc800078eb8ff */
[----:B------:R-:W-:Y:S02]  /*9fb0*/  LOP3.LUT R2, R3, R2, R4, 0xfe, !PT ;  /* 0x0000000203027212 */ /* 0x000fe400078efe04 */
.L_x_13632:
[----:B------:R-:W-:Y:S05]  /*9fc0*/  BSYNC B0 ;  /* 0x0000000000007941 */ /* 0x000fea0003800000 */
.L_x_13631:
[----:B------:R-:W0:Y:S01]  /*9fd0*/  F2I.S64.TRUNC R2, R2 ;  /* 0x0000000200027311 */ /* 0x000e22000020d900 */
[----:B------:R-:W-:Y:S05]  /*9fe0*/  BRA `(.L_x_13616) ;  /* 0x0000046000007947 */ /* 0x000fea0003800000 */
.L_x_13629:
        /* <DEDUP_REMOVED lines=21> */
.L_x_13638:
[----:B------:R-:W-:Y:S05]  /*a140*/  BSYNC B1 ;  /* 0x0000000000017941 */ /* 0x000fea0003800000 */
.L_x_13637:
[----:B------:R-:W-:Y:S01]  /*a150*/  IMAD.SHL.U32 R2, R2, 0x200000, RZ ;  /* 0x0020000002027824 */ /* 0x000fe200078e00ff */
[----:B------:R-:W-:-:S04]  /*a160*/  LEA R3, R0, 0x37800000, 0x17 ;  /* 0x3780000000037811 */ /* 0x000fc800078eb8ff */
[----:B------:R-:W-:Y:S02]  /*a170*/  LOP3.LUT R2, R3, R2, R4, 0xfe, !PT ;  /* 0x0000000203027212 */ /* 0x000fe400078efe04 */
.L_x_13636:
[----:B------:R-:W-:Y:S05]  /*a180*/  BSYNC B0 ;  /* 0x0000000000007941 */ /* 0x000fea0003800000 */
.L_x_13635:
[----:B------:R-:W0:Y:S01]  /*a190*/  F2I.S64.TRUNC R2, R2 ;  /* 0x0000000200027311 */ /* 0x000e22000020d900 */
[----:B------:R-:W-:Y:S05]  /*a1a0*/  BRA `(.L_x_13616) ;  /* 0x000002a000007947 */ /* 0x000fea0003800000 */
.L_x_13628:
        /* <DEDUP_REMOVED lines=14> */
.L_x_13642:
[----:B------:R-:W-:Y:S05]  /*a290*/  BSYNC B0 ;  /* 0x0000000000007941 */ /* 0x000fea0003800000 */
.L_x_13641:
[----:B------:R-:W0:Y:S01]  /*a2a0*/  F2I.S64.TRUNC R2, R2 ;  /* 0x0000000200027311 */ /* 0x000e22000020d900 */
[----:B------:R-:W-:Y:S05]  /*a2b0*/  BRA `(.L_x_13616) ;  /* 0x0000019000007947 */ /* 0x000fea0003800000 */
.L_x_13615:
        /* <DEDUP_REMOVED lines=21> */
.L_x_13640:
[----:B------:R0:W5:Y:S01]  /*a410*/  LDG.E.64 R2, [R4.64] ;  /* 0x0000002404027981 */ /* 0x000162000c1e1b00 */
[----:B------:R-:W-:Y:S05]  /*a420*/  BRA `(.L_x_13616) ;  /* 0x0000002000007947 */ /* 0x000fea0003800000 */
.L_x_13639:
[----:B------:R0:W5:Y:S01]  /*a430*/  LDG.E R2, [R4.64] ;  /* 0x0000002404027981 */ /* 0x000162000c1e1900 */
[----:B------:R-:W-:-:S04]  /*a440*/  IMAD.MOV.U32 R3, RZ, RZ, RZ ;  /* 0x000000ffff037224 */ /* 0x000fc800078e00ff */
.L_x_13616:
        /* <DEDUP_REMOVED lines=20> */
.L_x_13644:
[----:B------:R-:W-:Y:S05]  /*a590*/  BSYNC B0 ;  /* 0x0000000000007941 */ /* 0x000fea0003800000 */
.L_x_13643:
        /* <DEDUP_REMOVED lines=15> */
.L_x_13648:
[----:B------:R-:W-:Y:S01]  /*a690*/  STG.E.U8 [R16.64], R4 ;  /* 0x0000000410007986 */ /* 0x000fe2000c101124 */
[----:B------:R-:W-:Y:S05]  /*a6a0*/  EXIT ;  /* 0x000000000000794d */ /* 0x000fea0003800000 */
.L_x_13647:
        /* <DEDUP_REMOVED lines=8> */
.L_x_13651:
[----:B------:R-:W-:Y:S01]  /*a730*/  STG.E [R16.64], R4 ;  /* 0x0000000410007986 */ /* 0x000fe2000c101924 */
[----:B------:R-:W-:Y:S05]  /*a740*/  EXIT ;  /* 0x000000000000794d */ /* 0x000fea0003800000 */
.L_x_13650:
[----:B------:R-:W-:Y:S01]  /*a750*/  STG.E.U16 [R16.64], R4 ;  /* 0x0000000410007986 */ /* 0x000fe2000c101524 */
[----:B------:R-:W-:Y:S05]  /*a760*/  EXIT ;  /* 0x000000000000794d */ /* 0x000fea0003800000 */
.L_x_13646:
[----:B------:R-:W-:-:S13]  /*a770*/  ISETP.GT.AND P0, PT, R0, 0x6, PT ;  /* 0x000000060000780c */ /* 0x000fda0003f04270 */
[----:B------:R-:W-:Y:S05]  /*a780*/  @P0 BRA `(.L_x_13652) ;  /* 0x000000b000000947 */ /* 0x000fea0003800000 */
[----:B------:R-:W-:-:S13]  /*a790*/  ISETP.NE.AND P0, PT, R0, 0x5, PT ;  /* 0x000000050000780c */ /* 0x000fda0003f05270 */
[----:B------:R-:W-:Y:S05]  /*a7a0*/  @!P0 BRA `(.L_x_13653) ;  /* 0x0000005000008947 */ /* 0x000fea0003800000 */
[----:B------:R-:W-:-:S13]  /*a7b0*/  ISETP.NE.AND P0, PT, R0, 0x6, PT ;  /* 0x000000060000780c */ /* 0x000fda0003f05270 */
[----:B------:R-:W-:Y:S05]  /*a7c0*/  @P0 BRA `(.L_x_13649) ;  /* 0x00000ad000000947 */ /* 0x000fea0003800000 */
[----:B------:R-:W1:Y:S02]  /*a7d0*/  I2F.S64 R5, R4 ;  /* 0x0000000400057312 */ /* 0x000e640000301400 */
[----:B-1----:R-:W-:Y:S01]  /*a7e0*/  STG.E [R16.64], R5 ;  /* 0x0000000510007986 */ /* 0x002fe2000c101924 */
[----:B------:R-:W-:Y:S05]  /*a7f0*/  EXIT ;  /* 0x000000000000794d */ /* 0x000fea0003800000 */
.L_x_13653:
[----:B------:R-:W1:Y:S02]  /*a800*/  I2F.S64 R0, R4 ;  /* 0x0000000400007312 */ /* 0x000e640000301400 */
[----:B-1----:R-:W-:-:S05]  /*a810*/  F2FP.PACK_AB R0, RZ, R0 ;  /* 0x00000000ff00723e */ /* 0x002fca00000000ff */
[----:B------:R-:W-:Y:S01]  /*a820*/  STG.E.U16 [R16.64], R0 ;  /* 0x0000000010007986 */ /* 0x000fe2000c101524 */
[----:B------:R-:W-:Y:S05]  /*a830*/  EXIT ;  /* 0x000000000000794d */ /* 0x000fea0003800000 */
.L_x_13652:
        /* <DEDUP_REMOVED lines=8> */
[----:B-1----:R-:W-:Y:S01]  /*a8c0*/  STG.E.64 [R16.64], R2 ;  /* 0x0000000210007986 */ /* 0x002fe2000c101b24 */
[----:B------:R-:W-:Y:S05]  /*a8d0*/  EXIT ;  /* 0x000000000000794d */ /* 0x000fea0003800000 */
.L_x_13655:
[----:B------:R-:W1:Y:S02]  /*a8e0*/  I2F.S64 R4, R4 ;  /* 0x0000000400047312 */ /* 0x000e640000301400 */
[----:B-1----:R-:W-:-:S04]  /*a8f0*/  F2FP.PACK_AB R3, RZ, R4 ;  /* 0x00000004ff03723e */ /* 0x002fc800000000ff */
[----:B------:R-:W-:-:S05]  /*a900*/  PRMT R3, R3, 0x5410, RZ ;  /* 0x0000541003037816 */ /* 0x000fca00000000ff */
[----:B------:R-:W-:Y:S01]  /*a910*/  STG.E [R16.64], R3 ;  /* 0x0000000310007986 */ /* 0x000fe2000c101924 */
[----:B------:R-:W-:Y:S05]  /*a920*/  EXIT ;  /* 0x000000000000794d */ /* 0x000fea0003800000 */
.L_x_13654:
[----:B------:R-:W1:Y:S02]  /*a930*/  I2F.F64.S64 R2, R4 ;  /* 0x0000000400027312 */ /* 0x000e640000301c00 */
[----:B-1----:R-:W-:Y:S01]  /*a940*/  STG.E.64 [R16.64], R2 ;  /* 0x0000000210007986 */ /* 0x002fe2000c101b24 */
[----:B------:R-:W-:Y:S05]  /*a950*/  EXIT ;  /* 0x000000000000794d */ /* 0x000fea0003800000 */
.L_x_13645:
        /* <DEDUP_REMOVED lines=13> */
.L_x_13658:
[----:B------:R-:W1:Y:S01]  /*aa30*/  I2F.F64.S64 R4, R4 ;  /* 0x0000000400047312 */ /* 0x000e620000301c00 */
[----:B0-----:R-:W-:-:S05]  /*aa40*/  CS2R R6, SRZ ;  /* 0x0000000000067805 */ /* 0x001fca000001ff00 */
[----:B-1----:R-:W-:Y:S01]  /*aa50*/  STG.E.128 [R16.64], R4 ;  /* 0x0000000410007986 */ /* 0x002fe2000c101d24 */
[----:B------:R-:W-:Y:S05]  /*aa60*/  EXIT ;  /* 0x000000000000794d */ /* 0x000fea0003800000 */
.L_x_13657:
        /* <DEDUP_REMOVED lines=21> */
.L_x_13662:
[----:B------:R-:W-:Y:S05]  /*abc0*/  BSYNC B0 ;  /* 0x0000000000007941 */ /* 0x000fea0003800000 */
.L_x_13661:
[----:B------:R-:W-:-:S05]  /*abd0*/  LOP3.LUT R3, R0, R3, RZ, 0xfc, !PT ;  /* 0x0000000300037212 */ /* 0x000fca00078efcff */
[----:B------:R-:W-:Y:S01]  /*abe0*/  STG.E.U8 [R16.64], R3 ;  /* 0x0000000310007986 */ /* 0x000fe2000c101124 */
[----:B------:R-:W-:Y:S05]  /*abf0*/  EXIT ;  /* 0x000000000000794d */ /* 0x000fea0003800000 */
.L_x_13660:
        /* <DEDUP_REMOVED lines=13> */
.L_x_13664:
[----:B------:R-:W-:Y:S01]  /*acd0*/  IMAD.MOV.U32 R0, RZ, RZ, 0x7f ;  /* 0x0000007fff007424 */ /* 0x000fe200078e00ff */
[----:B------:R-:W-:-:S04]  /*ace0*/  ISETP.GT.U32.AND P0, PT, R2, 0x7f800000, PT ;  /* 0x7f8000000200780c */ /* 0x000fc80003f04070 */
[----:B------:R-:W-:-:S04]  /*acf0*/  SEL R0, R0, 0x7c, P0 ;  /* 0x0000007c00007807 */ /* 0x000fc80000000000 */
.L_x_13665:
[----:B------:R-:W-:Y:S05]  /*ad00*/  BSYNC B0 ;  /* 0x0000000000007941 */ /* 0x000fea0003800000 */
.L_x_13663:
[----:B------:R-:W-:-:S04]  /*ad10*/  LOP3.LUT R2, R5, 0x80000000, RZ, 0xc0, !PT ;  /* 0x8000000005027812 */ /* 0x000fc800078ec0ff */
[----:B------:R-:W-:-:S04]  /*ad20*/  SHF.R.U32.HI R3, RZ, 0x18, R2 ;  /* 0x00000018ff037819 */ /* 0x000fc80000011602 */
[----:B------:R-:W-:-:S05]  /*ad30*/  LOP3.LUT R3, R0, R3, RZ, 0xfc, !PT ;  /* 0x0000000300037212 */ /* 0x000fca00078efcff */
[----:B------:R-:W-:Y:S01]  /*ad40*/  STG.E.U8 [R16.64], R3 ;  /* 0x0000000310007986 */ /* 0x000fe2000c101124 */
[----:B------:R-:W-:Y:S05]  /*ad50*/  EXIT ;  /* 0x000000000000794d */ /* 0x000fea0003800000 */
.L_x_13659:
[----:B------:R-:W1:Y:S02]  /*ad60*/  I2F.S64 R0, R4 ;  /* 0x0000000400007312 */ /* 0x000e640000301400 */
[----:B-1----:R-:W-:-:S05]  /*ad70*/  F2FP.BF16.PACK_AB R0, RZ, R0 ;  /* 0x00000000ff00723e */ /* 0x002fca00000010ff */
[----:B------:R-:W-:Y:S01]  /*ad80*/  STG.E.U16 [R16.64], R0 ;  /* 0x0000000010007986 */ /* 0x000fe2000c101524 */
[----:B------:R-:W-:Y:S05]  /*ad90*/  EXIT ;  /* 0x000000000000794d */ /* 0x000fea0003800000 */
.L_x_13656:
        /* <DEDUP_REMOVED lines=10> */
.L_x_13668:
        /* <DEDUP_REMOVED lines=17> */
.L_x_13671:
[----:B------:R-:W-:-:S04]  /*af50*/  LOP3.LUT R2, R5, 0x80000000, RZ, 0xc0, !PT ;  /* 0x8000000005027812 */ /* 0x000fc800078ec0ff */
[----:B------:R-:W-:-:S04]  /*af60*/  SHF.R.U32.HI R3, RZ, 0x18, R2 ;  /* 0x00000018ff037819 */ /* 0x000fc80000011602 */
[----:B------:R-:W-:-:S04]  /*af70*/  LOP3.LUT R0, R0, R3, RZ, 0xfc, !PT ;  /* 0x0000000300007212 */ /* 0x000fc800078efcff */
[----:B------:R-:W-:Y:S02]  /*af80*/  PRMT R8, R0, 0x7610, R8 ;  /* 0x0000761000087816 */ /* 0x000fe40000000008 */
.L_x_13670:
[----:B------:R-:W-:Y:S05]  /*af90*/  BSYNC B0 ;  /* 0x0000000000007941 */ /* 0x000fea0003800000 */
.L_x_13669:
[----:B------:R-:W-:Y:S01]  /*afa0*/  STG.E.U8 [R16.64], R8 ;  /* 0x0000000810007986 */ /* 0x000fe2000c101124 */
[----:B------:R-:W-:Y:S05]  /*afb0*/  EXIT ;  /* 0x000000000000794d */ /* 0x000fea0003800000 */
.L_x_13667:
        /* <DEDUP_REMOVED lines=17> */
.L_x_13674:
[----:B------:R-:W-:-:S04]  /*b0d0*/  LOP3.LUT R2, R5, 0x80000000, RZ, 0xc0, !PT ;  /* 0x8000000005027812 */ /* 0x000fc800078ec0ff */
[----:B------:R-:W-:-:S04]  /*b0e0*/  SHF.R.U32.HI R3, RZ, 0x18, R2 ;  /* 0x00000018ff037819 */ /* 0x000fc80000011602 */
[----:B------:R-:W-:-:S04]  /*b0f0*/  LOP3.LUT R0, R0, R3, RZ, 0xfc, !PT ;  /* 0x0000000300007212 */ /* 0x000fc800078efcff */
[----:B------:R-:W-:Y:S02]  /*b100*/  PRMT R8, R0, 0x7610, R8 ;  /* 0x0000761000087816 */ /* 0x000fe40000000008 */
.L_x_13673:
[----:B------:R-:W-:Y:S05]  /*b110*/  BSYNC B0 ;  /* 0x0000000000007941 */ /* 0x000fea0003800000 */
.L_x_13672:
[----:B------:R-:W-:Y:S01]  /*b120*/  STG.E.U8 [R16.64], R8 ;  /* 0x0000000810007986 */ /* 0x000fe2000c101124 */
[----:B------:R-:W-:Y:S05]  /*b130*/  EXIT ;  /* 0x000000000000794d */ /* 0x000fea0003800000 */
.L_x_13666:
        /* <DEDUP_REMOVED lines=22> */
.L_x_13649:
        /* <DEDUP_REMOVED lines=20> */
.L_x_13676:
[----:B------:R-:W-:Y:S01]  /*b3e0*/  STG.E.64 [R16.64], R4 ;  /* 0x0000000410007986 */ /* 0x000fe2000c101b24 */
[----:B------:R-:W-:Y:S05]  /*b3f0*/  EXIT ;  /* 0x000000000000794d */ /* 0x000fea0003800000 */
.L_x_13675:
[----:B------:R-:W-:Y:S01]  /*b400*/  STG.E [R16.64], R4 ;  /* 0x0000000410007986 */ /* 0x000fe2000c101924 */
[----:B------:R-:W-:Y:S05]  /*b410*/  EXIT ;  /* 0x000000000000794d */ /* 0x000fea0003800000 */
        .weak           $__internal_30_$__cuda_sm20_dblrcp_rn_slowpath_v3
        .type           $__internal_30_$__cuda_sm20_dblrcp_rn_slowpath_v3,@function
        .size           $__internal_30_$__cuda_sm20_dblrcp_rn_slowpath_v3,(.L_x_61519 - $__internal_30_$__cuda_sm20_dblrcp_rn_slowpath_v3)
$__internal_30_$__cuda_sm20_dblrcp_rn_slowpath_v3:
        /* <DEDUP_REMOVED lines=26> */
.L_x_13680:
        /* <DEDUP_REMOVED lines=10> */
.L_x_13678:
[----:B------:R-:W-:Y:S01]  /*b660*/  LOP3.LUT R5, R3, 0x80000, RZ, 0xfc, !PT ;  /* 0x0008000003057812 */ /* 0x000fe200078efcff */
[----:B------:R-:W-:Y:S02]  /*b670*/  IMAD.MOV.U32 R4, RZ, RZ, R2 ;  /* 0x000000ffff047224 */ /* 0x000fe400078e0002 */
.L_x_13679:
[----:B------:R-:W-:Y:S05]  /*b680*/  BSYNC B1 ;  /* 0x0000000000017941 */ /* 0x000fea0003800000 */
.L_x_13677:
[----:B0-----:R-:W-:Y:S02]  /*b690*/  IMAD.MOV.U32 R2, RZ, RZ, R0 ;  /* 0x000000ffff027224 */ /* 0x001fe400078e0000 */
[----:B------:R-:W-:-:S04]  /*b6a0*/  IMAD.MOV.U32 R3, RZ, RZ, 0x0 ;  /* 0x00000000ff037424 */ /* 0x000fc800078e00ff */
[----:B------:R-:W-:Y:S05]  /*b6b0*/  RET.REL.NODEC R2 `(_ZN2at6native18elementwise_kernelILi128ELi4EZNS0_15gpu_kernel_implIZNS0_50_GLOBAL__N__2680c7bb_12_PowKernel_cu_b2145a98_318429pow_tensor_scalar_kernel_implIllEEvRNS_18TensorIteratorBaseET0_EUllE1_EEvS6_RKT_EUliE_EEviT1_) ;  /* 0xffff494002007950 */ /* 0x000fea0003c3ffff */
.L_x_13681:
        /* <DEDUP_REMOVED lines=12> */
.L_x_61519:


//--------------------- .text._ZN2at6native27unrolled_elementwise_kernelIZNS0_50_GLOBAL__N__2680c7bb_12_PowKernel_cu_b2145a98_318429pow_tensor_scalar_kernel_implIllEEvRNS_18TensorIteratorBaseET0_EUllE1_St5arrayIPcLm2EELi4E23TrivialOffsetCalculatorILi1EjESC_NS0_6memory12LoadWithCastILi1EEENSD_13StoreWithCastILi1EEEEEviT_S6_T2_T3_T4_T5_ --------------------------
	.section	.text._ZN2at6native27unrolled_elementwise_kernelIZNS0_50_GLOBAL__N__2680c7bb_12_PowKernel_cu_b2145a98_318429pow_tensor_scalar_kernel_implIllEEvRNS_18TensorIteratorBaseET0_EUllE1_St5arrayIPcLm2EELi4E23TrivialOffsetCalculatorILi1EjESC_NS0_6memory12LoadWithCastILi1EEENSD_13StoreWithCastILi1EEEEEviT_S6_T2_T3_T4_T5_,"ax",@progbits
	.sectioninfo	@"SHI_REGISTERS=32"
	.align	128
        .global         _ZN2at6native27unrolled_elementwise_kernelIZNS0_50_GLOBAL__N__2680c7bb_12_PowKernel_cu_b2145a98_318429pow_tensor_scalar_kernel_implIllEEvRNS_18TensorIteratorBaseET0_EUllE1_St5arrayIPcLm2EELi4E23TrivialOffsetCalculatorILi1EjESC_NS0_6memory12LoadWithCastILi1EEENSD_13StoreWithCastILi1EEEEEviT_S6_T2_T3_T4_T5_
        .type           _ZN2at6native27unrolled_elementwise_kernelIZNS0_50_GLOBAL__N__2680c7bb_12_PowKernel_cu_b2145a98_318429pow_tensor_scalar_kernel_implIllEEvRNS_18TensorIteratorBaseET0_EUllE1_St5arrayIPcLm2EELi4E23TrivialOffsetCalculatorILi1EjESC_NS0_6memory12LoadWithCastILi1EEENSD_13StoreWithCastILi1EEEEEviT_S6_T2_T3_T4_T5_,@function
        .size           _ZN2at6native27unrolled_elementwise_kernelIZNS0_50_GLOBAL__N__2680c7bb_12_PowKernel_cu_b2145a98_318429pow_tensor_scalar_kernel_implIllEEvRNS_18TensorIteratorBaseET0_EUllE1_St5arrayIPcLm2EELi4E23TrivialOffsetCalculatorILi1EjESC_NS0_6memory12LoadWithCastILi1EEENSD_13StoreWithCastILi1EEEEEviT_S6_T2_T3_T4_T5_,(.L_x_61520 - _ZN2at6native27unrolled_elementwise_kernelIZNS0_50_GLOBAL__N__2680c7bb_12_PowKernel_cu_b2145a98_318429pow_tensor_scalar_kernel_implIllEEvRNS_18TensorIteratorBaseET0_EUllE1_St5arrayIPcLm2EELi4E23TrivialOffsetCalculatorILi1EjESC_NS0_6memory12LoadWithCastILi1EEENSD_13StoreWithCastILi1EEEEEviT_S6_T2_T3_T4_T5_)
        .other          _ZN2at6native27unrolled_elementwise_kernelIZNS0_50_GLOBAL__N__2680c7bb_12_PowKernel_cu_b2145a98_318429pow_tensor_scalar_kernel_implIllEEvRNS_18TensorIteratorBaseET0_EUllE1_St5arrayIPcLm2EELi4E23TrivialOffsetCalculatorILi1EjESC_NS0_6memory12LoadWithCastILi1EEENSD_13StoreWithCastILi1EEEEEviT_S6_T2_T3_T4_T5_,@"STO_CUDA_ENTRY STV_DEFAULT"
_ZN2at6native27unrolled_elementwise_kernelIZNS0_50_GLOBAL__N__2680c7bb_12_PowKernel_cu_b2145a98_318429pow_tensor_scalar_kernel_implIllEEvRNS_18TensorIteratorBaseET0_EUllE1_St5arrayIPcLm2EELi4E23TrivialOffsetCalculatorILi1EjESC_NS0_6memory12LoadWithCastILi1EEENSD_13StoreWithCastILi1EEEEEviT_S6_T2_T3_T4_T5_:
.text._ZN2at6native27unrolled_elementwise_kernelIZNS0_50_GLOBAL__N__2680c7bb_12_PowKernel_cu_b2145a98_318429pow_tensor_scalar_kernel_implIllEEvRNS_18TensorIteratorBaseET0_EUllE1_St5arrayIPcLm2EELi4E23TrivialOffsetCalculatorILi1EjESC_NS0_6memory12LoadWithCastILi1EEENSD_13StoreWithCastILi1EEEEEviT_S6_T2_T3_T4_T5_:
        /* <DEDUP_REMOVED lines=30> */
.L_x_13687:
[----:B------:R0:W5:Y:S01]  /*01e0*/  LDG.E.U8 R24, [R4.64] ;  /* 0x0000002404187981 */ /* 0x000162000c1e1100 */
[----:B------:R-:W-:Y:S01]  /*01f0*/  IMAD.MOV.U32 R25, RZ, RZ, RZ ;  /* 0x000000ffff197224 */ /* 0x000fe200078e00ff */
[----:B------:R-:W-:Y:S05]  /*0200*/  BRA `(.L_x_13689) ;  /* 0x00000d6000007947 */ /* 0x000fea0003800000 */
.L_x_13686:
        /* <DEDUP_REMOVED lines=8> */
.L_x_13691:
[----:B------:R-:W2:Y:S02]  /*0290*/  LDG.E R24, [R4.64] ;  /* 0x0000002404187981 */ /* 0x000ea4000c1e1900 */
[----:B--2---:R-:W-:Y:S01]  /*02a0*/  SHF.R.S32.HI R25, RZ, 0x1f, R24 ;  /* 0x0000001fff197819 */ /* 0x004fe20000011418 */
[----:B------:R-:W-:Y:S05]  /*02b0*/  BRA `(.L_x_13689) ;  /* 0x00000cb000007947 */ /* 0x000fea0003800000 */
.L_x_13690:
[----:B------:R-:W2:Y:S02]  /*02c0*/  LDG.E.S16 R24, [R4.64] ;  /* 0x0000002404187981 */ /* 0x000ea4000c1e1700 */
[----:B--2---:R-:W-:Y:S01]  /*02d0*/  SHF.R.S32.HI R25, RZ, 0x1f, R24 ;  /* 0x0000001fff197819 */ /* 0x004fe20000011418 */
[----:B------:R-:W-:Y:S05]  /*02e0*/  BRA `(.L_x_13689) ;  /* 0x00000c8000007947 */ /* 0x000fea0003800000 */
.L_x_13685:
        /* <DEDUP_REMOVED lines=9> */
.L_x_13693:
[----:B------:R-:W2:Y:S02]  /*0380*/  LDG.E.U16 R4, [R4.64] ;  /* 0x0000002404047981 */ /* 0x000ea4000c1e1500 */
[----:B--2---:R-:W-:-:S06]  /*0390*/  HADD2.F32 R24, -RZ, R4.H0_H0 ;  /* 0x20000004ff187230 */ /* 0x004fcc0000004100 */
[----:B------:R-:W0:Y:S01]  /*03a0*/  F2I.S64.TRUNC R24, R24 ;  /* 0x0000001800187311 */ /* 0x000e22000020d900 */
[----:B------:R-:W-:Y:S05]  /*03b0*/  BRA `(.L_x_13689) ;  /* 0x00000bb000007947 */ /* 0x000fea0003800000 */
.L_x_13692:
        /* <DEDUP_REMOVED lines=9> */
.L_x_13695:
[----:B------:R-:W2:Y:S02]  /*0450*/  LDG.E.U16 R4, [R4.64] ;  /* 0x0000002404047981 */ /* 0x000ea4000c1e1500 */
[----:B--2---:R-:W-:-:S06]  /*0460*/  HADD2.F32 R24, -RZ, R4.H0_H0 ;  /* 0x20000004ff187230 */ /* 0x004fcc0000004100 */
[----:B------:R-:W0:Y:S01]  /*0470*/  F2I.S64.TRUNC R24, R24 ;  /* 0x0000001800187311 */ /* 0x000e22000020d900 */
[----:B------:R-:W-:Y:S05]  /*0480*/  BRA `(.L_x_13689) ;  /* 0x00000ae000007947 */ /* 0x000fea0003800000 */
.L_x_13694:
[----:B------:R-:W2:Y:S02]  /*0490*/  LDG.E.64 R4, [R4.64] ;  /* 0x0000002404047981 */ /* 0x000ea4000c1e1b00 */
[----:B--2---:R0:W1:Y:S01]  /*04a0*/  F2I.S64.F64.TRUNC R24, R4 ;  /* 0x0000000400187311 */ /* 0x004062000030d900 */
[----:B------:R-:W-:Y:S05]  /*04b0*/  BRA `(.L_x_13689) ;  /* 0x00000ab000007947 */ /* 0x000fea0003800000 */
.L_x_13684:
        /* <DEDUP_REMOVED lines=13> */
.L_x_13698:
[----:B------:R-:W2:Y:S02]  /*0590*/  LDG.E.64 R4, [R4.64] ;  /* 0x0000002404047981 */ /* 0x000ea4000c1e1b00 */
[----:B--2---:R0:W1:Y:S01]  /*05a0*/  F2I.S64.F64.TRUNC R24, R4 ;  /* 0x0000000400187311 */ /* 0x004062000030d900 */
[----:B------:R-:W-:Y:S05]  /*05b0*/  BRA `(.L_x_13689) ;  /* 0x000009b000007947 */ /* 0x000fea0003800000 */
.L_x_13697:
        /* <DEDUP_REMOVED lines=27> */
.L_x_13700:
        /* <DEDUP_REMOVED lines=15> */
.L_x_13699:
[----:B------:R-:W2:Y:S02]  /*0860*/  LDG.E.U16 R24, [R4.64] ;  /* 0x0000002404187981 */ /* 0x000ea4000c1e1500 */
[----:B--2---:R-:W-:-:S06]  /*0870*/  PRMT R24, RZ, 0x5410, R24 ;  /* 0x00005410ff187816 */ /* 0x004fcc0000000018 */
[----:B------:R-:W0:Y:S01]  /*0880*/  F2I.S64.TRUNC R24, R24 ;  /* 0x0000001800187311 */ /* 0x000e22000020d900 */
[----:B------:R-:W-:Y:S05]  /*0890*/  BRA `(.L_x_13689) ;  /* 0x000006d000007947 */ /* 0x000fea0003800000 */
.L_x_13696:
        /* <DEDUP_REMOVED lines=11> */
.L_x_13703:
        /* <DEDUP_REMOVED lines=21> */
.L_x_13707:
[----:B------:R-:W-:Y:S05]  /*0aa0*/  BSYNC B1 ;  /* 0x0000000000017941 */ /* 0x000fea0003800000 */
.L_x_13706:
[----:B------:R-:W-:Y:S01]  /*0ab0*/  IMAD.SHL.U32 R3, R3, 0x100000, RZ ;  /* 0x0010000003037824 */ /* 0x000fe200078e00ff */
[----:B------:R-:W-:-:S04]  /*0ac0*/  LEA R5, R0, 0x3b800000, 0x17 ;  /* 0x3b80000000057811 */ /* 0x000fc800078eb8ff */
[----:B------:R-:W-:Y:S02]  /*0ad0*/  LOP3.LUT R24, R5, R3, R24, 0xfe, !PT ;  /* 0x0000000305187212 */ /* 0x000fe400078efe18 */
.L_x_13705:
[----:B------:R-:W-:Y:S05]  /*0ae0*/  BSYNC B0 ;  /* 0x0000000000007941 */ /* 0x000fea0003800000 */
.L_x_13704:
[----:B------:R-:W0:Y:S01]  /*0af0*/  F2I.S64.TRUNC R24, R24 ;  /* 0x0000001800187311 */ /* 0x000e22000020d900 */
[----:B------:R-:W-:Y:S05]  /*0b00*/  BRA `(.L_x_13689) ;  /* 0x0000046000007947 */ /* 0x000fea0003800000 */
.L_x_13702:
        /* <DEDUP_REMOVED lines=21> */
.L_x_13711:
[----:B------:R-:W-:Y:S05]  /*0c60*/  BSYNC B1 ;  /* 0x0000000000017941 */ /* 0x000fea0003800000 */
.L_x_13710:
[----:B------:R-:W-:Y:S01]  /*0c70*/  IMAD.SHL.U32 R3, R3, 0x200000, RZ ;  /* 0x0020000003037824 */ /* 0x000fe200078e00ff */
[----:B------:R-:W-:-:S04]  /*0c80*/  LEA R5, R0, 0x37800000, 0x17 ;  /* 0x3780000000057811 */ /* 0x000fc800078eb8ff */
[----:B------:R-:W-:Y:S02]  /*0c90*/  LOP3.LUT R24, R5, R3, R24, 0xfe, !PT ;  /* 0x0000000305187212 */ /* 0x000fe400078efe18 */
.L_x_13709:
[----:B------:R-:W-:Y:S05]  /*0ca0*/  BSYNC B0 ;  /* 0x0000000000007941 */ /* 0x000fea0003800000 */
.L_x_13708:
[----:B------:R-:W0:Y:S01]  /*0cb0*/  F2I.S64.TRUNC R24, R24 ;  /* 0x0000001800187311 */ /* 0x000e22000020d900 */
[----:B------:R-:W-:Y:S05]  /*0cc0*/  BRA `(.L_x_13689) ;  /* 0x000002a000007947 */ /* 0x000fea0003800000 */
.L_x_13701:
        /* <DEDUP_REMOVED lines=14> */
.L_x_13715:
[----:B------:R-:W-:Y:S05]  /*0db0*/  BSYNC B0 ;  /* 0x0000000000007941 */ /* 0x000fea0003800000 */
.L_x_13714:
[----:B------:R-:W0:Y:S01]  /*0dc0*/  F2I.S64.TRUNC R24, R24 ;  /* 0x0000001800187311 */ /* 0x000e22000020d900 */
[----:B------:R-:W-:Y:S05]  /*0dd0*/  BRA `(.L_x_13689) ;  /* 0x0000019000007947 */ /* 0x000fea0003800000 */
.L_x_13688:
        /* <DEDUP_REMOVED lines=21> */
.L_x_13713:
[----:B------:R0:W5:Y:S01]  /*0f30*/  LDG.E.64 R24, [R4.64] ;  /* 0x0000002404187981 */ /* 0x000162000c1e1b00 */
[----:B------:R-:W-:Y:S05]  /*0f40*/  BRA `(.L_x_13689) ;  /* 0x0000002000007947 */ /* 0x000fea0003800000 */
.L_x_13712:
[----:B------:R0:W5:Y:S01]  /*0f50*/  LDG.E R24, [R4.64] ;  /* 0x0000002404187981 */ /* 0x000162000c1e1900 */
[----:B------:R-:W-:-:S03]  /*0f60*/  IMAD.MOV.U32 R25, RZ, RZ, RZ ;  /* 0x000000ffff197224 */ /* 0x000fc600078e00ff */
.L_x_13689:
[----:B------:R-:W2:Y:S02]  /*0f70*/  S2R R27, SR_TID.X ;  /* 0x00000000001b7919 */ /* 0x000ea40000002100 */
[----:B--2---:R-:W-:Y:S02]  /*0f80*/  IADD3 R27, R27, 0x80, RZ ;  /* 0x000000801b1b7810 */ /* 0x004fe40007ffe0ff */
.L_x_13683:
[----:B-1----:R-:W-:Y:S05]  /*0f90*/  BSYNC B6 ;  /* 0x0000000000067941 */ /* 0x002fea0003800000 */
.L_x_13682:
        /* <DEDUP_REMOVED lines=22> */
.L_x_13721:
[----:B------:R0:W5:Y:S01]  /*1100*/  LDG.E.U8 R28, [R4.64] ;  /* 0x00000024041c7981 */ /* 0x000162000c1e1100 */
[----:B------:R-:W-:Y:S01]  /*1110*/  IMAD.MOV.U32 R29, RZ, RZ, RZ ;  /* 0x000000ffff1d7224 */ /* 0x000fe200078e00ff */
[----:B------:R-:W-:Y:S05]  /*1120*/  BRA `(.L_x_13723) ;  /* 0x00000d5000007947 */ /* 0x000fea0003800000 */
.L_x_13720:
        /* <DEDUP_REMOVED lines=8> */
.L_x_13725:
[----:B------:R-:W2:Y:S02]  /*11b0*/  LDG.E R28, [R4.64] ;  /* 0x00000024041c7981 */ /* 0x000ea4000c1e1900 */
[----:B--2---:R-:W-:Y:S01]  /*11c0*/  SHF.R.S32.HI R29, RZ, 0x1f, R28 ;  /* 0x0000001fff1d7819 */ /* 0x004fe2000001141c */
[----:B------:R-:W-:Y:S05]  /*11d0*/  BRA `(.L_x_13723) ;  /* 0x00000ca000007947 */ /* 0x000fea0003800000 */
.L_x_13724:
[----:B------:R-:W2:Y:S02]  /*11e0*/  LDG.E.S16 R28, [R4.64] ;  /* 0x00000024041c7981 */ /* 0x000ea4000c1e1700 */
[----:B--2---:R-:W-:Y:S01]  /*11f0*/  SHF.R.S32.HI R29, RZ, 0x1f, R28 ;  /* 0x0000001fff1d7819 */ /* 0x004fe2000001141c */
[----:B------:R-:W-:Y:S05]  /*1200*/  BRA `(.L_x_13723) ;  /* 0x00000c7000007947 */ /* 0x000fea0003800000 */
.L_x_13719:
        /* <DEDUP_REMOVED lines=9> */
.L_x_13727:
[----:B------:R-:W2:Y:S02]  /*12a0*/  LDG.E.U16 R4, [R4.64] ;  /* 0x0000002404047981 */ /* 0x000ea4000c1e1500 */
[----:B--2---:R-:W-:-:S06]  /*12b0*/  HADD2.F32 R28, -RZ, R4.H0_H0 ;  /* 0x20000004ff1c7230 */ /* 0x004fcc0000004100 */
[----:B------:R-:W0:Y:S01]  /*12c0*/  F2I.S64.TRUNC R28, R28 ;  /* 0x0000001c001c7311 */ /* 0x000e22000020d900 */
[----:B------:R-:W-:Y:S05]  /*12d0*/  BRA `(.L_x_13723) ;  /* 0x00000ba000007947 */ /* 0x000fea0003800000 */
.L_x_13726:
        /* <DEDUP_REMOVED lines=9> */
.L_x_13729:
[----:B------:R-:W2:Y:S02]  /*1370*/  LDG.E.U16 R4, [R4.64] ;  /* 0x0000002404047981 */ /* 0x000ea4000c1e1500 */
[----:B--2---:R-:W-:-:S06]  /*1380*/  HADD2.F32 R28, -RZ, R4.H0_H0 ;  /* 0x20000004ff1c7230 */ /* 0x004fcc0000004100 */
[----:B------:R-:W0:Y:S01]  /*1390*/  F2I.S64.TRUNC R28, R28 ;  /* 0x0000001c001c7311 */ /* 0x000e22000020d900 */
[----:B------:R-:W-:Y:S05]  /*13a0*/  BRA `(.L_x_13723) ;  /* 0x00000ad000007947 */ /* 0x000fea0003800000 */
.L_x_13728:
[----:B------:R-:W2:Y:S02]  /*13b0*/  LDG.E.64 R4, [R4.64] ;  /* 0x0000002404047981 */ /* 0x000ea4000c1e1b00 */
[----:B--2---:R0:W1:Y:S01]  /*13c0*/  F2I.S64.F64.TRUNC R28, R4 ;  /* 0x00000004001c7311 */ /* 0x004062000030d900 */
[----:B------:R-:W-:Y:S05]  /*13d0*/  BRA `(.L_x_13723) ;  /* 0x00000aa000007947 */ /* 0x000fea0003800000 */
.L_x_13718:
        /* <DEDUP_REMOVED lines=13> */
.L_x_13732:
[----:B------:R-:W2:Y:S02]  /*14b0*/  LDG.E.64 R4, [R4.64] ;  /* 0x0000002404047981 */ /* 0x000ea4000c1e1b00 */
[----:B--2---:R0:W1:Y:S01]  /*14c0*/  F2I.S64.F64.TRUNC R28, R4 ;  /* 0x00000004001c7311 */ /* 0x004062000030d900 */
[----:B------:R-:W-:Y:S05]  /*14d0*/  BRA `(.L_x_13723) ;  /* 0x000009a000007947 */ /* 0x000fea0003800000 */
.L_x_13731:
        /* <DEDUP_REMOVED lines=27> */
.L_x_13734:
        /* <DEDUP_REMOVED lines=14> */
.L_x_13733:
[----:B------:R-:W2:Y:S02]  /*1770*/  LDG.E.U16 R28, [R4.64] ;  /* 0x00000024041c7981 */ /* 0x000ea4000c1e1500 */
[----:B--2---:R-:W-:-:S06]  /*1780*/  PRMT R28, RZ, 0x5410, R28 ;  /* 0x00005410ff1c7816 */ /* 0x004fcc000000001c */
[----:B------:R-:W0:Y:S01]  /*1790*/  F2I.S64.TRUNC R28, R28 ;  /* 0x0000001c001c7311 */ /* 0x000e22000020d900 */
[----:B------:R-:W-:Y:S05]  /*17a0*/  BRA `(.L_x_13723) ;  /* 0x000006d000007947 */ /* 0x000fea0003800000 */
.L_x_13730:
        /* <DEDUP_REMOVED lines=11> */
.L_x_13737:
        /* <DEDUP_REMOVED lines=21> */
.L_x_13741:
[----:B------:R-:W-:Y:S05]  /*19b0*/  BSYNC B1 ;  /* 0x0000000000017941 */ /* 0x000fea0003800000 */
.L_x_13740:
[----:B------:R-:W-:Y:S01]  /*19c0*/  IMAD.SHL.U32 R3, R3, 0x100000, RZ ;  /* 0x0010000003037824 */ /* 0x000fe200078e00ff */
[----:B------:R-:W-:-:S04]  /*19d0*/  LEA R5, R0, 0x3b800000, 0x17 ;  /* 0x3b80000000057811 */ /* 0x000fc800078eb8ff */
[----:B------:R-:W-:Y:S02]  /*19e0*/  LOP3.LUT R28, R5, R3, R28, 0xfe, !PT ;  /* 0x00000003051c7212 */ /* 0x000fe400078efe1c */
.L_x_13739:
[----:B------:R-:W-:Y:S05]  /*19f0*/  BSYNC B0 ;  /* 0x0000000000007941 */ /* 0x000fea0003800000 */
.L_x_13738:
[----:B------:R-:W0:Y:S01]  /*1a00*/  F2I.S64.TRUNC R28, R28 ;  /* 0x0000001c001c7311 */ /* 0x000e22000020d900 */
[----:B------:R-:W-:Y:S05]  /*1a10*/  BRA `(.L_x_13723) ;  /* 0x0000046000007947 */ /* 0x000fea0003800000 */
.L_x_13736:
        /* <DEDUP_REMOVED lines=21> */
.L_x_13745:
[----:B------:R-:W-:Y:S05]  /*1b70*/  BSYNC B1 ;  /* 0x0000000000017941 */ /* 0x000fea0003800000 */
.L_x_13744:
[----:B------:R-:W-:Y:S01]  /*1b80*/  IMAD.SHL.U32 R3, R3, 0x200000, RZ ;  /* 0x0020000003037824 */ /* 0x000fe200078e00ff */
[----:B------:R-:W-:-:S04]  /*1b90*/  LEA R5, R0, 0x37800000, 0x17 ;  /* 0x3780000000057811 */ /* 0x000fc800078eb8ff */
[----:B------:R-:W-:Y:S02]  /*1ba0*/  LOP3.LUT R28, R5, R3, R28, 0xfe, !PT ;  /* 0x00000003051c7212 */ /* 0x000fe400078efe1c */
.L_x_13743:
[----:B------:R-:W-:Y:S05]  /*1bb0*/  BSYNC B0 ;  /* 0x0000000000007941 */ /* 0x000fea0003800000 */
.L_x_13742:
[----:B------:R-:W0:Y:S01]  /*1bc0*/  F2I.S64.TRUNC R28, R28 ;  /* 0x0000001c001c7311 */ /* 0x000e22000020d900 */
[----:B------:R-:W-:Y:S05]  /*1bd0*/  BRA `(.L_x_13723) ;  /* 0x000002a000007947 */ /* 0x000fea0003800000 */
.L_x_13735:
        /* <DEDUP_REMOVED lines=14> */
.L_x_13749:
[----:B------:R-:W-:Y:S05]  /*1cc0*/  BSYNC B0 ;  /* 0x0000000000007941 */ /* 0x000fea0003800000 */
.L_x_13748:
[----:B------:R-:W0:Y:S01]  /*1cd0*/  F2I.S64.TRUNC R28, R28 ;  /* 0x0000001c001c7311 */ /* 0x000e22000020d900 */
[----:B------:R-:W-:Y:S05]  /*1ce0*/  BRA `(.L_x_13723) ;  /* 0x0000019000007947 */ /* 0x000fea0003800000 */
.L_x_13722:
        /* <DEDUP_REMOVED lines=21> */
.L_x_13747:
[----:B------:R0:W5:Y:S01]  /*1e40*/  LDG.E.64 R28, [R4.64] ;  /* 0x00000024041c7981 */ /* 0x000162000c1e1b00 */
[----:B------:R-:W-:Y:S05]  /*1e50*/  BRA `(.L_x_13723) ;  /* 0x0000002000007947 */ /* 0x000fea0003800000 */
.L_x_13746:
[----:B------:R0:W5:Y:S01]  /*1e60*/  LDG.E R28, [R4.64] ;  /* 0x00000024041c7981 */ /* 0x000162000c1e1900 */
[----:B------:R-:W-:-:S03]  /*1e70*/  IMAD.MOV.U32 R29, RZ, RZ, RZ ;  /* 0x000000ffff1d7224 */ /* 0x000fc600078e00ff */
.L_x_13723:
[----:B------:R-:W-:-:S04]  /*1e80*/  IADD3 R27, R27, 0x80, RZ ;  /* 0x000000801b1b7810 */ /* 0x000fc80007ffe0ff */
.L_x_13717:
[----:B------:R-:W-:Y:S05]  /*1e90*/  BSYNC B6 ;  /* 0x0000000000067941 */ /* 0x000fea0003800000 */
.L_x_13716:
        /* <DEDUP_REMOVED lines=24> */
.L_x_13755:
[----:B------:R0:W5:Y:S01]  /*2020*/  LDG.E.U8 R18, [R4.64] ;  /* 0x0000002404127981 */ /* 0x000162000c1e1100 */
[----:B------:R-:W-:Y:S01]  /*2030*/  IMAD.MOV.U32 R19, RZ, RZ, RZ ;  /* 0x000000ffff137224 */ /* 0x000fe200078e00ff */
[----:B------:R-:W-:Y:S05]  /*2040*/  BRA `(.L_x_13757) ;  /* 0x00000d5000007947 */ /* 0x000fea0003800000 */
.L_x_13754:
        /* <DEDUP_REMOVED lines=8> */
.L_x_13759:
[----:B------:R-:W2:Y:S02]  /*20d0*/  LDG.E R18, [R4.64] ;  /* 0x0000002404127981 */ /* 0x000ea4000c1e1900 */
[----:B--2---:R-:W-:Y:S01]  /*20e0*/  SHF.R.S32.HI R19, RZ, 0x1f, R18 ;  /* 0x0000001fff137819 */ /* 0x004fe20000011412 */
[----:B------:R-:W-:Y:S05]  /*20f0*/  BRA `(.L_x_13757) ;  /* 0x00000ca000007947 */ /* 0x000fea0003800000 */
.L_x_13758:
[----:B------:R-:W2:Y:S02]  /*2100*/  LDG.E.S16 R18, [R4.64] ;  /* 0x0000002404127981 */ /* 0x000ea4000c1e1700 */
[----:B--2---:R-:W-:Y:S01]  /*2110*/  SHF.R.S32.HI R19, RZ, 0x1f, R18 ;  /* 0x0000001fff137819 */ /* 0x004fe20000011412 */
[----:B------:R-:W-:Y:S05]  /*2120*/  BRA `(.L_x_13757) ;  /* 0x00000c7000007947 */ /* 0x000fea0003800000 */
.L_x_13753:
        /* <DEDUP_REMOVED lines=9> */
.L_x_13761:
[----:B------:R-:W2:Y:S02]  /*21c0*/  LDG.E.U16 R4, [R4.64] ;  /* 0x0000002404047981 */ /* 0x000ea4000c1e1500 */
[----:B--2---:R-:W-:-:S06]  /*21d0*/  HADD2.F32 R18, -RZ, R4.H0_H0 ;  /* 0x20000004ff127230 */ /* 0x004fcc0000004100 */
[----:B------:R-:W0:Y:S01]  /*21e0*/  F2I.S64.TRUNC R18, R18 ;  /* 0x0000001200127311 */ /* 0x000e22000020d900 */
[----:B------:R-:W-:Y:S05]  /*21f0*/  BRA `(.L_x_13757) ;  /* 0x00000ba000007947 */ /* 0x000fea0003800000 */
.L_x_13760:
        /* <DEDUP_REMOVED lines=9> */
.L_x_13763:
[----:B------:R-:W2:Y:S02]  /*2290*/  LDG.E.U16 R4, [R4.64] ;  /* 0x0000002404047981 */ /* 0x000ea4000c1e1500 */
[----:B--2---:R-:W-:-:S06]  /*22a0*/  HADD2.F32 R18, -RZ, R4.H0_H0 ;  /* 0x20000004ff127230 */ /* 0x004fcc0000004100 */
[----:B------:R-:W0:Y:S01]  /*22b0*/  F2I.S64.TRUNC R18, R18 ;  /* 0x0000001200127311 */ /* 0x000e22000020d900 */
[----:B------:R-:W-:Y:S05]  /*22c0*/  BRA `(.L_x_13757) ;  /* 0x00000ad000007947 */ /* 0x000fea0003800000 */
.L_x_13762:
[----:B------:R-:W2:Y:S02]  /*22d0*/  LDG.E.64 R4, [R4.64] ;  /* 0x0000002404047981 */ /* 0x000ea4000c1e1b00 */
[----:B--2---:R0:W2:Y:S01]  /*22e0*/  F2I.S64.F64.TRUNC R18, R4 ;  /* 0x0000000400127311 */ /* 0x0040a2000030d900 */
[----:B------:R-:W-:Y:S05]  /*22f0*/  BRA `(.L_x_13757) ;  /* 0x00000aa000007947 */ /* 0x000fea0003800000 */
.L_x_13752:
        /* <DEDUP_REMOVED lines=13> */
.L_x_13766:
[----:B------:R-:W2:Y:S02]  /*23d0*/  LDG.E.64 R4, [R4.64] ;  /* 0x0000002404047981 */ /* 0x000ea4000c1e1b00 */
[----:B--2---:R0:W2:Y:S01]  /*23e0*/  F2I.S64.F64.TRUNC R18, R4 ;  /* 0x0000000400127311 */ /* 0x0040a2000030d900 */
[----:B------:R-:W-:Y:S05]  /*23f0*/  BRA `(.L_x_13757) ;  /* 0x000009a000007947 */ /* 0x000fea0003800000 */
.L_x_13765:
        /* <DEDUP_REMOVED lines=27> */
.L_x_13768:
        /* <DEDUP_REMOVED lines=14> */
.L_x_13767:
[----:B------:R-:W2:Y:S02]  /*2690*/  LDG.E.U16 R18, [R4.64] ;  /* 0x0000002404127981 */ /* 0x000ea4000c1e1500 */
[----:B--2---:R-:W-:-:S06]  /*26a0*/  PRMT R18, RZ, 0x5410, R18 ;  /* 0x00005410ff127816 */ /* 0x004fcc0000000012 */
[----:B------:R-:W0:Y:S01]  /*26b0*/  F2I.S64.TRUNC R18, R18 ;  /* 0x0000001200127311 */ /* 0x000e22000020d900 */
[----:B------:R-:W-:Y:S05]  /*26c0*/  BRA `(.L_x_13757) ;  /* 0x000006d000007947 */ /* 0x000fea0003800000 */
.L_x_13764:
        /* <DEDUP_REMOVED lines=11> */
.L_x_13771:
        /* <DEDUP_REMOVED lines=21> */
.L_x_13775:
[----:B------:R-:W-:Y:S05]  /*28d0*/  BSYNC B1 ;  /* 0x0000000000017941 */ /* 0x000fea0003800000 */
.L_x_13774:
[----:B------:R-:W-:Y:S01]  /*28e0*/  IMAD.SHL.U32 R3, R3, 0x100000, RZ ;  /* 0x0010000003037824 */ /* 0x000fe200078e00ff */
[----:B------:R-:W-:-:S04]  /*28f0*/  LEA R5, R0, 0x3b800000, 0x17 ;  /* 0x3b80000000057811 */ /* 0x000fc800078eb8ff */
[----:B------:R-:W-:Y:S02]  /*2900*/  LOP3.LUT R18, R5, R3, R18, 0xfe, !PT ;  /* 0x0000000305127212 */ /* 0x000fe400078efe12 */
.L_x_13773:
[----:B------:R-:W-:Y:S05]  /*2910*/  BSYNC B0 ;  /* 0x0000000000007941 */ /* 0x000fea0003800000 */
.L_x_13772:
[----:B------:R-:W0:Y:S01]  /*2920*/  F2I.S64.TRUNC R18, R18 ;  /* 0x0000001200127311 */ /* 0x000e22000020d900 */
[----:B------:R-:W-:Y:S05]  /*2930*/  BRA `(.L_x_13757) ;  /* 0x0000046000007947 */ /* 0x000fea0003800000 */
.L_x_13770:
        /* <DEDUP_REMOVED lines=21> */
.L_x_13779:
[----:B------:R-:W-:Y:S05]  /*2a90*/  BSYNC B1 ;  /* 0x0000000000017941 */ /* 0x000fea0003800000 */
.L_x_13778:
[----:B------:R-:W-:Y:S01]  /*2aa0*/  IMAD.SHL.U32 R3, R3, 0x200000, RZ ;  /* 0x0020000003037824 */ /* 0x000fe200078e00ff */
[----:B------:R-:W-:-:S04]  /*2ab0*/  LEA R5, R0, 0x37800000, 0x17 ;  /* 0x3780000000057811 */ /* 0x000fc800078eb8ff */
[----:B------:R-:W-:Y:S02]  /*2ac0*/  LOP3.LUT R18, R5, R3, R18, 0xfe, !PT ;  /* 0x0000000305127212 */ /* 0x000fe400078efe12 */
.L_x_13777:
[----:B------:R-:W-:Y:S05]  /*2ad0*/  BSYNC B0 ;  /* 0x0000000000007941 */ /* 0x000fea0003800000 */
.L_x_13776:
[----:B------:R-:W0:Y:S01]  /*2ae0*/  F2I.S64.TRUNC R18, R18 ;  /* 0x0000001200127311 */ /* 0x000e22000020d900 */
[----:B------:R-:W-:Y:S05]  /*2af0*/  BRA `(.L_x_13757) ;  /* 0x000002a000007947 */ /* 0x000fea0003800000 */
.L_x_13769:
        /* <DEDUP_REMOVED lines=14> */
.L_x_13783:
[----:B------:R-:W-:Y:S05]  /*2be0*/  BSYNC B0 ;  /* 0x0000000000007941 */ /* 0x000fea0003800000 */
.L_x_13782:
[----:B------:R-:W0:Y:S01]  /*2bf0*/  F2I.S64.TRUNC R18, R18 ;  /* 0x0000001200127311 */ /* 0x000e22000020d900 */
[----:B------:R-:W-:Y:S05]  /*2c00*/  BRA `(.L_x_13757) ;  /* 0x0000019000007947 */ /* 0x000fea0003800000 */
.L_x_13756:
        /* <DEDUP_REMOVED lines=21> */
.L_x_13781:
[----:B------:R0:W5:Y:S01]  /*2d60*/  LDG.E.64 R18, [R4.64] ;  /* 0x0000002404127981 */ /* 0x000162000c1e1b00 */
[----:B------:R-:W-:Y:S05]  /*2d70*/  BRA `(.L_x_13757) ;  /* 0x0000002000007947 */ /* 0x000fea0003800000 */
.L_x_13780:
[----:B------:R0:W5:Y:S01]  /*2d80*/  LDG.E R18, [R4.64] ;  /* 0x0000002404127981 */ /* 0x000162000c1e1900 */
[----:B------:R-:W-:-:S03]  /*2d90*/  IMAD.MOV.U32 R19, RZ, RZ, RZ ;  /* 0x000000ffff137224 */ /* 0x000fc600078e00ff */
.L_x_13757:
[----:B------:R-:W-:-:S04]  /*2da0*/  IADD3 R27, R27, 0x80, RZ ;  /* 0x000000801b1b7810 */ /* 0x000fc80007ffe0ff */
.L_x_13751:
[----:B------:R-:W-:Y:S05]  /*2db0*/  BSYNC B6 ;  /* 0x0000000000067941 */ /* 0x000fea0003800000 */
.L_x_13750:
        /* <DEDUP_REMOVED lines=21> */
.L_x_13789:
[----:B------:R0:W5:Y:S01]  /*2f10*/  LDG.E.U8 R16, [R4.64] ;  /* 0x0000002404107981 */ /* 0x000162000c1e1100 */
[----:B------:R-:W-:Y:S01]  /*2f20*/  IMAD.MOV.U32 R17, RZ, RZ, RZ ;  /* 0x000000ffff117224 */ /* 0x000fe200078e00ff */
[----:B------:R-:W-:Y:S05]  /*2f30*/  BRA `(.L_x_13785) ;  /* 0x00000d4000007947 */ /* 0x000fea0003800000 */
.L_x_13788:
        /* <DEDUP_REMOVED lines=8> */
.L_x_13792:
[----:B------:R-:W3:Y:S02]  /*2fc0*/  LDG.E R16, [R4.64] ;  /* 0x0000002404107981 */ /* 0x000ee4000c1e1900 */
[----:B---3--:R-:W-:Y:S01]  /*2fd0*/  SHF.R.S32.HI R17, RZ, 0x1f, R16 ;  /* 0x0000001fff117819 */ /* 0x008fe20000011410 */
[----:B------:R-:W-:Y:S05]  /*2fe0*/  BRA `(.L_x_13785) ;  /* 0x00000c9000007947 */ /* 0x000fea0003800000 */
.L_x_13791:
[----:B------:R-:W3:Y:S02]  /*2ff0*/  LDG.E.S16 R16, [R4.64] ;  /* 0x0000002404107981 */ /* 0x000ee4000c1e1700 */
[----:B---3--:R-:W-:Y:S01]  /*3000*/  SHF.R.S32.HI R17, RZ, 0x1f, R16 ;  /* 0x0000001fff117819 */ /* 0x008fe20000011410 */
[----:B------:R-:W-:Y:S05]  /*3010*/  BRA `(.L_x_13785) ;  /* 0x00000c6000007947 */ /* 0x000fea0003800000 */
.L_x_13787:
        /* <DEDUP_REMOVED lines=9> */
.L_x_13794:
[----:B------:R-:W3:Y:S02]  /*30b0*/  LDG.E.U16 R4, [R4.64] ;  /* 0x0000002404047981 */ /* 0x000ee4000c1e1500 */
[----:B---3--:R-:W-:-:S06]  /*30c0*/  HADD2.F32 R16, -RZ, R4.H0_H0 ;  /* 0x20000004ff107230 */ /* 0x008fcc0000004100 */
[----:B------:R-:W0:Y:S01]  /*30d0*/  F2I.S64.TRUNC R16, R16 ;  /* 0x0000001000107311 */ /* 0x000e22000020d900 */
[----:B------:R-:W-:Y:S05]  /*30e0*/  BRA `(.L_x_13785) ;  /* 0x00000b9000007947 */ /* 0x000fea0003800000 */
.L_x_13793:
        /* <DEDUP_REMOVED lines=9> */
.L_x_13796:
[----:B------:R-:W3:Y:S02]  /*3180*/  LDG.E.U16 R4, [R4.64] ;  /* 0x0000002404047981 */ /* 0x000ee4000c1e1500 */
[----:B---3--:R-:W-:-:S06]  /*3190*/  HADD2.F32 R16, -RZ, R4.H0_H0 ;  /* 0x20000004ff107230 */ /* 0x008fcc0000004100 */
[----:B------:R-:W0:Y:S01]  /*31a0*/  F2I.S64.TRUNC R16, R16 ;  /* 0x0000001000107311 */ /* 0x000e22000020d900 */
[----:B------:R-:W-:Y:S05]  /*31b0*/  BRA `(.L_x_13785) ;  /* 0x00000ac000007947 */ /* 0x000fea0003800000 */
.L_x_13795:
[----:B------:R-:W3:Y:S02]  /*31c0*/  LDG.E.64 R4, [R4.64] ;  /* 0x0000002404047981 */ /* 0x000ee4000c1e1b00 */
[----:B---3--:R0:W3:Y:S01]  /*31d0*/  F2I.S64.F64.TRUNC R16, R4 ;  /* 0x0000000400107311 */ /* 0x0080e2000030d900 */
[----:B------:R-:W-:Y:S05]  /*31e0*/  BRA `(.L_x_13785) ;  /* 0x00000a9000007947 */ /* 0x000fea0003800000 */
.L_x_13786:
        /* <DEDUP_REMOVED lines=13> */
.L_x_13799:
[----:B------:R-:W3:Y:S02]  /*32c0*/  LDG.E.64 R4, [R4.64] ;  /* 0x0000002404047981 */ /* 0x000ee4000c1e1b00 */
[----:B---3--:R0:W3:Y:S01]  /*32d0*/  F2I.S64.F64.TRUNC R16, R4 ;  /* 0x0000000400107311 */ /* 0x0080e2000030d900 */
[----:B------:R-:W-:Y:S05]  /*32e0*/  BRA `(.L_x_13785) ;  /* 0x0000099000007947 */ /* 0x000fea0003800000 */
.L_x_13798:
        /* <DEDUP_REMOVED lines=27> */
.L_x_13801:
        /* <DEDUP_REMOVED lines=14> */
.L_x_13800:
[----:B------:R-:W3:Y:S02]  /*3580*/  LDG.E.U16 R16, [R4.64] ;  /* 0x0000002404107981 */ /* 0x000ee4000c1e1500 */
[----:B---3--:R-:W-:-:S06]  /*3590*/  PRMT R16, RZ, 0x5410, R16 ;  /* 0x00005410ff107816 */ /* 0x008fcc0000000010 */
[----:B------:R-:W0:Y:S01]  /*35a0*/  F2I.S64.TRUNC R16, R16 ;  /* 0x0000001000107311 */ /* 0x000e22000020d900 */
[----:B------:R-:W-:Y:S05]  /*35b0*/  BRA `(.L_x_13785) ;  /* 0x000006c000007947 */ /* 0x000fea0003800000 */
.L_x_13797:
        /* <DEDUP_REMOVED lines=11> */
.L_x_13804:
        /* <DEDUP_REMOVED lines=21> */
.L_x_13808:
[----:B------:R-:W-:Y:S05]  /*37c0*/  BSYNC B1 ;  /* 0x0000000000017941 */ /* 0x000fea0003800000 */
.L_x_13807:
[----:B------:R-:W-:Y:S01]  /*37d0*/  IMAD.SHL.U32 R3, R3, 0x100000, RZ ;  /* 0x0010000003037824 */ /* 0x000fe200078e00ff */
[----:B------:R-:W-:-:S04]  /*37e0*/  LEA R5, R0, 0x3b800000, 0x17 ;  /* 0x3b80000000057811 */ /* 0x000fc800078eb8ff */
[----:B------:R-:W-:Y:S02]  /*37f0*/  LOP3.LUT R16, R5, R3, R16, 0xfe, !PT ;  /* 0x0000000305107212 */ /* 0x000fe400078efe10 */
.L_x_13806:
[----:B------:R-:W-:Y:S05]  /*3800*/  BSYNC B0 ;  /* 0x0000000000007941 */ /* 0x000fea0003800000 */
.L_x_13805:
[----:B------:R-:W0:Y:S01]  /*3810*/  F2I.S64.TRUNC R16, R16 ;  /* 0x0000001000107311 */ /* 0x000e22000020d900 */
[----:B------:R-:W-:Y:S05]  /*3820*/  BRA `(.L_x_13785) ;  /* 0x0000045000007947 */ /* 0x000fea0003800000 */
.L_x_13803:
        /* <DEDUP_REMOVED lines=21> */
.L_x_13812:
[----:B------:R-:W-:Y:S05]  /*3980*/  BSYNC B1 ;  /* 0x0000000000017941 */ /* 0x000fea0003800000 */
.L_x_13811:
[----:B------:R-:W-:Y:S01]  /*3990*/  IMAD.SHL.U32 R3, R3, 0x200000, RZ ;  /* 0x0020000003037824 */ /* 0x000fe200078e00ff */
[----:B------:R-:W-:-:S04]  /*39a0*/  LEA R5, R0, 0x37800000, 0x17 ;  /* 0x3780000000057811 */ /* 0x000fc800078eb8ff */
[----:B------:R-:W-:Y:S02]  /*39b0*/  LOP3.LUT R16, R5, R3, R16, 0xfe, !PT ;  /* 0x0000000305107212 */ /* 0x000fe400078efe10 */
.L_x_13810:
[----:B------:R-:W-:Y:S05]  /*39c0*/  BSYNC B0 ;  /* 0x0000000000007941 */ /* 0x000fea0003800000 */
.L_x_13809:
[----:B------:R-:W0:Y:S01]  /*39d0*/  F2I.S64.TRUNC R16, R16 ;  /* 0x0000001000107311 */ /* 0x000e22000020d900 */
[----:B------:R-:W-:Y:S05]  /*39e0*/  BRA `(.L_x_13785) ;  /* 0x0000029000007947 */ /* 0x000fea0003800000 */
.L_x_13802:
        /* <DEDUP_REMOVED lines=14> */
.L_x_13816:
[----:B------:R-:W-:Y:S05]  /*3ad0*/  BSYNC B0 ;  /* 0x0000000000007941 */ /* 0x000fea0003800000 */
.L_x_13815:
[----:B------:R-:W0:Y:S01]  /*3ae0*/  F2I.S64.TRUNC R16, R16 ;  /* 0x0000001000107311 */ /* 0x000e22000020d900 */
[----:B------:R-:W-:Y:S05]  /*3af0*/  BRA `(.L_x_13785) ;  /* 0x0000018000007947 */ /* 0x000fea0003800000 */
.L_x_13790:
        /* <DEDUP_REMOVED lines=20> */
.L_x_13814:
[----:B------:R0:W5:Y:S01]  /*3c40*/  LDG.E.64 R16, [R4.64] ;  /* 0x0000002404107981 */ /* 0x000162000c1e1b00 */
[----:B------:R-:W-:Y:S05]  /*3c50*/  BRA `(.L_x_13785) ;  /* 0x0000002000007947 */ /* 0x000fea0003800000 */
.L_x_13813:
[----:B------:R0:W5:Y:S01]  /*3c60*/  LDG.E R16, [R4.64] ;  /* 0x0000002404107981 */ /* 0x000162000c1e1900 */
[----:B------:R-:W-:-:S03]  /*3c70*/  IMAD.MOV.U32 R17, RZ, RZ, RZ ;  /* 0x000000ffff117224 */ /* 0x000fc600078e00ff */
.L_x_13785:
[----:B------:R-:W-:Y:S05]  /*3c80*/  BSYNC B6 ;  /* 0x0000000000067941 */ /* 0x000fea0003800000 */
.L_x_13784:
[----:B------:R-:W4:Y:S01]  /*3c90*/  S2R R27, SR_TID.X ;  /* 0x00000000001b7919 */ /* 0x000f220000002100 */
[----:B------:R-:W-:Y:S01]  /*3ca0*/  BSSY B0, `(.L_x_13817) ;  /* 0x000001a000007945 */ /* 0x000fe20003800000 */
[----:B----4-:R-:W-:-:S13]  /*3cb0*/  ISETP.GE.AND P0, PT, R27, R22, PT ;  /* 0x000000161b00720c */ /* 0x010fda0003f06270 */
[----:B------:R-:W-:Y:S05]  /*3cc0*/  @P0 BRA `(.L_x_13818) ;  /* 0x0000017000000947 */ /* 0x000fea0003800000 */
[-C--:B0----5:R-:W-:Y:S01]  /*3cd0*/  IMAD R3, R25, R24.reuse, RZ ;  /* 0x0000001819037224 */ /* 0x0a1fe200078e02ff */
[----:B------:R-:W-:Y:S01]  /*3ce0*/  BSSY B1, `(.L_x_13819) ;  /* 0x0000014000017945 */ /* 0x000fe20003800000 */
[----:B------:R-:W-:-:S04]  /*3cf0*/  IMAD.WIDE.U32 R4, R24, R24, RZ ;  /* 0x0000001818047225 */ /* 0x000fc800078e00ff */
[----:B------:R-:W-:-:S04]  /*3d00*/  IMAD R3, R24, R25, R3 ;  /* 0x0000001918037224 */ /* 0x000fc800078e0203 */
        /* <DEDUP_REMOVED lines=16> */
[----:B-1234-:R-:W-:Y:S05]  /*3e10*/  CALL.REL.NOINC `($__internal_31_$__cuda_sm20_dblrcp_rn_slowpath_v3) ;  /* 0x0000422000007944 */ /* 0x01efea0003c00000 */
.L_x_13820:
[----:B------:R-:W-:Y:S05]  /*3e20*/  BSYNC B1 ;  /* 0x0000000000017941 */ /* 0x000fea0003800000 */
.L_x_13819:
[----:B-1--4-:R1:W4:Y:S02]  /*3e30*/  F2I.S64.F64.TRUNC R4, R8 ;  /* 0x0000000800047311 */ /* 0x012324000030d900 */
.L_x_13818:
[----:B------:R-:W-:Y:S05]  /*3e40*/  BSYNC B0 ;  /* 0x0000000000007941 */ /* 0x000fea0003800000 */
.L_x_13817:
[----:B0----5:R-:W-:Y:S01]  /*3e50*/  IADD3 R25, R27, 0x80, RZ ;  /* 0x000000801b197810 */ /* 0x021fe20007ffe0ff */
[----:B------:R-:W-:Y:S03]  /*3e60*/  BSSY B0, `(.L_x_13821) ;  /* 0x000001a000007945 */ /* 0x000fe60003800000 */
[----:B------:R-:W-:-:S13]  /*3e70*/  ISETP.GE.AND P1, PT, R25, R22, PT ;  /* 0x000000161900720c */ /* 0x000fda0003f26270 */
[----:B------:R-:W-:Y:S05]  /*3e80*/  @P1 BRA `(.L_x_13822) ;  /* 0x0000017000001947 */ /* 0x000fea0003800000 */
[-C--:B-1----:R-:W-:Y:S01]  /*3e90*/  IMAD R3, R29, R28.reuse, RZ ;  /* 0x0000001c1d037224 */ /* 0x082fe200078e02ff */
        /* <DEDUP_REMOVED lines=17> */
[----:B-1234-:R-:W-:Y:S05]  /*3fb0*/  CALL.REL.NOINC `($__internal_31_$__cuda_sm20_dblrcp_rn_slowpath_v3) ;  /* 0x0000408000007944 */ /* 0x01efea0003c00000 */
[----:B-1----:R-:W-:Y:S02]  /*3fc0*/  IMAD.MOV.U32 R28, RZ, RZ, R8 ;  /* 0x000000ffff1c7224 */ /* 0x002fe400078e0008 */
[----:B------:R-:W-:Y:S02]  /*3fd0*/  IMAD.MOV.U32 R29, RZ, RZ, R9 ;  /* 0x000000ffff1d7224 */ /* 0x000fe400078e0009 */
.L_x_13824:
[----:B------:R-:W-:Y:S05]  /*3fe0*/  BSYNC B1 ;  /* 0x0000000000017941 */ /* 0x000fea0003800000 */
.L_x_13823:
[----:B-1----:R-:W1:Y:S02]  /*3ff0*/  F2I.S64.F64.TRUNC R28, R28 ;  /* 0x0000001c001c7311 */ /* 0x002e64000030d900 */
.L_x_13822:
[----:B------:R-:W-:Y:S05]  /*4000*/  BSYNC B0 ;  /* 0x0000000000007941 */ /* 0x000fea0003800000 */
.L_x_13821:
[----:B------:R-:W-:Y:S01]  /*4010*/  IADD3 R3, R27, 0x100, RZ ;  /* 0x000001001b037810 */ /* 0x000fe20007ffe0ff */
[----:B------:R-:W-:Y:S03]  /*4020*/  BSSY B0, `(.L_x_13825) ;  /* 0x000001a000007945 */ /* 0x000fe60003800000 */
[----:B------:R-:W-:-:S13]  /*4030*/  ISETP.GE.AND P1, PT, R3, R22, PT ;  /* 0x000000160300720c */ /* 0x000fda0003f26270 */
[----:B------:R-:W-:Y:S05]  /*4040*/  @P1 BRA `(.L_x_13826) ;  /* 0x0000017000001947 */ /* 0x000fea0003800000 */
[-C--:B--2---:R-:W-:Y:S01]  /*4050*/  IMAD R3, R19, R18.reuse, RZ ;  /* 0x0000001213037224 */ /* 0x084fe200078e02ff */
[----:B------:R-:W-:Y:S01]  /*4060*/  BSSY B1, `(.L_x_13827) ;  /* 0x0000014000017945 */ /* 0x000fe20003800000 */
[----:B------:R-:W-:-:S04]  /*4070*/  IMAD.WIDE.U32 R6, R18, R18, RZ ;  /* 0x0000001212067225 */ /* 0x000fc800078e00ff */
[----:B------:R-:W-:-:S04]  /*4080*/  IMAD R3, R18, R19, R3 ;  /* 0x0000001312037224 */ /* 0x000fc800078e0203 */
[----:B------:R-:W-:-:S06]  /*4090*/  IMAD.IADD R7, R7, 0x1, R3 ;  /* 0x0000000107077824 */ /* 0x000fcc00078e0203 */
[----:B------:R-:W2:Y:S08]  /*40a0*/  I2F.F64.S64 R6, R6 ;  /* 0x0000000600067312 */ /* 0x000eb00000301c00 */
[----:B-12---:R-:W1:Y:S01]  /*40b0*/  MUFU.RCP64H R9, R7 ;  /* 0x0000000700097308 */ /* 0x006e620000001800 */
        /* <DEDUP_REMOVED lines=11> */
[----:B-1-34-:R-:W-:Y:S05]  /*4170*/  CALL.REL.NOINC `($__internal_31_$__cuda_sm20_dblrcp_rn_slowpath_v3) ;  /* 0x00003ec000007944 */ /* 0x01afea0003c00000 */
[----:B-1----:R-:W-:Y:S02]  /*4180*/  IMAD.MOV.U32 R18, RZ, RZ, R8 ;  /* 0x000000ffff127224 */ /* 0x002fe400078e0008 */
[----:B------:R-:W-:Y:S02]  /*4190*/  IMAD.MOV.U32 R19, RZ, RZ, R9 ;  /* 0x000000ffff137224 */ /* 0x000fe400078e0009 */
.L_x_13828:
[----:B------:R-:W-:Y:S05]  /*41a0*/  BSYNC B1 ;  /* 0x0000000000017941 */ /* 0x000fea0003800000 */
.L_x_13827:
[----:B-1----:R-:W1:Y:S02]  /*41b0*/  F2I.S64.F64.TRUNC R18, R18 ;  /* 0x0000001200127311 */ /* 0x002e64000030d900 */
.L_x_13826:
[----:B------:R-:W-:Y:S05]  /*41c0*/  BSYNC B0 ;  /* 0x0000000000007941 */ /* 0x000fea0003800000 */
.L_x_13825:
[----:B------:R-:W-:Y:S01]  /*41d0*/  IADD3 R3, R27, 0x180, RZ ;  /* 0x000001801b037810 */ /* 0x000fe20007ffe0ff */
[----:B------:R-:W-:Y:S03]  /*41e0*/  BSSY B0, `(.L_x_13829) ;  /* 0x000001a000007945 */ /* 0x000fe60003800000 */
[----:B------:R-:W-:-:S13]  /*41f0*/  ISETP.GE.AND P1, PT, R3, R22, PT ;  /* 0x000000160300720c */ /* 0x000fda0003f26270 */
[----:B------:R-:W-:Y:S05]  /*4200*/  @P1 BRA `(.L_x_13830) ;  /* 0x0000017000001947 */ /* 0x000fea0003800000 */
[-C--:B---3--:R-:W-:Y:S01]  /*4210*/  IMAD R3, R17, R16.reuse, RZ ;  /* 0x0000001011037224 */ /* 0x088fe200078e02ff */
[----:B------:R-:W-:Y:S01]  /*4220*/  BSSY B1, `(.L_x_13831) ;  /* 0x0000014000017945 */ /* 0x000fe20003800000 */
[----:B------:R-:W-:-:S04]  /*4230*/  IMAD.WIDE.U32 R6, R16, R16, RZ ;  /* 0x0000001010067225 */ /* 0x000fc800078e00ff */
[----:B------:R-:W-:-:S04]  /*4240*/  IMAD R3, R16, R17, R3 ;  /* 0x0000001110037224 */ /* 0x000fc800078e0203 */
[----:B------:R-:W-:-:S06]  /*4250*/  IMAD.IADD R7, R7, 0x1, R3 ;  /* 0x0000000107077824 */ /* 0x000fcc00078e0203 */
[----:B------:R-:W3:Y:S08]  /*4260*/  I2F.F64.S64 R6, R6 ;  /* 0x0000000600067312 */ /* 0x000ef00000301c00 */
[----:B-1-3--:R-:W1:Y:S01]  /*4270*/  MUFU.RCP64H R9, R7 ;  /* 0x0000000700097308 */ /* 0x00ae620000001800 */
        /* <DEDUP_REMOVED lines=14> */
.L_x_13832:
[----:B------:R-:W-:Y:S05]  /*4360*/  BSYNC B1 ;  /* 0x0000000000017941 */ /* 0x000fea0003800000 */
.L_x_13831:
[----:B-1----:R-:W1:Y:S02]  /*4370*/  F2I.S64.F64.TRUNC R16, R16 ;  /* 0x0000001000107311 */ /* 0x002e64000030d900 */
.L_x_13830:
[----:B------:R-:W-:Y:S05]  /*4380*/  BSYNC B0 ;  /* 0x0000000000007941 */ /* 0x000fea0003800000 */
.L_x_13829:
        /* <DEDUP_REMOVED lines=23> */
.L_x_13838:
[----:B----4-:R0:W-:Y:S01]  /*4500*/  STG.E.U8 [R8.64], R4 ;  /* 0x0000000408007986 */ /* 0x0101e2000c101124 */
[----:B------:R-:W-:Y:S01]  /*4510*/  IMAD.MOV.U32 R27, RZ, RZ, R25 ;  /* 0x000000ffff1b7224 */ /* 0x000fe200078e0019 */
[----:B------:R-:W-:Y:S05]  /*4520*/  BRA `(.L_x_13834) ;  /* 0x00000e8000007947 */ /* 0x000fea0003800000 */
.L_x_13837:
[----:B------:R-:W-:-:S13]  /*4530*/  ISETP.NE.AND P0, PT, R0, 0x2, PT ;  /* 0x000000020000780c */ /* 0x000fda0003f05270 */
[----:B------:R-:W-:Y:S05]  /*4540*/  @!P0 BRA `(.L_x_13840) ;  /* 0x000000a000008947 */ /* 0x000fea0003800000 */
[----:B------:R-:W-:-:S13]  /*4550*/  ISETP.NE.AND P0, PT, R0, 0x3, PT ;  /* 0x000000030000780c */ /* 0x000fda0003f05270 */
[----:B------:R-:W-:Y:S05]  /*4560*/  @!P0 BRA `(.L_x_13841) ;  /* 0x0000005000008947 */ /* 0x000fea0003800000 */
[----:B------:R-:W-:-:S13]  /*4570*/  ISETP.NE.AND P0, PT, R0, 0x4, PT ;  /* 0x000000040000780c */ /* 0x000fda0003f05270 */
[----:B------:R-:W-:Y:S05]  /*4580*/  @P0 BRA `(.L_x_13839) ;  /* 0x00000c8000000947 */ /* 0x000fea0003800000 */
[----:B----4-:R0:W-:Y:S01]  /*4590*/  STG.E.64 [R8.64], R4 ;  /* 0x0000000408007986 */ /* 0x0101e2000c101b24 */
[----:B------:R-:W-:Y:S01]  /*45a0*/  IMAD.MOV.U32 R27, RZ, RZ, R25 ;  /* 0x000000ffff1b7224 */ /* 0x000fe200078e0019 */
[----:B------:R-:W-:Y:S05]  /*45b0*/  BRA `(.L_x_13834) ;  /* 0x00000df000007947 */ /* 0x000fea0003800000 */
.L_x_13841:
[----:B----4-:R0:W-:Y:S01]  /*45c0*/  STG.E [R8.64], R4 ;  /* 0x0000000408007986 */ /* 0x0101e2000c101924 */
[----:B------:R-:W-:Y:S01]  /*45d0*/  IMAD.MOV.U32 R27, RZ, RZ, R25 ;  /* 0x000000ffff1b7224 */ /* 0x000fe200078e0019 */
[----:B------:R-:W-:Y:S05]  /*45e0*/  BRA `(.L_x_13834) ;  /* 0x00000dc000007947 */ /* 0x000fea0003800000 */
.L_x_13840:
[----:B----4-:R0:W-:Y:S01]  /*45f0*/  STG.E.U16 [R8.64], R4 ;  /* 0x0000000408007986 */ /* 0x0101e2000c101524 */
[----:B------:R-:W-:Y:S01]  /*4600*/  IMAD.MOV.U32 R27, RZ, RZ, R25 ;  /* 0x000000ffff1b7224 */ /* 0x000fe200078e0019 */
[----:B------:R-:W-:Y:S05]  /*4610*/  BRA `(.L_x_13834) ;  /* 0x00000d9000007947 */ /* 0x000fea0003800000 */
.L_x_13836:
[----:B------:R-:W-:-:S13]  /*4620*/  ISETP.GT.AND P0, PT, R0, 0x6, PT ;  /* 0x000000060000780c */ /* 0x000fda0003f04270 */
[----:B------:R-:W-:Y:S05]  /*4630*/  @P0 BRA `(.L_x_13842) ;  /* 0x000000d000000947 */ /* 0x000fea0003800000 */
[----:B------:R-:W-:-:S13]  /*4640*/  ISETP.NE.AND P0, PT, R0, 0x5, PT ;  /* 0x000000050000780c */ /* 0x000fda0003f05270 */
[----:B------:R-:W-:Y:S05]  /*4650*/  @!P0 BRA `(.L_x_13843) ;  /* 0x0000006000008947 */ /* 0x000fea0003800000 */
[----:B------:R-:W-:-:S13]  /*4660*/  ISETP.NE.AND P0, PT, R0, 0x6, PT ;  /* 0x000000060000780c */ /* 0x000fda0003f05270 */
[----:B------:R-:W-:Y:S05]  /*4670*/  @P0 BRA `(.L_x_13839) ;  /* 0x00000b9000000947 */ /* 0x000fea0003800000 */
[----:B----4-:R-:W0:Y:S01]  /*4680*/  I2F.S64 R5, R4 ;  /* 0x0000000400057312 */ /* 0x010e220000301400 */
[----:B------:R-:W-:Y:S01]  /*4690*/  IMAD.MOV.U32 R27, RZ, RZ, R25 ;  /* 0x000000ffff1b7224 */ /* 0x000fe200078e0019 */
[----:B0-----:R0:W-:Y:S01]  /*46a0*/  STG.E [R8.64], R5 ;  /* 0x0000000508007986 */ /* 0x0011e2000c101924 */
[----:B------:R-:W-:Y:S05]  /*46b0*/  BRA `(.L_x_13834) ;  /* 0x00000cf000007947 */ /* 0x000fea0003800000 */
.L_x_13843:
[----:B----4-:R-:W0:Y:S01]  /*46c0*/  I2F.S64 R0, R4 ;  /* 0x0000000400007312 */ /* 0x010e220000301400 */
[----:B------:R-:W-:Y:S01]  /*46d0*/  IMAD.MOV.U32 R27, RZ, RZ, R25 ;  /* 0x000000ffff1b7224 */ /* 0x000fe200078e0019 */
[----:B0-----:R-:W-:-:S05]  /*46e0*/  F2FP.PACK_AB R0, RZ, R0 ;  /* 0x00000000ff00723e */ /* 0x001fca00000000ff */
[----:B------:R0:W-:Y:S01]  /*46f0*/  STG.E.U16 [R8.64], R0 ;  /* 0x0000000008007986 */ /* 0x0001e2000c101524 */
[----:B------:R-:W-:Y:S05]  /*4700*/  BRA `(.L_x_13834) ;  /* 0x00000ca000007947 */ /* 0x000fea0003800000 */
.L_x_13842:
[----:B------:R-:W-:-:S13]  /*4710*/  ISETP.NE.AND P0, PT, R0, 0x7, PT ;  /* 0x000000070000780c */ /* 0x000fda0003f05270 */
[----:B------:R-:W-:Y:S05]  /*4720*/  @!P0 BRA `(.L_x_13844) ;  /* 0x000000f000008947 */ /* 0x000fea0003800000 */
[----:B------:R-:W-:-:S13]  /*4730*/  ISETP.NE.AND P0, PT, R0, 0x8, PT ;  /* 0x000000080000780c */ /* 0x000fda0003f05270 */
[----:B------:R-:W-:Y:S05]  /*4740*/  @!P0 BRA `(.L_x_13845) ;  /* 0x0000007000008947 */ /* 0x000fea0003800000 */
[----:B------:R-:W-:-:S13]  /*4750*/  ISETP.NE.AND P0, PT, R0, 0x9, PT ;  /* 0x000000090000780c */ /* 0x000fda0003f05270 */
[----:B------:R-:W-:Y:S05]  /*4760*/  @P0 BRA `(.L_x_13839) ;  /* 0x00000aa000000947 */ /* 0x000fea0003800000 */
[----:B----4-:R-:W0:Y:S01]  /*4770*/  I2F.S64 R6, R4 ;  /* 0x0000000400067312 */ /* 0x010e220000301400 */
[----:B------:R-:W-:Y:S02]  /*4780*/  IMAD.MOV.U32 R7, RZ, RZ, RZ ;  /* 0x000000ffff077224 */ /* 0x000fe400078e00ff */
[----:B------:R-:W-:-:S03]  /*4790*/  IMAD.MOV.U32 R27, RZ, RZ, R25 ;  /* 0x000000ffff1b7224 */ /* 0x000fc600078e0019 */
[----:B0-----:R0:W-:Y:S01]  /*47a0*/  STG.E.64 [R8.64], R6 ;  /* 0x0000000608007986 */ /* 0x0011e2000c101b24 */
[----:B------:R-:W-:Y:S05]  /*47b0*/  BRA `(.L_x_13834) ;  /* 0x00000bf000007947 */ /* 0x000fea0003800000 */
.L_x_13845:
[----:B----4-:R-:W0:Y:S01]  /*47c0*/  I2F.S64 R4, R4 ;  /* 0x0000000400047312 */ /* 0x010e220000301400 */
[----:B------:R-:W-:Y:S01]  /*47d0*/  IMAD.MOV.U32 R27, RZ, RZ, R25 ;  /* 0x000000ffff1b7224 */ /* 0x000fe200078e0019 */
[----:B0-----:R-:W-:-:S04]  /*47e0*/  F2FP.PACK_AB R3, RZ, R4 ;  /* 0x00000004ff03723e */ /* 0x001fc800000000ff */
[----:B------:R-:W-:-:S05]  /*47f0*/  PRMT R3, R3, 0x5410, RZ ;  /* 0x0000541003037816 */ /* 0x000fca00000000ff */
[----:B------:R0:W-:Y:S01]  /*4800*/  STG.E [R8.64], R3 ;  /* 0x0000000308007986 */ /* 0x0001e2000c101924 */
[----:B------:R-:W-:Y:S05]  /*4810*/  BRA `(.L_x_13834) ;  /* 0x00000b9000007947 */ /* 0x000fea0003800000 */
.L_x_13844:
[----:B----4-:R-:W0:Y:S01]  /*4820*/  I2F.F64.S64 R4, R4 ;  /* 0x0000000400047312 */ /* 0x010e220000301c00 */
[----:B------:R-:W-:Y:S01]  /*4830*/  IMAD.MOV.U32 R27, RZ, RZ, R25 ;  /* 0x000000ffff1b7224 */ /* 0x000fe200078e0019 */
[----:B0-----:R0:W-:Y:S01]  /*4840*/  STG.E.64 [R8.64], R4 ;  /* 0x0000000408007986 */ /* 0x0011e2000c101b24 */
[----:B------:R-:W-:Y:S05]  /*4850*/  BRA `(.L_x_13834) ;  /* 0x00000b5000007947 */ /* 0x000fea0003800000 */
.L_x_13835:
        /* <DEDUP_REMOVED lines=8> */
[----:B----4-:R-:W-:Y:S01]  /*48e0*/  ISETP.NE.U32.AND P0, PT, R4, RZ, PT ;  /* 0x000000ff0400720c */ /* 0x010fe20003f05070 */
[----:B------:R-:W-:-:S03]  /*48f0*/  IMAD.MOV.U32 R27, RZ, RZ, R25 ;  /* 0x000000ffff1b7224 */ /* 0x000fc600078e0019 */
[----:B------:R-:W-:-:S04]  /*4900*/  ISETP.NE.AND.EX P0, PT, R5, RZ, PT, P0 ;  /* 0x000000ff0500720c */ /* 0x000fc80003f05300 */
[----:B------:R-:W-:-:S05]  /*4910*/  SEL R3, RZ, 0x1, !P0 ;  /* 0x00000001ff037807 */ /* 0x000fca0004000000 */
[----:B------:R0:W-:Y:S01]  /*4920*/  STG.E.U8 [R8.64], R3 ;  /* 0x0000000308007986 */ /* 0x0001e2000c101124 */
[----:B------:R-:W-:Y:S05]  /*4930*/  BRA `(.L_x_13834) ;  /* 0x00000a7000007947 */ /* 0x000fea0003800000 */
.L_x_13848:
[----:B----4-:R-:W0:Y:S01]  /*4940*/  I2F.F64.S64 R4, R4 ;  /* 0x0000000400047312 */ /* 0x010e220000301c00 */
[----:B------:R-:W-:Y:S01]  /*4950*/  CS2R R6, SRZ ;  /* 0x0000000000067805 */ /* 0x000fe2000001ff00 */
[----:B------:R-:W-:-:S04]  /*4960*/  IMAD.MOV.U32 R27, RZ, RZ, R25 ;  /* 0x000000ffff1b7224 */ /* 0x000fc800078e0019 */
[----:B0-----:R0:W-:Y:S01]  /*4970*/  STG.E.128 [R8.64], R4 ;  /* 0x0000000408007986 */ /* 0x0011e2000c101d24 */
[----:B------:R-:W-:Y:S05]  /*4980*/  BRA `(.L_x_13834) ;  /* 0x00000a2000007947 */ /* 0x000fea0003800000 */
.L_x_13847:
[----:B------:R-:W-:-:S13]  /*4990*/  ISETP.NE.AND P0, PT, R0, 0xf, PT ;  /* 0x0000000f0000780c */ /* 0x000fda0003f05270 */
[----:B------:R-:W-:Y:S05]  /*49a0*/  @!P0 BRA `(.L_x_13849) ;  /* 0x000002f000008947 */ /* 0x000fea0003800000 */
[----:B------:R-:W-:-:S13]  /*49b0*/  ISETP.NE.AND P0, PT, R0, 0x17, PT ;  /* 0x000000170000780c */ /* 0x000fda0003f05270 */
[----:B------:R-:W-:Y:S05]  /*49c0*/  @!P0 BRA `(.L_x_13850) ;  /* 0x0000016000008947 */ /* 0x000fea0003800000 */
[----:B------:R-:W-:-:S13]  /*49d0*/  ISETP.NE.AND P0, PT, R0, 0x18, PT ;  /* 0x000000180000780c */ /* 0x000fda0003f05270 */
[----:B------:R-:W-:Y:S05]  /*49e0*/  @P0 BRA `(.L_x_13839) ;  /* 0x0000082000000947 */ /* 0x000fea0003800000 */
[----:B----4-:R-:W0:Y:S01]  /*49f0*/  I2F.S64 R5, R4 ;  /* 0x0000000400057312 */ /* 0x010e220000301400 */
        /* <DEDUP_REMOVED lines=14> */
.L_x_13852:
[----:B------:R-:W-:Y:S05]  /*4ae0*/  BSYNC B0 ;  /* 0x0000000000007941 */ /* 0x000fea0003800000 */
.L_x_13851:
[----:B------:R-:W-:Y:S01]  /*4af0*/  LOP3.LUT R7, R0, R7, RZ, 0xfc, !PT ;  /* 0x0000000700077212 */ /* 0x000fe200078efcff */
[----:B------:R-:W-:-:S04]  /*4b00*/  IMAD.MOV.U32 R27, RZ, RZ, R25 ;  /* 0x000000ffff1b7224 */ /* 0x000fc800078e0019 */
[----:B------:R0:W-:Y:S01]  /*4b10*/  STG.E.U8 [R8.64], R7 ;  /* 0x0000000708007986 */ /* 0x0001e2000c101124 */
[----:B------:R-:W-:Y:S05]  /*4b20*/  BRA `(.L_x_13834) ;  /* 0x0000088000007947 */ /* 0x000fea0003800000 */
.L_x_13850:
[----:B----4-:R-:W0:Y:S01]  /*4b30*/  I2F.S64 R5, R4 ;  /* 0x0000000400057312 */ /* 0x010e220000301400 */
        /* <DEDUP_REMOVED lines=12> */
.L_x_13854:
[----:B------:R-:W-:Y:S01]  /*4c00*/  IMAD.MOV.U32 R0, RZ, RZ, 0x7f ;  /* 0x0000007fff007424 */ /* 0x000fe200078e00ff */
[----:B------:R-:W-:-:S04]  /*4c10*/  ISETP.GT.U32.AND P0, PT, R3, 0x7f800000, PT ;  /* 0x7f8000000300780c */ /* 0x000fc80003f04070 */
[----:B------:R-:W-:-:S04]  /*4c20*/  SEL R0, R0, 0x7c, P0 ;  /* 0x0000007c00007807 */ /* 0x000fc80000000000 */
.L_x_13855:
[----:B------:R-:W-:Y:S05]  /*4c30*/  BSYNC B0 ;  /* 0x0000000000007941 */ /* 0x000fea0003800000 */
.L_x_13853:
[----:B------:R-:W-:Y:S01]  /*4c40*/  LOP3.LUT R3, R5, 0x80000000, RZ, 0xc0, !PT ;  /* 0x8000000005037812 */ /* 0x000fe200078ec0ff */
[----:B------:R-:W-:-:S03]  /*4c50*/  IMAD.MOV.U32 R27, RZ, RZ, R25 ;  /* 0x000000ffff1b7224 */ /* 0x000fc600078e0019 */
[----:B------:R-:W-:-:S04]  /*4c60*/  SHF.R.U32.HI R3, RZ, 0x18, R3 ;  /* 0x00000018ff037819 */ /* 0x000fc80000011603 */
[----:B------:R-:W-:-:S05]  /*4c70*/  LOP3.LUT R3, R0, R3, RZ, 0xfc, !PT ;  /* 0x0000000300037212 */ /* 0x000fca00078efcff */
[----:B------:R0:W-:Y:S01]  /*4c80*/  STG.E.U8 [R8.64], R3 ;  /* 0x0000000308007986 */ /* 0x0001e2000c101124 */
[----:B------:R-:W-:Y:S05]  /*4c90*/  BRA `(.L_x_13834) ;  /* 0x0000071000007947 */ /* 0x000fea0003800000 */
.L_x_13849:
[----:B----4-:R-:W0:Y:S01]  /*4ca0*/  I2F.S64 R0, R4 ;  /* 0x0000000400007312 */ /* 0x010e220000301400 */
[----:B------:R-:W-:Y:S01]  /*4cb0*/  IMAD.MOV.U32 R27, RZ, RZ, R25 ;  /* 0x000000ffff1b7224 */ /* 0x000fe200078e0019 */
[----:B0-----:R-:W-:-:S05]  /*4cc0*/  F2FP.BF16.PACK_AB R0, RZ, R0 ;  /* 0x00000000ff00723e */ /* 0x001fca00000010ff */
[----:B------:R0:W-:Y:S01]  /*4cd0*/  STG.E.U16 [R8.64], R0 ;  /* 0x0000000008007986 */ /* 0x0001e2000c101524 */
[----:B------:R-:W-:Y:S05]  /*4ce0*/  BRA `(.L_x_13834) ;  /* 0x000006c000007947 */ /* 0x000fea0003800000 */
.L_x_13846:
        /* <DEDUP_REMOVED lines=11> */
.L_x_13858:
[----:B----4-:R-:W0:Y:S01]  /*4da0*/  I2F.S64 R5, R4 ;  /* 0x0000000400057312 */ /* 0x010e220000301400 */
        /* <DEDUP_REMOVED lines=16> */
.L_x_13861:
[----:B------:R-:W-:-:S04]  /*4eb0*/  LOP3.LUT R0, R5, 0x80000000, RZ, 0xc0, !PT ;  /* 0x8000000005007812 */ /* 0x000fc800078ec0ff */
[----:B------:R-:W-:-:S04]  /*4ec0*/  SHF.R.U32.HI R0, RZ, 0x18, R0 ;  /* 0x00000018ff007819 */ /* 0x000fc80000011600 */
[----:B------:R-:W-:Y:S02]  /*4ed0*/  LOP3.LUT R0, R3, R0, RZ, 0xfc, !PT ;  /* 0x0000000003007212 */ /* 0x000fe400078efcff */
.L_x_13860:
[----:B------:R-:W-:Y:S05]  /*4ee0*/  BSYNC B0 ;  /* 0x0000000000007941 */ /* 0x000fea0003800000 */
.L_x_13859:
[----:B------:R0:W-:Y:S01]  /*4ef0*/  STG.E.U8 [R8.64], R0 ;  /* 0x0000000008007986 */ /* 0x0001e2000c101124 */
[----:B------:R-:W-:Y:S01]  /*4f00*/  IMAD.MOV.U32 R27, RZ, RZ, R25 ;  /* 0x000000ffff1b7224 */ /* 0x000fe200078e0019 */
[----:B------:R-:W-:Y:S05]  /*4f10*/  BRA `(.L_x_13834) ;  /* 0x0000049000007947 */ /* 0x000fea0003800000 */
.L_x_13857:
        /* <DEDUP_REMOVED lines=17> */
.L_x_13864:
[----:B------:R-:W-:-:S04]  /*5030*/  LOP3.LUT R0, R5, 0x80000000, RZ, 0xc0, !PT ;  /* 0x8000000005007812 */ /* 0x000fc800078ec0ff */
[----:B------:R-:W-:-:S04]  /*5040*/  SHF.R.U32.HI R0, RZ, 0x18, R0 ;  /* 0x00000018ff007819 */ /* 0x000fc80000011600 */
[----:B------:R-:W-:Y:S02]  /*5050*/  LOP3.LUT R0, R3, R0, RZ, 0xfc, !PT ;  /* 0x0000000003007212 */ /* 0x000fe400078efcff */
.L_x_13863:
[----:B------:R-:W-:Y:S05]  /*5060*/  BSYNC B0 ;  /* 0x0000000000007941 */ /* 0x000fea0003800000 */
.L_x_13862:
[----:B------:R0:W-:Y:S01]  /*5070*/  STG.E.U8 [R8.64], R0 ;  /* 0x0000000008007986 */ /* 0x0001e2000c101124 */
[----:B------:R-:W-:Y:S01]  /*5080*/  IMAD.MOV.U32 R27, RZ, RZ, R25 ;  /* 0x000000ffff1b7224 */ /* 0x000fe200078e0019 */
[----:B------:R-:W-:Y:S05]  /*5090*/  BRA `(.L_x_13834) ;  /* 0x0000031000007947 */ /* 0x000fea0003800000 */
.L_x_13856:
[----:B------:R-:W-:-:S13]  /*50a0*/  ISETP.NE.AND P0, PT, R0, 0x1c, PT ;  /* 0x0000001c0000780c */ /* 0x000fda0003f05270 */
[----:B------:R-:W-:Y:S05]  /*50b0*/  @!P0 BRA `(.L_x_13865) ;  /* 0x000002d000008947 */ /* 0x000fea0003800000 */
[----:B------:R-:W-:-:S13]  /*50c0*/  ISETP.NE.AND P0, PT, R0, 0x1d, PT ;  /* 0x0000001d0000780c */ /* 0x000fda0003f05270 */
[----:B------:R-:W-:Y:S05]  /*50d0*/  @!P0 BRA `(.L_x_13866) ;  /* 0x0000028000008947 */ /* 0x000fea0003800000 */
[----:B------:R-:W-:-:S13]  /*50e0*/  ISETP.NE.AND P0, PT, R0, 0x2c, PT ;  /* 0x0000002c0000780c */ /* 0x000fda0003f05270 */
[----:B------:R-:W-:Y:S05]  /*50f0*/  @P0 BRA `(.L_x_13839) ;  /* 0x0000011000000947 */ /* 0x000fea0003800000 */
[----:B----4-:R-:W0:Y:S01]  /*5100*/  I2F.S64 R4, R4 ;  /* 0x0000000400047312 */ /* 0x010e220000301400 */
[----:B------:R-:W-:Y:S01]  /*5110*/  PLOP3.LUT P0, PT, PT, PT, PT, 0x80, 0x0 ;  /* 0x000000000000781c */ /* 0x000fe20003f0f070 */
[----:B------:R-:W-:Y:S01]  /*5120*/  IMAD.MOV.U32 R27, RZ, RZ, R25 ;  /* 0x000000ffff1b7224 */ /* 0x000fe200078e0019 */
        /* <DEDUP_REMOVED lines=14> */
.L_x_13839:
        /* <DEDUP_REMOVED lines=19> */
[----:B------:R-:W-:Y:S01]  /*5340*/  IMAD.MOV.U32 R27, RZ, RZ, R25 ;  /* 0x000000ffff1b7224 */ /* 0x000fe200078e0019 */
[----:B------:R-:W-:Y:S05]  /*5350*/  BRA `(.L_x_13834) ;  /* 0x0000005000007947 */ /* 0x000fea0003800000 */
.L_x_13866:
[----:B----4-:R0:W-:Y:S01]  /*5360*/  STG.E.64 [R8.64], R4 ;  /* 0x0000000408007986 */ /* 0x0101e2000c101b24 */
[----:B------:R-:W-:Y:S01]  /*5370*/  IMAD.MOV.U32 R27, RZ, RZ, R25 ;  /* 0x000000ffff1b7224 */ /* 0x000fe200078e0019 */
[----:B------:R-:W-:Y:S05]  /*5380*/  BRA `(.L_x_13834) ;  /* 0x0000002000007947 */ /* 0x000fea0003800000 */
.L_x_13865:
[----:B----4-:R0:W-:Y:S01]  /*5390*/  STG.E [R8.64], R4 ;  /* 0x0000000408007986 */ /* 0x0101e2000c101924 */
[----:B------:R-:W-:-:S03]  /*53a0*/  IMAD.MOV.U32 R27, RZ, RZ, R25 ;  /* 0x000000ffff1b7224 */ /* 0x000fc600078e0019 */
.L_x_13834:
[----:B------:R-:W-:Y:S05]  /*53b0*/  BSYNC B6 ;  /* 0x0000000000067941 */ /* 0x000fea0003800000 */
.L_x_13833:
[----:B------:R-:W-:Y:S01]  /*53c0*/  ISETP.GE.AND P0, PT, R27, R22, PT ;  /* 0x000000161b00720c */ /* 0x000fe20003f06270 */
[----:B------:R-:W-:-:S12]  /*53d0*/  BSSY B6, `(.L_x_13867) ;  /* 0x00001da000067945 */ /* 0x000fd80003800000 */
[----:B------:R-:W-:Y:S05]  /*53e0*/  @P0 BRA `(.L_x_13868) ;  /* 0x00001d8000000947 */ /* 0x000fea0003800000 */
[----:B0-----:R-:W-:Y:S01]  /*53f0*/  IMAD R0, R2, 0x200, R27 ;  /* 0x0000020002007824 */ /* 0x001fe200078e021b */
        /* <DEDUP_REMOVED lines=17> */
.L_x_13872:
[----:B------:R0:W-:Y:S01]  /*5510*/  STG.E.U8 [R8.64], R28 ;  /* 0x0000001c08007986 */ /* 0x0001e2000c101124 */
[----:B------:R-:W-:Y:S05]  /*5520*/  BRA `(.L_x_13874) ;  /* 0x00000d6000007947 */ /* 0x000fea0003800000 */
.L_x_13871:
        /* <DEDUP_REMOVED lines=8> */
.L_x_13876:
[----:B------:R0:W-:Y:S01]  /*55b0*/  STG.E [R8.64], R28 ;  /* 0x0000001c08007986 */ /* 0x0001e2000c101924 */
[----:B------:R-:W-:Y:S05]  /*55c0*/  BRA `(.L_x_13874) ;  /* 0x00000cc000007947 */ /* 0x000fea0003800000 */
.L_x_13875:
[----:B------:R0:W-:Y:S01]  /*55d0*/  STG.E.U16 [R8.64], R28 ;  /* 0x0000001c08007986 */ /* 0x0001e2000c101524 */
[----:B------:R-:W-:Y:S05]  /*55e0*/  BRA `(.L_x_13874) ;  /* 0x00000ca000007947 */ /* 0x000fea0003800000 */
.L_x_13870:
        /* <DEDUP_REMOVED lines=9> */
.L_x_13878:
[----:B------:R-:W0:Y:S02]  /*5680*/  I2F.S64 R0, R28 ;  /* 0x0000001c00007312 */ /* 0x000e240000301400 */
[----:B0-----:R-:W-:-:S05]  /*5690*/  F2FP.PACK_AB R0, RZ, R0 ;  /* 0x00000000ff00723e */ /* 0x001fca00000000ff */
[----:B------:R0:W-:Y:S01]  /*56a0*/  STG.E.U16 [R8.64], R0 ;  /* 0x0000000008007986 */ /* 0x0001e2000c101524 */
[----:B------:R-:W-:Y:S05]  /*56b0*/  BRA `(.L_x_13874) ;  /* 0x00000bd000007947 */ /* 0x000fea0003800000 */
.L_x_13877:
[----:B------:R-:W-:-:S13]  /*56c0*/  ISETP.NE.AND P0, PT, R0, 0x7, PT ;  /* 0x000000070000780c */ /* 0x000fda0003f05270 */
[----:B------:R-:W-:Y:S05]  /*56d0*/  @!P0 BRA `(.L_x_13879) ;  /* 0x000000d000008947 */ /* 0x000fea0003800000 */
[----:B------:R-:W-:-:S13]  /*56e0*/  ISETP.NE.AND P0, PT, R0, 0x8, PT ;  /* 0x000000080000780c */ /* 0x000fda0003f05270 */
[----:B------:R-:W-:Y:S05]  /*56f0*/  @!P0 BRA `(.L_x_13880) ;  /* 0x0000006000008947 */ /* 0x000fea0003800000 */
[----:B------:R-:W-:-:S13]  /*5700*/  ISETP.NE.AND P0, PT, R0, 0x9, PT ;  /* 0x000000090000780c */ /* 0x000fda0003f05270 */
[----:B------:R-:W-:Y:S05]  /*5710*/  @P0 BRA `(.L_x_13873) ;  /* 0x00000a0000000947 */ /* 0x000fea0003800000 */
[----:B----4-:R-:W0:Y:S01]  /*5720*/  I2F.S64 R4, R28 ;  /* 0x0000001c00047312 */ /* 0x010e220000301400 */
[----:B------:R-:W-:-:S05]  /*5730*/  IMAD.MOV.U32 R5, RZ, RZ, RZ ;  /* 0x000000ffff057224 */ /* 0x000fca00078e00ff */
[----:B0-----:R0:W-:Y:S01]  /*5740*/  STG.E.64 [R8.64], R4 ;  /* 0x0000000408007986 */ /* 0x0011e2000c101b24 */
[----:B------:R-:W-:Y:S05]  /*5750*/  BRA `(.L_x_13874) ;  /* 0x00000b3000007947 */ /* 0x000fea0003800000 */
.L_x_13880:
[----:B------:R-:W0:Y:S02]  /*5760*/  I2F.S64 R28, R28 ;  /* 0x0000001c001c7312 */ /* 0x000e240000301400 */
[----:B0-----:R-:W-:-:S04]  /*5770*/  F2FP.PACK_AB R3, RZ, R28 ;  /* 0x0000001cff03723e */ /* 0x001fc800000000ff */
[----:B------:R-:W-:-:S05]  /*5780*/  PRMT R3, R3, 0x5410, RZ ;  /* 0x0000541003037816 */ /* 0x000fca00000000ff */
[----:B------:R0:W-:Y:S01]  /*5790*/  STG.E [R8.64], R3 ;  /* 0x0000000308007986 */ /* 0x0001e2000c101924 */
[----:B------:R-:W-:Y:S05]  /*57a0*/  BRA `(.L_x_13874) ;  /* 0x00000ae000007947 */ /* 0x000fea0003800000 */
.L_x_13879:
[----:B------:R-:W0:Y:S02]  /*57b0*/  I2F.F64.S64 R28, R28 ;  /* 0x0000001c001c7312 */ /* 0x000e240000301c00 */
[----:B0-----:R0:W-:Y:S01]  /*57c0*/  STG.E.64 [R8.64], R28 ;  /* 0x0000001c08007986 */ /* 0x0011e2000c101b24 */
[----:B------:R-:W-:Y:S05]  /*57d0*/  BRA `(.L_x_13874) ;  /* 0x00000ab000007947 */ /* 0x000fea0003800000 */
.L_x_13869:
        /* <DEDUP_REMOVED lines=13> */
.L_x_13883:
[----:B----4-:R-:W0:Y:S01]  /*58b0*/  I2F.F64.S64 R4, R28 ;  /* 0x0000001c00047312 */ /* 0x010e220000301c00 */
[----:B------:R-:W-:-:S05]  /*58c0*/  CS2R R6, SRZ ;  /* 0x0000000000067805 */ /* 0x000fca000001ff00 */
[----:B0-----:R0:W-:Y:S01]  /*58d0*/  STG.E.128 [R8.64], R4 ;  /* 0x0000000408007986 */ /* 0x0011e2000c101d24 */
[----:B------:R-:W-:Y:S05]  /*58e0*/  BRA `(.L_x_13874) ;  /* 0x000009a000007947 */ /* 0x000fea0003800000 */
.L_x_13882:
        /* <DEDUP_REMOVED lines=11> */
[----:B----4-:R-:W-:Y:S01]  /*59a0*/  SHF.R.U32.HI R5, RZ, 0x18, R0 ;  /* 0x00000018ff057819 */ /* 0x010fe20000011600 */
        /* <DEDUP_REMOVED lines=9> */
.L_x_13887:
[----:B------:R-:W-:Y:S05]  /*5a40*/  BSYNC B0 ;  /* 0x0000000000007941 */ /* 0x000fea0003800000 */
.L_x_13886:
[----:B------:R-:W-:-:S05]  /*5a50*/  LOP3.LUT R5, R0, R5, RZ, 0xfc, !PT ;  /* 0x0000000500057212 */ /* 0x000fca00078efcff */
[----:B------:R0:W-:Y:S01]  /*5a60*/  STG.E.U8 [R8.64], R5 ;  /* 0x0000000508007986 */ /* 0x0001e2000c101124 */
[----:B------:R-:W-:Y:S05]  /*5a70*/  BRA `(.L_x_13874) ;  /* 0x0000081000007947 */ /* 0x000fea0003800000 */
.L_x_13885:
        /* <DEDUP_REMOVED lines=13> */
.L_x_13889:
[----:B------:R-:W-:Y:S01]  /*5b50*/  IMAD.MOV.U32 R0, RZ, RZ, 0x7f ;  /* 0x0000007fff007424 */ /* 0x000fe200078e00ff */
[----:B------:R-:W-:-:S04]  /*5b60*/  ISETP.GT.U32.AND P0, PT, R3, 0x7f800000, PT ;  /* 0x7f8000000300780c */ /* 0x000fc80003f04070 */
[----:B------:R-:W-:-:S04]  /*5b70*/  SEL R0, R0, 0x7c, P0 ;  /* 0x0000007c00007807 */ /* 0x000fc80000000000 */
.L_x_13890:
[----:B------:R-:W-:Y:S05]  /*5b80*/  BSYNC B0 ;  /* 0x0000000000007941 */ /* 0x000fea0003800000 */
.L_x_13888:
[----:B------:R-:W-:-:S04]  /*5b90*/  LOP3.LUT R3, R29, 0x80000000, RZ, 0xc0, !PT ;  /* 0x800000001d037812 */ /* 0x000fc800078ec0ff */
[----:B------:R-:W-:-:S04]  /*5ba0*/  SHF.R.U32.HI R3, RZ, 0x18, R3 ;  /* 0x00000018ff037819 */ /* 0x000fc80000011603 */
[----:B------:R-:W-:-:S05]  /*5bb0*/  LOP3.LUT R3, R0, R3, RZ, 0xfc, !PT ;  /* 0x0000000300037212 */ /* 0x000fca00078efcff */
[----:B------:R0:W-:Y:S01]  /*5bc0*/  STG.E.U8 [R8.64], R3 ;  /* 0x0000000308007986 */ /* 0x0001e2000c101124 */
[----:B------:R-:W-:Y:S05]  /*5bd0*/  BRA `(.L_x_13874) ;  /* 0x000006b000007947 */ /* 0x000fea0003800000 */
.L_x_13884:
[----:B------:R-:W0:Y:S02]  /*5be0*/  I2F.S64 R0, R28 ;  /* 0x0000001c00007312 */ /* 0x000e240000301400 */
[----:B0-----:R-:W-:-:S05]  /*5bf0*/  F2FP.BF16.PACK_AB R0, RZ, R0 ;  /* 0x00000000ff00723e */ /* 0x001fca00000010ff */
[----:B------:R0:W-:Y:S01]  /*5c00*/  STG.E.U16 [R8.64], R0 ;  /* 0x0000000008007986 */ /* 0x0001e2000c101524 */
[----:B------:R-:W-:Y:S05]  /*5c10*/  BRA `(.L_x_13874) ;  /* 0x0000067000007947 */ /* 0x000fea0003800000 */
.L_x_13881:
        /* <DEDUP_REMOVED lines=10> */
.L_x_13893:
[----:B------:R-:W0:Y:S01]  /*5cc0*/  I2F.S64 R29, R28 ;  /* 0x0000001c001d7312 */ /* 0x000e220000301400 */
[----:B------:R-:W-:Y:S01]  /*5cd0*/  BSSY B0, `(.L_x_13894) ;  /* 0x0000014000007945 */ /* 0x000fe20003800000 */
[----:B----4-:R-:W-:Y:S01]  /*5ce0*/  IMAD.MOV.U32 R4, RZ, RZ, 0x80 ;  /* 0x00000080ff047424 */ /* 0x010fe200078e00ff */
        /* <DEDUP_REMOVED lines=14> */
.L_x_13896:
[----:B------:R-:W-:-:S04]  /*5dd0*/  LOP3.LUT R3, R29, 0x80000000, RZ, 0xc0, !PT ;  /* 0x800000001d037812 */ /* 0x000fc800078ec0ff */
[----:B------:R-:W-:-:S04]  /*5de0*/  SHF.R.U32.HI R3, RZ, 0x18, R3 ;  /* 0x00000018ff037819 */ /* 0x000fc80000011603 */
[----:B------:R-:W-:-:S04]  /*5df0*/  LOP3.LUT R0, R0, R3, RZ, 0xfc, !PT ;  /* 0x0000000300007212 */ /* 0x000fc800078efcff */
[----:B------:R-:W-:Y:S02]  /*5e00*/  PRMT R4, R0, 0x7610, R4 ;  /* 0x0000761000047816 */ /* 0x000fe40000000004 */
.L_x_13895:
[----:B------:R-:W-:Y:S05]  /*5e10*/  BSYNC B0 ;  /* 0x0000000000007941 */ /* 0x000fea0003800000 */
.L_x_13894:
[----:B------:R0:W-:Y:S01]  /*5e20*/  STG.E.U8 [R8.64], R4 ;  /* 0x0000000408007986 */ /* 0x0001e2000c101124 */
[----:B------:R-:W-:Y:S05]  /*5e30*/  BRA `(.L_x_13874) ;  /* 0x0000045000007947 */ /* 0x000fea0003800000 */
.L_x_13892:
        /* <DEDUP_REMOVED lines=17> */
.L_x_13899:
[----:B------:R-:W-:-:S04]  /*5f50*/  LOP3.LUT R3, R29, 0x80000000, RZ, 0xc0, !PT ;  /* 0x800000001d037812 */ /* 0x000fc800078ec0ff */
[----:B------:R-:W-:-:S04]  /*5f60*/  SHF.R.U32.HI R3, RZ, 0x18, R3 ;  /* 0x00000018ff037819 */ /* 0x000fc80000011603 */
[----:B------:R-:W-:-:S04]  /*5f70*/  LOP3.LUT R0, R0, R3, RZ, 0xfc, !PT ;  /* 0x0000000300007212 */ /* 0x000fc800078efcff */
[----:B------:R-:W-:Y:S02]  /*5f80*/  PRMT R4, R0, 0x7610, R4 ;  /* 0x0000761000047816 */ /* 0x000fe40000000004 */
.L_x_13898:
[----:B------:R-:W-:Y:S05]  /*5f90*/  BSYNC B0 ;  /* 0x0000000000007941 */ /* 0x000fea0003800000 */
.L_x_13897:
[----:B------:R0:W-:Y:S01]  /*5fa0*/  STG.E.U8 [R8.64], R4 ;  /* 0x0000000408007986 */ /* 0x0001e2000c101124 */
[----:B------:R-:W-:Y:S05]  /*5fb0*/  BRA `(.L_x_13874) ;  /* 0x000002d000007947 */ /* 0x000fea0003800000 */
.L_x_13891:
        /* <DEDUP_REMOVED lines=8> */
[----:B0---4-:R-:W-:-:S04]  /*6040*/  SHF.R.U32.HI R4, RZ, 0x17, R28 ;  /* 0x00000017ff047819 */ /* 0x011fc8000001161c */
        /* <DEDUP_REMOVED lines=13> */
.L_x_13873:
        /* <DEDUP_REMOVED lines=20> */
.L_x_13901:
[----:B------:R0:W-:Y:S01]  /*6260*/  STG.E.64 [R8.64], R28 ;  /* 0x0000001c08007986 */ /* 0x0001e2000c101b24 */
[----:B------:R-:W-:Y:S05]  /*6270*/  BRA `(.L_x_13874) ;  /* 0x0000001000007947 */ /* 0x000fea0003800000 */
.L_x_13900:
[----:B------:R0:W-:Y:S02]  /*6280*/  STG.E [R8.64], R28 ;  /* 0x0000001c08007986 */ /* 0x0001e4000c101924 */
.L_x_13874:
        /* <DEDUP_REMOVED lines=21> */
.L_x_13905:
[----:B--2---:R0:W-:Y:S01]  /*63e0*/  STG.E.U8 [R8.64], R18 ;  /* 0x0000001208007986 */ /* 0x0041e2000c101124 */
[----:B------:R-:W-:Y:S05]  /*63f0*/  BRA `(.L_x_13907) ;  /* 0x00000d6000007947 */ /* 0x000fea0003800000 */
.L_x_13904:
[----:B------:R-:W-:-:S13]  /*6400*/  ISETP.NE.AND P0, PT, R0, 0x2, PT ;  /* 0x000000020000780c */ /* 0x000fda0003f05270 */
[----:B------:R-:W-:Y:S05]  /*6410*/  @!P0 BRA `(.L_x_13908) ;  /* 0x0000008000008947 */ /* 0x000fea0003800000 */
[----:B------:R-:W-:-:S13]  /*6420*/  ISETP.NE.AND P0, PT, R0, 0x3, PT ;  /* 0x000000030000780c */ /* 0x000fda0003f05270 */
[----:B------:R-:W-:Y:S05]  /*6430*/  @!P0 BRA `(.L_x_13909) ;  /* 0x0000004000008947 */ /* 0x000fea0003800000 */
[----:B------:R-:W-:-:S13]  /*6440*/  ISETP.NE.AND P0, PT, R0, 0x4, PT ;  /* 0x000000040000780c */ /* 0x000fda0003f05270 */
[----:B------:R-:W-:Y:S05]  /*6450*/  @P0 BRA `(.L_x_13906) ;  /* 0x00000b9000000947 */ /* 0x000fea0003800000 */
[----:B--2---:R0:W-:Y:S01]  /*6460*/  STG.E.64 [R8.64], R18 ;  /* 0x0000001208007986 */ /* 0x0041e2000c101b24 */
[----:B------:R-:W-:Y:S05]  /*6470*/  BRA `(.L_x_13907) ;  /* 0x00000ce000007947 */ /* 0x000fea0003800000 */
.L_x_13909:
[----:B--2---:R0:W-:Y:S01]  /*6480*/  STG.E [R8.64], R18 ;  /* 0x0000001208007986 */ /* 0x0041e2000c101924 */
[----:B------:R-:W-:Y:S05]  /*6490*/  BRA `(.L_x_13907) ;  /* 0x00000cc000007947 */ /* 0x000fea0003800000 */
.L_x_13908:
[----:B--2---:R0:W-:Y:S01]  /*64a0*/  STG.E.U16 [R8.64], R18 ;  /* 0x0000001208007986 */ /* 0x0041e2000c101524 */
[----:B------:R-:W-:Y:S05]  /*64b0*/  BRA `(.L_x_13907) ;  /* 0x00000ca000007947 */ /* 0x000fea0003800000 */
.L_x_13903:
[----:B------:R-:W-:-:S13]  /*64c0*/  ISETP.GT.AND P0, PT, R0, 0x6, PT ;  /* 0x000000060000780c */ /* 0x000fda0003f04270 */
[----:B------:R-:W-:Y:S05]  /*64d0*/  @P0 BRA `(.L_x_13910) ;  /* 0x000000b000000947 */ /* 0x000fea0003800000 */
[----:B------:R-:W-:-:S13]  /*64e0*/  ISETP.NE.AND P0, PT, R0, 0x5, PT ;  /* 0x000000050000780c */ /* 0x000fda0003f05270 */
[----:B------:R-:W-:Y:S05]  /*64f0*/  @!P0 BRA `(.L_x_13911) ;  /* 0x0000005000008947 */ /* 0x000fea0003800000 */
[----:B------:R-:W-:-:S13]  /*6500*/  ISETP.NE.AND P0, PT, R0, 0x6, PT ;  /* 0x000000060000780c */ /* 0x000fda0003f05270 */
[----:B------:R-:W-:Y:S05]  /*6510*/  @P0 BRA `(.L_x_13906) ;  /* 0x00000ad000000947 */ /* 0x000fea0003800000 */
[----:B--2---:R-:W0:Y:S02]  /*6520*/  I2F.S64 R19, R18 ;  /* 0x0000001200137312 */ /* 0x004e240000301400 */
[----:B0-----:R0:W-:Y:S01]  /*6530*/  STG.E [R8.64], R19 ;  /* 0x0000001308007986 */ /* 0x0011e2000c101924 */
[----:B------:R-:W-:Y:S05]  /*6540*/  BRA `(.L_x_13907) ;  /* 0x00000c1000007947 */ /* 0x000fea0003800000 */
.L_x_13911:
[----:B--2---:R-:W0:Y:S02]  /*6550*/  I2F.S64 R0, R18 ;  /* 0x0000001200007312 */ /* 0x004e240000301400 */
[----:B0-----:R-:W-:-:S05]  /*6560*/  F2FP.PACK_AB R0, RZ, R0 ;  /* 0x00000000ff00723e */ /* 0x001fca00000000ff */
[----:B------:R0:W-:Y:S01]  /*6570*/  STG.E.U16 [R8.64], R0 ;  /* 0x0000000008007986 */ /* 0x0001e2000c101524 */
[----:B------:R-:W-:Y:S05]  /*6580*/  BRA `(.L_x_13907) ;  /* 0x00000bd000007947 */ /* 0x000fea0003800000 */
.L_x_13910:
[----:B------:R-:W-:-:S13]  /*6590*/  ISETP.NE.AND P0, PT, R0, 0x7, PT ;  /* 0x000000070000780c */ /* 0x000fda0003f05270 */
[----:B------:R-:W-:Y:S05]  /*65a0*/  @!P0 BRA `(.L_x_13912) ;  /* 0x000000d000008947 */ /* 0x000fea0003800000 */
[----:B------:R-:W-:-:S13]  /*65b0*/  ISETP.NE.AND P0, PT, R0, 0x8, PT ;  /* 0x000000080000780c */ /* 0x000fda0003f05270 */
[----:B------:R-:W-:Y:S05]  /*65c0*/  @!P0 BRA `(.L_x_13913) ;  /* 0x0000006000008947 */ /* 0x000fea0003800000 */
[----:B------:R-:W-:-:S13]  /*65d0*/  ISETP.NE.AND P0, PT, R0, 0x9, PT ;  /* 0x000000090000780c */ /* 0x000fda0003f05270 */
[----:B------:R-:W-:Y:S05]  /*65e0*/  @P0 BRA `(.L_x_13906) ;  /* 0x00000a0000000947 */ /* 0x000fea0003800000 */
[----:B--2-4-:R-:W0:Y:S01]  /*65f0*/  I2F.S64 R4, R18 ;  /* 0x0000001200047312 */ /* 0x014e220000301400 */
[----:B------:R-:W-:-:S05]  /*6600*/  IMAD.MOV.U32 R5, RZ, RZ, RZ ;  /* 0x000000ffff057224 */ /* 0x000fca00078e00ff */
[----:B0-----:R0:W-:Y:S01]  /*6610*/  STG.E.64 [R8.64], R4 ;  /* 0x0000000408007986 */ /* 0x0011e2000c101b24 */
[----:B------:R-:W-:Y:S05]  /*6620*/  BRA `(.L_x_13907) ;  /* 0x00000b3000007947 */ /* 0x000fea0003800000 */
.L_x_13913:
[----:B--2---:R-:W0:Y:S02]  /*6630*/  I2F.S64 R18, R18 ;  /* 0x0000001200127312 */ /* 0x004e240000301400 */
[----:B0-----:R-:W-:-:S04]  /*6640*/  F2FP.PACK_AB R3, RZ, R18 ;  /* 0x00000012ff03723e */ /* 0x001fc800000000ff */
[----:B------:R-:W-:-:S05]  /*6650*/  PRMT R3, R3, 0x5410, RZ ;  /* 0x0000541003037816 */ /* 0x000fca00000000ff */
[----:B------:R0:W-:Y:S01]  /*6660*/  STG.E [R8.64], R3 ;  /* 0x0000000308007986 */ /* 0x0001e2000c101924 */
[----:B------:R-:W-:Y:S05]  /*6670*/  BRA `(.L_x_13907) ;  /* 0x00000ae000007947 */ /* 0x000fea0003800000 */
.L_x_13912:
[----:B--2---:R-:W0:Y:S02]  /*6680*/  I2F.F64.S64 R18, R18 ;  /* 0x0000001200127312 */ /* 0x004e240000301c00 */
[----:B0-----:R0:W-:Y:S01]  /*6690*/  STG.E.64 [R8.64], R18 ;  /* 0x0000001208007986 */ /* 0x0011e2000c101b24 */
[----:B------:R-:W-:Y:S05]  /*66a0*/  BRA `(.L_x_13907) ;  /* 0x00000ab000007947 */ /* 0x000fea0003800000 */
.L_x_13902:
        /* <DEDUP_REMOVED lines=8> */
[----:B--2---:R-:W-:-:S04]  /*6730*/  ISETP.NE.U32.AND P0, PT, R18, RZ, PT ;  /* 0x000000ff1200720c */ /* 0x004fc80003f05070 */
[----:B------:R-:W-:-:S04]  /*6740*/  ISETP.NE.AND.EX P0, PT, R19, RZ, PT, P0 ;  /* 0x000000ff1300720c */ /* 0x000fc80003f05300 */
[----:B------:R-:W-:-:S05]  /*6750*/  SEL R3, RZ, 0x1, !P0 ;  /* 0x00000001ff037807 */ /* 0x000fca0004000000 */
[----:B------:R0:W-:Y:S01]  /*6760*/  STG.E.U8 [R8.64], R3 ;  /* 0x0000000308007986 */ /* 0x0001e2000c101124 */
[----:B------:R-:W-:Y:S05]  /*6770*/  BRA `(.L_x_13907) ;  /* 0x000009e000007947 */ /* 0x000fea0003800000 */
.L_x_13916:
[----:B--2-4-:R-:W0:Y:S01]  /*6780*/  I2F.F64.S64 R4, R18 ;  /* 0x0000001200047312 */ /* 0x014e220000301c00 */
[----:B------:R-:W-:-:S05]  /*6790*/  CS2R R6, SRZ ;  /* 0x0000000000067805 */ /* 0x000fca000001ff00 */
[----:B0-----:R0:W-:Y:S01]  /*67a0*/  STG.E.128 [R8.64], R4 ;  /* 0x0000000408007986 */ /* 0x0011e2000c101d24 */
[----:B------:R-:W-:Y:S05]  /*67b0*/  BRA `(.L_x_13907) ;  /* 0x000009a000007947 */ /* 0x000fea0003800000 */
.L_x_13915:
[----:B------:R-:W-:-:S13]  /*67c0*/  ISETP.NE.AND P0, PT, R0, 0xf, PT ;  /* 0x0000000f0000780c */ /* 0x000fda0003f05270 */
[----:B------:R-:W-:Y:S05]  /*67d0*/  @!P0 BRA `(.L_x_13917) ;  /* 0x000002d000008947 */ /* 0x000fea0003800000 */
[----:B------:R-:W-:-:S13]  /*67e0*/  ISETP.NE.AND P0, PT, R0, 0x17, PT ;  /* 0x000000170000780c */ /* 0x000fda0003f05270 */
[----:B------:R-:W-:Y:S05]  /*67f0*/  @!P0 BRA `(.L_x_13918) ;  /* 0x0000015000008947 */ /* 0x000fea0003800000 */
[----:B------:R-:W-:-:S13]  /*6800*/  ISETP.NE.AND P0, PT, R0, 0x18, PT ;  /* 0x000000180000780c */ /* 0x000fda0003f05270 */
[----:B------:R-:W-:Y:S05]  /*6810*/  @P0 BRA `(.L_x_13906) ;  /* 0x000007d000000947 */ /* 0x000fea0003800000 */
[----:B--2---:R-:W0:Y:S01]  /*6820*/  I2F.S64 R19, R18 ;  /* 0x0000001200137312 */ /* 0x004e220000301400 */
        /* <DEDUP_REMOVED lines=14> */
.L_x_13920:
[----:B------:R-:W-:Y:S05]  /*6910*/  BSYNC B0 ;  /* 0x0000000000007941 */ /* 0x000fea0003800000 */
.L_x_13919:
[----:B------:R-:W-:-:S05]  /*6920*/  LOP3.LUT R5, R0, R5, RZ, 0xfc, !PT ;  /* 0x0000000500057212 */ /* 0x000fca00078efcff */
[----:B------:R0:W-:Y:S01]  /*6930*/  STG.E.U8 [R8.64], R5 ;  /* 0x0000000508007986 */ /* 0x0001e2000c101124 */
[----:B------:R-:W-:Y:S05]  /*6940*/  BRA `(.L_x_13907) ;  /* 0x0000081000007947 */ /* 0x000fea0003800000 */
.L_x_13918:
[----:B--2---:R-:W0:Y:S01]  /*6950*/  I2F.S64 R19, R18 ;  /* 0x0000001200137312 */ /* 0x004e220000301400 */
        /* <DEDUP_REMOVED lines=12> */
.L_x_13922:
[----:B------:R-:W-:Y:S01]  /*6a20*/  IMAD.MOV.U32 R0, RZ, RZ, 0x7f ;  /* 0x0000007fff007424 */ /* 0x000fe200078e00ff */
[----:B------:R-:W-:-:S04]  /*6a30*/  ISETP.GT.U32.AND P0, PT, R3, 0x7f800000, PT ;  /* 0x7f8000000300780c */ /* 0x000fc80003f04070 */
[----:B------:R-:W-:-:S04]  /*6a40*/  SEL R0, R0, 0x7c, P0 ;  /* 0x0000007c00007807 */ /* 0x000fc80000000000 */
.L_x_13923:
[----:B------:R-:W-:Y:S05]  /*6a50*/  BSYNC B0 ;  /* 0x0000000000007941 */ /* 0x000fea0003800000 */
.L_x_13921:
[----:B------:R-:W-:-:S04]  /*6a60*/  LOP3.LUT R3, R19, 0x80000000, RZ, 0xc0, !PT ;  /* 0x8000000013037812 */ /* 0x000fc800078ec0ff */
[----:B------:R-:W-:-:S04]  /*6a70*/  SHF.R.U32.HI R3, RZ, 0x18, R3 ;  /* 0x00000018ff037819 */ /* 0x000fc80000011603 */
[----:B------:R-:W-:-:S05]  /*6a80*/  LOP3.LUT R3, R0, R3, RZ, 0xfc, !PT ;  /* 0x0000000300037212 */ /* 0x000fca00078efcff */
[----:B------:R0:W-:Y:S01]  /*6a90*/  STG.E.U8 [R8.64], R3 ;  /* 0x0000000308007986 */ /* 0x0001e2000c101124 */
[----:B------:R-:W-:Y:S05]  /*6aa0*/  BRA `(.L_x_13907) ;  /* 0x000006b000007947 */ /* 0x000fea0003800000 */
.L_x_13917:
[----:B--2---:R-:W0:Y:S02]  /*6ab0*/  I2F.S64 R0, R18 ;  /* 0x0000001200007312 */ /* 0x004e240000301400 */
[----:B0-----:R-:W-:-:S05]  /*6ac0*/  F2FP.BF16.PACK_AB R0, RZ, R0 ;  /* 0x00000000ff00723e */ /* 0x001fca00000010ff */
[----:B------:R0:W-:Y:S01]  /*6ad0*/  STG.E.U16 [R8.64], R0 ;  /* 0x0000000008007986 */ /* 0x0001e2000c101524 */
[----:B------:R-:W-:Y:S05]  /*6ae0*/  BRA `(.L_x_13907) ;  /* 0x0000067000007947 */ /* 0x000fea0003800000 */
.L_x_13914:
        /* <DEDUP_REMOVED lines=10> */
.L_x_13926:
[----:B--2---:R-:W0:Y:S01]  /*6b90*/  I2F.S64 R19, R18 ;  /* 0x0000001200137312 */ /* 0x004e220000301400 */
        /* <DEDUP_REMOVED lines=16> */
.L_x_13929:
[----:B------:R-:W-:-:S04]  /*6ca0*/  LOP3.LUT R3, R19, 0x80000000, RZ, 0xc0, !PT ;  /* 0x8000000013037812 */ /* 0x000fc800078ec0ff */
[----:B------:R-:W-:-:S04]  /*6cb0*/  SHF.R.U32.HI R3, RZ, 0x18, R3 ;  /* 0x00000018ff037819 */ /* 0x000fc80000011603 */
[----:B------:R-:W-:-:S04]  /*6cc0*/  LOP3.LUT R0, R0, R3, RZ, 0xfc, !PT ;  /* 0x0000000300007212 */ /* 0x000fc800078efcff */
[----:B------:R-:W-:Y:S02]  /*6cd0*/  PRMT R4, R0, 0x7610, R4 ;  /* 0x0000761000047816 */ /* 0x000fe40000000004 */
.L_x_13928:
[----:B------:R-:W-:Y:S05]  /*6ce0*/  BSYNC B0 ;  /* 0x0000000000007941 */ /* 0x000fea0003800000 */
.L_x_13927:
[----:B------:R0:W-:Y:S01]  /*6cf0*/  STG.E.U8 [R8.64], R4 ;  /* 0x0000000408007986 */ /* 0x0001e2000c101124 */
[----:B------:R-:W-:Y:S05]  /*6d00*/  BRA `(.L_x_13907) ;  /* 0x0000045000007947 */ /* 0x000fea0003800000 */
.L_x_13925:
        /* <DEDUP_REMOVED lines=17> */
.L_x_13932:
[----:B------:R-:W-:-:S04]  /*6e20*/  LOP3.LUT R3, R19, 0x80000000, RZ, 0xc0, !PT ;  /* 0x8000000013037812 */ /* 0x000fc800078ec0ff */
[----:B------:R-:W-:-:S04]  /*6e30*/  SHF.R.U32.HI R3, RZ, 0x18, R3 ;  /* 0x00000018ff037819 */ /* 0x000fc80000011603 */
[----:B------:R-:W-:-:S04]  /*6e40*/  LOP3.LUT R0, R0, R3, RZ, 0xfc, !PT ;  /* 0x0000000300007212 */ /* 0x000fc800078efcff */
[----:B------:R-:W-:Y:S02]  /*6e50*/  PRMT R4, R0, 0x7610, R4 ;  /* 0x0000761000047816 */ /* 0x000fe40000000004 */
.L_x_13931:
[----:B------:R-:W-:Y:S05]  /*6e60*/  BSYNC B0 ;  /* 0x0000000000007941 */ /* 0x000fea0003800000 */
.L_x_13930:
[----:B------:R0:W-:Y:S01]  /*6e70*/  STG.E.U8 [R8.64], R4 ;  /* 0x0000000408007986 */ /* 0x0001e2000c101124 */
[----:B------:R-:W-:Y:S05]  /*6e80*/  BRA `(.L_x_13907) ;  /* 0x000002d000007947 */ /* 0x000fea0003800000 */
.L_x_13924:
[----:B------:R-:W-:-:S13]  /*6e90*/  ISETP.NE.AND P0, PT, R0, 0x1c, PT ;  /* 0x0000001c0000780c */ /* 0x000fda0003f05270 */
[----:B------:R-:W-:Y:S05]  /*6ea0*/  @!P0 BRA `(.L_x_13933) ;  /* 0x000002a000008947 */ /* 0x000fea0003800000 */
[----:B------:R-:W-:-:S13]  /*6eb0*/  ISETP.NE.AND P0, PT, R0, 0x1d, PT ;  /* 0x0000001d0000780c */ /* 0x000fda0003f05270 */
[----:B------:R-:W-:Y:S05]  /*6ec0*/  @!P0 BRA `(.L_x_13934) ;  /* 0x0000026000008947 */ /* 0x000fea0003800000 */
[----:B------:R-:W-:-:S13]  /*6ed0*/  ISETP.NE.AND P0, PT, R0, 0x2c, PT ;  /* 0x0000002c0000780c */ /* 0x000fda0003f05270 */
[----:B------:R-:W-:Y:S05]  /*6ee0*/  @P0 BRA `(.L_x_13906) ;  /* 0x0000010000000947 */ /* 0x000fea0003800000 */
[----:B--2---:R-:W0:Y:S01]  /*6ef0*/  I2F.S64 R18, R18 ;  /* 0x0000001200127312 */ /* 0x004e220000301400 */
        /* <DEDUP_REMOVED lines=15> */
.L_x_13906:
        /* <DEDUP_REMOVED lines=20> */
.L_x_13934:
[----:B--2---:R0:W-:Y:S01]  /*7130*/  STG.E.64 [R8.64], R18 ;  /* 0x0000001208007986 */ /* 0x0041e2000c101b24 */
[----:B------:R-:W-:Y:S05]  /*7140*/  BRA `(.L_x_13907) ;  /* 0x0000001000007947 */ /* 0x000fea0003800000 */
.L_x_13933:
[----:B--2---:R0:W-:Y:S02]  /*7150*/  STG.E [R8.64], R18 ;  /* 0x0000001208007986 */ /* 0x0041e4000c101924 */
.L_x_13907:
[----:B------:R-:W-:Y:S02]  /*7160*/  IADD3 R27, R27, 0x80, RZ ;  /* 0x000000801b1b7810 */ /* 0x000fe40007ffe0ff */
.L_x_13868:
[----:B------:R-:W-:Y:S05]  /*7170*/  BSYNC B6 ;  /* 0x0000000000067941 */ /* 0x000fea0003800000 */
.L_x_13867:
        /* <DEDUP_REMOVED lines=17> */
[----:B-1-3--:R-:W-:Y:S01]  /*7290*/  STG.E.U8 [R2.64], R16 ;  /* 0x0000001002007986 */ /* 0x00afe2000c101124 */
[----:B------:R-:W-:Y:S05]  /*72a0*/  EXIT ;  /* 0x000000000000794d */ /* 0x000fea0003800000 */
.L_x_13938:
[----:B-1-3--:R-:W-:Y:S01]  /*72b0*/  STG.E.U8 [R2.64], R16 ;  /* 0x0000001002007986 */ /* 0x00afe2000c101124 */
[----:B------:R-:W-:Y:S05]  /*72c0*/  EXIT ;  /* 0x000000000000794d */ /* 0x000fea0003800000 */
.L_x_13937:
[----:B------:R-:W-:-:S13]  /*72d0*/  ISETP.NE.AND P0, PT, R0, 0x2, PT ;  /* 0x000000020000780c */ /* 0x000fda0003f05270 */
[----:B------:R-:W-:Y:S05]  /*72e0*/  @!P0 BRA `(.L_x_13940) ;  /* 0x0000008000008947 */ /* 0x000fea0003800000 */
[----:B------:R-:W-:-:S13]  /*72f0*/  ISETP.NE.AND P0, PT, R0, 0x3, PT ;  /* 0x000000030000780c */ /* 0x000fda0003f05270 */
[----:B------:R-:W-:Y:S05]  /*7300*/  @!P0 BRA `(.L_x_13941) ;  /* 0x0000004000008947 */ /* 0x000fea0003800000 */
[----:B------:R-:W-:-:S13]  /*7310*/  ISETP.NE.AND P0, PT, R0, 0x4, PT ;  /* 0x000000040000780c */ /* 0x000fda0003f05270 */
[----:B------:R-:W-:Y:S05]  /*7320*/  @P0 BRA `(.L_x_13939) ;  /* 0x00000b9000000947 */ /* 0x000fea0003800000 */
[----:B-1-3--:R-:W-:Y:S01]  /*7330*/  STG.E.64 [R2.64], R16 ;  /* 0x0000001002007986 */ /* 0x00afe2000c101b24 */
[----:B------:R-:W-:Y:S05]  /*7340*/  EXIT ;  /* 0x000000000000794d */ /* 0x000fea0003800000 */
.L_x_13941:
[----:B-1-3--:R-:W-:Y:S01]  /*7350*/  STG.E [R2.64], R16 ;  /* 0x0000001002007986 */ /* 0x00afe2000c101924 */
[----:B------:R-:W-:Y:S05]  /*7360*/  EXIT ;  /* 0x000000000000794d */ /* 0x000fea0003800000 */
.L_x_13940:
[----:B-1-3--:R-:W-:Y:S01]  /*7370*/  STG.E.U16 [R2.64], R16 ;  /* 0x0000001002007986 */ /* 0x00afe2000c101524 */
[----:B------:R-:W-:Y:S05]  /*7380*/  EXIT ;  /* 0x000000000000794d */ /* 0x000fea0003800000 */
.L_x_13936:
[----:B------:R-:W-:-:S13]  /*7390*/  ISETP.GT.AND P0, PT, R0, 0x6, PT ;  /* 0x000000060000780c */ /* 0x000fda0003f04270 */
[----:B------:R-:W-:Y:S05]  /*73a0*/  @P0 BRA `(.L_x_13942) ;  /* 0x000000b000000947 */ /* 0x000fea0003800000 */
[----:B------:R-:W-:-:S13]  /*73b0*/  ISETP.NE.AND P0, PT, R0, 0x5, PT ;  /* 0x000000050000780c */ /* 0x000fda0003f05270 */
[----:B------:R-:W-:Y:S05]  /*73c0*/  @!P0 BRA `(.L_x_13943) ;  /* 0x0000005000008947 */ /* 0x000fea0003800000 */
[----:B------:R-:W-:-:S13]  /*73d0*/  ISETP.NE.AND P0, PT, R0, 0x6, PT ;  /* 0x000000060000780c */ /* 0x000fda0003f05270 */
[----:B------:R-:W-:Y:S05]  /*73e0*/  @P0 BRA `(.L_x_13939) ;  /* 0x00000ad000000947 */ /* 0x000fea0003800000 */
[----:B-1-3--:R-:W0:Y:S02]  /*73f0*/  I2F.S64 R17, R16 ;  /* 0x0000001000117312 */ /* 0x00ae240000301400 */
[----:B0-----:R-:W-:Y:S01]  /*7400*/  STG.E [R2.64], R17 ;  /* 0x0000001102007986 */ /* 0x001fe2000c101924 */
[----:B------:R-:W-:Y:S05]  /*7410*/  EXIT ;  /* 0x000000000000794d */ /* 0x000fea0003800000 */
.L_x_13943:
[----:B-1-3--:R-:W0:Y:S02]  /*7420*/  I2F.S64 R0, R16 ;  /* 0x0000001000007312 */ /* 0x00ae240000301400 */
[----:B0-----:R-:W-:-:S05]  /*7430*/  F2FP.PACK_AB R0, RZ, R0 ;  /* 0x00000000ff00723e */ /* 0x001fca00000000ff */
[----:B------:R-:W-:Y:S01]  /*7440*/  STG.E.U16 [R2.64], R0 ;  /* 0x0000000002007986 */ /* 0x000fe2000c101524 */
[----:B------:R-:W-:Y:S05]  /*7450*/  EXIT ;  /* 0x000000000000794d */ /* 0x000fea0003800000 */
.L_x_13942:
[----:B------:R-:W-:-:S13]  /*7460*/  ISETP.NE.AND P0, PT, R0, 0x7, PT ;  /* 0x000000070000780c */ /* 0x000fda0003f05270 */
[----:B------:R-:W-:Y:S05]  /*7470*/  @!P0 BRA `(.L_x_13944) ;  /* 0x000000d000008947 */ /* 0x000fea0003800000 */
[----:B------:R-:W-:-:S13]  /*7480*/  ISETP.NE.AND P0, PT, R0, 0x8, PT ;  /* 0x000000080000780c */ /* 0x000fda0003f05270 */
[----:B------:R-:W-:Y:S05]  /*7490*/  @!P0 BRA `(.L_x_13945) ;  /* 0x0000006000008947 */ /* 0x000fea0003800000 */
[----:B------:R-:W-:-:S13]  /*74a0*/  ISETP.NE.AND P0, PT, R0, 0x9, PT ;  /* 0x000000090000780c */ /* 0x000fda0003f05270 */
[----:B------:R-:W-:Y:S05]  /*74b0*/  @P0 BRA `(.L_x_13939) ;  /* 0x00000a0000000947 */ /* 0x000fea0003800000 */
[----:B-1-34-:R-:W0:Y:S01]  /*74c0*/  I2F.S64 R4, R16 ;  /* 0x0000001000047312 */ /* 0x01ae220000301400 */
[----:B------:R-:W-:-:S05]  /*74d0*/  IMAD.MOV.U32 R5, RZ, RZ, RZ ;  /* 0x000000ffff057224 */ /* 0x000fca00078e00ff */
[----:B0-----:R-:W-:Y:S01]  /*74e0*/  STG.E.64 [R2.64], R4 ;  /* 0x0000000402007986 */ /* 0x001fe2000c101b24 */
[----:B------:R-:W-:Y:S05]  /*74f0*/  EXIT ;  /* 0x000000000000794d */ /* 0x000fea0003800000 */
.L_x_13945:
[----:B-1-3--:R-:W0:Y:S02]  /*7500*/  I2F.S64 R16, R16 ;  /* 0x0000001000107312 */ /* 0x00ae240000301400 */
[----:B0---4-:R-:W-:-:S04]  /*7510*/  F2FP.PACK_AB R5, RZ, R16 ;  /* 0x00000010ff05723e */ /* 0x011fc800000000ff */
[----:B------:R-:W-:-:S05]  /*7520*/  PRMT R5, R5, 0x5410, RZ ;  /* 0x0000541005057816 */ /* 0x000fca00000000ff */
[----:B------:R-:W-:Y:S01]  /*7530*/  STG.E [R2.64], R5 ;  /* 0x0000000502007986 */ /* 0x000fe2000c101924 */
[----:B------:R-:W-:Y:S05]  /*7540*/  EXIT ;  /* 0x000000000000794d */ /* 0x000fea0003800000 */
.L_x_13944:
[----:B-1-3--:R-:W0:Y:S02]  /*7550*/  I2F.F64.S64 R16, R16 ;  /* 0x0000001000107312 */ /* 0x00ae240000301c00 */
[----:B0-----:R-:W-:Y:S01]  /*7560*/  STG.E.64 [R2.64], R16 ;  /* 0x0000001002007986 */ /* 0x001fe2000c101b24 */
[----:B------:R-:W-:Y:S05]  /*7570*/  EXIT ;  /* 0x000000000000794d */ /* 0x000fea0003800000 */
.L_x_13935:
        /* <DEDUP_REMOVED lines=8> */
[----:B-1-3--:R-:W-:-:S04]  /*7600*/  ISETP.NE.U32.AND P0, PT, R16, RZ, PT ;  /* 0x000000ff1000720c */ /* 0x00afc80003f05070 */
[----:B------:R-:W-:-:S04]  /*7610*/  ISETP.NE.AND.EX P0, PT, R17, RZ, PT, P0 ;  /* 0x000000ff1100720c */ /* 0x000fc80003f05300 */
[----:B----4-:R-:W-:-:S05]  /*7620*/  SEL R5, RZ, 0x1, !P0 ;  /* 0x00000001ff057807 */ /* 0x010fca0004000000 */
[----:B------:R-:W-:Y:S01]  /*7630*/  STG.E.U8 [R2.64], R5 ;  /* 0x0000000502007986 */ /* 0x000fe2000c101124 */
[----:B------:R-:W-:Y:S05]  /*7640*/  EXIT ;  /* 0x000000000000794d */ /* 0x000fea0003800000 */
.L_x_13948:
[----:B-1-3--:R-:W0:Y:S01]  /*7650*/  I2F.F64.S64 R16, R16 ;  /* 0x0000001000107312 */ /* 0x00ae220000301c00 */
[----:B--2---:R-:W-:-:S05]  /*7660*/  CS2R R18, SRZ ;  /* 0x0000000000127805 */ /* 0x004fca000001ff00 */
[----:B0-----:R-:W-:Y:S01]  /*7670*/  STG.E.128 [R2.64], R16 ;  /* 0x0000001002007986 */ /* 0x001fe2000c101d24 */
[----:B------:R-:W-:Y:S05]  /*7680*/  EXIT ;  /* 0x000000000000794d */ /* 0x000fea0003800000 */
.L_x_13947:
[----:B------:R-:W-:-:S13]  /*7690*/  ISETP.NE.AND P0, PT, R0, 0xf, PT ;  /* 0x0000000f0000780c */ /* 0x000fda0003f05270 */
[----:B------:R-:W-:Y:S05]  /*76a0*/  @!P0 BRA `(.L_x_13949) ;  /* 0x000002d000008947 */ /* 0x000fea0003800000 */
[----:B------:R-:W-:-:S13]  /*76b0*/  ISETP.NE.AND P0, PT, R0, 0x17, PT ;  /* 0x000000170000780c */ /* 0x000fda0003f05270 */
[----:B------:R-:W-:Y:S05]  /*76c0*/  @!P0 BRA `(.L_x_13950) ;  /* 0x0000015000008947 */ /* 0x000fea0003800000 */
[----:B------:R-:W-:-:S13]  /*76d0*/  ISETP.NE.AND P0, PT, R0, 0x18, PT ;  /* 0x000000180000780c */ /* 0x000fda0003f05270 */
[----:B------:R-:W-:Y:S05]  /*76e0*/  @P0 BRA `(.L_x_13939) ;  /* 0x000007d000000947 */ /* 0x000fea0003800000 */
[----:B-1-3--:R-:W0:Y:S01]  /*76f0*/  I2F.S64 R17, R16 ;  /* 0x0000001000117312 */ /* 0x00ae220000301400 */
[----:B------:R-:W-:Y:S01]  /*7700*/  BSSY B0, `(.L_x_13951) ;  /* 0x000000e000007945 */ /* 0x000fe20003800000 */
[C---:B0---4-:R-:W-:Y:S02]  /*7710*/  LOP3.LUT R4, R17.reuse, 0x7fffffff, RZ, 0xc0, !PT ;  /* 0x7fffffff11047812 */ /* 0x051fe400078ec0ff */
        /* <DEDUP_REMOVED lines=12> */
.L_x_13952:
[----:B------:R-:W-:Y:S05]  /*77e0*/  BSYNC B0 ;  /* 0x0000000000007941 */ /* 0x000fea0003800000 */
.L_x_13951:
[----:B------:R-:W-:-:S05]  /*77f0*/  LOP3.LUT R5, R0, R5, RZ, 0xfc, !PT ;  /* 0x0000000500057212 */ /* 0x000fca00078efcff */
[----:B------:R-:W-:Y:S01]  /*7800*/  STG.E.U8 [R2.64], R5 ;  /* 0x0000000502007986 */ /* 0x000fe2000c101124 */
[----:B------:R-:W-:Y:S05]  /*7810*/  EXIT ;  /* 0x000000000000794d */ /* 0x000fea0003800000 */
.L_x_13950:
[----:B-1-3--:R-:W0:Y:S01]  /*7820*/  I2F.S64 R17, R16 ;  /* 0x0000001000117312 */ /* 0x00ae220000301400 */
[----:B------:R-:W-:Y:S01]  /*7830*/  BSSY B0, `(.L_x_13953) ;  /* 0x000000f000007945 */ /* 0x000fe20003800000 */
[----:B0---4-:R-:W-:-:S04]  /*7840*/  LOP3.LUT R4, R17, 0x7fffffff, RZ, 0xc0, !PT ;  /* 0x7fffffff11047812 */ /* 0x011fc800078ec0ff */
        /* <DEDUP_REMOVED lines=10> */
.L_x_13954:
[----:B------:R-:W-:Y:S01]  /*78f0*/  IMAD.MOV.U32 R0, RZ, RZ, 0x7f ;  /* 0x0000007fff007424 */ /* 0x000fe200078e00ff */
[----:B------:R-:W-:-:S04]  /*7900*/  ISETP.GT.U32.AND P0, PT, R4, 0x7f800000, PT ;  /* 0x7f8000000400780c */ /* 0x000fc80003f04070 */
[----:B------:R-:W-:-:S04]  /*7910*/  SEL R0, R0, 0x7c, P0 ;  /* 0x0000007c00007807 */ /* 0x000fc80000000000 */
.L_x_13955:
[----:B------:R-:W-:Y:S05]  /*7920*/  BSYNC B0 ;  /* 0x0000000000007941 */ /* 0x000fea0003800000 */
.L_x_13953:
[----:B------:R-:W-:-:S04]  /*7930*/  LOP3.LUT R4, R17, 0x80000000, RZ, 0xc0, !PT ;  /* 0x8000000011047812 */ /* 0x000fc800078ec0ff */
[----:B------:R-:W-:-:S04]  /*7940*/  SHF.R.U32.HI R5, RZ, 0x18, R4 ;  /* 0x00000018ff057819 */ /* 0x000fc80000011604 */
[----:B------:R-:W-:-:S05]  /*7950*/  LOP3.LUT R5, R0, R5, RZ, 0xfc, !PT ;  /* 0x0000000500057212 */ /* 0x000fca00078efcff */
[----:B------:R-:W-:Y:S01]  /*7960*/  STG.E.U8 [R2.64], R5 ;  /* 0x0000000502007986 */ /* 0x000fe2000c101124 */
[----:B------:R-:W-:Y:S05]  /*7970*/  EXIT ;  /* 0x000000000000794d */ /* 0x000fea0003800000 */
.L_x_13949:
[----:B-1-3--:R-:W0:Y:S02]  /*7980*/  I2F.S64 R0, R16 ;  /* 0x0000001000007312 */ /* 0x00ae240000301400 */
[----:B0-----:R-:W-:-:S05]  /*7990*/  F2FP.BF16.PACK_AB R0, RZ, R0 ;  /* 0x00000000ff00723e */ /* 0x001fca00000010ff */
[----:B------:R-:W-:Y:S01]  /*79a0*/  STG.E.U16 [R2.64], R0 ;  /* 0x0000000002007986 */ /* 0x000fe2000c101524 */
[----:B------:R-:W-:Y:S05]  /*79b0*/  EXIT ;  /* 0x000000000000794d */ /* 0x000fea0003800000 */
.L_x_13946:
        /* <DEDUP_REMOVED lines=8> */
[----:B-1-3--:R-:W-:Y:S01]  /*7a40*/  STG.E.U16 [R2.64], R16 ;  /* 0x0000001002007986 */ /* 0x00afe2000c101524 */
[----:B------:R-:W-:Y:S05]  /*7a50*/  EXIT ;  /* 0x000000000000794d */ /* 0x000fea0003800000 */
.L_x_13958:
[----:B-1-3--:R-:W0:Y:S01]  /*7a60*/  I2F.S64 R17, R16 ;  /* 0x0000001000117312 */ /* 0x00ae220000301400 */
[----:B------:R-:W-:Y:S01]  /*7a70*/  BSSY B0, `(.L_x_13959) ;  /* 0x0000014000007945 */ /* 0x000fe20003800000 */
[----:B------:R-:W-:Y:S01]  /*7a80*/  IMAD.MOV.U32 R0, RZ, RZ, 0x80 ;  /* 0x00000080ff007424 */ /* 0x000fe200078e00ff */
[----:B0---4-:R-:W-:-:S04]  /*7a90*/  LOP3.LUT R5, R17, 0x7fffffff, RZ, 0xc0, !PT ;  /* 0x7fffffff11057812 */ /* 0x011fc800078ec0ff */
        /* <DEDUP_REMOVED lines=13> */
.L_x_13961:
[----:B------:R-:W-:-:S04]  /*7b70*/  LOP3.LUT R0, R17, 0x80000000, RZ, 0xc0, !PT ;  /* 0x8000000011007812 */ /* 0x000fc800078ec0ff */
[----:B------:R-:W-:-:S04]  /*7b80*/  SHF.R.U32.HI R5, RZ, 0x18, R0 ;  /* 0x00000018ff057819 */ /* 0x000fc80000011600 */
[----:B------:R-:W-:-:S04]  /*7b90*/  LOP3.LUT R4, R4, R5, RZ, 0xfc, !PT ;  /* 0x0000000504047212 */ /* 0x000fc800078efcff */
[----:B------:R-:W-:Y:S02]  /*7ba0*/  PRMT R0, R4, 0x7610, R0 ;  /* 0x0000761004007816 */ /* 0x000fe40000000000 */
.L_x_13960:
[----:B------:R-:W-:Y:S05]  /*7bb0*/  BSYNC B0 ;  /* 0x0000000000007941 */ /* 0x000fea0003800000 */
.L_x_13959:
[----:B------:R-:W-:Y:S01]  /*7bc0*/  STG.E.U8 [R2.64], R0 ;  /* 0x0000000002007986 */ /* 0x000fe2000c101124 */
[----:B------:R-:W-:Y:S05]  /*7bd0*/  EXIT ;  /* 0x000000000000794d */ /* 0x000fea0003800000 */
.L_x_13957:
        /* <DEDUP_REMOVED lines=17> */
.L_x_13964:
[----:B------:R-:W-:-:S04]  /*7cf0*/  LOP3.LUT R0, R17, 0x80000000, RZ, 0xc0, !PT ;  /* 0x8000000011007812 */ /* 0x000fc800078ec0ff */
[----:B------:R-:W-:-:S04]  /*7d00*/  SHF.R.U32.HI R5, RZ, 0x18, R0 ;  /* 0x00000018ff057819 */ /* 0x000fc80000011600 */
[----:B------:R-:W-:-:S04]  /*7d10*/  LOP3.LUT R4, R4, R5, RZ, 0xfc, !PT ;  /* 0x0000000504047212 */ /* 0x000fc800078efcff */
[----:B------:R-:W-:Y:S02]  /*7d20*/  PRMT R0, R4, 0x7610, R0 ;  /* 0x0000761004007816 */ /* 0x000fe40000000000 */
.L_x_13963:
[----:B------:R-:W-:Y:S05]  /*7d30*/  BSYNC B0 ;  /* 0x0000000000007941 */ /* 0x000fea0003800000 */
.L_x_13962:
[----:B------:R-:W-:Y:S01]  /*7d40*/  STG.E.U8 [R2.64], R0 ;  /* 0x0000000002007986 */ /* 0x000fe2000c101124 */
[----:B------:R-:W-:Y:S05]  /*7d50*/  EXIT ;  /* 0x000000000000794d */ /* 0x000fea0003800000 */
.L_x_13956:
[----:B------:R-:W-:-:S13]  /*7d60*/  ISETP.NE.AND P0, PT, R0, 0x1c, PT ;  /* 0x0000001c0000780c */ /* 0x000fda0003f05270 */
[----:B------:R-:W-:Y:S05]  /*7d70*/  @!P0 BRA `(.L_x_13965) ;  /* 0x000002a000008947 */ /* 0x000fea0003800000 */
[----:B------:R-:W-:-:S13]  /*7d80*/  ISETP.NE.AND P0, PT, R0, 0x1d, PT ;  /* 0x0000001d0000780c */ /* 0x000fda0003f05270 */
[----:B------:R-:W-:Y:S05]  /*7d90*/  @!P0 BRA `(.L_x_13966) ;  /* 0x0000026000008947 */ /* 0x000fea0003800000 */
[----:B------:R-:W-:-:S13]  /*7da0*/  ISETP.NE.AND P0, PT, R0, 0x2c, PT ;  /* 0x0000002c0000780c */ /* 0x000fda0003f05270 */
[----:B------:R-:W-:Y:S05]  /*7db0*/  @P0 BRA `(.L_x_13939) ;  /* 0x0000010000000947 */ /* 0x000fea0003800000 */
[----:B-1-3--:R-:W0:Y:S01]  /*7dc0*/  I2F.S64 R16, R16 ;  /* 0x0000001000107312 */ /* 0x00ae220000301400 */
        /* <DEDUP_REMOVED lines=15> */
.L_x_13939:
[----:B------:R-:W-:Y:S01]  /*7ec0*/  MOV R2, 0x0 ;  /* 0x0000000000027802 */ /* 0x000fe20000000f00 */
[----:B----4-:R-:W-:Y:S02]  /*7ed0*/  IMAD.MOV.U32 R4, RZ, RZ, c[0x4][0x198] ;  /* 0x01006600ff047624 */ /* 0x010fe400078e00ff */
        /* <DEDUP_REMOVED lines=18> */
.L_x_13966:
[----:B-1-3--:R-:W-:Y:S01]  /*8000*/  STG.E.64 [R2.64], R16 ;  /* 0x0000001002007986 */ /* 0x00afe2000c101b24 */
[----:B------:R-:W-:Y:S05]  /*8010*/  EXIT ;  /* 0x000000000000794d */ /* 0x000fea0003800000 */
.L_x_13965:
[----:B-1-3--:R-:W-:Y:S01]  /*8020*/  STG.E [R2.64], R16 ;  /* 0x0000001002007986 */ /* 0x00afe2000c101924 */
[----:B------:R-:W-:Y:S05]  /*8030*/  EXIT ;  /* 0x000000000000794d */ /* 0x000fea0003800000 */
        .weak           $__internal_31_$__cuda_sm20_dblrcp_rn_slowpath_v3
        .type           $__internal_31_$__cuda_sm20_dblrcp_rn_slowpath_v3,@function
        .size           $__internal_31_$__cuda_sm20_dblrcp_rn_slowpath_v3,(.L_x_61520 - $__internal_31_$__cuda_sm20_dblrcp_rn_slowpath_v3)
$__internal_31_$__cuda_sm20_dblrcp_rn_slowpath_v3:
        /* <DEDUP_REMOVED lines=24> */
.L_x_13970:
        /* <DEDUP_REMOVED lines=9> */
.L_x_13968:
[----:B------:R-:W-:Y:S01]  /*8250*/  LOP3.LUT R9, R7, 0x80000, RZ, 0xfc, !PT ;  /* 0x0008000007097812 */ /* 0x000fe200078efcff */
[----:B------:R-:W-:Y:S02]  /*8260*/  IMAD.MOV.U32 R8, RZ, RZ, R6 ;  /* 0x000000ffff087224 */ /* 0x000fe400078e0006 */
.L_x_13969:
[----:B------:R-:W-:Y:S05]  /*8270*/  BSYNC B2 ;  /* 0x0000000000027941 */ /* 0x000fea0003800000 */
.L_x_13967:
[----:B0-----:R-:W-:Y:S02]  /*8280*/  IMAD.MOV.U32 R6, RZ, RZ, R0 ;  /* 0x000000ffff067224 */ /* 0x001fe400078e0000 */
[----:B------:R-:W-:-:S04]  /*8290*/  IMAD.MOV.U32 R7, RZ, RZ, 0x0 ;  /* 0x00000000ff077424 */ /* 0x000fc800078e00ff */
[----:B------:R-:W-:Y:S05]  /*82a0*/  RET.REL.NODEC R6 `(_ZN2at6native27unrolled_elementwise_kernelIZNS0_50_GLOBAL__N__2680c7bb_12_PowKernel_cu_b2145a98_318429pow_tensor_scalar_kernel_implIllEEvRNS_18TensorIteratorBaseET0_EUllE1_St5arrayIPcLm2EELi4E23TrivialOffsetCalculatorILi1EjESC_NS0_6memory12LoadWithCastILi1EEENSD_13StoreWithCastILi1EEEEEviT_S6_T2_T3_T4_T5_) ;  /* 0xffff7d5006007950 */ /* 0x000fea0003c3ffff */
.L_x_13971:
        /* <DEDUP_REMOVED lines=13> */
.L_x_61520:


//--------------------- .text._ZN2at6native18elementwise_kernelILi128ELi2EZNS0_22gpu_kernel_impl_nocastIZNS0_50_GLOBAL__N__2680c7bb_12_PowKernel_cu_b2145a98_318429pow_tensor_scalar_kernel_implIllEEvRNS_18TensorIteratorBaseET0_EUllE1_EEvS6_RKT_EUliE_EEviT1_ --------------------------
	.section	.text._ZN2at6native18elementwise_kernelILi128ELi2EZNS0_22gpu_kernel_impl_nocastIZNS0_50_GLOBAL__N__2680c7bb_12_PowKernel_cu_b2145a98_318429pow_tensor_scalar_kernel_implIllEEvRNS_18TensorIteratorBaseET0_EUllE1_EEvS6_RKT_EUliE_EEviT1_,"ax",@progbits
	.sectioninfo	@"SHI_REGISTERS=18"
	.align	128
        .global         _ZN2at6native18elementwise_kernelILi128ELi2EZNS0_22gpu_kernel_impl_nocastIZNS0_50_GLOBAL__N__2680c7bb_12_PowKernel_cu_b2145a98_318429pow_tensor_scalar_kernel_implIllEEvRNS_18TensorIteratorBaseET0_EUllE1_EEvS6_RKT_EUliE_EEviT1_
        .type           _ZN2at6native18elementwise_kernelILi128ELi2EZNS0_22gpu_kernel_impl_nocastIZNS0_50_GLOBAL__N__2680c7bb_12_PowKernel_cu_b2145a98_318429pow_tensor_scalar_kernel_implIllEEvRNS_18TensorIteratorBaseET0_EUllE1_EEvS6_RKT_EUliE_EEviT1_,@function
        .size           _ZN2at6native18elementwise_kernelILi128ELi2EZNS0_22gpu_kernel_impl_nocastIZNS0_50_GLOBAL__N__2680c7bb_12_PowKernel_cu_b2145a98_318429pow_tensor_scalar_kernel_implIllEEvRNS_18TensorIteratorBaseET0_EUllE1_EEvS6_RKT_EUliE_EEviT1_,(.L_x_61521 - _ZN2at6native18elementwise_kernelILi128ELi2EZNS0_22gpu_kernel_impl_nocastIZNS0_50_GLOBAL__N__2680c7bb_12_PowKernel_cu_b2145a98_318429pow_tensor_scalar_kernel_implIllEEvRNS_18TensorIteratorBaseET0_EUllE1_EEvS6_RKT_EUliE_EEviT1_)
        .other          _ZN2at6native18elementwise_kernelILi128ELi2EZNS0_22gpu_kernel_impl_nocastIZNS0_50_GLOBAL__N__2680c7bb_12_PowKernel_cu_b2145a98_318429pow_tensor_scalar_kernel_implIllEEvRNS_18TensorIteratorBaseET0_EUllE1_EEvS6_RKT_EUliE_EEviT1_,@"STO_CUDA_ENTRY STV_DEFAULT"
_ZN2at6native18elementwise_kernelILi128ELi2EZNS0_22gpu_kernel_impl_nocastIZNS0_50_GLOBAL__N__2680c7bb_12_PowKernel_cu_b2145a98_318429pow_tensor_scalar_kernel_implIllEEvRNS_18TensorIteratorBaseET0_EUllE1_EEvS6_RKT_EUliE_EEviT1_:
.text._ZN2at6native18elementwise_kernelILi128ELi2EZNS0_22gpu_kernel_impl_nocastIZNS0_50_GLOBAL__N__2680c7bb_12_PowKernel_cu_b2145a98_318429pow_tensor_scalar_kernel_implIllEEvRNS_18TensorIteratorBaseET0_EUllE1_EEvS6_RKT_EUliE_EEviT1_:
        /* <DEDUP_REMOVED lines=236> */
.L_x_13974:
[----:B------:R-:W-:-:S04]  /*0ec0*/  IADD3 R10, P0, R2, c[0x0][0x368], RZ ;  /* 0x0000da00020a7a10 */ /* 0x000fc80007f1e0ff */
[----:B------:R-:W-:-:S05]  /*0ed0*/  IADD3.X R11, RZ, c[0x0][0x36c], RZ, P0, !PT ;  /* 0x0000db00ff0b7a10 */ /* 0x000fca00007fe4ff */
[----:B------:R-:W2:Y:S01]  /*0ee0*/  LDG.E.64 R6, [R10.64] ;  /* 0x000000040a067981 */ /* 0x000ea2000c1e1b00 */
[----:B------:R-:W-:Y:S01]  /*0ef0*/  IADD3 R4, P1, R4, c[0x0][0x360], RZ ;  /* 0x0000d80004047a10 */ /* 0x000fe20007f3e0ff */
[----:B------:R-:W-:Y:S01]  /*0f00*/  BSSY B1, `(.L_x_13975) ;  /* 0x0000019000017945 */ /* 0x000fe20003800000 */
[-C--:B--2---:R-:W-:Y:S02]  /*0f10*/  IMAD R5, R7, R6.reuse, RZ ;  /* 0x0000000607057224 */ /* 0x084fe400078e02ff */
[----:B------:R-:W-:-:S04]  /*0f20*/  IMAD.WIDE.U32 R8, R6, R6, RZ ;  /* 0x0000000606087225 */ /* 0x000fc800078e00ff */
[----:B------:R-:W-:Y:S01]  /*0f30*/  IMAD R5, R6, R7, R5 ;  /* 0x0000000706057224 */ /* 0x000fe200078e0205 */
[----:B------:R-:W-:-:S04]  /*0f40*/  MOV R12, R8 ;  /* 0x00000008000c7202 */ /* 0x000fc80000000f00 */
[----:B------:R-:W-:Y:S01]  /*0f50*/  IADD3 R13, R9, R5, RZ ;  /* 0x00000005090d7210 */ /* 0x000fe20007ffe0ff */
[----:B------:R-:W-:-:S05]  /*0f60*/  IMAD.X R5, RZ, RZ, c[0x0][0x364], P1 ;  /* 0x0000d900ff057624 */ /* 0x000fca00008e06ff */
        /* <DEDUP_REMOVED lines=11> */
[----:B------:R-:W-:Y:S02]  /*1020*/  MOV R6, R12 ;  /* 0x0000000c00067202 */ /* 0x000fe40000000f00 */
[----:B------:R-:W-:Y:S02]  /*1030*/  MOV R7, R13 ;  /* 0x0000000d00077202 */ /* 0x000fe40000000f00 */
[----:B------:R-:W-:Y:S02]  /*1040*/  IADD3 R12, R2, -0x100000, RZ ;  /* 0xfff00000020c7810 */ /* 0x000fe40007ffe0ff */
[----:B-1----:R-:W-:Y:S02]  /*1050*/  MOV R8, 0x1070 ;  /* 0x0000107000087802 */ /* 0x002fe40000000f00 */
[----:B0-----:R-:W-:Y:S05]  /*1060*/  CALL.REL.NOINC `($__internal_32_$__cuda_sm20_dblrcp_rn_slowpath_v3) ;  /* 0x000010d000007944 */ /* 0x001fea0003c00000 */
[----:B------:R-:W-:Y:S02]  /*1070*/  MOV R8, R6 ;  /* 0x0000000600087202 */ /* 0x000fe40000000f00 */
[----:B------:R-:W-:-:S02]  /*1080*/  MOV R9, R7 ;  /* 0x0000000700097202 */ /* 0x000fc40000000f00 */
.L_x_13976:
[----:B------:R-:W-:Y:S05]  /*1090*/  BSYNC B1 ;  /* 0x0000000000017941 */ /* 0x000fea0003800000 */
.L_x_13975:
[----:B-1----:R-:W1:Y:S01]  /*10a0*/  F2I.S64.F64.TRUNC R8, R8 ;  /* 0x0000000800087311 */ /* 0x002e62000030d900 */
[----:B------:R-:W-:-:S05]  /*10b0*/  IMAD R0, R0, 0x100, R3 ;  /* 0x0000010000007824 */ /* 0x000fca00078e0203 */
[----:B0-----:R-:W-:Y:S01]  /*10c0*/  IADD3 R11, R0, 0x80, RZ ;  /* 0x00000080000b7810 */ /* 0x001fe20007ffe0ff */
[----:B-1----:R0:W-:Y:S04]  /*10d0*/  STG.E.64 [R4.64], R8 ;  /* 0x0000000804007986 */ /* 0x0021e8000c101b04 */
.L_x_13973:
[----:B------:R-:W-:Y:S05]  /*10e0*/  BSYNC B0 ;  /* 0x0000000000007941 */ /* 0x000fea0003800000 */
.L_x_13972:
[----:B------:R-:W-:-:S13]  /*10f0*/  ISETP.GE.AND P0, PT, R11, c[0x0][0x160], PT ;  /* 0x000058000b007a0c */ /* 0x000fda0003f06270 */
[----:B------:R-:W-:Y:S05]  /*1100*/  @P0 EXIT ;  /* 0x000000000000094d */ /* 0x000fea0003800000 */
[----:B------:R-:W-:Y:S01]  /*1110*/  ISETP.NE.AND P0, PT, RZ, c[0x0][0x168], PT ;  /* 0x00005a00ff007a0c */ /* 0x000fe20003f05270 */
[----:B------:R-:W-:Y:S01]  /*1120*/  HFMA2.MMA R0, -RZ, RZ, 0, 0 ;  /* 0x00000000ff007435 */ /* 0x000fe200000001ff */
[----:B------:R-:W-:-:S11]  /*1130*/  MOV R2, RZ ;  /* 0x000000ff00027202 */ /* 0x000fd60000000f00 */
[----:B------:R-:W-:Y:S05]  /*1140*/  @!P0 BRA `(.L_x_13977) ;  /* 0x00000e0000008947 */ /* 0x000fea0003800000 */
[----:B------:R-:W-:Y:S02]  /*1150*/  MOV R2, RZ ;  /* 0x000000ff00027202 */ /* 0x000fe40000000f00 */
[----:B------:R-:W-:-:S05]  /*1160*/  MOV R3, R11 ;  /* 0x0000000b00037202 */ /* 0x000fca0000000f00 */
[----:B0-----:R-:W-:-:S04]  /*1170*/  IMAD.HI.U32 R4, R11, c[0x0][0x170], R2 ;  /* 0x00005c000b047a27 */ /* 0x001fc800078e0002 */
        /* <DEDUP_REMOVED lines=221> */
.L_x_13977:
[----:B0-----:R-:W-:-:S04]  /*1f50*/  IADD3 R8, P0, R0, c[0x0][0x368], RZ ;  /* 0x0000da0000087a10 */ /* 0x001fc80007f1e0ff */
[----:B------:R-:W-:-:S05]  /*1f60*/  IADD3.X R9, RZ, c[0x0][0x36c], RZ, P0, !PT ;  /* 0x0000db00ff097a10 */ /* 0x000fca00007fe4ff */
[----:B------:R-:W2:Y:S01]  /*1f70*/  LDG.E.64 R4, [R8.64] ;  /* 0x0000000408047981 */ /* 0x000ea2000c1e1b00 */
[----:B------:R-:W-:Y:S01]  /*1f80*/  IADD3 R2, P1, R2, c[0x0][0x360], RZ ;  /* 0x0000d80002027a10 */ /* 0x000fe20007f3e0ff */
[----:B------:R-:W-:Y:S01]  /*1f90*/  BSSY B0, `(.L_x_13978) ;  /* 0x0000017000007945 */ /* 0x000fe20003800000 */
[-C--:B--2---:R-:W-:Y:S02]  /*1fa0*/  IMAD R3, R5, R4.reuse, RZ ;  /* 0x0000000405037224 */ /* 0x084fe400078e02ff */
[----:B------:R-:W-:-:S04]  /*1fb0*/  IMAD.WIDE.U32 R6, R4, R4, RZ ;  /* 0x0000000404067225 */ /* 0x000fc800078e00ff */
[----:B------:R-:W-:Y:S01]  /*1fc0*/  IMAD R3, R4, R5, R3 ;  /* 0x0000000504037224 */ /* 0x000fe200078e0203 */
[----:B------:R-:W-:-:S03]  /*1fd0*/  MOV R10, R6 ;  /* 0x00000006000a7202 */ /* 0x000fc60000000f00 */
[----:B------:R-:W-:Y:S01]  /*1fe0*/  IMAD.IADD R11, R7, 0x1, R3 ;  /* 0x00000001070b7824 */ /* 0x000fe200078e0203 */
[----:B------:R-:W-:-:S05]  /*1ff0*/  IADD3.X R3, RZ, c[0x0][0x364], RZ, P1, !PT ;  /* 0x0000d900ff037a10 */ /* 0x000fca0000ffe4ff */
        /* <DEDUP_REMOVED lines=15> */
[----:B------:R-:W-:Y:S05]  /*20f0*/  CALL.REL.NOINC `($__internal_32_$__cuda_sm20_dblrcp_rn_slowpath_v3) ;  /* 0x0000004000007944 */ /* 0x000fea0003c00000 */
.L_x_13979:
[----:B------:R-:W-:Y:S05]  /*2100*/  BSYNC B0 ;  /* 0x0000000000007941 */ /* 0x000fea0003800000 */
.L_x_13978:
[----:B-1----:R-:W1:Y:S02]  /*2110*/  F2I.S64.F64.TRUNC R6, R6 ;  /* 0x0000000600067311 */ /* 0x002e64000030d900 */
[----:B-1----:R-:W-:Y:S01]  /*2120*/  STG.E.64 [R2.64], R6 ;  /* 0x0000000602007986 */ /* 0x002fe2000c101b04 */
[----:B------:R-:W-:Y:S05]  /*2130*/  EXIT ;  /* 0x000000000000794d */ /* 0x000fea0003800000 */
        .weak           $__internal_32_$__cuda_sm20_dblrcp_rn_slowpath_v3
        .type           $__internal_32_$__cuda_sm20_dblrcp_rn_slowpath_v3,@function
        .size           $__internal_32_$__cuda_sm20_dblrcp_rn_slowpath_v3,(.L_x_61521 - $__internal_32_$__cuda_sm20_dblrcp_rn_slowpath_v3)
$__internal_32_$__cuda_sm20_dblrcp_rn_slowpath_v3:
        /* <DEDUP_REMOVED lines=24> */
.L_x_13983:
        /* <DEDUP_REMOVED lines=10> */
.L_x_13981:
[----:B------:R-:W-:Y:S02]  /*2360*/  LOP3.LUT R11, R7, 0x80000, RZ, 0xfc, !PT ;  /* 0x00080000070b7812 */ /* 0x000fe400078efcff */
[----:B------:R-:W-:Y:S02]  /*2370*/  MOV R10, R6 ;  /* 0x00000006000a7202 */ /* 0x000fe40000000f00 */
.L_x_13982:
[----:B------:R-:W-:Y:S05]  /*2380*/  BSYNC B2 ;  /* 0x0000000000027941 */ /* 0x000fea0003800000 */
.L_x_13980:
[----:B------:R-:W-:Y:S01]  /*2390*/  HFMA2.MMA R9, -RZ, RZ, 0, 0 ;  /* 0x00000000ff097435 */ /* 0x000fe200000001ff */
[----:B01----:R-:W-:Y:S02]  /*23a0*/  MOV R6, R10 ;  /* 0x0000000a00067202 */ /* 0x003fe40000000f00 */
[----:B------:R-:W-:-:S03]  /*23b0*/  MOV R7, R11 ;  /* 0x0000000b00077202 */ /* 0x000fc60000000f00 */
[----:B------:R-:W-:Y:S05]  /*23c0*/  RET.REL.NODEC R8 `(_ZN2at6native18elementwise_kernelILi128ELi2EZNS0_22gpu_kernel_impl_nocastIZNS0_50_GLOBAL__N__2680c7bb_12_PowKernel_cu_b2145a98_318429pow_tensor_scalar_kernel_implIllEEvRNS_18TensorIteratorBaseET0_EUllE1_EEvS6_RKT_EUliE_EEviT1_) ;  /* 0xffffdc3008007950 */ /* 0x000fea0003c3ffff */
.L_x_13984:
        /* <DEDUP_REMOVED lines=11> */
.L_x_61521:


//--------------------- .text._ZN2at6native27unrolled_elementwise_kernelIZNS0_50_GLOBAL__N__2680c7bb_12_PowKernel_cu_b2145a98_318429pow_tensor_scalar_kernel_implIllEEvRNS_18TensorIteratorBaseET0_EUllE1_St5arrayIPcLm2EELi4E23TrivialOffsetCalculatorILi1EjESC_NS0_6memory15LoadWithoutCastENSD_16StoreWithoutCastEEEviT_S6_T2_T3_T4_T5_ --------------------------
	.section	.text._ZN2at6native27unrolled_elementwise_kernelIZNS0_50_GLOBAL__N__2680c7bb_12_PowKernel_cu_b2145a98_318429pow_tensor_scalar_kernel_implIllEEvRNS_18TensorIteratorBaseET0_EUllE1_St5arrayIPcLm2EELi4E23TrivialOffsetCalculatorILi1EjESC_NS0_6memory15LoadWithoutCastENSD_16StoreWithoutCastEEEviT_S6_T2_T3_T4_T5_,"ax",@progbits
	.sectioninfo	@"SHI_REGISTERS=24"
	.align	128
        .global         _ZN2at6native27unrolled_elementwise_kernelIZNS0_50_GLOBAL__N__2680c7bb_12_PowKernel_cu_b2145a98_318429pow_tensor_scalar_kernel_implIllEEvRNS_18TensorIteratorBaseET0_EUllE1_St5arrayIPcLm2EELi4E23TrivialOffsetCalculatorILi1EjESC_NS0_6memory15LoadWithoutCastENSD_16StoreWithoutCastEEEviT_S6_T2_T3_T4_T5_
        .type           _ZN2at6native27unrolled_elementwise_kernelIZNS0_50_GLOBAL__N__2680c7bb_12_PowKernel_cu_b2145a98_318429pow_tensor_scalar_kernel_implIllEEvRNS_18TensorIteratorBaseET0_EUllE1_St5arrayIPcLm2EELi4E23TrivialOffsetCalculatorILi1EjESC_NS0_6memory15LoadWithoutCastENSD_16StoreWithoutCastEEEviT_S6_T2_T3_T4_T5_,@function
        .size           _ZN2at6native27unrolled_elementwise_kernelIZNS0_50_GLOBAL__N__2680c7bb_12_PowKernel_cu_b2145a98_318429pow_tensor_scalar_kernel_implIllEEvRNS_18TensorIteratorBaseET0_EUllE1_St5arrayIPcLm2EELi4E23TrivialOffsetCalculatorILi1EjESC_NS0_6memory15LoadWithoutCastENSD_16StoreWithoutCastEEEviT_S6_T2_T3_T4_T5_,(.L_x_61522 - _ZN2at6native27unrolled_elementwise_kernelIZNS0_50_GLOBAL__N__2680c7bb_12_PowKernel_cu_b2145a98_318429pow_tensor_scalar_kernel_implIllEEvRNS_18TensorIteratorBaseET0_EUllE1_St5arrayIPcLm2EELi4E23TrivialOffsetCalculatorILi1EjESC_NS0_6memory15LoadWithoutCastENSD_16StoreWithoutCastEEEviT_S6_T2_T3_T4_T5_)
        .other          _ZN2at6native27unrolled_elementwise_kernelIZNS0_50_GLOBAL__N__2680c7bb_12_PowKernel_cu_b2145a98_318429pow_tensor_scalar_kernel_implIllEEvRNS_18TensorIteratorBaseET0_EUllE1_St5arrayIPcLm2EELi4E23TrivialOffsetCalculatorILi1EjESC_NS0_6memory15LoadWithoutCastENSD_16StoreWithoutCastEEEviT_S6_T2_T3_T4_T5_,@"STO_CUDA_ENTRY STV_DEFAULT"
_ZN2at6native27unrolled_elementwise_kernelIZNS0_50_GLOBAL__N__2680c7bb_12_PowKernel_cu_b2145a98_318429pow_tensor_scalar_kernel_implIllEEvRNS_18TensorIteratorBaseET0_EUllE1_St5arrayIPcLm2EELi4E23TrivialOffsetCalculatorILi1EjESC_NS0_6memory15LoadWithoutCastENSD_16StoreWithoutCastEEEviT_S6_T2_T3_T4_T5_:
.text._ZN2at6native27unrolled_elementwise_kernelIZNS0_50_GLOBAL__N__2680c7bb_12_PowKernel_cu_b2145a98_318429pow_tensor_scalar_kernel_implIllEEvRNS_18TensorIteratorBaseET0_EUllE1_St5arrayIPcLm2EELi4E23TrivialOffsetCalculatorILi1EjESC_NS0_6memory15LoadWithoutCastENSD_16StoreWithoutCastEEEviT_S6_T2_T3_T4_T5_:
[----:B------:R-:W-:Y:S02]  /*0000*/  IMAD.MOV.U32 R1, RZ, RZ, c[0x0][0x28] ;  /* 0x00000a00ff017624 */ /* 0x000fe400078e00ff */
[----:B------:R-:W0:Y:S01]  /*0010*/  S2R R21, SR_CTAID.X ;  /* 0x0000000000157919 */ /* 0x000e220000002500 */
[----:B------:R-:W-:Y:S01]  /*0020*/  IMAD.MOV.U32 R0, RZ, RZ, -0x200 ;  /* 0xfffffe00ff007424 */ /* 0x000fe200078e00ff */
[----:B------:R-:W-:Y:S01]  /*0030*/  CS2R R4, SRZ ;  /* 0x0000000000047805 */ /* 0x000fe2000001ff00 */
[----:B------:R-:W-:Y:S01]  /*0040*/  CS2R R14, SRZ ;  /* 0x00000000000e7805 */ /* 0x000fe2000001ff00 */
[----:B------:R-:W1:Y:S01]  /*0050*/  S2R R18, SR_TID.X ;  /* 0x0000000000127919 */ /* 0x000e620000002100 */
[----:B------:R-:W-:Y:S01]  /*0060*/  CS2R R12, SRZ ;  /* 0x00000000000c7805 */ /* 0x000fe2000001ff00 */
[----:B------:R-:W-:Y:S01]  /*0070*/  CS2R R2, SRZ ;  /* 0x0000000000027805 */ /* 0x000fe2000001ff00 */
[----:B------:R-:W-:Y:S01]  /*0080*/  ULDC.64 UR4, c[0x0][0x118] ;  /* 0x0000460000047ab9 */ /* 0x000fe20000000a00 */
        /* <DEDUP_REMOVED lines=8> */
[----:B------:R0:W5:Y:S05]  /*0110*/  @!P0 LDG.E.64 R4, [R6.64] ;  /* 0x0000000406048981 */ /* 0x00016a000c1e1b00 */
[----:B------:R-:W-:Y:S01]  /*0120*/  @!P1 IMAD R8, R21, 0x200, R0 ;  /* 0x0000020015089824 */ /* 0x000fe200078e0200 */
[----:B------:R-:W-:Y:S01]  /*0130*/  @!P1 IADD3 R0, R0, 0x80, RZ ;  /* 0x0000008000009810 */ /* 0x000fe20007ffe0ff */
[----:B------:R-:W-:-:S03]  /*0140*/  @!P1 IMAD.MOV.U32 R9, RZ, RZ, 0x8 ;  /* 0x00000008ff099424 */ /* 0x000fc600078e00ff */
[----:B------:R-:W-:Y:S01]  /*0150*/  ISETP.GE.AND P3, PT, R0, R19, PT ;  /* 0x000000130000720c */ /* 0x000fe20003f66270 */
[----:B------:R-:W-:-:S05]  /*0160*/  @!P1 IMAD.WIDE.U32 R8, R8, R9, c[0x0][0x178] ;  /* 0x00005e0008089625 */ /* 0x000fca00078e0009 */
[----:B------:R0:W5:Y:S07]  /*0170*/  @!P1 LDG.E.64 R14, [R8.64] ;  /* 0x00000004080e9981 */ /* 0x00016e000c1e1b00 */
[----:B------:R-:W-:Y:S01]  /*0180*/  @!P3 LEA R16, R21, R0, 0x9 ;  /* 0x000000001510b211 */ /* 0x000fe200078e48ff */
[----:B------:R-:W-:Y:S01]  /*0190*/  @!P3 IMAD.MOV.U32 R17, RZ, RZ, 0x8 ;  /* 0x00000008ff11b424 */ /* 0x000fe200078e00ff */
[----:B------:R-:W-:-:S03]  /*01a0*/  @!P3 IADD3 R0, R0, 0x80, RZ ;  /* 0x000000800000b810 */ /* 0x000fc60007ffe0ff */
[----:B------:R-:W-:Y:S01]  /*01b0*/  @!P3 IMAD.WIDE.U32 R16, R16, R17, c[0x0][0x178] ;  /* 0x00005e001010b625 */ /* 0x000fe200078e0011 */
[----:B------:R-:W-:-:S04]  /*01c0*/  ISETP.GE.AND P2, PT, R0, R19, PT ;  /* 0x000000130000720c */ /* 0x000fc80003f46270 */
[----:B------:R0:W5:Y:S09]  /*01d0*/  @!P3 LDG.E.64 R12, [R16.64] ;  /* 0x00000004100cb981 */ /* 0x000172000c1e1b00 */
[----:B------:R-:W-:Y:S01]  /*01e0*/  @!P2 LEA R10, R21, R0, 0x9 ;  /* 0x00000000150aa211 */ /* 0x000fe200078e48ff */
[----:B------:R-:W-:-:S04]  /*01f0*/  @!P2 IMAD.MOV.U32 R11, RZ, RZ, 0x8 ;  /* 0x00000008ff0ba424 */ /* 0x000fc800078e00ff */
[----:B------:R-:W-:-:S05]  /*0200*/  @!P2 IMAD.WIDE.U32 R10, R10, R11, c[0x0][0x178] ;  /* 0x00005e000a0aa625 */ /* 0x000fca00078e000b */
[----:B------:R0:W5:Y:S01]  /*0210*/  @!P2 LDG.E.64 R2, [R10.64] ;  /* 0x000000040a02a981 */ /* 0x000162000c1e1b00 */
[----:B------:R-:W-:Y:S01]  /*0220*/  BSSY B0, `(.L_x_13985) ;  /* 0x000001a000007945 */ /* 0x000fe20003800000 */
[----:B------:R-:W-:Y:S05]  /*0230*/  @P0 BRA `(.L_x_13986) ;  /* 0x0000018000000947 */ /* 0x000fea0003800000 */
        /* <DEDUP_REMOVED lines=16> */
[----:B0-----:R-:W-:Y:S01]  /*0340*/  LOP3.LUT R10, R5, 0x7fffffff, RZ, 0xc0, !PT ;  /* 0x7fffffff050a7812 */ /* 0x001fe200078ec0ff */
[----:B------:R-:W-:Y:S01]  /*0350*/  IMAD.MOV.U32 R6, RZ, RZ, R4 ;  /* 0x000000ffff067224 */ /* 0x000fe200078e0004 */
[----:B------:R-:W-:Y:S02]  /*0360*/  MOV R7, R5 ;  /* 0x0000000500077202 */ /* 0x000fe40000000f00 */
[----:B------:R-:W-:Y:S02]  /*0370*/  IADD3 R10, R10, -0x100000, RZ ;  /* 0xfff000000a0a7810 */ /* 0x000fe40007ffe0ff */
[----:B------:R-:W-:Y:S02]  /*0380*/  MOV R20, 0x3a0 ;  /* 0x000003a000147802 */ /* 0x000fe40000000f00 */
[----:B-1----:R-:W-:Y:S05]  /*0390*/  CALL.REL.NOINC `($__internal_33_$__cuda_sm20_dblrcp_rn_slowpath_v3) ;  /* 0x0000073000007944 */ /* 0x002fea0003c00000 */
.L_x_13988:
[----:B------:R-:W-:Y:S05]  /*03a0*/  BSYNC B1 ;  /* 0x0000000000017941 */ /* 0x000fea0003800000 */
.L_x_13987:
[----:B-1----:R1:W2:Y:S02]  /*03b0*/  F2I.S64.F64.TRUNC R4, R8 ;  /* 0x0000000800047311 */ /* 0x0022a4000030d900 */
.L_x_13986:
[----:B------:R-:W-:Y:S05]  /*03c0*/  BSYNC B0 ;  /* 0x0000000000007941 */ /* 0x000fea0003800000 */
.L_x_13985:
[----:B------:R-:W-:Y:S01]  /*03d0*/  IADD3 R0, R18, 0x80, RZ ;  /* 0x0000008012007810 */ /* 0x000fe20007ffe0ff */
[----:B------:R-:W-:Y:S03]  /*03e0*/  BSSY B0, `(.L_x_13989) ;  /* 0x000001a000007945 */ /* 0x000fe60003800000 */
[----:B------:R-:W-:-:S13]  /*03f0*/  ISETP.GE.AND P1, PT, R0, R19, PT ;  /* 0x000000130000720c */ /* 0x000fda0003f26270 */
[----:B------:R-:W-:Y:S05]  /*0400*/  @P1 BRA `(.L_x_13990) ;  /* 0x0000017000001947 */ /* 0x000fea0003800000 */
[-C--:B01---5:R-:W-:Y:S01]  /*0410*/  IMAD R9, R15, R14.reuse, RZ ;  /* 0x0000000e0f097224 */ /* 0x0a3fe200078e02ff */
        /* <DEDUP_REMOVED lines=17> */
[----:B-12---:R-:W-:Y:S05]  /*0530*/  CALL.REL.NOINC `($__internal_33_$__cuda_sm20_dblrcp_rn_slowpath_v3) ;  /* 0x0000059000007944 */ /* 0x006fea0003c00000 */
[----:B-1----:R-:W-:Y:S02]  /*0540*/  IMAD.MOV.U32 R14, RZ, RZ, R8 ;  /* 0x000000ffff0e7224 */ /* 0x002fe400078e0008 */
[----:B------:R-:W-:Y:S02]  /*0550*/  IMAD.MOV.U32 R15, RZ, RZ, R9 ;  /* 0x000000ffff0f7224 */ /* 0x000fe400078e0009 */
.L_x_13992:
[----:B------:R-:W-:Y:S05]  /*0560*/  BSYNC B1 ;  /* 0x0000000000017941 */ /* 0x000fea0003800000 */
.L_x_13991:
[----:B-1----:R-:W1:Y:S02]  /*0570*/  F2I.S64.F64.TRUNC R14, R14 ;  /* 0x0000000e000e7311 */ /* 0x002e64000030d900 */
.L_x_13990:
[----:B------:R-:W-:Y:S05]  /*0580*/  BSYNC B0 ;  /* 0x0000000000007941 */ /* 0x000fea0003800000 */
.L_x_13989:
[----:B0-----:R-:W-:Y:S01]  /*0590*/  IADD3 R6, R18, 0x100, RZ ;  /* 0x0000010012067810 */ /* 0x001fe20007ffe0ff */
[----:B------:R-:W-:Y:S03]  /*05a0*/  BSSY B0, `(.L_x_13993) ;  /* 0x000001a000007945 */ /* 0x000fe60003800000 */
[----:B------:R-:W-:-:S13]  /*05b0*/  ISETP.GE.AND P1, PT, R6, R19, PT ;  /* 0x000000130600720c */ /* 0x000fda0003f26270 */
[----:B------:R-:W-:Y:S05]  /*05c0*/  @P1 BRA `(.L_x_13994) ;  /* 0x0000017000001947 */ /* 0x000fea0003800000 */
[-C--:B-1---5:R-:W-:Y:S01]  /*05d0*/  IMAD R9, R13, R12.reuse, RZ ;  /* 0x0000000c0d097224 */ /* 0x0a2fe200078e02ff */
        /* <DEDUP_REMOVED lines=18> */
[----:B-1----:R-:W-:Y:S01]  /*0700*/  MOV R12, R8 ;  /* 0x00000008000c7202 */ /* 0x002fe20000000f00 */
[----:B------:R-:W-:Y:S02]  /*0710*/  IMAD.MOV.U32 R13, RZ, RZ, R9 ;  /* 0x000000ffff0d7224 */ /* 0x000fe400078e0009 */
.L_x_13996:
[----:B------:R-:W-:Y:S05]  /*0720*/  BSYNC B1 ;  /* 0x0000000000017941 */ /* 0x000fea0003800000 */
.L_x_13995:
[----:B-1----:R-:W1:Y:S02]  /*0730*/  F2I.S64.F64.TRUNC R12, R12 ;  /* 0x0000000c000c7311 */ /* 0x002e64000030d900 */
.L_x_13994:
[----:B------:R-:W-:Y:S05]  /*0740*/  BSYNC B0 ;  /* 0x0000000000007941 */ /* 0x000fea0003800000 */
.L_x_13993:
[----:B------:R-:W-:Y:S01]  /*0750*/  IADD3 R6, R18, 0x180, RZ ;  /* 0x0000018012067810 */ /* 0x000fe20007ffe0ff */
[----:B------:R-:W-:Y:S03]  /*0760*/  BSSY B0, `(.L_x_13997) ;  /* 0x000001b000007945 */ /* 0x000fe60003800000 */
[----:B------:R-:W-:-:S13]  /*0770*/  ISETP.GE.AND P1, PT, R6, R19, PT ;  /* 0x000000130600720c */ /* 0x000fda0003f26270 */
[----:B------:R-:W-:Y:S05]  /*0780*/  @P1 BRA `(.L_x_13998) ;  /* 0x0000018000001947 */ /* 0x000fea0003800000 */
[-C--:B-1---5:R-:W-:Y:S01]  /*0790*/  IMAD R9, R3, R2.reuse, RZ ;  /* 0x0000000203097224 */ /* 0x0a2fe200078e02ff */
[----:B------:R-:W-:Y:S01]  /*07a0*/  BSSY B1, `(.L_x_13999) ;  /* 0x0000015000017945 */ /* 0x000fe20003800000 */
[----:B------:R-:W-:-:S04]  /*07b0*/  IMAD.WIDE.U32 R6, R2, R2, RZ ;  /* 0x0000000202067225 */ /* 0x000fc800078e00ff */
[----:B------:R-:W-:Y:S02]  /*07c0*/  IMAD R3, R2, R3, R9 ;  /* 0x0000000302037224 */ /* 0x000fe400078e0209 */
[----:B------:R-:W-:Y:S02]  /*07d0*/  IMAD.MOV.U32 R2, RZ, RZ, R6 ;  /* 0x000000ffff027224 */ /* 0x000fe400078e0006 */
[----:B------:R-:W-:-:S06]  /*07e0*/  IMAD.IADD R3, R7, 0x1, R3 ;  /* 0x0000000107037824 */ /* 0x000fcc00078e0203 */
[----:B------:R-:W1:Y:S08]  /*07f0*/  I2F.F64.S64 R2, R2 ;  /* 0x0000000200027312 */ /* 0x000e700000301c00 */
        /* <DEDUP_REMOVED lines=9> */
[----:B0-----:R-:W-:Y:S01]  /*0890*/  LOP3.LUT R10, R3, 0x7fffffff, RZ, 0xc0, !PT ;  /* 0x7fffffff030a7812 */ /* 0x001fe200078ec0ff */
[----:B------:R-:W-:Y:S01]  /*08a0*/  IMAD.MOV.U32 R7, RZ, RZ, R3 ;  /* 0x000000ffff077224 */ /* 0x000fe200078e0003 */
[----:B------:R-:W-:Y:S02]  /*08b0*/  MOV R6, R2 ;  /* 0x0000000200067202 */ /* 0x000fe40000000f00 */
[----:B------:R-:W-:Y:S02]  /*08c0*/  IADD3 R10, R10, -0x100000, RZ ;  /* 0xfff000000a0a7810 */ /* 0x000fe40007ffe0ff */
[----:B------:R-:W-:Y:S02]  /*08d0*/  MOV R20, 0x8f0 ;  /* 0x000008f000147802 */ /* 0x000fe40000000f00 */
[----:B-12---:R-:W-:Y:S05]  /*08e0*/  CALL.REL.NOINC `($__internal_33_$__cuda_sm20_dblrcp_rn_slowpath_v3) ;  /* 0x000001e000007944 */ /* 0x006fea0003c00000 */
.L_x_14000:
[----:B------:R-:W-:Y:S05]  /*08f0*/  BSYNC B1 ;  /* 0x0000000000017941 */ /* 0x000fea0003800000 */
.L_x_13999:
[----:B-1----:R1:W3:Y:S02]  /*0900*/  F2I.S64.F64.TRUNC R2, R8 ;  /* 0x0000000800027311 */ /* 0x0022e4000030d900 */
.L_x_13998:
[----:B------:R-:W-:Y:S05]  /*0910*/  BSYNC B0 ;  /* 0x0000000000007941 */ /* 0x000fea0003800000 */
.L_x_13997:
[----:B------:R-:W4:Y:S01]  /*0920*/  @!P0 S2R R6, SR_TID.X ;  /* 0x0000000000068919 */ /* 0x000f220000002100 */
[----:B------:R-:W-:Y:S01]  /*0930*/  @!P0 IMAD.MOV.U32 R7, RZ, RZ, 0x8 ;  /* 0x00000008ff078424 */ /* 0x000fe200078e00ff */
[----:B------:R-:W-:Y:S01]  /*0940*/  BSSY B0, `(.L_x_14001) ;  /* 0x0000011000007945 */ /* 0x000fe20003800000 */
[----:B------:R-:W-:-:S05]  /*0950*/  @!P0 IMAD.MOV.U32 R18, RZ, RZ, R0 ;  /* 0x000000ffff128224 */ /* 0x000fca00078e0000 */
[----:B------:R-:W-:Y:S02]  /*0960*/  ISETP.GE.AND P1, PT, R18, R19, PT ;  /* 0x000000131200720c */ /* 0x000fe40003f26270 */
[----:B----4-:R-:W-:-:S05]  /*0970*/  @!P0 LEA R6, R21, R6, 0x9 ;  /* 0x0000000615068211 */ /* 0x010fca00078e48ff */
[----:B------:R-:W-:-:S05]  /*0980*/  @!P0 IMAD.WIDE.U32 R6, R6, R7, c[0x0][0x170] ;  /* 0x00005c0006068625 */ /* 0x000fca00078e0007 */
[----:B--2--5:R2:W-:Y:S01]  /*0990*/  @!P0 STG.E.64 [R6.64], R4 ;  /* 0x0000000406008986 */ /* 0x0245e2000c101b04 */
[----:B------:R-:W-:Y:S05]  /*09a0*/  @P1 BRA `(.L_x_14002) ;  /* 0x000000a000001947 */ /* 0x000fea0003800000 */
[----:B--2---:R-:W-:Y:S01]  /*09b0*/  IMAD R4, R21, 0x200, R18 ;  /* 0x0000020015047824 */ /* 0x004fe200078e0212 */
[----:B------:R-:W-:Y:S01]  /*09c0*/  IADD3 R18, R18, 0x80, RZ ;  /* 0x0000008012127810 */ /* 0x000fe20007ffe0ff */
[----:B------:R-:W-:-:S03]  /*09d0*/  IMAD.MOV.U32 R7, RZ, RZ, 0x8 ;  /* 0x00000008ff077424 */ /* 0x000fc600078e00ff */
[----:B------:R-:W-:Y:S01]  /*09e0*/  ISETP.GE.AND P0, PT, R18, R19, PT ;  /* 0x000000131200720c */ /* 0x000fe20003f06270 */
[----:B------:R-:W-:-:S05]  /*09f0*/  IMAD.WIDE.U32 R4, R4, R7, c[0x0][0x170] ;  /* 0x00005c0004047625 */ /* 0x000fca00078e0007 */
[----:B-1----:R1:W-:Y:S07]  /*0a00*/  STG.E.64 [R4.64], R14 ;  /* 0x0000000e04007986 */ /* 0x0023ee000c101b04 */
[----:B------:R-:W-:Y:S01]  /*0a10*/  @!P0 IMAD R6, R21, 0x200, R18 ;  /* 0x0000020015068824 */ /* 0x000fe200078e0212 */
[----:B------:R-:W-:-:S03]  /*0a20*/  @!P0 IADD3 R18, R18, 0x80, RZ ;  /* 0x0000008012128810 */ /* 0x000fc60007ffe0ff */
[----:B------:R-:W-:-:S05]  /*0a30*/  @!P0 IMAD.WIDE.U32 R6, R6, R7, c[0x0][0x170] ;  /* 0x00005c0006068625 */ /* 0x000fca00078e0007 */
[----:B------:R1:W-:Y:S02]  /*0a40*/  @!P0 STG.E.64 [R6.64], R12 ;  /* 0x0000000c06008986 */ /* 0x0003e4000c101b04 */
.L_x_14002:
[----:B------:R-:W-:Y:S05]  /*0a50*/  BSYNC B0 ;  /* 0x0000000000007941 */ /* 0x000fea0003800000 */
.L_x_14001:
[----:B------:R-:W-:-:S13]  /*0a60*/  ISETP.GE.AND P0, PT, R18, R19, PT ;  /* 0x000000131200720c */ /* 0x000fda0003f06270 */
[----:B------:R-:W-:Y:S05]  /*0a70*/  @P0 EXIT ;  /* 0x000000000000094d */ /* 0x000fea0003800000 */
[----:B-12---:R-:W-:Y:S01]  /*0a80*/  LEA R4, R21, R18, 0x9 ;  /* 0x0000001215047211 */ /* 0x006fe200078e48ff */
[----:B------:R-:W-:-:S04]  /*0a90*/  IMAD.MOV.U32 R5, RZ, RZ, 0x8 ;  /* 0x00000008ff057424 */ /* 0x000fc800078e00ff */
[----:B------:R-:W-:-:S05]  /*0aa0*/  IMAD.WIDE.U32 R4, R4, R5, c[0x0][0x170] ;  /* 0x00005c0004047625 */ /* 0x000fca00078e0005 */
[----:B---3--:R-:W-:Y:S01]  /*0ab0*/  STG.E.64 [R4.64], R2 ;  /* 0x0000000204007986 */ /* 0x008fe2000c101b04 */
[----:B------:R-:W-:Y:S05]  /*0ac0*/  EXIT ;  /* 0x000000000000794d */ /* 0x000fea0003800000 */
        .weak           $__internal_33_$__cuda_sm20_dblrcp_rn_slowpath_v3
        .type           $__internal_33_$__cuda_sm20_dblrcp_rn_slowpath_v3,@function
        .size           $__internal_33_$__cuda_sm20_dblrcp_rn_slowpath_v3,(.L_x_61522 - $__internal_33_$__cuda_sm20_dblrcp_rn_slowpath_v3)
$__internal_33_$__cuda_sm20_dblrcp_rn_slowpath_v3:
        /* <DEDUP_REMOVED lines=24> */
.L_x_14006:
        /* <DEDUP_REMOVED lines=9> */
.L_x_14004:
[----:B------:R-:W-:Y:S02]  /*0ce0*/  LOP3.LUT R9, R7, 0x80000, RZ, 0xfc, !PT ;  /* 0x0008000007097812 */ /* 0x000fe400078efcff */
[----:B------:R-:W-:Y:S02]  /*0cf0*/  MOV R8, R6 ;  /* 0x0000000600087202 */ /* 0x000fe40000000f00 */
.L_x_14005:
[----:B------:R-:W-:Y:S05]  /*0d00*/  BSYNC B2 ;  /* 0x0000000000027941 */ /* 0x000fea0003800000 */
.L_x_14003:
[----:B0-----:R-:W-:Y:S02]  /*0d10*/  IMAD.MOV.U32 R6, RZ, RZ, R20 ;  /* 0x000000ffff067224 */ /* 0x001fe400078e0014 */
[----:B------:R-:W-:-:S04]  /*0d20*/  IMAD.MOV.U32 R7, RZ, RZ, 0x0 ;  /* 0x00000000ff077424 */ /* 0x000fc800078e00ff */
[----:B------:R-:W-:Y:S05]  /*0d30*/  RET.REL.NODEC R6 `(_ZN2at6native27unrolled_elementwise_kernelIZNS0_50_GLOBAL__N__2680c7bb_12_PowKernel_cu_b2145a98_318429pow_tensor_scalar_kernel_implIllEEvRNS_18TensorIteratorBaseET0_EUllE1_St5arrayIPcLm2EELi4E23TrivialOffsetCalculatorILi1EjESC_NS0_6memory15LoadWithoutCastENSD_16StoreWithoutCastEEEviT_S6_T2_T3_T4_T5_) ;  /* 0xfffff2c006007950 */ /* 0x000fea0003c3ffff */
.L_x_14007:
        /* <DEDUP_REMOVED lines=12> */
.L_x_61522:


//--------------------- .text._ZN2at6native29vectorized_elementwise_kernelILi2EZNS0_50_GLOBAL__N__2680c7bb_12_PowKernel_cu_b2145a98_318429pow_tensor_scalar_kernel_implIllEEvRNS_18TensorIteratorBaseET0_EUllE1_St5arrayIPcLm2EEEEviS6_T1_ --------------------------
	.section	.text._ZN2at6native29vectorized_elementwise_kernelILi2EZNS0_50_GLOBAL__N__2680c7bb_12_PowKernel_cu_b2145a98_318429pow_tensor_scalar_kernel_implIllEEvRNS_18TensorIteratorBaseET0_EUllE1_St5arrayIPcLm2EEEEviS6_T1_,"ax",@progbits
	.sectioninfo	@"SHI_REGISTERS=38"
	.align	128
        .global         _ZN2at6native29vectorized_elementwise_kernelILi2EZNS0_50_GLOBAL__N__2680c7bb_12_PowKernel_cu_b2145a98_318429pow_tensor_scalar_kernel_implIllEEvRNS_18TensorIteratorBaseET0_EUllE1_St5arrayIPcLm2EEEEviS6_T1_
        .type           _ZN2at6native29vectorized_elementwise_kernelILi2EZNS0_50_GLOBAL__N__2680c7bb_12_PowKernel_cu_b2145a98_318429pow_tensor_scalar_kernel_implIllEEvRNS_18TensorIteratorBaseET0_EUllE1_St5arrayIPcLm2EEEEviS6_T1_,@function
        .size           _ZN2at6native29vectorized_elementwise_kernelILi2EZNS0_50_GLOBAL__N__2680c7bb_12_PowKernel_cu_b2145a98_318429pow_tensor_scalar_kernel_implIllEEvRNS_18TensorIteratorBaseET0_EUllE1_St5arrayIPcLm2EEEEviS6_T1_,(.L_x_61523 - _ZN2at6native29vectorized_elementwise_kernelILi2EZNS0_50_GLOBAL__N__2680c7bb_12_PowKernel_cu_b2145a98_318429pow_tensor_scalar_kernel_implIllEEvRNS_18TensorIteratorBaseET0_EUllE1_St5arrayIPcLm2EEEEviS6_T1_)
        .other          _ZN2at6native29vectorized_elementwise_kernelILi2EZNS0_50_GLOBAL__N__2680c7bb_12_PowKernel_cu_b2145a98_318429pow_tensor_scalar_kernel_implIllEEvRNS_18TensorIteratorBaseET0_EUllE1_St5arrayIPcLm2EEEEviS6_T1_,@"STO_CUDA_ENTRY STV_DEFAULT"
_ZN2at6native29vectorized_elementwise_kernelILi2EZNS0_50_GLOBAL__N__2680c7bb_12_PowKernel_cu_b2145a98_318429pow_tensor_scalar_kernel_implIllEEvRNS_18TensorIteratorBaseET0_EUllE1_St5arrayIPcLm2EEEEviS6_T1_:
.text._ZN2at6native29vectorized_elementwise_kernelILi2EZNS0_50_GLOBAL__N__2680c7bb_12_PowKernel_cu_b2145a98_318429pow_tensor_scalar_kernel_implIllEEvRNS_18TensorIteratorBaseET0_EUllE1_St5arrayIPcLm2EEEEviS6_T1_:
        /* <DEDUP_REMOVED lines=12> */
[----:B------:R0:W5:Y:S04]  /*00c0*/  LDG.E.128 R16, [R2.64+0x800] ;  /* 0x0008000402107981 */ /* 0x000168000c1e1d00 */
[----:B------:R0:W5:Y:S04]  /*00d0*/  LDG.E.128 R12, [R2.64+0x1000] ;  /* 0x00100004020c7981 */ /* 0x000168000c1e1d00 */
[----:B------:R0:W5:Y:S01]  /*00e0*/  LDG.E.128 R8, [R2.64+0x1800] ;  /* 0x0018000402087981 */ /* 0x000162000c1e1d00 */
[----:B------:R-:W-:Y:S01]  /*00f0*/  BSSY B1, `(.L_x_14009) ;  /* 0x0000016000017945 */ /* 0x000fe20003800000 */
[----:B--2---:R-:W-:-:S04]  /*0100*/  IMAD R21, R5, R4, RZ ;  /* 0x0000000405157224 */ /* 0x004fc800078e02ff */
[C---:B------:R-:W-:Y:S02]  /*0110*/  IMAD R21, R4.reuse, R5, R21 ;  /* 0x0000000504157224 */ /* 0x040fe400078e0215 */
[----:B------:R-:W-:-:S04]  /*0120*/  IMAD.WIDE.U32 R4, R4, R4, RZ ;  /* 0x0000000404047225 */ /* 0x000fc800078e00ff */
        /* <DEDUP_REMOVED lines=12> */
[----:B------:R-:W-:Y:S02]  /*01f0*/  MOV R3, R5 ;  /* 0x0000000500037202 */ /* 0x000fe40000000f00 */
[----:B------:R-:W-:Y:S02]  /*0200*/  IADD3 R2, R2, -0x100000, RZ ;  /* 0xfff0000002027810 */ /* 0x000fe40007ffe0ff */
[----:B------:R-:W-:Y:S02]  /*0210*/  MOV R0, 0x230 ;  /* 0x0000023000007802 */ /* 0x000fe40000000f00 */
[----:B-1---5:R-:W-:Y:S05]  /*0220*/  CALL.REL.NOINC `($__internal_34_$__cuda_sm20_dblrcp_rn_slowpath_v3) ;  /* 0x0000210000007944 */ /* 0x022fea0003c00000 */
[----:B------:R-:W-:Y:S02]  /*0230*/  IMAD.MOV.U32 R28, RZ, RZ, R2 ;  /* 0x000000ffff1c7224 */ /* 0x000fe400078e0002 */
[----:B------:R-:W-:Y:S02]  /*0240*/  IMAD.MOV.U32 R29, RZ, RZ, R3 ;  /* 0x000000ffff1d7224 */ /* 0x000fe400078e0003 */
.L_x_14010:
[----:B------:R-:W-:Y:S05]  /*0250*/  BSYNC B1 ;  /* 0x0000000000017941 */ /* 0x000fea0003800000 */
.L_x_14009:
[-C--:B------:R-:W-:Y:S01]  /*0260*/  IMAD R5, R7, R6.reuse, RZ ;  /* 0x0000000607057224 */ /* 0x080fe200078e02ff */
[----:B------:R-:W-:Y:S01]  /*0270*/  BSSY B1, `(.L_x_14011) ;  /* 0x0000015000017945 */ /* 0x000fe20003800000 */
[----:B0-----:R-:W-:-:S04]  /*0280*/  IMAD.WIDE.U32 R2, R6, R6, RZ ;  /* 0x0000000606027225 */ /* 0x001fc800078e00ff */
        /* <DEDUP_REMOVED lines=12> */
[----:B------:R-:W-:Y:S01]  /*0350*/  LOP3.LUT R0, R3, 0x7fffffff, RZ, 0xc0, !PT ;  /* 0x7fffffff03007812 */ /* 0x000fe200078ec0ff */
[----:B------:R-:W-:-:S03]  /*0360*/  IMAD.MOV.U32 R4, RZ, RZ, R2 ;  /* 0x000000ffff047224 */ /* 0x000fc600078e0002 */
[----:B------:R-:W-:Y:S02]  /*0370*/  IADD3 R2, R0, -0x100000, RZ ;  /* 0xfff0000000027810 */ /* 0x000fe40007ffe0ff */
[----:B------:R-:W-:Y:S02]  /*0380*/  MOV R0, 0x3a0 ;  /* 0x000003a000007802 */ /* 0x000fe40000000f00 */
[----:B012--5:R-:W-:Y:S05]  /*0390*/  CALL.REL.NOINC `($__internal_34_$__cuda_sm20_dblrcp_rn_slowpath_v3) ;  /* 0x00001f9000007944 */ /* 0x027fea0003c00000 */
[----:B------:R-:W-:Y:S01]  /*03a0*/  MOV R24, R2 ;  /* 0x0000000200187202 */ /* 0x000fe20000000f00 */
[----:B------:R-:W-:Y:S02]  /*03b0*/  IMAD.MOV.U32 R25, RZ, RZ, R3 ;  /* 0x000000ffff197224 */ /* 0x000fe400078e0003 */
.L_x_14012:
[----:B------:R-:W-:Y:S05]  /*03c0*/  BSYNC B1 ;  /* 0x0000000000017941 */ /* 0x000fea0003800000 */
.L_x_14011:
[-C--:B-----5:R-:W-:Y:S01]  /*03d0*/  IMAD R5, R17, R16.reuse, RZ ;  /* 0x0000001011057224 */ /* 0x0a0fe200078e02ff */
[----:B------:R-:W-:Y:S01]  /*03e0*/  BSSY B1, `(.L_x_14013) ;  /* 0x0000015000017945 */ /* 0x000fe20003800000 */
[----:B------:R-:W-:-:S04]  /*03f0*/  IMAD.WIDE.U32 R2, R16, R16, RZ ;  /* 0x0000001010027225 */ /* 0x000fc800078e00ff */
[----:B------:R-:W-:-:S04]  /*0400*/  IMAD R5, R16, R17, R5 ;  /* 0x0000001110057224 */ /* 0x000fc800078e0205 */
[----:B------:R-:W-:-:S06]  /*0410*/  IMAD.IADD R3, R3, 0x1, R5 ;  /* 0x0000000103037824 */ /* 0x000fcc00078e0205 */
[----:B------:R-:W3:Y:S08]  /*0420*/  I2F.F64.S64 R2, R2 ;  /* 0x0000000200027312 */ /* 0x000ef00000301c00 */
        /* <DEDUP_REMOVED lines=9> */
[----:B------:R-:W-:Y:S01]  /*04c0*/  LOP3.LUT R0, R3, 0x7fffffff, RZ, 0xc0, !PT ;  /* 0x7fffffff03007812 */ /* 0x000fe200078ec0ff */
[----:B------:R-:W-:-:S03]  /*04d0*/  IMAD.MOV.U32 R4, RZ, RZ, R2 ;  /* 0x000000ffff047224 */ /* 0x000fc600078e0002 */
[----:B------:R-:W-:Y:S02]  /*04e0*/  IADD3 R2, R0, -0x100000, RZ ;  /* 0xfff0000000027810 */ /* 0x000fe40007ffe0ff */
[----:B------:R-:W-:Y:S02]  /*04f0*/  MOV R0, 0x510 ;  /* 0x0000051000007802 */ /* 0x000fe40000000f00 */
[----:B0123--:R-:W-:Y:S05]  /*0500*/  CALL.REL.NOINC `($__internal_34_$__cuda_sm20_dblrcp_rn_slowpath_v3) ;  /* 0x00001e2000007944 */ /* 0x00ffea0003c00000 */
[----:B------:R-:W-:Y:S01]  /*0510*/  IMAD.MOV.U32 R22, RZ, RZ, R2 ;  /* 0x000000ffff167224 */ /* 0x000fe200078e0002 */
[----:B------:R-:W-:Y:S02]  /*0520*/  MOV R23, R3 ;  /* 0x0000000300177202 */ /* 0x000fe40000000f00 */
.L_x_14014:
[----:B------:R-:W-:Y:S05]  /*0530*/  BSYNC B1 ;  /* 0x0000000000017941 */ /* 0x000fea0003800000 */
.L_x_14013:
[-C--:B------:R-:W-:Y:S01]  /*0540*/  IMAD R5, R19, R18.reuse, RZ ;  /* 0x0000001213057224 */ /* 0x080fe200078e02ff */
[----:B------:R-:W-:Y:S01]  /*0550*/  BSSY B1, `(.L_x_14015) ;  /* 0x0000015000017945 */ /* 0x000fe20003800000 */
[----:B------:R-:W-:-:S04]  /*0560*/  IMAD.WIDE.U32 R2, R18, R18, RZ ;  /* 0x0000001212027225 */ /* 0x000fc800078e00ff */
[----:B------:R-:W-:-:S04]  /*0570*/  IMAD R5, R18, R19, R5 ;  /* 0x0000001312057224 */ /* 0x000fc800078e0205 */
[----:B------:R-:W-:-:S06]  /*0580*/  IMAD.IADD R3, R3, 0x1, R5 ;  /* 0x0000000103037824 */ /* 0x000fcc00078e0205 */
[----:B------:R-:W4:Y:S08]  /*0590*/  I2F.F64.S64 R2, R2 ;  /* 0x0000000200027312 */ /* 0x000f300000301c00 */
        /* <DEDUP_REMOVED lines=9> */
[----:B------:R-:W-:Y:S01]  /*0630*/  LOP3.LUT R0, R3, 0x7fffffff, RZ, 0xc0, !PT ;  /* 0x7fffffff03007812 */ /* 0x000fe200078ec0ff */
[----:B------:R-:W-:-:S03]  /*0640*/  IMAD.MOV.U32 R4, RZ, RZ, R2 ;  /* 0x000000ffff047224 */ /* 0x000fc600078e0002 */
[----:B------:R-:W-:Y:S02]  /*0650*/  IADD3 R2, R0, -0x100000, RZ ;  /* 0xfff0000000027810 */ /* 0x000fe40007ffe0ff */
[----:B------:R-:W-:Y:S02]  /*0660*/  MOV R0, 0x680 ;  /* 0x0000068000007802 */ /* 0x000fe40000000f00 */
[----:B01234-:R-:W-:Y:S05]  /*0670*/  CALL.REL.NOINC `($__internal_34_$__cuda_sm20_dblrcp_rn_slowpath_v3) ;  /* 0x00001cb000007944 */ /* 0x01ffea0003c00000 */
[----:B------:R-:W-:Y:S02]  /*0680*/  IMAD.MOV.U32 R16, RZ, RZ, R2 ;  /* 0x000000ffff107224 */ /* 0x000fe400078e0002 */
[----:B------:R-:W-:Y:S02]  /*0690*/  IMAD.MOV.U32 R17, RZ, RZ, R3 ;  /* 0x000000ffff117224 */ /* 0x000fe400078e0003 */
.L_x_14016:
[----:B------:R-:W-:Y:S05]  /*06a0*/  BSYNC B1 ;  /* 0x0000000000017941 */ /* 0x000fea0003800000 */
.L_x_14015:
[-C--:B------:R-:W-:Y:S01]  /*06b0*/  IMAD R5, R13, R12.reuse, RZ ;  /* 0x0000000c0d057224 */ /* 0x080fe200078e02ff */
[----:B------:R-:W-:Y:S01]  /*06c0*/  BSSY B1, `(.L_x_14017) ;  /* 0x0000015000017945 */ /* 0x000fe20003800000 */
[----:B------:R-:W-:-:S04]  /*06d0*/  IMAD.WIDE.U32 R2, R12, R12, RZ ;  /* 0x0000000c0c027225 */ /* 0x000fc800078e00ff */
[----:B------:R-:W-:-:S05]  /*06e0*/  IMAD R5, R12, R13, R5 ;  /* 0x0000000d0c057224 */ /* 0x000fca00078e0205 */
[----:B------:R-:W-:-:S06]  /*06f0*/  IADD3 R3, R3, R5, RZ ;  /* 0x0000000503037210 */ /* 0x000fcc0007ffe0ff */
[----:B------:R-:W5:Y:S08]  /*0700*/  I2F.F64.S64 R2, R2 ;  /* 0x0000000200027312 */ /* 0x000f700000301c00 */
        /* <DEDUP_REMOVED lines=16> */
.L_x_14018:
[----:B------:R-:W-:Y:S05]  /*0810*/  BSYNC B1 ;  /* 0x0000000000017941 */ /* 0x000fea0003800000 */
.L_x_14017:
[-C--:B------:R-:W-:Y:S01]  /*0820*/  IMAD R5, R15, R14.reuse, RZ ;  /* 0x0000000e0f057224 */ /* 0x080fe200078e02ff */
[----:B------:R-:W-:Y:S01]  /*0830*/  BSSY B1, `(.L_x_14019) ;  /* 0x0000015000017945 */ /* 0x000fe20003800000 */
[----:B------:R-:W-:-:S04]  /*0840*/  IMAD.WIDE.U32 R2, R14, R14, RZ ;  /* 0x0000000e0e027225 */ /* 0x000fc800078e00ff */
[----:B------:R-:W-:-:S04]  /*0850*/  IMAD R5, R14, R15, R5 ;  /* 0x0000000f0e057224 */ /* 0x000fc800078e0205 */
[----:B------:R-:W-:-:S06]  /*0860*/  IMAD.IADD R3, R3, 0x1, R5 ;  /* 0x0000000103037824 */ /* 0x000fcc00078e0205 */
        /* <DEDUP_REMOVED lines=11> */
[----:B------:R-:W-:Y:S02]  /*0920*/  MOV R4, R2 ;  /* 0x0000000200047202 */ /* 0x000fe40000000f00 */
[----:B------:R-:W-:Y:S02]  /*0930*/  IADD3 R2, R0, -0x100000, RZ ;  /* 0xfff0000000027810 */ /* 0x000fe40007ffe0ff */
[----:B------:R-:W-:Y:S02]  /*0940*/  MOV R0, 0x960 ;  /* 0x0000096000007802 */ /* 0x000fe40000000f00 */
[----:B01234-:R-:W-:Y:S05]  /*0950*/  CALL.REL.NOINC `($__internal_34_$__cuda_sm20_dblrcp_rn_slowpath_v3) ;  /* 0x000019d000007944 */ /* 0x01ffea0003c00000 */
[----:B------:R-:W-:Y:S02]  /*0960*/  IMAD.MOV.U32 R12, RZ, RZ, R2 ;  /* 0x000000ffff0c7224 */ /* 0x000fe400078e0002 */
[----:B------:R-:W-:Y:S02]  /*0970*/  IMAD.MOV.U32 R13, RZ, RZ, R3 ;  /* 0x000000ffff0d7224 */ /* 0x000fe400078e0003 */
.L_x_14020:
[----:B------:R-:W-:Y:S05]  /*0980*/  BSYNC B1 ;  /* 0x0000000000017941 */ /* 0x000fea0003800000 */
.L_x_14019:
        /* <DEDUP_REMOVED lines=9> */
[----:B-----5:R-:W5:-:S06]  /*0a20*/  DFMA R8, -R2, R4, 1 ;  /* 0x3ff000000208742b */ /* 0x020f4c0000000104 */
[----:B-----5:R-:W5:-:S06]  /*0a30*/  DFMA R8, R8, R8, R8 ;  /* 0x000000080808722b */ /* 0x020f4c0000000008 */
[----:B-----5:R-:W5:-:S06]  /*0a40*/  DFMA R8, R4, R8, R4 ;  /* 0x000000080408722b */ /* 0x020f4c0000000004 */
[----:B0----5:R-:W0:-:S06]  /*0a50*/  DFMA R14, -R2, R8, 1 ;  /* 0x3ff00000020e742b */ /* 0x021e0c0000000108 */
[----:B0-----:R0:W4:Y:S01]  /*0a60*/  DFMA R8, R8, R14, R8 ;  /* 0x0000000e0808722b */ /* 0x0011220000000008 */
[----:B------:R-:W-:Y:S05]  /*0a70*/  @P0 BRA `(.L_x_14022) ;  /* 0x0000007000000947 */ /* 0x000fea0003800000 */
[----:B------:R-:W-:Y:S01]  /*0a80*/  LOP3.LUT R0, R3, 0x7fffffff, RZ, 0xc0, !PT ;  /* 0x7fffffff03007812 */ /* 0x000fe200078ec0ff */
[----:B------:R-:W-:-:S03]  /*0a90*/  IMAD.MOV.U32 R4, RZ, RZ, R2 ;  /* 0x000000ffff047224 */ /* 0x000fc600078e0002 */
[----:B------:R-:W-:Y:S02]  /*0aa0*/  IADD3 R2, R0, -0x100000, RZ ;  /* 0xfff0000000027810 */ /* 0x000fe40007ffe0ff */
[----:B------:R-:W-:Y:S02]  /*0ab0*/  MOV R0, 0xad0 ;  /* 0x00000ad000007802 */ /* 0x000fe40000000f00 */
[----:B01234-:R-:W-:Y:S05]  /*0ac0*/  CALL.REL.NOINC `($__internal_34_$__cuda_sm20_dblrcp_rn_slowpath_v3) ;  /* 0x0000186000007944 */ /* 0x01ffea0003c00000 */
[----:B------:R-:W-:Y:S01]  /*0ad0*/  MOV R8, R2 ;  /* 0x0000000200087202 */ /* 0x000fe20000000f00 */
[----:B------:R-:W-:Y:S02]  /*0ae0*/  IMAD.MOV.U32 R9, RZ, RZ, R3 ;  /* 0x000000ffff097224 */ /* 0x000fe400078e0003 */
.L_x_14022:
[----:B------:R-:W-:Y:S05]  /*0af0*/  BSYNC B1 ;  /* 0x0000000000017941 */ /* 0x000fea0003800000 */
.L_x_14021:
        /* <DEDUP_REMOVED lines=22> */
.L_x_14024:
[----:B------:R-:W-:Y:S05]  /*0c60*/  BSYNC B1 ;  /* 0x0000000000017941 */ /* 0x000fea0003800000 */
.L_x_14023:
[----:B----4-:R-:W-:Y:S01]  /*0c70*/  F2I.S64.F64.TRUNC R18, R16 ;  /* 0x0000001000127311 */ /* 0x010fe2000030d900 */
[----:B------:R-:W-:-:S04]  /*0c80*/  IMAD.MOV.U32 R2, RZ, RZ, 0x8 ;  /* 0x00000008ff027424 */ /* 0x000fc800078e00ff */
[----:B------:R-:W-:-:S03]  /*0c90*/  IMAD.WIDE.U32 R2, R35, R2, c[0x0][0x170] ;  /* 0x00005c0023027625 */ /* 0x000fc600078e0002 */
[----:B0-----:R-:W-:Y:S03]  /*0ca0*/  F2I.S64.F64.TRUNC R14, R12 ;  /* 0x0000000c000e7311 */ /* 0x001fe6000030d900 */
[----:B------:R-:W-:-:S05]  /*0cb0*/  IMAD.WIDE R2, R32, 0x10, R2 ;  /* 0x0000001020027825 */ /* 0x000fca00078e0202 */
[----:B--2---:R-:W-:Y:S08]  /*0cc0*/  F2I.S64.F64.TRUNC R30, R24 ;  /* 0x00000018001e7311 */ /* 0x004ff0000030d900 */
[----:B-1----:R-:W0:Y:S08]  /*0cd0*/  F2I.S64.F64.TRUNC R28, R28 ;  /* 0x0000001c001c7311 */ /* 0x002e30000030d900 */
[----:B---3--:R-:W1:Y:S08]  /*0ce0*/  F2I.S64.F64.TRUNC R16, R22 ;  /* 0x0000001600107311 */ /* 0x008e70000030d900 */
[----:B------:R-:W2:Y:S01]  /*0cf0*/  F2I.S64.F64.TRUNC R12, R6 ;  /* 0x00000006000c7311 */ /* 0x000ea2000030d900 */
[----:B0-----:R-:W-:Y:S07]  /*0d00*/  STG.E.128 [R2.64], R28 ;  /* 0x0000001c02007986 */ /* 0x001fee000c101d04 */
[----:B------:R-:W-:Y:S01]  /*0d10*/  F2I.S64.F64.TRUNC R10, R10 ;  /* 0x0000000a000a7311 */ /* 0x000fe2000030d900 */
[----:B-1----:R-:W-:Y:S07]  /*0d20*/  STG.E.128 [R2.64+0x800], R16 ;  /* 0x0008001002007986 */ /* 0x002fee000c101d04 */
[----:B------:R-:W0:Y:S01]  /*0d30*/  F2I.S64.F64.TRUNC R8, R8 ;  /* 0x0000000800087311 */ /* 0x000e22000030d900 */
[----:B--2---:R-:W-:Y:S04]  /*0d40*/  STG.E.128 [R2.64+0x1000], R12 ;  /* 0x0010000c02007986 */ /* 0x004fe8000c101d04 */
[----:B0-----:R-:W-:Y:S01]  /*0d50*/  STG.E.128 [R2.64+0x1800], R8 ;  /* 0x0018000802007986 */ /* 0x001fe2000c101d04 */
[----:B------:R-:W-:Y:S05]  /*0d60*/  EXIT ;  /* 0x000000000000794d */ /* 0x000fea0003800000 */
.L_x_14008:
        /* <DEDUP_REMOVED lines=16> */
[----:B------:R-:W-:Y:S01]  /*0e70*/  @!P6 IADD3 R26, R35, R5, RZ ;  /* 0x00000005231ae210 */ /* 0x000fe20007ffe0ff */
[----:B------:R-:W-:Y:S01]  /*0e80*/  @!P6 IMAD.MOV.U32 R27, RZ, RZ, 0x8 ;  /* 0x00000008ff1be424 */ /* 0x000fe200078e00ff */
[----:B------:R-:W-:-:S03]  /*0e90*/  @!P6 IADD3 R5, R5, 0x80, RZ ;  /* 0x000000800505e810 */ /* 0x000fc60007ffe0ff */
[----:B------:R-:W-:Y:S01]  /*0ea0*/  @!P6 IMAD.WIDE.U32 R26, R26, R27, c[0x0][0x178] ;  /* 0x00005e001a1ae625 */ /* 0x000fe200078e001b */
[----:B------:R-:W-:-:S04]  /*0eb0*/  ISETP.GE.AND P5, PT, R5, R34, PT ;  /* 0x000000220500720c */ /* 0x000fc80003fa6270 */
[----:B------:R1:W5:Y:S09]  /*0ec0*/  @!P6 LDG.E.64 R8, [R26.64] ;  /* 0x000000041a08e981 */ /* 0x000372000c1e1b00 */
[----:B------:R-:W-:Y:S01]  /*0ed0*/  @!P5 IMAD.IADD R28, R35, 0x1, R5 ;  /* 0x00000001231cd824 */ /* 0x000fe200078e0205 */
[----:B------:R-:W-:-:S02]  /*0ee0*/  @!P5 IADD3 R5, R5, 0x80, RZ ;  /* 0x000000800505d810 */ /* 0x000fc40007ffe0ff */
[----:B------:R-:W-:Y:S02]  /*0ef0*/  @!P5 MOV R29, 0x8 ;  /* 0x00000008001dd802 */ /* 0x000fe40000000f00 */
[----:B------:R-:W-:-:S03]  /*0f00*/  ISETP.GE.AND P4, PT, R5, R34, PT ;  /* 0x000000220500720c */ /* 0x000fc60003f86270 */
[----:B------:R-:W-:Y:S01]  /*0f10*/  @!P5 IMAD.WIDE.U32 R28, R28, R29, c[0x0][0x178] ;  /* 0x00005e001c1cd625 */ /* 0x000fe200078e001d */
[----:B------:R-:W-:-:S04]  /*0f20*/  CS2R R22, SRZ ;  /* 0x0000000000167805 */ /* 0x000fc8000001ff00 */
[----:B------:R2:W5:Y:S05]  /*0f30*/  @!P5 LDG.E.64 R10, [R28.64] ;  /* 0x000000041c0ad981 */ /* 0x00056a000c1e1b00 */
        /* <DEDUP_REMOVED lines=14> */
[----:B-1----:R-:W-:Y:S02]  /*1020*/  @!P1 IMAD.MOV.U32 R27, RZ, RZ, 0x8 ;  /* 0x00000008ff1b9424 */ /* 0x002fe400078e00ff */
[----:B------:R-:W-:Y:S02]  /*1030*/  @!P3 IMAD.MOV.U32 R31, RZ, RZ, 0x8 ;  /* 0x00000008ff1fb424 */ /* 0x000fe400078e00ff */
[----:B--2---:R-:W-:-:S06]  /*1040*/  @!P1 IMAD.WIDE.U32 R28, R0, R27, c[0x0][0x178] ;  /* 0x00005e00001c9625 */ /* 0x004fcc00078e001b */
        /* <DEDUP_REMOVED lines=13> */
[-C--:B-----5:R-:W-:Y:S01]  /*1120*/  IMAD R7, R3, R2.reuse, RZ ;  /* 0x0000000203077224 */ /* 0x0a0fe200078e02ff */
[----:B------:R-:W-:Y:S01]  /*1130*/  BSSY B2, `(.L_x_14027) ;  /* 0x0000016000027945 */ /* 0x000fe20003800000 */
[----:B-1----:R-:W-:-:S04]  /*1140*/  IMAD.WIDE.U32 R4, R2, R2, RZ ;  /* 0x0000000202047225 */ /* 0x002fc800078e00ff */
[----:B------:R-:W-:Y:S02]  /*1150*/  IMAD R3, R2, R3, R7 ;  /* 0x0000000302037224 */ /* 0x000fe400078e0207 */
[----:B------:R-:W-:-:S03]  /*1160*/  IMAD.MOV.U32 R2, RZ, RZ, R4 ;  /* 0x000000ffff027224 */ /* 0x000fc600078e0004 */
[----:B------:R-:W-:-:S06]  /*1170*/  IADD3 R3, R5, R3, RZ ;  /* 0x0000000305037210 */ /* 0x000fcc0007ffe0ff */
        /* <DEDUP_REMOVED lines=14> */
[----:B01----:R-:W-:Y:S05]  /*1260*/  CALL.REL.NOINC `($__internal_34_$__cuda_sm20_dblrcp_rn_slowpath_v3) ;  /* 0x000010c000007944 */ /* 0x003fea0003c00000 */
[----:B------:R-:W-:Y:S01]  /*1270*/  IMAD.MOV.U32 R32, RZ, RZ, R2 ;  /* 0x000000ffff207224 */ /* 0x000fe200078e0002 */
[----:B------:R-:W-:Y:S02]  /*1280*/  MOV R33, R3 ;  /* 0x0000000300217202 */ /* 0x000fe40000000f00 */
.L_x_14028:
[----:B------:R-:W-:Y:S05]  /*1290*/  BSYNC B2 ;  /* 0x0000000000027941 */ /* 0x000fea0003800000 */
.L_x_14027:
[----:B-1----:R-:W1:Y:S02]  /*12a0*/  F2I.S64.F64.TRUNC R32, R32 ;  /* 0x0000002000207311 */ /* 0x002e64000030d900 */
.L_x_14026:
[----:B------:R-:W-:Y:S05]  /*12b0*/  BSYNC B1 ;  /* 0x0000000000017941 */ /* 0x000fea0003800000 */
.L_x_14025:
[----:B------:R-:W-:Y:S01]  /*12c0*/  IADD3 R7, R6, 0x80, RZ ;  /* 0x0000008006077810 */ /* 0x000fe20007ffe0ff */
        /* <DEDUP_REMOVED lines=25> */
.L_x_14032:
[----:B------:R-:W-:Y:S05]  /*1460*/  BSYNC B2 ;  /* 0x0000000000027941 */ /* 0x000fea0003800000 */
.L_x_14031:
[----:B-1----:R-:W1:Y:S02]  /*1470*/  F2I.S64.F64.TRUNC R30, R30 ;  /* 0x0000001e001e7311 */ /* 0x002e64000030d900 */
.L_x_14030:
[----:B------:R-:W-:Y:S05]  /*1480*/  BSYNC B1 ;  /* 0x0000000000017941 */ /* 0x000fea0003800000 */
.L_x_14029:
[----:B-----5:R-:W-:Y:S01]  /*1490*/  IADD3 R3, R6, 0x100, RZ ;  /* 0x0000010006037810 */ /* 0x020fe20007ffe0ff */
        /* <DEDUP_REMOVED lines=25> */
.L_x_14036:
[----:B------:R-:W-:Y:S05]  /*1630*/  BSYNC B2 ;  /* 0x0000000000027941 */ /* 0x000fea0003800000 */
.L_x_14035:
[----:B-1----:R-:W1:Y:S02]  /*1640*/  F2I.S64.F64.TRUNC R28, R28 ;  /* 0x0000001c001c7311 */ /* 0x002e64000030d900 */
.L_x_14034:
[----:B------:R-:W-:Y:S05]  /*1650*/  BSYNC B1 ;  /* 0x0000000000017941 */ /* 0x000fea0003800000 */
.L_x_14033:
[----:B------:R-:W-:Y:S01]  /*1660*/  IADD3 R3, R6, 0x180, RZ ;  /* 0x0000018006037810 */ /* 0x000fe20007ffe0ff */
        /* <DEDUP_REMOVED lines=25> */
.L_x_14040:
[----:B------:R-:W-:Y:S05]  /*1800*/  BSYNC B2 ;  /* 0x0000000000027941 */ /* 0x000fea0003800000 */
.L_x_14039:
[----:B-1----:R-:W1:Y:S02]  /*1810*/  F2I.S64.F64.TRUNC R24, R24 ;  /* 0x0000001800187311 */ /* 0x002e64000030d900 */
.L_x_14038:
[----:B------:R-:W-:Y:S05]  /*1820*/  BSYNC B1 ;  /* 0x0000000000017941 */ /* 0x000fea0003800000 */
.L_x_14037:
        /* <DEDUP_REMOVED lines=26> */
.L_x_14044:
[----:B------:R-:W-:Y:S05]  /*19d0*/  BSYNC B2 ;  /* 0x0000000000027941 */ /* 0x000fea0003800000 */
.L_x_14043:
[----:B-1----:R-:W1:Y:S02]  /*19e0*/  F2I.S64.F64.TRUNC R12, R12 ;  /* 0x0000000c000c7311 */ /* 0x002e64000030d900 */
.L_x_14042:
[----:B------:R-:W-:Y:S05]  /*19f0*/  BSYNC B1 ;  /* 0x0000000000017941 */ /* 0x000fea0003800000 */
.L_x_14041:
        /* <DEDUP_REMOVED lines=26> */
.L_x_14048:
[----:B------:R-:W-:Y:S05]  /*1ba0*/  BSYNC B2 ;  /* 0x0000000000027941 */ /* 0x000fea0003800000 */
.L_x_14047:
[----:B-1----:R-:W1:Y:S02]  /*1bb0*/  F2I.S64.F64.TRUNC R10, R10 ;  /* 0x0000000a000a7311 */ /* 0x002e64000030d900 */
.L_x_14046:
[----:B------:R-:W-:Y:S05]  /*1bc0*/  BSYNC B1 ;  /* 0x0000000000017941 */ /* 0x000fea0003800000 */
.L_x_14045:
        /* <DEDUP_REMOVED lines=26> */
.L_x_14052:
[----:B------:R-:W-:Y:S05]  /*1d70*/  BSYNC B2 ;  /* 0x0000000000027941 */ /* 0x000fea0003800000 */
.L_x_14051:
[----:B-1----:R-:W1:Y:S02]  /*1d80*/  F2I.S64.F64.TRUNC R8, R8 ;  /* 0x0000000800087311 */ /* 0x002e64000030d900 */
.L_x_14050:
[----:B------:R-:W-:Y:S05]  /*1d90*/  BSYNC B1 ;  /* 0x0000000000017941 */ /* 0x000fea0003800000 */
.L_x_14049:
        /* <DEDUP_REMOVED lines=26> */
.L_x_14056:
[----:B------:R-:W-:Y:S05]  /*1f40*/  BSYNC B2 ;  /* 0x0000000000027941 */ /* 0x000fea0003800000 */
.L_x_14055:
[----:B-1----:R1:W2:Y:S02]  /*1f50*/  F2I.S64.F64.TRUNC R2, R14 ;  /* 0x0000000e00027311 */ /* 0x0022a4000030d900 */
.L_x_14054:
[----:B------:R-:W-:Y:S05]  /*1f60*/  BSYNC B1 ;  /* 0x0000000000017941 */ /* 0x000fea0003800000 */
.L_x_14053:
[----:B------:R-:W3:Y:S01]  /*1f70*/  @!P0 S2R R0, SR_TID.X ;  /* 0x0000000000008919 */ /* 0x000ee20000002100 */
[----:B-1----:R-:W-:Y:S01]  /*1f80*/  @!P0 IMAD.MOV.U32 R5, RZ, RZ, 0x8 ;  /* 0x00000008ff058424 */ /* 0x002fe200078e00ff */
[----:B------:R-:W-:Y:S01]  /*1f90*/  BSSY B0, `(.L_x_14057) ;  /* 0x0000031000007945 */ /* 0x000fe20003800000 */
[----:B------:R-:W-:Y:S01]  /*1fa0*/  @!P0 IMAD.MOV.U32 R6, RZ, RZ, R7 ;  /* 0x000000ffff068224 */ /* 0x000fe200078e0007 */
[----:B------:R-:W-:Y:S01]  /*1fb0*/  BSSY B1, `(.L_x_14058) ;  /* 0x0000028000017945 */ /* 0x000fe20003800000 */
[----:B---3--:R-:W-:-:S04]  /*1fc0*/  @!P0 IMAD.IADD R0, R35, 0x1, R0 ;  /* 0x0000000123008824 */ /* 0x008fc800078e0200 */
[----:B------:R-:W-:-:S05]  /*1fd0*/  @!P0 IMAD.WIDE.U32 R4, R0, R5, c[0x0][0x170] ;  /* 0x00005c0000048625 */ /* 0x000fca00078e0005 */
[----:B------:R1:W-:Y:S01]  /*1fe0*/  @!P0 STG.E.64 [R4.64], R32 ;  /* 0x0000002004008986 */ /* 0x0003e2000c101b04 */
[----:B------:R-:W-:-:S13]  /*1ff0*/  ISETP.GE.AND P0, PT, R6, R34, PT ;  /* 0x000000220600720c */ /* 0x000fda0003f06270 */
[----:B------:R-:W-:Y:S05]  /*2000*/  @P0 BRA `(.L_x_14059) ;  /* 0x000000c000000947 */ /* 0x000fea0003800000 */
[----:B-1----:R-:W-:Y:S01]  /*2010*/  IADD3 R4, R35, R6, RZ ;  /* 0x0000000623047210 */ /* 0x002fe20007ffe0ff */
[----:B------:R-:W-:Y:S01]  /*2020*/  IMAD.MOV.U32 R5, RZ, RZ, 0x8 ;  /* 0x00000008ff057424 */ /* 0x000fe200078e00ff */
[----:B------:R-:W-:-:S03]  /*2030*/  IADD3 R6, R6, 0x80, RZ ;  /* 0x0000008006067810 */ /* 0x000fc60007ffe0ff */
[----:B------:R-:W-:Y:S01]  /*2040*/  IMAD.WIDE.U32 R4, R4, R5, c[0x0][0x170] ;  /* 0x00005c0004047625 */ /* 0x000fe200078e0005 */
[----:B------:R-:W-:-:S04]  /*2050*/  ISETP.GE.AND P0, PT, R6, R34, PT ;  /* 0x000000220600720c */ /* 0x000fc80003f06270 */
[----:B------:R1:W-:Y:S09]  /*2060*/  STG.E.64 [R4.64], R30 ;  /* 0x0000001e04007986 */ /* 0x0003f2000c101b04 */
[----:B------:R-:W-:Y:S05]  /*2070*/  @P0 BRA `(.L_x_14060) ;  /* 0x000000c000000947 */ /* 0x000fea0003800000 */
[----:B-1----:R-:W-:Y:S01]  /*2080*/  IMAD.IADD R4, R35, 0x1, R6 ;  /* 0x0000000123047824 */ /* 0x002fe200078e0206 */
[----:B------:R-:W-:Y:S01]  /*2090*/  IADD3 R6, R6, 0x80, RZ ;  /* 0x0000008006067810 */ /* 0x000fe20007ffe0ff */
[----:B------:R-:W-:-:S04]  /*20a0*/  IMAD.MOV.U32 R5, RZ, RZ, 0x8 ;  /* 0x00000008ff057424 */ /* 0x000fc800078e00ff */
[----:B------:R-:W-:-:S05]  /*20b0*/  IMAD.WIDE.U32 R4, R4, R5, c[0x0][0x170] ;  /* 0x00005c0004047625 */ /* 0x000fca00078e0005 */
[----:B------:R1:W-:Y:S02]  /*20c0*/  STG.E.64 [R4.64], R28 ;  /* 0x0000001c04007986 */ /* 0x0003e4000c101b04 */
.L_x_14059:
[----:B-1----:R-:W-:-:S13]  /*20d0*/  ISETP.GE.AND P0, PT, R6, R34, PT ;  /* 0x000000220600720c */ /* 0x002fda0003f06270 */
[----:B------:R-:W-:Y:S05]  /*20e0*/  @P0 BRA `(.L_x_14061) ;  /* 0x000000c000000947 */ /* 0x000fea0003800000 */
[----:B------:R-:W-:Y:S01]  /*20f0*/  IADD3 R4, R35, R6, RZ ;  /* 0x0000000623047210 */ /* 0x000fe20007ffe0ff */
[----:B------:R-:W-:Y:S01]  /*2100*/  IMAD.MOV.U32 R5, RZ, RZ, 0x8 ;  /* 0x00000008ff057424 */ /* 0x000fe200078e00ff */
[----:B------:R-:W-:-:S03]  /*2110*/  IADD3 R6, R6, 0x80, RZ ;  /* 0x0000008006067810 */ /* 0x000fc60007ffe0ff */
[----:B------:R-:W-:-:S05]  /*2120*/  IMAD.WIDE.U32 R4, R4, R5, c[0x0][0x170] ;  /* 0x00005c0004047625 */ /* 0x000fca00078e0005 */
[----:B------:R1:W-:Y:S02]  /*2130*/  STG.E.64 [R4.64], R24 ;  /* 0x0000001804007986 */ /* 0x0003e4000c101b04 */
.L_x_14060:
[----:B------:R-:W-:-:S13]  /*2140*/  ISETP.GE.AND P0, PT, R6, R34, PT ;  /* 0x000000220600720c */ /* 0x000fda0003f06270 */
[----:B------:R-:W-:Y:S05]  /*2150*/  @P0 BRA `(.L_x_14062) ;  /* 0x000000d000000947 */ /* 0x000fea0003800000 */
[----:B-1----:R-:W-:Y:S01]  /*2160*/  IMAD.IADD R4, R35, 0x1, R6 ;  /* 0x0000000123047824 */ /* 0x002fe200078e0206 */
[----:B------:R-:W-:Y:S01]  /*2170*/  IADD3 R6, R6, 0x80, RZ ;  /* 0x0000008006067810 */ /* 0x000fe20007ffe0ff */
[----:B------:R-:W-:-:S04]  /*2180*/  IMAD.MOV.U32 R5, RZ, RZ, 0x8 ;  /* 0x00000008ff057424 */ /* 0x000fc800078e00ff */
[----:B------:R-:W-:-:S05]  /*2190*/  IMAD.WIDE.U32 R4, R4, R5, c[0x0][0x170] ;  /* 0x00005c0004047625 */ /* 0x000fca00078e0005 */
[----:B------:R1:W-:Y:S02]  /*21a0*/  STG.E.64 [R4.64], R12 ;  /* 0x0000000c04007986 */ /* 0x0003e4000c101b04 */
.L_x_14061:
[----:B------:R-:W-:-:S13]  /*21b0*/  ISETP.GE.AND P0, PT, R6, R34, PT ;  /* 0x000000220600720c */ /* 0x000fda0003f06270 */
[----:B------:R-:W-:Y:S01]  /*21c0*/  @P0 BREAK B1 ;  /* 0x0000000000010942 */ /* 0x000fe20003800000 */
[----:B------:R-:W-:Y:S05]  /*21d0*/  @P0 BRA `(.L_x_14063) ;  /* 0x000000c000000947 */ /* 0x000fea0003800000 */
[----:B-1----:R-:W-:Y:S01]  /*21e0*/  IADD3 R4, R35, R6, RZ ;  /* 0x0000000623047210 */ /* 0x002fe20007ffe0ff */
[----:B------:R-:W-:Y:S01]  /*21f0*/  IMAD.MOV.U32 R5, RZ, RZ, 0x8 ;  /* 0x00000008ff057424 */ /* 0x000fe200078e00ff */
[----:B------:R-:W-:-:S03]  /*2200*/  IADD3 R6, R6, 0x80, RZ ;  /* 0x0000008006067810 */ /* 0x000fc60007ffe0ff */
[----:B------:R-:W-:-:S05]  /*2210*/  IMAD.WIDE.U32 R4, R4, R5, c[0x0][0x170] ;  /* 0x00005c0004047625 */ /* 0x000fca00078e0005 */
[----:B------:R1:W-:Y:S02]  /*2220*/  STG.E.64 [R4.64], R10 ;  /* 0x0000000a04007986 */ /* 0x0003e4000c101b04 */
.L_x_14062:
[----:B------:R-:W-:Y:S05]  /*2230*/  BSYNC B1 ;  /* 0x0000000000017941 */ /* 0x000fea0003800000 */
.L_x_14058:
[----:B------:R-:W-:-:S13]  /*2240*/  ISETP.GE.AND P0, PT, R6, R34, PT ;  /* 0x000000220600720c */ /* 0x000fda0003f06270 */
[----:B-1----:R-:W-:Y:S01]  /*2250*/  @!P0 IMAD.IADD R4, R35, 0x1, R6 ;  /* 0x0000000123048824 */ /* 0x002fe200078e0206 */
[----:B------:R-:W-:Y:S01]  /*2260*/  @!P0 IADD3 R6, R6, 0x80, RZ ;  /* 0x0000008006068810 */ /* 0x000fe20007ffe0ff */
[----:B------:R-:W-:-:S04]  /*2270*/  @!P0 IMAD.MOV.U32 R5, RZ, RZ, 0x8 ;  /* 0x00000008ff058424 */ /* 0x000fc800078e00ff */
[----:B------:R-:W-:-:S05]  /*2280*/  @!P0 IMAD.WIDE.U32 R4, R4, R5, c[0x0][0x170] ;  /* 0x00005c0004048625 */ /* 0x000fca00078e0005 */
[----:B------:R1:W-:Y:S02]  /*2290*/  @!P0 STG.E.64 [R4.64], R8 ;  /* 0x0000000804008986 */ /* 0x0003e4000c101b04 */
.L_x_14063:
[----:B------:R-:W-:Y:S05]  /*22a0*/  BSYNC B0 ;  /* 0x0000000000007941 */ /* 0x000fea0003800000 */
.L_x_14057:
[----:B------:R-:W-:Y:S01]  /*22b0*/  WARPSYNC 0xffffffff ;  /* 0xffffffff00007948 */ /* 0x000fe20003800000 */
[----:B------:R-:W-:-:S13]  /*22c0*/  ISETP.GE.AND P0, PT, R6, R34, PT ;  /* 0x000000220600720c */ /* 0x000fda0003f06270 */
[----:B------:R-:W-:Y:S05]  /*22d0*/  @P0 EXIT ;  /* 0x000000000000094d */ /* 0x000fea0003800000 */
[----:B-1----:R-:W-:Y:S01]  /*22e0*/  IADD3 R4, R35, R6, RZ ;  /* 0x0000000623047210 */ /* 0x002fe20007ffe0ff */
[----:B------:R-:W-:-:S04]  /*22f0*/  IMAD.MOV.U32 R5, RZ, RZ, 0x8 ;  /* 0x00000008ff057424 */ /* 0x000fc800078e00ff */
[----:B------:R-:W-:-:S05]  /*2300*/  IMAD.WIDE.U32 R4, R4, R5, c[0x0][0x170] ;  /* 0x00005c0004047625 */ /* 0x000fca00078e0005 */
[----:B--2---:R-:W-:Y:S01]  /*2310*/  STG.E.64 [R4.64], R2 ;  /* 0x0000000204007986 */ /* 0x004fe2000c101b04 */
[----:B------:R-:W-:Y:S05]  /*2320*/  EXIT ;  /* 0x000000000000794d */ /* 0x000fea0003800000 */
        .weak           $__internal_34_$__cuda_sm20_dblrcp_rn_slowpath_v3
        .type           $__internal_34_$__cuda_sm20_dblrcp_rn_slowpath_v3,@function
        .size           $__internal_34_$__cuda_sm20_dblrcp_rn_slowpath_v3,(.L_x_61523 - $__internal_34_$__cuda_sm20_dblrcp_rn_slowpath_v3)
$__internal_34_$__cuda_sm20_dblrcp_rn_slowpath_v3:
        /* <DEDUP_REMOVED lines=13> */
[----:B------:R-:W-:Y:S01]  /*2400*/  MOV R20, R2 ;  /* 0x0000000200147202 */ /* 0x000fe20000000f00 */
        /* <DEDUP_REMOVED lines=12> */
.L_x_14067:
        /* <DEDUP_REMOVED lines=9> */
.L_x_14065:
[----:B------:R-:W-:Y:S01]  /*2560*/  LOP3.LUT R21, R5, 0x80000, RZ, 0xfc, !PT ;  /* 0x0008000005157812 */ /* 0x000fe200078efcff */
[----:B------:R-:W-:Y:S02]  /*2570*/  IMAD.MOV.U32 R20, RZ, RZ, R4 ;  /* 0x000000ffff147224 */ /* 0x000fe400078e0004 */
.L_x_14066:
[----:B------:R-:W-:Y:S05]  /*2580*/  BSYNC B0 ;  /* 0x0000000000007941 */ /* 0x000fea0003800000 */
.L_x_14064:
[----:B------:R-:W-:Y:S01]  /*2590*/  IMAD.MOV.U32 R4, RZ, RZ, R0 ;  /* 0x000000ffff047224 */ /* 0x000fe200078e0000 */
[----:B01----:R-:W-:Y:S01]  /*25a0*/  MOV R3, R21 ;  /* 0x0000001500037202 */ /* 0x003fe20000000f00 */
[----:B------:R-:W-:Y:S02]  /*25b0*/  IMAD.MOV.U32 R5, RZ, RZ, 0x0 ;  /* 0x00000000ff057424 */ /* 0x000fe400078e00ff */
[----:B------:R-:W-:Y:S02]  /*25c0*/  IMAD.MOV.U32 R2, RZ, RZ, R20 ;  /* 0x000000ffff027224 */ /* 0x000fe400078e0014 */
[----:B------:R-:W-:Y:S05]  /*25d0*/  RET.REL.NODEC R4 `(_ZN2at6native29vectorized_elementwise_kernelILi2EZNS0_50_GLOBAL__N__2680c7bb_12_PowKernel_cu_b2145a98_318429pow_tensor_scalar_kernel_implIllEEvRNS_18TensorIteratorBaseET0_EUllE1_St5arrayIPcLm2EEEEviS6_T1_) ;  /* 0xffffda2004007950 */ /* 0x000fea0003c3ffff */
.L_x_14068:
        /* <DEDUP_REMOVED lines=10> */
.L_x_61523:


//--------------------- .text._ZN2at6native29vectorized_elementwise_kernelILi4EZNS0_50_GLOBAL__N__2680c7bb_12_PowKernel_cu_b2145a98_318429pow_tensor_scalar_kernel_implIllEEvRNS_18TensorIteratorBaseET0_EUllE1_St5arrayIPcLm2EEEEviS6_T1_ --------------------------
	.section	.text._ZN2at6native29vectorized_elementwise_kernelILi4EZNS0_50_GLOBAL__N__2680c7bb_12_PowKernel_cu_b2145a98_318429pow_tensor_scalar_kernel_implIllEEvRNS_18TensorIteratorBaseET0_EUllE1_St5arrayIPcLm2EEEEviS6_T1_,"ax",@progbits
	.sectioninfo	@"SHI_REGISTERS=38"
	.align	128
        .global         _ZN2at6native29vectorized_elementwise_kernelILi4EZNS0_50_GLOBAL__N__2680c7bb_12_PowKernel_cu_b2145a98_318429pow_tensor_scalar_kernel_implIllEEvRNS_18TensorIteratorBaseET0_EUllE1_St5arrayIPcLm2EEEEviS6_T1_
        .type           _ZN2at6native29vectorized_elementwise_kernelILi4EZNS0_50_GLOBAL__N__2680c7bb_12_PowKernel_cu_b2145a98_318429pow_tensor_scalar_kernel_implIllEEvRNS_18TensorIteratorBaseET0_EUllE1_St5arrayIPcLm2EEEEviS6_T1_,@function
        .size           _ZN2at6native29vectorized_elementwise_kernelILi4EZNS0_50_GLOBAL__N__2680c7bb_12_PowKernel_cu_b2145a98_318429pow_tensor_scalar_kernel_implIllEEvRNS_18TensorIteratorBaseET0_EUllE1_St5arrayIPcLm2EEEEviS6_T1_,(.L_x_61524 - _ZN2at6native29vectorized_elementwise_kernelILi4EZNS0_50_GLOBAL__N__2680c7bb_12_PowKernel_cu_b2145a98_318429pow_tensor_scalar_kernel_implIllEEvRNS_18TensorIteratorBaseET0_EUllE1_St5arrayIPcLm2EEEEviS6_T1_)
        .other          _ZN2at6native29vectorized_elementwise_kernelILi4EZNS0_50_GLOBAL__N__2680c7bb_12_PowKernel_cu_b2145a98_318429pow_tensor_scalar_kernel_implIllEEvRNS_18TensorIteratorBaseET0_EUllE1_St5arrayIPcLm2EEEEviS6_T1_,@"STO_CUDA_ENTRY STV_DEFAULT"
_ZN2at6native29vectorized_elementwise_kernelILi4EZNS0_50_GLOBAL__N__2680c7bb_12_PowKernel_cu_b2145a98_318429pow_tensor_scalar_kernel_implIllEEvRNS_18TensorIteratorBaseET0_EUllE1_St5arrayIPcLm2EEEEviS6_T1_:
.text._ZN2at6native29vectorized_elementwise_kernelILi4EZNS0_50_GLOBAL__N__2680c7bb_12_PowKernel_cu_b2145a98_318429pow_tensor_scalar_kernel_implIllEEvRNS_18TensorIteratorBaseET0_EUllE1_St5arrayIPcLm2EEEEviS6_T1_:
        /* <DEDUP_REMOVED lines=34> */
[----:B-1---5:R-:W-:Y:S05]  /*0220*/  CALL.REL.NOINC `($__internal_35_$__cuda_sm20_dblrcp_rn_slowpath_v3) ;  /* 0x0000210000007944 */ /* 0x022fea0003c00000 */
[----:B------:R-:W-:Y:S02]  /*0230*/  IMAD.MOV.U32 R28, RZ, RZ, R2 ;  /* 0x000000ffff1c7224 */ /* 0x000fe400078e0002 */
[----:B------:R-:W-:Y:S02]  /*0240*/  IMAD.MOV.U32 R29, RZ, RZ, R3 ;  /* 0x000000ffff1d7224 */ /* 0x000fe400078e0003 */
.L_x_14071:
[----:B------:R-:W-:Y:S05]  /*0250*/  BSYNC B1 ;  /* 0x0000000000017941 */ /* 0x000fea0003800000 */
.L_x_14070:
        /* <DEDUP_REMOVED lines=19> */
[----:B012--5:R-:W-:Y:S05]  /*0390*/  CALL.REL.NOINC `($__internal_35_$__cuda_sm20_dblrcp_rn_slowpath_v3) ;  /* 0x00001f9000007944 */ /* 0x027fea0003c00000 */
[----:B------:R-:W-:Y:S01]  /*03a0*/  MOV R24, R2 ;  /* 0x0000000200187202 */ /* 0x000fe20000000f00 */
[----:B------:R-:W-:Y:S02]  /*03b0*/  IMAD.MOV.U32 R25, RZ, RZ, R3 ;  /* 0x000000ffff197224 */ /* 0x000fe400078e0003 */
.L_x_14073:
[----:B------:R-:W-:Y:S05]  /*03c0*/  BSYNC B1 ;  /* 0x0000000000017941 */ /* 0x000fea0003800000 */
.L_x_14072:
        /* <DEDUP_REMOVED lines=19> */
[----:B0123--:R-:W-:Y:S05]  /*0500*/  CALL.REL.NOINC `($__internal_35_$__cuda_sm20_dblrcp_rn_slowpath_v3) ;  /* 0x00001e2000007944 */ /* 0x00ffea0003c00000 */
[----:B------:R-:W-:Y:S01]  /*0510*/  IMAD.MOV.U32 R22, RZ, RZ, R2 ;  /* 0x000000ffff167224 */ /* 0x000fe200078e0002 */
[----:B------:R-:W-:Y:S02]  /*0520*/  MOV R23, R3 ;  /* 0x0000000300177202 */ /* 0x000fe40000000f00 */
.L_x_14075:
[----:B------:R-:W-:Y:S05]  /*0530*/  BSYNC B1 ;  /* 0x0000000000017941 */ /* 0x000fea0003800000 */
.L_x_14074:
        /* <DEDUP_REMOVED lines=19> */
[----:B01234-:R-:W-:Y:S05]  /*0670*/  CALL.REL.NOINC `($__internal_35_$__cuda_sm20_dblrcp_rn_slowpath_v3) ;  /* 0x00001cb000007944 */ /* 0x01ffea0003c00000 */
[----:B------:R-:W-:Y:S02]  /*0680*/  IMAD.MOV.U32 R16, RZ, RZ, R2 ;  /* 0x000000ffff107224 */ /* 0x000fe400078e0002 */
[----:B------:R-:W-:Y:S02]  /*0690*/  IMAD.MOV.U32 R17, RZ, RZ, R3 ;  /* 0x000000ffff117224 */ /* 0x000fe400078e0003 */
.L_x_14077:
[----:B------:R-:W-:Y:S05]  /*06a0*/  BSYNC B1 ;  /* 0x0000000000017941 */ /* 0x000fea0003800000 */
.L_x_14076:
        /* <DEDUP_REMOVED lines=22> */
.L_x_14079:
[----:B------:R-:W-:Y:S05]  /*0810*/  BSYNC B1 ;  /* 0x0000000000017941 */ /* 0x000fea0003800000 */
.L_x_14078:
        /* <DEDUP_REMOVED lines=19> */
[----:B01234-:R-:W-:Y:S05]  /*0950*/  CALL.REL.NOINC `($__internal_35_$__cuda_sm20_dblrcp_rn_slowpath_v3) ;  /* 0x000019d000007944 */ /* 0x01ffea0003c00000 */
[----:B------:R-:W-:Y:S02]  /*0960*/  IMAD.MOV.U32 R12, RZ, RZ, R2 ;  /* 0x000000ffff0c7224 */ /* 0x000fe400078e0002 */
[----:B------:R-:W-:Y:S02]  /*0970*/  IMAD.MOV.U32 R13, RZ, RZ, R3 ;  /* 0x000000ffff0d7224 */ /* 0x000fe400078e0003 */
.L_x_14081:
[----:B------:R-:W-:Y:S05]  /*0980*/  BSYNC B1 ;  /* 0x0000000000017941 */ /* 0x000fea0003800000 */
.L_x_14080:
        /* <DEDUP_REMOVED lines=19> */
[----:B01234-:R-:W-:Y:S05]  /*0ac0*/  CALL.REL.NOINC `($__internal_35_$__cuda_sm20_dblrcp_rn_slowpath_v3) ;  /* 0x0000186000007944 */ /* 0x01ffea0003c00000 */
[----:B------:R-:W-:Y:S01]  /*0ad0*/  MOV R8, R2 ;  /* 0x0000000200087202 */ /* 0x000fe20000000f00 */
[----:B------:R-:W-:Y:S02]  /*0ae0*/  IMAD.MOV.U32 R9, RZ, RZ, R3 ;  /* 0x000000ffff097224 */ /* 0x000fe400078e0003 */
.L_x_14083:
[----:B------:R-:W-:Y:S05]  /*0af0*/  BSYNC B1 ;  /* 0x0000000000017941 */ /* 0x000fea0003800000 */
.L_x_14082:
        /* <DEDUP_REMOVED lines=22> */
.L_x_14085:
[----:B------:R-:W-:Y:S05]  /*0c60*/  BSYNC B1 ;  /* 0x0000000000017941 */ /* 0x000fea0003800000 */
.L_x_14084:
        /* <DEDUP_REMOVED lines=16> */
.L_x_14069:
        /* <DEDUP_REMOVED lines=79> */
[----:B01----:R-:W-:Y:S05]  /*1260*/  CALL.REL.NOINC `($__internal_35_$__cuda_sm20_dblrcp_rn_slowpath_v3) ;  /* 0x000010c000007944 */ /* 0x003fea0003c00000 */
[----:B------:R-:W-:Y:S01]  /*1270*/  IMAD.MOV.U32 R32, RZ, RZ, R2 ;  /* 0x000000ffff207224 */ /* 0x000fe200078e0002 */
[----:B------:R-:W-:Y:S02]  /*1280*/  MOV R33, R3 ;  /* 0x0000000300217202 */ /* 0x000fe40000000f00 */
.L_x_14089:
[----:B------:R-:W-:Y:S05]  /*1290*/  BSYNC B2 ;  /* 0x0000000000027941 */ /* 0x000fea0003800000 */
.L_x_14088:
[----:B-1----:R-:W1:Y:S02]  /*12a0*/  F2I.S64.F64.TRUNC R32, R32 ;  /* 0x0000002000207311 */ /* 0x002e64000030d900 */
.L_x_14087:
[----:B------:R-:W-:Y:S05]  /*12b0*/  BSYNC B1 ;  /* 0x0000000000017941 */ /* 0x000fea0003800000 */
.L_x_14086:
        /* <DEDUP_REMOVED lines=26> */
.L_x_14093:
[----:B------:R-:W-:Y:S05]  /*1460*/  BSYNC B2 ;  /* 0x0000000000027941 */ /* 0x000fea0003800000 */
.L_x_14092:
[----:B-1----:R-:W1:Y:S02]  /*1470*/  F2I.S64.F64.TRUNC R30, R30 ;  /* 0x0000001e001e7311 */ /* 0x002e64000030d900 */
.L_x_14091:
[----:B------:R-:W-:Y:S05]  /*1480*/  BSYNC B1 ;  /* 0x0000000000017941 */ /* 0x000fea0003800000 */
.L_x_14090:
        /* <DEDUP_REMOVED lines=26> */
.L_x_14097:
[----:B------:R-:W-:Y:S05]  /*1630*/  BSYNC B2 ;  /* 0x0000000000027941 */ /* 0x000fea0003800000 */
.L_x_14096:
[----:B-1----:R-:W1:Y:S02]  /*1640*/  F2I.S64.F64.TRUNC R28, R28 ;  /* 0x0000001c001c7311 */ /* 0x002e64000030d900 */
.L_x_14095:
[----:B------:R-:W-:Y:S05]  /*1650*/  BSYNC B1 ;  /* 0x0000000000017941 */ /* 0x000fea0003800000 */
.L_x_14094:
        /* <DEDUP_REMOVED lines=26> */
.L_x_14101:
[----:B------:R-:W-:Y:S05]  /*1800*/  BSYNC B2 ;  /* 0x0000000000027941 */ /* 0x000fea0003800000 */
.L_x_14100:
[----:B-1----:R-:W1:Y:S02]  /*1810*/  F2I.S64.F64.TRUNC R24, R24 ;  /* 0x0000001800187311 */ /* 0x002e64000030d900 */
.L_x_14099:
[----:B------:R-:W-:Y:S05]  /*1820*/  BSYNC B1 ;  /* 0x0000000000017941 */ /* 0x000fea0003800000 */
.L_x_14098:
        /* <DEDUP_REMOVED lines=26> */
.L_x_14105:
[----:B------:R-:W-:Y:S05]  /*19d0*/  BSYNC B2 ;  /* 0x0000000000027941 */ /* 0x000fea0003800000 */
.L_x_14104:
[----:B-1----:R-:W1:Y:S02]  /*19e0*/  F2I.S64.F64.TRUNC R12, R12 ;  /* 0x0000000c000c7311 */ /* 0x002e64000030d900 */
.L_x_14103:
[----:B------:R-:W-:Y:S05]  /*19f0*/  BSYNC B1 ;  /* 0x0000000000017941 */ /* 0x000fea0003800000 */
.L_x_14102:
        /* <DEDUP_REMOVED lines=26> */
.L_x_14109:
[----:B------:R-:W-:Y:S05]  /*1ba0*/  BSYNC B2 ;  /* 0x0000000000027941 */ /* 0x000fea0003800000 */
.L_x_14108:
[----:B-1----:R-:W1:Y:S02]  /*1bb0*/  F2I.S64.F64.TRUNC R10, R10 ;  /* 0x0000000a000a7311 */ /* 0x002e64000030d900 */
.L_x_14107:
[----:B------:R-:W-:Y:S05]  /*1bc0*/  BSYNC B1 ;  /* 0x0000000000017941 */ /* 0x000fea0003800000 */
.L_x_14106:
        /* <DEDUP_REMOVED lines=26> */
.L_x_14113:
[----:B------:R-:W-:Y:S05]  /*1d70*/  BSYNC B2 ;  /* 0x0000000000027941 */ /* 0x000fea0003800000 */
.L_x_14112:
[----:B-1----:R-:W1:Y:S02]  /*1d80*/  F2I.S64.F64.TRUNC R8, R8 ;  /* 0x0000000800087311 */ /* 0x002e64000030d900 */
.L_x_14111:
[----:B------:R-:W-:Y:S05]  /*1d90*/  BSYNC B1 ;  /* 0x0000000000017941 */ /* 0x000fea0003800000 */
.L_x_14110:
        /* <DEDUP_REMOVED lines=26> */
.L_x_14117:
[----:B------:R-:W-:Y:S05]  /*1f40*/  BSYNC B2 ;  /* 0x0000000000027941 */ /* 0x000fea0003800000 */
.L_x_14116:
[----:B-1----:R1:W2:Y:S02]  /*1f50*/  F2I.S64.F64.TRUNC R2, R14 ;  /* 0x0000000e00027311 */ /* 0x0022a4000030d900 */
.L_x_14115:
[----:B------:R-:W-:Y:S05]  /*1f60*/  BSYNC B1 ;  /* 0x0000000000017941 */ /* 0x000fea0003800000 */
.L_x_14114:
        /* <DEDUP_REMOVED lines=22> */
.L_x_14120:
[----:B-1----:R-:W-:-:S13]  /*20d0*/  ISETP.GE.AND P0, PT, R6, R34, PT ;  /* 0x000000220600720c */ /* 0x002fda0003f06270 */
[----:B------:R-:W-:Y:S05]  /*20e0*/  @P0 BRA `(.L_x_14122) ;  /* 0x000000c000000947 */ /* 0x000fea0003800000 */
[----:B------:R-:W-:Y:S01]  /*20f0*/  IADD3 R4, R35, R6, RZ ;  /* 0x0000000623047210 */ /* 0x000fe20007ffe0ff */
[----:B------:R-:W-:Y:S01]  /*2100*/  IMAD.MOV.U32 R5, RZ, RZ, 0x8 ;  /* 0x00000008ff057424 */ /* 0x000fe200078e00ff */
[----:B------:R-:W-:-:S03]  /*2110*/  IADD3 R6, R6, 0x80, RZ ;  /* 0x0000008006067810 */ /* 0x000fc60007ffe0ff */
[----:B------:R-:W-:-:S05]  /*2120*/  IMAD.WIDE.U32 R4, R4, R5, c[0x0][0x170] ;  /* 0x00005c0004047625 */ /* 0x000fca00078e0005 */
[----:B------:R1:W-:Y:S02]  /*2130*/  STG.E.64 [R4.64], R24 ;  /* 0x0000001804007986 */ /* 0x0003e4000c101b04 */
.L_x_14121:
[----:B------:R-:W-:-:S13]  /*2140*/  ISETP.GE.AND P0, PT, R6, R34, PT ;  /* 0x000000220600720c */ /* 0x000fda0003f06270 */
[----:B------:R-:W-:Y:S05]  /*2150*/  @P0 BRA `(.L_x_14123) ;  /* 0x000000d000000947 */ /* 0x000fea0003800000 */
[----:B-1----:R-:W-:Y:S01]  /*2160*/  IMAD.IADD R4, R35, 0x1, R6 ;  /* 0x0000000123047824 */ /* 0x002fe200078e0206 */
[----:B------:R-:W-:Y:S01]  /*2170*/  IADD3 R6, R6, 0x80, RZ ;  /* 0x0000008006067810 */ /* 0x000fe20007ffe0ff */
[----:B------:R-:W-:-:S04]  /*2180*/  IMAD.MOV.U32 R5, RZ, RZ, 0x8 ;  /* 0x00000008ff057424 */ /* 0x000fc800078e00ff */
[----:B------:R-:W-:-:S05]  /*2190*/  IMAD.WIDE.U32 R4, R4, R5, c[0x0][0x170] ;  /* 0x00005c0004047625 */ /* 0x000fca00078e0005 */
[----:B------:R1:W-:Y:S02]  /*21a0*/  STG.E.64 [R4.64], R12 ;  /* 0x0000000c04007986 */ /* 0x0003e4000c101b04 */
.L_x_14122:
        /* <DEDUP_REMOVED lines=8> */
.L_x_14123:
[----:B------:R-:W-:Y:S05]  /*2230*/  BSYNC B1 ;  /* 0x0000000000017941 */ /* 0x000fea0003800000 */
.L_x_14119:
[----:B------:R-:W-:-:S13]  /*2240*/  ISETP.GE.AND P0, PT, R6, R34, PT ;  /* 0x000000220600720c */ /* 0x000fda0003f06270 */
[----:B-1----:R-:W-:Y:S01]  /*2250*/  @!P0 IMAD.IADD R4, R35, 0x1, R6 ;  /* 0x0000000123048824 */ /* 0x002fe200078e0206 */
[----:B------:R-:W-:Y:S01]  /*2260*/  @!P0 IADD3 R6, R6, 0x80, RZ ;  /* 0x0000008006068810 */ /* 0x000fe20007ffe0ff */
[----:B------:R-:W-:-:S04]  /*2270*/  @!P0 IMAD.MOV.U32 R5, RZ, RZ, 0x8 ;  /* 0x00000008ff058424 */ /* 0x000fc800078e00ff */
[----:B------:R-:W-:-:S05]  /*2280*/  @!P0 IMAD.WIDE.U32 R4, R4, R5, c[0x0][0x170] ;  /* 0x00005c0004048625 */ /* 0x000fca00078e0005 */
[----:B------:R1:W-:Y:S02]  /*2290*/  @!P0 STG.E.64 [R4.64], R8 ;  /* 0x0000000804008986 */ /* 0x0003e4000c101b04 */
.L_x_14124:
[----:B------:R-:W-:Y:S05]  /*22a0*/  BSYNC B0 ;  /* 0x0000000000007941 */ /* 0x000fea0003800000 */
.L_x_14118:
        /* <DEDUP_REMOVED lines=8> */
        .weak           $__internal_35_$__cuda_sm20_dblrcp_rn_slowpath_v3
        .type           $__internal_35_$__cuda_sm20_dblrcp_rn_slowpath_v3,@function
        .size           $__internal_35_$__cuda_sm20_dblrcp_rn_slowpath_v3,(.L_x_61524 - $__internal_35_$__cuda_sm20_dblrcp_rn_slowpath_v3)
$__internal_35_$__cuda_sm20_dblrcp_rn_slowpath_v3:
        /* <DEDUP_REMOVED lines=26> */
.L_x_14128:
        /* <DEDUP_REMOVED lines=9> */
.L_x_14126:
[----:B------:R-:W-:Y:S01]  /*2560*/  LOP3.LUT R21, R5, 0x80000, RZ, 0xfc, !PT ;  /* 0x0008000005157812 */ /* 0x000fe200078efcff */
[----:B------:R-:W-:Y:S02]  /*2570*/  IMAD.MOV.U32 R20, RZ, RZ, R4 ;  /* 0x000000ffff147224 */ /* 0x000fe400078e0004 */
.L_x_14127:
[----:B------:R-:W-:Y:S05]  /*2580*/  BSYNC B0 ;  /* 0x0000000000007941 */ /* 0x000fea0003800000 */
.L_x_14125:
[----:B------:R-:W-:Y:S01]  /*2590*/  IMAD.MOV.U32 R4, RZ, RZ, R0 ;  /* 0x000000ffff047224 */ /* 0x000fe200078e0000 */
[----:B01----:R-:W-:Y:S01]  /*25a0*/  MOV R3, R21 ;  /* 0x0000001500037202 */ /* 0x003fe20000000f00 */
[----:B------:R-:W-:Y:S02]  /*25b0*/  IMAD.MOV.U32 R5, RZ, RZ, 0x0 ;  /* 0x00000000ff057424 */ /* 0x000fe400078e00ff */
[----:B------:R-:W-:Y:S02]  /*25c0*/  IMAD.MOV.U32 R2, RZ, RZ, R20 ;  /* 0x000000ffff027224 */ /* 0x000fe400078e0014 */
[----:B------:R-:W-:Y:S05]  /*25d0*/  RET.REL.NODEC R4 `(_ZN2at6native29vectorized_elementwise_kernelILi4EZNS0_50_GLOBAL__N__2680c7bb_12_PowKernel_cu_b2145a98_318429pow_tensor_scalar_kernel_implIllEEvRNS_18TensorIteratorBaseET0_EUllE1_St5arrayIPcLm2EEEEviS6_T1_) ;  /* 0xffffda2004007950 */ /* 0x000fea0003c3ffff */
.L_x_14129:
        /* <DEDUP_REMOVED lines=10> */
.L_x_61524:


//--------------------- .text._ZN2at6native29vectorized_elementwise_kernelILi8EZNS0_50_GLOBAL__N__2680c7bb_12_PowKernel_cu_b2145a98_318429pow_tensor_scalar_kernel_implIllEEvRNS_18TensorIteratorBaseET0_EUllE1_St5arrayIPcLm2EEEEviS6_T1_ --------------------------
	.section	.text._ZN2at6native29vectorized_elementwise_kernelILi8EZNS0_50_GLOBAL__N__2680c7bb_12_PowKernel_cu_b2145a98_318429pow_tensor_scalar_kernel_implIllEEvRNS_18TensorIteratorBaseET0_EUllE1_St5arrayIPcLm2EEEEviS6_T1_,"ax",@progbits
	.sectioninfo	@"SHI_REGISTERS=4"
	.align	128
        .global         _ZN2at6native29vectorized_elementwise_kernelILi8EZNS0_50_GLOBAL__N__2680c7bb_12_PowKernel_cu_b2145a98_318429pow_tensor_scalar_kernel_implIllEEvRNS_18TensorIteratorBaseET0_EUllE1_St5arrayIPcLm2EEEEviS6_T1_
        .type           _ZN2at6native29vectorized_elementwise_kernelILi8EZNS0_50_GLOBAL__N__2680c7bb_12_PowKernel_cu_b2145a98_318429pow_tensor_scalar_kernel_implIllEEvRNS_18TensorIteratorBaseET0_EUllE1_St5arrayIPcLm2EEEEviS6_T1_,@function
        .size           _ZN2at6native29vectorized_elementwise_kernelILi8EZNS0_50_GLOBAL__N__2680c7bb_12_PowKernel_cu_b2145a98_318429pow_tensor_scalar_kernel_implIllEEvRNS_18TensorIteratorBaseET0_EUllE1_St5arrayIPcLm2EEEEviS6_T1_,(.L_x_61750 - _ZN2at6native29vectorized_elementwise_kernelILi8EZNS0_50_GLOBAL__N__2680c7bb_12_PowKernel_cu_b2145a98_318429pow_tensor_scalar_kernel_implIllEEvRNS_18TensorIteratorBaseET0_EUllE1_St5arrayIPcLm2EEEEviS6_T1_)
        .other          _ZN2at6native29vectorized_elementwise_kernelILi8EZNS0_50_GLOBAL__N__2680c7bb_12_PowKernel_cu_b2145a98_318429pow_tensor_scalar_kernel_implIllEEvRNS_18TensorIteratorBaseET0_EUllE1_St5arrayIPcLm2EEEEviS6_T1_,@"STO_CUDA_ENTRY STV_DEFAULT"
_ZN2at6native29vectorized_elementwise_kernelILi8EZNS0_50_GLOBAL__N__2680c7bb_12_PowKernel_cu_b2145a98_318429pow_tensor_scalar_kernel_implIllEEvRNS_18TensorIteratorBaseET0_EUllE1_St5arrayIPcLm2EEEEviS6_T1_:
.text._ZN2at6native29vectorized_elementwise_kernelILi8EZNS0_50_GLOBAL__N__2680c7bb_12_PowKernel_cu_b2145a98_318429pow_tensor_scalar_kernel_implIllEEvRNS_18TensorIteratorBaseET0_EUllE1_St5arrayIPcLm2EEEEviS6_T1_:
[----:B------:R-:W-:Y:S02]  /*0000*/  MOV R1, c[0x0][0x28] ;  /* 0x00000a0000017a02 */ /* 0x000fe40000000f00 */
[----:B------:R-:W-:Y:S05]  /*0010*/  EXIT ;  /* 0x000000000000794d */ /* 0x000fea0003800000 */
.L_x_14130:
        /* <DEDUP_REMOVED lines=14> */
.L_x_61750:


//--------------------- .text._ZN2at6native18elementwise_kernelILi128ELi4EZNS0_15gpu_kernel_implIZNS0_50_GLOBAL__N__2680c7bb_12_PowKernel_cu_b2145a98_318429pow_tensor_scalar_kernel_implIllEEvRNS_18TensorIteratorBaseET0_EUllE0_EEvS6_RKT_EUliE_EEviT1_ --------------------------
	.section	.text._ZN2at6native18elementwise_kernelILi128ELi4EZNS0_15gpu_kernel_implIZNS0_50_GLOBAL__N__2680c7bb_12_PowKernel_cu_b2145a98_318429pow_tensor_scalar_kernel_implIllEEvRNS_18TensorIteratorBaseET0_EUllE0_EEvS6_RKT_EUliE_EEviT1_,"ax",@progbits
	.sectioninfo	@"SHI_REGISTERS=26"
	.align	128
        .global         _ZN2at6native18elementwise_kernelILi128ELi4EZNS0_15gpu_kernel_implIZNS0_50_GLOBAL__N__2680c7bb_12_PowKernel_cu_b2145a98_318429pow_tensor_scalar_kernel_implIllEEvRNS_18TensorIteratorBaseET0_EUllE0_EEvS6_RKT_EUliE_EEviT1_
        .type           _ZN2at6native18elementwise_kernelILi128ELi4EZNS0_15gpu_kernel_implIZNS0_50_GLOBAL__N__2680c7bb_12_PowKernel_cu_b2145a98_318429pow_tensor_scalar_kernel_implIllEEvRNS_18TensorIteratorBaseET0_EUllE0_EEvS6_RKT_EUliE_EEviT1_,@function
        .size           _ZN2at6native18elementwise_kernelILi128ELi4EZNS0_15gpu_kernel_implIZNS0_50_GLOBAL__N__2680c7bb_12_PowKernel_cu_b2145a98_318429pow_tensor_scalar_kernel_implIllEEvRNS_18TensorIteratorBaseET0_EUllE0_EEvS6_RKT_EUliE_EEviT1_,(.L_x_61751 - _ZN2at6native18elementwise_kernelILi128ELi4EZNS0_15gpu_kernel_implIZNS0_50_GLOBAL__N__2680c7bb_12_PowKernel_cu_b2145a98_318429pow_tensor_scalar_kernel_implIllEEvRNS_18TensorIteratorBaseET0_EUllE0_EEvS6_RKT_EUliE_EEviT1_)
        .other          _ZN2at6native18elementwise_kernelILi128ELi4EZNS0_15gpu_kernel_implIZNS0_50_GLOBAL__N__2680c7bb_12_PowKernel_cu_b2145a98_318429pow_tensor_scalar_kernel_implIllEEvRNS_18TensorIteratorBaseET0_EUllE0_EEvS6_RKT_EUliE_EEviT1_,@"STO_CUDA_ENTRY STV_DEFAULT"
_ZN2at6native18elementwise_kernelILi128ELi4EZNS0_15gpu_kernel_implIZNS0_50_GLOBAL__N__2680c7bb_12_PowKernel_cu_b2145a98_318429pow_tensor_scalar_kernel_implIllEEvRNS_18TensorIteratorBaseET0_EUllE0_EEvS6_RKT_EUliE_EEviT1_:
.text._ZN2at6native18elementwise_kernelILi128ELi4EZNS0_15gpu_kernel_implIZNS0_50_GLOBAL__N__2680c7bb_12_PowKernel_cu_b2145a98_318429pow_tensor_scalar_kernel_implIllEEvRNS_18TensorIteratorBaseET0_EUllE0_EEvS6_RKT_EUliE_EEviT1_:
        /* <DEDUP_REMOVED lines=236> */
.L_x_14133:
        /* <DEDUP_REMOVED lines=19> */
.L_x_14137:
[----:B------:R0:W5:Y:S01]  /*0ff0*/  LDG.E.U8 R2, [R4.64] ;  /* 0x0000002404027981 */ /* 0x000162000c1e1100 */
[----:B------:R-:W-:Y:S01]  /*1000*/  IMAD.MOV.U32 R3, RZ, RZ, RZ ;  /* 0x000000ffff037224 */ /* 0x000fe200078e00ff */
[----:B------:R-:W-:Y:S05]  /*1010*/  BRA `(.L_x_14139) ;  /* 0x00000d5000007947 */ /* 0x000fea0003800000 */
.L_x_14136:
        /* <DEDUP_REMOVED lines=8> */
.L_x_14141:
[----:B------:R-:W2:Y:S02]  /*10a0*/  LDG.E R2, [R4.64] ;  /* 0x0000002404027981 */ /* 0x000ea4000c1e1900 */
[----:B--2---:R-:W-:Y:S01]  /*10b0*/  SHF.R.S32.HI R3, RZ, 0x1f, R2 ;  /* 0x0000001fff037819 */ /* 0x004fe20000011402 */
[----:B------:R-:W-:Y:S05]  /*10c0*/  BRA `(.L_x_14139) ;  /* 0x00000ca000007947 */ /* 0x000fea0003800000 */
.L_x_14140:
[----:B------:R-:W2:Y:S02]  /*10d0*/  LDG.E.S16 R2, [R4.64] ;  /* 0x0000002404027981 */ /* 0x000ea4000c1e1700 */
[----:B--2---:R-:W-:Y:S01]  /*10e0*/  SHF.R.S32.HI R3, RZ, 0x1f, R2 ;  /* 0x0000001fff037819 */ /* 0x004fe20000011402 */
[----:B------:R-:W-:Y:S05]  /*10f0*/  BRA `(.L_x_14139) ;  /* 0x00000c7000007947 */ /* 0x000fea0003800000 */
.L_x_14135:
        /* <DEDUP_REMOVED lines=9> */
.L_x_14143:
[----:B------:R-:W2:Y:S02]  /*1190*/  LDG.E.U16 R4, [R4.64] ;  /* 0x0000002404047981 */ /* 0x000ea4000c1e1500 */
[----:B--2---:R-:W-:-:S06]  /*11a0*/  HADD2.F32 R2, -RZ, R4.H0_H0 ;  /* 0x20000004ff027230 */ /* 0x004fcc0000004100 */
[----:B------:R-:W0:Y:S01]  /*11b0*/  F2I.S64.TRUNC R2, R2 ;  /* 0x0000000200027311 */ /* 0x000e22000020d900 */
[----:B------:R-:W-:Y:S05]  /*11c0*/  BRA `(.L_x_14139) ;  /* 0x00000ba000007947 */ /* 0x000fea0003800000 */
.L_x_14142:
        /* <DEDUP_REMOVED lines=9> */
.L_x_14145:
[----:B------:R-:W2:Y:S02]  /*1260*/  LDG.E.U16 R4, [R4.64] ;  /* 0x0000002404047981 */ /* 0x000ea4000c1e1500 */
[----:B--2---:R-:W-:-:S06]  /*1270*/  HADD2.F32 R2, -RZ, R4.H0_H0 ;  /* 0x20000004ff027230 */ /* 0x004fcc0000004100 */
[----:B------:R-:W0:Y:S01]  /*1280*/  F2I.S64.TRUNC R2, R2 ;  /* 0x0000000200027311 */ /* 0x000e22000020d900 */
[----:B------:R-:W-:Y:S05]  /*1290*/  BRA `(.L_x_14139) ;  /* 0x00000ad000007947 */ /* 0x000fea0003800000 */
.L_x_14144:
[----:B------:R-:W2:Y:S02]  /*12a0*/  LDG.E.64 R2, [R4.64] ;  /* 0x0000002404027981 */ /* 0x000ea4000c1e1b00 */
[----:B--2---:R-:W0:Y:S01]  /*12b0*/  F2I.S64.F64.TRUNC R2, R2 ;  /* 0x0000000200027311 */ /* 0x004e22000030d900 */
[----:B------:R-:W-:Y:S05]  /*12c0*/  BRA `(.L_x_14139) ;  /* 0x00000aa000007947 */ /* 0x000fea0003800000 */
.L_x_14134:
        /* <DEDUP_REMOVED lines=13> */
.L_x_14148:
[----:B------:R-:W2:Y:S02]  /*13a0*/  LDG.E.64 R2, [R4.64] ;  /* 0x0000002404027981 */ /* 0x000ea4000c1e1b00 */
[----:B--2---:R-:W0:Y:S01]  /*13b0*/  F2I.S64.F64.TRUNC R2, R2 ;  /* 0x0000000200027311 */ /* 0x004e22000030d900 */
[----:B------:R-:W-:Y:S05]  /*13c0*/  BRA `(.L_x_14139) ;  /* 0x000009a000007947 */ /* 0x000fea0003800000 */
.L_x_14147:
        /* <DEDUP_REMOVED lines=27> */
.L_x_14150:
        /* <DEDUP_REMOVED lines=14> */
.L_x_14149:
[----:B------:R-:W2:Y:S02]  /*1660*/  LDG.E.U16 R2, [R4.64] ;  /* 0x0000002404027981 */ /* 0x000ea4000c1e1500 */
[----:B--2---:R-:W-:-:S06]  /*1670*/  PRMT R2, RZ, 0x5410, R2 ;  /* 0x00005410ff027816 */ /* 0x004fcc0000000002 */
[----:B------:R-:W0:Y:S01]  /*1680*/  F2I.S64.TRUNC R2, R2 ;  /* 0x0000000200027311 */ /* 0x000e22000020d900 */
[----:B------:R-:W-:Y:S05]  /*1690*/  BRA `(.L_x_14139) ;  /* 0x000006d000007947 */ /* 0x000fea0003800000 */
.L_x_14146:
        /* <DEDUP_REMOVED lines=11> */
.L_x_14153:
        /* <DEDUP_REMOVED lines=21> */
.L_x_14157:
[----:B------:R-:W-:Y:S05]  /*18a0*/  BSYNC B1 ;  /* 0x0000000000017941 */ /* 0x000fea0003800000 */
.L_x_14156:
[----:B------:R-:W-:Y:S01]  /*18b0*/  IMAD.SHL.U32 R2, R2, 0x100000, RZ ;  /* 0x0010000002027824 */ /* 0x000fe200078e00ff */
[----:B------:R-:W-:-:S04]  /*18c0*/  LEA R3, R0, 0x3b800000, 0x17 ;  /* 0x3b80000000037811 */ /* 0x000fc800078eb8ff */
[----:B------:R-:W-:Y:S02]  /*18d0*/  LOP3.LUT R2, R3, R2, R4, 0xfe, !PT ;  /* 0x0000000203027212 */ /* 0x000fe400078efe04 */
.L_x_14155:
[----:B------:R-:W-:Y:S05]  /*18e0*/  BSYNC B0 ;  /* 0x0000000000007941 */ /* 0x000fea0003800000 */
.L_x_14154:
[----:B------:R-:W0:Y:S01]  /*18f0*/  F2I.S64.TRUNC R2, R2 ;  /* 0x0000000200027311 */ /* 0x000e22000020d900 */
[----:B------:R-:W-:Y:S05]  /*1900*/  BRA `(.L_x_14139) ;  /* 0x0000046000007947 */ /* 0x000fea0003800000 */
.L_x_14152:
        /* <DEDUP_REMOVED lines=21> */
.L_x_14161:
[----:B------:R-:W-:Y:S05]  /*1a60*/  BSYNC B1 ;  /* 0x0000000000017941 */ /* 0x000fea0003800000 */
.L_x_14160:
[----:B------:R-:W-:Y:S01]  /*1a70*/  IMAD.SHL.U32 R2, R2, 0x200000, RZ ;  /* 0x0020000002027824 */ /* 0x000fe200078e00ff */
[----:B------:R-:W-:-:S04]  /*1a80*/  LEA R3, R0, 0x37800000, 0x17 ;  /* 0x3780000000037811 */ /* 0x000fc800078eb8ff */
[----:B------:R-:W-:Y:S02]  /*1a90*/  LOP3.LUT R2, R3, R2, R4, 0xfe, !PT ;  /* 0x0000000203027212 */ /* 0x000fe400078efe04 */
.L_x_14159:
[----:B------:R-:W-:Y:S05]  /*1aa0*/  BSYNC B0 ;  /* 0x0000000000007941 */ /* 0x000fea0003800000 */
.L_x_14158:
[----:B------:R-:W0:Y:S01]  /*1ab0*/  F2I.S64.TRUNC R2, R2 ;  /* 0x0000000200027311 */ /* 0x000e22000020d900 */
[----:B------:R-:W-:Y:S05]  /*1ac0*/  BRA `(.L_x_14139) ;  /* 0x000002a000007947 */ /* 0x000fea0003800000 */
.L_x_14151:
        /* <DEDUP_REMOVED lines=14> */
.L_x_14165:
[----:B------:R-:W-:Y:S05]  /*1bb0*/  BSYNC B0 ;  /* 0x0000000000007941 */ /* 0x000fea0003800000 */
.L_x_14164:
[----:B------:R-:W0:Y:S01]  /*1bc0*/  F2I.S64.TRUNC R2, R2 ;  /* 0x0000000200027311 */ /* 0x000e22000020d900 */
[----:B------:R-:W-:Y:S05]  /*1bd0*/  BRA `(.L_x_14139) ;  /* 0x0000019000007947 */ /* 0x000fea0003800000 */
.L_x_14138:
        /* <DEDUP_REMOVED lines=21> */
.L_x_14163:
[----:B------:R0:W5:Y:S01]  /*1d30*/  LDG.E.64 R2, [R4.64] ;  /* 0x0000002404027981 */ /* 0x000162000c1e1b00 */
[----:B------:R-:W-:Y:S05]  /*1d40*/  BRA `(.L_x_14139) ;  /* 0x0000002000007947 */ /* 0x000fea0003800000 */
.L_x_14162:
[----:B------:R0:W5:Y:S01]  /*1d50*/  LDG.E R2, [R4.64] ;  /* 0x0000002404027981 */ /* 0x000162000c1e1900 */
[----:B------:R-:W-:-:S03]  /*1d60*/  IMAD.MOV.U32 R3, RZ, RZ, RZ ;  /* 0x000000ffff037224 */ /* 0x000fc600078e00ff */
.L_x_14139:
[----:B------:R-:W1:Y:S01]  /*1d70*/  LDC.U8 R8, c[0x0][0x378] ;  /* 0x0000de00ff087b82 */ /* 0x000e620000000000 */
[-C--:B0----5:R-:W-:Y:S02]  /*1d80*/  IMAD R7, R3, R2.reuse, RZ ;  /* 0x0000000203077224 */ /* 0x0a1fe400078e02ff */
[----:B------:R-:W-:-:S04]  /*1d90*/  IMAD.WIDE.U32 R4, R2, R2, RZ ;  /* 0x0000000202047225 */ /* 0x000fc800078e00ff */
[----:B------:R-:W-:-:S04]  /*1da0*/  IMAD R7, R2, R3, R7 ;  /* 0x0000000302077224 */ /* 0x000fc800078e0207 */
[----:B------:R-:W-:Y:S02]  /*1db0*/  IMAD.IADD R5, R5, 0x1, R7 ;  /* 0x0000000105057824 */ /* 0x000fe400078e0207 */
[----:B------:R-:W-:-:S04]  /*1dc0*/  IMAD.WIDE.U32 R6, R4, R2, RZ ;  /* 0x0000000204067225 */ /* 0x000fc800078e00ff */
[----:B------:R-:W-:Y:S02]  /*1dd0*/  IMAD R5, R5, R2, RZ ;  /* 0x0000000205057224 */ /* 0x000fe400078e02ff */
[----:B------:R-:W-:Y:S02]  /*1de0*/  IMAD.MOV.U32 R2, RZ, RZ, R6 ;  /* 0x000000ffff027224 */ /* 0x000fe400078e0006 */
[----:B------:R-:W-:Y:S01]  /*1df0*/  IMAD R5, R3, R4, R5 ;  /* 0x0000000403057224 */ /* 0x000fe200078e0205 */
[----:B-1----:R-:W-:-:S03]  /*1e00*/  PRMT R0, R8, 0x9910, RZ ;  /* 0x0000991008007816 */ /* 0x002fc600000000ff */
[----:B------:R-:W-:Y:S01]  /*1e10*/  IMAD.IADD R3, R7, 0x1, R5 ;  /* 0x0000000107037824 */ /* 0x000fe200078e0205 */
        /* <DEDUP_REMOVED lines=12> */
.L_x_14169:
[----:B------:R0:W-:Y:S01]  /*1ee0*/  STG.E.U8 [R16.64], R6 ;  /* 0x0000000610007986 */ /* 0x0001e2000c101124 */
[----:B------:R-:W-:Y:S05]  /*1ef0*/  BRA `(.L_x_14171) ;  /* 0x00000d7000007947 */ /* 0x000fea0003800000 */
.L_x_14168:
        /* <DEDUP_REMOVED lines=8> */
.L_x_14173:
[----:B------:R0:W-:Y:S01]  /*1f80*/  STG.E [R16.64], R6 ;  /* 0x0000000610007986 */ /* 0x0001e2000c101924 */
[----:B------:R-:W-:Y:S05]  /*1f90*/  BRA `(.L_x_14171) ;  /* 0x00000cd000007947 */ /* 0x000fea0003800000 */
.L_x_14172:
[----:B------:R0:W-:Y:S01]  /*1fa0*/  STG.E.U16 [R16.64], R6 ;  /* 0x0000000610007986 */ /* 0x0001e2000c101524 */
[----:B------:R-:W-:Y:S05]  /*1fb0*/  BRA `(.L_x_14171) ;  /* 0x00000cb000007947 */ /* 0x000fea0003800000 */
.L_x_14167:
        /* <DEDUP_REMOVED lines=9> */
.L_x_14175:
[----:B------:R-:W0:Y:S02]  /*2050*/  I2F.S64 R0, R2 ;  /* 0x0000000200007312 */ /* 0x000e240000301400 */
[----:B0-----:R-:W-:-:S05]  /*2060*/  F2FP.PACK_AB R0, RZ, R0 ;  /* 0x00000000ff00723e */ /* 0x001fca00000000ff */
[----:B------:R0:W-:Y:S01]  /*2070*/  STG.E.U16 [R16.64], R0 ;  /* 0x0000000010007986 */ /* 0x0001e2000c101524 */
[----:B------:R-:W-:Y:S05]  /*2080*/  BRA `(.L_x_14171) ;  /* 0x00000be000007947 */ /* 0x000fea0003800000 */
.L_x_14174:
        /* <DEDUP_REMOVED lines=10> */
.L_x_14177:
[----:B------:R-:W0:Y:S02]  /*2130*/  I2F.S64 R2, R2 ;  /* 0x0000000200027312 */ /* 0x000e240000301400 */
[----:B0-----:R-:W-:-:S04]  /*2140*/  F2FP.PACK_AB R3, RZ, R2 ;  /* 0x00000002ff03723e */ /* 0x001fc800000000ff */
[----:B------:R-:W-:-:S05]  /*2150*/  PRMT R3, R3, 0x5410, RZ ;  /* 0x0000541003037816 */ /* 0x000fca00000000ff */
[----:B------:R0:W-:Y:S01]  /*2160*/  STG.E [R16.64], R3 ;  /* 0x0000000310007986 */ /* 0x0001e2000c101924 */
[----:B------:R-:W-:Y:S05]  /*2170*/  BRA `(.L_x_14171) ;  /* 0x00000af000007947 */ /* 0x000fea0003800000 */
.L_x_14176:
[----:B------:R-:W0:Y:S02]  /*2180*/  I2F.F64.S64 R2, R2 ;  /* 0x0000000200027312 */ /* 0x000e240000301c00 */
[----:B0-----:R0:W-:Y:S01]  /*2190*/  STG.E.64 [R16.64], R2 ;  /* 0x0000000210007986 */ /* 0x0011e2000c101b24 */
[----:B------:R-:W-:Y:S05]  /*21a0*/  BRA `(.L_x_14171) ;  /* 0x00000ac000007947 */ /* 0x000fea0003800000 */
.L_x_14166:
        /* <DEDUP_REMOVED lines=13> */
.L_x_14180:
[----:B------:R-:W0:Y:S01]  /*2280*/  I2F.F64.S64 R4, R2 ;  /* 0x0000000200047312 */ /* 0x000e220000301c00 */
[----:B------:R-:W-:-:S05]  /*2290*/  CS2R R6, SRZ ;  /* 0x0000000000067805 */ /* 0x000fca000001ff00 */
[----:B0-----:R0:W-:Y:S01]  /*22a0*/  STG.E.128 [R16.64], R4 ;  /* 0x0000000410007986 */ /* 0x0011e2000c101d24 */
[----:B------:R-:W-:Y:S05]  /*22b0*/  BRA `(.L_x_14171) ;  /* 0x000009b000007947 */ /* 0x000fea0003800000 */
.L_x_14179:
        /* <DEDUP_REMOVED lines=21> */
.L_x_14184:
[----:B------:R-:W-:Y:S05]  /*2410*/  BSYNC B0 ;  /* 0x0000000000007941 */ /* 0x000fea0003800000 */
.L_x_14183:
[----:B------:R-:W-:-:S05]  /*2420*/  LOP3.LUT R5, R0, R5, RZ, 0xfc, !PT ;  /* 0x0000000500057212 */ /* 0x000fca00078efcff */
[----:B------:R0:W-:Y:S01]  /*2430*/  STG.E.U8 [R16.64], R5 ;  /* 0x0000000510007986 */ /* 0x0001e2000c101124 */
[----:B------:R-:W-:Y:S05]  /*2440*/  BRA `(.L_x_14171) ;  /* 0x0000082000007947 */ /* 0x000fea0003800000 */
.L_x_14182:
        /* <DEDUP_REMOVED lines=13> */
.L_x_14186:
[----:B------:R-:W-:Y:S01]  /*2520*/  IMAD.MOV.U32 R0, RZ, RZ, 0x7f ;  /* 0x0000007fff007424 */ /* 0x000fe200078e00ff */
[----:B------:R-:W-:-:S04]  /*2530*/  ISETP.GT.U32.AND P0, PT, R4, 0x7f800000, PT ;  /* 0x7f8000000400780c */ /* 0x000fc80003f04070 */
[----:B------:R-:W-:-:S04]  /*2540*/  SEL R0, R0, 0x7c, P0 ;  /* 0x0000007c00007807 */ /* 0x000fc80000000000 */
.L_x_14187:
[----:B------:R-:W-:Y:S05]  /*2550*/  BSYNC B0 ;  /* 0x0000000000007941 */ /* 0x000fea0003800000 */
.L_x_14185:
[----:B------:R-:W-:-:S04]  /*2560*/  LOP3.LUT R2, R3, 0x80000000, RZ, 0xc0, !PT ;  /* 0x8000000003027812 */ /* 0x000fc800078ec0ff */
[----:B------:R-:W-:-:S04]  /*2570*/  SHF.R.U32.HI R3, RZ, 0x18, R2 ;  /* 0x00000018ff037819 */ /* 0x000fc80000011602 */
[----:B------:R-:W-:-:S05]  /*2580*/  LOP3.LUT R3, R0, R3, RZ, 0xfc, !PT ;  /* 0x0000000300037212 */ /* 0x000fca00078efcff */
[----:B------:R0:W-:Y:S01]  /*2590*/  STG.E.U8 [R16.64], R3 ;  /* 0x0000000310007986 */ /* 0x0001e2000c101124 */
[----:B------:R-:W-:Y:S05]  /*25a0*/  BRA `(.L_x_14171) ;  /* 0x000006c000007947 */ /* 0x000fea0003800000 */
.L_x_14181:
[----:B------:R-:W0:Y:S02]  /*25b0*/  I2F.S64 R0, R2 ;  /* 0x0000000200007312 */ /* 0x000e240000301400 */
[----:B0-----:R-:W-:-:S05]  /*25c0*/  F2FP.BF16.PACK_AB R0, RZ, R0 ;  /* 0x00000000ff00723e */ /* 0x001fca00000010ff */
[----:B------:R0:W-:Y:S01]  /*25d0*/  STG.E.U16 [R16.64], R0 ;  /* 0x0000000010007986 */ /* 0x0001e2000c101524 */
[----:B------:R-:W-:Y:S05]  /*25e0*/  BRA `(.L_x_14171) ;  /* 0x0000068000007947 */ /* 0x000fea0003800000 */
.L_x_14178:
        /* <DEDUP_REMOVED lines=10> */
.L_x_14190:
        /* <DEDUP_REMOVED lines=17> */
.L_x_14193:
[----:B------:R-:W-:-:S04]  /*27a0*/  LOP3.LUT R2, R3, 0x80000000, RZ, 0xc0, !PT ;  /* 0x8000000003027812 */ /* 0x000fc800078ec0ff */
[----:B------:R-:W-:-:S04]  /*27b0*/  SHF.R.U32.HI R3, RZ, 0x18, R2 ;  /* 0x00000018ff037819 */ /* 0x000fc80000011602 */
[----:B------:R-:W-:-:S04]  /*27c0*/  LOP3.LUT R0, R0, R3, RZ, 0xfc, !PT ;  /* 0x0000000300007212 */ /* 0x000fc800078efcff */
[----:B------:R-:W-:Y:S02]  /*27d0*/  PRMT R8, R0, 0x7610, R8 ;  /* 0x0000761000087816 */ /* 0x000fe40000000008 */
.L_x_14192:
[----:B------:R-:W-:Y:S05]  /*27e0*/  BSYNC B0 ;  /* 0x0000000000007941 */ /* 0x000fea0003800000 */
.L_x_14191:
[----:B------:R0:W-:Y:S01]  /*27f0*/  STG.E.U8 [R16.64], R8 ;  /* 0x0000000810007986 */ /* 0x0001e2000c101124 */
[----:B------:R-:W-:Y:S05]  /*2800*/  BRA `(.L_x_14171) ;  /* 0x0000046000007947 */ /* 0x000fea0003800000 */
.L_x_14189:
        /* <DEDUP_REMOVED lines=17> */
.L_x_14196:
[----:B------:R-:W-:-:S04]  /*2920*/  LOP3.LUT R2, R3, 0x80000000, RZ, 0xc0, !PT ;  /* 0x8000000003027812 */ /* 0x000fc800078ec0ff */
[----:B------:R-:W-:-:S04]  /*2930*/  SHF.R.U32.HI R3, RZ, 0x18, R2 ;  /* 0x00000018ff037819 */ /* 0x000fc80000011602 */
[----:B------:R-:W-:-:S04]  /*2940*/  LOP3.LUT R0, R0, R3, RZ, 0xfc, !PT ;  /* 0x0000000300007212 */ /* 0x000fc800078efcff */
[----:B------:R-:W-:Y:S02]  /*2950*/  PRMT R8, R0, 0x7610, R8 ;  /* 0x0000761000087816 */ /* 0x000fe40000000008 */
.L_x_14195:
[----:B------:R-:W-:Y:S05]  /*2960*/  BSYNC B0 ;  /* 0x0000000000007941 */ /* 0x000fea0003800000 */
.L_x_14194:
[----:B------:R0:W-:Y:S01]  /*2970*/  STG.E.U8 [R16.64], R8 ;  /* 0x0000000810007986 */ /* 0x0001e2000c101124 */
[----:B------:R-:W-:Y:S05]  /*2980*/  BRA `(.L_x_14171) ;  /* 0x000002e000007947 */ /* 0x000fea0003800000 */
.L_x_14188:
        /* <DEDUP_REMOVED lines=23> */
.L_x_14170:
        /* <DEDUP_REMOVED lines=20> */
.L_x_14198:
[----:B------:R0:W-:Y:S01]  /*2c40*/  STG.E.64 [R16.64], R2 ;  /* 0x0000000210007986 */ /* 0x0001e2000c101b24 */
[----:B------:R-:W-:Y:S05]  /*2c50*/  BRA `(.L_x_14171) ;  /* 0x0000001000007947 */ /* 0x000fea0003800000 */
.L_x_14197:
[----:B------:R0:W-:Y:S02]  /*2c60*/  STG.E [R16.64], R6 ;  /* 0x0000000610007986 */ /* 0x0001e4000c101924 */
.L_x_14171:
[----:B------:R-:W-:-:S05]  /*2c70*/  IMAD R18, R18, 0x200, R23 ;  /* 0x0000020012127824 */ /* 0x000fca00078e0217 */
[----:B------:R-:W-:Y:S02]  /*2c80*/  IADD3 R19, R18, 0x80, RZ ;  /* 0x0000008012137810 */ /* 0x000fe40007ffe0ff */
.L_x_14132:
[----:B------:R-:W-:Y:S05]  /*2c90*/  BSYNC B6 ;  /* 0x0000000000067941 */ /* 0x000fea0003800000 */
.L_x_14131:
        /* <DEDUP_REMOVED lines=231> */
.L_x_14201:
        /* <DEDUP_REMOVED lines=19> */
.L_x_14205:
[----:B------:R0:W5:Y:S01]  /*3c40*/  LDG.E.U8 R2, [R4.64] ;  /* 0x0000002404027981 */ /* 0x000162000c1e1100 */
[----:B------:R-:W-:Y:S01]  /*3c50*/  IMAD.MOV.U32 R3, RZ, RZ, RZ ;  /* 0x000000ffff037224 */ /* 0x000fe200078e00ff */
[----:B------:R-:W-:Y:S05]  /*3c60*/  BRA `(.L_x_14207) ;  /* 0x00000d5000007947 */ /* 0x000fea0003800000 */
.L_x_14204:
        /* <DEDUP_REMOVED lines=8> */
.L_x_14209:
[----:B------:R-:W2:Y:S02]  /*3cf0*/  LDG.E R2, [R4.64] ;  /* 0x0000002404027981 */ /* 0x000ea4000c1e1900 */
[----:B--2---:R-:W-:Y:S01]  /*3d00*/  SHF.R.S32.HI R3, RZ, 0x1f, R2 ;  /* 0x0000001fff037819 */ /* 0x004fe20000011402 */
[----:B------:R-:W-:Y:S05]  /*3d10*/  BRA `(.L_x_14207) ;  /* 0x00000ca000007947 */ /* 0x000fea0003800000 */
.L_x_14208:
[----:B------:R-:W2:Y:S02]  /*3d20*/  LDG.E.S16 R2, [R4.64] ;  /* 0x0000002404027981 */ /* 0x000ea4000c1e1700 */
[----:B--2---:R-:W-:Y:S01]  /*3d30*/  SHF.R.S32.HI R3, RZ, 0x1f, R2 ;  /* 0x0000001fff037819 */ /* 0x004fe20000011402 */
[----:B------:R-:W-:Y:S05]  /*3d40*/  BRA `(.L_x_14207) ;  /* 0x00000c7000007947 */ /* 0x000fea0003800000 */
.L_x_14203:
        /* <DEDUP_REMOVED lines=9> */
.L_x_14211:
[----:B------:R-:W2:Y:S02]  /*3de0*/  LDG.E.U16 R4, [R4.64] ;  /* 0x0000002404047981 */ /* 0x000ea4000c1e1500 */
[----:B--2---:R-:W-:-:S06]  /*3df0*/  HADD2.F32 R2, -RZ, R4.H0_H0 ;  /* 0x20000004ff027230 */ /* 0x004fcc0000004100 */
[----:B------:R-:W0:Y:S01]  /*3e00*/  F2I.S64.TRUNC R2, R2 ;  /* 0x0000000200027311 */ /* 0x000e22000020d900 */
[----:B------:R-:W-:Y:S05]  /*3e10*/  BRA `(.L_x_14207) ;  /* 0x00000ba000007947 */ /* 0x000fea0003800000 */
.L_x_14210:
        /* <DEDUP_REMOVED lines=9> */
.L_x_14213:
[----:B------:R-:W2:Y:S02]  /*3eb0*/  LDG.E.U16 R4, [R4.64] ;  /* 0x0000002404047981 */ /* 0x000ea4000c1e1500 */
[----:B--2---:R-:W-:-:S06]  /*3ec0*/  HADD2.F32 R2, -RZ, R4.H0_H0 ;  /* 0x20000004ff027230 */ /* 0x004fcc0000004100 */
[----:B------:R-:W0:Y:S01]  /*3ed0*/  F2I.S64.TRUNC R2, R2 ;  /* 0x0000000200027311 */ /* 0x000e22000020d900 */
[----:B------:R-:W-:Y:S05]  /*3ee0*/  BRA `(.L_x_14207) ;  /* 0x00000ad000007947 */ /* 0x000fea0003800000 */
.L_x_14212:
[----:B------:R-:W2:Y:S02]  /*3ef0*/  LDG.E.64 R2, [R4.64] ;  /* 0x0000002404027981 */ /* 0x000ea4000c1e1b00 */
[----:B--2---:R-:W0:Y:S01]  /*3f00*/  F2I.S64.F64.TRUNC R2, R2 ;  /* 0x0000000200027311 */ /* 0x004e22000030d900 */
[----:B------:R-:W-:Y:S05]  /*3f10*/  BRA `(.L_x_14207) ;  /* 0x00000aa000007947 */ /* 0x000fea0003800000 */
.L_x_14202:
        /* <DEDUP_REMOVED lines=13> */
.L_x_14216:
[----:B------:R-:W2:Y:S02]  /*3ff0*/  LDG.E.64 R2, [R4.64] ;  /* 0x0000002404027981 */ /* 0x000ea4000c1e1b00 */
[----:B--2---:R-:W0:Y:S01]  /*4000*/  F2I.S64.F64.TRUNC R2, R2 ;  /* 0x0000000200027311 */ /* 0x004e22000030d900 */
[----:B------:R-:W-:Y:S05]  /*4010*/  BRA `(.L_x_14207) ;  /* 0x000009a000007947 */ /* 0x000fea0003800000 */
.L_x_14215:
        /* <DEDUP_REMOVED lines=27> */
.L_x_14218:
        /* <DEDUP_REMOVED lines=14> */
.L_x_14217:
[----:B------:R-:W2:Y:S02]  /*42b0*/  LDG.E.U16 R2, [R4.64] ;  /* 0x0000002404027981 */ /* 0x000ea4000c1e1500 */
[----:B--2---:R-:W-:-:S06]  /*42c0*/  PRMT R2, RZ, 0x5410, R2 ;  /* 0x00005410ff027816 */ /* 0x004fcc0000000002 */
[----:B------:R-:W0:Y:S01]  /*42d0*/  F2I.S64.TRUNC R2, R2 ;  /* 0x0000000200027311 */ /* 0x000e22000020d900 */
[----:B------:R-:W-:Y:S05]  /*42e0*/  BRA `(.L_x_14207) ;  /* 0x000006d000007947 */ /* 0x000fea0003800000 */
.L_x_14214:
        /* <DEDUP_REMOVED lines=11> */
.L_x_14221:
        /* <DEDUP_REMOVED lines=21> */
.L_x_14225:
[----:B------:R-:W-:Y:S05]  /*44f0*/  BSYNC B1 ;  /* 0x0000000000017941 */ /* 0x000fea0003800000 */
.L_x_14224:
[----:B------:R-:W-:Y:S01]  /*4500*/  IMAD.SHL.U32 R2, R2, 0x100000, RZ ;  /* 0x0010000002027824 */ /* 0x000fe200078e00ff */
[----:B------:R-:W-:-:S04]  /*4510*/  LEA R3, R0, 0x3b800000, 0x17 ;  /* 0x3b80000000037811 */ /* 0x000fc800078eb8ff */
[----:B------:R-:W-:Y:S02]  /*4520*/  LOP3.LUT R2, R3, R2, R4, 0xfe, !PT ;  /* 0x0000000203027212 */ /* 0x000fe400078efe04 */
.L_x_14223:
[----:B------:R-:W-:Y:S05]  /*4530*/  BSYNC B0 ;  /* 0x0000000000007941 */ /* 0x000fea0003800000 */
.L_x_14222:
[----:B------:R-:W0:Y:S01]  /*4540*/  F2I.S64.TRUNC R2, R2 ;  /* 0x0000000200027311 */ /* 0x000e22000020d900 */
[----:B------:R-:W-:Y:S05]  /*4550*/  BRA `(.L_x_14207) ;  /* 0x0000046000007947 */ /* 0x000fea0003800000 */
.L_x_14220:
        /* <DEDUP_REMOVED lines=21> */
.L_x_14229:
[----:B------:R-:W-:Y:S05]  /*46b0*/  BSYNC B1 ;  /* 0x0000000000017941 */ /* 0x000fea0003800000 */
.L_x_14228:
[----:B------:R-:W-:Y:S01]  /*46c0*/  IMAD.SHL.U32 R2, R2, 0x200000, RZ ;  /* 0x0020000002027824 */ /* 0x000fe200078e00ff */
[----:B------:R-:W-:-:S04]  /*46d0*/  LEA R3, R0, 0x37800000, 0x17 ;  /* 0x3780000000037811 */ /* 0x000fc800078eb8ff */
[----:B------:R-:W-:Y:S02]  /*46e0*/  LOP3.LUT R2, R3, R2, R4, 0xfe, !PT ;  /* 0x0000000203027212 */ /* 0x000fe400078efe04 */
.L_x_14227:
[----:B------:R-:W-:Y:S05]  /*46f0*/  BSYNC B0 ;  /* 0x0000000000007941 */ /* 0x000fea0003800000 */
.L_x_14226:
[----:B------:R-:W0:Y:S01]  /*4700*/  F2I.S64.TRUNC R2, R2 ;  /* 0x0000000200027311 */ /* 0x000e22000020d900 */
[----:B------:R-:W-:Y:S05]  /*4710*/  BRA `(.L_x_14207) ;  /* 0x000002a000007947 */ /* 0x000fea0003800000 */
.L_x_14219:
        /* <DEDUP_REMOVED lines=14> */
.L_x_14233:
[----:B------:R-:W-:Y:S05]  /*4800*/  BSYNC B0 ;  /* 0x0000000000007941 */ /* 0x000fea0003800000 */
.L_x_14232:
[----:B------:R-:W0:Y:S01]  /*4810*/  F2I.S64.TRUNC R2, R2 ;  /* 0x0000000200027311 */ /* 0x000e22000020d900 */
[----:B------:R-:W-:Y:S05]  /*4820*/  BRA `(.L_x_14207) ;  /* 0x0000019000007947 */ /* 0x000fea0003800000 */
.L_x_14206:
        /* <DEDUP_REMOVED lines=21> */
.L_x_14231:
[----:B------:R0:W5:Y:S01]  /*4980*/  LDG.E.64 R2, [R4.64] ;  /* 0x0000002404027981 */ /* 0x000162000c1e1b00 */
[----:B------:R-:W-:Y:S05]  /*4990*/  BRA `(.L_x_14207) ;  /* 0x0000002000007947 */ /* 0x000fea0003800000 */
.L_x_14230:
[----:B------:R0:W5:Y:S01]  /*49a0*/  LDG.E R2, [R4.64] ;  /* 0x0000002404027981 */ /* 0x000162000c1e1900 */
[----:B------:R-:W-:-:S03]  /*49b0*/  IMAD.MOV.U32 R3, RZ, RZ, RZ ;  /* 0x000000ffff037224 */ /* 0x000fc600078e00ff */
.L_x_14207:
        /* <DEDUP_REMOVED lines=23> */
.L_x_14237:
[----:B------:R0:W-:Y:S01]  /*4b30*/  STG.E.U8 [R16.64], R6 ;  /* 0x0000000610007986 */ /* 0x0001e2000c101124 */
[----:B------:R-:W-:Y:S05]  /*4b40*/  BRA `(.L_x_14239) ;  /* 0x00000d7000007947 */ /* 0x000fea0003800000 */
.L_x_14236:
        /* <DEDUP_REMOVED lines=8> */
.L_x_14241:
[----:B------:R0:W-:Y:S01]  /*4bd0*/  STG.E [R16.64], R6 ;  /* 0x0000000610007986 */ /* 0x0001e2000c101924 */
[----:B------:R-:W-:Y:S05]  /*4be0*/  BRA `(.L_x_14239) ;  /* 0x00000cd000007947 */ /* 0x000fea0003800000 */
.L_x_14240:
[----:B------:R0:W-:Y:S01]  /*4bf0*/  STG.E.U16 [R16.64], R6 ;  /* 0x0000000610007986 */ /* 0x0001e2000c101524 */
[----:B------:R-:W-:Y:S05]  /*4c00*/  BRA `(.L_x_14239) ;  /* 0x00000cb000007947 */ /* 0x000fea0003800000 */
.L_x_14235:
        /* <DEDUP_REMOVED lines=9> */
.L_x_14243:
[----:B------:R-:W0:Y:S02]  /*4ca0*/  I2F.S64 R0, R2 ;  /* 0x0000000200007312 */ /* 0x000e240000301400 */
[----:B0-----:R-:W-:-:S05]  /*4cb0*/  F2FP.PACK_AB R0, RZ, R0 ;  /* 0x00000000ff00723e */ /* 0x001fca00000000ff */
[----:B------:R0:W-:Y:S01]  /*4cc0*/  STG.E.U16 [R16.64], R0 ;  /* 0x0000000010007986 */ /* 0x0001e2000c101524 */
[----:B------:R-:W-:Y:S05]  /*4cd0*/  BRA `(.L_x_14239) ;  /* 0x00000be000007947 */ /* 0x000fea0003800000 */
.L_x_14242:
        /* <DEDUP_REMOVED lines=10> */
.L_x_14245:
[----:B------:R-:W0:Y:S02]  /*4d80*/  I2F.S64 R2, R2 ;  /* 0x0000000200027312 */ /* 0x000e240000301400 */
[----:B0-----:R-:W-:-:S04]  /*4d90*/  F2FP.PACK_AB R3, RZ, R2 ;  /* 0x00000002ff03723e */ /* 0x001fc800000000ff */
[----:B------:R-:W-:-:S05]  /*4da0*/  PRMT R3, R3, 0x5410, RZ ;  /* 0x0000541003037816 */ /* 0x000fca00000000ff */
[----:B------:R0:W-:Y:S01]  /*4db0*/  STG.E [R16.64], R3 ;  /* 0x0000000310007986 */ /* 0x0001e2000c101924 */
[----:B------:R-:W-:Y:S05]  /*4dc0*/  BRA `(.L_x_14239) ;  /* 0x00000af000007947 */ /* 0x000fea0003800000 */
.L_x_14244:
[----:B------:R-:W0:Y:S02]  /*4dd0*/  I2F.F64.S64 R2, R2 ;  /* 0x0000000200027312 */ /* 0x000e240000301c00 */
[----:B0-----:R0:W-:Y:S01]  /*4de0*/  STG.E.64 [R16.64], R2 ;  /* 0x0000000210007986 */ /* 0x0011e2000c101b24 */
[----:B------:R-:W-:Y:S05]  /*4df0*/  BRA `(.L_x_14239) ;  /* 0x00000ac000007947 */ /* 0x000fea0003800000 */
.L_x_14234:
        /* <DEDUP_REMOVED lines=13> */
.L_x_14248:
[----:B------:R-:W0:Y:S01]  /*4ed0*/  I2F.F64.S64 R4, R2 ;  /* 0x0000000200047312 */ /* 0x000e220000301c00 */
[----:B------:R-:W-:-:S05]  /*4ee0*/  CS2R R6, SRZ ;  /* 0x0000000000067805 */ /* 0x000fca000001ff00 */
[----:B0-----:R0:W-:Y:S01]  /*4ef0*/  STG.E.128 [R16.64], R4 ;  /* 0x0000000410007986 */ /* 0x0011e2000c101d24 */
[----:B------:R-:W-:Y:S05]  /*4f00*/  BRA `(.L_x_14239) ;  /* 0x000009b000007947 */ /* 0x000fea0003800000 */
.L_x_14247:
        /* <DEDUP_REMOVED lines=21> */
.L_x_14252:
[----:B------:R-:W-:Y:S05]  /*5060*/  BSYNC B0 ;  /* 0x0000000000007941 */ /* 0x000fea0003800000 */
.L_x_14251:
[----:B------:R-:W-:-:S05]  /*5070*/  LOP3.LUT R5, R0, R5, RZ, 0xfc, !PT ;  /* 0x0000000500057212 */ /* 0x000fca00078efcff */
[----:B------:R0:W-:Y:S01]  /*5080*/  STG.E.U8 [R16.64], R5 ;  /* 0x0000000510007986 */ /* 0x0001e2000c101124 */
[----:B------:R-:W-:Y:S05]  /*5090*/  BRA `(.L_x_14239) ;  /* 0x0000082000007947 */ /* 0x000fea0003800000 */
.L_x_14250:
        /* <DEDUP_REMOVED lines=13> */
.L_x_14254:
[----:B------:R-:W-:Y:S01]  /*5170*/  IMAD.MOV.U32 R0, RZ, RZ, 0x7f ;  /* 0x0000007fff007424 */ /* 0x000fe200078e00ff */
[----:B------:R-:W-:-:S04]  /*5180*/  ISETP.GT.U32.AND P0, PT, R4, 0x7f800000, PT ;  /* 0x7f8000000400780c */ /* 0x000fc80003f04070 */
[----:B------:R-:W-:-:S04]  /*5190*/  SEL R0, R0, 0x7c, P0 ;  /* 0x0000007c00007807 */ /* 0x000fc80000000000 */
.L_x_14255:
[----:B------:R-:W-:Y:S05]  /*51a0*/  BSYNC B0 ;  /* 0x0000000000007941 */ /* 0x000fea0003800000 */
.L_x_14253:
[----:B------:R-:W-:-:S04]  /*51b0*/  LOP3.LUT R2, R3, 0x80000000, RZ, 0xc0, !PT ;  /* 0x8000000003027812 */ /* 0x000fc800078ec0ff */
[----:B------:R-:W-:-:S04]  /*51c0*/  SHF.R.U32.HI R3, RZ, 0x18, R2 ;  /* 0x00000018ff037819 */ /* 0x000fc80000011602 */
[----:B------:R-:W-:-:S05]  /*51d0*/  LOP3.LUT R3, R0, R3, RZ, 0xfc, !PT ;  /* 0x0000000300037212 */ /* 0x000fca00078efcff */
[----:B------:R0:W-:Y:S01]  /*51e0*/  STG.E.U8 [R16.64], R3 ;  /* 0x0000000310007986 */ /* 0x0001e2000c101124 */
[----:B------:R-:W-:Y:S05]  /*51f0*/  BRA `(.L_x_14239) ;  /* 0x000006c000007947 */ /* 0x000fea0003800000 */
.L_x_14249:
[----:B------:R-:W0:Y:S02]  /*5200*/  I2F.S64 R0, R2 ;  /* 0x0000000200007312 */ /* 0x000e240000301400 */
[----:B0-----:R-:W-:-:S05]  /*5210*/  F2FP.BF16.PACK_AB R0, RZ, R0 ;  /* 0x00000000ff00723e */ /* 0x001fca00000010ff */
[----:B------:R0:W-:Y:S01]  /*5220*/  STG.E.U16 [R16.64], R0 ;  /* 0x0000000010007986 */ /* 0x0001e2000c101524 */
[----:B------:R-:W-:Y:S05]  /*5230*/  BRA `(.L_x_14239) ;  /* 0x0000068000007947 */ /* 0x000fea0003800000 */
.L_x_14246:
        /* <DEDUP_REMOVED lines=10> */
.L_x_14258:
        /* <DEDUP_REMOVED lines=17> */
.L_x_14261:
[----:B------:R-:W-:-:S04]  /*53f0*/  LOP3.LUT R2, R3, 0x80000000, RZ, 0xc0, !PT ;  /* 0x8000000003027812 */ /* 0x000fc800078ec0ff */
[----:B------:R-:W-:-:S04]  /*5400*/  SHF.R.U32.HI R3, RZ, 0x18, R2 ;  /* 0x00000018ff037819 */ /* 0x000fc80000011602 */
[----:B------:R-:W-:-:S04]  /*5410*/  LOP3.LUT R0, R0, R3, RZ, 0xfc, !PT ;  /* 0x0000000300007212 */ /* 0x000fc800078efcff */
[----:B------:R-:W-:Y:S02]  /*5420*/  PRMT R8, R0, 0x7610, R8 ;  /* 0x0000761000087816 */ /* 0x000fe40000000008 */
.L_x_14260:
[----:B------:R-:W-:Y:S05]  /*5430*/  BSYNC B0 ;  /* 0x0000000000007941 */ /* 0x000fea0003800000 */
.L_x_14259:
[----:B------:R0:W-:Y:S01]  /*5440*/  STG.E.U8 [R16.64], R8 ;  /* 0x0000000810007986 */ /* 0x0001e2000c101124 */
[----:B------:R-:W-:Y:S05]  /*5450*/  BRA `(.L_x_14239) ;  /* 0x0000046000007947 */ /* 0x000fea0003800000 */
.L_x_14257:
        /* <DEDUP_REMOVED lines=17> */
.L_x_14264:
[----:B------:R-:W-:-:S04]  /*5570*/  LOP3.LUT R2, R3, 0x80000000, RZ, 0xc0, !PT ;  /* 0x8000000003027812 */ /* 0x000fc800078ec0ff */
[----:B------:R-:W-:-:S04]  /*5580*/  SHF.R.U32.HI R3, RZ, 0x18, R2 ;  /* 0x00000018ff037819 */ /* 0x000fc80000011602 */
[----:B------:R-:W-:-:S04]  /*5590*/  LOP3.LUT R0, R0, R3, RZ, 0xfc, !PT ;  /* 0x0000000300007212 */ /* 0x000fc800078efcff */
[----:B------:R-:W-:Y:S02]  /*55a0*/  PRMT R8, R0, 0x7610, R8 ;  /* 0x0000761000087816 */ /* 0x000fe40000000008 */
.L_x_14263:
[----:B------:R-:W-:Y:S05]  /*55b0*/  BSYNC B0 ;  /* 0x0000000000007941 */ /* 0x000fea0003800000 */
.L_x_14262:
[----:B------:R0:W-:Y:S01]  /*55c0*/  STG.E.U8 [R16.64], R8 ;  /* 0x0000000810007986 */ /* 0x0001e2000c101124 */
[----:B------:R-:W-:Y:S05]  /*55d0*/  BRA `(.L_x_14239) ;  /* 0x000002e000007947 */ /* 0x000fea0003800000 */
.L_x_14256:
        /* <DEDUP_REMOVED lines=23> */
.L_x_14238:
        /* <DEDUP_REMOVED lines=20> */
.L_x_14266:
[----:B------:R0:W-:Y:S01]  /*5890*/  STG.E.64 [R16.64], R2 ;  /* 0x0000000210007986 */ /* 0x0001e2000c101b24 */
[----:B------:R-:W-:Y:S05]  /*58a0*/  BRA `(.L_x_14239) ;  /* 0x0000001000007947 */ /* 0x000fea0003800000 */
.L_x_14265:
[----:B------:R0:W-:Y:S02]  /*58b0*/  STG.E [R16.64], R6 ;  /* 0x0000000610007986 */ /* 0x0001e4000c101924 */
.L_x_14239:
        /* <DEDUP_REMOVED lines=231> */
.L_x_14267:
        /* <DEDUP_REMOVED lines=19> */
.L_x_14271:
[----:B------:R0:W5:Y:S01]  /*6860*/  LDG.E.U8 R2, [R4.64] ;  /* 0x0000002404027981 */ /* 0x000162000c1e1100 */
[----:B------:R-:W-:Y:S01]  /*6870*/  IMAD.MOV.U32 R3, RZ, RZ, RZ ;  /* 0x000000ffff037224 */ /* 0x000fe200078e00ff */
[----:B------:R-:W-:Y:S05]  /*6880*/  BRA `(.L_x_14273) ;  /* 0x00000d5000007947 */ /* 0x000fea0003800000 */
.L_x_14270:
        /* <DEDUP_REMOVED lines=8> */
.L_x_14275:
[----:B------:R-:W2:Y:S02]  /*6910*/  LDG.E R2, [R4.64] ;  /* 0x0000002404027981 */ /* 0x000ea4000c1e1900 */
[----:B--2---:R-:W-:Y:S01]  /*6920*/  SHF.R.S32.HI R3, RZ, 0x1f, R2 ;  /* 0x0000001fff037819 */ /* 0x004fe20000011402 */
[----:B------:R-:W-:Y:S05]  /*6930*/  BRA `(.L_x_14273) ;  /* 0x00000ca000007947 */ /* 0x000fea0003800000 */
.L_x_14274:
[----:B------:R-:W2:Y:S02]  /*6940*/  LDG.E.S16 R2, [R4.64] ;  /* 0x0000002404027981 */ /* 0x000ea4000c1e1700 */
[----:B--2---:R-:W-:Y:S01]  /*6950*/  SHF.R.S32.HI R3, RZ, 0x1f, R2 ;  /* 0x0000001fff037819 */ /* 0x004fe20000011402 */
[----:B------:R-:W-:Y:S05]  /*6960*/  BRA `(.L_x_14273) ;  /* 0x00000c7000007947 */ /* 0x000fea0003800000 */
.L_x_14269:
        /* <DEDUP_REMOVED lines=9> */
.L_x_14277:
[----:B------:R-:W2:Y:S02]  /*6a00*/  LDG.E.U16 R4, [R4.64] ;  /* 0x0000002404047981 */ /* 0x000ea4000c1e1500 */
[----:B--2---:R-:W-:-:S06]  /*6a10*/  HADD2.F32 R2, -RZ, R4.H0_H0 ;  /* 0x20000004ff027230 */ /* 0x004fcc0000004100 */
[----:B------:R-:W0:Y:S01]  /*6a20*/  F2I.S64.TRUNC R2, R2 ;  /* 0x0000000200027311 */ /* 0x000e22000020d900 */
[----:B------:R-:W-:Y:S05]  /*6a30*/  BRA `(.L_x_14273) ;  /* 0x00000ba000007947 */ /* 0x000fea0003800000 */
.L_x_14276:
        /* <DEDUP_REMOVED lines=9> */
.L_x_14279:
[----:B------:R-:W2:Y:S02]  /*6ad0*/  LDG.E.U16 R4, [R4.64] ;  /* 0x0000002404047981 */ /* 0x000ea4000c1e1500 */
[----:B--2---:R-:W-:-:S06]  /*6ae0*/  HADD2.F32 R2, -RZ, R4.H0_H0 ;  /* 0x20000004ff027230 */ /* 0x004fcc0000004100 */
[----:B------:R-:W0:Y:S01]  /*6af0*/  F2I.S64.TRUNC R2, R2 ;  /* 0x0000000200027311 */ /* 0x000e22000020d900 */
[----:B------:R-:W-:Y:S05]  /*6b00*/  BRA `(.L_x_14273) ;  /* 0x00000ad000007947 */ /* 0x000fea0003800000 */
.L_x_14278:
[----:B------:R-:W2:Y:S02]  /*6b10*/  LDG.E.64 R2, [R4.64] ;  /* 0x0000002404027981 */ /* 0x000ea4000c1e1b00 */
[----:B--2---:R-:W0:Y:S01]  /*6b20*/  F2I.S64.F64.TRUNC R2, R2 ;  /* 0x0000000200027311 */ /* 0x004e22000030d900 */
[----:B------:R-:W-:Y:S05]  /*6b30*/  BRA `(.L_x_14273) ;  /* 0x00000aa000007947 */ /* 0x000fea0003800000 */
.L_x_14268:
        /* <DEDUP_REMOVED lines=13> */
.L_x_14282:
[----:B------:R-:W2:Y:S02]  /*6c10*/  LDG.E.64 R2, [R4.64] ;  /* 0x0000002404027981 */ /* 0x000ea4000c1e1b00 */
[----:B--2---:R-:W0:Y:S01]  /*6c20*/  F2I.S64.F64.TRUNC R2, R2 ;  /* 0x0000000200027311 */ /* 0x004e22000030d900 */
[----:B------:R-:W-:Y:S05]  /*6c30*/  BRA `(.L_x_14273) ;  /* 0x000009a000007947 */ /* 0x000fea0003800000 */
.L_x_14281:
        /* <DEDUP_REMOVED lines=27> */
.L_x_14284:
        /* <DEDUP_REMOVED lines=14> */
.L_x_14283:
[----:B------:R-:W2:Y:S02]  /*6ed0*/  LDG.E.U16 R2, [R4.64] ;  /* 0x0000002404027981 */ /* 0x000ea4000c1e1500 */
[----:B--2---:R-:W-:-:S06]  /*6ee0*/  PRMT R2, RZ, 0x5410, R2 ;  /* 0x00005410ff027816 */ /* 0x004fcc0000000002 */
[----:B------:R-:W0:Y:S01]  /*6ef0*/  F2I.S64.TRUNC R2, R2 ;  /* 0x0000000200027311 */ /* 0x000e22000020d900 */
[----:B------:R-:W-:Y:S05]  /*6f00*/  BRA `(.L_x_14273) ;  /* 0x000006d000007947 */ /* 0x000fea0003800000 */
.L_x_14280:
        /* <DEDUP_REMOVED lines=11> */
.L_x_14287:
        /* <DEDUP_REMOVED lines=21> */
.L_x_14291:
[----:B------:R-:W-:Y:S05]  /*7110*/  BSYNC B1 ;  /* 0x0000000000017941 */ /* 0x000fea0003800000 */
.L_x_14290:
[----:B------:R-:W-:Y:S01]  /*7120*/  IMAD.SHL.U32 R2, R2, 0x100000, RZ ;  /* 0x0010000002027824 */ /* 0x000fe200078e00ff */
[----:B------:R-:W-:-:S04]  /*7130*/  LEA R3, R0, 0x3b800000, 0x17 ;  /* 0x3b80000000037811 */ /* 0x000fc800078eb8ff */
[----:B------:R-:W-:Y:S02]  /*7140*/  LOP3.LUT R2, R3, R2, R4, 0xfe, !PT ;  /* 0x0000000203027212 */ /* 0x000fe400078efe04 */
.L_x_14289:
[----:B------:R-:W-:Y:S05]  /*7150*/  BSYNC B0 ;  /* 0x0000000000007941 */ /* 0x000fea0003800000 */
.L_x_14288:
[----:B------:R-:W0:Y:S01]  /*7160*/  F2I.S64.TRUNC R2, R2 ;  /* 0x0000000200027311 */ /* 0x000e22000020d900 */
[----:B------:R-:W-:Y:S05]  /*7170*/  BRA `(.L_x_14273) ;  /* 0x0000046000007947 */ /* 0x000fea0003800000 */
.L_x_14286:
        /* <DEDUP_REMOVED lines=21> */
.L_x_14295:
[----:B------:R-:W-:Y:S05]  /*72d0*/  BSYNC B1 ;  /* 0x0000000000017941 */ /* 0x000fea0003800000 */
.L_x_14294:
[----:B------:R-:W-:Y:S01]  /*72e0*/  IMAD.SHL.U32 R2, R2, 0x200000, RZ ;  /* 0x0020000002027824 */ /* 0x000fe200078e00ff */
[----:B------:R-:W-:-:S04]  /*72f0*/  LEA R3, R0, 0x37800000, 0x17 ;  /* 0x3780000000037811 */ /* 0x000fc800078eb8ff */
[----:B------:R-:W-:Y:S02]  /*7300*/  LOP3.LUT R2, R3, R2, R4, 0xfe, !PT ;  /* 0x0000000203027212 */ /* 0x000fe400078efe04 */
.L_x_14293:
[----:B------:R-:W-:Y:S05]  /*7310*/  BSYNC B0 ;  /* 0x0000000000007941 */ /* 0x000fea0003800000 */
.L_x_14292:
[----:B------:R-:W0:Y:S01]  /*7320*/  F2I.S64.TRUNC R2, R2 ;  /* 0x0000000200027311 */ /* 0x000e22000020d900 */
[----:B------:R-:W-:Y:S05]  /*7330*/  BRA `(.L_x_14273) ;  /* 0x000002a000007947 */ /* 0x000fea0003800000 */
.L_x_14285:
        /* <DEDUP_REMOVED lines=14> */
.L_x_14299:
[----:B------:R-:W-:Y:S05]  /*7420*/  BSYNC B0 ;  /* 0x0000000000007941 */ /* 0x000fea0003800000 */
.L_x_14298:
[----:B------:R-:W0:Y:S01]  /*7430*/  F2I.S64.TRUNC R2, R2 ;  /* 0x0000000200027311 */ /* 0x000e22000020d900 */
[----:B------:R-:W-:Y:S05]  /*7440*/  BRA `(.L_x_14273) ;  /* 0x0000019000007947 */ /* 0x000fea0003800000 */
.L_x_14272:
        /* <DEDUP_REMOVED lines=21> */
.L_x_14297:
[----:B------:R0:W5:Y:S01]  /*75a0*/  LDG.E.64 R2, [R4.64] ;  /* 0x0000002404027981 */ /* 0x000162000c1e1b00 */
[----:B------:R-:W-:Y:S05]  /*75b0*/  BRA `(.L_x_14273) ;  /* 0x0000002000007947 */ /* 0x000fea0003800000 */
.L_x_14296:
[----:B------:R0:W5:Y:S01]  /*75c0*/  LDG.E R2, [R4.64] ;  /* 0x0000002404027981 */ /* 0x000162000c1e1900 */
[----:B------:R-:W-:-:S03]  /*75d0*/  IMAD.MOV.U32 R3, RZ, RZ, RZ ;  /* 0x000000ffff037224 */ /* 0x000fc600078e00ff */
.L_x_14273:
        /* <DEDUP_REMOVED lines=23> */
.L_x_14303:
[----:B------:R0:W-:Y:S01]  /*7750*/  STG.E.U8 [R16.64], R6 ;  /* 0x0000000610007986 */ /* 0x0001e2000c101124 */
[----:B------:R-:W-:Y:S05]  /*7760*/  BRA `(.L_x_14305) ;  /* 0x00000d7000007947 */ /* 0x000fea0003800000 */
.L_x_14302:
        /* <DEDUP_REMOVED lines=8> */
.L_x_14307:
[----:B------:R0:W-:Y:S01]  /*77f0*/  STG.E [R16.64], R6 ;  /* 0x0000000610007986 */ /* 0x0001e2000c101924 */
[----:B------:R-:W-:Y:S05]  /*7800*/  BRA `(.L_x_14305) ;  /* 0x00000cd000007947 */ /* 0x000fea0003800000 */
.L_x_14306:
[----:B------:R0:W-:Y:S01]  /*7810*/  STG.E.U16 [R16.64], R6 ;  /* 0x0000000610007986 */ /* 0x0001e2000c101524 */
[----:B------:R-:W-:Y:S05]  /*7820*/  BRA `(.L_x_14305) ;  /* 0x00000cb000007947 */ /* 0x000fea0003800000 */
.L_x_14301:
        /* <DEDUP_REMOVED lines=9> */
.L_x_14309:
[----:B------:R-:W0:Y:S02]  /*78c0*/  I2F.S64 R0, R2 ;  /* 0x0000000200007312 */ /* 0x000e240000301400 */
[----:B0-----:R-:W-:-:S05]  /*78d0*/  F2FP.PACK_AB R0, RZ, R0 ;  /* 0x00000000ff00723e */ /* 0x001fca00000000ff */
[----:B------:R0:W-:Y:S01]  /*78e0*/  STG.E.U16 [R16.64], R0 ;  /* 0x0000000010007986 */ /* 0x0001e2000c101524 */
[----:B------:R-:W-:Y:S05]  /*78f0*/  BRA `(.L_x_14305) ;  /* 0x00000be000007947 */ /* 0x000fea0003800000 */
.L_x_14308:
        /* <DEDUP_REMOVED lines=10> */
.L_x_14311:
[----:B------:R-:W0:Y:S02]  /*79a0*/  I2F.S64 R2, R2 ;  /* 0x0000000200027312 */ /* 0x000e240000301400 */
[----:B0-----:R-:W-:-:S04]  /*79b0*/  F2FP.PACK_AB R3, RZ, R2 ;  /* 0x00000002ff03723e */ /* 0x001fc800000000ff */
[----:B------:R-:W-:-:S05]  /*79c0*/  PRMT R3, R3, 0x5410, RZ ;  /* 0x0000541003037816 */ /* 0x000fca00000000ff */
[----:B------:R0:W-:Y:S01]  /*79d0*/  STG.E [R16.64], R3 ;  /* 0x0000000310007986 */ /* 0x0001e2000c101924 */
[----:B------:R-:W-:Y:S05]  /*79e0*/  BRA `(.L_x_14305) ;  /* 0x00000af000007947 */ /* 0x000fea0003800000 */
.L_x_14310:
[----:B------:R-:W0:Y:S02]  /*79f0*/  I2F.F64.S64 R2, R2 ;  /* 0x0000000200027312 */ /* 0x000e240000301c00 */
[----:B0-----:R0:W-:Y:S01]  /*7a00*/  STG.E.64 [R16.64], R2 ;  /* 0x0000000210007986 */ /* 0x0011e2000c101b24 */
[----:B------:R-:W-:Y:S05]  /*7a10*/  BRA `(.L_x_14305) ;  /* 0x00000ac000007947 */ /* 0x000fea0003800000 */
.L_x_14300:
        /* <DEDUP_REMOVED lines=13> */
.L_x_14314:
[----:B------:R-:W0:Y:S01]  /*7af0*/  I2F.F64.S64 R4, R2 ;  /* 0x0000000200047312 */ /* 0x000e220000301c00 */
[----:B------:R-:W-:-:S05]  /*7b00*/  CS2R R6, SRZ ;  /* 0x0000000000067805 */ /* 0x000fca000001ff00 */
[----:B0-----:R0:W-:Y:S01]  /*7b10*/  STG.E.128 [R16.64], R4 ;  /* 0x0000000410007986 */ /* 0x0011e2000c101d24 */
[----:B------:R-:W-:Y:S05]  /*7b20*/  BRA `(.L_x_14305) ;  /* 0x000009b000007947 */ /* 0x000fea0003800000 */
.L_x_14313:
        /* <DEDUP_REMOVED lines=21> */
.L_x_14318:
[----:B------:R-:W-:Y:S05]  /*7c80*/  BSYNC B0 ;  /* 0x0000000000007941 */ /* 0x000fea0003800000 */
.L_x_14317:
[----:B------:R-:W-:-:S05]  /*7c90*/  LOP3.LUT R5, R0, R5, RZ, 0xfc, !PT ;  /* 0x0000000500057212 */ /* 0x000fca00078efcff */
[----:B------:R0:W-:Y:S01]  /*7ca0*/  STG.E.U8 [R16.64], R5 ;  /* 0x0000000510007986 */ /* 0x0001e2000c101124 */
[----:B------:R-:W-:Y:S05]  /*7cb0*/  BRA `(.L_x_14305) ;  /* 0x0000082000007947 */ /* 0x000fea0003800000 */
.L_x_14316:
        /* <DEDUP_REMOVED lines=13> */
.L_x_14320:
[----:B------:R-:W-:Y:S01]  /*7d90*/  IMAD.MOV.U32 R0, RZ, RZ, 0x7f ;  /* 0x0000007fff007424 */ /* 0x000fe200078e00ff */
[----:B------:R-:W-:-:S04]  /*7da0*/  ISETP.GT.U32.AND P0, PT, R4, 0x7f800000, PT ;  /* 0x7f8000000400780c */ /* 0x000fc80003f04070 */
[----:B------:R-:W-:-:S04]  /*7db0*/  SEL R0, R0, 0x7c, P0 ;  /* 0x0000007c00007807 */ /* 0x000fc80000000000 */
.L_x_14321:
[----:B------:R-:W-:Y:S05]  /*7dc0*/  BSYNC B0 ;  /* 0x0000000000007941 */ /* 0x000fea0003800000 */
.L_x_14319:
[----:B------:R-:W-:-:S04]  /*7dd0*/  LOP3.LUT R2, R3, 0x80000000, RZ, 0xc0, !PT ;  /* 0x8000000003027812 */ /* 0x000fc800078ec0ff */
[----:B------:R-:W-:-:S04]  /*7de0*/  SHF.R.U32.HI R3, RZ, 0x18, R2 ;  /* 0x00000018ff037819 */ /* 0x000fc80000011602 */
[----:B------:R-:W-:-:S05]  /*7df0*/  LOP3.LUT R3, R0, R3, RZ, 0xfc, !PT ;  /* 0x0000000300037212 */ /* 0x000fca00078efcff */
[----:B------:R0:W-:Y:S01]  /*7e00*/  STG.E.U8 [R16.64], R3 ;  /* 0x0000000310007986 */ /* 0x0001e2000c101124 */
[----:B------:R-:W-:Y:S05]  /*7e10*/  BRA `(.L_x_14305) ;  /* 0x000006c000007947 */ /* 0x000fea0003800000 */
.L_x_14315:
[----:B------:R-:W0:Y:S02]  /*7e20*/  I2F.S64 R0, R2 ;  /* 0x0000000200007312 */ /* 0x000e240000301400 */
[----:B0-----:R-:W-:-:S05]  /*7e30*/  F2FP.BF16.PACK_AB R0, RZ, R0 ;  /* 0x00000000ff00723e */ /* 0x001fca00000010ff */
[----:B------:R0:W-:Y:S01]  /*7e40*/  STG.E.U16 [R16.64], R0 ;  /* 0x0000000010007986 */ /* 0x0001e2000c101524 */
[----:B------:R-:W-:Y:S05]  /*7e50*/  BRA `(.L_x_14305) ;  /* 0x0000068000007947 */ /* 0x000fea0003800000 */
.L_x_14312:
        /* <DEDUP_REMOVED lines=10> */
.L_x_14324:
        /* <DEDUP_REMOVED lines=17> */
.L_x_14327:
[----:B------:R-:W-:-:S04]  /*8010*/  LOP3.LUT R2, R3, 0x80000000, RZ, 0xc0, !PT ;  /* 0x8000000003027812 */ /* 0x000fc800078ec0ff */
[----:B------:R-:W-:-:S04]  /*8020*/  SHF.R.U32.HI R3, RZ, 0x18, R2 ;  /* 0x00000018ff037819 */ /* 0x000fc80000011602 */
[----:B------:R-:W-:-:S04]  /*8030*/  LOP3.LUT R0, R0, R3, RZ, 0xfc, !PT ;  /* 0x0000000300007212 */ /* 0x000fc800078efcff */
[----:B------:R-:W-:Y:S02]  /*8040*/  PRMT R8, R0, 0x7610, R8 ;  /* 0x0000761000087816 */ /* 0x000fe40000000008 */
.L_x_14326:
[----:B------:R-:W-:Y:S05]  /*8050*/  BSYNC B0 ;  /* 0x0000000000007941 */ /* 0x000fea0003800000 */
.L_x_14325:
[----:B------:R0:W-:Y:S01]  /*8060*/  STG.E.U8 [R16.64], R8 ;  /* 0x0000000810007986 */ /* 0x0001e2000c101124 */
[----:B------:R-:W-:Y:S05]  /*8070*/  BRA `(.L_x_14305) ;  /* 0x0000046000007947 */ /* 0x000fea0003800000 */
.L_x_14323:
        /* <DEDUP_REMOVED lines=17> */
.L_x_14330:
[----:B------:R-:W-:-:S04]  /*8190*/  LOP3.LUT R2, R3, 0x80000000, RZ, 0xc0, !PT ;  /* 0x8000000003027812 */ /* 0x000fc800078ec0ff */
[----:B------:R-:W-:-:S04]  /*81a0*/  SHF.R.U32.HI R3, RZ, 0x18, R2 ;  /* 0x00000018ff037819 */ /* 0x000fc80000011602 */
[----:B------:R-:W-:-:S04]  /*81b0*/  LOP3.LUT R0, R0, R3, RZ, 0xfc, !PT ;  /* 0x0000000300007212 */ /* 0x000fc800078efcff */
[----:B------:R-:W-:Y:S02]  /*81c0*/  PRMT R8, R0, 0x7610, R8 ;  /* 0x0000761000087816 */ /* 0x000fe40000000008 */
.L_x_14329:
[----:B------:R-:W-:Y:S05]  /*81d0*/  BSYNC B0 ;  /* 0x0000000000007941 */ /* 0x000fea0003800000 */
.L_x_14328:
[----:B------:R0:W-:Y:S01]  /*81e0*/  STG.E.U8 [R16.64], R8 ;  /* 0x0000000810007986 */ /* 0x0001e2000c101124 */
[----:B------:R-:W-:Y:S05]  /*81f0*/  BRA `(.L_x_14305) ;  /* 0x000002e000007947 */ /* 0x000fea0003800000 */
.L_x_14322:
        /* <DEDUP_REMOVED lines=23> */
.L_x_14304:
        /* <DEDUP_REMOVED lines=20> */
.L_x_14332:
[----:B------:R0:W-:Y:S01]  /*84b0*/  STG.E.64 [R16.64], R2 ;  /* 0x0000000210007986 */ /* 0x0001e2000c101b24 */
[----:B------:R-:W-:Y:S05]  /*84c0*/  BRA `(.L_x_14305) ;  /* 0x0000001000007947 */ /* 0x000fea0003800000 */
.L_x_14331:
[----:B------:R0:W-:Y:S02]  /*84d0*/  STG.E [R16.64], R6 ;  /* 0x0000000610007986 */ /* 0x0001e4000c101924 */
.L_x_14305:
[----:B------:R-:W-:Y:S02]  /*84e0*/  IADD3 R19, R19, 0x80, RZ ;  /* 0x0000008013137810 */ /* 0x000fe40007ffe0ff */
.L_x_14200:
[----:B------:R-:W-:Y:S05]  /*84f0*/  BSYNC B6 ;  /* 0x0000000000067941 */ /* 0x000fea0003800000 */
.L_x_14199:
        /* <DEDUP_REMOVED lines=230> */
.L_x_14333:
        /* <DEDUP_REMOVED lines=19> */
.L_x_14337:
[----:B------:R0:W5:Y:S01]  /*9490*/  LDG.E.U8 R2, [R4.64] ;  /* 0x0000002404027981 */ /* 0x000162000c1e1100 */
[----:B------:R-:W-:Y:S01]  /*94a0*/  IMAD.MOV.U32 R3, RZ, RZ, RZ ;  /* 0x000000ffff037224 */ /* 0x000fe200078e00ff */
[----:B------:R-:W-:Y:S05]  /*94b0*/  BRA `(.L_x_14339) ;  /* 0x00000d5000007947 */ /* 0x000fea0003800000 */
.L_x_14336:
        /* <DEDUP_REMOVED lines=8> */
.L_x_14341:
[----:B------:R-:W2:Y:S02]  /*9540*/  LDG.E R2, [R4.64] ;  /* 0x0000002404027981 */ /* 0x000ea4000c1e1900 */
[----:B--2---:R-:W-:Y:S01]  /*9550*/  SHF.R.S32.HI R3, RZ, 0x1f, R2 ;  /* 0x0000001fff037819 */ /* 0x004fe20000011402 */
[----:B------:R-:W-:Y:S05]  /*9560*/  BRA `(.L_x_14339) ;  /* 0x00000ca000007947 */ /* 0x000fea0003800000 */
.L_x_14340:
[----:B------:R-:W2:Y:S02]  /*9570*/  LDG.E.S16 R2, [R4.64] ;  /* 0x0000002404027981 */ /* 0x000ea4000c1e1700 */
[----:B--2---:R-:W-:Y:S01]  /*9580*/  SHF.R.S32.HI R3, RZ, 0x1f, R2 ;  /* 0x0000001fff037819 */ /* 0x004fe20000011402 */
[----:B------:R-:W-:Y:S05]  /*9590*/  BRA `(.L_x_14339) ;  /* 0x00000c7000007947 */ /* 0x000fea0003800000 */
.L_x_14335:
        /* <DEDUP_REMOVED lines=9> */
.L_x_14343:
[----:B------:R-:W2:Y:S02]  /*9630*/  LDG.E.U16 R4, [R4.64] ;  /* 0x0000002404047981 */ /* 0x000ea4000c1e1500 */
[----:B--2---:R-:W-:-:S06]  /*9640*/  HADD2.F32 R2, -RZ, R4.H0_H0 ;  /* 0x20000004ff027230 */ /* 0x004fcc0000004100 */
[----:B------:R-:W0:Y:S01]  /*9650*/  F2I.S64.TRUNC R2, R2 ;  /* 0x0000000200027311 */ /* 0x000e22000020d900 */
[----:B------:R-:W-:Y:S05]  /*9660*/  BRA `(.L_x_14339) ;  /* 0x00000ba000007947 */ /* 0x000fea0003800000 */
.L_x_14342:
        /* <DEDUP_REMOVED lines=9> */
.L_x_14345:
[----:B------:R-:W2:Y:S02]  /*9700*/  LDG.E.U16 R4, [R4.64] ;  /* 0x0000002404047981 */ /* 0x000ea4000c1e1500 */
[----:B--2---:R-:W-:-:S06]  /*9710*/  HADD2.F32 R2, -RZ, R4.H0_H0 ;  /* 0x20000004ff027230 */ /* 0x004fcc0000004100 */
[----:B------:R-:W0:Y:S01]  /*9720*/  F2I.S64.TRUNC R2, R2 ;  /* 0x0000000200027311 */ /* 0x000e22000020d900 */
[----:B------:R-:W-:Y:S05]  /*9730*/  BRA `(.L_x_14339) ;  /* 0x00000ad000007947 */ /* 0x000fea0003800000 */
.L_x_14344:
[----:B------:R-:W2:Y:S02]  /*9740*/  LDG.E.64 R2, [R4.64] ;  /* 0x0000002404027981 */ /* 0x000ea4000c1e1b00 */
[----:B--2---:R-:W0:Y:S01]  /*9750*/  F2I.S64.F64.TRUNC R2, R2 ;  /* 0x0000000200027311 */ /* 0x004e22000030d900 */
[----:B------:R-:W-:Y:S05]  /*9760*/  BRA `(.L_x_14339) ;  /* 0x00000aa000007947 */ /* 0x000fea0003800000 */
.L_x_14334:
        /* <DEDUP_REMOVED lines=13> */
.L_x_14348:
[----:B------:R-:W2:Y:S02]  /*9840*/  LDG.E.64 R2, [R4.64] ;  /* 0x0000002404027981 */ /* 0x000ea4000c1e1b00 */
[----:B--2---:R-:W0:Y:S01]  /*9850*/  F2I.S64.F64.TRUNC R2, R2 ;  /* 0x0000000200027311 */ /* 0x004e22000030d900 */
[----:B------:R-:W-:Y:S05]  /*9860*/  BRA `(.L_x_14339) ;  /* 0x000009a000007947 */ /* 0x000fea0003800000 */
.L_x_14347:
        /* <DEDUP_REMOVED lines=27> */
.L_x_14350:
        /* <DEDUP_REMOVED lines=14> */
.L_x_14349:
[----:B------:R-:W2:Y:S02]  /*9b00*/  LDG.E.U16 R2, [R4.64] ;  /* 0x0000002404027981 */ /* 0x000ea4000c1e1500 */
[----:B--2---:R-:W-:-:S06]  /*9b10*/  PRMT R2, RZ, 0x5410, R2 ;  /* 0x00005410ff027816 */ /* 0x004fcc0000000002 */
[----:B------:R-:W0:Y:S01]  /*9b20*/  F2I.S64.TRUNC R2, R2 ;  /* 0x0000000200027311 */ /* 0x000e22000020d900 */
[----:B------:R-:W-:Y:S05]  /*9b30*/  BRA `(.L_x_14339) ;  /* 0x000006d000007947 */ /* 0x000fea0003800000 */
.L_x_14346:
        /* <DEDUP_REMOVED lines=11> */
.L_x_14353:
        /* <DEDUP_REMOVED lines=21> */
.L_x_14357:
[----:B------:R-:W-:Y:S05]  /*9d40*/  BSYNC B1 ;  /* 0x0000000000017941 */ /* 0x000fea0003800000 */
.L_x_14356:
[----:B------:R-:W-:Y:S01]  /*9d50*/  IMAD.SHL.U32 R2, R2, 0x100000, RZ ;  /* 0x0010000002027824 */ /* 0x000fe200078e00ff */
[----:B------:R-:W-:-:S04]  /*9d60*/  LEA R3, R0, 0x3b800000, 0x17 ;  /* 0x3b80000000037811 */ /* 0x000fc800078eb8ff */
[----:B------:R-:W-:Y:S02]  /*9d70*/  LOP3.LUT R2, R3, R2, R4, 0xfe, !PT ;  /* 0x0000000203027212 */ /* 0x000fe400078efe04 */
.L_x_14355:
[----:B------:R-:W-:Y:S05]  /*9d80*/  BSYNC B0 ;  /* 0x0000000000007941 */ /* 0x000fea0003800000 */
.L_x_14354:
[----:B------:R-:W0:Y:S01]  /*9d90*/  F2I.S64.TRUNC R2, R2 ;  /* 0x0000000200027311 */ /* 0x000e22000020d900 */
[----:B------:R-:W-:Y:S05]  /*9da0*/  BRA `(.L_x_14339) ;  /* 0x0000046000007947 */ /* 0x000fea0003800000 */
.L_x_14352:
        /* <DEDUP_REMOVED lines=21> */
.L_x_14361:
[----:B------:R-:W-:Y:S05]  /*9f00*/  BSYNC B1 ;  /* 0x0000000000017941 */ /* 0x000fea0003800000 */
.L_x_14360:
[----:B------:R-:W-:Y:S01]  /*9f10*/  IMAD.SHL.U32 R2, R2, 0x200000, RZ ;  /* 0x0020000002027824 */ /* 0x000fe200078e00ff */
[----:B------:R-:W-:-:S04]  /*9f20*/  LEA R3, R0, 0x37800000, 0x17 ;  /* 0x3780000000037811 */ /* 0x000fc800078eb8ff */
[----:B------:R-:W-:Y:S02]  /*9f30*/  LOP3.LUT R2, R3, R2, R4, 0xfe, !PT ;  /* 0x0000000203027212 */ /* 0x000fe400078efe04 */
.L_x_14359:
[----:B------:R-:W-:Y:S05]  /*9f40*/  BSYNC B0 ;  /* 0x0000000000007941 */ /* 0x000fea0003800000 */
.L_x_14358:
[----:B------:R-:W0:Y:S01]  /*9f50*/  F2I.S64.TRUNC R2, R2 ;  /* 0x0000000200027311 */ /* 0x000e22000020d900 */
[----:B------:R-:W-:Y:S05]  /*9f60*/  BRA `(.L_x_14339) ;  /* 0x000002a000007947 */ /* 0x000fea0003800000 */
.L_x_14351:
        /* <DEDUP_REMOVED lines=14> */
.L_x_14365:
[----:B------:R-:W-:Y:S05]  /*a050*/  BSYNC B0 ;  /* 0x0000000000007941 */ /* 0x000fea0003800000 */
.L_x_14364:
[----:B------:R-:W0:Y:S01]  /*a060*/  F2I.S64.TRUNC R2, R2 ;  /* 0x0000000200027311 */ /* 0x000e22000020d900 */
[----:B------:R-:W-:Y:S05]  /*a070*/  BRA `(.L_x_14339) ;  /* 0x0000019000007947 */ /* 0x000fea0003800000 */
.L_x_14338:
        /* <DEDUP_REMOVED lines=21> */
.L_x_14363:
[----:B------:R0:W5:Y:S01]  /*a1d0*/  LDG.E.64 R2, [R4.64] ;  /* 0x0000002404027981 */ /* 0x000162000c1e1b00 */
[----:B------:R-:W-:Y:S05]  /*a1e0*/  BRA `(.L_x_14339) ;  /* 0x0000002000007947 */ /* 0x000fea0003800000 */
.L_x_14362:
[----:B------:R0:W5:Y:S01]  /*a1f0*/  LDG.E R2, [R4.64] ;  /* 0x0000002404027981 */ /* 0x000162000c1e1900 */
[----:B------:R-:W-:-:S03]  /*a200*/  IMAD.MOV.U32 R3, RZ, RZ, RZ ;  /* 0x000000ffff037224 */ /* 0x000fc600078e00ff */
.L_x_14339:
        /* <DEDUP_REMOVED lines=23> */
.L_x_14369:
[----:B------:R-:W-:Y:S01]  /*a380*/  STG.E.U8 [R16.64], R6 ;  /* 0x0000000610007986 */ /* 0x000fe2000c101124 */
[----:B------:R-:W-:Y:S05]  /*a390*/  EXIT ;  /* 0x000000000000794d */ /* 0x000fea0003800000 */
.L_x_14368:
        /* <DEDUP_REMOVED lines=8> */
.L_x_14372:
[----:B------:R-:W-:Y:S01]  /*a420*/  STG.E [R16.64], R6 ;  /* 0x0000000610007986 */ /* 0x000fe2000c101924 */
[----:B------:R-:W-:Y:S05]  /*a430*/  EXIT ;  /* 0x000000000000794d */ /* 0x000fea0003800000 */
.L_x_14371:
[----:B------:R-:W-:Y:S01]  /*a440*/  STG.E.U16 [R16.64], R6 ;  /* 0x0000000610007986 */ /* 0x000fe2000c101524 */
[----:B------:R-:W-:Y:S05]  /*a450*/  EXIT ;  /* 0x000000000000794d */ /* 0x000fea0003800000 */
.L_x_14367:
        /* <DEDUP_REMOVED lines=9> */
.L_x_14374:
[----:B------:R-:W0:Y:S02]  /*a4f0*/  I2F.S64 R0, R2 ;  /* 0x0000000200007312 */ /* 0x000e240000301400 */
[----:B0-----:R-:W-:-:S05]  /*a500*/  F2FP.PACK_AB R0, RZ, R0 ;  /* 0x00000000ff00723e */ /* 0x001fca00000000ff */
[----:B------:R-:W-:Y:S01]  /*a510*/  STG.E.U16 [R16.64], R0 ;  /* 0x0000000010007986 */ /* 0x000fe2000c101524 */
[----:B------:R-:W-:Y:S05]  /*a520*/  EXIT ;  /* 0x000000000000794d */ /* 0x000fea0003800000 */
.L_x_14373:
        /* <DEDUP_REMOVED lines=10> */
.L_x_14376:
[----:B------:R-:W0:Y:S02]  /*a5d0*/  I2F.S64 R2, R2 ;  /* 0x0000000200027312 */ /* 0x000e240000301400 */
[----:B0-----:R-:W-:-:S04]  /*a5e0*/  F2FP.PACK_AB R3, RZ, R2 ;  /* 0x00000002ff03723e */ /* 0x001fc800000000ff */
[----:B------:R-:W-:-:S05]  /*a5f0*/  PRMT R3, R3, 0x5410, RZ ;  /* 0x0000541003037816 */ /* 0x000fca00000000ff */
[----:B------:R-:W-:Y:S01]  /*a600*/  STG.E [R16.64], R3 ;  /* 0x0000000310007986 */ /* 0x000fe2000c101924 */
[----:B------:R-:W-:Y:S05]  /*a610*/  EXIT ;  /* 0x000000000000794d */ /* 0x000fea0003800000 */
.L_x_14375:
[----:B------:R-:W0:Y:S02]  /*a620*/  I2F.F64.S64 R2, R2 ;  /* 0x0000000200027312 */ /* 0x000e240000301c00 */
[----:B0-----:R-:W-:Y:S01]  /*a630*/  STG.E.64 [R16.64], R2 ;  /* 0x0000000210007986 */ /* 0x001fe2000c101b24 */
[----:B------:R-:W-:Y:S05]  /*a640*/  EXIT ;  /* 0x000000000000794d */ /* 0x000fea0003800000 */
.L_x_14366:
        /* <DEDUP_REMOVED lines=13> */
.L_x_14379:
[----:B------:R-:W0:Y:S01]  /*a720*/  I2F.F64.S64 R4, R2 ;  /* 0x0000000200047312 */ /* 0x000e220000301c00 */
[----:B------:R-:W-:-:S05]  /*a730*/  CS2R R6, SRZ ;  /* 0x0000000000067805 */ /* 0x000fca000001ff00 */
[----:B0-----:R-:W-:Y:S01]  /*a740*/  STG.E.128 [R16.64], R4 ;  /* 0x0000000410007986 */ /* 0x001fe2000c101d24 */
[----:B------:R-:W-:Y:S05]  /*a750*/  EXIT ;  /* 0x000000000000794d */ /* 0x000fea0003800000 */
.L_x_14378:
        /* <DEDUP_REMOVED lines=21> */
.L_x_14383:
[----:B------:R-:W-:Y:S05]  /*a8b0*/  BSYNC B0 ;  /* 0x0000000000007941 */ /* 0x000fea0003800000 */
.L_x_14382:
[----:B------:R-:W-:-:S05]  /*a8c0*/  LOP3.LUT R5, R0, R5, RZ, 0xfc, !PT ;  /* 0x0000000500057212 */ /* 0x000fca00078efcff */
[----:B------:R-:W-:Y:S01]  /*a8d0*/  STG.E.U8 [R16.64], R5 ;  /* 0x0000000510007986 */ /* 0x000fe2000c101124 */
[----:B------:R-:W-:Y:S05]  /*a8e0*/  EXIT ;  /* 0x000000000000794d */ /* 0x000fea0003800000 */
.L_x_14381:
        /* <DEDUP_REMOVED lines=13> */
.L_x_14385:
[----:B------:R-:W-:Y:S01]  /*a9c0*/  IMAD.MOV.U32 R0, RZ, RZ, 0x7f ;  /* 0x0000007fff007424 */ /* 0x000fe200078e00ff */
[----:B------:R-:W-:-:S04]  /*a9d0*/  ISETP.GT.U32.AND P0, PT, R4, 0x7f800000, PT ;  /* 0x7f8000000400780c */ /* 0x000fc80003f04070 */
[----:B------:R-:W-:-:S04]  /*a9e0*/  SEL R0, R0, 0x7c, P0 ;  /* 0x0000007c00007807 */ /* 0x000fc80000000000 */
.L_x_14386:
[----:B------:R-:W-:Y:S05]  /*a9f0*/  BSYNC B0 ;  /* 0x0000000000007941 */ /* 0x000fea0003800000 */
.L_x_14384:
[----:B------:R-:W-:-:S04]  /*aa00*/  LOP3.LUT R2, R3, 0x80000000, RZ, 0xc0, !PT ;  /* 0x8000000003027812 */ /* 0x000fc800078ec0ff */
[----:B------:R-:W-:-:S04]  /*aa10*/  SHF.R.U32.HI R3, RZ, 0x18, R2 ;  /* 0x00000018ff037819 */ /* 0x000fc80000011602 */
[----:B------:R-:W-:-:S05]  /*aa20*/  LOP3.LUT R3, R0, R3, RZ, 0xfc, !PT ;  /* 0x0000000300037212 */ /* 0x000fca00078efcff */
[----:B------:R-:W-:Y:S01]  /*aa30*/  STG.E.U8 [R16.64], R3 ;  /* 0x0000000310007986 */ /* 0x000fe2000c101124 */
[----:B------:R-:W-:Y:S05]  /*aa40*/  EXIT ;  /* 0x000000000000794d */ /* 0x000fea0003800000 */
.L_x_14380:
[----:B------:R-:W0:Y:S02]  /*aa50*/  I2F.S64 R0, R2 ;  /* 0x0000000200007312 */ /* 0x000e240000301400 */
[----:B0-----:R-:W-:-:S05]  /*aa60*/  F2FP.BF16.PACK_AB R0, RZ, R0 ;  /* 0x00000000ff00723e */ /* 0x001fca00000010ff */
[----:B------:R-:W-:Y:S01]  /*aa70*/  STG.E.U16 [R16.64], R0 ;  /* 0x0000000010007986 */ /* 0x000fe2000c101524 */
[----:B------:R-:W-:Y:S05]  /*aa80*/  EXIT ;  /* 0x000000000000794d */ /* 0x000fea0003800000 */
.L_x_14377:
        /* <DEDUP_REMOVED lines=10> */
.L_x_14389:
        /* <DEDUP_REMOVED lines=17> */
.L_x_14392:
[----:B------:R-:W-:-:S04]  /*ac40*/  LOP3.LUT R2, R3, 0x80000000, RZ, 0xc0, !PT ;  /* 0x8000000003027812 */ /* 0x000fc800078ec0ff */
[----:B------:R-:W-:-:S04]  /*ac50*/  SHF.R.U32.HI R3, RZ, 0x18, R2 ;  /* 0x00000018ff037819 */ /* 0x000fc80000011602 */
[----:B------:R-:W-:-:S04]  /*ac60*/  LOP3.LUT R0, R0, R3, RZ, 0xfc, !PT ;  /* 0x0000000300007212 */ /* 0x000fc800078efcff */
[----:B------:R-:W-:Y:S02]  /*ac70*/  PRMT R8, R0, 0x7610, R8 ;  /* 0x0000761000087816 */ /* 0x000fe40000000008 */
.L_x_14391:
[----:B------:R-:W-:Y:S05]  /*ac80*/  BSYNC B0 ;  /* 0x0000000000007941 */ /* 0x000fea0003800000 */
.L_x_14390:
[----:B------:R-:W-:Y:S01]  /*ac90*/  STG.E.U8 [R16.64], R8 ;  /* 0x0000000810007986 */ /* 0x000fe2000c101124 */
[----:B------:R-:W-:Y:S05]  /*aca0*/  EXIT ;  /* 0x000000000000794d */ /* 0x000fea0003800000 */
.L_x_14388:
        /* <DEDUP_REMOVED lines=17> */
.L_x_14395:
[----:B------:R-:W-:-:S04]  /*adc0*/  LOP3.LUT R2, R3, 0x80000000, RZ, 0xc0, !PT ;  /* 0x8000000003027812 */ /* 0x000fc800078ec0ff */
[----:B------:R-:W-:-:S04]  /*add0*/  SHF.R.U32.HI R3, RZ, 0x18, R2 ;  /* 0x00000018ff037819 */ /* 0x000fc80000011602 */
[----:B------:R-:W-:-:S04]  /*ade0*/  LOP3.LUT R0, R0, R3, RZ, 0xfc, !PT ;  /* 0x0000000300007212 */ /* 0x000fc800078efcff */
[----:B------:R-:W-:Y:S02]  /*adf0*/  PRMT R8, R0, 0x7610, R8 ;  /* 0x0000761000087816 */ /* 0x000fe40000000008 */
.L_x_14394:
[----:B------:R-:W-:Y:S05]  /*ae00*/  BSYNC B0 ;  /* 0x0000000000007941 */ /* 0x000fea0003800000 */
.L_x_14393:
[----:B------:R-:W-:Y:S01]  /*ae10*/  STG.E.U8 [R16.64], R8 ;  /* 0x0000000810007986 */ /* 0x000fe2000c101124 */
[----:B------:R-:W-:Y:S05]  /*ae20*/  EXIT ;  /* 0x000000000000794d */ /* 0x000fea0003800000 */
.L_x_14387:
        /* <DEDUP_REMOVED lines=23> */
.L_x_14370:
        /* <DEDUP_REMOVED lines=20> */
.L_x_14397:
[----:B------:R-:W-:Y:S01]  /*b0e0*/  STG.E.64 [R16.64], R2 ;  /* 0x0000000210007986 */ /* 0x000fe2000c101b24 */
[----:B------:R-:W-:Y:S05]  /*b0f0*/  EXIT ;  /* 0x000000000000794d */ /* 0x000fea0003800000 */
.L_x_14396:
[----:B------:R-:W-:Y:S01]  /*b100*/  STG.E [R16.64], R6 ;  /* 0x0000000610007986 */ /* 0x000fe2000c101924 */
[----:B------:R-:W-:Y:S05]  /*b110*/  EXIT ;  /* 0x000000000000794d */ /* 0x000fea0003800000 */
.L_x_14398:
        /* <DEDUP_REMOVED lines=14> */
.L_x_61751:


//--------------------- .text._ZN2at6native27unrolled_elementwise_kernelIZNS0_50_GLOBAL__N__2680c7bb_12_PowKernel_cu_b2145a98_318429pow_tensor_scalar_kernel_implIllEEvRNS_18TensorIteratorBaseET0_EUllE0_St5arrayIPcLm2EELi4E23TrivialOffsetCalculatorILi1EjESC_NS0_6memory12LoadWithCastILi1EEENSD_13StoreWithCastILi1EEEEEviT_S6_T2_T3_T4_T5_ --------------------------
	.section	.text._ZN2at6native27unrolled_elementwise_kernelIZNS0_50_GLOBAL__N__2680c7bb_12_PowKernel_cu_b2145a98_318429pow_tensor_scalar_kernel_implIllEEvRNS_18TensorIteratorBaseET0_EUllE0_St5arrayIPcLm2EELi4E23TrivialOffsetCalculatorILi1EjESC_NS0_6memory12LoadWithCastILi1EEENSD_13StoreWithCastILi1EEEEEviT_S6_T2_T3_T4_T5_,"ax",@progbits
	.sectioninfo	@"SHI_REGISTERS=38"
	.align	128
        .global         _ZN2at6native27unrolled_elementwise_kernelIZNS0_50_GLOBAL__N__2680c7bb_12_PowKernel_cu_b2145a98_318429pow_tensor_scalar_kernel_implIllEEvRNS_18TensorIteratorBaseET0_EUllE0_St5arrayIPcLm2EELi4E23TrivialOffsetCalculatorILi1EjESC_NS0_6memory12LoadWithCastILi1EEENSD_13StoreWithCastILi1EEEEEviT_S6_T2_T3_T4_T5_
        .type           _ZN2at6native27unrolled_elementwise_kernelIZNS0_50_GLOBAL__N__2680c7bb_12_PowKernel_cu_b2145a98_318429pow_tensor_scalar_kernel_implIllEEvRNS_18TensorIteratorBaseET0_EUllE0_St5arrayIPcLm2EELi4E23TrivialOffsetCalculatorILi1EjESC_NS0_6memory12LoadWithCastILi1EEENSD_13StoreWithCastILi1EEEEEviT_S6_T2_T3_T4_T5_,@function
        .size           _ZN2at6native27unrolled_elementwise_kernelIZNS0_50_GLOBAL__N__2680c7bb_12_PowKernel_cu_b2145a98_318429pow_tensor_scalar_kernel_implIllEEvRNS_18TensorIteratorBaseET0_EUllE0_St5arrayIPcLm2EELi4E23TrivialOffsetCalculatorILi1EjESC_NS0_6memory12LoadWithCastILi1EEENSD_13StoreWithCastILi1EEEEEviT_S6_T2_T3_T4_T5_,(.L_x_61752 - _ZN2at6native27unrolled_elementwise_kernelIZNS0_50_GLOBAL__N__2680c7bb_12_PowKernel_cu_b2145a98_318429pow_tensor_scalar_kernel_implIllEEvRNS_18TensorIteratorBaseET0_EUllE0_St5arrayIPcLm2EELi4E23TrivialOffsetCalculatorILi1EjESC_NS0_6memory12LoadWithCastILi1EEENSD_13StoreWithCastILi1EEEEEviT_S6_T2_T3_T4_T5_)
        .other          _ZN2at6native27unrolled_elementwise_kernelIZNS0_50_GLOBAL__N__2680c7bb_12_PowKernel_cu_b2145a98_318429pow_tensor_scalar_kernel_implIllEEvRNS_18TensorIteratorBaseET0_EUllE0_St5arrayIPcLm2EELi4E23TrivialOffsetCalculatorILi1EjESC_NS0_6memory12LoadWithCastILi1EEENSD_13StoreWithCastILi1EEEEEviT_S6_T2_T3_T4_T5_,@"STO_CUDA_ENTRY STV_DEFAULT"
_ZN2at6native27unrolled_elementwise_kernelIZNS0_50_GLOBAL__N__2680c7bb_12_PowKernel_cu_b2145a98_318429pow_tensor_scalar_kernel_implIllEEvRNS_18TensorIteratorBaseET0_EUllE0_St5arrayIPcLm2EELi4E23TrivialOffsetCalculatorILi1EjESC_NS0_6memory12LoadWithCastILi1EEENSD_13StoreWithCastILi1EEEEEviT_S6_T2_T3_T4_T5_:
.text._ZN2at6native27unrolled_elementwise_kernelIZNS0_50_GLOBAL__N__2680c7bb_12_PowKernel_cu_b2145a98_318429pow_tensor_scalar_kernel_implIllEEvRNS_18TensorIteratorBaseET0_EUllE0_St5arrayIPcLm2EELi4E23TrivialOffsetCalculatorILi1EjESC_NS0_6memory12LoadWithCastILi1EEENSD_13StoreWithCastILi1EEEEEviT_S6_T2_T3_T4_T5_:
        /* <DEDUP_REMOVED lines=30> */
.L_x_14404:
[----:B------:R0:W5:Y:S01]  /*01e0*/  LDG.E.U8 R34, [R4.64] ;  /* 0x0000002404227981 */ /* 0x000162000c1e1100 */
[----:B------:R-:W-:Y:S01]  /*01f0*/  IMAD.MOV.U32 R35, RZ, RZ, RZ ;  /* 0x000000ffff237224 */ /* 0x000fe200078e00ff */
[----:B------:R-:W-:Y:S05]  /*0200*/  BRA `(.L_x_14406) ;  /* 0x00000d6000007947 */ /* 0x000fea0003800000 */
.L_x_14403:
        /* <DEDUP_REMOVED lines=8> */
.L_x_14408:
[----:B------:R-:W2:Y:S02]  /*0290*/  LDG.E R34, [R4.64] ;  /* 0x0000002404227981 */ /* 0x000ea4000c1e1900 */
[----:B--2---:R-:W-:Y:S01]  /*02a0*/  SHF.R.S32.HI R35, RZ, 0x1f, R34 ;  /* 0x0000001fff237819 */ /* 0x004fe20000011422 */
[----:B------:R-:W-:Y:S05]  /*02b0*/  BRA `(.L_x_14406) ;  /* 0x00000cb000007947 */ /* 0x000fea0003800000 */
.L_x_14407:
[----:B------:R-:W2:Y:S02]  /*02c0*/  LDG.E.S16 R34, [R4.64] ;  /* 0x0000002404227981 */ /* 0x000ea4000c1e1700 */
[----:B--2---:R-:W-:Y:S01]  /*02d0*/  SHF.R.S32.HI R35, RZ, 0x1f, R34 ;  /* 0x0000001fff237819 */ /* 0x004fe20000011422 */
[----:B------:R-:W-:Y:S05]  /*02e0*/  BRA `(.L_x_14406) ;  /* 0x00000c8000007947 */ /* 0x000fea0003800000 */
.L_x_14402:
        /* <DEDUP_REMOVED lines=9> */
.L_x_14410:
[----:B------:R-:W2:Y:S02]  /*0380*/  LDG.E.U16 R4, [R4.64] ;  /* 0x0000002404047981 */ /* 0x000ea4000c1e1500 */
[----:B--2---:R-:W-:-:S06]  /*0390*/  HADD2.F32 R34, -RZ, R4.H0_H0 ;  /* 0x20000004ff227230 */ /* 0x004fcc0000004100 */
[----:B------:R-:W0:Y:S01]  /*03a0*/  F2I.S64.TRUNC R34, R34 ;  /* 0x0000002200227311 */ /* 0x000e22000020d900 */
[----:B------:R-:W-:Y:S05]  /*03b0*/  BRA `(.L_x_14406) ;  /* 0x00000bb000007947 */ /* 0x000fea0003800000 */
.L_x_14409:
        /* <DEDUP_REMOVED lines=9> */
.L_x_14412:
[----:B------:R-:W2:Y:S02]  /*0450*/  LDG.E.U16 R4, [R4.64] ;  /* 0x0000002404047981 */ /* 0x000ea4000c1e1500 */
[----:B--2---:R-:W-:-:S06]  /*0460*/  HADD2.F32 R34, -RZ, R4.H0_H0 ;  /* 0x20000004ff227230 */ /* 0x004fcc0000004100 */
[----:B------:R-:W0:Y:S01]  /*0470*/  F2I.S64.TRUNC R34, R34 ;  /* 0x0000002200227311 */ /* 0x000e22000020d900 */
[----:B------:R-:W-:Y:S05]  /*0480*/  BRA `(.L_x_14406) ;  /* 0x00000ae000007947 */ /* 0x000fea0003800000 */
.L_x_14411:
[----:B------:R-:W2:Y:S02]  /*0490*/  LDG.E.64 R4, [R4.64] ;  /* 0x0000002404047981 */ /* 0x000ea4000c1e1b00 */
[----:B--2---:R0:W1:Y:S01]  /*04a0*/  F2I.S64.F64.TRUNC R34, R4 ;  /* 0x0000000400227311 */ /* 0x004062000030d900 */
[----:B------:R-:W-:Y:S05]  /*04b0*/  BRA `(.L_x_14406) ;  /* 0x00000ab000007947 */ /* 0x000fea0003800000 */
.L_x_14401:
        /* <DEDUP_REMOVED lines=13> */
.L_x_14415:
[----:B------:R-:W2:Y:S02]  /*0590*/  LDG.E.64 R4, [R4.64] ;  /* 0x0000002404047981 */ /* 0x000ea4000c1e1b00 */
[----:B--2---:R0:W1:Y:S01]  /*05a0*/  F2I.S64.F64.TRUNC R34, R4 ;  /* 0x0000000400227311 */ /* 0x004062000030d900 */
[----:B------:R-:W-:Y:S05]  /*05b0*/  BRA `(.L_x_14406) ;  /* 0x000009b000007947 */ /* 0x000fea0003800000 */
.L_x_14414:
        /* <DEDUP_REMOVED lines=27> */
.L_x_14417:
        /* <DEDUP_REMOVED lines=15> */
.L_x_14416:
[----:B------:R-:W2:Y:S02]  /*0860*/  LDG.E.U16 R34, [R4.64] ;  /* 0x0000002404227981 */ /* 0x000ea4000c1e1500 */
[----:B--2---:R-:W-:-:S06]  /*0870*/  PRMT R34, RZ, 0x5410, R34 ;  /* 0x00005410ff227816 */ /* 0x004fcc0000000022 */
[----:B------:R-:W0:Y:S01]  /*0880*/  F2I.S64.TRUNC R34, R34 ;  /* 0x0000002200227311 */ /* 0x000e22000020d900 */
[----:B------:R-:W-:Y:S05]  /*0890*/  BRA `(.L_x_14406) ;  /* 0x000006d000007947 */ /* 0x000fea0003800000 */
.L_x_14413:
        /* <DEDUP_REMOVED lines=11> */
.L_x_14420:
        /* <DEDUP_REMOVED lines=21> */
.L_x_14424:
[----:B------:R-:W-:Y:S05]  /*0aa0*/  BSYNC B1 ;  /* 0x0000000000017941 */ /* 0x000fea0003800000 */
.L_x_14423:
[----:B------:R-:W-:Y:S01]  /*0ab0*/  IMAD.SHL.U32 R3, R3, 0x100000, RZ ;  /* 0x0010000003037824 */ /* 0x000fe200078e00ff */
[----:B------:R-:W-:-:S04]  /*0ac0*/  LEA R5, R0, 0x3b800000, 0x17 ;  /* 0x3b80000000057811 */ /* 0x000fc800078eb8ff */
[----:B------:R-:W-:Y:S02]  /*0ad0*/  LOP3.LUT R34, R5, R3, R34, 0xfe, !PT ;  /* 0x0000000305227212 */ /* 0x000fe400078efe22 */
.L_x_14422:
[----:B------:R-:W-:Y:S05]  /*0ae0*/  BSYNC B0 ;  /* 0x0000000000007941 */ /* 0x000fea0003800000 */
.L_x_14421:
[----:B------:R-:W0:Y:S01]  /*0af0*/  F2I.S64.TRUNC R34, R34 ;  /* 0x0000002200227311 */ /* 0x000e22000020d900 */
[----:B------:R-:W-:Y:S05]  /*0b00*/  BRA `(.L_x_14406) ;  /* 0x0000046000007947 */ /* 0x000fea0003800000 */
.L_x_14419:
        /* <DEDUP_REMOVED lines=21> */
.L_x_14428:
[----:B------:R-:W-:Y:S05]  /*0c60*/  BSYNC B1 ;  /* 0x0000000000017941 */ /* 0x000fea0003800000 */
.L_x_14427:
[----:B------:R-:W-:Y:S01]  /*0c70*/  IMAD.SHL.U32 R3, R3, 0x200000, RZ ;  /* 0x0020000003037824 */ /* 0x000fe200078e00ff */
[----:B------:R-:W-:-:S04]  /*0c80*/  LEA R5, R0, 0x37800000, 0x17 ;  /* 0x3780000000057811 */ /* 0x000fc800078eb8ff */
[----:B------:R-:W-:Y:S02]  /*0c90*/  LOP3.LUT R34, R5, R3, R34, 0xfe, !PT ;  /* 0x0000000305227212 */ /* 0x000fe400078efe22 */
.L_x_14426:
[----:B------:R-:W-:Y:S05]  /*0ca0*/  BSYNC B0 ;  /* 0x0000000000007941 */ /* 0x000fea0003800000 */
.L_x_14425:
[----:B------:R-:W0:Y:S01]  /*0cb0*/  F2I.S64.TRUNC R34, R34 ;  /* 0x0000002200227311 */ /* 0x000e22000020d900 */
[----:B------:R-:W-:Y:S05]  /*0cc0*/  BRA `(.L_x_14406) ;  /* 0x000002a000007947 */ /* 0x000fea0003800000 */
.L_x_14418:
        /* <DEDUP_REMOVED lines=14> */
.L_x_14432:
[----:B------:R-:W-:Y:S05]  /*0db0*/  BSYNC B0 ;  /* 0x0000000000007941 */ /* 0x000fea0003800000 */
.L_x_14431:
[----:B------:R-:W0:Y:S01]  /*0dc0*/  F2I.S64.TRUNC R34, R34 ;  /* 0x0000002200227311 */ /* 0x000e22000020d900 */
[----:B------:R-:W-:Y:S05]  /*0dd0*/  BRA `(.L_x_14406) ;  /* 0x0000019000007947 */ /* 0x000fea0003800000 */
.L_x_14405:
        /* <DEDUP_REMOVED lines=21> */
.L_x_14430:
[----:B------:R0:W5:Y:S01]  /*0f30*/  LDG.E.64 R34, [R4.64] ;  /* 0x0000002404227981 */ /* 0x000162000c1e1b00 */
[----:B------:R-:W-:Y:S05]  /*0f40*/  BRA `(.L_x_14406) ;  /* 0x0000002000007947 */ /* 0x000fea0003800000 */
.L_x_14429:
[----:B------:R0:W5:Y:S01]  /*0f50*/  LDG.E R34, [R4.64] ;  /* 0x0000002404227981 */ /* 0x000162000c1e1900 */
[----:B------:R-:W-:-:S03]  /*0f60*/  IMAD.MOV.U32 R35, RZ, RZ, RZ ;  /* 0x000000ffff237224 */ /* 0x000fc600078e00ff */
.L_x_14406:
[----:B------:R-:W2:Y:S02]  /*0f70*/  S2R R25, SR_TID.X ;  /* 0x0000000000197919 */ /* 0x000ea40000002100 */
[----:B--2---:R-:W-:Y:S02]  /*0f80*/  IADD3 R25, R25, 0x80, RZ ;  /* 0x0000008019197810 */ /* 0x004fe40007ffe0ff */
.L_x_14400:
[----:B-1----:R-:W-:Y:S05]  /*0f90*/  BSYNC B6 ;  /* 0x0000000000067941 */ /* 0x002fea0003800000 */
.L_x_14399:
        /* <DEDUP_REMOVED lines=22> */
.L_x_14438:
[----:B------:R0:W5:Y:S01]  /*1100*/  LDG.E.U8 R22, [R4.64] ;  /* 0x0000002404167981 */ /* 0x000162000c1e1100 */
[----:B------:R-:W-:Y:S01]  /*1110*/  IMAD.MOV.U32 R23, RZ, RZ, RZ ;  /* 0x000000ffff177224 */ /* 0x000fe200078e00ff */
[----:B------:R-:W-:Y:S05]  /*1120*/  BRA `(.L_x_14440) ;  /* 0x00000d5000007947 */ /* 0x000fea0003800000 */
.L_x_14437:
        /* <DEDUP_REMOVED lines=8> */
.L_x_14442:
[----:B------:R-:W2:Y:S02]  /*11b0*/  LDG.E R22, [R4.64] ;  /* 0x0000002404167981 */ /* 0x000ea4000c1e1900 */
[----:B--2---:R-:W-:Y:S01]  /*11c0*/  SHF.R.S32.HI R23, RZ, 0x1f, R22 ;  /* 0x0000001fff177819 */ /* 0x004fe20000011416 */
[----:B------:R-:W-:Y:S05]  /*11d0*/  BRA `(.L_x_14440) ;  /* 0x00000ca000007947 */ /* 0x000fea0003800000 */
.L_x_14441:
[----:B------:R-:W2:Y:S02]  /*11e0*/  LDG.E.S16 R22, [R4.64] ;  /* 0x0000002404167981 */ /* 0x000ea4000c1e1700 */
[----:B--2---:R-:W-:Y:S01]  /*11f0*/  SHF.R.S32.HI R23, RZ, 0x1f, R22 ;  /* 0x0000001fff177819 */ /* 0x004fe20000011416 */
[----:B------:R-:W-:Y:S05]  /*1200*/  BRA `(.L_x_14440) ;  /* 0x00000c7000007947 */ /* 0x000fea0003800000 */
.L_x_14436:
        /* <DEDUP_REMOVED lines=9> */
.L_x_14444:
[----:B------:R-:W2:Y:S02]  /*12a0*/  LDG.E.U16 R4, [R4.64] ;  /* 0x0000002404047981 */ /* 0x000ea4000c1e1500 */
[----:B--2---:R-:W-:-:S06]  /*12b0*/  HADD2.F32 R22, -RZ, R4.H0_H0 ;  /* 0x20000004ff167230 */ /* 0x004fcc0000004100 */
[----:B------:R-:W0:Y:S01]  /*12c0*/  F2I.S64.TRUNC R22, R22 ;  /* 0x0000001600167311 */ /* 0x000e22000020d900 */
[----:B------:R-:W-:Y:S05]  /*12d0*/  BRA `(.L_x_14440) ;  /* 0x00000ba000007947 */ /* 0x000fea0003800000 */
.L_x_14443:
        /* <DEDUP_REMOVED lines=9> */
.L_x_14446:
[----:B------:R-:W2:Y:S02]  /*1370*/  LDG.E.U16 R4, [R4.64] ;  /* 0x0000002404047981 */ /* 0x000ea4000c1e1500 */
[----:B--2---:R-:W-:-:S06]  /*1380*/  HADD2.F32 R22, -RZ, R4.H0_H0 ;  /* 0x20000004ff167230 */ /* 0x004fcc0000004100 */
[----:B------:R-:W0:Y:S01]  /*1390*/  F2I.S64.TRUNC R22, R22 ;  /* 0x0000001600167311 */ /* 0x000e22000020d900 */
[----:B------:R-:W-:Y:S05]  /*13a0*/  BRA `(.L_x_14440) ;  /* 0x00000ad000007947 */ /* 0x000fea0003800000 */
.L_x_14445:
[----:B------:R-:W2:Y:S02]  /*13b0*/  LDG.E.64 R4, [R4.64] ;  /* 0x0000002404047981 */ /* 0x000ea4000c1e1b00 */
[----:B--2---:R0:W1:Y:S01]  /*13c0*/  F2I.S64.F64.TRUNC R22, R4 ;  /* 0x0000000400167311 */ /* 0x004062000030d900 */
[----:B------:R-:W-:Y:S05]  /*13d0*/  BRA `(.L_x_14440) ;  /* 0x00000aa000007947 */ /* 0x000fea0003800000 */
.L_x_14435:
        /* <DEDUP_REMOVED lines=13> */
.L_x_14449:
[----:B------:R-:W2:Y:S02]  /*14b0*/  LDG.E.64 R4, [R4.64] ;  /* 0x0000002404047981 */ /* 0x000ea4000c1e1b00 */
[----:B--2---:R0:W1:Y:S01]  /*14c0*/  F2I.S64.F64.TRUNC R22, R4 ;  /* 0x0000000400167311 */ /* 0x004062000030d900 */
[----:B------:R-:W-:Y:S05]  /*14d0*/  BRA `(.L_x_14440) ;  /* 0x000009a000007947 */ /* 0x000fea0003800000 */
.L_x_14448:
        /* <DEDUP_REMOVED lines=27> */
.L_x_14451:
        /* <DEDUP_REMOVED lines=14> */
.L_x_14450:
[----:B------:R-:W2:Y:S02]  /*1770*/  LDG.E.U16 R22, [R4.64] ;  /* 0x0000002404167981 */ /* 0x000ea4000c1e1500 */
[----:B--2---:R-:W-:-:S06]  /*1780*/  PRMT R22, RZ, 0x5410, R22 ;  /* 0x00005410ff167816 */ /* 0x004fcc0000000016 */
[----:B------:R-:W0:Y:S01]  /*1790*/  F2I.S64.TRUNC R22, R22 ;  /* 0x0000001600167311 */ /* 0x000e22000020d900 */
[----:B------:R-:W-:Y:S05]  /*17a0*/  BRA `(.L_x_14440) ;  /* 0x000006d000007947 */ /* 0x000fea0003800000 */
.L_x_14447:
        /* <DEDUP_REMOVED lines=11> */
.L_x_14454:
        /* <DEDUP_REMOVED lines=21> */
.L_x_14458:
[----:B------:R-:W-:Y:S05]  /*19b0*/  BSYNC B1 ;  /* 0x0000000000017941 */ /* 0x000fea0003800000 */
.L_x_14457:
[----:B------:R-:W-:Y:S01]  /*19c0*/  IMAD.SHL.U32 R3, R3, 0x100000, RZ ;  /* 0x0010000003037824 */ /* 0x000fe200078e00ff */
[----:B------:R-:W-:-:S04]  /*19d0*/  LEA R5, R0, 0x3b800000, 0x17 ;  /* 0x3b80000000057811 */ /* 0x000fc800078eb8ff */
[----:B------:R-:W-:Y:S02]  /*19e0*/  LOP3.LUT R22, R5, R3, R22, 0xfe, !PT ;  /* 0x0000000305167212 */ /* 0x000fe400078efe16 */
.L_x_14456:
[----:B------:R-:W-:Y:S05]  /*19f0*/  BSYNC B0 ;  /* 0x0000000000007941 */ /* 0x000fea0003800000 */
.L_x_14455:
[----:B------:R-:W0:Y:S01]  /*1a00*/  F2I.S64.TRUNC R22, R22 ;  /* 0x0000001600167311 */ /* 0x000e22000020d900 */
[----:B------:R-:W-:Y:S05]  /*1a10*/  BRA `(.L_x_14440) ;  /* 0x0000046000007947 */ /* 0x000fea0003800000 */
.L_x_14453:
        /* <DEDUP_REMOVED lines=21> */
.L_x_14462:
[----:B------:R-:W-:Y:S05]  /*1b70*/  BSYNC B1 ;  /* 0x0000000000017941 */ /* 0x000fea0003800000 */
.L_x_14461:
[----:B------:R-:W-:Y:S01]  /*1b80*/  IMAD.SHL.U32 R3, R3, 0x200000, RZ ;  /* 0x0020000003037824 */ /* 0x000fe200078e00ff */
[----:B------:R-:W-:-:S04]  /*1b90*/  LEA R5, R0, 0x37800000, 0x17 ;  /* 0x3780000000057811 */ /* 0x000fc800078eb8ff */
[----:B------:R-:W-:Y:S02]  /*1ba0*/  LOP3.LUT R22, R5, R3, R22, 0xfe, !PT ;  /* 0x0000000305167212 */ /* 0x000fe400078efe16 */
.L_x_14460:
[----:B------:R-:W-:Y:S05]  /*1bb0*/  BSYNC B0 ;  /* 0x0000000000007941 */ /* 0x000fea0003800000 */
.L_x_14459:
[----:B------:R-:W0:Y:S01]  /*1bc0*/  F2I.S64.TRUNC R22, R22 ;  /* 0x0000001600167311 */ /* 0x000e22000020d900 */
[----:B------:R-:W-:Y:S05]  /*1bd0*/  BRA `(.L_x_14440) ;  /* 0x000002a000007947 */ /* 0x000fea0003800000 */
.L_x_14452:
        /* <DEDUP_REMOVED lines=14> */
.L_x_14466:
[----:B------:R-:W-:Y:S05]  /*1cc0*/  BSYNC B0 ;  /* 0x0000000000007941 */ /* 0x000fea0003800000 */
.L_x_14465:
[----:B------:R-:W0:Y:S01]  /*1cd0*/  F2I.S64.TRUNC R22, R22 ;  /* 0x0000001600167311 */ /* 0x000e22000020d900 */
[----:B------:R-:W-:Y:S05]  /*1ce0*/  BRA `(.L_x_14440) ;  /* 0x0000019000007947 */ /* 0x000fea0003800000 */
.L_x_14439:
        /* <DEDUP_REMOVED lines=21> */
.L_x_14464:
[----:B------:R0:W5:Y:S01]  /*1e40*/  LDG.E.64 R22, [R4.64] ;  /* 0x0000002404167981 */ /* 0x000162000c1e1b00 */
[----:B------:R-:W-:Y:S05]  /*1e50*/  BRA `(.L_x_14440) ;  /* 0x0000002000007947 */ /* 0x000fea0003800000 */
.L_x_14463:
[----:B------:R0:W5:Y:S01]  /*1e60*/  LDG.E R22, [R4.64] ;  /* 0x0000002404167981 */ /* 0x000162000c1e1900 */
[----:B------:R-:W-:-:S03]  /*1e70*/  IMAD.MOV.U32 R23, RZ, RZ, RZ ;  /* 0x000000ffff177224 */ /* 0x000fc600078e00ff */
.L_x_14440:
[----:B------:R-:W-:-:S04]  /*1e80*/  IADD3 R25, R25, 0x80, RZ ;  /* 0x0000008019197810 */ /* 0x000fc80007ffe0ff */
.L_x_14434:
[----:B------:R-:W-:Y:S05]  /*1e90*/  BSYNC B6 ;  /* 0x0000000000067941 */ /* 0x000fea0003800000 */
.L_x_14433:
        /* <DEDUP_REMOVED lines=24> */
.L_x_14472:
[----:B------:R0:W5:Y:S01]  /*2020*/  LDG.E.U8 R16, [R4.64] ;  /* 0x0000002404107981 */ /* 0x000162000c1e1100 */
[----:B------:R-:W-:Y:S01]  /*2030*/  IMAD.MOV.U32 R17, RZ, RZ, RZ ;  /* 0x000000ffff117224 */ /* 0x000fe200078e00ff */
[----:B------:R-:W-:Y:S05]  /*2040*/  BRA `(.L_x_14474) ;  /* 0x00000d5000007947 */ /* 0x000fea0003800000 */
.L_x_14471:
        /* <DEDUP_REMOVED lines=8> */
.L_x_14476:
[----:B------:R-:W2:Y:S02]  /*20d0*/  LDG.E R16, [R4.64] ;  /* 0x0000002404107981 */ /* 0x000ea4000c1e1900 */
[----:B--2---:R-:W-:Y:S01]  /*20e0*/  SHF.R.S32.HI R17, RZ, 0x1f, R16 ;  /* 0x0000001fff117819 */ /* 0x004fe20000011410 */
[----:B------:R-:W-:Y:S05]  /*20f0*/  BRA `(.L_x_14474) ;  /* 0x00000ca000007947 */ /* 0x000fea0003800000 */
.L_x_14475:
[----:B------:R-:W2:Y:S02]  /*2100*/  LDG.E.S16 R16, [R4.64] ;  /* 0x0000002404107981 */ /* 0x000ea4000c1e1700 */
[----:B--2---:R-:W-:Y:S01]  /*2110*/  SHF.R.S32.HI R17, RZ, 0x1f, R16 ;  /* 0x0000001fff117819 */ /* 0x004fe20000011410 */
[----:B------:R-:W-:Y:S05]  /*2120*/  BRA `(.L_x_14474) ;  /* 0x00000c7000007947 */ /* 0x000fea0003800000 */
.L_x_14470:
        /* <DEDUP_REMOVED lines=9> */
.L_x_14478:
[----:B------:R-:W2:Y:S02]  /*21c0*/  LDG.E.U16 R4, [R4.64] ;  /* 0x0000002404047981 */ /* 0x000ea4000c1e1500 */
[----:B--2---:R-:W-:-:S06]  /*21d0*/  HADD2.F32 R16, -RZ, R4.H0_H0 ;  /* 0x20000004ff107230 */ /* 0x004fcc0000004100 */
[----:B------:R-:W0:Y:S01]  /*21e0*/  F2I.S64.TRUNC R16, R16 ;  /* 0x0000001000107311 */ /* 0x000e22000020d900 */
[----:B------:R-:W-:Y:S05]  /*21f0*/  BRA `(.L_x_14474) ;  /* 0x00000ba000007947 */ /* 0x000fea0003800000 */
.L_x_14477:
        /* <DEDUP_REMOVED lines=9> */
.L_x_14480:
[----:B------:R-:W2:Y:S02]  /*2290*/  LDG.E.U16 R4, [R4.64] ;  /* 0x0000002404047981 */ /* 0x000ea4000c1e1500 */
[----:B--2---:R-:W-:-:S06]  /*22a0*/  HADD2.F32 R16, -RZ, R4.H0_H0 ;  /* 0x20000004ff107230 */ /* 0x004fcc0000004100 */
[----:B------:R-:W0:Y:S01]  /*22b0*/  F2I.S64.TRUNC R16, R16 ;  /* 0x0000001000107311 */ /* 0x000e22000020d900 */
[----:B------:R-:W-:Y:S05]  /*22c0*/  BRA `(.L_x_14474) ;  /* 0x00000ad000007947 */ /* 0x000fea0003800000 */
.L_x_14479:
[----:B------:R-:W2:Y:S02]  /*22d0*/  LDG.E.64 R4, [R4.64] ;  /* 0x0000002404047981 */ /* 0x000ea4000c1e1b00 */
[----:B--2---:R0:W2:Y:S01]  /*22e0*/  F2I.S64.F64.TRUNC R16, R4 ;  /* 0x0000000400107311 */ /* 0x0040a2000030d900 */
[----:B------:R-:W-:Y:S05]  /*22f0*/  BRA `(.L_x_14474) ;  /* 0x00000aa000007947 */ /* 0x000fea0003800000 */
.L_x_14469:
        /* <DEDUP_REMOVED lines=13> */
.L_x_14483:
[----:B------:R-:W2:Y:S02]  /*23d0*/  LDG.E.64 R4, [R4.64] ;  /* 0x0000002404047981 */ /* 0x000ea4000c1e1b00 */
[----:B--2---:R0:W2:Y:S01]  /*23e0*/  F2I.S64.F64.TRUNC R16, R4 ;  /* 0x0000000400107311 */ /* 0x0040a2000030d900 */
[----:B------:R-:W-:Y:S05]  /*23f0*/  BRA `(.L_x_14474) ;  /* 0x000009a000007947 */ /* 0x000fea0003800000 */
.L_x_14482:
        /* <DEDUP_REMOVED lines=27> */
.L_x_14485:
        /* <DEDUP_REMOVED lines=14> */
.L_x_14484:
[----:B------:R-:W2:Y:S02]  /*2690*/  LDG.E.U16 R16, [R4.64] ;  /* 0x0000002404107981 */ /* 0x000ea4000c1e1500 */
[----:B--2---:R-:W-:-:S06]  /*26a0*/  PRMT R16, RZ, 0x5410, R16 ;  /* 0x00005410ff107816 */ /* 0x004fcc0000000010 */
[----:B------:R-:W0:Y:S01]  /*26b0*/  F2I.S64.TRUNC R16, R16 ;  /* 0x0000001000107311 */ /* 0x000e22000020d900 */
[----:B------:R-:W-:Y:S05]  /*26c0*/  BRA `(.L_x_14474) ;  /* 0x000006d000007947 */ /* 0x000fea0003800000 */
.L_x_14481:
        /* <DEDUP_REMOVED lines=11> */
.L_x_14488:
        /* <DEDUP_REMOVED lines=21> */
.L_x_14492:
[----:B------:R-:W-:Y:S05]  /*28d0*/  BSYNC B1 ;  /* 0x0000000000017941 */ /* 0x000fea0003800000 */
.L_x_14491:
[----:B------:R-:W-:Y:S01]  /*28e0*/  IMAD.SHL.U32 R3, R3, 0x100000, RZ ;  /* 0x0010000003037824 */ /* 0x000fe200078e00ff */
[----:B------:R-:W-:-:S04]  /*28f0*/  LEA R5, R0, 0x3b800000, 0x17 ;  /* 0x3b80000000057811 */ /* 0x000fc800078eb8ff */
[----:B------:R-:W-:Y:S02]  /*2900*/  LOP3.LUT R16, R5, R3, R16, 0xfe, !PT ;  /* 0x0000000305107212 */ /* 0x000fe400078efe10 */
.L_x_14490:
[----:B------:R-:W-:Y:S05]  /*2910*/  BSYNC B0 ;  /* 0x0000000000007941 */ /* 0x000fea0003800000 */
.L_x_14489:
[----:B------:R-:W0:Y:S01]  /*2920*/  F2I.S64.TRUNC R16, R16 ;  /* 0x0000001000107311 */ /* 0x000e22000020d900 */
[----:B------:R-:W-:Y:S05]  /*2930*/  BRA `(.L_x_14474) ;  /* 0x0000046000007947 */ /* 0x000fea0003800000 */
.L_x_14487:
        /* <DEDUP_REMOVED lines=21> */
.L_x_14496:
[----:B------:R-:W-:Y:S05]  /*2a90*/  BSYNC B1 ;  /* 0x0000000000017941 */ /* 0x000fea0003800000 */
.L_x_14495:
[----:B------:R-:W-:Y:S01]  /*2aa0*/  IMAD.SHL.U32 R3, R3, 0x200000, RZ ;  /* 0x0020000003037824 */ /* 0x000fe200078e00ff */
[----:B------:R-:W-:-:S04]  /*2ab0*/  LEA R5, R0, 0x37800000, 0x17 ;  /* 0x3780000000057811 */ /* 0x000fc800078eb8ff */
[----:B------:R-:W-:Y:S02]  /*2ac0*/  LOP3.LUT R16, R5, R3, R16, 0xfe, !PT ;  /* 0x0000000305107212 */ /* 0x000fe400078efe10 */
.L_x_14494:
[----:B------:R-:W-:Y:S05]  /*2ad0*/  BSYNC B0 ;  /* 0x0000000000007941 */ /* 0x000fea0003800000 */
.L_x_14493:
[----:B------:R-:W0:Y:S01]  /*2ae0*/  F2I.S64.TRUNC R16, R16 ;  /* 0x0000001000107311 */ /* 0x000e22000020d900 */
[----:B------:R-:W-:Y:S05]  /*2af0*/  BRA `(.L_x_14474) ;  /* 0x000002a000007947 */ /* 0x000fea0003800000 */
.L_x_14486:
        /* <DEDUP_REMOVED lines=14> */
.L_x_14500:
[----:B------:R-:W-:Y:S05]  /*2be0*/  BSYNC B0 ;  /* 0x0000000000007941 */ /* 0x000fea0003800000 */
.L_x_14499:
[----:B------:R-:W0:Y:S01]  /*2bf0*/  F2I.S64.TRUNC R16, R16 ;  /* 0x0000001000107311 */ /* 0x000e22000020d900 */
[----:B------:R-:W-:Y:S05]  /*2c00*/  BRA `(.L_x_14474) ;  /* 0x0000019000007947 */ /* 0x000fea0003800000 */
.L_x_14473:
        /* <DEDUP_REMOVED lines=21> */
.L_x_14498:
[----:B------:R0:W5:Y:S01]  /*2d60*/  LDG.E.64 R16, [R4.64] ;  /* 0x0000002404107981 */ /* 0x000162000c1e1b00 */
[----:B------:R-:W-:Y:S05]  /*2d70*/  BRA `(.L_x_14474) ;  /* 0x0000002000007947 */ /* 0x000fea0003800000 */
.L_x_14497:
[----:B------:R0:W5:Y:S01]  /*2d80*/  LDG.E R16, [R4.64] ;  /* 0x0000002404107981 */ /* 0x000162000c1e1900 */
[----:B------:R-:W-:-:S03]  /*2d90*/  IMAD.MOV.U32 R17, RZ, RZ, RZ ;  /* 0x000000ffff117224 */ /* 0x000fc600078e00ff */
.L_x_14474:
[----:B------:R-:W-:-:S04]  /*2da0*/  IADD3 R25, R25, 0x80, RZ ;  /* 0x0000008019197810 */ /* 0x000fc80007ffe0ff */
.L_x_14468:
[----:B------:R-:W-:Y:S05]  /*2db0*/  BSYNC B6 ;  /* 0x0000000000067941 */ /* 0x000fea0003800000 */
.L_x_14467:
        /* <DEDUP_REMOVED lines=21> */
.L_x_14506:
[----:B------:R0:W5:Y:S01]  /*2f10*/  LDG.E.U8 R18, [R4.64] ;  /* 0x0000002404127981 */ /* 0x000162000c1e1100 */
[----:B------:R-:W-:Y:S01]  /*2f20*/  IMAD.MOV.U32 R19, RZ, RZ, RZ ;  /* 0x000000ffff137224 */ /* 0x000fe200078e00ff */
[----:B------:R-:W-:Y:S05]  /*2f30*/  BRA `(.L_x_14502) ;  /* 0x00000d4000007947 */ /* 0x000fea0003800000 */
.L_x_14505:
        /* <DEDUP_REMOVED lines=8> */
.L_x_14509:
[----:B------:R-:W3:Y:S02]  /*2fc0*/  LDG.E R18, [R4.64] ;  /* 0x0000002404127981 */ /* 0x000ee4000c1e1900 */
[----:B---3--:R-:W-:Y:S01]  /*2fd0*/  SHF.R.S32.HI R19, RZ, 0x1f, R18 ;  /* 0x0000001fff137819 */ /* 0x008fe20000011412 */
[----:B------:R-:W-:Y:S05]  /*2fe0*/  BRA `(.L_x_14502) ;  /* 0x00000c9000007947 */ /* 0x000fea0003800000 */
.L_x_14508:
[----:B------:R-:W3:Y:S02]  /*2ff0*/  LDG.E.S16 R18, [R4.64] ;  /* 0x0000002404127981 */ /* 0x000ee4000c1e1700 */
[----:B---3--:R-:W-:Y:S01]  /*3000*/  SHF.R.S32.HI R19, RZ, 0x1f, R18 ;  /* 0x0000001fff137819 */ /* 0x008fe20000011412 */
[----:B------:R-:W-:Y:S05]  /*3010*/  BRA `(.L_x_14502) ;  /* 0x00000c6000007947 */ /* 0x000fea0003800000 */
.L_x_14504:
        /* <DEDUP_REMOVED lines=9> */
.L_x_14511:
[----:B------:R-:W3:Y:S02]  /*30b0*/  LDG.E.U16 R4, [R4.64] ;  /* 0x0000002404047981 */ /* 0x000ee4000c1e1500 */
[----:B---3--:R-:W-:-:S06]  /*30c0*/  HADD2.F32 R18, -RZ, R4.H0_H0 ;  /* 0x20000004ff127230 */ /* 0x008fcc0000004100 */
[----:B------:R-:W0:Y:S01]  /*30d0*/  F2I.S64.TRUNC R18, R18 ;  /* 0x0000001200127311 */ /* 0x000e22000020d900 */
[----:B------:R-:W-:Y:S05]  /*30e0*/  BRA `(.L_x_14502) ;  /* 0x00000b9000007947 */ /* 0x000fea0003800000 */
.L_x_14510:
        /* <DEDUP_REMOVED lines=9> */
.L_x_14513:
[----:B------:R-:W3:Y:S02]  /*3180*/  LDG.E.U16 R4, [R4.64] ;  /* 0x0000002404047981 */ /* 0x000ee4000c1e1500 */
[----:B---3--:R-:W-:-:S06]  /*3190*/  HADD2.F32 R18, -RZ, R4.H0_H0 ;  /* 0x20000004ff127230 */ /* 0x008fcc0000004100 */
[----:B------:R-:W0:Y:S01]  /*31a0*/  F2I.S64.TRUNC R18, R18 ;  /* 0x0000001200127311 */ /* 0x000e22000020d900 */
[----:B------:R-:W-:Y:S05]  /*31b0*/  BRA `(.L_x_14502) ;  /* 0x00000ac000007947 */ /* 0x000fea0003800000 */
.L_x_14512:
[----:B------:R-:W3:Y:S02]  /*31c0*/  LDG.E.64 R4, [R4.64] ;  /* 0x0000002404047981 */ /* 0x000ee4000c1e1b00 */
[----:B---3--:R0:W3:Y:S01]  /*31d0*/  F2I.S64.F64.TRUNC R18, R4 ;  /* 0x0000000400127311 */ /* 0x0080e2000030d900 */
[----:B------:R-:W-:Y:S05]  /*31e0*/  BRA `(.L_x_14502) ;  /* 0x00000a9000007947 */ /* 0x000fea0003800000 */
.L_x_14503:
        /* <DEDUP_REMOVED lines=13> */
.L_x_14516:
[----:B------:R-:W3:Y:S02]  /*32c0*/  LDG.E.64 R4, [R4.64] ;  /* 0x0000002404047981 */ /* 0x000ee4000c1e1b00 */
[----:B---3--:R0:W3:Y:S01]  /*32d0*/  F2I.S64.F64.TRUNC R18, R4 ;  /* 0x0000000400127311 */ /* 0x0080e2000030d900 */
[----:B------:R-:W-:Y:S05]  /*32e0*/  BRA `(.L_x_14502) ;  /* 0x0000099000007947 */ /* 0x000fea0003800000 */
.L_x_14515:
        /* <DEDUP_REMOVED lines=27> */
.L_x_14518:
        /* <DEDUP_REMOVED lines=14> */
.L_x_14517:
[----:B------:R-:W3:Y:S02]  /*3580*/  LDG.E.U16 R18, [R4.64] ;  /* 0x0000002404127981 */ /* 0x000ee4000c1e1500 */
[----:B---3--:R-:W-:-:S06]  /*3590*/  PRMT R18, RZ, 0x5410, R18 ;  /* 0x00005410ff127816 */ /* 0x008fcc0000000012 */
[----:B------:R-:W0:Y:S01]  /*35a0*/  F2I.S64.TRUNC R18, R18 ;  /* 0x0000001200127311 */ /* 0x000e22000020d900 */
[----:B------:R-:W-:Y:S05]  /*35b0*/  BRA `(.L_x_14502) ;  /* 0x000006c000007947 */ /* 0x000fea0003800000 */
.L_x_14514:
        /* <DEDUP_REMOVED lines=11> */
.L_x_14521:
        /* <DEDUP_REMOVED lines=21> */
.L_x_14525:
[----:B------:R-:W-:Y:S05]  /*37c0*/  BSYNC B1 ;  /* 0x0000000000017941 */ /* 0x000fea0003800000 */
.L_x_14524:
[----:B------:R-:W-:Y:S01]  /*37d0*/  IMAD.SHL.U32 R3, R3, 0x100000, RZ ;  /* 0x0010000003037824 */ /* 0x000fe200078e00ff */
[----:B------:R-:W-:-:S04]  /*37e0*/  LEA R5, R0, 0x3b800000, 0x17 ;  /* 0x3b80000000057811 */ /* 0x000fc800078eb8ff */
[----:B------:R-:W-:Y:S02]  /*37f0*/  LOP3.LUT R18, R5, R3, R18, 0xfe, !PT ;  /* 0x0000000305127212 */ /* 0x000fe400078efe12 */
.L_x_14523:
[----:B------:R-:W-:Y:S05]  /*3800*/  BSYNC B0 ;  /* 0x0000000000007941 */ /* 0x000fea0003800000 */
.L_x_14522:
[----:B------:R-:W0:Y:S01]  /*3810*/  F2I.S64.TRUNC R18, R18 ;  /* 0x0000001200127311 */ /* 0x000e22000020d900 */
[----:B------:R-:W-:Y:S05]  /*3820*/  BRA `(.L_x_14502) ;  /* 0x0000045000007947 */ /* 0x000fea0003800000 */
.L_x_14520:
        /* <DEDUP_REMOVED lines=21> */
.L_x_14529:
[----:B------:R-:W-:Y:S05]  /*3980*/  BSYNC B1 ;  /* 0x0000000000017941 */ /* 0x000fea0003800000 */
.L_x_14528:
[----:B------:R-:W-:Y:S01]  /*3990*/  IMAD.SHL.U32 R3, R3, 0x200000, RZ ;  /* 0x0020000003037824 */ /* 0x000fe200078e00ff */
[----:B------:R-:W-:-:S04]  /*39a0*/  LEA R5, R0, 0x37800000, 0x17 ;  /* 0x3780000000057811 */ /* 0x000fc800078eb8ff */
[----:B------:R-:W-:Y:S02]  /*39b0*/  LOP3.LUT R18, R5, R3, R18, 0xfe, !PT ;  /* 0x0000000305127212 */ /* 0x000fe400078efe12 */
.L_x_14527:
[----:B------:R-:W-:Y:S05]  /*39c0*/  BSYNC B0 ;  /* 0x0000000000007941 */ /* 0x000fea0003800000 */
.L_x_14526:
[----:B------:R-:W0:Y:S01]  /*39d0*/  F2I.S64.TRUNC R18, R18 ;  /* 0x0000001200127311 */ /* 0x000e22000020d900 */
[----:B------:R-:W-:Y:S05]  /*39e0*/  BRA `(.L_x_14502) ;  /* 0x0000029000007947 */ /* 0x000fea0003800000 */
.L_x_14519:
        /* <DEDUP_REMOVED lines=14> */
.L_x_14533:
[----:B------:R-:W-:Y:S05]  /*3ad0*/  BSYNC B0 ;  /* 0x0000000000007941 */ /* 0x000fea0003800000 */
.L_x_14532:
[----:B------:R-:W0:Y:S01]  /*3ae0*/  F2I.S64.TRUNC R18, R18 ;  /* 0x0000001200127311 */ /* 0x000e22000020d900 */
[----:B------:R-:W-:Y:S05]  /*3af0*/  BRA `(.L_x_14502) ;  /* 0x0000018000007947 */ /* 0x000fea0003800000 */
.L_x_14507:
        /* <DEDUP_REMOVED lines=20> */
.L_x_14531:
[----:B------:R0:W5:Y:S01]  /*3c40*/  LDG.E.64 R18, [R4.64] ;  /* 0x0000002404127981 */ /* 0x000162000c1e1b00 */
[----:B------:R-:W-:Y:S05]  /*3c50*/  BRA `(.L_x_14502) ;  /* 0x0000002000007947 */ /* 0x000fea0003800000 */
.L_x_14530:
[----:B------:R0:W5:Y:S01]  /*3c60*/  LDG.E R18, [R4.64] ;  /* 0x0000002404127981 */ /* 0x000162000c1e1900 */
[----:B------:R-:W-:-:S03]  /*3c70*/  IMAD.MOV.U32 R19, RZ, RZ, RZ ;  /* 0x000000ffff137224 */ /* 0x000fc600078e00ff */
.L_x_14502:
[----:B------:R-:W-:Y:S05]  /*3c80*/  BSYNC B6 ;  /* 0x0000000000067941 */ /* 0x000fea0003800000 */
.L_x_14501:
[----:B------:R-:W4:Y:S01]  /*3c90*/  S2R R33, SR_TID.X ;  /* 0x0000000000217919 */ /* 0x000f220000002100 */
[----:B01---5:R-:W-:Y:S01]  /*3ca0*/  IMAD R3, R23, R22, RZ ;  /* 0x0000001617037224 */ /* 0x023fe200078e02ff */
[----:B------:R-:W0:Y:S01]  /*3cb0*/  LDC.U8 R31, c[0x0][0x18c] ;  /* 0x00006300ff1f7b82 */ /* 0x000e220000000000 */
[----:B--2---:R-:W-:Y:S01]  /*3cc0*/  IMAD R5, R17, R16, RZ ;  /* 0x0000001011057224 */ /* 0x004fe200078e02ff */
[----:B------:R-:W-:Y:S01]  /*3cd0*/  BSSY B6, `(.L_x_14534) ;  /* 0x000010e000067945 */ /* 0x000fe20003800000 */
[----:B------:R-:W-:-:S04]  /*3ce0*/  IMAD.WIDE.U32 R10, R22, R22, RZ ;  /* 0x00000016160a7225 */ /* 0x000fc800078e00ff */
[----:B------:R-:W-:Y:S02]  /*3cf0*/  IMAD R3, R22, R23, R3 ;  /* 0x0000001716037224 */ /* 0x000fe400078e0203 */
[----:B---3--:R-:W-:Y:S02]  /*3d00*/  IMAD R21, R19, R18, RZ ;  /* 0x0000001213157224 */ /* 0x008fe400078e02ff */
[----:B------:R-:W-:-:S04]  /*3d10*/  IMAD.WIDE.U32 R8, R16, R16, RZ ;  /* 0x0000001010087225 */ /* 0x000fc800078e00ff */
[----:B------:R-:W-:Y:S02]  /*3d20*/  IMAD R15, R16, R17, R5 ;  /* 0x00000011100f7224 */ /* 0x000fe400078e0205 */
[----:B------:R-:W-:Y:S02]  /*3d30*/  IMAD.IADD R3, R11, 0x1, R3 ;  /* 0x000000010b037824 */ /* 0x000fe400078e0203 */
[----:B------:R-:W-:Y:S01]  /*3d40*/  IMAD.WIDE.U32 R6, R18, R18, RZ ;  /* 0x0000001212067225 */ /* 0x000fe200078e00ff */
[----:B----4-:R-:W-:-:S03]  /*3d50*/  ISETP.GE.AND P0, PT, R33, R30, PT ;  /* 0x0000001e2100720c */ /* 0x010fc60003f06270 */
[----:B------:R-:W-:Y:S02]  /*3d60*/  IMAD R21, R18, R19, R21 ;  /* 0x0000001312157224 */ /* 0x000fe400078e0215 */
[----:B------:R-:W-:Y:S02]  /*3d70*/  IMAD R13, R35, R34, RZ ;  /* 0x00000022230d7224 */ /* 0x000fe400078e02ff */
[----:B------:R-:W-:Y:S02]  /*3d80*/  IMAD.IADD R9, R9, 0x1, R15 ;  /* 0x0000000109097824 */ /* 0x000fe400078e020f */
[----:B------:R-:W-:Y:S02]  /*3d90*/  IMAD R11, R3, R22, RZ ;  /* 0x00000016030b7224 */ /* 0x000fe400078e02ff */
[----:B------:R-:W-:Y:S02]  /*3da0*/  IMAD.IADD R3, R7, 0x1, R21 ;  /* 0x0000000107037824 */ /* 0x000fe400078e0215 */
[----:B------:R-:W-:-:S04]  /*3db0*/  IMAD.WIDE.U32 R4, R34, R34, RZ ;  /* 0x0000002222047225 */ /* 0x000fc800078e00ff */
[----:B------:R-:W-:Y:S02]  /*3dc0*/  IMAD R13, R34, R35, R13 ;  /* 0x00000023220d7224 */ /* 0x000fe400078e020d */
[----:B------:R-:W-:Y:S02]  /*3dd0*/  IMAD R9, R9, R16, RZ ;  /* 0x0000001009097224 */ /* 0x000fe400078e02ff */
[----:B------:R-:W-:Y:S02]  /*3de0*/  IMAD R7, R3, R18, RZ ;  /* 0x0000001203077224 */ /* 0x000fe400078e02ff */
[----:B------:R-:W-:Y:S02]  /*3df0*/  IMAD.IADD R3, R5, 0x1, R13 ;  /* 0x0000000105037824 */ /* 0x000fe400078e020d */
[----:B------:R-:W-:-:S04]  /*3e00*/  IMAD.WIDE.U32 R24, R8, R16, RZ ;  /* 0x0000001008187225 */ /* 0x000fc800078e00ff */
[----:B------:R-:W-:Y:S02]  /*3e10*/  IMAD R9, R17, R8, R9 ;  /* 0x0000000811097224 */ /* 0x000fe400078e0209 */
[----:B------:R-:W-:-:S04]  /*3e20*/  IMAD.WIDE.U32 R16, R6, R18, RZ ;  /* 0x0000001206107225 */ /* 0x000fc800078e00ff */
[----:B------:R-:W-:Y:S02]  /*3e30*/  IMAD R7, R19, R6, R7 ;  /* 0x0000000613077224 */ /* 0x000fe400078e0207 */
[----:B------:R-:W-:-:S04]  /*3e40*/  IMAD.WIDE.U32 R28, R10, R22, RZ ;  /* 0x000000160a1c7225 */ /* 0x000fc800078e00ff */
[----:B------:R-:W-:Y:S02]  /*3e50*/  IMAD R11, R23, R10, R11 ;  /* 0x0000000a170b7224 */ /* 0x000fe400078e020b */
[-C--:B------:R-:W-:Y:S02]  /*3e60*/  IMAD R3, R3, R34.reuse, RZ ;  /* 0x0000002203037224 */ /* 0x080fe400078e02ff */
[----:B------:R-:W-:Y:S02]  /*3e70*/  IMAD.IADD R19, R17, 0x1, R7 ;  /* 0x0000000111137824 */ /* 0x000fe400078e0207 */
[----:B------:R-:W-:Y:S02]  /*3e80*/  IMAD.IADD R27, R29, 0x1, R11 ;  /* 0x000000011d1b7824 */ /* 0x000fe400078e020b */
[----:B------:R-:W-:Y:S02]  /*3e90*/  IMAD.IADD R23, R25, 0x1, R9 ;  /* 0x0000000119177824 */ /* 0x000fe400078e0209 */
[----:B------:R-:W-:-:S04]  /*3ea0*/  IMAD.WIDE.U32 R6, R4, R34, RZ ;  /* 0x0000002204067225 */ /* 0x000fc800078e00ff */
[----:B------:R-:W-:Y:S02]  /*3eb0*/  IMAD R3, R35, R4, R3 ;  /* 0x0000000423037224 */ /* 0x000fe400078e0203 */
[----:B------:R-:W-:Y:S02]  /*3ec0*/  IMAD.MOV.U32 R26, RZ, RZ, R28 ;  /* 0x000000ffff1a7224 */ /* 0x000fe400078e001c */
[----:B------:R-:W-:Y:S02]  /*3ed0*/  IMAD.MOV.U32 R22, RZ, RZ, R24 ;  /* 0x000000ffff167224 */ /* 0x000fe400078e0018 */
[----:B------:R-:W-:Y:S01]  /*3ee0*/  IMAD.MOV.U32 R18, RZ, RZ, R16 ;  /* 0x000000ffff127224 */ /* 0x000fe200078e0010 */
[----:B------:R-:W-:Y:S05]  /*3ef0*/  @P0 BRA `(.L_x_14535) ;  /* 0x00000eb000000947 */ /* 0x000fea0003800000 */
[----:B0-----:R-:W-:Y:S01]  /*3f00*/  IMAD R0, R2, 0x200, R33 ;  /* 0x0000020002007824 */ /* 0x001fe200078e0221 */
[----:B------:R-:W-:Y:S01]  /*3f10*/  PRMT R4, R31, 0x9910, RZ ;  /* 0x000099101f047816 */ /* 0x000fe200000000ff */
[----:B------:R-:W-:Y:S01]  /*3f20*/  IMAD.IADD R5, R7, 0x1, R3 ;  /* 0x0000000107057824 */ /* 0x000fe200078e0203 */
[----:B------:R-:W-:Y:S01]  /*3f30*/  IADD3 R33, R33, 0x80, RZ ;  /* 0x0000008021217810 */ /* 0x000fe20007ffe0ff */
[----:B------:R-:W-:-:S02]  /*3f40*/  IMAD R8, R0, c[0x0][0x190], RZ ;  /* 0x0000640000087a24 */ /* 0x000fc400078e02ff */
[----:B------:R-:W-:Y:S02]  /*3f50*/  IMAD.MOV.U32 R0, RZ, RZ, R4 ;  /* 0x000000ffff007224 */ /* 0x000fe400078e0004 */
[----:B------:R-:W-:Y:S01]  /*3f60*/  IMAD.MOV.U32 R4, RZ, RZ, R6 ;  /* 0x000000ffff047224 */ /* 0x000fe200078e0006 */
        /* <DEDUP_REMOVED lines=14> */
.L_x_14539:
[----:B------:R0:W-:Y:S01]  /*4050*/  STG.E.U8 [R8.64], R6 ;  /* 0x0000000608007986 */ /* 0x0001e2000c101124 */
[----:B------:R-:W-:Y:S05]  /*4060*/  BRA `(.L_x_14535) ;  /* 0x00000d4000007947 */ /* 0x000fea0003800000 */
.L_x_14538:
        /* <DEDUP_REMOVED lines=8> */
.L_x_14542:
[----:B------:R0:W-:Y:S01]  /*40f0*/  STG.E [R8.64], R6 ;  /* 0x0000000608007986 */ /* 0x0001e2000c101924 */
[----:B------:R-:W-:Y:S05]  /*4100*/  BRA `(.L_x_14535) ;  /* 0x00000ca000007947 */ /* 0x000fea0003800000 */
.L_x_14541:
[----:B------:R0:W-:Y:S01]  /*4110*/  STG.E.U16 [R8.64], R6 ;  /* 0x0000000608007986 */ /* 0x0001e2000c101524 */
[----:B------:R-:W-:Y:S05]  /*4120*/  BRA `(.L_x_14535) ;  /* 0x00000c8000007947 */ /* 0x000fea0003800000 */
.L_x_14537:
        /* <DEDUP_REMOVED lines=9> */
.L_x_14544:
[----:B------:R-:W0:Y:S02]  /*41c0*/  I2F.S64 R0, R4 ;  /* 0x0000000400007312 */ /* 0x000e240000301400 */
[----:B0-----:R-:W-:-:S05]  /*41d0*/  F2FP.PACK_AB R0, RZ, R0 ;  /* 0x00000000ff00723e */ /* 0x001fca00000000ff */
[----:B------:R0:W-:Y:S01]  /*41e0*/  STG.E.U16 [R8.64], R0 ;  /* 0x0000000008007986 */ /* 0x0001e2000c101524 */
[----:B------:R-:W-:Y:S05]  /*41f0*/  BRA `(.L_x_14535) ;  /* 0x00000bb000007947 */ /* 0x000fea0003800000 */
.L_x_14543:
        /* <DEDUP_REMOVED lines=10> */
.L_x_14546:
[----:B------:R-:W0:Y:S02]  /*42a0*/  I2F.S64 R4, R4 ;  /* 0x0000000400047312 */ /* 0x000e240000301400 */
[----:B0-----:R-:W-:-:S04]  /*42b0*/  F2FP.PACK_AB R3, RZ, R4 ;  /* 0x00000004ff03723e */ /* 0x001fc800000000ff */
[----:B------:R-:W-:-:S05]  /*42c0*/  PRMT R3, R3, 0x5410, RZ ;  /* 0x0000541003037816 */ /* 0x000fca00000000ff */
[----:B------:R0:W-:Y:S01]  /*42d0*/  STG.E [R8.64], R3 ;  /* 0x0000000308007986 */ /* 0x0001e2000c101924 */
[----:B------:R-:W-:Y:S05]  /*42e0*/  BRA `(.L_x_14535) ;  /* 0x00000ac000007947 */ /* 0x000fea0003800000 */
.L_x_14545:
[----:B------:R-:W0:Y:S02]  /*42f0*/  I2F.F64.S64 R4, R4 ;  /* 0x0000000400047312 */ /* 0x000e240000301c00 */
[----:B0-----:R0:W-:Y:S01]  /*4300*/  STG.E.64 [R8.64], R4 ;  /* 0x0000000408007986 */ /* 0x0011e2000c101b24 */
[----:B------:R-:W-:Y:S05]  /*4310*/  BRA `(.L_x_14535) ;  /* 0x00000a9000007947 */ /* 0x000fea0003800000 */
.L_x_14536:
        /* <DEDUP_REMOVED lines=13> */
.L_x_14549:
[----:B------:R-:W0:Y:S01]  /*43f0*/  I2F.F64.S64 R4, R4 ;  /* 0x0000000400047312 */ /* 0x000e220000301c00 */
[----:B------:R-:W-:-:S05]  /*4400*/  CS2R R6, SRZ ;  /* 0x0000000000067805 */ /* 0x000fca000001ff00 */
[----:B0-----:R0:W-:Y:S01]  /*4410*/  STG.E.128 [R8.64], R4 ;  /* 0x0000000408007986 */ /* 0x0011e2000c101d24 */
[----:B------:R-:W-:Y:S05]  /*4420*/  BRA `(.L_x_14535) ;  /* 0x0000098000007947 */ /* 0x000fea0003800000 */
.L_x_14548:
        /* <DEDUP_REMOVED lines=21> */
.L_x_14553:
[----:B------:R-:W-:Y:S05]  /*4580*/  BSYNC B0 ;  /* 0x0000000000007941 */ /* 0x000fea0003800000 */
.L_x_14552:
[----:B------:R-:W-:-:S05]  /*4590*/  LOP3.LUT R7, R0, R7, RZ, 0xfc, !PT ;  /* 0x0000000700077212 */ /* 0x000fca00078efcff */
[----:B------:R0:W-:Y:S01]  /*45a0*/  STG.E.U8 [R8.64], R7 ;  /* 0x0000000708007986 */ /* 0x0001e2000c101124 */
[----:B------:R-:W-:Y:S05]  /*45b0*/  BRA `(.L_x_14535) ;  /* 0x000007f000007947 */ /* 0x000fea0003800000 */
.L_x_14551:
        /* <DEDUP_REMOVED lines=13> */
.L_x_14555:
[----:B------:R-:W-:Y:S01]  /*4690*/  IMAD.MOV.U32 R0, RZ, RZ, 0x7f ;  /* 0x0000007fff007424 */ /* 0x000fe200078e00ff */
[----:B------:R-:W-:-:S04]  /*46a0*/  ISETP.GT.U32.AND P0, PT, R3, 0x7f800000, PT ;  /* 0x7f8000000300780c */ /* 0x000fc80003f04070 */
[----:B------:R-:W-:-:S04]  /*46b0*/  SEL R0, R0, 0x7c, P0 ;  /* 0x0000007c00007807 */ /* 0x000fc80000000000 */
.L_x_14556:
[----:B------:R-:W-:Y:S05]  /*46c0*/  BSYNC B0 ;  /* 0x0000000000007941 */ /* 0x000fea0003800000 */
.L_x_14554:
[----:B------:R-:W-:-:S04]  /*46d0*/  LOP3.LUT R3, R5, 0x80000000, RZ, 0xc0, !PT ;  /* 0x8000000005037812 */ /* 0x000fc800078ec0ff */
[----:B------:R-:W-:-:S04]  /*46e0*/  SHF.R.U32.HI R3, RZ, 0x18, R3 ;  /* 0x00000018ff037819 */ /* 0x000fc80000011603 */
[----:B------:R-:W-:-:S05]  /*46f0*/  LOP3.LUT R3, R0, R3, RZ, 0xfc, !PT ;  /* 0x0000000300037212 */ /* 0x000fca00078efcff */
[----:B------:R0:W-:Y:S01]  /*4700*/  STG.E.U8 [R8.64], R3 ;  /* 0x0000000308007986 */ /* 0x0001e2000c101124 */
[----:B------:R-:W-:Y:S05]  /*4710*/  BRA `(.L_x_14535) ;  /* 0x0000069000007947 */ /* 0x000fea0003800000 */
.L_x_14550:
[----:B------:R-:W0:Y:S02]  /*4720*/  I2F.S64 R0, R4 ;  /* 0x0000000400007312 */ /* 0x000e240000301400 */
[----:B0-----:R-:W-:-:S05]  /*4730*/  F2FP.BF16.PACK_AB R0, RZ, R0 ;  /* 0x00000000ff00723e */ /* 0x001fca00000010ff */
[----:B------:R0:W-:Y:S01]  /*4740*/  STG.E.U16 [R8.64], R0 ;  /* 0x0000000008007986 */ /* 0x0001e2000c101524 */
[----:B------:R-:W-:Y:S05]  /*4750*/  BRA `(.L_x_14535) ;  /* 0x0000065000007947 */ /* 0x000fea0003800000 */
.L_x_14547:
        /* <DEDUP_REMOVED lines=10> */
.L_x_14559:
        /* <DEDUP_REMOVED lines=17> */
.L_x_14562:
[----:B------:R-:W-:-:S04]  /*4910*/  LOP3.LUT R0, R5, 0x80000000, RZ, 0xc0, !PT ;  /* 0x8000000005007812 */ /* 0x000fc800078ec0ff */
[----:B------:R-:W-:-:S04]  /*4920*/  SHF.R.U32.HI R0, RZ, 0x18, R0 ;  /* 0x00000018ff007819 */ /* 0x000fc80000011600 */
[----:B------:R-:W-:Y:S02]  /*4930*/  LOP3.LUT R0, R3, R0, RZ, 0xfc, !PT ;  /* 0x0000000003007212 */ /* 0x000fe400078efcff */
.L_x_14561:
[----:B------:R-:W-:Y:S05]  /*4940*/  BSYNC B0 ;  /* 0x0000000000007941 */ /* 0x000fea0003800000 */
.L_x_14560:
[----:B------:R0:W-:Y:S01]  /*4950*/  STG.E.U8 [R8.64], R0 ;  /* 0x0000000008007986 */ /* 0x0001e2000c101124 */
[----:B------:R-:W-:Y:S05]  /*4960*/  BRA `(.L_x_14535) ;  /* 0x0000044000007947 */ /* 0x000fea0003800000 */
.L_x_14558:
        /* <DEDUP_REMOVED lines=17> */
.L_x_14565:
[----:B------:R-:W-:-:S04]  /*4a80*/  LOP3.LUT R0, R5, 0x80000000, RZ, 0xc0, !PT ;  /* 0x8000000005007812 */ /* 0x000fc800078ec0ff */
[----:B------:R-:W-:-:S04]  /*4a90*/  SHF.R.U32.HI R0, RZ, 0x18, R0 ;  /* 0x00000018ff007819 */ /* 0x000fc80000011600 */
[----:B------:R-:W-:Y:S02]  /*4aa0*/  LOP3.LUT R0, R3, R0, RZ, 0xfc, !PT ;  /* 0x0000000003007212 */ /* 0x000fe400078efcff */
.L_x_14564:
[----:B------:R-:W-:Y:S05]  /*4ab0*/  BSYNC B0 ;  /* 0x0000000000007941 */ /* 0x000fea0003800000 */
.L_x_14563:
[----:B------:R0:W-:Y:S01]  /*4ac0*/  STG.E.U8 [R8.64], R0 ;  /* 0x0000000008007986 */ /* 0x0001e2000c101124 */
[----:B------:R-:W-:Y:S05]  /*4ad0*/  BRA `(.L_x_14535) ;  /* 0x000002d000007947 */ /* 0x000fea0003800000 */
.L_x_14557:
        /* <DEDUP_REMOVED lines=22> */
.L_x_14540:
        /* <DEDUP_REMOVED lines=20> */
.L_x_14567:
[----:B------:R0:W-:Y:S01]  /*4d80*/  STG.E.64 [R8.64], R4 ;  /* 0x0000000408007986 */ /* 0x0001e2000c101b24 */
[----:B------:R-:W-:Y:S05]  /*4d90*/  BRA `(.L_x_14535) ;  /* 0x0000001000007947 */ /* 0x000fea0003800000 */
.L_x_14566:
[----:B------:R0:W-:Y:S02]  /*4da0*/  STG.E [R8.64], R6 ;  /* 0x0000000608007986 */ /* 0x0001e4000c101924 */
.L_x_14535:
[----:B0-----:R-:W-:Y:S05]  /*4db0*/  BSYNC B6 ;  /* 0x0000000000067941 */ /* 0x001fea0003800000 */
.L_x_14534:
        /* <DEDUP_REMOVED lines=21> */
.L_x_14573:
[----:B------:R0:W-:Y:S01]  /*4f10*/  STG.E.U8 [R8.64], R28 ;  /* 0x0000001c08007986 */ /* 0x0001e2000c101124 */
[----:B------:R-:W-:Y:S05]  /*4f20*/  BRA `(.L_x_14575) ;  /* 0x00000d6000007947 */ /* 0x000fea0003800000 */
.L_x_14572:
        /* <DEDUP_REMOVED lines=8> */
.L_x_14577:
[----:B------:R0:W-:Y:S01]  /*4fb0*/  STG.E [R8.64], R28 ;  /* 0x0000001c08007986 */ /* 0x0001e2000c101924 */
[----:B------:R-:W-:Y:S05]  /*4fc0*/  BRA `(.L_x_14575) ;  /* 0x00000cc000007947 */ /* 0x000fea0003800000 */
.L_x_14576:
[----:B------:R0:W-:Y:S01]  /*4fd0*/  STG.E.U16 [R8.64], R28 ;  /* 0x0000001c08007986 */ /* 0x0001e2000c101524 */
[----:B------:R-:W-:Y:S05]  /*4fe0*/  BRA `(.L_x_14575) ;  /* 0x00000ca000007947 */ /* 0x000fea0003800000 */
.L_x_14571:
        /* <DEDUP_REMOVED lines=9> */
.L_x_14579:
[----:B------:R-:W0:Y:S02]  /*5080*/  I2F.S64 R0, R26 ;  /* 0x0000001a00007312 */ /* 0x000e240000301400 */
[----:B0-----:R-:W-:-:S05]  /*5090*/  F2FP.PACK_AB R0, RZ, R0 ;  /* 0x00000000ff00723e */ /* 0x001fca00000000ff */
[----:B------:R0:W-:Y:S01]  /*50a0*/  STG.E.U16 [R8.64], R0 ;  /* 0x0000000008007986 */ /* 0x0001e2000c101524 */
[----:B------:R-:W-:Y:S05]  /*50b0*/  BRA `(.L_x_14575) ;  /* 0x00000bd000007947 */ /* 0x000fea0003800000 */
.L_x_14578:
        /* <DEDUP_REMOVED lines=10> */
.L_x_14581:
[----:B------:R-:W0:Y:S02]  /*5160*/  I2F.S64 R26, R26 ;  /* 0x0000001a001a7312 */ /* 0x000e240000301400 */
[----:B0-----:R-:W-:-:S04]  /*5170*/  F2FP.PACK_AB R3, RZ, R26 ;  /* 0x0000001aff03723e */ /* 0x001fc800000000ff */
[----:B------:R-:W-:-:S05]  /*5180*/  PRMT R3, R3, 0x5410, RZ ;  /* 0x0000541003037816 */ /* 0x000fca00000000ff */
[----:B------:R0:W-:Y:S01]  /*5190*/  STG.E [R8.64], R3 ;  /* 0x0000000308007986 */ /* 0x0001e2000c101924 */
[----:B------:R-:W-:Y:S05]  /*51a0*/  BRA `(.L_x_14575) ;  /* 0x00000ae000007947 */ /* 0x000fea0003800000 */
.L_x_14580:
[----:B------:R-:W0:Y:S02]  /*51b0*/  I2F.F64.S64 R26, R26 ;  /* 0x0000001a001a7312 */ /* 0x000e240000301c00 */
[----:B0-----:R0:W-:Y:S01]  /*51c0*/  STG.E.64 [R8.64], R26 ;  /* 0x0000001a08007986 */ /* 0x0011e2000c101b24 */
[----:B------:R-:W-:Y:S05]  /*51d0*/  BRA `(.L_x_14575) ;  /* 0x00000ab000007947 */ /* 0x000fea0003800000 */
.L_x_14570:
        /* <DEDUP_REMOVED lines=13> */
.L_x_14584:
[----:B------:R-:W0:Y:S01]  /*52b0*/  I2F.F64.S64 R4, R26 ;  /* 0x0000001a00047312 */ /* 0x000e220000301c00 */
[----:B------:R-:W-:-:S05]  /*52c0*/  CS2R R6, SRZ ;  /* 0x0000000000067805 */ /* 0x000fca000001ff00 */
[----:B0-----:R0:W-:Y:S01]  /*52d0*/  STG.E.128 [R8.64], R4 ;  /* 0x0000000408007986 */ /* 0x0011e2000c101d24 */
[----:B------:R-:W-:Y:S05]  /*52e0*/  BRA `(.L_x_14575) ;  /* 0x000009a000007947 */ /* 0x000fea0003800000 */
.L_x_14583:
        /* <DEDUP_REMOVED lines=21> */
.L_x_14588:
[----:B------:R-:W-:Y:S05]  /*5440*/  BSYNC B0 ;  /* 0x0000000000007941 */ /* 0x000fea0003800000 */
.L_x_14587:
[----:B------:R-:W-:-:S05]  /*5450*/  LOP3.LUT R5, R0, R5, RZ, 0xfc, !PT ;  /* 0x0000000500057212 */ /* 0x000fca00078efcff */
[----:B------:R0:W-:Y:S01]  /*5460*/  STG.E.U8 [R8.64], R5 ;  /* 0x0000000508007986 */ /* 0x0001e2000c101124 */
[----:B------:R-:W-:Y:S05]  /*5470*/  BRA `(.L_x_14575) ;  /* 0x0000081000007947 */ /* 0x000fea0003800000 */
.L_x_14586:
        /* <DEDUP_REMOVED lines=13> */
.L_x_14590:
[----:B------:R-:W-:Y:S01]  /*5550*/  IMAD.MOV.U32 R0, RZ, RZ, 0x7f ;  /* 0x0000007fff007424 */ /* 0x000fe200078e00ff */
[----:B------:R-:W-:-:S04]  /*5560*/  ISETP.GT.U32.AND P0, PT, R3, 0x7f800000, PT ;  /* 0x7f8000000300780c */ /* 0x000fc80003f04070 */
[----:B------:R-:W-:-:S04]  /*5570*/  SEL R0, R0, 0x7c, P0 ;  /* 0x0000007c00007807 */ /* 0x000fc80000000000 */
.L_x_14591:
[----:B------:R-:W-:Y:S05]  /*5580*/  BSYNC B0 ;  /* 0x0000000000007941 */ /* 0x000fea0003800000 */
.L_x_14589:
[----:B------:R-:W-:-:S04]  /*5590*/  LOP3.LUT R3, R27, 0x80000000, RZ, 0xc0, !PT ;  /* 0x800000001b037812 */ /* 0x000fc800078ec0ff */
[----:B------:R-:W-:-:S04]  /*55a0*/  SHF.R.U32.HI R3, RZ, 0x18, R3 ;  /* 0x00000018ff037819 */ /* 0x000fc80000011603 */
[----:B------:R-:W-:-:S05]  /*55b0*/  LOP3.LUT R3, R0, R3, RZ, 0xfc, !PT ;  /* 0x0000000300037212 */ /* 0x000fca00078efcff */
[----:B------:R0:W-:Y:S01]  /*55c0*/  STG.E.U8 [R8.64], R3 ;  /* 0x0000000308007986 */ /* 0x0001e2000c101124 */
[----:B------:R-:W-:Y:S05]  /*55d0*/  BRA `(.L_x_14575) ;  /* 0x000006b000007947 */ /* 0x000fea0003800000 */
.L_x_14585:
[----:B------:R-:W0:Y:S02]  /*55e0*/  I2F.S64 R0, R26 ;  /* 0x0000001a00007312 */ /* 0x000e240000301400 */
[----:B0-----:R-:W-:-:S05]  /*55f0*/  F2FP.BF16.PACK_AB R0, RZ, R0 ;  /* 0x00000000ff00723e */ /* 0x001fca00000010ff */
[----:B------:R0:W-:Y:S01]  /*5600*/  STG.E.U16 [R8.64], R0 ;  /* 0x0000000008007986 */ /* 0x0001e2000c101524 */
[----:B------:R-:W-:Y:S05]  /*5610*/  BRA `(.L_x_14575) ;  /* 0x0000067000007947 */ /* 0x000fea0003800000 */
.L_x_14582:
        /* <DEDUP_REMOVED lines=10> */
.L_x_14594:
        /* <DEDUP_REMOVED lines=17> */
.L_x_14597:
[----:B------:R-:W-:-:S04]  /*57d0*/  LOP3.LUT R3, R27, 0x80000000, RZ, 0xc0, !PT ;  /* 0x800000001b037812 */ /* 0x000fc800078ec0ff */
[----:B------:R-:W-:-:S04]  /*57e0*/  SHF.R.U32.HI R3, RZ, 0x18, R3 ;  /* 0x00000018ff037819 */ /* 0x000fc80000011603 */
[----:B------:R-:W-:-:S04]  /*57f0*/  LOP3.LUT R0, R0, R3, RZ, 0xfc, !PT ;  /* 0x0000000300007212 */ /* 0x000fc800078efcff */
[----:B------:R-:W-:Y:S02]  /*5800*/  PRMT R4, R0, 0x7610, R4 ;  /* 0x0000761000047816 */ /* 0x000fe40000000004 */
.L_x_14596:
[----:B------:R-:W-:Y:S05]  /*5810*/  BSYNC B0 ;  /* 0x0000000000007941 */ /* 0x000fea0003800000 */
.L_x_14595:
[----:B------:R0:W-:Y:S01]  /*5820*/  STG.E.U8 [R8.64], R4 ;  /* 0x0000000408007986 */ /* 0x0001e2000c101124 */
[----:B------:R-:W-:Y:S05]  /*5830*/  BRA `(.L_x_14575) ;  /* 0x0000045000007947 */ /* 0x000fea0003800000 */
.L_x_14593:
        /* <DEDUP_REMOVED lines=17> */
.L_x_14600:
[----:B------:R-:W-:-:S04]  /*5950*/  LOP3.LUT R3, R27, 0x80000000, RZ, 0xc0, !PT ;  /* 0x800000001b037812 */ /* 0x000fc800078ec0ff */
[----:B------:R-:W-:-:S04]  /*5960*/  SHF.R.U32.HI R3, RZ, 0x18, R3 ;  /* 0x00000018ff037819 */ /* 0x000fc80000011603 */
[----:B------:R-:W-:-:S04]  /*5970*/  LOP3.LUT R0, R0, R3, RZ, 0xfc, !PT ;  /* 0x0000000300007212 */ /* 0x000fc800078efcff */
[----:B------:R-:W-:Y:S02]  /*5980*/  PRMT R4, R0, 0x7610, R4 ;  /* 0x0000761000047816 */ /* 0x000fe40000000004 */
.L_x_14599:
[----:B------:R-:W-:Y:S05]  /*5990*/  BSYNC B0 ;  /* 0x0000000000007941 */ /* 0x000fea0003800000 */
.L_x_14598:
[----:B------:R0:W-:Y:S01]  /*59a0*/  STG.E.U8 [R8.64], R4 ;  /* 0x0000000408007986 */ /* 0x0001e2000c101124 */
[----:B------:R-:W-:Y:S05]  /*59b0*/  BRA `(.L_x_14575) ;  /* 0x000002d000007947 */ /* 0x000fea0003800000 */
.L_x_14592:
        /* <DEDUP_REMOVED lines=22> */
.L_x_14574:
        /* <DEDUP_REMOVED lines=20> */
.L_x_14602:
[----:B------:R0:W-:Y:S01]  /*5c60*/  STG.E.64 [R8.64], R26 ;  /* 0x0000001a08007986 */ /* 0x0001e2000c101b24 */
[----:B------:R-:W-:Y:S05]  /*5c70*/  BRA `(.L_x_14575) ;  /* 0x0000001000007947 */ /* 0x000fea0003800000 */
.L_x_14601:
[----:B------:R0:W-:Y:S02]  /*5c80*/  STG.E [R8.64], R28 ;  /* 0x0000001c08007986 */ /* 0x0001e4000c101924 */
.L_x_14575:
        /* <DEDUP_REMOVED lines=21> */
.L_x_14606:
[----:B------:R0:W-:Y:S01]  /*5de0*/  STG.E.U8 [R4.64], R24 ;  /* 0x0000001804007986 */ /* 0x0001e2000c101124 */
[----:B------:R-:W-:Y:S05]  /*5df0*/  BRA `(.L_x_14608) ;  /* 0x00000d4000007947 */ /* 0x000fea0003800000 */
.L_x_14605:
        /* <DEDUP_REMOVED lines=8> */
.L_x_14610:
[----:B------:R0:W-:Y:S01]  /*5e80*/  STG.E [R4.64], R24 ;  /* 0x0000001804007986 */ /* 0x0001e2000c101924 */
[----:B------:R-:W-:Y:S05]  /*5e90*/  BRA `(.L_x_14608) ;  /* 0x00000ca000007947 */ /* 0x000fea0003800000 */
.L_x_14609:
[----:B------:R0:W-:Y:S01]  /*5ea0*/  STG.E.U16 [R4.64], R24 ;  /* 0x0000001804007986 */ /* 0x0001e2000c101524 */
[----:B------:R-:W-:Y:S05]  /*5eb0*/  BRA `(.L_x_14608) ;  /* 0x00000c8000007947 */ /* 0x000fea0003800000 */
.L_x_14604:
        /* <DEDUP_REMOVED lines=9> */
.L_x_14612:
[----:B------:R-:W0:Y:S02]  /*5f50*/  I2F.S64 R0, R22 ;  /* 0x0000001600007312 */ /* 0x000e240000301400 */
[----:B0-----:R-:W-:-:S05]  /*5f60*/  F2FP.PACK_AB R0, RZ, R0 ;  /* 0x00000000ff00723e */ /* 0x001fca00000000ff */
[----:B------:R0:W-:Y:S01]  /*5f70*/  STG.E.U16 [R4.64], R0 ;  /* 0x0000000004007986 */ /* 0x0001e2000c101524 */
[----:B------:R-:W-:Y:S05]  /*5f80*/  BRA `(.L_x_14608) ;  /* 0x00000bb000007947 */ /* 0x000fea0003800000 */
.L_x_14611:
        /* <DEDUP_REMOVED lines=10> */
.L_x_14614:
[----:B------:R-:W0:Y:S02]  /*6030*/  I2F.S64 R22, R22 ;  /* 0x0000001600167312 */ /* 0x000e240000301400 */
[----:B0-----:R-:W-:-:S04]  /*6040*/  F2FP.PACK_AB R3, RZ, R22 ;  /* 0x00000016ff03723e */ /* 0x001fc800000000ff */
[----:B------:R-:W-:-:S05]  /*6050*/  PRMT R3, R3, 0x5410, RZ ;  /* 0x0000541003037816 */ /* 0x000fca00000000ff */
[----:B------:R0:W-:Y:S01]  /*6060*/  STG.E [R4.64], R3 ;  /* 0x0000000304007986 */ /* 0x0001e2000c101924 */
[----:B------:R-:W-:Y:S05]  /*6070*/  BRA `(.L_x_14608) ;  /* 0x00000ac000007947 */ /* 0x000fea0003800000 */
.L_x_14613:
[----:B------:R-:W0:Y:S02]  /*6080*/  I2F.F64.S64 R22, R22 ;  /* 0x0000001600167312 */ /* 0x000e240000301c00 */
[----:B0-----:R0:W-:Y:S01]  /*6090*/  STG.E.64 [R4.64], R22 ;  /* 0x0000001604007986 */ /* 0x0011e2000c101b24 */
[----:B------:R-:W-:Y:S05]  /*60a0*/  BRA `(.L_x_14608) ;  /* 0x00000a9000007947 */ /* 0x000fea0003800000 */
.L_x_14603:
        /* <DEDUP_REMOVED lines=13> */
.L_x_14617:
[----:B------:R-:W0:Y:S01]  /*6180*/  I2F.F64.S64 R8, R22 ;  /* 0x0000001600087312 */ /* 0x000e220000301c00 */
[----:B------:R-:W-:-:S05]  /*6190*/  CS2R R10, SRZ ;  /* 0x00000000000a7805 */ /* 0x000fca000001ff00 */
[----:B0-----:R0:W-:Y:S01]  /*61a0*/  STG.E.128 [R4.64], R8 ;  /* 0x0000000804007986 */ /* 0x0011e2000c101d24 */
[----:B------:R-:W-:Y:S05]  /*61b0*/  BRA `(.L_x_14608) ;  /* 0x0000098000007947 */ /* 0x000fea0003800000 */
.L_x_14616:
        /* <DEDUP_REMOVED lines=21> */
.L_x_14621:
[----:B------:R-:W-:Y:S05]  /*6310*/  BSYNC B0 ;  /* 0x0000000000007941 */ /* 0x000fea0003800000 */
.L_x_14620:
[----:B------:R-:W-:-:S05]  /*6320*/  LOP3.LUT R7, R0, R7, RZ, 0xfc, !PT ;  /* 0x0000000700077212 */ /* 0x000fca00078efcff */
[----:B------:R0:W-:Y:S01]  /*6330*/  STG.E.U8 [R4.64], R7 ;  /* 0x0000000704007986 */ /* 0x0001e2000c101124 */
[----:B------:R-:W-:Y:S05]  /*6340*/  BRA `(.L_x_14608) ;  /* 0x000007f000007947 */ /* 0x000fea0003800000 */
.L_x_14619:
        /* <DEDUP_REMOVED lines=13> */
.L_x_14623:
[----:B------:R-:W-:Y:S01]  /*6420*/  IMAD.MOV.U32 R0, RZ, RZ, 0x7f ;  /* 0x0000007fff007424 */ /* 0x000fe200078e00ff */
[----:B------:R-:W-:-:S04]  /*6430*/  ISETP.GT.U32.AND P0, PT, R3, 0x7f800000, PT ;  /* 0x7f8000000300780c */ /* 0x000fc80003f04070 */
[----:B------:R-:W-:-:S04]  /*6440*/  SEL R0, R0, 0x7c, P0 ;  /* 0x0000007c00007807 */ /* 0x000fc80000000000 */
.L_x_14624:
[----:B------:R-:W-:Y:S05]  /*6450*/  BSYNC B0 ;  /* 0x0000000000007941 */ /* 0x000fea0003800000 */
.L_x_14622:
[----:B------:R-:W-:-:S04]  /*6460*/  LOP3.LUT R3, R23, 0x80000000, RZ, 0xc0, !PT ;  /* 0x8000000017037812 */ /* 0x000fc800078ec0ff */
[----:B------:R-:W-:-:S04]  /*6470*/  SHF.R.U32.HI R3, RZ, 0x18, R3 ;  /* 0x00000018ff037819 */ /* 0x000fc80000011603 */
[----:B------:R-:W-:-:S05]  /*6480*/  LOP3.LUT R3, R0, R3, RZ, 0xfc, !PT ;  /* 0x0000000300037212 */ /* 0x000fca00078efcff */
[----:B------:R0:W-:Y:S01]  /*6490*/  STG.E.U8 [R4.64], R3 ;  /* 0x0000000304007986 */ /* 0x0001e2000c101124 */
[----:B------:R-:W-:Y:S05]  /*64a0*/  BRA `(.L_x_14608) ;  /* 0x0000069000007947 */ /* 0x000fea0003800000 */
.L_x_14618:
[----:B------:R-:W0:Y:S02]  /*64b0*/  I2F.S64 R0, R22 ;  /* 0x0000001600007312 */ /* 0x000e240000301400 */
[----:B0-----:R-:W-:-:S05]  /*64c0*/  F2FP.BF16.PACK_AB R0, RZ, R0 ;  /* 0x00000000ff00723e */ /* 0x001fca00000010ff */
[----:B------:R0:W-:Y:S01]  /*64d0*/  STG.E.U16 [R4.64], R0 ;  /* 0x0000000004007986 */ /* 0x0001e2000c101524 */
[----:B------:R-:W-:Y:S05]  /*64e0*/  BRA `(.L_x_14608) ;  /* 0x0000065000007947 */ /* 0x000fea0003800000 */
.L_x_14615:
        /* <DEDUP_REMOVED lines=10> */
.L_x_14627:
        /* <DEDUP_REMOVED lines=17> */
.L_x_14630:
[----:B------:R-:W-:-:S04]  /*66a0*/  LOP3.LUT R0, R23, 0x80000000, RZ, 0xc0, !PT ;  /* 0x8000000017007812 */ /* 0x000fc800078ec0ff */
[----:B------:R-:W-:-:S04]  /*66b0*/  SHF.R.U32.HI R0, RZ, 0x18, R0 ;  /* 0x00000018ff007819 */ /* 0x000fc80000011600 */
[----:B------:R-:W-:Y:S02]  /*66c0*/  LOP3.LUT R0, R3, R0, RZ, 0xfc, !PT ;  /* 0x0000000003007212 */ /* 0x000fe400078efcff */
.L_x_14629:
[----:B------:R-:W-:Y:S05]  /*66d0*/  BSYNC B0 ;  /* 0x0000000000007941 */ /* 0x000fea0003800000 */
.L_x_14628:
[----:B------:R0:W-:Y:S01]  /*66e0*/  STG.E.U8 [R4.64], R0 ;  /* 0x0000000004007986 */ /* 0x0001e2000c101124 */
[----:B------:R-:W-:Y:S05]  /*66f0*/  BRA `(.L_x_14608) ;  /* 0x0000044000007947 */ /* 0x000fea0003800000 */
.L_x_14626:
        /* <DEDUP_REMOVED lines=17> */
.L_x_14633:
[----:B------:R-:W-:-:S04]  /*6810*/  LOP3.LUT R0, R23, 0x80000000, RZ, 0xc0, !PT ;  /* 0x8000000017007812 */ /* 0x000fc800078ec0ff */
[----:B------:R-:W-:-:S04]  /*6820*/  SHF.R.U32.HI R0, RZ, 0x18, R0 ;  /* 0x00000018ff007819 */ /* 0x000fc80000011600 */
[----:B------:R-:W-:Y:S02]  /*6830*/  LOP3.LUT R0, R3, R0, RZ, 0xfc, !PT ;  /* 0x0000000003007212 */ /* 0x000fe400078efcff */
.L_x_14632:
[----:B------:R-:W-:Y:S05]  /*6840*/  BSYNC B0 ;  /* 0x0000000000007941 */ /* 0x000fea0003800000 */
.L_x_14631:
[----:B------:R0:W-:Y:S01]  /*6850*/  STG.E.U8 [R4.64], R0 ;  /* 0x0000000004007986 */ /* 0x0001e2000c101124 */
[----:B------:R-:W-:Y:S05]  /*6860*/  BRA `(.L_x_14608) ;  /* 0x000002d000007947 */ /* 0x000fea0003800000 */
.L_x_14625:
        /* <DEDUP_REMOVED lines=22> */
.L_x_14607:
        /* <DEDUP_REMOVED lines=20> */
.L_x_14635:
[----:B------:R0:W-:Y:S01]  /*6b10*/  STG.E.64 [R4.64], R22 ;  /* 0x0000001604007986 */ /* 0x0001e2000c101b24 */
[----:B------:R-:W-:Y:S05]  /*6b20*/  BRA `(.L_x_14608) ;  /* 0x0000001000007947 */ /* 0x000fea0003800000 */
.L_x_14634:
[----:B------:R0:W-:Y:S02]  /*6b30*/  STG.E [R4.64], R24 ;  /* 0x0000001804007986 */ /* 0x0001e4000c101924 */
.L_x_14608:
[----:B------:R-:W-:Y:S02]  /*6b40*/  IADD3 R33, R33, 0x80, RZ ;  /* 0x0000008021217810 */ /* 0x000fe40007ffe0ff */
.L_x_14569:
[----:B------:R-:W-:Y:S05]  /*6b50*/  BSYNC B6 ;  /* 0x0000000000067941 */ /* 0x000fea0003800000 */
.L_x_14568:
        /* <DEDUP_REMOVED lines=19> */
.L_x_14639:
[----:B------:R-:W-:Y:S01]  /*6c90*/  STG.E.U8 [R2.64], R16 ;  /* 0x0000001002007986 */ /* 0x000fe2000c101124 */
[----:B------:R-:W-:Y:S05]  /*6ca0*/  EXIT ;  /* 0x000000000000794d */ /* 0x000fea0003800000 */
.L_x_14638:
        /* <DEDUP_REMOVED lines=8> */
.L_x_14642:
[----:B------:R-:W-:Y:S01]  /*6d30*/  STG.E [R2.64], R16 ;  /* 0x0000001002007986 */ /* 0x000fe2000c101924 */
[----:B------:R-:W-:Y:S05]  /*6d40*/  EXIT ;  /* 0x000000000000794d */ /* 0x000fea0003800000 */
.L_x_14641:
[----:B------:R-:W-:Y:S01]  /*6d50*/  STG.E.U16 [R2.64], R16 ;  /* 0x0000001002007986 */ /* 0x000fe2000c101524 */
[----:B------:R-:W-:Y:S05]  /*6d60*/  EXIT ;  /* 0x000000000000794d */ /* 0x000fea0003800000 */
.L_x_14637:
        /* <DEDUP_REMOVED lines=9> */
.L_x_14644:
[----:B------:R-:W0:Y:S02]  /*6e00*/  I2F.S64 R0, R18 ;  /* 0x0000001200007312 */ /* 0x000e240000301400 */
[----:B0-----:R-:W-:-:S05]  /*6e10*/  F2FP.PACK_AB R0, RZ, R0 ;  /* 0x00000000ff00723e */ /* 0x001fca00000000ff */
[----:B------:R-:W-:Y:S01]  /*6e20*/  STG.E.U16 [R2.64], R0 ;  /* 0x0000000002007986 */ /* 0x000fe2000c101524 */
[----:B------:R-:W-:Y:S05]  /*6e30*/  EXIT ;  /* 0x000000000000794d */ /* 0x000fea0003800000 */
.L_x_14643:
        /* <DEDUP_REMOVED lines=10> */
.L_x_14646:
[----:B------:R-:W0:Y:S02]  /*6ee0*/  I2F.S64 R18, R18 ;  /* 0x0000001200127312 */ /* 0x000e240000301400 */
[----:B0-----:R-:W-:-:S04]  /*6ef0*/  F2FP.PACK_AB R5, RZ, R18 ;  /* 0x00000012ff05723e */ /* 0x001fc800000000ff */
[----:B------:R-:W-:-:S05]  /*6f00*/  PRMT R5, R5, 0x5410, RZ ;  /* 0x0000541005057816 */ /* 0x000fca00000000ff */
[----:B------:R-:W-:Y:S01]  /*6f10*/  STG.E [R2.64], R5 ;  /* 0x0000000502007986 */ /* 0x000fe2000c101924 */
[----:B------:R-:W-:Y:S05]  /*6f20*/  EXIT ;  /* 0x000000000000794d */ /* 0x000fea0003800000 */
.L_x_14645:
[----:B------:R-:W0:Y:S02]  /*6f30*/  I2F.F64.S64 R18, R18 ;  /* 0x0000001200127312 */ /* 0x000e240000301c00 */
[----:B0-----:R-:W-:Y:S01]  /*6f40*/  STG.E.64 [R2.64], R18 ;  /* 0x0000001202007986 */ /* 0x001fe2000c101b24 */
[----:B------:R-:W-:Y:S05]  /*6f50*/  EXIT ;  /* 0x000000000000794d */ /* 0x000fea0003800000 */
.L_x_14636:
        /* <DEDUP_REMOVED lines=13> */
.L_x_14649:
[----:B------:R-:W0:Y:S01]  /*7030*/  I2F.F64.S64 R4, R18 ;  /* 0x0000001200047312 */ /* 0x000e220000301c00 */
[----:B------:R-:W-:-:S05]  /*7040*/  CS2R R6, SRZ ;  /* 0x0000000000067805 */ /* 0x000fca000001ff00 */
[----:B0-----:R-:W-:Y:S01]  /*7050*/  STG.E.128 [R2.64], R4 ;  /* 0x0000000402007986 */ /* 0x001fe2000c101d24 */
[----:B------:R-:W-:Y:S05]  /*7060*/  EXIT ;  /* 0x000000000000794d */ /* 0x000fea0003800000 */
.L_x_14648:
        /* <DEDUP_REMOVED lines=21> */
.L_x_14653:
[----:B------:R-:W-:Y:S05]  /*71c0*/  BSYNC B0 ;  /* 0x0000000000007941 */ /* 0x000fea0003800000 */
.L_x_14652:
[----:B------:R-:W-:-:S05]  /*71d0*/  LOP3.LUT R5, R0, R5, RZ, 0xfc, !PT ;  /* 0x0000000500057212 */ /* 0x000fca00078efcff */
[----:B------:R-:W-:Y:S01]  /*71e0*/  STG.E.U8 [R2.64], R5 ;  /* 0x0000000502007986 */ /* 0x000fe2000c101124 */
[----:B------:R-:W-:Y:S05]  /*71f0*/  EXIT ;  /* 0x000000000000794d */ /* 0x000fea0003800000 */
.L_x_14651:
        /* <DEDUP_REMOVED lines=13> */
.L_x_14655:
[----:B------:R-:W-:Y:S01]  /*72d0*/  IMAD.MOV.U32 R0, RZ, RZ, 0x7f ;  /* 0x0000007fff007424 */ /* 0x000fe200078e00ff */
[----:B------:R-:W-:-:S04]  /*72e0*/  ISETP.GT.U32.AND P0, PT, R4, 0x7f800000, PT ;  /* 0x7f8000000400780c */ /* 0x000fc80003f04070 */
[----:B------:R-:W-:-:S04]  /*72f0*/  SEL R0, R0, 0x7c, P0 ;  /* 0x0000007c00007807 */ /* 0x000fc80000000000 */
.L_x_14656:
[----:B------:R-:W-:Y:S05]  /*7300*/  BSYNC B0 ;  /* 0x0000000000007941 */ /* 0x000fea0003800000 */
.L_x_14654:
[----:B------:R-:W-:-:S04]  /*7310*/  LOP3.LUT R4, R19, 0x80000000, RZ, 0xc0, !PT ;  /* 0x8000000013047812 */ /* 0x000fc800078ec0ff */
[----:B------:R-:W-:-:S04]  /*7320*/  SHF.R.U32.HI R5, RZ, 0x18, R4 ;  /* 0x00000018ff057819 */ /* 0x000fc80000011604 */
[----:B------:R-:W-:-:S05]  /*7330*/  LOP3.LUT R5, R0, R5, RZ, 0xfc, !PT ;  /* 0x0000000500057212 */ /* 0x000fca00078efcff */
[----:B------:R-:W-:Y:S01]  /*7340*/  STG.E.U8 [R2.64], R5 ;  /* 0x0000000502007986 */ /* 0x000fe2000c101124 */
[----:B------:R-:W-:Y:S05]  /*7350*/  EXIT ;  /* 0x000000000000794d */ /* 0x000fea0003800000 */
.L_x_14650:
[----:B------:R-:W0:Y:S02]  /*7360*/  I2F.S64 R0, R18 ;  /* 0x0000001200007312 */ /* 0x000e240000301400 */
[----:B0-----:R-:W-:-:S05]  /*7370*/  F2FP.BF16.PACK_AB R0, RZ, R0 ;  /* 0x00000000ff00723e */ /* 0x001fca00000010ff */
[----:B------:R-:W-:Y:S01]  /*7380*/  STG.E.U16 [R2.64], R0 ;  /* 0x0000000002007986 */ /* 0x000fe2000c101524 */
[----:B------:R-:W-:Y:S05]  /*7390*/  EXIT ;  /* 0x000000000000794d */ /* 0x000fea0003800000 */
.L_x_14647:
        /* <DEDUP_REMOVED lines=10> */
.L_x_14659:
        /* <DEDUP_REMOVED lines=17> */
.L_x_14662:
[----:B------:R-:W-:-:S04]  /*7550*/  LOP3.LUT R0, R19, 0x80000000, RZ, 0xc0, !PT ;  /* 0x8000000013007812 */ /* 0x000fc800078ec0ff */
[----:B------:R-:W-:-:S04]  /*7560*/  SHF.R.U32.HI R5, RZ, 0x18, R0 ;  /* 0x00000018ff057819 */ /* 0x000fc80000011600 */
[----:B------:R-:W-:-:S04]  /*7570*/  LOP3.LUT R4, R4, R5, RZ, 0xfc, !PT ;  /* 0x0000000504047212 */ /* 0x000fc800078efcff */
[----:B------:R-:W-:Y:S02]  /*7580*/  PRMT R0, R4, 0x7610, R0 ;  /* 0x0000761004007816 */ /* 0x000fe40000000000 */
.L_x_14661:
[----:B------:R-:W-:Y:S05]  /*7590*/  BSYNC B0 ;  /* 0x0000000000007941 */ /* 0x000fea0003800000 */
.L_x_14660:
[----:B------:R-:W-:Y:S01]  /*75a0*/  STG.E.U8 [R2.64], R0 ;  /* 0x0000000002007986 */ /* 0x000fe2000c101124 */
[----:B------:R-:W-:Y:S05]  /*75b0*/  EXIT ;  /* 0x000000000000794d */ /* 0x000fea0003800000 */
.L_x_14658:
        /* <DEDUP_REMOVED lines=17> */
.L_x_14665:
[----:B------:R-:W-:-:S04]  /*76d0*/  LOP3.LUT R0, R19, 0x80000000, RZ, 0xc0, !PT ;  /* 0x8000000013007812 */ /* 0x000fc800078ec0ff */
[----:B------:R-:W-:-:S04]  /*76e0*/  SHF.R.U32.HI R5, RZ, 0x18, R0 ;  /* 0x00000018ff057819 */ /* 0x000fc80000011600 */
[----:B------:R-:W-:-:S04]  /*76f0*/  LOP3.LUT R4, R4, R5, RZ, 0xfc, !PT ;  /* 0x0000000504047212 */ /* 0x000fc800078efcff */
[----:B------:R-:W-:Y:S02]  /*7700*/  PRMT R0, R4, 0x7610, R0 ;  /* 0x0000761004007816 */ /* 0x000fe40000000000 */
.L_x_14664:
[----:B------:R-:W-:Y:S05]  /*7710*/  BSYNC B0 ;  /* 0x0000000000007941 */ /* 0x000fea0003800000 */
.L_x_14663:
[----:B------:R-:W-:Y:S01]  /*7720*/  STG.E.U8 [R2.64], R0 ;  /* 0x0000000002007986 */ /* 0x000fe2000c101124 */
[----:B------:R-:W-:Y:S05]  /*7730*/  EXIT ;  /* 0x000000000000794d */ /* 0x000fea0003800000 */
.L_x_14657:
        /* <DEDUP_REMOVED lines=22> */
.L_x_14640:
[----:B------:R-:W-:Y:S01]  /*78a0*/  MOV R0, 0x0 ;  /* 0x0000000000007802 */ /* 0x000fe20000000f00 */
[----:B------:R-:W-:Y:S02]  /*78b0*/  IMAD.MOV.U32 R4, RZ, RZ, c[0x4][0x198] ;  /* 0x01006600ff047624 */ /* 0x000fe400078e00ff */
[----:B------:R-:W-:Y:S01]  /*78c0*/  IMAD.MOV.U32 R5, RZ, RZ, c[0x4][0x19c] ;  /* 0x01006700ff057624 */ /* 0x000fe200078e00ff */
[----:B------:R0:W1:Y:S01]  /*78d0*/  LDC.64 R2, c[0x4][R0] ;  /* 0x0100000000027b82 */ /* 0x0000620000000a00 */
[----:B------:R-:W-:Y:S02]  /*78e0*/  IMAD.MOV.U32 R6, RZ, RZ, c[0x4][0x1a0] ;  /* 0x01006800ff067624 */ /* 0x000fe400078e00ff */
[----:B------:R-:W-:Y:S02]  /*78f0*/  IMAD.MOV.U32 R7, RZ, RZ, c[0x4][0x1a4] ;  /* 0x01006900ff077624 */ /* 0x000fe400078e00ff */
[----:B------:R-:W-:-:S02]  /*7900*/  IMAD.MOV.U32 R8, RZ, RZ, 0x65 ;  /* 0x00000065ff087424 */ /* 0x000fc400078e00ff */
[----:B------:R-:W-:Y:S02]  /*7910*/  IMAD.MOV.U32 R10, RZ, RZ, c[0x4][0x40] ;  /* 0x01001000ff0a7624 */ /* 0x000fe400078e00ff */
[----:B------:R-:W-:Y:S02]  /*7920*/  IMAD.MOV.U32 R11, RZ, RZ, c[0x4][0x44] ;  /* 0x01001100ff0b7624 */ /* 0x000fe400078e00ff */
[----:B------:R-:W-:Y:S02]  /*7930*/  IMAD.MOV.U32 R12, RZ, RZ, 0x1 ;  /* 0x00000001ff0c7424 */ /* 0x000fe400078e00ff */
[----:B------:R-:W-:Y:S02]  /*7940*/  IMAD.MOV.U32 R13, RZ, RZ, RZ ;  /* 0x000000ffff0d7224 */ /* 0x000fe400078e00ff */
[----:B0-----:R-:W-:Y:S01]  /*7950*/  LEPC R14 ;  /* 0x00000000000e734e */ /* 0x001fe20000000000 */
[----:B------:R-:W-:Y:S02]  /*7960*/  MOV R9, 0x79d0 ;  /* 0x000079d000097802 */ /* 0x000fe40000000f00 */
[----:B------:R-:W-:Y:S02]  /*7970*/  MOV R20, 0x7950 ;  /* 0x0000795000147802 */ /* 0x000fe40000000f00 */
[----:B------:R-:W-:-:S02]  /*7980*/  MOV R21, 0x0 ;  /* 0x0000000000157802 */ /* 0x000fc40000000f00 */
[----:B------:R-:W-:Y:S02]  /*7990*/  MOV R0, 0x0 ;  /* 0x0000000000007802 */ /* 0x000fe40000000f00 */
[----:B------:R-:W-:-:S04]  /*79a0*/  IADD3 R20, P0, P1, -R20, R9, R14 ;  /* 0x0000000914147210 */ /* 0x000fc8000791e10e */
[----:B------:R-:W-:-:S04]  /*79b0*/  IADD3.X R21, ~R0, R21, R15, P0, P1 ;  /* 0x0000001500157210 */ /* 0x000fc800007e250f */
[----:B-1----:R-:W-:Y:S05]  /*79c0*/  CALL.ABS.NOINC R2 ;  /* 0x0000000002007343 */ /* 0x002fea0003c00000 */
[----:B------:R-:W-:Y:S05]  /*79d0*/  EXIT ;  /* 0x000000000000794d */ /* 0x000fea0003800000 */
.L_x_14667:
[----:B------:R-:W-:Y:S01]  /*79e0*/  STG.E.64 [R2.64], R18 ;  /* 0x0000001202007986 */ /* 0x000fe2000c101b24 */
[----:B------:R-:W-:Y:S05]  /*79f0*/  EXIT ;  /* 0x000000000000794d */ /* 0x000fea0003800000 */
.L_x_14666:
[----:B------:R-:W-:Y:S01]  /*7a00*/  STG.E [R2.64], R16 ;  /* 0x0000001002007986 */ /* 0x000fe2000c101924 */
[----:B------:R-:W-:Y:S05]  /*7a10*/  EXIT ;  /* 0x000000000000794d */ /* 0x000fea0003800000 */
.L_x_14668:
        /* <DEDUP_REMOVED lines=14> */
.L_x_61752:


//--------------------- .text._ZN2at6native18elementwise_kernelILi128ELi2EZNS0_22gpu_kernel_impl_nocastIZNS0_50_GLOBAL__N__2680c7bb_12_PowKernel_cu_b2145a98_318429pow_tensor_scalar_kernel_implIllEEvRNS_18TensorIteratorBaseET0_EUllE0_EEvS6_RKT_EUliE_EEviT1_ --------------------------
	.section	.text._ZN2at6native18elementwise_kernelILi128ELi2EZNS0_22gpu_kernel_impl_nocastIZNS0_50_GLOBAL__N__2680c7bb_12_PowKernel_cu_b2145a98_318429pow_tensor_scalar_kernel_implIllEEvRNS_18TensorIteratorBaseET0_EUllE0_EEvS6_RKT_EUliE_EEviT1_,"ax",@progbits
	.sectioninfo	@"SHI_REGISTERS=12"
	.align	128
        .global         _ZN2at6native18elementwise_kernelILi128ELi2EZNS0_22gpu_kernel_impl_nocastIZNS0_50_GLOBAL__N__2680c7bb_12_PowKernel_cu_b2145a98_318429pow_tensor_scalar_kernel_implIllEEvRNS_18TensorIteratorBaseET0_EUllE0_EEvS6_RKT_EUliE_EEviT1_
        .type           _ZN2at6native18elementwise_kernelILi128ELi2EZNS0_22gpu_kernel_impl_nocastIZNS0_50_GLOBAL__N__2680c7bb_12_PowKernel_cu_b2145a98_318429pow_tensor_scalar_kernel_implIllEEvRNS_18TensorIteratorBaseET0_EUllE0_EEvS6_RKT_EUliE_EEviT1_,@function
        .size           _ZN2at6native18elementwise_kernelILi128ELi2EZNS0_22gpu_kernel_impl_nocastIZNS0_50_GLOBAL__N__2680c7bb_12_PowKernel_cu_b2145a98_318429pow_tensor_scalar_kernel_implIllEEvRNS_18TensorIteratorBaseET0_EUllE0_EEvS6_RKT_EUliE_EEviT1_,(.L_x_61753 - _ZN2at6native18elementwise_kernelILi128ELi2EZNS0_22gpu_kernel_impl_nocastIZNS0_50_GLOBAL__N__2680c7bb_12_PowKernel_cu_b2145a98_318429pow_tensor_scalar_kernel_implIllEEvRNS_18TensorIteratorBaseET0_EUllE0_EEvS6_RKT_EUliE_EEviT1_)
        .other          _ZN2at6native18elementwise_kernelILi128ELi2EZNS0_22gpu_kernel_impl_nocastIZNS0_50_GLOBAL__N__2680c7bb_12_PowKernel_cu_b2145a98_318429pow_tensor_scalar_kernel_implIllEEvRNS_18TensorIteratorBaseET0_EUllE0_EEvS6_RKT_EUliE_EEviT1_,@"STO_CUDA_ENTRY STV_DEFAULT"
_ZN2at6native18elementwise_kernelILi128ELi2EZNS0_22gpu_kernel_impl_nocastIZNS0_50_GLOBAL__N__2680c7bb_12_PowKernel_cu_b2145a98_318429pow_tensor_scalar_kernel_implIllEEvRNS_18TensorIteratorBaseET0_EUllE0_EEvS6_RKT_EUliE_EEviT1_:
.text._ZN2at6native18elementwise_kernelILi128ELi2EZNS0_22gpu_kernel_impl_nocastIZNS0_50_GLOBAL__N__2680c7bb_12_PowKernel_cu_b2145a98_318429pow_tensor_scalar_kernel_implIllEEvRNS_18TensorIteratorBaseET0_EUllE0_EEvS6_RKT_EUliE_EEviT1_:
        /* <DEDUP_REMOVED lines=236> */
.L_x_14671:
[----:B------:R-:W-:-:S04]  /*0ec0*/  IADD3 R4, P0, R3, c[0x0][0x368], RZ ;  /* 0x0000da0003047a10 */ /* 0x000fc80007f1e0ff */
[----:B------:R-:W-:-:S06]  /*0ed0*/  IADD3.X R5, RZ, c[0x0][0x36c], RZ, P0, !PT ;  /* 0x0000db00ff057a10 */ /* 0x000fcc00007fe4ff */
[----:B------:R-:W2:Y:S01]  /*0ee0*/  LDG.E.64 R4, [R4.64] ;  /* 0x0000000404047981 */ /* 0x000ea2000c1e1b00 */
[----:B------:R-:W-:-:S04]  /*0ef0*/  IADD3 R8, P0, R2, c[0x0][0x360], RZ ;  /* 0x0000d80002087a10 */ /* 0x000fc80007f1e0ff */
[----:B------:R-:W-:Y:S01]  /*0f00*/  IADD3.X R9, RZ, c[0x0][0x364], RZ, P0, !PT ;  /* 0x0000d900ff097a10 */ /* 0x000fe200007fe4ff */
[-C--:B--2---:R-:W-:Y:S02]  /*0f10*/  IMAD R3, R5, R4.reuse, RZ ;  /* 0x0000000405037224 */ /* 0x084fe400078e02ff */
[----:B------:R-:W-:-:S04]  /*0f20*/  IMAD.WIDE.U32 R6, R4, R4, RZ ;  /* 0x0000000404067225 */ /* 0x000fc800078e00ff */
[----:B------:R-:W-:-:S05]  /*0f30*/  IMAD R3, R4, R5, R3 ;  /* 0x0000000504037224 */ /* 0x000fca00078e0203 */
[----:B------:R-:W-:-:S05]  /*0f40*/  IADD3 R3, R7, R3, RZ ;  /* 0x0000000307037210 */ /* 0x000fca0007ffe0ff */
[-C--:B------:R-:W-:Y:S02]  /*0f50*/  IMAD R7, R3, R4.reuse, RZ ;  /* 0x0000000403077224 */ /* 0x080fe400078e02ff */
[----:B------:R-:W-:-:S04]  /*0f60*/  IMAD.WIDE.U32 R2, R6, R4, RZ ;  /* 0x0000000406027225 */ /* 0x000fc800078e00ff */
[----:B------:R-:W-:-:S05]  /*0f70*/  IMAD R7, R5, R6, R7 ;  /* 0x0000000605077224 */ /* 0x000fca00078e0207 */
[----:B------:R-:W-:Y:S02]  /*0f80*/  IADD3 R3, R3, R7, RZ ;  /* 0x0000000703037210 */ /* 0x000fe40007ffe0ff */
[----:B------:R-:W-:-:S03]  /*0f90*/  IADD3 R7, R0, 0x80, RZ ;  /* 0x0000008000077810 */ /* 0x000fc60007ffe0ff */
[----:B------:R0:W-:Y:S04]  /*0fa0*/  STG.E.64 [R8.64], R2 ;  /* 0x0000000208007986 */ /* 0x0001e8000c101b04 */
.L_x_14670:
[----:B------:R-:W-:Y:S05]  /*0fb0*/  BSYNC B0 ;  /* 0x0000000000007941 */ /* 0x000fea0003800000 */
.L_x_14669:
        /* <DEDUP_REMOVED lines=230> */
.L_x_14672:
        /* <DEDUP_REMOVED lines=8> */
[----:B------:R-:W-:Y:S01]  /*1ea0*/  IADD3 R5, R5, R7, RZ ;  /* 0x0000000705057210 */ /* 0x000fe20007ffe0ff */
[----:B------:R-:W-:-:S04]  /*1eb0*/  IMAD.WIDE.U32 R6, R4, R2, RZ ;  /* 0x0000000204067225 */ /* 0x000fc800078e00ff */
[----:B------:R-:W-:-:S04]  /*1ec0*/  IMAD R5, R5, R2, RZ ;  /* 0x0000000205057224 */ /* 0x000fc800078e02ff */
[----:B------:R-:W-:-:S05]  /*1ed0*/  IMAD R5, R3, R4, R5 ;  /* 0x0000000403057224 */ /* 0x000fca00078e0205 */
[----:B------:R-:W-:-:S05]  /*1ee0*/  IADD3 R7, R7, R5, RZ ;  /* 0x0000000507077210 */ /* 0x000fca0007ffe0ff */
[----:B------:R-:W-:Y:S01]  /*1ef0*/  STG.E.64 [R8.64], R6 ;  /* 0x0000000608007986 */ /* 0x000fe2000c101b04 */
[----:B------:R-:W-:Y:S05]  /*1f00*/  EXIT ;  /* 0x000000000000794d */ /* 0x000fea0003800000 */
.L_x_14673:
        /* <DEDUP_REMOVED lines=15> */
.L_x_61753:


//--------------------- .text._ZN2at6native27unrolled_elementwise_kernelIZNS0_50_GLOBAL__N__2680c7bb_12_PowKernel_cu_b2145a98_318429pow_tensor_scalar_kernel_implIllEEvRNS_18TensorIteratorBaseET0_EUllE0_St5arrayIPcLm2EELi4E23TrivialOffsetCalculatorILi1EjESC_NS0_6memory15LoadWithoutCastENSD_16StoreWithoutCastEEEviT_S6_T2_T3_T4_T5_ --------------------------
	.section	.text._ZN2at6native27unrolled_elementwise_kernelIZNS0_50_GLOBAL__N__2680c7bb_12_PowKernel_cu_b2145a98_318429pow_tensor_scalar_kernel_implIllEEvRNS_18TensorIteratorBaseET0_EUllE0_St5arrayIPcLm2EELi4E23TrivialOffsetCalculatorILi1EjESC_NS0_6memory15LoadWithoutCastENSD_16StoreWithoutCastEEEviT_S6_T2_T3_T4_T5_,"ax",@progbits
	.sectioninfo	@"SHI_REGISTERS=22"
	.align	128
        .global         _ZN2at6native27unrolled_elementwise_kernelIZNS0_50_GLOBAL__N__2680c7bb_12_PowKernel_cu_b2145a98_318429pow_tensor_scalar_kernel_implIllEEvRNS_18TensorIteratorBaseET0_EUllE0_St5arrayIPcLm2EELi4E23TrivialOffsetCalculatorILi1EjESC_NS0_6memory15LoadWithoutCastENSD_16StoreWithoutCastEEEviT_S6_T2_T3_T4_T5_
        .type           _ZN2at6native27unrolled_elementwise_kernelIZNS0_50_GLOBAL__N__2680c7bb_12_PowKernel_cu_b2145a98_318429pow_tensor_scalar_kernel_implIllEEvRNS_18TensorIteratorBaseET0_EUllE0_St5arrayIPcLm2EELi4E23TrivialOffsetCalculatorILi1EjESC_NS0_6memory15LoadWithoutCastENSD_16StoreWithoutCastEEEviT_S6_T2_T3_T4_T5_,@function
        .size           _ZN2at6native27unrolled_elementwise_kernelIZNS0_50_GLOBAL__N__2680c7bb_12_PowKernel_cu_b2145a98_318429pow_tensor_scalar_kernel_implIllEEvRNS_18TensorIteratorBaseET0_EUllE0_St5arrayIPcLm2EELi4E23TrivialOffsetCalculatorILi1EjESC_NS0_6memory15LoadWithoutCastENSD_16StoreWithoutCastEEEviT_S6_T2_T3_T4_T5_,(.L_x_61754 - _ZN2at6native27unrolled_elementwise_kernelIZNS0_50_GLOBAL__N__2680c7bb_12_PowKernel_cu_b2145a98_318429pow_tensor_scalar_kernel_implIllEEvRNS_18TensorIteratorBaseET0_EUllE0_St5arrayIPcLm2EELi4E23TrivialOffsetCalculatorILi1EjESC_NS0_6memory15LoadWithoutCastENSD_16StoreWithoutCastEEEviT_S6_T2_T3_T4_T5_)
        .other          _ZN2at6native27unrolled_elementwise_kernelIZNS0_50_GLOBAL__N__2680c7bb_12_PowKernel_cu_b2145a98_318429pow_tensor_scalar_kernel_implIllEEvRNS_18TensorIteratorBaseET0_EUllE0_St5arrayIPcLm2EELi4E23TrivialOffsetCalculatorILi1EjESC_NS0_6memory15LoadWithoutCastENSD_16StoreWithoutCastEEEviT_S6_T2_T3_T4_T5_,@"STO_CUDA_ENTRY STV_DEFAULT"
_ZN2at6native27unrolled_elementwise_kernelIZNS0_50_GLOBAL__N__2680c7bb_12_PowKernel_cu_b2145a98_318429pow_tensor_scalar_kernel_implIllEEvRNS_18TensorIteratorBaseET0_EUllE0_St5arrayIPcLm2EELi4E23TrivialOffsetCalculatorILi1EjESC_NS0_6memory15LoadWithoutCastENSD_16StoreWithoutCastEEEviT_S6_T2_T3_T4_T5_:
.text._ZN2at6native27unrolled_elementwise_kernelIZNS0_50_GLOBAL__N__2680c7bb_12_PowKernel_cu_b2145a98_318429pow_tensor_scalar_kernel_implIllEEvRNS_18TensorIteratorBaseET0_EUllE0_St5arrayIPcLm2EELi4E23TrivialOffsetCalculatorILi1EjESC_NS0_6memory15LoadWithoutCastENSD_16StoreWithoutCastEEEviT_S6_T2_T3_T4_T5_:
[----:B------:R-:W-:Y:S02]  /*0000*/  MOV R1, c[0x0][0x28] ;  /* 0x00000a0000017a02 */ /* 0x000fe40000000f00 */
[----:B------:R-:W0:Y:S01]  /*0010*/  S2R R0, SR_CTAID.X ;  /* 0x0000000000007919 */ /* 0x000e220000002500 */
[----:B------:R-:W-:Y:S01]  /*0020*/  MOV R3, 0xfffffe00 ;  /* 0xfffffe0000037802 */ /* 0x000fe20000000f00 */
[----:B------:R-:W-:Y:S02]  /*0030*/  ULDC.64 UR4, c[0x0][0x118] ;  /* 0x0000460000047ab9 */ /* 0x000fe40000000a00 */
[----:B------:R-:W1:Y:S02]  /*0040*/  S2R R9, SR_TID.X ;  /* 0x0000000000097919 */ /* 0x000e640000002100 */
[----:B0-----:R-:W-:Y:S01]  /*0050*/  IMAD R8, R0, R3, c[0x0][0x160] ;  /* 0x0000580000087624 */ /* 0x001fe200078e0203 */
[----:B-1----:R-:W-:-:S04]  /*0060*/  MOV R3, R9 ;  /* 0x0000000900037202 */ /* 0x002fc80000000f00 */
[----:B------:R-:W-:-:S13]  /*0070*/  ISETP.GE.AND P0, PT, R9, R8, PT ;  /* 0x000000080900720c */ /* 0x000fda0003f06270 */
[----:B------:R-:W-:-:S04]  /*0080*/  @!P0 IADD3 R3, R9, 0x80, RZ ;  /* 0x0000008009038810 */ /* 0x000fc80007ffe0ff */
[----:B------:R-:W-:-:S13]  /*0090*/  ISETP.GE.AND P1, PT, R3, R8, PT ;  /* 0x000000080300720c */ /* 0x000fda0003f26270 */
[----:B------:R-:W-:Y:S02]  /*00a0*/  @!P1 LEA R14, R0, R3, 0x9 ;  /* 0x00000003000e9211 */ /* 0x000fe400078e48ff */
[----:B------:R-:W-:-:S04]  /*00b0*/  @!P1 IADD3 R3, R3, 0x80, RZ ;  /* 0x0000008003039810 */ /* 0x000fc80007ffe0ff */
[----:B------:R-:W-:-:S13]  /*00c0*/  ISETP.GE.AND P3, PT, R3, R8, PT ;  /* 0x000000080300720c */ /* 0x000fda0003f66270 */
[----:B------:R-:W-:Y:S02]  /*00d0*/  @!P3 LEA R18, R0, R3, 0x9 ;  /* 0x000000030012b211 */ /* 0x000fe400078e48ff */
[----:B------:R-:W-:-:S04]  /*00e0*/  @!P3 IADD3 R3, R3, 0x80, RZ ;  /* 0x000000800303b810 */ /* 0x000fc80007ffe0ff */
[----:B------:R-:W-:Y:S01]  /*00f0*/  ISETP.GE.AND P2, PT, R3, R8, PT ;  /* 0x000000080300720c */ /* 0x000fe20003f46270 */
[----:B------:R-:W-:Y:S01]  /*0100*/  @!P0 IMAD.MOV.U32 R13, RZ, RZ, 0x8 ;  /* 0x00000008ff0d8424 */ /* 0x000fe200078e00ff */
[----:B------:R-:W-:Y:S02]  /*0110*/  @!P0 LEA R12, R0, R9, 0x9 ;  /* 0x00000009000c8211 */ /* 0x000fe400078e48ff */
[----:B------:R-:W-:Y:S02]  /*0120*/  @!P1 MOV R15, 0x8 ;  /* 0x00000008000f9802 */ /* 0x000fe40000000f00 */
[----:B------:R-:W-:Y:S01]  /*0130*/  @!P3 MOV R19, 0x8 ;  /* 0x000000080013b802 */ /* 0x000fe20000000f00 */
[----:B------:R-:W-:Y:S01]  /*0140*/  CS2R R10, SRZ ;  /* 0x00000000000a7805 */ /* 0x000fe2000001ff00 */
[----:B------:R-:W-:Y:S01]  /*0150*/  CS2R R6, SRZ ;  /* 0x0000000000067805 */ /* 0x000fe2000001ff00 */
[----:B------:R-:W-:-:S04]  /*0160*/  CS2R R4, SRZ ;  /* 0x0000000000047805 */ /* 0x000fc8000001ff00 */
[----:B------:R-:W-:Y:S02]  /*0170*/  @!P2 LEA R16, R0, R3, 0x9 ;  /* 0x000000030010a211 */ /* 0x000fe400078e48ff */
[----:B------:R-:W-:Y:S01]  /*0180*/  @!P2 MOV R17, 0x8 ;  /* 0x000000080011a802 */ /* 0x000fe20000000f00 */
[----:B------:R-:W-:Y:S01]  /*0190*/  CS2R R2, SRZ ;  /* 0x0000000000027805 */ /* 0x000fe2000001ff00 */
[----:B------:R-:W-:-:S04]  /*01a0*/  @!P0 IMAD.WIDE.U32 R12, R12, R13, c[0x0][0x178] ;  /* 0x00005e000c0c8625 */ /* 0x000fc800078e000d */
[----:B------:R-:W-:Y:S01]  /*01b0*/  @!P2 IMAD.WIDE.U32 R16, R16, R17, c[0x0][0x178] ;  /* 0x00005e001010a625 */ /* 0x000fe200078e0011 */
[----:B------:R0:W5:Y:S03]  /*01c0*/  @!P0 LDG.E.64 R10, [R12.64] ;  /* 0x000000040c0a8981 */ /* 0x000166000c1e1b00 */
[----:B------:R-:W-:Y:S01]  /*01d0*/  @!P1 IMAD.WIDE.U32 R14, R14, R15, c[0x0][0x178] ;  /* 0x00005e000e0e9625 */ /* 0x000fe200078e000f */
[----:B------:R0:W5:Y:S03]  /*01e0*/  @!P2 LDG.E.64 R2, [R16.64] ;  /* 0x000000041002a981 */ /* 0x000166000c1e1b00 */
[----:B------:R-:W-:Y:S01]  /*01f0*/  @!P3 IMAD.WIDE.U32 R18, R18, R19, c[0x0][0x178] ;  /* 0x00005e001212b625 */ /* 0x000fe200078e0013 */
[----:B------:R0:W5:Y:S04]  /*0200*/  @!P1 LDG.E.64 R6, [R14.64] ;  /* 0x000000040e069981 */ /* 0x000168000c1e1b00 */
[----:B------:R0:W5:Y:S01]  /*0210*/  @!P3 LDG.E.64 R4, [R18.64] ;  /* 0x000000041204b981 */ /* 0x000162000c1e1b00 */
[----:B------:R-:W-:Y:S01]  /*0220*/  BSSY B0, `(.L_x_14674) ;  /* 0x000000f000007945 */ /* 0x000fe20003800000 */
[----:B------:R-:W-:Y:S05]  /*0230*/  @P0 BRA `(.L_x_14675) ;  /* 0x000000d000000947 */ /* 0x000fea0003800000 */
[-C--:B0----5:R-:W-:Y:S02]  /*0240*/  IMAD R15, R11, R10.reuse, RZ ;  /* 0x0000000a0b0f7224 */ /* 0x0a1fe400078e02ff */
[----:B------:R-:W-:-:S04]  /*0250*/  IMAD.WIDE.U32 R12, R10, R10, RZ ;  /* 0x0000000a0a0c7225 */ /* 0x000fc800078e00ff */
[----:B------:R-:W-:-:S05]  /*0260*/  IMAD R15, R10, R11, R15 ;  /* 0x0000000b0a0f7224 */ /* 0x000fca00078e020f */
[----:B------:R-:W-:Y:S01]  /*0270*/  IADD3 R13, R13, R15, RZ ;  /* 0x0000000f0d0d7210 */ /* 0x000fe20007ffe0ff */
[----:B------:R-:W-:-:S04]  /*0280*/  IMAD.WIDE.U32 R14, R12, R10, RZ ;  /* 0x0000000a0c0e7225 */ /* 0x000fc800078e00ff */
[----:B------:R-:W-:Y:S01]  /*0290*/  IMAD R17, R13, R10, RZ ;  /* 0x0000000a0d117224 */ /* 0x000fe200078e02ff */
[----:B------:R-:W-:Y:S01]  /*02a0*/  HFMA2.MMA R10, -RZ, RZ, 0, 4.76837158203125e-07 ;  /* 0x00000008ff0a7435 */ /* 0x000fe200000001ff */
[----:B------:R-:W-:Y:S02]  /*02b0*/  LEA R13, R0, R9, 0x9 ;  /* 0x00000009000d7211 */ /* 0x000fe400078e48ff */
[----:B------:R-:W-:Y:S01]  /*02c0*/  IMAD R17, R11, R12, R17 ;  /* 0x0000000c0b117224 */ /* 0x000fe200078e0211 */
[----:B------:R-:W-:-:S03]  /*02d0*/  IADD3 R9, R9, 0x80, RZ ;  /* 0x0000008009097810 */ /* 0x000fc60007ffe0ff */
[----:B------:R-:W-:-:S03]  /*02e0*/  IMAD.IADD R15, R15, 0x1, R17 ;  /* 0x000000010f0f7824 */ /* 0x000fc600078e0211 */
[----:B------:R-:W-:-:S05]  /*02f0*/  IMAD.WIDE.U32 R10, R13, R10, c[0x0][0x170] ;  /* 0x00005c000d0a7625 */ /* 0x000fca00078e000a */
[----:B------:R0:W-:Y:S02]  /*0300*/  STG.E.64 [R10.64], R14 ;  /* 0x0000000e0a007986 */ /* 0x0001e4000c101b04 */
.L_x_14675:
[----:B------:R-:W-:Y:S05]  /*0310*/  BSYNC B0 ;  /* 0x0000000000007941 */ /* 0x000fea0003800000 */
.L_x_14674:
[----:B------:R-:W-:Y:S01]  /*0320*/  ISETP.GE.AND P0, PT, R9, R8, PT ;  /* 0x000000080900720c */ /* 0x000fe20003f06270 */
[----:B------:R-:W-:-:S12]  /*0330*/  BSSY B0, `(.L_x_14676) ;  /* 0x000001e000007945 */ /* 0x000fd80003800000 */
[----:B------:R-:W-:Y:S05]  /*0340*/  @P0 BRA `(.L_x_14677) ;  /* 0x000001c000000947 */ /* 0x000fea0003800000 */
[-C--:B0----5:R-:W-:Y:S01]  /*0350*/  IMAD R13, R7, R6.reuse, RZ ;  /* 0x00000006070d7224 */ /* 0x0a1fe200078e02ff */
[----:B------:R-:W-:Y:S01]  /*0360*/  LEA R14, R0, R9, 0x9 ;  /* 0x00000009000e7211 */ /* 0x000fe200078e48ff */
[----:B------:R-:W-:Y:S01]  /*0370*/  IMAD.WIDE.U32 R10, R6, R6, RZ ;  /* 0x00000006060a7225 */ /* 0x000fe200078e00ff */
[----:B------:R-:W-:-:S03]  /*0380*/  IADD3 R9, R9, 0x80, RZ ;  /* 0x0000008009097810 */ /* 0x000fc60007ffe0ff */
[----:B------:R-:W-:Y:S01]  /*0390*/  IMAD R13, R6, R7, R13 ;  /* 0x00000007060d7224 */ /* 0x000fe200078e020d */
[----:B------:R-:W-:-:S04]  /*03a0*/  ISETP.GE.AND P0, PT, R9, R8, PT ;  /* 0x000000080900720c */ /* 0x000fc80003f06270 */
[----:B------:R-:W-:Y:S01]  /*03b0*/  IADD3 R11, R11, R13, RZ ;  /* 0x0000000d0b0b7210 */ /* 0x000fe20007ffe0ff */
[----:B------:R-:W-:-:S04]  /*03c0*/  IMAD.WIDE.U32 R12, R10, R6, RZ ;  /* 0x000000060a0c7225 */ /* 0x000fc800078e00ff */
[----:B------:R-:W-:-:S04]  /*03d0*/  IMAD R11, R11, R6, RZ ;  /* 0x000000060b0b7224 */ /* 0x000fc800078e02ff */
[----:B------:R-:W-:Y:S01]  /*03e0*/  IMAD R11, R7, R10, R11 ;  /* 0x0000000a070b7224 */ /* 0x000fe200078e020b */
[----:B------:R-:W-:-:S04]  /*03f0*/  MOV R7, 0x8 ;  /* 0x0000000800077802 */ /* 0x000fc80000000f00 */
[----:B------:R-:W-:Y:S01]  /*0400*/  IADD3 R13, R13, R11, RZ ;  /* 0x0000000b0d0d7210 */ /* 0x000fe20007ffe0ff */
[----:B------:R-:W-:-:S05]  /*0410*/  IMAD.WIDE.U32 R6, R14, R7, c[0x0][0x170] ;  /* 0x00005c000e067625 */ /* 0x000fca00078e0007 */
[----:B------:R0:W-:Y:S01]  /*0420*/  STG.E.64 [R6.64], R12 ;  /* 0x0000000c06007986 */ /* 0x0001e2000c101b04 */
[----:B------:R-:W-:Y:S05]  /*0430*/  @P0 BRA `(.L_x_14677) ;  /* 0x000000d000000947 */ /* 0x000fea0003800000 */
[-C--:B------:R-:W-:Y:S02]  /*0440*/  IMAD R11, R5, R4.reuse, RZ ;  /* 0x00000004050b7224 */ /* 0x080fe400078e02ff */
[----:B0-----:R-:W-:-:S04]  /*0450*/  IMAD.WIDE.U32 R6, R4, R4, RZ ;  /* 0x0000000404067225 */ /* 0x001fc800078e00ff */
[----:B------:R-:W-:Y:S02]  /*0460*/  IMAD R11, R4, R5, R11 ;  /* 0x00000005040b7224 */ /* 0x000fe400078e020b */
[----:B------:R-:W-:Y:S01]  /*0470*/  IMAD R12, R0, 0x200, R9 ;  /* 0x00000200000c7824 */ /* 0x000fe200078e0209 */
[----:B------:R-:W-:Y:S02]  /*0480*/  IADD3 R9, R9, 0x80, RZ ;  /* 0x0000008009097810 */ /* 0x000fe40007ffe0ff */
[----:B------:R-:W-:Y:S01]  /*0490*/  IADD3 R7, R7, R11, RZ ;  /* 0x0000000b07077210 */ /* 0x000fe20007ffe0ff */
[----:B------:R-:W-:-:S04]  /*04a0*/  IMAD.WIDE.U32 R10, R6, R4, RZ ;  /* 0x00000004060a7225 */ /* 0x000fc800078e00ff */
[----:B------:R-:W-:-:S04]  /*04b0*/  IMAD R7, R7, R4, RZ ;  /* 0x0000000407077224 */ /* 0x000fc800078e02ff */
[----:B------:R-:W-:Y:S01]  /*04c0*/  IMAD R7, R5, R6, R7 ;  /* 0x0000000605077224 */ /* 0x000fe200078e0207 */
[----:B------:R-:W-:-:S04]  /*04d0*/  HFMA2.MMA R5, -RZ, RZ, 0, 4.76837158203125e-07 ;  /* 0x00000008ff057435 */ /* 0x000fc800000001ff */
[----:B------:R-:W-:-:S06]  /*04e0*/  IADD3 R11, R11, R7, RZ ;  /* 0x000000070b0b7210 */ /* 0x000fcc0007ffe0ff */
[----:B------:R-:W-:-:S05]  /*04f0*/  IMAD.WIDE.U32 R4, R12, R5, c[0x0][0x170] ;  /* 0x00005c000c047625 */ /* 0x000fca00078e0005 */
[----:B------:R0:W-:Y:S02]  /*0500*/  STG.E.64 [R4.64], R10 ;  /* 0x0000000a04007986 */ /* 0x0001e4000c101b04 */
.L_x_14677:
[----:B------:R-:W-:Y:S05]  /*0510*/  BSYNC B0 ;  /* 0x0000000000007941 */ /* 0x000fea0003800000 */
.L_x_14676:
[----:B------:R-:W-:-:S13]  /*0520*/  ISETP.GE.AND P0, PT, R9, R8, PT ;  /* 0x000000080900720c */ /* 0x000fda0003f06270 */
[----:B------:R-:W-:Y:S05]  /*0530*/  @P0 EXIT ;  /* 0x000000000000094d */ /* 0x000fea0003800000 */
[-C--:B0----5:R-:W-:Y:S01]  /*0540*/  IMAD R7, R3, R2.reuse, RZ ;  /* 0x0000000203077224 */ /* 0x0a1fe200078e02ff */
[----:B------:R-:W-:Y:S01]  /*0550*/  LEA R0, R0, R9, 0x9 ;  /* 0x0000000900007211 */ /* 0x000fe200078e48ff */
[----:B------:R-:W-:-:S04]  /*0560*/  IMAD.WIDE.U32 R4, R2, R2, RZ ;  /* 0x0000000202047225 */ /* 0x000fc800078e00ff */
[----:B------:R-:W-:-:S05]  /*0570*/  IMAD R7, R2, R3, R7 ;  /* 0x0000000302077224 */ /* 0x000fca00078e0207 */
[----:B------:R-:W-:Y:S01]  /*0580*/  IADD3 R5, R5, R7, RZ ;  /* 0x0000000705057210 */ /* 0x000fe20007ffe0ff */
[----:B------:R-:W-:-:S04]  /*0590*/  IMAD.WIDE.U32 R6, R4, R2, RZ ;  /* 0x0000000204067225 */ /* 0x000fc800078e00ff */
[----:B------:R-:W-:-:S04]  /*05a0*/  IMAD R5, R5, R2, RZ ;  /* 0x0000000205057224 */ /* 0x000fc800078e02ff */
[----:B------:R-:W-:Y:S01]  /*05b0*/  IMAD R5, R3, R4, R5 ;  /* 0x0000000403057224 */ /* 0x000fe200078e0205 */
[----:B------:R-:W-:-:S04]  /*05c0*/  MOV R3, 0x8 ;  /* 0x0000000800037802 */ /* 0x000fc80000000f00 */
[----:B------:R-:W-:Y:S01]  /*05d0*/  IADD3 R7, R7, R5, RZ ;  /* 0x0000000507077210 */ /* 0x000fe20007ffe0ff */
[----:B------:R-:W-:-:S05]  /*05e0*/  IMAD.WIDE.U32 R2, R0, R3, c[0x0][0x170] ;  /* 0x00005c0000027625 */ /* 0x000fca00078e0003 */
[----:B------:R-:W-:Y:S01]  /*05f0*/  STG.E.64 [R2.64], R6 ;  /* 0x0000000602007986 */ /* 0x000fe2000c101b04 */
[----:B------:R-:W-:Y:S05]  /*0600*/  EXIT ;  /* 0x000000000000794d */ /* 0x000fea0003800000 */
.L_x_14678:
        /* <DEDUP_REMOVED lines=15> */
.L_x_61754:


//--------------------- .text._ZN2at6native29vectorized_elementwise_kernelILi2EZNS0_50_GLOBAL__N__2680c7bb_12_PowKernel_cu_b2145a98_318429pow_tensor_scalar_kernel_implIllEEvRNS_18TensorIteratorBaseET0_EUllE0_St5arrayIPcLm2EEEEviS6_T1_ --------------------------
	.section	.text._ZN2at6native29vectorized_elementwise_kernelILi2EZNS0_50_GLOBAL__N__2680c7bb_12_PowKernel_cu_b2145a98_318429pow_tensor_scalar_kernel_implIllEEvRNS_18TensorIteratorBaseET0_EUllE0_St5arrayIPcLm2EEEEviS6_T1_,"ax",@progbits
	.sectioninfo	@"SHI_REGISTERS=32"
	.align	128
        .global         _ZN2at6native29vectorized_elementwise_kernelILi2EZNS0_50_GLOBAL__N__2680c7bb_12_PowKernel_cu_b2145a98_318429pow_tensor_scalar_kernel_implIllEEvRNS_18TensorIteratorBaseET0_EUllE0_St5arrayIPcLm2EEEEviS6_T1_
        .type           _ZN2at6native29vectorized_elementwise_kernelILi2EZNS0_50_GLOBAL__N__2680c7bb_12_PowKernel_cu_b2145a98_318429pow_tensor_scalar_kernel_implIllEEvRNS_18TensorIteratorBaseET0_EUllE0_St5arrayIPcLm2EEEEviS6_T1_,@function
        .size           _ZN2at6native29vectorized_elementwise_kernelILi2EZNS0_50_GLOBAL__N__2680c7bb_12_PowKernel_cu_b2145a98_318429pow_tensor_scalar_kernel_implIllEEvRNS_18TensorIteratorBaseET0_EUllE0_St5arrayIPcLm2EEEEviS6_T1_,(.L_x_61755 - _ZN2at6native29vectorized_elementwise_kernelILi2EZNS0_50_GLOBAL__N__2680c7bb_12_PowKernel_cu_b2145a98_318429pow_tensor_scalar_kernel_implIllEEvRNS_18TensorIteratorBaseET0_EUllE0_St5arrayIPcLm2EEEEviS6_T1_)
        .other          _ZN2at6native29vectorized_elementwise_kernelILi2EZNS0_50_GLOBAL__N__2680c7bb_12_PowKernel_cu_b2145a98_318429pow_tensor_scalar_kernel_implIllEEvRNS_18TensorIteratorBaseET0_EUllE0_St5arrayIPcLm2EEEEviS6_T1_,@"STO_CUDA_ENTRY STV_DEFAULT"
_ZN2at6native29vectorized_elementwise_kernelILi2EZNS0_50_GLOBAL__N__2680c7bb_12_PowKernel_cu_b2145a98_318429pow_tensor_scalar_kernel_implIllEEvRNS_18TensorIteratorBaseET0_EUllE0_St5arrayIPcLm2EEEEviS6_T1_:
.text._ZN2at6native29vectorized_elementwise_kernelILi2EZNS0_50_GLOBAL__N__2680c7bb_12_PowKernel_cu_b2145a98_318429pow_tensor_scalar_kernel_implIllEEvRNS_18TensorIteratorBaseET0_EUllE0_St5arrayIPcLm2EEEEviS6_T1_:
        /* <DEDUP_REMOVED lines=14> */
[----:B------:R0:W5:Y:S01]  /*00e0*/  LDG.E.128 R12, [R26.64+0x1800] ;  /* 0x001800041a0c7981 */ /* 0x000162000c1e1d00 */
[----:B--2---:R-:W-:-:S02]  /*00f0*/  IMAD R3, R17, R16, RZ ;  /* 0x0000001011037224 */ /* 0x004fc400078e02ff */
[----:B------:R-:W-:-:S04]  /*0100*/  IMAD.WIDE.U32 R20, R16, R16, RZ ;  /* 0x0000001010147225 */ /* 0x000fc800078e00ff */
[----:B------:R-:W-:Y:S02]  /*0110*/  IMAD R3, R16, R17, R3 ;  /* 0x0000001110037224 */ /* 0x000fe400078e0203 */
[----:B------:R-:W-:-:S03]  /*0120*/  IMAD.WIDE.U32 R24, R18, R18, RZ ;  /* 0x0000001212187225 */ /* 0x000fc600078e00ff */
[----:B------:R-:W-:Y:S01]  /*0130*/  IADD3 R3, R21, R3, RZ ;  /* 0x0000000315037210 */ /* 0x000fe20007ffe0ff */
[----:B----4-:R-:W-:-:S04]  /*0140*/  IMAD R29, R5, R4, RZ ;  /* 0x00000004051d7224 */ /* 0x010fc800078e02ff */
[----:B------:R-:W-:Y:S02]  /*0150*/  IMAD R21, R3, R16, RZ ;  /* 0x0000001003157224 */ /* 0x000fe400078e02ff */
[----:B------:R-:W-:Y:S02]  /*0160*/  IMAD R3, R19, R18, RZ ;  /* 0x0000001213037224 */ /* 0x000fe400078e02ff */
[----:B------:R-:W-:Y:S02]  /*0170*/  IMAD R2, R17, R20, R21 ;  /* 0x0000001411027224 */ /* 0x000fe400078e0215 */
[----:B------:R-:W-:Y:S02]  /*0180*/  IMAD R3, R18, R19, R3 ;  /* 0x0000001312037224 */ /* 0x000fe400078e0203 */
[----:B---3--:R-:W-:Y:S02]  /*0190*/  IMAD R21, R9, R8, RZ ;  /* 0x0000000809157224 */ /* 0x008fe400078e02ff */
[----:B------:R-:W-:Y:S01]  /*01a0*/  IMAD.WIDE.U32 R16, R20, R16, RZ ;  /* 0x0000001014107225 */ /* 0x000fe200078e00ff */
[----:B------:R-:W-:-:S03]  /*01b0*/  IADD3 R3, R25, R3, RZ ;  /* 0x0000000319037210 */ /* 0x000fc60007ffe0ff */
[C---:B0-----:R-:W-:Y:S01]  /*01c0*/  IMAD R27, R8.reuse, R9, R21 ;  /* 0x00000009081b7224 */ /* 0x041fe200078e0215 */
[----:B------:R-:W-:Y:S01]  /*01d0*/  IADD3 R17, R17, R2, RZ ;  /* 0x0000000211117210 */ /* 0x000fe20007ffe0ff */
[----:B------:R-:W-:-:S04]  /*01e0*/  IMAD.WIDE.U32 R20, R8, R8, RZ ;  /* 0x0000000808147225 */ /* 0x000fc800078e00ff */
[----:B------:R-:W-:Y:S01]  /*01f0*/  IMAD R3, R3, R18, RZ ;  /* 0x0000001203037224 */ /* 0x000fe200078e02ff */
[----:B------:R-:W-:Y:S01]  /*0200*/  IADD3 R21, R21, R27, RZ ;  /* 0x0000001b15157210 */ /* 0x000fe20007ffe0ff */
[----:B------:R-:W-:Y:S02]  /*0210*/  IMAD R25, R11, R10, RZ ;  /* 0x0000000a0b197224 */ /* 0x000fe400078e02ff */
[----:B------:R-:W-:Y:S02]  /*0220*/  IMAD R3, R19, R24, R3 ;  /* 0x0000001813037224 */ /* 0x000fe400078e0203 */
[----:B------:R-:W-:-:S04]  /*0230*/  IMAD.WIDE.U32 R18, R24, R18, RZ ;  /* 0x0000001218127225 */ /* 0x000fc800078e00ff */
[C---:B------:R-:W-:Y:S01]  /*0240*/  IMAD R27, R10.reuse, R11, R25 ;  /* 0x0000000b0a1b7224 */ /* 0x040fe200078e0219 */
[----:B------:R-:W-:Y:S01]  /*0250*/  IADD3 R19, R19, R3, RZ ;  /* 0x0000000313137210 */ /* 0x000fe20007ffe0ff */
[----:B------:R-:W-:-:S04]  /*0260*/  IMAD.WIDE.U32 R24, R10, R10, RZ ;  /* 0x0000000a0a187225 */ /* 0x000fc800078e00ff */
[----:B------:R-:W-:Y:S01]  /*0270*/  IMAD R29, R4, R5, R29 ;  /* 0x00000005041d7224 */ /* 0x000fe200078e021d */
[----:B------:R-:W-:Y:S01]  /*0280*/  IADD3 R25, R25, R27, RZ ;  /* 0x0000001b19197210 */ /* 0x000fe20007ffe0ff */
[----:B------:R-:W-:-:S04]  /*0290*/  IMAD.WIDE.U32 R26, R23, R22, c[0x0][0x170] ;  /* 0x00005c00171a7625 */ /* 0x000fc800078e0016 */
[----:B------:R-:W-:-:S04]  /*02a0*/  IMAD.WIDE.U32 R22, R4, R4, RZ ;  /* 0x0000000404167225 */ /* 0x000fc800078e00ff */
[----:B------:R-:W-:Y:S01]  /*02b0*/  IMAD.WIDE R26, R0, 0x10, R26 ;  /* 0x00000010001a7825 */ /* 0x000fe200078e021a */
[----:B------:R-:W-:-:S03]  /*02c0*/  IADD3 R23, R23, R29, RZ ;  /* 0x0000001d17177210 */ /* 0x000fc60007ffe0ff */
[----:B------:R-:W-:Y:S01]  /*02d0*/  IMAD R21, R21, R8, RZ ;  /* 0x0000000815157224 */ /* 0x000fe200078e02ff */
[----:B------:R0:W-:Y:S01]  /*02e0*/  STG.E.128 [R26.64], R16 ;  /* 0x000000101a007986 */ /* 0x0001e2000c101d04 */
[----:B------:R-:W-:Y:S02]  /*02f0*/  IMAD R29, R23, R4, RZ ;  /* 0x00000004171d7224 */ /* 0x000fe400078e02ff */
[----:B------:R-:W-:Y:S02]  /*0300*/  IMAD R23, R7, R6, RZ ;  /* 0x0000000607177224 */ /* 0x000fe400078e02ff */
[----:B------:R-:W-:Y:S02]  /*0310*/  IMAD R0, R5, R22, R29 ;  /* 0x0000001605007224 */ /* 0x000fe400078e021d */
[----:B------:R-:W-:-:S04]  /*0320*/  IMAD.WIDE.U32 R4, R22, R4, RZ ;  /* 0x0000000416047225 */ /* 0x000fc800078e00ff */
[C---:B------:R-:W-:Y:S01]  /*0330*/  IMAD R29, R6.reuse, R7, R23 ;  /* 0x00000007061d7224 */ /* 0x040fe200078e0217 */
[----:B------:R-:W-:Y:S01]  /*0340*/  IADD3 R5, R5, R0, RZ ;  /* 0x0000000005057210 */ /* 0x000fe20007ffe0ff */
[----:B------:R-:W-:-:S04]  /*0350*/  IMAD.WIDE.U32 R22, R6, R6, RZ ;  /* 0x0000000606167225 */ /* 0x000fc800078e00ff */
[----:B------:R-:W-:Y:S01]  /*0360*/  IMAD R25, R25, R10, RZ ;  /* 0x0000000a19197224 */ /* 0x000fe200078e02ff */
[----:B------:R-:W-:Y:S01]  /*0370*/  IADD3 R3, R23, R29, RZ ;  /* 0x0000001d17037210 */ /* 0x000fe20007ffe0ff */
[----:B-----5:R-:W-:Y:S02]  /*0380*/  IMAD R23, R15, R14, RZ ;  /* 0x0000000e0f177224 */ /* 0x020fe400078e02ff */
[----:B------:R-:W-:Y:S02]  /*0390*/  IMAD R9, R9, R20, R21 ;  /* 0x0000001409097224 */ /* 0x000fe400078e0215 */
[----:B------:R-:W-:Y:S02]  /*03a0*/  IMAD R2, R3, R6, RZ ;  /* 0x0000000603027224 */ /* 0x000fe400078e02ff */
[----:B------:R-:W-:Y:S02]  /*03b0*/  IMAD R3, R13, R12, RZ ;  /* 0x0000000c0d037224 */ /* 0x000fe400078e02ff */
[----:B------:R-:W-:-:S04]  /*03c0*/  IMAD.WIDE.U32 R20, R20, R8, RZ ;  /* 0x0000000814147225 */ /* 0x000fc800078e00ff */
[----:B------:R-:W-:Y:S01]  /*03d0*/  IMAD R25, R11, R24, R25 ;  /* 0x000000180b197224 */ /* 0x000fe200078e0219 */
[----:B------:R-:W-:Y:S01]  /*03e0*/  IADD3 R9, R21, R9, RZ ;  /* 0x0000000915097210 */ /* 0x000fe20007ffe0ff */
[----:B------:R-:W-:Y:S02]  /*03f0*/  IMAD R2, R7, R22, R2 ;  /* 0x0000001607027224 */ /* 0x000fe400078e0202 */
[----:B------:R-:W-:-:S04]  /*0400*/  IMAD.WIDE.U32 R10, R24, R10, RZ ;  /* 0x0000000a180a7225 */ /* 0x000fc800078e00ff */
[----:B------:R-:W-:Y:S01]  /*0410*/  IMAD.WIDE.U32 R28, R14, R14, RZ ;  /* 0x0000000e0e1c7225 */ /* 0x000fe200078e00ff */
[----:B------:R-:W-:-:S03]  /*0420*/  IADD3 R11, R11, R25, RZ ;  /* 0x000000190b0b7210 */ /* 0x000fc60007ffe0ff */
[----:B------:R-:W-:Y:S02]  /*0430*/  IMAD R8, R14, R15, R23 ;  /* 0x0000000f0e087224 */ /* 0x000fe400078e0217 */
[----:B------:R-:W-:-:S04]  /*0440*/  IMAD.WIDE.U32 R6, R22, R6, RZ ;  /* 0x0000000616067225 */ /* 0x000fc800078e00ff */
[----:B------:R-:W-:Y:S01]  /*0450*/  IMAD.WIDE.U32 R22, R12, R12, RZ ;  /* 0x0000000c0c167225 */ /* 0x000fe200078e00ff */
[----:B------:R-:W-:-:S03]  /*0460*/  IADD3 R7, R7, R2, RZ ;  /* 0x0000000207077210 */ /* 0x000fc60007ffe0ff */
[----:B------:R-:W-:Y:S01]  /*0470*/  IMAD R24, R12, R13, R3 ;  /* 0x0000000d0c187224 */ /* 0x000fe200078e0203 */
[----:B------:R-:W-:Y:S01]  /*0480*/  IADD3 R3, R29, R8, RZ ;  /* 0x000000081d037210 */ /* 0x000fe20007ffe0ff */
[----:B0-----:R-:W-:Y:S01]  /*0490*/  IMAD.WIDE.U32 R16, R22, R12, RZ ;  /* 0x0000000c16107225 */ /* 0x001fe200078e00ff */
[----:B------:R-:W-:Y:S01]  /*04a0*/  MOV R8, R20 ;  /* 0x0000001400087202 */ /* 0x000fe20000000f00 */
[----:B------:R-:W-:Y:S01]  /*04b0*/  STG.E.128 [R26.64+0x1000], R4 ;  /* 0x001000041a007986 */ /* 0x000fe2000c101d04 */
[----:B------:R-:W-:Y:S01]  /*04c0*/  IADD3 R19, R23, R24, RZ ;  /* 0x0000001817137210 */ /* 0x000fe20007ffe0ff */
[----:B------:R-:W-:Y:S02]  /*04d0*/  IMAD R3, R3, R14, RZ ;  /* 0x0000000e03037224 */ /* 0x000fe400078e02ff */
[----:B------:R-:W-:Y:S02]  /*04e0*/  STG.E.128 [R26.64+0x800], R8 ;  /* 0x000800081a007986 */ /* 0x000fe4000c101d04 */
[----:B------:R-:W-:Y:S01]  /*04f0*/  IMAD R19, R19, R12, RZ ;  /* 0x0000000c13137224 */ /* 0x000fe200078e02ff */
[----:B------:R-:W-:Y:S01]  /*0500*/  MOV R12, R16 ;  /* 0x00000010000c7202 */ /* 0x000fe20000000f00 */
[----:B------:R-:W-:-:S02]  /*0510*/  IMAD R3, R15, R28, R3 ;  /* 0x0000001c0f037224 */ /* 0x000fc400078e0203 */
[----:B------:R-:W-:-:S04]  /*0520*/  IMAD.WIDE.U32 R14, R28, R14, RZ ;  /* 0x0000000e1c0e7225 */ /* 0x000fc800078e00ff */
[----:B------:R-:W-:Y:S01]  /*0530*/  IMAD R13, R13, R22, R19 ;  /* 0x000000160d0d7224 */ /* 0x000fe200078e0213 */
[----:B------:R-:W-:-:S04]  /*0540*/  IADD3 R15, R15, R3, RZ ;  /* 0x000000030f0f7210 */ /* 0x000fc80007ffe0ff */
[----:B------:R-:W-:-:S05]  /*0550*/  IADD3 R13, R17, R13, RZ ;  /* 0x0000000d110d7210 */ /* 0x000fca0007ffe0ff */
[----:B------:R-:W-:Y:S01]  /*0560*/  STG.E.128 [R26.64+0x1800], R12 ;  /* 0x0018000c1a007986 */ /* 0x000fe2000c101d04 */
[----:B------:R-:W-:Y:S05]  /*0570*/  EXIT ;  /* 0x000000000000794d */ /* 0x000fea0003800000 */
.L_x_14679:
[----:B------:R-:W0:Y:S01]  /*0580*/  S2R R12, SR_TID.X ;  /* 0x00000000000c7919 */ /* 0x000e220000002100 */
[----:B------:R-:W-:Y:S01]  /*0590*/  CS2R R10, SRZ ;  /* 0x00000000000a7805 */ /* 0x000fe2000001ff00 */
[----:B------:R-:W-:Y:S01]  /*05a0*/  CS2R R8, SRZ ;  /* 0x0000000000087805 */ /* 0x000fe2000001ff00 */
[----:B0-----:R-:W-:Y:S02]  /*05b0*/  ISETP.GE.AND P0, PT, R12, R0, PT ;  /* 0x000000000c00720c */ /* 0x001fe40003f06270 */
[----:B------:R-:W-:-:S11]  /*05c0*/  MOV R14, R12 ;  /* 0x0000000c000e7202 */ /* 0x000fd60000000f00 */
[----:B------:R-:W-:-:S04]  /*05d0*/  @!P0 IADD3 R14, R12, 0x80, RZ ;  /* 0x000000800c0e8810 */ /* 0x000fc80007ffe0ff */
[----:B------:R-:W-:-:S13]  /*05e0*/  ISETP.GE.AND P6, PT, R14, R0, PT ;  /* 0x000000000e00720c */ /* 0x000fda0003fc6270 */
[----:B------:R-:W-:Y:S02]  /*05f0*/  @!P6 IADD3 R16, R23, R14, RZ ;  /* 0x0000000e1710e210 */ /* 0x000fe40007ffe0ff */
[----:B------:R-:W-:Y:S02]  /*0600*/  @!P6 IADD3 R14, R14, 0x80, RZ ;  /* 0x000000800e0ee810 */ /* 0x000fe40007ffe0ff */
[----:B------:R-:W-:Y:S02]  /*0610*/  @!P6 MOV R17, 0x8 ;  /* 0x000000080011e802 */ /* 0x000fe40000000f00 */
[----:B------:R-:W-:-:S03]  /*0620*/  ISETP.GE.AND P5, PT, R14, R0, PT ;  /* 0x000000000e00720c */ /* 0x000fc60003fa6270 */
[----:B------:R-:W-:-:S05]  /*0630*/  @!P6 IMAD.WIDE.U32 R16, R16, R17, c[0x0][0x178] ;  /* 0x00005e001010e625 */ /* 0x000fca00078e0011 */
[----:B------:R0:W5:Y:S05]  /*0640*/  @!P6 LDG.E.64 R10, [R16.64] ;  /* 0x00000004100ae981 */ /* 0x00016a000c1e1b00 */
        /* <DEDUP_REMOVED lines=11> */
[----:B------:R-:W-:Y:S02]  /*0700*/  ISETP.GE.AND P1, PT, R14, R0, PT ;  /* 0x000000000e00720c */ /* 0x000fe40003f26270 */
[----:B------:R-:W-:Y:S02]  /*0710*/  @!P4 MOV R21, 0x8 ;  /* 0x000000080015c802 */ /* 0x000fe40000000f00 */
[----:B------:R-:W-:-:S09]  /*0720*/  @!P3 MOV R27, 0x8 ;  /* 0x00000008001bb802 */ /* 0x000fd20000000f00 */
[----:B------:R-:W-:Y:S02]  /*0730*/  @!P1 IADD3 R13, R23, R14, RZ ;  /* 0x0000000e170d9210 */ /* 0x000fe40007ffe0ff */
[----:B------:R-:W-:-:S04]  /*0740*/  @!P1 IADD3 R14, R14, 0x80, RZ ;  /* 0x000000800e0e9810 */ /* 0x000fc80007ffe0ff */
[----:B------:R-:W-:Y:S01]  /*0750*/  ISETP.GE.AND P6, PT, R14, R0, PT ;  /* 0x000000000e00720c */ /* 0x000fe20003fc6270 */
[----:B------:R-:W-:Y:S01]  /*0760*/  CS2R R6, SRZ ;  /* 0x0000000000067805 */ /* 0x000fe2000001ff00 */
[----:B------:R-:W-:Y:S01]  /*0770*/  CS2R R4, SRZ ;  /* 0x0000000000047805 */ /* 0x000fe2000001ff00 */
[----:B------:R-:W-:Y:S01]  /*0780*/  @!P5 MOV R19, 0x8 ;  /* 0x000000080013d802 */ /* 0x000fe20000000f00 */
[----:B------:R-:W-:-:S04]  /*0790*/  @!P4 IMAD.WIDE.U32 R20, R20, R21, c[0x0][0x178] ;  /* 0x00005e001414c625 */ /* 0x000fc800078e0015 */
[----:B------:R-:W-:Y:S01]  /*07a0*/  @!P3 IMAD.WIDE.U32 R26, R26, R27, c[0x0][0x178] ;  /* 0x00005e001a1ab625 */ /* 0x000fe200078e001b */
[----:B------:R-:W-:Y:S01]  /*07b0*/  @!P2 MOV R28, 0x8 ;  /* 0x00000008001ca802 */ /* 0x000fe20000000f00 */
[----:B------:R1:W5:Y:S02]  /*07c0*/  @!P4 LDG.E.64 R6, [R20.64] ;  /* 0x000000041406c981 */ /* 0x000364000c1e1b00 */
[----:B------:R-:W-:Y:S01]  /*07d0*/  @!P5 IMAD.WIDE.U32 R18, R18, R19, c[0x0][0x178] ;  /* 0x00005e001212d625 */ /* 0x000fe200078e0013 */
[C---:B------:R-:W-:Y:S01]  /*07e0*/  @!P0 IADD3 R24, R23.reuse, R12, RZ ;  /* 0x0000000c17188210 */ /* 0x040fe20007ffe0ff */
[----:B------:R2:W5:Y:S01]  /*07f0*/  @!P3 LDG.E.64 R4, [R26.64] ;  /* 0x000000041a04b981 */ /* 0x000562000c1e1b00 */
[----:B------:R-:W-:Y:S02]  /*0800*/  @!P0 MOV R25, 0x8 ;  /* 0x0000000800198802 */ /* 0x000fe40000000f00 */
[----:B------:R-:W-:Y:S01]  /*0810*/  @!P6 IADD3 R22, R23, R14, RZ ;  /* 0x0000000e1716e210 */ /* 0x000fe20007ffe0ff */
[----:B------:R-:W-:Y:S01]  /*0820*/  @!P2 IMAD.WIDE.U32 R28, R15, R28, c[0x0][0x178] ;  /* 0x00005e000f1ca625 */ /* 0x000fe200078e001c */
[----:B------:R3:W5:Y:S01]  /*0830*/  @!P5 LDG.E.64 R8, [R18.64] ;  /* 0x000000041208d981 */ /* 0x000762000c1e1b00 */
[----:B-1----:R-:W-:-:S02]  /*0840*/  @!P1 MOV R20, 0x8 ;  /* 0x0000000800149802 */ /* 0x002fc40000000f00 */
[----:B--2---:R-:W-:Y:S01]  /*0850*/  @!P6 MOV R27, 0x8 ;  /* 0x00000008001be802 */ /* 0x004fe20000000f00 */
[----:B------:R-:W-:Y:S01]  /*0860*/  CS2R R2, SRZ ;  /* 0x0000000000027805 */ /* 0x000fe2000001ff00 */
[----:B------:R-:W-:Y:S01]  /*0870*/  CS2R R14, SRZ ;  /* 0x00000000000e7805 */ /* 0x000fe2000001ff00 */
[----:B0-----:R-:W-:Y:S01]  /*0880*/  CS2R R16, SRZ ;  /* 0x0000000000107805 */ /* 0x001fe2000001ff00 */
[----:B------:R-:W-:Y:S01]  /*0890*/  @!P0 IMAD.WIDE.U32 R24, R24, R25, c[0x0][0x178] ;  /* 0x00005e0018188625 */ /* 0x000fe200078e0019 */
[----:B---3--:R-:W-:Y:S02]  /*08a0*/  CS2R R18, SRZ ;  /* 0x0000000000127805 */ /* 0x008fe4000001ff00 */
[----:B------:R0:W5:Y:S01]  /*08b0*/  @!P2 LDG.E.64 R2, [R28.64] ;  /* 0x000000041c02a981 */ /* 0x000162000c1e1b00 */
[----:B------:R-:W-:-:S03]  /*08c0*/  @!P1 IMAD.WIDE.U32 R20, R13, R20, c[0x0][0x178] ;  /* 0x00005e000d149625 */ /* 0x000fc600078e0014 */
[----:B------:R0:W5:Y:S01]  /*08d0*/  @!P0 LDG.E.64 R16, [R24.64] ;  /* 0x0000000418108981 */ /* 0x000162000c1e1b00 */
[----:B------:R-:W-:-:S03]  /*08e0*/  @!P6 IMAD.WIDE.U32 R26, R22, R27, c[0x0][0x178] ;  /* 0x00005e00161ae625 */ /* 0x000fc600078e001b */
[----:B------:R0:W5:Y:S04]  /*08f0*/  @!P1 LDG.E.64 R14, [R20.64] ;  /* 0x00000004140e9981 */ /* 0x000168000c1e1b00 */
[----:B------:R0:W5:Y:S01]  /*0900*/  @!P6 LDG.E.64 R18, [R26.64] ;  /* 0x000000041a12e981 */ /* 0x000162000c1e1b00 */
[----:B------:R-:W-:Y:S01]  /*0910*/  BSSY B0, `(.L_x_14680) ;  /* 0x000000f000007945 */ /* 0x000fe20003800000 */
[----:B------:R-:W-:Y:S05]  /*0920*/  @P0 BRA `(.L_x_14681) ;  /* 0x000000d000000947 */ /* 0x000fea0003800000 */
[-C--:B-----5:R-:W-:Y:S02]  /*0930*/  IMAD R13, R17, R16.reuse, RZ ;  /* 0x00000010110d7224 */ /* 0x0a0fe400078e02ff */
[----:B0-----:R-:W-:-:S04]  /*0940*/  IMAD.WIDE.U32 R20, R16, R16, RZ ;  /* 0x0000001010147225 */ /* 0x001fc800078e00ff */
[----:B------:R-:W-:-:S05]  /*0950*/  IMAD R13, R16, R17, R13 ;  /* 0x00000011100d7224 */ /* 0x000fca00078e020d */
[----:B------:R-:W-:Y:S02]  /*0960*/  IADD3 R13, R21, R13, RZ ;  /* 0x0000000d150d7210 */ /* 0x000fe40007ffe0ff */
[----:B------:R-:W-:Y:S02]  /*0970*/  IADD3 R21, R23, R12, RZ ;  /* 0x0000000c17157210 */ /* 0x000fe40007ffe0ff */
[----:B------:R-:W-:Y:S01]  /*0980*/  IADD3 R12, R12, 0x80, RZ ;  /* 0x000000800c0c7810 */ /* 0x000fe20007ffe0ff */
[----:B------:R-:W-:-:S04]  /*0990*/  IMAD R13, R13, R16, RZ ;  /* 0x000000100d0d7224 */ /* 0x000fc800078e02ff */
[----:B------:R-:W-:Y:S02]  /*09a0*/  IMAD R13, R17, R20, R13 ;  /* 0x00000014110d7224 */ /* 0x000fe400078e020d */
[----:B------:R-:W-:Y:S01]  /*09b0*/  IMAD.WIDE.U32 R16, R20, R16, RZ ;  /* 0x0000001014107225 */ /* 0x000fe200078e00ff */
[----:B------:R-:W-:-:S04]  /*09c0*/  HFMA2.MMA R20, -RZ, RZ, 0, 4.76837158203125e-07 ;  /* 0x00000008ff147435 */ /* 0x000fc800000001ff */
[----:B------:R-:W-:-:S06]  /*09d0*/  IADD3 R17, R17, R13, RZ ;  /* 0x0000000d11117210 */ /* 0x000fcc0007ffe0ff */
[----:B------:R-:W-:-:S05]  /*09e0*/  IMAD.WIDE.U32 R20, R21, R20, c[0x0][0x170] ;  /* 0x00005c0015147625 */ /* 0x000fca00078e0014 */
[----:B------:R0:W-:Y:S02]  /*09f0*/  STG.E.64 [R20.64], R16 ;  /* 0x0000001014007986 */ /* 0x0001e4000c101b04 */
.L_x_14681:
[----:B------:R-:W-:Y:S05]  /*0a00*/  BSYNC B0 ;  /* 0x0000000000007941 */ /* 0x000fea0003800000 */
.L_x_14680:
[----:B------:R-:W-:Y:S01]  /*0a10*/  ISETP.GE.AND P0, PT, R12, R0, PT ;  /* 0x000000000c00720c */ /* 0x000fe20003f06270 */
[----:B------:R-:W-:Y:S01]  /*0a20*/  BSSY B0, `(.L_x_14682) ;  /* 0x000005e000007945 */ /* 0x000fe20003800000 */
[----:B------:R-:W-:Y:S11]  /*0a30*/  BSSY B1, `(.L_x_14683) ;  /* 0x000004f000017945 */ /* 0x000ff60003800000 */
[----:B------:R-:W-:Y:S05]  /*0a40*/  @P0 BRA `(.L_x_14684) ;  /* 0x000001c000000947 */ /* 0x000fea0003800000 */
[-C--:B-----5:R-:W-:Y:S02]  /*0a50*/  IMAD R13, R11, R10.reuse, RZ ;  /* 0x0000000a0b0d7224 */ /* 0x0a0fe400078e02ff */
[----:B0-----:R-:W-:-:S04]  /*0a60*/  IMAD.WIDE.U32 R16, R10, R10, RZ ;  /* 0x0000000a0a107225 */ /* 0x001fc800078e00ff */
[----:B------:R-:W-:Y:S02]  /*0a70*/  IMAD R13, R10, R11, R13 ;  /* 0x0000000b0a0d7224 */ /* 0x000fe400078e020d */
[----:B------:R-:W-:-:S03]  /*0a80*/  IMAD.WIDE.U32 R20, R16, R10, RZ ;  /* 0x0000000a10147225 */ /* 0x000fc600078e00ff */
[----:B------:R-:W-:Y:S02]  /*0a90*/  IADD3 R13, R17, R13, RZ ;  /* 0x0000000d110d7210 */ /* 0x000fe40007ffe0ff */
[----:B------:R-:W-:Y:S02]  /*0aa0*/  IADD3 R17, R23, R12, RZ ;  /* 0x0000000c17117210 */ /* 0x000fe40007ffe0ff */
[----:B------:R-:W-:Y:S01]  /*0ab0*/  IADD3 R12, R12, 0x80, RZ ;  /* 0x000000800c0c7810 */ /* 0x000fe20007ffe0ff */
[----:B------:R-:W-:Y:S01]  /*0ac0*/  IMAD R13, R13, R10, RZ ;  /* 0x0000000a0d0d7224 */ /* 0x000fe200078e02ff */
[----:B------:R-:W-:Y:S02]  /*0ad0*/  MOV R10, 0x8 ;  /* 0x00000008000a7802 */ /* 0x000fe40000000f00 */
[----:B------:R-:W-:Y:S01]  /*0ae0*/  ISETP.GE.AND P0, PT, R12, R0, PT ;  /* 0x000000000c00720c */ /* 0x000fe20003f06270 */
[----:B------:R-:W-:Y:S02]  /*0af0*/  IMAD R13, R11, R16, R13 ;  /* 0x000000100b0d7224 */ /* 0x000fe400078e020d */
[----:B------:R-:W-:-:S03]  /*0b00*/  IMAD.WIDE.U32 R10, R17, R10, c[0x0][0x170] ;  /* 0x00005c00110a7625 */ /* 0x000fc600078e000a */
[----:B------:R-:W-:-:S05]  /*0b10*/  IADD3 R21, R21, R13, RZ ;  /* 0x0000000d15157210 */ /* 0x000fca0007ffe0ff */
[----:B------:R0:W-:Y:S02]  /*0b20*/  STG.E.64 [R10.64], R20 ;  /* 0x000000140a007986 */ /* 0x0001e4000c101b04 */
[----:B------:R-:W-:Y:S05]  /*0b30*/  @P0 BRA `(.L_x_14685) ;  /* 0x000001c000000947 */ /* 0x000fea0003800000 */
[-C--:B------:R-:W-:Y:S02]  /*0b40*/  IMAD R13, R9, R8.reuse, RZ ;  /* 0x00000008090d7224 */ /* 0x080fe400078e02ff */
[----:B0-----:R-:W-:-:S04]  /*0b50*/  IMAD.WIDE.U32 R10, R8, R8, RZ ;  /* 0x00000008080a7225 */ /* 0x001fc800078e00ff */
[----:B------:R-:W-:Y:S02]  /*0b60*/  IMAD R13, R8, R9, R13 ;  /* 0x00000009080d7224 */ /* 0x000fe400078e020d */
[----:B------:R-:W-:-:S03]  /*0b70*/  IMAD.WIDE.U32 R16, R10, R8, RZ ;  /* 0x000000080a107225 */ /* 0x000fc600078e00ff */
[----:B------:R-:W-:Y:S02]  /*0b80*/  IADD3 R11, R11, R13, RZ ;  /* 0x0000000d0b0b7210 */ /* 0x000fe40007ffe0ff */
[----:B------:R-:W-:Y:S02]  /*0b90*/  IADD3 R13, R23, R12, RZ ;  /* 0x0000000c170d7210 */ /* 0x000fe40007ffe0ff */
[----:B------:R-:W-:Y:S01]  /*0ba0*/  IADD3 R12, R12, 0x80, RZ ;  /* 0x000000800c0c7810 */ /* 0x000fe20007ffe0ff */
[----:B------:R-:W-:Y:S01]  /*0bb0*/  IMAD R11, R11, R8, RZ ;  /* 0x000000080b0b7224 */ /* 0x000fe200078e02ff */
[----:B------:R-:W-:-:S03]  /*0bc0*/  HFMA2.MMA R8, -RZ, RZ, 0, 4.76837158203125e-07 ;  /* 0x00000008ff087435 */ /* 0x000fc600000001ff */
[----:B------:R-:W-:-:S05]  /*0bd0*/  IMAD R11, R9, R10, R11 ;  /* 0x0000000a090b7224 */ /* 0x000fca00078e020b */
[----:B------:R-:W-:Y:S02]  /*0be0*/  IADD3 R17, R17, R11, RZ ;  /* 0x0000000b11117210 */ /* 0x000fe40007ffe0ff */
[----:B------:R-:W-:-:S05]  /*0bf0*/  IMAD.WIDE.U32 R8, R13, R8, c[0x0][0x170] ;  /* 0x00005c000d087625 */ /* 0x000fca00078e0008 */
[----:B------:R0:W-:Y:S02]  /*0c00*/  STG.E.64 [R8.64], R16 ;  /* 0x0000001008007986 */ /* 0x0001e4000c101b04 */
.L_x_14684:
[----:B------:R-:W-:-:S13]  /*0c10*/  ISETP.GE.AND P0, PT, R12, R0, PT ;  /* 0x000000000c00720c */ /* 0x000fda0003f06270 */
[----:B------:R-:W-:Y:S05]  /*0c20*/  @P0 BRA `(.L_x_14686) ;  /* 0x000001c000000947 */ /* 0x000fea0003800000 */
[----:B-----5:R-:W-:Y:S01]  /*0c30*/  IMAD R11, R7, R6, RZ ;  /* 0x00000006070b7224 */ /* 0x020fe200078e02ff */
[----:B------:R-:W-:Y:S01]  /*0c40*/  IADD3 R13, R23, R12, RZ ;  /* 0x0000000c170d7210 */ /* 0x000fe20007ffe0ff */
[----:B0-----:R-:W-:Y:S01]  /*0c50*/  IMAD.WIDE.U32 R8, R6, R6, RZ ;  /* 0x0000000606087225 */ /* 0x001fe200078e00ff */
[----:B------:R-:W-:-:S03]  /*0c60*/  IADD3 R12, R12, 0x80, RZ ;  /* 0x000000800c0c7810 */ /* 0x000fc60007ffe0ff */
[----:B------:R-:W-:-:S05]  /*0c70*/  IMAD R11, R6, R7, R11 ;  /* 0x00000007060b7224 */ /* 0x000fca00078e020b */
[----:B------:R-:W-:Y:S01]  /*0c80*/  IADD3 R9, R9, R11, RZ ;  /* 0x0000000b09097210 */ /* 0x000fe20007ffe0ff */
[----:B------:R-:W-:-:S04]  /*0c90*/  IMAD.WIDE.U32 R10, R8, R6, RZ ;  /* 0x00000006080a7225 */ /* 0x000fc800078e00ff */
[----:B------:R-:W-:Y:S01]  /*0ca0*/  IMAD R9, R9, R6, RZ ;  /* 0x0000000609097224 */ /* 0x000fe200078e02ff */
[----:B------:R-:W-:-:S03]  /*0cb0*/  MOV R6, 0x8 ;  /* 0x0000000800067802 */ /* 0x000fc60000000f00 */
[----:B------:R-:W-:Y:S02]  /*0cc0*/  IMAD R9, R7, R8, R9 ;  /* 0x0000000807097224 */ /* 0x000fe400078e0209 */
[----:B------:R-:W-:-:S03]  /*0cd0*/  IMAD.WIDE.U32 R6, R13, R6, c[0x0][0x170] ;  /* 0x00005c000d067625 */ /* 0x000fc600078e0006 */
[----:B------:R-:W-:-:S05]  /*0ce0*/  IADD3 R11, R11, R9, RZ ;  /* 0x000000090b0b7210 */ /* 0x000fca0007ffe0ff */
[----:B------:R0:W-:Y:S02]  /*0cf0*/  STG.E.64 [R6.64], R10 ;  /* 0x0000000a06007986 */ /* 0x0001e4000c101b04 */
.L_x_14685:
[----:B------:R-:W-:-:S13]  /*0d00*/  ISETP.GE.AND P0, PT, R12, R0, PT ;  /* 0x000000000c00720c */ /* 0x000fda0003f06270 */
[----:B------:R-:W-:Y:S05]  /*0d10*/  @P0 BRA `(.L_x_14687) ;  /* 0x000001d000000947 */ /* 0x000fea0003800000 */
[----:B------:R-:W-:Y:S01]  /*0d20*/  IMAD R9, R5, R4, RZ ;  /* 0x0000000405097224 */ /* 0x000fe200078e02ff */
[----:B0-----:R-:W-:Y:S01]  /*0d30*/  IADD3 R10, R23, R12, RZ ;  /* 0x0000000c170a7210 */ /* 0x001fe20007ffe0ff */
[----:B------:R-:W-:Y:S01]  /*0d40*/  IMAD.WIDE.U32 R6, R4, R4, RZ ;  /* 0x0000000404067225 */ /* 0x000fe200078e00ff */
[----:B------:R-:W-:-:S03]  /*0d50*/  IADD3 R12, R12, 0x80, RZ ;  /* 0x000000800c0c7810 */ /* 0x000fc60007ffe0ff */
[----:B------:R-:W-:-:S05]  /*0d60*/  IMAD R9, R4, R5, R9 ;  /* 0x0000000504097224 */ /* 0x000fca00078e0209 */
        /* <DEDUP_REMOVED lines=8> */
.L_x_14686:
[----:B------:R-:W-:-:S13]  /*0df0*/  ISETP.GE.AND P0, PT, R12, R0, PT ;  /* 0x000000000c00720c */ /* 0x000fda0003f06270 */
[----:B------:R-:W-:Y:S01]  /*0e00*/  @P0 BREAK B1 ;  /* 0x0000000000010942 */ /* 0x000fe20003800000 */
[----:B------:R-:W-:Y:S05]  /*0e10*/  @P0 BRA `(.L_x_14688) ;  /* 0x000001e000000947 */ /* 0x000fea0003800000 */
[----:B-----5:R-:W-:Y:S01]  /*0e20*/  IMAD R7, R3, R2, RZ ;  /* 0x0000000203077224 */ /* 0x020fe200078e02ff */
        /* <DEDUP_REMOVED lines=11> */
[----:B------:R0:W-:Y:S02]  /*0ee0*/  STG.E.64 [R2.64], R6 ;  /* 0x0000000602007986 */ /* 0x0001e4000c101b04 */
.L_x_14687:
[----:B------:R-:W-:-:S13]  /*0ef0*/  ISETP.GE.AND P0, PT, R12, R0, PT ;  /* 0x000000000c00720c */ /* 0x000fda0003f06270 */
[----:B------:R-:W-:Y:S01]  /*0f00*/  @P0 BREAK B1 ;  /* 0x0000000000010942 */ /* 0x000fe20003800000 */
[----:B------:R-:W-:Y:S05]  /*0f10*/  @P0 BRA `(.L_x_14688) ;  /* 0x000000e000000947 */ /* 0x000fea0003800000 */
[----:B------:R-:W-:Y:S05]  /*0f20*/  BSYNC B1 ;  /* 0x0000000000017941 */ /* 0x000fea0003800000 */
.L_x_14683:
[-C--:B------:R-:W-:Y:S01]  /*0f30*/  IMAD R5, R15, R14.reuse, RZ ;  /* 0x0000000e0f057224 */ /* 0x080fe200078e02ff */
[----:B0-----:R-:W-:Y:S01]  /*0f40*/  HFMA2.MMA R7, -RZ, RZ, 0, 4.76837158203125e-07 ;  /* 0x00000008ff077435 */ /* 0x001fe200000001ff */
[----:B------:R-:W-:Y:S01]  /*0f50*/  IMAD.WIDE.U32 R2, R14, R14, RZ ;  /* 0x0000000e0e027225 */ /* 0x000fe200078e00ff */
[----:B------:R-:W-:Y:S02]  /*0f60*/  IADD3 R6, R23, R12, RZ ;  /* 0x0000000c17067210 */ /* 0x000fe40007ffe0ff */
[----:B------:R-:W-:Y:S01]  /*0f70*/  IADD3 R12, R12, 0x80, RZ ;  /* 0x000000800c0c7810 */ /* 0x000fe20007ffe0ff */
[----:B------:R-:W-:-:S05]  /*0f80*/  IMAD R5, R14, R15, R5 ;  /* 0x0000000f0e057224 */ /* 0x000fca00078e0205 */
[----:B------:R-:W-:Y:S01]  /*0f90*/  IADD3 R3, R3, R5, RZ ;  /* 0x0000000503037210 */ /* 0x000fe20007ffe0ff */
[----:B------:R-:W-:-:S04]  /*0fa0*/  IMAD.WIDE.U32 R4, R2, R14, RZ ;  /* 0x0000000e02047225 */ /* 0x000fc800078e00ff */
[----:B------:R-:W-:-:S04]  /*0fb0*/  IMAD R3, R3, R14, RZ ;  /* 0x0000000e03037224 */ /* 0x000fc800078e02ff */
[----:B------:R-:W-:-:S05]  /*0fc0*/  IMAD R3, R15, R2, R3 ;  /* 0x000000020f037224 */ /* 0x000fca00078e0203 */
[----:B------:R-:W-:Y:S01]  /*0fd0*/  IADD3 R5, R5, R3, RZ ;  /* 0x0000000305057210 */ /* 0x000fe20007ffe0ff */
[----:B------:R-:W-:-:S05]  /*0fe0*/  IMAD.WIDE.U32 R2, R6, R7, c[0x0][0x170] ;  /* 0x00005c0006027625 */ /* 0x000fca00078e0007 */
[----:B------:R0:W-:Y:S02]  /*0ff0*/  STG.E.64 [R2.64], R4 ;  /* 0x0000000402007986 */ /* 0x0001e4000c101b04 */
.L_x_14688:
[----:B------:R-:W-:Y:S05]  /*1000*/  BSYNC B0 ;  /* 0x0000000000007941 */ /* 0x000fea0003800000 */
.L_x_14682:
[----:B------:R-:W-:Y:S01]  /*1010*/  WARPSYNC 0xffffffff ;  /* 0xffffffff00007948 */ /* 0x000fe20003800000 */
[----:B------:R-:W-:-:S13]  /*1020*/  ISETP.GE.AND P0, PT, R12, R0, PT ;  /* 0x000000000c00720c */ /* 0x000fda0003f06270 */
[----:B------:R-:W-:Y:S05]  /*1030*/  @P0 EXIT ;  /* 0x000000000000094d */ /* 0x000fea0003800000 */
[-C--:B0----5:R-:W-:Y:S02]  /*1040*/  IMAD R5, R19, R18.reuse, RZ ;  /* 0x0000001213057224 */ /* 0x0a1fe400078e02ff */
[----:B------:R-:W-:-:S04]  /*1050*/  IMAD.WIDE.U32 R2, R18, R18, RZ ;  /* 0x0000001212027225 */ /* 0x000fc800078e00ff */
[----:B------:R-:W-:-:S05]  /*1060*/  IMAD R5, R18, R19, R5 ;  /* 0x0000001312057224 */ /* 0x000fca00078e0205 */
[----:B------:R-:W-:Y:S01]  /*1070*/  IADD3 R3, R3, R5, RZ ;  /* 0x0000000503037210 */ /* 0x000fe20007ffe0ff */
[----:B------:R-:W-:-:S04]  /*1080*/  IMAD.WIDE.U32 R4, R2, R18, RZ ;  /* 0x0000001202047225 */ /* 0x000fc800078e00ff */
[----:B------:R-:W-:Y:S01]  /*1090*/  IMAD R7, R3, R18, RZ ;  /* 0x0000001203077224 */ /* 0x000fe200078e02ff */
[----:B------:R-:W-:-:S03]  /*10a0*/  IADD3 R3, R23, R12, RZ ;  /* 0x0000000c17037210 */ /* 0x000fc60007ffe0ff */
[----:B------:R-:W-:Y:S01]  /*10b0*/  IMAD R7, R19, R2, R7 ;  /* 0x0000000213077224 */ /* 0x000fe200078e0207 */
[----:B------:R-:W-:-:S04]  /*10c0*/  MOV R2, 0x8 ;  /* 0x0000000800027802 */ /* 0x000fc80000000f00 */
[----:B------:R-:W-:Y:S01]  /*10d0*/  IADD3 R5, R5, R7, RZ ;  /* 0x0000000705057210 */ /* 0x000fe20007ffe0ff */
[----:B------:R-:W-:-:S05]  /*10e0*/  IMAD.WIDE.U32 R2, R3, R2, c[0x0][0x170] ;  /* 0x00005c0003027625 */ /* 0x000fca00078e0002 */
[----:B------:R-:W-:Y:S01]  /*10f0*/  STG.E.64 [R2.64], R4 ;  /* 0x0000000402007986 */ /* 0x000fe2000c101b04 */
[----:B------:R-:W-:Y:S05]  /*1100*/  EXIT ;  /* 0x000000000000794d */ /* 0x000fea0003800000 */
.L_x_14689:
        /* <DEDUP_REMOVED lines=15> */
.L_x_61755:


//--------------------- .text._ZN2at6native29vectorized_elementwise_kernelILi4EZNS0_50_GLOBAL__N__2680c7bb_12_PowKernel_cu_b2145a98_318429pow_tensor_scalar_kernel_implIllEEvRNS_18TensorIteratorBaseET0_EUllE0_St5arrayIPcLm2EEEEviS6_T1_ --------------------------
	.section	.text._ZN2at6native29vectorized_elementwise_kernelILi4EZNS0_50_GLOBAL__N__2680c7bb_12_PowKernel_cu_b2145a98_318429pow_tensor_scalar_kernel_implIllEEvRNS_18TensorIteratorBaseET0_EUllE0_St5arrayIPcLm2EEEEviS6_T1_,"ax",@progbits
	.sectioninfo	@"SHI_REGISTERS=32"
	.align	128
        .global         _ZN2at6native29vectorized_elementwise_kernelILi4EZNS0_50_GLOBAL__N__2680c7bb_12_PowKernel_cu_b2145a98_318429pow_tensor_scalar_kernel_implIllEEvRNS_18TensorIteratorBaseET0_EUllE0_St5arrayIPcLm2EEEEviS6_T1_
        .type           _ZN2at6native29vectorized_elementwise_kernelILi4EZNS0_50_GLOBAL__N__2680c7bb_12_PowKernel_cu_b2145a98_318429pow_tensor_scalar_kernel_implIllEEvRNS_18TensorIteratorBaseET0_EUllE0_St5arrayIPcLm2EEEEviS6_T1_,@function
        .size           _ZN2at6native29vectorized_elementwise_kernelILi4EZNS0_50_GLOBAL__N__2680c7bb_12_PowKernel_cu_b2145a98_318429pow_tensor_scalar_kernel_implIllEEvRNS_18TensorIteratorBaseET0_EUllE0_St5arrayIPcLm2EEEEviS6_T1_,(.L_x_61756 - _ZN2at6native29vectorized_elementwise_kernelILi4EZNS0_50_GLOBAL__N__2680c7bb_12_PowKernel_cu_b2145a98_318429pow_tensor_scalar_kernel_implIllEEvRNS_18TensorIteratorBaseET0_EUllE0_St5arrayIPcLm2EEEEviS6_T1_)
        .other          _ZN2at6native29vectorized_elementwise_kernelILi4EZNS0_50_GLOBAL__N__2680c7bb_12_PowKernel_cu_b2145a98_318429pow_tensor_scalar_kernel_implIllEEvRNS_18TensorIteratorBaseET0_EUllE0_St5arrayIPcLm2EEEEviS6_T1_,@"STO_CUDA_ENTRY STV_DEFAULT"
_ZN2at6native29vectorized_elementwise_kernelILi4EZNS0_50_GLOBAL__N__2680c7bb_12_PowKernel_cu_b2145a98_318429pow_tensor_scalar_kernel_implIllEEvRNS_18TensorIteratorBaseET0_EUllE0_St5arrayIPcLm2EEEEviS6_T1_:
.text._ZN2at6native29vectorized_elementwise_kernelILi4EZNS0_50_GLOBAL__N__2680c7bb_12_PowKernel_cu_b2145a98_318429pow_tensor_scalar_kernel_implIllEEvRNS_18TensorIteratorBaseET0_EUllE0_St5arrayIPcLm2EEEEviS6_T1_:
        /* <DEDUP_REMOVED lines=88> */
.L_x_14690:
        /* <DEDUP_REMOVED lines=72> */
.L_x_14692:
[----:B------:R-:W-:Y:S05]  /*0a00*/  BSYNC B0 ;  /* 0x0000000000007941 */ /* 0x000fea0003800000 */
.L_x_14691:
        /* <DEDUP_REMOVED lines=32> */
.L_x_14695:
        /* <DEDUP_REMOVED lines=15> */
.L_x_14696:
        /* <DEDUP_REMOVED lines=15> */
.L_x_14697:
        /* <DEDUP_REMOVED lines=16> */
.L_x_14698:
[----:B------:R-:W-:-:S13]  /*0ef0*/  ISETP.GE.AND P0, PT, R12, R0, PT ;  /* 0x000000000c00720c */ /* 0x000fda0003f06270 */
[----:B------:R-:W-:Y:S01]  /*0f00*/  @P0 BREAK B1 ;  /* 0x0000000000010942 */ /* 0x000fe20003800000 */
[----:B------:R-:W-:Y:S05]  /*0f10*/  @P0 BRA `(.L_x_14699) ;  /* 0x000000e000000947 */ /* 0x000fea0003800000 */
[----:B------:R-:W-:Y:S05]  /*0f20*/  BSYNC B1 ;  /* 0x0000000000017941 */ /* 0x000fea0003800000 */
.L_x_14694:
        /* <DEDUP_REMOVED lines=13> */
.L_x_14699:
[----:B------:R-:W-:Y:S05]  /*1000*/  BSYNC B0 ;  /* 0x0000000000007941 */ /* 0x000fea0003800000 */
.L_x_14693:
        /* <DEDUP_REMOVED lines=16> */
.L_x_14700:
        /* <DEDUP_REMOVED lines=15> */
.L_x_61756:


//--------------------- .text._ZN2at6native29vectorized_elementwise_kernelILi8EZNS0_50_GLOBAL__N__2680c7bb_12_PowKernel_cu_b2145a98_318429pow_tensor_scalar_kernel_implIllEEvRNS_18TensorIteratorBaseET0_EUllE0_St5arrayIPcLm2EEEEviS6_T1_ --------------------------
	.section	.text._ZN2at6native29vectorized_elementwise_kernelILi8EZNS0_50_GLOBAL__N__2680c7bb_12_PowKernel_cu_b2145a98_318429pow_tensor_scalar_kernel_implIllEEvRNS_18TensorIteratorBaseET0_EUllE0_St5arrayIPcLm2EEEEviS6_T1_,"ax",@progbits
	.sectioninfo	@"SHI_REGISTERS=4"
	.align	128
        .global         _ZN2at6native29vectorized_elementwise_kernelILi8EZNS0_50_GLOBAL__N__2680c7bb_12_PowKernel_cu_b2145a98_318429pow_tensor_scalar_kernel_implIllEEvRNS_18TensorIteratorBaseET0_EUllE0_St5arrayIPcLm2EEEEviS6_T1_
        .type           _ZN2at6native29vectorized_elementwise_kernelILi8EZNS0_50_GLOBAL__N__2680c7bb_12_PowKernel_cu_b2145a98_318429pow_tensor_scalar_kernel_implIllEEvRNS_18TensorIteratorBaseET0_EUllE0_St5arrayIPcLm2EEEEviS6_T1_,@function
        .size           _ZN2at6native29vectorized_elementwise_kernelILi8EZNS0_50_GLOBAL__N__2680c7bb_12_PowKernel_cu_b2145a98_318429pow_tensor_scalar_kernel_implIllEEvRNS_18TensorIteratorBaseET0_EUllE0_St5arrayIPcLm2EEEEviS6_T1_,(.L_x_61757 - _ZN2at6native29vectorized_elementwise_kernelILi8EZNS0_50_GLOBAL__N__2680c7bb_12_PowKernel_cu_b2145a98_318429pow_tensor_scalar_kernel_implIllEEvRNS_18TensorIteratorBaseET0_EUllE0_St5arrayIPcLm2EEEEviS6_T1_)
        .other          _ZN2at6native29vectorized_elementwise_kernelILi8EZNS0_50_GLOBAL__N__2680c7bb_12_PowKernel_cu_b2145a98_318429pow_tensor_scalar_kernel_implIllEEvRNS_18TensorIteratorBaseET0_EUllE0_St5arrayIPcLm2EEEEviS6_T1_,@"STO_CUDA_ENTRY STV_DEFAULT"
_ZN2at6native29vectorized_elementwise_kernelILi8EZNS0_50_GLOBAL__N__2680c7bb_12_PowKernel_cu_b2145a98_318429pow_tensor_scalar_kernel_implIllEEvRNS_18TensorIteratorBaseET0_EUllE0_St5arrayIPcLm2EEEEviS6_T1_:
.text._ZN2at6native29vectorized_elementwise_kernelILi8EZNS0_50_GLOBAL__N__2680c7bb_12_PowKernel_cu_b2145a98_318429pow_tensor_scalar_kernel_implIllEEvRNS_18TensorIteratorBaseET0_EUllE0_St5arrayIPcLm2EEEEviS6_T1_:
[----:B------:R-:W-:Y:S02]  /*0000*/  MOV R1, c[0x0][0x28] ;  /* 0x00000a0000017a02 */ /* 0x000fe40000000f00 */
[----:B------:R-:W-:Y:S05]  /*0010*/  EXIT ;  /* 0x000000000000794d */ /* 0x000fea0003800000 */
.L_x_14701:
        /* <DEDUP_REMOVED lines=14> */
.L_x_61757:


//--------------------- .text._ZN2at6native18elementwise_kernelILi128ELi4EZNS0_15gpu_kernel_implIZNS0_50_GLOBAL__N__2680c7bb_12_PowKernel_cu_b2145a98_318429pow_tensor_scalar_kernel_implIllEEvRNS_18TensorIteratorBaseET0_EUllE_EEvS6_RKT_EUliE_EEviT1_ --------------------------
	.section	.text._ZN2at6native18elementwise_kernelILi128ELi4EZNS0_15gpu_kernel_implIZNS0_50_GLOBAL__N__2680c7bb_12_PowKernel_cu_b2145a98_318429pow_tensor_scalar_kernel_implIllEEvRNS_18TensorIteratorBaseET0_EUllE_EEvS6_RKT_EUliE_EEviT1_,"ax",@progbits
	.sectioninfo	@"SHI_REGISTERS=26"
	.align	128
        .global         _ZN2at6native18elementwise_kernelILi128ELi4EZNS0_15gpu_kernel_implIZNS0_50_GLOBAL__N__2680c7bb_12_PowKernel_cu_b2145a98_318429pow_tensor_scalar_kernel_implIllEEvRNS_18TensorIteratorBaseET0_EUllE_EEvS6_RKT_EUliE_EEviT1_
        .type           _ZN2at6native18elementwise_kernelILi128ELi4EZNS0_15gpu_kernel_implIZNS0_50_GLOBAL__N__2680c7bb_12_PowKernel_cu_b2145a98_318429pow_tensor_scalar_kernel_implIllEEvRNS_18TensorIteratorBaseET0_EUllE_EEvS6_RKT_EUliE_EEviT1_,@function
        .size           _ZN2at6native18elementwise_kernelILi128ELi4EZNS0_15gpu_kernel_implIZNS0_50_GLOBAL__N__2680c7bb_12_PowKernel_cu_b2145a98_318429pow_tensor_scalar_kernel_implIllEEvRNS_18TensorIteratorBaseET0_EUllE_EEvS6_RKT_EUliE_EEviT1_,(.L_x_61758 - _ZN2at6native18elementwise_kernelILi128ELi4EZNS0_15gpu_kernel_implIZNS0_50_GLOBAL__N__2680c7bb_12_PowKernel_cu_b2145a98_318429pow_tensor_scalar_kernel_implIllEEvRNS_18TensorIteratorBaseET0_EUllE_EEvS6_RKT_EUliE_EEviT1_)
        .other          _ZN2at6native18elementwise_kernelILi128ELi4EZNS0_15gpu_kernel_implIZNS0_50_GLOBAL__N__2680c7bb_12_PowKernel_cu_b2145a98_318429pow_tensor_scalar_kernel_implIllEEvRNS_18TensorIteratorBaseET0_EUllE_EEvS6_RKT_EUliE_EEviT1_,@"STO_CUDA_ENTRY STV_DEFAULT"
_ZN2at6native18elementwise_kernelILi128ELi4EZNS0_15gpu_kernel_implIZNS0_50_GLOBAL__N__2680c7bb_12_PowKernel_cu_b2145a98_318429pow_tensor_scalar_kernel_implIllEEvRNS_18TensorIteratorBaseET0_EUllE_EEvS6_RKT_EUliE_EEviT1_:
.text._ZN2at6native18elementwise_kernelILi128ELi4EZNS0_15gpu_kernel_implIZNS0_50_GLOBAL__N__2680c7bb_12_PowKernel_cu_b2145a98_318429pow_tensor_scalar_kernel_implIllEEvRNS_18TensorIteratorBaseET0_EUllE_EEvS6_RKT_EUliE_EEviT1_:
        /* <DEDUP_REMOVED lines=236> */
.L_x_14704:
        /* <DEDUP_REMOVED lines=19> */
.L_x_14708:
[----:B------:R0:W5:Y:S01]  /*0ff0*/  LDG.E.U8 R2, [R4.64] ;  /* 0x0000002404027981 */ /* 0x000162000c1e1100 */
[----:B------:R-:W-:Y:S01]  /*1000*/  IMAD.MOV.U32 R3, RZ, RZ, RZ ;  /* 0x000000ffff037224 */ /* 0x000fe200078e00ff */
[----:B------:R-:W-:Y:S05]  /*1010*/  BRA `(.L_x_14710) ;  /* 0x00000d5000007947 */ /* 0x000fea0003800000 */
.L_x_14707:
        /* <DEDUP_REMOVED lines=8> */
.L_x_14712:
[----:B------:R-:W2:Y:S02]  /*10a0*/  LDG.E R2, [R4.64] ;  /* 0x0000002404027981 */ /* 0x000ea4000c1e1900 */
[----:B--2---:R-:W-:Y:S01]  /*10b0*/  SHF.R.S32.HI R3, RZ, 0x1f, R2 ;  /* 0x0000001fff037819 */ /* 0x004fe20000011402 */
[----:B------:R-:W-:Y:S05]  /*10c0*/  BRA `(.L_x_14710) ;  /* 0x00000ca000007947 */ /* 0x000fea0003800000 */
.L_x_14711:
[----:B------:R-:W2:Y:S02]  /*10d0*/  LDG.E.S16 R2, [R4.64] ;  /* 0x0000002404027981 */ /* 0x000ea4000c1e1700 */
[----:B--2---:R-:W-:Y:S01]  /*10e0*/  SHF.R.S32.HI R3, RZ, 0x1f, R2 ;  /* 0x0000001fff037819 */ /* 0x004fe20000011402 */
[----:B------:R-:W-:Y:S05]  /*10f0*/  BRA `(.L_x_14710) ;  /* 0x00000c7000007947 */ /* 0x000fea0003800000 */
.L_x_14706:
        /* <DEDUP_REMOVED lines=9> */
.L_x_14714:
[----:B------:R-:W2:Y:S02]  /*1190*/  LDG.E.U16 R4, [R4.64] ;  /* 0x0000002404047981 */ /* 0x000ea4000c1e1500 */
[----:B--2---:R-:W-:-:S06]  /*11a0*/  HADD2.F32 R2, -RZ, R4.H0_H0 ;  /* 0x20000004ff027230 */ /* 0x004fcc0000004100 */
[----:B------:R-:W0:Y:S01]  /*11b0*/  F2I.S64.TRUNC R2, R2 ;  /* 0x0000000200027311 */ /* 0x000e22000020d900 */
[----:B------:R-:W-:Y:S05]  /*11c0*/  BRA `(.L_x_14710) ;  /* 0x00000ba000007947 */ /* 0x000fea0003800000 */
.L_x_14713:
        /* <DEDUP_REMOVED lines=9> */
.L_x_14716:
[----:B------:R-:W2:Y:S02]  /*1260*/  LDG.E.U16 R4, [R4.64] ;  /* 0x0000002404047981 */ /* 0x000ea4000c1e1500 */
[----:B--2---:R-:W-:-:S06]  /*1270*/  HADD2.F32 R2, -RZ, R4.H0_H0 ;  /* 0x20000004ff027230 */ /* 0x004fcc0000004100 */
[----:B------:R-:W0:Y:S01]  /*1280*/  F2I.S64.TRUNC R2, R2 ;  /* 0x0000000200027311 */ /* 0x000e22000020d900 */
[----:B------:R-:W-:Y:S05]  /*1290*/  BRA `(.L_x_14710) ;  /* 0x00000ad000007947 */ /* 0x000fea0003800000 */
.L_x_14715:
[----:B------:R-:W2:Y:S02]  /*12a0*/  LDG.E.64 R2, [R4.64] ;  /* 0x0000002404027981 */ /* 0x000ea4000c1e1b00 */
[----:B--2---:R-:W0:Y:S01]  /*12b0*/  F2I.S64.F64.TRUNC R2, R2 ;  /* 0x0000000200027311 */ /* 0x004e22000030d900 */
[----:B------:R-:W-:Y:S05]  /*12c0*/  BRA `(.L_x_14710) ;  /* 0x00000aa000007947 */ /* 0x000fea0003800000 */
.L_x_14705:
        /* <DEDUP_REMOVED lines=13> */
.L_x_14719:
[----:B------:R-:W2:Y:S02]  /*13a0*/  LDG.E.64 R2, [R4.64] ;  /* 0x0000002404027981 */ /* 0x000ea4000c1e1b00 */
[----:B--2---:R-:W0:Y:S01]  /*13b0*/  F2I.S64.F64.TRUNC R2, R2 ;  /* 0x0000000200027311 */ /* 0x004e22000030d900 */
[----:B------:R-:W-:Y:S05]  /*13c0*/  BRA `(.L_x_14710) ;  /* 0x000009a000007947 */ /* 0x000fea0003800000 */
.L_x_14718:
        /* <DEDUP_REMOVED lines=27> */
.L_x_14721:
        /* <DEDUP_REMOVED lines=14> */
.L_x_14720:
[----:B------:R-:W2:Y:S02]  /*1660*/  LDG.E.U16 R2, [R4.64] ;  /* 0x0000002404027981 */ /* 0x000ea4000c1e1500 */
[----:B--2---:R-:W-:-:S06]  /*1670*/  PRMT R2, RZ, 0x5410, R2 ;  /* 0x00005410ff027816 */ /* 0x004fcc0000000002 */
[----:B------:R-:W0:Y:S01]  /*1680*/  F2I.S64.TRUNC R2, R2 ;  /* 0x0000000200027311 */ /* 0x000e22000020d900 */
[----:B------:R-:W-:Y:S05]  /*1690*/  BRA `(.L_x_14710) ;  /* 0x000006d000007947 */ /* 0x000fea0003800000 */
.L_x_14717:
        /* <DEDUP_REMOVED lines=11> */
.L_x_14724:
        /* <DEDUP_REMOVED lines=21> */
.L_x_14728:
[----:B------:R-:W-:Y:S05]  /*18a0*/  BSYNC B1 ;  /* 0x0000000000017941 */ /* 0x000fea0003800000 */
.L_x_14727:
[----:B------:R-:W-:Y:S01]  /*18b0*/  IMAD.SHL.U32 R2, R2, 0x100000, RZ ;  /* 0x0010000002027824 */ /* 0x000fe200078e00ff */
[----:B------:R-:W-:-:S04]  /*18c0*/  LEA R3, R0, 0x3b800000, 0x17 ;  /* 0x3b80000000037811 */ /* 0x000fc800078eb8ff */
[----:B------:R-:W-:Y:S02]  /*18d0*/  LOP3.LUT R2, R3, R2, R4, 0xfe, !PT ;  /* 0x0000000203027212 */ /* 0x000fe400078efe04 */
.L_x_14726:
[----:B------:R-:W-:Y:S05]  /*18e0*/  BSYNC B0 ;  /* 0x0000000000007941 */ /* 0x000fea0003800000 */
.L_x_14725:
[----:B------:R-:W0:Y:S01]  /*18f0*/  F2I.S64.TRUNC R2, R2 ;  /* 0x0000000200027311 */ /* 0x000e22000020d900 */
[----:B------:R-:W-:Y:S05]  /*1900*/  BRA `(.L_x_14710) ;  /* 0x0000046000007947 */ /* 0x000fea0003800000 */
.L_x_14723:
        /* <DEDUP_REMOVED lines=21> */
.L_x_14732:
[----:B------:R-:W-:Y:S05]  /*1a60*/  BSYNC B1 ;  /* 0x0000000000017941 */ /* 0x000fea0003800000 */
.L_x_14731:
[----:B------:R-:W-:Y:S01]  /*1a70*/  IMAD.SHL.U32 R2, R2, 0x200000, RZ ;  /* 0x0020000002027824 */ /* 0x000fe200078e00ff */
[----:B------:R-:W-:-:S04]  /*1a80*/  LEA R3, R0, 0x37800000, 0x17 ;  /* 0x3780000000037811 */ /* 0x000fc800078eb8ff */
[----:B------:R-:W-:Y:S02]  /*1a90*/  LOP3.LUT R2, R3, R2, R4, 0xfe, !PT ;  /* 0x0000000203027212 */ /* 0x000fe400078efe04 */
.L_x_14730:
[----:B------:R-:W-:Y:S05]  /*1aa0*/  BSYNC B0 ;  /* 0x0000000000007941 */ /* 0x000fea0003800000 */
.L_x_14729:
[----:B------:R-:W0:Y:S01]  /*1ab0*/  F2I.S64.TRUNC R2, R2 ;  /* 0x0000000200027311 */ /* 0x000e22000020d900 */
[----:B------:R-:W-:Y:S05]  /*1ac0*/  BRA `(.L_x_14710) ;  /* 0x000002a000007947 */ /* 0x000fea0003800000 */
.L_x_14722:
        /* <DEDUP_REMOVED lines=14> */
.L_x_14736:
[----:B------:R-:W-:Y:S05]  /*1bb0*/  BSYNC B0 ;  /* 0x0000000000007941 */ /* 0x000fea0003800000 */
.L_x_14735:
[----:B------:R-:W0:Y:S01]  /*1bc0*/  F2I.S64.TRUNC R2, R2 ;  /* 0x0000000200027311 */ /* 0x000e22000020d900 */
[----:B------:R-:W-:Y:S05]  /*1bd0*/  BRA `(.L_x_14710) ;  /* 0x0000019000007947 */ /* 0x000fea0003800000 */
.L_x_14709:
        /* <DEDUP_REMOVED lines=21> */
.L_x_14734:
[----:B------:R0:W5:Y:S01]  /*1d30*/  LDG.E.64 R2, [R4.64] ;  /* 0x0000002404027981 */ /* 0x000162000c1e1b00 */
[----:B------:R-:W-:Y:S05]  /*1d40*/  BRA `(.L_x_14710) ;  /* 0x0000002000007947 */ /* 0x000fea0003800000 */
.L_x_14733:
[----:B------:R0:W5:Y:S01]  /*1d50*/  LDG.E R2, [R4.64] ;  /* 0x0000002404027981 */ /* 0x000162000c1e1900 */
[----:B------:R-:W-:-:S03]  /*1d60*/  IMAD.MOV.U32 R3, RZ, RZ, RZ ;  /* 0x000000ffff037224 */ /* 0x000fc600078e00ff */
.L_x_14710:
[----:B------:R-:W1:Y:S01]  /*1d70*/  LDC.U8 R6, c[0x0][0x378] ;  /* 0x0000de00ff067b82 */ /* 0x000e620000000000 */
[-C--:B0----5:R-:W-:Y:S02]  /*1d80*/  IMAD R7, R3, R2.reuse, RZ ;  /* 0x0000000203077224 */ /* 0x0a1fe400078e02ff */
[----:B------:R-:W-:-:S04]  /*1d90*/  IMAD.WIDE.U32 R4, R2, R2, RZ ;  /* 0x0000000202047225 */ /* 0x000fc800078e00ff */
[----:B------:R-:W-:Y:S02]  /*1da0*/  IMAD R3, R2, R3, R7 ;  /* 0x0000000302037224 */ /* 0x000fe400078e0207 */
[----:B------:R-:W-:Y:S02]  /*1db0*/  IMAD.MOV.U32 R2, RZ, RZ, R4 ;  /* 0x000000ffff027224 */ /* 0x000fe400078e0004 */
[----:B------:R-:W-:Y:S01]  /*1dc0*/  IMAD.IADD R3, R5, 0x1, R3 ;  /* 0x0000000105037824 */ /* 0x000fe200078e0203 */
        /* <DEDUP_REMOVED lines=13> */
.L_x_14740:
[----:B------:R0:W-:Y:S01]  /*1ea0*/  STG.E.U8 [R16.64], R4 ;  /* 0x0000000410007986 */ /* 0x0001e2000c101124 */
[----:B------:R-:W-:Y:S05]  /*1eb0*/  BRA `(.L_x_14742) ;  /* 0x00000d7000007947 */ /* 0x000fea0003800000 */
.L_x_14739:
        /* <DEDUP_REMOVED lines=8> */
.L_x_14744:
[----:B------:R0:W-:Y:S01]  /*1f40*/  STG.E [R16.64], R4 ;  /* 0x0000000410007986 */ /* 0x0001e2000c101924 */
[----:B------:R-:W-:Y:S05]  /*1f50*/  BRA `(.L_x_14742) ;  /* 0x00000cd000007947 */ /* 0x000fea0003800000 */
.L_x_14743:
[----:B------:R0:W-:Y:S01]  /*1f60*/  STG.E.U16 [R16.64], R4 ;  /* 0x0000000410007986 */ /* 0x0001e2000c101524 */
[----:B------:R-:W-:Y:S05]  /*1f70*/  BRA `(.L_x_14742) ;  /* 0x00000cb000007947 */ /* 0x000fea0003800000 */
.L_x_14738:
        /* <DEDUP_REMOVED lines=9> */
.L_x_14746:
[----:B------:R-:W0:Y:S02]  /*2010*/  I2F.S64 R0, R2 ;  /* 0x0000000200007312 */ /* 0x000e240000301400 */
[----:B0-----:R-:W-:-:S05]  /*2020*/  F2FP.PACK_AB R0, RZ, R0 ;  /* 0x00000000ff00723e */ /* 0x001fca00000000ff */
[----:B------:R0:W-:Y:S01]  /*2030*/  STG.E.U16 [R16.64], R0 ;  /* 0x0000000010007986 */ /* 0x0001e2000c101524 */
[----:B------:R-:W-:Y:S05]  /*2040*/  BRA `(.L_x_14742) ;  /* 0x00000be000007947 */ /* 0x000fea0003800000 */
.L_x_14745:
        /* <DEDUP_REMOVED lines=10> */
.L_x_14748:
[----:B------:R-:W0:Y:S02]  /*20f0*/  I2F.S64 R2, R2 ;  /* 0x0000000200027312 */ /* 0x000e240000301400 */
[----:B0-----:R-:W-:-:S04]  /*2100*/  F2FP.PACK_AB R3, RZ, R2 ;  /* 0x00000002ff03723e */ /* 0x001fc800000000ff */
[----:B------:R-:W-:-:S05]  /*2110*/  PRMT R3, R3, 0x5410, RZ ;  /* 0x0000541003037816 */ /* 0x000fca00000000ff */
[----:B------:R0:W-:Y:S01]  /*2120*/  STG.E [R16.64], R3 ;  /* 0x0000000310007986 */ /* 0x0001e2000c101924 */
[----:B------:R-:W-:Y:S05]  /*2130*/  BRA `(.L_x_14742) ;  /* 0x00000af000007947 */ /* 0x000fea0003800000 */
.L_x_14747:
[----:B------:R-:W0:Y:S02]  /*2140*/  I2F.F64.S64 R2, R2 ;  /* 0x0000000200027312 */ /* 0x000e240000301c00 */
[----:B0-----:R0:W-:Y:S01]  /*2150*/  STG.E.64 [R16.64], R2 ;  /* 0x0000000210007986 */ /* 0x0011e2000c101b24 */
[----:B------:R-:W-:Y:S05]  /*2160*/  BRA `(.L_x_14742) ;  /* 0x00000ac000007947 */ /* 0x000fea0003800000 */
.L_x_14737:
        /* <DEDUP_REMOVED lines=13> */
.L_x_14751:
[----:B------:R-:W0:Y:S01]  /*2240*/  I2F.F64.S64 R4, R2 ;  /* 0x0000000200047312 */ /* 0x000e220000301c00 */
[----:B------:R-:W-:-:S05]  /*2250*/  CS2R R6, SRZ ;  /* 0x0000000000067805 */ /* 0x000fca000001ff00 */
[----:B0-----:R0:W-:Y:S01]  /*2260*/  STG.E.128 [R16.64], R4 ;  /* 0x0000000410007986 */ /* 0x0011e2000c101d24 */
[----:B------:R-:W-:Y:S05]  /*2270*/  BRA `(.L_x_14742) ;  /* 0x000009b000007947 */ /* 0x000fea0003800000 */
.L_x_14750:
        /* <DEDUP_REMOVED lines=21> */
.L_x_14755:
[----:B------:R-:W-:Y:S05]  /*23d0*/  BSYNC B0 ;  /* 0x0000000000007941 */ /* 0x000fea0003800000 */
.L_x_14754:
[----:B------:R-:W-:-:S05]  /*23e0*/  LOP3.LUT R5, R0, R5, RZ, 0xfc, !PT ;  /* 0x0000000500057212 */ /* 0x000fca00078efcff */
[----:B------:R0:W-:Y:S01]  /*23f0*/  STG.E.U8 [R16.64], R5 ;  /* 0x0000000510007986 */ /* 0x0001e2000c101124 */
[----:B------:R-:W-:Y:S05]  /*2400*/  BRA `(.L_x_14742) ;  /* 0x0000082000007947 */ /* 0x000fea0003800000 */
.L_x_14753:
        /* <DEDUP_REMOVED lines=13> */
.L_x_14757:
[----:B------:R-:W-:Y:S01]  /*24e0*/  IMAD.MOV.U32 R0, RZ, RZ, 0x7f ;  /* 0x0000007fff007424 */ /* 0x000fe200078e00ff */
[----:B------:R-:W-:-:S04]  /*24f0*/  ISETP.GT.U32.AND P0, PT, R4, 0x7f800000, PT ;  /* 0x7f8000000400780c */ /* 0x000fc80003f04070 */
[----:B------:R-:W-:-:S04]  /*2500*/  SEL R0, R0, 0x7c, P0 ;  /* 0x0000007c00007807 */ /* 0x000fc80000000000 */
.L_x_14758:
[----:B------:R-:W-:Y:S05]  /*2510*/  BSYNC B0 ;  /* 0x0000000000007941 */ /* 0x000fea0003800000 */
.L_x_14756:
[----:B------:R-:W-:-:S04]  /*2520*/  LOP3.LUT R2, R3, 0x80000000, RZ, 0xc0, !PT ;  /* 0x8000000003027812 */ /* 0x000fc800078ec0ff */
[----:B------:R-:W-:-:S04]  /*2530*/  SHF.R.U32.HI R3, RZ, 0x18, R2 ;  /* 0x00000018ff037819 */ /* 0x000fc80000011602 */
[----:B------:R-:W-:-:S05]  /*2540*/  LOP3.LUT R3, R0, R3, RZ, 0xfc, !PT ;  /* 0x0000000300037212 */ /* 0x000fca00078efcff */
[----:B------:R0:W-:Y:S01]  /*2550*/  STG.E.U8 [R16.64], R3 ;  /* 0x0000000310007986 */ /* 0x0001e2000c101124 */
[----:B------:R-:W-:Y:S05]  /*2560*/  BRA `(.L_x_14742) ;  /* 0x000006c000007947 */ /* 0x000fea0003800000 */
.L_x_14752:
[----:B------:R-:W0:Y:S02]  /*2570*/  I2F.S64 R0, R2 ;  /* 0x0000000200007312 */ /* 0x000e240000301400 */
[----:B0-----:R-:W-:-:S05]  /*2580*/  F2FP.BF16.PACK_AB R0, RZ, R0 ;  /* 0x00000000ff00723e */ /* 0x001fca00000010ff */
[----:B------:R0:W-:Y:S01]  /*2590*/  STG.E.U16 [R16.64], R0 ;  /* 0x0000000010007986 */ /* 0x0001e2000c101524 */
[----:B------:R-:W-:Y:S05]  /*25a0*/  BRA `(.L_x_14742) ;  /* 0x0000068000007947 */ /* 0x000fea0003800000 */
.L_x_14749:
        /* <DEDUP_REMOVED lines=10> */
.L_x_14761:
        /* <DEDUP_REMOVED lines=17> */
.L_x_14764:
[----:B------:R-:W-:-:S04]  /*2760*/  LOP3.LUT R2, R3, 0x80000000, RZ, 0xc0, !PT ;  /* 0x8000000003027812 */ /* 0x000fc800078ec0ff */
[----:B------:R-:W-:-:S04]  /*2770*/  SHF.R.U32.HI R3, RZ, 0x18, R2 ;  /* 0x00000018ff037819 */ /* 0x000fc80000011602 */
[----:B------:R-:W-:-:S04]  /*2780*/  LOP3.LUT R0, R0, R3, RZ, 0xfc, !PT ;  /* 0x0000000300007212 */ /* 0x000fc800078efcff */
[----:B------:R-:W-:Y:S02]  /*2790*/  PRMT R8, R0, 0x7610, R8 ;  /* 0x0000761000087816 */ /* 0x000fe40000000008 */
.L_x_14763:
[----:B------:R-:W-:Y:S05]  /*27a0*/  BSYNC B0 ;  /* 0x0000000000007941 */ /* 0x000fea0003800000 */
.L_x_14762:
[----:B------:R0:W-:Y:S01]  /*27b0*/  STG.E.U8 [R16.64], R8 ;  /* 0x0000000810007986 */ /* 0x0001e2000c101124 */
[----:B------:R-:W-:Y:S05]  /*27c0*/  BRA `(.L_x_14742) ;  /* 0x0000046000007947 */ /* 0x000fea0003800000 */
.L_x_14760:
        /* <DEDUP_REMOVED lines=17> */
.L_x_14767:
[----:B------:R-:W-:-:S04]  /*28e0*/  LOP3.LUT R2, R3, 0x80000000, RZ, 0xc0, !PT ;  /* 0x8000000003027812 */ /* 0x000fc800078ec0ff */
[----:B------:R-:W-:-:S04]  /*28f0*/  SHF.R.U32.HI R3, RZ, 0x18, R2 ;  /* 0x00000018ff037819 */ /* 0x000fc80000011602 */
[----:B------:R-:W-:-:S04]  /*2900*/  LOP3.LUT R0, R0, R3, RZ, 0xfc, !PT ;  /* 0x0000000300007212 */ /* 0x000fc800078efcff */
[----:B------:R-:W-:Y:S02]  /*2910*/  PRMT R8, R0, 0x7610, R8 ;  /* 0x0000761000087816 */ /* 0x000fe40000000008 */
.L_x_14766:
[----:B------:R-:W-:Y:S05]  /*2920*/  BSYNC B0 ;  /* 0x0000000000007941 */ /* 0x000fea0003800000 */
.L_x_14765:
[----:B------:R0:W-:Y:S01]  /*2930*/  STG.E.U8 [R16.64], R8 ;  /* 0x0000000810007986 */ /* 0x0001e2000c101124 */
[----:B------:R-:W-:Y:S05]  /*2940*/  BRA `(.L_x_14742) ;  /* 0x000002e000007947 */ /* 0x000fea0003800000 */
.L_x_14759:
        /* <DEDUP_REMOVED lines=23> */
.L_x_14741:
        /* <DEDUP_REMOVED lines=20> */
.L_x_14769:
[----:B------:R0:W-:Y:S01]  /*2c00*/  STG.E.64 [R16.64], R2 ;  /* 0x0000000210007986 */ /* 0x0001e2000c101b24 */
[----:B------:R-:W-:Y:S05]  /*2c10*/  BRA `(.L_x_14742) ;  /* 0x0000001000007947 */ /* 0x000fea0003800000 */
.L_x_14768:
[----:B------:R0:W-:Y:S02]  /*2c20*/  STG.E [R16.64], R4 ;  /* 0x0000000410007986 */ /* 0x0001e4000c101924 */
.L_x_14742:
[----:B------:R-:W-:-:S05]  /*2c30*/  IMAD R18, R18, 0x200, R23 ;  /* 0x0000020012127824 */ /* 0x000fca00078e0217 */
[----:B------:R-:W-:Y:S02]  /*2c40*/  IADD3 R19, R18, 0x80, RZ ;  /* 0x0000008012137810 */ /* 0x000fe40007ffe0ff */
.L_x_14703:
[----:B------:R-:W-:Y:S05]  /*2c50*/  BSYNC B6 ;  /* 0x0000000000067941 */ /* 0x000fea0003800000 */
.L_x_14702:
        /* <DEDUP_REMOVED lines=231> */
.L_x_14772:
        /* <DEDUP_REMOVED lines=19> */
.L_x_14776:
[----:B------:R0:W5:Y:S01]  /*3c00*/  LDG.E.U8 R2, [R4.64] ;  /* 0x0000002404027981 */ /* 0x000162000c1e1100 */
[----:B------:R-:W-:Y:S01]  /*3c10*/  IMAD.MOV.U32 R3, RZ, RZ, RZ ;  /* 0x000000ffff037224 */ /* 0x000fe200078e00ff */
[----:B------:R-:W-:Y:S05]  /*3c20*/  BRA `(.L_x_14778) ;  /* 0x00000d5000007947 */ /* 0x000fea0003800000 */
.L_x_14775:
        /* <DEDUP_REMOVED lines=8> */
.L_x_14780:
[----:B------:R-:W2:Y:S02]  /*3cb0*/  LDG.E R2, [R4.64] ;  /* 0x0000002404027981 */ /* 0x000ea4000c1e1900 */
[----:B--2---:R-:W-:Y:S01]  /*3cc0*/  SHF.R.S32.HI R3, RZ, 0x1f, R2 ;  /* 0x0000001fff037819 */ /* 0x004fe20000011402 */
[----:B------:R-:W-:Y:S05]  /*3cd0*/  BRA `(.L_x_14778) ;  /* 0x00000ca000007947 */ /* 0x000fea0003800000 */
.L_x_14779:
[----:B------:R-:W2:Y:S02]  /*3ce0*/  LDG.E.S16 R2, [R4.64] ;  /* 0x0000002404027981 */ /* 0x000ea4000c1e1700 */
[----:B--2---:R-:W-:Y:S01]  /*3cf0*/  SHF.R.S32.HI R3, RZ, 0x1f, R2 ;  /* 0x0000001fff037819 */ /* 0x004fe20000011402 */
[----:B------:R-:W-:Y:S05]  /*3d00*/  BRA `(.L_x_14778) ;  /* 0x00000c7000007947 */ /* 0x000fea0003800000 */
.L_x_14774:
        /* <DEDUP_REMOVED lines=9> */
.L_x_14782:
[----:B------:R-:W2:Y:S02]  /*3da0*/  LDG.E.U16 R4, [R4.64] ;  /* 0x0000002404047981 */ /* 0x000ea4000c1e1500 */
[----:B--2---:R-:W-:-:S06]  /*3db0*/  HADD2.F32 R2, -RZ, R4.H0_H0 ;  /* 0x20000004ff027230 */ /* 0x004fcc0000004100 */
[----:B------:R-:W0:Y:S01]  /*3dc0*/  F2I.S64.TRUNC R2, R2 ;  /* 0x0000000200027311 */ /* 0x000e22000020d900 */
[----:B------:R-:W-:Y:S05]  /*3dd0*/  BRA `(.L_x_14778) ;  /* 0x00000ba000007947 */ /* 0x000fea0003800000 */
.L_x_14781:
        /* <DEDUP_REMOVED lines=9> */
.L_x_14784:
[----:B------:R-:W2:Y:S02]  /*3e70*/  LDG.E.U16 R4, [R4.64] ;  /* 0x0000002404047981 */ /* 0x000ea4000c1e1500 */
[----:B--2---:R-:W-:-:S06]  /*3e80*/  HADD2.F32 R2, -RZ, R4.H0_H0 ;  /* 0x20000004ff027230 */ /* 0x004fcc0000004100 */
[----:B------:R-:W0:Y:S01]  /*3e90*/  F2I.S64.TRUNC R2, R2 ;  /* 0x0000000200027311 */ /* 0x000e22000020d900 */
[----:B------:R-:W-:Y:S05]  /*3ea0*/  BRA `(.L_x_14778) ;  /* 0x00000ad000007947 */ /* 0x000fea0003800000 */
.L_x_14783:
[----:B------:R-:W2:Y:S02]  /*3eb0*/  LDG.E.64 R2, [R4.64] ;  /* 0x0000002404027981 */ /* 0x000ea4000c1e1b00 */
[----:B--2---:R-:W0:Y:S01]  /*3ec0*/  F2I.S64.F64.TRUNC R2, R2 ;  /* 0x0000000200027311 */ /* 0x004e22000030d900 */
[----:B------:R-:W-:Y:S05]  /*3ed0*/  BRA `(.L_x_14778) ;  /* 0x00000aa000007947 */ /* 0x000fea0003800000 */
.L_x_14773:
        /* <DEDUP_REMOVED lines=13> */
.L_x_14787:
[----:B------:R-:W2:Y:S02]  /*3fb0*/  LDG.E.64 R2, [R4.64] ;  /* 0x0000002404027981 */ /* 0x000ea4000c1e1b00 */
[----:B--2---:R-:W0:Y:S01]  /*3fc0*/  F2I.S64.F64.TRUNC R2, R2 ;  /* 0x0000000200027311 */ /* 0x004e22000030d900 */
[----:B------:R-:W-:Y:S05]  /*3fd0*/  BRA `(.L_x_14778) ;  /* 0x000009a000007947 */ /* 0x000fea0003800000 */
.L_x_14786:
        /* <DEDUP_REMOVED lines=27> */
.L_x_14789:
        /* <DEDUP_REMOVED lines=14> */
.L_x_14788:
[----:B------:R-:W2:Y:S02]  /*4270*/  LDG.E.U16 R2, [R4.64] ;  /* 0x0000002404027981 */ /* 0x000ea4000c1e1500 */
[----:B--2---:R-:W-:-:S06]  /*4280*/  PRMT R2, RZ, 0x5410, R2 ;  /* 0x00005410ff027816 */ /* 0x004fcc0000000002 */
[----:B------:R-:W0:Y:S01]  /*4290*/  F2I.S64.TRUNC R2, R2 ;  /* 0x0000000200027311 */ /* 0x000e22000020d900 */
[----:B------:R-:W-:Y:S05]  /*42a0*/  BRA `(.L_x_14778) ;  /* 0x000006d000007947 */ /* 0x000fea0003800000 */
.L_x_14785:
        /* <DEDUP_REMOVED lines=11> */
.L_x_14792:
        /* <DEDUP_REMOVED lines=21> */
.L_x_14796:
[----:B------:R-:W-:Y:S05]  /*44b0*/  BSYNC B1 ;  /* 0x0000000000017941 */ /* 0x000fea0003800000 */
.L_x_14795:
[----:B------:R-:W-:Y:S01]  /*44c0*/  IMAD.SHL.U32 R2, R2, 0x100000, RZ ;  /* 0x0010000002027824 */ /* 0x000fe200078e00ff */
[----:B------:R-:W-:-:S04]  /*44d0*/  LEA R3, R0, 0x3b800000, 0x17 ;  /* 0x3b80000000037811 */ /* 0x000fc800078eb8ff */
[----:B------:R-:W-:Y:S02]  /*44e0*/  LOP3.LUT R2, R3, R2, R4, 0xfe, !PT ;  /* 0x0000000203027212 */ /* 0x000fe400078efe04 */
.L_x_14794:
[----:B------:R-:W-:Y:S05]  /*44f0*/  BSYNC B0 ;  /* 0x0000000000007941 */ /* 0x000fea0003800000 */
.L_x_14793:
[----:B------:R-:W0:Y:S01]  /*4500*/  F2I.S64.TRUNC R2, R2 ;  /* 0x0000000200027311 */ /* 0x000e22000020d900 */
[----:B------:R-:W-:Y:S05]  /*4510*/  BRA `(.L_x_14778) ;  /* 0x0000046000007947 */ /* 0x000fea0003800000 */
.L_x_14791:
        /* <DEDUP_REMOVED lines=21> */
.L_x_14800:
[----:B------:R-:W-:Y:S05]  /*4670*/  BSYNC B1 ;  /* 0x0000000000017941 */ /* 0x000fea0003800000 */
.L_x_14799:
[----:B------:R-:W-:Y:S01]  /*4680*/  IMAD.SHL.U32 R2, R2, 0x200000, RZ ;  /* 0x0020000002027824 */ /* 0x000fe200078e00ff */
[----:B------:R-:W-:-:S04]  /*4690*/  LEA R3, R0, 0x37800000, 0x17 ;  /* 0x3780000000037811 */ /* 0x000fc800078eb8ff */
[----:B------:R-:W-:Y:S02]  /*46a0*/  LOP3.LUT R2, R3, R2, R4, 0xfe, !PT ;  /* 0x0000000203027212 */ /* 0x000fe400078efe04 */
.L_x_14798:
[----:B------:R-:W-:Y:S05]  /*46b0*/  BSYNC B0 ;  /* 0x0000000000007941 */ /* 0x000fea0003800000 */
.L_x_14797:
[----:B------:R-:W0:Y:S01]  /*46c0*/  F2I.S64.TRUNC R2, R2 ;  /* 0x0000000200027311 */ /* 0x000e22000020d900 */
[----:B------:R-:W-:Y:S05]  /*46d0*/  BRA `(.L_x_14778) ;  /* 0x000002a000007947 */ /* 0x000fea0003800000 */
.L_x_14790:
        /* <DEDUP_REMOVED lines=14> */
.L_x_14804:
[----:B------:R-:W-:Y:S05]  /*47c0*/  BSYNC B0 ;  /* 0x0000000000007941 */ /* 0x000fea0003800000 */
.L_x_14803:
[----:B------:R-:W0:Y:S01]  /*47d0*/  F2I.S64.TRUNC R2, R2 ;  /* 0x0000000200027311 */ /* 0x000e22000020d900 */
[----:B------:R-:W-:Y:S05]  /*47e0*/  BRA `(.L_x_14778) ;  /* 0x0000019000007947 */ /* 0x000fea0003800000 */
.L_x_14777:
        /* <DEDUP_REMOVED lines=21> */
.L_x_14802:
[----:B------:R0:W5:Y:S01]  /*4940*/  LDG.E.64 R2, [R4.64] ;  /* 0x0000002404027981 */ /* 0x000162000c1e1b00 */
[----:B------:R-:W-:Y:S05]  /*4950*/  BRA `(.L_x_14778) ;  /* 0x0000002000007947 */ /* 0x000fea0003800000 */
.L_x_14801:
[----:B------:R0:W5:Y:S01]  /*4960*/  LDG.E R2, [R4.64] ;  /* 0x0000002404027981 */ /* 0x000162000c1e1900 */
[----:B------:R-:W-:-:S03]  /*4970*/  IMAD.MOV.U32 R3, RZ, RZ, RZ ;  /* 0x000000ffff037224 */ /* 0x000fc600078e00ff */
.L_x_14778:
        /* <DEDUP_REMOVED lines=19> */
.L_x_14808:
[----:B------:R0:W-:Y:S01]  /*4ab0*/  STG.E.U8 [R16.64], R4 ;  /* 0x0000000410007986 */ /* 0x0001e2000c101124 */
[----:B------:R-:W-:Y:S05]  /*4ac0*/  BRA `(.L_x_14810) ;  /* 0x00000d7000007947 */ /* 0x000fea0003800000 */
.L_x_14807:
        /* <DEDUP_REMOVED lines=8> */
.L_x_14812:
[----:B------:R0:W-:Y:S01]  /*4b50*/  STG.E [R16.64], R4 ;  /* 0x0000000410007986 */ /* 0x0001e2000c101924 */
[----:B------:R-:W-:Y:S05]  /*4b60*/  BRA `(.L_x_14810) ;  /* 0x00000cd000007947 */ /* 0x000fea0003800000 */
.L_x_14811:
[----:B------:R0:W-:Y:S01]  /*4b70*/  STG.E.U16 [R16.64], R4 ;  /* 0x0000000410007986 */ /* 0x0001e2000c101524 */
[----:B------:R-:W-:Y:S05]  /*4b80*/  BRA `(.L_x_14810) ;  /* 0x00000cb000007947 */ /* 0x000fea0003800000 */
.L_x_14806:
        /* <DEDUP_REMOVED lines=9> */
.L_x_14814:
[----:B------:R-:W0:Y:S02]  /*4c20*/  I2F.S64 R0, R2 ;  /* 0x0000000200007312 */ /* 0x000e240000301400 */
[----:B0-----:R-:W-:-:S05]  /*4c30*/  F2FP.PACK_AB R0, RZ, R0 ;  /* 0x00000000ff00723e */ /* 0x001fca00000000ff */
[----:B------:R0:W-:Y:S01]  /*4c40*/  STG.E.U16 [R16.64], R0 ;  /* 0x0000000010007986 */ /* 0x0001e2000c101524 */
[----:B------:R-:W-:Y:S05]  /*4c50*/  BRA `(.L_x_14810) ;  /* 0x00000be000007947 */ /* 0x000fea0003800000 */
.L_x_14813:
        /* <DEDUP_REMOVED lines=10> */
.L_x_14816:
[----:B------:R-:W0:Y:S02]  /*4d00*/  I2F.S64 R2, R2 ;  /* 0x0000000200027312 */ /* 0x000e240000301400 */
[----:B0-----:R-:W-:-:S04]  /*4d10*/  F2FP.PACK_AB R3, RZ, R2 ;  /* 0x00000002ff03723e */ /* 0x001fc800000000ff */
[----:B------:R-:W-:-:S05]  /*4d20*/  PRMT R3, R3, 0x5410, RZ ;  /* 0x0000541003037816 */ /* 0x000fca00000000ff */
[----:B------:R0:W-:Y:S01]  /*4d30*/  STG.E [R16.64], R3 ;  /* 0x0000000310007986 */ /* 0x0001e2000c101924 */
[----:B------:R-:W-:Y:S05]  /*4d40*/  BRA `(.L_x_14810) ;  /* 0x00000af000007947 */ /* 0x000fea0003800000 */
.L_x_14815:
[----:B------:R-:W0:Y:S02]  /*4d50*/  I2F.F64.S64 R2, R2 ;  /* 0x0000000200027312 */ /* 0x000e240000301c00 */
[----:B0-----:R0:W-:Y:S01]  /*4d60*/  STG.E.64 [R16.64], R2 ;  /* 0x0000000210007986 */ /* 0x0011e2000c101b24 */
[----:B------:R-:W-:Y:S05]  /*4d70*/  BRA `(.L_x_14810) ;  /* 0x00000ac000007947 */ /* 0x000fea0003800000 */
.L_x_14805:
        /* <DEDUP_REMOVED lines=13> */
.L_x_14819:
[----:B------:R-:W0:Y:S01]  /*4e50*/  I2F.F64.S64 R4, R2 ;  /* 0x0000000200047312 */ /* 0x000e220000301c00 */
[----:B------:R-:W-:-:S05]  /*4e60*/  CS2R R6, SRZ ;  /* 0x0000000000067805 */ /* 0x000fca000001ff00 */
[----:B0-----:R0:W-:Y:S01]  /*4e70*/  STG.E.128 [R16.64], R4 ;  /* 0x0000000410007986 */ /* 0x0011e2000c101d24 */
[----:B------:R-:W-:Y:S05]  /*4e80*/  BRA `(.L_x_14810) ;  /* 0x000009b000007947 */ /* 0x000fea0003800000 */
.L_x_14818:
        /* <DEDUP_REMOVED lines=21> */
.L_x_14823:
[----:B------:R-:W-:Y:S05]  /*4fe0*/  BSYNC B0 ;  /* 0x0000000000007941 */ /* 0x000fea0003800000 */
.L_x_14822:
[----:B------:R-:W-:-:S05]  /*4ff0*/  LOP3.LUT R5, R0, R5, RZ, 0xfc, !PT ;  /* 0x0000000500057212 */ /* 0x000fca00078efcff */
[----:B------:R0:W-:Y:S01]  /*5000*/  STG.E.U8 [R16.64], R5 ;  /* 0x0000000510007986 */ /* 0x0001e2000c101124 */
[----:B------:R-:W-:Y:S05]  /*5010*/  BRA `(.L_x_14810) ;  /* 0x0000082000007947 */ /* 0x000fea0003800000 */
.L_x_14821:
        /* <DEDUP_REMOVED lines=13> */
.L_x_14825:
[----:B------:R-:W-:Y:S01]  /*50f0*/  IMAD.MOV.U32 R0, RZ, RZ, 0x7f ;  /* 0x0000007fff007424 */ /* 0x000fe200078e00ff */
[----:B------:R-:W-:-:S04]  /*5100*/  ISETP.GT.U32.AND P0, PT, R4, 0x7f800000, PT ;  /* 0x7f8000000400780c */ /* 0x000fc80003f04070 */
[----:B------:R-:W-:-:S04]  /*5110*/  SEL R0, R0, 0x7c, P0 ;  /* 0x0000007c00007807 */ /* 0x000fc80000000000 */
.L_x_14826:
[----:B------:R-:W-:Y:S05]  /*5120*/  BSYNC B0 ;  /* 0x0000000000007941 */ /* 0x000fea0003800000 */
.L_x_14824:
[----:B------:R-:W-:-:S04]  /*5130*/  LOP3.LUT R2, R3, 0x80000000, RZ, 0xc0, !PT ;  /* 0x8000000003027812 */ /* 0x000fc800078ec0ff */
[----:B------:R-:W-:-:S04]  /*5140*/  SHF.R.U32.HI R3, RZ, 0x18, R2 ;  /* 0x00000018ff037819 */ /* 0x000fc80000011602 */
[----:B------:R-:W-:-:S05]  /*5150*/  LOP3.LUT R3, R0, R3, RZ, 0xfc, !PT ;  /* 0x0000000300037212 */ /* 0x000fca00078efcff */
[----:B------:R0:W-:Y:S01]  /*5160*/  STG.E.U8 [R16.64], R3 ;  /* 0x0000000310007986 */ /* 0x0001e2000c101124 */
[----:B------:R-:W-:Y:S05]  /*5170*/  BRA `(.L_x_14810) ;  /* 0x000006c000007947 */ /* 0x000fea0003800000 */
.L_x_14820:
[----:B------:R-:W0:Y:S02]  /*5180*/  I2F.S64 R0, R2 ;  /* 0x0000000200007312 */ /* 0x000e240000301400 */
[----:B0-----:R-:W-:-:S05]  /*5190*/  F2FP.BF16.PACK_AB R0, RZ, R0 ;  /* 0x00000000ff00723e */ /* 0x001fca00000010ff */
[----:B------:R0:W-:Y:S01]  /*51a0*/  STG.E.U16 [R16.64], R0 ;  /* 0x0000000010007986 */ /* 0x0001e2000c101524 */
[----:B------:R-:W-:Y:S05]  /*51b0*/  BRA `(.L_x_14810) ;  /* 0x0000068000007947 */ /* 0x000fea0003800000 */
.L_x_14817:
        /* <DEDUP_REMOVED lines=10> */
.L_x_14829:
        /* <DEDUP_REMOVED lines=17> */
.L_x_14832:
[----:B------:R-:W-:-:S04]  /*5370*/  LOP3.LUT R2, R3, 0x80000000, RZ, 0xc0, !PT ;  /* 0x8000000003027812 */ /* 0x000fc800078ec0ff */
[----:B------:R-:W-:-:S04]  /*5380*/  SHF.R.U32.HI R3, RZ, 0x18, R2 ;  /* 0x00000018ff037819 */ /* 0x000fc80000011602 */
[----:B------:R-:W-:-:S04]  /*5390*/  LOP3.LUT R0, R0, R3, RZ, 0xfc, !PT ;  /* 0x0000000300007212 */ /* 0x000fc800078efcff */
[----:B------:R-:W-:Y:S02]  /*53a0*/  PRMT R8, R0, 0x7610, R8 ;  /* 0x0000761000087816 */ /* 0x000fe40000000008 */
.L_x_14831:
[----:B------:R-:W-:Y:S05]  /*53b0*/  BSYNC B0 ;  /* 0x0000000000007941 */ /* 0x000fea0003800000 */
.L_x_14830:
[----:B------:R0:W-:Y:S01]  /*53c0*/  STG.E.U8 [R16.64], R8 ;  /* 0x0000000810007986 */ /* 0x0001e2000c101124 */
[----:B------:R-:W-:Y:S05]  /*53d0*/  BRA `(.L_x_14810) ;  /* 0x0000046000007947 */ /* 0x000fea0003800000 */
.L_x_14828:
        /* <DEDUP_REMOVED lines=17> */
.L_x_14835:
[----:B------:R-:W-:-:S04]  /*54f0*/  LOP3.LUT R2, R3, 0x80000000, RZ, 0xc0, !PT ;  /* 0x8000000003027812 */ /* 0x000fc800078ec0ff */
[----:B------:R-:W-:-:S04]  /*5500*/  SHF.R.U32.HI R3, RZ, 0x18, R2 ;  /* 0x00000018ff037819 */ /* 0x000fc80000011602 */
[----:B------:R-:W-:-:S04]  /*5510*/  LOP3.LUT R0, R0, R3, RZ, 0xfc, !PT ;  /* 0x0000000300007212 */ /* 0x000fc800078efcff */
[----:B------:R-:W-:Y:S02]  /*5520*/  PRMT R8, R0, 0x7610, R8 ;  /* 0x0000761000087816 */ /* 0x000fe40000000008 */
.L_x_14834:
[----:B------:R-:W-:Y:S05]  /*5530*/  BSYNC B0 ;  /* 0x0000000000007941 */ /* 0x000fea0003800000 */
.L_x_14833:
[----:B------:R0:W-:Y:S01]  /*5540*/  STG.E.U8 [R16.64], R8 ;  /* 0x0000000810007986 */ /* 0x0001e2000c101124 */
[----:B------:R-:W-:Y:S05]  /*5550*/  BRA `(.L_x_14810) ;  /* 0x000002e000007947 */ /* 0x000fea0003800000 */
.L_x_14827:
        /* <DEDUP_REMOVED lines=23> */
.L_x_14809:
        /* <DEDUP_REMOVED lines=20> */
.L_x_14837:
[----:B------:R0:W-:Y:S01]  /*5810*/  STG.E.64 [R16.64], R2 ;  /* 0x0000000210007986 */ /* 0x0001e2000c101b24 */
[----:B------:R-:W-:Y:S05]  /*5820*/  BRA `(.L_x_14810) ;  /* 0x0000001000007947 */ /* 0x000fea0003800000 */
.L_x_14836:
[----:B------:R0:W-:Y:S02]  /*5830*/  STG.E [R16.64], R4 ;  /* 0x0000000410007986 */ /* 0x0001e4000c101924 */
.L_x_14810:
        /* <DEDUP_REMOVED lines=231> */
.L_x_14838:
        /* <DEDUP_REMOVED lines=19> */
.L_x_14842:
[----:B------:R0:W5:Y:S01]  /*67e0*/  LDG.E.U8 R2, [R4.64] ;  /* 0x0000002404027981 */ /* 0x000162000c1e1100 */
[----:B------:R-:W-:Y:S01]  /*67f0*/  IMAD.MOV.U32 R3, RZ, RZ, RZ ;  /* 0x000000ffff037224 */ /* 0x000fe200078e00ff */
[----:B------:R-:W-:Y:S05]  /*6800*/  BRA `(.L_x_14844) ;  /* 0x00000d5000007947 */ /* 0x000fea0003800000 */
.L_x_14841:
        /* <DEDUP_REMOVED lines=8> */
.L_x_14846:
[----:B------:R-:W2:Y:S02]  /*6890*/  LDG.E R2, [R4.64] ;  /* 0x0000002404027981 */ /* 0x000ea4000c1e1900 */
[----:B--2---:R-:W-:Y:S01]  /*68a0*/  SHF.R.S32.HI R3, RZ, 0x1f, R2 ;  /* 0x0000001fff037819 */ /* 0x004fe20000011402 */
[----:B------:R-:W-:Y:S05]  /*68b0*/  BRA `(.L_x_14844) ;  /* 0x00000ca000007947 */ /* 0x000fea0003800000 */
.L_x_14845:
[----:B------:R-:W2:Y:S02]  /*68c0*/  LDG.E.S16 R2, [R4.64] ;  /* 0x0000002404027981 */ /* 0x000ea4000c1e1700 */
[----:B--2---:R-:W-:Y:S01]  /*68d0*/  SHF.R.S32.HI R3, RZ, 0x1f, R2 ;  /* 0x0000001fff037819 */ /* 0x004fe20000011402 */
[----:B------:R-:W-:Y:S05]  /*68e0*/  BRA `(.L_x_14844) ;  /* 0x00000c7000007947 */ /* 0x000fea0003800000 */
.L_x_14840:
        /* <DEDUP_REMOVED lines=9> */
.L_x_14848:
[----:B------:R-:W2:Y:S02]  /*6980*/  LDG.E.U16 R4, [R4.64] ;  /* 0x0000002404047981 */ /* 0x000ea4000c1e1500 */
[----:B--2---:R-:W-:-:S06]  /*6990*/  HADD2.F32 R2, -RZ, R4.H0_H0 ;  /* 0x20000004ff027230 */ /* 0x004fcc0000004100 */
[----:B------:R-:W0:Y:S01]  /*69a0*/  F2I.S64.TRUNC R2, R2 ;  /* 0x0000000200027311 */ /* 0x000e22000020d900 */
[----:B------:R-:W-:Y:S05]  /*69b0*/  BRA `(.L_x_14844) ;  /* 0x00000ba000007947 */ /* 0x000fea0003800000 */
.L_x_14847:
        /* <DEDUP_REMOVED lines=9> */
.L_x_14850:
[----:B------:R-:W2:Y:S02]  /*6a50*/  LDG.E.U16 R4, [R4.64] ;  /* 0x0000002404047981 */ /* 0x000ea4000c1e1500 */
[----:B--2---:R-:W-:-:S06]  /*6a60*/  HADD2.F32 R2, -RZ, R4.H0_H0 ;  /* 0x20000004ff027230 */ /* 0x004fcc0000004100 */
[----:B------:R-:W0:Y:S01]  /*6a70*/  F2I.S64.TRUNC R2, R2 ;  /* 0x0000000200027311 */ /* 0x000e22000020d900 */
[----:B------:R-:W-:Y:S05]  /*6a80*/  BRA `(.L_x_14844) ;  /* 0x00000ad000007947 */ /* 0x000fea0003800000 */
.L_x_14849:
[----:B------:R-:W2:Y:S02]  /*6a90*/  LDG.E.64 R2, [R4.64] ;  /* 0x0000002404027981 */ /* 0x000ea4000c1e1b00 */
[----:B--2---:R-:W0:Y:S01]  /*6aa0*/  F2I.S64.F64.TRUNC R2, R2 ;  /* 0x0000000200027311 */ /* 0x004e22000030d900 */
[----:B------:R-:W-:Y:S05]  /*6ab0*/  BRA `(.L_x_14844) ;  /* 0x00000aa000007947 */ /* 0x000fea0003800000 */
.L_x_14839:
        /* <DEDUP_REMOVED lines=13> */
.L_x_14853:
[----:B------:R-:W2:Y:S02]  /*6b90*/  LDG.E.64 R2, [R4.64] ;  /* 0x0000002404027981 */ /* 0x000ea4000c1e1b00 */
[----:B--2---:R-:W0:Y:S01]  /*6ba0*/  F2I.S64.F64.TRUNC R2, R2 ;  /* 0x0000000200027311 */ /* 0x004e22000030d900 */
[----:B------:R-:W-:Y:S05]  /*6bb0*/  BRA `(.L_x_14844) ;  /* 0x000009a000007947 */ /* 0x000fea0003800000 */
.L_x_14852:
        /* <DEDUP_REMOVED lines=27> */
.L_x_14855:
        /* <DEDUP_REMOVED lines=14> */
.L_x_14854:
[----:B------:R-:W2:Y:S02]  /*6e50*/  LDG.E.U16 R2, [R4.64] ;  /* 0x0000002404027981 */ /* 0x000ea4000c1e1500 */
[----:B--2---:R-:W-:-:S06]  /*6e60*/  PRMT R2, RZ, 0x5410, R2 ;  /* 0x00005410ff027816 */ /* 0x004fcc0000000002 */
[----:B------:R-:W0:Y:S01]  /*6e70*/  F2I.S64.TRUNC R2, R2 ;  /* 0x0000000200027311 */ /* 0x000e22000020d900 */
[----:B------:R-:W-:Y:S05]  /*6e80*/  BRA `(.L_x_14844) ;  /* 0x000006d000007947 */ /* 0x000fea0003800000 */
.L_x_14851:
        /* <DEDUP_REMOVED lines=11> */
.L_x_14858:
        /* <DEDUP_REMOVED lines=21> */
.L_x_14862:
[----:B------:R-:W-:Y:S05]  /*7090*/  BSYNC B1 ;  /* 0x0000000000017941 */ /* 0x000fea0003800000 */
.L_x_14861:
[----:B------:R-:W-:Y:S01]  /*70a0*/  IMAD.SHL.U32 R2, R2, 0x100000, RZ ;  /* 0x0010000002027824 */ /* 0x000fe200078e00ff */
[----:B------:R-:W-:-:S04]  /*70b0*/  LEA R3, R0, 0x3b800000, 0x17 ;  /* 0x3b80000000037811 */ /* 0x000fc800078eb8ff */
[----:B------:R-:W-:Y:S02]  /*70c0*/  LOP3.LUT R2, R3, R2, R4, 0xfe, !PT ;  /* 0x0000000203027212 */ /* 0x000fe400078efe04 */
.L_x_14860:
[----:B------:R-:W-:Y:S05]  /*70d0*/  BSYNC B0 ;  /* 0x0000000000007941 */ /* 0x000fea0003800000 */
.L_x_14859:
[----:B------:R-:W0:Y:S01]  /*70e0*/  F2I.S64.TRUNC R2, R2 ;  /* 0x0000000200027311 */ /* 0x000e22000020d900 */
[----:B------:R-:W-:Y:S05]  /*70f0*/  BRA `(.L_x_14844) ;  /* 0x0000046000007947 */ /* 0x000fea0003800000 */
.L_x_14857:
        /* <DEDUP_REMOVED lines=21> */
.L_x_14866:
[----:B------:R-:W-:Y:S05]  /*7250*/  BSYNC B1 ;  /* 0x0000000000017941 */ /* 0x000fea0003800000 */
.L_x_14865:
[----:B------:R-:W-:Y:S01]  /*7260*/  IMAD.SHL.U32 R2, R2, 0x200000, RZ ;  /* 0x0020000002027824 */ /* 0x000fe200078e00ff */
[----:B------:R-:W-:-:S04]  /*7270*/  LEA R3, R0, 0x37800000, 0x17 ;  /* 0x3780000000037811 */ /* 0x000fc800078eb8ff */
[----:B------:R-:W-:Y:S02]  /*7280*/  LOP3.LUT R2, R3, R2, R4, 0xfe, !PT ;  /* 0x0000000203027212 */ /* 0x000fe400078efe04 */
.L_x_14864:
[----:B------:R-:W-:Y:S05]  /*7290*/  BSYNC B0 ;  /* 0x0000000000007941 */ /* 0x000fea0003800000 */
.L_x_14863:
[----:B------:R-:W0:Y:S01]  /*72a0*/  F2I.S64.TRUNC R2, R2 ;  /* 0x0000000200027311 */ /* 0x000e22000020d900 */
[----:B------:R-:W-:Y:S05]  /*72b0*/  BRA `(.L_x_14844) ;  /* 0x000002a000007947 */ /* 0x000fea0003800000 */
.L_x_14856:
        /* <DEDUP_REMOVED lines=14> */
.L_x_14870:
[----:B------:R-:W-:Y:S05]  /*73a0*/  BSYNC B0 ;  /* 0x0000000000007941 */ /* 0x000fea0003800000 */
.L_x_14869:
[----:B------:R-:W0:Y:S01]  /*73b0*/  F2I.S64.TRUNC R2, R2 ;  /* 0x0000000200027311 */ /* 0x000e22000020d900 */
[----:B------:R-:W-:Y:S05]  /*73c0*/  BRA `(.L_x_14844) ;  /* 0x0000019000007947 */ /* 0x000fea0003800000 */
.L_x_14843:
        /* <DEDUP_REMOVED lines=21> */
.L_x_14868:
[----:B------:R0:W5:Y:S01]  /*7520*/  LDG.E.64 R2, [R4.64] ;  /* 0x0000002404027981 */ /* 0x000162000c1e1b00 */
[----:B------:R-:W-:Y:S05]  /*7530*/  BRA `(.L_x_14844) ;  /* 0x0000002000007947 */ /* 0x000fea0003800000 */
.L_x_14867:
[----:B------:R0:W5:Y:S01]  /*7540*/  LDG.E R2, [R4.64] ;  /* 0x0000002404027981 */ /* 0x000162000c1e1900 */
[----:B------:R-:W-:-:S03]  /*7550*/  IMAD.MOV.U32 R3, RZ, RZ, RZ ;  /* 0x000000ffff037224 */ /* 0x000fc600078e00ff */
.L_x_14844:
        /* <DEDUP_REMOVED lines=19> */
.L_x_14874:
[----:B------:R0:W-:Y:S01]  /*7690*/  STG.E.U8 [R16.64], R4 ;  /* 0x0000000410007986 */ /* 0x0001e2000c101124 */
[----:B------:R-:W-:Y:S05]  /*76a0*/  BRA `(.L_x_14876) ;  /* 0x00000d7000007947 */ /* 0x000fea0003800000 */
.L_x_14873:
        /* <DEDUP_REMOVED lines=8> */
.L_x_14878:
[----:B------:R0:W-:Y:S01]  /*7730*/  STG.E [R16.64], R4 ;  /* 0x0000000410007986 */ /* 0x0001e2000c101924 */
[----:B------:R-:W-:Y:S05]  /*7740*/  BRA `(.L_x_14876) ;  /* 0x00000cd000007947 */ /* 0x000fea0003800000 */
.L_x_14877:
[----:B------:R0:W-:Y:S01]  /*7750*/  STG.E.U16 [R16.64], R4 ;  /* 0x0000000410007986 */ /* 0x0001e2000c101524 */
[----:B------:R-:W-:Y:S05]  /*7760*/  BRA `(.L_x_14876) ;  /* 0x00000cb000007947 */ /* 0x000fea0003800000 */
.L_x_14872:
        /* <DEDUP_REMOVED lines=9> */
.L_x_14880:
[----:B------:R-:W0:Y:S02]  /*7800*/  I2F.S64 R0, R2 ;  /* 0x0000000200007312 */ /* 0x000e240000301400 */
[----:B0-----:R-:W-:-:S05]  /*7810*/  F2FP.PACK_AB R0, RZ, R0 ;  /* 0x00000000ff00723e */ /* 0x001fca00000000ff */
[----:B------:R0:W-:Y:S01]  /*7820*/  STG.E.U16 [R16.64], R0 ;  /* 0x0000000010007986 */ /* 0x0001e2000c101524 */
[----:B------:R-:W-:Y:S05]  /*7830*/  BRA `(.L_x_14876) ;  /* 0x00000be000007947 */ /* 0x000fea0003800000 */
.L_x_14879:
        /* <DEDUP_REMOVED lines=10> */
.L_x_14882:
[----:B------:R-:W0:Y:S02]  /*78e0*/  I2F.S64 R2, R2 ;  /* 0x0000000200027312 */ /* 0x000e240000301400 */
[----:B0-----:R-:W-:-:S04]  /*78f0*/  F2FP.PACK_AB R3, RZ, R2 ;  /* 0x00000002ff03723e */ /* 0x001fc800000000ff */
[----:B------:R-:W-:-:S05]  /*7900*/  PRMT R3, R3, 0x5410, RZ ;  /* 0x0000541003037816 */ /* 0x000fca00000000ff */
[----:B------:R0:W-:Y:S01]  /*7910*/  STG.E [R16.64], R3 ;  /* 0x0000000310007986 */ /* 0x0001e2000c101924 */
[----:B------:R-:W-:Y:S05]  /*7920*/  BRA `(.L_x_14876) ;  /* 0x00000af000007947 */ /* 0x000fea0003800000 */
.L_x_14881:
[----:B------:R-:W0:Y:S02]  /*7930*/  I2F.F64.S64 R2, R2 ;  /* 0x0000000200027312 */ /* 0x000e240000301c00 */
[----:B0-----:R0:W-:Y:S01]  /*7940*/  STG.E.64 [R16.64], R2 ;  /* 0x0000000210007986 */ /* 0x0011e2000c101b24 */
[----:B------:R-:W-:Y:S05]  /*7950*/  BRA `(.L_x_14876) ;  /* 0x00000ac000007947 */ /* 0x000fea0003800000 */
.L_x_14871:
        /* <DEDUP_REMOVED lines=13> */
.L_x_14885:
[----:B------:R-:W0:Y:S01]  /*7a30*/  I2F.F64.S64 R4, R2 ;  /* 0x0000000200047312 */ /* 0x000e220000301c00 */
[----:B------:R-:W-:-:S05]  /*7a40*/  CS2R R6, SRZ ;  /* 0x0000000000067805 */ /* 0x000fca000001ff00 */
[----:B0-----:R0:W-:Y:S01]  /*7a50*/  STG.E.128 [R16.64], R4 ;  /* 0x0000000410007986 */ /* 0x0011e2000c101d24 */
[----:B------:R-:W-:Y:S05]  /*7a60*/  BRA `(.L_x_14876) ;  /* 0x000009b000007947 */ /* 0x000fea0003800000 */
.L_x_14884:
        /* <DEDUP_REMOVED lines=21> */
.L_x_14889:
[----:B------:R-:W-:Y:S05]  /*7bc0*/  BSYNC B0 ;  /* 0x0000000000007941 */ /* 0x000fea0003800000 */
.L_x_14888:
[----:B------:R-:W-:-:S05]  /*7bd0*/  LOP3.LUT R5, R0, R5, RZ, 0xfc, !PT ;  /* 0x0000000500057212 */ /* 0x000fca00078efcff */
[----:B------:R0:W-:Y:S01]  /*7be0*/  STG.E.U8 [R16.64], R5 ;  /* 0x0000000510007986 */ /* 0x0001e2000c101124 */
[----:B------:R-:W-:Y:S05]  /*7bf0*/  BRA `(.L_x_14876) ;  /* 0x0000082000007947 */ /* 0x000fea0003800000 */
.L_x_14887:
        /* <DEDUP_REMOVED lines=13> */
.L_x_14891:
[----:B------:R-:W-:Y:S01]  /*7cd0*/  IMAD.MOV.U32 R0, RZ, RZ, 0x7f ;  /* 0x0000007fff007424 */ /* 0x000fe200078e00ff */
[----:B------:R-:W-:-:S04]  /*7ce0*/  ISETP.GT.U32.AND P0, PT, R4, 0x7f800000, PT ;  /* 0x7f8000000400780c */ /* 0x000fc80003f04070 */
[----:B------:R-:W-:-:S04]  /*7cf0*/  SEL R0, R0, 0x7c, P0 ;  /* 0x0000007c00007807 */ /* 0x000fc80000000000 */
.L_x_14892:
[----:B------:R-:W-:Y:S05]  /*7d00*/  BSYNC B0 ;  /* 0x0000000000007941 */ /* 0x000fea0003800000 */
.L_x_14890:
[----:B------:R-:W-:-:S04]  /*7d10*/  LOP3.LUT R2, R3, 0x80000000, RZ, 0xc0, !PT ;  /* 0x8000000003027812 */ /* 0x000fc800078ec0ff */
[----:B------:R-:W-:-:S04]  /*7d20*/  SHF.R.U32.HI R3, RZ, 0x18, R2 ;  /* 0x00000018ff037819 */ /* 0x000fc80000011602 */
[----:B------:R-:W-:-:S05]  /*7d30*/  LOP3.LUT R3, R0, R3, RZ, 0xfc, !PT ;  /* 0x0000000300037212 */ /* 0x000fca00078efcff */
[----:B------:R0:W-:Y:S01]  /*7d40*/  STG.E.U8 [R16.64], R3 ;  /* 0x0000000310007986 */ /* 0x0001e2000c101124 */
[----:B------:R-:W-:Y:S05]  /*7d50*/  BRA `(.L_x_14876) ;  /* 0x000006c000007947 */ /* 0x000fea0003800000 */
.L_x_14886:
[----:B------:R-:W0:Y:S02]  /*7d60*/  I2F.S64 R0, R2 ;  /* 0x0000000200007312 */ /* 0x000e240000301400 */
[----:B0-----:R-:W-:-:S05]  /*7d70*/  F2FP.BF16.PACK_AB R0, RZ, R0 ;  /* 0x00000000ff00723e */ /* 0x001fca00000010ff */
[----:B------:R0:W-:Y:S01]  /*7d80*/  STG.E.U16 [R16.64], R0 ;  /* 0x0000000010007986 */ /* 0x0001e2000c101524 */
[----:B------:R-:W-:Y:S05]  /*7d90*/  BRA `(.L_x_14876) ;  /* 0x0000068000007947 */ /* 0x000fea0003800000 */
.L_x_14883:
        /* <DEDUP_REMOVED lines=10> */
.L_x_14895:
        /* <DEDUP_REMOVED lines=17> */
.L_x_14898:
[----:B------:R-:W-:-:S04]  /*7f50*/  LOP3.LUT R2, R3, 0x80000000, RZ, 0xc0, !PT ;  /* 0x8000000003027812 */ /* 0x000fc800078ec0ff */
[----:B------:R-:W-:-:S04]  /*7f60*/  SHF.R.U32.HI R3, RZ, 0x18, R2 ;  /* 0x00000018ff037819 */ /* 0x000fc80000011602 */
[----:B------:R-:W-:-:S04]  /*7f70*/  LOP3.LUT R0, R0, R3, RZ, 0xfc, !PT ;  /* 0x0000000300007212 */ /* 0x000fc800078efcff */
[----:B------:R-:W-:Y:S02]  /*7f80*/  PRMT R8, R0, 0x7610, R8 ;  /* 0x0000761000087816 */ /* 0x000fe40000000008 */
.L_x_14897:
[----:B------:R-:W-:Y:S05]  /*7f90*/  BSYNC B0 ;  /* 0x0000000000007941 */ /* 0x000fea0003800000 */
.L_x_14896:
[----:B------:R0:W-:Y:S01]  /*7fa0*/  STG.E.U8 [R16.64], R8 ;  /* 0x0000000810007986 */ /* 0x0001e2000c101124 */
[----:B------:R-:W-:Y:S05]  /*7fb0*/  BRA `(.L_x_14876) ;  /* 0x0000046000007947 */ /* 0x000fea0003800000 */
.L_x_14894:
        /* <DEDUP_REMOVED lines=17> */
.L_x_14901:
[----:B------:R-:W-:-:S04]  /*80d0*/  LOP3.LUT R2, R3, 0x80000000, RZ, 0xc0, !PT ;  /* 0x8000000003027812 */ /* 0x000fc800078ec0ff */
[----:B------:R-:W-:-:S04]  /*80e0*/  SHF.R.U32.HI R3, RZ, 0x18, R2 ;  /* 0x00000018ff037819 */ /* 0x000fc80000011602 */
[----:B------:R-:W-:-:S04]  /*80f0*/  LOP3.LUT R0, R0, R3, RZ, 0xfc, !PT ;  /* 0x0000000300007212 */ /* 0x000fc800078efcff */
[----:B------:R-:W-:Y:S02]  /*8100*/  PRMT R8, R0, 0x7610, R8 ;  /* 0x0000761000087816 */ /* 0x000fe40000000008 */
.L_x_14900:
[----:B------:R-:W-:Y:S05]  /*8110*/  BSYNC B0 ;  /* 0x0000000000007941 */ /* 0x000fea0003800000 */
.L_x_14899:
[----:B------:R0:W-:Y:S01]  /*8120*/  STG.E.U8 [R16.64], R8 ;  /* 0x0000000810007986 */ /* 0x0001e2000c101124 */
[----:B------:R-:W-:Y:S05]  /*8130*/  BRA `(.L_x_14876) ;  /* 0x000002e000007947 */ /* 0x000fea0003800000 */
.L_x_14893:
        /* <DEDUP_REMOVED lines=23> */
.L_x_14875:
        /* <DEDUP_REMOVED lines=20> */
.L_x_14903:
[----:B------:R0:W-:Y:S01]  /*83f0*/  STG.E.64 [R16.64], R2 ;  /* 0x0000000210007986 */ /* 0x0001e2000c101b24 */
[----:B------:R-:W-:Y:S05]  /*8400*/  BRA `(.L_x_14876) ;  /* 0x0000001000007947 */ /* 0x000fea0003800000 */
.L_x_14902:
[----:B------:R0:W-:Y:S02]  /*8410*/  STG.E [R16.64], R4 ;  /* 0x0000000410007986 */ /* 0x0001e4000c101924 */
.L_x_14876:
[----:B------:R-:W-:Y:S02]  /*8420*/  IADD3 R19, R19, 0x80, RZ ;  /* 0x0000008013137810 */ /* 0x000fe40007ffe0ff */
.L_x_14771:
[----:B------:R-:W-:Y:S05]  /*8430*/  BSYNC B6 ;  /* 0x0000000000067941 */ /* 0x000fea0003800000 */
.L_x_14770:
        /* <DEDUP_REMOVED lines=230> */
.L_x_14904:
        /* <DEDUP_REMOVED lines=19> */
.L_x_14908:
[----:B------:R0:W5:Y:S01]  /*93d0*/  LDG.E.U8 R2, [R4.64] ;  /* 0x0000002404027981 */ /* 0x000162000c1e1100 */
[----:B------:R-:W-:Y:S01]  /*93e0*/  IMAD.MOV.U32 R3, RZ, RZ, RZ ;  /* 0x000000ffff037224 */ /* 0x000fe200078e00ff */
[----:B------:R-:W-:Y:S05]  /*93f0*/  BRA `(.L_x_14910) ;  /* 0x00000d5000007947 */ /* 0x000fea0003800000 */
.L_x_14907:
        /* <DEDUP_REMOVED lines=8> */
.L_x_14912:
[----:B------:R-:W2:Y:S02]  /*9480*/  LDG.E R2, [R4.64] ;  /* 0x0000002404027981 */ /* 0x000ea4000c1e1900 */
[----:B--2---:R-:W-:Y:S01]  /*9490*/  SHF.R.S32.HI R3, RZ, 0x1f, R2 ;  /* 0x0000001fff037819 */ /* 0x004fe20000011402 */
[----:B------:R-:W-:Y:S05]  /*94a0*/  BRA `(.L_x_14910) ;  /* 0x00000ca000007947 */ /* 0x000fea0003800000 */
.L_x_14911:
[----:B------:R-:W2:Y:S02]  /*94b0*/  LDG.E.S16 R2, [R4.64] ;  /* 0x0000002404027981 */ /* 0x000ea4000c1e1700 */
[----:B--2---:R-:W-:Y:S01]  /*94c0*/  SHF.R.S32.HI R3, RZ, 0x1f, R2 ;  /* 0x0000001fff037819 */ /* 0x004fe20000011402 */
[----:B------:R-:W-:Y:S05]  /*94d0*/  BRA `(.L_x_14910) ;  /* 0x00000c7000007947 */ /* 0x000fea0003800000 */
.L_x_14906:
        /* <DEDUP_REMOVED lines=9> */
.L_x_14914:
[----:B------:R-:W2:Y:S02]  /*9570*/  LDG.E.U16 R4, [R4.64] ;  /* 0x0000002404047981 */ /* 0x000ea4000c1e1500 */
[----:B--2---:R-:W-:-:S06]  /*9580*/  HADD2.F32 R2, -RZ, R4.H0_H0 ;  /* 0x20000004ff027230 */ /* 0x004fcc0000004100 */
[----:B------:R-:W0:Y:S01]  /*9590*/  F2I.S64.TRUNC R2, R2 ;  /* 0x0000000200027311 */ /* 0x000e22000020d900 */
[----:B------:R-:W-:Y:S05]  /*95a0*/  BRA `(.L_x_14910) ;  /* 0x00000ba000007947 */ /* 0x000fea0003800000 */
.L_x_14913:
        /* <DEDUP_REMOVED lines=9> */
.L_x_14916:
[----:B------:R-:W2:Y:S02]  /*9640*/  LDG.E.U16 R4, [R4.64] ;  /* 0x0000002404047981 */ /* 0x000ea4000c1e1500 */
[----:B--2---:R-:W-:-:S06]  /*9650*/  HADD2.F32 R2, -RZ, R4.H0_H0 ;  /* 0x20000004ff027230 */ /* 0x004fcc0000004100 */
[----:B------:R-:W0:Y:S01]  /*9660*/  F2I.S64.TRUNC R2, R2 ;  /* 0x0000000200027311 */ /* 0x000e22000020d900 */
[----:B------:R-:W-:Y:S05]  /*9670*/  BRA `(.L_x_14910) ;  /* 0x00000ad000007947 */ /* 0x000fea0003800000 */
.L_x_14915:
[----:B------:R-:W2:Y:S02]  /*9680*/  LDG.E.64 R2, [R4.64] ;  /* 0x0000002404027981 */ /* 0x000ea4000c1e1b00 */
[----:B--2---:R-:W0:Y:S01]  /*9690*/  F2I.S64.F64.TRUNC R2, R2 ;  /* 0x0000000200027311 */ /* 0x004e22000030d900 */
[----:B------:R-:W-:Y:S05]  /*96a0*/  BRA `(.L_x_14910) ;  /* 0x00000aa000007947 */ /* 0x000fea0003800000 */
.L_x_14905:
        /* <DEDUP_REMOVED lines=13> */
.L_x_14919:
[----:B------:R-:W2:Y:S02]  /*9780*/  LDG.E.64 R2, [R4.64] ;  /* 0x0000002404027981 */ /* 0x000ea4000c1e1b00 */
[----:B--2---:R-:W0:Y:S01]  /*9790*/  F2I.S64.F64.TRUNC R2, R2 ;  /* 0x0000000200027311 */ /* 0x004e22000030d900 */
[----:B------:R-:W-:Y:S05]  /*97a0*/  BRA `(.L_x_14910) ;  /* 0x000009a000007947 */ /* 0x000fea0003800000 */
.L_x_14918:
        /* <DEDUP_REMOVED lines=27> */
.L_x_14921:
        /* <DEDUP_REMOVED lines=14> */
.L_x_14920:
[----:B------:R-:W2:Y:S02]  /*9a40*/  LDG.E.U16 R2, [R4.64] ;  /* 0x0000002404027981 */ /* 0x000ea4000c1e1500 */
[----:B--2---:R-:W-:-:S06]  /*9a50*/  PRMT R2, RZ, 0x5410, R2 ;  /* 0x00005410ff027816 */ /* 0x004fcc0000000002 */
[----:B------:R-:W0:Y:S01]  /*9a60*/  F2I.S64.TRUNC R2, R2 ;  /* 0x0000000200027311 */ /* 0x000e22000020d900 */
[----:B------:R-:W-:Y:S05]  /*9a70*/  BRA `(.L_x_14910) ;  /* 0x000006d000007947 */ /* 0x000fea0003800000 */
.L_x_14917:
        /* <DEDUP_REMOVED lines=11> */
.L_x_14924:
        /* <DEDUP_REMOVED lines=21> */
.L_x_14928:
[----:B------:R-:W-:Y:S05]  /*9c80*/  BSYNC B1 ;  /* 0x0000000000017941 */ /* 0x000fea0003800000 */
.L_x_14927:
[----:B------:R-:W-:Y:S01]  /*9c90*/  IMAD.SHL.U32 R2, R2, 0x100000, RZ ;  /* 0x0010000002027824 */ /* 0x000fe200078e00ff */
[----:B------:R-:W-:-:S04]  /*9ca0*/  LEA R3, R0, 0x3b800000, 0x17 ;  /* 0x3b80000000037811 */ /* 0x000fc800078eb8ff */
[----:B------:R-:W-:Y:S02]  /*9cb0*/  LOP3.LUT R2, R3, R2, R4, 0xfe, !PT ;  /* 0x0000000203027212 */ /* 0x000fe400078efe04 */
.L_x_14926:
[----:B------:R-:W-:Y:S05]  /*9cc0*/  BSYNC B0 ;  /* 0x0000000000007941 */ /* 0x000fea0003800000 */
.L_x_14925:
[----:B------:R-:W0:Y:S01]  /*9cd0*/  F2I.S64.TRUNC R2, R2 ;  /* 0x0000000200027311 */ /* 0x000e22000020d900 */
[----:B------:R-:W-:Y:S05]  /*9ce0*/  BRA `(.L_x_14910) ;  /* 0x0000046000007947 */ /* 0x000fea0003800000 */
.L_x_14923:
        /* <DEDUP_REMOVED lines=21> */
.L_x_14932:
[----:B------:R-:W-:Y:S05]  /*9e40*/  BSYNC B1 ;  /* 0x0000000000017941 */ /* 0x000fea0003800000 */
.L_x_14931:
[----:B------:R-:W-:Y:S01]  /*9e50*/  IMAD.SHL.U32 R2, R2, 0x200000, RZ ;  /* 0x0020000002027824 */ /* 0x000fe200078e00ff */
[----:B------:R-:W-:-:S04]  /*9e60*/  LEA R3, R0, 0x37800000, 0x17 ;  /* 0x3780000000037811 */ /* 0x000fc800078eb8ff */
[----:B------:R-:W-:Y:S02]  /*9e70*/  LOP3.LUT R2, R3, R2, R4, 0xfe, !PT ;  /* 0x0000000203027212 */ /* 0x000fe400078efe04 */
.L_x_14930:
[----:B------:R-:W-:Y:S05]  /*9e80*/  BSYNC B0 ;  /* 0x0000000000007941 */ /* 0x000fea0003800000 */
.L_x_14929:
[----:B------:R-:W0:Y:S01]  /*9e90*/  F2I.S64.TRUNC R2, R2 ;  /* 0x0000000200027311 */ /* 0x000e22000020d900 */
[----:B------:R-:W-:Y:S05]  /*9ea0*/  BRA `(.L_x_14910) ;  /* 0x000002a000007947 */ /* 0x000fea0003800000 */
.L_x_14922:
        /* <DEDUP_REMOVED lines=14> */
.L_x_14936:
[----:B------:R-:W-:Y:S05]  /*9f90*/  BSYNC B0 ;  /* 0x0000000000007941 */ /* 0x000fea0003800000 */
.L_x_14935:
[----:B------:R-:W0:Y:S01]  /*9fa0*/  F2I.S64.TRUNC R2, R2 ;  /* 0x0000000200027311 */ /* 0x000e22000020d900 */
[----:B------:R-:W-:Y:S05]  /*9fb0*/  BRA `(.L_x_14910) ;  /* 0x0000019000007947 */ /* 0x000fea0003800000 */
.L_x_14909:
        /* <DEDUP_REMOVED lines=21> */
.L_x_14934:
[----:B------:R0:W5:Y:S01]  /*a110*/  LDG.E.64 R2, [R4.64] ;  /* 0x0000002404027981 */ /* 0x000162000c1e1b00 */
[----:B------:R-:W-:Y:S05]  /*a120*/  BRA `(.L_x_14910) ;  /* 0x0000002000007947 */ /* 0x000fea0003800000 */
.L_x_14933:
[----:B------:R0:W5:Y:S01]  /*a130*/  LDG.E R2, [R4.64] ;  /* 0x0000002404027981 */ /* 0x000162000c1e1900 */
[----:B------:R-:W-:-:S03]  /*a140*/  IMAD.MOV.U32 R3, RZ, RZ, RZ ;  /* 0x000000ffff037224 */ /* 0x000fc600078e00ff */
.L_x_14910:
        /* <DEDUP_REMOVED lines=19> */
.L_x_14940:
[----:B------:R-:W-:Y:S01]  /*a280*/  STG.E.U8 [R16.64], R4 ;  /* 0x0000000410007986 */ /* 0x000fe2000c101124 */
[----:B------:R-:W-:Y:S05]  /*a290*/  EXIT ;  /* 0x000000000000794d */ /* 0x000fea0003800000 */
.L_x_14939:
        /* <DEDUP_REMOVED lines=8> */
.L_x_14943:
[----:B------:R-:W-:Y:S01]  /*a320*/  STG.E [R16.64], R4 ;  /* 0x0000000410007986 */ /* 0x000fe2000c101924 */
[----:B------:R-:W-:Y:S05]  /*a330*/  EXIT ;  /* 0x000000000000794d */ /* 0x000fea0003800000 */
.L_x_14942:
[----:B------:R-:W-:Y:S01]  /*a340*/  STG.E.U16 [R16.64], R4 ;  /* 0x0000000410007986 */ /* 0x000fe2000c101524 */
[----:B------:R-:W-:Y:S05]  /*a350*/  EXIT ;  /* 0x000000000000794d */ /* 0x000fea0003800000 */
.L_x_14938:
        /* <DEDUP_REMOVED lines=9> */
.L_x_14945:
[----:B------:R-:W0:Y:S02]  /*a3f0*/  I2F.S64 R0, R2 ;  /* 0x0000000200007312 */ /* 0x000e240000301400 */
[----:B0-----:R-:W-:-:S05]  /*a400*/  F2FP.PACK_AB R0, RZ, R0 ;  /* 0x00000000ff00723e */ /* 0x001fca00000000ff */
[----:B------:R-:W-:Y:S01]  /*a410*/  STG.E.U16 [R16.64], R0 ;  /* 0x0000000010007986 */ /* 0x000fe2000c101524 */
[----:B------:R-:W-:Y:S05]  /*a420*/  EXIT ;  /* 0x000000000000794d */ /* 0x000fea0003800000 */
.L_x_14944:
        /* <DEDUP_REMOVED lines=10> */
.L_x_14947:
[----:B------:R-:W0:Y:S02]  /*a4d0*/  I2F.S64 R2, R2 ;  /* 0x0000000200027312 */ /* 0x000e240000301400 */
[----:B0-----:R-:W-:-:S04]  /*a4e0*/  F2FP.PACK_AB R3, RZ, R2 ;  /* 0x00000002ff03723e */ /* 0x001fc800000000ff */
[----:B------:R-:W-:-:S05]  /*a4f0*/  PRMT R3, R3, 0x5410, RZ ;  /* 0x0000541003037816 */ /* 0x000fca00000000ff */
[----:B------:R-:W-:Y:S01]  /*a500*/  STG.E [R16.64], R3 ;  /* 0x0000000310007986 */ /* 0x000fe2000c101924 */
[----:B------:R-:W-:Y:S05]  /*a510*/  EXIT ;  /* 0x000000000000794d */ /* 0x000fea0003800000 */
.L_x_14946:
[----:B------:R-:W0:Y:S02]  /*a520*/  I2F.F64.S64 R2, R2 ;  /* 0x0000000200027312 */ /* 0x000e240000301c00 */
[----:B0-----:R-:W-:Y:S01]  /*a530*/  STG.E.64 [R16.64], R2 ;  /* 0x0000000210007986 */ /* 0x001fe2000c101b24 */
[----:B------:R-:W-:Y:S05]  /*a540*/  EXIT ;  /* 0x000000000000794d */ /* 0x000fea0003800000 */
.L_x_14937:
        /* <DEDUP_REMOVED lines=13> */
.L_x_14950:
[----:B------:R-:W0:Y:S01]  /*a620*/  I2F.F64.S64 R4, R2 ;  /* 0x0000000200047312 */ /* 0x000e220000301c00 */
[----:B------:R-:W-:-:S05]  /*a630*/  CS2R R6, SRZ ;  /* 0x0000000000067805 */ /* 0x000fca000001ff00 */
[----:B0-----:R-:W-:Y:S01]  /*a640*/  STG.E.128 [R16.64], R4 ;  /* 0x0000000410007986 */ /* 0x001fe2000c101d24 */
[----:B------:R-:W-:Y:S05]  /*a650*/  EXIT ;  /* 0x000000000000794d */ /* 0x000fea0003800000 */
.L_x_14949:
        /* <DEDUP_REMOVED lines=21> */
.L_x_14954:
[----:B------:R-:W-:Y:S05]  /*a7b0*/  BSYNC B0 ;  /* 0x0000000000007941 */ /* 0x000fea0003800000 */
.L_x_14953:
[----:B------:R-:W-:-:S05]  /*a7c0*/  LOP3.LUT R5, R0, R5, RZ, 0xfc, !PT ;  /* 0x0000000500057212 */ /* 0x000fca00078efcff */
[----:B------:R-:W-:Y:S01]  /*a7d0*/  STG.E.U8 [R16.64], R5 ;  /* 0x0000000510007986 */ /* 0x000fe2000c101124 */
[----:B------:R-:W-:Y:S05]  /*a7e0*/  EXIT ;  /* 0x000000000000794d */ /* 0x000fea0003800000 */
.L_x_14952:
        /* <DEDUP_REMOVED lines=13> */
.L_x_14956:
[----:B------:R-:W-:Y:S01]  /*a8c0*/  IMAD.MOV.U32 R0, RZ, RZ, 0x7f ;  /* 0x0000007fff007424 */ /* 0x000fe200078e00ff */
[----:B------:R-:W-:-:S04]  /*a8d0*/  ISETP.GT.U32.AND P0, PT, R4, 0x7f800000, PT ;  /* 0x7f8000000400780c */ /* 0x000fc80003f04070 */
[----:B------:R-:W-:-:S04]  /*a8e0*/  SEL R0, R0, 0x7c, P0 ;  /* 0x0000007c00007807 */ /* 0x000fc80000000000 */
.L_x_14957:
[----:B------:R-:W-:Y:S05]  /*a8f0*/  BSYNC B0 ;  /* 0x0000000000007941 */ /* 0x000fea0003800000 */
.L_x_14955:
[----:B------:R-:W-:-:S04]  /*a900*/  LOP3.LUT R2, R3, 0x80000000, RZ, 0xc0, !PT ;  /* 0x8000000003027812 */ /* 0x000fc800078ec0ff */
[----:B------:R-:W-:-:S04]  /*a910*/  SHF.R.U32.HI R3, RZ, 0x18, R2 ;  /* 0x00000018ff037819 */ /* 0x000fc80000011602 */
[----:B------:R-:W-:-:S05]  /*a920*/  LOP3.LUT R3, R0, R3, RZ, 0xfc, !PT ;  /* 0x0000000300037212 */ /* 0x000fca00078efcff */
[----:B------:R-:W-:Y:S01]  /*a930*/  STG.E.U8 [R16.64], R3 ;  /* 0x0000000310007986 */ /* 0x000fe2000c101124 */
[----:B------:R-:W-:Y:S05]  /*a940*/  EXIT ;  /* 0x000000000000794d */ /* 0x000fea0003800000 */
.L_x_14951:
[----:B------:R-:W0:Y:S02]  /*a950*/  I2F.S64 R0, R2 ;  /* 0x0000000200007312 */ /* 0x000e240000301400 */
[----:B0-----:R-:W-:-:S05]  /*a960*/  F2FP.BF16.PACK_AB R0, RZ, R0 ;  /* 0x00000000ff00723e */ /* 0x001fca00000010ff */
[----:B------:R-:W-:Y:S01]  /*a970*/  STG.E.U16 [R16.64], R0 ;  /* 0x0000000010007986 */ /* 0x000fe2000c101524 */
[----:B------:R-:W-:Y:S05]  /*a980*/  EXIT ;  /* 0x000000000000794d */ /* 0x000fea0003800000 */
.L_x_14948:
        /* <DEDUP_REMOVED lines=10> */
.L_x_14960:
        /* <DEDUP_REMOVED lines=17> */
.L_x_14963:
[----:B------:R-:W-:-:S04]  /*ab40*/  LOP3.LUT R2, R3, 0x80000000, RZ, 0xc0, !PT ;  /* 0x8000000003027812 */ /* 0x000fc800078ec0ff */
[----:B------:R-:W-:-:S04]  /*ab50*/  SHF.R.U32.HI R3, RZ, 0x18, R2 ;  /* 0x00000018ff037819 */ /* 0x000fc80000011602 */
[----:B------:R-:W-:-:S04]  /*ab60*/  LOP3.LUT R0, R0, R3, RZ, 0xfc, !PT ;  /* 0x0000000300007212 */ /* 0x000fc800078efcff */
[----:B------:R-:W-:Y:S02]  /*ab70*/  PRMT R8, R0, 0x7610, R8 ;  /* 0x0000761000087816 */ /* 0x000fe40000000008 */
.L_x_14962:
[----:B------:R-:W-:Y:S05]  /*ab80*/  BSYNC B0 ;  /* 0x0000000000007941 */ /* 0x000fea0003800000 */
.L_x_14961:
[----:B------:R-:W-:Y:S01]  /*ab90*/  STG.E.U8 [R16.64], R8 ;  /* 0x0000000810007986 */ /* 0x000fe2000c101124 */
[----:B------:R-:W-:Y:S05]  /*aba0*/  EXIT ;  /* 0x000000000000794d */ /* 0x000fea0003800000 */
.L_x_14959:
        /* <DEDUP_REMOVED lines=17> */
.L_x_14966:
[----:B------:R-:W-:-:S04]  /*acc0*/  LOP3.LUT R2, R3, 0x80000000, RZ, 0xc0, !PT ;  /* 0x8000000003027812 */ /* 0x000fc800078ec0ff */
[----:B------:R-:W-:-:S04]  /*acd0*/  SHF.R.U32.HI R3, RZ, 0x18, R2 ;  /* 0x00000018ff037819 */ /* 0x000fc80000011602 */
[----:B------:R-:W-:-:S04]  /*ace0*/  LOP3.LUT R0, R0, R3, RZ, 0xfc, !PT ;  /* 0x0000000300007212 */ /* 0x000fc800078efcff */
[----:B------:R-:W-:Y:S02]  /*acf0*/  PRMT R8, R0, 0x7610, R8 ;  /* 0x0000761000087816 */ /* 0x000fe40000000008 */
.L_x_14965:
[----:B------:R-:W-:Y:S05]  /*ad00*/  BSYNC B0 ;  /* 0x0000000000007941 */ /* 0x000fea0003800000 */
.L_x_14964:
[----:B------:R-:W-:Y:S01]  /*ad10*/  STG.E.U8 [R16.64], R8 ;  /* 0x0000000810007986 */ /* 0x000fe2000c101124 */
[----:B------:R-:W-:Y:S05]  /*ad20*/  EXIT ;  /* 0x000000000000794d */ /* 0x000fea0003800000 */
.L_x_14958:
        /* <DEDUP_REMOVED lines=23> */
.L_x_14941:
        /* <DEDUP_REMOVED lines=20> */
.L_x_14968:
[----:B------:R-:W-:Y:S01]  /*afe0*/  STG.E.64 [R16.64], R2 ;  /* 0x0000000210007986 */ /* 0x000fe2000c101b24 */
[----:B------:R-:W-:Y:S05]  /*aff0*/  EXIT ;  /* 0x000000000000794d */ /* 0x000fea0003800000 */
.L_x_14967:
[----:B------:R-:W-:Y:S01]  /*b000*/  STG.E [R16.64], R4 ;  /* 0x0000000410007986 */ /* 0x000fe2000c101924 */
[----:B------:R-:W-:Y:S05]  /*b010*/  EXIT ;  /* 0x000000000000794d */ /* 0x000fea0003800000 */
.L_x_14969:
        /* <DEDUP_REMOVED lines=14> */
.L_x_61758:


//--------------------- .text._ZN2at6native27unrolled_elementwise_kernelIZNS0_50_GLOBAL__N__2680c7bb_12_PowKernel_cu_b2145a98_318429pow_tensor_scalar_kernel_implIllEEvRNS_18TensorIteratorBaseET0_EUllE_St5arrayIPcLm2EELi4E23TrivialOffsetCalculatorILi1EjESC_NS0_6memory12LoadWithCastILi1EEENSD_13StoreWithCastILi1EEEEEviT_S6_T2_T3_T4_T5_ --------------------------
	.section	.text._ZN2at6native27unrolled_elementwise_kernelIZNS0_50_GLOBAL__N__2680c7bb_12_PowKernel_cu_b2145a98_318429pow_tensor_scalar_kernel_implIllEEvRNS_18TensorIteratorBaseET0_EUllE_St5arrayIPcLm2EELi4E23TrivialOffsetCalculatorILi1EjESC_NS0_6memory12LoadWithCastILi1EEENSD_13StoreWithCastILi1EEEEEviT_S6_T2_T3_T4_T5_,"ax",@progbits
	.sectioninfo	@"SHI_REGISTERS=38"
	.align	128
        .global         _ZN2at6native27unrolled_elementwise_kernelIZNS0_50_GLOBAL__N__2680c7bb_12_PowKernel_cu_b2145a98_318429pow_tensor_scalar_kernel_implIllEEvRNS_18TensorIteratorBaseET0_EUllE_St5arrayIPcLm2EELi4E23TrivialOffsetCalculatorILi1EjESC_NS0_6memory12LoadWithCastILi1EEENSD_13StoreWithCastILi1EEEEEviT_S6_T2_T3_T4_T5_
        .type           _ZN2at6native27unrolled_elementwise_kernelIZNS0_50_GLOBAL__N__2680c7bb_12_PowKernel_cu_b2145a98_318429pow_tensor_scalar_kernel_implIllEEvRNS_18TensorIteratorBaseET0_EUllE_St5arrayIPcLm2EELi4E23TrivialOffsetCalculatorILi1EjESC_NS0_6memory12LoadWithCastILi1EEENSD_13StoreWithCastILi1EEEEEviT_S6_T2_T3_T4_T5_,@function
        .size           _ZN2at6native27unrolled_elementwise_kernelIZNS0_50_GLOBAL__N__2680c7bb_12_PowKernel_cu_b2145a98_318429pow_tensor_scalar_kernel_implIllEEvRNS_18TensorIteratorBaseET0_EUllE_St5arrayIPcLm2EELi4E23TrivialOffsetCalculatorILi1EjESC_NS0_6memory12LoadWithCastILi1EEENSD_13StoreWithCastILi1EEEEEviT_S6_T2_T3_T4_T5_,(.L_x_61759 - _ZN2at6native27unrolled_elementwise_kernelIZNS0_50_GLOBAL__N__2680c7bb_12_PowKernel_cu_b2145a98_318429pow_tensor_scalar_kernel_implIllEEvRNS_18TensorIteratorBaseET0_EUllE_St5arrayIPcLm2EELi4E23TrivialOffsetCalculatorILi1EjESC_NS0_6memory12LoadWithCastILi1EEENSD_13StoreWithCastILi1EEEEEviT_S6_T2_T3_T4_T5_)
        .other          _ZN2at6native27unrolled_elementwise_kernelIZNS0_50_GLOBAL__N__2680c7bb_12_PowKernel_cu_b2145a98_318429pow_tensor_scalar_kernel_implIllEEvRNS_18TensorIteratorBaseET0_EUllE_St5arrayIPcLm2EELi4E23TrivialOffsetCalculatorILi1EjESC_NS0_6memory12LoadWithCastILi1EEENSD_13StoreWithCastILi1EEEEEviT_S6_T2_T3_T4_T5_,@"STO_CUDA_ENTRY STV_DEFAULT"
_ZN2at6native27unrolled_elementwise_kernelIZNS0_50_GLOBAL__N__2680c7bb_12_PowKernel_cu_b2145a98_318429pow_tensor_scalar_kernel_implIllEEvRNS_18TensorIteratorBaseET0_EUllE_St5arrayIPcLm2EELi4E23TrivialOffsetCalculatorILi1EjESC_NS0_6memory12LoadWithCastILi1EEENSD_13StoreWithCastILi1EEEEEviT_S6_T2_T3_T4_T5_:
.text._ZN2at6native27unrolled_elementwise_kernelIZNS0_50_GLOBAL__N__2680c7bb_12_PowKernel_cu_b2145a98_318429pow_tensor_scalar_kernel_implIllEEvRNS_18TensorIteratorBaseET0_EUllE_St5arrayIPcLm2EELi4E23TrivialOffsetCalculatorILi1EjESC_NS0_6memory12LoadWithCastILi1EEENSD_13StoreWithCastILi1EEEEEviT_S6_T2_T3_T4_T5_:
        /* <DEDUP_REMOVED lines=30> */
.L_x_14975:
[----:B------:R0:W5:Y:S01]  /*01e0*/  LDG.E.U8 R34, [R4.64] ;  /* 0x0000002404227981 */ /* 0x000162000c1e1100 */
[----:B------:R-:W-:Y:S01]  /*01f0*/  IMAD.MOV.U32 R35, RZ, RZ, RZ ;  /* 0x000000ffff237224 */ /* 0x000fe200078e00ff */
[----:B------:R-:W-:Y:S05]  /*0200*/  BRA `(.L_x_14977) ;  /* 0x00000d6000007947 */ /* 0x000fea0003800000 */
.L_x_14974:
        /* <DEDUP_REMOVED lines=8> */
.L_x_14979:
[----:B------:R-:W2:Y:S02]  /*0290*/  LDG.E R34, [R4.64] ;  /* 0x0000002404227981 */ /* 0x000ea4000c1e1900 */
[----:B--2---:R-:W-:Y:S01]  /*02a0*/  SHF.R.S32.HI R35, RZ, 0x1f, R34 ;  /* 0x0000001fff237819 */ /* 0x004fe20000011422 */
[----:B------:R-:W-:Y:S05]  /*02b0*/  BRA `(.L_x_14977) ;  /* 0x00000cb000007947 */ /* 0x000fea0003800000 */
.L_x_14978:
[----:B------:R-:W2:Y:S02]  /*02c0*/  LDG.E.S16 R34, [R4.64] ;  /* 0x0000002404227981 */ /* 0x000ea4000c1e1700 */
[----:B--2---:R-:W-:Y:S01]  /*02d0*/  SHF.R.S32.HI R35, RZ, 0x1f, R34 ;  /* 0x0000001fff237819 */ /* 0x004fe20000011422 */
[----:B------:R-:W-:Y:S05]  /*02e0*/  BRA `(.L_x_14977) ;  /* 0x00000c8000007947 */ /* 0x000fea0003800000 */
.L_x_14973:
        /* <DEDUP_REMOVED lines=9> */
.L_x_14981:
[----:B------:R-:W2:Y:S02]  /*0380*/  LDG.E.U16 R4, [R4.64] ;  /* 0x0000002404047981 */ /* 0x000ea4000c1e1500 */
[----:B--2---:R-:W-:-:S06]  /*0390*/  HADD2.F32 R34, -RZ, R4.H0_H0 ;  /* 0x20000004ff227230 */ /* 0x004fcc0000004100 */
[----:B------:R-:W0:Y:S01]  /*03a0*/  F2I.S64.TRUNC R34, R34 ;  /* 0x0000002200227311 */ /* 0x000e22000020d900 */
[----:B------:R-:W-:Y:S05]  /*03b0*/  BRA `(.L_x_14977) ;  /* 0x00000bb000007947 */ /* 0x000fea0003800000 */
.L_x_14980:
        /* <DEDUP_REMOVED lines=9> */
.L_x_14983:
[----:B------:R-:W2:Y:S02]  /*0450*/  LDG.E.U16 R4, [R4.64] ;  /* 0x0000002404047981 */ /* 0x000ea4000c1e1500 */
[----:B--2---:R-:W-:-:S06]  /*0460*/  HADD2.F32 R34, -RZ, R4.H0_H0 ;  /* 0x20000004ff227230 */ /* 0x004fcc0000004100 */
[----:B------:R-:W0:Y:S01]  /*0470*/  F2I.S64.TRUNC R34, R34 ;  /* 0x0000002200227311 */ /* 0x000e22000020d900 */
[----:B------:R-:W-:Y:S05]  /*0480*/  BRA `(.L_x_14977) ;  /* 0x00000ae000007947 */ /* 0x000fea0003800000 */
.L_x_14982:
[----:B------:R-:W2:Y:S02]  /*0490*/  LDG.E.64 R4, [R4.64] ;  /* 0x0000002404047981 */ /* 0x000ea4000c1e1b00 */
[----:B--2---:R0:W1:Y:S01]  /*04a0*/  F2I.S64.F64.TRUNC R34, R4 ;  /* 0x0000000400227311 */ /* 0x004062000030d900 */
[----:B------:R-:W-:Y:S05]  /*04b0*/  BRA `(.L_x_14977) ;  /* 0x00000ab000007947 */ /* 0x000fea0003800000 */
.L_x_14972:
        /* <DEDUP_REMOVED lines=13> */
.L_x_14986:
[----:B------:R-:W2:Y:S02]  /*0590*/  LDG.E.64 R4, [R4.64] ;  /* 0x0000002404047981 */ /* 0x000ea4000c1e1b00 */
[----:B--2---:R0:W1:Y:S01]  /*05a0*/  F2I.S64.F64.TRUNC R34, R4 ;  /* 0x0000000400227311 */ /* 0x004062000030d900 */
[----:B------:R-:W-:Y:S05]  /*05b0*/  BRA `(.L_x_14977) ;  /* 0x000009b000007947 */ /* 0x000fea0003800000 */
.L_x_14985:
        /* <DEDUP_REMOVED lines=27> */
.L_x_14988:
        /* <DEDUP_REMOVED lines=15> */
.L_x_14987:
[----:B------:R-:W2:Y:S02]  /*0860*/  LDG.E.U16 R34, [R4.64] ;  /* 0x0000002404227981 */ /* 0x000ea4000c1e1500 */
[----:B--2---:R-:W-:-:S06]  /*0870*/  PRMT R34, RZ, 0x5410, R34 ;  /* 0x00005410ff227816 */ /* 0x004fcc0000000022 */
[----:B------:R-:W0:Y:S01]  /*0880*/  F2I.S64.TRUNC R34, R34 ;  /* 0x0000002200227311 */ /* 0x000e22000020d900 */
[----:B------:R-:W-:Y:S05]  /*0890*/  BRA `(.L_x_14977) ;  /* 0x000006d000007947 */ /* 0x000fea0003800000 */
.L_x_14984:
        /* <DEDUP_REMOVED lines=11> */
.L_x_14991:
        /* <DEDUP_REMOVED lines=21> */
.L_x_14995:
[----:B------:R-:W-:Y:S05]  /*0aa0*/  BSYNC B1 ;  /* 0x0000000000017941 */ /* 0x000fea0003800000 */
.L_x_14994:
[----:B------:R-:W-:Y:S01]  /*0ab0*/  IMAD.SHL.U32 R3, R3, 0x100000, RZ ;  /* 0x0010000003037824 */ /* 0x000fe200078e00ff */
[----:B------:R-:W-:-:S04]  /*0ac0*/  LEA R5, R0, 0x3b800000, 0x17 ;  /* 0x3b80000000057811 */ /* 0x000fc800078eb8ff */
[----:B------:R-:W-:Y:S02]  /*0ad0*/  LOP3.LUT R34, R5, R3, R34, 0xfe, !PT ;  /* 0x0000000305227212 */ /* 0x000fe400078efe22 */
.L_x_14993:
[----:B------:R-:W-:Y:S05]  /*0ae0*/  BSYNC B0 ;  /* 0x0000000000007941 */ /* 0x000fea0003800000 */
.L_x_14992:
[----:B------:R-:W0:Y:S01]  /*0af0*/  F2I.S64.TRUNC R34, R34 ;  /* 0x0000002200227311 */ /* 0x000e22000020d900 */
[----:B------:R-:W-:Y:S05]  /*0b00*/  BRA `(.L_x_14977) ;  /* 0x0000046000007947 */ /* 0x000fea0003800000 */
.L_x_14990:
        /* <DEDUP_REMOVED lines=21> */
.L_x_14999:
[----:B------:R-:W-:Y:S05]  /*0c60*/  BSYNC B1 ;  /* 0x0000000000017941 */ /* 0x000fea0003800000 */
.L_x_14998:
[----:B------:R-:W-:Y:S01]  /*0c70*/  IMAD.SHL.U32 R3, R3, 0x200000, RZ ;  /* 0x0020000003037824 */ /* 0x000fe200078e00ff */
[----:B------:R-:W-:-:S04]  /*0c80*/  LEA R5, R0, 0x37800000, 0x17 ;  /* 0x3780000000057811 */ /* 0x000fc800078eb8ff */
[----:B------:R-:W-:Y:S02]  /*0c90*/  LOP3.LUT R34, R5, R3, R34, 0xfe, !PT ;  /* 0x0000000305227212 */ /* 0x000fe400078efe22 */
.L_x_14997:
[----:B------:R-:W-:Y:S05]  /*0ca0*/  BSYNC B0 ;  /* 0x0000000000007941 */ /* 0x000fea0003800000 */
.L_x_14996:
[----:B------:R-:W0:Y:S01]  /*0cb0*/  F2I.S64.TRUNC R34, R34 ;  /* 0x0000002200227311 */ /* 0x000e22000020d900 */
[----:B------:R-:W-:Y:S05]  /*0cc0*/  BRA `(.L_x_14977) ;  /* 0x000002a000007947 */ /* 0x000fea0003800000 */
.L_x_14989:
        /* <DEDUP_REMOVED lines=14> */
.L_x_15003:
[----:B------:R-:W-:Y:S05]  /*0db0*/  BSYNC B0 ;  /* 0x0000000000007941 */ /* 0x000fea0003800000 */
.L_x_15002:
[----:B------:R-:W0:Y:S01]  /*0dc0*/  F2I.S64.TRUNC R34, R34 ;  /* 0x0000002200227311 */ /* 0x000e22000020d900 */
[----:B------:R-:W-:Y:S05]  /*0dd0*/  BRA `(.L_x_14977) ;  /* 0x0000019000007947 */ /* 0x000fea0003800000 */
.L_x_14976:
        /* <DEDUP_REMOVED lines=21> */
.L_x_15001:
[----:B------:R0:W5:Y:S01]  /*0f30*/  LDG.E.64 R34, [R4.64] ;  /* 0x0000002404227981 */ /* 0x000162000c1e1b00 */
[----:B------:R-:W-:Y:S05]  /*0f40*/  BRA `(.L_x_14977) ;  /* 0x0000002000007947 */ /* 0x000fea0003800000 */
.L_x_15000:
[----:B------:R0:W5:Y:S01]  /*0f50*/  LDG.E R34, [R4.64] ;  /* 0x0000002404227981 */ /* 0x000162000c1e1900 */
[----:B------:R-:W-:-:S03]  /*0f60*/  IMAD.MOV.U32 R35, RZ, RZ, RZ ;  /* 0x000000ffff237224 */ /* 0x000fc600078e00ff */
.L_x_14977:
[----:B------:R-:W2:Y:S02]  /*0f70*/  S2R R23, SR_TID.X ;  /* 0x0000000000177919 */ /* 0x000ea40000002100 */
[----:B--2---:R-:W-:Y:S02]  /*0f80*/  IADD3 R23, R23, 0x80, RZ ;  /* 0x0000008017177810 */ /* 0x004fe40007ffe0ff */
.L_x_14971:
[----:B-1----:R-:W-:Y:S05]  /*0f90*/  BSYNC B6 ;  /* 0x0000000000067941 */ /* 0x002fea0003800000 */
.L_x_14970:
        /* <DEDUP_REMOVED lines=22> */
.L_x_15009:
[----:B------:R0:W5:Y:S01]  /*1100*/  LDG.E.U8 R28, [R4.64] ;  /* 0x00000024041c7981 */ /* 0x000162000c1e1100 */
[----:B------:R-:W-:Y:S01]  /*1110*/  IMAD.MOV.U32 R29, RZ, RZ, RZ ;  /* 0x000000ffff1d7224 */ /* 0x000fe200078e00ff */
[----:B------:R-:W-:Y:S05]  /*1120*/  BRA `(.L_x_15011) ;  /* 0x00000d5000007947 */ /* 0x000fea0003800000 */
.L_x_15008:
        /* <DEDUP_REMOVED lines=8> */
.L_x_15013:
[----:B------:R-:W2:Y:S02]  /*11b0*/  LDG.E R28, [R4.64] ;  /* 0x00000024041c7981 */ /* 0x000ea4000c1e1900 */
[----:B--2---:R-:W-:Y:S01]  /*11c0*/  SHF.R.S32.HI R29, RZ, 0x1f, R28 ;  /* 0x0000001fff1d7819 */ /* 0x004fe2000001141c */
[----:B------:R-:W-:Y:S05]  /*11d0*/  BRA `(.L_x_15011) ;  /* 0x00000ca000007947 */ /* 0x000fea0003800000 */
.L_x_15012:
[----:B------:R-:W2:Y:S02]  /*11e0*/  LDG.E.S16 R28, [R4.64] ;  /* 0x00000024041c7981 */ /* 0x000ea4000c1e1700 */
[----:B--2---:R-:W-:Y:S01]  /*11f0*/  SHF.R.S32.HI R29, RZ, 0x1f, R28 ;  /* 0x0000001fff1d7819 */ /* 0x004fe2000001141c */
[----:B------:R-:W-:Y:S05]  /*1200*/  BRA `(.L_x_15011) ;  /* 0x00000c7000007947 */ /* 0x000fea0003800000 */
.L_x_15007:
        /* <DEDUP_REMOVED lines=9> */
.L_x_15015:
[----:B------:R-:W2:Y:S02]  /*12a0*/  LDG.E.U16 R4, [R4.64] ;  /* 0x0000002404047981 */ /* 0x000ea4000c1e1500 */
[----:B--2---:R-:W-:-:S06]  /*12b0*/  HADD2.F32 R28, -RZ, R4.H0_H0 ;  /* 0x20000004ff1c7230 */ /* 0x004fcc0000004100 */
[----:B------:R-:W0:Y:S01]  /*12c0*/  F2I.S64.TRUNC R28, R28 ;  /* 0x0000001c001c7311 */ /* 0x000e22000020d900 */
[----:B------:R-:W-:Y:S05]  /*12d0*/  BRA `(.L_x_15011) ;  /* 0x00000ba000007947 */ /* 0x000fea0003800000 */
.L_x_15014:
        /* <DEDUP_REMOVED lines=9> */
.L_x_15017:
[----:B------:R-:W2:Y:S02]  /*1370*/  LDG.E.U16 R4, [R4.64] ;  /* 0x0000002404047981 */ /* 0x000ea4000c1e1500 */
[----:B--2---:R-:W-:-:S06]  /*1380*/  HADD2.F32 R28, -RZ, R4.H0_H0 ;  /* 0x20000004ff1c7230 */ /* 0x004fcc0000004100 */
[----:B------:R-:W0:Y:S01]  /*1390*/  F2I.S64.TRUNC R28, R28 ;  /* 0x0000001c001c7311 */ /* 0x000e22000020d900 */
[----:B------:R-:W-:Y:S05]  /*13a0*/  BRA `(.L_x_15011) ;  /* 0x00000ad000007947 */ /* 0x000fea0003800000 */
.L_x_15016:
[----:B------:R-:W2:Y:S02]  /*13b0*/  LDG.E.64 R4, [R4.64] ;  /* 0x0000002404047981 */ /* 0x000ea4000c1e1b00 */
[----:B--2---:R0:W1:Y:S01]  /*13c0*/  F2I.S64.F64.TRUNC R28, R4 ;  /* 0x00000004001c7311 */ /* 0x004062000030d900 */
[----:B------:R-:W-:Y:S05]  /*13d0*/  BRA `(.L_x_15011) ;  /* 0x00000aa000007947 */ /* 0x000fea0003800000 */
.L_x_15006:
        /* <DEDUP_REMOVED lines=13> */
.L_x_15020:
[----:B------:R-:W2:Y:S02]  /*14b0*/  LDG.E.64 R4, [R4.64] ;  /* 0x0000002404047981 */ /* 0x000ea4000c1e1b00 */
[----:B--2---:R0:W1:Y:S01]  /*14c0*/  F2I.S64.F64.TRUNC R28, R4 ;  /* 0x00000004001c7311 */ /* 0x004062000030d900 */
[----:B------:R-:W-:Y:S05]  /*14d0*/  BRA `(.L_x_15011) ;  /* 0x000009a000007947 */ /* 0x000fea0003800000 */
.L_x_15019:
        /* <DEDUP_REMOVED lines=27> */
.L_x_15022:
        /* <DEDUP_REMOVED lines=14> */
.L_x_15021:
[----:B------:R-:W2:Y:S02]  /*1770*/  LDG.E.U16 R28, [R4.64] ;  /* 0x00000024041c7981 */ /* 0x000ea4000c1e1500 */
[----:B--2---:R-:W-:-:S06]  /*1780*/  PRMT R28, RZ, 0x5410, R28 ;  /* 0x00005410ff1c7816 */ /* 0x004fcc000000001c */
[----:B------:R-:W0:Y:S01]  /*1790*/  F2I.S64.TRUNC R28, R28 ;  /* 0x0000001c001c7311 */ /* 0x000e22000020d900 */
[----:B------:R-:W-:Y:S05]  /*17a0*/  BRA `(.L_x_15011) ;  /* 0x000006d000007947 */ /* 0x000fea0003800000 */
.L_x_15018:
        /* <DEDUP_REMOVED lines=11> */
.L_x_15025:
        /* <DEDUP_REMOVED lines=21> */
.L_x_15029:
[----:B------:R-:W-:Y:S05]  /*19b0*/  BSYNC B1 ;  /* 0x0000000000017941 */ /* 0x000fea0003800000 */
.L_x_15028:
[----:B------:R-:W-:Y:S01]  /*19c0*/  IMAD.SHL.U32 R3, R3, 0x100000, RZ ;  /* 0x0010000003037824 */ /* 0x000fe200078e00ff */
[----:B------:R-:W-:-:S04]  /*19d0*/  LEA R5, R0, 0x3b800000, 0x17 ;  /* 0x3b80000000057811 */ /* 0x000fc800078eb8ff */
[----:B------:R-:W-:Y:S02]  /*19e0*/  LOP3.LUT R28, R5, R3, R28, 0xfe, !PT ;  /* 0x00000003051c7212 */ /* 0x000fe400078efe1c */
.L_x_15027:
[----:B------:R-:W-:Y:S05]  /*19f0*/  BSYNC B0 ;  /* 0x0000000000007941 */ /* 0x000fea0003800000 */
.L_x_15026:
[----:B------:R-:W0:Y:S01]  /*1a00*/  F2I.S64.TRUNC R28, R28 ;  /* 0x0000001c001c7311 */ /* 0x000e22000020d900 */
[----:B------:R-:W-:Y:S05]  /*1a10*/  BRA `(.L_x_15011) ;  /* 0x0000046000007947 */ /* 0x000fea0003800000 */
.L_x_15024:
        /* <DEDUP_REMOVED lines=21> */
.L_x_15033:
[----:B------:R-:W-:Y:S05]  /*1b70*/  BSYNC B1 ;  /* 0x0000000000017941 */ /* 0x000fea0003800000 */
.L_x_15032:
[----:B------:R-:W-:Y:S01]  /*1b80*/  IMAD.SHL.U32 R3, R3, 0x200000, RZ ;  /* 0x0020000003037824 */ /* 0x000fe200078e00ff */
[----:B------:R-:W-:-:S04]  /*1b90*/  LEA R5, R0, 0x37800000, 0x17 ;  /* 0x3780000000057811 */ /* 0x000fc800078eb8ff */
[----:B------:R-:W-:Y:S02]  /*1ba0*/  LOP3.LUT R28, R5, R3, R28, 0xfe, !PT ;  /* 0x00000003051c7212 */ /* 0x000fe400078efe1c */
.L_x_15031:
[----:B------:R-:W-:Y:S05]  /*1bb0*/  BSYNC B0 ;  /* 0x0000000000007941 */ /* 0x000fea0003800000 */
.L_x_15030:
[----:B------:R-:W0:Y:S01]  /*1bc0*/  F2I.S64.TRUNC R28, R28 ;  /* 0x0000001c001c7311 */ /* 0x000e22000020d900 */
[----:B------:R-:W-:Y:S05]  /*1bd0*/  BRA `(.L_x_15011) ;  /* 0x000002a000007947 */ /* 0x000fea0003800000 */
.L_x_15023:
        /* <DEDUP_REMOVED lines=14> */
.L_x_15037:
[----:B------:R-:W-:Y:S05]  /*1cc0*/  BSYNC B0 ;  /* 0x0000000000007941 */ /* 0x000fea0003800000 */
.L_x_15036:
[----:B------:R-:W0:Y:S01]  /*1cd0*/  F2I.S64.TRUNC R28, R28 ;  /* 0x0000001c001c7311 */ /* 0x000e22000020d900 */
[----:B------:R-:W-:Y:S05]  /*1ce0*/  BRA `(.L_x_15011) ;  /* 0x0000019000007947 */ /* 0x000fea0003800000 */
.L_x_15010:
        /* <DEDUP_REMOVED lines=21> */
.L_x_15035:
[----:B------:R0:W5:Y:S01]  /*1e40*/  LDG.E.64 R28, [R4.64] ;  /* 0x00000024041c7981 */ /* 0x000162000c1e1b00 */
[----:B------:R-:W-:Y:S05]  /*1e50*/  BRA `(.L_x_15011) ;  /* 0x0000002000007947 */ /* 0x000fea0003800000 */
.L_x_15034:
[----:B------:R0:W5:Y:S01]  /*1e60*/  LDG.E R28, [R4.64] ;  /* 0x00000024041c7981 */ /* 0x000162000c1e1900 */
[----:B------:R-:W-:-:S03]  /*1e70*/  IMAD.MOV.U32 R29, RZ, RZ, RZ ;  /* 0x000000ffff1d7224 */ /* 0x000fc600078e00ff */
.L_x_15011:
[----:B------:R-:W-:-:S04]  /*1e80*/  IADD3 R23, R23, 0x80, RZ ;  /* 0x0000008017177810 */ /* 0x000fc80007ffe0ff */
.L_x_15005:
[----:B------:R-:W-:Y:S05]  /*1e90*/  BSYNC B6 ;  /* 0x0000000000067941 */ /* 0x000fea0003800000 */
.L_x_15004:
        /* <DEDUP_REMOVED lines=24> */
.L_x_15043:
[----:B------:R0:W5:Y:S01]  /*2020*/  LDG.E.U8 R24, [R4.64] ;  /* 0x0000002404187981 */ /* 0x000162000c1e1100 */
[----:B------:R-:W-:Y:S01]  /*2030*/  IMAD.MOV.U32 R25, RZ, RZ, RZ ;  /* 0x000000ffff197224 */ /* 0x000fe200078e00ff */
[----:B------:R-:W-:Y:S05]  /*2040*/  BRA `(.L_x_15045) ;  /* 0x00000d5000007947 */ /* 0x000fea0003800000 */
.L_x_15042:
        /* <DEDUP_REMOVED lines=8> */
.L_x_15047:
[----:B------:R-:W2:Y:S02]  /*20d0*/  LDG.E R24, [R4.64] ;  /* 0x0000002404187981 */ /* 0x000ea4000c1e1900 */
[----:B--2---:R-:W-:Y:S01]  /*20e0*/  SHF.R.S32.HI R25, RZ, 0x1f, R24 ;  /* 0x0000001fff197819 */ /* 0x004fe20000011418 */
[----:B------:R-:W-:Y:S05]  /*20f0*/  BRA `(.L_x_15045) ;  /* 0x00000ca000007947 */ /* 0x000fea0003800000 */
.L_x_15046:
[----:B------:R-:W2:Y:S02]  /*2100*/  LDG.E.S16 R24, [R4.64] ;  /* 0x0000002404187981 */ /* 0x000ea4000c1e1700 */
[----:B--2---:R-:W-:Y:S01]  /*2110*/  SHF.R.S32.HI R25, RZ, 0x1f, R24 ;  /* 0x0000001fff197819 */ /* 0x004fe20000011418 */
[----:B------:R-:W-:Y:S05]  /*2120*/  BRA `(.L_x_15045) ;  /* 0x00000c7000007947 */ /* 0x000fea0003800000 */
.L_x_15041:
        /* <DEDUP_REMOVED lines=9> */
.L_x_15049:
[----:B------:R-:W2:Y:S02]  /*21c0*/  LDG.E.U16 R4, [R4.64] ;  /* 0x0000002404047981 */ /* 0x000ea4000c1e1500 */
[----:B--2---:R-:W-:-:S06]  /*21d0*/  HADD2.F32 R24, -RZ, R4.H0_H0 ;  /* 0x20000004ff187230 */ /* 0x004fcc0000004100 */
[----:B------:R-:W0:Y:S01]  /*21e0*/  F2I.S64.TRUNC R24, R24 ;  /* 0x0000001800187311 */ /* 0x000e22000020d900 */
[----:B------:R-:W-:Y:S05]  /*21f0*/  BRA `(.L_x_15045) ;  /* 0x00000ba000007947 */ /* 0x000fea0003800000 */
.L_x_15048:
        /* <DEDUP_REMOVED lines=9> */
.L_x_15051:
[----:B------:R-:W2:Y:S02]  /*2290*/  LDG.E.U16 R4, [R4.64] ;  /* 0x0000002404047981 */ /* 0x000ea4000c1e1500 */
[----:B--2---:R-:W-:-:S06]  /*22a0*/  HADD2.F32 R24, -RZ, R4.H0_H0 ;  /* 0x20000004ff187230 */ /* 0x004fcc0000004100 */
[----:B------:R-:W0:Y:S01]  /*22b0*/  F2I.S64.TRUNC R24, R24 ;  /* 0x0000001800187311 */ /* 0x000e22000020d900 */
[----:B------:R-:W-:Y:S05]  /*22c0*/  BRA `(.L_x_15045) ;  /* 0x00000ad000007947 */ /* 0x000fea0003800000 */
.L_x_15050:
[----:B------:R-:W2:Y:S02]  /*22d0*/  LDG.E.64 R4, [R4.64] ;  /* 0x0000002404047981 */ /* 0x000ea4000c1e1b00 */
[----:B--2---:R0:W2:Y:S01]  /*22e0*/  F2I.S64.F64.TRUNC R24, R4 ;  /* 0x0000000400187311 */ /* 0x0040a2000030d900 */
[----:B------:R-:W-:Y:S05]  /*22f0*/  BRA `(.L_x_15045) ;  /* 0x00000aa000007947 */ /* 0x000fea0003800000 */
.L_x_15040:
        /* <DEDUP_REMOVED lines=13> */
.L_x_15054:
[----:B------:R-:W2:Y:S02]  /*23d0*/  LDG.E.64 R4, [R4.64] ;  /* 0x0000002404047981 */ /* 0x000ea4000c1e1b00 */
[----:B--2---:R0:W2:Y:S01]  /*23e0*/  F2I.S64.F64.TRUNC R24, R4 ;  /* 0x0000000400187311 */ /* 0x0040a2000030d900 */
[----:B------:R-:W-:Y:S05]  /*23f0*/  BRA `(.L_x_15045) ;  /* 0x000009a000007947 */ /* 0x000fea0003800000 */
.L_x_15053:
        /* <DEDUP_REMOVED lines=27> */
.L_x_15056:
        /* <DEDUP_REMOVED lines=14> */
.L_x_15055:
[----:B------:R-:W2:Y:S02]  /*2690*/  LDG.E.U16 R24, [R4.64] ;  /* 0x0000002404187981 */ /* 0x000ea4000c1e1500 */
[----:B--2---:R-:W-:-:S06]  /*26a0*/  PRMT R24, RZ, 0x5410, R24 ;  /* 0x00005410ff187816 */ /* 0x004fcc0000000018 */
[----:B------:R-:W0:Y:S01]  /*26b0*/  F2I.S64.TRUNC R24, R24 ;  /* 0x0000001800187311 */ /* 0x000e22000020d900 */
[----:B------:R-:W-:Y:S05]  /*26c0*/  BRA `(.L_x_15045) ;  /* 0x000006d000007947 */ /* 0x000fea0003800000 */
.L_x_15052:
        /* <DEDUP_REMOVED lines=11> */
.L_x_15059:
        /* <DEDUP_REMOVED lines=21> */
.L_x_15063:
[----:B------:R-:W-:Y:S05]  /*28d0*/  BSYNC B1 ;  /* 0x0000000000017941 */ /* 0x000fea0003800000 */
.L_x_15062:
[----:B------:R-:W-:Y:S01]  /*28e0*/  IMAD.SHL.U32 R3, R3, 0x100000, RZ ;  /* 0x0010000003037824 */ /* 0x000fe200078e00ff */
[----:B------:R-:W-:-:S04]  /*28f0*/  LEA R5, R0, 0x3b800000, 0x17 ;  /* 0x3b80000000057811 */ /* 0x000fc800078eb8ff */
[----:B------:R-:W-:Y:S02]  /*2900*/  LOP3.LUT R24, R5, R3, R24, 0xfe, !PT ;  /* 0x0000000305187212 */ /* 0x000fe400078efe18 */
.L_x_15061:
[----:B------:R-:W-:Y:S05]  /*2910*/  BSYNC B0 ;  /* 0x0000000000007941 */ /* 0x000fea0003800000 */
.L_x_15060:
[----:B------:R-:W0:Y:S01]  /*2920*/  F2I.S64.TRUNC R24, R24 ;  /* 0x0000001800187311 */ /* 0x000e22000020d900 */
[----:B------:R-:W-:Y:S05]  /*2930*/  BRA `(.L_x_15045) ;  /* 0x0000046000007947 */ /* 0x000fea0003800000 */
.L_x_15058:
        /* <DEDUP_REMOVED lines=21> */
.L_x_15067:
[----:B------:R-:W-:Y:S05]  /*2a90*/  BSYNC B1 ;  /* 0x0000000000017941 */ /* 0x000fea0003800000 */
.L_x_15066:
[----:B------:R-:W-:Y:S01]  /*2aa0*/  IMAD.SHL.U32 R3, R3, 0x200000, RZ ;  /* 0x0020000003037824 */ /* 0x000fe200078e00ff */
[----:B------:R-:W-:-:S04]  /*2ab0*/  LEA R5, R0, 0x37800000, 0x17 ;  /* 0x3780000000057811 */ /* 0x000fc800078eb8ff */
[----:B------:R-:W-:Y:S02]  /*2ac0*/  LOP3.LUT R24, R5, R3, R24, 0xfe, !PT ;  /* 0x0000000305187212 */ /* 0x000fe400078efe18 */
.L_x_15065:
[----:B------:R-:W-:Y:S05]  /*2ad0*/  BSYNC B0 ;  /* 0x0000000000007941 */ /* 0x000fea0003800000 */
.L_x_15064:
[----:B------:R-:W0:Y:S01]  /*2ae0*/  F2I.S64.TRUNC R24, R24 ;  /* 0x0000001800187311 */ /* 0x000e22000020d900 */
[----:B------:R-:W-:Y:S05]  /*2af0*/  BRA `(.L_x_15045) ;  /* 0x000002a000007947 */ /* 0x000fea0003800000 */
.L_x_15057:
        /* <DEDUP_REMOVED lines=14> */
.L_x_15071:
[----:B------:R-:W-:Y:S05]  /*2be0*/  BSYNC B0 ;  /* 0x0000000000007941 */ /* 0x000fea0003800000 */
.L_x_15070:
[----:B------:R-:W0:Y:S01]  /*2bf0*/  F2I.S64.TRUNC R24, R24 ;  /* 0x0000001800187311 */ /* 0x000e22000020d900 */
[----:B------:R-:W-:Y:S05]  /*2c00*/  BRA `(.L_x_15045) ;  /* 0x0000019000007947 */ /* 0x000fea0003800000 */
.L_x_15044:
        /* <DEDUP_REMOVED lines=21> */
.L_x_15069:
[----:B------:R0:W5:Y:S01]  /*2d60*/  LDG.E.64 R24, [R4.64] ;  /* 0x0000002404187981 */ /* 0x000162000c1e1b00 */
[----:B------:R-:W-:Y:S05]  /*2d70*/  BRA `(.L_x_15045) ;  /* 0x0000002000007947 */ /* 0x000fea0003800000 */
.L_x_15068:
[----:B------:R0:W5:Y:S01]  /*2d80*/  LDG.E R24, [R4.64] ;  /* 0x0000002404187981 */ /* 0x000162000c1e1900 */
[----:B------:R-:W-:-:S03]  /*2d90*/  IMAD.MOV.U32 R25, RZ, RZ, RZ ;  /* 0x000000ffff197224 */ /* 0x000fc600078e00ff */
.L_x_15045:
[----:B------:R-:W-:-:S04]  /*2da0*/  IADD3 R23, R23, 0x80, RZ ;  /* 0x0000008017177810 */ /* 0x000fc80007ffe0ff */
.L_x_15039:
[----:B------:R-:W-:Y:S05]  /*2db0*/  BSYNC B6 ;  /* 0x0000000000067941 */ /* 0x000fea0003800000 */
.L_x_15038:
        /* <DEDUP_REMOVED lines=21> */
.L_x_15077:
[----:B------:R0:W5:Y:S01]  /*2f10*/  LDG.E.U8 R16, [R4.64] ;  /* 0x0000002404107981 */ /* 0x000162000c1e1100 */
[----:B------:R-:W-:Y:S01]  /*2f20*/  IMAD.MOV.U32 R17, RZ, RZ, RZ ;  /* 0x000000ffff117224 */ /* 0x000fe200078e00ff */
[----:B------:R-:W-:Y:S05]  /*2f30*/  BRA `(.L_x_15073) ;  /* 0x00000d4000007947 */ /* 0x000fea0003800000 */
.L_x_15076:
        /* <DEDUP_REMOVED lines=8> */
.L_x_15080:
[----:B------:R-:W3:Y:S02]  /*2fc0*/  LDG.E R16, [R4.64] ;  /* 0x0000002404107981 */ /* 0x000ee4000c1e1900 */
[----:B---3--:R-:W-:Y:S01]  /*2fd0*/  SHF.R.S32.HI R17, RZ, 0x1f, R16 ;  /* 0x0000001fff117819 */ /* 0x008fe20000011410 */
[----:B------:R-:W-:Y:S05]  /*2fe0*/  BRA `(.L_x_15073) ;  /* 0x00000c9000007947 */ /* 0x000fea0003800000 */
.L_x_15079:
[----:B------:R-:W3:Y:S02]  /*2ff0*/  LDG.E.S16 R16, [R4.64] ;  /* 0x0000002404107981 */ /* 0x000ee4000c1e1700 */
[----:B---3--:R-:W-:Y:S01]  /*3000*/  SHF.R.S32.HI R17, RZ, 0x1f, R16 ;  /* 0x0000001fff117819 */ /* 0x008fe20000011410 */
[----:B------:R-:W-:Y:S05]  /*3010*/  BRA `(.L_x_15073) ;  /* 0x00000c6000007947 */ /* 0x000fea0003800000 */
.L_x_15075:
        /* <DEDUP_REMOVED lines=9> */
.L_x_15082:
[----:B------:R-:W3:Y:S02]  /*30b0*/  LDG.E.U16 R4, [R4.64] ;  /* 0x0000002404047981 */ /* 0x000ee4000c1e1500 */
[----:B---3--:R-:W-:-:S06]  /*30c0*/  HADD2.F32 R16, -RZ, R4.H0_H0 ;  /* 0x20000004ff107230 */ /* 0x008fcc0000004100 */
[----:B------:R-:W0:Y:S01]  /*30d0*/  F2I.S64.TRUNC R16, R16 ;  /* 0x0000001000107311 */ /* 0x000e22000020d900 */
[----:B------:R-:W-:Y:S05]  /*30e0*/  BRA `(.L_x_15073) ;  /* 0x00000b9000007947 */ /* 0x000fea0003800000 */
.L_x_15081:
        /* <DEDUP_REMOVED lines=9> */
.L_x_15084:
[----:B------:R-:W3:Y:S02]  /*3180*/  LDG.E.U16 R4, [R4.64] ;  /* 0x0000002404047981 */ /* 0x000ee4000c1e1500 */
[----:B---3--:R-:W-:-:S06]  /*3190*/  HADD2.F32 R16, -RZ, R4.H0_H0 ;  /* 0x20000004ff107230 */ /* 0x008fcc0000004100 */
[----:B------:R-:W0:Y:S01]  /*31a0*/  F2I.S64.TRUNC R16, R16 ;  /* 0x0000001000107311 */ /* 0x000e22000020d900 */
[----:B------:R-:W-:Y:S05]  /*31b0*/  BRA `(.L_x_15073) ;  /* 0x00000ac000007947 */ /* 0x000fea0003800000 */
.L_x_15083:
[----:B------:R-:W3:Y:S02]  /*31c0*/  LDG.E.64 R4, [R4.64] ;  /* 0x0000002404047981 */ /* 0x000ee4000c1e1b00 */
[----:B---3--:R0:W3:Y:S01]  /*31d0*/  F2I.S64.F64.TRUNC R16, R4 ;  /* 0x0000000400107311 */ /* 0x0080e2000030d900 */
[----:B------:R-:W-:Y:S05]  /*31e0*/  BRA `(.L_x_15073) ;  /* 0x00000a9000007947 */ /* 0x000fea0003800000 */
.L_x_15074:
        /* <DEDUP_REMOVED lines=13> */
.L_x_15087:
[----:B------:R-:W3:Y:S02]  /*32c0*/  LDG.E.64 R4, [R4.64] ;  /* 0x0000002404047981 */ /* 0x000ee4000c1e1b00 */
[----:B---3--:R0:W3:Y:S01]  /*32d0*/  F2I.S64.F64.TRUNC R16, R4 ;  /* 0x0000000400107311 */ /* 0x0080e2000030d900 */
[----:B------:R-:W-:Y:S05]  /*32e0*/  BRA `(.L_x_15073) ;  /* 0x0000099000007947 */ /* 0x000fea0003800000 */
.L_x_15086:
        /* <DEDUP_REMOVED lines=27> */
.L_x_15089:
        /* <DEDUP_REMOVED lines=14> */
.L_x_15088:
[----:B------:R-:W3:Y:S02]  /*3580*/  LDG.E.U16 R16, [R4.64] ;  /* 0x0000002404107981 */ /* 0x000ee4000c1e1500 */
[----:B---3--:R-:W-:-:S06]  /*3590*/  PRMT R16, RZ, 0x5410, R16 ;  /* 0x00005410ff107816 */ /* 0x008fcc0000000010 */
[----:B------:R-:W0:Y:S01]  /*35a0*/  F2I.S64.TRUNC R16, R16 ;  /* 0x0000001000107311 */ /* 0x000e22000020d900 */
[----:B------:R-:W-:Y:S05]  /*35b0*/  BRA `(.L_x_15073) ;  /* 0x000006c000007947 */ /* 0x000fea0003800000 */
.L_x_15085:
        /* <DEDUP_REMOVED lines=11> */
.L_x_15092:
        /* <DEDUP_REMOVED lines=21> */
.L_x_15096:
[----:B------:R-:W-:Y:S05]  /*37c0*/  BSYNC B1 ;  /* 0x0000000000017941 */ /* 0x000fea0003800000 */
.L_x_15095:
[----:B------:R-:W-:Y:S01]  /*37d0*/  IMAD.SHL.U32 R3, R3, 0x100000, RZ ;  /* 0x0010000003037824 */ /* 0x000fe200078e00ff */
[----:B------:R-:W-:-:S04]  /*37e0*/  LEA R5, R0, 0x3b800000, 0x17 ;  /* 0x3b80000000057811 */ /* 0x000fc800078eb8ff */
[----:B------:R-:W-:Y:S02]  /*37f0*/  LOP3.LUT R16, R5, R3, R16, 0xfe, !PT ;  /* 0x0000000305107212 */ /* 0x000fe400078efe10 */
.L_x_15094:
[----:B------:R-:W-:Y:S05]  /*3800*/  BSYNC B0 ;  /* 0x0000000000007941 */ /* 0x000fea0003800000 */
.L_x_15093:
[----:B------:R-:W0:Y:S01]  /*3810*/  F2I.S64.TRUNC R16, R16 ;  /* 0x0000001000107311 */ /* 0x000e22000020d900 */
[----:B------:R-:W-:Y:S05]  /*3820*/  BRA `(.L_x_15073) ;  /* 0x0000045000007947 */ /* 0x000fea0003800000 */
.L_x_15091:
        /* <DEDUP_REMOVED lines=21> */
.L_x_15100:
[----:B------:R-:W-:Y:S05]  /*3980*/  BSYNC B1 ;  /* 0x0000000000017941 */ /* 0x000fea0003800000 */
.L_x_15099:
[----:B------:R-:W-:Y:S01]  /*3990*/  IMAD.SHL.U32 R3, R3, 0x200000, RZ ;  /* 0x0020000003037824 */ /* 0x000fe200078e00ff */
[----:B------:R-:W-:-:S04]  /*39a0*/  LEA R5, R0, 0x37800000, 0x17 ;  /* 0x3780000000057811 */ /* 0x000fc800078eb8ff */
[----:B------:R-:W-:Y:S02]  /*39b0*/  LOP3.LUT R16, R5, R3, R16, 0xfe, !PT ;  /* 0x0000000305107212 */ /* 0x000fe400078efe10 */
.L_x_15098:
[----:B------:R-:W-:Y:S05]  /*39c0*/  BSYNC B0 ;  /* 0x0000000000007941 */ /* 0x000fea0003800000 */
.L_x_15097:
[----:B------:R-:W0:Y:S01]  /*39d0*/  F2I.S64.TRUNC R16, R16 ;  /* 0x0000001000107311 */ /* 0x000e22000020d900 */
[----:B------:R-:W-:Y:S05]  /*39e0*/  BRA `(.L_x_15073) ;  /* 0x0000029000007947 */ /* 0x000fea0003800000 */
.L_x_15090:
        /* <DEDUP_REMOVED lines=14> */
.L_x_15104:
[----:B------:R-:W-:Y:S05]  /*3ad0*/  BSYNC B0 ;  /* 0x0000000000007941 */ /* 0x000fea0003800000 */
.L_x_15103:
[----:B------:R-:W0:Y:S01]  /*3ae0*/  F2I.S64.TRUNC R16, R16 ;  /* 0x0000001000107311 */ /* 0x000e22000020d900 */
[----:B------:R-:W-:Y:S05]  /*3af0*/  BRA `(.L_x_15073) ;  /* 0x0000018000007947 */ /* 0x000fea0003800000 */
.L_x_15078:
        /* <DEDUP_REMOVED lines=20> */
.L_x_15102:
[----:B------:R0:W5:Y:S01]  /*3c40*/  LDG.E.64 R16, [R4.64] ;  /* 0x0000002404107981 */ /* 0x000162000c1e1b00 */
[----:B------:R-:W-:Y:S05]  /*3c50*/  BRA `(.L_x_15073) ;  /* 0x0000002000007947 */ /* 0x000fea0003800000 */
.L_x_15101:
[----:B------:R0:W5:Y:S01]  /*3c60*/  LDG.E R16, [R4.64] ;  /* 0x0000002404107981 */ /* 0x000162000c1e1900 */
[----:B------:R-:W-:-:S03]  /*3c70*/  IMAD.MOV.U32 R17, RZ, RZ, RZ ;  /* 0x000000ffff117224 */ /* 0x000fc600078e00ff */
.L_x_15073:
[----:B------:R-:W-:Y:S05]  /*3c80*/  BSYNC B6 ;  /* 0x0000000000067941 */ /* 0x000fea0003800000 */
.L_x_15072:
[----:B------:R-:W4:Y:S01]  /*3c90*/  S2R R33, SR_TID.X ;  /* 0x0000000000217919 */ /* 0x000f220000002100 */
[----:B------:R-:W3:Y:S01]  /*3ca0*/  LDC.U8 R31, c[0x0][0x18c] ;  /* 0x00006300ff1f7b82 */ /* 0x000ee20000000000 */
[----:B01---5:R-:W-:Y:S01]  /*3cb0*/  IMAD R3, R29, R28, RZ ;  /* 0x0000001c1d037224 */ /* 0x023fe200078e02ff */
[----:B------:R-:W-:Y:S01]  /*3cc0*/  BSSY B6, `(.L_x_15105) ;  /* 0x00000ff000067945 */ /* 0x000fe20003800000 */
[----:B--2---:R-:W-:Y:S02]  /*3cd0*/  IMAD R5, R25, R24, RZ ;  /* 0x0000001819057224 */ /* 0x004fe400078e02ff */
[----:B---3--:R-:W-:Y:S02]  /*3ce0*/  IMAD R7, R17, R16, RZ ;  /* 0x0000001011077224 */ /* 0x008fe400078e02ff */
[----:B------:R-:W-:-:S02]  /*3cf0*/  IMAD R27, R28, R29, R3 ;  /* 0x0000001d1c1b7224 */ /* 0x000fc400078e0203 */
[----:B------:R-:W-:Y:S02]  /*3d00*/  IMAD R5, R24, R25, R5 ;  /* 0x0000001918057224 */ /* 0x000fe400078e0205 */
[----:B------:R-:W-:Y:S02]  /*3d10*/  IMAD R7, R16, R17, R7 ;  /* 0x0000001110077224 */ /* 0x000fe400078e0207 */
[----:B------:R-:W-:Y:S02]  /*3d20*/  IMAD R3, R35, R34, RZ ;  /* 0x0000002223037224 */ /* 0x000fe400078e02ff */
[----:B------:R-:W-:-:S04]  /*3d30*/  IMAD.WIDE.U32 R28, R28, R28, RZ ;  /* 0x0000001c1c1c7225 */ /* 0x000fc800078e00ff */
[----:B------:R-:W-:Y:S01]  /*3d40*/  IMAD.WIDE.U32 R24, R24, R24, RZ ;  /* 0x0000001818187225 */ /* 0x000fe200078e00ff */
[----:B----4-:R-:W-:-:S03]  /*3d50*/  ISETP.GE.AND P0, PT, R33, R30, PT ;  /* 0x0000001e2100720c */ /* 0x010fc60003f06270 */
[----:B------:R-:W-:-:S04]  /*3d60*/  IMAD.WIDE.U32 R16, R16, R16, RZ ;  /* 0x0000001010107225 */ /* 0x000fc800078e00ff */
[C---:B------:R-:W-:Y:S02]  /*3d70*/  IMAD R3, R34.reuse, R35, R3 ;  /* 0x0000002322037224 */ /* 0x040fe400078e0203 */
[----:B------:R-:W-:Y:S02]  /*3d80*/  IMAD.IADD R27, R29, 0x1, R27 ;  /* 0x000000011d1b7824 */ /* 0x000fe400078e021b */
[----:B------:R-:W-:Y:S02]  /*3d90*/  IMAD.IADD R23, R25, 0x1, R5 ;  /* 0x0000000119177824 */ /* 0x000fe400078e0205 */
[----:B------:R-:W-:Y:S02]  /*3da0*/  IMAD.IADD R19, R17, 0x1, R7 ;  /* 0x0000000111137824 */ /* 0x000fe400078e0207 */
[----:B------:R-:W-:-:S04]  /*3db0*/  IMAD.WIDE.U32 R34, R34, R34, RZ ;  /* 0x0000002222227225 */ /* 0x000fc800078e00ff */
[----:B------:R-:W-:Y:S02]  /*3dc0*/  IMAD.MOV.U32 R26, RZ, RZ, R28 ;  /* 0x000000ffff1a7224 */ /* 0x000fe400078e001c */
[----:B------:R-:W-:Y:S02]  /*3dd0*/  IMAD.MOV.U32 R22, RZ, RZ, R24 ;  /* 0x000000ffff167224 */ /* 0x000fe400078e0018 */
[----:B------:R-:W-:Y:S01]  /*3de0*/  IMAD.MOV.U32 R18, RZ, RZ, R16 ;  /* 0x000000ffff127224 */ /* 0x000fe200078e0010 */
[----:B------:R-:W-:Y:S05]  /*3df0*/  @P0 BRA `(.L_x_15106) ;  /* 0x00000eb000000947 */ /* 0x000fea0003800000 */
[----:B------:R-:W-:Y:S01]  /*3e00*/  IMAD R0, R2, 0x200, R33 ;  /* 0x0000020002007824 */ /* 0x000fe200078e0221 */
[----:B------:R-:W-:Y:S01]  /*3e10*/  PRMT R4, R31, 0x9910, RZ ;  /* 0x000099101f047816 */ /* 0x000fe200000000ff */
[----:B------:R-:W-:Y:S01]  /*3e20*/  IMAD.IADD R5, R35, 0x1, R3 ;  /* 0x0000000123057824 */ /* 0x000fe200078e0203 */
[----:B------:R-:W-:Y:S01]  /*3e30*/  IADD3 R33, R33, 0x80, RZ ;  /* 0x0000008021217810 */ /* 0x000fe20007ffe0ff */
[----:B------:R-:W-:Y:S02]  /*3e40*/  IMAD R8, R0, c[0x0][0x190], RZ ;  /* 0x0000640000087a24 */ /* 0x000fe400078e02ff */
[----:B------:R-:W-:-:S02]  /*3e50*/  IMAD.MOV.U32 R0, RZ, RZ, R4 ;  /* 0x000000ffff007224 */ /* 0x000fc400078e0004 */
        /* <DEDUP_REMOVED lines=15> */
.L_x_15110:
[----:B------:R0:W-:Y:S01]  /*3f50*/  STG.E.U8 [R8.64], R34 ;  /* 0x0000002208007986 */ /* 0x0001e2000c101124 */
[----:B------:R-:W-:Y:S05]  /*3f60*/  BRA `(.L_x_15106) ;  /* 0x00000d4000007947 */ /* 0x000fea0003800000 */
.L_x_15109:
        /* <DEDUP_REMOVED lines=8> */
.L_x_15113:
[----:B------:R0:W-:Y:S01]  /*3ff0*/  STG.E [R8.64], R34 ;  /* 0x0000002208007986 */ /* 0x0001e2000c101924 */
[----:B------:R-:W-:Y:S05]  /*4000*/  BRA `(.L_x_15106) ;  /* 0x00000ca000007947 */ /* 0x000fea0003800000 */
.L_x_15112:
[----:B------:R0:W-:Y:S01]  /*4010*/  STG.E.U16 [R8.64], R34 ;  /* 0x0000002208007986 */ /* 0x0001e2000c101524 */
[----:B------:R-:W-:Y:S05]  /*4020*/  BRA `(.L_x_15106) ;  /* 0x00000c8000007947 */ /* 0x000fea0003800000 */
.L_x_15108:
        /* <DEDUP_REMOVED lines=9> */
.L_x_15115:
[----:B------:R-:W0:Y:S02]  /*40c0*/  I2F.S64 R0, R4 ;  /* 0x0000000400007312 */ /* 0x000e240000301400 */
[----:B0-----:R-:W-:-:S05]  /*40d0*/  F2FP.PACK_AB R0, RZ, R0 ;  /* 0x00000000ff00723e */ /* 0x001fca00000000ff */
[----:B------:R0:W-:Y:S01]  /*40e0*/  STG.E.U16 [R8.64], R0 ;  /* 0x0000000008007986 */ /* 0x0001e2000c101524 */
[----:B------:R-:W-:Y:S05]  /*40f0*/  BRA `(.L_x_15106) ;  /* 0x00000bb000007947 */ /* 0x000fea0003800000 */
.L_x_15114:
        /* <DEDUP_REMOVED lines=10> */
.L_x_15117:
[----:B------:R-:W0:Y:S02]  /*41a0*/  I2F.S64 R4, R4 ;  /* 0x0000000400047312 */ /* 0x000e240000301400 */
[----:B0-----:R-:W-:-:S04]  /*41b0*/  F2FP.PACK_AB R3, RZ, R4 ;  /* 0x00000004ff03723e */ /* 0x001fc800000000ff */
[----:B------:R-:W-:-:S05]  /*41c0*/  PRMT R3, R3, 0x5410, RZ ;  /* 0x0000541003037816 */ /* 0x000fca00000000ff */
[----:B------:R0:W-:Y:S01]  /*41d0*/  STG.E [R8.64], R3 ;  /* 0x0000000308007986 */ /* 0x0001e2000c101924 */
[----:B------:R-:W-:Y:S05]  /*41e0*/  BRA `(.L_x_15106) ;  /* 0x00000ac000007947 */ /* 0x000fea0003800000 */
.L_x_15116:
[----:B------:R-:W0:Y:S02]  /*41f0*/  I2F.F64.S64 R4, R4 ;  /* 0x0000000400047312 */ /* 0x000e240000301c00 */
[----:B0-----:R0:W-:Y:S01]  /*4200*/  STG.E.64 [R8.64], R4 ;  /* 0x0000000408007986 */ /* 0x0011e2000c101b24 */
[----:B------:R-:W-:Y:S05]  /*4210*/  BRA `(.L_x_15106) ;  /* 0x00000a9000007947 */ /* 0x000fea0003800000 */
.L_x_15107:
        /* <DEDUP_REMOVED lines=13> */
.L_x_15120:
[----:B------:R-:W0:Y:S01]  /*42f0*/  I2F.F64.S64 R4, R4 ;  /* 0x0000000400047312 */ /* 0x000e220000301c00 */
[----:B------:R-:W-:-:S05]  /*4300*/  CS2R R6, SRZ ;  /* 0x0000000000067805 */ /* 0x000fca000001ff00 */
[----:B0-----:R0:W-:Y:S01]  /*4310*/  STG.E.128 [R8.64], R4 ;  /* 0x0000000408007986 */ /* 0x0011e2000c101d24 */
[----:B------:R-:W-:Y:S05]  /*4320*/  BRA `(.L_x_15106) ;  /* 0x0000098000007947 */ /* 0x000fea0003800000 */
.L_x_15119:
        /* <DEDUP_REMOVED lines=21> */
.L_x_15124:
[----:B------:R-:W-:Y:S05]  /*4480*/  BSYNC B0 ;  /* 0x0000000000007941 */ /* 0x000fea0003800000 */
.L_x_15123:
[----:B------:R-:W-:-:S05]  /*4490*/  LOP3.LUT R7, R0, R7, RZ, 0xfc, !PT ;  /* 0x0000000700077212 */ /* 0x000fca00078efcff */
[----:B------:R0:W-:Y:S01]  /*44a0*/  STG.E.U8 [R8.64], R7 ;  /* 0x0000000708007986 */ /* 0x0001e2000c101124 */
[----:B------:R-:W-:Y:S05]  /*44b0*/  BRA `(.L_x_15106) ;  /* 0x000007f000007947 */ /* 0x000fea0003800000 */
.L_x_15122:
        /* <DEDUP_REMOVED lines=13> */
.L_x_15126:
[----:B------:R-:W-:Y:S01]  /*4590*/  IMAD.MOV.U32 R0, RZ, RZ, 0x7f ;  /* 0x0000007fff007424 */ /* 0x000fe200078e00ff */
[----:B------:R-:W-:-:S04]  /*45a0*/  ISETP.GT.U32.AND P0, PT, R3, 0x7f800000, PT ;  /* 0x7f8000000300780c */ /* 0x000fc80003f04070 */
[----:B------:R-:W-:-:S04]  /*45b0*/  SEL R0, R0, 0x7c, P0 ;  /* 0x0000007c00007807 */ /* 0x000fc80000000000 */
.L_x_15127:
[----:B------:R-:W-:Y:S05]  /*45c0*/  BSYNC B0 ;  /* 0x0000000000007941 */ /* 0x000fea0003800000 */
.L_x_15125:
[----:B------:R-:W-:-:S04]  /*45d0*/  LOP3.LUT R3, R5, 0x80000000, RZ, 0xc0, !PT ;  /* 0x8000000005037812 */ /* 0x000fc800078ec0ff */
[----:B------:R-:W-:-:S04]  /*45e0*/  SHF.R.U32.HI R3, RZ, 0x18, R3 ;  /* 0x00000018ff037819 */ /* 0x000fc80000011603 */
[----:B------:R-:W-:-:S05]  /*45f0*/  LOP3.LUT R3, R0, R3, RZ, 0xfc, !PT ;  /* 0x0000000300037212 */ /* 0x000fca00078efcff */
[----:B------:R0:W-:Y:S01]  /*4600*/  STG.E.U8 [R8.64], R3 ;  /* 0x0000000308007986 */ /* 0x0001e2000c101124 */
[----:B------:R-:W-:Y:S05]  /*4610*/  BRA `(.L_x_15106) ;  /* 0x0000069000007947 */ /* 0x000fea0003800000 */
.L_x_15121:
[----:B------:R-:W0:Y:S02]  /*4620*/  I2F.S64 R0, R4 ;  /* 0x0000000400007312 */ /* 0x000e240000301400 */
[----:B0-----:R-:W-:-:S05]  /*4630*/  F2FP.BF16.PACK_AB R0, RZ, R0 ;  /* 0x00000000ff00723e */ /* 0x001fca00000010ff */
[----:B------:R0:W-:Y:S01]  /*4640*/  STG.E.U16 [R8.64], R0 ;  /* 0x0000000008007986 */ /* 0x0001e2000c101524 */
[----:B------:R-:W-:Y:S05]  /*4650*/  BRA `(.L_x_15106) ;  /* 0x0000065000007947 */ /* 0x000fea0003800000 */
.L_x_15118:
        /* <DEDUP_REMOVED lines=10> */
.L_x_15130:
        /* <DEDUP_REMOVED lines=17> */
.L_x_15133:
[----:B------:R-:W-:-:S04]  /*4810*/  LOP3.LUT R0, R5, 0x80000000, RZ, 0xc0, !PT ;  /* 0x8000000005007812 */ /* 0x000fc800078ec0ff */
[----:B------:R-:W-:-:S04]  /*4820*/  SHF.R.U32.HI R0, RZ, 0x18, R0 ;  /* 0x00000018ff007819 */ /* 0x000fc80000011600 */
[----:B------:R-:W-:Y:S02]  /*4830*/  LOP3.LUT R0, R3, R0, RZ, 0xfc, !PT ;  /* 0x0000000003007212 */ /* 0x000fe400078efcff */
.L_x_15132:
[----:B------:R-:W-:Y:S05]  /*4840*/  BSYNC B0 ;  /* 0x0000000000007941 */ /* 0x000fea0003800000 */
.L_x_15131:
[----:B------:R0:W-:Y:S01]  /*4850*/  STG.E.U8 [R8.64], R0 ;  /* 0x0000000008007986 */ /* 0x0001e2000c101124 */
[----:B------:R-:W-:Y:S05]  /*4860*/  BRA `(.L_x_15106) ;  /* 0x0000044000007947 */ /* 0x000fea0003800000 */
.L_x_15129:
        /* <DEDUP_REMOVED lines=17> */
.L_x_15136:
[----:B------:R-:W-:-:S04]  /*4980*/  LOP3.LUT R0, R5, 0x80000000, RZ, 0xc0, !PT ;  /* 0x8000000005007812 */ /* 0x000fc800078ec0ff */
[----:B------:R-:W-:-:S04]  /*4990*/  SHF.R.U32.HI R0, RZ, 0x18, R0 ;  /* 0x00000018ff007819 */ /* 0x000fc80000011600 */
[----:B------:R-:W-:Y:S02]  /*49a0*/  LOP3.LUT R0, R3, R0, RZ, 0xfc, !PT ;  /* 0x0000000003007212 */ /* 0x000fe400078efcff */
.L_x_15135:
[----:B------:R-:W-:Y:S05]  /*49b0*/  BSYNC B0 ;  /* 0x0000000000007941 */ /* 0x000fea0003800000 */
.L_x_15134:
[----:B------:R0:W-:Y:S01]  /*49c0*/  STG.E.U8 [R8.64], R0 ;  /* 0x0000000008007986 */ /* 0x0001e2000c101124 */
[----:B------:R-:W-:Y:S05]  /*49d0*/  BRA `(.L_x_15106) ;  /* 0x000002d000007947 */ /* 0x000fea0003800000 */
.L_x_15128:
        /* <DEDUP_REMOVED lines=22> */
.L_x_15111:
        /* <DEDUP_REMOVED lines=20> */
.L_x_15138:
[----:B------:R0:W-:Y:S01]  /*4c80*/  STG.E.64 [R8.64], R4 ;  /* 0x0000000408007986 */ /* 0x0001e2000c101b24 */
[----:B------:R-:W-:Y:S05]  /*4c90*/  BRA `(.L_x_15106) ;  /* 0x0000001000007947 */ /* 0x000fea0003800000 */
.L_x_15137:
[----:B------:R0:W-:Y:S02]  /*4ca0*/  STG.E [R8.64], R34 ;  /* 0x0000002208007986 */ /* 0x0001e4000c101924 */
.L_x_15106:
[----:B------:R-:W-:Y:S05]  /*4cb0*/  BSYNC B6 ;  /* 0x0000000000067941 */ /* 0x000fea0003800000 */
.L_x_15105:
        /* <DEDUP_REMOVED lines=21> */
.L_x_15144:
[----:B------:R0:W-:Y:S01]  /*4e10*/  STG.E.U8 [R8.64], R28 ;  /* 0x0000001c08007986 */ /* 0x0001e2000c101124 */
[----:B------:R-:W-:Y:S05]  /*4e20*/  BRA `(.L_x_15146) ;  /* 0x00000d6000007947 */ /* 0x000fea0003800000 */
.L_x_15143:
        /* <DEDUP_REMOVED lines=8> */
.L_x_15148:
[----:B------:R0:W-:Y:S01]  /*4eb0*/  STG.E [R8.64], R28 ;  /* 0x0000001c08007986 */ /* 0x0001e2000c101924 */
[----:B------:R-:W-:Y:S05]  /*4ec0*/  BRA `(.L_x_15146) ;  /* 0x00000cc000007947 */ /* 0x000fea0003800000 */
.L_x_15147:
[----:B------:R0:W-:Y:S01]  /*4ed0*/  STG.E.U16 [R8.64], R28 ;  /* 0x0000001c08007986 */ /* 0x0001e2000c101524 */
[----:B------:R-:W-:Y:S05]  /*4ee0*/  BRA `(.L_x_15146) ;  /* 0x00000ca000007947 */ /* 0x000fea0003800000 */
.L_x_15142:
        /* <DEDUP_REMOVED lines=9> */
.L_x_15150:
[----:B------:R-:W0:Y:S02]  /*4f80*/  I2F.S64 R0, R26 ;  /* 0x0000001a00007312 */ /* 0x000e240000301400 */
[----:B0-----:R-:W-:-:S05]  /*4f90*/  F2FP.PACK_AB R0, RZ, R0 ;  /* 0x00000000ff00723e */ /* 0x001fca00000000ff */
[----:B------:R0:W-:Y:S01]  /*4fa0*/  STG.E.U16 [R8.64], R0 ;  /* 0x0000000008007986 */ /* 0x0001e2000c101524 */
[----:B------:R-:W-:Y:S05]  /*4fb0*/  BRA `(.L_x_15146) ;  /* 0x00000bd000007947 */ /* 0x000fea0003800000 */
.L_x_15149:
        /* <DEDUP_REMOVED lines=10> */
.L_x_15152:
[----:B------:R-:W0:Y:S02]  /*5060*/  I2F.S64 R26, R26 ;  /* 0x0000001a001a7312 */ /* 0x000e240000301400 */
[----:B0-----:R-:W-:-:S04]  /*5070*/  F2FP.PACK_AB R3, RZ, R26 ;  /* 0x0000001aff03723e */ /* 0x001fc800000000ff */
[----:B------:R-:W-:-:S05]  /*5080*/  PRMT R3, R3, 0x5410, RZ ;  /* 0x0000541003037816 */ /* 0x000fca00000000ff */
[----:B------:R0:W-:Y:S01]  /*5090*/  STG.E [R8.64], R3 ;  /* 0x0000000308007986 */ /* 0x0001e2000c101924 */
[----:B------:R-:W-:Y:S05]  /*50a0*/  BRA `(.L_x_15146) ;  /* 0x00000ae000007947 */ /* 0x000fea0003800000 */
.L_x_15151:
[----:B------:R-:W0:Y:S02]  /*50b0*/  I2F.F64.S64 R26, R26 ;  /* 0x0000001a001a7312 */ /* 0x000e240000301c00 */
[----:B0-----:R0:W-:Y:S01]  /*50c0*/  STG.E.64 [R8.64], R26 ;  /* 0x0000001a08007986 */ /* 0x0011e2000c101b24 */
[----:B------:R-:W-:Y:S05]  /*50d0*/  BRA `(.L_x_15146) ;  /* 0x00000ab000007947 */ /* 0x000fea0003800000 */
.L_x_15141:
        /* <DEDUP_REMOVED lines=13> */
.L_x_15155:
[----:B------:R-:W0:Y:S01]  /*51b0*/  I2F.F64.S64 R4, R26 ;  /* 0x0000001a00047312 */ /* 0x000e220000301c00 */
[----:B------:R-:W-:-:S05]  /*51c0*/  CS2R R6, SRZ ;  /* 0x0000000000067805 */ /* 0x000fca000001ff00 */
[----:B0-----:R0:W-:Y:S01]  /*51d0*/  STG.E.128 [R8.64], R4 ;  /* 0x0000000408007986 */ /* 0x0011e2000c101d24 */
[----:B------:R-:W-:Y:S05]  /*51e0*/  BRA `(.L_x_15146) ;  /* 0x000009a000007947 */ /* 0x000fea0003800000 */
.L_x_15154:
        /* <DEDUP_REMOVED lines=21> */
.L_x_15159:
[----:B------:R-:W-:Y:S05]  /*5340*/  BSYNC B0 ;  /* 0x0000000000007941 */ /* 0x000fea0003800000 */
.L_x_15158:
[----:B------:R-:W-:-:S05]  /*5350*/  LOP3.LUT R5, R0, R5, RZ, 0xfc, !PT ;  /* 0x0000000500057212 */ /* 0x000fca00078efcff */
[----:B------:R0:W-:Y:S01]  /*5360*/  STG.E.U8 [R8.64], R5 ;  /* 0x0000000508007986 */ /* 0x0001e2000c101124 */
[----:B------:R-:W-:Y:S05]  /*5370*/  BRA `(.L_x_15146) ;  /* 0x0000081000007947 */ /* 0x000fea0003800000 */
.L_x_15157:
        /* <DEDUP_REMOVED lines=13> */
.L_x_15161:
[----:B------:R-:W-:Y:S01]  /*5450*/  IMAD.MOV.U32 R0, RZ, RZ, 0x7f ;  /* 0x0000007fff007424 */ /* 0x000fe200078e00ff */
[----:B------:R-:W-:-:S04]  /*5460*/  ISETP.GT.U32.AND P0, PT, R3, 0x7f800000, PT ;  /* 0x7f8000000300780c */ /* 0x000fc80003f04070 */
[----:B------:R-:W-:-:S04]  /*5470*/  SEL R0, R0, 0x7c, P0 ;  /* 0x0000007c00007807 */ /* 0x000fc80000000000 */
.L_x_15162:
[----:B------:R-:W-:Y:S05]  /*5480*/  BSYNC B0 ;  /* 0x0000000000007941 */ /* 0x000fea0003800000 */
.L_x_15160:
[----:B------:R-:W-:-:S04]  /*5490*/  LOP3.LUT R3, R27, 0x80000000, RZ, 0xc0, !PT ;  /* 0x800000001b037812 */ /* 0x000fc800078ec0ff */
[----:B------:R-:W-:-:S04]  /*54a0*/  SHF.R.U32.HI R3, RZ, 0x18, R3 ;  /* 0x00000018ff037819 */ /* 0x000fc80000011603 */
[----:B------:R-:W-:-:S05]  /*54b0*/  LOP3.LUT R3, R0, R3, RZ, 0xfc, !PT ;  /* 0x0000000300037212 */ /* 0x000fca00078efcff */
[----:B------:R0:W-:Y:S01]  /*54c0*/  STG.E.U8 [R8.64], R3 ;  /* 0x0000000308007986 */ /* 0x0001e2000c101124 */
[----:B------:R-:W-:Y:S05]  /*54d0*/  BRA `(.L_x_15146) ;  /* 0x000006b000007947 */ /* 0x000fea0003800000 */
.L_x_15156:
[----:B------:R-:W0:Y:S02]  /*54e0*/  I2F.S64 R0, R26 ;  /* 0x0000001a00007312 */ /* 0x000e240000301400 */
[----:B0-----:R-:W-:-:S05]  /*54f0*/  F2FP.BF16.PACK_AB R0, RZ, R0 ;  /* 0x00000000ff00723e */ /* 0x001fca00000010ff */
[----:B------:R0:W-:Y:S01]  /*5500*/  STG.E.U16 [R8.64], R0 ;  /* 0x0000000008007986 */ /* 0x0001e2000c101524 */
[----:B------:R-:W-:Y:S05]  /*5510*/  BRA `(.L_x_15146) ;  /* 0x0000067000007947 */ /* 0x000fea0003800000 */
.L_x_15153:
        /* <DEDUP_REMOVED lines=10> */
.L_x_15165:
        /* <DEDUP_REMOVED lines=17> */
.L_x_15168:
[----:B------:R-:W-:-:S04]  /*56d0*/  LOP3.LUT R3, R27, 0x80000000, RZ, 0xc0, !PT ;  /* 0x800000001b037812 */ /* 0x000fc800078ec0ff */
[----:B------:R-:W-:-:S04]  /*56e0*/  SHF.R.U32.HI R3, RZ, 0x18, R3 ;  /* 0x00000018ff037819 */ /* 0x000fc80000011603 */
[----:B------:R-:W-:-:S04]  /*56f0*/  LOP3.LUT R0, R0, R3, RZ, 0xfc, !PT ;  /* 0x0000000300007212 */ /* 0x000fc800078efcff */
[----:B------:R-:W-:Y:S02]  /*5700*/  PRMT R4, R0, 0x7610, R4 ;  /* 0x0000761000047816 */ /* 0x000fe40000000004 */
.L_x_15167:
[----:B------:R-:W-:Y:S05]  /*5710*/  BSYNC B0 ;  /* 0x0000000000007941 */ /* 0x000fea0003800000 */
.L_x_15166:
[----:B------:R0:W-:Y:S01]  /*5720*/  STG.E.U8 [R8.64], R4 ;  /* 0x0000000408007986 */ /* 0x0001e2000c101124 */
[----:B------:R-:W-:Y:S05]  /*5730*/  BRA `(.L_x_15146) ;  /* 0x0000045000007947 */ /* 0x000fea0003800000 */
.L_x_15164:
        /* <DEDUP_REMOVED lines=17> */
.L_x_15171:
[----:B------:R-:W-:-:S04]  /*5850*/  LOP3.LUT R3, R27, 0x80000000, RZ, 0xc0, !PT ;  /* 0x800000001b037812 */ /* 0x000fc800078ec0ff */
[----:B------:R-:W-:-:S04]  /*5860*/  SHF.R.U32.HI R3, RZ, 0x18, R3 ;  /* 0x00000018ff037819 */ /* 0x000fc80000011603 */
[----:B------:R-:W-:-:S04]  /*5870*/  LOP3.LUT R0, R0, R3, RZ, 0xfc, !PT ;  /* 0x0000000300007212 */ /* 0x000fc800078efcff */
[----:B------:R-:W-:Y:S02]  /*5880*/  PRMT R4, R0, 0x7610, R4 ;  /* 0x0000761000047816 */ /* 0x000fe40000000004 */
.L_x_15170:
[----:B------:R-:W-:Y:S05]  /*5890*/  BSYNC B0 ;  /* 0x0000000000007941 */ /* 0x000fea0003800000 */
.L_x_15169:
[----:B------:R0:W-:Y:S01]  /*58a0*/  STG.E.U8 [R8.64], R4 ;  /* 0x0000000408007986 */ /* 0x0001e2000c101124 */
[----:B------:R-:W-:Y:S05]  /*58b0*/  BRA `(.L_x_15146) ;  /* 0x000002d000007947 */ /* 0x000fea0003800000 */
.L_x_15163:
        /* <DEDUP_REMOVED lines=22> */
.L_x_15145:
        /* <DEDUP_REMOVED lines=20> */
.L_x_15173:
[----:B------:R0:W-:Y:S01]  /*5b60*/  STG.E.64 [R8.64], R26 ;  /* 0x0000001a08007986 */ /* 0x0001e2000c101b24 */
[----:B------:R-:W-:Y:S05]  /*5b70*/  BRA `(.L_x_15146) ;  /* 0x0000001000007947 */ /* 0x000fea0003800000 */
.L_x_15172:
[----:B------:R0:W-:Y:S02]  /*5b80*/  STG.E [R8.64], R28 ;  /* 0x0000001c08007986 */ /* 0x0001e4000c101924 */
.L_x_15146:
        /* <DEDUP_REMOVED lines=21> */
.L_x_15177:
[----:B------:R0:W-:Y:S01]  /*5ce0*/  STG.E.U8 [R4.64], R24 ;  /* 0x0000001804007986 */ /* 0x0001e2000c101124 */
[----:B------:R-:W-:Y:S05]  /*5cf0*/  BRA `(.L_x_15179) ;  /* 0x00000d4000007947 */ /* 0x000fea0003800000 */
.L_x_15176:
        /* <DEDUP_REMOVED lines=8> */
.L_x_15181:
[----:B------:R0:W-:Y:S01]  /*5d80*/  STG.E [R4.64], R24 ;  /* 0x0000001804007986 */ /* 0x0001e2000c101924 */
[----:B------:R-:W-:Y:S05]  /*5d90*/  BRA `(.L_x_15179) ;  /* 0x00000ca000007947 */ /* 0x000fea0003800000 */
.L_x_15180:
[----:B------:R0:W-:Y:S01]  /*5da0*/  STG.E.U16 [R4.64], R24 ;  /* 0x0000001804007986 */ /* 0x0001e2000c101524 */
[----:B------:R-:W-:Y:S05]  /*5db0*/  BRA `(.L_x_15179) ;  /* 0x00000c8000007947 */ /* 0x000fea0003800000 */
.L_x_15175:
        /* <DEDUP_REMOVED lines=9> */
.L_x_15183:
[----:B------:R-:W0:Y:S02]  /*5e50*/  I2F.S64 R0, R22 ;  /* 0x0000001600007312 */ /* 0x000e240000301400 */
[----:B0-----:R-:W-:-:S05]  /*5e60*/  F2FP.PACK_AB R0, RZ, R0 ;  /* 0x00000000ff00723e */ /* 0x001fca00000000ff */
[----:B------:R0:W-:Y:S01]  /*5e70*/  STG.E.U16 [R4.64], R0 ;  /* 0x0000000004007986 */ /* 0x0001e2000c101524 */
[----:B------:R-:W-:Y:S05]  /*5e80*/  BRA `(.L_x_15179) ;  /* 0x00000bb000007947 */ /* 0x000fea0003800000 */
.L_x_15182:
        /* <DEDUP_REMOVED lines=10> */
.L_x_15185:
[----:B------:R-:W0:Y:S02]  /*5f30*/  I2F.S64 R22, R22 ;  /* 0x0000001600167312 */ /* 0x000e240000301400 */
[----:B0-----:R-:W-:-:S04]  /*5f40*/  F2FP.PACK_AB R3, RZ, R22 ;  /* 0x00000016ff03723e */ /* 0x001fc800000000ff */
[----:B------:R-:W-:-:S05]  /*5f50*/  PRMT R3, R3, 0x5410, RZ ;  /* 0x0000541003037816 */ /* 0x000fca00000000ff */
[----:B------:R0:W-:Y:S01]  /*5f60*/  STG.E [R4.64], R3 ;  /* 0x0000000304007986 */ /* 0x0001e2000c101924 */
[----:B------:R-:W-:Y:S05]  /*5f70*/  BRA `(.L_x_15179) ;  /* 0x00000ac000007947 */ /* 0x000fea0003800000 */
.L_x_15184:
[----:B------:R-:W0:Y:S02]  /*5f80*/  I2F.F64.S64 R22, R22 ;  /* 0x0000001600167312 */ /* 0x000e240000301c00 */
[----:B0-----:R0:W-:Y:S01]  /*5f90*/  STG.E.64 [R4.64], R22 ;  /* 0x0000001604007986 */ /* 0x0011e2000c101b24 */
[----:B------:R-:W-:Y:S05]  /*5fa0*/  BRA `(.L_x_15179) ;  /* 0x00000a9000007947 */ /* 0x000fea0003800000 */
.L_x_15174:
        /* <DEDUP_REMOVED lines=13> */
.L_x_15188:
[----:B------:R-:W0:Y:S01]  /*6080*/  I2F.F64.S64 R8, R22 ;  /* 0x0000001600087312 */ /* 0x000e220000301c00 */
[----:B------:R-:W-:-:S05]  /*6090*/  CS2R R10, SRZ ;  /* 0x00000000000a7805 */ /* 0x000fca000001ff00 */
[----:B0-----:R0:W-:Y:S01]  /*60a0*/  STG.E.128 [R4.64], R8 ;  /* 0x0000000804007986 */ /* 0x0011e2000c101d24 */
[----:B------:R-:W-:Y:S05]  /*60b0*/  BRA `(.L_x_15179) ;  /* 0x0000098000007947 */ /* 0x000fea0003800000 */
.L_x_15187:
        /* <DEDUP_REMOVED lines=21> */
.L_x_15192:
[----:B------:R-:W-:Y:S05]  /*6210*/  BSYNC B0 ;  /* 0x0000000000007941 */ /* 0x000fea0003800000 */
.L_x_15191:
[----:B------:R-:W-:-:S05]  /*6220*/  LOP3.LUT R7, R0, R7, RZ, 0xfc, !PT ;  /* 0x0000000700077212 */ /* 0x000fca00078efcff */
[----:B------:R0:W-:Y:S01]  /*6230*/  STG.E.U8 [R4.64], R7 ;  /* 0x0000000704007986 */ /* 0x0001e2000c101124 */
[----:B------:R-:W-:Y:S05]  /*6240*/  BRA `(.L_x_15179) ;  /* 0x000007f000007947 */ /* 0x000fea0003800000 */
.L_x_15190:
        /* <DEDUP_REMOVED lines=13> */
.L_x_15194:
[----:B------:R-:W-:Y:S01]  /*6320*/  IMAD.MOV.U32 R0, RZ, RZ, 0x7f ;  /* 0x0000007fff007424 */ /* 0x000fe200078e00ff */
[----:B------:R-:W-:-:S04]  /*6330*/  ISETP.GT.U32.AND P0, PT, R3, 0x7f800000, PT ;  /* 0x7f8000000300780c */ /* 0x000fc80003f04070 */
[----:B------:R-:W-:-:S04]  /*6340*/  SEL R0, R0, 0x7c, P0 ;  /* 0x0000007c00007807 */ /* 0x000fc80000000000 */
.L_x_15195:
[----:B------:R-:W-:Y:S05]  /*6350*/  BSYNC B0 ;  /* 0x0000000000007941 */ /* 0x000fea0003800000 */
.L_x_15193:
[----:B------:R-:W-:-:S04]  /*6360*/  LOP3.LUT R3, R23, 0x80000000, RZ, 0xc0, !PT ;  /* 0x8000000017037812 */ /* 0x000fc800078ec0ff */
[----:B------:R-:W-:-:S04]  /*6370*/  SHF.R.U32.HI R3, RZ, 0x18, R3 ;  /* 0x00000018ff037819 */ /* 0x000fc80000011603 */
[----:B------:R-:W-:-:S05]  /*6380*/  LOP3.LUT R3, R0, R3, RZ, 0xfc, !PT ;  /* 0x0000000300037212 */ /* 0x000fca00078efcff */
[----:B------:R0:W-:Y:S01]  /*6390*/  STG.E.U8 [R4.64], R3 ;  /* 0x0000000304007986 */ /* 0x0001e2000c101124 */
[----:B------:R-:W-:Y:S05]  /*63a0*/  BRA `(.L_x_15179) ;  /* 0x0000069000007947 */ /* 0x000fea0003800000 */
.L_x_15189:
[----:B------:R-:W0:Y:S02]  /*63b0*/  I2F.S64 R0, R22 ;  /* 0x0000001600007312 */ /* 0x000e240000301400 */
[----:B0-----:R-:W-:-:S05]  /*63c0*/  F2FP.BF16.PACK_AB R0, RZ, R0 ;  /* 0x00000000ff00723e */ /* 0x001fca00000010ff */
[----:B------:R0:W-:Y:S01]  /*63d0*/  STG.E.U16 [R4.64], R0 ;  /* 0x0000000004007986 */ /* 0x0001e2000c101524 */
[----:B------:R-:W-:Y:S05]  /*63e0*/  BRA `(.L_x_15179) ;  /* 0x0000065000007947 */ /* 0x000fea0003800000 */
.L_x_15186:
        /* <DEDUP_REMOVED lines=10> */
.L_x_15198:
        /* <DEDUP_REMOVED lines=17> */
.L_x_15201:
[----:B------:R-:W-:-:S04]  /*65a0*/  LOP3.LUT R0, R23, 0x80000000, RZ, 0xc0, !PT ;  /* 0x8000000017007812 */ /* 0x000fc800078ec0ff */
[----:B------:R-:W-:-:S04]  /*65b0*/  SHF.R.U32.HI R0, RZ, 0x18, R0 ;  /* 0x00000018ff007819 */ /* 0x000fc80000011600 */
[----:B------:R-:W-:Y:S02]  /*65c0*/  LOP3.LUT R0, R3, R0, RZ, 0xfc, !PT ;  /* 0x0000000003007212 */ /* 0x000fe400078efcff */
.L_x_15200:
[----:B------:R-:W-:Y:S05]  /*65d0*/  BSYNC B0 ;  /* 0x0000000000007941 */ /* 0x000fea0003800000 */
.L_x_15199:
[----:B------:R0:W-:Y:S01]  /*65e0*/  STG.E.U8 [R4.64], R0 ;  /* 0x0000000004007986 */ /* 0x0001e2000c101124 */
[----:B------:R-:W-:Y:S05]  /*65f0*/  BRA `(.L_x_15179) ;  /* 0x0000044000007947 */ /* 0x000fea0003800000 */
.L_x_15197:
        /* <DEDUP_REMOVED lines=17> */
.L_x_15204:
[----:B------:R-:W-:-:S04]  /*6710*/  LOP3.LUT R0, R23, 0x80000000, RZ, 0xc0, !PT ;  /* 0x8000000017007812 */ /* 0x000fc800078ec0ff */
[----:B------:R-:W-:-:S04]  /*6720*/  SHF.R.U32.HI R0, RZ, 0x18, R0 ;  /* 0x00000018ff007819 */ /* 0x000fc80000011600 */
[----:B------:R-:W-:Y:S02]  /*6730*/  LOP3.LUT R0, R3, R0, RZ, 0xfc, !PT ;  /* 0x0000000003007212 */ /* 0x000fe400078efcff */
.L_x_15203:
[----:B------:R-:W-:Y:S05]  /*6740*/  BSYNC B0 ;  /* 0x0000000000007941 */ /* 0x000fea0003800000 */
.L_x_15202:
[----:B------:R0:W-:Y:S01]  /*6750*/  STG.E.U8 [R4.64], R0 ;  /* 0x0000000004007986 */ /* 0x0001e2000c101124 */
[----:B------:R-:W-:Y:S05]  /*6760*/  BRA `(.L_x_15179) ;  /* 0x000002d000007947 */ /* 0x000fea0003800000 */
.L_x_15196:
        /* <DEDUP_REMOVED lines=22> */
.L_x_15178:
        /* <DEDUP_REMOVED lines=20> */
.L_x_15206:
[----:B------:R0:W-:Y:S01]  /*6a10*/  STG.E.64 [R4.64], R22 ;  /* 0x0000001604007986 */ /* 0x0001e2000c101b24 */
[----:B------:R-:W-:Y:S05]  /*6a20*/  BRA `(.L_x_15179) ;  /* 0x0000001000007947 */ /* 0x000fea0003800000 */
.L_x_15205:
[----:B------:R0:W-:Y:S02]  /*6a30*/  STG.E [R4.64], R24 ;  /* 0x0000001804007986 */ /* 0x0001e4000c101924 */
.L_x_15179:
[----:B------:R-:W-:Y:S02]  /*6a40*/  IADD3 R33, R33, 0x80, RZ ;  /* 0x0000008021217810 */ /* 0x000fe40007ffe0ff */
.L_x_15140:
[----:B------:R-:W-:Y:S05]  /*6a50*/  BSYNC B6 ;  /* 0x0000000000067941 */ /* 0x000fea0003800000 */
.L_x_15139:
        /* <DEDUP_REMOVED lines=19> */
.L_x_15210:
[----:B------:R-:W-:Y:S01]  /*6b90*/  STG.E.U8 [R2.64], R16 ;  /* 0x0000001002007986 */ /* 0x000fe2000c101124 */
[----:B------:R-:W-:Y:S05]  /*6ba0*/  EXIT ;  /* 0x000000000000794d */ /* 0x000fea0003800000 */
.L_x_15209:
        /* <DEDUP_REMOVED lines=8> */
.L_x_15213:
[----:B------:R-:W-:Y:S01]  /*6c30*/  STG.E [R2.64], R16 ;  /* 0x0000001002007986 */ /* 0x000fe2000c101924 */
[----:B------:R-:W-:Y:S05]  /*6c40*/  EXIT ;  /* 0x000000000000794d */ /* 0x000fea0003800000 */
.L_x_15212:
[----:B------:R-:W-:Y:S01]  /*6c50*/  STG.E.U16 [R2.64], R16 ;  /* 0x0000001002007986 */ /* 0x000fe2000c101524 */
[----:B------:R-:W-:Y:S05]  /*6c60*/  EXIT ;  /* 0x000000000000794d */ /* 0x000fea0003800000 */
.L_x_15208:
        /* <DEDUP_REMOVED lines=9> */
.L_x_15215:
[----:B------:R-:W0:Y:S02]  /*6d00*/  I2F.S64 R0, R18 ;  /* 0x0000001200007312 */ /* 0x000e240000301400 */
[----:B0-----:R-:W-:-:S05]  /*6d10*/  F2FP.PACK_AB R0, RZ, R0 ;  /* 0x00000000ff00723e */ /* 0x001fca00000000ff */
[----:B------:R-:W-:Y:S01]  /*6d20*/  STG.E.U16 [R2.64], R0 ;  /* 0x0000000002007986 */ /* 0x000fe2000c101524 */
[----:B------:R-:W-:Y:S05]  /*6d30*/  EXIT ;  /* 0x000000000000794d */ /* 0x000fea0003800000 */
.L_x_15214:
        /* <DEDUP_REMOVED lines=10> */
.L_x_15217:
[----:B------:R-:W0:Y:S02]  /*6de0*/  I2F.S64 R18, R18 ;  /* 0x0000001200127312 */ /* 0x000e240000301400 */
[----:B0-----:R-:W-:-:S04]  /*6df0*/  F2FP.PACK_AB R5, RZ, R18 ;  /* 0x00000012ff05723e */ /* 0x001fc800000000ff */
[----:B------:R-:W-:-:S05]  /*6e00*/  PRMT R5, R5, 0x5410, RZ ;  /* 0x0000541005057816 */ /* 0x000fca00000000ff */
[----:B------:R-:W-:Y:S01]  /*6e10*/  STG.E [R2.64], R5 ;  /* 0x0000000502007986 */ /* 0x000fe2000c101924 */
[----:B------:R-:W-:Y:S05]  /*6e20*/  EXIT ;  /* 0x000000000000794d */ /* 0x000fea0003800000 */
.L_x_15216:
[----:B------:R-:W0:Y:S02]  /*6e30*/  I2F.F64.S64 R18, R18 ;  /* 0x0000001200127312 */ /* 0x000e240000301c00 */
[----:B0-----:R-:W-:Y:S01]  /*6e40*/  STG.E.64 [R2.64], R18 ;  /* 0x0000001202007986 */ /* 0x001fe2000c101b24 */
[----:B------:R-:W-:Y:S05]  /*6e50*/  EXIT ;  /* 0x000000000000794d */ /* 0x000fea0003800000 */
.L_x_15207:
        /* <DEDUP_REMOVED lines=13> */
.L_x_15220:
[----:B------:R-:W0:Y:S01]  /*6f30*/  I2F.F64.S64 R4, R18 ;  /* 0x0000001200047312 */ /* 0x000e220000301c00 */
[----:B------:R-:W-:-:S05]  /*6f40*/  CS2R R6, SRZ ;  /* 0x0000000000067805 */ /* 0x000fca000001ff00 */
[----:B0-----:R-:W-:Y:S01]  /*6f50*/  STG.E.128 [R2.64], R4 ;  /* 0x0000000402007986 */ /* 0x001fe2000c101d24 */
[----:B------:R-:W-:Y:S05]  /*6f60*/  EXIT ;  /* 0x000000000000794d */ /* 0x000fea0003800000 */
.L_x_15219:
        /* <DEDUP_REMOVED lines=21> */
.L_x_15224:
[----:B------:R-:W-:Y:S05]  /*70c0*/  BSYNC B0 ;  /* 0x0000000000007941 */ /* 0x000fea0003800000 */
.L_x_15223:
[----:B------:R-:W-:-:S05]  /*70d0*/  LOP3.LUT R5, R0, R5, RZ, 0xfc, !PT ;  /* 0x0000000500057212 */ /* 0x000fca00078efcff */
[----:B------:R-:W-:Y:S01]  /*70e0*/  STG.E.U8 [R2.64], R5 ;  /* 0x0000000502007986 */ /* 0x000fe2000c101124 */
[----:B------:R-:W-:Y:S05]  /*70f0*/  EXIT ;  /* 0x000000000000794d */ /* 0x000fea0003800000 */
.L_x_15222:
        /* <DEDUP_REMOVED lines=13> */
.L_x_15226:
[----:B------:R-:W-:Y:S01]  /*71d0*/  IMAD.MOV.U32 R0, RZ, RZ, 0x7f ;  /* 0x0000007fff007424 */ /* 0x000fe200078e00ff */
[----:B------:R-:W-:-:S04]  /*71e0*/  ISETP.GT.U32.AND P0, PT, R4, 0x7f800000, PT ;  /* 0x7f8000000400780c */ /* 0x000fc80003f04070 */
[----:B------:R-:W-:-:S04]  /*71f0*/  SEL R0, R0, 0x7c, P0 ;  /* 0x0000007c00007807 */ /* 0x000fc80000000000 */
.L_x_15227:
[----:B------:R-:W-:Y:S05]  /*7200*/  BSYNC B0 ;  /* 0x0000000000007941 */ /* 0x000fea0003800000 */
.L_x_15225:
[----:B------:R-:W-:-:S04]  /*7210*/  LOP3.LUT R4, R19, 0x80000000, RZ, 0xc0, !PT ;  /* 0x8000000013047812 */ /* 0x000fc800078ec0ff */
[----:B------:R-:W-:-:S04]  /*7220*/  SHF.R.U32.HI R5, RZ, 0x18, R4 ;  /* 0x00000018ff057819 */ /* 0x000fc80000011604 */
[----:B------:R-:W-:-:S05]  /*7230*/  LOP3.LUT R5, R0, R5, RZ, 0xfc, !PT ;  /* 0x0000000500057212 */ /* 0x000fca00078efcff */
[----:B------:R-:W-:Y:S01]  /*7240*/  STG.E.U8 [R2.64], R5 ;  /* 0x0000000502007986 */ /* 0x000fe2000c101124 */
[----:B------:R-:W-:Y:S05]  /*7250*/  EXIT ;  /* 0x000000000000794d */ /* 0x000fea0003800000 */
.L_x_15221:
[----:B------:R-:W0:Y:S02]  /*7260*/  I2F.S64 R0, R18 ;  /* 0x0000001200007312 */ /* 0x000e240000301400 */
[----:B0-----:R-:W-:-:S05]  /*7270*/  F2FP.BF16.PACK_AB R0, RZ, R0 ;  /* 0x00000000ff00723e */ /* 0x001fca00000010ff */
[----:B------:R-:W-:Y:S01]  /*7280*/  STG.E.U16 [R2.64], R0 ;  /* 0x0000000002007986 */ /* 0x000fe2000c101524 */
[----:B------:R-:W-:Y:S05]  /*7290*/  EXIT ;  /* 0x000000000000794d */ /* 0x000fea0003800000 */
.L_x_15218:
        /* <DEDUP_REMOVED lines=10> */
.L_x_15230:
        /* <DEDUP_REMOVED lines=17> */
.L_x_15233:
[----:B------:R-:W-:-:S04]  /*7450*/  LOP3.LUT R0, R19, 0x80000000, RZ, 0xc0, !PT ;  /* 0x8000000013007812 */ /* 0x000fc800078ec0ff */
[----:B------:R-:W-:-:S04]  /*7460*/  SHF.R.U32.HI R5, RZ, 0x18, R0 ;  /* 0x00000018ff057819 */ /* 0x000fc80000011600 */
[----:B------:R-:W-:-:S04]  /*7470*/  LOP3.LUT R4, R4, R5, RZ, 0xfc, !PT ;  /* 0x0000000504047212 */ /* 0x000fc800078efcff */
[----:B------:R-:W-:Y:S02]  /*7480*/  PRMT R0, R4, 0x7610, R0 ;  /* 0x0000761004007816 */ /* 0x000fe40000000000 */
.L_x_15232:
[----:B------:R-:W-:Y:S05]  /*7490*/  BSYNC B0 ;  /* 0x0000000000007941 */ /* 0x000fea0003800000 */
.L_x_15231:
[----:B------:R-:W-:Y:S01]  /*74a0*/  STG.E.U8 [R2.64], R0 ;  /* 0x0000000002007986 */ /* 0x000fe2000c101124 */
[----:B------:R-:W-:Y:S05]  /*74b0*/  EXIT ;  /* 0x000000000000794d */ /* 0x000fea0003800000 */
.L_x_15229:
        /* <DEDUP_REMOVED lines=17> */
.L_x_15236:
[----:B------:R-:W-:-:S04]  /*75d0*/  LOP3.LUT R0, R19, 0x80000000, RZ, 0xc0, !PT ;  /* 0x8000000013007812 */ /* 0x000fc800078ec0ff */
[----:B------:R-:W-:-:S04]  /*75e0*/  SHF.R.U32.HI R5, RZ, 0x18, R0 ;  /* 0x00000018ff057819 */ /* 0x000fc80000011600 */
[----:B------:R-:W-:-:S04]  /*75f0*/  LOP3.LUT R4, R4, R5, RZ, 0xfc, !PT ;  /* 0x0000000504047212 */ /* 0x000fc800078efcff */
[----:B------:R-:W-:Y:S02]  /*7600*/  PRMT R0, R4, 0x7610, R0 ;  /* 0x0000761004007816 */ /* 0x000fe40000000000 */
.L_x_15235:
[----:B------:R-:W-:Y:S05]  /*7610*/  BSYNC B0 ;  /* 0x0000000000007941 */ /* 0x000fea0003800000 */
.L_x_15234:
[----:B------:R-:W-:Y:S01]  /*7620*/  STG.E.U8 [R2.64], R0 ;  /* 0x0000000002007986 */ /* 0x000fe2000c101124 */
[----:B------:R-:W-:Y:S05]  /*7630*/  EXIT ;  /* 0x000000000000794d */ /* 0x000fea0003800000 */
.L_x_15228:
        /* <DEDUP_REMOVED lines=22> */
.L_x_15211:
        /* <DEDUP_REMOVED lines=20> */
.L_x_15238:
[----:B------:R-:W-:Y:S01]  /*78e0*/  STG.E.64 [R2.64], R18 ;  /* 0x0000001202007986 */ /* 0x000fe2000c101b24 */
[----:B------:R-:W-:Y:S05]  /*78f0*/  EXIT ;  /* 0x000000000000794d */ /* 0x000fea0003800000 */
.L_x_15237:
[----:B------:R-:W-:Y:S01]  /*7900*/  STG.E [R2.64], R16 ;  /* 0x0000001002007986 */ /* 0x000fe2000c101924 */
[----:B------:R-:W-:Y:S05]  /*7910*/  EXIT ;  /* 0x000000000000794d */ /* 0x000fea0003800000 */
.L_x_15239:
        /* <DEDUP_REMOVED lines=14> */
.L_x_61759:


//--------------------- .text._ZN2at6native18elementwise_kernelILi128ELi2EZNS0_22gpu_kernel_impl_nocastIZNS0_50_GLOBAL__N__2680c7bb_12_PowKernel_cu_b2145a98_318429pow_tensor_scalar_kernel_implIllEEvRNS_18TensorIteratorBaseET0_EUllE_EEvS6_RKT_EUliE_EEviT1_ --------------------------
	.section	.text._ZN2at6native18elementwise_kernelILi128ELi2EZNS0_22gpu_kernel_impl_nocastIZNS0_50_GLOBAL__N__2680c7bb_12_PowKernel_cu_b2145a98_318429pow_tensor_scalar_kernel_implIllEEvRNS_18TensorIteratorBaseET0_EUllE_EEvS6_RKT_EUliE_EEviT1_,"ax",@progbits
	.sectioninfo	@"SHI_REGISTERS=12"
	.align	128
        .global         _ZN2at6native18elementwise_kernelILi128ELi2EZNS0_22gpu_kernel_impl_nocastIZNS0_50_GLOBAL__N__2680c7bb_12_PowKernel_cu_b2145a98_318429pow_tensor_scalar_kernel_implIllEEvRNS_18TensorIteratorBaseET0_EUllE_EEvS6_RKT_EUliE_EEviT1_
        .type           _ZN2at6native18elementwise_kernelILi128ELi2EZNS0_22gpu_kernel_impl_nocastIZNS0_50_GLOBAL__N__2680c7bb_12_PowKernel_cu_b2145a98_318429pow_tensor_scalar_kernel_implIllEEvRNS_18TensorIteratorBaseET0_EUllE_EEvS6_RKT_EUliE_EEviT1_,@function
        .size           _ZN2at6native18elementwise_kernelILi128ELi2EZNS0_22gpu_kernel_impl_nocastIZNS0_50_GLOBAL__N__2680c7bb_12_PowKernel_cu_b2145a98_318429pow_tensor_scalar_kernel_implIllEEvRNS_18TensorIteratorBaseET0_EUllE_EEvS6_RKT_EUliE_EEviT1_,(.L_x_61760 - _ZN2at6native18elementwise_kernelILi128ELi2EZNS0_22gpu_kernel_impl_nocastIZNS0_50_GLOBAL__N__2680c7bb_12_PowKernel_cu_b2145a98_318429pow_tensor_scalar_kernel_implIllEEvRNS_18TensorIteratorBaseET0_EUllE_EEvS6_RKT_EUliE_EEviT1_)
        .other          _ZN2at6native18elementwise_kernelILi128ELi2EZNS0_22gpu_kernel_impl_nocastIZNS0_50_GLOBAL__N__2680c7bb_12_PowKernel_cu_b2145a98_318429pow_tensor_scalar_kernel_implIllEEvRNS_18TensorIteratorBaseET0_EUllE_EEvS6_RKT_EUliE_EEviT1_,@"STO_CUDA_ENTRY STV_DEFAULT"
_ZN2at6native18elementwise_kernelILi128ELi2EZNS0_22gpu_kernel_impl_nocastIZNS0_50_GLOBAL__N__2680c7bb_12_PowKernel_cu_b2145a98_318429pow_tensor_scalar_kernel_implIllEEvRNS_18TensorIteratorBaseET0_EUllE_EEvS6_RKT_EUliE_EEviT1_:
.text._ZN2at6native18elementwise_kernelILi128ELi2EZNS0_22gpu_kernel_impl_nocastIZNS0_50_GLOBAL__N__2680c7bb_12_PowKernel_cu_b2145a98_318429pow_tensor_scalar_kernel_implIllEEvRNS_18TensorIteratorBaseET0_EUllE_EEvS6_RKT_EUliE_EEviT1_:
        /* <DEDUP_REMOVED lines=236> */
.L_x_15242:
[----:B------:R-:W-:-:S04]  /*0ec0*/  IADD3 R4, P0, R3, c[0x0][0x368], RZ ;  /* 0x0000da0003047a10 */ /* 0x000fc80007f1e0ff */
[----:B------:R-:W-:-:S06]  /*0ed0*/  IADD3.X R5, RZ, c[0x0][0x36c], RZ, P0, !PT ;  /* 0x0000db00ff057a10 */ /* 0x000fcc00007fe4ff */
[----:B------:R-:W2:Y:S01]  /*0ee0*/  LDG.E.64 R4, [R4.64] ;  /* 0x0000000404047981 */ /* 0x000ea2000c1e1b00 */
[----:B------:R-:W-:Y:S01]  /*0ef0*/  IADD3 R6, P0, R2, c[0x0][0x360], RZ ;  /* 0x0000d80002067a10 */ /* 0x000fe20007f1e0ff */
[-C--:B--2---:R-:W-:Y:S02]  /*0f00*/  IMAD R7, R5, R4.reuse, RZ ;  /* 0x0000000405077224 */ /* 0x084fe400078e02ff */
[----:B------:R-:W-:-:S04]  /*0f10*/  IMAD.WIDE.U32 R2, R4, R4, RZ ;  /* 0x0000000404027225 */ /* 0x000fc800078e00ff */
[----:B------:R-:W-:Y:S01]  /*0f20*/  IMAD R9, R4, R5, R7 ;  /* 0x0000000504097224 */ /* 0x000fe200078e0207 */
[----:B------:R-:W-:-:S04]  /*0f30*/  IADD3.X R7, RZ, c[0x0][0x364], RZ, P0, !PT ;  /* 0x0000d900ff077a10 */ /* 0x000fc800007fe4ff */
[----:B------:R-:W-:Y:S02]  /*0f40*/  IADD3 R3, R3, R9, RZ ;  /* 0x0000000903037210 */ /* 0x000fe40007ffe0ff */
[----:B------:R-:W-:-:S03]  /*0f50*/  IADD3 R9, R0, 0x80, RZ ;  /* 0x0000008000097810 */ /* 0x000fc60007ffe0ff */
[----:B------:R0:W-:Y:S04]  /*0f60*/  STG.E.64 [R6.64], R2 ;  /* 0x0000000206007986 */ /* 0x0001e8000c101b04 */
.L_x_15241:
[----:B------:R-:W-:Y:S05]  /*0f70*/  BSYNC B0 ;  /* 0x0000000000007941 */ /* 0x000fea0003800000 */
.L_x_15240:
        /* <DEDUP_REMOVED lines=230> */
.L_x_15243:
        /* <DEDUP_REMOVED lines=8> */
[----:B------:R-:W-:-:S05]  /*1e60*/  IADD3 R5, R5, R9, RZ ;  /* 0x0000000905057210 */ /* 0x000fca0007ffe0ff */
[----:B------:R-:W-:Y:S01]  /*1e70*/  STG.E.64 [R6.64], R4 ;  /* 0x0000000406007986 */ /* 0x000fe2000c101b04 */
[----:B------:R-:W-:Y:S05]  /*1e80*/  EXIT ;  /* 0x000000000000794d */ /* 0x000fea0003800000 */
.L_x_15244:
        /* <DEDUP_REMOVED lines=15> */
.L_x_61760:


//--------------------- .text._ZN2at6native27unrolled_elementwise_kernelIZNS0_50_GLOBAL__N__2680c7bb_12_PowKernel_cu_b2145a98_318429pow_tensor_scalar_kernel_implIllEEvRNS_18TensorIteratorBaseET0_EUllE_St5arrayIPcLm2EELi4E23TrivialOffsetCalculatorILi1EjESC_NS0_6memory15LoadWithoutCastENSD_16StoreWithoutCastEEEviT_S6_T2_T3_T4_T5_ --------------------------
	.section	.text._ZN2at6native27unrolled_elementwise_kernelIZNS0_50_GLOBAL__N__2680c7bb_12_PowKernel_cu_b2145a98_318429pow_tensor_scalar_kernel_implIllEEvRNS_18TensorIteratorBaseET0_EUllE_St5arrayIPcLm2EELi4E23TrivialOffsetCalculatorILi1EjESC_NS0_6memory15LoadWithoutCastENSD_16StoreWithoutCastEEEviT_S6_T2_T3_T4_T5_,"ax",@progbits
	.sectioninfo	@"SHI_REGISTERS=22"
	.align	128
        .global         _ZN2at6native27unrolled_elementwise_kernelIZNS0_50_GLOBAL__N__2680c7bb_12_PowKernel_cu_b2145a98_318429pow_tensor_scalar_kernel_implIllEEvRNS_18TensorIteratorBaseET0_EUllE_St5arrayIPcLm2EELi4E23TrivialOffsetCalculatorILi1EjESC_NS0_6memory15LoadWithoutCastENSD_16StoreWithoutCastEEEviT_S6_T2_T3_T4_T5_
        .type           _ZN2at6native27unrolled_elementwise_kernelIZNS0_50_GLOBAL__N__2680c7bb_12_PowKernel_cu_b2145a98_318429pow_tensor_scalar_kernel_implIllEEvRNS_18TensorIteratorBaseET0_EUllE_St5arrayIPcLm2EELi4E23TrivialOffsetCalculatorILi1EjESC_NS0_6memory15LoadWithoutCastENSD_16StoreWithoutCastEEEviT_S6_T2_T3_T4_T5_,@function
        .size           _ZN2at6native27unrolled_elementwise_kernelIZNS0_50_GLOBAL__N__2680c7bb_12_PowKernel_cu_b2145a98_318429pow_tensor_scalar_kernel_implIllEEvRNS_18TensorIteratorBaseET0_EUllE_St5arrayIPcLm2EELi4E23TrivialOffsetCalculatorILi1EjESC_NS0_6memory15LoadWithoutCastENSD_16StoreWithoutCastEEEviT_S6_T2_T3_T4_T5_,(.L_x_61761 - _ZN2at6native27unrolled_elementwise_kernelIZNS0_50_GLOBAL__N__2680c7bb_12_PowKernel_cu_b2145a98_318429pow_tensor_scalar_kernel_implIllEEvRNS_18TensorIteratorBaseET0_EUllE_St5arrayIPcLm2EELi4E23TrivialOffsetCalculatorILi1EjESC_NS0_6memory15LoadWithoutCastENSD_16StoreWithoutCastEEEviT_S6_T2_T3_T4_T5_)
        .other          _ZN2at6native27unrolled_elementwise_kernelIZNS0_50_GLOBAL__N__2680c7bb_12_PowKernel_cu_b2145a98_318429pow_tensor_scalar_kernel_implIllEEvRNS_18TensorIteratorBaseET0_EUllE_St5arrayIPcLm2EELi4E23TrivialOffsetCalculatorILi1EjESC_NS0_6memory15LoadWithoutCastENSD_16StoreWithoutCastEEEviT_S6_T2_T3_T4_T5_,@"STO_CUDA_ENTRY STV_DEFAULT"
_ZN2at6native27unrolled_elementwise_kernelIZNS0_50_GLOBAL__N__2680c7bb_12_PowKernel_cu_b2145a98_318429pow_tensor_scalar_kernel_implIllEEvRNS_18TensorIteratorBaseET0_EUllE_St5arrayIPcLm2EELi4E23TrivialOffsetCalculatorILi1EjESC_NS0_6memory15LoadWithoutCastENSD_16StoreWithoutCastEEEviT_S6_T2_T3_T4_T5_:
.text._ZN2at6native27unrolled_elementwise_kernelIZNS0_50_GLOBAL__N__2680c7bb_12_PowKernel_cu_b2145a98_318429pow_tensor_scalar_kernel_implIllEEvRNS_18TensorIteratorBaseET0_EUllE_St5arrayIPcLm2EELi4E23TrivialOffsetCalculatorILi1EjESC_NS0_6memory15LoadWithoutCastENSD_16StoreWithoutCastEEEviT_S6_T2_T3_T4_T5_:
[----:B------:R-:W-:Y:S02]  /*0000*/  MOV R1, c[0x0][0x28] ;  /* 0x00000a0000017a02 */ /* 0x000fe40000000f00 */
[----:B------:R-:W0:Y:S01]  /*0010*/  S2R R0, SR_CTAID.X ;  /* 0x0000000000007919 */ /* 0x000e220000002500 */
[----:B------:R-:W-:Y:S01]  /*0020*/  MOV R3, 0xfffffe00 ;  /* 0xfffffe0000037802 */ /* 0x000fe20000000f00 */
[----:B------:R-:W-:Y:S02]  /*0030*/  ULDC.64 UR4, c[0x0][0x118] ;  /* 0x0000460000047ab9 */ /* 0x000fe40000000a00 */
[----:B------:R-:W1:Y:S02]  /*0040*/  S2R R7, SR_TID.X ;  /* 0x0000000000077919 */ /* 0x000e640000002100 */
[----:B0-----:R-:W-:Y:S02]  /*0050*/  IMAD R6, R0, R3, c[0x0][0x160] ;  /* 0x0000580000067624 */ /* 0x001fe400078e0203 */
[----:B-1----:R-:W-:-:S03]  /*0060*/  IMAD.MOV.U32 R3, RZ, RZ, R7 ;  /* 0x000000ffff037224 */ /* 0x002fc600078e0007 */
        /* <DEDUP_REMOVED lines=16> */
[----:B------:R-:W-:Y:S01]  /*0170*/  @!P2 MOV R17, 0x8 ;  /* 0x000000080011a802 */ /* 0x000fe20000000f00 */
[----:B------:R-:W-:Y:S02]  /*0180*/  @!P2 IMAD R16, R0, 0x200, R3 ;  /* 0x000002000010a824 */ /* 0x000fe400078e0203 */
        /* <DEDUP_REMOVED lines=13> */
[----:B------:R-:W-:Y:S01]  /*0260*/  IMAD R15, R10, R11, R15 ;  /* 0x0000000b0a0f7224 */ /* 0x000fe200078e020f */
[----:B------:R-:W-:Y:S01]  /*0270*/  HFMA2.MMA R11, -RZ, RZ, 0, 4.76837158203125e-07 ;  /* 0x00000008ff0b7435 */ /* 0x000fe200000001ff */
[----:B------:R-:W-:Y:S01]  /*0280*/  IMAD R14, R0, 0x200, R7 ;  /* 0x00000200000e7824 */ /* 0x000fe200078e0207 */
[----:B------:R-:W-:Y:S02]  /*0290*/  IADD3 R7, R7, 0x80, RZ ;  /* 0x0000008007077810 */ /* 0x000fe40007ffe0ff */
[----:B------:R-:W-:-:S06]  /*02a0*/  IADD3 R13, R13, R15, RZ ;  /* 0x0000000f0d0d7210 */ /* 0x000fcc0007ffe0ff */
[----:B------:R-:W-:-:S05]  /*02b0*/  IMAD.WIDE.U32 R10, R14, R11, c[0x0][0x170] ;  /* 0x00005c000e0a7625 */ /* 0x000fca00078e000b */
[----:B------:R0:W-:Y:S02]  /*02c0*/  STG.E.64 [R10.64], R12 ;  /* 0x0000000c0a007986 */ /* 0x0001e4000c101b04 */
.L_x_15246:
[----:B------:R-:W-:Y:S05]  /*02d0*/  BSYNC B0 ;  /* 0x0000000000007941 */ /* 0x000fea0003800000 */
.L_x_15245:
[----:B------:R-:W-:Y:S01]  /*02e0*/  ISETP.GE.AND P0, PT, R7, R6, PT ;  /* 0x000000060700720c */ /* 0x000fe20003f06270 */
[----:B------:R-:W-:-:S12]  /*02f0*/  BSSY B0, `(.L_x_15247) ;  /* 0x0000016000007945 */ /* 0x000fd80003800000 */
[----:B------:R-:W-:Y:S05]  /*0300*/  @P0 BRA `(.L_x_15248) ;  /* 0x0000014000000947 */ /* 0x000fea0003800000 */
[-C--:B0----5:R-:W-:Y:S02]  /*0310*/  IMAD R13, R9, R8.reuse, RZ ;  /* 0x00000008090d7224 */ /* 0x0a1fe400078e02ff */
[----:B------:R-:W-:-:S04]  /*0320*/  IMAD.WIDE.U32 R10, R8, R8, RZ ;  /* 0x00000008080a7225 */ /* 0x000fc800078e00ff */
[----:B------:R-:W-:Y:S01]  /*0330*/  IMAD R13, R8, R9, R13 ;  /* 0x00000009080d7224 */ /* 0x000fe200078e020d */
[----:B------:R-:W-:Y:S01]  /*0340*/  MOV R9, 0x8 ;  /* 0x0000000800097802 */ /* 0x000fe20000000f00 */
[----:B------:R-:W-:Y:S01]  /*0350*/  IMAD R12, R0, 0x200, R7 ;  /* 0x00000200000c7824 */ /* 0x000fe200078e0207 */
[----:B------:R-:W-:Y:S02]  /*0360*/  IADD3 R7, R7, 0x80, RZ ;  /* 0x0000008007077810 */ /* 0x000fe40007ffe0ff */
[----:B------:R-:W-:Y:S01]  /*0370*/  IADD3 R11, R11, R13, RZ ;  /* 0x0000000d0b0b7210 */ /* 0x000fe20007ffe0ff */
[----:B------:R-:W-:Y:S01]  /*0380*/  IMAD.WIDE.U32 R8, R12, R9, c[0x0][0x170] ;  /* 0x00005c000c087625 */ /* 0x000fe200078e0009 */
[----:B------:R-:W-:-:S04]  /*0390*/  ISETP.GE.AND P0, PT, R7, R6, PT ;  /* 0x000000060700720c */ /* 0x000fc80003f06270 */
[----:B------:R0:W-:Y:S09]  /*03a0*/  STG.E.64 [R8.64], R10 ;  /* 0x0000000a08007986 */ /* 0x0001f2000c101b04 */
[----:B------:R-:W-:Y:S05]  /*03b0*/  @P0 BRA `(.L_x_15248) ;  /* 0x0000009000000947 */ /* 0x000fea0003800000 */
[-C--:B0-----:R-:W-:Y:S02]  /*03c0*/  IMAD R11, R5, R4.reuse, RZ ;  /* 0x00000004050b7224 */ /* 0x081fe400078e02ff */
        /* <DEDUP_REMOVED lines=8> */
.L_x_15248:
[----:B------:R-:W-:Y:S05]  /*0450*/  BSYNC B0 ;  /* 0x0000000000007941 */ /* 0x000fea0003800000 */
.L_x_15247:
[----:B------:R-:W-:-:S13]  /*0460*/  ISETP.GE.AND P0, PT, R7, R6, PT ;  /* 0x000000060700720c */ /* 0x000fda0003f06270 */
[----:B------:R-:W-:Y:S05]  /*0470*/  @P0 EXIT ;  /* 0x000000000000094d */ /* 0x000fea0003800000 */
[-C--:B0----5:R-:W-:Y:S02]  /*0480*/  IMAD R9, R3, R2.reuse, RZ ;  /* 0x0000000203097224 */ /* 0x0a1fe400078e02ff */
[----:B------:R-:W-:-:S04]  /*0490*/  IMAD.WIDE.U32 R4, R2, R2, RZ ;  /* 0x0000000202047225 */ /* 0x000fc800078e00ff */
[----:B------:R-:W-:Y:S01]  /*04a0*/  IMAD R9, R2, R3, R9 ;  /* 0x0000000302097224 */ /* 0x000fe200078e0209 */
[----:B------:R-:W-:Y:S01]  /*04b0*/  MOV R3, 0x8 ;  /* 0x0000000800037802 */ /* 0x000fe20000000f00 */
[----:B------:R-:W-:-:S03]  /*04c0*/  IMAD R0, R0, 0x200, R7 ;  /* 0x0000020000007824 */ /* 0x000fc600078e0207 */
[----:B------:R-:W-:Y:S01]  /*04d0*/  IADD3 R5, R5, R9, RZ ;  /* 0x0000000905057210 */ /* 0x000fe20007ffe0ff */
[----:B------:R-:W-:-:S05]  /*04e0*/  IMAD.WIDE.U32 R2, R0, R3, c[0x0][0x170] ;  /* 0x00005c0000027625 */ /* 0x000fca00078e0003 */
[----:B------:R-:W-:Y:S01]  /*04f0*/  STG.E.64 [R2.64], R4 ;  /* 0x0000000402007986 */ /* 0x000fe2000c101b04 */
[----:B------:R-:W-:Y:S05]  /*0500*/  EXIT ;  /* 0x000000000000794d */ /* 0x000fea0003800000 */
.L_x_15249:
        /* <DEDUP_REMOVED lines=15> */
.L_x_61761:


//--------------------- .text._ZN2at6native29vectorized_elementwise_kernelILi2EZNS0_50_GLOBAL__N__2680c7bb_12_PowKernel_cu_b2145a98_318429pow_tensor_scalar_kernel_implIllEEvRNS_18TensorIteratorBaseET0_EUllE_St5arrayIPcLm2EEEEviS6_T1_ --------------------------
	.section	.text._ZN2at6native29vectorized_elementwise_kernelILi2EZNS0_50_GLOBAL__N__2680c7bb_12_PowKernel_cu_b2145a98_318429pow_tensor_scalar_kernel_implIllEEvRNS_18TensorIteratorBaseET0_EUllE_St5arrayIPcLm2EEEEviS6_T1_,"ax",@progbits
	.sectioninfo	@"SHI_REGISTERS=32"
	.align	128
        .global         _ZN2at6native29vectorized_elementwise_kernelILi2EZNS0_50_GLOBAL__N__2680c7bb_12_PowKernel_cu_b2145a98_318429pow_tensor_scalar_kernel_implIllEEvRNS_18TensorIteratorBaseET0_EUllE_St5arrayIPcLm2EEEEviS6_T1_
        .type           _ZN2at6native29vectorized_elementwise_kernelILi2EZNS0_50_GLOBAL__N__2680c7bb_12_PowKernel_cu_b2145a98_318429pow_tensor_scalar_kernel_implIllEEvRNS_18TensorIteratorBaseET0_EUllE_St5arrayIPcLm2EEEEviS6_T1_,@function
        .size           _ZN2at6native29vectorized_elementwise_kernelILi2EZNS0_50_GLOBAL__N__2680c7bb_12_PowKernel_cu_b2145a98_318429pow_tensor_scalar_kernel_implIllEEvRNS_18TensorIteratorBaseET0_EUllE_St5arrayIPcLm2EEEEviS6_T1_,(.L_x_61762 - _ZN2at6native29vectorized_elementwise_kernelILi2EZNS0_50_GLOBAL__N__2680c7bb_12_PowKernel_cu_b2145a98_318429pow_tensor_scalar_kernel_implIllEEvRNS_18TensorIteratorBaseET0_EUllE_St5arrayIPcLm2EEEEviS6_T1_)
        .other          _ZN2at6native29vectorized_elementwise_kernelILi2EZNS0_50_GLOBAL__N__2680c7bb_12_PowKernel_cu_b2145a98_318429pow_tensor_scalar_kernel_implIllEEvRNS_18TensorIteratorBaseET0_EUllE_St5arrayIPcLm2EEEEviS6_T1_,@"STO_CUDA_ENTRY STV_DEFAULT"
_ZN2at6native29vectorized_elementwise_kernelILi2EZNS0_50_GLOBAL__N__2680c7bb_12_PowKernel_cu_b2145a98_318429pow_tensor_scalar_kernel_implIllEEvRNS_18TensorIteratorBaseET0_EUllE_St5arrayIPcLm2EEEEviS6_T1_:
.text._ZN2at6native29vectorized_elementwise_kernelILi2EZNS0_50_GLOBAL__N__2680c7bb_12_PowKernel_cu_b2145a98_318429pow_tensor_scalar_kernel_implIllEEvRNS_18TensorIteratorBaseET0_EUllE_St5arrayIPcLm2EEEEviS6_T1_:
        /* <DEDUP_REMOVED lines=16> */
[----:B------:R-:W-:Y:S02]  /*0100*/  IMAD R25, R17, R16, RZ ;  /* 0x0000001011197224 */ /* 0x000fe400078e02ff */
[----:B------:R-:W-:Y:S02]  /*0110*/  IMAD R27, R18, R19, R23 ;  /* 0x00000013121b7224 */ /* 0x000fe400078e0217 */
[----:B------:R-:W-:-:S04]  /*0120*/  IMAD.WIDE.U32 R22, R0, R3, c[0x0][0x170] ;  /* 0x00005c0000167625 */ /* 0x000fc800078e0003 */
[C---:B------:R-:W-:Y:S02]  /*0130*/  IMAD R25, R16.reuse, R17, R25 ;  /* 0x0000001110197224 */ /* 0x040fe400078e0219 */
[----:B------:R-:W-:-:S04]  /*0140*/  IMAD.WIDE.U32 R16, R16, R16, RZ ;  /* 0x0000001010107225 */ /* 0x000fc800078e00ff */
[----:B------:R-:W-:Y:S01]  /*0150*/  IMAD.WIDE.U32 R18, R18, R18, RZ ;  /* 0x0000001212127225 */ /* 0x000fe200078e00ff */
[----:B------:R-:W-:-:S03]  /*0160*/  MOV R24, R16 ;  /* 0x0000001000187202 */ /* 0x000fc60000000f00 */
[----:B------:R-:W-:Y:S01]  /*0170*/  IMAD.IADD R25, R17, 0x1, R25 ;  /* 0x0000000111197824 */ /* 0x000fe200078e0219 */
[----:B------:R-:W-:Y:S01]  /*0180*/  IADD3 R27, R19, R27, RZ ;  /* 0x0000001b131b7210 */ /* 0x000fe20007ffe0ff */
[----:B------:R-:W-:Y:S01]  /*0190*/  IMAD.WIDE R2, R2, 0x10, R22 ;  /* 0x0000001002027825 */ /* 0x000fe200078e0216 */
[----:B------:R-:W-:-:S03]  /*01a0*/  MOV R26, R18 ;  /* 0x00000012001a7202 */ /* 0x000fc60000000f00 */
[----:B---3--:R-:W-:Y:S02]  /*01b0*/  IMAD R23, R15, R14, RZ ;  /* 0x0000000e0f177224 */ /* 0x008fe400078e02ff */
[----:B------:R-:W-:Y:S01]  /*01c0*/  IMAD R17, R13, R12, RZ ;  /* 0x0000000c0d117224 */ /* 0x000fe200078e02ff */
[----:B------:R0:W-:Y:S01]  /*01d0*/  STG.E.128 [R2.64], R24 ;  /* 0x0000001802007986 */ /* 0x0001e2000c101d04 */
[----:B----4-:R-:W-:Y:S02]  /*01e0*/  IMAD R21, R7, R6, RZ ;  /* 0x0000000607157224 */ /* 0x010fe400078e02ff */
[----:B------:R-:W-:Y:S02]  /*01f0*/  IMAD R29, R5, R4, RZ ;  /* 0x00000004051d7224 */ /* 0x000fe400078e02ff */
[----:B------:R-:W-:Y:S02]  /*0200*/  IMAD R23, R14, R15, R23 ;  /* 0x0000000f0e177224 */ /* 0x000fe400078e0217 */
[----:B------:R-:W-:-:S02]  /*0210*/  IMAD R0, R12, R13, R17 ;  /* 0x0000000d0c007224 */ /* 0x000fc400078e0211 */
[----:B------:R-:W-:Y:S02]  /*0220*/  IMAD R21, R6, R7, R21 ;  /* 0x0000000706157224 */ /* 0x000fe400078e0215 */
[----:B------:R-:W-:-:S04]  /*0230*/  IMAD.WIDE.U32 R14, R14, R14, RZ ;  /* 0x0000000e0e0e7225 */ /* 0x000fc800078e00ff */
[----:B------:R-:W-:-:S04]  /*0240*/  IMAD.WIDE.U32 R16, R12, R12, RZ ;  /* 0x0000000c0c107225 */ /* 0x000fc800078e00ff */
[----:B-----5:R-:W-:Y:S02]  /*0250*/  IMAD R7, R11, R10, RZ ;  /* 0x0000000a0b077224 */ /* 0x020fe400078e02ff */
[----:B------:R-:W-:-:S04]  /*0260*/  IMAD.WIDE.U32 R12, R6, R6, RZ ;  /* 0x00000006060c7225 */ /* 0x000fc800078e00ff */
[C---:B------:R-:W-:Y:S01]  /*0270*/  IMAD R29, R4.reuse, R5, R29 ;  /* 0x00000005041d7224 */ /* 0x040fe200078e021d */
[----:B------:R-:W-:Y:S01]  /*0280*/  IADD3 R5, R17, R0, RZ ;  /* 0x0000000011057210 */ /* 0x000fe20007ffe0ff */
[----:B------:R-:W-:Y:S01]  /*0290*/  IMAD.WIDE.U32 R18, R4, R4, RZ ;  /* 0x0000000404127225 */ /* 0x000fe200078e00ff */
[----:B------:R-:W-:Y:S02]  /*02a0*/  MOV R4, R16 ;  /* 0x0000001000047202 */ /* 0x000fe40000000f00 */
[----:B------:R-:W-:Y:S01]  /*02b0*/  IADD3 R21, R13, R21, RZ ;  /* 0x000000150d157210 */ /* 0x000fe20007ffe0ff */
[----:B0-----:R-:W-:Y:S01]  /*02c0*/  IMAD R27, R9, R8, RZ ;  /* 0x00000008091b7224 */ /* 0x001fe200078e02ff */
[----:B------:R-:W-:Y:S01]  /*02d0*/  IADD3 R29, R19, R29, RZ ;  /* 0x0000001d131d7210 */ /* 0x000fe20007ffe0ff */
[----:B------:R-:W-:Y:S01]  /*02e0*/  IMAD R25, R10, R11, R7 ;  /* 0x0000000b0a197224 */ /* 0x000fe200078e0207 */
[----:B------:R-:W-:Y:S01]  /*02f0*/  IADD3 R7, R15, R23, RZ ;  /* 0x000000170f077210 */ /* 0x000fe20007ffe0ff */
[----:B------:R-:W-:-:S02]  /*0300*/  IMAD.MOV.U32 R6, RZ, RZ, R14 ;  /* 0x000000ffff067224 */ /* 0x000fc400078e000e */
[----:B------:R-:W-:-:S03]  /*0310*/  IMAD.WIDE.U32 R10, R10, R10, RZ ;  /* 0x0000000a0a0a7225 */ /* 0x000fc600078e00ff */
[----:B------:R0:W-:Y:S01]  /*0320*/  STG.E.128 [R2.64+0x800], R4 ;  /* 0x0008000402007986 */ /* 0x0001e2000c101d04 */
[C---:B------:R-:W-:Y:S01]  /*0330*/  IMAD R27, R8.reuse, R9, R27 ;  /* 0x00000009081b7224 */ /* 0x040fe200078e021b */
[----:B------:R-:W-:Y:S01]  /*0340*/  IADD3 R11, R11, R25, RZ ;  /* 0x000000190b0b7210 */ /* 0x000fe20007ffe0ff */
[----:B------:R-:W-:-:S04]  /*0350*/  IMAD.WIDE.U32 R8, R8, R8, RZ ;  /* 0x0000000808087225 */ /* 0x000fc800078e00ff */
[----:B------:R-:W-:-:S05]  /*0360*/  IMAD.IADD R9, R9, 0x1, R27 ;  /* 0x0000000109097824 */ /* 0x000fca00078e021b */
[----:B------:R-:W-:Y:S01]  /*0370*/  STG.E.128 [R2.64+0x1800], R8 ;  /* 0x0018000802007986 */ /* 0x000fe2000c101d04 */
[----:B0-----:R-:W-:Y:S02]  /*0380*/  MOV R6, R12 ;  /* 0x0000000c00067202 */ /* 0x001fe40000000f00 */
[----:B------:R-:W-:Y:S02]  /*0390*/  MOV R7, R21 ;  /* 0x0000001500077202 */ /* 0x000fe40000000f00 */
[----:B------:R-:W-:Y:S02]  /*03a0*/  MOV R4, R18 ;  /* 0x0000001200047202 */ /* 0x000fe40000000f00 */
[----:B------:R-:W-:-:S05]  /*03b0*/  MOV R5, R29 ;  /* 0x0000001d00057202 */ /* 0x000fca0000000f00 */
[----:B------:R-:W-:Y:S01]  /*03c0*/  STG.E.128 [R2.64+0x1000], R4 ;  /* 0x0010000402007986 */ /* 0x000fe2000c101d04 */
[----:B------:R-:W-:Y:S05]  /*03d0*/  EXIT ;  /* 0x000000000000794d */ /* 0x000fea0003800000 */
.L_x_15250:
[----:B------:R-:W0:Y:S01]  /*03e0*/  S2R R13, SR_TID.X ;  /* 0x00000000000d7919 */ /* 0x000e220000002100 */
[----:B------:R-:W-:Y:S01]  /*03f0*/  CS2R R10, SRZ ;  /* 0x00000000000a7805 */ /* 0x000fe2000001ff00 */
[----:B------:R-:W-:Y:S01]  /*0400*/  CS2R R8, SRZ ;  /* 0x0000000000087805 */ /* 0x000fe2000001ff00 */
[----:B0-----:R-:W-:Y:S01]  /*0410*/  ISETP.GE.AND P0, PT, R13, R12, PT ;  /* 0x0000000c0d00720c */ /* 0x001fe20003f06270 */
[----:B------:R-:W-:-:S12]  /*0420*/  IMAD.MOV.U32 R15, RZ, RZ, R13 ;  /* 0x000000ffff0f7224 */ /* 0x000fd800078e000d */
        /* <DEDUP_REMOVED lines=20> */
[----:B------:R-:W-:-:S11]  /*0570*/  @!P4 MOV R21, 0x8 ;  /* 0x000000080015c802 */ /* 0x000fd60000000f00 */
[----:B------:R-:W-:Y:S02]  /*0580*/  @!P1 IADD3 R24, R0, R15, RZ ;  /* 0x0000000f00189210 */ /* 0x000fe40007ffe0ff */
[----:B------:R-:W-:-:S04]  /*0590*/  @!P1 IADD3 R15, R15, 0x80, RZ ;  /* 0x000000800f0f9810 */ /* 0x000fc80007ffe0ff */
[----:B------:R-:W-:Y:S01]  /*05a0*/  ISETP.GE.AND P6, PT, R15, R12, PT ;  /* 0x0000000c0f00720c */ /* 0x000fe20003fc6270 */
[----:B------:R-:W-:Y:S01]  /*05b0*/  CS2R R6, SRZ ;  /* 0x0000000000067805 */ /* 0x000fe2000001ff00 */
[----:B------:R-:W-:Y:S01]  /*05c0*/  @!P5 MOV R19, 0x8 ;  /* 0x000000080013d802 */ /* 0x000fe20000000f00 */
[----:B------:R-:W-:Y:S01]  /*05d0*/  @!P4 IMAD.WIDE.U32 R20, R20, R21, c[0x0][0x178] ;  /* 0x00005e001414c625 */ /* 0x000fe200078e0015 */
[----:B------:R-:W-:-:S03]  /*05e0*/  @!P2 MOV R29, 0x8 ;  /* 0x00000008001da802 */ /* 0x000fc60000000f00 */
[----:B------:R-:W-:Y:S01]  /*05f0*/  @!P5 IMAD.WIDE.U32 R18, R18, R19, c[0x0][0x178] ;  /* 0x00005e001212d625 */ /* 0x000fe200078e0013 */
[----:B------:R1:W5:Y:S01]  /*0600*/  @!P4 LDG.E.64 R6, [R20.64] ;  /* 0x000000041406c981 */ /* 0x000362000c1e1b00 */
[----:B------:R-:W-:Y:S02]  /*0610*/  @!P0 IADD3 R22, R0, R13, RZ ;  /* 0x0000000d00168210 */ /* 0x000fe40007ffe0ff */
[----:B------:R-:W-:Y:S01]  /*0620*/  @!P0 MOV R23, 0x8 ;  /* 0x0000000800178802 */ /* 0x000fe20000000f00 */
[----:B------:R-:W-:Y:S01]  /*0630*/  @!P3 IMAD.MOV.U32 R27, RZ, RZ, 0x8 ;  /* 0x00000008ff1bb424 */ /* 0x000fe200078e00ff */
[----:B------:R-:W-:Y:S01]  /*0640*/  @!P1 MOV R25, 0x8 ;  /* 0x0000000800199802 */ /* 0x000fe20000000f00 */
[----:B------:R-:W-:Y:S01]  /*0650*/  @!P2 IMAD.WIDE.U32 R28, R14, R29, c[0x0][0x178] ;  /* 0x00005e000e1ca625 */ /* 0x000fe200078e001d */
[----:B------:R2:W5:Y:S01]  /*0660*/  @!P5 LDG.E.64 R8, [R18.64] ;  /* 0x000000041208d981 */ /* 0x000562000c1e1b00 */
[----:B-1----:R-:W-:Y:S02]  /*0670*/  @!P6 MOV R21, 0x8 ;  /* 0x000000080015e802 */ /* 0x002fe40000000f00 */
[----:B------:R-:W-:Y:S01]  /*0680*/  @!P6 IMAD.IADD R20, R0, 0x1, R15 ;  /* 0x000000010014e824 */ /* 0x000fe200078e020f */
[----:B------:R-:W-:Y:S01]  /*0690*/  CS2R R4, SRZ ;  /* 0x0000000000047805 */ /* 0x000fe2000001ff00 */
[----:B------:R-:W-:Y:S01]  /*06a0*/  CS2R R2, SRZ ;  /* 0x0000000000027805 */ /* 0x000fe2000001ff00 */
[----:B------:R-:W-:Y:S01]  /*06b0*/  CS2R R14, SRZ ;  /* 0x00000000000e7805 */ /* 0x000fe2000001ff00 */
[----:B0-----:R-:W-:Y:S01]  /*06c0*/  CS2R R16, SRZ ;  /* 0x0000000000107805 */ /* 0x001fe2000001ff00 */
[----:B------:R-:W-:Y:S01]  /*06d0*/  @!P3 IMAD.WIDE.U32 R26, R26, R27, c[0x0][0x178] ;  /* 0x00005e001a1ab625 */ /* 0x000fe200078e001b */
[----:B--2---:R-:W-:-:S02]  /*06e0*/  CS2R R18, SRZ ;  /* 0x0000000000127805 */ /* 0x004fc4000001ff00 */
[----:B------:R0:W5:Y:S01]  /*06f0*/  @!P2 LDG.E.64 R2, [R28.64] ;  /* 0x000000041c02a981 */ /* 0x000162000c1e1b00 */
[----:B------:R-:W-:-:S03]  /*0700*/  @!P0 IMAD.WIDE.U32 R22, R22, R23, c[0x0][0x178] ;  /* 0x00005e0016168625 */ /* 0x000fc600078e0017 */
        /* <DEDUP_REMOVED lines=8> */
[-C--:B0----5:R-:W-:Y:S01]  /*0790*/  IMAD R23, R17, R16.reuse, RZ ;  /* 0x0000001011177224 */ /* 0x0a1fe200078e02ff */
[----:B------:R-:W-:Y:S01]  /*07a0*/  IADD3 R22, R0, R13, RZ ;  /* 0x0000000d00167210 */ /* 0x000fe20007ffe0ff */
[----:B------:R-:W-:Y:S01]  /*07b0*/  IMAD.WIDE.U32 R20, R16, R16, RZ ;  /* 0x0000001010147225 */ /* 0x000fe200078e00ff */
[----:B------:R-:W-:-:S03]  /*07c0*/  IADD3 R13, R13, 0x80, RZ ;  /* 0x000000800d0d7810 */ /* 0x000fc60007ffe0ff */
[----:B------:R-:W-:Y:S01]  /*07d0*/  IMAD R23, R16, R17, R23 ;  /* 0x0000001110177224 */ /* 0x000fe200078e0217 */
[----:B------:R-:W-:-:S04]  /*07e0*/  HFMA2.MMA R17, -RZ, RZ, 0, 4.76837158203125e-07 ;  /* 0x00000008ff117435 */ /* 0x000fc800000001ff */
[----:B------:R-:W-:-:S06]  /*07f0*/  IADD3 R21, R21, R23, RZ ;  /* 0x0000001715157210 */ /* 0x000fcc0007ffe0ff */
[----:B------:R-:W-:-:S05]  /*0800*/  IMAD.WIDE.U32 R16, R22, R17, c[0x0][0x170] ;  /* 0x00005c0016107625 */ /* 0x000fca00078e0011 */
[----:B------:R0:W-:Y:S02]  /*0810*/  STG.E.64 [R16.64], R20 ;  /* 0x0000001410007986 */ /* 0x0001e4000c101b04 */
.L_x_15252:
[----:B------:R-:W-:Y:S05]  /*0820*/  BSYNC B0 ;  /* 0x0000000000007941 */ /* 0x000fea0003800000 */
.L_x_15251:
[----:B------:R-:W-:Y:S01]  /*0830*/  ISETP.GE.AND P0, PT, R13, R12, PT ;  /* 0x0000000c0d00720c */ /* 0x000fe20003f06270 */
[----:B------:R-:W-:Y:S01]  /*0840*/  BSSY B0, `(.L_x_15253) ;  /* 0x0000046000007945 */ /* 0x000fe20003800000 */
[----:B------:R-:W-:Y:S11]  /*0850*/  BSSY B1, `(.L_x_15254) ;  /* 0x000003b000017945 */ /* 0x000ff60003800000 */
[----:B------:R-:W-:Y:S05]  /*0860*/  @P0 BRA `(.L_x_15255) ;  /* 0x0000014000000947 */ /* 0x000fea0003800000 */
[-C--:B0----5:R-:W-:Y:S02]  /*0870*/  IMAD R21, R11, R10.reuse, RZ ;  /* 0x0000000a0b157224 */ /* 0x0a1fe400078e02ff */
[----:B------:R-:W-:-:S04]  /*0880*/  IMAD.WIDE.U32 R16, R10, R10, RZ ;  /* 0x0000000a0a107225 */ /* 0x000fc800078e00ff */
[----:B------:R-:W-:Y:S01]  /*0890*/  IMAD R21, R10, R11, R21 ;  /* 0x0000000b0a157224 */ /* 0x000fe200078e0215 */
[----:B------:R-:W-:Y:S01]  /*08a0*/  MOV R11, 0x8 ;  /* 0x00000008000b7802 */ /* 0x000fe20000000f00 */
[----:B------:R-:W-:Y:S01]  /*08b0*/  IMAD.IADD R20, R0, 0x1, R13 ;  /* 0x0000000100147824 */ /* 0x000fe200078e020d */
[----:B------:R-:W-:Y:S02]  /*08c0*/  IADD3 R13, R13, 0x80, RZ ;  /* 0x000000800d0d7810 */ /* 0x000fe40007ffe0ff */
[----:B------:R-:W-:Y:S01]  /*08d0*/  IADD3 R17, R17, R21, RZ ;  /* 0x0000001511117210 */ /* 0x000fe20007ffe0ff */
[----:B------:R-:W-:Y:S01]  /*08e0*/  IMAD.WIDE.U32 R10, R20, R11, c[0x0][0x170] ;  /* 0x00005c00140a7625 */ /* 0x000fe200078e000b */
[----:B------:R-:W-:-:S04]  /*08f0*/  ISETP.GE.AND P0, PT, R13, R12, PT ;  /* 0x0000000c0d00720c */ /* 0x000fc80003f06270 */
[----:B------:R0:W-:Y:S09]  /*0900*/  STG.E.64 [R10.64], R16 ;  /* 0x000000100a007986 */ /* 0x0001f2000c101b04 */
[----:B------:R-:W-:Y:S05]  /*0910*/  @P0 BRA `(.L_x_15256) ;  /* 0x0000014000000947 */ /* 0x000fea0003800000 */
[-C--:B0-----:R-:W-:Y:S01]  /*0920*/  IMAD R17, R9, R8.reuse, RZ ;  /* 0x0000000809117224 */ /* 0x081fe200078e02ff */
[----:B------:R-:W-:Y:S01]  /*0930*/  IADD3 R16, R0, R13, RZ ;  /* 0x0000000d00107210 */ /* 0x000fe20007ffe0ff */
[----:B------:R-:W-:Y:S01]  /*0940*/  IMAD.WIDE.U32 R10, R8, R8, RZ ;  /* 0x00000008080a7225 */ /* 0x000fe200078e00ff */
[----:B------:R-:W-:-:S03]  /*0950*/  IADD3 R13, R13, 0x80, RZ ;  /* 0x000000800d0d7810 */ /* 0x000fc60007ffe0ff */
[----:B------:R-:W-:Y:S01]  /*0960*/  IMAD R17, R8, R9, R17 ;  /* 0x0000000908117224 */ /* 0x000fe200078e0211 */
[----:B------:R-:W-:-:S03]  /*0970*/  HFMA2.MMA R9, -RZ, RZ, 0, 4.76837158203125e-07 ;  /* 0x00000008ff097435 */ /* 0x000fc600000001ff */
[----:B------:R-:W-:-:S07]  /*0980*/  IMAD.IADD R11, R11, 0x1, R17 ;  /* 0x000000010b0b7824 */ /* 0x000fce00078e0211 */
[----:B------:R-:W-:-:S05]  /*0990*/  IMAD.WIDE.U32 R8, R16, R9, c[0x0][0x170] ;  /* 0x00005c0010087625 */ /* 0x000fca00078e0009 */
[----:B------:R0:W-:Y:S02]  /*09a0*/  STG.E.64 [R8.64], R10 ;  /* 0x0000000a08007986 */ /* 0x0001e4000c101b04 */
.L_x_15255:
[----:B------:R-:W-:-:S13]  /*09b0*/  ISETP.GE.AND P0, PT, R13, R12, PT ;  /* 0x0000000c0d00720c */ /* 0x000fda0003f06270 */
[----:B------:R-:W-:Y:S05]  /*09c0*/  @P0 BRA `(.L_x_15257) ;  /* 0x0000014000000947 */ /* 0x000fea0003800000 */
[-C--:B0----5:R-:W-:Y:S01]  /*09d0*/  IMAD R11, R7, R6.reuse, RZ ;  /* 0x00000006070b7224 */ /* 0x0a1fe200078e02ff */
[----:B------:R-:W-:Y:S01]  /*09e0*/  IADD3 R10, R0, R13, RZ ;  /* 0x0000000d000a7210 */ /* 0x000fe20007ffe0ff */
[----:B------:R-:W-:Y:S01]  /*09f0*/  IMAD.WIDE.U32 R8, R6, R6, RZ ;  /* 0x0000000606087225 */ /* 0x000fe200078e00ff */
[----:B------:R-:W-:-:S03]  /*0a00*/  IADD3 R13, R13, 0x80, RZ ;  /* 0x000000800d0d7810 */ /* 0x000fc60007ffe0ff */
[----:B------:R-:W-:Y:S01]  /*0a10*/  IMAD R11, R6, R7, R11 ;  /* 0x00000007060b7224 */ /* 0x000fe200078e020b */
[----:B------:R-:W-:-:S04]  /*0a20*/  MOV R7, 0x8 ;  /* 0x0000000800077802 */ /* 0x000fc80000000f00 */
[----:B------:R-:W-:Y:S01]  /*0a30*/  IADD3 R9, R9, R11, RZ ;  /* 0x0000000b09097210 */ /* 0x000fe20007ffe0ff */
[----:B------:R-:W-:-:S05]  /*0a40*/  IMAD.WIDE.U32 R6, R10, R7, c[0x0][0x170] ;  /* 0x00005c000a067625 */ /* 0x000fca00078e0007 */
[----:B------:R0:W-:Y:S02]  /*0a50*/  STG.E.64 [R6.64], R8 ;  /* 0x0000000806007986 */ /* 0x0001e4000c101b04 */
.L_x_15256:
[----:B------:R-:W-:-:S13]  /*0a60*/  ISETP.GE.AND P0, PT, R13, R12, PT ;  /* 0x0000000c0d00720c */ /* 0x000fda0003f06270 */
[----:B------:R-:W-:Y:S05]  /*0a70*/  @P0 BRA `(.L_x_15258) ;  /* 0x0000015000000947 */ /* 0x000fea0003800000 */
[-C--:B0-----:R-:W-:Y:S01]  /*0a80*/  IMAD R9, R5, R4.reuse, RZ ;  /* 0x0000000405097224 */ /* 0x081fe200078e02ff */
[----:B------:R-:W-:Y:S01]  /*0a90*/  IADD3 R8, R0, R13, RZ ;  /* 0x0000000d00087210 */ /* 0x000fe20007ffe0ff */
[----:B------:R-:W-:Y:S01]  /*0aa0*/  IMAD.WIDE.U32 R6, R4, R4, RZ ;  /* 0x0000000404067225 */ /* 0x000fe200078e00ff */
[----:B------:R-:W-:-:S03]  /*0ab0*/  IADD3 R13, R13, 0x80, RZ ;  /* 0x000000800d0d7810 */ /* 0x000fc60007ffe0ff */
[----:B------:R-:W-:Y:S02]  /*0ac0*/  IMAD R9, R4, R5, R9 ;  /* 0x0000000504097224 */ /* 0x000fe400078e0209 */
[----:B------:R-:W-:-:S03]  /*0ad0*/  IMAD.MOV.U32 R5, RZ, RZ, 0x8 ;  /* 0x00000008ff057424 */ /* 0x000fc600078e00ff */
[----:B------:R-:W-:Y:S01]  /*0ae0*/  IADD3 R7, R7, R9, RZ ;  /* 0x0000000907077210 */ /* 0x000fe20007ffe0ff */
[----:B------:R-:W-:-:S05]  /*0af0*/  IMAD.WIDE.U32 R4, R8, R5, c[0x0][0x170] ;  /* 0x00005c0008047625 */ /* 0x000fca00078e0005 */
[----:B------:R0:W-:Y:S02]  /*0b00*/  STG.E.64 [R4.64], R6 ;  /* 0x0000000604007986 */ /* 0x0001e4000c101b04 */
.L_x_15257:
[----:B------:R-:W-:-:S13]  /*0b10*/  ISETP.GE.AND P0, PT, R13, R12, PT ;  /* 0x0000000c0d00720c */ /* 0x000fda0003f06270 */
[----:B------:R-:W-:Y:S01]  /*0b20*/  @P0 BREAK B1 ;  /* 0x0000000000010942 */ /* 0x000fe20003800000 */
        /* <DEDUP_REMOVED lines=10> */
.L_x_15258:
[----:B------:R-:W-:-:S13]  /*0bd0*/  ISETP.GE.AND P0, PT, R13, R12, PT ;  /* 0x0000000c0d00720c */ /* 0x000fda0003f06270 */
[----:B------:R-:W-:Y:S01]  /*0be0*/  @P0 BREAK B1 ;  /* 0x0000000000010942 */ /* 0x000fe20003800000 */
[----:B------:R-:W-:Y:S05]  /*0bf0*/  @P0 BRA `(.L_x_15259) ;  /* 0x000000a000000947 */ /* 0x000fea0003800000 */
[----:B------:R-:W-:Y:S05]  /*0c00*/  BSYNC B1 ;  /* 0x0000000000017941 */ /* 0x000fea0003800000 */
.L_x_15254:
[-C--:B0-----:R-:W-:Y:S01]  /*0c10*/  IMAD R5, R15, R14.reuse, RZ ;  /* 0x0000000e0f057224 */ /* 0x081fe200078e02ff */
[----:B------:R-:W-:Y:S01]  /*0c20*/  MOV R7, 0x8 ;  /* 0x0000000800077802 */ /* 0x000fe20000000f00 */
[----:B------:R-:W-:-:S04]  /*0c30*/  IMAD.WIDE.U32 R2, R14, R14, RZ ;  /* 0x0000000e0e027225 */ /* 0x000fc800078e00ff */
[----:B------:R-:W-:Y:S02]  /*0c40*/  IMAD R5, R14, R15, R5 ;  /* 0x0000000f0e057224 */ /* 0x000fe400078e0205 */
[----:B------:R-:W-:Y:S01]  /*0c50*/  IMAD.IADD R4, R0, 0x1, R13 ;  /* 0x0000000100047824 */ /* 0x000fe200078e020d */
[----:B------:R-:W-:Y:S02]  /*0c60*/  IADD3 R13, R13, 0x80, RZ ;  /* 0x000000800d0d7810 */ /* 0x000fe40007ffe0ff */
[----:B------:R-:W-:Y:S01]  /*0c70*/  IADD3 R3, R3, R5, RZ ;  /* 0x0000000503037210 */ /* 0x000fe20007ffe0ff */
[----:B------:R-:W-:-:S05]  /*0c80*/  IMAD.WIDE.U32 R4, R4, R7, c[0x0][0x170] ;  /* 0x00005c0004047625 */ /* 0x000fca00078e0007 */
[----:B------:R0:W-:Y:S02]  /*0c90*/  STG.E.64 [R4.64], R2 ;  /* 0x0000000204007986 */ /* 0x0001e4000c101b04 */
.L_x_15259:
[----:B------:R-:W-:Y:S05]  /*0ca0*/  BSYNC B0 ;  /* 0x0000000000007941 */ /* 0x000fea0003800000 */
.L_x_15253:
[----:B------:R-:W-:Y:S01]  /*0cb0*/  WARPSYNC 0xffffffff ;  /* 0xffffffff00007948 */ /* 0x000fe20003800000 */
[----:B------:R-:W-:-:S13]  /*0cc0*/  ISETP.GE.AND P0, PT, R13, R12, PT ;  /* 0x0000000c0d00720c */ /* 0x000fda0003f06270 */
[----:B------:R-:W-:Y:S05]  /*0cd0*/  @P0 EXIT ;  /* 0x000000000000094d */ /* 0x000fea0003800000 */
[-C--:B0----5:R-:W-:Y:S01]  /*0ce0*/  IMAD R3, R19, R18.reuse, RZ ;  /* 0x0000001213037224 */ /* 0x0a1fe200078e02ff */
[----:B------:R-:W-:Y:S01]  /*0cf0*/  HFMA2.MMA R7, -RZ, RZ, 0, 4.76837158203125e-07 ;  /* 0x00000008ff077435 */ /* 0x000fe200000001ff */
[----:B------:R-:W-:Y:S01]  /*0d00*/  IMAD.WIDE.U32 R4, R18, R18, RZ ;  /* 0x0000001212047225 */ /* 0x000fe200078e00ff */
[----:B------:R-:W-:-:S03]  /*0d10*/  IADD3 R2, R0, R13, RZ ;  /* 0x0000000d00027210 */ /* 0x000fc60007ffe0ff */
[----:B------:R-:W-:-:S05]  /*0d20*/  IMAD R3, R18, R19, R3 ;  /* 0x0000001312037224 */ /* 0x000fca00078e0203 */
[----:B------:R-:W-:Y:S01]  /*0d30*/  IADD3 R5, R5, R3, RZ ;  /* 0x0000000305057210 */ /* 0x000fe20007ffe0ff */
[----:B------:R-:W-:-:S05]  /*0d40*/  IMAD.WIDE.U32 R2, R2, R7, c[0x0][0x170] ;  /* 0x00005c0002027625 */ /* 0x000fca00078e0007 */
[----:B------:R-:W-:Y:S01]  /*0d50*/  STG.E.64 [R2.64], R4 ;  /* 0x0000000402007986 */ /* 0x000fe2000c101b04 */
[----:B------:R-:W-:Y:S05]  /*0d60*/  EXIT ;  /* 0x000000000000794d */ /* 0x000fea0003800000 */
.L_x_15260:
        /* <DEDUP_REMOVED lines=9> */
.L_x_61762:


//--------------------- .text._ZN2at6native29vectorized_elementwise_kernelILi4EZNS0_50_GLOBAL__N__2680c7bb_12_PowKernel_cu_b2145a98_318429pow_tensor_scalar_kernel_implIllEEvRNS_18TensorIteratorBaseET0_EUllE_St5arrayIPcLm2EEEEviS6_T1_ --------------------------
	.section	.text._ZN2at6native29vectorized_elementwise_kernelILi4EZNS0_50_GLOBAL__N__2680c7bb_12_PowKernel_cu_b2145a98_318429pow_tensor_scalar_kernel_implIllEEvRNS_18TensorIteratorBaseET0_EUllE_St5arrayIPcLm2EEEEviS6_T1_,"ax",@progbits
	.sectioninfo	@"SHI_REGISTERS=32"
	.align	128
        .global         _ZN2at6native29vectorized_elementwise_kernelILi4EZNS0_50_GLOBAL__N__2680c7bb_12_PowKernel_cu_b2145a98_318429pow_tensor_scalar_kernel_implIllEEvRNS_18TensorIteratorBaseET0_EUllE_St5arrayIPcLm2EEEEviS6_T1_
        .type           _ZN2at6native29vectorized_elementwise_kernelILi4EZNS0_50_GLOBAL__N__2680c7bb_12_PowKernel_cu_b2145a98_318429pow_tensor_scalar_kernel_implIllEEvRNS_18TensorIteratorBaseET0_EUllE_St5arrayIPcLm2EEEEviS6_T1_,@function
        .size           _ZN2at6native29vectorized_elementwise_kernelILi4EZNS0_50_GLOBAL__N__2680c7bb_12_PowKernel_cu_b2145a98_318429pow_tensor_scalar_kernel_implIllEEvRNS_18TensorIteratorBaseET0_EUllE_St5arrayIPcLm2EEEEviS6_T1_,(.L_x_61763 - _ZN2at6native29vectorized_elementwise_kernelILi4EZNS0_50_GLOBAL__N__2680c7bb_12_PowKernel_cu_b2145a98_318429pow_tensor_scalar_kernel_implIllEEvRNS_18TensorIteratorBaseET0_EUllE_St5arrayIPcLm2EEEEviS6_T1_)
        .other          _ZN2at6native29vectorized_elementwise_kernelILi4EZNS0_50_GLOBAL__N__2680c7bb_12_PowKernel_cu_b2145a98_318429pow_tensor_scalar_kernel_implIllEEvRNS_18TensorIteratorBaseET0_EUllE_St5arrayIPcLm2EEEEviS6_T1_,@"STO_CUDA_ENTRY STV_DEFAULT"
_ZN2at6native29vectorized_elementwise_kernelILi4EZNS0_50_GLOBAL__N__2680c7bb_12_PowKernel_cu_b2145a98_318429pow_tensor_scalar_kernel_implIllEEvRNS_18TensorIteratorBaseET0_EUllE_St5arrayIPcLm2EEEEviS6_T1_:
.text._ZN2at6native29vectorized_elementwise_kernelILi4EZNS0_50_GLOBAL__N__2680c7bb_12_PowKernel_cu_b2145a98_318429pow_tensor_scalar_kernel_implIllEEvRNS_18TensorIteratorBaseET0_EUllE_St5arrayIPcLm2EEEEviS6_T1_:
        /* <DEDUP_REMOVED lines=62> */
.L_x_15261:
        /* <DEDUP_REMOVED lines=68> */
.L_x_15263:
[----:B------:R-:W-:Y:S05]  /*0820*/  BSYNC B0 ;  /* 0x0000000000007941 */ /* 0x000fea0003800000 */
.L_x_15262:
        /* <DEDUP_REMOVED lines=24> */
.L_x_15266:
        /* <DEDUP_REMOVED lines=11> */
.L_x_15267:
        /* <DEDUP_REMOVED lines=11> */
.L_x_15268:
        /* <DEDUP_REMOVED lines=12> */
.L_x_15269:
[----:B------:R-:W-:-:S13]  /*0bd0*/  ISETP.GE.AND P0, PT, R13, R12, PT ;  /* 0x0000000c0d00720c */ /* 0x000fda0003f06270 */
[----:B------:R-:W-:Y:S01]  /*0be0*/  @P0 BREAK B1 ;  /* 0x0000000000010942 */ /* 0x000fe20003800000 */
[----:B------:R-:W-:Y:S05]  /*0bf0*/  @P0 BRA `(.L_x_15270) ;  /* 0x000000a000000947 */ /* 0x000fea0003800000 */
[----:B------:R-:W-:Y:S05]  /*0c00*/  BSYNC B1 ;  /* 0x0000000000017941 */ /* 0x000fea0003800000 */
.L_x_15265:
        /* <DEDUP_REMOVED lines=9> */
.L_x_15270:
[----:B------:R-:W-:Y:S05]  /*0ca0*/  BSYNC B0 ;  /* 0x0000000000007941 */ /* 0x000fea0003800000 */
.L_x_15264:
        /* <DEDUP_REMOVED lines=12> */
.L_x_15271:
        /* <DEDUP_REMOVED lines=9> */
.L_x_61763:


//--------------------- .text._ZN2at6native29vectorized_elementwise_kernelILi8EZNS0_50_GLOBAL__N__2680c7bb_12_PowKernel_cu_b2145a98_318429pow_tensor_scalar_kernel_implIllEEvRNS_18TensorIteratorBaseET0_EUllE_St5arrayIPcLm2EEEEviS6_T1_ --------------------------
	.section	.text._ZN2at6native29vectorized_elementwise_kernelILi8EZNS0_50_GLOBAL__N__2680c7bb_12_PowKernel_cu_b2145a98_318429pow_tensor_scalar_kernel_implIllEEvRNS_18TensorIteratorBaseET0_EUllE_St5arrayIPcLm2EEEEviS6_T1_,"ax",@progbits
	.sectioninfo	@"SHI_REGISTERS=4"
	.align	128
        .global         _ZN2at6native29vectorized_elementwise_kernelILi8EZNS0_50_GLOBAL__N__2680c7bb_12_PowKernel_cu_b2145a98_318429pow_tensor_scalar_kernel_implIllEEvRNS_18TensorIteratorBaseET0_EUllE_St5arrayIPcLm2EEEEviS6_T1_
        .type           _ZN2at6native29vectorized_elementwise_kernelILi8EZNS0_50_GLOBAL__N__2680c7bb_12_PowKernel_cu_b2145a98_318429pow_tensor_scalar_kernel_implIllEEvRNS_18TensorIteratorBaseET0_EUllE_St5arrayIPcLm2EEEEviS6_T1_,@function
        .size           _ZN2at6native29vectorized_elementwise_kernelILi8EZNS0_50_GLOBAL__N__2680c7bb_12_PowKernel_cu_b2145a98_318429pow_tensor_scalar_kernel_implIllEEvRNS_18TensorIteratorBaseET0_EUllE_St5arrayIPcLm2EEEEviS6_T1_,(.L_x_61764 - _ZN2at6native29vectorized_elementwise_kernelILi8EZNS0_50_GLOBAL__N__2680c7bb_12_PowKernel_cu_b2145a98_318429pow_tensor_scalar_kernel_implIllEEvRNS_18TensorIteratorBaseET0_EUllE_St5arrayIPcLm2EEEEviS6_T1_)
        .other          _ZN2at6native29vectorized_elementwise_kernelILi8EZNS0_50_GLOBAL__N__2680c7bb_12_PowKernel_cu_b2145a98_318429pow_tensor_scalar_kernel_implIllEEvRNS_18TensorIteratorBaseET0_EUllE_St5arrayIPcLm2EEEEviS6_T1_,@"STO_CUDA_ENTRY STV_DEFAULT"
_ZN2at6native29vectorized_elementwise_kernelILi8EZNS0_50_GLOBAL__N__2680c7bb_12_PowKernel_cu_b2145a98_318429pow_tensor_scalar_kernel_implIllEEvRNS_18TensorIteratorBaseET0_EUllE_St5arrayIPcLm2EEEEviS6_T1_:
.text._ZN2at6native29vectorized_elementwise_kernelILi8EZNS0_50_GLOBAL__N__2680c7bb_12_PowKernel_cu_b2145a98_318429pow_tensor_scalar_kernel_implIllEEvRNS_18TensorIteratorBaseET0_EUllE_St5arrayIPcLm2EEEEviS6_T1_:
[----:B------:R-:W-:Y:S02]  /*0000*/  MOV R1, c[0x0][0x28] ;  /* 0x00000a0000017a02 */ /* 0x000fe40000000f00 */
[----:B------:R-:W-:Y:S05]  /*0010*/  EXIT ;  /* 0x000000000000794d */ /* 0x000fea0003800000 */
.L_x_15272:
        /* <DEDUP_REMOVED lines=14> */
.L_x_61764:


//--------------------- .text._ZN2at6native18elementwise_kernelILi128ELi4EZNS0_15gpu_kernel_implIZNS0_50_GLOBAL__N__2680c7bb_12_PowKernel_cu_b2145a98_318429pow_tensor_scalar_kernel_implIiiEEvRNS_18TensorIteratorBaseET0_EUliE2_EEvS6_RKT_EUliE_EEviT1_ --------------------------
	.section	.text._ZN2at6native18elementwise_kernelILi128ELi4EZNS0_15gpu_kernel_implIZNS0_50_GLOBAL__N__2680c7bb_12_PowKernel_cu_b2145a98_318429pow_tensor_scalar_kernel_implIiiEEvRNS_18TensorIteratorBaseET0_EUliE2_EEvS6_RKT_EUliE_EEviT1_,"ax",@progbits
	.sectioninfo	@"SHI_REGISTERS=26"
	.align	128
        .global         _ZN2at6native18elementwise_kernelILi128ELi4EZNS0_15gpu_kernel_implIZNS0_50_GLOBAL__N__2680c7bb_12_PowKernel_cu_b2145a98_318429pow_tensor_scalar_kernel_implIiiEEvRNS_18TensorIteratorBaseET0_EUliE2_EEvS6_RKT_EUliE_EEviT1_
        .type           _ZN2at6native18elementwise_kernelILi128ELi4EZNS0_15gpu_kernel_implIZNS0_50_GLOBAL__N__2680c7bb_12_PowKernel_cu_b2145a98_318429pow_tensor_scalar_kernel_implIiiEEvRNS_18TensorIteratorBaseET0_EUliE2_EEvS6_RKT_EUliE_EEviT1_,@function
        .size           _ZN2at6native18elementwise_kernelILi128ELi4EZNS0_15gpu_kernel_implIZNS0_50_GLOBAL__N__2680c7bb_12_PowKernel_cu_b2145a98_318429pow_tensor_scalar_kernel_implIiiEEvRNS_18TensorIteratorBaseET0_EUliE2_EEvS6_RKT_EUliE_EEviT1_,(.L_x_61765 - _ZN2at6native18elementwise_kernelILi128ELi4EZNS0_15gpu_kernel_implIZNS0_50_GLOBAL__N__2680c7bb_12_PowKernel_cu_b2145a98_318429pow_tensor_scalar_kernel_implIiiEEvRNS_18TensorIteratorBaseET0_EUliE2_EEvS6_RKT_EUliE_EEviT1_)
        .other          _ZN2at6native18elementwise_kernelILi128ELi4EZNS0_15gpu_kernel_implIZNS0_50_GLOBAL__N__2680c7bb_12_PowKernel_cu_b2145a98_318429pow_tensor_scalar_kernel_implIiiEEvRNS_18TensorIteratorBaseET0_EUliE2_EEvS6_RKT_EUliE_EEviT1_,@"STO_CUDA_ENTRY STV_DEFAULT"
_ZN2at6native18elementwise_kernelILi128ELi4EZNS0_15gpu_kernel_implIZNS0_50_GLOBAL__N__2680c7bb_12_PowKernel_cu_b2145a98_318429pow_tensor_scalar_kernel_implIiiEEvRNS_18TensorIteratorBaseET0_EUliE2_EEvS6_RKT_EUliE_EEviT1_:
.text._ZN2at6native18elementwise_kernelILi128ELi4EZNS0_15gpu_kernel_implIZNS0_50_GLOBAL__N__2680c7bb_12_PowKernel_cu_b2145a98_318429pow_tensor_scalar_kernel_implIiiEEvRNS_18TensorIteratorBaseET0_EUliE2_EEvS6_RKT_EUliE_EEviT1_:
        /* <DEDUP_REMOVED lines=236> */
.L_x_15275:
        /* <DEDUP_REMOVED lines=18> */
.L_x_15279:
[----:B------:R0:W5:Y:S01]  /*0fe0*/  LDG.E.U8 R19, [R2.64] ;  /* 0x0000002402137981 */ /* 0x000162000c1e1100 */
[----:B------:R-:W-:Y:S05]  /*0ff0*/  BRA `(.L_x_15281) ;  /* 0x00000d0000007947 */ /* 0x000fea0003800000 */
.L_x_15278:
        /* <DEDUP_REMOVED lines=8> */
.L_x_15283:
[----:B------:R0:W5:Y:S01]  /*1080*/  LDG.E R19, [R2.64] ;  /* 0x0000002402137981 */ /* 0x000162000c1e1900 */
[----:B------:R-:W-:Y:S05]  /*1090*/  BRA `(.L_x_15281) ;  /* 0x00000c6000007947 */ /* 0x000fea0003800000 */
.L_x_15282:
[----:B------:R0:W5:Y:S01]  /*10a0*/  LDG.E.S16 R19, [R2.64] ;  /* 0x0000002402137981 */ /* 0x000162000c1e1700 */
[----:B------:R-:W-:Y:S05]  /*10b0*/  BRA `(.L_x_15281) ;  /* 0x00000c4000007947 */ /* 0x000fea0003800000 */
.L_x_15277:
        /* <DEDUP_REMOVED lines=9> */
.L_x_15285:
[----:B------:R-:W2:Y:S02]  /*1150*/  LDG.E.U16 R2, [R2.64] ;  /* 0x0000002402027981 */ /* 0x000ea4000c1e1500 */
[----:B--2---:R-:W-:-:S06]  /*1160*/  HADD2.F32 R19, -RZ, R2.H0_H0 ;  /* 0x20000002ff137230 */ /* 0x004fcc0000004100 */
[----:B------:R-:W0:Y:S01]  /*1170*/  F2I.FTZ.TRUNC.NTZ R19, R19 ;  /* 0x0000001300137305 */ /* 0x000e22000021f100 */
[----:B------:R-:W-:Y:S05]  /*1180*/  BRA `(.L_x_15281) ;  /* 0x00000b7000007947 */ /* 0x000fea0003800000 */
.L_x_15284:
        /* <DEDUP_REMOVED lines=9> */
.L_x_15287:
[----:B------:R-:W2:Y:S02]  /*1220*/  LDG.E.U16 R2, [R2.64] ;  /* 0x0000002402027981 */ /* 0x000ea4000c1e1500 */
[----:B--2---:R-:W-:-:S06]  /*1230*/  HADD2.F32 R19, -RZ, R2.H0_H0 ;  /* 0x20000002ff137230 */ /* 0x004fcc0000004100 */
[----:B------:R-:W0:Y:S01]  /*1240*/  F2I.FTZ.TRUNC.NTZ R19, R19 ;  /* 0x0000001300137305 */ /* 0x000e22000021f100 */
[----:B------:R-:W-:Y:S05]  /*1250*/  BRA `(.L_x_15281) ;  /* 0x00000aa000007947 */ /* 0x000fea0003800000 */
.L_x_15286:
[----:B------:R-:W2:Y:S02]  /*1260*/  LDG.E.64 R2, [R2.64] ;  /* 0x0000002402027981 */ /* 0x000ea4000c1e1b00 */
[----:B--2---:R0:W1:Y:S01]  /*1270*/  F2I.F64.TRUNC R19, R2 ;  /* 0x0000000200137311 */ /* 0x004062000030d100 */
[----:B------:R-:W-:Y:S05]  /*1280*/  BRA `(.L_x_15281) ;  /* 0x00000a7000007947 */ /* 0x000fea0003800000 */
.L_x_15276:
        /* <DEDUP_REMOVED lines=12> */
.L_x_15290:
[----:B------:R-:W2:Y:S02]  /*1350*/  LDG.E.64 R2, [R2.64] ;  /* 0x0000002402027981 */ /* 0x000ea4000c1e1b00 */
[----:B--2---:R0:W1:Y:S01]  /*1360*/  F2I.F64.TRUNC R19, R2 ;  /* 0x0000000200137311 */ /* 0x004062000030d100 */
[----:B------:R-:W-:Y:S05]  /*1370*/  BRA `(.L_x_15281) ;  /* 0x0000098000007947 */ /* 0x000fea0003800000 */
.L_x_15289:
        /* <DEDUP_REMOVED lines=25> */
[----:B------:R0:W1:Y:S01]  /*1510*/  F2I.FTZ.TRUNC.NTZ R19, R5 ;  /* 0x0000000500137305 */ /* 0x000062000021f100 */
[----:B------:R-:W-:Y:S05]  /*1520*/  BRA `(.L_x_15281) ;  /* 0x000007d000007947 */ /* 0x000fea0003800000 */
.L_x_15292:
        /* <DEDUP_REMOVED lines=12> */
[----:B------:R0:W1:Y:S01]  /*15f0*/  F2I.FTZ.TRUNC.NTZ R19, R4 ;  /* 0x0000000400137305 */ /* 0x000062000021f100 */
[----:B------:R-:W-:Y:S05]  /*1600*/  BRA `(.L_x_15281) ;  /* 0x000006f000007947 */ /* 0x000fea0003800000 */
.L_x_15291:
[----:B------:R-:W2:Y:S02]  /*1610*/  LDG.E.U16 R19, [R2.64] ;  /* 0x0000002402137981 */ /* 0x000ea4000c1e1500 */
[----:B--2---:R-:W-:-:S06]  /*1620*/  PRMT R19, RZ, 0x5410, R19 ;  /* 0x00005410ff137816 */ /* 0x004fcc0000000013 */
[----:B------:R-:W0:Y:S01]  /*1630*/  F2I.FTZ.TRUNC.NTZ R19, R19 ;  /* 0x0000001300137305 */ /* 0x000e22000021f100 */
[----:B------:R-:W-:Y:S05]  /*1640*/  BRA `(.L_x_15281) ;  /* 0x000006b000007947 */ /* 0x000fea0003800000 */
.L_x_15288:
        /* <DEDUP_REMOVED lines=10> */
.L_x_15295:
        /* <DEDUP_REMOVED lines=21> */
.L_x_15299:
[----:B------:R-:W-:Y:S05]  /*1840*/  BSYNC B1 ;  /* 0x0000000000017941 */ /* 0x000fea0003800000 */
.L_x_15298:
[----:B------:R-:W-:Y:S01]  /*1850*/  IMAD.SHL.U32 R2, R2, 0x100000, RZ ;  /* 0x0010000002027824 */ /* 0x000fe200078e00ff */
[----:B------:R-:W-:-:S04]  /*1860*/  LEA R0, R0, 0x3b800000, 0x17 ;  /* 0x3b80000000007811 */ /* 0x000fc800078eb8ff */
[----:B------:R-:W-:Y:S02]  /*1870*/  LOP3.LUT R19, R0, R2, R19, 0xfe, !PT ;  /* 0x0000000200137212 */ /* 0x000fe400078efe13 */
.L_x_15297:
[----:B------:R-:W-:Y:S05]  /*1880*/  BSYNC B0 ;  /* 0x0000000000007941 */ /* 0x000fea0003800000 */
.L_x_15296:
[----:B------:R-:W0:Y:S01]  /*1890*/  F2I.FTZ.TRUNC.NTZ R19, R19 ;  /* 0x0000001300137305 */ /* 0x000e22000021f100 */
[----:B------:R-:W-:Y:S05]  /*18a0*/  BRA `(.L_x_15281) ;  /* 0x0000045000007947 */ /* 0x000fea0003800000 */
.L_x_15294:
        /* <DEDUP_REMOVED lines=21> */
.L_x_15303:
[----:B------:R-:W-:Y:S05]  /*1a00*/  BSYNC B1 ;  /* 0x0000000000017941 */ /* 0x000fea0003800000 */
.L_x_15302:
[----:B------:R-:W-:Y:S01]  /*1a10*/  IMAD.SHL.U32 R2, R2, 0x200000, RZ ;  /* 0x0020000002027824 */ /* 0x000fe200078e00ff */
[----:B------:R-:W-:-:S04]  /*1a20*/  LEA R0, R0, 0x37800000, 0x17 ;  /* 0x3780000000007811 */ /* 0x000fc800078eb8ff */
[----:B------:R-:W-:Y:S02]  /*1a30*/  LOP3.LUT R19, R0, R2, R19, 0xfe, !PT ;  /* 0x0000000200137212 */ /* 0x000fe400078efe13 */
.L_x_15301:
[----:B------:R-:W-:Y:S05]  /*1a40*/  BSYNC B0 ;  /* 0x0000000000007941 */ /* 0x000fea0003800000 */
.L_x_15300:
[----:B------:R-:W0:Y:S01]  /*1a50*/  F2I.FTZ.TRUNC.NTZ R19, R19 ;  /* 0x0000001300137305 */ /* 0x000e22000021f100 */
[----:B------:R-:W-:Y:S05]  /*1a60*/  BRA `(.L_x_15281) ;  /* 0x0000029000007947 */ /* 0x000fea0003800000 */
.L_x_15293:
        /* <DEDUP_REMOVED lines=14> */
.L_x_15307:
[----:B------:R-:W-:Y:S05]  /*1b50*/  BSYNC B0 ;  /* 0x0000000000007941 */ /* 0x000fea0003800000 */
.L_x_15306:
[----:B------:R-:W0:Y:S01]  /*1b60*/  F2I.FTZ.TRUNC.NTZ R19, R19 ;  /* 0x0000001300137305 */ /* 0x000e22000021f100 */
[----:B------:R-:W-:Y:S05]  /*1b70*/  BRA `(.L_x_15281) ;  /* 0x0000018000007947 */ /* 0x000fea0003800000 */
.L_x_15280:
        /* <DEDUP_REMOVED lines=11> */
[----:B------:R-:W-:-:S02]  /*1c30*/  IMAD.MOV.U32 R19, RZ, RZ, RZ ;  /* 0x000000ffff137224 */ /* 0x000fc400078e00ff */
[----:B------:R-:W-:Y:S01]  /*1c40*/  LEPC R14 ;  /* 0x00000000000e734e */ /* 0x000fe20000000000 */
[----:B------:R-:W-:-:S02]  /*1c50*/  MOV R9, 0x1cc0 ;  /* 0x00001cc000097802 */ /* 0x000fc40000000f00 */
[----:B------:R-:W-:Y:S02]  /*1c60*/  MOV R20, 0x1c40 ;  /* 0x00001c4000147802 */ /* 0x000fe40000000f00 */
[----:B------:R-:W-:Y:S02]  /*1c70*/  MOV R21, 0x0 ;  /* 0x0000000000157802 */ /* 0x000fe40000000f00 */
[----:B------:R-:W-:Y:S02]  /*1c80*/  MOV R0, 0x0 ;  /* 0x0000000000007802 */ /* 0x000fe40000000f00 */
[----:B------:R-:W-:-:S04]  /*1c90*/  IADD3 R20, P0, P1, -R20, R9, R14 ;  /* 0x0000000914147210 */ /* 0x000fc8000791e10e */
[----:B------:R-:W-:-:S04]  /*1ca0*/  IADD3.X R21, ~R0, R21, R15, P0, P1 ;  /* 0x0000001500157210 */ /* 0x000fc800007e250f */
[----:B0-----:R-:W-:Y:S05]  /*1cb0*/  CALL.ABS.NOINC R2 ;  /* 0x0000000002007343 */ /* 0x001fea0003c00000 */
[----:B------:R-:W-:Y:S05]  /*1cc0*/  BRA `(.L_x_15281) ;  /* 0x0000003000007947 */ /* 0x000fea0003800000 */
.L_x_15305:
[----:B------:R0:W5:Y:S01]  /*1cd0*/  LDG.E R19, [R2.64] ;  /* 0x0000002402137981 */ /* 0x000162000c1e1900 */
[----:B------:R-:W-:Y:S05]  /*1ce0*/  BRA `(.L_x_15281) ;  /* 0x0000001000007947 */ /* 0x000fea0003800000 */
.L_x_15304:
[----:B------:R0:W5:Y:S02]  /*1cf0*/  LDG.E R19, [R2.64] ;  /* 0x0000002402137981 */ /* 0x000164000c1e1900 */
.L_x_15281:
[----:B------:R-:W-:Y:S01]  /*1d00*/  ISETP.LE.AND P0, PT, RZ, c[0x0][0x370], PT ;  /* 0x0000dc00ff007a0c */ /* 0x000fe20003f03270 */
[----:B------:R-:W-:-:S12]  /*1d10*/  BSSY B0, `(.L_x_15308) ;  /* 0x000002a000007945 */ /* 0x000fd80003800000 */
[----:B------:R-:W-:Y:S05]  /*1d20*/  @!P0 BRA `(.L_x_15309) ;  /* 0x000001d000008947 */ /* 0x000fea0003800000 */
[----:B------:R-:W-:Y:S01]  /*1d30*/  ISETP.NE.AND P0, PT, RZ, c[0x0][0x370], PT ;  /* 0x0000dc00ff007a0c */ /* 0x000fe20003f05270 */
[----:B------:R-:W-:Y:S02]  /*1d40*/  IMAD.MOV.U32 R12, RZ, RZ, 0x1 ;  /* 0x00000001ff0c7424 */ /* 0x000fe400078e00ff */
[----:B0-----:R-:W-:-:S10]  /*1d50*/  IMAD.MOV.U32 R2, RZ, RZ, 0x1 ;  /* 0x00000001ff027424 */ /* 0x001fd400078e00ff */
[----:B------:R-:W-:Y:S05]  /*1d60*/  @!P0 BRA `(.L_x_15310) ;  /* 0x0000024000008947 */ /* 0x000fea0003800000 */
[----:B------:R-:W-:Y:S01]  /*1d70*/  IMAD.MOV.U32 R2, RZ, RZ, c[0x0][0x370] ;  /* 0x0000dc00ff027624 */ /* 0x000fe200078e00ff */
[----:B------:R-:W-:Y:S01]  /*1d80*/  BSSY B1, `(.L_x_15311) ;  /* 0x0000016000017945 */ /* 0x000fe20003800000 */
[----:B------:R-:W-:-:S03]  /*1d90*/  IMAD.MOV.U32 R0, RZ, RZ, 0x1 ;  /* 0x00000001ff007424 */ /* 0x000fc600078e00ff */
[----:B------:R-:W-:Y:S02]  /*1da0*/  IADD3 R3, R2, 0x1, RZ ;  /* 0x0000000102037810 */ /* 0x000fe40007ffe0ff */
[----:B------:R-:W-:Y:S02]  /*1db0*/  LOP3.LUT R0, R0, c[0x0][0x370], RZ, 0xc0, !PT ;  /* 0x0000dc0000007a12 */ /* 0x000fe400078ec0ff */
[----:B------:R-:W-:Y:S01]  /*1dc0*/  ISETP.GE.U32.AND P1, PT, R3, 0x3, PT ;  /* 0x000000030300780c */ /* 0x000fe20003f26070 */
[C---:B-1---5:R-:W-:Y:S01]  /*1dd0*/  IMAD R3, R19.reuse, R19, RZ ;  /* 0x0000001313037224 */ /* 0x062fe200078e02ff */
[----:B------:R-:W-:Y:S02]  /*1de0*/  ISETP.NE.U32.AND P0, PT, R0, 0x1, PT ;  /* 0x000000010000780c */ /* 0x000fe40003f05070 */
[----:B------:R-:W-:Y:S02]  /*1df0*/  LEA.HI R0, R2, c[0x0][0x370], RZ, 0x1 ;  /* 0x0000dc0002007a11 */ /* 0x000fe400078f08ff */
[----:B------:R-:W-:-:S07]  /*1e00*/  SEL R2, R19, 0x1, !P0 ;  /* 0x0000000113027807 */ /* 0x000fce0004000000 */
[----:B------:R-:W-:Y:S05]  /*1e10*/  @!P1 BRA `(.L_x_15312) ;  /* 0x000000c000009947 */ /* 0x000fea0003800000 */
[----:B------:R-:W-:Y:S01]  /*1e20*/  SHF.R.S32.HI R0, RZ, 0x1, R0 ;  /* 0x00000001ff007819 */ /* 0x000fe20000011400 */
[----:B------:R-:W-:-:S03]  /*1e30*/  IMAD.MOV.U32 R4, RZ, RZ, R3 ;  /* 0x000000ffff047224 */ /* 0x000fc600078e0003 */
.L_x_15313:
[C---:B------:R-:W-:Y:S02]  /*1e40*/  IADD3 R5, R0.reuse, 0x1, RZ ;  /* 0x0000000100057810 */ /* 0x040fe40007ffe0ff */
[C---:B------:R-:W-:Y:S02]  /*1e50*/  LOP3.LUT R3, R0.reuse, 0x1, RZ, 0xc0, !PT ;  /* 0x0000000100037812 */ /* 0x040fe400078ec0ff */
[----:B------:R-:W-:Y:S02]  /*1e60*/  ISETP.GE.U32.AND P1, PT, R5, 0x3, PT ;  /* 0x000000030500780c */ /* 0x000fe40003f26070 */
[----:B------:R-:W-:Y:S02]  /*1e70*/  ISETP.NE.U32.AND P0, PT, R3, 0x1, PT ;  /* 0x000000010300780c */ /* 0x000fe40003f05070 */
[----:B------:R-:W-:Y:S02]  /*1e80*/  LEA.HI R0, R0, R0, RZ, 0x1 ;  /* 0x0000000000007211 */ /* 0x000fe400078f08ff */
[C---:B------:R-:W-:Y:S01]  /*1e90*/  SEL R3, R4.reuse, 0x1, !P0 ;  /* 0x0000000104037807 */ /* 0x040fe20004000000 */
[----:B------:R-:W-:Y:S01]  /*1ea0*/  IMAD R4, R4, R4, RZ ;  /* 0x0000000404047224 */ /* 0x000fe200078e02ff */
[----:B------:R-:W-:-:S03]  /*1eb0*/  SHF.R.S32.HI R0, RZ, 0x1, R0 ;  /* 0x00000001ff007819 */ /* 0x000fc60000011400 */
[----:B------:R-:W-:Y:S02]  /*1ec0*/  IMAD R2, R3, R2, RZ ;  /* 0x0000000203027224 */ /* 0x000fe400078e02ff */
[----:B------:R-:W-:Y:S05]  /*1ed0*/  @P1 BRA `(.L_x_15313) ;  /* 0xffffff6000001947 */ /* 0x000fea000383ffff */
.L_x_15312:
[----:B------:R-:W-:Y:S05]  /*1ee0*/  BSYNC B1 ;  /* 0x0000000000017941 */ /* 0x000fea0003800000 */
.L_x_15311:
[----:B------:R-:W-:Y:S05]  /*1ef0*/  BRA `(.L_x_15310) ;  /* 0x000000b000007947 */ /* 0x000fea0003800000 */
.L_x_15309:
[----:B01---5:R-:W-:Y:S01]  /*1f00*/  ISETP.NE.AND P0, PT, R19, 0x1, PT ;  /* 0x000000011300780c */ /* 0x023fe20003f05270 */
[----:B------:R-:W-:Y:S02]  /*1f10*/  IMAD.MOV.U32 R12, RZ, RZ, 0x1 ;  /* 0x00000001ff0c7424 */ /* 0x000fe400078e00ff */
[----:B------:R-:W-:-:S10]  /*1f20*/  IMAD.MOV.U32 R2, RZ, RZ, 0x1 ;  /* 0x00000001ff027424 */ /* 0x000fd400078e00ff */
[----:B------:R-:W-:Y:S05]  /*1f30*/  @!P0 BRA `(.L_x_15310) ;  /* 0x0000007000008947 */ /* 0x000fea0003800000 */
[----:B------:R-:W-:-:S13]  /*1f40*/  ISETP.NE.AND P0, PT, R19, -0x1, PT ;  /* 0xffffffff1300780c */ /* 0x000fda0003f05270 */
[----:B------:R-:W-:Y:S02]  /*1f50*/  @!P0 IMAD.MOV.U32 R0, RZ, RZ, c[0x0][0x370] ;  /* 0x0000dc00ff008624 */ /* 0x000fe400078e00ff */
[----:B------:R-:W-:-:S03]  /*1f60*/  @!P0 IMAD.MOV.U32 R2, RZ, RZ, 0x1 ;  /* 0x00000001ff028424 */ /* 0x000fc600078e00ff */
[----:B------:R-:W-:-:S04]  /*1f70*/  @!P0 LOP3.LUT R0, R0, 0x1, RZ, 0xc0, !PT ;  /* 0x0000000100008812 */ /* 0x000fc800078ec0ff */
[----:B------:R-:W-:-:S04]  /*1f80*/  @!P0 ISETP.NE.U32.AND P1, PT, R0, 0x1, PT ;  /* 0x000000010000880c */ /* 0x000fc80003f25070 */
[----:B------:R-:W-:Y:S01]  /*1f90*/  @!P0 SEL R2, R2, 0xffffffff, P1 ;  /* 0xffffffff02028807 */ /* 0x000fe20000800000 */
[----:B------:R-:W-:-:S03]  /*1fa0*/  @P0 IMAD.MOV.U32 R2, RZ, RZ, RZ ;  /* 0x000000ffff020224 */ /* 0x000fc600078e00ff */
.L_x_15310:
[----:B------:R-:W-:Y:S05]  /*1fb0*/  BSYNC B0 ;  /* 0x0000000000007941 */ /* 0x000fea0003800000 */
.L_x_15308:
[----:B------:R-:W0:Y:S02]  /*1fc0*/  LDC.U8 R3, c[0x0][0x380] ;  /* 0x0000e000ff037b82 */ /* 0x000e240000000000 */
        /* <DEDUP_REMOVED lines=13> */
.L_x_15317:
[----:B------:R0:W-:Y:S01]  /*20a0*/  STG.E.U8 [R16.64], R2 ;  /* 0x0000000210007986 */ /* 0x0001e2000c101124 */
[----:B------:R-:W-:Y:S05]  /*20b0*/  BRA `(.L_x_15319) ;  /* 0x00000d6000007947 */ /* 0x000fea0003800000 */
.L_x_15316:
[----:B------:R-:W-:-:S13]  /*20c0*/  ISETP.NE.AND P0, PT, R0, 0x2, PT ;  /* 0x000000020000780c */ /* 0x000fda0003f05270 */
[----:B------:R-:W-:Y:S05]  /*20d0*/  @!P0 BRA `(.L_x_15320) ;  /* 0x0000009000008947 */ /* 0x000fea0003800000 */
[----:B------:R-:W-:-:S13]  /*20e0*/  ISETP.NE.AND P0, PT, R0, 0x3, PT ;  /* 0x000000030000780c */ /* 0x000fda0003f05270 */
[----:B------:R-:W-:Y:S05]  /*20f0*/  @!P0 BRA `(.L_x_15321) ;  /* 0x0000005000008947 */ /* 0x000fea0003800000 */
[----:B------:R-:W-:-:S13]  /*2100*/  ISETP.NE.AND P0, PT, R0, 0x4, PT ;  /* 0x000000040000780c */ /* 0x000fda0003f05270 */
[----:B------:R-:W-:Y:S05]  /*2110*/  @P0 BRA `(.L_x_15318) ;  /* 0x00000b9000000947 */ /* 0x000fea0003800000 */
[----:B------:R-:W-:-:S05]  /*2120*/  SHF.R.S32.HI R3, RZ, 0x1f, R2 ;  /* 0x0000001fff037819 */ /* 0x000fca0000011402 */
[----:B------:R0:W-:Y:S01]  /*2130*/  STG.E.64 [R16.64], R2 ;  /* 0x0000000210007986 */ /* 0x0001e2000c101b24 */
[----:B------:R-:W-:Y:S05]  /*2140*/  BRA `(.L_x_15319) ;  /* 0x00000cd000007947 */ /* 0x000fea0003800000 */
.L_x_15321:
[----:B------:R0:W-:Y:S01]  /*2150*/  STG.E [R16.64], R2 ;  /* 0x0000000210007986 */ /* 0x0001e2000c101924 */
[----:B------:R-:W-:Y:S05]  /*2160*/  BRA `(.L_x_15319) ;  /* 0x00000cb000007947 */ /* 0x000fea0003800000 */
.L_x_15320:
[----:B------:R0:W-:Y:S01]  /*2170*/  STG.E.U16 [R16.64], R2 ;  /* 0x0000000210007986 */ /* 0x0001e2000c101524 */
[----:B------:R-:W-:Y:S05]  /*2180*/  BRA `(.L_x_15319) ;  /* 0x00000c9000007947 */ /* 0x000fea0003800000 */
.L_x_15315:
[----:B------:R-:W-:-:S13]  /*2190*/  ISETP.GT.AND P0, PT, R0, 0x6, PT ;  /* 0x000000060000780c */ /* 0x000fda0003f04270 */
[----:B------:R-:W-:Y:S05]  /*21a0*/  @P0 BRA `(.L_x_15322) ;  /* 0x000000b000000947 */ /* 0x000fea0003800000 */
[----:B------:R-:W-:-:S13]  /*21b0*/  ISETP.NE.AND P0, PT, R0, 0x5, PT ;  /* 0x000000050000780c */ /* 0x000fda0003f05270 */
[----:B------:R-:W-:Y:S05]  /*21c0*/  @!P0 BRA `(.L_x_15323) ;  /* 0x0000005000008947 */ /* 0x000fea0003800000 */
[----:B------:R-:W-:-:S13]  /*21d0*/  ISETP.NE.AND P0, PT, R0, 0x6, PT ;  /* 0x000000060000780c */ /* 0x000fda0003f05270 */
[----:B------:R-:W-:Y:S05]  /*21e0*/  @P0 BRA `(.L_x_15318) ;  /* 0x00000ac000000947 */ /* 0x000fea0003800000 */
[----:B------:R-:W0:Y:S02]  /*21f0*/  I2F R3, R2 ;  /* 0x0000000200037306 */ /* 0x000e240000201400 */
[----:B0-----:R0:W-:Y:S01]  /*2200*/  STG.E [R16.64], R3 ;  /* 0x0000000310007986 */ /* 0x0011e2000c101924 */
[----:B------:R-:W-:Y:S05]  /*2210*/  BRA `(.L_x_15319) ;  /* 0x00000c0000007947 */ /* 0x000fea0003800000 */
.L_x_15323:
[----:B------:R-:W0:Y:S02]  /*2220*/  I2F R0, R2 ;  /* 0x0000000200007306 */ /* 0x000e240000201400 */
[----:B0-----:R-:W-:-:S05]  /*2230*/  F2FP.PACK_AB R0, RZ, R0 ;  /* 0x00000000ff00723e */ /* 0x001fca00000000ff */
[----:B------:R0:W-:Y:S01]  /*2240*/  STG.E.U16 [R16.64], R0 ;  /* 0x0000000010007986 */ /* 0x0001e2000c101524 */
[----:B------:R-:W-:Y:S05]  /*2250*/  BRA `(.L_x_15319) ;  /* 0x00000bc000007947 */ /* 0x000fea0003800000 */
.L_x_15322:
[----:B------:R-:W-:-:S13]  /*2260*/  ISETP.NE.AND P0, PT, R0, 0x7, PT ;  /* 0x000000070000780c */ /* 0x000fda0003f05270 */
[----:B------:R-:W-:Y:S05]  /*2270*/  @!P0 BRA `(.L_x_15324) ;  /* 0x000000d000008947 */ /* 0x000fea0003800000 */
[----:B------:R-:W-:-:S13]  /*2280*/  ISETP.NE.AND P0, PT, R0, 0x8, PT ;  /* 0x000000080000780c */ /* 0x000fda0003f05270 */
[----:B------:R-:W-:Y:S05]  /*2290*/  @!P0 BRA `(.L_x_15325) ;  /* 0x0000006000008947 */ /* 0x000fea0003800000 */
[----:B------:R-:W-:-:S13]  /*22a0*/  ISETP.NE.AND P0, PT, R0, 0x9, PT ;  /* 0x000000090000780c */ /* 0x000fda0003f05270 */
[----:B------:R-:W-:Y:S05]  /*22b0*/  @P0 BRA `(.L_x_15318) ;  /* 0x000009f000000947 */ /* 0x000fea0003800000 */
[----:B------:R-:W0:Y:S01]  /*22c0*/  I2F R2, R2 ;  /* 0x0000000200027306 */ /* 0x000e220000201400 */
[----:B------:R-:W-:-:S05]  /*22d0*/  IMAD.MOV.U32 R3, RZ, RZ, RZ ;  /* 0x000000ffff037224 */ /* 0x000fca00078e00ff */
[----:B0-----:R0:W-:Y:S01]  /*22e0*/  STG.E.64 [R16.64], R2 ;  /* 0x0000000210007986 */ /* 0x0011e2000c101b24 */
[----:B------:R-:W-:Y:S05]  /*22f0*/  BRA `(.L_x_15319) ;  /* 0x00000b2000007947 */ /* 0x000fea0003800000 */
.L_x_15325:
[----:B------:R-:W0:Y:S02]  /*2300*/  I2F R2, R2 ;  /* 0x0000000200027306 */ /* 0x000e240000201400 */
[----:B0-----:R-:W-:-:S04]  /*2310*/  F2FP.PACK_AB R3, RZ, R2 ;  /* 0x00000002ff03723e */ /* 0x001fc800000000ff */
[----:B------:R-:W-:-:S05]  /*2320*/  PRMT R3, R3, 0x5410, RZ ;  /* 0x0000541003037816 */ /* 0x000fca00000000ff */
[----:B------:R0:W-:Y:S01]  /*2330*/  STG.E [R16.64], R3 ;  /* 0x0000000310007986 */ /* 0x0001e2000c101924 */
[----:B------:R-:W-:Y:S05]  /*2340*/  BRA `(.L_x_15319) ;  /* 0x00000ad000007947 */ /* 0x000fea0003800000 */
.L_x_15324:
[----:B------:R-:W0:Y:S02]  /*2350*/  I2F.F64 R2, R2 ;  /* 0x0000000200027312 */ /* 0x000e240000201c00 */
[----:B0-----:R0:W-:Y:S01]  /*2360*/  STG.E.64 [R16.64], R2 ;  /* 0x0000000210007986 */ /* 0x0011e2000c101b24 */
[----:B------:R-:W-:Y:S05]  /*2370*/  BRA `(.L_x_15319) ;  /* 0x00000aa000007947 */ /* 0x000fea0003800000 */
.L_x_15314:
        /* <DEDUP_REMOVED lines=8> */
[----:B------:R-:W-:-:S04]  /*2400*/  ISETP.NE.AND P0, PT, R2, RZ, PT ;  /* 0x000000ff0200720c */ /* 0x000fc80003f05270 */
[----:B------:R-:W-:-:S05]  /*2410*/  SEL R3, RZ, 0x1, !P0 ;  /* 0x00000001ff037807 */ /* 0x000fca0004000000 */
[----:B------:R0:W-:Y:S01]  /*2420*/  STG.E.U8 [R16.64], R3 ;  /* 0x0000000310007986 */ /* 0x0001e2000c101124 */
[----:B------:R-:W-:Y:S05]  /*2430*/  BRA `(.L_x_15319) ;  /* 0x000009e000007947 */ /* 0x000fea0003800000 */
.L_x_15328:
[----:B------:R-:W0:Y:S01]  /*2440*/  I2F.F64 R4, R2 ;  /* 0x0000000200047312 */ /* 0x000e220000201c00 */
[----:B------:R-:W-:-:S05]  /*2450*/  CS2R R6, SRZ ;  /* 0x0000000000067805 */ /* 0x000fca000001ff00 */
[----:B0-----:R0:W-:Y:S01]  /*2460*/  STG.E.128 [R16.64], R4 ;  /* 0x0000000410007986 */ /* 0x0011e2000c101d24 */
[----:B------:R-:W-:Y:S05]  /*2470*/  BRA `(.L_x_15319) ;  /* 0x000009a000007947 */ /* 0x000fea0003800000 */
.L_x_15327:
[----:B------:R-:W-:-:S13]  /*2480*/  ISETP.NE.AND P0, PT, R0, 0xf, PT ;  /* 0x0000000f0000780c */ /* 0x000fda0003f05270 */
[----:B------:R-:W-:Y:S05]  /*2490*/  @!P0 BRA `(.L_x_15329) ;  /* 0x000002d000008947 */ /* 0x000fea0003800000 */
[----:B------:R-:W-:-:S13]  /*24a0*/  ISETP.NE.AND P0, PT, R0, 0x17, PT ;  /* 0x000000170000780c */ /* 0x000fda0003f05270 */
[----:B------:R-:W-:Y:S05]  /*24b0*/  @!P0 BRA `(.L_x_15330) ;  /* 0x0000015000008947 */ /* 0x000fea0003800000 */
[----:B------:R-:W-:-:S13]  /*24c0*/  ISETP.NE.AND P0, PT, R0, 0x18, PT ;  /* 0x000000180000780c */ /* 0x000fda0003f05270 */
[----:B------:R-:W-:Y:S05]  /*24d0*/  @P0 BRA `(.L_x_15318) ;  /* 0x000007d000000947 */ /* 0x000fea0003800000 */
[----:B------:R-:W0:Y:S01]  /*24e0*/  I2F R5, R2 ;  /* 0x0000000200057306 */ /* 0x000e220000201400 */
        /* <DEDUP_REMOVED lines=14> */
.L_x_15332:
[----:B------:R-:W-:Y:S05]  /*25d0*/  BSYNC B0 ;  /* 0x0000000000007941 */ /* 0x000fea0003800000 */
.L_x_15331:
[----:B------:R-:W-:-:S05]  /*25e0*/  LOP3.LUT R3, R0, R3, RZ, 0xfc, !PT ;  /* 0x0000000300037212 */ /* 0x000fca00078efcff */
[----:B------:R0:W-:Y:S01]  /*25f0*/  STG.E.U8 [R16.64], R3 ;  /* 0x0000000310007986 */ /* 0x0001e2000c101124 */
[----:B------:R-:W-:Y:S05]  /*2600*/  BRA `(.L_x_15319) ;  /* 0x0000081000007947 */ /* 0x000fea0003800000 */
.L_x_15330:
[----:B------:R-:W0:Y:S01]  /*2610*/  I2F R5, R2 ;  /* 0x0000000200057306 */ /* 0x000e220000201400 */
        /* <DEDUP_REMOVED lines=12> */
.L_x_15334:
[----:B------:R-:W-:Y:S01]  /*26e0*/  IMAD.MOV.U32 R0, RZ, RZ, 0x7f ;  /* 0x0000007fff007424 */ /* 0x000fe200078e00ff */
[----:B------:R-:W-:-:S04]  /*26f0*/  ISETP.GT.U32.AND P0, PT, R3, 0x7f800000, PT ;  /* 0x7f8000000300780c */ /* 0x000fc80003f04070 */
[----:B------:R-:W-:-:S04]  /*2700*/  SEL R0, R0, 0x7c, P0 ;  /* 0x0000007c00007807 */ /* 0x000fc80000000000 */
.L_x_15335:
[----:B------:R-:W-:Y:S05]  /*2710*/  BSYNC B0 ;  /* 0x0000000000007941 */ /* 0x000fea0003800000 */
.L_x_15333:
[----:B------:R-:W-:-:S04]  /*2720*/  LOP3.LUT R2, R5, 0x80000000, RZ, 0xc0, !PT ;  /* 0x8000000005027812 */ /* 0x000fc800078ec0ff */
[----:B------:R-:W-:-:S04]  /*2730*/  SHF.R.U32.HI R3, RZ, 0x18, R2 ;  /* 0x00000018ff037819 */ /* 0x000fc80000011602 */
[----:B------:R-:W-:-:S05]  /*2740*/  LOP3.LUT R3, R0, R3, RZ, 0xfc, !PT ;  /* 0x0000000300037212 */ /* 0x000fca00078efcff */
[----:B------:R0:W-:Y:S01]  /*2750*/  STG.E.U8 [R16.64], R3 ;  /* 0x0000000310007986 */ /* 0x0001e2000c101124 */
[----:B------:R-:W-:Y:S05]  /*2760*/  BRA `(.L_x_15319) ;  /* 0x000006b000007947 */ /* 0x000fea0003800000 */
.L_x_15329:
[----:B------:R-:W0:Y:S02]  /*2770*/  I2F R0, R2 ;  /* 0x0000000200007306 */ /* 0x000e240000201400 */
[----:B0-----:R-:W-:-:S05]  /*2780*/  F2FP.BF16.PACK_AB R0, RZ, R0 ;  /* 0x00000000ff00723e */ /* 0x001fca00000010ff */
[----:B------:R0:W-:Y:S01]  /*2790*/  STG.E.U16 [R16.64], R0 ;  /* 0x0000000010007986 */ /* 0x0001e2000c101524 */
[----:B------:R-:W-:Y:S05]  /*27a0*/  BRA `(.L_x_15319) ;  /* 0x0000067000007947 */ /* 0x000fea0003800000 */
.L_x_15326:
        /* <DEDUP_REMOVED lines=10> */
.L_x_15338:
[----:B------:R-:W0:Y:S01]  /*2850*/  I2F R5, R2 ;  /* 0x0000000200057306 */ /* 0x000e220000201400 */
        /* <DEDUP_REMOVED lines=16> */
.L_x_15341:
[----:B------:R-:W-:-:S04]  /*2960*/  LOP3.LUT R2, R5, 0x80000000, RZ, 0xc0, !PT ;  /* 0x8000000005027812 */ /* 0x000fc800078ec0ff */
[----:B------:R-:W-:-:S04]  /*2970*/  SHF.R.U32.HI R3, RZ, 0x18, R2 ;  /* 0x00000018ff037819 */ /* 0x000fc80000011602 */
[----:B------:R-:W-:-:S04]  /*2980*/  LOP3.LUT R0, R0, R3, RZ, 0xfc, !PT ;  /* 0x0000000300007212 */ /* 0x000fc800078efcff */
[----:B------:R-:W-:Y:S02]  /*2990*/  PRMT R8, R0, 0x7610, R8 ;  /* 0x0000761000087816 */ /* 0x000fe40000000008 */
.L_x_15340:
[----:B------:R-:W-:Y:S05]  /*29a0*/  BSYNC B0 ;  /* 0x0000000000007941 */ /* 0x000fea0003800000 */
.L_x_15339:
[----:B------:R0:W-:Y:S01]  /*29b0*/  STG.E.U8 [R16.64], R8 ;  /* 0x0000000810007986 */ /* 0x0001e2000c101124 */
[----:B------:R-:W-:Y:S05]  /*29c0*/  BRA `(.L_x_15319) ;  /* 0x0000045000007947 */ /* 0x000fea0003800000 */
.L_x_15337:
        /* <DEDUP_REMOVED lines=17> */
.L_x_15344:
[----:B------:R-:W-:-:S04]  /*2ae0*/  LOP3.LUT R2, R5, 0x80000000, RZ, 0xc0, !PT ;  /* 0x8000000005027812 */ /* 0x000fc800078ec0ff */
[----:B------:R-:W-:-:S04]  /*2af0*/  SHF.R.U32.HI R3, RZ, 0x18, R2 ;  /* 0x00000018ff037819 */ /* 0x000fc80000011602 */
[----:B------:R-:W-:-:S04]  /*2b00*/  LOP3.LUT R0, R0, R3, RZ, 0xfc, !PT ;  /* 0x0000000300007212 */ /* 0x000fc800078efcff */
[----:B------:R-:W-:Y:S02]  /*2b10*/  PRMT R8, R0, 0x7610, R8 ;  /* 0x0000761000087816 */ /* 0x000fe40000000008 */
.L_x_15343:
[----:B------:R-:W-:Y:S05]  /*2b20*/  BSYNC B0 ;  /* 0x0000000000007941 */ /* 0x000fea0003800000 */
.L_x_15342:
[----:B------:R0:W-:Y:S01]  /*2b30*/  STG.E.U8 [R16.64], R8 ;  /* 0x0000000810007986 */ /* 0x0001e2000c101124 */
[----:B------:R-:W-:Y:S05]  /*2b40*/  BRA `(.L_x_15319) ;  /* 0x000002d000007947 */ /* 0x000fea0003800000 */
.L_x_15336:
[----:B------:R-:W-:-:S13]  /*2b50*/  ISETP.NE.AND P0, PT, R0, 0x1c, PT ;  /* 0x0000001c0000780c */ /* 0x000fda0003f05270 */
[----:B------:R-:W-:Y:S05]  /*2b60*/  @!P0 BRA `(.L_x_15345) ;  /* 0x000002a000008947 */ /* 0x000fea0003800000 */
[----:B------:R-:W-:-:S13]  /*2b70*/  ISETP.NE.AND P0, PT, R0, 0x1d, PT ;  /* 0x0000001d0000780c */ /* 0x000fda0003f05270 */
[----:B------:R-:W-:Y:S05]  /*2b80*/  @!P0 BRA `(.L_x_15346) ;  /* 0x0000025000008947 */ /* 0x000fea0003800000 */
[----:B------:R-:W-:-:S13]  /*2b90*/  ISETP.NE.AND P0, PT, R0, 0x2c, PT ;  /* 0x0000002c0000780c */ /* 0x000fda0003f05270 */
[----:B------:R-:W-:Y:S05]  /*2ba0*/  @P0 BRA `(.L_x_15318) ;  /* 0x0000010000000947 */ /* 0x000fea0003800000 */
[----:B------:R-:W0:Y:S01]  /*2bb0*/  I2F R2, R2 ;  /* 0x0000000200027306 */ /* 0x000e220000201400 */
        /* <DEDUP_REMOVED lines=15> */
.L_x_15318:
        /* <DEDUP_REMOVED lines=17> */
[----:B01---5:R-:W-:Y:S05]  /*2dc0*/  CALL.ABS.NOINC R2 ;  /* 0x0000000002007343 */ /* 0x023fea0003c00000 */
[----:B------:R-:W-:Y:S05]  /*2dd0*/  BRA `(.L_x_15319) ;  /* 0x0000004000007947 */ /* 0x000fea0003800000 */
.L_x_15346:
[----:B------:R-:W-:-:S05]  /*2de0*/  SHF.R.S32.HI R3, RZ, 0x1f, R2 ;  /* 0x0000001fff037819 */ /* 0x000fca0000011402 */
[----:B------:R0:W-:Y:S01]  /*2df0*/  STG.E.64 [R16.64], R2 ;  /* 0x0000000210007986 */ /* 0x0001e2000c101b24 */
[----:B------:R-:W-:Y:S05]  /*2e00*/  BRA `(.L_x_15319) ;  /* 0x0000001000007947 */ /* 0x000fea0003800000 */
.L_x_15345:
[----:B------:R0:W-:Y:S02]  /*2e10*/  STG.E [R16.64], R2 ;  /* 0x0000000210007986 */ /* 0x0001e4000c101924 */
.L_x_15319:
[----:B------:R-:W-:-:S05]  /*2e20*/  IMAD R18, R18, 0x200, R23 ;  /* 0x0000020012127824 */ /* 0x000fca00078e0217 */
[----:B-1---5:R-:W-:Y:S02]  /*2e30*/  IADD3 R19, R18, 0x80, RZ ;  /* 0x0000008012137810 */ /* 0x022fe40007ffe0ff */
.L_x_15274:
[----:B------:R-:W-:Y:S05]  /*2e40*/  BSYNC B6 ;  /* 0x0000000000067941 */ /* 0x000fea0003800000 */
.L_x_15273:
        /* <DEDUP_REMOVED lines=231> */
.L_x_15349:
        /* <DEDUP_REMOVED lines=18> */
.L_x_15353:
[----:B------:R0:W5:Y:S01]  /*3de0*/  LDG.E.U8 R18, [R2.64] ;  /* 0x0000002402127981 */ /* 0x000162000c1e1100 */
[----:B------:R-:W-:Y:S05]  /*3df0*/  BRA `(.L_x_15355) ;  /* 0x00000d0000007947 */ /* 0x000fea0003800000 */
.L_x_15352:
        /* <DEDUP_REMOVED lines=8> */
.L_x_15357:
[----:B------:R0:W5:Y:S01]  /*3e80*/  LDG.E R18, [R2.64] ;  /* 0x0000002402127981 */ /* 0x000162000c1e1900 */
[----:B------:R-:W-:Y:S05]  /*3e90*/  BRA `(.L_x_15355) ;  /* 0x00000c6000007947 */ /* 0x000fea0003800000 */
.L_x_15356:
[----:B------:R0:W5:Y:S01]  /*3ea0*/  LDG.E.S16 R18, [R2.64] ;  /* 0x0000002402127981 */ /* 0x000162000c1e1700 */
[----:B------:R-:W-:Y:S05]  /*3eb0*/  BRA `(.L_x_15355) ;  /* 0x00000c4000007947 */ /* 0x000fea0003800000 */
.L_x_15351:
        /* <DEDUP_REMOVED lines=9> */
.L_x_15359:
[----:B------:R-:W2:Y:S02]  /*3f50*/  LDG.E.U16 R2, [R2.64] ;  /* 0x0000002402027981 */ /* 0x000ea4000c1e1500 */
[----:B--2---:R-:W-:-:S06]  /*3f60*/  HADD2.F32 R18, -RZ, R2.H0_H0 ;  /* 0x20000002ff127230 */ /* 0x004fcc0000004100 */
[----:B------:R-:W0:Y:S01]  /*3f70*/  F2I.FTZ.TRUNC.NTZ R18, R18 ;  /* 0x0000001200127305 */ /* 0x000e22000021f100 */
[----:B------:R-:W-:Y:S05]  /*3f80*/  BRA `(.L_x_15355) ;  /* 0x00000b7000007947 */ /* 0x000fea0003800000 */
.L_x_15358:
        /* <DEDUP_REMOVED lines=9> */
.L_x_15361:
[----:B------:R-:W2:Y:S02]  /*4020*/  LDG.E.U16 R2, [R2.64] ;  /* 0x0000002402027981 */ /* 0x000ea4000c1e1500 */
[----:B--2---:R-:W-:-:S06]  /*4030*/  HADD2.F32 R18, -RZ, R2.H0_H0 ;  /* 0x20000002ff127230 */ /* 0x004fcc0000004100 */
[----:B------:R-:W0:Y:S01]  /*4040*/  F2I.FTZ.TRUNC.NTZ R18, R18 ;  /* 0x0000001200127305 */ /* 0x000e22000021f100 */
[----:B------:R-:W-:Y:S05]  /*4050*/  BRA `(.L_x_15355) ;  /* 0x00000aa000007947 */ /* 0x000fea0003800000 */
.L_x_15360:
[----:B------:R-:W2:Y:S02]  /*4060*/  LDG.E.64 R2, [R2.64] ;  /* 0x0000002402027981 */ /* 0x000ea4000c1e1b00 */
[----:B--2---:R0:W1:Y:S01]  /*4070*/  F2I.F64.TRUNC R18, R2 ;  /* 0x0000000200127311 */ /* 0x004062000030d100 */
[----:B------:R-:W-:Y:S05]  /*4080*/  BRA `(.L_x_15355) ;  /* 0x00000a7000007947 */ /* 0x000fea0003800000 */
.L_x_15350:
        /* <DEDUP_REMOVED lines=12> */
.L_x_15364:
[----:B------:R-:W2:Y:S02]  /*4150*/  LDG.E.64 R2, [R2.64] ;  /* 0x0000002402027981 */ /* 0x000ea4000c1e1b00 */
[----:B--2---:R0:W1:Y:S01]  /*4160*/  F2I.F64.TRUNC R18, R2 ;  /* 0x0000000200127311 */ /* 0x004062000030d100 */
[----:B------:R-:W-:Y:S05]  /*4170*/  BRA `(.L_x_15355) ;  /* 0x0000098000007947 */ /* 0x000fea0003800000 */
.L_x_15363:
        /* <DEDUP_REMOVED lines=27> */
.L_x_15366:
        /* <DEDUP_REMOVED lines=14> */
.L_x_15365:
[----:B------:R-:W2:Y:S02]  /*4410*/  LDG.E.U16 R18, [R2.64] ;  /* 0x0000002402127981 */ /* 0x000ea4000c1e1500 */
[----:B--2---:R-:W-:-:S06]  /*4420*/  PRMT R18, RZ, 0x5410, R18 ;  /* 0x00005410ff127816 */ /* 0x004fcc0000000012 */
[----:B------:R-:W0:Y:S01]  /*4430*/  F2I.FTZ.TRUNC.NTZ R18, R18 ;  /* 0x0000001200127305 */ /* 0x000e22000021f100 */
[----:B------:R-:W-:Y:S05]  /*4440*/  BRA `(.L_x_15355) ;  /* 0x000006b000007947 */ /* 0x000fea0003800000 */
.L_x_15362:
        /* <DEDUP_REMOVED lines=10> */
.L_x_15369:
        /* <DEDUP_REMOVED lines=21> */
.L_x_15373:
[----:B------:R-:W-:Y:S05]  /*4640*/  BSYNC B1 ;  /* 0x0000000000017941 */ /* 0x000fea0003800000 */
.L_x_15372:
[----:B------:R-:W-:Y:S01]  /*4650*/  IMAD.SHL.U32 R2, R2, 0x100000, RZ ;  /* 0x0010000002027824 */ /* 0x000fe200078e00ff */
[----:B------:R-:W-:-:S04]  /*4660*/  LEA R3, R0, 0x3b800000, 0x17 ;  /* 0x3b80000000037811 */ /* 0x000fc800078eb8ff */
[----:B------:R-:W-:Y:S02]  /*4670*/  LOP3.LUT R18, R3, R2, R18, 0xfe, !PT ;  /* 0x0000000203127212 */ /* 0x000fe400078efe12 */
.L_x_15371:
[----:B------:R-:W-:Y:S05]  /*4680*/  BSYNC B0 ;  /* 0x0000000000007941 */ /* 0x000fea0003800000 */
.L_x_15370:
[----:B------:R-:W0:Y:S01]  /*4690*/  F2I.FTZ.TRUNC.NTZ R18, R18 ;  /* 0x0000001200127305 */ /* 0x000e22000021f100 */
[----:B------:R-:W-:Y:S05]  /*46a0*/  BRA `(.L_x_15355) ;  /* 0x0000045000007947 */ /* 0x000fea0003800000 */
.L_x_15368:
        /* <DEDUP_REMOVED lines=21> */
.L_x_15377:
[----:B------:R-:W-:Y:S05]  /*4800*/  BSYNC B1 ;  /* 0x0000000000017941 */ /* 0x000fea0003800000 */
.L_x_15376:
[----:B------:R-:W-:Y:S01]  /*4810*/  IMAD.SHL.U32 R2, R2, 0x200000, RZ ;  /* 0x0020000002027824 */ /* 0x000fe200078e00ff */
[----:B------:R-:W-:-:S04]  /*4820*/  LEA R3, R0, 0x37800000, 0x17 ;  /* 0x3780000000037811 */ /* 0x000fc800078eb8ff */
[----:B------:R-:W-:Y:S02]  /*4830*/  LOP3.LUT R18, R3, R2, R18, 0xfe, !PT ;  /* 0x0000000203127212 */ /* 0x000fe400078efe12 */
.L_x_15375:
[----:B------:R-:W-:Y:S05]  /*4840*/  BSYNC B0 ;  /* 0x0000000000007941 */ /* 0x000fea0003800000 */
.L_x_15374:
[----:B------:R-:W0:Y:S01]  /*4850*/  F2I.FTZ.TRUNC.NTZ R18, R18 ;  /* 0x0000001200127305 */ /* 0x000e22000021f100 */
[----:B------:R-:W-:Y:S05]  /*4860*/  BRA `(.L_x_15355) ;  /* 0x0000029000007947 */ /* 0x000fea0003800000 */
.L_x_15367:
        /* <DEDUP_REMOVED lines=14> */
.L_x_15381:
[----:B------:R-:W-:Y:S05]  /*4950*/  BSYNC B0 ;  /* 0x0000000000007941 */ /* 0x000fea0003800000 */
.L_x_15380:
[----:B------:R-:W0:Y:S01]  /*4960*/  F2I.FTZ.TRUNC.NTZ R18, R18 ;  /* 0x0000001200127305 */ /* 0x000e22000021f100 */
[----:B------:R-:W-:Y:S05]  /*4970*/  BRA `(.L_x_15355) ;  /* 0x0000018000007947 */ /* 0x000fea0003800000 */
.L_x_15354:
        /* <DEDUP_REMOVED lines=21> */
.L_x_15379:
[----:B------:R0:W5:Y:S01]  /*4ad0*/  LDG.E R18, [R2.64] ;  /* 0x0000002402127981 */ /* 0x000162000c1e1900 */
[----:B------:R-:W-:Y:S05]  /*4ae0*/  BRA `(.L_x_15355) ;  /* 0x0000001000007947 */ /* 0x000fea0003800000 */
.L_x_15378:
[----:B------:R0:W5:Y:S02]  /*4af0*/  LDG.E R18, [R2.64] ;  /* 0x0000002402127981 */ /* 0x000164000c1e1900 */
.L_x_15355:
        /* <DEDUP_REMOVED lines=12> */
[----:B------:R-:W-:Y:S02]  /*4bc0*/  ISETP.GE.U32.AND P1, PT, R3, 0x3, PT ;  /* 0x000000030300780c */ /* 0x000fe40003f26070 */
[----:B------:R-:W-:Y:S01]  /*4bd0*/  ISETP.NE.U32.AND P0, PT, R0, 0x1, PT ;  /* 0x000000010000780c */ /* 0x000fe20003f05070 */
[----:B-1---5:R-:W-:Y:S01]  /*4be0*/  IMAD R0, R18, R18, RZ ;  /* 0x0000001212007224 */ /* 0x022fe200078e02ff */
[----:B------:R-:W-:Y:S02]  /*4bf0*/  LEA.HI R5, R2, c[0x0][0x370], RZ, 0x1 ;  /* 0x0000dc0002057a11 */ /* 0x000fe400078f08ff */
[----:B------:R-:W-:-:S07]  /*4c00*/  SEL R2, R18, 0x1, !P0 ;  /* 0x0000000112027807 */ /* 0x000fce0004000000 */
[----:B------:R-:W-:Y:S05]  /*4c10*/  @!P1 BRA `(.L_x_15386) ;  /* 0x000000d000009947 */ /* 0x000fea0003800000 */
[----:B------:R-:W-:Y:S01]  /*4c20*/  SHF.R.S32.HI R5, RZ, 0x1, R5 ;  /* 0x00000001ff057819 */ /* 0x000fe20000011405 */
[----:B------:R-:W-:-:S03]  /*4c30*/  IMAD.MOV.U32 R4, RZ, RZ, R0 ;  /* 0x000000ffff047224 */ /* 0x000fc600078e0000 */
.L_x_15387:
[C---:B------:R-:W-:Y:S02]  /*4c40*/  IADD3 R6, R5.reuse, 0x1, RZ ;  /* 0x0000000105067810 */ /* 0x040fe40007ffe0ff */
[C---:B------:R-:W-:Y:S02]  /*4c50*/  LOP3.LUT R3, R5.reuse, 0x1, RZ, 0xc0, !PT ;  /* 0x0000000105037812 */ /* 0x040fe400078ec0ff */
[----:B------:R-:W-:Y:S02]  /*4c60*/  ISETP.GE.U32.AND P1, PT, R6, 0x3, PT ;  /* 0x000000030600780c */ /* 0x000fe40003f26070 */
[----:B------:R-:W-:Y:S02]  /*4c70*/  LEA.HI R0, R5, R5, RZ, 0x1 ;  /* 0x0000000505007211 */ /* 0x000fe400078f08ff */
[----:B------:R-:W-:Y:S02]  /*4c80*/  ISETP.NE.U32.AND P0, PT, R3, 0x1, PT ;  /* 0x000000010300780c */ /* 0x000fe40003f05070 */
[----:B------:R-:W-:-:S02]  /*4c90*/  SHF.R.S32.HI R0, RZ, 0x1, R0 ;  /* 0x00000001ff007819 */ /* 0x000fc40000011400 */
[C---:B------:R-:W-:Y:S01]  /*4ca0*/  SEL R3, R4.reuse, 0x1, !P0 ;  /* 0x0000000104037807 */ /* 0x040fe20004000000 */
[----:B------:R-:W-:Y:S02]  /*4cb0*/  IMAD R4, R4, R4, RZ ;  /* 0x0000000404047224 */ /* 0x000fe400078e02ff */
[----:B------:R-:W-:Y:S02]  /*4cc0*/  IMAD.MOV.U32 R5, RZ, RZ, R0 ;  /* 0x000000ffff057224 */ /* 0x000fe400078e0000 */
[----:B------:R-:W-:Y:S01]  /*4cd0*/  IMAD R2, R3, R2, RZ ;  /* 0x0000000203027224 */ /* 0x000fe200078e02ff */
[----:B------:R-:W-:Y:S05]  /*4ce0*/  @P1 BRA `(.L_x_15387) ;  /* 0xffffff5000001947 */ /* 0x000fea000383ffff */
.L_x_15386:
[----:B------:R-:W-:Y:S05]  /*4cf0*/  BSYNC B1 ;  /* 0x0000000000017941 */ /* 0x000fea0003800000 */
.L_x_15385:
[----:B------:R-:W-:Y:S05]  /*4d00*/  BRA `(.L_x_15384) ;  /* 0x000000b000007947 */ /* 0x000fea0003800000 */
.L_x_15383:
        /* <DEDUP_REMOVED lines=11> */
.L_x_15384:
[----:B------:R-:W-:Y:S05]  /*4dc0*/  BSYNC B0 ;  /* 0x0000000000007941 */ /* 0x000fea0003800000 */
.L_x_15382:
        /* <DEDUP_REMOVED lines=14> */
.L_x_15391:
[----:B------:R0:W-:Y:S01]  /*4eb0*/  STG.E.U8 [R16.64], R2 ;  /* 0x0000000210007986 */ /* 0x0001e2000c101124 */
[----:B------:R-:W-:Y:S05]  /*4ec0*/  BRA `(.L_x_15393) ;  /* 0x00000d6000007947 */ /* 0x000fea0003800000 */
.L_x_15390:
        /* <DEDUP_REMOVED lines=9> */
.L_x_15395:
[----:B------:R0:W-:Y:S01]  /*4f60*/  STG.E [R16.64], R2 ;  /* 0x0000000210007986 */ /* 0x0001e2000c101924 */
[----:B------:R-:W-:Y:S05]  /*4f70*/  BRA `(.L_x_15393) ;  /* 0x00000cb000007947 */ /* 0x000fea0003800000 */
.L_x_15394:
[----:B------:R0:W-:Y:S01]  /*4f80*/  STG.E.U16 [R16.64], R2 ;  /* 0x0000000210007986 */ /* 0x0001e2000c101524 */
[----:B------:R-:W-:Y:S05]  /*4f90*/  BRA `(.L_x_15393) ;  /* 0x00000c9000007947 */ /* 0x000fea0003800000 */
.L_x_15389:
        /* <DEDUP_REMOVED lines=9> */
.L_x_15397:
[----:B------:R-:W0:Y:S02]  /*5030*/  I2F R0, R2 ;  /* 0x0000000200007306 */ /* 0x000e240000201400 */
[----:B0-----:R-:W-:-:S05]  /*5040*/  F2FP.PACK_AB R0, RZ, R0 ;  /* 0x00000000ff00723e */ /* 0x001fca00000000ff */
[----:B------:R0:W-:Y:S01]  /*5050*/  STG.E.U16 [R16.64], R0 ;  /* 0x0000000010007986 */ /* 0x0001e2000c101524 */
[----:B------:R-:W-:Y:S05]  /*5060*/  BRA `(.L_x_15393) ;  /* 0x00000bc000007947 */ /* 0x000fea0003800000 */
.L_x_15396:
        /* <DEDUP_REMOVED lines=10> */
.L_x_15399:
[----:B------:R-:W0:Y:S02]  /*5110*/  I2F R2, R2 ;  /* 0x0000000200027306 */ /* 0x000e240000201400 */
[----:B0-----:R-:W-:-:S04]  /*5120*/  F2FP.PACK_AB R3, RZ, R2 ;  /* 0x00000002ff03723e */ /* 0x001fc800000000ff */
[----:B------:R-:W-:-:S05]  /*5130*/  PRMT R3, R3, 0x5410, RZ ;  /* 0x0000541003037816 */ /* 0x000fca00000000ff */
[----:B------:R0:W-:Y:S01]  /*5140*/  STG.E [R16.64], R3 ;  /* 0x0000000310007986 */ /* 0x0001e2000c101924 */
[----:B------:R-:W-:Y:S05]  /*5150*/  BRA `(.L_x_15393) ;  /* 0x00000ad000007947 */ /* 0x000fea0003800000 */
.L_x_15398:
[----:B------:R-:W0:Y:S02]  /*5160*/  I2F.F64 R2, R2 ;  /* 0x0000000200027312 */ /* 0x000e240000201c00 */
[----:B0-----:R0:W-:Y:S01]  /*5170*/  STG.E.64 [R16.64], R2 ;  /* 0x0000000210007986 */ /* 0x0011e2000c101b24 */
[----:B------:R-:W-:Y:S05]  /*5180*/  BRA `(.L_x_15393) ;  /* 0x00000aa000007947 */ /* 0x000fea0003800000 */
.L_x_15388:
        /* <DEDUP_REMOVED lines=12> */
.L_x_15402:
[----:B------:R-:W0:Y:S01]  /*5250*/  I2F.F64 R4, R2 ;  /* 0x0000000200047312 */ /* 0x000e220000201c00 */
[----:B------:R-:W-:-:S05]  /*5260*/  CS2R R6, SRZ ;  /* 0x0000000000067805 */ /* 0x000fca000001ff00 */
[----:B0-----:R0:W-:Y:S01]  /*5270*/  STG.E.128 [R16.64], R4 ;  /* 0x0000000410007986 */ /* 0x0011e2000c101d24 */
[----:B------:R-:W-:Y:S05]  /*5280*/  BRA `(.L_x_15393) ;  /* 0x000009a000007947 */ /* 0x000fea0003800000 */
.L_x_15401:
        /* <DEDUP_REMOVED lines=21> */
.L_x_15406:
[----:B------:R-:W-:Y:S05]  /*53e0*/  BSYNC B0 ;  /* 0x0000000000007941 */ /* 0x000fea0003800000 */
.L_x_15405:
[----:B------:R-:W-:-:S05]  /*53f0*/  LOP3.LUT R3, R0, R3, RZ, 0xfc, !PT ;  /* 0x0000000300037212 */ /* 0x000fca00078efcff */
[----:B------:R0:W-:Y:S01]  /*5400*/  STG.E.U8 [R16.64], R3 ;  /* 0x0000000310007986 */ /* 0x0001e2000c101124 */
[----:B------:R-:W-:Y:S05]  /*5410*/  BRA `(.L_x_15393) ;  /* 0x0000081000007947 */ /* 0x000fea0003800000 */
.L_x_15404:
        /* <DEDUP_REMOVED lines=13> */
.L_x_15408:
[----:B------:R-:W-:Y:S01]  /*54f0*/  IMAD.MOV.U32 R0, RZ, RZ, 0x7f ;  /* 0x0000007fff007424 */ /* 0x000fe200078e00ff */
[----:B------:R-:W-:-:S04]  /*5500*/  ISETP.GT.U32.AND P0, PT, R3, 0x7f800000, PT ;  /* 0x7f8000000300780c */ /* 0x000fc80003f04070 */
[----:B------:R-:W-:-:S04]  /*5510*/  SEL R0, R0, 0x7c, P0 ;  /* 0x0000007c00007807 */ /* 0x000fc80000000000 */
.L_x_15409:
[----:B------:R-:W-:Y:S05]  /*5520*/  BSYNC B0 ;  /* 0x0000000000007941 */ /* 0x000fea0003800000 */
.L_x_15407:
[----:B------:R-:W-:-:S04]  /*5530*/  LOP3.LUT R2, R5, 0x80000000, RZ, 0xc0, !PT ;  /* 0x8000000005027812 */ /* 0x000fc800078ec0ff */
[----:B------:R-:W-:-:S04]  /*5540*/  SHF.R.U32.HI R3, RZ, 0x18, R2 ;  /* 0x00000018ff037819 */ /* 0x000fc80000011602 */
[----:B------:R-:W-:-:S05]  /*5550*/  LOP3.LUT R3, R0, R3, RZ, 0xfc, !PT ;  /* 0x0000000300037212 */ /* 0x000fca00078efcff */
[----:B------:R0:W-:Y:S01]  /*5560*/  STG.E.U8 [R16.64], R3 ;  /* 0x0000000310007986 */ /* 0x0001e2000c101124 */
[----:B------:R-:W-:Y:S05]  /*5570*/  BRA `(.L_x_15393) ;  /* 0x000006b000007947 */ /* 0x000fea0003800000 */
.L_x_15403:
[----:B------:R-:W0:Y:S02]  /*5580*/  I2F R0, R2 ;  /* 0x0000000200007306 */ /* 0x000e240000201400 */
[----:B0-----:R-:W-:-:S05]  /*5590*/  F2FP.BF16.PACK_AB R0, RZ, R0 ;  /* 0x00000000ff00723e */ /* 0x001fca00000010ff */
[----:B------:R0:W-:Y:S01]  /*55a0*/  STG.E.U16 [R16.64], R0 ;  /* 0x0000000010007986 */ /* 0x0001e2000c101524 */
[----:B------:R-:W-:Y:S05]  /*55b0*/  BRA `(.L_x_15393) ;  /* 0x0000067000007947 */ /* 0x000fea0003800000 */
.L_x_15400:
        /* <DEDUP_REMOVED lines=10> */
.L_x_15412:
        /* <DEDUP_REMOVED lines=17> */
.L_x_15415:
[----:B------:R-:W-:-:S04]  /*5770*/  LOP3.LUT R2, R5, 0x80000000, RZ, 0xc0, !PT ;  /* 0x8000000005027812 */ /* 0x000fc800078ec0ff */
[----:B------:R-:W-:-:S04]  /*5780*/  SHF.R.U32.HI R3, RZ, 0x18, R2 ;  /* 0x00000018ff037819 */ /* 0x000fc80000011602 */
[----:B------:R-:W-:-:S04]  /*5790*/  LOP3.LUT R0, R0, R3, RZ, 0xfc, !PT ;  /* 0x0000000300007212 */ /* 0x000fc800078efcff */
[----:B------:R-:W-:Y:S02]  /*57a0*/  PRMT R8, R0, 0x7610, R8 ;  /* 0x0000761000087816 */ /* 0x000fe40000000008 */
.L_x_15414:
[----:B------:R-:W-:Y:S05]  /*57b0*/  BSYNC B0 ;  /* 0x0000000000007941 */ /* 0x000fea0003800000 */
.L_x_15413:
[----:B------:R0:W-:Y:S01]  /*57c0*/  STG.E.U8 [R16.64], R8 ;  /* 0x0000000810007986 */ /* 0x0001e2000c101124 */
[----:B------:R-:W-:Y:S05]  /*57d0*/  BRA `(.L_x_15393) ;  /* 0x0000045000007947 */ /* 0x000fea0003800000 */
.L_x_15411:
        /* <DEDUP_REMOVED lines=17> */
.L_x_15418:
[----:B------:R-:W-:-:S04]  /*58f0*/  LOP3.LUT R2, R5, 0x80000000, RZ, 0xc0, !PT ;  /* 0x8000000005027812 */ /* 0x000fc800078ec0ff */
[----:B------:R-:W-:-:S04]  /*5900*/  SHF.R.U32.HI R3, RZ, 0x18, R2 ;  /* 0x00000018ff037819 */ /* 0x000fc80000011602 */
[----:B------:R-:W-:-:S04]  /*5910*/  LOP3.LUT R0, R0, R3, RZ, 0xfc, !PT ;  /* 0x0000000300007212 */ /* 0x000fc800078efcff */
[----:B------:R-:W-:Y:S02]  /*5920*/  PRMT R8, R0, 0x7610, R8 ;  /* 0x0000761000087816 */ /* 0x000fe40000000008 */
.L_x_15417:
[----:B------:R-:W-:Y:S05]  /*5930*/  BSYNC B0 ;  /* 0x0000000000007941 */ /* 0x000fea0003800000 */
.L_x_15416:
[----:B------:R0:W-:Y:S01]  /*5940*/  STG.E.U8 [R16.64], R8 ;  /* 0x0000000810007986 */ /* 0x0001e2000c101124 */
[----:B------:R-:W-:Y:S05]  /*5950*/  BRA `(.L_x_15393) ;  /* 0x000002d000007947 */ /* 0x000fea0003800000 */
.L_x_15410:
        /* <DEDUP_REMOVED lines=22> */
.L_x_15392:
        /* <DEDUP_REMOVED lines=19> */
.L_x_15420:
[----:B------:R-:W-:-:S05]  /*5bf0*/  SHF.R.S32.HI R3, RZ, 0x1f, R2 ;  /* 0x0000001fff037819 */ /* 0x000fca0000011402 */
[----:B------:R0:W-:Y:S01]  /*5c00*/  STG.E.64 [R16.64], R2 ;  /* 0x0000000210007986 */ /* 0x0001e2000c101b24 */
[----:B------:R-:W-:Y:S05]  /*5c10*/  BRA `(.L_x_15393) ;  /* 0x0000001000007947 */ /* 0x000fea0003800000 */
.L_x_15419:
[----:B------:R0:W-:Y:S02]  /*5c20*/  STG.E [R16.64], R2 ;  /* 0x0000000210007986 */ /* 0x0001e4000c101924 */
.L_x_15393:
[----:B------:R-:W-:-:S04]  /*5c30*/  IADD3 R19, R19, 0x80, RZ ;  /* 0x0000008013137810 */ /* 0x000fc80007ffe0ff */
[----:B------:R-:W-:-:S13]  /*5c40*/  ISETP.GE.AND P0, PT, R19, c[0x0][0x160], PT ;  /* 0x0000580013007a0c */ /* 0x000fda0003f06270 */
[----:B------:R-:W-:Y:S05]  /*5c50*/  @P0 BRA `(.L_x_15348) ;  /* 0x00002dc000000947 */ /* 0x000fea0003800000 */
[----:B------:R-:W-:Y:S01]  /*5c60*/  ISETP.NE.AND P0, PT, RZ, c[0x0][0x168], PT ;  /* 0x00005a00ff007a0c */ /* 0x000fe20003f05270 */
[----:B0-----:R-:W-:Y:S02]  /*5c70*/  IMAD.MOV.U32 R0, RZ, RZ, RZ ;  /* 0x000000ffff007224 */ /* 0x001fe400078e00ff */
[----:B------:R-:W-:-:S10]  /*5c80*/  IMAD.MOV.U32 R16, RZ, RZ, RZ ;  /* 0x000000ffff107224 */ /* 0x000fd400078e00ff */
[----:B------:R-:W-:Y:S05]  /*5c90*/  @!P0 BRA `(.L_x_15421) ;  /* 0x00000e0000008947 */ /* 0x000fea0003800000 */
[----:B-1---5:R-:W-:Y:S02]  /*5ca0*/  IMAD.MOV.U32 R18, RZ, RZ, RZ ;  /* 0x000000ffff127224 */ /* 0x022fe400078e00ff */
        /* <DEDUP_REMOVED lines=223> */
.L_x_15421:
        /* <DEDUP_REMOVED lines=16> */
[----:B-1---5:R0:W5:Y:S01]  /*6ba0*/  LDG.E.S8 R18, [R2.64] ;  /* 0x0000002402127981 */ /* 0x022162000c1e1300 */
[----:B------:R-:W-:Y:S05]  /*6bb0*/  BRA `(.L_x_15427) ;  /* 0x00000d2000007947 */ /* 0x000fea0003800000 */
.L_x_15425:
[----:B-1---5:R0:W5:Y:S01]  /*6bc0*/  LDG.E.U8 R18, [R2.64] ;  /* 0x0000002402127981 */ /* 0x022162000c1e1100 */
[----:B------:R-:W-:Y:S05]  /*6bd0*/  BRA `(.L_x_15427) ;  /* 0x00000d0000007947 */ /* 0x000fea0003800000 */
.L_x_15424:
[----:B------:R-:W-:-:S13]  /*6be0*/  ISETP.NE.AND P0, PT, R4, 0x2, PT ;  /* 0x000000020400780c */ /* 0x000fda0003f05270 */
[----:B------:R-:W-:Y:S05]  /*6bf0*/  @!P0 BRA `(.L_x_15428) ;  /* 0x0000008000008947 */ /* 0x000fea0003800000 */
[----:B------:R-:W-:-:S13]  /*6c00*/  ISETP.NE.AND P0, PT, R4, 0x3, PT ;  /* 0x000000030400780c */ /* 0x000fda0003f05270 */
[----:B------:R-:W-:Y:S05]  /*6c10*/  @!P0 BRA `(.L_x_15429) ;  /* 0x0000004000008947 */ /* 0x000fea0003800000 */
[----:B------:R-:W-:-:S13]  /*6c20*/  ISETP.NE.AND P0, PT, R4, 0x4, PT ;  /* 0x000000040400780c */ /* 0x000fda0003f05270 */
[----:B------:R-:W-:Y:S05]  /*6c30*/  @P0 BRA `(.L_x_15426) ;  /* 0x00000b2000000947 */ /* 0x000fea0003800000 */
[----:B-1---5:R0:W5:Y:S01]  /*6c40*/  LDG.E R18, [R2.64] ;  /* 0x0000002402127981 */ /* 0x022162000c1e1900 */
[----:B------:R-:W-:Y:S05]  /*6c50*/  BRA `(.L_x_15427) ;  /* 0x00000c8000007947 */ /* 0x000fea0003800000 */
.L_x_15429:
[----:B-1---5:R0:W5:Y:S01]  /*6c60*/  LDG.E R18, [R2.64] ;  /* 0x0000002402127981 */ /* 0x022162000c1e1900 */
[----:B------:R-:W-:Y:S05]  /*6c70*/  BRA `(.L_x_15427) ;  /* 0x00000c6000007947 */ /* 0x000fea0003800000 */
.L_x_15428:
[----:B-1---5:R0:W5:Y:S01]  /*6c80*/  LDG.E.S16 R18, [R2.64] ;  /* 0x0000002402127981 */ /* 0x022162000c1e1700 */
[----:B------:R-:W-:Y:S05]  /*6c90*/  BRA `(.L_x_15427) ;  /* 0x00000c4000007947 */ /* 0x000fea0003800000 */
.L_x_15423:
[----:B------:R-:W-:-:S13]  /*6ca0*/  ISETP.GT.AND P0, PT, R4, 0x6, PT ;  /* 0x000000060400780c */ /* 0x000fda0003f04270 */
[----:B------:R-:W-:Y:S05]  /*6cb0*/  @P0 BRA `(.L_x_15430) ;  /* 0x000000b000000947 */ /* 0x000fea0003800000 */
[----:B------:R-:W-:-:S13]  /*6cc0*/  ISETP.NE.AND P0, PT, R4, 0x5, PT ;  /* 0x000000050400780c */ /* 0x000fda0003f05270 */
[----:B------:R-:W-:Y:S05]  /*6cd0*/  @!P0 BRA `(.L_x_15431) ;  /* 0x0000005000008947 */ /* 0x000fea0003800000 */
[----:B------:R-:W-:-:S13]  /*6ce0*/  ISETP.NE.AND P0, PT, R4, 0x6, PT ;  /* 0x000000060400780c */ /* 0x000fda0003f05270 */
[----:B------:R-:W-:Y:S05]  /*6cf0*/  @P0 BRA `(.L_x_15426) ;  /* 0x00000a6000000947 */ /* 0x000fea0003800000 */
[----:B------:R-:W2:Y:S02]  /*6d00*/  LDG.E R2, [R2.64] ;  /* 0x0000002402027981 */ /* 0x000ea4000c1e1900 */
[----:B-12--5:R0:W1:Y:S01]  /*6d10*/  F2I.FTZ.TRUNC.NTZ R18, R2 ;  /* 0x0000000200127305 */ /* 0x026062000021f100 */
[----:B------:R-:W-:Y:S05]  /*6d20*/  BRA `(.L_x_15427) ;  /* 0x00000bb000007947 */ /* 0x000fea0003800000 */
.L_x_15431:
[----:B------:R-:W2:Y:S02]  /*6d30*/  LDG.E.U16 R2, [R2.64] ;  /* 0x0000002402027981 */ /* 0x000ea4000c1e1500 */
[----:B-12--5:R-:W-:-:S06]  /*6d40*/  HADD2.F32 R18, -RZ, R2.H0_H0 ;  /* 0x20000002ff127230 */ /* 0x026fcc0000004100 */
[----:B------:R-:W0:Y:S01]  /*6d50*/  F2I.FTZ.TRUNC.NTZ R18, R18 ;  /* 0x0000001200127305 */ /* 0x000e22000021f100 */
[----:B------:R-:W-:Y:S05]  /*6d60*/  BRA `(.L_x_15427) ;  /* 0x00000b7000007947 */ /* 0x000fea0003800000 */
.L_x_15430:
[----:B------:R-:W-:-:S13]  /*6d70*/  ISETP.NE.AND P0, PT, R4, 0x7, PT ;  /* 0x000000070400780c */ /* 0x000fda0003f05270 */
[----:B------:R-:W-:Y:S05]  /*6d80*/  @!P0 BRA `(.L_x_15432) ;  /* 0x000000b000008947 */ /* 0x000fea0003800000 */
[----:B------:R-:W-:-:S13]  /*6d90*/  ISETP.NE.AND P0, PT, R4, 0x8, PT ;  /* 0x000000080400780c */ /* 0x000fda0003f05270 */
[----:B------:R-:W-:Y:S05]  /*6da0*/  @!P0 BRA `(.L_x_15433) ;  /* 0x0000005000008947 */ /* 0x000fea0003800000 */
[----:B------:R-:W-:-:S13]  /*6db0*/  ISETP.NE.AND P0, PT, R4, 0x9, PT ;  /* 0x000000090400780c */ /* 0x000fda0003f05270 */
[----:B------:R-:W-:Y:S05]  /*6dc0*/  @P0 BRA `(.L_x_15426) ;  /* 0x0000099000000947 */ /* 0x000fea0003800000 */
[----:B------:R-:W2:Y:S02]  /*6dd0*/  LDG.E R2, [R2.64] ;  /* 0x0000002402027981 */ /* 0x000ea4000c1e1900 */
[----:B-12--5:R0:W1:Y:S01]  /*6de0*/  F2I.FTZ.TRUNC.NTZ R18, R2 ;  /* 0x0000000200127305 */ /* 0x026062000021f100 */
[----:B------:R-:W-:Y:S05]  /*6df0*/  BRA `(.L_x_15427) ;  /* 0x00000ae000007947 */ /* 0x000fea0003800000 */
.L_x_15433:
[----:B------:R-:W2:Y:S02]  /*6e00*/  LDG.E.U16 R2, [R2.64] ;  /* 0x0000002402027981 */ /* 0x000ea4000c1e1500 */
[----:B-12--5:R-:W-:-:S06]  /*6e10*/  HADD2.F32 R18, -RZ, R2.H0_H0 ;  /* 0x20000002ff127230 */ /* 0x026fcc0000004100 */
[----:B------:R-:W0:Y:S01]  /*6e20*/  F2I.FTZ.TRUNC.NTZ R18, R18 ;  /* 0x0000001200127305 */ /* 0x000e22000021f100 */
[----:B------:R-:W-:Y:S05]  /*6e30*/  BRA `(.L_x_15427) ;  /* 0x00000aa000007947 */ /* 0x000fea0003800000 */
.L_x_15432:
[----:B------:R-:W2:Y:S02]  /*6e40*/  LDG.E.64 R2, [R2.64] ;  /* 0x0000002402027981 */ /* 0x000ea4000c1e1b00 */
[----:B-12--5:R0:W1:Y:S01]  /*6e50*/  F2I.F64.TRUNC R18, R2 ;  /* 0x0000000200127311 */ /* 0x026062000030d100 */
[----:B------:R-:W-:Y:S05]  /*6e60*/  BRA `(.L_x_15427) ;  /* 0x00000a7000007947 */ /* 0x000fea0003800000 */
.L_x_15422:
        /* <DEDUP_REMOVED lines=10> */
[----:B-1---5:R-:W-:Y:S01]  /*6f10*/  SEL R18, RZ, 0x1, !P0 ;  /* 0x00000001ff127807 */ /* 0x022fe20004000000 */
[----:B------:R-:W-:Y:S05]  /*6f20*/  BRA `(.L_x_15427) ;  /* 0x000009b000007947 */ /* 0x000fea0003800000 */
.L_x_15436:
[----:B------:R-:W2:Y:S02]  /*6f30*/  LDG.E.64 R2, [R2.64] ;  /* 0x0000002402027981 */ /* 0x000ea4000c1e1b00 */
[----:B-12--5:R0:W1:Y:S01]  /*6f40*/  F2I.F64.TRUNC R18, R2 ;  /* 0x0000000200127311 */ /* 0x026062000030d100 */
[----:B------:R-:W-:Y:S05]  /*6f50*/  BRA `(.L_x_15427) ;  /* 0x0000098000007947 */ /* 0x000fea0003800000 */
.L_x_15435:
        /* <DEDUP_REMOVED lines=25> */
[----:B-1---5:R0:W1:Y:S01]  /*70f0*/  F2I.FTZ.TRUNC.NTZ R18, R5 ;  /* 0x0000000500127305 */ /* 0x022062000021f100 */
[----:B------:R-:W-:Y:S05]  /*7100*/  BRA `(.L_x_15427) ;  /* 0x000007d000007947 */ /* 0x000fea0003800000 */
.L_x_15438:
        /* <DEDUP_REMOVED lines=12> */
[----:B-1---5:R0:W1:Y:S01]  /*71d0*/  F2I.FTZ.TRUNC.NTZ R18, R4 ;  /* 0x0000000400127305 */ /* 0x022062000021f100 */
[----:B------:R-:W-:Y:S05]  /*71e0*/  BRA `(.L_x_15427) ;  /* 0x000006f000007947 */ /* 0x000fea0003800000 */
.L_x_15437:
[----:B-1---5:R-:W2:Y:S02]  /*71f0*/  LDG.E.U16 R18, [R2.64] ;  /* 0x0000002402127981 */ /* 0x022ea4000c1e1500 */
[----:B--2---:R-:W-:-:S06]  /*7200*/  PRMT R18, RZ, 0x5410, R18 ;  /* 0x00005410ff127816 */ /* 0x004fcc0000000012 */
[----:B------:R-:W0:Y:S01]  /*7210*/  F2I.FTZ.TRUNC.NTZ R18, R18 ;  /* 0x0000001200127305 */ /* 0x000e22000021f100 */
[----:B------:R-:W-:Y:S05]  /*7220*/  BRA `(.L_x_15427) ;  /* 0x000006b000007947 */ /* 0x000fea0003800000 */
.L_x_15434:
        /* <DEDUP_REMOVED lines=8> */
[----:B-1---5:R0:W5:Y:S01]  /*72b0*/  LDG.E.U16 R18, [R2.64] ;  /* 0x0000002402127981 */ /* 0x022162000c1e1500 */
[----:B------:R-:W-:Y:S05]  /*72c0*/  BRA `(.L_x_15427) ;  /* 0x0000061000007947 */ /* 0x000fea0003800000 */
.L_x_15441:
[----:B------:R-:W2:Y:S01]  /*72d0*/  LDG.E.U8 R2, [R2.64] ;  /* 0x0000002402027981 */ /* 0x000ea2000c1e1100 */
[----:B------:R-:W-:Y:S01]  /*72e0*/  BSSY B0, `(.L_x_15442) ;  /* 0x0000018000007945 */ /* 0x000fe20003800000 */
[----:B-1---5:R-:W-:Y:S01]  /*72f0*/  IMAD.MOV.U32 R18, RZ, RZ, RZ ;  /* 0x000000ffff127224 */ /* 0x022fe200078e00ff */
        /* <DEDUP_REMOVED lines=18> */
.L_x_15445:
[----:B------:R-:W-:Y:S05]  /*7420*/  BSYNC B1 ;  /* 0x0000000000017941 */ /* 0x000fea0003800000 */
.L_x_15444:
[----:B------:R-:W-:Y:S01]  /*7430*/  IMAD.SHL.U32 R2, R2, 0x100000, RZ ;  /* 0x0010000002027824 */ /* 0x000fe200078e00ff */
[----:B------:R-:W-:-:S04]  /*7440*/  LEA R3, R0, 0x3b800000, 0x17 ;  /* 0x3b80000000037811 */ /* 0x000fc800078eb8ff */
[----:B------:R-:W-:Y:S02]  /*7450*/  LOP3.LUT R18, R3, R2, R18, 0xfe, !PT ;  /* 0x0000000203127212 */ /* 0x000fe400078efe12 */
.L_x_15443:
[----:B------:R-:W-:Y:S05]  /*7460*/  BSYNC B0 ;  /* 0x0000000000007941 */ /* 0x000fea0003800000 */
.L_x_15442:
[----:B------:R-:W0:Y:S01]  /*7470*/  F2I.FTZ.TRUNC.NTZ R18, R18 ;  /* 0x0000001200127305 */ /* 0x000e22000021f100 */
[----:B------:R-:W-:Y:S05]  /*7480*/  BRA `(.L_x_15427) ;  /* 0x0000045000007947 */ /* 0x000fea0003800000 */
.L_x_15440:
        /* <DEDUP_REMOVED lines=21> */
.L_x_15449:
[----:B------:R-:W-:Y:S05]  /*75e0*/  BSYNC B1 ;  /* 0x0000000000017941 */ /* 0x000fea0003800000 */
.L_x_15448:
[----:B------:R-:W-:Y:S01]  /*75f0*/  IMAD.SHL.U32 R2, R2, 0x200000, RZ ;  /* 0x0020000002027824 */ /* 0x000fe200078e00ff */
[----:B------:R-:W-:-:S04]  /*7600*/  LEA R3, R0, 0x37800000, 0x17 ;  /* 0x3780000000037811 */ /* 0x000fc800078eb8ff */
[----:B------:R-:W-:Y:S02]  /*7610*/  LOP3.LUT R18, R3, R2, R18, 0xfe, !PT ;  /* 0x0000000203127212 */ /* 0x000fe400078efe12 */
.L_x_15447:
[----:B------:R-:W-:Y:S05]  /*7620*/  BSYNC B0 ;  /* 0x0000000000007941 */ /* 0x000fea0003800000 */
.L_x_15446:
[----:B------:R-:W0:Y:S01]  /*7630*/  F2I.FTZ.TRUNC.NTZ R18, R18 ;  /* 0x0000001200127305 */ /* 0x000e22000021f100 */
[----:B------:R-:W-:Y:S05]  /*7640*/  BRA `(.L_x_15427) ;  /* 0x0000029000007947 */ /* 0x000fea0003800000 */
.L_x_15439:
        /* <DEDUP_REMOVED lines=8> */
[----:B-1---5:R-:W-:Y:S01]  /*76d0*/  IMAD.MOV.U32 R18, RZ, RZ, 0x400000 ;  /* 0x00400000ff127424 */ /* 0x022fe200078e00ff */
[----:B--2---:R-:W-:-:S13]  /*76e0*/  ISETP.NE.AND P0, PT, R2, RZ, PT ;  /* 0x000000ff0200720c */ /* 0x004fda0003f05270 */
[----:B------:R-:W-:Y:S05]  /*76f0*/  @!P0 BRA `(.L_x_15453) ;  /* 0x0000003000008947 */ /* 0x000fea0003800000 */
[----:B------:R-:W-:-:S13]  /*7700*/  ISETP.NE.AND P0, PT, R2, 0xff, PT ;  /* 0x000000ff0200780c */ /* 0x000fda0003f05270 */
[----:B------:R-:W-:Y:S02]  /*7710*/  @!P0 IMAD.MOV.U32 R18, RZ, RZ, 0x7f800001 ;  /* 0x7f800001ff128424 */ /* 0x000fe400078e00ff */
[----:B------:R-:W-:Y:S02]  /*7720*/  @P0 IMAD.SHL.U32 R18, R2, 0x800000, RZ ;  /* 0x0080000002120824 */ /* 0x000fe400078e00ff */
.L_x_15453:
[----:B------:R-:W-:Y:S05]  /*7730*/  BSYNC B0 ;  /* 0x0000000000007941 */ /* 0x000fea0003800000 */
.L_x_15452:
[----:B------:R-:W0:Y:S01]  /*7740*/  F2I.FTZ.TRUNC.NTZ R18, R18 ;  /* 0x0000001200127305 */ /* 0x000e22000021f100 */
[----:B------:R-:W-:Y:S05]  /*7750*/  BRA `(.L_x_15427) ;  /* 0x0000018000007947 */ /* 0x000fea0003800000 */
.L_x_15426:
        /* <DEDUP_REMOVED lines=11> */
[----:B-1---5:R-:W-:-:S02]  /*7810*/  IMAD.MOV.U32 R18, RZ, RZ, RZ ;  /* 0x000000ffff127224 */ /* 0x022fc400078e00ff */
        /* <DEDUP_REMOVED lines=9> */
.L_x_15451:
[----:B-1---5:R0:W5:Y:S01]  /*78b0*/  LDG.E R18, [R2.64] ;  /* 0x0000002402127981 */ /* 0x022162000c1e1900 */
[----:B------:R-:W-:Y:S05]  /*78c0*/  BRA `(.L_x_15427) ;  /* 0x0000001000007947 */ /* 0x000fea0003800000 */
.L_x_15450:
[----:B-1---5:R0:W5:Y:S02]  /*78d0*/  LDG.E R18, [R2.64] ;  /* 0x0000002402127981 */ /* 0x022164000c1e1900 */
.L_x_15427:
        /* <DEDUP_REMOVED lines=20> */
.L_x_15459:
        /* <DEDUP_REMOVED lines=11> */
.L_x_15458:
[----:B------:R-:W-:Y:S05]  /*7ad0*/  BSYNC B1 ;  /* 0x0000000000017941 */ /* 0x000fea0003800000 */
.L_x_15457:
[----:B------:R-:W-:Y:S05]  /*7ae0*/  BRA `(.L_x_15456) ;  /* 0x000000b000007947 */ /* 0x000fea0003800000 */
.L_x_15455:
        /* <DEDUP_REMOVED lines=11> */
.L_x_15456:
[----:B------:R-:W-:Y:S05]  /*7ba0*/  BSYNC B0 ;  /* 0x0000000000007941 */ /* 0x000fea0003800000 */
.L_x_15454:
        /* <DEDUP_REMOVED lines=14> */
.L_x_15463:
[----:B------:R0:W-:Y:S01]  /*7c90*/  STG.E.U8 [R16.64], R2 ;  /* 0x0000000210007986 */ /* 0x0001e2000c101124 */
[----:B------:R-:W-:Y:S05]  /*7ca0*/  BRA `(.L_x_15465) ;  /* 0x00000d6000007947 */ /* 0x000fea0003800000 */
.L_x_15462:
        /* <DEDUP_REMOVED lines=9> */
.L_x_15467:
[----:B------:R0:W-:Y:S01]  /*7d40*/  STG.E [R16.64], R2 ;  /* 0x0000000210007986 */ /* 0x0001e2000c101924 */
[----:B------:R-:W-:Y:S05]  /*7d50*/  BRA `(.L_x_15465) ;  /* 0x00000cb000007947 */ /* 0x000fea0003800000 */
.L_x_15466:
[----:B------:R0:W-:Y:S01]  /*7d60*/  STG.E.U16 [R16.64], R2 ;  /* 0x0000000210007986 */ /* 0x0001e2000c101524 */
[----:B------:R-:W-:Y:S05]  /*7d70*/  BRA `(.L_x_15465) ;  /* 0x00000c9000007947 */ /* 0x000fea0003800000 */
.L_x_15461:
        /* <DEDUP_REMOVED lines=9> */
.L_x_15469:
[----:B------:R-:W0:Y:S02]  /*7e10*/  I2F R0, R2 ;  /* 0x0000000200007306 */ /* 0x000e240000201400 */
[----:B0-----:R-:W-:-:S05]  /*7e20*/  F2FP.PACK_AB R0, RZ, R0 ;  /* 0x00000000ff00723e */ /* 0x001fca00000000ff */
[----:B------:R0:W-:Y:S01]  /*7e30*/  STG.E.U16 [R16.64], R0 ;  /* 0x0000000010007986 */ /* 0x0001e2000c101524 */
[----:B------:R-:W-:Y:S05]  /*7e40*/  BRA `(.L_x_15465) ;  /* 0x00000bc000007947 */ /* 0x000fea0003800000 */
.L_x_15468:
        /* <DEDUP_REMOVED lines=10> */
.L_x_15471:
[----:B------:R-:W0:Y:S02]  /*7ef0*/  I2F R2, R2 ;  /* 0x0000000200027306 */ /* 0x000e240000201400 */
[----:B0-----:R-:W-:-:S04]  /*7f00*/  F2FP.PACK_AB R3, RZ, R2 ;  /* 0x00000002ff03723e */ /* 0x001fc800000000ff */
[----:B------:R-:W-:-:S05]  /*7f10*/  PRMT R3, R3, 0x5410, RZ ;  /* 0x0000541003037816 */ /* 0x000fca00000000ff */
[----:B------:R0:W-:Y:S01]  /*7f20*/  STG.E [R16.64], R3 ;  /* 0x0000000310007986 */ /* 0x0001e2000c101924 */
[----:B------:R-:W-:Y:S05]  /*7f30*/  BRA `(.L_x_15465) ;  /* 0x00000ad000007947 */ /* 0x000fea0003800000 */
.L_x_15470:
[----:B------:R-:W0:Y:S02]  /*7f40*/  I2F.F64 R2, R2 ;  /* 0x0000000200027312 */ /* 0x000e240000201c00 */
[----:B0-----:R0:W-:Y:S01]  /*7f50*/  STG.E.64 [R16.64], R2 ;  /* 0x0000000210007986 */ /* 0x0011e2000c101b24 */
[----:B------:R-:W-:Y:S05]  /*7f60*/  BRA `(.L_x_15465) ;  /* 0x00000aa000007947 */ /* 0x000fea0003800000 */
.L_x_15460:
        /* <DEDUP_REMOVED lines=12> */
.L_x_15474:
[----:B------:R-:W0:Y:S01]  /*8030*/  I2F.F64 R4, R2 ;  /* 0x0000000200047312 */ /* 0x000e220000201c00 */
[----:B------:R-:W-:-:S05]  /*8040*/  CS2R R6, SRZ ;  /* 0x0000000000067805 */ /* 0x000fca000001ff00 */
[----:B0-----:R0:W-:Y:S01]  /*8050*/  STG.E.128 [R16.64], R4 ;  /* 0x0000000410007986 */ /* 0x0011e2000c101d24 */
[----:B------:R-:W-:Y:S05]  /*8060*/  BRA `(.L_x_15465) ;  /* 0x000009a000007947 */ /* 0x000fea0003800000 */
.L_x_15473:
        /* <DEDUP_REMOVED lines=21> */
.L_x_15478:
[----:B------:R-:W-:Y:S05]  /*81c0*/  BSYNC B0 ;  /* 0x0000000000007941 */ /* 0x000fea0003800000 */
.L_x_15477:
[----:B------:R-:W-:-:S05]  /*81d0*/  LOP3.LUT R3, R0, R3, RZ, 0xfc, !PT ;  /* 0x0000000300037212 */ /* 0x000fca00078efcff */
[----:B------:R0:W-:Y:S01]  /*81e0*/  STG.E.U8 [R16.64], R3 ;  /* 0x0000000310007986 */ /* 0x0001e2000c101124 */
[----:B------:R-:W-:Y:S05]  /*81f0*/  BRA `(.L_x_15465) ;  /* 0x0000081000007947 */ /* 0x000fea0003800000 */
.L_x_15476:
        /* <DEDUP_REMOVED lines=13> */
.L_x_15480:
[----:B------:R-:W-:Y:S01]  /*82d0*/  IMAD.MOV.U32 R0, RZ, RZ, 0x7f ;  /* 0x0000007fff007424 */ /* 0x000fe200078e00ff */
[----:B------:R-:W-:-:S04]  /*82e0*/  ISETP.GT.U32.AND P0, PT, R3, 0x7f800000, PT ;  /* 0x7f8000000300780c */ /* 0x000fc80003f04070 */
[----:B------:R-:W-:-:S04]  /*82f0*/  SEL R0, R0, 0x7c, P0 ;  /* 0x0000007c00007807 */ /* 0x000fc80000000000 */
.L_x_15481:
[----:B------:R-:W-:Y:S05]  /*8300*/  BSYNC B0 ;  /* 0x0000000000007941 */ /* 0x000fea0003800000 */
.L_x_15479:
[----:B------:R-:W-:-:S04]  /*8310*/  LOP3.LUT R2, R5, 0x80000000, RZ, 0xc0, !PT ;  /* 0x8000000005027812 */ /* 0x000fc800078ec0ff */
[----:B------:R-:W-:-:S04]  /*8320*/  SHF.R.U32.HI R3, RZ, 0x18, R2 ;  /* 0x00000018ff037819 */ /* 0x000fc80000011602 */
[----:B------:R-:W-:-:S05]  /*8330*/  LOP3.LUT R3, R0, R3, RZ, 0xfc, !PT ;  /* 0x0000000300037212 */ /* 0x000fca00078efcff */
[----:B------:R0:W-:Y:S01]  /*8340*/  STG.E.U8 [R16.64], R3 ;  /* 0x0000000310007986 */ /* 0x0001e2000c101124 */
[----:B------:R-:W-:Y:S05]  /*8350*/  BRA `(.L_x_15465) ;  /* 0x000006b000007947 */ /* 0x000fea0003800000 */
.L_x_15475:
[----:B------:R-:W0:Y:S02]  /*8360*/  I2F R0, R2 ;  /* 0x0000000200007306 */ /* 0x000e240000201400 */
[----:B0-----:R-:W-:-:S05]  /*8370*/  F2FP.BF16.PACK_AB R0, RZ, R0 ;  /* 0x00000000ff00723e */ /* 0x001fca00000010ff */
[----:B------:R0:W-:Y:S01]  /*8380*/  STG.E.U16 [R16.64], R0 ;  /* 0x0000000010007986 */ /* 0x0001e2000c101524 */
[----:B------:R-:W-:Y:S05]  /*8390*/  BRA `(.L_x_15465) ;  /* 0x0000067000007947 */ /* 0x000fea0003800000 */
.L_x_15472:
        /* <DEDUP_REMOVED lines=10> */
.L_x_15484:
        /* <DEDUP_REMOVED lines=17> */
.L_x_15487:
[----:B------:R-:W-:-:S04]  /*8550*/  LOP3.LUT R2, R5, 0x80000000, RZ, 0xc0, !PT ;  /* 0x8000000005027812 */ /* 0x000fc800078ec0ff */
[----:B------:R-:W-:-:S04]  /*8560*/  SHF.R.U32.HI R3, RZ, 0x18, R2 ;  /* 0x00000018ff037819 */ /* 0x000fc80000011602 */
[----:B------:R-:W-:-:S04]  /*8570*/  LOP3.LUT R0, R0, R3, RZ, 0xfc, !PT ;  /* 0x0000000300007212 */ /* 0x000fc800078efcff */
[----:B------:R-:W-:Y:S02]  /*8580*/  PRMT R8, R0, 0x7610, R8 ;  /* 0x0000761000087816 */ /* 0x000fe40000000008 */
.L_x_15486:
[----:B------:R-:W-:Y:S05]  /*8590*/  BSYNC B0 ;  /* 0x0000000000007941 */ /* 0x000fea0003800000 */
.L_x_15485:
[----:B------:R0:W-:Y:S01]  /*85a0*/  STG.E.U8 [R16.64], R8 ;  /* 0x0000000810007986 */ /* 0x0001e2000c101124 */
[----:B------:R-:W-:Y:S05]  /*85b0*/  BRA `(.L_x_15465) ;  /* 0x0000045000007947 */ /* 0x000fea0003800000 */
.L_x_15483:
        /* <DEDUP_REMOVED lines=17> */
.L_x_15490:
[----:B------:R-:W-:-:S04]  /*86d0*/  LOP3.LUT R2, R5, 0x80000000, RZ, 0xc0, !PT ;  /* 0x8000000005027812 */ /* 0x000fc800078ec0ff */
[----:B------:R-:W-:-:S04]  /*86e0*/  SHF.R.U32.HI R3, RZ, 0x18, R2 ;  /* 0x00000018ff037819 */ /* 0x000fc80000011602 */
[----:B------:R-:W-:-:S04]  /*86f0*/  LOP3.LUT R0, R0, R3, RZ, 0xfc, !PT ;  /* 0x0000000300007212 */ /* 0x000fc800078efcff */
[----:B------:R-:W-:Y:S02]  /*8700*/  PRMT R8, R0, 0x7610, R8 ;  /* 0x0000761000087816 */ /* 0x000fe40000000008 */
.L_x_15489:
[----:B------:R-:W-:Y:S05]  /*8710*/  BSYNC B0 ;  /* 0x0000000000007941 */ /* 0x000fea0003800000 */
.L_x_15488:
[----:B------:R0:W-:Y:S01]  /*8720*/  STG.E.U8 [R16.64], R8 ;  /* 0x0000000810007986 */ /* 0x0001e2000c101124 */
[----:B------:R-:W-:Y:S05]  /*8730*/  BRA `(.L_x_15465) ;  /* 0x000002d000007947 */ /* 0x000fea0003800000 */
.L_x_15482:
        /* <DEDUP_REMOVED lines=22> */
.L_x_15464:
        /* <DEDUP_REMOVED lines=19> */
.L_x_15492:
[----:B------:R-:W-:-:S05]  /*89d0*/  SHF.R.S32.HI R3, RZ, 0x1f, R2 ;  /* 0x0000001fff037819 */ /* 0x000fca0000011402 */
[----:B------:R0:W-:Y:S01]  /*89e0*/  STG.E.64 [R16.64], R2 ;  /* 0x0000000210007986 */ /* 0x0001e2000c101b24 */
[----:B------:R-:W-:Y:S05]  /*89f0*/  BRA `(.L_x_15465) ;  /* 0x0000001000007947 */ /* 0x000fea0003800000 */
.L_x_15491:
[----:B------:R0:W-:Y:S02]  /*8a00*/  STG.E [R16.64], R2 ;  /* 0x0000000210007986 */ /* 0x0001e4000c101924 */
.L_x_15465:
[----:B------:R-:W-:Y:S02]  /*8a10*/  IADD3 R19, R19, 0x80, RZ ;  /* 0x0000008013137810 */ /* 0x000fe40007ffe0ff */
.L_x_15348:
[----:B------:R-:W-:Y:S05]  /*8a20*/  BSYNC B6 ;  /* 0x0000000000067941 */ /* 0x000fea0003800000 */
.L_x_15347:
[----:B------:R-:W-:-:S13]  /*8a30*/  ISETP.GE.AND P0, PT, R19, c[0x0][0x160], PT ;  /* 0x0000580013007a0c */ /* 0x000fda0003f06270 */
[----:B------:R-:W-:Y:S05]  /*8a40*/  @P0 EXIT ;  /* 0x000000000000094d */ /* 0x000fea0003800000 */
        /* <DEDUP_REMOVED lines=228> */
.L_x_15493:
        /* <DEDUP_REMOVED lines=18> */
.L_x_15497:
[----:B-1---5:R0:W5:Y:S01]  /*99b0*/  LDG.E.U8 R18, [R2.64] ;  /* 0x0000002402127981 */ /* 0x022162000c1e1100 */
[----:B------:R-:W-:Y:S05]  /*99c0*/  BRA `(.L_x_15499) ;  /* 0x00000d0000007947 */ /* 0x000fea0003800000 */
.L_x_15496:
        /* <DEDUP_REMOVED lines=8> */
.L_x_15501:
[----:B-1---5:R0:W5:Y:S01]  /*9a50*/  LDG.E R18, [R2.64] ;  /* 0x0000002402127981 */ /* 0x022162000c1e1900 */
[----:B------:R-:W-:Y:S05]  /*9a60*/  BRA `(.L_x_15499) ;  /* 0x00000c6000007947 */ /* 0x000fea0003800000 */
.L_x_15500:
[----:B-1---5:R0:W5:Y:S01]  /*9a70*/  LDG.E.S16 R18, [R2.64] ;  /* 0x0000002402127981 */ /* 0x022162000c1e1700 */
[----:B------:R-:W-:Y:S05]  /*9a80*/  BRA `(.L_x_15499) ;  /* 0x00000c4000007947 */ /* 0x000fea0003800000 */
.L_x_15495:
        /* <DEDUP_REMOVED lines=9> */
.L_x_15503:
[----:B------:R-:W2:Y:S02]  /*9b20*/  LDG.E.U16 R2, [R2.64] ;  /* 0x0000002402027981 */ /* 0x000ea4000c1e1500 */
[----:B-12--5:R-:W-:-:S06]  /*9b30*/  HADD2.F32 R18, -RZ, R2.H0_H0 ;  /* 0x20000002ff127230 */ /* 0x026fcc0000004100 */
[----:B------:R-:W0:Y:S01]  /*9b40*/  F2I.FTZ.TRUNC.NTZ R18, R18 ;  /* 0x0000001200127305 */ /* 0x000e22000021f100 */
[----:B------:R-:W-:Y:S05]  /*9b50*/  BRA `(.L_x_15499) ;  /* 0x00000b7000007947 */ /* 0x000fea0003800000 */
.L_x_15502:
        /* <DEDUP_REMOVED lines=9> */
.L_x_15505:
[----:B------:R-:W2:Y:S02]  /*9bf0*/  LDG.E.U16 R2, [R2.64] ;  /* 0x0000002402027981 */ /* 0x000ea4000c1e1500 */
[----:B-12--5:R-:W-:-:S06]  /*9c00*/  HADD2.F32 R18, -RZ, R2.H0_H0 ;  /* 0x20000002ff127230 */ /* 0x026fcc0000004100 */
[----:B------:R-:W0:Y:S01]  /*9c10*/  F2I.FTZ.TRUNC.NTZ R18, R18 ;  /* 0x0000001200127305 */ /* 0x000e22000021f100 */
[----:B------:R-:W-:Y:S05]  /*9c20*/  BRA `(.L_x_15499) ;  /* 0x00000aa000007947 */ /* 0x000fea0003800000 */
.L_x_15504:
[----:B-1---5:R-:W2:Y:S02]  /*9c30*/  LDG.E.64 R18, [R2.64] ;  /* 0x0000002402127981 */ /* 0x022ea4000c1e1b00 */
[----:B--2---:R0:W1:Y:S01]  /*9c40*/  F2I.F64.TRUNC R18, R18 ;  /* 0x0000001200127311 */ /* 0x004062000030d100 */
[----:B------:R-:W-:Y:S05]  /*9c50*/  BRA `(.L_x_15499) ;  /* 0x00000a7000007947 */ /* 0x000fea0003800000 */
.L_x_15494:
        /* <DEDUP_REMOVED lines=12> */
.L_x_15508:
[----:B------:R-:W2:Y:S02]  /*9d20*/  LDG.E.64 R2, [R2.64] ;  /* 0x0000002402027981 */ /* 0x000ea4000c1e1b00 */
[----:B-12--5:R0:W1:Y:S01]  /*9d30*/  F2I.F64.TRUNC R18, R2 ;  /* 0x0000000200127311 */ /* 0x026062000030d100 */
[----:B------:R-:W-:Y:S05]  /*9d40*/  BRA `(.L_x_15499) ;  /* 0x0000098000007947 */ /* 0x000fea0003800000 */
.L_x_15507:
        /* <DEDUP_REMOVED lines=27> */
.L_x_15510:
        /* <DEDUP_REMOVED lines=14> */
.L_x_15509:
[----:B-1---5:R-:W2:Y:S02]  /*9fe0*/  LDG.E.U16 R18, [R2.64] ;  /* 0x0000002402127981 */ /* 0x022ea4000c1e1500 */
[----:B--2---:R-:W-:-:S06]  /*9ff0*/  PRMT R18, RZ, 0x5410, R18 ;  /* 0x00005410ff127816 */ /* 0x004fcc0000000012 */
[----:B------:R-:W0:Y:S01]  /*a000*/  F2I.FTZ.TRUNC.NTZ R18, R18 ;  /* 0x0000001200127305 */ /* 0x000e22000021f100 */
[----:B------:R-:W-:Y:S05]  /*a010*/  BRA `(.L_x_15499) ;  /* 0x000006b000007947 */ /* 0x000fea0003800000 */
.L_x_15506:
        /* <DEDUP_REMOVED lines=10> */
.L_x_15513:
        /* <DEDUP_REMOVED lines=21> */
.L_x_15517:
[----:B------:R-:W-:Y:S05]  /*a210*/  BSYNC B1 ;  /* 0x0000000000017941 */ /* 0x000fea0003800000 */
.L_x_15516:
[----:B------:R-:W-:Y:S01]  /*a220*/  IMAD.SHL.U32 R2, R2, 0x100000, RZ ;  /* 0x0010000002027824 */ /* 0x000fe200078e00ff */
[----:B------:R-:W-:-:S04]  /*a230*/  LEA R3, R0, 0x3b800000, 0x17 ;  /* 0x3b80000000037811 */ /* 0x000fc800078eb8ff */
[----:B------:R-:W-:Y:S02]  /*a240*/  LOP3.LUT R18, R3, R2, R18, 0xfe, !PT ;  /* 0x0000000203127212 */ /* 0x000fe400078efe12 */
.L_x_15515:
[----:B------:R-:W-:Y:S05]  /*a250*/  BSYNC B0 ;  /* 0x0000000000007941 */ /* 0x000fea0003800000 */
.L_x_15514:
[----:B------:R-:W0:Y:S01]  /*a260*/  F2I.FTZ.TRUNC.NTZ R18, R18 ;  /* 0x0000001200127305 */ /* 0x000e22000021f100 */
[----:B------:R-:W-:Y:S05]  /*a270*/  BRA `(.L_x_15499) ;  /* 0x0000045000007947 */ /* 0x000fea0003800000 */
.L_x_15512:
        /* <DEDUP_REMOVED lines=21> */
.L_x_15521:
[----:B------:R-:W-:Y:S05]  /*a3d0*/  BSYNC B1 ;  /* 0x0000000000017941 */ /* 0x000fea0003800000 */
.L_x_15520:
[----:B------:R-:W-:Y:S01]  /*a3e0*/  IMAD.SHL.U32 R2, R2, 0x200000, RZ ;  /* 0x0020000002027824 */ /* 0x000fe200078e00ff */
[----:B------:R-:W-:-:S04]  /*a3f0*/  LEA R3, R0, 0x37800000, 0x17 ;  /* 0x3780000000037811 */ /* 0x000fc800078eb8ff */
[----:B------:R-:W-:Y:S02]  /*a400*/  LOP3.LUT R18, R3, R2, R18, 0xfe, !PT ;  /* 0x0000000203127212 */ /* 0x000fe400078efe12 */
.L_x_15519:
[----:B------:R-:W-:Y:S05]  /*a410*/  BSYNC B0 ;  /* 0x0000000000007941 */ /* 0x000fea0003800000 */
.L_x_15518:
[----:B------:R-:W0:Y:S01]  /*a420*/  F2I.FTZ.TRUNC.NTZ R18, R18 ;  /* 0x0000001200127305 */ /* 0x000e22000021f100 */
[----:B------:R-:W-:Y:S05]  /*a430*/  BRA `(.L_x_15499) ;  /* 0x0000029000007947 */ /* 0x000fea0003800000 */
.L_x_15511:
        /* <DEDUP_REMOVED lines=14> */
.L_x_15525:
[----:B------:R-:W-:Y:S05]  /*a520*/  BSYNC B0 ;  /* 0x0000000000007941 */ /* 0x000fea0003800000 */
.L_x_15524:
[----:B------:R-:W0:Y:S01]  /*a530*/  F2I.FTZ.TRUNC.NTZ R18, R18 ;  /* 0x0000001200127305 */ /* 0x000e22000021f100 */
[----:B------:R-:W-:Y:S05]  /*a540*/  BRA `(.L_x_15499) ;  /* 0x0000018000007947 */ /* 0x000fea0003800000 */
.L_x_15498:
        /* <DEDUP_REMOVED lines=21> */
.L_x_15523:
[----:B-1---5:R0:W5:Y:S01]  /*a6a0*/  LDG.E R18, [R2.64] ;  /* 0x0000002402127981 */ /* 0x022162000c1e1900 */
[----:B------:R-:W-:Y:S05]  /*a6b0*/  BRA `(.L_x_15499) ;  /* 0x0000001000007947 */ /* 0x000fea0003800000 */
.L_x_15522:
[----:B-1---5:R0:W5:Y:S02]  /*a6c0*/  LDG.E R18, [R2.64] ;  /* 0x0000002402127981 */ /* 0x022164000c1e1900 */
.L_x_15499:
        /* <DEDUP_REMOVED lines=20> */
.L_x_15531:
        /* <DEDUP_REMOVED lines=11> */
.L_x_15530:
[----:B------:R-:W-:Y:S05]  /*a8c0*/  BSYNC B1 ;  /* 0x0000000000017941 */ /* 0x000fea0003800000 */
.L_x_15529:
[----:B------:R-:W-:Y:S05]  /*a8d0*/  BRA `(.L_x_15528) ;  /* 0x000000b000007947 */ /* 0x000fea0003800000 */
.L_x_15527:
        /* <DEDUP_REMOVED lines=11> */
.L_x_15528:
[----:B------:R-:W-:Y:S05]  /*a990*/  BSYNC B0 ;  /* 0x0000000000007941 */ /* 0x000fea0003800000 */
.L_x_15526:
        /* <DEDUP_REMOVED lines=14> */
.L_x_15535:
[----:B------:R-:W-:Y:S01]  /*aa80*/  STG.E.U8 [R16.64], R2 ;  /* 0x0000000210007986 */ /* 0x000fe2000c101124 */
[----:B------:R-:W-:Y:S05]  /*aa90*/  EXIT ;  /* 0x000000000000794d */ /* 0x000fea0003800000 */
.L_x_15534:
[----:B------:R-:W-:-:S13]  /*aaa0*/  ISETP.NE.AND P0, PT, R0, 0x2, PT ;  /* 0x000000020000780c */ /* 0x000fda0003f05270 */
[----:B------:R-:W-:Y:S05]  /*aab0*/  @!P0 BRA `(.L_x_15537) ;  /* 0x0000009000008947 */ /* 0x000fea0003800000 */
[----:B------:R-:W-:-:S13]  /*aac0*/  ISETP.NE.AND P0, PT, R0, 0x3, PT ;  /* 0x000000030000780c */ /* 0x000fda0003f05270 */
[----:B------:R-:W-:Y:S05]  /*aad0*/  @!P0 BRA `(.L_x_15538) ;  /* 0x0000005000008947 */ /* 0x000fea0003800000 */
[----:B------:R-:W-:-:S13]  /*aae0*/  ISETP.NE.AND P0, PT, R0, 0x4, PT ;  /* 0x000000040000780c */ /* 0x000fda0003f05270 */
[----:B------:R-:W-:Y:S05]  /*aaf0*/  @P0 BRA `(.L_x_15536) ;  /* 0x00000b9000000947 */ /* 0x000fea0003800000 */
[----:B------:R-:W-:-:S05]  /*ab00*/  SHF.R.S32.HI R3, RZ, 0x1f, R2 ;  /* 0x0000001fff037819 */ /* 0x000fca0000011402 */
[----:B------:R-:W-:Y:S01]  /*ab10*/  STG.E.64 [R16.64], R2 ;  /* 0x0000000210007986 */ /* 0x000fe2000c101b24 */
[----:B------:R-:W-:Y:S05]  /*ab20*/  EXIT ;  /* 0x000000000000794d */ /* 0x000fea0003800000 */
.L_x_15538:
[----:B------:R-:W-:Y:S01]  /*ab30*/  STG.E [R16.64], R2 ;  /* 0x0000000210007986 */ /* 0x000fe2000c101924 */
[----:B------:R-:W-:Y:S05]  /*ab40*/  EXIT ;  /* 0x000000000000794d */ /* 0x000fea0003800000 */
.L_x_15537:
[----:B------:R-:W-:Y:S01]  /*ab50*/  STG.E.U16 [R16.64], R2 ;  /* 0x0000000210007986 */ /* 0x000fe2000c101524 */
[----:B------:R-:W-:Y:S05]  /*ab60*/  EXIT ;  /* 0x000000000000794d */ /* 0x000fea0003800000 */
.L_x_15533:
[----:B------:R-:W-:-:S13]  /*ab70*/  ISETP.GT.AND P0, PT, R0, 0x6, PT ;  /* 0x000000060000780c */ /* 0x000fda0003f04270 */
[----:B------:R-:W-:Y:S05]  /*ab80*/  @P0 BRA `(.L_x_15539) ;  /* 0x000000b000000947 */ /* 0x000fea0003800000 */
[----:B------:R-:W-:-:S13]  /*ab90*/  ISETP.NE.AND P0, PT, R0, 0x5, PT ;  /* 0x000000050000780c */ /* 0x000fda0003f05270 */
[----:B------:R-:W-:Y:S05]  /*aba0*/  @!P0 BRA `(.L_x_15540) ;  /* 0x0000005000008947 */ /* 0x000fea0003800000 */
[----:B------:R-:W-:-:S13]  /*abb0*/  ISETP.NE.AND P0, PT, R0, 0x6, PT ;  /* 0x000000060000780c */ /* 0x000fda0003f05270 */
[----:B------:R-:W-:Y:S05]  /*abc0*/  @P0 BRA `(.L_x_15536) ;  /* 0x00000ac000000947 */ /* 0x000fea0003800000 */
[----:B------:R-:W0:Y:S02]  /*abd0*/  I2F R3, R2 ;  /* 0x0000000200037306 */ /* 0x000e240000201400 */
[----:B0-----:R-:W-:Y:S01]  /*abe0*/  STG.E [R16.64], R3 ;  /* 0x0000000310007986 */ /* 0x001fe2000c101924 */
[----:B------:R-:W-:Y:S05]  /*abf0*/  EXIT ;  /* 0x000000000000794d */ /* 0x000fea0003800000 */
.L_x_15540:
[----:B------:R-:W0:Y:S02]  /*ac00*/  I2F R0, R2 ;  /* 0x0000000200007306 */ /* 0x000e240000201400 */
[----:B0-----:R-:W-:-:S05]  /*ac10*/  F2FP.PACK_AB R0, RZ, R0 ;  /* 0x00000000ff00723e */ /* 0x001fca00000000ff */
[----:B------:R-:W-:Y:S01]  /*ac20*/  STG.E.U16 [R16.64], R0 ;  /* 0x0000000010007986 */ /* 0x000fe2000c101524 */
[----:B------:R-:W-:Y:S05]  /*ac30*/  EXIT ;  /* 0x000000000000794d */ /* 0x000fea0003800000 */
.L_x_15539:
        /* <DEDUP_REMOVED lines=8> */
[----:B0-----:R-:W-:Y:S01]  /*acc0*/  STG.E.64 [R16.64], R2 ;  /* 0x0000000210007986 */ /* 0x001fe2000c101b24 */
[----:B------:R-:W-:Y:S05]  /*acd0*/  EXIT ;  /* 0x000000000000794d */ /* 0x000fea0003800000 */
.L_x_15542:
[----:B------:R-:W0:Y:S02]  /*ace0*/  I2F R2, R2 ;  /* 0x0000000200027306 */ /* 0x000e240000201400 */
[----:B0-----:R-:W-:-:S04]  /*acf0*/  F2FP.PACK_AB R3, RZ, R2 ;  /* 0x00000002ff03723e */ /* 0x001fc800000000ff */
[----:B------:R-:W-:-:S05]  /*ad00*/  PRMT R3, R3, 0x5410, RZ ;  /* 0x0000541003037816 */ /* 0x000fca00000000ff */
[----:B------:R-:W-:Y:S01]  /*ad10*/  STG.E [R16.64], R3 ;  /* 0x0000000310007986 */ /* 0x000fe2000c101924 */
[----:B------:R-:W-:Y:S05]  /*ad20*/  EXIT ;  /* 0x000000000000794d */ /* 0x000fea0003800000 */
.L_x_15541:
[----:B------:R-:W0:Y:S02]  /*ad30*/  I2F.F64 R2, R2 ;  /* 0x0000000200027312 */ /* 0x000e240000201c00 */
[----:B0-----:R-:W-:Y:S01]  /*ad40*/  STG.E.64 [R16.64], R2 ;  /* 0x0000000210007986 */ /* 0x001fe2000c101b24 */
[----:B------:R-:W-:Y:S05]  /*ad50*/  EXIT ;  /* 0x000000000000794d */ /* 0x000fea0003800000 */
.L_x_15532:
        /* <DEDUP_REMOVED lines=10> */
[----:B------:R-:W-:Y:S01]  /*ae00*/  STG.E.U8 [R16.64], R3 ;  /* 0x0000000310007986 */ /* 0x000fe2000c101124 */
[----:B------:R-:W-:Y:S05]  /*ae10*/  EXIT ;  /* 0x000000000000794d */ /* 0x000fea0003800000 */
.L_x_15545:
[----:B------:R-:W0:Y:S01]  /*ae20*/  I2F.F64 R4, R2 ;  /* 0x0000000200047312 */ /* 0x000e220000201c00 */
[----:B------:R-:W-:-:S05]  /*ae30*/  CS2R R6, SRZ ;  /* 0x0000000000067805 */ /* 0x000fca000001ff00 */
[----:B0-----:R-:W-:Y:S01]  /*ae40*/  STG.E.128 [R16.64], R4 ;  /* 0x0000000410007986 */ /* 0x001fe2000c101d24 */
[----:B------:R-:W-:Y:S05]  /*ae50*/  EXIT ;  /* 0x000000000000794d */ /* 0x000fea0003800000 */
.L_x_15544:
        /* <DEDUP_REMOVED lines=21> */
.L_x_15549:
[----:B------:R-:W-:Y:S05]  /*afb0*/  BSYNC B0 ;  /* 0x0000000000007941 */ /* 0x000fea0003800000 */
.L_x_15548:
[----:B------:R-:W-:-:S05]  /*afc0*/  LOP3.LUT R3, R0, R3, RZ, 0xfc, !PT ;  /* 0x0000000300037212 */ /* 0x000fca00078efcff */
[----:B------:R-:W-:Y:S01]  /*afd0*/  STG.E.U8 [R16.64], R3 ;  /* 0x0000000310007986 */ /* 0x000fe2000c101124 */
[----:B------:R-:W-:Y:S05]  /*afe0*/  EXIT ;  /* 0x000000000000794d */ /* 0x000fea0003800000 */
.L_x_15547:
        /* <DEDUP_REMOVED lines=13> */
.L_x_15551:
[----:B------:R-:W-:Y:S01]  /*b0c0*/  IMAD.MOV.U32 R0, RZ, RZ, 0x7f ;  /* 0x0000007fff007424 */ /* 0x000fe200078e00ff */
[----:B------:R-:W-:-:S04]  /*b0d0*/  ISETP.GT.U32.AND P0, PT, R3, 0x7f800000, PT ;  /* 0x7f8000000300780c */ /* 0x000fc80003f04070 */
[----:B------:R-:W-:-:S04]  /*b0e0*/  SEL R0, R0, 0x7c, P0 ;  /* 0x0000007c00007807 */ /* 0x000fc80000000000 */
.L_x_15552:
[----:B------:R-:W-:Y:S05]  /*b0f0*/  BSYNC B0 ;  /* 0x0000000000007941 */ /* 0x000fea0003800000 */
.L_x_15550:
[----:B------:R-:W-:-:S04]  /*b100*/  LOP3.LUT R2, R5, 0x80000000, RZ, 0xc0, !PT ;  /* 0x8000000005027812 */ /* 0x000fc800078ec0ff */
[----:B------:R-:W-:-:S04]  /*b110*/  SHF.R.U32.HI R3, RZ, 0x18, R2 ;  /* 0x00000018ff037819 */ /* 0x000fc80000011602 */
[----:B------:R-:W-:-:S05]  /*b120*/  LOP3.LUT R3, R0, R3, RZ, 0xfc, !PT ;  /* 0x0000000300037212 */ /* 0x000fca00078efcff */
[----:B------:R-:W-:Y:S01]  /*b130*/  STG.E.U8 [R16.64], R3 ;  /* 0x0000000310007986 */ /* 0x000fe2000c101124 */
[----:B------:R-:W-:Y:S05]  /*b140*/  EXIT ;  /* 0x000000000000794d */ /* 0x000fea0003800000 */
.L_x_15546:
[----:B------:R-:W0:Y:S02]  /*b150*/  I2F R0, R2 ;  /* 0x0000000200007306 */ /* 0x000e240000201400 */
[----:B0-----:R-:W-:-:S05]  /*b160*/  F2FP.BF16.PACK_AB R0, RZ, R0 ;  /* 0x00000000ff00723e */ /* 0x001fca00000010ff */
[----:B------:R-:W-:Y:S01]  /*b170*/  STG.E.U16 [R16.64], R0 ;  /* 0x0000000010007986 */ /* 0x000fe2000c101524 */
[----:B------:R-:W-:Y:S05]  /*b180*/  EXIT ;  /* 0x000000000000794d */ /* 0x000fea0003800000 */
.L_x_15543:
        /* <DEDUP_REMOVED lines=10> */
.L_x_15555:
        /* <DEDUP_REMOVED lines=17> */
.L_x_15558:
[----:B------:R-:W-:-:S04]  /*b340*/  LOP3.LUT R2, R5, 0x80000000, RZ, 0xc0, !PT ;  /* 0x8000000005027812 */ /* 0x000fc800078ec0ff */
[----:B------:R-:W-:-:S04]  /*b350*/  SHF.R.U32.HI R3, RZ, 0x18, R2 ;  /* 0x00000018ff037819 */ /* 0x000fc80000011602 */
[----:B------:R-:W-:-:S04]  /*b360*/  LOP3.LUT R0, R0, R3, RZ, 0xfc, !PT ;  /* 0x0000000300007212 */ /* 0x000fc800078efcff */
[----:B------:R-:W-:Y:S02]  /*b370*/  PRMT R8, R0, 0x7610, R8 ;  /* 0x0000761000087816 */ /* 0x000fe40000000008 */
.L_x_15557:
[----:B------:R-:W-:Y:S05]  /*b380*/  BSYNC B0 ;  /* 0x0000000000007941 */ /* 0x000fea0003800000 */
.L_x_15556:
[----:B------:R-:W-:Y:S01]  /*b390*/  STG.E.U8 [R16.64], R8 ;  /* 0x0000000810007986 */ /* 0x000fe2000c101124 */
[----:B------:R-:W-:Y:S05]  /*b3a0*/  EXIT ;  /* 0x000000000000794d */ /* 0x000fea0003800000 */
.L_x_15554:
        /* <DEDUP_REMOVED lines=17> */
.L_x_15561:
[----:B------:R-:W-:-:S04]  /*b4c0*/  LOP3.LUT R2, R5, 0x80000000, RZ, 0xc0, !PT ;  /* 0x8000000005027812 */ /* 0x000fc800078ec0ff */
[----:B------:R-:W-:-:S04]  /*b4d0*/  SHF.R.U32.HI R3, RZ, 0x18, R2 ;  /* 0x00000018ff037819 */ /* 0x000fc80000011602 */
[----:B------:R-:W-:-:S04]  /*b4e0*/  LOP3.LUT R0, R0, R3, RZ, 0xfc, !PT ;  /* 0x0000000300007212 */ /* 0x000fc800078efcff */
[----:B------:R-:W-:Y:S02]  /*b4f0*/  PRMT R8, R0, 0x7610, R8 ;  /* 0x0000761000087816 */ /* 0x000fe40000000008 */
.L_x_15560:
[----:B------:R-:W-:Y:S05]  /*b500*/  BSYNC B0 ;  /* 0x0000000000007941 */ /* 0x000fea0003800000 */
.L_x_15559:
[----:B------:R-:W-:Y:S01]  /*b510*/  STG.E.U8 [R16.64], R8 ;  /* 0x0000000810007986 */ /* 0x000fe2000c101124 */
[----:B------:R-:W-:Y:S05]  /*b520*/  EXIT ;  /* 0x000000000000794d */ /* 0x000fea0003800000 */
.L_x_15553:
        /* <DEDUP_REMOVED lines=22> */
.L_x_15536:
        /* <DEDUP_REMOVED lines=18> */
[----:B------:R-:W-:Y:S05]  /*b7b0*/  EXIT ;  /* 0x000000000000794d */ /* 0x000fea0003800000 */
.L_x_15563:
[----:B------:R-:W-:-:S05]  /*b7c0*/  SHF.R.S32.HI R3, RZ, 0x1f, R2 ;  /* 0x0000001fff037819 */ /* 0x000fca0000011402 */
[----:B------:R-:W-:Y:S01]  /*b7d0*/  STG.E.64 [R16.64], R2 ;  /* 0x0000000210007986 */ /* 0x000fe2000c101b24 */
[----:B------:R-:W-:Y:S05]  /*b7e0*/  EXIT ;  /* 0x000000000000794d */ /* 0x000fea0003800000 */
.L_x_15562:
[----:B------:R-:W-:Y:S01]  /*b7f0*/  STG.E [R16.64], R2 ;  /* 0x0000000210007986 */ /* 0x000fe2000c101924 */
[----:B------:R-:W-:Y:S05]  /*b800*/  EXIT ;  /* 0x000000000000794d */ /* 0x000fea0003800000 */
.L_x_15564:
        /* <DEDUP_REMOVED lines=15> */
.L_x_61765:


//--------------------- .text._ZN2at6native27unrolled_elementwise_kernelIZNS0_50_GLOBAL__N__2680c7bb_12_PowKernel_cu_b2145a98_318429pow_tensor_scalar_kernel_implIiiEEvRNS_18TensorIteratorBaseET0_EUliE2_St5arrayIPcLm2EELi4E23TrivialOffsetCalculatorILi1EjESC_NS0_6memory12LoadWithCastILi1EEENSD_13StoreWithCastILi1EEEEEviT_S6_T2_T3_T4_T5_ --------------------------
	.section	.text._ZN2at6native27unrolled_elementwise_kernelIZNS0_50_GLOBAL__N__2680c7bb_12_PowKernel_cu_b2145a98_318429pow_tensor_scalar_kernel_implIiiEEvRNS_18TensorIteratorBaseET0_EUliE2_St5arrayIPcLm2EELi4E23TrivialOffsetCalculatorILi1EjESC_NS0_6memory12LoadWithCastILi1EEENSD_13StoreWithCastILi1EEEEEviT_S6_T2_T3_T4_T5_,"ax",@progbits
	.sectioninfo	@"SHI_REGISTERS=32"
	.align	128
        .global         _ZN2at6native27unrolled_elementwise_kernelIZNS0_50_GLOBAL__N__2680c7bb_12_PowKernel_cu_b2145a98_318429pow_tensor_scalar_kernel_implIiiEEvRNS_18TensorIteratorBaseET0_EUliE2_St5arrayIPcLm2EELi4E23TrivialOffsetCalculatorILi1EjESC_NS0_6memory12LoadWithCastILi1EEENSD_13StoreWithCastILi1EEEEEviT_S6_T2_T3_T4_T5_
        .type           _ZN2at6native27unrolled_elementwise_kernelIZNS0_50_GLOBAL__N__2680c7bb_12_PowKernel_cu_b2145a98_318429pow_tensor_scalar_kernel_implIiiEEvRNS_18TensorIteratorBaseET0_EUliE2_St5arrayIPcLm2EELi4E23TrivialOffsetCalculatorILi1EjESC_NS0_6memory12LoadWithCastILi1EEENSD_13StoreWithCastILi1EEEEEviT_S6_T2_T3_T4_T5_,@function
        .size           _ZN2at6native27unrolled_elementwise_kernelIZNS0_50_GLOBAL__N__2680c7bb_12_PowKernel_cu_b2145a98_318429pow_tensor_scalar_kernel_implIiiEEvRNS_18TensorIteratorBaseET0_EUliE2_St5arrayIPcLm2EELi4E23TrivialOffsetCalculatorILi1EjESC_NS0_6memory12LoadWithCastILi1EEENSD_13StoreWithCastILi1EEEEEviT_S6_T2_T3_T4_T5_,(.L_x_61766 - _ZN2at6native27unrolled_elementwise_kernelIZNS0_50_GLOBAL__N__2680c7bb_12_PowKernel_cu_b2145a98_318429pow_tensor_scalar_kernel_implIiiEEvRNS_18TensorIteratorBaseET0_EUliE2_St5arrayIPcLm2EELi4E23TrivialOffsetCalculatorILi1EjESC_NS0_6memory12LoadWithCastILi1EEENSD_13StoreWithCastILi1EEEEEviT_S6_T2_T3_T4_T5_)
        .other          _ZN2at6native27unrolled_elementwise_kernelIZNS0_50_GLOBAL__N__2680c7bb_12_PowKernel_cu_b2145a98_318429pow_tensor_scalar_kernel_implIiiEEvRNS_18TensorIteratorBaseET0_EUliE2_St5arrayIPcLm2EELi4E23TrivialOffsetCalculatorILi1EjESC_NS0_6memory12LoadWithCastILi1EEENSD_13StoreWithCastILi1EEEEEviT_S6_T2_T3_T4_T5_,@"STO_CUDA_ENTRY STV_DEFAULT"
_ZN2at6native27unrolled_elementwise_kernelIZNS0_50_GLOBAL__N__2680c7bb_12_PowKernel_cu_b2145a98_318429pow_tensor_scalar_kernel_implIiiEEvRNS_18TensorIteratorBaseET0_EUliE2_St5arrayIPcLm2EELi4E23TrivialOffsetCalculatorILi1EjESC_NS0_6memory12LoadWithCastILi1EEENSD_13StoreWithCastILi1EEEEEviT_S6_T2_T3_T4_T5_:
.text._ZN2at6native27unrolled_elementwise_kernelIZNS0_50_GLOBAL__N__2680c7bb_12_PowKernel_cu_b2145a98_318429pow_tensor_scalar_kernel_implIiiEEvRNS_18TensorIteratorBaseET0_EUliE2_St5arrayIPcLm2EELi4E23TrivialOffsetCalculatorILi1EjESC_NS0_6memory12LoadWithCastILi1EEENSD_13StoreWithCastILi1EEEEEviT_S6_T2_T3_T4_T5_:
        /* <DEDUP_REMOVED lines=29> */
.L_x_15570:
[----:B------:R0:W5:Y:S01]  /*01d0*/  LDG.E.U8 R23, [R2.64] ;  /* 0x0000002402177981 */ /* 0x000162000c1e1100 */
[----:B------:R-:W-:Y:S05]  /*01e0*/  BRA `(.L_x_15572) ;  /* 0x00000d1000007947 */ /* 0x000fea0003800000 */
.L_x_15569:
        /* <DEDUP_REMOVED lines=8> */
.L_x_15574:
[----:B------:R0:W5:Y:S01]  /*0270*/  LDG.E R23, [R2.64] ;  /* 0x0000002402177981 */ /* 0x000162000c1e1900 */
[----:B------:R-:W-:Y:S05]  /*0280*/  BRA `(.L_x_15572) ;  /* 0x00000c7000007947 */ /* 0x000fea0003800000 */
.L_x_15573:
[----:B------:R0:W5:Y:S01]  /*0290*/  LDG.E.S16 R23, [R2.64] ;  /* 0x0000002402177981 */ /* 0x000162000c1e1700 */
[----:B------:R-:W-:Y:S05]  /*02a0*/  BRA `(.L_x_15572) ;  /* 0x00000c5000007947 */ /* 0x000fea0003800000 */
.L_x_15568:
        /* <DEDUP_REMOVED lines=9> */
.L_x_15576:
[----:B------:R-:W2:Y:S02]  /*0340*/  LDG.E.U16 R2, [R2.64] ;  /* 0x0000002402027981 */ /* 0x000ea4000c1e1500 */
[----:B--2---:R-:W-:-:S06]  /*0350*/  HADD2.F32 R23, -RZ, R2.H0_H0 ;  /* 0x20000002ff177230 */ /* 0x004fcc0000004100 */
[----:B------:R-:W0:Y:S01]  /*0360*/  F2I.FTZ.TRUNC.NTZ R23, R23 ;  /* 0x0000001700177305 */ /* 0x000e22000021f100 */
[----:B------:R-:W-:Y:S05]  /*0370*/  BRA `(.L_x_15572) ;  /* 0x00000b8000007947 */ /* 0x000fea0003800000 */
.L_x_15575:
        /* <DEDUP_REMOVED lines=9> */
.L_x_15578:
[----:B------:R-:W2:Y:S02]  /*0410*/  LDG.E.U16 R2, [R2.64] ;  /* 0x0000002402027981 */ /* 0x000ea4000c1e1500 */
[----:B--2---:R-:W-:-:S06]  /*0420*/  HADD2.F32 R23, -RZ, R2.H0_H0 ;  /* 0x20000002ff177230 */ /* 0x004fcc0000004100 */
[----:B------:R-:W0:Y:S01]  /*0430*/  F2I.FTZ.TRUNC.NTZ R23, R23 ;  /* 0x0000001700177305 */ /* 0x000e22000021f100 */
[----:B------:R-:W-:Y:S05]  /*0440*/  BRA `(.L_x_15572) ;  /* 0x00000ab000007947 */ /* 0x000fea0003800000 */
.L_x_15577:
[----:B------:R-:W2:Y:S02]  /*0450*/  LDG.E.64 R2, [R2.64] ;  /* 0x0000002402027981 */ /* 0x000ea4000c1e1b00 */
[----:B--2---:R0:W1:Y:S01]  /*0460*/  F2I.F64.TRUNC R23, R2 ;  /* 0x0000000200177311 */ /* 0x004062000030d100 */
[----:B------:R-:W-:Y:S05]  /*0470*/  BRA `(.L_x_15572) ;  /* 0x00000a8000007947 */ /* 0x000fea0003800000 */
.L_x_15567:
        /* <DEDUP_REMOVED lines=12> */
.L_x_15581:
[----:B------:R-:W2:Y:S02]  /*0540*/  LDG.E.64 R2, [R2.64] ;  /* 0x0000002402027981 */ /* 0x000ea4000c1e1b00 */
[----:B--2---:R0:W1:Y:S01]  /*0550*/  F2I.F64.TRUNC R23, R2 ;  /* 0x0000000200177311 */ /* 0x004062000030d100 */
[----:B------:R-:W-:Y:S05]  /*0560*/  BRA `(.L_x_15572) ;  /* 0x0000099000007947 */ /* 0x000fea0003800000 */
.L_x_15580:
        /* <DEDUP_REMOVED lines=27> */
.L_x_15583:
        /* <DEDUP_REMOVED lines=15> */
.L_x_15582:
[----:B------:R-:W2:Y:S02]  /*0810*/  LDG.E.U16 R23, [R2.64] ;  /* 0x0000002402177981 */ /* 0x000ea4000c1e1500 */
[----:B--2---:R-:W-:-:S06]  /*0820*/  PRMT R23, RZ, 0x5410, R23 ;  /* 0x00005410ff177816 */ /* 0x004fcc0000000017 */
[----:B------:R-:W0:Y:S01]  /*0830*/  F2I.FTZ.TRUNC.NTZ R23, R23 ;  /* 0x0000001700177305 */ /* 0x000e22000021f100 */
[----:B------:R-:W-:Y:S05]  /*0840*/  BRA `(.L_x_15572) ;  /* 0x000006b000007947 */ /* 0x000fea0003800000 */
.L_x_15579:
        /* <DEDUP_REMOVED lines=10> */
.L_x_15586:
        /* <DEDUP_REMOVED lines=21> */
.L_x_15590:
[----:B------:R-:W-:Y:S05]  /*0a40*/  BSYNC B1 ;  /* 0x0000000000017941 */ /* 0x000fea0003800000 */
.L_x_15589:
[----:B------:R-:W-:Y:S01]  /*0a50*/  IMAD.SHL.U32 R2, R2, 0x100000, RZ ;  /* 0x0010000002027824 */ /* 0x000fe200078e00ff */
[----:B------:R-:W-:-:S04]  /*0a60*/  LEA R0, R0, 0x3b800000, 0x17 ;  /* 0x3b80000000007811 */ /* 0x000fc800078eb8ff */
[----:B------:R-:W-:Y:S02]  /*0a70*/  LOP3.LUT R23, R0, R2, R23, 0xfe, !PT ;  /* 0x0000000200177212 */ /* 0x000fe400078efe17 */
.L_x_15588:
[----:B------:R-:W-:Y:S05]  /*0a80*/  BSYNC B0 ;  /* 0x0000000000007941 */ /* 0x000fea0003800000 */
.L_x_15587:
[----:B------:R-:W0:Y:S01]  /*0a90*/  F2I.FTZ.TRUNC.NTZ R23, R23 ;  /* 0x0000001700177305 */ /* 0x000e22000021f100 */
[----:B------:R-:W-:Y:S05]  /*0aa0*/  BRA `(.L_x_15572) ;  /* 0x0000045000007947 */ /* 0x000fea0003800000 */
.L_x_15585:
        /* <DEDUP_REMOVED lines=21> */
.L_x_15594:
[----:B------:R-:W-:Y:S05]  /*0c00*/  BSYNC B1 ;  /* 0x0000000000017941 */ /* 0x000fea0003800000 */
.L_x_15593:
[----:B------:R-:W-:Y:S01]  /*0c10*/  IMAD.SHL.U32 R2, R2, 0x200000, RZ ;  /* 0x0020000002027824 */ /* 0x000fe200078e00ff */
[----:B------:R-:W-:-:S04]  /*0c20*/  LEA R0, R0, 0x37800000, 0x17 ;  /* 0x3780000000007811 */ /* 0x000fc800078eb8ff */
[----:B------:R-:W-:Y:S02]  /*0c30*/  LOP3.LUT R23, R0, R2, R23, 0xfe, !PT ;  /* 0x0000000200177212 */ /* 0x000fe400078efe17 */
.L_x_15592:
[----:B------:R-:W-:Y:S05]  /*0c40*/  BSYNC B0 ;  /* 0x0000000000007941 */ /* 0x000fea0003800000 */
.L_x_15591:
[----:B------:R-:W0:Y:S01]  /*0c50*/  F2I.FTZ.TRUNC.NTZ R23, R23 ;  /* 0x0000001700177305 */ /* 0x000e22000021f100 */
[----:B------:R-:W-:Y:S05]  /*0c60*/  BRA `(.L_x_15572) ;  /* 0x0000029000007947 */ /* 0x000fea0003800000 */
.L_x_15584:
        /* <DEDUP_REMOVED lines=14> */
.L_x_15598:
[----:B------:R-:W-:Y:S05]  /*0d50*/  BSYNC B0 ;  /* 0x0000000000007941 */ /* 0x000fea0003800000 */
.L_x_15597:
[----:B------:R-:W0:Y:S01]  /*0d60*/  F2I.FTZ.TRUNC.NTZ R23, R23 ;  /* 0x0000001700177305 */ /* 0x000e22000021f100 */
[----:B------:R-:W-:Y:S05]  /*0d70*/  BRA `(.L_x_15572) ;  /* 0x0000018000007947 */ /* 0x000fea0003800000 */
.L_x_15571:
        /* <DEDUP_REMOVED lines=21> */
.L_x_15596:
[----:B------:R0:W5:Y:S01]  /*0ed0*/  LDG.E R23, [R2.64] ;  /* 0x0000002402177981 */ /* 0x000162000c1e1900 */
[----:B------:R-:W-:Y:S05]  /*0ee0*/  BRA `(.L_x_15572) ;  /* 0x0000001000007947 */ /* 0x000fea0003800000 */
.L_x_15595:
[----:B------:R0:W5:Y:S02]  /*0ef0*/  LDG.E R23, [R2.64] ;  /* 0x0000002402177981 */ /* 0x000164000c1e1900 */
.L_x_15572:
[----:B------:R-:W2:Y:S02]  /*0f00*/  S2R R17, SR_TID.X ;  /* 0x0000000000117919 */ /* 0x000ea40000002100 */
[----:B--2---:R-:W-:Y:S02]  /*0f10*/  IADD3 R17, R17, 0x80, RZ ;  /* 0x0000008011117810 */ /* 0x004fe40007ffe0ff */
.L_x_15566:
[----:B-1----:R-:W-:Y:S05]  /*0f20*/  BSYNC B6 ;  /* 0x0000000000067941 */ /* 0x002fea0003800000 */
.L_x_15565:
        /* <DEDUP_REMOVED lines=21> */
.L_x_15604:
[----:B------:R0:W5:Y:S01]  /*1080*/  LDG.E.U8 R19, [R2.64] ;  /* 0x0000002402137981 */ /* 0x000162000c1e1100 */
[----:B------:R-:W-:Y:S05]  /*1090*/  BRA `(.L_x_15606) ;  /* 0x00000d0000007947 */ /* 0x000fea0003800000 */
.L_x_15603:
        /* <DEDUP_REMOVED lines=8> */
.L_x_15608:
[----:B------:R0:W5:Y:S01]  /*1120*/  LDG.E R19, [R2.64] ;  /* 0x0000002402137981 */ /* 0x000162000c1e1900 */
[----:B------:R-:W-:Y:S05]  /*1130*/  BRA `(.L_x_15606) ;  /* 0x00000c6000007947 */ /* 0x000fea0003800000 */
.L_x_15607:
[----:B------:R0:W5:Y:S01]  /*1140*/  LDG.E.S16 R19, [R2.64] ;  /* 0x0000002402137981 */ /* 0x000162000c1e1700 */
[----:B------:R-:W-:Y:S05]  /*1150*/  BRA `(.L_x_15606) ;  /* 0x00000c4000007947 */ /* 0x000fea0003800000 */
.L_x_15602:
        /* <DEDUP_REMOVED lines=9> */
.L_x_15610:
[----:B------:R-:W2:Y:S02]  /*11f0*/  LDG.E.U16 R2, [R2.64] ;  /* 0x0000002402027981 */ /* 0x000ea4000c1e1500 */
[----:B--2---:R-:W-:-:S06]  /*1200*/  HADD2.F32 R19, -RZ, R2.H0_H0 ;  /* 0x20000002ff137230 */ /* 0x004fcc0000004100 */
[----:B------:R-:W0:Y:S01]  /*1210*/  F2I.FTZ.TRUNC.NTZ R19, R19 ;  /* 0x0000001300137305 */ /* 0x000e22000021f100 */
[----:B------:R-:W-:Y:S05]  /*1220*/  BRA `(.L_x_15606) ;  /* 0x00000b7000007947 */ /* 0x000fea0003800000 */
.L_x_15609:
        /* <DEDUP_REMOVED lines=9> */
.L_x_15612:
[----:B------:R-:W2:Y:S02]  /*12c0*/  LDG.E.U16 R2, [R2.64] ;  /* 0x0000002402027981 */ /* 0x000ea4000c1e1500 */
[----:B--2---:R-:W-:-:S06]  /*12d0*/  HADD2.F32 R19, -RZ, R2.H0_H0 ;  /* 0x20000002ff137230 */ /* 0x004fcc0000004100 */
[----:B------:R-:W0:Y:S01]  /*12e0*/  F2I.FTZ.TRUNC.NTZ R19, R19 ;  /* 0x0000001300137305 */ /* 0x000e22000021f100 */
[----:B------:R-:W-:Y:S05]  /*12f0*/  BRA `(.L_x_15606) ;  /* 0x00000aa000007947 */ /* 0x000fea0003800000 */
.L_x_15611:
[----:B------:R-:W2:Y:S02]  /*1300*/  LDG.E.64 R2, [R2.64] ;  /* 0x0000002402027981 */ /* 0x000ea4000c1e1b00 */
[----:B--2---:R0:W1:Y:S01]  /*1310*/  F2I.F64.TRUNC R19, R2 ;  /* 0x0000000200137311 */ /* 0x004062000030d100 */
[----:B------:R-:W-:Y:S05]  /*1320*/  BRA `(.L_x_15606) ;  /* 0x00000a7000007947 */ /* 0x000fea0003800000 */
.L_x_15601:
        /* <DEDUP_REMOVED lines=12> */
.L_x_15615:
[----:B------:R-:W2:Y:S02]  /*13f0*/  LDG.E.64 R2, [R2.64] ;  /* 0x0000002402027981 */ /* 0x000ea4000c1e1b00 */
[----:B--2---:R0:W1:Y:S01]  /*1400*/  F2I.F64.TRUNC R19, R2 ;  /* 0x0000000200137311 */ /* 0x004062000030d100 */
[----:B------:R-:W-:Y:S05]  /*1410*/  BRA `(.L_x_15606) ;  /* 0x0000098000007947 */ /* 0x000fea0003800000 */
.L_x_15614:
        /* <DEDUP_REMOVED lines=27> */
.L_x_15617:
        /* <DEDUP_REMOVED lines=14> */
.L_x_15616:
[----:B------:R-:W2:Y:S02]  /*16b0*/  LDG.E.U16 R19, [R2.64] ;  /* 0x0000002402137981 */ /* 0x000ea4000c1e1500 */
[----:B--2---:R-:W-:-:S06]  /*16c0*/  PRMT R19, RZ, 0x5410, R19 ;  /* 0x00005410ff137816 */ /* 0x004fcc0000000013 */
[----:B------:R-:W0:Y:S01]  /*16d0*/  F2I.FTZ.TRUNC.NTZ R19, R19 ;  /* 0x0000001300137305 */ /* 0x000e22000021f100 */
[----:B------:R-:W-:Y:S05]  /*16e0*/  BRA `(.L_x_15606) ;  /* 0x000006b000007947 */ /* 0x000fea0003800000 */
.L_x_15613:
        /* <DEDUP_REMOVED lines=10> */
.L_x_15620:
        /* <DEDUP_REMOVED lines=21> */
.L_x_15624:
[----:B------:R-:W-:Y:S05]  /*18e0*/  BSYNC B1 ;  /* 0x0000000000017941 */ /* 0x000fea0003800000 */
.L_x_15623:
[----:B------:R-:W-:Y:S01]  /*18f0*/  IMAD.SHL.U32 R2, R2, 0x100000, RZ ;  /* 0x0010000002027824 */ /* 0x000fe200078e00ff */
[----:B------:R-:W-:-:S04]  /*1900*/  LEA R0, R0, 0x3b800000, 0x17 ;  /* 0x3b80000000007811 */ /* 0x000fc800078eb8ff */
[----:B------:R-:W-:Y:S02]  /*1910*/  LOP3.LUT R19, R0, R2, R19, 0xfe, !PT ;  /* 0x0000000200137212 */ /* 0x000fe400078efe13 */
.L_x_15622:
[----:B------:R-:W-:Y:S05]  /*1920*/  BSYNC B0 ;  /* 0x0000000000007941 */ /* 0x000fea0003800000 */
.L_x_15621:
[----:B------:R-:W0:Y:S01]  /*1930*/  F2I.FTZ.TRUNC.NTZ R19, R19 ;  /* 0x0000001300137305 */ /* 0x000e22000021f100 */
[----:B------:R-:W-:Y:S05]  /*1940*/  BRA `(.L_x_15606) ;  /* 0x0000045000007947 */ /* 0x000fea0003800000 */
.L_x_15619:
        /* <DEDUP_REMOVED lines=21> */
.L_x_15628:
[----:B------:R-:W-:Y:S05]  /*1aa0*/  BSYNC B1 ;  /* 0x0000000000017941 */ /* 0x000fea0003800000 */
.L_x_15627:
[----:B------:R-:W-:Y:S01]  /*1ab0*/  IMAD.SHL.U32 R2, R2, 0x200000, RZ ;  /* 0x0020000002027824 */ /* 0x000fe200078e00ff */
[----:B------:R-:W-:-:S04]  /*1ac0*/  LEA R0, R0, 0x37800000, 0x17 ;  /* 0x3780000000007811 */ /* 0x000fc800078eb8ff */
[----:B------:R-:W-:Y:S02]  /*1ad0*/  LOP3.LUT R19, R0, R2, R19, 0xfe, !PT ;  /* 0x0000000200137212 */ /* 0x000fe400078efe13 */
.L_x_15626:
[----:B------:R-:W-:Y:S05]  /*1ae0*/  BSYNC B0 ;  /* 0x0000000000007941 */ /* 0x000fea0003800000 */
.L_x_15625:
[----:B------:R-:W0:Y:S01]  /*1af0*/  F2I.FTZ.TRUNC.NTZ R19, R19 ;  /* 0x0000001300137305 */ /* 0x000e22000021f100 */
[----:B------:R-:W-:Y:S05]  /*1b00*/  BRA `(.L_x_15606) ;  /* 0x0000029000007947 */ /* 0x000fea0003800000 */
.L_x_15618:
        /* <DEDUP_REMOVED lines=14> */
.L_x_15632:
[----:B------:R-:W-:Y:S05]  /*1bf0*/  BSYNC B0 ;  /* 0x0000000000007941 */ /* 0x000fea0003800000 */
.L_x_15631:
[----:B------:R-:W0:Y:S01]  /*1c00*/  F2I.FTZ.TRUNC.NTZ R19, R19 ;  /* 0x0000001300137305 */ /* 0x000e22000021f100 */
[----:B------:R-:W-:Y:S05]  /*1c10*/  BRA `(.L_x_15606) ;  /* 0x0000018000007947 */ /* 0x000fea0003800000 */
.L_x_15605:
        /* <DEDUP_REMOVED lines=19> */
[----:B0----5:R-:W-:Y:S05]  /*1d50*/  CALL.ABS.NOINC R2 ;  /* 0x0000000002007343 */ /* 0x021fea0003c00000 */
[----:B------:R-:W-:Y:S05]  /*1d60*/  BRA `(.L_x_15606) ;  /* 0x0000003000007947 */ /* 0x000fea0003800000 */
.L_x_15630:
[----:B------:R0:W5:Y:S01]  /*1d70*/  LDG.E R19, [R2.64] ;  /* 0x0000002402137981 */ /* 0x000162000c1e1900 */
[----:B------:R-:W-:Y:S05]  /*1d80*/  BRA `(.L_x_15606) ;  /* 0x0000001000007947 */ /* 0x000fea0003800000 */
.L_x_15629:
[----:B------:R0:W5:Y:S02]  /*1d90*/  LDG.E R19, [R2.64] ;  /* 0x0000002402137981 */ /* 0x000164000c1e1900 */
.L_x_15606:
[----:B------:R-:W-:-:S03]  /*1da0*/  IADD3 R17, R17, 0x80, RZ ;  /* 0x0000008011117810 */ /* 0x000fc60007ffe0ff */
.L_x_15600:
[----:B------:R-:W-:Y:S05]  /*1db0*/  BSYNC B6 ;  /* 0x0000000000067941 */ /* 0x000fea0003800000 */
.L_x_15599:
[----:B------:R-:W-:Y:S01]  /*1dc0*/  ISETP.GE.AND P0, PT, R17, R22, PT ;  /* 0x000000161100720c */ /* 0x000fe20003f06270 */
[----:B------:R-:W-:Y:S01]  /*1dd0*/  BSSY B6, `(.L_x_15633) ;  /* 0x00000e8000067945 */ /* 0x000fe20003800000 */
[----:B------:R-:W-:-:S11]  /*1de0*/  CS2R R24, SRZ ;  /* 0x0000000000187805 */ /* 0x000fd6000001ff00 */
        /* <DEDUP_REMOVED lines=19> */
.L_x_15638:
[----:B------:R0:W5:Y:S01]  /*1f20*/  LDG.E.U8 R25, [R2.64] ;  /* 0x0000002402197981 */ /* 0x000162000c1e1100 */
[----:B------:R-:W-:Y:S05]  /*1f30*/  BRA `(.L_x_15640) ;  /* 0x00000d0000007947 */ /* 0x000fea0003800000 */
.L_x_15637:
        /* <DEDUP_REMOVED lines=8> */
.L_x_15642:
[----:B------:R0:W5:Y:S01]  /*1fc0*/  LDG.E R25, [R2.64] ;  /* 0x0000002402197981 */ /* 0x000162000c1e1900 */
[----:B------:R-:W-:Y:S05]  /*1fd0*/  BRA `(.L_x_15640) ;  /* 0x00000c6000007947 */ /* 0x000fea0003800000 */
.L_x_15641:
[----:B------:R0:W5:Y:S01]  /*1fe0*/  LDG.E.S16 R25, [R2.64] ;  /* 0x0000002402197981 */ /* 0x000162000c1e1700 */
[----:B------:R-:W-:Y:S05]  /*1ff0*/  BRA `(.L_x_15640) ;  /* 0x00000c4000007947 */ /* 0x000fea0003800000 */
.L_x_15636:
        /* <DEDUP_REMOVED lines=9> */
.L_x_15644:
[----:B------:R-:W2:Y:S02]  /*2090*/  LDG.E.U16 R2, [R2.64] ;  /* 0x0000002402027981 */ /* 0x000ea4000c1e1500 */
[----:B--2---:R-:W-:-:S06]  /*20a0*/  HADD2.F32 R25, -RZ, R2.H0_H0 ;  /* 0x20000002ff197230 */ /* 0x004fcc0000004100 */
[----:B------:R-:W0:Y:S01]  /*20b0*/  F2I.FTZ.TRUNC.NTZ R25, R25 ;  /* 0x0000001900197305 */ /* 0x000e22000021f100 */
[----:B------:R-:W-:Y:S05]  /*20c0*/  BRA `(.L_x_15640) ;  /* 0x00000b7000007947 */ /* 0x000fea0003800000 */
.L_x_15643:
        /* <DEDUP_REMOVED lines=9> */
.L_x_15646:
[----:B------:R-:W2:Y:S02]  /*2160*/  LDG.E.U16 R2, [R2.64] ;  /* 0x0000002402027981 */ /* 0x000ea4000c1e1500 */
[----:B--2---:R-:W-:-:S06]  /*2170*/  HADD2.F32 R25, -RZ, R2.H0_H0 ;  /* 0x20000002ff197230 */ /* 0x004fcc0000004100 */
[----:B------:R-:W0:Y:S01]  /*2180*/  F2I.FTZ.TRUNC.NTZ R25, R25 ;  /* 0x0000001900197305 */ /* 0x000e22000021f100 */
[----:B------:R-:W-:Y:S05]  /*2190*/  BRA `(.L_x_15640) ;  /* 0x00000aa000007947 */ /* 0x000fea0003800000 */
.L_x_15645:
[----:B------:R-:W2:Y:S02]  /*21a0*/  LDG.E.64 R2, [R2.64] ;  /* 0x0000002402027981 */ /* 0x000ea4000c1e1b00 */
[----:B--2---:R0:W2:Y:S01]  /*21b0*/  F2I.F64.TRUNC R25, R2 ;  /* 0x0000000200197311 */ /* 0x0040a2000030d100 */
[----:B------:R-:W-:Y:S05]  /*21c0*/  BRA `(.L_x_15640) ;  /* 0x00000a7000007947 */ /* 0x000fea0003800000 */
.L_x_15635:
        /* <DEDUP_REMOVED lines=12> */
.L_x_15649:
[----:B------:R-:W2:Y:S02]  /*2290*/  LDG.E.64 R2, [R2.64] ;  /* 0x0000002402027981 */ /* 0x000ea4000c1e1b00 */
[----:B--2---:R0:W2:Y:S01]  /*22a0*/  F2I.F64.TRUNC R25, R2 ;  /* 0x0000000200197311 */ /* 0x0040a2000030d100 */
[----:B------:R-:W-:Y:S05]  /*22b0*/  BRA `(.L_x_15640) ;  /* 0x0000098000007947 */ /* 0x000fea0003800000 */
.L_x_15648:
        /* <DEDUP_REMOVED lines=25> */
[----:B------:R0:W2:Y:S01]  /*2450*/  F2I.FTZ.TRUNC.NTZ R25, R5 ;  /* 0x0000000500197305 */ /* 0x0000a2000021f100 */
[----:B------:R-:W-:Y:S05]  /*2460*/  BRA `(.L_x_15640) ;  /* 0x000007d000007947 */ /* 0x000fea0003800000 */
.L_x_15651:
        /* <DEDUP_REMOVED lines=12> */
[----:B------:R0:W2:Y:S01]  /*2530*/  F2I.FTZ.TRUNC.NTZ R25, R4 ;  /* 0x0000000400197305 */ /* 0x0000a2000021f100 */
[----:B------:R-:W-:Y:S05]  /*2540*/  BRA `(.L_x_15640) ;  /* 0x000006f000007947 */ /* 0x000fea0003800000 */
.L_x_15650:
[----:B------:R-:W2:Y:S02]  /*2550*/  LDG.E.U16 R25, [R2.64] ;  /* 0x0000002402197981 */ /* 0x000ea4000c1e1500 */
[----:B--2---:R-:W-:-:S06]  /*2560*/  PRMT R25, RZ, 0x5410, R25 ;  /* 0x00005410ff197816 */ /* 0x004fcc0000000019 */
[----:B------:R-:W0:Y:S01]  /*2570*/  F2I.FTZ.TRUNC.NTZ R25, R25 ;  /* 0x0000001900197305 */ /* 0x000e22000021f100 */
[----:B------:R-:W-:Y:S05]  /*2580*/  BRA `(.L_x_15640) ;  /* 0x000006b000007947 */ /* 0x000fea0003800000 */
.L_x_15647:
        /* <DEDUP_REMOVED lines=10> */
.L_x_15654:
        /* <DEDUP_REMOVED lines=21> */
.L_x_15658:
[----:B------:R-:W-:Y:S05]  /*2780*/  BSYNC B1 ;  /* 0x0000000000017941 */ /* 0x000fea0003800000 */
.L_x_15657:
[----:B------:R-:W-:Y:S01]  /*2790*/  IMAD.SHL.U32 R2, R2, 0x100000, RZ ;  /* 0x0010000002027824 */ /* 0x000fe200078e00ff */
[----:B------:R-:W-:-:S04]  /*27a0*/  LEA R0, R0, 0x3b800000, 0x17 ;  /* 0x3b80000000007811 */ /* 0x000fc800078eb8ff */
[----:B------:R-:W-:Y:S02]  /*27b0*/  LOP3.LUT R25, R0, R2, R25, 0xfe, !PT ;  /* 0x0000000200197212 */ /* 0x000fe400078efe19 */
.L_x_15656:
[----:B------:R-:W-:Y:S05]  /*27c0*/  BSYNC B0 ;  /* 0x0000000000007941 */ /* 0x000fea0003800000 */
.L_x_15655:
[----:B------:R-:W0:Y:S01]  /*27d0*/  F2I.FTZ.TRUNC.NTZ R25, R25 ;  /* 0x0000001900197305 */ /* 0x000e22000021f100 */
[----:B------:R-:W-:Y:S05]  /*27e0*/  BRA `(.L_x_15640) ;  /* 0x0000045000007947 */ /* 0x000fea0003800000 */
.L_x_15653:
        /* <DEDUP_REMOVED lines=21> */
.L_x_15662:
[----:B------:R-:W-:Y:S05]  /*2940*/  BSYNC B1 ;  /* 0x0000000000017941 */ /* 0x000fea0003800000 */
.L_x_15661:
[----:B------:R-:W-:Y:S01]  /*2950*/  IMAD.SHL.U32 R2, R2, 0x200000, RZ ;  /* 0x0020000002027824 */ /* 0x000fe200078e00ff */
[----:B------:R-:W-:-:S04]  /*2960*/  LEA R0, R0, 0x37800000, 0x17 ;  /* 0x3780000000007811 */ /* 0x000fc800078eb8ff */
[----:B------:R-:W-:Y:S02]  /*2970*/  LOP3.LUT R25, R0, R2, R25, 0xfe, !PT ;  /* 0x0000000200197212 */ /* 0x000fe400078efe19 */
.L_x_15660:
[----:B------:R-:W-:Y:S05]  /*2980*/  BSYNC B0 ;  /* 0x0000000000007941 */ /* 0x000fea0003800000 */
.L_x_15659:
[----:B------:R-:W0:Y:S01]  /*2990*/  F2I.FTZ.TRUNC.NTZ R25, R25 ;  /* 0x0000001900197305 */ /* 0x000e22000021f100 */
[----:B------:R-:W-:Y:S05]  /*29a0*/  BRA `(.L_x_15640) ;  /* 0x0000029000007947 */ /* 0x000fea0003800000 */
.L_x_15652:
        /* <DEDUP_REMOVED lines=14> */
.L_x_15666:
[----:B------:R-:W-:Y:S05]  /*2a90*/  BSYNC B0 ;  /* 0x0000000000007941 */ /* 0x000fea0003800000 */
.L_x_15665:
[----:B------:R-:W0:Y:S01]  /*2aa0*/  F2I.FTZ.TRUNC.NTZ R25, R25 ;  /* 0x0000001900197305 */ /* 0x000e22000021f100 */
[----:B------:R-:W-:Y:S05]  /*2ab0*/  BRA `(.L_x_15640) ;  /* 0x0000018000007947 */ /* 0x000fea0003800000 */
.L_x_15639:
        /* <DEDUP_REMOVED lines=19> */
[----:B01---5:R-:W-:Y:S05]  /*2bf0*/  CALL.ABS.NOINC R2 ;  /* 0x0000000002007343 */ /* 0x023fea0003c00000 */
[----:B------:R-:W-:Y:S05]  /*2c00*/  BRA `(.L_x_15640) ;  /* 0x0000003000007947 */ /* 0x000fea0003800000 */
.L_x_15664:
[----:B------:R0:W5:Y:S01]  /*2c10*/  LDG.E R25, [R2.64] ;  /* 0x0000002402197981 */ /* 0x000162000c1e1900 */
[----:B------:R-:W-:Y:S05]  /*2c20*/  BRA `(.L_x_15640) ;  /* 0x0000001000007947 */ /* 0x000fea0003800000 */
.L_x_15663:
[----:B------:R0:W5:Y:S02]  /*2c30*/  LDG.E R25, [R2.64] ;  /* 0x0000002402197981 */ /* 0x000164000c1e1900 */
.L_x_15640:
[----:B------:R-:W-:-:S03]  /*2c40*/  IADD3 R17, R17, 0x80, RZ ;  /* 0x0000008011117810 */ /* 0x000fc60007ffe0ff */
.L_x_15634:
[----:B------:R-:W-:Y:S05]  /*2c50*/  BSYNC B6 ;  /* 0x0000000000067941 */ /* 0x000fea0003800000 */
.L_x_15633:
        /* <DEDUP_REMOVED lines=20> */
.L_x_15672:
[----:B------:R0:W5:Y:S01]  /*2da0*/  LDG.E.U8 R24, [R2.64] ;  /* 0x0000002402187981 */ /* 0x000162000c1e1100 */
[----:B------:R-:W-:Y:S05]  /*2db0*/  BRA `(.L_x_15668) ;  /* 0x00000cf000007947 */ /* 0x000fea0003800000 */
.L_x_15671:
        /* <DEDUP_REMOVED lines=8> */
.L_x_15675:
[----:B------:R0:W5:Y:S01]  /*2e40*/  LDG.E R24, [R2.64] ;  /* 0x0000002402187981 */ /* 0x000162000c1e1900 */
[----:B------:R-:W-:Y:S05]  /*2e50*/  BRA `(.L_x_15668) ;  /* 0x00000c5000007947 */ /* 0x000fea0003800000 */
.L_x_15674:
[----:B------:R0:W5:Y:S01]  /*2e60*/  LDG.E.S16 R24, [R2.64] ;  /* 0x0000002402187981 */ /* 0x000162000c1e1700 */
[----:B------:R-:W-:Y:S05]  /*2e70*/  BRA `(.L_x_15668) ;  /* 0x00000c3000007947 */ /* 0x000fea0003800000 */
.L_x_15670:
        /* <DEDUP_REMOVED lines=9> */
.L_x_15677:
[----:B------:R-:W3:Y:S02]  /*2f10*/  LDG.E.U16 R2, [R2.64] ;  /* 0x0000002402027981 */ /* 0x000ee4000c1e1500 */
[----:B---3--:R-:W-:-:S06]  /*2f20*/  HADD2.F32 R24, -RZ, R2.H0_H0 ;  /* 0x20000002ff187230 */ /* 0x008fcc0000004100 */
[----:B------:R-:W0:Y:S01]  /*2f30*/  F2I.FTZ.TRUNC.NTZ R24, R24 ;  /* 0x0000001800187305 */ /* 0x000e22000021f100 */
[----:B------:R-:W-:Y:S05]  /*2f40*/  BRA `(.L_x_15668) ;  /* 0x00000b6000007947 */ /* 0x000fea0003800000 */
.L_x_15676:
        /* <DEDUP_REMOVED lines=9> */
.L_x_15679:
[----:B------:R-:W3:Y:S02]  /*2fe0*/  LDG.E.U16 R2, [R2.64] ;  /* 0x0000002402027981 */ /* 0x000ee4000c1e1500 */
[----:B---3--:R-:W-:-:S06]  /*2ff0*/  HADD2.F32 R24, -RZ, R2.H0_H0 ;  /* 0x20000002ff187230 */ /* 0x008fcc0000004100 */
[----:B------:R-:W0:Y:S01]  /*3000*/  F2I.FTZ.TRUNC.NTZ R24, R24 ;  /* 0x0000001800187305 */ /* 0x000e22000021f100 */
[----:B------:R-:W-:Y:S05]  /*3010*/  BRA `(.L_x_15668) ;  /* 0x00000a9000007947 */ /* 0x000fea0003800000 */
.L_x_15678:
[----:B------:R-:W3:Y:S02]  /*3020*/  LDG.E.64 R2, [R2.64] ;  /* 0x0000002402027981 */ /* 0x000ee4000c1e1b00 */
[----:B---3--:R0:W3:Y:S01]  /*3030*/  F2I.F64.TRUNC R24, R2 ;  /* 0x0000000200187311 */ /* 0x0080e2000030d100 */
[----:B------:R-:W-:Y:S05]  /*3040*/  BRA `(.L_x_15668) ;  /* 0x00000a6000007947 */ /* 0x000fea0003800000 */
.L_x_15669:
        /* <DEDUP_REMOVED lines=12> */
.L_x_15682:
[----:B------:R-:W3:Y:S02]  /*3110*/  LDG.E.64 R2, [R2.64] ;  /* 0x0000002402027981 */ /* 0x000ee4000c1e1b00 */
[----:B---3--:R0:W3:Y:S01]  /*3120*/  F2I.F64.TRUNC R24, R2 ;  /* 0x0000000200187311 */ /* 0x0080e2000030d100 */
[----:B------:R-:W-:Y:S05]  /*3130*/  BRA `(.L_x_15668) ;  /* 0x0000097000007947 */ /* 0x000fea0003800000 */
.L_x_15681:
        /* <DEDUP_REMOVED lines=25> */
[----:B------:R0:W3:Y:S01]  /*32d0*/  F2I.FTZ.TRUNC.NTZ R24, R5 ;  /* 0x0000000500187305 */ /* 0x0000e2000021f100 */
[----:B------:R-:W-:Y:S05]  /*32e0*/  BRA `(.L_x_15668) ;  /* 0x000007c000007947 */ /* 0x000fea0003800000 */
.L_x_15684:
        /* <DEDUP_REMOVED lines=12> */
[----:B------:R0:W3:Y:S01]  /*33b0*/  F2I.FTZ.TRUNC.NTZ R24, R4 ;  /* 0x0000000400187305 */ /* 0x0000e2000021f100 */
[----:B------:R-:W-:Y:S05]  /*33c0*/  BRA `(.L_x_15668) ;  /* 0x000006e000007947 */ /* 0x000fea0003800000 */
.L_x_15683:
[----:B------:R-:W3:Y:S02]  /*33d0*/  LDG.E.U16 R24, [R2.64] ;  /* 0x0000002402187981 */ /* 0x000ee4000c1e1500 */
[----:B---3--:R-:W-:-:S06]  /*33e0*/  PRMT R24, RZ, 0x5410, R24 ;  /* 0x00005410ff187816 */ /* 0x008fcc0000000018 */
[----:B------:R-:W0:Y:S01]  /*33f0*/  F2I.FTZ.TRUNC.NTZ R24, R24 ;  /* 0x0000001800187305 */ /* 0x000e22000021f100 */
[----:B------:R-:W-:Y:S05]  /*3400*/  BRA `(.L_x_15668) ;  /* 0x000006a000007947 */ /* 0x000fea0003800000 */
.L_x_15680:
        /* <DEDUP_REMOVED lines=10> */
.L_x_15687:
        /* <DEDUP_REMOVED lines=21> */
.L_x_15691:
[----:B------:R-:W-:Y:S05]  /*3600*/  BSYNC B1 ;  /* 0x0000000000017941 */ /* 0x000fea0003800000 */
.L_x_15690:
[----:B------:R-:W-:Y:S01]  /*3610*/  IMAD.SHL.U32 R2, R2, 0x100000, RZ ;  /* 0x0010000002027824 */ /* 0x000fe200078e00ff */
[----:B------:R-:W-:-:S04]  /*3620*/  LEA R3, R0, 0x3b800000, 0x17 ;  /* 0x3b80000000037811 */ /* 0x000fc800078eb8ff */
[----:B------:R-:W-:Y:S02]  /*3630*/  LOP3.LUT R24, R3, R2, R24, 0xfe, !PT ;  /* 0x0000000203187212 */ /* 0x000fe400078efe18 */
.L_x_15689:
[----:B------:R-:W-:Y:S05]  /*3640*/  BSYNC B0 ;  /* 0x0000000000007941 */ /* 0x000fea0003800000 */
.L_x_15688:
[----:B------:R-:W0:Y:S01]  /*3650*/  F2I.FTZ.TRUNC.NTZ R24, R24 ;  /* 0x0000001800187305 */ /* 0x000e22000021f100 */
[----:B------:R-:W-:Y:S05]  /*3660*/  BRA `(.L_x_15668) ;  /* 0x0000044000007947 */ /* 0x000fea0003800000 */
.L_x_15686:
        /* <DEDUP_REMOVED lines=21> */
.L_x_15695:
[----:B------:R-:W-:Y:S05]  /*37c0*/  BSYNC B1 ;  /* 0x0000000000017941 */ /* 0x000fea0003800000 */
.L_x_15694:
[----:B------:R-:W-:Y:S01]  /*37d0*/  IMAD.SHL.U32 R2, R2, 0x200000, RZ ;  /* 0x0020000002027824 */ /* 0x000fe200078e00ff */
[----:B------:R-:W-:-:S04]  /*37e0*/  LEA R3, R0, 0x37800000, 0x17 ;  /* 0x3780000000037811 */ /* 0x000fc800078eb8ff */
[----:B------:R-:W-:Y:S02]  /*37f0*/  LOP3.LUT R24, R3, R2, R24, 0xfe, !PT ;  /* 0x0000000203187212 */ /* 0x000fe400078efe18 */
.L_x_15693:
[----:B------:R-:W-:Y:S05]  /*3800*/  BSYNC B0 ;  /* 0x0000000000007941 */ /* 0x000fea0003800000 */
.L_x_15692:
[----:B------:R-:W0:Y:S01]  /*3810*/  F2I.FTZ.TRUNC.NTZ R24, R24 ;  /* 0x0000001800187305 */ /* 0x000e22000021f100 */
[----:B------:R-:W-:Y:S05]  /*3820*/  BRA `(.L_x_15668) ;  /* 0x0000028000007947 */ /* 0x000fea0003800000 */
.L_x_15685:
        /* <DEDUP_REMOVED lines=14> */
.L_x_15699:
[----:B------:R-:W-:Y:S05]  /*3910*/  BSYNC B0 ;  /* 0x0000000000007941 */ /* 0x000fea0003800000 */
.L_x_15698:
[----:B------:R-:W0:Y:S01]  /*3920*/  F2I.FTZ.TRUNC.NTZ R24, R24 ;  /* 0x0000001800187305 */ /* 0x000e22000021f100 */
[----:B------:R-:W-:Y:S05]  /*3930*/  BRA `(.L_x_15668) ;  /* 0x0000017000007947 */ /* 0x000fea0003800000 */
.L_x_15673:
        /* <DEDUP_REMOVED lines=20> */
.L_x_15697:
[----:B------:R0:W5:Y:S01]  /*3a80*/  LDG.E R24, [R2.64] ;  /* 0x0000002402187981 */ /* 0x000162000c1e1900 */
[----:B------:R-:W-:Y:S05]  /*3a90*/  BRA `(.L_x_15668) ;  /* 0x0000001000007947 */ /* 0x000fea0003800000 */
.L_x_15696:
[----:B------:R0:W5:Y:S02]  /*3aa0*/  LDG.E R24, [R2.64] ;  /* 0x0000002402187981 */ /* 0x000164000c1e1900 */
.L_x_15668:
[----:B------:R-:W-:Y:S05]  /*3ab0*/  BSYNC B6 ;  /* 0x0000000000067941 */ /* 0x000fea0003800000 */
.L_x_15667:
[----:B------:R-:W-:Y:S01]  /*3ac0*/  ISETP.LE.AND P0, PT, RZ, c[0x0][0x168], PT ;  /* 0x00005a00ff007a0c */ /* 0x000fe20003f03270 */
[----:B------:R-:W-:-:S12]  /*3ad0*/  BSSY B0, `(.L_x_15700) ;  /* 0x0000084000007945 */ /* 0x000fd80003800000 */
[----:B------:R-:W-:Y:S05]  /*3ae0*/  @!P0 BRA `(.L_x_15701) ;  /* 0x0000053000008947 */ /* 0x000fea0003800000 */
[----:B------:R-:W-:Y:S01]  /*3af0*/  ISETP.NE.AND P0, PT, RZ, c[0x0][0x168], PT ;  /* 0x00005a00ff007a0c */ /* 0x000fe20003f05270 */
[----:B------:R-:W-:Y:S02]  /*3b00*/  IMAD.MOV.U32 R18, RZ, RZ, 0x1 ;  /* 0x00000001ff127424 */ /* 0x000fe400078e00ff */
[----:B------:R-:W-:Y:S02]  /*3b10*/  IMAD.MOV.U32 R26, RZ, RZ, 0x1 ;  /* 0x00000001ff1a7424 */ /* 0x000fe400078e00ff */
[----:B------:R-:W-:Y:S02]  /*3b20*/  IMAD.MOV.U32 R28, RZ, RZ, 0x1 ;  /* 0x00000001ff1c7424 */ /* 0x000fe400078e00ff */
[----:B0-----:R-:W-:-:S06]  /*3b30*/  IMAD.MOV.U32 R4, RZ, RZ, 0x1 ;  /* 0x00000001ff047424 */ /* 0x001fcc00078e00ff */
        /* <DEDUP_REMOVED lines=12> */
[----:B------:R-:W-:-:S05]  /*3c00*/  IMAD.MOV.U32 R0, RZ, RZ, c[0x0][0x168] ;  /* 0x00005a00ff007624 */ /* 0x000fca00078e00ff */
.L_x_15705:
[C---:B------:R-:W-:Y:S02]  /*3c10*/  IADD3 R3, R0.reuse, 0x1, RZ ;  /* 0x0000000100037810 */ /* 0x040fe40007ffe0ff */
[----:B------:R-:W-:Y:S02]  /*3c20*/  LOP3.LUT R2, R0, 0x1, RZ, 0xc0, !PT ;  /* 0x0000000100027812 */ /* 0x000fe400078ec0ff */
[----:B------:R-:W-:Y:S02]  /*3c30*/  ISETP.GT.U32.AND P4, PT, R3, 0x2, PT ;  /* 0x000000020300780c */ /* 0x000fe40003f84070 */
[----:B------:R-:W-:-:S02]  /*3c40*/  ISETP.NE.U32.AND P3, PT, R2, 0x1, PT ;  /* 0x000000010200780c */ /* 0x000fc40003f65070 */
[----:B------:R-:W-:Y:S02]  /*3c50*/  LEA.HI R0, R0, R0, RZ, 0x1 ;  /* 0x0000000000007211 */ /* 0x000fe400078f08ff */
[C---:B-----5:R-:W-:Y:S01]  /*3c60*/  SEL R3, R23.reuse, 0x1, !P3 ;  /* 0x0000000117037807 */ /* 0x060fe20005800000 */
[----:B------:R-:W-:Y:S01]  /*3c70*/  IMAD R23, R23, R23, RZ ;  /* 0x0000001717177224 */ /* 0x000fe200078e02ff */
[----:B------:R-:W-:-:S03]  /*3c80*/  SHF.R.S32.HI R0, RZ, 0x1, R0 ;  /* 0x00000001ff007819 */ /* 0x000fc60000011400 */
[----:B------:R-:W-:Y:S02]  /*3c90*/  IMAD R4, R3, R4, RZ ;  /* 0x0000000403047224 */ /* 0x000fe400078e02ff */
[----:B------:R-:W-:Y:S05]  /*3ca0*/  @P4 BRA `(.L_x_15705) ;  /* 0xffffff6000004947 */ /* 0x000fea000383ffff */
.L_x_15704:
[----:B------:R-:W-:Y:S05]  /*3cb0*/  BSYNC B1 ;  /* 0x0000000000017941 */ /* 0x000fea0003800000 */
.L_x_15703:
[----:B------:R-:W-:Y:S01]  /*3cc0*/  BSSY B1, `(.L_x_15706) ;  /* 0x000000e000017945 */ /* 0x000fe20003800000 */
[----:B------:R-:W-:Y:S05]  /*3cd0*/  @P2 BRA `(.L_x_15707) ;  /* 0x000000c000002947 */ /* 0x000fea0003800000 */
[----:B------:R-:W-:Y:S02]  /*3ce0*/  IMAD.MOV.U32 R28, RZ, RZ, 0x1 ;  /* 0x00000001ff1c7424 */ /* 0x000fe400078e00ff */
[----:B------:R-:W-:-:S05]  /*3cf0*/  IMAD.MOV.U32 R0, RZ, RZ, c[0x0][0x168] ;  /* 0x00005a00ff007624 */ /* 0x000fca00078e00ff */
.L_x_15708:
[C---:B------:R-:W-:Y:S02]  /*3d00*/  IADD3 R3, R0.reuse, 0x1, RZ ;  /* 0x0000000100037810 */ /* 0x040fe40007ffe0ff */
[----:B------:R-:W-:Y:S02]  /*3d10*/  LOP3.LUT R2, R0, 0x1, RZ, 0xc0, !PT ;  /* 0x0000000100027812 */ /* 0x000fe400078ec0ff */
[----:B------:R-:W-:Y:S02]  /*3d20*/  ISETP.GT.U32.AND P3, PT, R3, 0x2, PT ;  /* 0x000000020300780c */ /* 0x000fe40003f64070 */
[----:B------:R-:W-:-:S02]  /*3d30*/  ISETP.NE.U32.AND P2, PT, R2, 0x1, PT ;  /* 0x000000010200780c */ /* 0x000fc40003f45070 */
[----:B------:R-:W-:Y:S02]  /*3d40*/  LEA.HI R0, R0, R0, RZ, 0x1 ;  /* 0x0000000000007211 */ /* 0x000fe400078f08ff */
[C---:B-1---5:R-:W-:Y:S01]  /*3d50*/  SEL R3, R19.reuse, 0x1, !P2 ;  /* 0x0000000113037807 */ /* 0x062fe20005000000 */
[----:B------:R-:W-:Y:S01]  /*3d60*/  IMAD R19, R19, R19, RZ ;  /* 0x0000001313137224 */ /* 0x000fe200078e02ff */
[----:B------:R-:W-:-:S03]  /*3d70*/  SHF.R.S32.HI R0, RZ, 0x1, R0 ;  /* 0x00000001ff007819 */ /* 0x000fc60000011400 */
[----:B------:R-:W-:Y:S02]  /*3d80*/  IMAD R28, R3, R28, RZ ;  /* 0x0000001c031c7224 */ /* 0x000fe400078e02ff */
[----:B------:R-:W-:Y:S05]  /*3d90*/  @P3 BRA `(.L_x_15708) ;  /* 0xffffff6000003947 */ /* 0x000fea000383ffff */
.L_x_15707:
[----:B------:R-:W-:Y:S05]  /*3da0*/  BSYNC B1 ;  /* 0x0000000000017941 */ /* 0x000fea0003800000 */
.L_x_15706:
[----:B------:R-:W-:Y:S01]  /*3db0*/  BSSY B1, `(.L_x_15709) ;  /* 0x000000e000017945 */ /* 0x000fe20003800000 */
[----:B------:R-:W-:Y:S05]  /*3dc0*/  @P0 BRA `(.L_x_15710) ;  /* 0x000000c000000947 */ /* 0x000fea0003800000 */
[----:B------:R-:W-:Y:S02]  /*3dd0*/  IMAD.MOV.U32 R26, RZ, RZ, 0x1 ;  /* 0x00000001ff1a7424 */ /* 0x000fe400078e00ff */
[----:B------:R-:W-:-:S05]  /*3de0*/  IMAD.MOV.U32 R0, RZ, RZ, c[0x0][0x168] ;  /* 0x00005a00ff007624 */ /* 0x000fca00078e00ff */
.L_x_15711:
[C---:B------:R-:W-:Y:S02]  /*3df0*/  IADD3 R3, R0.reuse, 0x1, RZ ;  /* 0x0000000100037810 */ /* 0x040fe40007ffe0ff */
[----:B------:R-:W-:Y:S02]  /*3e00*/  LOP3.LUT R2, R0, 0x1, RZ, 0xc0, !PT ;  /* 0x0000000100027812 */ /* 0x000fe400078ec0ff */
[----:B------:R-:W-:Y:S02]  /*3e10*/  ISETP.GT.U32.AND P2, PT, R3, 0x2, PT ;  /* 0x000000020300780c */ /* 0x000fe40003f44070 */
[----:B------:R-:W-:-:S02]  /*3e20*/  ISETP.NE.U32.AND P0, PT, R2, 0x1, PT ;  /* 0x000000010200780c */ /* 0x000fc40003f05070 */
[----:B------:R-:W-:Y:S02]  /*3e30*/  LEA.HI R0, R0, R0, RZ, 0x1 ;  /* 0x0000000000007211 */ /* 0x000fe400078f08ff */
[C---:B--2--5:R-:W-:Y:S01]  /*3e40*/  SEL R3, R25.reuse, 0x1, !P0 ;  /* 0x0000000119037807 */ /* 0x064fe20004000000 */
[----:B------:R-:W-:Y:S01]  /*3e50*/  IMAD R25, R25, R25, RZ ;  /* 0x0000001919197224 */ /* 0x000fe200078e02ff */
[----:B------:R-:W-:-:S03]  /*3e60*/  SHF.R.S32.HI R0, RZ, 0x1, R0 ;  /* 0x00000001ff007819 */ /* 0x000fc60000011400 */
[----:B------:R-:W-:Y:S02]  /*3e70*/  IMAD R26, R3, R26, RZ ;  /* 0x0000001a031a7224 */ /* 0x000fe400078e02ff */
[----:B------:R-:W-:Y:S05]  /*3e80*/  @P2 BRA `(.L_x_15711) ;  /* 0xffffff6000002947 */ /* 0x000fea000383ffff */
.L_x_15710:
[----:B------:R-:W-:Y:S05]  /*3e90*/  BSYNC B1 ;  /* 0x0000000000017941 */ /* 0x000fea0003800000 */
.L_x_15709:
[----:B------:R-:W-:Y:S01]  /*3ea0*/  BSSY B1, `(.L_x_15712) ;  /* 0x0000016000017945 */ /* 0x000fe20003800000 */
[----:B------:R-:W-:Y:S05]  /*3eb0*/  @P1 BRA `(.L_x_15713) ;  /* 0x0000014000001947 */ /* 0x000fea0003800000 */
[----:B------:R-:W-:-:S05]  /*3ec0*/  IMAD.MOV.U32 R0, RZ, RZ, c[0x0][0x168] ;  /* 0x00005a00ff007624 */ /* 0x000fca00078e00ff */
[C---:B------:R-:W-:Y:S02]  /*3ed0*/  IADD3 R3, R0.reuse, 0x1, RZ ;  /* 0x0000000100037810 */ /* 0x040fe40007ffe0ff */
[----:B------:R-:W-:Y:S02]  /*3ee0*/  LOP3.LUT R2, R0, 0x1, RZ, 0xc0, !PT ;  /* 0x0000000100027812 */ /* 0x000fe400078ec0ff */
[----:B------:R-:W-:Y:S02]  /*3ef0*/  ISETP.GE.U32.AND P1, PT, R3, 0x3, PT ;  /* 0x000000030300780c */ /* 0x000fe40003f26070 */
[----:B------:R-:W-:Y:S01]  /*3f00*/  ISETP.NE.U32.AND P0, PT, R2, 0x1, PT ;  /* 0x000000010200780c */ /* 0x000fe20003f05070 */
[----:B---3-5:R-:W-:Y:S01]  /*3f10*/  IMAD R2, R24, R24, RZ ;  /* 0x0000001818027224 */ /* 0x028fe200078e02ff */
[----:B------:R-:W-:Y:S02]  /*3f20*/  LEA.HI R0, R0, c[0x0][0x168], RZ, 0x1 ;  /* 0x00005a0000007a11 */ /* 0x000fe400078f08ff */
[----:B------:R-:W-:-:S07]  /*3f30*/  SEL R18, R24, 0x1, !P0 ;  /* 0x0000000118127807 */ /* 0x000fce0004000000 */
[----:B------:R-:W-:Y:S05]  /*3f40*/  @!P1 BRA `(.L_x_15713) ;  /* 0x000000b000009947 */ /* 0x000fea0003800000 */
[----:B------:R-:W-:-:S04]  /*3f50*/  SHF.R.S32.HI R0, RZ, 0x1, R0 ;  /* 0x00000001ff007819 */ /* 0x000fc80000011400 */
.L_x_15714:
        /* <DEDUP_REMOVED lines=10> */
.L_x_15713:
[----:B------:R-:W-:Y:S05]  /*4000*/  BSYNC B1 ;  /* 0x0000000000017941 */ /* 0x000fea0003800000 */
.L_x_15712:
[----:B------:R-:W-:Y:S05]  /*4010*/  BRA `(.L_x_15702) ;  /* 0x000002f000007947 */ /* 0x000fea0003800000 */
.L_x_15701:
[----:B0-----:R-:W0:Y:S01]  /*4020*/  S2R R3, SR_TID.X ;  /* 0x0000000000037919 */ /* 0x001e220000002100 */
[----:B------:R-:W-:Y:S01]  /*4030*/  IMAD.MOV.U32 R0, RZ, RZ, c[0x0][0x168] ;  /* 0x00005a00ff007624 */ /* 0x000fe200078e00ff */
[----:B------:R-:W-:Y:S04]  /*4040*/  BSSY B1, `(.L_x_15715) ;  /* 0x0000013000017945 */ /* 0x000fe80003800000 */
[----:B------:R-:W-:-:S04]  /*4050*/  LOP3.LUT R0, R0, 0x1, RZ, 0xc0, !PT ;  /* 0x0000000100007812 */ /* 0x000fc800078ec0ff */
[----:B------:R-:W-:Y:S01]  /*4060*/  ISETP.NE.U32.AND P4, PT, R0, 0x1, PT ;  /* 0x000000010000780c */ /* 0x000fe20003f85070 */
[----:B------:R-:W-:-:S05]  /*4070*/  IMAD.MOV.U32 R0, RZ, RZ, 0x1 ;  /* 0x00000001ff007424 */ /* 0x000fca00078e00ff */
[----:B------:R-:W-:Y:S02]  /*4080*/  SEL R0, R0, 0xffffffff, P4 ;  /* 0xffffffff00007807 */ /* 0x000fe40002000000 */
        /* <DEDUP_REMOVED lines=8> */
[----:B-----5:R-:W-:Y:S01]  /*4110*/  ISETP.NE.AND P3, PT, R23, 0x1, PT ;  /* 0x000000011700780c */ /* 0x020fe20003f65270 */
[----:B------:R-:W-:-:S12]  /*4120*/  IMAD.MOV.U32 R4, RZ, RZ, 0x1 ;  /* 0x00000001ff047424 */ /* 0x000fd800078e00ff */
[----:B------:R-:W-:Y:S05]  /*4130*/  @!P3 BRA `(.L_x_15716) ;  /* 0x000000300000b947 */ /* 0x000fea0003800000 */
[----:B------:R-:W-:Y:S01]  /*4140*/  ISETP.NE.AND P3, PT, R23, -0x1, PT ;  /* 0xffffffff1700780c */ /* 0x000fe20003f65270 */
[----:B------:R-:W-:-:S12]  /*4150*/  IMAD.MOV.U32 R4, RZ, RZ, R0 ;  /* 0x000000ffff047224 */ /* 0x000fd800078e0000 */
[----:B------:R-:W-:Y:S02]  /*4160*/  @P3 IMAD.MOV.U32 R4, RZ, RZ, RZ ;  /* 0x000000ffff043224 */ /* 0x000fe400078e00ff */
.L_x_15716:
[----:B------:R-:W-:Y:S05]  /*4170*/  BSYNC B1 ;  /* 0x0000000000017941 */ /* 0x000fea0003800000 */
.L_x_15715:
[----:B------:R-:W-:Y:S01]  /*4180*/  BSSY B1, `(.L_x_15717) ;  /* 0x0000008000017945 */ /* 0x000fe20003800000 */
[----:B------:R-:W-:Y:S05]  /*4190*/  @P2 BRA `(.L_x_15718) ;  /* 0x0000006000002947 */ /* 0x000fea0003800000 */
[----:B-1---5:R-:W-:Y:S01]  /*41a0*/  ISETP.NE.AND P2, PT, R19, 0x1, PT ;  /* 0x000000011300780c */ /* 0x022fe20003f45270 */
[----:B------:R-:W-:-:S12]  /*41b0*/  IMAD.MOV.U32 R28, RZ, RZ, 0x1 ;  /* 0x00000001ff1c7424 */ /* 0x000fd800078e00ff */
[----:B------:R-:W-:Y:S05]  /*41c0*/  @!P2 BRA `(.L_x_15718) ;  /* 0x000000300000a947 */ /* 0x000fea0003800000 */
[----:B------:R-:W-:Y:S01]  /*41d0*/  ISETP.NE.AND P2, PT, R19, -0x1, PT ;  /* 0xffffffff1300780c */ /* 0x000fe20003f45270 */
[----:B------:R-:W-:-:S12]  /*41e0*/  IMAD.MOV.U32 R28, RZ, RZ, R0 ;  /* 0x000000ffff1c7224 */ /* 0x000fd800078e0000 */
[----:B------:R-:W-:Y:S02]  /*41f0*/  @P2 IMAD.MOV.U32 R28, RZ, RZ, RZ ;  /* 0x000000ffff1c2224 */ /* 0x000fe400078e00ff */
.L_x_15718:
[----:B------:R-:W-:Y:S05]  /*4200*/  BSYNC B1 ;  /* 0x0000000000017941 */ /* 0x000fea0003800000 */
.L_x_15717:
[----:B------:R-:W-:Y:S01]  /*4210*/  BSSY B1, `(.L_x_15719) ;  /* 0x0000008000017945 */ /* 0x000fe20003800000 */
[----:B------:R-:W-:Y:S05]  /*4220*/  @P0 BRA `(.L_x_15720) ;  /* 0x0000006000000947 */ /* 0x000fea0003800000 */
[----:B--2--5:R-:W-:Y:S01]  /*4230*/  ISETP.NE.AND P0, PT, R25, 0x1, PT ;  /* 0x000000011900780c */ /* 0x024fe20003f05270 */
[----:B------:R-:W-:-:S12]  /*4240*/  IMAD.MOV.U32 R26, RZ, RZ, 0x1 ;  /* 0x00000001ff1a7424 */ /* 0x000fd800078e00ff */
[----:B------:R-:W-:Y:S05]  /*4250*/  @!P0 BRA `(.L_x_15720) ;  /* 0x0000003000008947 */ /* 0x000fea0003800000 */
[----:B------:R-:W-:Y:S01]  /*4260*/  ISETP.NE.AND P0, PT, R25, -0x1, PT ;  /* 0xffffffff1900780c */ /* 0x000fe20003f05270 */
[----:B------:R-:W-:-:S12]  /*4270*/  IMAD.MOV.U32 R26, RZ, RZ, R0 ;  /* 0x000000ffff1a7224 */ /* 0x000fd800078e0000 */
[----:B------:R-:W-:Y:S02]  /*4280*/  @P0 IMAD.MOV.U32 R26, RZ, RZ, RZ ;  /* 0x000000ffff1a0224 */ /* 0x000fe400078e00ff */
.L_x_15720:
[----:B------:R-:W-:Y:S05]  /*4290*/  BSYNC B1 ;  /* 0x0000000000017941 */ /* 0x000fea0003800000 */
.L_x_15719:
[----:B------:R-:W-:Y:S05]  /*42a0*/  @P1 BRA `(.L_x_15702) ;  /* 0x0000006000001947 */ /* 0x000fea0003800000 */
[----:B---3-5:R-:W-:Y:S01]  /*42b0*/  ISETP.NE.AND P0, PT, R24, 0x1, PT ;  /* 0x000000011800780c */ /* 0x028fe20003f05270 */
[----:B------:R-:W-:-:S12]  /*42c0*/  IMAD.MOV.U32 R18, RZ, RZ, 0x1 ;  /* 0x00000001ff127424 */ /* 0x000fd800078e00ff */
[----:B------:R-:W-:Y:S05]  /*42d0*/  @!P0 BRA `(.L_x_15702) ;  /* 0x0000003000008947 */ /* 0x000fea0003800000 */
[----:B------:R-:W-:Y:S01]  /*42e0*/  ISETP.NE.AND P0, PT, R24, -0x1, PT ;  /* 0xffffffff1800780c */ /* 0x000fe20003f05270 */
[----:B------:R-:W-:-:S12]  /*42f0*/  IMAD.MOV.U32 R18, RZ, RZ, R0 ;  /* 0x000000ffff127224 */ /* 0x000fd800078e0000 */
[----:B------:R-:W-:Y:S02]  /*4300*/  @P0 IMAD.MOV.U32 R18, RZ, RZ, RZ ;  /* 0x000000ffff120224 */ /* 0x000fe400078e00ff */
.L_x_15702:
[----:B------:R-:W-:Y:S05]  /*4310*/  BSYNC B0 ;  /* 0x0000000000007941 */ /* 0x000fea0003800000 */
.L_x_15700:
[----:B------:R-:W0:Y:S01]  /*4320*/  S2R R17, SR_TID.X ;  /* 0x0000000000117919 */ /* 0x000e220000002100 */
[----:B-1---5:R-:W1:Y:S01]  /*4330*/  LDC.U8 R19, c[0x0][0x194] ;  /* 0x00006500ff137b82 */ /* 0x022e620000000000 */
[----:B------:R-:W-:Y:S01]  /*4340*/  BSSY B6, `(.L_x_15721) ;  /* 0x00000ef000067945 */ /* 0x000fe20003800000 */
[----:B0-----:R-:W-:-:S13]  /*4350*/  ISETP.GE.AND P0, PT, R17, R22, PT ;  /* 0x000000161100720c */ /* 0x001fda0003f06270 */
        /* <DEDUP_REMOVED lines=19> */
.L_x_15726:
[----:B------:R0:W-:Y:S01]  /*4490*/  STG.E.U8 [R2.64], R4 ;  /* 0x0000000402007986 */ /* 0x0001e2000c101124 */
[----:B------:R-:W-:Y:S05]  /*44a0*/  BRA `(.L_x_15728) ;  /* 0x00000d7000007947 */ /* 0x000fea0003800000 */
.L_x_15725:
        /* <DEDUP_REMOVED lines=9> */
.L_x_15730:
[----:B------:R0:W-:Y:S01]  /*4540*/  STG.E [R2.64], R4 ;  /* 0x0000000402007986 */ /* 0x0001e2000c101924 */
[----:B------:R-:W-:Y:S05]  /*4550*/  BRA `(.L_x_15728) ;  /* 0x00000cc000007947 */ /* 0x000fea0003800000 */
.L_x_15729:
[----:B------:R0:W-:Y:S01]  /*4560*/  STG.E.U16 [R2.64], R4 ;  /* 0x0000000402007986 */ /* 0x0001e2000c101524 */
[----:B------:R-:W-:Y:S05]  /*4570*/  BRA `(.L_x_15728) ;  /* 0x00000ca000007947 */ /* 0x000fea0003800000 */
.L_x_15724:
        /* <DEDUP_REMOVED lines=9> */
.L_x_15732:
[----:B------:R-:W0:Y:S02]  /*4610*/  I2F R0, R4 ;  /* 0x0000000400007306 */ /* 0x000e240000201400 */
[----:B0-----:R-:W-:-:S05]  /*4620*/  F2FP.PACK_AB R0, RZ, R0 ;  /* 0x00000000ff00723e */ /* 0x001fca00000000ff */
[----:B------:R0:W-:Y:S01]  /*4630*/  STG.E.U16 [R2.64], R0 ;  /* 0x0000000002007986 */ /* 0x0001e2000c101524 */
[----:B------:R-:W-:Y:S05]  /*4640*/  BRA `(.L_x_15728) ;  /* 0x00000bd000007947 */ /* 0x000fea0003800000 */
.L_x_15731:
        /* <DEDUP_REMOVED lines=10> */
.L_x_15734:
[----:B------:R-:W0:Y:S02]  /*46f0*/  I2F R4, R4 ;  /* 0x0000000400047306 */ /* 0x000e240000201400 */
[----:B0-----:R-:W-:-:S04]  /*4700*/  F2FP.PACK_AB R5, RZ, R4 ;  /* 0x00000004ff05723e */ /* 0x001fc800000000ff */
[----:B------:R-:W-:-:S05]  /*4710*/  PRMT R5, R5, 0x5410, RZ ;  /* 0x0000541005057816 */ /* 0x000fca00000000ff */
[----:B------:R0:W-:Y:S01]  /*4720*/  STG.E [R2.64], R5 ;  /* 0x0000000502007986 */ /* 0x0001e2000c101924 */
[----:B------:R-:W-:Y:S05]  /*4730*/  BRA `(.L_x_15728) ;  /* 0x00000ae000007947 */ /* 0x000fea0003800000 */
.L_x_15733:
[----:B------:R-:W0:Y:S02]  /*4740*/  I2F.F64 R4, R4 ;  /* 0x0000000400047312 */ /* 0x000e240000201c00 */
[----:B0-----:R0:W-:Y:S01]  /*4750*/  STG.E.64 [R2.64], R4 ;  /* 0x0000000402007986 */ /* 0x0011e2000c101b24 */
[----:B------:R-:W-:Y:S05]  /*4760*/  BRA `(.L_x_15728) ;  /* 0x00000ab000007947 */ /* 0x000fea0003800000 */
.L_x_15723:
        /* <DEDUP_REMOVED lines=12> */
.L_x_15737:
[----:B------:R-:W0:Y:S01]  /*4830*/  I2F.F64 R4, R4 ;  /* 0x0000000400047312 */ /* 0x000e220000201c00 */
[----:B------:R-:W-:-:S05]  /*4840*/  CS2R R6, SRZ ;  /* 0x0000000000067805 */ /* 0x000fca000001ff00 */
[----:B0-----:R0:W-:Y:S01]  /*4850*/  STG.E.128 [R2.64], R4 ;  /* 0x0000000402007986 */ /* 0x0011e2000c101d24 */
[----:B------:R-:W-:Y:S05]  /*4860*/  BRA `(.L_x_15728) ;  /* 0x000009b000007947 */ /* 0x000fea0003800000 */
.L_x_15736:
        /* <DEDUP_REMOVED lines=21> */
.L_x_15741:
[----:B------:R-:W-:Y:S05]  /*49c0*/  BSYNC B0 ;  /* 0x0000000000007941 */ /* 0x000fea0003800000 */
.L_x_15740:
[----:B------:R-:W-:-:S05]  /*49d0*/  LOP3.LUT R5, R0, R5, RZ, 0xfc, !PT ;  /* 0x0000000500057212 */ /* 0x000fca00078efcff */
[----:B------:R0:W-:Y:S01]  /*49e0*/  STG.E.U8 [R2.64], R5 ;  /* 0x0000000502007986 */ /* 0x0001e2000c101124 */
[----:B------:R-:W-:Y:S05]  /*49f0*/  BRA `(.L_x_15728) ;  /* 0x0000082000007947 */ /* 0x000fea0003800000 */
.L_x_15739:
        /* <DEDUP_REMOVED lines=13> */
.L_x_15743:
[----:B------:R-:W-:Y:S01]  /*4ad0*/  IMAD.MOV.U32 R0, RZ, RZ, 0x7f ;  /* 0x0000007fff007424 */ /* 0x000fe200078e00ff */
[----:B------:R-:W-:-:S04]  /*4ae0*/  ISETP.GT.U32.AND P0, PT, R5, 0x7f800000, PT ;  /* 0x7f8000000500780c */ /* 0x000fc80003f04070 */
[----:B------:R-:W-:-:S04]  /*4af0*/  SEL R0, R0, 0x7c, P0 ;  /* 0x0000007c00007807 */ /* 0x000fc80000000000 */
.L_x_15744:
[----:B------:R-:W-:Y:S05]  /*4b00*/  BSYNC B0 ;  /* 0x0000000000007941 */ /* 0x000fea0003800000 */
.L_x_15742:
[----:B------:R-:W-:-:S04]  /*4b10*/  LOP3.LUT R4, R7, 0x80000000, RZ, 0xc0, !PT ;  /* 0x8000000007047812 */ /* 0x000fc800078ec0ff */
[----:B------:R-:W-:-:S04]  /*4b20*/  SHF.R.U32.HI R5, RZ, 0x18, R4 ;  /* 0x00000018ff057819 */ /* 0x000fc80000011604 */
[----:B------:R-:W-:-:S05]  /*4b30*/  LOP3.LUT R5, R0, R5, RZ, 0xfc, !PT ;  /* 0x0000000500057212 */ /* 0x000fca00078efcff */
[----:B------:R0:W-:Y:S01]  /*4b40*/  STG.E.U8 [R2.64], R5 ;  /* 0x0000000502007986 */ /* 0x0001e2000c101124 */
[----:B------:R-:W-:Y:S05]  /*4b50*/  BRA `(.L_x_15728) ;  /* 0x000006c000007947 */ /* 0x000fea0003800000 */
.L_x_15738:
[----:B------:R-:W0:Y:S02]  /*4b60*/  I2F R0, R4 ;  /* 0x0000000400007306 */ /* 0x000e240000201400 */
[----:B0-----:R-:W-:-:S05]  /*4b70*/  F2FP.BF16.PACK_AB R0, RZ, R0 ;  /* 0x00000000ff00723e */ /* 0x001fca00000010ff */
[----:B------:R0:W-:Y:S01]  /*4b80*/  STG.E.U16 [R2.64], R0 ;  /* 0x0000000002007986 */ /* 0x0001e2000c101524 */
[----:B------:R-:W-:Y:S05]  /*4b90*/  BRA `(.L_x_15728) ;  /* 0x0000068000007947 */ /* 0x000fea0003800000 */
.L_x_15735:
        /* <DEDUP_REMOVED lines=10> */
.L_x_15747:
        /* <DEDUP_REMOVED lines=17> */
.L_x_15750:
[----:B------:R-:W-:-:S04]  /*4d50*/  LOP3.LUT R0, R7, 0x80000000, RZ, 0xc0, !PT ;  /* 0x8000000007007812 */ /* 0x000fc800078ec0ff */
[----:B------:R-:W-:-:S04]  /*4d60*/  SHF.R.U32.HI R5, RZ, 0x18, R0 ;  /* 0x00000018ff057819 */ /* 0x000fc80000011600 */
[----:B------:R-:W-:-:S04]  /*4d70*/  LOP3.LUT R4, R4, R5, RZ, 0xfc, !PT ;  /* 0x0000000504047212 */ /* 0x000fc800078efcff */
[----:B------:R-:W-:Y:S02]  /*4d80*/  PRMT R0, R4, 0x7610, R0 ;  /* 0x0000761004007816 */ /* 0x000fe40000000000 */
.L_x_15749:
[----:B------:R-:W-:Y:S05]  /*4d90*/  BSYNC B0 ;  /* 0x0000000000007941 */ /* 0x000fea0003800000 */
.L_x_15748:
[----:B------:R0:W-:Y:S01]  /*4da0*/  STG.E.U8 [R2.64], R0 ;  /* 0x0000000002007986 */ /* 0x0001e2000c101124 */
[----:B------:R-:W-:Y:S05]  /*4db0*/  BRA `(.L_x_15728) ;  /* 0x0000046000007947 */ /* 0x000fea0003800000 */
.L_x_15746:
        /* <DEDUP_REMOVED lines=17> */
.L_x_15753:
[----:B------:R-:W-:-:S04]  /*4ed0*/  LOP3.LUT R0, R7, 0x80000000, RZ, 0xc0, !PT ;  /* 0x8000000007007812 */ /* 0x000fc800078ec0ff */
[----:B------:R-:W-:-:S04]  /*4ee0*/  SHF.R.U32.HI R5, RZ, 0x18, R0 ;  /* 0x00000018ff057819 */ /* 0x000fc80000011600 */
[----:B------:R-:W-:-:S04]  /*4ef0*/  LOP3.LUT R4, R4, R5, RZ, 0xfc, !PT ;  /* 0x0000000504047212 */ /* 0x000fc800078efcff */
[----:B------:R-:W-:Y:S02]  /*4f00*/  PRMT R0, R4, 0x7610, R0 ;  /* 0x0000761004007816 */ /* 0x000fe40000000000 */
.L_x_15752:
[----:B------:R-:W-:Y:S05]  /*4f10*/  BSYNC B0 ;  /* 0x0000000000007941 */ /* 0x000fea0003800000 */
.L_x_15751:
[----:B------:R0:W-:Y:S01]  /*4f20*/  STG.E.U8 [R2.64], R0 ;  /* 0x0000000002007986 */ /* 0x0001e2000c101124 */
[----:B------:R-:W-:Y:S05]  /*4f30*/  BRA `(.L_x_15728) ;  /* 0x000002e000007947 */ /* 0x000fea0003800000 */
.L_x_15745:
        /* <DEDUP_REMOVED lines=22> */
.L_x_15727:
        /* <DEDUP_REMOVED lines=20> */
.L_x_15755:
[----:B------:R-:W-:-:S05]  /*51e0*/  SHF.R.S32.HI R5, RZ, 0x1f, R4 ;  /* 0x0000001fff057819 */ /* 0x000fca0000011404 */
[----:B------:R0:W-:Y:S01]  /*51f0*/  STG.E.64 [R2.64], R4 ;  /* 0x0000000402007986 */ /* 0x0001e2000c101b24 */
[----:B------:R-:W-:Y:S05]  /*5200*/  BRA `(.L_x_15728) ;  /* 0x0000001000007947 */ /* 0x000fea0003800000 */
.L_x_15754:
[----:B------:R0:W-:Y:S02]  /*5210*/  STG.E [R2.64], R4 ;  /* 0x0000000402007986 */ /* 0x0001e4000c101924 */
.L_x_15728:
[----:B------:R-:W-:Y:S02]  /*5220*/  IADD3 R17, R17, 0x80, RZ ;  /* 0x0000008011117810 */ /* 0x000fe40007ffe0ff */
.L_x_15722:
[----:B-1----:R-:W-:Y:S05]  /*5230*/  BSYNC B6 ;  /* 0x0000000000067941 */ /* 0x002fea0003800000 */
.L_x_15721:
        /* <DEDUP_REMOVED lines=21> */
.L_x_15761:
[----:B------:R0:W-:Y:S01]  /*5390*/  STG.E.U8 [R2.64], R28 ;  /* 0x0000001c02007986 */ /* 0x0001e2000c101124 */
[----:B------:R-:W-:Y:S05]  /*53a0*/  BRA `(.L_x_15763) ;  /* 0x00000d7000007947 */ /* 0x000fea0003800000 */
.L_x_15760:
        /* <DEDUP_REMOVED lines=9> */
.L_x_15765:
[----:B------:R0:W-:Y:S01]  /*5440*/  STG.E [R2.64], R28 ;  /* 0x0000001c02007986 */ /* 0x0001e2000c101924 */
[----:B------:R-:W-:Y:S05]  /*5450*/  BRA `(.L_x_15763) ;  /* 0x00000cc000007947 */ /* 0x000fea0003800000 */
.L_x_15764:
[----:B------:R0:W-:Y:S01]  /*5460*/  STG.E.U16 [R2.64], R28 ;  /* 0x0000001c02007986 */ /* 0x0001e2000c101524 */
[----:B------:R-:W-:Y:S05]  /*5470*/  BRA `(.L_x_15763) ;  /* 0x00000ca000007947 */ /* 0x000fea0003800000 */
.L_x_15759:
        /* <DEDUP_REMOVED lines=9> */
.L_x_15767:
[----:B------:R-:W0:Y:S02]  /*5510*/  I2F R0, R28 ;  /* 0x0000001c00007306 */ /* 0x000e240000201400 */
[----:B0-----:R-:W-:-:S05]  /*5520*/  F2FP.PACK_AB R0, RZ, R0 ;  /* 0x00000000ff00723e */ /* 0x001fca00000000ff */
[----:B------:R0:W-:Y:S01]  /*5530*/  STG.E.U16 [R2.64], R0 ;  /* 0x0000000002007986 */ /* 0x0001e2000c101524 */
[----:B------:R-:W-:Y:S05]  /*5540*/  BRA `(.L_x_15763) ;  /* 0x00000bd000007947 */ /* 0x000fea0003800000 */
.L_x_15766:
        /* <DEDUP_REMOVED lines=10> */
.L_x_15769:
[----:B------:R-:W0:Y:S02]  /*55f0*/  I2F R28, R28 ;  /* 0x0000001c001c7306 */ /* 0x000e240000201400 */
[----:B0-----:R-:W-:-:S04]  /*5600*/  F2FP.PACK_AB R5, RZ, R28 ;  /* 0x0000001cff05723e */ /* 0x001fc800000000ff */
[----:B------:R-:W-:-:S05]  /*5610*/  PRMT R5, R5, 0x5410, RZ ;  /* 0x0000541005057816 */ /* 0x000fca00000000ff */
[----:B------:R0:W-:Y:S01]  /*5620*/  STG.E [R2.64], R5 ;  /* 0x0000000502007986 */ /* 0x0001e2000c101924 */
[----:B------:R-:W-:Y:S05]  /*5630*/  BRA `(.L_x_15763) ;  /* 0x00000ae000007947 */ /* 0x000fea0003800000 */
.L_x_15768:
[----:B------:R-:W0:Y:S02]  /*5640*/  I2F.F64 R28, R28 ;  /* 0x0000001c001c7312 */ /* 0x000e240000201c00 */
[----:B0-----:R0:W-:Y:S01]  /*5650*/  STG.E.64 [R2.64], R28 ;  /* 0x0000001c02007986 */ /* 0x0011e2000c101b24 */
[----:B------:R-:W-:Y:S05]  /*5660*/  BRA `(.L_x_15763) ;  /* 0x00000ab000007947 */ /* 0x000fea0003800000 */
.L_x_15758:
        /* <DEDUP_REMOVED lines=12> */
.L_x_15772:
[----:B------:R-:W0:Y:S01]  /*5730*/  I2F.F64 R4, R28 ;  /* 0x0000001c00047312 */ /* 0x000e220000201c00 */
[----:B------:R-:W-:-:S05]  /*5740*/  CS2R R6, SRZ ;  /* 0x0000000000067805 */ /* 0x000fca000001ff00 */
[----:B0-----:R0:W-:Y:S01]  /*5750*/  STG.E.128 [R2.64], R4 ;  /* 0x0000000402007986 */ /* 0x0011e2000c101d24 */
[----:B------:R-:W-:Y:S05]  /*5760*/  BRA `(.L_x_15763) ;  /* 0x000009b000007947 */ /* 0x000fea0003800000 */
.L_x_15771:
        /* <DEDUP_REMOVED lines=21> */
.L_x_15776:
[----:B------:R-:W-:Y:S05]  /*58c0*/  BSYNC B0 ;  /* 0x0000000000007941 */ /* 0x000fea0003800000 */
.L_x_15775:
[----:B------:R-:W-:-:S05]  /*58d0*/  LOP3.LUT R5, R0, R5, RZ, 0xfc, !PT ;  /* 0x0000000500057212 */ /* 0x000fca00078efcff */
[----:B------:R0:W-:Y:S01]  /*58e0*/  STG.E.U8 [R2.64], R5 ;  /* 0x0000000502007986 */ /* 0x0001e2000c101124 */
[----:B------:R-:W-:Y:S05]  /*58f0*/  BRA `(.L_x_15763) ;  /* 0x0000082000007947 */ /* 0x000fea0003800000 */
.L_x_15774:
        /* <DEDUP_REMOVED lines=13> */
.L_x_15778:
[----:B------:R-:W-:Y:S01]  /*59d0*/  IMAD.MOV.U32 R0, RZ, RZ, 0x7f ;  /* 0x0000007fff007424 */ /* 0x000fe200078e00ff */
[----:B------:R-:W-:-:S04]  /*59e0*/  ISETP.GT.U32.AND P0, PT, R4, 0x7f800000, PT ;  /* 0x7f8000000400780c */ /* 0x000fc80003f04070 */
[----:B------:R-:W-:-:S04]  /*59f0*/  SEL R0, R0, 0x7c, P0 ;  /* 0x0000007c00007807 */ /* 0x000fc80000000000 */
.L_x_15779:
[----:B------:R-:W-:Y:S05]  /*5a00*/  BSYNC B0 ;  /* 0x0000000000007941 */ /* 0x000fea0003800000 */
.L_x_15777:
[----:B------:R-:W-:-:S04]  /*5a10*/  LOP3.LUT R4, R5, 0x80000000, RZ, 0xc0, !PT ;  /* 0x8000000005047812 */ /* 0x000fc800078ec0ff */
[----:B------:R-:W-:-:S04]  /*5a20*/  SHF.R.U32.HI R5, RZ, 0x18, R4 ;  /* 0x00000018ff057819 */ /* 0x000fc80000011604 */
[----:B------:R-:W-:-:S05]  /*5a30*/  LOP3.LUT R5, R0, R5, RZ, 0xfc, !PT ;  /* 0x0000000500057212 */ /* 0x000fca00078efcff */
[----:B------:R0:W-:Y:S01]  /*5a40*/  STG.E.U8 [R2.64], R5 ;  /* 0x0000000502007986 */ /* 0x0001e2000c101124 */
[----:B------:R-:W-:Y:S05]  /*5a50*/  BRA `(.L_x_15763) ;  /* 0x000006c000007947 */ /* 0x000fea0003800000 */
.L_x_15773:
[----:B------:R-:W0:Y:S02]  /*5a60*/  I2F R0, R28 ;  /* 0x0000001c00007306 */ /* 0x000e240000201400 */
[----:B0-----:R-:W-:-:S05]  /*5a70*/  F2FP.BF16.PACK_AB R0, RZ, R0 ;  /* 0x00000000ff00723e */ /* 0x001fca00000010ff */
[----:B------:R0:W-:Y:S01]  /*5a80*/  STG.E.U16 [R2.64], R0 ;  /* 0x0000000002007986 */ /* 0x0001e2000c101524 */
[----:B------:R-:W-:Y:S05]  /*5a90*/  BRA `(.L_x_15763) ;  /* 0x0000068000007947 */ /* 0x000fea0003800000 */
.L_x_15770:
        /* <DEDUP_REMOVED lines=10> */
.L_x_15782:
        /* <DEDUP_REMOVED lines=17> */
.L_x_15785:
[----:B------:R-:W-:-:S04]  /*5c50*/  LOP3.LUT R0, R7, 0x80000000, RZ, 0xc0, !PT ;  /* 0x8000000007007812 */ /* 0x000fc800078ec0ff */
[----:B------:R-:W-:-:S04]  /*5c60*/  SHF.R.U32.HI R5, RZ, 0x18, R0 ;  /* 0x00000018ff057819 */ /* 0x000fc80000011600 */
[----:B------:R-:W-:-:S04]  /*5c70*/  LOP3.LUT R4, R4, R5, RZ, 0xfc, !PT ;  /* 0x0000000504047212 */ /* 0x000fc800078efcff */
[----:B------:R-:W-:Y:S02]  /*5c80*/  PRMT R0, R4, 0x7610, R0 ;  /* 0x0000761004007816 */ /* 0x000fe40000000000 */
.L_x_15784:
[----:B------:R-:W-:Y:S05]  /*5c90*/  BSYNC B0 ;  /* 0x0000000000007941 */ /* 0x000fea0003800000 */
.L_x_15783:
[----:B------:R0:W-:Y:S01]  /*5ca0*/  STG.E.U8 [R2.64], R0 ;  /* 0x0000000002007986 */ /* 0x0001e2000c101124 */
[----:B------:R-:W-:Y:S05]  /*5cb0*/  BRA `(.L_x_15763) ;  /* 0x0000046000007947 */ /* 0x000fea0003800000 */
.L_x_15781:
        /* <DEDUP_REMOVED lines=17> */
.L_x_15788:
[----:B------:R-:W-:-:S04]  /*5dd0*/  LOP3.LUT R0, R7, 0x80000000, RZ, 0xc0, !PT ;  /* 0x8000000007007812 */ /* 0x000fc800078ec0ff */
[----:B------:R-:W-:-:S04]  /*5de0*/  SHF.R.U32.HI R5, RZ, 0x18, R0 ;  /* 0x00000018ff057819 */ /* 0x000fc80000011600 */
[----:B------:R-:W-:-:S04]  /*5df0*/  LOP3.LUT R4, R4, R5, RZ, 0xfc, !PT ;  /* 0x0000000504047212 */ /* 0x000fc800078efcff */
[----:B------:R-:W-:Y:S02]  /*5e00*/  PRMT R0, R4, 0x7610, R0 ;  /* 0x0000761004007816 */ /* 0x000fe40000000000 */
.L_x_15787:
[----:B------:R-:W-:Y:S05]  /*5e10*/  BSYNC B0 ;  /* 0x0000000000007941 */ /* 0x000fea0003800000 */
.L_x_15786:
[----:B------:R0:W-:Y:S01]  /*5e20*/  STG.E.U8 [R2.64], R0 ;  /* 0x0000000002007986 */ /* 0x0001e2000c101124 */
[----:B------:R-:W-:Y:S05]  /*5e30*/  BRA `(.L_x_15763) ;  /* 0x000002e000007947 */ /* 0x000fea0003800000 */
.L_x_15780:
        /* <DEDUP_REMOVED lines=22> */
.L_x_15762:
        /* <DEDUP_REMOVED lines=20> */
.L_x_15790:
[----:B------:R-:W-:-:S05]  /*60e0*/  SHF.R.S32.HI R29, RZ, 0x1f, R28 ;  /* 0x0000001fff1d7819 */ /* 0x000fca000001141c */
[----:B------:R0:W-:Y:S01]  /*60f0*/  STG.E.64 [R2.64], R28 ;  /* 0x0000001c02007986 */ /* 0x0001e2000c101b24 */
[----:B------:R-:W-:Y:S05]  /*6100*/  BRA `(.L_x_15763) ;  /* 0x0000001000007947 */ /* 0x000fea0003800000 */
.L_x_15789:
[----:B------:R0:W-:Y:S02]  /*6110*/  STG.E [R2.64], R28 ;  /* 0x0000001c02007986 */ /* 0x0001e4000c101924 */
.L_x_15763:
        /* <DEDUP_REMOVED lines=21> */
.L_x_15794:
[----:B------:R0:W-:Y:S01]  /*6270*/  STG.E.U8 [R2.64], R26 ;  /* 0x0000001a02007986 */ /* 0x0001e2000c101124 */
[----:B------:R-:W-:Y:S05]  /*6280*/  BRA `(.L_x_15796) ;  /* 0x00000d7000007947 */ /* 0x000fea0003800000 */
.L_x_15793:
        /* <DEDUP_REMOVED lines=9> */
.L_x_15798:
[----:B------:R0:W-:Y:S01]  /*6320*/  STG.E [R2.64], R26 ;  /* 0x0000001a02007986 */ /* 0x0001e2000c101924 */
[----:B------:R-:W-:Y:S05]  /*6330*/  BRA `(.L_x_15796) ;  /* 0x00000cc000007947 */ /* 0x000fea0003800000 */
.L_x_15797:
[----:B------:R0:W-:Y:S01]  /*6340*/  STG.E.U16 [R2.64], R26 ;  /* 0x0000001a02007986 */ /* 0x0001e2000c101524 */
[----:B------:R-:W-:Y:S05]  /*6350*/  BRA `(.L_x_15796) ;  /* 0x00000ca000007947 */ /* 0x000fea0003800000 */
.L_x_15792:
        /* <DEDUP_REMOVED lines=9> */
.L_x_15800:
[----:B------:R-:W0:Y:S02]  /*63f0*/  I2F R0, R26 ;  /* 0x0000001a00007306 */ /* 0x000e240000201400 */
[----:B0-----:R-:W-:-:S05]  /*6400*/  F2FP.PACK_AB R0, RZ, R0 ;  /* 0x00000000ff00723e */ /* 0x001fca00000000ff */
[----:B------:R0:W-:Y:S01]  /*6410*/  STG.E.U16 [R2.64], R0 ;  /* 0x0000000002007986 */ /* 0x0001e2000c101524 */
[----:B------:R-:W-:Y:S05]  /*6420*/  BRA `(.L_x_15796) ;  /* 0x00000bd000007947 */ /* 0x000fea0003800000 */
.L_x_15799:
        /* <DEDUP_REMOVED lines=10> */
.L_x_15802:
[----:B------:R-:W0:Y:S02]  /*64d0*/  I2F R26, R26 ;  /* 0x0000001a001a7306 */ /* 0x000e240000201400 */
[----:B0-----:R-:W-:-:S04]  /*64e0*/  F2FP.PACK_AB R5, RZ, R26 ;  /* 0x0000001aff05723e */ /* 0x001fc800000000ff */
[----:B------:R-:W-:-:S05]  /*64f0*/  PRMT R5, R5, 0x5410, RZ ;  /* 0x0000541005057816 */ /* 0x000fca00000000ff */
[----:B------:R0:W-:Y:S01]  /*6500*/  STG.E [R2.64], R5 ;  /* 0x0000000502007986 */ /* 0x0001e2000c101924 */
[----:B------:R-:W-:Y:S05]  /*6510*/  BRA `(.L_x_15796) ;  /* 0x00000ae000007947 */ /* 0x000fea0003800000 */
.L_x_15801:
[----:B------:R-:W0:Y:S02]  /*6520*/  I2F.F64 R26, R26 ;  /* 0x0000001a001a7312 */ /* 0x000e240000201c00 */
[----:B0-----:R0:W-:Y:S01]  /*6530*/  STG.E.64 [R2.64], R26 ;  /* 0x0000001a02007986 */ /* 0x0011e2000c101b24 */
[----:B------:R-:W-:Y:S05]  /*6540*/  BRA `(.L_x_15796) ;  /* 0x00000ab000007947 */ /* 0x000fea0003800000 */
.L_x_15791:
        /* <DEDUP_REMOVED lines=12> */
.L_x_15805:
[----:B------:R-:W0:Y:S01]  /*6610*/  I2F.F64 R4, R26 ;  /* 0x0000001a00047312 */ /* 0x000e220000201c00 */
[----:B------:R-:W-:-:S05]  /*6620*/  CS2R R6, SRZ ;  /* 0x0000000000067805 */ /* 0x000fca000001ff00 */
[----:B0-----:R0:W-:Y:S01]  /*6630*/  STG.E.128 [R2.64], R4 ;  /* 0x0000000402007986 */ /* 0x0011e2000c101d24 */
[----:B------:R-:W-:Y:S05]  /*6640*/  BRA `(.L_x_15796) ;  /* 0x000009b000007947 */ /* 0x000fea0003800000 */
.L_x_15804:
        /* <DEDUP_REMOVED lines=21> */
.L_x_15809:
[----:B------:R-:W-:Y:S05]  /*67a0*/  BSYNC B0 ;  /* 0x0000000000007941 */ /* 0x000fea0003800000 */
.L_x_15808:
[----:B------:R-:W-:-:S05]  /*67b0*/  LOP3.LUT R5, R0, R5, RZ, 0xfc, !PT ;  /* 0x0000000500057212 */ /* 0x000fca00078efcff */
[----:B------:R0:W-:Y:S01]  /*67c0*/  STG.E.U8 [R2.64], R5 ;  /* 0x0000000502007986 */ /* 0x0001e2000c101124 */
[----:B------:R-:W-:Y:S05]  /*67d0*/  BRA `(.L_x_15796) ;  /* 0x0000082000007947 */ /* 0x000fea0003800000 */
.L_x_15807:
        /* <DEDUP_REMOVED lines=13> */
.L_x_15811:
[----:B------:R-:W-:Y:S01]  /*68b0*/  IMAD.MOV.U32 R0, RZ, RZ, 0x7f ;  /* 0x0000007fff007424 */ /* 0x000fe200078e00ff */
[----:B------:R-:W-:-:S04]  /*68c0*/  ISETP.GT.U32.AND P0, PT, R4, 0x7f800000, PT ;  /* 0x7f8000000400780c */ /* 0x000fc80003f04070 */
[----:B------:R-:W-:-:S04]  /*68d0*/  SEL R0, R0, 0x7c, P0 ;  /* 0x0000007c00007807 */ /* 0x000fc80000000000 */
.L_x_15812:
[----:B------:R-:W-:Y:S05]  /*68e0*/  BSYNC B0 ;  /* 0x0000000000007941 */ /* 0x000fea0003800000 */
.L_x_15810:
[----:B------:R-:W-:-:S04]  /*68f0*/  LOP3.LUT R4, R5, 0x80000000, RZ, 0xc0, !PT ;  /* 0x8000000005047812 */ /* 0x000fc800078ec0ff */
[----:B------:R-:W-:-:S04]  /*6900*/  SHF.R.U32.HI R5, RZ, 0x18, R4 ;  /* 0x00000018ff057819 */ /* 0x000fc80000011604 */
[----:B------:R-:W-:-:S05]  /*6910*/  LOP3.LUT R5, R0, R5, RZ, 0xfc, !PT ;  /* 0x0000000500057212 */ /* 0x000fca00078efcff */
[----:B------:R0:W-:Y:S01]  /*6920*/  STG.E.U8 [R2.64], R5 ;  /* 0x0000000502007986 */ /* 0x0001e2000c101124 */
[----:B------:R-:W-:Y:S05]  /*6930*/  BRA `(.L_x_15796) ;  /* 0x000006c000007947 */ /* 0x000fea0003800000 */
.L_x_15806:
[----:B------:R-:W0:Y:S02]  /*6940*/  I2F R0, R26 ;  /* 0x0000001a00007306 */ /* 0x000e240000201400 */
[----:B0-----:R-:W-:-:S05]  /*6950*/  F2FP.BF16.PACK_AB R0, RZ, R0 ;  /* 0x00000000ff00723e */ /* 0x001fca00000010ff */
[----:B------:R0:W-:Y:S01]  /*6960*/  STG.E.U16 [R2.64], R0 ;  /* 0x0000000002007986 */ /* 0x0001e2000c101524 */
[----:B------:R-:W-:Y:S05]  /*6970*/  BRA `(.L_x_15796) ;  /* 0x0000068000007947 */ /* 0x000fea0003800000 */
.L_x_15803:
        /* <DEDUP_REMOVED lines=10> */
.L_x_15815:
        /* <DEDUP_REMOVED lines=17> */
.L_x_15818:
[----:B------:R-:W-:-:S04]  /*6b30*/  LOP3.LUT R0, R7, 0x80000000, RZ, 0xc0, !PT ;  /* 0x8000000007007812 */ /* 0x000fc800078ec0ff */
[----:B------:R-:W-:-:S04]  /*6b40*/  SHF.R.U32.HI R5, RZ, 0x18, R0 ;  /* 0x00000018ff057819 */ /* 0x000fc80000011600 */
[----:B------:R-:W-:-:S04]  /*6b50*/  LOP3.LUT R4, R4, R5, RZ, 0xfc, !PT ;  /* 0x0000000504047212 */ /* 0x000fc800078efcff */
[----:B------:R-:W-:Y:S02]  /*6b60*/  PRMT R0, R4, 0x7610, R0 ;  /* 0x0000761004007816 */ /* 0x000fe40000000000 */
.L_x_15817:
[----:B------:R-:W-:Y:S05]  /*6b70*/  BSYNC B0 ;  /* 0x0000000000007941 */ /* 0x000fea0003800000 */
.L_x_15816:
[----:B------:R0:W-:Y:S01]  /*6b80*/  STG.E.U8 [R2.64], R0 ;  /* 0x0000000002007986 */ /* 0x0001e2000c101124 */
[----:B------:R-:W-:Y:S05]  /*6b90*/  BRA `(.L_x_15796) ;  /* 0x0000046000007947 */ /* 0x000fea0003800000 */
.L_x_15814:
        /* <DEDUP_REMOVED lines=17> */
.L_x_15821:
[----:B------:R-:W-:-:S04]  /*6cb0*/  LOP3.LUT R0, R7, 0x80000000, RZ, 0xc0, !PT ;  /* 0x8000000007007812 */ /* 0x000fc800078ec0ff */
[----:B------:R-:W-:-:S04]  /*6cc0*/  SHF.R.U32.HI R5, RZ, 0x18, R0 ;  /* 0x00000018ff057819 */ /* 0x000fc80000011600 */
[----:B------:R-:W-:-:S04]  /*6cd0*/  LOP3.LUT R4, R4, R5, RZ, 0xfc, !PT ;  /* 0x0000000504047212 */ /* 0x000fc800078efcff */
[----:B------:R-:W-:Y:S02]  /*6ce0*/  PRMT R0, R4, 0x7610, R0 ;  /* 0x0000761004007816 */ /* 0x000fe40000000000 */
.L_x_15820:
[----:B------:R-:W-:Y:S05]  /*6cf0*/  BSYNC B0 ;  /* 0x0000000000007941 */ /* 0x000fea0003800000 */
.L_x_15819:
[----:B------:R0:W-:Y:S01]  /*6d00*/  STG.E.U8 [R2.64], R0 ;  /* 0x0000000002007986 */ /* 0x0001e2000c101124 */
[----:B------:R-:W-:Y:S05]  /*6d10*/  BRA `(.L_x_15796) ;  /* 0x000002e000007947 */ /* 0x000fea0003800000 */
.L_x_15813:
        /* <DEDUP_REMOVED lines=22> */
.L_x_15795:
        /* <DEDUP_REMOVED lines=20> */
.L_x_15823:
[----:B------:R-:W-:-:S05]  /*6fc0*/  SHF.R.S32.HI R27, RZ, 0x1f, R26 ;  /* 0x0000001fff1b7819 */ /* 0x000fca000001141a */
[----:B------:R0:W-:Y:S01]  /*6fd0*/  STG.E.64 [R2.64], R26 ;  /* 0x0000001a02007986 */ /* 0x0001e2000c101b24 */
[----:B------:R-:W-:Y:S05]  /*6fe0*/  BRA `(.L_x_15796) ;  /* 0x0000001000007947 */ /* 0x000fea0003800000 */
.L_x_15822:
[----:B------:R0:W-:Y:S02]  /*6ff0*/  STG.E [R2.64], R26 ;  /* 0x0000001a02007986 */ /* 0x0001e4000c101924 */
.L_x_15796:
[----:B------:R-:W-:Y:S02]  /*7000*/  IADD3 R17, R17, 0x80, RZ ;  /* 0x0000008011117810 */ /* 0x000fe40007ffe0ff */
.L_x_15757:
[----:B------:R-:W-:Y:S05]  /*7010*/  BSYNC B6 ;  /* 0x0000000000067941 */ /* 0x000fea0003800000 */
.L_x_15756:
        /* <DEDUP_REMOVED lines=19> */
.L_x_15827:
[----:B------:R-:W-:Y:S01]  /*7150*/  STG.E.U8 [R2.64], R18 ;  /* 0x0000001202007986 */ /* 0x000fe2000c101124 */
[----:B------:R-:W-:Y:S05]  /*7160*/  EXIT ;  /* 0x000000000000794d */ /* 0x000fea0003800000 */
.L_x_15826:
        /* <DEDUP_REMOVED lines=9> */
.L_x_15830:
[----:B------:R-:W-:Y:S01]  /*7200*/  STG.E [R2.64], R18 ;  /* 0x0000001202007986 */ /* 0x000fe2000c101924 */
[----:B------:R-:W-:Y:S05]  /*7210*/  EXIT ;  /* 0x000000000000794d */ /* 0x000fea0003800000 */
.L_x_15829:
[----:B------:R-:W-:Y:S01]  /*7220*/  STG.E.U16 [R2.64], R18 ;  /* 0x0000001202007986 */ /* 0x000fe2000c101524 */
[----:B------:R-:W-:Y:S05]  /*7230*/  EXIT ;  /* 0x000000000000794d */ /* 0x000fea0003800000 */
.L_x_15825:
        /* <DEDUP_REMOVED lines=9> */
.L_x_15832:
[----:B------:R-:W0:Y:S02]  /*72d0*/  I2F R0, R18 ;  /* 0x0000001200007306 */ /* 0x000e240000201400 */
[----:B0-----:R-:W-:-:S05]  /*72e0*/  F2FP.PACK_AB R0, RZ, R0 ;  /* 0x00000000ff00723e */ /* 0x001fca00000000ff */
[----:B------:R-:W-:Y:S01]  /*72f0*/  STG.E.U16 [R2.64], R0 ;  /* 0x0000000002007986 */ /* 0x000fe2000c101524 */
[----:B------:R-:W-:Y:S05]  /*7300*/  EXIT ;  /* 0x000000000000794d */ /* 0x000fea0003800000 */
.L_x_15831:
        /* <DEDUP_REMOVED lines=10> */
.L_x_15834:
[----:B------:R-:W0:Y:S02]  /*73b0*/  I2F R18, R18 ;  /* 0x0000001200127306 */ /* 0x000e240000201400 */
[----:B0-----:R-:W-:-:S04]  /*73c0*/  F2FP.PACK_AB R5, RZ, R18 ;  /* 0x00000012ff05723e */ /* 0x001fc800000000ff */
[----:B------:R-:W-:-:S05]  /*73d0*/  PRMT R5, R5, 0x5410, RZ ;  /* 0x0000541005057816 */ /* 0x000fca00000000ff */
[----:B------:R-:W-:Y:S01]  /*73e0*/  STG.E [R2.64], R5 ;  /* 0x0000000502007986 */ /* 0x000fe2000c101924 */
[----:B------:R-:W-:Y:S05]  /*73f0*/  EXIT ;  /* 0x000000000000794d */ /* 0x000fea0003800000 */
.L_x_15833:
[----:B------:R-:W0:Y:S02]  /*7400*/  I2F.F64 R18, R18 ;  /* 0x0000001200127312 */ /* 0x000e240000201c00 */
[----:B0-----:R-:W-:Y:S01]  /*7410*/  STG.E.64 [R2.64], R18 ;  /* 0x0000001202007986 */ /* 0x001fe2000c101b24 */
[----:B------:R-:W-:Y:S05]  /*7420*/  EXIT ;  /* 0x000000000000794d */ /* 0x000fea0003800000 */
.L_x_15824:
        /* <DEDUP_REMOVED lines=12> */
.L_x_15837:
[----:B------:R-:W0:Y:S01]  /*74f0*/  I2F.F64 R4, R18 ;  /* 0x0000001200047312 */ /* 0x000e220000201c00 */
[----:B------:R-:W-:-:S05]  /*7500*/  CS2R R6, SRZ ;  /* 0x0000000000067805 */ /* 0x000fca000001ff00 */
[----:B0-----:R-:W-:Y:S01]  /*7510*/  STG.E.128 [R2.64], R4 ;  /* 0x0000000402007986 */ /* 0x001fe2000c101d24 */
[----:B------:R-:W-:Y:S05]  /*7520*/  EXIT ;  /* 0x000000000000794d */ /* 0x000fea0003800000 */
.L_x_15836:
        /* <DEDUP_REMOVED lines=21> */
.L_x_15841:
[----:B------:R-:W-:Y:S05]  /*7680*/  BSYNC B0 ;  /* 0x0000000000007941 */ /* 0x000fea0003800000 */
.L_x_15840:
[----:B------:R-:W-:-:S05]  /*7690*/  LOP3.LUT R5, R0, R5, RZ, 0xfc, !PT ;  /* 0x0000000500057212 */ /* 0x000fca00078efcff */
[----:B------:R-:W-:Y:S01]  /*76a0*/  STG.E.U8 [R2.64], R5 ;  /* 0x0000000502007986 */ /* 0x000fe2000c101124 */
[----:B------:R-:W-:Y:S05]  /*76b0*/  EXIT ;  /* 0x000000000000794d */ /* 0x000fea0003800000 */
.L_x_15839:
        /* <DEDUP_REMOVED lines=13> */
.L_x_15843:
[----:B------:R-:W-:Y:S01]  /*7790*/  IMAD.MOV.U32 R0, RZ, RZ, 0x7f ;  /* 0x0000007fff007424 */ /* 0x000fe200078e00ff */
[----:B------:R-:W-:-:S04]  /*77a0*/  ISETP.GT.U32.AND P0, PT, R4, 0x7f800000, PT ;  /* 0x7f8000000400780c */ /* 0x000fc80003f04070 */
[----:B------:R-:W-:-:S04]  /*77b0*/  SEL R0, R0, 0x7c, P0 ;  /* 0x0000007c00007807 */ /* 0x000fc80000000000 */
.L_x_15844:
[----:B------:R-:W-:Y:S05]  /*77c0*/  BSYNC B0 ;  /* 0x0000000000007941 */ /* 0x000fea0003800000 */
.L_x_15842:
[----:B------:R-:W-:-:S04]  /*77d0*/  LOP3.LUT R4, R5, 0x80000000, RZ, 0xc0, !PT ;  /* 0x8000000005047812 */ /* 0x000fc800078ec0ff */
[----:B------:R-:W-:-:S04]  /*77e0*/  SHF.R.U32.HI R5, RZ, 0x18, R4 ;  /* 0x00000018ff057819 */ /* 0x000fc80000011604 */
[----:B------:R-:W-:-:S05]  /*77f0*/  LOP3.LUT R5, R0, R5, RZ, 0xfc, !PT ;  /* 0x0000000500057212 */ /* 0x000fca00078efcff */
[----:B------:R-:W-:Y:S01]  /*7800*/  STG.E.U8 [R2.64], R5 ;  /* 0x0000000502007986 */ /* 0x000fe2000c101124 */
[----:B------:R-:W-:Y:S05]  /*7810*/  EXIT ;  /* 0x000000000000794d */ /* 0x000fea0003800000 */
.L_x_15838:
[----:B------:R-:W0:Y:S02]  /*7820*/  I2F R0, R18 ;  /* 0x0000001200007306 */ /* 0x000e240000201400 */
[----:B0-----:R-:W-:-:S05]  /*7830*/  F2FP.BF16.PACK_AB R0, RZ, R0 ;  /* 0x00000000ff00723e */ /* 0x001fca00000010ff */
[----:B------:R-:W-:Y:S01]  /*7840*/  STG.E.U16 [R2.64], R0 ;  /* 0x0000000002007986 */ /* 0x000fe2000c101524 */
[----:B------:R-:W-:Y:S05]  /*7850*/  EXIT ;  /* 0x000000000000794d */ /* 0x000fea0003800000 */
.L_x_15835:
        /* <DEDUP_REMOVED lines=10> */
.L_x_15847:
        /* <DEDUP_REMOVED lines=17> */
.L_x_15850:
[----:B------:R-:W-:-:S04]  /*7a10*/  LOP3.LUT R0, R7, 0x80000000, RZ, 0xc0, !PT ;  /* 0x8000000007007812 */ /* 0x000fc800078ec0ff */
[----:B------:R-:W-:-:S04]  /*7a20*/  SHF.R.U32.HI R5, RZ, 0x18, R0 ;  /* 0x00000018ff057819 */ /* 0x000fc80000011600 */
[----:B------:R-:W-:-:S04]  /*7a30*/  LOP3.LUT R4, R4, R5, RZ, 0xfc, !PT ;  /* 0x0000000504047212 */ /* 0x000fc800078efcff */
[----:B------:R-:W-:Y:S02]  /*7a40*/  PRMT R0, R4, 0x7610, R0 ;  /* 0x0000761004007816 */ /* 0x000fe40000000000 */
.L_x_15849:
[----:B------:R-:W-:Y:S05]  /*7a50*/  BSYNC B0 ;  /* 0x0000000000007941 */ /* 0x000fea0003800000 */
.L_x_15848:
[----:B------:R-:W-:Y:S01]  /*7a60*/  STG.E.U8 [R2.64], R0 ;  /* 0x0000000002007986 */ /* 0x000fe2000c101124 */
[----:B------:R-:W-:Y:S05]  /*7a70*/  EXIT ;  /* 0x000000000000794d */ /* 0x000fea0003800000 */
.L_x_15846:
        /* <DEDUP_REMOVED lines=17> */
.L_x_15853:
[----:B------:R-:W-:-:S04]  /*7b90*/  LOP3.LUT R0, R7, 0x80000000, RZ, 0xc0, !PT ;  /* 0x8000000007007812 */ /* 0x000fc800078ec0ff */
[----:B------:R-:W-:-:S04]  /*7ba0*/  SHF.R.U32.HI R5, RZ, 0x18, R0 ;  /* 0x00000018ff057819 */ /* 0x000fc80000011600 */
[----:B------:R-:W-:-:S04]  /*7bb0*/  LOP3.LUT R4, R4, R5, RZ, 0xfc, !PT ;  /* 0x0000000504047212 */ /* 0x000fc800078efcff */
[----:B------:R-:W-:Y:S02]  /*7bc0*/  PRMT R0, R4, 0x7610, R0 ;  /* 0x0000761004007816 */ /* 0x000fe40000000000 */
.L_x_15852:
[----:B------:R-:W-:Y:S05]  /*7bd0*/  BSYNC B0 ;  /* 0x0000000000007941 */ /* 0x000fea0003800000 */
.L_x_15851:
[----:B------:R-:W-:Y:S01]  /*7be0*/  STG.E.U8 [R2.64], R0 ;  /* 0x0000000002007986 */ /* 0x000fe2000c101124 */
[----:B------:R-:W-:Y:S05]  /*7bf0*/  EXIT ;  /* 0x000000000000794d */ /* 0x000fea0003800000 */
.L_x_15845:
        /* <DEDUP_REMOVED lines=22> */
.L_x_15828:
        /* <DEDUP_REMOVED lines=20> */
.L_x_15855:
[----:B------:R-:W-:-:S05]  /*7ea0*/  SHF.R.S32.HI R19, RZ, 0x1f, R18 ;  /* 0x0000001fff137819 */ /* 0x000fca0000011412 */
[----:B------:R-:W-:Y:S01]  /*7eb0*/  STG.E.64 [R2.64], R18 ;  /* 0x0000001202007986 */ /* 0x000fe2000c101b24 */
[----:B------:R-:W-:Y:S05]  /*7ec0*/  EXIT ;  /* 0x000000000000794d */ /* 0x000fea0003800000 */
.L_x_15854:
[----:B------:R-:W-:Y:S01]  /*7ed0*/  STG.E [R2.64], R18 ;  /* 0x0000001202007986 */ /* 0x000fe2000c101924 */
[----:B------:R-:W-:Y:S05]  /*7ee0*/  EXIT ;  /* 0x000000000000794d */ /* 0x000fea0003800000 */
.L_x_15856:
        /* <DEDUP_REMOVED lines=9> */
.L_x_61766:


//--------------------- .text._ZN2at6native18elementwise_kernelILi128ELi2EZNS0_22gpu_kernel_impl_nocastIZNS0_50_GLOBAL__N__2680c7bb_12_PowKernel_cu_b2145a98_318429pow_tensor_scalar_kernel_implIiiEEvRNS_18TensorIteratorBaseET0_EUliE2_EEvS6_RKT_EUliE_EEviT1_ --------------------------
	.section	.text._ZN2at6native18elementwise_kernelILi128ELi2EZNS0_22gpu_kernel_impl_nocastIZNS0_50_GLOBAL__N__2680c7bb_12_PowKernel_cu_b2145a98_318429pow_tensor_scalar_kernel_implIiiEEvRNS_18TensorIteratorBaseET0_EUliE2_EEvS6_RKT_EUliE_EEviT1_,"ax",@progbits
	.sectioninfo	@"SHI_REGISTERS=12"
	.align	128
        .global         _ZN2at6native18elementwise_kernelILi128ELi2EZNS0_22gpu_kernel_impl_nocastIZNS0_50_GLOBAL__N__2680c7bb_12_PowKernel_cu_b2145a98_318429pow_tensor_scalar_kernel_implIiiEEvRNS_18TensorIteratorBaseET0_EUliE2_EEvS6_RKT_EUliE_EEviT1_
        .type           _ZN2at6native18elementwise_kernelILi128ELi2EZNS0_22gpu_kernel_impl_nocastIZNS0_50_GLOBAL__N__2680c7bb_12_PowKernel_cu_b2145a98_318429pow_tensor_scalar_kernel_implIiiEEvRNS_18TensorIteratorBaseET0_EUliE2_EEvS6_RKT_EUliE_EEviT1_,@function
        .size           _ZN2at6native18elementwise_kernelILi128ELi2EZNS0_22gpu_kernel_impl_nocastIZNS0_50_GLOBAL__N__2680c7bb_12_PowKernel_cu_b2145a98_318429pow_tensor_scalar_kernel_implIiiEEvRNS_18TensorIteratorBaseET0_EUliE2_EEvS6_RKT_EUliE_EEviT1_,(.L_x_61767 - _ZN2at6native18elementwise_kernelILi128ELi2EZNS0_22gpu_kernel_impl_nocastIZNS0_50_GLOBAL__N__2680c7bb_12_PowKernel_cu_b2145a98_318429pow_tensor_scalar_kernel_implIiiEEvRNS_18TensorIteratorBaseET0_EUliE2_EEvS6_RKT_EUliE_EEviT1_)
        .other          _ZN2at6native18elementwise_kernelILi128ELi2EZNS0_22gpu_kernel_impl_nocastIZNS0_50_GLOBAL__N__2680c7bb_12_PowKernel_cu_b2145a98_318429pow_tensor_scalar_kernel_implIiiEEvRNS_18TensorIteratorBaseET0_EUliE2_EEvS6_RKT_EUliE_EEviT1_,@"STO_CUDA_ENTRY STV_DEFAULT"
_ZN2at6native18elementwise_kernelILi128ELi2EZNS0_22gpu_kernel_impl_nocastIZNS0_50_GLOBAL__N__2680c7bb_12_PowKernel_cu_b2145a98_318429pow_tensor_scalar_kernel_implIiiEEvRNS_18TensorIteratorBaseET0_EUliE2_EEvS6_RKT_EUliE_EEviT1_:
.text._ZN2at6native18elementwise_kernelILi128ELi2EZNS0_22gpu_kernel_impl_nocastIZNS0_50_GLOBAL__N__2680c7bb_12_PowKernel_cu_b2145a98_318429pow_tensor_scalar_kernel_implIiiEEvRNS_18TensorIteratorBaseET0_EUliE2_EEvS6_RKT_EUliE_EEviT1_:
        /* <DEDUP_REMOVED lines=236> */
.L_x_15859:
[----:B------:R-:W-:-:S04]  /*0ec0*/  IADD3 R4, P0, R3, c[0x0][0x368], RZ ;  /* 0x0000da0003047a10 */ /* 0x000fc80007f1e0ff */
[----:B------:R-:W-:-:S05]  /*0ed0*/  IADD3.X R5, RZ, c[0x0][0x36c], RZ, P0, !PT ;  /* 0x0000db00ff057a10 */ /* 0x000fca00007fe4ff */
[----:B------:R0:W5:Y:S01]  /*0ee0*/  LDG.E R7, [R4.64] ;  /* 0x0000000404077981 */ /* 0x000162000c1e1900 */
[----:B------:R-:W-:Y:S01]  /*0ef0*/  ISETP.LE.AND P0, PT, RZ, c[0x0][0x370], PT ;  /* 0x0000dc00ff007a0c */ /* 0x000fe20003f03270 */
[----:B------:R-:W-:Y:S01]  /*0f00*/  BSSY B1, `(.L_x_15860) ;  /* 0x0000028000017945 */ /* 0x000fe20003800000 */
[----:B------:R-:W-:-:S05]  /*0f10*/  IADD3 R2, P1, R2, c[0x0][0x360], RZ ;  /* 0x0000d80002027a10 */ /* 0x000fca0007f3e0ff */
[----:B------:R-:W-:-:S06]  /*0f20*/  IMAD.X R3, RZ, RZ, c[0x0][0x364], P1 ;  /* 0x0000d900ff037624 */ /* 0x000fcc00008e06ff */
[----:B------:R-:W-:Y:S05]  /*0f30*/  @!P0 BRA `(.L_x_15861) ;  /* 0x000001a000008947 */ /* 0x000fea0003800000 */
[----:B0-----:R-:W-:Y:S02]  /*0f40*/  ISETP.NE.AND P0, PT, RZ, c[0x0][0x370], PT ;  /* 0x0000dc00ff007a0c */ /* 0x001fe40003f05270 */
[----:B------:R-:W-:-:S11]  /*0f50*/  MOV R5, 0x1 ;  /* 0x0000000100057802 */ /* 0x000fd60000000f00 */
[----:B------:R-:W-:Y:S05]  /*0f60*/  @!P0 BRA `(.L_x_15862) ;  /* 0x0000021000008947 */ /* 0x000fea0003800000 */
[----:B------:R-:W-:Y:S01]  /*0f70*/  MOV R5, c[0x0][0x370] ;  /* 0x0000dc0000057a02 */ /* 0x000fe20000000f00 */
[----:B------:R-:W-:-:S03]  /*0f80*/  HFMA2.MMA R4, -RZ, RZ, 0, 5.9604644775390625e-08 ;  /* 0x00000001ff047435 */ /* 0x000fc600000001ff */
[----:B------:R-:W-:-:S04]  /*0f90*/  IADD3 R6, R5, 0x1, RZ ;  /* 0x0000000105067810 */ /* 0x000fc80007ffe0ff */
[----:B------:R-:W-:Y:S01]  /*0fa0*/  ISETP.GE.U32.AND P1, PT, R6, 0x3, PT ;  /* 0x000000030600780c */ /* 0x000fe20003f26070 */
[----:B-----5:R-:W-:Y:S02]  /*0fb0*/  IMAD R6, R7, R7, RZ ;  /* 0x0000000707067224 */ /* 0x020fe400078e02ff */
[----:B------:R-:W-:-:S04]  /*0fc0*/  LOP3.LUT R4, R4, c[0x0][0x370], RZ, 0xc0, !PT ;  /* 0x0000dc0004047a12 */ /* 0x000fc800078ec0ff */
[----:B------:R-:W-:Y:S02]  /*0fd0*/  ISETP.NE.U32.AND P0, PT, R4, 0x1, PT ;  /* 0x000000010400780c */ /* 0x000fe40003f05070 */
[----:B------:R-:W-:Y:S02]  /*0fe0*/  LEA.HI R4, R5, c[0x0][0x370], RZ, 0x1 ;  /* 0x0000dc0005047a11 */ /* 0x000fe400078f08ff */
[----:B------:R-:W-:Y:S02]  /*0ff0*/  SEL R5, R7, 0x1, !P0 ;  /* 0x0000000107057807 */ /* 0x000fe40004000000 */
[----:B------:R-:W-:Y:S05]  /*1000*/  @!P1 BRA `(.L_x_15862) ;  /* 0x0000017000009947 */ /* 0x000fea0003800000 */
[----:B------:R-:W-:Y:S01]  /*1010*/  SHF.R.S32.HI R4, RZ, 0x1, R4 ;  /* 0x00000001ff047819 */ /* 0x000fe20000011404 */
[----:B------:R-:W-:-:S03]  /*1020*/  IMAD.MOV.U32 R7, RZ, RZ, R6 ;  /* 0x000000ffff077224 */ /* 0x000fc600078e0006 */
.L_x_15863:
[C---:B------:R-:W-:Y:S02]  /*1030*/  IADD3 R8, R4.reuse, 0x1, RZ ;  /* 0x0000000104087810 */ /* 0x040fe40007ffe0ff */
[----:B------:R-:W-:Y:S02]  /*1040*/  LOP3.LUT R6, R4, 0x1, RZ, 0xc0, !PT ;  /* 0x0000000104067812 */ /* 0x000fe400078ec0ff */
[----:B------:R-:W-:-:S02]  /*1050*/  ISETP.GE.U32.AND P1, PT, R8, 0x3, PT ;  /* 0x000000030800780c */ /* 0x000fc40003f26070 */
[----:B------:R-:W-:Y:S02]  /*1060*/  ISETP.NE.U32.AND P0, PT, R6, 0x1, PT ;  /* 0x000000010600780c */ /* 0x000fe40003f05070 */
[----:B------:R-:W-:Y:S02]  /*1070*/  LEA.HI R4, R4, R4, RZ, 0x1 ;  /* 0x0000000404047211 */ /* 0x000fe400078f08ff */
[C---:B------:R-:W-:Y:S01]  /*1080*/  SEL R6, R7.reuse, 0x1, !P0 ;  /* 0x0000000107067807 */ /* 0x040fe20004000000 */
[----:B------:R-:W-:Y:S01]  /*1090*/  IMAD R7, R7, R7, RZ ;  /* 0x0000000707077224 */ /* 0x000fe200078e02ff */
[----:B------:R-:W-:-:S03]  /*10a0*/  SHF.R.S32.HI R4, RZ, 0x1, R4 ;  /* 0x00000001ff047819 */ /* 0x000fc60000011404 */
[----:B------:R-:W-:Y:S02]  /*10b0*/  IMAD R5, R6, R5, RZ ;  /* 0x0000000506057224 */ /* 0x000fe400078e02ff */
[----:B------:R-:W-:Y:S05]  /*10c0*/  @P1 BRA `(.L_x_15863) ;  /* 0xffffff6000001947 */ /* 0x000fea000383ffff */
[----:B------:R-:W-:Y:S05]  /*10d0*/  BRA `(.L_x_15862) ;  /* 0x000000a000007947 */ /* 0x000fea0003800000 */
.L_x_15861:
[----:B0----5:R-:W-:Y:S01]  /*10e0*/  ISETP.NE.AND P0, PT, R7, 0x1, PT ;  /* 0x000000010700780c */ /* 0x021fe20003f05270 */
[----:B------:R-:W-:-:S12]  /*10f0*/  HFMA2.MMA R5, -RZ, RZ, 0, 5.9604644775390625e-08 ;  /* 0x00000001ff057435 */ /* 0x000fd800000001ff */
[----:B------:R-:W-:Y:S05]  /*1100*/  @!P0 BRA `(.L_x_15862) ;  /* 0x0000007000008947 */ /* 0x000fea0003800000 */
[----:B------:R-:W-:-:S13]  /*1110*/  ISETP.NE.AND P0, PT, R7, -0x1, PT ;  /* 0xffffffff0700780c */ /* 0x000fda0003f05270 */
[----:B------:R-:W-:Y:S02]  /*1120*/  @!P0 MOV R4, c[0x0][0x370] ;  /* 0x0000dc0000048a02 */ /* 0x000fe40000000f00 */
[----:B------:R-:W-:Y:S02]  /*1130*/  @!P0 MOV R5, 0x1 ;  /* 0x0000000100058802 */ /* 0x000fe40000000f00 */
[----:B------:R-:W-:-:S04]  /*1140*/  @!P0 LOP3.LUT R4, R4, 0x1, RZ, 0xc0, !PT ;  /* 0x0000000104048812 */ /* 0x000fc800078ec0ff */
[----:B------:R-:W-:-:S04]  /*1150*/  @!P0 ISETP.NE.U32.AND P1, PT, R4, 0x1, PT ;  /* 0x000000010400880c */ /* 0x000fc80003f25070 */
[----:B------:R-:W-:Y:S01]  /*1160*/  @!P0 SEL R5, R5, 0xffffffff, P1 ;  /* 0xffffffff05058807 */ /* 0x000fe20000800000 */
[----:B------:R-:W-:-:S03]  /*1170*/  @P0 IMAD.MOV.U32 R5, RZ, RZ, RZ ;  /* 0x000000ffff050224 */ /* 0x000fc600078e00ff */
.L_x_15862:
[----:B------:R-:W-:Y:S05]  /*1180*/  BSYNC B1 ;  /* 0x0000000000017941 */ /* 0x000fea0003800000 */
.L_x_15860:
[----:B------:R0:W-:Y:S01]  /*1190*/  STG.E [R2.64], R5 ;  /* 0x0000000502007986 */ /* 0x0001e2000c101904 */
[----:B-----5:R-:W-:-:S03]  /*11a0*/  IADD3 R7, R0, 0x80, RZ ;  /* 0x0000008000077810 */ /* 0x020fc60007ffe0ff */
.L_x_15858:
[----:B------:R-:W-:Y:S05]  /*11b0*/  BSYNC B0 ;  /* 0x0000000000007941 */ /* 0x000fea0003800000 */
.L_x_15857:
        /* <DEDUP_REMOVED lines=230> */
.L_x_15864:
[----:B------:R-:W-:-:S04]  /*2020*/  IADD3 R4, P0, R2, c[0x0][0x368], RZ ;  /* 0x0000da0002047a10 */ /* 0x000fc80007f1e0ff */
[----:B------:R-:W-:-:S05]  /*2030*/  IADD3.X R5, RZ, c[0x0][0x36c], RZ, P0, !PT ;  /* 0x0000db00ff057a10 */ /* 0x000fca00007fe4ff */
[----:B------:R0:W5:Y:S01]  /*2040*/  LDG.E R4, [R4.64] ;  /* 0x0000000404047981 */ /* 0x000162000c1e1900 */
[----:B------:R-:W-:Y:S02]  /*2050*/  ISETP.LE.AND P1, PT, RZ, c[0x0][0x370], PT ;  /* 0x0000dc00ff007a0c */ /* 0x000fe40003f23270 */
[----:B------:R-:W-:-:S05]  /*2060*/  IADD3 R2, P0, R0, c[0x0][0x360], RZ ;  /* 0x0000d80000027a10 */ /* 0x000fca0007f1e0ff */
[----:B------:R-:W-:-:S06]  /*2070*/  IMAD.X R3, RZ, RZ, c[0x0][0x364], P0 ;  /* 0x0000d900ff037624 */ /* 0x000fcc00000e06ff */
[----:B------:R-:W-:Y:S05]  /*2080*/  @!P1 BRA `(.L_x_15865) ;  /* 0x0000019000009947 */ /* 0x000fea0003800000 */
[----:B0-----:R-:W-:Y:S02]  /*2090*/  ISETP.NE.AND P0, PT, RZ, c[0x0][0x370], PT ;  /* 0x0000dc00ff007a0c */ /* 0x001fe40003f05270 */
[----:B------:R-:W-:-:S11]  /*20a0*/  MOV R5, 0x1 ;  /* 0x0000000100057802 */ /* 0x000fd60000000f00 */
[----:B------:R-:W-:Y:S05]  /*20b0*/  @!P0 BRA `(.L_x_15866) ;  /* 0x0000022000008947 */ /* 0x000fea0003800000 */
[----:B------:R-:W-:-:S04]  /*20c0*/  MOV R5, c[0x0][0x370] ;  /* 0x0000dc0000057a02 */ /* 0x000fc80000000f00 */
[C---:B------:R-:W-:Y:S02]  /*20d0*/  IADD3 R6, R5.reuse, 0x1, RZ ;  /* 0x0000000105067810 */ /* 0x040fe40007ffe0ff */
[C---:B------:R-:W-:Y:S02]  /*20e0*/  LOP3.LUT R0, R5.reuse, 0x1, RZ, 0xc0, !PT ;  /* 0x0000000105007812 */ /* 0x040fe400078ec0ff */
[----:B------:R-:W-:Y:S02]  /*20f0*/  ISETP.GE.U32.AND P1, PT, R6, 0x3, PT ;  /* 0x000000030600780c */ /* 0x000fe40003f26070 */
[----:B------:R-:W-:Y:S01]  /*2100*/  ISETP.NE.U32.AND P0, PT, R0, 0x1, PT ;  /* 0x000000010000780c */ /* 0x000fe20003f05070 */
[C---:B-----5:R-:W-:Y:S01]  /*2110*/  IMAD R0, R4.reuse, R4, RZ ;  /* 0x0000000404007224 */ /* 0x060fe200078e02ff */
[----:B------:R-:W-:Y:S02]  /*2120*/  LEA.HI R6, R5, c[0x0][0x370], RZ, 0x1 ;  /* 0x0000dc0005067a11 */ /* 0x000fe400078f08ff */
[----:B------:R-:W-:-:S07]  /*2130*/  SEL R5, R4, 0x1, !P0 ;  /* 0x0000000104057807 */ /* 0x000fce0004000000 */
[----:B------:R-:W-:Y:S05]  /*2140*/  @!P1 BRA `(.L_x_15866) ;  /* 0x0000019000009947 */ /* 0x000fea0003800000 */
[----:B------:R-:W-:Y:S02]  /*2150*/  SHF.R.S32.HI R4, RZ, 0x1, R6 ;  /* 0x00000001ff047819 */ /* 0x000fe40000011406 */
[----:B------:R-:W-:Y:S02]  /*2160*/  MOV R6, R0 ;  /* 0x0000000000067202 */ /* 0x000fe40000000f00 */
.L_x_15867:
[C---:B------:R-:W-:Y:S02]  /*2170*/  IADD3 R8, R4.reuse, 0x1, RZ ;  /* 0x0000000104087810 */ /* 0x040fe40007ffe0ff */
[----:B------:R-:W-:Y:S02]  /*2180*/  LOP3.LUT R7, R4, 0x1, RZ, 0xc0, !PT ;  /* 0x0000000104077812 */ /* 0x000fe400078ec0ff */
[----:B------:R-:W-:Y:S02]  /*2190*/  ISETP.GE.U32.AND P1, PT, R8, 0x3, PT ;  /* 0x000000030800780c */ /* 0x000fe40003f26070 */
[----:B------:R-:W-:Y:S02]  /*21a0*/  LEA.HI R0, R4, R4, RZ, 0x1 ;  /* 0x0000000404007211 */ /* 0x000fe400078f08ff */
[----:B------:R-:W-:-:S02]  /*21b0*/  ISETP.NE.U32.AND P0, PT, R7, 0x1, PT ;  /* 0x000000010700780c */ /* 0x000fc40003f05070 */
[----:B------:R-:W-:Y:S02]  /*21c0*/  SHF.R.S32.HI R4, RZ, 0x1, R0 ;  /* 0x00000001ff047819 */ /* 0x000fe40000011400 */
[C---:B------:R-:W-:Y:S01]  /*21d0*/  SEL R0, R6.reuse, 0x1, !P0 ;  /* 0x0000000106007807 */ /* 0x040fe20004000000 */
[----:B------:R-:W-:-:S04]  /*21e0*/  IMAD R6, R6, R6, RZ ;  /* 0x0000000606067224 */ /* 0x000fc800078e02ff */
[----:B------:R-:W-:Y:S01]  /*21f0*/  IMAD R5, R0, R5, RZ ;  /* 0x0000000500057224 */ /* 0x000fe200078e02ff */
[----:B------:R-:W-:Y:S05]  /*2200*/  @P1 BRA `(.L_x_15867) ;  /* 0xffffff6000001947 */ /* 0x000fea000383ffff */
[----:B------:R-:W-:Y:S05]  /*2210*/  BRA `(.L_x_15866) ;  /* 0x000000c000007947 */ /* 0x000fea0003800000 */
.L_x_15865:
[----:B0----5:R-:W-:Y:S01]  /*2220*/  ISETP.NE.AND P0, PT, R4, 0x1, PT ;  /* 0x000000010400780c */ /* 0x021fe20003f05270 */
[----:B------:R-:W-:Y:S01]  /*2230*/  BSSY B0, `(.L_x_15866) ;  /* 0x000000a000007945 */ /* 0x000fe20003800000 */
[----:B------:R-:W-:-:S11]  /*2240*/  IMAD.MOV.U32 R5, RZ, RZ, 0x1 ;  /* 0x00000001ff057424 */ /* 0x000fd600078e00ff */
[----:B------:R-:W-:Y:S05]  /*2250*/  @!P0 BRA `(.L_x_15868) ;  /* 0x0000007000008947 */ /* 0x000fea0003800000 */
[----:B------:R-:W-:-:S13]  /*2260*/  ISETP.NE.AND P0, PT, R4, -0x1, PT ;  /* 0xffffffff0400780c */ /* 0x000fda0003f05270 */
[----:B------:R-:W-:Y:S02]  /*2270*/  @!P0 MOV R0, c[0x0][0x370] ;  /* 0x0000dc0000008a02 */ /* 0x000fe40000000f00 */
[----:B------:R-:W-:Y:S02]  /*2280*/  @!P0 MOV R5, 0x1 ;  /* 0x0000000100058802 */ /* 0x000fe40000000f00 */
[----:B------:R-:W-:-:S04]  /*2290*/  @!P0 LOP3.LUT R0, R0, 0x1, RZ, 0xc0, !PT ;  /* 0x0000000100008812 */ /* 0x000fc800078ec0ff */
[----:B------:R-:W-:-:S04]  /*22a0*/  @!P0 ISETP.NE.U32.AND P1, PT, R0, 0x1, PT ;  /* 0x000000010000880c */ /* 0x000fc80003f25070 */
[----:B------:R-:W-:Y:S02]  /*22b0*/  @!P0 SEL R5, R5, 0xffffffff, P1 ;  /* 0xffffffff05058807 */ /* 0x000fe40000800000 */
[----:B------:R-:W-:Y:S02]  /*22c0*/  @P0 MOV R5, RZ ;  /* 0x000000ff00050202 */ /* 0x000fe40000000f00 */
.L_x_15868:
[----:B------:R-:W-:Y:S05]  /*22d0*/  BSYNC B0 ;  /* 0x0000000000007941 */ /* 0x000fea0003800000 */
.L_x_15866:
[----:B------:R-:W-:Y:S01]  /*22e0*/  STG.E [R2.64], R5 ;  /* 0x0000000502007986 */ /* 0x000fe2000c101904 */
[----:B------:R-:W-:Y:S05]  /*22f0*/  EXIT ;  /* 0x000000000000794d */ /* 0x000fea0003800000 */
.L_x_15869:
        /* <DEDUP_REMOVED lines=16> */
.L_x_61767:


//--------------------- .text._ZN2at6native27unrolled_elementwise_kernelIZNS0_50_GLOBAL__N__2680c7bb_12_PowKernel_cu_b2145a98_318429pow_tensor_scalar_kernel_implIiiEEvRNS_18TensorIteratorBaseET0_EUliE2_St5arrayIPcLm2EELi4E23TrivialOffsetCalculatorILi1EjESC_NS0_6memory15LoadWithoutCastENSD_16StoreWithoutCastEEEviT_S6_T2_T3_T4_T5_ --------------------------
	.section	.text._ZN2at6native27unrolled_elementwise_kernelIZNS0_50_GLOBAL__N__2680c7bb_12_PowKernel_cu_b2145a98_318429pow_tensor_scalar_kernel_implIiiEEvRNS_18TensorIteratorBaseET0_EUliE2_St5arrayIPcLm2EELi4E23TrivialOffsetCalculatorILi1EjESC_NS0_6memory15LoadWithoutCastENSD_16StoreWithoutCastEEEviT_S6_T2_T3_T4_T5_,"ax",@progbits
	.sectioninfo	@"SHI_REGISTERS=19"
	.align	128
        .global         _ZN2at6native27unrolled_elementwise_kernelIZNS0_50_GLOBAL__N__2680c7bb_12_PowKernel_cu_b2145a98_318429pow_tensor_scalar_kernel_implIiiEEvRNS_18TensorIteratorBaseET0_EUliE2_St5arrayIPcLm2EELi4E23TrivialOffsetCalculatorILi1EjESC_NS0_6memory15LoadWithoutCastENSD_16StoreWithoutCastEEEviT_S6_T2_T3_T4_T5_
        .type           _ZN2at6native27unrolled_elementwise_kernelIZNS0_50_GLOBAL__N__2680c7bb_12_PowKernel_cu_b2145a98_318429pow_tensor_scalar_kernel_implIiiEEvRNS_18TensorIteratorBaseET0_EUliE2_St5arrayIPcLm2EELi4E23TrivialOffsetCalculatorILi1EjESC_NS0_6memory15LoadWithoutCastENSD_16StoreWithoutCastEEEviT_S6_T2_T3_T4_T5_,@function
        .size           _ZN2at6native27unrolled_elementwise_kernelIZNS0_50_GLOBAL__N__2680c7bb_12_PowKernel_cu_b2145a98_318429pow_tensor_scalar_kernel_implIiiEEvRNS_18TensorIteratorBaseET0_EUliE2_St5arrayIPcLm2EELi4E23TrivialOffsetCalculatorILi1EjESC_NS0_6memory15LoadWithoutCastENSD_16StoreWithoutCastEEEviT_S6_T2_T3_T4_T5_,(.L_x_61768 - _ZN2at6native27unrolled_elementwise_kernelIZNS0_50_GLOBAL__N__2680c7bb_12_PowKernel_cu_b2145a98_318429pow_tensor_scalar_kernel_implIiiEEvRNS_18TensorIteratorBaseET0_EUliE2_St5arrayIPcLm2EELi4E23TrivialOffsetCalculatorILi1EjESC_NS0_6memory15LoadWithoutCastENSD_16StoreWithoutCastEEEviT_S6_T2_T3_T4_T5_)
        .other          _ZN2at6native27unrolled_elementwise_kernelIZNS0_50_GLOBAL__N__2680c7bb_12_PowKernel_cu_b2145a98_318429pow_tensor_scalar_kernel_implIiiEEvRNS_18TensorIteratorBaseET0_EUliE2_St5arrayIPcLm2EELi4E23TrivialOffsetCalculatorILi1EjESC_NS0_6memory15LoadWithoutCastENSD_16StoreWithoutCastEEEviT_S6_T2_T3_T4_T5_,@"STO_CUDA_ENTRY STV_DEFAULT"
_ZN2at6native27unrolled_elementwise_kernelIZNS0_50_GLOBAL__N__2680c7bb_12_PowKernel_cu_b2145a98_318429pow_tensor_scalar_kernel_implIiiEEvRNS_18TensorIteratorBaseET0_EUliE2_St5arrayIPcLm2EELi4E23TrivialOffsetCalculatorILi1EjESC_NS0_6memory15LoadWithoutCastENSD_16StoreWithoutCastEEEviT_S6_T2_T3_T4_T5_:
.text._ZN2at6native27unrolled_elementwise_kernelIZNS0_50_GLOBAL__N__2680c7bb_12_PowKernel_cu_b2145a98_318429pow_tensor_scalar_kernel_implIiiEEvRNS_18TensorIteratorBaseET0_EUliE2_St5arrayIPcLm2EELi4E23TrivialOffsetCalculatorILi1EjESC_NS0_6memory15LoadWithoutCastENSD_16StoreWithoutCastEEEviT_S6_T2_T3_T4_T5_:
[----:B------:R-:W-:Y:S02]  /*0000*/  IMAD.MOV.U32 R1, RZ, RZ, c[0x0][0x28] ;  /* 0x00000a00ff017624 */ /* 0x000fe400078e00ff */
[----:B------:R-:W0:Y:S01]  /*0010*/  S2R R0, SR_CTAID.X ;  /* 0x0000000000007919 */ /* 0x000e220000002500 */
[----:B------:R-:W-:Y:S01]  /*0020*/  IMAD.MOV.U32 R5, RZ, RZ, -0x200 ;  /* 0xfffffe00ff057424 */ /* 0x000fe200078e00ff */
[----:B------:R-:W-:Y:S01]  /*0030*/  ULDC.64 UR6, c[0x0][0x118] ;  /* 0x0000460000067ab9 */ /* 0x000fe20000000a00 */
[----:B------:R-:W-:Y:S01]  /*0040*/  IMAD.MOV.U32 R16, RZ, RZ, RZ ;  /* 0x000000ffff107224 */ /* 0x000fe200078e00ff */
[----:B------:R-:W1:Y:S01]  /*0050*/  S2R R3, SR_TID.X ;  /* 0x0000000000037919 */ /* 0x000e620000002100 */
[----:B------:R-:W-:Y:S02]  /*0060*/  IMAD.MOV.U32 R6, RZ, RZ, RZ ;  /* 0x000000ffff067224 */ /* 0x000fe400078e00ff */
[----:B0-----:R-:W-:Y:S02]  /*0070*/  IMAD R2, R0, R5, c[0x0][0x160] ;  /* 0x0000580000027624 */ /* 0x001fe400078e0205 */
[----:B------:R-:W-:Y:S01]  /*0080*/  CS2R R4, SRZ ;  /* 0x0000000000047805 */ /* 0x000fe2000001ff00 */
[----:B-1----:R-:W-:-:S02]  /*0090*/  IMAD.MOV.U32 R7, RZ, RZ, R3 ;  /* 0x000000ffff077224 */ /* 0x002fc400078e0003 */
[----:B------:R-:W-:-:S13]  /*00a0*/  ISETP.GE.AND P0, PT, R3, R2, PT ;  /* 0x000000020300720c */ /* 0x000fda0003f06270 */
[----:B------:R-:W-:Y:S01]  /*00b0*/  @!P0 IADD3 R7, R3, 0x80, RZ ;  /* 0x0000008003078810 */ /* 0x000fe20007ffe0ff */
[----:B------:R-:W-:Y:S02]  /*00c0*/  @!P0 IMAD R8, R0, 0x200, R3 ;  /* 0x0000020000088824 */ /* 0x000fe400078e0203 */
[----:B------:R-:W-:Y:S01]  /*00d0*/  @!P0 IMAD.MOV.U32 R9, RZ, RZ, 0x4 ;  /* 0x00000004ff098424 */ /* 0x000fe200078e00ff */
[----:B------:R-:W-:-:S03]  /*00e0*/  ISETP.GE.AND P1, PT, R7, R2, PT ;  /* 0x000000020700720c */ /* 0x000fc60003f26270 */
[----:B------:R-:W-:-:S05]  /*00f0*/  @!P0 IMAD.WIDE.U32 R8, R8, R9, c[0x0][0x180] ;  /* 0x0000600008088625 */ /* 0x000fca00078e0009 */
[----:B------:R0:W5:Y:S05]  /*0100*/  @!P0 LDG.E R16, [R8.64] ;  /* 0x0000000608108981 */ /* 0x00016a000c1e1900 */
        /* <DEDUP_REMOVED lines=12> */
[----:B------:R-:W-:Y:S02]  /*01d0*/  @!P2 IMAD R12, R0, 0x200, R7 ;  /* 0x00000200000ca824 */ /* 0x000fe400078e0207 */
[----:B------:R-:W-:-:S04]  /*01e0*/  @!P2 IMAD.MOV.U32 R13, RZ, RZ, 0x4 ;  /* 0x00000004ff0da424 */ /* 0x000fc800078e00ff */
[----:B------:R-:W-:-:S05]  /*01f0*/  @!P2 IMAD.WIDE.U32 R12, R12, R13, c[0x0][0x180] ;  /* 0x000060000c0ca625 */ /* 0x000fca00078e000d */
[----:B------:R0:W5:Y:S01]  /*0200*/  @!P2 LDG.E R5, [R12.64] ;  /* 0x000000060c05a981 */ /* 0x000162000c1e1900 */
[----:B------:R-:W-:-:S13]  /*0210*/  ISETP.LE.AND P1, PT, RZ, c[0x0][0x168], PT ;  /* 0x00005a00ff007a0c */ /* 0x000fda0003f23270 */
[----:B------:R-:W-:Y:S05]  /*0220*/  @!P1 BRA `(.L_x_15870) ;  /* 0x0000051000009947 */ /* 0x000fea0003800000 */
[----:B0-----:R-:W-:Y:S01]  /*0230*/  ISETP.NE.AND P1, PT, RZ, c[0x0][0x168], PT ;  /* 0x00005a00ff007a0c */ /* 0x001fe20003f25270 */
        /* <DEDUP_REMOVED lines=14> */
[----:B------:R-:W-:-:S05]  /*0320*/  IMAD.MOV.U32 R11, RZ, RZ, c[0x0][0x168] ;  /* 0x00005a00ff0b7624 */ /* 0x000fca00078e00ff */
.L_x_15874:
[C---:B------:R-:W-:Y:S02]  /*0330*/  IADD3 R13, R11.reuse, 0x1, RZ ;  /* 0x000000010b0d7810 */ /* 0x040fe40007ffe0ff */
[----:B------:R-:W-:-:S02]  /*0340*/  LOP3.LUT R12, R11, 0x1, RZ, 0xc0, !PT ;  /* 0x000000010b0c7812 */ /* 0x000fc400078ec0ff */
[----:B------:R-:W-:Y:S02]  /*0350*/  ISETP.GT.U32.AND P4, PT, R13, 0x2, PT ;  /* 0x000000020d00780c */ /* 0x000fe40003f84070 */
[----:B------:R-:W-:Y:S02]  /*0360*/  ISETP.NE.U32.AND P3, PT, R12, 0x1, PT ;  /* 0x000000010c00780c */ /* 0x000fe40003f65070 */
[----:B------:R-:W-:Y:S02]  /*0370*/  LEA.HI R11, R11, R11, RZ, 0x1 ;  /* 0x0000000b0b0b7211 */ /* 0x000fe400078f08ff */
[C---:B-----5:R-:W-:Y:S01]  /*0380*/  SEL R13, R16.reuse, 0x1, !P3 ;  /* 0x00000001100d7807 */ /* 0x060fe20005800000 */
[----:B------:R-:W-:Y:S01]  /*0390*/  IMAD R16, R16, R16, RZ ;  /* 0x0000001010107224 */ /* 0x000fe200078e02ff */
[----:B------:R-:W-:-:S03]  /*03a0*/  SHF.R.S32.HI R11, RZ, 0x1, R11 ;  /* 0x00000001ff0b7819 */ /* 0x000fc6000001140b */
[----:B------:R-:W-:Y:S02]  /*03b0*/  IMAD R10, R13, R10, RZ ;  /* 0x0000000a0d0a7224 */ /* 0x000fe400078e02ff */
[----:B------:R-:W-:Y:S05]  /*03c0*/  @P4 BRA `(.L_x_15874) ;  /* 0xffffff6000004947 */ /* 0x000fea000383ffff */
.L_x_15873:
[----:B------:R-:W-:Y:S05]  /*03d0*/  BSYNC B0 ;  /* 0x0000000000007941 */ /* 0x000fea0003800000 */
.L_x_15872:
[----:B------:R-:W-:Y:S01]  /*03e0*/  BSSY B0, `(.L_x_15875) ;  /* 0x000000e000007945 */ /* 0x000fe20003800000 */
[----:B------:R-:W-:Y:S05]  /*03f0*/  @P5 BRA `(.L_x_15876) ;  /* 0x000000c000005947 */ /* 0x000fea0003800000 */
[----:B------:R-:W-:Y:S02]  /*0400*/  IMAD.MOV.U32 R9, RZ, RZ, 0x1 ;  /* 0x00000001ff097424 */ /* 0x000fe400078e00ff */
[----:B------:R-:W-:-:S05]  /*0410*/  IMAD.MOV.U32 R11, RZ, RZ, c[0x0][0x168] ;  /* 0x00005a00ff0b7624 */ /* 0x000fca00078e00ff */
.L_x_15877:
        /* <DEDUP_REMOVED lines=10> */
.L_x_15876:
[----:B------:R-:W-:Y:S05]  /*04c0*/  BSYNC B0 ;  /* 0x0000000000007941 */ /* 0x000fea0003800000 */
.L_x_15875:
[----:B------:R-:W-:Y:S01]  /*04d0*/  BSSY B0, `(.L_x_15878) ;  /* 0x000000e000007945 */ /* 0x000fe20003800000 */
[----:B------:R-:W-:Y:S05]  /*04e0*/  @P1 BRA `(.L_x_15879) ;  /* 0x000000c000001947 */ /* 0x000fea0003800000 */
[----:B------:R-:W-:Y:S02]  /*04f0*/  IMAD.MOV.U32 R8, RZ, RZ, 0x1 ;  /* 0x00000001ff087424 */ /* 0x000fe400078e00ff */
[----:B-----5:R-:W-:-:S05]  /*0500*/  IMAD.MOV.U32 R6, RZ, RZ, c[0x0][0x168] ;  /* 0x00005a00ff067624 */ /* 0x020fca00078e00ff */
.L_x_15880:
[C---:B------:R-:W-:Y:S02]  /*0510*/  IADD3 R12, R6.reuse, 0x1, RZ ;  /* 0x00000001060c7810 */ /* 0x040fe40007ffe0ff */
[----:B------:R-:W-:Y:S02]  /*0520*/  LOP3.LUT R11, R6, 0x1, RZ, 0xc0, !PT ;  /* 0x00000001060b7812 */ /* 0x000fe400078ec0ff */
[----:B------:R-:W-:Y:S02]  /*0530*/  ISETP.GT.U32.AND P3, PT, R12, 0x2, PT ;  /* 0x000000020c00780c */ /* 0x000fe40003f64070 */
[----:B------:R-:W-:-:S02]  /*0540*/  ISETP.NE.U32.AND P1, PT, R11, 0x1, PT ;  /* 0x000000010b00780c */ /* 0x000fc40003f25070 */
[----:B------:R-:W-:Y:S02]  /*0550*/  LEA.HI R6, R6, R6, RZ, 0x1 ;  /* 0x0000000606067211 */ /* 0x000fe400078f08ff */
[C---:B------:R-:W-:Y:S01]  /*0560*/  SEL R11, R4.reuse, 0x1, !P1 ;  /* 0x00000001040b7807 */ /* 0x040fe20004800000 */
[----:B------:R-:W-:Y:S01]  /*0570*/  IMAD R4, R4, R4, RZ ;  /* 0x0000000404047224 */ /* 0x000fe200078e02ff */
[----:B------:R-:W-:-:S03]  /*0580*/  SHF.R.S32.HI R6, RZ, 0x1, R6 ;  /* 0x00000001ff067819 */ /* 0x000fc60000011406 */
[----:B------:R-:W-:Y:S02]  /*0590*/  IMAD R8, R11, R8, RZ ;  /* 0x000000080b087224 */ /* 0x000fe400078e02ff */
[----:B------:R-:W-:Y:S05]  /*05a0*/  @P3 BRA `(.L_x_15880) ;  /* 0xffffff6000003947 */ /* 0x000fea000383ffff */
.L_x_15879:
[----:B------:R-:W-:Y:S05]  /*05b0*/  BSYNC B0 ;  /* 0x0000000000007941 */ /* 0x000fea0003800000 */
.L_x_15878:
[----:B------:R-:W-:Y:S01]  /*05c0*/  BSSY B0, `(.L_x_15881) ;  /* 0x0000016000007945 */ /* 0x000fe20003800000 */
[----:B------:R-:W-:Y:S05]  /*05d0*/  @P2 BRA `(.L_x_15882) ;  /* 0x0000014000002947 */ /* 0x000fea0003800000 */
[----:B-----5:R-:W-:-:S05]  /*05e0*/  IMAD.MOV.U32 R4, RZ, RZ, c[0x0][0x168] ;  /* 0x00005a00ff047624 */ /* 0x020fca00078e00ff */
[C---:B------:R-:W-:Y:S02]  /*05f0*/  IADD3 R7, R4.reuse, 0x1, RZ ;  /* 0x0000000104077810 */ /* 0x040fe40007ffe0ff */
[----:B------:R-:W-:Y:S02]  /*0600*/  LOP3.LUT R6, R4, 0x1, RZ, 0xc0, !PT ;  /* 0x0000000104067812 */ /* 0x000fe400078ec0ff */
[----:B------:R-:W-:Y:S02]  /*0610*/  ISETP.GE.U32.AND P2, PT, R7, 0x3, PT ;  /* 0x000000030700780c */ /* 0x000fe40003f46070 */
[----:B------:R-:W-:Y:S01]  /*0620*/  ISETP.NE.U32.AND P1, PT, R6, 0x1, PT ;  /* 0x000000010600780c */ /* 0x000fe20003f25070 */
[C---:B------:R-:W-:Y:S01]  /*0630*/  IMAD R6, R5.reuse, R5, RZ ;  /* 0x0000000505067224 */ /* 0x040fe200078e02ff */
[----:B------:R-:W-:Y:S02]  /*0640*/  LEA.HI R4, R4, c[0x0][0x168], RZ, 0x1 ;  /* 0x00005a0004047a11 */ /* 0x000fe400078f08ff */
[----:B------:R-:W-:-:S07]  /*0650*/  SEL R7, R5, 0x1, !P1 ;  /* 0x0000000105077807 */ /* 0x000fce0004800000 */
[----:B------:R-:W-:Y:S05]  /*0660*/  @!P2 BRA `(.L_x_15882) ;  /* 0x000000b00000a947 */ /* 0x000fea0003800000 */
[----:B------:R-:W-:-:S04]  /*0670*/  SHF.R.S32.HI R5, RZ, 0x1, R4 ;  /* 0x00000001ff057819 */ /* 0x000fc80000011404 */
.L_x_15883:
[C---:B------:R-:W-:Y:S02]  /*0680*/  IADD3 R12, R5.reuse, 0x1, RZ ;  /* 0x00000001050c7810 */ /* 0x040fe40007ffe0ff */
[C---:B------:R-:W-:Y:S02]  /*0690*/  LOP3.LUT R11, R5.reuse, 0x1, RZ, 0xc0, !PT ;  /* 0x00000001050b7812 */ /* 0x040fe400078ec0ff */
[----:B------:R-:W-:Y:S02]  /*06a0*/  ISETP.GE.U32.AND P2, PT, R12, 0x3, PT ;  /* 0x000000030c00780c */ /* 0x000fe40003f46070 */
[----:B------:R-:W-:Y:S02]  /*06b0*/  LEA.HI R4, R5, R5, RZ, 0x1 ;  /* 0x0000000505047211 */ /* 0x000fe400078f08ff */
[----:B------:R-:W-:Y:S02]  /*06c0*/  ISETP.NE.U32.AND P1, PT, R11, 0x1, PT ;  /* 0x000000010b00780c */ /* 0x000fe40003f25070 */
[----:B------:R-:W-:-:S02]  /*06d0*/  SHF.R.S32.HI R5, RZ, 0x1, R4 ;  /* 0x00000001ff057819 */ /* 0x000fc40000011404 */
[C---:B------:R-:W-:Y:S01]  /*06e0*/  SEL R4, R6.reuse, 0x1, !P1 ;  /* 0x0000000106047807 */ /* 0x040fe20004800000 */
[----:B------:R-:W-:-:S04]  /*06f0*/  IMAD R6, R6, R6, RZ ;  /* 0x0000000606067224 */ /* 0x000fc800078e02ff */
[----:B------:R-:W-:Y:S01]  /*0700*/  IMAD R7, R4, R7, RZ ;  /* 0x0000000704077224 */ /* 0x000fe200078e02ff */
[----:B------:R-:W-:Y:S05]  /*0710*/  @P2 BRA `(.L_x_15883) ;  /* 0xffffff6000002947 */ /* 0x000fea000383ffff */
.L_x_15882:
[----:B------:R-:W-:Y:S05]  /*0720*/  BSYNC B0 ;  /* 0x0000000000007941 */ /* 0x000fea0003800000 */
.L_x_15881:
[----:B------:R-:W-:Y:S05]  /*0730*/  BRA `(.L_x_15871) ;  /* 0x000002f000007947 */ /* 0x000fea0003800000 */
.L_x_15870:
[----:B0-----:R-:W-:Y:S01]  /*0740*/  ULDC UR4, c[0x0][0x168] ;  /* 0x00005a0000047ab9 */ /* 0x001fe20000000800 */
[C---:B------:R-:W-:Y:S01]  /*0750*/  IADD3 R7, R3.reuse, 0x80, RZ ;  /* 0x0000008003077810 */ /* 0x040fe20007ffe0ff */
[----:B------:R-:W-:Y:S01]  /*0760*/  ULOP3.LUT UR4, UR4, 0x1, URZ, 0xc0, !UPT ;  /* 0x0000000104047892 */ /* 0x000fe2000f8ec03f */
[C---:B------:R-:W-:Y:S01]  /*0770*/  IADD3 R9, R3.reuse, 0x100, RZ ;  /* 0x0000010003097810 */ /* 0x040fe20007ffe0ff */
[----:B------:R-:W-:Y:S01]  /*0780*/  BSSY B0, `(.L_x_15884) ;  /* 0x000000f000007945 */ /* 0x000fe20003800000 */
[----:B------:R-:W-:Y:S01]  /*0790*/  IADD3 R11, R3, 0x180, RZ ;  /* 0x00000180030b7810 */ /* 0x000fe20007ffe0ff */
[----:B------:R-:W-:Y:S01]  /*07a0*/  UISETP.NE.U32.AND UP0, UPT, UR4, 0x1, UPT ;  /* 0x000000010400788c */ /* 0x000fe2000bf05070 */
[-C--:B------:R-:W-:Y:S02]  /*07b0*/  ISETP.GE.AND P4, PT, R7, R2.reuse, PT ;  /* 0x000000020700720c */ /* 0x080fe40003f86270 */
[----:B------:R-:W-:Y:S01]  /*07c0*/  UMOV UR4, 0x1 ;  /* 0x0000000100047882 */ /* 0x000fe20000000000 */
[-C--:B------:R-:W-:Y:S01]  /*07d0*/  ISETP.GE.AND P1, PT, R9, R2.reuse, PT ;  /* 0x000000020900720c */ /* 0x080fe20003f26270 */
[----:B------:R-:W-:Y:S01]  /*07e0*/  USEL UR4, UR4, 0xffffffff, UP0 ;  /* 0xffffffff04047887 */ /* 0x000fe20008000000 */
[----:B------:R-:W-:Y:S01]  /*07f0*/  ISETP.GE.AND P2, PT, R11, R2, PT ;  /* 0x000000020b00720c */ /* 0x000fe20003f46270 */
[----:B------:R-:W-:Y:S07]  /*0800*/  @P0 BRA `(.L_x_15885) ;  /* 0x0000006000000947 */ /* 0x000fee0003800000 */
[----:B-----5:R-:W-:Y:S01]  /*0810*/  ISETP.NE.AND P3, PT, R16, 0x1, PT ;  /* 0x000000011000780c */ /* 0x020fe20003f65270 */
[----:B------:R-:W-:-:S12]  /*0820*/  IMAD.MOV.U32 R10, RZ, RZ, 0x1 ;  /* 0x00000001ff0a7424 */ /* 0x000fd800078e00ff */
[----:B------:R-:W-:Y:S05]  /*0830*/  @!P3 BRA `(.L_x_15885) ;  /* 0x000000300000b947 */ /* 0x000fea0003800000 */
[----:B------:R-:W-:Y:S01]  /*0840*/  ISETP.NE.AND P3, PT, R16, -0x1, PT ;  /* 0xffffffff1000780c */ /* 0x000fe20003f65270 */
[----:B------:R-:W-:-:S12]  /*0850*/  IMAD.U32 R10, RZ, RZ, UR4 ;  /* 0x00000004ff0a7e24 */ /* 0x000fd8000f8e00ff */
[----:B------:R-:W-:Y:S02]  /*0860*/  @P3 IMAD.MOV.U32 R10, RZ, RZ, RZ ;  /* 0x000000ffff0a3224 */ /* 0x000fe400078e00ff */
.L_x_15885:
[----:B------:R-:W-:Y:S05]  /*0870*/  BSYNC B0 ;  /* 0x0000000000007941 */ /* 0x000fea0003800000 */
.L_x_15884:
[----:B------:R-:W-:Y:S01]  /*0880*/  BSSY B0, `(.L_x_15886) ;  /* 0x0000008000007945 */ /* 0x000fe20003800000 */
[----:B------:R-:W-:Y:S05]  /*0890*/  @P4 BRA `(.L_x_15887) ;  /* 0x0000006000004947 */ /* 0x000fea0003800000 */
[----:B-----5:R-:W-:Y:S01]  /*08a0*/  ISETP.NE.AND P3, PT, R6, 0x1, PT ;  /* 0x000000010600780c */ /* 0x020fe20003f65270 */
[----:B------:R-:W-:-:S12]  /*08b0*/  IMAD.MOV.U32 R9, RZ, RZ, 0x1 ;  /* 0x00000001ff097424 */ /* 0x000fd800078e00ff */
[----:B------:R-:W-:Y:S05]  /*08c0*/  @!P3 BRA `(.L_x_15887) ;  /* 0x000000300000b947 */ /* 0x000fea0003800000 */
[----:B------:R-:W-:Y:S01]  /*08d0*/  ISETP.NE.AND P3, PT, R6, -0x1, PT ;  /* 0xffffffff0600780c */ /* 0x000fe20003f65270 */
[----:B------:R-:W-:-:S12]  /*08e0*/  IMAD.U32 R9, RZ, RZ, UR4 ;  /* 0x00000004ff097e24 */ /* 0x000fd8000f8e00ff */
[----:B------:R-:W-:Y:S02]  /*08f0*/  @P3 IMAD.MOV.U32 R9, RZ, RZ, RZ ;  /* 0x000000ffff093224 */ /* 0x000fe400078e00ff */
.L_x_15887:
[----:B------:R-:W-:Y:S05]  /*0900*/  BSYNC B0 ;  /* 0x0000000000007941 */ /* 0x000fea0003800000 */
.L_x_15886:
        /* <DEDUP_REMOVED lines=8> */
.L_x_15889:
[----:B------:R-:W-:Y:S05]  /*0990*/  BSYNC B0 ;  /* 0x0000000000007941 */ /* 0x000fea0003800000 */
.L_x_15888:
        /* <DEDUP_REMOVED lines=8> */
.L_x_15890:
[----:B------:R-:W-:Y:S05]  /*0a20*/  BSYNC B0 ;  /* 0x0000000000007941 */ /* 0x000fea0003800000 */
.L_x_15871:
[--C-:B-----5:R-:W-:Y:S01]  /*0a30*/  @!P0 IMAD R4, R0, 0x200, R3.reuse ;  /* 0x0000020000048824 */ /* 0x120fe200078e0203 */
[----:B------:R-:W-:Y:S01]  /*0a40*/  BSSY B0, `(.L_x_15891) ;  /* 0x0000012000007945 */ /* 0x000fe20003800000 */
[----:B------:R-:W-:Y:S02]  /*0a50*/  @!P0 IMAD.MOV.U32 R5, RZ, RZ, 0x4 ;  /* 0x00000004ff058424 */ /* 0x000fe400078e00ff */
[----:B------:R-:W-:Y:S01]  /*0a60*/  IMAD.MOV.U32 R13, RZ, RZ, R3 ;  /* 0x000000ffff0d7224 */ /* 0x000fe200078e0003 */
[----:B------:R-:W-:Y:S01]  /*0a70*/  @!P0 IADD3 R13, R3, 0x80, RZ ;  /* 0x00000080030d8810 */ /* 0x000fe20007ffe0ff */
[----:B------:R-:W-:-:S03]  /*0a80*/  @!P0 IMAD.WIDE.U32 R4, R4, R5, c[0x0][0x178] ;  /* 0x00005e0004048625 */ /* 0x000fc600078e0005 */
[----:B------:R-:W-:Y:S02]  /*0a90*/  ISETP.GE.AND P1, PT, R13, R2, PT ;  /* 0x000000020d00720c */ /* 0x000fe40003f26270 */
[----:B------:R0:W-:Y:S11]  /*0aa0*/  @!P0 STG.E [R4.64], R10 ;  /* 0x0000000a04008986 */ /* 0x0001f6000c101906 */
        /* <DEDUP_REMOVED lines=11> */
.L_x_15892:
[----:B------:R-:W-:Y:S05]  /*0b60*/  BSYNC B0 ;  /* 0x0000000000007941 */ /* 0x000fea0003800000 */
.L_x_15891:
[----:B------:R-:W-:-:S13]  /*0b70*/  ISETP.GE.AND P0, PT, R13, R2, PT ;  /* 0x000000020d00720c */ /* 0x000fda0003f06270 */
[----:B------:R-:W-:Y:S05]  /*0b80*/  @P0 EXIT ;  /* 0x000000000000094d */ /* 0x000fea0003800000 */
[----:B------:R-:W-:Y:S02]  /*0b90*/  IMAD R2, R0, 0x200, R13 ;  /* 0x0000020000027824 */ /* 0x000fe400078e020d */
[----:B------:R-:W-:-:S04]  /*0ba0*/  IMAD.MOV.U32 R3, RZ, RZ, 0x4 ;  /* 0x00000004ff037424 */ /* 0x000fc800078e00ff */
[----:B------:R-:W-:-:S05]  /*0bb0*/  IMAD.WIDE.U32 R2, R2, R3, c[0x0][0x178] ;  /* 0x00005e0002027625 */ /* 0x000fca00078e0003 */
[----:B------:R-:W-:Y:S01]  /*0bc0*/  STG.E [R2.64], R7 ;  /* 0x0000000702007986 */ /* 0x000fe2000c101906 */
[----:B------:R-:W-:Y:S05]  /*0bd0*/  EXIT ;  /* 0x000000000000794d */ /* 0x000fea0003800000 */
.L_x_15893:
        /* <DEDUP_REMOVED lines=10> */
.L_x_61768:


//--------------------- .text._ZN2at6native29vectorized_elementwise_kernelILi2EZNS0_50_GLOBAL__N__2680c7bb_12_PowKernel_cu_b2145a98_318429pow_tensor_scalar_kernel_implIiiEEvRNS_18TensorIteratorBaseET0_EUliE2_St5arrayIPcLm2EEEEviS6_T1_ --------------------------
	.section	.text._ZN2at6native29vectorized_elementwise_kernelILi2EZNS0_50_GLOBAL__N__2680c7bb_12_PowKernel_cu_b2145a98_318429pow_tensor_scalar_kernel_implIiiEEvRNS_18TensorIteratorBaseET0_EUliE2_St5arrayIPcLm2EEEEviS6_T1_,"ax",@progbits
	.sectioninfo	@"SHI_REGISTERS=30"
	.align	128
        .global         _ZN2at6native29vectorized_elementwise_kernelILi2EZNS0_50_GLOBAL__N__2680c7bb_12_PowKernel_cu_b2145a98_318429pow_tensor_scalar_kernel_implIiiEEvRNS_18TensorIteratorBaseET0_EUliE2_St5arrayIPcLm2EEEEviS6_T1_
        .type           _ZN2at6native29vectorized_elementwise_kernelILi2EZNS0_50_GLOBAL__N__2680c7bb_12_PowKernel_cu_b2145a98_318429pow_tensor_scalar_kernel_implIiiEEvRNS_18TensorIteratorBaseET0_EUliE2_St5arrayIPcLm2EEEEviS6_T1_,@function
        .size           _ZN2at6native29vectorized_elementwise_kernelILi2EZNS0_50_GLOBAL__N__2680c7bb_12_PowKernel_cu_b2145a98_318429pow_tensor_scalar_kernel_implIiiEEvRNS_18TensorIteratorBaseET0_EUliE2_St5arrayIPcLm2EEEEviS6_T1_,(.L_x_61769 - _ZN2at6native29vectorized_elementwise_kernelILi2EZNS0_50_GLOBAL__N__2680c7bb_12_PowKernel_cu_b2145a98_318429pow_tensor_scalar_kernel_implIiiEEvRNS_18TensorIteratorBaseET0_EUliE2_St5arrayIPcLm2EEEEviS6_T1_)
        .other          _ZN2at6native29vectorized_elementwise_kernelILi2EZNS0_50_GLOBAL__N__2680c7bb_12_PowKernel_cu_b2145a98_318429pow_tensor_scalar_kernel_implIiiEEvRNS_18TensorIteratorBaseET0_EUliE2_St5arrayIPcLm2EEEEviS6_T1_,@"STO_CUDA_ENTRY STV_DEFAULT"
_ZN2at6native29vectorized_elementwise_kernelILi2EZNS0_50_GLOBAL__N__2680c7bb_12_PowKernel_cu_b2145a98_318429pow_tensor_scalar_kernel_implIiiEEvRNS_18TensorIteratorBaseET0_EUliE2_St5arrayIPcLm2EEEEviS6_T1_:
.text._ZN2at6native29vectorized_elementwise_kernelILi2EZNS0_50_GLOBAL__N__2680c7bb_12_PowKernel_cu_b2145a98_318429pow_tensor_scalar_kernel_implIiiEEvRNS_18TensorIteratorBaseET0_EUliE2_St5arrayIPcLm2EEEEviS6_T1_:
        /* <DEDUP_REMOVED lines=11> */
[----:B------:R0:W5:Y:S04]  /*00b0*/  LDG.E.64 R20, [R2.64] ;  /* 0x0000000602147981 */ /* 0x000168000c1e1b00 */
[----:B------:R0:W5:Y:S04]  /*00c0*/  LDG.E.64 R4, [R2.64+0x400] ;  /* 0x0004000602047981 */ /* 0x000168000c1e1b00 */
[----:B------:R0:W5:Y:S04]  /*00d0*/  LDG.E.64 R6, [R2.64+0x800] ;  /* 0x0008000602067981 */ /* 0x000168000c1e1b00 */
[----:B------:R0:W5:Y:S01]  /*00e0*/  LDG.E.64 R8, [R2.64+0xc00] ;  /* 0x000c000602087981 */ /* 0x000162000c1e1b00 */
[----:B------:R-:W-:-:S13]  /*00f0*/  ISETP.LE.AND P0, PT, RZ, c[0x0][0x168], PT ;  /* 0x00005a00ff007a0c */ /* 0x000fda0003f03270 */
[----:B------:R-:W-:Y:S05]  /*0100*/  @!P0 BRA `(.L_x_15895) ;  /* 0x0000074000008947 */ /* 0x000fea0003800000 */
[----:B0-----:R-:W-:Y:S01]  /*0110*/  ISETP.NE.AND P0, PT, RZ, c[0x0][0x168], PT ;  /* 0x00005a00ff007a0c */ /* 0x001fe20003f05270 */
        /* <DEDUP_REMOVED lines=9> */
[----:B------:R-:W-:Y:S02]  /*01b0*/  IMAD.MOV.U32 R14, RZ, RZ, c[0x0][0x168] ;  /* 0x00005a00ff0e7624 */ /* 0x000fe400078e00ff */
[----:B------:R-:W-:Y:S02]  /*01c0*/  IMAD.MOV.U32 R3, RZ, RZ, c[0x0][0x168] ;  /* 0x00005a00ff037624 */ /* 0x000fe400078e00ff */
[----:B------:R-:W-:-:S03]  /*01d0*/  IMAD.MOV.U32 R2, RZ, RZ, 0x1 ;  /* 0x00000001ff027424 */ /* 0x000fc600078e00ff */
.L_x_15897:
[C---:B------:R-:W-:Y:S02]  /*01e0*/  IADD3 R13, R3.reuse, 0x1, RZ ;  /* 0x00000001030d7810 */ /* 0x040fe40007ffe0ff */
[----:B------:R-:W-:Y:S02]  /*01f0*/  LOP3.LUT R12, R3, 0x1, RZ, 0xc0, !PT ;  /* 0x00000001030c7812 */ /* 0x000fe400078ec0ff */
[----:B------:R-:W-:-:S02]  /*0200*/  ISETP.GT.U32.AND P1, PT, R13, 0x2, PT ;  /* 0x000000020d00780c */ /* 0x000fc40003f24070 */
[----:B------:R-:W-:Y:S02]  /*0210*/  ISETP.NE.U32.AND P0, PT, R12, 0x1, PT ;  /* 0x000000010c00780c */ /* 0x000fe40003f05070 */
[----:B------:R-:W-:Y:S02]  /*0220*/  LEA.HI R3, R3, R3, RZ, 0x1 ;  /* 0x0000000303037211 */ /* 0x000fe400078f08ff */
[C---:B-----5:R-:W-:Y:S01]  /*0230*/  SEL R13, R20.reuse, 0x1, !P0 ;  /* 0x00000001140d7807 */ /* 0x060fe20004000000 */
[----:B------:R-:W-:Y:S01]  /*0240*/  IMAD R20, R20, R20, RZ ;  /* 0x0000001414147224 */ /* 0x000fe200078e02ff */
[----:B------:R-:W-:-:S03]  /*0250*/  SHF.R.S32.HI R3, RZ, 0x1, R3 ;  /* 0x00000001ff037819 */ /* 0x000fc60000011403 */
[----:B------:R-:W-:Y:S02]  /*0260*/  IMAD R2, R13, R2, RZ ;  /* 0x000000020d027224 */ /* 0x000fe400078e02ff */
[----:B------:R-:W-:Y:S05]  /*0270*/  @P1 BRA `(.L_x_15897) ;  /* 0xffffff6000001947 */ /* 0x000fea000383ffff */
[----:B------:R-:W-:Y:S02]  /*0280*/  IMAD.MOV.U32 R12, RZ, RZ, c[0x0][0x168] ;  /* 0x00005a00ff0c7624 */ /* 0x000fe400078e00ff */
[----:B------:R-:W-:-:S03]  /*0290*/  IMAD.MOV.U32 R3, RZ, RZ, 0x1 ;  /* 0x00000001ff037424 */ /* 0x000fc600078e00ff */
.L_x_15898:
        /* <DEDUP_REMOVED lines=10> */
[----:B------:R-:W-:Y:S02]  /*0340*/  IMAD.MOV.U32 R13, RZ, RZ, c[0x0][0x168] ;  /* 0x00005a00ff0d7624 */ /* 0x000fe400078e00ff */
[----:B------:R-:W-:-:S03]  /*0350*/  IMAD.MOV.U32 R12, RZ, RZ, 0x1 ;  /* 0x00000001ff0c7424 */ /* 0x000fc600078e00ff */
.L_x_15899:
        /* <DEDUP_REMOVED lines=12> */
.L_x_15900:
        /* <DEDUP_REMOVED lines=12> */
.L_x_15901:
        /* <DEDUP_REMOVED lines=12> */
.L_x_15902:
        /* <DEDUP_REMOVED lines=12> */
.L_x_15903:
        /* <DEDUP_REMOVED lines=10> */
[C---:B------:R-:W-:Y:S02]  /*0700*/  IADD3 R5, R14.reuse, 0x1, RZ ;  /* 0x000000010e057810 */ /* 0x040fe40007ffe0ff */
[----:B------:R-:W-:Y:S02]  /*0710*/  LOP3.LUT R4, R14, 0x1, RZ, 0xc0, !PT ;  /* 0x000000010e047812 */ /* 0x000fe400078ec0ff */
[----:B------:R-:W-:Y:S02]  /*0720*/  ISETP.GE.U32.AND P1, PT, R5, 0x3, PT ;  /* 0x000000030500780c */ /* 0x000fe40003f26070 */
[----:B------:R-:W-:Y:S01]  /*0730*/  ISETP.NE.U32.AND P0, PT, R4, 0x1, PT ;  /* 0x000000010400780c */ /* 0x000fe20003f05070 */
[----:B------:R-:W-:Y:S01]  /*0740*/  IMAD R4, R9, R9, RZ ;  /* 0x0000000909047224 */ /* 0x000fe200078e02ff */
[----:B------:R-:W-:-:S02]  /*0750*/  LEA.HI R14, R14, c[0x0][0x168], RZ, 0x1 ;  /* 0x00005a000e0e7a11 */ /* 0x000fc400078f08ff */
[----:B------:R-:W-:-:S07]  /*0760*/  SEL R19, R9, 0x1, !P0 ;  /* 0x0000000109137807 */ /* 0x000fce0004000000 */
[----:B------:R-:W-:Y:S05]  /*0770*/  @!P1 BRA `(.L_x_15896) ;  /* 0x0000052000009947 */ /* 0x000fea0003800000 */
[----:B------:R-:W-:Y:S01]  /*0780*/  SHF.R.S32.HI R5, RZ, 0x1, R14 ;  /* 0x00000001ff057819 */ /* 0x000fe2000001140e */
[----:B------:R-:W-:-:S03]  /*0790*/  IMAD.MOV.U32 R6, RZ, RZ, R4 ;  /* 0x000000ffff067224 */ /* 0x000fc600078e0004 */
.L_x_15904:
        /* <DEDUP_REMOVED lines=10> */
[----:B------:R-:W-:Y:S05]  /*0840*/  BRA `(.L_x_15896) ;  /* 0x0000045000007947 */ /* 0x000fea0003800000 */
.L_x_15895:
[----:B0----5:R-:W-:Y:S01]  /*0850*/  ISETP.NE.AND P2, PT, R20, 0x1, PT ;  /* 0x000000011400780c */ /* 0x021fe20003f45270 */
[----:B------:R-:W-:Y:S01]  /*0860*/  ULDC UR4, c[0x0][0x168] ;  /* 0x00005a0000047ab9 */ /* 0x000fe20000000800 */
[----:B------:R-:W-:Y:S01]  /*0870*/  BSSY B0, `(.L_x_15905) ;  /* 0x000000d000007945 */ /* 0x000fe20003800000 */
[----:B------:R-:W-:Y:S01]  /*0880*/  ULOP3.LUT UR4, UR4, 0x1, URZ, 0xc0, !UPT ;  /* 0x0000000104047892 */ /* 0x000fe2000f8ec03f */
[----:B------:R-:W-:Y:S01]  /*0890*/  ISETP.NE.AND P1, PT, R21, 0x1, PT ;  /* 0x000000011500780c */ /* 0x000fe20003f25270 */
[----:B------:R-:W-:Y:S01]  /*08a0*/  IMAD.MOV.U32 R3, RZ, RZ, 0x1 ;  /* 0x00000001ff037424 */ /* 0x000fe200078e00ff */
[----:B------:R-:W-:Y:S01]  /*08b0*/  ISETP.NE.AND P0, PT, R4, 0x1, PT ;  /* 0x000000010400780c */ /* 0x000fe20003f05270 */
[----:B------:R-:W-:Y:S01]  /*08c0*/  UISETP.NE.U32.AND UP0, UPT, UR4, 0x1, UPT ;  /* 0x000000010400788c */ /* 0x000fe2000bf05070 */
[----:B------:R-:W-:Y:S02]  /*08d0*/  IMAD.MOV.U32 R2, RZ, RZ, 0x1 ;  /* 0x00000001ff027424 */ /* 0x000fe400078e00ff */
[----:B------:R-:W-:-:S02]  /*08e0*/  UMOV UR4, 0x1 ;  /* 0x0000000100047882 */ /* 0x000fc40000000000 */
[----:B------:R-:W-:Y:S01]  /*08f0*/  USEL UR4, UR4, 0xffffffff, UP0 ;  /* 0xffffffff04047887 */ /* 0x000fe20008000000 */
[----:B------:R-:W-:Y:S06]  /*0900*/  @!P2 BRA `(.L_x_15906) ;  /* 0x000000300000a947 */ /* 0x000fec0003800000 */
[----:B------:R-:W-:Y:S01]  /*0910*/  ISETP.NE.AND P2, PT, R20, -0x1, PT ;  /* 0xffffffff1400780c */ /* 0x000fe20003f45270 */
[----:B------:R-:W-:-:S12]  /*0920*/  IMAD.U32 R2, RZ, RZ, UR4 ;  /* 0x00000004ff027e24 */ /* 0x000fd8000f8e00ff */
[----:B------:R-:W-:Y:S02]  /*0930*/  @P2 IMAD.MOV.U32 R2, RZ, RZ, RZ ;  /* 0x000000ffff022224 */ /* 0x000fe400078e00ff */
.L_x_15906:
[----:B------:R-:W-:Y:S05]  /*0940*/  BSYNC B0 ;  /* 0x0000000000007941 */ /* 0x000fea0003800000 */
.L_x_15905:
[----:B------:R-:W-:Y:S01]  /*0950*/  BSSY B0, `(.L_x_15907) ;  /* 0x000000a000007945 */ /* 0x000fe20003800000 */
[----:B------:R-:W-:Y:S02]  /*0960*/  ISETP.NE.AND P2, PT, R5, 0x1, PT ;  /* 0x000000010500780c */ /* 0x000fe40003f45270 */
[----:B------:R-:W-:Y:S02]  /*0970*/  ISETP.NE.AND P3, PT, R6, 0x1, PT ;  /* 0x000000010600780c */ /* 0x000fe40003f65270 */
[----:B------:R-:W-:Y:S02]  /*0980*/  ISETP.NE.AND P4, PT, R7, 0x1, PT ;  /* 0x000000010700780c */ /* 0x000fe40003f85270 */
[----:B------:R-:W-:Y:S02]  /*0990*/  ISETP.NE.AND P5, PT, R8, 0x1, PT ;  /* 0x000000010800780c */ /* 0x000fe40003fa5270 */
[----:B------:R-:W-:Y:S01]  /*09a0*/  ISETP.NE.AND P6, PT, R9, 0x1, PT ;  /* 0x000000010900780c */ /* 0x000fe20003fc5270 */
[----:B------:R-:W-:Y:S07]  /*09b0*/  @!P1 BRA `(.L_x_15908) ;  /* 0x0000003000009947 */ /* 0x000fee0003800000 */
[----:B------:R-:W-:Y:S01]  /*09c0*/  ISETP.NE.AND P1, PT, R21, -0x1, PT ;  /* 0xffffffff1500780c */ /* 0x000fe20003f25270 */
[----:B------:R-:W-:-:S12]  /*09d0*/  IMAD.U32 R3, RZ, RZ, UR4 ;  /* 0x00000004ff037e24 */ /* 0x000fd8000f8e00ff */
[----:B------:R-:W-:Y:S02]  /*09e0*/  @P1 IMAD.MOV.U32 R3, RZ, RZ, RZ ;  /* 0x000000ffff031224 */ /* 0x000fe400078e00ff */
.L_x_15908:
[----:B------:R-:W-:Y:S05]  /*09f0*/  BSYNC B0 ;  /* 0x0000000000007941 */ /* 0x000fea0003800000 */
.L_x_15907:
[----:B------:R-:W-:Y:S01]  /*0a00*/  BSSY B0, `(.L_x_15909) ;  /* 0x0000007000007945 */ /* 0x000fe20003800000 */
[----:B------:R-:W-:Y:S02]  /*0a10*/  IMAD.MOV.U32 R13, RZ, RZ, 0x1 ;  /* 0x00000001ff0d7424 */ /* 0x000fe400078e00ff */
[----:B------:R-:W-:Y:S01]  /*0a20*/  IMAD.MOV.U32 R12, RZ, RZ, 0x1 ;  /* 0x00000001ff0c7424 */ /* 0x000fe200078e00ff */
[----:B------:R-:W-:Y:S05]  /*0a30*/  @!P0 BRA `(.L_x_15910) ;  /* 0x0000003000008947 */ /* 0x000fea0003800000 */
[----:B------:R-:W-:Y:S01]  /*0a40*/  ISETP.NE.AND P0, PT, R4, -0x1, PT ;  /* 0xffffffff0400780c */ /* 0x000fe20003f05270 */
[----:B------:R-:W-:-:S12]  /*0a50*/  IMAD.U32 R12, RZ, RZ, UR4 ;  /* 0x00000004ff0c7e24 */ /* 0x000fd8000f8e00ff */
[----:B------:R-:W-:Y:S02]  /*0a60*/  @P0 IMAD.MOV.U32 R12, RZ, RZ, RZ ;  /* 0x000000ffff0c0224 */ /* 0x000fe400078e00ff */
.L_x_15910:
[----:B------:R-:W-:Y:S05]  /*0a70*/  BSYNC B0 ;  /* 0x0000000000007941 */ /* 0x000fea0003800000 */
.L_x_15909:
[----:B------:R-:W-:Y:S01]  /*0a80*/  BSSY B0, `(.L_x_15911) ;  /* 0x0000005000007945 */ /* 0x000fe20003800000 */
[----:B------:R-:W-:Y:S05]  /*0a90*/  @!P2 BRA `(.L_x_15912) ;  /* 0x000000300000a947 */ /* 0x000fea0003800000 */
[----:B------:R-:W-:Y:S01]  /*0aa0*/  ISETP.NE.AND P0, PT, R5, -0x1, PT ;  /* 0xffffffff0500780c */ /* 0x000fe20003f05270 */
[----:B------:R-:W-:-:S12]  /*0ab0*/  IMAD.U32 R13, RZ, RZ, UR4 ;  /* 0x00000004ff0d7e24 */ /* 0x000fd8000f8e00ff */
[----:B------:R-:W-:Y:S02]  /*0ac0*/  @P0 IMAD.MOV.U32 R13, RZ, RZ, RZ ;  /* 0x000000ffff0d0224 */ /* 0x000fe400078e00ff */
.L_x_15912:
[----:B------:R-:W-:Y:S05]  /*0ad0*/  BSYNC B0 ;  /* 0x0000000000007941 */ /* 0x000fea0003800000 */
.L_x_15911:
[----:B------:R-:W-:Y:S01]  /*0ae0*/  BSSY B0, `(.L_x_15913) ;  /* 0x0000007000007945 */ /* 0x000fe20003800000 */
[----:B------:R-:W-:Y:S02]  /*0af0*/  IMAD.MOV.U32 R17, RZ, RZ, 0x1 ;  /* 0x00000001ff117424 */ /* 0x000fe400078e00ff */
[----:B------:R-:W-:Y:S01]  /*0b00*/  IMAD.MOV.U32 R16, RZ, RZ, 0x1 ;  /* 0x00000001ff107424 */ /* 0x000fe200078e00ff */
[----:B------:R-:W-:Y:S05]  /*0b10*/  @!P3 BRA `(.L_x_15914) ;  /* 0x000000300000b947 */ /* 0x000fea0003800000 */
[----:B------:R-:W-:Y:S01]  /*0b20*/  ISETP.NE.AND P0, PT, R6, -0x1, PT ;  /* 0xffffffff0600780c */ /* 0x000fe20003f05270 */
[----:B------:R-:W-:-:S12]  /*0b30*/  IMAD.U32 R16, RZ, RZ, UR4 ;  /* 0x00000004ff107e24 */ /* 0x000fd8000f8e00ff */
[----:B------:R-:W-:Y:S02]  /*0b40*/  @P0 IMAD.MOV.U32 R16, RZ, RZ, RZ ;  /* 0x000000ffff100224 */ /* 0x000fe400078e00ff */
.L_x_15914:
[----:B------:R-:W-:Y:S05]  /*0b50*/  BSYNC B0 ;  /* 0x0000000000007941 */ /* 0x000fea0003800000 */
.L_x_15913:
[----:B------:R-:W-:Y:S01]  /*0b60*/  BSSY B0, `(.L_x_15915) ;  /* 0x0000005000007945 */ /* 0x000fe20003800000 */
[----:B------:R-:W-:Y:S05]  /*0b70*/  @!P4 BRA `(.L_x_15916) ;  /* 0x000000300000c947 */ /* 0x000fea0003800000 */
[----:B------:R-:W-:Y:S01]  /*0b80*/  ISETP.NE.AND P0, PT, R7, -0x1, PT ;  /* 0xffffffff0700780c */ /* 0x000fe20003f05270 */
[----:B------:R-:W-:-:S12]  /*0b90*/  IMAD.U32 R17, RZ, RZ, UR4 ;  /* 0x00000004ff117e24 */ /* 0x000fd8000f8e00ff */
[----:B------:R-:W-:Y:S02]  /*0ba0*/  @P0 IMAD.MOV.U32 R17, RZ, RZ, RZ ;  /* 0x000000ffff110224 */ /* 0x000fe400078e00ff */
.L_x_15916:
[----:B------:R-:W-:Y:S05]  /*0bb0*/  BSYNC B0 ;  /* 0x0000000000007941 */ /* 0x000fea0003800000 */
.L_x_15915:
[----:B------:R-:W-:Y:S01]  /*0bc0*/  BSSY B0, `(.L_x_15917) ;  /* 0x0000006000007945 */ /* 0x000fe20003800000 */
[----:B------:R-:W-:Y:S01]  /*0bd0*/  IMAD.MOV.U32 R18, RZ, RZ, 0x1 ;  /* 0x00000001ff127424 */ /* 0x000fe200078e00ff */
[----:B------:R-:W-:Y:S05]  /*0be0*/  @!P5 BRA `(.L_x_15918) ;  /* 0x000000300000d947 */ /* 0x000fea0003800000 */
[----:B------:R-:W-:Y:S01]  /*0bf0*/  ISETP.NE.AND P0, PT, R8, -0x1, PT ;  /* 0xffffffff0800780c */ /* 0x000fe20003f05270 */
[----:B------:R-:W-:-:S12]  /*0c00*/  IMAD.U32 R18, RZ, RZ, UR4 ;  /* 0x00000004ff127e24 */ /* 0x000fd8000f8e00ff */
[----:B------:R-:W-:Y:S02]  /*0c10*/  @P0 IMAD.MOV.U32 R18, RZ, RZ, RZ ;  /* 0x000000ffff120224 */ /* 0x000fe400078e00ff */
.L_x_15918:
[----:B------:R-:W-:Y:S05]  /*0c20*/  BSYNC B0 ;  /* 0x0000000000007941 */ /* 0x000fea0003800000 */
.L_x_15917:
[----:B------:R-:W-:Y:S01]  /*0c30*/  BSSY B0, `(.L_x_15896) ;  /* 0x0000006000007945 */ /* 0x000fe20003800000 */
[----:B------:R-:W-:Y:S01]  /*0c40*/  IMAD.MOV.U32 R19, RZ, RZ, 0x1 ;  /* 0x00000001ff137424 */ /* 0x000fe200078e00ff */
[----:B------:R-:W-:Y:S05]  /*0c50*/  @!P6 BRA `(.L_x_15919) ;  /* 0x000000300000e947 */ /* 0x000fea0003800000 */
[----:B------:R-:W-:Y:S01]  /*0c60*/  ISETP.NE.AND P0, PT, R9, -0x1, PT ;  /* 0xffffffff0900780c */ /* 0x000fe20003f05270 */
[----:B------:R-:W-:-:S12]  /*0c70*/  IMAD.U32 R19, RZ, RZ, UR4 ;  /* 0x00000004ff137e24 */ /* 0x000fd8000f8e00ff */
[----:B------:R-:W-:Y:S02]  /*0c80*/  @P0 IMAD.MOV.U32 R19, RZ, RZ, RZ ;  /* 0x000000ffff130224 */ /* 0x000fe400078e00ff */
.L_x_15919:
[----:B------:R-:W-:Y:S05]  /*0c90*/  BSYNC B0 ;  /* 0x0000000000007941 */ /* 0x000fea0003800000 */
.L_x_15896:
[----:B-----5:R-:W-:-:S06]  /*0ca0*/  IMAD.WIDE.U32 R4, R0, R11, c[0x0][0x178] ;  /* 0x00005e0000047625 */ /* 0x020fcc00078e000b */
[----:B------:R-:W-:-:S05]  /*0cb0*/  IMAD.WIDE R4, R10, 0x8, R4 ;  /* 0x000000080a047825 */ /* 0x000fca00078e0204 */
[----:B------:R-:W-:Y:S04]  /*0cc0*/  STG.E.64 [R4.64], R2 ;  /* 0x0000000204007986 */ /* 0x000fe8000c101b06 */
[----:B------:R-:W-:Y:S04]  /*0cd0*/  STG.E.64 [R4.64+0x400], R12 ;  /* 0x0004000c04007986 */ /* 0x000fe8000c101b06 */
[----:B------:R-:W-:Y:S04]  /*0ce0*/  STG.E.64 [R4.64+0x800], R16 ;  /* 0x0008001004007986 */ /* 0x000fe8000c101b06 */
[----:B------:R-:W-:Y:S01]  /*0cf0*/  STG.E.64 [R4.64+0xc00], R18 ;  /* 0x000c001204007986 */ /* 0x000fe2000c101b06 */
[----:B------:R-:W-:Y:S05]  /*0d00*/  EXIT ;  /* 0x000000000000794d */ /* 0x000fea0003800000 */
.L_x_15894:
[----:B------:R-:W0:Y:S01]  /*0d10*/  S2R R5, SR_TID.X ;  /* 0x0000000000057919 */ /* 0x000e220000002100 */
[----:B------:R-:W-:Y:S01]  /*0d20*/  BSSY B0, `(.L_x_15920) ;  /* 0x0000014000007945 */ /* 0x000fe20003800000 */
[----:B------:R-:W-:Y:S01]  /*0d30*/  CS2R R6, SRZ ;  /* 0x0000000000067805 */ /* 0x000fe2000001ff00 */
        /* <DEDUP_REMOVED lines=13> */
[----:B------:R0:W5:Y:S07]  /*0e10*/  LDG.E R7, [R8.64] ;  /* 0x0000000608077981 */ /* 0x00016e000c1e1900 */
[----:B------:R-:W-:-:S04]  /*0e20*/  @!P2 IMAD.IADD R12, R0, 0x1, R3 ;  /* 0x00000001000ca824 */ /* 0x000fc800078e0203 */
[----:B------:R-:W-:-:S05]  /*0e30*/  @!P2 IMAD.WIDE.U32 R12, R12, R13, c[0x0][0x180] ;  /* 0x000060000c0ca625 */ /* 0x000fca00078e000d */
[----:B------:R0:W5:Y:S01]  /*0e40*/  @!P2 LDG.E R6, [R12.64] ;  /* 0x000000060c06a981 */ /* 0x000162000c1e1900 */
[----:B------:R-:W-:-:S03]  /*0e50*/  @!P2 IADD3 R3, R3, 0x80, RZ ;  /* 0x000000800303a810 */ /* 0x000fc60007ffe0ff */
.L_x_15921:
[----:B------:R-:W-:Y:S05]  /*0e60*/  BSYNC B0 ;  /* 0x0000000000007941 */ /* 0x000fea0003800000 */
.L_x_15920:
[----:B------:R-:W-:Y:S01]  /*0e70*/  ISETP.GE.AND P2, PT, R3, R4, PT ;  /* 0x000000040300720c */ /* 0x000fe20003f46270 */
[----:B------:R-:W-:Y:S01]  /*0e80*/  BSSY B0, `(.L_x_15922) ;  /* 0x000000d000007945 */ /* 0x000fe20003800000 */
[----:B0-----:R-:W-:-:S11]  /*0e90*/  CS2R R8, SRZ ;  /* 0x0000000000087805 */ /* 0x001fd6000001ff00 */
        /* <DEDUP_REMOVED lines=11> */
.L_x_15923:
[----:B------:R-:W-:Y:S05]  /*0f50*/  BSYNC B0 ;  /* 0x0000000000007941 */ /* 0x000fea0003800000 */
.L_x_15922:
[----:B------:R-:W-:Y:S01]  /*0f60*/  ISETP.GE.AND P3, PT, R3, R4, PT ;  /* 0x000000040300720c */ /* 0x000fe20003f66270 */
[----:B------:R-:W-:Y:S01]  /*0f70*/  @!P0 IMAD.IADD R2, R0, 0x1, R5 ;  /* 0x0000000100028824 */ /* 0x000fe200078e0205 */
[----:B------:R-:W-:Y:S01]  /*0f80*/  CS2R R18, SRZ ;  /* 0x0000000000127805 */ /* 0x000fe2000001ff00 */
[----:B------:R-:W-:Y:S01]  /*0f90*/  @!P0 IMAD.MOV.U32 R11, RZ, RZ, 0x4 ;  /* 0x00000004ff0b8424 */ /* 0x000fe200078e00ff */
[----:B------:R-:W-:Y:S01]  /*0fa0*/  CS2R R16, SRZ ;  /* 0x0000000000107805 */ /* 0x000fe2000001ff00 */
[----:B0-----:R-:W-:-:S08]  /*0fb0*/  @!P1 IMAD.MOV.U32 R13, RZ, RZ, 0x4 ;  /* 0x00000004ff0d9424 */ /* 0x001fd000078e00ff */
        /* <DEDUP_REMOVED lines=8> */
[----:B------:R0:W5:Y:S03]  /*1040*/  @!P0 LDG.E R19, [R2.64] ;  /* 0x0000000602138981 */ /* 0x000166000c1e1900 */
[----:B------:R-:W-:Y:S01]  /*1050*/  @!P3 IMAD.WIDE.U32 R12, R12, R15, c[0x0][0x180] ;  /* 0x000060000c0cb625 */ /* 0x000fe200078e000f */
[----:B------:R0:W5:Y:S03]  /*1060*/  @!P1 LDG.E R16, [R10.64] ;  /* 0x000000060a109981 */ /* 0x000166000c1e1900 */
[----:B------:R-:W-:Y:S01]  /*1070*/  @!P2 IMAD.WIDE.U32 R14, R14, R21, c[0x0][0x180] ;  /* 0x000060000e0ea625 */ /* 0x000fe200078e0015 */
[----:B------:R0:W5:Y:S04]  /*1080*/  @!P3 LDG.E R17, [R12.64] ;  /* 0x000000060c11b981 */ /* 0x000168000c1e1900 */
[----:B------:R0:W5:Y:S01]  /*1090*/  @!P2 LDG.E R18, [R14.64] ;  /* 0x000000060e12a981 */ /* 0x000162000c1e1900 */
        /* <DEDUP_REMOVED lines=24> */
[----:B------:R-:W-:-:S05]  /*1220*/  IMAD.MOV.U32 R20, RZ, RZ, c[0x0][0x168] ;  /* 0x00005a00ff147624 */ /* 0x000fca00078e00ff */
.L_x_15928:
        /* <DEDUP_REMOVED lines=10> */
.L_x_15927:
[----:B------:R-:W-:Y:S05]  /*12d0*/  BSYNC B0 ;  /* 0x0000000000007941 */ /* 0x000fea0003800000 */
.L_x_15926:
[----:B------:R-:W-:Y:S01]  /*12e0*/  BSSY B0, `(.L_x_15929) ;  /* 0x0000010000007945 */ /* 0x000fe20003800000 */
[----:B------:R-:W-:Y:S02]  /*12f0*/  ISETP.GE.AND P1, PT, R21, R4, PT ;  /* 0x000000041500720c */ /* 0x000fe40003f26270 */
[----:B------:R-:W-:Y:S01]  /*1300*/  IADD3 R23, R5, 0x300, RZ ;  /* 0x0000030005177810 */ /* 0x000fe20007ffe0ff */
[----:B------:R-:W-:Y:S05]  /*1310*/  @P5 BRA `(.L_x_15930) ;  /* 0x000000c000005947 */ /* 0x000fea0003800000 */
[----:B------:R-:W-:Y:S02]  /*1320*/  IMAD.MOV.U32 R14, RZ, RZ, 0x1 ;  /* 0x00000001ff0e7424 */ /* 0x000fe400078e00ff */
[----:B-----5:R-:W-:-:S05]  /*1330*/  IMAD.MOV.U32 R19, RZ, RZ, c[0x0][0x168] ;  /* 0x00005a00ff137624 */ /* 0x020fca00078e00ff */
.L_x_15931:
[C---:B------:R-:W-:Y:S02]  /*1340*/  IADD3 R21, R19.reuse, 0x1, RZ ;  /* 0x0000000113157810 */ /* 0x040fe40007ffe0ff */
[----:B------:R-:W-:-:S02]  /*1350*/  LOP3.LUT R20, R19, 0x1, RZ, 0xc0, !PT ;  /* 0x0000000113147812 */ /* 0x000fc400078ec0ff */
[----:B------:R-:W-:Y:S02]  /*1360*/  ISETP.GT.U32.AND P6, PT, R21, 0x2, PT ;  /* 0x000000021500780c */ /* 0x000fe40003fc4070 */
[----:B------:R-:W-:Y:S02]  /*1370*/  ISETP.NE.U32.AND P5, PT, R20, 0x1, PT ;  /* 0x000000011400780c */ /* 0x000fe40003fa5070 */
[----:B------:R-:W-:Y:S02]  /*1380*/  LEA.HI R19, R19, R19, RZ, 0x1 ;  /* 0x0000001313137211 */ /* 0x000fe400078f08ff */
[C---:B------:R-:W-:Y:S01]  /*1390*/  SEL R21, R16.reuse, 0x1, !P5 ;  /* 0x0000000110157807 */ /* 0x040fe20006800000 */
[----:B------:R-:W-:Y:S01]  /*13a0*/  IMAD R16, R16, R16, RZ ;  /* 0x0000001010107224 */ /* 0x000fe200078e02ff */
[----:B------:R-:W-:-:S03]  /*13b0*/  SHF.R.S32.HI R19, RZ, 0x1, R19 ;  /* 0x00000001ff137819 */ /* 0x000fc60000011413 */
[----:B------:R-:W-:Y:S02]  /*13c0*/  IMAD R14, R21, R14, RZ ;  /* 0x0000000e150e7224 */ /* 0x000fe400078e02ff */
[----:B------:R-:W-:Y:S05]  /*13d0*/  @P6 BRA `(.L_x_15931) ;  /* 0xffffff6000006947 */ /* 0x000fea000383ffff */
.L_x_15930:
[----:B------:R-:W-:Y:S05]  /*13e0*/  BSYNC B0 ;  /* 0x0000000000007941 */ /* 0x000fea0003800000 */
.L_x_15929:
[----:B------:R-:W-:Y:S01]  /*13f0*/  BSSY B0, `(.L_x_15932) ;  /* 0x0000010000007945 */ /* 0x000fe20003800000 */
[----:B------:R-:W-:Y:S02]  /*1400*/  ISETP.GE.AND P5, PT, R23, R4, PT ;  /* 0x000000041700720c */ /* 0x000fe40003fa6270 */
[----:B-----5:R-:W-:Y:S01]  /*1410*/  IADD3 R19, R5, 0x380, RZ ;  /* 0x0000038005137810 */ /* 0x020fe20007ffe0ff */
[----:B------:R-:W-:Y:S05]  /*1420*/  @P4 BRA `(.L_x_15933) ;  /* 0x000000c000004947 */ /* 0x000fea0003800000 */
[----:B------:R-:W-:Y:S02]  /*1430*/  IMAD.MOV.U32 R13, RZ, RZ, 0x1 ;  /* 0x00000001ff0d7424 */ /* 0x000fe400078e00ff */
[----:B------:R-:W-:-:S05]  /*1440*/  IMAD.MOV.U32 R16, RZ, RZ, c[0x0][0x168] ;  /* 0x00005a00ff107624 */ /* 0x000fca00078e00ff */
.L_x_15934:
        /* <DEDUP_REMOVED lines=10> */
.L_x_15933:
[----:B------:R-:W-:Y:S05]  /*14f0*/  BSYNC B0 ;  /* 0x0000000000007941 */ /* 0x000fea0003800000 */
.L_x_15932:
[----:B------:R-:W-:Y:S01]  /*1500*/  BSSY B0, `(.L_x_15935) ;  /* 0x000000f000007945 */ /* 0x000fe20003800000 */
[----:B------:R-:W-:Y:S01]  /*1510*/  ISETP.GE.AND P4, PT, R19, R4, PT ;  /* 0x000000041300720c */ /* 0x000fe20003f86270 */
[----:B------:R-:W-:Y:S07]  /*1520*/  @P3 BRA `(.L_x_15936) ;  /* 0x000000c000003947 */ /* 0x000fee0003800000 */
[----:B------:R-:W-:Y:S02]  /*1530*/  IMAD.MOV.U32 R12, RZ, RZ, 0x1 ;  /* 0x00000001ff0c7424 */ /* 0x000fe400078e00ff */
[----:B------:R-:W-:-:S05]  /*1540*/  IMAD.MOV.U32 R7, RZ, RZ, c[0x0][0x168] ;  /* 0x00005a00ff077624 */ /* 0x000fca00078e00ff */
.L_x_15937:
[C---:B------:R-:W-:Y:S02]  /*1550*/  IADD3 R19, R7.reuse, 0x1, RZ ;  /* 0x0000000107137810 */ /* 0x040fe40007ffe0ff */
[----:B------:R-:W-:Y:S02]  /*1560*/  LOP3.LUT R16, R7, 0x1, RZ, 0xc0, !PT ;  /* 0x0000000107107812 */ /* 0x000fe400078ec0ff */
[----:B------:R-:W-:-:S02]  /*1570*/  ISETP.GT.U32.AND P6, PT, R19, 0x2, PT ;  /* 0x000000021300780c */ /* 0x000fc40003fc4070 */
[----:B------:R-:W-:Y:S02]  /*1580*/  ISETP.NE.U32.AND P3, PT, R16, 0x1, PT ;  /* 0x000000011000780c */ /* 0x000fe40003f65070 */
[----:B------:R-:W-:Y:S02]  /*1590*/  LEA.HI R7, R7, R7, RZ, 0x1 ;  /* 0x0000000707077211 */ /* 0x000fe400078f08ff */
[C---:B------:R-:W-:Y:S01]  /*15a0*/  SEL R19, R6.reuse, 0x1, !P3 ;  /* 0x0000000106137807 */ /* 0x040fe20005800000 */
[----:B------:R-:W-:Y:S01]  /*15b0*/  IMAD R6, R6, R6, RZ ;  /* 0x0000000606067224 */ /* 0x000fe200078e02ff */
[----:B------:R-:W-:-:S03]  /*15c0*/  SHF.R.S32.HI R7, RZ, 0x1, R7 ;  /* 0x00000001ff077819 */ /* 0x000fc60000011407 */
[----:B------:R-:W-:Y:S02]  /*15d0*/  IMAD R12, R19, R12, RZ ;  /* 0x0000000c130c7224 */ /* 0x000fe400078e02ff */
[----:B------:R-:W-:Y:S05]  /*15e0*/  @P6 BRA `(.L_x_15937) ;  /* 0xffffff6000006947 */ /* 0x000fea000383ffff */
.L_x_15936:
[----:B------:R-:W-:Y:S05]  /*15f0*/  BSYNC B0 ;  /* 0x0000000000007941 */ /* 0x000fea0003800000 */
.L_x_15935:
[----:B------:R-:W-:Y:S01]  /*1600*/  BSSY B0, `(.L_x_15938) ;  /* 0x000000e000007945 */ /* 0x000fe20003800000 */
[----:B------:R-:W-:Y:S05]  /*1610*/  @P2 BRA `(.L_x_15939) ;  /* 0x000000c000002947 */ /* 0x000fea0003800000 */
[----:B------:R-:W-:Y:S02]  /*1620*/  IMAD.MOV.U32 R11, RZ, RZ, 0x1 ;  /* 0x00000001ff0b7424 */ /* 0x000fe400078e00ff */
[----:B------:R-:W-:-:S05]  /*1630*/  IMAD.MOV.U32 R6, RZ, RZ, c[0x0][0x168] ;  /* 0x00005a00ff067624 */ /* 0x000fca00078e00ff */
.L_x_15940:
        /* <DEDUP_REMOVED lines=10> */
.L_x_15939:
[----:B------:R-:W-:Y:S05]  /*16e0*/  BSYNC B0 ;  /* 0x0000000000007941 */ /* 0x000fea0003800000 */
.L_x_15938:
[----:B------:R-:W-:Y:S01]  /*16f0*/  BSSY B0, `(.L_x_15941) ;  /* 0x000000e000007945 */ /* 0x000fe20003800000 */
[----:B------:R-:W-:Y:S05]  /*1700*/  @P1 BRA `(.L_x_15942) ;  /* 0x000000c000001947 */ /* 0x000fea0003800000 */
[----:B------:R-:W-:Y:S02]  /*1710*/  IMAD.MOV.U32 R10, RZ, RZ, 0x1 ;  /* 0x00000001ff0a7424 */ /* 0x000fe400078e00ff */
[----:B------:R-:W-:-:S05]  /*1720*/  IMAD.MOV.U32 R6, RZ, RZ, c[0x0][0x168] ;  /* 0x00005a00ff067624 */ /* 0x000fca00078e00ff */
.L_x_15943:
        /* <DEDUP_REMOVED lines=10> */
.L_x_15942:
[----:B------:R-:W-:Y:S05]  /*17d0*/  BSYNC B0 ;  /* 0x0000000000007941 */ /* 0x000fea0003800000 */
.L_x_15941:
[----:B------:R-:W-:Y:S01]  /*17e0*/  BSSY B0, `(.L_x_15944) ;  /* 0x000000e000007945 */ /* 0x000fe20003800000 */
[----:B------:R-:W-:Y:S05]  /*17f0*/  @P5 BRA `(.L_x_15945) ;  /* 0x000000c000005947 */ /* 0x000fea0003800000 */
[----:B------:R-:W-:Y:S02]  /*1800*/  IMAD.MOV.U32 R3, RZ, RZ, 0x1 ;  /* 0x00000001ff037424 */ /* 0x000fe400078e00ff */
[----:B------:R-:W-:-:S05]  /*1810*/  IMAD.MOV.U32 R6, RZ, RZ, c[0x0][0x168] ;  /* 0x00005a00ff067624 */ /* 0x000fca00078e00ff */
.L_x_15946:
        /* <DEDUP_REMOVED lines=10> */
.L_x_15945:
[----:B------:R-:W-:Y:S05]  /*18c0*/  BSYNC B0 ;  /* 0x0000000000007941 */ /* 0x000fea0003800000 */
.L_x_15944:
[----:B------:R-:W-:Y:S01]  /*18d0*/  BSSY B0, `(.L_x_15947) ;  /* 0x0000018000007945 */ /* 0x000fe20003800000 */
[----:B------:R-:W-:Y:S05]  /*18e0*/  @P4 BRA `(.L_x_15948) ;  /* 0x0000016000004947 */ /* 0x000fea0003800000 */
[----:B------:R-:W-:-:S05]  /*18f0*/  IMAD.MOV.U32 R2, RZ, RZ, c[0x0][0x168] ;  /* 0x00005a00ff027624 */ /* 0x000fca00078e00ff */
[C---:B------:R-:W-:Y:S02]  /*1900*/  IADD3 R7, R2.reuse, 0x1, RZ ;  /* 0x0000000102077810 */ /* 0x040fe40007ffe0ff */
[----:B------:R-:W-:Y:S02]  /*1910*/  LOP3.LUT R6, R2, 0x1, RZ, 0xc0, !PT ;  /* 0x0000000102067812 */ /* 0x000fe400078ec0ff */
[----:B------:R-:W-:Y:S02]  /*1920*/  ISETP.GE.U32.AND P2, PT, R7, 0x3, PT ;  /* 0x000000030700780c */ /* 0x000fe40003f46070 */
[----:B------:R-:W-:Y:S01]  /*1930*/  ISETP.NE.U32.AND P1, PT, R6, 0x1, PT ;  /* 0x000000010600780c */ /* 0x000fe20003f25070 */
[----:B------:R-:W-:Y:S01]  /*1940*/  IMAD R6, R18, R18, RZ ;  /* 0x0000001212067224 */ /* 0x000fe200078e02ff */
[----:B------:R-:W-:Y:S02]  /*1950*/  LEA.HI R9, R2, c[0x0][0x168], RZ, 0x1 ;  /* 0x00005a0002097a11 */ /* 0x000fe400078f08ff */
[----:B------:R-:W-:-:S07]  /*1960*/  SEL R2, R18, 0x1, !P1 ;  /* 0x0000000112027807 */ /* 0x000fce0004800000 */
[----:B------:R-:W-:Y:S05]  /*1970*/  @!P2 BRA `(.L_x_15948) ;  /* 0x000000d00000a947 */ /* 0x000fea0003800000 */
[----:B------:R-:W-:Y:S01]  /*1980*/  SHF.R.S32.HI R9, RZ, 0x1, R9 ;  /* 0x00000001ff097819 */ /* 0x000fe20000011409 */
[----:B------:R-:W-:-:S03]  /*1990*/  IMAD.MOV.U32 R8, RZ, RZ, R6 ;  /* 0x000000ffff087224 */ /* 0x000fc600078e0006 */
.L_x_15949:
        /* <DEDUP_REMOVED lines=11> */
.L_x_15948:
[----:B------:R-:W-:Y:S05]  /*1a50*/  BSYNC B0 ;  /* 0x0000000000007941 */ /* 0x000fea0003800000 */
.L_x_15947:
[----:B------:R-:W-:Y:S05]  /*1a60*/  BRA `(.L_x_15925) ;  /* 0x000005b000007947 */ /* 0x000fea0003800000 */
.L_x_15924:
[----:B0-----:R-:W-:Y:S01]  /*1a70*/  ULDC UR4, c[0x0][0x168] ;  /* 0x00005a0000047ab9 */ /* 0x001fe20000000800 */
[C---:B------:R-:W-:Y:S01]  /*1a80*/  IADD3 R3, R5.reuse, 0x80, RZ ;  /* 0x0000008005037810 */ /* 0x040fe20007ffe0ff */
[----:B------:R-:W-:Y:S01]  /*1a90*/  ULOP3.LUT UR4, UR4, 0x1, URZ, 0xc0, !UPT ;  /* 0x0000000104047892 */ /* 0x000fe2000f8ec03f */
[----:B------:R-:W-:Y:S01]  /*1aa0*/  IADD3 R11, R5, 0x100, RZ ;  /* 0x00000100050b7810 */ /* 0x000fe20007ffe0ff */
[----:B------:R-:W-:Y:S01]  /*1ab0*/  BSSY B0, `(.L_x_15950) ;  /* 0x0000014000007945 */ /* 0x000fe20003800000 */
[-C--:B------:R-:W-:Y:S01]  /*1ac0*/  ISETP.GE.AND P6, PT, R3, R4.reuse, PT ;  /* 0x000000040300720c */ /* 0x080fe20003fc6270 */
[----:B------:R-:W-:Y:S01]  /*1ad0*/  UISETP.NE.U32.AND UP0, UPT, UR4, 0x1, UPT ;  /* 0x000000010400788c */ /* 0x000fe2000bf05070 */
[----:B------:R-:W-:-:S02]  /*1ae0*/  ISETP.GE.AND P5, PT, R11, R4, PT ;  /* 0x000000040b00720c */ /* 0x000fc40003fa6270 */
[C---:B------:R-:W-:Y:S01]  /*1af0*/  IADD3 R3, R5.reuse, 0x200, RZ ;  /* 0x0000020005037810 */ /* 0x040fe20007ffe0ff */
[----:B------:R-:W-:Y:S01]  /*1b00*/  UMOV UR4, 0x1 ;  /* 0x0000000100047882 */ /* 0x000fe20000000000 */
[C---:B------:R-:W-:Y:S01]  /*1b10*/  IADD3 R13, R5.reuse, 0x180, RZ ;  /* 0x00000180050d7810 */ /* 0x040fe20007ffe0ff */
[----:B------:R-:W-:Y:S01]  /*1b20*/  USEL UR4, UR4, 0xffffffff, UP0 ;  /* 0xffffffff04047887 */ /* 0x000fe20008000000 */
[----:B------:R-:W-:Y:S02]  /*1b30*/  IADD3 R11, R5, 0x280, RZ ;  /* 0x00000280050b7810 */ /* 0x000fe40007ffe0ff */
[-C--:B------:R-:W-:Y:S02]  /*1b40*/  ISETP.GE.AND P3, PT, R3, R4.reuse, PT ;  /* 0x000000040300720c */ /* 0x080fe40003f66270 */
[-C--:B------:R-:W-:Y:S02]  /*1b50*/  ISETP.GE.AND P4, PT, R13, R4.reuse, PT ;  /* 0x000000040d00720c */ /* 0x080fe40003f86270 */
[----:B------:R-:W-:-:S02]  /*1b60*/  ISETP.GE.AND P2, PT, R11, R4, PT ;  /* 0x000000040b00720c */ /* 0x000fc40003f46270 */
[----:B------:R-:W-:Y:S01]  /*1b70*/  IADD3 R3, R5, 0x300, RZ ;  /* 0x0000030005037810 */ /* 0x000fe20007ffe0ff */
[----:B------:R-:W-:Y:S05]  /*1b80*/  @P0 BRA `(.L_x_15951) ;  /* 0x0000006000000947 */ /* 0x000fea0003800000 */
[----:B-----5:R-:W-:Y:S01]  /*1b90*/  ISETP.NE.AND P1, PT, R19, 0x1, PT ;  /* 0x000000011300780c */ /* 0x020fe20003f25270 */
[----:B------:R-:W-:-:S12]  /*1ba0*/  IMAD.MOV.U32 R15, RZ, RZ, 0x1 ;  /* 0x00000001ff0f7424 */ /* 0x000fd800078e00ff */
[----:B------:R-:W-:Y:S05]  /*1bb0*/  @!P1 BRA `(.L_x_15951) ;  /* 0x0000003000009947 */ /* 0x000fea0003800000 */
[----:B------:R-:W-:Y:S01]  /*1bc0*/  ISETP.NE.AND P1, PT, R19, -0x1, PT ;  /* 0xffffffff1300780c */ /* 0x000fe20003f25270 */
[----:B------:R-:W-:-:S12]  /*1bd0*/  IMAD.U32 R15, RZ, RZ, UR4 ;  /* 0x00000004ff0f7e24 */ /* 0x000fd8000f8e00ff */
[----:B------:R-:W-:Y:S02]  /*1be0*/  @P1 IMAD.MOV.U32 R15, RZ, RZ, RZ ;  /* 0x000000ffff0f1224 */ /* 0x000fe400078e00ff */
.L_x_15951:
[----:B------:R-:W-:Y:S05]  /*1bf0*/  BSYNC B0 ;  /* 0x0000000000007941 */ /* 0x000fea0003800000 */
.L_x_15950:
[----:B------:R-:W-:Y:S01]  /*1c00*/  BSSY B0, `(.L_x_15952) ;  /* 0x000000a000007945 */ /* 0x000fe20003800000 */
[----:B------:R-:W-:Y:S02]  /*1c10*/  ISETP.GE.AND P1, PT, R3, R4, PT ;  /* 0x000000040300720c */ /* 0x000fe40003f26270 */
        /* <DEDUP_REMOVED lines=8> */
.L_x_15953:
[----:B------:R-:W-:Y:S05]  /*1ca0*/  BSYNC B0 ;  /* 0x0000000000007941 */ /* 0x000fea0003800000 */
.L_x_15952:
[----:B------:R-:W-:Y:S01]  /*1cb0*/  BSSY B0, `(.L_x_15954) ;  /* 0x0000009000007945 */ /* 0x000fe20003800000 */
        /* <DEDUP_REMOVED lines=8> */
.L_x_15955:
[----:B------:R-:W-:Y:S05]  /*1d40*/  BSYNC B0 ;  /* 0x0000000000007941 */ /* 0x000fea0003800000 */
.L_x_15954:
        /* <DEDUP_REMOVED lines=8> */
.L_x_15957:
[----:B------:R-:W-:Y:S05]  /*1dd0*/  BSYNC B0 ;  /* 0x0000000000007941 */ /* 0x000fea0003800000 */
.L_x_15956:
        /* <DEDUP_REMOVED lines=8> */
.L_x_15959:
[----:B------:R-:W-:Y:S05]  /*1e60*/  BSYNC B0 ;  /* 0x0000000000007941 */ /* 0x000fea0003800000 */
.L_x_15958:
        /* <DEDUP_REMOVED lines=8> */
.L_x_15961:
[----:B------:R-:W-:Y:S05]  /*1ef0*/  BSYNC B0 ;  /* 0x0000000000007941 */ /* 0x000fea0003800000 */
.L_x_15960:
        /* <DEDUP_REMOVED lines=8> */
.L_x_15963:
[----:B------:R-:W-:Y:S05]  /*1f80*/  BSYNC B0 ;  /* 0x0000000000007941 */ /* 0x000fea0003800000 */
.L_x_15962:
        /* <DEDUP_REMOVED lines=8> */
.L_x_15964:
[----:B------:R-:W-:Y:S05]  /*2010*/  BSYNC B0 ;  /* 0x0000000000007941 */ /* 0x000fea0003800000 */
.L_x_15925:
[----:B-----5:R-:W-:Y:S01]  /*2020*/  @!P0 IMAD.IADD R6, R0, 0x1, R5 ;  /* 0x0000000100068824 */ /* 0x020fe200078e0205 */
[----:B------:R-:W-:Y:S01]  /*2030*/  @!P0 IADD3 R5, R5, 0x80, RZ ;  /* 0x0000008005058810 */ /* 0x000fe20007ffe0ff */
[----:B------:R-:W-:Y:S01]  /*2040*/  @!P0 IMAD.MOV.U32 R7, RZ, RZ, 0x4 ;  /* 0x00000004ff078424 */ /* 0x000fe200078e00ff */
[----:B------:R-:W-:Y:S01]  /*2050*/  BSSY B0, `(.L_x_15965) ;  /* 0x000002f000007945 */ /* 0x000fe20003800000 */
[----:B------:R-:W-:Y:S02]  /*2060*/  BSSY B1, `(.L_x_15966) ;  /* 0x0000027000017945 */ /* 0x000fe40003800000 */
        /* <DEDUP_REMOVED lines=9> */
[----:B------:R0:W-:Y:S07]  /*2100*/  STG.E [R6.64], R14 ;  /* 0x0000000e06007986 */ /* 0x0001ee000c101906 */
[----:B------:R-:W-:Y:S05]  /*2110*/  @P0 BRA `(.L_x_15968) ;  /* 0x000000c000000947 */ /* 0x000fea0003800000 */
[----:B0-----:R-:W-:Y:S01]  /*2120*/  IMAD.IADD R6, R0, 0x1, R5 ;  /* 0x0000000100067824 */ /* 0x001fe200078e0205 */
[----:B------:R-:W-:Y:S01]  /*2130*/  IADD3 R5, R5, 0x80, RZ ;  /* 0x0000008005057810 */ /* 0x000fe20007ffe0ff */
[----:B------:R-:W-:-:S04]  /*2140*/  IMAD.MOV.U32 R7, RZ, RZ, 0x4 ;  /* 0x00000004ff077424 */ /* 0x000fc800078e00ff */
[----:B------:R-:W-:-:S05]  /*2150*/  IMAD.WIDE.U32 R6, R6, R7, c[0x0][0x178] ;  /* 0x00005e0006067625 */ /* 0x000fca00078e0007 */
[----:B------:R0:W-:Y:S02]  /*2160*/  STG.E [R6.64], R13 ;  /* 0x0000000d06007986 */ /* 0x0001e4000c101906 */
.L_x_15967:
[----:B0-----:R-:W-:-:S13]  /*2170*/  ISETP.GE.AND P0, PT, R5, R4, PT ;  /* 0x000000040500720c */ /* 0x001fda0003f06270 */
[----:B------:R-:W-:Y:S05]  /*2180*/  @P0 BRA `(.L_x_15969) ;  /* 0x000000c000000947 */ /* 0x000fea0003800000 */
[----:B------:R-:W-:Y:S01]  /*2190*/  IMAD.IADD R6, R0, 0x1, R5 ;  /* 0x0000000100067824 */ /* 0x000fe200078e0205 */
[----:B------:R-:W-:Y:S01]  /*21a0*/  IADD3 R5, R5, 0x80, RZ ;  /* 0x0000008005057810 */ /* 0x000fe20007ffe0ff */
[----:B------:R-:W-:-:S04]  /*21b0*/  IMAD.MOV.U32 R7, RZ, RZ, 0x4 ;  /* 0x00000004ff077424 */ /* 0x000fc800078e00ff */
[----:B------:R-:W-:-:S05]  /*21c0*/  IMAD.WIDE.U32 R6, R6, R7, c[0x0][0x178] ;  /* 0x00005e0006067625 */ /* 0x000fca00078e0007 */
[----:B------:R0:W-:Y:S02]  /*21d0*/  STG.E [R6.64], R12 ;  /* 0x0000000c06007986 */ /* 0x0001e4000c101906 */
.L_x_15968:
[----:B------:R-:W-:-:S13]  /*21e0*/  ISETP.GE.AND P0, PT, R5, R4, PT ;  /* 0x000000040500720c */ /* 0x000fda0003f06270 */
[----:B------:R-:W-:Y:S05]  /*21f0*/  @P0 BRA `(.L_x_15970) ;  /* 0x000000d000000947 */ /* 0x000fea0003800000 */
[----:B0-----:R-:W-:Y:S01]  /*2200*/  IMAD.IADD R6, R0, 0x1, R5 ;  /* 0x0000000100067824 */ /* 0x001fe200078e0205 */
[----:B------:R-:W-:Y:S01]  /*2210*/  IADD3 R5, R5, 0x80, RZ ;  /* 0x0000008005057810 */ /* 0x000fe20007ffe0ff */
[----:B------:R-:W-:-:S04]  /*2220*/  IMAD.MOV.U32 R7, RZ, RZ, 0x4 ;  /* 0x00000004ff077424 */ /* 0x000fc800078e00ff */
[----:B------:R-:W-:-:S05]  /*2230*/  IMAD.WIDE.U32 R6, R6, R7, c[0x0][0x178] ;  /* 0x00005e0006067625 */ /* 0x000fca00078e0007 */
[----:B------:R0:W-:Y:S02]  /*2240*/  STG.E [R6.64], R11 ;  /* 0x0000000b06007986 */ /* 0x0001e4000c101906 */
.L_x_15969:
[----:B------:R-:W-:-:S13]  /*2250*/  ISETP.GE.AND P0, PT, R5, R4, PT ;  /* 0x000000040500720c */ /* 0x000fda0003f06270 */
[----:B------:R-:W-:Y:S01]  /*2260*/  @P0 BREAK B1 ;  /* 0x0000000000010942 */ /* 0x000fe20003800000 */
[----:B------:R-:W-:Y:S05]  /*2270*/  @P0 BRA `(.L_x_15971) ;  /* 0x000000c000000947 */ /* 0x000fea0003800000 */
[----:B0-----:R-:W-:Y:S01]  /*2280*/  IMAD.IADD R6, R0, 0x1, R5 ;  /* 0x0000000100067824 */ /* 0x001fe200078e0205 */
[----:B------:R-:W-:Y:S01]  /*2290*/  IADD3 R5, R5, 0x80, RZ ;  /* 0x0000008005057810 */ /* 0x000fe20007ffe0ff */
[----:B------:R-:W-:-:S04]  /*22a0*/  IMAD.MOV.U32 R7, RZ, RZ, 0x4 ;  /* 0x00000004ff077424 */ /* 0x000fc800078e00ff */
[----:B------:R-:W-:-:S05]  /*22b0*/  IMAD.WIDE.U32 R6, R6, R7, c[0x0][0x178] ;  /* 0x00005e0006067625 */ /* 0x000fca00078e0007 */
[----:B------:R0:W-:Y:S02]  /*22c0*/  STG.E [R6.64], R10 ;  /* 0x0000000a06007986 */ /* 0x0001e4000c101906 */
.L_x_15970:
[----:B------:R-:W-:Y:S05]  /*22d0*/  BSYNC B1 ;  /* 0x0000000000017941 */ /* 0x000fea0003800000 */
.L_x_15966:
[----:B------:R-:W-:-:S13]  /*22e0*/  ISETP.GE.AND P0, PT, R5, R4, PT ;  /* 0x000000040500720c */ /* 0x000fda0003f06270 */
[----:B0-----:R-:W-:Y:S01]  /*22f0*/  @!P0 IMAD.IADD R6, R0, 0x1, R5 ;  /* 0x0000000100068824 */ /* 0x001fe200078e0205 */
[----:B------:R-:W-:Y:S01]  /*2300*/  @!P0 IADD3 R5, R5, 0x80, RZ ;  /* 0x0000008005058810 */ /* 0x000fe20007ffe0ff */
[----:B------:R-:W-:-:S04]  /*2310*/  @!P0 IMAD.MOV.U32 R7, RZ, RZ, 0x4 ;  /* 0x00000004ff078424 */ /* 0x000fc800078e00ff */
[----:B------:R-:W-:-:S05]  /*2320*/  @!P0 IMAD.WIDE.U32 R6, R6, R7, c[0x0][0x178] ;  /* 0x00005e0006068625 */ /* 0x000fca00078e0007 */
[----:B------:R0:W-:Y:S02]  /*2330*/  @!P0 STG.E [R6.64], R3 ;  /* 0x0000000306008986 */ /* 0x0001e4000c101906 */
.L_x_15971:
[----:B------:R-:W-:Y:S05]  /*2340*/  BSYNC B0 ;  /* 0x0000000000007941 */ /* 0x000fea0003800000 */
.L_x_15965:
[----:B------:R-:W-:Y:S01]  /*2350*/  WARPSYNC 0xffffffff ;  /* 0xffffffff00007948 */ /* 0x000fe20003800000 */
[----:B------:R-:W-:-:S13]  /*2360*/  ISETP.GE.AND P0, PT, R5, R4, PT ;  /* 0x000000040500720c */ /* 0x000fda0003f06270 */
[----:B------:R-:W-:Y:S05]  /*2370*/  @P0 EXIT ;  /* 0x000000000000094d */ /* 0x000fea0003800000 */
[----:B------:R-:W-:Y:S02]  /*2380*/  IMAD.IADD R5, R0, 0x1, R5 ;  /* 0x0000000100057824 */ /* 0x000fe400078e0205 */
[----:B------:R-:W-:-:S04]  /*2390*/  IMAD.MOV.U32 R4, RZ, RZ, 0x4 ;  /* 0x00000004ff047424 */ /* 0x000fc800078e00ff */
[----:B------:R-:W-:-:S05]  /*23a0*/  IMAD.WIDE.U32 R4, R5, R4, c[0x0][0x178] ;  /* 0x00005e0005047625 */ /* 0x000fca00078e0004 */
[----:B------:R-:W-:Y:S01]  /*23b0*/  STG.E [R4.64], R2 ;  /* 0x0000000204007986 */ /* 0x000fe2000c101906 */
[----:B------:R-:W-:Y:S05]  /*23c0*/  EXIT ;  /* 0x000000000000794d */ /* 0x000fea0003800000 */
.L_x_15972:
        /* <DEDUP_REMOVED lines=11> */
.L_x_61769:


//--------------------- .text._ZN2at6native29vectorized_elementwise_kernelILi4EZNS0_50_GLOBAL__N__2680c7bb_12_PowKernel_cu_b2145a98_318429pow_tensor_scalar_kernel_implIiiEEvRNS_18TensorIteratorBaseET0_EUliE2_St5arrayIPcLm2EEEEviS6_T1_ --------------------------
	.section	.text._ZN2at6native29vectorized_elementwise_kernelILi4EZNS0_50_GLOBAL__N__2680c7bb_12_PowKernel_cu_b2145a98_318429pow_tensor_scalar_kernel_implIiiEEvRNS_18TensorIteratorBaseET0_EUliE2_St5arrayIPcLm2EEEEviS6_T1_,"ax",@progbits
	.sectioninfo	@"SHI_REGISTERS=30"
	.align	128
        .global         _ZN2at6native29vectorized_elementwise_kernelILi4EZNS0_50_GLOBAL__N__2680c7bb_12_PowKernel_cu_b2145a98_318429pow_tensor_scalar_kernel_implIiiEEvRNS_18TensorIteratorBaseET0_EUliE2_St5arrayIPcLm2EEEEviS6_T1_
        .type           _ZN2at6native29vectorized_elementwise_kernelILi4EZNS0_50_GLOBAL__N__2680c7bb_12_PowKernel_cu_b2145a98_318429pow_tensor_scalar_kernel_implIiiEEvRNS_18TensorIteratorBaseET0_EUliE2_St5arrayIPcLm2EEEEviS6_T1_,@function
        .size           _ZN2at6native29vectorized_elementwise_kernelILi4EZNS0_50_GLOBAL__N__2680c7bb_12_PowKernel_cu_b2145a98_318429pow_tensor_scalar_kernel_implIiiEEvRNS_18TensorIteratorBaseET0_EUliE2_St5arrayIPcLm2EEEEviS6_T1_,(.L_x_61770 - _ZN2at6native29vectorized_elementwise_kernelILi4EZNS0_50_GLOBAL__N__2680c7bb_12_PowKernel_cu_b2145a98_318429pow_tensor_scalar_kernel_implIiiEEvRNS_18TensorIteratorBaseET0_EUliE2_St5arrayIPcLm2EEEEviS6_T1_)
        .other          _ZN2at6native29vectorized_elementwise_kernelILi4EZNS0_50_GLOBAL__N__2680c7bb_12_PowKernel_cu_b2145a98_318429pow_tensor_scalar_kernel_implIiiEEvRNS_18TensorIteratorBaseET0_EUliE2_St5arrayIPcLm2EEEEviS6_T1_,@"STO_CUDA_ENTRY STV_DEFAULT"
_ZN2at6native29vectorized_elementwise_kernelILi4EZNS0_50_GLOBAL__N__2680c7bb_12_PowKernel_cu_b2145a98_318429pow_tensor_scalar_kernel_implIiiEEvRNS_18TensorIteratorBaseET0_EUliE2_St5arrayIPcLm2EEEEviS6_T1_:
.text._ZN2at6native29vectorized_elementwise_kernelILi4EZNS0_50_GLOBAL__N__2680c7bb_12_PowKernel_cu_b2145a98_318429pow_tensor_scalar_kernel_implIiiEEvRNS_18TensorIteratorBaseET0_EUliE2_St5arrayIPcLm2EEEEviS6_T1_:
        /* <DEDUP_REMOVED lines=11> */
[----:B------:R0:W5:Y:S04]  /*00b0*/  LDG.E.128 R16, [R8.64] ;  /* 0x0000000608107981 */ /* 0x000168000c1e1d00 */
[----:B------:R0:W5:Y:S01]  /*00c0*/  LDG.E.128 R4, [R8.64+0x800] ;  /* 0x0008000608047981 */ /* 0x000162000c1e1d00 */
        /* <DEDUP_REMOVED lines=15> */
.L_x_15976:
        /* <DEDUP_REMOVED lines=12> */
.L_x_15977:
        /* <DEDUP_REMOVED lines=12> */
.L_x_15978:
        /* <DEDUP_REMOVED lines=12> */
.L_x_15979:
        /* <DEDUP_REMOVED lines=12> */
.L_x_15980:
        /* <DEDUP_REMOVED lines=12> */
.L_x_15981:
        /* <DEDUP_REMOVED lines=12> */
.L_x_15982:
        /* <DEDUP_REMOVED lines=12> */
[----:B------:R-:W-:Y:S01]  /*0700*/  ISETP.GE.U32.AND P1, PT, R5, 0x3, PT ;  /* 0x000000030500780c */ /* 0x000fe20003f26070 */
[----:B------:R-:W-:Y:S01]  /*0710*/  IMAD R5, R7, R7, RZ ;  /* 0x0000000707057224 */ /* 0x000fe200078e02ff */
[----:B------:R-:W-:Y:S02]  /*0720*/  ISETP.NE.U32.AND P0, PT, R4, 0x1, PT ;  /* 0x000000010400780c */ /* 0x000fe40003f05070 */
[----:B------:R-:W-:-:S02]  /*0730*/  LEA.HI R4, R11, c[0x0][0x168], RZ, 0x1 ;  /* 0x00005a000b047a11 */ /* 0x000fc400078f08ff */
[----:B------:R-:W-:-:S07]  /*0740*/  SEL R11, R7, 0x1, !P0 ;  /* 0x00000001070b7807 */ /* 0x000fce0004000000 */
[----:B------:R-:W-:Y:S05]  /*0750*/  @!P1 BRA `(.L_x_15975) ;  /* 0x0000053000009947 */ /* 0x000fea0003800000 */
[----:B------:R-:W-:Y:S01]  /*0760*/  SHF.R.S32.HI R7, RZ, 0x1, R4 ;  /* 0x00000001ff077819 */ /* 0x000fe20000011404 */
[----:B------:R-:W-:-:S03]  /*0770*/  IMAD.MOV.U32 R6, RZ, RZ, R5 ;  /* 0x000000ffff067224 */ /* 0x000fc600078e0005 */
.L_x_15983:
        /* <DEDUP_REMOVED lines=11> */
[----:B------:R-:W-:Y:S05]  /*0830*/  BRA `(.L_x_15975) ;  /* 0x0000045000007947 */ /* 0x000fea0003800000 */
.L_x_15974:
        /* <DEDUP_REMOVED lines=8> */
[----:B------:R-:W-:-:S02]  /*08c0*/  IMAD.MOV.U32 R12, RZ, RZ, 0x1 ;  /* 0x00000001ff0c7424 */ /* 0x000fc400078e00ff */
[----:B------:R-:W-:Y:S02]  /*08d0*/  UMOV UR4, 0x1 ;  /* 0x0000000100047882 */ /* 0x000fe40000000000 */
[----:B------:R-:W-:Y:S01]  /*08e0*/  USEL UR4, UR4, 0xffffffff, UP0 ;  /* 0xffffffff04047887 */ /* 0x000fe20008000000 */
[----:B------:R-:W-:Y:S06]  /*08f0*/  @!P2 BRA `(.L_x_15985) ;  /* 0x000000300000a947 */ /* 0x000fec0003800000 */
[----:B------:R-:W-:Y:S01]  /*0900*/  ISETP.NE.AND P2, PT, R16, -0x1, PT ;  /* 0xffffffff1000780c */ /* 0x000fe20003f45270 */
[----:B------:R-:W-:-:S12]  /*0910*/  IMAD.U32 R12, RZ, RZ, UR4 ;  /* 0x00000004ff0c7e24 */ /* 0x000fd8000f8e00ff */
[----:B------:R-:W-:Y:S02]  /*0920*/  @P2 IMAD.MOV.U32 R12, RZ, RZ, RZ ;  /* 0x000000ffff0c2224 */ /* 0x000fe400078e00ff */
.L_x_15985:
[----:B------:R-:W-:Y:S05]  /*0930*/  BSYNC B0 ;  /* 0x0000000000007941 */ /* 0x000fea0003800000 */
.L_x_15984:
        /* <DEDUP_REMOVED lines=10> */
.L_x_15987:
[----:B------:R-:W-:Y:S05]  /*09e0*/  BSYNC B0 ;  /* 0x0000000000007941 */ /* 0x000fea0003800000 */
.L_x_15986:
[----:B------:R-:W-:Y:S01]  /*09f0*/  BSSY B0, `(.L_x_15988) ;  /* 0x0000007000007945 */ /* 0x000fe20003800000 */
[----:B------:R-:W-:Y:S02]  /*0a00*/  IMAD.MOV.U32 R15, RZ, RZ, 0x1 ;  /* 0x00000001ff0f7424 */ /* 0x000fe400078e00ff */
[----:B------:R-:W-:Y:S01]  /*0a10*/  IMAD.MOV.U32 R14, RZ, RZ, 0x1 ;  /* 0x00000001ff0e7424 */ /* 0x000fe200078e00ff */
[----:B------:R-:W-:Y:S05]  /*0a20*/  @!P0 BRA `(.L_x_15989) ;  /* 0x0000003000008947 */ /* 0x000fea0003800000 */
[----:B------:R-:W-:Y:S01]  /*0a30*/  ISETP.NE.AND P0, PT, R18, -0x1, PT ;  /* 0xffffffff1200780c */ /* 0x000fe20003f05270 */
[----:B------:R-:W-:-:S12]  /*0a40*/  IMAD.U32 R14, RZ, RZ, UR4 ;  /* 0x00000004ff0e7e24 */ /* 0x000fd8000f8e00ff */
[----:B------:R-:W-:Y:S02]  /*0a50*/  @P0 IMAD.MOV.U32 R14, RZ, RZ, RZ ;  /* 0x000000ffff0e0224 */ /* 0x000fe400078e00ff */
.L_x_15989:
[----:B------:R-:W-:Y:S05]  /*0a60*/  BSYNC B0 ;  /* 0x0000000000007941 */ /* 0x000fea0003800000 */
.L_x_15988:
[----:B------:R-:W-:Y:S01]  /*0a70*/  BSSY B0, `(.L_x_15990) ;  /* 0x0000005000007945 */ /* 0x000fe20003800000 */
[----:B------:R-:W-:Y:S05]  /*0a80*/  @!P2 BRA `(.L_x_15991) ;  /* 0x000000300000a947 */ /* 0x000fea0003800000 */
[----:B------:R-:W-:Y:S01]  /*0a90*/  ISETP.NE.AND P0, PT, R19, -0x1, PT ;  /* 0xffffffff1300780c */ /* 0x000fe20003f05270 */
[----:B------:R-:W-:-:S12]  /*0aa0*/  IMAD.U32 R15, RZ, RZ, UR4 ;  /* 0x00000004ff0f7e24 */ /* 0x000fd8000f8e00ff */
[----:B------:R-:W-:Y:S02]  /*0ab0*/  @P0 IMAD.MOV.U32 R15, RZ, RZ, RZ ;  /* 0x000000ffff0f0224 */ /* 0x000fe400078e00ff */
.L_x_15991:
[----:B------:R-:W-:Y:S05]  /*0ac0*/  BSYNC B0 ;  /* 0x0000000000007941 */ /* 0x000fea0003800000 */
.L_x_15990:
[----:B------:R-:W-:Y:S01]  /*0ad0*/  BSSY B0, `(.L_x_15992) ;  /* 0x0000007000007945 */ /* 0x000fe20003800000 */
[----:B------:R-:W-:Y:S02]  /*0ae0*/  IMAD.MOV.U32 R9, RZ, RZ, 0x1 ;  /* 0x00000001ff097424 */ /* 0x000fe400078e00ff */
[----:B------:R-:W-:Y:S01]  /*0af0*/  IMAD.MOV.U32 R8, RZ, RZ, 0x1 ;  /* 0x00000001ff087424 */ /* 0x000fe200078e00ff */
[----:B------:R-:W-:Y:S05]  /*0b00*/  @!P3 BRA `(.L_x_15993) ;  /* 0x000000300000b947 */ /* 0x000fea0003800000 */
[----:B------:R-:W-:Y:S01]  /*0b10*/  ISETP.NE.AND P0, PT, R4, -0x1, PT ;  /* 0xffffffff0400780c */ /* 0x000fe20003f05270 */
[----:B------:R-:W-:-:S12]  /*0b20*/  IMAD.U32 R8, RZ, RZ, UR4 ;  /* 0x00000004ff087e24 */ /* 0x000fd8000f8e00ff */
[----:B------:R-:W-:Y:S02]  /*0b30*/  @P0 IMAD.MOV.U32 R8, RZ, RZ, RZ ;  /* 0x000000ffff080224 */ /* 0x000fe400078e00ff */
.L_x_15993:
[----:B------:R-:W-:Y:S05]  /*0b40*/  BSYNC B0 ;  /* 0x0000000000007941 */ /* 0x000fea0003800000 */
.L_x_15992:
[----:B------:R-:W-:Y:S01]  /*0b50*/  BSSY B0, `(.L_x_15994) ;  /* 0x0000005000007945 */ /* 0x000fe20003800000 */
[----:B------:R-:W-:Y:S05]  /*0b60*/  @!P4 BRA `(.L_x_15995) ;  /* 0x000000300000c947 */ /* 0x000fea0003800000 */
[----:B------:R-:W-:Y:S01]  /*0b70*/  ISETP.NE.AND P0, PT, R5, -0x1, PT ;  /* 0xffffffff0500780c */ /* 0x000fe20003f05270 */
[----:B------:R-:W-:-:S12]  /*0b80*/  IMAD.U32 R9, RZ, RZ, UR4 ;  /* 0x00000004ff097e24 */ /* 0x000fd8000f8e00ff */
[----:B------:R-:W-:Y:S02]  /*0b90*/  @P0 IMAD.MOV.U32 R9, RZ, RZ, RZ ;  /* 0x000000ffff090224 */ /* 0x000fe400078e00ff */
.L_x_15995:
[----:B------:R-:W-:Y:S05]  /*0ba0*/  BSYNC B0 ;  /* 0x0000000000007941 */ /* 0x000fea0003800000 */
.L_x_15994:
[----:B------:R-:W-:Y:S01]  /*0bb0*/  BSSY B0, `(.L_x_15996) ;  /* 0x0000006000007945 */ /* 0x000fe20003800000 */
[----:B------:R-:W-:Y:S01]  /*0bc0*/  IMAD.MOV.U32 R10, RZ, RZ, 0x1 ;  /* 0x00000001ff0a7424 */ /* 0x000fe200078e00ff */
[----:B------:R-:W-:Y:S05]  /*0bd0*/  @!P5 BRA `(.L_x_15997) ;  /* 0x000000300000d947 */ /* 0x000fea0003800000 */
[----:B------:R-:W-:Y:S01]  /*0be0*/  ISETP.NE.AND P0, PT, R6, -0x1, PT ;  /* 0xffffffff0600780c */ /* 0x000fe20003f05270 */
[----:B------:R-:W-:-:S12]  /*0bf0*/  IMAD.U32 R10, RZ, RZ, UR4 ;  /* 0x00000004ff0a7e24 */ /* 0x000fd8000f8e00ff */
[----:B------:R-:W-:Y:S02]  /*0c00*/  @P0 IMAD.MOV.U32 R10, RZ, RZ, RZ ;  /* 0x000000ffff0a0224 */ /* 0x000fe400078e00ff */
.L_x_15997:
[----:B------:R-:W-:Y:S05]  /*0c10*/  BSYNC B0 ;  /* 0x0000000000007941 */ /* 0x000fea0003800000 */
.L_x_15996:
[----:B------:R-:W-:Y:S01]  /*0c20*/  BSSY B0, `(.L_x_15975) ;  /* 0x0000006000007945 */ /* 0x000fe20003800000 */
[----:B------:R-:W-:Y:S01]  /*0c30*/  IMAD.MOV.U32 R11, RZ, RZ, 0x1 ;  /* 0x00000001ff0b7424 */ /* 0x000fe200078e00ff */
[----:B------:R-:W-:Y:S05]  /*0c40*/  @!P6 BRA `(.L_x_15998) ;  /* 0x000000300000e947 */ /* 0x000fea0003800000 */
[----:B------:R-:W-:Y:S01]  /*0c50*/  ISETP.NE.AND P0, PT, R7, -0x1, PT ;  /* 0xffffffff0700780c */ /* 0x000fe20003f05270 */
[----:B------:R-:W-:-:S12]  /*0c60*/  IMAD.U32 R11, RZ, RZ, UR4 ;  /* 0x00000004ff0b7e24 */ /* 0x000fd8000f8e00ff */
[----:B------:R-:W-:Y:S02]  /*0c70*/  @P0 IMAD.MOV.U32 R11, RZ, RZ, RZ ;  /* 0x000000ffff0b0224 */ /* 0x000fe400078e00ff */
.L_x_15998:
[----:B------:R-:W-:Y:S05]  /*0c80*/  BSYNC B0 ;  /* 0x0000000000007941 */ /* 0x000fea0003800000 */
.L_x_15975:
[----:B-----5:R-:W-:-:S06]  /*0c90*/  IMAD.WIDE.U32 R4, R0, R3, c[0x0][0x178] ;  /* 0x00005e0000047625 */ /* 0x020fcc00078e0003 */
[----:B------:R-:W-:-:S05]  /*0ca0*/  IMAD.WIDE R4, R2, 0x10, R4 ;  /* 0x0000001002047825 */ /* 0x000fca00078e0204 */
[----:B------:R-:W-:Y:S04]  /*0cb0*/  STG.E.128 [R4.64], R12 ;  /* 0x0000000c04007986 */ /* 0x000fe8000c101d06 */
[----:B------:R-:W-:Y:S01]  /*0cc0*/  STG.E.128 [R4.64+0x800], R8 ;  /* 0x0008000804007986 */ /* 0x000fe2000c101d06 */
[----:B------:R-:W-:Y:S05]  /*0cd0*/  EXIT ;  /* 0x000000000000794d */ /* 0x000fea0003800000 */
.L_x_15973:
        /* <DEDUP_REMOVED lines=21> */
.L_x_16000:
[----:B------:R-:W-:Y:S05]  /*0e30*/  BSYNC B0 ;  /* 0x0000000000007941 */ /* 0x000fea0003800000 */
.L_x_15999:
        /* <DEDUP_REMOVED lines=14> */
.L_x_16002:
[----:B------:R-:W-:Y:S05]  /*0f20*/  BSYNC B0 ;  /* 0x0000000000007941 */ /* 0x000fea0003800000 */
.L_x_16001:
        /* <DEDUP_REMOVED lines=45> */
.L_x_16007:
        /* <DEDUP_REMOVED lines=10> */
.L_x_16006:
[----:B------:R-:W-:Y:S05]  /*12a0*/  BSYNC B0 ;  /* 0x0000000000007941 */ /* 0x000fea0003800000 */
.L_x_16005:
[----:B------:R-:W-:Y:S01]  /*12b0*/  BSSY B0, `(.L_x_16008) ;  /* 0x0000010000007945 */ /* 0x000fe20003800000 */
[----:B------:R-:W-:Y:S02]  /*12c0*/  ISETP.GE.AND P1, PT, R21, R4, PT ;  /* 0x000000041500720c */ /* 0x000fe40003f26270 */
[----:B------:R-:W-:Y:S01]  /*12d0*/  IADD3 R23, R5, 0x300, RZ ;  /* 0x0000030005177810 */ /* 0x000fe20007ffe0ff */
[----:B------:R-:W-:Y:S05]  /*12e0*/  @P5 BRA `(.L_x_16009) ;  /* 0x000000c000005947 */ /* 0x000fea0003800000 */
[----:B------:R-:W-:Y:S02]  /*12f0*/  IMAD.MOV.U32 R14, RZ, RZ, 0x1 ;  /* 0x00000001ff0e7424 */ /* 0x000fe400078e00ff */
[----:B-----5:R-:W-:-:S05]  /*1300*/  IMAD.MOV.U32 R19, RZ, RZ, c[0x0][0x168] ;  /* 0x00005a00ff137624 */ /* 0x020fca00078e00ff */
.L_x_16010:
        /* <DEDUP_REMOVED lines=10> */
.L_x_16009:
[----:B------:R-:W-:Y:S05]  /*13b0*/  BSYNC B0 ;  /* 0x0000000000007941 */ /* 0x000fea0003800000 */
.L_x_16008:
[----:B------:R-:W-:Y:S01]  /*13c0*/  BSSY B0, `(.L_x_16011) ;  /* 0x0000010000007945 */ /* 0x000fe20003800000 */
[----:B------:R-:W-:Y:S02]  /*13d0*/  ISETP.GE.AND P5, PT, R23, R4, PT ;  /* 0x000000041700720c */ /* 0x000fe40003fa6270 */
[----:B-----5:R-:W-:Y:S01]  /*13e0*/  IADD3 R19, R5, 0x380, RZ ;  /* 0x0000038005137810 */ /* 0x020fe20007ffe0ff */
[----:B------:R-:W-:Y:S05]  /*13f0*/  @P4 BRA `(.L_x_16012) ;  /* 0x000000c000004947 */ /* 0x000fea0003800000 */
[----:B------:R-:W-:Y:S02]  /*1400*/  IMAD.MOV.U32 R13, RZ, RZ, 0x1 ;  /* 0x00000001ff0d7424 */ /* 0x000fe400078e00ff */
[----:B------:R-:W-:-:S05]  /*1410*/  IMAD.MOV.U32 R16, RZ, RZ, c[0x0][0x168] ;  /* 0x00005a00ff107624 */ /* 0x000fca00078e00ff */
.L_x_16013:
        /* <DEDUP_REMOVED lines=10> */
.L_x_16012:
[----:B------:R-:W-:Y:S05]  /*14c0*/  BSYNC B0 ;  /* 0x0000000000007941 */ /* 0x000fea0003800000 */
.L_x_16011:
[----:B------:R-:W-:Y:S01]  /*14d0*/  BSSY B0, `(.L_x_16014) ;  /* 0x000000f000007945 */ /* 0x000fe20003800000 */
[----:B------:R-:W-:Y:S01]  /*14e0*/  ISETP.GE.AND P4, PT, R19, R4, PT ;  /* 0x000000041300720c */ /* 0x000fe20003f86270 */
[----:B------:R-:W-:Y:S07]  /*14f0*/  @P3 BRA `(.L_x_16015) ;  /* 0x000000c000003947 */ /* 0x000fee0003800000 */
[----:B------:R-:W-:Y:S02]  /*1500*/  IMAD.MOV.U32 R12, RZ, RZ, 0x1 ;  /* 0x00000001ff0c7424 */ /* 0x000fe400078e00ff */
[----:B------:R-:W-:-:S05]  /*1510*/  IMAD.MOV.U32 R7, RZ, RZ, c[0x0][0x168] ;  /* 0x00005a00ff077624 */ /* 0x000fca00078e00ff */
.L_x_16016:
        /* <DEDUP_REMOVED lines=10> */
.L_x_16015:
[----:B------:R-:W-:Y:S05]  /*15c0*/  BSYNC B0 ;  /* 0x0000000000007941 */ /* 0x000fea0003800000 */
.L_x_16014:
[----:B------:R-:W-:Y:S01]  /*15d0*/  BSSY B0, `(.L_x_16017) ;  /* 0x000000e000007945 */ /* 0x000fe20003800000 */
[----:B------:R-:W-:Y:S05]  /*15e0*/  @P2 BRA `(.L_x_16018) ;  /* 0x000000c000002947 */ /* 0x000fea0003800000 */
[----:B------:R-:W-:Y:S02]  /*15f0*/  IMAD.MOV.U32 R11, RZ, RZ, 0x1 ;  /* 0x00000001ff0b7424 */ /* 0x000fe400078e00ff */
[----:B------:R-:W-:-:S05]  /*1600*/  IMAD.MOV.U32 R6, RZ, RZ, c[0x0][0x168] ;  /* 0x00005a00ff067624 */ /* 0x000fca00078e00ff */
.L_x_16019:
        /* <DEDUP_REMOVED lines=10> */
.L_x_16018:
[----:B------:R-:W-:Y:S05]  /*16b0*/  BSYNC B0 ;  /* 0x0000000000007941 */ /* 0x000fea0003800000 */
.L_x_16017:
[----:B------:R-:W-:Y:S01]  /*16c0*/  BSSY B0, `(.L_x_16020) ;  /* 0x000000e000007945 */ /* 0x000fe20003800000 */
[----:B------:R-:W-:Y:S05]  /*16d0*/  @P1 BRA `(.L_x_16021) ;  /* 0x000000c000001947 */ /* 0x000fea0003800000 */
[----:B------:R-:W-:Y:S02]  /*16e0*/  IMAD.MOV.U32 R10, RZ, RZ, 0x1 ;  /* 0x00000001ff0a7424 */ /* 0x000fe400078e00ff */
[----:B------:R-:W-:-:S05]  /*16f0*/  IMAD.MOV.U32 R6, RZ, RZ, c[0x0][0x168] ;  /* 0x00005a00ff067624 */ /* 0x000fca00078e00ff */
.L_x_16022:
        /* <DEDUP_REMOVED lines=10> */
.L_x_16021:
[----:B------:R-:W-:Y:S05]  /*17a0*/  BSYNC B0 ;  /* 0x0000000000007941 */ /* 0x000fea0003800000 */
.L_x_16020:
[----:B------:R-:W-:Y:S01]  /*17b0*/  BSSY B0, `(.L_x_16023) ;  /* 0x000000e000007945 */ /* 0x000fe20003800000 */
[----:B------:R-:W-:Y:S05]  /*17c0*/  @P5 BRA `(.L_x_16024) ;  /* 0x000000c000005947 */ /* 0x000fea0003800000 */
[----:B------:R-:W-:Y:S02]  /*17d0*/  IMAD.MOV.U32 R3, RZ, RZ, 0x1 ;  /* 0x00000001ff037424 */ /* 0x000fe400078e00ff */
[----:B------:R-:W-:-:S05]  /*17e0*/  IMAD.MOV.U32 R6, RZ, RZ, c[0x0][0x168] ;  /* 0x00005a00ff067624 */ /* 0x000fca00078e00ff */
.L_x_16025:
        /* <DEDUP_REMOVED lines=10> */
.L_x_16024:
[----:B------:R-:W-:Y:S05]  /*1890*/  BSYNC B0 ;  /* 0x0000000000007941 */ /* 0x000fea0003800000 */
.L_x_16023:
        /* <DEDUP_REMOVED lines=13> */
.L_x_16028:
        /* <DEDUP_REMOVED lines=11> */
.L_x_16027:
[----:B------:R-:W-:Y:S05]  /*1a20*/  BSYNC B0 ;  /* 0x0000000000007941 */ /* 0x000fea0003800000 */
.L_x_16026:
[----:B------:R-:W-:Y:S05]  /*1a30*/  BRA `(.L_x_16004) ;  /* 0x000005b000007947 */ /* 0x000fea0003800000 */
.L_x_16003:
        /* <DEDUP_REMOVED lines=24> */
.L_x_16030:
[----:B------:R-:W-:Y:S05]  /*1bc0*/  BSYNC B0 ;  /* 0x0000000000007941 */ /* 0x000fea0003800000 */
.L_x_16029:
        /* <DEDUP_REMOVED lines=10> */
.L_x_16032:
[----:B------:R-:W-:Y:S05]  /*1c70*/  BSYNC B0 ;  /* 0x0000000000007941 */ /* 0x000fea0003800000 */
.L_x_16031:
        /* <DEDUP_REMOVED lines=9> */
.L_x_16034:
[----:B------:R-:W-:Y:S05]  /*1d10*/  BSYNC B0 ;  /* 0x0000000000007941 */ /* 0x000fea0003800000 */
.L_x_16033:
        /* <DEDUP_REMOVED lines=8> */
.L_x_16036:
[----:B------:R-:W-:Y:S05]  /*1da0*/  BSYNC B0 ;  /* 0x0000000000007941 */ /* 0x000fea0003800000 */
.L_x_16035:
        /* <DEDUP_REMOVED lines=8> */
.L_x_16038:
[----:B------:R-:W-:Y:S05]  /*1e30*/  BSYNC B0 ;  /* 0x0000000000007941 */ /* 0x000fea0003800000 */
.L_x_16037:
        /* <DEDUP_REMOVED lines=8> */
.L_x_16040:
[----:B------:R-:W-:Y:S05]  /*1ec0*/  BSYNC B0 ;  /* 0x0000000000007941 */ /* 0x000fea0003800000 */
.L_x_16039:
        /* <DEDUP_REMOVED lines=8> */
.L_x_16042:
[----:B------:R-:W-:Y:S05]  /*1f50*/  BSYNC B0 ;  /* 0x0000000000007941 */ /* 0x000fea0003800000 */
.L_x_16041:
        /* <DEDUP_REMOVED lines=8> */
.L_x_16043:
[----:B------:R-:W-:Y:S05]  /*1fe0*/  BSYNC B0 ;  /* 0x0000000000007941 */ /* 0x000fea0003800000 */
.L_x_16004:
        /* <DEDUP_REMOVED lines=21> */
.L_x_16046:
[----:B0-----:R-:W-:-:S13]  /*2140*/  ISETP.GE.AND P0, PT, R5, R4, PT ;  /* 0x000000040500720c */ /* 0x001fda0003f06270 */
[----:B------:R-:W-:Y:S05]  /*2150*/  @P0 BRA `(.L_x_16048) ;  /* 0x000000c000000947 */ /* 0x000fea0003800000 */
[----:B------:R-:W-:Y:S01]  /*2160*/  IMAD.IADD R6, R0, 0x1, R5 ;  /* 0x0000000100067824 */ /* 0x000fe200078e0205 */
[----:B------:R-:W-:Y:S01]  /*2170*/  IADD3 R5, R5, 0x80, RZ ;  /* 0x0000008005057810 */ /* 0x000fe20007ffe0ff */
[----:B------:R-:W-:-:S04]  /*2180*/  IMAD.MOV.U32 R7, RZ, RZ, 0x4 ;  /* 0x00000004ff077424 */ /* 0x000fc800078e00ff */
[----:B------:R-:W-:-:S05]  /*2190*/  IMAD.WIDE.U32 R6, R6, R7, c[0x0][0x178] ;  /* 0x00005e0006067625 */ /* 0x000fca00078e0007 */
[----:B------:R0:W-:Y:S02]  /*21a0*/  STG.E [R6.64], R12 ;  /* 0x0000000c06007986 */ /* 0x0001e4000c101906 */
.L_x_16047:
[----:B------:R-:W-:-:S13]  /*21b0*/  ISETP.GE.AND P0, PT, R5, R4, PT ;  /* 0x000000040500720c */ /* 0x000fda0003f06270 */
[----:B------:R-:W-:Y:S05]  /*21c0*/  @P0 BRA `(.L_x_16049) ;  /* 0x000000d000000947 */ /* 0x000fea0003800000 */
[----:B0-----:R-:W-:Y:S01]  /*21d0*/  IMAD.IADD R6, R0, 0x1, R5 ;  /* 0x0000000100067824 */ /* 0x001fe200078e0205 */
[----:B------:R-:W-:Y:S01]  /*21e0*/  IADD3 R5, R5, 0x80, RZ ;  /* 0x0000008005057810 */ /* 0x000fe20007ffe0ff */
[----:B------:R-:W-:-:S04]  /*21f0*/  IMAD.MOV.U32 R7, RZ, RZ, 0x4 ;  /* 0x00000004ff077424 */ /* 0x000fc800078e00ff */
[----:B------:R-:W-:-:S05]  /*2200*/  IMAD.WIDE.U32 R6, R6, R7, c[0x0][0x178] ;  /* 0x00005e0006067625 */ /* 0x000fca00078e0007 */
[----:B------:R0:W-:Y:S02]  /*2210*/  STG.E [R6.64], R11 ;  /* 0x0000000b06007986 */ /* 0x0001e4000c101906 */
.L_x_16048:
        /* <DEDUP_REMOVED lines=8> */
.L_x_16049:
[----:B------:R-:W-:Y:S05]  /*22a0*/  BSYNC B1 ;  /* 0x0000000000017941 */ /* 0x000fea0003800000 */
.L_x_16045:
[----:B------:R-:W-:-:S13]  /*22b0*/  ISETP.GE.AND P0, PT, R5, R4, PT ;  /* 0x000000040500720c */ /* 0x000fda0003f06270 */
[----:B0-----:R-:W-:Y:S01]  /*22c0*/  @!P0 IMAD.IADD R6, R0, 0x1, R5 ;  /* 0x0000000100068824 */ /* 0x001fe200078e0205 */
[----:B------:R-:W-:Y:S01]  /*22d0*/  @!P0 IADD3 R5, R5, 0x80, RZ ;  /* 0x0000008005058810 */ /* 0x000fe20007ffe0ff */
[----:B------:R-:W-:-:S04]  /*22e0*/  @!P0 IMAD.MOV.U32 R7, RZ, RZ, 0x4 ;  /* 0x00000004ff078424 */ /* 0x000fc800078e00ff */
[----:B------:R-:W-:-:S05]  /*22f0*/  @!P0 IMAD.WIDE.U32 R6, R6, R7, c[0x0][0x178] ;  /* 0x00005e0006068625 */ /* 0x000fca00078e0007 */
[----:B------:R0:W-:Y:S02]  /*2300*/  @!P0 STG.E [R6.64], R3 ;  /* 0x0000000306008986 */ /* 0x0001e4000c101906 */
.L_x_16050:
[----:B------:R-:W-:Y:S05]  /*2310*/  BSYNC B0 ;  /* 0x0000000000007941 */ /* 0x000fea0003800000 */
.L_x_16044:
        /* <DEDUP_REMOVED lines=8> */
.L_x_16051:
        /* <DEDUP_REMOVED lines=14> */
.L_x_61770:


//--------------------- .text._ZN2at6native29vectorized_elementwise_kernelILi8EZNS0_50_GLOBAL__N__2680c7bb_12_PowKernel_cu_b2145a98_318429pow_tensor_scalar_kernel_implIiiEEvRNS_18TensorIteratorBaseET0_EUliE2_St5arrayIPcLm2EEEEviS6_T1_ --------------------------
	.section	.text._ZN2at6native29vectorized_elementwise_kernelILi8EZNS0_50_GLOBAL__N__2680c7bb_12_PowKernel_cu_b2145a98_318429pow_tensor_scalar_kernel_implIiiEEvRNS_18TensorIteratorBaseET0_EUliE2_St5arrayIPcLm2EEEEviS6_T1_,"ax",@progbits
	.sectioninfo	@"SHI_REGISTERS=4"
	.align	128
        .global         _ZN2at6native29vectorized_elementwise_kernelILi8EZNS0_50_GLOBAL__N__2680c7bb_12_PowKernel_cu_b2145a98_318429pow_tensor_scalar_kernel_implIiiEEvRNS_18TensorIteratorBaseET0_EUliE2_St5arrayIPcLm2EEEEviS6_T1_
        .type           _ZN2at6native29vectorized_elementwise_kernelILi8EZNS0_50_GLOBAL__N__2680c7bb_12_PowKernel_cu_b2145a98_318429pow_tensor_scalar_kernel_implIiiEEvRNS_18TensorIteratorBaseET0_EUliE2_St5arrayIPcLm2EEEEviS6_T1_,@function
        .size           _ZN2at6native29vectorized_elementwise_kernelILi8EZNS0_50_GLOBAL__N__2680c7bb_12_PowKernel_cu_b2145a98_318429pow_tensor_scalar_kernel_implIiiEEvRNS_18TensorIteratorBaseET0_EUliE2_St5arrayIPcLm2EEEEviS6_T1_,(.L_x_61771 - _ZN2at6native29vectorized_elementwise_kernelILi8EZNS0_50_GLOBAL__N__2680c7bb_12_PowKernel_cu_b2145a98_318429pow_tensor_scalar_kernel_implIiiEEvRNS_18TensorIteratorBaseET0_EUliE2_St5arrayIPcLm2EEEEviS6_T1_)
        .other          _ZN2at6native29vectorized_elementwise_kernelILi8EZNS0_50_GLOBAL__N__2680c7bb_12_PowKernel_cu_b2145a98_318429pow_tensor_scalar_kernel_implIiiEEvRNS_18TensorIteratorBaseET0_EUliE2_St5arrayIPcLm2EEEEviS6_T1_,@"STO_CUDA_ENTRY STV_DEFAULT"
_ZN2at6native29vectorized_elementwise_kernelILi8EZNS0_50_GLOBAL__N__2680c7bb_12_PowKernel_cu_b2145a98_318429pow_tensor_scalar_kernel_implIiiEEvRNS_18TensorIteratorBaseET0_EUliE2_St5arrayIPcLm2EEEEviS6_T1_:
.text._ZN2at6native29vectorized_elementwise_kernelILi8EZNS0_50_GLOBAL__N__2680c7bb_12_PowKernel_cu_b2145a98_318429pow_tensor_scalar_kernel_implIiiEEvRNS_18TensorIteratorBaseET0_EUliE2_St5arrayIPcLm2EEEEviS6_T1_:
[----:B------:R-:W-:Y:S02]  /*0000*/  MOV R1, c[0x0][0x28] ;  /* 0x00000a0000017a02 */ /* 0x000fe40000000f00 */
[----:B------:R-:W-:Y:S05]  /*0010*/  EXIT ;  /* 0x000000000000794d */ /* 0x000fea0003800000 */
.L_x_16052:
        /* <DEDUP_REMOVED lines=14> */
.L_x_61771:


//--------------------- .text._ZN2at6native18elementwise_kernelILi128ELi4EZNS0_15gpu_kernel_implIZNS0_50_GLOBAL__N__2680c7bb_12_PowKernel_cu_b2145a98_318429pow_tensor_scalar_kernel_implIiiEEvRNS_18TensorIteratorBaseET0_EUliE1_EEvS6_RKT_EUliE_EEviT1_ --------------------------
	.section	.text._ZN2at6native18elementwise_kernelILi128ELi4EZNS0_15gpu_kernel_implIZNS0_50_GLOBAL__N__2680c7bb_12_PowKernel_cu_b2145a98_318429pow_tensor_scalar_kernel_implIiiEEvRNS_18TensorIteratorBaseET0_EUliE1_EEvS6_RKT_EUliE_EEviT1_,"ax",@progbits
	.sectioninfo	@"SHI_REGISTERS=26"
	.align	128
        .global         _ZN2at6native18elementwise_kernelILi128ELi4EZNS0_15gpu_kernel_implIZNS0_50_GLOBAL__N__2680c7bb_12_PowKernel_cu_b2145a98_318429pow_tensor_scalar_kernel_implIiiEEvRNS_18TensorIteratorBaseET0_EUliE1_EEvS6_RKT_EUliE_EEviT1_
        .type           _ZN2at6native18elementwise_kernelILi128ELi4EZNS0_15gpu_kernel_implIZNS0_50_GLOBAL__N__2680c7bb_12_PowKernel_cu_b2145a98_318429pow_tensor_scalar_kernel_implIiiEEvRNS_18TensorIteratorBaseET0_EUliE1_EEvS6_RKT_EUliE_EEviT1_,@function
        .size           _ZN2at6native18elementwise_kernelILi128ELi4EZNS0_15gpu_kernel_implIZNS0_50_GLOBAL__N__2680c7bb_12_PowKernel_cu_b2145a98_318429pow_tensor_scalar_kernel_implIiiEEvRNS_18TensorIteratorBaseET0_EUliE1_EEvS6_RKT_EUliE_EEviT1_,(.L_x_61525 - _ZN2at6native18elementwise_kernelILi128ELi4EZNS0_15gpu_kernel_implIZNS0_50_GLOBAL__N__2680c7bb_12_PowKernel_cu_b2145a98_318429pow_tensor_scalar_kernel_implIiiEEvRNS_18TensorIteratorBaseET0_EUliE1_EEvS6_RKT_EUliE_EEviT1_)
        .other          _ZN2at6native18elementwise_kernelILi128ELi4EZNS0_15gpu_kernel_implIZNS0_50_GLOBAL__N__2680c7bb_12_PowKernel_cu_b2145a98_318429pow_tensor_scalar_kernel_implIiiEEvRNS_18TensorIteratorBaseET0_EUliE1_EEvS6_RKT_EUliE_EEviT1_,@"STO_CUDA_ENTRY STV_DEFAULT"
_ZN2at6native18elementwise_kernelILi128ELi4EZNS0_15gpu_kernel_implIZNS0_50_GLOBAL__N__2680c7bb_12_PowKernel_cu_b2145a98_318429pow_tensor_scalar_kernel_implIiiEEvRNS_18TensorIteratorBaseET0_EUliE1_EEvS6_RKT_EUliE_EEviT1_:
.text._ZN2at6native18elementwise_kernelILi128ELi4EZNS0_15gpu_kernel_implIZNS0_50_GLOBAL__N__2680c7bb_12_PowKernel_cu_b2145a98_318429pow_tensor_scalar_kernel_implIiiEEvRNS_18TensorIteratorBaseET0_EUliE1_EEvS6_RKT_EUliE_EEviT1_:
        /* <DEDUP_REMOVED lines=236> */
.L_x_16055:
        /* <DEDUP_REMOVED lines=18> */
.L_x_16059:
[----:B------:R0:W5:Y:S01]  /*0fe0*/  LDG.E.U8 R19, [R2.64] ;  /* 0x0000002402137981 */ /* 0x000162000c1e1100 */
[----:B------:R-:W-:Y:S05]  /*0ff0*/  BRA `(.L_x_16061) ;  /* 0x00000d0000007947 */ /* 0x000fea0003800000 */
.L_x_16058:
        /* <DEDUP_REMOVED lines=8> */
.L_x_16063:
[----:B------:R0:W5:Y:S01]  /*1080*/  LDG.E R19, [R2.64] ;  /* 0x0000002402137981 */ /* 0x000162000c1e1900 */
[----:B------:R-:W-:Y:S05]  /*1090*/  BRA `(.L_x_16061) ;  /* 0x00000c6000007947 */ /* 0x000fea0003800000 */
.L_x_16062:
[----:B------:R0:W5:Y:S01]  /*10a0*/  LDG.E.S16 R19, [R2.64] ;  /* 0x0000002402137981 */ /* 0x000162000c1e1700 */
[----:B------:R-:W-:Y:S05]  /*10b0*/  BRA `(.L_x_16061) ;  /* 0x00000c4000007947 */ /* 0x000fea0003800000 */
.L_x_16057:
        /* <DEDUP_REMOVED lines=9> */
.L_x_16065:
[----:B------:R-:W2:Y:S02]  /*1150*/  LDG.E.U16 R2, [R2.64] ;  /* 0x0000002402027981 */ /* 0x000ea4000c1e1500 */
[----:B--2---:R-:W-:-:S06]  /*1160*/  HADD2.F32 R19, -RZ, R2.H0_H0 ;  /* 0x20000002ff137230 */ /* 0x004fcc0000004100 */
[----:B------:R-:W0:Y:S01]  /*1170*/  F2I.FTZ.TRUNC.NTZ R19, R19 ;  /* 0x0000001300137305 */ /* 0x000e22000021f100 */
[----:B------:R-:W-:Y:S05]  /*1180*/  BRA `(.L_x_16061) ;  /* 0x00000b7000007947 */ /* 0x000fea0003800000 */
.L_x_16064:
        /* <DEDUP_REMOVED lines=9> */
.L_x_16067:
[----:B------:R-:W2:Y:S02]  /*1220*/  LDG.E.U16 R2, [R2.64] ;  /* 0x0000002402027981 */ /* 0x000ea4000c1e1500 */
[----:B--2---:R-:W-:-:S06]  /*1230*/  HADD2.F32 R19, -RZ, R2.H0_H0 ;  /* 0x20000002ff137230 */ /* 0x004fcc0000004100 */
[----:B------:R-:W0:Y:S01]  /*1240*/  F2I.FTZ.TRUNC.NTZ R19, R19 ;  /* 0x0000001300137305 */ /* 0x000e22000021f100 */
[----:B------:R-:W-:Y:S05]  /*1250*/  BRA `(.L_x_16061) ;  /* 0x00000aa000007947 */ /* 0x000fea0003800000 */
.L_x_16066:
[----:B------:R-:W2:Y:S02]  /*1260*/  LDG.E.64 R2, [R2.64] ;  /* 0x0000002402027981 */ /* 0x000ea4000c1e1b00 */
[----:B--2---:R0:W1:Y:S01]  /*1270*/  F2I.F64.TRUNC R19, R2 ;  /* 0x0000000200137311 */ /* 0x004062000030d100 */
[----:B------:R-:W-:Y:S05]  /*1280*/  BRA `(.L_x_16061) ;  /* 0x00000a7000007947 */ /* 0x000fea0003800000 */
.L_x_16056:
        /* <DEDUP_REMOVED lines=12> */
.L_x_16070:
[----:B------:R-:W2:Y:S02]  /*1350*/  LDG.E.64 R2, [R2.64] ;  /* 0x0000002402027981 */ /* 0x000ea4000c1e1b00 */
[----:B--2---:R0:W1:Y:S01]  /*1360*/  F2I.F64.TRUNC R19, R2 ;  /* 0x0000000200137311 */ /* 0x004062000030d100 */
[----:B------:R-:W-:Y:S05]  /*1370*/  BRA `(.L_x_16061) ;  /* 0x0000098000007947 */ /* 0x000fea0003800000 */
.L_x_16069:
        /* <DEDUP_REMOVED lines=27> */
.L_x_16072:
        /* <DEDUP_REMOVED lines=14> */
.L_x_16071:
[----:B------:R-:W2:Y:S02]  /*1610*/  LDG.E.U16 R19, [R2.64] ;  /* 0x0000002402137981 */ /* 0x000ea4000c1e1500 */
[----:B--2---:R-:W-:-:S06]  /*1620*/  PRMT R19, RZ, 0x5410, R19 ;  /* 0x00005410ff137816 */ /* 0x004fcc0000000013 */
[----:B------:R-:W0:Y:S01]  /*1630*/  F2I.FTZ.TRUNC.NTZ R19, R19 ;  /* 0x0000001300137305 */ /* 0x000e22000021f100 */
[----:B------:R-:W-:Y:S05]  /*1640*/  BRA `(.L_x_16061) ;  /* 0x000006b000007947 */ /* 0x000fea0003800000 */
.L_x_16068:
        /* <DEDUP_REMOVED lines=10> */
.L_x_16075:
        /* <DEDUP_REMOVED lines=21> */
.L_x_16079:
[----:B------:R-:W-:Y:S05]  /*1840*/  BSYNC B1 ;  /* 0x0000000000017941 */ /* 0x000fea0003800000 */
.L_x_16078:
[----:B------:R-:W-:Y:S01]  /*1850*/  IMAD.SHL.U32 R2, R2, 0x100000, RZ ;  /* 0x0010000002027824 */ /* 0x000fe200078e00ff */
[----:B------:R-:W-:-:S04]  /*1860*/  LEA R0, R0, 0x3b800000, 0x17 ;  /* 0x3b80000000007811 */ /* 0x000fc800078eb8ff */
[----:B------:R-:W-:Y:S02]  /*1870*/  LOP3.LUT R19, R0, R2, R19, 0xfe, !PT ;  /* 0x0000000200137212 */ /* 0x000fe400078efe13 */
.L_x_16077:
[----:B------:R-:W-:Y:S05]  /*1880*/  BSYNC B0 ;  /* 0x0000000000007941 */ /* 0x000fea0003800000 */
.L_x_16076:
[----:B------:R-:W0:Y:S01]  /*1890*/  F2I.FTZ.TRUNC.NTZ R19, R19 ;  /* 0x0000001300137305 */ /* 0x000e22000021f100 */
[----:B------:R-:W-:Y:S05]  /*18a0*/  BRA `(.L_x_16061) ;  /* 0x0000045000007947 */ /* 0x000fea0003800000 */
.L_x_16074:
        /* <DEDUP_REMOVED lines=21> */
.L_x_16083:
[----:B------:R-:W-:Y:S05]  /*1a00*/  BSYNC B1 ;  /* 0x0000000000017941 */ /* 0x000fea0003800000 */
.L_x_16082:
[----:B------:R-:W-:Y:S01]  /*1a10*/  IMAD.SHL.U32 R2, R2, 0x200000, RZ ;  /* 0x0020000002027824 */ /* 0x000fe200078e00ff */
[----:B------:R-:W-:-:S04]  /*1a20*/  LEA R0, R0, 0x37800000, 0x17 ;  /* 0x3780000000007811 */ /* 0x000fc800078eb8ff */
[----:B------:R-:W-:Y:S02]  /*1a30*/  LOP3.LUT R19, R0, R2, R19, 0xfe, !PT ;  /* 0x0000000200137212 */ /* 0x000fe400078efe13 */
.L_x_16081:
[----:B------:R-:W-:Y:S05]  /*1a40*/  BSYNC B0 ;  /* 0x0000000000007941 */ /* 0x000fea0003800000 */
.L_x_16080:
[----:B------:R-:W0:Y:S01]  /*1a50*/  F2I.FTZ.TRUNC.NTZ R19, R19 ;  /* 0x0000001300137305 */ /* 0x000e22000021f100 */
[----:B------:R-:W-:Y:S05]  /*1a60*/  BRA `(.L_x_16061) ;  /* 0x0000029000007947 */ /* 0x000fea0003800000 */
.L_x_16073:
        /* <DEDUP_REMOVED lines=14> */
.L_x_16087:
[----:B------:R-:W-:Y:S05]  /*1b50*/  BSYNC B0 ;  /* 0x0000000000007941 */ /* 0x000fea0003800000 */
.L_x_16086:
[----:B------:R-:W0:Y:S01]  /*1b60*/  F2I.FTZ.TRUNC.NTZ R19, R19 ;  /* 0x0000001300137305 */ /* 0x000e22000021f100 */
[----:B------:R-:W-:Y:S05]  /*1b70*/  BRA `(.L_x_16061) ;  /* 0x0000018000007947 */ /* 0x000fea0003800000 */
.L_x_16060:
        /* <DEDUP_REMOVED lines=21> */
.L_x_16085:
[----:B------:R0:W5:Y:S01]  /*1cd0*/  LDG.E R19, [R2.64] ;  /* 0x0000002402137981 */ /* 0x000162000c1e1900 */
[----:B------:R-:W-:Y:S05]  /*1ce0*/  BRA `(.L_x_16061) ;  /* 0x0000001000007947 */ /* 0x000fea0003800000 */
.L_x_16084:
[----:B------:R0:W5:Y:S02]  /*1cf0*/  LDG.E R19, [R2.64] ;  /* 0x0000002402137981 */ /* 0x000164000c1e1900 */
.L_x_16061:
[----:B01---5:R-:W-:Y:S01]  /*1d00*/  IMAD R8, R19, R19, RZ ;  /* 0x0000001313087224 */ /* 0x023fe200078e02ff */
        /* <DEDUP_REMOVED lines=14> */
[----:B-1----:R-:W-:Y:S05]  /*1df0*/  CALL.REL.NOINC `($__internal_36_$__cuda_sm20_dblrcp_rn_slowpath_v3) ;  /* 0x000093a000007944 */ /* 0x002fea0003c00000 */
.L_x_16089:
[----:B------:R-:W-:Y:S05]  /*1e00*/  BSYNC B0 ;  /* 0x0000000000007941 */ /* 0x000fea0003800000 */
.L_x_16088:
        /* <DEDUP_REMOVED lines=15> */
.L_x_16093:
[----:B------:R1:W-:Y:S01]  /*1f00*/  STG.E.U8 [R16.64], R2 ;  /* 0x0000000210007986 */ /* 0x0003e2000c101124 */
[----:B------:R-:W-:Y:S05]  /*1f10*/  BRA `(.L_x_16095) ;  /* 0x00000d7000007947 */ /* 0x000fea0003800000 */
.L_x_16092:
        /* <DEDUP_REMOVED lines=9> */
.L_x_16097:
[----:B------:R1:W-:Y:S01]  /*1fb0*/  STG.E [R16.64], R2 ;  /* 0x0000000210007986 */ /* 0x0003e2000c101924 */
[----:B------:R-:W-:Y:S05]  /*1fc0*/  BRA `(.L_x_16095) ;  /* 0x00000cc000007947 */ /* 0x000fea0003800000 */
.L_x_16096:
[----:B------:R1:W-:Y:S01]  /*1fd0*/  STG.E.U16 [R16.64], R2 ;  /* 0x0000000210007986 */ /* 0x0003e2000c101524 */
[----:B------:R-:W-:Y:S05]  /*1fe0*/  BRA `(.L_x_16095) ;  /* 0x00000ca000007947 */ /* 0x000fea0003800000 */
.L_x_16091:
[----:B------:R-:W-:-:S13]  /*1ff0*/  ISETP.GT.AND P0, PT, R0, 0x6, PT ;  /* 0x000000060000780c */ /* 0x000fda0003f04270 */
[----:B------:R-:W-:Y:S05]  /*2000*/  @P0 BRA `(.L_x_16098) ;  /* 0x000000b000000947 */ /* 0x000fea0003800000 */
[----:B------:R-:W-:-:S13]  /*2010*/  ISETP.NE.AND P0, PT, R0, 0x5, PT ;  /* 0x000000050000780c */ /* 0x000fda0003f05270 */
[----:B------:R-:W-:Y:S05]  /*2020*/  @!P0 BRA `(.L_x_16099) ;  /* 0x0000005000008947 */ /* 0x000fea0003800000 */
[----:B------:R-:W-:-:S13]  /*2030*/  ISETP.NE.AND P0, PT, R0, 0x6, PT ;  /* 0x000000060000780c */ /* 0x000fda0003f05270 */
[----:B------:R-:W-:Y:S05]  /*2040*/  @P0 BRA `(.L_x_16094) ;  /* 0x00000ac000000947 */ /* 0x000fea0003800000 */
[----:B------:R-:W1:Y:S02]  /*2050*/  I2F R3, R2 ;  /* 0x0000000200037306 */ /* 0x000e640000201400 */
[----:B-1----:R1:W-:Y:S01]  /*2060*/  STG.E [R16.64], R3 ;  /* 0x0000000310007986 */ /* 0x0023e2000c101924 */
[----:B------:R-:W-:Y:S05]  /*2070*/  BRA `(.L_x_16095) ;  /* 0x00000c1000007947 */ /* 0x000fea0003800000 */
.L_x_16099:
[----:B------:R-:W1:Y:S02]  /*2080*/  I2F R0, R2 ;  /* 0x0000000200007306 */ /* 0x000e640000201400 */
[----:B-1----:R-:W-:-:S05]  /*2090*/  F2FP.PACK_AB R0, RZ, R0 ;  /* 0x00000000ff00723e */ /* 0x002fca00000000ff */
[----:B------:R1:W-:Y:S01]  /*20a0*/  STG.E.U16 [R16.64], R0 ;  /* 0x0000000010007986 */ /* 0x0003e2000c101524 */
[----:B------:R-:W-:Y:S05]  /*20b0*/  BRA `(.L_x_16095) ;  /* 0x00000bd000007947 */ /* 0x000fea0003800000 */
.L_x_16098:
[----:B------:R-:W-:-:S13]  /*20c0*/  ISETP.NE.AND P0, PT, R0, 0x7, PT ;  /* 0x000000070000780c */ /* 0x000fda0003f05270 */
[----:B------:R-:W-:Y:S05]  /*20d0*/  @!P0 BRA `(.L_x_16100) ;  /* 0x000000d000008947 */ /* 0x000fea0003800000 */
[----:B------:R-:W-:-:S13]  /*20e0*/  ISETP.NE.AND P0, PT, R0, 0x8, PT ;  /* 0x000000080000780c */ /* 0x000fda0003f05270 */
[----:B------:R-:W-:Y:S05]  /*20f0*/  @!P0 BRA `(.L_x_16101) ;  /* 0x0000006000008947 */ /* 0x000fea0003800000 */
[----:B------:R-:W-:-:S13]  /*2100*/  ISETP.NE.AND P0, PT, R0, 0x9, PT ;  /* 0x000000090000780c */ /* 0x000fda0003f05270 */
[----:B------:R-:W-:Y:S05]  /*2110*/  @P0 BRA `(.L_x_16094) ;  /* 0x000009f000000947 */ /* 0x000fea0003800000 */
[----:B------:R-:W1:Y:S01]  /*2120*/  I2F R2, R2 ;  /* 0x0000000200027306 */ /* 0x000e620000201400 */
[----:B------:R-:W-:-:S05]  /*2130*/  IMAD.MOV.U32 R3, RZ, RZ, RZ ;  /* 0x000000ffff037224 */ /* 0x000fca00078e00ff */
[----:B-1----:R1:W-:Y:S01]  /*2140*/  STG.E.64 [R16.64], R2 ;  /* 0x0000000210007986 */ /* 0x0023e2000c101b24 */
[----:B------:R-:W-:Y:S05]  /*2150*/  BRA `(.L_x_16095) ;  /* 0x00000b3000007947 */ /* 0x000fea0003800000 */
.L_x_16101:
[----:B------:R-:W1:Y:S02]  /*2160*/  I2F R2, R2 ;  /* 0x0000000200027306 */ /* 0x000e640000201400 */
[----:B-1----:R-:W-:-:S04]  /*2170*/  F2FP.PACK_AB R3, RZ, R2 ;  /* 0x00000002ff03723e */ /* 0x002fc800000000ff */
[----:B------:R-:W-:-:S05]  /*2180*/  PRMT R3, R3, 0x5410, RZ ;  /* 0x0000541003037816 */ /* 0x000fca00000000ff */
[----:B------:R1:W-:Y:S01]  /*2190*/  STG.E [R16.64], R3 ;  /* 0x0000000310007986 */ /* 0x0003e2000c101924 */
[----:B------:R-:W-:Y:S05]  /*21a0*/  BRA `(.L_x_16095) ;  /* 0x00000ae000007947 */ /* 0x000fea0003800000 */
.L_x_16100:
[----:B------:R-:W1:Y:S02]  /*21b0*/  I2F.F64 R2, R2 ;  /* 0x0000000200027312 */ /* 0x000e640000201c00 */
[----:B-1----:R1:W-:Y:S01]  /*21c0*/  STG.E.64 [R16.64], R2 ;  /* 0x0000000210007986 */ /* 0x0023e2000c101b24 */
[----:B------:R-:W-:Y:S05]  /*21d0*/  BRA `(.L_x_16095) ;  /* 0x00000ab000007947 */ /* 0x000fea0003800000 */
.L_x_16090:
        /* <DEDUP_REMOVED lines=12> */
.L_x_16104:
[----:B------:R-:W1:Y:S01]  /*22a0*/  I2F.F64 R4, R2 ;  /* 0x0000000200047312 */ /* 0x000e620000201c00 */
[----:B0-----:R-:W-:-:S05]  /*22b0*/  CS2R R6, SRZ ;  /* 0x0000000000067805 */ /* 0x001fca000001ff00 */
[----:B-1----:R0:W-:Y:S01]  /*22c0*/  STG.E.128 [R16.64], R4 ;  /* 0x0000000410007986 */ /* 0x0021e2000c101d24 */
[----:B------:R-:W-:Y:S05]  /*22d0*/  BRA `(.L_x_16095) ;  /* 0x000009b000007947 */ /* 0x000fea0003800000 */
.L_x_16103:
[----:B------:R-:W-:-:S13]  /*22e0*/  ISETP.NE.AND P0, PT, R0, 0xf, PT ;  /* 0x0000000f0000780c */ /* 0x000fda0003f05270 */
[----:B------:R-:W-:Y:S05]  /*22f0*/  @!P0 BRA `(.L_x_16105) ;  /* 0x000002d000008947 */ /* 0x000fea0003800000 */
[----:B------:R-:W-:-:S13]  /*2300*/  ISETP.NE.AND P0, PT, R0, 0x17, PT ;  /* 0x000000170000780c */ /* 0x000fda0003f05270 */
[----:B------:R-:W-:Y:S05]  /*2310*/  @!P0 BRA `(.L_x_16106) ;  /* 0x0000015000008947 */ /* 0x000fea0003800000 */
[----:B------:R-:W-:-:S13]  /*2320*/  ISETP.NE.AND P0, PT, R0, 0x18, PT ;  /* 0x000000180000780c */ /* 0x000fda0003f05270 */
[----:B------:R-:W-:Y:S05]  /*2330*/  @P0 BRA `(.L_x_16094) ;  /* 0x000007d000000947 */ /* 0x000fea0003800000 */
[----:B------:R-:W1:Y:S01]  /*2340*/  I2F R5, R2 ;  /* 0x0000000200057306 */ /* 0x000e620000201400 */
        /* <DEDUP_REMOVED lines=14> */
.L_x_16108:
[----:B------:R-:W-:Y:S05]  /*2430*/  BSYNC B0 ;  /* 0x0000000000007941 */ /* 0x000fea0003800000 */
.L_x_16107:
[----:B------:R-:W-:-:S05]  /*2440*/  LOP3.LUT R3, R0, R3, RZ, 0xfc, !PT ;  /* 0x0000000300037212 */ /* 0x000fca00078efcff */
[----:B------:R1:W-:Y:S01]  /*2450*/  STG.E.U8 [R16.64], R3 ;  /* 0x0000000310007986 */ /* 0x0003e2000c101124 */
[----:B------:R-:W-:Y:S05]  /*2460*/  BRA `(.L_x_16095) ;  /* 0x0000082000007947 */ /* 0x000fea0003800000 */
.L_x_16106:
[----:B------:R-:W1:Y:S01]  /*2470*/  I2F R5, R2 ;  /* 0x0000000200057306 */ /* 0x000e620000201400 */
        /* <DEDUP_REMOVED lines=12> */
.L_x_16110:
[----:B------:R-:W-:Y:S01]  /*2540*/  IMAD.MOV.U32 R0, RZ, RZ, 0x7f ;  /* 0x0000007fff007424 */ /* 0x000fe200078e00ff */
[----:B------:R-:W-:-:S04]  /*2550*/  ISETP.GT.U32.AND P0, PT, R3, 0x7f800000, PT ;  /* 0x7f8000000300780c */ /* 0x000fc80003f04070 */
[----:B------:R-:W-:-:S04]  /*2560*/  SEL R0, R0, 0x7c, P0 ;  /* 0x0000007c00007807 */ /* 0x000fc80000000000 */
.L_x_16111:
[----:B------:R-:W-:Y:S05]  /*2570*/  BSYNC B0 ;  /* 0x0000000000007941 */ /* 0x000fea0003800000 */
.L_x_16109:
[----:B------:R-:W-:-:S04]  /*2580*/  LOP3.LUT R2, R5, 0x80000000, RZ, 0xc0, !PT ;  /* 0x8000000005027812 */ /* 0x000fc800078ec0ff */
[----:B------:R-:W-:-:S04]  /*2590*/  SHF.R.U32.HI R3, RZ, 0x18, R2 ;  /* 0x00000018ff037819 */ /* 0x000fc80000011602 */
[----:B------:R-:W-:-:S05]  /*25a0*/  LOP3.LUT R3, R0, R3, RZ, 0xfc, !PT ;  /* 0x0000000300037212 */ /* 0x000fca00078efcff */
[----:B------:R1:W-:Y:S01]  /*25b0*/  STG.E.U8 [R16.64], R3 ;  /* 0x0000000310007986 */ /* 0x0003e2000c101124 */
[----:B------:R-:W-:Y:S05]  /*25c0*/  BRA `(.L_x_16095) ;  /* 0x000006c000007947 */ /* 0x000fea0003800000 */
.L_x_16105:
[----:B------:R-:W1:Y:S02]  /*25d0*/  I2F R0, R2 ;  /* 0x0000000200007306 */ /* 0x000e640000201400 */
[----:B-1----:R-:W-:-:S05]  /*25e0*/  F2FP.BF16.PACK_AB R0, RZ, R0 ;  /* 0x00000000ff00723e */ /* 0x002fca00000010ff */
[----:B------:R1:W-:Y:S01]  /*25f0*/  STG.E.U16 [R16.64], R0 ;  /* 0x0000000010007986 */ /* 0x0003e2000c101524 */
[----:B------:R-:W-:Y:S05]  /*2600*/  BRA `(.L_x_16095) ;  /* 0x0000068000007947 */ /* 0x000fea0003800000 */
.L_x_16102:
        /* <DEDUP_REMOVED lines=10> */
.L_x_16114:
[----:B------:R-:W1:Y:S01]  /*26b0*/  I2F R5, R2 ;  /* 0x0000000200057306 */ /* 0x000e620000201400 */
        /* <DEDUP_REMOVED lines=16> */
.L_x_16117:
[----:B------:R-:W-:-:S04]  /*27c0*/  LOP3.LUT R2, R5, 0x80000000, RZ, 0xc0, !PT ;  /* 0x8000000005027812 */ /* 0x000fc800078ec0ff */
[----:B------:R-:W-:-:S04]  /*27d0*/  SHF.R.U32.HI R3, RZ, 0x18, R2 ;  /* 0x00000018ff037819 */ /* 0x000fc80000011602 */
[----:B------:R-:W-:-:S04]  /*27e0*/  LOP3.LUT R0, R0, R3, RZ, 0xfc, !PT ;  /* 0x0000000300007212 */ /* 0x000fc800078efcff */
[----:B------:R-:W-:Y:S02]  /*27f0*/  PRMT R8, R0, 0x7610, R8 ;  /* 0x0000761000087816 */ /* 0x000fe40000000008 */
.L_x_16116:
[----:B------:R-:W-:Y:S05]  /*2800*/  BSYNC B0 ;  /* 0x0000000000007941 */ /* 0x000fea0003800000 */
.L_x_16115:
[----:B------:R1:W-:Y:S01]  /*2810*/  STG.E.U8 [R16.64], R8 ;  /* 0x0000000810007986 */ /* 0x0003e2000c101124 */
[----:B------:R-:W-:Y:S05]  /*2820*/  BRA `(.L_x_16095) ;  /* 0x0000046000007947 */ /* 0x000fea0003800000 */
.L_x_16113:
        /* <DEDUP_REMOVED lines=17> */
.L_x_16120:
[----:B------:R-:W-:-:S04]  /*2940*/  LOP3.LUT R2, R5, 0x80000000, RZ, 0xc0, !PT ;  /* 0x8000000005027812 */ /* 0x000fc800078ec0ff */
[----:B------:R-:W-:-:S04]  /*2950*/  SHF.R.U32.HI R3, RZ, 0x18, R2 ;  /* 0x00000018ff037819 */ /* 0x000fc80000011602 */
[----:B------:R-:W-:-:S04]  /*2960*/  LOP3.LUT R0, R0, R3, RZ, 0xfc, !PT ;  /* 0x0000000300007212 */ /* 0x000fc800078efcff */
[----:B------:R-:W-:Y:S02]  /*2970*/  PRMT R8, R0, 0x7610, R8 ;  /* 0x0000761000087816 */ /* 0x000fe40000000008 */
.L_x_16119:
[----:B------:R-:W-:Y:S05]  /*2980*/  BSYNC B0 ;  /* 0x0000000000007941 */ /* 0x000fea0003800000 */
.L_x_16118:
[----:B------:R1:W-:Y:S01]  /*2990*/  STG.E.U8 [R16.64], R8 ;  /* 0x0000000810007986 */ /* 0x0003e2000c101124 */
[----:B------:R-:W-:Y:S05]  /*29a0*/  BRA `(.L_x_16095) ;  /* 0x000002e000007947 */ /* 0x000fea0003800000 */
.L_x_16112:
[----:B------:R-:W-:-:S13]  /*29b0*/  ISETP.NE.AND P0, PT, R0, 0x1c, PT ;  /* 0x0000001c0000780c */ /* 0x000fda0003f05270 */
[----:B------:R-:W-:Y:S05]  /*29c0*/  @!P0 BRA `(.L_x_16121) ;  /* 0x000002b000008947 */ /* 0x000fea0003800000 */
[----:B------:R-:W-:-:S13]  /*29d0*/  ISETP.NE.AND P0, PT, R0, 0x1d, PT ;  /* 0x0000001d0000780c */ /* 0x000fda0003f05270 */
[----:B------:R-:W-:Y:S05]  /*29e0*/  @!P0 BRA `(.L_x_16122) ;  /* 0x0000026000008947 */ /* 0x000fea0003800000 */
[----:B------:R-:W-:-:S13]  /*29f0*/  ISETP.NE.AND P0, PT, R0, 0x2c, PT ;  /* 0x0000002c0000780c */ /* 0x000fda0003f05270 */
[----:B------:R-:W-:Y:S05]  /*2a00*/  @P0 BRA `(.L_x_16094) ;  /* 0x0000010000000947 */ /* 0x000fea0003800000 */
[----:B------:R-:W1:Y:S01]  /*2a10*/  I2F R2, R2 ;  /* 0x0000000200027306 */ /* 0x000e620000201400 */
        /* <DEDUP_REMOVED lines=15> */
.L_x_16094:
        /* <DEDUP_REMOVED lines=20> */
.L_x_16122:
[----:B------:R-:W-:-:S05]  /*2c50*/  SHF.R.S32.HI R3, RZ, 0x1f, R2 ;  /* 0x0000001fff037819 */ /* 0x000fca0000011402 */
[----:B------:R1:W-:Y:S01]  /*2c60*/  STG.E.64 [R16.64], R2 ;  /* 0x0000000210007986 */ /* 0x0003e2000c101b24 */
[----:B------:R-:W-:Y:S05]  /*2c70*/  BRA `(.L_x_16095) ;  /* 0x0000001000007947 */ /* 0x000fea0003800000 */
.L_x_16121:
[----:B------:R1:W-:Y:S02]  /*2c80*/  STG.E [R16.64], R2 ;  /* 0x0000000210007986 */ /* 0x0003e4000c101924 */
.L_x_16095:
[----:B------:R-:W-:-:S05]  /*2c90*/  IMAD R18, R18, 0x200, R23 ;  /* 0x0000020012127824 */ /* 0x000fca00078e0217 */
[----:B------:R-:W-:Y:S02]  /*2ca0*/  IADD3 R19, R18, 0x80, RZ ;  /* 0x0000008012137810 */ /* 0x000fe40007ffe0ff */
.L_x_16054:
[----:B------:R-:W-:Y:S05]  /*2cb0*/  BSYNC B6 ;  /* 0x0000000000067941 */ /* 0x000fea0003800000 */
.L_x_16053:
        /* <DEDUP_REMOVED lines=231> */
.L_x_16125:
        /* <DEDUP_REMOVED lines=18> */
.L_x_16129:
[----:B------:R0:W5:Y:S01]  /*3c50*/  LDG.E.U8 R18, [R2.64] ;  /* 0x0000002402127981 */ /* 0x000162000c1e1100 */
[----:B------:R-:W-:Y:S05]  /*3c60*/  BRA `(.L_x_16131) ;  /* 0x00000d0000007947 */ /* 0x000fea0003800000 */
.L_x_16128:
        /* <DEDUP_REMOVED lines=8> */
.L_x_16133:
[----:B------:R0:W5:Y:S01]  /*3cf0*/  LDG.E R18, [R2.64] ;  /* 0x0000002402127981 */ /* 0x000162000c1e1900 */
[----:B------:R-:W-:Y:S05]  /*3d00*/  BRA `(.L_x_16131) ;  /* 0x00000c6000007947 */ /* 0x000fea0003800000 */
.L_x_16132:
[----:B------:R0:W5:Y:S01]  /*3d10*/  LDG.E.S16 R18, [R2.64] ;  /* 0x0000002402127981 */ /* 0x000162000c1e1700 */
[----:B------:R-:W-:Y:S05]  /*3d20*/  BRA `(.L_x_16131) ;  /* 0x00000c4000007947 */ /* 0x000fea0003800000 */
.L_x_16127:
        /* <DEDUP_REMOVED lines=9> */
.L_x_16135:
[----:B------:R-:W2:Y:S02]  /*3dc0*/  LDG.E.U16 R2, [R2.64] ;  /* 0x0000002402027981 */ /* 0x000ea4000c1e1500 */
[----:B--2---:R-:W-:-:S06]  /*3dd0*/  HADD2.F32 R18, -RZ, R2.H0_H0 ;  /* 0x20000002ff127230 */ /* 0x004fcc0000004100 */
[----:B------:R-:W0:Y:S01]  /*3de0*/  F2I.FTZ.TRUNC.NTZ R18, R18 ;  /* 0x0000001200127305 */ /* 0x000e22000021f100 */
[----:B------:R-:W-:Y:S05]  /*3df0*/  BRA `(.L_x_16131) ;  /* 0x00000b7000007947 */ /* 0x000fea0003800000 */
.L_x_16134:
        /* <DEDUP_REMOVED lines=9> */
.L_x_16137:
[----:B------:R-:W2:Y:S02]  /*3e90*/  LDG.E.U16 R2, [R2.64] ;  /* 0x0000002402027981 */ /* 0x000ea4000c1e1500 */
[----:B--2---:R-:W-:-:S06]  /*3ea0*/  HADD2.F32 R18, -RZ, R2.H0_H0 ;  /* 0x20000002ff127230 */ /* 0x004fcc0000004100 */
[----:B------:R-:W0:Y:S01]  /*3eb0*/  F2I.FTZ.TRUNC.NTZ R18, R18 ;  /* 0x0000001200127305 */ /* 0x000e22000021f100 */
[----:B------:R-:W-:Y:S05]  /*3ec0*/  BRA `(.L_x_16131) ;  /* 0x00000aa000007947 */ /* 0x000fea0003800000 */
.L_x_16136:
[----:B------:R-:W2:Y:S02]  /*3ed0*/  LDG.E.64 R2, [R2.64] ;  /* 0x0000002402027981 */ /* 0x000ea4000c1e1b00 */
[----:B--2---:R0:W1:Y:S01]  /*3ee0*/  F2I.F64.TRUNC R18, R2 ;  /* 0x0000000200127311 */ /* 0x004062000030d100 */
[----:B------:R-:W-:Y:S05]  /*3ef0*/  BRA `(.L_x_16131) ;  /* 0x00000a7000007947 */ /* 0x000fea0003800000 */
.L_x_16126:
        /* <DEDUP_REMOVED lines=12> */
.L_x_16140:
[----:B------:R-:W2:Y:S02]  /*3fc0*/  LDG.E.64 R2, [R2.64] ;  /* 0x0000002402027981 */ /* 0x000ea4000c1e1b00 */
[----:B--2---:R0:W1:Y:S01]  /*3fd0*/  F2I.F64.TRUNC R18, R2 ;  /* 0x0000000200127311 */ /* 0x004062000030d100 */
[----:B------:R-:W-:Y:S05]  /*3fe0*/  BRA `(.L_x_16131) ;  /* 0x0000098000007947 */ /* 0x000fea0003800000 */
.L_x_16139:
        /* <DEDUP_REMOVED lines=27> */
.L_x_16142:
        /* <DEDUP_REMOVED lines=14> */
.L_x_16141:
[----:B------:R-:W2:Y:S02]  /*4280*/  LDG.E.U16 R18, [R2.64] ;  /* 0x0000002402127981 */ /* 0x000ea4000c1e1500 */
[----:B--2---:R-:W-:-:S06]  /*4290*/  PRMT R18, RZ, 0x5410, R18 ;  /* 0x00005410ff127816 */ /* 0x004fcc0000000012 */
[----:B------:R-:W0:Y:S01]  /*42a0*/  F2I.FTZ.TRUNC.NTZ R18, R18 ;  /* 0x0000001200127305 */ /* 0x000e22000021f100 */
[----:B------:R-:W-:Y:S05]  /*42b0*/  BRA `(.L_x_16131) ;  /* 0x000006b000007947 */ /* 0x000fea0003800000 */
.L_x_16138:
        /* <DEDUP_REMOVED lines=10> */
.L_x_16145:
        /* <DEDUP_REMOVED lines=21> */
.L_x_16149:
[----:B------:R-:W-:Y:S05]  /*44b0*/  BSYNC B1 ;  /* 0x0000000000017941 */ /* 0x000fea0003800000 */
.L_x_16148:
[----:B------:R-:W-:Y:S01]  /*44c0*/  IMAD.SHL.U32 R2, R2, 0x100000, RZ ;  /* 0x0010000002027824 */ /* 0x000fe200078e00ff */
[----:B------:R-:W-:-:S04]  /*44d0*/  LEA R3, R0, 0x3b800000, 0x17 ;  /* 0x3b80000000037811 */ /* 0x000fc800078eb8ff */
[----:B------:R-:W-:Y:S02]  /*44e0*/  LOP3.LUT R18, R3, R2, R18, 0xfe, !PT ;  /* 0x0000000203127212 */ /* 0x000fe400078efe12 */
.L_x_16147:
[----:B------:R-:W-:Y:S05]  /*44f0*/  BSYNC B0 ;  /* 0x0000000000007941 */ /* 0x000fea0003800000 */
.L_x_16146:
[----:B------:R-:W0:Y:S01]  /*4500*/  F2I.FTZ.TRUNC.NTZ R18, R18 ;  /* 0x0000001200127305 */ /* 0x000e22000021f100 */
[----:B------:R-:W-:Y:S05]  /*4510*/  BRA `(.L_x_16131) ;  /* 0x0000045000007947 */ /* 0x000fea0003800000 */
.L_x_16144:
        /* <DEDUP_REMOVED lines=21> */
.L_x_16153:
[----:B------:R-:W-:Y:S05]  /*4670*/  BSYNC B1 ;  /* 0x0000000000017941 */ /* 0x000fea0003800000 */
.L_x_16152:
[----:B------:R-:W-:Y:S01]  /*4680*/  IMAD.SHL.U32 R2, R2, 0x200000, RZ ;  /* 0x0020000002027824 */ /* 0x000fe200078e00ff */
[----:B------:R-:W-:-:S04]  /*4690*/  LEA R3, R0, 0x37800000, 0x17 ;  /* 0x3780000000037811 */ /* 0x000fc800078eb8ff */
[----:B------:R-:W-:Y:S02]  /*46a0*/  LOP3.LUT R18, R3, R2, R18, 0xfe, !PT ;  /* 0x0000000203127212 */ /* 0x000fe400078efe12 */
.L_x_16151:
[----:B------:R-:W-:Y:S05]  /*46b0*/  BSYNC B0 ;  /* 0x0000000000007941 */ /* 0x000fea0003800000 */
.L_x_16150:
[----:B------:R-:W0:Y:S01]  /*46c0*/  F2I.FTZ.TRUNC.NTZ R18, R18 ;  /* 0x0000001200127305 */ /* 0x000e22000021f100 */
[----:B------:R-:W-:Y:S05]  /*46d0*/  BRA `(.L_x_16131) ;  /* 0x0000029000007947 */ /* 0x000fea0003800000 */
.L_x_16143:
        /* <DEDUP_REMOVED lines=14> */
.L_x_16157:
[----:B------:R-:W-:Y:S05]  /*47c0*/  BSYNC B0 ;  /* 0x0000000000007941 */ /* 0x000fea0003800000 */
.L_x_16156:
[----:B------:R-:W0:Y:S01]  /*47d0*/  F2I.FTZ.TRUNC.NTZ R18, R18 ;  /* 0x0000001200127305 */ /* 0x000e22000021f100 */
[----:B------:R-:W-:Y:S05]  /*47e0*/  BRA `(.L_x_16131) ;  /* 0x0000018000007947 */ /* 0x000fea0003800000 */
.L_x_16130:
        /* <DEDUP_REMOVED lines=21> */
.L_x_16155:
[----:B------:R0:W5:Y:S01]  /*4940*/  LDG.E R18, [R2.64] ;  /* 0x0000002402127981 */ /* 0x000162000c1e1900 */
[----:B------:R-:W-:Y:S05]  /*4950*/  BRA `(.L_x_16131) ;  /* 0x0000001000007947 */ /* 0x000fea0003800000 */
.L_x_16154:
[----:B------:R0:W5:Y:S02]  /*4960*/  LDG.E R18, [R2.64] ;  /* 0x0000002402127981 */ /* 0x000164000c1e1900 */
.L_x_16131:
        /* <DEDUP_REMOVED lines=16> */
.L_x_16159:
[----:B------:R-:W-:Y:S05]  /*4a70*/  BSYNC B0 ;  /* 0x0000000000007941 */ /* 0x000fea0003800000 */
.L_x_16158:
        /* <DEDUP_REMOVED lines=15> */
.L_x_16163:
[----:B------:R1:W-:Y:S01]  /*4b70*/  STG.E.U8 [R16.64], R2 ;  /* 0x0000000210007986 */ /* 0x0003e2000c101124 */
[----:B------:R-:W-:Y:S05]  /*4b80*/  BRA `(.L_x_16165) ;  /* 0x00000d7000007947 */ /* 0x000fea0003800000 */
.L_x_16162:
        /* <DEDUP_REMOVED lines=9> */
.L_x_16167:
[----:B------:R1:W-:Y:S01]  /*4c20*/  STG.E [R16.64], R2 ;  /* 0x0000000210007986 */ /* 0x0003e2000c101924 */
[----:B------:R-:W-:Y:S05]  /*4c30*/  BRA `(.L_x_16165) ;  /* 0x00000cc000007947 */ /* 0x000fea0003800000 */
.L_x_16166:
[----:B------:R1:W-:Y:S01]  /*4c40*/  STG.E.U16 [R16.64], R2 ;  /* 0x0000000210007986 */ /* 0x0003e2000c101524 */
[----:B------:R-:W-:Y:S05]  /*4c50*/  BRA `(.L_x_16165) ;  /* 0x00000ca000007947 */ /* 0x000fea0003800000 */
.L_x_16161:
        /* <DEDUP_REMOVED lines=9> */
.L_x_16169:
[----:B------:R-:W1:Y:S02]  /*4cf0*/  I2F R0, R2 ;  /* 0x0000000200007306 */ /* 0x000e640000201400 */
[----:B-1----:R-:W-:-:S05]  /*4d00*/  F2FP.PACK_AB R0, RZ, R0 ;  /* 0x00000000ff00723e */ /* 0x002fca00000000ff */
[----:B------:R1:W-:Y:S01]  /*4d10*/  STG.E.U16 [R16.64], R0 ;  /* 0x0000000010007986 */ /* 0x0003e2000c101524 */
[----:B------:R-:W-:Y:S05]  /*4d20*/  BRA `(.L_x_16165) ;  /* 0x00000bd000007947 */ /* 0x000fea0003800000 */
.L_x_16168:
        /* <DEDUP_REMOVED lines=10> */
.L_x_16171:
[----:B------:R-:W1:Y:S02]  /*4dd0*/  I2F R2, R2 ;  /* 0x0000000200027306 */ /* 0x000e640000201400 */
[----:B-1----:R-:W-:-:S04]  /*4de0*/  F2FP.PACK_AB R3, RZ, R2 ;  /* 0x00000002ff03723e */ /* 0x002fc800000000ff */
[----:B------:R-:W-:-:S05]  /*4df0*/  PRMT R3, R3, 0x5410, RZ ;  /* 0x0000541003037816 */ /* 0x000fca00000000ff */
[----:B------:R1:W-:Y:S01]  /*4e00*/  STG.E [R16.64], R3 ;  /* 0x0000000310007986 */ /* 0x0003e2000c101924 */
[----:B------:R-:W-:Y:S05]  /*4e10*/  BRA `(.L_x_16165) ;  /* 0x00000ae000007947 */ /* 0x000fea0003800000 */
.L_x_16170:
[----:B------:R-:W1:Y:S02]  /*4e20*/  I2F.F64 R2, R2 ;  /* 0x0000000200027312 */ /* 0x000e640000201c00 */
[----:B-1----:R1:W-:Y:S01]  /*4e30*/  STG.E.64 [R16.64], R2 ;  /* 0x0000000210007986 */ /* 0x0023e2000c101b24 */
[----:B------:R-:W-:Y:S05]  /*4e40*/  BRA `(.L_x_16165) ;  /* 0x00000ab000007947 */ /* 0x000fea0003800000 */
.L_x_16160:
        /* <DEDUP_REMOVED lines=12> */
.L_x_16174:
[----:B------:R-:W1:Y:S01]  /*4f10*/  I2F.F64 R4, R2 ;  /* 0x0000000200047312 */ /* 0x000e620000201c00 */
[----:B0-----:R-:W-:-:S05]  /*4f20*/  CS2R R6, SRZ ;  /* 0x0000000000067805 */ /* 0x001fca000001ff00 */
[----:B-1----:R0:W-:Y:S01]  /*4f30*/  STG.E.128 [R16.64], R4 ;  /* 0x0000000410007986 */ /* 0x0021e2000c101d24 */
[----:B------:R-:W-:Y:S05]  /*4f40*/  BRA `(.L_x_16165) ;  /* 0x000009b000007947 */ /* 0x000fea0003800000 */
.L_x_16173:
        /* <DEDUP_REMOVED lines=21> */
.L_x_16178:
[----:B------:R-:W-:Y:S05]  /*50a0*/  BSYNC B0 ;  /* 0x0000000000007941 */ /* 0x000fea0003800000 */
.L_x_16177:
[----:B------:R-:W-:-:S05]  /*50b0*/  LOP3.LUT R3, R0, R3, RZ, 0xfc, !PT ;  /* 0x0000000300037212 */ /* 0x000fca00078efcff */
[----:B------:R1:W-:Y:S01]  /*50c0*/  STG.E.U8 [R16.64], R3 ;  /* 0x0000000310007986 */ /* 0x0003e2000c101124 */
[----:B------:R-:W-:Y:S05]  /*50d0*/  BRA `(.L_x_16165) ;  /* 0x0000082000007947 */ /* 0x000fea0003800000 */
.L_x_16176:
        /* <DEDUP_REMOVED lines=13> */
.L_x_16180:
[----:B------:R-:W-:Y:S01]  /*51b0*/  IMAD.MOV.U32 R0, RZ, RZ, 0x7f ;  /* 0x0000007fff007424 */ /* 0x000fe200078e00ff */
[----:B------:R-:W-:-:S04]  /*51c0*/  ISETP.GT.U32.AND P0, PT, R3, 0x7f800000, PT ;  /* 0x7f8000000300780c */ /* 0x000fc80003f04070 */
[----:B------:R-:W-:-:S04]  /*51d0*/  SEL R0, R0, 0x7c, P0 ;  /* 0x0000007c00007807 */ /* 0x000fc80000000000 */
.L_x_16181:
[----:B------:R-:W-:Y:S05]  /*51e0*/  BSYNC B0 ;  /* 0x0000000000007941 */ /* 0x000fea0003800000 */
.L_x_16179:
[----:B------:R-:W-:-:S04]  /*51f0*/  LOP3.LUT R2, R5, 0x80000000, RZ, 0xc0, !PT ;  /* 0x8000000005027812 */ /* 0x000fc800078ec0ff */
[----:B------:R-:W-:-:S04]  /*5200*/  SHF.R.U32.HI R3, RZ, 0x18, R2 ;  /* 0x00000018ff037819 */ /* 0x000fc80000011602 */
[----:B------:R-:W-:-:S05]  /*5210*/  LOP3.LUT R3, R0, R3, RZ, 0xfc, !PT ;  /* 0x0000000300037212 */ /* 0x000fca00078efcff */
[----:B------:R1:W-:Y:S01]  /*5220*/  STG.E.U8 [R16.64], R3 ;  /* 0x0000000310007986 */ /* 0x0003e2000c101124 */
[----:B------:R-:W-:Y:S05]  /*5230*/  BRA `(.L_x_16165) ;  /* 0x000006c000007947 */ /* 0x000fea0003800000 */
.L_x_16175:
[----:B------:R-:W1:Y:S02]  /*5240*/  I2F R0, R2 ;  /* 0x0000000200007306 */ /* 0x000e640000201400 */
[----:B-1----:R-:W-:-:S05]  /*5250*/  F2FP.BF16.PACK_AB R0, RZ, R0 ;  /* 0x00000000ff00723e */ /* 0x002fca00000010ff */
[----:B------:R1:W-:Y:S01]  /*5260*/  STG.E.U16 [R16.64], R0 ;  /* 0x0000000010007986 */ /* 0x0003e2000c101524 */
[----:B------:R-:W-:Y:S05]  /*5270*/  BRA `(.L_x_16165) ;  /* 0x0000068000007947 */ /* 0x000fea0003800000 */
.L_x_16172:
        /* <DEDUP_REMOVED lines=10> */
.L_x_16184:
        /* <DEDUP_REMOVED lines=17> */
.L_x_16187:
[----:B------:R-:W-:-:S04]  /*5430*/  LOP3.LUT R2, R5, 0x80000000, RZ, 0xc0, !PT ;  /* 0x8000000005027812 */ /* 0x000fc800078ec0ff */
[----:B------:R-:W-:-:S04]  /*5440*/  SHF.R.U32.HI R3, RZ, 0x18, R2 ;  /* 0x00000018ff037819 */ /* 0x000fc80000011602 */
[----:B------:R-:W-:-:S04]  /*5450*/  LOP3.LUT R0, R0, R3, RZ, 0xfc, !PT ;  /* 0x0000000300007212 */ /* 0x000fc800078efcff */
[----:B------:R-:W-:Y:S02]  /*5460*/  PRMT R8, R0, 0x7610, R8 ;  /* 0x0000761000087816 */ /* 0x000fe40000000008 */
.L_x_16186:
[----:B------:R-:W-:Y:S05]  /*5470*/  BSYNC B0 ;  /* 0x0000000000007941 */ /* 0x000fea0003800000 */
.L_x_16185:
[----:B------:R1:W-:Y:S01]  /*5480*/  STG.E.U8 [R16.64], R8 ;  /* 0x0000000810007986 */ /* 0x0003e2000c101124 */
[----:B------:R-:W-:Y:S05]  /*5490*/  BRA `(.L_x_16165) ;  /* 0x0000046000007947 */ /* 0x000fea0003800000 */
.L_x_16183:
        /* <DEDUP_REMOVED lines=17> */
.L_x_16190:
[----:B------:R-:W-:-:S04]  /*55b0*/  LOP3.LUT R2, R5, 0x80000000, RZ, 0xc0, !PT ;  /* 0x8000000005027812 */ /* 0x000fc800078ec0ff */
[----:B------:R-:W-:-:S04]  /*55c0*/  SHF.R.U32.HI R3, RZ, 0x18, R2 ;  /* 0x00000018ff037819 */ /* 0x000fc80000011602 */
[----:B------:R-:W-:-:S04]  /*55d0*/  LOP3.LUT R0, R0, R3, RZ, 0xfc, !PT ;  /* 0x0000000300007212 */ /* 0x000fc800078efcff */
[----:B------:R-:W-:Y:S02]  /*55e0*/  PRMT R8, R0, 0x7610, R8 ;  /* 0x0000761000087816 */ /* 0x000fe40000000008 */
.L_x_16189:
[----:B------:R-:W-:Y:S05]  /*55f0*/  BSYNC B0 ;  /* 0x0000000000007941 */ /* 0x000fea0003800000 */
.L_x_16188:
[----:B------:R1:W-:Y:S01]  /*5600*/  STG.E.U8 [R16.64], R8 ;  /* 0x0000000810007986 */ /* 0x0003e2000c101124 */
[----:B------:R-:W-:Y:S05]  /*5610*/  BRA `(.L_x_16165) ;  /* 0x000002e000007947 */ /* 0x000fea0003800000 */
.L_x_16182:
        /* <DEDUP_REMOVED lines=22> */
.L_x_16164:
        /* <DEDUP_REMOVED lines=20> */
.L_x_16192:
[----:B------:R-:W-:-:S05]  /*58c0*/  SHF.R.S32.HI R3, RZ, 0x1f, R2 ;  /* 0x0000001fff037819 */ /* 0x000fca0000011402 */
[----:B------:R1:W-:Y:S01]  /*58d0*/  STG.E.64 [R16.64], R2 ;  /* 0x0000000210007986 */ /* 0x0003e2000c101b24 */
[----:B------:R-:W-:Y:S05]  /*58e0*/  BRA `(.L_x_16165) ;  /* 0x0000001000007947 */ /* 0x000fea0003800000 */
.L_x_16191:
[----:B------:R1:W-:Y:S02]  /*58f0*/  STG.E [R16.64], R2 ;  /* 0x0000000210007986 */ /* 0x0003e4000c101924 */
.L_x_16165:
        /* <DEDUP_REMOVED lines=231> */
.L_x_16193:
        /* <DEDUP_REMOVED lines=18> */
.L_x_16197:
[----:B------:R0:W5:Y:S01]  /*6890*/  LDG.E.U8 R18, [R2.64] ;  /* 0x0000002402127981 */ /* 0x000162000c1e1100 */
[----:B------:R-:W-:Y:S05]  /*68a0*/  BRA `(.L_x_16199) ;  /* 0x00000d0000007947 */ /* 0x000fea0003800000 */
.L_x_16196:
        /* <DEDUP_REMOVED lines=8> */
.L_x_16201:
[----:B------:R0:W5:Y:S01]  /*6930*/  LDG.E R18, [R2.64] ;  /* 0x0000002402127981 */ /* 0x000162000c1e1900 */
[----:B------:R-:W-:Y:S05]  /*6940*/  BRA `(.L_x_16199) ;  /* 0x00000c6000007947 */ /* 0x000fea0003800000 */
.L_x_16200:
[----:B------:R0:W5:Y:S01]  /*6950*/  LDG.E.S16 R18, [R2.64] ;  /* 0x0000002402127981 */ /* 0x000162000c1e1700 */
[----:B------:R-:W-:Y:S05]  /*6960*/  BRA `(.L_x_16199) ;  /* 0x00000c4000007947 */ /* 0x000fea0003800000 */
.L_x_16195:
        /* <DEDUP_REMOVED lines=9> */
.L_x_16203:
[----:B------:R-:W2:Y:S02]  /*6a00*/  LDG.E.U16 R2, [R2.64] ;  /* 0x0000002402027981 */ /* 0x000ea4000c1e1500 */
[----:B--2---:R-:W-:-:S06]  /*6a10*/  HADD2.F32 R18, -RZ, R2.H0_H0 ;  /* 0x20000002ff127230 */ /* 0x004fcc0000004100 */
[----:B------:R-:W0:Y:S01]  /*6a20*/  F2I.FTZ.TRUNC.NTZ R18, R18 ;  /* 0x0000001200127305 */ /* 0x000e22000021f100 */
[----:B------:R-:W-:Y:S05]  /*6a30*/  BRA `(.L_x_16199) ;  /* 0x00000b7000007947 */ /* 0x000fea0003800000 */
.L_x_16202:
        /* <DEDUP_REMOVED lines=9> */
.L_x_16205:
[----:B------:R-:W2:Y:S02]  /*6ad0*/  LDG.E.U16 R2, [R2.64] ;  /* 0x0000002402027981 */ /* 0x000ea4000c1e1500 */
[----:B--2---:R-:W-:-:S06]  /*6ae0*/  HADD2.F32 R18, -RZ, R2.H0_H0 ;  /* 0x20000002ff127230 */ /* 0x004fcc0000004100 */
[----:B------:R-:W0:Y:S01]  /*6af0*/  F2I.FTZ.TRUNC.NTZ R18, R18 ;  /* 0x0000001200127305 */ /* 0x000e22000021f100 */
[----:B------:R-:W-:Y:S05]  /*6b00*/  BRA `(.L_x_16199) ;  /* 0x00000aa000007947 */ /* 0x000fea0003800000 */
.L_x_16204:
[----:B------:R-:W2:Y:S02]  /*6b10*/  LDG.E.64 R2, [R2.64] ;  /* 0x0000002402027981 */ /* 0x000ea4000c1e1b00 */
[----:B--2---:R0:W1:Y:S01]  /*6b20*/  F2I.F64.TRUNC R18, R2 ;  /* 0x0000000200127311 */ /* 0x004062000030d100 */
[----:B------:R-:W-:Y:S05]  /*6b30*/  BRA `(.L_x_16199) ;  /* 0x00000a7000007947 */ /* 0x000fea0003800000 */
.L_x_16194:
        /* <DEDUP_REMOVED lines=12> */
.L_x_16208:
[----:B------:R-:W2:Y:S02]  /*6c00*/  LDG.E.64 R2, [R2.64] ;  /* 0x0000002402027981 */ /* 0x000ea4000c1e1b00 */
[----:B--2---:R0:W1:Y:S01]  /*6c10*/  F2I.F64.TRUNC R18, R2 ;  /* 0x0000000200127311 */ /* 0x004062000030d100 */
[----:B------:R-:W-:Y:S05]  /*6c20*/  BRA `(.L_x_16199) ;  /* 0x0000098000007947 */ /* 0x000fea0003800000 */
.L_x_16207:
        /* <DEDUP_REMOVED lines=27> */
.L_x_16210:
        /* <DEDUP_REMOVED lines=14> */
.L_x_16209:
[----:B------:R-:W2:Y:S02]  /*6ec0*/  LDG.E.U16 R18, [R2.64] ;  /* 0x0000002402127981 */ /* 0x000ea4000c1e1500 */
[----:B--2---:R-:W-:-:S06]  /*6ed0*/  PRMT R18, RZ, 0x5410, R18 ;  /* 0x00005410ff127816 */ /* 0x004fcc0000000012 */
[----:B------:R-:W0:Y:S01]  /*6ee0*/  F2I.FTZ.TRUNC.NTZ R18, R18 ;  /* 0x0000001200127305 */ /* 0x000e22000021f100 */
[----:B------:R-:W-:Y:S05]  /*6ef0*/  BRA `(.L_x_16199) ;  /* 0x000006b000007947 */ /* 0x000fea0003800000 */
.L_x_16206:
        /* <DEDUP_REMOVED lines=10> */
.L_x_16213:
        /* <DEDUP_REMOVED lines=21> */
.L_x_16217:
[----:B------:R-:W-:Y:S05]  /*70f0*/  BSYNC B1 ;  /* 0x0000000000017941 */ /* 0x000fea0003800000 */
.L_x_16216:
[----:B------:R-:W-:Y:S01]  /*7100*/  IMAD.SHL.U32 R2, R2, 0x100000, RZ ;  /* 0x0010000002027824 */ /* 0x000fe200078e00ff */
[----:B------:R-:W-:-:S04]  /*7110*/  LEA R3, R0, 0x3b800000, 0x17 ;  /* 0x3b80000000037811 */ /* 0x000fc800078eb8ff */
[----:B------:R-:W-:Y:S02]  /*7120*/  LOP3.LUT R18, R3, R2, R18, 0xfe, !PT ;  /* 0x0000000203127212 */ /* 0x000fe400078efe12 */
.L_x_16215:
[----:B------:R-:W-:Y:S05]  /*7130*/  BSYNC B0 ;  /* 0x0000000000007941 */ /* 0x000fea0003800000 */
.L_x_16214:
[----:B------:R-:W0:Y:S01]  /*7140*/  F2I.FTZ.TRUNC.NTZ R18, R18 ;  /* 0x0000001200127305 */ /* 0x000e22000021f100 */
[----:B------:R-:W-:Y:S05]  /*7150*/  BRA `(.L_x_16199) ;  /* 0x0000045000007947 */ /* 0x000fea0003800000 */
.L_x_16212:
        /* <DEDUP_REMOVED lines=21> */
.L_x_16221:
[----:B------:R-:W-:Y:S05]  /*72b0*/  BSYNC B1 ;  /* 0x0000000000017941 */ /* 0x000fea0003800000 */
.L_x_16220:
[----:B------:R-:W-:Y:S01]  /*72c0*/  IMAD.SHL.U32 R2, R2, 0x200000, RZ ;  /* 0x0020000002027824 */ /* 0x000fe200078e00ff */
[----:B------:R-:W-:-:S04]  /*72d0*/  LEA R3, R0, 0x37800000, 0x17 ;  /* 0x3780000000037811 */ /* 0x000fc800078eb8ff */
[----:B------:R-:W-:Y:S02]  /*72e0*/  LOP3.LUT R18, R3, R2, R18, 0xfe, !PT ;  /* 0x0000000203127212 */ /* 0x000fe400078efe12 */
.L_x_16219:
[----:B------:R-:W-:Y:S05]  /*72f0*/  BSYNC B0 ;  /* 0x0000000000007941 */ /* 0x000fea0003800000 */
.L_x_16218:
[----:B------:R-:W0:Y:S01]  /*7300*/  F2I.FTZ.TRUNC.NTZ R18, R18 ;  /* 0x0000001200127305 */ /* 0x000e22000021f100 */
[----:B------:R-:W-:Y:S05]  /*7310*/  BRA `(.L_x_16199) ;  /* 0x0000029000007947 */ /* 0x000fea0003800000 */
.L_x_16211:
        /* <DEDUP_REMOVED lines=14> */
.L_x_16225:
[----:B------:R-:W-:Y:S05]  /*7400*/  BSYNC B0 ;  /* 0x0000000000007941 */ /* 0x000fea0003800000 */
.L_x_16224:
[----:B------:R-:W0:Y:S01]  /*7410*/  F2I.FTZ.TRUNC.NTZ R18, R18 ;  /* 0x0000001200127305 */ /* 0x000e22000021f100 */
[----:B------:R-:W-:Y:S05]  /*7420*/  BRA `(.L_x_16199) ;  /* 0x0000018000007947 */ /* 0x000fea0003800000 */
.L_x_16198:
        /* <DEDUP_REMOVED lines=21> */
.L_x_16223:
[----:B------:R0:W5:Y:S01]  /*7580*/  LDG.E R18, [R2.64] ;  /* 0x0000002402127981 */ /* 0x000162000c1e1900 */
[----:B------:R-:W-:Y:S05]  /*7590*/  BRA `(.L_x_16199) ;  /* 0x0000001000007947 */ /* 0x000fea0003800000 */
.L_x_16222:
[----:B------:R0:W5:Y:S02]  /*75a0*/  LDG.E R18, [R2.64] ;  /* 0x0000002402127981 */ /* 0x000164000c1e1900 */
.L_x_16199:
        /* <DEDUP_REMOVED lines=16> */
.L_x_16227:
[----:B------:R-:W-:Y:S05]  /*76b0*/  BSYNC B0 ;  /* 0x0000000000007941 */ /* 0x000fea0003800000 */
.L_x_16226:
        /* <DEDUP_REMOVED lines=15> */
.L_x_16231:
[----:B------:R1:W-:Y:S01]  /*77b0*/  STG.E.U8 [R16.64], R2 ;  /* 0x0000000210007986 */ /* 0x0003e2000c101124 */
[----:B------:R-:W-:Y:S05]  /*77c0*/  BRA `(.L_x_16233) ;  /* 0x00000d7000007947 */ /* 0x000fea0003800000 */
.L_x_16230:
        /* <DEDUP_REMOVED lines=9> */
.L_x_16235:
[----:B------:R1:W-:Y:S01]  /*7860*/  STG.E [R16.64], R2 ;  /* 0x0000000210007986 */ /* 0x0003e2000c101924 */
[----:B------:R-:W-:Y:S05]  /*7870*/  BRA `(.L_x_16233) ;  /* 0x00000cc000007947 */ /* 0x000fea0003800000 */
.L_x_16234:
[----:B------:R1:W-:Y:S01]  /*7880*/  STG.E.U16 [R16.64], R2 ;  /* 0x0000000210007986 */ /* 0x0003e2000c101524 */
[----:B------:R-:W-:Y:S05]  /*7890*/  BRA `(.L_x_16233) ;  /* 0x00000ca000007947 */ /* 0x000fea0003800000 */
.L_x_16229:
        /* <DEDUP_REMOVED lines=9> */
.L_x_16237:
[----:B------:R-:W1:Y:S02]  /*7930*/  I2F R0, R2 ;  /* 0x0000000200007306 */ /* 0x000e640000201400 */
[----:B-1----:R-:W-:-:S05]  /*7940*/  F2FP.PACK_AB R0, RZ, R0 ;  /* 0x00000000ff00723e */ /* 0x002fca00000000ff */
[----:B------:R1:W-:Y:S01]  /*7950*/  STG.E.U16 [R16.64], R0 ;  /* 0x0000000010007986 */ /* 0x0003e2000c101524 */
[----:B------:R-:W-:Y:S05]  /*7960*/  BRA `(.L_x_16233) ;  /* 0x00000bd000007947 */ /* 0x000fea0003800000 */
.L_x_16236:
        /* <DEDUP_REMOVED lines=10> */
.L_x_16239:
[----:B------:R-:W1:Y:S02]  /*7a10*/  I2F R2, R2 ;  /* 0x0000000200027306 */ /* 0x000e640000201400 */
[----:B-1----:R-:W-:-:S04]  /*7a20*/  F2FP.PACK_AB R3, RZ, R2 ;  /* 0x00000002ff03723e */ /* 0x002fc800000000ff */
[----:B------:R-:W-:-:S05]  /*7a30*/  PRMT R3, R3, 0x5410, RZ ;  /* 0x0000541003037816 */ /* 0x000fca00000000ff */
[----:B------:R1:W-:Y:S01]  /*7a40*/  STG.E [R16.64], R3 ;  /* 0x0000000310007986 */ /* 0x0003e2000c101924 */
[----:B------:R-:W-:Y:S05]  /*7a50*/  BRA `(.L_x_16233) ;  /* 0x00000ae000007947 */ /* 0x000fea0003800000 */
.L_x_16238:
[----:B------:R-:W1:Y:S02]  /*7a60*/  I2F.F64 R2, R2 ;  /* 0x0000000200027312 */ /* 0x000e640000201c00 */
[----:B-1----:R1:W-:Y:S01]  /*7a70*/  STG.E.64 [R16.64], R2 ;  /* 0x0000000210007986 */ /* 0x0023e2000c101b24 */
[----:B------:R-:W-:Y:S05]  /*7a80*/  BRA `(.L_x_16233) ;  /* 0x00000ab000007947 */ /* 0x000fea0003800000 */
.L_x_16228:
        /* <DEDUP_REMOVED lines=12> */
.L_x_16242:
[----:B------:R-:W1:Y:S01]  /*7b50*/  I2F.F64 R4, R2 ;  /* 0x0000000200047312 */ /* 0x000e620000201c00 */
[----:B0-----:R-:W-:-:S05]  /*7b60*/  CS2R R6, SRZ ;  /* 0x0000000000067805 */ /* 0x001fca000001ff00 */
[----:B-1----:R0:W-:Y:S01]  /*7b70*/  STG.E.128 [R16.64], R4 ;  /* 0x0000000410007986 */ /* 0x0021e2000c101d24 */
[----:B------:R-:W-:Y:S05]  /*7b80*/  BRA `(.L_x_16233) ;  /* 0x000009b000007947 */ /* 0x000fea0003800000 */
.L_x_16241:
        /* <DEDUP_REMOVED lines=21> */
.L_x_16246:
[----:B------:R-:W-:Y:S05]  /*7ce0*/  BSYNC B0 ;  /* 0x0000000000007941 */ /* 0x000fea0003800000 */
.L_x_16245:
[----:B------:R-:W-:-:S05]  /*7cf0*/  LOP3.LUT R3, R0, R3, RZ, 0xfc, !PT ;  /* 0x0000000300037212 */ /* 0x000fca00078efcff */
[----:B------:R1:W-:Y:S01]  /*7d00*/  STG.E.U8 [R16.64], R3 ;  /* 0x0000000310007986 */ /* 0x0003e2000c101124 */
[----:B------:R-:W-:Y:S05]  /*7d10*/  BRA `(.L_x_16233) ;  /* 0x0000082000007947 */ /* 0x000fea0003800000 */
.L_x_16244:
        /* <DEDUP_REMOVED lines=13> */
.L_x_16248:
[----:B------:R-:W-:Y:S01]  /*7df0*/  IMAD.MOV.U32 R0, RZ, RZ, 0x7f ;  /* 0x0000007fff007424 */ /* 0x000fe200078e00ff */
[----:B------:R-:W-:-:S04]  /*7e00*/  ISETP.GT.U32.AND P0, PT, R3, 0x7f800000, PT ;  /* 0x7f8000000300780c */ /* 0x000fc80003f04070 */
[----:B------:R-:W-:-:S04]  /*7e10*/  SEL R0, R0, 0x7c, P0 ;  /* 0x0000007c00007807 */ /* 0x000fc80000000000 */
.L_x_16249:
[----:B------:R-:W-:Y:S05]  /*7e20*/  BSYNC B0 ;  /* 0x0000000000007941 */ /* 0x000fea0003800000 */
.L_x_16247:
[----:B------:R-:W-:-:S04]  /*7e30*/  LOP3.LUT R2, R5, 0x80000000, RZ, 0xc0, !PT ;  /* 0x8000000005027812 */ /* 0x000fc800078ec0ff */
[----:B------:R-:W-:-:S04]  /*7e40*/  SHF.R.U32.HI R3, RZ, 0x18, R2 ;  /* 0x00000018ff037819 */ /* 0x000fc80000011602 */
[----:B------:R-:W-:-:S05]  /*7e50*/  LOP3.LUT R3, R0, R3, RZ, 0xfc, !PT ;  /* 0x0000000300037212 */ /* 0x000fca00078efcff */
[----:B------:R1:W-:Y:S01]  /*7e60*/  STG.E.U8 [R16.64], R3 ;  /* 0x0000000310007986 */ /* 0x0003e2000c101124 */
[----:B------:R-:W-:Y:S05]  /*7e70*/  BRA `(.L_x_16233) ;  /* 0x000006c000007947 */ /* 0x000fea0003800000 */
.L_x_16243:
[----:B------:R-:W1:Y:S02]  /*7e80*/  I2F R0, R2 ;  /* 0x0000000200007306 */ /* 0x000e640000201400 */
[----:B-1----:R-:W-:-:S05]  /*7e90*/  F2FP.BF16.PACK_AB R0, RZ, R0 ;  /* 0x00000000ff00723e */ /* 0x002fca00000010ff */
[----:B------:R1:W-:Y:S01]  /*7ea0*/  STG.E.U16 [R16.64], R0 ;  /* 0x0000000010007986 */ /* 0x0003e2000c101524 */
[----:B------:R-:W-:Y:S05]  /*7eb0*/  BRA `(.L_x_16233) ;  /* 0x0000068000007947 */ /* 0x000fea0003800000 */
.L_x_16240:
        /* <DEDUP_REMOVED lines=10> */
.L_x_16252:
        /* <DEDUP_REMOVED lines=17> */
.L_x_16255:
[----:B------:R-:W-:-:S04]  /*8070*/  LOP3.LUT R2, R5, 0x80000000, RZ, 0xc0, !PT ;  /* 0x8000000005027812 */ /* 0x000fc800078ec0ff */
[----:B------:R-:W-:-:S04]  /*8080*/  SHF.R.U32.HI R3, RZ, 0x18, R2 ;  /* 0x00000018ff037819 */ /* 0x000fc80000011602 */
[----:B------:R-:W-:-:S04]  /*8090*/  LOP3.LUT R0, R0, R3, RZ, 0xfc, !PT ;  /* 0x0000000300007212 */ /* 0x000fc800078efcff */
[----:B------:R-:W-:Y:S02]  /*80a0*/  PRMT R8, R0, 0x7610, R8 ;  /* 0x0000761000087816 */ /* 0x000fe40000000008 */
.L_x_16254:
[----:B------:R-:W-:Y:S05]  /*80b0*/  BSYNC B0 ;  /* 0x0000000000007941 */ /* 0x000fea0003800000 */
.L_x_16253:
[----:B------:R1:W-:Y:S01]  /*80c0*/  STG.E.U8 [R16.64], R8 ;  /* 0x0000000810007986 */ /* 0x0003e2000c101124 */
[----:B------:R-:W-:Y:S05]  /*80d0*/  BRA `(.L_x_16233) ;  /* 0x0000046000007947 */ /* 0x000fea0003800000 */
.L_x_16251:
        /* <DEDUP_REMOVED lines=17> */
.L_x_16258:
[----:B------:R-:W-:-:S04]  /*81f0*/  LOP3.LUT R2, R5, 0x80000000, RZ, 0xc0, !PT ;  /* 0x8000000005027812 */ /* 0x000fc800078ec0ff */
[----:B------:R-:W-:-:S04]  /*8200*/  SHF.R.U32.HI R3, RZ, 0x18, R2 ;  /* 0x00000018ff037819 */ /* 0x000fc80000011602 */
[----:B------:R-:W-:-:S04]  /*8210*/  LOP3.LUT R0, R0, R3, RZ, 0xfc, !PT ;  /* 0x0000000300007212 */ /* 0x000fc800078efcff */
[----:B------:R-:W-:Y:S02]  /*8220*/  PRMT R8, R0, 0x7610, R8 ;  /* 0x0000761000087816 */ /* 0x000fe40000000008 */
.L_x_16257:
[----:B------:R-:W-:Y:S05]  /*8230*/  BSYNC B0 ;  /* 0x0000000000007941 */ /* 0x000fea0003800000 */
.L_x_16256:
[----:B------:R1:W-:Y:S01]  /*8240*/  STG.E.U8 [R16.64], R8 ;  /* 0x0000000810007986 */ /* 0x0003e2000c101124 */
[----:B------:R-:W-:Y:S05]  /*8250*/  BRA `(.L_x_16233) ;  /* 0x000002e000007947 */ /* 0x000fea0003800000 */
.L_x_16250:
        /* <DEDUP_REMOVED lines=22> */
.L_x_16232:
        /* <DEDUP_REMOVED lines=20> */
.L_x_16260:
[----:B------:R-:W-:-:S05]  /*8500*/  SHF.R.S32.HI R3, RZ, 0x1f, R2 ;  /* 0x0000001fff037819 */ /* 0x000fca0000011402 */
[----:B------:R1:W-:Y:S01]  /*8510*/  STG.E.64 [R16.64], R2 ;  /* 0x0000000210007986 */ /* 0x0003e2000c101b24 */
[----:B------:R-:W-:Y:S05]  /*8520*/  BRA `(.L_x_16233) ;  /* 0x0000001000007947 */ /* 0x000fea0003800000 */
.L_x_16259:
[----:B------:R1:W-:Y:S02]  /*8530*/  STG.E [R16.64], R2 ;  /* 0x0000000210007986 */ /* 0x0003e4000c101924 */
.L_x_16233:
[----:B------:R-:W-:Y:S02]  /*8540*/  IADD3 R19, R19, 0x80, RZ ;  /* 0x0000008013137810 */ /* 0x000fe40007ffe0ff */
.L_x_16124:
[----:B------:R-:W-:Y:S05]  /*8550*/  BSYNC B6 ;  /* 0x0000000000067941 */ /* 0x000fea0003800000 */
.L_x_16123:
        /* <DEDUP_REMOVED lines=230> */
.L_x_16261:
        /* <DEDUP_REMOVED lines=18> */
.L_x_16265:
[----:B------:R0:W5:Y:S01]  /*94e0*/  LDG.E.U8 R18, [R2.64] ;  /* 0x0000002402127981 */ /* 0x000162000c1e1100 */
[----:B------:R-:W-:Y:S05]  /*94f0*/  BRA `(.L_x_16267) ;  /* 0x00000d0000007947 */ /* 0x000fea0003800000 */
.L_x_16264:
        /* <DEDUP_REMOVED lines=8> */
.L_x_16269:
[----:B------:R0:W5:Y:S01]  /*9580*/  LDG.E R18, [R2.64] ;  /* 0x0000002402127981 */ /* 0x000162000c1e1900 */
[----:B------:R-:W-:Y:S05]  /*9590*/  BRA `(.L_x_16267) ;  /* 0x00000c6000007947 */ /* 0x000fea0003800000 */
.L_x_16268:
[----:B------:R0:W5:Y:S01]  /*95a0*/  LDG.E.S16 R18, [R2.64] ;  /* 0x0000002402127981 */ /* 0x000162000c1e1700 */
[----:B------:R-:W-:Y:S05]  /*95b0*/  BRA `(.L_x_16267) ;  /* 0x00000c4000007947 */ /* 0x000fea0003800000 */
.L_x_16263:
        /* <DEDUP_REMOVED lines=9> */
.L_x_16271:
[----:B------:R-:W2:Y:S02]  /*9650*/  LDG.E.U16 R2, [R2.64] ;  /* 0x0000002402027981 */ /* 0x000ea4000c1e1500 */
[----:B--2---:R-:W-:-:S06]  /*9660*/  HADD2.F32 R18, -RZ, R2.H0_H0 ;  /* 0x20000002ff127230 */ /* 0x004fcc0000004100 */
[----:B------:R-:W0:Y:S01]  /*9670*/  F2I.FTZ.TRUNC.NTZ R18, R18 ;  /* 0x0000001200127305 */ /* 0x000e22000021f100 */
[----:B------:R-:W-:Y:S05]  /*9680*/  BRA `(.L_x_16267) ;  /* 0x00000b7000007947 */ /* 0x000fea0003800000 */
.L_x_16270:
        /* <DEDUP_REMOVED lines=9> */
.L_x_16273:
[----:B------:R-:W2:Y:S02]  /*9720*/  LDG.E.U16 R2, [R2.64] ;  /* 0x0000002402027981 */ /* 0x000ea4000c1e1500 */
[----:B--2---:R-:W-:-:S06]  /*9730*/  HADD2.F32 R18, -RZ, R2.H0_H0 ;  /* 0x20000002ff127230 */ /* 0x004fcc0000004100 */
[----:B------:R-:W0:Y:S01]  /*9740*/  F2I.FTZ.TRUNC.NTZ R18, R18 ;  /* 0x0000001200127305 */ /* 0x000e22000021f100 */
[----:B------:R-:W-:Y:S05]  /*9750*/  BRA `(.L_x_16267) ;  /* 0x00000aa000007947 */ /* 0x000fea0003800000 */
.L_x_16272:
[----:B------:R-:W2:Y:S02]  /*9760*/  LDG.E.64 R2, [R2.64] ;  /* 0x0000002402027981 */ /* 0x000ea4000c1e1b00 */
[----:B--2---:R0:W1:Y:S01]  /*9770*/  F2I.F64.TRUNC R18, R2 ;  /* 0x0000000200127311 */ /* 0x004062000030d100 */
[----:B------:R-:W-:Y:S05]  /*9780*/  BRA `(.L_x_16267) ;  /* 0x00000a7000007947 */ /* 0x000fea0003800000 */
.L_x_16262:
        /* <DEDUP_REMOVED lines=12> */
.L_x_16276:
[----:B------:R-:W2:Y:S02]  /*9850*/  LDG.E.64 R2, [R2.64] ;  /* 0x0000002402027981 */ /* 0x000ea4000c1e1b00 */
[----:B--2---:R0:W1:Y:S01]  /*9860*/  F2I.F64.TRUNC R18, R2 ;  /* 0x0000000200127311 */ /* 0x004062000030d100 */
[----:B------:R-:W-:Y:S05]  /*9870*/  BRA `(.L_x_16267) ;  /* 0x0000098000007947 */ /* 0x000fea0003800000 */
.L_x_16275:
        /* <DEDUP_REMOVED lines=27> */
.L_x_16278:
        /* <DEDUP_REMOVED lines=14> */
.L_x_16277:
[----:B------:R-:W2:Y:S02]  /*9b10*/  LDG.E.U16 R18, [R2.64] ;  /* 0x0000002402127981 */ /* 0x000ea4000c1e1500 */
[----:B--2---:R-:W-:-:S06]  /*9b20*/  PRMT R18, RZ, 0x5410, R18 ;  /* 0x00005410ff127816 */ /* 0x004fcc0000000012 */
[----:B------:R-:W0:Y:S01]  /*9b30*/  F2I.FTZ.TRUNC.NTZ R18, R18 ;  /* 0x0000001200127305 */ /* 0x000e22000021f100 */
[----:B------:R-:W-:Y:S05]  /*9b40*/  BRA `(.L_x_16267) ;  /* 0x000006b000007947 */ /* 0x000fea0003800000 */
.L_x_16274:
        /* <DEDUP_REMOVED lines=10> */
.L_x_16281:
        /* <DEDUP_REMOVED lines=21> */
.L_x_16285:
[----:B------:R-:W-:Y:S05]  /*9d40*/  BSYNC B1 ;  /* 0x0000000000017941 */ /* 0x000fea0003800000 */
.L_x_16284:
[----:B------:R-:W-:Y:S01]  /*9d50*/  IMAD.SHL.U32 R2, R2, 0x100000, RZ ;  /* 0x0010000002027824 */ /* 0x000fe200078e00ff */
[----:B------:R-:W-:-:S04]  /*9d60*/  LEA R3, R0, 0x3b800000, 0x17 ;  /* 0x3b80000000037811 */ /* 0x000fc800078eb8ff */
[----:B------:R-:W-:Y:S02]  /*9d70*/  LOP3.LUT R18, R3, R2, R18, 0xfe, !PT ;  /* 0x0000000203127212 */ /* 0x000fe400078efe12 */
.L_x_16283:
[----:B------:R-:W-:Y:S05]  /*9d80*/  BSYNC B0 ;  /* 0x0000000000007941 */ /* 0x000fea0003800000 */
.L_x_16282:
[----:B------:R-:W0:Y:S01]  /*9d90*/  F2I.FTZ.TRUNC.NTZ R18, R18 ;  /* 0x0000001200127305 */ /* 0x000e22000021f100 */
[----:B------:R-:W-:Y:S05]  /*9da0*/  BRA `(.L_x_16267) ;  /* 0x0000045000007947 */ /* 0x000fea0003800000 */
.L_x_16280:
        /* <DEDUP_REMOVED lines=21> */
.L_x_16289:
[----:B------:R-:W-:Y:S05]  /*9f00*/  BSYNC B1 ;  /* 0x0000000000017941 */ /* 0x000fea0003800000 */
.L_x_16288:
[----:B------:R-:W-:Y:S01]  /*9f10*/  IMAD.SHL.U32 R2, R2, 0x200000, RZ ;  /* 0x0020000002027824 */ /* 0x000fe200078e00ff */
[----:B------:R-:W-:-:S04]  /*9f20*/  LEA R3, R0, 0x37800000, 0x17 ;  /* 0x3780000000037811 */ /* 0x000fc800078eb8ff */
[----:B------:R-:W-:Y:S02]  /*9f30*/  LOP3.LUT R18, R3, R2, R18, 0xfe, !PT ;  /* 0x0000000203127212 */ /* 0x000fe400078efe12 */
.L_x_16287:
[----:B------:R-:W-:Y:S05]  /*9f40*/  BSYNC B0 ;  /* 0x0000000000007941 */ /* 0x000fea0003800000 */
.L_x_16286:
[----:B------:R-:W0:Y:S01]  /*9f50*/  F2I.FTZ.TRUNC.NTZ R18, R18 ;  /* 0x0000001200127305 */ /* 0x000e22000021f100 */
[----:B------:R-:W-:Y:S05]  /*9f60*/  BRA `(.L_x_16267) ;  /* 0x0000029000007947 */ /* 0x000fea0003800000 */
.L_x_16279:
        /* <DEDUP_REMOVED lines=14> */
.L_x_16293:
[----:B------:R-:W-:Y:S05]  /*a050*/  BSYNC B0 ;  /* 0x0000000000007941 */ /* 0x000fea0003800000 */
.L_x_16292:
[----:B------:R-:W0:Y:S01]  /*a060*/  F2I.FTZ.TRUNC.NTZ R18, R18 ;  /* 0x0000001200127305 */ /* 0x000e22000021f100 */
[----:B------:R-:W-:Y:S05]  /*a070*/  BRA `(.L_x_16267) ;  /* 0x0000018000007947 */ /* 0x000fea0003800000 */
.L_x_16266:
        /* <DEDUP_REMOVED lines=21> */
.L_x_16291:
[----:B------:R0:W5:Y:S01]  /*a1d0*/  LDG.E R18, [R2.64] ;  /* 0x0000002402127981 */ /* 0x000162000c1e1900 */
[----:B------:R-:W-:Y:S05]  /*a1e0*/  BRA `(.L_x_16267) ;  /* 0x0000001000007947 */ /* 0x000fea0003800000 */
.L_x_16290:
[----:B------:R0:W5:Y:S02]  /*a1f0*/  LDG.E R18, [R2.64] ;  /* 0x0000002402127981 */ /* 0x000164000c1e1900 */
.L_x_16267:
        /* <DEDUP_REMOVED lines=16> */
.L_x_16295:
[----:B------:R-:W-:Y:S05]  /*a300*/  BSYNC B0 ;  /* 0x0000000000007941 */ /* 0x000fea0003800000 */
.L_x_16294:
        /* <DEDUP_REMOVED lines=15> */
.L_x_16299:
[----:B------:R-:W-:Y:S01]  /*a400*/  STG.E.U8 [R16.64], R2 ;  /* 0x0000000210007986 */ /* 0x000fe2000c101124 */
[----:B------:R-:W-:Y:S05]  /*a410*/  EXIT ;  /* 0x000000000000794d */ /* 0x000fea0003800000 */
.L_x_16298:
        /* <DEDUP_REMOVED lines=9> */
.L_x_16302:
[----:B------:R-:W-:Y:S01]  /*a4b0*/  STG.E [R16.64], R2 ;  /* 0x0000000210007986 */ /* 0x000fe2000c101924 */
[----:B------:R-:W-:Y:S05]  /*a4c0*/  EXIT ;  /* 0x000000000000794d */ /* 0x000fea0003800000 */
.L_x_16301:
[----:B------:R-:W-:Y:S01]  /*a4d0*/  STG.E.U16 [R16.64], R2 ;  /* 0x0000000210007986 */ /* 0x000fe2000c101524 */
[----:B------:R-:W-:Y:S05]  /*a4e0*/  EXIT ;  /* 0x000000000000794d */ /* 0x000fea0003800000 */
.L_x_16297:
[----:B------:R-:W-:-:S13]  /*a4f0*/  ISETP.GT.AND P0, PT, R0, 0x6, PT ;  /* 0x000000060000780c */ /* 0x000fda0003f04270 */
[----:B------:R-:W-:Y:S05]  /*a500*/  @P0 BRA `(.L_x_16303) ;  /* 0x000000b000000947 */ /* 0x000fea0003800000 */
[----:B------:R-:W-:-:S13]  /*a510*/  ISETP.NE.AND P0, PT, R0, 0x5, PT ;  /* 0x000000050000780c */ /* 0x000fda0003f05270 */
[----:B------:R-:W-:Y:S05]  /*a520*/  @!P0 BRA `(.L_x_16304) ;  /* 0x0000005000008947 */ /* 0x000fea0003800000 */
[----:B------:R-:W-:-:S13]  /*a530*/  ISETP.NE.AND P0, PT, R0, 0x6, PT ;  /* 0x000000060000780c */ /* 0x000fda0003f05270 */
[----:B------:R-:W-:Y:S05]  /*a540*/  @P0 BRA `(.L_x_16300) ;  /* 0x00000ac000000947 */ /* 0x000fea0003800000 */
[----:B------:R-:W1:Y:S02]  /*a550*/  I2F R3, R2 ;  /* 0x0000000200037306 */ /* 0x000e640000201400 */
[----:B-1----:R-:W-:Y:S01]  /*a560*/  STG.E [R16.64], R3 ;  /* 0x0000000310007986 */ /* 0x002fe2000c101924 */
[----:B------:R-:W-:Y:S05]  /*a570*/  EXIT ;  /* 0x000000000000794d */ /* 0x000fea0003800000 */
.L_x_16304:
[----:B------:R-:W1:Y:S02]  /*a580*/  I2F R0, R2 ;  /* 0x0000000200007306 */ /* 0x000e640000201400 */
[----:B-1----:R-:W-:-:S05]  /*a590*/  F2FP.PACK_AB R0, RZ, R0 ;  /* 0x00000000ff00723e */ /* 0x002fca00000000ff */
[----:B------:R-:W-:Y:S01]  /*a5a0*/  STG.E.U16 [R16.64], R0 ;  /* 0x0000000010007986 */ /* 0x000fe2000c101524 */
[----:B------:R-:W-:Y:S05]  /*a5b0*/  EXIT ;  /* 0x000000000000794d */ /* 0x000fea0003800000 */
.L_x_16303:
        /* <DEDUP_REMOVED lines=8> */
[----:B-1----:R-:W-:Y:S01]  /*a640*/  STG.E.64 [R16.64], R2 ;  /* 0x0000000210007986 */ /* 0x002fe2000c101b24 */
[----:B------:R-:W-:Y:S05]  /*a650*/  EXIT ;  /* 0x000000000000794d */ /* 0x000fea0003800000 */
.L_x_16306:
[----:B------:R-:W1:Y:S02]  /*a660*/  I2F R2, R2 ;  /* 0x0000000200027306 */ /* 0x000e640000201400 */
[----:B-1----:R-:W-:-:S04]  /*a670*/  F2FP.PACK_AB R3, RZ, R2 ;  /* 0x00000002ff03723e */ /* 0x002fc800000000ff */
[----:B------:R-:W-:-:S05]  /*a680*/  PRMT R3, R3, 0x5410, RZ ;  /* 0x0000541003037816 */ /* 0x000fca00000000ff */
[----:B------:R-:W-:Y:S01]  /*a690*/  STG.E [R16.64], R3 ;  /* 0x0000000310007986 */ /* 0x000fe2000c101924 */
[----:B------:R-:W-:Y:S05]  /*a6a0*/  EXIT ;  /* 0x000000000000794d */ /* 0x000fea0003800000 */
.L_x_16305:
[----:B------:R-:W1:Y:S02]  /*a6b0*/  I2F.F64 R2, R2 ;  /* 0x0000000200027312 */ /* 0x000e640000201c00 */
[----:B-1----:R-:W-:Y:S01]  /*a6c0*/  STG.E.64 [R16.64], R2 ;  /* 0x0000000210007986 */ /* 0x002fe2000c101b24 */
[----:B------:R-:W-:Y:S05]  /*a6d0*/  EXIT ;  /* 0x000000000000794d */ /* 0x000fea0003800000 */
.L_x_16296:
        /* <DEDUP_REMOVED lines=12> */
.L_x_16309:
[----:B------:R-:W1:Y:S01]  /*a7a0*/  I2F.F64 R4, R2 ;  /* 0x0000000200047312 */ /* 0x000e620000201c00 */
[----:B0-----:R-:W-:-:S05]  /*a7b0*/  CS2R R6, SRZ ;  /* 0x0000000000067805 */ /* 0x001fca000001ff00 */
[----:B-1----:R-:W-:Y:S01]  /*a7c0*/  STG.E.128 [R16.64], R4 ;  /* 0x0000000410007986 */ /* 0x002fe2000c101d24 */
[----:B------:R-:W-:Y:S05]  /*a7d0*/  EXIT ;  /* 0x000000000000794d */ /* 0x000fea0003800000 */
.L_x_16308:
        /* <DEDUP_REMOVED lines=21> */
.L_x_16313:
[----:B------:R-:W-:Y:S05]  /*a930*/  BSYNC B0 ;  /* 0x0000000000007941 */ /* 0x000fea0003800000 */
.L_x_16312:
[----:B------:R-:W-:-:S05]  /*a940*/  LOP3.LUT R3, R0, R3, RZ, 0xfc, !PT ;  /* 0x0000000300037212 */ /* 0x000fca00078efcff */
[----:B------:R-:W-:Y:S01]  /*a950*/  STG.E.U8 [R16.64], R3 ;  /* 0x0000000310007986 */ /* 0x000fe2000c101124 */
[----:B------:R-:W-:Y:S05]  /*a960*/  EXIT ;  /* 0x000000000000794d */ /* 0x000fea0003800000 */
.L_x_16311:
        /* <DEDUP_REMOVED lines=13> */
.L_x_16315:
[----:B------:R-:W-:Y:S01]  /*aa40*/  IMAD.MOV.U32 R0, RZ, RZ, 0x7f ;  /* 0x0000007fff007424 */ /* 0x000fe200078e00ff */
[----:B------:R-:W-:-:S04]  /*aa50*/  ISETP.GT.U32.AND P0, PT, R3, 0x7f800000, PT ;  /* 0x7f8000000300780c */ /* 0x000fc80003f04070 */
[----:B------:R-:W-:-:S04]  /*aa60*/  SEL R0, R0, 0x7c, P0 ;  /* 0x0000007c00007807 */ /* 0x000fc80000000000 */
.L_x_16316:
[----:B------:R-:W-:Y:S05]  /*aa70*/  BSYNC B0 ;  /* 0x0000000000007941 */ /* 0x000fea0003800000 */
.L_x_16314:
[----:B------:R-:W-:-:S04]  /*aa80*/  LOP3.LUT R2, R5, 0x80000000, RZ, 0xc0, !PT ;  /* 0x8000000005027812 */ /* 0x000fc800078ec0ff */
[----:B------:R-:W-:-:S04]  /*aa90*/  SHF.R.U32.HI R3, RZ, 0x18, R2 ;  /* 0x00000018ff037819 */ /* 0x000fc80000011602 */
[----:B------:R-:W-:-:S05]  /*aaa0*/  LOP3.LUT R3, R0, R3, RZ, 0xfc, !PT ;  /* 0x0000000300037212 */ /* 0x000fca00078efcff */
[----:B------:R-:W-:Y:S01]  /*aab0*/  STG.E.U8 [R16.64], R3 ;  /* 0x0000000310007986 */ /* 0x000fe2000c101124 */
[----:B------:R-:W-:Y:S05]  /*aac0*/  EXIT ;  /* 0x000000000000794d */ /* 0x000fea0003800000 */
.L_x_16310:
[----:B------:R-:W1:Y:S02]  /*aad0*/  I2F R0, R2 ;  /* 0x0000000200007306 */ /* 0x000e640000201400 */
[----:B-1----:R-:W-:-:S05]  /*aae0*/  F2FP.BF16.PACK_AB R0, RZ, R0 ;  /* 0x00000000ff00723e */ /* 0x002fca00000010ff */
[----:B------:R-:W-:Y:S01]  /*aaf0*/  STG.E.U16 [R16.64], R0 ;  /* 0x0000000010007986 */ /* 0x000fe2000c101524 */
[----:B------:R-:W-:Y:S05]  /*ab00*/  EXIT ;  /* 0x000000000000794d */ /* 0x000fea0003800000 */
.L_x_16307:
        /* <DEDUP_REMOVED lines=10> */
.L_x_16319:
        /* <DEDUP_REMOVED lines=17> */
.L_x_16322:
[----:B------:R-:W-:-:S04]  /*acc0*/  LOP3.LUT R2, R5, 0x80000000, RZ, 0xc0, !PT ;  /* 0x8000000005027812 */ /* 0x000fc800078ec0ff */
[----:B------:R-:W-:-:S04]  /*acd0*/  SHF.R.U32.HI R3, RZ, 0x18, R2 ;  /* 0x00000018ff037819 */ /* 0x000fc80000011602 */
[----:B------:R-:W-:-:S04]  /*ace0*/  LOP3.LUT R0, R0, R3, RZ, 0xfc, !PT ;  /* 0x0000000300007212 */ /* 0x000fc800078efcff */
[----:B------:R-:W-:Y:S02]  /*acf0*/  PRMT R8, R0, 0x7610, R8 ;  /* 0x0000761000087816 */ /* 0x000fe40000000008 */
.L_x_16321:
[----:B------:R-:W-:Y:S05]  /*ad00*/  BSYNC B0 ;  /* 0x0000000000007941 */ /* 0x000fea0003800000 */
.L_x_16320:
[----:B------:R-:W-:Y:S01]  /*ad10*/  STG.E.U8 [R16.64], R8 ;  /* 0x0000000810007986 */ /* 0x000fe2000c101124 */
[----:B------:R-:W-:Y:S05]  /*ad20*/  EXIT ;  /* 0x000000000000794d */ /* 0x000fea0003800000 */
.L_x_16318:
        /* <DEDUP_REMOVED lines=17> */
.L_x_16325:
[----:B------:R-:W-:-:S04]  /*ae40*/  LOP3.LUT R2, R5, 0x80000000, RZ, 0xc0, !PT ;  /* 0x8000000005027812 */ /* 0x000fc800078ec0ff */
[----:B------:R-:W-:-:S04]  /*ae50*/  SHF.R.U32.HI R3, RZ, 0x18, R2 ;  /* 0x00000018ff037819 */ /* 0x000fc80000011602 */
[----:B------:R-:W-:-:S04]  /*ae60*/  LOP3.LUT R0, R0, R3, RZ, 0xfc, !PT ;  /* 0x0000000300007212 */ /* 0x000fc800078efcff */
[----:B------:R-:W-:Y:S02]  /*ae70*/  PRMT R8, R0, 0x7610, R8 ;  /* 0x0000761000087816 */ /* 0x000fe40000000008 */
.L_x_16324:
[----:B------:R-:W-:Y:S05]  /*ae80*/  BSYNC B0 ;  /* 0x0000000000007941 */ /* 0x000fea0003800000 */
.L_x_16323:
[----:B------:R-:W-:Y:S01]  /*ae90*/  STG.E.U8 [R16.64], R8 ;  /* 0x0000000810007986 */ /* 0x000fe2000c101124 */
[----:B------:R-:W-:Y:S05]  /*aea0*/  EXIT ;  /* 0x000000000000794d */ /* 0x000fea0003800000 */
.L_x_16317:
        /* <DEDUP_REMOVED lines=22> */
.L_x_16300:
        /* <DEDUP_REMOVED lines=20> */
.L_x_16327:
[----:B------:R-:W-:-:S05]  /*b150*/  SHF.R.S32.HI R3, RZ, 0x1f, R2 ;  /* 0x0000001fff037819 */ /* 0x000fca0000011402 */
[----:B------:R-:W-:Y:S01]  /*b160*/  STG.E.64 [R16.64], R2 ;  /* 0x0000000210007986 */ /* 0x000fe2000c101b24 */
[----:B------:R-:W-:Y:S05]  /*b170*/  EXIT ;  /* 0x000000000000794d */ /* 0x000fea0003800000 */
.L_x_16326:
[----:B------:R-:W-:Y:S01]  /*b180*/  STG.E [R16.64], R2 ;  /* 0x0000000210007986 */ /* 0x000fe2000c101924 */
[----:B------:R-:W-:Y:S05]  /*b190*/  EXIT ;  /* 0x000000000000794d */ /* 0x000fea0003800000 */
        .weak           $__internal_36_$__cuda_sm20_dblrcp_rn_slowpath_v3
        .type           $__internal_36_$__cuda_sm20_dblrcp_rn_slowpath_v3,@function
        .size           $__internal_36_$__cuda_sm20_dblrcp_rn_slowpath_v3,(.L_x_61525 - $__internal_36_$__cuda_sm20_dblrcp_rn_slowpath_v3)
$__internal_36_$__cuda_sm20_dblrcp_rn_slowpath_v3:
        /* <DEDUP_REMOVED lines=26> */
.L_x_16331:
        /* <DEDUP_REMOVED lines=10> */
.L_x_16329:
[----:B------:R-:W-:Y:S01]  /*b3e0*/  LOP3.LUT R5, R3, 0x80000, RZ, 0xfc, !PT ;  /* 0x0008000003057812 */ /* 0x000fe200078efcff */
[----:B------:R-:W-:Y:S02]  /*b3f0*/  IMAD.MOV.U32 R4, RZ, RZ, R2 ;  /* 0x000000ffff047224 */ /* 0x000fe400078e0002 */
.L_x_16330:
[----:B------:R-:W-:Y:S05]  /*b400*/  BSYNC B1 ;  /* 0x0000000000017941 */ /* 0x000fea0003800000 */
.L_x_16328:
[----:B0-----:R-:W-:Y:S02]  /*b410*/  IMAD.MOV.U32 R2, RZ, RZ, R0 ;  /* 0x000000ffff027224 */ /* 0x001fe400078e0000 */
[----:B------:R-:W-:-:S04]  /*b420*/  IMAD.MOV.U32 R3, RZ, RZ, 0x0 ;  /* 0x00000000ff037424 */ /* 0x000fc800078e00ff */
[----:B------:R-:W-:Y:S05]  /*b430*/  RET.REL.NODEC R2 `(_ZN2at6native18elementwise_kernelILi128ELi4EZNS0_15gpu_kernel_implIZNS0_50_GLOBAL__N__2680c7bb_12_PowKernel_cu_b2145a98_318429pow_tensor_scalar_kernel_implIiiEEvRNS_18TensorIteratorBaseET0_EUliE1_EEvS6_RKT_EUliE_EEviT1_) ;  /* 0xffff4bc002007950 */ /* 0x000fea0003c3ffff */
.L_x_16332:
        /* <DEDUP_REMOVED lines=12> */
.L_x_61525:


//--------------------- .text._ZN2at6native27unrolled_elementwise_kernelIZNS0_50_GLOBAL__N__2680c7bb_12_PowKernel_cu_b2145a98_318429pow_tensor_scalar_kernel_implIiiEEvRNS_18TensorIteratorBaseET0_EUliE1_St5arrayIPcLm2EELi4E23TrivialOffsetCalculatorILi1EjESC_NS0_6memory12LoadWithCastILi1EEENSD_13StoreWithCastILi1EEEEEviT_S6_T2_T3_T4_T5_ --------------------------
	.section	.text._ZN2at6native27unrolled_elementwise_kernelIZNS0_50_GLOBAL__N__2680c7bb_12_PowKernel_cu_b2145a98_318429pow_tensor_scalar_kernel_implIiiEEvRNS_18TensorIteratorBaseET0_EUliE1_St5arrayIPcLm2EELi4E23TrivialOffsetCalculatorILi1EjESC_NS0_6memory12LoadWithCastILi1EEENSD_13StoreWithCastILi1EEEEEviT_S6_T2_T3_T4_T5_,"ax",@progbits
	.sectioninfo	@"SHI_REGISTERS=28"
	.align	128
        .global         _ZN2at6native27unrolled_elementwise_kernelIZNS0_50_GLOBAL__N__2680c7bb_12_PowKernel_cu_b2145a98_318429pow_tensor_scalar_kernel_implIiiEEvRNS_18TensorIteratorBaseET0_EUliE1_St5arrayIPcLm2EELi4E23TrivialOffsetCalculatorILi1EjESC_NS0_6memory12LoadWithCastILi1EEENSD_13StoreWithCastILi1EEEEEviT_S6_T2_T3_T4_T5_
        .type           _ZN2at6native27unrolled_elementwise_kernelIZNS0_50_GLOBAL__N__2680c7bb_12_PowKernel_cu_b2145a98_318429pow_tensor_scalar_kernel_implIiiEEvRNS_18TensorIteratorBaseET0_EUliE1_St5arrayIPcLm2EELi4E23TrivialOffsetCalculatorILi1EjESC_NS0_6memory12LoadWithCastILi1EEENSD_13StoreWithCastILi1EEEEEviT_S6_T2_T3_T4_T5_,@function
        .size           _ZN2at6native27unrolled_elementwise_kernelIZNS0_50_GLOBAL__N__2680c7bb_12_PowKernel_cu_b2145a98_318429pow_tensor_scalar_kernel_implIiiEEvRNS_18TensorIteratorBaseET0_EUliE1_St5arrayIPcLm2EELi4E23TrivialOffsetCalculatorILi1EjESC_NS0_6memory12LoadWithCastILi1EEENSD_13StoreWithCastILi1EEEEEviT_S6_T2_T3_T4_T5_,(.L_x_61526 - _ZN2at6native27unrolled_elementwise_kernelIZNS0_50_GLOBAL__N__2680c7bb_12_PowKernel_cu_b2145a98_318429pow_tensor_scalar_kernel_implIiiEEvRNS_18TensorIteratorBaseET0_EUliE1_St5arrayIPcLm2EELi4E23TrivialOffsetCalculatorILi1EjESC_NS0_6memory12LoadWithCastILi1EEENSD_13StoreWithCastILi1EEEEEviT_S6_T2_T3_T4_T5_)
        .other          _ZN2at6native27unrolled_elementwise_kernelIZNS0_50_GLOBAL__N__2680c7bb_12_PowKernel_cu_b2145a98_318429pow_tensor_scalar_kernel_implIiiEEvRNS_18TensorIteratorBaseET0_EUliE1_St5arrayIPcLm2EELi4E23TrivialOffsetCalculatorILi1EjESC_NS0_6memory12LoadWithCastILi1EEENSD_13StoreWithCastILi1EEEEEviT_S6_T2_T3_T4_T5_,@"STO_CUDA_ENTRY STV_DEFAULT"
_ZN2at6native27unrolled_elementwise_kernelIZNS0_50_GLOBAL__N__2680c7bb_12_PowKernel_cu_b2145a98_318429pow_tensor_scalar_kernel_implIiiEEvRNS_18TensorIteratorBaseET0_EUliE1_St5arrayIPcLm2EELi4E23TrivialOffsetCalculatorILi1EjESC_NS0_6memory12LoadWithCastILi1EEENSD_13StoreWithCastILi1EEEEEviT_S6_T2_T3_T4_T5_:
.text._ZN2at6native27unrolled_elementwise_kernelIZNS0_50_GLOBAL__N__2680c7bb_12_PowKernel_cu_b2145a98_318429pow_tensor_scalar_kernel_implIiiEEvRNS_18TensorIteratorBaseET0_EUliE1_St5arrayIPcLm2EELi4E23TrivialOffsetCalculatorILi1EjESC_NS0_6memory12LoadWithCastILi1EEENSD_13StoreWithCastILi1EEEEEviT_S6_T2_T3_T4_T5_:
        /* <DEDUP_REMOVED lines=29> */
.L_x_16338:
[----:B------:R0:W5:Y:S01]  /*01d0*/  LDG.E.U8 R23, [R2.64] ;  /* 0x0000002402177981 */ /* 0x000162000c1e1100 */
[----:B------:R-:W-:Y:S05]  /*01e0*/  BRA `(.L_x_16340) ;  /* 0x00000d1000007947 */ /* 0x000fea0003800000 */
.L_x_16337:
        /* <DEDUP_REMOVED lines=8> */
.L_x_16342:
[----:B------:R0:W5:Y:S01]  /*0270*/  LDG.E R23, [R2.64] ;  /* 0x0000002402177981 */ /* 0x000162000c1e1900 */
[----:B------:R-:W-:Y:S05]  /*0280*/  BRA `(.L_x_16340) ;  /* 0x00000c7000007947 */ /* 0x000fea0003800000 */
.L_x_16341:
[----:B------:R0:W5:Y:S01]  /*0290*/  LDG.E.S16 R23, [R2.64] ;  /* 0x0000002402177981 */ /* 0x000162000c1e1700 */
[----:B------:R-:W-:Y:S05]  /*02a0*/  BRA `(.L_x_16340) ;  /* 0x00000c5000007947 */ /* 0x000fea0003800000 */
.L_x_16336:
        /* <DEDUP_REMOVED lines=9> */
.L_x_16344:
[----:B------:R-:W2:Y:S02]  /*0340*/  LDG.E.U16 R2, [R2.64] ;  /* 0x0000002402027981 */ /* 0x000ea4000c1e1500 */
[----:B--2---:R-:W-:-:S06]  /*0350*/  HADD2.F32 R23, -RZ, R2.H0_H0 ;  /* 0x20000002ff177230 */ /* 0x004fcc0000004100 */
[----:B------:R-:W0:Y:S01]  /*0360*/  F2I.FTZ.TRUNC.NTZ R23, R23 ;  /* 0x0000001700177305 */ /* 0x000e22000021f100 */
[----:B------:R-:W-:Y:S05]  /*0370*/  BRA `(.L_x_16340) ;  /* 0x00000b8000007947 */ /* 0x000fea0003800000 */
.L_x_16343:
        /* <DEDUP_REMOVED lines=9> */
.L_x_16346:
[----:B------:R-:W2:Y:S02]  /*0410*/  LDG.E.U16 R2, [R2.64] ;  /* 0x0000002402027981 */ /* 0x000ea4000c1e1500 */
[----:B--2---:R-:W-:-:S06]  /*0420*/  HADD2.F32 R23, -RZ, R2.H0_H0 ;  /* 0x20000002ff177230 */ /* 0x004fcc0000004100 */
[----:B------:R-:W0:Y:S01]  /*0430*/  F2I.FTZ.TRUNC.NTZ R23, R23 ;  /* 0x0000001700177305 */ /* 0x000e22000021f100 */
[----:B------:R-:W-:Y:S05]  /*0440*/  BRA `(.L_x_16340) ;  /* 0x00000ab000007947 */ /* 0x000fea0003800000 */
.L_x_16345:
[----:B------:R-:W2:Y:S02]  /*0450*/  LDG.E.64 R2, [R2.64] ;  /* 0x0000002402027981 */ /* 0x000ea4000c1e1b00 */
[----:B--2---:R0:W1:Y:S01]  /*0460*/  F2I.F64.TRUNC R23, R2 ;  /* 0x0000000200177311 */ /* 0x004062000030d100 */
[----:B------:R-:W-:Y:S05]  /*0470*/  BRA `(.L_x_16340) ;  /* 0x00000a8000007947 */ /* 0x000fea0003800000 */
.L_x_16335:
        /* <DEDUP_REMOVED lines=12> */
.L_x_16349:
[----:B------:R-:W2:Y:S02]  /*0540*/  LDG.E.64 R2, [R2.64] ;  /* 0x0000002402027981 */ /* 0x000ea4000c1e1b00 */
[----:B--2---:R0:W1:Y:S01]  /*0550*/  F2I.F64.TRUNC R23, R2 ;  /* 0x0000000200177311 */ /* 0x004062000030d100 */
[----:B------:R-:W-:Y:S05]  /*0560*/  BRA `(.L_x_16340) ;  /* 0x0000099000007947 */ /* 0x000fea0003800000 */
.L_x_16348:
        /* <DEDUP_REMOVED lines=27> */
.L_x_16351:
        /* <DEDUP_REMOVED lines=15> */
.L_x_16350:
[----:B------:R-:W2:Y:S02]  /*0810*/  LDG.E.U16 R23, [R2.64] ;  /* 0x0000002402177981 */ /* 0x000ea4000c1e1500 */
[----:B--2---:R-:W-:-:S06]  /*0820*/  PRMT R23, RZ, 0x5410, R23 ;  /* 0x00005410ff177816 */ /* 0x004fcc0000000017 */
[----:B------:R-:W0:Y:S01]  /*0830*/  F2I.FTZ.TRUNC.NTZ R23, R23 ;  /* 0x0000001700177305 */ /* 0x000e22000021f100 */
[----:B------:R-:W-:Y:S05]  /*0840*/  BRA `(.L_x_16340) ;  /* 0x000006b000007947 */ /* 0x000fea0003800000 */
.L_x_16347:
        /* <DEDUP_REMOVED lines=10> */
.L_x_16354:
        /* <DEDUP_REMOVED lines=21> */
.L_x_16358:
[----:B------:R-:W-:Y:S05]  /*0a40*/  BSYNC B1 ;  /* 0x0000000000017941 */ /* 0x000fea0003800000 */
.L_x_16357:
[----:B------:R-:W-:Y:S01]  /*0a50*/  IMAD.SHL.U32 R2, R2, 0x100000, RZ ;  /* 0x0010000002027824 */ /* 0x000fe200078e00ff */
[----:B------:R-:W-:-:S04]  /*0a60*/  LEA R0, R0, 0x3b800000, 0x17 ;  /* 0x3b80000000007811 */ /* 0x000fc800078eb8ff */
[----:B------:R-:W-:Y:S02]  /*0a70*/  LOP3.LUT R23, R0, R2, R23, 0xfe, !PT ;  /* 0x0000000200177212 */ /* 0x000fe400078efe17 */
.L_x_16356:
[----:B------:R-:W-:Y:S05]  /*0a80*/  BSYNC B0 ;  /* 0x0000000000007941 */ /* 0x000fea0003800000 */
.L_x_16355:
[----:B------:R-:W0:Y:S01]  /*0a90*/  F2I.FTZ.TRUNC.NTZ R23, R23 ;  /* 0x0000001700177305 */ /* 0x000e22000021f100 */
[----:B------:R-:W-:Y:S05]  /*0aa0*/  BRA `(.L_x_16340) ;  /* 0x0000045000007947 */ /* 0x000fea0003800000 */
.L_x_16353:
        /* <DEDUP_REMOVED lines=21> */
.L_x_16362:
[----:B------:R-:W-:Y:S05]  /*0c00*/  BSYNC B1 ;  /* 0x0000000000017941 */ /* 0x000fea0003800000 */
.L_x_16361:
[----:B------:R-:W-:Y:S01]  /*0c10*/  IMAD.SHL.U32 R2, R2, 0x200000, RZ ;  /* 0x0020000002027824 */ /* 0x000fe200078e00ff */
[----:B------:R-:W-:-:S04]  /*0c20*/  LEA R0, R0, 0x37800000, 0x17 ;  /* 0x3780000000007811 */ /* 0x000fc800078eb8ff */
[----:B------:R-:W-:Y:S02]  /*0c30*/  LOP3.LUT R23, R0, R2, R23, 0xfe, !PT ;  /* 0x0000000200177212 */ /* 0x000fe400078efe17 */
.L_x_16360:
[----:B------:R-:W-:Y:S05]  /*0c40*/  BSYNC B0 ;  /* 0x0000000000007941 */ /* 0x000fea0003800000 */
.L_x_16359:
[----:B------:R-:W0:Y:S01]  /*0c50*/  F2I.FTZ.TRUNC.NTZ R23, R23 ;  /* 0x0000001700177305 */ /* 0x000e22000021f100 */
[----:B------:R-:W-:Y:S05]  /*0c60*/  BRA `(.L_x_16340) ;  /* 0x0000029000007947 */ /* 0x000fea0003800000 */
.L_x_16352:
        /* <DEDUP_REMOVED lines=14> */
.L_x_16366:
[----:B------:R-:W-:Y:S05]  /*0d50*/  BSYNC B0 ;  /* 0x0000000000007941 */ /* 0x000fea0003800000 */
.L_x_16365:
[----:B------:R-:W0:Y:S01]  /*0d60*/  F2I.FTZ.TRUNC.NTZ R23, R23 ;  /* 0x0000001700177305 */ /* 0x000e22000021f100 */
[----:B------:R-:W-:Y:S05]  /*0d70*/  BRA `(.L_x_16340) ;  /* 0x0000018000007947 */ /* 0x000fea0003800000 */
.L_x_16339:
        /* <DEDUP_REMOVED lines=21> */
.L_x_16364:
[----:B------:R0:W5:Y:S01]  /*0ed0*/  LDG.E R23, [R2.64] ;  /* 0x0000002402177981 */ /* 0x000162000c1e1900 */
[----:B------:R-:W-:Y:S05]  /*0ee0*/  BRA `(.L_x_16340) ;  /* 0x0000001000007947 */ /* 0x000fea0003800000 */
.L_x_16363:
[----:B------:R0:W5:Y:S02]  /*0ef0*/  LDG.E R23, [R2.64] ;  /* 0x0000002402177981 */ /* 0x000164000c1e1900 */
.L_x_16340:
[----:B------:R-:W2:Y:S02]  /*0f00*/  S2R R19, SR_TID.X ;  /* 0x0000000000137919 */ /* 0x000ea40000002100 */
[----:B--2---:R-:W-:Y:S02]  /*0f10*/  IADD3 R19, R19, 0x80, RZ ;  /* 0x0000008013137810 */ /* 0x004fe40007ffe0ff */
.L_x_16334:
[----:B-1----:R-:W-:Y:S05]  /*0f20*/  BSYNC B6 ;  /* 0x0000000000067941 */ /* 0x002fea0003800000 */
.L_x_16333:
        /* <DEDUP_REMOVED lines=21> */
.L_x_16372:
[----:B------:R0:W5:Y:S01]  /*1080*/  LDG.E.U8 R24, [R2.64] ;  /* 0x0000002402187981 */ /* 0x000162000c1e1100 */
[----:B------:R-:W-:Y:S05]  /*1090*/  BRA `(.L_x_16374) ;  /* 0x00000d0000007947 */ /* 0x000fea0003800000 */
.L_x_16371:
        /* <DEDUP_REMOVED lines=8> */
.L_x_16376:
[----:B------:R0:W5:Y:S01]  /*1120*/  LDG.E R24, [R2.64] ;  /* 0x0000002402187981 */ /* 0x000162000c1e1900 */
[----:B------:R-:W-:Y:S05]  /*1130*/  BRA `(.L_x_16374) ;  /* 0x00000c6000007947 */ /* 0x000fea0003800000 */
.L_x_16375:
[----:B------:R0:W5:Y:S01]  /*1140*/  LDG.E.S16 R24, [R2.64] ;  /* 0x0000002402187981 */ /* 0x000162000c1e1700 */
[----:B------:R-:W-:Y:S05]  /*1150*/  BRA `(.L_x_16374) ;  /* 0x00000c4000007947 */ /* 0x000fea0003800000 */
.L_x_16370:
        /* <DEDUP_REMOVED lines=9> */
.L_x_16378:
[----:B------:R-:W2:Y:S02]  /*11f0*/  LDG.E.U16 R2, [R2.64] ;  /* 0x0000002402027981 */ /* 0x000ea4000c1e1500 */
[----:B--2---:R-:W-:-:S06]  /*1200*/  HADD2.F32 R24, -RZ, R2.H0_H0 ;  /* 0x20000002ff187230 */ /* 0x004fcc0000004100 */
[----:B------:R-:W0:Y:S01]  /*1210*/  F2I.FTZ.TRUNC.NTZ R24, R24 ;  /* 0x0000001800187305 */ /* 0x000e22000021f100 */
[----:B------:R-:W-:Y:S05]  /*1220*/  BRA `(.L_x_16374) ;  /* 0x00000b7000007947 */ /* 0x000fea0003800000 */
.L_x_16377:
        /* <DEDUP_REMOVED lines=9> */
.L_x_16380:
[----:B------:R-:W2:Y:S02]  /*12c0*/  LDG.E.U16 R2, [R2.64] ;  /* 0x0000002402027981 */ /* 0x000ea4000c1e1500 */
[----:B--2---:R-:W-:-:S06]  /*12d0*/  HADD2.F32 R24, -RZ, R2.H0_H0 ;  /* 0x20000002ff187230 */ /* 0x004fcc0000004100 */
[----:B------:R-:W0:Y:S01]  /*12e0*/  F2I.FTZ.TRUNC.NTZ R24, R24 ;  /* 0x0000001800187305 */ /* 0x000e22000021f100 */
[----:B------:R-:W-:Y:S05]  /*12f0*/  BRA `(.L_x_16374) ;  /* 0x00000aa000007947 */ /* 0x000fea0003800000 */
.L_x_16379:
[----:B------:R-:W2:Y:S02]  /*1300*/  LDG.E.64 R2, [R2.64] ;  /* 0x0000002402027981 */ /* 0x000ea4000c1e1b00 */
[----:B--2---:R0:W1:Y:S01]  /*1310*/  F2I.F64.TRUNC R24, R2 ;  /* 0x0000000200187311 */ /* 0x004062000030d100 */
[----:B------:R-:W-:Y:S05]  /*1320*/  BRA `(.L_x_16374) ;  /* 0x00000a7000007947 */ /* 0x000fea0003800000 */
.L_x_16369:
        /* <DEDUP_REMOVED lines=12> */
.L_x_16383:
[----:B------:R-:W2:Y:S02]  /*13f0*/  LDG.E.64 R2, [R2.64] ;  /* 0x0000002402027981 */ /* 0x000ea4000c1e1b00 */
[----:B--2---:R0:W1:Y:S01]  /*1400*/  F2I.F64.TRUNC R24, R2 ;  /* 0x0000000200187311 */ /* 0x004062000030d100 */
[----:B------:R-:W-:Y:S05]  /*1410*/  BRA `(.L_x_16374) ;  /* 0x0000098000007947 */ /* 0x000fea0003800000 */
.L_x_16382:
        /* <DEDUP_REMOVED lines=27> */
.L_x_16385:
        /* <DEDUP_REMOVED lines=14> */
.L_x_16384:
[----:B------:R-:W2:Y:S02]  /*16b0*/  LDG.E.U16 R24, [R2.64] ;  /* 0x0000002402187981 */ /* 0x000ea4000c1e1500 */
[----:B--2---:R-:W-:-:S06]  /*16c0*/  PRMT R24, RZ, 0x5410, R24 ;  /* 0x00005410ff187816 */ /* 0x004fcc0000000018 */
[----:B------:R-:W0:Y:S01]  /*16d0*/  F2I.FTZ.TRUNC.NTZ R24, R24 ;  /* 0x0000001800187305 */ /* 0x000e22000021f100 */
[----:B------:R-:W-:Y:S05]  /*16e0*/  BRA `(.L_x_16374) ;  /* 0x000006b000007947 */ /* 0x000fea0003800000 */
.L_x_16381:
        /* <DEDUP_REMOVED lines=10> */
.L_x_16388:
        /* <DEDUP_REMOVED lines=21> */
.L_x_16392:
[----:B------:R-:W-:Y:S05]  /*18e0*/  BSYNC B1 ;  /* 0x0000000000017941 */ /* 0x000fea0003800000 */
.L_x_16391:
[----:B------:R-:W-:Y:S01]  /*18f0*/  IMAD.SHL.U32 R2, R2, 0x100000, RZ ;  /* 0x0010000002027824 */ /* 0x000fe200078e00ff */
[----:B------:R-:W-:-:S04]  /*1900*/  LEA R3, R0, 0x3b800000, 0x17 ;  /* 0x3b80000000037811 */ /* 0x000fc800078eb8ff */
[----:B------:R-:W-:Y:S02]  /*1910*/  LOP3.LUT R24, R3, R2, R24, 0xfe, !PT ;  /* 0x0000000203187212 */ /* 0x000fe400078efe18 */
.L_x_16390:
[----:B------:R-:W-:Y:S05]  /*1920*/  BSYNC B0 ;  /* 0x0000000000007941 */ /* 0x000fea0003800000 */
.L_x_16389:
[----:B------:R-:W0:Y:S01]  /*1930*/  F2I.FTZ.TRUNC.NTZ R24, R24 ;  /* 0x0000001800187305 */ /* 0x000e22000021f100 */
[----:B------:R-:W-:Y:S05]  /*1940*/  BRA `(.L_x_16374) ;  /* 0x0000045000007947 */ /* 0x000fea0003800000 */
.L_x_16387:
        /* <DEDUP_REMOVED lines=21> */
.L_x_16396:
[----:B------:R-:W-:Y:S05]  /*1aa0*/  BSYNC B1 ;  /* 0x0000000000017941 */ /* 0x000fea0003800000 */
.L_x_16395:
[----:B------:R-:W-:Y:S01]  /*1ab0*/  IMAD.SHL.U32 R2, R2, 0x200000, RZ ;  /* 0x0020000002027824 */ /* 0x000fe200078e00ff */
[----:B------:R-:W-:-:S04]  /*1ac0*/  LEA R3, R0, 0x37800000, 0x17 ;  /* 0x3780000000037811 */ /* 0x000fc800078eb8ff */
[----:B------:R-:W-:Y:S02]  /*1ad0*/  LOP3.LUT R24, R3, R2, R24, 0xfe, !PT ;  /* 0x0000000203187212 */ /* 0x000fe400078efe18 */
.L_x_16394:
[----:B------:R-:W-:Y:S05]  /*1ae0*/  BSYNC B0 ;  /* 0x0000000000007941 */ /* 0x000fea0003800000 */
.L_x_16393:
[----:B------:R-:W0:Y:S01]  /*1af0*/  F2I.FTZ.TRUNC.NTZ R24, R24 ;  /* 0x0000001800187305 */ /* 0x000e22000021f100 */
[----:B------:R-:W-:Y:S05]  /*1b00*/  BRA `(.L_x_16374) ;  /* 0x0000029000007947 */ /* 0x000fea0003800000 */
.L_x_16386:
        /* <DEDUP_REMOVED lines=14> */
.L_x_16400:
[----:B------:R-:W-:Y:S05]  /*1bf0*/  BSYNC B0 ;  /* 0x0000000000007941 */ /* 0x000fea0003800000 */
.L_x_16399:
[----:B------:R-:W0:Y:S01]  /*1c00*/  F2I.FTZ.TRUNC.NTZ R24, R24 ;  /* 0x0000001800187305 */ /* 0x000e22000021f100 */
[----:B------:R-:W-:Y:S05]  /*1c10*/  BRA `(.L_x_16374) ;  /* 0x0000018000007947 */ /* 0x000fea0003800000 */
.L_x_16373:
        /* <DEDUP_REMOVED lines=21> */
.L_x_16398:
[----:B------:R0:W5:Y:S01]  /*1d70*/  LDG.E R24, [R2.64] ;  /* 0x0000002402187981 */ /* 0x000162000c1e1900 */
[----:B------:R-:W-:Y:S05]  /*1d80*/  BRA `(.L_x_16374) ;  /* 0x0000001000007947 */ /* 0x000fea0003800000 */
.L_x_16397:
[----:B------:R0:W5:Y:S02]  /*1d90*/  LDG.E R24, [R2.64] ;  /* 0x0000002402187981 */ /* 0x000164000c1e1900 */
.L_x_16374:
[----:B------:R-:W-:-:S03]  /*1da0*/  IADD3 R19, R19, 0x80, RZ ;  /* 0x0000008013137810 */ /* 0x000fc60007ffe0ff */
.L_x_16368:
[----:B------:R-:W-:Y:S05]  /*1db0*/  BSYNC B6 ;  /* 0x0000000000067941 */ /* 0x000fea0003800000 */
.L_x_16367:
[----:B------:R-:W-:Y:S01]  /*1dc0*/  ISETP.GE.AND P0, PT, R19, R16, PT ;  /* 0x000000101300720c */ /* 0x000fe20003f06270 */
[----:B------:R-:W-:Y:S01]  /*1dd0*/  BSSY B6, `(.L_x_16401) ;  /* 0x00000e9000067945 */ /* 0x000fe20003800000 */
[----:B------:R-:W-:Y:S02]  /*1de0*/  IMAD.MOV.U32 R22, RZ, RZ, RZ ;  /* 0x000000ffff167224 */ /* 0x000fe400078e00ff */
[----:B------:R-:W-:-:S09]  /*1df0*/  IMAD.MOV.U32 R18, RZ, RZ, RZ ;  /* 0x000000ffff127224 */ /* 0x000fd200078e00ff */
        /* <DEDUP_REMOVED lines=19> */
.L_x_16406:
[----:B------:R0:W5:Y:S01]  /*1f30*/  LDG.E.U8 R18, [R2.64] ;  /* 0x0000002402127981 */ /* 0x000162000c1e1100 */
[----:B------:R-:W-:Y:S05]  /*1f40*/  BRA `(.L_x_16408) ;  /* 0x00000d0000007947 */ /* 0x000fea0003800000 */
.L_x_16405:
        /* <DEDUP_REMOVED lines=8> */
.L_x_16410:
[----:B------:R0:W5:Y:S01]  /*1fd0*/  LDG.E R18, [R2.64] ;  /* 0x0000002402127981 */ /* 0x000162000c1e1900 */
[----:B------:R-:W-:Y:S05]  /*1fe0*/  BRA `(.L_x_16408) ;  /* 0x00000c6000007947 */ /* 0x000fea0003800000 */
.L_x_16409:
[----:B------:R0:W5:Y:S01]  /*1ff0*/  LDG.E.S16 R18, [R2.64] ;  /* 0x0000002402127981 */ /* 0x000162000c1e1700 */
[----:B------:R-:W-:Y:S05]  /*2000*/  BRA `(.L_x_16408) ;  /* 0x00000c4000007947 */ /* 0x000fea0003800000 */
.L_x_16404:
        /* <DEDUP_REMOVED lines=9> */
.L_x_16412:
[----:B------:R-:W2:Y:S02]  /*20a0*/  LDG.E.U16 R2, [R2.64] ;  /* 0x0000002402027981 */ /* 0x000ea4000c1e1500 */
[----:B--2---:R-:W-:-:S06]  /*20b0*/  HADD2.F32 R18, -RZ, R2.H0_H0 ;  /* 0x20000002ff127230 */ /* 0x004fcc0000004100 */
[----:B------:R-:W0:Y:S01]  /*20c0*/  F2I.FTZ.TRUNC.NTZ R18, R18 ;  /* 0x0000001200127305 */ /* 0x000e22000021f100 */
[----:B------:R-:W-:Y:S05]  /*20d0*/  BRA `(.L_x_16408) ;  /* 0x00000b7000007947 */ /* 0x000fea0003800000 */
.L_x_16411:
        /* <DEDUP_REMOVED lines=9> */
.L_x_16414:
[----:B------:R-:W2:Y:S02]  /*2170*/  LDG.E.U16 R2, [R2.64] ;  /* 0x0000002402027981 */ /* 0x000ea4000c1e1500 */
[----:B--2---:R-:W-:-:S06]  /*2180*/  HADD2.F32 R18, -RZ, R2.H0_H0 ;  /* 0x20000002ff127230 */ /* 0x004fcc0000004100 */
[----:B------:R-:W0:Y:S01]  /*2190*/  F2I.FTZ.TRUNC.NTZ R18, R18 ;  /* 0x0000001200127305 */ /* 0x000e22000021f100 */
[----:B------:R-:W-:Y:S05]  /*21a0*/  BRA `(.L_x_16408) ;  /* 0x00000aa000007947 */ /* 0x000fea0003800000 */
.L_x_16413:
[----:B------:R-:W2:Y:S02]  /*21b0*/  LDG.E.64 R2, [R2.64] ;  /* 0x0000002402027981 */ /* 0x000ea4000c1e1b00 */
[----:B--2---:R0:W2:Y:S01]  /*21c0*/  F2I.F64.TRUNC R18, R2 ;  /* 0x0000000200127311 */ /* 0x0040a2000030d100 */
[----:B------:R-:W-:Y:S05]  /*21d0*/  BRA `(.L_x_16408) ;  /* 0x00000a7000007947 */ /* 0x000fea0003800000 */
.L_x_16403:
        /* <DEDUP_REMOVED lines=12> */
.L_x_16417:
[----:B------:R-:W2:Y:S02]  /*22a0*/  LDG.E.64 R2, [R2.64] ;  /* 0x0000002402027981 */ /* 0x000ea4000c1e1b00 */
[----:B--2---:R0:W2:Y:S01]  /*22b0*/  F2I.F64.TRUNC R18, R2 ;  /* 0x0000000200127311 */ /* 0x0040a2000030d100 */
[----:B------:R-:W-:Y:S05]  /*22c0*/  BRA `(.L_x_16408) ;  /* 0x0000098000007947 */ /* 0x000fea0003800000 */
.L_x_16416:
        /* <DEDUP_REMOVED lines=27> */
.L_x_16419:
        /* <DEDUP_REMOVED lines=14> */
.L_x_16418:
[----:B------:R-:W2:Y:S02]  /*2560*/  LDG.E.U16 R18, [R2.64] ;  /* 0x0000002402127981 */ /* 0x000ea4000c1e1500 */
[----:B--2---:R-:W-:-:S06]  /*2570*/  PRMT R18, RZ, 0x5410, R18 ;  /* 0x00005410ff127816 */ /* 0x004fcc0000000012 */
[----:B------:R-:W0:Y:S01]  /*2580*/  F2I.FTZ.TRUNC.NTZ R18, R18 ;  /* 0x0000001200127305 */ /* 0x000e22000021f100 */
[----:B------:R-:W-:Y:S05]  /*2590*/  BRA `(.L_x_16408) ;  /* 0x000006b000007947 */ /* 0x000fea0003800000 */
.L_x_16415:
        /* <DEDUP_REMOVED lines=10> */
.L_x_16422:
        /* <DEDUP_REMOVED lines=21> */
.L_x_16426:
[----:B------:R-:W-:Y:S05]  /*2790*/  BSYNC B1 ;  /* 0x0000000000017941 */ /* 0x000fea0003800000 */
.L_x_16425:
[----:B------:R-:W-:Y:S01]  /*27a0*/  IMAD.SHL.U32 R2, R2, 0x100000, RZ ;  /* 0x0010000002027824 */ /* 0x000fe200078e00ff */
[----:B------:R-:W-:-:S04]  /*27b0*/  LEA R3, R0, 0x3b800000, 0x17 ;  /* 0x3b80000000037811 */ /* 0x000fc800078eb8ff */
[----:B------:R-:W-:Y:S02]  /*27c0*/  LOP3.LUT R18, R3, R2, R18, 0xfe, !PT ;  /* 0x0000000203127212 */ /* 0x000fe400078efe12 */
.L_x_16424:
[----:B------:R-:W-:Y:S05]  /*27d0*/  BSYNC B0 ;  /* 0x0000000000007941 */ /* 0x000fea0003800000 */
.L_x_16423:
[----:B------:R-:W0:Y:S01]  /*27e0*/  F2I.FTZ.TRUNC.NTZ R18, R18 ;  /* 0x0000001200127305 */ /* 0x000e22000021f100 */
[----:B------:R-:W-:Y:S05]  /*27f0*/  BRA `(.L_x_16408) ;  /* 0x0000045000007947 */ /* 0x000fea0003800000 */
.L_x_16421:
        /* <DEDUP_REMOVED lines=21> */
.L_x_16430:
[----:B------:R-:W-:Y:S05]  /*2950*/  BSYNC B1 ;  /* 0x0000000000017941 */ /* 0x000fea0003800000 */
.L_x_16429:
[----:B------:R-:W-:Y:S01]  /*2960*/  IMAD.SHL.U32 R2, R2, 0x200000, RZ ;  /* 0x0020000002027824 */ /* 0x000fe200078e00ff */
[----:B------:R-:W-:-:S04]  /*2970*/  LEA R3, R0, 0x37800000, 0x17 ;  /* 0x3780000000037811 */ /* 0x000fc800078eb8ff */
[----:B------:R-:W-:Y:S02]  /*2980*/  LOP3.LUT R18, R3, R2, R18, 0xfe, !PT ;  /* 0x0000000203127212 */ /* 0x000fe400078efe12 */
.L_x_16428:
[----:B------:R-:W-:Y:S05]  /*2990*/  BSYNC B0 ;  /* 0x0000000000007941 */ /* 0x000fea0003800000 */
.L_x_16427:
[----:B------:R-:W0:Y:S01]  /*29a0*/  F2I.FTZ.TRUNC.NTZ R18, R18 ;  /* 0x0000001200127305 */ /* 0x000e22000021f100 */
[----:B------:R-:W-:Y:S05]  /*29b0*/  BRA `(.L_x_16408) ;  /* 0x0000029000007947 */ /* 0x000fea0003800000 */
.L_x_16420:
        /* <DEDUP_REMOVED lines=14> */
.L_x_16434:
[----:B------:R-:W-:Y:S05]  /*2aa0*/  BSYNC B0 ;  /* 0x0000000000007941 */ /* 0x000fea0003800000 */
.L_x_16433:
[----:B------:R-:W0:Y:S01]  /*2ab0*/  F2I.FTZ.TRUNC.NTZ R18, R18 ;  /* 0x0000001200127305 */ /* 0x000e22000021f100 */
[----:B------:R-:W-:Y:S05]  /*2ac0*/  BRA `(.L_x_16408) ;  /* 0x0000018000007947 */ /* 0x000fea0003800000 */
.L_x_16407:
        /* <DEDUP_REMOVED lines=21> */
.L_x_16432:
[----:B------:R0:W5:Y:S01]  /*2c20*/  LDG.E R18, [R2.64] ;  /* 0x0000002402127981 */ /* 0x000162000c1e1900 */
[----:B------:R-:W-:Y:S05]  /*2c30*/  BRA `(.L_x_16408) ;  /* 0x0000001000007947 */ /* 0x000fea0003800000 */
.L_x_16431:
[----:B------:R0:W5:Y:S02]  /*2c40*/  LDG.E R18, [R2.64] ;  /* 0x0000002402127981 */ /* 0x000164000c1e1900 */
.L_x_16408:
[----:B------:R-:W-:-:S03]  /*2c50*/  IADD3 R19, R19, 0x80, RZ ;  /* 0x0000008013137810 */ /* 0x000fc60007ffe0ff */
.L_x_16402:
[----:B------:R-:W-:Y:S05]  /*2c60*/  BSYNC B6 ;  /* 0x0000000000067941 */ /* 0x000fea0003800000 */
.L_x_16401:
        /* <DEDUP_REMOVED lines=20> */
.L_x_16440:
[----:B------:R0:W5:Y:S01]  /*2db0*/  LDG.E.U8 R22, [R2.64] ;  /* 0x0000002402167981 */ /* 0x000162000c1e1100 */
[----:B------:R-:W-:Y:S05]  /*2dc0*/  BRA `(.L_x_16436) ;  /* 0x00000cf000007947 */ /* 0x000fea0003800000 */
.L_x_16439:
        /* <DEDUP_REMOVED lines=8> */
.L_x_16443:
[----:B------:R0:W5:Y:S01]  /*2e50*/  LDG.E R22, [R2.64] ;  /* 0x0000002402167981 */ /* 0x000162000c1e1900 */
[----:B------:R-:W-:Y:S05]  /*2e60*/  BRA `(.L_x_16436) ;  /* 0x00000c5000007947 */ /* 0x000fea0003800000 */
.L_x_16442:
[----:B------:R0:W5:Y:S01]  /*2e70*/  LDG.E.S16 R22, [R2.64] ;  /* 0x0000002402167981 */ /* 0x000162000c1e1700 */
[----:B------:R-:W-:Y:S05]  /*2e80*/  BRA `(.L_x_16436) ;  /* 0x00000c3000007947 */ /* 0x000fea0003800000 */
.L_x_16438:
        /* <DEDUP_REMOVED lines=9> */
.L_x_16445:
[----:B------:R-:W3:Y:S02]  /*2f20*/  LDG.E.U16 R2, [R2.64] ;  /* 0x0000002402027981 */ /* 0x000ee4000c1e1500 */
[----:B---3--:R-:W-:-:S06]  /*2f30*/  HADD2.F32 R22, -RZ, R2.H0_H0 ;  /* 0x20000002ff167230 */ /* 0x008fcc0000004100 */
[----:B------:R-:W0:Y:S01]  /*2f40*/  F2I.FTZ.TRUNC.NTZ R22, R22 ;  /* 0x0000001600167305 */ /* 0x000e22000021f100 */
[----:B------:R-:W-:Y:S05]  /*2f50*/  BRA `(.L_x_16436) ;  /* 0x00000b6000007947 */ /* 0x000fea0003800000 */
.L_x_16444:
        /* <DEDUP_REMOVED lines=9> */
.L_x_16447:
[----:B------:R-:W3:Y:S02]  /*2ff0*/  LDG.E.U16 R2, [R2.64] ;  /* 0x0000002402027981 */ /* 0x000ee4000c1e1500 */
[----:B---3--:R-:W-:-:S06]  /*3000*/  HADD2.F32 R22, -RZ, R2.H0_H0 ;  /* 0x20000002ff167230 */ /* 0x008fcc0000004100 */
[----:B------:R-:W0:Y:S01]  /*3010*/  F2I.FTZ.TRUNC.NTZ R22, R22 ;  /* 0x0000001600167305 */ /* 0x000e22000021f100 */
[----:B------:R-:W-:Y:S05]  /*3020*/  BRA `(.L_x_16436) ;  /* 0x00000a9000007947 */ /* 0x000fea0003800000 */
.L_x_16446:
[----:B------:R-:W3:Y:S02]  /*3030*/  LDG.E.64 R2, [R2.64] ;  /* 0x0000002402027981 */ /* 0x000ee4000c1e1b00 */
[----:B---3--:R0:W3:Y:S01]  /*3040*/  F2I.F64.TRUNC R22, R2 ;  /* 0x0000000200167311 */ /* 0x0080e2000030d100 */
[----:B------:R-:W-:Y:S05]  /*3050*/  BRA `(.L_x_16436) ;  /* 0x00000a6000007947 */ /* 0x000fea0003800000 */
.L_x_16437:
        /* <DEDUP_REMOVED lines=12> */
.L_x_16450:
[----:B------:R-:W3:Y:S02]  /*3120*/  LDG.E.64 R2, [R2.64] ;  /* 0x0000002402027981 */ /* 0x000ee4000c1e1b00 */
[----:B---3--:R0:W3:Y:S01]  /*3130*/  F2I.F64.TRUNC R22, R2 ;  /* 0x0000000200167311 */ /* 0x0080e2000030d100 */
[----:B------:R-:W-:Y:S05]  /*3140*/  BRA `(.L_x_16436) ;  /* 0x0000097000007947 */ /* 0x000fea0003800000 */
.L_x_16449:
        /* <DEDUP_REMOVED lines=27> */
.L_x_16452:
        /* <DEDUP_REMOVED lines=14> */
.L_x_16451:
[----:B------:R-:W3:Y:S02]  /*33e0*/  LDG.E.U16 R22, [R2.64] ;  /* 0x0000002402167981 */ /* 0x000ee4000c1e1500 */
[----:B---3--:R-:W-:-:S06]  /*33f0*/  PRMT R22, RZ, 0x5410, R22 ;  /* 0x00005410ff167816 */ /* 0x008fcc0000000016 */
[----:B------:R-:W0:Y:S01]  /*3400*/  F2I.FTZ.TRUNC.NTZ R22, R22 ;  /* 0x0000001600167305 */ /* 0x000e22000021f100 */
[----:B------:R-:W-:Y:S05]  /*3410*/  BRA `(.L_x_16436) ;  /* 0x000006a000007947 */ /* 0x000fea0003800000 */
.L_x_16448:
        /* <DEDUP_REMOVED lines=10> */
.L_x_16455:
        /* <DEDUP_REMOVED lines=21> */
.L_x_16459:
[----:B------:R-:W-:Y:S05]  /*3610*/  BSYNC B1 ;  /* 0x0000000000017941 */ /* 0x000fea0003800000 */
.L_x_16458:
[----:B------:R-:W-:Y:S01]  /*3620*/  IMAD.SHL.U32 R2, R2, 0x100000, RZ ;  /* 0x0010000002027824 */ /* 0x000fe200078e00ff */
[----:B------:R-:W-:-:S04]  /*3630*/  LEA R3, R0, 0x3b800000, 0x17 ;  /* 0x3b80000000037811 */ /* 0x000fc800078eb8ff */
[----:B------:R-:W-:Y:S02]  /*3640*/  LOP3.LUT R22, R3, R2, R22, 0xfe, !PT ;  /* 0x0000000203167212 */ /* 0x000fe400078efe16 */
.L_x_16457:
[----:B------:R-:W-:Y:S05]  /*3650*/  BSYNC B0 ;  /* 0x0000000000007941 */ /* 0x000fea0003800000 */
.L_x_16456:
[----:B------:R-:W0:Y:S01]  /*3660*/  F2I.FTZ.TRUNC.NTZ R22, R22 ;  /* 0x0000001600167305 */ /* 0x000e22000021f100 */
[----:B------:R-:W-:Y:S05]  /*3670*/  BRA `(.L_x_16436) ;  /* 0x0000044000007947 */ /* 0x000fea0003800000 */
.L_x_16454:
        /* <DEDUP_REMOVED lines=21> */
.L_x_16463:
[----:B------:R-:W-:Y:S05]  /*37d0*/  BSYNC B1 ;  /* 0x0000000000017941 */ /* 0x000fea0003800000 */
.L_x_16462:
[----:B------:R-:W-:Y:S01]  /*37e0*/  IMAD.SHL.U32 R2, R2, 0x200000, RZ ;  /* 0x0020000002027824 */ /* 0x000fe200078e00ff */
[----:B------:R-:W-:-:S04]  /*37f0*/  LEA R3, R0, 0x37800000, 0x17 ;  /* 0x3780000000037811 */ /* 0x000fc800078eb8ff */
[----:B------:R-:W-:Y:S02]  /*3800*/  LOP3.LUT R22, R3, R2, R22, 0xfe, !PT ;  /* 0x0000000203167212 */ /* 0x000fe400078efe16 */
.L_x_16461:
[----:B------:R-:W-:Y:S05]  /*3810*/  BSYNC B0 ;  /* 0x0000000000007941 */ /* 0x000fea0003800000 */
.L_x_16460:
[----:B------:R-:W0:Y:S01]  /*3820*/  F2I.FTZ.TRUNC.NTZ R22, R22 ;  /* 0x0000001600167305 */ /* 0x000e22000021f100 */
[----:B------:R-:W-:Y:S05]  /*3830*/  BRA `(.L_x_16436) ;  /* 0x0000028000007947 */ /* 0x000fea0003800000 */
.L_x_16453:
        /* <DEDUP_REMOVED lines=14> */
.L_x_16467:
[----:B------:R-:W-:Y:S05]  /*3920*/  BSYNC B0 ;  /* 0x0000000000007941 */ /* 0x000fea0003800000 */
.L_x_16466:
[----:B------:R-:W0:Y:S01]  /*3930*/  F2I.FTZ.TRUNC.NTZ R22, R22 ;  /* 0x0000001600167305 */ /* 0x000e22000021f100 */
[----:B------:R-:W-:Y:S05]  /*3940*/  BRA `(.L_x_16436) ;  /* 0x0000017000007947 */ /* 0x000fea0003800000 */
.L_x_16441:
        /* <DEDUP_REMOVED lines=20> */
.L_x_16465:
[----:B------:R0:W5:Y:S01]  /*3a90*/  LDG.E R22, [R2.64] ;  /* 0x0000002402167981 */ /* 0x000162000c1e1900 */
[----:B------:R-:W-:Y:S05]  /*3aa0*/  BRA `(.L_x_16436) ;  /* 0x0000001000007947 */ /* 0x000fea0003800000 */
.L_x_16464:
[----:B------:R0:W5:Y:S02]  /*3ab0*/  LDG.E R22, [R2.64] ;  /* 0x0000002402167981 */ /* 0x000164000c1e1900 */
.L_x_16436:
[----:B------:R-:W-:Y:S05]  /*3ac0*/  BSYNC B6 ;  /* 0x0000000000067941 */ /* 0x000fea0003800000 */
.L_x_16435:
[----:B------:R-:W4:Y:S01]  /*3ad0*/  S2R R19, SR_TID.X ;  /* 0x0000000000137919 */ /* 0x000f220000002100 */
[----:B------:R-:W-:Y:S01]  /*3ae0*/  BSSY B0, `(.L_x_16468) ;  /* 0x0000015000007945 */ /* 0x000fe20003800000 */
[----:B----4-:R-:W-:-:S13]  /*3af0*/  ISETP.GE.AND P0, PT, R19, R16, PT ;  /* 0x000000101300720c */ /* 0x010fda0003f06270 */
        /* <DEDUP_REMOVED lines=15> */
[----:B0-----:R-:W-:Y:S02]  /*3bf0*/  IADD3 R9, R0, -0x100000, RZ ;  /* 0xfff0000000097810 */ /* 0x001fe40007ffe0ff */
[----:B-1234-:R-:W-:Y:S05]  /*3c00*/  CALL.REL.NOINC `($__internal_37_$__cuda_sm20_dblrcp_rn_slowpath_v3) ;  /* 0x000041f000007944 */ /* 0x01efea0003c00000 */
.L_x_16471:
[----:B------:R-:W-:Y:S05]  /*3c10*/  BSYNC B1 ;  /* 0x0000000000017941 */ /* 0x000fea0003800000 */
.L_x_16470:
[----:B-1--4-:R1:W4:Y:S02]  /*3c20*/  F2I.F64.TRUNC R0, R6 ;  /* 0x0000000600007311 */ /* 0x012324000030d100 */
.L_x_16469:
[----:B------:R-:W-:Y:S05]  /*3c30*/  BSYNC B0 ;  /* 0x0000000000007941 */ /* 0x000fea0003800000 */
.L_x_16468:
[----:B0----5:R-:W-:Y:S01]  /*3c40*/  IADD3 R23, R19, 0x80, RZ ;  /* 0x0000008013177810 */ /* 0x021fe20007ffe0ff */
[----:B------:R-:W-:Y:S03]  /*3c50*/  BSSY B0, `(.L_x_16472) ;  /* 0x0000017000007945 */ /* 0x000fe60003800000 */
[----:B------:R-:W-:-:S13]  /*3c60*/  ISETP.GE.AND P1, PT, R23, R16, PT ;  /* 0x000000101700720c */ /* 0x000fda0003f26270 */
[----:B------:R-:W-:Y:S05]  /*3c70*/  @P1 BRA `(.L_x_16473) ;  /* 0x0000014000001947 */ /* 0x000fea0003800000 */
[----:B-1----:R-:W-:Y:S01]  /*3c80*/  IMAD R2, R24, R24, RZ ;  /* 0x0000001818027224 */ /* 0x002fe200078e02ff */
        /* <DEDUP_REMOVED lines=14> */
[----:B-1234-:R-:W-:Y:S05]  /*3d70*/  CALL.REL.NOINC `($__internal_37_$__cuda_sm20_dblrcp_rn_slowpath_v3) ;  /* 0x0000408000007944 */ /* 0x01efea0003c00000 */
[----:B-1----:R-:W-:Y:S02]  /*3d80*/  IMAD.MOV.U32 R24, RZ, RZ, R6 ;  /* 0x000000ffff187224 */ /* 0x002fe400078e0006 */
[----:B------:R-:W-:Y:S02]  /*3d90*/  IMAD.MOV.U32 R25, RZ, RZ, R7 ;  /* 0x000000ffff197224 */ /* 0x000fe400078e0007 */
.L_x_16475:
[----:B------:R-:W-:Y:S05]  /*3da0*/  BSYNC B1 ;  /* 0x0000000000017941 */ /* 0x000fea0003800000 */
.L_x_16474:
[----:B-1----:R1:W0:Y:S02]  /*3db0*/  F2I.F64.TRUNC R24, R24 ;  /* 0x0000001800187311 */ /* 0x002224000030d100 */
.L_x_16473:
[----:B------:R-:W-:Y:S05]  /*3dc0*/  BSYNC B0 ;  /* 0x0000000000007941 */ /* 0x000fea0003800000 */
.L_x_16472:
[----:B0-----:R-:W-:Y:S01]  /*3dd0*/  IADD3 R3, R19, 0x100, RZ ;  /* 0x0000010013037810 */ /* 0x001fe20007ffe0ff */
[----:B------:R-:W-:Y:S03]  /*3de0*/  BSSY B0, `(.L_x_16476) ;  /* 0x0000015000007945 */ /* 0x000fe60003800000 */
[----:B------:R-:W-:-:S13]  /*3df0*/  ISETP.GE.AND P1, PT, R3, R16, PT ;  /* 0x000000100300720c */ /* 0x000fda0003f26270 */
[----:B------:R-:W-:Y:S05]  /*3e00*/  @P1 BRA `(.L_x_16477) ;  /* 0x0000012000001947 */ /* 0x000fea0003800000 */
[----:B--2---:R-:W-:Y:S01]  /*3e10*/  IMAD R2, R18, R18, RZ ;  /* 0x0000001212027224 */ /* 0x004fe200078e02ff */
        /* <DEDUP_REMOVED lines=14> */
[----:B-1-34-:R-:W-:Y:S05]  /*3f00*/  CALL.REL.NOINC `($__internal_37_$__cuda_sm20_dblrcp_rn_slowpath_v3) ;  /* 0x00003ef000007944 */ /* 0x01afea0003c00000 */
.L_x_16479:
[----:B------:R-:W-:Y:S05]  /*3f10*/  BSYNC B1 ;  /* 0x0000000000017941 */ /* 0x000fea0003800000 */
.L_x_16478:
[----:B-1----:R1:W2:Y:S02]  /*3f20*/  F2I.F64.TRUNC R18, R6 ;  /* 0x0000000600127311 */ /* 0x0022a4000030d100 */
.L_x_16477:
[----:B------:R-:W-:Y:S05]  /*3f30*/  BSYNC B0 ;  /* 0x0000000000007941 */ /* 0x000fea0003800000 */
.L_x_16476:
[----:B0-----:R-:W-:Y:S01]  /*3f40*/  IADD3 R3, R19, 0x180, RZ ;  /* 0x0000018013037810 */ /* 0x001fe20007ffe0ff */
[----:B------:R-:W-:Y:S03]  /*3f50*/  BSSY B0, `(.L_x_16480) ;  /* 0x0000015000007945 */ /* 0x000fe60003800000 */
[----:B------:R-:W-:-:S13]  /*3f60*/  ISETP.GE.AND P1, PT, R3, R16, PT ;  /* 0x000000100300720c */ /* 0x000fda0003f26270 */
[----:B------:R-:W-:Y:S05]  /*3f70*/  @P1 BRA `(.L_x_16481) ;  /* 0x0000012000001947 */ /* 0x000fea0003800000 */
[----:B---3--:R-:W-:Y:S01]  /*3f80*/  IMAD R2, R22, R22, RZ ;  /* 0x0000001616027224 */ /* 0x008fe200078e02ff */
        /* <DEDUP_REMOVED lines=15> */
.L_x_16483:
[----:B------:R-:W-:Y:S05]  /*4080*/  BSYNC B1 ;  /* 0x0000000000017941 */ /* 0x000fea0003800000 */
.L_x_16482:
[----:B-1----:R1:W3:Y:S02]  /*4090*/  F2I.F64.TRUNC R22, R6 ;  /* 0x0000000600167311 */ /* 0x0022e4000030d100 */
.L_x_16481:
[----:B------:R-:W-:Y:S05]  /*40a0*/  BSYNC B0 ;  /* 0x0000000000007941 */ /* 0x000fea0003800000 */
.L_x_16480:
[----:B0-----:R-:W0:Y:S01]  /*40b0*/  LDC.U8 R2, c[0x0][0x18c] ;  /* 0x00006300ff027b82 */ /* 0x001e220000000000 */
        /* <DEDUP_REMOVED lines=22> */
.L_x_16489:
[----:B----4-:R0:W-:Y:S01]  /*4220*/  STG.E.U8 [R8.64], R0 ;  /* 0x0000000008007986 */ /* 0x0101e2000c101124 */
[----:B------:R-:W-:Y:S01]  /*4230*/  IMAD.MOV.U32 R19, RZ, RZ, R23 ;  /* 0x000000ffff137224 */ /* 0x000fe200078e0017 */
[----:B------:R-:W-:Y:S05]  /*4240*/  BRA `(.L_x_16485) ;  /* 0x00000ed000007947 */ /* 0x000fea0003800000 */
.L_x_16488:
[----:B------:R-:W-:-:S13]  /*4250*/  ISETP.NE.AND P0, PT, R3, 0x2, PT ;  /* 0x000000020300780c */ /* 0x000fda0003f05270 */
[----:B------:R-:W-:Y:S05]  /*4260*/  @!P0 BRA `(.L_x_16491) ;  /* 0x000000c000008947 */ /* 0x000fea0003800000 */
[----:B------:R-:W-:-:S13]  /*4270*/  ISETP.NE.AND P0, PT, R3, 0x3, PT ;  /* 0x000000030300780c */ /* 0x000fda0003f05270 */
[----:B------:R-:W-:Y:S05]  /*4280*/  @!P0 BRA `(.L_x_16492) ;  /* 0x0000007000008947 */ /* 0x000fea0003800000 */
[----:B------:R-:W-:-:S13]  /*4290*/  ISETP.NE.AND P0, PT, R3, 0x4, PT ;  /* 0x000000040300780c */ /* 0x000fda0003f05270 */
[----:B------:R-:W-:Y:S05]  /*42a0*/  @P0 BRA `(.L_x_16490) ;  /* 0x00000cb000000947 */ /* 0x000fea0003800000 */
[--C-:B----4-:R-:W-:Y:S01]  /*42b0*/  SHF.R.S32.HI R5, RZ, 0x1f, R0.reuse ;  /* 0x0000001fff057819 */ /* 0x110fe20000011400 */
[----:B------:R-:W-:Y:S02]  /*42c0*/  IMAD.MOV.U32 R4, RZ, RZ, R0 ;  /* 0x000000ffff047224 */ /* 0x000fe400078e0000 */
[----:B------:R-:W-:-:S03]  /*42d0*/  IMAD.MOV.U32 R19, RZ, RZ, R23 ;  /* 0x000000ffff137224 */ /* 0x000fc600078e0017 */
[----:B------:R0:W-:Y:S01]  /*42e0*/  STG.E.64 [R8.64], R4 ;  /* 0x0000000408007986 */ /* 0x0001e2000c101b24 */
[----:B------:R-:W-:Y:S05]  /*42f0*/  BRA `(.L_x_16485) ;  /* 0x00000e2000007947 */ /* 0x000fea0003800000 */
.L_x_16492:
[----:B----4-:R0:W-:Y:S01]  /*4300*/  STG.E [R8.64], R0 ;  /* 0x0000000008007986 */ /* 0x0101e2000c101924 */
[----:B------:R-:W-:Y:S01]  /*4310*/  IMAD.MOV.U32 R19, RZ, RZ, R23 ;  /* 0x000000ffff137224 */ /* 0x000fe200078e0017 */
[----:B------:R-:W-:Y:S05]  /*4320*/  BRA `(.L_x_16485) ;  /* 0x00000df000007947 */ /* 0x000fea0003800000 */
.L_x_16491:
[----:B----4-:R0:W-:Y:S01]  /*4330*/  STG.E.U16 [R8.64], R0 ;  /* 0x0000000008007986 */ /* 0x0101e2000c101524 */
[----:B------:R-:W-:Y:S01]  /*4340*/  IMAD.MOV.U32 R19, RZ, RZ, R23 ;  /* 0x000000ffff137224 */ /* 0x000fe200078e0017 */
[----:B------:R-:W-:Y:S05]  /*4350*/  BRA `(.L_x_16485) ;  /* 0x00000dc000007947 */ /* 0x000fea0003800000 */
.L_x_16487:
[----:B------:R-:W-:-:S13]  /*4360*/  ISETP.GT.AND P0, PT, R3, 0x6, PT ;  /* 0x000000060300780c */ /* 0x000fda0003f04270 */
[----:B------:R-:W-:Y:S05]  /*4370*/  @P0 BRA `(.L_x_16493) ;  /* 0x000000d000000947 */ /* 0x000fea0003800000 */
[----:B------:R-:W-:-:S13]  /*4380*/  ISETP.NE.AND P0, PT, R3, 0x5, PT ;  /* 0x000000050300780c */ /* 0x000fda0003f05270 */
[----:B------:R-:W-:Y:S05]  /*4390*/  @!P0 BRA `(.L_x_16494) ;  /* 0x0000006000008947 */ /* 0x000fea0003800000 */
[----:B------:R-:W-:-:S13]  /*43a0*/  ISETP.NE.AND P0, PT, R3, 0x6, PT ;  /* 0x000000060300780c */ /* 0x000fda0003f05270 */
[----:B------:R-:W-:Y:S05]  /*43b0*/  @P0 BRA `(.L_x_16490) ;  /* 0x00000ba000000947 */ /* 0x000fea0003800000 */
[----:B----4-:R-:W0:Y:S01]  /*43c0*/  I2F R3, R0 ;  /* 0x0000000000037306 */ /* 0x010e220000201400 */
[----:B------:R-:W-:Y:S01]  /*43d0*/  IMAD.MOV.U32 R19, RZ, RZ, R23 ;  /* 0x000000ffff137224 */ /* 0x000fe200078e0017 */
[----:B0-----:R0:W-:Y:S01]  /*43e0*/  STG.E [R8.64], R3 ;  /* 0x0000000308007986 */ /* 0x0011e2000c101924 */
[----:B------:R-:W-:Y:S05]  /*43f0*/  BRA `(.L_x_16485) ;  /* 0x00000d2000007947 */ /* 0x000fea0003800000 */
.L_x_16494:
[----:B----4-:R-:W0:Y:S01]  /*4400*/  I2F R3, R0 ;  /* 0x0000000000037306 */ /* 0x010e220000201400 */
[----:B------:R-:W-:Y:S01]  /*4410*/  IMAD.MOV.U32 R19, RZ, RZ, R23 ;  /* 0x000000ffff137224 */ /* 0x000fe200078e0017 */
[----:B0-----:R-:W-:-:S05]  /*4420*/  F2FP.PACK_AB R3, RZ, R3 ;  /* 0x00000003ff03723e */ /* 0x001fca00000000ff */
[----:B------:R0:W-:Y:S01]  /*4430*/  STG.E.U16 [R8.64], R3 ;  /* 0x0000000308007986 */ /* 0x0001e2000c101524 */
[----:B------:R-:W-:Y:S05]  /*4440*/  BRA `(.L_x_16485) ;  /* 0x00000cd000007947 */ /* 0x000fea0003800000 */
.L_x_16493:
[----:B------:R-:W-:-:S13]  /*4450*/  ISETP.NE.AND P0, PT, R3, 0x7, PT ;  /* 0x000000070300780c */ /* 0x000fda0003f05270 */
[----:B------:R-:W-:Y:S05]  /*4460*/  @!P0 BRA `(.L_x_16495) ;  /* 0x000000f000008947 */ /* 0x000fea0003800000 */
[----:B------:R-:W-:-:S13]  /*4470*/  ISETP.NE.AND P0, PT, R3, 0x8, PT ;  /* 0x000000080300780c */ /* 0x000fda0003f05270 */
[----:B------:R-:W-:Y:S05]  /*4480*/  @!P0 BRA `(.L_x_16496) ;  /* 0x0000007000008947 */ /* 0x000fea0003800000 */
[----:B------:R-:W-:-:S13]  /*4490*/  ISETP.NE.AND P0, PT, R3, 0x9, PT ;  /* 0x000000090300780c */ /* 0x000fda0003f05270 */
[----:B------:R-:W-:Y:S05]  /*44a0*/  @P0 BRA `(.L_x_16490) ;  /* 0x00000ab000000947 */ /* 0x000fea0003800000 */
[----:B----4-:R-:W0:Y:S01]  /*44b0*/  I2F R4, R0 ;  /* 0x0000000000047306 */ /* 0x010e220000201400 */
[----:B------:R-:W-:Y:S02]  /*44c0*/  IMAD.MOV.U32 R5, RZ, RZ, RZ ;  /* 0x000000ffff057224 */ /* 0x000fe400078e00ff */
[----:B------:R-:W-:-:S03]  /*44d0*/  IMAD.MOV.U32 R19, RZ, RZ, R23 ;  /* 0x000000ffff137224 */ /* 0x000fc600078e0017 */
[----:B0-----:R0:W-:Y:S01]  /*44e0*/  STG.E.64 [R8.64], R4 ;  /* 0x0000000408007986 */ /* 0x0011e2000c101b24 */
[----:B------:R-:W-:Y:S05]  /*44f0*/  BRA `(.L_x_16485) ;  /* 0x00000c2000007947 */ /* 0x000fea0003800000 */
.L_x_16496:
[----:B----4-:R-:W0:Y:S01]  /*4500*/  I2F R0, R0 ;  /* 0x0000000000007306 */ /* 0x010e220000201400 */
[----:B------:R-:W-:Y:S01]  /*4510*/  IMAD.MOV.U32 R19, RZ, RZ, R23 ;  /* 0x000000ffff137224 */ /* 0x000fe200078e0017 */
[----:B0-----:R-:W-:-:S04]  /*4520*/  F2FP.PACK_AB R3, RZ, R0 ;  /* 0x00000000ff03723e */ /* 0x001fc800000000ff */
[----:B------:R-:W-:-:S05]  /*4530*/  PRMT R3, R3, 0x5410, RZ ;  /* 0x0000541003037816 */ /* 0x000fca00000000ff */
[----:B------:R0:W-:Y:S01]  /*4540*/  STG.E [R8.64], R3 ;  /* 0x0000000308007986 */ /* 0x0001e2000c101924 */
[----:B------:R-:W-:Y:S05]  /*4550*/  BRA `(.L_x_16485) ;  /* 0x00000bc000007947 */ /* 0x000fea0003800000 */
.L_x_16495:
[----:B----4-:R-:W0:Y:S01]  /*4560*/  I2F.F64 R4, R0 ;  /* 0x0000000000047312 */ /* 0x010e220000201c00 */
[----:B------:R-:W-:Y:S01]  /*4570*/  IMAD.MOV.U32 R19, RZ, RZ, R23 ;  /* 0x000000ffff137224 */ /* 0x000fe200078e0017 */
[----:B0-----:R0:W-:Y:S01]  /*4580*/  STG.E.64 [R8.64], R4 ;  /* 0x0000000408007986 */ /* 0x0011e2000c101b24 */
[----:B------:R-:W-:Y:S05]  /*4590*/  BRA `(.L_x_16485) ;  /* 0x00000b8000007947 */ /* 0x000fea0003800000 */
.L_x_16486:
        /* <DEDUP_REMOVED lines=8> */
[----:B----4-:R-:W-:Y:S01]  /*4620*/  ISETP.NE.AND P0, PT, R0, RZ, PT ;  /* 0x000000ff0000720c */ /* 0x010fe20003f05270 */
[----:B------:R-:W-:-:S03]  /*4630*/  IMAD.MOV.U32 R19, RZ, RZ, R23 ;  /* 0x000000ffff137224 */ /* 0x000fc600078e0017 */
[----:B------:R-:W-:-:S05]  /*4640*/  SEL R3, RZ, 0x1, !P0 ;  /* 0x00000001ff037807 */ /* 0x000fca0004000000 */
[----:B------:R0:W-:Y:S01]  /*4650*/  STG.E.U8 [R8.64], R3 ;  /* 0x0000000308007986 */ /* 0x0001e2000c101124 */
[----:B------:R-:W-:Y:S05]  /*4660*/  BRA `(.L_x_16485) ;  /* 0x00000ab000007947 */ /* 0x000fea0003800000 */
.L_x_16499:
[----:B----4-:R-:W0:Y:S01]  /*4670*/  I2F.F64 R4, R0 ;  /* 0x0000000000047312 */ /* 0x010e220000201c00 */
[----:B-1----:R-:W-:Y:S01]  /*4680*/  CS2R R6, SRZ ;  /* 0x0000000000067805 */ /* 0x002fe2000001ff00 */
[----:B------:R-:W-:-:S04]  /*4690*/  IMAD.MOV.U32 R19, RZ, RZ, R23 ;  /* 0x000000ffff137224 */ /* 0x000fc800078e0017 */
[----:B0-----:R0:W-:Y:S01]  /*46a0*/  STG.E.128 [R8.64], R4 ;  /* 0x0000000408007986 */ /* 0x0011e2000c101d24 */
[----:B------:R-:W-:Y:S05]  /*46b0*/  BRA `(.L_x_16485) ;  /* 0x00000a6000007947 */ /* 0x000fea0003800000 */
.L_x_16498:
[----:B------:R-:W-:-:S13]  /*46c0*/  ISETP.NE.AND P0, PT, R3, 0xf, PT ;  /* 0x0000000f0300780c */ /* 0x000fda0003f05270 */
[----:B------:R-:W-:Y:S05]  /*46d0*/  @!P0 BRA `(.L_x_16500) ;  /* 0x000002f000008947 */ /* 0x000fea0003800000 */
[----:B------:R-:W-:-:S13]  /*46e0*/  ISETP.NE.AND P0, PT, R3, 0x17, PT ;  /* 0x000000170300780c */ /* 0x000fda0003f05270 */
[----:B------:R-:W-:Y:S05]  /*46f0*/  @!P0 BRA `(.L_x_16501) ;  /* 0x0000016000008947 */ /* 0x000fea0003800000 */
[----:B------:R-:W-:-:S13]  /*4700*/  ISETP.NE.AND P0, PT, R3, 0x18, PT ;  /* 0x000000180300780c */ /* 0x000fda0003f05270 */
[----:B------:R-:W-:Y:S05]  /*4710*/  @P0 BRA `(.L_x_16490) ;  /* 0x0000084000000947 */ /* 0x000fea0003800000 */
[----:B-1--4-:R-:W0:Y:S01]  /*4720*/  I2F R7, R0 ;  /* 0x0000000000077306 */ /* 0x012e220000201400 */
        /* <DEDUP_REMOVED lines=14> */
.L_x_16503:
[----:B------:R-:W-:Y:S05]  /*4810*/  BSYNC B0 ;  /* 0x0000000000007941 */ /* 0x000fea0003800000 */
.L_x_16502:
[----:B------:R-:W-:Y:S01]  /*4820*/  LOP3.LUT R3, R3, R4, RZ, 0xfc, !PT ;  /* 0x0000000403037212 */ /* 0x000fe200078efcff */
[----:B------:R-:W-:-:S04]  /*4830*/  IMAD.MOV.U32 R19, RZ, RZ, R23 ;  /* 0x000000ffff137224 */ /* 0x000fc800078e0017 */
[----:B------:R0:W-:Y:S01]  /*4840*/  STG.E.U8 [R8.64], R3 ;  /* 0x0000000308007986 */ /* 0x0001e2000c101124 */
[----:B------:R-:W-:Y:S05]  /*4850*/  BRA `(.L_x_16485) ;  /* 0x000008c000007947 */ /* 0x000fea0003800000 */
.L_x_16501:
[----:B----4-:R-:W0:Y:S01]  /*4860*/  I2F R5, R0 ;  /* 0x0000000000057306 */ /* 0x010e220000201400 */
        /* <DEDUP_REMOVED lines=12> */
.L_x_16505:
[----:B------:R-:W-:Y:S01]  /*4930*/  IMAD.MOV.U32 R0, RZ, RZ, 0x7f ;  /* 0x0000007fff007424 */ /* 0x000fe200078e00ff */
[----:B------:R-:W-:-:S04]  /*4940*/  ISETP.GT.U32.AND P0, PT, R3, 0x7f800000, PT ;  /* 0x7f8000000300780c */ /* 0x000fc80003f04070 */
[----:B------:R-:W-:-:S04]  /*4950*/  SEL R0, R0, 0x7c, P0 ;  /* 0x0000007c00007807 */ /* 0x000fc80000000000 */
.L_x_16506:
[----:B------:R-:W-:Y:S05]  /*4960*/  BSYNC B0 ;  /* 0x0000000000007941 */ /* 0x000fea0003800000 */
.L_x_16504:
[----:B------:R-:W-:Y:S01]  /*4970*/  LOP3.LUT R3, R5, 0x80000000, RZ, 0xc0, !PT ;  /* 0x8000000005037812 */ /* 0x000fe200078ec0ff */
[----:B------:R-:W-:-:S03]  /*4980*/  IMAD.MOV.U32 R19, RZ, RZ, R23 ;  /* 0x000000ffff137224 */ /* 0x000fc600078e0017 */
[----:B------:R-:W-:-:S04]  /*4990*/  SHF.R.U32.HI R3, RZ, 0x18, R3 ;  /* 0x00000018ff037819 */ /* 0x000fc80000011603 */
[----:B------:R-:W-:-:S05]  /*49a0*/  LOP3.LUT R3, R0, R3, RZ, 0xfc, !PT ;  /* 0x0000000300037212 */ /* 0x000fca00078efcff */
[----:B------:R0:W-:Y:S01]  /*49b0*/  STG.E.U8 [R8.64], R3 ;  /* 0x0000000308007986 */ /* 0x0001e2000c101124 */
[----:B------:R-:W-:Y:S05]  /*49c0*/  BRA `(.L_x_16485) ;  /* 0x0000075000007947 */ /* 0x000fea0003800000 */
.L_x_16500:
[----:B----4-:R-:W0:Y:S01]  /*49d0*/  I2F R3, R0 ;  /* 0x0000000000037306 */ /* 0x010e220000201400 */
[----:B------:R-:W-:Y:S01]  /*49e0*/  IMAD.MOV.U32 R19, RZ, RZ, R23 ;  /* 0x000000ffff137224 */ /* 0x000fe200078e0017 */
[----:B0-----:R-:W-:-:S05]  /*49f0*/  F2FP.BF16.PACK_AB R3, RZ, R3 ;  /* 0x00000003ff03723e */ /* 0x001fca00000010ff */
[----:B------:R0:W-:Y:S01]  /*4a00*/  STG.E.U16 [R8.64], R3 ;  /* 0x0000000308007986 */ /* 0x0001e2000c101524 */
[----:B------:R-:W-:Y:S05]  /*4a10*/  BRA `(.L_x_16485) ;  /* 0x0000070000007947 */ /* 0x000fea0003800000 */
.L_x_16497:
        /* <DEDUP_REMOVED lines=11> */
.L_x_16509:
[----:B----4-:R-:W0:Y:S01]  /*4ad0*/  I2F R5, R0 ;  /* 0x0000000000057306 */ /* 0x010e220000201400 */
        /* <DEDUP_REMOVED lines=16> */
.L_x_16512:
[----:B------:R-:W-:-:S04]  /*4be0*/  LOP3.LUT R3, R5, 0x80000000, RZ, 0xc0, !PT ;  /* 0x8000000005037812 */ /* 0x000fc800078ec0ff */
[----:B------:R-:W-:-:S04]  /*4bf0*/  SHF.R.U32.HI R3, RZ, 0x18, R3 ;  /* 0x00000018ff037819 */ /* 0x000fc80000011603 */
[----:B------:R-:W-:-:S04]  /*4c00*/  LOP3.LUT R0, R0, R3, RZ, 0xfc, !PT ;  /* 0x0000000300007212 */ /* 0x000fc800078efcff */
[----:B------:R-:W-:Y:S02]  /*4c10*/  PRMT R4, R0, 0x7610, R4 ;  /* 0x0000761000047816 */ /* 0x000fe40000000004 */
.L_x_16511:
[----:B------:R-:W-:Y:S05]  /*4c20*/  BSYNC B0 ;  /* 0x0000000000007941 */ /* 0x000fea0003800000 */
.L_x_16510:
[----:B------:R0:W-:Y:S01]  /*4c30*/  STG.E.U8 [R8.64], R4 ;  /* 0x0000000408007986 */ /* 0x0001e2000c101124 */
[----:B------:R-:W-:Y:S01]  /*4c40*/  IMAD.MOV.U32 R19, RZ, RZ, R23 ;  /* 0x000000ffff137224 */ /* 0x000fe200078e0017 */
[----:B------:R-:W-:Y:S05]  /*4c50*/  BRA `(.L_x_16485) ;  /* 0x000004c000007947 */ /* 0x000fea0003800000 */
.L_x_16508:
        /* <DEDUP_REMOVED lines=17> */
.L_x_16515:
[----:B------:R-:W-:-:S04]  /*4d70*/  LOP3.LUT R3, R5, 0x80000000, RZ, 0xc0, !PT ;  /* 0x8000000005037812 */ /* 0x000fc800078ec0ff */
[----:B------:R-:W-:-:S04]  /*4d80*/  SHF.R.U32.HI R3, RZ, 0x18, R3 ;  /* 0x00000018ff037819 */ /* 0x000fc80000011603 */
[----:B------:R-:W-:-:S04]  /*4d90*/  LOP3.LUT R0, R0, R3, RZ, 0xfc, !PT ;  /* 0x0000000300007212 */ /* 0x000fc800078efcff */
[----:B------:R-:W-:Y:S02]  /*4da0*/  PRMT R4, R0, 0x7610, R4 ;  /* 0x0000761000047816 */ /* 0x000fe40000000004 */
.L_x_16514:
[----:B------:R-:W-:Y:S05]  /*4db0*/  BSYNC B0 ;  /* 0x0000000000007941 */ /* 0x000fea0003800000 */
.L_x_16513:
[----:B------:R0:W-:Y:S01]  /*4dc0*/  STG.E.U8 [R8.64], R4 ;  /* 0x0000000408007986 */ /* 0x0001e2000c101124 */
[----:B------:R-:W-:Y:S01]  /*4dd0*/  IMAD.MOV.U32 R19, RZ, RZ, R23 ;  /* 0x000000ffff137224 */ /* 0x000fe200078e0017 */
[----:B------:R-:W-:Y:S05]  /*4de0*/  BRA `(.L_x_16485) ;  /* 0x0000033000007947 */ /* 0x000fea0003800000 */
.L_x_16507:
[----:B------:R-:W-:-:S13]  /*4df0*/  ISETP.NE.AND P0, PT, R3, 0x1c, PT ;  /* 0x0000001c0300780c */ /* 0x000fda0003f05270 */
[----:B------:R-:W-:Y:S05]  /*4e00*/  @!P0 BRA `(.L_x_16516) ;  /* 0x000002f000008947 */ /* 0x000fea0003800000 */
[----:B------:R-:W-:-:S13]  /*4e10*/  ISETP.NE.AND P0, PT, R3, 0x1d, PT ;  /* 0x0000001d0300780c */ /* 0x000fda0003f05270 */
[----:B------:R-:W-:Y:S05]  /*4e20*/  @!P0 BRA `(.L_x_16517) ;  /* 0x0000028000008947 */ /* 0x000fea0003800000 */
[----:B------:R-:W-:-:S13]  /*4e30*/  ISETP.NE.AND P0, PT, R3, 0x2c, PT ;  /* 0x0000002c0300780c */ /* 0x000fda0003f05270 */
[----:B------:R-:W-:Y:S05]  /*4e40*/  @P0 BRA `(.L_x_16490) ;  /* 0x0000011000000947 */ /* 0x000fea0003800000 */
[----:B----4-:R-:W0:Y:S01]  /*4e50*/  I2F R0, R0 ;  /* 0x0000000000007306 */ /* 0x010e220000201400 */
[----:B------:R-:W-:Y:S01]  /*4e60*/  PLOP3.LUT P0, PT, PT, PT, PT, 0x80, 0x0 ;  /* 0x000000000000781c */ /* 0x000fe20003f0f070 */
[----:B------:R-:W-:Y:S01]  /*4e70*/  IMAD.MOV.U32 R19, RZ, RZ, R23 ;  /* 0x000000ffff137224 */ /* 0x000fe200078e0017 */
        /* <DEDUP_REMOVED lines=9> */
[----:B------:R-:W-:-:S13]  /*4f10*/  @P2 PLOP3.LUT P0, PT, P1, PT, PT, 0x80, 0x0 ;  /* 0x000000000000281c */ /* 0x000fda0000f0f070 */
[----:B------:R-:W-:-:S04]  /*4f20*/  @!P0 IMAD.MOV R0, RZ, RZ, R4 ;  /* 0x000000ffff008224 */ /* 0x000fc800078e0204 */
[----:B------:R-:W-:-:S05]  /*4f30*/  @P2 IMAD.MOV.U32 R3, RZ, RZ, R0 ;  /* 0x000000ffff032224 */ /* 0x000fca00078e0000 */
[----:B------:R0:W-:Y:S01]  /*4f40*/  STG.E.U8 [R8.64], R3 ;  /* 0x0000000308007986 */ /* 0x0001e2000c101124 */
[----:B------:R-:W-:Y:S05]  /*4f50*/  BRA `(.L_x_16485) ;  /* 0x000001c000007947 */ /* 0x000fea0003800000 */
.L_x_16490:
[----:B------:R-:W-:Y:S01]  /*4f60*/  MOV R14, 0x0 ;  /* 0x00000000000e7802 */ /* 0x000fe20000000f00 */
[----:B------:R-:W-:Y:S02]  /*4f70*/  IMAD.MOV.U32 R4, RZ, RZ, c[0x4][0x198] ;  /* 0x01006600ff047624 */ /* 0x000fe400078e00ff */
[----:B------:R-:W-:Y:S02]  /*4f80*/  IMAD.MOV.U32 R5, RZ, RZ, c[0x4][0x19c] ;  /* 0x01006700ff057624 */ /* 0x000fe400078e00ff */
[----:B-1----:R-:W-:Y:S01]  /*4f90*/  IMAD.MOV.U32 R6, RZ, RZ, c[0x4][0x1a0] ;  /* 0x01006800ff067624 */ /* 0x002fe200078e00ff */
        /* <DEDUP_REMOVED lines=9> */
[----:B----4-:R-:W-:Y:S02]  /*5030*/  MOV R0, 0x5010 ;  /* 0x0000501000007802 */ /* 0x010fe40000000f00 */
[----:B------:R-:W-:-:S02]  /*5040*/  MOV R9, 0x0 ;  /* 0x0000000000097802 */ /* 0x000fc40000000f00 */
[----:B------:R-:W-:Y:S02]  /*5050*/  MOV R19, 0x0 ;  /* 0x0000000000137802 */ /* 0x000fe40000000f00 */
[----:B------:R-:W-:-:S04]  /*5060*/  IADD3 R20, P0, P1, -R0, R3, R20 ;  /* 0x0000000300147210 */ /* 0x000fc8000791e114 */
[----:B------:R-:W-:-:S04]  /*5070*/  IADD3.X R21, ~R19, R9, R21, P0, P1 ;  /* 0x0000000913157210 */ /* 0x000fc800007e2515 */
[----:B0-23--:R-:W-:Y:S05]  /*5080*/  CALL.ABS.NOINC R14 ;  /* 0x000000000e007343 */ /* 0x00dfea0003c00000 */
[----:B------:R-:W-:Y:S01]  /*5090*/  IMAD.MOV.U32 R19, RZ, RZ, R23 ;  /* 0x000000ffff137224 */ /* 0x000fe200078e0017 */
[----:B------:R-:W-:Y:S05]  /*50a0*/  BRA `(.L_x_16485) ;  /* 0x0000007000007947 */ /* 0x000fea0003800000 */
.L_x_16517:
[--C-:B----4-:R-:W-:Y:S01]  /*50b0*/  SHF.R.S32.HI R5, RZ, 0x1f, R0.reuse ;  /* 0x0000001fff057819 */ /* 0x110fe20000011400 */
[----:B------:R-:W-:Y:S02]  /*50c0*/  IMAD.MOV.U32 R4, RZ, RZ, R0 ;  /* 0x000000ffff047224 */ /* 0x000fe400078e0000 */
[----:B------:R-:W-:-:S03]  /*50d0*/  IMAD.MOV.U32 R19, RZ, RZ, R23 ;  /* 0x000000ffff137224 */ /* 0x000fc600078e0017 */
[----:B------:R0:W-:Y:S01]  /*50e0*/  STG.E.64 [R8.64], R4 ;  /* 0x0000000408007986 */ /* 0x0001e2000c101b24 */
[----:B------:R-:W-:Y:S05]  /*50f0*/  BRA `(.L_x_16485) ;  /* 0x0000002000007947 */ /* 0x000fea0003800000 */
.L_x_16516:
[----:B----4-:R0:W-:Y:S01]  /*5100*/  STG.E [R8.64], R0 ;  /* 0x0000000008007986 */ /* 0x0101e2000c101924 */
[----:B------:R-:W-:-:S03]  /*5110*/  IMAD.MOV.U32 R19, RZ, RZ, R23 ;  /* 0x000000ffff137224 */ /* 0x000fc600078e0017 */
.L_x_16485:
[----:B------:R-:W-:Y:S05]  /*5120*/  BSYNC B6 ;  /* 0x0000000000067941 */ /* 0x000fea0003800000 */
.L_x_16484:
        /* <DEDUP_REMOVED lines=19> */
[----:B-1----:R0:W-:Y:S01]  /*5260*/  STG.E.U8 [R8.64], R24 ;  /* 0x0000001808007986 */ /* 0x0021e2000c101124 */
[----:B------:R-:W-:Y:S05]  /*5270*/  BRA `(.L_x_16525) ;  /* 0x00000d9000007947 */ /* 0x000fea0003800000 */
.L_x_16523:
[----:B-1----:R0:W-:Y:S01]  /*5280*/  STG.E.U8 [R8.64], R24 ;  /* 0x0000001808007986 */ /* 0x0021e2000c101124 */
[----:B------:R-:W-:Y:S05]  /*5290*/  BRA `(.L_x_16525) ;  /* 0x00000d7000007947 */ /* 0x000fea0003800000 */
.L_x_16522:
[----:B------:R-:W-:-:S13]  /*52a0*/  ISETP.NE.AND P0, PT, R0, 0x2, PT ;  /* 0x000000020000780c */ /* 0x000fda0003f05270 */
[----:B------:R-:W-:Y:S05]  /*52b0*/  @!P0 BRA `(.L_x_16526) ;  /* 0x0000009000008947 */ /* 0x000fea0003800000 */
[----:B------:R-:W-:-:S13]  /*52c0*/  ISETP.NE.AND P0, PT, R0, 0x3, PT ;  /* 0x000000030000780c */ /* 0x000fda0003f05270 */
[----:B------:R-:W-:Y:S05]  /*52d0*/  @!P0 BRA `(.L_x_16527) ;  /* 0x0000005000008947 */ /* 0x000fea0003800000 */
[----:B------:R-:W-:-:S13]  /*52e0*/  ISETP.NE.AND P0, PT, R0, 0x4, PT ;  /* 0x000000040000780c */ /* 0x000fda0003f05270 */
[----:B------:R-:W-:Y:S05]  /*52f0*/  @P0 BRA `(.L_x_16524) ;  /* 0x00000b9000000947 */ /* 0x000fea0003800000 */
[----:B-1----:R-:W-:-:S05]  /*5300*/  SHF.R.S32.HI R25, RZ, 0x1f, R24 ;  /* 0x0000001fff197819 */ /* 0x002fca0000011418 */
[----:B------:R0:W-:Y:S01]  /*5310*/  STG.E.64 [R8.64], R24 ;  /* 0x0000001808007986 */ /* 0x0001e2000c101b24 */
[----:B------:R-:W-:Y:S05]  /*5320*/  BRA `(.L_x_16525) ;  /* 0x00000ce000007947 */ /* 0x000fea0003800000 */
.L_x_16527:
[----:B-1----:R0:W-:Y:S01]  /*5330*/  STG.E [R8.64], R24 ;  /* 0x0000001808007986 */ /* 0x0021e2000c101924 */
[----:B------:R-:W-:Y:S05]  /*5340*/  BRA `(.L_x_16525) ;  /* 0x00000cc000007947 */ /* 0x000fea0003800000 */
.L_x_16526:
[----:B-1----:R0:W-:Y:S01]  /*5350*/  STG.E.U16 [R8.64], R24 ;  /* 0x0000001808007986 */ /* 0x0021e2000c101524 */
[----:B------:R-:W-:Y:S05]  /*5360*/  BRA `(.L_x_16525) ;  /* 0x00000ca000007947 */ /* 0x000fea0003800000 */
.L_x_16521:
[----:B------:R-:W-:-:S13]  /*5370*/  ISETP.GT.AND P0, PT, R0, 0x6, PT ;  /* 0x000000060000780c */ /* 0x000fda0003f04270 */
[----:B------:R-:W-:Y:S05]  /*5380*/  @P0 BRA `(.L_x_16528) ;  /* 0x000000b000000947 */ /* 0x000fea0003800000 */
[----:B------:R-:W-:-:S13]  /*5390*/  ISETP.NE.AND P0, PT, R0, 0x5, PT ;  /* 0x000000050000780c */ /* 0x000fda0003f05270 */
[----:B------:R-:W-:Y:S05]  /*53a0*/  @!P0 BRA `(.L_x_16529) ;  /* 0x0000005000008947 */ /* 0x000fea0003800000 */
[----:B------:R-:W-:-:S13]  /*53b0*/  ISETP.NE.AND P0, PT, R0, 0x6, PT ;  /* 0x000000060000780c */ /* 0x000fda0003f05270 */
[----:B------:R-:W-:Y:S05]  /*53c0*/  @P0 BRA `(.L_x_16524) ;  /* 0x00000ac000000947 */ /* 0x000fea0003800000 */
[----:B-1----:R-:W0:Y:S02]  /*53d0*/  I2F R3, R24 ;  /* 0x0000001800037306 */ /* 0x002e240000201400 */
[----:B0-----:R0:W-:Y:S01]  /*53e0*/  STG.E [R8.64], R3 ;  /* 0x0000000308007986 */ /* 0x0011e2000c101924 */
[----:B------:R-:W-:Y:S05]  /*53f0*/  BRA `(.L_x_16525) ;  /* 0x00000c1000007947 */ /* 0x000fea0003800000 */
.L_x_16529:
[----:B-1----:R-:W0:Y:S02]  /*5400*/  I2F R0, R24 ;  /* 0x0000001800007306 */ /* 0x002e240000201400 */
[----:B0-----:R-:W-:-:S05]  /*5410*/  F2FP.PACK_AB R0, RZ, R0 ;  /* 0x00000000ff00723e */ /* 0x001fca00000000ff */
[----:B------:R0:W-:Y:S01]  /*5420*/  STG.E.U16 [R8.64], R0 ;  /* 0x0000000008007986 */ /* 0x0001e2000c101524 */
[----:B------:R-:W-:Y:S05]  /*5430*/  BRA `(.L_x_16525) ;  /* 0x00000bd000007947 */ /* 0x000fea0003800000 */
.L_x_16528:
[----:B------:R-:W-:-:S13]  /*5440*/  ISETP.NE.AND P0, PT, R0, 0x7, PT ;  /* 0x000000070000780c */ /* 0x000fda0003f05270 */
[----:B------:R-:W-:Y:S05]  /*5450*/  @!P0 BRA `(.L_x_16530) ;  /* 0x000000d000008947 */ /* 0x000fea0003800000 */
[----:B------:R-:W-:-:S13]  /*5460*/  ISETP.NE.AND P0, PT, R0, 0x8, PT ;  /* 0x000000080000780c */ /* 0x000fda0003f05270 */
[----:B------:R-:W-:Y:S05]  /*5470*/  @!P0 BRA `(.L_x_16531) ;  /* 0x0000006000008947 */ /* 0x000fea0003800000 */
[----:B------:R-:W-:-:S13]  /*5480*/  ISETP.NE.AND P0, PT, R0, 0x9, PT ;  /* 0x000000090000780c */ /* 0x000fda0003f05270 */
[----:B------:R-:W-:Y:S05]  /*5490*/  @P0 BRA `(.L_x_16524) ;  /* 0x000009f000000947 */ /* 0x000fea0003800000 */
[----:B-1----:R-:W0:Y:S01]  /*54a0*/  I2F R24, R24 ;  /* 0x0000001800187306 */ /* 0x002e220000201400 */
[----:B------:R-:W-:-:S05]  /*54b0*/  IMAD.MOV.U32 R25, RZ, RZ, RZ ;  /* 0x000000ffff197224 */ /* 0x000fca00078e00ff */
[----:B0-----:R0:W-:Y:S01]  /*54c0*/  STG.E.64 [R8.64], R24 ;  /* 0x0000001808007986 */ /* 0x0011e2000c101b24 */
[----:B------:R-:W-:Y:S05]  /*54d0*/  BRA `(.L_x_16525) ;  /* 0x00000b3000007947 */ /* 0x000fea0003800000 */
.L_x_16531:
[----:B-1----:R-:W0:Y:S02]  /*54e0*/  I2F R24, R24 ;  /* 0x0000001800187306 */ /* 0x002e240000201400 */
[----:B0-----:R-:W-:-:S04]  /*54f0*/  F2FP.PACK_AB R3, RZ, R24 ;  /* 0x00000018ff03723e */ /* 0x001fc800000000ff */
[----:B------:R-:W-:-:S05]  /*5500*/  PRMT R3, R3, 0x5410, RZ ;  /* 0x0000541003037816 */ /* 0x000fca00000000ff */
[----:B------:R0:W-:Y:S01]  /*5510*/  STG.E [R8.64], R3 ;  /* 0x0000000308007986 */ /* 0x0001e2000c101924 */
[----:B------:R-:W-:Y:S05]  /*5520*/  BRA `(.L_x_16525) ;  /* 0x00000ae000007947 */ /* 0x000fea0003800000 */
.L_x_16530:
[----:B-1----:R-:W0:Y:S02]  /*5530*/  I2F.F64 R24, R24 ;  /* 0x0000001800187312 */ /* 0x002e240000201c00 */
[----:B0-----:R0:W-:Y:S01]  /*5540*/  STG.E.64 [R8.64], R24 ;  /* 0x0000001808007986 */ /* 0x0011e2000c101b24 */
[----:B------:R-:W-:Y:S05]  /*5550*/  BRA `(.L_x_16525) ;  /* 0x00000ab000007947 */ /* 0x000fea0003800000 */
.L_x_16520:
        /* <DEDUP_REMOVED lines=8> */
[----:B-1----:R-:W-:-:S04]  /*55e0*/  ISETP.NE.AND P0, PT, R24, RZ, PT ;  /* 0x000000ff1800720c */ /* 0x002fc80003f05270 */
[----:B------:R-:W-:-:S05]  /*55f0*/  SEL R3, RZ, 0x1, !P0 ;  /* 0x00000001ff037807 */ /* 0x000fca0004000000 */
[----:B------:R0:W-:Y:S01]  /*5600*/  STG.E.U8 [R8.64], R3 ;  /* 0x0000000308007986 */ /* 0x0001e2000c101124 */
[----:B------:R-:W-:Y:S05]  /*5610*/  BRA `(.L_x_16525) ;  /* 0x000009f000007947 */ /* 0x000fea0003800000 */
.L_x_16534:
[----:B-1----:R-:W0:Y:S01]  /*5620*/  I2F.F64 R4, R24 ;  /* 0x0000001800047312 */ /* 0x002e220000201c00 */
[----:B------:R-:W-:-:S05]  /*5630*/  CS2R R6, SRZ ;  /* 0x0000000000067805 */ /* 0x000fca000001ff00 */
[----:B0-----:R0:W-:Y:S01]  /*5640*/  STG.E.128 [R8.64], R4 ;  /* 0x0000000408007986 */ /* 0x0011e2000c101d24 */
[----:B------:R-:W-:Y:S05]  /*5650*/  BRA `(.L_x_16525) ;  /* 0x000009b000007947 */ /* 0x000fea0003800000 */
.L_x_16533:
[----:B------:R-:W-:-:S13]  /*5660*/  ISETP.NE.AND P0, PT, R0, 0xf, PT ;  /* 0x0000000f0000780c */ /* 0x000fda0003f05270 */
[----:B------:R-:W-:Y:S05]  /*5670*/  @!P0 BRA `(.L_x_16535) ;  /* 0x000002d000008947 */ /* 0x000fea0003800000 */
[----:B------:R-:W-:-:S13]  /*5680*/  ISETP.NE.AND P0, PT, R0, 0x17, PT ;  /* 0x000000170000780c */ /* 0x000fda0003f05270 */
[----:B------:R-:W-:Y:S05]  /*5690*/  @!P0 BRA `(.L_x_16536) ;  /* 0x0000015000008947 */ /* 0x000fea0003800000 */
[----:B------:R-:W-:-:S13]  /*56a0*/  ISETP.NE.AND P0, PT, R0, 0x18, PT ;  /* 0x000000180000780c */ /* 0x000fda0003f05270 */
[----:B------:R-:W-:Y:S05]  /*56b0*/  @P0 BRA `(.L_x_16524) ;  /* 0x000007d000000947 */ /* 0x000fea0003800000 */
[----:B-1----:R-:W0:Y:S01]  /*56c0*/  I2F R7, R24 ;  /* 0x0000001800077306 */ /* 0x002e220000201400 */
        /* <DEDUP_REMOVED lines=14> */
.L_x_16538:
[----:B------:R-:W-:Y:S05]  /*57b0*/  BSYNC B0 ;  /* 0x0000000000007941 */ /* 0x000fea0003800000 */
.L_x_16537:
[----:B------:R-:W-:-:S05]  /*57c0*/  LOP3.LUT R5, R0, R5, RZ, 0xfc, !PT ;  /* 0x0000000500057212 */ /* 0x000fca00078efcff */
[----:B------:R0:W-:Y:S01]  /*57d0*/  STG.E.U8 [R8.64], R5 ;  /* 0x0000000508007986 */ /* 0x0001e2000c101124 */
[----:B------:R-:W-:Y:S05]  /*57e0*/  BRA `(.L_x_16525) ;  /* 0x0000082000007947 */ /* 0x000fea0003800000 */
.L_x_16536:
[----:B-1----:R-:W0:Y:S01]  /*57f0*/  I2F R5, R24 ;  /* 0x0000001800057306 */ /* 0x002e220000201400 */
        /* <DEDUP_REMOVED lines=12> */
.L_x_16540:
[----:B------:R-:W-:Y:S01]  /*58c0*/  IMAD.MOV.U32 R0, RZ, RZ, 0x7f ;  /* 0x0000007fff007424 */ /* 0x000fe200078e00ff */
[----:B------:R-:W-:-:S04]  /*58d0*/  ISETP.GT.U32.AND P0, PT, R3, 0x7f800000, PT ;  /* 0x7f8000000300780c */ /* 0x000fc80003f04070 */
[----:B------:R-:W-:-:S04]  /*58e0*/  SEL R0, R0, 0x7c, P0 ;  /* 0x0000007c00007807 */ /* 0x000fc80000000000 */
.L_x_16541:
[----:B------:R-:W-:Y:S05]  /*58f0*/  BSYNC B0 ;  /* 0x0000000000007941 */ /* 0x000fea0003800000 */
.L_x_16539:
[----:B------:R-:W-:-:S04]  /*5900*/  LOP3.LUT R3, R5, 0x80000000, RZ, 0xc0, !PT ;  /* 0x8000000005037812 */ /* 0x000fc800078ec0ff */
[----:B------:R-:W-:-:S04]  /*5910*/  SHF.R.U32.HI R3, RZ, 0x18, R3 ;  /* 0x00000018ff037819 */ /* 0x000fc80000011603 */
[----:B------:R-:W-:-:S05]  /*5920*/  LOP3.LUT R3, R0, R3, RZ, 0xfc, !PT ;  /* 0x0000000300037212 */ /* 0x000fca00078efcff */
[----:B------:R0:W-:Y:S01]  /*5930*/  STG.E.U8 [R8.64], R3 ;  /* 0x0000000308007986 */ /* 0x0001e2000c101124 */
[----:B------:R-:W-:Y:S05]  /*5940*/  BRA `(.L_x_16525) ;  /* 0x000006c000007947 */ /* 0x000fea0003800000 */
.L_x_16535:
[----:B-1----:R-:W0:Y:S02]  /*5950*/  I2F R0, R24 ;  /* 0x0000001800007306 */ /* 0x002e240000201400 */
[----:B0-----:R-:W-:-:S05]  /*5960*/  F2FP.BF16.PACK_AB R0, RZ, R0 ;  /* 0x00000000ff00723e */ /* 0x001fca00000010ff */
[----:B------:R0:W-:Y:S01]  /*5970*/  STG.E.U16 [R8.64], R0 ;  /* 0x0000000008007986 */ /* 0x0001e2000c101524 */
[----:B------:R-:W-:Y:S05]  /*5980*/  BRA `(.L_x_16525) ;  /* 0x0000068000007947 */ /* 0x000fea0003800000 */
.L_x_16532:
        /* <DEDUP_REMOVED lines=8> */
[----:B-1----:R0:W-:Y:S01]  /*5a10*/  STG.E.U16 [R8.64], R24 ;  /* 0x0000001808007986 */ /* 0x0021e2000c101524 */
[----:B------:R-:W-:Y:S05]  /*5a20*/  BRA `(.L_x_16525) ;  /* 0x000005e000007947 */ /* 0x000fea0003800000 */
.L_x_16544:
[----:B-1----:R-:W0:Y:S01]  /*5a30*/  I2F R5, R24 ;  /* 0x0000001800057306 */ /* 0x002e220000201400 */
        /* <DEDUP_REMOVED lines=16> */
.L_x_16547:
[----:B------:R-:W-:-:S04]  /*5b40*/  LOP3.LUT R3, R5, 0x80000000, RZ, 0xc0, !PT ;  /* 0x8000000005037812 */ /* 0x000fc800078ec0ff */
[----:B------:R-:W-:-:S04]  /*5b50*/  SHF.R.U32.HI R3, RZ, 0x18, R3 ;  /* 0x00000018ff037819 */ /* 0x000fc80000011603 */
[----:B------:R-:W-:-:S04]  /*5b60*/  LOP3.LUT R0, R0, R3, RZ, 0xfc, !PT ;  /* 0x0000000300007212 */ /* 0x000fc800078efcff */
[----:B------:R-:W-:Y:S02]  /*5b70*/  PRMT R4, R0, 0x7610, R4 ;  /* 0x0000761000047816 */ /* 0x000fe40000000004 */
.L_x_16546:
[----:B------:R-:W-:Y:S05]  /*5b80*/  BSYNC B0 ;  /* 0x0000000000007941 */ /* 0x000fea0003800000 */
.L_x_16545:
[----:B------:R0:W-:Y:S01]  /*5b90*/  STG.E.U8 [R8.64], R4 ;  /* 0x0000000408007986 */ /* 0x0001e2000c101124 */
[----:B------:R-:W-:Y:S05]  /*5ba0*/  BRA `(.L_x_16525) ;  /* 0x0000046000007947 */ /* 0x000fea0003800000 */
.L_x_16543:
        /* <DEDUP_REMOVED lines=17> */
.L_x_16550:
[----:B------:R-:W-:-:S04]  /*5cc0*/  LOP3.LUT R3, R5, 0x80000000, RZ, 0xc0, !PT ;  /* 0x8000000005037812 */ /* 0x000fc800078ec0ff */
[----:B------:R-:W-:-:S04]  /*5cd0*/  SHF.R.U32.HI R3, RZ, 0x18, R3 ;  /* 0x00000018ff037819 */ /* 0x000fc80000011603 */
[----:B------:R-:W-:-:S04]  /*5ce0*/  LOP3.LUT R0, R0, R3, RZ, 0xfc, !PT ;  /* 0x0000000300007212 */ /* 0x000fc800078efcff */
[----:B------:R-:W-:Y:S02]  /*5cf0*/  PRMT R4, R0, 0x7610, R4 ;  /* 0x0000761000047816 */ /* 0x000fe40000000004 */
.L_x_16549:
[----:B------:R-:W-:Y:S05]  /*5d00*/  BSYNC B0 ;  /* 0x0000000000007941 */ /* 0x000fea0003800000 */
.L_x_16548:
[----:B------:R0:W-:Y:S01]  /*5d10*/  STG.E.U8 [R8.64], R4 ;  /* 0x0000000408007986 */ /* 0x0001e2000c101124 */
[----:B------:R-:W-:Y:S05]  /*5d20*/  BRA `(.L_x_16525) ;  /* 0x000002e000007947 */ /* 0x000fea0003800000 */
.L_x_16542:
[----:B------:R-:W-:-:S13]  /*5d30*/  ISETP.NE.AND P0, PT, R0, 0x1c, PT ;  /* 0x0000001c0000780c */ /* 0x000fda0003f05270 */
[----:B------:R-:W-:Y:S05]  /*5d40*/  @!P0 BRA `(.L_x_16551) ;  /* 0x000002b000008947 */ /* 0x000fea0003800000 */
[----:B------:R-:W-:-:S13]  /*5d50*/  ISETP.NE.AND P0, PT, R0, 0x1d, PT ;  /* 0x0000001d0000780c */ /* 0x000fda0003f05270 */
[----:B------:R-:W-:Y:S05]  /*5d60*/  @!P0 BRA `(.L_x_16552) ;  /* 0x0000026000008947 */ /* 0x000fea0003800000 */
[----:B------:R-:W-:-:S13]  /*5d70*/  ISETP.NE.AND P0, PT, R0, 0x2c, PT ;  /* 0x0000002c0000780c */ /* 0x000fda0003f05270 */
[----:B------:R-:W-:Y:S05]  /*5d80*/  @P0 BRA `(.L_x_16524) ;  /* 0x0000010000000947 */ /* 0x000fea0003800000 */
[----:B-1----:R-:W0:Y:S01]  /*5d90*/  I2F R24, R24 ;  /* 0x0000001800187306 */ /* 0x002e220000201400 */
        /* <DEDUP_REMOVED lines=15> */
.L_x_16524:
        /* <DEDUP_REMOVED lines=20> */
.L_x_16552:
[----:B-1----:R-:W-:-:S05]  /*5fd0*/  SHF.R.S32.HI R25, RZ, 0x1f, R24 ;  /* 0x0000001fff197819 */ /* 0x002fca0000011418 */
[----:B------:R0:W-:Y:S01]  /*5fe0*/  STG.E.64 [R8.64], R24 ;  /* 0x0000001808007986 */ /* 0x0001e2000c101b24 */
[----:B------:R-:W-:Y:S05]  /*5ff0*/  BRA `(.L_x_16525) ;  /* 0x0000001000007947 */ /* 0x000fea0003800000 */
.L_x_16551:
[----:B-1----:R0:W-:Y:S02]  /*6000*/  STG.E [R8.64], R24 ;  /* 0x0000001808007986 */ /* 0x0021e4000c101924 */
.L_x_16525:
        /* <DEDUP_REMOVED lines=21> */
.L_x_16556:
[----:B--2---:R0:W-:Y:S01]  /*6160*/  STG.E.U8 [R8.64], R18 ;  /* 0x0000001208007986 */ /* 0x0041e2000c101124 */
[----:B------:R-:W-:Y:S05]  /*6170*/  BRA `(.L_x_16558) ;  /* 0x00000d9000007947 */ /* 0x000fea0003800000 */
.L_x_16555:
[----:B------:R-:W-:-:S13]  /*6180*/  ISETP.NE.AND P0, PT, R0, 0x2, PT ;  /* 0x000000020000780c */ /* 0x000fda0003f05270 */
[----:B------:R-:W-:Y:S05]  /*6190*/  @!P0 BRA `(.L_x_16559) ;  /* 0x000000a000008947 */ /* 0x000fea0003800000 */
[----:B------:R-:W-:-:S13]  /*61a0*/  ISETP.NE.AND P0, PT, R0, 0x3, PT ;  /* 0x000000030000780c */ /* 0x000fda0003f05270 */
[----:B------:R-:W-:Y:S05]  /*61b0*/  @!P0 BRA `(.L_x_16560) ;  /* 0x0000006000008947 */ /* 0x000fea0003800000 */
[----:B------:R-:W-:-:S13]  /*61c0*/  ISETP.NE.AND P0, PT, R0, 0x4, PT ;  /* 0x000000040000780c */ /* 0x000fda0003f05270 */
[----:B------:R-:W-:Y:S05]  /*61d0*/  @P0 BRA `(.L_x_16557) ;  /* 0x00000ba000000947 */ /* 0x000fea0003800000 */
[--C-:B--2---:R-:W-:Y:S01]  /*61e0*/  SHF.R.S32.HI R5, RZ, 0x1f, R18.reuse ;  /* 0x0000001fff057819 */ /* 0x104fe20000011412 */
[----:B------:R-:W-:-:S05]  /*61f0*/  IMAD.MOV.U32 R4, RZ, RZ, R18 ;  /* 0x000000ffff047224 */ /* 0x000fca00078e0012 */
[----:B------:R0:W-:Y:S01]  /*6200*/  STG.E.64 [R8.64], R4 ;  /* 0x0000000408007986 */ /* 0x0001e2000c101b24 */
[----:B------:R-:W-:Y:S05]  /*6210*/  BRA `(.L_x_16558) ;  /* 0x00000cf000007947 */ /* 0x000fea0003800000 */
.L_x_16560:
[----:B--2---:R0:W-:Y:S01]  /*6220*/  STG.E [R8.64], R18 ;  /* 0x0000001208007986 */ /* 0x0041e2000c101924 */
[----:B------:R-:W-:Y:S05]  /*6230*/  BRA `(.L_x_16558) ;  /* 0x00000cd000007947 */ /* 0x000fea0003800000 */
.L_x_16559:
[----:B--2---:R0:W-:Y:S01]  /*6240*/  STG.E.U16 [R8.64], R18 ;  /* 0x0000001208007986 */ /* 0x0041e2000c101524 */
[----:B------:R-:W-:Y:S05]  /*6250*/  BRA `(.L_x_16558) ;  /* 0x00000cb000007947 */ /* 0x000fea0003800000 */
.L_x_16554:
[----:B------:R-:W-:-:S13]  /*6260*/  ISETP.GT.AND P0, PT, R0, 0x6, PT ;  /* 0x000000060000780c */ /* 0x000fda0003f04270 */
[----:B------:R-:W-:Y:S05]  /*6270*/  @P0 BRA `(.L_x_16561) ;  /* 0x000000b000000947 */ /* 0x000fea0003800000 */
[----:B------:R-:W-:-:S13]  /*6280*/  ISETP.NE.AND P0, PT, R0, 0x5, PT ;  /* 0x000000050000780c */ /* 0x000fda0003f05270 */
[----:B------:R-:W-:Y:S05]  /*6290*/  @!P0 BRA `(.L_x_16562) ;  /* 0x0000005000008947 */ /* 0x000fea0003800000 */
[----:B------:R-:W-:-:S13]  /*62a0*/  ISETP.NE.AND P0, PT, R0, 0x6, PT ;  /* 0x000000060000780c */ /* 0x000fda0003f05270 */
[----:B------:R-:W-:Y:S05]  /*62b0*/  @P0 BRA `(.L_x_16557) ;  /* 0x00000ac000000947 */ /* 0x000fea0003800000 */
[----:B--2---:R-:W0:Y:S02]  /*62c0*/  I2F R3, R18 ;  /* 0x0000001200037306 */ /* 0x004e240000201400 */
[----:B0-----:R0:W-:Y:S01]  /*62d0*/  STG.E [R8.64], R3 ;  /* 0x0000000308007986 */ /* 0x0011e2000c101924 */
[----:B------:R-:W-:Y:S05]  /*62e0*/  BRA `(.L_x_16558) ;  /* 0x00000c2000007947 */ /* 0x000fea0003800000 */
.L_x_16562:
[----:B--2---:R-:W0:Y:S02]  /*62f0*/  I2F R0, R18 ;  /* 0x0000001200007306 */ /* 0x004e240000201400 */
[----:B0-----:R-:W-:-:S05]  /*6300*/  F2FP.PACK_AB R0, RZ, R0 ;  /* 0x00000000ff00723e */ /* 0x001fca00000000ff */
[----:B------:R0:W-:Y:S01]  /*6310*/  STG.E.U16 [R8.64], R0 ;  /* 0x0000000008007986 */ /* 0x0001e2000c101524 */
[----:B------:R-:W-:Y:S05]  /*6320*/  BRA `(.L_x_16558) ;  /* 0x00000be000007947 */ /* 0x000fea0003800000 */
.L_x_16561:
[----:B------:R-:W-:-:S13]  /*6330*/  ISETP.NE.AND P0, PT, R0, 0x7, PT ;  /* 0x000000070000780c */ /* 0x000fda0003f05270 */
[----:B------:R-:W-:Y:S05]  /*6340*/  @!P0 BRA `(.L_x_16563) ;  /* 0x000000d000008947 */ /* 0x000fea0003800000 */
[----:B------:R-:W-:-:S13]  /*6350*/  ISETP.NE.AND P0, PT, R0, 0x8, PT ;  /* 0x000000080000780c */ /* 0x000fda0003f05270 */
[----:B------:R-:W-:Y:S05]  /*6360*/  @!P0 BRA `(.L_x_16564) ;  /* 0x0000006000008947 */ /* 0x000fea0003800000 */
[----:B------:R-:W-:-:S13]  /*6370*/  ISETP.NE.AND P0, PT, R0, 0x9, PT ;  /* 0x000000090000780c */ /* 0x000fda0003f05270 */
[----:B------:R-:W-:Y:S05]  /*6380*/  @P0 BRA `(.L_x_16557) ;  /* 0x000009f000000947 */ /* 0x000fea0003800000 */
[----:B--2---:R-:W0:Y:S01]  /*6390*/  I2F R4, R18 ;  /* 0x0000001200047306 */ /* 0x004e220000201400 */
[----:B------:R-:W-:-:S05]  /*63a0*/  IMAD.MOV.U32 R5, RZ, RZ, RZ ;  /* 0x000000ffff057224 */ /* 0x000fca00078e00ff */
[----:B0-----:R0:W-:Y:S01]  /*63b0*/  STG.E.64 [R8.64], R4 ;  /* 0x0000000408007986 */ /* 0x0011e2000c101b24 */
[----:B------:R-:W-:Y:S05]  /*63c0*/  BRA `(.L_x_16558) ;  /* 0x00000b4000007947 */ /* 0x000fea0003800000 */
.L_x_16564:
[----:B--2---:R-:W0:Y:S02]  /*63d0*/  I2F R18, R18 ;  /* 0x0000001200127306 */ /* 0x004e240000201400 */
[----:B0-----:R-:W-:-:S04]  /*63e0*/  F2FP.PACK_AB R3, RZ, R18 ;  /* 0x00000012ff03723e */ /* 0x001fc800000000ff */
[----:B------:R-:W-:-:S05]  /*63f0*/  PRMT R3, R3, 0x5410, RZ ;  /* 0x0000541003037816 */ /* 0x000fca00000000ff */
[----:B------:R0:W-:Y:S01]  /*6400*/  STG.E [R8.64], R3 ;  /* 0x0000000308007986 */ /* 0x0001e2000c101924 */
[----:B------:R-:W-:Y:S05]  /*6410*/  BRA `(.L_x_16558) ;  /* 0x00000af000007947 */ /* 0x000fea0003800000 */
.L_x_16563:
[----:B--2---:R-:W0:Y:S02]  /*6420*/  I2F.F64 R4, R18 ;  /* 0x0000001200047312 */ /* 0x004e240000201c00 */
[----:B0-----:R0:W-:Y:S01]  /*6430*/  STG.E.64 [R8.64], R4 ;  /* 0x0000000408007986 */ /* 0x0011e2000c101b24 */
[----:B------:R-:W-:Y:S05]  /*6440*/  BRA `(.L_x_16558) ;  /* 0x00000ac000007947 */ /* 0x000fea0003800000 */
.L_x_16553:
        /* <DEDUP_REMOVED lines=8> */
[----:B--2---:R-:W-:-:S04]  /*64d0*/  ISETP.NE.AND P0, PT, R18, RZ, PT ;  /* 0x000000ff1200720c */ /* 0x004fc80003f05270 */
[----:B------:R-:W-:-:S05]  /*64e0*/  SEL R3, RZ, 0x1, !P0 ;  /* 0x00000001ff037807 */ /* 0x000fca0004000000 */
[----:B------:R0:W-:Y:S01]  /*64f0*/  STG.E.U8 [R8.64], R3 ;  /* 0x0000000308007986 */ /* 0x0001e2000c101124 */
[----:B------:R-:W-:Y:S05]  /*6500*/  BRA `(.L_x_16558) ;  /* 0x00000a0000007947 */ /* 0x000fea0003800000 */
.L_x_16567:
[----:B--2---:R-:W0:Y:S01]  /*6510*/  I2F.F64 R4, R18 ;  /* 0x0000001200047312 */ /* 0x004e220000201c00 */
[----:B------:R-:W-:-:S05]  /*6520*/  CS2R R6, SRZ ;  /* 0x0000000000067805 */ /* 0x000fca000001ff00 */
[----:B0-----:R0:W-:Y:S01]  /*6530*/  STG.E.128 [R8.64], R4 ;  /* 0x0000000408007986 */ /* 0x0011e2000c101d24 */
[----:B------:R-:W-:Y:S05]  /*6540*/  BRA `(.L_x_16558) ;  /* 0x000009c000007947 */ /* 0x000fea0003800000 */
.L_x_16566:
[----:B------:R-:W-:-:S13]  /*6550*/  ISETP.NE.AND P0, PT, R0, 0xf, PT ;  /* 0x0000000f0000780c */ /* 0x000fda0003f05270 */
[----:B------:R-:W-:Y:S05]  /*6560*/  @!P0 BRA `(.L_x_16568) ;  /* 0x000002d000008947 */ /* 0x000fea0003800000 */
[----:B------:R-:W-:-:S13]  /*6570*/  ISETP.NE.AND P0, PT, R0, 0x17, PT ;  /* 0x000000170000780c */ /* 0x000fda0003f05270 */
[----:B------:R-:W-:Y:S05]  /*6580*/  @!P0 BRA `(.L_x_16569) ;  /* 0x0000015000008947 */ /* 0x000fea0003800000 */
[----:B------:R-:W-:-:S13]  /*6590*/  ISETP.NE.AND P0, PT, R0, 0x18, PT ;  /* 0x000000180000780c */ /* 0x000fda0003f05270 */
[----:B------:R-:W-:Y:S05]  /*65a0*/  @P0 BRA `(.L_x_16557) ;  /* 0x000007d000000947 */ /* 0x000fea0003800000 */
[----:B--2---:R-:W0:Y:S01]  /*65b0*/  I2F R7, R18 ;  /* 0x0000001200077306 */ /* 0x004e220000201400 */
        /* <DEDUP_REMOVED lines=14> */
.L_x_16571:
[----:B------:R-:W-:Y:S05]  /*66a0*/  BSYNC B0 ;  /* 0x0000000000007941 */ /* 0x000fea0003800000 */
.L_x_16570:
[----:B------:R-:W-:-:S05]  /*66b0*/  LOP3.LUT R5, R0, R5, RZ, 0xfc, !PT ;  /* 0x0000000500057212 */ /* 0x000fca00078efcff */
[----:B------:R0:W-:Y:S01]  /*66c0*/  STG.E.U8 [R8.64], R5 ;  /* 0x0000000508007986 */ /* 0x0001e2000c101124 */
[----:B------:R-:W-:Y:S05]  /*66d0*/  BRA `(.L_x_16558) ;  /* 0x0000083000007947 */ /* 0x000fea0003800000 */
.L_x_16569:
[----:B--2---:R-:W0:Y:S01]  /*66e0*/  I2F R5, R18 ;  /* 0x0000001200057306 */ /* 0x004e220000201400 */
        /* <DEDUP_REMOVED lines=12> */
.L_x_16573:
[----:B------:R-:W-:Y:S01]  /*67b0*/  IMAD.MOV.U32 R0, RZ, RZ, 0x7f ;  /* 0x0000007fff007424 */ /* 0x000fe200078e00ff */
[----:B------:R-:W-:-:S04]  /*67c0*/  ISETP.GT.U32.AND P0, PT, R3, 0x7f800000, PT ;  /* 0x7f8000000300780c */ /* 0x000fc80003f04070 */
[----:B------:R-:W-:-:S04]  /*67d0*/  SEL R0, R0, 0x7c, P0 ;  /* 0x0000007c00007807 */ /* 0x000fc80000000000 */
.L_x_16574:
[----:B------:R-:W-:Y:S05]  /*67e0*/  BSYNC B0 ;  /* 0x0000000000007941 */ /* 0x000fea0003800000 */
.L_x_16572:
[----:B------:R-:W-:-:S04]  /*67f0*/  LOP3.LUT R3, R5, 0x80000000, RZ, 0xc0, !PT ;  /* 0x8000000005037812 */ /* 0x000fc800078ec0ff */
[----:B------:R-:W-:-:S04]  /*6800*/  SHF.R.U32.HI R3, RZ, 0x18, R3 ;  /* 0x00000018ff037819 */ /* 0x000fc80000011603 */
[----:B------:R-:W-:-:S05]  /*6810*/  LOP3.LUT R3, R0, R3, RZ, 0xfc, !PT ;  /* 0x0000000300037212 */ /* 0x000fca00078efcff */
[----:B------:R0:W-:Y:S01]  /*6820*/  STG.E.U8 [R8.64], R3 ;  /* 0x0000000308007986 */ /* 0x0001e2000c101124 */
[----:B------:R-:W-:Y:S05]  /*6830*/  BRA `(.L_x_16558) ;  /* 0x000006d000007947 */ /* 0x000fea0003800000 */
.L_x_16568:
[----:B--2---:R-:W0:Y:S02]  /*6840*/  I2F R0, R18 ;  /* 0x0000001200007306 */ /* 0x004e240000201400 */
[----:B0-----:R-:W-:-:S05]  /*6850*/  F2FP.BF16.PACK_AB R0, RZ, R0 ;  /* 0x00000000ff00723e */ /* 0x001fca00000010ff */
[----:B------:R0:W-:Y:S01]  /*6860*/  STG.E.U16 [R8.64], R0 ;  /* 0x0000000008007986 */ /* 0x0001e2000c101524 */
[----:B------:R-:W-:Y:S05]  /*6870*/  BRA `(.L_x_16558) ;  /* 0x0000069000007947 */ /* 0x000fea0003800000 */
.L_x_16565:
        /* <DEDUP_REMOVED lines=10> */
.L_x_16577:
[----:B--2---:R-:W0:Y:S01]  /*6920*/  I2F R5, R18 ;  /* 0x0000001200057306 */ /* 0x004e220000201400 */
        /* <DEDUP_REMOVED lines=16> */
.L_x_16580:
[----:B------:R-:W-:-:S04]  /*6a30*/  LOP3.LUT R3, R5, 0x80000000, RZ, 0xc0, !PT ;  /* 0x8000000005037812 */ /* 0x000fc800078ec0ff */
[----:B------:R-:W-:-:S04]  /*6a40*/  SHF.R.U32.HI R3, RZ, 0x18, R3 ;  /* 0x00000018ff037819 */ /* 0x000fc80000011603 */
[----:B------:R-:W-:-:S04]  /*6a50*/  LOP3.LUT R0, R0, R3, RZ, 0xfc, !PT ;  /* 0x0000000300007212 */ /* 0x000fc800078efcff */
[----:B------:R-:W-:Y:S02]  /*6a60*/  PRMT R4, R0, 0x7610, R4 ;  /* 0x0000761000047816 */ /* 0x000fe40000000004 */
.L_x_16579:
[----:B------:R-:W-:Y:S05]  /*6a70*/  BSYNC B0 ;  /* 0x0000000000007941 */ /* 0x000fea0003800000 */
.L_x_16578:
[----:B------:R0:W-:Y:S01]  /*6a80*/  STG.E.U8 [R8.64], R4 ;  /* 0x0000000408007986 */ /* 0x0001e2000c101124 */
[----:B------:R-:W-:Y:S05]  /*6a90*/  BRA `(.L_x_16558) ;  /* 0x0000047000007947 */ /* 0x000fea0003800000 */
.L_x_16576:
        /* <DEDUP_REMOVED lines=17> */
.L_x_16583:
[----:B------:R-:W-:-:S04]  /*6bb0*/  LOP3.LUT R3, R5, 0x80000000, RZ, 0xc0, !PT ;  /* 0x8000000005037812 */ /* 0x000fc800078ec0ff */
[----:B------:R-:W-:-:S04]  /*6bc0*/  SHF.R.U32.HI R3, RZ, 0x18, R3 ;  /* 0x00000018ff037819 */ /* 0x000fc80000011603 */
[----:B------:R-:W-:-:S04]  /*6bd0*/  LOP3.LUT R0, R0, R3, RZ, 0xfc, !PT ;  /* 0x0000000300007212 */ /* 0x000fc800078efcff */
[----:B------:R-:W-:Y:S02]  /*6be0*/  PRMT R4, R0, 0x7610, R4 ;  /* 0x0000761000047816 */ /* 0x000fe40000000004 */
.L_x_16582:
[----:B------:R-:W-:Y:S05]  /*6bf0*/  BSYNC B0 ;  /* 0x0000000000007941 */ /* 0x000fea0003800000 */
.L_x_16581:
[----:B------:R0:W-:Y:S01]  /*6c00*/  STG.E.U8 [R8.64], R4 ;  /* 0x0000000408007986 */ /* 0x0001e2000c101124 */
[----:B------:R-:W-:Y:S05]  /*6c10*/  BRA `(.L_x_16558) ;  /* 0x000002f000007947 */ /* 0x000fea0003800000 */
.L_x_16575:
[----:B------:R-:W-:-:S13]  /*6c20*/  ISETP.NE.AND P0, PT, R0, 0x1c, PT ;  /* 0x0000001c0000780c */ /* 0x000fda0003f05270 */
[----:B------:R-:W-:Y:S05]  /*6c30*/  @!P0 BRA `(.L_x_16584) ;  /* 0x000002c000008947 */ /* 0x000fea0003800000 */
[----:B------:R-:W-:-:S13]  /*6c40*/  ISETP.NE.AND P0, PT, R0, 0x1d, PT ;  /* 0x0000001d0000780c */ /* 0x000fda0003f05270 */
[----:B------:R-:W-:Y:S05]  /*6c50*/  @!P0 BRA `(.L_x_16585) ;  /* 0x0000026000008947 */ /* 0x000fea0003800000 */
[----:B------:R-:W-:-:S13]  /*6c60*/  ISETP.NE.AND P0, PT, R0, 0x2c, PT ;  /* 0x0000002c0000780c */ /* 0x000fda0003f05270 */
[----:B------:R-:W-:Y:S05]  /*6c70*/  @P0 BRA `(.L_x_16557) ;  /* 0x0000010000000947 */ /* 0x000fea0003800000 */
[----:B--2---:R-:W0:Y:S01]  /*6c80*/  I2F R18, R18 ;  /* 0x0000001200127306 */ /* 0x004e220000201400 */
        /* <DEDUP_REMOVED lines=15> */
.L_x_16557:
        /* <DEDUP_REMOVED lines=15> */
[----:B--2---:R-:W-:Y:S02]  /*6e70*/  MOV R18, 0x0 ;  /* 0x0000000000127802 */ /* 0x004fe40000000f00 */
[----:B------:R-:W-:-:S04]  /*6e80*/  IADD3 R20, P0, P1, -R0, R3, R20 ;  /* 0x0000000300147210 */ /* 0x000fc8000791e114 */
[----:B------:R-:W-:-:S04]  /*6e90*/  IADD3.X R21, ~R18, R9, R21, P0, P1 ;  /* 0x0000000912157210 */ /* 0x000fc800007e2515 */
[----:B0--3--:R-:W-:Y:S05]  /*6ea0*/  CALL.ABS.NOINC R14 ;  /* 0x000000000e007343 */ /* 0x009fea0003c00000 */
[----:B------:R-:W-:Y:S05]  /*6eb0*/  BRA `(.L_x_16558) ;  /* 0x0000005000007947 */ /* 0x000fea0003800000 */
.L_x_16585:
[--C-:B--2---:R-:W-:Y:S01]  /*6ec0*/  SHF.R.S32.HI R5, RZ, 0x1f, R18.reuse ;  /* 0x0000001fff057819 */ /* 0x104fe20000011412 */
[----:B------:R-:W-:-:S05]  /*6ed0*/  IMAD.MOV.U32 R4, RZ, RZ, R18 ;  /* 0x000000ffff047224 */ /* 0x000fca00078e0012 */
[----:B------:R0:W-:Y:S01]  /*6ee0*/  STG.E.64 [R8.64], R4 ;  /* 0x0000000408007986 */ /* 0x0001e2000c101b24 */
[----:B------:R-:W-:Y:S05]  /*6ef0*/  BRA `(.L_x_16558) ;  /* 0x0000001000007947 */ /* 0x000fea0003800000 */
.L_x_16584:
[----:B--2---:R0:W-:Y:S02]  /*6f00*/  STG.E [R8.64], R18 ;  /* 0x0000001208007986 */ /* 0x0041e4000c101924 */
.L_x_16558:
[----:B------:R-:W-:Y:S02]  /*6f10*/  IADD3 R19, R19, 0x80, RZ ;  /* 0x0000008013137810 */ /* 0x000fe40007ffe0ff */
.L_x_16519:
[----:B------:R-:W-:Y:S05]  /*6f20*/  BSYNC B6 ;  /* 0x0000000000067941 */ /* 0x000fea0003800000 */
.L_x_16518:
        /* <DEDUP_REMOVED lines=19> */
.L_x_16589:
[----:B---3--:R-:W-:Y:S01]  /*7060*/  STG.E.U8 [R4.64], R22 ;  /* 0x0000001604007986 */ /* 0x008fe2000c101124 */
[----:B------:R-:W-:Y:S05]  /*7070*/  EXIT ;  /* 0x000000000000794d */ /* 0x000fea0003800000 */
.L_x_16588:
[----:B------:R-:W-:-:S13]  /*7080*/  ISETP.NE.AND P0, PT, R0, 0x2, PT ;  /* 0x000000020000780c */ /* 0x000fda0003f05270 */
[----:B------:R-:W-:Y:S05]  /*7090*/  @!P0 BRA `(.L_x_16591) ;  /* 0x0000009000008947 */ /* 0x000fea0003800000 */
[----:B------:R-:W-:-:S13]  /*70a0*/  ISETP.NE.AND P0, PT, R0, 0x3, PT ;  /* 0x000000030000780c */ /* 0x000fda0003f05270 */
[----:B------:R-:W-:Y:S05]  /*70b0*/  @!P0 BRA `(.L_x_16592) ;  /* 0x0000005000008947 */ /* 0x000fea0003800000 */
[----:B------:R-:W-:-:S13]  /*70c0*/  ISETP.NE.AND P0, PT, R0, 0x4, PT ;  /* 0x000000040000780c */ /* 0x000fda0003f05270 */
[----:B------:R-:W-:Y:S05]  /*70d0*/  @P0 BRA `(.L_x_16590) ;  /* 0x00000b9000000947 */ /* 0x000fea0003800000 */
[----:B---3--:R-:W-:-:S05]  /*70e0*/  SHF.R.S32.HI R23, RZ, 0x1f, R22 ;  /* 0x0000001fff177819 */ /* 0x008fca0000011416 */
[----:B------:R-:W-:Y:S01]  /*70f0*/  STG.E.64 [R4.64], R22 ;  /* 0x0000001604007986 */ /* 0x000fe2000c101b24 */
[----:B------:R-:W-:Y:S05]  /*7100*/  EXIT ;  /* 0x000000000000794d */ /* 0x000fea0003800000 */
.L_x_16592:
[----:B---3--:R-:W-:Y:S01]  /*7110*/  STG.E [R4.64], R22 ;  /* 0x0000001604007986 */ /* 0x008fe2000c101924 */
[----:B------:R-:W-:Y:S05]  /*7120*/  EXIT ;  /* 0x000000000000794d */ /* 0x000fea0003800000 */
.L_x_16591:
[----:B---3--:R-:W-:Y:S01]  /*7130*/  STG.E.U16 [R4.64], R22 ;  /* 0x0000001604007986 */ /* 0x008fe2000c101524 */
[----:B------:R-:W-:Y:S05]  /*7140*/  EXIT ;  /* 0x000000000000794d */ /* 0x000fea0003800000 */
.L_x_16587:
[----:B------:R-:W-:-:S13]  /*7150*/  ISETP.GT.AND P0, PT, R0, 0x6, PT ;  /* 0x000000060000780c */ /* 0x000fda0003f04270 */
[----:B------:R-:W-:Y:S05]  /*7160*/  @P0 BRA `(.L_x_16593) ;  /* 0x000000b000000947 */ /* 0x000fea0003800000 */
[----:B------:R-:W-:-:S13]  /*7170*/  ISETP.NE.AND P0, PT, R0, 0x5, PT ;  /* 0x000000050000780c */ /* 0x000fda0003f05270 */
[----:B------:R-:W-:Y:S05]  /*7180*/  @!P0 BRA `(.L_x_16594) ;  /* 0x0000005000008947 */ /* 0x000fea0003800000 */
[----:B------:R-:W-:-:S13]  /*7190*/  ISETP.NE.AND P0, PT, R0, 0x6, PT ;  /* 0x000000060000780c */ /* 0x000fda0003f05270 */
[----:B------:R-:W-:Y:S05]  /*71a0*/  @P0 BRA `(.L_x_16590) ;  /* 0x00000ac000000947 */ /* 0x000fea0003800000 */
[----:B---3--:R-:W0:Y:S02]  /*71b0*/  I2F R3, R22 ;  /* 0x0000001600037306 */ /* 0x008e240000201400 */
[----:B0-----:R-:W-:Y:S01]  /*71c0*/  STG.E [R4.64], R3 ;  /* 0x0000000304007986 */ /* 0x001fe2000c101924 */
[----:B------:R-:W-:Y:S05]  /*71d0*/  EXIT ;  /* 0x000000000000794d */ /* 0x000fea0003800000 */
.L_x_16594:
[----:B---3--:R-:W0:Y:S02]  /*71e0*/  I2F R0, R22 ;  /* 0x0000001600007306 */ /* 0x008e240000201400 */
[----:B0-----:R-:W-:-:S05]  /*71f0*/  F2FP.PACK_AB R0, RZ, R0 ;  /* 0x00000000ff00723e */ /* 0x001fca00000000ff */
[----:B------:R-:W-:Y:S01]  /*7200*/  STG.E.U16 [R4.64], R0 ;  /* 0x0000000004007986 */ /* 0x000fe2000c101524 */
[----:B------:R-:W-:Y:S05]  /*7210*/  EXIT ;  /* 0x000000000000794d */ /* 0x000fea0003800000 */
.L_x_16593:
[----:B------:R-:W-:-:S13]  /*7220*/  ISETP.NE.AND P0, PT, R0, 0x7, PT ;  /* 0x000000070000780c */ /* 0x000fda0003f05270 */
[----:B------:R-:W-:Y:S05]  /*7230*/  @!P0 BRA `(.L_x_16595) ;  /* 0x000000d000008947 */ /* 0x000fea0003800000 */
[----:B------:R-:W-:-:S13]  /*7240*/  ISETP.NE.AND P0, PT, R0, 0x8, PT ;  /* 0x000000080000780c */ /* 0x000fda0003f05270 */
[----:B------:R-:W-:Y:S05]  /*7250*/  @!P0 BRA `(.L_x_16596) ;  /* 0x0000006000008947 */ /* 0x000fea0003800000 */
[----:B------:R-:W-:-:S13]  /*7260*/  ISETP.NE.AND P0, PT, R0, 0x9, PT ;  /* 0x000000090000780c */ /* 0x000fda0003f05270 */
[----:B------:R-:W-:Y:S05]  /*7270*/  @P0 BRA `(.L_x_16590) ;  /* 0x000009f000000947 */ /* 0x000fea0003800000 */
[----:B---3--:R-:W0:Y:S01]  /*7280*/  I2F R22, R22 ;  /* 0x0000001600167306 */ /* 0x008e220000201400 */
[----:B------:R-:W-:-:S05]  /*7290*/  IMAD.MOV.U32 R23, RZ, RZ, RZ ;  /* 0x000000ffff177224 */ /* 0x000fca00078e00ff */
[----:B0-----:R-:W-:Y:S01]  /*72a0*/  STG.E.64 [R4.64], R22 ;  /* 0x0000001604007986 */ /* 0x001fe2000c101b24 */
[----:B------:R-:W-:Y:S05]  /*72b0*/  EXIT ;  /* 0x000000000000794d */ /* 0x000fea0003800000 */
.L_x_16596:
[----:B---3--:R-:W0:Y:S02]  /*72c0*/  I2F R22, R22 ;  /* 0x0000001600167306 */ /* 0x008e240000201400 */
[----:B0-----:R-:W-:-:S04]  /*72d0*/  F2FP.PACK_AB R3, RZ, R22 ;  /* 0x00000016ff03723e */ /* 0x001fc800000000ff */
[----:B------:R-:W-:-:S05]  /*72e0*/  PRMT R3, R3, 0x5410, RZ ;  /* 0x0000541003037816 */ /* 0x000fca00000000ff */
[----:B------:R-:W-:Y:S01]  /*72f0*/  STG.E [R4.64], R3 ;  /* 0x0000000304007986 */ /* 0x000fe2000c101924 */
[----:B------:R-:W-:Y:S05]  /*7300*/  EXIT ;  /* 0x000000000000794d */ /* 0x000fea0003800000 */
.L_x_16595:
[----:B---3--:R-:W0:Y:S02]  /*7310*/  I2F.F64 R22, R22 ;  /* 0x0000001600167312 */ /* 0x008e240000201c00 */
[----:B0-----:R-:W-:Y:S01]  /*7320*/  STG.E.64 [R4.64], R22 ;  /* 0x0000001604007986 */ /* 0x001fe2000c101b24 */
[----:B------:R-:W-:Y:S05]  /*7330*/  EXIT ;  /* 0x000000000000794d */ /* 0x000fea0003800000 */
.L_x_16586:
        /* <DEDUP_REMOVED lines=8> */
[----:B---3--:R-:W-:-:S04]  /*73c0*/  ISETP.NE.AND P0, PT, R22, RZ, PT ;  /* 0x000000ff1600720c */ /* 0x008fc80003f05270 */
[----:B------:R-:W-:-:S05]  /*73d0*/  SEL R3, RZ, 0x1, !P0 ;  /* 0x00000001ff037807 */ /* 0x000fca0004000000 */
[----:B------:R-:W-:Y:S01]  /*73e0*/  STG.E.U8 [R4.64], R3 ;  /* 0x0000000304007986 */ /* 0x000fe2000c101124 */
[----:B------:R-:W-:Y:S05]  /*73f0*/  EXIT ;  /* 0x000000000000794d */ /* 0x000fea0003800000 */
.L_x_16599:
[----:B---3--:R-:W0:Y:S01]  /*7400*/  I2F.F64 R8, R22 ;  /* 0x0000001600087312 */ /* 0x008e220000201c00 */
[----:B------:R-:W-:-:S05]  /*7410*/  CS2R R10, SRZ ;  /* 0x00000000000a7805 */ /* 0x000fca000001ff00 */
[----:B0-----:R-:W-:Y:S01]  /*7420*/  STG.E.128 [R4.64], R8 ;  /* 0x0000000804007986 */ /* 0x001fe2000c101d24 */
[----:B------:R-:W-:Y:S05]  /*7430*/  EXIT ;  /* 0x000000000000794d */ /* 0x000fea0003800000 */
.L_x_16598:
[----:B------:R-:W-:-:S13]  /*7440*/  ISETP.NE.AND P0, PT, R0, 0xf, PT ;  /* 0x0000000f0000780c */ /* 0x000fda0003f05270 */
[----:B------:R-:W-:Y:S05]  /*7450*/  @!P0 BRA `(.L_x_16600) ;  /* 0x000002d000008947 */ /* 0x000fea0003800000 */
[----:B------:R-:W-:-:S13]  /*7460*/  ISETP.NE.AND P0, PT, R0, 0x17, PT ;  /* 0x000000170000780c */ /* 0x000fda0003f05270 */
[----:B------:R-:W-:Y:S05]  /*7470*/  @!P0 BRA `(.L_x_16601) ;  /* 0x0000015000008947 */ /* 0x000fea0003800000 */
[----:B------:R-:W-:-:S13]  /*7480*/  ISETP.NE.AND P0, PT, R0, 0x18, PT ;  /* 0x000000180000780c */ /* 0x000fda0003f05270 */
[----:B------:R-:W-:Y:S05]  /*7490*/  @P0 BRA `(.L_x_16590) ;  /* 0x000007d000000947 */ /* 0x000fea0003800000 */
[----:B-1-3--:R-:W0:Y:S01]  /*74a0*/  I2F R7, R22 ;  /* 0x0000001600077306 */ /* 0x00ae220000201400 */
        /* <DEDUP_REMOVED lines=14> */
.L_x_16603:
[----:B------:R-:W-:Y:S05]  /*7590*/  BSYNC B0 ;  /* 0x0000000000007941 */ /* 0x000fea0003800000 */
.L_x_16602:
[----:B------:R-:W-:-:S05]  /*75a0*/  LOP3.LUT R3, R0, R3, RZ, 0xfc, !PT ;  /* 0x0000000300037212 */ /* 0x000fca00078efcff */
[----:B------:R-:W-:Y:S01]  /*75b0*/  STG.E.U8 [R4.64], R3 ;  /* 0x0000000304007986 */ /* 0x000fe2000c101124 */
[----:B------:R-:W-:Y:S05]  /*75c0*/  EXIT ;  /* 0x000000000000794d */ /* 0x000fea0003800000 */
.L_x_16601:
[----:B---3--:R-:W0:Y:S01]  /*75d0*/  I2F R3, R22 ;  /* 0x0000001600037306 */ /* 0x008e220000201400 */
        /* <DEDUP_REMOVED lines=12> */
.L_x_16605:
[----:B------:R-:W-:Y:S01]  /*76a0*/  IMAD.MOV.U32 R0, RZ, RZ, 0x7f ;  /* 0x0000007fff007424 */ /* 0x000fe200078e00ff */
[----:B------:R-:W-:-:S04]  /*76b0*/  ISETP.GT.U32.AND P0, PT, R2, 0x7f800000, PT ;  /* 0x7f8000000200780c */ /* 0x000fc80003f04070 */
[----:B------:R-:W-:-:S04]  /*76c0*/  SEL R0, R0, 0x7c, P0 ;  /* 0x0000007c00007807 */ /* 0x000fc80000000000 */
.L_x_16606:
[----:B------:R-:W-:Y:S05]  /*76d0*/  BSYNC B0 ;  /* 0x0000000000007941 */ /* 0x000fea0003800000 */
.L_x_16604:
[----:B------:R-:W-:-:S04]  /*76e0*/  LOP3.LUT R2, R3, 0x80000000, RZ, 0xc0, !PT ;  /* 0x8000000003027812 */ /* 0x000fc800078ec0ff */
[----:B------:R-:W-:-:S04]  /*76f0*/  SHF.R.U32.HI R3, RZ, 0x18, R2 ;  /* 0x00000018ff037819 */ /* 0x000fc80000011602 */
[----:B------:R-:W-:-:S05]  /*7700*/  LOP3.LUT R3, R0, R3, RZ, 0xfc, !PT ;  /* 0x0000000300037212 */ /* 0x000fca00078efcff */
[----:B------:R-:W-:Y:S01]  /*7710*/  STG.E.U8 [R4.64], R3 ;  /* 0x0000000304007986 */ /* 0x000fe2000c101124 */
[----:B------:R-:W-:Y:S05]  /*7720*/  EXIT ;  /* 0x000000000000794d */ /* 0x000fea0003800000 */
.L_x_16600:
[----:B---3--:R-:W0:Y:S02]  /*7730*/  I2F R0, R22 ;  /* 0x0000001600007306 */ /* 0x008e240000201400 */
[----:B0-----:R-:W-:-:S05]  /*7740*/  F2FP.BF16.PACK_AB R0, RZ, R0 ;  /* 0x00000000ff00723e */ /* 0x001fca00000010ff */
[----:B------:R-:W-:Y:S01]  /*7750*/  STG.E.U16 [R4.64], R0 ;  /* 0x0000000004007986 */ /* 0x000fe2000c101524 */
[----:B------:R-:W-:Y:S05]  /*7760*/  EXIT ;  /* 0x000000000000794d */ /* 0x000fea0003800000 */
.L_x_16597:
        /* <DEDUP_REMOVED lines=10> */
.L_x_16609:
[----:B-1-3--:R-:W0:Y:S01]  /*7810*/  I2F R7, R22 ;  /* 0x0000001600077306 */ /* 0x00ae220000201400 */
        /* <DEDUP_REMOVED lines=16> */
.L_x_16612:
[----:B------:R-:W-:-:S04]  /*7920*/  LOP3.LUT R2, R7, 0x80000000, RZ, 0xc0, !PT ;  /* 0x8000000007027812 */ /* 0x000fc800078ec0ff */
[----:B------:R-:W-:-:S04]  /*7930*/  SHF.R.U32.HI R3, RZ, 0x18, R2 ;  /* 0x00000018ff037819 */ /* 0x000fc80000011602 */
[----:B------:R-:W-:-:S04]  /*7940*/  LOP3.LUT R0, R0, R3, RZ, 0xfc, !PT ;  /* 0x0000000300007212 */ /* 0x000fc800078efcff */
[----:B------:R-:W-:Y:S02]  /*7950*/  PRMT R2, R0, 0x7610, R2 ;  /* 0x0000761000027816 */ /* 0x000fe40000000002 */
.L_x_16611:
[----:B------:R-:W-:Y:S05]  /*7960*/  BSYNC B0 ;  /* 0x0000000000007941 */ /* 0x000fea0003800000 */
.L_x_16610:
[----:B------:R-:W-:Y:S01]  /*7970*/  STG.E.U8 [R4.64], R2 ;  /* 0x0000000204007986 */ /* 0x000fe2000c101124 */
[----:B------:R-:W-:Y:S05]  /*7980*/  EXIT ;  /* 0x000000000000794d */ /* 0x000fea0003800000 */
.L_x_16608:
        /* <DEDUP_REMOVED lines=17> */
.L_x_16615:
[----:B------:R-:W-:-:S04]  /*7aa0*/  LOP3.LUT R2, R7, 0x80000000, RZ, 0xc0, !PT ;  /* 0x8000000007027812 */ /* 0x000fc800078ec0ff */
[----:B------:R-:W-:-:S04]  /*7ab0*/  SHF.R.U32.HI R3, RZ, 0x18, R2 ;  /* 0x00000018ff037819 */ /* 0x000fc80000011602 */
[----:B------:R-:W-:-:S04]  /*7ac0*/  LOP3.LUT R0, R0, R3, RZ, 0xfc, !PT ;  /* 0x0000000300007212 */ /* 0x000fc800078efcff */
[----:B------:R-:W-:Y:S02]  /*7ad0*/  PRMT R2, R0, 0x7610, R2 ;  /* 0x0000761000027816 */ /* 0x000fe40000000002 */
.L_x_16614:
[----:B------:R-:W-:Y:S05]  /*7ae0*/  BSYNC B0 ;  /* 0x0000000000007941 */ /* 0x000fea0003800000 */
.L_x_16613:
[----:B------:R-:W-:Y:S01]  /*7af0*/  STG.E.U8 [R4.64], R2 ;  /* 0x0000000204007986 */ /* 0x000fe2000c101124 */
[----:B------:R-:W-:Y:S05]  /*7b00*/  EXIT ;  /* 0x000000000000794d */ /* 0x000fea0003800000 */
.L_x_16607:
[----:B------:R-:W-:-:S13]  /*7b10*/  ISETP.NE.AND P0, PT, R0, 0x1c, PT ;  /* 0x0000001c0000780c */ /* 0x000fda0003f05270 */
[----:B------:R-:W-:Y:S05]  /*7b20*/  @!P0 BRA `(.L_x_16616) ;  /* 0x000002b000008947 */ /* 0x000fea0003800000 */
[----:B------:R-:W-:-:S13]  /*7b30*/  ISETP.NE.AND P0, PT, R0, 0x1d, PT ;  /* 0x0000001d0000780c */ /* 0x000fda0003f05270 */
[----:B------:R-:W-:Y:S05]  /*7b40*/  @!P0 BRA `(.L_x_16617) ;  /* 0x0000026000008947 */ /* 0x000fea0003800000 */
[----:B------:R-:W-:-:S13]  /*7b50*/  ISETP.NE.AND P0, PT, R0, 0x2c, PT ;  /* 0x0000002c0000780c */ /* 0x000fda0003f05270 */
[----:B------:R-:W-:Y:S05]  /*7b60*/  @P0 BRA `(.L_x_16590) ;  /* 0x0000010000000947 */ /* 0x000fea0003800000 */
[----:B---3--:R-:W0:Y:S01]  /*7b70*/  I2F R22, R22 ;  /* 0x0000001600167306 */ /* 0x008e220000201400 */
        /* <DEDUP_REMOVED lines=15> */
.L_x_16590:
        /* <DEDUP_REMOVED lines=20> */
.L_x_16617:
[----:B---3--:R-:W-:-:S05]  /*7db0*/  SHF.R.S32.HI R23, RZ, 0x1f, R22 ;  /* 0x0000001fff177819 */ /* 0x008fca0000011416 */
[----:B------:R-:W-:Y:S01]  /*7dc0*/  STG.E.64 [R4.64], R22 ;  /* 0x0000001604007986 */ /* 0x000fe2000c101b24 */
[----:B------:R-:W-:Y:S05]  /*7dd0*/  EXIT ;  /* 0x000000000000794d */ /* 0x000fea0003800000 */
.L_x_16616:
[----:B---3--:R-:W-:Y:S01]  /*7de0*/  STG.E [R4.64], R22 ;  /* 0x0000001604007986 */ /* 0x008fe2000c101924 */
[----:B------:R-:W-:Y:S05]  /*7df0*/  EXIT ;  /* 0x000000000000794d */ /* 0x000fea0003800000 */
        .weak           $__internal_37_$__cuda_sm20_dblrcp_rn_slowpath_v3
        .type           $__internal_37_$__cuda_sm20_dblrcp_rn_slowpath_v3,@function
        .size           $__internal_37_$__cuda_sm20_dblrcp_rn_slowpath_v3,(.L_x_61526 - $__internal_37_$__cuda_sm20_dblrcp_rn_slowpath_v3)
$__internal_37_$__cuda_sm20_dblrcp_rn_slowpath_v3:
        /* <DEDUP_REMOVED lines=25> */
.L_x_16621:
        /* <DEDUP_REMOVED lines=10> */
.L_x_16619:
[----:B------:R-:W-:Y:S01]  /*8030*/  LOP3.LUT R7, R3, 0x80000, RZ, 0xfc, !PT ;  /* 0x0008000003077812 */ /* 0x000fe200078efcff */
[----:B------:R-:W-:Y:S02]  /*8040*/  IMAD.MOV.U32 R6, RZ, RZ, R2 ;  /* 0x000000ffff067224 */ /* 0x000fe400078e0002 */
.L_x_16620:
[----:B------:R-:W-:Y:S05]  /*8050*/  BSYNC B2 ;  /* 0x0000000000027941 */ /* 0x000fea0003800000 */
.L_x_16618:
[----:B------:R-:W-:-:S04]  /*8060*/  IMAD.MOV.U32 R11, RZ, RZ, 0x0 ;  /* 0x00000000ff0b7424 */ /* 0x000fc800078e00ff */
[----:B------:R-:W-:Y:S05]  /*8070*/  RET.REL.NODEC R10 `(_ZN2at6native27unrolled_elementwise_kernelIZNS0_50_GLOBAL__N__2680c7bb_12_PowKernel_cu_b2145a98_318429pow_tensor_scalar_kernel_implIiiEEvRNS_18TensorIteratorBaseET0_EUliE1_St5arrayIPcLm2EELi4E23TrivialOffsetCalculatorILi1EjESC_NS0_6memory12LoadWithCastILi1EEENSD_13StoreWithCastILi1EEEEEviT_S6_T2_T3_T4_T5_) ;  /* 0xffff7f800a007950 */ /* 0x000fea0003c3ffff */
.L_x_16622:
        /* <DEDUP_REMOVED lines=16> */
.L_x_61526:


//--------------------- .text._ZN2at6native18elementwise_kernelILi128ELi2EZNS0_22gpu_kernel_impl_nocastIZNS0_50_GLOBAL__N__2680c7bb_12_PowKernel_cu_b2145a98_318429pow_tensor_scalar_kernel_implIiiEEvRNS_18TensorIteratorBaseET0_EUliE1_EEvS6_RKT_EUliE_EEviT1_ --------------------------
	.section	.text._ZN2at6native18elementwise_kernelILi128ELi2EZNS0_22gpu_kernel_impl_nocastIZNS0_50_GLOBAL__N__2680c7bb_12_PowKernel_cu_b2145a98_318429pow_tensor_scalar_kernel_implIiiEEvRNS_18TensorIteratorBaseET0_EUliE1_EEvS6_RKT_EUliE_EEviT1_,"ax",@progbits
	.sectioninfo	@"SHI_REGISTERS=18"
	.align	128
        .global         _ZN2at6native18elementwise_kernelILi128ELi2EZNS0_22gpu_kernel_impl_nocastIZNS0_50_GLOBAL__N__2680c7bb_12_PowKernel_cu_b2145a98_318429pow_tensor_scalar_kernel_implIiiEEvRNS_18TensorIteratorBaseET0_EUliE1_EEvS6_RKT_EUliE_EEviT1_
        .type           _ZN2at6native18elementwise_kernelILi128ELi2EZNS0_22gpu_kernel_impl_nocastIZNS0_50_GLOBAL__N__2680c7bb_12_PowKernel_cu_b2145a98_318429pow_tensor_scalar_kernel_implIiiEEvRNS_18TensorIteratorBaseET0_EUliE1_EEvS6_RKT_EUliE_EEviT1_,@function
        .size           _ZN2at6native18elementwise_kernelILi128ELi2EZNS0_22gpu_kernel_impl_nocastIZNS0_50_GLOBAL__N__2680c7bb_12_PowKernel_cu_b2145a98_318429pow_tensor_scalar_kernel_implIiiEEvRNS_18TensorIteratorBaseET0_EUliE1_EEvS6_RKT_EUliE_EEviT1_,(.L_x_61527 - _ZN2at6native18elementwise_kernelILi128ELi2EZNS0_22gpu_kernel_impl_nocastIZNS0_50_GLOBAL__N__2680c7bb_12_PowKernel_cu_b2145a98_318429pow_tensor_scalar_kernel_implIiiEEvRNS_18TensorIteratorBaseET0_EUliE1_EEvS6_RKT_EUliE_EEviT1_)
        .other          _ZN2at6native18elementwise_kernelILi128ELi2EZNS0_22gpu_kernel_impl_nocastIZNS0_50_GLOBAL__N__2680c7bb_12_PowKernel_cu_b2145a98_318429pow_tensor_scalar_kernel_implIiiEEvRNS_18TensorIteratorBaseET0_EUliE1_EEvS6_RKT_EUliE_EEviT1_,@"STO_CUDA_ENTRY STV_DEFAULT"
_ZN2at6native18elementwise_kernelILi128ELi2EZNS0_22gpu_kernel_impl_nocastIZNS0_50_GLOBAL__N__2680c7bb_12_PowKernel_cu_b2145a98_318429pow_tensor_scalar_kernel_implIiiEEvRNS_18TensorIteratorBaseET0_EUliE1_EEvS6_RKT_EUliE_EEviT1_:
.text._ZN2at6native18elementwise_kernelILi128ELi2EZNS0_22gpu_kernel_impl_nocastIZNS0_50_GLOBAL__N__2680c7bb_12_PowKernel_cu_b2145a98_318429pow_tensor_scalar_kernel_implIiiEEvRNS_18TensorIteratorBaseET0_EUliE1_EEvS6_RKT_EUliE_EEviT1_:
        /* <DEDUP_REMOVED lines=236> */
.L_x_16625:
[----:B------:R-:W-:-:S04]  /*0ec0*/  IADD3 R12, P0, R2, c[0x0][0x368], RZ ;  /* 0x0000da00020c7a10 */ /* 0x000fc80007f1e0ff */
[----:B------:R-:W-:-:S05]  /*0ed0*/  IADD3.X R13, RZ, c[0x0][0x36c], RZ, P0, !PT ;  /* 0x0000db00ff0d7a10 */ /* 0x000fca00007fe4ff */
[----:B------:R-:W2:Y:S01]  /*0ee0*/  LDG.E R12, [R12.64] ;  /* 0x000000040c0c7981 */ /* 0x000ea2000c1e1900 */
[----:B------:R-:W-:Y:S01]  /*0ef0*/  IADD3 R4, P1, R4, c[0x0][0x360], RZ ;  /* 0x0000d80004047a10 */ /* 0x000fe20007f3e0ff */
[----:B------:R-:W-:Y:S03]  /*0f00*/  BSSY B1, `(.L_x_16626) ;  /* 0x0000015000017945 */ /* 0x000fe60003800000 */
[----:B------:R-:W-:Y:S01]  /*0f10*/  IADD3.X R5, RZ, c[0x0][0x364], RZ, P1, !PT ;  /* 0x0000d900ff057a10 */ /* 0x000fe20000ffe4ff */
[----:B--2---:R-:W-:-:S06]  /*0f20*/  IMAD R14, R12, R12, RZ ;  /* 0x0000000c0c0e7224 */ /* 0x004fcc00078e02ff */
        /* <DEDUP_REMOVED lines=15> */
[----:B0-----:R-:W-:Y:S05]  /*1020*/  CALL.REL.NOINC `($__internal_38_$__cuda_sm20_dblrcp_rn_slowpath_v3) ;  /* 0x0000109000007944 */ /* 0x001fea0003c00000 */
[----:B------:R-:W-:Y:S02]  /*1030*/  MOV R8, R6 ;  /* 0x0000000600087202 */ /* 0x000fe40000000f00 */
[----:B------:R-:W-:Y:S02]  /*1040*/  MOV R9, R7 ;  /* 0x0000000700097202 */ /* 0x000fe40000000f00 */
.L_x_16627:
[----:B------:R-:W-:Y:S05]  /*1050*/  BSYNC B1 ;  /* 0x0000000000017941 */ /* 0x000fea0003800000 */
.L_x_16626:
[----:B-1----:R-:W1:Y:S01]  /*1060*/  F2I.F64.TRUNC R9, R8 ;  /* 0x0000000800097311 */ /* 0x002e62000030d100 */
[----:B------:R-:W-:-:S04]  /*1070*/  LEA R0, R0, R3, 0x8 ;  /* 0x0000000300007211 */ /* 0x000fc800078e40ff */
[----:B0-----:R-:W-:Y:S01]  /*1080*/  IADD3 R11, R0, 0x80, RZ ;  /* 0x00000080000b7810 */ /* 0x001fe20007ffe0ff */
[----:B-1----:R0:W-:Y:S04]  /*1090*/  STG.E [R4.64], R9 ;  /* 0x0000000904007986 */ /* 0x0021e8000c101904 */
.L_x_16624:
[----:B------:R-:W-:Y:S05]  /*10a0*/  BSYNC B0 ;  /* 0x0000000000007941 */ /* 0x000fea0003800000 */
.L_x_16623:
        /* <DEDUP_REMOVED lines=8> */
[----:B0-----:R-:W-:Y:S01]  /*1130*/  IMAD.HI.U32 R4, R11, c[0x0][0x170], R2 ;  /* 0x00005c000b047a27 */ /* 0x001fe200078e0002 */
        /* <DEDUP_REMOVED lines=221> */
.L_x_16628:
[----:B------:R-:W-:-:S04]  /*1f10*/  IADD3 R10, P0, R0, c[0x0][0x368], RZ ;  /* 0x0000da00000a7a10 */ /* 0x000fc80007f1e0ff */
[----:B------:R-:W-:-:S05]  /*1f20*/  IADD3.X R11, RZ, c[0x0][0x36c], RZ, P0, !PT ;  /* 0x0000db00ff0b7a10 */ /* 0x000fca00007fe4ff */
[----:B------:R-:W2:Y:S01]  /*1f30*/  LDG.E R10, [R10.64] ;  /* 0x000000040a0a7981 */ /* 0x000ea2000c1e1900 */
[----:B------:R-:W-:Y:S01]  /*1f40*/  IADD3 R2, P1, R2, c[0x0][0x360], RZ ;  /* 0x0000d80002027a10 */ /* 0x000fe20007f3e0ff */
[----:B------:R-:W-:Y:S04]  /*1f50*/  BSSY B0, `(.L_x_16629) ;  /* 0x0000013000007945 */ /* 0x000fe80003800000 */
[----:B------:R-:W-:Y:S02]  /*1f60*/  IMAD.X R3, RZ, RZ, c[0x0][0x364], P1 ;  /* 0x0000d900ff037624 */ /* 0x000fe400008e06ff */
[----:B--2---:R-:W-:-:S06]  /*1f70*/  IMAD R12, R10, R10, RZ ;  /* 0x0000000a0a0c7224 */ /* 0x004fcc00078e02ff */
        /* <DEDUP_REMOVED lines=15> */
[----:B------:R-:W-:Y:S05]  /*2070*/  CALL.REL.NOINC `($__internal_38_$__cuda_sm20_dblrcp_rn_slowpath_v3) ;  /* 0x0000004000007944 */ /* 0x000fea0003c00000 */
.L_x_16630:
[----:B------:R-:W-:Y:S05]  /*2080*/  BSYNC B0 ;  /* 0x0000000000007941 */ /* 0x000fea0003800000 */
.L_x_16629:
[----:B-1----:R-:W1:Y:S02]  /*2090*/  F2I.F64.TRUNC R7, R6 ;  /* 0x0000000600077311 */ /* 0x002e64000030d100 */
[----:B-1----:R-:W-:Y:S01]  /*20a0*/  STG.E [R2.64], R7 ;  /* 0x0000000702007986 */ /* 0x002fe2000c101904 */
[----:B------:R-:W-:Y:S05]  /*20b0*/  EXIT ;  /* 0x000000000000794d */ /* 0x000fea0003800000 */
        .weak           $__internal_38_$__cuda_sm20_dblrcp_rn_slowpath_v3
        .type           $__internal_38_$__cuda_sm20_dblrcp_rn_slowpath_v3,@function
        .size           $__internal_38_$__cuda_sm20_dblrcp_rn_slowpath_v3,(.L_x_61527 - $__internal_38_$__cuda_sm20_dblrcp_rn_slowpath_v3)
$__internal_38_$__cuda_sm20_dblrcp_rn_slowpath_v3:
        /* <DEDUP_REMOVED lines=24> */
.L_x_16634:
        /* <DEDUP_REMOVED lines=10> */
.L_x_16632:
[----:B------:R-:W-:Y:S02]  /*22e0*/  LOP3.LUT R11, R7, 0x80000, RZ, 0xfc, !PT ;  /* 0x00080000070b7812 */ /* 0x000fe400078efcff */
[----:B------:R-:W-:Y:S02]  /*22f0*/  MOV R10, R6 ;  /* 0x00000006000a7202 */ /* 0x000fe40000000f00 */
.L_x_16633:
[----:B------:R-:W-:Y:S05]  /*2300*/  BSYNC B2 ;  /* 0x0000000000027941 */ /* 0x000fea0003800000 */
.L_x_16631:
[----:B------:R-:W-:Y:S01]  /*2310*/  HFMA2.MMA R9, -RZ, RZ, 0, 0 ;  /* 0x00000000ff097435 */ /* 0x000fe200000001ff */
[----:B01----:R-:W-:Y:S02]  /*2320*/  MOV R6, R10 ;  /* 0x0000000a00067202 */ /* 0x003fe40000000f00 */
[----:B------:R-:W-:-:S03]  /*2330*/  MOV R7, R11 ;  /* 0x0000000b00077202 */ /* 0x000fc60000000f00 */
[----:B------:R-:W-:Y:S05]  /*2340*/  RET.REL.NODEC R8 `(_ZN2at6native18elementwise_kernelILi128ELi2EZNS0_22gpu_kernel_impl_nocastIZNS0_50_GLOBAL__N__2680c7bb_12_PowKernel_cu_b2145a98_318429pow_tensor_scalar_kernel_implIiiEEvRNS_18TensorIteratorBaseET0_EUliE1_EEvS6_RKT_EUliE_EEviT1_) ;  /* 0xffffdcb008007950 */ /* 0x000fea0003c3ffff */
.L_x_16635:
        /* <DEDUP_REMOVED lines=11> */
.L_x_61527:


//--------------------- .text._ZN2at6native27unrolled_elementwise_kernelIZNS0_50_GLOBAL__N__2680c7bb_12_PowKernel_cu_b2145a98_318429pow_tensor_scalar_kernel_implIiiEEvRNS_18TensorIteratorBaseET0_EUliE1_St5arrayIPcLm2EELi4E23TrivialOffsetCalculatorILi1EjESC_NS0_6memory15LoadWithoutCastENSD_16StoreWithoutCastEEEviT_S6_T2_T3_T4_T5_ --------------------------
	.section	.text._ZN2at6native27unrolled_elementwise_kernelIZNS0_50_GLOBAL__N__2680c7bb_12_PowKernel_cu_b2145a98_318429pow_tensor_scalar_kernel_implIiiEEvRNS_18TensorIteratorBaseET0_EUliE1_St5arrayIPcLm2EELi4E23TrivialOffsetCalculatorILi1EjESC_NS0_6memory15LoadWithoutCastENSD_16StoreWithoutCastEEEviT_S6_T2_T3_T4_T5_,"ax",@progbits
	.sectioninfo	@"SHI_REGISTERS=22"
	.align	128
        .global         _ZN2at6native27unrolled_elementwise_kernelIZNS0_50_GLOBAL__N__2680c7bb_12_PowKernel_cu_b2145a98_318429pow_tensor_scalar_kernel_implIiiEEvRNS_18TensorIteratorBaseET0_EUliE1_St5arrayIPcLm2EELi4E23TrivialOffsetCalculatorILi1EjESC_NS0_6memory15LoadWithoutCastENSD_16StoreWithoutCastEEEviT_S6_T2_T3_T4_T5_
        .type           _ZN2at6native27unrolled_elementwise_kernelIZNS0_50_GLOBAL__N__2680c7bb_12_PowKernel_cu_b2145a98_318429pow_tensor_scalar_kernel_implIiiEEvRNS_18TensorIteratorBaseET0_EUliE1_St5arrayIPcLm2EELi4E23TrivialOffsetCalculatorILi1EjESC_NS0_6memory15LoadWithoutCastENSD_16StoreWithoutCastEEEviT_S6_T2_T3_T4_T5_,@function
        .size           _ZN2at6native27unrolled_elementwise_kernelIZNS0_50_GLOBAL__N__2680c7bb_12_PowKernel_cu_b2145a98_318429pow_tensor_scalar_kernel_implIiiEEvRNS_18TensorIteratorBaseET0_EUliE1_St5arrayIPcLm2EELi4E23TrivialOffsetCalculatorILi1EjESC_NS0_6memory15LoadWithoutCastENSD_16StoreWithoutCastEEEviT_S6_T2_T3_T4_T5_,(.L_x_61528 - _ZN2at6native27unrolled_elementwise_kernelIZNS0_50_GLOBAL__N__2680c7bb_12_PowKernel_cu_b2145a98_318429pow_tensor_scalar_kernel_implIiiEEvRNS_18TensorIteratorBaseET0_EUliE1_St5arrayIPcLm2EELi4E23TrivialOffsetCalculatorILi1EjESC_NS0_6memory15LoadWithoutCastENSD_16StoreWithoutCastEEEviT_S6_T2_T3_T4_T5_)
        .other          _ZN2at6native27unrolled_elementwise_kernelIZNS0_50_GLOBAL__N__2680c7bb_12_PowKernel_cu_b2145a98_318429pow_tensor_scalar_kernel_implIiiEEvRNS_18TensorIteratorBaseET0_EUliE1_St5arrayIPcLm2EELi4E23TrivialOffsetCalculatorILi1EjESC_NS0_6memory15LoadWithoutCastENSD_16StoreWithoutCastEEEviT_S6_T2_T3_T4_T5_,@"STO_CUDA_ENTRY STV_DEFAULT"
_ZN2at6native27unrolled_elementwise_kernelIZNS0_50_GLOBAL__N__2680c7bb_12_PowKernel_cu_b2145a98_318429pow_tensor_scalar_kernel_implIiiEEvRNS_18TensorIteratorBaseET0_EUliE1_St5arrayIPcLm2EELi4E23TrivialOffsetCalculatorILi1EjESC_NS0_6memory15LoadWithoutCastENSD_16StoreWithoutCastEEEviT_S6_T2_T3_T4_T5_:
.text._ZN2at6native27unrolled_elementwise_kernelIZNS0_50_GLOBAL__N__2680c7bb_12_PowKernel_cu_b2145a98_318429pow_tensor_scalar_kernel_implIiiEEvRNS_18TensorIteratorBaseET0_EUliE1_St5arrayIPcLm2EELi4E23TrivialOffsetCalculatorILi1EjESC_NS0_6memory15LoadWithoutCastENSD_16StoreWithoutCastEEEviT_S6_T2_T3_T4_T5_:
        /* <DEDUP_REMOVED lines=29> */
[----:B------:R-:W-:Y:S02]  /*01d0*/  @!P2 IMAD.MOV.U32 R7, RZ, RZ, 0x4 ;  /* 0x00000004ff07a424 */ /* 0x000fe400078e00ff */
[----:B------:R-:W-:-:S02]  /*01e0*/  IMAD.MOV.U32 R0, RZ, RZ, RZ ;  /* 0x000000ffff007224 */ /* 0x000fc400078e00ff */
[----:B------:R-:W-:-:S04]  /*01f0*/  @!P2 IMAD.WIDE.U32 R6, R6, R7, c[0x0][0x178] ;  /* 0x00005e000606a625 */ /* 0x000fc800078e0007 */
[----:B------:R0:W5:Y:S04]  /*0200*/  @!P0 LDG.E R0, [R2.64] ;  /* 0x0000000402008981 */ /* 0x000168000c1e1900 */
[----:B------:R0:W5:Y:S01]  /*0210*/  @!P2 LDG.E R11, [R6.64] ;  /* 0x00000004060ba981 */ /* 0x000162000c1e1900 */
        /* <DEDUP_REMOVED lines=17> */
[----:B-1----:R-:W-:Y:S05]  /*0330*/  CALL.REL.NOINC `($__internal_39_$__cuda_sm20_dblrcp_rn_slowpath_v3) ;  /* 0x0000065000007944 */ /* 0x002fea0003c00000 */
.L_x_16639:
[----:B------:R-:W-:Y:S05]  /*0340*/  BSYNC B1 ;  /* 0x0000000000017941 */ /* 0x000fea0003800000 */
.L_x_16638:
[----:B-1----:R1:W2:Y:S02]  /*0350*/  F2I.F64.TRUNC R10, R6 ;  /* 0x00000006000a7311 */ /* 0x0022a4000030d100 */
.L_x_16637:
[----:B------:R-:W-:Y:S05]  /*0360*/  BSYNC B0 ;  /* 0x0000000000007941 */ /* 0x000fea0003800000 */
.L_x_16636:
        /* <DEDUP_REMOVED lines=19> */
[----:B-12---:R-:W-:Y:S05]  /*04a0*/  CALL.REL.NOINC `($__internal_39_$__cuda_sm20_dblrcp_rn_slowpath_v3) ;  /* 0x000004e000007944 */ /* 0x006fea0003c00000 */
[----:B-1----:R-:W-:Y:S02]  /*04b0*/  IMAD.MOV.U32 R16, RZ, RZ, R6 ;  /* 0x000000ffff107224 */ /* 0x002fe400078e0006 */
[----:B------:R-:W-:Y:S02]  /*04c0*/  IMAD.MOV.U32 R17, RZ, RZ, R7 ;  /* 0x000000ffff117224 */ /* 0x000fe400078e0007 */
.L_x_16643:
[----:B------:R-:W-:Y:S05]  /*04d0*/  BSYNC B1 ;  /* 0x0000000000017941 */ /* 0x000fea0003800000 */
.L_x_16642:
[----:B-1----:R1:W3:Y:S02]  /*04e0*/  F2I.F64.TRUNC R16, R16 ;  /* 0x0000001000107311 */ /* 0x0022e4000030d100 */
.L_x_16641:
[----:B------:R-:W-:Y:S05]  /*04f0*/  BSYNC B0 ;  /* 0x0000000000007941 */ /* 0x000fea0003800000 */
.L_x_16640:
        /* <DEDUP_REMOVED lines=19> */
[----:B-123--:R-:W-:Y:S05]  /*0630*/  CALL.REL.NOINC `($__internal_39_$__cuda_sm20_dblrcp_rn_slowpath_v3) ;  /* 0x0000035000007944 */ /* 0x00efea0003c00000 */
.L_x_16647:
[----:B------:R-:W-:Y:S05]  /*0640*/  BSYNC B1 ;  /* 0x0000000000017941 */ /* 0x000fea0003800000 */
.L_x_16646:
[----:B-1----:R1:W4:Y:S02]  /*0650*/  F2I.F64.TRUNC R12, R6 ;  /* 0x00000006000c7311 */ /* 0x002324000030d100 */
.L_x_16645:
[----:B------:R-:W-:Y:S05]  /*0660*/  BSYNC B0 ;  /* 0x0000000000007941 */ /* 0x000fea0003800000 */
.L_x_16644:
        /* <DEDUP_REMOVED lines=19> */
[----:B-1234-:R-:W-:Y:S05]  /*07a0*/  CALL.REL.NOINC `($__internal_39_$__cuda_sm20_dblrcp_rn_slowpath_v3) ;  /* 0x000001e000007944 */ /* 0x01efea0003c00000 */
.L_x_16651:
[----:B------:R-:W-:Y:S05]  /*07b0*/  BSYNC B1 ;  /* 0x0000000000017941 */ /* 0x000fea0003800000 */
.L_x_16650:
[----:B-1----:R1:W0:Y:S02]  /*07c0*/  F2I.F64.TRUNC R7, R6 ;  /* 0x0000000600077311 */ /* 0x002224000030d100 */
.L_x_16649:
[----:B------:R-:W-:Y:S05]  /*07d0*/  BSYNC B0 ;  /* 0x0000000000007941 */ /* 0x000fea0003800000 */
.L_x_16648:
[----:B0-----:R-:W0:Y:S01]  /*07e0*/  @!P0 S2R R2, SR_TID.X ;  /* 0x0000000000028919 */ /* 0x001e220000002100 */
[----:B------:R-:W-:Y:S01]  /*07f0*/  @!P0 IMAD.MOV.U32 R3, RZ, RZ, 0x4 ;  /* 0x00000004ff038424 */ /* 0x000fe200078e00ff */
[----:B------:R-:W-:Y:S01]  /*0800*/  BSSY B0, `(.L_x_16652) ;  /* 0x0000011000007945 */ /* 0x000fe20003800000 */
[----:B------:R-:W-:-:S05]  /*0810*/  @!P0 IMAD.MOV.U32 R14, RZ, RZ, R0 ;  /* 0x000000ffff0e8224 */ /* 0x000fca00078e0000 */
[----:B------:R-:W-:Y:S01]  /*0820*/  ISETP.GE.AND P1, PT, R14, R13, PT ;  /* 0x0000000d0e00720c */ /* 0x000fe20003f26270 */
[----:B0-----:R-:W-:-:S04]  /*0830*/  @!P0 IMAD R2, R15, 0x200, R2 ;  /* 0x000002000f028824 */ /* 0x001fc800078e0202 */
[----:B------:R-:W-:-:S05]  /*0840*/  @!P0 IMAD.WIDE.U32 R2, R2, R3, c[0x0][0x170] ;  /* 0x00005c0002028625 */ /* 0x000fca00078e0003 */
[----:B--2---:R0:W-:Y:S03]  /*0850*/  @!P0 STG.E [R2.64], R10 ;  /* 0x0000000a02008986 */ /* 0x0041e6000c101904 */
[----:B------:R-:W-:Y:S05]  /*0860*/  @P1 BRA `(.L_x_16653) ;  /* 0x000000a000001947 */ /* 0x000fea0003800000 */
[----:B0-----:R-:W-:Y:S01]  /*0870*/  IMAD R2, R15, 0x200, R14 ;  /* 0x000002000f027824 */ /* 0x001fe200078e020e */
[----:B------:R-:W-:Y:S01]  /*0880*/  IADD3 R14, R14, 0x80, RZ ;  /* 0x000000800e0e7810 */ /* 0x000fe20007ffe0ff */
[----:B------:R-:W-:-:S03]  /*0890*/  IMAD.MOV.U32 R5, RZ, RZ, 0x4 ;  /* 0x00000004ff057424 */ /* 0x000fc600078e00ff */
[----:B------:R-:W-:Y:S01]  /*08a0*/  ISETP.GE.AND P0, PT, R14, R13, PT ;  /* 0x0000000d0e00720c */ /* 0x000fe20003f06270 */
[----:B------:R-:W-:-:S05]  /*08b0*/  IMAD.WIDE.U32 R2, R2, R5, c[0x0][0x170] ;  /* 0x00005c0002027625 */ /* 0x000fca00078e0005 */
[----:B---3--:R0:W-:Y:S07]  /*08c0*/  STG.E [R2.64], R16 ;  /* 0x0000001002007986 */ /* 0x0081ee000c101904 */
[----:B------:R-:W-:Y:S01]  /*08d0*/  @!P0 IMAD R4, R15, 0x200, R14 ;  /* 0x000002000f048824 */ /* 0x000fe200078e020e */
[----:B------:R-:W-:-:S03]  /*08e0*/  @!P0 IADD3 R14, R14, 0x80, RZ ;  /* 0x000000800e0e8810 */ /* 0x000fc60007ffe0ff */
[----:B------:R-:W-:-:S05]  /*08f0*/  @!P0 IMAD.WIDE.U32 R4, R4, R5, c[0x0][0x170] ;  /* 0x00005c0004048625 */ /* 0x000fca00078e0005 */
[----:B----4-:R0:W-:Y:S02]  /*0900*/  @!P0 STG.E [R4.64], R12 ;  /* 0x0000000c04008986 */ /* 0x0101e4000c101904 */
.L_x_16653:
[----:B------:R-:W-:Y:S05]  /*0910*/  BSYNC B0 ;  /* 0x0000000000007941 */ /* 0x000fea0003800000 */
.L_x_16652:
[----:B------:R-:W-:-:S13]  /*0920*/  ISETP.GE.AND P0, PT, R14, R13, PT ;  /* 0x0000000d0e00720c */ /* 0x000fda0003f06270 */
[----:B------:R-:W-:Y:S05]  /*0930*/  @P0 EXIT ;  /* 0x000000000000094d */ /* 0x000fea0003800000 */
[----:B0-----:R-:W-:Y:S02]  /*0940*/  IMAD R2, R15, 0x200, R14 ;  /* 0x000002000f027824 */ /* 0x001fe400078e020e */
[----:B------:R-:W-:-:S04]  /*0950*/  IMAD.MOV.U32 R3, RZ, RZ, 0x4 ;  /* 0x00000004ff037424 */ /* 0x000fc800078e00ff */
[----:B------:R-:W-:-:S05]  /*0960*/  IMAD.WIDE.U32 R2, R2, R3, c[0x0][0x170] ;  /* 0x00005c0002027625 */ /* 0x000fca00078e0003 */
[----:B------:R-:W-:Y:S01]  /*0970*/  STG.E [R2.64], R7 ;  /* 0x0000000702007986 */ /* 0x000fe2000c101904 */
[----:B------:R-:W-:Y:S05]  /*0980*/  EXIT ;  /* 0x000000000000794d */ /* 0x000fea0003800000 */
        .weak           $__internal_39_$__cuda_sm20_dblrcp_rn_slowpath_v3
        .type           $__internal_39_$__cuda_sm20_dblrcp_rn_slowpath_v3,@function
        .size           $__internal_39_$__cuda_sm20_dblrcp_rn_slowpath_v3,(.L_x_61528 - $__internal_39_$__cuda_sm20_dblrcp_rn_slowpath_v3)
$__internal_39_$__cuda_sm20_dblrcp_rn_slowpath_v3:
        /* <DEDUP_REMOVED lines=25> */
.L_x_16657:
        /* <DEDUP_REMOVED lines=10> */
.L_x_16655:
[----:B------:R-:W-:Y:S01]  /*0bc0*/  LOP3.LUT R7, R3, 0x80000, RZ, 0xfc, !PT ;  /* 0x0008000003077812 */ /* 0x000fe200078efcff */
[----:B------:R-:W-:Y:S02]  /*0bd0*/  IMAD.MOV.U32 R6, RZ, RZ, R2 ;  /* 0x000000ffff067224 */ /* 0x000fe400078e0002 */
.L_x_16656:
[----:B------:R-:W-:Y:S05]  /*0be0*/  BSYNC B2 ;  /* 0x0000000000027941 */ /* 0x000fea0003800000 */
.L_x_16654:
[----:B------:R-:W-:-:S04]  /*0bf0*/  IMAD.MOV.U32 R19, RZ, RZ, 0x0 ;  /* 0x00000000ff137424 */ /* 0x000fc800078e00ff */
[----:B------:R-:W-:Y:S05]  /*0c00*/  RET.REL.NODEC R18 `(_ZN2at6native27unrolled_elementwise_kernelIZNS0_50_GLOBAL__N__2680c7bb_12_PowKernel_cu_b2145a98_318429pow_tensor_scalar_kernel_implIiiEEvRNS_18TensorIteratorBaseET0_EUliE1_St5arrayIPcLm2EELi4E23TrivialOffsetCalculatorILi1EjESC_NS0_6memory15LoadWithoutCastENSD_16StoreWithoutCastEEEviT_S6_T2_T3_T4_T5_) ;  /* 0xfffff3f012007950 */ /* 0x000fea0003c3ffff */
.L_x_16658:
        /* <DEDUP_REMOVED lines=15> */
.L_x_61528:


//--------------------- .text._ZN2at6native29vectorized_elementwise_kernelILi2EZNS0_50_GLOBAL__N__2680c7bb_12_PowKernel_cu_b2145a98_318429pow_tensor_scalar_kernel_implIiiEEvRNS_18TensorIteratorBaseET0_EUliE1_St5arrayIPcLm2EEEEviS6_T1_ --------------------------
	.section	.text._ZN2at6native29vectorized_elementwise_kernelILi2EZNS0_50_GLOBAL__N__2680c7bb_12_PowKernel_cu_b2145a98_318429pow_tensor_scalar_kernel_implIiiEEvRNS_18TensorIteratorBaseET0_EUliE1_St5arrayIPcLm2EEEEviS6_T1_,"ax",@progbits
	.sectioninfo	@"SHI_REGISTERS=32"
	.align	128
        .global         _ZN2at6native29vectorized_elementwise_kernelILi2EZNS0_50_GLOBAL__N__2680c7bb_12_PowKernel_cu_b2145a98_318429pow_tensor_scalar_kernel_implIiiEEvRNS_18TensorIteratorBaseET0_EUliE1_St5arrayIPcLm2EEEEviS6_T1_
        .type           _ZN2at6native29vectorized_elementwise_kernelILi2EZNS0_50_GLOBAL__N__2680c7bb_12_PowKernel_cu_b2145a98_318429pow_tensor_scalar_kernel_implIiiEEvRNS_18TensorIteratorBaseET0_EUliE1_St5arrayIPcLm2EEEEviS6_T1_,@function
        .size           _ZN2at6native29vectorized_elementwise_kernelILi2EZNS0_50_GLOBAL__N__2680c7bb_12_PowKernel_cu_b2145a98_318429pow_tensor_scalar_kernel_implIiiEEvRNS_18TensorIteratorBaseET0_EUliE1_St5arrayIPcLm2EEEEviS6_T1_,(.L_x_61529 - _ZN2at6native29vectorized_elementwise_kernelILi2EZNS0_50_GLOBAL__N__2680c7bb_12_PowKernel_cu_b2145a98_318429pow_tensor_scalar_kernel_implIiiEEvRNS_18TensorIteratorBaseET0_EUliE1_St5arrayIPcLm2EEEEviS6_T1_)
        .other          _ZN2at6native29vectorized_elementwise_kernelILi2EZNS0_50_GLOBAL__N__2680c7bb_12_PowKernel_cu_b2145a98_318429pow_tensor_scalar_kernel_implIiiEEvRNS_18TensorIteratorBaseET0_EUliE1_St5arrayIPcLm2EEEEviS6_T1_,@"STO_CUDA_ENTRY STV_DEFAULT"
_ZN2at6native29vectorized_elementwise_kernelILi2EZNS0_50_GLOBAL__N__2680c7bb_12_PowKernel_cu_b2145a98_318429pow_tensor_scalar_kernel_implIiiEEvRNS_18TensorIteratorBaseET0_EUliE1_St5arrayIPcLm2EEEEviS6_T1_:
.text._ZN2at6native29vectorized_elementwise_kernelILi2EZNS0_50_GLOBAL__N__2680c7bb_12_PowKernel_cu_b2145a98_318429pow_tensor_scalar_kernel_implIiiEEvRNS_18TensorIteratorBaseET0_EUliE1_St5arrayIPcLm2EEEEviS6_T1_:
        /* <DEDUP_REMOVED lines=16> */
[----:B--2---:R-:W-:-:S06]  /*0100*/  IMAD R14, R2, R2, RZ ;  /* 0x00000002020e7224 */ /* 0x004fcc00078e02ff */
        /* <DEDUP_REMOVED lines=13> */
[----:B-1---5:R-:W-:Y:S05]  /*01e0*/  CALL.REL.NOINC `($__internal_40_$__cuda_sm20_dblrcp_rn_slowpath_v3) ;  /* 0x00001bf000007944 */ /* 0x022fea0003c00000 */
[----:B-1----:R-:W-:Y:S02]  /*01f0*/  IMAD.MOV.U32 R22, RZ, RZ, R16 ;  /* 0x000000ffff167224 */ /* 0x002fe400078e0010 */
[----:B------:R-:W-:Y:S02]  /*0200*/  IMAD.MOV.U32 R23, RZ, RZ, R17 ;  /* 0x000000ffff177224 */ /* 0x000fe400078e0011 */
.L_x_16661:
[----:B------:R-:W-:Y:S05]  /*0210*/  BSYNC B1 ;  /* 0x0000000000017941 */ /* 0x000fea0003800000 */
.L_x_16660:
[----:B------:R-:W-:Y:S01]  /*0220*/  IMAD R14, R3, R3, RZ ;  /* 0x00000003030e7224 */ /* 0x000fe200078e02ff */
[----:B------:R-:W-:Y:S05]  /*0230*/  BSSY B1, `(.L_x_16662) ;  /* 0x0000011000017945 */ /* 0x000fea0003800000 */
[----:B------:R-:W2:Y:S08]  /*0240*/  I2F.F64 R14, R14 ;  /* 0x0000000e000e7312 */ /* 0x000eb00000201c00 */
        /* <DEDUP_REMOVED lines=12> */
[----:B-12--5:R-:W-:Y:S05]  /*0310*/  CALL.REL.NOINC `($__internal_40_$__cuda_sm20_dblrcp_rn_slowpath_v3) ;  /* 0x00001ac000007944 */ /* 0x026fea0003c00000 */
[----:B-1----:R-:W-:Y:S02]  /*0320*/  IMAD.MOV.U32 R24, RZ, RZ, R16 ;  /* 0x000000ffff187224 */ /* 0x002fe400078e0010 */
[----:B------:R-:W-:Y:S02]  /*0330*/  IMAD.MOV.U32 R25, RZ, RZ, R17 ;  /* 0x000000ffff197224 */ /* 0x000fe400078e0011 */
.L_x_16663:
[----:B------:R-:W-:Y:S05]  /*0340*/  BSYNC B1 ;  /* 0x0000000000017941 */ /* 0x000fea0003800000 */
.L_x_16662:
[----:B-----5:R-:W-:Y:S01]  /*0350*/  IMAD R14, R4, R4, RZ ;  /* 0x00000004040e7224 */ /* 0x020fe200078e02ff */
[----:B------:R-:W-:Y:S05]  /*0360*/  BSSY B1, `(.L_x_16664) ;  /* 0x0000011000017945 */ /* 0x000fea0003800000 */
[----:B------:R-:W3:Y:S08]  /*0370*/  I2F.F64 R14, R14 ;  /* 0x0000000e000e7312 */ /* 0x000ef00000201c00 */
        /* <DEDUP_REMOVED lines=12> */
[----:B-123--:R-:W-:Y:S05]  /*0440*/  CALL.REL.NOINC `($__internal_40_$__cuda_sm20_dblrcp_rn_slowpath_v3) ;  /* 0x0000199000007944 */ /* 0x00efea0003c00000 */
[----:B-1----:R-:W-:Y:S02]  /*0450*/  IMAD.MOV.U32 R2, RZ, RZ, R16 ;  /* 0x000000ffff027224 */ /* 0x002fe400078e0010 */
[----:B------:R-:W-:Y:S02]  /*0460*/  IMAD.MOV.U32 R3, RZ, RZ, R17 ;  /* 0x000000ffff037224 */ /* 0x000fe400078e0011 */
.L_x_16665:
[----:B------:R-:W-:Y:S05]  /*0470*/  BSYNC B1 ;  /* 0x0000000000017941 */ /* 0x000fea0003800000 */
.L_x_16664:
[----:B------:R-:W-:Y:S01]  /*0480*/  IMAD R14, R5, R5, RZ ;  /* 0x00000005050e7224 */ /* 0x000fe200078e02ff */
[----:B------:R-:W-:Y:S05]  /*0490*/  BSSY B1, `(.L_x_16666) ;  /* 0x0000011000017945 */ /* 0x000fea0003800000 */
[----:B------:R-:W4:Y:S08]  /*04a0*/  I2F.F64 R14, R14 ;  /* 0x0000000e000e7312 */ /* 0x000f300000201c00 */
        /* <DEDUP_REMOVED lines=12> */
[----:B-1234-:R-:W-:Y:S05]  /*0570*/  CALL.REL.NOINC `($__internal_40_$__cuda_sm20_dblrcp_rn_slowpath_v3) ;  /* 0x0000186000007944 */ /* 0x01efea0003c00000 */
[----:B-1----:R-:W-:Y:S02]  /*0580*/  IMAD.MOV.U32 R26, RZ, RZ, R16 ;  /* 0x000000ffff1a7224 */ /* 0x002fe400078e0010 */
[----:B------:R-:W-:Y:S02]  /*0590*/  IMAD.MOV.U32 R27, RZ, RZ, R17 ;  /* 0x000000ffff1b7224 */ /* 0x000fe400078e0011 */
.L_x_16667:
[----:B------:R-:W-:Y:S05]  /*05a0*/  BSYNC B1 ;  /* 0x0000000000017941 */ /* 0x000fea0003800000 */
.L_x_16666:
[----:B------:R-:W-:Y:S01]  /*05b0*/  IMAD R14, R6, R6, RZ ;  /* 0x00000006060e7224 */ /* 0x000fe200078e02ff */
[----:B------:R-:W-:Y:S05]  /*05c0*/  BSSY B1, `(.L_x_16668) ;  /* 0x0000011000017945 */ /* 0x000fea0003800000 */
[----:B------:R-:W5:Y:S08]  /*05d0*/  I2F.F64 R14, R14 ;  /* 0x0000000e000e7312 */ /* 0x000f700000201c00 */
        /* <DEDUP_REMOVED lines=15> */
.L_x_16669:
[----:B------:R-:W-:Y:S05]  /*06d0*/  BSYNC B1 ;  /* 0x0000000000017941 */ /* 0x000fea0003800000 */
.L_x_16668:
        /* <DEDUP_REMOVED lines=18> */
.L_x_16671:
[----:B------:R-:W-:Y:S05]  /*0800*/  BSYNC B1 ;  /* 0x0000000000017941 */ /* 0x000fea0003800000 */
.L_x_16670:
        /* <DEDUP_REMOVED lines=18> */
.L_x_16673:
[----:B------:R-:W-:Y:S05]  /*0930*/  BSYNC B1 ;  /* 0x0000000000017941 */ /* 0x000fea0003800000 */
.L_x_16672:
        /* <DEDUP_REMOVED lines=16> */
.L_x_16675:
[----:B------:R-:W-:Y:S05]  /*0a40*/  BSYNC B1 ;  /* 0x0000000000017941 */ /* 0x000fea0003800000 */
.L_x_16674:
[----:B--2---:R-:W-:Y:S01]  /*0a50*/  F2I.F64.TRUNC R9, R24 ;  /* 0x0000001800097311 */ /* 0x004fe2000030d100 */
[----:B------:R-:W-:-:S04]  /*0a60*/  IMAD.MOV.U32 R11, RZ, RZ, 0x4 ;  /* 0x00000004ff0b7424 */ /* 0x000fc800078e00ff */
[----:B------:R-:W-:-:S03]  /*0a70*/  IMAD.WIDE.U32 R10, R10, R11, c[0x0][0x170] ;  /* 0x00005c000a0a7625 */ /* 0x000fc600078e000b */
[----:B-1----:R-:W1:Y:S03]  /*0a80*/  F2I.F64.TRUNC R8, R22 ;  /* 0x0000001600087311 */ /* 0x002e66000030d100 */
[----:B------:R-:W-:-:S05]  /*0a90*/  IMAD.WIDE R10, R0, 0x8, R10 ;  /* 0x00000008000a7825 */ /* 0x000fca00078e020a */
[----:B0---4-:R-:W-:Y:S08]  /*0aa0*/  F2I.F64.TRUNC R13, R26 ;  /* 0x0000001a000d7311 */ /* 0x011ff0000030d100 */
[----:B---3--:R-:W0:Y:S01]  /*0ab0*/  F2I.F64.TRUNC R12, R2 ;  /* 0x00000002000c7311 */ /* 0x008e22000030d100 */
[----:B-1----:R-:W-:Y:S07]  /*0ac0*/  STG.E.64 [R10.64], R8 ;  /* 0x000000080a007986 */ /* 0x002fee000c101b04 */
[----:B------:R-:W-:Y:S08]  /*0ad0*/  F2I.F64.TRUNC R15, R28 ;  /* 0x0000001c000f7311 */ /* 0x000ff0000030d100 */
[----:B------:R-:W1:Y:S01]  /*0ae0*/  F2I.F64.TRUNC R14, R4 ;  /* 0x00000004000e7311 */ /* 0x000e62000030d100 */
[----:B0-----:R-:W-:Y:S07]  /*0af0*/  STG.E.64 [R10.64+0x400], R12 ;  /* 0x0004000c0a007986 */ /* 0x001fee000c101b04 */
[----:B------:R-:W-:Y:S08]  /*0b00*/  F2I.F64.TRUNC R19, R16 ;  /* 0x0000001000137311 */ /* 0x000ff0000030d100 */
[----:B------:R-:W0:Y:S01]  /*0b10*/  F2I.F64.TRUNC R18, R6 ;  /* 0x0000000600127311 */ /* 0x000e22000030d100 */
[----:B-1----:R-:W-:Y:S04]  /*0b20*/  STG.E.64 [R10.64+0x800], R14 ;  /* 0x0008000e0a007986 */ /* 0x002fe8000c101b04 */
[----:B0-----:R-:W-:Y:S01]  /*0b30*/  STG.E.64 [R10.64+0xc00], R18 ;  /* 0x000c00120a007986 */ /* 0x001fe2000c101b04 */
[----:B------:R-:W-:Y:S05]  /*0b40*/  EXIT ;  /* 0x000000000000794d */ /* 0x000fea0003800000 */
.L_x_16659:
        /* <DEDUP_REMOVED lines=72> */
[----:B-1----:R-:W-:Y:S05]  /*0fd0*/  CALL.REL.NOINC `($__internal_40_$__cuda_sm20_dblrcp_rn_slowpath_v3) ;  /* 0x00000e0000007944 */ /* 0x002fea0003c00000 */
.L_x_16679:
[----:B------:R-:W-:Y:S05]  /*0fe0*/  BSYNC B2 ;  /* 0x0000000000027941 */ /* 0x000fea0003800000 */
.L_x_16678:
[----:B-1----:R1:W2:Y:S02]  /*0ff0*/  F2I.F64.TRUNC R3, R16 ;  /* 0x0000001000037311 */ /* 0x0022a4000030d100 */
.L_x_16677:
[----:B------:R-:W-:Y:S05]  /*1000*/  BSYNC B1 ;  /* 0x0000000000017941 */ /* 0x000fea0003800000 */
.L_x_16676:
[----:B0-----:R-:W-:Y:S01]  /*1010*/  IADD3 R2, R7, 0x80, RZ ;  /* 0x0000008007027810 */ /* 0x001fe20007ffe0ff */
[----:B------:R-:W-:Y:S03]  /*1020*/  BSSY B1, `(.L_x_16680) ;  /* 0x0000015000017945 */ /* 0x000fe60003800000 */
[----:B------:R-:W-:-:S13]  /*1030*/  ISETP.GE.AND P1, PT, R2, R8, PT ;  /* 0x000000080200720c */ /* 0x000fda0003f26270 */
[----:B------:R-:W-:Y:S05]  /*1040*/  @P1 BRA `(.L_x_16681) ;  /* 0x0000012000001947 */ /* 0x000fea0003800000 */
[----:B-----5:R-:W-:Y:S01]  /*1050*/  IMAD R14, R0, R0, RZ ;  /* 0x00000000000e7224 */ /* 0x020fe200078e02ff */
        /* <DEDUP_REMOVED lines=14> */
[----:B-12---:R-:W-:Y:S05]  /*1140*/  CALL.REL.NOINC `($__internal_40_$__cuda_sm20_dblrcp_rn_slowpath_v3) ;  /* 0x00000c9000007944 */ /* 0x006fea0003c00000 */
.L_x_16683:
[----:B------:R-:W-:Y:S05]  /*1150*/  BSYNC B2 ;  /* 0x0000000000027941 */ /* 0x000fea0003800000 */
.L_x_16682:
[----:B-1----:R1:W3:Y:S02]  /*1160*/  F2I.F64.TRUNC R0, R16 ;  /* 0x0000001000007311 */ /* 0x0022e4000030d100 */
.L_x_16681:
[----:B------:R-:W-:Y:S05]  /*1170*/  BSYNC B1 ;  /* 0x0000000000017941 */ /* 0x000fea0003800000 */
.L_x_16680:
[----:B------:R-:W-:Y:S01]  /*1180*/  IADD3 R15, R7, 0x100, RZ ;  /* 0x00000100070f7810 */ /* 0x000fe20007ffe0ff */
[----:B------:R-:W-:Y:S03]  /*1190*/  BSSY B1, `(.L_x_16684) ;  /* 0x0000015000017945 */ /* 0x000fe60003800000 */
[----:B------:R-:W-:-:S13]  /*11a0*/  ISETP.GE.AND P1, PT, R15, R8, PT ;  /* 0x000000080f00720c */ /* 0x000fda0003f26270 */
[----:B------:R-:W-:Y:S05]  /*11b0*/  @P1 BRA `(.L_x_16685) ;  /* 0x0000012000001947 */ /* 0x000fea0003800000 */
[----:B-----5:R-:W-:Y:S01]  /*11c0*/  IMAD R14, R11, R11, RZ ;  /* 0x0000000b0b0e7224 */ /* 0x020fe200078e02ff */
        /* <DEDUP_REMOVED lines=14> */
[----:B-123--:R-:W-:Y:S05]  /*12b0*/  CALL.REL.NOINC `($__internal_40_$__cuda_sm20_dblrcp_rn_slowpath_v3) ;  /* 0x00000b2000007944 */ /* 0x00efea0003c00000 */
.L_x_16687:
[----:B------:R-:W-:Y:S05]  /*12c0*/  BSYNC B2 ;  /* 0x0000000000027941 */ /* 0x000fea0003800000 */
.L_x_16686:
[----:B-1----:R1:W4:Y:S02]  /*12d0*/  F2I.F64.TRUNC R11, R16 ;  /* 0x00000010000b7311 */ /* 0x002324000030d100 */
.L_x_16685:
[----:B------:R-:W-:Y:S05]  /*12e0*/  BSYNC B1 ;  /* 0x0000000000017941 */ /* 0x000fea0003800000 */
.L_x_16684:
[----:B------:R-:W-:Y:S01]  /*12f0*/  IADD3 R15, R7, 0x180, RZ ;  /* 0x00000180070f7810 */ /* 0x000fe20007ffe0ff */
        /* <DEDUP_REMOVED lines=12> */
[----:B01----:R-:W0:-:S06]  /*13c0*/  DFMA R16, -R14, R12, 1 ;  /* 0x3ff000000e10742b */ /* 0x003e0c000000010c */
[----:B0-----:R0:W1:Y:S01]  /*13d0*/  DFMA R16, R12, R16, R12 ;  /* 0x000000100c10722b */ /* 0x001062000000000c */
[----:B------:R-:W-:Y:S05]  /*13e0*/  @P1 BRA `(.L_x_16691) ;  /* 0x0000004000001947 */ /* 0x000fea0003800000 */
[----:B------:R-:W-:Y:S02]  /*13f0*/  LOP3.LUT R18, R15, 0x7fffffff, RZ, 0xc0, !PT ;  /* 0x7fffffff0f127812 */ /* 0x000fe400078ec0ff */
[----:B0-----:R-:W-:Y:S02]  /*1400*/  MOV R12, 0x1430 ;  /* 0x00001430000c7802 */ /* 0x001fe40000000f00 */
[----:B------:R-:W-:Y:S02]  /*1410*/  IADD3 R18, R18, -0x100000, RZ ;  /* 0xfff0000012127810 */ /* 0x000fe40007ffe0ff */
[----:B-1234-:R-:W-:Y:S05]  /*1420*/  CALL.REL.NOINC `($__internal_40_$__cuda_sm20_dblrcp_rn_slowpath_v3) ;  /* 0x000009b000007944 */ /* 0x01efea0003c00000 */
.L_x_16691:
[----:B------:R-:W-:Y:S05]  /*1430*/  BSYNC B2 ;  /* 0x0000000000027941 */ /* 0x000fea0003800000 */
.L_x_16690:
[----:B01----:R0:W1:Y:S02]  /*1440*/  F2I.F64.TRUNC R13, R16 ;  /* 0x00000010000d7311 */ /* 0x003064000030d100 */
.L_x_16689:
[----:B------:R-:W-:Y:S05]  /*1450*/  BSYNC B1 ;  /* 0x0000000000017941 */ /* 0x000fea0003800000 */
.L_x_16688:
        /* <DEDUP_REMOVED lines=19> */
[----:B-1234-:R-:W-:Y:S05]  /*1590*/  CALL.REL.NOINC `($__internal_40_$__cuda_sm20_dblrcp_rn_slowpath_v3) ;  /* 0x0000084000007944 */ /* 0x01efea0003c00000 */
.L_x_16695:
[----:B------:R-:W-:Y:S05]  /*15a0*/  BSYNC B2 ;  /* 0x0000000000027941 */ /* 0x000fea0003800000 */
.L_x_16694:
[----:B-1----:R1:W0:Y:S02]  /*15b0*/  F2I.F64.TRUNC R9, R16 ;  /* 0x0000001000097311 */ /* 0x002224000030d100 */
.L_x_16693:
[----:B------:R-:W-:Y:S05]  /*15c0*/  BSYNC B1 ;  /* 0x0000000000017941 */ /* 0x000fea0003800000 */
.L_x_16692:
        /* <DEDUP_REMOVED lines=10> */
[----:B01--4-:R-:W0:-:S06]  /*1670*/  DFMA R16, -R14, R20, 1 ;  /* 0x3ff000000e10742b */ /* 0x013e0c0000000114 */
        /* <DEDUP_REMOVED lines=8> */
[----:B-123--:R-:W-:Y:S05]  /*1700*/  CALL.REL.NOINC `($__internal_40_$__cuda_sm20_dblrcp_rn_slowpath_v3) ;  /* 0x000006d000007944 */ /* 0x00efea0003c00000 */
.L_x_16699:
[----:B------:R-:W-:Y:S05]  /*1710*/  BSYNC B2 ;  /* 0x0000000000027941 */ /* 0x000fea0003800000 */
.L_x_16698:
[----:B-1----:R1:W4:Y:S02]  /*1720*/  F2I.F64.TRUNC R6, R16 ;  /* 0x0000001000067311 */ /* 0x002324000030d100 */
.L_x_16697:
[----:B------:R-:W-:Y:S05]  /*1730*/  BSYNC B1 ;  /* 0x0000000000017941 */ /* 0x000fea0003800000 */
.L_x_16696:
        /* <DEDUP_REMOVED lines=20> */
.L_x_16703:
[----:B------:R-:W-:Y:S05]  /*1880*/  BSYNC B2 ;  /* 0x0000000000027941 */ /* 0x000fea0003800000 */
.L_x_16702:
[----:B-1----:R1:W4:Y:S02]  /*1890*/  F2I.F64.TRUNC R5, R16 ;  /* 0x0000001000057311 */ /* 0x002324000030d100 */
.L_x_16701:
[----:B------:R-:W-:Y:S05]  /*18a0*/  BSYNC B1 ;  /* 0x0000000000017941 */ /* 0x000fea0003800000 */
.L_x_16700:
        /* <DEDUP_REMOVED lines=20> */
.L_x_16707:
[----:B------:R-:W-:Y:S05]  /*19f0*/  BSYNC B2 ;  /* 0x0000000000027941 */ /* 0x000fea0003800000 */
.L_x_16706:
[----:B-1----:R1:W4:Y:S02]  /*1a00*/  F2I.F64.TRUNC R4, R16 ;  /* 0x0000001000047311 */ /* 0x002324000030d100 */
.L_x_16705:
[----:B------:R-:W-:Y:S05]  /*1a10*/  BSYNC B1 ;  /* 0x0000000000017941 */ /* 0x000fea0003800000 */
.L_x_16704:
[----:B------:R-:W4:Y:S01]  /*1a20*/  @!P0 S2R R15, SR_TID.X ;  /* 0x00000000000f8919 */ /* 0x000f220000002100 */
[----:B------:R-:W-:Y:S01]  /*1a30*/  @!P0 IMAD.MOV.U32 R14, RZ, RZ, 0x4 ;  /* 0x00000004ff0e8424 */ /* 0x000fe200078e00ff */
[----:B------:R-:W-:Y:S01]  /*1a40*/  BSSY B0, `(.L_x_16708) ;  /* 0x0000031000007945 */ /* 0x000fe20003800000 */
[----:B------:R-:W-:Y:S01]  /*1a50*/  @!P0 IMAD.MOV.U32 R7, RZ, RZ, R2 ;  /* 0x000000ffff078224 */ /* 0x000fe200078e0002 */
[----:B------:R-:W-:Y:S01]  /*1a60*/  BSSY B1, `(.L_x_16709) ;  /* 0x0000028000017945 */ /* 0x000fe20003800000 */
[----:B----4-:R-:W-:-:S04]  /*1a70*/  @!P0 IMAD.IADD R15, R10, 0x1, R15 ;  /* 0x000000010a0f8824 */ /* 0x010fc800078e020f */
[----:B------:R-:W-:-:S05]  /*1a80*/  @!P0 IMAD.WIDE.U32 R14, R15, R14, c[0x0][0x170] ;  /* 0x00005c000f0e8625 */ /* 0x000fca00078e000e */
[----:B--2---:R2:W-:Y:S01]  /*1a90*/  @!P0 STG.E [R14.64], R3 ;  /* 0x000000030e008986 */ /* 0x0045e2000c101904 */
[----:B------:R-:W-:-:S13]  /*1aa0*/  ISETP.GE.AND P0, PT, R7, R8, PT ;  /* 0x000000080700720c */ /* 0x000fda0003f06270 */
[----:B------:R-:W-:Y:S05]  /*1ab0*/  @P0 BRA `(.L_x_16710) ;  /* 0x000000c000000947 */ /* 0x000fea0003800000 */
[----:B--2---:R-:W-:Y:S01]  /*1ac0*/  IMAD.IADD R2, R10, 0x1, R7 ;  /* 0x000000010a027824 */ /* 0x004fe200078e0207 */
[----:B------:R-:W-:Y:S01]  /*1ad0*/  IADD3 R7, R7, 0x80, RZ ;  /* 0x0000008007077810 */ /* 0x000fe20007ffe0ff */
[----:B------:R-:W-:-:S03]  /*1ae0*/  IMAD.MOV.U32 R3, RZ, RZ, 0x4 ;  /* 0x00000004ff037424 */ /* 0x000fc600078e00ff */
[----:B------:R-:W-:Y:S01]  /*1af0*/  ISETP.GE.AND P0, PT, R7, R8, PT ;  /* 0x000000080700720c */ /* 0x000fe20003f06270 */
[----:B------:R-:W-:-:S05]  /*1b00*/  IMAD.WIDE.U32 R2, R2, R3, c[0x0][0x170] ;  /* 0x00005c0002027625 */ /* 0x000fca00078e0003 */
[----:B---3-5:R2:W-:Y:S07]  /*1b10*/  STG.E [R2.64], R0 ;  /* 0x0000000002007986 */ /* 0x0285ee000c101904 */
[----:B------:R-:W-:Y:S05]  /*1b20*/  @P0 BRA `(.L_x_16711) ;  /* 0x000000c000000947 */ /* 0x000fea0003800000 */
[----:B--2---:R-:W-:Y:S01]  /*1b30*/  IMAD.IADD R2, R10, 0x1, R7 ;  /* 0x000000010a027824 */ /* 0x004fe200078e0207 */
[----:B------:R-:W-:Y:S01]  /*1b40*/  IADD3 R7, R7, 0x80, RZ ;  /* 0x0000008007077810 */ /* 0x000fe20007ffe0ff */
[----:B------:R-:W-:-:S04]  /*1b50*/  IMAD.MOV.U32 R3, RZ, RZ, 0x4 ;  /* 0x00000004ff037424 */ /* 0x000fc800078e00ff */
[----:B------:R-:W-:-:S05]  /*1b60*/  IMAD.WIDE.U32 R2, R2, R3, c[0x0][0x170] ;  /* 0x00005c0002027625 */ /* 0x000fca00078e0003 */
[----:B------:R2:W-:Y:S02]  /*1b70*/  STG.E [R2.64], R11 ;  /* 0x0000000b02007986 */ /* 0x0005e4000c101904 */
.L_x_16710:
[----:B--2---:R-:W-:-:S13]  /*1b80*/  ISETP.GE.AND P0, PT, R7, R8, PT ;  /* 0x000000080700720c */ /* 0x004fda0003f06270 */
[----:B------:R-:W-:Y:S05]  /*1b90*/  @P0 BRA `(.L_x_16712) ;  /* 0x000000c000000947 */ /* 0x000fea0003800000 */
[----:B------:R-:W-:Y:S01]  /*1ba0*/  IMAD.IADD R2, R10, 0x1, R7 ;  /* 0x000000010a027824 */ /* 0x000fe200078e0207 */
[----:B------:R-:W-:Y:S01]  /*1bb0*/  IADD3 R7, R7, 0x80, RZ ;  /* 0x0000008007077810 */ /* 0x000fe20007ffe0ff */
[----:B------:R-:W-:-:S04]  /*1bc0*/  IMAD.MOV.U32 R3, RZ, RZ, 0x4 ;  /* 0x00000004ff037424 */ /* 0x000fc800078e00ff */
[----:B------:R-:W-:-:S05]  /*1bd0*/  IMAD.WIDE.U32 R2, R2, R3, c[0x0][0x170] ;  /* 0x00005c0002027625 */ /* 0x000fca00078e0003 */
[----:B-1---5:R1:W-:Y:S02]  /*1be0*/  STG.E [R2.64], R13 ;  /* 0x0000000d02007986 */ /* 0x0223e4000c101904 */
.L_x_16711:
[----:B------:R-:W-:-:S13]  /*1bf0*/  ISETP.GE.AND P0, PT, R7, R8, PT ;  /* 0x000000080700720c */ /* 0x000fda0003f06270 */
[----:B------:R-:W-:Y:S05]  /*1c00*/  @P0 BRA `(.L_x_16713) ;  /* 0x000000d000000947 */ /* 0x000fea0003800000 */
[----:B-12---:R-:W-:Y:S01]  /*1c10*/  IMAD.IADD R2, R10, 0x1, R7 ;  /* 0x000000010a027824 */ /* 0x006fe200078e0207 */
[----:B------:R-:W-:Y:S01]  /*1c20*/  IADD3 R7, R7, 0x80, RZ ;  /* 0x0000008007077810 */ /* 0x000fe20007ffe0ff */
[----:B------:R-:W-:-:S04]  /*1c30*/  IMAD.MOV.U32 R3, RZ, RZ, 0x4 ;  /* 0x00000004ff037424 */ /* 0x000fc800078e00ff */
[----:B------:R-:W-:-:S05]  /*1c40*/  IMAD.WIDE.U32 R2, R2, R3, c[0x0][0x170] ;  /* 0x00005c0002027625 */ /* 0x000fca00078e0003 */
[----:B0-----:R0:W-:Y:S02]  /*1c50*/  STG.E [R2.64], R9 ;  /* 0x0000000902007986 */ /* 0x0011e4000c101904 */
.L_x_16712:
        /* <DEDUP_REMOVED lines=8> */
.L_x_16713:
[----:B------:R-:W-:Y:S05]  /*1ce0*/  BSYNC B1 ;  /* 0x0000000000017941 */ /* 0x000fea0003800000 */
.L_x_16709:
[----:B------:R-:W-:-:S13]  /*1cf0*/  ISETP.GE.AND P0, PT, R7, R8, PT ;  /* 0x000000080700720c */ /* 0x000fda0003f06270 */
[----:B012---:R-:W-:Y:S01]  /*1d00*/  @!P0 IMAD.IADD R2, R10, 0x1, R7 ;  /* 0x000000010a028824 */ /* 0x007fe200078e0207 */
[----:B------:R-:W-:Y:S01]  /*1d10*/  @!P0 IADD3 R7, R7, 0x80, RZ ;  /* 0x0000008007078810 */ /* 0x000fe20007ffe0ff */
[----:B------:R-:W-:-:S04]  /*1d20*/  @!P0 IMAD.MOV.U32 R3, RZ, RZ, 0x4 ;  /* 0x00000004ff038424 */ /* 0x000fc800078e00ff */
[----:B------:R-:W-:-:S05]  /*1d30*/  @!P0 IMAD.WIDE.U32 R2, R2, R3, c[0x0][0x170] ;  /* 0x00005c0002028625 */ /* 0x000fca00078e0003 */
[----:B------:R0:W-:Y:S02]  /*1d40*/  @!P0 STG.E [R2.64], R5 ;  /* 0x0000000502008986 */ /* 0x0001e4000c101904 */
.L_x_16714:
[----:B------:R-:W-:Y:S05]  /*1d50*/  BSYNC B0 ;  /* 0x0000000000007941 */ /* 0x000fea0003800000 */
.L_x_16708:
        /* <DEDUP_REMOVED lines=8> */
        .weak           $__internal_40_$__cuda_sm20_dblrcp_rn_slowpath_v3
        .type           $__internal_40_$__cuda_sm20_dblrcp_rn_slowpath_v3,@function
        .size           $__internal_40_$__cuda_sm20_dblrcp_rn_slowpath_v3,(.L_x_61529 - $__internal_40_$__cuda_sm20_dblrcp_rn_slowpath_v3)
$__internal_40_$__cuda_sm20_dblrcp_rn_slowpath_v3:
        /* <DEDUP_REMOVED lines=24> */
.L_x_16718:
        /* <DEDUP_REMOVED lines=9> */
.L_x_16716:
[----:B------:R-:W-:Y:S01]  /*1ff0*/  LOP3.LUT R17, R15, 0x80000, RZ, 0xfc, !PT ;  /* 0x000800000f117812 */ /* 0x000fe200078efcff */
[----:B------:R-:W-:Y:S02]  /*2000*/  IMAD.MOV.U32 R16, RZ, RZ, R14 ;  /* 0x000000ffff107224 */ /* 0x000fe400078e000e */
.L_x_16717:
[----:B------:R-:W-:Y:S05]  /*2010*/  BSYNC B0 ;  /* 0x0000000000007941 */ /* 0x000fea0003800000 */
.L_x_16715:
[----:B0-----:R-:W-:Y:S02]  /*2020*/  IMAD.MOV.U32 R14, RZ, RZ, R12 ;  /* 0x000000ffff0e7224 */ /* 0x001fe400078e000c */
[----:B------:R-:W-:-:S04]  /*2030*/  IMAD.MOV.U32 R15, RZ, RZ, 0x0 ;  /* 0x00000000ff0f7424 */ /* 0x000fc800078e00ff */
[----:B------:R-:W-:Y:S05]  /*2040*/  RET.REL.NODEC R14 `(_ZN2at6native29vectorized_elementwise_kernelILi2EZNS0_50_GLOBAL__N__2680c7bb_12_PowKernel_cu_b2145a98_318429pow_tensor_scalar_kernel_implIiiEEvRNS_18TensorIteratorBaseET0_EUliE1_St5arrayIPcLm2EEEEviS6_T1_) ;  /* 0xffffdfb00e007950 */ /* 0x000fea0003c3ffff */
.L_x_16719:
        /* <DEDUP_REMOVED lines=11> */
.L_x_61529:


//--------------------- .text._ZN2at6native29vectorized_elementwise_kernelILi4EZNS0_50_GLOBAL__N__2680c7bb_12_PowKernel_cu_b2145a98_318429pow_tensor_scalar_kernel_implIiiEEvRNS_18TensorIteratorBaseET0_EUliE1_St5arrayIPcLm2EEEEviS6_T1_ --------------------------
	.section	.text._ZN2at6native29vectorized_elementwise_kernelILi4EZNS0_50_GLOBAL__N__2680c7bb_12_PowKernel_cu_b2145a98_318429pow_tensor_scalar_kernel_implIiiEEvRNS_18TensorIteratorBaseET0_EUliE1_St5arrayIPcLm2EEEEviS6_T1_,"ax",@progbits
	.sectioninfo	@"SHI_REGISTERS=32"
	.align	128
        .global         _ZN2at6native29vectorized_elementwise_kernelILi4EZNS0_50_GLOBAL__N__2680c7bb_12_PowKernel_cu_b2145a98_318429pow_tensor_scalar_kernel_implIiiEEvRNS_18TensorIteratorBaseET0_EUliE1_St5arrayIPcLm2EEEEviS6_T1_
        .type           _ZN2at6native29vectorized_elementwise_kernelILi4EZNS0_50_GLOBAL__N__2680c7bb_12_PowKernel_cu_b2145a98_318429pow_tensor_scalar_kernel_implIiiEEvRNS_18TensorIteratorBaseET0_EUliE1_St5arrayIPcLm2EEEEviS6_T1_,@function
        .size           _ZN2at6native29vectorized_elementwise_kernelILi4EZNS0_50_GLOBAL__N__2680c7bb_12_PowKernel_cu_b2145a98_318429pow_tensor_scalar_kernel_implIiiEEvRNS_18TensorIteratorBaseET0_EUliE1_St5arrayIPcLm2EEEEviS6_T1_,(.L_x_61530 - _ZN2at6native29vectorized_elementwise_kernelILi4EZNS0_50_GLOBAL__N__2680c7bb_12_PowKernel_cu_b2145a98_318429pow_tensor_scalar_kernel_implIiiEEvRNS_18TensorIteratorBaseET0_EUliE1_St5arrayIPcLm2EEEEviS6_T1_)
        .other          _ZN2at6native29vectorized_elementwise_kernelILi4EZNS0_50_GLOBAL__N__2680c7bb_12_PowKernel_cu_b2145a98_318429pow_tensor_scalar_kernel_implIiiEEvRNS_18TensorIteratorBaseET0_EUliE1_St5arrayIPcLm2EEEEviS6_T1_,@"STO_CUDA_ENTRY STV_DEFAULT"
_ZN2at6native29vectorized_elementwise_kernelILi4EZNS0_50_GLOBAL__N__2680c7bb_12_PowKernel_cu_b2145a98_318429pow_tensor_scalar_kernel_implIiiEEvRNS_18TensorIteratorBaseET0_EUliE1_St5arrayIPcLm2EEEEviS6_T1_:
.text._ZN2at6native29vectorized_elementwise_kernelILi4EZNS0_50_GLOBAL__N__2680c7bb_12_PowKernel_cu_b2145a98_318429pow_tensor_scalar_kernel_implIiiEEvRNS_18TensorIteratorBaseET0_EUliE1_St5arrayIPcLm2EEEEviS6_T1_:
        /* <DEDUP_REMOVED lines=28> */
[----:B-1---5:R-:W-:Y:S05]  /*01c0*/  CALL.REL.NOINC `($__internal_41_$__cuda_sm20_dblrcp_rn_slowpath_v3) ;  /* 0x00001bc000007944 */ /* 0x022fea0003c00000 */
[----:B-1----:R-:W-:Y:S02]  /*01d0*/  IMAD.MOV.U32 R20, RZ, RZ, R16 ;  /* 0x000000ffff147224 */ /* 0x002fe400078e0010 */
[----:B------:R-:W-:Y:S02]  /*01e0*/  IMAD.MOV.U32 R21, RZ, RZ, R17 ;  /* 0x000000ffff157224 */ /* 0x000fe400078e0011 */
.L_x_16722:
[----:B------:R-:W-:Y:S05]  /*01f0*/  BSYNC B1 ;  /* 0x0000000000017941 */ /* 0x000fea0003800000 */
.L_x_16721:
[----:B------:R-:W-:Y:S01]  /*0200*/  IMAD R6, R9, R9, RZ ;  /* 0x0000000909067224 */ /* 0x000fe200078e02ff */
[----:B------:R-:W-:Y:S05]  /*0210*/  BSSY B1, `(.L_x_16723) ;  /* 0x0000011000017945 */ /* 0x000fea0003800000 */
        /* <DEDUP_REMOVED lines=13> */
[----:B012--5:R-:W-:Y:S05]  /*02f0*/  CALL.REL.NOINC `($__internal_41_$__cuda_sm20_dblrcp_rn_slowpath_v3) ;  /* 0x00001a9000007944 */ /* 0x027fea0003c00000 */
[----:B-1----:R-:W-:Y:S02]  /*0300*/  IMAD.MOV.U32 R26, RZ, RZ, R16 ;  /* 0x000000ffff1a7224 */ /* 0x002fe400078e0010 */
[----:B------:R-:W-:Y:S02]  /*0310*/  IMAD.MOV.U32 R27, RZ, RZ, R17 ;  /* 0x000000ffff1b7224 */ /* 0x000fe400078e0011 */
.L_x_16724:
[----:B------:R-:W-:Y:S05]  /*0320*/  BSYNC B1 ;  /* 0x0000000000017941 */ /* 0x000fea0003800000 */
.L_x_16723:
[----:B------:R-:W-:Y:S01]  /*0330*/  IMAD R6, R10, R10, RZ ;  /* 0x0000000a0a067224 */ /* 0x000fe200078e02ff */
        /* <DEDUP_REMOVED lines=14> */
[----:B0123-5:R-:W-:Y:S05]  /*0420*/  CALL.REL.NOINC `($__internal_41_$__cuda_sm20_dblrcp_rn_slowpath_v3) ;  /* 0x0000196000007944 */ /* 0x02ffea0003c00000 */
[----:B-1----:R-:W-:Y:S02]  /*0430*/  IMAD.MOV.U32 R24, RZ, RZ, R16 ;  /* 0x000000ffff187224 */ /* 0x002fe400078e0010 */
[----:B------:R-:W-:Y:S02]  /*0440*/  IMAD.MOV.U32 R25, RZ, RZ, R17 ;  /* 0x000000ffff197224 */ /* 0x000fe400078e0011 */
.L_x_16726:
[----:B------:R-:W-:Y:S05]  /*0450*/  BSYNC B1 ;  /* 0x0000000000017941 */ /* 0x000fea0003800000 */
.L_x_16725:
        /* <DEDUP_REMOVED lines=15> */
[----:B012345:R-:W-:Y:S05]  /*0550*/  CALL.REL.NOINC `($__internal_41_$__cuda_sm20_dblrcp_rn_slowpath_v3) ;  /* 0x0000183000007944 */ /* 0x03ffea0003c00000 */
[----:B-1----:R-:W-:Y:S02]  /*0560*/  IMAD.MOV.U32 R28, RZ, RZ, R16 ;  /* 0x000000ffff1c7224 */ /* 0x002fe400078e0010 */
[----:B------:R-:W-:Y:S02]  /*0570*/  IMAD.MOV.U32 R29, RZ, RZ, R17 ;  /* 0x000000ffff1d7224 */ /* 0x000fe400078e0011 */
.L_x_16728:
[----:B------:R-:W-:Y:S05]  /*0580*/  BSYNC B1 ;  /* 0x0000000000017941 */ /* 0x000fea0003800000 */
.L_x_16727:
        /* <DEDUP_REMOVED lines=15> */
[----:B01234-:R-:W-:Y:S05]  /*0680*/  CALL.REL.NOINC `($__internal_41_$__cuda_sm20_dblrcp_rn_slowpath_v3) ;  /* 0x0000170000007944 */ /* 0x01ffea0003c00000 */
[----:B-1----:R-:W-:Y:S02]  /*0690*/  IMAD.MOV.U32 R8, RZ, RZ, R16 ;  /* 0x000000ffff087224 */ /* 0x002fe400078e0010 */
[----:B------:R-:W-:Y:S02]  /*06a0*/  IMAD.MOV.U32 R9, RZ, RZ, R17 ;  /* 0x000000ffff097224 */ /* 0x000fe400078e0011 */
.L_x_16730:
[----:B------:R-:W-:Y:S05]  /*06b0*/  BSYNC B1 ;  /* 0x0000000000017941 */ /* 0x000fea0003800000 */
.L_x_16729:
        /* <DEDUP_REMOVED lines=18> */
.L_x_16732:
[----:B------:R-:W-:Y:S05]  /*07e0*/  BSYNC B1 ;  /* 0x0000000000017941 */ /* 0x000fea0003800000 */
.L_x_16731:
        /* <DEDUP_REMOVED lines=18> */
.L_x_16734:
[----:B------:R-:W-:Y:S05]  /*0910*/  BSYNC B1 ;  /* 0x0000000000017941 */ /* 0x000fea0003800000 */
.L_x_16733:
        /* <DEDUP_REMOVED lines=16> */
.L_x_16736:
[----:B------:R-:W-:Y:S05]  /*0a20*/  BSYNC B1 ;  /* 0x0000000000017941 */ /* 0x000fea0003800000 */
.L_x_16735:
[----:B----4-:R-:W-:Y:S01]  /*0a30*/  F2I.F64.TRUNC R7, R28 ;  /* 0x0000001c00077311 */ /* 0x010fe2000030d100 */
[----:B------:R-:W-:-:S04]  /*0a40*/  IMAD.MOV.U32 R19, RZ, RZ, 0x4 ;  /* 0x00000004ff137424 */ /* 0x000fc800078e00ff */
[----:B------:R-:W-:-:S03]  /*0a50*/  IMAD.WIDE.U32 R18, R0, R19, c[0x0][0x170] ;  /* 0x00005c0000127625 */ /* 0x000fc600078e0013 */
[----:B---3--:R-:W-:Y:S03]  /*0a60*/  F2I.F64.TRUNC R6, R24 ;  /* 0x0000001800067311 */ /* 0x008fe6000030d100 */
[----:B------:R-:W-:-:S05]  /*0a70*/  IMAD.WIDE R18, R3, 0x10, R18 ;  /* 0x0000001003127825 */ /* 0x000fca00078e0212 */
[----:B--2---:R-:W-:Y:S08]  /*0a80*/  F2I.F64.TRUNC R5, R26 ;  /* 0x0000001a00057311 */ /* 0x004ff0000030d100 */
[----:B-1----:R-:W1:Y:S08]  /*0a90*/  F2I.F64.TRUNC R4, R20 ;  /* 0x0000001400047311 */ /* 0x002e70000030d100 */
[----:B0-----:R-:W-:Y:S08]  /*0aa0*/  F2I.F64.TRUNC R15, R16 ;  /* 0x00000010000f7311 */ /* 0x001ff0000030d100 */
[----:B------:R-:W-:Y:S01]  /*0ab0*/  F2I.F64.TRUNC R14, R10 ;  /* 0x0000000a000e7311 */ /* 0x000fe2000030d100 */
[----:B-1----:R-:W-:Y:S07]  /*0ac0*/  STG.E.128 [R18.64], R4 ;  /* 0x0000000412007986 */ /* 0x002fee000c101d04 */
[----:B------:R-:W-:Y:S08]  /*0ad0*/  F2I.F64.TRUNC R13, R22 ;  /* 0x00000016000d7311 */ /* 0x000ff0000030d100 */
[----:B------:R-:W0:Y:S02]  /*0ae0*/  F2I.F64.TRUNC R12, R8 ;  /* 0x00000008000c7311 */ /* 0x000e24000030d100 */
[----:B0-----:R-:W-:Y:S01]  /*0af0*/  STG.E.128 [R18.64+0x800], R12 ;  /* 0x0008000c12007986 */ /* 0x001fe2000c101d04 */
[----:B------:R-:W-:Y:S05]  /*0b00*/  EXIT ;  /* 0x000000000000794d */ /* 0x000fea0003800000 */
.L_x_16720:
        /* <DEDUP_REMOVED lines=71> */
[----:B01----:R-:W-:Y:S05]  /*0f80*/  CALL.REL.NOINC `($__internal_41_$__cuda_sm20_dblrcp_rn_slowpath_v3) ;  /* 0x00000e0000007944 */ /* 0x003fea0003c00000 */
.L_x_16740:
[----:B------:R-:W-:Y:S05]  /*0f90*/  BSYNC B2 ;  /* 0x0000000000027941 */ /* 0x000fea0003800000 */
.L_x_16739:
[----:B01----:R0:W1:Y:S02]  /*0fa0*/  F2I.F64.TRUNC R12, R16 ;  /* 0x00000010000c7311 */ /* 0x003064000030d100 */
.L_x_16738:
[----:B------:R-:W-:Y:S05]  /*0fb0*/  BSYNC B1 ;  /* 0x0000000000017941 */ /* 0x000fea0003800000 */
.L_x_16737:
        /* <DEDUP_REMOVED lines=16> */
[----:B0-----:R-:W-:Y:S02]  /*10c0*/  LOP3.LUT R4, R7, 0x7fffffff, RZ, 0xc0, !PT ;  /* 0x7fffffff07047812 */ /* 0x001fe400078ec0ff */
[----:B------:R-:W-:Y:S02]  /*10d0*/  MOV R2, 0x1100 ;  /* 0x0000110000027802 */ /* 0x000fe40000000f00 */
[----:B------:R-:W-:Y:S02]  /*10e0*/  IADD3 R4, R4, -0x100000, RZ ;  /* 0xfff0000004047810 */ /* 0x000fe40007ffe0ff */
[----:B-12---:R-:W-:Y:S05]  /*10f0*/  CALL.REL.NOINC `($__internal_41_$__cuda_sm20_dblrcp_rn_slowpath_v3) ;  /* 0x00000c9000007944 */ /* 0x006fea0003c00000 */
.L_x_16744:
[----:B------:R-:W-:Y:S05]  /*1100*/  BSYNC B2 ;  /* 0x0000000000027941 */ /* 0x000fea0003800000 */
.L_x_16743:
[----:B-12---:R1:W2:Y:S02]  /*1110*/  F2I.F64.TRUNC R14, R16 ;  /* 0x00000010000e7311 */ /* 0x0062a4000030d100 */
.L_x_16742:
[----:B------:R-:W-:Y:S05]  /*1120*/  BSYNC B1 ;  /* 0x0000000000017941 */ /* 0x000fea0003800000 */
.L_x_16741:
        /* <DEDUP_REMOVED lines=16> */
[----:B0-----:R-:W-:Y:S02]  /*1230*/  LOP3.LUT R4, R7, 0x7fffffff, RZ, 0xc0, !PT ;  /* 0x7fffffff07047812 */ /* 0x001fe400078ec0ff */
[----:B------:R-:W-:Y:S02]  /*1240*/  MOV R2, 0x1270 ;  /* 0x0000127000027802 */ /* 0x000fe40000000f00 */
[----:B------:R-:W-:Y:S02]  /*1250*/  IADD3 R4, R4, -0x100000, RZ ;  /* 0xfff0000004047810 */ /* 0x000fe40007ffe0ff */
[----:B-12---:R-:W-:Y:S05]  /*1260*/  CALL.REL.NOINC `($__internal_41_$__cuda_sm20_dblrcp_rn_slowpath_v3) ;  /* 0x00000b2000007944 */ /* 0x006fea0003c00000 */
.L_x_16748:
[----:B------:R-:W-:Y:S05]  /*1270*/  BSYNC B2 ;  /* 0x0000000000027941 */ /* 0x000fea0003800000 */
.L_x_16747:
[----:B-1----:R1:W3:Y:S02]  /*1280*/  F2I.F64.TRUNC R20, R16 ;  /* 0x0000001000147311 */ /* 0x0022e4000030d100 */
.L_x_16746:
[----:B------:R-:W-:Y:S05]  /*1290*/  BSYNC B1 ;  /* 0x0000000000017941 */ /* 0x000fea0003800000 */
.L_x_16745:
        /* <DEDUP_REMOVED lines=19> */
[----:B-123--:R-:W-:Y:S05]  /*13d0*/  CALL.REL.NOINC `($__internal_41_$__cuda_sm20_dblrcp_rn_slowpath_v3) ;  /* 0x000009b000007944 */ /* 0x00efea0003c00000 */
.L_x_16752:
[----:B------:R-:W-:Y:S05]  /*13e0*/  BSYNC B2 ;  /* 0x0000000000027941 */ /* 0x000fea0003800000 */
.L_x_16751:
[----:B-1----:R1:W4:Y:S02]  /*13f0*/  F2I.F64.TRUNC R21, R16 ;  /* 0x0000001000157311 */ /* 0x002324000030d100 */
.L_x_16750:
[----:B------:R-:W-:Y:S05]  /*1400*/  BSYNC B1 ;  /* 0x0000000000017941 */ /* 0x000fea0003800000 */
.L_x_16749:
        /* <DEDUP_REMOVED lines=19> */
[----:B-1234-:R-:W-:Y:S05]  /*1540*/  CALL.REL.NOINC `($__internal_41_$__cuda_sm20_dblrcp_rn_slowpath_v3) ;  /* 0x0000084000007944 */ /* 0x01efea0003c00000 */
.L_x_16756:
[----:B------:R-:W-:Y:S05]  /*1550*/  BSYNC B2 ;  /* 0x0000000000027941 */ /* 0x000fea0003800000 */
.L_x_16755:
[----:B-1----:R1:W0:Y:S02]  /*1560*/  F2I.F64.TRUNC R15, R16 ;  /* 0x00000010000f7311 */ /* 0x002224000030d100 */
.L_x_16754:
[----:B------:R-:W-:Y:S05]  /*1570*/  BSYNC B1 ;  /* 0x0000000000017941 */ /* 0x000fea0003800000 */
.L_x_16753:
        /* <DEDUP_REMOVED lines=20> */
.L_x_16760:
[----:B------:R-:W-:Y:S05]  /*16c0*/  BSYNC B2 ;  /* 0x0000000000027941 */ /* 0x000fea0003800000 */
.L_x_16759:
[----:B-1----:R1:W0:Y:S02]  /*16d0*/  F2I.F64.TRUNC R9, R16 ;  /* 0x0000001000097311 */ /* 0x002224000030d100 */
.L_x_16758:
[----:B------:R-:W-:Y:S05]  /*16e0*/  BSYNC B1 ;  /* 0x0000000000017941 */ /* 0x000fea0003800000 */
.L_x_16757:
        /* <DEDUP_REMOVED lines=20> */
.L_x_16764:
[----:B------:R-:W-:Y:S05]  /*1830*/  BSYNC B2 ;  /* 0x0000000000027941 */ /* 0x000fea0003800000 */
.L_x_16763:
[----:B-1----:R1:W0:Y:S02]  /*1840*/  F2I.F64.TRUNC R10, R16 ;  /* 0x00000010000a7311 */ /* 0x002224000030d100 */
.L_x_16762:
[----:B------:R-:W-:Y:S05]  /*1850*/  BSYNC B1 ;  /* 0x0000000000017941 */ /* 0x000fea0003800000 */
.L_x_16761:
        /* <DEDUP_REMOVED lines=20> */
.L_x_16768:
[----:B------:R-:W-:Y:S05]  /*19a0*/  BSYNC B2 ;  /* 0x0000000000027941 */ /* 0x000fea0003800000 */
.L_x_16767:
[----:B-1----:R1:W0:Y:S02]  /*19b0*/  F2I.F64.TRUNC R2, R16 ;  /* 0x0000001000027311 */ /* 0x002224000030d100 */
.L_x_16766:
[----:B------:R-:W-:Y:S05]  /*19c0*/  BSYNC B1 ;  /* 0x0000000000017941 */ /* 0x000fea0003800000 */
.L_x_16765:
[----:B0-----:R-:W0:Y:S01]  /*19d0*/  @!P0 S2R R5, SR_TID.X ;  /* 0x0000000000058919 */ /* 0x001e220000002100 */
[----:B------:R-:W-:Y:S01]  /*19e0*/  @!P0 IMAD.MOV.U32 R4, RZ, RZ, 0x4 ;  /* 0x00000004ff048424 */ /* 0x000fe200078e00ff */
[----:B------:R-:W-:Y:S01]  /*19f0*/  BSSY B0, `(.L_x_16769) ;  /* 0x0000031000007945 */ /* 0x000fe20003800000 */
[----:B------:R-:W-:Y:S01]  /*1a00*/  @!P0 IMAD.MOV.U32 R3, RZ, RZ, R13 ;  /* 0x000000ffff038224 */ /* 0x000fe200078e000d */
[----:B------:R-:W-:Y:S01]  /*1a10*/  BSSY B1, `(.L_x_16770) ;  /* 0x0000028000017945 */ /* 0x000fe20003800000 */
[----:B0-----:R-:W-:-:S04]  /*1a20*/  @!P0 IMAD.IADD R5, R0, 0x1, R5 ;  /* 0x0000000100058824 */ /* 0x001fc800078e0205 */
[----:B------:R-:W-:-:S05]  /*1a30*/  @!P0 IMAD.WIDE.U32 R4, R5, R4, c[0x0][0x170] ;  /* 0x00005c0005048625 */ /* 0x000fca00078e0004 */
[----:B-1----:R0:W-:Y:S01]  /*1a40*/  @!P0 STG.E [R4.64], R12 ;  /* 0x0000000c04008986 */ /* 0x0021e2000c101904 */
[----:B------:R-:W-:-:S13]  /*1a50*/  ISETP.GE.AND P0, PT, R3, R8, PT ;  /* 0x000000080300720c */ /* 0x000fda0003f06270 */
[----:B------:R-:W-:Y:S05]  /*1a60*/  @P0 BRA `(.L_x_16771) ;  /* 0x000000c000000947 */ /* 0x000fea0003800000 */
[----:B0-----:R-:W-:Y:S01]  /*1a70*/  IMAD.IADD R4, R0, 0x1, R3 ;  /* 0x0000000100047824 */ /* 0x001fe200078e0203 */
[----:B------:R-:W-:Y:S01]  /*1a80*/  IADD3 R3, R3, 0x80, RZ ;  /* 0x0000008003037810 */ /* 0x000fe20007ffe0ff */
[----:B------:R-:W-:-:S03]  /*1a90*/  IMAD.MOV.U32 R5, RZ, RZ, 0x4 ;  /* 0x00000004ff057424 */ /* 0x000fc600078e00ff */
[----:B------:R-:W-:Y:S01]  /*1aa0*/  ISETP.GE.AND P0, PT, R3, R8, PT ;  /* 0x000000080300720c */ /* 0x000fe20003f06270 */
[----:B------:R-:W-:-:S05]  /*1ab0*/  IMAD.WIDE.U32 R4, R4, R5, c[0x0][0x170] ;  /* 0x00005c0004047625 */ /* 0x000fca00078e0005 */
[----:B--2--5:R0:W-:Y:S07]  /*1ac0*/  STG.E [R4.64], R14 ;  /* 0x0000000e04007986 */ /* 0x0241ee000c101904 */
[----:B------:R-:W-:Y:S05]  /*1ad0*/  @P0 BRA `(.L_x_16772) ;  /* 0x000000c000000947 */ /* 0x000fea0003800000 */
[----:B0-----:R-:W-:Y:S01]  /*1ae0*/  IMAD.IADD R4, R0, 0x1, R3 ;  /* 0x0000000100047824 */ /* 0x001fe200078e0203 */
[----:B------:R-:W-:Y:S01]  /*1af0*/  IADD3 R3, R3, 0x80, RZ ;  /* 0x0000008003037810 */ /* 0x000fe20007ffe0ff */
[----:B------:R-:W-:-:S04]  /*1b00*/  IMAD.MOV.U32 R5, RZ, RZ, 0x4 ;  /* 0x00000004ff057424 */ /* 0x000fc800078e00ff */
[----:B------:R-:W-:-:S05]  /*1b10*/  IMAD.WIDE.U32 R4, R4, R5, c[0x0][0x170] ;  /* 0x00005c0004047625 */ /* 0x000fca00078e0005 */
[----:B---3--:R0:W-:Y:S02]  /*1b20*/  STG.E [R4.64], R20 ;  /* 0x0000001404007986 */ /* 0x0081e4000c101904 */
.L_x_16771:
[----:B0-----:R-:W-:-:S13]  /*1b30*/  ISETP.GE.AND P0, PT, R3, R8, PT ;  /* 0x000000080300720c */ /* 0x001fda0003f06270 */
[----:B------:R-:W-:Y:S05]  /*1b40*/  @P0 BRA `(.L_x_16773) ;  /* 0x000000c000000947 */ /* 0x000fea0003800000 */
[----:B------:R-:W-:Y:S01]  /*1b50*/  IMAD.IADD R4, R0, 0x1, R3 ;  /* 0x0000000100047824 */ /* 0x000fe200078e0203 */
[----:B------:R-:W-:Y:S01]  /*1b60*/  IADD3 R3, R3, 0x80, RZ ;  /* 0x0000008003037810 */ /* 0x000fe20007ffe0ff */
[----:B------:R-:W-:-:S04]  /*1b70*/  IMAD.MOV.U32 R5, RZ, RZ, 0x4 ;  /* 0x00000004ff057424 */ /* 0x000fc800078e00ff */
[----:B------:R-:W-:-:S05]  /*1b80*/  IMAD.WIDE.U32 R4, R4, R5, c[0x0][0x170] ;  /* 0x00005c0004047625 */ /* 0x000fca00078e0005 */
[----:B----45:R0:W-:Y:S02]  /*1b90*/  STG.E [R4.64], R21 ;  /* 0x0000001504007986 */ /* 0x0301e4000c101904 */
.L_x_16772:
[----:B------:R-:W-:-:S13]  /*1ba0*/  ISETP.GE.AND P0, PT, R3, R8, PT ;  /* 0x000000080300720c */ /* 0x000fda0003f06270 */
[----:B------:R-:W-:Y:S05]  /*1bb0*/  @P0 BRA `(.L_x_16774) ;  /* 0x000000d000000947 */ /* 0x000fea0003800000 */
[----:B0-----:R-:W-:Y:S01]  /*1bc0*/  IMAD.IADD R4, R0, 0x1, R3 ;  /* 0x0000000100047824 */ /* 0x001fe200078e0203 */
[----:B------:R-:W-:Y:S01]  /*1bd0*/  IADD3 R3, R3, 0x80, RZ ;  /* 0x0000008003037810 */ /* 0x000fe20007ffe0ff */
[----:B------:R-:W-:-:S04]  /*1be0*/  IMAD.MOV.U32 R5, RZ, RZ, 0x4 ;  /* 0x00000004ff057424 */ /* 0x000fc800078e00ff */
[----:B------:R-:W-:-:S05]  /*1bf0*/  IMAD.WIDE.U32 R4, R4, R5, c[0x0][0x170] ;  /* 0x00005c0004047625 */ /* 0x000fca00078e0005 */
[----:B------:R0:W-:Y:S02]  /*1c00*/  STG.E [R4.64], R15 ;  /* 0x0000000f04007986 */ /* 0x0001e4000c101904 */
.L_x_16773:
        /* <DEDUP_REMOVED lines=8> */
.L_x_16774:
[----:B------:R-:W-:Y:S05]  /*1c90*/  BSYNC B1 ;  /* 0x0000000000017941 */ /* 0x000fea0003800000 */
.L_x_16770:
[----:B------:R-:W-:-:S13]  /*1ca0*/  ISETP.GE.AND P0, PT, R3, R8, PT ;  /* 0x000000080300720c */ /* 0x000fda0003f06270 */
[----:B0-----:R-:W-:Y:S01]  /*1cb0*/  @!P0 IMAD.IADD R4, R0, 0x1, R3 ;  /* 0x0000000100048824 */ /* 0x001fe200078e0203 */
[----:B------:R-:W-:Y:S01]  /*1cc0*/  @!P0 IADD3 R3, R3, 0x80, RZ ;  /* 0x0000008003038810 */ /* 0x000fe20007ffe0ff */
[----:B------:R-:W-:-:S04]  /*1cd0*/  @!P0 IMAD.MOV.U32 R5, RZ, RZ, 0x4 ;  /* 0x00000004ff058424 */ /* 0x000fc800078e00ff */
[----:B------:R-:W-:-:S05]  /*1ce0*/  @!P0 IMAD.WIDE.U32 R4, R4, R5, c[0x0][0x170] ;  /* 0x00005c0004048625 */ /* 0x000fca00078e0005 */
[----:B------:R0:W-:Y:S02]  /*1cf0*/  @!P0 STG.E [R4.64], R10 ;  /* 0x0000000a04008986 */ /* 0x0001e4000c101904 */
.L_x_16775:
[----:B------:R-:W-:Y:S05]  /*1d00*/  BSYNC B0 ;  /* 0x0000000000007941 */ /* 0x000fea0003800000 */
.L_x_16769:
        /* <DEDUP_REMOVED lines=8> */
        .weak           $__internal_41_$__cuda_sm20_dblrcp_rn_slowpath_v3
        .type           $__internal_41_$__cuda_sm20_dblrcp_rn_slowpath_v3,@function
        .size           $__internal_41_$__cuda_sm20_dblrcp_rn_slowpath_v3,(.L_x_61530 - $__internal_41_$__cuda_sm20_dblrcp_rn_slowpath_v3)
$__internal_41_$__cuda_sm20_dblrcp_rn_slowpath_v3:
        /* <DEDUP_REMOVED lines=24> */
.L_x_16779:
        /* <DEDUP_REMOVED lines=9> */
.L_x_16777:
[----:B------:R-:W-:Y:S01]  /*1fa0*/  LOP3.LUT R17, R7, 0x80000, RZ, 0xfc, !PT ;  /* 0x0008000007117812 */ /* 0x000fe200078efcff */
[----:B------:R-:W-:Y:S02]  /*1fb0*/  IMAD.MOV.U32 R16, RZ, RZ, R6 ;  /* 0x000000ffff107224 */ /* 0x000fe400078e0006 */
.L_x_16778:
[----:B------:R-:W-:Y:S05]  /*1fc0*/  BSYNC B0 ;  /* 0x0000000000007941 */ /* 0x000fea0003800000 */
.L_x_16776:
[----:B0-----:R-:W-:Y:S02]  /*1fd0*/  IMAD.MOV.U32 R4, RZ, RZ, R2 ;  /* 0x000000ffff047224 */ /* 0x001fe400078e0002 */
[----:B------:R-:W-:-:S04]  /*1fe0*/  IMAD.MOV.U32 R5, RZ, RZ, 0x0 ;  /* 0x00000000ff057424 */ /* 0x000fc800078e00ff */
[----:B------:R-:W-:Y:S05]  /*1ff0*/  RET.REL.NODEC R4 `(_ZN2at6native29vectorized_elementwise_kernelILi4EZNS0_50_GLOBAL__N__2680c7bb_12_PowKernel_cu_b2145a98_318429pow_tensor_scalar_kernel_implIiiEEvRNS_18TensorIteratorBaseET0_EUliE1_St5arrayIPcLm2EEEEviS6_T1_) ;  /* 0xffffe00004007950 */ /* 0x000fea0003c3ffff */
.L_x_16780:
        /* <DEDUP_REMOVED lines=16> */
.L_x_61530:


//--------------------- .text._ZN2at6native29vectorized_elementwise_kernelILi8EZNS0_50_GLOBAL__N__2680c7bb_12_PowKernel_cu_b2145a98_318429pow_tensor_scalar_kernel_implIiiEEvRNS_18TensorIteratorBaseET0_EUliE1_St5arrayIPcLm2EEEEviS6_T1_ --------------------------
	.section	.text._ZN2at6native29vectorized_elementwise_kernelILi8EZNS0_50_GLOBAL__N__2680c7bb_12_PowKernel_cu_b2145a98_318429pow_tensor_scalar_kernel_implIiiEEvRNS_18TensorIteratorBaseET0_EUliE1_St5arrayIPcLm2EEEEviS6_T1_,"ax",@progbits
	.sectioninfo	@"SHI_REGISTERS=4"
	.align	128
        .global         _ZN2at6native29vectorized_elementwise_kernelILi8EZNS0_50_GLOBAL__N__2680c7bb_12_PowKernel_cu_b2145a98_318429pow_tensor_scalar_kernel_implIiiEEvRNS_18TensorIteratorBaseET0_EUliE1_St5arrayIPcLm2EEEEviS6_T1_
        .type           _ZN2at6native29vectorized_elementwise_kernelILi8EZNS0_50_GLOBAL__N__2680c7bb_12_PowKernel_cu_b2145a98_318429pow_tensor_scalar_kernel_implIiiEEvRNS_18TensorIteratorBaseET0_EUliE1_St5arrayIPcLm2EEEEviS6_T1_,@function
        .size           _ZN2at6native29vectorized_elementwise_kernelILi8EZNS0_50_GLOBAL__N__2680c7bb_12_PowKernel_cu_b2145a98_318429pow_tensor_scalar_kernel_implIiiEEvRNS_18TensorIteratorBaseET0_EUliE1_St5arrayIPcLm2EEEEviS6_T1_,(.L_x_61778 - _ZN2at6native29vectorized_elementwise_kernelILi8EZNS0_50_GLOBAL__N__2680c7bb_12_PowKernel_cu_b2145a98_318429pow_tensor_scalar_kernel_implIiiEEvRNS_18TensorIteratorBaseET0_EUliE1_St5arrayIPcLm2EEEEviS6_T1_)
        .other          _ZN2at6native29vectorized_elementwise_kernelILi8EZNS0_50_GLOBAL__N__2680c7bb_12_PowKernel_cu_b2145a98_318429pow_tensor_scalar_kernel_implIiiEEvRNS_18TensorIteratorBaseET0_EUliE1_St5arrayIPcLm2EEEEviS6_T1_,@"STO_CUDA_ENTRY STV_DEFAULT"
_ZN2at6native29vectorized_elementwise_kernelILi8EZNS0_50_GLOBAL__N__2680c7bb_12_PowKernel_cu_b2145a98_318429pow_tensor_scalar_kernel_implIiiEEvRNS_18TensorIteratorBaseET0_EUliE1_St5arrayIPcLm2EEEEviS6_T1_:
.text._ZN2at6native29vectorized_elementwise_kernelILi8EZNS0_50_GLOBAL__N__2680c7bb_12_PowKernel_cu_b2145a98_318429pow_tensor_scalar_kernel_implIiiEEvRNS_18TensorIteratorBaseET0_EUliE1_St5arrayIPcLm2EEEEviS6_T1_:
[----:B------:R-:W-:Y:S02]  /*0000*/  MOV R1, c[0x0][0x28] ;  /* 0x00000a0000017a02 */ /* 0x000fe40000000f00 */
[----:B------:R-:W-:Y:S05]  /*0010*/  EXIT ;  /* 0x000000000000794d */ /* 0x000fea0003800000 */
.L_x_16781:
        /* <DEDUP_REMOVED lines=14> */
.L_x_61778:


//--------------------- .text._ZN2at6native18elementwise_kernelILi128ELi4EZNS0_15gpu_kernel_implIZNS0_50_GLOBAL__N__2680c7bb_12_PowKernel_cu_b2145a98_318429pow_tensor_scalar_kernel_implIiiEEvRNS_18TensorIteratorBaseET0_EUliE0_EEvS6_RKT_EUliE_EEviT1_ --------------------------
	.section	.text._ZN2at6native18elementwise_kernelILi128ELi4EZNS0_15gpu_kernel_implIZNS0_50_GLOBAL__N__2680c7bb_12_PowKernel_cu_b2145a98_318429pow_tensor_scalar_kernel_implIiiEEvRNS_18TensorIteratorBaseET0_EUliE0_EEvS6_RKT_EUliE_EEviT1_,"ax",@progbits
	.sectioninfo	@"SHI_REGISTERS=26"
	.align	128
        .global         _ZN2at6native18elementwise_kernelILi128ELi4EZNS0_15gpu_kernel_implIZNS0_50_GLOBAL__N__2680c7bb_12_PowKernel_cu_b2145a98_318429pow_tensor_scalar_kernel_implIiiEEvRNS_18TensorIteratorBaseET0_EUliE0_EEvS6_RKT_EUliE_EEviT1_
        .type           _ZN2at6native18elementwise_kernelILi128ELi4EZNS0_15gpu_kernel_implIZNS0_50_GLOBAL__N__2680c7bb_12_PowKernel_cu_b2145a98_318429pow_tensor_scalar_kernel_implIiiEEvRNS_18TensorIteratorBaseET0_EUliE0_EEvS6_RKT_EUliE_EEviT1_,@function
        .size           _ZN2at6native18elementwise_kernelILi128ELi4EZNS0_15gpu_kernel_implIZNS0_50_GLOBAL__N__2680c7bb_12_PowKernel_cu_b2145a98_318429pow_tensor_scalar_kernel_implIiiEEvRNS_18TensorIteratorBaseET0_EUliE0_EEvS6_RKT_EUliE_EEviT1_,(.L_x_61779 - _ZN2at6native18elementwise_kernelILi128ELi4EZNS0_15gpu_kernel_implIZNS0_50_GLOBAL__N__2680c7bb_12_PowKernel_cu_b2145a98_318429pow_tensor_scalar_kernel_implIiiEEvRNS_18TensorIteratorBaseET0_EUliE0_EEvS6_RKT_EUliE_EEviT1_)
        .other          _ZN2at6native18elementwise_kernelILi128ELi4EZNS0_15gpu_kernel_implIZNS0_50_GLOBAL__N__2680c7bb_12_PowKernel_cu_b2145a98_318429pow_tensor_scalar_kernel_implIiiEEvRNS_18TensorIteratorBaseET0_EUliE0_EEvS6_RKT_EUliE_EEviT1_,@"STO_CUDA_ENTRY STV_DEFAULT"
_ZN2at6native18elementwise_kernelILi128ELi4EZNS0_15gpu_kernel_implIZNS0_50_GLOBAL__N__2680c7bb_12_PowKernel_cu_b2145a98_318429pow_tensor_scalar_kernel_implIiiEEvRNS_18TensorIteratorBaseET0_EUliE0_EEvS6_RKT_EUliE_EEviT1_:
.text._ZN2at6native18elementwise_kernelILi128ELi4EZNS0_15gpu_kernel_implIZNS0_50_GLOBAL__N__2680c7bb_12_PowKernel_cu_b2145a98_318429pow_tensor_scalar_kernel_implIiiEEvRNS_18TensorIteratorBaseET0_EUliE0_EEvS6_RKT_EUliE_EEviT1_:
        /* <DEDUP_REMOVED lines=236> */
.L_x_16784:
        /* <DEDUP_REMOVED lines=18> */
.L_x_16788:
[----:B------:R0:W5:Y:S01]  /*0fe0*/  LDG.E.U8 R19, [R2.64] ;  /* 0x0000002402137981 */ /* 0x000162000c1e1100 */
[----:B------:R-:W-:Y:S05]  /*0ff0*/  BRA `(.L_x_16790) ;  /* 0x00000d0000007947 */ /* 0x000fea0003800000 */
.L_x_16787:
        /* <DEDUP_REMOVED lines=8> */
.L_x_16792:
[----:B------:R0:W5:Y:S01]  /*1080*/  LDG.E R19, [R2.64] ;  /* 0x0000002402137981 */ /* 0x000162000c1e1900 */
[----:B------:R-:W-:Y:S05]  /*1090*/  BRA `(.L_x_16790) ;  /* 0x00000c6000007947 */ /* 0x000fea0003800000 */
.L_x_16791:
[----:B------:R0:W5:Y:S01]  /*10a0*/  LDG.E.S16 R19, [R2.64] ;  /* 0x0000002402137981 */ /* 0x000162000c1e1700 */
[----:B------:R-:W-:Y:S05]  /*10b0*/  BRA `(.L_x_16790) ;  /* 0x00000c4000007947 */ /* 0x000fea0003800000 */
.L_x_16786:
        /* <DEDUP_REMOVED lines=9> */
.L_x_16794:
[----:B------:R-:W2:Y:S02]  /*1150*/  LDG.E.U16 R2, [R2.64] ;  /* 0x0000002402027981 */ /* 0x000ea4000c1e1500 */
[----:B--2---:R-:W-:-:S06]  /*1160*/  HADD2.F32 R19, -RZ, R2.H0_H0 ;  /* 0x20000002ff137230 */ /* 0x004fcc0000004100 */
[----:B------:R-:W0:Y:S01]  /*1170*/  F2I.FTZ.TRUNC.NTZ R19, R19 ;  /* 0x0000001300137305 */ /* 0x000e22000021f100 */
[----:B------:R-:W-:Y:S05]  /*1180*/  BRA `(.L_x_16790) ;  /* 0x00000b7000007947 */ /* 0x000fea0003800000 */
.L_x_16793:
        /* <DEDUP_REMOVED lines=9> */
.L_x_16796:
[----:B------:R-:W2:Y:S02]  /*1220*/  LDG.E.U16 R2, [R2.64] ;  /* 0x0000002402027981 */ /* 0x000ea4000c1e1500 */
[----:B--2---:R-:W-:-:S06]  /*1230*/  HADD2.F32 R19, -RZ, R2.H0_H0 ;  /* 0x20000002ff137230 */ /* 0x004fcc0000004100 */
[----:B------:R-:W0:Y:S01]  /*1240*/  F2I.FTZ.TRUNC.NTZ R19, R19 ;  /* 0x0000001300137305 */ /* 0x000e22000021f100 */
[----:B------:R-:W-:Y:S05]  /*1250*/  BRA `(.L_x_16790) ;  /* 0x00000aa000007947 */ /* 0x000fea0003800000 */
.L_x_16795:
[----:B------:R-:W2:Y:S02]  /*1260*/  LDG.E.64 R2, [R2.64] ;  /* 0x0000002402027981 */ /* 0x000ea4000c1e1b00 */
[----:B--2---:R0:W1:Y:S01]  /*1270*/  F2I.F64.TRUNC R19, R2 ;  /* 0x0000000200137311 */ /* 0x004062000030d100 */
[----:B------:R-:W-:Y:S05]  /*1280*/  BRA `(.L_x_16790) ;  /* 0x00000a7000007947 */ /* 0x000fea0003800000 */
.L_x_16785:
        /* <DEDUP_REMOVED lines=12> */
.L_x_16799:
[----:B------:R-:W2:Y:S02]  /*1350*/  LDG.E.64 R2, [R2.64] ;  /* 0x0000002402027981 */ /* 0x000ea4000c1e1b00 */
[----:B--2---:R0:W1:Y:S01]  /*1360*/  F2I.F64.TRUNC R19, R2 ;  /* 0x0000000200137311 */ /* 0x004062000030d100 */
[----:B------:R-:W-:Y:S05]  /*1370*/  BRA `(.L_x_16790) ;  /* 0x0000098000007947 */ /* 0x000fea0003800000 */
.L_x_16798:
        /* <DEDUP_REMOVED lines=27> */
.L_x_16801:
        /* <DEDUP_REMOVED lines=14> */
.L_x_16800:
[----:B------:R-:W2:Y:S02]  /*1610*/  LDG.E.U16 R19, [R2.64] ;  /* 0x0000002402137981 */ /* 0x000ea4000c1e1500 */
[----:B--2---:R-:W-:-:S06]  /*1620*/  PRMT R19, RZ, 0x5410, R19 ;  /* 0x00005410ff137816 */ /* 0x004fcc0000000013 */
[----:B------:R-:W0:Y:S01]  /*1630*/  F2I.FTZ.TRUNC.NTZ R19, R19 ;  /* 0x0000001300137305 */ /* 0x000e22000021f100 */
[----:B------:R-:W-:Y:S05]  /*1640*/  BRA `(.L_x_16790) ;  /* 0x000006b000007947 */ /* 0x000fea0003800000 */
.L_x_16797:
        /* <DEDUP_REMOVED lines=10> */
.L_x_16804:
        /* <DEDUP_REMOVED lines=21> */
.L_x_16808:
[----:B------:R-:W-:Y:S05]  /*1840*/  BSYNC B1 ;  /* 0x0000000000017941 */ /* 0x000fea0003800000 */
.L_x_16807:
[----:B------:R-:W-:Y:S01]  /*1850*/  IMAD.SHL.U32 R2, R2, 0x100000, RZ ;  /* 0x0010000002027824 */ /* 0x000fe200078e00ff */
[----:B------:R-:W-:-:S04]  /*1860*/  LEA R0, R0, 0x3b800000, 0x17 ;  /* 0x3b80000000007811 */ /* 0x000fc800078eb8ff */
[----:B------:R-:W-:Y:S02]  /*1870*/  LOP3.LUT R19, R0, R2, R19, 0xfe, !PT ;  /* 0x0000000200137212 */ /* 0x000fe400078efe13 */
.L_x_16806:
[----:B------:R-:W-:Y:S05]  /*1880*/  BSYNC B0 ;  /* 0x0000000000007941 */ /* 0x000fea0003800000 */
.L_x_16805:
[----:B------:R-:W0:Y:S01]  /*1890*/  F2I.FTZ.TRUNC.NTZ R19, R19 ;  /* 0x0000001300137305 */ /* 0x000e22000021f100 */
[----:B------:R-:W-:Y:S05]  /*18a0*/  BRA `(.L_x_16790) ;  /* 0x0000045000007947 */ /* 0x000fea0003800000 */
.L_x_16803:
        /* <DEDUP_REMOVED lines=21> */
.L_x_16812:
[----:B------:R-:W-:Y:S05]  /*1a00*/  BSYNC B1 ;  /* 0x0000000000017941 */ /* 0x000fea0003800000 */
.L_x_16811:
[----:B------:R-:W-:Y:S01]  /*1a10*/  IMAD.SHL.U32 R2, R2, 0x200000, RZ ;  /* 0x0020000002027824 */ /* 0x000fe200078e00ff */
[----:B------:R-:W-:-:S04]  /*1a20*/  LEA R0, R0, 0x37800000, 0x17 ;  /* 0x3780000000007811 */ /* 0x000fc800078eb8ff */
[----:B------:R-:W-:Y:S02]  /*1a30*/  LOP3.LUT R19, R0, R2, R19, 0xfe, !PT ;  /* 0x0000000200137212 */ /* 0x000fe400078efe13 */
.L_x_16810:
[----:B------:R-:W-:Y:S05]  /*1a40*/  BSYNC B0 ;  /* 0x0000000000007941 */ /* 0x000fea0003800000 */
.L_x_16809:
[----:B------:R-:W0:Y:S01]  /*1a50*/  F2I.FTZ.TRUNC.NTZ R19, R19 ;  /* 0x0000001300137305 */ /* 0x000e22000021f100 */
[----:B------:R-:W-:Y:S05]  /*1a60*/  BRA `(.L_x_16790) ;  /* 0x0000029000007947 */ /* 0x000fea0003800000 */
.L_x_16802:
        /* <DEDUP_REMOVED lines=14> */
.L_x_16816:
[----:B------:R-:W-:Y:S05]  /*1b50*/  BSYNC B0 ;  /* 0x0000000000007941 */ /* 0x000fea0003800000 */
.L_x_16815:
[----:B------:R-:W0:Y:S01]  /*1b60*/  F2I.FTZ.TRUNC.NTZ R19, R19 ;  /* 0x0000001300137305 */ /* 0x000e22000021f100 */
[----:B------:R-:W-:Y:S05]  /*1b70*/  BRA `(.L_x_16790) ;  /* 0x0000018000007947 */ /* 0x000fea0003800000 */
.L_x_16789:
        /* <DEDUP_REMOVED lines=21> */
.L_x_16814:
[----:B------:R0:W5:Y:S01]  /*1cd0*/  LDG.E R19, [R2.64] ;  /* 0x0000002402137981 */ /* 0x000162000c1e1900 */
[----:B------:R-:W-:Y:S05]  /*1ce0*/  BRA `(.L_x_16790) ;  /* 0x0000001000007947 */ /* 0x000fea0003800000 */
.L_x_16813:
[----:B------:R0:W5:Y:S02]  /*1cf0*/  LDG.E R19, [R2.64] ;  /* 0x0000002402137981 */ /* 0x000164000c1e1900 */
.L_x_16790:
[----:B0-----:R-:W0:Y:S01]  /*1d00*/  LDC.U8 R3, c[0x0][0x378] ;  /* 0x0000de00ff037b82 */ /* 0x001e220000000000 */
[----:B-1---5:R-:W-:-:S04]  /*1d10*/  IMAD R0, R19, R19, RZ ;  /* 0x0000001313007224 */ /* 0x022fc800078e02ff */
        /* <DEDUP_REMOVED lines=14> */
.L_x_16820:
[----:B------:R0:W-:Y:S01]  /*1e00*/  STG.E.U8 [R16.64], R5 ;  /* 0x0000000510007986 */ /* 0x0001e2000c101124 */
[----:B------:R-:W-:Y:S05]  /*1e10*/  BRA `(.L_x_16822) ;  /* 0x00000d9000007947 */ /* 0x000fea0003800000 */
.L_x_16819:
[----:B------:R-:W-:-:S13]  /*1e20*/  ISETP.NE.AND P0, PT, R2, 0x2, PT ;  /* 0x000000020200780c */ /* 0x000fda0003f05270 */
[----:B------:R-:W-:Y:S05]  /*1e30*/  @!P0 BRA `(.L_x_16823) ;  /* 0x000000a000008947 */ /* 0x000fea0003800000 */
[----:B------:R-:W-:-:S13]  /*1e40*/  ISETP.NE.AND P0, PT, R2, 0x3, PT ;  /* 0x000000030200780c */ /* 0x000fda0003f05270 */
[----:B------:R-:W-:Y:S05]  /*1e50*/  @!P0 BRA `(.L_x_16824) ;  /* 0x0000006000008947 */ /* 0x000fea0003800000 */
[----:B------:R-:W-:-:S13]  /*1e60*/  ISETP.NE.AND P0, PT, R2, 0x4, PT ;  /* 0x000000040200780c */ /* 0x000fda0003f05270 */
[----:B------:R-:W-:Y:S05]  /*1e70*/  @P0 BRA `(.L_x_16821) ;  /* 0x00000ba000000947 */ /* 0x000fea0003800000 */
[--C-:B------:R-:W-:Y:S01]  /*1e80*/  SHF.R.S32.HI R3, RZ, 0x1f, R5.reuse ;  /* 0x0000001fff037819 */ /* 0x100fe20000011405 */
[----:B------:R-:W-:-:S05]  /*1e90*/  IMAD.MOV.U32 R2, RZ, RZ, R5 ;  /* 0x000000ffff027224 */ /* 0x000fca00078e0005 */
[----:B------:R0:W-:Y:S01]  /*1ea0*/  STG.E.64 [R16.64], R2 ;  /* 0x0000000210007986 */ /* 0x0001e2000c101b24 */
[----:B------:R-:W-:Y:S05]  /*1eb0*/  BRA `(.L_x_16822) ;  /* 0x00000cf000007947 */ /* 0x000fea0003800000 */
.L_x_16824:
[----:B------:R0:W-:Y:S01]  /*1ec0*/  STG.E [R16.64], R5 ;  /* 0x0000000510007986 */ /* 0x0001e2000c101924 */
[----:B------:R-:W-:Y:S05]  /*1ed0*/  BRA `(.L_x_16822) ;  /* 0x00000cd000007947 */ /* 0x000fea0003800000 */
.L_x_16823:
[----:B------:R0:W-:Y:S01]  /*1ee0*/  STG.E.U16 [R16.64], R5 ;  /* 0x0000000510007986 */ /* 0x0001e2000c101524 */
[----:B------:R-:W-:Y:S05]  /*1ef0*/  BRA `(.L_x_16822) ;  /* 0x00000cb000007947 */ /* 0x000fea0003800000 */
.L_x_16818:
        /* <DEDUP_REMOVED lines=9> */
.L_x_16826:
[----:B------:R-:W0:Y:S02]  /*1f90*/  I2F R0, R5 ;  /* 0x0000000500007306 */ /* 0x000e240000201400 */
[----:B0-----:R-:W-:-:S05]  /*1fa0*/  F2FP.PACK_AB R0, RZ, R0 ;  /* 0x00000000ff00723e */ /* 0x001fca00000000ff */
[----:B------:R0:W-:Y:S01]  /*1fb0*/  STG.E.U16 [R16.64], R0 ;  /* 0x0000000010007986 */ /* 0x0001e2000c101524 */
[----:B------:R-:W-:Y:S05]  /*1fc0*/  BRA `(.L_x_16822) ;  /* 0x00000be000007947 */ /* 0x000fea0003800000 */
.L_x_16825:
        /* <DEDUP_REMOVED lines=10> */
.L_x_16828:
[----:B------:R-:W0:Y:S02]  /*2070*/  I2F R5, R5 ;  /* 0x0000000500057306 */ /* 0x000e240000201400 */
[----:B0-----:R-:W-:-:S04]  /*2080*/  F2FP.PACK_AB R3, RZ, R5 ;  /* 0x00000005ff03723e */ /* 0x001fc800000000ff */
[----:B------:R-:W-:-:S05]  /*2090*/  PRMT R3, R3, 0x5410, RZ ;  /* 0x0000541003037816 */ /* 0x000fca00000000ff */
[----:B------:R0:W-:Y:S01]  /*20a0*/  STG.E [R16.64], R3 ;  /* 0x0000000310007986 */ /* 0x0001e2000c101924 */
[----:B------:R-:W-:Y:S05]  /*20b0*/  BRA `(.L_x_16822) ;  /* 0x00000af000007947 */ /* 0x000fea0003800000 */
.L_x_16827:
[----:B------:R-:W0:Y:S02]  /*20c0*/  I2F.F64 R2, R5 ;  /* 0x0000000500027312 */ /* 0x000e240000201c00 */
[----:B0-----:R0:W-:Y:S01]  /*20d0*/  STG.E.64 [R16.64], R2 ;  /* 0x0000000210007986 */ /* 0x0011e2000c101b24 */
[----:B------:R-:W-:Y:S05]  /*20e0*/  BRA `(.L_x_16822) ;  /* 0x00000ac000007947 */ /* 0x000fea0003800000 */
.L_x_16817:
        /* <DEDUP_REMOVED lines=12> */
.L_x_16831:
[----:B------:R-:W0:Y:S01]  /*21b0*/  I2F.F64 R4, R5 ;  /* 0x0000000500047312 */ /* 0x000e220000201c00 */
[----:B------:R-:W-:-:S05]  /*21c0*/  CS2R R6, SRZ ;  /* 0x0000000000067805 */ /* 0x000fca000001ff00 */
[----:B0-----:R0:W-:Y:S01]  /*21d0*/  STG.E.128 [R16.64], R4 ;  /* 0x0000000410007986 */ /* 0x0011e2000c101d24 */
[----:B------:R-:W-:Y:S05]  /*21e0*/  BRA `(.L_x_16822) ;  /* 0x000009c000007947 */ /* 0x000fea0003800000 */
.L_x_16830:
        /* <DEDUP_REMOVED lines=21> */
.L_x_16835:
[----:B------:R-:W-:Y:S05]  /*2340*/  BSYNC B0 ;  /* 0x0000000000007941 */ /* 0x000fea0003800000 */
.L_x_16834:
[----:B------:R-:W-:-:S05]  /*2350*/  LOP3.LUT R3, R0, R3, RZ, 0xfc, !PT ;  /* 0x0000000300037212 */ /* 0x000fca00078efcff */
[----:B------:R0:W-:Y:S01]  /*2360*/  STG.E.U8 [R16.64], R3 ;  /* 0x0000000310007986 */ /* 0x0001e2000c101124 */
[----:B------:R-:W-:Y:S05]  /*2370*/  BRA `(.L_x_16822) ;  /* 0x0000083000007947 */ /* 0x000fea0003800000 */
.L_x_16833:
        /* <DEDUP_REMOVED lines=13> */
.L_x_16837:
[----:B------:R-:W-:Y:S01]  /*2450*/  IMAD.MOV.U32 R0, RZ, RZ, 0x7f ;  /* 0x0000007fff007424 */ /* 0x000fe200078e00ff */
[----:B------:R-:W-:-:S04]  /*2460*/  ISETP.GT.U32.AND P0, PT, R2, 0x7f800000, PT ;  /* 0x7f8000000200780c */ /* 0x000fc80003f04070 */
[----:B------:R-:W-:-:S04]  /*2470*/  SEL R0, R0, 0x7c, P0 ;  /* 0x0000007c00007807 */ /* 0x000fc80000000000 */
.L_x_16838:
[----:B------:R-:W-:Y:S05]  /*2480*/  BSYNC B0 ;  /* 0x0000000000007941 */ /* 0x000fea0003800000 */
.L_x_16836:
[----:B------:R-:W-:-:S04]  /*2490*/  LOP3.LUT R2, R5, 0x80000000, RZ, 0xc0, !PT ;  /* 0x8000000005027812 */ /* 0x000fc800078ec0ff */
[----:B------:R-:W-:-:S04]  /*24a0*/  SHF.R.U32.HI R3, RZ, 0x18, R2 ;  /* 0x00000018ff037819 */ /* 0x000fc80000011602 */
[----:B------:R-:W-:-:S05]  /*24b0*/  LOP3.LUT R3, R0, R3, RZ, 0xfc, !PT ;  /* 0x0000000300037212 */ /* 0x000fca00078efcff */
[----:B------:R0:W-:Y:S01]  /*24c0*/  STG.E.U8 [R16.64], R3 ;  /* 0x0000000310007986 */ /* 0x0001e2000c101124 */
[----:B------:R-:W-:Y:S05]  /*24d0*/  BRA `(.L_x_16822) ;  /* 0x000006d000007947 */ /* 0x000fea0003800000 */
.L_x_16832:
[----:B------:R-:W0:Y:S02]  /*24e0*/  I2F R0, R5 ;  /* 0x0000000500007306 */ /* 0x000e240000201400 */
[----:B0-----:R-:W-:-:S05]  /*24f0*/  F2FP.BF16.PACK_AB R0, RZ, R0 ;  /* 0x00000000ff00723e */ /* 0x001fca00000010ff */
[----:B------:R0:W-:Y:S01]  /*2500*/  STG.E.U16 [R16.64], R0 ;  /* 0x0000000010007986 */ /* 0x0001e2000c101524 */
[----:B------:R-:W-:Y:S05]  /*2510*/  BRA `(.L_x_16822) ;  /* 0x0000069000007947 */ /* 0x000fea0003800000 */
.L_x_16829:
        /* <DEDUP_REMOVED lines=10> */
.L_x_16841:
        /* <DEDUP_REMOVED lines=17> */
.L_x_16844:
[----:B------:R-:W-:-:S04]  /*26d0*/  LOP3.LUT R2, R5, 0x80000000, RZ, 0xc0, !PT ;  /* 0x8000000005027812 */ /* 0x000fc800078ec0ff */
[----:B------:R-:W-:-:S04]  /*26e0*/  SHF.R.U32.HI R3, RZ, 0x18, R2 ;  /* 0x00000018ff037819 */ /* 0x000fc80000011602 */
[----:B------:R-:W-:-:S04]  /*26f0*/  LOP3.LUT R0, R0, R3, RZ, 0xfc, !PT ;  /* 0x0000000300007212 */ /* 0x000fc800078efcff */
[----:B------:R-:W-:Y:S02]  /*2700*/  PRMT R8, R0, 0x7610, R8 ;  /* 0x0000761000087816 */ /* 0x000fe40000000008 */
.L_x_16843:
[----:B------:R-:W-:Y:S05]  /*2710*/  BSYNC B0 ;  /* 0x0000000000007941 */ /* 0x000fea0003800000 */
.L_x_16842:
[----:B------:R0:W-:Y:S01]  /*2720*/  STG.E.U8 [R16.64], R8 ;  /* 0x0000000810007986 */ /* 0x0001e2000c101124 */
[----:B------:R-:W-:Y:S05]  /*2730*/  BRA `(.L_x_16822) ;  /* 0x0000047000007947 */ /* 0x000fea0003800000 */
.L_x_16840:
        /* <DEDUP_REMOVED lines=17> */
.L_x_16847:
[----:B------:R-:W-:-:S04]  /*2850*/  LOP3.LUT R2, R5, 0x80000000, RZ, 0xc0, !PT ;  /* 0x8000000005027812 */ /* 0x000fc800078ec0ff */
[----:B------:R-:W-:-:S04]  /*2860*/  SHF.R.U32.HI R3, RZ, 0x18, R2 ;  /* 0x00000018ff037819 */ /* 0x000fc80000011602 */
[----:B------:R-:W-:-:S04]  /*2870*/  LOP3.LUT R0, R0, R3, RZ, 0xfc, !PT ;  /* 0x0000000300007212 */ /* 0x000fc800078efcff */
[----:B------:R-:W-:Y:S02]  /*2880*/  PRMT R8, R0, 0x7610, R8 ;  /* 0x0000761000087816 */ /* 0x000fe40000000008 */
.L_x_16846:
[----:B------:R-:W-:Y:S05]  /*2890*/  BSYNC B0 ;  /* 0x0000000000007941 */ /* 0x000fea0003800000 */
.L_x_16845:
[----:B------:R0:W-:Y:S01]  /*28a0*/  STG.E.U8 [R16.64], R8 ;  /* 0x0000000810007986 */ /* 0x0001e2000c101124 */
[----:B------:R-:W-:Y:S05]  /*28b0*/  BRA `(.L_x_16822) ;  /* 0x000002f000007947 */ /* 0x000fea0003800000 */
.L_x_16839:
        /* <DEDUP_REMOVED lines=22> */
.L_x_16821:
        /* <DEDUP_REMOVED lines=20> */
.L_x_16849:
[--C-:B------:R-:W-:Y:S01]  /*2b60*/  SHF.R.S32.HI R3, RZ, 0x1f, R5.reuse ;  /* 0x0000001fff037819 */ /* 0x100fe20000011405 */
[----:B------:R-:W-:-:S05]  /*2b70*/  IMAD.MOV.U32 R2, RZ, RZ, R5 ;  /* 0x000000ffff027224 */ /* 0x000fca00078e0005 */
[----:B------:R0:W-:Y:S01]  /*2b80*/  STG.E.64 [R16.64], R2 ;  /* 0x0000000210007986 */ /* 0x0001e2000c101b24 */
[----:B------:R-:W-:Y:S05]  /*2b90*/  BRA `(.L_x_16822) ;  /* 0x0000001000007947 */ /* 0x000fea0003800000 */
.L_x_16848:
[----:B------:R0:W-:Y:S02]  /*2ba0*/  STG.E [R16.64], R5 ;  /* 0x0000000510007986 */ /* 0x0001e4000c101924 */
.L_x_16822:
[----:B------:R-:W-:-:S05]  /*2bb0*/  IMAD R18, R18, 0x200, R23 ;  /* 0x0000020012127824 */ /* 0x000fca00078e0217 */
[----:B------:R-:W-:Y:S02]  /*2bc0*/  IADD3 R19, R18, 0x80, RZ ;  /* 0x0000008012137810 */ /* 0x000fe40007ffe0ff */
.L_x_16783:
[----:B------:R-:W-:Y:S05]  /*2bd0*/  BSYNC B6 ;  /* 0x0000000000067941 */ /* 0x000fea0003800000 */
.L_x_16782:
        /* <DEDUP_REMOVED lines=231> */
.L_x_16852:
        /* <DEDUP_REMOVED lines=18> */
.L_x_16856:
[----:B------:R0:W5:Y:S01]  /*3b70*/  LDG.E.U8 R18, [R2.64] ;  /* 0x0000002402127981 */ /* 0x000162000c1e1100 */
[----:B------:R-:W-:Y:S05]  /*3b80*/  BRA `(.L_x_16858) ;  /* 0x00000d0000007947 */ /* 0x000fea0003800000 */
.L_x_16855:
        /* <DEDUP_REMOVED lines=8> */
.L_x_16860:
[----:B------:R0:W5:Y:S01]  /*3c10*/  LDG.E R18, [R2.64] ;  /* 0x0000002402127981 */ /* 0x000162000c1e1900 */
[----:B------:R-:W-:Y:S05]  /*3c20*/  BRA `(.L_x_16858) ;  /* 0x00000c6000007947 */ /* 0x000fea0003800000 */
.L_x_16859:
[----:B------:R0:W5:Y:S01]  /*3c30*/  LDG.E.S16 R18, [R2.64] ;  /* 0x0000002402127981 */ /* 0x000162000c1e1700 */
[----:B------:R-:W-:Y:S05]  /*3c40*/  BRA `(.L_x_16858) ;  /* 0x00000c4000007947 */ /* 0x000fea0003800000 */
.L_x_16854:
        /* <DEDUP_REMOVED lines=9> */
.L_x_16862:
[----:B------:R-:W2:Y:S02]  /*3ce0*/  LDG.E.U16 R2, [R2.64] ;  /* 0x0000002402027981 */ /* 0x000ea4000c1e1500 */
[----:B--2---:R-:W-:-:S06]  /*3cf0*/  HADD2.F32 R18, -RZ, R2.H0_H0 ;  /* 0x20000002ff127230 */ /* 0x004fcc0000004100 */
[----:B------:R-:W0:Y:S01]  /*3d00*/  F2I.FTZ.TRUNC.NTZ R18, R18 ;  /* 0x0000001200127305 */ /* 0x000e22000021f100 */
[----:B------:R-:W-:Y:S05]  /*3d10*/  BRA `(.L_x_16858) ;  /* 0x00000b7000007947 */ /* 0x000fea0003800000 */
.L_x_16861:
        /* <DEDUP_REMOVED lines=9> */
.L_x_16864:
[----:B------:R-:W2:Y:S02]  /*3db0*/  LDG.E.U16 R2, [R2.64] ;  /* 0x0000002402027981 */ /* 0x000ea4000c1e1500 */
[----:B--2---:R-:W-:-:S06]  /*3dc0*/  HADD2.F32 R18, -RZ, R2.H0_H0 ;  /* 0x20000002ff127230 */ /* 0x004fcc0000004100 */
[----:B------:R-:W0:Y:S01]  /*3dd0*/  F2I.FTZ.TRUNC.NTZ R18, R18 ;  /* 0x0000001200127305 */ /* 0x000e22000021f100 */
[----:B------:R-:W-:Y:S05]  /*3de0*/  BRA `(.L_x_16858) ;  /* 0x00000aa000007947 */ /* 0x000fea0003800000 */
.L_x_16863:
[----:B------:R-:W2:Y:S02]  /*3df0*/  LDG.E.64 R2, [R2.64] ;  /* 0x0000002402027981 */ /* 0x000ea4000c1e1b00 */
[----:B--2---:R0:W1:Y:S01]  /*3e00*/  F2I.F64.TRUNC R18, R2 ;  /* 0x0000000200127311 */ /* 0x004062000030d100 */
[----:B------:R-:W-:Y:S05]  /*3e10*/  BRA `(.L_x_16858) ;  /* 0x00000a7000007947 */ /* 0x000fea0003800000 */
.L_x_16853:
        /* <DEDUP_REMOVED lines=12> */
.L_x_16867:
[----:B------:R-:W2:Y:S02]  /*3ee0*/  LDG.E.64 R2, [R2.64] ;  /* 0x0000002402027981 */ /* 0x000ea4000c1e1b00 */
[----:B--2---:R0:W1:Y:S01]  /*3ef0*/  F2I.F64.TRUNC R18, R2 ;  /* 0x0000000200127311 */ /* 0x004062000030d100 */
[----:B------:R-:W-:Y:S05]  /*3f00*/  BRA `(.L_x_16858) ;  /* 0x0000098000007947 */ /* 0x000fea0003800000 */
.L_x_16866:
        /* <DEDUP_REMOVED lines=27> */
.L_x_16869:
        /* <DEDUP_REMOVED lines=14> */
.L_x_16868:
[----:B------:R-:W2:Y:S02]  /*41a0*/  LDG.E.U16 R18, [R2.64] ;  /* 0x0000002402127981 */ /* 0x000ea4000c1e1500 */
[----:B--2---:R-:W-:-:S06]  /*41b0*/  PRMT R18, RZ, 0x5410, R18 ;  /* 0x00005410ff127816 */ /* 0x004fcc0000000012 */
[----:B------:R-:W0:Y:S01]  /*41c0*/  F2I.FTZ.TRUNC.NTZ R18, R18 ;  /* 0x0000001200127305 */ /* 0x000e22000021f100 */
[----:B------:R-:W-:Y:S05]  /*41d0*/  BRA `(.L_x_16858) ;  /* 0x000006b000007947 */ /* 0x000fea0003800000 */
.L_x_16865:
        /* <DEDUP_REMOVED lines=10> */
.L_x_16872:
        /* <DEDUP_REMOVED lines=21> */
.L_x_16876:
[----:B------:R-:W-:Y:S05]  /*43d0*/  BSYNC B1 ;  /* 0x0000000000017941 */ /* 0x000fea0003800000 */
.L_x_16875:
[----:B------:R-:W-:Y:S01]  /*43e0*/  IMAD.SHL.U32 R2, R2, 0x100000, RZ ;  /* 0x0010000002027824 */ /* 0x000fe200078e00ff */
[----:B------:R-:W-:-:S04]  /*43f0*/  LEA R3, R0, 0x3b800000, 0x17 ;  /* 0x3b80000000037811 */ /* 0x000fc800078eb8ff */
[----:B------:R-:W-:Y:S02]  /*4400*/  LOP3.LUT R18, R3, R2, R18, 0xfe, !PT ;  /* 0x0000000203127212 */ /* 0x000fe400078efe12 */
.L_x_16874:
[----:B------:R-:W-:Y:S05]  /*4410*/  BSYNC B0 ;  /* 0x0000000000007941 */ /* 0x000fea0003800000 */
.L_x_16873:
[----:B------:R-:W0:Y:S01]  /*4420*/  F2I.FTZ.TRUNC.NTZ R18, R18 ;  /* 0x0000001200127305 */ /* 0x000e22000021f100 */
[----:B------:R-:W-:Y:S05]  /*4430*/  BRA `(.L_x_16858) ;  /* 0x0000045000007947 */ /* 0x000fea0003800000 */
.L_x_16871:
        /* <DEDUP_REMOVED lines=21> */
.L_x_16880:
[----:B------:R-:W-:Y:S05]  /*4590*/  BSYNC B1 ;  /* 0x0000000000017941 */ /* 0x000fea0003800000 */
.L_x_16879:
[----:B------:R-:W-:Y:S01]  /*45a0*/  IMAD.SHL.U32 R2, R2, 0x200000, RZ ;  /* 0x0020000002027824 */ /* 0x000fe200078e00ff */
[----:B------:R-:W-:-:S04]  /*45b0*/  LEA R3, R0, 0x37800000, 0x17 ;  /* 0x3780000000037811 */ /* 0x000fc800078eb8ff */
[----:B------:R-:W-:Y:S02]  /*45c0*/  LOP3.LUT R18, R3, R2, R18, 0xfe, !PT ;  /* 0x0000000203127212 */ /* 0x000fe400078efe12 */
.L_x_16878:
[----:B------:R-:W-:Y:S05]  /*45d0*/  BSYNC B0 ;  /* 0x0000000000007941 */ /* 0x000fea0003800000 */
.L_x_16877:
[----:B------:R-:W0:Y:S01]  /*45e0*/  F2I.FTZ.TRUNC.NTZ R18, R18 ;  /* 0x0000001200127305 */ /* 0x000e22000021f100 */
[----:B------:R-:W-:Y:S05]  /*45f0*/  BRA `(.L_x_16858) ;  /* 0x0000029000007947 */ /* 0x000fea0003800000 */
.L_x_16870:
        /* <DEDUP_REMOVED lines=14> */
.L_x_16884:
[----:B------:R-:W-:Y:S05]  /*46e0*/  BSYNC B0 ;  /* 0x0000000000007941 */ /* 0x000fea0003800000 */
.L_x_16883:
[----:B------:R-:W0:Y:S01]  /*46f0*/  F2I.FTZ.TRUNC.NTZ R18, R18 ;  /* 0x0000001200127305 */ /* 0x000e22000021f100 */
[----:B------:R-:W-:Y:S05]  /*4700*/  BRA `(.L_x_16858) ;  /* 0x0000018000007947 */ /* 0x000fea0003800000 */
.L_x_16857:
        /* <DEDUP_REMOVED lines=21> */
.L_x_16882:
[----:B------:R0:W5:Y:S01]  /*4860*/  LDG.E R18, [R2.64] ;  /* 0x0000002402127981 */ /* 0x000162000c1e1900 */
[----:B------:R-:W-:Y:S05]  /*4870*/  BRA `(.L_x_16858) ;  /* 0x0000001000007947 */ /* 0x000fea0003800000 */
.L_x_16881:
[----:B------:R0:W5:Y:S02]  /*4880*/  LDG.E R18, [R2.64] ;  /* 0x0000002402127981 */ /* 0x000164000c1e1900 */
.L_x_16858:
        /* <DEDUP_REMOVED lines=16> */
.L_x_16888:
[----:B------:R0:W-:Y:S01]  /*4990*/  STG.E.U8 [R16.64], R2 ;  /* 0x0000000210007986 */ /* 0x0001e2000c101124 */
[----:B------:R-:W-:Y:S05]  /*49a0*/  BRA `(.L_x_16890) ;  /* 0x00000d7000007947 */ /* 0x000fea0003800000 */
.L_x_16887:
        /* <DEDUP_REMOVED lines=9> */
.L_x_16892:
[----:B------:R0:W-:Y:S01]  /*4a40*/  STG.E [R16.64], R2 ;  /* 0x0000000210007986 */ /* 0x0001e2000c101924 */
[----:B------:R-:W-:Y:S05]  /*4a50*/  BRA `(.L_x_16890) ;  /* 0x00000cc000007947 */ /* 0x000fea0003800000 */
.L_x_16891:
[----:B------:R0:W-:Y:S01]  /*4a60*/  STG.E.U16 [R16.64], R2 ;  /* 0x0000000210007986 */ /* 0x0001e2000c101524 */
[----:B------:R-:W-:Y:S05]  /*4a70*/  BRA `(.L_x_16890) ;  /* 0x00000ca000007947 */ /* 0x000fea0003800000 */
.L_x_16886:
        /* <DEDUP_REMOVED lines=9> */
.L_x_16894:
[----:B------:R-:W0:Y:S02]  /*4b10*/  I2F R0, R2 ;  /* 0x0000000200007306 */ /* 0x000e240000201400 */
[----:B0-----:R-:W-:-:S05]  /*4b20*/  F2FP.PACK_AB R0, RZ, R0 ;  /* 0x00000000ff00723e */ /* 0x001fca00000000ff */
[----:B------:R0:W-:Y:S01]  /*4b30*/  STG.E.U16 [R16.64], R0 ;  /* 0x0000000010007986 */ /* 0x0001e2000c101524 */
[----:B------:R-:W-:Y:S05]  /*4b40*/  BRA `(.L_x_16890) ;  /* 0x00000bd000007947 */ /* 0x000fea0003800000 */
.L_x_16893:
        /* <DEDUP_REMOVED lines=10> */
.L_x_16896:
[----:B------:R-:W0:Y:S02]  /*4bf0*/  I2F R2, R2 ;  /* 0x0000000200027306 */ /* 0x000e240000201400 */
[----:B0-----:R-:W-:-:S04]  /*4c00*/  F2FP.PACK_AB R3, RZ, R2 ;  /* 0x00000002ff03723e */ /* 0x001fc800000000ff */
[----:B------:R-:W-:-:S05]  /*4c10*/  PRMT R3, R3, 0x5410, RZ ;  /* 0x0000541003037816 */ /* 0x000fca00000000ff */
[----:B------:R0:W-:Y:S01]  /*4c20*/  STG.E [R16.64], R3 ;  /* 0x0000000310007986 */ /* 0x0001e2000c101924 */
[----:B------:R-:W-:Y:S05]  /*4c30*/  BRA `(.L_x_16890) ;  /* 0x00000ae000007947 */ /* 0x000fea0003800000 */
.L_x_16895:
[----:B------:R-:W0:Y:S02]  /*4c40*/  I2F.F64 R2, R2 ;  /* 0x0000000200027312 */ /* 0x000e240000201c00 */
[----:B0-----:R0:W-:Y:S01]  /*4c50*/  STG.E.64 [R16.64], R2 ;  /* 0x0000000210007986 */ /* 0x0011e2000c101b24 */
[----:B------:R-:W-:Y:S05]  /*4c60*/  BRA `(.L_x_16890) ;  /* 0x00000ab000007947 */ /* 0x000fea0003800000 */
.L_x_16885:
        /* <DEDUP_REMOVED lines=12> */
.L_x_16899:
[----:B------:R-:W0:Y:S01]  /*4d30*/  I2F.F64 R4, R2 ;  /* 0x0000000200047312 */ /* 0x000e220000201c00 */
[----:B------:R-:W-:-:S05]  /*4d40*/  CS2R R6, SRZ ;  /* 0x0000000000067805 */ /* 0x000fca000001ff00 */
[----:B0-----:R0:W-:Y:S01]  /*4d50*/  STG.E.128 [R16.64], R4 ;  /* 0x0000000410007986 */ /* 0x0011e2000c101d24 */
[----:B------:R-:W-:Y:S05]  /*4d60*/  BRA `(.L_x_16890) ;  /* 0x000009b000007947 */ /* 0x000fea0003800000 */
.L_x_16898:
        /* <DEDUP_REMOVED lines=21> */
.L_x_16903:
[----:B------:R-:W-:Y:S05]  /*4ec0*/  BSYNC B0 ;  /* 0x0000000000007941 */ /* 0x000fea0003800000 */
.L_x_16902:
[----:B------:R-:W-:-:S05]  /*4ed0*/  LOP3.LUT R3, R0, R3, RZ, 0xfc, !PT ;  /* 0x0000000300037212 */ /* 0x000fca00078efcff */
[----:B------:R0:W-:Y:S01]  /*4ee0*/  STG.E.U8 [R16.64], R3 ;  /* 0x0000000310007986 */ /* 0x0001e2000c101124 */
[----:B------:R-:W-:Y:S05]  /*4ef0*/  BRA `(.L_x_16890) ;  /* 0x0000082000007947 */ /* 0x000fea0003800000 */
.L_x_16901:
        /* <DEDUP_REMOVED lines=13> */
.L_x_16905:
[----:B------:R-:W-:Y:S01]  /*4fd0*/  IMAD.MOV.U32 R0, RZ, RZ, 0x7f ;  /* 0x0000007fff007424 */ /* 0x000fe200078e00ff */
[----:B------:R-:W-:-:S04]  /*4fe0*/  ISETP.GT.U32.AND P0, PT, R3, 0x7f800000, PT ;  /* 0x7f8000000300780c */ /* 0x000fc80003f04070 */
[----:B------:R-:W-:-:S04]  /*4ff0*/  SEL R0, R0, 0x7c, P0 ;  /* 0x0000007c00007807 */ /* 0x000fc80000000000 */
.L_x_16906:
[----:B------:R-:W-:Y:S05]  /*5000*/  BSYNC B0 ;  /* 0x0000000000007941 */ /* 0x000fea0003800000 */
.L_x_16904:
[----:B------:R-:W-:-:S04]  /*5010*/  LOP3.LUT R2, R5, 0x80000000, RZ, 0xc0, !PT ;  /* 0x8000000005027812 */ /* 0x000fc800078ec0ff */
[----:B------:R-:W-:-:S04]  /*5020*/  SHF.R.U32.HI R3, RZ, 0x18, R2 ;  /* 0x00000018ff037819 */ /* 0x000fc80000011602 */
[----:B------:R-:W-:-:S05]  /*5030*/  LOP3.LUT R3, R0, R3, RZ, 0xfc, !PT ;  /* 0x0000000300037212 */ /* 0x000fca00078efcff */
[----:B------:R0:W-:Y:S01]  /*5040*/  STG.E.U8 [R16.64], R3 ;  /* 0x0000000310007986 */ /* 0x0001e2000c101124 */
[----:B------:R-:W-:Y:S05]  /*5050*/  BRA `(.L_x_16890) ;  /* 0x000006c000007947 */ /* 0x000fea0003800000 */
.L_x_16900:
[----:B------:R-:W0:Y:S02]  /*5060*/  I2F R0, R2 ;  /* 0x0000000200007306 */ /* 0x000e240000201400 */
[----:B0-----:R-:W-:-:S05]  /*5070*/  F2FP.BF16.PACK_AB R0, RZ, R0 ;  /* 0x00000000ff00723e */ /* 0x001fca00000010ff */
[----:B------:R0:W-:Y:S01]  /*5080*/  STG.E.U16 [R16.64], R0 ;  /* 0x0000000010007986 */ /* 0x0001e2000c101524 */
[----:B------:R-:W-:Y:S05]  /*5090*/  BRA `(.L_x_16890) ;  /* 0x0000068000007947 */ /* 0x000fea0003800000 */
.L_x_16897:
        /* <DEDUP_REMOVED lines=10> */
.L_x_16909:
        /* <DEDUP_REMOVED lines=17> */
.L_x_16912:
[----:B------:R-:W-:-:S04]  /*5250*/  LOP3.LUT R2, R5, 0x80000000, RZ, 0xc0, !PT ;  /* 0x8000000005027812 */ /* 0x000fc800078ec0ff */
[----:B------:R-:W-:-:S04]  /*5260*/  SHF.R.U32.HI R3, RZ, 0x18, R2 ;  /* 0x00000018ff037819 */ /* 0x000fc80000011602 */
[----:B------:R-:W-:-:S04]  /*5270*/  LOP3.LUT R0, R0, R3, RZ, 0xfc, !PT ;  /* 0x0000000300007212 */ /* 0x000fc800078efcff */
[----:B------:R-:W-:Y:S02]  /*5280*/  PRMT R8, R0, 0x7610, R8 ;  /* 0x0000761000087816 */ /* 0x000fe40000000008 */
.L_x_16911:
[----:B------:R-:W-:Y:S05]  /*5290*/  BSYNC B0 ;  /* 0x0000000000007941 */ /* 0x000fea0003800000 */
.L_x_16910:
[----:B------:R0:W-:Y:S01]  /*52a0*/  STG.E.U8 [R16.64], R8 ;  /* 0x0000000810007986 */ /* 0x0001e2000c101124 */
[----:B------:R-:W-:Y:S05]  /*52b0*/  BRA `(.L_x_16890) ;  /* 0x0000046000007947 */ /* 0x000fea0003800000 */
.L_x_16908:
        /* <DEDUP_REMOVED lines=17> */
.L_x_16915:
[----:B------:R-:W-:-:S04]  /*53d0*/  LOP3.LUT R2, R5, 0x80000000, RZ, 0xc0, !PT ;  /* 0x8000000005027812 */ /* 0x000fc800078ec0ff */
[----:B------:R-:W-:-:S04]  /*53e0*/  SHF.R.U32.HI R3, RZ, 0x18, R2 ;  /* 0x00000018ff037819 */ /* 0x000fc80000011602 */
[----:B------:R-:W-:-:S04]  /*53f0*/  LOP3.LUT R0, R0, R3, RZ, 0xfc, !PT ;  /* 0x0000000300007212 */ /* 0x000fc800078efcff */
[----:B------:R-:W-:Y:S02]  /*5400*/  PRMT R8, R0, 0x7610, R8 ;  /* 0x0000761000087816 */ /* 0x000fe40000000008 */
.L_x_16914:
[----:B------:R-:W-:Y:S05]  /*5410*/  BSYNC B0 ;  /* 0x0000000000007941 */ /* 0x000fea0003800000 */
.L_x_16913:
[----:B------:R0:W-:Y:S01]  /*5420*/  STG.E.U8 [R16.64], R8 ;  /* 0x0000000810007986 */ /* 0x0001e2000c101124 */
[----:B------:R-:W-:Y:S05]  /*5430*/  BRA `(.L_x_16890) ;  /* 0x000002e000007947 */ /* 0x000fea0003800000 */
.L_x_16907:
        /* <DEDUP_REMOVED lines=22> */
.L_x_16889:
        /* <DEDUP_REMOVED lines=20> */
.L_x_16917:
[----:B------:R-:W-:-:S05]  /*56e0*/  SHF.R.S32.HI R3, RZ, 0x1f, R2 ;  /* 0x0000001fff037819 */ /* 0x000fca0000011402 */
[----:B------:R0:W-:Y:S01]  /*56f0*/  STG.E.64 [R16.64], R2 ;  /* 0x0000000210007986 */ /* 0x0001e2000c101b24 */
[----:B------:R-:W-:Y:S05]  /*5700*/  BRA `(.L_x_16890) ;  /* 0x0000001000007947 */ /* 0x000fea0003800000 */
.L_x_16916:
[----:B------:R0:W-:Y:S02]  /*5710*/  STG.E [R16.64], R2 ;  /* 0x0000000210007986 */ /* 0x0001e4000c101924 */
.L_x_16890:
        /* <DEDUP_REMOVED lines=231> */
.L_x_16918:
        /* <DEDUP_REMOVED lines=18> */
.L_x_16922:
[----:B------:R0:W5:Y:S01]  /*66b0*/  LDG.E.U8 R18, [R2.64] ;  /* 0x0000002402127981 */ /* 0x000162000c1e1100 */
[----:B------:R-:W-:Y:S05]  /*66c0*/  BRA `(.L_x_16924) ;  /* 0x00000d0000007947 */ /* 0x000fea0003800000 */
.L_x_16921:
        /* <DEDUP_REMOVED lines=8> */
.L_x_16926:
[----:B------:R0:W5:Y:S01]  /*6750*/  LDG.E R18, [R2.64] ;  /* 0x0000002402127981 */ /* 0x000162000c1e1900 */
[----:B------:R-:W-:Y:S05]  /*6760*/  BRA `(.L_x_16924) ;  /* 0x00000c6000007947 */ /* 0x000fea0003800000 */
.L_x_16925:
[----:B------:R0:W5:Y:S01]  /*6770*/  LDG.E.S16 R18, [R2.64] ;  /* 0x0000002402127981 */ /* 0x000162000c1e1700 */
[----:B------:R-:W-:Y:S05]  /*6780*/  BRA `(.L_x_16924) ;  /* 0x00000c4000007947 */ /* 0x000fea0003800000 */
.L_x_16920:
        /* <DEDUP_REMOVED lines=9> */
.L_x_16928:
[----:B------:R-:W2:Y:S02]  /*6820*/  LDG.E.U16 R2, [R2.64] ;  /* 0x0000002402027981 */ /* 0x000ea4000c1e1500 */
[----:B--2---:R-:W-:-:S06]  /*6830*/  HADD2.F32 R18, -RZ, R2.H0_H0 ;  /* 0x20000002ff127230 */ /* 0x004fcc0000004100 */
[----:B------:R-:W0:Y:S01]  /*6840*/  F2I.FTZ.TRUNC.NTZ R18, R18 ;  /* 0x0000001200127305 */ /* 0x000e22000021f100 */
[----:B------:R-:W-:Y:S05]  /*6850*/  BRA `(.L_x_16924) ;  /* 0x00000b7000007947 */ /* 0x000fea0003800000 */
.L_x_16927:
        /* <DEDUP_REMOVED lines=9> */
.L_x_16930:
[----:B------:R-:W2:Y:S02]  /*68f0*/  LDG.E.U16 R2, [R2.64] ;  /* 0x0000002402027981 */ /* 0x000ea4000c1e1500 */
[----:B--2---:R-:W-:-:S06]  /*6900*/  HADD2.F32 R18, -RZ, R2.H0_H0 ;  /* 0x20000002ff127230 */ /* 0x004fcc0000004100 */
[----:B------:R-:W0:Y:S01]  /*6910*/  F2I.FTZ.TRUNC.NTZ R18, R18 ;  /* 0x0000001200127305 */ /* 0x000e22000021f100 */
[----:B------:R-:W-:Y:S05]  /*6920*/  BRA `(.L_x_16924) ;  /* 0x00000aa000007947 */ /* 0x000fea0003800000 */
.L_x_16929:
[----:B------:R-:W2:Y:S02]  /*6930*/  LDG.E.64 R2, [R2.64] ;  /* 0x0000002402027981 */ /* 0x000ea4000c1e1b00 */
[----:B--2---:R0:W1:Y:S01]  /*6940*/  F2I.F64.TRUNC R18, R2 ;  /* 0x0000000200127311 */ /* 0x004062000030d100 */
[----:B------:R-:W-:Y:S05]  /*6950*/  BRA `(.L_x_16924) ;  /* 0x00000a7000007947 */ /* 0x000fea0003800000 */
.L_x_16919:
        /* <DEDUP_REMOVED lines=12> */
.L_x_16933:
[----:B------:R-:W2:Y:S02]  /*6a20*/  LDG.E.64 R2, [R2.64] ;  /* 0x0000002402027981 */ /* 0x000ea4000c1e1b00 */
[----:B--2---:R0:W1:Y:S01]  /*6a30*/  F2I.F64.TRUNC R18, R2 ;  /* 0x0000000200127311 */ /* 0x004062000030d100 */
[----:B------:R-:W-:Y:S05]  /*6a40*/  BRA `(.L_x_16924) ;  /* 0x0000098000007947 */ /* 0x000fea0003800000 */
.L_x_16932:
        /* <DEDUP_REMOVED lines=27> */
.L_x_16935:
        /* <DEDUP_REMOVED lines=14> */
.L_x_16934:
[----:B------:R-:W2:Y:S02]  /*6ce0*/  LDG.E.U16 R18, [R2.64] ;  /* 0x0000002402127981 */ /* 0x000ea4000c1e1500 */
[----:B--2---:R-:W-:-:S06]  /*6cf0*/  PRMT R18, RZ, 0x5410, R18 ;  /* 0x00005410ff127816 */ /* 0x004fcc0000000012 */
[----:B------:R-:W0:Y:S01]  /*6d00*/  F2I.FTZ.TRUNC.NTZ R18, R18 ;  /* 0x0000001200127305 */ /* 0x000e22000021f100 */
[----:B------:R-:W-:Y:S05]  /*6d10*/  BRA `(.L_x_16924) ;  /* 0x000006b000007947 */ /* 0x000fea0003800000 */
.L_x_16931:
        /* <DEDUP_REMOVED lines=10> */
.L_x_16938:
        /* <DEDUP_REMOVED lines=21> */
.L_x_16942:
[----:B------:R-:W-:Y:S05]  /*6f10*/  BSYNC B1 ;  /* 0x0000000000017941 */ /* 0x000fea0003800000 */
.L_x_16941:
[----:B------:R-:W-:Y:S01]  /*6f20*/  IMAD.SHL.U32 R2, R2, 0x100000, RZ ;  /* 0x0010000002027824 */ /* 0x000fe200078e00ff */
[----:B------:R-:W-:-:S04]  /*6f30*/  LEA R3, R0, 0x3b800000, 0x17 ;  /* 0x3b80000000037811 */ /* 0x000fc800078eb8ff */
[----:B------:R-:W-:Y:S02]  /*6f40*/  LOP3.LUT R18, R3, R2, R18, 0xfe, !PT ;  /* 0x0000000203127212 */ /* 0x000fe400078efe12 */
.L_x_16940:
[----:B------:R-:W-:Y:S05]  /*6f50*/  BSYNC B0 ;  /* 0x0000000000007941 */ /* 0x000fea0003800000 */
.L_x_16939:
[----:B------:R-:W0:Y:S01]  /*6f60*/  F2I.FTZ.TRUNC.NTZ R18, R18 ;  /* 0x0000001200127305 */ /* 0x000e22000021f100 */
[----:B------:R-:W-:Y:S05]  /*6f70*/  BRA `(.L_x_16924) ;  /* 0x0000045000007947 */ /* 0x000fea0003800000 */
.L_x_16937:
        /* <DEDUP_REMOVED lines=21> */
.L_x_16946:
[----:B------:R-:W-:Y:S05]  /*70d0*/  BSYNC B1 ;  /* 0x0000000000017941 */ /* 0x000fea0003800000 */
.L_x_16945:
[----:B------:R-:W-:Y:S01]  /*70e0*/  IMAD.SHL.U32 R2, R2, 0x200000, RZ ;  /* 0x0020000002027824 */ /* 0x000fe200078e00ff */
[----:B------:R-:W-:-:S04]  /*70f0*/  LEA R3, R0, 0x37800000, 0x17 ;  /* 0x3780000000037811 */ /* 0x000fc800078eb8ff */
[----:B------:R-:W-:Y:S02]  /*7100*/  LOP3.LUT R18, R3, R2, R18, 0xfe, !PT ;  /* 0x0000000203127212 */ /* 0x000fe400078efe12 */
.L_x_16944:
[----:B------:R-:W-:Y:S05]  /*7110*/  BSYNC B0 ;  /* 0x0000000000007941 */ /* 0x000fea0003800000 */
.L_x_16943:
[----:B------:R-:W0:Y:S01]  /*7120*/  F2I.FTZ.TRUNC.NTZ R18, R18 ;  /* 0x0000001200127305 */ /* 0x000e22000021f100 */
[----:B------:R-:W-:Y:S05]  /*7130*/  BRA `(.L_x_16924) ;  /* 0x0000029000007947 */ /* 0x000fea0003800000 */
.L_x_16936:
        /* <DEDUP_REMOVED lines=14> */
.L_x_16950:
[----:B------:R-:W-:Y:S05]  /*7220*/  BSYNC B0 ;  /* 0x0000000000007941 */ /* 0x000fea0003800000 */
.L_x_16949:
[----:B------:R-:W0:Y:S01]  /*7230*/  F2I.FTZ.TRUNC.NTZ R18, R18 ;  /* 0x0000001200127305 */ /* 0x000e22000021f100 */
[----:B------:R-:W-:Y:S05]  /*7240*/  BRA `(.L_x_16924) ;  /* 0x0000018000007947 */ /* 0x000fea0003800000 */
.L_x_16923:
        /* <DEDUP_REMOVED lines=21> */
.L_x_16948:
[----:B------:R0:W5:Y:S01]  /*73a0*/  LDG.E R18, [R2.64] ;  /* 0x0000002402127981 */ /* 0x000162000c1e1900 */
[----:B------:R-:W-:Y:S05]  /*73b0*/  BRA `(.L_x_16924) ;  /* 0x0000001000007947 */ /* 0x000fea0003800000 */
.L_x_16947:
[----:B------:R0:W5:Y:S02]  /*73c0*/  LDG.E R18, [R2.64] ;  /* 0x0000002402127981 */ /* 0x000164000c1e1900 */
.L_x_16924:
        /* <DEDUP_REMOVED lines=16> */
.L_x_16954:
[----:B------:R0:W-:Y:S01]  /*74d0*/  STG.E.U8 [R16.64], R2 ;  /* 0x0000000210007986 */ /* 0x0001e2000c101124 */
[----:B------:R-:W-:Y:S05]  /*74e0*/  BRA `(.L_x_16956) ;  /* 0x00000d7000007947 */ /* 0x000fea0003800000 */
.L_x_16953:
        /* <DEDUP_REMOVED lines=9> */
.L_x_16958:
[----:B------:R0:W-:Y:S01]  /*7580*/  STG.E [R16.64], R2 ;  /* 0x0000000210007986 */ /* 0x0001e2000c101924 */
[----:B------:R-:W-:Y:S05]  /*7590*/  BRA `(.L_x_16956) ;  /* 0x00000cc000007947 */ /* 0x000fea0003800000 */
.L_x_16957:
[----:B------:R0:W-:Y:S01]  /*75a0*/  STG.E.U16 [R16.64], R2 ;  /* 0x0000000210007986 */ /* 0x0001e2000c101524 */
[----:B------:R-:W-:Y:S05]  /*75b0*/  BRA `(.L_x_16956) ;  /* 0x00000ca000007947 */ /* 0x000fea0003800000 */
.L_x_16952:
        /* <DEDUP_REMOVED lines=9> */
.L_x_16960:
[----:B------:R-:W0:Y:S02]  /*7650*/  I2F R0, R2 ;  /* 0x0000000200007306 */ /* 0x000e240000201400 */
[----:B0-----:R-:W-:-:S05]  /*7660*/  F2FP.PACK_AB R0, RZ, R0 ;  /* 0x00000000ff00723e */ /* 0x001fca00000000ff */
[----:B------:R0:W-:Y:S01]  /*7670*/  STG.E.U16 [R16.64], R0 ;  /* 0x0000000010007986 */ /* 0x0001e2000c101524 */
[----:B------:R-:W-:Y:S05]  /*7680*/  BRA `(.L_x_16956) ;  /* 0x00000bd000007947 */ /* 0x000fea0003800000 */
.L_x_16959:
        /* <DEDUP_REMOVED lines=10> */
.L_x_16962:
[----:B------:R-:W0:Y:S02]  /*7730*/  I2F R2, R2 ;  /* 0x0000000200027306 */ /* 0x000e240000201400 */
[----:B0-----:R-:W-:-:S04]  /*7740*/  F2FP.PACK_AB R3, RZ, R2 ;  /* 0x00000002ff03723e */ /* 0x001fc800000000ff */
[----:B------:R-:W-:-:S05]  /*7750*/  PRMT R3, R3, 0x5410, RZ ;  /* 0x0000541003037816 */ /* 0x000fca00000000ff */
[----:B------:R0:W-:Y:S01]  /*7760*/  STG.E [R16.64], R3 ;  /* 0x0000000310007986 */ /* 0x0001e2000c101924 */
[----:B------:R-:W-:Y:S05]  /*7770*/  BRA `(.L_x_16956) ;  /* 0x00000ae000007947 */ /* 0x000fea0003800000 */
.L_x_16961:
[----:B------:R-:W0:Y:S02]  /*7780*/  I2F.F64 R2, R2 ;  /* 0x0000000200027312 */ /* 0x000e240000201c00 */
[----:B0-----:R0:W-:Y:S01]  /*7790*/  STG.E.64 [R16.64], R2 ;  /* 0x0000000210007986 */ /* 0x0011e2000c101b24 */
[----:B------:R-:W-:Y:S05]  /*77a0*/  BRA `(.L_x_16956) ;  /* 0x00000ab000007947 */ /* 0x000fea0003800000 */
.L_x_16951:
        /* <DEDUP_REMOVED lines=12> */
.L_x_16965:
[----:B------:R-:W0:Y:S01]  /*7870*/  I2F.F64 R4, R2 ;  /* 0x0000000200047312 */ /* 0x000e220000201c00 */
[----:B------:R-:W-:-:S05]  /*7880*/  CS2R R6, SRZ ;  /* 0x0000000000067805 */ /* 0x000fca000001ff00 */
[----:B0-----:R0:W-:Y:S01]  /*7890*/  STG.E.128 [R16.64], R4 ;  /* 0x0000000410007986 */ /* 0x0011e2000c101d24 */
[----:B------:R-:W-:Y:S05]  /*78a0*/  BRA `(.L_x_16956) ;  /* 0x000009b000007947 */ /* 0x000fea0003800000 */
.L_x_16964:
        /* <DEDUP_REMOVED lines=21> */
.L_x_16969:
[----:B------:R-:W-:Y:S05]  /*7a00*/  BSYNC B0 ;  /* 0x0000000000007941 */ /* 0x000fea0003800000 */
.L_x_16968:
[----:B------:R-:W-:-:S05]  /*7a10*/  LOP3.LUT R3, R0, R3, RZ, 0xfc, !PT ;  /* 0x0000000300037212 */ /* 0x000fca00078efcff */
[----:B------:R0:W-:Y:S01]  /*7a20*/  STG.E.U8 [R16.64], R3 ;  /* 0x0000000310007986 */ /* 0x0001e2000c101124 */
[----:B------:R-:W-:Y:S05]  /*7a30*/  BRA `(.L_x_16956) ;  /* 0x0000082000007947 */ /* 0x000fea0003800000 */
.L_x_16967:
        /* <DEDUP_REMOVED lines=13> */
.L_x_16971:
[----:B------:R-:W-:Y:S01]  /*7b10*/  IMAD.MOV.U32 R0, RZ, RZ, 0x7f ;  /* 0x0000007fff007424 */ /* 0x000fe200078e00ff */
[----:B------:R-:W-:-:S04]  /*7b20*/  ISETP.GT.U32.AND P0, PT, R3, 0x7f800000, PT ;  /* 0x7f8000000300780c */ /* 0x000fc80003f04070 */
[----:B------:R-:W-:-:S04]  /*7b30*/  SEL R0, R0, 0x7c, P0 ;  /* 0x0000007c00007807 */ /* 0x000fc80000000000 */
.L_x_16972:
[----:B------:R-:W-:Y:S05]  /*7b40*/  BSYNC B0 ;  /* 0x0000000000007941 */ /* 0x000fea0003800000 */
.L_x_16970:
[----:B------:R-:W-:-:S04]  /*7b50*/  LOP3.LUT R2, R5, 0x80000000, RZ, 0xc0, !PT ;  /* 0x8000000005027812 */ /* 0x000fc800078ec0ff */
[----:B------:R-:W-:-:S04]  /*7b60*/  SHF.R.U32.HI R3, RZ, 0x18, R2 ;  /* 0x00000018ff037819 */ /* 0x000fc80000011602 */
[----:B------:R-:W-:-:S05]  /*7b70*/  LOP3.LUT R3, R0, R3, RZ, 0xfc, !PT ;  /* 0x0000000300037212 */ /* 0x000fca00078efcff */
[----:B------:R0:W-:Y:S01]  /*7b80*/  STG.E.U8 [R16.64], R3 ;  /* 0x0000000310007986 */ /* 0x0001e2000c101124 */
[----:B------:R-:W-:Y:S05]  /*7b90*/  BRA `(.L_x_16956) ;  /* 0x000006c000007947 */ /* 0x000fea0003800000 */
.L_x_16966:
[----:B------:R-:W0:Y:S02]  /*7ba0*/  I2F R0, R2 ;  /* 0x0000000200007306 */ /* 0x000e240000201400 */
[----:B0-----:R-:W-:-:S05]  /*7bb0*/  F2FP.BF16.PACK_AB R0, RZ, R0 ;  /* 0x00000000ff00723e */ /* 0x001fca00000010ff */
[----:B------:R0:W-:Y:S01]  /*7bc0*/  STG.E.U16 [R16.64], R0 ;  /* 0x0000000010007986 */ /* 0x0001e2000c101524 */
[----:B------:R-:W-:Y:S05]  /*7bd0*/  BRA `(.L_x_16956) ;  /* 0x0000068000007947 */ /* 0x000fea0003800000 */
.L_x_16963:
        /* <DEDUP_REMOVED lines=10> */
.L_x_16975:
        /* <DEDUP_REMOVED lines=17> */
.L_x_16978:
[----:B------:R-:W-:-:S04]  /*7d90*/  LOP3.LUT R2, R5, 0x80000000, RZ, 0xc0, !PT ;  /* 0x8000000005027812 */ /* 0x000fc800078ec0ff */
[----:B------:R-:W-:-:S04]  /*7da0*/  SHF.R.U32.HI R3, RZ, 0x18, R2 ;  /* 0x00000018ff037819 */ /* 0x000fc80000011602 */
[----:B------:R-:W-:-:S04]  /*7db0*/  LOP3.LUT R0, R0, R3, RZ, 0xfc, !PT ;  /* 0x0000000300007212 */ /* 0x000fc800078efcff */
[----:B------:R-:W-:Y:S02]  /*7dc0*/  PRMT R8, R0, 0x7610, R8 ;  /* 0x0000761000087816 */ /* 0x000fe40000000008 */
.L_x_16977:
[----:B------:R-:W-:Y:S05]  /*7dd0*/  BSYNC B0 ;  /* 0x0000000000007941 */ /* 0x000fea0003800000 */
.L_x_16976:
[----:B------:R0:W-:Y:S01]  /*7de0*/  STG.E.U8 [R16.64], R8 ;  /* 0x0000000810007986 */ /* 0x0001e2000c101124 */
[----:B------:R-:W-:Y:S05]  /*7df0*/  BRA `(.L_x_16956) ;  /* 0x0000046000007947 */ /* 0x000fea0003800000 */
.L_x_16974:
        /* <DEDUP_REMOVED lines=17> */
.L_x_16981:
[----:B------:R-:W-:-:S04]  /*7f10*/  LOP3.LUT R2, R5, 0x80000000, RZ, 0xc0, !PT ;  /* 0x8000000005027812 */ /* 0x000fc800078ec0ff */
[----:B------:R-:W-:-:S04]  /*7f20*/  SHF.R.U32.HI R3, RZ, 0x18, R2 ;  /* 0x00000018ff037819 */ /* 0x000fc80000011602 */
[----:B------:R-:W-:-:S04]  /*7f30*/  LOP3.LUT R0, R0, R3, RZ, 0xfc, !PT ;  /* 0x0000000300007212 */ /* 0x000fc800078efcff */
[----:B------:R-:W-:Y:S02]  /*7f40*/  PRMT R8, R0, 0x7610, R8 ;  /* 0x0000761000087816 */ /* 0x000fe40000000008 */
.L_x_16980:
[----:B------:R-:W-:Y:S05]  /*7f50*/  BSYNC B0 ;  /* 0x0000000000007941 */ /* 0x000fea0003800000 */
.L_x_16979:
[----:B------:R0:W-:Y:S01]  /*7f60*/  STG.E.U8 [R16.64], R8 ;  /* 0x0000000810007986 */ /* 0x0001e2000c101124 */
[----:B------:R-:W-:Y:S05]  /*7f70*/  BRA `(.L_x_16956) ;  /* 0x000002e000007947 */ /* 0x000fea0003800000 */
.L_x_16973:
        /* <DEDUP_REMOVED lines=22> */
.L_x_16955:
        /* <DEDUP_REMOVED lines=20> */
.L_x_16983:
[----:B------:R-:W-:-:S05]  /*8220*/  SHF.R.S32.HI R3, RZ, 0x1f, R2 ;  /* 0x0000001fff037819 */ /* 0x000fca0000011402 */
[----:B------:R0:W-:Y:S01]  /*8230*/  STG.E.64 [R16.64], R2 ;  /* 0x0000000210007986 */ /* 0x0001e2000c101b24 */
[----:B------:R-:W-:Y:S05]  /*8240*/  BRA `(.L_x_16956) ;  /* 0x0000001000007947 */ /* 0x000fea0003800000 */
.L_x_16982:
[----:B------:R0:W-:Y:S02]  /*8250*/  STG.E [R16.64], R2 ;  /* 0x0000000210007986 */ /* 0x0001e4000c101924 */
.L_x_16956:
[----:B------:R-:W-:Y:S02]  /*8260*/  IADD3 R19, R19, 0x80, RZ ;  /* 0x0000008013137810 */ /* 0x000fe40007ffe0ff */
.L_x_16851:
[----:B------:R-:W-:Y:S05]  /*8270*/  BSYNC B6 ;  /* 0x0000000000067941 */ /* 0x000fea0003800000 */
.L_x_16850:
        /* <DEDUP_REMOVED lines=230> */
.L_x_16984:
        /* <DEDUP_REMOVED lines=18> */
.L_x_16988:
[----:B------:R0:W5:Y:S01]  /*9200*/  LDG.E.U8 R18, [R2.64] ;  /* 0x0000002402127981 */ /* 0x000162000c1e1100 */
[----:B------:R-:W-:Y:S05]  /*9210*/  BRA `(.L_x_16990) ;  /* 0x00000d0000007947 */ /* 0x000fea0003800000 */
.L_x_16987:
        /* <DEDUP_REMOVED lines=8> */
.L_x_16992:
[----:B------:R0:W5:Y:S01]  /*92a0*/  LDG.E R18, [R2.64] ;  /* 0x0000002402127981 */ /* 0x000162000c1e1900 */
[----:B------:R-:W-:Y:S05]  /*92b0*/  BRA `(.L_x_16990) ;  /* 0x00000c6000007947 */ /* 0x000fea0003800000 */
.L_x_16991:
[----:B------:R0:W5:Y:S01]  /*92c0*/  LDG.E.S16 R18, [R2.64] ;  /* 0x0000002402127981 */ /* 0x000162000c1e1700 */
[----:B------:R-:W-:Y:S05]  /*92d0*/  BRA `(.L_x_16990) ;  /* 0x00000c4000007947 */ /* 0x000fea0003800000 */
.L_x_16986:
        /* <DEDUP_REMOVED lines=9> */
.L_x_16994:
[----:B------:R-:W2:Y:S02]  /*9370*/  LDG.E.U16 R2, [R2.64] ;  /* 0x0000002402027981 */ /* 0x000ea4000c1e1500 */
[----:B--2---:R-:W-:-:S06]  /*9380*/  HADD2.F32 R18, -RZ, R2.H0_H0 ;  /* 0x20000002ff127230 */ /* 0x004fcc0000004100 */
[----:B------:R-:W0:Y:S01]  /*9390*/  F2I.FTZ.TRUNC.NTZ R18, R18 ;  /* 0x0000001200127305 */ /* 0x000e22000021f100 */
[----:B------:R-:W-:Y:S05]  /*93a0*/  BRA `(.L_x_16990) ;  /* 0x00000b7000007947 */ /* 0x000fea0003800000 */
.L_x_16993:
        /* <DEDUP_REMOVED lines=9> */
.L_x_16996:
[----:B------:R-:W2:Y:S02]  /*9440*/  LDG.E.U16 R2, [R2.64] ;  /* 0x0000002402027981 */ /* 0x000ea4000c1e1500 */
[----:B--2---:R-:W-:-:S06]  /*9450*/  HADD2.F32 R18, -RZ, R2.H0_H0 ;  /* 0x20000002ff127230 */ /* 0x004fcc0000004100 */
[----:B------:R-:W0:Y:S01]  /*9460*/  F2I.FTZ.TRUNC.NTZ R18, R18 ;  /* 0x0000001200127305 */ /* 0x000e22000021f100 */
[----:B------:R-:W-:Y:S05]  /*9470*/  BRA `(.L_x_16990) ;  /* 0x00000aa000007947 */ /* 0x000fea0003800000 */
.L_x_16995:
[----:B------:R-:W2:Y:S02]  /*9480*/  LDG.E.64 R18, [R2.64] ;  /* 0x0000002402127981 */ /* 0x000ea4000c1e1b00 */
[----:B--2---:R0:W1:Y:S01]  /*9490*/  F2I.F64.TRUNC R18, R18 ;  /* 0x0000001200127311 */ /* 0x004062000030d100 */
[----:B------:R-:W-:Y:S05]  /*94a0*/  BRA `(.L_x_16990) ;  /* 0x00000a7000007947 */ /* 0x000fea0003800000 */
.L_x_16985:
        /* <DEDUP_REMOVED lines=12> */
.L_x_16999:
[----:B------:R-:W2:Y:S02]  /*9570*/  LDG.E.64 R2, [R2.64] ;  /* 0x0000002402027981 */ /* 0x000ea4000c1e1b00 */
[----:B--2---:R0:W1:Y:S01]  /*9580*/  F2I.F64.TRUNC R18, R2 ;  /* 0x0000000200127311 */ /* 0x004062000030d100 */
[----:B------:R-:W-:Y:S05]  /*9590*/  BRA `(.L_x_16990) ;  /* 0x0000098000007947 */ /* 0x000fea0003800000 */
.L_x_16998:
        /* <DEDUP_REMOVED lines=27> */
.L_x_17001:
        /* <DEDUP_REMOVED lines=14> */
.L_x_17000:
[----:B------:R-:W2:Y:S02]  /*9830*/  LDG.E.U16 R18, [R2.64] ;  /* 0x0000002402127981 */ /* 0x000ea4000c1e1500 */
[----:B--2---:R-:W-:-:S06]  /*9840*/  PRMT R18, RZ, 0x5410, R18 ;  /* 0x00005410ff127816 */ /* 0x004fcc0000000012 */
[----:B------:R-:W0:Y:S01]  /*9850*/  F2I.FTZ.TRUNC.NTZ R18, R18 ;  /* 0x0000001200127305 */ /* 0x000e22000021f100 */
[----:B------:R-:W-:Y:S05]  /*9860*/  BRA `(.L_x_16990) ;  /* 0x000006b000007947 */ /* 0x000fea0003800000 */
.L_x_16997:
        /* <DEDUP_REMOVED lines=10> */
.L_x_17004:
        /* <DEDUP_REMOVED lines=21> */
.L_x_17008:
[----:B------:R-:W-:Y:S05]  /*9a60*/  BSYNC B1 ;  /* 0x0000000000017941 */ /* 0x000fea0003800000 */
.L_x_17007:
[----:B------:R-:W-:Y:S01]  /*9a70*/  IMAD.SHL.U32 R2, R2, 0x100000, RZ ;  /* 0x0010000002027824 */ /* 0x000fe200078e00ff */
[----:B------:R-:W-:-:S04]  /*9a80*/  LEA R3, R0, 0x3b800000, 0x17 ;  /* 0x3b80000000037811 */ /* 0x000fc800078eb8ff */
[----:B------:R-:W-:Y:S02]  /*9a90*/  LOP3.LUT R18, R3, R2, R18, 0xfe, !PT ;  /* 0x0000000203127212 */ /* 0x000fe400078efe12 */
.L_x_17006:
[----:B------:R-:W-:Y:S05]  /*9aa0*/  BSYNC B0 ;  /* 0x0000000000007941 */ /* 0x000fea0003800000 */
.L_x_17005:
[----:B------:R-:W0:Y:S01]  /*9ab0*/  F2I.FTZ.TRUNC.NTZ R18, R18 ;  /* 0x0000001200127305 */ /* 0x000e22000021f100 */
[----:B------:R-:W-:Y:S05]  /*9ac0*/  BRA `(.L_x_16990) ;  /* 0x0000045000007947 */ /* 0x000fea0003800000 */
.L_x_17003:
        /* <DEDUP_REMOVED lines=21> */
.L_x_17012:
[----:B------:R-:W-:Y:S05]  /*9c20*/  BSYNC B1 ;  /* 0x0000000000017941 */ /* 0x000fea0003800000 */
.L_x_17011:
[----:B------:R-:W-:Y:S01]  /*9c30*/  IMAD.SHL.U32 R2, R2, 0x200000, RZ ;  /* 0x0020000002027824 */ /* 0x000fe200078e00ff */
[----:B------:R-:W-:-:S04]  /*9c40*/  LEA R3, R0, 0x37800000, 0x17 ;  /* 0x3780000000037811 */ /* 0x000fc800078eb8ff */
[----:B------:R-:W-:Y:S02]  /*9c50*/  LOP3.LUT R18, R3, R2, R18, 0xfe, !PT ;  /* 0x0000000203127212 */ /* 0x000fe400078efe12 */
.L_x_17010:
[----:B------:R-:W-:Y:S05]  /*9c60*/  BSYNC B0 ;  /* 0x0000000000007941 */ /* 0x000fea0003800000 */
.L_x_17009:
[----:B------:R-:W0:Y:S01]  /*9c70*/  F2I.FTZ.TRUNC.NTZ R18, R18 ;  /* 0x0000001200127305 */ /* 0x000e22000021f100 */
[----:B------:R-:W-:Y:S05]  /*9c80*/  BRA `(.L_x_16990) ;  /* 0x0000029000007947 */ /* 0x000fea0003800000 */
.L_x_17002:
        /* <DEDUP_REMOVED lines=14> */
.L_x_17016:
[----:B------:R-:W-:Y:S05]  /*9d70*/  BSYNC B0 ;  /* 0x0000000000007941 */ /* 0x000fea0003800000 */
.L_x_17015:
[----:B------:R-:W0:Y:S01]  /*9d80*/  F2I.FTZ.TRUNC.NTZ R18, R18 ;  /* 0x0000001200127305 */ /* 0x000e22000021f100 */
[----:B------:R-:W-:Y:S05]  /*9d90*/  BRA `(.L_x_16990) ;  /* 0x0000018000007947 */ /* 0x000fea0003800000 */
.L_x_16989:
        /* <DEDUP_REMOVED lines=21> */
.L_x_17014:
[----:B------:R0:W5:Y:S01]  /*9ef0*/  LDG.E R18, [R2.64] ;  /* 0x0000002402127981 */ /* 0x000162000c1e1900 */
[----:B------:R-:W-:Y:S05]  /*9f00*/  BRA `(.L_x_16990) ;  /* 0x0000001000007947 */ /* 0x000fea0003800000 */
.L_x_17013:
[----:B------:R0:W5:Y:S02]  /*9f10*/  LDG.E R18, [R2.64] ;  /* 0x0000002402127981 */ /* 0x000164000c1e1900 */
.L_x_16990:
        /* <DEDUP_REMOVED lines=16> */
.L_x_17020:
[----:B------:R-:W-:Y:S01]  /*a020*/  STG.E.U8 [R16.64], R2 ;  /* 0x0000000210007986 */ /* 0x000fe2000c101124 */
[----:B------:R-:W-:Y:S05]  /*a030*/  EXIT ;  /* 0x000000000000794d */ /* 0x000fea0003800000 */
.L_x_17019:
        /* <DEDUP_REMOVED lines=9> */
.L_x_17023:
[----:B------:R-:W-:Y:S01]  /*a0d0*/  STG.E [R16.64], R2 ;  /* 0x0000000210007986 */ /* 0x000fe2000c101924 */
[----:B------:R-:W-:Y:S05]  /*a0e0*/  EXIT ;  /* 0x000000000000794d */ /* 0x000fea0003800000 */
.L_x_17022:
[----:B------:R-:W-:Y:S01]  /*a0f0*/  STG.E.U16 [R16.64], R2 ;  /* 0x0000000210007986 */ /* 0x000fe2000c101524 */
[----:B------:R-:W-:Y:S05]  /*a100*/  EXIT ;  /* 0x000000000000794d */ /* 0x000fea0003800000 */
.L_x_17018:
        /* <DEDUP_REMOVED lines=9> */
.L_x_17025:
[----:B------:R-:W0:Y:S02]  /*a1a0*/  I2F R0, R2 ;  /* 0x0000000200007306 */ /* 0x000e240000201400 */
[----:B0-----:R-:W-:-:S05]  /*a1b0*/  F2FP.PACK_AB R0, RZ, R0 ;  /* 0x00000000ff00723e */ /* 0x001fca00000000ff */
[----:B------:R-:W-:Y:S01]  /*a1c0*/  STG.E.U16 [R16.64], R0 ;  /* 0x0000000010007986 */ /* 0x000fe2000c101524 */
[----:B------:R-:W-:Y:S05]  /*a1d0*/  EXIT ;  /* 0x000000000000794d */ /* 0x000fea0003800000 */
.L_x_17024:
        /* <DEDUP_REMOVED lines=10> */
.L_x_17027:
[----:B------:R-:W0:Y:S02]  /*a280*/  I2F R2, R2 ;  /* 0x0000000200027306 */ /* 0x000e240000201400 */
[----:B0-----:R-:W-:-:S04]  /*a290*/  F2FP.PACK_AB R3, RZ, R2 ;  /* 0x00000002ff03723e */ /* 0x001fc800000000ff */
[----:B------:R-:W-:-:S05]  /*a2a0*/  PRMT R3, R3, 0x5410, RZ ;  /* 0x0000541003037816 */ /* 0x000fca00000000ff */
[----:B------:R-:W-:Y:S01]  /*a2b0*/  STG.E [R16.64], R3 ;  /* 0x0000000310007986 */ /* 0x000fe2000c101924 */
[----:B------:R-:W-:Y:S05]  /*a2c0*/  EXIT ;  /* 0x000000000000794d */ /* 0x000fea0003800000 */
.L_x_17026:
[----:B------:R-:W0:Y:S02]  /*a2d0*/  I2F.F64 R2, R2 ;  /* 0x0000000200027312 */ /* 0x000e240000201c00 */
[----:B0-----:R-:W-:Y:S01]  /*a2e0*/  STG.E.64 [R16.64], R2 ;  /* 0x0000000210007986 */ /* 0x001fe2000c101b24 */
[----:B------:R-:W-:Y:S05]  /*a2f0*/  EXIT ;  /* 0x000000000000794d */ /* 0x000fea0003800000 */
.L_x_17017:
        /* <DEDUP_REMOVED lines=12> */
.L_x_17030:
[----:B------:R-:W0:Y:S01]  /*a3c0*/  I2F.F64 R4, R2 ;  /* 0x0000000200047312 */ /* 0x000e220000201c00 */
[----:B------:R-:W-:-:S05]  /*a3d0*/  CS2R R6, SRZ ;  /* 0x0000000000067805 */ /* 0x000fca000001ff00 */
[----:B0-----:R-:W-:Y:S01]  /*a3e0*/  STG.E.128 [R16.64], R4 ;  /* 0x0000000410007986 */ /* 0x001fe2000c101d24 */
[----:B------:R-:W-:Y:S05]  /*a3f0*/  EXIT ;  /* 0x000000000000794d */ /* 0x000fea0003800000 */
.L_x_17029:
        /* <DEDUP_REMOVED lines=21> */
.L_x_17034:
[----:B------:R-:W-:Y:S05]  /*a550*/  BSYNC B0 ;  /* 0x0000000000007941 */ /* 0x000fea0003800000 */
.L_x_17033:
[----:B------:R-:W-:-:S05]  /*a560*/  LOP3.LUT R3, R0, R3, RZ, 0xfc, !PT ;  /* 0x0000000300037212 */ /* 0x000fca00078efcff */
[----:B------:R-:W-:Y:S01]  /*a570*/  STG.E.U8 [R16.64], R3 ;  /* 0x0000000310007986 */ /* 0x000fe2000c101124 */
[----:B------:R-:W-:Y:S05]  /*a580*/  EXIT ;  /* 0x000000000000794d */ /* 0x000fea0003800000 */
.L_x_17032:
        /* <DEDUP_REMOVED lines=13> */
.L_x_17036:
[----:B------:R-:W-:Y:S01]  /*a660*/  IMAD.MOV.U32 R0, RZ, RZ, 0x7f ;  /* 0x0000007fff007424 */ /* 0x000fe200078e00ff */
[----:B------:R-:W-:-:S04]  /*a670*/  ISETP.GT.U32.AND P0, PT, R3, 0x7f800000, PT ;  /* 0x7f8000000300780c */ /* 0x000fc80003f04070 */
[----:B------:R-:W-:-:S04]  /*a680*/  SEL R0, R0, 0x7c, P0 ;  /* 0x0000007c00007807 */ /* 0x000fc80000000000 */
.L_x_17037:
[----:B------:R-:W-:Y:S05]  /*a690*/  BSYNC B0 ;  /* 0x0000000000007941 */ /* 0x000fea0003800000 */
.L_x_17035:
[----:B------:R-:W-:-:S04]  /*a6a0*/  LOP3.LUT R2, R5, 0x80000000, RZ, 0xc0, !PT ;  /* 0x8000000005027812 */ /* 0x000fc800078ec0ff */
[----:B------:R-:W-:-:S04]  /*a6b0*/  SHF.R.U32.HI R3, RZ, 0x18, R2 ;  /* 0x00000018ff037819 */ /* 0x000fc80000011602 */
[----:B------:R-:W-:-:S05]  /*a6c0*/  LOP3.LUT R3, R0, R3, RZ, 0xfc, !PT ;  /* 0x0000000300037212 */ /* 0x000fca00078efcff */
[----:B------:R-:W-:Y:S01]  /*a6d0*/  STG.E.U8 [R16.64], R3 ;  /* 0x0000000310007986 */ /* 0x000fe2000c101124 */
[----:B------:R-:W-:Y:S05]  /*a6e0*/  EXIT ;  /* 0x000000000000794d */ /* 0x000fea0003800000 */
.L_x_17031:
[----:B------:R-:W0:Y:S02]  /*a6f0*/  I2F R0, R2 ;  /* 0x0000000200007306 */ /* 0x000e240000201400 */
[----:B0-----:R-:W-:-:S05]  /*a700*/  F2FP.BF16.PACK_AB R0, RZ, R0 ;  /* 0x00000000ff00723e */ /* 0x001fca00000010ff */
[----:B------:R-:W-:Y:S01]  /*a710*/  STG.E.U16 [R16.64], R0 ;  /* 0x0000000010007986 */ /* 0x000fe2000c101524 */
[----:B------:R-:W-:Y:S05]  /*a720*/  EXIT ;  /* 0x000000000000794d */ /* 0x000fea0003800000 */
.L_x_17028:
        /* <DEDUP_REMOVED lines=10> */
.L_x_17040:
        /* <DEDUP_REMOVED lines=17> */
.L_x_17043:
[----:B------:R-:W-:-:S04]  /*a8e0*/  LOP3.LUT R2, R5, 0x80000000, RZ, 0xc0, !PT ;  /* 0x8000000005027812 */ /* 0x000fc800078ec0ff */
[----:B------:R-:W-:-:S04]  /*a8f0*/  SHF.R.U32.HI R3, RZ, 0x18, R2 ;  /* 0x00000018ff037819 */ /* 0x000fc80000011602 */
[----:B------:R-:W-:-:S04]  /*a900*/  LOP3.LUT R0, R0, R3, RZ, 0xfc, !PT ;  /* 0x0000000300007212 */ /* 0x000fc800078efcff */
[----:B------:R-:W-:Y:S02]  /*a910*/  PRMT R8, R0, 0x7610, R8 ;  /* 0x0000761000087816 */ /* 0x000fe40000000008 */
.L_x_17042:
[----:B------:R-:W-:Y:S05]  /*a920*/  BSYNC B0 ;  /* 0x0000000000007941 */ /* 0x000fea0003800000 */
.L_x_17041:
[----:B------:R-:W-:Y:S01]  /*a930*/  STG.E.U8 [R16.64], R8 ;  /* 0x0000000810007986 */ /* 0x000fe2000c101124 */
[----:B------:R-:W-:Y:S05]  /*a940*/  EXIT ;  /* 0x000000000000794d */ /* 0x000fea0003800000 */
.L_x_17039:
        /* <DEDUP_REMOVED lines=17> */
.L_x_17046:
[----:B------:R-:W-:-:S04]  /*aa60*/  LOP3.LUT R2, R5, 0x80000000, RZ, 0xc0, !PT ;  /* 0x8000000005027812 */ /* 0x000fc800078ec0ff */
[----:B------:R-:W-:-:S04]  /*aa70*/  SHF.R.U32.HI R3, RZ, 0x18, R2 ;  /* 0x00000018ff037819 */ /* 0x000fc80000011602 */
[----:B------:R-:W-:-:S04]  /*aa80*/  LOP3.LUT R0, R0, R3, RZ, 0xfc, !PT ;  /* 0x0000000300007212 */ /* 0x000fc800078efcff */
[----:B------:R-:W-:Y:S02]  /*aa90*/  PRMT R8, R0, 0x7610, R8 ;  /* 0x0000761000087816 */ /* 0x000fe40000000008 */
.L_x_17045:
[----:B------:R-:W-:Y:S05]  /*aaa0*/  BSYNC B0 ;  /* 0x0000000000007941 */ /* 0x000fea0003800000 */
.L_x_17044:
[----:B------:R-:W-:Y:S01]  /*aab0*/  STG.E.U8 [R16.64], R8 ;  /* 0x0000000810007986 */ /* 0x000fe2000c101124 */
[----:B------:R-:W-:Y:S05]  /*aac0*/  EXIT ;  /* 0x000000000000794d */ /* 0x000fea0003800000 */
.L_x_17038:
        /* <DEDUP_REMOVED lines=22> */
.L_x_17021:
        /* <DEDUP_REMOVED lines=20> */
.L_x_17048:
[----:B------:R-:W-:-:S05]  /*ad70*/  SHF.R.S32.HI R3, RZ, 0x1f, R2 ;  /* 0x0000001fff037819 */ /* 0x000fca0000011402 */
[----:B------:R-:W-:Y:S01]  /*ad80*/  STG.E.64 [R16.64], R2 ;  /* 0x0000000210007986 */ /* 0x000fe2000c101b24 */
[----:B------:R-:W-:Y:S05]  /*ad90*/  EXIT ;  /* 0x000000000000794d */ /* 0x000fea0003800000 */
.L_x_17047:
[----:B------:R-:W-:Y:S01]  /*ada0*/  STG.E [R16.64], R2 ;  /* 0x0000000210007986 */ /* 0x000fe2000c101924 */
[----:B------:R-:W-:Y:S05]  /*adb0*/  EXIT ;  /* 0x000000000000794d */ /* 0x000fea0003800000 */
.L_x_17049:
        /* <DEDUP_REMOVED lines=12> */
.L_x_61779:


//--------------------- .text._ZN2at6native27unrolled_elementwise_kernelIZNS0_50_GLOBAL__N__2680c7bb_12_PowKernel_cu_b2145a98_318429pow_tensor_scalar_kernel_implIiiEEvRNS_18TensorIteratorBaseET0_EUliE0_St5arrayIPcLm2EELi4E23TrivialOffsetCalculatorILi1EjESC_NS0_6memory12LoadWithCastILi1EEENSD_13StoreWithCastILi1EEEEEviT_S6_T2_T3_T4_T5_ --------------------------
	.section	.text._ZN2at6native27unrolled_elementwise_kernelIZNS0_50_GLOBAL__N__2680c7bb_12_PowKernel_cu_b2145a98_318429pow_tensor_scalar_kernel_implIiiEEvRNS_18TensorIteratorBaseET0_EUliE0_St5arrayIPcLm2EELi4E23TrivialOffsetCalculatorILi1EjESC_NS0_6memory12LoadWithCastILi1EEENSD_13StoreWithCastILi1EEEEEviT_S6_T2_T3_T4_T5_,"ax",@progbits
	.sectioninfo	@"SHI_REGISTERS=30"
	.align	128
        .global         _ZN2at6native27unrolled_elementwise_kernelIZNS0_50_GLOBAL__N__2680c7bb_12_PowKernel_cu_b2145a98_318429pow_tensor_scalar_kernel_implIiiEEvRNS_18TensorIteratorBaseET0_EUliE0_St5arrayIPcLm2EELi4E23TrivialOffsetCalculatorILi1EjESC_NS0_6memory12LoadWithCastILi1EEENSD_13StoreWithCastILi1EEEEEviT_S6_T2_T3_T4_T5_
        .type           _ZN2at6native27unrolled_elementwise_kernelIZNS0_50_GLOBAL__N__2680c7bb_12_PowKernel_cu_b2145a98_318429pow_tensor_scalar_kernel_implIiiEEvRNS_18TensorIteratorBaseET0_EUliE0_St5arrayIPcLm2EELi4E23TrivialOffsetCalculatorILi1EjESC_NS0_6memory12LoadWithCastILi1EEENSD_13StoreWithCastILi1EEEEEviT_S6_T2_T3_T4_T5_,@function
        .size           _ZN2at6native27unrolled_elementwise_kernelIZNS0_50_GLOBAL__N__2680c7bb_12_PowKernel_cu_b2145a98_318429pow_tensor_scalar_kernel_implIiiEEvRNS_18TensorIteratorBaseET0_EUliE0_St5arrayIPcLm2EELi4E23TrivialOffsetCalculatorILi1EjESC_NS0_6memory12LoadWithCastILi1EEENSD_13StoreWithCastILi1EEEEEviT_S6_T2_T3_T4_T5_,(.L_x_61780 - _ZN2at6native27unrolled_elementwise_kernelIZNS0_50_GLOBAL__N__2680c7bb_12_PowKernel_cu_b2145a98_318429pow_tensor_scalar_kernel_implIiiEEvRNS_18TensorIteratorBaseET0_EUliE0_St5arrayIPcLm2EELi4E23TrivialOffsetCalculatorILi1EjESC_NS0_6memory12LoadWithCastILi1EEENSD_13StoreWithCastILi1EEEEEviT_S6_T2_T3_T4_T5_)
        .other          _ZN2at6native27unrolled_elementwise_kernelIZNS0_50_GLOBAL__N__2680c7bb_12_PowKernel_cu_b2145a98_318429pow_tensor_scalar_kernel_implIiiEEvRNS_18TensorIteratorBaseET0_EUliE0_St5arrayIPcLm2EELi4E23TrivialOffsetCalculatorILi1EjESC_NS0_6memory12LoadWithCastILi1EEENSD_13StoreWithCastILi1EEEEEviT_S6_T2_T3_T4_T5_,@"STO_CUDA_ENTRY STV_DEFAULT"
_ZN2at6native27unrolled_elementwise_kernelIZNS0_50_GLOBAL__N__2680c7bb_12_PowKernel_cu_b2145a98_318429pow_tensor_scalar_kernel_implIiiEEvRNS_18TensorIteratorBaseET0_EUliE0_St5arrayIPcLm2EELi4E23TrivialOffsetCalculatorILi1EjESC_NS0_6memory12LoadWithCastILi1EEENSD_13StoreWithCastILi1EEEEEviT_S6_T2_T3_T4_T5_:
.text._ZN2at6native27unrolled_elementwise_kernelIZNS0_50_GLOBAL__N__2680c7bb_12_PowKernel_cu_b2145a98_318429pow_tensor_scalar_kernel_implIiiEEvRNS_18TensorIteratorBaseET0_EUliE0_St5arrayIPcLm2EELi4E23TrivialOffsetCalculatorILi1EjESC_NS0_6memory12LoadWithCastILi1EEENSD_13StoreWithCastILi1EEEEEviT_S6_T2_T3_T4_T5_:
        /* <DEDUP_REMOVED lines=29> */
.L_x_17055:
[----:B------:R0:W5:Y:S01]  /*01d0*/  LDG.E.U8 R23, [R2.64] ;  /* 0x0000002402177981 */ /* 0x000162000c1e1100 */
[----:B------:R-:W-:Y:S05]  /*01e0*/  BRA `(.L_x_17057) ;  /* 0x00000d1000007947 */ /* 0x000fea0003800000 */
.L_x_17054:
        /* <DEDUP_REMOVED lines=8> */
.L_x_17059:
[----:B------:R0:W5:Y:S01]  /*0270*/  LDG.E R23, [R2.64] ;  /* 0x0000002402177981 */ /* 0x000162000c1e1900 */
[----:B------:R-:W-:Y:S05]  /*0280*/  BRA `(.L_x_17057) ;  /* 0x00000c7000007947 */ /* 0x000fea0003800000 */
.L_x_17058:
[----:B------:R0:W5:Y:S01]  /*0290*/  LDG.E.S16 R23, [R2.64] ;  /* 0x0000002402177981 */ /* 0x000162000c1e1700 */
[----:B------:R-:W-:Y:S05]  /*02a0*/  BRA `(.L_x_17057) ;  /* 0x00000c5000007947 */ /* 0x000fea0003800000 */
.L_x_17053:
        /* <DEDUP_REMOVED lines=9> */
.L_x_17061:
[----:B------:R-:W2:Y:S02]  /*0340*/  LDG.E.U16 R2, [R2.64] ;  /* 0x0000002402027981 */ /* 0x000ea4000c1e1500 */
[----:B--2---:R-:W-:-:S06]  /*0350*/  HADD2.F32 R23, -RZ, R2.H0_H0 ;  /* 0x20000002ff177230 */ /* 0x004fcc0000004100 */
[----:B------:R-:W0:Y:S01]  /*0360*/  F2I.FTZ.TRUNC.NTZ R23, R23 ;  /* 0x0000001700177305 */ /* 0x000e22000021f100 */
[----:B------:R-:W-:Y:S05]  /*0370*/  BRA `(.L_x_17057) ;  /* 0x00000b8000007947 */ /* 0x000fea0003800000 */
.L_x_17060:
        /* <DEDUP_REMOVED lines=9> */
.L_x_17063:
[----:B------:R-:W2:Y:S02]  /*0410*/  LDG.E.U16 R2, [R2.64] ;  /* 0x0000002402027981 */ /* 0x000ea4000c1e1500 */
[----:B--2---:R-:W-:-:S06]  /*0420*/  HADD2.F32 R23, -RZ, R2.H0_H0 ;  /* 0x20000002ff177230 */ /* 0x004fcc0000004100 */
[----:B------:R-:W0:Y:S01]  /*0430*/  F2I.FTZ.TRUNC.NTZ R23, R23 ;  /* 0x0000001700177305 */ /* 0x000e22000021f100 */
[----:B------:R-:W-:Y:S05]  /*0440*/  BRA `(.L_x_17057) ;  /* 0x00000ab000007947 */ /* 0x000fea0003800000 */
.L_x_17062:
[----:B------:R-:W2:Y:S02]  /*0450*/  LDG.E.64 R2, [R2.64] ;  /* 0x0000002402027981 */ /* 0x000ea4000c1e1b00 */
[----:B--2---:R0:W1:Y:S01]  /*0460*/  F2I.F64.TRUNC R23, R2 ;  /* 0x0000000200177311 */ /* 0x004062000030d100 */
[----:B------:R-:W-:Y:S05]  /*0470*/  BRA `(.L_x_17057) ;  /* 0x00000a8000007947 */ /* 0x000fea0003800000 */
.L_x_17052:
        /* <DEDUP_REMOVED lines=12> */
.L_x_17066:
[----:B------:R-:W2:Y:S02]  /*0540*/  LDG.E.64 R2, [R2.64] ;  /* 0x0000002402027981 */ /* 0x000ea4000c1e1b00 */
[----:B--2---:R0:W1:Y:S01]  /*0550*/  F2I.F64.TRUNC R23, R2 ;  /* 0x0000000200177311 */ /* 0x004062000030d100 */
[----:B------:R-:W-:Y:S05]  /*0560*/  BRA `(.L_x_17057) ;  /* 0x0000099000007947 */ /* 0x000fea0003800000 */
.L_x_17065:
        /* <DEDUP_REMOVED lines=27> */
.L_x_17068:
        /* <DEDUP_REMOVED lines=15> */
.L_x_17067:
[----:B------:R-:W2:Y:S02]  /*0810*/  LDG.E.U16 R23, [R2.64] ;  /* 0x0000002402177981 */ /* 0x000ea4000c1e1500 */
[----:B--2---:R-:W-:-:S06]  /*0820*/  PRMT R23, RZ, 0x5410, R23 ;  /* 0x00005410ff177816 */ /* 0x004fcc0000000017 */
[----:B------:R-:W0:Y:S01]  /*0830*/  F2I.FTZ.TRUNC.NTZ R23, R23 ;  /* 0x0000001700177305 */ /* 0x000e22000021f100 */
[----:B------:R-:W-:Y:S05]  /*0840*/  BRA `(.L_x_17057) ;  /* 0x000006b000007947 */ /* 0x000fea0003800000 */
.L_x_17064:
        /* <DEDUP_REMOVED lines=10> */
.L_x_17071:
        /* <DEDUP_REMOVED lines=21> */
.L_x_17075:
[----:B------:R-:W-:Y:S05]  /*0a40*/  BSYNC B1 ;  /* 0x0000000000017941 */ /* 0x000fea0003800000 */
.L_x_17074:
[----:B------:R-:W-:Y:S01]  /*0a50*/  IMAD.SHL.U32 R2, R2, 0x100000, RZ ;  /* 0x0010000002027824 */ /* 0x000fe200078e00ff */
[----:B------:R-:W-:-:S04]  /*0a60*/  LEA R0, R0, 0x3b800000, 0x17 ;  /* 0x3b80000000007811 */ /* 0x000fc800078eb8ff */
[----:B------:R-:W-:Y:S02]  /*0a70*/  LOP3.LUT R23, R0, R2, R23, 0xfe, !PT ;  /* 0x0000000200177212 */ /* 0x000fe400078efe17 */
.L_x_17073:
[----:B------:R-:W-:Y:S05]  /*0a80*/  BSYNC B0 ;  /* 0x0000000000007941 */ /* 0x000fea0003800000 */
.L_x_17072:
[----:B------:R-:W0:Y:S01]  /*0a90*/  F2I.FTZ.TRUNC.NTZ R23, R23 ;  /* 0x0000001700177305 */ /* 0x000e22000021f100 */
[----:B------:R-:W-:Y:S05]  /*0aa0*/  BRA `(.L_x_17057) ;  /* 0x0000045000007947 */ /* 0x000fea0003800000 */
.L_x_17070:
        /* <DEDUP_REMOVED lines=21> */
.L_x_17079:
[----:B------:R-:W-:Y:S05]  /*0c00*/  BSYNC B1 ;  /* 0x0000000000017941 */ /* 0x000fea0003800000 */
.L_x_17078:
[----:B------:R-:W-:Y:S01]  /*0c10*/  IMAD.SHL.U32 R2, R2, 0x200000, RZ ;  /* 0x0020000002027824 */ /* 0x000fe200078e00ff */
[----:B------:R-:W-:-:S04]  /*0c20*/  LEA R0, R0, 0x37800000, 0x17 ;  /* 0x3780000000007811 */ /* 0x000fc800078eb8ff */
[----:B------:R-:W-:Y:S02]  /*0c30*/  LOP3.LUT R23, R0, R2, R23, 0xfe, !PT ;  /* 0x0000000200177212 */ /* 0x000fe400078efe17 */
.L_x_17077:
[----:B------:R-:W-:Y:S05]  /*0c40*/  BSYNC B0 ;  /* 0x0000000000007941 */ /* 0x000fea0003800000 */
.L_x_17076:
[----:B------:R-:W0:Y:S01]  /*0c50*/  F2I.FTZ.TRUNC.NTZ R23, R23 ;  /* 0x0000001700177305 */ /* 0x000e22000021f100 */
[----:B------:R-:W-:Y:S05]  /*0c60*/  BRA `(.L_x_17057) ;  /* 0x0000029000007947 */ /* 0x000fea0003800000 */
.L_x_17069:
        /* <DEDUP_REMOVED lines=14> */
.L_x_17083:
[----:B------:R-:W-:Y:S05]  /*0d50*/  BSYNC B0 ;  /* 0x0000000000007941 */ /* 0x000fea0003800000 */
.L_x_17082:
[----:B------:R-:W0:Y:S01]  /*0d60*/  F2I.FTZ.TRUNC.NTZ R23, R23 ;  /* 0x0000001700177305 */ /* 0x000e22000021f100 */
[----:B------:R-:W-:Y:S05]  /*0d70*/  BRA `(.L_x_17057) ;  /* 0x0000018000007947 */ /* 0x000fea0003800000 */
.L_x_17056:
        /* <DEDUP_REMOVED lines=21> */
.L_x_17081:
[----:B------:R0:W5:Y:S01]  /*0ed0*/  LDG.E R23, [R2.64] ;  /* 0x0000002402177981 */ /* 0x000162000c1e1900 */
[----:B------:R-:W-:Y:S05]  /*0ee0*/  BRA `(.L_x_17057) ;  /* 0x0000001000007947 */ /* 0x000fea0003800000 */
.L_x_17080:
[----:B------:R0:W5:Y:S02]  /*0ef0*/  LDG.E R23, [R2.64] ;  /* 0x0000002402177981 */ /* 0x000164000c1e1900 */
.L_x_17057:
[----:B------:R-:W2:Y:S02]  /*0f00*/  S2R R17, SR_TID.X ;  /* 0x0000000000117919 */ /* 0x000ea40000002100 */
[----:B--2---:R-:W-:Y:S02]  /*0f10*/  IADD3 R17, R17, 0x80, RZ ;  /* 0x0000008011117810 */ /* 0x004fe40007ffe0ff */
.L_x_17051:
[----:B-1----:R-:W-:Y:S05]  /*0f20*/  BSYNC B6 ;  /* 0x0000000000067941 */ /* 0x002fea0003800000 */
.L_x_17050:
        /* <DEDUP_REMOVED lines=21> */
.L_x_17089:
[----:B------:R0:W5:Y:S01]  /*1080*/  LDG.E.U8 R19, [R2.64] ;  /* 0x0000002402137981 */ /* 0x000162000c1e1100 */
[----:B------:R-:W-:Y:S05]  /*1090*/  BRA `(.L_x_17091) ;  /* 0x00000d0000007947 */ /* 0x000fea0003800000 */
.L_x_17088:
        /* <DEDUP_REMOVED lines=8> */
.L_x_17093:
[----:B------:R0:W5:Y:S01]  /*1120*/  LDG.E R19, [R2.64] ;  /* 0x0000002402137981 */ /* 0x000162000c1e1900 */
[----:B------:R-:W-:Y:S05]  /*1130*/  BRA `(.L_x_17091) ;  /* 0x00000c6000007947 */ /* 0x000fea0003800000 */
.L_x_17092:
[----:B------:R0:W5:Y:S01]  /*1140*/  LDG.E.S16 R19, [R2.64] ;  /* 0x0000002402137981 */ /* 0x000162000c1e1700 */
[----:B------:R-:W-:Y:S05]  /*1150*/  BRA `(.L_x_17091) ;  /* 0x00000c4000007947 */ /* 0x000fea0003800000 */
.L_x_17087:
        /* <DEDUP_REMOVED lines=9> */
.L_x_17095:
[----:B------:R-:W2:Y:S02]  /*11f0*/  LDG.E.U16 R2, [R2.64] ;  /* 0x0000002402027981 */ /* 0x000ea4000c1e1500 */
[----:B--2---:R-:W-:-:S06]  /*1200*/  HADD2.F32 R19, -RZ, R2.H0_H0 ;  /* 0x20000002ff137230 */ /* 0x004fcc0000004100 */
[----:B------:R-:W0:Y:S01]  /*1210*/  F2I.FTZ.TRUNC.NTZ R19, R19 ;  /* 0x0000001300137305 */ /* 0x000e22000021f100 */
[----:B------:R-:W-:Y:S05]  /*1220*/  BRA `(.L_x_17091) ;  /* 0x00000b7000007947 */ /* 0x000fea0003800000 */
.L_x_17094:
        /* <DEDUP_REMOVED lines=9> */
.L_x_17097:
[----:B------:R-:W2:Y:S02]  /*12c0*/  LDG.E.U16 R2, [R2.64] ;  /* 0x0000002402027981 */ /* 0x000ea4000c1e1500 */
[----:B--2---:R-:W-:-:S06]  /*12d0*/  HADD2.F32 R19, -RZ, R2.H0_H0 ;  /* 0x20000002ff137230 */ /* 0x004fcc0000004100 */
[----:B------:R-:W0:Y:S01]  /*12e0*/  F2I.FTZ.TRUNC.NTZ R19, R19 ;  /* 0x0000001300137305 */ /* 0x000e22000021f100 */
[----:B------:R-:W-:Y:S05]  /*12f0*/  BRA `(.L_x_17091) ;  /* 0x00000aa000007947 */ /* 0x000fea0003800000 */
.L_x_17096:
[----:B------:R-:W2:Y:S02]  /*1300*/  LDG.E.64 R2, [R2.64] ;  /* 0x0000002402027981 */ /* 0x000ea4000c1e1b00 */
[----:B--2---:R0:W1:Y:S01]  /*1310*/  F2I.F64.TRUNC R19, R2 ;  /* 0x0000000200137311 */ /* 0x004062000030d100 */
[----:B------:R-:W-:Y:S05]  /*1320*/  BRA `(.L_x_17091) ;  /* 0x00000a7000007947 */ /* 0x000fea0003800000 */
.L_x_17086:
        /* <DEDUP_REMOVED lines=12> */
.L_x_17100:
[----:B------:R-:W2:Y:S02]  /*13f0*/  LDG.E.64 R2, [R2.64] ;  /* 0x0000002402027981 */ /* 0x000ea4000c1e1b00 */
[----:B--2---:R0:W1:Y:S01]  /*1400*/  F2I.F64.TRUNC R19, R2 ;  /* 0x0000000200137311 */ /* 0x004062000030d100 */
[----:B------:R-:W-:Y:S05]  /*1410*/  BRA `(.L_x_17091) ;  /* 0x0000098000007947 */ /* 0x000fea0003800000 */
.L_x_17099:
        /* <DEDUP_REMOVED lines=27> */
.L_x_17102:
        /* <DEDUP_REMOVED lines=14> */
.L_x_17101:
[----:B------:R-:W2:Y:S02]  /*16b0*/  LDG.E.U16 R19, [R2.64] ;  /* 0x0000002402137981 */ /* 0x000ea4000c1e1500 */
[----:B--2---:R-:W-:-:S06]  /*16c0*/  PRMT R19, RZ, 0x5410, R19 ;  /* 0x00005410ff137816 */ /* 0x004fcc0000000013 */
[----:B------:R-:W0:Y:S01]  /*16d0*/  F2I.FTZ.TRUNC.NTZ R19, R19 ;  /* 0x0000001300137305 */ /* 0x000e22000021f100 */
[----:B------:R-:W-:Y:S05]  /*16e0*/  BRA `(.L_x_17091) ;  /* 0x000006b000007947 */ /* 0x000fea0003800000 */
.L_x_17098:
        /* <DEDUP_REMOVED lines=10> */
.L_x_17105:
        /* <DEDUP_REMOVED lines=21> */
.L_x_17109:
[----:B------:R-:W-:Y:S05]  /*18e0*/  BSYNC B1 ;  /* 0x0000000000017941 */ /* 0x000fea0003800000 */
.L_x_17108:
[----:B------:R-:W-:Y:S01]  /*18f0*/  IMAD.SHL.U32 R2, R2, 0x100000, RZ ;  /* 0x0010000002027824 */ /* 0x000fe200078e00ff */
[----:B------:R-:W-:-:S04]  /*1900*/  LEA R0, R0, 0x3b800000, 0x17 ;  /* 0x3b80000000007811 */ /* 0x000fc800078eb8ff */
[----:B------:R-:W-:Y:S02]  /*1910*/  LOP3.LUT R19, R0, R2, R19, 0xfe, !PT ;  /* 0x0000000200137212 */ /* 0x000fe400078efe13 */
.L_x_17107:
[----:B------:R-:W-:Y:S05]  /*1920*/  BSYNC B0 ;  /* 0x0000000000007941 */ /* 0x000fea0003800000 */
.L_x_17106:
[----:B------:R-:W0:Y:S01]  /*1930*/  F2I.FTZ.TRUNC.NTZ R19, R19 ;  /* 0x0000001300137305 */ /* 0x000e22000021f100 */
[----:B------:R-:W-:Y:S05]  /*1940*/  BRA `(.L_x_17091) ;  /* 0x0000045000007947 */ /* 0x000fea0003800000 */
.L_x_17104:
        /* <DEDUP_REMOVED lines=21> */
.L_x_17113:
[----:B------:R-:W-:Y:S05]  /*1aa0*/  BSYNC B1 ;  /* 0x0000000000017941 */ /* 0x000fea0003800000 */
.L_x_17112:
[----:B------:R-:W-:Y:S01]  /*1ab0*/  IMAD.SHL.U32 R2, R2, 0x200000, RZ ;  /* 0x0020000002027824 */ /* 0x000fe200078e00ff */
[----:B------:R-:W-:-:S04]  /*1ac0*/  LEA R0, R0, 0x37800000, 0x17 ;  /* 0x3780000000007811 */ /* 0x000fc800078eb8ff */
[----:B------:R-:W-:Y:S02]  /*1ad0*/  LOP3.LUT R19, R0, R2, R19, 0xfe, !PT ;  /* 0x0000000200137212 */ /* 0x000fe400078efe13 */
.L_x_17111:
[----:B------:R-:W-:Y:S05]  /*1ae0*/  BSYNC B0 ;  /* 0x0000000000007941 */ /* 0x000fea0003800000 */
.L_x_17110:
[----:B------:R-:W0:Y:S01]  /*1af0*/  F2I.FTZ.TRUNC.NTZ R19, R19 ;  /* 0x0000001300137305 */ /* 0x000e22000021f100 */
[----:B------:R-:W-:Y:S05]  /*1b00*/  BRA `(.L_x_17091) ;  /* 0x0000029000007947 */ /* 0x000fea0003800000 */
.L_x_17103:
        /* <DEDUP_REMOVED lines=14> */
.L_x_17117:
[----:B------:R-:W-:Y:S05]  /*1bf0*/  BSYNC B0 ;  /* 0x0000000000007941 */ /* 0x000fea0003800000 */
.L_x_17116:
[----:B------:R-:W0:Y:S01]  /*1c00*/  F2I.FTZ.TRUNC.NTZ R19, R19 ;  /* 0x0000001300137305 */ /* 0x000e22000021f100 */
[----:B------:R-:W-:Y:S05]  /*1c10*/  BRA `(.L_x_17091) ;  /* 0x0000018000007947 */ /* 0x000fea0003800000 */
.L_x_17090:
        /* <DEDUP_REMOVED lines=21> */
.L_x_17115:
[----:B------:R0:W5:Y:S01]  /*1d70*/  LDG.E R19, [R2.64] ;  /* 0x0000002402137981 */ /* 0x000162000c1e1900 */
[----:B------:R-:W-:Y:S05]  /*1d80*/  BRA `(.L_x_17091) ;  /* 0x0000001000007947 */ /* 0x000fea0003800000 */
.L_x_17114:
[----:B------:R0:W5:Y:S02]  /*1d90*/  LDG.E R19, [R2.64] ;  /* 0x0000002402137981 */ /* 0x000164000c1e1900 */
.L_x_17091:
[----:B------:R-:W-:-:S03]  /*1da0*/  IADD3 R17, R17, 0x80, RZ ;  /* 0x0000008011117810 */ /* 0x000fc60007ffe0ff */
.L_x_17085:
[----:B------:R-:W-:Y:S05]  /*1db0*/  BSYNC B6 ;  /* 0x0000000000067941 */ /* 0x000fea0003800000 */
.L_x_17084:
        /* <DEDUP_REMOVED lines=22> */
.L_x_17123:
[----:B------:R0:W5:Y:S01]  /*1f20*/  LDG.E.U8 R25, [R2.64] ;  /* 0x0000002402197981 */ /* 0x000162000c1e1100 */
[----:B------:R-:W-:Y:S05]  /*1f30*/  BRA `(.L_x_17125) ;  /* 0x00000d0000007947 */ /* 0x000fea0003800000 */
.L_x_17122:
        /* <DEDUP_REMOVED lines=8> */
.L_x_17127:
[----:B------:R0:W5:Y:S01]  /*1fc0*/  LDG.E R25, [R2.64] ;  /* 0x0000002402197981 */ /* 0x000162000c1e1900 */
[----:B------:R-:W-:Y:S05]  /*1fd0*/  BRA `(.L_x_17125) ;  /* 0x00000c6000007947 */ /* 0x000fea0003800000 */
.L_x_17126:
[----:B------:R0:W5:Y:S01]  /*1fe0*/  LDG.E.S16 R25, [R2.64] ;  /* 0x0000002402197981 */ /* 0x000162000c1e1700 */
[----:B------:R-:W-:Y:S05]  /*1ff0*/  BRA `(.L_x_17125) ;  /* 0x00000c4000007947 */ /* 0x000fea0003800000 */
.L_x_17121:
        /* <DEDUP_REMOVED lines=9> */
.L_x_17129:
[----:B------:R-:W2:Y:S02]  /*2090*/  LDG.E.U16 R2, [R2.64] ;  /* 0x0000002402027981 */ /* 0x000ea4000c1e1500 */
[----:B--2---:R-:W-:-:S06]  /*20a0*/  HADD2.F32 R25, -RZ, R2.H0_H0 ;  /* 0x20000002ff197230 */ /* 0x004fcc0000004100 */
[----:B------:R-:W0:Y:S01]  /*20b0*/  F2I.FTZ.TRUNC.NTZ R25, R25 ;  /* 0x0000001900197305 */ /* 0x000e22000021f100 */
[----:B------:R-:W-:Y:S05]  /*20c0*/  BRA `(.L_x_17125) ;  /* 0x00000b7000007947 */ /* 0x000fea0003800000 */
.L_x_17128:
        /* <DEDUP_REMOVED lines=9> */
.L_x_17131:
[----:B------:R-:W2:Y:S02]  /*2160*/  LDG.E.U16 R2, [R2.64] ;  /* 0x0000002402027981 */ /* 0x000ea4000c1e1500 */
[----:B--2---:R-:W-:-:S06]  /*2170*/  HADD2.F32 R25, -RZ, R2.H0_H0 ;  /* 0x20000002ff197230 */ /* 0x004fcc0000004100 */
[----:B------:R-:W0:Y:S01]  /*2180*/  F2I.FTZ.TRUNC.NTZ R25, R25 ;  /* 0x0000001900197305 */ /* 0x000e22000021f100 */
[----:B------:R-:W-:Y:S05]  /*2190*/  BRA `(.L_x_17125) ;  /* 0x00000aa000007947 */ /* 0x000fea0003800000 */
.L_x_17130:
[----:B------:R-:W2:Y:S02]  /*21a0*/  LDG.E.64 R2, [R2.64] ;  /* 0x0000002402027981 */ /* 0x000ea4000c1e1b00 */
[----:B--2---:R0:W2:Y:S01]  /*21b0*/  F2I.F64.TRUNC R25, R2 ;  /* 0x0000000200197311 */ /* 0x0040a2000030d100 */
[----:B------:R-:W-:Y:S05]  /*21c0*/  BRA `(.L_x_17125) ;  /* 0x00000a7000007947 */ /* 0x000fea0003800000 */
.L_x_17120:
        /* <DEDUP_REMOVED lines=12> */
.L_x_17134:
[----:B------:R-:W2:Y:S02]  /*2290*/  LDG.E.64 R2, [R2.64] ;  /* 0x0000002402027981 */ /* 0x000ea4000c1e1b00 */
[----:B--2---:R0:W2:Y:S01]  /*22a0*/  F2I.F64.TRUNC R25, R2 ;  /* 0x0000000200197311 */ /* 0x0040a2000030d100 */
[----:B------:R-:W-:Y:S05]  /*22b0*/  BRA `(.L_x_17125) ;  /* 0x0000098000007947 */ /* 0x000fea0003800000 */
.L_x_17133:
        /* <DEDUP_REMOVED lines=27> */
.L_x_17136:
        /* <DEDUP_REMOVED lines=14> */
.L_x_17135:
[----:B------:R-:W2:Y:S02]  /*2550*/  LDG.E.U16 R25, [R2.64] ;  /* 0x0000002402197981 */ /* 0x000ea4000c1e1500 */
[----:B--2---:R-:W-:-:S06]  /*2560*/  PRMT R25, RZ, 0x5410, R25 ;  /* 0x00005410ff197816 */ /* 0x004fcc0000000019 */
[----:B------:R-:W0:Y:S01]  /*2570*/  F2I.FTZ.TRUNC.NTZ R25, R25 ;  /* 0x0000001900197305 */ /* 0x000e22000021f100 */
[----:B------:R-:W-:Y:S05]  /*2580*/  BRA `(.L_x_17125) ;  /* 0x000006b000007947 */ /* 0x000fea0003800000 */
.L_x_17132:
        /* <DEDUP_REMOVED lines=10> */
.L_x_17139:
        /* <DEDUP_REMOVED lines=21> */
.L_x_17143:
[----:B------:R-:W-:Y:S05]  /*2780*/  BSYNC B1 ;  /* 0x0000000000017941 */ /* 0x000fea0003800000 */
.L_x_17142:
[----:B------:R-:W-:Y:S01]  /*2790*/  IMAD.SHL.U32 R2, R2, 0x100000, RZ ;  /* 0x0010000002027824 */ /* 0x000fe200078e00ff */
[----:B------:R-:W-:-:S04]  /*27a0*/  LEA R0, R0, 0x3b800000, 0x17 ;  /* 0x3b80000000007811 */ /* 0x000fc800078eb8ff */
[----:B------:R-:W-:Y:S02]  /*27b0*/  LOP3.LUT R25, R0, R2, R25, 0xfe, !PT ;  /* 0x0000000200197212 */ /* 0x000fe400078efe19 */
.L_x_17141:
[----:B------:R-:W-:Y:S05]  /*27c0*/  BSYNC B0 ;  /* 0x0000000000007941 */ /* 0x000fea0003800000 */
.L_x_17140:
[----:B------:R-:W0:Y:S01]  /*27d0*/  F2I.FTZ.TRUNC.NTZ R25, R25 ;  /* 0x0000001900197305 */ /* 0x000e22000021f100 */
[----:B------:R-:W-:Y:S05]  /*27e0*/  BRA `(.L_x_17125) ;  /* 0x0000045000007947 */ /* 0x000fea0003800000 */
.L_x_17138:
        /* <DEDUP_REMOVED lines=21> */
.L_x_17147:
[----:B------:R-:W-:Y:S05]  /*2940*/  BSYNC B1 ;  /* 0x0000000000017941 */ /* 0x000fea0003800000 */
.L_x_17146:
[----:B------:R-:W-:Y:S01]  /*2950*/  IMAD.SHL.U32 R2, R2, 0x200000, RZ ;  /* 0x0020000002027824 */ /* 0x000fe200078e00ff */
[----:B------:R-:W-:-:S04]  /*2960*/  LEA R0, R0, 0x37800000, 0x17 ;  /* 0x3780000000007811 */ /* 0x000fc800078eb8ff */
[----:B------:R-:W-:Y:S02]  /*2970*/  LOP3.LUT R25, R0, R2, R25, 0xfe, !PT ;  /* 0x0000000200197212 */ /* 0x000fe400078efe19 */
.L_x_17145:
[----:B------:R-:W-:Y:S05]  /*2980*/  BSYNC B0 ;  /* 0x0000000000007941 */ /* 0x000fea0003800000 */
.L_x_17144:
[----:B------:R-:W0:Y:S01]  /*2990*/  F2I.FTZ.TRUNC.NTZ R25, R25 ;  /* 0x0000001900197305 */ /* 0x000e22000021f100 */
[----:B------:R-:W-:Y:S05]  /*29a0*/  BRA `(.L_x_17125) ;  /* 0x0000029000007947 */ /* 0x000fea0003800000 */
.L_x_17137:
        /* <DEDUP_REMOVED lines=14> */
.L_x_17151:
[----:B------:R-:W-:Y:S05]  /*2a90*/  BSYNC B0 ;  /* 0x0000000000007941 */ /* 0x000fea0003800000 */
.L_x_17150:
[----:B------:R-:W0:Y:S01]  /*2aa0*/  F2I.FTZ.TRUNC.NTZ R25, R25 ;  /* 0x0000001900197305 */ /* 0x000e22000021f100 */
[----:B------:R-:W-:Y:S05]  /*2ab0*/  BRA `(.L_x_17125) ;  /* 0x0000018000007947 */ /* 0x000fea0003800000 */
.L_x_17124:
        /* <DEDUP_REMOVED lines=21> */
.L_x_17149:
[----:B------:R0:W5:Y:S01]  /*2c10*/  LDG.E R25, [R2.64] ;  /* 0x0000002402197981 */ /* 0x000162000c1e1900 */
[----:B------:R-:W-:Y:S05]  /*2c20*/  BRA `(.L_x_17125) ;  /* 0x0000001000007947 */ /* 0x000fea0003800000 */
.L_x_17148:
[----:B------:R0:W5:Y:S02]  /*2c30*/  LDG.E R25, [R2.64] ;  /* 0x0000002402197981 */ /* 0x000164000c1e1900 */
.L_x_17125:
[----:B------:R-:W-:-:S03]  /*2c40*/  IADD3 R17, R17, 0x80, RZ ;  /* 0x0000008011117810 */ /* 0x000fc60007ffe0ff */
.L_x_17119:
[----:B------:R-:W-:Y:S05]  /*2c50*/  BSYNC B6 ;  /* 0x0000000000067941 */ /* 0x000fea0003800000 */
.L_x_17118:
        /* <DEDUP_REMOVED lines=20> */
.L_x_17157:
[----:B------:R0:W5:Y:S01]  /*2da0*/  LDG.E.U8 R24, [R2.64] ;  /* 0x0000002402187981 */ /* 0x000162000c1e1100 */
[----:B------:R-:W-:Y:S05]  /*2db0*/  BRA `(.L_x_17153) ;  /* 0x00000cf000007947 */ /* 0x000fea0003800000 */
.L_x_17156:
        /* <DEDUP_REMOVED lines=8> */
.L_x_17160:
[----:B------:R0:W5:Y:S01]  /*2e40*/  LDG.E R24, [R2.64] ;  /* 0x0000002402187981 */ /* 0x000162000c1e1900 */
[----:B------:R-:W-:Y:S05]  /*2e50*/  BRA `(.L_x_17153) ;  /* 0x00000c5000007947 */ /* 0x000fea0003800000 */
.L_x_17159:
[----:B------:R0:W5:Y:S01]  /*2e60*/  LDG.E.S16 R24, [R2.64] ;  /* 0x0000002402187981 */ /* 0x000162000c1e1700 */
[----:B------:R-:W-:Y:S05]  /*2e70*/  BRA `(.L_x_17153) ;  /* 0x00000c3000007947 */ /* 0x000fea0003800000 */
.L_x_17155:
        /* <DEDUP_REMOVED lines=9> */
.L_x_17162:
[----:B------:R-:W3:Y:S02]  /*2f10*/  LDG.E.U16 R2, [R2.64] ;  /* 0x0000002402027981 */ /* 0x000ee4000c1e1500 */
[----:B---3--:R-:W-:-:S06]  /*2f20*/  HADD2.F32 R24, -RZ, R2.H0_H0 ;  /* 0x20000002ff187230 */ /* 0x008fcc0000004100 */
[----:B------:R-:W0:Y:S01]  /*2f30*/  F2I.FTZ.TRUNC.NTZ R24, R24 ;  /* 0x0000001800187305 */ /* 0x000e22000021f100 */
[----:B------:R-:W-:Y:S05]  /*2f40*/  BRA `(.L_x_17153) ;  /* 0x00000b6000007947 */ /* 0x000fea0003800000 */
.L_x_17161:
        /* <DEDUP_REMOVED lines=9> */
.L_x_17164:
[----:B------:R-:W3:Y:S02]  /*2fe0*/  LDG.E.U16 R2, [R2.64] ;  /* 0x0000002402027981 */ /* 0x000ee4000c1e1500 */
[----:B---3--:R-:W-:-:S06]  /*2ff0*/  HADD2.F32 R24, -RZ, R2.H0_H0 ;  /* 0x20000002ff187230 */ /* 0x008fcc0000004100 */
[----:B------:R-:W0:Y:S01]  /*3000*/  F2I.FTZ.TRUNC.NTZ R24, R24 ;  /* 0x0000001800187305 */ /* 0x000e22000021f100 */
[----:B------:R-:W-:Y:S05]  /*3010*/  BRA `(.L_x_17153) ;  /* 0x00000a9000007947 */ /* 0x000fea0003800000 */
.L_x_17163:
[----:B------:R-:W3:Y:S02]  /*3020*/  LDG.E.64 R2, [R2.64] ;  /* 0x0000002402027981 */ /* 0x000ee4000c1e1b00 */
[----:B---3--:R0:W3:Y:S01]  /*3030*/  F2I.F64.TRUNC R24, R2 ;  /* 0x0000000200187311 */ /* 0x0080e2000030d100 */
[----:B------:R-:W-:Y:S05]  /*3040*/  BRA `(.L_x_17153) ;  /* 0x00000a6000007947 */ /* 0x000fea0003800000 */
.L_x_17154:
        /* <DEDUP_REMOVED lines=12> */
.L_x_17167:
[----:B------:R-:W3:Y:S02]  /*3110*/  LDG.E.64 R2, [R2.64] ;  /* 0x0000002402027981 */ /* 0x000ee4000c1e1b00 */
[----:B---3--:R0:W3:Y:S01]  /*3120*/  F2I.F64.TRUNC R24, R2 ;  /* 0x0000000200187311 */ /* 0x0080e2000030d100 */
[----:B------:R-:W-:Y:S05]  /*3130*/  BRA `(.L_x_17153) ;  /* 0x0000097000007947 */ /* 0x000fea0003800000 */
.L_x_17166:
        /* <DEDUP_REMOVED lines=27> */
.L_x_17169:
        /* <DEDUP_REMOVED lines=14> */
.L_x_17168:
[----:B------:R-:W3:Y:S02]  /*33d0*/  LDG.E.U16 R24, [R2.64] ;  /* 0x0000002402187981 */ /* 0x000ee4000c1e1500 */
[----:B---3--:R-:W-:-:S06]  /*33e0*/  PRMT R24, RZ, 0x5410, R24 ;  /* 0x00005410ff187816 */ /* 0x008fcc0000000018 */
[----:B------:R-:W0:Y:S01]  /*33f0*/  F2I.FTZ.TRUNC.NTZ R24, R24 ;  /* 0x0000001800187305 */ /* 0x000e22000021f100 */
[----:B------:R-:W-:Y:S05]  /*3400*/  BRA `(.L_x_17153) ;  /* 0x000006a000007947 */ /* 0x000fea0003800000 */
.L_x_17165:
        /* <DEDUP_REMOVED lines=10> */
.L_x_17172:
        /* <DEDUP_REMOVED lines=21> */
.L_x_17176:
[----:B------:R-:W-:Y:S05]  /*3600*/  BSYNC B1 ;  /* 0x0000000000017941 */ /* 0x000fea0003800000 */
.L_x_17175:
[----:B------:R-:W-:Y:S01]  /*3610*/  IMAD.SHL.U32 R2, R2, 0x100000, RZ ;  /* 0x0010000002027824 */ /* 0x000fe200078e00ff */
[----:B------:R-:W-:-:S04]  /*3620*/  LEA R3, R0, 0x3b800000, 0x17 ;  /* 0x3b80000000037811 */ /* 0x000fc800078eb8ff */
[----:B------:R-:W-:Y:S02]  /*3630*/  LOP3.LUT R24, R3, R2, R24, 0xfe, !PT ;  /* 0x0000000203187212 */ /* 0x000fe400078efe18 */
.L_x_17174:
[----:B------:R-:W-:Y:S05]  /*3640*/  BSYNC B0 ;  /* 0x0000000000007941 */ /* 0x000fea0003800000 */
.L_x_17173:
[----:B------:R-:W0:Y:S01]  /*3650*/  F2I.FTZ.TRUNC.NTZ R24, R24 ;  /* 0x0000001800187305 */ /* 0x000e22000021f100 */
[----:B------:R-:W-:Y:S05]  /*3660*/  BRA `(.L_x_17153) ;  /* 0x0000044000007947 */ /* 0x000fea0003800000 */
.L_x_17171:
        /* <DEDUP_REMOVED lines=21> */
.L_x_17180:
[----:B------:R-:W-:Y:S05]  /*37c0*/  BSYNC B1 ;  /* 0x0000000000017941 */ /* 0x000fea0003800000 */
.L_x_17179:
[----:B------:R-:W-:Y:S01]  /*37d0*/  IMAD.SHL.U32 R2, R2, 0x200000, RZ ;  /* 0x0020000002027824 */ /* 0x000fe200078e00ff */
[----:B------:R-:W-:-:S04]  /*37e0*/  LEA R3, R0, 0x37800000, 0x17 ;  /* 0x3780000000037811 */ /* 0x000fc800078eb8ff */
[----:B------:R-:W-:Y:S02]  /*37f0*/  LOP3.LUT R24, R3, R2, R24, 0xfe, !PT ;  /* 0x0000000203187212 */ /* 0x000fe400078efe18 */
.L_x_17178:
[----:B------:R-:W-:Y:S05]  /*3800*/  BSYNC B0 ;  /* 0x0000000000007941 */ /* 0x000fea0003800000 */
.L_x_17177:
[----:B------:R-:W0:Y:S01]  /*3810*/  F2I.FTZ.TRUNC.NTZ R24, R24 ;  /* 0x0000001800187305 */ /* 0x000e22000021f100 */
[----:B------:R-:W-:Y:S05]  /*3820*/  BRA `(.L_x_17153) ;  /* 0x0000028000007947 */ /* 0x000fea0003800000 */
.L_x_17170:
        /* <DEDUP_REMOVED lines=14> */
.L_x_17184:
[----:B------:R-:W-:Y:S05]  /*3910*/  BSYNC B0 ;  /* 0x0000000000007941 */ /* 0x000fea0003800000 */
.L_x_17183:
[----:B------:R-:W0:Y:S01]  /*3920*/  F2I.FTZ.TRUNC.NTZ R24, R24 ;  /* 0x0000001800187305 */ /* 0x000e22000021f100 */
[----:B------:R-:W-:Y:S05]  /*3930*/  BRA `(.L_x_17153) ;  /* 0x0000017000007947 */ /* 0x000fea0003800000 */
.L_x_17158:
        /* <DEDUP_REMOVED lines=20> */
.L_x_17182:
[----:B------:R0:W5:Y:S01]  /*3a80*/  LDG.E R24, [R2.64] ;  /* 0x0000002402187981 */ /* 0x000162000c1e1900 */
[----:B------:R-:W-:Y:S05]  /*3a90*/  BRA `(.L_x_17153) ;  /* 0x0000001000007947 */ /* 0x000fea0003800000 */
.L_x_17181:
[----:B------:R0:W5:Y:S02]  /*3aa0*/  LDG.E R24, [R2.64] ;  /* 0x0000002402187981 */ /* 0x000164000c1e1900 */
.L_x_17153:
[----:B------:R-:W-:Y:S05]  /*3ab0*/  BSYNC B6 ;  /* 0x0000000000067941 */ /* 0x000fea0003800000 */
.L_x_17152:
[----:B------:R-:W4:Y:S01]  /*3ac0*/  S2R R17, SR_TID.X ;  /* 0x0000000000117919 */ /* 0x000f220000002100 */
[----:B0-----:R-:W0:Y:S01]  /*3ad0*/  LDC.U8 R2, c[0x0][0x18c] ;  /* 0x00006300ff027b82 */ /* 0x001e220000000000 */
[----:B-----5:R-:W-:Y:S01]  /*3ae0*/  IMAD R0, R23, R23, RZ ;  /* 0x0000001717007224 */ /* 0x020fe200078e02ff */
[----:B------:R-:W-:Y:S01]  /*3af0*/  BSSY B6, `(.L_x_17185) ;  /* 0x00000f8000067945 */ /* 0x000fe20003800000 */
[----:B-1----:R-:W-:Y:S02]  /*3b00*/  IMAD R26, R19, R19, RZ ;  /* 0x00000013131a7224 */ /* 0x002fe400078e02ff */
[----:B--2---:R-:W-:Y:S02]  /*3b10*/  IMAD R18, R25, R25, RZ ;  /* 0x0000001919127224 */ /* 0x004fe400078e02ff */
[----:B---3--:R-:W-:Y:S02]  /*3b20*/  IMAD R3, R24, R24, RZ ;  /* 0x0000001818037224 */ /* 0x008fe400078e02ff */
[----:B------:R-:W-:-:S02]  /*3b30*/  IMAD R23, R0, R23, RZ ;  /* 0x0000001700177224 */ /* 0x000fc400078e02ff */
[----:B------:R-:W-:Y:S02]  /*3b40*/  IMAD R26, R26, R19, RZ ;  /* 0x000000131a1a7224 */ /* 0x000fe400078e02ff */
        /* <DEDUP_REMOVED lines=23> */
.L_x_17190:
[----:B------:R0:W-:Y:S01]  /*3cc0*/  STG.E.U8 [R8.64], R23 ;  /* 0x0000001708007986 */ /* 0x0001e2000c101124 */
[----:B------:R-:W-:Y:S05]  /*3cd0*/  BRA `(.L_x_17186) ;  /* 0x00000d9000007947 */ /* 0x000fea0003800000 */
.L_x_17189:
        /* <DEDUP_REMOVED lines=10> */
.L_x_17193:
[----:B------:R0:W-:Y:S01]  /*3d80*/  STG.E [R8.64], R23 ;  /* 0x0000001708007986 */ /* 0x0001e2000c101924 */
[----:B------:R-:W-:Y:S05]  /*3d90*/  BRA `(.L_x_17186) ;  /* 0x00000cd000007947 */ /* 0x000fea0003800000 */
.L_x_17192:
[----:B------:R0:W-:Y:S01]  /*3da0*/  STG.E.U16 [R8.64], R23 ;  /* 0x0000001708007986 */ /* 0x0001e2000c101524 */
[----:B------:R-:W-:Y:S05]  /*3db0*/  BRA `(.L_x_17186) ;  /* 0x00000cb000007947 */ /* 0x000fea0003800000 */
.L_x_17188:
        /* <DEDUP_REMOVED lines=9> */
.L_x_17195:
[----:B------:R-:W0:Y:S02]  /*3e50*/  I2F R0, R23 ;  /* 0x0000001700007306 */ /* 0x000e240000201400 */
[----:B0-----:R-:W-:-:S05]  /*3e60*/  F2FP.PACK_AB R0, RZ, R0 ;  /* 0x00000000ff00723e */ /* 0x001fca00000000ff */
[----:B------:R0:W-:Y:S01]  /*3e70*/  STG.E.U16 [R8.64], R0 ;  /* 0x0000000008007986 */ /* 0x0001e2000c101524 */
[----:B------:R-:W-:Y:S05]  /*3e80*/  BRA `(.L_x_17186) ;  /* 0x00000be000007947 */ /* 0x000fea0003800000 */
.L_x_17194:
        /* <DEDUP_REMOVED lines=10> */
.L_x_17197:
[----:B------:R-:W0:Y:S02]  /*3f30*/  I2F R23, R23 ;  /* 0x0000001700177306 */ /* 0x000e240000201400 */
[----:B0-----:R-:W-:-:S04]  /*3f40*/  F2FP.PACK_AB R3, RZ, R23 ;  /* 0x00000017ff03723e */ /* 0x001fc800000000ff */
[----:B------:R-:W-:-:S05]  /*3f50*/  PRMT R3, R3, 0x5410, RZ ;  /* 0x0000541003037816 */ /* 0x000fca00000000ff */
[----:B------:R0:W-:Y:S01]  /*3f60*/  STG.E [R8.64], R3 ;  /* 0x0000000308007986 */ /* 0x0001e2000c101924 */
[----:B------:R-:W-:Y:S05]  /*3f70*/  BRA `(.L_x_17186) ;  /* 0x00000af000007947 */ /* 0x000fea0003800000 */
.L_x_17196:
[----:B------:R-:W0:Y:S02]  /*3f80*/  I2F.F64 R4, R23 ;  /* 0x0000001700047312 */ /* 0x000e240000201c00 */
[----:B0-----:R0:W-:Y:S01]  /*3f90*/  STG.E.64 [R8.64], R4 ;  /* 0x0000000408007986 */ /* 0x0011e2000c101b24 */
[----:B------:R-:W-:Y:S05]  /*3fa0*/  BRA `(.L_x_17186) ;  /* 0x00000ac000007947 */ /* 0x000fea0003800000 */
.L_x_17187:
        /* <DEDUP_REMOVED lines=12> */
.L_x_17200:
[----:B------:R-:W0:Y:S01]  /*4070*/  I2F.F64 R4, R23 ;  /* 0x0000001700047312 */ /* 0x000e220000201c00 */
[----:B------:R-:W-:-:S05]  /*4080*/  CS2R R6, SRZ ;  /* 0x0000000000067805 */ /* 0x000fca000001ff00 */
[----:B0-----:R0:W-:Y:S01]  /*4090*/  STG.E.128 [R8.64], R4 ;  /* 0x0000000408007986 */ /* 0x0011e2000c101d24 */
[----:B------:R-:W-:Y:S05]  /*40a0*/  BRA `(.L_x_17186) ;  /* 0x000009c000007947 */ /* 0x000fea0003800000 */
.L_x_17199:
        /* <DEDUP_REMOVED lines=21> */
.L_x_17204:
[----:B------:R-:W-:Y:S05]  /*4200*/  BSYNC B0 ;  /* 0x0000000000007941 */ /* 0x000fea0003800000 */
.L_x_17203:
[----:B------:R-:W-:-:S05]  /*4210*/  LOP3.LUT R5, R0, R5, RZ, 0xfc, !PT ;  /* 0x0000000500057212 */ /* 0x000fca00078efcff */
[----:B------:R0:W-:Y:S01]  /*4220*/  STG.E.U8 [R8.64], R5 ;  /* 0x0000000508007986 */ /* 0x0001e2000c101124 */
[----:B------:R-:W-:Y:S05]  /*4230*/  BRA `(.L_x_17186) ;  /* 0x0000083000007947 */ /* 0x000fea0003800000 */
.L_x_17202:
        /* <DEDUP_REMOVED lines=13> */
.L_x_17206:
[----:B------:R-:W-:Y:S01]  /*4310*/  IMAD.MOV.U32 R0, RZ, RZ, 0x7f ;  /* 0x0000007fff007424 */ /* 0x000fe200078e00ff */
[----:B------:R-:W-:-:S04]  /*4320*/  ISETP.GT.U32.AND P0, PT, R3, 0x7f800000, PT ;  /* 0x7f8000000300780c */ /* 0x000fc80003f04070 */
[----:B------:R-:W-:-:S04]  /*4330*/  SEL R0, R0, 0x7c, P0 ;  /* 0x0000007c00007807 */ /* 0x000fc80000000000 */
.L_x_17207:
[----:B------:R-:W-:Y:S05]  /*4340*/  BSYNC B0 ;  /* 0x0000000000007941 */ /* 0x000fea0003800000 */
.L_x_17205:
[----:B------:R-:W-:-:S04]  /*4350*/  LOP3.LUT R3, R23, 0x80000000, RZ, 0xc0, !PT ;  /* 0x8000000017037812 */ /* 0x000fc800078ec0ff */
[----:B------:R-:W-:-:S04]  /*4360*/  SHF.R.U32.HI R3, RZ, 0x18, R3 ;  /* 0x00000018ff037819 */ /* 0x000fc80000011603 */
[----:B------:R-:W-:-:S05]  /*4370*/  LOP3.LUT R3, R0, R3, RZ, 0xfc, !PT ;  /* 0x0000000300037212 */ /* 0x000fca00078efcff */
[----:B------:R0:W-:Y:S01]  /*4380*/  STG.E.U8 [R8.64], R3 ;  /* 0x0000000308007986 */ /* 0x0001e2000c101124 */
[----:B------:R-:W-:Y:S05]  /*4390*/  BRA `(.L_x_17186) ;  /* 0x000006d000007947 */ /* 0x000fea0003800000 */
.L_x_17201:
[----:B------:R-:W0:Y:S02]  /*43a0*/  I2F R0, R23 ;  /* 0x0000001700007306 */ /* 0x000e240000201400 */
[----:B0-----:R-:W-:-:S05]  /*43b0*/  F2FP.BF16.PACK_AB R0, RZ, R0 ;  /* 0x00000000ff00723e */ /* 0x001fca00000010ff */
[----:B------:R0:W-:Y:S01]  /*43c0*/  STG.E.U16 [R8.64], R0 ;  /* 0x0000000008007986 */ /* 0x0001e2000c101524 */
[----:B------:R-:W-:Y:S05]  /*43d0*/  BRA `(.L_x_17186) ;  /* 0x0000069000007947 */ /* 0x000fea0003800000 */
.L_x_17198:
        /* <DEDUP_REMOVED lines=10> */
.L_x_17210:
        /* <DEDUP_REMOVED lines=17> */
.L_x_17213:
[----:B------:R-:W-:-:S04]  /*4590*/  LOP3.LUT R3, R23, 0x80000000, RZ, 0xc0, !PT ;  /* 0x8000000017037812 */ /* 0x000fc800078ec0ff */
[----:B------:R-:W-:-:S04]  /*45a0*/  SHF.R.U32.HI R3, RZ, 0x18, R3 ;  /* 0x00000018ff037819 */ /* 0x000fc80000011603 */
[----:B------:R-:W-:-:S04]  /*45b0*/  LOP3.LUT R0, R0, R3, RZ, 0xfc, !PT ;  /* 0x0000000300007212 */ /* 0x000fc800078efcff */
[----:B------:R-:W-:Y:S02]  /*45c0*/  PRMT R4, R0, 0x7610, R4 ;  /* 0x0000761000047816 */ /* 0x000fe40000000004 */
.L_x_17212:
[----:B------:R-:W-:Y:S05]  /*45d0*/  BSYNC B0 ;  /* 0x0000000000007941 */ /* 0x000fea0003800000 */
.L_x_17211:
[----:B------:R0:W-:Y:S01]  /*45e0*/  STG.E.U8 [R8.64], R4 ;  /* 0x0000000408007986 */ /* 0x0001e2000c101124 */
[----:B------:R-:W-:Y:S05]  /*45f0*/  BRA `(.L_x_17186) ;  /* 0x0000047000007947 */ /* 0x000fea0003800000 */
.L_x_17209:
        /* <DEDUP_REMOVED lines=17> */
.L_x_17216:
[----:B------:R-:W-:-:S04]  /*4710*/  LOP3.LUT R3, R23, 0x80000000, RZ, 0xc0, !PT ;  /* 0x8000000017037812 */ /* 0x000fc800078ec0ff */
[----:B------:R-:W-:-:S04]  /*4720*/  SHF.R.U32.HI R3, RZ, 0x18, R3 ;  /* 0x00000018ff037819 */ /* 0x000fc80000011603 */
[----:B------:R-:W-:-:S04]  /*4730*/  LOP3.LUT R0, R0, R3, RZ, 0xfc, !PT ;  /* 0x0000000300007212 */ /* 0x000fc800078efcff */
[----:B------:R-:W-:Y:S02]  /*4740*/  PRMT R4, R0, 0x7610, R4 ;  /* 0x0000761000047816 */ /* 0x000fe40000000004 */
.L_x_17215:
[----:B------:R-:W-:Y:S05]  /*4750*/  BSYNC B0 ;  /* 0x0000000000007941 */ /* 0x000fea0003800000 */
.L_x_17214:
[----:B------:R0:W-:Y:S01]  /*4760*/  STG.E.U8 [R8.64], R4 ;  /* 0x0000000408007986 */ /* 0x0001e2000c101124 */
[----:B------:R-:W-:Y:S05]  /*4770*/  BRA `(.L_x_17186) ;  /* 0x000002f000007947 */ /* 0x000fea0003800000 */
.L_x_17208:
        /* <DEDUP_REMOVED lines=22> */
.L_x_17191:
        /* <DEDUP_REMOVED lines=20> */
.L_x_17218:
[--C-:B------:R-:W-:Y:S01]  /*4a20*/  SHF.R.S32.HI R5, RZ, 0x1f, R23.reuse ;  /* 0x0000001fff057819 */ /* 0x100fe20000011417 */
[----:B------:R-:W-:-:S05]  /*4a30*/  IMAD.MOV.U32 R4, RZ, RZ, R23 ;  /* 0x000000ffff047224 */ /* 0x000fca00078e0017 */
[----:B------:R0:W-:Y:S01]  /*4a40*/  STG.E.64 [R8.64], R4 ;  /* 0x0000000408007986 */ /* 0x0001e2000c101b24 */
[----:B------:R-:W-:Y:S05]  /*4a50*/  BRA `(.L_x_17186) ;  /* 0x0000001000007947 */ /* 0x000fea0003800000 */
.L_x_17217:
[----:B------:R0:W-:Y:S02]  /*4a60*/  STG.E [R8.64], R23 ;  /* 0x0000001708007986 */ /* 0x0001e4000c101924 */
.L_x_17186:
[----:B0-----:R-:W-:Y:S05]  /*4a70*/  BSYNC B6 ;  /* 0x0000000000067941 */ /* 0x001fea0003800000 */
.L_x_17185:
        /* <DEDUP_REMOVED lines=21> */
.L_x_17224:
[----:B------:R0:W-:Y:S01]  /*4bd0*/  STG.E.U8 [R8.64], R26 ;  /* 0x0000001a08007986 */ /* 0x0001e2000c101124 */
[----:B------:R-:W-:Y:S05]  /*4be0*/  BRA `(.L_x_17226) ;  /* 0x00000d7000007947 */ /* 0x000fea0003800000 */
.L_x_17223:
        /* <DEDUP_REMOVED lines=9> */
.L_x_17228:
[----:B------:R0:W-:Y:S01]  /*4c80*/  STG.E [R8.64], R26 ;  /* 0x0000001a08007986 */ /* 0x0001e2000c101924 */
[----:B------:R-:W-:Y:S05]  /*4c90*/  BRA `(.L_x_17226) ;  /* 0x00000cc000007947 */ /* 0x000fea0003800000 */
.L_x_17227:
[----:B------:R0:W-:Y:S01]  /*4ca0*/  STG.E.U16 [R8.64], R26 ;  /* 0x0000001a08007986 */ /* 0x0001e2000c101524 */
[----:B------:R-:W-:Y:S05]  /*4cb0*/  BRA `(.L_x_17226) ;  /* 0x00000ca000007947 */ /* 0x000fea0003800000 */
.L_x_17222:
        /* <DEDUP_REMOVED lines=9> */
.L_x_17230:
[----:B------:R-:W0:Y:S02]  /*4d50*/  I2F R0, R26 ;  /* 0x0000001a00007306 */ /* 0x000e240000201400 */
[----:B0-----:R-:W-:-:S05]  /*4d60*/  F2FP.PACK_AB R0, RZ, R0 ;  /* 0x00000000ff00723e */ /* 0x001fca00000000ff */
[----:B------:R0:W-:Y:S01]  /*4d70*/  STG.E.U16 [R8.64], R0 ;  /* 0x0000000008007986 */ /* 0x0001e2000c101524 */
[----:B------:R-:W-:Y:S05]  /*4d80*/  BRA `(.L_x_17226) ;  /* 0x00000bd000007947 */ /* 0x000fea0003800000 */
.L_x_17229:
        /* <DEDUP_REMOVED lines=10> */
.L_x_17232:
[----:B------:R-:W0:Y:S02]  /*4e30*/  I2F R26, R26 ;  /* 0x0000001a001a7306 */ /* 0x000e240000201400 */
[----:B0-----:R-:W-:-:S04]  /*4e40*/  F2FP.PACK_AB R3, RZ, R26 ;  /* 0x0000001aff03723e */ /* 0x001fc800000000ff */
[----:B------:R-:W-:-:S05]  /*4e50*/  PRMT R3, R3, 0x5410, RZ ;  /* 0x0000541003037816 */ /* 0x000fca00000000ff */
[----:B------:R0:W-:Y:S01]  /*4e60*/  STG.E [R8.64], R3 ;  /* 0x0000000308007986 */ /* 0x0001e2000c101924 */
[----:B------:R-:W-:Y:S05]  /*4e70*/  BRA `(.L_x_17226) ;  /* 0x00000ae000007947 */ /* 0x000fea0003800000 */
.L_x_17231:
[----:B------:R-:W0:Y:S02]  /*4e80*/  I2F.F64 R26, R26 ;  /* 0x0000001a001a7312 */ /* 0x000e240000201c00 */
[----:B0-----:R0:W-:Y:S01]  /*4e90*/  STG.E.64 [R8.64], R26 ;  /* 0x0000001a08007986 */ /* 0x0011e2000c101b24 */
[----:B------:R-:W-:Y:S05]  /*4ea0*/  BRA `(.L_x_17226) ;  /* 0x00000ab000007947 */ /* 0x000fea0003800000 */
.L_x_17221:
        /* <DEDUP_REMOVED lines=12> */
.L_x_17235:
[----:B------:R-:W0:Y:S01]  /*4f70*/  I2F.F64 R4, R26 ;  /* 0x0000001a00047312 */ /* 0x000e220000201c00 */
[----:B------:R-:W-:-:S05]  /*4f80*/  CS2R R6, SRZ ;  /* 0x0000000000067805 */ /* 0x000fca000001ff00 */
[----:B0-----:R0:W-:Y:S01]  /*4f90*/  STG.E.128 [R8.64], R4 ;  /* 0x0000000408007986 */ /* 0x0011e2000c101d24 */
[----:B------:R-:W-:Y:S05]  /*4fa0*/  BRA `(.L_x_17226) ;  /* 0x000009b000007947 */ /* 0x000fea0003800000 */
.L_x_17234:
        /* <DEDUP_REMOVED lines=21> */
.L_x_17239:
[----:B------:R-:W-:Y:S05]  /*5100*/  BSYNC B0 ;  /* 0x0000000000007941 */ /* 0x000fea0003800000 */
.L_x_17238:
[----:B------:R-:W-:-:S05]  /*5110*/  LOP3.LUT R5, R0, R5, RZ, 0xfc, !PT ;  /* 0x0000000500057212 */ /* 0x000fca00078efcff */
[----:B------:R0:W-:Y:S01]  /*5120*/  STG.E.U8 [R8.64], R5 ;  /* 0x0000000508007986 */ /* 0x0001e2000c101124 */
[----:B------:R-:W-:Y:S05]  /*5130*/  BRA `(.L_x_17226) ;  /* 0x0000082000007947 */ /* 0x000fea0003800000 */
.L_x_17237:
        /* <DEDUP_REMOVED lines=13> */
.L_x_17241:
[----:B------:R-:W-:Y:S01]  /*5210*/  IMAD.MOV.U32 R0, RZ, RZ, 0x7f ;  /* 0x0000007fff007424 */ /* 0x000fe200078e00ff */
[----:B------:R-:W-:-:S04]  /*5220*/  ISETP.GT.U32.AND P0, PT, R3, 0x7f800000, PT ;  /* 0x7f8000000300780c */ /* 0x000fc80003f04070 */
[----:B------:R-:W-:-:S04]  /*5230*/  SEL R0, R0, 0x7c, P0 ;  /* 0x0000007c00007807 */ /* 0x000fc80000000000 */
.L_x_17242:
[----:B------:R-:W-:Y:S05]  /*5240*/  BSYNC B0 ;  /* 0x0000000000007941 */ /* 0x000fea0003800000 */
.L_x_17240:
[----:B------:R-:W-:-:S04]  /*5250*/  LOP3.LUT R3, R5, 0x80000000, RZ, 0xc0, !PT ;  /* 0x8000000005037812 */ /* 0x000fc800078ec0ff */
[----:B------:R-:W-:-:S04]  /*5260*/  SHF.R.U32.HI R3, RZ, 0x18, R3 ;  /* 0x00000018ff037819 */ /* 0x000fc80000011603 */
[----:B------:R-:W-:-:S05]  /*5270*/  LOP3.LUT R3, R0, R3, RZ, 0xfc, !PT ;  /* 0x0000000300037212 */ /* 0x000fca00078efcff */
[----:B------:R0:W-:Y:S01]  /*5280*/  STG.E.U8 [R8.64], R3 ;  /* 0x0000000308007986 */ /* 0x0001e2000c101124 */
[----:B------:R-:W-:Y:S05]  /*5290*/  BRA `(.L_x_17226) ;  /* 0x000006c000007947 */ /* 0x000fea0003800000 */
.L_x_17236:
[----:B------:R-:W0:Y:S02]  /*52a0*/  I2F R0, R26 ;  /* 0x0000001a00007306 */ /* 0x000e240000201400 */
[----:B0-----:R-:W-:-:S05]  /*52b0*/  F2FP.BF16.PACK_AB R0, RZ, R0 ;  /* 0x00000000ff00723e */ /* 0x001fca00000010ff */
[----:B------:R0:W-:Y:S01]  /*52c0*/  STG.E.U16 [R8.64], R0 ;  /* 0x0000000008007986 */ /* 0x0001e2000c101524 */
[----:B------:R-:W-:Y:S05]  /*52d0*/  BRA `(.L_x_17226) ;  /* 0x0000068000007947 */ /* 0x000fea0003800000 */
.L_x_17233:
        /* <DEDUP_REMOVED lines=10> */
.L_x_17245:
        /* <DEDUP_REMOVED lines=17> */
.L_x_17248:
[----:B------:R-:W-:-:S04]  /*5490*/  LOP3.LUT R3, R5, 0x80000000, RZ, 0xc0, !PT ;  /* 0x8000000005037812 */ /* 0x000fc800078ec0ff */
[----:B------:R-:W-:-:S04]  /*54a0*/  SHF.R.U32.HI R3, RZ, 0x18, R3 ;  /* 0x00000018ff037819 */ /* 0x000fc80000011603 */
[----:B------:R-:W-:-:S04]  /*54b0*/  LOP3.LUT R0, R0, R3, RZ, 0xfc, !PT ;  /* 0x0000000300007212 */ /* 0x000fc800078efcff */
[----:B------:R-:W-:Y:S02]  /*54c0*/  PRMT R4, R0, 0x7610, R4 ;  /* 0x0000761000047816 */ /* 0x000fe40000000004 */
.L_x_17247:
[----:B------:R-:W-:Y:S05]  /*54d0*/  BSYNC B0 ;  /* 0x0000000000007941 */ /* 0x000fea0003800000 */
.L_x_17246:
[----:B------:R0:W-:Y:S01]  /*54e0*/  STG.E.U8 [R8.64], R4 ;  /* 0x0000000408007986 */ /* 0x0001e2000c101124 */
[----:B------:R-:W-:Y:S05]  /*54f0*/  BRA `(.L_x_17226) ;  /* 0x0000046000007947 */ /* 0x000fea0003800000 */
.L_x_17244:
        /* <DEDUP_REMOVED lines=17> */
.L_x_17251:
[----:B------:R-:W-:-:S04]  /*5610*/  LOP3.LUT R3, R5, 0x80000000, RZ, 0xc0, !PT ;  /* 0x8000000005037812 */ /* 0x000fc800078ec0ff */
[----:B------:R-:W-:-:S04]  /*5620*/  SHF.R.U32.HI R3, RZ, 0x18, R3 ;  /* 0x00000018ff037819 */ /* 0x000fc80000011603 */
[----:B------:R-:W-:-:S04]  /*5630*/  LOP3.LUT R0, R0, R3, RZ, 0xfc, !PT ;  /* 0x0000000300007212 */ /* 0x000fc800078efcff */
[----:B------:R-:W-:Y:S02]  /*5640*/  PRMT R4, R0, 0x7610, R4 ;  /* 0x0000761000047816 */ /* 0x000fe40000000004 */
.L_x_17250:
[----:B------:R-:W-:Y:S05]  /*5650*/  BSYNC B0 ;  /* 0x0000000000007941 */ /* 0x000fea0003800000 */
.L_x_17249:
[----:B------:R0:W-:Y:S01]  /*5660*/  STG.E.U8 [R8.64], R4 ;  /* 0x0000000408007986 */ /* 0x0001e2000c101124 */
[----:B------:R-:W-:Y:S05]  /*5670*/  BRA `(.L_x_17226) ;  /* 0x000002e000007947 */ /* 0x000fea0003800000 */
.L_x_17243:
        /* <DEDUP_REMOVED lines=22> */
.L_x_17225:
        /* <DEDUP_REMOVED lines=20> */
.L_x_17253:
[----:B------:R-:W-:-:S05]  /*5920*/  SHF.R.S32.HI R27, RZ, 0x1f, R26 ;  /* 0x0000001fff1b7819 */ /* 0x000fca000001141a */
[----:B------:R0:W-:Y:S01]  /*5930*/  STG.E.64 [R8.64], R26 ;  /* 0x0000001a08007986 */ /* 0x0001e2000c101b24 */
[----:B------:R-:W-:Y:S05]  /*5940*/  BRA `(.L_x_17226) ;  /* 0x0000001000007947 */ /* 0x000fea0003800000 */
.L_x_17252:
[----:B------:R0:W-:Y:S02]  /*5950*/  STG.E [R8.64], R26 ;  /* 0x0000001a08007986 */ /* 0x0001e4000c101924 */
.L_x_17226:
        /* <DEDUP_REMOVED lines=21> */
.L_x_17257:
[----:B------:R0:W-:Y:S01]  /*5ab0*/  STG.E.U8 [R8.64], R18 ;  /* 0x0000001208007986 */ /* 0x0001e2000c101124 */
[----:B------:R-:W-:Y:S05]  /*5ac0*/  BRA `(.L_x_17259) ;  /* 0x00000d7000007947 */ /* 0x000fea0003800000 */
.L_x_17256:
        /* <DEDUP_REMOVED lines=9> */
.L_x_17261:
[----:B------:R0:W-:Y:S01]  /*5b60*/  STG.E [R8.64], R18 ;  /* 0x0000001208007986 */ /* 0x0001e2000c101924 */
[----:B------:R-:W-:Y:S05]  /*5b70*/  BRA `(.L_x_17259) ;  /* 0x00000cc000007947 */ /* 0x000fea0003800000 */
.L_x_17260:
[----:B------:R0:W-:Y:S01]  /*5b80*/  STG.E.U16 [R8.64], R18 ;  /* 0x0000001208007986 */ /* 0x0001e2000c101524 */
[----:B------:R-:W-:Y:S05]  /*5b90*/  BRA `(.L_x_17259) ;  /* 0x00000ca000007947 */ /* 0x000fea0003800000 */
.L_x_17255:
        /* <DEDUP_REMOVED lines=9> */
.L_x_17263:
[----:B------:R-:W0:Y:S02]  /*5c30*/  I2F R0, R18 ;  /* 0x0000001200007306 */ /* 0x000e240000201400 */
[----:B0-----:R-:W-:-:S05]  /*5c40*/  F2FP.PACK_AB R0, RZ, R0 ;  /* 0x00000000ff00723e */ /* 0x001fca00000000ff */
[----:B------:R0:W-:Y:S01]  /*5c50*/  STG.E.U16 [R8.64], R0 ;  /* 0x0000000008007986 */ /* 0x0001e2000c101524 */
[----:B------:R-:W-:Y:S05]  /*5c60*/  BRA `(.L_x_17259) ;  /* 0x00000bd000007947 */ /* 0x000fea0003800000 */
.L_x_17262:
        /* <DEDUP_REMOVED lines=10> */
.L_x_17265:
[----:B------:R-:W0:Y:S02]  /*5d10*/  I2F R18, R18 ;  /* 0x0000001200127306 */ /* 0x000e240000201400 */
[----:B0-----:R-:W-:-:S04]  /*5d20*/  F2FP.PACK_AB R3, RZ, R18 ;  /* 0x00000012ff03723e */ /* 0x001fc800000000ff */
[----:B------:R-:W-:-:S05]  /*5d30*/  PRMT R3, R3, 0x5410, RZ ;  /* 0x0000541003037816 */ /* 0x000fca00000000ff */
[----:B------:R0:W-:Y:S01]  /*5d40*/  STG.E [R8.64], R3 ;  /* 0x0000000308007986 */ /* 0x0001e2000c101924 */
[----:B------:R-:W-:Y:S05]  /*5d50*/  BRA `(.L_x_17259) ;  /* 0x00000ae000007947 */ /* 0x000fea0003800000 */
.L_x_17264:
[----:B------:R-:W0:Y:S02]  /*5d60*/  I2F.F64 R18, R18 ;  /* 0x0000001200127312 */ /* 0x000e240000201c00 */
[----:B0-----:R0:W-:Y:S01]  /*5d70*/  STG.E.64 [R8.64], R18 ;  /* 0x0000001208007986 */ /* 0x0011e2000c101b24 */
[----:B------:R-:W-:Y:S05]  /*5d80*/  BRA `(.L_x_17259) ;  /* 0x00000ab000007947 */ /* 0x000fea0003800000 */
.L_x_17254:
        /* <DEDUP_REMOVED lines=12> */
.L_x_17268:
[----:B------:R-:W0:Y:S01]  /*5e50*/  I2F.F64 R4, R18 ;  /* 0x0000001200047312 */ /* 0x000e220000201c00 */
[----:B------:R-:W-:-:S05]  /*5e60*/  CS2R R6, SRZ ;  /* 0x0000000000067805 */ /* 0x000fca000001ff00 */
[----:B0-----:R0:W-:Y:S01]  /*5e70*/  STG.E.128 [R8.64], R4 ;  /* 0x0000000408007986 */ /* 0x0011e2000c101d24 */
[----:B------:R-:W-:Y:S05]  /*5e80*/  BRA `(.L_x_17259) ;  /* 0x000009b000007947 */ /* 0x000fea0003800000 */
.L_x_17267:
        /* <DEDUP_REMOVED lines=21> */
.L_x_17272:
[----:B------:R-:W-:Y:S05]  /*5fe0*/  BSYNC B0 ;  /* 0x0000000000007941 */ /* 0x000fea0003800000 */
.L_x_17271:
[----:B------:R-:W-:-:S05]  /*5ff0*/  LOP3.LUT R5, R0, R5, RZ, 0xfc, !PT ;  /* 0x0000000500057212 */ /* 0x000fca00078efcff */
[----:B------:R0:W-:Y:S01]  /*6000*/  STG.E.U8 [R8.64], R5 ;  /* 0x0000000508007986 */ /* 0x0001e2000c101124 */
[----:B------:R-:W-:Y:S05]  /*6010*/  BRA `(.L_x_17259) ;  /* 0x0000082000007947 */ /* 0x000fea0003800000 */
.L_x_17270:
        /* <DEDUP_REMOVED lines=13> */
.L_x_17274:
[----:B------:R-:W-:Y:S01]  /*60f0*/  IMAD.MOV.U32 R0, RZ, RZ, 0x7f ;  /* 0x0000007fff007424 */ /* 0x000fe200078e00ff */
[----:B------:R-:W-:-:S04]  /*6100*/  ISETP.GT.U32.AND P0, PT, R3, 0x7f800000, PT ;  /* 0x7f8000000300780c */ /* 0x000fc80003f04070 */
[----:B------:R-:W-:-:S04]  /*6110*/  SEL R0, R0, 0x7c, P0 ;  /* 0x0000007c00007807 */ /* 0x000fc80000000000 */
.L_x_17275:
[----:B------:R-:W-:Y:S05]  /*6120*/  BSYNC B0 ;  /* 0x0000000000007941 */ /* 0x000fea0003800000 */
.L_x_17273:
[----:B------:R-:W-:-:S04]  /*6130*/  LOP3.LUT R3, R5, 0x80000000, RZ, 0xc0, !PT ;  /* 0x8000000005037812 */ /* 0x000fc800078ec0ff */
[----:B------:R-:W-:-:S04]  /*6140*/  SHF.R.U32.HI R3, RZ, 0x18, R3 ;  /* 0x00000018ff037819 */ /* 0x000fc80000011603 */
[----:B------:R-:W-:-:S05]  /*6150*/  LOP3.LUT R3, R0, R3, RZ, 0xfc, !PT ;  /* 0x0000000300037212 */ /* 0x000fca00078efcff */
[----:B------:R0:W-:Y:S01]  /*6160*/  STG.E.U8 [R8.64], R3 ;  /* 0x0000000308007986 */ /* 0x0001e2000c101124 */
[----:B------:R-:W-:Y:S05]  /*6170*/  BRA `(.L_x_17259) ;  /* 0x000006c000007947 */ /* 0x000fea0003800000 */
.L_x_17269:
[----:B------:R-:W0:Y:S02]  /*6180*/  I2F R0, R18 ;  /* 0x0000001200007306 */ /* 0x000e240000201400 */
[----:B0-----:R-:W-:-:S05]  /*6190*/  F2FP.BF16.PACK_AB R0, RZ, R0 ;  /* 0x00000000ff00723e */ /* 0x001fca00000010ff */
[----:B------:R0:W-:Y:S01]  /*61a0*/  STG.E.U16 [R8.64], R0 ;  /* 0x0000000008007986 */ /* 0x0001e2000c101524 */
[----:B------:R-:W-:Y:S05]  /*61b0*/  BRA `(.L_x_17259) ;  /* 0x0000068000007947 */ /* 0x000fea0003800000 */
.L_x_17266:
        /* <DEDUP_REMOVED lines=10> */
.L_x_17278:
        /* <DEDUP_REMOVED lines=17> */
.L_x_17281:
[----:B------:R-:W-:-:S04]  /*6370*/  LOP3.LUT R3, R5, 0x80000000, RZ, 0xc0, !PT ;  /* 0x8000000005037812 */ /* 0x000fc800078ec0ff */
[----:B------:R-:W-:-:S04]  /*6380*/  SHF.R.U32.HI R3, RZ, 0x18, R3 ;  /* 0x00000018ff037819 */ /* 0x000fc80000011603 */
[----:B------:R-:W-:-:S04]  /*6390*/  LOP3.LUT R0, R0, R3, RZ, 0xfc, !PT ;  /* 0x0000000300007212 */ /* 0x000fc800078efcff */
[----:B------:R-:W-:Y:S02]  /*63a0*/  PRMT R4, R0, 0x7610, R4 ;  /* 0x0000761000047816 */ /* 0x000fe40000000004 */
.L_x_17280:
[----:B------:R-:W-:Y:S05]  /*63b0*/  BSYNC B0 ;  /* 0x0000000000007941 */ /* 0x000fea0003800000 */
.L_x_17279:
[----:B------:R0:W-:Y:S01]  /*63c0*/  STG.E.U8 [R8.64], R4 ;  /* 0x0000000408007986 */ /* 0x0001e2000c101124 */
[----:B------:R-:W-:Y:S05]  /*63d0*/  BRA `(.L_x_17259) ;  /* 0x0000046000007947 */ /* 0x000fea0003800000 */
.L_x_17277:
        /* <DEDUP_REMOVED lines=17> */
.L_x_17284:
[----:B------:R-:W-:-:S04]  /*64f0*/  LOP3.LUT R3, R5, 0x80000000, RZ, 0xc0, !PT ;  /* 0x8000000005037812 */ /* 0x000fc800078ec0ff */
[----:B------:R-:W-:-:S04]  /*6500*/  SHF.R.U32.HI R3, RZ, 0x18, R3 ;  /* 0x00000018ff037819 */ /* 0x000fc80000011603 */
[----:B------:R-:W-:-:S04]  /*6510*/  LOP3.LUT R0, R0, R3, RZ, 0xfc, !PT ;  /* 0x0000000300007212 */ /* 0x000fc800078efcff */
[----:B------:R-:W-:Y:S02]  /*6520*/  PRMT R4, R0, 0x7610, R4 ;  /* 0x0000761000047816 */ /* 0x000fe40000000004 */
.L_x_17283:
[----:B------:R-:W-:Y:S05]  /*6530*/  BSYNC B0 ;  /* 0x0000000000007941 */ /* 0x000fea0003800000 */
.L_x_17282:
[----:B------:R0:W-:Y:S01]  /*6540*/  STG.E.U8 [R8.64], R4 ;  /* 0x0000000408007986 */ /* 0x0001e2000c101124 */
[----:B------:R-:W-:Y:S05]  /*6550*/  BRA `(.L_x_17259) ;  /* 0x000002e000007947 */ /* 0x000fea0003800000 */
.L_x_17276:
        /* <DEDUP_REMOVED lines=22> */
.L_x_17258:
        /* <DEDUP_REMOVED lines=20> */
.L_x_17286:
[----:B------:R-:W-:-:S05]  /*6800*/  SHF.R.S32.HI R19, RZ, 0x1f, R18 ;  /* 0x0000001fff137819 */ /* 0x000fca0000011412 */
[----:B------:R0:W-:Y:S01]  /*6810*/  STG.E.64 [R8.64], R18 ;  /* 0x0000001208007986 */ /* 0x0001e2000c101b24 */
[----:B------:R-:W-:Y:S05]  /*6820*/  BRA `(.L_x_17259) ;  /* 0x0000001000007947 */ /* 0x000fea0003800000 */
.L_x_17285:
[----:B------:R0:W-:Y:S02]  /*6830*/  STG.E [R8.64], R18 ;  /* 0x0000001208007986 */ /* 0x0001e4000c101924 */
.L_x_17259:
[----:B------:R-:W-:Y:S02]  /*6840*/  IADD3 R17, R17, 0x80, RZ ;  /* 0x0000008011117810 */ /* 0x000fe40007ffe0ff */
.L_x_17220:
[----:B------:R-:W-:Y:S05]  /*6850*/  BSYNC B6 ;  /* 0x0000000000067941 */ /* 0x000fea0003800000 */
.L_x_17219:
        /* <DEDUP_REMOVED lines=19> */
.L_x_17290:
[----:B------:R-:W-:Y:S01]  /*6990*/  STG.E.U8 [R4.64], R24 ;  /* 0x0000001804007986 */ /* 0x000fe2000c101124 */
[----:B------:R-:W-:Y:S05]  /*69a0*/  EXIT ;  /* 0x000000000000794d */ /* 0x000fea0003800000 */
.L_x_17289:
        /* <DEDUP_REMOVED lines=9> */
.L_x_17293:
[----:B------:R-:W-:Y:S01]  /*6a40*/  STG.E [R4.64], R24 ;  /* 0x0000001804007986 */ /* 0x000fe2000c101924 */
[----:B------:R-:W-:Y:S05]  /*6a50*/  EXIT ;  /* 0x000000000000794d */ /* 0x000fea0003800000 */
.L_x_17292:
[----:B------:R-:W-:Y:S01]  /*6a60*/  STG.E.U16 [R4.64], R24 ;  /* 0x0000001804007986 */ /* 0x000fe2000c101524 */
[----:B------:R-:W-:Y:S05]  /*6a70*/  EXIT ;  /* 0x000000000000794d */ /* 0x000fea0003800000 */
.L_x_17288:
        /* <DEDUP_REMOVED lines=9> */
.L_x_17295:
[----:B------:R-:W0:Y:S02]  /*6b10*/  I2F R0, R24 ;  /* 0x0000001800007306 */ /* 0x000e240000201400 */
[----:B0-----:R-:W-:-:S05]  /*6b20*/  F2FP.PACK_AB R0, RZ, R0 ;  /* 0x00000000ff00723e */ /* 0x001fca00000000ff */
[----:B------:R-:W-:Y:S01]  /*6b30*/  STG.E.U16 [R4.64], R0 ;  /* 0x0000000004007986 */ /* 0x000fe2000c101524 */
[----:B------:R-:W-:Y:S05]  /*6b40*/  EXIT ;  /* 0x000000000000794d */ /* 0x000fea0003800000 */
.L_x_17294:
        /* <DEDUP_REMOVED lines=10> */
.L_x_17297:
[----:B------:R-:W0:Y:S02]  /*6bf0*/  I2F R24, R24 ;  /* 0x0000001800187306 */ /* 0x000e240000201400 */
[----:B0-----:R-:W-:-:S04]  /*6c00*/  F2FP.PACK_AB R3, RZ, R24 ;  /* 0x00000018ff03723e */ /* 0x001fc800000000ff */
[----:B------:R-:W-:-:S05]  /*6c10*/  PRMT R3, R3, 0x5410, RZ ;  /* 0x0000541003037816 */ /* 0x000fca00000000ff */
[----:B------:R-:W-:Y:S01]  /*6c20*/  STG.E [R4.64], R3 ;  /* 0x0000000304007986 */ /* 0x000fe2000c101924 */
[----:B------:R-:W-:Y:S05]  /*6c30*/  EXIT ;  /* 0x000000000000794d */ /* 0x000fea0003800000 */
.L_x_17296:
[----:B------:R-:W0:Y:S02]  /*6c40*/  I2F.F64 R24, R24 ;  /* 0x0000001800187312 */ /* 0x000e240000201c00 */
[----:B0-----:R-:W-:Y:S01]  /*6c50*/  STG.E.64 [R4.64], R24 ;  /* 0x0000001804007986 */ /* 0x001fe2000c101b24 */
[----:B------:R-:W-:Y:S05]  /*6c60*/  EXIT ;  /* 0x000000000000794d */ /* 0x000fea0003800000 */
.L_x_17287:
        /* <DEDUP_REMOVED lines=12> */
.L_x_17300:
[----:B------:R-:W0:Y:S01]  /*6d30*/  I2F.F64 R24, R24 ;  /* 0x0000001800187312 */ /* 0x000e220000201c00 */
[----:B------:R-:W-:-:S05]  /*6d40*/  CS2R R26, SRZ ;  /* 0x00000000001a7805 */ /* 0x000fca000001ff00 */
[----:B0-----:R-:W-:Y:S01]  /*6d50*/  STG.E.128 [R4.64], R24 ;  /* 0x0000001804007986 */ /* 0x001fe2000c101d24 */
[----:B------:R-:W-:Y:S05]  /*6d60*/  EXIT ;  /* 0x000000000000794d */ /* 0x000fea0003800000 */
.L_x_17299:
        /* <DEDUP_REMOVED lines=21> */
.L_x_17304:
[----:B------:R-:W-:Y:S05]  /*6ec0*/  BSYNC B0 ;  /* 0x0000000000007941 */ /* 0x000fea0003800000 */
.L_x_17303:
[----:B------:R-:W-:-:S05]  /*6ed0*/  LOP3.LUT R3, R0, R3, RZ, 0xfc, !PT ;  /* 0x0000000300037212 */ /* 0x000fca00078efcff */
[----:B------:R-:W-:Y:S01]  /*6ee0*/  STG.E.U8 [R4.64], R3 ;  /* 0x0000000304007986 */ /* 0x000fe2000c101124 */
[----:B------:R-:W-:Y:S05]  /*6ef0*/  EXIT ;  /* 0x000000000000794d */ /* 0x000fea0003800000 */
.L_x_17302:
        /* <DEDUP_REMOVED lines=13> */
.L_x_17306:
[----:B------:R-:W-:Y:S01]  /*6fd0*/  IMAD.MOV.U32 R0, RZ, RZ, 0x7f ;  /* 0x0000007fff007424 */ /* 0x000fe200078e00ff */
[----:B------:R-:W-:-:S04]  /*6fe0*/  ISETP.GT.U32.AND P0, PT, R2, 0x7f800000, PT ;  /* 0x7f8000000200780c */ /* 0x000fc80003f04070 */
[----:B------:R-:W-:-:S04]  /*6ff0*/  SEL R0, R0, 0x7c, P0 ;  /* 0x0000007c00007807 */ /* 0x000fc80000000000 */
.L_x_17307:
[----:B------:R-:W-:Y:S05]  /*7000*/  BSYNC B0 ;  /* 0x0000000000007941 */ /* 0x000fea0003800000 */
.L_x_17305:
[----:B------:R-:W-:-:S04]  /*7010*/  LOP3.LUT R2, R3, 0x80000000, RZ, 0xc0, !PT ;  /* 0x8000000003027812 */ /* 0x000fc800078ec0ff */
[----:B------:R-:W-:-:S04]  /*7020*/  SHF.R.U32.HI R3, RZ, 0x18, R2 ;  /* 0x00000018ff037819 */ /* 0x000fc80000011602 */
[----:B------:R-:W-:-:S05]  /*7030*/  LOP3.LUT R3, R0, R3, RZ, 0xfc, !PT ;  /* 0x0000000300037212 */ /* 0x000fca00078efcff */
[----:B------:R-:W-:Y:S01]  /*7040*/  STG.E.U8 [R4.64], R3 ;  /* 0x0000000304007986 */ /* 0x000fe2000c101124 */
[----:B------:R-:W-:Y:S05]  /*7050*/  EXIT ;  /* 0x000000000000794d */ /* 0x000fea0003800000 */
.L_x_17301:
[----:B------:R-:W0:Y:S02]  /*7060*/  I2F R0, R24 ;  /* 0x0000001800007306 */ /* 0x000e240000201400 */
[----:B0-----:R-:W-:-:S05]  /*7070*/  F2FP.BF16.PACK_AB R0, RZ, R0 ;  /* 0x00000000ff00723e */ /* 0x001fca00000010ff */
[----:B------:R-:W-:Y:S01]  /*7080*/  STG.E.U16 [R4.64], R0 ;  /* 0x0000000004007986 */ /* 0x000fe2000c101524 */
[----:B------:R-:W-:Y:S05]  /*7090*/  EXIT ;  /* 0x000000000000794d */ /* 0x000fea0003800000 */
.L_x_17298:
        /* <DEDUP_REMOVED lines=10> */
.L_x_17310:
        /* <DEDUP_REMOVED lines=17> */
.L_x_17313:
[----:B------:R-:W-:-:S04]  /*7250*/  LOP3.LUT R2, R7, 0x80000000, RZ, 0xc0, !PT ;  /* 0x8000000007027812 */ /* 0x000fc800078ec0ff */
[----:B------:R-:W-:-:S04]  /*7260*/  SHF.R.U32.HI R3, RZ, 0x18, R2 ;  /* 0x00000018ff037819 */ /* 0x000fc80000011602 */
[----:B------:R-:W-:-:S04]  /*7270*/  LOP3.LUT R0, R0, R3, RZ, 0xfc, !PT ;  /* 0x0000000300007212 */ /* 0x000fc800078efcff */
[----:B------:R-:W-:Y:S02]  /*7280*/  PRMT R2, R0, 0x7610, R2 ;  /* 0x0000761000027816 */ /* 0x000fe40000000002 */
.L_x_17312:
[----:B------:R-:W-:Y:S05]  /*7290*/  BSYNC B0 ;  /* 0x0000000000007941 */ /* 0x000fea0003800000 */
.L_x_17311:
[----:B------:R-:W-:Y:S01]  /*72a0*/  STG.E.U8 [R4.64], R2 ;  /* 0x0000000204007986 */ /* 0x000fe2000c101124 */
[----:B------:R-:W-:Y:S05]  /*72b0*/  EXIT ;  /* 0x000000000000794d */ /* 0x000fea0003800000 */
.L_x_17309:
        /* <DEDUP_REMOVED lines=17> */
.L_x_17316:
[----:B------:R-:W-:-:S04]  /*73d0*/  LOP3.LUT R2, R7, 0x80000000, RZ, 0xc0, !PT ;  /* 0x8000000007027812 */ /* 0x000fc800078ec0ff */
[----:B------:R-:W-:-:S04]  /*73e0*/  SHF.R.U32.HI R3, RZ, 0x18, R2 ;  /* 0x00000018ff037819 */ /* 0x000fc80000011602 */
[----:B------:R-:W-:-:S04]  /*73f0*/  LOP3.LUT R0, R0, R3, RZ, 0xfc, !PT ;  /* 0x0000000300007212 */ /* 0x000fc800078efcff */
[----:B------:R-:W-:Y:S02]  /*7400*/  PRMT R2, R0, 0x7610, R2 ;  /* 0x0000761000027816 */ /* 0x000fe40000000002 */
.L_x_17315:
[----:B------:R-:W-:Y:S05]  /*7410*/  BSYNC B0 ;  /* 0x0000000000007941 */ /* 0x000fea0003800000 */
.L_x_17314:
[----:B------:R-:W-:Y:S01]  /*7420*/  STG.E.U8 [R4.64], R2 ;  /* 0x0000000204007986 */ /* 0x000fe2000c101124 */
[----:B------:R-:W-:Y:S05]  /*7430*/  EXIT ;  /* 0x000000000000794d */ /* 0x000fea0003800000 */
.L_x_17308:
        /* <DEDUP_REMOVED lines=22> */
.L_x_17291:
        /* <DEDUP_REMOVED lines=20> */
.L_x_17318:
[----:B------:R-:W-:-:S05]  /*76e0*/  SHF.R.S32.HI R25, RZ, 0x1f, R24 ;  /* 0x0000001fff197819 */ /* 0x000fca0000011418 */
[----:B------:R-:W-:Y:S01]  /*76f0*/  STG.E.64 [R4.64], R24 ;  /* 0x0000001804007986 */ /* 0x000fe2000c101b24 */
[----:B------:R-:W-:Y:S05]  /*7700*/  EXIT ;  /* 0x000000000000794d */ /* 0x000fea0003800000 */
.L_x_17317:
[----:B------:R-:W-:Y:S01]  /*7710*/  STG.E [R4.64], R24 ;  /* 0x0000001804007986 */ /* 0x000fe2000c101924 */
[----:B------:R-:W-:Y:S05]  /*7720*/  EXIT ;  /* 0x000000000000794d */ /* 0x000fea0003800000 */
.L_x_17319:
        /* <DEDUP_REMOVED lines=13> */
.L_x_61780:


//--------------------- .text._ZN2at6native18elementwise_kernelILi128ELi2EZNS0_22gpu_kernel_impl_nocastIZNS0_50_GLOBAL__N__2680c7bb_12_PowKernel_cu_b2145a98_318429pow_tensor_scalar_kernel_implIiiEEvRNS_18TensorIteratorBaseET0_EUliE0_EEvS6_RKT_EUliE_EEviT1_ --------------------------
	.section	.text._ZN2at6native18elementwise_kernelILi128ELi2EZNS0_22gpu_kernel_impl_nocastIZNS0_50_GLOBAL__N__2680c7bb_12_PowKernel_cu_b2145a98_318429pow_tensor_scalar_kernel_implIiiEEvRNS_18TensorIteratorBaseET0_EUliE0_EEvS6_RKT_EUliE_EEviT1_,"ax",@progbits
	.sectioninfo	@"SHI_REGISTERS=12"
	.align	128
        .global         _ZN2at6native18elementwise_kernelILi128ELi2EZNS0_22gpu_kernel_impl_nocastIZNS0_50_GLOBAL__N__2680c7bb_12_PowKernel_cu_b2145a98_318429pow_tensor_scalar_kernel_implIiiEEvRNS_18TensorIteratorBaseET0_EUliE0_EEvS6_RKT_EUliE_EEviT1_
        .type           _ZN2at6native18elementwise_kernelILi128ELi2EZNS0_22gpu_kernel_impl_nocastIZNS0_50_GLOBAL__N__2680c7bb_12_PowKernel_cu_b2145a98_318429pow_tensor_scalar_kernel_implIiiEEvRNS_18TensorIteratorBaseET0_EUliE0_EEvS6_RKT_EUliE_EEviT1_,@function
        .size           _ZN2at6native18elementwise_kernelILi128ELi2EZNS0_22gpu_kernel_impl_nocastIZNS0_50_GLOBAL__N__2680c7bb_12_PowKernel_cu_b2145a98_318429pow_tensor_scalar_kernel_implIiiEEvRNS_18TensorIteratorBaseET0_EUliE0_EEvS6_RKT_EUliE_EEviT1_,(.L_x_61781 - _ZN2at6native18elementwise_kernelILi128ELi2EZNS0_22gpu_kernel_impl_nocastIZNS0_50_GLOBAL__N__2680c7bb_12_PowKernel_cu_b2145a98_318429pow_tensor_scalar_kernel_implIiiEEvRNS_18TensorIteratorBaseET0_EUliE0_EEvS6_RKT_EUliE_EEviT1_)
        .other          _ZN2at6native18elementwise_kernelILi128ELi2EZNS0_22gpu_kernel_impl_nocastIZNS0_50_GLOBAL__N__2680c7bb_12_PowKernel_cu_b2145a98_318429pow_tensor_scalar_kernel_implIiiEEvRNS_18TensorIteratorBaseET0_EUliE0_EEvS6_RKT_EUliE_EEviT1_,@"STO_CUDA_ENTRY STV_DEFAULT"
_ZN2at6native18elementwise_kernelILi128ELi2EZNS0_22gpu_kernel_impl_nocastIZNS0_50_GLOBAL__N__2680c7bb_12_PowKernel_cu_b2145a98_318429pow_tensor_scalar_kernel_implIiiEEvRNS_18TensorIteratorBaseET0_EUliE0_EEvS6_RKT_EUliE_EEviT1_:
.text._ZN2at6native18elementwise_kernelILi128ELi2EZNS0_22gpu_kernel_impl_nocastIZNS0_50_GLOBAL__N__2680c7bb_12_PowKernel_cu_b2145a98_318429pow_tensor_scalar_kernel_implIiiEEvRNS_18TensorIteratorBaseET0_EUliE0_EEvS6_RKT_EUliE_EEviT1_:
        /* <DEDUP_REMOVED lines=236> */
.L_x_17322:
[----:B------:R-:W-:-:S04]  /*0ec0*/  IADD3 R4, P0, R3, c[0x0][0x368], RZ ;  /* 0x0000da0003047a10 */ /* 0x000fc80007f1e0ff */
[----:B------:R-:W-:-:S05]  /*0ed0*/  IADD3.X R5, RZ, c[0x0][0x36c], RZ, P0, !PT ;  /* 0x0000db00ff057a10 */ /* 0x000fca00007fe4ff */
[----:B------:R-:W2:Y:S01]  /*0ee0*/  LDG.E R4, [R4.64] ;  /* 0x0000000404047981 */ /* 0x000ea2000c1e1900 */
[----:B------:R-:W-:-:S04]  /*0ef0*/  IADD3 R2, P0, R2, c[0x0][0x360], RZ ;  /* 0x0000d80002027a10 */ /* 0x000fc80007f1e0ff */
[----:B------:R-:W-:Y:S01]  /*0f00*/  IADD3.X R3, RZ, c[0x0][0x364], RZ, P0, !PT ;  /* 0x0000d900ff037a10 */ /* 0x000fe200007fe4ff */
[----:B--2---:R-:W-:-:S04]  /*0f10*/  IMAD R7, R4, R4, RZ ;  /* 0x0000000404077224 */ /* 0x004fc800078e02ff */
[----:B------:R-:W-:Y:S01]  /*0f20*/  IMAD R9, R4, R7, RZ ;  /* 0x0000000704097224 */ /* 0x000fe200078e02ff */
[----:B------:R-:W-:-:S04]  /*0f30*/  IADD3 R7, R0, 0x80, RZ ;  /* 0x0000008000077810 */ /* 0x000fc80007ffe0ff */
[----:B------:R0:W-:Y:S03]  /*0f40*/  STG.E [R2.64], R9 ;  /* 0x0000000902007986 */ /* 0x0001e6000c101904 */
.L_x_17321:
[----:B------:R-:W-:Y:S05]  /*0f50*/  BSYNC B0 ;  /* 0x0000000000007941 */ /* 0x000fea0003800000 */
.L_x_17320:
        /* <DEDUP_REMOVED lines=230> */
.L_x_17323:
[----:B------:R-:W-:-:S04]  /*1dc0*/  IADD3 R2, P0, R2, c[0x0][0x368], RZ ;  /* 0x0000da0002027a10 */ /* 0x000fc80007f1e0ff */
[----:B------:R-:W-:-:S05]  /*1dd0*/  IADD3.X R3, RZ, c[0x0][0x36c], RZ, P0, !PT ;  /* 0x0000db00ff037a10 */ /* 0x000fca00007fe4ff */
[----:B------:R-:W2:Y:S01]  /*1de0*/  LDG.E R2, [R2.64] ;  /* 0x0000000402027981 */ /* 0x000ea2000c1e1900 */
[----:B------:R-:W-:-:S04]  /*1df0*/  IADD3 R4, P0, R0, c[0x0][0x360], RZ ;  /* 0x0000d80000047a10 */ /* 0x000fc80007f1e0ff */
[----:B------:R-:W-:Y:S01]  /*1e00*/  IADD3.X R5, RZ, c[0x0][0x364], RZ, P0, !PT ;  /* 0x0000d900ff057a10 */ /* 0x000fe200007fe4ff */
[----:B--2---:R-:W-:-:S04]  /*1e10*/  IMAD R7, R2, R2, RZ ;  /* 0x0000000202077224 */ /* 0x004fc800078e02ff */
[----:B------:R-:W-:-:S05]  /*1e20*/  IMAD R7, R2, R7, RZ ;  /* 0x0000000702077224 */ /* 0x000fca00078e02ff */
[----:B------:R-:W-:Y:S01]  /*1e30*/  STG.E [R4.64], R7 ;  /* 0x0000000704007986 */ /* 0x000fe2000c101904 */
[----:B------:R-:W-:Y:S05]  /*1e40*/  EXIT ;  /* 0x000000000000794d */ /* 0x000fea0003800000 */
.L_x_17324:
        /* <DEDUP_REMOVED lines=11> */
.L_x_61781:


//--------------------- .text._ZN2at6native27unrolled_elementwise_kernelIZNS0_50_GLOBAL__N__2680c7bb_12_PowKernel_cu_b2145a98_318429pow_tensor_scalar_kernel_implIiiEEvRNS_18TensorIteratorBaseET0_EUliE0_St5arrayIPcLm2EELi4E23TrivialOffsetCalculatorILi1EjESC_NS0_6memory15LoadWithoutCastENSD_16StoreWithoutCastEEEviT_S6_T2_T3_T4_T5_ --------------------------
	.section	.text._ZN2at6native27unrolled_elementwise_kernelIZNS0_50_GLOBAL__N__2680c7bb_12_PowKernel_cu_b2145a98_318429pow_tensor_scalar_kernel_implIiiEEvRNS_18TensorIteratorBaseET0_EUliE0_St5arrayIPcLm2EELi4E23TrivialOffsetCalculatorILi1EjESC_NS0_6memory15LoadWithoutCastENSD_16StoreWithoutCastEEEviT_S6_T2_T3_T4_T5_,"ax",@progbits
	.sectioninfo	@"SHI_REGISTERS=20"
	.align	128
        .global         _ZN2at6native27unrolled_elementwise_kernelIZNS0_50_GLOBAL__N__2680c7bb_12_PowKernel_cu_b2145a98_318429pow_tensor_scalar_kernel_implIiiEEvRNS_18TensorIteratorBaseET0_EUliE0_St5arrayIPcLm2EELi4E23TrivialOffsetCalculatorILi1EjESC_NS0_6memory15LoadWithoutCastENSD_16StoreWithoutCastEEEviT_S6_T2_T3_T4_T5_
        .type           _ZN2at6native27unrolled_elementwise_kernelIZNS0_50_GLOBAL__N__2680c7bb_12_PowKernel_cu_b2145a98_318429pow_tensor_scalar_kernel_implIiiEEvRNS_18TensorIteratorBaseET0_EUliE0_St5arrayIPcLm2EELi4E23TrivialOffsetCalculatorILi1EjESC_NS0_6memory15LoadWithoutCastENSD_16StoreWithoutCastEEEviT_S6_T2_T3_T4_T5_,@function
        .size           _ZN2at6native27unrolled_elementwise_kernelIZNS0_50_GLOBAL__N__2680c7bb_12_PowKernel_cu_b2145a98_318429pow_tensor_scalar_kernel_implIiiEEvRNS_18TensorIteratorBaseET0_EUliE0_St5arrayIPcLm2EELi4E23TrivialOffsetCalculatorILi1EjESC_NS0_6memory15LoadWithoutCastENSD_16StoreWithoutCastEEEviT_S6_T2_T3_T4_T5_,(.L_x_61782 - _ZN2at6native27unrolled_elementwise_kernelIZNS0_50_GLOBAL__N__2680c7bb_12_PowKernel_cu_b2145a98_318429pow_tensor_scalar_kernel_implIiiEEvRNS_18TensorIteratorBaseET0_EUliE0_St5arrayIPcLm2EELi4E23TrivialOffsetCalculatorILi1EjESC_NS0_6memory15LoadWithoutCastENSD_16StoreWithoutCastEEEviT_S6_T2_T3_T4_T5_)
        .other          _ZN2at6native27unrolled_elementwise_kernelIZNS0_50_GLOBAL__N__2680c7bb_12_PowKernel_cu_b2145a98_318429pow_tensor_scalar_kernel_implIiiEEvRNS_18TensorIteratorBaseET0_EUliE0_St5arrayIPcLm2EELi4E23TrivialOffsetCalculatorILi1EjESC_NS0_6memory15LoadWithoutCastENSD_16StoreWithoutCastEEEviT_S6_T2_T3_T4_T5_,@"STO_CUDA_ENTRY STV_DEFAULT"
_ZN2at6native27unrolled_elementwise_kernelIZNS0_50_GLOBAL__N__2680c7bb_12_PowKernel_cu_b2145a98_318429pow_tensor_scalar_kernel_implIiiEEvRNS_18TensorIteratorBaseET0_EUliE0_St5arrayIPcLm2EELi4E23TrivialOffsetCalculatorILi1EjESC_NS0_6memory15LoadWithoutCastENSD_16StoreWithoutCastEEEviT_S6_T2_T3_T4_T5_:
.text._ZN2at6native27unrolled_elementwise_kernelIZNS0_50_GLOBAL__N__2680c7bb_12_PowKernel_cu_b2145a98_318429pow_tensor_scalar_kernel_implIiiEEvRNS_18TensorIteratorBaseET0_EUliE0_St5arrayIPcLm2EELi4E23TrivialOffsetCalculatorILi1EjESC_NS0_6memory15LoadWithoutCastENSD_16StoreWithoutCastEEEviT_S6_T2_T3_T4_T5_:
        /* <DEDUP_REMOVED lines=37> */
[----:B--2---:R-:W-:-:S04]  /*0250*/  @!P0 IMAD R9, R12, R12, RZ ;  /* 0x0000000c0c098224 */ /* 0x004fc800078e02ff */
[----:B------:R-:W-:Y:S02]  /*0260*/  @!P0 IMAD R15, R9, R12, RZ ;  /* 0x0000000c090f8224 */ /* 0x000fe400078e02ff */
[----:B------:R-:W-:-:S05]  /*0270*/  @!P0 IMAD.WIDE.U32 R8, R14, R17, c[0x0][0x170] ;  /* 0x00005c000e088625 */ /* 0x000fca00078e0011 */
[----:B------:R0:W-:Y:S01]  /*0280*/  @!P0 STG.E [R8.64], R15 ;  /* 0x0000000f08008986 */ /* 0x0001e2000c101904 */
[----:B------:R-:W-:Y:S05]  /*0290*/  @P1 BRA `(.L_x_17326) ;  /* 0x000000e000001947 */ /* 0x000fea0003800000 */
[----:B0-----:R-:W-:Y:S01]  /*02a0*/  LEA R7, R0, R3, 0x9 ;  /* 0x0000000300077211 */ /* 0x001fe200078e48ff */
[----:B------:R-:W-:Y:S01]  /*02b0*/  HFMA2.MMA R10, -RZ, RZ, 0, 2.384185791015625e-07 ;  /* 0x00000004ff0a7435 */ /* 0x000fe200000001ff */
[----:B------:R-:W-:Y:S01]  /*02c0*/  IADD3 R3, R3, 0x80, RZ ;  /* 0x0000008003037810 */ /* 0x000fe20007ffe0ff */
[----:B-----5:R-:W-:-:S03]  /*02d0*/  IMAD R6, R5, R5, RZ ;  /* 0x0000000505067224 */ /* 0x020fc600078e02ff */
[----:B------:R-:W-:Y:S01]  /*02e0*/  ISETP.GE.AND P0, PT, R3, R2, PT ;  /* 0x000000020300720c */ /* 0x000fe20003f06270 */
[----:B------:R-:W-:-:S04]  /*02f0*/  IMAD R5, R6, R5, RZ ;  /* 0x0000000506057224 */ /* 0x000fc800078e02ff */
[----:B------:R-:W-:-:S05]  /*0300*/  IMAD.WIDE.U32 R6, R7, R10, c[0x0][0x170] ;  /* 0x00005c0007067625 */ /* 0x000fca00078e000a */
[----:B------:R0:W-:Y:S03]  /*0310*/  STG.E [R6.64], R5 ;  /* 0x0000000506007986 */ /* 0x0001e6000c101904 */
[-C--:B------:R-:W-:Y:S02]  /*0320*/  @!P0 IMAD R8, R13, R13.reuse, RZ ;  /* 0x0000000d0d088224 */ /* 0x080fe400078e02ff */
[----:B------:R-:W-:Y:S01]  /*0330*/  @!P0 IMAD R9, R0, 0x200, R3 ;  /* 0x0000020000098824 */ /* 0x000fe200078e0203 */
[----:B------:R-:W-:Y:S01]  /*0340*/  @!P0 IADD3 R3, R3, 0x80, RZ ;  /* 0x0000008003038810 */ /* 0x000fe20007ffe0ff */
[----:B------:R-:W-:Y:S02]  /*0350*/  @!P0 IMAD R13, R8, R13, RZ ;  /* 0x0000000d080d8224 */ /* 0x000fe400078e02ff */
[----:B------:R-:W-:-:S05]  /*0360*/  @!P0 IMAD.WIDE.U32 R8, R9, R10, c[0x0][0x170] ;  /* 0x00005c0009088625 */ /* 0x000fca00078e000a */
[----:B------:R0:W-:Y:S02]  /*0370*/  @!P0 STG.E [R8.64], R13 ;  /* 0x0000000d08008986 */ /* 0x0001e4000c101904 */
.L_x_17326:
[----:B------:R-:W-:Y:S05]  /*0380*/  BSYNC B0 ;  /* 0x0000000000007941 */ /* 0x000fea0003800000 */
.L_x_17325:
[----:B------:R-:W-:-:S13]  /*0390*/  ISETP.GE.AND P0, PT, R3, R2, PT ;  /* 0x000000020300720c */ /* 0x000fda0003f06270 */
[----:B------:R-:W-:Y:S05]  /*03a0*/  @P0 EXIT ;  /* 0x000000000000094d */ /* 0x000fea0003800000 */
[----:B------:R-:W-:Y:S01]  /*03b0*/  LEA R3, R0, R3, 0x9 ;  /* 0x0000000300037211 */ /* 0x000fe200078e48ff */
[----:B0----5:R-:W-:Y:S01]  /*03c0*/  IMAD R5, R4, R4, RZ ;  /* 0x0000000404057224 */ /* 0x021fe200078e02ff */
[----:B------:R-:W-:-:S03]  /*03d0*/  MOV R2, 0x4 ;  /* 0x0000000400027802 */ /* 0x000fc60000000f00 */
[----:B------:R-:W-:Y:S02]  /*03e0*/  IMAD R5, R5, R4, RZ ;  /* 0x0000000405057224 */ /* 0x000fe400078e02ff */
[----:B------:R-:W-:-:S05]  /*03f0*/  IMAD.WIDE.U32 R2, R3, R2, c[0x0][0x170] ;  /* 0x00005c0003027625 */ /* 0x000fca00078e0002 */
[----:B------:R-:W-:Y:S01]  /*0400*/  STG.E [R2.64], R5 ;  /* 0x0000000502007986 */ /* 0x000fe2000c101904 */
[----:B------:R-:W-:Y:S05]  /*0410*/  EXIT ;  /* 0x000000000000794d */ /* 0x000fea0003800000 */
.L_x_17327:
        /* <DEDUP_REMOVED lines=14> */
.L_x_61782:


//--------------------- .text._ZN2at6native29vectorized_elementwise_kernelILi2EZNS0_50_GLOBAL__N__2680c7bb_12_PowKernel_cu_b2145a98_318429pow_tensor_scalar_kernel_implIiiEEvRNS_18TensorIteratorBaseET0_EUliE0_St5arrayIPcLm2EEEEviS6_T1_ --------------------------
	.section	.text._ZN2at6native29vectorized_elementwise_kernelILi2EZNS0_50_GLOBAL__N__2680c7bb_12_PowKernel_cu_b2145a98_318429pow_tensor_scalar_kernel_implIiiEEvRNS_18TensorIteratorBaseET0_EUliE0_St5arrayIPcLm2EEEEviS6_T1_,"ax",@progbits
	.sectioninfo	@"SHI_REGISTERS=30"
	.align	128
        .global         _ZN2at6native29vectorized_elementwise_kernelILi2EZNS0_50_GLOBAL__N__2680c7bb_12_PowKernel_cu_b2145a98_318429pow_tensor_scalar_kernel_implIiiEEvRNS_18TensorIteratorBaseET0_EUliE0_St5arrayIPcLm2EEEEviS6_T1_
        .type           _ZN2at6native29vectorized_elementwise_kernelILi2EZNS0_50_GLOBAL__N__2680c7bb_12_PowKernel_cu_b2145a98_318429pow_tensor_scalar_kernel_implIiiEEvRNS_18TensorIteratorBaseET0_EUliE0_St5arrayIPcLm2EEEEviS6_T1_,@function
        .size           _ZN2at6native29vectorized_elementwise_kernelILi2EZNS0_50_GLOBAL__N__2680c7bb_12_PowKernel_cu_b2145a98_318429pow_tensor_scalar_kernel_implIiiEEvRNS_18TensorIteratorBaseET0_EUliE0_St5arrayIPcLm2EEEEviS6_T1_,(.L_x_61783 - _ZN2at6native29vectorized_elementwise_kernelILi2EZNS0_50_GLOBAL__N__2680c7bb_12_PowKernel_cu_b2145a98_318429pow_tensor_scalar_kernel_implIiiEEvRNS_18TensorIteratorBaseET0_EUliE0_St5arrayIPcLm2EEEEviS6_T1_)
        .other          _ZN2at6native29vectorized_elementwise_kernelILi2EZNS0_50_GLOBAL__N__2680c7bb_12_PowKernel_cu_b2145a98_318429pow_tensor_scalar_kernel_implIiiEEvRNS_18TensorIteratorBaseET0_EUliE0_St5arrayIPcLm2EEEEviS6_T1_,@"STO_CUDA_ENTRY STV_DEFAULT"
_ZN2at6native29vectorized_elementwise_kernelILi2EZNS0_50_GLOBAL__N__2680c7bb_12_PowKernel_cu_b2145a98_318429pow_tensor_scalar_kernel_implIiiEEvRNS_18TensorIteratorBaseET0_EUliE0_St5arrayIPcLm2EEEEviS6_T1_:
.text._ZN2at6native29vectorized_elementwise_kernelILi2EZNS0_50_GLOBAL__N__2680c7bb_12_PowKernel_cu_b2145a98_318429pow_tensor_scalar_kernel_implIiiEEvRNS_18TensorIteratorBaseET0_EUliE0_St5arrayIPcLm2EEEEviS6_T1_:
        /* <DEDUP_REMOVED lines=17> */
[C---:B--2---:R-:W-:Y:S02]  /*0110*/  IMAD R17, R10.reuse, R10, RZ ;  /* 0x0000000a0a117224 */ /* 0x044fe400078e02ff */
[----:B------:R-:W-:Y:S02]  /*0120*/  IMAD R14, R11, R11, RZ ;  /* 0x0000000b0b0e7224 */ /* 0x000fe400078e02ff */
[C---:B---3--:R-:W-:Y:S02]  /*0130*/  IMAD R0, R9.reuse, R9, RZ ;  /* 0x0000000909007224 */ /* 0x048fe400078e02ff */
[----:B------:R-:W-:Y:S02]  /*0140*/  IMAD R16, R10, R17, RZ ;  /* 0x000000110a107224 */ /* 0x000fe400078e02ff */
[----:B------:R-:W-:Y:S02]  /*0150*/  IMAD R9, R9, R0, RZ ;  /* 0x0000000009097224 */ /* 0x000fe400078e02ff */
[----:B------:R-:W-:-:S02]  /*0160*/  IMAD R17, R11, R14, RZ ;  /* 0x0000000e0b117224 */ /* 0x000fc400078e02ff */
[----:B------:R-:W-:Y:S02]  /*0170*/  IMAD R15, R8, R8, RZ ;  /* 0x00000008080f7224 */ /* 0x000fe400078e02ff */
[----:B----4-:R-:W-:Y:S02]  /*0180*/  IMAD R11, R2, R2, RZ ;  /* 0x00000002020b7224 */ /* 0x010fe400078e02ff */
[----:B------:R-:W-:Y:S02]  /*0190*/  IMAD R0, R3, R3, RZ ;  /* 0x0000000303007224 */ /* 0x000fe400078e02ff */
[----:B-----5:R-:W-:Y:S02]  /*01a0*/  IMAD R13, R4, R4, RZ ;  /* 0x00000004040d7224 */ /* 0x020fe400078e02ff */
[----:B------:R-:W-:Y:S02]  /*01b0*/  IMAD R10, R5, R5, RZ ;  /* 0x00000005050a7224 */ /* 0x000fe400078e02ff */
[----:B------:R-:W-:-:S02]  /*01c0*/  IMAD R8, R8, R15, RZ ;  /* 0x0000000f08087224 */ /* 0x000fc400078e02ff */
[----:B------:R-:W-:Y:S02]  /*01d0*/  IMAD R2, R2, R11, RZ ;  /* 0x0000000b02027224 */ /* 0x000fe400078e02ff */
[----:B------:R-:W-:Y:S02]  /*01e0*/  IMAD R3, R3, R0, RZ ;  /* 0x0000000003037224 */ /* 0x000fe400078e02ff */
[----:B------:R-:W-:Y:S02]  /*01f0*/  IMAD R4, R4, R13, RZ ;  /* 0x0000000d04047224 */ /* 0x000fe400078e02ff */
[----:B------:R-:W-:Y:S01]  /*0200*/  IMAD R5, R5, R10, RZ ;  /* 0x0000000a05057224 */ /* 0x000fe200078e02ff */
[----:B------:R-:W-:Y:S04]  /*0210*/  STG.E.64 [R6.64], R8 ;  /* 0x0000000806007986 */ /* 0x000fe8000c101b04 */
[----:B------:R-:W-:Y:S04]  /*0220*/  STG.E.64 [R6.64+0x400], R16 ;  /* 0x0004001006007986 */ /* 0x000fe8000c101b04 */
[----:B------:R-:W-:Y:S04]  /*0230*/  STG.E.64 [R6.64+0x800], R2 ;  /* 0x0008000206007986 */ /* 0x000fe8000c101b04 */
[----:B------:R-:W-:Y:S01]  /*0240*/  STG.E.64 [R6.64+0xc00], R4 ;  /* 0x000c000406007986 */ /* 0x000fe2000c101b04 */
[----:B------:R-:W-:Y:S05]  /*0250*/  EXIT ;  /* 0x000000000000794d */ /* 0x000fea0003800000 */
.L_x_17328:
        /* <DEDUP_REMOVED lines=58> */
[----:B--2---:R-:W-:-:S04]  /*0600*/  @!P0 IMAD R23, R14, R14, RZ ;  /* 0x0000000e0e178224 */ /* 0x004fc800078e02ff */
[----:B------:R-:W-:Y:S02]  /*0610*/  @!P0 IMAD R25, R23, R14, RZ ;  /* 0x0000000e17198224 */ /* 0x000fe400078e02ff */
[----:B------:R-:W-:-:S05]  /*0620*/  @!P0 IMAD.WIDE.U32 R22, R22, R27, c[0x0][0x170] ;  /* 0x00005c0016168625 */ /* 0x000fca00078e001b */
[----:B------:R0:W-:Y:S01]  /*0630*/  @!P0 STG.E [R22.64], R25 ;  /* 0x0000001916008986 */ /* 0x0001e2000c101904 */
[----:B------:R-:W-:-:S13]  /*0640*/  ISETP.GE.AND P0, PT, R13, R12, PT ;  /* 0x0000000c0d00720c */ /* 0x000fda0003f06270 */
[----:B------:R-:W-:Y:S05]  /*0650*/  @P0 BRA `(.L_x_17331) ;  /* 0x0000010000000947 */ /* 0x000fea0003800000 */
[----:B0-----:R-:W-:Y:S01]  /*0660*/  HFMA2.MMA R4, -RZ, RZ, 0, 2.384185791015625e-07 ;  /* 0x00000004ff047435 */ /* 0x001fe200000001ff */
[----:B-----5:R-:W-:Y:S01]  /*0670*/  IMAD R2, R15, R15, RZ ;  /* 0x0000000f0f027224 */ /* 0x020fe200078e02ff */
[----:B------:R-:W-:Y:S02]  /*0680*/  IADD3 R3, R0, R13, RZ ;  /* 0x0000000d00037210 */ /* 0x000fe40007ffe0ff */
[----:B------:R-:W-:Y:S01]  /*0690*/  IADD3 R13, R13, 0x80, RZ ;  /* 0x000000800d0d7810 */ /* 0x000fe20007ffe0ff */
[----:B------:R-:W-:-:S03]  /*06a0*/  IMAD R15, R2, R15, RZ ;  /* 0x0000000f020f7224 */ /* 0x000fc600078e02ff */
[----:B------:R-:W-:Y:S02]  /*06b0*/  ISETP.GE.AND P0, PT, R13, R12, PT ;  /* 0x0000000c0d00720c */ /* 0x000fe40003f06270 */
[----:B------:R-:W-:-:S05]  /*06c0*/  IMAD.WIDE.U32 R2, R3, R4, c[0x0][0x170] ;  /* 0x00005c0003027625 */ /* 0x000fca00078e0004 */
[----:B------:R0:W-:Y:S06]  /*06d0*/  STG.E [R2.64], R15 ;  /* 0x0000000f02007986 */ /* 0x0001ec000c101904 */
[----:B------:R-:W-:Y:S05]  /*06e0*/  @P0 BRA `(.L_x_17332) ;  /* 0x0000010000000947 */ /* 0x000fea0003800000 */
[-C--:B0-----:R-:W-:Y:S01]  /*06f0*/  IMAD R3, R16, R16.reuse, RZ ;  /* 0x0000001010037224 */ /* 0x081fe200078e02ff */
[----:B------:R-:W-:Y:S02]  /*0700*/  IADD3 R2, R0, R13, RZ ;  /* 0x0000000d00027210 */ /* 0x000fe40007ffe0ff */
[----:B------:R-:W-:Y:S01]  /*0710*/  MOV R7, 0x4 ;  /* 0x0000000400077802 */ /* 0x000fe20000000f00 */
[----:B------:R-:W-:Y:S01]  /*0720*/  IMAD R5, R3, R16, RZ ;  /* 0x0000001003057224 */ /* 0x000fe200078e02ff */
[----:B------:R-:W-:-:S03]  /*0730*/  IADD3 R13, R13, 0x80, RZ ;  /* 0x000000800d0d7810 */ /* 0x000fc60007ffe0ff */
[----:B------:R-:W-:-:S05]  /*0740*/  IMAD.WIDE.U32 R2, R2, R7, c[0x0][0x170] ;  /* 0x00005c0002027625 */ /* 0x000fca00078e0007 */
[----:B------:R0:W-:Y:S02]  /*0750*/  STG.E [R2.64], R5 ;  /* 0x0000000502007986 */ /* 0x0001e4000c101904 */
.L_x_17331:
[----:B0-----:R-:W-:-:S13]  /*0760*/  ISETP.GE.AND P0, PT, R13, R12, PT ;  /* 0x0000000c0d00720c */ /* 0x001fda0003f06270 */
[----:B------:R-:W-:Y:S05]  /*0770*/  @P0 BRA `(.L_x_17333) ;  /* 0x0000010000000947 */ /* 0x000fea0003800000 */
[-C--:B-----5:R-:W-:Y:S01]  /*0780*/  IMAD R3, R18, R18.reuse, RZ ;  /* 0x0000001212037224 */ /* 0x0a0fe200078e02ff */
[----:B------:R-:W-:Y:S01]  /*0790*/  MOV R7, 0x4 ;  /* 0x0000000400077802 */ /* 0x000fe20000000f00 */
[----:B------:R-:W-:Y:S01]  /*07a0*/  IMAD.IADD R2, R0, 0x1, R13 ;  /* 0x0000000100027824 */ /* 0x000fe200078e020d */
[----:B------:R-:W-:Y:S01]  /*07b0*/  IADD3 R13, R13, 0x80, RZ ;  /* 0x000000800d0d7810 */ /* 0x000fe20007ffe0ff */
[----:B------:R-:W-:Y:S02]  /*07c0*/  IMAD R5, R3, R18, RZ ;  /* 0x0000001203057224 */ /* 0x000fe400078e02ff */
[----:B------:R-:W-:-:S05]  /*07d0*/  IMAD.WIDE.U32 R2, R2, R7, c[0x0][0x170] ;  /* 0x00005c0002027625 */ /* 0x000fca00078e0007 */
[----:B------:R0:W-:Y:S02]  /*07e0*/  STG.E [R2.64], R5 ;  /* 0x0000000502007986 */ /* 0x0001e4000c101904 */
.L_x_17332:
[----:B------:R-:W-:-:S13]  /*07f0*/  ISETP.GE.AND P0, PT, R13, R12, PT ;  /* 0x0000000c0d00720c */ /* 0x000fda0003f06270 */
[----:B------:R-:W-:Y:S05]  /*0800*/  @P0 BRA `(.L_x_17334) ;  /* 0x0000011000000947 */ /* 0x000fea0003800000 */
[----:B------:R-:W-:Y:S01]  /*0810*/  HFMA2.MMA R4, -RZ, RZ, 0, 2.384185791015625e-07 ;  /* 0x00000004ff047435 */ /* 0x000fe200000001ff */
[----:B0-----:R-:W-:Y:S01]  /*0820*/  IMAD R2, R19, R19, RZ ;  /* 0x0000001313027224 */ /* 0x001fe200078e02ff */
[----:B------:R-:W-:Y:S02]  /*0830*/  IADD3 R3, R0, R13, RZ ;  /* 0x0000000d00037210 */ /* 0x000fe40007ffe0ff */
[----:B------:R-:W-:Y:S01]  /*0840*/  IADD3 R13, R13, 0x80, RZ ;  /* 0x000000800d0d7810 */ /* 0x000fe20007ffe0ff */
[----:B------:R-:W-:-:S05]  /*0850*/  IMAD R19, R2, R19, RZ ;  /* 0x0000001302137224 */ /* 0x000fca00078e02ff */
[----:B------:R-:W-:-:S05]  /*0860*/  IMAD.WIDE.U32 R2, R3, R4, c[0x0][0x170] ;  /* 0x00005c0003027625 */ /* 0x000fca00078e0004 */
[----:B------:R0:W-:Y:S02]  /*0870*/  STG.E [R2.64], R19 ;  /* 0x0000001302007986 */ /* 0x0001e4000c101904 */
.L_x_17333:
[----:B------:R-:W-:-:S13]  /*0880*/  ISETP.GE.AND P0, PT, R13, R12, PT ;  /* 0x0000000c0d00720c */ /* 0x000fda0003f06270 */
[----:B------:R-:W-:Y:S01]  /*0890*/  @P0 BREAK B1 ;  /* 0x0000000000010942 */ /* 0x000fe20003800000 */
[----:B------:R-:W-:Y:S05]  /*08a0*/  @P0 BRA `(.L_x_17335) ;  /* 0x0000010000000947 */ /* 0x000fea0003800000 */
[-C--:B0----5:R-:W-:Y:S01]  /*08b0*/  IMAD R3, R20, R20.reuse, RZ ;  /* 0x0000001414037224 */ /* 0x0a1fe200078e02ff */
[----:B------:R-:W-:Y:S01]  /*08c0*/  IADD3 R2, R0, R13, RZ ;  /* 0x0000000d00027210 */ /* 0x000fe20007ffe0ff */
[----:B------:R-:W-:Y:S01]  /*08d0*/  IMAD.MOV.U32 R7, RZ, RZ, 0x4 ;  /* 0x00000004ff077424 */ /* 0x000fe200078e00ff */
[----:B------:R-:W-:Y:S01]  /*08e0*/  IADD3 R13, R13, 0x80, RZ ;  /* 0x000000800d0d7810 */ /* 0x000fe20007ffe0ff */
[----:B------:R-:W-:Y:S02]  /*08f0*/  IMAD R5, R3, R20, RZ ;  /* 0x0000001403057224 */ /* 0x000fe400078e02ff */
[----:B------:R-:W-:-:S05]  /*0900*/  IMAD.WIDE.U32 R2, R2, R7, c[0x0][0x170] ;  /* 0x00005c0002027625 */ /* 0x000fca00078e0007 */
[----:B------:R0:W-:Y:S02]  /*0910*/  STG.E [R2.64], R5 ;  /* 0x0000000502007986 */ /* 0x0001e4000c101904 */
.L_x_17334:
[----:B------:R-:W-:Y:S05]  /*0920*/  BSYNC B1 ;  /* 0x0000000000017941 */ /* 0x000fea0003800000 */
.L_x_17330:
[----:B------:R-:W-:-:S13]  /*0930*/  ISETP.GE.AND P0, PT, R13, R12, PT ;  /* 0x0000000c0d00720c */ /* 0x000fda0003f06270 */
[----:B0-----:R-:W-:Y:S01]  /*0940*/  @!P0 IMAD R2, R21, R21, RZ ;  /* 0x0000001515028224 */ /* 0x001fe200078e02ff */
[----:B------:R-:W-:Y:S02]  /*0950*/  @!P0 IADD3 R3, R0, R13, RZ ;  /* 0x0000000d00038210 */ /* 0x000fe40007ffe0ff */
[----:B------:R-:W-:Y:S01]  /*0960*/  @!P0 MOV R4, 0x4 ;  /* 0x0000000400048802 */ /* 0x000fe20000000f00 */
[----:B------:R-:W-:Y:S01]  /*0970*/  @!P0 IMAD R21, R2, R21, RZ ;  /* 0x0000001502158224 */ /* 0x000fe200078e02ff */
[----:B------:R-:W-:-:S03]  /*0980*/  @!P0 IADD3 R13, R13, 0x80, RZ ;  /* 0x000000800d0d8810 */ /* 0x000fc60007ffe0ff */
[----:B------:R-:W-:-:S05]  /*0990*/  @!P0 IMAD.WIDE.U32 R2, R3, R4, c[0x0][0x170] ;  /* 0x00005c0003028625 */ /* 0x000fca00078e0004 */
[----:B------:R0:W-:Y:S02]  /*09a0*/  @!P0 STG.E [R2.64], R21 ;  /* 0x0000001502008986 */ /* 0x0001e4000c101904 */
.L_x_17335:
[----:B------:R-:W-:Y:S05]  /*09b0*/  BSYNC B0 ;  /* 0x0000000000007941 */ /* 0x000fea0003800000 */
.L_x_17329:
[----:B------:R-:W-:Y:S01]  /*09c0*/  WARPSYNC 0xffffffff ;  /* 0xffffffff00007948 */ /* 0x000fe20003800000 */
[----:B------:R-:W-:-:S13]  /*09d0*/  ISETP.GE.AND P0, PT, R13, R12, PT ;  /* 0x0000000c0d00720c */ /* 0x000fda0003f06270 */
[----:B------:R-:W-:Y:S05]  /*09e0*/  @P0 EXIT ;  /* 0x000000000000094d */ /* 0x000fea0003800000 */
[----:B0-----:R-:W-:Y:S01]  /*09f0*/  HFMA2.MMA R3, -RZ, RZ, 0, 2.384185791015625e-07 ;  /* 0x00000004ff037435 */ /* 0x001fe200000001ff */
[----:B------:R-:W-:Y:S01]  /*0a00*/  IADD3 R2, R0, R13, RZ ;  /* 0x0000000d00027210 */ /* 0x000fe20007ffe0ff */
[----:B-----5:R-:W-:-:S04]  /*0a10*/  IMAD R0, R17, R17, RZ ;  /* 0x0000001111007224 */ /* 0x020fc800078e02ff */
[----:B------:R-:W-:-:S04]  /*0a20*/  IMAD R17, R0, R17, RZ ;  /* 0x0000001100117224 */ /* 0x000fc800078e02ff */
[----:B------:R-:W-:-:S05]  /*0a30*/  IMAD.WIDE.U32 R2, R2, R3, c[0x0][0x170] ;  /* 0x00005c0002027625 */ /* 0x000fca00078e0003 */
[----:B------:R-:W-:Y:S01]  /*0a40*/  STG.E [R2.64], R17 ;  /* 0x0000001102007986 */ /* 0x000fe2000c101904 */
[----:B------:R-:W-:Y:S05]  /*0a50*/  EXIT ;  /* 0x000000000000794d */ /* 0x000fea0003800000 */
.L_x_17336:
        /* <DEDUP_REMOVED lines=10> */
.L_x_61783:


//--------------------- .text._ZN2at6native29vectorized_elementwise_kernelILi4EZNS0_50_GLOBAL__N__2680c7bb_12_PowKernel_cu_b2145a98_318429pow_tensor_scalar_kernel_implIiiEEvRNS_18TensorIteratorBaseET0_EUliE0_St5arrayIPcLm2EEEEviS6_T1_ --------------------------
	.section	.text._ZN2at6native29vectorized_elementwise_kernelILi4EZNS0_50_GLOBAL__N__2680c7bb_12_PowKernel_cu_b2145a98_318429pow_tensor_scalar_kernel_implIiiEEvRNS_18TensorIteratorBaseET0_EUliE0_St5arrayIPcLm2EEEEviS6_T1_,"ax",@progbits
	.sectioninfo	@"SHI_REGISTERS=30"
	.align	128
        .global         _ZN2at6native29vectorized_elementwise_kernelILi4EZNS0_50_GLOBAL__N__2680c7bb_12_PowKernel_cu_b2145a98_318429pow_tensor_scalar_kernel_implIiiEEvRNS_18TensorIteratorBaseET0_EUliE0_St5arrayIPcLm2EEEEviS6_T1_
        .type           _ZN2at6native29vectorized_elementwise_kernelILi4EZNS0_50_GLOBAL__N__2680c7bb_12_PowKernel_cu_b2145a98_318429pow_tensor_scalar_kernel_implIiiEEvRNS_18TensorIteratorBaseET0_EUliE0_St5arrayIPcLm2EEEEviS6_T1_,@function
        .size           _ZN2at6native29vectorized_elementwise_kernelILi4EZNS0_50_GLOBAL__N__2680c7bb_12_PowKernel_cu_b2145a98_318429pow_tensor_scalar_kernel_implIiiEEvRNS_18TensorIteratorBaseET0_EUliE0_St5arrayIPcLm2EEEEviS6_T1_,(.L_x_61784 - _ZN2at6native29vectorized_elementwise_kernelILi4EZNS0_50_GLOBAL__N__2680c7bb_12_PowKernel_cu_b2145a98_318429pow_tensor_scalar_kernel_implIiiEEvRNS_18TensorIteratorBaseET0_EUliE0_St5arrayIPcLm2EEEEviS6_T1_)
        .other          _ZN2at6native29vectorized_elementwise_kernelILi4EZNS0_50_GLOBAL__N__2680c7bb_12_PowKernel_cu_b2145a98_318429pow_tensor_scalar_kernel_implIiiEEvRNS_18TensorIteratorBaseET0_EUliE0_St5arrayIPcLm2EEEEviS6_T1_,@"STO_CUDA_ENTRY STV_DEFAULT"
_ZN2at6native29vectorized_elementwise_kernelILi4EZNS0_50_GLOBAL__N__2680c7bb_12_PowKernel_cu_b2145a98_318429pow_tensor_scalar_kernel_implIiiEEvRNS_18TensorIteratorBaseET0_EUliE0_St5arrayIPcLm2EEEEviS6_T1_:
.text._ZN2at6native29vectorized_elementwise_kernelILi4EZNS0_50_GLOBAL__N__2680c7bb_12_PowKernel_cu_b2145a98_318429pow_tensor_scalar_kernel_implIiiEEvRNS_18TensorIteratorBaseET0_EUliE0_St5arrayIPcLm2EEEEviS6_T1_:
        /* <DEDUP_REMOVED lines=15> */
[C---:B--2---:R-:W-:Y:S02]  /*00f0*/  IMAD R15, R8.reuse, R8, RZ ;  /* 0x00000008080f7224 */ /* 0x044fe400078e02ff */
[C---:B------:R-:W-:Y:S02]  /*0100*/  IMAD R0, R9.reuse, R9, RZ ;  /* 0x0000000909007224 */ /* 0x040fe400078e02ff */
[----:B------:R-:W-:Y:S02]  /*0110*/  IMAD R8, R8, R15, RZ ;  /* 0x0000000f08087224 */ /* 0x000fe400078e02ff */
[----:B------:R-:W-:Y:S02]  /*0120*/  IMAD R9, R9, R0, RZ ;  /* 0x0000000009097224 */ /* 0x000fe400078e02ff */
[----:B------:R-:W-:Y:S02]  /*0130*/  IMAD R17, R10, R10, RZ ;  /* 0x0000000a0a117224 */ /* 0x000fe400078e02ff */
[----:B------:R-:W-:-:S02]  /*0140*/  IMAD R14, R11, R11, RZ ;  /* 0x0000000b0b0e7224 */ /* 0x000fc400078e02ff */
[----:B---3--:R-:W-:Y:S02]  /*0150*/  IMAD R13, R4, R4, RZ ;  /* 0x00000004040d7224 */ /* 0x008fe400078e02ff */
[----:B------:R-:W-:Y:S02]  /*0160*/  IMAD R0, R5, R5, RZ ;  /* 0x0000000505007224 */ /* 0x000fe400078e02ff */
[----:B------:R-:W-:Y:S02]  /*0170*/  IMAD R15, R6, R6, RZ ;  /* 0x00000006060f7224 */ /* 0x000fe400078e02ff */
[----:B------:R-:W-:Y:S02]  /*0180*/  IMAD R12, R7, R7, RZ ;  /* 0x00000007070c7224 */ /* 0x000fe400078e02ff */
[----:B------:R-:W-:Y:S02]  /*0190*/  IMAD R10, R10, R17, RZ ;  /* 0x000000110a0a7224 */ /* 0x000fe400078e02ff */
[----:B------:R-:W-:-:S02]  /*01a0*/  IMAD R11, R11, R14, RZ ;  /* 0x0000000e0b0b7224 */ /* 0x000fc400078e02ff */
[----:B------:R-:W-:Y:S02]  /*01b0*/  IMAD R4, R4, R13, RZ ;  /* 0x0000000d04047224 */ /* 0x000fe400078e02ff */
[----:B------:R-:W-:Y:S01]  /*01c0*/  IMAD R5, R5, R0, RZ ;  /* 0x0000000005057224 */ /* 0x000fe200078e02ff */
[----:B------:R-:W-:Y:S01]  /*01d0*/  STG.E.128 [R2.64], R8 ;  /* 0x0000000802007986 */ /* 0x000fe2000c101d04 */
[----:B------:R-:W-:Y:S02]  /*01e0*/  IMAD R6, R6, R15, RZ ;  /* 0x0000000f06067224 */ /* 0x000fe400078e02ff */
[----:B------:R-:W-:-:S05]  /*01f0*/  IMAD R7, R7, R12, RZ ;  /* 0x0000000c07077224 */ /* 0x000fca00078e02ff */
[----:B------:R-:W-:Y:S01]  /*0200*/  STG.E.128 [R2.64+0x800], R4 ;  /* 0x0008000402007986 */ /* 0x000fe2000c101d04 */
[----:B------:R-:W-:Y:S05]  /*0210*/  EXIT ;  /* 0x000000000000794d */ /* 0x000fea0003800000 */
.L_x_17337:
        /* <DEDUP_REMOVED lines=80> */
.L_x_17340:
        /* <DEDUP_REMOVED lines=9> */
.L_x_17341:
        /* <DEDUP_REMOVED lines=9> */
.L_x_17342:
        /* <DEDUP_REMOVED lines=10> */
.L_x_17343:
[----:B------:R-:W-:Y:S05]  /*08e0*/  BSYNC B1 ;  /* 0x0000000000017941 */ /* 0x000fea0003800000 */
.L_x_17339:
        /* <DEDUP_REMOVED lines=8> */
.L_x_17344:
[----:B------:R-:W-:Y:S05]  /*0970*/  BSYNC B0 ;  /* 0x0000000000007941 */ /* 0x000fea0003800000 */
.L_x_17338:
        /* <DEDUP_REMOVED lines=10> */
.L_x_17345:
        /* <DEDUP_REMOVED lines=14> */
.L_x_61784:


//--------------------- .text._ZN2at6native29vectorized_elementwise_kernelILi8EZNS0_50_GLOBAL__N__2680c7bb_12_PowKernel_cu_b2145a98_318429pow_tensor_scalar_kernel_implIiiEEvRNS_18TensorIteratorBaseET0_EUliE0_St5arrayIPcLm2EEEEviS6_T1_ --------------------------
	.section	.text._ZN2at6native29vectorized_elementwise_kernelILi8EZNS0_50_GLOBAL__N__2680c7bb_12_PowKernel_cu_b2145a98_318429pow_tensor_scalar_kernel_implIiiEEvRNS_18TensorIteratorBaseET0_EUliE0_St5arrayIPcLm2EEEEviS6_T1_,"ax",@progbits
	.sectioninfo	@"SHI_REGISTERS=4"
	.align	128
        .global         _ZN2at6native29vectorized_elementwise_kernelILi8EZNS0_50_GLOBAL__N__2680c7bb_12_PowKernel_cu_b2145a98_318429pow_tensor_scalar_kernel_implIiiEEvRNS_18TensorIteratorBaseET0_EUliE0_St5arrayIPcLm2EEEEviS6_T1_
        .type           _ZN2at6native29vectorized_elementwise_kernelILi8EZNS0_50_GLOBAL__N__2680c7bb_12_PowKernel_cu_b2145a98_318429pow_tensor_scalar_kernel_implIiiEEvRNS_18TensorIteratorBaseET0_EUliE0_St5arrayIPcLm2EEEEviS6_T1_,@function
        .size           _ZN2at6native29vectorized_elementwise_kernelILi8EZNS0_50_GLOBAL__N__2680c7bb_12_PowKernel_cu_b2145a98_318429pow_tensor_scalar_kernel_implIiiEEvRNS_18TensorIteratorBaseET0_EUliE0_St5arrayIPcLm2EEEEviS6_T1_,(.L_x_61785 - _ZN2at6native29vectorized_elementwise_kernelILi8EZNS0_50_GLOBAL__N__2680c7bb_12_PowKernel_cu_b2145a98_318429pow_tensor_scalar_kernel_implIiiEEvRNS_18TensorIteratorBaseET0_EUliE0_St5arrayIPcLm2EEEEviS6_T1_)
        .other          _ZN2at6native29vectorized_elementwise_kernelILi8EZNS0_50_GLOBAL__N__2680c7bb_12_PowKernel_cu_b2145a98_318429pow_tensor_scalar_kernel_implIiiEEvRNS_18TensorIteratorBaseET0_EUliE0_St5arrayIPcLm2EEEEviS6_T1_,@"STO_CUDA_ENTRY STV_DEFAULT"
_ZN2at6native29vectorized_elementwise_kernelILi8EZNS0_50_GLOBAL__N__2680c7bb_12_PowKernel_cu_b2145a98_318429pow_tensor_scalar_kernel_implIiiEEvRNS_18TensorIteratorBaseET0_EUliE0_St5arrayIPcLm2EEEEviS6_T1_:
.text._ZN2at6native29vectorized_elementwise_kernelILi8EZNS0_50_GLOBAL__N__2680c7bb_12_PowKernel_cu_b2145a98_318429pow_tensor_scalar_kernel_implIiiEEvRNS_18TensorIteratorBaseET0_EUliE0_St5arrayIPcLm2EEEEviS6_T1_:
[----:B------:R-:W-:Y:S02]  /*0000*/  MOV R1, c[0x0][0x28] ;  /* 0x00000a0000017a02 */ /* 0x000fe40000000f00 */
[----:B------:R-:W-:Y:S05]  /*0010*/  EXIT ;  /* 0x000000000000794d */ /* 0x000fea0003800000 */
.L_x_17346:
        /* <DEDUP_REMOVED lines=14> */
.L_x_61785:


//--------------------- .text._ZN2at6native18elementwise_kernelILi128ELi4EZNS0_15gpu_kernel_implIZNS0_50_GLOBAL__N__2680c7bb_12_PowKernel_cu_b2145a98_318429pow_tensor_scalar_kernel_implIiiEEvRNS_18TensorIteratorBaseET0_EUliE_EEvS6_RKT_EUliE_EEviT1_ --------------------------
	.section	.text._ZN2at6native18elementwise_kernelILi128ELi4EZNS0_15gpu_kernel_implIZNS0_50_GLOBAL__N__2680c7bb_12_PowKernel_cu_b2145a98_318429pow_tensor_scalar_kernel_implIiiEEvRNS_18TensorIteratorBaseET0_EUliE_EEvS6_RKT_EUliE_EEviT1_,"ax",@progbits
	.sectioninfo	@"SHI_REGISTERS=26"
	.align	128
        .global         _ZN2at6native18elementwise_kernelILi128ELi4EZNS0_15gpu_kernel_implIZNS0_50_GLOBAL__N__2680c7bb_12_PowKernel_cu_b2145a98_318429pow_tensor_scalar_kernel_implIiiEEvRNS_18TensorIteratorBaseET0_EUliE_EEvS6_RKT_EUliE_EEviT1_
        .type           _ZN2at6native18elementwise_kernelILi128ELi4EZNS0_15gpu_kernel_implIZNS0_50_GLOBAL__N__2680c7bb_12_PowKernel_cu_b2145a98_318429pow_tensor_scalar_kernel_implIiiEEvRNS_18TensorIteratorBaseET0_EUliE_EEvS6_RKT_EUliE_EEviT1_,@function
        .size           _ZN2at6native18elementwise_kernelILi128ELi4EZNS0_15gpu_kernel_implIZNS0_50_GLOBAL__N__2680c7bb_12_PowKernel_cu_b2145a98_318429pow_tensor_scalar_kernel_implIiiEEvRNS_18TensorIteratorBaseET0_EUliE_EEvS6_RKT_EUliE_EEviT1_,(.L_x_61786 - _ZN2at6native18elementwise_kernelILi128ELi4EZNS0_15gpu_kernel_implIZNS0_50_GLOBAL__N__2680c7bb_12_PowKernel_cu_b2145a98_318429pow_tensor_scalar_kernel_implIiiEEvRNS_18TensorIteratorBaseET0_EUliE_EEvS6_RKT_EUliE_EEviT1_)
        .other          _ZN2at6native18elementwise_kernelILi128ELi4EZNS0_15gpu_kernel_implIZNS0_50_GLOBAL__N__2680c7bb_12_PowKernel_cu_b2145a98_318429pow_tensor_scalar_kernel_implIiiEEvRNS_18TensorIteratorBaseET0_EUliE_EEvS6_RKT_EUliE_EEviT1_,@"STO_CUDA_ENTRY STV_DEFAULT"
_ZN2at6native18elementwise_kernelILi128ELi4EZNS0_15gpu_kernel_implIZNS0_50_GLOBAL__N__2680c7bb_12_PowKernel_cu_b2145a98_318429pow_tensor_scalar_kernel_implIiiEEvRNS_18TensorIteratorBaseET0_EUliE_EEvS6_RKT_EUliE_EEviT1_:
.text._ZN2at6native18elementwise_kernelILi128ELi4EZNS0_15gpu_kernel_implIZNS0_50_GLOBAL__N__2680c7bb_12_PowKernel_cu_b2145a98_318429pow_tensor_scalar_kernel_implIiiEEvRNS_18TensorIteratorBaseET0_EUliE_EEvS6_RKT_EUliE_EEviT1_:
        /* <DEDUP_REMOVED lines=236> */
.L_x_17349:
        /* <DEDUP_REMOVED lines=18> */
.L_x_17353:
[----:B------:R0:W5:Y:S01]  /*0fe0*/  LDG.E.U8 R19, [R2.64] ;  /* 0x0000002402137981 */ /* 0x000162000c1e1100 */
[----:B------:R-:W-:Y:S05]  /*0ff0*/  BRA `(.L_x_17355) ;  /* 0x00000d0000007947 */ /* 0x000fea0003800000 */
.L_x_17352:
        /* <DEDUP_REMOVED lines=8> */
.L_x_17357:
[----:B------:R0:W5:Y:S01]  /*1080*/  LDG.E R19, [R2.64] ;  /* 0x0000002402137981 */ /* 0x000162000c1e1900 */
[----:B------:R-:W-:Y:S05]  /*1090*/  BRA `(.L_x_17355) ;  /* 0x00000c6000007947 */ /* 0x000fea0003800000 */
.L_x_17356:
[----:B------:R0:W5:Y:S01]  /*10a0*/  LDG.E.S16 R19, [R2.64] ;  /* 0x0000002402137981 */ /* 0x000162000c1e1700 */
[----:B------:R-:W-:Y:S05]  /*10b0*/  BRA `(.L_x_17355) ;  /* 0x00000c4000007947 */ /* 0x000fea0003800000 */
.L_x_17351:
        /* <DEDUP_REMOVED lines=9> */
.L_x_17359:
[----:B------:R-:W2:Y:S02]  /*1150*/  LDG.E.U16 R2, [R2.64] ;  /* 0x0000002402027981 */ /* 0x000ea4000c1e1500 */
[----:B--2---:R-:W-:-:S06]  /*1160*/  HADD2.F32 R19, -RZ, R2.H0_H0 ;  /* 0x20000002ff137230 */ /* 0x004fcc0000004100 */
[----:B------:R-:W0:Y:S01]  /*1170*/  F2I.FTZ.TRUNC.NTZ R19, R19 ;  /* 0x0000001300137305 */ /* 0x000e22000021f100 */
[----:B------:R-:W-:Y:S05]  /*1180*/  BRA `(.L_x_17355) ;  /* 0x00000b7000007947 */ /* 0x000fea0003800000 */
.L_x_17358:
        /* <DEDUP_REMOVED lines=9> */
.L_x_17361:
[----:B------:R-:W2:Y:S02]  /*1220*/  LDG.E.U16 R2, [R2.64] ;  /* 0x0000002402027981 */ /* 0x000ea4000c1e1500 */
[----:B--2---:R-:W-:-:S06]  /*1230*/  HADD2.F32 R19, -RZ, R2.H0_H0 ;  /* 0x20000002ff137230 */ /* 0x004fcc0000004100 */
[----:B------:R-:W0:Y:S01]  /*1240*/  F2I.FTZ.TRUNC.NTZ R19, R19 ;  /* 0x0000001300137305 */ /* 0x000e22000021f100 */
[----:B------:R-:W-:Y:S05]  /*1250*/  BRA `(.L_x_17355) ;  /* 0x00000aa000007947 */ /* 0x000fea0003800000 */
.L_x_17360:
[----:B------:R-:W2:Y:S02]  /*1260*/  LDG.E.64 R2, [R2.64] ;  /* 0x0000002402027981 */ /* 0x000ea4000c1e1b00 */
[----:B--2---:R0:W1:Y:S01]  /*1270*/  F2I.F64.TRUNC R19, R2 ;  /* 0x0000000200137311 */ /* 0x004062000030d100 */
[----:B------:R-:W-:Y:S05]  /*1280*/  BRA `(.L_x_17355) ;  /* 0x00000a7000007947 */ /* 0x000fea0003800000 */
.L_x_17350:
        /* <DEDUP_REMOVED lines=12> */
.L_x_17364:
[----:B------:R-:W2:Y:S02]  /*1350*/  LDG.E.64 R2, [R2.64] ;  /* 0x0000002402027981 */ /* 0x000ea4000c1e1b00 */
[----:B--2---:R0:W1:Y:S01]  /*1360*/  F2I.F64.TRUNC R19, R2 ;  /* 0x0000000200137311 */ /* 0x004062000030d100 */
[----:B------:R-:W-:Y:S05]  /*1370*/  BRA `(.L_x_17355) ;  /* 0x0000098000007947 */ /* 0x000fea0003800000 */
.L_x_17363:
        /* <DEDUP_REMOVED lines=27> */
.L_x_17366:
        /* <DEDUP_REMOVED lines=14> */
.L_x_17365:
[----:B------:R-:W2:Y:S02]  /*1610*/  LDG.E.U16 R19, [R2.64] ;  /* 0x0000002402137981 */ /* 0x000ea4000c1e1500 */
[----:B--2---:R-:W-:-:S06]  /*1620*/  PRMT R19, RZ, 0x5410, R19 ;  /* 0x00005410ff137816 */ /* 0x004fcc0000000013 */
[----:B------:R-:W0:Y:S01]  /*1630*/  F2I.FTZ.TRUNC.NTZ R19, R19 ;  /* 0x0000001300137305 */ /* 0x000e22000021f100 */
[----:B------:R-:W-:Y:S05]  /*1640*/  BRA `(.L_x_17355) ;  /* 0x000006b000007947 */ /* 0x000fea0003800000 */
.L_x_17362:
        /* <DEDUP_REMOVED lines=10> */
.L_x_17369:
        /* <DEDUP_REMOVED lines=21> */
.L_x_17373:
[----:B------:R-:W-:Y:S05]  /*1840*/  BSYNC B1 ;  /* 0x0000000000017941 */ /* 0x000fea0003800000 */
.L_x_17372:
[----:B------:R-:W-:Y:S01]  /*1850*/  IMAD.SHL.U32 R2, R2, 0x100000, RZ ;  /* 0x0010000002027824 */ /* 0x000fe200078e00ff */
[----:B------:R-:W-:-:S04]  /*1860*/  LEA R0, R0, 0x3b800000, 0x17 ;  /* 0x3b80000000007811 */ /* 0x000fc800078eb8ff */
[----:B------:R-:W-:Y:S02]  /*1870*/  LOP3.LUT R19, R0, R2, R19, 0xfe, !PT ;  /* 0x0000000200137212 */ /* 0x000fe400078efe13 */
.L_x_17371:
[----:B------:R-:W-:Y:S05]  /*1880*/  BSYNC B0 ;  /* 0x0000000000007941 */ /* 0x000fea0003800000 */
.L_x_17370:
[----:B------:R-:W0:Y:S01]  /*1890*/  F2I.FTZ.TRUNC.NTZ R19, R19 ;  /* 0x0000001300137305 */ /* 0x000e22000021f100 */
[----:B------:R-:W-:Y:S05]  /*18a0*/  BRA `(.L_x_17355) ;  /* 0x0000045000007947 */ /* 0x000fea0003800000 */
.L_x_17368:
        /* <DEDUP_REMOVED lines=21> */
.L_x_17377:
[----:B------:R-:W-:Y:S05]  /*1a00*/  BSYNC B1 ;  /* 0x0000000000017941 */ /* 0x000fea0003800000 */
.L_x_17376:
[----:B------:R-:W-:Y:S01]  /*1a10*/  IMAD.SHL.U32 R2, R2, 0x200000, RZ ;  /* 0x0020000002027824 */ /* 0x000fe200078e00ff */
[----:B------:R-:W-:-:S04]  /*1a20*/  LEA R0, R0, 0x37800000, 0x17 ;  /* 0x3780000000007811 */ /* 0x000fc800078eb8ff */
[----:B------:R-:W-:Y:S02]  /*1a30*/  LOP3.LUT R19, R0, R2, R19, 0xfe, !PT ;  /* 0x0000000200137212 */ /* 0x000fe400078efe13 */
.L_x_17375:
[----:B------:R-:W-:Y:S05]  /*1a40*/  BSYNC B0 ;  /* 0x0000000000007941 */ /* 0x000fea0003800000 */
.L_x_17374:
[----:B------:R-:W0:Y:S01]  /*1a50*/  F2I.FTZ.TRUNC.NTZ R19, R19 ;  /* 0x0000001300137305 */ /* 0x000e22000021f100 */
[----:B------:R-:W-:Y:S05]  /*1a60*/  BRA `(.L_x_17355) ;  /* 0x0000029000007947 */ /* 0x000fea0003800000 */
.L_x_17367:
        /* <DEDUP_REMOVED lines=14> */
.L_x_17381:
[----:B------:R-:W-:Y:S05]  /*1b50*/  BSYNC B0 ;  /* 0x0000000000007941 */ /* 0x000fea0003800000 */
.L_x_17380:
[----:B------:R-:W0:Y:S01]  /*1b60*/  F2I.FTZ.TRUNC.NTZ R19, R19 ;  /* 0x0000001300137305 */ /* 0x000e22000021f100 */
[----:B------:R-:W-:Y:S05]  /*1b70*/  BRA `(.L_x_17355) ;  /* 0x0000018000007947 */ /* 0x000fea0003800000 */
.L_x_17354:
        /* <DEDUP_REMOVED lines=21> */
.L_x_17379:
[----:B------:R0:W5:Y:S01]  /*1cd0*/  LDG.E R19, [R2.64] ;  /* 0x0000002402137981 */ /* 0x000162000c1e1900 */
[----:B------:R-:W-:Y:S05]  /*1ce0*/  BRA `(.L_x_17355) ;  /* 0x0000001000007947 */ /* 0x000fea0003800000 */
.L_x_17378:
[----:B------:R0:W5:Y:S02]  /*1cf0*/  LDG.E R19, [R2.64] ;  /* 0x0000002402137981 */ /* 0x000164000c1e1900 */
.L_x_17355:
[----:B0-----:R-:W0:Y:S01]  /*1d00*/  LDC.U8 R3, c[0x0][0x378] ;  /* 0x0000de00ff037b82 */ /* 0x001e220000000000 */
[----:B-1---5:R-:W-:Y:S01]  /*1d10*/  IMAD R2, R19, R19, RZ ;  /* 0x0000001313027224 */ /* 0x022fe200078e02ff */
        /* <DEDUP_REMOVED lines=13> */
.L_x_17385:
[----:B------:R0:W-:Y:S01]  /*1df0*/  STG.E.U8 [R16.64], R2 ;  /* 0x0000000210007986 */ /* 0x0001e2000c101124 */
[----:B------:R-:W-:Y:S05]  /*1e00*/  BRA `(.L_x_17387) ;  /* 0x00000d7000007947 */ /* 0x000fea0003800000 */
.L_x_17384:
        /* <DEDUP_REMOVED lines=9> */
.L_x_17389:
[----:B------:R0:W-:Y:S01]  /*1ea0*/  STG.E [R16.64], R2 ;  /* 0x0000000210007986 */ /* 0x0001e2000c101924 */
[----:B------:R-:W-:Y:S05]  /*1eb0*/  BRA `(.L_x_17387) ;  /* 0x00000cc000007947 */ /* 0x000fea0003800000 */
.L_x_17388:
[----:B------:R0:W-:Y:S01]  /*1ec0*/  STG.E.U16 [R16.64], R2 ;  /* 0x0000000210007986 */ /* 0x0001e2000c101524 */
[----:B------:R-:W-:Y:S05]  /*1ed0*/  BRA `(.L_x_17387) ;  /* 0x00000ca000007947 */ /* 0x000fea0003800000 */
.L_x_17383:
        /* <DEDUP_REMOVED lines=9> */
.L_x_17391:
[----:B------:R-:W0:Y:S02]  /*1f70*/  I2F R0, R2 ;  /* 0x0000000200007306 */ /* 0x000e240000201400 */
[----:B0-----:R-:W-:-:S05]  /*1f80*/  F2FP.PACK_AB R0, RZ, R0 ;  /* 0x00000000ff00723e */ /* 0x001fca00000000ff */
[----:B------:R0:W-:Y:S01]  /*1f90*/  STG.E.U16 [R16.64], R0 ;  /* 0x0000000010007986 */ /* 0x0001e2000c101524 */
[----:B------:R-:W-:Y:S05]  /*1fa0*/  BRA `(.L_x_17387) ;  /* 0x00000bd000007947 */ /* 0x000fea0003800000 */
.L_x_17390:
        /* <DEDUP_REMOVED lines=10> */
.L_x_17393:
[----:B------:R-:W0:Y:S02]  /*2050*/  I2F R2, R2 ;  /* 0x0000000200027306 */ /* 0x000e240000201400 */
[----:B0-----:R-:W-:-:S04]  /*2060*/  F2FP.PACK_AB R3, RZ, R2 ;  /* 0x00000002ff03723e */ /* 0x001fc800000000ff */
[----:B------:R-:W-:-:S05]  /*2070*/  PRMT R3, R3, 0x5410, RZ ;  /* 0x0000541003037816 */ /* 0x000fca00000000ff */
[----:B------:R0:W-:Y:S01]  /*2080*/  STG.E [R16.64], R3 ;  /* 0x0000000310007986 */ /* 0x0001e2000c101924 */
[----:B------:R-:W-:Y:S05]  /*2090*/  BRA `(.L_x_17387) ;  /* 0x00000ae000007947 */ /* 0x000fea0003800000 */
.L_x_17392:
[----:B------:R-:W0:Y:S02]  /*20a0*/  I2F.F64 R2, R2 ;  /* 0x0000000200027312 */ /* 0x000e240000201c00 */
[----:B0-----:R0:W-:Y:S01]  /*20b0*/  STG.E.64 [R16.64], R2 ;  /* 0x0000000210007986 */ /* 0x0011e2000c101b24 */
[----:B------:R-:W-:Y:S05]  /*20c0*/  BRA `(.L_x_17387) ;  /* 0x00000ab000007947 */ /* 0x000fea0003800000 */
.L_x_17382:
        /* <DEDUP_REMOVED lines=12> */
.L_x_17396:
[----:B------:R-:W0:Y:S01]  /*2190*/  I2F.F64 R4, R2 ;  /* 0x0000000200047312 */ /* 0x000e220000201c00 */
[----:B------:R-:W-:-:S05]  /*21a0*/  CS2R R6, SRZ ;  /* 0x0000000000067805 */ /* 0x000fca000001ff00 */
[----:B0-----:R0:W-:Y:S01]  /*21b0*/  STG.E.128 [R16.64], R4 ;  /* 0x0000000410007986 */ /* 0x0011e2000c101d24 */
[----:B------:R-:W-:Y:S05]  /*21c0*/  BRA `(.L_x_17387) ;  /* 0x000009b000007947 */ /* 0x000fea0003800000 */
.L_x_17395:
        /* <DEDUP_REMOVED lines=21> */
.L_x_17400:
[----:B------:R-:W-:Y:S05]  /*2320*/  BSYNC B0 ;  /* 0x0000000000007941 */ /* 0x000fea0003800000 */
.L_x_17399:
[----:B------:R-:W-:-:S05]  /*2330*/  LOP3.LUT R3, R0, R3, RZ, 0xfc, !PT ;  /* 0x0000000300037212 */ /* 0x000fca00078efcff */
[----:B------:R0:W-:Y:S01]  /*2340*/  STG.E.U8 [R16.64], R3 ;  /* 0x0000000310007986 */ /* 0x0001e2000c101124 */
[----:B------:R-:W-:Y:S05]  /*2350*/  BRA `(.L_x_17387) ;  /* 0x0000082000007947 */ /* 0x000fea0003800000 */
.L_x_17398:
        /* <DEDUP_REMOVED lines=13> */
.L_x_17402:
[----:B------:R-:W-:Y:S01]  /*2430*/  IMAD.MOV.U32 R0, RZ, RZ, 0x7f ;  /* 0x0000007fff007424 */ /* 0x000fe200078e00ff */
[----:B------:R-:W-:-:S04]  /*2440*/  ISETP.GT.U32.AND P0, PT, R3, 0x7f800000, PT ;  /* 0x7f8000000300780c */ /* 0x000fc80003f04070 */
[----:B------:R-:W-:-:S04]  /*2450*/  SEL R0, R0, 0x7c, P0 ;  /* 0x0000007c00007807 */ /* 0x000fc80000000000 */
.L_x_17403:
[----:B------:R-:W-:Y:S05]  /*2460*/  BSYNC B0 ;  /* 0x0000000000007941 */ /* 0x000fea0003800000 */
.L_x_17401:
[----:B------:R-:W-:-:S04]  /*2470*/  LOP3.LUT R2, R5, 0x80000000, RZ, 0xc0, !PT ;  /* 0x8000000005027812 */ /* 0x000fc800078ec0ff */
[----:B------:R-:W-:-:S04]  /*2480*/  SHF.R.U32.HI R3, RZ, 0x18, R2 ;  /* 0x00000018ff037819 */ /* 0x000fc80000011602 */
[----:B------:R-:W-:-:S05]  /*2490*/  LOP3.LUT R3, R0, R3, RZ, 0xfc, !PT ;  /* 0x0000000300037212 */ /* 0x000fca00078efcff */
[----:B------:R0:W-:Y:S01]  /*24a0*/  STG.E.U8 [R16.64], R3 ;  /* 0x0000000310007986 */ /* 0x0001e2000c101124 */
[----:B------:R-:W-:Y:S05]  /*24b0*/  BRA `(.L_x_17387) ;  /* 0x000006c000007947 */ /* 0x000fea0003800000 */
.L_x_17397:
[----:B------:R-:W0:Y:S02]  /*24c0*/  I2F R0, R2 ;  /* 0x0000000200007306 */ /* 0x000e240000201400 */
[----:B0-----:R-:W-:-:S05]  /*24d0*/  F2FP.BF16.PACK_AB R0, RZ, R0 ;  /* 0x00000000ff00723e */ /* 0x001fca00000010ff */
[----:B------:R0:W-:Y:S01]  /*24e0*/  STG.E.U16 [R16.64], R0 ;  /* 0x0000000010007986 */ /* 0x0001e2000c101524 */
[----:B------:R-:W-:Y:S05]  /*24f0*/  BRA `(.L_x_17387) ;  /* 0x0000068000007947 */ /* 0x000fea0003800000 */
.L_x_17394:
        /* <DEDUP_REMOVED lines=10> */
.L_x_17406:
        /* <DEDUP_REMOVED lines=17> */
.L_x_17409:
[----:B------:R-:W-:-:S04]  /*26b0*/  LOP3.LUT R2, R5, 0x80000000, RZ, 0xc0, !PT ;  /* 0x8000000005027812 */ /* 0x000fc800078ec0ff */
[----:B------:R-:W-:-:S04]  /*26c0*/  SHF.R.U32.HI R3, RZ, 0x18, R2 ;  /* 0x00000018ff037819 */ /* 0x000fc80000011602 */
[----:B------:R-:W-:-:S04]  /*26d0*/  LOP3.LUT R0, R0, R3, RZ, 0xfc, !PT ;  /* 0x0000000300007212 */ /* 0x000fc800078efcff */
[----:B------:R-:W-:Y:S02]  /*26e0*/  PRMT R8, R0, 0x7610, R8 ;  /* 0x0000761000087816 */ /* 0x000fe40000000008 */
.L_x_17408:
[----:B------:R-:W-:Y:S05]  /*26f0*/  BSYNC B0 ;  /* 0x0000000000007941 */ /* 0x000fea0003800000 */
.L_x_17407:
[----:B------:R0:W-:Y:S01]  /*2700*/  STG.E.U8 [R16.64], R8 ;  /* 0x0000000810007986 */ /* 0x0001e2000c101124 */
[----:B------:R-:W-:Y:S05]  /*2710*/  BRA `(.L_x_17387) ;  /* 0x0000046000007947 */ /* 0x000fea0003800000 */
.L_x_17405:
        /* <DEDUP_REMOVED lines=17> */
.L_x_17412:
[----:B------:R-:W-:-:S04]  /*2830*/  LOP3.LUT R2, R5, 0x80000000, RZ, 0xc0, !PT ;  /* 0x8000000005027812 */ /* 0x000fc800078ec0ff */
[----:B------:R-:W-:-:S04]  /*2840*/  SHF.R.U32.HI R3, RZ, 0x18, R2 ;  /* 0x00000018ff037819 */ /* 0x000fc80000011602 */
[----:B------:R-:W-:-:S04]  /*2850*/  LOP3.LUT R0, R0, R3, RZ, 0xfc, !PT ;  /* 0x0000000300007212 */ /* 0x000fc800078efcff */
[----:B------:R-:W-:Y:S02]  /*2860*/  PRMT R8, R0, 0x7610, R8 ;  /* 0x0000761000087816 */ /* 0x000fe40000000008 */
.L_x_17411:
[----:B------:R-:W-:Y:S05]  /*2870*/  BSYNC B0 ;  /* 0x0000000000007941 */ /* 0x000fea0003800000 */
.L_x_17410:
[----:B------:R0:W-:Y:S01]  /*2880*/  STG.E.U8 [R16.64], R8 ;  /* 0x0000000810007986 */ /* 0x0001e2000c101124 */
[----:B------:R-:W-:Y:S05]  /*2890*/  BRA `(.L_x_17387) ;  /* 0x000002e000007947 */ /* 0x000fea0003800000 */
.L_x_17404:
        /* <DEDUP_REMOVED lines=22> */
.L_x_17386:
        /* <DEDUP_REMOVED lines=20> */
.L_x_17414:
[----:B------:R-:W-:-:S05]  /*2b40*/  SHF.R.S32.HI R3, RZ, 0x1f, R2 ;  /* 0x0000001fff037819 */ /* 0x000fca0000011402 */
[----:B------:R0:W-:Y:S01]  /*2b50*/  STG.E.64 [R16.64], R2 ;  /* 0x0000000210007986 */ /* 0x0001e2000c101b24 */
[----:B------:R-:W-:Y:S05]  /*2b60*/  BRA `(.L_x_17387) ;  /* 0x0000001000007947 */ /* 0x000fea0003800000 */
.L_x_17413:
[----:B------:R0:W-:Y:S02]  /*2b70*/  STG.E [R16.64], R2 ;  /* 0x0000000210007986 */ /* 0x0001e4000c101924 */
.L_x_17387:
[----:B------:R-:W-:-:S05]  /*2b80*/  IMAD R18, R18, 0x200, R23 ;  /* 0x0000020012127824 */ /* 0x000fca00078e0217 */
[----:B------:R-:W-:Y:S02]  /*2b90*/  IADD3 R19, R18, 0x80, RZ ;  /* 0x0000008012137810 */ /* 0x000fe40007ffe0ff */
.L_x_17348:
[----:B------:R-:W-:Y:S05]  /*2ba0*/  BSYNC B6 ;  /* 0x0000000000067941 */ /* 0x000fea0003800000 */
.L_x_17347:
        /* <DEDUP_REMOVED lines=231> */
.L_x_17417:
        /* <DEDUP_REMOVED lines=18> */
.L_x_17421:
[----:B------:R0:W5:Y:S01]  /*3b40*/  LDG.E.U8 R18, [R2.64] ;  /* 0x0000002402127981 */ /* 0x000162000c1e1100 */
[----:B------:R-:W-:Y:S05]  /*3b50*/  BRA `(.L_x_17423) ;  /* 0x00000d0000007947 */ /* 0x000fea0003800000 */
.L_x_17420:
        /* <DEDUP_REMOVED lines=8> */
.L_x_17425:
[----:B------:R0:W5:Y:S01]  /*3be0*/  LDG.E R18, [R2.64] ;  /* 0x0000002402127981 */ /* 0x000162000c1e1900 */
[----:B------:R-:W-:Y:S05]  /*3bf0*/  BRA `(.L_x_17423) ;  /* 0x00000c6000007947 */ /* 0x000fea0003800000 */
.L_x_17424:
[----:B------:R0:W5:Y:S01]  /*3c00*/  LDG.E.S16 R18, [R2.64] ;  /* 0x0000002402127981 */ /* 0x000162000c1e1700 */
[----:B------:R-:W-:Y:S05]  /*3c10*/  BRA `(.L_x_17423) ;  /* 0x00000c4000007947 */ /* 0x000fea0003800000 */
.L_x_17419:
        /* <DEDUP_REMOVED lines=9> */
.L_x_17427:
[----:B------:R-:W2:Y:S02]  /*3cb0*/  LDG.E.U16 R2, [R2.64] ;  /* 0x0000002402027981 */ /* 0x000ea4000c1e1500 */
[----:B--2---:R-:W-:-:S06]  /*3cc0*/  HADD2.F32 R18, -RZ, R2.H0_H0 ;  /* 0x20000002ff127230 */ /* 0x004fcc0000004100 */
[----:B------:R-:W0:Y:S01]  /*3cd0*/  F2I.FTZ.TRUNC.NTZ R18, R18 ;  /* 0x0000001200127305 */ /* 0x000e22000021f100 */
[----:B------:R-:W-:Y:S05]  /*3ce0*/  BRA `(.L_x_17423) ;  /* 0x00000b7000007947 */ /* 0x000fea0003800000 */
.L_x_17426:
        /* <DEDUP_REMOVED lines=9> */
.L_x_17429:
[----:B------:R-:W2:Y:S02]  /*3d80*/  LDG.E.U16 R2, [R2.64] ;  /* 0x0000002402027981 */ /* 0x000ea4000c1e1500 */
[----:B--2---:R-:W-:-:S06]  /*3d90*/  HADD2.F32 R18, -RZ, R2.H0_H0 ;  /* 0x20000002ff127230 */ /* 0x004fcc0000004100 */
[----:B------:R-:W0:Y:S01]  /*3da0*/  F2I.FTZ.TRUNC.NTZ R18, R18 ;  /* 0x0000001200127305 */ /* 0x000e22000021f100 */
[----:B------:R-:W-:Y:S05]  /*3db0*/  BRA `(.L_x_17423) ;  /* 0x00000aa000007947 */ /* 0x000fea0003800000 */
.L_x_17428:
[----:B------:R-:W2:Y:S02]  /*3dc0*/  LDG.E.64 R2, [R2.64] ;  /* 0x0000002402027981 */ /* 0x000ea4000c1e1b00 */
[----:B--2---:R0:W1:Y:S01]  /*3dd0*/  F2I.F64.TRUNC R18, R2 ;  /* 0x0000000200127311 */ /* 0x004062000030d100 */
[----:B------:R-:W-:Y:S05]  /*3de0*/  BRA `(.L_x_17423) ;  /* 0x00000a7000007947 */ /* 0x000fea0003800000 */
.L_x_17418:
        /* <DEDUP_REMOVED lines=12> */
.L_x_17432:
[----:B------:R-:W2:Y:S02]  /*3eb0*/  LDG.E.64 R2, [R2.64] ;  /* 0x0000002402027981 */ /* 0x000ea4000c1e1b00 */
[----:B--2---:R0:W1:Y:S01]  /*3ec0*/  F2I.F64.TRUNC R18, R2 ;  /* 0x0000000200127311 */ /* 0x004062000030d100 */
[----:B------:R-:W-:Y:S05]  /*3ed0*/  BRA `(.L_x_17423) ;  /* 0x0000098000007947 */ /* 0x000fea0003800000 */
.L_x_17431:
        /* <DEDUP_REMOVED lines=27> */
.L_x_17434:
        /* <DEDUP_REMOVED lines=14> */
.L_x_17433:
[----:B------:R-:W2:Y:S02]  /*4170*/  LDG.E.U16 R18, [R2.64] ;  /* 0x0000002402127981 */ /* 0x000ea4000c1e1500 */
[----:B--2---:R-:W-:-:S06]  /*4180*/  PRMT R18, RZ, 0x5410, R18 ;  /* 0x00005410ff127816 */ /* 0x004fcc0000000012 */
[----:B------:R-:W0:Y:S01]  /*4190*/  F2I.FTZ.TRUNC.NTZ R18, R18 ;  /* 0x0000001200127305 */ /* 0x000e22000021f100 */
[----:B------:R-:W-:Y:S05]  /*41a0*/  BRA `(.L_x_17423) ;  /* 0x000006b000007947 */ /* 0x000fea0003800000 */
.L_x_17430:
        /* <DEDUP_REMOVED lines=10> */
.L_x_17437:
        /* <DEDUP_REMOVED lines=21> */
.L_x_17441:
[----:B------:R-:W-:Y:S05]  /*43a0*/  BSYNC B1 ;  /* 0x0000000000017941 */ /* 0x000fea0003800000 */
.L_x_17440:
[----:B------:R-:W-:Y:S01]  /*43b0*/  IMAD.SHL.U32 R2, R2, 0x100000, RZ ;  /* 0x0010000002027824 */ /* 0x000fe200078e00ff */
[----:B------:R-:W-:-:S04]  /*43c0*/  LEA R3, R0, 0x3b800000, 0x17 ;  /* 0x3b80000000037811 */ /* 0x000fc800078eb8ff */
[----:B------:R-:W-:Y:S02]  /*43d0*/  LOP3.LUT R18, R3, R2, R18, 0xfe, !PT ;  /* 0x0000000203127212 */ /* 0x000fe400078efe12 */
.L_x_17439:
[----:B------:R-:W-:Y:S05]  /*43e0*/  BSYNC B0 ;  /* 0x0000000000007941 */ /* 0x000fea0003800000 */
.L_x_17438:
[----:B------:R-:W0:Y:S01]  /*43f0*/  F2I.FTZ.TRUNC.NTZ R18, R18 ;  /* 0x0000001200127305 */ /* 0x000e22000021f100 */
[----:B------:R-:W-:Y:S05]  /*4400*/  BRA `(.L_x_17423) ;  /* 0x0000045000007947 */ /* 0x000fea0003800000 */
.L_x_17436:
        /* <DEDUP_REMOVED lines=21> */
.L_x_17445:
[----:B------:R-:W-:Y:S05]  /*4560*/  BSYNC B1 ;  /* 0x0000000000017941 */ /* 0x000fea0003800000 */
.L_x_17444:
[----:B------:R-:W-:Y:S01]  /*4570*/  IMAD.SHL.U32 R2, R2, 0x200000, RZ ;  /* 0x0020000002027824 */ /* 0x000fe200078e00ff */
[----:B------:R-:W-:-:S04]  /*4580*/  LEA R3, R0, 0x37800000, 0x17 ;  /* 0x3780000000037811 */ /* 0x000fc800078eb8ff */
[----:B------:R-:W-:Y:S02]  /*4590*/  LOP3.LUT R18, R3, R2, R18, 0xfe, !PT ;  /* 0x0000000203127212 */ /* 0x000fe400078efe12 */
.L_x_17443:
[----:B------:R-:W-:Y:S05]  /*45a0*/  BSYNC B0 ;  /* 0x0000000000007941 */ /* 0x000fea0003800000 */
.L_x_17442:
[----:B------:R-:W0:Y:S01]  /*45b0*/  F2I.FTZ.TRUNC.NTZ R18, R18 ;  /* 0x0000001200127305 */ /* 0x000e22000021f100 */
[----:B------:R-:W-:Y:S05]  /*45c0*/  BRA `(.L_x_17423) ;  /* 0x0000029000007947 */ /* 0x000fea0003800000 */
.L_x_17435:
        /* <DEDUP_REMOVED lines=14> */
.L_x_17449:
[----:B------:R-:W-:Y:S05]  /*46b0*/  BSYNC B0 ;  /* 0x0000000000007941 */ /* 0x000fea0003800000 */
.L_x_17448:
[----:B------:R-:W0:Y:S01]  /*46c0*/  F2I.FTZ.TRUNC.NTZ R18, R18 ;  /* 0x0000001200127305 */ /* 0x000e22000021f100 */
[----:B------:R-:W-:Y:S05]  /*46d0*/  BRA `(.L_x_17423) ;  /* 0x0000018000007947 */ /* 0x000fea0003800000 */
.L_x_17422:
        /* <DEDUP_REMOVED lines=21> */
.L_x_17447:
[----:B------:R0:W5:Y:S01]  /*4830*/  LDG.E R18, [R2.64] ;  /* 0x0000002402127981 */ /* 0x000162000c1e1900 */
[----:B------:R-:W-:Y:S05]  /*4840*/  BRA `(.L_x_17423) ;  /* 0x0000001000007947 */ /* 0x000fea0003800000 */
.L_x_17446:
[----:B------:R0:W5:Y:S02]  /*4850*/  LDG.E R18, [R2.64] ;  /* 0x0000002402127981 */ /* 0x000164000c1e1900 */
.L_x_17423:
        /* <DEDUP_REMOVED lines=15> */
.L_x_17453:
[----:B------:R0:W-:Y:S01]  /*4950*/  STG.E.U8 [R16.64], R2 ;  /* 0x0000000210007986 */ /* 0x0001e2000c101124 */
[----:B------:R-:W-:Y:S05]  /*4960*/  BRA `(.L_x_17455) ;  /* 0x00000d7000007947 */ /* 0x000fea0003800000 */
.L_x_17452:
        /* <DEDUP_REMOVED lines=9> */
.L_x_17457:
[----:B------:R0:W-:Y:S01]  /*4a00*/  STG.E [R16.64], R2 ;  /* 0x0000000210007986 */ /* 0x0001e2000c101924 */
[----:B------:R-:W-:Y:S05]  /*4a10*/  BRA `(.L_x_17455) ;  /* 0x00000cc000007947 */ /* 0x000fea0003800000 */
.L_x_17456:
[----:B------:R0:W-:Y:S01]  /*4a20*/  STG.E.U16 [R16.64], R2 ;  /* 0x0000000210007986 */ /* 0x0001e2000c101524 */
[----:B------:R-:W-:Y:S05]  /*4a30*/  BRA `(.L_x_17455) ;  /* 0x00000ca000007947 */ /* 0x000fea0003800000 */
.L_x_17451:
        /* <DEDUP_REMOVED lines=9> */
.L_x_17459:
[----:B------:R-:W0:Y:S02]  /*4ad0*/  I2F R0, R2 ;  /* 0x0000000200007306 */ /* 0x000e240000201400 */
[----:B0-----:R-:W-:-:S05]  /*4ae0*/  F2FP.PACK_AB R0, RZ, R0 ;  /* 0x00000000ff00723e */ /* 0x001fca00000000ff */
[----:B------:R0:W-:Y:S01]  /*4af0*/  STG.E.U16 [R16.64], R0 ;  /* 0x0000000010007986 */ /* 0x0001e2000c101524 */
[----:B------:R-:W-:Y:S05]  /*4b00*/  BRA `(.L_x_17455) ;  /* 0x00000bd000007947 */ /* 0x000fea0003800000 */
.L_x_17458:
        /* <DEDUP_REMOVED lines=10> */
.L_x_17461:
[----:B------:R-:W0:Y:S02]  /*4bb0*/  I2F R2, R2 ;  /* 0x0000000200027306 */ /* 0x000e240000201400 */
[----:B0-----:R-:W-:-:S04]  /*4bc0*/  F2FP.PACK_AB R3, RZ, R2 ;  /* 0x00000002ff03723e */ /* 0x001fc800000000ff */
[----:B------:R-:W-:-:S05]  /*4bd0*/  PRMT R3, R3, 0x5410, RZ ;  /* 0x0000541003037816 */ /* 0x000fca00000000ff */
[----:B------:R0:W-:Y:S01]  /*4be0*/  STG.E [R16.64], R3 ;  /* 0x0000000310007986 */ /* 0x0001e2000c101924 */
[----:B------:R-:W-:Y:S05]  /*4bf0*/  BRA `(.L_x_17455) ;  /* 0x00000ae000007947 */ /* 0x000fea0003800000 */
.L_x_17460:
[----:B------:R-:W0:Y:S02]  /*4c00*/  I2F.F64 R2, R2 ;  /* 0x0000000200027312 */ /* 0x000e240000201c00 */
[----:B0-----:R0:W-:Y:S01]  /*4c10*/  STG.E.64 [R16.64], R2 ;  /* 0x0000000210007986 */ /* 0x0011e2000c101b24 */
[----:B------:R-:W-:Y:S05]  /*4c20*/  BRA `(.L_x_17455) ;  /* 0x00000ab000007947 */ /* 0x000fea0003800000 */
.L_x_17450:
        /* <DEDUP_REMOVED lines=12> */
.L_x_17464:
[----:B------:R-:W0:Y:S01]  /*4cf0*/  I2F.F64 R4, R2 ;  /* 0x0000000200047312 */ /* 0x000e220000201c00 */
[----:B------:R-:W-:-:S05]  /*4d00*/  CS2R R6, SRZ ;  /* 0x0000000000067805 */ /* 0x000fca000001ff00 */
[----:B0-----:R0:W-:Y:S01]  /*4d10*/  STG.E.128 [R16.64], R4 ;  /* 0x0000000410007986 */ /* 0x0011e2000c101d24 */
[----:B------:R-:W-:Y:S05]  /*4d20*/  BRA `(.L_x_17455) ;  /* 0x000009b000007947 */ /* 0x000fea0003800000 */
.L_x_17463:
        /* <DEDUP_REMOVED lines=21> */
.L_x_17468:
[----:B------:R-:W-:Y:S05]  /*4e80*/  BSYNC B0 ;  /* 0x0000000000007941 */ /* 0x000fea0003800000 */
.L_x_17467:
[----:B------:R-:W-:-:S05]  /*4e90*/  LOP3.LUT R3, R0, R3, RZ, 0xfc, !PT ;  /* 0x0000000300037212 */ /* 0x000fca00078efcff */
[----:B------:R0:W-:Y:S01]  /*4ea0*/  STG.E.U8 [R16.64], R3 ;  /* 0x0000000310007986 */ /* 0x0001e2000c101124 */
[----:B------:R-:W-:Y:S05]  /*4eb0*/  BRA `(.L_x_17455) ;  /* 0x0000082000007947 */ /* 0x000fea0003800000 */
.L_x_17466:
        /* <DEDUP_REMOVED lines=13> */
.L_x_17470:
[----:B------:R-:W-:Y:S01]  /*4f90*/  IMAD.MOV.U32 R0, RZ, RZ, 0x7f ;  /* 0x0000007fff007424 */ /* 0x000fe200078e00ff */
[----:B------:R-:W-:-:S04]  /*4fa0*/  ISETP.GT.U32.AND P0, PT, R3, 0x7f800000, PT ;  /* 0x7f8000000300780c */ /* 0x000fc80003f04070 */
[----:B------:R-:W-:-:S04]  /*4fb0*/  SEL R0, R0, 0x7c, P0 ;  /* 0x0000007c00007807 */ /* 0x000fc80000000000 */
.L_x_17471:
[----:B------:R-:W-:Y:S05]  /*4fc0*/  BSYNC B0 ;  /* 0x0000000000007941 */ /* 0x000fea0003800000 */
.L_x_17469:
[----:B------:R-:W-:-:S04]  /*4fd0*/  LOP3.LUT R2, R5, 0x80000000, RZ, 0xc0, !PT ;  /* 0x8000000005027812 */ /* 0x000fc800078ec0ff */
[----:B------:R-:W-:-:S04]  /*4fe0*/  SHF.R.U32.HI R3, RZ, 0x18, R2 ;  /* 0x00000018ff037819 */ /* 0x000fc80000011602 */
[----:B------:R-:W-:-:S05]  /*4ff0*/  LOP3.LUT R3, R0, R3, RZ, 0xfc, !PT ;  /* 0x0000000300037212 */ /* 0x000fca00078efcff */
[----:B------:R0:W-:Y:S01]  /*5000*/  STG.E.U8 [R16.64], R3 ;  /* 0x0000000310007986 */ /* 0x0001e2000c101124 */
[----:B------:R-:W-:Y:S05]  /*5010*/  BRA `(.L_x_17455) ;  /* 0x000006c000007947 */ /* 0x000fea0003800000 */
.L_x_17465:
[----:B------:R-:W0:Y:S02]  /*5020*/  I2F R0, R2 ;  /* 0x0000000200007306 */ /* 0x000e240000201400 */
[----:B0-----:R-:W-:-:S05]  /*5030*/  F2FP.BF16.PACK_AB R0, RZ, R0 ;  /* 0x00000000ff00723e */ /* 0x001fca00000010ff */
[----:B------:R0:W-:Y:S01]  /*5040*/  STG.E.U16 [R16.64], R0 ;  /* 0x0000000010007986 */ /* 0x0001e2000c101524 */
[----:B------:R-:W-:Y:S05]  /*5050*/  BRA `(.L_x_17455) ;  /* 0x0000068000007947 */ /* 0x000fea0003800000 */
.L_x_17462:
        /* <DEDUP_REMOVED lines=10> */
.L_x_17474:
        /* <DEDUP_REMOVED lines=17> */
.L_x_17477:
[----:B------:R-:W-:-:S04]  /*5210*/  LOP3.LUT R2, R5, 0x80000000, RZ, 0xc0, !PT ;  /* 0x8000000005027812 */ /* 0x000fc800078ec0ff */
[----:B------:R-:W-:-:S04]  /*5220*/  SHF.R.U32.HI R3, RZ, 0x18, R2 ;  /* 0x00000018ff037819 */ /* 0x000fc80000011602 */
[----:B------:R-:W-:-:S04]  /*5230*/  LOP3.LUT R0, R0, R3, RZ, 0xfc, !PT ;  /* 0x0000000300007212 */ /* 0x000fc800078efcff */
[----:B------:R-:W-:Y:S02]  /*5240*/  PRMT R8, R0, 0x7610, R8 ;  /* 0x0000761000087816 */ /* 0x000fe40000000008 */
.L_x_17476:
[----:B------:R-:W-:Y:S05]  /*5250*/  BSYNC B0 ;  /* 0x0000000000007941 */ /* 0x000fea0003800000 */
.L_x_17475:
[----:B------:R0:W-:Y:S01]  /*5260*/  STG.E.U8 [R16.64], R8 ;  /* 0x0000000810007986 */ /* 0x0001e2000c101124 */
[----:B------:R-:W-:Y:S05]  /*5270*/  BRA `(.L_x_17455) ;  /* 0x0000046000007947 */ /* 0x000fea0003800000 */
.L_x_17473:
        /* <DEDUP_REMOVED lines=17> */
.L_x_17480:
[----:B------:R-:W-:-:S04]  /*5390*/  LOP3.LUT R2, R5, 0x80000000, RZ, 0xc0, !PT ;  /* 0x8000000005027812 */ /* 0x000fc800078ec0ff */
[----:B------:R-:W-:-:S04]  /*53a0*/  SHF.R.U32.HI R3, RZ, 0x18, R2 ;  /* 0x00000018ff037819 */ /* 0x000fc80000011602 */
[----:B------:R-:W-:-:S04]  /*53b0*/  LOP3.LUT R0, R0, R3, RZ, 0xfc, !PT ;  /* 0x0000000300007212 */ /* 0x000fc800078efcff */
[----:B------:R-:W-:Y:S02]  /*53c0*/  PRMT R8, R0, 0x7610, R8 ;  /* 0x0000761000087816 */ /* 0x000fe40000000008 */
.L_x_17479:
[----:B------:R-:W-:Y:S05]  /*53d0*/  BSYNC B0 ;  /* 0x0000000000007941 */ /* 0x000fea0003800000 */
.L_x_17478:
[----:B------:R0:W-:Y:S01]  /*53e0*/  STG.E.U8 [R16.64], R8 ;  /* 0x0000000810007986 */ /* 0x0001e2000c101124 */
[----:B------:R-:W-:Y:S05]  /*53f0*/  BRA `(.L_x_17455) ;  /* 0x000002e000007947 */ /* 0x000fea0003800000 */
.L_x_17472:
        /* <DEDUP_REMOVED lines=22> */
.L_x_17454:
        /* <DEDUP_REMOVED lines=20> */
.L_x_17482:
[----:B------:R-:W-:-:S05]  /*56a0*/  SHF.R.S32.HI R3, RZ, 0x1f, R2 ;  /* 0x0000001fff037819 */ /* 0x000fca0000011402 */
[----:B------:R0:W-:Y:S01]  /*56b0*/  STG.E.64 [R16.64], R2 ;  /* 0x0000000210007986 */ /* 0x0001e2000c101b24 */
[----:B------:R-:W-:Y:S05]  /*56c0*/  BRA `(.L_x_17455) ;  /* 0x0000001000007947 */ /* 0x000fea0003800000 */
.L_x_17481:
[----:B------:R0:W-:Y:S02]  /*56d0*/  STG.E [R16.64], R2 ;  /* 0x0000000210007986 */ /* 0x0001e4000c101924 */
.L_x_17455:
        /* <DEDUP_REMOVED lines=231> */
.L_x_17483:
        /* <DEDUP_REMOVED lines=18> */
.L_x_17487:
[----:B------:R0:W5:Y:S01]  /*6670*/  LDG.E.U8 R18, [R2.64] ;  /* 0x0000002402127981 */ /* 0x000162000c1e1100 */
[----:B------:R-:W-:Y:S05]  /*6680*/  BRA `(.L_x_17489) ;  /* 0x00000d0000007947 */ /* 0x000fea0003800000 */
.L_x_17486:
        /* <DEDUP_REMOVED lines=8> */
.L_x_17491:
[----:B------:R0:W5:Y:S01]  /*6710*/  LDG.E R18, [R2.64] ;  /* 0x0000002402127981 */ /* 0x000162000c1e1900 */
[----:B------:R-:W-:Y:S05]  /*6720*/  BRA `(.L_x_17489) ;  /* 0x00000c6000007947 */ /* 0x000fea0003800000 */
.L_x_17490:
[----:B------:R0:W5:Y:S01]  /*6730*/  LDG.E.S16 R18, [R2.64] ;  /* 0x0000002402127981 */ /* 0x000162000c1e1700 */
[----:B------:R-:W-:Y:S05]  /*6740*/  BRA `(.L_x_17489) ;  /* 0x00000c4000007947 */ /* 0x000fea0003800000 */
.L_x_17485:
        /* <DEDUP_REMOVED lines=9> */
.L_x_17493:
[----:B------:R-:W2:Y:S02]  /*67e0*/  LDG.E.U16 R2, [R2.64] ;  /* 0x0000002402027981 */ /* 0x000ea4000c1e1500 */
[----:B--2---:R-:W-:-:S06]  /*67f0*/  HADD2.F32 R18, -RZ, R2.H0_H0 ;  /* 0x20000002ff127230 */ /* 0x004fcc0000004100 */
[----:B------:R-:W0:Y:S01]  /*6800*/  F2I.FTZ.TRUNC.NTZ R18, R18 ;  /* 0x0000001200127305 */ /* 0x000e22000021f100 */
[----:B------:R-:W-:Y:S05]  /*6810*/  BRA `(.L_x_17489) ;  /* 0x00000b7000007947 */ /* 0x000fea0003800000 */
.L_x_17492:
        /* <DEDUP_REMOVED lines=9> */
.L_x_17495:
[----:B------:R-:W2:Y:S02]  /*68b0*/  LDG.E.U16 R2, [R2.64] ;  /* 0x0000002402027981 */ /* 0x000ea4000c1e1500 */
[----:B--2---:R-:W-:-:S06]  /*68c0*/  HADD2.F32 R18, -RZ, R2.H0_H0 ;  /* 0x20000002ff127230 */ /* 0x004fcc0000004100 */
[----:B------:R-:W0:Y:S01]  /*68d0*/  F2I.FTZ.TRUNC.NTZ R18, R18 ;  /* 0x0000001200127305 */ /* 0x000e22000021f100 */
[----:B------:R-:W-:Y:S05]  /*68e0*/  BRA `(.L_x_17489) ;  /* 0x00000aa000007947 */ /* 0x000fea0003800000 */
.L_x_17494:
[----:B------:R-:W2:Y:S02]  /*68f0*/  LDG.E.64 R2, [R2.64] ;  /* 0x0000002402027981 */ /* 0x000ea4000c1e1b00 */
[----:B--2---:R0:W1:Y:S01]  /*6900*/  F2I.F64.TRUNC R18, R2 ;  /* 0x0000000200127311 */ /* 0x004062000030d100 */
[----:B------:R-:W-:Y:S05]  /*6910*/  BRA `(.L_x_17489) ;  /* 0x00000a7000007947 */ /* 0x000fea0003800000 */
.L_x_17484:
        /* <DEDUP_REMOVED lines=12> */
.L_x_17498:
[----:B------:R-:W2:Y:S02]  /*69e0*/  LDG.E.64 R2, [R2.64] ;  /* 0x0000002402027981 */ /* 0x000ea4000c1e1b00 */
[----:B--2---:R0:W1:Y:S01]  /*69f0*/  F2I.F64.TRUNC R18, R2 ;  /* 0x0000000200127311 */ /* 0x004062000030d100 */
[----:B------:R-:W-:Y:S05]  /*6a00*/  BRA `(.L_x_17489) ;  /* 0x0000098000007947 */ /* 0x000fea0003800000 */
.L_x_17497:
        /* <DEDUP_REMOVED lines=27> */
.L_x_17500:
        /* <DEDUP_REMOVED lines=14> */
.L_x_17499:
[----:B------:R-:W2:Y:S02]  /*6ca0*/  LDG.E.U16 R18, [R2.64] ;  /* 0x0000002402127981 */ /* 0x000ea4000c1e1500 */
[----:B--2---:R-:W-:-:S06]  /*6cb0*/  PRMT R18, RZ, 0x5410, R18 ;  /* 0x00005410ff127816 */ /* 0x004fcc0000000012 */
[----:B------:R-:W0:Y:S01]  /*6cc0*/  F2I.FTZ.TRUNC.NTZ R18, R18 ;  /* 0x0000001200127305 */ /* 0x000e22000021f100 */
[----:B------:R-:W-:Y:S05]  /*6cd0*/  BRA `(.L_x_17489) ;  /* 0x000006b000007947 */ /* 0x000fea0003800000 */
.L_x_17496:
        /* <DEDUP_REMOVED lines=10> */
.L_x_17503:
        /* <DEDUP_REMOVED lines=21> */
.L_x_17507:
[----:B------:R-:W-:Y:S05]  /*6ed0*/  BSYNC B1 ;  /* 0x0000000000017941 */ /* 0x000fea0003800000 */
.L_x_17506:
[----:B------:R-:W-:Y:S01]  /*6ee0*/  IMAD.SHL.U32 R2, R2, 0x100000, RZ ;  /* 0x0010000002027824 */ /* 0x000fe200078e00ff */
[----:B------:R-:W-:-:S04]  /*6ef0*/  LEA R3, R0, 0x3b800000, 0x17 ;  /* 0x3b80000000037811 */ /* 0x000fc800078eb8ff */
[----:B------:R-:W-:Y:S02]  /*6f00*/  LOP3.LUT R18, R3, R2, R18, 0xfe, !PT ;  /* 0x0000000203127212 */ /* 0x000fe400078efe12 */
.L_x_17505:
[----:B------:R-:W-:Y:S05]  /*6f10*/  BSYNC B0 ;  /* 0x0000000000007941 */ /* 0x000fea0003800000 */
.L_x_17504:
[----:B------:R-:W0:Y:S01]  /*6f20*/  F2I.FTZ.TRUNC.NTZ R18, R18 ;  /* 0x0000001200127305 */ /* 0x000e22000021f100 */
[----:B------:R-:W-:Y:S05]  /*6f30*/  BRA `(.L_x_17489) ;  /* 0x0000045000007947 */ /* 0x000fea0003800000 */
.L_x_17502:
        /* <DEDUP_REMOVED lines=21> */
.L_x_17511:
[----:B------:R-:W-:Y:S05]  /*7090*/  BSYNC B1 ;  /* 0x0000000000017941 */ /* 0x000fea0003800000 */
.L_x_17510:
[----:B------:R-:W-:Y:S01]  /*70a0*/  IMAD.SHL.U32 R2, R2, 0x200000, RZ ;  /* 0x0020000002027824 */ /* 0x000fe200078e00ff */
[----:B------:R-:W-:-:S04]  /*70b0*/  LEA R3, R0, 0x37800000, 0x17 ;  /* 0x3780000000037811 */ /* 0x000fc800078eb8ff */
[----:B------:R-:W-:Y:S02]  /*70c0*/  LOP3.LUT R18, R3, R2, R18, 0xfe, !PT ;  /* 0x0000000203127212 */ /* 0x000fe400078efe12 */
.L_x_17509:
[----:B------:R-:W-:Y:S05]  /*70d0*/  BSYNC B0 ;  /* 0x0000000000007941 */ /* 0x000fea0003800000 */
.L_x_17508:
[----:B------:R-:W0:Y:S01]  /*70e0*/  F2I.FTZ.TRUNC.NTZ R18, R18 ;  /* 0x0000001200127305 */ /* 0x000e22000021f100 */
[----:B------:R-:W-:Y:S05]  /*70f0*/  BRA `(.L_x_17489) ;  /* 0x0000029000007947 */ /* 0x000fea0003800000 */
.L_x_17501:
        /* <DEDUP_REMOVED lines=14> */
.L_x_17515:
[----:B------:R-:W-:Y:S05]  /*71e0*/  BSYNC B0 ;  /* 0x0000000000007941 */ /* 0x000fea0003800000 */
.L_x_17514:
[----:B------:R-:W0:Y:S01]  /*71f0*/  F2I.FTZ.TRUNC.NTZ R18, R18 ;  /* 0x0000001200127305 */ /* 0x000e22000021f100 */
[----:B------:R-:W-:Y:S05]  /*7200*/  BRA `(.L_x_17489) ;  /* 0x0000018000007947 */ /* 0x000fea0003800000 */
.L_x_17488:
        /* <DEDUP_REMOVED lines=21> */
.L_x_17513:
[----:B------:R0:W5:Y:S01]  /*7360*/  LDG.E R18, [R2.64] ;  /* 0x0000002402127981 */ /* 0x000162000c1e1900 */
[----:B------:R-:W-:Y:S05]  /*7370*/  BRA `(.L_x_17489) ;  /* 0x0000001000007947 */ /* 0x000fea0003800000 */
.L_x_17512:
[----:B------:R0:W5:Y:S02]  /*7380*/  LDG.E R18, [R2.64] ;  /* 0x0000002402127981 */ /* 0x000164000c1e1900 */
.L_x_17489:
        /* <DEDUP_REMOVED lines=15> */
.L_x_17519:
[----:B------:R0:W-:Y:S01]  /*7480*/  STG.E.U8 [R16.64], R2 ;  /* 0x0000000210007986 */ /* 0x0001e2000c101124 */
[----:B------:R-:W-:Y:S05]  /*7490*/  BRA `(.L_x_17521) ;  /* 0x00000d7000007947 */ /* 0x000fea0003800000 */
.L_x_17518:
        /* <DEDUP_REMOVED lines=9> */
.L_x_17523:
[----:B------:R0:W-:Y:S01]  /*7530*/  STG.E [R16.64], R2 ;  /* 0x0000000210007986 */ /* 0x0001e2000c101924 */
[----:B------:R-:W-:Y:S05]  /*7540*/  BRA `(.L_x_17521) ;  /* 0x00000cc000007947 */ /* 0x000fea0003800000 */
.L_x_17522:
[----:B------:R0:W-:Y:S01]  /*7550*/  STG.E.U16 [R16.64], R2 ;  /* 0x0000000210007986 */ /* 0x0001e2000c101524 */
[----:B------:R-:W-:Y:S05]  /*7560*/  BRA `(.L_x_17521) ;  /* 0x00000ca000007947 */ /* 0x000fea0003800000 */
.L_x_17517:
        /* <DEDUP_REMOVED lines=9> */
.L_x_17525:
[----:B------:R-:W0:Y:S02]  /*7600*/  I2F R0, R2 ;  /* 0x0000000200007306 */ /* 0x000e240000201400 */
[----:B0-----:R-:W-:-:S05]  /*7610*/  F2FP.PACK_AB R0, RZ, R0 ;  /* 0x00000000ff00723e */ /* 0x001fca00000000ff */
[----:B------:R0:W-:Y:S01]  /*7620*/  STG.E.U16 [R16.64], R0 ;  /* 0x0000000010007986 */ /* 0x0001e2000c101524 */
[----:B------:R-:W-:Y:S05]  /*7630*/  BRA `(.L_x_17521) ;  /* 0x00000bd000007947 */ /* 0x000fea0003800000 */
.L_x_17524:
        /* <DEDUP_REMOVED lines=10> */
.L_x_17527:
[----:B------:R-:W0:Y:S02]  /*76e0*/  I2F R2, R2 ;  /* 0x0000000200027306 */ /* 0x000e240000201400 */
[----:B0-----:R-:W-:-:S04]  /*76f0*/  F2FP.PACK_AB R3, RZ, R2 ;  /* 0x00000002ff03723e */ /* 0x001fc800000000ff */
[----:B------:R-:W-:-:S05]  /*7700*/  PRMT R3, R3, 0x5410, RZ ;  /* 0x0000541003037816 */ /* 0x000fca00000000ff */
[----:B------:R0:W-:Y:S01]  /*7710*/  STG.E [R16.64], R3 ;  /* 0x0000000310007986 */ /* 0x0001e2000c101924 */
[----:B------:R-:W-:Y:S05]  /*7720*/  BRA `(.L_x_17521) ;  /* 0x00000ae000007947 */ /* 0x000fea0003800000 */
.L_x_17526:
[----:B------:R-:W0:Y:S02]  /*7730*/  I2F.F64 R2, R2 ;  /* 0x0000000200027312 */ /* 0x000e240000201c00 */
[----:B0-----:R0:W-:Y:S01]  /*7740*/  STG.E.64 [R16.64], R2 ;  /* 0x0000000210007986 */ /* 0x0011e2000c101b24 */
[----:B------:R-:W-:Y:S05]  /*7750*/  BRA `(.L_x_17521) ;  /* 0x00000ab000007947 */ /* 0x000fea0003800000 */
.L_x_17516:
        /* <DEDUP_REMOVED lines=12> */
.L_x_17530:
[----:B------:R-:W0:Y:S01]  /*7820*/  I2F.F64 R4, R2 ;  /* 0x0000000200047312 */ /* 0x000e220000201c00 */
[----:B------:R-:W-:-:S05]  /*7830*/  CS2R R6, SRZ ;  /* 0x0000000000067805 */ /* 0x000fca000001ff00 */
[----:B0-----:R0:W-:Y:S01]  /*7840*/  STG.E.128 [R16.64], R4 ;  /* 0x0000000410007986 */ /* 0x0011e2000c101d24 */
[----:B------:R-:W-:Y:S05]  /*7850*/  BRA `(.L_x_17521) ;  /* 0x000009b000007947 */ /* 0x000fea0003800000 */
.L_x_17529:
        /* <DEDUP_REMOVED lines=21> */
.L_x_17534:
[----:B------:R-:W-:Y:S05]  /*79b0*/  BSYNC B0 ;  /* 0x0000000000007941 */ /* 0x000fea0003800000 */
.L_x_17533:
[----:B------:R-:W-:-:S05]  /*79c0*/  LOP3.LUT R3, R0, R3, RZ, 0xfc, !PT ;  /* 0x0000000300037212 */ /* 0x000fca00078efcff */
[----:B------:R0:W-:Y:S01]  /*79d0*/  STG.E.U8 [R16.64], R3 ;  /* 0x0000000310007986 */ /* 0x0001e2000c101124 */
[----:B------:R-:W-:Y:S05]  /*79e0*/  BRA `(.L_x_17521) ;  /* 0x0000082000007947 */ /* 0x000fea0003800000 */
.L_x_17532:
        /* <DEDUP_REMOVED lines=13> */
.L_x_17536:
[----:B------:R-:W-:Y:S01]  /*7ac0*/  IMAD.MOV.U32 R0, RZ, RZ, 0x7f ;  /* 0x0000007fff007424 */ /* 0x000fe200078e00ff */
[----:B------:R-:W-:-:S04]  /*7ad0*/  ISETP.GT.U32.AND P0, PT, R3, 0x7f800000, PT ;  /* 0x7f8000000300780c */ /* 0x000fc80003f04070 */
[----:B------:R-:W-:-:S04]  /*7ae0*/  SEL R0, R0, 0x7c, P0 ;  /* 0x0000007c00007807 */ /* 0x000fc80000000000 */
.L_x_17537:
[----:B------:R-:W-:Y:S05]  /*7af0*/  BSYNC B0 ;  /* 0x0000000000007941 */ /* 0x000fea0003800000 */
.L_x_17535:
[----:B------:R-:W-:-:S04]  /*7b00*/  LOP3.LUT R2, R5, 0x80000000, RZ, 0xc0, !PT ;  /* 0x8000000005027812 */ /* 0x000fc800078ec0ff */
[----:B------:R-:W-:-:S04]  /*7b10*/  SHF.R.U32.HI R3, RZ, 0x18, R2 ;  /* 0x00000018ff037819 */ /* 0x000fc80000011602 */
[----:B------:R-:W-:-:S05]  /*7b20*/  LOP3.LUT R3, R0, R3, RZ, 0xfc, !PT ;  /* 0x0000000300037212 */ /* 0x000fca00078efcff */
[----:B------:R0:W-:Y:S01]  /*7b30*/  STG.E.U8 [R16.64], R3 ;  /* 0x0000000310007986 */ /* 0x0001e2000c101124 */
[----:B------:R-:W-:Y:S05]  /*7b40*/  BRA `(.L_x_17521) ;  /* 0x000006c000007947 */ /* 0x000fea0003800000 */
.L_x_17531:
[----:B------:R-:W0:Y:S02]  /*7b50*/  I2F R0, R2 ;  /* 0x0000000200007306 */ /* 0x000e240000201400 */
[----:B0-----:R-:W-:-:S05]  /*7b60*/  F2FP.BF16.PACK_AB R0, RZ, R0 ;  /* 0x00000000ff00723e */ /* 0x001fca00000010ff */
[----:B------:R0:W-:Y:S01]  /*7b70*/  STG.E.U16 [R16.64], R0 ;  /* 0x0000000010007986 */ /* 0x0001e2000c101524 */
[----:B------:R-:W-:Y:S05]  /*7b80*/  BRA `(.L_x_17521) ;  /* 0x0000068000007947 */ /* 0x000fea0003800000 */
.L_x_17528:
        /* <DEDUP_REMOVED lines=10> */
.L_x_17540:
        /* <DEDUP_REMOVED lines=17> */
.L_x_17543:
[----:B------:R-:W-:-:S04]  /*7d40*/  LOP3.LUT R2, R5, 0x80000000, RZ, 0xc0, !PT ;  /* 0x8000000005027812 */ /* 0x000fc800078ec0ff */
[----:B------:R-:W-:-:S04]  /*7d50*/  SHF.R.U32.HI R3, RZ, 0x18, R2 ;  /* 0x00000018ff037819 */ /* 0x000fc80000011602 */
[----:B------:R-:W-:-:S04]  /*7d60*/  LOP3.LUT R0, R0, R3, RZ, 0xfc, !PT ;  /* 0x0000000300007212 */ /* 0x000fc800078efcff */
[----:B------:R-:W-:Y:S02]  /*7d70*/  PRMT R8, R0, 0x7610, R8 ;  /* 0x0000761000087816 */ /* 0x000fe40000000008 */
.L_x_17542:
[----:B------:R-:W-:Y:S05]  /*7d80*/  BSYNC B0 ;  /* 0x0000000000007941 */ /* 0x000fea0003800000 */
.L_x_17541:
[----:B------:R0:W-:Y:S01]  /*7d90*/  STG.E.U8 [R16.64], R8 ;  /* 0x0000000810007986 */ /* 0x0001e2000c101124 */
[----:B------:R-:W-:Y:S05]  /*7da0*/  BRA `(.L_x_17521) ;  /* 0x0000046000007947 */ /* 0x000fea0003800000 */
.L_x_17539:
        /* <DEDUP_REMOVED lines=17> */
.L_x_17546:
[----:B------:R-:W-:-:S04]  /*7ec0*/  LOP3.LUT R2, R5, 0x80000000, RZ, 0xc0, !PT ;  /* 0x8000000005027812 */ /* 0x000fc800078ec0ff */
[----:B------:R-:W-:-:S04]  /*7ed0*/  SHF.R.U32.HI R3, RZ, 0x18, R2 ;  /* 0x00000018ff037819 */ /* 0x000fc80000011602 */
[----:B------:R-:W-:-:S04]  /*7ee0*/  LOP3.LUT R0, R0, R3, RZ, 0xfc, !PT ;  /* 0x0000000300007212 */ /* 0x000fc800078efcff */
[----:B------:R-:W-:Y:S02]  /*7ef0*/  PRMT R8, R0, 0x7610, R8 ;  /* 0x0000761000087816 */ /* 0x000fe40000000008 */
.L_x_17545:
[----:B------:R-:W-:Y:S05]  /*7f00*/  BSYNC B0 ;  /* 0x0000000000007941 */ /* 0x000fea0003800000 */
.L_x_17544:
[----:B------:R0:W-:Y:S01]  /*7f10*/  STG.E.U8 [R16.64], R8 ;  /* 0x0000000810007986 */ /* 0x0001e2000c101124 */
[----:B------:R-:W-:Y:S05]  /*7f20*/  BRA `(.L_x_17521) ;  /* 0x000002e000007947 */ /* 0x000fea0003800000 */
.L_x_17538:
        /* <DEDUP_REMOVED lines=22> */
.L_x_17520:
        /* <DEDUP_REMOVED lines=20> */
.L_x_17548:
[----:B------:R-:W-:-:S05]  /*81d0*/  SHF.R.S32.HI R3, RZ, 0x1f, R2 ;  /* 0x0000001fff037819 */ /* 0x000fca0000011402 */
[----:B------:R0:W-:Y:S01]  /*81e0*/  STG.E.64 [R16.64], R2 ;  /* 0x0000000210007986 */ /* 0x0001e2000c101b24 */
[----:B------:R-:W-:Y:S05]  /*81f0*/  BRA `(.L_x_17521) ;  /* 0x0000001000007947 */ /* 0x000fea0003800000 */
.L_x_17547:
[----:B------:R0:W-:Y:S02]  /*8200*/  STG.E [R16.64], R2 ;  /* 0x0000000210007986 */ /* 0x0001e4000c101924 */
.L_x_17521:
[----:B------:R-:W-:Y:S02]  /*8210*/  IADD3 R19, R19, 0x80, RZ ;  /* 0x0000008013137810 */ /* 0x000fe40007ffe0ff */
.L_x_17416:
[----:B------:R-:W-:Y:S05]  /*8220*/  BSYNC B6 ;  /* 0x0000000000067941 */ /* 0x000fea0003800000 */
.L_x_17415:
        /* <DEDUP_REMOVED lines=230> */
.L_x_17549:
        /* <DEDUP_REMOVED lines=18> */
.L_x_17553:
[----:B------:R0:W5:Y:S01]  /*91b0*/  LDG.E.U8 R18, [R2.64] ;  /* 0x0000002402127981 */ /* 0x000162000c1e1100 */
[----:B------:R-:W-:Y:S05]  /*91c0*/  BRA `(.L_x_17555) ;  /* 0x00000d0000007947 */ /* 0x000fea0003800000 */
.L_x_17552:
        /* <DEDUP_REMOVED lines=8> */
.L_x_17557:
[----:B------:R0:W5:Y:S01]  /*9250*/  LDG.E R18, [R2.64] ;  /* 0x0000002402127981 */ /* 0x000162000c1e1900 */
[----:B------:R-:W-:Y:S05]  /*9260*/  BRA `(.L_x_17555) ;  /* 0x00000c6000007947 */ /* 0x000fea0003800000 */
.L_x_17556:
[----:B------:R0:W5:Y:S01]  /*9270*/  LDG.E.S16 R18, [R2.64] ;  /* 0x0000002402127981 */ /* 0x000162000c1e1700 */
[----:B------:R-:W-:Y:S05]  /*9280*/  BRA `(.L_x_17555) ;  /* 0x00000c4000007947 */ /* 0x000fea0003800000 */
.L_x_17551:
        /* <DEDUP_REMOVED lines=9> */
.L_x_17559:
[----:B------:R-:W2:Y:S02]  /*9320*/  LDG.E.U16 R2, [R2.64] ;  /* 0x0000002402027981 */ /* 0x000ea4000c1e1500 */
[----:B--2---:R-:W-:-:S06]  /*9330*/  HADD2.F32 R18, -RZ, R2.H0_H0 ;  /* 0x20000002ff127230 */ /* 0x004fcc0000004100 */
[----:B------:R-:W0:Y:S01]  /*9340*/  F2I.FTZ.TRUNC.NTZ R18, R18 ;  /* 0x0000001200127305 */ /* 0x000e22000021f100 */
[----:B------:R-:W-:Y:S05]  /*9350*/  BRA `(.L_x_17555) ;  /* 0x00000b7000007947 */ /* 0x000fea0003800000 */
.L_x_17558:
        /* <DEDUP_REMOVED lines=9> */
.L_x_17561:
[----:B------:R-:W2:Y:S02]  /*93f0*/  LDG.E.U16 R2, [R2.64] ;  /* 0x0000002402027981 */ /* 0x000ea4000c1e1500 */
[----:B--2---:R-:W-:-:S06]  /*9400*/  HADD2.F32 R18, -RZ, R2.H0_H0 ;  /* 0x20000002ff127230 */ /* 0x004fcc0000004100 */
[----:B------:R-:W0:Y:S01]  /*9410*/  F2I.FTZ.TRUNC.NTZ R18, R18 ;  /* 0x0000001200127305 */ /* 0x000e22000021f100 */
[----:B------:R-:W-:Y:S05]  /*9420*/  BRA `(.L_x_17555) ;  /* 0x00000aa000007947 */ /* 0x000fea0003800000 */
.L_x_17560:
[----:B------:R-:W2:Y:S02]  /*9430*/  LDG.E.64 R18, [R2.64] ;  /* 0x0000002402127981 */ /* 0x000ea4000c1e1b00 */
[----:B--2---:R0:W1:Y:S01]  /*9440*/  F2I.F64.TRUNC R18, R18 ;  /* 0x0000001200127311 */ /* 0x004062000030d100 */
[----:B------:R-:W-:Y:S05]  /*9450*/  BRA `(.L_x_17555) ;  /* 0x00000a7000007947 */ /* 0x000fea0003800000 */
.L_x_17550:
        /* <DEDUP_REMOVED lines=12> */
.L_x_17564:
[----:B------:R-:W2:Y:S02]  /*9520*/  LDG.E.64 R2, [R2.64] ;  /* 0x0000002402027981 */ /* 0x000ea4000c1e1b00 */
[----:B--2---:R0:W1:Y:S01]  /*9530*/  F2I.F64.TRUNC R18, R2 ;  /* 0x0000000200127311 */ /* 0x004062000030d100 */
[----:B------:R-:W-:Y:S05]  /*9540*/  BRA `(.L_x_17555) ;  /* 0x0000098000007947 */ /* 0x000fea0003800000 */
.L_x_17563:
        /* <DEDUP_REMOVED lines=27> */
.L_x_17566:
        /* <DEDUP_REMOVED lines=14> */
.L_x_17565:
[----:B------:R-:W2:Y:S02]  /*97e0*/  LDG.E.U16 R18, [R2.64] ;  /* 0x0000002402127981 */ /* 0x000ea4000c1e1500 */
[----:B--2---:R-:W-:-:S06]  /*97f0*/  PRMT R18, RZ, 0x5410, R18 ;  /* 0x00005410ff127816 */ /* 0x004fcc0000000012 */
[----:B------:R-:W0:Y:S01]  /*9800*/  F2I.FTZ.TRUNC.NTZ R18, R18 ;  /* 0x0000001200127305 */ /* 0x000e22000021f100 */
[----:B------:R-:W-:Y:S05]  /*9810*/  BRA `(.L_x_17555) ;  /* 0x000006b000007947 */ /* 0x000fea0003800000 */
.L_x_17562:
        /* <DEDUP_REMOVED lines=10> */
.L_x_17569:
        /* <DEDUP_REMOVED lines=21> */
.L_x_17573:
[----:B------:R-:W-:Y:S05]  /*9a10*/  BSYNC B1 ;  /* 0x0000000000017941 */ /* 0x000fea0003800000 */
.L_x_17572:
[----:B------:R-:W-:Y:S01]  /*9a20*/  IMAD.SHL.U32 R2, R2, 0x100000, RZ ;  /* 0x0010000002027824 */ /* 0x000fe200078e00ff */
[----:B------:R-:W-:-:S04]  /*9a30*/  LEA R3, R0, 0x3b800000, 0x17 ;  /* 0x3b80000000037811 */ /* 0x000fc800078eb8ff */
[----:B------:R-:W-:Y:S02]  /*9a40*/  LOP3.LUT R18, R3, R2, R18, 0xfe, !PT ;  /* 0x0000000203127212 */ /* 0x000fe400078efe12 */
.L_x_17571:
[----:B------:R-:W-:Y:S05]  /*9a50*/  BSYNC B0 ;  /* 0x0000000000007941 */ /* 0x000fea0003800000 */
.L_x_17570:
[----:B------:R-:W0:Y:S01]  /*9a60*/  F2I.FTZ.TRUNC.NTZ R18, R18 ;  /* 0x0000001200127305 */ /* 0x000e22000021f100 */
[----:B------:R-:W-:Y:S05]  /*9a70*/  BRA `(.L_x_17555) ;  /* 0x0000045000007947 */ /* 0x000fea0003800000 */
.L_x_17568:
        /* <DEDUP_REMOVED lines=21> */
.L_x_17577:
[----:B------:R-:W-:Y:S05]  /*9bd0*/  BSYNC B1 ;  /* 0x0000000000017941 */ /* 0x000fea0003800000 */
.L_x_17576:
[----:B------:R-:W-:Y:S01]  /*9be0*/  IMAD.SHL.U32 R2, R2, 0x200000, RZ ;  /* 0x0020000002027824 */ /* 0x000fe200078e00ff */
[----:B------:R-:W-:-:S04]  /*9bf0*/  LEA R3, R0, 0x37800000, 0x17 ;  /* 0x3780000000037811 */ /* 0x000fc800078eb8ff */
[----:B------:R-:W-:Y:S02]  /*9c00*/  LOP3.LUT R18, R3, R2, R18, 0xfe, !PT ;  /* 0x0000000203127212 */ /* 0x000fe400078efe12 */
.L_x_17575:
[----:B------:R-:W-:Y:S05]  /*9c10*/  BSYNC B0 ;  /* 0x0000000000007941 */ /* 0x000fea0003800000 */
.L_x_17574:
[----:B------:R-:W0:Y:S01]  /*9c20*/  F2I.FTZ.TRUNC.NTZ R18, R18 ;  /* 0x0000001200127305 */ /* 0x000e22000021f100 */
[----:B------:R-:W-:Y:S05]  /*9c30*/  BRA `(.L_x_17555) ;  /* 0x0000029000007947 */ /* 0x000fea0003800000 */
.L_x_17567:
        /* <DEDUP_REMOVED lines=14> */
.L_x_17581:
[----:B------:R-:W-:Y:S05]  /*9d20*/  BSYNC B0 ;  /* 0x0000000000007941 */ /* 0x000fea0003800000 */
.L_x_17580:
[----:B------:R-:W0:Y:S01]  /*9d30*/  F2I.FTZ.TRUNC.NTZ R18, R18 ;  /* 0x0000001200127305 */ /* 0x000e22000021f100 */
[----:B------:R-:W-:Y:S05]  /*9d40*/  BRA `(.L_x_17555) ;  /* 0x0000018000007947 */ /* 0x000fea0003800000 */
.L_x_17554:
        /* <DEDUP_REMOVED lines=21> */
.L_x_17579:
[----:B------:R0:W5:Y:S01]  /*9ea0*/  LDG.E R18, [R2.64] ;  /* 0x0000002402127981 */ /* 0x000162000c1e1900 */
[----:B------:R-:W-:Y:S05]  /*9eb0*/  BRA `(.L_x_17555) ;  /* 0x0000001000007947 */ /* 0x000fea0003800000 */
.L_x_17578:
[----:B------:R0:W5:Y:S02]  /*9ec0*/  LDG.E R18, [R2.64] ;  /* 0x0000002402127981 */ /* 0x000164000c1e1900 */
.L_x_17555:
        /* <DEDUP_REMOVED lines=15> */
.L_x_17585:
[----:B------:R-:W-:Y:S01]  /*9fc0*/  STG.E.U8 [R16.64], R2 ;  /* 0x0000000210007986 */ /* 0x000fe2000c101124 */
[----:B------:R-:W-:Y:S05]  /*9fd0*/  EXIT ;  /* 0x000000000000794d */ /* 0x000fea0003800000 */
.L_x_17584:
        /* <DEDUP_REMOVED lines=9> */
.L_x_17588:
[----:B------:R-:W-:Y:S01]  /*a070*/  STG.E [R16.64], R2 ;  /* 0x0000000210007986 */ /* 0x000fe2000c101924 */
[----:B------:R-:W-:Y:S05]  /*a080*/  EXIT ;  /* 0x000000000000794d */ /* 0x000fea0003800000 */
.L_x_17587:
[----:B------:R-:W-:Y:S01]  /*a090*/  STG.E.U16 [R16.64], R2 ;  /* 0x0000000210007986 */ /* 0x000fe2000c101524 */
[----:B------:R-:W-:Y:S05]  /*a0a0*/  EXIT ;  /* 0x000000000000794d */ /* 0x000fea0003800000 */
.L_x_17583:
        /* <DEDUP_REMOVED lines=9> */
.L_x_17590:
[----:B------:R-:W0:Y:S02]  /*a140*/  I2F R0, R2 ;  /* 0x0000000200007306 */ /* 0x000e240000201400 */
[----:B0-----:R-:W-:-:S05]  /*a150*/  F2FP.PACK_AB R0, RZ, R0 ;  /* 0x00000000ff00723e */ /* 0x001fca00000000ff */
[----:B------:R-:W-:Y:S01]  /*a160*/  STG.E.U16 [R16.64], R0 ;  /* 0x0000000010007986 */ /* 0x000fe2000c101524 */
[----:B------:R-:W-:Y:S05]  /*a170*/  EXIT ;  /* 0x000000000000794d */ /* 0x000fea0003800000 */
.L_x_17589:
        /* <DEDUP_REMOVED lines=10> */
.L_x_17592:
[----:B------:R-:W0:Y:S02]  /*a220*/  I2F R2, R2 ;  /* 0x0000000200027306 */ /* 0x000e240000201400 */
[----:B0-----:R-:W-:-:S04]  /*a230*/  F2FP.PACK_AB R3, RZ, R2 ;  /* 0x00000002ff03723e */ /* 0x001fc800000000ff */
[----:B------:R-:W-:-:S05]  /*a240*/  PRMT R3, R3, 0x5410, RZ ;  /* 0x0000541003037816 */ /* 0x000fca00000000ff */
[----:B------:R-:W-:Y:S01]  /*a250*/  STG.E [R16.64], R3 ;  /* 0x0000000310007986 */ /* 0x000fe2000c101924 */
[----:B------:R-:W-:Y:S05]  /*a260*/  EXIT ;  /* 0x000000000000794d */ /* 0x000fea0003800000 */
.L_x_17591:
[----:B------:R-:W0:Y:S02]  /*a270*/  I2F.F64 R2, R2 ;  /* 0x0000000200027312 */ /* 0x000e240000201c00 */
[----:B0-----:R-:W-:Y:S01]  /*a280*/  STG.E.64 [R16.64], R2 ;  /* 0x0000000210007986 */ /* 0x001fe2000c101b24 */
[----:B------:R-:W-:Y:S05]  /*a290*/  EXIT ;  /* 0x000000000000794d */ /* 0x000fea0003800000 */
.L_x_17582:
        /* <DEDUP_REMOVED lines=12> */
.L_x_17595:
[----:B------:R-:W0:Y:S01]  /*a360*/  I2F.F64 R4, R2 ;  /* 0x0000000200047312 */ /* 0x000e220000201c00 */
[----:B------:R-:W-:-:S05]  /*a370*/  CS2R R6, SRZ ;  /* 0x0000000000067805 */ /* 0x000fca000001ff00 */
[----:B0-----:R-:W-:Y:S01]  /*a380*/  STG.E.128 [R16.64], R4 ;  /* 0x0000000410007986 */ /* 0x001fe2000c101d24 */
[----:B------:R-:W-:Y:S05]  /*a390*/  EXIT ;  /* 0x000000000000794d */ /* 0x000fea0003800000 */
.L_x_17594:
        /* <DEDUP_REMOVED lines=21> */
.L_x_17599:
[----:B------:R-:W-:Y:S05]  /*a4f0*/  BSYNC B0 ;  /* 0x0000000000007941 */ /* 0x000fea0003800000 */
.L_x_17598:
[----:B------:R-:W-:-:S05]  /*a500*/  LOP3.LUT R3, R0, R3, RZ, 0xfc, !PT ;  /* 0x0000000300037212 */ /* 0x000fca00078efcff */
[----:B------:R-:W-:Y:S01]  /*a510*/  STG.E.U8 [R16.64], R3 ;  /* 0x0000000310007986 */ /* 0x000fe2000c101124 */
[----:B------:R-:W-:Y:S05]  /*a520*/  EXIT ;  /* 0x000000000000794d */ /* 0x000fea0003800000 */
.L_x_17597:
        /* <DEDUP_REMOVED lines=13> */
.L_x_17601:
[----:B------:R-:W-:Y:S01]  /*a600*/  IMAD.MOV.U32 R0, RZ, RZ, 0x7f ;  /* 0x0000007fff007424 */ /* 0x000fe200078e00ff */
[----:B------:R-:W-:-:S04]  /*a610*/  ISETP.GT.U32.AND P0, PT, R3, 0x7f800000, PT ;  /* 0x7f8000000300780c */ /* 0x000fc80003f04070 */
[----:B------:R-:W-:-:S04]  /*a620*/  SEL R0, R0, 0x7c, P0 ;  /* 0x0000007c00007807 */ /* 0x000fc80000000000 */
.L_x_17602:
[----:B------:R-:W-:Y:S05]  /*a630*/  BSYNC B0 ;  /* 0x0000000000007941 */ /* 0x000fea0003800000 */
.L_x_17600:
[----:B------:R-:W-:-:S04]  /*a640*/  LOP3.LUT R2, R5, 0x80000000, RZ, 0xc0, !PT ;  /* 0x8000000005027812 */ /* 0x000fc800078ec0ff */
[----:B------:R-:W-:-:S04]  /*a650*/  SHF.R.U32.HI R3, RZ, 0x18, R2 ;  /* 0x00000018ff037819 */ /* 0x000fc80000011602 */
[----:B------:R-:W-:-:S05]  /*a660*/  LOP3.LUT R3, R0, R3, RZ, 0xfc, !PT ;  /* 0x0000000300037212 */ /* 0x000fca00078efcff */
[----:B------:R-:W-:Y:S01]  /*a670*/  STG.E.U8 [R16.64], R3 ;  /* 0x0000000310007986 */ /* 0x000fe2000c101124 */
[----:B------:R-:W-:Y:S05]  /*a680*/  EXIT ;  /* 0x000000000000794d */ /* 0x000fea0003800000 */
.L_x_17596:
[----:B------:R-:W0:Y:S02]  /*a690*/  I2F R0, R2 ;  /* 0x0000000200007306 */ /* 0x000e240000201400 */
[----:B0-----:R-:W-:-:S05]  /*a6a0*/  F2FP.BF16.PACK_AB R0, RZ, R0 ;  /* 0x00000000ff00723e */ /* 0x001fca00000010ff */
[----:B------:R-:W-:Y:S01]  /*a6b0*/  STG.E.U16 [R16.64], R0 ;  /* 0x0000000010007986 */ /* 0x000fe2000c101524 */
[----:B------:R-:W-:Y:S05]  /*a6c0*/  EXIT ;  /* 0x000000000000794d */ /* 0x000fea0003800000 */
.L_x_17593:
        /* <DEDUP_REMOVED lines=10> */
.L_x_17605:
        /* <DEDUP_REMOVED lines=17> */
.L_x_17608:
[----:B------:R-:W-:-:S04]  /*a880*/  LOP3.LUT R2, R5, 0x80000000, RZ, 0xc0, !PT ;  /* 0x8000000005027812 */ /* 0x000fc800078ec0ff */
[----:B------:R-:W-:-:S04]  /*a890*/  SHF.R.U32.HI R3, RZ, 0x18, R2 ;  /* 0x00000018ff037819 */ /* 0x000fc80000011602 */
[----:B------:R-:W-:-:S04]  /*a8a0*/  LOP3.LUT R0, R0, R3, RZ, 0xfc, !PT ;  /* 0x0000000300007212 */ /* 0x000fc800078efcff */
[----:B------:R-:W-:Y:S02]  /*a8b0*/  PRMT R8, R0, 0x7610, R8 ;  /* 0x0000761000087816 */ /* 0x000fe40000000008 */
.L_x_17607:
[----:B------:R-:W-:Y:S05]  /*a8c0*/  BSYNC B0 ;  /* 0x0000000000007941 */ /* 0x000fea0003800000 */
.L_x_17606:
[----:B------:R-:W-:Y:S01]  /*a8d0*/  STG.E.U8 [R16.64], R8 ;  /* 0x0000000810007986 */ /* 0x000fe2000c101124 */
[----:B------:R-:W-:Y:S05]  /*a8e0*/  EXIT ;  /* 0x000000000000794d */ /* 0x000fea0003800000 */
.L_x_17604:
        /* <DEDUP_REMOVED lines=17> */
.L_x_17611:
[----:B------:R-:W-:-:S04]  /*aa00*/  LOP3.LUT R2, R5, 0x80000000, RZ, 0xc0, !PT ;  /* 0x8000000005027812 */ /* 0x000fc800078ec0ff */
[----:B------:R-:W-:-:S04]  /*aa10*/  SHF.R.U32.HI R3, RZ, 0x18, R2 ;  /* 0x00000018ff037819 */ /* 0x000fc80000011602 */
[----:B------:R-:W-:-:S04]  /*aa20*/  LOP3.LUT R0, R0, R3, RZ, 0xfc, !PT ;  /* 0x0000000300007212 */ /* 0x000fc800078efcff */
[----:B------:R-:W-:Y:S02]  /*aa30*/  PRMT R8, R0, 0x7610, R8 ;  /* 0x0000761000087816 */ /* 0x000fe40000000008 */
.L_x_17610:
[----:B------:R-:W-:Y:S05]  /*aa40*/  BSYNC B0 ;  /* 0x0000000000007941 */ /* 0x000fea0003800000 */
.L_x_17609:
[----:B------:R-:W-:Y:S01]  /*aa50*/  STG.E.U8 [R16.64], R8 ;  /* 0x0000000810007986 */ /* 0x000fe2000c101124 */
[----:B------:R-:W-:Y:S05]  /*aa60*/  EXIT ;  /* 0x000000000000794d */ /* 0x000fea0003800000 */
.L_x_17603:
        /* <DEDUP_REMOVED lines=22> */
.L_x_17586:
        /* <DEDUP_REMOVED lines=20> */
.L_x_17613:
[----:B------:R-:W-:-:S05]  /*ad10*/  SHF.R.S32.HI R3, RZ, 0x1f, R2 ;  /* 0x0000001fff037819 */ /* 0x000fca0000011402 */
[----:B------:R-:W-:Y:S01]  /*ad20*/  STG.E.64 [R16.64], R2 ;  /* 0x0000000210007986 */ /* 0x000fe2000c101b24 */
[----:B------:R-:W-:Y:S05]  /*ad30*/  EXIT ;  /* 0x000000000000794d */ /* 0x000fea0003800000 */
.L_x_17612:
[----:B------:R-:W-:Y:S01]  /*ad40*/  STG.E [R16.64], R2 ;  /* 0x0000000210007986 */ /* 0x000fe2000c101924 */
[----:B------:R-:W-:Y:S05]  /*ad50*/  EXIT ;  /* 0x000000000000794d */ /* 0x000fea0003800000 */
.L_x_17614:
        /* <DEDUP_REMOVED lines=10> */
.L_x_61786:


//--------------------- .text._ZN2at6native27unrolled_elementwise_kernelIZNS0_50_GLOBAL__N__2680c7bb_12_PowKernel_cu_b2145a98_318429pow_tensor_scalar_kernel_implIiiEEvRNS_18TensorIteratorBaseET0_EUliE_St5arrayIPcLm2EELi4E23TrivialOffsetCalculatorILi1EjESC_NS0_6memory12LoadWithCastILi1EEENSD_13StoreWithCastILi1EEEEEviT_S6_T2_T3_T4_T5_ --------------------------
	.section	.text._ZN2at6native27unrolled_elementwise_kernelIZNS0_50_GLOBAL__N__2680c7bb_12_PowKernel_cu_b2145a98_318429pow_tensor_scalar_kernel_implIiiEEvRNS_18TensorIteratorBaseET0_EUliE_St5arrayIPcLm2EELi4E23TrivialOffsetCalculatorILi1EjESC_NS0_6memory12LoadWithCastILi1EEENSD_13StoreWithCastILi1EEEEEviT_S6_T2_T3_T4_T5_,"ax",@progbits
	.sectioninfo	@"SHI_REGISTERS=30"
	.align	128
        .global         _ZN2at6native27unrolled_elementwise_kernelIZNS0_50_GLOBAL__N__2680c7bb_12_PowKernel_cu_b2145a98_318429pow_tensor_scalar_kernel_implIiiEEvRNS_18TensorIteratorBaseET0_EUliE_St5arrayIPcLm2EELi4E23TrivialOffsetCalculatorILi1EjESC_NS0_6memory12LoadWithCastILi1EEENSD_13StoreWithCastILi1EEEEEviT_S6_T2_T3_T4_T5_
        .type           _ZN2at6native27unrolled_elementwise_kernelIZNS0_50_GLOBAL__N__2680c7bb_12_PowKernel_cu_b2145a98_318429pow_tensor_scalar_kernel_implIiiEEvRNS_18TensorIteratorBaseET0_EUliE_St5arrayIPcLm2EELi4E23TrivialOffsetCalculatorILi1EjESC_NS0_6memory12LoadWithCastILi1EEENSD_13StoreWithCastILi1EEEEEviT_S6_T2_T3_T4_T5_,@function
        .size           _ZN2at6native27unrolled_elementwise_kernelIZNS0_50_GLOBAL__N__2680c7bb_12_PowKernel_cu_b2145a98_318429pow_tensor_scalar_kernel_implIiiEEvRNS_18TensorIteratorBaseET0_EUliE_St5arrayIPcLm2EELi4E23TrivialOffsetCalculatorILi1EjESC_NS0_6memory12LoadWithCastILi1EEENSD_13StoreWithCastILi1EEEEEviT_S6_T2_T3_T4_T5_,(.L_x_61787 - _ZN2at6native27unrolled_elementwise_kernelIZNS0_50_GLOBAL__N__2680c7bb_12_PowKernel_cu_b2145a98_318429pow_tensor_scalar_kernel_implIiiEEvRNS_18TensorIteratorBaseET0_EUliE_St5arrayIPcLm2EELi4E23TrivialOffsetCalculatorILi1EjESC_NS0_6memory12LoadWithCastILi1EEENSD_13StoreWithCastILi1EEEEEviT_S6_T2_T3_T4_T5_)
        .other          _ZN2at6native27unrolled_elementwise_kernelIZNS0_50_GLOBAL__N__2680c7bb_12_PowKernel_cu_b2145a98_318429pow_tensor_scalar_kernel_implIiiEEvRNS_18TensorIteratorBaseET0_EUliE_St5arrayIPcLm2EELi4E23TrivialOffsetCalculatorILi1EjESC_NS0_6memory12LoadWithCastILi1EEENSD_13StoreWithCastILi1EEEEEviT_S6_T2_T3_T4_T5_,@"STO_CUDA_ENTRY STV_DEFAULT"
_ZN2at6native27unrolled_elementwise_kernelIZNS0_50_GLOBAL__N__2680c7bb_12_PowKernel_cu_b2145a98_318429pow_tensor_scalar_kernel_implIiiEEvRNS_18TensorIteratorBaseET0_EUliE_St5arrayIPcLm2EELi4E23TrivialOffsetCalculatorILi1EjESC_NS0_6memory12LoadWithCastILi1EEENSD_13StoreWithCastILi1EEEEEviT_S6_T2_T3_T4_T5_:
.text._ZN2at6native27unrolled_elementwise_kernelIZNS0_50_GLOBAL__N__2680c7bb_12_PowKernel_cu_b2145a98_318429pow_tensor_scalar_kernel_implIiiEEvRNS_18TensorIteratorBaseET0_EUliE_St5arrayIPcLm2EELi4E23TrivialOffsetCalculatorILi1EjESC_NS0_6memory12LoadWithCastILi1EEENSD_13StoreWithCastILi1EEEEEviT_S6_T2_T3_T4_T5_:
        /* <DEDUP_REMOVED lines=29> */
.L_x_17620:
[----:B------:R0:W5:Y:S01]  /*01d0*/  LDG.E.U8 R23, [R2.64] ;  /* 0x0000002402177981 */ /* 0x000162000c1e1100 */
[----:B------:R-:W-:Y:S05]  /*01e0*/  BRA `(.L_x_17622) ;  /* 0x00000d1000007947 */ /* 0x000fea0003800000 */
.L_x_17619:
        /* <DEDUP_REMOVED lines=8> */
.L_x_17624:
[----:B------:R0:W5:Y:S01]  /*0270*/  LDG.E R23, [R2.64] ;  /* 0x0000002402177981 */ /* 0x000162000c1e1900 */
[----:B------:R-:W-:Y:S05]  /*0280*/  BRA `(.L_x_17622) ;  /* 0x00000c7000007947 */ /* 0x000fea0003800000 */
.L_x_17623:
[----:B------:R0:W5:Y:S01]  /*0290*/  LDG.E.S16 R23, [R2.64] ;  /* 0x0000002402177981 */ /* 0x000162000c1e1700 */
[----:B------:R-:W-:Y:S05]  /*02a0*/  BRA `(.L_x_17622) ;  /* 0x00000c5000007947 */ /* 0x000fea0003800000 */
.L_x_17618:
        /* <DEDUP_REMOVED lines=9> */
.L_x_17626:
[----:B------:R-:W2:Y:S02]  /*0340*/  LDG.E.U16 R2, [R2.64] ;  /* 0x0000002402027981 */ /* 0x000ea4000c1e1500 */
[----:B--2---:R-:W-:-:S06]  /*0350*/  HADD2.F32 R23, -RZ, R2.H0_H0 ;  /* 0x20000002ff177230 */ /* 0x004fcc0000004100 */
[----:B------:R-:W0:Y:S01]  /*0360*/  F2I.FTZ.TRUNC.NTZ R23, R23 ;  /* 0x0000001700177305 */ /* 0x000e22000021f100 */
[----:B------:R-:W-:Y:S05]  /*0370*/  BRA `(.L_x_17622) ;  /* 0x00000b8000007947 */ /* 0x000fea0003800000 */
.L_x_17625:
        /* <DEDUP_REMOVED lines=9> */
.L_x_17628:
[----:B------:R-:W2:Y:S02]  /*0410*/  LDG.E.U16 R2, [R2.64] ;  /* 0x0000002402027981 */ /* 0x000ea4000c1e1500 */
[----:B--2---:R-:W-:-:S06]  /*0420*/  HADD2.F32 R23, -RZ, R2.H0_H0 ;  /* 0x20000002ff177230 */ /* 0x004fcc0000004100 */
[----:B------:R-:W0:Y:S01]  /*0430*/  F2I.FTZ.TRUNC.NTZ R23, R23 ;  /* 0x0000001700177305 */ /* 0x000e22000021f100 */
[----:B------:R-:W-:Y:S05]  /*0440*/  BRA `(.L_x_17622) ;  /* 0x00000ab000007947 */ /* 0x000fea0003800000 */
.L_x_17627:
[----:B------:R-:W2:Y:S02]  /*0450*/  LDG.E.64 R2, [R2.64] ;  /* 0x0000002402027981 */ /* 0x000ea4000c1e1b00 */
[----:B--2---:R0:W1:Y:S01]  /*0460*/  F2I.F64.TRUNC R23, R2 ;  /* 0x0000000200177311 */ /* 0x004062000030d100 */
[----:B------:R-:W-:Y:S05]  /*0470*/  BRA `(.L_x_17622) ;  /* 0x00000a8000007947 */ /* 0x000fea0003800000 */
.L_x_17617:
        /* <DEDUP_REMOVED lines=12> */
.L_x_17631:
[----:B------:R-:W2:Y:S02]  /*0540*/  LDG.E.64 R2, [R2.64] ;  /* 0x0000002402027981 */ /* 0x000ea4000c1e1b00 */
[----:B--2---:R0:W1:Y:S01]  /*0550*/  F2I.F64.TRUNC R23, R2 ;  /* 0x0000000200177311 */ /* 0x004062000030d100 */
[----:B------:R-:W-:Y:S05]  /*0560*/  BRA `(.L_x_17622) ;  /* 0x0000099000007947 */ /* 0x000fea0003800000 */
.L_x_17630:
        /* <DEDUP_REMOVED lines=27> */
.L_x_17633:
        /* <DEDUP_REMOVED lines=15> */
.L_x_17632:
[----:B------:R-:W2:Y:S02]  /*0810*/  LDG.E.U16 R23, [R2.64] ;  /* 0x0000002402177981 */ /* 0x000ea4000c1e1500 */
[----:B--2---:R-:W-:-:S06]  /*0820*/  PRMT R23, RZ, 0x5410, R23 ;  /* 0x00005410ff177816 */ /* 0x004fcc0000000017 */
[----:B------:R-:W0:Y:S01]  /*0830*/  F2I.FTZ.TRUNC.NTZ R23, R23 ;  /* 0x0000001700177305 */ /* 0x000e22000021f100 */
[----:B------:R-:W-:Y:S05]  /*0840*/  BRA `(.L_x_17622) ;  /* 0x000006b000007947 */ /* 0x000fea0003800000 */
.L_x_17629:
        /* <DEDUP_REMOVED lines=10> */
.L_x_17636:
        /* <DEDUP_REMOVED lines=21> */
.L_x_17640:
[----:B------:R-:W-:Y:S05]  /*0a40*/  BSYNC B1 ;  /* 0x0000000000017941 */ /* 0x000fea0003800000 */
.L_x_17639:
[----:B------:R-:W-:Y:S01]  /*0a50*/  IMAD.SHL.U32 R2, R2, 0x100000, RZ ;  /* 0x0010000002027824 */ /* 0x000fe200078e00ff */
[----:B------:R-:W-:-:S04]  /*0a60*/  LEA R0, R0, 0x3b800000, 0x17 ;  /* 0x3b80000000007811 */ /* 0x000fc800078eb8ff */
[----:B------:R-:W-:Y:S02]  /*0a70*/  LOP3.LUT R23, R0, R2, R23, 0xfe, !PT ;  /* 0x0000000200177212 */ /* 0x000fe400078efe17 */
.L_x_17638:
[----:B------:R-:W-:Y:S05]  /*0a80*/  BSYNC B0 ;  /* 0x0000000000007941 */ /* 0x000fea0003800000 */
.L_x_17637:
[----:B------:R-:W0:Y:S01]  /*0a90*/  F2I.FTZ.TRUNC.NTZ R23, R23 ;  /* 0x0000001700177305 */ /* 0x000e22000021f100 */
[----:B------:R-:W-:Y:S05]  /*0aa0*/  BRA `(.L_x_17622) ;  /* 0x0000045000007947 */ /* 0x000fea0003800000 */
.L_x_17635:
        /* <DEDUP_REMOVED lines=21> */
.L_x_17644:
[----:B------:R-:W-:Y:S05]  /*0c00*/  BSYNC B1 ;  /* 0x0000000000017941 */ /* 0x000fea0003800000 */
.L_x_17643:
[----:B------:R-:W-:Y:S01]  /*0c10*/  IMAD.SHL.U32 R2, R2, 0x200000, RZ ;  /* 0x0020000002027824 */ /* 0x000fe200078e00ff */
[----:B------:R-:W-:-:S04]  /*0c20*/  LEA R0, R0, 0x37800000, 0x17 ;  /* 0x3780000000007811 */ /* 0x000fc800078eb8ff */
[----:B------:R-:W-:Y:S02]  /*0c30*/  LOP3.LUT R23, R0, R2, R23, 0xfe, !PT ;  /* 0x0000000200177212 */ /* 0x000fe400078efe17 */
.L_x_17642:
[----:B------:R-:W-:Y:S05]  /*0c40*/  BSYNC B0 ;  /* 0x0000000000007941 */ /* 0x000fea0003800000 */
.L_x_17641:
[----:B------:R-:W0:Y:S01]  /*0c50*/  F2I.FTZ.TRUNC.NTZ R23, R23 ;  /* 0x0000001700177305 */ /* 0x000e22000021f100 */
[----:B------:R-:W-:Y:S05]  /*0c60*/  BRA `(.L_x_17622) ;  /* 0x0000029000007947 */ /* 0x000fea0003800000 */
.L_x_17634:
        /* <DEDUP_REMOVED lines=14> */
.L_x_17648:
[----:B------:R-:W-:Y:S05]  /*0d50*/  BSYNC B0 ;  /* 0x0000000000007941 */ /* 0x000fea0003800000 */
.L_x_17647:
[----:B------:R-:W0:Y:S01]  /*0d60*/  F2I.FTZ.TRUNC.NTZ R23, R23 ;  /* 0x0000001700177305 */ /* 0x000e22000021f100 */
[----:B------:R-:W-:Y:S05]  /*0d70*/  BRA `(.L_x_17622) ;  /* 0x0000018000007947 */ /* 0x000fea0003800000 */
.L_x_17621:
        /* <DEDUP_REMOVED lines=21> */
.L_x_17646:
[----:B------:R0:W5:Y:S01]  /*0ed0*/  LDG.E R23, [R2.64] ;  /* 0x0000002402177981 */ /* 0x000162000c1e1900 */
[----:B------:R-:W-:Y:S05]  /*0ee0*/  BRA `(.L_x_17622) ;  /* 0x0000001000007947 */ /* 0x000fea0003800000 */
.L_x_17645:
[----:B------:R0:W5:Y:S02]  /*0ef0*/  LDG.E R23, [R2.64] ;  /* 0x0000002402177981 */ /* 0x000164000c1e1900 */
.L_x_17622:
[----:B------:R-:W2:Y:S02]  /*0f00*/  S2R R17, SR_TID.X ;  /* 0x0000000000117919 */ /* 0x000ea40000002100 */
[----:B--2---:R-:W-:Y:S02]  /*0f10*/  IADD3 R17, R17, 0x80, RZ ;  /* 0x0000008011117810 */ /* 0x004fe40007ffe0ff */
.L_x_17616:
[----:B-1----:R-:W-:Y:S05]  /*0f20*/  BSYNC B6 ;  /* 0x0000000000067941 */ /* 0x002fea0003800000 */
.L_x_17615:
        /* <DEDUP_REMOVED lines=21> */
.L_x_17654:
[----:B------:R0:W5:Y:S01]  /*1080*/  LDG.E.U8 R19, [R2.64] ;  /* 0x0000002402137981 */ /* 0x000162000c1e1100 */
[----:B------:R-:W-:Y:S05]  /*1090*/  BRA `(.L_x_17656) ;  /* 0x00000d0000007947 */ /* 0x000fea0003800000 */
.L_x_17653:
        /* <DEDUP_REMOVED lines=8> */
.L_x_17658:
[----:B------:R0:W5:Y:S01]  /*1120*/  LDG.E R19, [R2.64] ;  /* 0x0000002402137981 */ /* 0x000162000c1e1900 */
[----:B------:R-:W-:Y:S05]  /*1130*/  BRA `(.L_x_17656) ;  /* 0x00000c6000007947 */ /* 0x000fea0003800000 */
.L_x_17657:
[----:B------:R0:W5:Y:S01]  /*1140*/  LDG.E.S16 R19, [R2.64] ;  /* 0x0000002402137981 */ /* 0x000162000c1e1700 */
[----:B------:R-:W-:Y:S05]  /*1150*/  BRA `(.L_x_17656) ;  /* 0x00000c4000007947 */ /* 0x000fea0003800000 */
.L_x_17652:
        /* <DEDUP_REMOVED lines=9> */
.L_x_17660:
[----:B------:R-:W2:Y:S02]  /*11f0*/  LDG.E.U16 R2, [R2.64] ;  /* 0x0000002402027981 */ /* 0x000ea4000c1e1500 */
[----:B--2---:R-:W-:-:S06]  /*1200*/  HADD2.F32 R19, -RZ, R2.H0_H0 ;  /* 0x20000002ff137230 */ /* 0x004fcc0000004100 */
[----:B------:R-:W0:Y:S01]  /*1210*/  F2I.FTZ.TRUNC.NTZ R19, R19 ;  /* 0x0000001300137305 */ /* 0x000e22000021f100 */
[----:B------:R-:W-:Y:S05]  /*1220*/  BRA `(.L_x_17656) ;  /* 0x00000b7000007947 */ /* 0x000fea0003800000 */
.L_x_17659:
        /* <DEDUP_REMOVED lines=9> */
.L_x_17662:
[----:B------:R-:W2:Y:S02]  /*12c0*/  LDG.E.U16 R2, [R2.64] ;  /* 0x0000002402027981 */ /* 0x000ea4000c1e1500 */
[----:B--2---:R-:W-:-:S06]  /*12d0*/  HADD2.F32 R19, -RZ, R2.H0_H0 ;  /* 0x20000002ff137230 */ /* 0x004fcc0000004100 */
[----:B------:R-:W0:Y:S01]  /*12e0*/  F2I.FTZ.TRUNC.NTZ R19, R19 ;  /* 0x0000001300137305 */ /* 0x000e22000021f100 */
[----:B------:R-:W-:Y:S05]  /*12f0*/  BRA `(.L_x_17656) ;  /* 0x00000aa000007947 */ /* 0x000fea0003800000 */
.L_x_17661:
[----:B------:R-:W2:Y:S02]  /*1300*/  LDG.E.64 R2, [R2.64] ;  /* 0x0000002402027981 */ /* 0x000ea4000c1e1b00 */
[----:B--2---:R0:W1:Y:S01]  /*1310*/  F2I.F64.TRUNC R19, R2 ;  /* 0x0000000200137311 */ /* 0x004062000030d100 */
[----:B------:R-:W-:Y:S05]  /*1320*/  BRA `(.L_x_17656) ;  /* 0x00000a7000007947 */ /* 0x000fea0003800000 */
.L_x_17651:
        /* <DEDUP_REMOVED lines=12> */
.L_x_17665:
[----:B------:R-:W2:Y:S02]  /*13f0*/  LDG.E.64 R2, [R2.64] ;  /* 0x0000002402027981 */ /* 0x000ea4000c1e1b00 */
[----:B--2---:R0:W1:Y:S01]  /*1400*/  F2I.F64.TRUNC R19, R2 ;  /* 0x0000000200137311 */ /* 0x004062000030d100 */
[----:B------:R-:W-:Y:S05]  /*1410*/  BRA `(.L_x_17656) ;  /* 0x0000098000007947 */ /* 0x000fea0003800000 */
.L_x_17664:
        /* <DEDUP_REMOVED lines=27> */
.L_x_17667:
        /* <DEDUP_REMOVED lines=14> */
.L_x_17666:
[----:B------:R-:W2:Y:S02]  /*16b0*/  LDG.E.U16 R19, [R2.64] ;  /* 0x0000002402137981 */ /* 0x000ea4000c1e1500 */
[----:B--2---:R-:W-:-:S06]  /*16c0*/  PRMT R19, RZ, 0x5410, R19 ;  /* 0x00005410ff137816 */ /* 0x004fcc0000000013 */
[----:B------:R-:W0:Y:S01]  /*16d0*/  F2I.FTZ.TRUNC.NTZ R19, R19 ;  /* 0x0000001300137305 */ /* 0x000e22000021f100 */
[----:B------:R-:W-:Y:S05]  /*16e0*/  BRA `(.L_x_17656) ;  /* 0x000006b000007947 */ /* 0x000fea0003800000 */
.L_x_17663:
        /* <DEDUP_REMOVED lines=10> */
.L_x_17670:
        /* <DEDUP_REMOVED lines=21> */
.L_x_17674:
[----:B------:R-:W-:Y:S05]  /*18e0*/  BSYNC B1 ;  /* 0x0000000000017941 */ /* 0x000fea0003800000 */
.L_x_17673:
[----:B------:R-:W-:Y:S01]  /*18f0*/  IMAD.SHL.U32 R2, R2, 0x100000, RZ ;  /* 0x0010000002027824 */ /* 0x000fe200078e00ff */
[----:B------:R-:W-:-:S04]  /*1900*/  LEA R0, R0, 0x3b800000, 0x17 ;  /* 0x3b80000000007811 */ /* 0x000fc800078eb8ff */
[----:B------:R-:W-:Y:S02]  /*1910*/  LOP3.LUT R19, R0, R2, R19, 0xfe, !PT ;  /* 0x0000000200137212 */ /* 0x000fe400078efe13 */
.L_x_17672:
[----:B------:R-:W-:Y:S05]  /*1920*/  BSYNC B0 ;  /* 0x0000000000007941 */ /* 0x000fea0003800000 */
.L_x_17671:
[----:B------:R-:W0:Y:S01]  /*1930*/  F2I.FTZ.TRUNC.NTZ R19, R19 ;  /* 0x0000001300137305 */ /* 0x000e22000021f100 */
[----:B------:R-:W-:Y:S05]  /*1940*/  BRA `(.L_x_17656) ;  /* 0x0000045000007947 */ /* 0x000fea0003800000 */
.L_x_17669:
        /* <DEDUP_REMOVED lines=21> */
.L_x_17678:
[----:B------:R-:W-:Y:S05]  /*1aa0*/  BSYNC B1 ;  /* 0x0000000000017941 */ /* 0x000fea0003800000 */
.L_x_17677:
[----:B------:R-:W-:Y:S01]  /*1ab0*/  IMAD.SHL.U32 R2, R2, 0x200000, RZ ;  /* 0x0020000002027824 */ /* 0x000fe200078e00ff */
[----:B------:R-:W-:-:S04]  /*1ac0*/  LEA R0, R0, 0x37800000, 0x17 ;  /* 0x3780000000007811 */ /* 0x000fc800078eb8ff */
[----:B------:R-:W-:Y:S02]  /*1ad0*/  LOP3.LUT R19, R0, R2, R19, 0xfe, !PT ;  /* 0x0000000200137212 */ /* 0x000fe400078efe13 */
.L_x_17676:
[----:B------:R-:W-:Y:S05]  /*1ae0*/  BSYNC B0 ;  /* 0x0000000000007941 */ /* 0x000fea0003800000 */
.L_x_17675:
[----:B------:R-:W0:Y:S01]  /*1af0*/  F2I.FTZ.TRUNC.NTZ R19, R19 ;  /* 0x0000001300137305 */ /* 0x000e22000021f100 */
[----:B------:R-:W-:Y:S05]  /*1b00*/  BRA `(.L_x_17656) ;  /* 0x0000029000007947 */ /* 0x000fea0003800000 */
.L_x_17668:
        /* <DEDUP_REMOVED lines=14> */
.L_x_17682:
[----:B------:R-:W-:Y:S05]  /*1bf0*/  BSYNC B0 ;  /* 0x0000000000007941 */ /* 0x000fea0003800000 */
.L_x_17681:
[----:B------:R-:W0:Y:S01]  /*1c00*/  F2I.FTZ.TRUNC.NTZ R19, R19 ;  /* 0x0000001300137305 */ /* 0x000e22000021f100 */
[----:B------:R-:W-:Y:S05]  /*1c10*/  BRA `(.L_x_17656) ;  /* 0x0000018000007947 */ /* 0x000fea0003800000 */
.L_x_17655:
        /* <DEDUP_REMOVED lines=21> */
.L_x_17680:
[----:B------:R0:W5:Y:S01]  /*1d70*/  LDG.E R19, [R2.64] ;  /* 0x0000002402137981 */ /* 0x000162000c1e1900 */
[----:B------:R-:W-:Y:S05]  /*1d80*/  BRA `(.L_x_17656) ;  /* 0x0000001000007947 */ /* 0x000fea0003800000 */
.L_x_17679:
[----:B------:R0:W5:Y:S02]  /*1d90*/  LDG.E R19, [R2.64] ;  /* 0x0000002402137981 */ /* 0x000164000c1e1900 */
.L_x_17656:
[----:B------:R-:W-:-:S03]  /*1da0*/  IADD3 R17, R17, 0x80, RZ ;  /* 0x0000008011117810 */ /* 0x000fc60007ffe0ff */
.L_x_17650:
[----:B------:R-:W-:Y:S05]  /*1db0*/  BSYNC B6 ;  /* 0x0000000000067941 */ /* 0x000fea0003800000 */
.L_x_17649:
        /* <DEDUP_REMOVED lines=22> */
.L_x_17688:
[----:B------:R0:W5:Y:S01]  /*1f20*/  LDG.E.U8 R25, [R2.64] ;  /* 0x0000002402197981 */ /* 0x000162000c1e1100 */
[----:B------:R-:W-:Y:S05]  /*1f30*/  BRA `(.L_x_17690) ;  /* 0x00000d0000007947 */ /* 0x000fea0003800000 */
.L_x_17687:
        /* <DEDUP_REMOVED lines=8> */
.L_x_17692:
[----:B------:R0:W5:Y:S01]  /*1fc0*/  LDG.E R25, [R2.64] ;  /* 0x0000002402197981 */ /* 0x000162000c1e1900 */
[----:B------:R-:W-:Y:S05]  /*1fd0*/  BRA `(.L_x_17690) ;  /* 0x00000c6000007947 */ /* 0x000fea0003800000 */
.L_x_17691:
[----:B------:R0:W5:Y:S01]  /*1fe0*/  LDG.E.S16 R25, [R2.64] ;  /* 0x0000002402197981 */ /* 0x000162000c1e1700 */
[----:B------:R-:W-:Y:S05]  /*1ff0*/  BRA `(.L_x_17690) ;  /* 0x00000c4000007947 */ /* 0x000fea0003800000 */
.L_x_17686:
        /* <DEDUP_REMOVED lines=9> */
.L_x_17694:
[----:B------:R-:W2:Y:S02]  /*2090*/  LDG.E.U16 R2, [R2.64] ;  /* 0x0000002402027981 */ /* 0x000ea4000c1e1500 */
[----:B--2---:R-:W-:-:S06]  /*20a0*/  HADD2.F32 R25, -RZ, R2.H0_H0 ;  /* 0x20000002ff197230 */ /* 0x004fcc0000004100 */
[----:B------:R-:W0:Y:S01]  /*20b0*/  F2I.FTZ.TRUNC.NTZ R25, R25 ;  /* 0x0000001900197305 */ /* 0x000e22000021f100 */
[----:B------:R-:W-:Y:S05]  /*20c0*/  BRA `(.L_x_17690) ;  /* 0x00000b7000007947 */ /* 0x000fea0003800000 */
.L_x_17693:
        /* <DEDUP_REMOVED lines=9> */
.L_x_17696:
[----:B------:R-:W2:Y:S02]  /*2160*/  LDG.E.U16 R2, [R2.64] ;  /* 0x0000002402027981 */ /* 0x000ea4000c1e1500 */
[----:B--2---:R-:W-:-:S06]  /*2170*/  HADD2.F32 R25, -RZ, R2.H0_H0 ;  /* 0x20000002ff197230 */ /* 0x004fcc0000004100 */
[----:B------:R-:W0:Y:S01]  /*2180*/  F2I.FTZ.TRUNC.NTZ R25, R25 ;  /* 0x0000001900197305 */ /* 0x000e22000021f100 */
[----:B------:R-:W-:Y:S05]  /*2190*/  BRA `(.L_x_17690) ;  /* 0x00000aa000007947 */ /* 0x000fea0003800000 */
.L_x_17695:
[----:B------:R-:W2:Y:S02]  /*21a0*/  LDG.E.64 R2, [R2.64] ;  /* 0x0000002402027981 */ /* 0x000ea4000c1e1b00 */
[----:B--2---:R0:W2:Y:S01]  /*21b0*/  F2I.F64.TRUNC R25, R2 ;  /* 0x0000000200197311 */ /* 0x0040a2000030d100 */
[----:B------:R-:W-:Y:S05]  /*21c0*/  BRA `(.L_x_17690) ;  /* 0x00000a7000007947 */ /* 0x000fea0003800000 */
.L_x_17685:
        /* <DEDUP_REMOVED lines=12> */
.L_x_17699:
[----:B------:R-:W2:Y:S02]  /*2290*/  LDG.E.64 R2, [R2.64] ;  /* 0x0000002402027981 */ /* 0x000ea4000c1e1b00 */
[----:B--2---:R0:W2:Y:S01]  /*22a0*/  F2I.F64.TRUNC R25, R2 ;  /* 0x0000000200197311 */ /* 0x0040a2000030d100 */
[----:B------:R-:W-:Y:S05]  /*22b0*/  BRA `(.L_x_17690) ;  /* 0x0000098000007947 */ /* 0x000fea0003800000 */
.L_x_17698:
        /* <DEDUP_REMOVED lines=27> */
.L_x_17701:
        /* <DEDUP_REMOVED lines=14> */
.L_x_17700:
[----:B------:R-:W2:Y:S02]  /*2550*/  LDG.E.U16 R25, [R2.64] ;  /* 0x0000002402197981 */ /* 0x000ea4000c1e1500 */
[----:B--2---:R-:W-:-:S06]  /*2560*/  PRMT R25, RZ, 0x5410, R25 ;  /* 0x00005410ff197816 */ /* 0x004fcc0000000019 */
[----:B------:R-:W0:Y:S01]  /*2570*/  F2I.FTZ.TRUNC.NTZ R25, R25 ;  /* 0x0000001900197305 */ /* 0x000e22000021f100 */
[----:B------:R-:W-:Y:S05]  /*2580*/  BRA `(.L_x_17690) ;  /* 0x000006b000007947 */ /* 0x000fea0003800000 */
.L_x_17697:
        /* <DEDUP_REMOVED lines=10> */
.L_x_17704:
        /* <DEDUP_REMOVED lines=21> */
.L_x_17708:
[----:B------:R-:W-:Y:S05]  /*2780*/  BSYNC B1 ;  /* 0x0000000000017941 */ /* 0x000fea0003800000 */
.L_x_17707:
[----:B------:R-:W-:Y:S01]  /*2790*/  IMAD.SHL.U32 R2, R2, 0x100000, RZ ;  /* 0x0010000002027824 */ /* 0x000fe200078e00ff */
[----:B------:R-:W-:-:S04]  /*27a0*/  LEA R0, R0, 0x3b800000, 0x17 ;  /* 0x3b80000000007811 */ /* 0x000fc800078eb8ff */
[----:B------:R-:W-:Y:S02]  /*27b0*/  LOP3.LUT R25, R0, R2, R25, 0xfe, !PT ;  /* 0x0000000200197212 */ /* 0x000fe400078efe19 */
.L_x_17706:
[----:B------:R-:W-:Y:S05]  /*27c0*/  BSYNC B0 ;  /* 0x0000000000007941 */ /* 0x000fea0003800000 */
.L_x_17705:
[----:B------:R-:W0:Y:S01]  /*27d0*/  F2I.FTZ.TRUNC.NTZ R25, R25 ;  /* 0x0000001900197305 */ /* 0x000e22000021f100 */
[----:B------:R-:W-:Y:S05]  /*27e0*/  BRA `(.L_x_17690) ;  /* 0x0000045000007947 */ /* 0x000fea0003800000 */
.L_x_17703:
        /* <DEDUP_REMOVED lines=21> */
.L_x_17712:
[----:B------:R-:W-:Y:S05]  /*2940*/  BSYNC B1 ;  /* 0x0000000000017941 */ /* 0x000fea0003800000 */
.L_x_17711:
[----:B------:R-:W-:Y:S01]  /*2950*/  IMAD.SHL.U32 R2, R2, 0x200000, RZ ;  /* 0x0020000002027824 */ /* 0x000fe200078e00ff */
[----:B------:R-:W-:-:S04]  /*2960*/  LEA R0, R0, 0x37800000, 0x17 ;  /* 0x3780000000007811 */ /* 0x000fc800078eb8ff */
[----:B------:R-:W-:Y:S02]  /*2970*/  LOP3.LUT R25, R0, R2, R25, 0xfe, !PT ;  /* 0x0000000200197212 */ /* 0x000fe400078efe19 */
.L_x_17710:
[----:B------:R-:W-:Y:S05]  /*2980*/  BSYNC B0 ;  /* 0x0000000000007941 */ /* 0x000fea0003800000 */
.L_x_17709:
[----:B------:R-:W0:Y:S01]  /*2990*/  F2I.FTZ.TRUNC.NTZ R25, R25 ;  /* 0x0000001900197305 */ /* 0x000e22000021f100 */
[----:B------:R-:W-:Y:S05]  /*29a0*/  BRA `(.L_x_17690) ;  /* 0x0000029000007947 */ /* 0x000fea0003800000 */
.L_x_17702:
        /* <DEDUP_REMOVED lines=14> */
.L_x_17716:
[----:B------:R-:W-:Y:S05]  /*2a90*/  BSYNC B0 ;  /* 0x0000000000007941 */ /* 0x000fea0003800000 */
.L_x_17715:
[----:B------:R-:W0:Y:S01]  /*2aa0*/  F2I.FTZ.TRUNC.NTZ R25, R25 ;  /* 0x0000001900197305 */ /* 0x000e22000021f100 */
[----:B------:R-:W-:Y:S05]  /*2ab0*/  BRA `(.L_x_17690) ;  /* 0x0000018000007947 */ /* 0x000fea0003800000 */
.L_x_17689:
        /* <DEDUP_REMOVED lines=21> */
.L_x_17714:
[----:B------:R0:W5:Y:S01]  /*2c10*/  LDG.E R25, [R2.64] ;  /* 0x0000002402197981 */ /* 0x000162000c1e1900 */
[----:B------:R-:W-:Y:S05]  /*2c20*/  BRA `(.L_x_17690) ;  /* 0x0000001000007947 */ /* 0x000fea0003800000 */
.L_x_17713:
[----:B------:R0:W5:Y:S02]  /*2c30*/  LDG.E R25, [R2.64] ;  /* 0x0000002402197981 */ /* 0x000164000c1e1900 */
.L_x_17690:
[----:B------:R-:W-:-:S03]  /*2c40*/  IADD3 R17, R17, 0x80, RZ ;  /* 0x0000008011117810 */ /* 0x000fc60007ffe0ff */
.L_x_17684:
[----:B------:R-:W-:Y:S05]  /*2c50*/  BSYNC B6 ;  /* 0x0000000000067941 */ /* 0x000fea0003800000 */
.L_x_17683:
        /* <DEDUP_REMOVED lines=20> */
.L_x_17722:
[----:B------:R0:W5:Y:S01]  /*2da0*/  LDG.E.U8 R24, [R2.64] ;  /* 0x0000002402187981 */ /* 0x000162000c1e1100 */
[----:B------:R-:W-:Y:S05]  /*2db0*/  BRA `(.L_x_17718) ;  /* 0x00000cf000007947 */ /* 0x000fea0003800000 */
.L_x_17721:
        /* <DEDUP_REMOVED lines=8> */
.L_x_17725:
[----:B------:R0:W5:Y:S01]  /*2e40*/  LDG.E R24, [R2.64] ;  /* 0x0000002402187981 */ /* 0x000162000c1e1900 */
[----:B------:R-:W-:Y:S05]  /*2e50*/  BRA `(.L_x_17718) ;  /* 0x00000c5000007947 */ /* 0x000fea0003800000 */
.L_x_17724:
[----:B------:R0:W5:Y:S01]  /*2e60*/  LDG.E.S16 R24, [R2.64] ;  /* 0x0000002402187981 */ /* 0x000162000c1e1700 */
[----:B------:R-:W-:Y:S05]  /*2e70*/  BRA `(.L_x_17718) ;  /* 0x00000c3000007947 */ /* 0x000fea0003800000 */
.L_x_17720:
        /* <DEDUP_REMOVED lines=9> */
.L_x_17727:
[----:B------:R-:W3:Y:S02]  /*2f10*/  LDG.E.U16 R2, [R2.64] ;  /* 0x0000002402027981 */ /* 0x000ee4000c1e1500 */
[----:B---3--:R-:W-:-:S06]  /*2f20*/  HADD2.F32 R24, -RZ, R2.H0_H0 ;  /* 0x20000002ff187230 */ /* 0x008fcc0000004100 */
[----:B------:R-:W0:Y:S01]  /*2f30*/  F2I.FTZ.TRUNC.NTZ R24, R24 ;  /* 0x0000001800187305 */ /* 0x000e22000021f100 */
[----:B------:R-:W-:Y:S05]  /*2f40*/  BRA `(.L_x_17718) ;  /* 0x00000b6000007947 */ /* 0x000fea0003800000 */
.L_x_17726:
        /* <DEDUP_REMOVED lines=9> */
.L_x_17729:
[----:B------:R-:W3:Y:S02]  /*2fe0*/  LDG.E.U16 R2, [R2.64] ;  /* 0x0000002402027981 */ /* 0x000ee4000c1e1500 */
[----:B---3--:R-:W-:-:S06]  /*2ff0*/  HADD2.F32 R24, -RZ, R2.H0_H0 ;  /* 0x20000002ff187230 */ /* 0x008fcc0000004100 */
[----:B------:R-:W0:Y:S01]  /*3000*/  F2I.FTZ.TRUNC.NTZ R24, R24 ;  /* 0x0000001800187305 */ /* 0x000e22000021f100 */
[----:B------:R-:W-:Y:S05]  /*3010*/  BRA `(.L_x_17718) ;  /* 0x00000a9000007947 */ /* 0x000fea0003800000 */
.L_x_17728:
[----:B------:R-:W3:Y:S02]  /*3020*/  LDG.E.64 R2, [R2.64] ;  /* 0x0000002402027981 */ /* 0x000ee4000c1e1b00 */
[----:B---3--:R0:W3:Y:S01]  /*3030*/  F2I.F64.TRUNC R24, R2 ;  /* 0x0000000200187311 */ /* 0x0080e2000030d100 */
[----:B------:R-:W-:Y:S05]  /*3040*/  BRA `(.L_x_17718) ;  /* 0x00000a6000007947 */ /* 0x000fea0003800000 */
.L_x_17719:
        /* <DEDUP_REMOVED lines=12> */
.L_x_17732:
[----:B------:R-:W3:Y:S02]  /*3110*/  LDG.E.64 R2, [R2.64] ;  /* 0x0000002402027981 */ /* 0x000ee4000c1e1b00 */
[----:B---3--:R0:W3:Y:S01]  /*3120*/  F2I.F64.TRUNC R24, R2 ;  /* 0x0000000200187311 */ /* 0x0080e2000030d100 */
[----:B------:R-:W-:Y:S05]  /*3130*/  BRA `(.L_x_17718) ;  /* 0x0000097000007947 */ /* 0x000fea0003800000 */
.L_x_17731:
        /* <DEDUP_REMOVED lines=27> */
.L_x_17734:
        /* <DEDUP_REMOVED lines=14> */
.L_x_17733:
[----:B------:R-:W3:Y:S02]  /*33d0*/  LDG.E.U16 R24, [R2.64] ;  /* 0x0000002402187981 */ /* 0x000ee4000c1e1500 */
[----:B---3--:R-:W-:-:S06]  /*33e0*/  PRMT R24, RZ, 0x5410, R24 ;  /* 0x00005410ff187816 */ /* 0x008fcc0000000018 */
[----:B------:R-:W0:Y:S01]  /*33f0*/  F2I.FTZ.TRUNC.NTZ R24, R24 ;  /* 0x0000001800187305 */ /* 0x000e22000021f100 */
[----:B------:R-:W-:Y:S05]  /*3400*/  BRA `(.L_x_17718) ;  /* 0x000006a000007947 */ /* 0x000fea0003800000 */
.L_x_17730:
        /* <DEDUP_REMOVED lines=10> */
.L_x_17737:
        /* <DEDUP_REMOVED lines=21> */
.L_x_17741:
[----:B------:R-:W-:Y:S05]  /*3600*/  BSYNC B1 ;  /* 0x0000000000017941 */ /* 0x000fea0003800000 */
.L_x_17740:
[----:B------:R-:W-:Y:S01]  /*3610*/  IMAD.SHL.U32 R2, R2, 0x100000, RZ ;  /* 0x0010000002027824 */ /* 0x000fe200078e00ff */
[----:B------:R-:W-:-:S04]  /*3620*/  LEA R3, R0, 0x3b800000, 0x17 ;  /* 0x3b80000000037811 */ /* 0x000fc800078eb8ff */
[----:B------:R-:W-:Y:S02]  /*3630*/  LOP3.LUT R24, R3, R2, R24, 0xfe, !PT ;  /* 0x0000000203187212 */ /* 0x000fe400078efe18 */
.L_x_17739:
[----:B------:R-:W-:Y:S05]  /*3640*/  BSYNC B0 ;  /* 0x0000000000007941 */ /* 0x000fea0003800000 */
.L_x_17738:
[----:B------:R-:W0:Y:S01]  /*3650*/  F2I.FTZ.TRUNC.NTZ R24, R24 ;  /* 0x0000001800187305 */ /* 0x000e22000021f100 */
[----:B------:R-:W-:Y:S05]  /*3660*/  BRA `(.L_x_17718) ;  /* 0x0000044000007947 */ /* 0x000fea0003800000 */
.L_x_17736:
        /* <DEDUP_REMOVED lines=21> */
.L_x_17745:
[----:B------:R-:W-:Y:S05]  /*37c0*/  BSYNC B1 ;  /* 0x0000000000017941 */ /* 0x000fea0003800000 */
.L_x_17744:
[----:B------:R-:W-:Y:S01]  /*37d0*/  IMAD.SHL.U32 R2, R2, 0x200000, RZ ;  /* 0x0020000002027824 */ /* 0x000fe200078e00ff */
[----:B------:R-:W-:-:S04]  /*37e0*/  LEA R3, R0, 0x37800000, 0x17 ;  /* 0x3780000000037811 */ /* 0x000fc800078eb8ff */
[----:B------:R-:W-:Y:S02]  /*37f0*/  LOP3.LUT R24, R3, R2, R24, 0xfe, !PT ;  /* 0x0000000203187212 */ /* 0x000fe400078efe18 */
.L_x_17743:
[----:B------:R-:W-:Y:S05]  /*3800*/  BSYNC B0 ;  /* 0x0000000000007941 */ /* 0x000fea0003800000 */
.L_x_17742:
[----:B------:R-:W0:Y:S01]  /*3810*/  F2I.FTZ.TRUNC.NTZ R24, R24 ;  /* 0x0000001800187305 */ /* 0x000e22000021f100 */
[----:B------:R-:W-:Y:S05]  /*3820*/  BRA `(.L_x_17718) ;  /* 0x0000028000007947 */ /* 0x000fea0003800000 */
.L_x_17735:
        /* <DEDUP_REMOVED lines=14> */
.L_x_17749:
[----:B------:R-:W-:Y:S05]  /*3910*/  BSYNC B0 ;  /* 0x0000000000007941 */ /* 0x000fea0003800000 */
.L_x_17748:
[----:B------:R-:W0:Y:S01]  /*3920*/  F2I.FTZ.TRUNC.NTZ R24, R24 ;  /* 0x0000001800187305 */ /* 0x000e22000021f100 */
[----:B------:R-:W-:Y:S05]  /*3930*/  BRA `(.L_x_17718) ;  /* 0x0000017000007947 */ /* 0x000fea0003800000 */
.L_x_17723:
        /* <DEDUP_REMOVED lines=20> */
.L_x_17747:
[----:B------:R0:W5:Y:S01]  /*3a80*/  LDG.E R24, [R2.64] ;  /* 0x0000002402187981 */ /* 0x000162000c1e1900 */
[----:B------:R-:W-:Y:S05]  /*3a90*/  BRA `(.L_x_17718) ;  /* 0x0000001000007947 */ /* 0x000fea0003800000 */
.L_x_17746:
[----:B------:R0:W5:Y:S02]  /*3aa0*/  LDG.E R24, [R2.64] ;  /* 0x0000002402187981 */ /* 0x000164000c1e1900 */
.L_x_17718:
[----:B------:R-:W-:Y:S05]  /*3ab0*/  BSYNC B6 ;  /* 0x0000000000067941 */ /* 0x000fea0003800000 */
.L_x_17717:
[----:B------:R-:W4:Y:S01]  /*3ac0*/  S2R R17, SR_TID.X ;  /* 0x0000000000117919 */ /* 0x000f220000002100 */
[----:B0-----:R-:W0:Y:S01]  /*3ad0*/  LDC.U8 R2, c[0x0][0x18c] ;  /* 0x00006300ff027b82 */ /* 0x001e220000000000 */
[----:B------:R-:W-:Y:S01]  /*3ae0*/  BSSY B6, `(.L_x_17750) ;  /* 0x00000f6000067945 */ /* 0x000fe20003800000 */
[----:B-----5:R-:W-:Y:S02]  /*3af0*/  IMAD R3, R23, R23, RZ ;  /* 0x0000001717037224 */ /* 0x020fe400078e02ff */
[----:B-1----:R-:W-:Y:S02]  /*3b00*/  IMAD R26, R19, R19, RZ ;  /* 0x00000013131a7224 */ /* 0x002fe400078e02ff */
[----:B--2---:R-:W-:Y:S02]  /*3b10*/  IMAD R18, R25, R25, RZ ;  /* 0x0000001919127224 */ /* 0x004fe400078e02ff */
[----:B---3--:R-:W-:Y:S01]  /*3b20*/  IMAD R24, R24, R24, RZ ;  /* 0x0000001818187224 */ /* 0x008fe200078e02ff */
        /* <DEDUP_REMOVED lines=21> */
.L_x_17755:
[----:B------:R0:W-:Y:S01]  /*3c80*/  STG.E.U8 [R8.64], R3 ;  /* 0x0000000308007986 */ /* 0x0001e2000c101124 */
[----:B------:R-:W-:Y:S05]  /*3c90*/  BRA `(.L_x_17751) ;  /* 0x00000da000007947 */ /* 0x000fea0003800000 */
.L_x_17754:
        /* <DEDUP_REMOVED lines=10> */
.L_x_17758:
[----:B------:R0:W-:Y:S01]  /*3d40*/  STG.E [R8.64], R3 ;  /* 0x0000000308007986 */ /* 0x0001e2000c101924 */
[----:B------:R-:W-:Y:S05]  /*3d50*/  BRA `(.L_x_17751) ;  /* 0x00000ce000007947 */ /* 0x000fea0003800000 */
.L_x_17757:
[----:B------:R0:W-:Y:S01]  /*3d60*/  STG.E.U16 [R8.64], R3 ;  /* 0x0000000308007986 */ /* 0x0001e2000c101524 */
[----:B------:R-:W-:Y:S05]  /*3d70*/  BRA `(.L_x_17751) ;  /* 0x00000cc000007947 */ /* 0x000fea0003800000 */
.L_x_17753:
        /* <DEDUP_REMOVED lines=9> */
.L_x_17760:
[----:B------:R-:W0:Y:S02]  /*3e10*/  I2F R0, R3 ;  /* 0x0000000300007306 */ /* 0x000e240000201400 */
[----:B0-----:R-:W-:-:S05]  /*3e20*/  F2FP.PACK_AB R0, RZ, R0 ;  /* 0x00000000ff00723e */ /* 0x001fca00000000ff */
[----:B------:R0:W-:Y:S01]  /*3e30*/  STG.E.U16 [R8.64], R0 ;  /* 0x0000000008007986 */ /* 0x0001e2000c101524 */
[----:B------:R-:W-:Y:S05]  /*3e40*/  BRA `(.L_x_17751) ;  /* 0x00000bf000007947 */ /* 0x000fea0003800000 */
.L_x_17759:
        /* <DEDUP_REMOVED lines=10> */
.L_x_17762:
[----:B------:R-:W0:Y:S02]  /*3ef0*/  I2F R3, R3 ;  /* 0x0000000300037306 */ /* 0x000e240000201400 */
[----:B0-----:R-:W-:-:S04]  /*3f00*/  F2FP.PACK_AB R3, RZ, R3 ;  /* 0x00000003ff03723e */ /* 0x001fc800000000ff */
[----:B------:R-:W-:-:S05]  /*3f10*/  PRMT R3, R3, 0x5410, RZ ;  /* 0x0000541003037816 */ /* 0x000fca00000000ff */
[----:B------:R0:W-:Y:S01]  /*3f20*/  STG.E [R8.64], R3 ;  /* 0x0000000308007986 */ /* 0x0001e2000c101924 */
[----:B------:R-:W-:Y:S05]  /*3f30*/  BRA `(.L_x_17751) ;  /* 0x00000b0000007947 */ /* 0x000fea0003800000 */
.L_x_17761:
[----:B------:R-:W0:Y:S02]  /*3f40*/  I2F.F64 R4, R3 ;  /* 0x0000000300047312 */ /* 0x000e240000201c00 */
[----:B0-----:R0:W-:Y:S01]  /*3f50*/  STG.E.64 [R8.64], R4 ;  /* 0x0000000408007986 */ /* 0x0011e2000c101b24 */
[----:B------:R-:W-:Y:S05]  /*3f60*/  BRA `(.L_x_17751) ;  /* 0x00000ad000007947 */ /* 0x000fea0003800000 */
.L_x_17752:
        /* <DEDUP_REMOVED lines=12> */
.L_x_17765:
[----:B------:R-:W0:Y:S01]  /*4030*/  I2F.F64 R4, R3 ;  /* 0x0000000300047312 */ /* 0x000e220000201c00 */
[----:B------:R-:W-:-:S05]  /*4040*/  CS2R R6, SRZ ;  /* 0x0000000000067805 */ /* 0x000fca000001ff00 */
[----:B0-----:R0:W-:Y:S01]  /*4050*/  STG.E.128 [R8.64], R4 ;  /* 0x0000000408007986 */ /* 0x0011e2000c101d24 */
[----:B------:R-:W-:Y:S05]  /*4060*/  BRA `(.L_x_17751) ;  /* 0x000009d000007947 */ /* 0x000fea0003800000 */
.L_x_17764:
        /* <DEDUP_REMOVED lines=21> */
.L_x_17769:
[----:B------:R-:W-:Y:S05]  /*41c0*/  BSYNC B0 ;  /* 0x0000000000007941 */ /* 0x000fea0003800000 */
.L_x_17768:
[----:B------:R-:W-:-:S05]  /*41d0*/  LOP3.LUT R5, R0, R5, RZ, 0xfc, !PT ;  /* 0x0000000500057212 */ /* 0x000fca00078efcff */
[----:B------:R0:W-:Y:S01]  /*41e0*/  STG.E.U8 [R8.64], R5 ;  /* 0x0000000508007986 */ /* 0x0001e2000c101124 */
[----:B------:R-:W-:Y:S05]  /*41f0*/  BRA `(.L_x_17751) ;  /* 0x0000084000007947 */ /* 0x000fea0003800000 */
.L_x_17767:
        /* <DEDUP_REMOVED lines=13> */
.L_x_17771:
[----:B------:R-:W-:Y:S01]  /*42d0*/  IMAD.MOV.U32 R0, RZ, RZ, 0x7f ;  /* 0x0000007fff007424 */ /* 0x000fe200078e00ff */
[----:B------:R-:W-:-:S04]  /*42e0*/  ISETP.GT.U32.AND P0, PT, R4, 0x7f800000, PT ;  /* 0x7f8000000400780c */ /* 0x000fc80003f04070 */
[----:B------:R-:W-:-:S04]  /*42f0*/  SEL R0, R0, 0x7c, P0 ;  /* 0x0000007c00007807 */ /* 0x000fc80000000000 */
.L_x_17772:
[----:B------:R-:W-:Y:S05]  /*4300*/  BSYNC B0 ;  /* 0x0000000000007941 */ /* 0x000fea0003800000 */
.L_x_17770:
[----:B------:R-:W-:-:S04]  /*4310*/  LOP3.LUT R3, R5, 0x80000000, RZ, 0xc0, !PT ;  /* 0x8000000005037812 */ /* 0x000fc800078ec0ff */
[----:B------:R-:W-:-:S04]  /*4320*/  SHF.R.U32.HI R3, RZ, 0x18, R3 ;  /* 0x00000018ff037819 */ /* 0x000fc80000011603 */
[----:B------:R-:W-:-:S05]  /*4330*/  LOP3.LUT R3, R0, R3, RZ, 0xfc, !PT ;  /* 0x0000000300037212 */ /* 0x000fca00078efcff */
[----:B------:R0:W-:Y:S01]  /*4340*/  STG.E.U8 [R8.64], R3 ;  /* 0x0000000308007986 */ /* 0x0001e2000c101124 */
[----:B------:R-:W-:Y:S05]  /*4350*/  BRA `(.L_x_17751) ;  /* 0x000006e000007947 */ /* 0x000fea0003800000 */
.L_x_17766:
[----:B------:R-:W0:Y:S02]  /*4360*/  I2F R0, R3 ;  /* 0x0000000300007306 */ /* 0x000e240000201400 */
[----:B0-----:R-:W-:-:S05]  /*4370*/  F2FP.BF16.PACK_AB R0, RZ, R0 ;  /* 0x00000000ff00723e */ /* 0x001fca00000010ff */
[----:B------:R0:W-:Y:S01]  /*4380*/  STG.E.U16 [R8.64], R0 ;  /* 0x0000000008007986 */ /* 0x0001e2000c101524 */
[----:B------:R-:W-:Y:S05]  /*4390*/  BRA `(.L_x_17751) ;  /* 0x000006a000007947 */ /* 0x000fea0003800000 */
.L_x_17763:
        /* <DEDUP_REMOVED lines=10> */
.L_x_17775:
        /* <DEDUP_REMOVED lines=17> */
.L_x_17778:
[----:B------:R-:W-:-:S04]  /*4550*/  LOP3.LUT R3, R3, 0x80000000, RZ, 0xc0, !PT ;  /* 0x8000000003037812 */ /* 0x000fc800078ec0ff */
[----:B------:R-:W-:-:S04]  /*4560*/  SHF.R.U32.HI R3, RZ, 0x18, R3 ;  /* 0x00000018ff037819 */ /* 0x000fc80000011603 */
[----:B------:R-:W-:-:S04]  /*4570*/  LOP3.LUT R0, R0, R3, RZ, 0xfc, !PT ;  /* 0x0000000300007212 */ /* 0x000fc800078efcff */
[----:B------:R-:W-:Y:S02]  /*4580*/  PRMT R4, R0, 0x7610, R4 ;  /* 0x0000761000047816 */ /* 0x000fe40000000004 */
.L_x_17777:
[----:B------:R-:W-:Y:S05]  /*4590*/  BSYNC B0 ;  /* 0x0000000000007941 */ /* 0x000fea0003800000 */
.L_x_17776:
[----:B------:R0:W-:Y:S01]  /*45a0*/  STG.E.U8 [R8.64], R4 ;  /* 0x0000000408007986 */ /* 0x0001e2000c101124 */
[----:B------:R-:W-:Y:S05]  /*45b0*/  BRA `(.L_x_17751) ;  /* 0x0000048000007947 */ /* 0x000fea0003800000 */
.L_x_17774:
        /* <DEDUP_REMOVED lines=17> */
.L_x_17781:
[----:B------:R-:W-:-:S04]  /*46d0*/  LOP3.LUT R3, R3, 0x80000000, RZ, 0xc0, !PT ;  /* 0x8000000003037812 */ /* 0x000fc800078ec0ff */
[----:B------:R-:W-:-:S04]  /*46e0*/  SHF.R.U32.HI R3, RZ, 0x18, R3 ;  /* 0x00000018ff037819 */ /* 0x000fc80000011603 */
[----:B------:R-:W-:-:S04]  /*46f0*/  LOP3.LUT R0, R0, R3, RZ, 0xfc, !PT ;  /* 0x0000000300007212 */ /* 0x000fc800078efcff */
[----:B------:R-:W-:Y:S02]  /*4700*/  PRMT R4, R0, 0x7610, R4 ;  /* 0x0000761000047816 */ /* 0x000fe40000000004 */
.L_x_17780:
[----:B------:R-:W-:Y:S05]  /*4710*/  BSYNC B0 ;  /* 0x0000000000007941 */ /* 0x000fea0003800000 */
.L_x_17779:
[----:B------:R0:W-:Y:S01]  /*4720*/  STG.E.U8 [R8.64], R4 ;  /* 0x0000000408007986 */ /* 0x0001e2000c101124 */
[----:B------:R-:W-:Y:S05]  /*4730*/  BRA `(.L_x_17751) ;  /* 0x0000030000007947 */ /* 0x000fea0003800000 */
.L_x_17773:
        /* <DEDUP_REMOVED lines=23> */
.L_x_17756:
        /* <DEDUP_REMOVED lines=20> */
.L_x_17783:
[--C-:B------:R-:W-:Y:S01]  /*49f0*/  SHF.R.S32.HI R5, RZ, 0x1f, R3.reuse ;  /* 0x0000001fff057819 */ /* 0x100fe20000011403 */
[----:B------:R-:W-:-:S05]  /*4a00*/  IMAD.MOV.U32 R4, RZ, RZ, R3 ;  /* 0x000000ffff047224 */ /* 0x000fca00078e0003 */
[----:B------:R0:W-:Y:S01]  /*4a10*/  STG.E.64 [R8.64], R4 ;  /* 0x0000000408007986 */ /* 0x0001e2000c101b24 */
[----:B------:R-:W-:Y:S05]  /*4a20*/  BRA `(.L_x_17751) ;  /* 0x0000001000007947 */ /* 0x000fea0003800000 */
.L_x_17782:
[----:B------:R0:W-:Y:S02]  /*4a30*/  STG.E [R8.64], R3 ;  /* 0x0000000308007986 */ /* 0x0001e4000c101924 */
.L_x_17751:
[----:B0-----:R-:W-:Y:S05]  /*4a40*/  BSYNC B6 ;  /* 0x0000000000067941 */ /* 0x001fea0003800000 */
.L_x_17750:
        /* <DEDUP_REMOVED lines=21> */
.L_x_17789:
[----:B------:R0:W-:Y:S01]  /*4ba0*/  STG.E.U8 [R8.64], R26 ;  /* 0x0000001a08007986 */ /* 0x0001e2000c101124 */
[----:B------:R-:W-:Y:S05]  /*4bb0*/  BRA `(.L_x_17791) ;  /* 0x00000d7000007947 */ /* 0x000fea0003800000 */
.L_x_17788:
        /* <DEDUP_REMOVED lines=9> */
.L_x_17793:
[----:B------:R0:W-:Y:S01]  /*4c50*/  STG.E [R8.64], R26 ;  /* 0x0000001a08007986 */ /* 0x0001e2000c101924 */
[----:B------:R-:W-:Y:S05]  /*4c60*/  BRA `(.L_x_17791) ;  /* 0x00000cc000007947 */ /* 0x000fea0003800000 */
.L_x_17792:
[----:B------:R0:W-:Y:S01]  /*4c70*/  STG.E.U16 [R8.64], R26 ;  /* 0x0000001a08007986 */ /* 0x0001e2000c101524 */
[----:B------:R-:W-:Y:S05]  /*4c80*/  BRA `(.L_x_17791) ;  /* 0x00000ca000007947 */ /* 0x000fea0003800000 */
.L_x_17787:
        /* <DEDUP_REMOVED lines=9> */
.L_x_17795:
[----:B------:R-:W0:Y:S02]  /*4d20*/  I2F R0, R26 ;  /* 0x0000001a00007306 */ /* 0x000e240000201400 */
[----:B0-----:R-:W-:-:S05]  /*4d30*/  F2FP.PACK_AB R0, RZ, R0 ;  /* 0x00000000ff00723e */ /* 0x001fca00000000ff */
[----:B------:R0:W-:Y:S01]  /*4d40*/  STG.E.U16 [R8.64], R0 ;  /* 0x0000000008007986 */ /* 0x0001e2000c101524 */
[----:B------:R-:W-:Y:S05]  /*4d50*/  BRA `(.L_x_17791) ;  /* 0x00000bd000007947 */ /* 0x000fea0003800000 */
.L_x_17794:
        /* <DEDUP_REMOVED lines=10> */
.L_x_17797:
[----:B------:R-:W0:Y:S02]  /*4e00*/  I2F R26, R26 ;  /* 0x0000001a001a7306 */ /* 0x000e240000201400 */
[----:B0-----:R-:W-:-:S04]  /*4e10*/  F2FP.PACK_AB R3, RZ, R26 ;  /* 0x0000001aff03723e */ /* 0x001fc800000000ff */
[----:B------:R-:W-:-:S05]  /*4e20*/  PRMT R3, R3, 0x5410, RZ ;  /* 0x0000541003037816 */ /* 0x000fca00000000ff */
[----:B------:R0:W-:Y:S01]  /*4e30*/  STG.E [R8.64], R3 ;  /* 0x0000000308007986 */ /* 0x0001e2000c101924 */
[----:B------:R-:W-:Y:S05]  /*4e40*/  BRA `(.L_x_17791) ;  /* 0x00000ae000007947 */ /* 0x000fea0003800000 */
.L_x_17796:
[----:B------:R-:W0:Y:S02]  /*4e50*/  I2F.F64 R26, R26 ;  /* 0x0000001a001a7312 */ /* 0x000e240000201c00 */
[----:B0-----:R0:W-:Y:S01]  /*4e60*/  STG.E.64 [R8.64], R26 ;  /* 0x0000001a08007986 */ /* 0x0011e2000c101b24 */
[----:B------:R-:W-:Y:S05]  /*4e70*/  BRA `(.L_x_17791) ;  /* 0x00000ab000007947 */ /* 0x000fea0003800000 */
.L_x_17786:
        /* <DEDUP_REMOVED lines=12> */
.L_x_17800:
[----:B------:R-:W0:Y:S01]  /*4f40*/  I2F.F64 R4, R26 ;  /* 0x0000001a00047312 */ /* 0x000e220000201c00 */
[----:B------:R-:W-:-:S05]  /*4f50*/  CS2R R6, SRZ ;  /* 0x0000000000067805 */ /* 0x000fca000001ff00 */
[----:B0-----:R0:W-:Y:S01]  /*4f60*/  STG.E.128 [R8.64], R4 ;  /* 0x0000000408007986 */ /* 0x0011e2000c101d24 */
[----:B------:R-:W-:Y:S05]  /*4f70*/  BRA `(.L_x_17791) ;  /* 0x000009b000007947 */ /* 0x000fea0003800000 */
.L_x_17799:
        /* <DEDUP_REMOVED lines=21> */
.L_x_17804:
[----:B------:R-:W-:Y:S05]  /*50d0*/  BSYNC B0 ;  /* 0x0000000000007941 */ /* 0x000fea0003800000 */
.L_x_17803:
[----:B------:R-:W-:-:S05]  /*50e0*/  LOP3.LUT R5, R0, R5, RZ, 0xfc, !PT ;  /* 0x0000000500057212 */ /* 0x000fca00078efcff */
[----:B------:R0:W-:Y:S01]  /*50f0*/  STG.E.U8 [R8.64], R5 ;  /* 0x0000000508007986 */ /* 0x0001e2000c101124 */
[----:B------:R-:W-:Y:S05]  /*5100*/  BRA `(.L_x_17791) ;  /* 0x0000082000007947 */ /* 0x000fea0003800000 */
.L_x_17802:
        /* <DEDUP_REMOVED lines=13> */
.L_x_17806:
[----:B------:R-:W-:Y:S01]  /*51e0*/  IMAD.MOV.U32 R0, RZ, RZ, 0x7f ;  /* 0x0000007fff007424 */ /* 0x000fe200078e00ff */
[----:B------:R-:W-:-:S04]  /*51f0*/  ISETP.GT.U32.AND P0, PT, R3, 0x7f800000, PT ;  /* 0x7f8000000300780c */ /* 0x000fc80003f04070 */
[----:B------:R-:W-:-:S04]  /*5200*/  SEL R0, R0, 0x7c, P0 ;  /* 0x0000007c00007807 */ /* 0x000fc80000000000 */
.L_x_17807:
[----:B------:R-:W-:Y:S05]  /*5210*/  BSYNC B0 ;  /* 0x0000000000007941 */ /* 0x000fea0003800000 */
.L_x_17805:
[----:B------:R-:W-:-:S04]  /*5220*/  LOP3.LUT R3, R5, 0x80000000, RZ, 0xc0, !PT ;  /* 0x8000000005037812 */ /* 0x000fc800078ec0ff */
[----:B------:R-:W-:-:S04]  /*5230*/  SHF.R.U32.HI R3, RZ, 0x18, R3 ;  /* 0x00000018ff037819 */ /* 0x000fc80000011603 */
[----:B------:R-:W-:-:S05]  /*5240*/  LOP3.LUT R3, R0, R3, RZ, 0xfc, !PT ;  /* 0x0000000300037212 */ /* 0x000fca00078efcff */
[----:B------:R0:W-:Y:S01]  /*5250*/  STG.E.U8 [R8.64], R3 ;  /* 0x0000000308007986 */ /* 0x0001e2000c101124 */
[----:B------:R-:W-:Y:S05]  /*5260*/  BRA `(.L_x_17791) ;  /* 0x000006c000007947 */ /* 0x000fea0003800000 */
.L_x_17801:
[----:B------:R-:W0:Y:S02]  /*5270*/  I2F R0, R26 ;  /* 0x0000001a00007306 */ /* 0x000e240000201400 */
[----:B0-----:R-:W-:-:S05]  /*5280*/  F2FP.BF16.PACK_AB R0, RZ, R0 ;  /* 0x00000000ff00723e */ /* 0x001fca00000010ff */
[----:B------:R0:W-:Y:S01]  /*5290*/  STG.E.U16 [R8.64], R0 ;  /* 0x0000000008007986 */ /* 0x0001e2000c101524 */
[----:B------:R-:W-:Y:S05]  /*52a0*/  BRA `(.L_x_17791) ;  /* 0x0000068000007947 */ /* 0x000fea0003800000 */
.L_x_17798:
        /* <DEDUP_REMOVED lines=10> */
.L_x_17810:
        /* <DEDUP_REMOVED lines=17> */
.L_x_17813:
[----:B------:R-:W-:-:S04]  /*5460*/  LOP3.LUT R3, R5, 0x80000000, RZ, 0xc0, !PT ;  /* 0x8000000005037812 */ /* 0x000fc800078ec0ff */
[----:B------:R-:W-:-:S04]  /*5470*/  SHF.R.U32.HI R3, RZ, 0x18, R3 ;  /* 0x00000018ff037819 */ /* 0x000fc80000011603 */
[----:B------:R-:W-:-:S04]  /*5480*/  LOP3.LUT R0, R0, R3, RZ, 0xfc, !PT ;  /* 0x0000000300007212 */ /* 0x000fc800078efcff */
[----:B------:R-:W-:Y:S02]  /*5490*/  PRMT R4, R0, 0x7610, R4 ;  /* 0x0000761000047816 */ /* 0x000fe40000000004 */
.L_x_17812:
[----:B------:R-:W-:Y:S05]  /*54a0*/  BSYNC B0 ;  /* 0x0000000000007941 */ /* 0x000fea0003800000 */
.L_x_17811:
[----:B------:R0:W-:Y:S01]  /*54b0*/  STG.E.U8 [R8.64], R4 ;  /* 0x0000000408007986 */ /* 0x0001e2000c101124 */
[----:B------:R-:W-:Y:S05]  /*54c0*/  BRA `(.L_x_17791) ;  /* 0x0000046000007947 */ /* 0x000fea0003800000 */
.L_x_17809:
        /* <DEDUP_REMOVED lines=17> */
.L_x_17816:
[----:B------:R-:W-:-:S04]  /*55e0*/  LOP3.LUT R3, R5, 0x80000000, RZ, 0xc0, !PT ;  /* 0x8000000005037812 */ /* 0x000fc800078ec0ff */
[----:B------:R-:W-:-:S04]  /*55f0*/  SHF.R.U32.HI R3, RZ, 0x18, R3 ;  /* 0x00000018ff037819 */ /* 0x000fc80000011603 */
[----:B------:R-:W-:-:S04]  /*5600*/  LOP3.LUT R0, R0, R3, RZ, 0xfc, !PT ;  /* 0x0000000300007212 */ /* 0x000fc800078efcff */
[----:B------:R-:W-:Y:S02]  /*5610*/  PRMT R4, R0, 0x7610, R4 ;  /* 0x0000761000047816 */ /* 0x000fe40000000004 */
.L_x_17815:
[----:B------:R-:W-:Y:S05]  /*5620*/  BSYNC B0 ;  /* 0x0000000000007941 */ /* 0x000fea0003800000 */
.L_x_17814:
[----:B------:R0:W-:Y:S01]  /*5630*/  STG.E.U8 [R8.64], R4 ;  /* 0x0000000408007986 */ /* 0x0001e2000c101124 */
[----:B------:R-:W-:Y:S05]  /*5640*/  BRA `(.L_x_17791) ;  /* 0x000002e000007947 */ /* 0x000fea0003800000 */
.L_x_17808:
        /* <DEDUP_REMOVED lines=22> */
.L_x_17790:
        /* <DEDUP_REMOVED lines=20> */
.L_x_17818:
[----:B------:R-:W-:-:S05]  /*58f0*/  SHF.R.S32.HI R27, RZ, 0x1f, R26 ;  /* 0x0000001fff1b7819 */ /* 0x000fca000001141a */
[----:B------:R0:W-:Y:S01]  /*5900*/  STG.E.64 [R8.64], R26 ;  /* 0x0000001a08007986 */ /* 0x0001e2000c101b24 */
[----:B------:R-:W-:Y:S05]  /*5910*/  BRA `(.L_x_17791) ;  /* 0x0000001000007947 */ /* 0x000fea0003800000 */
.L_x_17817:
[----:B------:R0:W-:Y:S02]  /*5920*/  STG.E [R8.64], R26 ;  /* 0x0000001a08007986 */ /* 0x0001e4000c101924 */
.L_x_17791:
        /* <DEDUP_REMOVED lines=21> */
.L_x_17822:
[----:B------:R0:W-:Y:S01]  /*5a80*/  STG.E.U8 [R8.64], R18 ;  /* 0x0000001208007986 */ /* 0x0001e2000c101124 */
[----:B------:R-:W-:Y:S05]  /*5a90*/  BRA `(.L_x_17824) ;  /* 0x00000d7000007947 */ /* 0x000fea0003800000 */
.L_x_17821:
        /* <DEDUP_REMOVED lines=9> */
.L_x_17826:
[----:B------:R0:W-:Y:S01]  /*5b30*/  STG.E [R8.64], R18 ;  /* 0x0000001208007986 */ /* 0x0001e2000c101924 */
[----:B------:R-:W-:Y:S05]  /*5b40*/  BRA `(.L_x_17824) ;  /* 0x00000cc000007947 */ /* 0x000fea0003800000 */
.L_x_17825:
[----:B------:R0:W-:Y:S01]  /*5b50*/  STG.E.U16 [R8.64], R18 ;  /* 0x0000001208007986 */ /* 0x0001e2000c101524 */
[----:B------:R-:W-:Y:S05]  /*5b60*/  BRA `(.L_x_17824) ;  /* 0x00000ca000007947 */ /* 0x000fea0003800000 */
.L_x_17820:
        /* <DEDUP_REMOVED lines=9> */
.L_x_17828:
[----:B------:R-:W0:Y:S02]  /*5c00*/  I2F R0, R18 ;  /* 0x0000001200007306 */ /* 0x000e240000201400 */
[----:B0-----:R-:W-:-:S05]  /*5c10*/  F2FP.PACK_AB R0, RZ, R0 ;  /* 0x00000000ff00723e */ /* 0x001fca00000000ff */
[----:B------:R0:W-:Y:S01]  /*5c20*/  STG.E.U16 [R8.64], R0 ;  /* 0x0000000008007986 */ /* 0x0001e2000c101524 */
[----:B------:R-:W-:Y:S05]  /*5c30*/  BRA `(.L_x_17824) ;  /* 0x00000bd000007947 */ /* 0x000fea0003800000 */
.L_x_17827:
        /* <DEDUP_REMOVED lines=10> */
.L_x_17830:
[----:B------:R-:W0:Y:S02]  /*5ce0*/  I2F R18, R18 ;  /* 0x0000001200127306 */ /* 0x000e240000201400 */
[----:B0-----:R-:W-:-:S04]  /*5cf0*/  F2FP.PACK_AB R3, RZ, R18 ;  /* 0x00000012ff03723e */ /* 0x001fc800000000ff */
[----:B------:R-:W-:-:S05]  /*5d00*/  PRMT R3, R3, 0x5410, RZ ;  /* 0x0000541003037816 */ /* 0x000fca00000000ff */
[----:B------:R0:W-:Y:S01]  /*5d10*/  STG.E [R8.64], R3 ;  /* 0x0000000308007986 */ /* 0x0001e2000c101924 */
[----:B------:R-:W-:Y:S05]  /*5d20*/  BRA `(.L_x_17824) ;  /* 0x00000ae000007947 */ /* 0x000fea0003800000 */
.L_x_17829:
[----:B------:R-:W0:Y:S02]  /*5d30*/  I2F.F64 R18, R18 ;  /* 0x0000001200127312 */ /* 0x000e240000201c00 */
[----:B0-----:R0:W-:Y:S01]  /*5d40*/  STG.E.64 [R8.64], R18 ;  /* 0x0000001208007986 */ /* 0x0011e2000c101b24 */
[----:B------:R-:W-:Y:S05]  /*5d50*/  BRA `(.L_x_17824) ;  /* 0x00000ab000007947 */ /* 0x000fea0003800000 */
.L_x_17819:
        /* <DEDUP_REMOVED lines=12> */
.L_x_17833:
[----:B------:R-:W0:Y:S01]  /*5e20*/  I2F.F64 R4, R18 ;  /* 0x0000001200047312 */ /* 0x000e220000201c00 */
[----:B------:R-:W-:-:S05]  /*5e30*/  CS2R R6, SRZ ;  /* 0x0000000000067805 */ /* 0x000fca000001ff00 */
[----:B0-----:R0:W-:Y:S01]  /*5e40*/  STG.E.128 [R8.64], R4 ;  /* 0x0000000408007986 */ /* 0x0011e2000c101d24 */
[----:B------:R-:W-:Y:S05]  /*5e50*/  BRA `(.L_x_17824) ;  /* 0x000009b000007947 */ /* 0x000fea0003800000 */
.L_x_17832:
        /* <DEDUP_REMOVED lines=21> */
.L_x_17837:
[----:B------:R-:W-:Y:S05]  /*5fb0*/  BSYNC B0 ;  /* 0x0000000000007941 */ /* 0x000fea0003800000 */
.L_x_17836:
[----:B------:R-:W-:-:S05]  /*5fc0*/  LOP3.LUT R5, R0, R5, RZ, 0xfc, !PT ;  /* 0x0000000500057212 */ /* 0x000fca00078efcff */
[----:B------:R0:W-:Y:S01]  /*5fd0*/  STG.E.U8 [R8.64], R5 ;  /* 0x0000000508007986 */ /* 0x0001e2000c101124 */
[----:B------:R-:W-:Y:S05]  /*5fe0*/  BRA `(.L_x_17824) ;  /* 0x0000082000007947 */ /* 0x000fea0003800000 */
.L_x_17835:
        /* <DEDUP_REMOVED lines=13> */
.L_x_17839:
[----:B------:R-:W-:Y:S01]  /*60c0*/  IMAD.MOV.U32 R0, RZ, RZ, 0x7f ;  /* 0x0000007fff007424 */ /* 0x000fe200078e00ff */
[----:B------:R-:W-:-:S04]  /*60d0*/  ISETP.GT.U32.AND P0, PT, R3, 0x7f800000, PT ;  /* 0x7f8000000300780c */ /* 0x000fc80003f04070 */
[----:B------:R-:W-:-:S04]  /*60e0*/  SEL R0, R0, 0x7c, P0 ;  /* 0x0000007c00007807 */ /* 0x000fc80000000000 */
.L_x_17840:
[----:B------:R-:W-:Y:S05]  /*60f0*/  BSYNC B0 ;  /* 0x0000000000007941 */ /* 0x000fea0003800000 */
.L_x_17838:
[----:B------:R-:W-:-:S04]  /*6100*/  LOP3.LUT R3, R5, 0x80000000, RZ, 0xc0, !PT ;  /* 0x8000000005037812 */ /* 0x000fc800078ec0ff */
[----:B------:R-:W-:-:S04]  /*6110*/  SHF.R.U32.HI R3, RZ, 0x18, R3 ;  /* 0x00000018ff037819 */ /* 0x000fc80000011603 */
[----:B------:R-:W-:-:S05]  /*6120*/  LOP3.LUT R3, R0, R3, RZ, 0xfc, !PT ;  /* 0x0000000300037212 */ /* 0x000fca00078efcff */
[----:B------:R0:W-:Y:S01]  /*6130*/  STG.E.U8 [R8.64], R3 ;  /* 0x0000000308007986 */ /* 0x0001e2000c101124 */
[----:B------:R-:W-:Y:S05]  /*6140*/  BRA `(.L_x_17824) ;  /* 0x000006c000007947 */ /* 0x000fea0003800000 */
.L_x_17834:
[----:B------:R-:W0:Y:S02]  /*6150*/  I2F R0, R18 ;  /* 0x0000001200007306 */ /* 0x000e240000201400 */
[----:B0-----:R-:W-:-:S05]  /*6160*/  F2FP.BF16.PACK_AB R0, RZ, R0 ;  /* 0x00000000ff00723e */ /* 0x001fca00000010ff */
[----:B------:R0:W-:Y:S01]  /*6170*/  STG.E.U16 [R8.64], R0 ;  /* 0x0000000008007986 */ /* 0x0001e2000c101524 */
[----:B------:R-:W-:Y:S05]  /*6180*/  BRA `(.L_x_17824) ;  /* 0x0000068000007947 */ /* 0x000fea0003800000 */
.L_x_17831:
        /* <DEDUP_REMOVED lines=10> */
.L_x_17843:
        /* <DEDUP_REMOVED lines=17> */
.L_x_17846:
[----:B------:R-:W-:-:S04]  /*6340*/  LOP3.LUT R3, R5, 0x80000000, RZ, 0xc0, !PT ;  /* 0x8000000005037812 */ /* 0x000fc800078ec0ff */
[----:B------:R-:W-:-:S04]  /*6350*/  SHF.R.U32.HI R3, RZ, 0x18, R3 ;  /* 0x00000018ff037819 */ /* 0x000fc80000011603 */
[----:B------:R-:W-:-:S04]  /*6360*/  LOP3.LUT R0, R0, R3, RZ, 0xfc, !PT ;  /* 0x0000000300007212 */ /* 0x000fc800078efcff */
[----:B------:R-:W-:Y:S02]  /*6370*/  PRMT R4, R0, 0x7610, R4 ;  /* 0x0000761000047816 */ /* 0x000fe40000000004 */
.L_x_17845:
[----:B------:R-:W-:Y:S05]  /*6380*/  BSYNC B0 ;  /* 0x0000000000007941 */ /* 0x000fea0003800000 */
.L_x_17844:
[----:B------:R0:W-:Y:S01]  /*6390*/  STG.E.U8 [R8.64], R4 ;  /* 0x0000000408007986 */ /* 0x0001e2000c101124 */
[----:B------:R-:W-:Y:S05]  /*63a0*/  BRA `(.L_x_17824) ;  /* 0x0000046000007947 */ /* 0x000fea0003800000 */
.L_x_17842:
        /* <DEDUP_REMOVED lines=17> */
.L_x_17849:
[----:B------:R-:W-:-:S04]  /*64c0*/  LOP3.LUT R3, R5, 0x80000000, RZ, 0xc0, !PT ;  /* 0x8000000005037812 */ /* 0x000fc800078ec0ff */
[----:B------:R-:W-:-:S04]  /*64d0*/  SHF.R.U32.HI R3, RZ, 0x18, R3 ;  /* 0x00000018ff037819 */ /* 0x000fc80000011603 */
[----:B------:R-:W-:-:S04]  /*64e0*/  LOP3.LUT R0, R0, R3, RZ, 0xfc, !PT ;  /* 0x0000000300007212 */ /* 0x000fc800078efcff */
[----:B------:R-:W-:Y:S02]  /*64f0*/  PRMT R4, R0, 0x7610, R4 ;  /* 0x0000761000047816 */ /* 0x000fe40000000004 */
.L_x_17848:
[----:B------:R-:W-:Y:S05]  /*6500*/  BSYNC B0 ;  /* 0x0000000000007941 */ /* 0x000fea0003800000 */
.L_x_17847:
[----:B------:R0:W-:Y:S01]  /*6510*/  STG.E.U8 [R8.64], R4 ;  /* 0x0000000408007986 */ /* 0x0001e2000c101124 */
[----:B------:R-:W-:Y:S05]  /*6520*/  BRA `(.L_x_17824) ;  /* 0x000002e000007947 */ /* 0x000fea0003800000 */
.L_x_17841:
        /* <DEDUP_REMOVED lines=22> */
.L_x_17823:
        /* <DEDUP_REMOVED lines=20> */
.L_x_17851:
[----:B------:R-:W-:-:S05]  /*67d0*/  SHF.R.S32.HI R19, RZ, 0x1f, R18 ;  /* 0x0000001fff137819 */ /* 0x000fca0000011412 */
[----:B------:R0:W-:Y:S01]  /*67e0*/  STG.E.64 [R8.64], R18 ;  /* 0x0000001208007986 */ /* 0x0001e2000c101b24 */
[----:B------:R-:W-:Y:S05]  /*67f0*/  BRA `(.L_x_17824) ;  /* 0x0000001000007947 */ /* 0x000fea0003800000 */
.L_x_17850:
[----:B------:R0:W-:Y:S02]  /*6800*/  STG.E [R8.64], R18 ;  /* 0x0000001208007986 */ /* 0x0001e4000c101924 */
.L_x_17824:
[----:B------:R-:W-:Y:S02]  /*6810*/  IADD3 R17, R17, 0x80, RZ ;  /* 0x0000008011117810 */ /* 0x000fe40007ffe0ff */
.L_x_17785:
[----:B------:R-:W-:Y:S05]  /*6820*/  BSYNC B6 ;  /* 0x0000000000067941 */ /* 0x000fea0003800000 */
.L_x_17784:
        /* <DEDUP_REMOVED lines=19> */
.L_x_17855:
[----:B------:R-:W-:Y:S01]  /*6960*/  STG.E.U8 [R4.64], R24 ;  /* 0x0000001804007986 */ /* 0x000fe2000c101124 */
[----:B------:R-:W-:Y:S05]  /*6970*/  EXIT ;  /* 0x000000000000794d */ /* 0x000fea0003800000 */
.L_x_17854:
        /* <DEDUP_REMOVED lines=9> */
.L_x_17858:
[----:B------:R-:W-:Y:S01]  /*6a10*/  STG.E [R4.64], R24 ;  /* 0x0000001804007986 */ /* 0x000fe2000c101924 */
[----:B------:R-:W-:Y:S05]  /*6a20*/  EXIT ;  /* 0x000000000000794d */ /* 0x000fea0003800000 */
.L_x_17857:
[----:B------:R-:W-:Y:S01]  /*6a30*/  STG.E.U16 [R4.64], R24 ;  /* 0x0000001804007986 */ /* 0x000fe2000c101524 */
[----:B------:R-:W-:Y:S05]  /*6a40*/  EXIT ;  /* 0x000000000000794d */ /* 0x000fea0003800000 */
.L_x_17853:
        /* <DEDUP_REMOVED lines=9> */
.L_x_17860:
[----:B------:R-:W0:Y:S02]  /*6ae0*/  I2F R0, R24 ;  /* 0x0000001800007306 */ /* 0x000e240000201400 */
[----:B0-----:R-:W-:-:S05]  /*6af0*/  F2FP.PACK_AB R0, RZ, R0 ;  /* 0x00000000ff00723e */ /* 0x001fca00000000ff */
[----:B------:R-:W-:Y:S01]  /*6b00*/  STG.E.U16 [R4.64], R0 ;  /* 0x0000000004007986 */ /* 0x000fe2000c101524 */
[----:B------:R-:W-:Y:S05]  /*6b10*/  EXIT ;  /* 0x000000000000794d */ /* 0x000fea0003800000 */
.L_x_17859:
        /* <DEDUP_REMOVED lines=10> */
.L_x_17862:
[----:B------:R-:W0:Y:S02]  /*6bc0*/  I2F R24, R24 ;  /* 0x0000001800187306 */ /* 0x000e240000201400 */
[----:B0-----:R-:W-:-:S04]  /*6bd0*/  F2FP.PACK_AB R3, RZ, R24 ;  /* 0x00000018ff03723e */ /* 0x001fc800000000ff */
[----:B------:R-:W-:-:S05]  /*6be0*/  PRMT R3, R3, 0x5410, RZ ;  /* 0x0000541003037816 */ /* 0x000fca00000000ff */
[----:B------:R-:W-:Y:S01]  /*6bf0*/  STG.E [R4.64], R3 ;  /* 0x0000000304007986 */ /* 0x000fe2000c101924 */
[----:B------:R-:W-:Y:S05]  /*6c00*/  EXIT ;  /* 0x000000000000794d */ /* 0x000fea0003800000 */
.L_x_17861:
[----:B------:R-:W0:Y:S02]  /*6c10*/  I2F.F64 R24, R24 ;  /* 0x0000001800187312 */ /* 0x000e240000201c00 */
[----:B0-----:R-:W-:Y:S01]  /*6c20*/  STG.E.64 [R4.64], R24 ;  /* 0x0000001804007986 */ /* 0x001fe2000c101b24 */
[----:B------:R-:W-:Y:S05]  /*6c30*/  EXIT ;  /* 0x000000000000794d */ /* 0x000fea0003800000 */
.L_x_17852:
        /* <DEDUP_REMOVED lines=12> */
.L_x_17865:
[----:B------:R-:W0:Y:S01]  /*6d00*/  I2F.F64 R24, R24 ;  /* 0x0000001800187312 */ /* 0x000e220000201c00 */
[----:B------:R-:W-:-:S05]  /*6d10*/  CS2R R26, SRZ ;  /* 0x00000000001a7805 */ /* 0x000fca000001ff00 */
[----:B0-----:R-:W-:Y:S01]  /*6d20*/  STG.E.128 [R4.64], R24 ;  /* 0x0000001804007986 */ /* 0x001fe2000c101d24 */
[----:B------:R-:W-:Y:S05]  /*6d30*/  EXIT ;  /* 0x000000000000794d */ /* 0x000fea0003800000 */
.L_x_17864:
        /* <DEDUP_REMOVED lines=21> */
.L_x_17869:
[----:B------:R-:W-:Y:S05]  /*6e90*/  BSYNC B0 ;  /* 0x0000000000007941 */ /* 0x000fea0003800000 */
.L_x_17868:
[----:B------:R-:W-:-:S05]  /*6ea0*/  LOP3.LUT R3, R0, R3, RZ, 0xfc, !PT ;  /* 0x0000000300037212 */ /* 0x000fca00078efcff */
[----:B------:R-:W-:Y:S01]  /*6eb0*/  STG.E.U8 [R4.64], R3 ;  /* 0x0000000304007986 */ /* 0x000fe2000c101124 */
[----:B------:R-:W-:Y:S05]  /*6ec0*/  EXIT ;  /* 0x000000000000794d */ /* 0x000fea0003800000 */
.L_x_17867:
        /* <DEDUP_REMOVED lines=13> */
.L_x_17871:
[----:B------:R-:W-:Y:S01]  /*6fa0*/  IMAD.MOV.U32 R0, RZ, RZ, 0x7f ;  /* 0x0000007fff007424 */ /* 0x000fe200078e00ff */
[----:B------:R-:W-:-:S04]  /*6fb0*/  ISETP.GT.U32.AND P0, PT, R2, 0x7f800000, PT ;  /* 0x7f8000000200780c */ /* 0x000fc80003f04070 */
[----:B------:R-:W-:-:S04]  /*6fc0*/  SEL R0, R0, 0x7c, P0 ;  /* 0x0000007c00007807 */ /* 0x000fc80000000000 */
.L_x_17872:
[----:B------:R-:W-:Y:S05]  /*6fd0*/  BSYNC B0 ;  /* 0x0000000000007941 */ /* 0x000fea0003800000 */
.L_x_17870:
[----:B------:R-:W-:-:S04]  /*6fe0*/  LOP3.LUT R2, R3, 0x80000000, RZ, 0xc0, !PT ;  /* 0x8000000003027812 */ /* 0x000fc800078ec0ff */
[----:B------:R-:W-:-:S04]  /*6ff0*/  SHF.R.U32.HI R3, RZ, 0x18, R2 ;  /* 0x00000018ff037819 */ /* 0x000fc80000011602 */
[----:B------:R-:W-:-:S05]  /*7000*/  LOP3.LUT R3, R0, R3, RZ, 0xfc, !PT ;  /* 0x0000000300037212 */ /* 0x000fca00078efcff */
[----:B------:R-:W-:Y:S01]  /*7010*/  STG.E.U8 [R4.64], R3 ;  /* 0x0000000304007986 */ /* 0x000fe2000c101124 */
[----:B------:R-:W-:Y:S05]  /*7020*/  EXIT ;  /* 0x000000000000794d */ /* 0x000fea0003800000 */
.L_x_17866:
[----:B------:R-:W0:Y:S02]  /*7030*/  I2F R0, R24 ;  /* 0x0000001800007306 */ /* 0x000e240000201400 */
[----:B0-----:R-:W-:-:S05]  /*7040*/  F2FP.BF16.PACK_AB R0, RZ, R0 ;  /* 0x00000000ff00723e */ /* 0x001fca00000010ff */
[----:B------:R-:W-:Y:S01]  /*7050*/  STG.E.U16 [R4.64], R0 ;  /* 0x0000000004007986 */ /* 0x000fe2000c101524 */
[----:B------:R-:W-:Y:S05]  /*7060*/  EXIT ;  /* 0x000000000000794d */ /* 0x000fea0003800000 */
.L_x_17863:
        /* <DEDUP_REMOVED lines=10> */
.L_x_17875:
        /* <DEDUP_REMOVED lines=17> */
.L_x_17878:
[----:B------:R-:W-:-:S04]  /*7220*/  LOP3.LUT R2, R7, 0x80000000, RZ, 0xc0, !PT ;  /* 0x8000000007027812 */ /* 0x000fc800078ec0ff */
[----:B------:R-:W-:-:S04]  /*7230*/  SHF.R.U32.HI R3, RZ, 0x18, R2 ;  /* 0x00000018ff037819 */ /* 0x000fc80000011602 */
[----:B------:R-:W-:-:S04]  /*7240*/  LOP3.LUT R0, R0, R3, RZ, 0xfc, !PT ;  /* 0x0000000300007212 */ /* 0x000fc800078efcff */
[----:B------:R-:W-:Y:S02]  /*7250*/  PRMT R2, R0, 0x7610, R2 ;  /* 0x0000761000027816 */ /* 0x000fe40000000002 */
.L_x_17877:
[----:B------:R-:W-:Y:S05]  /*7260*/  BSYNC B0 ;  /* 0x0000000000007941 */ /* 0x000fea0003800000 */
.L_x_17876:
[----:B------:R-:W-:Y:S01]  /*7270*/  STG.E.U8 [R4.64], R2 ;  /* 0x0000000204007986 */ /* 0x000fe2000c101124 */
[----:B------:R-:W-:Y:S05]  /*7280*/  EXIT ;  /* 0x000000000000794d */ /* 0x000fea0003800000 */
.L_x_17874:
        /* <DEDUP_REMOVED lines=17> */
.L_x_17881:
[----:B------:R-:W-:-:S04]  /*73a0*/  LOP3.LUT R2, R7, 0x80000000, RZ, 0xc0, !PT ;  /* 0x8000000007027812 */ /* 0x000fc800078ec0ff */
[----:B------:R-:W-:-:S04]  /*73b0*/  SHF.R.U32.HI R3, RZ, 0x18, R2 ;  /* 0x00000018ff037819 */ /* 0x000fc80000011602 */
[----:B------:R-:W-:-:S04]  /*73c0*/  LOP3.LUT R0, R0, R3, RZ, 0xfc, !PT ;  /* 0x0000000300007212 */ /* 0x000fc800078efcff */
[----:B------:R-:W-:Y:S02]  /*73d0*/  PRMT R2, R0, 0x7610, R2 ;  /* 0x0000761000027816 */ /* 0x000fe40000000002 */
.L_x_17880:
[----:B------:R-:W-:Y:S05]  /*73e0*/  BSYNC B0 ;  /* 0x0000000000007941 */ /* 0x000fea0003800000 */
.L_x_17879:
[----:B------:R-:W-:Y:S01]  /*73f0*/  STG.E.U8 [R4.64], R2 ;  /* 0x0000000204007986 */ /* 0x000fe2000c101124 */
[----:B------:R-:W-:Y:S05]  /*7400*/  EXIT ;  /* 0x000000000000794d */ /* 0x000fea0003800000 */
.L_x_17873:
        /* <DEDUP_REMOVED lines=22> */
.L_x_17856:
        /* <DEDUP_REMOVED lines=20> */
.L_x_17883:
[----:B------:R-:W-:-:S05]  /*76b0*/  SHF.R.S32.HI R25, RZ, 0x1f, R24 ;  /* 0x0000001fff197819 */ /* 0x000fca0000011418 */
[----:B------:R-:W-:Y:S01]  /*76c0*/  STG.E.64 [R4.64], R24 ;  /* 0x0000001804007986 */ /* 0x000fe2000c101b24 */
[----:B------:R-:W-:Y:S05]  /*76d0*/  EXIT ;  /* 0x000000000000794d */ /* 0x000fea0003800000 */
.L_x_17882:
[----:B------:R-:W-:Y:S01]  /*76e0*/  STG.E [R4.64], R24 ;  /* 0x0000001804007986 */ /* 0x000fe2000c101924 */
[----:B------:R-:W-:Y:S05]  /*76f0*/  EXIT ;  /* 0x000000000000794d */ /* 0x000fea0003800000 */
.L_x_17884:
        /* <DEDUP_REMOVED lines=16> */
.L_x_61787:


//--------------------- .text._ZN2at6native18elementwise_kernelILi128ELi2EZNS0_22gpu_kernel_impl_nocastIZNS0_50_GLOBAL__N__2680c7bb_12_PowKernel_cu_b2145a98_318429pow_tensor_scalar_kernel_implIiiEEvRNS_18TensorIteratorBaseET0_EUliE_EEvS6_RKT_EUliE_EEviT1_ --------------------------
	.section	.text._ZN2at6native18elementwise_kernelILi128ELi2EZNS0_22gpu_kernel_impl_nocastIZNS0_50_GLOBAL__N__2680c7bb_12_PowKernel_cu_b2145a98_318429pow_tensor_scalar_kernel_implIiiEEvRNS_18TensorIteratorBaseET0_EUliE_EEvS6_RKT_EUliE_EEviT1_,"ax",@progbits
	.sectioninfo	@"SHI_REGISTERS=12"
	.align	128
        .global         _ZN2at6native18elementwise_kernelILi128ELi2EZNS0_22gpu_kernel_impl_nocastIZNS0_50_GLOBAL__N__2680c7bb_12_PowKernel_cu_b2145a98_318429pow_tensor_scalar_kernel_implIiiEEvRNS_18TensorIteratorBaseET0_EUliE_EEvS6_RKT_EUliE_EEviT1_
        .type           _ZN2at6native18elementwise_kernelILi128ELi2EZNS0_22gpu_kernel_impl_nocastIZNS0_50_GLOBAL__N__2680c7bb_12_PowKernel_cu_b2145a98_318429pow_tensor_scalar_kernel_implIiiEEvRNS_18TensorIteratorBaseET0_EUliE_EEvS6_RKT_EUliE_EEviT1_,@function
        .size           _ZN2at6native18elementwise_kernelILi128ELi2EZNS0_22gpu_kernel_impl_nocastIZNS0_50_GLOBAL__N__2680c7bb_12_PowKernel_cu_b2145a98_318429pow_tensor_scalar_kernel_implIiiEEvRNS_18TensorIteratorBaseET0_EUliE_EEvS6_RKT_EUliE_EEviT1_,(.L_x_61788 - _ZN2at6native18elementwise_kernelILi128ELi2EZNS0_22gpu_kernel_impl_nocastIZNS0_50_GLOBAL__N__2680c7bb_12_PowKernel_cu_b2145a98_318429pow_tensor_scalar_kernel_implIiiEEvRNS_18TensorIteratorBaseET0_EUliE_EEvS6_RKT_EUliE_EEviT1_)
        .other          _ZN2at6native18elementwise_kernelILi128ELi2EZNS0_22gpu_kernel_impl_nocastIZNS0_50_GLOBAL__N__2680c7bb_12_PowKernel_cu_b2145a98_318429pow_tensor_scalar_kernel_implIiiEEvRNS_18TensorIteratorBaseET0_EUliE_EEvS6_RKT_EUliE_EEviT1_,@"STO_CUDA_ENTRY STV_DEFAULT"
_ZN2at6native18elementwise_kernelILi128ELi2EZNS0_22gpu_kernel_impl_nocastIZNS0_50_GLOBAL__N__2680c7bb_12_PowKernel_cu_b2145a98_318429pow_tensor_scalar_kernel_implIiiEEvRNS_18TensorIteratorBaseET0_EUliE_EEvS6_RKT_EUliE_EEviT1_:
.text._ZN2at6native18elementwise_kernelILi128ELi2EZNS0_22gpu_kernel_impl_nocastIZNS0_50_GLOBAL__N__2680c7bb_12_PowKernel_cu_b2145a98_318429pow_tensor_scalar_kernel_implIiiEEvRNS_18TensorIteratorBaseET0_EUliE_EEvS6_RKT_EUliE_EEviT1_:
        /* <DEDUP_REMOVED lines=236> */
.L_x_17887:
[----:B------:R-:W-:-:S05]  /*0ec0*/  IADD3 R4, P0, R3, c[0x0][0x368], RZ ;  /* 0x0000da0003047a10 */ /* 0x000fca0007f1e0ff */
[----:B------:R-:W-:-:S05]  /*0ed0*/  IMAD.X R5, RZ, RZ, c[0x0][0x36c], P0 ;  /* 0x0000db00ff057624 */ /* 0x000fca00000e06ff */
[----:B------:R-:W2:Y:S01]  /*0ee0*/  LDG.E R4, [R4.64] ;  /* 0x0000000404047981 */ /* 0x000ea2000c1e1900 */
[----:B------:R-:W-:Y:S02]  /*0ef0*/  IADD3 R2, P0, R2, c[0x0][0x360], RZ ;  /* 0x0000d80002027a10 */ /* 0x000fe40007f1e0ff */
[----:B------:R-:W-:Y:S02]  /*0f00*/  IADD3 R7, R0, 0x80, RZ ;  /* 0x0000008000077810 */ /* 0x000fe40007ffe0ff */
[----:B------:R-:W-:Y:S01]  /*0f10*/  IADD3.X R3, RZ, c[0x0][0x364], RZ, P0, !PT ;  /* 0x0000d900ff037a10 */ /* 0x000fe200007fe4ff */
[----:B--2---:R-:W-:-:S05]  /*0f20*/  IMAD R9, R4, R4, RZ ;  /* 0x0000000404097224 */ /* 0x004fca00078e02ff */
[----:B------:R0:W-:Y:S03]  /*0f30*/  STG.E [R2.64], R9 ;  /* 0x0000000902007986 */ /* 0x0001e6000c101904 */
.L_x_17886:
[----:B------:R-:W-:Y:S05]  /*0f40*/  BSYNC B0 ;  /* 0x0000000000007941 */ /* 0x000fea0003800000 */
.L_x_17885:
        /* <DEDUP_REMOVED lines=230> */
.L_x_17888:
[----:B------:R-:W-:-:S04]  /*1db0*/  IADD3 R2, P0, R2, c[0x0][0x368], RZ ;  /* 0x0000da0002027a10 */ /* 0x000fc80007f1e0ff */
[----:B------:R-:W-:-:S05]  /*1dc0*/  IADD3.X R3, RZ, c[0x0][0x36c], RZ, P0, !PT ;  /* 0x0000db00ff037a10 */ /* 0x000fca00007fe4ff */
[----:B------:R-:W2:Y:S01]  /*1dd0*/  LDG.E R2, [R2.64] ;  /* 0x0000000402027981 */ /* 0x000ea2000c1e1900 */
[----:B------:R-:W-:-:S04]  /*1de0*/  IADD3 R4, P0, R0, c[0x0][0x360], RZ ;  /* 0x0000d80000047a10 */ /* 0x000fc80007f1e0ff */
[----:B------:R-:W-:Y:S01]  /*1df0*/  IADD3.X R5, RZ, c[0x0][0x364], RZ, P0, !PT ;  /* 0x0000d900ff057a10 */ /* 0x000fe200007fe4ff */
[----:B--2---:R-:W-:-:S05]  /*1e00*/  IMAD R7, R2, R2, RZ ;  /* 0x0000000202077224 */ /* 0x004fca00078e02ff */
[----:B------:R-:W-:Y:S01]  /*1e10*/  STG.E [R4.64], R7 ;  /* 0x0000000704007986 */ /* 0x000fe2000c101904 */
[----:B------:R-:W-:Y:S05]  /*1e20*/  EXIT ;  /* 0x000000000000794d */ /* 0x000fea0003800000 */
.L_x_17889:
        /* <DEDUP_REMOVED lines=13> */
.L_x_61788:


//--------------------- .text._ZN2at6native27unrolled_elementwise_kernelIZNS0_50_GLOBAL__N__2680c7bb_12_PowKernel_cu_b2145a98_318429pow_tensor_scalar_kernel_implIiiEEvRNS_18TensorIteratorBaseET0_EUliE_St5arrayIPcLm2EELi4E23TrivialOffsetCalculatorILi1EjESC_NS0_6memory15LoadWithoutCastENSD_16StoreWithoutCastEEEviT_S6_T2_T3_T4_T5_ --------------------------
	.section	.text._ZN2at6native27unrolled_elementwise_kernelIZNS0_50_GLOBAL__N__2680c7bb_12_PowKernel_cu_b2145a98_318429pow_tensor_scalar_kernel_implIiiEEvRNS_18TensorIteratorBaseET0_EUliE_St5arrayIPcLm2EELi4E23TrivialOffsetCalculatorILi1EjESC_NS0_6memory15LoadWithoutCastENSD_16StoreWithoutCastEEEviT_S6_T2_T3_T4_T5_,"ax",@progbits
	.sectioninfo	@"SHI_REGISTERS=18"
	.align	128
        .global         _ZN2at6native27unrolled_elementwise_kernelIZNS0_50_GLOBAL__N__2680c7bb_12_PowKernel_cu_b2145a98_318429pow_tensor_scalar_kernel_implIiiEEvRNS_18TensorIteratorBaseET0_EUliE_St5arrayIPcLm2EELi4E23TrivialOffsetCalculatorILi1EjESC_NS0_6memory15LoadWithoutCastENSD_16StoreWithoutCastEEEviT_S6_T2_T3_T4_T5_
        .type           _ZN2at6native27unrolled_elementwise_kernelIZNS0_50_GLOBAL__N__2680c7bb_12_PowKernel_cu_b2145a98_318429pow_tensor_scalar_kernel_implIiiEEvRNS_18TensorIteratorBaseET0_EUliE_St5arrayIPcLm2EELi4E23TrivialOffsetCalculatorILi1EjESC_NS0_6memory15LoadWithoutCastENSD_16StoreWithoutCastEEEviT_S6_T2_T3_T4_T5_,@function
        .size           _ZN2at6native27unrolled_elementwise_kernelIZNS0_50_GLOBAL__N__2680c7bb_12_PowKernel_cu_b2145a98_318429pow_tensor_scalar_kernel_implIiiEEvRNS_18TensorIteratorBaseET0_EUliE_St5arrayIPcLm2EELi4E23TrivialOffsetCalculatorILi1EjESC_NS0_6memory15LoadWithoutCastENSD_16StoreWithoutCastEEEviT_S6_T2_T3_T4_T5_,(.L_x_61789 - _ZN2at6native27unrolled_elementwise_kernelIZNS0_50_GLOBAL__N__2680c7bb_12_PowKernel_cu_b2145a98_318429pow_tensor_scalar_kernel_implIiiEEvRNS_18TensorIteratorBaseET0_EUliE_St5arrayIPcLm2EELi4E23TrivialOffsetCalculatorILi1EjESC_NS0_6memory15LoadWithoutCastENSD_16StoreWithoutCastEEEviT_S6_T2_T3_T4_T5_)
        .other          _ZN2at6native27unrolled_elementwise_kernelIZNS0_50_GLOBAL__N__2680c7bb_12_PowKernel_cu_b2145a98_318429pow_tensor_scalar_kernel_implIiiEEvRNS_18TensorIteratorBaseET0_EUliE_St5arrayIPcLm2EELi4E23TrivialOffsetCalculatorILi1EjESC_NS0_6memory15LoadWithoutCastENSD_16StoreWithoutCastEEEviT_S6_T2_T3_T4_T5_,@"STO_CUDA_ENTRY STV_DEFAULT"
_ZN2at6native27unrolled_elementwise_kernelIZNS0_50_GLOBAL__N__2680c7bb_12_PowKernel_cu_b2145a98_318429pow_tensor_scalar_kernel_implIiiEEvRNS_18TensorIteratorBaseET0_EUliE_St5arrayIPcLm2EELi4E23TrivialOffsetCalculatorILi1EjESC_NS0_6memory15LoadWithoutCastENSD_16StoreWithoutCastEEEviT_S6_T2_T3_T4_T5_:
.text._ZN2at6native27unrolled_elementwise_kernelIZNS0_50_GLOBAL__N__2680c7bb_12_PowKernel_cu_b2145a98_318429pow_tensor_scalar_kernel_implIiiEEvRNS_18TensorIteratorBaseET0_EUliE_St5arrayIPcLm2EELi4E23TrivialOffsetCalculatorILi1EjESC_NS0_6memory15LoadWithoutCastENSD_16StoreWithoutCastEEEviT_S6_T2_T3_T4_T5_:
        /* <DEDUP_REMOVED lines=38> */
[----:B--2---:R-:W-:-:S05]  /*0260*/  @!P0 IMAD R15, R12, R12, RZ ;  /* 0x0000000c0c0f8224 */ /* 0x004fca00078e02ff */
[----:B------:R1:W-:Y:S06]  /*0270*/  @!P0 STG.E [R8.64], R15 ;  /* 0x0000000f08008986 */ /* 0x0003ec000c101904 */
[----:B------:R-:W-:Y:S05]  /*0280*/  @P1 BRA `(.L_x_17891) ;  /* 0x000000c000001947 */ /* 0x000fea0003800000 */
[----:B-1----:R-:W-:Y:S01]  /*0290*/  IMAD R6, R0, 0x200, R3 ;  /* 0x0000020000067824 */ /* 0x002fe200078e0203 */
[----:B------:R-:W-:Y:S01]  /*02a0*/  IADD3 R3, R3, 0x80, RZ ;  /* 0x0000008003037810 */ /* 0x000fe20007ffe0ff */
[----:B------:R-:W-:Y:S01]  /*02b0*/  HFMA2.MMA R9, -RZ, RZ, 0, 2.384185791015625e-07 ;  /* 0x00000004ff097435 */ /* 0x000fe200000001ff */
[----:B-----5:R-:W-:Y:S02]  /*02c0*/  IMAD R5, R5, R5, RZ ;  /* 0x0000000505057224 */ /* 0x020fe400078e02ff */
[----:B------:R-:W-:-:S07]  /*02d0*/  ISETP.GE.AND P0, PT, R3, R2, PT ;  /* 0x000000020300720c */ /* 0x000fce0003f06270 */
[----:B------:R-:W-:-:S05]  /*02e0*/  IMAD.WIDE.U32 R6, R6, R9, c[0x0][0x170] ;  /* 0x00005c0006067625 */ /* 0x000fca00078e0009 */
[----:B------:R0:W-:Y:S01]  /*02f0*/  STG.E [R6.64], R5 ;  /* 0x0000000506007986 */ /* 0x0001e2000c101904 */
[----:B------:R-:W-:Y:S01]  /*0300*/  @!P0 IMAD R8, R0, 0x200, R3 ;  /* 0x0000020000088824 */ /* 0x000fe200078e0203 */
[----:B------:R-:W-:Y:S01]  /*0310*/  @!P0 IADD3 R3, R3, 0x80, RZ ;  /* 0x0000008003038810 */ /* 0x000fe20007ffe0ff */
[----:B------:R-:W-:Y:S02]  /*0320*/  @!P0 IMAD R13, R13, R13, RZ ;  /* 0x0000000d0d0d8224 */ /* 0x000fe400078e02ff */
[----:B------:R-:W-:-:S05]  /*0330*/  @!P0 IMAD.WIDE.U32 R8, R8, R9, c[0x0][0x170] ;  /* 0x00005c0008088625 */ /* 0x000fca00078e0009 */
[----:B------:R0:W-:Y:S02]  /*0340*/  @!P0 STG.E [R8.64], R13 ;  /* 0x0000000d08008986 */ /* 0x0001e4000c101904 */
.L_x_17891:
[----:B------:R-:W-:Y:S05]  /*0350*/  BSYNC B0 ;  /* 0x0000000000007941 */ /* 0x000fea0003800000 */
.L_x_17890:
[----:B------:R-:W-:-:S13]  /*0360*/  ISETP.GE.AND P0, PT, R3, R2, PT ;  /* 0x000000020300720c */ /* 0x000fda0003f06270 */
[----:B------:R-:W-:Y:S05]  /*0370*/  @P0 EXIT ;  /* 0x000000000000094d */ /* 0x000fea0003800000 */
[----:B------:R-:W-:Y:S01]  /*0380*/  LEA R3, R0, R3, 0x9 ;  /* 0x0000000300037211 */ /* 0x000fe200078e48ff */
[----:B0----5:R-:W-:Y:S01]  /*0390*/  IMAD R5, R4, R4, RZ ;  /* 0x0000000404057224 */ /* 0x021fe200078e02ff */
[----:B------:R-:W-:-:S05]  /*03a0*/  MOV R2, 0x4 ;  /* 0x0000000400027802 */ /* 0x000fca0000000f00 */
[----:B------:R-:W-:-:S05]  /*03b0*/  IMAD.WIDE.U32 R2, R3, R2, c[0x0][0x170] ;  /* 0x00005c0003027625 */ /* 0x000fca00078e0002 */
[----:B------:R-:W-:Y:S01]  /*03c0*/  STG.E [R2.64], R5 ;  /* 0x0000000502007986 */ /* 0x000fe2000c101904 */
[----:B------:R-:W-:Y:S05]  /*03d0*/  EXIT ;  /* 0x000000000000794d */ /* 0x000fea0003800000 */
.L_x_17892:
        /* <DEDUP_REMOVED lines=10> */
.L_x_61789:


//--------------------- .text._ZN2at6native29vectorized_elementwise_kernelILi2EZNS0_50_GLOBAL__N__2680c7bb_12_PowKernel_cu_b2145a98_318429pow_tensor_scalar_kernel_implIiiEEvRNS_18TensorIteratorBaseET0_EUliE_St5arrayIPcLm2EEEEviS6_T1_ --------------------------
	.section	.text._ZN2at6native29vectorized_elementwise_kernelILi2EZNS0_50_GLOBAL__N__2680c7bb_12_PowKernel_cu_b2145a98_318429pow_tensor_scalar_kernel_implIiiEEvRNS_18TensorIteratorBaseET0_EUliE_St5arrayIPcLm2EEEEviS6_T1_,"ax",@progbits
	.sectioninfo	@"SHI_REGISTERS=28"
	.align	128
        .global         _ZN2at6native29vectorized_elementwise_kernelILi2EZNS0_50_GLOBAL__N__2680c7bb_12_PowKernel_cu_b2145a98_318429pow_tensor_scalar_kernel_implIiiEEvRNS_18TensorIteratorBaseET0_EUliE_St5arrayIPcLm2EEEEviS6_T1_
        .type           _ZN2at6native29vectorized_elementwise_kernelILi2EZNS0_50_GLOBAL__N__2680c7bb_12_PowKernel_cu_b2145a98_318429pow_tensor_scalar_kernel_implIiiEEvRNS_18TensorIteratorBaseET0_EUliE_St5arrayIPcLm2EEEEviS6_T1_,@function
        .size           _ZN2at6native29vectorized_elementwise_kernelILi2EZNS0_50_GLOBAL__N__2680c7bb_12_PowKernel_cu_b2145a98_318429pow_tensor_scalar_kernel_implIiiEEvRNS_18TensorIteratorBaseET0_EUliE_St5arrayIPcLm2EEEEviS6_T1_,(.L_x_61790 - _ZN2at6native29vectorized_elementwise_kernelILi2EZNS0_50_GLOBAL__N__2680c7bb_12_PowKernel_cu_b2145a98_318429pow_tensor_scalar_kernel_implIiiEEvRNS_18TensorIteratorBaseET0_EUliE_St5arrayIPcLm2EEEEviS6_T1_)
        .other          _ZN2at6native29vectorized_elementwise_kernelILi2EZNS0_50_GLOBAL__N__2680c7bb_12_PowKernel_cu_b2145a98_318429pow_tensor_scalar_kernel_implIiiEEvRNS_18TensorIteratorBaseET0_EUliE_St5arrayIPcLm2EEEEviS6_T1_,@"STO_CUDA_ENTRY STV_DEFAULT"
_ZN2at6native29vectorized_elementwise_kernelILi2EZNS0_50_GLOBAL__N__2680c7bb_12_PowKernel_cu_b2145a98_318429pow_tensor_scalar_kernel_implIiiEEvRNS_18TensorIteratorBaseET0_EUliE_St5arrayIPcLm2EEEEviS6_T1_:
.text._ZN2at6native29vectorized_elementwise_kernelILi2EZNS0_50_GLOBAL__N__2680c7bb_12_PowKernel_cu_b2145a98_318429pow_tensor_scalar_kernel_implIiiEEvRNS_18TensorIteratorBaseET0_EUliE_St5arrayIPcLm2EEEEviS6_T1_:
        /* <DEDUP_REMOVED lines=17> */
[----:B--2---:R-:W-:Y:S02]  /*0110*/  IMAD R7, R7, R7, RZ ;  /* 0x0000000707077224 */ /* 0x004fe400078e02ff */
[----:B------:R-:W-:Y:S02]  /*0120*/  IMAD R6, R6, R6, RZ ;  /* 0x0000000606067224 */ /* 0x000fe400078e02ff */
[----:B---3--:R-:W-:Y:S02]  /*0130*/  IMAD R9, R9, R9, RZ ;  /* 0x0000000909097224 */ /* 0x008fe400078e02ff */
[----:B------:R-:W-:Y:S01]  /*0140*/  IMAD R8, R8, R8, RZ ;  /* 0x0000000808087224 */ /* 0x000fe200078e02ff */
[----:B------:R-:W-:Y:S01]  /*0150*/  STG.E.64 [R4.64], R6 ;  /* 0x0000000604007986 */ /* 0x000fe2000c101b04 */
[----:B----4-:R-:W-:Y:S02]  /*0160*/  IMAD R11, R11, R11, RZ ;  /* 0x0000000b0b0b7224 */ /* 0x010fe400078e02ff */
[----:B------:R-:W-:Y:S01]  /*0170*/  IMAD R10, R10, R10, RZ ;  /* 0x0000000a0a0a7224 */ /* 0x000fe200078e02ff */
[----:B------:R-:W-:Y:S01]  /*0180*/  STG.E.64 [R4.64+0x400], R8 ;  /* 0x0004000804007986 */ /* 0x000fe2000c101b04 */
[----:B-----5:R-:W-:-:S02]  /*0190*/  IMAD R13, R13, R13, RZ ;  /* 0x0000000d0d0d7224 */ /* 0x020fc400078e02ff */
[----:B------:R-:W-:Y:S01]  /*01a0*/  IMAD R12, R12, R12, RZ ;  /* 0x0000000c0c0c7224 */ /* 0x000fe200078e02ff */
[----:B------:R-:W-:Y:S04]  /*01b0*/  STG.E.64 [R4.64+0x800], R10 ;  /* 0x0008000a04007986 */ /* 0x000fe8000c101b04 */
[----:B------:R-:W-:Y:S01]  /*01c0*/  STG.E.64 [R4.64+0xc00], R12 ;  /* 0x000c000c04007986 */ /* 0x000fe2000c101b04 */
[----:B------:R-:W-:Y:S05]  /*01d0*/  EXIT ;  /* 0x000000000000794d */ /* 0x000fea0003800000 */
.L_x_17893:
        /* <DEDUP_REMOVED lines=59> */
[----:B--2---:R-:W-:-:S05]  /*0590*/  @!P0 IMAD R25, R14, R14, RZ ;  /* 0x0000000e0e198224 */ /* 0x004fca00078e02ff */
[----:B------:R0:W-:Y:S01]  /*05a0*/  @!P0 STG.E [R22.64], R25 ;  /* 0x0000001916008986 */ /* 0x0001e2000c101904 */
[----:B------:R-:W-:-:S13]  /*05b0*/  ISETP.GE.AND P0, PT, R13, R12, PT ;  /* 0x0000000c0d00720c */ /* 0x000fda0003f06270 */
[----:B------:R-:W-:Y:S05]  /*05c0*/  @P0 BRA `(.L_x_17896) ;  /* 0x000000e000000947 */ /* 0x000fea0003800000 */
[----:B0-----:R-:W-:Y:S01]  /*05d0*/  HFMA2.MMA R3, -RZ, RZ, 0, 2.384185791015625e-07 ;  /* 0x00000004ff037435 */ /* 0x001fe200000001ff */
[----:B------:R-:W-:Y:S01]  /*05e0*/  IADD3 R2, R0, R13, RZ ;  /* 0x0000000d00027210 */ /* 0x000fe20007ffe0ff */
[----:B-----5:R-:W-:Y:S01]  /*05f0*/  IMAD R15, R15, R15, RZ ;  /* 0x0000000f0f0f7224 */ /* 0x020fe200078e02ff */
        /* <DEDUP_REMOVED lines=8> */
[----:B------:R-:W-:Y:S02]  /*0680*/  IMAD R5, R16, R16, RZ ;  /* 0x0000001010057224 */ /* 0x000fe400078e02ff */
[----:B------:R-:W-:-:S05]  /*0690*/  IMAD.WIDE.U32 R2, R2, R3, c[0x0][0x170] ;  /* 0x00005c0002027625 */ /* 0x000fca00078e0003 */
[----:B------:R0:W-:Y:S02]  /*06a0*/  STG.E [R2.64], R5 ;  /* 0x0000000502007986 */ /* 0x0001e4000c101904 */
.L_x_17896:
[----:B0-----:R-:W-:-:S13]  /*06b0*/  ISETP.GE.AND P0, PT, R13, R12, PT ;  /* 0x0000000c0d00720c */ /* 0x001fda0003f06270 */
[----:B------:R-:W-:Y:S05]  /*06c0*/  @P0 BRA `(.L_x_17898) ;  /* 0x000000e000000947 */ /* 0x000fea0003800000 */
[----:B------:R-:W-:Y:S01]  /*06d0*/  IADD3 R2, R0, R13, RZ ;  /* 0x0000000d00027210 */ /* 0x000fe20007ffe0ff */
[----:B------:R-:W-:Y:S01]  /*06e0*/  IMAD.MOV.U32 R3, RZ, RZ, 0x4 ;  /* 0x00000004ff037424 */ /* 0x000fe200078e00ff */
[----:B------:R-:W-:Y:S01]  /*06f0*/  IADD3 R13, R13, 0x80, RZ ;  /* 0x000000800d0d7810 */ /* 0x000fe20007ffe0ff */
[----:B-----5:R-:W-:Y:S02]  /*0700*/  IMAD R5, R18, R18, RZ ;  /* 0x0000001212057224 */ /* 0x020fe400078e02ff */
[----:B------:R-:W-:-:S05]  /*0710*/  IMAD.WIDE.U32 R2, R2, R3, c[0x0][0x170] ;  /* 0x00005c0002027625 */ /* 0x000fca00078e0003 */
[----:B------:R0:W-:Y:S02]  /*0720*/  STG.E [R2.64], R5 ;  /* 0x0000000502007986 */ /* 0x0001e4000c101904 */
.L_x_17897:
[----:B------:R-:W-:-:S13]  /*0730*/  ISETP.GE.AND P0, PT, R13, R12, PT ;  /* 0x0000000c0d00720c */ /* 0x000fda0003f06270 */
[----:B------:R-:W-:Y:S05]  /*0740*/  @P0 BRA `(.L_x_17899) ;  /* 0x000000f000000947 */ /* 0x000fea0003800000 */
[----:B0-----:R-:W-:Y:S01]  /*0750*/  IADD3 R2, R0, R13, RZ ;  /* 0x0000000d00027210 */ /* 0x001fe20007ffe0ff */
[----:B------:R-:W-:Y:S01]  /*0760*/  IMAD R19, R19, R19, RZ ;  /* 0x0000001313137224 */ /* 0x000fe200078e02ff */
[----:B------:R-:W-:Y:S02]  /*0770*/  MOV R3, 0x4 ;  /* 0x0000000400037802 */ /* 0x000fe40000000f00 */
[----:B------:R-:W-:-:S03]  /*0780*/  IADD3 R13, R13, 0x80, RZ ;  /* 0x000000800d0d7810 */ /* 0x000fc60007ffe0ff */
[----:B------:R-:W-:-:S05]  /*0790*/  IMAD.WIDE.U32 R2, R2, R3, c[0x0][0x170] ;  /* 0x00005c0002027625 */ /* 0x000fca00078e0003 */
[----:B------:R0:W-:Y:S02]  /*07a0*/  STG.E [R2.64], R19 ;  /* 0x0000001302007986 */ /* 0x0001e4000c101904 */
.L_x_17898:
[----:B------:R-:W-:-:S13]  /*07b0*/  ISETP.GE.AND P0, PT, R13, R12, PT ;  /* 0x0000000c0d00720c */ /* 0x000fda0003f06270 */
[----:B------:R-:W-:Y:S01]  /*07c0*/  @P0 BREAK B1 ;  /* 0x0000000000010942 */ /* 0x000fe20003800000 */
[----:B------:R-:W-:Y:S05]  /*07d0*/  @P0 BRA `(.L_x_17900) ;  /* 0x000000e000000947 */ /* 0x000fea0003800000 */
[----:B0-----:R-:W-:Y:S01]  /*07e0*/  HFMA2.MMA R3, -RZ, RZ, 0, 2.384185791015625e-07 ;  /* 0x00000004ff037435 */ /* 0x001fe200000001ff */
[----:B------:R-:W-:Y:S01]  /*07f0*/  IMAD.IADD R2, R0, 0x1, R13 ;  /* 0x0000000100027824 */ /* 0x000fe200078e020d */
[----:B------:R-:W-:Y:S01]  /*0800*/  IADD3 R13, R13, 0x80, RZ ;  /* 0x000000800d0d7810 */ /* 0x000fe20007ffe0ff */
[----:B-----5:R-:W-:-:S07]  /*0810*/  IMAD R5, R20, R20, RZ ;  /* 0x0000001414057224 */ /* 0x020fce00078e02ff */
[----:B------:R-:W-:-:S05]  /*0820*/  IMAD.WIDE.U32 R2, R2, R3, c[0x0][0x170] ;  /* 0x00005c0002027625 */ /* 0x000fca00078e0003 */
[----:B------:R0:W-:Y:S02]  /*0830*/  STG.E [R2.64], R5 ;  /* 0x0000000502007986 */ /* 0x0001e4000c101904 */
.L_x_17899:
[----:B------:R-:W-:Y:S05]  /*0840*/  BSYNC B1 ;  /* 0x0000000000017941 */ /* 0x000fea0003800000 */
.L_x_17895:
[----:B------:R-:W-:-:S13]  /*0850*/  ISETP.GE.AND P0, PT, R13, R12, PT ;  /* 0x0000000c0d00720c */ /* 0x000fda0003f06270 */
[----:B0-----:R-:W-:Y:S01]  /*0860*/  @!P0 IADD3 R2, R0, R13, RZ ;  /* 0x0000000d00028210 */ /* 0x001fe20007ffe0ff */
[----:B------:R-:W-:Y:S01]  /*0870*/  @!P0 IMAD.MOV.U32 R3, RZ, RZ, 0x4 ;  /* 0x00000004ff038424 */ /* 0x000fe200078e00ff */
[----:B------:R-:W-:Y:S01]  /*0880*/  @!P0 IADD3 R13, R13, 0x80, RZ ;  /* 0x000000800d0d8810 */ /* 0x000fe20007ffe0ff */
[----:B------:R-:W-:Y:S02]  /*0890*/  @!P0 IMAD R21, R21, R21, RZ ;  /* 0x0000001515158224 */ /* 0x000fe400078e02ff */
[----:B------:R-:W-:-:S05]  /*08a0*/  @!P0 IMAD.WIDE.U32 R2, R2, R3, c[0x0][0x170] ;  /* 0x00005c0002028625 */ /* 0x000fca00078e0003 */
[----:B------:R0:W-:Y:S02]  /*08b0*/  @!P0 STG.E [R2.64], R21 ;  /* 0x0000001502008986 */ /* 0x0001e4000c101904 */
.L_x_17900:
[----:B------:R-:W-:Y:S05]  /*08c0*/  BSYNC B0 ;  /* 0x0000000000007941 */ /* 0x000fea0003800000 */
.L_x_17894:
[----:B------:R-:W-:Y:S01]  /*08d0*/  WARPSYNC 0xffffffff ;  /* 0xffffffff00007948 */ /* 0x000fe20003800000 */
[----:B------:R-:W-:-:S13]  /*08e0*/  ISETP.GE.AND P0, PT, R13, R12, PT ;  /* 0x0000000c0d00720c */ /* 0x000fda0003f06270 */
[----:B------:R-:W-:Y:S05]  /*08f0*/  @P0 EXIT ;  /* 0x000000000000094d */ /* 0x000fea0003800000 */
[----:B0-----:R-:W-:Y:S01]  /*0900*/  IADD3 R2, R0, R13, RZ ;  /* 0x0000000d00027210 */ /* 0x001fe20007ffe0ff */
[----:B-----5:R-:W-:Y:S01]  /*0910*/  IMAD R17, R17, R17, RZ ;  /* 0x0000001111117224 */ /* 0x020fe200078e02ff */
[----:B------:R-:W-:-:S05]  /*0920*/  MOV R3, 0x4 ;  /* 0x0000000400037802 */ /* 0x000fca0000000f00 */
[----:B------:R-:W-:-:S05]  /*0930*/  IMAD.WIDE.U32 R2, R2, R3, c[0x0][0x170] ;  /* 0x00005c0002027625 */ /* 0x000fca00078e0003 */
[----:B------:R-:W-:Y:S01]  /*0940*/  STG.E [R2.64], R17 ;  /* 0x0000001102007986 */ /* 0x000fe2000c101904 */
[----:B------:R-:W-:Y:S05]  /*0950*/  EXIT ;  /* 0x000000000000794d */ /* 0x000fea0003800000 */
.L_x_17901:
        /* <DEDUP_REMOVED lines=10> */
.L_x_61790:


//--------------------- .text._ZN2at6native29vectorized_elementwise_kernelILi4EZNS0_50_GLOBAL__N__2680c7bb_12_PowKernel_cu_b2145a98_318429pow_tensor_scalar_kernel_implIiiEEvRNS_18TensorIteratorBaseET0_EUliE_St5arrayIPcLm2EEEEviS6_T1_ --------------------------
	.section	.text._ZN2at6native29vectorized_elementwise_kernelILi4EZNS0_50_GLOBAL__N__2680c7bb_12_PowKernel_cu_b2145a98_318429pow_tensor_scalar_kernel_implIiiEEvRNS_18TensorIteratorBaseET0_EUliE_St5arrayIPcLm2EEEEviS6_T1_,"ax",@progbits
	.sectioninfo	@"SHI_REGISTERS=28"
	.align	128
        .global         _ZN2at6native29vectorized_elementwise_kernelILi4EZNS0_50_GLOBAL__N__2680c7bb_12_PowKernel_cu_b2145a98_318429pow_tensor_scalar_kernel_implIiiEEvRNS_18TensorIteratorBaseET0_EUliE_St5arrayIPcLm2EEEEviS6_T1_
        .type           _ZN2at6native29vectorized_elementwise_kernelILi4EZNS0_50_GLOBAL__N__2680c7bb_12_PowKernel_cu_b2145a98_318429pow_tensor_scalar_kernel_implIiiEEvRNS_18TensorIteratorBaseET0_EUliE_St5arrayIPcLm2EEEEviS6_T1_,@function
        .size           _ZN2at6native29vectorized_elementwise_kernelILi4EZNS0_50_GLOBAL__N__2680c7bb_12_PowKernel_cu_b2145a98_318429pow_tensor_scalar_kernel_implIiiEEvRNS_18TensorIteratorBaseET0_EUliE_St5arrayIPcLm2EEEEviS6_T1_,(.L_x_61791 - _ZN2at6native29vectorized_elementwise_kernelILi4EZNS0_50_GLOBAL__N__2680c7bb_12_PowKernel_cu_b2145a98_318429pow_tensor_scalar_kernel_implIiiEEvRNS_18TensorIteratorBaseET0_EUliE_St5arrayIPcLm2EEEEviS6_T1_)
        .other          _ZN2at6native29vectorized_elementwise_kernelILi4EZNS0_50_GLOBAL__N__2680c7bb_12_PowKernel_cu_b2145a98_318429pow_tensor_scalar_kernel_implIiiEEvRNS_18TensorIteratorBaseET0_EUliE_St5arrayIPcLm2EEEEviS6_T1_,@"STO_CUDA_ENTRY STV_DEFAULT"
_ZN2at6native29vectorized_elementwise_kernelILi4EZNS0_50_GLOBAL__N__2680c7bb_12_PowKernel_cu_b2145a98_318429pow_tensor_scalar_kernel_implIiiEEvRNS_18TensorIteratorBaseET0_EUliE_St5arrayIPcLm2EEEEviS6_T1_:
.text._ZN2at6native29vectorized_elementwise_kernelILi4EZNS0_50_GLOBAL__N__2680c7bb_12_PowKernel_cu_b2145a98_318429pow_tensor_scalar_kernel_implIiiEEvRNS_18TensorIteratorBaseET0_EUliE_St5arrayIPcLm2EEEEviS6_T1_:
        /* <DEDUP_REMOVED lines=15> */
[----:B--2---:R-:W-:Y:S02]  /*00f0*/  IMAD R7, R7, R7, RZ ;  /* 0x0000000707077224 */ /* 0x004fe400078e02ff */
[----:B------:R-:W-:Y:S02]  /*0100*/  IMAD R6, R6, R6, RZ ;  /* 0x0000000606067224 */ /* 0x000fe400078e02ff */
[----:B------:R-:W-:Y:S02]  /*0110*/  IMAD R5, R5, R5, RZ ;  /* 0x0000000505057224 */ /* 0x000fe400078e02ff */
[----:B------:R-:W-:Y:S02]  /*0120*/  IMAD R4, R4, R4, RZ ;  /* 0x0000000404047224 */ /* 0x000fe400078e02ff */
[----:B---3--:R-:W-:Y:S02]  /*0130*/  IMAD R11, R11, R11, RZ ;  /* 0x0000000b0b0b7224 */ /* 0x008fe400078e02ff */
[----:B------:R-:W-:Y:S01]  /*0140*/  IMAD R10, R10, R10, RZ ;  /* 0x0000000a0a0a7224 */ /* 0x000fe200078e02ff */
[----:B------:R-:W-:Y:S01]  /*0150*/  STG.E.128 [R12.64], R4 ;  /* 0x000000040c007986 */ /* 0x000fe2000c101d04 */
[----:B------:R-:W-:-:S02]  /*0160*/  IMAD R9, R9, R9, RZ ;  /* 0x0000000909097224 */ /* 0x000fc400078e02ff */
[----:B------:R-:W-:-:S05]  /*0170*/  IMAD R8, R8, R8, RZ ;  /* 0x0000000808087224 */ /* 0x000fca00078e02ff */
[----:B------:R-:W-:Y:S01]  /*0180*/  STG.E.128 [R12.64+0x800], R8 ;  /* 0x000800080c007986 */ /* 0x000fe2000c101d04 */
[----:B------:R-:W-:Y:S05]  /*0190*/  EXIT ;  /* 0x000000000000794d */ /* 0x000fea0003800000 */
.L_x_17902:
        /* <DEDUP_REMOVED lines=77> */
.L_x_17905:
        /* <DEDUP_REMOVED lines=8> */
.L_x_17906:
        /* <DEDUP_REMOVED lines=8> */
.L_x_17907:
        /* <DEDUP_REMOVED lines=9> */
.L_x_17908:
[----:B------:R-:W-:Y:S05]  /*0800*/  BSYNC B1 ;  /* 0x0000000000017941 */ /* 0x000fea0003800000 */
.L_x_17904:
[----:B------:R-:W-:-:S13]  /*0810*/  ISETP.GE.AND P0, PT, R13, R12, PT ;  /* 0x0000000c0d00720c */ /* 0x000fda0003f06270 */
[----:B0-----:R-:W-:Y:S01]  /*0820*/  @!P0 IADD3 R2, R0, R13, RZ ;  /* 0x0000000d00028210 */ /* 0x001fe20007ffe0ff */
[----:B------:R-:W-:Y:S01]  /*0830*/  @!P0 IMAD.MOV.U32 R3, RZ, RZ, 0x4 ;  /* 0x00000004ff038424 */ /* 0x000fe200078e00ff */
[----:B------:R-:W-:Y:S01]  /*0840*/  @!P0 IADD3 R13, R13, 0x80, RZ ;  /* 0x000000800d0d8810 */ /* 0x000fe20007ffe0ff */
[----:B------:R-:W-:Y:S02]  /*0850*/  @!P0 IMAD R21, R21, R21, RZ ;  /* 0x0000001515158224 */ /* 0x000fe400078e02ff */
[----:B------:R-:W-:-:S05]  /*0860*/  @!P0 IMAD.WIDE.U32 R2, R2, R3, c[0x0][0x170] ;  /* 0x00005c0002028625 */ /* 0x000fca00078e0003 */
[----:B------:R0:W-:Y:S02]  /*0870*/  @!P0 STG.E [R2.64], R21 ;  /* 0x0000001502008986 */ /* 0x0001e4000c101904 */
.L_x_17909:
[----:B------:R-:W-:Y:S05]  /*0880*/  BSYNC B0 ;  /* 0x0000000000007941 */ /* 0x000fea0003800000 */
.L_x_17903:
        /* <DEDUP_REMOVED lines=9> */
.L_x_17910:
        /* <DEDUP_REMOVED lines=14> */
.L_x_61791:


//--------------------- .text._ZN2at6native29vectorized_elementwise_kernelILi8EZNS0_50_GLOBAL__N__2680c7bb_12_PowKernel_cu_b2145a98_318429pow_tensor_scalar_kernel_implIiiEEvRNS_18TensorIteratorBaseET0_EUliE_St5arrayIPcLm2EEEEviS6_T1_ --------------------------
	.section	.text._ZN2at6native29vectorized_elementwise_kernelILi8EZNS0_50_GLOBAL__N__2680c7bb_12_PowKernel_cu_b2145a98_318429pow_tensor_scalar_kernel_implIiiEEvRNS_18TensorIteratorBaseET0_EUliE_St5arrayIPcLm2EEEEviS6_T1_,"ax",@progbits
	.sectioninfo	@"SHI_REGISTERS=4"
	.align	128
        .global         _ZN2at6native29vectorized_elementwise_kernelILi8EZNS0_50_GLOBAL__N__2680c7bb_12_PowKernel_cu_b2145a98_318429pow_tensor_scalar_kernel_implIiiEEvRNS_18TensorIteratorBaseET0_EUliE_St5arrayIPcLm2EEEEviS6_T1_
        .type           _ZN2at6native29vectorized_elementwise_kernelILi8EZNS0_50_GLOBAL__N__2680c7bb_12_PowKernel_cu_b2145a98_318429pow_tensor_scalar_kernel_implIiiEEvRNS_18TensorIteratorBaseET0_EUliE_St5arrayIPcLm2EEEEviS6_T1_,@function
        .size           _ZN2at6native29vectorized_elementwise_kernelILi8EZNS0_50_GLOBAL__N__2680c7bb_12_PowKernel_cu_b2145a98_318429pow_tensor_scalar_kernel_implIiiEEvRNS_18TensorIteratorBaseET0_EUliE_St5arrayIPcLm2EEEEviS6_T1_,(.L_x_61792 - _ZN2at6native29vectorized_elementwise_kernelILi8EZNS0_50_GLOBAL__N__2680c7bb_12_PowKernel_cu_b2145a98_318429pow_tensor_scalar_kernel_implIiiEEvRNS_18TensorIteratorBaseET0_EUliE_St5arrayIPcLm2EEEEviS6_T1_)
        .other          _ZN2at6native29vectorized_elementwise_kernelILi8EZNS0_50_GLOBAL__N__2680c7bb_12_PowKernel_cu_b2145a98_318429pow_tensor_scalar_kernel_implIiiEEvRNS_18TensorIteratorBaseET0_EUliE_St5arrayIPcLm2EEEEviS6_T1_,@"STO_CUDA_ENTRY STV_DEFAULT"
_ZN2at6native29vectorized_elementwise_kernelILi8EZNS0_50_GLOBAL__N__2680c7bb_12_PowKernel_cu_b2145a98_318429pow_tensor_scalar_kernel_implIiiEEvRNS_18TensorIteratorBaseET0_EUliE_St5arrayIPcLm2EEEEviS6_T1_:
.text._ZN2at6native29vectorized_elementwise_kernelILi8EZNS0_50_GLOBAL__N__2680c7bb_12_PowKernel_cu_b2145a98_318429pow_tensor_scalar_kernel_implIiiEEvRNS_18TensorIteratorBaseET0_EUliE_St5arrayIPcLm2EEEEviS6_T1_:
[----:B------:R-:W-:Y:S02]  /*0000*/  MOV R1, c[0x0][0x28] ;  /* 0x00000a0000017a02 */ /* 0x000fe40000000f00 */
[----:B------:R-:W-:Y:S05]  /*0010*/  EXIT ;  /* 0x000000000000794d */ /* 0x000fea0003800000 */
.L_x_17911:
        /* <DEDUP_REMOVED lines=14> */
.L_x_61792:


//--------------------- .text._ZN2at6native18elementwise_kernelILi128ELi4EZNS0_15gpu_kernel_implIZNS0_50_GLOBAL__N__2680c7bb_12_PowKernel_cu_b2145a98_318429pow_tensor_scalar_kernel_implIaaEEvRNS_18TensorIteratorBaseET0_EUlaE2_EEvS6_RKT_EUliE_EEviT1_ --------------------------
	.section	.text._ZN2at6native18elementwise_kernelILi128ELi4EZNS0_15gpu_kernel_implIZNS0_50_GLOBAL__N__2680c7bb_12_PowKernel_cu_b2145a98_318429pow_tensor_scalar_kernel_implIaaEEvRNS_18TensorIteratorBaseET0_EUlaE2_EEvS6_RKT_EUliE_EEviT1_,"ax",@progbits
	.sectioninfo	@"SHI_REGISTERS=26"
	.align	128
        .global         _ZN2at6native18elementwise_kernelILi128ELi4EZNS0_15gpu_kernel_implIZNS0_50_GLOBAL__N__2680c7bb_12_PowKernel_cu_b2145a98_318429pow_tensor_scalar_kernel_implIaaEEvRNS_18TensorIteratorBaseET0_EUlaE2_EEvS6_RKT_EUliE_EEviT1_
        .type           _ZN2at6native18elementwise_kernelILi128ELi4EZNS0_15gpu_kernel_implIZNS0_50_GLOBAL__N__2680c7bb_12_PowKernel_cu_b2145a98_318429pow_tensor_scalar_kernel_implIaaEEvRNS_18TensorIteratorBaseET0_EUlaE2_EEvS6_RKT_EUliE_EEviT1_,@function
        .size           _ZN2at6native18elementwise_kernelILi128ELi4EZNS0_15gpu_kernel_implIZNS0_50_GLOBAL__N__2680c7bb_12_PowKernel_cu_b2145a98_318429pow_tensor_scalar_kernel_implIaaEEvRNS_18TensorIteratorBaseET0_EUlaE2_EEvS6_RKT_EUliE_EEviT1_,(.L_x_61793 - _ZN2at6native18elementwise_kernelILi128ELi4EZNS0_15gpu_kernel_implIZNS0_50_GLOBAL__N__2680c7bb_12_PowKernel_cu_b2145a98_318429pow_tensor_scalar_kernel_implIaaEEvRNS_18TensorIteratorBaseET0_EUlaE2_EEvS6_RKT_EUliE_EEviT1_)
        .other          _ZN2at6native18elementwise_kernelILi128ELi4EZNS0_15gpu_kernel_implIZNS0_50_GLOBAL__N__2680c7bb_12_PowKernel_cu_b2145a98_318429pow_tensor_scalar_kernel_implIaaEEvRNS_18TensorIteratorBaseET0_EUlaE2_EEvS6_RKT_EUliE_EEviT1_,@"STO_CUDA_ENTRY STV_DEFAULT"
_ZN2at6native18elementwise_kernelILi128ELi4EZNS0_15gpu_kernel_implIZNS0_50_GLOBAL__N__2680c7bb_12_PowKernel_cu_b2145a98_318429pow_tensor_scalar_kernel_implIaaEEvRNS_18TensorIteratorBaseET0_EUlaE2_EEvS6_RKT_EUliE_EEviT1_:
.text._ZN2at6native18elementwise_kernelILi128ELi4EZNS0_15gpu_kernel_implIZNS0_50_GLOBAL__N__2680c7bb_12_PowKernel_cu_b2145a98_318429pow_tensor_scalar_kernel_implIaaEEvRNS_18TensorIteratorBaseET0_EUlaE2_EEvS6_RKT_EUliE_EEviT1_:
        /* <DEDUP_REMOVED lines=236> */
.L_x_17914:
        /* <DEDUP_REMOVED lines=16> */
[----:B------:R0:W5:Y:S01]  /*0fc0*/  LDG.E.U8 R0, [R2.64] ;  /* 0x0000002402007981 */ /* 0x000162000c1e1100 */
[----:B------:R-:W-:Y:S05]  /*0fd0*/  BRA `(.L_x_17920) ;  /* 0x00000d9000007947 */ /* 0x000fea0003800000 */
.L_x_17918:
[----:B------:R0:W5:Y:S01]  /*0fe0*/  LDG.E.U8 R0, [R2.64] ;  /* 0x0000002402007981 */ /* 0x000162000c1e1100 */
[----:B------:R-:W-:Y:S05]  /*0ff0*/  BRA `(.L_x_17920) ;  /* 0x00000d7000007947 */ /* 0x000fea0003800000 */
.L_x_17917:
[----:B------:R-:W-:-:S13]  /*1000*/  ISETP.NE.AND P0, PT, R4, 0x2, PT ;  /* 0x000000020400780c */ /* 0x000fda0003f05270 */
[----:B------:R-:W-:Y:S05]  /*1010*/  @!P0 BRA `(.L_x_17921) ;  /* 0x0000008000008947 */ /* 0x000fea0003800000 */
[----:B------:R-:W-:-:S13]  /*1020*/  ISETP.NE.AND P0, PT, R4, 0x3, PT ;  /* 0x000000030400780c */ /* 0x000fda0003f05270 */
[----:B------:R-:W-:Y:S05]  /*1030*/  @!P0 BRA `(.L_x_17922) ;  /* 0x0000004000008947 */ /* 0x000fea0003800000 */
[----:B------:R-:W-:-:S13]  /*1040*/  ISETP.NE.AND P0, PT, R4, 0x4, PT ;  /* 0x000000040400780c */ /* 0x000fda0003f05270 */
[----:B------:R-:W-:Y:S05]  /*1050*/  @P0 BRA `(.L_x_17919) ;  /* 0x00000b9000000947 */ /* 0x000fea0003800000 */
[----:B------:R0:W5:Y:S01]  /*1060*/  LDG.E.U8 R0, [R2.64] ;  /* 0x0000002402007981 */ /* 0x000162000c1e1100 */
[----:B------:R-:W-:Y:S05]  /*1070*/  BRA `(.L_x_17920) ;  /* 0x00000cf000007947 */ /* 0x000fea0003800000 */
.L_x_17922:
[----:B------:R0:W5:Y:S01]  /*1080*/  LDG.E.U8 R0, [R2.64] ;  /* 0x0000002402007981 */ /* 0x000162000c1e1100 */
[----:B------:R-:W-:Y:S05]  /*1090*/  BRA `(.L_x_17920) ;  /* 0x00000cd000007947 */ /* 0x000fea0003800000 */
.L_x_17921:
[----:B------:R0:W5:Y:S01]  /*10a0*/  LDG.E.U16 R0, [R2.64] ;  /* 0x0000002402007981 */ /* 0x000162000c1e1500 */
[----:B------:R-:W-:Y:S05]  /*10b0*/  BRA `(.L_x_17920) ;  /* 0x00000cb000007947 */ /* 0x000fea0003800000 */
.L_x_17916:
        /* <DEDUP_REMOVED lines=9> */
.L_x_17924:
[----:B------:R-:W2:Y:S02]  /*1150*/  LDG.E.U16 R4, [R2.64] ;  /* 0x0000002402047981 */ /* 0x000ea4000c1e1500 */
[----:B--2---:R-:W-:-:S06]  /*1160*/  HADD2.F32 R4, -RZ, R4.H0_H0 ;  /* 0x20000004ff047230 */ /* 0x004fcc0000004100 */
[----:B------:R-:W0:Y:S02]  /*1170*/  F2I.FTZ.TRUNC.NTZ R4, R4 ;  /* 0x0000000400047305 */ /* 0x000e24000021f100 */
[----:B0-----:R-:W-:Y:S01]  /*1180*/  PRMT R0, R4, 0x7610, R0 ;  /* 0x0000761004007816 */ /* 0x001fe20000000000 */
[----:B------:R-:W-:Y:S05]  /*1190*/  BRA `(.L_x_17920) ;  /* 0x00000bd000007947 */ /* 0x000fea0003800000 */
.L_x_17923:
        /* <DEDUP_REMOVED lines=9> */
.L_x_17926:
[----:B------:R-:W2:Y:S02]  /*1230*/  LDG.E.U16 R2, [R2.64] ;  /* 0x0000002402027981 */ /* 0x000ea4000c1e1500 */
[----:B--2---:R-:W-:-:S06]  /*1240*/  HADD2.F32 R4, -RZ, R2.H0_H0 ;  /* 0x20000002ff047230 */ /* 0x004fcc0000004100 */
[----:B------:R-:W0:Y:S02]  /*1250*/  F2I.FTZ.TRUNC.NTZ R4, R4 ;  /* 0x0000000400047305 */ /* 0x000e24000021f100 */
[----:B0-----:R-:W-:Y:S01]  /*1260*/  PRMT R0, R4, 0x7610, R0 ;  /* 0x0000761004007816 */ /* 0x001fe20000000000 */
[----:B------:R-:W-:Y:S05]  /*1270*/  BRA `(.L_x_17920) ;  /* 0x00000af000007947 */ /* 0x000fea0003800000 */
.L_x_17925:
[----:B------:R-:W2:Y:S02]  /*1280*/  LDG.E.64 R2, [R2.64] ;  /* 0x0000002402027981 */ /* 0x000ea4000c1e1b00 */
[----:B--2---:R0:W1:Y:S01]  /*1290*/  F2I.F64.TRUNC R0, R2 ;  /* 0x0000000200007311 */ /* 0x004062000030d100 */
[----:B------:R-:W-:Y:S05]  /*12a0*/  BRA `(.L_x_17920) ;  /* 0x00000ac000007947 */ /* 0x000fea0003800000 */
.L_x_17915:
        /* <DEDUP_REMOVED lines=12> */
.L_x_17929:
[----:B------:R-:W2:Y:S02]  /*1370*/  LDG.E.64 R2, [R2.64] ;  /* 0x0000002402027981 */ /* 0x000ea4000c1e1b00 */
[----:B--2---:R0:W1:Y:S01]  /*1380*/  F2I.F64.TRUNC R0, R2 ;  /* 0x0000000200007311 */ /* 0x004062000030d100 */
[----:B------:R-:W-:Y:S05]  /*1390*/  BRA `(.L_x_17920) ;  /* 0x000009d000007947 */ /* 0x000fea0003800000 */
.L_x_17928:
        /* <DEDUP_REMOVED lines=28> */
.L_x_17931:
        /* <DEDUP_REMOVED lines=15> */
.L_x_17930:
[----:B------:R-:W2:Y:S02]  /*1650*/  LDG.E.U16 R2, [R2.64] ;  /* 0x0000002402027981 */ /* 0x000ea4000c1e1500 */
[----:B--2---:R-:W-:-:S04]  /*1660*/  PRMT R2, RZ, 0x5410, R2 ;  /* 0x00005410ff027816 */ /* 0x004fc80000000002 */
[----:B------:R0:W1:Y:S01]  /*1670*/  F2I.FTZ.TRUNC.NTZ R0, R2 ;  /* 0x0000000200007305 */ /* 0x000062000021f100 */
[----:B------:R-:W-:Y:S05]  /*1680*/  BRA `(.L_x_17920) ;  /* 0x000006e000007947 */ /* 0x000fea0003800000 */
.L_x_17927:
        /* <DEDUP_REMOVED lines=10> */
.L_x_17934:
        /* <DEDUP_REMOVED lines=21> */
.L_x_17938:
[----:B------:R-:W-:Y:S05]  /*1880*/  BSYNC B1 ;  /* 0x0000000000017941 */ /* 0x000fea0003800000 */
.L_x_17937:
[----:B------:R-:W-:Y:S01]  /*1890*/  IMAD.SHL.U32 R2, R2, 0x100000, RZ ;  /* 0x0010000002027824 */ /* 0x000fe200078e00ff */
[----:B------:R-:W-:-:S04]  /*18a0*/  LEA R3, R0, 0x3b800000, 0x17 ;  /* 0x3b80000000037811 */ /* 0x000fc800078eb8ff */
[----:B------:R-:W-:Y:S02]  /*18b0*/  LOP3.LUT R4, R3, R2, R4, 0xfe, !PT ;  /* 0x0000000203047212 */ /* 0x000fe400078efe04 */
.L_x_17936:
[----:B------:R-:W-:Y:S05]  /*18c0*/  BSYNC B0 ;  /* 0x0000000000007941 */ /* 0x000fea0003800000 */
.L_x_17935:
[----:B------:R-:W0:Y:S02]  /*18d0*/  F2I.FTZ.TRUNC.NTZ R4, R4 ;  /* 0x0000000400047305 */ /* 0x000e24000021f100 */
[----:B0-----:R-:W-:Y:S01]  /*18e0*/  PRMT R0, R4, 0x7610, R0 ;  /* 0x0000761004007816 */ /* 0x001fe20000000000 */
[----:B------:R-:W-:Y:S05]  /*18f0*/  BRA `(.L_x_17920) ;  /* 0x0000047000007947 */ /* 0x000fea0003800000 */
.L_x_17933:
        /* <DEDUP_REMOVED lines=21> */
.L_x_17942:
[----:B------:R-:W-:Y:S05]  /*1a50*/  BSYNC B1 ;  /* 0x0000000000017941 */ /* 0x000fea0003800000 */
.L_x_17941:
[----:B------:R-:W-:Y:S01]  /*1a60*/  IMAD.SHL.U32 R2, R2, 0x200000, RZ ;  /* 0x0020000002027824 */ /* 0x000fe200078e00ff */
[----:B------:R-:W-:-:S04]  /*1a70*/  LEA R3, R0, 0x37800000, 0x17 ;  /* 0x3780000000037811 */ /* 0x000fc800078eb8ff */
[----:B------:R-:W-:Y:S02]  /*1a80*/  LOP3.LUT R4, R3, R2, R4, 0xfe, !PT ;  /* 0x0000000203047212 */ /* 0x000fe400078efe04 */
.L_x_17940:
[----:B------:R-:W-:Y:S05]  /*1a90*/  BSYNC B0 ;  /* 0x0000000000007941 */ /* 0x000fea0003800000 */
.L_x_17939:
[----:B------:R-:W0:Y:S02]  /*1aa0*/  F2I.FTZ.TRUNC.NTZ R4, R4 ;  /* 0x0000000400047305 */ /* 0x000e24000021f100 */
[----:B0-----:R-:W-:Y:S01]  /*1ab0*/  PRMT R0, R4, 0x7610, R0 ;  /* 0x0000761004007816 */ /* 0x001fe20000000000 */
[----:B------:R-:W-:Y:S05]  /*1ac0*/  BRA `(.L_x_17920) ;  /* 0x000002a000007947 */ /* 0x000fea0003800000 */
.L_x_17932:
        /* <DEDUP_REMOVED lines=14> */
.L_x_17946:
[----:B------:R-:W-:Y:S05]  /*1bb0*/  BSYNC B0 ;  /* 0x0000000000007941 */ /* 0x000fea0003800000 */
.L_x_17945:
[----:B------:R-:W0:Y:S02]  /*1bc0*/  F2I.FTZ.TRUNC.NTZ R4, R4 ;  /* 0x0000000400047305 */ /* 0x000e24000021f100 */
[----:B0-----:R-:W-:Y:S01]  /*1bd0*/  PRMT R0, R4, 0x7610, R0 ;  /* 0x0000761004007816 */ /* 0x001fe20000000000 */
[----:B------:R-:W-:Y:S05]  /*1be0*/  BRA `(.L_x_17920) ;  /* 0x0000018000007947 */ /* 0x000fea0003800000 */
.L_x_17919:
        /* <DEDUP_REMOVED lines=21> */
.L_x_17944:
[----:B------:R0:W5:Y:S01]  /*1d40*/  LDG.E.U8 R0, [R2.64] ;  /* 0x0000002402007981 */ /* 0x000162000c1e1100 */
[----:B------:R-:W-:Y:S05]  /*1d50*/  BRA `(.L_x_17920) ;  /* 0x0000001000007947 */ /* 0x000fea0003800000 */
.L_x_17943:
[----:B------:R0:W5:Y:S02]  /*1d60*/  LDG.E.U8 R0, [R2.64] ;  /* 0x0000002402007981 */ /* 0x000164000c1e1100 */
.L_x_17920:
[----:B0-----:R-:W0:Y:S01]  /*1d70*/  LDC.U8 R2, c[0x0][0x370] ;  /* 0x0000dc00ff027b82 */ /* 0x001e220000000000 */
[----:B------:R-:W-:Y:S01]  /*1d80*/  BSSY B0, `(.L_x_17947) ;  /* 0x000003c000007945 */ /* 0x000fe20003800000 */
[C---:B0-----:R-:W-:Y:S02]  /*1d90*/  PRMT R3, R2.reuse, 0x8880, RZ ;  /* 0x0000888002037816 */ /* 0x041fe400000000ff */
[----:B------:R-:W-:Y:S02]  /*1da0*/  PRMT R2, R2, 0x8880, RZ ;  /* 0x0000888002027816 */ /* 0x000fe400000000ff */
[----:B------:R-:W-:Y:S02]  /*1db0*/  ISETP.GE.AND P0, PT, R3, RZ, PT ;  /* 0x000000ff0300720c */ /* 0x000fe40003f06270 */
[----:B------:R-:W-:-:S11]  /*1dc0*/  PRMT R2, R2, 0x7710, RZ ;  /* 0x0000771002027816 */ /* 0x000fd600000000ff */
[----:B------:R-:W-:Y:S05]  /*1dd0*/  @!P0 BRA `(.L_x_17948) ;  /* 0x000002c000008947 */ /* 0x000fea0003800000 */
[----:B------:R-:W-:Y:S01]  /*1de0*/  ISETP.NE.AND P0, PT, R3, RZ, PT ;  /* 0x000000ff0300720c */ /* 0x000fe20003f05270 */
[----:B------:R-:W-:-:S12]  /*1df0*/  IMAD.MOV.U32 R3, RZ, RZ, 0x1 ;  /* 0x00000001ff037424 */ /* 0x000fd800078e00ff */
[----:B------:R-:W-:Y:S05]  /*1e00*/  @!P0 BRA `(.L_x_17949) ;  /* 0x0000033000008947 */ /* 0x000fea0003800000 */
[C---:B------:R-:W-:Y:S01]  /*1e10*/  LOP3.LUT R4, R2.reuse, 0x1, RZ, 0xc0, !PT ;  /* 0x0000000102047812 */ /* 0x040fe200078ec0ff */
[----:B------:R-:W-:Y:S01]  /*1e20*/  BSSY B1, `(.L_x_17950) ;  /* 0x0000026000017945 */ /* 0x000fe20003800000 */
[----:B------:R-:W-:Y:S02]  /*1e30*/  IADD3 R3, R2, 0x1, RZ ;  /* 0x0000000102037810 */ /* 0x000fe40007ffe0ff */
        /* <DEDUP_REMOVED lines=9> */
[----:B------:R-:W-:Y:S01]  /*1ed0*/  IMAD R4, R4, R4, RZ ;  /* 0x0000000404047224 */ /* 0x000fe200078e02ff */
[----:B------:R-:W-:Y:S01]  /*1ee0*/  PRMT R3, R0, 0x7610, R3 ;  /* 0x0000761000037816 */ /* 0x000fe20000000003 */
[----:B------:R-:W-:Y:S05]  /*1ef0*/  @!P0 BRA `(.L_x_17951) ;  /* 0x0000018000008947 */ /* 0x000fea0003800000 */
[----:B------:R-:W-:-:S04]  /*1f00*/  PRMT R0, R2, 0x8880, RZ ;  /* 0x0000888002007816 */ /* 0x000fc800000000ff */
[----:B------:R-:W-:-:S04]  /*1f10*/  SHF.R.S32.HI R0, RZ, 0x1, R0 ;  /* 0x00000001ff007819 */ /* 0x000fc80000011400 */
[----:B------:R-:W-:-:S04]  /*1f20*/  PRMT R5, R0, 0x7610, R5 ;  /* 0x0000761000057816 */ /* 0x000fc80000000005 */
.L_x_17952:
        /* <DEDUP_REMOVED lines=21> */
.L_x_17951:
[----:B------:R-:W-:Y:S05]  /*2080*/  BSYNC B1 ;  /* 0x0000000000017941 */ /* 0x000fea0003800000 */
.L_x_17950:
[----:B------:R-:W-:Y:S05]  /*2090*/  BRA `(.L_x_17949) ;  /* 0x000000a000007947 */ /* 0x000fea0003800000 */
.L_x_17948:
[----:B-1---5:R-:W-:Y:S01]  /*20a0*/  LOP3.LUT R0, R0, 0xff, RZ, 0xc0, !PT ;  /* 0x000000ff00007812 */ /* 0x022fe200078ec0ff */
[----:B------:R-:W-:-:S03]  /*20b0*/  IMAD.MOV.U32 R3, RZ, RZ, 0x1 ;  /* 0x00000001ff037424 */ /* 0x000fc600078e00ff */
[----:B------:R-:W-:-:S13]  /*20c0*/  ISETP.NE.AND P0, PT, R0, 0x1, PT ;  /* 0x000000010000780c */ /* 0x000fda0003f05270 */
[----:B------:R-:W-:Y:S05]  /*20d0*/  @!P0 BRA `(.L_x_17949) ;  /* 0x0000006000008947 */ /* 0x000fea0003800000 */
[----:B------:R-:W-:Y:S01]  /*20e0*/  ISETP.NE.AND P0, PT, R0, 0xff, PT ;  /* 0x000000ff0000780c */ /* 0x000fe20003f05270 */
[----:B------:R-:W-:-:S12]  /*20f0*/  IMAD.MOV.U32 R3, RZ, RZ, 0x1 ;  /* 0x00000001ff037424 */ /* 0x000fd800078e00ff */
[----:B------:R-:W-:-:S04]  /*2100*/  @!P0 LOP3.LUT R2, R2, 0x1, RZ, 0xc0, !PT ;  /* 0x0000000102028812 */ /* 0x000fc800078ec0ff */
[----:B------:R-:W-:-:S04]  /*2110*/  @!P0 ISETP.NE.U32.AND P1, PT, R2, 0x1, PT ;  /* 0x000000010200880c */ /* 0x000fc80003f25070 */
[----:B------:R-:W-:-:S04]  /*2120*/  @!P0 SEL R3, R3, 0xffff, P1 ;  /* 0x0000ffff03038807 */ /* 0x000fc80000800000 */
[----:B------:R-:W-:Y:S02]  /*2130*/  @P0 PRMT R3, RZ, 0x7610, R3 ;  /* 0x00007610ff030816 */ /* 0x000fe40000000003 */
.L_x_17949:
[----:B------:R-:W-:Y:S05]  /*2140*/  BSYNC B0 ;  /* 0x0000000000007941 */ /* 0x000fea0003800000 */
.L_x_17947:
        /* <DEDUP_REMOVED lines=14> */
.L_x_17956:
[----:B------:R0:W-:Y:S01]  /*2230*/  STG.E.U8 [R16.64], R3 ;  /* 0x0000000310007986 */ /* 0x0001e2000c101124 */
[----:B------:R-:W-:Y:S05]  /*2240*/  BRA `(.L_x_17958) ;  /* 0x00000ea000007947 */ /* 0x000fea0003800000 */
.L_x_17955:
[----:B------:R-:W-:-:S13]  /*2250*/  ISETP.NE.AND P0, PT, R0, 0x2, PT ;  /* 0x000000020000780c */ /* 0x000fda0003f05270 */
[----:B------:R-:W-:Y:S05]  /*2260*/  @!P0 BRA `(.L_x_17959) ;  /* 0x000000e000008947 */ /* 0x000fea0003800000 */
[----:B------:R-:W-:-:S13]  /*2270*/  ISETP.NE.AND P0, PT, R0, 0x3, PT ;  /* 0x000000030000780c */ /* 0x000fda0003f05270 */
[----:B------:R-:W-:Y:S05]  /*2280*/  @!P0 BRA `(.L_x_17960) ;  /* 0x0000008000008947 */ /* 0x000fea0003800000 */
[----:B------:R-:W-:-:S13]  /*2290*/  ISETP.NE.AND P0, PT, R0, 0x4, PT ;  /* 0x000000040000780c */ /* 0x000fda0003f05270 */
[----:B------:R-:W-:Y:S05]  /*22a0*/  @P0 BRA `(.L_x_17957) ;  /* 0x00000c7000000947 */ /* 0x000fea0003800000 */
[----:B------:R-:W-:-:S04]  /*22b0*/  LOP3.LUT R3, R3, 0xffff, RZ, 0xc0, !PT ;  /* 0x0000ffff03037812 */ /* 0x000fc800078ec0ff */
[----:B------:R-:W-:-:S05]  /*22c0*/  PRMT R3, R3, 0x8880, RZ ;  /* 0x0000888003037816 */ /* 0x000fca00000000ff */
[----:B------:R-:W-:-:S05]  /*22d0*/  IMAD.MOV.U32 R2, RZ, RZ, R3 ;  /* 0x000000ffff027224 */ /* 0x000fca00078e0003 */
[----:B------:R-:W-:-:S05]  /*22e0*/  SHF.R.S32.HI R3, RZ, 0x1f, R2 ;  /* 0x0000001fff037819 */ /* 0x000fca0000011402 */
[----:B------:R0:W-:Y:S01]  /*22f0*/  STG.E.64 [R16.64], R2 ;  /* 0x0000000210007986 */ /* 0x0001e2000c101b24 */
[----:B------:R-:W-:Y:S05]  /*2300*/  BRA `(.L_x_17958) ;  /* 0x00000de000007947 */ /* 0x000fea0003800000 */
.L_x_17960:
[----:B------:R-:W-:-:S04]  /*2310*/  LOP3.LUT R3, R3, 0xffff, RZ, 0xc0, !PT ;  /* 0x0000ffff03037812 */ /* 0x000fc800078ec0ff */
[----:B------:R-:W-:-:S05]  /*2320*/  PRMT R3, R3, 0x8880, RZ ;  /* 0x0000888003037816 */ /* 0x000fca00000000ff */
[----:B------:R0:W-:Y:S01]  /*2330*/  STG.E [R16.64], R3 ;  /* 0x0000000310007986 */ /* 0x0001e2000c101924 */
[----:B------:R-:W-:Y:S05]  /*2340*/  BRA `(.L_x_17958) ;  /* 0x00000da000007947 */ /* 0x000fea0003800000 */
.L_x_17959:
[----:B------:R-:W-:-:S04]  /*2350*/  PRMT R3, R3, 0x8880, RZ ;  /* 0x0000888003037816 */ /* 0x000fc800000000ff */
[----:B------:R-:W-:-:S05]  /*2360*/  PRMT R3, R3, 0x7710, RZ ;  /* 0x0000771003037816 */ /* 0x000fca00000000ff */
[----:B------:R0:W-:Y:S01]  /*2370*/  STG.E.U16 [R16.64], R3 ;  /* 0x0000000310007986 */ /* 0x0001e2000c101524 */
[----:B------:R-:W-:Y:S05]  /*2380*/  BRA `(.L_x_17958) ;  /* 0x00000d6000007947 */ /* 0x000fea0003800000 */
.L_x_17954:
[----:B------:R-:W-:-:S13]  /*2390*/  ISETP.GT.AND P0, PT, R0, 0x6, PT ;  /* 0x000000060000780c */ /* 0x000fda0003f04270 */
[----:B------:R-:W-:Y:S05]  /*23a0*/  @P0 BRA `(.L_x_17961) ;  /* 0x000000b000000947 */ /* 0x000fea0003800000 */
[----:B------:R-:W-:-:S13]  /*23b0*/  ISETP.NE.AND P0, PT, R0, 0x5, PT ;  /* 0x000000050000780c */ /* 0x000fda0003f05270 */
[----:B------:R-:W-:Y:S05]  /*23c0*/  @!P0 BRA `(.L_x_17962) ;  /* 0x0000005000008947 */ /* 0x000fea0003800000 */
[----:B------:R-:W-:-:S13]  /*23d0*/  ISETP.NE.AND P0, PT, R0, 0x6, PT ;  /* 0x000000060000780c */ /* 0x000fda0003f05270 */
[----:B------:R-:W-:Y:S05]  /*23e0*/  @P0 BRA `(.L_x_17957) ;  /* 0x00000b3000000947 */ /* 0x000fea0003800000 */
[----:B------:R-:W0:Y:S02]  /*23f0*/  I2F.S8 R3, R3 ;  /* 0x0000000300037306 */ /* 0x000e240000001400 */
[----:B0-----:R0:W-:Y:S01]  /*2400*/  STG.E [R16.64], R3 ;  /* 0x0000000310007986 */ /* 0x0011e2000c101924 */
[----:B------:R-:W-:Y:S05]  /*2410*/  BRA `(.L_x_17958) ;  /* 0x00000cd000007947 */ /* 0x000fea0003800000 */
.L_x_17962:
[----:B------:R-:W0:Y:S02]  /*2420*/  I2F.S8 R0, R3 ;  /* 0x0000000300007306 */ /* 0x000e240000001400 */
[----:B0-----:R-:W-:-:S05]  /*2430*/  F2FP.PACK_AB R0, RZ, R0 ;  /* 0x00000000ff00723e */ /* 0x001fca00000000ff */
[----:B------:R0:W-:Y:S01]  /*2440*/  STG.E.U16 [R16.64], R0 ;  /* 0x0000000010007986 */ /* 0x0001e2000c101524 */
[----:B------:R-:W-:Y:S05]  /*2450*/  BRA `(.L_x_17958) ;  /* 0x00000c9000007947 */ /* 0x000fea0003800000 */
.L_x_17961:
[----:B------:R-:W-:-:S13]  /*2460*/  ISETP.NE.AND P0, PT, R0, 0x7, PT ;  /* 0x000000070000780c */ /* 0x000fda0003f05270 */
[----:B------:R-:W-:Y:S05]  /*2470*/  @!P0 BRA `(.L_x_17963) ;  /* 0x000000d000008947 */ /* 0x000fea0003800000 */
[----:B------:R-:W-:-:S13]  /*2480*/  ISETP.NE.AND P0, PT, R0, 0x8, PT ;  /* 0x000000080000780c */ /* 0x000fda0003f05270 */
[----:B------:R-:W-:Y:S05]  /*2490*/  @!P0 BRA `(.L_x_17964) ;  /* 0x0000006000008947 */ /* 0x000fea0003800000 */
[----:B------:R-:W-:-:S13]  /*24a0*/  ISETP.NE.AND P0, PT, R0, 0x9, PT ;  /* 0x000000090000780c */ /* 0x000fda0003f05270 */
[----:B------:R-:W-:Y:S05]  /*24b0*/  @P0 BRA `(.L_x_17957) ;  /* 0x00000a6000000947 */ /* 0x000fea0003800000 */
[----:B------:R-:W0:Y:S01]  /*24c0*/  I2F.S8 R4, R3 ;  /* 0x0000000300047306 */ /* 0x000e220000001400 */
[----:B------:R-:W-:-:S05]  /*24d0*/  IMAD.MOV.U32 R5, RZ, RZ, RZ ;  /* 0x000000ffff057224 */ /* 0x000fca00078e00ff */
[----:B0-----:R0:W-:Y:S01]  /*24e0*/  STG.E.64 [R16.64], R4 ;  /* 0x0000000410007986 */ /* 0x0011e2000c101b24 */
[----:B------:R-:W-:Y:S05]  /*24f0*/  BRA `(.L_x_17958) ;  /* 0x00000bf000007947 */ /* 0x000fea0003800000 */
.L_x_17964:
[----:B------:R-:W0:Y:S02]  /*2500*/  I2F.S8 R3, R3 ;  /* 0x0000000300037306 */ /* 0x000e240000001400 */
[----:B0-----:R-:W-:-:S04]  /*2510*/  F2FP.PACK_AB R3, RZ, R3 ;  /* 0x00000003ff03723e */ /* 0x001fc800000000ff */
[----:B------:R-:W-:-:S05]  /*2520*/  PRMT R3, R3, 0x5410, RZ ;  /* 0x0000541003037816 */ /* 0x000fca00000000ff */
[----:B------:R0:W-:Y:S01]  /*2530*/  STG.E [R16.64], R3 ;  /* 0x0000000310007986 */ /* 0x0001e2000c101924 */
[----:B------:R-:W-:Y:S05]  /*2540*/  BRA `(.L_x_17958) ;  /* 0x00000ba000007947 */ /* 0x000fea0003800000 */
.L_x_17963:
[----:B------:R-:W-:-:S04]  /*2550*/  PRMT R2, R3, 0x8880, RZ ;  /* 0x0000888003027816 */ /* 0x000fc800000000ff */
[----:B------:R-:W-:-:S06]  /*2560*/  PRMT R2, R2, 0x7710, RZ ;  /* 0x0000771002027816 */ /* 0x000fcc00000000ff */
[----:B------:R-:W0:Y:S02]  /*2570*/  I2F.F64.S16 R2, R2 ;  /* 0x0000000200027312 */ /* 0x000e240000101c00 */
[----:B0-----:R0:W-:Y:S01]  /*2580*/  STG.E.64 [R16.64], R2 ;  /* 0x0000000210007986 */ /* 0x0011e2000c101b24 */
[----:B------:R-:W-:Y:S05]  /*2590*/  BRA `(.L_x_17958) ;  /* 0x00000b5000007947 */ /* 0x000fea0003800000 */
.L_x_17953:
        /* <DEDUP_REMOVED lines=8> */
[----:B------:R-:W-:-:S04]  /*2620*/  LOP3.LUT P0, RZ, R3, 0xff, RZ, 0xc0, !PT ;  /* 0x000000ff03ff7812 */ /* 0x000fc8000780c0ff */
[----:B------:R-:W-:-:S05]  /*2630*/  SEL R3, RZ, 0x1, !P0 ;  /* 0x00000001ff037807 */ /* 0x000fca0004000000 */
[----:B------:R0:W-:Y:S01]  /*2640*/  STG.E.U8 [R16.64], R3 ;  /* 0x0000000310007986 */ /* 0x0001e2000c101124 */
[----:B------:R-:W-:Y:S05]  /*2650*/  BRA `(.L_x_17958) ;  /* 0x00000a9000007947 */ /* 0x000fea0003800000 */
.L_x_17967:
[----:B------:R-:W-:Y:S01]  /*2660*/  PRMT R4, R3, 0x8880, RZ ;  /* 0x0000888003047816 */ /* 0x000fe200000000ff */
[----:B------:R-:W-:-:S03]  /*2670*/  CS2R R6, SRZ ;  /* 0x0000000000067805 */ /* 0x000fc6000001ff00 */
[----:B------:R-:W-:-:S06]  /*2680*/  PRMT R4, R4, 0x7710, RZ ;  /* 0x0000771004047816 */ /* 0x000fcc00000000ff */
[----:B------:R-:W0:Y:S02]  /*2690*/  I2F.F64.S16 R4, R4 ;  /* 0x0000000400047312 */ /* 0x000e240000101c00 */
[----:B0-----:R0:W-:Y:S01]  /*26a0*/  STG.E.128 [R16.64], R4 ;  /* 0x0000000410007986 */ /* 0x0011e2000c101d24 */
[----:B------:R-:W-:Y:S05]  /*26b0*/  BRA `(.L_x_17958) ;  /* 0x00000a3000007947 */ /* 0x000fea0003800000 */
.L_x_17966:
[----:B------:R-:W-:-:S13]  /*26c0*/  ISETP.NE.AND P0, PT, R0, 0xf, PT ;  /* 0x0000000f0000780c */ /* 0x000fda0003f05270 */
[----:B------:R-:W-:Y:S05]  /*26d0*/  @!P0 BRA `(.L_x_17968) ;  /* 0x000002d000008947 */ /* 0x000fea0003800000 */
[----:B------:R-:W-:-:S13]  /*26e0*/  ISETP.NE.AND P0, PT, R0, 0x17, PT ;  /* 0x000000170000780c */ /* 0x000fda0003f05270 */
[----:B------:R-:W-:Y:S05]  /*26f0*/  @!P0 BRA `(.L_x_17969) ;  /* 0x0000015000008947 */ /* 0x000fea0003800000 */
[----:B------:R-:W-:-:S13]  /*2700*/  ISETP.NE.AND P0, PT, R0, 0x18, PT ;  /* 0x000000180000780c */ /* 0x000fda0003f05270 */
[----:B------:R-:W-:Y:S05]  /*2710*/  @P0 BRA `(.L_x_17957) ;  /* 0x0000080000000947 */ /* 0x000fea0003800000 */
[----:B------:R-:W0:Y:S01]  /*2720*/  I2F.S8 R3, R3 ;  /* 0x0000000300037306 */ /* 0x000e220000001400 */
        /* <DEDUP_REMOVED lines=14> */
.L_x_17971:
[----:B------:R-:W-:Y:S05]  /*2810*/  BSYNC B0 ;  /* 0x0000000000007941 */ /* 0x000fea0003800000 */
.L_x_17970:
[----:B------:R-:W-:-:S05]  /*2820*/  LOP3.LUT R5, R0, R5, RZ, 0xfc, !PT ;  /* 0x0000000500057212 */ /* 0x000fca00078efcff */
[----:B------:R0:W-:Y:S01]  /*2830*/  STG.E.U8 [R16.64], R5 ;  /* 0x0000000510007986 */ /* 0x0001e2000c101124 */
[----:B------:R-:W-:Y:S05]  /*2840*/  BRA `(.L_x_17958) ;  /* 0x000008a000007947 */ /* 0x000fea0003800000 */
.L_x_17969:
[----:B------:R-:W0:Y:S01]  /*2850*/  I2F.S8 R3, R3 ;  /* 0x0000000300037306 */ /* 0x000e220000001400 */
        /* <DEDUP_REMOVED lines=12> */
.L_x_17973:
[----:B------:R-:W-:Y:S01]  /*2920*/  IMAD.MOV.U32 R0, RZ, RZ, 0x7f ;  /* 0x0000007fff007424 */ /* 0x000fe200078e00ff */
[----:B------:R-:W-:-:S04]  /*2930*/  ISETP.GT.U32.AND P0, PT, R2, 0x7f800000, PT ;  /* 0x7f8000000200780c */ /* 0x000fc80003f04070 */
[----:B------:R-:W-:-:S04]  /*2940*/  SEL R0, R0, 0x7c, P0 ;  /* 0x0000007c00007807 */ /* 0x000fc80000000000 */
.L_x_17974:
[----:B------:R-:W-:Y:S05]  /*2950*/  BSYNC B0 ;  /* 0x0000000000007941 */ /* 0x000fea0003800000 */
.L_x_17972:
[----:B------:R-:W-:-:S04]  /*2960*/  LOP3.LUT R2, R3, 0x80000000, RZ, 0xc0, !PT ;  /* 0x8000000003027812 */ /* 0x000fc800078ec0ff */
[----:B------:R-:W-:-:S04]  /*2970*/  SHF.R.U32.HI R3, RZ, 0x18, R2 ;  /* 0x00000018ff037819 */ /* 0x000fc80000011602 */
[----:B------:R-:W-:-:S05]  /*2980*/  LOP3.LUT R3, R0, R3, RZ, 0xfc, !PT ;  /* 0x0000000300037212 */ /* 0x000fca00078efcff */
[----:B------:R0:W-:Y:S01]  /*2990*/  STG.E.U8 [R16.64], R3 ;  /* 0x0000000310007986 */ /* 0x0001e2000c101124 */
[----:B------:R-:W-:Y:S05]  /*29a0*/  BRA `(.L_x_17958) ;  /* 0x0000074000007947 */ /* 0x000fea0003800000 */
.L_x_17968:
[----:B------:R-:W0:Y:S02]  /*29b0*/  I2F.S8 R0, R3 ;  /* 0x0000000300007306 */ /* 0x000e240000001400 */
[----:B0-----:R-:W-:-:S05]  /*29c0*/  F2FP.BF16.PACK_AB R0, RZ, R0 ;  /* 0x00000000ff00723e */ /* 0x001fca00000010ff */
[----:B------:R0:W-:Y:S01]  /*29d0*/  STG.E.U16 [R16.64], R0 ;  /* 0x0000000010007986 */ /* 0x0001e2000c101524 */
[----:B------:R-:W-:Y:S05]  /*29e0*/  BRA `(.L_x_17958) ;  /* 0x0000070000007947 */ /* 0x000fea0003800000 */
.L_x_17965:
        /* <DEDUP_REMOVED lines=8> */
[----:B------:R-:W-:-:S04]  /*2a70*/  PRMT R3, R3, 0x8880, RZ ;  /* 0x0000888003037816 */ /* 0x000fc800000000ff */
[----:B------:R-:W-:-:S05]  /*2a80*/  PRMT R3, R3, 0x7710, RZ ;  /* 0x0000771003037816 */ /* 0x000fca00000000ff */
[----:B------:R0:W-:Y:S01]  /*2a90*/  STG.E.U16 [R16.64], R3 ;  /* 0x0000000310007986 */ /* 0x0001e2000c101524 */
[----:B------:R-:W-:Y:S05]  /*2aa0*/  BRA `(.L_x_17958) ;  /* 0x0000064000007947 */ /* 0x000fea0003800000 */
.L_x_17977:
[----:B------:R-:W0:Y:S01]  /*2ab0*/  I2F.S8 R3, R3 ;  /* 0x0000000300037306 */ /* 0x000e220000001400 */
        /* <DEDUP_REMOVED lines=16> */
.L_x_17980:
[----:B------:R-:W-:-:S04]  /*2bc0*/  LOP3.LUT R2, R3, 0x80000000, RZ, 0xc0, !PT ;  /* 0x8000000003027812 */ /* 0x000fc800078ec0ff */
[----:B------:R-:W-:-:S04]  /*2bd0*/  SHF.R.U32.HI R3, RZ, 0x18, R2 ;  /* 0x00000018ff037819 */ /* 0x000fc80000011602 */
[----:B------:R-:W-:-:S04]  /*2be0*/  LOP3.LUT R0, R0, R3, RZ, 0xfc, !PT ;  /* 0x0000000300007212 */ /* 0x000fc800078efcff */
[----:B------:R-:W-:Y:S02]  /*2bf0*/  PRMT R8, R0, 0x7610, R8 ;  /* 0x0000761000087816 */ /* 0x000fe40000000008 */
.L_x_17979:
[----:B------:R-:W-:Y:S05]  /*2c00*/  BSYNC B0 ;  /* 0x0000000000007941 */ /* 0x000fea0003800000 */
.L_x_17978:
[----:B------:R0:W-:Y:S01]  /*2c10*/  STG.E.U8 [R16.64], R8 ;  /* 0x0000000810007986 */ /* 0x0001e2000c101124 */
[----:B------:R-:W-:Y:S05]  /*2c20*/  BRA `(.L_x_17958) ;  /* 0x000004c000007947 */ /* 0x000fea0003800000 */
.L_x_17976:
        /* <DEDUP_REMOVED lines=17> */
.L_x_17983:
[----:B------:R-:W-:-:S04]  /*2d40*/  LOP3.LUT R2, R3, 0x80000000, RZ, 0xc0, !PT ;  /* 0x8000000003027812 */ /* 0x000fc800078ec0ff */
[----:B------:R-:W-:-:S04]  /*2d50*/  SHF.R.U32.HI R3, RZ, 0x18, R2 ;  /* 0x00000018ff037819 */ /* 0x000fc80000011602 */
[----:B------:R-:W-:-:S04]  /*2d60*/  LOP3.LUT R0, R0, R3, RZ, 0xfc, !PT ;  /* 0x0000000300007212 */ /* 0x000fc800078efcff */
[----:B------:R-:W-:Y:S02]  /*2d70*/  PRMT R8, R0, 0x7610, R8 ;  /* 0x0000761000087816 */ /* 0x000fe40000000008 */
.L_x_17982:
[----:B------:R-:W-:Y:S05]  /*2d80*/  BSYNC B0 ;  /* 0x0000000000007941 */ /* 0x000fea0003800000 */
.L_x_17981:
[----:B------:R0:W-:Y:S01]  /*2d90*/  STG.E.U8 [R16.64], R8 ;  /* 0x0000000810007986 */ /* 0x0001e2000c101124 */
[----:B------:R-:W-:Y:S05]  /*2da0*/  BRA `(.L_x_17958) ;  /* 0x0000034000007947 */ /* 0x000fea0003800000 */
.L_x_17975:
[----:B------:R-:W-:-:S13]  /*2db0*/  ISETP.NE.AND P0, PT, R0, 0x1c, PT ;  /* 0x0000001c0000780c */ /* 0x000fda0003f05270 */
[----:B------:R-:W-:Y:S05]  /*2dc0*/  @!P0 BRA `(.L_x_17984) ;  /* 0x000002f000008947 */ /* 0x000fea0003800000 */
[----:B------:R-:W-:-:S13]  /*2dd0*/  ISETP.NE.AND P0, PT, R0, 0x1d, PT ;  /* 0x0000001d0000780c */ /* 0x000fda0003f05270 */
[----:B------:R-:W-:Y:S05]  /*2de0*/  @!P0 BRA `(.L_x_17985) ;  /* 0x0000027000008947 */ /* 0x000fea0003800000 */
[----:B------:R-:W-:-:S13]  /*2df0*/  ISETP.NE.AND P0, PT, R0, 0x2c, PT ;  /* 0x0000002c0000780c */ /* 0x000fda0003f05270 */
[----:B------:R-:W-:Y:S05]  /*2e00*/  @P0 BRA `(.L_x_17957) ;  /* 0x0000011000000947 */ /* 0x000fea0003800000 */
[----:B------:R-:W0:Y:S01]  /*2e10*/  I2F.S8 R3, R3 ;  /* 0x0000000300037306 */ /* 0x000e220000001400 */
        /* <DEDUP_REMOVED lines=16> */
.L_x_17957:
        /* <DEDUP_REMOVED lines=20> */
.L_x_17985:
[----:B------:R-:W-:-:S04]  /*3060*/  LOP3.LUT R3, R3, 0xffff, RZ, 0xc0, !PT ;  /* 0x0000ffff03037812 */ /* 0x000fc800078ec0ff */
[----:B------:R-:W-:-:S05]  /*3070*/  PRMT R3, R3, 0x8880, RZ ;  /* 0x0000888003037816 */ /* 0x000fca00000000ff */
[----:B------:R-:W-:-:S05]  /*3080*/  IMAD.MOV.U32 R2, RZ, RZ, R3 ;  /* 0x000000ffff027224 */ /* 0x000fca00078e0003 */
[----:B------:R-:W-:-:S05]  /*3090*/  SHF.R.S32.HI R3, RZ, 0x1f, R2 ;  /* 0x0000001fff037819 */ /* 0x000fca0000011402 */
[----:B------:R0:W-:Y:S01]  /*30a0*/  STG.E.64 [R16.64], R2 ;  /* 0x0000000210007986 */ /* 0x0001e2000c101b24 */
[----:B------:R-:W-:Y:S05]  /*30b0*/  BRA `(.L_x_17958) ;  /* 0x0000003000007947 */ /* 0x000fea0003800000 */
.L_x_17984:
[----:B------:R-:W-:-:S04]  /*30c0*/  LOP3.LUT R3, R3, 0xffff, RZ, 0xc0, !PT ;  /* 0x0000ffff03037812 */ /* 0x000fc800078ec0ff */
[----:B------:R-:W-:-:S05]  /*30d0*/  PRMT R3, R3, 0x8880, RZ ;  /* 0x0000888003037816 */ /* 0x000fca00000000ff */
[----:B------:R0:W-:Y:S02]  /*30e0*/  STG.E [R16.64], R3 ;  /* 0x0000000310007986 */ /* 0x0001e4000c101924 */
.L_x_17958:
[----:B------:R-:W-:-:S05]  /*30f0*/  IMAD R18, R18, 0x200, R23 ;  /* 0x0000020012127824 */ /* 0x000fca00078e0217 */
[----:B------:R-:W-:Y:S02]  /*3100*/  IADD3 R19, R18, 0x80, RZ ;  /* 0x0000008012137810 */ /* 0x000fe40007ffe0ff */
.L_x_17913:
[----:B------:R-:W-:Y:S05]  /*3110*/  BSYNC B6 ;  /* 0x0000000000067941 */ /* 0x000fea0003800000 */
.L_x_17912:
        /* <DEDUP_REMOVED lines=231> */
.L_x_17988:
        /* <DEDUP_REMOVED lines=18> */
.L_x_17992:
[----:B------:R0:W5:Y:S01]  /*40b0*/  LDG.E.U8 R0, [R2.64] ;  /* 0x0000002402007981 */ /* 0x000162000c1e1100 */
[----:B------:R-:W-:Y:S05]  /*40c0*/  BRA `(.L_x_17994) ;  /* 0x00000d7000007947 */ /* 0x000fea0003800000 */
.L_x_17991:
        /* <DEDUP_REMOVED lines=8> */
.L_x_17996:
[----:B------:R0:W5:Y:S01]  /*4150*/  LDG.E.U8 R0, [R2.64] ;  /* 0x0000002402007981 */ /* 0x000162000c1e1100 */
[----:B------:R-:W-:Y:S05]  /*4160*/  BRA `(.L_x_17994) ;  /* 0x00000cd000007947 */ /* 0x000fea0003800000 */
.L_x_17995:
[----:B------:R0:W5:Y:S01]  /*4170*/  LDG.E.U16 R0, [R2.64] ;  /* 0x0000002402007981 */ /* 0x000162000c1e1500 */
[----:B------:R-:W-:Y:S05]  /*4180*/  BRA `(.L_x_17994) ;  /* 0x00000cb000007947 */ /* 0x000fea0003800000 */
.L_x_17990:
        /* <DEDUP_REMOVED lines=9> */
.L_x_17998:
[----:B------:R-:W2:Y:S02]  /*4220*/  LDG.E.U16 R4, [R2.64] ;  /* 0x0000002402047981 */ /* 0x000ea4000c1e1500 */
[----:B--2---:R-:W-:-:S06]  /*4230*/  HADD2.F32 R4, -RZ, R4.H0_H0 ;  /* 0x20000004ff047230 */ /* 0x004fcc0000004100 */
[----:B------:R-:W0:Y:S02]  /*4240*/  F2I.FTZ.TRUNC.NTZ R4, R4 ;  /* 0x0000000400047305 */ /* 0x000e24000021f100 */
[----:B0-----:R-:W-:Y:S01]  /*4250*/  PRMT R0, R4, 0x7610, R0 ;  /* 0x0000761004007816 */ /* 0x001fe20000000000 */
[----:B------:R-:W-:Y:S05]  /*4260*/  BRA `(.L_x_17994) ;  /* 0x00000bd000007947 */ /* 0x000fea0003800000 */
.L_x_17997:
        /* <DEDUP_REMOVED lines=9> */
.L_x_18000:
[----:B------:R-:W2:Y:S02]  /*4300*/  LDG.E.U16 R2, [R2.64] ;  /* 0x0000002402027981 */ /* 0x000ea4000c1e1500 */
[----:B--2---:R-:W-:-:S06]  /*4310*/  HADD2.F32 R4, -RZ, R2.H0_H0 ;  /* 0x20000002ff047230 */ /* 0x004fcc0000004100 */
[----:B------:R-:W0:Y:S02]  /*4320*/  F2I.FTZ.TRUNC.NTZ R4, R4 ;  /* 0x0000000400047305 */ /* 0x000e24000021f100 */
[----:B0-----:R-:W-:Y:S01]  /*4330*/  PRMT R0, R4, 0x7610, R0 ;  /* 0x0000761004007816 */ /* 0x001fe20000000000 */
[----:B------:R-:W-:Y:S05]  /*4340*/  BRA `(.L_x_17994) ;  /* 0x00000af000007947 */ /* 0x000fea0003800000 */
.L_x_17999:
[----:B------:R-:W2:Y:S02]  /*4350*/  LDG.E.64 R2, [R2.64] ;  /* 0x0000002402027981 */ /* 0x000ea4000c1e1b00 */
[----:B--2---:R0:W1:Y:S01]  /*4360*/  F2I.F64.TRUNC R0, R2 ;  /* 0x0000000200007311 */ /* 0x004062000030d100 */
[----:B------:R-:W-:Y:S05]  /*4370*/  BRA `(.L_x_17994) ;  /* 0x00000ac000007947 */ /* 0x000fea0003800000 */
.L_x_17989:
        /* <DEDUP_REMOVED lines=12> */
.L_x_18003:
[----:B------:R-:W2:Y:S02]  /*4440*/  LDG.E.64 R2, [R2.64] ;  /* 0x0000002402027981 */ /* 0x000ea4000c1e1b00 */
[----:B--2---:R0:W1:Y:S01]  /*4450*/  F2I.F64.TRUNC R0, R2 ;  /* 0x0000000200007311 */ /* 0x004062000030d100 */
[----:B------:R-:W-:Y:S05]  /*4460*/  BRA `(.L_x_17994) ;  /* 0x000009d000007947 */ /* 0x000fea0003800000 */
.L_x_18002:
        /* <DEDUP_REMOVED lines=28> */
.L_x_18005:
        /* <DEDUP_REMOVED lines=15> */
.L_x_18004:
[----:B------:R-:W2:Y:S02]  /*4720*/  LDG.E.U16 R2, [R2.64] ;  /* 0x0000002402027981 */ /* 0x000ea4000c1e1500 */
[----:B--2---:R-:W-:-:S04]  /*4730*/  PRMT R2, RZ, 0x5410, R2 ;  /* 0x00005410ff027816 */ /* 0x004fc80000000002 */
[----:B------:R0:W1:Y:S01]  /*4740*/  F2I.FTZ.TRUNC.NTZ R0, R2 ;  /* 0x0000000200007305 */ /* 0x000062000021f100 */
[----:B------:R-:W-:Y:S05]  /*4750*/  BRA `(.L_x_17994) ;  /* 0x000006e000007947 */ /* 0x000fea0003800000 */
.L_x_18001:
        /* <DEDUP_REMOVED lines=10> */
.L_x_18008:
        /* <DEDUP_REMOVED lines=21> */
.L_x_18012:
[----:B------:R-:W-:Y:S05]  /*4950*/  BSYNC B1 ;  /* 0x0000000000017941 */ /* 0x000fea0003800000 */
.L_x_18011:
[----:B------:R-:W-:Y:S01]  /*4960*/  IMAD.SHL.U32 R2, R2, 0x100000, RZ ;  /* 0x0010000002027824 */ /* 0x000fe200078e00ff */
[----:B------:R-:W-:-:S04]  /*4970*/  LEA R3, R0, 0x3b800000, 0x17 ;  /* 0x3b80000000037811 */ /* 0x000fc800078eb8ff */
[----:B------:R-:W-:Y:S02]  /*4980*/  LOP3.LUT R4, R3, R2, R4, 0xfe, !PT ;  /* 0x0000000203047212 */ /* 0x000fe400078efe04 */
.L_x_18010:
[----:B------:R-:W-:Y:S05]  /*4990*/  BSYNC B0 ;  /* 0x0000000000007941 */ /* 0x000fea0003800000 */
.L_x_18009:
[----:B------:R-:W0:Y:S02]  /*49a0*/  F2I.FTZ.TRUNC.NTZ R4, R4 ;  /* 0x0000000400047305 */ /* 0x000e24000021f100 */
[----:B0-----:R-:W-:Y:S01]  /*49b0*/  PRMT R0, R4, 0x7610, R0 ;  /* 0x0000761004007816 */ /* 0x001fe20000000000 */
[----:B------:R-:W-:Y:S05]  /*49c0*/  BRA `(.L_x_17994) ;  /* 0x0000047000007947 */ /* 0x000fea0003800000 */
.L_x_18007:
        /* <DEDUP_REMOVED lines=21> */
.L_x_18016:
[----:B------:R-:W-:Y:S05]  /*4b20*/  BSYNC B1 ;  /* 0x0000000000017941 */ /* 0x000fea0003800000 */
.L_x_18015:
[----:B------:R-:W-:Y:S01]  /*4b30*/  IMAD.SHL.U32 R2, R2, 0x200000, RZ ;  /* 0x0020000002027824 */ /* 0x000fe200078e00ff */
[----:B------:R-:W-:-:S04]  /*4b40*/  LEA R3, R0, 0x37800000, 0x17 ;  /* 0x3780000000037811 */ /* 0x000fc800078eb8ff */
[----:B------:R-:W-:Y:S02]  /*4b50*/  LOP3.LUT R4, R3, R2, R4, 0xfe, !PT ;  /* 0x0000000203047212 */ /* 0x000fe400078efe04 */
.L_x_18014:
[----:B------:R-:W-:Y:S05]  /*4b60*/  BSYNC B0 ;  /* 0x0000000000007941 */ /* 0x000fea0003800000 */
.L_x_18013:
[----:B------:R-:W0:Y:S02]  /*4b70*/  F2I.FTZ.TRUNC.NTZ R4, R4 ;  /* 0x0000000400047305 */ /* 0x000e24000021f100 */
[----:B0-----:R-:W-:Y:S01]  /*4b80*/  PRMT R0, R4, 0x7610, R0 ;  /* 0x0000761004007816 */ /* 0x001fe20000000000 */
[----:B------:R-:W-:Y:S05]  /*4b90*/  BRA `(.L_x_17994) ;  /* 0x000002a000007947 */ /* 0x000fea0003800000 */
.L_x_18006:
        /* <DEDUP_REMOVED lines=14> */
.L_x_18020:
[----:B------:R-:W-:Y:S05]  /*4c80*/  BSYNC B0 ;  /* 0x0000000000007941 */ /* 0x000fea0003800000 */
.L_x_18019:
[----:B------:R-:W0:Y:S02]  /*4c90*/  F2I.FTZ.TRUNC.NTZ R4, R4 ;  /* 0x0000000400047305 */ /* 0x000e24000021f100 */
[----:B0-----:R-:W-:Y:S01]  /*4ca0*/  PRMT R0, R4, 0x7610, R0 ;  /* 0x0000761004007816 */ /* 0x001fe20000000000 */
[----:B------:R-:W-:Y:S05]  /*4cb0*/  BRA `(.L_x_17994) ;  /* 0x0000018000007947 */ /* 0x000fea0003800000 */
.L_x_17993:
        /* <DEDUP_REMOVED lines=21> */
.L_x_18018:
[----:B------:R0:W5:Y:S01]  /*4e10*/  LDG.E.U8 R0, [R2.64] ;  /* 0x0000002402007981 */ /* 0x000162000c1e1100 */
[----:B------:R-:W-:Y:S05]  /*4e20*/  BRA `(.L_x_17994) ;  /* 0x0000001000007947 */ /* 0x000fea0003800000 */
.L_x_18017:
[----:B------:R0:W5:Y:S02]  /*4e30*/  LDG.E.U8 R0, [R2.64] ;  /* 0x0000002402007981 */ /* 0x000164000c1e1100 */
.L_x_17994:
        /* <DEDUP_REMOVED lines=26> */
[----:B------:R-:W-:-:S04]  /*4fe0*/  PRMT R5, R2, 0x7610, R5 ;  /* 0x0000761002057816 */ /* 0x000fc80000000005 */
.L_x_18026:
        /* <DEDUP_REMOVED lines=21> */
.L_x_18025:
[----:B------:R-:W-:Y:S05]  /*5140*/  BSYNC B1 ;  /* 0x0000000000017941 */ /* 0x000fea0003800000 */
.L_x_18024:
[----:B------:R-:W-:Y:S05]  /*5150*/  BRA `(.L_x_18023) ;  /* 0x000000b000007947 */ /* 0x000fea0003800000 */
.L_x_18022:
        /* <DEDUP_REMOVED lines=9> */
[----:B------:R-:W-:-:S04]  /*51f0*/  @!P0 PRMT R3, R0, 0x7610, R3 ;  /* 0x0000761000038816 */ /* 0x000fc80000000003 */
[----:B------:R-:W-:Y:S02]  /*5200*/  @P0 PRMT R3, RZ, 0x7610, R3 ;  /* 0x00007610ff030816 */ /* 0x000fe40000000003 */
.L_x_18023:
[----:B------:R-:W-:Y:S05]  /*5210*/  BSYNC B0 ;  /* 0x0000000000007941 */ /* 0x000fea0003800000 */
.L_x_18021:
        /* <DEDUP_REMOVED lines=14> */
.L_x_18030:
[----:B------:R0:W-:Y:S01]  /*5300*/  STG.E.U8 [R16.64], R3 ;  /* 0x0000000310007986 */ /* 0x0001e2000c101124 */
[----:B------:R-:W-:Y:S05]  /*5310*/  BRA `(.L_x_18032) ;  /* 0x00000ea000007947 */ /* 0x000fea0003800000 */
.L_x_18029:
        /* <DEDUP_REMOVED lines=12> */
.L_x_18034:
[----:B------:R-:W-:-:S04]  /*53e0*/  LOP3.LUT R3, R3, 0xffff, RZ, 0xc0, !PT ;  /* 0x0000ffff03037812 */ /* 0x000fc800078ec0ff */
[----:B------:R-:W-:-:S05]  /*53f0*/  PRMT R3, R3, 0x8880, RZ ;  /* 0x0000888003037816 */ /* 0x000fca00000000ff */
[----:B------:R0:W-:Y:S01]  /*5400*/  STG.E [R16.64], R3 ;  /* 0x0000000310007986 */ /* 0x0001e2000c101924 */
[----:B------:R-:W-:Y:S05]  /*5410*/  BRA `(.L_x_18032) ;  /* 0x00000da000007947 */ /* 0x000fea0003800000 */
.L_x_18033:
[----:B------:R-:W-:-:S04]  /*5420*/  PRMT R3, R3, 0x8880, RZ ;  /* 0x0000888003037816 */ /* 0x000fc800000000ff */
[----:B------:R-:W-:-:S05]  /*5430*/  PRMT R3, R3, 0x7710, RZ ;  /* 0x0000771003037816 */ /* 0x000fca00000000ff */
[----:B------:R0:W-:Y:S01]  /*5440*/  STG.E.U16 [R16.64], R3 ;  /* 0x0000000310007986 */ /* 0x0001e2000c101524 */
[----:B------:R-:W-:Y:S05]  /*5450*/  BRA `(.L_x_18032) ;  /* 0x00000d6000007947 */ /* 0x000fea0003800000 */
.L_x_18028:
        /* <DEDUP_REMOVED lines=9> */
.L_x_18036:
[----:B------:R-:W0:Y:S02]  /*54f0*/  I2F.S8 R0, R3 ;  /* 0x0000000300007306 */ /* 0x000e240000001400 */
[----:B0-----:R-:W-:-:S05]  /*5500*/  F2FP.PACK_AB R0, RZ, R0 ;  /* 0x00000000ff00723e */ /* 0x001fca00000000ff */
[----:B------:R0:W-:Y:S01]  /*5510*/  STG.E.U16 [R16.64], R0 ;  /* 0x0000000010007986 */ /* 0x0001e2000c101524 */
[----:B------:R-:W-:Y:S05]  /*5520*/  BRA `(.L_x_18032) ;  /* 0x00000c9000007947 */ /* 0x000fea0003800000 */
.L_x_18035:
        /* <DEDUP_REMOVED lines=10> */
.L_x_18038:
[----:B------:R-:W0:Y:S02]  /*55d0*/  I2F.S8 R3, R3 ;  /* 0x0000000300037306 */ /* 0x000e240000001400 */
[----:B0-----:R-:W-:-:S04]  /*55e0*/  F2FP.PACK_AB R3, RZ, R3 ;  /* 0x00000003ff03723e */ /* 0x001fc800000000ff */
[----:B------:R-:W-:-:S05]  /*55f0*/  PRMT R3, R3, 0x5410, RZ ;  /* 0x0000541003037816 */ /* 0x000fca00000000ff */
[----:B------:R0:W-:Y:S01]  /*5600*/  STG.E [R16.64], R3 ;  /* 0x0000000310007986 */ /* 0x0001e2000c101924 */
[----:B------:R-:W-:Y:S05]  /*5610*/  BRA `(.L_x_18032) ;  /* 0x00000ba000007947 */ /* 0x000fea0003800000 */
.L_x_18037:
[----:B------:R-:W-:-:S04]  /*5620*/  PRMT R2, R3, 0x8880, RZ ;  /* 0x0000888003027816 */ /* 0x000fc800000000ff */
[----:B------:R-:W-:-:S06]  /*5630*/  PRMT R2, R2, 0x7710, RZ ;  /* 0x0000771002027816 */ /* 0x000fcc00000000ff */
[----:B------:R-:W0:Y:S02]  /*5640*/  I2F.F64.S16 R2, R2 ;  /* 0x0000000200027312 */ /* 0x000e240000101c00 */
[----:B0-----:R0:W-:Y:S01]  /*5650*/  STG.E.64 [R16.64], R2 ;  /* 0x0000000210007986 */ /* 0x0011e2000c101b24 */
[----:B------:R-:W-:Y:S05]  /*5660*/  BRA `(.L_x_18032) ;  /* 0x00000b5000007947 */ /* 0x000fea0003800000 */
.L_x_18027:
        /* <DEDUP_REMOVED lines=12> */
.L_x_18041:
[----:B------:R-:W-:Y:S01]  /*5730*/  PRMT R4, R3, 0x8880, RZ ;  /* 0x0000888003047816 */ /* 0x000fe200000000ff */
[----:B------:R-:W-:-:S03]  /*5740*/  CS2R R6, SRZ ;  /* 0x0000000000067805 */ /* 0x000fc6000001ff00 */
[----:B------:R-:W-:-:S06]  /*5750*/  PRMT R4, R4, 0x7710, RZ ;  /* 0x0000771004047816 */ /* 0x000fcc00000000ff */
[----:B------:R-:W0:Y:S02]  /*5760*/  I2F.F64.S16 R4, R4 ;  /* 0x0000000400047312 */ /* 0x000e240000101c00 */
[----:B0-----:R0:W-:Y:S01]  /*5770*/  STG.E.128 [R16.64], R4 ;  /* 0x0000000410007986 */ /* 0x0011e2000c101d24 */
[----:B------:R-:W-:Y:S05]  /*5780*/  BRA `(.L_x_18032) ;  /* 0x00000a3000007947 */ /* 0x000fea0003800000 */
.L_x_18040:
        /* <DEDUP_REMOVED lines=21> */
.L_x_18045:
[----:B------:R-:W-:Y:S05]  /*58e0*/  BSYNC B0 ;  /* 0x0000000000007941 */ /* 0x000fea0003800000 */
.L_x_18044:
[----:B------:R-:W-:-:S05]  /*58f0*/  LOP3.LUT R5, R0, R5, RZ, 0xfc, !PT ;  /* 0x0000000500057212 */ /* 0x000fca00078efcff */
[----:B------:R0:W-:Y:S01]  /*5900*/  STG.E.U8 [R16.64], R5 ;  /* 0x0000000510007986 */ /* 0x0001e2000c101124 */
[----:B------:R-:W-:Y:S05]  /*5910*/  BRA `(.L_x_18032) ;  /* 0x000008a000007947 */ /* 0x000fea0003800000 */
.L_x_18043:
        /* <DEDUP_REMOVED lines=13> */
.L_x_18047:
[----:B------:R-:W-:Y:S01]  /*59f0*/  IMAD.MOV.U32 R0, RZ, RZ, 0x7f ;  /* 0x0000007fff007424 */ /* 0x000fe200078e00ff */
[----:B------:R-:W-:-:S04]  /*5a00*/  ISETP.GT.U32.AND P0, PT, R2, 0x7f800000, PT ;  /* 0x7f8000000200780c */ /* 0x000fc80003f04070 */
[----:B------:R-:W-:-:S04]  /*5a10*/  SEL R0, R0, 0x7c, P0 ;  /* 0x0000007c00007807 */ /* 0x000fc80000000000 */
.L_x_18048:
[----:B------:R-:W-:Y:S05]  /*5a20*/  BSYNC B0 ;  /* 0x0000000000007941 */ /* 0x000fea0003800000 */
.L_x_18046:
[----:B------:R-:W-:-:S04]  /*5a30*/  LOP3.LUT R2, R3, 0x80000000, RZ, 0xc0, !PT ;  /* 0x8000000003027812 */ /* 0x000fc800078ec0ff */
[----:B------:R-:W-:-:S04]  /*5a40*/  SHF.R.U32.HI R3, RZ, 0x18, R2 ;  /* 0x00000018ff037819 */ /* 0x000fc80000011602 */
[----:B------:R-:W-:-:S05]  /*5a50*/  LOP3.LUT R3, R0, R3, RZ, 0xfc, !PT ;  /* 0x0000000300037212 */ /* 0x000fca00078efcff */
[----:B------:R0:W-:Y:S01]  /*5a60*/  STG.E.U8 [R16.64], R3 ;  /* 0x0000000310007986 */ /* 0x0001e2000c101124 */
[----:B------:R-:W-:Y:S05]  /*5a70*/  BRA `(.L_x_18032) ;  /* 0x0000074000007947 */ /* 0x000fea0003800000 */
.L_x_18042:
[----:B------:R-:W0:Y:S02]  /*5a80*/  I2F.S8 R0, R3 ;  /* 0x0000000300007306 */ /* 0x000e240000001400 */
[----:B0-----:R-:W-:-:S05]  /*5a90*/  F2FP.BF16.PACK_AB R0, RZ, R0 ;  /* 0x00000000ff00723e */ /* 0x001fca00000010ff */
[----:B------:R0:W-:Y:S01]  /*5aa0*/  STG.E.U16 [R16.64], R0 ;  /* 0x0000000010007986 */ /* 0x0001e2000c101524 */
[----:B------:R-:W-:Y:S05]  /*5ab0*/  BRA `(.L_x_18032) ;  /* 0x0000070000007947 */ /* 0x000fea0003800000 */
.L_x_18039:
        /* <DEDUP_REMOVED lines=12> */
.L_x_18051:
        /* <DEDUP_REMOVED lines=17> */
.L_x_18054:
[----:B------:R-:W-:-:S04]  /*5c90*/  LOP3.LUT R2, R3, 0x80000000, RZ, 0xc0, !PT ;  /* 0x8000000003027812 */ /* 0x000fc800078ec0ff */
[----:B------:R-:W-:-:S04]  /*5ca0*/  SHF.R.U32.HI R3, RZ, 0x18, R2 ;  /* 0x00000018ff037819 */ /* 0x000fc80000011602 */
[----:B------:R-:W-:-:S04]  /*5cb0*/  LOP3.LUT R0, R0, R3, RZ, 0xfc, !PT ;  /* 0x0000000300007212 */ /* 0x000fc800078efcff */
[----:B------:R-:W-:Y:S02]  /*5cc0*/  PRMT R8, R0, 0x7610, R8 ;  /* 0x0000761000087816 */ /* 0x000fe40000000008 */
.L_x_18053:
[----:B------:R-:W-:Y:S05]  /*5cd0*/  BSYNC B0 ;  /* 0x0000000000007941 */ /* 0x000fea0003800000 */
.L_x_18052:
[----:B------:R0:W-:Y:S01]  /*5ce0*/  STG.E.U8 [R16.64], R8 ;  /* 0x0000000810007986 */ /* 0x0001e2000c101124 */
[----:B------:R-:W-:Y:S05]  /*5cf0*/  BRA `(.L_x_18032) ;  /* 0x000004c000007947 */ /* 0x000fea0003800000 */
.L_x_18050:
        /* <DEDUP_REMOVED lines=17> */
.L_x_18057:
[----:B------:R-:W-:-:S04]  /*5e10*/  LOP3.LUT R2, R3, 0x80000000, RZ, 0xc0, !PT ;  /* 0x8000000003027812 */ /* 0x000fc800078ec0ff */
[----:B------:R-:W-:-:S04]  /*5e20*/  SHF.R.U32.HI R3, RZ, 0x18, R2 ;  /* 0x00000018ff037819 */ /* 0x000fc80000011602 */
[----:B------:R-:W-:-:S04]  /*5e30*/  LOP3.LUT R0, R0, R3, RZ, 0xfc, !PT ;  /* 0x0000000300007212 */ /* 0x000fc800078efcff */
[----:B------:R-:W-:Y:S02]  /*5e40*/  PRMT R8, R0, 0x7610, R8 ;  /* 0x0000761000087816 */ /* 0x000fe40000000008 */
.L_x_18056:
[----:B------:R-:W-:Y:S05]  /*5e50*/  BSYNC B0 ;  /* 0x0000000000007941 */ /* 0x000fea0003800000 */
.L_x_18055:
[----:B------:R0:W-:Y:S01]  /*5e60*/  STG.E.U8 [R16.64], R8 ;  /* 0x0000000810007986 */ /* 0x0001e2000c101124 */
[----:B------:R-:W-:Y:S05]  /*5e70*/  BRA `(.L_x_18032) ;  /* 0x0000034000007947 */ /* 0x000fea0003800000 */
.L_x_18049:
        /* <DEDUP_REMOVED lines=23> */
.L_x_18031:
        /* <DEDUP_REMOVED lines=20> */
.L_x_18059:
[----:B------:R-:W-:-:S04]  /*6130*/  LOP3.LUT R3, R3, 0xffff, RZ, 0xc0, !PT ;  /* 0x0000ffff03037812 */ /* 0x000fc800078ec0ff */
[----:B------:R-:W-:-:S05]  /*6140*/  PRMT R3, R3, 0x8880, RZ ;  /* 0x0000888003037816 */ /* 0x000fca00000000ff */
[----:B------:R-:W-:-:S05]  /*6150*/  IMAD.MOV.U32 R2, RZ, RZ, R3 ;  /* 0x000000ffff027224 */ /* 0x000fca00078e0003 */
[----:B------:R-:W-:-:S05]  /*6160*/  SHF.R.S32.HI R3, RZ, 0x1f, R2 ;  /* 0x0000001fff037819 */ /* 0x000fca0000011402 */
[----:B------:R0:W-:Y:S01]  /*6170*/  STG.E.64 [R16.64], R2 ;  /* 0x0000000210007986 */ /* 0x0001e2000c101b24 */
[----:B------:R-:W-:Y:S05]  /*6180*/  BRA `(.L_x_18032) ;  /* 0x0000003000007947 */ /* 0x000fea0003800000 */
.L_x_18058:
[----:B------:R-:W-:-:S04]  /*6190*/  LOP3.LUT R3, R3, 0xffff, RZ, 0xc0, !PT ;  /* 0x0000ffff03037812 */ /* 0x000fc800078ec0ff */
[----:B------:R-:W-:-:S05]  /*61a0*/  PRMT R3, R3, 0x8880, RZ ;  /* 0x0000888003037816 */ /* 0x000fca00000000ff */
[----:B------:R0:W-:Y:S02]  /*61b0*/  STG.E [R16.64], R3 ;  /* 0x0000000310007986 */ /* 0x0001e4000c101924 */
.L_x_18032:
        /* <DEDUP_REMOVED lines=231> */
.L_x_18060:
        /* <DEDUP_REMOVED lines=18> */
.L_x_18064:
[----:B------:R0:W5:Y:S01]  /*7150*/  LDG.E.U8 R0, [R2.64] ;  /* 0x0000002402007981 */ /* 0x000162000c1e1100 */
[----:B------:R-:W-:Y:S05]  /*7160*/  BRA `(.L_x_18066) ;  /* 0x00000d7000007947 */ /* 0x000fea0003800000 */
.L_x_18063:
        /* <DEDUP_REMOVED lines=8> */
.L_x_18068:
[----:B------:R0:W5:Y:S01]  /*71f0*/  LDG.E.U8 R0, [R2.64] ;  /* 0x0000002402007981 */ /* 0x000162000c1e1100 */
[----:B------:R-:W-:Y:S05]  /*7200*/  BRA `(.L_x_18066) ;  /* 0x00000cd000007947 */ /* 0x000fea0003800000 */
.L_x_18067:
[----:B------:R0:W5:Y:S01]  /*7210*/  LDG.E.U16 R0, [R2.64] ;  /* 0x0000002402007981 */ /* 0x000162000c1e1500 */
[----:B------:R-:W-:Y:S05]  /*7220*/  BRA `(.L_x_18066) ;  /* 0x00000cb000007947 */ /* 0x000fea0003800000 */
.L_x_18062:
        /* <DEDUP_REMOVED lines=9> */
.L_x_18070:
[----:B------:R-:W2:Y:S02]  /*72c0*/  LDG.E.U16 R4, [R2.64] ;  /* 0x0000002402047981 */ /* 0x000ea4000c1e1500 */
[----:B--2---:R-:W-:-:S06]  /*72d0*/  HADD2.F32 R4, -RZ, R4.H0_H0 ;  /* 0x20000004ff047230 */ /* 0x004fcc0000004100 */
[----:B------:R-:W0:Y:S02]  /*72e0*/  F2I.FTZ.TRUNC.NTZ R4, R4 ;  /* 0x0000000400047305 */ /* 0x000e24000021f100 */
[----:B0-----:R-:W-:Y:S01]  /*72f0*/  PRMT R0, R4, 0x7610, R0 ;  /* 0x0000761004007816 */ /* 0x001fe20000000000 */
[----:B------:R-:W-:Y:S05]  /*7300*/  BRA `(.L_x_18066) ;  /* 0x00000bd000007947 */ /* 0x000fea0003800000 */
.L_x_18069:
        /* <DEDUP_REMOVED lines=9> */
.L_x_18072:
[----:B------:R-:W2:Y:S02]  /*73a0*/  LDG.E.U16 R2, [R2.64] ;  /* 0x0000002402027981 */ /* 0x000ea4000c1e1500 */
[----:B--2---:R-:W-:-:S06]  /*73b0*/  HADD2.F32 R4, -RZ, R2.H0_H0 ;  /* 0x20000002ff047230 */ /* 0x004fcc0000004100 */
[----:B------:R-:W0:Y:S02]  /*73c0*/  F2I.FTZ.TRUNC.NTZ R4, R4 ;  /* 0x0000000400047305 */ /* 0x000e24000021f100 */
[----:B0-----:R-:W-:Y:S01]  /*73d0*/  PRMT R0, R4, 0x7610, R0 ;  /* 0x0000761004007816 */ /* 0x001fe20000000000 */
[----:B------:R-:W-:Y:S05]  /*73e0*/  BRA `(.L_x_18066) ;  /* 0x00000af000007947 */ /* 0x000fea0003800000 */
.L_x_18071:
[----:B------:R-:W2:Y:S02]  /*73f0*/  LDG.E.64 R2, [R2.64] ;  /* 0x0000002402027981 */ /* 0x000ea4000c1e1b00 */
[----:B--2---:R0:W1:Y:S01]  /*7400*/  F2I.F64.TRUNC R0, R2 ;  /* 0x0000000200007311 */ /* 0x004062000030d100 */
[----:B------:R-:W-:Y:S05]  /*7410*/  BRA `(.L_x_18066) ;  /* 0x00000ac000007947 */ /* 0x000fea0003800000 */
.L_x_18061:
        /* <DEDUP_REMOVED lines=12> */
.L_x_18075:
[----:B------:R-:W2:Y:S02]  /*74e0*/  LDG.E.64 R2, [R2.64] ;  /* 0x0000002402027981 */ /* 0x000ea4000c1e1b00 */
[----:B--2---:R0:W1:Y:S01]  /*74f0*/  F2I.F64.TRUNC R0, R2 ;  /* 0x0000000200007311 */ /* 0x004062000030d100 */
[----:B------:R-:W-:Y:S05]  /*7500*/  BRA `(.L_x_18066) ;  /* 0x000009d000007947 */ /* 0x000fea0003800000 */
.L_x_18074:
        /* <DEDUP_REMOVED lines=28> */
.L_x_18077:
        /* <DEDUP_REMOVED lines=15> */
.L_x_18076:
[----:B------:R-:W2:Y:S02]  /*77c0*/  LDG.E.U16 R2, [R2.64] ;  /* 0x0000002402027981 */ /* 0x000ea4000c1e1500 */
[----:B--2---:R-:W-:-:S04]  /*77d0*/  PRMT R2, RZ, 0x5410, R2 ;  /* 0x00005410ff027816 */ /* 0x004fc80000000002 */
[----:B------:R0:W1:Y:S01]  /*77e0*/  F2I.FTZ.TRUNC.NTZ R0, R2 ;  /* 0x0000000200007305 */ /* 0x000062000021f100 */
[----:B------:R-:W-:Y:S05]  /*77f0*/  BRA `(.L_x_18066) ;  /* 0x000006e000007947 */ /* 0x000fea0003800000 */
.L_x_18073:
        /* <DEDUP_REMOVED lines=10> */
.L_x_18080:
        /* <DEDUP_REMOVED lines=21> */
.L_x_18084:
[----:B------:R-:W-:Y:S05]  /*79f0*/  BSYNC B1 ;  /* 0x0000000000017941 */ /* 0x000fea0003800000 */
.L_x_18083:
[----:B------:R-:W-:Y:S01]  /*7a00*/  IMAD.SHL.U32 R2, R2, 0x100000, RZ ;  /* 0x0010000002027824 */ /* 0x000fe200078e00ff */
[----:B------:R-:W-:-:S04]  /*7a10*/  LEA R3, R0, 0x3b800000, 0x17 ;  /* 0x3b80000000037811 */ /* 0x000fc800078eb8ff */
[----:B------:R-:W-:Y:S02]  /*7a20*/  LOP3.LUT R4, R3, R2, R4, 0xfe, !PT ;  /* 0x0000000203047212 */ /* 0x000fe400078efe04 */
.L_x_18082:
[----:B------:R-:W-:Y:S05]  /*7a30*/  BSYNC B0 ;  /* 0x0000000000007941 */ /* 0x000fea0003800000 */
.L_x_18081:
[----:B------:R-:W0:Y:S02]  /*7a40*/  F2I.FTZ.TRUNC.NTZ R4, R4 ;  /* 0x0000000400047305 */ /* 0x000e24000021f100 */
[----:B0-----:R-:W-:Y:S01]  /*7a50*/  PRMT R0, R4, 0x7610, R0 ;  /* 0x0000761004007816 */ /* 0x001fe20000000000 */
[----:B------:R-:W-:Y:S05]  /*7a60*/  BRA `(.L_x_18066) ;  /* 0x0000047000007947 */ /* 0x000fea0003800000 */
.L_x_18079:
        /* <DEDUP_REMOVED lines=21> */
.L_x_18088:
[----:B------:R-:W-:Y:S05]  /*7bc0*/  BSYNC B1 ;  /* 0x0000000000017941 */ /* 0x000fea0003800000 */
.L_x_18087:
[----:B------:R-:W-:Y:S01]  /*7bd0*/  IMAD.SHL.U32 R2, R2, 0x200000, RZ ;  /* 0x0020000002027824 */ /* 0x000fe200078e00ff */
[----:B------:R-:W-:-:S04]  /*7be0*/  LEA R3, R0, 0x37800000, 0x17 ;  /* 0x3780000000037811 */ /* 0x000fc800078eb8ff */
[----:B------:R-:W-:Y:S02]  /*7bf0*/  LOP3.LUT R4, R3, R2, R4, 0xfe, !PT ;  /* 0x0000000203047212 */ /* 0x000fe400078efe04 */
.L_x_18086:
[----:B------:R-:W-:Y:S05]  /*7c00*/  BSYNC B0 ;  /* 0x0000000000007941 */ /* 0x000fea0003800000 */
.L_x_18085:
[----:B------:R-:W0:Y:S02]  /*7c10*/  F2I.FTZ.TRUNC.NTZ R4, R4 ;  /* 0x0000000400047305 */ /* 0x000e24000021f100 */
[----:B0-----:R-:W-:Y:S01]  /*7c20*/  PRMT R0, R4, 0x7610, R0 ;  /* 0x0000761004007816 */ /* 0x001fe20000000000 */
[----:B------:R-:W-:Y:S05]  /*7c30*/  BRA `(.L_x_18066) ;  /* 0x000002a000007947 */ /* 0x000fea0003800000 */
.L_x_18078:
        /* <DEDUP_REMOVED lines=14> */
.L_x_18092:
[----:B------:R-:W-:Y:S05]  /*7d20*/  BSYNC B0 ;  /* 0x0000000000007941 */ /* 0x000fea0003800000 */
.L_x_18091:
[----:B------:R-:W0:Y:S02]  /*7d30*/  F2I.FTZ.TRUNC.NTZ R4, R4 ;  /* 0x0000000400047305 */ /* 0x000e24000021f100 */
[----:B0-----:R-:W-:Y:S01]  /*7d40*/  PRMT R0, R4, 0x7610, R0 ;  /* 0x0000761004007816 */ /* 0x001fe20000000000 */
[----:B------:R-:W-:Y:S05]  /*7d50*/  BRA `(.L_x_18066) ;  /* 0x0000018000007947 */ /* 0x000fea0003800000 */
.L_x_18065:
        /* <DEDUP_REMOVED lines=21> */
.L_x_18090:
[----:B------:R0:W5:Y:S01]  /*7eb0*/  LDG.E.U8 R0, [R2.64] ;  /* 0x0000002402007981 */ /* 0x000162000c1e1100 */
[----:B------:R-:W-:Y:S05]  /*7ec0*/  BRA `(.L_x_18066) ;  /* 0x0000001000007947 */ /* 0x000fea0003800000 */
.L_x_18089:
[----:B------:R0:W5:Y:S02]  /*7ed0*/  LDG.E.U8 R0, [R2.64] ;  /* 0x0000002402007981 */ /* 0x000164000c1e1100 */
.L_x_18066:
        /* <DEDUP_REMOVED lines=27> */
.L_x_18098:
        /* <DEDUP_REMOVED lines=21> */
.L_x_18097:
[----:B------:R-:W-:Y:S05]  /*81e0*/  BSYNC B1 ;  /* 0x0000000000017941 */ /* 0x000fea0003800000 */
.L_x_18096:
[----:B------:R-:W-:Y:S05]  /*81f0*/  BRA `(.L_x_18095) ;  /* 0x000000b000007947 */ /* 0x000fea0003800000 */
.L_x_18094:
        /* <DEDUP_REMOVED lines=11> */
.L_x_18095:
[----:B------:R-:W-:Y:S05]  /*82b0*/  BSYNC B0 ;  /* 0x0000000000007941 */ /* 0x000fea0003800000 */
.L_x_18093:
        /* <DEDUP_REMOVED lines=14> */
.L_x_18102:
[----:B------:R0:W-:Y:S01]  /*83a0*/  STG.E.U8 [R16.64], R3 ;  /* 0x0000000310007986 */ /* 0x0001e2000c101124 */
[----:B------:R-:W-:Y:S05]  /*83b0*/  BRA `(.L_x_18104) ;  /* 0x00000ea000007947 */ /* 0x000fea0003800000 */
.L_x_18101:
        /* <DEDUP_REMOVED lines=12> */
.L_x_18106:
[----:B------:R-:W-:-:S04]  /*8480*/  LOP3.LUT R3, R3, 0xffff, RZ, 0xc0, !PT ;  /* 0x0000ffff03037812 */ /* 0x000fc800078ec0ff */
[----:B------:R-:W-:-:S05]  /*8490*/  PRMT R3, R3, 0x8880, RZ ;  /* 0x0000888003037816 */ /* 0x000fca00000000ff */
[----:B------:R0:W-:Y:S01]  /*84a0*/  STG.E [R16.64], R3 ;  /* 0x0000000310007986 */ /* 0x0001e2000c101924 */
[----:B------:R-:W-:Y:S05]  /*84b0*/  BRA `(.L_x_18104) ;  /* 0x00000da000007947 */ /* 0x000fea0003800000 */
.L_x_18105:
[----:B------:R-:W-:-:S04]  /*84c0*/  PRMT R3, R3, 0x8880, RZ ;  /* 0x0000888003037816 */ /* 0x000fc800000000ff */
[----:B------:R-:W-:-:S05]  /*84d0*/  PRMT R3, R3, 0x7710, RZ ;  /* 0x0000771003037816 */ /* 0x000fca00000000ff */
[----:B------:R0:W-:Y:S01]  /*84e0*/  STG.E.U16 [R16.64], R3 ;  /* 0x0000000310007986 */ /* 0x0001e2000c101524 */
[----:B------:R-:W-:Y:S05]  /*84f0*/  BRA `(.L_x_18104) ;  /* 0x00000d6000007947 */ /* 0x000fea0003800000 */
.L_x_18100:
        /* <DEDUP_REMOVED lines=9> */
.L_x_18108:
[----:B------:R-:W0:Y:S02]  /*8590*/  I2F.S8 R0, R3 ;  /* 0x0000000300007306 */ /* 0x000e240000001400 */
[----:B0-----:R-:W-:-:S05]  /*85a0*/  F2FP.PACK_AB R0, RZ, R0 ;  /* 0x00000000ff00723e */ /* 0x001fca00000000ff */
[----:B------:R0:W-:Y:S01]  /*85b0*/  STG.E.U16 [R16.64], R0 ;  /* 0x0000000010007986 */ /* 0x0001e2000c101524 */
[----:B------:R-:W-:Y:S05]  /*85c0*/  BRA `(.L_x_18104) ;  /* 0x00000c9000007947 */ /* 0x000fea0003800000 */
.L_x_18107:
        /* <DEDUP_REMOVED lines=10> */
.L_x_18110:
[----:B------:R-:W0:Y:S02]  /*8670*/  I2F.S8 R3, R3 ;  /* 0x0000000300037306 */ /* 0x000e240000001400 */
[----:B0-----:R-:W-:-:S04]  /*8680*/  F2FP.PACK_AB R3, RZ, R3 ;  /* 0x00000003ff03723e */ /* 0x001fc800000000ff */
[----:B------:R-:W-:-:S05]  /*8690*/  PRMT R3, R3, 0x5410, RZ ;  /* 0x0000541003037816 */ /* 0x000fca00000000ff */
[----:B------:R0:W-:Y:S01]  /*86a0*/  STG.E [R16.64], R3 ;  /* 0x0000000310007986 */ /* 0x0001e2000c101924 */
[----:B------:R-:W-:Y:S05]  /*86b0*/  BRA `(.L_x_18104) ;  /* 0x00000ba000007947 */ /* 0x000fea0003800000 */
.L_x_18109:
[----:B------:R-:W-:-:S04]  /*86c0*/  PRMT R2, R3, 0x8880, RZ ;  /* 0x0000888003027816 */ /* 0x000fc800000000ff */
[----:B------:R-:W-:-:S06]  /*86d0*/  PRMT R2, R2, 0x7710, RZ ;  /* 0x0000771002027816 */ /* 0x000fcc00000000ff */
[----:B------:R-:W0:Y:S02]  /*86e0*/  I2F.F64.S16 R2, R2 ;  /* 0x0000000200027312 */ /* 0x000e240000101c00 */
[----:B0-----:R0:W-:Y:S01]  /*86f0*/  STG.E.64 [R16.64], R2 ;  /* 0x0000000210007986 */ /* 0x0011e2000c101b24 */
[----:B------:R-:W-:Y:S05]  /*8700*/  BRA `(.L_x_18104) ;  /* 0x00000b5000007947 */ /* 0x000fea0003800000 */
.L_x_18099:
        /* <DEDUP_REMOVED lines=12> */
.L_x_18113:
[----:B------:R-:W-:Y:S01]  /*87d0*/  PRMT R4, R3, 0x8880, RZ ;  /* 0x0000888003047816 */ /* 0x000fe200000000ff */
[----:B------:R-:W-:-:S03]  /*87e0*/  CS2R R6, SRZ ;  /* 0x0000000000067805 */ /* 0x000fc6000001ff00 */
[----:B------:R-:W-:-:S06]  /*87f0*/  PRMT R4, R4, 0x7710, RZ ;  /* 0x0000771004047816 */ /* 0x000fcc00000000ff */
[----:B------:R-:W0:Y:S02]  /*8800*/  I2F.F64.S16 R4, R4 ;  /* 0x0000000400047312 */ /* 0x000e240000101c00 */
[----:B0-----:R0:W-:Y:S01]  /*8810*/  STG.E.128 [R16.64], R4 ;  /* 0x0000000410007986 */ /* 0x0011e2000c101d24 */
[----:B------:R-:W-:Y:S05]  /*8820*/  BRA `(.L_x_18104) ;  /* 0x00000a3000007947 */ /* 0x000fea0003800000 */
.L_x_18112:
        /* <DEDUP_REMOVED lines=21> */
.L_x_18117:
[----:B------:R-:W-:Y:S05]  /*8980*/  BSYNC B0 ;  /* 0x0000000000007941 */ /* 0x000fea0003800000 */
.L_x_18116:
[----:B------:R-:W-:-:S05]  /*8990*/  LOP3.LUT R5, R0, R5, RZ, 0xfc, !PT ;  /* 0x0000000500057212 */ /* 0x000fca00078efcff */
[----:B------:R0:W-:Y:S01]  /*89a0*/  STG.E.U8 [R16.64], R5 ;  /* 0x0000000510007986 */ /* 0x0001e2000c101124 */
[----:B------:R-:W-:Y:S05]  /*89b0*/  BRA `(.L_x_18104) ;  /* 0x000008a000007947 */ /* 0x000fea0003800000 */
.L_x_18115:
        /* <DEDUP_REMOVED lines=13> */
.L_x_18119:
[----:B------:R-:W-:Y:S01]  /*8a90*/  IMAD.MOV.U32 R0, RZ, RZ, 0x7f ;  /* 0x0000007fff007424 */ /* 0x000fe200078e00ff */
[----:B------:R-:W-:-:S04]  /*8aa0*/  ISETP.GT.U32.AND P0, PT, R2, 0x7f800000, PT ;  /* 0x7f8000000200780c */ /* 0x000fc80003f04070 */
[----:B------:R-:W-:-:S04]  /*8ab0*/  SEL R0, R0, 0x7c, P0 ;  /* 0x0000007c00007807 */ /* 0x000fc80000000000 */
.L_x_18120:
[----:B------:R-:W-:Y:S05]  /*8ac0*/  BSYNC B0 ;  /* 0x0000000000007941 */ /* 0x000fea0003800000 */
.L_x_18118:
[----:B------:R-:W-:-:S04]  /*8ad0*/  LOP3.LUT R2, R3, 0x80000000, RZ, 0xc0, !PT ;  /* 0x8000000003027812 */ /* 0x000fc800078ec0ff */
[----:B------:R-:W-:-:S04]  /*8ae0*/  SHF.R.U32.HI R3, RZ, 0x18, R2 ;  /* 0x00000018ff037819 */ /* 0x000fc80000011602 */
[----:B------:R-:W-:-:S05]  /*8af0*/  LOP3.LUT R3, R0, R3, RZ, 0xfc, !PT ;  /* 0x0000000300037212 */ /* 0x000fca00078efcff */
[----:B------:R0:W-:Y:S01]  /*8b00*/  STG.E.U8 [R16.64], R3 ;  /* 0x0000000310007986 */ /* 0x0001e2000c101124 */
[----:B------:R-:W-:Y:S05]  /*8b10*/  BRA `(.L_x_18104) ;  /* 0x0000074000007947 */ /* 0x000fea0003800000 */
.L_x_18114:
[----:B------:R-:W0:Y:S02]  /*8b20*/  I2F.S8 R0, R3 ;  /* 0x0000000300007306 */ /* 0x000e240000001400 */
[----:B0-----:R-:W-:-:S05]  /*8b30*/  F2FP.BF16.PACK_AB R0, RZ, R0 ;  /* 0x00000000ff00723e */ /* 0x001fca00000010ff */
[----:B------:R0:W-:Y:S01]  /*8b40*/  STG.E.U16 [R16.64], R0 ;  /* 0x0000000010007986 */ /* 0x0001e2000c101524 */
[----:B------:R-:W-:Y:S05]  /*8b50*/  BRA `(.L_x_18104) ;  /* 0x0000070000007947 */ /* 0x000fea0003800000 */
.L_x_18111:
        /* <DEDUP_REMOVED lines=12> */
.L_x_18123:
        /* <DEDUP_REMOVED lines=17> */
.L_x_18126:
[----:B------:R-:W-:-:S04]  /*8d30*/  LOP3.LUT R2, R3, 0x80000000, RZ, 0xc0, !PT ;  /* 0x8000000003027812 */ /* 0x000fc800078ec0ff */
[----:B------:R-:W-:-:S04]  /*8d40*/  SHF.R.U32.HI R3, RZ, 0x18, R2 ;  /* 0x00000018ff037819 */ /* 0x000fc80000011602 */
[----:B------:R-:W-:-:S04]  /*8d50*/  LOP3.LUT R0, R0, R3, RZ, 0xfc, !PT ;  /* 0x0000000300007212 */ /* 0x000fc800078efcff */
[----:B------:R-:W-:Y:S02]  /*8d60*/  PRMT R8, R0, 0x7610, R8 ;  /* 0x0000761000087816 */ /* 0x000fe40000000008 */
.L_x_18125:
[----:B------:R-:W-:Y:S05]  /*8d70*/  BSYNC B0 ;  /* 0x0000000000007941 */ /* 0x000fea0003800000 */
.L_x_18124:
[----:B------:R0:W-:Y:S01]  /*8d80*/  STG.E.U8 [R16.64], R8 ;  /* 0x0000000810007986 */ /* 0x0001e2000c101124 */
[----:B------:R-:W-:Y:S05]  /*8d90*/  BRA `(.L_x_18104) ;  /* 0x000004c000007947 */ /* 0x000fea0003800000 */
.L_x_18122:
        /* <DEDUP_REMOVED lines=17> */
.L_x_18129:
[----:B------:R-:W-:-:S04]  /*8eb0*/  LOP3.LUT R2, R3, 0x80000000, RZ, 0xc0, !PT ;  /* 0x8000000003027812 */ /* 0x000fc800078ec0ff */
[----:B------:R-:W-:-:S04]  /*8ec0*/  SHF.R.U32.HI R3, RZ, 0x18, R2 ;  /* 0x00000018ff037819 */ /* 0x000fc80000011602 */
[----:B------:R-:W-:-:S04]  /*8ed0*/  LOP3.LUT R0, R0, R3, RZ, 0xfc, !PT ;  /* 0x0000000300007212 */ /* 0x000fc800078efcff */
[----:B------:R-:W-:Y:S02]  /*8ee0*/  PRMT R8, R0, 0x7610, R8 ;  /* 0x0000761000087816 */ /* 0x000fe40000000008 */
.L_x_18128:
[----:B------:R-:W-:Y:S05]  /*8ef0*/  BSYNC B0 ;  /* 0x0000000000007941 */ /* 0x000fea0003800000 */
.L_x_18127:
[----:B------:R0:W-:Y:S01]  /*8f00*/  STG.E.U8 [R16.64], R8 ;  /* 0x0000000810007986 */ /* 0x0001e2000c101124 */
[----:B------:R-:W-:Y:S05]  /*8f10*/  BRA `(.L_x_18104) ;  /* 0x0000034000007947 */ /* 0x000fea0003800000 */
.L_x_18121:
        /* <DEDUP_REMOVED lines=23> */
.L_x_18103:
        /* <DEDUP_REMOVED lines=20> */
.L_x_18131:
[----:B------:R-:W-:-:S04]  /*91d0*/  LOP3.LUT R3, R3, 0xffff, RZ, 0xc0, !PT ;  /* 0x0000ffff03037812 */ /* 0x000fc800078ec0ff */
[----:B------:R-:W-:-:S05]  /*91e0*/  PRMT R3, R3, 0x8880, RZ ;  /* 0x0000888003037816 */ /* 0x000fca00000000ff */
[----:B------:R-:W-:-:S05]  /*91f0*/  IMAD.MOV.U32 R2, RZ, RZ, R3 ;  /* 0x000000ffff027224 */ /* 0x000fca00078e0003 */
[----:B------:R-:W-:-:S05]  /*9200*/  SHF.R.S32.HI R3, RZ, 0x1f, R2 ;  /* 0x0000001fff037819 */ /* 0x000fca0000011402 */
[----:B------:R0:W-:Y:S01]  /*9210*/  STG.E.64 [R16.64], R2 ;  /* 0x0000000210007986 */ /* 0x0001e2000c101b24 */
[----:B------:R-:W-:Y:S05]  /*9220*/  BRA `(.L_x_18104) ;  /* 0x0000003000007947 */ /* 0x000fea0003800000 */
.L_x_18130:
[----:B------:R-:W-:-:S04]  /*9230*/  LOP3.LUT R3, R3, 0xffff, RZ, 0xc0, !PT ;  /* 0x0000ffff03037812 */ /* 0x000fc800078ec0ff */
[----:B------:R-:W-:-:S05]  /*9240*/  PRMT R3, R3, 0x8880, RZ ;  /* 0x0000888003037816 */ /* 0x000fca00000000ff */
[----:B------:R0:W-:Y:S02]  /*9250*/  STG.E [R16.64], R3 ;  /* 0x0000000310007986 */ /* 0x0001e4000c101924 */
.L_x_18104:
[----:B------:R-:W-:Y:S02]  /*9260*/  IADD3 R19, R19, 0x80, RZ ;  /* 0x0000008013137810 */ /* 0x000fe40007ffe0ff */
.L_x_17987:
[----:B------:R-:W-:Y:S05]  /*9270*/  BSYNC B6 ;  /* 0x0000000000067941 */ /* 0x000fea0003800000 */
.L_x_17986:
        /* <DEDUP_REMOVED lines=230> */
.L_x_18132:
        /* <DEDUP_REMOVED lines=18> */
.L_x_18136:
[----:B------:R0:W5:Y:S01]  /*a200*/  LDG.E.U8 R0, [R2.64] ;  /* 0x0000002402007981 */ /* 0x000162000c1e1100 */
[----:B------:R-:W-:Y:S05]  /*a210*/  BRA `(.L_x_18138) ;  /* 0x00000d7000007947 */ /* 0x000fea0003800000 */
.L_x_18135:
        /* <DEDUP_REMOVED lines=8> */
.L_x_18140:
[----:B------:R0:W5:Y:S01]  /*a2a0*/  LDG.E.U8 R0, [R2.64] ;  /* 0x0000002402007981 */ /* 0x000162000c1e1100 */
[----:B------:R-:W-:Y:S05]  /*a2b0*/  BRA `(.L_x_18138) ;  /* 0x00000cd000007947 */ /* 0x000fea0003800000 */
.L_x_18139:
[----:B------:R0:W5:Y:S01]  /*a2c0*/  LDG.E.U16 R0, [R2.64] ;  /* 0x0000002402007981 */ /* 0x000162000c1e1500 */
[----:B------:R-:W-:Y:S05]  /*a2d0*/  BRA `(.L_x_18138) ;  /* 0x00000cb000007947 */ /* 0x000fea0003800000 */
.L_x_18134:
        /* <DEDUP_REMOVED lines=9> */
.L_x_18142:
[----:B------:R-:W2:Y:S02]  /*a370*/  LDG.E.U16 R4, [R2.64] ;  /* 0x0000002402047981 */ /* 0x000ea4000c1e1500 */
[----:B--2---:R-:W-:-:S06]  /*a380*/  HADD2.F32 R4, -RZ, R4.H0_H0 ;  /* 0x20000004ff047230 */ /* 0x004fcc0000004100 */
[----:B------:R-:W0:Y:S02]  /*a390*/  F2I.FTZ.TRUNC.NTZ R4, R4 ;  /* 0x0000000400047305 */ /* 0x000e24000021f100 */
[----:B0-----:R-:W-:Y:S01]  /*a3a0*/  PRMT R0, R4, 0x7610, R0 ;  /* 0x0000761004007816 */ /* 0x001fe20000000000 */
[----:B------:R-:W-:Y:S05]  /*a3b0*/  BRA `(.L_x_18138) ;  /* 0x00000bd000007947 */ /* 0x000fea0003800000 */
.L_x_18141:
        /* <DEDUP_REMOVED lines=9> */
.L_x_18144:
[----:B------:R-:W2:Y:S02]  /*a450*/  LDG.E.U16 R2, [R2.64] ;  /* 0x0000002402027981 */ /* 0x000ea4000c1e1500 */
[----:B--2---:R-:W-:-:S06]  /*a460*/  HADD2.F32 R4, -RZ, R2.H0_H0 ;  /* 0x20000002ff047230 */ /* 0x004fcc0000004100 */
[----:B------:R-:W0:Y:S02]  /*a470*/  F2I.FTZ.TRUNC.NTZ R4, R4 ;  /* 0x0000000400047305 */ /* 0x000e24000021f100 */
[----:B0-----:R-:W-:Y:S01]  /*a480*/  PRMT R0, R4, 0x7610, R0 ;  /* 0x0000761004007816 */ /* 0x001fe20000000000 */
[----:B------:R-:W-:Y:S05]  /*a490*/  BRA `(.L_x_18138) ;  /* 0x00000af000007947 */ /* 0x000fea0003800000 */
.L_x_18143:
[----:B------:R-:W2:Y:S02]  /*a4a0*/  LDG.E.64 R2, [R2.64] ;  /* 0x0000002402027981 */ /* 0x000ea4000c1e1b00 */
[----:B--2---:R0:W1:Y:S01]  /*a4b0*/  F2I.F64.TRUNC R0, R2 ;  /* 0x0000000200007311 */ /* 0x004062000030d100 */
[----:B------:R-:W-:Y:S05]  /*a4c0*/  BRA `(.L_x_18138) ;  /* 0x00000ac000007947 */ /* 0x000fea0003800000 */
.L_x_18133:
        /* <DEDUP_REMOVED lines=12> */
.L_x_18147:
[----:B------:R-:W2:Y:S02]  /*a590*/  LDG.E.64 R2, [R2.64] ;  /* 0x0000002402027981 */ /* 0x000ea4000c1e1b00 */
[----:B--2---:R0:W1:Y:S01]  /*a5a0*/  F2I.F64.TRUNC R0, R2 ;  /* 0x0000000200007311 */ /* 0x004062000030d100 */
[----:B------:R-:W-:Y:S05]  /*a5b0*/  BRA `(.L_x_18138) ;  /* 0x000009d000007947 */ /* 0x000fea0003800000 */
.L_x_18146:
        /* <DEDUP_REMOVED lines=28> */
.L_x_18149:
        /* <DEDUP_REMOVED lines=15> */
.L_x_18148:
[----:B------:R-:W2:Y:S02]  /*a870*/  LDG.E.U16 R2, [R2.64] ;  /* 0x0000002402027981 */ /* 0x000ea4000c1e1500 */
[----:B--2---:R-:W-:-:S04]  /*a880*/  PRMT R2, RZ, 0x5410, R2 ;  /* 0x00005410ff027816 */ /* 0x004fc80000000002 */
[----:B------:R0:W1:Y:S01]  /*a890*/  F2I.FTZ.TRUNC.NTZ R0, R2 ;  /* 0x0000000200007305 */ /* 0x000062000021f100 */
[----:B------:R-:W-:Y:S05]  /*a8a0*/  BRA `(.L_x_18138) ;  /* 0x000006e000007947 */ /* 0x000fea0003800000 */
.L_x_18145:
        /* <DEDUP_REMOVED lines=10> */
.L_x_18152:
        /* <DEDUP_REMOVED lines=21> */
.L_x_18156:
[----:B------:R-:W-:Y:S05]  /*aaa0*/  BSYNC B1 ;  /* 0x0000000000017941 */ /* 0x000fea0003800000 */
.L_x_18155:
[----:B------:R-:W-:Y:S01]  /*aab0*/  IMAD.SHL.U32 R2, R2, 0x100000, RZ ;  /* 0x0010000002027824 */ /* 0x000fe200078e00ff */
[----:B------:R-:W-:-:S04]  /*aac0*/  LEA R3, R0, 0x3b800000, 0x17 ;  /* 0x3b80000000037811 */ /* 0x000fc800078eb8ff */
[----:B------:R-:W-:Y:S02]  /*aad0*/  LOP3.LUT R4, R3, R2, R4, 0xfe, !PT ;  /* 0x0000000203047212 */ /* 0x000fe400078efe04 */
.L_x_18154:
[----:B------:R-:W-:Y:S05]  /*aae0*/  BSYNC B0 ;  /* 0x0000000000007941 */ /* 0x000fea0003800000 */
.L_x_18153:
[----:B------:R-:W0:Y:S02]  /*aaf0*/  F2I.FTZ.TRUNC.NTZ R4, R4 ;  /* 0x0000000400047305 */ /* 0x000e24000021f100 */
[----:B0-----:R-:W-:Y:S01]  /*ab00*/  PRMT R0, R4, 0x7610, R0 ;  /* 0x0000761004007816 */ /* 0x001fe20000000000 */
[----:B------:R-:W-:Y:S05]  /*ab10*/  BRA `(.L_x_18138) ;  /* 0x0000047000007947 */ /* 0x000fea0003800000 */
.L_x_18151:
        /* <DEDUP_REMOVED lines=21> */
.L_x_18160:
[----:B------:R-:W-:Y:S05]  /*ac70*/  BSYNC B1 ;  /* 0x0000000000017941 */ /* 0x000fea0003800000 */
.L_x_18159:
[----:B------:R-:W-:Y:S01]  /*ac80*/  IMAD.SHL.U32 R2, R2, 0x200000, RZ ;  /* 0x0020000002027824 */ /* 0x000fe200078e00ff */
[----:B------:R-:W-:-:S04]  /*ac90*/  LEA R3, R0, 0x37800000, 0x17 ;  /* 0x3780000000037811 */ /* 0x000fc800078eb8ff */
[----:B------:R-:W-:Y:S02]  /*aca0*/  LOP3.LUT R4, R3, R2, R4, 0xfe, !PT ;  /* 0x0000000203047212 */ /* 0x000fe400078efe04 */
.L_x_18158:
[----:B------:R-:W-:Y:S05]  /*acb0*/  BSYNC B0 ;  /* 0x0000000000007941 */ /* 0x000fea0003800000 */
.L_x_18157:
[----:B------:R-:W0:Y:S02]  /*acc0*/  F2I.FTZ.TRUNC.NTZ R4, R4 ;  /* 0x0000000400047305 */ /* 0x000e24000021f100 */
[----:B0-----:R-:W-:Y:S01]  /*acd0*/  PRMT R0, R4, 0x7610, R0 ;  /* 0x0000761004007816 */ /* 0x001fe20000000000 */
[----:B------:R-:W-:Y:S05]  /*ace0*/  BRA `(.L_x_18138) ;  /* 0x000002a000007947 */ /* 0x000fea0003800000 */
.L_x_18150:
        /* <DEDUP_REMOVED lines=14> */
.L_x_18164:
[----:B------:R-:W-:Y:S05]  /*add0*/  BSYNC B0 ;  /* 0x0000000000007941 */ /* 0x000fea0003800000 */
.L_x_18163:
[----:B------:R-:W0:Y:S02]  /*ade0*/  F2I.FTZ.TRUNC.NTZ R4, R4 ;  /* 0x0000000400047305 */ /* 0x000e24000021f100 */
[----:B0-----:R-:W-:Y:S01]  /*adf0*/  PRMT R0, R4, 0x7610, R0 ;  /* 0x0000761004007816 */ /* 0x001fe20000000000 */
[----:B------:R-:W-:Y:S05]  /*ae00*/  BRA `(.L_x_18138) ;  /* 0x0000018000007947 */ /* 0x000fea0003800000 */
.L_x_18137:
        /* <DEDUP_REMOVED lines=21> */
.L_x_18162:
[----:B------:R0:W5:Y:S01]  /*af60*/  LDG.E.U8 R0, [R2.64] ;  /* 0x0000002402007981 */ /* 0x000162000c1e1100 */
[----:B------:R-:W-:Y:S05]  /*af70*/  BRA `(.L_x_18138) ;  /* 0x0000001000007947 */ /* 0x000fea0003800000 */
.L_x_18161:
[----:B------:R0:W5:Y:S02]  /*af80*/  LDG.E.U8 R0, [R2.64] ;  /* 0x0000002402007981 */ /* 0x000164000c1e1100 */
.L_x_18138:
        /* <DEDUP_REMOVED lines=27> */
.L_x_18170:
        /* <DEDUP_REMOVED lines=21> */
.L_x_18169:
[----:B------:R-:W-:Y:S05]  /*b290*/  BSYNC B1 ;  /* 0x0000000000017941 */ /* 0x000fea0003800000 */
.L_x_18168:
[----:B------:R-:W-:Y:S05]  /*b2a0*/  BRA `(.L_x_18167) ;  /* 0x000000b000007947 */ /* 0x000fea0003800000 */
.L_x_18166:
        /* <DEDUP_REMOVED lines=11> */
.L_x_18167:
[----:B------:R-:W-:Y:S05]  /*b360*/  BSYNC B0 ;  /* 0x0000000000007941 */ /* 0x000fea0003800000 */
.L_x_18165:
        /* <DEDUP_REMOVED lines=14> */
.L_x_18174:
[----:B------:R-:W-:Y:S01]  /*b450*/  STG.E.U8 [R16.64], R3 ;  /* 0x0000000310007986 */ /* 0x000fe2000c101124 */
[----:B------:R-:W-:Y:S05]  /*b460*/  EXIT ;  /* 0x000000000000794d */ /* 0x000fea0003800000 */
.L_x_18173:
        /* <DEDUP_REMOVED lines=10> */
[----:B------:R-:W-:Y:S01]  /*b510*/  STG.E.64 [R16.64], R2 ;  /* 0x0000000210007986 */ /* 0x000fe2000c101b24 */
[----:B------:R-:W-:Y:S05]  /*b520*/  EXIT ;  /* 0x000000000000794d */ /* 0x000fea0003800000 */
.L_x_18177:
[----:B------:R-:W-:-:S04]  /*b530*/  LOP3.LUT R3, R3, 0xffff, RZ, 0xc0, !PT ;  /* 0x0000ffff03037812 */ /* 0x000fc800078ec0ff */
[----:B------:R-:W-:-:S05]  /*b540*/  PRMT R3, R3, 0x8880, RZ ;  /* 0x0000888003037816 */ /* 0x000fca00000000ff */
[----:B------:R-:W-:Y:S01]  /*b550*/  STG.E [R16.64], R3 ;  /* 0x0000000310007986 */ /* 0x000fe2000c101924 */
[----:B------:R-:W-:Y:S05]  /*b560*/  EXIT ;  /* 0x000000000000794d */ /* 0x000fea0003800000 */
.L_x_18176:
[----:B------:R-:W-:-:S04]  /*b570*/  PRMT R3, R3, 0x8880, RZ ;  /* 0x0000888003037816 */ /* 0x000fc800000000ff */
[----:B------:R-:W-:-:S05]  /*b580*/  PRMT R3, R3, 0x7710, RZ ;  /* 0x0000771003037816 */ /* 0x000fca00000000ff */
[----:B------:R-:W-:Y:S01]  /*b590*/  STG.E.U16 [R16.64], R3 ;  /* 0x0000000310007986 */ /* 0x000fe2000c101524 */
[----:B------:R-:W-:Y:S05]  /*b5a0*/  EXIT ;  /* 0x000000000000794d */ /* 0x000fea0003800000 */
.L_x_18172:
[----:B------:R-:W-:-:S13]  /*b5b0*/  ISETP.GT.AND P0, PT, R0, 0x6, PT ;  /* 0x000000060000780c */ /* 0x000fda0003f04270 */
[----:B------:R-:W-:Y:S05]  /*b5c0*/  @P0 BRA `(.L_x_18178) ;  /* 0x000000b000000947 */ /* 0x000fea0003800000 */
[----:B------:R-:W-:-:S13]  /*b5d0*/  ISETP.NE.AND P0, PT, R0, 0x5, PT ;  /* 0x000000050000780c */ /* 0x000fda0003f05270 */
[----:B------:R-:W-:Y:S05]  /*b5e0*/  @!P0 BRA `(.L_x_18179) ;  /* 0x0000005000008947 */ /* 0x000fea0003800000 */
[----:B------:R-:W-:-:S13]  /*b5f0*/  ISETP.NE.AND P0, PT, R0, 0x6, PT ;  /* 0x000000060000780c */ /* 0x000fda0003f05270 */
[----:B------:R-:W-:Y:S05]  /*b600*/  @P0 BRA `(.L_x_18175) ;  /* 0x00000b3000000947 */ /* 0x000fea0003800000 */
[----:B------:R-:W0:Y:S02]  /*b610*/  I2F.S8 R3, R3 ;  /* 0x0000000300037306 */ /* 0x000e240000001400 */
[----:B0-----:R-:W-:Y:S01]  /*b620*/  STG.E [R16.64], R3 ;  /* 0x0000000310007986 */ /* 0x001fe2000c101924 */
[----:B------:R-:W-:Y:S05]  /*b630*/  EXIT ;  /* 0x000000000000794d */ /* 0x000fea0003800000 */
.L_x_18179:
[----:B------:R-:W0:Y:S02]  /*b640*/  I2F.S8 R0, R3 ;  /* 0x0000000300007306 */ /* 0x000e240000001400 */
[----:B0-----:R-:W-:-:S05]  /*b650*/  F2FP.PACK_AB R0, RZ, R0 ;  /* 0x00000000ff00723e */ /* 0x001fca00000000ff */
[----:B------:R-:W-:Y:S01]  /*b660*/  STG.E.U16 [R16.64], R0 ;  /* 0x0000000010007986 */ /* 0x000fe2000c101524 */
[----:B------:R-:W-:Y:S05]  /*b670*/  EXIT ;  /* 0x000000000000794d */ /* 0x000fea0003800000 */
.L_x_18178:
        /* <DEDUP_REMOVED lines=8> */
[----:B0-----:R-:W-:Y:S01]  /*b700*/  STG.E.64 [R16.64], R4 ;  /* 0x0000000410007986 */ /* 0x001fe2000c101b24 */
[----:B------:R-:W-:Y:S05]  /*b710*/  EXIT ;  /* 0x000000000000794d */ /* 0x000fea0003800000 */
.L_x_18181:
[----:B------:R-:W0:Y:S02]  /*b720*/  I2F.S8 R3, R3 ;  /* 0x0000000300037306 */ /* 0x000e240000001400 */
[----:B0-----:R-:W-:-:S04]  /*b730*/  F2FP.PACK_AB R3, RZ, R3 ;  /* 0x00000003ff03723e */ /* 0x001fc800000000ff */
[----:B------:R-:W-:-:S05]  /*b740*/  PRMT R3, R3, 0x5410, RZ ;  /* 0x0000541003037816 */ /* 0x000fca00000000ff */
[----:B------:R-:W-:Y:S01]  /*b750*/  STG.E [R16.64], R3 ;  /* 0x0000000310007986 */ /* 0x000fe2000c101924 */
[----:B------:R-:W-:Y:S05]  /*b760*/  EXIT ;  /* 0x000000000000794d */ /* 0x000fea0003800000 */
.L_x_18180:
[----:B------:R-:W-:-:S04]  /*b770*/  PRMT R2, R3, 0x8880, RZ ;  /* 0x0000888003027816 */ /* 0x000fc800000000ff */
[----:B------:R-:W-:-:S06]  /*b780*/  PRMT R2, R2, 0x7710, RZ ;  /* 0x0000771002027816 */ /* 0x000fcc00000000ff */
[----:B------:R-:W0:Y:S02]  /*b790*/  I2F.F64.S16 R2, R2 ;  /* 0x0000000200027312 */ /* 0x000e240000101c00 */
[----:B0-----:R-:W-:Y:S01]  /*b7a0*/  STG.E.64 [R16.64], R2 ;  /* 0x0000000210007986 */ /* 0x001fe2000c101b24 */
[----:B------:R-:W-:Y:S05]  /*b7b0*/  EXIT ;  /* 0x000000000000794d */ /* 0x000fea0003800000 */
.L_x_18171:
        /* <DEDUP_REMOVED lines=10> */
[----:B------:R-:W-:Y:S01]  /*b860*/  STG.E.U8 [R16.64], R3 ;  /* 0x0000000310007986 */ /* 0x000fe2000c101124 */
[----:B------:R-:W-:Y:S05]  /*b870*/  EXIT ;  /* 0x000000000000794d */ /* 0x000fea0003800000 */
.L_x_18184:
[----:B------:R-:W-:Y:S01]  /*b880*/  PRMT R4, R3, 0x8880, RZ ;  /* 0x0000888003047816 */ /* 0x000fe200000000ff */
[----:B------:R-:W-:-:S03]  /*b890*/  CS2R R6, SRZ ;  /* 0x0000000000067805 */ /* 0x000fc6000001ff00 */
[----:B------:R-:W-:-:S06]  /*b8a0*/  PRMT R4, R4, 0x7710, RZ ;  /* 0x0000771004047816 */ /* 0x000fcc00000000ff */
[----:B------:R-:W0:Y:S02]  /*b8b0*/  I2F.F64.S16 R4, R4 ;  /* 0x0000000400047312 */ /* 0x000e240000101c00 */
[----:B0-----:R-:W-:Y:S01]  /*b8c0*/  STG.E.128 [R16.64], R4 ;  /* 0x0000000410007986 */ /* 0x001fe2000c101d24 */
[----:B------:R-:W-:Y:S05]  /*b8d0*/  EXIT ;  /* 0x000000000000794d */ /* 0x000fea0003800000 */
.L_x_18183:
        /* <DEDUP_REMOVED lines=21> */
.L_x_18188:
[----:B------:R-:W-:Y:S05]  /*ba30*/  BSYNC B0 ;  /* 0x0000000000007941 */ /* 0x000fea0003800000 */
.L_x_18187:
[----:B------:R-:W-:-:S05]  /*ba40*/  LOP3.LUT R5, R0, R5, RZ, 0xfc, !PT ;  /* 0x0000000500057212 */ /* 0x000fca00078efcff */
[----:B------:R-:W-:Y:S01]  /*ba50*/  STG.E.U8 [R16.64], R5 ;  /* 0x0000000510007986 */ /* 0x000fe2000c101124 */
[----:B------:R-:W-:Y:S05]  /*ba60*/  EXIT ;  /* 0x000000000000794d */ /* 0x000fea0003800000 */
.L_x_18186:
        /* <DEDUP_REMOVED lines=13> */
.L_x_18190:
[----:B------:R-:W-:Y:S01]  /*bb40*/  IMAD.MOV.U32 R0, RZ, RZ, 0x7f ;  /* 0x0000007fff007424 */ /* 0x000fe200078e00ff */
[----:B------:R-:W-:-:S04]  /*bb50*/  ISETP.GT.U32.AND P0, PT, R2, 0x7f800000, PT ;  /* 0x7f8000000200780c */ /* 0x000fc80003f04070 */
[----:B------:R-:W-:-:S04]  /*bb60*/  SEL R0, R0, 0x7c, P0 ;  /* 0x0000007c00007807 */ /* 0x000fc80000000000 */
.L_x_18191:
[----:B------:R-:W-:Y:S05]  /*bb70*/  BSYNC B0 ;  /* 0x0000000000007941 */ /* 0x000fea0003800000 */
.L_x_18189:
[----:B------:R-:W-:-:S04]  /*bb80*/  LOP3.LUT R2, R3, 0x80000000, RZ, 0xc0, !PT ;  /* 0x8000000003027812 */ /* 0x000fc800078ec0ff */
[----:B------:R-:W-:-:S04]  /*bb90*/  SHF.R.U32.HI R3, RZ, 0x18, R2 ;  /* 0x00000018ff037819 */ /* 0x000fc80000011602 */
[----:B------:R-:W-:-:S05]  /*bba0*/  LOP3.LUT R3, R0, R3, RZ, 0xfc, !PT ;  /* 0x0000000300037212 */ /* 0x000fca00078efcff */
[----:B------:R-:W-:Y:S01]  /*bbb0*/  STG.E.U8 [R16.64], R3 ;  /* 0x0000000310007986 */ /* 0x000fe2000c101124 */
[----:B------:R-:W-:Y:S05]  /*bbc0*/  EXIT ;  /* 0x000000000000794d */ /* 0x000fea0003800000 */
.L_x_18185:
[----:B------:R-:W0:Y:S02]  /*bbd0*/  I2F.S8 R0, R3 ;  /* 0x0000000300007306 */ /* 0x000e240000001400 */
[----:B0-----:R-:W-:-:S05]  /*bbe0*/  F2FP.BF16.PACK_AB R0, RZ, R0 ;  /* 0x00000000ff00723e */ /* 0x001fca00000010ff */
[----:B------:R-:W-:Y:S01]  /*bbf0*/  STG.E.U16 [R16.64], R0 ;  /* 0x0000000010007986 */ /* 0x000fe2000c101524 */
[----:B------:R-:W-:Y:S05]  /*bc00*/  EXIT ;  /* 0x000000000000794d */ /* 0x000fea0003800000 */
.L_x_18182:
        /* <DEDUP_REMOVED lines=10> */
[----:B------:R-:W-:Y:S01]  /*bcb0*/  STG.E.U16 [R16.64], R3 ;  /* 0x0000000310007986 */ /* 0x000fe2000c101524 */
[----:B------:R-:W-:Y:S05]  /*bcc0*/  EXIT ;  /* 0x000000000000794d */ /* 0x000fea0003800000 */
.L_x_18194:
        /* <DEDUP_REMOVED lines=17> */
.L_x_18197:
[----:B------:R-:W-:-:S04]  /*bde0*/  LOP3.LUT R2, R3, 0x80000000, RZ, 0xc0, !PT ;  /* 0x8000000003027812 */ /* 0x000fc800078ec0ff */
[----:B------:R-:W-:-:S04]  /*bdf0*/  SHF.R.U32.HI R3, RZ, 0x18, R2 ;  /* 0x00000018ff037819 */ /* 0x000fc80000011602 */
[----:B------:R-:W-:-:S04]  /*be00*/  LOP3.LUT R0, R0, R3, RZ, 0xfc, !PT ;  /* 0x0000000300007212 */ /* 0x000fc800078efcff */
[----:B------:R-:W-:Y:S02]  /*be10*/  PRMT R8, R0, 0x7610, R8 ;  /* 0x0000761000087816 */ /* 0x000fe40000000008 */
.L_x_18196:
[----:B------:R-:W-:Y:S05]  /*be20*/  BSYNC B0 ;  /* 0x0000000000007941 */ /* 0x000fea0003800000 */
.L_x_18195:
[----:B------:R-:W-:Y:S01]  /*be30*/  STG.E.U8 [R16.64], R8 ;  /* 0x0000000810007986 */ /* 0x000fe2000c101124 */
[----:B------:R-:W-:Y:S05]  /*be40*/  EXIT ;  /* 0x000000000000794d */ /* 0x000fea0003800000 */
.L_x_18193:
        /* <DEDUP_REMOVED lines=17> */
.L_x_18200:
[----:B------:R-:W-:-:S04]  /*bf60*/  LOP3.LUT R2, R3, 0x80000000, RZ, 0xc0, !PT ;  /* 0x8000000003027812 */ /* 0x000fc800078ec0ff */
[----:B------:R-:W-:-:S04]  /*bf70*/  SHF.R.U32.HI R3, RZ, 0x18, R2 ;  /* 0x00000018ff037819 */ /* 0x000fc80000011602 */
[----:B------:R-:W-:-:S04]  /*bf80*/  LOP3.LUT R0, R0, R3, RZ, 0xfc, !PT ;  /* 0x0000000300007212 */ /* 0x000fc800078efcff */
[----:B------:R-:W-:Y:S02]  /*bf90*/  PRMT R8, R0, 0x7610, R8 ;  /* 0x0000761000087816 */ /* 0x000fe40000000008 */
.L_x_18199:
[----:B------:R-:W-:Y:S05]  /*bfa0*/  BSYNC B0 ;  /* 0x0000000000007941 */ /* 0x000fea0003800000 */
.L_x_18198:
[----:B------:R-:W-:Y:S01]  /*bfb0*/  STG.E.U8 [R16.64], R8 ;  /* 0x0000000810007986 */ /* 0x000fe2000c101124 */
[----:B------:R-:W-:Y:S05]  /*bfc0*/  EXIT ;  /* 0x000000000000794d */ /* 0x000fea0003800000 */
.L_x_18192:
        /* <DEDUP_REMOVED lines=23> */
.L_x_18175:
        /* <DEDUP_REMOVED lines=20> */
.L_x_18202:
[----:B------:R-:W-:-:S04]  /*c280*/  LOP3.LUT R3, R3, 0xffff, RZ, 0xc0, !PT ;  /* 0x0000ffff03037812 */ /* 0x000fc800078ec0ff */
[----:B------:R-:W-:-:S05]  /*c290*/  PRMT R3, R3, 0x8880, RZ ;  /* 0x0000888003037816 */ /* 0x000fca00000000ff */
[----:B------:R-:W-:-:S05]  /*c2a0*/  IMAD.MOV.U32 R2, RZ, RZ, R3 ;  /* 0x000000ffff027224 */ /* 0x000fca00078e0003 */
[----:B------:R-:W-:-:S05]  /*c2b0*/  SHF.R.S32.HI R3, RZ, 0x1f, R2 ;  /* 0x0000001fff037819 */ /* 0x000fca0000011402 */
[----:B------:R-:W-:Y:S01]  /*c2c0*/  STG.E.64 [R16.64], R2 ;  /* 0x0000000210007986 */ /* 0x000fe2000c101b24 */
[----:B------:R-:W-:Y:S05]  /*c2d0*/  EXIT ;  /* 0x000000000000794d */ /* 0x000fea0003800000 */
.L_x_18201:
[----:B------:R-:W-:-:S04]  /*c2e0*/  LOP3.LUT R3, R3, 0xffff, RZ, 0xc0, !PT ;  /* 0x0000ffff03037812 */ /* 0x000fc800078ec0ff */
[----:B------:R-:W-:-:S05]  /*c2f0*/  PRMT R3, R3, 0x8880, RZ ;  /* 0x0000888003037816 */ /* 0x000fca00000000ff */
[----:B------:R-:W-:Y:S01]  /*c300*/  STG.E [R16.64], R3 ;  /* 0x0000000310007986 */ /* 0x000fe2000c101924 */
[----:B------:R-:W-:Y:S05]  /*c310*/  EXIT ;  /* 0x000000000000794d */ /* 0x000fea0003800000 */
.L_x_18203:
        /* <DEDUP_REMOVED lines=14> */
.L_x_61793:


//--------------------- .text._ZN2at6native27unrolled_elementwise_kernelIZNS0_50_GLOBAL__N__2680c7bb_12_PowKernel_cu_b2145a98_318429pow_tensor_scalar_kernel_implIaaEEvRNS_18TensorIteratorBaseET0_EUlaE2_St5arrayIPcLm2EELi4E23TrivialOffsetCalculatorILi1EjESC_NS0_6memory12LoadWithCastILi1EEENSD_13StoreWithCastILi1EEEEEviT_S6_T2_T3_T4_T5_ --------------------------
	.section	.text._ZN2at6native27unrolled_elementwise_kernelIZNS0_50_GLOBAL__N__2680c7bb_12_PowKernel_cu_b2145a98_318429pow_tensor_scalar_kernel_implIaaEEvRNS_18TensorIteratorBaseET0_EUlaE2_St5arrayIPcLm2EELi4E23TrivialOffsetCalculatorILi1EjESC_NS0_6memory12LoadWithCastILi1EEENSD_13StoreWithCastILi1EEEEEviT_S6_T2_T3_T4_T5_,"ax",@progbits
	.sectioninfo	@"SHI_REGISTERS=30"
	.align	128
        .global         _ZN2at6native27unrolled_elementwise_kernelIZNS0_50_GLOBAL__N__2680c7bb_12_PowKernel_cu_b2145a98_318429pow_tensor_scalar_kernel_implIaaEEvRNS_18TensorIteratorBaseET0_EUlaE2_St5arrayIPcLm2EELi4E23TrivialOffsetCalculatorILi1EjESC_NS0_6memory12LoadWithCastILi1EEENSD_13StoreWithCastILi1EEEEEviT_S6_T2_T3_T4_T5_
        .type           _ZN2at6native27unrolled_elementwise_kernelIZNS0_50_GLOBAL__N__2680c7bb_12_PowKernel_cu_b2145a98_318429pow_tensor_scalar_kernel_implIaaEEvRNS_18TensorIteratorBaseET0_EUlaE2_St5arrayIPcLm2EELi4E23TrivialOffsetCalculatorILi1EjESC_NS0_6memory12LoadWithCastILi1EEENSD_13StoreWithCastILi1EEEEEviT_S6_T2_T3_T4_T5_,@function
        .size           _ZN2at6native27unrolled_elementwise_kernelIZNS0_50_GLOBAL__N__2680c7bb_12_PowKernel_cu_b2145a98_318429pow_tensor_scalar_kernel_implIaaEEvRNS_18TensorIteratorBaseET0_EUlaE2_St5arrayIPcLm2EELi4E23TrivialOffsetCalculatorILi1EjESC_NS0_6memory12LoadWithCastILi1EEENSD_13StoreWithCastILi1EEEEEviT_S6_T2_T3_T4_T5_,(.L_x_61794 - _ZN2at6native27unrolled_elementwise_kernelIZNS0_50_GLOBAL__N__2680c7bb_12_PowKernel_cu_b2145a98_318429pow_tensor_scalar_kernel_implIaaEEvRNS_18TensorIteratorBaseET0_EUlaE2_St5arrayIPcLm2EELi4E23TrivialOffsetCalculatorILi1EjESC_NS0_6memory12LoadWithCastILi1EEENSD_13StoreWithCastILi1EEEEEviT_S6_T2_T3_T4_T5_)
        .other          _ZN2at6native27unrolled_elementwise_kernelIZNS0_50_GLOBAL__N__2680c7bb_12_PowKernel_cu_b2145a98_318429pow_tensor_scalar_kernel_implIaaEEvRNS_18TensorIteratorBaseET0_EUlaE2_St5arrayIPcLm2EELi4E23TrivialOffsetCalculatorILi1EjESC_NS0_6memory12LoadWithCastILi1EEENSD_13StoreWithCastILi1EEEEEviT_S6_T2_T3_T4_T5_,@"STO_CUDA_ENTRY STV_DEFAULT"
_ZN2at6native27unrolled_elementwise_kernelIZNS0_50_GLOBAL__N__2680c7bb_12_PowKernel_cu_b2145a98_318429pow_tensor_scalar_kernel_implIaaEEvRNS_18TensorIteratorBaseET0_EUlaE2_St5arrayIPcLm2EELi4E23TrivialOffsetCalculatorILi1EjESC_NS0_6memory12LoadWithCastILi1EEENSD_13StoreWithCastILi1EEEEEviT_S6_T2_T3_T4_T5_:
.text._ZN2at6native27unrolled_elementwise_kernelIZNS0_50_GLOBAL__N__2680c7bb_12_PowKernel_cu_b2145a98_318429pow_tensor_scalar_kernel_implIaaEEvRNS_18TensorIteratorBaseET0_EUlaE2_St5arrayIPcLm2EELi4E23TrivialOffsetCalculatorILi1EjESC_NS0_6memory12LoadWithCastILi1EEENSD_13StoreWithCastILi1EEEEEviT_S6_T2_T3_T4_T5_:
        /* <DEDUP_REMOVED lines=29> */
.L_x_18209:
[----:B------:R0:W5:Y:S01]  /*01d0*/  LDG.E.U8 R24, [R2.64] ;  /* 0x0000002402187981 */ /* 0x000162000c1e1100 */
[----:B------:R-:W-:Y:S05]  /*01e0*/  BRA `(.L_x_18211) ;  /* 0x00000d9000007947 */ /* 0x000fea0003800000 */
.L_x_18208:
        /* <DEDUP_REMOVED lines=8> */
.L_x_18213:
[----:B------:R0:W5:Y:S01]  /*0270*/  LDG.E.U8 R24, [R2.64] ;  /* 0x0000002402187981 */ /* 0x000162000c1e1100 */
[----:B------:R-:W-:Y:S05]  /*0280*/  BRA `(.L_x_18211) ;  /* 0x00000cf000007947 */ /* 0x000fea0003800000 */
.L_x_18212:
[----:B------:R0:W5:Y:S01]  /*0290*/  LDG.E.U16 R24, [R2.64] ;  /* 0x0000002402187981 */ /* 0x000162000c1e1500 */
[----:B------:R-:W-:Y:S05]  /*02a0*/  BRA `(.L_x_18211) ;  /* 0x00000cd000007947 */ /* 0x000fea0003800000 */
.L_x_18207:
        /* <DEDUP_REMOVED lines=9> */
.L_x_18215:
[----:B------:R-:W2:Y:S02]  /*0340*/  LDG.E.U16 R0, [R2.64] ;  /* 0x0000002402007981 */ /* 0x000ea4000c1e1500 */
[----:B--2---:R-:W-:-:S06]  /*0350*/  HADD2.F32 R0, -RZ, R0.H0_H0 ;  /* 0x20000000ff007230 */ /* 0x004fcc0000004100 */
[----:B------:R-:W0:Y:S02]  /*0360*/  F2I.FTZ.TRUNC.NTZ R0, R0 ;  /* 0x0000000000007305 */ /* 0x000e24000021f100 */
[----:B0-----:R-:W-:Y:S01]  /*0370*/  PRMT R24, R0, 0x7610, R24 ;  /* 0x0000761000187816 */ /* 0x001fe20000000018 */
[----:B------:R-:W-:Y:S05]  /*0380*/  BRA `(.L_x_18211) ;  /* 0x00000bf000007947 */ /* 0x000fea0003800000 */
.L_x_18214:
        /* <DEDUP_REMOVED lines=9> */
.L_x_18217:
[----:B------:R-:W2:Y:S02]  /*0420*/  LDG.E.U16 R2, [R2.64] ;  /* 0x0000002402027981 */ /* 0x000ea4000c1e1500 */
[----:B--2---:R-:W-:-:S06]  /*0430*/  HADD2.F32 R0, -RZ, R2.H0_H0 ;  /* 0x20000002ff007230 */ /* 0x004fcc0000004100 */
[----:B------:R-:W0:Y:S02]  /*0440*/  F2I.FTZ.TRUNC.NTZ R0, R0 ;  /* 0x0000000000007305 */ /* 0x000e24000021f100 */
[----:B0-----:R-:W-:Y:S01]  /*0450*/  PRMT R24, R0, 0x7610, R24 ;  /* 0x0000761000187816 */ /* 0x001fe20000000018 */
[----:B------:R-:W-:Y:S05]  /*0460*/  BRA `(.L_x_18211) ;  /* 0x00000b1000007947 */ /* 0x000fea0003800000 */
.L_x_18216:
[----:B------:R-:W2:Y:S02]  /*0470*/  LDG.E.64 R2, [R2.64] ;  /* 0x0000002402027981 */ /* 0x000ea4000c1e1b00 */
[----:B--2---:R0:W1:Y:S01]  /*0480*/  F2I.F64.TRUNC R24, R2 ;  /* 0x0000000200187311 */ /* 0x004062000030d100 */
[----:B------:R-:W-:Y:S05]  /*0490*/  BRA `(.L_x_18211) ;  /* 0x00000ae000007947 */ /* 0x000fea0003800000 */
.L_x_18206:
        /* <DEDUP_REMOVED lines=12> */
.L_x_18220:
[----:B------:R-:W2:Y:S02]  /*0560*/  LDG.E.64 R2, [R2.64] ;  /* 0x0000002402027981 */ /* 0x000ea4000c1e1b00 */
[----:B--2---:R0:W1:Y:S01]  /*0570*/  F2I.F64.TRUNC R24, R2 ;  /* 0x0000000200187311 */ /* 0x004062000030d100 */
[----:B------:R-:W-:Y:S05]  /*0580*/  BRA `(.L_x_18211) ;  /* 0x000009f000007947 */ /* 0x000fea0003800000 */
.L_x_18219:
        /* <DEDUP_REMOVED lines=28> */
.L_x_18222:
        /* <DEDUP_REMOVED lines=16> */
.L_x_18221:
[----:B------:R-:W2:Y:S02]  /*0850*/  LDG.E.U16 R0, [R2.64] ;  /* 0x0000002402007981 */ /* 0x000ea4000c1e1500 */
[----:B--2---:R-:W-:-:S06]  /*0860*/  PRMT R0, RZ, 0x5410, R0 ;  /* 0x00005410ff007816 */ /* 0x004fcc0000000000 */
[----:B------:R-:W0:Y:S02]  /*0870*/  F2I.FTZ.TRUNC.NTZ R0, R0 ;  /* 0x0000000000007305 */ /* 0x000e24000021f100 */
[----:B0-----:R-:W-:Y:S01]  /*0880*/  PRMT R24, R0, 0x7610, R24 ;  /* 0x0000761000187816 */ /* 0x001fe20000000018 */
[----:B------:R-:W-:Y:S05]  /*0890*/  BRA `(.L_x_18211) ;  /* 0x000006e000007947 */ /* 0x000fea0003800000 */
.L_x_18218:
        /* <DEDUP_REMOVED lines=10> */
.L_x_18225:
        /* <DEDUP_REMOVED lines=21> */
.L_x_18229:
[----:B------:R-:W-:Y:S05]  /*0a90*/  BSYNC B1 ;  /* 0x0000000000017941 */ /* 0x000fea0003800000 */
.L_x_18228:
[----:B------:R-:W-:Y:S01]  /*0aa0*/  LEA R3, R0, 0x3b800000, 0x17 ;  /* 0x3b80000000037811 */ /* 0x000fe200078eb8ff */
[----:B------:R-:W-:-:S05]  /*0ab0*/  IMAD.SHL.U32 R0, R2, 0x100000, RZ ;  /* 0x0010000002007824 */ /* 0x000fca00078e00ff */
[----:B------:R-:W-:Y:S02]  /*0ac0*/  LOP3.LUT R0, R3, R0, R4, 0xfe, !PT ;  /* 0x0000000003007212 */ /* 0x000fe400078efe04 */
.L_x_18227:
[----:B------:R-:W-:Y:S05]  /*0ad0*/  BSYNC B0 ;  /* 0x0000000000007941 */ /* 0x000fea0003800000 */
.L_x_18226:
[----:B------:R-:W0:Y:S02]  /*0ae0*/  F2I.FTZ.TRUNC.NTZ R0, R0 ;  /* 0x0000000000007305 */ /* 0x000e24000021f100 */
[----:B0-----:R-:W-:Y:S01]  /*0af0*/  PRMT R24, R0, 0x7610, R24 ;  /* 0x0000761000187816 */ /* 0x001fe20000000018 */
[----:B------:R-:W-:Y:S05]  /*0b00*/  BRA `(.L_x_18211) ;  /* 0x0000047000007947 */ /* 0x000fea0003800000 */
.L_x_18224:
        /* <DEDUP_REMOVED lines=21> */
.L_x_18233:
[----:B------:R-:W-:Y:S05]  /*0c60*/  BSYNC B1 ;  /* 0x0000000000017941 */ /* 0x000fea0003800000 */
.L_x_18232:
[----:B------:R-:W-:Y:S01]  /*0c70*/  LEA R3, R0, 0x37800000, 0x17 ;  /* 0x3780000000037811 */ /* 0x000fe200078eb8ff */
[----:B------:R-:W-:-:S05]  /*0c80*/  IMAD.SHL.U32 R0, R2, 0x200000, RZ ;  /* 0x0020000002007824 */ /* 0x000fca00078e00ff */
[----:B------:R-:W-:Y:S02]  /*0c90*/  LOP3.LUT R0, R3, R0, R4, 0xfe, !PT ;  /* 0x0000000003007212 */ /* 0x000fe400078efe04 */
.L_x_18231:
[----:B------:R-:W-:Y:S05]  /*0ca0*/  BSYNC B0 ;  /* 0x0000000000007941 */ /* 0x000fea0003800000 */
.L_x_18230:
[----:B------:R-:W0:Y:S02]  /*0cb0*/  F2I.FTZ.TRUNC.NTZ R0, R0 ;  /* 0x0000000000007305 */ /* 0x000e24000021f100 */
[----:B0-----:R-:W-:Y:S01]  /*0cc0*/  PRMT R24, R0, 0x7610, R24 ;  /* 0x0000761000187816 */ /* 0x001fe20000000018 */
[----:B------:R-:W-:Y:S05]  /*0cd0*/  BRA `(.L_x_18211) ;  /* 0x000002a000007947 */ /* 0x000fea0003800000 */
.L_x_18223:
        /* <DEDUP_REMOVED lines=14> */
.L_x_18237:
[----:B------:R-:W-:Y:S05]  /*0dc0*/  BSYNC B0 ;  /* 0x0000000000007941 */ /* 0x000fea0003800000 */
.L_x_18236:
[----:B------:R-:W0:Y:S02]  /*0dd0*/  F2I.FTZ.TRUNC.NTZ R0, R0 ;  /* 0x0000000000007305 */ /* 0x000e24000021f100 */
[----:B0-----:R-:W-:Y:S01]  /*0de0*/  PRMT R24, R0, 0x7610, R24 ;  /* 0x0000761000187816 */ /* 0x001fe20000000018 */
[----:B------:R-:W-:Y:S05]  /*0df0*/  BRA `(.L_x_18211) ;  /* 0x0000018000007947 */ /* 0x000fea0003800000 */
.L_x_18210:
        /* <DEDUP_REMOVED lines=21> */
.L_x_18235:
[----:B------:R0:W5:Y:S01]  /*0f50*/  LDG.E.U8 R24, [R2.64] ;  /* 0x0000002402187981 */ /* 0x000162000c1e1100 */
[----:B------:R-:W-:Y:S05]  /*0f60*/  BRA `(.L_x_18211) ;  /* 0x0000001000007947 */ /* 0x000fea0003800000 */
.L_x_18234:
[----:B------:R0:W5:Y:S02]  /*0f70*/  LDG.E.U8 R24, [R2.64] ;  /* 0x0000002402187981 */ /* 0x000164000c1e1100 */
.L_x_18211:
[----:B------:R-:W2:Y:S02]  /*0f80*/  S2R R18, SR_TID.X ;  /* 0x0000000000127919 */ /* 0x000ea40000002100 */
[----:B--2---:R-:W-:Y:S02]  /*0f90*/  IADD3 R18, R18, 0x80, RZ ;  /* 0x0000008012127810 */ /* 0x004fe40007ffe0ff */
.L_x_18205:
[----:B-1----:R-:W-:Y:S05]  /*0fa0*/  BSYNC B6 ;  /* 0x0000000000067941 */ /* 0x002fea0003800000 */
.L_x_18204:
        /* <DEDUP_REMOVED lines=21> */
.L_x_18243:
[----:B------:R0:W5:Y:S01]  /*1100*/  LDG.E.U8 R23, [R2.64] ;  /* 0x0000002402177981 */ /* 0x000162000c1e1100 */
[----:B------:R-:W-:Y:S05]  /*1110*/  BRA `(.L_x_18245) ;  /* 0x00000d8000007947 */ /* 0x000fea0003800000 */
.L_x_18242:
        /* <DEDUP_REMOVED lines=8> */
.L_x_18247:
[----:B------:R0:W5:Y:S01]  /*11a0*/  LDG.E.U8 R23, [R2.64] ;  /* 0x0000002402177981 */ /* 0x000162000c1e1100 */
[----:B------:R-:W-:Y:S05]  /*11b0*/  BRA `(.L_x_18245) ;  /* 0x00000ce000007947 */ /* 0x000fea0003800000 */
.L_x_18246:
[----:B------:R0:W5:Y:S01]  /*11c0*/  LDG.E.U16 R23, [R2.64] ;  /* 0x0000002402177981 */ /* 0x000162000c1e1500 */
[----:B------:R-:W-:Y:S05]  /*11d0*/  BRA `(.L_x_18245) ;  /* 0x00000cc000007947 */ /* 0x000fea0003800000 */
.L_x_18241:
        /* <DEDUP_REMOVED lines=9> */
.L_x_18249:
[----:B------:R-:W2:Y:S02]  /*1270*/  LDG.E.U16 R0, [R2.64] ;  /* 0x0000002402007981 */ /* 0x000ea4000c1e1500 */
[----:B--2---:R-:W-:-:S06]  /*1280*/  HADD2.F32 R0, -RZ, R0.H0_H0 ;  /* 0x20000000ff007230 */ /* 0x004fcc0000004100 */
[----:B------:R-:W0:Y:S02]  /*1290*/  F2I.FTZ.TRUNC.NTZ R0, R0 ;  /* 0x0000000000007305 */ /* 0x000e24000021f100 */
[----:B0-----:R-:W-:Y:S01]  /*12a0*/  PRMT R23, R0, 0x7610, R23 ;  /* 0x0000761000177816 */ /* 0x001fe20000000017 */
[----:B------:R-:W-:Y:S05]  /*12b0*/  BRA `(.L_x_18245) ;  /* 0x00000be000007947 */ /* 0x000fea0003800000 */
.L_x_18248:
        /* <DEDUP_REMOVED lines=9> */
.L_x_18251:
[----:B------:R-:W2:Y:S02]  /*1350*/  LDG.E.U16 R2, [R2.64] ;  /* 0x0000002402027981 */ /* 0x000ea4000c1e1500 */
[----:B--2---:R-:W-:-:S06]  /*1360*/  HADD2.F32 R0, -RZ, R2.H0_H0 ;  /* 0x20000002ff007230 */ /* 0x004fcc0000004100 */
[----:B------:R-:W0:Y:S02]  /*1370*/  F2I.FTZ.TRUNC.NTZ R0, R0 ;  /* 0x0000000000007305 */ /* 0x000e24000021f100 */
[----:B0-----:R-:W-:Y:S01]  /*1380*/  PRMT R23, R0, 0x7610, R23 ;  /* 0x0000761000177816 */ /* 0x001fe20000000017 */
[----:B------:R-:W-:Y:S05]  /*1390*/  BRA `(.L_x_18245) ;  /* 0x00000b0000007947 */ /* 0x000fea0003800000 */
.L_x_18250:
[----:B------:R-:W2:Y:S02]  /*13a0*/  LDG.E.64 R2, [R2.64] ;  /* 0x0000002402027981 */ /* 0x000ea4000c1e1b00 */
[----:B--2---:R0:W1:Y:S01]  /*13b0*/  F2I.F64.TRUNC R23, R2 ;  /* 0x0000000200177311 */ /* 0x004062000030d100 */
[----:B------:R-:W-:Y:S05]  /*13c0*/  BRA `(.L_x_18245) ;  /* 0x00000ad000007947 */ /* 0x000fea0003800000 */
.L_x_18240:
        /* <DEDUP_REMOVED lines=12> */
.L_x_18254:
[----:B------:R-:W2:Y:S02]  /*1490*/  LDG.E.64 R2, [R2.64] ;  /* 0x0000002402027981 */ /* 0x000ea4000c1e1b00 */
[----:B--2---:R0:W1:Y:S01]  /*14a0*/  F2I.F64.TRUNC R23, R2 ;  /* 0x0000000200177311 */ /* 0x004062000030d100 */
[----:B------:R-:W-:Y:S05]  /*14b0*/  BRA `(.L_x_18245) ;  /* 0x000009e000007947 */ /* 0x000fea0003800000 */
.L_x_18253:
        /* <DEDUP_REMOVED lines=28> */
.L_x_18256:
        /* <DEDUP_REMOVED lines=15> */
.L_x_18255:
[----:B------:R-:W2:Y:S02]  /*1770*/  LDG.E.U16 R0, [R2.64] ;  /* 0x0000002402007981 */ /* 0x000ea4000c1e1500 */
[----:B--2---:R-:W-:-:S06]  /*1780*/  PRMT R0, RZ, 0x5410, R0 ;  /* 0x00005410ff007816 */ /* 0x004fcc0000000000 */
[----:B------:R-:W0:Y:S02]  /*1790*/  F2I.FTZ.TRUNC.NTZ R0, R0 ;  /* 0x0000000000007305 */ /* 0x000e24000021f100 */
[----:B0-----:R-:W-:Y:S01]  /*17a0*/  PRMT R23, R0, 0x7610, R23 ;  /* 0x0000761000177816 */ /* 0x001fe20000000017 */
[----:B------:R-:W-:Y:S05]  /*17b0*/  BRA `(.L_x_18245) ;  /* 0x000006e000007947 */ /* 0x000fea0003800000 */
.L_x_18252:
        /* <DEDUP_REMOVED lines=10> */
.L_x_18259:
        /* <DEDUP_REMOVED lines=21> */
.L_x_18263:
[----:B------:R-:W-:Y:S05]  /*19b0*/  BSYNC B1 ;  /* 0x0000000000017941 */ /* 0x000fea0003800000 */
.L_x_18262:
[----:B------:R-:W-:Y:S01]  /*19c0*/  LEA R3, R0, 0x3b800000, 0x17 ;  /* 0x3b80000000037811 */ /* 0x000fe200078eb8ff */
[----:B------:R-:W-:-:S05]  /*19d0*/  IMAD.SHL.U32 R0, R2, 0x100000, RZ ;  /* 0x0010000002007824 */ /* 0x000fca00078e00ff */
[----:B------:R-:W-:Y:S02]  /*19e0*/  LOP3.LUT R0, R3, R0, R4, 0xfe, !PT ;  /* 0x0000000003007212 */ /* 0x000fe400078efe04 */
.L_x_18261:
[----:B------:R-:W-:Y:S05]  /*19f0*/  BSYNC B0 ;  /* 0x0000000000007941 */ /* 0x000fea0003800000 */
.L_x_18260:
[----:B------:R-:W0:Y:S02]  /*1a00*/  F2I.FTZ.TRUNC.NTZ R0, R0 ;  /* 0x0000000000007305 */ /* 0x000e24000021f100 */
[----:B0-----:R-:W-:Y:S01]  /*1a10*/  PRMT R23, R0, 0x7610, R23 ;  /* 0x0000761000177816 */ /* 0x001fe20000000017 */
[----:B------:R-:W-:Y:S05]  /*1a20*/  BRA `(.L_x_18245) ;  /* 0x0000047000007947 */ /* 0x000fea0003800000 */
.L_x_18258:
        /* <DEDUP_REMOVED lines=21> */
.L_x_18267:
[----:B------:R-:W-:Y:S05]  /*1b80*/  BSYNC B1 ;  /* 0x0000000000017941 */ /* 0x000fea0003800000 */
.L_x_18266:
[----:B------:R-:W-:Y:S01]  /*1b90*/  LEA R3, R0, 0x37800000, 0x17 ;  /* 0x3780000000037811 */ /* 0x000fe200078eb8ff */
[----:B------:R-:W-:-:S05]  /*1ba0*/  IMAD.SHL.U32 R0, R2, 0x200000, RZ ;  /* 0x0020000002007824 */ /* 0x000fca00078e00ff */
[----:B------:R-:W-:Y:S02]  /*1bb0*/  LOP3.LUT R0, R3, R0, R4, 0xfe, !PT ;  /* 0x0000000003007212 */ /* 0x000fe400078efe04 */
.L_x_18265:
[----:B------:R-:W-:Y:S05]  /*1bc0*/  BSYNC B0 ;  /* 0x0000000000007941 */ /* 0x000fea0003800000 */
.L_x_18264:
[----:B------:R-:W0:Y:S02]  /*1bd0*/  F2I.FTZ.TRUNC.NTZ R0, R0 ;  /* 0x0000000000007305 */ /* 0x000e24000021f100 */
[----:B0-----:R-:W-:Y:S01]  /*1be0*/  PRMT R23, R0, 0x7610, R23 ;  /* 0x0000761000177816 */ /* 0x001fe20000000017 */
[----:B------:R-:W-:Y:S05]  /*1bf0*/  BRA `(.L_x_18245) ;  /* 0x000002a000007947 */ /* 0x000fea0003800000 */
.L_x_18257:
        /* <DEDUP_REMOVED lines=14> */
.L_x_18271:
[----:B------:R-:W-:Y:S05]  /*1ce0*/  BSYNC B0 ;  /* 0x0000000000007941 */ /* 0x000fea0003800000 */
.L_x_18270:
[----:B------:R-:W0:Y:S02]  /*1cf0*/  F2I.FTZ.TRUNC.NTZ R0, R0 ;  /* 0x0000000000007305 */ /* 0x000e24000021f100 */
[----:B0-----:R-:W-:Y:S01]  /*1d00*/  PRMT R23, R0, 0x7610, R23 ;  /* 0x0000761000177816 */ /* 0x001fe20000000017 */
[----:B------:R-:W-:Y:S05]  /*1d10*/  BRA `(.L_x_18245) ;  /* 0x0000018000007947 */ /* 0x000fea0003800000 */
.L_x_18244:
        /* <DEDUP_REMOVED lines=21> */
.L_x_18269:
[----:B------:R0:W5:Y:S01]  /*1e70*/  LDG.E.U8 R23, [R2.64] ;  /* 0x0000002402177981 */ /* 0x000162000c1e1100 */
[----:B------:R-:W-:Y:S05]  /*1e80*/  BRA `(.L_x_18245) ;  /* 0x0000001000007947 */ /* 0x000fea0003800000 */
.L_x_18268:
[----:B------:R0:W5:Y:S02]  /*1e90*/  LDG.E.U8 R23, [R2.64] ;  /* 0x0000002402177981 */ /* 0x000164000c1e1100 */
.L_x_18245:
[----:B------:R-:W-:-:S03]  /*1ea0*/  IADD3 R18, R18, 0x80, RZ ;  /* 0x0000008012127810 */ /* 0x000fc60007ffe0ff */
.L_x_18239:
[----:B------:R-:W-:Y:S05]  /*1eb0*/  BSYNC B6 ;  /* 0x0000000000067941 */ /* 0x000fea0003800000 */
.L_x_18238:
        /* <DEDUP_REMOVED lines=23> */
.L_x_18277:
[----:B------:R0:W5:Y:S01]  /*2030*/  LDG.E.U8 R26, [R2.64] ;  /* 0x00000024021a7981 */ /* 0x000162000c1e1100 */
[----:B------:R-:W-:Y:S05]  /*2040*/  BRA `(.L_x_18279) ;  /* 0x00000d8000007947 */ /* 0x000fea0003800000 */
.L_x_18276:
        /* <DEDUP_REMOVED lines=8> */
.L_x_18281:
[----:B------:R0:W5:Y:S01]  /*20d0*/  LDG.E.U8 R26, [R2.64] ;  /* 0x00000024021a7981 */ /* 0x000162000c1e1100 */
[----:B------:R-:W-:Y:S05]  /*20e0*/  BRA `(.L_x_18279) ;  /* 0x00000ce000007947 */ /* 0x000fea0003800000 */
.L_x_18280:
[----:B------:R0:W5:Y:S01]  /*20f0*/  LDG.E.U16 R26, [R2.64] ;  /* 0x00000024021a7981 */ /* 0x000162000c1e1500 */
[----:B------:R-:W-:Y:S05]  /*2100*/  BRA `(.L_x_18279) ;  /* 0x00000cc000007947 */ /* 0x000fea0003800000 */
.L_x_18275:
        /* <DEDUP_REMOVED lines=9> */
.L_x_18283:
[----:B------:R-:W2:Y:S02]  /*21a0*/  LDG.E.U16 R0, [R2.64] ;  /* 0x0000002402007981 */ /* 0x000ea4000c1e1500 */
[----:B--2---:R-:W-:-:S06]  /*21b0*/  HADD2.F32 R0, -RZ, R0.H0_H0 ;  /* 0x20000000ff007230 */ /* 0x004fcc0000004100 */
[----:B------:R-:W0:Y:S02]  /*21c0*/  F2I.FTZ.TRUNC.NTZ R0, R0 ;  /* 0x0000000000007305 */ /* 0x000e24000021f100 */
[----:B0-----:R-:W-:Y:S01]  /*21d0*/  PRMT R26, R0, 0x7610, R26 ;  /* 0x00007610001a7816 */ /* 0x001fe2000000001a */
[----:B------:R-:W-:Y:S05]  /*21e0*/  BRA `(.L_x_18279) ;  /* 0x00000be000007947 */ /* 0x000fea0003800000 */
.L_x_18282:
        /* <DEDUP_REMOVED lines=9> */
.L_x_18285:
[----:B------:R-:W2:Y:S02]  /*2280*/  LDG.E.U16 R2, [R2.64] ;  /* 0x0000002402027981 */ /* 0x000ea4000c1e1500 */
[----:B--2---:R-:W-:-:S06]  /*2290*/  HADD2.F32 R0, -RZ, R2.H0_H0 ;  /* 0x20000002ff007230 */ /* 0x004fcc0000004100 */
[----:B------:R-:W0:Y:S02]  /*22a0*/  F2I.FTZ.TRUNC.NTZ R0, R0 ;  /* 0x0000000000007305 */ /* 0x000e24000021f100 */
[----:B0-----:R-:W-:Y:S01]  /*22b0*/  PRMT R26, R0, 0x7610, R26 ;  /* 0x00007610001a7816 */ /* 0x001fe2000000001a */
[----:B------:R-:W-:Y:S05]  /*22c0*/  BRA `(.L_x_18279) ;  /* 0x00000b0000007947 */ /* 0x000fea0003800000 */
.L_x_18284:
[----:B------:R-:W2:Y:S02]  /*22d0*/  LDG.E.64 R2, [R2.64] ;  /* 0x0000002402027981 */ /* 0x000ea4000c1e1b00 */
[----:B--2---:R0:W2:Y:S01]  /*22e0*/  F2I.F64.TRUNC R26, R2 ;  /* 0x00000002001a7311 */ /* 0x0040a2000030d100 */
[----:B------:R-:W-:Y:S05]  /*22f0*/  BRA `(.L_x_18279) ;  /* 0x00000ad000007947 */ /* 0x000fea0003800000 */
.L_x_18274:
        /* <DEDUP_REMOVED lines=12> */
.L_x_18288:
[----:B------:R-:W2:Y:S02]  /*23c0*/  LDG.E.64 R2, [R2.64] ;  /* 0x0000002402027981 */ /* 0x000ea4000c1e1b00 */
[----:B--2---:R0:W2:Y:S01]  /*23d0*/  F2I.F64.TRUNC R26, R2 ;  /* 0x00000002001a7311 */ /* 0x0040a2000030d100 */
[----:B------:R-:W-:Y:S05]  /*23e0*/  BRA `(.L_x_18279) ;  /* 0x000009e000007947 */ /* 0x000fea0003800000 */
.L_x_18287:
        /* <DEDUP_REMOVED lines=28> */
.L_x_18290:
        /* <DEDUP_REMOVED lines=15> */
.L_x_18289:
[----:B------:R-:W2:Y:S02]  /*26a0*/  LDG.E.U16 R0, [R2.64] ;  /* 0x0000002402007981 */ /* 0x000ea4000c1e1500 */
[----:B--2---:R-:W-:-:S06]  /*26b0*/  PRMT R0, RZ, 0x5410, R0 ;  /* 0x00005410ff007816 */ /* 0x004fcc0000000000 */
[----:B------:R-:W0:Y:S02]  /*26c0*/  F2I.FTZ.TRUNC.NTZ R0, R0 ;  /* 0x0000000000007305 */ /* 0x000e24000021f100 */
[----:B0-----:R-:W-:Y:S01]  /*26d0*/  PRMT R26, R0, 0x7610, R26 ;  /* 0x00007610001a7816 */ /* 0x001fe2000000001a */
[----:B------:R-:W-:Y:S05]  /*26e0*/  BRA `(.L_x_18279) ;  /* 0x000006e000007947 */ /* 0x000fea0003800000 */
.L_x_18286:
        /* <DEDUP_REMOVED lines=10> */
.L_x_18293:
        /* <DEDUP_REMOVED lines=21> */
.L_x_18297:
[----:B------:R-:W-:Y:S05]  /*28e0*/  BSYNC B1 ;  /* 0x0000000000017941 */ /* 0x000fea0003800000 */
.L_x_18296:
[----:B------:R-:W-:Y:S01]  /*28f0*/  LEA R3, R0, 0x3b800000, 0x17 ;  /* 0x3b80000000037811 */ /* 0x000fe200078eb8ff */
[----:B------:R-:W-:-:S05]  /*2900*/  IMAD.SHL.U32 R0, R2, 0x100000, RZ ;  /* 0x0010000002007824 */ /* 0x000fca00078e00ff */
[----:B------:R-:W-:Y:S02]  /*2910*/  LOP3.LUT R0, R3, R0, R4, 0xfe, !PT ;  /* 0x0000000003007212 */ /* 0x000fe400078efe04 */
.L_x_18295:
[----:B------:R-:W-:Y:S05]  /*2920*/  BSYNC B0 ;  /* 0x0000000000007941 */ /* 0x000fea0003800000 */
.L_x_18294:
[----:B------:R-:W0:Y:S02]  /*2930*/  F2I.FTZ.TRUNC.NTZ R0, R0 ;  /* 0x0000000000007305 */ /* 0x000e24000021f100 */
[----:B0-----:R-:W-:Y:S01]  /*2940*/  PRMT R26, R0, 0x7610, R26 ;  /* 0x00007610001a7816 */ /* 0x001fe2000000001a */
[----:B------:R-:W-:Y:S05]  /*2950*/  BRA `(.L_x_18279) ;  /* 0x0000047000007947 */ /* 0x000fea0003800000 */
.L_x_18292:
        /* <DEDUP_REMOVED lines=21> */
.L_x_18301:
[----:B------:R-:W-:Y:S05]  /*2ab0*/  BSYNC B1 ;  /* 0x0000000000017941 */ /* 0x000fea0003800000 */
.L_x_18300:
[----:B------:R-:W-:Y:S01]  /*2ac0*/  LEA R3, R0, 0x37800000, 0x17 ;  /* 0x3780000000037811 */ /* 0x000fe200078eb8ff */
[----:B------:R-:W-:-:S05]  /*2ad0*/  IMAD.SHL.U32 R0, R2, 0x200000, RZ ;  /* 0x0020000002007824 */ /* 0x000fca00078e00ff */
[----:B------:R-:W-:Y:S02]  /*2ae0*/  LOP3.LUT R0, R3, R0, R4, 0xfe, !PT ;  /* 0x0000000003007212 */ /* 0x000fe400078efe04 */
.L_x_18299:
[----:B------:R-:W-:Y:S05]  /*2af0*/  BSYNC B0 ;  /* 0x0000000000007941 */ /* 0x000fea0003800000 */
.L_x_18298:
[----:B------:R-:W0:Y:S02]  /*2b00*/  F2I.FTZ.TRUNC.NTZ R0, R0 ;  /* 0x0000000000007305 */ /* 0x000e24000021f100 */
[----:B0-----:R-:W-:Y:S01]  /*2b10*/  PRMT R26, R0, 0x7610, R26 ;  /* 0x00007610001a7816 */ /* 0x001fe2000000001a */
[----:B------:R-:W-:Y:S05]  /*2b20*/  BRA `(.L_x_18279) ;  /* 0x000002a000007947 */ /* 0x000fea0003800000 */
.L_x_18291:
        /* <DEDUP_REMOVED lines=14> */
.L_x_18305:
[----:B------:R-:W-:Y:S05]  /*2c10*/  BSYNC B0 ;  /* 0x0000000000007941 */ /* 0x000fea0003800000 */
.L_x_18304:
[----:B------:R-:W0:Y:S02]  /*2c20*/  F2I.FTZ.TRUNC.NTZ R0, R0 ;  /* 0x0000000000007305 */ /* 0x000e24000021f100 */
[----:B0-----:R-:W-:Y:S01]  /*2c30*/  PRMT R26, R0, 0x7610, R26 ;  /* 0x00007610001a7816 */ /* 0x001fe2000000001a */
[----:B------:R-:W-:Y:S05]  /*2c40*/  BRA `(.L_x_18279) ;  /* 0x0000018000007947 */ /* 0x000fea0003800000 */
.L_x_18278:
        /* <DEDUP_REMOVED lines=21> */
.L_x_18303:
[----:B------:R0:W5:Y:S01]  /*2da0*/  LDG.E.U8 R26, [R2.64] ;  /* 0x00000024021a7981 */ /* 0x000162000c1e1100 */
[----:B------:R-:W-:Y:S05]  /*2db0*/  BRA `(.L_x_18279) ;  /* 0x0000001000007947 */ /* 0x000fea0003800000 */
.L_x_18302:
[----:B------:R0:W5:Y:S02]  /*2dc0*/  LDG.E.U8 R26, [R2.64] ;  /* 0x00000024021a7981 */ /* 0x000164000c1e1100 */
.L_x_18279:
[----:B------:R-:W-:-:S03]  /*2dd0*/  IADD3 R18, R18, 0x80, RZ ;  /* 0x0000008012127810 */ /* 0x000fc60007ffe0ff */
.L_x_18273:
[----:B------:R-:W-:Y:S05]  /*2de0*/  BSYNC B6 ;  /* 0x0000000000067941 */ /* 0x000fea0003800000 */
.L_x_18272:
[----:B------:R-:W3:Y:S01]  /*2df0*/  LDC.U8 R27, c[0x0][0x168] ;  /* 0x00005a00ff1b7b82 */ /* 0x000ee20000000000 */
        /* <DEDUP_REMOVED lines=20> */
.L_x_18311:
[----:B------:R0:W5:Y:S01]  /*2f40*/  LDG.E.U8 R25, [R2.64] ;  /* 0x0000002402197981 */ /* 0x000162000c1e1100 */
[----:B------:R-:W-:Y:S05]  /*2f50*/  BRA `(.L_x_18307) ;  /* 0x00000d7000007947 */ /* 0x000fea0003800000 */
.L_x_18310:
        /* <DEDUP_REMOVED lines=8> */
.L_x_18314:
[----:B------:R0:W5:Y:S01]  /*2fe0*/  LDG.E.U8 R25, [R2.64] ;  /* 0x0000002402197981 */ /* 0x000162000c1e1100 */
[----:B------:R-:W-:Y:S05]  /*2ff0*/  BRA `(.L_x_18307) ;  /* 0x00000cd000007947 */ /* 0x000fea0003800000 */
.L_x_18313:
[----:B------:R0:W5:Y:S01]  /*3000*/  LDG.E.U16 R25, [R2.64] ;  /* 0x0000002402197981 */ /* 0x000162000c1e1500 */
[----:B------:R-:W-:Y:S05]  /*3010*/  BRA `(.L_x_18307) ;  /* 0x00000cb000007947 */ /* 0x000fea0003800000 */
.L_x_18309:
[----:B------:R-:W-:-:S13]  /*3020*/  ISETP.GT.AND P0, PT, R0, 0x6, PT ;  /* 0x000000060000780c */ /* 0x000fda0003f04270 */
[----:B------:R-:W-:Y:S05]  /*3030*/  @P0 BRA `(.L_x_18315) ;  /* 0x000000c000000947 */ /* 0x000fea0003800000 */
[----:B------:R-:W-:-:S13]  /*3040*/  ISETP.NE.AND P0, PT, R0, 0x5, PT ;  /* 0x000000050000780c */ /* 0x000fda0003f05270 */
[----:B------:R-:W-:Y:S05]  /*3050*/  @!P0 BRA `(.L_x_18316) ;  /* 0x0000005000008947 */ /* 0x000fea0003800000 */
[----:B------:R-:W-:-:S13]  /*3060*/  ISETP.NE.AND P0, PT, R0, 0x6, PT ;  /* 0x000000060000780c */ /* 0x000fda0003f05270 */
[----:B------:R-:W-:Y:S05]  /*3070*/  @P0 BRA `(.L_x_18312) ;  /* 0x00000ae000000947 */ /* 0x000fea0003800000 */
[----:B------:R-:W4:Y:S02]  /*3080*/  LDG.E R2, [R2.64] ;  /* 0x0000002402027981 */ /* 0x000f24000c1e1900 */
[----:B----4-:R0:W4:Y:S01]  /*3090*/  F2I.FTZ.TRUNC.NTZ R25, R2 ;  /* 0x0000000200197305 */ /* 0x010122000021f100 */
[----:B------:R-:W-:Y:S05]  /*30a0*/  BRA `(.L_x_18307) ;  /* 0x00000c2000007947 */ /* 0x000fea0003800000 */
.L_x_18316:
[----:B------:R-:W4:Y:S02]  /*30b0*/  LDG.E.U16 R0, [R2.64] ;  /* 0x0000002402007981 */ /* 0x000f24000c1e1500 */
[----:B----4-:R-:W-:-:S06]  /*30c0*/  HADD2.F32 R0, -RZ, R0.H0_H0 ;  /* 0x20000000ff007230 */ /* 0x010fcc0000004100 */
[----:B------:R-:W0:Y:S02]  /*30d0*/  F2I.FTZ.TRUNC.NTZ R0, R0 ;  /* 0x0000000000007305 */ /* 0x000e24000021f100 */
[----:B0-----:R-:W-:Y:S01]  /*30e0*/  PRMT R25, R0, 0x7610, R25 ;  /* 0x0000761000197816 */ /* 0x001fe20000000019 */
[----:B------:R-:W-:Y:S05]  /*30f0*/  BRA `(.L_x_18307) ;  /* 0x00000bd000007947 */ /* 0x000fea0003800000 */
.L_x_18315:
[----:B------:R-:W-:-:S13]  /*3100*/  ISETP.NE.AND P0, PT, R0, 0x7, PT ;  /* 0x000000070000780c */ /* 0x000fda0003f05270 */
[----:B------:R-:W-:Y:S05]  /*3110*/  @!P0 BRA `(.L_x_18317) ;  /* 0x000000c000008947 */ /* 0x000fea0003800000 */
[----:B------:R-:W-:-:S13]  /*3120*/  ISETP.NE.AND P0, PT, R0, 0x8, PT ;  /* 0x000000080000780c */ /* 0x000fda0003f05270 */
[----:B------:R-:W-:Y:S05]  /*3130*/  @!P0 BRA `(.L_x_18318) ;  /* 0x0000005000008947 */ /* 0x000fea0003800000 */
[----:B------:R-:W-:-:S13]  /*3140*/  ISETP.NE.AND P0, PT, R0, 0x9, PT ;  /* 0x000000090000780c */ /* 0x000fda0003f05270 */
[----:B------:R-:W-:Y:S05]  /*3150*/  @P0 BRA `(.L_x_18312) ;  /* 0x00000a0000000947 */ /* 0x000fea0003800000 */
[----:B------:R-:W4:Y:S02]  /*3160*/  LDG.E R2, [R2.64] ;  /* 0x0000002402027981 */ /* 0x000f24000c1e1900 */
[----:B----4-:R0:W4:Y:S01]  /*3170*/  F2I.FTZ.TRUNC.NTZ R25, R2 ;  /* 0x0000000200197305 */ /* 0x010122000021f100 */
[----:B------:R-:W-:Y:S05]  /*3180*/  BRA `(.L_x_18307) ;  /* 0x00000b4000007947 */ /* 0x000fea0003800000 */
.L_x_18318:
[----:B------:R-:W4:Y:S02]  /*3190*/  LDG.E.U16 R2, [R2.64] ;  /* 0x0000002402027981 */ /* 0x000f24000c1e1500 */
[----:B----4-:R-:W-:-:S06]  /*31a0*/  HADD2.F32 R0, -RZ, R2.H0_H0 ;  /* 0x20000002ff007230 */ /* 0x010fcc0000004100 */
[----:B------:R-:W0:Y:S02]  /*31b0*/  F2I.FTZ.TRUNC.NTZ R0, R0 ;  /* 0x0000000000007305 */ /* 0x000e24000021f100 */
[----:B0-----:R-:W-:Y:S01]  /*31c0*/  PRMT R25, R0, 0x7610, R25 ;  /* 0x0000761000197816 */ /* 0x001fe20000000019 */
[----:B------:R-:W-:Y:S05]  /*31d0*/  BRA `(.L_x_18307) ;  /* 0x00000af000007947 */ /* 0x000fea0003800000 */
.L_x_18317:
[----:B------:R-:W4:Y:S02]  /*31e0*/  LDG.E.64 R2, [R2.64] ;  /* 0x0000002402027981 */ /* 0x000f24000c1e1b00 */
[----:B----4-:R0:W4:Y:S01]  /*31f0*/  F2I.F64.TRUNC R25, R2 ;  /* 0x0000000200197311 */ /* 0x010122000030d100 */
[----:B------:R-:W-:Y:S05]  /*3200*/  BRA `(.L_x_18307) ;  /* 0x00000ac000007947 */ /* 0x000fea0003800000 */
.L_x_18308:
        /* <DEDUP_REMOVED lines=8> */
[----:B------:R-:W4:Y:S02]  /*3290*/  LDG.E.U8 R2, [R2.64] ;  /* 0x0000002402027981 */ /* 0x000f24000c1e1100 */
[----:B----4-:R-:W-:-:S04]  /*32a0*/  ISETP.NE.AND P0, PT, R2, RZ, PT ;  /* 0x000000ff0200720c */ /* 0x010fc80003f05270 */
[----:B------:R-:W-:Y:S01]  /*32b0*/  SEL R25, RZ, 0x1, !P0 ;  /* 0x00000001ff197807 */ /* 0x000fe20004000000 */
[----:B------:R-:W-:Y:S05]  /*32c0*/  BRA `(.L_x_18307) ;  /* 0x00000a0000007947 */ /* 0x000fea0003800000 */
.L_x_18321:
[----:B------:R-:W4:Y:S02]  /*32d0*/  LDG.E.64 R2, [R2.64] ;  /* 0x0000002402027981 */ /* 0x000f24000c1e1b00 */
[----:B----4-:R0:W4:Y:S01]  /*32e0*/  F2I.F64.TRUNC R25, R2 ;  /* 0x0000000200197311 */ /* 0x010122000030d100 */
[----:B------:R-:W-:Y:S05]  /*32f0*/  BRA `(.L_x_18307) ;  /* 0x000009d000007947 */ /* 0x000fea0003800000 */
.L_x_18320:
[----:B------:R-:W-:-:S13]  /*3300*/  ISETP.NE.AND P0, PT, R0, 0xf, PT ;  /* 0x0000000f0000780c */ /* 0x000fda0003f05270 */
[----:B------:R-:W-:Y:S05]  /*3310*/  @!P0 BRA `(.L_x_18322) ;  /* 0x0000029000008947 */ /* 0x000fea0003800000 */
[----:B------:R-:W-:-:S13]  /*3320*/  ISETP.NE.AND P0, PT, R0, 0x17, PT ;  /* 0x000000170000780c */ /* 0x000fda0003f05270 */
[----:B------:R-:W-:Y:S05]  /*3330*/  @!P0 BRA `(.L_x_18323) ;  /* 0x0000018000008947 */ /* 0x000fea0003800000 */
[----:B------:R-:W-:-:S13]  /*3340*/  ISETP.NE.AND P0, PT, R0, 0x18, PT ;  /* 0x000000180000780c */ /* 0x000fda0003f05270 */
[----:B------:R-:W-:Y:S05]  /*3350*/  @P0 BRA `(.L_x_18312) ;  /* 0x0000080000000947 */ /* 0x000fea0003800000 */
[----:B------:R-:W4:Y:S01]  /*3360*/  LDG.E.U8 R0, [R2.64] ;  /* 0x0000002402007981 */ /* 0x000f22000c1e1100 */
[----:B------:R-:W-:Y:S02]  /*3370*/  IMAD.MOV.U32 R8, RZ, RZ, -0x800000 ;  /* 0xff800000ff087424 */ /* 0x000fe400078e00ff */
[----:B----4-:R-:W-:-:S05]  /*3380*/  IMAD.SHL.U32 R0, R0, 0x1000000, RZ ;  /* 0x0100000000007824 */ /* 0x010fca00078e00ff */
        /* <DEDUP_REMOVED lines=19> */
.L_x_18323:
[----:B------:R-:W4:Y:S02]  /*34c0*/  LDG.E.U8 R2, [R2.64] ;  /* 0x0000002402027981 */ /* 0x000f24000c1e1100 */
[C---:B----4-:R-:W-:Y:S02]  /*34d0*/  IMAD.SHL.U32 R0, R2.reuse, 0x2000000, RZ ;  /* 0x0200000002007824 */ /* 0x050fe400078e00ff */
        /* <DEDUP_REMOVED lines=13> */
.L_x_18322:
[----:B------:R-:W4:Y:S02]  /*35b0*/  LDG.E.U16 R0, [R2.64] ;  /* 0x0000002402007981 */ /* 0x000f24000c1e1500 */
[----:B----4-:R-:W-:-:S06]  /*35c0*/  PRMT R0, RZ, 0x5410, R0 ;  /* 0x00005410ff007816 */ /* 0x010fcc0000000000 */
[----:B------:R-:W0:Y:S02]  /*35d0*/  F2I.FTZ.TRUNC.NTZ R0, R0 ;  /* 0x0000000000007305 */ /* 0x000e24000021f100 */
[----:B0-----:R-:W-:Y:S01]  /*35e0*/  PRMT R25, R0, 0x7610, R25 ;  /* 0x0000761000197816 */ /* 0x001fe20000000019 */
[----:B------:R-:W-:Y:S05]  /*35f0*/  BRA `(.L_x_18307) ;  /* 0x000006d000007947 */ /* 0x000fea0003800000 */
.L_x_18319:
        /* <DEDUP_REMOVED lines=10> */
.L_x_18326:
[----:B------:R-:W4:Y:S01]  /*36a0*/  LDG.E.U8 R2, [R2.64] ;  /* 0x0000002402027981 */ /* 0x000f22000c1e1100 */
[----:B------:R-:W-:Y:S01]  /*36b0*/  BSSY B0, `(.L_x_18327) ;  /* 0x0000018000007945 */ /* 0x000fe20003800000 */
[----:B------:R-:W-:Y:S01]  /*36c0*/  IMAD.MOV.U32 R0, RZ, RZ, RZ ;  /* 0x000000ffff007224 */ /* 0x000fe200078e00ff */
[----:B----4-:R-:W-:-:S13]  /*36d0*/  ISETP.NE.AND P0, PT, R2, RZ, PT ;  /* 0x000000ff0200720c */ /* 0x010fda0003f05270 */
        /* <DEDUP_REMOVED lines=17> */
.L_x_18330:
[----:B------:R-:W-:Y:S05]  /*37f0*/  BSYNC B1 ;  /* 0x0000000000017941 */ /* 0x000fea0003800000 */
.L_x_18329:
[----:B------:R-:W-:Y:S01]  /*3800*/  LEA R3, R0, 0x3b800000, 0x17 ;  /* 0x3b80000000037811 */ /* 0x000fe200078eb8ff */
[----:B------:R-:W-:-:S05]  /*3810*/  IMAD.SHL.U32 R0, R2, 0x100000, RZ ;  /* 0x0010000002007824 */ /* 0x000fca00078e00ff */
[----:B------:R-:W-:Y:S02]  /*3820*/  LOP3.LUT R0, R3, R0, R4, 0xfe, !PT ;  /* 0x0000000003007212 */ /* 0x000fe400078efe04 */
.L_x_18328:
[----:B------:R-:W-:Y:S05]  /*3830*/  BSYNC B0 ;  /* 0x0000000000007941 */ /* 0x000fea0003800000 */
.L_x_18327:
[----:B------:R-:W0:Y:S02]  /*3840*/  F2I.FTZ.TRUNC.NTZ R0, R0 ;  /* 0x0000000000007305 */ /* 0x000e24000021f100 */
[----:B0-----:R-:W-:Y:S01]  /*3850*/  PRMT R25, R0, 0x7610, R25 ;  /* 0x0000761000197816 */ /* 0x001fe20000000019 */
[----:B------:R-:W-:Y:S05]  /*3860*/  BRA `(.L_x_18307) ;  /* 0x0000046000007947 */ /* 0x000fea0003800000 */
.L_x_18325:
        /* <DEDUP_REMOVED lines=21> */
.L_x_18334:
[----:B------:R-:W-:Y:S05]  /*39c0*/  BSYNC B1 ;  /* 0x0000000000017941 */ /* 0x000fea0003800000 */
.L_x_18333:
[----:B------:R-:W-:Y:S01]  /*39d0*/  LEA R3, R0, 0x37800000, 0x17 ;  /* 0x3780000000037811 */ /* 0x000fe200078eb8ff */
[----:B------:R-:W-:-:S05]  /*39e0*/  IMAD.SHL.U32 R0, R2, 0x200000, RZ ;  /* 0x0020000002007824 */ /* 0x000fca00078e00ff */
[----:B------:R-:W-:Y:S02]  /*39f0*/  LOP3.LUT R0, R3, R0, R4, 0xfe, !PT ;  /* 0x0000000003007212 */ /* 0x000fe400078efe04 */
.L_x_18332:
[----:B------:R-:W-:Y:S05]  /*3a00*/  BSYNC B0 ;  /* 0x0000000000007941 */ /* 0x000fea0003800000 */
.L_x_18331:
[----:B------:R-:W0:Y:S02]  /*3a10*/  F2I.FTZ.TRUNC.NTZ R0, R0 ;  /* 0x0000000000007305 */ /* 0x000e24000021f100 */
[----:B0-----:R-:W-:Y:S01]  /*3a20*/  PRMT R25, R0, 0x7610, R25 ;  /* 0x0000761000197816 */ /* 0x001fe20000000019 */
[----:B------:R-:W-:Y:S05]  /*3a30*/  BRA `(.L_x_18307) ;  /* 0x0000029000007947 */ /* 0x000fea0003800000 */
.L_x_18324:
[----:B------:R-:W-:-:S13]  /*3a40*/  ISETP.NE.AND P0, PT, R0, 0x1c, PT ;  /* 0x0000001c0000780c */ /* 0x000fda0003f05270 */
[----:B------:R-:W-:Y:S05]  /*3a50*/  @!P0 BRA `(.L_x_18335) ;  /* 0x0000026000008947 */ /* 0x000fea0003800000 */
[----:B------:R-:W-:-:S13]  /*3a60*/  ISETP.NE.AND P0, PT, R0, 0x1d, PT ;  /* 0x0000001d0000780c */ /* 0x000fda0003f05270 */
[----:B------:R-:W-:Y:S05]  /*3a70*/  @!P0 BRA `(.L_x_18336) ;  /* 0x0000022000008947 */ /* 0x000fea0003800000 */
[----:B------:R-:W-:-:S13]  /*3a80*/  ISETP.NE.AND P0, PT, R0, 0x2c, PT ;  /* 0x0000002c0000780c */ /* 0x000fda0003f05270 */
[----:B------:R-:W-:Y:S05]  /*3a90*/  @P0 BRA `(.L_x_18312) ;  /* 0x000000c000000947 */ /* 0x000fea0003800000 */
[----:B------:R-:W4:Y:S01]  /*3aa0*/  LDG.E.U8 R2, [R2.64] ;  /* 0x0000002402027981 */ /* 0x000f22000c1e1100 */
[----:B------:R-:W-:Y:S01]  /*3ab0*/  BSSY B0, `(.L_x_18337) ;  /* 0x0000007000007945 */ /* 0x000fe20003800000 */
[----:B------:R-:W-:Y:S01]  /*3ac0*/  IMAD.MOV.U32 R0, RZ, RZ, 0x400000 ;  /* 0x00400000ff007424 */ /* 0x000fe200078e00ff */
[----:B----4-:R-:W-:-:S13]  /*3ad0*/  ISETP.NE.AND P0, PT, R2, RZ, PT ;  /* 0x000000ff0200720c */ /* 0x010fda0003f05270 */
[----:B------:R-:W-:Y:S05]  /*3ae0*/  @!P0 BRA `(.L_x_18338) ;  /* 0x0000003000008947 */ /* 0x000fea0003800000 */
[----:B------:R-:W-:-:S13]  /*3af0*/  ISETP.NE.AND P0, PT, R2, 0xff, PT ;  /* 0x000000ff0200780c */ /* 0x000fda0003f05270 */
[----:B------:R-:W-:Y:S02]  /*3b00*/  @!P0 IMAD.MOV.U32 R0, RZ, RZ, 0x7f800001 ;  /* 0x7f800001ff008424 */ /* 0x000fe400078e00ff */
[----:B------:R-:W-:Y:S02]  /*3b10*/  @P0 IMAD.SHL.U32 R0, R2, 0x800000, RZ ;  /* 0x0080000002000824 */ /* 0x000fe400078e00ff */
.L_x_18338:
[----:B------:R-:W-:Y:S05]  /*3b20*/  BSYNC B0 ;  /* 0x0000000000007941 */ /* 0x000fea0003800000 */
.L_x_18337:
[----:B------:R-:W0:Y:S02]  /*3b30*/  F2I.FTZ.TRUNC.NTZ R0, R0 ;  /* 0x0000000000007305 */ /* 0x000e24000021f100 */
[----:B0-----:R-:W-:Y:S01]  /*3b40*/  PRMT R25, R0, 0x7610, R25 ;  /* 0x0000761000197816 */ /* 0x001fe20000000019 */
[----:B------:R-:W-:Y:S05]  /*3b50*/  BRA `(.L_x_18307) ;  /* 0x0000017000007947 */ /* 0x000fea0003800000 */
.L_x_18312:
        /* <DEDUP_REMOVED lines=18> */
[----:B0123-5:R-:W-:Y:S05]  /*3c80*/  CALL.ABS.NOINC R2 ;  /* 0x0000000002007343 */ /* 0x02ffea0003c00000 */
[----:B------:R-:W-:Y:S05]  /*3c90*/  BRA `(.L_x_18307) ;  /* 0x0000003000007947 */ /* 0x000fea0003800000 */
.L_x_18336:
[----:B------:R0:W5:Y:S01]  /*3ca0*/  LDG.E.U8 R25, [R2.64] ;  /* 0x0000002402197981 */ /* 0x000162000c1e1100 */
[----:B------:R-:W-:Y:S05]  /*3cb0*/  BRA `(.L_x_18307) ;  /* 0x0000001000007947 */ /* 0x000fea0003800000 */
.L_x_18335:
[----:B------:R0:W5:Y:S02]  /*3cc0*/  LDG.E.U8 R25, [R2.64] ;  /* 0x0000002402197981 */ /* 0x000164000c1e1100 */
.L_x_18307:
[----:B------:R-:W-:Y:S05]  /*3cd0*/  BSYNC B6 ;  /* 0x0000000000067941 */ /* 0x000fea0003800000 */
.L_x_18306:
[----:B---3--:R-:W-:Y:S01]  /*3ce0*/  PRMT R0, R27, 0x8880, RZ ;  /* 0x000088801b007816 */ /* 0x008fe200000000ff */
[----:B------:R-:W-:Y:S03]  /*3cf0*/  BSSY B0, `(.L_x_18339) ;  /* 0x00000b3000007945 */ /* 0x000fe60003800000 */
        /* <DEDUP_REMOVED lines=8> */
[----:B------:R-:W3:Y:S01]  /*3d80*/  S2R R6, SR_TID.X ;  /* 0x0000000000067919 */ /* 0x000ee20000002100 */
[----:B------:R-:W-:Y:S01]  /*3d90*/  BSSY B1, `(.L_x_18342) ;  /* 0x000001e000017945 */ /* 0x000fe20003800000 */
[CC--:B---3--:R-:W-:Y:S02]  /*3da0*/  ISETP.GE.AND P3, PT, R6.reuse, R17.reuse, PT ;  /* 0x000000110600720c */ /* 0x0c8fe40003f66270 */
[C---:B0-----:R-:W-:Y:S02]  /*3db0*/  IADD3 R2, R6.reuse, 0x100, RZ ;  /* 0x0000010006027810 */ /* 0x041fe40007ffe0ff */
[----:B------:R-:W-:Y:S02]  /*3dc0*/  IADD3 R8, R6, 0x80, RZ ;  /* 0x0000008006087810 */ /* 0x000fe40007ffe0ff */
[----:B------:R-:W-:Y:S02]  /*3dd0*/  ISETP.GE.AND P0, PT, R2, R17, PT ;  /* 0x000000110200720c */ /* 0x000fe40003f06270 */
[----:B------:R-:W-:-:S02]  /*3de0*/  IADD3 R4, R6, 0x180, RZ ;  /* 0x0000018006047810 */ /* 0x000fc40007ffe0ff */
[----:B------:R-:W-:Y:S02]  /*3df0*/  PRMT R2, R27, 0x8880, RZ ;  /* 0x000088801b027816 */ /* 0x000fe400000000ff */
[-C--:B------:R-:W-:Y:S02]  /*3e00*/  ISETP.GE.AND P2, PT, R8, R17.reuse, PT ;  /* 0x000000110800720c */ /* 0x080fe40003f46270 */
[----:B------:R-:W-:Y:S02]  /*3e10*/  ISETP.GE.AND P1, PT, R4, R17, PT ;  /* 0x000000110400720c */ /* 0x000fe40003f26270 */
[----:B------:R-:W-:Y:S01]  /*3e20*/  PRMT R2, R2, 0x7710, RZ ;  /* 0x0000771002027816 */ /* 0x000fe200000000ff */
[----:B------:R-:W-:Y:S05]  /*3e30*/  @P3 BRA `(.L_x_18343) ;  /* 0x0000013000003947 */ /* 0x000fea0003800000 */
[----:B------:R-:W-:Y:S01]  /*3e40*/  IMAD.MOV.U32 R0, RZ, RZ, 0x1 ;  /* 0x00000001ff007424 */ /* 0x000fe200078e00ff */
[----:B------:R-:W-:-:S04]  /*3e50*/  PRMT R3, R2, 0x7610, R3 ;  /* 0x0000761002037816 */ /* 0x000fc80000000003 */
.L_x_18344:
[----:B------:R-:W-:Y:S02]  /*3e60*/  LOP3.LUT R4, R3, 0x1, RZ, 0xc0, !PT ;  /* 0x0000000103047812 */ /* 0x000fe400078ec0ff */
[----:B-----5:R-:W-:-:S02]  /*3e70*/  PRMT R6, R24, 0x9910, RZ ;  /* 0x0000991018067816 */ /* 0x020fc400000000ff */
[----:B------:R-:W-:Y:S02]  /*3e80*/  ISETP.NE.U32.AND P3, PT, R4, 0x1, PT ;  /* 0x000000010400780c */ /* 0x000fe40003f65070 */
[C---:B------:R-:W-:Y:S02]  /*3e90*/  LOP3.LUT R4, R3.reuse, 0x80, RZ, 0xc0, !PT ;  /* 0x0000008003047812 */ /* 0x040fe400078ec0ff */
[----:B------:R-:W-:Y:S02]  /*3ea0*/  SEL R24, R24, 0x1, !P3 ;  /* 0x0000000118187807 */ /* 0x000fe40005800000 */
[----:B------:R-:W-:Y:S02]  /*3eb0*/  LEA.HI R4, R4, R3, RZ, 0x19 ;  /* 0x0000000304047211 */ /* 0x000fe400078fc8ff */
[----:B------:R-:W-:Y:S02]  /*3ec0*/  IADD3 R3, R3, 0x1, RZ ;  /* 0x0000000103037810 */ /* 0x000fe40007ffe0ff */
[----:B------:R-:W-:-:S02]  /*3ed0*/  PRMT R0, R0, 0x9910, RZ ;  /* 0x0000991000007816 */ /* 0x000fc400000000ff */
[----:B------:R-:W-:Y:S02]  /*3ee0*/  LOP3.LUT R3, R3, 0xff, RZ, 0xc0, !PT ;  /* 0x000000ff03037812 */ /* 0x000fe400078ec0ff */
[----:B------:R-:W-:Y:S01]  /*3ef0*/  PRMT R5, R24, 0x9910, RZ ;  /* 0x0000991018057816 */ /* 0x000fe200000000ff */
[----:B------:R-:W-:Y:S01]  /*3f00*/  IMAD.MOV.U32 R24, RZ, RZ, R6 ;  /* 0x000000ffff187224 */ /* 0x000fe200078e0006 */
[----:B------:R-:W-:Y:S02]  /*3f10*/  ISETP.GT.U32.AND P3, PT, R3, 0x2, PT ;  /* 0x000000020300780c */ /* 0x000fe40003f64070 */
[----:B------:R-:W-:Y:S01]  /*3f20*/  PRMT R4, R4, 0x8880, RZ ;  /* 0x0000888004047816 */ /* 0x000fe200000000ff */
[----:B------:R-:W-:Y:S02]  /*3f30*/  IMAD R24, R24, R24, RZ ;  /* 0x0000001818187224 */ /* 0x000fe400078e02ff */
[----:B------:R-:W-:Y:S01]  /*3f40*/  IMAD R0, R0, R5, RZ ;  /* 0x0000000500007224 */ /* 0x000fe200078e02ff */
[----:B------:R-:W-:-:S07]  /*3f50*/  SHF.R.S32.HI R3, RZ, 0x1, R4 ;  /* 0x00000001ff037819 */ /* 0x000fce0000011404 */
[----:B------:R-:W-:Y:S05]  /*3f60*/  @P3 BRA `(.L_x_18344) ;  /* 0xfffffef000003947 */ /* 0x000fea000383ffff */
.L_x_18343:
[----:B------:R-:W-:Y:S05]  /*3f70*/  BSYNC B1 ;  /* 0x0000000000017941 */ /* 0x000fea0003800000 */
.L_x_18342:
[----:B------:R-:W-:Y:S01]  /*3f80*/  BSSY B1, `(.L_x_18345) ;  /* 0x0000015000017945 */ /* 0x000fe20003800000 */
[----:B------:R-:W-:Y:S05]  /*3f90*/  @P2 BRA `(.L_x_18346) ;  /* 0x0000013000002947 */ /* 0x000fea0003800000 */
[----:B------:R-:W-:Y:S01]  /*3fa0*/  IMAD.MOV.U32 R22, RZ, RZ, 0x1 ;  /* 0x00000001ff167424 */ /* 0x000fe200078e00ff */
[----:B------:R-:W-:-:S04]  /*3fb0*/  PRMT R3, R2, 0x7610, R3 ;  /* 0x0000761002037816 */ /* 0x000fc80000000003 */
.L_x_18347:
[----:B------:R-:W-:Y:S02]  /*3fc0*/  LOP3.LUT R4, R3, 0x1, RZ, 0xc0, !PT ;  /* 0x0000000103047812 */ /* 0x000fe400078ec0ff */
[----:B-1---5:R-:W-:Y:S02]  /*3fd0*/  PRMT R6, R23, 0x9910, RZ ;  /* 0x0000991017067816 */ /* 0x022fe400000000ff */
[----:B------:R-:W-:Y:S02]  /*3fe0*/  ISETP.NE.U32.AND P2, PT, R4, 0x1, PT ;  /* 0x000000010400780c */ /* 0x000fe40003f45070 */
[----:B------:R-:W-:Y:S02]  /*3ff0*/  LOP3.LUT R4, R3, 0x80, RZ, 0xc0, !PT ;  /* 0x0000008003047812 */ /* 0x000fe400078ec0ff */
[----:B------:R-:W-:-:S02]  /*4000*/  SEL R23, R23, 0x1, !P2 ;  /* 0x0000000117177807 */ /* 0x000fc40005000000 */
[----:B------:R-:W-:Y:S02]  /*4010*/  LEA.HI R4, R4, R3, RZ, 0x19 ;  /* 0x0000000304047211 */ /* 0x000fe400078fc8ff */
[----:B------:R-:W-:Y:S02]  /*4020*/  IADD3 R3, R3, 0x1, RZ ;  /* 0x0000000103037810 */ /* 0x000fe40007ffe0ff */
[----:B------:R-:W-:Y:S02]  /*4030*/  PRMT R22, R22, 0x9910, RZ ;  /* 0x0000991016167816 */ /* 0x000fe400000000ff */
[----:B------:R-:W-:Y:S02]  /*4040*/  LOP3.LUT R3, R3, 0xff, RZ, 0xc0, !PT ;  /* 0x000000ff03037812 */ /* 0x000fe400078ec0ff */
[----:B------:R-:W-:Y:S01]  /*4050*/  PRMT R5, R23, 0x9910, RZ ;  /* 0x0000991017057816 */ /* 0x000fe200000000ff */
[----:B------:R-:W-:Y:S01]  /*4060*/  IMAD.MOV.U32 R23, RZ, RZ, R6 ;  /* 0x000000ffff177224 */ /* 0x000fe200078e0006 */
[----:B------:R-:W-:-:S02]  /*4070*/  ISETP.GT.U32.AND P2, PT, R3, 0x2, PT ;  /* 0x000000020300780c */ /* 0x000fc40003f44070 */
[----:B------:R-:W-:Y:S01]  /*4080*/  PRMT R4, R4, 0x8880, RZ ;  /* 0x0000888004047816 */ /* 0x000fe200000000ff */
[----:B------:R-:W-:Y:S02]  /*4090*/  IMAD R23, R23, R23, RZ ;  /* 0x0000001717177224 */ /* 0x000fe400078e02ff */
[----:B------:R-:W-:Y:S01]  /*40a0*/  IMAD R22, R22, R5, RZ ;  /* 0x0000000516167224 */ /* 0x000fe200078e02ff */
[----:B------:R-:W-:-:S07]  /*40b0*/  SHF.R.S32.HI R3, RZ, 0x1, R4 ;  /* 0x00000001ff037819 */ /* 0x000fce0000011404 */
[----:B------:R-:W-:Y:S05]  /*40c0*/  @P2 BRA `(.L_x_18347) ;  /* 0xfffffef000002947 */ /* 0x000fea000383ffff */
.L_x_18346:
[----:B------:R-:W-:Y:S05]  /*40d0*/  BSYNC B1 ;  /* 0x0000000000017941 */ /* 0x000fea0003800000 */
.L_x_18345:
[----:B------:R-:W-:Y:S01]  /*40e0*/  BSSY B1, `(.L_x_18348) ;  /* 0x0000017000017945 */ /* 0x000fe20003800000 */
[----:B------:R-:W-:Y:S05]  /*40f0*/  @P0 BRA `(.L_x_18349) ;  /* 0x0000015000000947 */ /* 0x000fea0003800000 */
[----:B------:R-:W-:Y:S01]  /*4100*/  IMAD.MOV.U32 R19, RZ, RZ, 0x1 ;  /* 0x00000001ff137424 */ /* 0x000fe200078e00ff */
[----:B------:R-:W-:-:S04]  /*4110*/  PRMT R3, R2, 0x7610, R3 ;  /* 0x0000761002037816 */ /* 0x000fc80000000003 */
.L_x_18350:
[C---:B------:R-:W-:Y:S02]  /*4120*/  LOP3.LUT R4, R3.reuse, 0x1, RZ, 0xc0, !PT ;  /* 0x0000000103047812 */ /* 0x040fe400078ec0ff */
        /* <DEDUP_REMOVED lines=18> */
.L_x_18349:
[----:B------:R-:W-:Y:S05]  /*4250*/  BSYNC B1 ;  /* 0x0000000000017941 */ /* 0x000fea0003800000 */
.L_x_18348:
[----:B------:R-:W-:Y:S01]  /*4260*/  BSSY B1, `(.L_x_18351) ;  /* 0x0000027000017945 */ /* 0x000fe20003800000 */
[----:B------:R-:W-:Y:S05]  /*4270*/  @P1 BRA `(.L_x_18352) ;  /* 0x0000025000001947 */ /* 0x000fea0003800000 */
[C---:B------:R-:W-:Y:S02]  /*4280*/  LOP3.LUT R4, R2.reuse, 0x1, RZ, 0xc0, !PT ;  /* 0x0000000102047812 */ /* 0x040fe400078ec0ff */
[----:B------:R-:W-:Y:S02]  /*4290*/  IADD3 R3, R2, 0x1, RZ ;  /* 0x0000000102037810 */ /* 0x000fe40007ffe0ff */
[----:B------:R-:W-:Y:S02]  /*42a0*/  ISETP.NE.U32.AND P0, PT, R4, 0x1, PT ;  /* 0x000000010400780c */ /* 0x000fe40003f05070 */
[----:B------:R-:W-:Y:S02]  /*42b0*/  LOP3.LUT R4, R3, 0xff, RZ, 0xc0, !PT ;  /* 0x000000ff03047812 */ /* 0x000fe400078ec0ff */
[----:B----45:R-:W-:Y:S02]  /*42c0*/  SEL R3, R25, 0x1, !P0 ;  /* 0x0000000119037807 */ /* 0x030fe40004000000 */
        /* <DEDUP_REMOVED lines=12> */
.L_x_18353:
        /* <DEDUP_REMOVED lines=20> */
.L_x_18352:
[----:B------:R-:W-:Y:S05]  /*44d0*/  BSYNC B1 ;  /* 0x0000000000017941 */ /* 0x000fea0003800000 */
.L_x_18351:
[----:B------:R-:W-:Y:S05]  /*44e0*/  BRA `(.L_x_18341) ;  /* 0x0000033000007947 */ /* 0x000fea0003800000 */
.L_x_18340:
[----:B------:R-:W3:Y:S01]  /*44f0*/  S2R R0, SR_TID.X ;  /* 0x0000000000007919 */ /* 0x000ee20000002100 */
[----:B0-----:R-:W0:Y:S01]  /*4500*/  LDC.U8 R2, c[0x0][0x168] ;  /* 0x00005a00ff027b82 */ /* 0x001e220000000000 */
[----:B------:R-:W-:Y:S01]  /*4510*/  BSSY B1, `(.L_x_18354) ;  /* 0x0000014000017945 */ /* 0x000fe20003800000 */
[C---:B---3--:R-:W-:Y:S02]  /*4520*/  ISETP.GE.AND P4, PT, R0.reuse, R17, PT ;  /* 0x000000110000720c */ /* 0x048fe40003f86270 */
[C---:B------:R-:W-:Y:S02]  /*4530*/  IADD3 R4, R0.reuse, 0x80, RZ ;  /* 0x0000008000047810 */ /* 0x040fe40007ffe0ff */
[----:B------:R-:W-:-:S02]  /*4540*/  IADD3 R6, R0, 0x100, RZ ;  /* 0x0000010000067810 */ /* 0x000fc40007ffe0ff */
[----:B------:R-:W-:Y:S02]  /*4550*/  IADD3 R8, R0, 0x180, RZ ;  /* 0x0000018000087810 */ /* 0x000fe40007ffe0ff */
[----:B0-----:R-:W-:Y:S01]  /*4560*/  LOP3.LUT R0, R2, 0x1, RZ, 0xc0, !PT ;  /* 0x0000000102007812 */ /* 0x001fe200078ec0ff */
[----:B------:R-:W-:Y:S01]  /*4570*/  IMAD.MOV.U32 R2, RZ, RZ, 0x1 ;  /* 0x00000001ff027424 */ /* 0x000fe200078e00ff */
[-C--:B------:R-:W-:Y:S02]  /*4580*/  ISETP.GE.AND P0, PT, R4, R17.reuse, PT ;  /* 0x000000110400720c */ /* 0x080fe40003f06270 */
[----:B------:R-:W-:Y:S02]  /*4590*/  ISETP.NE.U32.AND P3, PT, R0, 0x1, PT ;  /* 0x000000010000780c */ /* 0x000fe40003f65070 */
[-C--:B------:R-:W-:Y:S02]  /*45a0*/  ISETP.GE.AND P1, PT, R6, R17.reuse, PT ;  /* 0x000000110600720c */ /* 0x080fe40003f26270 */
[----:B------:R-:W-:-:S02]  /*45b0*/  ISETP.GE.AND P2, PT, R8, R17, PT ;  /* 0x000000110800720c */ /* 0x000fc40003f46270 */
[----:B------:R-:W-:Y:S01]  /*45c0*/  SEL R2, R2, 0xffff, P3 ;  /* 0x0000ffff02027807 */ /* 0x000fe20001800000 */
[----:B------:R-:W-:Y:S05]  /*45d0*/  @P4 BRA `(.L_x_18355) ;  /* 0x0000007000004947 */ /* 0x000fea0003800000 */
[----:B-----5:R-:W-:Y:S01]  /*45e0*/  LOP3.LUT R24, R24, 0xff, RZ, 0xc0, !PT ;  /* 0x000000ff18187812 */ /* 0x020fe200078ec0ff */
[----:B------:R-:W-:-:S03]  /*45f0*/  IMAD.MOV.U32 R0, RZ, RZ, 0x1 ;  /* 0x00000001ff007424 */ /* 0x000fc600078e00ff */
[----:B------:R-:W-:-:S13]  /*4600*/  ISETP.NE.AND P3, PT, R24, 0x1, PT ;  /* 0x000000011800780c */ /* 0x000fda0003f65270 */
[----:B------:R-:W-:Y:S05]  /*4610*/  @!P3 BRA `(.L_x_18355) ;  /* 0x000000300000b947 */ /* 0x000fea0003800000 */
[----:B------:R-:W-:Y:S02]  /*4620*/  ISETP.NE.AND P3, PT, R24, 0xff, PT ;  /* 0x000000ff1800780c */ /* 0x000fe40003f65270 */
[----:B------:R-:W-:-:S11]  /*4630*/  PRMT R0, R2, 0x7610, R0 ;  /* 0x0000761002007816 */ /* 0x000fd60000000000 */
[----:B------:R-:W-:Y:S02]  /*4640*/  @P3 PRMT R0, RZ, 0x7610, R0 ;  /* 0x00007610ff003816 */ /* 0x000fe40000000000 */
.L_x_18355:
[----:B------:R-:W-:Y:S05]  /*4650*/  BSYNC B1 ;  /* 0x0000000000017941 */ /* 0x000fea0003800000 */
.L_x_18354:
[----:B------:R-:W-:Y:S01]  /*4660*/  BSSY B1, `(.L_x_18356) ;  /* 0x0000009000017945 */ /* 0x000fe20003800000 */
[----:B------:R-:W-:Y:S05]  /*4670*/  @P0 BRA `(.L_x_18357) ;  /* 0x0000007000000947 */ /* 0x000fea0003800000 */
[----:B-1---5:R-:W-:Y:S01]  /*4680*/  LOP3.LUT R23, R23, 0xff, RZ, 0xc0, !PT ;  /* 0x000000ff17177812 */ /* 0x022fe200078ec0ff */
[----:B------:R-:W-:-:S03]  /*4690*/  IMAD.MOV.U32 R22, RZ, RZ, 0x1 ;  /* 0x00000001ff167424 */ /* 0x000fc600078e00ff */
[----:B------:R-:W-:-:S13]  /*46a0*/  ISETP.NE.AND P0, PT, R23, 0x1, PT ;  /* 0x000000011700780c */ /* 0x000fda0003f05270 */
[----:B------:R-:W-:Y:S05]  /*46b0*/  @!P0 BRA `(.L_x_18357) ;  /* 0x0000003000008947 */ /* 0x000fea0003800000 */
[----:B------:R-:W-:Y:S02]  /*46c0*/  ISETP.NE.AND P0, PT, R23, 0xff, PT ;  /* 0x000000ff1700780c */ /* 0x000fe40003f05270 */
[----:B------:R-:W-:-:S11]  /*46d0*/  PRMT R22, R2, 0x7610, R22 ;  /* 0x0000761002167816 */ /* 0x000fd60000000016 */
[----:B------:R-:W-:Y:S02]  /*46e0*/  @P0 PRMT R22, RZ, 0x7610, R22 ;  /* 0x00007610ff160816 */ /* 0x000fe40000000016 */
.L_x_18357:
[----:B------:R-:W-:Y:S05]  /*46f0*/  BSYNC B1 ;  /* 0x0000000000017941 */ /* 0x000fea0003800000 */
.L_x_18356:
[----:B------:R-:W-:Y:S01]  /*4700*/  BSSY B1, `(.L_x_18358) ;  /* 0x0000009000017945 */ /* 0x000fe20003800000 */
[----:B------:R-:W-:Y:S05]  /*4710*/  @P1 BRA `(.L_x_18359) ;  /* 0x0000007000001947 */ /* 0x000fea0003800000 */
[----:B--2--5:R-:W-:Y:S01]  /*4720*/  LOP3.LUT R26, R26, 0xff, RZ, 0xc0, !PT ;  /* 0x000000ff1a1a7812 */ /* 0x024fe200078ec0ff */
[----:B------:R-:W-:-:S03]  /*4730*/  IMAD.MOV.U32 R19, RZ, RZ, 0x1 ;  /* 0x00000001ff137424 */ /* 0x000fc600078e00ff */
[----:B------:R-:W-:-:S13]  /*4740*/  ISETP.NE.AND P0, PT, R26, 0x1, PT ;  /* 0x000000011a00780c */ /* 0x000fda0003f05270 */
[----:B------:R-:W-:Y:S05]  /*4750*/  @!P0 BRA `(.L_x_18359) ;  /* 0x0000003000008947 */ /* 0x000fea0003800000 */
[----:B------:R-:W-:Y:S02]  /*4760*/  ISETP.NE.AND P0, PT, R26, 0xff, PT ;  /* 0x000000ff1a00780c */ /* 0x000fe40003f05270 */
[----:B------:R-:W-:-:S11]  /*4770*/  PRMT R19, R2, 0x7610, R19 ;  /* 0x0000761002137816 */ /* 0x000fd60000000013 */
[----:B------:R-:W-:Y:S02]  /*4780*/  @P0 PRMT R19, RZ, 0x7610, R19 ;  /* 0x00007610ff130816 */ /* 0x000fe40000000013 */
.L_x_18359:
[----:B------:R-:W-:Y:S05]  /*4790*/  BSYNC B1 ;  /* 0x0000000000017941 */ /* 0x000fea0003800000 */
.L_x_18358:
[----:B------:R-:W-:Y:S05]  /*47a0*/  @P2 BRA `(.L_x_18341) ;  /* 0x0000007000002947 */ /* 0x000fea0003800000 */
[----:B----45:R-:W-:Y:S01]  /*47b0*/  LOP3.LUT R25, R25, 0xff, RZ, 0xc0, !PT ;  /* 0x000000ff19197812 */ /* 0x030fe200078ec0ff */
[----:B------:R-:W-:-:S03]  /*47c0*/  IMAD.MOV.U32 R18, RZ, RZ, 0x1 ;  /* 0x00000001ff127424 */ /* 0x000fc600078e00ff */
[----:B------:R-:W-:-:S13]  /*47d0*/  ISETP.NE.AND P0, PT, R25, 0x1, PT ;  /* 0x000000011900780c */ /* 0x000fda0003f05270 */
[----:B------:R-:W-:Y:S05]  /*47e0*/  @!P0 BRA `(.L_x_18341) ;  /* 0x0000003000008947 */ /* 0x000fea0003800000 */
[----:B------:R-:W-:Y:S02]  /*47f0*/  ISETP.NE.AND P0, PT, R25, 0xff, PT ;  /* 0x000000ff1900780c */ /* 0x000fe40003f05270 */
[----:B------:R-:W-:-:S11]  /*4800*/  PRMT R18, R2, 0x7610, R18 ;  /* 0x0000761002127816 */ /* 0x000fd60000000012 */
[----:B------:R-:W-:Y:S02]  /*4810*/  @P0 PRMT R18, RZ, 0x7610, R18 ;  /* 0x00007610ff120816 */ /* 0x000fe40000000012 */
.L_x_18341:
[----:B------:R-:W-:Y:S05]  /*4820*/  BSYNC B0 ;  /* 0x0000000000007941 */ /* 0x000fea0003800000 */
.L_x_18339:
[----:B-1---5:R-:W1:Y:S01]  /*4830*/  S2R R23, SR_TID.X ;  /* 0x0000000000177919 */ /* 0x022e620000002100 */
[----:B------:R-:W3:Y:S01]  /*4840*/  LDC.U8 R24, c[0x0][0x194] ;  /* 0x00006500ff187b82 */ /* 0x000ee20000000000 */
[----:B------:R-:W-:Y:S01]  /*4850*/  BSSY B6, `(.L_x_18360) ;  /* 0x0000100000067945 */ /* 0x000fe20003800000 */
[----:B-1----:R-:W-:-:S13]  /*4860*/  ISETP.GE.AND P0, PT, R23, R17, PT ;  /* 0x000000111700720c */ /* 0x002fda0003f06270 */
[----:B------:R-:W-:Y:S05]  /*4870*/  @P0 BRA `(.L_x_18361) ;  /* 0x00000fd000000947 */ /* 0x000fea0003800000 */
[----:B---3--:R-:W-:Y:S01]  /*4880*/  PRMT R4, R24, 0x9910, RZ ;  /* 0x0000991018047816 */ /* 0x008fe200000000ff */
[----:B0-----:R-:W-:-:S03]  /*4890*/  IMAD R2, R16, 0x200, R23 ;  /* 0x0000020010027824 */ /* 0x001fc600078e0217 */
        /* <DEDUP_REMOVED lines=15> */
.L_x_18365:
[----:B------:R0:W-:Y:S01]  /*4990*/  STG.E.U8 [R2.64], R0 ;  /* 0x0000000002007986 */ /* 0x0001e2000c101124 */
[----:B------:R-:W-:Y:S05]  /*49a0*/  BRA `(.L_x_18367) ;  /* 0x00000e9000007947 */ /* 0x000fea0003800000 */
.L_x_18364:
        /* <DEDUP_REMOVED lines=12> */
.L_x_18369:
[----:B------:R-:W-:-:S04]  /*4a70*/  LOP3.LUT R0, R0, 0xffff, RZ, 0xc0, !PT ;  /* 0x0000ffff00007812 */ /* 0x000fc800078ec0ff */
[----:B------:R-:W-:-:S05]  /*4a80*/  PRMT R5, R0, 0x8880, RZ ;  /* 0x0000888000057816 */ /* 0x000fca00000000ff */
[----:B------:R0:W-:Y:S01]  /*4a90*/  STG.E [R2.64], R5 ;  /* 0x0000000502007986 */ /* 0x0001e2000c101924 */
[----:B------:R-:W-:Y:S05]  /*4aa0*/  BRA `(.L_x_18367) ;  /* 0x00000d9000007947 */ /* 0x000fea0003800000 */
.L_x_18368:
[----:B------:R-:W-:-:S04]  /*4ab0*/  PRMT R5, R0, 0x8880, RZ ;  /* 0x0000888000057816 */ /* 0x000fc800000000ff */
[----:B------:R-:W-:-:S05]  /*4ac0*/  PRMT R5, R5, 0x7710, RZ ;  /* 0x0000771005057816 */ /* 0x000fca00000000ff */
[----:B------:R0:W-:Y:S01]  /*4ad0*/  STG.E.U16 [R2.64], R5 ;  /* 0x0000000502007986 */ /* 0x0001e2000c101524 */
[----:B------:R-:W-:Y:S05]  /*4ae0*/  BRA `(.L_x_18367) ;  /* 0x00000d5000007947 */ /* 0x000fea0003800000 */
.L_x_18363:
        /* <DEDUP_REMOVED lines=9> */
.L_x_18371:
[----:B------:R-:W0:Y:S02]  /*4b80*/  I2F.S8 R4, R0 ;  /* 0x0000000000047306 */ /* 0x000e240000001400 */
[----:B0-----:R-:W-:-:S05]  /*4b90*/  F2FP.PACK_AB R4, RZ, R4 ;  /* 0x00000004ff04723e */ /* 0x001fca00000000ff */
[----:B------:R0:W-:Y:S01]  /*4ba0*/  STG.E.U16 [R2.64], R4 ;  /* 0x0000000402007986 */ /* 0x0001e2000c101524 */
[----:B------:R-:W-:Y:S05]  /*4bb0*/  BRA `(.L_x_18367) ;  /* 0x00000c8000007947 */ /* 0x000fea0003800000 */
.L_x_18370:
        /* <DEDUP_REMOVED lines=10> */
.L_x_18373:
[----:B------:R-:W0:Y:S02]  /*4c60*/  I2F.S8 R0, R0 ;  /* 0x0000000000007306 */ /* 0x000e240000001400 */
[----:B0-----:R-:W-:-:S04]  /*4c70*/  F2FP.PACK_AB R5, RZ, R0 ;  /* 0x00000000ff05723e */ /* 0x001fc800000000ff */
[----:B------:R-:W-:-:S05]  /*4c80*/  PRMT R5, R5, 0x5410, RZ ;  /* 0x0000541005057816 */ /* 0x000fca00000000ff */
[----:B------:R0:W-:Y:S01]  /*4c90*/  STG.E [R2.64], R5 ;  /* 0x0000000502007986 */ /* 0x0001e2000c101924 */
[----:B------:R-:W-:Y:S05]  /*4ca0*/  BRA `(.L_x_18367) ;  /* 0x00000b9000007947 */ /* 0x000fea0003800000 */
.L_x_18372:
[----:B------:R-:W-:-:S04]  /*4cb0*/  PRMT R4, R0, 0x8880, RZ ;  /* 0x0000888000047816 */ /* 0x000fc800000000ff */
[----:B------:R-:W-:-:S06]  /*4cc0*/  PRMT R4, R4, 0x7710, RZ ;  /* 0x0000771004047816 */ /* 0x000fcc00000000ff */
[----:B------:R-:W0:Y:S02]  /*4cd0*/  I2F.F64.S16 R4, R4 ;  /* 0x0000000400047312 */ /* 0x000e240000101c00 */
[----:B0-----:R0:W-:Y:S01]  /*4ce0*/  STG.E.64 [R2.64], R4 ;  /* 0x0000000402007986 */ /* 0x0011e2000c101b24 */
[----:B------:R-:W-:Y:S05]  /*4cf0*/  BRA `(.L_x_18367) ;  /* 0x00000b4000007947 */ /* 0x000fea0003800000 */
.L_x_18362:
        /* <DEDUP_REMOVED lines=12> */
.L_x_18376:
[----:B------:R-:W-:Y:S01]  /*4dc0*/  PRMT R4, R0, 0x8880, RZ ;  /* 0x0000888000047816 */ /* 0x000fe200000000ff */
[----:B------:R-:W-:-:S03]  /*4dd0*/  CS2R R6, SRZ ;  /* 0x0000000000067805 */ /* 0x000fc6000001ff00 */
[----:B------:R-:W-:-:S06]  /*4de0*/  PRMT R4, R4, 0x7710, RZ ;  /* 0x0000771004047816 */ /* 0x000fcc00000000ff */
[----:B------:R-:W0:Y:S02]  /*4df0*/  I2F.F64.S16 R4, R4 ;  /* 0x0000000400047312 */ /* 0x000e240000101c00 */
[----:B0-----:R0:W-:Y:S01]  /*4e00*/  STG.E.128 [R2.64], R4 ;  /* 0x0000000402007986 */ /* 0x0011e2000c101d24 */
[----:B------:R-:W-:Y:S05]  /*4e10*/  BRA `(.L_x_18367) ;  /* 0x00000a2000007947 */ /* 0x000fea0003800000 */
.L_x_18375:
        /* <DEDUP_REMOVED lines=21> */
.L_x_18380:
[----:B------:R-:W-:Y:S05]  /*4f70*/  BSYNC B0 ;  /* 0x0000000000007941 */ /* 0x000fea0003800000 */
.L_x_18379:
[----:B------:R-:W-:-:S05]  /*4f80*/  LOP3.LUT R5, R4, R5, RZ, 0xfc, !PT ;  /* 0x0000000504057212 */ /* 0x000fca00078efcff */
[----:B------:R0:W-:Y:S01]  /*4f90*/  STG.E.U8 [R2.64], R5 ;  /* 0x0000000502007986 */ /* 0x0001e2000c101124 */
[----:B------:R-:W-:Y:S05]  /*4fa0*/  BRA `(.L_x_18367) ;  /* 0x0000089000007947 */ /* 0x000fea0003800000 */
.L_x_18378:
        /* <DEDUP_REMOVED lines=13> */
.L_x_18382:
[----:B------:R-:W-:Y:S01]  /*5080*/  IMAD.MOV.U32 R0, RZ, RZ, 0x7f ;  /* 0x0000007fff007424 */ /* 0x000fe200078e00ff */
[----:B------:R-:W-:-:S04]  /*5090*/  ISETP.GT.U32.AND P0, PT, R4, 0x7f800000, PT ;  /* 0x7f8000000400780c */ /* 0x000fc80003f04070 */
[----:B------:R-:W-:-:S04]  /*50a0*/  SEL R0, R0, 0x7c, P0 ;  /* 0x0000007c00007807 */ /* 0x000fc80000000000 */
.L_x_18383:
[----:B------:R-:W-:Y:S05]  /*50b0*/  BSYNC B0 ;  /* 0x0000000000007941 */ /* 0x000fea0003800000 */
.L_x_18381:
[----:B------:R-:W-:-:S04]  /*50c0*/  LOP3.LUT R4, R5, 0x80000000, RZ, 0xc0, !PT ;  /* 0x8000000005047812 */ /* 0x000fc800078ec0ff */
[----:B------:R-:W-:-:S04]  /*50d0*/  SHF.R.U32.HI R5, RZ, 0x18, R4 ;  /* 0x00000018ff057819 */ /* 0x000fc80000011604 */
[----:B------:R-:W-:-:S05]  /*50e0*/  LOP3.LUT R5, R0, R5, RZ, 0xfc, !PT ;  /* 0x0000000500057212 */ /* 0x000fca00078efcff */
[----:B------:R0:W-:Y:S01]  /*50f0*/  STG.E.U8 [R2.64], R5 ;  /* 0x0000000502007986 */ /* 0x0001e2000c101124 */
[----:B------:R-:W-:Y:S05]  /*5100*/  BRA `(.L_x_18367) ;  /* 0x0000073000007947 */ /* 0x000fea0003800000 */
.L_x_18377:
[----:B------:R-:W0:Y:S02]  /*5110*/  I2F.S8 R4, R0 ;  /* 0x0000000000047306 */ /* 0x000e240000001400 */
[----:B0-----:R-:W-:-:S05]  /*5120*/  F2FP.BF16.PACK_AB R4, RZ, R4 ;  /* 0x00000004ff04723e */ /* 0x001fca00000010ff */
[----:B------:R0:W-:Y:S01]  /*5130*/  STG.E.U16 [R2.64], R4 ;  /* 0x0000000402007986 */ /* 0x0001e2000c101524 */
[----:B------:R-:W-:Y:S05]  /*5140*/  BRA `(.L_x_18367) ;  /* 0x000006f000007947 */ /* 0x000fea0003800000 */
.L_x_18374:
        /* <DEDUP_REMOVED lines=12> */
.L_x_18386:
        /* <DEDUP_REMOVED lines=17> */
.L_x_18389:
[----:B------:R-:W-:-:S04]  /*5320*/  LOP3.LUT R4, R7, 0x80000000, RZ, 0xc0, !PT ;  /* 0x8000000007047812 */ /* 0x000fc800078ec0ff */
[----:B------:R-:W-:-:S04]  /*5330*/  SHF.R.U32.HI R5, RZ, 0x18, R4 ;  /* 0x00000018ff057819 */ /* 0x000fc80000011604 */
[----:B------:R-:W-:-:S04]  /*5340*/  LOP3.LUT R0, R0, R5, RZ, 0xfc, !PT ;  /* 0x0000000500007212 */ /* 0x000fc800078efcff */
[----:B------:R-:W-:Y:S02]  /*5350*/  PRMT R4, R0, 0x7610, R4 ;  /* 0x0000761000047816 */ /* 0x000fe40000000004 */
.L_x_18388:
[----:B------:R-:W-:Y:S05]  /*5360*/  BSYNC B0 ;  /* 0x0000000000007941 */ /* 0x000fea0003800000 */
.L_x_18387:
[----:B------:R0:W-:Y:S01]  /*5370*/  STG.E.U8 [R2.64], R4 ;  /* 0x0000000402007986 */ /* 0x0001e2000c101124 */
[----:B------:R-:W-:Y:S05]  /*5380*/  BRA `(.L_x_18367) ;  /* 0x000004b000007947 */ /* 0x000fea0003800000 */
.L_x_18385:
        /* <DEDUP_REMOVED lines=17> */
.L_x_18392:
[----:B------:R-:W-:-:S04]  /*54a0*/  LOP3.LUT R4, R7, 0x80000000, RZ, 0xc0, !PT ;  /* 0x8000000007047812 */ /* 0x000fc800078ec0ff */
[----:B------:R-:W-:-:S04]  /*54b0*/  SHF.R.U32.HI R5, RZ, 0x18, R4 ;  /* 0x00000018ff057819 */ /* 0x000fc80000011604 */
[----:B------:R-:W-:-:S04]  /*54c0*/  LOP3.LUT R0, R0, R5, RZ, 0xfc, !PT ;  /* 0x0000000500007212 */ /* 0x000fc800078efcff */
[----:B------:R-:W-:Y:S02]  /*54d0*/  PRMT R4, R0, 0x7610, R4 ;  /* 0x0000761000047816 */ /* 0x000fe40000000004 */
.L_x_18391:
[----:B------:R-:W-:Y:S05]  /*54e0*/  BSYNC B0 ;  /* 0x0000000000007941 */ /* 0x000fea0003800000 */
.L_x_18390:
[----:B------:R0:W-:Y:S01]  /*54f0*/  STG.E.U8 [R2.64], R4 ;  /* 0x0000000402007986 */ /* 0x0001e2000c101124 */
[----:B------:R-:W-:Y:S05]  /*5500*/  BRA `(.L_x_18367) ;  /* 0x0000033000007947 */ /* 0x000fea0003800000 */
.L_x_18384:
        /* <DEDUP_REMOVED lines=16> */
[----:B------:R-:W-:-:S04]  /*5610*/  @P2 ISETP.EQ.U32.AND P1, PT, R4, 0x1, P1 ;  /* 0x000000010400280c */ /* 0x000fc80000f22070 */
[----:B------:R-:W-:-:S13]  /*5620*/  @P2 PLOP3.LUT P0, PT, P1, PT, PT, 0x80, 0x0 ;  /* 0x000000000000281c */ /* 0x000fda0000f0f070 */
[----:B------:R-:W-:-:S04]  /*5630*/  @!P0 IMAD.MOV R0, RZ, RZ, R6 ;  /* 0x000000ffff008224 */ /* 0x000fc800078e0206 */
[----:B------:R-:W-:-:S05]  /*5640*/  @P2 IMAD.MOV.U32 R5, RZ, RZ, R0 ;  /* 0x000000ffff052224 */ /* 0x000fca00078e0000 */
[----:B------:R0:W-:Y:S01]  /*5650*/  STG.E.U8 [R2.64], R5 ;  /* 0x0000000502007986 */ /* 0x0001e2000c101124 */
[----:B------:R-:W-:Y:S05]  /*5660*/  BRA `(.L_x_18367) ;  /* 0x000001d000007947 */ /* 0x000fea0003800000 */
.L_x_18366:
        /* <DEDUP_REMOVED lines=18> */
[----:B0-2-4-:R-:W-:Y:S05]  /*5790*/  CALL.ABS.NOINC R2 ;  /* 0x0000000002007343 */ /* 0x015fea0003c00000 */
[----:B------:R-:W-:Y:S05]  /*57a0*/  BRA `(.L_x_18367) ;  /* 0x0000009000007947 */ /* 0x000fea0003800000 */
.L_x_18394:
[----:B------:R-:W-:-:S04]  /*57b0*/  LOP3.LUT R0, R0, 0xffff, RZ, 0xc0, !PT ;  /* 0x0000ffff00007812 */ /* 0x000fc800078ec0ff */
[----:B------:R-:W-:-:S05]  /*57c0*/  PRMT R0, R0, 0x8880, RZ ;  /* 0x0000888000007816 */ /* 0x000fca00000000ff */
[----:B------:R-:W-:-:S05]  /*57d0*/  IMAD.MOV.U32 R4, RZ, RZ, R0 ;  /* 0x000000ffff047224 */ /* 0x000fca00078e0000 */
[----:B------:R-:W-:-:S05]  /*57e0*/  SHF.R.S32.HI R5, RZ, 0x1f, R4 ;  /* 0x0000001fff057819 */ /* 0x000fca0000011404 */
[----:B------:R0:W-:Y:S01]  /*57f0*/  STG.E.64 [R2.64], R4 ;  /* 0x0000000402007986 */ /* 0x0001e2000c101b24 */
[----:B------:R-:W-:Y:S05]  /*5800*/  BRA `(.L_x_18367) ;  /* 0x0000003000007947 */ /* 0x000fea0003800000 */
.L_x_18393:
[----:B------:R-:W-:-:S04]  /*5810*/  LOP3.LUT R0, R0, 0xffff, RZ, 0xc0, !PT ;  /* 0x0000ffff00007812 */ /* 0x000fc800078ec0ff */
[----:B------:R-:W-:-:S05]  /*5820*/  PRMT R5, R0, 0x8880, RZ ;  /* 0x0000888000057816 */ /* 0x000fca00000000ff */
[----:B------:R0:W-:Y:S02]  /*5830*/  STG.E [R2.64], R5 ;  /* 0x0000000502007986 */ /* 0x0001e4000c101924 */
.L_x_18367:
[----:B------:R-:W-:Y:S02]  /*5840*/  IADD3 R23, R23, 0x80, RZ ;  /* 0x0000008017177810 */ /* 0x000fe40007ffe0ff */
.L_x_18361:
[----:B---3--:R-:W-:Y:S05]  /*5850*/  BSYNC B6 ;  /* 0x0000000000067941 */ /* 0x008fea0003800000 */
.L_x_18360:
        /* <DEDUP_REMOVED lines=21> */
.L_x_18400:
[----:B------:R0:W-:Y:S01]  /*59b0*/  STG.E.U8 [R2.64], R22 ;  /* 0x0000001602007986 */ /* 0x0001e2000c101124 */
[----:B------:R-:W-:Y:S05]  /*59c0*/  BRA `(.L_x_18402) ;  /* 0x00000e9000007947 */ /* 0x000fea0003800000 */
.L_x_18399:
        /* <DEDUP_REMOVED lines=12> */
.L_x_18404:
[----:B------:R-:W-:-:S04]  /*5a90*/  LOP3.LUT R22, R22, 0xffff, RZ, 0xc0, !PT ;  /* 0x0000ffff16167812 */ /* 0x000fc800078ec0ff */
[----:B------:R-:W-:-:S05]  /*5aa0*/  PRMT R5, R22, 0x8880, RZ ;  /* 0x0000888016057816 */ /* 0x000fca00000000ff */
[----:B------:R0:W-:Y:S01]  /*5ab0*/  STG.E [R2.64], R5 ;  /* 0x0000000502007986 */ /* 0x0001e2000c101924 */
[----:B------:R-:W-:Y:S05]  /*5ac0*/  BRA `(.L_x_18402) ;  /* 0x00000d9000007947 */ /* 0x000fea0003800000 */
.L_x_18403:
[----:B------:R-:W-:-:S04]  /*5ad0*/  PRMT R5, R22, 0x8880, RZ ;  /* 0x0000888016057816 */ /* 0x000fc800000000ff */
[----:B------:R-:W-:-:S05]  /*5ae0*/  PRMT R5, R5, 0x7710, RZ ;  /* 0x0000771005057816 */ /* 0x000fca00000000ff */
[----:B------:R0:W-:Y:S01]  /*5af0*/  STG.E.U16 [R2.64], R5 ;  /* 0x0000000502007986 */ /* 0x0001e2000c101524 */
[----:B------:R-:W-:Y:S05]  /*5b00*/  BRA `(.L_x_18402) ;  /* 0x00000d5000007947 */ /* 0x000fea0003800000 */
.L_x_18398:
        /* <DEDUP_REMOVED lines=9> */
.L_x_18406:
[----:B------:R-:W0:Y:S02]  /*5ba0*/  I2F.S8 R0, R22 ;  /* 0x0000001600007306 */ /* 0x000e240000001400 */
[----:B0-----:R-:W-:-:S05]  /*5bb0*/  F2FP.PACK_AB R0, RZ, R0 ;  /* 0x00000000ff00723e */ /* 0x001fca00000000ff */
[----:B------:R0:W-:Y:S01]  /*5bc0*/  STG.E.U16 [R2.64], R0 ;  /* 0x0000000002007986 */ /* 0x0001e2000c101524 */
[----:B------:R-:W-:Y:S05]  /*5bd0*/  BRA `(.L_x_18402) ;  /* 0x00000c8000007947 */ /* 0x000fea0003800000 */
.L_x_18405:
        /* <DEDUP_REMOVED lines=10> */
.L_x_18408:
[----:B------:R-:W0:Y:S02]  /*5c80*/  I2F.S8 R22, R22 ;  /* 0x0000001600167306 */ /* 0x000e240000001400 */
[----:B0-----:R-:W-:-:S04]  /*5c90*/  F2FP.PACK_AB R5, RZ, R22 ;  /* 0x00000016ff05723e */ /* 0x001fc800000000ff */
[----:B------:R-:W-:-:S05]  /*5ca0*/  PRMT R5, R5, 0x5410, RZ ;  /* 0x0000541005057816 */ /* 0x000fca00000000ff */
[----:B------:R0:W-:Y:S01]  /*5cb0*/  STG.E [R2.64], R5 ;  /* 0x0000000502007986 */ /* 0x0001e2000c101924 */
[----:B------:R-:W-:Y:S05]  /*5cc0*/  BRA `(.L_x_18402) ;  /* 0x00000b9000007947 */ /* 0x000fea0003800000 */
.L_x_18407:
[----:B------:R-:W-:-:S04]  /*5cd0*/  PRMT R4, R22, 0x8880, RZ ;  /* 0x0000888016047816 */ /* 0x000fc800000000ff */
[----:B------:R-:W-:-:S06]  /*5ce0*/  PRMT R4, R4, 0x7710, RZ ;  /* 0x0000771004047816 */ /* 0x000fcc00000000ff */
[----:B------:R-:W0:Y:S02]  /*5cf0*/  I2F.F64.S16 R4, R4 ;  /* 0x0000000400047312 */ /* 0x000e240000101c00 */
[----:B0-----:R0:W-:Y:S01]  /*5d00*/  STG.E.64 [R2.64], R4 ;  /* 0x0000000402007986 */ /* 0x0011e2000c101b24 */
[----:B------:R-:W-:Y:S05]  /*5d10*/  BRA `(.L_x_18402) ;  /* 0x00000b4000007947 */ /* 0x000fea0003800000 */
.L_x_18397:
        /* <DEDUP_REMOVED lines=12> */
.L_x_18411:
[----:B------:R-:W-:Y:S01]  /*5de0*/  PRMT R4, R22, 0x8880, RZ ;  /* 0x0000888016047816 */ /* 0x000fe200000000ff */
[----:B------:R-:W-:-:S03]  /*5df0*/  CS2R R6, SRZ ;  /* 0x0000000000067805 */ /* 0x000fc6000001ff00 */
[----:B------:R-:W-:-:S06]  /*5e00*/  PRMT R4, R4, 0x7710, RZ ;  /* 0x0000771004047816 */ /* 0x000fcc00000000ff */
[----:B------:R-:W0:Y:S02]  /*5e10*/  I2F.F64.S16 R4, R4 ;  /* 0x0000000400047312 */ /* 0x000e240000101c00 */
[----:B0-----:R0:W-:Y:S01]  /*5e20*/  STG.E.128 [R2.64], R4 ;  /* 0x0000000402007986 */ /* 0x0011e2000c101d24 */
[----:B------:R-:W-:Y:S05]  /*5e30*/  BRA `(.L_x_18402) ;  /* 0x00000a2000007947 */ /* 0x000fea0003800000 */
.L_x_18410:
        /* <DEDUP_REMOVED lines=21> */
.L_x_18415:
[----:B------:R-:W-:Y:S05]  /*5f90*/  BSYNC B0 ;  /* 0x0000000000007941 */ /* 0x000fea0003800000 */
.L_x_18414:
[----:B------:R-:W-:-:S05]  /*5fa0*/  LOP3.LUT R5, R0, R5, RZ, 0xfc, !PT ;  /* 0x0000000500057212 */ /* 0x000fca00078efcff */
[----:B------:R0:W-:Y:S01]  /*5fb0*/  STG.E.U8 [R2.64], R5 ;  /* 0x0000000502007986 */ /* 0x0001e2000c101124 */
[----:B------:R-:W-:Y:S05]  /*5fc0*/  BRA `(.L_x_18402) ;  /* 0x0000089000007947 */ /* 0x000fea0003800000 */
.L_x_18413:
        /* <DEDUP_REMOVED lines=13> */
.L_x_18417:
[----:B------:R-:W-:Y:S01]  /*60a0*/  IMAD.MOV.U32 R0, RZ, RZ, 0x7f ;  /* 0x0000007fff007424 */ /* 0x000fe200078e00ff */
[----:B------:R-:W-:-:S04]  /*60b0*/  ISETP.GT.U32.AND P0, PT, R4, 0x7f800000, PT ;  /* 0x7f8000000400780c */ /* 0x000fc80003f04070 */
[----:B------:R-:W-:-:S04]  /*60c0*/  SEL R0, R0, 0x7c, P0 ;  /* 0x0000007c00007807 */ /* 0x000fc80000000000 */
.L_x_18418:
[----:B------:R-:W-:Y:S05]  /*60d0*/  BSYNC B0 ;  /* 0x0000000000007941 */ /* 0x000fea0003800000 */
.L_x_18416:
[----:B------:R-:W-:-:S04]  /*60e0*/  LOP3.LUT R4, R5, 0x80000000, RZ, 0xc0, !PT ;  /* 0x8000000005047812 */ /* 0x000fc800078ec0ff */
[----:B------:R-:W-:-:S04]  /*60f0*/  SHF.R.U32.HI R5, RZ, 0x18, R4 ;  /* 0x00000018ff057819 */ /* 0x000fc80000011604 */
[----:B------:R-:W-:-:S05]  /*6100*/  LOP3.LUT R5, R0, R5, RZ, 0xfc, !PT ;  /* 0x0000000500057212 */ /* 0x000fca00078efcff */
[----:B------:R0:W-:Y:S01]  /*6110*/  STG.E.U8 [R2.64], R5 ;  /* 0x0000000502007986 */ /* 0x0001e2000c101124 */
[----:B------:R-:W-:Y:S05]  /*6120*/  BRA `(.L_x_18402) ;  /* 0x0000073000007947 */ /* 0x000fea0003800000 */
.L_x_18412:
[----:B------:R-:W0:Y:S02]  /*6130*/  I2F.S8 R0, R22 ;  /* 0x0000001600007306 */ /* 0x000e240000001400 */
[----:B0-----:R-:W-:-:S05]  /*6140*/  F2FP.BF16.PACK_AB R0, RZ, R0 ;  /* 0x00000000ff00723e */ /* 0x001fca00000010ff */
[----:B------:R0:W-:Y:S01]  /*6150*/  STG.E.U16 [R2.64], R0 ;  /* 0x0000000002007986 */ /* 0x0001e2000c101524 */
[----:B------:R-:W-:Y:S05]  /*6160*/  BRA `(.L_x_18402) ;  /* 0x000006f000007947 */ /* 0x000fea0003800000 */
.L_x_18409:
        /* <DEDUP_REMOVED lines=12> */
.L_x_18421:
        /* <DEDUP_REMOVED lines=17> */
.L_x_18424:
[----:B------:R-:W-:-:S04]  /*6340*/  LOP3.LUT R0, R7, 0x80000000, RZ, 0xc0, !PT ;  /* 0x8000000007007812 */ /* 0x000fc800078ec0ff */
[----:B------:R-:W-:-:S04]  /*6350*/  SHF.R.U32.HI R5, RZ, 0x18, R0 ;  /* 0x00000018ff057819 */ /* 0x000fc80000011600 */
[----:B------:R-:W-:-:S04]  /*6360*/  LOP3.LUT R4, R4, R5, RZ, 0xfc, !PT ;  /* 0x0000000504047212 */ /* 0x000fc800078efcff */
[----:B------:R-:W-:Y:S02]  /*6370*/  PRMT R0, R4, 0x7610, R0 ;  /* 0x0000761004007816 */ /* 0x000fe40000000000 */
.L_x_18423:
[----:B------:R-:W-:Y:S05]  /*6380*/  BSYNC B0 ;  /* 0x0000000000007941 */ /* 0x000fea0003800000 */
.L_x_18422:
[----:B------:R0:W-:Y:S01]  /*6390*/  STG.E.U8 [R2.64], R0 ;  /* 0x0000000002007986 */ /* 0x0001e2000c101124 */
[----:B------:R-:W-:Y:S05]  /*63a0*/  BRA `(.L_x_18402) ;  /* 0x000004b000007947 */ /* 0x000fea0003800000 */
.L_x_18420:
        /* <DEDUP_REMOVED lines=17> */
.L_x_18427:
[----:B------:R-:W-:-:S04]  /*64c0*/  LOP3.LUT R0, R7, 0x80000000, RZ, 0xc0, !PT ;  /* 0x8000000007007812 */ /* 0x000fc800078ec0ff */
[----:B------:R-:W-:-:S04]  /*64d0*/  SHF.R.U32.HI R5, RZ, 0x18, R0 ;  /* 0x00000018ff057819 */ /* 0x000fc80000011600 */
[----:B------:R-:W-:-:S04]  /*64e0*/  LOP3.LUT R4, R4, R5, RZ, 0xfc, !PT ;  /* 0x0000000504047212 */ /* 0x000fc800078efcff */
[----:B------:R-:W-:Y:S02]  /*64f0*/  PRMT R0, R4, 0x7610, R0 ;  /* 0x0000761004007816 */ /* 0x000fe40000000000 */
.L_x_18426:
[----:B------:R-:W-:Y:S05]  /*6500*/  BSYNC B0 ;  /* 0x0000000000007941 */ /* 0x000fea0003800000 */
.L_x_18425:
[----:B------:R0:W-:Y:S01]  /*6510*/  STG.E.U8 [R2.64], R0 ;  /* 0x0000000002007986 */ /* 0x0001e2000c101124 */
[----:B------:R-:W-:Y:S05]  /*6520*/  BRA `(.L_x_18402) ;  /* 0x0000033000007947 */ /* 0x000fea0003800000 */
.L_x_18419:
        /* <DEDUP_REMOVED lines=22> */
.L_x_18401:
        /* <DEDUP_REMOVED lines=20> */
.L_x_18429:
[----:B------:R-:W-:-:S04]  /*67d0*/  LOP3.LUT R22, R22, 0xffff, RZ, 0xc0, !PT ;  /* 0x0000ffff16167812 */ /* 0x000fc800078ec0ff */
[----:B------:R-:W-:-:S05]  /*67e0*/  PRMT R22, R22, 0x8880, RZ ;  /* 0x0000888016167816 */ /* 0x000fca00000000ff */
[----:B------:R-:W-:-:S05]  /*67f0*/  IMAD.MOV.U32 R4, RZ, RZ, R22 ;  /* 0x000000ffff047224 */ /* 0x000fca00078e0016 */
[----:B------:R-:W-:-:S05]  /*6800*/  SHF.R.S32.HI R5, RZ, 0x1f, R4 ;  /* 0x0000001fff057819 */ /* 0x000fca0000011404 */
[----:B------:R0:W-:Y:S01]  /*6810*/  STG.E.64 [R2.64], R4 ;  /* 0x0000000402007986 */ /* 0x0001e2000c101b24 */
[----:B------:R-:W-:Y:S05]  /*6820*/  BRA `(.L_x_18402) ;  /* 0x0000003000007947 */ /* 0x000fea0003800000 */
.L_x_18428:
[----:B------:R-:W-:-:S04]  /*6830*/  LOP3.LUT R22, R22, 0xffff, RZ, 0xc0, !PT ;  /* 0x0000ffff16167812 */ /* 0x000fc800078ec0ff */
[----:B------:R-:W-:-:S05]  /*6840*/  PRMT R5, R22, 0x8880, RZ ;  /* 0x0000888016057816 */ /* 0x000fca00000000ff */
[----:B------:R0:W-:Y:S02]  /*6850*/  STG.E [R2.64], R5 ;  /* 0x0000000502007986 */ /* 0x0001e4000c101924 */
.L_x_18402:
        /* <DEDUP_REMOVED lines=21> */
.L_x_18433:
[----:B------:R0:W-:Y:S01]  /*69b0*/  STG.E.U8 [R2.64], R19 ;  /* 0x0000001302007986 */ /* 0x0001e2000c101124 */
[----:B------:R-:W-:Y:S05]  /*69c0*/  BRA `(.L_x_18435) ;  /* 0x00000e9000007947 */ /* 0x000fea0003800000 */
.L_x_18432:
        /* <DEDUP_REMOVED lines=12> */
.L_x_18437:
[----:B------:R-:W-:-:S04]  /*6a90*/  LOP3.LUT R19, R19, 0xffff, RZ, 0xc0, !PT ;  /* 0x0000ffff13137812 */ /* 0x000fc800078ec0ff */
[----:B------:R-:W-:-:S05]  /*6aa0*/  PRMT R5, R19, 0x8880, RZ ;  /* 0x0000888013057816 */ /* 0x000fca00000000ff */
[----:B------:R0:W-:Y:S01]  /*6ab0*/  STG.E [R2.64], R5 ;  /* 0x0000000502007986 */ /* 0x0001e2000c101924 */
[----:B------:R-:W-:Y:S05]  /*6ac0*/  BRA `(.L_x_18435) ;  /* 0x00000d9000007947 */ /* 0x000fea0003800000 */
.L_x_18436:
[----:B------:R-:W-:-:S04]  /*6ad0*/  PRMT R5, R19, 0x8880, RZ ;  /* 0x0000888013057816 */ /* 0x000fc800000000ff */
[----:B------:R-:W-:-:S05]  /*6ae0*/  PRMT R5, R5, 0x7710, RZ ;  /* 0x0000771005057816 */ /* 0x000fca00000000ff */
[----:B------:R0:W-:Y:S01]  /*6af0*/  STG.E.U16 [R2.64], R5 ;  /* 0x0000000502007986 */ /* 0x0001e2000c101524 */
[----:B------:R-:W-:Y:S05]  /*6b00*/  BRA `(.L_x_18435) ;  /* 0x00000d5000007947 */ /* 0x000fea0003800000 */
.L_x_18431:
        /* <DEDUP_REMOVED lines=9> */
.L_x_18439:
[----:B------:R-:W0:Y:S02]  /*6ba0*/  I2F.S8 R0, R19 ;  /* 0x0000001300007306 */ /* 0x000e240000001400 */
[----:B0-----:R-:W-:-:S05]  /*6bb0*/  F2FP.PACK_AB R0, RZ, R0 ;  /* 0x00000000ff00723e */ /* 0x001fca00000000ff */
[----:B------:R0:W-:Y:S01]  /*6bc0*/  STG.E.U16 [R2.64], R0 ;  /* 0x0000000002007986 */ /* 0x0001e2000c101524 */
[----:B------:R-:W-:Y:S05]  /*6bd0*/  BRA `(.L_x_18435) ;  /* 0x00000c8000007947 */ /* 0x000fea0003800000 */
.L_x_18438:
        /* <DEDUP_REMOVED lines=10> */
.L_x_18441:
[----:B------:R-:W0:Y:S02]  /*6c80*/  I2F.S8 R19, R19 ;  /* 0x0000001300137306 */ /* 0x000e240000001400 */
[----:B0-----:R-:W-:-:S04]  /*6c90*/  F2FP.PACK_AB R5, RZ, R19 ;  /* 0x00000013ff05723e */ /* 0x001fc800000000ff */
[----:B------:R-:W-:-:S05]  /*6ca0*/  PRMT R5, R5, 0x5410, RZ ;  /* 0x0000541005057816 */ /* 0x000fca00000000ff */
[----:B------:R0:W-:Y:S01]  /*6cb0*/  STG.E [R2.64], R5 ;  /* 0x0000000502007986 */ /* 0x0001e2000c101924 */
[----:B------:R-:W-:Y:S05]  /*6cc0*/  BRA `(.L_x_18435) ;  /* 0x00000b9000007947 */ /* 0x000fea0003800000 */
.L_x_18440:
[----:B------:R-:W-:-:S04]  /*6cd0*/  PRMT R4, R19, 0x8880, RZ ;  /* 0x0000888013047816 */ /* 0x000fc800000000ff */
[----:B------:R-:W-:-:S06]  /*6ce0*/  PRMT R4, R4, 0x7710, RZ ;  /* 0x0000771004047816 */ /* 0x000fcc00000000ff */
[----:B------:R-:W0:Y:S02]  /*6cf0*/  I2F.F64.S16 R4, R4 ;  /* 0x0000000400047312 */ /* 0x000e240000101c00 */
[----:B0-----:R0:W-:Y:S01]  /*6d00*/  STG.E.64 [R2.64], R4 ;  /* 0x0000000402007986 */ /* 0x0011e2000c101b24 */
[----:B------:R-:W-:Y:S05]  /*6d10*/  BRA `(.L_x_18435) ;  /* 0x00000b4000007947 */ /* 0x000fea0003800000 */
.L_x_18430:
        /* <DEDUP_REMOVED lines=12> */
.L_x_18444:
[----:B------:R-:W-:Y:S01]  /*6de0*/  PRMT R4, R19, 0x8880, RZ ;  /* 0x0000888013047816 */ /* 0x000fe200000000ff */
[----:B------:R-:W-:-:S03]  /*6df0*/  CS2R R6, SRZ ;  /* 0x0000000000067805 */ /* 0x000fc6000001ff00 */
[----:B------:R-:W-:-:S06]  /*6e00*/  PRMT R4, R4, 0x7710, RZ ;  /* 0x0000771004047816 */ /* 0x000fcc00000000ff */
[----:B------:R-:W0:Y:S02]  /*6e10*/  I2F.F64.S16 R4, R4 ;  /* 0x0000000400047312 */ /* 0x000e240000101c00 */
[----:B0-----:R0:W-:Y:S01]  /*6e20*/  STG.E.128 [R2.64], R4 ;  /* 0x0000000402007986 */ /* 0x0011e2000c101d24 */
[----:B------:R-:W-:Y:S05]  /*6e30*/  BRA `(.L_x_18435) ;  /* 0x00000a2000007947 */ /* 0x000fea0003800000 */
.L_x_18443:
        /* <DEDUP_REMOVED lines=21> */
.L_x_18448:
[----:B------:R-:W-:Y:S05]  /*6f90*/  BSYNC B0 ;  /* 0x0000000000007941 */ /* 0x000fea0003800000 */
.L_x_18447:
[----:B------:R-:W-:-:S05]  /*6fa0*/  LOP3.LUT R5, R0, R5, RZ, 0xfc, !PT ;  /* 0x0000000500057212 */ /* 0x000fca00078efcff */
[----:B------:R0:W-:Y:S01]  /*6fb0*/  STG.E.U8 [R2.64], R5 ;  /* 0x0000000502007986 */ /* 0x0001e2000c101124 */
[----:B------:R-:W-:Y:S05]  /*6fc0*/  BRA `(.L_x_18435) ;  /* 0x0000089000007947 */ /* 0x000fea0003800000 */
.L_x_18446:
        /* <DEDUP_REMOVED lines=13> */
.L_x_18450:
[----:B------:R-:W-:Y:S01]  /*70a0*/  IMAD.MOV.U32 R0, RZ, RZ, 0x7f ;  /* 0x0000007fff007424 */ /* 0x000fe200078e00ff */
[----:B------:R-:W-:-:S04]  /*70b0*/  ISETP.GT.U32.AND P0, PT, R4, 0x7f800000, PT ;  /* 0x7f8000000400780c */ /* 0x000fc80003f04070 */
[----:B------:R-:W-:-:S04]  /*70c0*/  SEL R0, R0, 0x7c, P0 ;  /* 0x0000007c00007807 */ /* 0x000fc80000000000 */
.L_x_18451:
[----:B------:R-:W-:Y:S05]  /*70d0*/  BSYNC B0 ;  /* 0x0000000000007941 */ /* 0x000fea0003800000 */
.L_x_18449:
[----:B------:R-:W-:-:S04]  /*70e0*/  LOP3.LUT R4, R19, 0x80000000, RZ, 0xc0, !PT ;  /* 0x8000000013047812 */ /* 0x000fc800078ec0ff */
[----:B------:R-:W-:-:S04]  /*70f0*/  SHF.R.U32.HI R5, RZ, 0x18, R4 ;  /* 0x00000018ff057819 */ /* 0x000fc80000011604 */
[----:B------:R-:W-:-:S05]  /*7100*/  LOP3.LUT R5, R0, R5, RZ, 0xfc, !PT ;  /* 0x0000000500057212 */ /* 0x000fca00078efcff */
[----:B------:R0:W-:Y:S01]  /*7110*/  STG.E.U8 [R2.64], R5 ;  /* 0x0000000502007986 */ /* 0x0001e2000c101124 */
[----:B------:R-:W-:Y:S05]  /*7120*/  BRA `(.L_x_18435) ;  /* 0x0000073000007947 */ /* 0x000fea0003800000 */
.L_x_18445:
[----:B------:R-:W0:Y:S02]  /*7130*/  I2F.S8 R0, R19 ;  /* 0x0000001300007306 */ /* 0x000e240000001400 */
[----:B0-----:R-:W-:-:S05]  /*7140*/  F2FP.BF16.PACK_AB R0, RZ, R0 ;  /* 0x00000000ff00723e */ /* 0x001fca00000010ff */
[----:B------:R0:W-:Y:S01]  /*7150*/  STG.E.U16 [R2.64], R0 ;  /* 0x0000000002007986 */ /* 0x0001e2000c101524 */
[----:B------:R-:W-:Y:S05]  /*7160*/  BRA `(.L_x_18435) ;  /* 0x000006f000007947 */ /* 0x000fea0003800000 */
.L_x_18442:
        /* <DEDUP_REMOVED lines=12> */
.L_x_18454:
        /* <DEDUP_REMOVED lines=17> */
.L_x_18457:
[----:B------:R-:W-:-:S04]  /*7340*/  LOP3.LUT R0, R19, 0x80000000, RZ, 0xc0, !PT ;  /* 0x8000000013007812 */ /* 0x000fc800078ec0ff */
[----:B------:R-:W-:-:S04]  /*7350*/  SHF.R.U32.HI R5, RZ, 0x18, R0 ;  /* 0x00000018ff057819 */ /* 0x000fc80000011600 */
[----:B------:R-:W-:-:S04]  /*7360*/  LOP3.LUT R4, R4, R5, RZ, 0xfc, !PT ;  /* 0x0000000504047212 */ /* 0x000fc800078efcff */
[----:B------:R-:W-:Y:S02]  /*7370*/  PRMT R0, R4, 0x7610, R0 ;  /* 0x0000761004007816 */ /* 0x000fe40000000000 */
.L_x_18456:
[----:B------:R-:W-:Y:S05]  /*7380*/  BSYNC B0 ;  /* 0x0000000000007941 */ /* 0x000fea0003800000 */
.L_x_18455:
[----:B------:R0:W-:Y:S01]  /*7390*/  STG.E.U8 [R2.64], R0 ;  /* 0x0000000002007986 */ /* 0x0001e2000c101124 */
[----:B------:R-:W-:Y:S05]  /*73a0*/  BRA `(.L_x_18435) ;  /* 0x000004b000007947 */ /* 0x000fea0003800000 */
.L_x_18453:
        /* <DEDUP_REMOVED lines=17> */
.L_x_18460:
[----:B------:R-:W-:-:S04]  /*74c0*/  LOP3.LUT R0, R19, 0x80000000, RZ, 0xc0, !PT ;  /* 0x8000000013007812 */ /* 0x000fc800078ec0ff */
[----:B------:R-:W-:-:S04]  /*74d0*/  SHF.R.U32.HI R5, RZ, 0x18, R0 ;  /* 0x00000018ff057819 */ /* 0x000fc80000011600 */
[----:B------:R-:W-:-:S04]  /*74e0*/  LOP3.LUT R4, R4, R5, RZ, 0xfc, !PT ;  /* 0x0000000504047212 */ /* 0x000fc800078efcff */
[----:B------:R-:W-:Y:S02]  /*74f0*/  PRMT R0, R4, 0x7610, R0 ;  /* 0x0000761004007816 */ /* 0x000fe40000000000 */
.L_x_18459:
[----:B------:R-:W-:Y:S05]  /*7500*/  BSYNC B0 ;  /* 0x0000000000007941 */ /* 0x000fea0003800000 */
.L_x_18458:
[----:B------:R0:W-:Y:S01]  /*7510*/  STG.E.U8 [R2.64], R0 ;  /* 0x0000000002007986 */ /* 0x0001e2000c101124 */
[----:B------:R-:W-:Y:S05]  /*7520*/  BRA `(.L_x_18435) ;  /* 0x0000033000007947 */ /* 0x000fea0003800000 */
.L_x_18452:
        /* <DEDUP_REMOVED lines=22> */
.L_x_18434:
        /* <DEDUP_REMOVED lines=20> */
.L_x_18462:
[----:B------:R-:W-:-:S04]  /*77d0*/  LOP3.LUT R19, R19, 0xffff, RZ, 0xc0, !PT ;  /* 0x0000ffff13137812 */ /* 0x000fc800078ec0ff */
[----:B------:R-:W-:-:S05]  /*77e0*/  PRMT R19, R19, 0x8880, RZ ;  /* 0x0000888013137816 */ /* 0x000fca00000000ff */
[----:B------:R-:W-:-:S05]  /*77f0*/  IMAD.MOV.U32 R4, RZ, RZ, R19 ;  /* 0x000000ffff047224 */ /* 0x000fca00078e0013 */
[----:B------:R-:W-:-:S05]  /*7800*/  SHF.R.S32.HI R5, RZ, 0x1f, R4 ;  /* 0x0000001fff057819 */ /* 0x000fca0000011404 */
[----:B------:R0:W-:Y:S01]  /*7810*/  STG.E.64 [R2.64], R4 ;  /* 0x0000000402007986 */ /* 0x0001e2000c101b24 */
[----:B------:R-:W-:Y:S05]  /*7820*/  BRA `(.L_x_18435) ;  /* 0x0000003000007947 */ /* 0x000fea0003800000 */
.L_x_18461:
[----:B------:R-:W-:-:S04]  /*7830*/  LOP3.LUT R19, R19, 0xffff, RZ, 0xc0, !PT ;  /* 0x0000ffff13137812 */ /* 0x000fc800078ec0ff */
[----:B------:R-:W-:-:S05]  /*7840*/  PRMT R5, R19, 0x8880, RZ ;  /* 0x0000888013057816 */ /* 0x000fca00000000ff */
[----:B------:R0:W-:Y:S02]  /*7850*/  STG.E [R2.64], R5 ;  /* 0x0000000502007986 */ /* 0x0001e4000c101924 */
.L_x_18435:
[----:B------:R-:W-:Y:S02]  /*7860*/  IADD3 R23, R23, 0x80, RZ ;  /* 0x0000008017177810 */ /* 0x000fe40007ffe0ff */
.L_x_18396:
[----:B------:R-:W-:Y:S05]  /*7870*/  BSYNC B6 ;  /* 0x0000000000067941 */ /* 0x000fea0003800000 */
.L_x_18395:
        /* <DEDUP_REMOVED lines=19> */
.L_x_18466:
[----:B------:R-:W-:Y:S01]  /*79b0*/  STG.E.U8 [R2.64], R18 ;  /* 0x0000001202007986 */ /* 0x000fe2000c101124 */
[----:B------:R-:W-:Y:S05]  /*79c0*/  EXIT ;  /* 0x000000000000794d */ /* 0x000fea0003800000 */
.L_x_18465:
        /* <DEDUP_REMOVED lines=12> */
.L_x_18469:
[----:B------:R-:W-:-:S04]  /*7a90*/  LOP3.LUT R18, R18, 0xffff, RZ, 0xc0, !PT ;  /* 0x0000ffff12127812 */ /* 0x000fc800078ec0ff */
[----:B------:R-:W-:-:S05]  /*7aa0*/  PRMT R5, R18, 0x8880, RZ ;  /* 0x0000888012057816 */ /* 0x000fca00000000ff */
[----:B------:R-:W-:Y:S01]  /*7ab0*/  STG.E [R2.64], R5 ;  /* 0x0000000502007986 */ /* 0x000fe2000c101924 */
[----:B------:R-:W-:Y:S05]  /*7ac0*/  EXIT ;  /* 0x000000000000794d */ /* 0x000fea0003800000 */
.L_x_18468:
[----:B------:R-:W-:-:S04]  /*7ad0*/  PRMT R5, R18, 0x8880, RZ ;  /* 0x0000888012057816 */ /* 0x000fc800000000ff */
[----:B------:R-:W-:-:S05]  /*7ae0*/  PRMT R5, R5, 0x7710, RZ ;  /* 0x0000771005057816 */ /* 0x000fca00000000ff */
[----:B------:R-:W-:Y:S01]  /*7af0*/  STG.E.U16 [R2.64], R5 ;  /* 0x0000000502007986 */ /* 0x000fe2000c101524 */
[----:B------:R-:W-:Y:S05]  /*7b00*/  EXIT ;  /* 0x000000000000794d */ /* 0x000fea0003800000 */
.L_x_18464:
        /* <DEDUP_REMOVED lines=9> */
.L_x_18471:
[----:B------:R-:W0:Y:S02]  /*7ba0*/  I2F.S8 R0, R18 ;  /* 0x0000001200007306 */ /* 0x000e240000001400 */
[----:B0-----:R-:W-:-:S05]  /*7bb0*/  F2FP.PACK_AB R0, RZ, R0 ;  /* 0x00000000ff00723e */ /* 0x001fca00000000ff */
[----:B------:R-:W-:Y:S01]  /*7bc0*/  STG.E.U16 [R2.64], R0 ;  /* 0x0000000002007986 */ /* 0x000fe2000c101524 */
[----:B------:R-:W-:Y:S05]  /*7bd0*/  EXIT ;  /* 0x000000000000794d */ /* 0x000fea0003800000 */
.L_x_18470:
        /* <DEDUP_REMOVED lines=10> */
.L_x_18473:
[----:B------:R-:W0:Y:S02]  /*7c80*/  I2F.S8 R18, R18 ;  /* 0x0000001200127306 */ /* 0x000e240000001400 */
[----:B0-----:R-:W-:-:S04]  /*7c90*/  F2FP.PACK_AB R5, RZ, R18 ;  /* 0x00000012ff05723e */ /* 0x001fc800000000ff */
[----:B------:R-:W-:-:S05]  /*7ca0*/  PRMT R5, R5, 0x5410, RZ ;  /* 0x0000541005057816 */ /* 0x000fca00000000ff */
[----:B------:R-:W-:Y:S01]  /*7cb0*/  STG.E [R2.64], R5 ;  /* 0x0000000502007986 */ /* 0x000fe2000c101924 */
[----:B------:R-:W-:Y:S05]  /*7cc0*/  EXIT ;  /* 0x000000000000794d */ /* 0x000fea0003800000 */
.L_x_18472:
[----:B------:R-:W-:-:S04]  /*7cd0*/  PRMT R4, R18, 0x8880, RZ ;  /* 0x0000888012047816 */ /* 0x000fc800000000ff */
[----:B------:R-:W-:-:S06]  /*7ce0*/  PRMT R4, R4, 0x7710, RZ ;  /* 0x0000771004047816 */ /* 0x000fcc00000000ff */
[----:B------:R-:W0:Y:S02]  /*7cf0*/  I2F.F64.S16 R4, R4 ;  /* 0x0000000400047312 */ /* 0x000e240000101c00 */
[----:B0-----:R-:W-:Y:S01]  /*7d00*/  STG.E.64 [R2.64], R4 ;  /* 0x0000000402007986 */ /* 0x001fe2000c101b24 */
[----:B------:R-:W-:Y:S05]  /*7d10*/  EXIT ;  /* 0x000000000000794d */ /* 0x000fea0003800000 */
.L_x_18463:
        /* <DEDUP_REMOVED lines=12> */
.L_x_18476:
[----:B------:R-:W-:Y:S01]  /*7de0*/  PRMT R4, R18, 0x8880, RZ ;  /* 0x0000888012047816 */ /* 0x000fe200000000ff */
[----:B------:R-:W-:-:S03]  /*7df0*/  CS2R R6, SRZ ;  /* 0x0000000000067805 */ /* 0x000fc6000001ff00 */
[----:B------:R-:W-:-:S06]  /*7e00*/  PRMT R4, R4, 0x7710, RZ ;  /* 0x0000771004047816 */ /* 0x000fcc00000000ff */
[----:B------:R-:W0:Y:S02]  /*7e10*/  I2F.F64.S16 R4, R4 ;  /* 0x0000000400047312 */ /* 0x000e240000101c00 */
[----:B0-----:R-:W-:Y:S01]  /*7e20*/  STG.E.128 [R2.64], R4 ;  /* 0x0000000402007986 */ /* 0x001fe2000c101d24 */
[----:B------:R-:W-:Y:S05]  /*7e30*/  EXIT ;  /* 0x000000000000794d */ /* 0x000fea0003800000 */
.L_x_18475:
        /* <DEDUP_REMOVED lines=21> */
.L_x_18480:
[----:B------:R-:W-:Y:S05]  /*7f90*/  BSYNC B0 ;  /* 0x0000000000007941 */ /* 0x000fea0003800000 */
.L_x_18479:
[----:B------:R-:W-:-:S05]  /*7fa0*/  LOP3.LUT R5, R0, R5, RZ, 0xfc, !PT ;  /* 0x0000000500057212 */ /* 0x000fca00078efcff */
[----:B------:R-:W-:Y:S01]  /*7fb0*/  STG.E.U8 [R2.64], R5 ;  /* 0x0000000502007986 */ /* 0x000fe2000c101124 */
[----:B------:R-:W-:Y:S05]  /*7fc0*/  EXIT ;  /* 0x000000000000794d */ /* 0x000fea0003800000 */
.L_x_18478:
        /* <DEDUP_REMOVED lines=13> */
.L_x_18482:
[----:B------:R-:W-:Y:S01]  /*80a0*/  IMAD.MOV.U32 R0, RZ, RZ, 0x7f ;  /* 0x0000007fff007424 */ /* 0x000fe200078e00ff */
[----:B------:R-:W-:-:S04]  /*80b0*/  ISETP.GT.U32.AND P0, PT, R4, 0x7f800000, PT ;  /* 0x7f8000000400780c */ /* 0x000fc80003f04070 */
[----:B------:R-:W-:-:S04]  /*80c0*/  SEL R0, R0, 0x7c, P0 ;  /* 0x0000007c00007807 */ /* 0x000fc80000000000 */
.L_x_18483:
[----:B------:R-:W-:Y:S05]  /*80d0*/  BSYNC B0 ;  /* 0x0000000000007941 */ /* 0x000fea0003800000 */
.L_x_18481:
[----:B------:R-:W-:-:S04]  /*80e0*/  LOP3.LUT R4, R5, 0x80000000, RZ, 0xc0, !PT ;  /* 0x8000000005047812 */ /* 0x000fc800078ec0ff */
[----:B------:R-:W-:-:S04]  /*80f0*/  SHF.R.U32.HI R5, RZ, 0x18, R4 ;  /* 0x00000018ff057819 */ /* 0x000fc80000011604 */
[----:B------:R-:W-:-:S05]  /*8100*/  LOP3.LUT R5, R0, R5, RZ, 0xfc, !PT ;  /* 0x0000000500057212 */ /* 0x000fca00078efcff */
[----:B------:R-:W-:Y:S01]  /*8110*/  STG.E.U8 [R2.64], R5 ;  /* 0x0000000502007986 */ /* 0x000fe2000c101124 */
[----:B------:R-:W-:Y:S05]  /*8120*/  EXIT ;  /* 0x000000000000794d */ /* 0x000fea0003800000 */
.L_x_18477:
[----:B------:R-:W0:Y:S02]  /*8130*/  I2F.S8 R0, R18 ;  /* 0x0000001200007306 */ /* 0x000e240000001400 */
[----:B0-----:R-:W-:-:S05]  /*8140*/  F2FP.BF16.PACK_AB R0, RZ, R0 ;  /* 0x00000000ff00723e */ /* 0x001fca00000010ff */
[----:B------:R-:W-:Y:S01]  /*8150*/  STG.E.U16 [R2.64], R0 ;  /* 0x0000000002007986 */ /* 0x000fe2000c101524 */
[----:B------:R-:W-:Y:S05]  /*8160*/  EXIT ;  /* 0x000000000000794d */ /* 0x000fea0003800000 */
.L_x_18474:
        /* <DEDUP_REMOVED lines=12> */
.L_x_18486:
        /* <DEDUP_REMOVED lines=17> */
.L_x_18489:
[----:B------:R-:W-:-:S04]  /*8340*/  LOP3.LUT R0, R7, 0x80000000, RZ, 0xc0, !PT ;  /* 0x8000000007007812 */ /* 0x000fc800078ec0ff */
[----:B------:R-:W-:-:S04]  /*8350*/  SHF.R.U32.HI R5, RZ, 0x18, R0 ;  /* 0x00000018ff057819 */ /* 0x000fc80000011600 */
[----:B------:R-:W-:-:S04]  /*8360*/  LOP3.LUT R4, R4, R5, RZ, 0xfc, !PT ;  /* 0x0000000504047212 */ /* 0x000fc800078efcff */
[----:B------:R-:W-:Y:S02]  /*8370*/  PRMT R0, R4, 0x7610, R0 ;  /* 0x0000761004007816 */ /* 0x000fe40000000000 */
.L_x_18488:
[----:B------:R-:W-:Y:S05]  /*8380*/  BSYNC B0 ;  /* 0x0000000000007941 */ /* 0x000fea0003800000 */
.L_x_18487:
[----:B------:R-:W-:Y:S01]  /*8390*/  STG.E.U8 [R2.64], R0 ;  /* 0x0000000002007986 */ /* 0x000fe2000c101124 */
[----:B------:R-:W-:Y:S05]  /*83a0*/  EXIT ;  /* 0x000000000000794d */ /* 0x000fea0003800000 */
.L_x_18485:
        /* <DEDUP_REMOVED lines=17> */
.L_x_18492:
[----:B------:R-:W-:-:S04]  /*84c0*/  LOP3.LUT R0, R7, 0x80000000, RZ, 0xc0, !PT ;  /* 0x8000000007007812 */ /* 0x000fc800078ec0ff */
[----:B------:R-:W-:-:S04]  /*84d0*/  SHF.R.U32.HI R5, RZ, 0x18, R0 ;  /* 0x00000018ff057819 */ /* 0x000fc80000011600 */
[----:B------:R-:W-:-:S04]  /*84e0*/  LOP3.LUT R4, R4, R5, RZ, 0xfc, !PT ;  /* 0x0000000504047212 */ /* 0x000fc800078efcff */
[----:B------:R-:W-:Y:S02]  /*84f0*/  PRMT R0, R4, 0x7610, R0 ;  /* 0x0000761004007816 */ /* 0x000fe40000000000 */
.L_x_18491:
[----:B------:R-:W-:Y:S05]  /*8500*/  BSYNC B0 ;  /* 0x0000000000007941 */ /* 0x000fea0003800000 */
.L_x_18490:
[----:B------:R-:W-:Y:S01]  /*8510*/  STG.E.U8 [R2.64], R0 ;  /* 0x0000000002007986 */ /* 0x000fe2000c101124 */
[----:B------:R-:W-:Y:S05]  /*8520*/  EXIT ;  /* 0x000000000000794d */ /* 0x000fea0003800000 */
.L_x_18484:
        /* <DEDUP_REMOVED lines=22> */
.L_x_18467:
        /* <DEDUP_REMOVED lines=19> */
[----:B------:R-:W-:Y:S05]  /*87c0*/  EXIT ;  /* 0x000000000000794d */ /* 0x000fea0003800000 */
.L_x_18494:
[----:B------:R-:W-:-:S04]  /*87d0*/  LOP3.LUT R18, R18, 0xffff, RZ, 0xc0, !PT ;  /* 0x0000ffff12127812 */ /* 0x000fc800078ec0ff */
[----:B------:R-:W-:-:S05]  /*87e0*/  PRMT R18, R18, 0x8880, RZ ;  /* 0x0000888012127816 */ /* 0x000fca00000000ff */
[----:B------:R-:W-:-:S05]  /*87f0*/  IMAD.MOV.U32 R4, RZ, RZ, R18 ;  /* 0x000000ffff047224 */ /* 0x000fca00078e0012 */
[----:B------:R-:W-:-:S05]  /*8800*/  SHF.R.S32.HI R5, RZ, 0x1f, R4 ;  /* 0x0000001fff057819 */ /* 0x000fca0000011404 */
[----:B------:R-:W-:Y:S01]  /*8810*/  STG.E.64 [R2.64], R4 ;  /* 0x0000000402007986 */ /* 0x000fe2000c101b24 */
[----:B------:R-:W-:Y:S05]  /*8820*/  EXIT ;  /* 0x000000000000794d */ /* 0x000fea0003800000 */
.L_x_18493:
[----:B------:R-:W-:-:S04]  /*8830*/  LOP3.LUT R18, R18, 0xffff, RZ, 0xc0, !PT ;  /* 0x0000ffff12127812 */ /* 0x000fc800078ec0ff */
[----:B------:R-:W-:-:S05]  /*8840*/  PRMT R5, R18, 0x8880, RZ ;  /* 0x0000888012057816 */ /* 0x000fca00000000ff */
[----:B------:R-:W-:Y:S01]  /*8850*/  STG.E [R2.64], R5 ;  /* 0x0000000502007986 */ /* 0x000fe2000c101924 */
[----:B------:R-:W-:Y:S05]  /*8860*/  EXIT ;  /* 0x000000000000794d */ /* 0x000fea0003800000 */
.L_x_18495:
        /* <DEDUP_REMOVED lines=9> */
.L_x_61794:


//--------------------- .text._ZN2at6native18elementwise_kernelILi128ELi4EZNS0_22gpu_kernel_impl_nocastIZNS0_50_GLOBAL__N__2680c7bb_12_PowKernel_cu_b2145a98_318429pow_tensor_scalar_kernel_implIaaEEvRNS_18TensorIteratorBaseET0_EUlaE2_EEvS6_RKT_EUliE_EEviT1_ --------------------------
	.section	.text._ZN2at6native18elementwise_kernelILi128ELi4EZNS0_22gpu_kernel_impl_nocastIZNS0_50_GLOBAL__N__2680c7bb_12_PowKernel_cu_b2145a98_318429pow_tensor_scalar_kernel_implIaaEEvRNS_18TensorIteratorBaseET0_EUlaE2_EEvS6_RKT_EUliE_EEviT1_,"ax",@progbits
	.sectioninfo	@"SHI_REGISTERS=15"
	.align	128
        .global         _ZN2at6native18elementwise_kernelILi128ELi4EZNS0_22gpu_kernel_impl_nocastIZNS0_50_GLOBAL__N__2680c7bb_12_PowKernel_cu_b2145a98_318429pow_tensor_scalar_kernel_implIaaEEvRNS_18TensorIteratorBaseET0_EUlaE2_EEvS6_RKT_EUliE_EEviT1_
        .type           _ZN2at6native18elementwise_kernelILi128ELi4EZNS0_22gpu_kernel_impl_nocastIZNS0_50_GLOBAL__N__2680c7bb_12_PowKernel_cu_b2145a98_318429pow_tensor_scalar_kernel_implIaaEEvRNS_18TensorIteratorBaseET0_EUlaE2_EEvS6_RKT_EUliE_EEviT1_,@function
        .size           _ZN2at6native18elementwise_kernelILi128ELi4EZNS0_22gpu_kernel_impl_nocastIZNS0_50_GLOBAL__N__2680c7bb_12_PowKernel_cu_b2145a98_318429pow_tensor_scalar_kernel_implIaaEEvRNS_18TensorIteratorBaseET0_EUlaE2_EEvS6_RKT_EUliE_EEviT1_,(.L_x_61795 - _ZN2at6native18elementwise_kernelILi128ELi4EZNS0_22gpu_kernel_impl_nocastIZNS0_50_GLOBAL__N__2680c7bb_12_PowKernel_cu_b2145a98_318429pow_tensor_scalar_kernel_implIaaEEvRNS_18TensorIteratorBaseET0_EUlaE2_EEvS6_RKT_EUliE_EEviT1_)
        .other          _ZN2at6native18elementwise_kernelILi128ELi4EZNS0_22gpu_kernel_impl_nocastIZNS0_50_GLOBAL__N__2680c7bb_12_PowKernel_cu_b2145a98_318429pow_tensor_scalar_kernel_implIaaEEvRNS_18TensorIteratorBaseET0_EUlaE2_EEvS6_RKT_EUliE_EEviT1_,@"STO_CUDA_ENTRY STV_DEFAULT"
_ZN2at6native18elementwise_kernelILi128ELi4EZNS0_22gpu_kernel_impl_nocastIZNS0_50_GLOBAL__N__2680c7bb_12_PowKernel_cu_b2145a98_318429pow_tensor_scalar_kernel_implIaaEEvRNS_18TensorIteratorBaseET0_EUlaE2_EEvS6_RKT_EUliE_EEviT1_:
.text._ZN2at6native18elementwise_kernelILi128ELi4EZNS0_22gpu_kernel_impl_nocastIZNS0_50_GLOBAL__N__2680c7bb_12_PowKernel_cu_b2145a98_318429pow_tensor_scalar_kernel_implIaaEEvRNS_18TensorIteratorBaseET0_EUlaE2_EEvS6_RKT_EUliE_EEviT1_:
[----:B------:R-:W-:Y:S02]  /*0000*/  MOV R1, c[0x0][0x28] ;  /* 0x00000a0000017a02 */ /* 0x000fe40000000f00 */
[----:B------:R-:W0:Y:S01]  /*0010*/  S2R R3, SR_CTAID.X ;  /* 0x0000000000037919 */ /* 0x000e220000002500 */
[----:B------:R-:W1:Y:S01]  /*0020*/  LDC.U8 R2, c[0x0][0x370] ;  /* 0x0000dc00ff027b82 */ /* 0x000e620000000000 */
[----:B------:R-:W-:Y:S01]  /*0030*/  ULDC.64 UR4, c[0x0][0x118] ;  /* 0x0000460000047ab9 */ /* 0x000fe20000000a00 */
[----:B------:R-:W-:Y:S01]  /*0040*/  BSSY B0, `(.L_x_18496) ;  /* 0x0000126000007945 */ /* 0x000fe20003800000 */
[----:B------:R-:W0:Y:S02]  /*0050*/  S2R R0, SR_TID.X ;  /* 0x0000000000007919 */ /* 0x000e240000002100 */
[----:B0-----:R-:W-:Y:S01]  /*0060*/  IMAD R3, R3, 0x200, R0 ;  /* 0x0000020003037824 */ /* 0x001fe200078e0200 */
[----:B-1----:R-:W-:-:S04]  /*0070*/  PRMT R0, R2, 0x8880, RZ ;  /* 0x0000888002007816 */ /* 0x002fc800000000ff */
[----:B------:R-:W-:Y:S02]  /*0080*/  ISETP.GE.AND P0, PT, R3, c[0x0][0x160], PT ;  /* 0x0000580003007a0c */ /* 0x000fe40003f06270 */
[----:B------:R-:W-:-:S11]  /*0090*/  PRMT R0, R0, 0x7710, RZ ;  /* 0x0000771000007816 */ /* 0x000fd600000000ff */
        /* <DEDUP_REMOVED lines=228> */
.L_x_18498:
[----:B------:R-:W-:-:S04]  /*0ee0*/  IADD3 R6, P0, R5, c[0x0][0x368], RZ ;  /* 0x0000da0005067a10 */ /* 0x000fc80007f1e0ff */
[----:B------:R-:W-:-:S05]  /*0ef0*/  IADD3.X R7, RZ, c[0x0][0x36c], RZ, P0, !PT ;  /* 0x0000db00ff077a10 */ /* 0x000fca00007fe4ff */
[----:B------:R0:W5:Y:S01]  /*0f00*/  LDG.E.U8 R10, [R6.64] ;  /* 0x00000004060a7981 */ /* 0x000162000c1e1100 */
        /* <DEDUP_REMOVED lines=9> */
[----:B------:R-:W-:Y:S01]  /*0fa0*/  LOP3.LUT R6, R0, 0x1, RZ, 0xc0, !PT ;  /* 0x0000000100067812 */ /* 0x000fe200078ec0ff */
[----:B-----5:R-:W-:Y:S01]  /*0fb0*/  IMAD R8, R10, R10, RZ ;  /* 0x0000000a0a087224 */ /* 0x020fe200078e02ff */
[----:B------:R-:W-:Y:S02]  /*0fc0*/  IADD3 R7, R0, 0x1, RZ ;  /* 0x0000000100077810 */ /* 0x000fe40007ffe0ff */
[----:B------:R-:W-:Y:S02]  /*0fd0*/  ISETP.NE.U32.AND P0, PT, R6, 0x1, PT ;  /* 0x000000010600780c */ /* 0x000fe40003f05070 */
[----:B------:R-:W-:Y:S02]  /*0fe0*/  LOP3.LUT R7, R7, 0xff, RZ, 0xc0, !PT ;  /* 0x000000ff07077812 */ /* 0x000fe400078ec0ff */
[----:B------:R-:W-:Y:S02]  /*0ff0*/  SEL R6, R10, 0x1, !P0 ;  /* 0x000000010a067807 */ /* 0x000fe40004000000 */
[----:B------:R-:W-:-:S02]  /*1000*/  ISETP.GE.U32.AND P0, PT, R7, 0x3, PT ;  /* 0x000000030700780c */ /* 0x000fc40003f06070 */
[----:B------:R-:W-:Y:S02]  /*1010*/  LOP3.LUT R7, R0, 0x80, RZ, 0xc0, !PT ;  /* 0x0000008000077812 */ /* 0x000fe400078ec0ff */
[----:B------:R-:W-:Y:S02]  /*1020*/  PRMT R9, R6, 0x9910, RZ ;  /* 0x0000991006097816 */ /* 0x000fe400000000ff */
[----:B------:R-:W-:Y:S02]  /*1030*/  LEA.HI R6, R7, R0, RZ, 0x19 ;  /* 0x0000000007067211 */ /* 0x000fe400078fc8ff */
[----:B------:R-:W-:-:S05]  /*1040*/  PRMT R7, R9, 0x7610, R7 ;  /* 0x0000761009077816 */ /* 0x000fca0000000007 */
[----:B------:R-:W-:Y:S05]  /*1050*/  @!P0 BRA `(.L_x_18501) ;  /* 0x0000021000008947 */ /* 0x000fea0003800000 */
[----:B------:R-:W-:Y:S02]  /*1060*/  PRMT R6, R6, 0x8880, RZ ;  /* 0x0000888006067816 */ /* 0x000fe400000000ff */
[----:B------:R-:W-:Y:S02]  /*1070*/  PRMT R10, R8, 0x7610, R10 ;  /* 0x00007610080a7816 */ /* 0x000fe4000000000a */
[----:B------:R-:W-:-:S04]  /*1080*/  SHF.R.S32.HI R6, RZ, 0x1, R6 ;  /* 0x00000001ff067819 */ /* 0x000fc80000011406 */
.L_x_18502:
[C---:B------:R-:W-:Y:S02]  /*1090*/  LOP3.LUT R8, R6.reuse, 0x1, RZ, 0xc0, !PT ;  /* 0x0000000106087812 */ /* 0x040fe400078ec0ff */
[----:B------:R-:W-:Y:S02]  /*10a0*/  LOP3.LUT R9, R6, 0x80, RZ, 0xc0, !PT ;  /* 0x0000008006097812 */ /* 0x000fe400078ec0ff */
[----:B------:R-:W-:Y:S02]  /*10b0*/  PRMT R11, R7, 0x9910, RZ ;  /* 0x00009910070b7816 */ /* 0x000fe400000000ff */
[----:B------:R-:W-:-:S02]  /*10c0*/  ISETP.NE.U32.AND P0, PT, R8, 0x1, PT ;  /* 0x000000010800780c */ /* 0x000fc40003f05070 */
[----:B------:R-:W-:Y:S02]  /*10d0*/  LEA.HI R9, R9, R6, RZ, 0x19 ;  /* 0x0000000609097211 */ /* 0x000fe400078fc8ff */
[----:B------:R-:W-:Y:S01]  /*10e0*/  IADD3 R8, R6, 0x1, RZ ;  /* 0x0000000106087810 */ /* 0x000fe20007ffe0ff */
[----:B------:R-:W-:Y:S01]  /*10f0*/  IMAD.MOV.U32 R6, RZ, RZ, R11 ;  /* 0x000000ffff067224 */ /* 0x000fe200078e000b */
[----:B------:R-:W-:Y:S02]  /*1100*/  PRMT R11, R9, 0x8880, RZ ;  /* 0x00008880090b7816 */ /* 0x000fe400000000ff */
[----:B------:R-:W-:Y:S02]  /*1110*/  LOP3.LUT R9, R8, 0xff, RZ, 0xc0, !PT ;  /* 0x000000ff08097812 */ /* 0x000fe400078ec0ff */
[----:B------:R-:W-:Y:S01]  /*1120*/  SEL R7, R10, 0x1, !P0 ;  /* 0x000000010a077807 */ /* 0x000fe20004000000 */
[----:B------:R-:W-:Y:S01]  /*1130*/  IMAD.MOV.U32 R8, RZ, RZ, R11 ;  /* 0x000000ffff087224 */ /* 0x000fe200078e000b */
[----:B------:R-:W-:-:S02]  /*1140*/  ISETP.GE.U32.AND P0, PT, R9, 0x3, PT ;  /* 0x000000030900780c */ /* 0x000fc40003f06070 */
[----:B------:R-:W-:Y:S02]  /*1150*/  PRMT R12, R10, 0x9910, RZ ;  /* 0x000099100a0c7816 */ /* 0x000fe400000000ff */
[----:B------:R-:W-:Y:S02]  /*1160*/  PRMT R7, R7, 0x9910, RZ ;  /* 0x0000991007077816 */ /* 0x000fe400000000ff */
[----:B------:R-:W-:Y:S02]  /*1170*/  MOV R10, R12 ;  /* 0x0000000c000a7202 */ /* 0x000fe40000000f00 */
[----:B------:R-:W-:Y:S01]  /*1180*/  SHF.R.S32.HI R8, RZ, 0x1, R8 ;  /* 0x00000001ff087819 */ /* 0x000fe20000011408 */
[----:B------:R-:W-:Y:S02]  /*1190*/  IMAD R7, R6, R7, RZ ;  /* 0x0000000706077224 */ /* 0x000fe400078e02ff */
[----:B------:R-:W-:Y:S01]  /*11a0*/  IMAD R10, R10, R10, RZ ;  /* 0x0000000a0a0a7224 */ /* 0x000fe200078e02ff */
[----:B------:R-:W-:Y:S01]  /*11b0*/  PRMT R6, R8, 0x7610, R6 ;  /* 0x0000761008067816 */ /* 0x000fe20000000006 */
[----:B------:R-:W-:Y:S05]  /*11c0*/  @P0 BRA `(.L_x_18502) ;  /* 0xfffffec000000947 */ /* 0x000fea000383ffff */
[----:B------:R-:W-:Y:S05]  /*11d0*/  BRA `(.L_x_18501) ;  /* 0x0000009000007947 */ /* 0x000fea0003800000 */
.L_x_18500:
[----:B0----5:R-:W-:Y:S01]  /*11e0*/  ISETP.NE.AND P0, PT, R10, 0x1, PT ;  /* 0x000000010a00780c */ /* 0x021fe20003f05270 */
[----:B------:R-:W-:-:S12]  /*11f0*/  HFMA2.MMA R7, -RZ, RZ, 0, 5.9604644775390625e-08 ;  /* 0x00000001ff077435 */ /* 0x000fd800000001ff */
[----:B------:R-:W-:Y:S05]  /*1200*/  @!P0 BRA `(.L_x_18501) ;  /* 0x0000006000008947 */ /* 0x000fea0003800000 */
[----:B------:R-:W-:Y:S01]  /*1210*/  ISETP.NE.AND P0, PT, R10, 0xff, PT ;  /* 0x000000ff0a00780c */ /* 0x000fe20003f05270 */
[----:B------:R-:W-:-:S12]  /*1220*/  IMAD.MOV.U32 R7, RZ, RZ, 0x1 ;  /* 0x00000001ff077424 */ /* 0x000fd800078e00ff */
[----:B------:R-:W-:-:S04]  /*1230*/  @!P0 LOP3.LUT R6, R0, 0x1, RZ, 0xc0, !PT ;  /* 0x0000000100068812 */ /* 0x000fc800078ec0ff */
[----:B------:R-:W-:-:S04]  /*1240*/  @!P0 ISETP.NE.U32.AND P1, PT, R6, 0x1, PT ;  /* 0x000000010600880c */ /* 0x000fc80003f25070 */
[----:B------:R-:W-:-:S04]  /*1250*/  @!P0 SEL R7, R7, 0xffff, P1 ;  /* 0x0000ffff07078807 */ /* 0x000fc80000800000 */
[----:B------:R-:W-:Y:S02]  /*1260*/  @P0 PRMT R7, RZ, 0x7610, R7 ;  /* 0x00007610ff070816 */ /* 0x000fe40000000007 */
.L_x_18501:
[----:B------:R-:W-:Y:S05]  /*1270*/  BSYNC B1 ;  /* 0x0000000000017941 */ /* 0x000fea0003800000 */
.L_x_18499:
[----:B------:R0:W-:Y:S01]  /*1280*/  STG.E.U8 [R4.64], R7 ;  /* 0x0000000704007986 */ /* 0x0001e2000c101104 */
[----:B------:R-:W-:-:S03]  /*1290*/  IADD3 R3, R3, 0x80, RZ ;  /* 0x0000008003037810 */ /* 0x000fc60007ffe0ff */
.L_x_18497:
[----:B------:R-:W-:Y:S05]  /*12a0*/  BSYNC B0 ;  /* 0x0000000000007941 */ /* 0x000fea0003800000 */
.L_x_18496:
[----:B------:R-:W-:Y:S01]  /*12b0*/  ISETP.GE.AND P0, PT, R3, c[0x0][0x160], PT ;  /* 0x0000580003007a0c */ /* 0x000fe20003f06270 */
[----:B------:R-:W-:-:S12]  /*12c0*/  BSSY B0, `(.L_x_18503) ;  /* 0x0000246000007945 */ /* 0x000fd80003800000 */
[----:B------:R-:W-:Y:S05]  /*12d0*/  @P0 BRA `(.L_x_18504) ;  /* 0x0000244000000947 */ /* 0x000fea0003800000 */
[----:B------:R-:W-:Y:S01]  /*12e0*/  ISETP.NE.AND P0, PT, RZ, c[0x0][0x168], PT ;  /* 0x00005a00ff007a0c */ /* 0x000fe20003f05270 */
[----:B0-----:R-:W-:-:S12]  /*12f0*/  CS2R R4, SRZ ;  /* 0x0000000000047805 */ /* 0x001fd8000001ff00 */
[----:B------:R-:W-:Y:S05]  /*1300*/  @!P0 BRA `(.L_x_18505) ;  /* 0x00000e0000008947 */ /* 0x000fea0003800000 */
[----:B------:R-:W-:Y:S01]  /*1310*/  MOV R4, RZ ;  /* 0x000000ff00047202 */ /* 0x000fe20000000f00 */
[----:B------:R-:W-:Y:S01]  /*1320*/  IMAD.MOV.U32 R5, RZ, RZ, R3 ;  /* 0x000000ffff057224 */ /* 0x000fe200078e0003 */
[----:B-----5:R-:W-:-:S03]  /*1330*/  MOV R10, c[0x0][0x168] ;  /* 0x00005a00000a7a02 */ /* 0x020fc60000000f00 */
[----:B------:R-:W-:Y:S01]  /*1340*/  IMAD.HI.U32 R6, R3, c[0x0][0x170], R4 ;  /* 0x00005c0003067a27 */ /* 0x000fe200078e0004 */
[----:B------:R-:W-:-:S04]  /*1350*/  ISETP.NE.AND P0, PT, R10, 0x1, PT ;  /* 0x000000010a00780c */ /* 0x000fc80003f05270 */
        /* <DEDUP_REMOVED lines=219> */
.L_x_18505:
[----:B------:R-:W-:-:S05]  /*2110*/  IADD3 R6, P0, R5, c[0x0][0x368], RZ ;  /* 0x0000da0005067a10 */ /* 0x000fca0007f1e0ff */
[----:B------:R-:W-:-:S05]  /*2120*/  IMAD.X R7, RZ, RZ, c[0x0][0x36c], P0 ;  /* 0x0000db00ff077624 */ /* 0x000fca00000e06ff */
[----:B------:R0:W5:Y:S01]  /*2130*/  LDG.E.U8 R8, [R6.64] ;  /* 0x0000000406087981 */ /* 0x000162000c1e1100 */
[----:B------:R-:W-:Y:S01]  /*2140*/  PRMT R9, R2, 0x8880, RZ ;  /* 0x0000888002097816 */ /* 0x000fe200000000ff */
[----:B------:R-:W-:Y:S01]  /*2150*/  BSSY B1, `(.L_x_18506) ;  /* 0x0000037000017945 */ /* 0x000fe20003800000 */
[----:B------:R-:W-:Y:S02]  /*2160*/  IADD3 R4, P0, R4, c[0x0][0x360], RZ ;  /* 0x0000d80004047a10 */ /* 0x000fe40007f1e0ff */
[----:B------:R-:W-:Y:S02]  /*2170*/  ISETP.GE.AND P1, PT, R9, RZ, PT ;  /* 0x000000ff0900720c */ /* 0x000fe40003f26270 */
[----:B------:R-:W-:-:S11]  /*2180*/  IADD3.X R5, RZ, c[0x0][0x364], RZ, P0, !PT ;  /* 0x0000d900ff057a10 */ /* 0x000fd600007fe4ff */
        /* <DEDUP_REMOVED lines=10> */
[----:B------:R-:W-:Y:S02]  /*2230*/  PRMT R6, R6, 0x9910, RZ ;  /* 0x0000991006067816 */ /* 0x000fe400000000ff */
[----:B------:R-:W-:-:S03]  /*2240*/  LOP3.LUT R9, R0, 0x80, RZ, 0xc0, !PT ;  /* 0x0000008000097812 */ /* 0x000fc600078ec0ff */
[----:B------:R-:W-:Y:S01]  /*2250*/  IMAD.MOV.U32 R7, RZ, RZ, R6 ;  /* 0x000000ffff077224 */ /* 0x000fe200078e0006 */
[----:B------:R-:W-:Y:S01]  /*2260*/  LEA.HI R9, R9, R0, RZ, 0x19 ;  /* 0x0000000009097211 */ /* 0x000fe200078fc8ff */
[----:B------:R-:W-:-:S04]  /*2270*/  IMAD R6, R8, R8, RZ ;  /* 0x0000000808067224 */ /* 0x000fc800078e02ff */
[----:B------:R-:W-:Y:S05]  /*2280*/  @!P0 BRA `(.L_x_18508) ;  /* 0x0000023000008947 */ /* 0x000fea0003800000 */
[----:B------:R-:W-:Y:S02]  /*2290*/  PRMT R8, R9, 0x8880, RZ ;  /* 0x0000888009087816 */ /* 0x000fe400000000ff */
[----:B------:R-:W-:Y:S02]  /*22a0*/  PRMT R10, R6, 0x7610, R10 ;  /* 0x00007610060a7816 */ /* 0x000fe4000000000a */
[----:B------:R-:W-:-:S04]  /*22b0*/  SHF.R.S32.HI R8, RZ, 0x1, R8 ;  /* 0x00000001ff087819 */ /* 0x000fc80000011408 */
[----:B------:R-:W-:-:S04]  /*22c0*/  PRMT R6, R8, 0x7610, R6 ;  /* 0x0000761008067816 */ /* 0x000fc80000000006 */
.L_x_18509:
[C---:B------:R-:W-:Y:S02]  /*22d0*/  LOP3.LUT R8, R6.reuse, 0x1, RZ, 0xc0, !PT ;  /* 0x0000000106087812 */ /* 0x040fe400078ec0ff */
[----:B------:R-:W-:Y:S02]  /*22e0*/  LOP3.LUT R9, R6, 0x80, RZ, 0xc0, !PT ;  /* 0x0000008006097812 */ /* 0x000fe400078ec0ff */
[----:B------:R-:W-:Y:S02]  /*22f0*/  PRMT R11, R7, 0x9910, RZ ;  /* 0x00009910070b7816 */ /* 0x000fe400000000ff */
[----:B------:R-:W-:Y:S02]  /*2300*/  ISETP.NE.U32.AND P0, PT, R8, 0x1, PT ;  /* 0x000000010800780c */ /* 0x000fe40003f05070 */
[----:B------:R-:W-:Y:S02]  /*2310*/  LEA.HI R9, R9, R6, RZ, 0x19 ;  /* 0x0000000609097211 */ /* 0x000fe400078fc8ff */
[----:B------:R-:W-:-:S02]  /*2320*/  IADD3 R8, R6, 0x1, RZ ;  /* 0x0000000106087810 */ /* 0x000fc40007ffe0ff */
[----:B------:R-:W-:Y:S02]  /*2330*/  MOV R6, R11 ;  /* 0x0000000b00067202 */ /* 0x000fe40000000f00 */
[----:B------:R-:W-:Y:S02]  /*2340*/  PRMT R11, R9, 0x8880, RZ ;  /* 0x00008880090b7816 */ /* 0x000fe400000000ff */
[----:B------:R-:W-:Y:S02]  /*2350*/  LOP3.LUT R9, R8, 0xff, RZ, 0xc0, !PT ;  /* 0x000000ff08097812 */ /* 0x000fe400078ec0ff */
[C---:B------:R-:W-:Y:S01]  /*2360*/  SEL R7, R10.reuse, 0x1, !P0 ;  /* 0x000000010a077807 */ /* 0x040fe20004000000 */
[----:B------:R-:W-:Y:S01]  /*2370*/  IMAD.MOV.U32 R8, RZ, RZ, R11 ;  /* 0x000000ffff087224 */ /* 0x000fe200078e000b */
[----:B------:R-:W-:Y:S02]  /*2380*/  ISETP.GE.U32.AND P0, PT, R9, 0x3, PT ;  /* 0x000000030900780c */ /* 0x000fe40003f06070 */
[----:B------:R-:W-:-:S02]  /*2390*/  PRMT R12, R10, 0x9910, RZ ;  /* 0x000099100a0c7816 */ /* 0x000fc400000000ff */
        /* <DEDUP_REMOVED lines=8> */
.L_x_18507:
[----:B0----5:R-:W-:Y:S01]  /*2420*/  ISETP.NE.AND P0, PT, R8, 0x1, PT ;  /* 0x000000010800780c */ /* 0x021fe20003f05270 */
[----:B------:R-:W-:-:S12]  /*2430*/  HFMA2.MMA R7, -RZ, RZ, 0, 5.9604644775390625e-08 ;  /* 0x00000001ff077435 */ /* 0x000fd800000001ff */
[----:B------:R-:W-:Y:S05]  /*2440*/  @!P0 BRA `(.L_x_18508) ;  /* 0x0000007000008947 */ /* 0x000fea0003800000 */
[----:B------:R-:W-:Y:S02]  /*2450*/  ISETP.NE.AND P0, PT, R8, 0xff, PT ;  /* 0x000000ff0800780c */ /* 0x000fe40003f05270 */
[----:B------:R-:W-:-:S11]  /*2460*/  MOV R6, 0x1 ;  /* 0x0000000100067802 */ /* 0x000fd60000000f00 */
[----:B------:R-:W-:-:S04]  /*2470*/  @!P0 LOP3.LUT R7, R0, 0x1, RZ, 0xc0, !PT ;  /* 0x0000000100078812 */ /* 0x000fc800078ec0ff */
[----:B------:R-:W-:-:S04]  /*2480*/  @!P0 ISETP.NE.U32.AND P1, PT, R7, 0x1, PT ;  /* 0x000000010700880c */ /* 0x000fc80003f25070 */
[----:B------:R-:W-:-:S04]  /*2490*/  @!P0 SEL R6, R6, 0xffff, P1 ;  /* 0x0000ffff06068807 */ /* 0x000fc80000800000 */
[----:B------:R-:W-:-:S04]  /*24a0*/  @!P0 PRMT R7, R6, 0x7610, R7 ;  /* 0x0000761006078816 */ /* 0x000fc80000000007 */
[----:B------:R-:W-:Y:S02]  /*24b0*/  @P0 PRMT R7, RZ, 0x7610, R7 ;  /* 0x00007610ff070816 */ /* 0x000fe40000000007 */
.L_x_18508:
[----:B------:R-:W-:Y:S05]  /*24c0*/  BSYNC B1 ;  /* 0x0000000000017941 */ /* 0x000fea0003800000 */
.L_x_18506:
[----:B------:R0:W-:Y:S01]  /*24d0*/  STG.E.U8 [R4.64], R7 ;  /* 0x0000000704007986 */ /* 0x0001e2000c101104 */
[----:B------:R-:W-:-:S04]  /*24e0*/  IADD3 R3, R3, 0x80, RZ ;  /* 0x0000008003037810 */ /* 0x000fc80007ffe0ff */
[----:B------:R-:W-:-:S13]  /*24f0*/  ISETP.GE.AND P0, PT, R3, c[0x0][0x160], PT ;  /* 0x0000580003007a0c */ /* 0x000fda0003f06270 */
[----:B------:R-:W-:Y:S05]  /*2500*/  @P0 BRA `(.L_x_18504) ;  /* 0x0000121000000947 */ /* 0x000fea0003800000 */
[----:B0-----:R-:W-:Y:S01]  /*2510*/  ISETP.NE.AND P0, PT, RZ, c[0x0][0x168], PT ;  /* 0x00005a00ff007a0c */ /* 0x001fe20003f05270 */
[----:B------:R-:W-:-:S12]  /*2520*/  CS2R R4, SRZ ;  /* 0x0000000000047805 */ /* 0x000fd8000001ff00 */
[----:B------:R-:W-:Y:S05]  /*2530*/  @!P0 BRA `(.L_x_18510) ;  /* 0x00000e0000008947 */ /* 0x000fea0003800000 */
[----:B------:R-:W-:Y:S01]  /*2540*/  MOV R5, R3 ;  /* 0x0000000300057202 */ /* 0x000fe20000000f00 */
[----:B------:R-:W-:Y:S01]  /*2550*/  IMAD.MOV.U32 R4, RZ, RZ, RZ ;  /* 0x000000ffff047224 */ /* 0x000fe200078e00ff */
        /* <DEDUP_REMOVED lines=222> */
.L_x_18510:
[----:B------:R-:W-:-:S04]  /*3340*/  IADD3 R6, P0, R5, c[0x0][0x368], RZ ;  /* 0x0000da0005067a10 */ /* 0x000fc80007f1e0ff */
[----:B------:R-:W-:-:S05]  /*3350*/  IADD3.X R7, RZ, c[0x0][0x36c], RZ, P0, !PT ;  /* 0x0000db00ff077a10 */ /* 0x000fca00007fe4ff */
[----:B-----5:R0:W5:Y:S01]  /*3360*/  LDG.E.U8 R8, [R6.64] ;  /* 0x0000000406087981 */ /* 0x020162000c1e1100 */
        /* <DEDUP_REMOVED lines=16> */
[----:B------:R-:W-:Y:S02]  /*3470*/  LOP3.LUT R9, R0, 0x80, RZ, 0xc0, !PT ;  /* 0x0000008000097812 */ /* 0x000fe400078ec0ff */
[----:B------:R-:W-:Y:S01]  /*3480*/  MOV R7, R6 ;  /* 0x0000000600077202 */ /* 0x000fe20000000f00 */
[----:B------:R-:W-:Y:S01]  /*3490*/  IMAD R6, R8, R8, RZ ;  /* 0x0000000808067224 */ /* 0x000fe200078e02ff */
[----:B------:R-:W-:-:S05]  /*34a0*/  LEA.HI R9, R9, R0, RZ, 0x19 ;  /* 0x0000000009097211 */ /* 0x000fca00078fc8ff */
[----:B------:R-:W-:Y:S05]  /*34b0*/  @!P0 BRA `(.L_x_18513) ;  /* 0x0000023000008947 */ /* 0x000fea0003800000 */
[----:B------:R-:W-:Y:S02]  /*34c0*/  PRMT R8, R9, 0x8880, RZ ;  /* 0x0000888009087816 */ /* 0x000fe400000000ff */
[----:B------:R-:W-:Y:S02]  /*34d0*/  PRMT R10, R6, 0x7610, R10 ;  /* 0x00007610060a7816 */ /* 0x000fe4000000000a */
[----:B------:R-:W-:-:S04]  /*34e0*/  SHF.R.S32.HI R8, RZ, 0x1, R8 ;  /* 0x00000001ff087819 */ /* 0x000fc80000011408 */
[----:B------:R-:W-:-:S04]  /*34f0*/  PRMT R6, R8, 0x7610, R6 ;  /* 0x0000761008067816 */ /* 0x000fc80000000006 */
.L_x_18514:
        /* <DEDUP_REMOVED lines=9> */
[C---:B------:R-:W-:Y:S02]  /*3590*/  SEL R7, R10.reuse, 0x1, !P0 ;  /* 0x000000010a077807 */ /* 0x040fe40004000000 */
[----:B------:R-:W-:Y:S02]  /*35a0*/  ISETP.GE.U32.AND P0, PT, R9, 0x3, PT ;  /* 0x000000030900780c */ /* 0x000fe40003f06070 */
[----:B------:R-:W-:-:S02]  /*35b0*/  PRMT R12, R10, 0x9910, RZ ;  /* 0x000099100a0c7816 */ /* 0x000fc400000000ff */
[----:B------:R-:W-:Y:S02]  /*35c0*/  MOV R8, R11 ;  /* 0x0000000b00087202 */ /* 0x000fe40000000f00 */
[----:B------:R-:W-:Y:S01]  /*35d0*/  PRMT R7, R7, 0x9910, RZ ;  /* 0x0000991007077816 */ /* 0x000fe200000000ff */
[----:B------:R-:W-:Y:S01]  /*35e0*/  IMAD.MOV.U32 R10, RZ, RZ, R12 ;  /* 0x000000ffff0a7224 */ /* 0x000fe200078e000c */
[----:B------:R-:W-:-:S03]  /*35f0*/  SHF.R.S32.HI R8, RZ, 0x1, R8 ;  /* 0x00000001ff087819 */ /* 0x000fc60000011408 */
[----:B------:R-:W-:Y:S01]  /*3600*/  IMAD R7, R6, R7, RZ ;  /* 0x0000000706077224 */ /* 0x000fe200078e02ff */
[----:B------:R-:W-:Y:S01]  /*3610*/  PRMT R6, R8, 0x7610, R6 ;  /* 0x0000761008067816 */ /* 0x000fe20000000006 */
[----:B------:R-:W-:Y:S01]  /*3620*/  IMAD R10, R10, R10, RZ ;  /* 0x0000000a0a0a7224 */ /* 0x000fe200078e02ff */
[----:B------:R-:W-:Y:S05]  /*3630*/  @P0 BRA `(.L_x_18514) ;  /* 0xfffffec000000947 */ /* 0x000fea000383ffff */
[----:B------:R-:W-:Y:S05]  /*3640*/  BRA `(.L_x_18513) ;  /* 0x000000a000007947 */ /* 0x000fea0003800000 */
.L_x_18512:
        /* <DEDUP_REMOVED lines=10> */
.L_x_18513:
[----:B------:R-:W-:Y:S05]  /*36f0*/  BSYNC B1 ;  /* 0x0000000000017941 */ /* 0x000fea0003800000 */
.L_x_18511:
[----:B------:R0:W-:Y:S01]  /*3700*/  STG.E.U8 [R4.64], R7 ;  /* 0x0000000704007986 */ /* 0x0001e2000c101104 */
[----:B------:R-:W-:-:S03]  /*3710*/  IADD3 R3, R3, 0x80, RZ ;  /* 0x0000008003037810 */ /* 0x000fc60007ffe0ff */
.L_x_18504:
[----:B0-----:R-:W-:Y:S05]  /*3720*/  BSYNC B0 ;  /* 0x0000000000007941 */ /* 0x001fea0003800000 */
.L_x_18503:
[----:B------:R-:W-:-:S13]  /*3730*/  ISETP.GE.AND P0, PT, R3, c[0x0][0x160], PT ;  /* 0x0000580003007a0c */ /* 0x000fda0003f06270 */
[----:B------:R-:W-:Y:S05]  /*3740*/  @P0 EXIT ;  /* 0x000000000000094d */ /* 0x000fea0003800000 */
[----:B------:R-:W-:Y:S01]  /*3750*/  ISETP.NE.AND P0, PT, RZ, c[0x0][0x168], PT ;  /* 0x00005a00ff007a0c */ /* 0x000fe20003f05270 */
[----:B------:R-:W-:-:S12]  /*3760*/  CS2R R4, SRZ ;  /* 0x0000000000047805 */ /* 0x000fd8000001ff00 */
[----:B------:R-:W-:Y:S05]  /*3770*/  @!P0 BRA `(.L_x_18515) ;  /* 0x00000e0000008947 */ /* 0x000fea0003800000 */
[----:B------:R-:W-:Y:S01]  /*3780*/  MOV R4, RZ ;  /* 0x000000ff00047202 */ /* 0x000fe20000000f00 */
[----:B-----5:R-:W-:Y:S01]  /*3790*/  IMAD.MOV.U32 R10, RZ, RZ, c[0x0][0x168] ;  /* 0x00005a00ff0a7624 */ /* 0x020fe200078e00ff */
[----:B------:R-:W-:-:S04]  /*37a0*/  MOV R5, R3 ;  /* 0x0000000300057202 */ /* 0x000fc80000000f00 */
[----:B------:R-:W-:Y:S01]  /*37b0*/  ISETP.NE.AND P0, PT, R10, 0x1, PT ;  /* 0x000000010a00780c */ /* 0x000fe20003f05270 */
[----:B------:R-:W-:-:S05]  /*37c0*/  IMAD.HI.U32 R6, R3, c[0x0][0x170], R4 ;  /* 0x00005c0003067a27 */ /* 0x000fca00078e0004 */
        /* <DEDUP_REMOVED lines=208> */
[----:B------:R-:W-:-:S03]  /*44d0*/  @P0 MOV R8, RZ ;  /* 0x000000ff00080202 */ /* 0x000fc60000000f00 */
[--C-:B------:R-:W-:Y:S02]  /*44e0*/  IMAD.MOV R6, RZ, RZ, -R9.reuse ;  /* 0x000000ffff067224 */ /* 0x100fe400078e0a09 */
        /* <DEDUP_REMOVED lines=9> */
.L_x_18515:
[----:B------:R-:W-:-:S04]  /*4580*/  IADD3 R6, P0, R5, c[0x0][0x368], RZ ;  /* 0x0000da0005067a10 */ /* 0x000fc80007f1e0ff */
[----:B------:R-:W-:-:S05]  /*4590*/  IADD3.X R7, RZ, c[0x0][0x36c], RZ, P0, !PT ;  /* 0x0000db00ff077a10 */ /* 0x000fca00007fe4ff */
[----:B------:R0:W5:Y:S01]  /*45a0*/  LDG.E.U8 R6, [R6.64] ;  /* 0x0000000406067981 */ /* 0x000162000c1e1100 */
[----:B------:R-:W-:Y:S02]  /*45b0*/  PRMT R2, R2, 0x8880, RZ ;  /* 0x0000888002027816 */ /* 0x000fe400000000ff */
[----:B------:R-:W-:Y:S02]  /*45c0*/  IADD3 R4, P0, R4, c[0x0][0x360], RZ ;  /* 0x0000d80004047a10 */ /* 0x000fe40007f1e0ff */
[----:B------:R-:W-:-:S03]  /*45d0*/  ISETP.GE.AND P1, PT, R2, RZ, PT ;  /* 0x000000ff0200720c */ /* 0x000fc60003f26270 */
[----:B------:R-:W-:-:S10]  /*45e0*/  IMAD.X R5, RZ, RZ, c[0x0][0x364], P0 ;  /* 0x0000d900ff057624 */ /* 0x000fd400000e06ff */
[----:B------:R-:W-:Y:S05]  /*45f0*/  @!P1 BRA `(.L_x_18516) ;  /* 0x0000029000009947 */ /* 0x000fea0003800000 */
[----:B0-----:R-:W-:Y:S01]  /*4600*/  ISETP.NE.AND P0, PT, R2, RZ, PT ;  /* 0x000000ff0200720c */ /* 0x001fe20003f05270 */
[----:B------:R-:W-:-:S12]  /*4610*/  HFMA2.MMA R3, -RZ, RZ, 0, 5.9604644775390625e-08 ;  /* 0x00000001ff037435 */ /* 0x000fd800000001ff */
[----:B------:R-:W-:Y:S05]  /*4620*/  @!P0 BRA `(.L_x_18517) ;  /* 0x0000032000008947 */ /* 0x000fea0003800000 */
[C---:B------:R-:W-:Y:S02]  /*4630*/  LOP3.LUT R2, R0.reuse, 0x1, RZ, 0xc0, !PT ;  /* 0x0000000100027812 */ /* 0x040fe400078ec0ff */
[----:B------:R-:W-:Y:S02]  /*4640*/  IADD3 R3, R0, 0x1, RZ ;  /* 0x0000000100037810 */ /* 0x000fe40007ffe0ff */
[----:B------:R-:W-:Y:S02]  /*4650*/  ISETP.NE.U32.AND P0, PT, R2, 0x1, PT ;  /* 0x000000010200780c */ /* 0x000fe40003f05070 */
[----:B------:R-:W-:Y:S02]  /*4660*/  LOP3.LUT R3, R3, 0xff, RZ, 0xc0, !PT ;  /* 0x000000ff03037812 */ /* 0x000fe400078ec0ff */
[----:B-----5:R-:W-:Y:S02]  /*4670*/  SEL R2, R6, 0x1, !P0 ;  /* 0x0000000106027807 */ /* 0x020fe40004000000 */
[----:B------:R-:W-:-:S02]  /*4680*/  ISETP.GE.U32.AND P0, PT, R3, 0x3, PT ;  /* 0x000000030300780c */ /* 0x000fc40003f06070 */
[----:B------:R-:W-:Y:S02]  /*4690*/  LOP3.LUT R7, R0, 0x80, RZ, 0xc0, !PT ;  /* 0x0000008000077812 */ /* 0x000fe400078ec0ff */
[----:B------:R-:W-:Y:S02]  /*46a0*/  PRMT R2, R2, 0x9910, RZ ;  /* 0x0000991002027816 */ /* 0x000fe400000000ff */
[----:B------:R-:W-:Y:S01]  /*46b0*/  LEA.HI R7, R7, R0, RZ, 0x19 ;  /* 0x0000000007077211 */ /* 0x000fe200078fc8ff */
[----:B------:R-:W-:Y:S01]  /*46c0*/  IMAD R0, R6, R6, RZ ;  /* 0x0000000606007224 */ /* 0x000fe200078e02ff */
[----:B------:R-:W-:-:S05]  /*46d0*/  MOV R3, R2 ;  /* 0x0000000200037202 */ /* 0x000fca0000000f00 */
[----:B------:R-:W-:Y:S05]  /*46e0*/  @!P0 BRA `(.L_x_18517) ;  /* 0x0000026000008947 */ /* 0x000fea0003800000 */
[----:B------:R-:W-:Y:S02]  /*46f0*/  PRMT R2, R7, 0x8880, RZ ;  /* 0x0000888007027816 */ /* 0x000fe400000000ff */
[----:B------:R-:W-:Y:S02]  /*4700*/  PRMT R6, R0, 0x7610, R6 ;  /* 0x0000761000067816 */ /* 0x000fe40000000006 */
[----:B------:R-:W-:-:S04]  /*4710*/  SHF.R.S32.HI R2, RZ, 0x1, R2 ;  /* 0x00000001ff027819 */ /* 0x000fc80000011402 */
[----:B------:R-:W-:-:S04]  /*4720*/  PRMT R7, R2, 0x7610, R7 ;  /* 0x0000761002077816 */ /* 0x000fc80000000007 */
.L_x_18518:
        /* <DEDUP_REMOVED lines=22> */
.L_x_18516:
[----:B0----5:R-:W-:Y:S01]  /*4890*/  ISETP.NE.AND P0, PT, R6, 0x1, PT ;  /* 0x000000010600780c */ /* 0x021fe20003f05270 */
[----:B------:R-:W-:Y:S01]  /*48a0*/  BSSY B0, `(.L_x_18517) ;  /* 0x000000a000007945 */ /* 0x000fe20003800000 */
[----:B------:R-:W-:-:S11]  /*48b0*/  HFMA2.MMA R3, -RZ, RZ, 0, 5.9604644775390625e-08 ;  /* 0x00000001ff037435 */ /* 0x000fd600000001ff */
[----:B------:R-:W-:Y:S05]  /*48c0*/  @!P0 BRA `(.L_x_18519) ;  /* 0x0000007000008947 */ /* 0x000fea0003800000 */
[----:B------:R-:W-:-:S13]  /*48d0*/  ISETP.NE.AND P0, PT, R6, 0xff, PT ;  /* 0x000000ff0600780c */ /* 0x000fda0003f05270 */
[----:B------:R-:W-:Y:S02]  /*48e0*/  @!P0 LOP3.LUT R2, R0, 0x1, RZ, 0xc0, !PT ;  /* 0x0000000100028812 */ /* 0x000fe400078ec0ff */
[----:B------:R-:W-:Y:S02]  /*48f0*/  MOV R0, 0x1 ;  /* 0x0000000100007802 */ /* 0x000fe40000000f00 */
[----:B------:R-:W-:-:S04]  /*4900*/  @!P0 ISETP.NE.U32.AND P1, PT, R2, 0x1, PT ;  /* 0x000000010200880c */ /* 0x000fc80003f25070 */
[----:B------:R-:W-:-:S04]  /*4910*/  @!P0 SEL R0, R0, 0xffff, P1 ;  /* 0x0000ffff00008807 */ /* 0x000fc80000800000 */
[----:B------:R-:W-:-:S04]  /*4920*/  @!P0 PRMT R3, R0, 0x7610, R3 ;  /* 0x0000761000038816 */ /* 0x000fc80000000003 */
[----:B------:R-:W-:Y:S02]  /*4930*/  @P0 PRMT R3, RZ, 0x7610, R3 ;  /* 0x00007610ff030816 */ /* 0x000fe40000000003 */
.L_x_18519:
[----:B------:R-:W-:Y:S05]  /*4940*/  BSYNC B0 ;  /* 0x0000000000007941 */ /* 0x000fea0003800000 */
.L_x_18517:
[----:B------:R-:W-:Y:S01]  /*4950*/  STG.E.U8 [R4.64], R3 ;  /* 0x0000000304007986 */ /* 0x000fe2000c101104 */
[----:B------:R-:W-:Y:S05]  /*4960*/  EXIT ;  /* 0x000000000000794d */ /* 0x000fea0003800000 */
.L_x_18520:
        /* <DEDUP_REMOVED lines=9> */
.L_x_61795:


//--------------------- .text._ZN2at6native27unrolled_elementwise_kernelIZNS0_50_GLOBAL__N__2680c7bb_12_PowKernel_cu_b2145a98_318429pow_tensor_scalar_kernel_implIaaEEvRNS_18TensorIteratorBaseET0_EUlaE2_St5arrayIPcLm2EELi4E23TrivialOffsetCalculatorILi1EjESC_NS0_6memory15LoadWithoutCastENSD_16StoreWithoutCastEEEviT_S6_T2_T3_T4_T5_ --------------------------
	.section	.text._ZN2at6native27unrolled_elementwise_kernelIZNS0_50_GLOBAL__N__2680c7bb_12_PowKernel_cu_b2145a98_318429pow_tensor_scalar_kernel_implIaaEEvRNS_18TensorIteratorBaseET0_EUlaE2_St5arrayIPcLm2EELi4E23TrivialOffsetCalculatorILi1EjESC_NS0_6memory15LoadWithoutCastENSD_16StoreWithoutCastEEEviT_S6_T2_T3_T4_T5_,"ax",@progbits
	.sectioninfo	@"SHI_REGISTERS=21"
	.align	128
        .global         _ZN2at6native27unrolled_elementwise_kernelIZNS0_50_GLOBAL__N__2680c7bb_12_PowKernel_cu_b2145a98_318429pow_tensor_scalar_kernel_implIaaEEvRNS_18TensorIteratorBaseET0_EUlaE2_St5arrayIPcLm2EELi4E23TrivialOffsetCalculatorILi1EjESC_NS0_6memory15LoadWithoutCastENSD_16StoreWithoutCastEEEviT_S6_T2_T3_T4_T5_
        .type           _ZN2at6native27unrolled_elementwise_kernelIZNS0_50_GLOBAL__N__2680c7bb_12_PowKernel_cu_b2145a98_318429pow_tensor_scalar_kernel_implIaaEEvRNS_18TensorIteratorBaseET0_EUlaE2_St5arrayIPcLm2EELi4E23TrivialOffsetCalculatorILi1EjESC_NS0_6memory15LoadWithoutCastENSD_16StoreWithoutCastEEEviT_S6_T2_T3_T4_T5_,@function
        .size           _ZN2at6native27unrolled_elementwise_kernelIZNS0_50_GLOBAL__N__2680c7bb_12_PowKernel_cu_b2145a98_318429pow_tensor_scalar_kernel_implIaaEEvRNS_18TensorIteratorBaseET0_EUlaE2_St5arrayIPcLm2EELi4E23TrivialOffsetCalculatorILi1EjESC_NS0_6memory15LoadWithoutCastENSD_16StoreWithoutCastEEEviT_S6_T2_T3_T4_T5_,(.L_x_61796 - _ZN2at6native27unrolled_elementwise_kernelIZNS0_50_GLOBAL__N__2680c7bb_12_PowKernel_cu_b2145a98_318429pow_tensor_scalar_kernel_implIaaEEvRNS_18TensorIteratorBaseET0_EUlaE2_St5arrayIPcLm2EELi4E23TrivialOffsetCalculatorILi1EjESC_NS0_6memory15LoadWithoutCastENSD_16StoreWithoutCastEEEviT_S6_T2_T3_T4_T5_)
        .other          _ZN2at6native27unrolled_elementwise_kernelIZNS0_50_GLOBAL__N__2680c7bb_12_PowKernel_cu_b2145a98_318429pow_tensor_scalar_kernel_implIaaEEvRNS_18TensorIteratorBaseET0_EUlaE2_St5arrayIPcLm2EELi4E23TrivialOffsetCalculatorILi1EjESC_NS0_6memory15LoadWithoutCastENSD_16StoreWithoutCastEEEviT_S6_T2_T3_T4_T5_,@"STO_CUDA_ENTRY STV_DEFAULT"
_ZN2at6native27unrolled_elementwise_kernelIZNS0_50_GLOBAL__N__2680c7bb_12_PowKernel_cu_b2145a98_318429pow_tensor_scalar_kernel_implIaaEEvRNS_18TensorIteratorBaseET0_EUlaE2_St5arrayIPcLm2EELi4E23TrivialOffsetCalculatorILi1EjESC_NS0_6memory15LoadWithoutCastENSD_16StoreWithoutCastEEEviT_S6_T2_T3_T4_T5_:
.text._ZN2at6native27unrolled_elementwise_kernelIZNS0_50_GLOBAL__N__2680c7bb_12_PowKernel_cu_b2145a98_318429pow_tensor_scalar_kernel_implIaaEEvRNS_18TensorIteratorBaseET0_EUlaE2_St5arrayIPcLm2EELi4E23TrivialOffsetCalculatorILi1EjESC_NS0_6memory15LoadWithoutCastENSD_16StoreWithoutCastEEEviT_S6_T2_T3_T4_T5_:
        /* <DEDUP_REMOVED lines=10> */
[----:B------:R-:W-:-:S03]  /*00a0*/  @!P0 IMAD R8, R0, 0x200, R3 ;  /* 0x0000020000088824 */ /* 0x000fc600078e0203 */
[----:B------:R-:W-:Y:S02]  /*00b0*/  ISETP.GE.AND P3, PT, R5, R2, PT ;  /* 0x000000020500720c */ /* 0x000fe40003f66270 */
[----:B------:R-:W-:-:S05]  /*00c0*/  @!P0 IADD3 R8, P4, R8, c[0x0][0x180], RZ ;  /* 0x0000600008088a10 */ /* 0x000fca0007f9e0ff */
[----:B------:R-:W-:Y:S01]  /*00d0*/  @!P0 IMAD.X R9, RZ, RZ, c[0x0][0x184], P4 ;  /* 0x00006100ff098624 */ /* 0x000fe200020e06ff */
[----:B------:R-:W-:-:S04]  /*00e0*/  PRMT R6, RZ, 0x7610, R6 ;  /* 0x00007610ff067816 */ /* 0x000fc80000000006 */
[----:B------:R0:W5:Y:S01]  /*00f0*/  @!P0 LDG.E.U8 R12, [R8.64] ;  /* 0x00000004080c8981 */ /* 0x000162000c1e1100 */
[----:B------:R-:W-:Y:S01]  /*0100*/  @!P3 IMAD R10, R0, 0x200, R5 ;  /* 0x00000200000ab824 */ /* 0x000fe200078e0205 */
[----:B------:R-:W-:-:S04]  /*0110*/  @!P3 IADD3 R5, R5, 0x80, RZ ;  /* 0x000000800505b810 */ /* 0x000fc80007ffe0ff */
[----:B------:R-:W-:Y:S02]  /*0120*/  ISETP.GE.AND P2, PT, R5, R2, PT ;  /* 0x000000020500720c */ /* 0x000fe40003f46270 */
[----:B------:R-:W-:-:S11]  /*0130*/  @!P3 IADD3 R10, P5, R10, c[0x0][0x180], RZ ;  /* 0x000060000a0aba10 */ /* 0x000fd60007fbe0ff */
[----:B------:R-:W-:Y:S01]  /*0140*/  @!P2 IMAD R16, R0, 0x200, R5 ;  /* 0x000002000010a824 */ /* 0x000fe200078e0205 */
[----:B------:R-:W-:-:S04]  /*0150*/  @!P2 IADD3 R5, R5, 0x80, RZ ;  /* 0x000000800505a810 */ /* 0x000fc80007ffe0ff */
[----:B------:R-:W-:Y:S02]  /*0160*/  ISETP.GE.AND P1, PT, R5, R2, PT ;  /* 0x000000020500720c */ /* 0x000fe40003f26270 */
[----:B------:R-:W-:Y:S01]  /*0170*/  @!P2 IADD3 R16, P4, R16, c[0x0][0x180], RZ ;  /* 0x000060001010aa10 */ /* 0x000fe20007f9e0ff */
[----:B------:R-:W-:-:S04]  /*0180*/  @!P3 IMAD.X R11, RZ, RZ, c[0x0][0x184], P5 ;  /* 0x00006100ff0bb624 */ /* 0x000fc800028e06ff */
[----:B------:R-:W-:-:S05]  /*0190*/  @!P2 IMAD.X R17, RZ, RZ, c[0x0][0x184], P4 ;  /* 0x00006100ff11a624 */ /* 0x000fca00020e06ff */
[----:B------:R0:W5:Y:S01]  /*01a0*/  @!P2 LDG.E.U8 R6, [R16.64] ;  /* 0x000000041006a981 */ /* 0x000162000c1e1100 */
[--C-:B------:R-:W-:Y:S01]  /*01b0*/  @!P1 IMAD R14, R0, 0x200, R5.reuse ;  /* 0x00000200000e9824 */ /* 0x100fe200078e0205 */
[----:B------:R-:W-:-:S06]  /*01c0*/  PRMT R5, RZ, 0x7610, R5 ;  /* 0x00007610ff057816 */ /* 0x000fcc0000000005 */
[----:B------:R0:W5:Y:S01]  /*01d0*/  @!P3 LDG.E.U8 R5, [R10.64] ;  /* 0x000000040a05b981 */ /* 0x000162000c1e1100 */
[----:B------:R-:W1:Y:S01]  /*01e0*/  LDC.U8 R18, c[0x0][0x168] ;  /* 0x00005a00ff127b82 */ /* 0x000e620000000000 */
[----:B------:R-:W-:Y:S02]  /*01f0*/  @!P1 IADD3 R14, P5, R14, c[0x0][0x180], RZ ;  /* 0x000060000e0e9a10 */ /* 0x000fe40007fbe0ff */
[----:B------:R-:W-:-:S03]  /*0200*/  PRMT R7, RZ, 0x7610, R7 ;  /* 0x00007610ff077816 */ /* 0x000fc60000000007 */
[----:B------:R-:W-:-:S05]  /*0210*/  @!P1 IMAD.X R15, RZ, RZ, c[0x0][0x184], P5 ;  /* 0x00006100ff0f9624 */ /* 0x000fca00028e06ff */
[----:B------:R0:W5:Y:S01]  /*0220*/  @!P1 LDG.E.U8 R7, [R14.64] ;  /* 0x000000040e079981 */ /* 0x000162000c1e1100 */
        /* <DEDUP_REMOVED lines=11> */
[----:B------:R-:W-:Y:S02]  /*02e0*/  IADD3 R15, R3, 0x80, RZ ;  /* 0x00000080030f7810 */ /* 0x000fe40007ffe0ff */
[-C--:B------:R-:W-:Y:S02]  /*02f0*/  ISETP.GE.AND P1, PT, R9, R2.reuse, PT ;  /* 0x000000020900720c */ /* 0x080fe40003f26270 */
[----:B------:R-:W-:Y:S02]  /*0300*/  IADD3 R13, R3, 0x180, RZ ;  /* 0x00000180030d7810 */ /* 0x000fe40007ffe0ff */
[----:B------:R-:W-:Y:S02]  /*0310*/  PRMT R9, R18, 0x8880, RZ ;  /* 0x0000888012097816 */ /* 0x000fe400000000ff */
[----:B------:R-:W-:-:S02]  /*0320*/  ISETP.GE.AND P4, PT, R15, R2, PT ;  /* 0x000000020f00720c */ /* 0x000fc40003f86270 */
[----:B------:R-:W-:Y:S02]  /*0330*/  ISETP.GE.AND P2, PT, R13, R2, PT ;  /* 0x000000020d00720c */ /* 0x000fe40003f46270 */
[----:B------:R-:W-:Y:S01]  /*0340*/  PRMT R9, R9, 0x7710, RZ ;  /* 0x0000771009097816 */ /* 0x000fe200000000ff */
[----:B------:R-:W-:Y:S05]  /*0350*/  @P0 BRA `(.L_x_18524) ;  /* 0x0000015000000947 */ /* 0x000fea0003800000 */
[----:B------:R-:W-:Y:S01]  /*0360*/  IMAD.MOV.U32 R11, RZ, RZ, 0x1 ;  /* 0x00000001ff0b7424 */ /* 0x000fe200078e00ff */
[----:B------:R-:W-:-:S04]  /*0370*/  PRMT R13, R9, 0x7610, R13 ;  /* 0x00007610090d7816 */ /* 0x000fc8000000000d */
.L_x_18525:
[C---:B------:R-:W-:Y:S02]  /*0380*/  LOP3.LUT R14, R13.reuse, 0x1, RZ, 0xc0, !PT ;  /* 0x000000010d0e7812 */ /* 0x040fe400078ec0ff */
        /* <DEDUP_REMOVED lines=18> */
.L_x_18524:
[----:B------:R-:W-:Y:S05]  /*04b0*/  BSYNC B0 ;  /* 0x0000000000007941 */ /* 0x000fea0003800000 */
.L_x_18523:
[----:B------:R-:W-:Y:S01]  /*04c0*/  BSSY B0, `(.L_x_18526) ;  /* 0x0000017000007945 */ /* 0x000fe20003800000 */
[----:B------:R-:W-:Y:S05]  /*04d0*/  @P4 BRA `(.L_x_18527) ;  /* 0x0000015000004947 */ /* 0x000fea0003800000 */
[----:B------:R-:W-:Y:S01]  /*04e0*/  IMAD.MOV.U32 R10, RZ, RZ, 0x1 ;  /* 0x00000001ff0a7424 */ /* 0x000fe200078e00ff */
[----:B-----5:R-:W-:-:S04]  /*04f0*/  PRMT R12, R9, 0x7610, R12 ;  /* 0x00007610090c7816 */ /* 0x020fc8000000000c */
.L_x_18528:
        /* <DEDUP_REMOVED lines=19> */
.L_x_18527:
[----:B------:R-:W-:Y:S05]  /*0630*/  BSYNC B0 ;  /* 0x0000000000007941 */ /* 0x000fea0003800000 */
.L_x_18526:
[----:B------:R-:W-:Y:S01]  /*0640*/  BSSY B0, `(.L_x_18529) ;  /* 0x0000015000007945 */ /* 0x000fe20003800000 */
[----:B------:R-:W-:Y:S05]  /*0650*/  @P1 BRA `(.L_x_18530) ;  /* 0x0000013000001947 */ /* 0x000fea0003800000 */
[----:B------:R-:W-:Y:S01]  /*0660*/  IMAD.MOV.U32 R8, RZ, RZ, 0x1 ;  /* 0x00000001ff087424 */ /* 0x000fe200078e00ff */
[----:B-----5:R-:W-:-:S04]  /*0670*/  PRMT R5, R9, 0x7610, R5 ;  /* 0x0000761009057816 */ /* 0x020fc80000000005 */
.L_x_18531:
[C---:B------:R-:W-:Y:S02]  /*0680*/  LOP3.LUT R12, R5.reuse, 0x1, RZ, 0xc0, !PT ;  /* 0x00000001050c7812 */ /* 0x040fe400078ec0ff */
[----:B------:R-:W-:Y:S02]  /*0690*/  PRMT R14, R6, 0x9910, RZ ;  /* 0x00009910060e7816 */ /* 0x000fe400000000ff */
        /* <DEDUP_REMOVED lines=15> */
.L_x_18530:
[----:B------:R-:W-:Y:S05]  /*0790*/  BSYNC B0 ;  /* 0x0000000000007941 */ /* 0x000fea0003800000 */
.L_x_18529:
[----:B------:R-:W-:Y:S01]  /*07a0*/  BSSY B0, `(.L_x_18532) ;  /* 0x0000026000007945 */ /* 0x000fe20003800000 */
[----:B------:R-:W-:Y:S05]  /*07b0*/  @P2 BRA `(.L_x_18533) ;  /* 0x0000024000002947 */ /* 0x000fea0003800000 */
[C---:B-----5:R-:W-:Y:S02]  /*07c0*/  LOP3.LUT R5, R9.reuse, 0x1, RZ, 0xc0, !PT ;  /* 0x0000000109057812 */ /* 0x060fe400078ec0ff */
[----:B------:R-:W-:Y:S02]  /*07d0*/  IADD3 R4, R9, 0x1, RZ ;  /* 0x0000000109047810 */ /* 0x000fe40007ffe0ff */
[----:B------:R-:W-:Y:S02]  /*07e0*/  ISETP.NE.U32.AND P1, PT, R5, 0x1, PT ;  /* 0x000000010500780c */ /* 0x000fe40003f25070 */
[----:B------:R-:W-:Y:S02]  /*07f0*/  LOP3.LUT R5, R4, 0xff, RZ, 0xc0, !PT ;  /* 0x000000ff04057812 */ /* 0x000fe400078ec0ff */
[----:B------:R-:W-:Y:S02]  /*0800*/  SEL R4, R7, 0x1, !P1 ;  /* 0x0000000107047807 */ /* 0x000fe40004800000 */
[----:B------:R-:W-:-:S02]  /*0810*/  ISETP.GE.U32.AND P1, PT, R5, 0x3, PT ;  /* 0x000000030500780c */ /* 0x000fc40003f26070 */
[----:B------:R-:W-:Y:S02]  /*0820*/  PRMT R5, R4, 0x9910, RZ ;  /* 0x0000991004057816 */ /* 0x000fe400000000ff */
[----:B------:R-:W-:Y:S02]  /*0830*/  PRMT R6, R7, 0x9910, RZ ;  /* 0x0000991007067816 */ /* 0x000fe400000000ff */
[----:B------:R-:W-:-:S03]  /*0840*/  LOP3.LUT R4, R9, 0x80, RZ, 0xc0, !PT ;  /* 0x0000008009047812 */ /* 0x000fc600078ec0ff */
[----:B------:R-:W-:Y:S01]  /*0850*/  IMAD R6, R6, R6, RZ ;  /* 0x0000000606067224 */ /* 0x000fe200078e02ff */
[----:B------:R-:W-:Y:S02]  /*0860*/  LEA.HI R9, R4, R9, RZ, 0x19 ;  /* 0x0000000904097211 */ /* 0x000fe400078fc8ff */
[----:B------:R-:W-:Y:S01]  /*0870*/  PRMT R4, R5, 0x7610, R4 ;  /* 0x0000761005047816 */ /* 0x000fe20000000004 */
[----:B------:R-:W-:Y:S05]  /*0880*/  @!P1 BRA `(.L_x_18533) ;  /* 0x0000017000009947 */ /* 0x000fea0003800000 */
[----:B------:R-:W-:Y:S02]  /*0890*/  PRMT R5, R9, 0x8880, RZ ;  /* 0x0000888009057816 */ /* 0x000fe400000000ff */
[----:B------:R-:W-:Y:S02]  /*08a0*/  PRMT R7, R6, 0x7610, R7 ;  /* 0x0000761006077816 */ /* 0x000fe40000000007 */
[----:B------:R-:W-:-:S04]  /*08b0*/  SHF.R.S32.HI R5, RZ, 0x1, R5 ;  /* 0x00000001ff057819 */ /* 0x000fc80000011405 */
[----:B------:R-:W-:-:S04]  /*08c0*/  PRMT R12, R5, 0x7610, R12 ;  /* 0x00007610050c7816 */ /* 0x000fc8000000000c */
.L_x_18534:
[C---:B------:R-:W-:Y:S02]  /*08d0*/  LOP3.LUT R5, R12.reuse, 0x1, RZ, 0xc0, !PT ;  /* 0x000000010c057812 */ /* 0x040fe400078ec0ff */
[----:B------:R-:W-:Y:S02]  /*08e0*/  IADD3 R9, R12, 0x1, RZ ;  /* 0x000000010c097810 */ /* 0x000fe40007ffe0ff */
[----:B------:R-:W-:Y:S02]  /*08f0*/  ISETP.NE.U32.AND P1, PT, R5, 0x1, PT ;  /* 0x000000010500780c */ /* 0x000fe40003f25070 */
[----:B------:R-:W-:Y:S02]  /*0900*/  LOP3.LUT R9, R9, 0xff, RZ, 0xc0, !PT ;  /* 0x000000ff09097812 */ /* 0x000fe400078ec0ff */
[----:B------:R-:W-:Y:S02]  /*0910*/  PRMT R13, R4, 0x9910, RZ ;  /* 0x00009910040d7816 */ /* 0x000fe400000000ff */
[----:B------:R-:W-:-:S02]  /*0920*/  LOP3.LUT R5, R12, 0x80, RZ, 0xc0, !PT ;  /* 0x000000800c057812 */ /* 0x000fc400078ec0ff */
[----:B------:R-:W-:Y:S02]  /*0930*/  SEL R4, R7, 0x1, !P1 ;  /* 0x0000000107047807 */ /* 0x000fe40004800000 */
[----:B------:R-:W-:Y:S02]  /*0940*/  ISETP.GE.U32.AND P1, PT, R9, 0x3, PT ;  /* 0x000000030900780c */ /* 0x000fe40003f26070 */
[----:B------:R-:W-:Y:S01]  /*0950*/  LEA.HI R6, R5, R12, RZ, 0x19 ;  /* 0x0000000c05067211 */ /* 0x000fe200078fc8ff */
[----:B------:R-:W-:Y:S01]  /*0960*/  IMAD.MOV.U32 R5, RZ, RZ, R13 ;  /* 0x000000ffff057224 */ /* 0x000fe200078e000d */
[----:B------:R-:W-:Y:S02]  /*0970*/  PRMT R14, R7, 0x9910, RZ ;  /* 0x00009910070e7816 */ /* 0x000fe400000000ff */
[----:B------:R-:W-:Y:S02]  /*0980*/  PRMT R6, R6, 0x8880, RZ ;  /* 0x0000888006067816 */ /* 0x000fe400000000ff */
[----:B------:R-:W-:Y:S01]  /*0990*/  PRMT R4, R4, 0x9910, RZ ;  /* 0x0000991004047816 */ /* 0x000fe200000000ff */
[----:B------:R-:W-:Y:S01]  /*09a0*/  IMAD.MOV.U32 R7, RZ, RZ, R14 ;  /* 0x000000ffff077224 */ /* 0x000fe200078e000e */
[----:B------:R-:W-:-:S03]  /*09b0*/  SHF.R.S32.HI R6, RZ, 0x1, R6 ;  /* 0x00000001ff067819 */ /* 0x000fc60000011406 */
[----:B------:R-:W-:Y:S01]  /*09c0*/  IMAD R7, R7, R7, RZ ;  /* 0x0000000707077224 */ /* 0x000fe200078e02ff */
[----:B------:R-:W-:Y:S01]  /*09d0*/  PRMT R12, R6, 0x7610, R12 ;  /* 0x00007610060c7816 */ /* 0x000fe2000000000c */
[----:B------:R-:W-:Y:S01]  /*09e0*/  IMAD R4, R5, R4, RZ ;  /* 0x0000000405047224 */ /* 0x000fe200078e02ff */
[----:B------:R-:W-:Y:S05]  /*09f0*/  @P1 BRA `(.L_x_18534) ;  /* 0xfffffed000001947 */ /* 0x000fea000383ffff */
.L_x_18533:
[----:B------:R-:W-:Y:S05]  /*0a00*/  BSYNC B0 ;  /* 0x0000000000007941 */ /* 0x000fea0003800000 */
.L_x_18532:
[----:B------:R-:W-:Y:S05]  /*0a10*/  BRA `(.L_x_18522) ;  /* 0x0000032000007947 */ /* 0x000fea0003800000 */
.L_x_18521:
[----:B0-----:R-:W-:Y:S01]  /*0a20*/  IADD3 R9, R3, 0x80, RZ ;  /* 0x0000008003097810 */ /* 0x001fe20007ffe0ff */
[----:B------:R-:W-:Y:S01]  /*0a30*/  BSSY B0, `(.L_x_18535) ;  /* 0x0000012000007945 */ /* 0x000fe20003800000 */
[----:B------:R-:W-:Y:S02]  /*0a40*/  LOP3.LUT R4, R18, 0x1, RZ, 0xc0, !PT ;  /* 0x0000000112047812 */ /* 0x000fe400078ec0ff */
[----:B------:R-:W-:Y:S01]  /*0a50*/  ISETP.GE.AND P1, PT, R9, R2, PT ;  /* 0x000000020900720c */ /* 0x000fe20003f26270 */
[----:B------:R-:W-:Y:S01]  /*0a60*/  IMAD.MOV.U32 R9, RZ, RZ, 0x1 ;  /* 0x00000001ff097424 */ /* 0x000fe200078e00ff */
[C---:B------:R-:W-:Y:S02]  /*0a70*/  IADD3 R11, R3.reuse, 0x100, RZ ;  /* 0x00000100030b7810 */ /* 0x040fe40007ffe0ff */
[----:B------:R-:W-:-:S02]  /*0a80*/  IADD3 R13, R3, 0x180, RZ ;  /* 0x00000180030d7810 */ /* 0x000fc40007ffe0ff */
[----:B------:R-:W-:Y:S02]  /*0a90*/  ISETP.NE.U32.AND P4, PT, R4, 0x1, PT ;  /* 0x000000010400780c */ /* 0x000fe40003f85070 */
[-C--:B------:R-:W-:Y:S02]  /*0aa0*/  ISETP.GE.AND P2, PT, R11, R2.reuse, PT ;  /* 0x000000020b00720c */ /* 0x080fe40003f46270 */
[----:B------:R-:W-:Y:S02]  /*0ab0*/  ISETP.GE.AND P3, PT, R13, R2, PT ;  /* 0x000000020d00720c */ /* 0x000fe40003f66270 */
        /* <DEDUP_REMOVED lines=9> */
.L_x_18536:
[----:B------:R-:W-:Y:S05]  /*0b50*/  BSYNC B0 ;  /* 0x0000000000007941 */ /* 0x000fea0003800000 */
.L_x_18535:
[----:B------:R-:W-:Y:S01]  /*0b60*/  BSSY B0, `(.L_x_18537) ;  /* 0x0000009000007945 */ /* 0x000fe20003800000 */
        /* <DEDUP_REMOVED lines=8> */
.L_x_18538:
[----:B------:R-:W-:Y:S05]  /*0bf0*/  BSYNC B0 ;  /* 0x0000000000007941 */ /* 0x000fea0003800000 */
.L_x_18537:
        /* <DEDUP_REMOVED lines=9> */
.L_x_18540:
[----:B------:R-:W-:Y:S05]  /*0c90*/  BSYNC B0 ;  /* 0x0000000000007941 */ /* 0x000fea0003800000 */
.L_x_18539:
        /* <DEDUP_REMOVED lines=9> */
.L_x_18541:
[----:B------:R-:W-:Y:S05]  /*0d30*/  BSYNC B0 ;  /* 0x0000000000007941 */ /* 0x000fea0003800000 */
.L_x_18522:
[----:B-----5:R-:W-:Y:S01]  /*0d40*/  @!P0 IMAD R6, R0, 0x200, R3 ;  /* 0x0000020000068824 */ /* 0x020fe200078e0203 */
[----:B------:R-:W-:Y:S01]  /*0d50*/  @!P0 IADD3 R3, R3, 0x80, RZ ;  /* 0x0000008003038810 */ /* 0x000fe20007ffe0ff */
[----:B------:R-:W-:Y:S03]  /*0d60*/  BSSY B0, `(.L_x_18542) ;  /* 0x0000011000007945 */ /* 0x000fe60003800000 */
[----:B------:R-:W-:Y:S02]  /*0d70*/  @!P0 IADD3 R6, P2, R6, c[0x0][0x178], RZ ;  /* 0x00005e0006068a10 */ /* 0x000fe40007f5e0ff */
[----:B------:R-:W-:-:S03]  /*0d80*/  ISETP.GE.AND P1, PT, R3, R2, PT ;  /* 0x000000020300720c */ /* 0x000fc60003f26270 */
[----:B------:R-:W-:-:S05]  /*0d90*/  @!P0 IMAD.X R7, RZ, RZ, c[0x0][0x17c], P2 ;  /* 0x00005f00ff078624 */ /* 0x000fca00010e06ff */
[----:B------:R0:W-:Y:S05]  /*0da0*/  @!P0 STG.E.U8 [R6.64], R11 ;  /* 0x0000000b06008986 */ /* 0x0001ea000c101104 */
[----:B------:R-:W-:Y:S05]  /*0db0*/  @P1 BRA `(.L_x_18543) ;  /* 0x000000b000001947 */ /* 0x000fea0003800000 */
[----:B0-----:R-:W-:Y:S01]  /*0dc0*/  IMAD R6, R0, 0x200, R3 ;  /* 0x0000020000067824 */ /* 0x001fe200078e0203 */
[----:B------:R-:W-:-:S04]  /*0dd0*/  IADD3 R3, R3, 0x80, RZ ;  /* 0x0000008003037810 */ /* 0x000fc80007ffe0ff */
[----:B------:R-:W-:Y:S02]  /*0de0*/  ISETP.GE.AND P1, PT, R3, R2, PT ;  /* 0x000000020300720c */ /* 0x000fe40003f26270 */
[----:B------:R-:W-:-:S05]  /*0df0*/  IADD3 R6, P0, R6, c[0x0][0x178], RZ ;  /* 0x00005e0006067a10 */ /* 0x000fca0007f1e0ff */
[----:B------:R-:W-:-:S05]  /*0e00*/  IMAD.X R7, RZ, RZ, c[0x0][0x17c], P0 ;  /* 0x00005f00ff077624 */ /* 0x000fca00000e06ff */
[----:B------:R0:W-:Y:S01]  /*0e10*/  STG.E.U8 [R6.64], R10 ;  /* 0x0000000a06007986 */ /* 0x0001e2000c101104 */
[----:B------:R-:W-:Y:S01]  /*0e20*/  @!P1 IMAD R12, R0, 0x200, R3 ;  /* 0x00000200000c9824 */ /* 0x000fe200078e0203 */
[----:B------:R-:W-:-:S04]  /*0e30*/  @!P1 IADD3 R3, R3, 0x80, RZ ;  /* 0x0000008003039810 */ /* 0x000fc80007ffe0ff */
[----:B------:R-:W-:-:S05]  /*0e40*/  @!P1 IADD3 R12, P2, R12, c[0x0][0x178], RZ ;  /* 0x00005e000c0c9a10 */ /* 0x000fca0007f5e0ff */
[----:B------:R-:W-:-:S05]  /*0e50*/  @!P1 IMAD.X R13, RZ, RZ, c[0x0][0x17c], P2 ;  /* 0x00005f00ff0d9624 */ /* 0x000fca00010e06ff */
[----:B------:R0:W-:Y:S03]  /*0e60*/  @!P1 STG.E.U8 [R12.64], R8 ;  /* 0x000000080c009986 */ /* 0x0001e6000c101104 */
.L_x_18543:
[----:B------:R-:W-:Y:S05]  /*0e70*/  BSYNC B0 ;  /* 0x0000000000007941 */ /* 0x000fea0003800000 */
.L_x_18542:
[----:B------:R-:W-:-:S13]  /*0e80*/  ISETP.GE.AND P0, PT, R3, R2, PT ;  /* 0x000000020300720c */ /* 0x000fda0003f06270 */
[----:B------:R-:W-:Y:S05]  /*0e90*/  @P0 EXIT ;  /* 0x000000000000094d */ /* 0x000fea0003800000 */
[----:B------:R-:W-:-:S05]  /*0ea0*/  IMAD R3, R0, 0x200, R3 ;  /* 0x0000020000037824 */ /* 0x000fca00078e0203 */
[----:B------:R-:W-:-:S05]  /*0eb0*/  IADD3 R2, P0, R3, c[0x0][0x178], RZ ;  /* 0x00005e0003027a10 */ /* 0x000fca0007f1e0ff */
[----:B------:R-:W-:-:S05]  /*0ec0*/  IMAD.X R3, RZ, RZ, c[0x0][0x17c], P0 ;  /* 0x00005f00ff037624 */ /* 0x000fca00000e06ff */
[----:B------:R-:W-:Y:S01]  /*0ed0*/  STG.E.U8 [R2.64], R4 ;  /* 0x0000000402007986 */ /* 0x000fe2000c101104 */
[----:B------:R-:W-:Y:S05]  /*0ee0*/  EXIT ;  /* 0x000000000000794d */ /* 0x000fea0003800000 */
.L_x_18544:
        /* <DEDUP_REMOVED lines=9> */
.L_x_61796:


//--------------------- .text._ZN2at6native29vectorized_elementwise_kernelILi2EZNS0_50_GLOBAL__N__2680c7bb_12_PowKernel_cu_b2145a98_318429pow_tensor_scalar_kernel_implIaaEEvRNS_18TensorIteratorBaseET0_EUlaE2_St5arrayIPcLm2EEEEviS6_T1_ --------------------------
	.section	.text._ZN2at6native29vectorized_elementwise_kernelILi2EZNS0_50_GLOBAL__N__2680c7bb_12_PowKernel_cu_b2145a98_318429pow_tensor_scalar_kernel_implIaaEEvRNS_18TensorIteratorBaseET0_EUlaE2_St5arrayIPcLm2EEEEviS6_T1_,"ax",@progbits
	.sectioninfo	@"SHI_REGISTERS=30"
	.align	128
        .global         _ZN2at6native29vectorized_elementwise_kernelILi2EZNS0_50_GLOBAL__N__2680c7bb_12_PowKernel_cu_b2145a98_318429pow_tensor_scalar_kernel_implIaaEEvRNS_18TensorIteratorBaseET0_EUlaE2_St5arrayIPcLm2EEEEviS6_T1_
        .type           _ZN2at6native29vectorized_elementwise_kernelILi2EZNS0_50_GLOBAL__N__2680c7bb_12_PowKernel_cu_b2145a98_318429pow_tensor_scalar_kernel_implIaaEEvRNS_18TensorIteratorBaseET0_EUlaE2_St5arrayIPcLm2EEEEviS6_T1_,@function
        .size           _ZN2at6native29vectorized_elementwise_kernelILi2EZNS0_50_GLOBAL__N__2680c7bb_12_PowKernel_cu_b2145a98_318429pow_tensor_scalar_kernel_implIaaEEvRNS_18TensorIteratorBaseET0_EUlaE2_St5arrayIPcLm2EEEEviS6_T1_,(.L_x_61797 - _ZN2at6native29vectorized_elementwise_kernelILi2EZNS0_50_GLOBAL__N__2680c7bb_12_PowKernel_cu_b2145a98_318429pow_tensor_scalar_kernel_implIaaEEvRNS_18TensorIteratorBaseET0_EUlaE2_St5arrayIPcLm2EEEEviS6_T1_)
        .other          _ZN2at6native29vectorized_elementwise_kernelILi2EZNS0_50_GLOBAL__N__2680c7bb_12_PowKernel_cu_b2145a98_318429pow_tensor_scalar_kernel_implIaaEEvRNS_18TensorIteratorBaseET0_EUlaE2_St5arrayIPcLm2EEEEviS6_T1_,@"STO_CUDA_ENTRY STV_DEFAULT"
_ZN2at6native29vectorized_elementwise_kernelILi2EZNS0_50_GLOBAL__N__2680c7bb_12_PowKernel_cu_b2145a98_318429pow_tensor_scalar_kernel_implIaaEEvRNS_18TensorIteratorBaseET0_EUlaE2_St5arrayIPcLm2EEEEviS6_T1_:
.text._ZN2at6native29vectorized_elementwise_kernelILi2EZNS0_50_GLOBAL__N__2680c7bb_12_PowKernel_cu_b2145a98_318429pow_tensor_scalar_kernel_implIaaEEvRNS_18TensorIteratorBaseET0_EUlaE2_St5arrayIPcLm2EEEEviS6_T1_:
[----:B------:R-:W-:Y:S02]  /*0000*/  IMAD.MOV.U32 R1, RZ, RZ, c[0x0][0x28] ;  /* 0x00000a00ff017624 */ /* 0x000fe400078e00ff */
[----:B------:R-:W0:Y:S01]  /*0010*/  S2R R0, SR_CTAID.X ;  /* 0x0000000000007919 */ /* 0x000e220000002500 */
[----:B------:R-:W1:Y:S01]  /*0020*/  LDC.U8 R8, c[0x0][0x168] ;  /* 0x00005a00ff087b82 */ /* 0x000e620000000000 */
[----:B------:R-:W-:Y:S01]  /*0030*/  ULDC.64 UR4, c[0x0][0x118] ;  /* 0x0000460000047ab9 */ /* 0x000fe20000000a00 */
[----:B0-----:R-:W-:-:S05]  /*0040*/  IMAD.SHL.U32 R0, R0, 0x400, RZ ;  /* 0x0000040000007824 */ /* 0x001fca00078e00ff */
[----:B------:R-:W-:-:S04]  /*0050*/  IADD3 R16, -R0, c[0x0][0x160], RZ ;  /* 0x0000580000107a10 */ /* 0x000fc80007ffe1ff */
[----:B------:R-:W-:-:S13]  /*0060*/  ISETP.GE.U32.AND P0, PT, R16, 0x400, PT ;  /* 0x000004001000780c */ /* 0x000fda0003f06070 */
[----:B------:R-:W-:Y:S05]  /*0070*/  @!P0 BRA `(.L_x_18545) ;  /* 0x0000132000008947 */ /* 0x000fea0003800000 */
[----:B-1----:R-:W0:Y:S01]  /*0080*/  S2R R2, SR_TID.X ;  /* 0x0000000000027919 */ /* 0x002e220000002100 */
[----:B------:R-:W-:-:S04]  /*0090*/  IADD3 R4, P0, R0, c[0x0][0x180], RZ ;  /* 0x0000600000047a10 */ /* 0x000fc80007f1e0ff */
[----:B------:R-:W-:-:S05]  /*00a0*/  LEA.HI.X.SX32 R5, R0, c[0x0][0x184], 0x1, P0 ;  /* 0x0000610000057a11 */ /* 0x000fca00000f0eff */
[----:B0-----:R-:W-:-:S05]  /*00b0*/  IMAD.WIDE.U32 R4, R2, 0x2, R4 ;  /* 0x0000000202047825 */ /* 0x001fca00078e0004 */
[----:B------:R-:W2:Y:S04]  /*00c0*/  LDG.E.U16 R7, [R4.64] ;  /* 0x0000000404077981 */ /* 0x000ea8000c1e1500 */
[----:B------:R-:W3:Y:S04]  /*00d0*/  LDG.E.U16 R10, [R4.64+0x100] ;  /* 0x00010004040a7981 */ /* 0x000ee8000c1e1500 */
[----:B------:R-:W4:Y:S04]  /*00e0*/  LDG.E.U16 R12, [R4.64+0x200] ;  /* 0x00020004040c7981 */ /* 0x000f28000c1e1500 */
[----:B------:R-:W5:Y:S01]  /*00f0*/  LDG.E.U16 R3, [R4.64+0x300] ;  /* 0x0003000404037981 */ /* 0x000f62000c1e1500 */
[----:B------:R-:W-:-:S04]  /*0100*/  PRMT R6, R8, 0x8880, RZ ;  /* 0x0000888008067816 */ /* 0x000fc800000000ff */
[----:B------:R-:W-:Y:S02]  /*0110*/  ISETP.GE.AND P0, PT, R6, RZ, PT ;  /* 0x000000ff0600720c */ /* 0x000fe40003f06270 */
[C---:B--2---:R-:W-:Y:S02]  /*0120*/  PRMT R6, R7.reuse, 0x7770, RZ ;  /* 0x0000777007067816 */ /* 0x044fe400000000ff */
[----:B------:R-:W-:Y:S02]  /*0130*/  PRMT R7, R7, 0x7771, RZ ;  /* 0x0000777107077816 */ /* 0x000fe400000000ff */
[C---:B---3--:R-:W-:Y:S02]  /*0140*/  PRMT R9, R10.reuse, 0x7770, RZ ;  /* 0x000077700a097816 */ /* 0x048fe400000000ff */
[----:B------:R-:W-:Y:S02]  /*0150*/  PRMT R10, R10, 0x7771, RZ ;  /* 0x000077710a0a7816 */ /* 0x000fe400000000ff */
[----:B----4-:R-:W-:-:S02]  /*0160*/  PRMT R11, R12, 0x7770, RZ ;  /* 0x000077700c0b7816 */ /* 0x010fc400000000ff */
[----:B------:R-:W-:Y:S02]  /*0170*/  PRMT R12, R12, 0x7771, RZ ;  /* 0x000077710c0c7816 */ /* 0x000fe400000000ff */
[----:B-----5:R-:W-:Y:S02]  /*0180*/  PRMT R13, R3, 0x7770, RZ ;  /* 0x00007770030d7816 */ /* 0x020fe400000000ff */
[----:B------:R-:W-:Y:S02]  /*0190*/  PRMT R5, R6, 0x7610, R5 ;  /* 0x0000761006057816 */ /* 0x000fe40000000005 */
[----:B------:R-:W-:Y:S02]  /*01a0*/  PRMT R4, R7, 0x7610, R4 ;  /* 0x0000761007047816 */ /* 0x000fe40000000004 */
[----:B------:R-:W-:Y:S02]  /*01b0*/  PRMT R6, R9, 0x7610, R6 ;  /* 0x0000761009067816 */ /* 0x000fe40000000006 */
[----:B------:R-:W-:-:S02]  /*01c0*/  PRMT R7, R10, 0x7610, R7 ;  /* 0x000076100a077816 */ /* 0x000fc40000000007 */
[----:B------:R-:W-:Y:S02]  /*01d0*/  PRMT R9, R11, 0x7610, R9 ;  /* 0x000076100b097816 */ /* 0x000fe40000000009 */
[----:B------:R-:W-:Y:S02]  /*01e0*/  PRMT R10, R12, 0x7610, R10 ;  /* 0x000076100c0a7816 */ /* 0x000fe4000000000a */
[----:B------:R-:W-:Y:S01]  /*01f0*/  PRMT R11, R13, 0x7610, R11 ;  /* 0x000076100d0b7816 */ /* 0x000fe2000000000b */
[----:B------:R-:W-:Y:S05]  /*0200*/  @!P0 BRA `(.L_x_18546) ;  /* 0x00000bc000008947 */ /* 0x000fea0003800000 */
[----:B------:R-:W-:Y:S01]  /*0210*/  ISETP.NE.AND P0, PT, R8, RZ, PT ;  /* 0x000000ff0800720c */ /* 0x000fe20003f05270 */
        /* <DEDUP_REMOVED lines=8> */
[----:B------:R-:W-:Y:S05]  /*02a0*/  @!P0 BRA `(.L_x_18547) ;  /* 0x0000103000008947 */ /* 0x000fea0003800000 */
[----:B------:R-:W-:Y:S01]  /*02b0*/  PRMT R8, R8, 0x8880, RZ ;  /* 0x0000888008087816 */ /* 0x000fe200000000ff */
[----:B------:R-:W-:Y:S01]  /*02c0*/  IMAD.MOV.U32 R13, RZ, RZ, 0x1 ;  /* 0x00000001ff0d7424 */ /* 0x000fe200078e00ff */
[----:B------:R-:W-:-:S02]  /*02d0*/  PRMT R12, R3, 0x7771, RZ ;  /* 0x00007771030c7816 */ /* 0x000fc400000000ff */
[----:B------:R-:W-:-:S04]  /*02e0*/  PRMT R8, R8, 0x7710, RZ ;  /* 0x0000771008087816 */ /* 0x000fc800000000ff */
[----:B------:R-:W-:-:S04]  /*02f0*/  PRMT R14, R8, 0x7610, R14 ;  /* 0x00007610080e7816 */ /* 0x000fc8000000000e */
.L_x_18548:
[C---:B------:R-:W-:Y:S02]  /*0300*/  LOP3.LUT R15, R14.reuse, 0x1, RZ, 0xc0, !PT ;  /* 0x000000010e0f7812 */ /* 0x040fe400078ec0ff */
[----:B------:R-:W-:Y:S02]  /*0310*/  PRMT R17, R5, 0x9910, RZ ;  /* 0x0000991005117816 */ /* 0x000fe400000000ff */
[----:B------:R-:W-:Y:S02]  /*0320*/  ISETP.NE.U32.AND P0, PT, R15, 0x1, PT ;  /* 0x000000010f00780c */ /* 0x000fe40003f05070 */
[----:B------:R-:W-:Y:S02]  /*0330*/  LOP3.LUT R15, R14, 0x80, RZ, 0xc0, !PT ;  /* 0x000000800e0f7812 */ /* 0x000fe400078ec0ff */
[----:B------:R-:W-:Y:S02]  /*0340*/  SEL R5, R5, 0x1, !P0 ;  /* 0x0000000105057807 */ /* 0x000fe40004000000 */
[----:B------:R-:W-:-:S02]  /*0350*/  LEA.HI R15, R15, R14, RZ, 0x19 ;  /* 0x0000000e0f0f7211 */ /* 0x000fc400078fc8ff */
[----:B------:R-:W-:Y:S02]  /*0360*/  IADD3 R14, R14, 0x1, RZ ;  /* 0x000000010e0e7810 */ /* 0x000fe40007ffe0ff */
[----:B------:R-:W-:Y:S02]  /*0370*/  PRMT R13, R13, 0x9910, RZ ;  /* 0x000099100d0d7816 */ /* 0x000fe400000000ff */
[----:B------:R-:W-:Y:S02]  /*0380*/  LOP3.LUT R14, R14, 0xff, RZ, 0xc0, !PT ;  /* 0x000000ff0e0e7812 */ /* 0x000fe400078ec0ff */
[----:B------:R-:W-:Y:S01]  /*0390*/  PRMT R16, R5, 0x9910, RZ ;  /* 0x0000991005107816 */ /* 0x000fe200000000ff */
[----:B------:R-:W-:Y:S01]  /*03a0*/  IMAD.MOV.U32 R5, RZ, RZ, R17 ;  /* 0x000000ffff057224 */ /* 0x000fe200078e0011 */
[----:B------:R-:W-:Y:S02]  /*03b0*/  ISETP.GT.U32.AND P0, PT, R14, 0x2, PT ;  /* 0x000000020e00780c */ /* 0x000fe40003f04070 */
[----:B------:R-:W-:Y:S01]  /*03c0*/  PRMT R15, R15, 0x8880, RZ ;  /* 0x000088800f0f7816 */ /* 0x000fe200000000ff */
[----:B------:R-:W-:-:S02]  /*03d0*/  IMAD R5, R5, R5, RZ ;  /* 0x0000000505057224 */ /* 0x000fc400078e02ff */
[----:B------:R-:W-:Y:S01]  /*03e0*/  IMAD R13, R13, R16, RZ ;  /* 0x000000100d0d7224 */ /* 0x000fe200078e02ff */
[----:B------:R-:W-:-:S07]  /*03f0*/  SHF.R.S32.HI R14, RZ, 0x1, R15 ;  /* 0x00000001ff0e7819 */ /* 0x000fce000001140f */
[----:B------:R-:W-:Y:S05]  /*0400*/  @P0 BRA `(.L_x_18548) ;  /* 0xfffffef000000947 */ /* 0x000fea000383ffff */
[----:B------:R-:W-:Y:S01]  /*0410*/  IMAD.MOV.U32 R14, RZ, RZ, 0x1 ;  /* 0x00000001ff0e7424 */ /* 0x000fe200078e00ff */
[----:B------:R-:W-:-:S04]  /*0420*/  PRMT R5, R8, 0x7610, R5 ;  /* 0x0000761008057816 */ /* 0x000fc80000000005 */
.L_x_18549:
[C---:B------:R-:W-:Y:S02]  /*0430*/  LOP3.LUT R16, R5.reuse, 0x80, RZ, 0xc0, !PT ;  /* 0x0000008005107812 */ /* 0x040fe400078ec0ff */
[C---:B------:R-:W-:Y:S02]  /*0440*/  LOP3.LUT R15, R5.reuse, 0x1, RZ, 0xc0, !PT ;  /* 0x00000001050f7812 */ /* 0x040fe400078ec0ff */
[----:B------:R-:W-:Y:S02]  /*0450*/  LEA.HI R16, R16, R5, RZ, 0x19 ;  /* 0x0000000510107211 */ /* 0x000fe400078fc8ff */
[----:B------:R-:W-:Y:S02]  /*0460*/  IADD3 R5, R5, 0x1, RZ ;  /* 0x0000000105057810 */ /* 0x000fe40007ffe0ff */
[----:B------:R-:W-:Y:S02]  /*0470*/  ISETP.NE.U32.AND P0, PT, R15, 0x1, PT ;  /* 0x000000010f00780c */ /* 0x000fe40003f05070 */
[----:B------:R-:W-:-:S02]  /*0480*/  LOP3.LUT R5, R5, 0xff, RZ, 0xc0, !PT ;  /* 0x000000ff05057812 */ /* 0x000fc400078ec0ff */
[C---:B------:R-:W-:Y:S02]  /*0490*/  PRMT R17, R4.reuse, 0x9910, RZ ;  /* 0x0000991004117816 */ /* 0x040fe400000000ff */
[----:B------:R-:W-:Y:S02]  /*04a0*/  SEL R4, R4, 0x1, !P0 ;  /* 0x0000000104047807 */ /* 0x000fe40004000000 */
[----:B------:R-:W-:Y:S02]  /*04b0*/  ISETP.GT.U32.AND P0, PT, R5, 0x2, PT ;  /* 0x000000020500780c */ /* 0x000fe40003f04070 */
[----:B------:R-:W-:Y:S02]  /*04c0*/  PRMT R14, R14, 0x9910, RZ ;  /* 0x000099100e0e7816 */ /* 0x000fe400000000ff */
[----:B------:R-:W-:Y:S01]  /*04d0*/  PRMT R15, R4, 0x9910, RZ ;  /* 0x00009910040f7816 */ /* 0x000fe200000000ff */
[----:B------:R-:W-:Y:S01]  /*04e0*/  IMAD.MOV.U32 R4, RZ, RZ, R17 ;  /* 0x000000ffff047224 */ /* 0x000fe200078e0011 */
[----:B------:R-:W-:-:S03]  /*04f0*/  PRMT R16, R16, 0x8880, RZ ;  /* 0x0000888010107816 */ /* 0x000fc600000000ff */
[----:B------:R-:W-:Y:S01]  /*0500*/  IMAD R4, R4, R4, RZ ;  /* 0x0000000404047224 */ /* 0x000fe200078e02ff */
[----:B------:R-:W-:Y:S01]  /*0510*/  SHF.R.S32.HI R5, RZ, 0x1, R16 ;  /* 0x00000001ff057819 */ /* 0x000fe20000011410 */
[----:B------:R-:W-:Y:S02]  /*0520*/  IMAD R14, R14, R15, RZ ;  /* 0x0000000f0e0e7224 */ /* 0x000fe400078e02ff */
[----:B------:R-:W-:Y:S05]  /*0530*/  @P0 BRA `(.L_x_18549) ;  /* 0xfffffef000000947 */ /* 0x000fea000383ffff */
[----:B------:R-:W-:Y:S01]  /*0540*/  IMAD.MOV.U32 R15, RZ, RZ, 0x1 ;  /* 0x00000001ff0f7424 */ /* 0x000fe200078e00ff */
[----:B------:R-:W-:-:S04]  /*0550*/  PRMT R4, R8, 0x7610, R4 ;  /* 0x0000761008047816 */ /* 0x000fc80000000004 */
.L_x_18550:
[----:B------:R-:W-:Y:S02]  /*0560*/  LOP3.LUT R5, R4, 0x1, RZ, 0xc0, !PT ;  /* 0x0000000104057812 */ /* 0x000fe400078ec0ff */
[----:B------:R-:W-:Y:S02]  /*0570*/  PRMT R17, R6, 0x9910, RZ ;  /* 0x0000991006117816 */ /* 0x000fe400000000ff */
[----:B------:R-:W-:Y:S02]  /*0580*/  ISETP.NE.U32.AND P0, PT, R5, 0x1, PT ;  /* 0x000000010500780c */ /* 0x000fe40003f05070 */
[----:B------:R-:W-:-:S02]  /*0590*/  LOP3.LUT R5, R4, 0x80, RZ, 0xc0, !PT ;  /* 0x0000008004057812 */ /* 0x000fc400078ec0ff */
[----:B------:R-:W-:Y:S02]  /*05a0*/  SEL R6, R6, 0x1, !P0 ;  /* 0x0000000106067807 */ /* 0x000fe40004000000 */
        /* <DEDUP_REMOVED lines=12> */
[----:B------:R-:W-:Y:S01]  /*0670*/  IMAD.MOV.U32 R16, RZ, RZ, 0x1 ;  /* 0x00000001ff107424 */ /* 0x000fe200078e00ff */
[----:B------:R-:W-:-:S04]  /*0680*/  PRMT R4, R8, 0x7610, R4 ;  /* 0x0000761008047816 */ /* 0x000fc80000000004 */
.L_x_18551:
[C---:B------:R-:W-:Y:S02]  /*0690*/  LOP3.LUT R5, R4.reuse, 0x1, RZ, 0xc0, !PT ;  /* 0x0000000104057812 */ /* 0x040fe400078ec0ff */
[----:B------:R-:W-:Y:S02]  /*06a0*/  PRMT R17, R7, 0x9910, RZ ;  /* 0x0000991007117816 */ /* 0x000fe400000000ff */
[----:B------:R-:W-:Y:S02]  /*06b0*/  ISETP.NE.U32.AND P0, PT, R5, 0x1, PT ;  /* 0x000000010500780c */ /* 0x000fe40003f05070 */
[----:B------:R-:W-:Y:S02]  /*06c0*/  LOP3.LUT R5, R4, 0x80, RZ, 0xc0, !PT ;  /* 0x0000008004057812 */ /* 0x000fe400078ec0ff */
[----:B------:R-:W-:Y:S02]  /*06d0*/  SEL R7, R7, 0x1, !P0 ;  /* 0x0000000107077807 */ /* 0x000fe40004000000 */
[----:B------:R-:W-:-:S02]  /*06e0*/  LEA.HI R5, R5, R4, RZ, 0x19 ;  /* 0x0000000405057211 */ /* 0x000fc400078fc8ff */
        /* <DEDUP_REMOVED lines=14> */
[----:B------:R-:W-:-:S04]  /*07d0*/  PRMT R4, R8, 0x7610, R4 ;  /* 0x0000761008047816 */ /* 0x000fc80000000004 */
.L_x_18552:
        /* <DEDUP_REMOVED lines=19> */
.L_x_18553:
[----:B------:R-:W-:Y:S02]  /*0910*/  LOP3.LUT R5, R4, 0x1, RZ, 0xc0, !PT ;  /* 0x0000000104057812 */ /* 0x000fe400078ec0ff */
        /* <DEDUP_REMOVED lines=20> */
.L_x_18554:
        /* <DEDUP_REMOVED lines=23> */
[----:B------:R-:W-:Y:S02]  /*0bd0*/  PRMT R5, R3, 0x7771, RZ ;  /* 0x0000777103057816 */ /* 0x000fe400000000ff */
[----:B------:R-:W-:Y:S02]  /*0be0*/  LOP3.LUT R3, R8, 0x80, RZ, 0xc0, !PT ;  /* 0x0000008008037812 */ /* 0x000fe400078ec0ff */
[----:B------:R-:W-:Y:S01]  /*0bf0*/  PRMT R12, R12, 0x9910, RZ ;  /* 0x000099100c0c7816 */ /* 0x000fe200000000ff */
[----:B------:R-:W-:Y:S01]  /*0c00*/  IMAD.MOV.U32 R4, RZ, RZ, R5 ;  /* 0x000000ffff047224 */ /* 0x000fe200078e0005 */
[----:B------:R-:W-:-:S03]  /*0c10*/  LEA.HI R3, R3, R8, RZ, 0x19 ;  /* 0x0000000803037211 */ /* 0x000fc600078fc8ff */
[----:B------:R-:W-:Y:S02]  /*0c20*/  IMAD R4, R4, R4, RZ ;  /* 0x0000000404047224 */ /* 0x000fe400078e02ff */
[----:B------:R-:W-:Y:S05]  /*0c30*/  @!P0 BRA `(.L_x_18547) ;  /* 0x000006a000008947 */ /* 0x000fea0003800000 */
[----:B------:R-:W-:Y:S02]  /*0c40*/  PRMT R3, R3, 0x8880, RZ ;  /* 0x0000888003037816 */ /* 0x000fe400000000ff */
[----:B------:R-:W-:Y:S02]  /*0c50*/  PRMT R6, R4, 0x7610, R6 ;  /* 0x0000761004067816 */ /* 0x000fe40000000006 */
[----:B------:R-:W-:-:S04]  /*0c60*/  SHF.R.S32.HI R3, RZ, 0x1, R3 ;  /* 0x00000001ff037819 */ /* 0x000fc80000011403 */
[----:B------:R-:W-:-:S04]  /*0c70*/  PRMT R7, R3, 0x7610, R7 ;  /* 0x0000761003077816 */ /* 0x000fc80000000007 */
.L_x_18555:
        /* <DEDUP_REMOVED lines=21> */
.L_x_18546:
[----:B------:R-:W-:Y:S01]  /*0dd0*/  PRMT R5, R5, 0x9910, RZ ;  /* 0x0000991005057816 */ /* 0x000fe200000000ff */
[----:B------:R-:W-:Y:S01]  /*0de0*/  BSSY B0, `(.L_x_18556) ;  /* 0x000000e000007945 */ /* 0x000fe20003800000 */
[----:B------:R-:W-:Y:S01]  /*0df0*/  LOP3.LUT R8, R8, 0x1, RZ, 0xc0, !PT ;  /* 0x0000000108087812 */ /* 0x000fe200078ec0ff */
[----:B------:R-:W-:Y:S01]  /*0e00*/  IMAD.MOV.U32 R14, RZ, RZ, 0x1 ;  /* 0x00000001ff0e7424 */ /* 0x000fe200078e00ff */
[----:B------:R-:W-:Y:S01]  /*0e10*/  ISETP.NE.AND P1, PT, R5, 0x1, PT ;  /* 0x000000010500780c */ /* 0x000fe20003f25270 */
[----:B------:R-:W-:Y:S01]  /*0e20*/  IMAD.MOV.U32 R13, RZ, RZ, 0x1 ;  /* 0x00000001ff0d7424 */ /* 0x000fe200078e00ff */
[----:B------:R-:W-:Y:S01]  /*0e30*/  PRMT R12, R4, 0x9910, RZ ;  /* 0x00009910040c7816 */ /* 0x000fe200000000ff */
[----:B------:R-:W-:Y:S01]  /*0e40*/  IMAD.MOV.U32 R4, RZ, RZ, 0x1 ;  /* 0x00000001ff047424 */ /* 0x000fe200078e00ff */
[----:B------:R-:W-:-:S02]  /*0e50*/  ISETP.NE.U32.AND P0, PT, R8, 0x1, PT ;  /* 0x000000010800780c */ /* 0x000fc40003f05070 */
[----:B------:R-:W-:Y:S02]  /*0e60*/  PRMT R6, R6, 0x9910, RZ ;  /* 0x0000991006067816 */ /* 0x000fe400000000ff */
[----:B------:R-:W-:-:S05]  /*0e70*/  SEL R4, R4, 0xffff, P0 ;  /* 0x0000ffff04047807 */ /* 0x000fca0000000000 */
[----:B------:R-:W-:Y:S05]  /*0e80*/  @!P1 BRA `(.L_x_18557) ;  /* 0x0000003000009947 */ /* 0x000fea0003800000 */
[----:B------:R-:W-:Y:S02]  /*0e90*/  ISETP.NE.AND P0, PT, R5, 0xff, PT ;  /* 0x000000ff0500780c */ /* 0x000fe40003f05270 */
[----:B------:R-:W-:-:S11]  /*0ea0*/  PRMT R13, R4, 0x7610, R13 ;  /* 0x00007610040d7816 */ /* 0x000fd6000000000d */
[----:B------:R-:W-:Y:S02]  /*0eb0*/  @P0 PRMT R13, RZ, 0x7610, R13 ;  /* 0x00007610ff0d0816 */ /* 0x000fe4000000000d */
.L_x_18557:
[----:B------:R-:W-:Y:S05]  /*0ec0*/  BSYNC B0 ;  /* 0x0000000000007941 */ /* 0x000fea0003800000 */
.L_x_18556:
[----:B------:R-:W-:Y:S01]  /*0ed0*/  PRMT R8, R10, 0x9910, RZ ;  /* 0x000099100a087816 */ /* 0x000fe200000000ff */
[----:B------:R-:W-:Y:S01]  /*0ee0*/  IMAD.MOV.U32 R5, RZ, RZ, R6 ;  /* 0x000000ffff057224 */ /* 0x000fe200078e0006 */
[----:B------:R-:W-:Y:S01]  /*0ef0*/  PRMT R10, R3, 0x7771, RZ ;  /* 0x00007771030a7816 */ /* 0x000fe200000000ff */
[----:B------:R-:W-:Y:S01]  /*0f00*/  IMAD.MOV.U32 R3, RZ, RZ, R12 ;  /* 0x000000ffff037224 */ /* 0x000fe200078e000c */
[----:B------:R-:W-:Y:S01]  /*0f10*/  PRMT R7, R7, 0x9910, RZ ;  /* 0x0000991007077816 */ /* 0x000fe200000000ff */
[----:B------:R-:W-:Y:S01]  /*0f20*/  BSSY B0, `(.L_x_18558) ;  /* 0x0000011000007945 */ /* 0x000fe20003800000 */
[----:B------:R-:W-:Y:S02]  /*0f30*/  PRMT R9, R9, 0x9910, RZ ;  /* 0x0000991009097816 */ /* 0x000fe400000000ff */
[----:B------:R-:W-:Y:S01]  /*0f40*/  ISETP.NE.AND P6, PT, R3, 0x1, PT ;  /* 0x000000010300780c */ /* 0x000fe20003fc5270 */
[----:B------:R-:W-:Y:S01]  /*0f50*/  IMAD.MOV.U32 R6, RZ, RZ, R7 ;  /* 0x000000ffff067224 */ /* 0x000fe200078e0007 */
[----:B------:R-:W-:Y:S01]  /*0f60*/  PRMT R11, R11, 0x9910, RZ ;  /* 0x000099100b0b7816 */ /* 0x000fe200000000ff */
[----:B------:R-:W-:Y:S01]  /*0f70*/  IMAD.MOV.U32 R7, RZ, RZ, R9 ;  /* 0x000000ffff077224 */ /* 0x000fe200078e0009 */
[----:B------:R-:W-:-:S02]  /*0f80*/  ISETP.NE.AND P0, PT, R5, 0x1, PT ;  /* 0x000000010500780c */ /* 0x000fc40003f05270 */
[----:B------:R-:W-:Y:S01]  /*0f90*/  ISETP.NE.AND P1, PT, R6, 0x1, PT ;  /* 0x000000010600780c */ /* 0x000fe20003f25270 */
[----:B------:R-:W-:Y:S01]  /*0fa0*/  IMAD.MOV.U32 R9, RZ, RZ, R11 ;  /* 0x000000ffff097224 */ /* 0x000fe200078e000b */
[----:B------:R-:W-:Y:S02]  /*0fb0*/  ISETP.NE.AND P2, PT, R7, 0x1, PT ;  /* 0x000000010700780c */ /* 0x000fe40003f45270 */
[----:B------:R-:W-:Y:S02]  /*0fc0*/  ISETP.NE.AND P3, PT, R8, 0x1, PT ;  /* 0x000000010800780c */ /* 0x000fe40003f65270 */
[----:B------:R-:W-:Y:S02]  /*0fd0*/  ISETP.NE.AND P4, PT, R9, 0x1, PT ;  /* 0x000000010900780c */ /* 0x000fe40003f85270 */
[----:B------:R-:W-:Y:S01]  /*0fe0*/  ISETP.NE.AND P5, PT, R10, 0x1, PT ;  /* 0x000000010a00780c */ /* 0x000fe20003fa5270 */
[----:B------:R-:W-:Y:S07]  /*0ff0*/  @!P6 BRA `(.L_x_18559) ;  /* 0x000000300000e947 */ /* 0x000fee0003800000 */
[----:B------:R-:W-:Y:S02]  /*1000*/  ISETP.NE.AND P6, PT, R3, 0xff, PT ;  /* 0x000000ff0300780c */ /* 0x000fe40003fc5270 */
[----:B------:R-:W-:-:S11]  /*1010*/  PRMT R14, R4, 0x7610, R14 ;  /* 0x00007610040e7816 */ /* 0x000fd6000000000e */
[----:B------:R-:W-:Y:S02]  /*1020*/  @P6 PRMT R14, RZ, 0x7610, R14 ;  /* 0x00007610ff0e6816 */ /* 0x000fe4000000000e */
.L_x_18559:
[----:B------:R-:W-:Y:S05]  /*1030*/  BSYNC B0 ;  /* 0x0000000000007941 */ /* 0x000fea0003800000 */
.L_x_18558:
[----:B------:R-:W-:Y:S01]  /*1040*/  BSSY B0, `(.L_x_18560) ;  /* 0x0000009000007945 */ /* 0x000fe20003800000 */
[----:B------:R-:W-:Y:S02]  /*1050*/  IMAD.MOV.U32 R16, RZ, RZ, 0x1 ;  /* 0x00000001ff107424 */ /* 0x000fe400078e00ff */
[----:B------:R-:W-:Y:S02]  /*1060*/  IMAD.MOV.U32 R15, RZ, RZ, 0x1 ;  /* 0x00000001ff0f7424 */ /* 0x000fe400078e00ff */
[----:B------:R-:W-:Y:S02]  /*1070*/  IMAD.MOV.U32 R18, RZ, RZ, 0x1 ;  /* 0x00000001ff127424 */ /* 0x000fe400078e00ff */
[----:B------:R-:W-:Y:S01]  /*1080*/  IMAD.MOV.U32 R17, RZ, RZ, 0x1 ;  /* 0x00000001ff117424 */ /* 0x000fe200078e00ff */
[----:B------:R-:W-:Y:S05]  /*1090*/  @!P0 BRA `(.L_x_18561) ;  /* 0x0000003000008947 */ /* 0x000fea0003800000 */
[----:B------:R-:W-:Y:S02]  /*10a0*/  ISETP.NE.AND P0, PT, R5, 0xff, PT ;  /* 0x000000ff0500780c */ /* 0x000fe40003f05270 */
[----:B------:R-:W-:-:S11]  /*10b0*/  PRMT R15, R4, 0x7610, R15 ;  /* 0x00007610040f7816 */ /* 0x000fd6000000000f */
[----:B------:R-:W-:Y:S02]  /*10c0*/  @P0 PRMT R15, RZ, 0x7610, R15 ;  /* 0x00007610ff0f0816 */ /* 0x000fe4000000000f */
.L_x_18561:
[----:B------:R-:W-:Y:S05]  /*10d0*/  BSYNC B0 ;  /* 0x0000000000007941 */ /* 0x000fea0003800000 */
.L_x_18560:
[----:B------:R-:W-:Y:S01]  /*10e0*/  BSSY B0, `(.L_x_18562) ;  /* 0x0000005000007945 */ /* 0x000fe20003800000 */
[----:B------:R-:W-:Y:S05]  /*10f0*/  @!P1 BRA `(.L_x_18563) ;  /* 0x0000003000009947 */ /* 0x000fea0003800000 */
[----:B------:R-:W-:Y:S02]  /*1100*/  ISETP.NE.AND P0, PT, R6, 0xff, PT ;  /* 0x000000ff0600780c */ /* 0x000fe40003f05270 */
[----:B------:R-:W-:-:S11]  /*1110*/  PRMT R16, R4, 0x7610, R16 ;  /* 0x0000761004107816 */ /* 0x000fd60000000010 */
[----:B------:R-:W-:Y:S02]  /*1120*/  @P0 PRMT R16, RZ, 0x7610, R16 ;  /* 0x00007610ff100816 */ /* 0x000fe40000000010 */
.L_x_18563:
[----:B------:R-:W-:Y:S05]  /*1130*/  BSYNC B0 ;  /* 0x0000000000007941 */ /* 0x000fea0003800000 */
.L_x_18562:
[----:B------:R-:W-:Y:S01]  /*1140*/  BSSY B0, `(.L_x_18564) ;  /* 0x0000006000007945 */ /* 0x000fe20003800000 */
[----:B------:R-:W-:Y:S01]  /*1150*/  IMAD.MOV.U32 R19, RZ, RZ, 0x1 ;  /* 0x00000001ff137424 */ /* 0x000fe200078e00ff */
[----:B------:R-:W-:Y:S05]  /*1160*/  @!P2 BRA `(.L_x_18565) ;  /* 0x000000300000a947 */ /* 0x000fea0003800000 */
[----:B------:R-:W-:Y:S02]  /*1170*/  ISETP.NE.AND P0, PT, R7, 0xff, PT ;  /* 0x000000ff0700780c */ /* 0x000fe40003f05270 */
[----:B------:R-:W-:-:S11]  /*1180*/  PRMT R17, R4, 0x7610, R17 ;  /* 0x0000761004117816 */ /* 0x000fd60000000011 */
[----:B------:R-:W-:Y:S02]  /*1190*/  @P0 PRMT R17, RZ, 0x7610, R17 ;  /* 0x00007610ff110816 */ /* 0x000fe40000000011 */
.L_x_18565:
[----:B------:R-:W-:Y:S05]  /*11a0*/  BSYNC B0 ;  /* 0x0000000000007941 */ /* 0x000fea0003800000 */
.L_x_18564:
[----:B------:R-:W-:Y:S01]  /*11b0*/  BSSY B0, `(.L_x_18566) ;  /* 0x0000005000007945 */ /* 0x000fe20003800000 */
[----:B------:R-:W-:Y:S05]  /*11c0*/  @!P3 BRA `(.L_x_18567) ;  /* 0x000000300000b947 */ /* 0x000fea0003800000 */
[----:B------:R-:W-:Y:S02]  /*11d0*/  ISETP.NE.AND P0, PT, R8, 0xff, PT ;  /* 0x000000ff0800780c */ /* 0x000fe40003f05270 */
[----:B------:R-:W-:-:S11]  /*11e0*/  PRMT R18, R4, 0x7610, R18 ;  /* 0x0000761004127816 */ /* 0x000fd60000000012 */
[----:B------:R-:W-:Y:S02]  /*11f0*/  @P0 PRMT R18, RZ, 0x7610, R18 ;  /* 0x00007610ff120816 */ /* 0x000fe40000000012 */
.L_x_18567:
[----:B------:R-:W-:Y:S05]  /*1200*/  BSYNC B0 ;  /* 0x0000000000007941 */ /* 0x000fea0003800000 */
.L_x_18566:
[----:B------:R-:W-:Y:S01]  /*1210*/  BSSY B0, `(.L_x_18568) ;  /* 0x0000006000007945 */ /* 0x000fe20003800000 */
[----:B------:R-:W-:Y:S01]  /*1220*/  IMAD.MOV.U32 R12, RZ, RZ, 0x1 ;  /* 0x00000001ff0c7424 */ /* 0x000fe200078e00ff */
[----:B------:R-:W-:Y:S05]  /*1230*/  @!P4 BRA `(.L_x_18569) ;  /* 0x000000300000c947 */ /* 0x000fea0003800000 */
[----:B------:R-:W-:Y:S02]  /*1240*/  ISETP.NE.AND P0, PT, R9, 0xff, PT ;  /* 0x000000ff0900780c */ /* 0x000fe40003f05270 */
[----:B------:R-:W-:-:S11]  /*1250*/  PRMT R19, R4, 0x7610, R19 ;  /* 0x0000761004137816 */ /* 0x000fd60000000013 */
[----:B------:R-:W-:Y:S02]  /*1260*/  @P0 PRMT R19, RZ, 0x7610, R19 ;  /* 0x00007610ff130816 */ /* 0x000fe40000000013 */
.L_x_18569:
[----:B------:R-:W-:Y:S05]  /*1270*/  BSYNC B0 ;  /* 0x0000000000007941 */ /* 0x000fea0003800000 */
.L_x_18568:
[----:B------:R-:W-:Y:S01]  /*1280*/  BSSY B0, `(.L_x_18547) ;  /* 0x0000005000007945 */ /* 0x000fe20003800000 */
[----:B------:R-:W-:Y:S05]  /*1290*/  @!P5 BRA `(.L_x_18570) ;  /* 0x000000300000d947 */ /* 0x000fea0003800000 */
[----:B------:R-:W-:Y:S02]  /*12a0*/  ISETP.NE.AND P0, PT, R10, 0xff, PT ;  /* 0x000000ff0a00780c */ /* 0x000fe40003f05270 */
[----:B------:R-:W-:-:S11]  /*12b0*/  PRMT R12, R4, 0x7610, R12 ;  /* 0x00007610040c7816 */ /* 0x000fd6000000000c */
[----:B------:R-:W-:Y:S02]  /*12c0*/  @P0 PRMT R12, RZ, 0x7610, R12 ;  /* 0x00007610ff0c0816 */ /* 0x000fe4000000000c */
.L_x_18570:
[----:B------:R-:W-:Y:S05]  /*12d0*/  BSYNC B0 ;  /* 0x0000000000007941 */ /* 0x000fea0003800000 */
.L_x_18547:
[----:B------:R-:W-:Y:S02]  /*12e0*/  IADD3 R4, P0, R0, c[0x0][0x178], RZ ;  /* 0x00005e0000047a10 */ /* 0x000fe40007f1e0ff */
[----:B------:R-:W-:Y:S02]  /*12f0*/  PRMT R13, R14, 0x7604, R13 ;  /* 0x000076040e0d7816 */ /* 0x000fe4000000000d */
[----:B------:R-:W-:Y:S01]  /*1300*/  PRMT R15, R16, 0x7604, R15 ;  /* 0x00007604100f7816 */ /* 0x000fe2000000000f */
[----:B------:R-:W-:Y:S01]  /*1310*/  IMAD.X R5, RZ, RZ, c[0x0][0x17c], P0 ;  /* 0x00005f00ff057624 */ /* 0x000fe200000e06ff */
[----:B------:R-:W-:Y:S02]  /*1320*/  PRMT R17, R18, 0x7604, R17 ;  /* 0x0000760412117816 */ /* 0x000fe40000000011 */
[----:B------:R-:W-:Y:S01]  /*1330*/  PRMT R19, R12, 0x7604, R19 ;  /* 0x000076040c137816 */ /* 0x000fe20000000013 */
[----:B------:R-:W-:-:S05]  /*1340*/  IMAD.WIDE R2, R2, 0x2, R4 ;  /* 0x0000000202027825 */ /* 0x000fca00078e0204 */
[----:B------:R-:W-:Y:S04]  /*1350*/  STG.E.U16 [R2.64], R13 ;  /* 0x0000000d02007986 */ /* 0x000fe8000c101504 */
[----:B------:R-:W-:Y:S04]  /*1360*/  STG.E.U16 [R2.64+0x100], R15 ;  /* 0x0001000f02007986 */ /* 0x000fe8000c101504 */
[----:B------:R-:W-:Y:S04]  /*1370*/  STG.E.U16 [R2.64+0x200], R17 ;  /* 0x0002001102007986 */ /* 0x000fe8000c101504 */
[----:B------:R-:W-:Y:S01]  /*1380*/  STG.E.U16 [R2.64+0x300], R19 ;  /* 0x0003001302007986 */ /* 0x000fe2000c101504 */
[----:B------:R-:W-:Y:S05]  /*1390*/  EXIT ;  /* 0x000000000000794d */ /* 0x000fea0003800000 */
.L_x_18545:
        /* <DEDUP_REMOVED lines=13> */
[----:B------:R-:W-:-:S04]  /*1470*/  IADD3 R7, R7, 0x80, RZ ;  /* 0x0000008007077810 */ /* 0x000fc80007ffe0ff */
[----:B------:R-:W-:Y:S02]  /*1480*/  ISETP.GE.AND P3, PT, R7, R16, PT ;  /* 0x000000100700720c */ /* 0x000fe40003f66270 */
[----:B------:R-:W-:-:S05]  /*1490*/  IADD3 R2, P2, R2, c[0x0][0x180], RZ ;  /* 0x0000600002027a10 */ /* 0x000fca0007f5e0ff */
[----:B------:R-:W-:-:S05]  /*14a0*/  IMAD.X R3, RZ, RZ, c[0x0][0x184], P2 ;  /* 0x00006100ff037624 */ /* 0x000fca00010e06ff */
[----:B------:R0:W5:Y:S01]  /*14b0*/  LDG.E.U8 R13, [R2.64] ;  /* 0x00000004020d7981 */ /* 0x000162000c1e1100 */
[----:B------:R-:W-:-:S05]  /*14c0*/  @!P3 IMAD.IADD R4, R0, 0x1, R7 ;  /* 0x000000010004b824 */ /* 0x000fca00078e0207 */
[----:B------:R-:W-:-:S05]  /*14d0*/  @!P3 IADD3 R4, P4, R4, c[0x0][0x180], RZ ;  /* 0x000060000404ba10 */ /* 0x000fca0007f9e0ff */
[----:B------:R-:W-:-:S05]  /*14e0*/  @!P3 IMAD.X R5, RZ, RZ, c[0x0][0x184], P4 ;  /* 0x00006100ff05b624 */ /* 0x000fca00020e06ff */
[----:B------:R0:W5:Y:S01]  /*14f0*/  @!P3 LDG.E.U8 R14, [R4.64] ;  /* 0x00000004040eb981 */ /* 0x000162000c1e1100 */
[----:B------:R-:W-:-:S03]  /*1500*/  @!P3 IADD3 R7, R7, 0x80, RZ ;  /* 0x000000800707b810 */ /* 0x000fc60007ffe0ff */
.L_x_18572:
[----:B------:R-:W-:Y:S05]  /*1510*/  BSYNC B0 ;  /* 0x0000000000007941 */ /* 0x000fea0003800000 */
.L_x_18571:
[----:B------:R-:W-:Y:S01]  /*1520*/  ISETP.GE.AND P2, PT, R7, R16, PT ;  /* 0x000000100700720c */ /* 0x000fe20003f46270 */
[----:B------:R-:W-:Y:S01]  /*1530*/  BSSY B0, `(.L_x_18573) ;  /* 0x000000f000007945 */ /* 0x000fe20003800000 */
[----:B------:R-:W-:Y:S02]  /*1540*/  PRMT R12, RZ, 0x7610, R12 ;  /* 0x00007610ff0c7816 */ /* 0x000fe4000000000c */
[----:B------:R-:W-:-:S09]  /*1550*/  PRMT R11, RZ, 0x7610, R11 ;  /* 0x00007610ff0b7816 */ /* 0x000fd2000000000b */
[----:B------:R-:W-:Y:S05]  /*1560*/  @P2 BRA `(.L_x_18574) ;  /* 0x000000b000002947 */ /* 0x000fea0003800000 */
[----:B0-----:R-:W-:Y:S01]  /*1570*/  IMAD.IADD R2, R0, 0x1, R7 ;  /* 0x0000000100027824 */ /* 0x001fe200078e0207 */
        /* <DEDUP_REMOVED lines=10> */
.L_x_18574:
[----:B------:R-:W-:Y:S05]  /*1620*/  BSYNC B0 ;  /* 0x0000000000007941 */ /* 0x000fea0003800000 */
.L_x_18573:
[----:B------:R-:W-:Y:S01]  /*1630*/  ISETP.GE.AND P3, PT, R7, R16, PT ;  /* 0x000000100700720c */ /* 0x000fe20003f66270 */
[----:B------:R-:W-:Y:S01]  /*1640*/  @!P0 IMAD.IADD R20, R0, 0x1, R15 ;  /* 0x0000000100148824 */ /* 0x000fe200078e020f */
[----:B------:R-:W-:-:S04]  /*1650*/  PRMT R18, RZ, 0x7610, R18 ;  /* 0x00007610ff127816 */ /* 0x000fc80000000012 */
[----:B------:R-:W-:-:S05]  /*1660*/  @!P0 IADD3 R20, P4, R20, c[0x0][0x180], RZ ;  /* 0x0000600014148a10 */ /* 0x000fca0007f9e0ff */
[----:B------:R-:W-:Y:S01]  /*1670*/  @!P0 IMAD.X R21, RZ, RZ, c[0x0][0x184], P4 ;  /* 0x00006100ff158624 */ /* 0x000fe200020e06ff */
[----:B0-----:R-:W-:Y:S01]  /*1680*/  @!P1 IADD3 R2, P4, R6, c[0x0][0x180], RZ ;  /* 0x0000600006029a10 */ /* 0x001fe20007f9e0ff */
[----:B------:R-:W-:Y:S01]  /*1690*/  @!P3 IMAD.IADD R4, R0, 0x1, R7 ;  /* 0x000000010004b824 */ /* 0x000fe200078e0207 */
[----:B------:R-:W-:Y:S02]  /*16a0*/  @!P3 IADD3 R7, R7, 0x80, RZ ;  /* 0x000000800707b810 */ /* 0x000fe40007ffe0ff */
[----:B------:R-:W-:Y:S01]  /*16b0*/  PRMT R10, RZ, 0x7610, R10 ;  /* 0x00007610ff0a7816 */ /* 0x000fe2000000000a */
[----:B------:R0:W5:Y:S01]  /*16c0*/  @!P0 LDG.E.U8 R18, [R20.64] ;  /* 0x0000000414128981 */ /* 0x000162000c1e1100 */
[----:B------:R-:W-:Y:S01]  /*16d0*/  ISETP.GE.AND P2, PT, R7, R16, PT ;  /* 0x000000100700720c */ /* 0x000fe20003f46270 */
[----:B------:R-:W-:Y:S01]  /*16e0*/  @!P1 IMAD.X R3, RZ, RZ, c[0x0][0x184], P4 ;  /* 0x00006100ff039624 */ /* 0x000fe200020e06ff */
[----:B------:R-:W-:Y:S02]  /*16f0*/  @!P3 IADD3 R4, P5, R4, c[0x0][0x180], RZ ;  /* 0x000060000404ba10 */ /* 0x000fe40007fbe0ff */
[----:B------:R-:W-:-:S09]  /*1700*/  PRMT R9, RZ, 0x7610, R9 ;  /* 0x00007610ff097816 */ /* 0x000fd20000000009 */
[----:B------:R-:W-:-:S05]  /*1710*/  @!P2 IMAD.IADD R6, R0, 0x1, R7 ;  /* 0x000000010006a824 */ /* 0x000fca00078e0207 */
[----:B------:R-:W-:Y:S01]  /*1720*/  @!P2 IADD3 R6, P4, R6, c[0x0][0x180], RZ ;  /* 0x000060000606aa10 */ /* 0x000fe20007f9e0ff */
[----:B------:R-:W-:-:S04]  /*1730*/  @!P3 IMAD.X R5, RZ, RZ, c[0x0][0x184], P5 ;  /* 0x00006100ff05b624 */ /* 0x000fc800028e06ff */
[----:B------:R-:W-:Y:S01]  /*1740*/  @!P2 IMAD.X R7, RZ, RZ, c[0x0][0x184], P4 ;  /* 0x00006100ff07a624 */ /* 0x000fe200020e06ff */
[----:B------:R0:W5:Y:S04]  /*1750*/  @!P3 LDG.E.U8 R10, [R4.64] ;  /* 0x00000004040ab981 */ /* 0x000168000c1e1100 */
[----:B------:R0:W5:Y:S01]  /*1760*/  @!P2 LDG.E.U8 R9, [R6.64] ;  /* 0x000000040609a981 */ /* 0x000162000c1e1100 */
[----:B------:R-:W-:Y:S02]  /*1770*/  PRMT R17, RZ, 0x7610, R17 ;  /* 0x00007610ff117816 */ /* 0x000fe40000000011 */
[----:B------:R-:W-:-:S04]  /*1780*/  PRMT R19, R8, 0x8880, RZ ;  /* 0x0000888008137816 */ /* 0x000fc800000000ff */
[----:B------:R0:W5:Y:S01]  /*1790*/  @!P1 LDG.E.U8 R17, [R2.64] ;  /* 0x0000000402119981 */ /* 0x000162000c1e1100 */
        /* <DEDUP_REMOVED lines=17> */
[----:B------:R-:W-:-:S02]  /*18b0*/  PRMT R8, R8, 0x8880, RZ ;  /* 0x0000888008087816 */ /* 0x000fc400000000ff */
[-C--:B------:R-:W-:Y:S02]  /*18c0*/  ISETP.GE.AND P4, PT, R21, R16.reuse, PT ;  /* 0x000000101500720c */ /* 0x080fe40003f86270 */
[-C--:B------:R-:W-:Y:S02]  /*18d0*/  ISETP.GE.AND P5, PT, R27, R16.reuse, PT ;  /* 0x000000101b00720c */ /* 0x080fe40003fa6270 */
[-C--:B------:R-:W-:Y:S02]  /*18e0*/  ISETP.GE.AND P3, PT, R23, R16.reuse, PT ;  /* 0x000000101700720c */ /* 0x080fe40003f66270 */
[----:B------:R-:W-:Y:S02]  /*18f0*/  ISETP.GE.AND P2, PT, R25, R16, PT ;  /* 0x000000101900720c */ /* 0x000fe40003f46270 */
[----:B------:R-:W-:Y:S02]  /*1900*/  IADD3 R21, R15, 0x280, RZ ;  /* 0x000002800f157810 */ /* 0x000fe40007ffe0ff */
[----:B------:R-:W-:Y:S01]  /*1910*/  PRMT R8, R8, 0x7710, RZ ;  /* 0x0000771008087816 */ /* 0x000fe200000000ff */
[----:B------:R-:W-:Y:S05]  /*1920*/  @P0 BRA `(.L_x_18578) ;  /* 0x0000015000000947 */ /* 0x000fea0003800000 */
[----:B------:R-:W-:Y:S01]  /*1930*/  IMAD.MOV.U32 R20, RZ, RZ, 0x1 ;  /* 0x00000001ff147424 */ /* 0x000fe200078e00ff */
[----:B------:R-:W-:-:S04]  /*1940*/  PRMT R22, R8, 0x7610, R22 ;  /* 0x0000761008167816 */ /* 0x000fc80000000016 */
.L_x_18579:
[----:B------:R-:W-:Y:S02]  /*1950*/  LOP3.LUT R23, R22, 0x1, RZ, 0xc0, !PT ;  /* 0x0000000116177812 */ /* 0x000fe400078ec0ff */
[----:B------:R-:W-:-:S02]  /*1960*/  PRMT R24, R20, 0x9910, RZ ;  /* 0x0000991014187816 */ /* 0x000fc400000000ff */
[----:B------:R-:W-:Y:S02]  /*1970*/  ISETP.NE.U32.AND P1, PT, R23, 0x1, PT ;  /* 0x000000011700780c */ /* 0x000fe40003f25070 */
[----:B------:R-:W-:Y:S02]  /*1980*/  LOP3.LUT R23, R22, 0x80, RZ, 0xc0, !PT ;  /* 0x0000008016177812 */ /* 0x000fe400078ec0ff */
[----:B-----5:R-:W-:Y:S02]  /*1990*/  SEL R20, R18, 0x1, !P1 ;  /* 0x0000000112147807 */ /* 0x020fe40004800000 */
[----:B------:R-:W-:Y:S02]  /*19a0*/  LEA.HI R23, R23, R22, RZ, 0x19 ;  /* 0x0000001617177211 */ /* 0x000fe400078fc8ff */
[----:B------:R-:W-:Y:S02]  /*19b0*/  IADD3 R22, R22, 0x1, RZ ;  /* 0x0000000116167810 */ /* 0x000fe40007ffe0ff */
[----:B------:R-:W-:Y:S01]  /*19c0*/  PRMT R26, R18, 0x9910, RZ ;  /* 0x00009910121a7816 */ /* 0x000fe200000000ff */
[----:B------:R-:W-:Y:S01]  /*19d0*/  IMAD.MOV.U32 R18, RZ, RZ, R24 ;  /* 0x000000ffff127224 */ /* 0x000fe200078e0018 */
[----:B------:R-:W-:-:S02]  /*19e0*/  LOP3.LUT R22, R22, 0xff, RZ, 0xc0, !PT ;  /* 0x000000ff16167812 */ /* 0x000fc400078ec0ff */
[----:B------:R-:W-:Y:S01]  /*19f0*/  PRMT R25, R20, 0x9910, RZ ;  /* 0x0000991014197816 */ /* 0x000fe200000000ff */
[----:B------:R-:W-:Y:S01]  /*1a00*/  IMAD.MOV.U32 R20, RZ, RZ, R26 ;  /* 0x000000ffff147224 */ /* 0x000fe200078e001a */
[----:B------:R-:W-:Y:S02]  /*1a10*/  ISETP.GT.U32.AND P1, PT, R22, 0x2, PT ;  /* 0x000000021600780c */ /* 0x000fe40003f24070 */
[----:B------:R-:W-:Y:S01]  /*1a20*/  PRMT R24, R23, 0x8880, RZ ;  /* 0x0000888017187816 */ /* 0x000fe200000000ff */
[----:B------:R-:W-:Y:S02]  /*1a30*/  IMAD R23, R20, R20, RZ ;  /* 0x0000001414177224 */ /* 0x000fe400078e02ff */
[----:B------:R-:W-:Y:S01]  /*1a40*/  IMAD R20, R18, R25, RZ ;  /* 0x0000001912147224 */ /* 0x000fe200078e02ff */
[----:B------:R-:W-:Y:S02]  /*1a50*/  SHF.R.S32.HI R22, RZ, 0x1, R24 ;  /* 0x00000001ff167819 */ /* 0x000fe40000011418 */
[----:B------:R-:W-:-:S05]  /*1a60*/  PRMT R18, R23, 0x7610, R18 ;  /* 0x0000761017127816 */ /* 0x000fca0000000012 */
[----:B------:R-:W-:Y:S05]  /*1a70*/  @P1 BRA `(.L_x_18579) ;  /* 0xfffffed000001947 */ /* 0x000fea000383ffff */
.L_x_18578:
[----:B------:R-:W-:Y:S05]  /*1a80*/  BSYNC B0 ;  /* 0x0000000000007941 */ /* 0x000fea0003800000 */
.L_x_18577:
[----:B------:R-:W-:Y:S01]  /*1a90*/  BSSY B0, `(.L_x_18580) ;  /* 0x0000019000007945 */ /* 0x000fe20003800000 */
[----:B------:R-:W-:Y:S02]  /*1aa0*/  ISETP.GE.AND P1, PT, R21, R16, PT ;  /* 0x000000101500720c */ /* 0x000fe40003f26270 */
[----:B------:R-:W-:Y:S01]  /*1ab0*/  IADD3 R21, R15, 0x300, RZ ;  /* 0x000003000f157810 */ /* 0x000fe20007ffe0ff */
[----:B------:R-:W-:Y:S05]  /*1ac0*/  @P5 BRA `(.L_x_18581) ;  /* 0x0000015000005947 */ /* 0x000fea0003800000 */
[----:B------:R-:W-:Y:S01]  /*1ad0*/  IMAD.MOV.U32 R19, RZ, RZ, 0x1 ;  /* 0x00000001ff137424 */ /* 0x000fe200078e00ff */
[----:B-----5:R-:W-:-:S04]  /*1ae0*/  PRMT R18, R8, 0x7610, R18 ;  /* 0x0000761008127816 */ /* 0x020fc80000000012 */
.L_x_18582:
[C---:B------:R-:W-:Y:S02]  /*1af0*/  LOP3.LUT R23, R18.reuse, 0x80, RZ, 0xc0, !PT ;  /* 0x0000008012177812 */ /* 0x040fe400078ec0ff */
[C---:B------:R-:W-:Y:S02]  /*1b00*/  LOP3.LUT R22, R18.reuse, 0x1, RZ, 0xc0, !PT ;  /* 0x0000000112167812 */ /* 0x040fe400078ec0ff */
[----:B------:R-:W-:Y:S02]  /*1b10*/  LEA.HI R23, R23, R18, RZ, 0x19 ;  /* 0x0000001217177211 */ /* 0x000fe400078fc8ff */
[----:B------:R-:W-:-:S02]  /*1b20*/  IADD3 R18, R18, 0x1, RZ ;  /* 0x0000000112127810 */ /* 0x000fc40007ffe0ff */
[----:B------:R-:W-:Y:S02]  /*1b30*/  ISETP.NE.U32.AND P5, PT, R22, 0x1, PT ;  /* 0x000000011600780c */ /* 0x000fe40003fa5070 */
[----:B------:R-:W-:Y:S02]  /*1b40*/  LOP3.LUT R18, R18, 0xff, RZ, 0xc0, !PT ;  /* 0x000000ff12127812 */ /* 0x000fe400078ec0ff */
[----:B------:R-:W-:Y:S02]  /*1b50*/  PRMT R22, R19, 0x9910, RZ ;  /* 0x0000991013167816 */ /* 0x000fe400000000ff */
[C---:B------:R-:W-:Y:S02]  /*1b60*/  SEL R19, R17.reuse, 0x1, !P5 ;  /* 0x0000000111137807 */ /* 0x040fe40006800000 */
[----:B------:R-:W-:Y:S02]  /*1b70*/  ISETP.GT.U32.AND P5, PT, R18, 0x2, PT ;  /* 0x000000021200780c */ /* 0x000fe40003fa4070 */
[----:B------:R-:W-:Y:S01]  /*1b80*/  PRMT R25, R17, 0x9910, RZ ;  /* 0x0000991011197816 */ /* 0x000fe200000000ff */
[----:B------:R-:W-:Y:S01]  /*1b90*/  IMAD.MOV.U32 R17, RZ, RZ, R22 ;  /* 0x000000ffff117224 */ /* 0x000fe200078e0016 */
[----:B------:R-:W-:-:S02]  /*1ba0*/  PRMT R24, R19, 0x9910, RZ ;  /* 0x0000991013187816 */ /* 0x000fc400000000ff */
[----:B------:R-:W-:Y:S01]  /*1bb0*/  PRMT R23, R23, 0x8880, RZ ;  /* 0x0000888017177816 */ /* 0x000fe200000000ff */
[----:B------:R-:W-:Y:S02]  /*1bc0*/  IMAD.MOV.U32 R22, RZ, RZ, R25 ;  /* 0x000000ffff167224 */ /* 0x000fe400078e0019 */
[----:B------:R-:W-:Y:S01]  /*1bd0*/  IMAD R19, R17, R24, RZ ;  /* 0x0000001811137224 */ /* 0x000fe200078e02ff */
[----:B------:R-:W-:Y:S01]  /*1be0*/  SHF.R.S32.HI R18, RZ, 0x1, R23 ;  /* 0x00000001ff127819 */ /* 0x000fe20000011417 */
[----:B------:R-:W-:-:S05]  /*1bf0*/  IMAD R22, R22, R22, RZ ;  /* 0x0000001616167224 */ /* 0x000fca00078e02ff */
[----:B------:R-:W-:Y:S01]  /*1c00*/  PRMT R17, R22, 0x7610, R17 ;  /* 0x0000761016117816 */ /* 0x000fe20000000011 */
[----:B------:R-:W-:Y:S05]  /*1c10*/  @P5 BRA `(.L_x_18582) ;  /* 0xfffffed000005947 */ /* 0x000fea000383ffff */
.L_x_18581:
[----:B------:R-:W-:Y:S05]  /*1c20*/  BSYNC B0 ;  /* 0x0000000000007941 */ /* 0x000fea0003800000 */
.L_x_18580:
[----:B------:R-:W-:Y:S01]  /*1c30*/  BSSY B0, `(.L_x_18583) ;  /* 0x0000017000007945 */ /* 0x000fe20003800000 */
[----:B------:R-:W-:Y:S02]  /*1c40*/  ISETP.GE.AND P5, PT, R21, R16, PT ;  /* 0x000000101500720c */ /* 0x000fe40003fa6270 */
[----:B-----5:R-:W-:Y:S01]  /*1c50*/  IADD3 R17, R15, 0x380, RZ ;  /* 0x000003800f117810 */ /* 0x020fe20007ffe0ff */
[----:B------:R-:W-:Y:S05]  /*1c60*/  @P4 BRA `(.L_x_18584) ;  /* 0x0000013000004947 */ /* 0x000fea0003800000 */
[----:B------:R-:W-:Y:S01]  /*1c70*/  IMAD.MOV.U32 R7, RZ, RZ, 0x1 ;  /* 0x00000001ff077424 */ /* 0x000fe200078e00ff */
[----:B------:R-:W-:-:S04]  /*1c80*/  PRMT R18, R8, 0x7610, R18 ;  /* 0x0000761008127816 */ /* 0x000fc80000000012 */
.L_x_18585:
[----:B------:R-:W-:Y:S02]  /*1c90*/  LOP3.LUT R21, R18, 0x1, RZ, 0xc0, !PT ;  /* 0x0000000112157812 */ /* 0x000fe400078ec0ff */
[----:B------:R-:W-:Y:S02]  /*1ca0*/  PRMT R23, R13, 0x9910, RZ ;  /* 0x000099100d177816 */ /* 0x000fe400000000ff */
[----:B------:R-:W-:-:S02]  /*1cb0*/  ISETP.NE.U32.AND P4, PT, R21, 0x1, PT ;  /* 0x000000011500780c */ /* 0x000fc40003f85070 */
[C---:B------:R-:W-:Y:S02]  /*1cc0*/  LOP3.LUT R21, R18.reuse, 0x80, RZ, 0xc0, !PT ;  /* 0x0000008012157812 */ /* 0x040fe400078ec0ff */
[----:B------:R-:W-:Y:S02]  /*1cd0*/  SEL R13, R13, 0x1, !P4 ;  /* 0x000000010d0d7807 */ /* 0x000fe40006000000 */
[----:B------:R-:W-:Y:S02]  /*1ce0*/  LEA.HI R21, R21, R18, RZ, 0x19 ;  /* 0x0000001215157211 */ /* 0x000fe400078fc8ff */
[----:B------:R-:W-:Y:S02]  /*1cf0*/  IADD3 R18, R18, 0x1, RZ ;  /* 0x0000000112127810 */ /* 0x000fe40007ffe0ff */
[----:B------:R-:W-:Y:S02]  /*1d00*/  PRMT R7, R7, 0x9910, RZ ;  /* 0x0000991007077816 */ /* 0x000fe400000000ff */
[----:B------:R-:W-:-:S02]  /*1d10*/  LOP3.LUT R18, R18, 0xff, RZ, 0xc0, !PT ;  /* 0x000000ff12127812 */ /* 0x000fc400078ec0ff */
        /* <DEDUP_REMOVED lines=8> */
.L_x_18584:
[----:B------:R-:W-:Y:S05]  /*1da0*/  BSYNC B0 ;  /* 0x0000000000007941 */ /* 0x000fea0003800000 */
.L_x_18583:
[----:B------:R-:W-:Y:S01]  /*1db0*/  BSSY B0, `(.L_x_18586) ;  /* 0x0000016000007945 */ /* 0x000fe20003800000 */
[----:B------:R-:W-:Y:S01]  /*1dc0*/  ISETP.GE.AND P4, PT, R17, R16, PT ;  /* 0x000000101100720c */ /* 0x000fe20003f86270 */
[----:B------:R-:W-:Y:S07]  /*1dd0*/  @P3 BRA `(.L_x_18587) ;  /* 0x0000013000003947 */ /* 0x000fee0003800000 */
[----:B------:R-:W-:Y:S01]  /*1de0*/  IMAD.MOV.U32 R6, RZ, RZ, 0x1 ;  /* 0x00000001ff067424 */ /* 0x000fe200078e00ff */
[----:B------:R-:W-:-:S04]  /*1df0*/  PRMT R13, R8, 0x7610, R13 ;  /* 0x00007610080d7816 */ /* 0x000fc8000000000d */
.L_x_18588:
[C---:B------:R-:W-:Y:S02]  /*1e00*/  LOP3.LUT R18, R13.reuse, 0x80, RZ, 0xc0, !PT ;  /* 0x000000800d127812 */ /* 0x040fe400078ec0ff */
[C---:B------:R-:W-:Y:S02]  /*1e10*/  LOP3.LUT R17, R13.reuse, 0x1, RZ, 0xc0, !PT ;  /* 0x000000010d117812 */ /* 0x040fe400078ec0ff */
[----:B------:R-:W-:Y:S02]  /*1e20*/  LEA.HI R18, R18, R13, RZ, 0x19 ;  /* 0x0000000d12127211 */ /* 0x000fe400078fc8ff */
[----:B------:R-:W-:Y:S02]  /*1e30*/  IADD3 R13, R13, 0x1, RZ ;  /* 0x000000010d0d7810 */ /* 0x000fe40007ffe0ff */
[----:B------:R-:W-:-:S02]  /*1e40*/  ISETP.NE.U32.AND P3, PT, R17, 0x1, PT ;  /* 0x000000011100780c */ /* 0x000fc40003f65070 */
[----:B------:R-:W-:Y:S02]  /*1e50*/  LOP3.LUT R13, R13, 0xff, RZ, 0xc0, !PT ;  /* 0x000000ff0d0d7812 */ /* 0x000fe400078ec0ff */
        /* <DEDUP_REMOVED lines=11> */
.L_x_18587:
[----:B------:R-:W-:Y:S05]  /*1f10*/  BSYNC B0 ;  /* 0x0000000000007941 */ /* 0x000fea0003800000 */
.L_x_18586:
[----:B------:R-:W-:Y:S01]  /*1f20*/  BSSY B0, `(.L_x_18589) ;  /* 0x0000017000007945 */ /* 0x000fe20003800000 */
[----:B------:R-:W-:Y:S05]  /*1f30*/  @P2 BRA `(.L_x_18590) ;  /* 0x0000015000002947 */ /* 0x000fea0003800000 */
[----:B------:R-:W-:Y:S01]  /*1f40*/  IMAD.MOV.U32 R5, RZ, RZ, 0x1 ;  /* 0x00000001ff057424 */ /* 0x000fe200078e00ff */
[----:B------:R-:W-:-:S04]  /*1f50*/  PRMT R13, R8, 0x7610, R13 ;  /* 0x00007610080d7816 */ /* 0x000fc8000000000d */
.L_x_18591:
[----:B------:R-:W-:Y:S02]  /*1f60*/  LOP3.LUT R14, R13, 0x1, RZ, 0xc0, !PT ;  /* 0x000000010d0e7812 */ /* 0x000fe400078ec0ff */
[----:B------:R-:W-:Y:S02]  /*1f70*/  PRMT R18, R11, 0x9910, RZ ;  /* 0x000099100b127816 */ /* 0x000fe400000000ff */
[----:B------:R-:W-:-:S02]  /*1f80*/  ISETP.NE.U32.AND P2, PT, R14, 0x1, PT ;  /* 0x000000010e00780c */ /* 0x000fc40003f45070 */
        /* <DEDUP_REMOVED lines=16> */
.L_x_18590:
[----:B------:R-:W-:Y:S05]  /*2090*/  BSYNC B0 ;  /* 0x0000000000007941 */ /* 0x000fea0003800000 */
.L_x_18589:
[----:B------:R-:W-:Y:S01]  /*20a0*/  BSSY B0, `(.L_x_18592) ;  /* 0x0000015000007945 */ /* 0x000fe20003800000 */
[----:B------:R-:W-:Y:S05]  /*20b0*/  @P1 BRA `(.L_x_18593) ;  /* 0x0000013000001947 */ /* 0x000fea0003800000 */
[----:B------:R-:W-:Y:S01]  /*20c0*/  IMAD.MOV.U32 R4, RZ, RZ, 0x1 ;  /* 0x00000001ff047424 */ /* 0x000fe200078e00ff */
[----:B------:R-:W-:-:S04]  /*20d0*/  PRMT R11, R8, 0x7610, R11 ;  /* 0x00007610080b7816 */ /* 0x000fc8000000000b */
.L_x_18594:
        /* <DEDUP_REMOVED lines=17> */
.L_x_18593:
[----:B------:R-:W-:Y:S05]  /*21f0*/  BSYNC B0 ;  /* 0x0000000000007941 */ /* 0x000fea0003800000 */
.L_x_18592:
[----:B------:R-:W-:Y:S01]  /*2200*/  BSSY B0, `(.L_x_18595) ;  /* 0x0000017000007945 */ /* 0x000fe20003800000 */
[----:B------:R-:W-:Y:S05]  /*2210*/  @P5 BRA `(.L_x_18596) ;  /* 0x0000015000005947 */ /* 0x000fea0003800000 */
[----:B------:R-:W-:Y:S01]  /*2220*/  IMAD.MOV.U32 R3, RZ, RZ, 0x1 ;  /* 0x00000001ff037424 */ /* 0x000fe200078e00ff */
[----:B------:R-:W-:-:S04]  /*2230*/  PRMT R11, R8, 0x7610, R11 ;  /* 0x00007610080b7816 */ /* 0x000fc8000000000b */
.L_x_18597:
[----:B------:R-:W-:Y:S02]  /*2240*/  LOP3.LUT R12, R11, 0x1, RZ, 0xc0, !PT ;  /* 0x000000010b0c7812 */ /* 0x000fe400078ec0ff */
[----:B------:R-:W-:Y:S02]  /*2250*/  PRMT R14, R10, 0x9910, RZ ;  /* 0x000099100a0e7816 */ /* 0x000fe400000000ff */
[----:B------:R-:W-:-:S02]  /*2260*/  ISETP.NE.U32.AND P1, PT, R12, 0x1, PT ;  /* 0x000000010c00780c */ /* 0x000fc40003f25070 */
        /* <DEDUP_REMOVED lines=16> */
.L_x_18596:
[----:B------:R-:W-:Y:S05]  /*2370*/  BSYNC B0 ;  /* 0x0000000000007941 */ /* 0x000fea0003800000 */
.L_x_18595:
[----:B------:R-:W-:Y:S01]  /*2380*/  BSSY B0, `(.L_x_18598) ;  /* 0x0000028000007945 */ /* 0x000fe20003800000 */
        /* <DEDUP_REMOVED lines=17> */
.L_x_18600:
        /* <DEDUP_REMOVED lines=22> */
.L_x_18599:
[----:B------:R-:W-:Y:S05]  /*2600*/  BSYNC B0 ;  /* 0x0000000000007941 */ /* 0x000fea0003800000 */
.L_x_18598:
[----:B------:R-:W-:Y:S05]  /*2610*/  BRA `(.L_x_18576) ;  /* 0x0000062000007947 */ /* 0x000fea0003800000 */
.L_x_18575:
        /* <DEDUP_REMOVED lines=24> */
.L_x_18602:
[----:B------:R-:W-:Y:S05]  /*27a0*/  BSYNC B0 ;  /* 0x0000000000007941 */ /* 0x000fea0003800000 */
.L_x_18601:
[----:B------:R-:W-:Y:S01]  /*27b0*/  BSSY B0, `(.L_x_18603) ;  /* 0x000000b000007945 */ /* 0x000fe20003800000 */
[----:B------:R-:W-:Y:S02]  /*27c0*/  ISETP.GE.AND P1, PT, R3, R16, PT ;  /* 0x000000100300720c */ /* 0x000fe40003f26270 */
[----:B------:R-:W-:Y:S01]  /*27d0*/  IADD3 R3, R15, 0x380, RZ ;  /* 0x000003800f037810 */ /* 0x000fe20007ffe0ff */
        /* <DEDUP_REMOVED lines=8> */
.L_x_18604:
[----:B------:R-:W-:Y:S05]  /*2860*/  BSYNC B0 ;  /* 0x0000000000007941 */ /* 0x000fea0003800000 */
.L_x_18603:
[----:B------:R-:W-:Y:S01]  /*2870*/  BSSY B0, `(.L_x_18605) ;  /* 0x000000a000007945 */ /* 0x000fe20003800000 */
[----:B------:R-:W-:Y:S01]  /*2880*/  ISETP.GE.AND P6, PT, R3, R16, PT ;  /* 0x000000100300720c */ /* 0x000fe20003fc6270 */
[----:B------:R-:W-:Y:S07]  /*2890*/  @P5 BRA `(.L_x_18606) ;  /* 0x0000007000005947 */ /* 0x000fee0003800000 */
[----:B-----5:R-:W-:Y:S01]  /*28a0*/  LOP3.LUT R13, R13, 0xff, RZ, 0xc0, !PT ;  /* 0x000000ff0d0d7812 */ /* 0x020fe200078ec0ff */
[----:B------:R-:W-:-:S03]  /*28b0*/  IMAD.MOV.U32 R7, RZ, RZ, 0x1 ;  /* 0x00000001ff077424 */ /* 0x000fc600078e00ff */
[----:B------:R-:W-:-:S13]  /*28c0*/  ISETP.NE.AND P5, PT, R13, 0x1, PT ;  /* 0x000000010d00780c */ /* 0x000fda0003fa5270 */
[----:B------:R-:W-:Y:S05]  /*28d0*/  @!P5 BRA `(.L_x_18606) ;  /* 0x000000300000d947 */ /* 0x000fea0003800000 */
[----:B------:R-:W-:Y:S02]  /*28e0*/  ISETP.NE.AND P5, PT, R13, 0xff, PT ;  /* 0x000000ff0d00780c */ /* 0x000fe40003fa5270 */
[----:B------:R-:W-:-:S11]  /*28f0*/  PRMT R7, R8, 0x7610, R7 ;  /* 0x0000761008077816 */ /* 0x000fd60000000007 */
[----:B------:R-:W-:Y:S02]  /*2900*/  @P5 PRMT R7, RZ, 0x7610, R7 ;  /* 0x00007610ff075816 */ /* 0x000fe40000000007 */
.L_x_18606:
[----:B------:R-:W-:Y:S05]  /*2910*/  BSYNC B0 ;  /* 0x0000000000007941 */ /* 0x000fea0003800000 */
.L_x_18605:
        /* <DEDUP_REMOVED lines=9> */
.L_x_18608:
[----:B------:R-:W-:Y:S05]  /*29b0*/  BSYNC B0 ;  /* 0x0000000000007941 */ /* 0x000fea0003800000 */
.L_x_18607:
        /* <DEDUP_REMOVED lines=9> */
.L_x_18610:
[----:B------:R-:W-:Y:S05]  /*2a50*/  BSYNC B0 ;  /* 0x0000000000007941 */ /* 0x000fea0003800000 */
.L_x_18609:
        /* <DEDUP_REMOVED lines=9> */
.L_x_18612:
[----:B------:R-:W-:Y:S05]  /*2af0*/  BSYNC B0 ;  /* 0x0000000000007941 */ /* 0x000fea0003800000 */
.L_x_18611:
        /* <DEDUP_REMOVED lines=9> */
.L_x_18614:
[----:B------:R-:W-:Y:S05]  /*2b90*/  BSYNC B0 ;  /* 0x0000000000007941 */ /* 0x000fea0003800000 */
.L_x_18613:
        /* <DEDUP_REMOVED lines=9> */
.L_x_18615:
[----:B------:R-:W-:Y:S05]  /*2c30*/  BSYNC B0 ;  /* 0x0000000000007941 */ /* 0x000fea0003800000 */
.L_x_18576:
[----:B------:R-:W-:Y:S01]  /*2c40*/  @!P0 IMAD.IADD R8, R0, 0x1, R15 ;  /* 0x0000000100088824 */ /* 0x000fe200078e020f */
[----:B------:R-:W-:Y:S01]  /*2c50*/  @!P0 IADD3 R15, R15, 0x80, RZ ;  /* 0x000000800f0f8810 */ /* 0x000fe20007ffe0ff */
[----:B------:R-:W-:Y:S01]  /*2c60*/  BSSY B0, `(.L_x_18616) ;  /* 0x0000030000007945 */ /* 0x000fe20003800000 */
[----:B------:R-:W-:Y:S02]  /*2c70*/  BSSY B1, `(.L_x_18617) ;  /* 0x0000028000017945 */ /* 0x000fe40003800000 */
[----:B------:R-:W-:-:S05]  /*2c80*/  @!P0 IADD3 R8, P1, R8, c[0x0][0x178], RZ ;  /* 0x00005e0008088a10 */ /* 0x000fca0007f3e0ff */
[----:B-----5:R-:W-:-:S05]  /*2c90*/  @!P0 IMAD.X R9, RZ, RZ, c[0x0][0x17c], P1 ;  /* 0x00005f00ff098624 */ /* 0x020fca00008e06ff */
[----:B------:R0:W-:Y:S01]  /*2ca0*/  @!P0 STG.E.U8 [R8.64], R20 ;  /* 0x0000001408008986 */ /* 0x0001e2000c101104 */
[----:B------:R-:W-:-:S13]  /*2cb0*/  ISETP.GE.AND P0, PT, R15, R16, PT ;  /* 0x000000100f00720c */ /* 0x000fda0003f06270 */
[----:B------:R-:W-:Y:S05]  /*2cc0*/  @P0 BRA `(.L_x_18618) ;  /* 0x000000c000000947 */ /* 0x000fea0003800000 */
[----:B0-----:R-:W-:Y:S01]  /*2cd0*/  IMAD.IADD R8, R0, 0x1, R15 ;  /* 0x0000000100087824 */ /* 0x001fe200078e020f */
[----:B------:R-:W-:-:S04]  /*2ce0*/  IADD3 R15, R15, 0x80, RZ ;  /* 0x000000800f0f7810 */ /* 0x000fc80007ffe0ff */
[----:B------:R-:W-:-:S05]  /*2cf0*/  IADD3 R8, P0, R8, c[0x0][0x178], RZ ;  /* 0x00005e0008087a10 */ /* 0x000fca0007f1e0ff */
[----:B------:R-:W-:Y:S01]  /*2d00*/  IMAD.X R9, RZ, RZ, c[0x0][0x17c], P0 ;  /* 0x00005f00ff097624 */ /* 0x000fe200000e06ff */
[----:B------:R-:W-:-:S04]  /*2d10*/  ISETP.GE.AND P0, PT, R15, R16, PT ;  /* 0x000000100f00720c */ /* 0x000fc80003f06270 */
[----:B------:R0:W-:Y:S09]  /*2d20*/  STG.E.U8 [R8.64], R19 ;  /* 0x0000001308007986 */ /* 0x0001f2000c101104 */
[----:B------:R-:W-:Y:S05]  /*2d30*/  @P0 BRA `(.L_x_18619) ;  /* 0x000000c000000947 */ /* 0x000fea0003800000 */
[----:B0-----:R-:W-:Y:S01]  /*2d40*/  IMAD.IADD R8, R0, 0x1, R15 ;  /* 0x0000000100087824 */ /* 0x001fe200078e020f */
[----:B------:R-:W-:-:S04]  /*2d50*/  IADD3 R15, R15, 0x80, RZ ;  /* 0x000000800f0f7810 */ /* 0x000fc80007ffe0ff */
[----:B------:R-:W-:-:S05]  /*2d60*/  IADD3 R8, P0, R8, c[0x0][0x178], RZ ;  /* 0x00005e0008087a10 */ /* 0x000fca0007f1e0ff */
[----:B------:R-:W-:-:S05]  /*2d70*/  IMAD.X R9, RZ, RZ, c[0x0][0x17c], P0 ;  /* 0x00005f00ff097624 */ /* 0x000fca00000e06ff */
[----:B------:R0:W-:Y:S03]  /*2d80*/  STG.E.U8 [R8.64], R7 ;  /* 0x0000000708007986 */ /* 0x0001e6000c101104 */
.L_x_18618:
[----:B0-----:R-:W-:-:S13]  /*2d90*/  ISETP.GE.AND P0, PT, R15, R16, PT ;  /* 0x000000100f00720c */ /* 0x001fda0003f06270 */
[----:B------:R-:W-:Y:S05]  /*2da0*/  @P0 BRA `(.L_x_18620) ;  /* 0x000000c000000947 */ /* 0x000fea0003800000 */
[----:B------:R-:W-:Y:S01]  /*2db0*/  IMAD.IADD R8, R0, 0x1, R15 ;  /* 0x0000000100087824 */ /* 0x000fe200078e020f */
[----:B------:R-:W-:-:S04]  /*2dc0*/  IADD3 R15, R15, 0x80, RZ ;  /* 0x000000800f0f7810 */ /* 0x000fc80007ffe0ff */
[----:B------:R-:W-:-:S05]  /*2dd0*/  IADD3 R8, P0, R8, c[0x0][0x178], RZ ;  /* 0x00005e0008087a10 */ /* 0x000fca0007f1e0ff */
[----:B------:R-:W-:-:S05]  /*2de0*/  IMAD.X R9, RZ, RZ, c[0x0][0x17c], P0 ;  /* 0x00005f00ff097624 */ /* 0x000fca00000e06ff */
[----:B------:R0:W-:Y:S03]  /*2df0*/  STG.E.U8 [R8.64], R6 ;  /* 0x0000000608007986 */ /* 0x0001e6000c101104 */
.L_x_18619:
[----:B------:R-:W-:-:S13]  /*2e00*/  ISETP.GE.AND P0, PT, R15, R16, PT ;  /* 0x000000100f00720c */ /* 0x000fda0003f06270 */
[----:B------:R-:W-:Y:S05]  /*2e10*/  @P0 BRA `(.L_x_18621) ;  /* 0x000000d000000947 */ /* 0x000fea0003800000 */
[----:B0-----:R-:W-:Y:S01]  /*2e20*/  IMAD.IADD R6, R0, 0x1, R15 ;  /* 0x0000000100067824 */ /* 0x001fe200078e020f */
[----:B------:R-:W-:-:S04]  /*2e30*/  IADD3 R15, R15, 0x80, RZ ;  /* 0x000000800f0f7810 */ /* 0x000fc80007ffe0ff */
[----:B------:R-:W-:-:S05]  /*2e40*/  IADD3 R6, P0, R6, c[0x0][0x178], RZ ;  /* 0x00005e0006067a10 */ /* 0x000fca0007f1e0ff */
[----:B------:R-:W-:-:S05]  /*2e50*/  IMAD.X R7, RZ, RZ, c[0x0][0x17c], P0 ;  /* 0x00005f00ff077624 */ /* 0x000fca00000e06ff */
[----:B------:R0:W-:Y:S03]  /*2e60*/  STG.E.U8 [R6.64], R5 ;  /* 0x0000000506007986 */ /* 0x0001e6000c101104 */
.L_x_18620:
[----:B------:R-:W-:-:S13]  /*2e70*/  ISETP.GE.AND P0, PT, R15, R16, PT ;  /* 0x000000100f00720c */ /* 0x000fda0003f06270 */
[----:B------:R-:W-:Y:S01]  /*2e80*/  @P0 BREAK B1 ;  /* 0x0000000000010942 */ /* 0x000fe20003800000 */
[----:B------:R-:W-:Y:S05]  /*2e90*/  @P0 BRA `(.L_x_18622) ;  /* 0x000000c000000947 */ /* 0x000fea0003800000 */
[----:B0-----:R-:W-:Y:S01]  /*2ea0*/  IMAD.IADD R6, R0, 0x1, R15 ;  /* 0x0000000100067824 */ /* 0x001fe200078e020f */
[----:B------:R-:W-:-:S04]  /*2eb0*/  IADD3 R15, R15, 0x80, RZ ;  /* 0x000000800f0f7810 */ /* 0x000fc80007ffe0ff */
[----:B------:R-:W-:-:S05]  /*2ec0*/  IADD3 R6, P0, R6, c[0x0][0x178], RZ ;  /* 0x00005e0006067a10 */ /* 0x000fca0007f1e0ff */
[----:B------:R-:W-:-:S05]  /*2ed0*/  IMAD.X R7, RZ, RZ, c[0x0][0x17c], P0 ;  /* 0x00005f00ff077624 */ /* 0x000fca00000e06ff */
[----:B------:R0:W-:Y:S03]  /*2ee0*/  STG.E.U8 [R6.64], R4 ;  /* 0x0000000406007986 */ /* 0x0001e6000c101104 */
.L_x_18621:
[----:B------:R-:W-:Y:S05]  /*2ef0*/  BSYNC B1 ;  /* 0x0000000000017941 */ /* 0x000fea0003800000 */
.L_x_18617:
[----:B------:R-:W-:-:S13]  /*2f00*/  ISETP.GE.AND P0, PT, R15, R16, PT ;  /* 0x000000100f00720c */ /* 0x000fda0003f06270 */
[----:B0-----:R-:W-:Y:S01]  /*2f10*/  @!P0 IMAD.IADD R4, R0, 0x1, R15 ;  /* 0x0000000100048824 */ /* 0x001fe200078e020f */
[----:B------:R-:W-:-:S04]  /*2f20*/  @!P0 IADD3 R15, R15, 0x80, RZ ;  /* 0x000000800f0f8810 */ /* 0x000fc80007ffe0ff */
[----:B------:R-:W-:-:S05]  /*2f30*/  @!P0 IADD3 R4, P1, R4, c[0x0][0x178], RZ ;  /* 0x00005e0004048a10 */ /* 0x000fca0007f3e0ff */
[----:B------:R-:W-:-:S05]  /*2f40*/  @!P0 IMAD.X R5, RZ, RZ, c[0x0][0x17c], P1 ;  /* 0x00005f00ff058624 */ /* 0x000fca00008e06ff */
[----:B------:R0:W-:Y:S03]  /*2f50*/  @!P0 STG.E.U8 [R4.64], R3 ;  /* 0x0000000304008986 */ /* 0x0001e6000c101104 */
.L_x_18622:
[----:B------:R-:W-:Y:S05]  /*2f60*/  BSYNC B0 ;  /* 0x0000000000007941 */ /* 0x000fea0003800000 */
.L_x_18616:
[----:B------:R-:W-:Y:S01]  /*2f70*/  WARPSYNC 0xffffffff ;  /* 0xffffffff00007948 */ /* 0x000fe20003800000 */
[----:B------:R-:W-:-:S13]  /*2f80*/  ISETP.GE.AND P0, PT, R15, R16, PT ;  /* 0x000000100f00720c */ /* 0x000fda0003f06270 */
[----:B------:R-:W-:Y:S05]  /*2f90*/  @P0 EXIT ;  /* 0x000000000000094d */ /* 0x000fea0003800000 */
[----:B------:R-:W-:-:S05]  /*2fa0*/  IMAD.IADD R0, R0, 0x1, R15 ;  /* 0x0000000100007824 */ /* 0x000fca00078e020f */
[----:B0-----:R-:W-:-:S05]  /*2fb0*/  IADD3 R4, P0, R0, c[0x0][0x178], RZ ;  /* 0x00005e0000047a10 */ /* 0x001fca0007f1e0ff */
[----:B------:R-:W-:-:S05]  /*2fc0*/  IMAD.X R5, RZ, RZ, c[0x0][0x17c], P0 ;  /* 0x00005f00ff057624 */ /* 0x000fca00000e06ff */
[----:B------:R-:W-:Y:S01]  /*2fd0*/  STG.E.U8 [R4.64], R2 ;  /* 0x0000000204007986 */ /* 0x000fe2000c101104 */
[----:B------:R-:W-:Y:S05]  /*2fe0*/  EXIT ;  /* 0x000000000000794d */ /* 0x000fea0003800000 */
.L_x_18623:
        /* <DEDUP_REMOVED lines=9> */
.L_x_61797:


//--------------------- .text._ZN2at6native29vectorized_elementwise_kernelILi4EZNS0_50_GLOBAL__N__2680c7bb_12_PowKernel_cu_b2145a98_318429pow_tensor_scalar_kernel_implIaaEEvRNS_18TensorIteratorBaseET0_EUlaE2_St5arrayIPcLm2EEEEviS6_T1_ --------------------------
	.section	.text._ZN2at6native29vectorized_elementwise_kernelILi4EZNS0_50_GLOBAL__N__2680c7bb_12_PowKernel_cu_b2145a98_318429pow_tensor_scalar_kernel_implIaaEEvRNS_18TensorIteratorBaseET0_EUlaE2_St5arrayIPcLm2EEEEviS6_T1_,"ax",@progbits
	.sectioninfo	@"SHI_REGISTERS=30"
	.align	128
        .global         _ZN2at6native29vectorized_elementwise_kernelILi4EZNS0_50_GLOBAL__N__2680c7bb_12_PowKernel_cu_b2145a98_318429pow_tensor_scalar_kernel_implIaaEEvRNS_18TensorIteratorBaseET0_EUlaE2_St5arrayIPcLm2EEEEviS6_T1_
        .type           _ZN2at6native29vectorized_elementwise_kernelILi4EZNS0_50_GLOBAL__N__2680c7bb_12_PowKernel_cu_b2145a98_318429pow_tensor_scalar_kernel_implIaaEEvRNS_18TensorIteratorBaseET0_EUlaE2_St5arrayIPcLm2EEEEviS6_T1_,@function
        .size           _ZN2at6native29vectorized_elementwise_kernelILi4EZNS0_50_GLOBAL__N__2680c7bb_12_PowKernel_cu_b2145a98_318429pow_tensor_scalar_kernel_implIaaEEvRNS_18TensorIteratorBaseET0_EUlaE2_St5arrayIPcLm2EEEEviS6_T1_,(.L_x_61798 - _ZN2at6native29vectorized_elementwise_kernelILi4EZNS0_50_GLOBAL__N__2680c7bb_12_PowKernel_cu_b2145a98_318429pow_tensor_scalar_kernel_implIaaEEvRNS_18TensorIteratorBaseET0_EUlaE2_St5arrayIPcLm2EEEEviS6_T1_)
        .other          _ZN2at6native29vectorized_elementwise_kernelILi4EZNS0_50_GLOBAL__N__2680c7bb_12_PowKernel_cu_b2145a98_318429pow_tensor_scalar_kernel_implIaaEEvRNS_18TensorIteratorBaseET0_EUlaE2_St5arrayIPcLm2EEEEviS6_T1_,@"STO_CUDA_ENTRY STV_DEFAULT"
_ZN2at6native29vectorized_elementwise_kernelILi4EZNS0_50_GLOBAL__N__2680c7bb_12_PowKernel_cu_b2145a98_318429pow_tensor_scalar_kernel_implIaaEEvRNS_18TensorIteratorBaseET0_EUlaE2_St5arrayIPcLm2EEEEviS6_T1_:
.text._ZN2at6native29vectorized_elementwise_kernelILi4EZNS0_50_GLOBAL__N__2680c7bb_12_PowKernel_cu_b2145a98_318429pow_tensor_scalar_kernel_implIaaEEvRNS_18TensorIteratorBaseET0_EUlaE2_St5arrayIPcLm2EEEEviS6_T1_:
        /* <DEDUP_REMOVED lines=12> */
[----:B------:R-:W2:Y:S04]  /*00c0*/  LDG.E R10, [R4.64] ;  /* 0x00000004040a7981 */ /* 0x000ea8000c1e1900 */
[----:B------:R-:W3:Y:S01]  /*00d0*/  LDG.E R3, [R4.64+0x200] ;  /* 0x0002000404037981 */ /* 0x000ee2000c1e1900 */
[----:B------:R-:W-:-:S04]  /*00e0*/  PRMT R6, R8, 0x8880, RZ ;  /* 0x0000888008067816 */ /* 0x000fc800000000ff */
[----:B------:R-:W-:Y:S02]  /*00f0*/  ISETP.GE.AND P0, PT, R6, RZ, PT ;  /* 0x000000ff0600720c */ /* 0x000fe40003f06270 */
[C---:B--2---:R-:W-:Y:S02]  /*0100*/  PRMT R6, R10.reuse, 0x7770, RZ ;  /* 0x000077700a067816 */ /* 0x044fe400000000ff */
[C---:B------:R-:W-:Y:S02]  /*0110*/  PRMT R7, R10.reuse, 0x7771, RZ ;  /* 0x000077710a077816 */ /* 0x040fe400000000ff */
[C---:B------:R-:W-:Y:S02]  /*0120*/  PRMT R9, R10.reuse, 0x7772, RZ ;  /* 0x000077720a097816 */ /* 0x040fe400000000ff */
[----:B------:R-:W-:Y:S02]  /*0130*/  PRMT R10, R10, 0x7773, RZ ;  /* 0x000077730a0a7816 */ /* 0x000fe400000000ff */
[----:B---3--:R-:W-:-:S02]  /*0140*/  PRMT R11, R3, 0x7770, RZ ;  /* 0x00007770030b7816 */ /* 0x008fc400000000ff */
[C---:B------:R-:W-:Y:S02]  /*0150*/  PRMT R12, R3.reuse, 0x7771, RZ ;  /* 0x00007771030c7816 */ /* 0x040fe400000000ff */
[----:B------:R-:W-:Y:S02]  /*0160*/  PRMT R13, R3, 0x7772, RZ ;  /* 0x00007772030d7816 */ /* 0x000fe400000000ff */
        /* <DEDUP_REMOVED lines=23> */
.L_x_18627:
        /* <DEDUP_REMOVED lines=19> */
.L_x_18628:
        /* <DEDUP_REMOVED lines=19> */
.L_x_18629:
        /* <DEDUP_REMOVED lines=19> */
.L_x_18630:
        /* <DEDUP_REMOVED lines=21> */
.L_x_18631:
        /* <DEDUP_REMOVED lines=19> */
.L_x_18632:
        /* <DEDUP_REMOVED lines=21> */
.L_x_18633:
        /* <DEDUP_REMOVED lines=34> */
.L_x_18634:
        /* <DEDUP_REMOVED lines=21> */
.L_x_18625:
        /* <DEDUP_REMOVED lines=15> */
.L_x_18636:
[----:B------:R-:W-:Y:S05]  /*0ea0*/  BSYNC B0 ;  /* 0x0000000000007941 */ /* 0x000fea0003800000 */
.L_x_18635:
        /* <DEDUP_REMOVED lines=22> */
.L_x_18638:
[----:B------:R-:W-:Y:S05]  /*1010*/  BSYNC B0 ;  /* 0x0000000000007941 */ /* 0x000fea0003800000 */
.L_x_18637:
        /* <DEDUP_REMOVED lines=9> */
.L_x_18640:
[----:B------:R-:W-:Y:S05]  /*10b0*/  BSYNC B0 ;  /* 0x0000000000007941 */ /* 0x000fea0003800000 */
.L_x_18639:
[----:B------:R-:W-:Y:S01]  /*10c0*/  BSSY B0, `(.L_x_18641) ;  /* 0x0000005000007945 */ /* 0x000fe20003800000 */
[----:B------:R-:W-:Y:S05]  /*10d0*/  @!P1 BRA `(.L_x_18642) ;  /* 0x0000003000009947 */ /* 0x000fea0003800000 */
[----:B------:R-:W-:Y:S02]  /*10e0*/  ISETP.NE.AND P0, PT, R6, 0xff, PT ;  /* 0x000000ff0600780c */ /* 0x000fe40003f05270 */
[----:B------:R-:W-:-:S11]  /*10f0*/  PRMT R16, R4, 0x7610, R16 ;  /* 0x0000761004107816 */ /* 0x000fd60000000010 */
[----:B------:R-:W-:Y:S02]  /*1100*/  @P0 PRMT R16, RZ, 0x7610, R16 ;  /* 0x00007610ff100816 */ /* 0x000fe40000000010 */
.L_x_18642:
[----:B------:R-:W-:Y:S05]  /*1110*/  BSYNC B0 ;  /* 0x0000000000007941 */ /* 0x000fea0003800000 */
.L_x_18641:
[----:B------:R-:W-:Y:S01]  /*1120*/  BSSY B0, `(.L_x_18643) ;  /* 0x0000006000007945 */ /* 0x000fe20003800000 */
[----:B------:R-:W-:Y:S01]  /*1130*/  IMAD.MOV.U32 R19, RZ, RZ, 0x1 ;  /* 0x00000001ff137424 */ /* 0x000fe200078e00ff */
[----:B------:R-:W-:Y:S05]  /*1140*/  @!P2 BRA `(.L_x_18644) ;  /* 0x000000300000a947 */ /* 0x000fea0003800000 */
[----:B------:R-:W-:Y:S02]  /*1150*/  ISETP.NE.AND P0, PT, R7, 0xff, PT ;  /* 0x000000ff0700780c */ /* 0x000fe40003f05270 */
[----:B------:R-:W-:-:S11]  /*1160*/  PRMT R17, R4, 0x7610, R17 ;  /* 0x0000761004117816 */ /* 0x000fd60000000011 */
[----:B------:R-:W-:Y:S02]  /*1170*/  @P0 PRMT R17, RZ, 0x7610, R17 ;  /* 0x00007610ff110816 */ /* 0x000fe40000000011 */
.L_x_18644:
[----:B------:R-:W-:Y:S05]  /*1180*/  BSYNC B0 ;  /* 0x0000000000007941 */ /* 0x000fea0003800000 */
.L_x_18643:
[----:B------:R-:W-:Y:S01]  /*1190*/  BSSY B0, `(.L_x_18645) ;  /* 0x0000005000007945 */ /* 0x000fe20003800000 */
[----:B------:R-:W-:Y:S05]  /*11a0*/  @!P3 BRA `(.L_x_18646) ;  /* 0x000000300000b947 */ /* 0x000fea0003800000 */
[----:B------:R-:W-:Y:S02]  /*11b0*/  ISETP.NE.AND P0, PT, R8, 0xff, PT ;  /* 0x000000ff0800780c */ /* 0x000fe40003f05270 */
[----:B------:R-:W-:-:S11]  /*11c0*/  PRMT R18, R4, 0x7610, R18 ;  /* 0x0000761004127816 */ /* 0x000fd60000000012 */
[----:B------:R-:W-:Y:S02]  /*11d0*/  @P0 PRMT R18, RZ, 0x7610, R18 ;  /* 0x00007610ff120816 */ /* 0x000fe40000000012 */
.L_x_18646:
[----:B------:R-:W-:Y:S05]  /*11e0*/  BSYNC B0 ;  /* 0x0000000000007941 */ /* 0x000fea0003800000 */
.L_x_18645:
[----:B------:R-:W-:Y:S01]  /*11f0*/  BSSY B0, `(.L_x_18647) ;  /* 0x0000006000007945 */ /* 0x000fe20003800000 */
[----:B------:R-:W-:Y:S01]  /*1200*/  IMAD.MOV.U32 R12, RZ, RZ, 0x1 ;  /* 0x00000001ff0c7424 */ /* 0x000fe200078e00ff */
[----:B------:R-:W-:Y:S05]  /*1210*/  @!P4 BRA `(.L_x_18648) ;  /* 0x000000300000c947 */ /* 0x000fea0003800000 */
[----:B------:R-:W-:Y:S02]  /*1220*/  ISETP.NE.AND P0, PT, R9, 0xff, PT ;  /* 0x000000ff0900780c */ /* 0x000fe40003f05270 */
[----:B------:R-:W-:-:S11]  /*1230*/  PRMT R19, R4, 0x7610, R19 ;  /* 0x0000761004137816 */ /* 0x000fd60000000013 */
[----:B------:R-:W-:Y:S02]  /*1240*/  @P0 PRMT R19, RZ, 0x7610, R19 ;  /* 0x00007610ff130816 */ /* 0x000fe40000000013 */
.L_x_18648:
[----:B------:R-:W-:Y:S05]  /*1250*/  BSYNC B0 ;  /* 0x0000000000007941 */ /* 0x000fea0003800000 */
.L_x_18647:
[----:B------:R-:W-:Y:S01]  /*1260*/  BSSY B0, `(.L_x_18626) ;  /* 0x0000005000007945 */ /* 0x000fe20003800000 */
[----:B------:R-:W-:Y:S05]  /*1270*/  @!P5 BRA `(.L_x_18649) ;  /* 0x000000300000d947 */ /* 0x000fea0003800000 */
[----:B------:R-:W-:Y:S02]  /*1280*/  ISETP.NE.AND P0, PT, R10, 0xff, PT ;  /* 0x000000ff0a00780c */ /* 0x000fe40003f05270 */
[----:B------:R-:W-:-:S11]  /*1290*/  PRMT R12, R4, 0x7610, R12 ;  /* 0x00007610040c7816 */ /* 0x000fd6000000000c */
[----:B------:R-:W-:Y:S02]  /*12a0*/  @P0 PRMT R12, RZ, 0x7610, R12 ;  /* 0x00007610ff0c0816 */ /* 0x000fe4000000000c */
.L_x_18649:
[----:B------:R-:W-:Y:S05]  /*12b0*/  BSYNC B0 ;  /* 0x0000000000007941 */ /* 0x000fea0003800000 */
.L_x_18626:
[----:B------:R-:W-:Y:S02]  /*12c0*/  IADD3 R4, P0, R0, c[0x0][0x178], RZ ;  /* 0x00005e0000047a10 */ /* 0x000fe40007f1e0ff */
[----:B------:R-:W-:Y:S02]  /*12d0*/  PRMT R14, R14, 0x7604, R13 ;  /* 0x000076040e0e7816 */ /* 0x000fe4000000000d */
[----:B------:R-:W-:Y:S01]  /*12e0*/  PRMT R18, R18, 0x7604, R17 ;  /* 0x0000760412127816 */ /* 0x000fe20000000011 */
[----:B------:R-:W-:Y:S01]  /*12f0*/  IMAD.X R5, RZ, RZ, c[0x0][0x17c], P0 ;  /* 0x00005f00ff057624 */ /* 0x000fe200000e06ff */
[----:B------:R-:W-:Y:S02]  /*1300*/  PRMT R15, R15, 0x7054, R14 ;  /* 0x000070540f0f7816 */ /* 0x000fe4000000000e */
[----:B------:R-:W-:Y:S01]  /*1310*/  PRMT R19, R19, 0x7054, R18 ;  /* 0x0000705413137816 */ /* 0x000fe20000000012 */
[----:B------:R-:W-:Y:S01]  /*1320*/  IMAD.WIDE R2, R2, 0x4, R4 ;  /* 0x0000000402027825 */ /* 0x000fe200078e0204 */
[----:B------:R-:W-:-:S02]  /*1330*/  PRMT R15, R16, 0x654, R15 ;  /* 0x00000654100f7816 */ /* 0x000fc4000000000f */
[----:B------:R-:W-:-:S03]  /*1340*/  PRMT R19, R12, 0x654, R19 ;  /* 0x000006540c137816 */ /* 0x000fc60000000013 */
[----:B------:R-:W-:Y:S04]  /*1350*/  STG.E [R2.64], R15 ;  /* 0x0000000f02007986 */ /* 0x000fe8000c101904 */
[----:B------:R-:W-:Y:S01]  /*1360*/  STG.E [R2.64+0x200], R19 ;  /* 0x0002001302007986 */ /* 0x000fe2000c101904 */
[----:B------:R-:W-:Y:S05]  /*1370*/  EXIT ;  /* 0x000000000000794d */ /* 0x000fea0003800000 */
.L_x_18624:
        /* <DEDUP_REMOVED lines=23> */
.L_x_18651:
[----:B------:R-:W-:Y:S05]  /*14f0*/  BSYNC B0 ;  /* 0x0000000000007941 */ /* 0x000fea0003800000 */
.L_x_18650:
        /* <DEDUP_REMOVED lines=16> */
.L_x_18653:
[----:B------:R-:W-:Y:S05]  /*1600*/  BSYNC B0 ;  /* 0x0000000000007941 */ /* 0x000fea0003800000 */
.L_x_18652:
        /* <DEDUP_REMOVED lines=50> */
.L_x_18658:
        /* <DEDUP_REMOVED lines=19> */
.L_x_18657:
[----:B------:R-:W-:Y:S05]  /*1a60*/  BSYNC B0 ;  /* 0x0000000000007941 */ /* 0x000fea0003800000 */
.L_x_18656:
[----:B------:R-:W-:Y:S01]  /*1a70*/  BSSY B0, `(.L_x_18659) ;  /* 0x0000019000007945 */ /* 0x000fe20003800000 */
[----:B------:R-:W-:Y:S02]  /*1a80*/  ISETP.GE.AND P1, PT, R21, R16, PT ;  /* 0x000000101500720c */ /* 0x000fe40003f26270 */
[----:B------:R-:W-:Y:S01]  /*1a90*/  IADD3 R21, R15, 0x300, RZ ;  /* 0x000003000f157810 */ /* 0x000fe20007ffe0ff */
[----:B------:R-:W-:Y:S05]  /*1aa0*/  @P5 BRA `(.L_x_18660) ;  /* 0x0000015000005947 */ /* 0x000fea0003800000 */
[----:B------:R-:W-:Y:S01]  /*1ab0*/  IMAD.MOV.U32 R19, RZ, RZ, 0x1 ;  /* 0x00000001ff137424 */ /* 0x000fe200078e00ff */
[----:B-----5:R-:W-:-:S04]  /*1ac0*/  PRMT R18, R8, 0x7610, R18 ;  /* 0x0000761008127816 */ /* 0x020fc80000000012 */
.L_x_18661:
        /* <DEDUP_REMOVED lines=19> */
.L_x_18660:
[----:B------:R-:W-:Y:S05]  /*1c00*/  BSYNC B0 ;  /* 0x0000000000007941 */ /* 0x000fea0003800000 */
.L_x_18659:
[----:B------:R-:W-:Y:S01]  /*1c10*/  BSSY B0, `(.L_x_18662) ;  /* 0x0000017000007945 */ /* 0x000fe20003800000 */
[----:B------:R-:W-:Y:S02]  /*1c20*/  ISETP.GE.AND P5, PT, R21, R16, PT ;  /* 0x000000101500720c */ /* 0x000fe40003fa6270 */
[----:B-----5:R-:W-:Y:S01]  /*1c30*/  IADD3 R17, R15, 0x380, RZ ;  /* 0x000003800f117810 */ /* 0x020fe20007ffe0ff */
[----:B------:R-:W-:Y:S05]  /*1c40*/  @P4 BRA `(.L_x_18663) ;  /* 0x0000013000004947 */ /* 0x000fea0003800000 */
[----:B------:R-:W-:Y:S01]  /*1c50*/  IMAD.MOV.U32 R7, RZ, RZ, 0x1 ;  /* 0x00000001ff077424 */ /* 0x000fe200078e00ff */
[----:B------:R-:W-:-:S04]  /*1c60*/  PRMT R18, R8, 0x7610, R18 ;  /* 0x0000761008127816 */ /* 0x000fc80000000012 */
.L_x_18664:
        /* <DEDUP_REMOVED lines=17> */
.L_x_18663:
[----:B------:R-:W-:Y:S05]  /*1d80*/  BSYNC B0 ;  /* 0x0000000000007941 */ /* 0x000fea0003800000 */
.L_x_18662:
[----:B------:R-:W-:Y:S01]  /*1d90*/  BSSY B0, `(.L_x_18665) ;  /* 0x0000016000007945 */ /* 0x000fe20003800000 */
[----:B------:R-:W-:Y:S01]  /*1da0*/  ISETP.GE.AND P4, PT, R17, R16, PT ;  /* 0x000000101100720c */ /* 0x000fe20003f86270 */
[----:B------:R-:W-:Y:S07]  /*1db0*/  @P3 BRA `(.L_x_18666) ;  /* 0x0000013000003947 */ /* 0x000fee0003800000 */
[----:B------:R-:W-:Y:S01]  /*1dc0*/  IMAD.MOV.U32 R6, RZ, RZ, 0x1 ;  /* 0x00000001ff067424 */ /* 0x000fe200078e00ff */
[----:B------:R-:W-:-:S04]  /*1dd0*/  PRMT R13, R8, 0x7610, R13 ;  /* 0x00007610080d7816 */ /* 0x000fc8000000000d */
.L_x_18667:
        /* <DEDUP_REMOVED lines=17> */
.L_x_18666:
[----:B------:R-:W-:Y:S05]  /*1ef0*/  BSYNC B0 ;  /* 0x0000000000007941 */ /* 0x000fea0003800000 */
.L_x_18665:
[----:B------:R-:W-:Y:S01]  /*1f00*/  BSSY B0, `(.L_x_18668) ;  /* 0x0000017000007945 */ /* 0x000fe20003800000 */
[----:B------:R-:W-:Y:S05]  /*1f10*/  @P2 BRA `(.L_x_18669) ;  /* 0x0000015000002947 */ /* 0x000fea0003800000 */
[----:B------:R-:W-:Y:S01]  /*1f20*/  IMAD.MOV.U32 R5, RZ, RZ, 0x1 ;  /* 0x00000001ff057424 */ /* 0x000fe200078e00ff */
[----:B------:R-:W-:-:S04]  /*1f30*/  PRMT R13, R8, 0x7610, R13 ;  /* 0x00007610080d7816 */ /* 0x000fc8000000000d */
.L_x_18670:
        /* <DEDUP_REMOVED lines=19> */
.L_x_18669:
[----:B------:R-:W-:Y:S05]  /*2070*/  BSYNC B0 ;  /* 0x0000000000007941 */ /* 0x000fea0003800000 */
.L_x_18668:
[----:B------:R-:W-:Y:S01]  /*2080*/  BSSY B0, `(.L_x_18671) ;  /* 0x0000015000007945 */ /* 0x000fe20003800000 */
[----:B------:R-:W-:Y:S05]  /*2090*/  @P1 BRA `(.L_x_18672) ;  /* 0x0000013000001947 */ /* 0x000fea0003800000 */
[----:B------:R-:W-:Y:S01]  /*20a0*/  IMAD.MOV.U32 R4, RZ, RZ, 0x1 ;  /* 0x00000001ff047424 */ /* 0x000fe200078e00ff */
[----:B------:R-:W-:-:S04]  /*20b0*/  PRMT R11, R8, 0x7610, R11 ;  /* 0x00007610080b7816 */ /* 0x000fc8000000000b */
.L_x_18673:
        /* <DEDUP_REMOVED lines=17> */
.L_x_18672:
[----:B------:R-:W-:Y:S05]  /*21d0*/  BSYNC B0 ;  /* 0x0000000000007941 */ /* 0x000fea0003800000 */
.L_x_18671:
[----:B------:R-:W-:Y:S01]  /*21e0*/  BSSY B0, `(.L_x_18674) ;  /* 0x0000017000007945 */ /* 0x000fe20003800000 */
[----:B------:R-:W-:Y:S05]  /*21f0*/  @P5 BRA `(.L_x_18675) ;  /* 0x0000015000005947 */ /* 0x000fea0003800000 */
[----:B------:R-:W-:Y:S01]  /*2200*/  IMAD.MOV.U32 R3, RZ, RZ, 0x1 ;  /* 0x00000001ff037424 */ /* 0x000fe200078e00ff */
[----:B------:R-:W-:-:S04]  /*2210*/  PRMT R11, R8, 0x7610, R11 ;  /* 0x00007610080b7816 */ /* 0x000fc8000000000b */
.L_x_18676:
        /* <DEDUP_REMOVED lines=19> */
.L_x_18675:
[----:B------:R-:W-:Y:S05]  /*2350*/  BSYNC B0 ;  /* 0x0000000000007941 */ /* 0x000fea0003800000 */
.L_x_18674:
        /* <DEDUP_REMOVED lines=18> */
.L_x_18679:
        /* <DEDUP_REMOVED lines=22> */
.L_x_18678:
[----:B------:R-:W-:Y:S05]  /*25e0*/  BSYNC B0 ;  /* 0x0000000000007941 */ /* 0x000fea0003800000 */
.L_x_18677:
[----:B------:R-:W-:Y:S05]  /*25f0*/  BRA `(.L_x_18655) ;  /* 0x0000062000007947 */ /* 0x000fea0003800000 */
.L_x_18654:
        /* <DEDUP_REMOVED lines=24> */
.L_x_18681:
[----:B------:R-:W-:Y:S05]  /*2780*/  BSYNC B0 ;  /* 0x0000000000007941 */ /* 0x000fea0003800000 */
.L_x_18680:
        /* <DEDUP_REMOVED lines=11> */
.L_x_18683:
[----:B------:R-:W-:Y:S05]  /*2840*/  BSYNC B0 ;  /* 0x0000000000007941 */ /* 0x000fea0003800000 */
.L_x_18682:
        /* <DEDUP_REMOVED lines=10> */
.L_x_18685:
[----:B------:R-:W-:Y:S05]  /*28f0*/  BSYNC B0 ;  /* 0x0000000000007941 */ /* 0x000fea0003800000 */
.L_x_18684:
        /* <DEDUP_REMOVED lines=9> */
.L_x_18687:
[----:B------:R-:W-:Y:S05]  /*2990*/  BSYNC B0 ;  /* 0x0000000000007941 */ /* 0x000fea0003800000 */
.L_x_18686:
        /* <DEDUP_REMOVED lines=9> */
.L_x_18689:
[----:B------:R-:W-:Y:S05]  /*2a30*/  BSYNC B0 ;  /* 0x0000000000007941 */ /* 0x000fea0003800000 */
.L_x_18688:
        /* <DEDUP_REMOVED lines=9> */
.L_x_18691:
[----:B------:R-:W-:Y:S05]  /*2ad0*/  BSYNC B0 ;  /* 0x0000000000007941 */ /* 0x000fea0003800000 */
.L_x_18690:
        /* <DEDUP_REMOVED lines=9> */
.L_x_18693:
[----:B------:R-:W-:Y:S05]  /*2b70*/  BSYNC B0 ;  /* 0x0000000000007941 */ /* 0x000fea0003800000 */
.L_x_18692:
        /* <DEDUP_REMOVED lines=9> */
.L_x_18694:
[----:B------:R-:W-:Y:S05]  /*2c10*/  BSYNC B0 ;  /* 0x0000000000007941 */ /* 0x000fea0003800000 */
.L_x_18655:
        /* <DEDUP_REMOVED lines=21> */
.L_x_18697:
[----:B0-----:R-:W-:-:S13]  /*2d70*/  ISETP.GE.AND P0, PT, R15, R16, PT ;  /* 0x000000100f00720c */ /* 0x001fda0003f06270 */
[----:B------:R-:W-:Y:S05]  /*2d80*/  @P0 BRA `(.L_x_18699) ;  /* 0x000000c000000947 */ /* 0x000fea0003800000 */
[----:B------:R-:W-:Y:S01]  /*2d90*/  IMAD.IADD R8, R0, 0x1, R15 ;  /* 0x0000000100087824 */ /* 0x000fe200078e020f */
[----:B------:R-:W-:-:S04]  /*2da0*/  IADD3 R15, R15, 0x80, RZ ;  /* 0x000000800f0f7810 */ /* 0x000fc80007ffe0ff */
[----:B------:R-:W-:-:S05]  /*2db0*/  IADD3 R8, P0, R8, c[0x0][0x178], RZ ;  /* 0x00005e0008087a10 */ /* 0x000fca0007f1e0ff */
[----:B------:R-:W-:-:S05]  /*2dc0*/  IMAD.X R9, RZ, RZ, c[0x0][0x17c], P0 ;  /* 0x00005f00ff097624 */ /* 0x000fca00000e06ff */
[----:B------:R0:W-:Y:S03]  /*2dd0*/  STG.E.U8 [R8.64], R6 ;  /* 0x0000000608007986 */ /* 0x0001e6000c101104 */
.L_x_18698:
[----:B------:R-:W-:-:S13]  /*2de0*/  ISETP.GE.AND P0, PT, R15, R16, PT ;  /* 0x000000100f00720c */ /* 0x000fda0003f06270 */
[----:B------:R-:W-:Y:S05]  /*2df0*/  @P0 BRA `(.L_x_18700) ;  /* 0x000000d000000947 */ /* 0x000fea0003800000 */
[----:B0-----:R-:W-:Y:S01]  /*2e00*/  IMAD.IADD R6, R0, 0x1, R15 ;  /* 0x0000000100067824 */ /* 0x001fe200078e020f */
[----:B------:R-:W-:-:S04]  /*2e10*/  IADD3 R15, R15, 0x80, RZ ;  /* 0x000000800f0f7810 */ /* 0x000fc80007ffe0ff */
[----:B------:R-:W-:-:S05]  /*2e20*/  IADD3 R6, P0, R6, c[0x0][0x178], RZ ;  /* 0x00005e0006067a10 */ /* 0x000fca0007f1e0ff */
[----:B------:R-:W-:-:S05]  /*2e30*/  IMAD.X R7, RZ, RZ, c[0x0][0x17c], P0 ;  /* 0x00005f00ff077624 */ /* 0x000fca00000e06ff */
[----:B------:R0:W-:Y:S03]  /*2e40*/  STG.E.U8 [R6.64], R5 ;  /* 0x0000000506007986 */ /* 0x0001e6000c101104 */
.L_x_18699:
        /* <DEDUP_REMOVED lines=8> */
.L_x_18700:
[----:B------:R-:W-:Y:S05]  /*2ed0*/  BSYNC B1 ;  /* 0x0000000000017941 */ /* 0x000fea0003800000 */
.L_x_18696:
[----:B------:R-:W-:-:S13]  /*2ee0*/  ISETP.GE.AND P0, PT, R15, R16, PT ;  /* 0x000000100f00720c */ /* 0x000fda0003f06270 */
[----:B0-----:R-:W-:Y:S01]  /*2ef0*/  @!P0 IMAD.IADD R4, R0, 0x1, R15 ;  /* 0x0000000100048824 */ /* 0x001fe200078e020f */
[----:B------:R-:W-:-:S04]  /*2f00*/  @!P0 IADD3 R15, R15, 0x80, RZ ;  /* 0x000000800f0f8810 */ /* 0x000fc80007ffe0ff */
[----:B------:R-:W-:-:S05]  /*2f10*/  @!P0 IADD3 R4, P1, R4, c[0x0][0x178], RZ ;  /* 0x00005e0004048a10 */ /* 0x000fca0007f3e0ff */
[----:B------:R-:W-:-:S05]  /*2f20*/  @!P0 IMAD.X R5, RZ, RZ, c[0x0][0x17c], P1 ;  /* 0x00005f00ff058624 */ /* 0x000fca00008e06ff */
[----:B------:R0:W-:Y:S03]  /*2f30*/  @!P0 STG.E.U8 [R4.64], R3 ;  /* 0x0000000304008986 */ /* 0x0001e6000c101104 */
.L_x_18701:
[----:B------:R-:W-:Y:S05]  /*2f40*/  BSYNC B0 ;  /* 0x0000000000007941 */ /* 0x000fea0003800000 */
.L_x_18695:
        /* <DEDUP_REMOVED lines=8> */
.L_x_18702:
        /* <DEDUP_REMOVED lines=11> */
.L_x_61798:


//--------------------- .text._ZN2at6native29vectorized_elementwise_kernelILi8EZNS0_50_GLOBAL__N__2680c7bb_12_PowKernel_cu_b2145a98_318429pow_tensor_scalar_kernel_implIaaEEvRNS_18TensorIteratorBaseET0_EUlaE2_St5arrayIPcLm2EEEEviS6_T1_ --------------------------
	.section	.text._ZN2at6native29vectorized_elementwise_kernelILi8EZNS0_50_GLOBAL__N__2680c7bb_12_PowKernel_cu_b2145a98_318429pow_tensor_scalar_kernel_implIaaEEvRNS_18TensorIteratorBaseET0_EUlaE2_St5arrayIPcLm2EEEEviS6_T1_,"ax",@progbits
	.sectioninfo	@"SHI_REGISTERS=4"
	.align	128
        .global         _ZN2at6native29vectorized_elementwise_kernelILi8EZNS0_50_GLOBAL__N__2680c7bb_12_PowKernel_cu_b2145a98_318429pow_tensor_scalar_kernel_implIaaEEvRNS_18TensorIteratorBaseET0_EUlaE2_St5arrayIPcLm2EEEEviS6_T1_
        .type           _ZN2at6native29vectorized_elementwise_kernelILi8EZNS0_50_GLOBAL__N__2680c7bb_12_PowKernel_cu_b2145a98_318429pow_tensor_scalar_kernel_implIaaEEvRNS_18TensorIteratorBaseET0_EUlaE2_St5arrayIPcLm2EEEEviS6_T1_,@function
        .size           _ZN2at6native29vectorized_elementwise_kernelILi8EZNS0_50_GLOBAL__N__2680c7bb_12_PowKernel_cu_b2145a98_318429pow_tensor_scalar_kernel_implIaaEEvRNS_18TensorIteratorBaseET0_EUlaE2_St5arrayIPcLm2EEEEviS6_T1_,(.L_x_61799 - _ZN2at6native29vectorized_elementwise_kernelILi8EZNS0_50_GLOBAL__N__2680c7bb_12_PowKernel_cu_b2145a98_318429pow_tensor_scalar_kernel_implIaaEEvRNS_18TensorIteratorBaseET0_EUlaE2_St5arrayIPcLm2EEEEviS6_T1_)
        .other          _ZN2at6native29vectorized_elementwise_kernelILi8EZNS0_50_GLOBAL__N__2680c7bb_12_PowKernel_cu_b2145a98_318429pow_tensor_scalar_kernel_implIaaEEvRNS_18TensorIteratorBaseET0_EUlaE2_St5arrayIPcLm2EEEEviS6_T1_,@"STO_CUDA_ENTRY STV_DEFAULT"
_ZN2at6native29vectorized_elementwise_kernelILi8EZNS0_50_GLOBAL__N__2680c7bb_12_PowKernel_cu_b2145a98_318429pow_tensor_scalar_kernel_implIaaEEvRNS_18TensorIteratorBaseET0_EUlaE2_St5arrayIPcLm2EEEEviS6_T1_:
.text._ZN2at6native29vectorized_elementwise_kernelILi8EZNS0_50_GLOBAL__N__2680c7bb_12_PowKernel_cu_b2145a98_318429pow_tensor_scalar_kernel_implIaaEEvRNS_18TensorIteratorBaseET0_EUlaE2_St5arrayIPcLm2EEEEviS6_T1_:
[----:B------:R-:W-:Y:S02]  /*0000*/  MOV R1, c[0x0][0x28] ;  /* 0x00000a0000017a02 */ /* 0x000fe40000000f00 */
[----:B------:R-:W-:Y:S05]  /*0010*/  EXIT ;  /* 0x000000000000794d */ /* 0x000fea0003800000 */
.L_x_18703:
        /* <DEDUP_REMOVED lines=14> */
.L_x_61799:


//--------------------- .text._ZN2at6native18elementwise_kernelILi128ELi4EZNS0_15gpu_kernel_implIZNS0_50_GLOBAL__N__2680c7bb_12_PowKernel_cu_b2145a98_318429pow_tensor_scalar_kernel_implIaaEEvRNS_18TensorIteratorBaseET0_EUlaE1_EEvS6_RKT_EUliE_EEviT1_ --------------------------
	.section	.text._ZN2at6native18elementwise_kernelILi128ELi4EZNS0_15gpu_kernel_implIZNS0_50_GLOBAL__N__2680c7bb_12_PowKernel_cu_b2145a98_318429pow_tensor_scalar_kernel_implIaaEEvRNS_18TensorIteratorBaseET0_EUlaE1_EEvS6_RKT_EUliE_EEviT1_,"ax",@progbits
	.sectioninfo	@"SHI_REGISTERS=26"
	.align	128
        .global         _ZN2at6native18elementwise_kernelILi128ELi4EZNS0_15gpu_kernel_implIZNS0_50_GLOBAL__N__2680c7bb_12_PowKernel_cu_b2145a98_318429pow_tensor_scalar_kernel_implIaaEEvRNS_18TensorIteratorBaseET0_EUlaE1_EEvS6_RKT_EUliE_EEviT1_
        .type           _ZN2at6native18elementwise_kernelILi128ELi4EZNS0_15gpu_kernel_implIZNS0_50_GLOBAL__N__2680c7bb_12_PowKernel_cu_b2145a98_318429pow_tensor_scalar_kernel_implIaaEEvRNS_18TensorIteratorBaseET0_EUlaE1_EEvS6_RKT_EUliE_EEviT1_,@function
        .size           _ZN2at6native18elementwise_kernelILi128ELi4EZNS0_15gpu_kernel_implIZNS0_50_GLOBAL__N__2680c7bb_12_PowKernel_cu_b2145a98_318429pow_tensor_scalar_kernel_implIaaEEvRNS_18TensorIteratorBaseET0_EUlaE1_EEvS6_RKT_EUliE_EEviT1_,(.L_x_61531 - _ZN2at6native18elementwise_kernelILi128ELi4EZNS0_15gpu_kernel_implIZNS0_50_GLOBAL__N__2680c7bb_12_PowKernel_cu_b2145a98_318429pow_tensor_scalar_kernel_implIaaEEvRNS_18TensorIteratorBaseET0_EUlaE1_EEvS6_RKT_EUliE_EEviT1_)
        .other          _ZN2at6native18elementwise_kernelILi128ELi4EZNS0_15gpu_kernel_implIZNS0_50_GLOBAL__N__2680c7bb_12_PowKernel_cu_b2145a98_318429pow_tensor_scalar_kernel_implIaaEEvRNS_18TensorIteratorBaseET0_EUlaE1_EEvS6_RKT_EUliE_EEviT1_,@"STO_CUDA_ENTRY STV_DEFAULT"
_ZN2at6native18elementwise_kernelILi128ELi4EZNS0_15gpu_kernel_implIZNS0_50_GLOBAL__N__2680c7bb_12_PowKernel_cu_b2145a98_318429pow_tensor_scalar_kernel_implIaaEEvRNS_18TensorIteratorBaseET0_EUlaE1_EEvS6_RKT_EUliE_EEviT1_:
.text._ZN2at6native18elementwise_kernelILi128ELi4EZNS0_15gpu_kernel_implIZNS0_50_GLOBAL__N__2680c7bb_12_PowKernel_cu_b2145a98_318429pow_tensor_scalar_kernel_implIaaEEvRNS_18TensorIteratorBaseET0_EUlaE1_EEvS6_RKT_EUliE_EEviT1_:
        /* <DEDUP_REMOVED lines=236> */
.L_x_18706:
        /* <DEDUP_REMOVED lines=18> */
.L_x_18710:
[----:B------:R0:W5:Y:S01]  /*0fe0*/  LDG.E.U8 R0, [R2.64] ;  /* 0x0000002402007981 */ /* 0x000162000c1e1100 */
[----:B------:R-:W-:Y:S05]  /*0ff0*/  BRA `(.L_x_18712) ;  /* 0x00000d7000007947 */ /* 0x000fea0003800000 */
.L_x_18709:
        /* <DEDUP_REMOVED lines=8> */
.L_x_18714:
[----:B------:R0:W5:Y:S01]  /*1080*/  LDG.E.U8 R0, [R2.64] ;  /* 0x0000002402007981 */ /* 0x000162000c1e1100 */
[----:B------:R-:W-:Y:S05]  /*1090*/  BRA `(.L_x_18712) ;  /* 0x00000cd000007947 */ /* 0x000fea0003800000 */
.L_x_18713:
[----:B------:R0:W5:Y:S01]  /*10a0*/  LDG.E.U16 R0, [R2.64] ;  /* 0x0000002402007981 */ /* 0x000162000c1e1500 */
[----:B------:R-:W-:Y:S05]  /*10b0*/  BRA `(.L_x_18712) ;  /* 0x00000cb000007947 */ /* 0x000fea0003800000 */
.L_x_18708:
        /* <DEDUP_REMOVED lines=9> */
.L_x_18716:
[----:B------:R-:W2:Y:S02]  /*1150*/  LDG.E.U16 R4, [R2.64] ;  /* 0x0000002402047981 */ /* 0x000ea4000c1e1500 */
[----:B--2---:R-:W-:-:S06]  /*1160*/  HADD2.F32 R4, -RZ, R4.H0_H0 ;  /* 0x20000004ff047230 */ /* 0x004fcc0000004100 */
[----:B------:R-:W0:Y:S02]  /*1170*/  F2I.FTZ.TRUNC.NTZ R4, R4 ;  /* 0x0000000400047305 */ /* 0x000e24000021f100 */
[----:B0-----:R-:W-:Y:S01]  /*1180*/  PRMT R0, R4, 0x7610, R0 ;  /* 0x0000761004007816 */ /* 0x001fe20000000000 */
[----:B------:R-:W-:Y:S05]  /*1190*/  BRA `(.L_x_18712) ;  /* 0x00000bd000007947 */ /* 0x000fea0003800000 */
.L_x_18715:
        /* <DEDUP_REMOVED lines=9> */
.L_x_18718:
[----:B------:R-:W2:Y:S02]  /*1230*/  LDG.E.U16 R2, [R2.64] ;  /* 0x0000002402027981 */ /* 0x000ea4000c1e1500 */
[----:B--2---:R-:W-:-:S06]  /*1240*/  HADD2.F32 R4, -RZ, R2.H0_H0 ;  /* 0x20000002ff047230 */ /* 0x004fcc0000004100 */
[----:B------:R-:W0:Y:S02]  /*1250*/  F2I.FTZ.TRUNC.NTZ R4, R4 ;  /* 0x0000000400047305 */ /* 0x000e24000021f100 */
[----:B0-----:R-:W-:Y:S01]  /*1260*/  PRMT R0, R4, 0x7610, R0 ;  /* 0x0000761004007816 */ /* 0x001fe20000000000 */
[----:B------:R-:W-:Y:S05]  /*1270*/  BRA `(.L_x_18712) ;  /* 0x00000af000007947 */ /* 0x000fea0003800000 */
.L_x_18717:
[----:B------:R-:W2:Y:S02]  /*1280*/  LDG.E.64 R2, [R2.64] ;  /* 0x0000002402027981 */ /* 0x000ea4000c1e1b00 */
[----:B--2---:R0:W1:Y:S01]  /*1290*/  F2I.F64.TRUNC R0, R2 ;  /* 0x0000000200007311 */ /* 0x004062000030d100 */
[----:B------:R-:W-:Y:S05]  /*12a0*/  BRA `(.L_x_18712) ;  /* 0x00000ac000007947 */ /* 0x000fea0003800000 */
.L_x_18707:
        /* <DEDUP_REMOVED lines=12> */
.L_x_18721:
[----:B------:R-:W2:Y:S02]  /*1370*/  LDG.E.64 R2, [R2.64] ;  /* 0x0000002402027981 */ /* 0x000ea4000c1e1b00 */
[----:B--2---:R0:W1:Y:S01]  /*1380*/  F2I.F64.TRUNC R0, R2 ;  /* 0x0000000200007311 */ /* 0x004062000030d100 */
[----:B------:R-:W-:Y:S05]  /*1390*/  BRA `(.L_x_18712) ;  /* 0x000009d000007947 */ /* 0x000fea0003800000 */
.L_x_18720:
        /* <DEDUP_REMOVED lines=28> */
.L_x_18723:
        /* <DEDUP_REMOVED lines=15> */
.L_x_18722:
[----:B------:R-:W2:Y:S02]  /*1650*/  LDG.E.U16 R2, [R2.64] ;  /* 0x0000002402027981 */ /* 0x000ea4000c1e1500 */
[----:B--2---:R-:W-:-:S04]  /*1660*/  PRMT R2, RZ, 0x5410, R2 ;  /* 0x00005410ff027816 */ /* 0x004fc80000000002 */
[----:B------:R0:W1:Y:S01]  /*1670*/  F2I.FTZ.TRUNC.NTZ R0, R2 ;  /* 0x0000000200007305 */ /* 0x000062000021f100 */
[----:B------:R-:W-:Y:S05]  /*1680*/  BRA `(.L_x_18712) ;  /* 0x000006e000007947 */ /* 0x000fea0003800000 */
.L_x_18719:
        /* <DEDUP_REMOVED lines=10> */
.L_x_18726:
        /* <DEDUP_REMOVED lines=21> */
.L_x_18730:
[----:B------:R-:W-:Y:S05]  /*1880*/  BSYNC B1 ;  /* 0x0000000000017941 */ /* 0x000fea0003800000 */
.L_x_18729:
[----:B------:R-:W-:Y:S01]  /*1890*/  IMAD.SHL.U32 R2, R2, 0x100000, RZ ;  /* 0x0010000002027824 */ /* 0x000fe200078e00ff */
[----:B------:R-:W-:-:S04]  /*18a0*/  LEA R3, R0, 0x3b800000, 0x17 ;  /* 0x3b80000000037811 */ /* 0x000fc800078eb8ff */
[----:B------:R-:W-:Y:S02]  /*18b0*/  LOP3.LUT R4, R3, R2, R4, 0xfe, !PT ;  /* 0x0000000203047212 */ /* 0x000fe400078efe04 */
.L_x_18728:
[----:B------:R-:W-:Y:S05]  /*18c0*/  BSYNC B0 ;  /* 0x0000000000007941 */ /* 0x000fea0003800000 */
.L_x_18727:
[----:B------:R-:W0:Y:S02]  /*18d0*/  F2I.FTZ.TRUNC.NTZ R4, R4 ;  /* 0x0000000400047305 */ /* 0x000e24000021f100 */
[----:B0-----:R-:W-:Y:S01]  /*18e0*/  PRMT R0, R4, 0x7610, R0 ;  /* 0x0000761004007816 */ /* 0x001fe20000000000 */
[----:B------:R-:W-:Y:S05]  /*18f0*/  BRA `(.L_x_18712) ;  /* 0x0000047000007947 */ /* 0x000fea0003800000 */
.L_x_18725:
        /* <DEDUP_REMOVED lines=21> */
.L_x_18734:
[----:B------:R-:W-:Y:S05]  /*1a50*/  BSYNC B1 ;  /* 0x0000000000017941 */ /* 0x000fea0003800000 */
.L_x_18733:
[----:B------:R-:W-:Y:S01]  /*1a60*/  IMAD.SHL.U32 R2, R2, 0x200000, RZ ;  /* 0x0020000002027824 */ /* 0x000fe200078e00ff */
[----:B------:R-:W-:-:S04]  /*1a70*/  LEA R3, R0, 0x37800000, 0x17 ;  /* 0x3780000000037811 */ /* 0x000fc800078eb8ff */
[----:B------:R-:W-:Y:S02]  /*1a80*/  LOP3.LUT R4, R3, R2, R4, 0xfe, !PT ;  /* 0x0000000203047212 */ /* 0x000fe400078efe04 */
.L_x_18732:
[----:B------:R-:W-:Y:S05]  /*1a90*/  BSYNC B0 ;  /* 0x0000000000007941 */ /* 0x000fea0003800000 */
.L_x_18731:
[----:B------:R-:W0:Y:S02]  /*1aa0*/  F2I.FTZ.TRUNC.NTZ R4, R4 ;  /* 0x0000000400047305 */ /* 0x000e24000021f100 */
[----:B0-----:R-:W-:Y:S01]  /*1ab0*/  PRMT R0, R4, 0x7610, R0 ;  /* 0x0000761004007816 */ /* 0x001fe20000000000 */
[----:B------:R-:W-:Y:S05]  /*1ac0*/  BRA `(.L_x_18712) ;  /* 0x000002a000007947 */ /* 0x000fea0003800000 */
.L_x_18724:
        /* <DEDUP_REMOVED lines=14> */
.L_x_18738:
[----:B------:R-:W-:Y:S05]  /*1bb0*/  BSYNC B0 ;  /* 0x0000000000007941 */ /* 0x000fea0003800000 */
.L_x_18737:
[----:B------:R-:W0:Y:S02]  /*1bc0*/  F2I.FTZ.TRUNC.NTZ R4, R4 ;  /* 0x0000000400047305 */ /* 0x000e24000021f100 */
[----:B0-----:R-:W-:Y:S01]  /*1bd0*/  PRMT R0, R4, 0x7610, R0 ;  /* 0x0000761004007816 */ /* 0x001fe20000000000 */
[----:B------:R-:W-:Y:S05]  /*1be0*/  BRA `(.L_x_18712) ;  /* 0x0000018000007947 */ /* 0x000fea0003800000 */
.L_x_18711:
        /* <DEDUP_REMOVED lines=21> */
.L_x_18736:
[----:B------:R0:W5:Y:S01]  /*1d40*/  LDG.E.U8 R0, [R2.64] ;  /* 0x0000002402007981 */ /* 0x000162000c1e1100 */
[----:B------:R-:W-:Y:S05]  /*1d50*/  BRA `(.L_x_18712) ;  /* 0x0000001000007947 */ /* 0x000fea0003800000 */
.L_x_18735:
[----:B------:R0:W5:Y:S02]  /*1d60*/  LDG.E.U8 R0, [R2.64] ;  /* 0x0000002402007981 */ /* 0x000164000c1e1100 */
.L_x_18712:
        /* <DEDUP_REMOVED lines=16> */
[----:B-1----:R-:W-:Y:S05]  /*1e70*/  CALL.REL.NOINC `($__internal_42_$__cuda_sm20_dblrcp_rn_slowpath_v3) ;  /* 0x0000992000007944 */ /* 0x002fea0003c00000 */
.L_x_18740:
[----:B------:R-:W-:Y:S05]  /*1e80*/  BSYNC B0 ;  /* 0x0000000000007941 */ /* 0x000fea0003800000 */
.L_x_18739:
        /* <DEDUP_REMOVED lines=15> */
.L_x_18744:
[----:B------:R1:W-:Y:S01]  /*1f80*/  STG.E.U8 [R16.64], R5 ;  /* 0x0000000510007986 */ /* 0x0003e2000c101124 */
[----:B------:R-:W-:Y:S05]  /*1f90*/  BRA `(.L_x_18746) ;  /* 0x00000e7000007947 */ /* 0x000fea0003800000 */
.L_x_18743:
        /* <DEDUP_REMOVED lines=12> */
.L_x_18748:
[----:B------:R-:W-:-:S05]  /*2060*/  PRMT R3, R5, 0x8880, RZ ;  /* 0x0000888005037816 */ /* 0x000fca00000000ff */
[----:B------:R1:W-:Y:S01]  /*2070*/  STG.E [R16.64], R3 ;  /* 0x0000000310007986 */ /* 0x0003e2000c101924 */
[----:B------:R-:W-:Y:S05]  /*2080*/  BRA `(.L_x_18746) ;  /* 0x00000d8000007947 */ /* 0x000fea0003800000 */
.L_x_18747:
[----:B------:R-:W-:-:S04]  /*2090*/  PRMT R3, R5, 0x8880, RZ ;  /* 0x0000888005037816 */ /* 0x000fc800000000ff */
[----:B------:R-:W-:-:S05]  /*20a0*/  PRMT R3, R3, 0x7710, RZ ;  /* 0x0000771003037816 */ /* 0x000fca00000000ff */
[----:B------:R1:W-:Y:S01]  /*20b0*/  STG.E.U16 [R16.64], R3 ;  /* 0x0000000310007986 */ /* 0x0003e2000c101524 */
[----:B------:R-:W-:Y:S05]  /*20c0*/  BRA `(.L_x_18746) ;  /* 0x00000d4000007947 */ /* 0x000fea0003800000 */
.L_x_18742:
[----:B------:R-:W-:-:S13]  /*20d0*/  ISETP.GT.AND P0, PT, R0, 0x6, PT ;  /* 0x000000060000780c */ /* 0x000fda0003f04270 */
[----:B------:R-:W-:Y:S05]  /*20e0*/  @P0 BRA `(.L_x_18749) ;  /* 0x000000b000000947 */ /* 0x000fea0003800000 */
[----:B------:R-:W-:-:S13]  /*20f0*/  ISETP.NE.AND P0, PT, R0, 0x5, PT ;  /* 0x000000050000780c */ /* 0x000fda0003f05270 */
[----:B------:R-:W-:Y:S05]  /*2100*/  @!P0 BRA `(.L_x_18750) ;  /* 0x0000005000008947 */ /* 0x000fea0003800000 */
[----:B------:R-:W-:-:S13]  /*2110*/  ISETP.NE.AND P0, PT, R0, 0x6, PT ;  /* 0x000000060000780c */ /* 0x000fda0003f05270 */
[----:B------:R-:W-:Y:S05]  /*2120*/  @P0 BRA `(.L_x_18745) ;  /* 0x00000b2000000947 */ /* 0x000fea0003800000 */
[----:B------:R-:W1:Y:S02]  /*2130*/  I2F.S8 R3, R5 ;  /* 0x0000000500037306 */ /* 0x000e640000001400 */
[----:B-1----:R1:W-:Y:S01]  /*2140*/  STG.E [R16.64], R3 ;  /* 0x0000000310007986 */ /* 0x0023e2000c101924 */
[----:B------:R-:W-:Y:S05]  /*2150*/  BRA `(.L_x_18746) ;  /* 0x00000cb000007947 */ /* 0x000fea0003800000 */
.L_x_18750:
[----:B------:R-:W1:Y:S02]  /*2160*/  I2F.S8 R0, R5 ;  /* 0x0000000500007306 */ /* 0x000e640000001400 */
[----:B-1----:R-:W-:-:S05]  /*2170*/  F2FP.PACK_AB R0, RZ, R0 ;  /* 0x00000000ff00723e */ /* 0x002fca00000000ff */
[----:B------:R1:W-:Y:S01]  /*2180*/  STG.E.U16 [R16.64], R0 ;  /* 0x0000000010007986 */ /* 0x0003e2000c101524 */
[----:B------:R-:W-:Y:S05]  /*2190*/  BRA `(.L_x_18746) ;  /* 0x00000c7000007947 */ /* 0x000fea0003800000 */
.L_x_18749:
[----:B------:R-:W-:-:S13]  /*21a0*/  ISETP.NE.AND P0, PT, R0, 0x7, PT ;  /* 0x000000070000780c */ /* 0x000fda0003f05270 */
[----:B------:R-:W-:Y:S05]  /*21b0*/  @!P0 BRA `(.L_x_18751) ;  /* 0x000000d000008947 */ /* 0x000fea0003800000 */
[----:B------:R-:W-:-:S13]  /*21c0*/  ISETP.NE.AND P0, PT, R0, 0x8, PT ;  /* 0x000000080000780c */ /* 0x000fda0003f05270 */
[----:B------:R-:W-:Y:S05]  /*21d0*/  @!P0 BRA `(.L_x_18752) ;  /* 0x0000006000008947 */ /* 0x000fea0003800000 */
[----:B------:R-:W-:-:S13]  /*21e0*/  ISETP.NE.AND P0, PT, R0, 0x9, PT ;  /* 0x000000090000780c */ /* 0x000fda0003f05270 */
[----:B------:R-:W-:Y:S05]  /*21f0*/  @P0 BRA `(.L_x_18745) ;  /* 0x00000a5000000947 */ /* 0x000fea0003800000 */
[----:B------:R-:W1:Y:S01]  /*2200*/  I2F.S8 R2, R5 ;  /* 0x0000000500027306 */ /* 0x000e620000001400 */
[----:B------:R-:W-:-:S05]  /*2210*/  IMAD.MOV.U32 R3, RZ, RZ, RZ ;  /* 0x000000ffff037224 */ /* 0x000fca00078e00ff */
[----:B-1----:R1:W-:Y:S01]  /*2220*/  STG.E.64 [R16.64], R2 ;  /* 0x0000000210007986 */ /* 0x0023e2000c101b24 */
[----:B------:R-:W-:Y:S05]  /*2230*/  BRA `(.L_x_18746) ;  /* 0x00000bd000007947 */ /* 0x000fea0003800000 */
.L_x_18752:
[----:B------:R-:W1:Y:S02]  /*2240*/  I2F.S8 R5, R5 ;  /* 0x0000000500057306 */ /* 0x000e640000001400 */
[----:B-1----:R-:W-:-:S04]  /*2250*/  F2FP.PACK_AB R3, RZ, R5 ;  /* 0x00000005ff03723e */ /* 0x002fc800000000ff */
[----:B------:R-:W-:-:S05]  /*2260*/  PRMT R3, R3, 0x5410, RZ ;  /* 0x0000541003037816 */ /* 0x000fca00000000ff */
[----:B------:R1:W-:Y:S01]  /*2270*/  STG.E [R16.64], R3 ;  /* 0x0000000310007986 */ /* 0x0003e2000c101924 */
[----:B------:R-:W-:Y:S05]  /*2280*/  BRA `(.L_x_18746) ;  /* 0x00000b8000007947 */ /* 0x000fea0003800000 */
.L_x_18751:
[----:B------:R-:W-:-:S04]  /*2290*/  PRMT R2, R5, 0x8880, RZ ;  /* 0x0000888005027816 */ /* 0x000fc800000000ff */
[----:B------:R-:W-:-:S06]  /*22a0*/  PRMT R2, R2, 0x7710, RZ ;  /* 0x0000771002027816 */ /* 0x000fcc00000000ff */
[----:B------:R-:W1:Y:S02]  /*22b0*/  I2F.F64.S16 R2, R2 ;  /* 0x0000000200027312 */ /* 0x000e640000101c00 */
[----:B-1----:R1:W-:Y:S01]  /*22c0*/  STG.E.64 [R16.64], R2 ;  /* 0x0000000210007986 */ /* 0x0023e2000c101b24 */
[----:B------:R-:W-:Y:S05]  /*22d0*/  BRA `(.L_x_18746) ;  /* 0x00000b3000007947 */ /* 0x000fea0003800000 */
.L_x_18741:
        /* <DEDUP_REMOVED lines=12> */
.L_x_18755:
[----:B------:R-:W-:Y:S01]  /*23a0*/  PRMT R4, R5, 0x8880, RZ ;  /* 0x0000888005047816 */ /* 0x000fe200000000ff */
[----:B0-----:R-:W-:-:S03]  /*23b0*/  CS2R R6, SRZ ;  /* 0x0000000000067805 */ /* 0x001fc6000001ff00 */
[----:B------:R-:W-:-:S06]  /*23c0*/  PRMT R4, R4, 0x7710, RZ ;  /* 0x0000771004047816 */ /* 0x000fcc00000000ff */
[----:B------:R-:W0:Y:S02]  /*23d0*/  I2F.F64.S16 R4, R4 ;  /* 0x0000000400047312 */ /* 0x000e240000101c00 */
[----:B0-----:R0:W-:Y:S01]  /*23e0*/  STG.E.128 [R16.64], R4 ;  /* 0x0000000410007986 */ /* 0x0011e2000c101d24 */
[----:B------:R-:W-:Y:S05]  /*23f0*/  BRA `(.L_x_18746) ;  /* 0x00000a1000007947 */ /* 0x000fea0003800000 */
.L_x_18754:
[----:B------:R-:W-:-:S13]  /*2400*/  ISETP.NE.AND P0, PT, R0, 0xf, PT ;  /* 0x0000000f0000780c */ /* 0x000fda0003f05270 */
[----:B------:R-:W-:Y:S05]  /*2410*/  @!P0 BRA `(.L_x_18756) ;  /* 0x000002d000008947 */ /* 0x000fea0003800000 */
[----:B------:R-:W-:-:S13]  /*2420*/  ISETP.NE.AND P0, PT, R0, 0x17, PT ;  /* 0x000000170000780c */ /* 0x000fda0003f05270 */
[----:B------:R-:W-:Y:S05]  /*2430*/  @!P0 BRA `(.L_x_18757) ;  /* 0x0000015000008947 */ /* 0x000fea0003800000 */
[----:B------:R-:W-:-:S13]  /*2440*/  ISETP.NE.AND P0, PT, R0, 0x18, PT ;  /* 0x000000180000780c */ /* 0x000fda0003f05270 */
[----:B------:R-:W-:Y:S05]  /*2450*/  @P0 BRA `(.L_x_18745) ;  /* 0x000007f000000947 */ /* 0x000fea0003800000 */
[----:B------:R-:W1:Y:S01]  /*2460*/  I2F.S8 R5, R5 ;  /* 0x0000000500057306 */ /* 0x000e620000001400 */
        /* <DEDUP_REMOVED lines=14> */
.L_x_18759:
[----:B------:R-:W-:Y:S05]  /*2550*/  BSYNC B0 ;  /* 0x0000000000007941 */ /* 0x000fea0003800000 */
.L_x_18758:
[----:B------:R-:W-:-:S05]  /*2560*/  LOP3.LUT R3, R0, R3, RZ, 0xfc, !PT ;  /* 0x0000000300037212 */ /* 0x000fca00078efcff */
[----:B------:R1:W-:Y:S01]  /*2570*/  STG.E.U8 [R16.64], R3 ;  /* 0x0000000310007986 */ /* 0x0003e2000c101124 */
[----:B------:R-:W-:Y:S05]  /*2580*/  BRA `(.L_x_18746) ;  /* 0x0000088000007947 */ /* 0x000fea0003800000 */
.L_x_18757:
[----:B------:R-:W1:Y:S01]  /*2590*/  I2F.S8 R5, R5 ;  /* 0x0000000500057306 */ /* 0x000e620000001400 */
        /* <DEDUP_REMOVED lines=12> */
.L_x_18761:
[----:B------:R-:W-:Y:S01]  /*2660*/  IMAD.MOV.U32 R0, RZ, RZ, 0x7f ;  /* 0x0000007fff007424 */ /* 0x000fe200078e00ff */
[----:B------:R-:W-:-:S04]  /*2670*/  ISETP.GT.U32.AND P0, PT, R2, 0x7f800000, PT ;  /* 0x7f8000000200780c */ /* 0x000fc80003f04070 */
[----:B------:R-:W-:-:S04]  /*2680*/  SEL R0, R0, 0x7c, P0 ;  /* 0x0000007c00007807 */ /* 0x000fc80000000000 */
.L_x_18762:
[----:B------:R-:W-:Y:S05]  /*2690*/  BSYNC B0 ;  /* 0x0000000000007941 */ /* 0x000fea0003800000 */
.L_x_18760:
[----:B------:R-:W-:-:S04]  /*26a0*/  LOP3.LUT R2, R5, 0x80000000, RZ, 0xc0, !PT ;  /* 0x8000000005027812 */ /* 0x000fc800078ec0ff */
[----:B------:R-:W-:-:S04]  /*26b0*/  SHF.R.U32.HI R3, RZ, 0x18, R2 ;  /* 0x00000018ff037819 */ /* 0x000fc80000011602 */
[----:B------:R-:W-:-:S05]  /*26c0*/  LOP3.LUT R3, R0, R3, RZ, 0xfc, !PT ;  /* 0x0000000300037212 */ /* 0x000fca00078efcff */
[----:B------:R1:W-:Y:S01]  /*26d0*/  STG.E.U8 [R16.64], R3 ;  /* 0x0000000310007986 */ /* 0x0003e2000c101124 */
[----:B------:R-:W-:Y:S05]  /*26e0*/  BRA `(.L_x_18746) ;  /* 0x0000072000007947 */ /* 0x000fea0003800000 */
.L_x_18756:
[----:B------:R-:W1:Y:S02]  /*26f0*/  I2F.S8 R0, R5 ;  /* 0x0000000500007306 */ /* 0x000e640000001400 */
[----:B-1----:R-:W-:-:S05]  /*2700*/  F2FP.BF16.PACK_AB R0, RZ, R0 ;  /* 0x00000000ff00723e */ /* 0x002fca00000010ff */
[----:B------:R1:W-:Y:S01]  /*2710*/  STG.E.U16 [R16.64], R0 ;  /* 0x0000000010007986 */ /* 0x0003e2000c101524 */
[----:B------:R-:W-:Y:S05]  /*2720*/  BRA `(.L_x_18746) ;  /* 0x000006e000007947 */ /* 0x000fea0003800000 */
.L_x_18753:
        /* <DEDUP_REMOVED lines=12> */
.L_x_18765:
[----:B------:R-:W1:Y:S01]  /*27f0*/  I2F.S8 R5, R5 ;  /* 0x0000000500057306 */ /* 0x000e620000001400 */
        /* <DEDUP_REMOVED lines=16> */
.L_x_18768:
[----:B------:R-:W-:-:S04]  /*2900*/  LOP3.LUT R2, R5, 0x80000000, RZ, 0xc0, !PT ;  /* 0x8000000005027812 */ /* 0x000fc800078ec0ff */
[----:B------:R-:W-:-:S04]  /*2910*/  SHF.R.U32.HI R3, RZ, 0x18, R2 ;  /* 0x00000018ff037819 */ /* 0x000fc80000011602 */
[----:B------:R-:W-:-:S04]  /*2920*/  LOP3.LUT R0, R0, R3, RZ, 0xfc, !PT ;  /* 0x0000000300007212 */ /* 0x000fc800078efcff */
[----:B------:R-:W-:Y:S02]  /*2930*/  PRMT R8, R0, 0x7610, R8 ;  /* 0x0000761000087816 */ /* 0x000fe40000000008 */
.L_x_18767:
[----:B------:R-:W-:Y:S05]  /*2940*/  BSYNC B0 ;  /* 0x0000000000007941 */ /* 0x000fea0003800000 */
.L_x_18766:
[----:B------:R1:W-:Y:S01]  /*2950*/  STG.E.U8 [R16.64], R8 ;  /* 0x0000000810007986 */ /* 0x0003e2000c101124 */
[----:B------:R-:W-:Y:S05]  /*2960*/  BRA `(.L_x_18746) ;  /* 0x000004a000007947 */ /* 0x000fea0003800000 */
.L_x_18764:
        /* <DEDUP_REMOVED lines=17> */
.L_x_18771:
[----:B------:R-:W-:-:S04]  /*2a80*/  LOP3.LUT R2, R5, 0x80000000, RZ, 0xc0, !PT ;  /* 0x8000000005027812 */ /* 0x000fc800078ec0ff */
[----:B------:R-:W-:-:S04]  /*2a90*/  SHF.R.U32.HI R3, RZ, 0x18, R2 ;  /* 0x00000018ff037819 */ /* 0x000fc80000011602 */
[----:B------:R-:W-:-:S04]  /*2aa0*/  LOP3.LUT R0, R0, R3, RZ, 0xfc, !PT ;  /* 0x0000000300007212 */ /* 0x000fc800078efcff */
[----:B------:R-:W-:Y:S02]  /*2ab0*/  PRMT R8, R0, 0x7610, R8 ;  /* 0x0000761000087816 */ /* 0x000fe40000000008 */
.L_x_18770:
[----:B------:R-:W-:Y:S05]  /*2ac0*/  BSYNC B0 ;  /* 0x0000000000007941 */ /* 0x000fea0003800000 */
.L_x_18769:
[----:B------:R1:W-:Y:S01]  /*2ad0*/  STG.E.U8 [R16.64], R8 ;  /* 0x0000000810007986 */ /* 0x0003e2000c101124 */
[----:B------:R-:W-:Y:S05]  /*2ae0*/  BRA `(.L_x_18746) ;  /* 0x0000032000007947 */ /* 0x000fea0003800000 */
.L_x_18763:
[----:B------:R-:W-:-:S13]  /*2af0*/  ISETP.NE.AND P0, PT, R0, 0x1c, PT ;  /* 0x0000001c0000780c */ /* 0x000fda0003f05270 */
[----:B------:R-:W-:Y:S05]  /*2b00*/  @!P0 BRA `(.L_x_18772) ;  /* 0x000002e000008947 */ /* 0x000fea0003800000 */
[----:B------:R-:W-:-:S13]  /*2b10*/  ISETP.NE.AND P0, PT, R0, 0x1d, PT ;  /* 0x0000001d0000780c */ /* 0x000fda0003f05270 */
[----:B------:R-:W-:Y:S05]  /*2b20*/  @!P0 BRA `(.L_x_18773) ;  /* 0x0000026000008947 */ /* 0x000fea0003800000 */
[----:B------:R-:W-:-:S13]  /*2b30*/  ISETP.NE.AND P0, PT, R0, 0x2c, PT ;  /* 0x0000002c0000780c */ /* 0x000fda0003f05270 */
[----:B------:R-:W-:Y:S05]  /*2b40*/  @P0 BRA `(.L_x_18745) ;  /* 0x0000010000000947 */ /* 0x000fea0003800000 */
[----:B------:R-:W1:Y:S01]  /*2b50*/  I2F.S8 R4, R5 ;  /* 0x0000000500047306 */ /* 0x000e620000001400 */
        /* <DEDUP_REMOVED lines=15> */
.L_x_18745:
        /* <DEDUP_REMOVED lines=20> */
.L_x_18773:
[----:B------:R-:W-:-:S04]  /*2d90*/  LOP3.LUT R5, R5, 0xffff, RZ, 0xc0, !PT ;  /* 0x0000ffff05057812 */ /* 0x000fc800078ec0ff */
[----:B------:R-:W-:-:S05]  /*2da0*/  PRMT R5, R5, 0x8880, RZ ;  /* 0x0000888005057816 */ /* 0x000fca00000000ff */
[----:B------:R-:W-:-:S05]  /*2db0*/  IMAD.MOV.U32 R2, RZ, RZ, R5 ;  /* 0x000000ffff027224 */ /* 0x000fca00078e0005 */
[----:B------:R-:W-:-:S05]  /*2dc0*/  SHF.R.S32.HI R3, RZ, 0x1f, R2 ;  /* 0x0000001fff037819 */ /* 0x000fca0000011402 */
[----:B------:R1:W-:Y:S01]  /*2dd0*/  STG.E.64 [R16.64], R2 ;  /* 0x0000000210007986 */ /* 0x0003e2000c101b24 */
[----:B------:R-:W-:Y:S05]  /*2de0*/  BRA `(.L_x_18746) ;  /* 0x0000002000007947 */ /* 0x000fea0003800000 */
.L_x_18772:
[----:B------:R-:W-:-:S05]  /*2df0*/  PRMT R3, R5, 0x8880, RZ ;  /* 0x0000888005037816 */ /* 0x000fca00000000ff */
[----:B------:R1:W-:Y:S02]  /*2e00*/  STG.E [R16.64], R3 ;  /* 0x0000000310007986 */ /* 0x0003e4000c101924 */
.L_x_18746:
[----:B------:R-:W-:-:S05]  /*2e10*/  IMAD R18, R18, 0x200, R23 ;  /* 0x0000020012127824 */ /* 0x000fca00078e0217 */
[----:B------:R-:W-:Y:S02]  /*2e20*/  IADD3 R19, R18, 0x80, RZ ;  /* 0x0000008012137810 */ /* 0x000fe40007ffe0ff */
.L_x_18705:
[----:B------:R-:W-:Y:S05]  /*2e30*/  BSYNC B6 ;  /* 0x0000000000067941 */ /* 0x000fea0003800000 */
.L_x_18704:
        /* <DEDUP_REMOVED lines=231> */
.L_x_18776:
        /* <DEDUP_REMOVED lines=18> */
.L_x_18780:
[----:B------:R0:W5:Y:S01]  /*3dd0*/  LDG.E.U8 R0, [R2.64] ;  /* 0x0000002402007981 */ /* 0x000162000c1e1100 */
[----:B------:R-:W-:Y:S05]  /*3de0*/  BRA `(.L_x_18782) ;  /* 0x00000d7000007947 */ /* 0x000fea0003800000 */
.L_x_18779:
        /* <DEDUP_REMOVED lines=8> */
.L_x_18784:
[----:B------:R0:W5:Y:S01]  /*3e70*/  LDG.E.U8 R0, [R2.64] ;  /* 0x0000002402007981 */ /* 0x000162000c1e1100 */
[----:B------:R-:W-:Y:S05]  /*3e80*/  BRA `(.L_x_18782) ;  /* 0x00000cd000007947 */ /* 0x000fea0003800000 */
.L_x_18783:
[----:B------:R0:W5:Y:S01]  /*3e90*/  LDG.E.U16 R0, [R2.64] ;  /* 0x0000002402007981 */ /* 0x000162000c1e1500 */
[----:B------:R-:W-:Y:S05]  /*3ea0*/  BRA `(.L_x_18782) ;  /* 0x00000cb000007947 */ /* 0x000fea0003800000 */
.L_x_18778:
        /* <DEDUP_REMOVED lines=9> */
.L_x_18786:
[----:B------:R-:W2:Y:S02]  /*3f40*/  LDG.E.U16 R4, [R2.64] ;  /* 0x0000002402047981 */ /* 0x000ea4000c1e1500 */
[----:B--2---:R-:W-:-:S06]  /*3f50*/  HADD2.F32 R4, -RZ, R4.H0_H0 ;  /* 0x20000004ff047230 */ /* 0x004fcc0000004100 */
[----:B------:R-:W0:Y:S02]  /*3f60*/  F2I.FTZ.TRUNC.NTZ R4, R4 ;  /* 0x0000000400047305 */ /* 0x000e24000021f100 */
[----:B0-----:R-:W-:Y:S01]  /*3f70*/  PRMT R0, R4, 0x7610, R0 ;  /* 0x0000761004007816 */ /* 0x001fe20000000000 */
[----:B------:R-:W-:Y:S05]  /*3f80*/  BRA `(.L_x_18782) ;  /* 0x00000bd000007947 */ /* 0x000fea0003800000 */
.L_x_18785:
        /* <DEDUP_REMOVED lines=9> */
.L_x_18788:
[----:B------:R-:W2:Y:S02]  /*4020*/  LDG.E.U16 R2, [R2.64] ;  /* 0x0000002402027981 */ /* 0x000ea4000c1e1500 */
[----:B--2---:R-:W-:-:S06]  /*4030*/  HADD2.F32 R4, -RZ, R2.H0_H0 ;  /* 0x20000002ff047230 */ /* 0x004fcc0000004100 */
[----:B------:R-:W0:Y:S02]  /*4040*/  F2I.FTZ.TRUNC.NTZ R4, R4 ;  /* 0x0000000400047305 */ /* 0x000e24000021f100 */
[----:B0-----:R-:W-:Y:S01]  /*4050*/  PRMT R0, R4, 0x7610, R0 ;  /* 0x0000761004007816 */ /* 0x001fe20000000000 */
[----:B------:R-:W-:Y:S05]  /*4060*/  BRA `(.L_x_18782) ;  /* 0x00000af000007947 */ /* 0x000fea0003800000 */
.L_x_18787:
[----:B------:R-:W2:Y:S02]  /*4070*/  LDG.E.64 R2, [R2.64] ;  /* 0x0000002402027981 */ /* 0x000ea4000c1e1b00 */
[----:B--2---:R0:W1:Y:S01]  /*4080*/  F2I.F64.TRUNC R0, R2 ;  /* 0x0000000200007311 */ /* 0x004062000030d100 */
[----:B------:R-:W-:Y:S05]  /*4090*/  BRA `(.L_x_18782) ;  /* 0x00000ac000007947 */ /* 0x000fea0003800000 */
.L_x_18777:
        /* <DEDUP_REMOVED lines=12> */
.L_x_18791:
[----:B------:R-:W2:Y:S02]  /*4160*/  LDG.E.64 R2, [R2.64] ;  /* 0x0000002402027981 */ /* 0x000ea4000c1e1b00 */
[----:B--2---:R0:W1:Y:S01]  /*4170*/  F2I.F64.TRUNC R0, R2 ;  /* 0x0000000200007311 */ /* 0x004062000030d100 */
[----:B------:R-:W-:Y:S05]  /*4180*/  BRA `(.L_x_18782) ;  /* 0x000009d000007947 */ /* 0x000fea0003800000 */
.L_x_18790:
        /* <DEDUP_REMOVED lines=28> */
.L_x_18793:
        /* <DEDUP_REMOVED lines=15> */
.L_x_18792:
[----:B------:R-:W2:Y:S02]  /*4440*/  LDG.E.U16 R2, [R2.64] ;  /* 0x0000002402027981 */ /* 0x000ea4000c1e1500 */
[----:B--2---:R-:W-:-:S04]  /*4450*/  PRMT R2, RZ, 0x5410, R2 ;  /* 0x00005410ff027816 */ /* 0x004fc80000000002 */
[----:B------:R0:W1:Y:S01]  /*4460*/  F2I.FTZ.TRUNC.NTZ R0, R2 ;  /* 0x0000000200007305 */ /* 0x000062000021f100 */
[----:B------:R-:W-:Y:S05]  /*4470*/  BRA `(.L_x_18782) ;  /* 0x000006e000007947 */ /* 0x000fea0003800000 */
.L_x_18789:
        /* <DEDUP_REMOVED lines=10> */
.L_x_18796:
        /* <DEDUP_REMOVED lines=21> */
.L_x_18800:
[----:B------:R-:W-:Y:S05]  /*4670*/  BSYNC B1 ;  /* 0x0000000000017941 */ /* 0x000fea0003800000 */
.L_x_18799:
[----:B------:R-:W-:Y:S01]  /*4680*/  IMAD.SHL.U32 R2, R2, 0x100000, RZ ;  /* 0x0010000002027824 */ /* 0x000fe200078e00ff */
[----:B------:R-:W-:-:S04]  /*4690*/  LEA R3, R0, 0x3b800000, 0x17 ;  /* 0x3b80000000037811 */ /* 0x000fc800078eb8ff */
[----:B------:R-:W-:Y:S02]  /*46a0*/  LOP3.LUT R4, R3, R2, R4, 0xfe, !PT ;  /* 0x0000000203047212 */ /* 0x000fe400078efe04 */
.L_x_18798:
[----:B------:R-:W-:Y:S05]  /*46b0*/  BSYNC B0 ;  /* 0x0000000000007941 */ /* 0x000fea0003800000 */
.L_x_18797:
[----:B------:R-:W0:Y:S02]  /*46c0*/  F2I.FTZ.TRUNC.NTZ R4, R4 ;  /* 0x0000000400047305 */ /* 0x000e24000021f100 */
[----:B0-----:R-:W-:Y:S01]  /*46d0*/  PRMT R0, R4, 0x7610, R0 ;  /* 0x0000761004007816 */ /* 0x001fe20000000000 */
[----:B------:R-:W-:Y:S05]  /*46e0*/  BRA `(.L_x_18782) ;  /* 0x0000047000007947 */ /* 0x000fea0003800000 */
.L_x_18795:
        /* <DEDUP_REMOVED lines=21> */
.L_x_18804:
[----:B------:R-:W-:Y:S05]  /*4840*/  BSYNC B1 ;  /* 0x0000000000017941 */ /* 0x000fea0003800000 */
.L_x_18803:
[----:B------:R-:W-:Y:S01]  /*4850*/  IMAD.SHL.U32 R2, R2, 0x200000, RZ ;  /* 0x0020000002027824 */ /* 0x000fe200078e00ff */
[----:B------:R-:W-:-:S04]  /*4860*/  LEA R3, R0, 0x37800000, 0x17 ;  /* 0x3780000000037811 */ /* 0x000fc800078eb8ff */
[----:B------:R-:W-:Y:S02]  /*4870*/  LOP3.LUT R4, R3, R2, R4, 0xfe, !PT ;  /* 0x0000000203047212 */ /* 0x000fe400078efe04 */
.L_x_18802:
[----:B------:R-:W-:Y:S05]  /*4880*/  BSYNC B0 ;  /* 0x0000000000007941 */ /* 0x000fea0003800000 */
.L_x_18801:
[----:B------:R-:W0:Y:S02]  /*4890*/  F2I.FTZ.TRUNC.NTZ R4, R4 ;  /* 0x0000000400047305 */ /* 0x000e24000021f100 */
[----:B0-----:R-:W-:Y:S01]  /*48a0*/  PRMT R0, R4, 0x7610, R0 ;  /* 0x0000761004007816 */ /* 0x001fe20000000000 */
[----:B------:R-:W-:Y:S05]  /*48b0*/  BRA `(.L_x_18782) ;  /* 0x000002a000007947 */ /* 0x000fea0003800000 */
.L_x_18794:
        /* <DEDUP_REMOVED lines=14> */
.L_x_18808:
[----:B------:R-:W-:Y:S05]  /*49a0*/  BSYNC B0 ;  /* 0x0000000000007941 */ /* 0x000fea0003800000 */
.L_x_18807:
[----:B------:R-:W0:Y:S02]  /*49b0*/  F2I.FTZ.TRUNC.NTZ R4, R4 ;  /* 0x0000000400047305 */ /* 0x000e24000021f100 */
[----:B0-----:R-:W-:Y:S01]  /*49c0*/  PRMT R0, R4, 0x7610, R0 ;  /* 0x0000761004007816 */ /* 0x001fe20000000000 */
[----:B------:R-:W-:Y:S05]  /*49d0*/  BRA `(.L_x_18782) ;  /* 0x0000018000007947 */ /* 0x000fea0003800000 */
.L_x_18781:
        /* <DEDUP_REMOVED lines=21> */
.L_x_18806:
[----:B------:R0:W5:Y:S01]  /*4b30*/  LDG.E.U8 R0, [R2.64] ;  /* 0x0000002402007981 */ /* 0x000162000c1e1100 */
[----:B------:R-:W-:Y:S05]  /*4b40*/  BRA `(.L_x_18782) ;  /* 0x0000001000007947 */ /* 0x000fea0003800000 */
.L_x_18805:
[----:B------:R0:W5:Y:S02]  /*4b50*/  LDG.E.U8 R0, [R2.64] ;  /* 0x0000002402007981 */ /* 0x000164000c1e1100 */
.L_x_18782:
        /* <DEDUP_REMOVED lines=17> */
.L_x_18810:
[----:B------:R-:W-:Y:S05]  /*4c70*/  BSYNC B0 ;  /* 0x0000000000007941 */ /* 0x000fea0003800000 */
.L_x_18809:
        /* <DEDUP_REMOVED lines=15> */
.L_x_18814:
[----:B------:R1:W-:Y:S01]  /*4d70*/  STG.E.U8 [R16.64], R5 ;  /* 0x0000000510007986 */ /* 0x0003e2000c101124 */
[----:B------:R-:W-:Y:S05]  /*4d80*/  BRA `(.L_x_18816) ;  /* 0x00000e7000007947 */ /* 0x000fea0003800000 */
.L_x_18813:
        /* <DEDUP_REMOVED lines=12> */
.L_x_18818:
[----:B------:R-:W-:-:S05]  /*4e50*/  PRMT R3, R5, 0x8880, RZ ;  /* 0x0000888005037816 */ /* 0x000fca00000000ff */
[----:B------:R1:W-:Y:S01]  /*4e60*/  STG.E [R16.64], R3 ;  /* 0x0000000310007986 */ /* 0x0003e2000c101924 */
[----:B------:R-:W-:Y:S05]  /*4e70*/  BRA `(.L_x_18816) ;  /* 0x00000d8000007947 */ /* 0x000fea0003800000 */
.L_x_18817:
[----:B------:R-:W-:-:S04]  /*4e80*/  PRMT R3, R5, 0x8880, RZ ;  /* 0x0000888005037816 */ /* 0x000fc800000000ff */
[----:B------:R-:W-:-:S05]  /*4e90*/  PRMT R3, R3, 0x7710, RZ ;  /* 0x0000771003037816 */ /* 0x000fca00000000ff */
[----:B------:R1:W-:Y:S01]  /*4ea0*/  STG.E.U16 [R16.64], R3 ;  /* 0x0000000310007986 */ /* 0x0003e2000c101524 */
[----:B------:R-:W-:Y:S05]  /*4eb0*/  BRA `(.L_x_18816) ;  /* 0x00000d4000007947 */ /* 0x000fea0003800000 */
.L_x_18812:
        /* <DEDUP_REMOVED lines=9> */
.L_x_18820:
[----:B------:R-:W1:Y:S02]  /*4f50*/  I2F.S8 R0, R5 ;  /* 0x0000000500007306 */ /* 0x000e640000001400 */
[----:B-1----:R-:W-:-:S05]  /*4f60*/  F2FP.PACK_AB R0, RZ, R0 ;  /* 0x00000000ff00723e */ /* 0x002fca00000000ff */
[----:B------:R1:W-:Y:S01]  /*4f70*/  STG.E.U16 [R16.64], R0 ;  /* 0x0000000010007986 */ /* 0x0003e2000c101524 */
[----:B------:R-:W-:Y:S05]  /*4f80*/  BRA `(.L_x_18816) ;  /* 0x00000c7000007947 */ /* 0x000fea0003800000 */
.L_x_18819:
        /* <DEDUP_REMOVED lines=10> */
.L_x_18822:
[----:B------:R-:W1:Y:S02]  /*5030*/  I2F.S8 R5, R5 ;  /* 0x0000000500057306 */ /* 0x000e640000001400 */
[----:B-1----:R-:W-:-:S04]  /*5040*/  F2FP.PACK_AB R3, RZ, R5 ;  /* 0x00000005ff03723e */ /* 0x002fc800000000ff */
[----:B------:R-:W-:-:S05]  /*5050*/  PRMT R3, R3, 0x5410, RZ ;  /* 0x0000541003037816 */ /* 0x000fca00000000ff */
[----:B------:R1:W-:Y:S01]  /*5060*/  STG.E [R16.64], R3 ;  /* 0x0000000310007986 */ /* 0x0003e2000c101924 */
[----:B------:R-:W-:Y:S05]  /*5070*/  BRA `(.L_x_18816) ;  /* 0x00000b8000007947 */ /* 0x000fea0003800000 */
.L_x_18821:
[----:B------:R-:W-:-:S04]  /*5080*/  PRMT R2, R5, 0x8880, RZ ;  /* 0x0000888005027816 */ /* 0x000fc800000000ff */
[----:B------:R-:W-:-:S06]  /*5090*/  PRMT R2, R2, 0x7710, RZ ;  /* 0x0000771002027816 */ /* 0x000fcc00000000ff */
[----:B------:R-:W1:Y:S02]  /*50a0*/  I2F.F64.S16 R2, R2 ;  /* 0x0000000200027312 */ /* 0x000e640000101c00 */
[----:B-1----:R1:W-:Y:S01]  /*50b0*/  STG.E.64 [R16.64], R2 ;  /* 0x0000000210007986 */ /* 0x0023e2000c101b24 */
[----:B------:R-:W-:Y:S05]  /*50c0*/  BRA `(.L_x_18816) ;  /* 0x00000b3000007947 */ /* 0x000fea0003800000 */
.L_x_18811:
        /* <DEDUP_REMOVED lines=12> */
.L_x_18825:
[----:B------:R-:W-:Y:S01]  /*5190*/  PRMT R4, R5, 0x8880, RZ ;  /* 0x0000888005047816 */ /* 0x000fe200000000ff */
[----:B0-----:R-:W-:-:S03]  /*51a0*/  CS2R R6, SRZ ;  /* 0x0000000000067805 */ /* 0x001fc6000001ff00 */
[----:B------:R-:W-:-:S06]  /*51b0*/  PRMT R4, R4, 0x7710, RZ ;  /* 0x0000771004047816 */ /* 0x000fcc00000000ff */
[----:B------:R-:W0:Y:S02]  /*51c0*/  I2F.F64.S16 R4, R4 ;  /* 0x0000000400047312 */ /* 0x000e240000101c00 */
[----:B0-----:R0:W-:Y:S01]  /*51d0*/  STG.E.128 [R16.64], R4 ;  /* 0x0000000410007986 */ /* 0x0011e2000c101d24 */
[----:B------:R-:W-:Y:S05]  /*51e0*/  BRA `(.L_x_18816) ;  /* 0x00000a1000007947 */ /* 0x000fea0003800000 */
.L_x_18824:
        /* <DEDUP_REMOVED lines=21> */
.L_x_18829:
[----:B------:R-:W-:Y:S05]  /*5340*/  BSYNC B0 ;  /* 0x0000000000007941 */ /* 0x000fea0003800000 */
.L_x_18828:
[----:B------:R-:W-:-:S05]  /*5350*/  LOP3.LUT R3, R0, R3, RZ, 0xfc, !PT ;  /* 0x0000000300037212 */ /* 0x000fca00078efcff */
[----:B------:R1:W-:Y:S01]  /*5360*/  STG.E.U8 [R16.64], R3 ;  /* 0x0000000310007986 */ /* 0x0003e2000c101124 */
[----:B------:R-:W-:Y:S05]  /*5370*/  BRA `(.L_x_18816) ;  /* 0x0000088000007947 */ /* 0x000fea0003800000 */
.L_x_18827:
        /* <DEDUP_REMOVED lines=13> */
.L_x_18831:
[----:B------:R-:W-:Y:S01]  /*5450*/  IMAD.MOV.U32 R0, RZ, RZ, 0x7f ;  /* 0x0000007fff007424 */ /* 0x000fe200078e00ff */
[----:B------:R-:W-:-:S04]  /*5460*/  ISETP.GT.U32.AND P0, PT, R2, 0x7f800000, PT ;  /* 0x7f8000000200780c */ /* 0x000fc80003f04070 */
[----:B------:R-:W-:-:S04]  /*5470*/  SEL R0, R0, 0x7c, P0 ;  /* 0x0000007c00007807 */ /* 0x000fc80000000000 */
.L_x_18832:
[----:B------:R-:W-:Y:S05]  /*5480*/  BSYNC B0 ;  /* 0x0000000000007941 */ /* 0x000fea0003800000 */
.L_x_18830:
[----:B------:R-:W-:-:S04]  /*5490*/  LOP3.LUT R2, R5, 0x80000000, RZ, 0xc0, !PT ;  /* 0x8000000005027812 */ /* 0x000fc800078ec0ff */
[----:B------:R-:W-:-:S04]  /*54a0*/  SHF.R.U32.HI R3, RZ, 0x18, R2 ;  /* 0x00000018ff037819 */ /* 0x000fc80000011602 */
[----:B------:R-:W-:-:S05]  /*54b0*/  LOP3.LUT R3, R0, R3, RZ, 0xfc, !PT ;  /* 0x0000000300037212 */ /* 0x000fca00078efcff */
[----:B------:R1:W-:Y:S01]  /*54c0*/  STG.E.U8 [R16.64], R3 ;  /* 0x0000000310007986 */ /* 0x0003e2000c101124 */
[----:B------:R-:W-:Y:S05]  /*54d0*/  BRA `(.L_x_18816) ;  /* 0x0000072000007947 */ /* 0x000fea0003800000 */
.L_x_18826:
[----:B------:R-:W1:Y:S02]  /*54e0*/  I2F.S8 R0, R5 ;  /* 0x0000000500007306 */ /* 0x000e640000001400 */
[----:B-1----:R-:W-:-:S05]  /*54f0*/  F2FP.BF16.PACK_AB R0, RZ, R0 ;  /* 0x00000000ff00723e */ /* 0x002fca00000010ff */
[----:B------:R1:W-:Y:S01]  /*5500*/  STG.E.U16 [R16.64], R0 ;  /* 0x0000000010007986 */ /* 0x0003e2000c101524 */
[----:B------:R-:W-:Y:S05]  /*5510*/  BRA `(.L_x_18816) ;  /* 0x000006e000007947 */ /* 0x000fea0003800000 */
.L_x_18823:
        /* <DEDUP_REMOVED lines=12> */
.L_x_18835:
        /* <DEDUP_REMOVED lines=17> */
.L_x_18838:
[----:B------:R-:W-:-:S04]  /*56f0*/  LOP3.LUT R2, R5, 0x80000000, RZ, 0xc0, !PT ;  /* 0x8000000005027812 */ /* 0x000fc800078ec0ff */
[----:B------:R-:W-:-:S04]  /*5700*/  SHF.R.U32.HI R3, RZ, 0x18, R2 ;  /* 0x00000018ff037819 */ /* 0x000fc80000011602 */
[----:B------:R-:W-:-:S04]  /*5710*/  LOP3.LUT R0, R0, R3, RZ, 0xfc, !PT ;  /* 0x0000000300007212 */ /* 0x000fc800078efcff */
[----:B------:R-:W-:Y:S02]  /*5720*/  PRMT R8, R0, 0x7610, R8 ;  /* 0x0000761000087816 */ /* 0x000fe40000000008 */
.L_x_18837:
[----:B------:R-:W-:Y:S05]  /*5730*/  BSYNC B0 ;  /* 0x0000000000007941 */ /* 0x000fea0003800000 */
.L_x_18836:
[----:B------:R1:W-:Y:S01]  /*5740*/  STG.E.U8 [R16.64], R8 ;  /* 0x0000000810007986 */ /* 0x0003e2000c101124 */
[----:B------:R-:W-:Y:S05]  /*5750*/  BRA `(.L_x_18816) ;  /* 0x000004a000007947 */ /* 0x000fea0003800000 */
.L_x_18834:
        /* <DEDUP_REMOVED lines=17> */
.L_x_18841:
[----:B------:R-:W-:-:S04]  /*5870*/  LOP3.LUT R2, R5, 0x80000000, RZ, 0xc0, !PT ;  /* 0x8000000005027812 */ /* 0x000fc800078ec0ff */
[----:B------:R-:W-:-:S04]  /*5880*/  SHF.R.U32.HI R3, RZ, 0x18, R2 ;  /* 0x00000018ff037819 */ /* 0x000fc80000011602 */
[----:B------:R-:W-:-:S04]  /*5890*/  LOP3.LUT R0, R0, R3, RZ, 0xfc, !PT ;  /* 0x0000000300007212 */ /* 0x000fc800078efcff */
[----:B------:R-:W-:Y:S02]  /*58a0*/  PRMT R8, R0, 0x7610, R8 ;  /* 0x0000761000087816 */ /* 0x000fe40000000008 */
.L_x_18840:
[----:B------:R-:W-:Y:S05]  /*58b0*/  BSYNC B0 ;  /* 0x0000000000007941 */ /* 0x000fea0003800000 */
.L_x_18839:
[----:B------:R1:W-:Y:S01]  /*58c0*/  STG.E.U8 [R16.64], R8 ;  /* 0x0000000810007986 */ /* 0x0003e2000c101124 */
[----:B------:R-:W-:Y:S05]  /*58d0*/  BRA `(.L_x_18816) ;  /* 0x0000032000007947 */ /* 0x000fea0003800000 */
.L_x_18833:
        /* <DEDUP_REMOVED lines=22> */
.L_x_18815:
        /* <DEDUP_REMOVED lines=20> */
.L_x_18843:
[----:B------:R-:W-:-:S04]  /*5b80*/  LOP3.LUT R5, R5, 0xffff, RZ, 0xc0, !PT ;  /* 0x0000ffff05057812 */ /* 0x000fc800078ec0ff */
[----:B------:R-:W-:-:S05]  /*5b90*/  PRMT R5, R5, 0x8880, RZ ;  /* 0x0000888005057816 */ /* 0x000fca00000000ff */
[----:B------:R-:W-:-:S05]  /*5ba0*/  IMAD.MOV.U32 R2, RZ, RZ, R5 ;  /* 0x000000ffff027224 */ /* 0x000fca00078e0005 */
[----:B------:R-:W-:-:S05]  /*5bb0*/  SHF.R.S32.HI R3, RZ, 0x1f, R2 ;  /* 0x0000001fff037819 */ /* 0x000fca0000011402 */
[----:B------:R1:W-:Y:S01]  /*5bc0*/  STG.E.64 [R16.64], R2 ;  /* 0x0000000210007986 */ /* 0x0003e2000c101b24 */
[----:B------:R-:W-:Y:S05]  /*5bd0*/  BRA `(.L_x_18816) ;  /* 0x0000002000007947 */ /* 0x000fea0003800000 */
.L_x_18842:
[----:B------:R-:W-:-:S05]  /*5be0*/  PRMT R3, R5, 0x8880, RZ ;  /* 0x0000888005037816 */ /* 0x000fca00000000ff */
[----:B------:R1:W-:Y:S02]  /*5bf0*/  STG.E [R16.64], R3 ;  /* 0x0000000310007986 */ /* 0x0003e4000c101924 */
.L_x_18816:
        /* <DEDUP_REMOVED lines=231> */
.L_x_18844:
        /* <DEDUP_REMOVED lines=18> */
.L_x_18848:
[----:B------:R0:W5:Y:S01]  /*6b90*/  LDG.E.U8 R0, [R2.64] ;  /* 0x0000002402007981 */ /* 0x000162000c1e1100 */
[----:B------:R-:W-:Y:S05]  /*6ba0*/  BRA `(.L_x_18850) ;  /* 0x00000d7000007947 */ /* 0x000fea0003800000 */
.L_x_18847:
        /* <DEDUP_REMOVED lines=8> */
.L_x_18852:
[----:B------:R0:W5:Y:S01]  /*6c30*/  LDG.E.U8 R0, [R2.64] ;  /* 0x0000002402007981 */ /* 0x000162000c1e1100 */
[----:B------:R-:W-:Y:S05]  /*6c40*/  BRA `(.L_x_18850) ;  /* 0x00000cd000007947 */ /* 0x000fea0003800000 */
.L_x_18851:
[----:B------:R0:W5:Y:S01]  /*6c50*/  LDG.E.U16 R0, [R2.64] ;  /* 0x0000002402007981 */ /* 0x000162000c1e1500 */
[----:B------:R-:W-:Y:S05]  /*6c60*/  BRA `(.L_x_18850) ;  /* 0x00000cb000007947 */ /* 0x000fea0003800000 */
.L_x_18846:
        /* <DEDUP_REMOVED lines=9> */
.L_x_18854:
[----:B------:R-:W2:Y:S02]  /*6d00*/  LDG.E.U16 R4, [R2.64] ;  /* 0x0000002402047981 */ /* 0x000ea4000c1e1500 */
[----:B--2---:R-:W-:-:S06]  /*6d10*/  HADD2.F32 R4, -RZ, R4.H0_H0 ;  /* 0x20000004ff047230 */ /* 0x004fcc0000004100 */
[----:B------:R-:W0:Y:S02]  /*6d20*/  F2I.FTZ.TRUNC.NTZ R4, R4 ;  /* 0x0000000400047305 */ /* 0x000e24000021f100 */
[----:B0-----:R-:W-:Y:S01]  /*6d30*/  PRMT R0, R4, 0x7610, R0 ;  /* 0x0000761004007816 */ /* 0x001fe20000000000 */
[----:B------:R-:W-:Y:S05]  /*6d40*/  BRA `(.L_x_18850) ;  /* 0x00000bd000007947 */ /* 0x000fea0003800000 */
.L_x_18853:
        /* <DEDUP_REMOVED lines=9> */
.L_x_18856:
[----:B------:R-:W2:Y:S02]  /*6de0*/  LDG.E.U16 R2, [R2.64] ;  /* 0x0000002402027981 */ /* 0x000ea4000c1e1500 */
[----:B--2---:R-:W-:-:S06]  /*6df0*/  HADD2.F32 R4, -RZ, R2.H0_H0 ;  /* 0x20000002ff047230 */ /* 0x004fcc0000004100 */
[----:B------:R-:W0:Y:S02]  /*6e00*/  F2I.FTZ.TRUNC.NTZ R4, R4 ;  /* 0x0000000400047305 */ /* 0x000e24000021f100 */
[----:B0-----:R-:W-:Y:S01]  /*6e10*/  PRMT R0, R4, 0x7610, R0 ;  /* 0x0000761004007816 */ /* 0x001fe20000000000 */
[----:B------:R-:W-:Y:S05]  /*6e20*/  BRA `(.L_x_18850) ;  /* 0x00000af000007947 */ /* 0x000fea0003800000 */
.L_x_18855:
[----:B------:R-:W2:Y:S02]  /*6e30*/  LDG.E.64 R2, [R2.64] ;  /* 0x0000002402027981 */ /* 0x000ea4000c1e1b00 */
[----:B--2---:R0:W1:Y:S01]  /*6e40*/  F2I.F64.TRUNC R0, R2 ;  /* 0x0000000200007311 */ /* 0x004062000030d100 */
[----:B------:R-:W-:Y:S05]  /*6e50*/  BRA `(.L_x_18850) ;  /* 0x00000ac000007947 */ /* 0x000fea0003800000 */
.L_x_18845:
        /* <DEDUP_REMOVED lines=12> */
.L_x_18859:
[----:B------:R-:W2:Y:S02]  /*6f20*/  LDG.E.64 R2, [R2.64] ;  /* 0x0000002402027981 */ /* 0x000ea4000c1e1b00 */
[----:B--2---:R0:W1:Y:S01]  /*6f30*/  F2I.F64.TRUNC R0, R2 ;  /* 0x0000000200007311 */ /* 0x004062000030d100 */
[----:B------:R-:W-:Y:S05]  /*6f40*/  BRA `(.L_x_18850) ;  /* 0x000009d000007947 */ /* 0x000fea0003800000 */
.L_x_18858:
        /* <DEDUP_REMOVED lines=28> */
.L_x_18861:
        /* <DEDUP_REMOVED lines=15> */
.L_x_18860:
[----:B------:R-:W2:Y:S02]  /*7200*/  LDG.E.U16 R2, [R2.64] ;  /* 0x0000002402027981 */ /* 0x000ea4000c1e1500 */
[----:B--2---:R-:W-:-:S04]  /*7210*/  PRMT R2, RZ, 0x5410, R2 ;  /* 0x00005410ff027816 */ /* 0x004fc80000000002 */
[----:B------:R0:W1:Y:S01]  /*7220*/  F2I.FTZ.TRUNC.NTZ R0, R2 ;  /* 0x0000000200007305 */ /* 0x000062000021f100 */
[----:B------:R-:W-:Y:S05]  /*7230*/  BRA `(.L_x_18850) ;  /* 0x000006e000007947 */ /* 0x000fea0003800000 */
.L_x_18857:
        /* <DEDUP_REMOVED lines=10> */
.L_x_18864:
        /* <DEDUP_REMOVED lines=21> */
.L_x_18868:
[----:B------:R-:W-:Y:S05]  /*7430*/  BSYNC B1 ;  /* 0x0000000000017941 */ /* 0x000fea0003800000 */
.L_x_18867:
[----:B------:R-:W-:Y:S01]  /*7440*/  IMAD.SHL.U32 R2, R2, 0x100000, RZ ;  /* 0x0010000002027824 */ /* 0x000fe200078e00ff */
[----:B------:R-:W-:-:S04]  /*7450*/  LEA R3, R0, 0x3b800000, 0x17 ;  /* 0x3b80000000037811 */ /* 0x000fc800078eb8ff */
[----:B------:R-:W-:Y:S02]  /*7460*/  LOP3.LUT R4, R3, R2, R4, 0xfe, !PT ;  /* 0x0000000203047212 */ /* 0x000fe400078efe04 */
.L_x_18866:
[----:B------:R-:W-:Y:S05]  /*7470*/  BSYNC B0 ;  /* 0x0000000000007941 */ /* 0x000fea0003800000 */
.L_x_18865:
[----:B------:R-:W0:Y:S02]  /*7480*/  F2I.FTZ.TRUNC.NTZ R4, R4 ;  /* 0x0000000400047305 */ /* 0x000e24000021f100 */
[----:B0-----:R-:W-:Y:S01]  /*7490*/  PRMT R0, R4, 0x7610, R0 ;  /* 0x0000761004007816 */ /* 0x001fe20000000000 */
[----:B------:R-:W-:Y:S05]  /*74a0*/  BRA `(.L_x_18850) ;  /* 0x0000047000007947 */ /* 0x000fea0003800000 */
.L_x_18863:
        /* <DEDUP_REMOVED lines=21> */
.L_x_18872:
[----:B------:R-:W-:Y:S05]  /*7600*/  BSYNC B1 ;  /* 0x0000000000017941 */ /* 0x000fea0003800000 */
.L_x_18871:
[----:B------:R-:W-:Y:S01]  /*7610*/  IMAD.SHL.U32 R2, R2, 0x200000, RZ ;  /* 0x0020000002027824 */ /* 0x000fe200078e00ff */
[----:B------:R-:W-:-:S04]  /*7620*/  LEA R3, R0, 0x37800000, 0x17 ;  /* 0x3780000000037811 */ /* 0x000fc800078eb8ff */
[----:B------:R-:W-:Y:S02]  /*7630*/  LOP3.LUT R4, R3, R2, R4, 0xfe, !PT ;  /* 0x0000000203047212 */ /* 0x000fe400078efe04 */
.L_x_18870:
[----:B------:R-:W-:Y:S05]  /*7640*/  BSYNC B0 ;  /* 0x0000000000007941 */ /* 0x000fea0003800000 */
.L_x_18869:
[----:B------:R-:W0:Y:S02]  /*7650*/  F2I.FTZ.TRUNC.NTZ R4, R4 ;  /* 0x0000000400047305 */ /* 0x000e24000021f100 */
[----:B0-----:R-:W-:Y:S01]  /*7660*/  PRMT R0, R4, 0x7610, R0 ;  /* 0x0000761004007816 */ /* 0x001fe20000000000 */
[----:B------:R-:W-:Y:S05]  /*7670*/  BRA `(.L_x_18850) ;  /* 0x000002a000007947 */ /* 0x000fea0003800000 */
.L_x_18862:
        /* <DEDUP_REMOVED lines=14> */
.L_x_18876:
[----:B------:R-:W-:Y:S05]  /*7760*/  BSYNC B0 ;  /* 0x0000000000007941 */ /* 0x000fea0003800000 */
.L_x_18875:
[----:B------:R-:W0:Y:S02]  /*7770*/  F2I.FTZ.TRUNC.NTZ R4, R4 ;  /* 0x0000000400047305 */ /* 0x000e24000021f100 */
[----:B0-----:R-:W-:Y:S01]  /*7780*/  PRMT R0, R4, 0x7610, R0 ;  /* 0x0000761004007816 */ /* 0x001fe20000000000 */
[----:B------:R-:W-:Y:S05]  /*7790*/  BRA `(.L_x_18850) ;  /* 0x0000018000007947 */ /* 0x000fea0003800000 */
.L_x_18849:
        /* <DEDUP_REMOVED lines=21> */
.L_x_18874:
[----:B------:R0:W5:Y:S01]  /*78f0*/  LDG.E.U8 R0, [R2.64] ;  /* 0x0000002402007981 */ /* 0x000162000c1e1100 */
[----:B------:R-:W-:Y:S05]  /*7900*/  BRA `(.L_x_18850) ;  /* 0x0000001000007947 */ /* 0x000fea0003800000 */
.L_x_18873:
[----:B------:R0:W5:Y:S02]  /*7910*/  LDG.E.U8 R0, [R2.64] ;  /* 0x0000002402007981 */ /* 0x000164000c1e1100 */
.L_x_18850:
        /* <DEDUP_REMOVED lines=17> */
.L_x_18878:
[----:B------:R-:W-:Y:S05]  /*7a30*/  BSYNC B0 ;  /* 0x0000000000007941 */ /* 0x000fea0003800000 */
.L_x_18877:
        /* <DEDUP_REMOVED lines=15> */
.L_x_18882:
[----:B------:R1:W-:Y:S01]  /*7b30*/  STG.E.U8 [R16.64], R5 ;  /* 0x0000000510007986 */ /* 0x0003e2000c101124 */
[----:B------:R-:W-:Y:S05]  /*7b40*/  BRA `(.L_x_18884) ;  /* 0x00000e7000007947 */ /* 0x000fea0003800000 */
.L_x_18881:
        /* <DEDUP_REMOVED lines=12> */
.L_x_18886:
[----:B------:R-:W-:-:S05]  /*7c10*/  PRMT R3, R5, 0x8880, RZ ;  /* 0x0000888005037816 */ /* 0x000fca00000000ff */
[----:B------:R1:W-:Y:S01]  /*7c20*/  STG.E [R16.64], R3 ;  /* 0x0000000310007986 */ /* 0x0003e2000c101924 */
[----:B------:R-:W-:Y:S05]  /*7c30*/  BRA `(.L_x_18884) ;  /* 0x00000d8000007947 */ /* 0x000fea0003800000 */
.L_x_18885:
[----:B------:R-:W-:-:S04]  /*7c40*/  PRMT R3, R5, 0x8880, RZ ;  /* 0x0000888005037816 */ /* 0x000fc800000000ff */
[----:B------:R-:W-:-:S05]  /*7c50*/  PRMT R3, R3, 0x7710, RZ ;  /* 0x0000771003037816 */ /* 0x000fca00000000ff */
[----:B------:R1:W-:Y:S01]  /*7c60*/  STG.E.U16 [R16.64], R3 ;  /* 0x0000000310007986 */ /* 0x0003e2000c101524 */
[----:B------:R-:W-:Y:S05]  /*7c70*/  BRA `(.L_x_18884) ;  /* 0x00000d4000007947 */ /* 0x000fea0003800000 */
.L_x_18880:
        /* <DEDUP_REMOVED lines=9> */
.L_x_18888:
[----:B------:R-:W1:Y:S02]  /*7d10*/  I2F.S8 R0, R5 ;  /* 0x0000000500007306 */ /* 0x000e640000001400 */
[----:B-1----:R-:W-:-:S05]  /*7d20*/  F2FP.PACK_AB R0, RZ, R0 ;  /* 0x00000000ff00723e */ /* 0x002fca00000000ff */
[----:B------:R1:W-:Y:S01]  /*7d30*/  STG.E.U16 [R16.64], R0 ;  /* 0x0000000010007986 */ /* 0x0003e2000c101524 */
[----:B------:R-:W-:Y:S05]  /*7d40*/  BRA `(.L_x_18884) ;  /* 0x00000c7000007947 */ /* 0x000fea0003800000 */
.L_x_18887:
        /* <DEDUP_REMOVED lines=10> */
.L_x_18890:
[----:B------:R-:W1:Y:S02]  /*7df0*/  I2F.S8 R5, R5 ;  /* 0x0000000500057306 */ /* 0x000e640000001400 */
[----:B-1----:R-:W-:-:S04]  /*7e00*/  F2FP.PACK_AB R3, RZ, R5 ;  /* 0x00000005ff03723e */ /* 0x002fc800000000ff */
[----:B------:R-:W-:-:S05]  /*7e10*/  PRMT R3, R3, 0x5410, RZ ;  /* 0x0000541003037816 */ /* 0x000fca00000000ff */
[----:B------:R1:W-:Y:S01]  /*7e20*/  STG.E [R16.64], R3 ;  /* 0x0000000310007986 */ /* 0x0003e2000c101924 */
[----:B------:R-:W-:Y:S05]  /*7e30*/  BRA `(.L_x_18884) ;  /* 0x00000b8000007947 */ /* 0x000fea0003800000 */
.L_x_18889:
[----:B------:R-:W-:-:S04]  /*7e40*/  PRMT R2, R5, 0x8880, RZ ;  /* 0x0000888005027816 */ /* 0x000fc800000000ff */
[----:B------:R-:W-:-:S06]  /*7e50*/  PRMT R2, R2, 0x7710, RZ ;  /* 0x0000771002027816 */ /* 0x000fcc00000000ff */
[----:B------:R-:W1:Y:S02]  /*7e60*/  I2F.F64.S16 R2, R2 ;  /* 0x0000000200027312 */ /* 0x000e640000101c00 */
[----:B-1----:R1:W-:Y:S01]  /*7e70*/  STG.E.64 [R16.64], R2 ;  /* 0x0000000210007986 */ /* 0x0023e2000c101b24 */
[----:B------:R-:W-:Y:S05]  /*7e80*/  BRA `(.L_x_18884) ;  /* 0x00000b3000007947 */ /* 0x000fea0003800000 */
.L_x_18879:
        /* <DEDUP_REMOVED lines=12> */
.L_x_18893:
[----:B------:R-:W-:Y:S01]  /*7f50*/  PRMT R4, R5, 0x8880, RZ ;  /* 0x0000888005047816 */ /* 0x000fe200000000ff */
[----:B0-----:R-:W-:-:S03]  /*7f60*/  CS2R R6, SRZ ;  /* 0x0000000000067805 */ /* 0x001fc6000001ff00 */
[----:B------:R-:W-:-:S06]  /*7f70*/  PRMT R4, R4, 0x7710, RZ ;  /* 0x0000771004047816 */ /* 0x000fcc00000000ff */
[----:B------:R-:W0:Y:S02]  /*7f80*/  I2F.F64.S16 R4, R4 ;  /* 0x0000000400047312 */ /* 0x000e240000101c00 */
[----:B0-----:R0:W-:Y:S01]  /*7f90*/  STG.E.128 [R16.64], R4 ;  /* 0x0000000410007986 */ /* 0x0011e2000c101d24 */
[----:B------:R-:W-:Y:S05]  /*7fa0*/  BRA `(.L_x_18884) ;  /* 0x00000a1000007947 */ /* 0x000fea0003800000 */
.L_x_18892:
        /* <DEDUP_REMOVED lines=21> */
.L_x_18897:
[----:B------:R-:W-:Y:S05]  /*8100*/  BSYNC B0 ;  /* 0x0000000000007941 */ /* 0x000fea0003800000 */
.L_x_18896:
[----:B------:R-:W-:-:S05]  /*8110*/  LOP3.LUT R3, R0, R3, RZ, 0xfc, !PT ;  /* 0x0000000300037212 */ /* 0x000fca00078efcff */
[----:B------:R1:W-:Y:S01]  /*8120*/  STG.E.U8 [R16.64], R3 ;  /* 0x0000000310007986 */ /* 0x0003e2000c101124 */
[----:B------:R-:W-:Y:S05]  /*8130*/  BRA `(.L_x_18884) ;  /* 0x0000088000007947 */ /* 0x000fea0003800000 */
.L_x_18895:
        /* <DEDUP_REMOVED lines=13> */
.L_x_18899:
[----:B------:R-:W-:Y:S01]  /*8210*/  IMAD.MOV.U32 R0, RZ, RZ, 0x7f ;  /* 0x0000007fff007424 */ /* 0x000fe200078e00ff */
[----:B------:R-:W-:-:S04]  /*8220*/  ISETP.GT.U32.AND P0, PT, R2, 0x7f800000, PT ;  /* 0x7f8000000200780c */ /* 0x000fc80003f04070 */
[----:B------:R-:W-:-:S04]  /*8230*/  SEL R0, R0, 0x7c, P0 ;  /* 0x0000007c00007807 */ /* 0x000fc80000000000 */
.L_x_18900:
[----:B------:R-:W-:Y:S05]  /*8240*/  BSYNC B0 ;  /* 0x0000000000007941 */ /* 0x000fea0003800000 */
.L_x_18898:
[----:B------:R-:W-:-:S04]  /*8250*/  LOP3.LUT R2, R5, 0x80000000, RZ, 0xc0, !PT ;  /* 0x8000000005027812 */ /* 0x000fc800078ec0ff */
[----:B------:R-:W-:-:S04]  /*8260*/  SHF.R.U32.HI R3, RZ, 0x18, R2 ;  /* 0x00000018ff037819 */ /* 0x000fc80000011602 */
[----:B------:R-:W-:-:S05]  /*8270*/  LOP3.LUT R3, R0, R3, RZ, 0xfc, !PT ;  /* 0x0000000300037212 */ /* 0x000fca00078efcff */
[----:B------:R1:W-:Y:S01]  /*8280*/  STG.E.U8 [R16.64], R3 ;  /* 0x0000000310007986 */ /* 0x0003e2000c101124 */
[----:B------:R-:W-:Y:S05]  /*8290*/  BRA `(.L_x_18884) ;  /* 0x0000072000007947 */ /* 0x000fea0003800000 */
.L_x_18894:
[----:B------:R-:W1:Y:S02]  /*82a0*/  I2F.S8 R0, R5 ;  /* 0x0000000500007306 */ /* 0x000e640000001400 */
[----:B-1----:R-:W-:-:S05]  /*82b0*/  F2FP.BF16.PACK_AB R0, RZ, R0 ;  /* 0x00000000ff00723e */ /* 0x002fca00000010ff */
[----:B------:R1:W-:Y:S01]  /*82c0*/  STG.E.U16 [R16.64], R0 ;  /* 0x0000000010007986 */ /* 0x0003e2000c101524 */
[----:B------:R-:W-:Y:S05]  /*82d0*/  BRA `(.L_x_18884) ;  /* 0x000006e000007947 */ /* 0x000fea0003800000 */
.L_x_18891:
        /* <DEDUP_REMOVED lines=12> */
.L_x_18903:
        /* <DEDUP_REMOVED lines=17> */
.L_x_18906:
[----:B------:R-:W-:-:S04]  /*84b0*/  LOP3.LUT R2, R5, 0x80000000, RZ, 0xc0, !PT ;  /* 0x8000000005027812 */ /* 0x000fc800078ec0ff */
[----:B------:R-:W-:-:S04]  /*84c0*/  SHF.R.U32.HI R3, RZ, 0x18, R2 ;  /* 0x00000018ff037819 */ /* 0x000fc80000011602 */
[----:B------:R-:W-:-:S04]  /*84d0*/  LOP3.LUT R0, R0, R3, RZ, 0xfc, !PT ;  /* 0x0000000300007212 */ /* 0x000fc800078efcff */
[----:B------:R-:W-:Y:S02]  /*84e0*/  PRMT R8, R0, 0x7610, R8 ;  /* 0x0000761000087816 */ /* 0x000fe40000000008 */
.L_x_18905:
[----:B------:R-:W-:Y:S05]  /*84f0*/  BSYNC B0 ;  /* 0x0000000000007941 */ /* 0x000fea0003800000 */
.L_x_18904:
[----:B------:R1:W-:Y:S01]  /*8500*/  STG.E.U8 [R16.64], R8 ;  /* 0x0000000810007986 */ /* 0x0003e2000c101124 */
[----:B------:R-:W-:Y:S05]  /*8510*/  BRA `(.L_x_18884) ;  /* 0x000004a000007947 */ /* 0x000fea0003800000 */
.L_x_18902:
        /* <DEDUP_REMOVED lines=17> */
.L_x_18909:
[----:B------:R-:W-:-:S04]  /*8630*/  LOP3.LUT R2, R5, 0x80000000, RZ, 0xc0, !PT ;  /* 0x8000000005027812 */ /* 0x000fc800078ec0ff */
[----:B------:R-:W-:-:S04]  /*8640*/  SHF.R.U32.HI R3, RZ, 0x18, R2 ;  /* 0x00000018ff037819 */ /* 0x000fc80000011602 */
[----:B------:R-:W-:-:S04]  /*8650*/  LOP3.LUT R0, R0, R3, RZ, 0xfc, !PT ;  /* 0x0000000300007212 */ /* 0x000fc800078efcff */
[----:B------:R-:W-:Y:S02]  /*8660*/  PRMT R8, R0, 0x7610, R8 ;  /* 0x0000761000087816 */ /* 0x000fe40000000008 */
.L_x_18908:
[----:B------:R-:W-:Y:S05]  /*8670*/  BSYNC B0 ;  /* 0x0000000000007941 */ /* 0x000fea0003800000 */
.L_x_18907:
[----:B------:R1:W-:Y:S01]  /*8680*/  STG.E.U8 [R16.64], R8 ;  /* 0x0000000810007986 */ /* 0x0003e2000c101124 */
[----:B------:R-:W-:Y:S05]  /*8690*/  BRA `(.L_x_18884) ;  /* 0x0000032000007947 */ /* 0x000fea0003800000 */
.L_x_18901:
        /* <DEDUP_REMOVED lines=22> */
.L_x_18883:
        /* <DEDUP_REMOVED lines=20> */
.L_x_18911:
[----:B------:R-:W-:-:S04]  /*8940*/  LOP3.LUT R5, R5, 0xffff, RZ, 0xc0, !PT ;  /* 0x0000ffff05057812 */ /* 0x000fc800078ec0ff */
[----:B------:R-:W-:-:S05]  /*8950*/  PRMT R5, R5, 0x8880, RZ ;  /* 0x0000888005057816 */ /* 0x000fca00000000ff */
[----:B------:R-:W-:-:S05]  /*8960*/  IMAD.MOV.U32 R2, RZ, RZ, R5 ;  /* 0x000000ffff027224 */ /* 0x000fca00078e0005 */
[----:B------:R-:W-:-:S05]  /*8970*/  SHF.R.S32.HI R3, RZ, 0x1f, R2 ;  /* 0x0000001fff037819 */ /* 0x000fca0000011402 */
[----:B------:R1:W-:Y:S01]  /*8980*/  STG.E.64 [R16.64], R2 ;  /* 0x0000000210007986 */ /* 0x0003e2000c101b24 */
[----:B------:R-:W-:Y:S05]  /*8990*/  BRA `(.L_x_18884) ;  /* 0x0000002000007947 */ /* 0x000fea0003800000 */
.L_x_18910:
[----:B------:R-:W-:-:S05]  /*89a0*/  PRMT R3, R5, 0x8880, RZ ;  /* 0x0000888005037816 */ /* 0x000fca00000000ff */
[----:B------:R1:W-:Y:S02]  /*89b0*/  STG.E [R16.64], R3 ;  /* 0x0000000310007986 */ /* 0x0003e4000c101924 */
.L_x_18884:
[----:B------:R-:W-:Y:S02]  /*89c0*/  IADD3 R19, R19, 0x80, RZ ;  /* 0x0000008013137810 */ /* 0x000fe40007ffe0ff */
.L_x_18775:
[----:B------:R-:W-:Y:S05]  /*89d0*/  BSYNC B6 ;  /* 0x0000000000067941 */ /* 0x000fea0003800000 */
.L_x_18774:
        /* <DEDUP_REMOVED lines=230> */
.L_x_18912:
        /* <DEDUP_REMOVED lines=18> */
.L_x_18916:
[----:B------:R0:W5:Y:S01]  /*9960*/  LDG.E.U8 R0, [R2.64] ;  /* 0x0000002402007981 */ /* 0x000162000c1e1100 */
[----:B------:R-:W-:Y:S05]  /*9970*/  BRA `(.L_x_18918) ;  /* 0x00000d7000007947 */ /* 0x000fea0003800000 */
.L_x_18915:
        /* <DEDUP_REMOVED lines=8> */
.L_x_18920:
[----:B------:R0:W5:Y:S01]  /*9a00*/  LDG.E.U8 R0, [R2.64] ;  /* 0x0000002402007981 */ /* 0x000162000c1e1100 */
[----:B------:R-:W-:Y:S05]  /*9a10*/  BRA `(.L_x_18918) ;  /* 0x00000cd000007947 */ /* 0x000fea0003800000 */
.L_x_18919:
[----:B------:R0:W5:Y:S01]  /*9a20*/  LDG.E.U16 R0, [R2.64] ;  /* 0x0000002402007981 */ /* 0x000162000c1e1500 */
[----:B------:R-:W-:Y:S05]  /*9a30*/  BRA `(.L_x_18918) ;  /* 0x00000cb000007947 */ /* 0x000fea0003800000 */
.L_x_18914:
        /* <DEDUP_REMOVED lines=9> */
.L_x_18922:
[----:B------:R-:W2:Y:S02]  /*9ad0*/  LDG.E.U16 R4, [R2.64] ;  /* 0x0000002402047981 */ /* 0x000ea4000c1e1500 */
[----:B--2---:R-:W-:-:S06]  /*9ae0*/  HADD2.F32 R4, -RZ, R4.H0_H0 ;  /* 0x20000004ff047230 */ /* 0x004fcc0000004100 */
[----:B------:R-:W0:Y:S02]  /*9af0*/  F2I.FTZ.TRUNC.NTZ R4, R4 ;  /* 0x0000000400047305 */ /* 0x000e24000021f100 */
[----:B0-----:R-:W-:Y:S01]  /*9b00*/  PRMT R0, R4, 0x7610, R0 ;  /* 0x0000761004007816 */ /* 0x001fe20000000000 */
[----:B------:R-:W-:Y:S05]  /*9b10*/  BRA `(.L_x_18918) ;  /* 0x00000bd000007947 */ /* 0x000fea0003800000 */
.L_x_18921:
        /* <DEDUP_REMOVED lines=9> */
.L_x_18924:
[----:B------:R-:W2:Y:S02]  /*9bb0*/  LDG.E.U16 R2, [R2.64] ;  /* 0x0000002402027981 */ /* 0x000ea4000c1e1500 */
[----:B--2---:R-:W-:-:S06]  /*9bc0*/  HADD2.F32 R4, -RZ, R2.H0_H0 ;  /* 0x20000002ff047230 */ /* 0x004fcc0000004100 */
[----:B------:R-:W0:Y:S02]  /*9bd0*/  F2I.FTZ.TRUNC.NTZ R4, R4 ;  /* 0x0000000400047305 */ /* 0x000e24000021f100 */
[----:B0-----:R-:W-:Y:S01]  /*9be0*/  PRMT R0, R4, 0x7610, R0 ;  /* 0x0000761004007816 */ /* 0x001fe20000000000 */
[----:B------:R-:W-:Y:S05]  /*9bf0*/  BRA `(.L_x_18918) ;  /* 0x00000af000007947 */ /* 0x000fea0003800000 */
.L_x_18923:
[----:B------:R-:W2:Y:S02]  /*9c00*/  LDG.E.64 R2, [R2.64] ;  /* 0x0000002402027981 */ /* 0x000ea4000c1e1b00 */
[----:B--2---:R0:W1:Y:S01]  /*9c10*/  F2I.F64.TRUNC R0, R2 ;  /* 0x0000000200007311 */ /* 0x004062000030d100 */
[----:B------:R-:W-:Y:S05]  /*9c20*/  BRA `(.L_x_18918) ;  /* 0x00000ac000007947 */ /* 0x000fea0003800000 */
.L_x_18913:
        /* <DEDUP_REMOVED lines=12> */
.L_x_18927:
[----:B------:R-:W2:Y:S02]  /*9cf0*/  LDG.E.64 R2, [R2.64] ;  /* 0x0000002402027981 */ /* 0x000ea4000c1e1b00 */
[----:B--2---:R0:W1:Y:S01]  /*9d00*/  F2I.F64.TRUNC R0, R2 ;  /* 0x0000000200007311 */ /* 0x004062000030d100 */
[----:B------:R-:W-:Y:S05]  /*9d10*/  BRA `(.L_x_18918) ;  /* 0x000009d000007947 */ /* 0x000fea0003800000 */
.L_x_18926:
        /* <DEDUP_REMOVED lines=28> */
.L_x_18929:
        /* <DEDUP_REMOVED lines=15> */
.L_x_18928:
[----:B------:R-:W2:Y:S02]  /*9fd0*/  LDG.E.U16 R2, [R2.64] ;  /* 0x0000002402027981 */ /* 0x000ea4000c1e1500 */
[----:B--2---:R-:W-:-:S04]  /*9fe0*/  PRMT R2, RZ, 0x5410, R2 ;  /* 0x00005410ff027816 */ /* 0x004fc80000000002 */
[----:B------:R0:W1:Y:S01]  /*9ff0*/  F2I.FTZ.TRUNC.NTZ R0, R2 ;  /* 0x0000000200007305 */ /* 0x000062000021f100 */
[----:B------:R-:W-:Y:S05]  /*a000*/  BRA `(.L_x_18918) ;  /* 0x000006e000007947 */ /* 0x000fea0003800000 */
.L_x_18925:
        /* <DEDUP_REMOVED lines=10> */
.L_x_18932:
        /* <DEDUP_REMOVED lines=21> */
.L_x_18936:
[----:B------:R-:W-:Y:S05]  /*a200*/  BSYNC B1 ;  /* 0x0000000000017941 */ /* 0x000fea0003800000 */
.L_x_18935:
[----:B------:R-:W-:Y:S01]  /*a210*/  IMAD.SHL.U32 R2, R2, 0x100000, RZ ;  /* 0x0010000002027824 */ /* 0x000fe200078e00ff */
[----:B------:R-:W-:-:S04]  /*a220*/  LEA R3, R0, 0x3b800000, 0x17 ;  /* 0x3b80000000037811 */ /* 0x000fc800078eb8ff */
[----:B------:R-:W-:Y:S02]  /*a230*/  LOP3.LUT R4, R3, R2, R4, 0xfe, !PT ;  /* 0x0000000203047212 */ /* 0x000fe400078efe04 */
.L_x_18934:
[----:B------:R-:W-:Y:S05]  /*a240*/  BSYNC B0 ;  /* 0x0000000000007941 */ /* 0x000fea0003800000 */
.L_x_18933:
[----:B------:R-:W0:Y:S02]  /*a250*/  F2I.FTZ.TRUNC.NTZ R4, R4 ;  /* 0x0000000400047305 */ /* 0x000e24000021f100 */
[----:B0-----:R-:W-:Y:S01]  /*a260*/  PRMT R0, R4, 0x7610, R0 ;  /* 0x0000761004007816 */ /* 0x001fe20000000000 */
[----:B------:R-:W-:Y:S05]  /*a270*/  BRA `(.L_x_18918) ;  /* 0x0000047000007947 */ /* 0x000fea0003800000 */
.L_x_18931:
        /* <DEDUP_REMOVED lines=21> */
.L_x_18940:
[----:B------:R-:W-:Y:S05]  /*a3d0*/  BSYNC B1 ;  /* 0x0000000000017941 */ /* 0x000fea0003800000 */
.L_x_18939:
[----:B------:R-:W-:Y:S01]  /*a3e0*/  IMAD.SHL.U32 R2, R2, 0x200000, RZ ;  /* 0x0020000002027824 */ /* 0x000fe200078e00ff */
[----:B------:R-:W-:-:S04]  /*a3f0*/  LEA R3, R0, 0x37800000, 0x17 ;  /* 0x3780000000037811 */ /* 0x000fc800078eb8ff */
[----:B------:R-:W-:Y:S02]  /*a400*/  LOP3.LUT R4, R3, R2, R4, 0xfe, !PT ;  /* 0x0000000203047212 */ /* 0x000fe400078efe04 */
.L_x_18938:
[----:B------:R-:W-:Y:S05]  /*a410*/  BSYNC B0 ;  /* 0x0000000000007941 */ /* 0x000fea0003800000 */
.L_x_18937:
[----:B------:R-:W0:Y:S02]  /*a420*/  F2I.FTZ.TRUNC.NTZ R4, R4 ;  /* 0x0000000400047305 */ /* 0x000e24000021f100 */
[----:B0-----:R-:W-:Y:S01]  /*a430*/  PRMT R0, R4, 0x7610, R0 ;  /* 0x0000761004007816 */ /* 0x001fe20000000000 */
[----:B------:R-:W-:Y:S05]  /*a440*/  BRA `(.L_x_18918) ;  /* 0x000002a000007947 */ /* 0x000fea0003800000 */
.L_x_18930:
        /* <DEDUP_REMOVED lines=14> */
.L_x_18944:
[----:B------:R-:W-:Y:S05]  /*a530*/  BSYNC B0 ;  /* 0x0000000000007941 */ /* 0x000fea0003800000 */
.L_x_18943:
[----:B------:R-:W0:Y:S02]  /*a540*/  F2I.FTZ.TRUNC.NTZ R4, R4 ;  /* 0x0000000400047305 */ /* 0x000e24000021f100 */
[----:B0-----:R-:W-:Y:S01]  /*a550*/  PRMT R0, R4, 0x7610, R0 ;  /* 0x0000761004007816 */ /* 0x001fe20000000000 */
[----:B------:R-:W-:Y:S05]  /*a560*/  BRA `(.L_x_18918) ;  /* 0x0000018000007947 */ /* 0x000fea0003800000 */
.L_x_18917:
        /* <DEDUP_REMOVED lines=21> */
.L_x_18942:
[----:B------:R0:W5:Y:S01]  /*a6c0*/  LDG.E.U8 R0, [R2.64] ;  /* 0x0000002402007981 */ /* 0x000162000c1e1100 */
[----:B------:R-:W-:Y:S05]  /*a6d0*/  BRA `(.L_x_18918) ;  /* 0x0000001000007947 */ /* 0x000fea0003800000 */
.L_x_18941:
[----:B------:R0:W5:Y:S02]  /*a6e0*/  LDG.E.U8 R0, [R2.64] ;  /* 0x0000002402007981 */ /* 0x000164000c1e1100 */
.L_x_18918:
        /* <DEDUP_REMOVED lines=17> */
.L_x_18946:
[----:B------:R-:W-:Y:S05]  /*a800*/  BSYNC B0 ;  /* 0x0000000000007941 */ /* 0x000fea0003800000 */
.L_x_18945:
        /* <DEDUP_REMOVED lines=15> */
.L_x_18950:
[----:B------:R-:W-:Y:S01]  /*a900*/  STG.E.U8 [R16.64], R5 ;  /* 0x0000000510007986 */ /* 0x000fe2000c101124 */
[----:B------:R-:W-:Y:S05]  /*a910*/  EXIT ;  /* 0x000000000000794d */ /* 0x000fea0003800000 */
.L_x_18949:
        /* <DEDUP_REMOVED lines=12> */
.L_x_18953:
[----:B------:R-:W-:-:S05]  /*a9e0*/  PRMT R3, R5, 0x8880, RZ ;  /* 0x0000888005037816 */ /* 0x000fca00000000ff */
[----:B------:R-:W-:Y:S01]  /*a9f0*/  STG.E [R16.64], R3 ;  /* 0x0000000310007986 */ /* 0x000fe2000c101924 */
[----:B------:R-:W-:Y:S05]  /*aa00*/  EXIT ;  /* 0x000000000000794d */ /* 0x000fea0003800000 */
.L_x_18952:
[----:B------:R-:W-:-:S04]  /*aa10*/  PRMT R3, R5, 0x8880, RZ ;  /* 0x0000888005037816 */ /* 0x000fc800000000ff */
[----:B------:R-:W-:-:S05]  /*aa20*/  PRMT R3, R3, 0x7710, RZ ;  /* 0x0000771003037816 */ /* 0x000fca00000000ff */
[----:B------:R-:W-:Y:S01]  /*aa30*/  STG.E.U16 [R16.64], R3 ;  /* 0x0000000310007986 */ /* 0x000fe2000c101524 */
[----:B------:R-:W-:Y:S05]  /*aa40*/  EXIT ;  /* 0x000000000000794d */ /* 0x000fea0003800000 */
.L_x_18948:
[----:B------:R-:W-:-:S13]  /*aa50*/  ISETP.GT.AND P0, PT, R0, 0x6, PT ;  /* 0x000000060000780c */ /* 0x000fda0003f04270 */
[----:B------:R-:W-:Y:S05]  /*aa60*/  @P0 BRA `(.L_x_18954) ;  /* 0x000000b000000947 */ /* 0x000fea0003800000 */
[----:B------:R-:W-:-:S13]  /*aa70*/  ISETP.NE.AND P0, PT, R0, 0x5, PT ;  /* 0x000000050000780c */ /* 0x000fda0003f05270 */
[----:B------:R-:W-:Y:S05]  /*aa80*/  @!P0 BRA `(.L_x_18955) ;  /* 0x0000005000008947 */ /* 0x000fea0003800000 */
[----:B------:R-:W-:-:S13]  /*aa90*/  ISETP.NE.AND P0, PT, R0, 0x6, PT ;  /* 0x000000060000780c */ /* 0x000fda0003f05270 */
[----:B------:R-:W-:Y:S05]  /*aaa0*/  @P0 BRA `(.L_x_18951) ;  /* 0x00000b2000000947 */ /* 0x000fea0003800000 */
[----:B------:R-:W1:Y:S02]  /*aab0*/  I2F.S8 R3, R5 ;  /* 0x0000000500037306 */ /* 0x000e640000001400 */
[----:B-1----:R-:W-:Y:S01]  /*aac0*/  STG.E [R16.64], R3 ;  /* 0x0000000310007986 */ /* 0x002fe2000c101924 */
[----:B------:R-:W-:Y:S05]  /*aad0*/  EXIT ;  /* 0x000000000000794d */ /* 0x000fea0003800000 */
.L_x_18955:
[----:B------:R-:W1:Y:S02]  /*aae0*/  I2F.S8 R0, R5 ;  /* 0x0000000500007306 */ /* 0x000e640000001400 */
[----:B-1----:R-:W-:-:S05]  /*aaf0*/  F2FP.PACK_AB R0, RZ, R0 ;  /* 0x00000000ff00723e */ /* 0x002fca00000000ff */
[----:B------:R-:W-:Y:S01]  /*ab00*/  STG.E.U16 [R16.64], R0 ;  /* 0x0000000010007986 */ /* 0x000fe2000c101524 */
[----:B------:R-:W-:Y:S05]  /*ab10*/  EXIT ;  /* 0x000000000000794d */ /* 0x000fea0003800000 */
.L_x_18954:
        /* <DEDUP_REMOVED lines=8> */
[----:B-1----:R-:W-:Y:S01]  /*aba0*/  STG.E.64 [R16.64], R2 ;  /* 0x0000000210007986 */ /* 0x002fe2000c101b24 */
[----:B------:R-:W-:Y:S05]  /*abb0*/  EXIT ;  /* 0x000000000000794d */ /* 0x000fea0003800000 */
.L_x_18957:
[----:B------:R-:W1:Y:S02]  /*abc0*/  I2F.S8 R5, R5 ;  /* 0x0000000500057306 */ /* 0x000e640000001400 */
[----:B-1----:R-:W-:-:S04]  /*abd0*/  F2FP.PACK_AB R3, RZ, R5 ;  /* 0x00000005ff03723e */ /* 0x002fc800000000ff */
[----:B------:R-:W-:-:S05]  /*abe0*/  PRMT R3, R3, 0x5410, RZ ;  /* 0x0000541003037816 */ /* 0x000fca00000000ff */
[----:B------:R-:W-:Y:S01]  /*abf0*/  STG.E [R16.64], R3 ;  /* 0x0000000310007986 */ /* 0x000fe2000c101924 */
[----:B------:R-:W-:Y:S05]  /*ac00*/  EXIT ;  /* 0x000000000000794d */ /* 0x000fea0003800000 */
.L_x_18956:
[----:B------:R-:W-:-:S04]  /*ac10*/  PRMT R2, R5, 0x8880, RZ ;  /* 0x0000888005027816 */ /* 0x000fc800000000ff */
[----:B------:R-:W-:-:S06]  /*ac20*/  PRMT R2, R2, 0x7710, RZ ;  /* 0x0000771002027816 */ /* 0x000fcc00000000ff */
[----:B------:R-:W1:Y:S02]  /*ac30*/  I2F.F64.S16 R2, R2 ;  /* 0x0000000200027312 */ /* 0x000e640000101c00 */
[----:B-1----:R-:W-:Y:S01]  /*ac40*/  STG.E.64 [R16.64], R2 ;  /* 0x0000000210007986 */ /* 0x002fe2000c101b24 */
[----:B------:R-:W-:Y:S05]  /*ac50*/  EXIT ;  /* 0x000000000000794d */ /* 0x000fea0003800000 */
.L_x_18947:
        /* <DEDUP_REMOVED lines=12> */
.L_x_18960:
[----:B------:R-:W-:Y:S01]  /*ad20*/  PRMT R4, R5, 0x8880, RZ ;  /* 0x0000888005047816 */ /* 0x000fe200000000ff */
[----:B0-----:R-:W-:-:S03]  /*ad30*/  CS2R R6, SRZ ;  /* 0x0000000000067805 */ /* 0x001fc6000001ff00 */
[----:B------:R-:W-:-:S06]  /*ad40*/  PRMT R4, R4, 0x7710, RZ ;  /* 0x0000771004047816 */ /* 0x000fcc00000000ff */
[----:B------:R-:W0:Y:S02]  /*ad50*/  I2F.F64.S16 R4, R4 ;  /* 0x0000000400047312 */ /* 0x000e240000101c00 */
[----:B0-----:R-:W-:Y:S01]  /*ad60*/  STG.E.128 [R16.64], R4 ;  /* 0x0000000410007986 */ /* 0x001fe2000c101d24 */
[----:B------:R-:W-:Y:S05]  /*ad70*/  EXIT ;  /* 0x000000000000794d */ /* 0x000fea0003800000 */
.L_x_18959:
        /* <DEDUP_REMOVED lines=21> */
.L_x_18964:
[----:B------:R-:W-:Y:S05]  /*aed0*/  BSYNC B0 ;  /* 0x0000000000007941 */ /* 0x000fea0003800000 */
.L_x_18963:
[----:B------:R-:W-:-:S05]  /*aee0*/  LOP3.LUT R3, R0, R3, RZ, 0xfc, !PT ;  /* 0x0000000300037212 */ /* 0x000fca00078efcff */
[----:B------:R-:W-:Y:S01]  /*aef0*/  STG.E.U8 [R16.64], R3 ;  /* 0x0000000310007986 */ /* 0x000fe2000c101124 */
[----:B------:R-:W-:Y:S05]  /*af00*/  EXIT ;  /* 0x000000000000794d */ /* 0x000fea0003800000 */
.L_x_18962:
        /* <DEDUP_REMOVED lines=13> */
.L_x_18966:
[----:B------:R-:W-:Y:S01]  /*afe0*/  IMAD.MOV.U32 R0, RZ, RZ, 0x7f ;  /* 0x0000007fff007424 */ /* 0x000fe200078e00ff */
[----:B------:R-:W-:-:S04]  /*aff0*/  ISETP.GT.U32.AND P0, PT, R2, 0x7f800000, PT ;  /* 0x7f8000000200780c */ /* 0x000fc80003f04070 */
[----:B------:R-:W-:-:S04]  /*b000*/  SEL R0, R0, 0x7c, P0 ;  /* 0x0000007c00007807 */ /* 0x000fc80000000000 */
.L_x_18967:
[----:B------:R-:W-:Y:S05]  /*b010*/  BSYNC B0 ;  /* 0x0000000000007941 */ /* 0x000fea0003800000 */
.L_x_18965:
[----:B------:R-:W-:-:S04]  /*b020*/  LOP3.LUT R2, R5, 0x80000000, RZ, 0xc0, !PT ;  /* 0x8000000005027812 */ /* 0x000fc800078ec0ff */
[----:B------:R-:W-:-:S04]  /*b030*/  SHF.R.U32.HI R3, RZ, 0x18, R2 ;  /* 0x00000018ff037819 */ /* 0x000fc80000011602 */
[----:B------:R-:W-:-:S05]  /*b040*/  LOP3.LUT R3, R0, R3, RZ, 0xfc, !PT ;  /* 0x0000000300037212 */ /* 0x000fca00078efcff */
[----:B------:R-:W-:Y:S01]  /*b050*/  STG.E.U8 [R16.64], R3 ;  /* 0x0000000310007986 */ /* 0x000fe2000c101124 */
[----:B------:R-:W-:Y:S05]  /*b060*/  EXIT ;  /* 0x000000000000794d */ /* 0x000fea0003800000 */
.L_x_18961:
[----:B------:R-:W1:Y:S02]  /*b070*/  I2F.S8 R0, R5 ;  /* 0x0000000500007306 */ /* 0x000e640000001400 */
[----:B-1----:R-:W-:-:S05]  /*b080*/  F2FP.BF16.PACK_AB R0, RZ, R0 ;  /* 0x00000000ff00723e */ /* 0x002fca00000010ff */
[----:B------:R-:W-:Y:S01]  /*b090*/  STG.E.U16 [R16.64], R0 ;  /* 0x0000000010007986 */ /* 0x000fe2000c101524 */
[----:B------:R-:W-:Y:S05]  /*b0a0*/  EXIT ;  /* 0x000000000000794d */ /* 0x000fea0003800000 */
.L_x_18958:
        /* <DEDUP_REMOVED lines=12> */
.L_x_18970:
        /* <DEDUP_REMOVED lines=17> */
.L_x_18973:
[----:B------:R-:W-:-:S04]  /*b280*/  LOP3.LUT R2, R5, 0x80000000, RZ, 0xc0, !PT ;  /* 0x8000000005027812 */ /* 0x000fc800078ec0ff */
[----:B------:R-:W-:-:S04]  /*b290*/  SHF.R.U32.HI R3, RZ, 0x18, R2 ;  /* 0x00000018ff037819 */ /* 0x000fc80000011602 */
[----:B------:R-:W-:-:S04]  /*b2a0*/  LOP3.LUT R0, R0, R3, RZ, 0xfc, !PT ;  /* 0x0000000300007212 */ /* 0x000fc800078efcff */
[----:B------:R-:W-:Y:S02]  /*b2b0*/  PRMT R8, R0, 0x7610, R8 ;  /* 0x0000761000087816 */ /* 0x000fe40000000008 */
.L_x_18972:
[----:B------:R-:W-:Y:S05]  /*b2c0*/  BSYNC B0 ;  /* 0x0000000000007941 */ /* 0x000fea0003800000 */
.L_x_18971:
[----:B------:R-:W-:Y:S01]  /*b2d0*/  STG.E.U8 [R16.64], R8 ;  /* 0x0000000810007986 */ /* 0x000fe2000c101124 */
[----:B------:R-:W-:Y:S05]  /*b2e0*/  EXIT ;  /* 0x000000000000794d */ /* 0x000fea0003800000 */
.L_x_18969:
        /* <DEDUP_REMOVED lines=17> */
.L_x_18976:
[----:B------:R-:W-:-:S04]  /*b400*/  LOP3.LUT R2, R5, 0x80000000, RZ, 0xc0, !PT ;  /* 0x8000000005027812 */ /* 0x000fc800078ec0ff */
[----:B------:R-:W-:-:S04]  /*b410*/  SHF.R.U32.HI R3, RZ, 0x18, R2 ;  /* 0x00000018ff037819 */ /* 0x000fc80000011602 */
[----:B------:R-:W-:-:S04]  /*b420*/  LOP3.LUT R0, R0, R3, RZ, 0xfc, !PT ;  /* 0x0000000300007212 */ /* 0x000fc800078efcff */
[----:B------:R-:W-:Y:S02]  /*b430*/  PRMT R8, R0, 0x7610, R8 ;  /* 0x0000761000087816 */ /* 0x000fe40000000008 */
.L_x_18975:
[----:B------:R-:W-:Y:S05]  /*b440*/  BSYNC B0 ;  /* 0x0000000000007941 */ /* 0x000fea0003800000 */
.L_x_18974:
[----:B------:R-:W-:Y:S01]  /*b450*/  STG.E.U8 [R16.64], R8 ;  /* 0x0000000810007986 */ /* 0x000fe2000c101124 */
[----:B------:R-:W-:Y:S05]  /*b460*/  EXIT ;  /* 0x000000000000794d */ /* 0x000fea0003800000 */
.L_x_18968:
        /* <DEDUP_REMOVED lines=22> */
.L_x_18951:
        /* <DEDUP_REMOVED lines=20> */
.L_x_18978:
[----:B------:R-:W-:-:S04]  /*b710*/  LOP3.LUT R5, R5, 0xffff, RZ, 0xc0, !PT ;  /* 0x0000ffff05057812 */ /* 0x000fc800078ec0ff */
[----:B------:R-:W-:-:S05]  /*b720*/  PRMT R5, R5, 0x8880, RZ ;  /* 0x0000888005057816 */ /* 0x000fca00000000ff */
[----:B------:R-:W-:-:S05]  /*b730*/  IMAD.MOV.U32 R2, RZ, RZ, R5 ;  /* 0x000000ffff027224 */ /* 0x000fca00078e0005 */
[----:B------:R-:W-:-:S05]  /*b740*/  SHF.R.S32.HI R3, RZ, 0x1f, R2 ;  /* 0x0000001fff037819 */ /* 0x000fca0000011402 */
[----:B------:R-:W-:Y:S01]  /*b750*/  STG.E.64 [R16.64], R2 ;  /* 0x0000000210007986 */ /* 0x000fe2000c101b24 */
[----:B------:R-:W-:Y:S05]  /*b760*/  EXIT ;  /* 0x000000000000794d */ /* 0x000fea0003800000 */
.L_x_18977:
[----:B------:R-:W-:-:S05]  /*b770*/  PRMT R3, R5, 0x8880, RZ ;  /* 0x0000888005037816 */ /* 0x000fca00000000ff */
[----:B------:R-:W-:Y:S01]  /*b780*/  STG.E [R16.64], R3 ;  /* 0x0000000310007986 */ /* 0x000fe2000c101924 */
[----:B------:R-:W-:Y:S05]  /*b790*/  EXIT ;  /* 0x000000000000794d */ /* 0x000fea0003800000 */
        .weak           $__internal_42_$__cuda_sm20_dblrcp_rn_slowpath_v3
        .type           $__internal_42_$__cuda_sm20_dblrcp_rn_slowpath_v3,@function
        .size           $__internal_42_$__cuda_sm20_dblrcp_rn_slowpath_v3,(.L_x_61531 - $__internal_42_$__cuda_sm20_dblrcp_rn_slowpath_v3)
$__internal_42_$__cuda_sm20_dblrcp_rn_slowpath_v3:
        /* <DEDUP_REMOVED lines=26> */
.L_x_18982:
        /* <DEDUP_REMOVED lines=10> */
.L_x_18980:
[----:B------:R-:W-:Y:S01]  /*b9e0*/  LOP3.LUT R5, R3, 0x80000, RZ, 0xfc, !PT ;  /* 0x0008000003057812 */ /* 0x000fe200078efcff */
[----:B------:R-:W-:Y:S02]  /*b9f0*/  IMAD.MOV.U32 R4, RZ, RZ, R2 ;  /* 0x000000ffff047224 */ /* 0x000fe400078e0002 */
.L_x_18981:
[----:B------:R-:W-:Y:S05]  /*ba00*/  BSYNC B1 ;  /* 0x0000000000017941 */ /* 0x000fea0003800000 */
.L_x_18979:
[----:B0-----:R-:W-:Y:S02]  /*ba10*/  IMAD.MOV.U32 R2, RZ, RZ, R0 ;  /* 0x000000ffff027224 */ /* 0x001fe400078e0000 */
[----:B------:R-:W-:-:S04]  /*ba20*/  IMAD.MOV.U32 R3, RZ, RZ, 0x0 ;  /* 0x00000000ff037424 */ /* 0x000fc800078e00ff */
[----:B------:R-:W-:Y:S05]  /*ba30*/  RET.REL.NODEC R2 `(_ZN2at6native18elementwise_kernelILi128ELi4EZNS0_15gpu_kernel_implIZNS0_50_GLOBAL__N__2680c7bb_12_PowKernel_cu_b2145a98_318429pow_tensor_scalar_kernel_implIaaEEvRNS_18TensorIteratorBaseET0_EUlaE1_EEvS6_RKT_EUliE_EEviT1_) ;  /* 0xffff45c002007950 */ /* 0x000fea0003c3ffff */
.L_x_18983:
        /* <DEDUP_REMOVED lines=12> */
.L_x_61531:


//--------------------- .text._ZN2at6native27unrolled_elementwise_kernelIZNS0_50_GLOBAL__N__2680c7bb_12_PowKernel_cu_b2145a98_318429pow_tensor_scalar_kernel_implIaaEEvRNS_18TensorIteratorBaseET0_EUlaE1_St5arrayIPcLm2EELi4E23TrivialOffsetCalculatorILi1EjESC_NS0_6memory12LoadWithCastILi1EEENSD_13StoreWithCastILi1EEEEEviT_S6_T2_T3_T4_T5_ --------------------------
	.section	.text._ZN2at6native27unrolled_elementwise_kernelIZNS0_50_GLOBAL__N__2680c7bb_12_PowKernel_cu_b2145a98_318429pow_tensor_scalar_kernel_implIaaEEvRNS_18TensorIteratorBaseET0_EUlaE1_St5arrayIPcLm2EELi4E23TrivialOffsetCalculatorILi1EjESC_NS0_6memory12LoadWithCastILi1EEENSD_13StoreWithCastILi1EEEEEviT_S6_T2_T3_T4_T5_,"ax",@progbits
	.sectioninfo	@"SHI_REGISTERS=28"
	.align	128
        .global         _ZN2at6native27unrolled_elementwise_kernelIZNS0_50_GLOBAL__N__2680c7bb_12_PowKernel_cu_b2145a98_318429pow_tensor_scalar_kernel_implIaaEEvRNS_18TensorIteratorBaseET0_EUlaE1_St5arrayIPcLm2EELi4E23TrivialOffsetCalculatorILi1EjESC_NS0_6memory12LoadWithCastILi1EEENSD_13StoreWithCastILi1EEEEEviT_S6_T2_T3_T4_T5_
        .type           _ZN2at6native27unrolled_elementwise_kernelIZNS0_50_GLOBAL__N__2680c7bb_12_PowKernel_cu_b2145a98_318429pow_tensor_scalar_kernel_implIaaEEvRNS_18TensorIteratorBaseET0_EUlaE1_St5arrayIPcLm2EELi4E23TrivialOffsetCalculatorILi1EjESC_NS0_6memory12LoadWithCastILi1EEENSD_13StoreWithCastILi1EEEEEviT_S6_T2_T3_T4_T5_,@function
        .size           _ZN2at6native27unrolled_elementwise_kernelIZNS0_50_GLOBAL__N__2680c7bb_12_PowKernel_cu_b2145a98_318429pow_tensor_scalar_kernel_implIaaEEvRNS_18TensorIteratorBaseET0_EUlaE1_St5arrayIPcLm2EELi4E23TrivialOffsetCalculatorILi1EjESC_NS0_6memory12LoadWithCastILi1EEENSD_13StoreWithCastILi1EEEEEviT_S6_T2_T3_T4_T5_,(.L_x_61532 - _ZN2at6native27unrolled_elementwise_kernelIZNS0_50_GLOBAL__N__2680c7bb_12_PowKernel_cu_b2145a98_318429pow_tensor_scalar_kernel_implIaaEEvRNS_18TensorIteratorBaseET0_EUlaE1_St5arrayIPcLm2EELi4E23TrivialOffsetCalculatorILi1EjESC_NS0_6memory12LoadWithCastILi1EEENSD_13StoreWithCastILi1EEEEEviT_S6_T2_T3_T4_T5_)
        .other          _ZN2at6native27unrolled_elementwise_kernelIZNS0_50_GLOBAL__N__2680c7bb_12_PowKernel_cu_b2145a98_318429pow_tensor_scalar_kernel_implIaaEEvRNS_18TensorIteratorBaseET0_EUlaE1_St5arrayIPcLm2EELi4E23TrivialOffsetCalculatorILi1EjESC_NS0_6memory12LoadWithCastILi1EEENSD_13StoreWithCastILi1EEEEEviT_S6_T2_T3_T4_T5_,@"STO_CUDA_ENTRY STV_DEFAULT"
_ZN2at6native27unrolled_elementwise_kernelIZNS0_50_GLOBAL__N__2680c7bb_12_PowKernel_cu_b2145a98_318429pow_tensor_scalar_kernel_implIaaEEvRNS_18TensorIteratorBaseET0_EUlaE1_St5arrayIPcLm2EELi4E23TrivialOffsetCalculatorILi1EjESC_NS0_6memory12LoadWithCastILi1EEENSD_13StoreWithCastILi1EEEEEviT_S6_T2_T3_T4_T5_:
.text._ZN2at6native27unrolled_elementwise_kernelIZNS0_50_GLOBAL__N__2680c7bb_12_PowKernel_cu_b2145a98_318429pow_tensor_scalar_kernel_implIaaEEvRNS_18TensorIteratorBaseET0_EUlaE1_St5arrayIPcLm2EELi4E23TrivialOffsetCalculatorILi1EjESC_NS0_6memory12LoadWithCastILi1EEENSD_13StoreWithCastILi1EEEEEviT_S6_T2_T3_T4_T5_:
        /* <DEDUP_REMOVED lines=29> */
.L_x_18989:
[----:B------:R0:W5:Y:S01]  /*01d0*/  LDG.E.U8 R18, [R2.64] ;  /* 0x0000002402127981 */ /* 0x000162000c1e1100 */
[----:B------:R-:W-:Y:S05]  /*01e0*/  BRA `(.L_x_18991) ;  /* 0x00000d9000007947 */ /* 0x000fea0003800000 */
.L_x_18988:
        /* <DEDUP_REMOVED lines=8> */
.L_x_18993:
[----:B------:R0:W5:Y:S01]  /*0270*/  LDG.E.U8 R18, [R2.64] ;  /* 0x0000002402127981 */ /* 0x000162000c1e1100 */
[----:B------:R-:W-:Y:S05]  /*0280*/  BRA `(.L_x_18991) ;  /* 0x00000cf000007947 */ /* 0x000fea0003800000 */
.L_x_18992:
[----:B------:R0:W5:Y:S01]  /*0290*/  LDG.E.U16 R18, [R2.64] ;  /* 0x0000002402127981 */ /* 0x000162000c1e1500 */
[----:B------:R-:W-:Y:S05]  /*02a0*/  BRA `(.L_x_18991) ;  /* 0x00000cd000007947 */ /* 0x000fea0003800000 */
.L_x_18987:
        /* <DEDUP_REMOVED lines=9> */
.L_x_18995:
[----:B------:R-:W2:Y:S02]  /*0340*/  LDG.E.U16 R0, [R2.64] ;  /* 0x0000002402007981 */ /* 0x000ea4000c1e1500 */
[----:B--2---:R-:W-:-:S06]  /*0350*/  HADD2.F32 R0, -RZ, R0.H0_H0 ;  /* 0x20000000ff007230 */ /* 0x004fcc0000004100 */
[----:B------:R-:W0:Y:S02]  /*0360*/  F2I.FTZ.TRUNC.NTZ R0, R0 ;  /* 0x0000000000007305 */ /* 0x000e24000021f100 */
[----:B0-----:R-:W-:Y:S01]  /*0370*/  PRMT R18, R0, 0x7610, R18 ;  /* 0x0000761000127816 */ /* 0x001fe20000000012 */
[----:B------:R-:W-:Y:S05]  /*0380*/  BRA `(.L_x_18991) ;  /* 0x00000bf000007947 */ /* 0x000fea0003800000 */
.L_x_18994:
        /* <DEDUP_REMOVED lines=9> */
.L_x_18997:
[----:B------:R-:W2:Y:S02]  /*0420*/  LDG.E.U16 R2, [R2.64] ;  /* 0x0000002402027981 */ /* 0x000ea4000c1e1500 */
[----:B--2---:R-:W-:-:S06]  /*0430*/  HADD2.F32 R0, -RZ, R2.H0_H0 ;  /* 0x20000002ff007230 */ /* 0x004fcc0000004100 */
[----:B------:R-:W0:Y:S02]  /*0440*/  F2I.FTZ.TRUNC.NTZ R0, R0 ;  /* 0x0000000000007305 */ /* 0x000e24000021f100 */
[----:B0-----:R-:W-:Y:S01]  /*0450*/  PRMT R18, R0, 0x7610, R18 ;  /* 0x0000761000127816 */ /* 0x001fe20000000012 */
[----:B------:R-:W-:Y:S05]  /*0460*/  BRA `(.L_x_18991) ;  /* 0x00000b1000007947 */ /* 0x000fea0003800000 */
.L_x_18996:
[----:B------:R-:W2:Y:S02]  /*0470*/  LDG.E.64 R2, [R2.64] ;  /* 0x0000002402027981 */ /* 0x000ea4000c1e1b00 */
[----:B--2---:R0:W1:Y:S01]  /*0480*/  F2I.F64.TRUNC R18, R2 ;  /* 0x0000000200127311 */ /* 0x004062000030d100 */
[----:B------:R-:W-:Y:S05]  /*0490*/  BRA `(.L_x_18991) ;  /* 0x00000ae000007947 */ /* 0x000fea0003800000 */
.L_x_18986:
        /* <DEDUP_REMOVED lines=12> */
.L_x_19000:
[----:B------:R-:W2:Y:S02]  /*0560*/  LDG.E.64 R2, [R2.64] ;  /* 0x0000002402027981 */ /* 0x000ea4000c1e1b00 */
[----:B--2---:R0:W1:Y:S01]  /*0570*/  F2I.F64.TRUNC R18, R2 ;  /* 0x0000000200127311 */ /* 0x004062000030d100 */
[----:B------:R-:W-:Y:S05]  /*0580*/  BRA `(.L_x_18991) ;  /* 0x000009f000007947 */ /* 0x000fea0003800000 */
.L_x_18999:
        /* <DEDUP_REMOVED lines=28> */
.L_x_19002:
        /* <DEDUP_REMOVED lines=16> */
.L_x_19001:
[----:B------:R-:W2:Y:S02]  /*0850*/  LDG.E.U16 R0, [R2.64] ;  /* 0x0000002402007981 */ /* 0x000ea4000c1e1500 */
[----:B--2---:R-:W-:-:S06]  /*0860*/  PRMT R0, RZ, 0x5410, R0 ;  /* 0x00005410ff007816 */ /* 0x004fcc0000000000 */
[----:B------:R-:W0:Y:S02]  /*0870*/  F2I.FTZ.TRUNC.NTZ R0, R0 ;  /* 0x0000000000007305 */ /* 0x000e24000021f100 */
[----:B0-----:R-:W-:Y:S01]  /*0880*/  PRMT R18, R0, 0x7610, R18 ;  /* 0x0000761000127816 */ /* 0x001fe20000000012 */
[----:B------:R-:W-:Y:S05]  /*0890*/  BRA `(.L_x_18991) ;  /* 0x000006e000007947 */ /* 0x000fea0003800000 */
.L_x_18998:
        /* <DEDUP_REMOVED lines=10> */
.L_x_19005:
        /* <DEDUP_REMOVED lines=21> */
.L_x_19009:
[----:B------:R-:W-:Y:S05]  /*0a90*/  BSYNC B1 ;  /* 0x0000000000017941 */ /* 0x000fea0003800000 */
.L_x_19008:
[----:B------:R-:W-:Y:S01]  /*0aa0*/  LEA R3, R0, 0x3b800000, 0x17 ;  /* 0x3b80000000037811 */ /* 0x000fe200078eb8ff */
[----:B------:R-:W-:-:S05]  /*0ab0*/  IMAD.SHL.U32 R0, R2, 0x100000, RZ ;  /* 0x0010000002007824 */ /* 0x000fca00078e00ff */
[----:B------:R-:W-:Y:S02]  /*0ac0*/  LOP3.LUT R0, R3, R0, R4, 0xfe, !PT ;  /* 0x0000000003007212 */ /* 0x000fe400078efe04 */
.L_x_19007:
[----:B------:R-:W-:Y:S05]  /*0ad0*/  BSYNC B0 ;  /* 0x0000000000007941 */ /* 0x000fea0003800000 */
.L_x_19006:
[----:B------:R-:W0:Y:S02]  /*0ae0*/  F2I.FTZ.TRUNC.NTZ R0, R0 ;  /* 0x0000000000007305 */ /* 0x000e24000021f100 */
[----:B0-----:R-:W-:Y:S01]  /*0af0*/  PRMT R18, R0, 0x7610, R18 ;  /* 0x0000761000127816 */ /* 0x001fe20000000012 */
[----:B------:R-:W-:Y:S05]  /*0b00*/  BRA `(.L_x_18991) ;  /* 0x0000047000007947 */ /* 0x000fea0003800000 */
.L_x_19004:
        /* <DEDUP_REMOVED lines=21> */
.L_x_19013:
[----:B------:R-:W-:Y:S05]  /*0c60*/  BSYNC B1 ;  /* 0x0000000000017941 */ /* 0x000fea0003800000 */
.L_x_19012:
[----:B------:R-:W-:Y:S01]  /*0c70*/  LEA R3, R0, 0x37800000, 0x17 ;  /* 0x3780000000037811 */ /* 0x000fe200078eb8ff */
[----:B------:R-:W-:-:S05]  /*0c80*/  IMAD.SHL.U32 R0, R2, 0x200000, RZ ;  /* 0x0020000002007824 */ /* 0x000fca00078e00ff */
[----:B------:R-:W-:Y:S02]  /*0c90*/  LOP3.LUT R0, R3, R0, R4, 0xfe, !PT ;  /* 0x0000000003007212 */ /* 0x000fe400078efe04 */
.L_x_19011:
[----:B------:R-:W-:Y:S05]  /*0ca0*/  BSYNC B0 ;  /* 0x0000000000007941 */ /* 0x000fea0003800000 */
.L_x_19010:
[----:B------:R-:W0:Y:S02]  /*0cb0*/  F2I.FTZ.TRUNC.NTZ R0, R0 ;  /* 0x0000000000007305 */ /* 0x000e24000021f100 */
[----:B0-----:R-:W-:Y:S01]  /*0cc0*/  PRMT R18, R0, 0x7610, R18 ;  /* 0x0000761000127816 */ /* 0x001fe20000000012 */
[----:B------:R-:W-:Y:S05]  /*0cd0*/  BRA `(.L_x_18991) ;  /* 0x000002a000007947 */ /* 0x000fea0003800000 */
.L_x_19003:
        /* <DEDUP_REMOVED lines=14> */
.L_x_19017:
[----:B------:R-:W-:Y:S05]  /*0dc0*/  BSYNC B0 ;  /* 0x0000000000007941 */ /* 0x000fea0003800000 */
.L_x_19016:
[----:B------:R-:W0:Y:S02]  /*0dd0*/  F2I.FTZ.TRUNC.NTZ R0, R0 ;  /* 0x0000000000007305 */ /* 0x000e24000021f100 */
[----:B0-----:R-:W-:Y:S01]  /*0de0*/  PRMT R18, R0, 0x7610, R18 ;  /* 0x0000761000127816 */ /* 0x001fe20000000012 */
[----:B------:R-:W-:Y:S05]  /*0df0*/  BRA `(.L_x_18991) ;  /* 0x0000018000007947 */ /* 0x000fea0003800000 */
.L_x_18990:
        /* <DEDUP_REMOVED lines=21> */
.L_x_19015:
[----:B------:R0:W5:Y:S01]  /*0f50*/  LDG.E.U8 R18, [R2.64] ;  /* 0x0000002402127981 */ /* 0x000162000c1e1100 */
[----:B------:R-:W-:Y:S05]  /*0f60*/  BRA `(.L_x_18991) ;  /* 0x0000001000007947 */ /* 0x000fea0003800000 */
.L_x_19014:
[----:B------:R0:W5:Y:S02]  /*0f70*/  LDG.E.U8 R18, [R2.64] ;  /* 0x0000002402127981 */ /* 0x000164000c1e1100 */
.L_x_18991:
[----:B------:R-:W2:Y:S02]  /*0f80*/  S2R R24, SR_TID.X ;  /* 0x0000000000187919 */ /* 0x000ea40000002100 */
[----:B--2---:R-:W-:Y:S02]  /*0f90*/  IADD3 R24, R24, 0x80, RZ ;  /* 0x0000008018187810 */ /* 0x004fe40007ffe0ff */
.L_x_18985:
[----:B-1----:R-:W-:Y:S05]  /*0fa0*/  BSYNC B6 ;  /* 0x0000000000067941 */ /* 0x002fea0003800000 */
.L_x_18984:
        /* <DEDUP_REMOVED lines=21> */
.L_x_19023:
[----:B------:R0:W5:Y:S01]  /*1100*/  LDG.E.U8 R19, [R2.64] ;  /* 0x0000002402137981 */ /* 0x000162000c1e1100 */
[----:B------:R-:W-:Y:S05]  /*1110*/  BRA `(.L_x_19025) ;  /* 0x00000d8000007947 */ /* 0x000fea0003800000 */
.L_x_19022:
        /* <DEDUP_REMOVED lines=8> */
.L_x_19027:
[----:B------:R0:W5:Y:S01]  /*11a0*/  LDG.E.U8 R19, [R2.64] ;  /* 0x0000002402137981 */ /* 0x000162000c1e1100 */
[----:B------:R-:W-:Y:S05]  /*11b0*/  BRA `(.L_x_19025) ;  /* 0x00000ce000007947 */ /* 0x000fea0003800000 */
.L_x_19026:
[----:B------:R0:W5:Y:S01]  /*11c0*/  LDG.E.U16 R19, [R2.64] ;  /* 0x0000002402137981 */ /* 0x000162000c1e1500 */
[----:B------:R-:W-:Y:S05]  /*11d0*/  BRA `(.L_x_19025) ;  /* 0x00000cc000007947 */ /* 0x000fea0003800000 */
.L_x_19021:
        /* <DEDUP_REMOVED lines=9> */
.L_x_19029:
[----:B------:R-:W2:Y:S02]  /*1270*/  LDG.E.U16 R0, [R2.64] ;  /* 0x0000002402007981 */ /* 0x000ea4000c1e1500 */
[----:B--2---:R-:W-:-:S06]  /*1280*/  HADD2.F32 R0, -RZ, R0.H0_H0 ;  /* 0x20000000ff007230 */ /* 0x004fcc0000004100 */
[----:B------:R-:W0:Y:S02]  /*1290*/  F2I.FTZ.TRUNC.NTZ R0, R0 ;  /* 0x0000000000007305 */ /* 0x000e24000021f100 */
[----:B0-----:R-:W-:Y:S01]  /*12a0*/  PRMT R19, R0, 0x7610, R19 ;  /* 0x0000761000137816 */ /* 0x001fe20000000013 */
[----:B------:R-:W-:Y:S05]  /*12b0*/  BRA `(.L_x_19025) ;  /* 0x00000be000007947 */ /* 0x000fea0003800000 */
.L_x_19028:
        /* <DEDUP_REMOVED lines=9> */
.L_x_19031:
[----:B------:R-:W2:Y:S02]  /*1350*/  LDG.E.U16 R2, [R2.64] ;  /* 0x0000002402027981 */ /* 0x000ea4000c1e1500 */
[----:B--2---:R-:W-:-:S06]  /*1360*/  HADD2.F32 R0, -RZ, R2.H0_H0 ;  /* 0x20000002ff007230 */ /* 0x004fcc0000004100 */
[----:B------:R-:W0:Y:S02]  /*1370*/  F2I.FTZ.TRUNC.NTZ R0, R0 ;  /* 0x0000000000007305 */ /* 0x000e24000021f100 */
[----:B0-----:R-:W-:Y:S01]  /*1380*/  PRMT R19, R0, 0x7610, R19 ;  /* 0x0000761000137816 */ /* 0x001fe20000000013 */
[----:B------:R-:W-:Y:S05]  /*1390*/  BRA `(.L_x_19025) ;  /* 0x00000b0000007947 */ /* 0x000fea0003800000 */
.L_x_19030:
[----:B------:R-:W2:Y:S02]  /*13a0*/  LDG.E.64 R2, [R2.64] ;  /* 0x0000002402027981 */ /* 0x000ea4000c1e1b00 */
[----:B--2---:R0:W1:Y:S01]  /*13b0*/  F2I.F64.TRUNC R19, R2 ;  /* 0x0000000200137311 */ /* 0x004062000030d100 */
[----:B------:R-:W-:Y:S05]  /*13c0*/  BRA `(.L_x_19025) ;  /* 0x00000ad000007947 */ /* 0x000fea0003800000 */
.L_x_19020:
        /* <DEDUP_REMOVED lines=12> */
.L_x_19034:
[----:B------:R-:W2:Y:S02]  /*1490*/  LDG.E.64 R2, [R2.64] ;  /* 0x0000002402027981 */ /* 0x000ea4000c1e1b00 */
[----:B--2---:R0:W1:Y:S01]  /*14a0*/  F2I.F64.TRUNC R19, R2 ;  /* 0x0000000200137311 */ /* 0x004062000030d100 */
[----:B------:R-:W-:Y:S05]  /*14b0*/  BRA `(.L_x_19025) ;  /* 0x000009e000007947 */ /* 0x000fea0003800000 */
.L_x_19033:
        /* <DEDUP_REMOVED lines=28> */
.L_x_19036:
        /* <DEDUP_REMOVED lines=15> */
.L_x_19035:
[----:B------:R-:W2:Y:S02]  /*1770*/  LDG.E.U16 R0, [R2.64] ;  /* 0x0000002402007981 */ /* 0x000ea4000c1e1500 */
[----:B--2---:R-:W-:-:S06]  /*1780*/  PRMT R0, RZ, 0x5410, R0 ;  /* 0x00005410ff007816 */ /* 0x004fcc0000000000 */
[----:B------:R-:W0:Y:S02]  /*1790*/  F2I.FTZ.TRUNC.NTZ R0, R0 ;  /* 0x0000000000007305 */ /* 0x000e24000021f100 */
[----:B0-----:R-:W-:Y:S01]  /*17a0*/  PRMT R19, R0, 0x7610, R19 ;  /* 0x0000761000137816 */ /* 0x001fe20000000013 */
[----:B------:R-:W-:Y:S05]  /*17b0*/  BRA `(.L_x_19025) ;  /* 0x000006e000007947 */ /* 0x000fea0003800000 */
.L_x_19032:
        /* <DEDUP_REMOVED lines=10> */
.L_x_19039:
        /* <DEDUP_REMOVED lines=21> */
.L_x_19043:
[----:B------:R-:W-:Y:S05]  /*19b0*/  BSYNC B1 ;  /* 0x0000000000017941 */ /* 0x000fea0003800000 */
.L_x_19042:
[----:B------:R-:W-:Y:S01]  /*19c0*/  LEA R3, R0, 0x3b800000, 0x17 ;  /* 0x3b80000000037811 */ /* 0x000fe200078eb8ff */
[----:B------:R-:W-:-:S05]  /*19d0*/  IMAD.SHL.U32 R0, R2, 0x100000, RZ ;  /* 0x0010000002007824 */ /* 0x000fca00078e00ff */
[----:B------:R-:W-:Y:S02]  /*19e0*/  LOP3.LUT R0, R3, R0, R4, 0xfe, !PT ;  /* 0x0000000003007212 */ /* 0x000fe400078efe04 */
.L_x_19041:
[----:B------:R-:W-:Y:S05]  /*19f0*/  BSYNC B0 ;  /* 0x0000000000007941 */ /* 0x000fea0003800000 */
.L_x_19040:
[----:B------:R-:W0:Y:S02]  /*1a00*/  F2I.FTZ.TRUNC.NTZ R0, R0 ;  /* 0x0000000000007305 */ /* 0x000e24000021f100 */
[----:B0-----:R-:W-:Y:S01]  /*1a10*/  PRMT R19, R0, 0x7610, R19 ;  /* 0x0000761000137816 */ /* 0x001fe20000000013 */
[----:B------:R-:W-:Y:S05]  /*1a20*/  BRA `(.L_x_19025) ;  /* 0x0000047000007947 */ /* 0x000fea0003800000 */
.L_x_19038:
        /* <DEDUP_REMOVED lines=21> */
.L_x_19047:
[----:B------:R-:W-:Y:S05]  /*1b80*/  BSYNC B1 ;  /* 0x0000000000017941 */ /* 0x000fea0003800000 */
.L_x_19046:
[----:B------:R-:W-:Y:S01]  /*1b90*/  LEA R3, R0, 0x37800000, 0x17 ;  /* 0x3780000000037811 */ /* 0x000fe200078eb8ff */
[----:B------:R-:W-:-:S05]  /*1ba0*/  IMAD.SHL.U32 R0, R2, 0x200000, RZ ;  /* 0x0020000002007824 */ /* 0x000fca00078e00ff */
[----:B------:R-:W-:Y:S02]  /*1bb0*/  LOP3.LUT R0, R3, R0, R4, 0xfe, !PT ;  /* 0x0000000003007212 */ /* 0x000fe400078efe04 */
.L_x_19045:
[----:B------:R-:W-:Y:S05]  /*1bc0*/  BSYNC B0 ;  /* 0x0000000000007941 */ /* 0x000fea0003800000 */
.L_x_19044:
[----:B------:R-:W0:Y:S02]  /*1bd0*/  F2I.FTZ.TRUNC.NTZ R0, R0 ;  /* 0x0000000000007305 */ /* 0x000e24000021f100 */
[----:B0-----:R-:W-:Y:S01]  /*1be0*/  PRMT R19, R0, 0x7610, R19 ;  /* 0x0000761000137816 */ /* 0x001fe20000000013 */
[----:B------:R-:W-:Y:S05]  /*1bf0*/  BRA `(.L_x_19025) ;  /* 0x000002a000007947 */ /* 0x000fea0003800000 */
.L_x_19037:
        /* <DEDUP_REMOVED lines=14> */
.L_x_19051:
[----:B------:R-:W-:Y:S05]  /*1ce0*/  BSYNC B0 ;  /* 0x0000000000007941 */ /* 0x000fea0003800000 */
.L_x_19050:
[----:B------:R-:W0:Y:S02]  /*1cf0*/  F2I.FTZ.TRUNC.NTZ R0, R0 ;  /* 0x0000000000007305 */ /* 0x000e24000021f100 */
[----:B0-----:R-:W-:Y:S01]  /*1d00*/  PRMT R19, R0, 0x7610, R19 ;  /* 0x0000761000137816 */ /* 0x001fe20000000013 */
[----:B------:R-:W-:Y:S05]  /*1d10*/  BRA `(.L_x_19025) ;  /* 0x0000018000007947 */ /* 0x000fea0003800000 */
.L_x_19024:
        /* <DEDUP_REMOVED lines=21> */
.L_x_19049:
[----:B------:R0:W5:Y:S01]  /*1e70*/  LDG.E.U8 R19, [R2.64] ;  /* 0x0000002402137981 */ /* 0x000162000c1e1100 */
[----:B------:R-:W-:Y:S05]  /*1e80*/  BRA `(.L_x_19025) ;  /* 0x0000001000007947 */ /* 0x000fea0003800000 */
.L_x_19048:
[----:B------:R0:W5:Y:S02]  /*1e90*/  LDG.E.U8 R19, [R2.64] ;  /* 0x0000002402137981 */ /* 0x000164000c1e1100 */
.L_x_19025:
[----:B------:R-:W-:-:S03]  /*1ea0*/  IADD3 R24, R24, 0x80, RZ ;  /* 0x0000008018187810 */ /* 0x000fc60007ffe0ff */
.L_x_19019:
[----:B------:R-:W-:Y:S05]  /*1eb0*/  BSYNC B6 ;  /* 0x0000000000067941 */ /* 0x000fea0003800000 */
.L_x_19018:
        /* <DEDUP_REMOVED lines=23> */
.L_x_19057:
[----:B------:R0:W5:Y:S01]  /*2030*/  LDG.E.U8 R25, [R2.64] ;  /* 0x0000002402197981 */ /* 0x000162000c1e1100 */
[----:B------:R-:W-:Y:S05]  /*2040*/  BRA `(.L_x_19059) ;  /* 0x00000d8000007947 */ /* 0x000fea0003800000 */
.L_x_19056:
        /* <DEDUP_REMOVED lines=8> */
.L_x_19061:
[----:B------:R0:W5:Y:S01]  /*20d0*/  LDG.E.U8 R25, [R2.64] ;  /* 0x0000002402197981 */ /* 0x000162000c1e1100 */
[----:B------:R-:W-:Y:S05]  /*20e0*/  BRA `(.L_x_19059) ;  /* 0x00000ce000007947 */ /* 0x000fea0003800000 */
.L_x_19060:
[----:B------:R0:W5:Y:S01]  /*20f0*/  LDG.E.U16 R25, [R2.64] ;  /* 0x0000002402197981 */ /* 0x000162000c1e1500 */
[----:B------:R-:W-:Y:S05]  /*2100*/  BRA `(.L_x_19059) ;  /* 0x00000cc000007947 */ /* 0x000fea0003800000 */
.L_x_19055:
        /* <DEDUP_REMOVED lines=9> */
.L_x_19063:
[----:B------:R-:W2:Y:S02]  /*21a0*/  LDG.E.U16 R0, [R2.64] ;  /* 0x0000002402007981 */ /* 0x000ea4000c1e1500 */
[----:B--2---:R-:W-:-:S06]  /*21b0*/  HADD2.F32 R0, -RZ, R0.H0_H0 ;  /* 0x20000000ff007230 */ /* 0x004fcc0000004100 */
[----:B------:R-:W0:Y:S02]  /*21c0*/  F2I.FTZ.TRUNC.NTZ R0, R0 ;  /* 0x0000000000007305 */ /* 0x000e24000021f100 */
[----:B0-----:R-:W-:Y:S01]  /*21d0*/  PRMT R25, R0, 0x7610, R25 ;  /* 0x0000761000197816 */ /* 0x001fe20000000019 */
[----:B------:R-:W-:Y:S05]  /*21e0*/  BRA `(.L_x_19059) ;  /* 0x00000be000007947 */ /* 0x000fea0003800000 */
.L_x_19062:
        /* <DEDUP_REMOVED lines=9> */
.L_x_19065:
[----:B------:R-:W2:Y:S02]  /*2280*/  LDG.E.U16 R2, [R2.64] ;  /* 0x0000002402027981 */ /* 0x000ea4000c1e1500 */
[----:B--2---:R-:W-:-:S06]  /*2290*/  HADD2.F32 R0, -RZ, R2.H0_H0 ;  /* 0x20000002ff007230 */ /* 0x004fcc0000004100 */
[----:B------:R-:W0:Y:S02]  /*22a0*/  F2I.FTZ.TRUNC.NTZ R0, R0 ;  /* 0x0000000000007305 */ /* 0x000e24000021f100 */
[----:B0-----:R-:W-:Y:S01]  /*22b0*/  PRMT R25, R0, 0x7610, R25 ;  /* 0x0000761000197816 */ /* 0x001fe20000000019 */
[----:B------:R-:W-:Y:S05]  /*22c0*/  BRA `(.L_x_19059) ;  /* 0x00000b0000007947 */ /* 0x000fea0003800000 */
.L_x_19064:
[----:B------:R-:W2:Y:S02]  /*22d0*/  LDG.E.64 R2, [R2.64] ;  /* 0x0000002402027981 */ /* 0x000ea4000c1e1b00 */
[----:B--2---:R0:W2:Y:S01]  /*22e0*/  F2I.F64.TRUNC R25, R2 ;  /* 0x0000000200197311 */ /* 0x0040a2000030d100 */
[----:B------:R-:W-:Y:S05]  /*22f0*/  BRA `(.L_x_19059) ;  /* 0x00000ad000007947 */ /* 0x000fea0003800000 */
.L_x_19054:
        /* <DEDUP_REMOVED lines=12> */
.L_x_19068:
[----:B------:R-:W2:Y:S02]  /*23c0*/  LDG.E.64 R2, [R2.64] ;  /* 0x0000002402027981 */ /* 0x000ea4000c1e1b00 */
[----:B--2---:R0:W2:Y:S01]  /*23d0*/  F2I.F64.TRUNC R25, R2 ;  /* 0x0000000200197311 */ /* 0x0040a2000030d100 */
[----:B------:R-:W-:Y:S05]  /*23e0*/  BRA `(.L_x_19059) ;  /* 0x000009e000007947 */ /* 0x000fea0003800000 */
.L_x_19067:
        /* <DEDUP_REMOVED lines=28> */
.L_x_19070:
        /* <DEDUP_REMOVED lines=15> */
.L_x_19069:
[----:B------:R-:W2:Y:S02]  /*26a0*/  LDG.E.U16 R0, [R2.64] ;  /* 0x0000002402007981 */ /* 0x000ea4000c1e1500 */
[----:B--2---:R-:W-:-:S06]  /*26b0*/  PRMT R0, RZ, 0x5410, R0 ;  /* 0x00005410ff007816 */ /* 0x004fcc0000000000 */
[----:B------:R-:W0:Y:S02]  /*26c0*/  F2I.FTZ.TRUNC.NTZ R0, R0 ;  /* 0x0000000000007305 */ /* 0x000e24000021f100 */
[----:B0-----:R-:W-:Y:S01]  /*26d0*/  PRMT R25, R0, 0x7610, R25 ;  /* 0x0000761000197816 */ /* 0x001fe20000000019 */
[----:B------:R-:W-:Y:S05]  /*26e0*/  BRA `(.L_x_19059) ;  /* 0x000006e000007947 */ /* 0x000fea0003800000 */
.L_x_19066:
        /* <DEDUP_REMOVED lines=10> */
.L_x_19073:
        /* <DEDUP_REMOVED lines=21> */
.L_x_19077:
[----:B------:R-:W-:Y:S05]  /*28e0*/  BSYNC B1 ;  /* 0x0000000000017941 */ /* 0x000fea0003800000 */
.L_x_19076:
[----:B------:R-:W-:Y:S01]  /*28f0*/  LEA R3, R0, 0x3b800000, 0x17 ;  /* 0x3b80000000037811 */ /* 0x000fe200078eb8ff */
[----:B------:R-:W-:-:S05]  /*2900*/  IMAD.SHL.U32 R0, R2, 0x100000, RZ ;  /* 0x0010000002007824 */ /* 0x000fca00078e00ff */
[----:B------:R-:W-:Y:S02]  /*2910*/  LOP3.LUT R0, R3, R0, R4, 0xfe, !PT ;  /* 0x0000000003007212 */ /* 0x000fe400078efe04 */
.L_x_19075:
[----:B------:R-:W-:Y:S05]  /*2920*/  BSYNC B0 ;  /* 0x0000000000007941 */ /* 0x000fea0003800000 */
.L_x_19074:
[----:B------:R-:W0:Y:S02]  /*2930*/  F2I.FTZ.TRUNC.NTZ R0, R0 ;  /* 0x0000000000007305 */ /* 0x000e24000021f100 */
[----:B0-----:R-:W-:Y:S01]  /*2940*/  PRMT R25, R0, 0x7610, R25 ;  /* 0x0000761000197816 */ /* 0x001fe20000000019 */
[----:B------:R-:W-:Y:S05]  /*2950*/  BRA `(.L_x_19059) ;  /* 0x0000047000007947 */ /* 0x000fea0003800000 */
.L_x_19072:
        /* <DEDUP_REMOVED lines=21> */
.L_x_19081:
[----:B------:R-:W-:Y:S05]  /*2ab0*/  BSYNC B1 ;  /* 0x0000000000017941 */ /* 0x000fea0003800000 */
.L_x_19080:
[----:B------:R-:W-:Y:S01]  /*2ac0*/  LEA R3, R0, 0x37800000, 0x17 ;  /* 0x3780000000037811 */ /* 0x000fe200078eb8ff */
[----:B------:R-:W-:-:S05]  /*2ad0*/  IMAD.SHL.U32 R0, R2, 0x200000, RZ ;  /* 0x0020000002007824 */ /* 0x000fca00078e00ff */
[----:B------:R-:W-:Y:S02]  /*2ae0*/  LOP3.LUT R0, R3, R0, R4, 0xfe, !PT ;  /* 0x0000000003007212 */ /* 0x000fe400078efe04 */
.L_x_19079:
[----:B------:R-:W-:Y:S05]  /*2af0*/  BSYNC B0 ;  /* 0x0000000000007941 */ /* 0x000fea0003800000 */
.L_x_19078:
[----:B------:R-:W0:Y:S02]  /*2b00*/  F2I.FTZ.TRUNC.NTZ R0, R0 ;  /* 0x0000000000007305 */ /* 0x000e24000021f100 */
[----:B0-----:R-:W-:Y:S01]  /*2b10*/  PRMT R25, R0, 0x7610, R25 ;  /* 0x0000761000197816 */ /* 0x001fe20000000019 */
[----:B------:R-:W-:Y:S05]  /*2b20*/  BRA `(.L_x_19059) ;  /* 0x000002a000007947 */ /* 0x000fea0003800000 */
.L_x_19071:
        /* <DEDUP_REMOVED lines=14> */
.L_x_19085:
[----:B------:R-:W-:Y:S05]  /*2c10*/  BSYNC B0 ;  /* 0x0000000000007941 */ /* 0x000fea0003800000 */
.L_x_19084:
[----:B------:R-:W0:Y:S02]  /*2c20*/  F2I.FTZ.TRUNC.NTZ R0, R0 ;  /* 0x0000000000007305 */ /* 0x000e24000021f100 */
[----:B0-----:R-:W-:Y:S01]  /*2c30*/  PRMT R25, R0, 0x7610, R25 ;  /* 0x0000761000197816 */ /* 0x001fe20000000019 */
[----:B------:R-:W-:Y:S05]  /*2c40*/  BRA `(.L_x_19059) ;  /* 0x0000018000007947 */ /* 0x000fea0003800000 */
.L_x_19058:
        /* <DEDUP_REMOVED lines=21> */
.L_x_19083:
[----:B------:R0:W5:Y:S01]  /*2da0*/  LDG.E.U8 R25, [R2.64] ;  /* 0x0000002402197981 */ /* 0x000162000c1e1100 */
[----:B------:R-:W-:Y:S05]  /*2db0*/  BRA `(.L_x_19059) ;  /* 0x0000001000007947 */ /* 0x000fea0003800000 */
.L_x_19082:
[----:B------:R0:W5:Y:S02]  /*2dc0*/  LDG.E.U8 R25, [R2.64] ;  /* 0x0000002402197981 */ /* 0x000164000c1e1100 */
.L_x_19059:
[----:B------:R-:W-:-:S03]  /*2dd0*/  IADD3 R24, R24, 0x80, RZ ;  /* 0x0000008018187810 */ /* 0x000fc60007ffe0ff */
.L_x_19053:
[----:B------:R-:W-:Y:S05]  /*2de0*/  BSYNC B6 ;  /* 0x0000000000067941 */ /* 0x000fea0003800000 */
.L_x_19052:
        /* <DEDUP_REMOVED lines=20> */
.L_x_19091:
[----:B------:R0:W5:Y:S01]  /*2f30*/  LDG.E.U8 R23, [R2.64] ;  /* 0x0000002402177981 */ /* 0x000162000c1e1100 */
[----:B------:R-:W-:Y:S05]  /*2f40*/  BRA `(.L_x_19087) ;  /* 0x00000d7000007947 */ /* 0x000fea0003800000 */
.L_x_19090:
        /* <DEDUP_REMOVED lines=8> */
.L_x_19094:
[----:B------:R0:W5:Y:S01]  /*2fd0*/  LDG.E.U8 R23, [R2.64] ;  /* 0x0000002402177981 */ /* 0x000162000c1e1100 */
[----:B------:R-:W-:Y:S05]  /*2fe0*/  BRA `(.L_x_19087) ;  /* 0x00000cd000007947 */ /* 0x000fea0003800000 */
.L_x_19093:
[----:B------:R0:W5:Y:S01]  /*2ff0*/  LDG.E.U16 R23, [R2.64] ;  /* 0x0000002402177981 */ /* 0x000162000c1e1500 */
[----:B------:R-:W-:Y:S05]  /*3000*/  BRA `(.L_x_19087) ;  /* 0x00000cb000007947 */ /* 0x000fea0003800000 */
.L_x_19089:
        /* <DEDUP_REMOVED lines=9> */
.L_x_19096:
[----:B------:R-:W3:Y:S02]  /*30a0*/  LDG.E.U16 R0, [R2.64] ;  /* 0x0000002402007981 */ /* 0x000ee4000c1e1500 */
[----:B---3--:R-:W-:-:S06]  /*30b0*/  HADD2.F32 R0, -RZ, R0.H0_H0 ;  /* 0x20000000ff007230 */ /* 0x008fcc0000004100 */
[----:B------:R-:W0:Y:S02]  /*30c0*/  F2I.FTZ.TRUNC.NTZ R0, R0 ;  /* 0x0000000000007305 */ /* 0x000e24000021f100 */
[----:B0-----:R-:W-:Y:S01]  /*30d0*/  PRMT R23, R0, 0x7610, R23 ;  /* 0x0000761000177816 */ /* 0x001fe20000000017 */
[----:B------:R-:W-:Y:S05]  /*30e0*/  BRA `(.L_x_19087) ;  /* 0x00000bd000007947 */ /* 0x000fea0003800000 */
.L_x_19095:
        /* <DEDUP_REMOVED lines=9> */
.L_x_19098:
[----:B------:R-:W3:Y:S02]  /*3180*/  LDG.E.U16 R2, [R2.64] ;  /* 0x0000002402027981 */ /* 0x000ee4000c1e1500 */
[----:B---3--:R-:W-:-:S06]  /*3190*/  HADD2.F32 R0, -RZ, R2.H0_H0 ;  /* 0x20000002ff007230 */ /* 0x008fcc0000004100 */
[----:B------:R-:W0:Y:S02]  /*31a0*/  F2I.FTZ.TRUNC.NTZ R0, R0 ;  /* 0x0000000000007305 */ /* 0x000e24000021f100 */
[----:B0-----:R-:W-:Y:S01]  /*31b0*/  PRMT R23, R0, 0x7610, R23 ;  /* 0x0000761000177816 */ /* 0x001fe20000000017 */
[----:B------:R-:W-:Y:S05]  /*31c0*/  BRA `(.L_x_19087) ;  /* 0x00000af000007947 */ /* 0x000fea0003800000 */
.L_x_19097:
[----:B------:R-:W3:Y:S02]  /*31d0*/  LDG.E.64 R2, [R2.64] ;  /* 0x0000002402027981 */ /* 0x000ee4000c1e1b00 */
[----:B---3--:R0:W3:Y:S01]  /*31e0*/  F2I.F64.TRUNC R23, R2 ;  /* 0x0000000200177311 */ /* 0x0080e2000030d100 */
[----:B------:R-:W-:Y:S05]  /*31f0*/  BRA `(.L_x_19087) ;  /* 0x00000ac000007947 */ /* 0x000fea0003800000 */
.L_x_19088:
        /* <DEDUP_REMOVED lines=12> */
.L_x_19101:
[----:B------:R-:W3:Y:S02]  /*32c0*/  LDG.E.64 R2, [R2.64] ;  /* 0x0000002402027981 */ /* 0x000ee4000c1e1b00 */
[----:B---3--:R0:W3:Y:S01]  /*32d0*/  F2I.F64.TRUNC R23, R2 ;  /* 0x0000000200177311 */ /* 0x0080e2000030d100 */
[----:B------:R-:W-:Y:S05]  /*32e0*/  BRA `(.L_x_19087) ;  /* 0x000009d000007947 */ /* 0x000fea0003800000 */
.L_x_19100:
        /* <DEDUP_REMOVED lines=28> */
.L_x_19103:
        /* <DEDUP_REMOVED lines=15> */
.L_x_19102:
[----:B------:R-:W3:Y:S02]  /*35a0*/  LDG.E.U16 R0, [R2.64] ;  /* 0x0000002402007981 */ /* 0x000ee4000c1e1500 */
[----:B---3--:R-:W-:-:S06]  /*35b0*/  PRMT R0, RZ, 0x5410, R0 ;  /* 0x00005410ff007816 */ /* 0x008fcc0000000000 */
[----:B------:R-:W0:Y:S02]  /*35c0*/  F2I.FTZ.TRUNC.NTZ R0, R0 ;  /* 0x0000000000007305 */ /* 0x000e24000021f100 */
[----:B0-----:R-:W-:Y:S01]  /*35d0*/  PRMT R23, R0, 0x7610, R23 ;  /* 0x0000761000177816 */ /* 0x001fe20000000017 */
[----:B------:R-:W-:Y:S05]  /*35e0*/  BRA `(.L_x_19087) ;  /* 0x000006d000007947 */ /* 0x000fea0003800000 */
.L_x_19099:
        /* <DEDUP_REMOVED lines=10> */
.L_x_19106:
        /* <DEDUP_REMOVED lines=21> */
.L_x_19110:
[----:B------:R-:W-:Y:S05]  /*37e0*/  BSYNC B1 ;  /* 0x0000000000017941 */ /* 0x000fea0003800000 */
.L_x_19109:
[----:B------:R-:W-:Y:S01]  /*37f0*/  LEA R3, R0, 0x3b800000, 0x17 ;  /* 0x3b80000000037811 */ /* 0x000fe200078eb8ff */
[----:B------:R-:W-:-:S05]  /*3800*/  IMAD.SHL.U32 R0, R2, 0x100000, RZ ;  /* 0x0010000002007824 */ /* 0x000fca00078e00ff */
[----:B------:R-:W-:Y:S02]  /*3810*/  LOP3.LUT R0, R3, R0, R4, 0xfe, !PT ;  /* 0x0000000003007212 */ /* 0x000fe400078efe04 */
.L_x_19108:
[----:B------:R-:W-:Y:S05]  /*3820*/  BSYNC B0 ;  /* 0x0000000000007941 */ /* 0x000fea0003800000 */
.L_x_19107:
[----:B------:R-:W0:Y:S02]  /*3830*/  F2I.FTZ.TRUNC.NTZ R0, R0 ;  /* 0x0000000000007305 */ /* 0x000e24000021f100 */
[----:B0-----:R-:W-:Y:S01]  /*3840*/  PRMT R23, R0, 0x7610, R23 ;  /* 0x0000761000177816 */ /* 0x001fe20000000017 */
[----:B------:R-:W-:Y:S05]  /*3850*/  BRA `(.L_x_19087) ;  /* 0x0000046000007947 */ /* 0x000fea0003800000 */
.L_x_19105:
        /* <DEDUP_REMOVED lines=21> */
.L_x_19114:
[----:B------:R-:W-:Y:S05]  /*39b0*/  BSYNC B1 ;  /* 0x0000000000017941 */ /* 0x000fea0003800000 */
.L_x_19113:
[----:B------:R-:W-:Y:S01]  /*39c0*/  LEA R3, R0, 0x37800000, 0x17 ;  /* 0x3780000000037811 */ /* 0x000fe200078eb8ff */
[----:B------:R-:W-:-:S05]  /*39d0*/  IMAD.SHL.U32 R0, R2, 0x200000, RZ ;  /* 0x0020000002007824 */ /* 0x000fca00078e00ff */
[----:B------:R-:W-:Y:S02]  /*39e0*/  LOP3.LUT R0, R3, R0, R4, 0xfe, !PT ;  /* 0x0000000003007212 */ /* 0x000fe400078efe04 */
.L_x_19112:
[----:B------:R-:W-:Y:S05]  /*39f0*/  BSYNC B0 ;  /* 0x0000000000007941 */ /* 0x000fea0003800000 */
.L_x_19111:
[----:B------:R-:W0:Y:S02]  /*3a00*/  F2I.FTZ.TRUNC.NTZ R0, R0 ;  /* 0x0000000000007305 */ /* 0x000e24000021f100 */
[----:B0-----:R-:W-:Y:S01]  /*3a10*/  PRMT R23, R0, 0x7610, R23 ;  /* 0x0000761000177816 */ /* 0x001fe20000000017 */
[----:B------:R-:W-:Y:S05]  /*3a20*/  BRA `(.L_x_19087) ;  /* 0x0000029000007947 */ /* 0x000fea0003800000 */
.L_x_19104:
        /* <DEDUP_REMOVED lines=14> */
.L_x_19118:
[----:B------:R-:W-:Y:S05]  /*3b10*/  BSYNC B0 ;  /* 0x0000000000007941 */ /* 0x000fea0003800000 */
.L_x_19117:
[----:B------:R-:W0:Y:S02]  /*3b20*/  F2I.FTZ.TRUNC.NTZ R0, R0 ;  /* 0x0000000000007305 */ /* 0x000e24000021f100 */
[----:B0-----:R-:W-:Y:S01]  /*3b30*/  PRMT R23, R0, 0x7610, R23 ;  /* 0x0000761000177816 */ /* 0x001fe20000000017 */
[----:B------:R-:W-:Y:S05]  /*3b40*/  BRA `(.L_x_19087) ;  /* 0x0000017000007947 */ /* 0x000fea0003800000 */
.L_x_19092:
        /* <DEDUP_REMOVED lines=20> */
.L_x_19116:
[----:B------:R0:W5:Y:S01]  /*3c90*/  LDG.E.U8 R23, [R2.64] ;  /* 0x0000002402177981 */ /* 0x000162000c1e1100 */
[----:B------:R-:W-:Y:S05]  /*3ca0*/  BRA `(.L_x_19087) ;  /* 0x0000001000007947 */ /* 0x000fea0003800000 */
.L_x_19115:
[----:B------:R0:W5:Y:S02]  /*3cb0*/  LDG.E.U8 R23, [R2.64] ;  /* 0x0000002402177981 */ /* 0x000164000c1e1100 */
.L_x_19087:
[----:B------:R-:W-:Y:S05]  /*3cc0*/  BSYNC B6 ;  /* 0x0000000000067941 */ /* 0x000fea0003800000 */
.L_x_19086:
        /* <DEDUP_REMOVED lines=20> */
[----:B01234-:R-:W-:Y:S05]  /*3e10*/  CALL.REL.NOINC `($__internal_43_$__cuda_sm20_dblrcp_rn_slowpath_v3) ;  /* 0x0000466000007944 */ /* 0x01ffea0003c00000 */
.L_x_19122:
[----:B------:R-:W-:Y:S05]  /*3e20*/  BSYNC B1 ;  /* 0x0000000000017941 */ /* 0x000fea0003800000 */
.L_x_19121:
[----:B-1--4-:R1:W4:Y:S02]  /*3e30*/  F2I.F64.TRUNC R0, R8 ;  /* 0x0000000800007311 */ /* 0x012324000030d100 */
.L_x_19120:
[----:B------:R-:W-:Y:S05]  /*3e40*/  BSYNC B0 ;  /* 0x0000000000007941 */ /* 0x000fea0003800000 */
.L_x_19119:
        /* <DEDUP_REMOVED lines=20> */
[----:B01234-:R-:W-:Y:S05]  /*3f90*/  CALL.REL.NOINC `($__internal_43_$__cuda_sm20_dblrcp_rn_slowpath_v3) ;  /* 0x000044e000007944 */ /* 0x01ffea0003c00000 */
.L_x_19126:
[----:B------:R-:W-:Y:S05]  /*3fa0*/  BSYNC B1 ;  /* 0x0000000000017941 */ /* 0x000fea0003800000 */
.L_x_19125:
[----:B-1----:R1:W0:Y:S02]  /*3fb0*/  F2I.F64.TRUNC R19, R8 ;  /* 0x0000000800137311 */ /* 0x002224000030d100 */
.L_x_19124:
[----:B------:R-:W-:Y:S05]  /*3fc0*/  BSYNC B0 ;  /* 0x0000000000007941 */ /* 0x000fea0003800000 */
.L_x_19123:
        /* <DEDUP_REMOVED lines=20> */
[----:B01-34-:R-:W-:Y:S05]  /*4110*/  CALL.REL.NOINC `($__internal_43_$__cuda_sm20_dblrcp_rn_slowpath_v3) ;  /* 0x0000436000007944 */ /* 0x01bfea0003c00000 */
.L_x_19130:
[----:B------:R-:W-:Y:S05]  /*4120*/  BSYNC B1 ;  /* 0x0000000000017941 */ /* 0x000fea0003800000 */
.L_x_19129:
[----:B-1----:R1:W2:Y:S02]  /*4130*/  F2I.F64.TRUNC R22, R8 ;  /* 0x0000000800167311 */ /* 0x0022a4000030d100 */
.L_x_19128:
[----:B------:R-:W-:Y:S05]  /*4140*/  BSYNC B0 ;  /* 0x0000000000007941 */ /* 0x000fea0003800000 */
.L_x_19127:
        /* <DEDUP_REMOVED lines=21> */
.L_x_19134:
[----:B------:R-:W-:Y:S05]  /*42a0*/  BSYNC B1 ;  /* 0x0000000000017941 */ /* 0x000fea0003800000 */
.L_x_19133:
[----:B-1----:R1:W3:Y:S02]  /*42b0*/  F2I.F64.TRUNC R23, R8 ;  /* 0x0000000800177311 */ /* 0x0022e4000030d100 */
.L_x_19132:
[----:B------:R-:W-:Y:S05]  /*42c0*/  BSYNC B0 ;  /* 0x0000000000007941 */ /* 0x000fea0003800000 */
.L_x_19131:
        /* <DEDUP_REMOVED lines=23> */
.L_x_19140:
[----:B----4-:R0:W-:Y:S01]  /*4440*/  STG.E.U8 [R8.64], R0 ;  /* 0x0000000008007986 */ /* 0x0101e2000c101124 */
[----:B------:R-:W-:Y:S01]  /*4450*/  IMAD.MOV.U32 R2, RZ, RZ, R18 ;  /* 0x000000ffff027224 */ /* 0x000fe200078e0012 */
[----:B------:R-:W-:Y:S05]  /*4460*/  BRA `(.L_x_19136) ;  /* 0x00000ff000007947 */ /* 0x000fea0003800000 */
.L_x_19139:
[----:B------:R-:W-:-:S13]  /*4470*/  ISETP.NE.AND P0, PT, R2, 0x2, PT ;  /* 0x000000020200780c */ /* 0x000fda0003f05270 */
[----:B------:R-:W-:Y:S05]  /*4480*/  @!P0 BRA `(.L_x_19142) ;  /* 0x0000010000008947 */ /* 0x000fea0003800000 */
[----:B------:R-:W-:-:S13]  /*4490*/  ISETP.NE.AND P0, PT, R2, 0x3, PT ;  /* 0x000000030200780c */ /* 0x000fda0003f05270 */
[----:B------:R-:W-:Y:S05]  /*44a0*/  @!P0 BRA `(.L_x_19143) ;  /* 0x0000009000008947 */ /* 0x000fea0003800000 */
[----:B------:R-:W-:-:S13]  /*44b0*/  ISETP.NE.AND P0, PT, R2, 0x4, PT ;  /* 0x000000040200780c */ /* 0x000fda0003f05270 */
[----:B------:R-:W-:Y:S05]  /*44c0*/  @P0 BRA `(.L_x_19141) ;  /* 0x00000d9000000947 */ /* 0x000fea0003800000 */
[----:B----4-:R-:W-:Y:S01]  /*44d0*/  LOP3.LUT R0, R0, 0xffff, RZ, 0xc0, !PT ;  /* 0x0000ffff00007812 */ /* 0x010fe200078ec0ff */
[----:B------:R-:W-:-:S03]  /*44e0*/  IMAD.MOV.U32 R2, RZ, RZ, R18 ;  /* 0x000000ffff027224 */ /* 0x000fc600078e0012 */
[----:B------:R-:W-:-:S05]  /*44f0*/  PRMT R0, R0, 0x8880, RZ ;  /* 0x0000888000007816 */ /* 0x000fca00000000ff */
[----:B------:R-:W-:-:S05]  /*4500*/  IMAD.MOV.U32 R4, RZ, RZ, R0 ;  /* 0x000000ffff047224 */ /* 0x000fca00078e0000 */
[----:B------:R-:W-:-:S05]  /*4510*/  SHF.R.S32.HI R5, RZ, 0x1f, R4 ;  /* 0x0000001fff057819 */ /* 0x000fca0000011404 */
[----:B------:R0:W-:Y:S01]  /*4520*/  STG.E.64 [R8.64], R4 ;  /* 0x0000000408007986 */ /* 0x0001e2000c101b24 */
[----:B------:R-:W-:Y:S05]  /*4530*/  BRA `(.L_x_19136) ;  /* 0x00000f2000007947 */ /* 0x000fea0003800000 */
.L_x_19143:
[----:B----4-:R-:W-:Y:S01]  /*4540*/  LOP3.LUT R0, R0, 0xffff, RZ, 0xc0, !PT ;  /* 0x0000ffff00007812 */ /* 0x010fe200078ec0ff */
[----:B------:R-:W-:-:S03]  /*4550*/  IMAD.MOV.U32 R2, RZ, RZ, R18 ;  /* 0x000000ffff027224 */ /* 0x000fc600078e0012 */
[----:B------:R-:W-:-:S05]  /*4560*/  PRMT R3, R0, 0x8880, RZ ;  /* 0x0000888000037816 */ /* 0x000fca00000000ff */
[----:B------:R0:W-:Y:S01]  /*4570*/  STG.E [R8.64], R3 ;  /* 0x0000000308007986 */ /* 0x0001e2000c101924 */
[----:B------:R-:W-:Y:S05]  /*4580*/  BRA `(.L_x_19136) ;  /* 0x00000ed000007947 */ /* 0x000fea0003800000 */
.L_x_19142:
[----:B----4-:R-:W-:Y:S01]  /*4590*/  PRMT R3, R0, 0x8880, RZ ;  /* 0x0000888000037816 */ /* 0x010fe200000000ff */
[----:B------:R-:W-:-:S03]  /*45a0*/  IMAD.MOV.U32 R2, RZ, RZ, R18 ;  /* 0x000000ffff027224 */ /* 0x000fc600078e0012 */
[----:B------:R-:W-:-:S05]  /*45b0*/  PRMT R3, R3, 0x7710, RZ ;  /* 0x0000771003037816 */ /* 0x000fca00000000ff */
[----:B------:R0:W-:Y:S01]  /*45c0*/  STG.E.U16 [R8.64], R3 ;  /* 0x0000000308007986 */ /* 0x0001e2000c101524 */
[----:B------:R-:W-:Y:S05]  /*45d0*/  BRA `(.L_x_19136) ;  /* 0x00000e8000007947 */ /* 0x000fea0003800000 */
.L_x_19138:
[----:B------:R-:W-:-:S13]  /*45e0*/  ISETP.GT.AND P0, PT, R2, 0x6, PT ;  /* 0x000000060200780c */ /* 0x000fda0003f04270 */
[----:B------:R-:W-:Y:S05]  /*45f0*/  @P0 BRA `(.L_x_19144) ;  /* 0x000000e000000947 */ /* 0x000fea0003800000 */
[----:B------:R-:W-:-:S13]  /*4600*/  ISETP.NE.AND P0, PT, R2, 0x5, PT ;  /* 0x000000050200780c */ /* 0x000fda0003f05270 */
[----:B------:R-:W-:Y:S05]  /*4610*/  @!P0 BRA `(.L_x_19145) ;  /* 0x0000006000008947 */ /* 0x000fea0003800000 */
[----:B------:R-:W-:-:S13]  /*4620*/  ISETP.NE.AND P0, PT, R2, 0x6, PT ;  /* 0x000000060200780c */ /* 0x000fda0003f05270 */
[----:B------:R-:W-:Y:S05]  /*4630*/  @P0 BRA `(.L_x_19141) ;  /* 0x00000c2000000947 */ /* 0x000fea0003800000 */
[----:B----4-:R-:W0:Y:S01]  /*4640*/  I2F.S8 R3, R0 ;  /* 0x0000000000037306 */ /* 0x010e220000001400 */
[----:B------:R-:W-:Y:S01]  /*4650*/  IMAD.MOV.U32 R2, RZ, RZ, R18 ;  /* 0x000000ffff027224 */ /* 0x000fe200078e0012 */
[----:B0-----:R0:W-:Y:S01]  /*4660*/  STG.E [R8.64], R3 ;  /* 0x0000000308007986 */ /* 0x0011e2000c101924 */
[----:B------:R-:W-:Y:S05]  /*4670*/  BRA `(.L_x_19136) ;  /* 0x00000de000007947 */ /* 0x000fea0003800000 */
.L_x_19145:
[----:B----4-:R-:W0:Y:S02]  /*4680*/  I2F.S8 R2, R0 ;  /* 0x0000000000027306 */ /* 0x010e240000001400 */
[----:B0-----:R-:W-:-:S04]  /*4690*/  F2FP.PACK_AB R2, RZ, R2 ;  /* 0x00000002ff02723e */ /* 0x001fc800000000ff */
[----:B------:R-:W-:Y:S01]  /*46a0*/  PRMT R4, R2, 0x7610, R4 ;  /* 0x0000761002047816 */ /* 0x000fe20000000004 */
[----:B------:R-:W-:-:S04]  /*46b0*/  IMAD.MOV.U32 R2, RZ, RZ, R18 ;  /* 0x000000ffff027224 */ /* 0x000fc800078e0012 */
[----:B------:R0:W-:Y:S01]  /*46c0*/  STG.E.U16 [R8.64], R4 ;  /* 0x0000000408007986 */ /* 0x0001e2000c101524 */
[----:B------:R-:W-:Y:S05]  /*46d0*/  BRA `(.L_x_19136) ;  /* 0x00000d8000007947 */ /* 0x000fea0003800000 */
.L_x_19144:
[----:B------:R-:W-:-:S13]  /*46e0*/  ISETP.NE.AND P0, PT, R2, 0x7, PT ;  /* 0x000000070200780c */ /* 0x000fda0003f05270 */
[----:B------:R-:W-:Y:S05]  /*46f0*/  @!P0 BRA `(.L_x_19146) ;  /* 0x000000f000008947 */ /* 0x000fea0003800000 */
[----:B------:R-:W-:-:S13]  /*4700*/  ISETP.NE.AND P0, PT, R2, 0x8, PT ;  /* 0x000000080200780c */ /* 0x000fda0003f05270 */
[----:B------:R-:W-:Y:S05]  /*4710*/  @!P0 BRA `(.L_x_19147) ;  /* 0x0000007000008947 */ /* 0x000fea0003800000 */
[----:B------:R-:W-:-:S13]  /*4720*/  ISETP.NE.AND P0, PT, R2, 0x9, PT ;  /* 0x000000090200780c */ /* 0x000fda0003f05270 */
[----:B------:R-:W-:Y:S05]  /*4730*/  @P0 BRA `(.L_x_19141) ;  /* 0x00000b2000000947 */ /* 0x000fea0003800000 */
[----:B----4-:R-:W0:Y:S01]  /*4740*/  I2F.S8 R4, R0 ;  /* 0x0000000000047306 */ /* 0x010e220000001400 */
[----:B------:R-:W-:Y:S02]  /*4750*/  IMAD.MOV.U32 R5, RZ, RZ, RZ ;  /* 0x000000ffff057224 */ /* 0x000fe400078e00ff */
[----:B------:R-:W-:-:S03]  /*4760*/  IMAD.MOV.U32 R2, RZ, RZ, R18 ;  /* 0x000000ffff027224 */ /* 0x000fc600078e0012 */
[----:B0-----:R0:W-:Y:S01]  /*4770*/  STG.E.64 [R8.64], R4 ;  /* 0x0000000408007986 */ /* 0x0011e2000c101b24 */
[----:B------:R-:W-:Y:S05]  /*4780*/  BRA `(.L_x_19136) ;  /* 0x00000cd000007947 */ /* 0x000fea0003800000 */
.L_x_19147:
[----:B----4-:R-:W0:Y:S01]  /*4790*/  I2F.S8 R0, R0 ;  /* 0x0000000000007306 */ /* 0x010e220000001400 */
[----:B------:R-:W-:Y:S01]  /*47a0*/  IMAD.MOV.U32 R2, RZ, RZ, R18 ;  /* 0x000000ffff027224 */ /* 0x000fe200078e0012 */
[----:B0-----:R-:W-:-:S04]  /*47b0*/  F2FP.PACK_AB R3, RZ, R0 ;  /* 0x00000000ff03723e */ /* 0x001fc800000000ff */
[----:B------:R-:W-:-:S05]  /*47c0*/  PRMT R3, R3, 0x5410, RZ ;  /* 0x0000541003037816 */ /* 0x000fca00000000ff */
[----:B------:R0:W-:Y:S01]  /*47d0*/  STG.E [R8.64], R3 ;  /* 0x0000000308007986 */ /* 0x0001e2000c101924 */
[----:B------:R-:W-:Y:S05]  /*47e0*/  BRA `(.L_x_19136) ;  /* 0x00000c7000007947 */ /* 0x000fea0003800000 */
.L_x_19146:
[----:B----4-:R-:W-:Y:S01]  /*47f0*/  PRMT R4, R0, 0x8880, RZ ;  /* 0x0000888000047816 */ /* 0x010fe200000000ff */
[----:B------:R-:W-:-:S03]  /*4800*/  IMAD.MOV.U32 R2, RZ, RZ, R18 ;  /* 0x000000ffff027224 */ /* 0x000fc600078e0012 */
[----:B------:R-:W-:-:S06]  /*4810*/  PRMT R4, R4, 0x7710, RZ ;  /* 0x0000771004047816 */ /* 0x000fcc00000000ff */
[----:B------:R-:W0:Y:S02]  /*4820*/  I2F.F64.S16 R4, R4 ;  /* 0x0000000400047312 */ /* 0x000e240000101c00 */
[----:B0-----:R0:W-:Y:S01]  /*4830*/  STG.E.64 [R8.64], R4 ;  /* 0x0000000408007986 */ /* 0x0011e2000c101b24 */
[----:B------:R-:W-:Y:S05]  /*4840*/  BRA `(.L_x_19136) ;  /* 0x00000c1000007947 */ /* 0x000fea0003800000 */
.L_x_19137:
        /* <DEDUP_REMOVED lines=8> */
[----:B----4-:R-:W-:Y:S01]  /*48d0*/  LOP3.LUT P0, RZ, R0, 0xff, RZ, 0xc0, !PT ;  /* 0x000000ff00ff7812 */ /* 0x010fe2000780c0ff */
[----:B------:R-:W-:-:S03]  /*48e0*/  IMAD.MOV.U32 R2, RZ, RZ, R18 ;  /* 0x000000ffff027224 */ /* 0x000fc600078e0012 */
[----:B------:R-:W-:-:S05]  /*48f0*/  SEL R3, RZ, 0x1, !P0 ;  /* 0x00000001ff037807 */ /* 0x000fca0004000000 */
[----:B------:R0:W-:Y:S01]  /*4900*/  STG.E.U8 [R8.64], R3 ;  /* 0x0000000308007986 */ /* 0x0001e2000c101124 */
[----:B------:R-:W-:Y:S05]  /*4910*/  BRA `(.L_x_19136) ;  /* 0x00000b4000007947 */ /* 0x000fea0003800000 */
.L_x_19150:
[----:B----4-:R-:W-:Y:S01]  /*4920*/  PRMT R4, R0, 0x8880, RZ ;  /* 0x0000888000047816 */ /* 0x010fe200000000ff */
[----:B------:R-:W-:Y:S01]  /*4930*/  CS2R R6, SRZ ;  /* 0x0000000000067805 */ /* 0x000fe2000001ff00 */
[----:B------:R-:W-:Y:S02]  /*4940*/  IMAD.MOV.U32 R2, RZ, RZ, R18 ;  /* 0x000000ffff027224 */ /* 0x000fe400078e0012 */
[----:B------:R-:W-:-:S06]  /*4950*/  PRMT R4, R4, 0x7710, RZ ;  /* 0x0000771004047816 */ /* 0x000fcc00000000ff */
[----:B------:R-:W0:Y:S02]  /*4960*/  I2F.F64.S16 R4, R4 ;  /* 0x0000000400047312 */ /* 0x000e240000101c00 */
[----:B0-----:R0:W-:Y:S01]  /*4970*/  STG.E.128 [R8.64], R4 ;  /* 0x0000000408007986 */ /* 0x0011e2000c101d24 */
[----:B------:R-:W-:Y:S05]  /*4980*/  BRA `(.L_x_19136) ;  /* 0x00000ad000007947 */ /* 0x000fea0003800000 */
.L_x_19149:
[----:B------:R-:W-:-:S13]  /*4990*/  ISETP.NE.AND P0, PT, R2, 0xf, PT ;  /* 0x0000000f0200780c */ /* 0x000fda0003f05270 */
[----:B------:R-:W-:Y:S05]  /*49a0*/  @!P0 BRA `(.L_x_19151) ;  /* 0x000002f000008947 */ /* 0x000fea0003800000 */
[----:B------:R-:W-:-:S13]  /*49b0*/  ISETP.NE.AND P0, PT, R2, 0x17, PT ;  /* 0x000000170200780c */ /* 0x000fda0003f05270 */
[----:B------:R-:W-:Y:S05]  /*49c0*/  @!P0 BRA `(.L_x_19152) ;  /* 0x0000016000008947 */ /* 0x000fea0003800000 */
[----:B------:R-:W-:-:S13]  /*49d0*/  ISETP.NE.AND P0, PT, R2, 0x18, PT ;  /* 0x000000180200780c */ /* 0x000fda0003f05270 */
[----:B------:R-:W-:Y:S05]  /*49e0*/  @P0 BRA `(.L_x_19141) ;  /* 0x0000087000000947 */ /* 0x000fea0003800000 */
[----:B----4-:R-:W0:Y:S01]  /*49f0*/  I2F.S8 R5, R0 ;  /* 0x0000000000057306 */ /* 0x010e220000001400 */
        /* <DEDUP_REMOVED lines=14> */
.L_x_19154:
[----:B------:R-:W-:Y:S05]  /*4ae0*/  BSYNC B0 ;  /* 0x0000000000007941 */ /* 0x000fea0003800000 */
.L_x_19153:
[----:B------:R-:W-:Y:S01]  /*4af0*/  LOP3.LUT R3, R2, R3, RZ, 0xfc, !PT ;  /* 0x0000000302037212 */ /* 0x000fe200078efcff */
[----:B------:R-:W-:-:S04]  /*4b00*/  IMAD.MOV.U32 R2, RZ, RZ, R18 ;  /* 0x000000ffff027224 */ /* 0x000fc800078e0012 */
[----:B------:R0:W-:Y:S01]  /*4b10*/  STG.E.U8 [R8.64], R3 ;  /* 0x0000000308007986 */ /* 0x0001e2000c101124 */
[----:B------:R-:W-:Y:S05]  /*4b20*/  BRA `(.L_x_19136) ;  /* 0x0000093000007947 */ /* 0x000fea0003800000 */
.L_x_19152:
[----:B----4-:R-:W0:Y:S01]  /*4b30*/  I2F.S8 R3, R0 ;  /* 0x0000000000037306 */ /* 0x010e220000001400 */
        /* <DEDUP_REMOVED lines=12> */
.L_x_19156:
[----:B------:R-:W-:Y:S01]  /*4c00*/  IMAD.MOV.U32 R0, RZ, RZ, 0x7f ;  /* 0x0000007fff007424 */ /* 0x000fe200078e00ff */
[----:B------:R-:W-:-:S04]  /*4c10*/  ISETP.GT.U32.AND P0, PT, R2, 0x7f800000, PT ;  /* 0x7f8000000200780c */ /* 0x000fc80003f04070 */
[----:B------:R-:W-:-:S04]  /*4c20*/  SEL R0, R0, 0x7c, P0 ;  /* 0x0000007c00007807 */ /* 0x000fc80000000000 */
.L_x_19157:
[----:B------:R-:W-:Y:S05]  /*4c30*/  BSYNC B0 ;  /* 0x0000000000007941 */ /* 0x000fea0003800000 */
.L_x_19155:
[----:B------:R-:W-:-:S04]  /*4c40*/  LOP3.LUT R2, R3, 0x80000000, RZ, 0xc0, !PT ;  /* 0x8000000003027812 */ /* 0x000fc800078ec0ff */
[----:B------:R-:W-:Y:S01]  /*4c50*/  SHF.R.U32.HI R3, RZ, 0x18, R2 ;  /* 0x00000018ff037819 */ /* 0x000fe20000011602 */
[----:B------:R-:W-:-:S03]  /*4c60*/  IMAD.MOV.U32 R2, RZ, RZ, R18 ;  /* 0x000000ffff027224 */ /* 0x000fc600078e0012 */
[----:B------:R-:W-:-:S05]  /*4c70*/  LOP3.LUT R3, R0, R3, RZ, 0xfc, !PT ;  /* 0x0000000300037212 */ /* 0x000fca00078efcff */
[----:B------:R0:W-:Y:S01]  /*4c80*/  STG.E.U8 [R8.64], R3 ;  /* 0x0000000308007986 */ /* 0x0001e2000c101124 */
[----:B------:R-:W-:Y:S05]  /*4c90*/  BRA `(.L_x_19136) ;  /* 0x000007c000007947 */ /* 0x000fea0003800000 */
.L_x_19151:
[----:B----4-:R-:W0:Y:S02]  /*4ca0*/  I2F.S8 R2, R0 ;  /* 0x0000000000027306 */ /* 0x010e240000001400 */
[----:B0-----:R-:W-:-:S04]  /*4cb0*/  F2FP.BF16.PACK_AB R2, RZ, R2 ;  /* 0x00000002ff02723e */ /* 0x001fc800000010ff */
[----:B------:R-:W-:Y:S01]  /*4cc0*/  PRMT R4, R2, 0x7610, R4 ;  /* 0x0000761002047816 */ /* 0x000fe20000000004 */
[----:B------:R-:W-:-:S04]  /*4cd0*/  IMAD.MOV.U32 R2, RZ, RZ, R18 ;  /* 0x000000ffff027224 */ /* 0x000fc800078e0012 */
[----:B------:R0:W-:Y:S01]  /*4ce0*/  STG.E.U16 [R8.64], R4 ;  /* 0x0000000408007986 */ /* 0x0001e2000c101524 */
[----:B------:R-:W-:Y:S05]  /*4cf0*/  BRA `(.L_x_19136) ;  /* 0x0000076000007947 */ /* 0x000fea0003800000 */
.L_x_19148:
        /* <DEDUP_REMOVED lines=8> */
[----:B----4-:R-:W-:Y:S01]  /*4d80*/  PRMT R3, R0, 0x8880, RZ ;  /* 0x0000888000037816 */ /* 0x010fe200000000ff */
[----:B------:R-:W-:-:S03]  /*4d90*/  IMAD.MOV.U32 R2, RZ, RZ, R18 ;  /* 0x000000ffff027224 */ /* 0x000fc600078e0012 */
[----:B------:R-:W-:-:S05]  /*4da0*/  PRMT R3, R3, 0x7710, RZ ;  /* 0x0000771003037816 */ /* 0x000fca00000000ff */
[----:B------:R0:W-:Y:S01]  /*4db0*/  STG.E.U16 [R8.64], R3 ;  /* 0x0000000308007986 */ /* 0x0001e2000c101524 */
[----:B------:R-:W-:Y:S05]  /*4dc0*/  BRA `(.L_x_19136) ;  /* 0x0000069000007947 */ /* 0x000fea0003800000 */
.L_x_19160:
[----:B----4-:R-:W0:Y:S01]  /*4dd0*/  I2F.S8 R3, R0 ;  /* 0x0000000000037306 */ /* 0x010e220000001400 */
        /* <DEDUP_REMOVED lines=16> */
.L_x_19163:
[----:B------:R-:W-:-:S04]  /*4ee0*/  LOP3.LUT R2, R3, 0x80000000, RZ, 0xc0, !PT ;  /* 0x8000000003027812 */ /* 0x000fc800078ec0ff */
[----:B------:R-:W-:-:S04]  /*4ef0*/  SHF.R.U32.HI R3, RZ, 0x18, R2 ;  /* 0x00000018ff037819 */ /* 0x000fc80000011602 */
[----:B------:R-:W-:-:S04]  /*4f00*/  LOP3.LUT R0, R0, R3, RZ, 0xfc, !PT ;  /* 0x0000000300007212 */ /* 0x000fc800078efcff */
[----:B------:R-:W-:Y:S02]  /*4f10*/  PRMT R4, R0, 0x7610, R4 ;  /* 0x0000761000047816 */ /* 0x000fe40000000004 */
.L_x_19162:
[----:B------:R-:W-:Y:S05]  /*4f20*/  BSYNC B0 ;  /* 0x0000000000007941 */ /* 0x000fea0003800000 */
.L_x_19161:
[----:B------:R0:W-:Y:S01]  /*4f30*/  STG.E.U8 [R8.64], R4 ;  /* 0x0000000408007986 */ /* 0x0001e2000c101124 */
[----:B------:R-:W-:Y:S01]  /*4f40*/  IMAD.MOV.U32 R2, RZ, RZ, R18 ;  /* 0x000000ffff027224 */ /* 0x000fe200078e0012 */
[----:B------:R-:W-:Y:S05]  /*4f50*/  BRA `(.L_x_19136) ;  /* 0x0000050000007947 */ /* 0x000fea0003800000 */
.L_x_19159:
        /* <DEDUP_REMOVED lines=17> */
.L_x_19166:
[----:B------:R-:W-:-:S04]  /*5070*/  LOP3.LUT R2, R3, 0x80000000, RZ, 0xc0, !PT ;  /* 0x8000000003027812 */ /* 0x000fc800078ec0ff */
[----:B------:R-:W-:-:S04]  /*5080*/  SHF.R.U32.HI R3, RZ, 0x18, R2 ;  /* 0x00000018ff037819 */ /* 0x000fc80000011602 */
[----:B------:R-:W-:-:S04]  /*5090*/  LOP3.LUT R0, R0, R3, RZ, 0xfc, !PT ;  /* 0x0000000300007212 */ /* 0x000fc800078efcff */
[----:B------:R-:W-:Y:S02]  /*50a0*/  PRMT R4, R0, 0x7610, R4 ;  /* 0x0000761000047816 */ /* 0x000fe40000000004 */
.L_x_19165:
[----:B------:R-:W-:Y:S05]  /*50b0*/  BSYNC B0 ;  /* 0x0000000000007941 */ /* 0x000fea0003800000 */
.L_x_19164:
[----:B------:R0:W-:Y:S01]  /*50c0*/  STG.E.U8 [R8.64], R4 ;  /* 0x0000000408007986 */ /* 0x0001e2000c101124 */
[----:B------:R-:W-:Y:S01]  /*50d0*/  IMAD.MOV.U32 R2, RZ, RZ, R18 ;  /* 0x000000ffff027224 */ /* 0x000fe200078e0012 */
[----:B------:R-:W-:Y:S05]  /*50e0*/  BRA `(.L_x_19136) ;  /* 0x0000037000007947 */ /* 0x000fea0003800000 */
.L_x_19158:
[----:B------:R-:W-:-:S13]  /*50f0*/  ISETP.NE.AND P0, PT, R2, 0x1c, PT ;  /* 0x0000001c0200780c */ /* 0x000fda0003f05270 */
[----:B------:R-:W-:Y:S05]  /*5100*/  @!P0 BRA `(.L_x_19167) ;  /* 0x0000031000008947 */ /* 0x000fea0003800000 */
[----:B------:R-:W-:-:S13]  /*5110*/  ISETP.NE.AND P0, PT, R2, 0x1d, PT ;  /* 0x0000001d0200780c */ /* 0x000fda0003f05270 */
[----:B------:R-:W-:Y:S05]  /*5120*/  @!P0 BRA `(.L_x_19168) ;  /* 0x0000028000008947 */ /* 0x000fea0003800000 */
[----:B------:R-:W-:-:S13]  /*5130*/  ISETP.NE.AND P0, PT, R2, 0x2c, PT ;  /* 0x0000002c0200780c */ /* 0x000fda0003f05270 */
[----:B------:R-:W-:Y:S05]  /*5140*/  @P0 BRA `(.L_x_19141) ;  /* 0x0000011000000947 */ /* 0x000fea0003800000 */
[----:B----4-:R-:W0:Y:S01]  /*5150*/  I2F.S8 R0, R0 ;  /* 0x0000000000007306 */ /* 0x010e220000001400 */
        /* <DEDUP_REMOVED lines=16> */
.L_x_19141:
        /* <DEDUP_REMOVED lines=21> */
.L_x_19168:
[----:B----4-:R-:W-:Y:S01]  /*53b0*/  LOP3.LUT R0, R0, 0xffff, RZ, 0xc0, !PT ;  /* 0x0000ffff00007812 */ /* 0x010fe200078ec0ff */
[----:B------:R-:W-:-:S03]  /*53c0*/  IMAD.MOV.U32 R2, RZ, RZ, R18 ;  /* 0x000000ffff027224 */ /* 0x000fc600078e0012 */
[----:B------:R-:W-:-:S05]  /*53d0*/  PRMT R0, R0, 0x8880, RZ ;  /* 0x0000888000007816 */ /* 0x000fca00000000ff */
[----:B------:R-:W-:-:S05]  /*53e0*/  IMAD.MOV.U32 R4, RZ, RZ, R0 ;  /* 0x000000ffff047224 */ /* 0x000fca00078e0000 */
[----:B------:R-:W-:-:S05]  /*53f0*/  SHF.R.S32.HI R5, RZ, 0x1f, R4 ;  /* 0x0000001fff057819 */ /* 0x000fca0000011404 */
[----:B------:R0:W-:Y:S01]  /*5400*/  STG.E.64 [R8.64], R4 ;  /* 0x0000000408007986 */ /* 0x0001e2000c101b24 */
[----:B------:R-:W-:Y:S05]  /*5410*/  BRA `(.L_x_19136) ;  /* 0x0000004000007947 */ /* 0x000fea0003800000 */
.L_x_19167:
[----:B----4-:R-:W-:Y:S01]  /*5420*/  LOP3.LUT R0, R0, 0xffff, RZ, 0xc0, !PT ;  /* 0x0000ffff00007812 */ /* 0x010fe200078ec0ff */
[----:B------:R-:W-:-:S03]  /*5430*/  IMAD.MOV.U32 R2, RZ, RZ, R18 ;  /* 0x000000ffff027224 */ /* 0x000fc600078e0012 */
[----:B------:R-:W-:-:S05]  /*5440*/  PRMT R3, R0, 0x8880, RZ ;  /* 0x0000888000037816 */ /* 0x000fca00000000ff */
[----:B------:R0:W-:Y:S02]  /*5450*/  STG.E [R8.64], R3 ;  /* 0x0000000308007986 */ /* 0x0001e4000c101924 */
.L_x_19136:
[----:B------:R-:W-:Y:S05]  /*5460*/  BSYNC B6 ;  /* 0x0000000000067941 */ /* 0x000fea0003800000 */
.L_x_19135:
        /* <DEDUP_REMOVED lines=21> */
.L_x_19174:
[----:B------:R0:W-:Y:S01]  /*55c0*/  STG.E.U8 [R8.64], R19 ;  /* 0x0000001308007986 */ /* 0x0001e2000c101124 */
[----:B------:R-:W-:Y:S05]  /*55d0*/  BRA `(.L_x_19176) ;  /* 0x00000e9000007947 */ /* 0x000fea0003800000 */
.L_x_19173:
        /* <DEDUP_REMOVED lines=12> */
.L_x_19178:
[----:B------:R-:W-:-:S04]  /*56a0*/  LOP3.LUT R19, R19, 0xffff, RZ, 0xc0, !PT ;  /* 0x0000ffff13137812 */ /* 0x000fc800078ec0ff */
[----:B------:R-:W-:-:S05]  /*56b0*/  PRMT R3, R19, 0x8880, RZ ;  /* 0x0000888013037816 */ /* 0x000fca00000000ff */
[----:B------:R0:W-:Y:S01]  /*56c0*/  STG.E [R8.64], R3 ;  /* 0x0000000308007986 */ /* 0x0001e2000c101924 */
[----:B------:R-:W-:Y:S05]  /*56d0*/  BRA `(.L_x_19176) ;  /* 0x00000d9000007947 */ /* 0x000fea0003800000 */
.L_x_19177:
[----:B------:R-:W-:-:S04]  /*56e0*/  PRMT R3, R19, 0x8880, RZ ;  /* 0x0000888013037816 */ /* 0x000fc800000000ff */
[----:B------:R-:W-:-:S05]  /*56f0*/  PRMT R3, R3, 0x7710, RZ ;  /* 0x0000771003037816 */ /* 0x000fca00000000ff */
[----:B------:R0:W-:Y:S01]  /*5700*/  STG.E.U16 [R8.64], R3 ;  /* 0x0000000308007986 */ /* 0x0001e2000c101524 */
[----:B------:R-:W-:Y:S05]  /*5710*/  BRA `(.L_x_19176) ;  /* 0x00000d5000007947 */ /* 0x000fea0003800000 */
.L_x_19172:
        /* <DEDUP_REMOVED lines=9> */
.L_x_19180:
[----:B------:R-:W0:Y:S02]  /*57b0*/  I2F.S8 R0, R19 ;  /* 0x0000001300007306 */ /* 0x000e240000001400 */
[----:B0-----:R-:W-:-:S05]  /*57c0*/  F2FP.PACK_AB R0, RZ, R0 ;  /* 0x00000000ff00723e */ /* 0x001fca00000000ff */
[----:B------:R0:W-:Y:S01]  /*57d0*/  STG.E.U16 [R8.64], R0 ;  /* 0x0000000008007986 */ /* 0x0001e2000c101524 */
[----:B------:R-:W-:Y:S05]  /*57e0*/  BRA `(.L_x_19176) ;  /* 0x00000c8000007947 */ /* 0x000fea0003800000 */
.L_x_19179:
        /* <DEDUP_REMOVED lines=10> */
.L_x_19182:
[----:B------:R-:W0:Y:S02]  /*5890*/  I2F.S8 R19, R19 ;  /* 0x0000001300137306 */ /* 0x000e240000001400 */
[----:B0-----:R-:W-:-:S04]  /*58a0*/  F2FP.PACK_AB R3, RZ, R19 ;  /* 0x00000013ff03723e */ /* 0x001fc800000000ff */
[----:B------:R-:W-:-:S05]  /*58b0*/  PRMT R3, R3, 0x5410, RZ ;  /* 0x0000541003037816 */ /* 0x000fca00000000ff */
[----:B------:R0:W-:Y:S01]  /*58c0*/  STG.E [R8.64], R3 ;  /* 0x0000000308007986 */ /* 0x0001e2000c101924 */
[----:B------:R-:W-:Y:S05]  /*58d0*/  BRA `(.L_x_19176) ;  /* 0x00000b9000007947 */ /* 0x000fea0003800000 */
.L_x_19181:
[----:B------:R-:W-:-:S04]  /*58e0*/  PRMT R4, R19, 0x8880, RZ ;  /* 0x0000888013047816 */ /* 0x000fc800000000ff */
[----:B------:R-:W-:-:S06]  /*58f0*/  PRMT R4, R4, 0x7710, RZ ;  /* 0x0000771004047816 */ /* 0x000fcc00000000ff */
[----:B------:R-:W0:Y:S02]  /*5900*/  I2F.F64.S16 R4, R4 ;  /* 0x0000000400047312 */ /* 0x000e240000101c00 */
[----:B0-----:R0:W-:Y:S01]  /*5910*/  STG.E.64 [R8.64], R4 ;  /* 0x0000000408007986 */ /* 0x0011e2000c101b24 */
[----:B------:R-:W-:Y:S05]  /*5920*/  BRA `(.L_x_19176) ;  /* 0x00000b4000007947 */ /* 0x000fea0003800000 */
.L_x_19171:
        /* <DEDUP_REMOVED lines=12> */
.L_x_19185:
[----:B------:R-:W-:Y:S01]  /*59f0*/  PRMT R4, R19, 0x8880, RZ ;  /* 0x0000888013047816 */ /* 0x000fe200000000ff */
[----:B------:R-:W-:-:S03]  /*5a00*/  CS2R R6, SRZ ;  /* 0x0000000000067805 */ /* 0x000fc6000001ff00 */
[----:B------:R-:W-:-:S06]  /*5a10*/  PRMT R4, R4, 0x7710, RZ ;  /* 0x0000771004047816 */ /* 0x000fcc00000000ff */
[----:B------:R-:W0:Y:S02]  /*5a20*/  I2F.F64.S16 R4, R4 ;  /* 0x0000000400047312 */ /* 0x000e240000101c00 */
[----:B0-----:R0:W-:Y:S01]  /*5a30*/  STG.E.128 [R8.64], R4 ;  /* 0x0000000408007986 */ /* 0x0011e2000c101d24 */
[----:B------:R-:W-:Y:S05]  /*5a40*/  BRA `(.L_x_19176) ;  /* 0x00000a2000007947 */ /* 0x000fea0003800000 */
.L_x_19184:
        /* <DEDUP_REMOVED lines=21> */
.L_x_19189:
[----:B------:R-:W-:Y:S05]  /*5ba0*/  BSYNC B0 ;  /* 0x0000000000007941 */ /* 0x000fea0003800000 */
.L_x_19188:
[----:B------:R-:W-:-:S05]  /*5bb0*/  LOP3.LUT R5, R0, R5, RZ, 0xfc, !PT ;  /* 0x0000000500057212 */ /* 0x000fca00078efcff */
[----:B------:R0:W-:Y:S01]  /*5bc0*/  STG.E.U8 [R8.64], R5 ;  /* 0x0000000508007986 */ /* 0x0001e2000c101124 */
[----:B------:R-:W-:Y:S05]  /*5bd0*/  BRA `(.L_x_19176) ;  /* 0x0000089000007947 */ /* 0x000fea0003800000 */
.L_x_19187:
        /* <DEDUP_REMOVED lines=13> */
.L_x_19191:
[----:B------:R-:W-:Y:S01]  /*5cb0*/  IMAD.MOV.U32 R0, RZ, RZ, 0x7f ;  /* 0x0000007fff007424 */ /* 0x000fe200078e00ff */
[----:B------:R-:W-:-:S04]  /*5cc0*/  ISETP.GT.U32.AND P0, PT, R3, 0x7f800000, PT ;  /* 0x7f8000000300780c */ /* 0x000fc80003f04070 */
[----:B------:R-:W-:-:S04]  /*5cd0*/  SEL R0, R0, 0x7c, P0 ;  /* 0x0000007c00007807 */ /* 0x000fc80000000000 */
.L_x_19192:
[----:B------:R-:W-:Y:S05]  /*5ce0*/  BSYNC B0 ;  /* 0x0000000000007941 */ /* 0x000fea0003800000 */
.L_x_19190:
[----:B------:R-:W-:-:S04]  /*5cf0*/  LOP3.LUT R3, R19, 0x80000000, RZ, 0xc0, !PT ;  /* 0x8000000013037812 */ /* 0x000fc800078ec0ff */
[----:B------:R-:W-:-:S04]  /*5d00*/  SHF.R.U32.HI R3, RZ, 0x18, R3 ;  /* 0x00000018ff037819 */ /* 0x000fc80000011603 */
[----:B------:R-:W-:-:S05]  /*5d10*/  LOP3.LUT R3, R0, R3, RZ, 0xfc, !PT ;  /* 0x0000000300037212 */ /* 0x000fca00078efcff */
[----:B------:R0:W-:Y:S01]  /*5d20*/  STG.E.U8 [R8.64], R3 ;  /* 0x0000000308007986 */ /* 0x0001e2000c101124 */
[----:B------:R-:W-:Y:S05]  /*5d30*/  BRA `(.L_x_19176) ;  /* 0x0000073000007947 */ /* 0x000fea0003800000 */
.L_x_19186:
[----:B------:R-:W0:Y:S02]  /*5d40*/  I2F.S8 R0, R19 ;  /* 0x0000001300007306 */ /* 0x000e240000001400 */
[----:B0-----:R-:W-:-:S05]  /*5d50*/  F2FP.BF16.PACK_AB R0, RZ, R0 ;  /* 0x00000000ff00723e */ /* 0x001fca00000010ff */
[----:B------:R0:W-:Y:S01]  /*5d60*/  STG.E.U16 [R8.64], R0 ;  /* 0x0000000008007986 */ /* 0x0001e2000c101524 */
[----:B------:R-:W-:Y:S05]  /*5d70*/  BRA `(.L_x_19176) ;  /* 0x000006f000007947 */ /* 0x000fea0003800000 */
.L_x_19183:
        /* <DEDUP_REMOVED lines=12> */
.L_x_19195:
        /* <DEDUP_REMOVED lines=17> */
.L_x_19198:
[----:B------:R-:W-:-:S04]  /*5f50*/  LOP3.LUT R3, R19, 0x80000000, RZ, 0xc0, !PT ;  /* 0x8000000013037812 */ /* 0x000fc800078ec0ff */
[----:B------:R-:W-:-:S04]  /*5f60*/  SHF.R.U32.HI R3, RZ, 0x18, R3 ;  /* 0x00000018ff037819 */ /* 0x000fc80000011603 */
[----:B------:R-:W-:-:S04]  /*5f70*/  LOP3.LUT R0, R0, R3, RZ, 0xfc, !PT ;  /* 0x0000000300007212 */ /* 0x000fc800078efcff */
[----:B------:R-:W-:Y:S02]  /*5f80*/  PRMT R4, R0, 0x7610, R4 ;  /* 0x0000761000047816 */ /* 0x000fe40000000004 */
.L_x_19197:
[----:B------:R-:W-:Y:S05]  /*5f90*/  BSYNC B0 ;  /* 0x0000000000007941 */ /* 0x000fea0003800000 */
.L_x_19196:
[----:B------:R0:W-:Y:S01]  /*5fa0*/  STG.E.U8 [R8.64], R4 ;  /* 0x0000000408007986 */ /* 0x0001e2000c101124 */
[----:B------:R-:W-:Y:S05]  /*5fb0*/  BRA `(.L_x_19176) ;  /* 0x000004b000007947 */ /* 0x000fea0003800000 */
.L_x_19194:
        /* <DEDUP_REMOVED lines=17> */
.L_x_19201:
[----:B------:R-:W-:-:S04]  /*60d0*/  LOP3.LUT R3, R19, 0x80000000, RZ, 0xc0, !PT ;  /* 0x8000000013037812 */ /* 0x000fc800078ec0ff */
[----:B------:R-:W-:-:S04]  /*60e0*/  SHF.R.U32.HI R3, RZ, 0x18, R3 ;  /* 0x00000018ff037819 */ /* 0x000fc80000011603 */
[----:B------:R-:W-:-:S04]  /*60f0*/  LOP3.LUT R0, R0, R3, RZ, 0xfc, !PT ;  /* 0x0000000300007212 */ /* 0x000fc800078efcff */
[----:B------:R-:W-:Y:S02]  /*6100*/  PRMT R4, R0, 0x7610, R4 ;  /* 0x0000761000047816 */ /* 0x000fe40000000004 */
.L_x_19200:
[----:B------:R-:W-:Y:S05]  /*6110*/  BSYNC B0 ;  /* 0x0000000000007941 */ /* 0x000fea0003800000 */
.L_x_19199:
[----:B------:R0:W-:Y:S01]  /*6120*/  STG.E.U8 [R8.64], R4 ;  /* 0x0000000408007986 */ /* 0x0001e2000c101124 */
[----:B------:R-:W-:Y:S05]  /*6130*/  BRA `(.L_x_19176) ;  /* 0x0000033000007947 */ /* 0x000fea0003800000 */
.L_x_19193:
        /* <DEDUP_REMOVED lines=22> */
.L_x_19175:
        /* <DEDUP_REMOVED lines=20> */
.L_x_19203:
[----:B------:R-:W-:-:S04]  /*63e0*/  LOP3.LUT R19, R19, 0xffff, RZ, 0xc0, !PT ;  /* 0x0000ffff13137812 */ /* 0x000fc800078ec0ff */
[----:B------:R-:W-:-:S05]  /*63f0*/  PRMT R19, R19, 0x8880, RZ ;  /* 0x0000888013137816 */ /* 0x000fca00000000ff */
[----:B------:R-:W-:-:S05]  /*6400*/  IMAD.MOV.U32 R4, RZ, RZ, R19 ;  /* 0x000000ffff047224 */ /* 0x000fca00078e0013 */
[----:B------:R-:W-:-:S05]  /*6410*/  SHF.R.S32.HI R5, RZ, 0x1f, R4 ;  /* 0x0000001fff057819 */ /* 0x000fca0000011404 */
[----:B------:R0:W-:Y:S01]  /*6420*/  STG.E.64 [R8.64], R4 ;  /* 0x0000000408007986 */ /* 0x0001e2000c101b24 */
[----:B------:R-:W-:Y:S05]  /*6430*/  BRA `(.L_x_19176) ;  /* 0x0000003000007947 */ /* 0x000fea0003800000 */
.L_x_19202:
[----:B------:R-:W-:-:S04]  /*6440*/  LOP3.LUT R19, R19, 0xffff, RZ, 0xc0, !PT ;  /* 0x0000ffff13137812 */ /* 0x000fc800078ec0ff */
[----:B------:R-:W-:-:S05]  /*6450*/  PRMT R3, R19, 0x8880, RZ ;  /* 0x0000888013037816 */ /* 0x000fca00000000ff */
[----:B------:R0:W-:Y:S02]  /*6460*/  STG.E [R8.64], R3 ;  /* 0x0000000308007986 */ /* 0x0001e4000c101924 */
.L_x_19176:
        /* <DEDUP_REMOVED lines=21> */
.L_x_19207:
[----:B--2---:R0:W-:Y:S01]  /*65c0*/  STG.E.U8 [R8.64], R22 ;  /* 0x0000001608007986 */ /* 0x0041e2000c101124 */
[----:B------:R-:W-:Y:S05]  /*65d0*/  BRA `(.L_x_19209) ;  /* 0x00000e9000007947 */ /* 0x000fea0003800000 */
.L_x_19206:
[----:B------:R-:W-:-:S13]  /*65e0*/  ISETP.NE.AND P0, PT, R0, 0x2, PT ;  /* 0x000000020000780c */ /* 0x000fda0003f05270 */
[----:B------:R-:W-:Y:S05]  /*65f0*/  @!P0 BRA `(.L_x_19210) ;  /* 0x000000e000008947 */ /* 0x000fea0003800000 */
[----:B------:R-:W-:-:S13]  /*6600*/  ISETP.NE.AND P0, PT, R0, 0x3, PT ;  /* 0x000000030000780c */ /* 0x000fda0003f05270 */
[----:B------:R-:W-:Y:S05]  /*6610*/  @!P0 BRA `(.L_x_19211) ;  /* 0x0000008000008947 */ /* 0x000fea0003800000 */
[----:B------:R-:W-:-:S13]  /*6620*/  ISETP.NE.AND P0, PT, R0, 0x4, PT ;  /* 0x000000040000780c */ /* 0x000fda0003f05270 */
[----:B------:R-:W-:Y:S05]  /*6630*/  @P0 BRA `(.L_x_19208) ;  /* 0x00000c6000000947 */ /* 0x000fea0003800000 */
[----:B--2---:R-:W-:-:S04]  /*6640*/  LOP3.LUT R22, R22, 0xffff, RZ, 0xc0, !PT ;  /* 0x0000ffff16167812 */ /* 0x004fc800078ec0ff */
[----:B------:R-:W-:-:S05]  /*6650*/  PRMT R22, R22, 0x8880, RZ ;  /* 0x0000888016167816 */ /* 0x000fca00000000ff */
[----:B------:R-:W-:-:S05]  /*6660*/  IMAD.MOV.U32 R4, RZ, RZ, R22 ;  /* 0x000000ffff047224 */ /* 0x000fca00078e0016 */
[----:B------:R-:W-:-:S05]  /*6670*/  SHF.R.S32.HI R5, RZ, 0x1f, R4 ;  /* 0x0000001fff057819 */ /* 0x000fca0000011404 */
[----:B------:R0:W-:Y:S01]  /*6680*/  STG.E.64 [R8.64], R4 ;  /* 0x0000000408007986 */ /* 0x0001e2000c101b24 */
[----:B------:R-:W-:Y:S05]  /*6690*/  BRA `(.L_x_19209) ;  /* 0x00000dd000007947 */ /* 0x000fea0003800000 */
.L_x_19211:
[----:B--2---:R-:W-:-:S04]  /*66a0*/  LOP3.LUT R22, R22, 0xffff, RZ, 0xc0, !PT ;  /* 0x0000ffff16167812 */ /* 0x004fc800078ec0ff */
[----:B------:R-:W-:-:S05]  /*66b0*/  PRMT R3, R22, 0x8880, RZ ;  /* 0x0000888016037816 */ /* 0x000fca00000000ff */
[----:B------:R0:W-:Y:S01]  /*66c0*/  STG.E [R8.64], R3 ;  /* 0x0000000308007986 */ /* 0x0001e2000c101924 */
[----:B------:R-:W-:Y:S05]  /*66d0*/  BRA `(.L_x_19209) ;  /* 0x00000d9000007947 */ /* 0x000fea0003800000 */
.L_x_19210:
[----:B--2---:R-:W-:-:S04]  /*66e0*/  PRMT R3, R22, 0x8880, RZ ;  /* 0x0000888016037816 */ /* 0x004fc800000000ff */
[----:B------:R-:W-:-:S05]  /*66f0*/  PRMT R3, R3, 0x7710, RZ ;  /* 0x0000771003037816 */ /* 0x000fca00000000ff */
[----:B------:R0:W-:Y:S01]  /*6700*/  STG.E.U16 [R8.64], R3 ;  /* 0x0000000308007986 */ /* 0x0001e2000c101524 */
[----:B------:R-:W-:Y:S05]  /*6710*/  BRA `(.L_x_19209) ;  /* 0x00000d5000007947 */ /* 0x000fea0003800000 */
.L_x_19205:
[----:B------:R-:W-:-:S13]  /*6720*/  ISETP.GT.AND P0, PT, R0, 0x6, PT ;  /* 0x000000060000780c */ /* 0x000fda0003f04270 */
[----:B------:R-:W-:Y:S05]  /*6730*/  @P0 BRA `(.L_x_19212) ;  /* 0x000000b000000947 */ /* 0x000fea0003800000 */
[----:B------:R-:W-:-:S13]  /*6740*/  ISETP.NE.AND P0, PT, R0, 0x5, PT ;  /* 0x000000050000780c */ /* 0x000fda0003f05270 */
[----:B------:R-:W-:Y:S05]  /*6750*/  @!P0 BRA `(.L_x_19213) ;  /* 0x0000005000008947 */ /* 0x000fea0003800000 */
[----:B------:R-:W-:-:S13]  /*6760*/  ISETP.NE.AND P0, PT, R0, 0x6, PT ;  /* 0x000000060000780c */ /* 0x000fda0003f05270 */
[----:B------:R-:W-:Y:S05]  /*6770*/  @P0 BRA `(.L_x_19208) ;  /* 0x00000b2000000947 */ /* 0x000fea0003800000 */
[----:B--2---:R-:W0:Y:S02]  /*6780*/  I2F.S8 R3, R22 ;  /* 0x0000001600037306 */ /* 0x004e240000001400 */
[----:B0-----:R0:W-:Y:S01]  /*6790*/  STG.E [R8.64], R3 ;  /* 0x0000000308007986 */ /* 0x0011e2000c101924 */
[----:B------:R-:W-:Y:S05]  /*67a0*/  BRA `(.L_x_19209) ;  /* 0x00000cc000007947 */ /* 0x000fea0003800000 */
.L_x_19213:
[----:B--2---:R-:W0:Y:S02]  /*67b0*/  I2F.S8 R0, R22 ;  /* 0x0000001600007306 */ /* 0x004e240000001400 */
[----:B0-----:R-:W-:-:S05]  /*67c0*/  F2FP.PACK_AB R0, RZ, R0 ;  /* 0x00000000ff00723e */ /* 0x001fca00000000ff */
[----:B------:R0:W-:Y:S01]  /*67d0*/  STG.E.U16 [R8.64], R0 ;  /* 0x0000000008007986 */ /* 0x0001e2000c101524 */
[----:B------:R-:W-:Y:S05]  /*67e0*/  BRA `(.L_x_19209) ;  /* 0x00000c8000007947 */ /* 0x000fea0003800000 */
.L_x_19212:
[----:B------:R-:W-:-:S13]  /*67f0*/  ISETP.NE.AND P0, PT, R0, 0x7, PT ;  /* 0x000000070000780c */ /* 0x000fda0003f05270 */
[----:B------:R-:W-:Y:S05]  /*6800*/  @!P0 BRA `(.L_x_19214) ;  /* 0x000000d000008947 */ /* 0x000fea0003800000 */
[----:B------:R-:W-:-:S13]  /*6810*/  ISETP.NE.AND P0, PT, R0, 0x8, PT ;  /* 0x000000080000780c */ /* 0x000fda0003f05270 */
[----:B------:R-:W-:Y:S05]  /*6820*/  @!P0 BRA `(.L_x_19215) ;  /* 0x0000006000008947 */ /* 0x000fea0003800000 */
[----:B------:R-:W-:-:S13]  /*6830*/  ISETP.NE.AND P0, PT, R0, 0x9, PT ;  /* 0x000000090000780c */ /* 0x000fda0003f05270 */
[----:B------:R-:W-:Y:S05]  /*6840*/  @P0 BRA `(.L_x_19208) ;  /* 0x00000a5000000947 */ /* 0x000fea0003800000 */
[----:B--2---:R-:W0:Y:S01]  /*6850*/  I2F.S8 R4, R22 ;  /* 0x0000001600047306 */ /* 0x004e220000001400 */
[----:B------:R-:W-:-:S05]  /*6860*/  IMAD.MOV.U32 R5, RZ, RZ, RZ ;  /* 0x000000ffff057224 */ /* 0x000fca00078e00ff */
[----:B0-----:R0:W-:Y:S01]  /*6870*/  STG.E.64 [R8.64], R4 ;  /* 0x0000000408007986 */ /* 0x0011e2000c101b24 */
[----:B------:R-:W-:Y:S05]  /*6880*/  BRA `(.L_x_19209) ;  /* 0x00000be000007947 */ /* 0x000fea0003800000 */
.L_x_19215:
[----:B--2---:R-:W0:Y:S02]  /*6890*/  I2F.S8 R22, R22 ;  /* 0x0000001600167306 */ /* 0x004e240000001400 */
[----:B0-----:R-:W-:-:S04]  /*68a0*/  F2FP.PACK_AB R3, RZ, R22 ;  /* 0x00000016ff03723e */ /* 0x001fc800000000ff */
[----:B------:R-:W-:-:S05]  /*68b0*/  PRMT R3, R3, 0x5410, RZ ;  /* 0x0000541003037816 */ /* 0x000fca00000000ff */
[----:B------:R0:W-:Y:S01]  /*68c0*/  STG.E [R8.64], R3 ;  /* 0x0000000308007986 */ /* 0x0001e2000c101924 */
[----:B------:R-:W-:Y:S05]  /*68d0*/  BRA `(.L_x_19209) ;  /* 0x00000b9000007947 */ /* 0x000fea0003800000 */
.L_x_19214:
[----:B--2---:R-:W-:-:S04]  /*68e0*/  PRMT R4, R22, 0x8880, RZ ;  /* 0x0000888016047816 */ /* 0x004fc800000000ff */
[----:B------:R-:W-:-:S06]  /*68f0*/  PRMT R4, R4, 0x7710, RZ ;  /* 0x0000771004047816 */ /* 0x000fcc00000000ff */
[----:B------:R-:W0:Y:S02]  /*6900*/  I2F.F64.S16 R4, R4 ;  /* 0x0000000400047312 */ /* 0x000e240000101c00 */
[----:B0-----:R0:W-:Y:S01]  /*6910*/  STG.E.64 [R8.64], R4 ;  /* 0x0000000408007986 */ /* 0x0011e2000c101b24 */
[----:B------:R-:W-:Y:S05]  /*6920*/  BRA `(.L_x_19209) ;  /* 0x00000b4000007947 */ /* 0x000fea0003800000 */
.L_x_19204:
        /* <DEDUP_REMOVED lines=8> */
[----:B--2---:R-:W-:-:S04]  /*69b0*/  LOP3.LUT P0, RZ, R22, 0xff, RZ, 0xc0, !PT ;  /* 0x000000ff16ff7812 */ /* 0x004fc8000780c0ff */
[----:B------:R-:W-:-:S05]  /*69c0*/  SEL R3, RZ, 0x1, !P0 ;  /* 0x00000001ff037807 */ /* 0x000fca0004000000 */
[----:B------:R0:W-:Y:S01]  /*69d0*/  STG.E.U8 [R8.64], R3 ;  /* 0x0000000308007986 */ /* 0x0001e2000c101124 */
[----:B------:R-:W-:Y:S05]  /*69e0*/  BRA `(.L_x_19209) ;  /* 0x00000a8000007947 */ /* 0x000fea0003800000 */
.L_x_19218:
[----:B--2---:R-:W-:Y:S01]  /*69f0*/  PRMT R4, R22, 0x8880, RZ ;  /* 0x0000888016047816 */ /* 0x004fe200000000ff */
[----:B------:R-:W-:-:S03]  /*6a00*/  CS2R R6, SRZ ;  /* 0x0000000000067805 */ /* 0x000fc6000001ff00 */
[----:B------:R-:W-:-:S06]  /*6a10*/  PRMT R4, R4, 0x7710, RZ ;  /* 0x0000771004047816 */ /* 0x000fcc00000000ff */
[----:B------:R-:W0:Y:S02]  /*6a20*/  I2F.F64.S16 R4, R4 ;  /* 0x0000000400047312 */ /* 0x000e240000101c00 */
[----:B0-----:R0:W-:Y:S01]  /*6a30*/  STG.E.128 [R8.64], R4 ;  /* 0x0000000408007986 */ /* 0x0011e2000c101d24 */
[----:B------:R-:W-:Y:S05]  /*6a40*/  BRA `(.L_x_19209) ;  /* 0x00000a2000007947 */ /* 0x000fea0003800000 */
.L_x_19217:
[----:B------:R-:W-:-:S13]  /*6a50*/  ISETP.NE.AND P0, PT, R0, 0xf, PT ;  /* 0x0000000f0000780c */ /* 0x000fda0003f05270 */
[----:B------:R-:W-:Y:S05]  /*6a60*/  @!P0 BRA `(.L_x_19219) ;  /* 0x000002d000008947 */ /* 0x000fea0003800000 */
[----:B------:R-:W-:-:S13]  /*6a70*/  ISETP.NE.AND P0, PT, R0, 0x17, PT ;  /* 0x000000170000780c */ /* 0x000fda0003f05270 */
[----:B------:R-:W-:Y:S05]  /*6a80*/  @!P0 BRA `(.L_x_19220) ;  /* 0x0000015000008947 */ /* 0x000fea0003800000 */
[----:B------:R-:W-:-:S13]  /*6a90*/  ISETP.NE.AND P0, PT, R0, 0x18, PT ;  /* 0x000000180000780c */ /* 0x000fda0003f05270 */
[----:B------:R-:W-:Y:S05]  /*6aa0*/  @P0 BRA `(.L_x_19208) ;  /* 0x000007f000000947 */ /* 0x000fea0003800000 */
[----:B--2---:R-:W0:Y:S01]  /*6ab0*/  I2F.S8 R7, R22 ;  /* 0x0000001600077306 */ /* 0x004e220000001400 */
        /* <DEDUP_REMOVED lines=14> */
.L_x_19222:
[----:B------:R-:W-:Y:S05]  /*6ba0*/  BSYNC B0 ;  /* 0x0000000000007941 */ /* 0x000fea0003800000 */
.L_x_19221:
[----:B------:R-:W-:-:S05]  /*6bb0*/  LOP3.LUT R5, R0, R5, RZ, 0xfc, !PT ;  /* 0x0000000500057212 */ /* 0x000fca00078efcff */
[----:B------:R0:W-:Y:S01]  /*6bc0*/  STG.E.U8 [R8.64], R5 ;  /* 0x0000000508007986 */ /* 0x0001e2000c101124 */
[----:B------:R-:W-:Y:S05]  /*6bd0*/  BRA `(.L_x_19209) ;  /* 0x0000089000007947 */ /* 0x000fea0003800000 */
.L_x_19220:
[----:B--2---:R-:W0:Y:S01]  /*6be0*/  I2F.S8 R5, R22 ;  /* 0x0000001600057306 */ /* 0x004e220000001400 */
        /* <DEDUP_REMOVED lines=12> */
.L_x_19224:
[----:B------:R-:W-:Y:S01]  /*6cb0*/  IMAD.MOV.U32 R0, RZ, RZ, 0x7f ;  /* 0x0000007fff007424 */ /* 0x000fe200078e00ff */
[----:B------:R-:W-:-:S04]  /*6cc0*/  ISETP.GT.U32.AND P0, PT, R3, 0x7f800000, PT ;  /* 0x7f8000000300780c */ /* 0x000fc80003f04070 */
[----:B------:R-:W-:-:S04]  /*6cd0*/  SEL R0, R0, 0x7c, P0 ;  /* 0x0000007c00007807 */ /* 0x000fc80000000000 */
.L_x_19225:
[----:B------:R-:W-:Y:S05]  /*6ce0*/  BSYNC B0 ;  /* 0x0000000000007941 */ /* 0x000fea0003800000 */
.L_x_19223:
[----:B------:R-:W-:-:S04]  /*6cf0*/  LOP3.LUT R3, R5, 0x80000000, RZ, 0xc0, !PT ;  /* 0x8000000005037812 */ /* 0x000fc800078ec0ff */
[----:B------:R-:W-:-:S04]  /*6d00*/  SHF.R.U32.HI R3, RZ, 0x18, R3 ;  /* 0x00000018ff037819 */ /* 0x000fc80000011603 */
[----:B------:R-:W-:-:S05]  /*6d10*/  LOP3.LUT R3, R0, R3, RZ, 0xfc, !PT ;  /* 0x0000000300037212 */ /* 0x000fca00078efcff */
[----:B------:R0:W-:Y:S01]  /*6d20*/  STG.E.U8 [R8.64], R3 ;  /* 0x0000000308007986 */ /* 0x0001e2000c101124 */
[----:B------:R-:W-:Y:S05]  /*6d30*/  BRA `(.L_x_19209) ;  /* 0x0000073000007947 */ /* 0x000fea0003800000 */
.L_x_19219:
[----:B--2---:R-:W0:Y:S02]  /*6d40*/  I2F.S8 R0, R22 ;  /* 0x0000001600007306 */ /* 0x004e240000001400 */
[----:B0-----:R-:W-:-:S05]  /*6d50*/  F2FP.BF16.PACK_AB R0, RZ, R0 ;  /* 0x00000000ff00723e */ /* 0x001fca00000010ff */
[----:B------:R0:W-:Y:S01]  /*6d60*/  STG.E.U16 [R8.64], R0 ;  /* 0x0000000008007986 */ /* 0x0001e2000c101524 */
[----:B------:R-:W-:Y:S05]  /*6d70*/  BRA `(.L_x_19209) ;  /* 0x000006f000007947 */ /* 0x000fea0003800000 */
.L_x_19216:
        /* <DEDUP_REMOVED lines=8> */
[----:B--2---:R-:W-:-:S04]  /*6e00*/  PRMT R3, R22, 0x8880, RZ ;  /* 0x0000888016037816 */ /* 0x004fc800000000ff */
[----:B------:R-:W-:-:S05]  /*6e10*/  PRMT R3, R3, 0x7710, RZ ;  /* 0x0000771003037816 */ /* 0x000fca00000000ff */
[----:B------:R0:W-:Y:S01]  /*6e20*/  STG.E.U16 [R8.64], R3 ;  /* 0x0000000308007986 */ /* 0x0001e2000c101524 */
[----:B------:R-:W-:Y:S05]  /*6e30*/  BRA `(.L_x_19209) ;  /* 0x0000063000007947 */ /* 0x000fea0003800000 */
.L_x_19228:
[----:B--2---:R-:W0:Y:S01]  /*6e40*/  I2F.S8 R5, R22 ;  /* 0x0000001600057306 */ /* 0x004e220000001400 */
        /* <DEDUP_REMOVED lines=16> */
.L_x_19231:
[----:B------:R-:W-:-:S04]  /*6f50*/  LOP3.LUT R3, R5, 0x80000000, RZ, 0xc0, !PT ;  /* 0x8000000005037812 */ /* 0x000fc800078ec0ff */
[----:B------:R-:W-:-:S04]  /*6f60*/  SHF.R.U32.HI R3, RZ, 0x18, R3 ;  /* 0x00000018ff037819 */ /* 0x000fc80000011603 */
[----:B------:R-:W-:-:S04]  /*6f70*/  LOP3.LUT R0, R0, R3, RZ, 0xfc, !PT ;  /* 0x0000000300007212 */ /* 0x000fc800078efcff */
[----:B------:R-:W-:Y:S02]  /*6f80*/  PRMT R4, R0, 0x7610, R4 ;  /* 0x0000761000047816 */ /* 0x000fe40000000004 */
.L_x_19230:
[----:B------:R-:W-:Y:S05]  /*6f90*/  BSYNC B0 ;  /* 0x0000000000007941 */ /* 0x000fea0003800000 */
.L_x_19229:
[----:B------:R0:W-:Y:S01]  /*6fa0*/  STG.E.U8 [R8.64], R4 ;  /* 0x0000000408007986 */ /* 0x0001e2000c101124 */
[----:B------:R-:W-:Y:S05]  /*6fb0*/  BRA `(.L_x_19209) ;  /* 0x000004b000007947 */ /* 0x000fea0003800000 */
.L_x_19227:
        /* <DEDUP_REMOVED lines=17> */
.L_x_19234:
[----:B------:R-:W-:-:S04]  /*70d0*/  LOP3.LUT R3, R5, 0x80000000, RZ, 0xc0, !PT ;  /* 0x8000000005037812 */ /* 0x000fc800078ec0ff */
[----:B------:R-:W-:-:S04]  /*70e0*/  SHF.R.U32.HI R3, RZ, 0x18, R3 ;  /* 0x00000018ff037819 */ /* 0x000fc80000011603 */
[----:B------:R-:W-:-:S04]  /*70f0*/  LOP3.LUT R0, R0, R3, RZ, 0xfc, !PT ;  /* 0x0000000300007212 */ /* 0x000fc800078efcff */
[----:B------:R-:W-:Y:S02]  /*7100*/  PRMT R4, R0, 0x7610, R4 ;  /* 0x0000761000047816 */ /* 0x000fe40000000004 */
.L_x_19233:
[----:B------:R-:W-:Y:S05]  /*7110*/  BSYNC B0 ;  /* 0x0000000000007941 */ /* 0x000fea0003800000 */
.L_x_19232:
[----:B------:R0:W-:Y:S01]  /*7120*/  STG.E.U8 [R8.64], R4 ;  /* 0x0000000408007986 */ /* 0x0001e2000c101124 */
[----:B------:R-:W-:Y:S05]  /*7130*/  BRA `(.L_x_19209) ;  /* 0x0000033000007947 */ /* 0x000fea0003800000 */
.L_x_19226:
[----:B------:R-:W-:-:S13]  /*7140*/  ISETP.NE.AND P0, PT, R0, 0x1c, PT ;  /* 0x0000001c0000780c */ /* 0x000fda0003f05270 */
[----:B------:R-:W-:Y:S05]  /*7150*/  @!P0 BRA `(.L_x_19235) ;  /* 0x000002e000008947 */ /* 0x000fea0003800000 */
[----:B------:R-:W-:-:S13]  /*7160*/  ISETP.NE.AND P0, PT, R0, 0x1d, PT ;  /* 0x0000001d0000780c */ /* 0x000fda0003f05270 */
[----:B------:R-:W-:Y:S05]  /*7170*/  @!P0 BRA `(.L_x_19236) ;  /* 0x0000026000008947 */ /* 0x000fea0003800000 */
[----:B------:R-:W-:-:S13]  /*7180*/  ISETP.NE.AND P0, PT, R0, 0x2c, PT ;  /* 0x0000002c0000780c */ /* 0x000fda0003f05270 */
[----:B------:R-:W-:Y:S05]  /*7190*/  @P0 BRA `(.L_x_19208) ;  /* 0x0000010000000947 */ /* 0x000fea0003800000 */
[----:B--2---:R-:W0:Y:S01]  /*71a0*/  I2F.S8 R22, R22 ;  /* 0x0000001600167306 */ /* 0x004e220000001400 */
        /* <DEDUP_REMOVED lines=15> */
.L_x_19208:
        /* <DEDUP_REMOVED lines=20> */
.L_x_19236:
[----:B--2---:R-:W-:-:S04]  /*73e0*/  LOP3.LUT R22, R22, 0xffff, RZ, 0xc0, !PT ;  /* 0x0000ffff16167812 */ /* 0x004fc800078ec0ff */
[----:B------:R-:W-:-:S05]  /*73f0*/  PRMT R22, R22, 0x8880, RZ ;  /* 0x0000888016167816 */ /* 0x000fca00000000ff */
[----:B------:R-:W-:-:S05]  /*7400*/  IMAD.MOV.U32 R4, RZ, RZ, R22 ;  /* 0x000000ffff047224 */ /* 0x000fca00078e0016 */
[----:B------:R-:W-:-:S05]  /*7410*/  SHF.R.S32.HI R5, RZ, 0x1f, R4 ;  /* 0x0000001fff057819 */ /* 0x000fca0000011404 */
[----:B------:R0:W-:Y:S01]  /*7420*/  STG.E.64 [R8.64], R4 ;  /* 0x0000000408007986 */ /* 0x0001e2000c101b24 */
[----:B------:R-:W-:Y:S05]  /*7430*/  BRA `(.L_x_19209) ;  /* 0x0000003000007947 */ /* 0x000fea0003800000 */
.L_x_19235:
[----:B--2---:R-:W-:-:S04]  /*7440*/  LOP3.LUT R22, R22, 0xffff, RZ, 0xc0, !PT ;  /* 0x0000ffff16167812 */ /* 0x004fc800078ec0ff */
[----:B------:R-:W-:-:S05]  /*7450*/  PRMT R3, R22, 0x8880, RZ ;  /* 0x0000888016037816 */ /* 0x000fca00000000ff */
[----:B------:R0:W-:Y:S02]  /*7460*/  STG.E [R8.64], R3 ;  /* 0x0000000308007986 */ /* 0x0001e4000c101924 */
.L_x_19209:
[----:B------:R-:W-:Y:S02]  /*7470*/  IADD3 R2, R2, 0x80, RZ ;  /* 0x0000008002027810 */ /* 0x000fe40007ffe0ff */
.L_x_19170:
[----:B------:R-:W-:Y:S05]  /*7480*/  BSYNC B6 ;  /* 0x0000000000067941 */ /* 0x000fea0003800000 */
.L_x_19169:
        /* <DEDUP_REMOVED lines=19> */
.L_x_19240:
[----:B---3--:R-:W-:Y:S01]  /*75c0*/  STG.E.U8 [R2.64], R23 ;  /* 0x0000001702007986 */ /* 0x008fe2000c101124 */
[----:B------:R-:W-:Y:S05]  /*75d0*/  EXIT ;  /* 0x000000000000794d */ /* 0x000fea0003800000 */
.L_x_19239:
[----:B------:R-:W-:-:S13]  /*75e0*/  ISETP.NE.AND P0, PT, R0, 0x2, PT ;  /* 0x000000020000780c */ /* 0x000fda0003f05270 */
[----:B------:R-:W-:Y:S05]  /*75f0*/  @!P0 BRA `(.L_x_19242) ;  /* 0x000000e000008947 */ /* 0x000fea0003800000 */
[----:B------:R-:W-:-:S13]  /*7600*/  ISETP.NE.AND P0, PT, R0, 0x3, PT ;  /* 0x000000030000780c */ /* 0x000fda0003f05270 */
[----:B------:R-:W-:Y:S05]  /*7610*/  @!P0 BRA `(.L_x_19243) ;  /* 0x0000008000008947 */ /* 0x000fea0003800000 */
[----:B------:R-:W-:-:S13]  /*7620*/  ISETP.NE.AND P0, PT, R0, 0x4, PT ;  /* 0x000000040000780c */ /* 0x000fda0003f05270 */
[----:B------:R-:W-:Y:S05]  /*7630*/  @P0 BRA `(.L_x_19241) ;  /* 0x00000c6000000947 */ /* 0x000fea0003800000 */
[----:B---3--:R-:W-:-:S04]  /*7640*/  LOP3.LUT R23, R23, 0xffff, RZ, 0xc0, !PT ;  /* 0x0000ffff17177812 */ /* 0x008fc800078ec0ff */
[----:B------:R-:W-:-:S05]  /*7650*/  PRMT R23, R23, 0x8880, RZ ;  /* 0x0000888017177816 */ /* 0x000fca00000000ff */
[----:B------:R-:W-:-:S05]  /*7660*/  IMAD.MOV.U32 R4, RZ, RZ, R23 ;  /* 0x000000ffff047224 */ /* 0x000fca00078e0017 */
[----:B------:R-:W-:-:S05]  /*7670*/  SHF.R.S32.HI R5, RZ, 0x1f, R4 ;  /* 0x0000001fff057819 */ /* 0x000fca0000011404 */
[----:B------:R-:W-:Y:S01]  /*7680*/  STG.E.64 [R2.64], R4 ;  /* 0x0000000402007986 */ /* 0x000fe2000c101b24 */
[----:B------:R-:W-:Y:S05]  /*7690*/  EXIT ;  /* 0x000000000000794d */ /* 0x000fea0003800000 */
.L_x_19243:
[----:B---3--:R-:W-:-:S04]  /*76a0*/  LOP3.LUT R23, R23, 0xffff, RZ, 0xc0, !PT ;  /* 0x0000ffff17177812 */ /* 0x008fc800078ec0ff */
[----:B------:R-:W-:-:S05]  /*76b0*/  PRMT R5, R23, 0x8880, RZ ;  /* 0x0000888017057816 */ /* 0x000fca00000000ff */
[----:B------:R-:W-:Y:S01]  /*76c0*/  STG.E [R2.64], R5 ;  /* 0x0000000502007986 */ /* 0x000fe2000c101924 */
[----:B------:R-:W-:Y:S05]  /*76d0*/  EXIT ;  /* 0x000000000000794d */ /* 0x000fea0003800000 */
.L_x_19242:
[----:B---3--:R-:W-:-:S04]  /*76e0*/  PRMT R5, R23, 0x8880, RZ ;  /* 0x0000888017057816 */ /* 0x008fc800000000ff */
[----:B------:R-:W-:-:S05]  /*76f0*/  PRMT R5, R5, 0x7710, RZ ;  /* 0x0000771005057816 */ /* 0x000fca00000000ff */
[----:B------:R-:W-:Y:S01]  /*7700*/  STG.E.U16 [R2.64], R5 ;  /* 0x0000000502007986 */ /* 0x000fe2000c101524 */
[----:B------:R-:W-:Y:S05]  /*7710*/  EXIT ;  /* 0x000000000000794d */ /* 0x000fea0003800000 */
.L_x_19238:
[----:B------:R-:W-:-:S13]  /*7720*/  ISETP.GT.AND P0, PT, R0, 0x6, PT ;  /* 0x000000060000780c */ /* 0x000fda0003f04270 */
[----:B------:R-:W-:Y:S05]  /*7730*/  @P0 BRA `(.L_x_19244) ;  /* 0x000000b000000947 */ /* 0x000fea0003800000 */
[----:B------:R-:W-:-:S13]  /*7740*/  ISETP.NE.AND P0, PT, R0, 0x5, PT ;  /* 0x000000050000780c */ /* 0x000fda0003f05270 */
[----:B------:R-:W-:Y:S05]  /*7750*/  @!P0 BRA `(.L_x_19245) ;  /* 0x0000005000008947 */ /* 0x000fea0003800000 */
[----:B------:R-:W-:-:S13]  /*7760*/  ISETP.NE.AND P0, PT, R0, 0x6, PT ;  /* 0x000000060000780c */ /* 0x000fda0003f05270 */
[----:B------:R-:W-:Y:S05]  /*7770*/  @P0 BRA `(.L_x_19241) ;  /* 0x00000b2000000947 */ /* 0x000fea0003800000 */
[----:B---3--:R-:W0:Y:S02]  /*7780*/  I2F.S8 R23, R23 ;  /* 0x0000001700177306 */ /* 0x008e240000001400 */
[----:B0-----:R-:W-:Y:S01]  /*7790*/  STG.E [R2.64], R23 ;  /* 0x0000001702007986 */ /* 0x001fe2000c101924 */
[----:B------:R-:W-:Y:S05]  /*77a0*/  EXIT ;  /* 0x000000000000794d */ /* 0x000fea0003800000 */
.L_x_19245:
[----:B---3--:R-:W0:Y:S02]  /*77b0*/  I2F.S8 R0, R23 ;  /* 0x0000001700007306 */ /* 0x008e240000001400 */
[----:B0-----:R-:W-:-:S05]  /*77c0*/  F2FP.PACK_AB R0, RZ, R0 ;  /* 0x00000000ff00723e */ /* 0x001fca00000000ff */
[----:B------:R-:W-:Y:S01]  /*77d0*/  STG.E.U16 [R2.64], R0 ;  /* 0x0000000002007986 */ /* 0x000fe2000c101524 */
[----:B------:R-:W-:Y:S05]  /*77e0*/  EXIT ;  /* 0x000000000000794d */ /* 0x000fea0003800000 */
.L_x_19244:
[----:B------:R-:W-:-:S13]  /*77f0*/  ISETP.NE.AND P0, PT, R0, 0x7, PT ;  /* 0x000000070000780c */ /* 0x000fda0003f05270 */
[----:B------:R-:W-:Y:S05]  /*7800*/  @!P0 BRA `(.L_x_19246) ;  /* 0x000000d000008947 */ /* 0x000fea0003800000 */
[----:B------:R-:W-:-:S13]  /*7810*/  ISETP.NE.AND P0, PT, R0, 0x8, PT ;  /* 0x000000080000780c */ /* 0x000fda0003f05270 */
[----:B------:R-:W-:Y:S05]  /*7820*/  @!P0 BRA `(.L_x_19247) ;  /* 0x0000006000008947 */ /* 0x000fea0003800000 */
[----:B------:R-:W-:-:S13]  /*7830*/  ISETP.NE.AND P0, PT, R0, 0x9, PT ;  /* 0x000000090000780c */ /* 0x000fda0003f05270 */
[----:B------:R-:W-:Y:S05]  /*7840*/  @P0 BRA `(.L_x_19241) ;  /* 0x00000a5000000947 */ /* 0x000fea0003800000 */
[----:B---3--:R-:W0:Y:S01]  /*7850*/  I2F.S8 R4, R23 ;  /* 0x0000001700047306 */ /* 0x008e220000001400 */
[----:B------:R-:W-:-:S05]  /*7860*/  IMAD.MOV.U32 R5, RZ, RZ, RZ ;  /* 0x000000ffff057224 */ /* 0x000fca00078e00ff */
[----:B0-----:R-:W-:Y:S01]  /*7870*/  STG.E.64 [R2.64], R4 ;  /* 0x0000000402007986 */ /* 0x001fe2000c101b24 */
[----:B------:R-:W-:Y:S05]  /*7880*/  EXIT ;  /* 0x000000000000794d */ /* 0x000fea0003800000 */
.L_x_19247:
[----:B---3--:R-:W0:Y:S02]  /*7890*/  I2F.S8 R23, R23 ;  /* 0x0000001700177306 */ /* 0x008e240000001400 */
[----:B0-----:R-:W-:-:S04]  /*78a0*/  F2FP.PACK_AB R5, RZ, R23 ;  /* 0x00000017ff05723e */ /* 0x001fc800000000ff */
[----:B------:R-:W-:-:S05]  /*78b0*/  PRMT R5, R5, 0x5410, RZ ;  /* 0x0000541005057816 */ /* 0x000fca00000000ff */
[----:B------:R-:W-:Y:S01]  /*78c0*/  STG.E [R2.64], R5 ;  /* 0x0000000502007986 */ /* 0x000fe2000c101924 */
[----:B------:R-:W-:Y:S05]  /*78d0*/  EXIT ;  /* 0x000000000000794d */ /* 0x000fea0003800000 */
.L_x_19246:
[----:B---3--:R-:W-:-:S04]  /*78e0*/  PRMT R4, R23, 0x8880, RZ ;  /* 0x0000888017047816 */ /* 0x008fc800000000ff */
[----:B------:R-:W-:-:S06]  /*78f0*/  PRMT R4, R4, 0x7710, RZ ;  /* 0x0000771004047816 */ /* 0x000fcc00000000ff */
[----:B------:R-:W0:Y:S02]  /*7900*/  I2F.F64.S16 R4, R4 ;  /* 0x0000000400047312 */ /* 0x000e240000101c00 */
[----:B0-----:R-:W-:Y:S01]  /*7910*/  STG.E.64 [R2.64], R4 ;  /* 0x0000000402007986 */ /* 0x001fe2000c101b24 */
[----:B------:R-:W-:Y:S05]  /*7920*/  EXIT ;  /* 0x000000000000794d */ /* 0x000fea0003800000 */
.L_x_19237:
        /* <DEDUP_REMOVED lines=8> */
[----:B---3--:R-:W-:-:S04]  /*79b0*/  LOP3.LUT P0, RZ, R23, 0xff, RZ, 0xc0, !PT ;  /* 0x000000ff17ff7812 */ /* 0x008fc8000780c0ff */
[----:B------:R-:W-:-:S05]  /*79c0*/  SEL R5, RZ, 0x1, !P0 ;  /* 0x00000001ff057807 */ /* 0x000fca0004000000 */
[----:B------:R-:W-:Y:S01]  /*79d0*/  STG.E.U8 [R2.64], R5 ;  /* 0x0000000502007986 */ /* 0x000fe2000c101124 */
[----:B------:R-:W-:Y:S05]  /*79e0*/  EXIT ;  /* 0x000000000000794d */ /* 0x000fea0003800000 */
.L_x_19250:
[----:B---3--:R-:W-:Y:S01]  /*79f0*/  PRMT R4, R23, 0x8880, RZ ;  /* 0x0000888017047816 */ /* 0x008fe200000000ff */
[----:B------:R-:W-:-:S03]  /*7a00*/  CS2R R6, SRZ ;  /* 0x0000000000067805 */ /* 0x000fc6000001ff00 */
[----:B------:R-:W-:-:S06]  /*7a10*/  PRMT R4, R4, 0x7710, RZ ;  /* 0x0000771004047816 */ /* 0x000fcc00000000ff */
[----:B------:R-:W0:Y:S02]  /*7a20*/  I2F.F64.S16 R4, R4 ;  /* 0x0000000400047312 */ /* 0x000e240000101c00 */
[----:B0-----:R-:W-:Y:S01]  /*7a30*/  STG.E.128 [R2.64], R4 ;  /* 0x0000000402007986 */ /* 0x001fe2000c101d24 */
[----:B------:R-:W-:Y:S05]  /*7a40*/  EXIT ;  /* 0x000000000000794d */ /* 0x000fea0003800000 */
.L_x_19249:
[----:B------:R-:W-:-:S13]  /*7a50*/  ISETP.NE.AND P0, PT, R0, 0xf, PT ;  /* 0x0000000f0000780c */ /* 0x000fda0003f05270 */
[----:B------:R-:W-:Y:S05]  /*7a60*/  @!P0 BRA `(.L_x_19251) ;  /* 0x000002d000008947 */ /* 0x000fea0003800000 */
[----:B------:R-:W-:-:S13]  /*7a70*/  ISETP.NE.AND P0, PT, R0, 0x17, PT ;  /* 0x000000170000780c */ /* 0x000fda0003f05270 */
[----:B------:R-:W-:Y:S05]  /*7a80*/  @!P0 BRA `(.L_x_19252) ;  /* 0x0000015000008947 */ /* 0x000fea0003800000 */
[----:B------:R-:W-:-:S13]  /*7a90*/  ISETP.NE.AND P0, PT, R0, 0x18, PT ;  /* 0x000000180000780c */ /* 0x000fda0003f05270 */
[----:B------:R-:W-:Y:S05]  /*7aa0*/  @P0 BRA `(.L_x_19241) ;  /* 0x000007f000000947 */ /* 0x000fea0003800000 */
[----:B---3--:R-:W0:Y:S01]  /*7ab0*/  I2F.S8 R23, R23 ;  /* 0x0000001700177306 */ /* 0x008e220000001400 */
        /* <DEDUP_REMOVED lines=14> */
.L_x_19254:
[----:B------:R-:W-:Y:S05]  /*7ba0*/  BSYNC B0 ;  /* 0x0000000000007941 */ /* 0x000fea0003800000 */
.L_x_19253:
[----:B------:R-:W-:-:S05]  /*7bb0*/  LOP3.LUT R5, R0, R5, RZ, 0xfc, !PT ;  /* 0x0000000500057212 */ /* 0x000fca00078efcff */
[----:B------:R-:W-:Y:S01]  /*7bc0*/  STG.E.U8 [R2.64], R5 ;  /* 0x0000000502007986 */ /* 0x000fe2000c101124 */
[----:B------:R-:W-:Y:S05]  /*7bd0*/  EXIT ;  /* 0x000000000000794d */ /* 0x000fea0003800000 */
.L_x_19252:
[----:B---3--:R-:W0:Y:S01]  /*7be0*/  I2F.S8 R23, R23 ;  /* 0x0000001700177306 */ /* 0x008e220000001400 */
        /* <DEDUP_REMOVED lines=12> */
.L_x_19256:
[----:B------:R-:W-:Y:S01]  /*7cb0*/  IMAD.MOV.U32 R0, RZ, RZ, 0x7f ;  /* 0x0000007fff007424 */ /* 0x000fe200078e00ff */
[----:B------:R-:W-:-:S04]  /*7cc0*/  ISETP.GT.U32.AND P0, PT, R4, 0x7f800000, PT ;  /* 0x7f8000000400780c */ /* 0x000fc80003f04070 */
[----:B------:R-:W-:-:S04]  /*7cd0*/  SEL R0, R0, 0x7c, P0 ;  /* 0x0000007c00007807 */ /* 0x000fc80000000000 */
.L_x_19257:
[----:B------:R-:W-:Y:S05]  /*7ce0*/  BSYNC B0 ;  /* 0x0000000000007941 */ /* 0x000fea0003800000 */
.L_x_19255:
[----:B------:R-:W-:-:S04]  /*7cf0*/  LOP3.LUT R4, R23, 0x80000000, RZ, 0xc0, !PT ;  /* 0x8000000017047812 */ /* 0x000fc800078ec0ff */
[----:B------:R-:W-:-:S04]  /*7d00*/  SHF.R.U32.HI R5, RZ, 0x18, R4 ;  /* 0x00000018ff057819 */ /* 0x000fc80000011604 */
[----:B------:R-:W-:-:S05]  /*7d10*/  LOP3.LUT R5, R0, R5, RZ, 0xfc, !PT ;  /* 0x0000000500057212 */ /* 0x000fca00078efcff */
[----:B------:R-:W-:Y:S01]  /*7d20*/  STG.E.U8 [R2.64], R5 ;  /* 0x0000000502007986 */ /* 0x000fe2000c101124 */
[----:B------:R-:W-:Y:S05]  /*7d30*/  EXIT ;  /* 0x000000000000794d */ /* 0x000fea0003800000 */
.L_x_19251:
[----:B---3--:R-:W0:Y:S02]  /*7d40*/  I2F.S8 R0, R23 ;  /* 0x0000001700007306 */ /* 0x008e240000001400 */
[----:B0-----:R-:W-:-:S05]  /*7d50*/  F2FP.BF16.PACK_AB R0, RZ, R0 ;  /* 0x00000000ff00723e */ /* 0x001fca00000010ff */
[----:B------:R-:W-:Y:S01]  /*7d60*/  STG.E.U16 [R2.64], R0 ;  /* 0x0000000002007986 */ /* 0x000fe2000c101524 */
[----:B------:R-:W-:Y:S05]  /*7d70*/  EXIT ;  /* 0x000000000000794d */ /* 0x000fea0003800000 */
.L_x_19248:
        /* <DEDUP_REMOVED lines=8> */
[----:B---3--:R-:W-:-:S04]  /*7e00*/  PRMT R5, R23, 0x8880, RZ ;  /* 0x0000888017057816 */ /* 0x008fc800000000ff */
[----:B------:R-:W-:-:S05]  /*7e10*/  PRMT R5, R5, 0x7710, RZ ;  /* 0x0000771005057816 */ /* 0x000fca00000000ff */
[----:B------:R-:W-:Y:S01]  /*7e20*/  STG.E.U16 [R2.64], R5 ;  /* 0x0000000502007986 */ /* 0x000fe2000c101524 */
[----:B------:R-:W-:Y:S05]  /*7e30*/  EXIT ;  /* 0x000000000000794d */ /* 0x000fea0003800000 */
.L_x_19260:
[----:B---3--:R-:W0:Y:S01]  /*7e40*/  I2F.S8 R23, R23 ;  /* 0x0000001700177306 */ /* 0x008e220000001400 */
        /* <DEDUP_REMOVED lines=16> */
.L_x_19263:
[----:B------:R-:W-:-:S04]  /*7f50*/  LOP3.LUT R0, R23, 0x80000000, RZ, 0xc0, !PT ;  /* 0x8000000017007812 */ /* 0x000fc800078ec0ff */
[----:B------:R-:W-:-:S04]  /*7f60*/  SHF.R.U32.HI R5, RZ, 0x18, R0 ;  /* 0x00000018ff057819 */ /* 0x000fc80000011600 */
[----:B------:R-:W-:-:S04]  /*7f70*/  LOP3.LUT R4, R4, R5, RZ, 0xfc, !PT ;  /* 0x0000000504047212 */ /* 0x000fc800078efcff */
[----:B------:R-:W-:Y:S02]  /*7f80*/  PRMT R0, R4, 0x7610, R0 ;  /* 0x0000761004007816 */ /* 0x000fe40000000000 */
.L_x_19262:
[----:B------:R-:W-:Y:S05]  /*7f90*/  BSYNC B0 ;  /* 0x0000000000007941 */ /* 0x000fea0003800000 */
.L_x_19261:
[----:B------:R-:W-:Y:S01]  /*7fa0*/  STG.E.U8 [R2.64], R0 ;  /* 0x0000000002007986 */ /* 0x000fe2000c101124 */
[----:B------:R-:W-:Y:S05]  /*7fb0*/  EXIT ;  /* 0x000000000000794d */ /* 0x000fea0003800000 */
.L_x_19259:
        /* <DEDUP_REMOVED lines=17> */
.L_x_19266:
[----:B------:R-:W-:-:S04]  /*80d0*/  LOP3.LUT R0, R23, 0x80000000, RZ, 0xc0, !PT ;  /* 0x8000000017007812 */ /* 0x000fc800078ec0ff */
[----:B------:R-:W-:-:S04]  /*80e0*/  SHF.R.U32.HI R5, RZ, 0x18, R0 ;  /* 0x00000018ff057819 */ /* 0x000fc80000011600 */
[----:B------:R-:W-:-:S04]  /*80f0*/  LOP3.LUT R4, R4, R5, RZ, 0xfc, !PT ;  /* 0x0000000504047212 */ /* 0x000fc800078efcff */
[----:B------:R-:W-:Y:S02]  /*8100*/  PRMT R0, R4, 0x7610, R0 ;  /* 0x0000761004007816 */ /* 0x000fe40000000000 */
.L_x_19265:
[----:B------:R-:W-:Y:S05]  /*8110*/  BSYNC B0 ;  /* 0x0000000000007941 */ /* 0x000fea0003800000 */
.L_x_19264:
[----:B------:R-:W-:Y:S01]  /*8120*/  STG.E.U8 [R2.64], R0 ;  /* 0x0000000002007986 */ /* 0x000fe2000c101124 */
[----:B------:R-:W-:Y:S05]  /*8130*/  EXIT ;  /* 0x000000000000794d */ /* 0x000fea0003800000 */
.L_x_19258:
[----:B------:R-:W-:-:S13]  /*8140*/  ISETP.NE.AND P0, PT, R0, 0x1c, PT ;  /* 0x0000001c0000780c */ /* 0x000fda0003f05270 */
[----:B------:R-:W-:Y:S05]  /*8150*/  @!P0 BRA `(.L_x_19267) ;  /* 0x000002e000008947 */ /* 0x000fea0003800000 */
[----:B------:R-:W-:-:S13]  /*8160*/  ISETP.NE.AND P0, PT, R0, 0x1d, PT ;  /* 0x0000001d0000780c */ /* 0x000fda0003f05270 */
[----:B------:R-:W-:Y:S05]  /*8170*/  @!P0 BRA `(.L_x_19268) ;  /* 0x0000026000008947 */ /* 0x000fea0003800000 */
[----:B------:R-:W-:-:S13]  /*8180*/  ISETP.NE.AND P0, PT, R0, 0x2c, PT ;  /* 0x0000002c0000780c */ /* 0x000fda0003f05270 */
[----:B------:R-:W-:Y:S05]  /*8190*/  @P0 BRA `(.L_x_19241) ;  /* 0x0000010000000947 */ /* 0x000fea0003800000 */
[----:B---3--:R-:W0:Y:S01]  /*81a0*/  I2F.S8 R6, R23 ;  /* 0x0000001700067306 */ /* 0x008e220000001400 */
        /* <DEDUP_REMOVED lines=15> */
.L_x_19241:
        /* <DEDUP_REMOVED lines=20> */
.L_x_19268:
[----:B---3--:R-:W-:-:S04]  /*83e0*/  LOP3.LUT R23, R23, 0xffff, RZ, 0xc0, !PT ;  /* 0x0000ffff17177812 */ /* 0x008fc800078ec0ff */
[----:B------:R-:W-:-:S05]  /*83f0*/  PRMT R23, R23, 0x8880, RZ ;  /* 0x0000888017177816 */ /* 0x000fca00000000ff */
[----:B------:R-:W-:-:S05]  /*8400*/  IMAD.MOV.U32 R4, RZ, RZ, R23 ;  /* 0x000000ffff047224 */ /* 0x000fca00078e0017 */
[----:B------:R-:W-:-:S05]  /*8410*/  SHF.R.S32.HI R5, RZ, 0x1f, R4 ;  /* 0x0000001fff057819 */ /* 0x000fca0000011404 */
[----:B------:R-:W-:Y:S01]  /*8420*/  STG.E.64 [R2.64], R4 ;  /* 0x0000000402007986 */ /* 0x000fe2000c101b24 */
[----:B------:R-:W-:Y:S05]  /*8430*/  EXIT ;  /* 0x000000000000794d */ /* 0x000fea0003800000 */
.L_x_19267:
[----:B---3--:R-:W-:-:S04]  /*8440*/  LOP3.LUT R23, R23, 0xffff, RZ, 0xc0, !PT ;  /* 0x0000ffff17177812 */ /* 0x008fc800078ec0ff */
[----:B------:R-:W-:-:S05]  /*8450*/  PRMT R5, R23, 0x8880, RZ ;  /* 0x0000888017057816 */ /* 0x000fca00000000ff */
[----:B------:R-:W-:Y:S01]  /*8460*/  STG.E [R2.64], R5 ;  /* 0x0000000502007986 */ /* 0x000fe2000c101924 */
[----:B------:R-:W-:Y:S05]  /*8470*/  EXIT ;  /* 0x000000000000794d */ /* 0x000fea0003800000 */
        .weak           $__internal_43_$__cuda_sm20_dblrcp_rn_slowpath_v3
        .type           $__internal_43_$__cuda_sm20_dblrcp_rn_slowpath_v3,@function
        .size           $__internal_43_$__cuda_sm20_dblrcp_rn_slowpath_v3,(.L_x_61532 - $__internal_43_$__cuda_sm20_dblrcp_rn_slowpath_v3)
$__internal_43_$__cuda_sm20_dblrcp_rn_slowpath_v3:
        /* <DEDUP_REMOVED lines=25> */
.L_x_19272:
        /* <DEDUP_REMOVED lines=10> */
.L_x_19270:
[----:B------:R-:W-:Y:S01]  /*86b0*/  LOP3.LUT R9, R5, 0x80000, RZ, 0xfc, !PT ;  /* 0x0008000005097812 */ /* 0x000fe200078efcff */
[----:B------:R-:W-:Y:S02]  /*86c0*/  IMAD.MOV.U32 R8, RZ, RZ, R4 ;  /* 0x000000ffff087224 */ /* 0x000fe400078e0004 */
.L_x_19271:
[----:B------:R-:W-:Y:S05]  /*86d0*/  BSYNC B2 ;  /* 0x0000000000027941 */ /* 0x000fea0003800000 */
.L_x_19269:
[----:B------:R-:W-:-:S04]  /*86e0*/  IMAD.MOV.U32 R13, RZ, RZ, 0x0 ;  /* 0x00000000ff0d7424 */ /* 0x000fc800078e00ff */
[----:B------:R-:W-:Y:S05]  /*86f0*/  RET.REL.NODEC R12 `(_ZN2at6native27unrolled_elementwise_kernelIZNS0_50_GLOBAL__N__2680c7bb_12_PowKernel_cu_b2145a98_318429pow_tensor_scalar_kernel_implIaaEEvRNS_18TensorIteratorBaseET0_EUlaE1_St5arrayIPcLm2EELi4E23TrivialOffsetCalculatorILi1EjESC_NS0_6memory12LoadWithCastILi1EEENSD_13StoreWithCastILi1EEEEEviT_S6_T2_T3_T4_T5_) ;  /* 0xffff79000c007950 */ /* 0x000fea0003c3ffff */
.L_x_19273:
        /* <DEDUP_REMOVED lines=16> */
.L_x_61532:


//--------------------- .text._ZN2at6native18elementwise_kernelILi128ELi4EZNS0_22gpu_kernel_impl_nocastIZNS0_50_GLOBAL__N__2680c7bb_12_PowKernel_cu_b2145a98_318429pow_tensor_scalar_kernel_implIaaEEvRNS_18TensorIteratorBaseET0_EUlaE1_EEvS6_RKT_EUliE_EEviT1_ --------------------------
	.section	.text._ZN2at6native18elementwise_kernelILi128ELi4EZNS0_22gpu_kernel_impl_nocastIZNS0_50_GLOBAL__N__2680c7bb_12_PowKernel_cu_b2145a98_318429pow_tensor_scalar_kernel_implIaaEEvRNS_18TensorIteratorBaseET0_EUlaE1_EEvS6_RKT_EUliE_EEviT1_,"ax",@progbits
	.sectioninfo	@"SHI_REGISTERS=18"
	.align	128
        .global         _ZN2at6native18elementwise_kernelILi128ELi4EZNS0_22gpu_kernel_impl_nocastIZNS0_50_GLOBAL__N__2680c7bb_12_PowKernel_cu_b2145a98_318429pow_tensor_scalar_kernel_implIaaEEvRNS_18TensorIteratorBaseET0_EUlaE1_EEvS6_RKT_EUliE_EEviT1_
        .type           _ZN2at6native18elementwise_kernelILi128ELi4EZNS0_22gpu_kernel_impl_nocastIZNS0_50_GLOBAL__N__2680c7bb_12_PowKernel_cu_b2145a98_318429pow_tensor_scalar_kernel_implIaaEEvRNS_18TensorIteratorBaseET0_EUlaE1_EEvS6_RKT_EUliE_EEviT1_,@function
        .size           _ZN2at6native18elementwise_kernelILi128ELi4EZNS0_22gpu_kernel_impl_nocastIZNS0_50_GLOBAL__N__2680c7bb_12_PowKernel_cu_b2145a98_318429pow_tensor_scalar_kernel_implIaaEEvRNS_18TensorIteratorBaseET0_EUlaE1_EEvS6_RKT_EUliE_EEviT1_,(.L_x_61533 - _ZN2at6native18elementwise_kernelILi128ELi4EZNS0_22gpu_kernel_impl_nocastIZNS0_50_GLOBAL__N__2680c7bb_12_PowKernel_cu_b2145a98_318429pow_tensor_scalar_kernel_implIaaEEvRNS_18TensorIteratorBaseET0_EUlaE1_EEvS6_RKT_EUliE_EEviT1_)
        .other          _ZN2at6native18elementwise_kernelILi128ELi4EZNS0_22gpu_kernel_impl_nocastIZNS0_50_GLOBAL__N__2680c7bb_12_PowKernel_cu_b2145a98_318429pow_tensor_scalar_kernel_implIaaEEvRNS_18TensorIteratorBaseET0_EUlaE1_EEvS6_RKT_EUliE_EEviT1_,@"STO_CUDA_ENTRY STV_DEFAULT"
_ZN2at6native18elementwise_kernelILi128ELi4EZNS0_22gpu_kernel_impl_nocastIZNS0_50_GLOBAL__N__2680c7bb_12_PowKernel_cu_b2145a98_318429pow_tensor_scalar_kernel_implIaaEEvRNS_18TensorIteratorBaseET0_EUlaE1_EEvS6_RKT_EUliE_EEviT1_:
.text._ZN2at6native18elementwise_kernelILi128ELi4EZNS0_22gpu_kernel_impl_nocastIZNS0_50_GLOBAL__N__2680c7bb_12_PowKernel_cu_b2145a98_318429pow_tensor_scalar_kernel_implIaaEEvRNS_18TensorIteratorBaseET0_EUlaE1_EEvS6_RKT_EUliE_EEviT1_:
        /* <DEDUP_REMOVED lines=235> */
.L_x_19276:
[----:B------:R-:W-:-:S04]  /*0eb0*/  IADD3 R12, P0, R2, c[0x0][0x368], RZ ;  /* 0x0000da00020c7a10 */ /* 0x000fc80007f1e0ff */
[----:B------:R-:W-:-:S05]  /*0ec0*/  IADD3.X R13, RZ, c[0x0][0x36c], RZ, P0, !PT ;  /* 0x0000db00ff0d7a10 */ /* 0x000fca00007fe4ff */
[----:B------:R-:W2:Y:S01]  /*0ed0*/  LDG.E.S8 R12, [R12.64] ;  /* 0x000000040c0c7981 */ /* 0x000ea2000c1e1300 */
        /* <DEDUP_REMOVED lines=17> */
[----:B01----:R-:W-:Y:S05]  /*0ff0*/  CALL.REL.NOINC `($__internal_44_$__cuda_sm20_dblrcp_rn_slowpath_v3) ;  /* 0x000030c000007944 */ /* 0x003fea0003c00000 */
[----:B-1----:R-:W-:Y:S02]  /*1000*/  MOV R8, R10 ;  /* 0x0000000a00087202 */ /* 0x002fe40000000f00 */
[----:B------:R-:W-:Y:S02]  /*1010*/  MOV R9, R11 ;  /* 0x0000000b00097202 */ /* 0x000fe40000000f00 */
.L_x_19278:
[----:B------:R-:W-:Y:S05]  /*1020*/  BSYNC B1 ;  /* 0x0000000000017941 */ /* 0x000fea0003800000 */
.L_x_19277:
[----:B-1----:R-:W1:Y:S01]  /*1030*/  F2I.F64.TRUNC R9, R8 ;  /* 0x0000000800097311 */ /* 0x002e62000030d100 */
[----:B------:R-:W-:-:S05]  /*1040*/  IMAD R0, R0, 0x200, R5 ;  /* 0x0000020000007824 */ /* 0x000fca00078e0205 */
[----:B------:R-:W-:Y:S01]  /*1050*/  IADD3 R3, R0, 0x80, RZ ;  /* 0x0000008000037810 */ /* 0x000fe20007ffe0ff */
[----:B-1----:R1:W-:Y:S04]  /*1060*/  STG.E.U8 [R6.64], R9 ;  /* 0x0000000906007986 */ /* 0x0023e8000c101104 */
.L_x_19275:
[----:B------:R-:W-:Y:S05]  /*1070*/  BSYNC B0 ;  /* 0x0000000000007941 */ /* 0x000fea0003800000 */
.L_x_19274:
[----:B------:R-:W-:Y:S01]  /*1080*/  ISETP.GE.AND P0, PT, R3, c[0x0][0x160], PT ;  /* 0x0000580003007a0c */ /* 0x000fe20003f06270 */
[----:B------:R-:W-:-:S12]  /*1090*/  BSSY B0, `(.L_x_19279) ;  /* 0x0000200000007945 */ /* 0x000fd80003800000 */
[----:B------:R-:W-:Y:S05]  /*10a0*/  @P0 BRA `(.L_x_19280) ;  /* 0x00001fe000000947 */ /* 0x000fea0003800000 */
[----:B------:R-:W-:Y:S01]  /*10b0*/  ISETP.NE.AND P0, PT, RZ, c[0x0][0x168], PT ;  /* 0x00005a00ff007a0c */ /* 0x000fe20003f05270 */
[----:B------:R-:W-:Y:S01]  /*10c0*/  HFMA2.MMA R0, -RZ, RZ, 0, 0 ;  /* 0x00000000ff007435 */ /* 0x000fe200000001ff */
[----:B------:R-:W-:-:S11]  /*10d0*/  MOV R4, RZ ;  /* 0x000000ff00047202 */ /* 0x000fd60000000f00 */
        /* <DEDUP_REMOVED lines=224> */
.L_x_19281:
[----:B------:R-:W-:-:S05]  /*1ee0*/  IADD3 R12, P0, R0, c[0x0][0x368], RZ ;  /* 0x0000da00000c7a10 */ /* 0x000fca0007f1e0ff */
[----:B------:R-:W-:-:S05]  /*1ef0*/  IMAD.X R13, RZ, RZ, c[0x0][0x36c], P0 ;  /* 0x0000db00ff0d7624 */ /* 0x000fca00000e06ff */
[----:B------:R-:W2:Y:S01]  /*1f00*/  LDG.E.S8 R12, [R12.64] ;  /* 0x000000040c0c7981 */ /* 0x000ea2000c1e1300 */
[----:B------:R-:W-:Y:S01]  /*1f10*/  IADD3 R4, P1, R4, c[0x0][0x360], RZ ;  /* 0x0000d80004047a10 */ /* 0x000fe20007f3e0ff */
[----:B------:R-:W-:Y:S03]  /*1f20*/  BSSY B1, `(.L_x_19282) ;  /* 0x0000013000017945 */ /* 0x000fe60003800000 */
[----:B------:R-:W-:Y:S01]  /*1f30*/  IADD3.X R5, RZ, c[0x0][0x364], RZ, P1, !PT ;  /* 0x0000d900ff057a10 */ /* 0x000fe20000ffe4ff */
[----:B--2---:R-:W-:-:S06]  /*1f40*/  IMAD R14, R12, R12, RZ ;  /* 0x0000000c0c0e7224 */ /* 0x004fcc00078e02ff */
        /* <DEDUP_REMOVED lines=13> */
[----:B01----:R-:W-:Y:S05]  /*2020*/  CALL.REL.NOINC `($__internal_44_$__cuda_sm20_dblrcp_rn_slowpath_v3) ;  /* 0x0000209000007944 */ /* 0x003fea0003c00000 */
[----:B-1----:R-:W-:Y:S02]  /*2030*/  MOV R8, R10 ;  /* 0x0000000a00087202 */ /* 0x002fe40000000f00 */
[----:B------:R-:W-:Y:S02]  /*2040*/  MOV R9, R11 ;  /* 0x0000000b00097202 */ /* 0x000fe40000000f00 */
.L_x_19283:
[----:B------:R-:W-:Y:S05]  /*2050*/  BSYNC B1 ;  /* 0x0000000000017941 */ /* 0x000fea0003800000 */
.L_x_19282:
[----:B-1----:R-:W1:Y:S01]  /*2060*/  F2I.F64.TRUNC R9, R8 ;  /* 0x0000000800097311 */ /* 0x002e62000030d100 */
[----:B------:R-:W-:-:S04]  /*2070*/  IADD3 R3, R3, 0x80, RZ ;  /* 0x0000008003037810 */ /* 0x000fc80007ffe0ff */
[----:B------:R-:W-:Y:S01]  /*2080*/  ISETP.GE.AND P0, PT, R3, c[0x0][0x160], PT ;  /* 0x0000580003007a0c */ /* 0x000fe20003f06270 */
[----:B-1----:R1:W-:-:S12]  /*2090*/  STG.E.U8 [R4.64], R9 ;  /* 0x0000000904007986 */ /* 0x0023d8000c101104 */
[----:B------:R-:W-:Y:S05]  /*20a0*/  @P0 BRA `(.L_x_19280) ;  /* 0x00000fe000000947 */ /* 0x000fea0003800000 */
[----:B------:R-:W-:Y:S01]  /*20b0*/  ISETP.NE.AND P0, PT, RZ, c[0x0][0x168], PT ;  /* 0x00005a00ff007a0c */ /* 0x000fe20003f05270 */
[----:B------:R-:W-:Y:S01]  /*20c0*/  HFMA2.MMA R0, -RZ, RZ, 0, 0 ;  /* 0x00000000ff007435 */ /* 0x000fe200000001ff */
[----:B-1----:R-:W-:-:S11]  /*20d0*/  MOV R4, RZ ;  /* 0x000000ff00047202 */ /* 0x002fd60000000f00 */
        /* <DEDUP_REMOVED lines=224> */
.L_x_19284:
[----:B------:R-:W-:-:S04]  /*2ee0*/  IADD3 R12, P0, R0, c[0x0][0x368], RZ ;  /* 0x0000da00000c7a10 */ /* 0x000fc80007f1e0ff */
[----:B------:R-:W-:-:S05]  /*2ef0*/  IADD3.X R13, RZ, c[0x0][0x36c], RZ, P0, !PT ;  /* 0x0000db00ff0d7a10 */ /* 0x000fca00007fe4ff */
[----:B------:R-:W2:Y:S01]  /*2f00*/  LDG.E.S8 R12, [R12.64] ;  /* 0x000000040c0c7981 */ /* 0x000ea2000c1e1300 */
[----:B------:R-:W-:Y:S01]  /*2f10*/  IADD3 R4, P1, R4, c[0x0][0x360], RZ ;  /* 0x0000d80004047a10 */ /* 0x000fe20007f3e0ff */
[----:B------:R-:W-:Y:S03]  /*2f20*/  BSSY B1, `(.L_x_19285) ;  /* 0x0000013000017945 */ /* 0x000fe60003800000 */
[----:B------:R-:W-:Y:S01]  /*2f30*/  IADD3.X R5, RZ, c[0x0][0x364], RZ, P1, !PT ;  /* 0x0000d900ff057a10 */ /* 0x000fe20000ffe4ff */
        /* <DEDUP_REMOVED lines=15> */
[----:B-1----:R-:W-:Y:S01]  /*3030*/  MOV R8, R10 ;  /* 0x0000000a00087202 */ /* 0x002fe20000000f00 */
[----:B------:R-:W-:Y:S02]  /*3040*/  IMAD.MOV.U32 R9, RZ, RZ, R11 ;  /* 0x000000ffff097224 */ /* 0x000fe400078e000b */
.L_x_19286:
[----:B------:R-:W-:Y:S05]  /*3050*/  BSYNC B1 ;  /* 0x0000000000017941 */ /* 0x000fea0003800000 */
.L_x_19285:
[----:B-1----:R-:W1:Y:S01]  /*3060*/  F2I.F64.TRUNC R9, R8 ;  /* 0x0000000800097311 */ /* 0x002e62000030d100 */
[----:B------:R-:W-:Y:S01]  /*3070*/  IADD3 R3, R3, 0x80, RZ ;  /* 0x0000008003037810 */ /* 0x000fe20007ffe0ff */
[----:B-1----:R1:W-:Y:S06]  /*3080*/  STG.E.U8 [R4.64], R9 ;  /* 0x0000000904007986 */ /* 0x0023ec000c101104 */
.L_x_19280:
[----:B------:R-:W-:Y:S05]  /*3090*/  BSYNC B0 ;  /* 0x0000000000007941 */ /* 0x000fea0003800000 */
.L_x_19279:
[----:B------:R-:W-:-:S13]  /*30a0*/  ISETP.GE.AND P0, PT, R3, c[0x0][0x160], PT ;  /* 0x0000580003007a0c */ /* 0x000fda0003f06270 */
[----:B------:R-:W-:Y:S05]  /*30b0*/  @P0 EXIT ;  /* 0x000000000000094d */ /* 0x000fea0003800000 */
[----:B------:R-:W-:Y:S01]  /*30c0*/  ISETP.NE.AND P0, PT, RZ, c[0x0][0x168], PT ;  /* 0x00005a00ff007a0c */ /* 0x000fe20003f05270 */
[----:B------:R-:W-:Y:S01]  /*30d0*/  HFMA2.MMA R0, -RZ, RZ, 0, 0 ;  /* 0x00000000ff007435 */ /* 0x000fe200000001ff */
[----:B-1----:R-:W-:-:S11]  /*30e0*/  MOV R4, RZ ;  /* 0x000000ff00047202 */ /* 0x002fd60000000f00 */
        /* <DEDUP_REMOVED lines=224> */
.L_x_19287:
[----:B0-----:R-:W-:-:S05]  /*3ef0*/  IADD3 R10, P0, R0, c[0x0][0x368], RZ ;  /* 0x0000da00000a7a10 */ /* 0x001fca0007f1e0ff */
[----:B------:R-:W-:-:S05]  /*3f00*/  IMAD.X R11, RZ, RZ, c[0x0][0x36c], P0 ;  /* 0x0000db00ff0b7624 */ /* 0x000fca00000e06ff */
        /* <DEDUP_REMOVED lines=19> */
[----:B------:R-:W-:Y:S02]  /*4040*/  MOV R2, 0x4060 ;  /* 0x0000406000027802 */ /* 0x000fe40000000f00 */
[----:B01----:R-:W-:Y:S05]  /*4050*/  CALL.REL.NOINC `($__internal_44_$__cuda_sm20_dblrcp_rn_slowpath_v3) ;  /* 0x0000006000007944 */ /* 0x003fea0003c00000 */
[----:B-1----:R-:W-:Y:S02]  /*4060*/  MOV R6, R10 ;  /* 0x0000000a00067202 */ /* 0x002fe40000000f00 */
[----:B------:R-:W-:-:S02]  /*4070*/  MOV R7, R11 ;  /* 0x0000000b00077202 */ /* 0x000fc40000000f00 */
.L_x_19289:
[----:B------:R-:W-:Y:S05]  /*4080*/  BSYNC B0 ;  /* 0x0000000000007941 */ /* 0x000fea0003800000 */
.L_x_19288:
[----:B-1----:R-:W1:Y:S02]  /*4090*/  F2I.F64.TRUNC R7, R6 ;  /* 0x0000000600077311 */ /* 0x002e64000030d100 */
[----:B-1----:R-:W-:Y:S01]  /*40a0*/  STG.E.U8 [R4.64], R7 ;  /* 0x0000000704007986 */ /* 0x002fe2000c101104 */
[----:B------:R-:W-:Y:S05]  /*40b0*/  EXIT ;  /* 0x000000000000794d */ /* 0x000fea0003800000 */
        .weak           $__internal_44_$__cuda_sm20_dblrcp_rn_slowpath_v3
        .type           $__internal_44_$__cuda_sm20_dblrcp_rn_slowpath_v3,@function
        .size           $__internal_44_$__cuda_sm20_dblrcp_rn_slowpath_v3,(.L_x_61533 - $__internal_44_$__cuda_sm20_dblrcp_rn_slowpath_v3)
$__internal_44_$__cuda_sm20_dblrcp_rn_slowpath_v3:
[----:B------:R-:W-:Y:S01]  /*40c0*/  MOV R8, R14 ;  /* 0x0000000e00087202 */ /* 0x000fe20000000f00 */
[----:B------:R-:W-:Y:S01]  /*40d0*/  IMAD.MOV.U32 R9, RZ, RZ, R15 ;  /* 0x000000ffff097224 */ /* 0x000fe200078e000f */
[----:B------:R-:W-:Y:S05]  /*40e0*/  BSSY B2, `(.L_x_19290) ;  /* 0x0000024000027945 */ /* 0x000fea0003800000 */
        /* <DEDUP_REMOVED lines=23> */
.L_x_19293:
        /* <DEDUP_REMOVED lines=10> */
.L_x_19291:
[----:B------:R-:W-:Y:S02]  /*4300*/  LOP3.LUT R11, R9, 0x80000, RZ, 0xfc, !PT ;  /* 0x00080000090b7812 */ /* 0x000fe400078efcff */
[----:B------:R-:W-:Y:S02]  /*4310*/  MOV R10, R8 ;  /* 0x00000008000a7202 */ /* 0x000fe40000000f00 */
.L_x_19292:
[----:B------:R-:W-:Y:S05]  /*4320*/  BSYNC B2 ;  /* 0x0000000000027941 */ /* 0x000fea0003800000 */
.L_x_19290:
[----:B0-----:R-:W-:Y:S01]  /*4330*/  HFMA2.MMA R9, -RZ, RZ, 0, 0 ;  /* 0x00000000ff097435 */ /* 0x001fe200000001ff */
[----:B------:R-:W-:-:S05]  /*4340*/  MOV R8, R2 ;  /* 0x0000000200087202 */ /* 0x000fca0000000f00 */
[----:B------:R-:W-:Y:S05]  /*4350*/  RET.REL.NODEC R8 `(_ZN2at6native18elementwise_kernelILi128ELi4EZNS0_22gpu_kernel_impl_nocastIZNS0_50_GLOBAL__N__2680c7bb_12_PowKernel_cu_b2145a98_318429pow_tensor_scalar_kernel_implIaaEEvRNS_18TensorIteratorBaseET0_EUlaE1_EEvS6_RKT_EUliE_EEviT1_) ;  /* 0xffffbca008007950 */ /* 0x000fea0003c3ffff */
.L_x_19294:
        /* <DEDUP_REMOVED lines=10> */
.L_x_61533:


//--------------------- .text._ZN2at6native27unrolled_elementwise_kernelIZNS0_50_GLOBAL__N__2680c7bb_12_PowKernel_cu_b2145a98_318429pow_tensor_scalar_kernel_implIaaEEvRNS_18TensorIteratorBaseET0_EUlaE1_St5arrayIPcLm2EELi4E23TrivialOffsetCalculatorILi1EjESC_NS0_6memory15LoadWithoutCastENSD_16StoreWithoutCastEEEviT_S6_T2_T3_T4_T5_ --------------------------
	.section	.text._ZN2at6native27unrolled_elementwise_kernelIZNS0_50_GLOBAL__N__2680c7bb_12_PowKernel_cu_b2145a98_318429pow_tensor_scalar_kernel_implIaaEEvRNS_18TensorIteratorBaseET0_EUlaE1_St5arrayIPcLm2EELi4E23TrivialOffsetCalculatorILi1EjESC_NS0_6memory15LoadWithoutCastENSD_16StoreWithoutCastEEEviT_S6_T2_T3_T4_T5_,"ax",@progbits
	.sectioninfo	@"SHI_REGISTERS=22"
	.align	128
        .global         _ZN2at6native27unrolled_elementwise_kernelIZNS0_50_GLOBAL__N__2680c7bb_12_PowKernel_cu_b2145a98_318429pow_tensor_scalar_kernel_implIaaEEvRNS_18TensorIteratorBaseET0_EUlaE1_St5arrayIPcLm2EELi4E23TrivialOffsetCalculatorILi1EjESC_NS0_6memory15LoadWithoutCastENSD_16StoreWithoutCastEEEviT_S6_T2_T3_T4_T5_
        .type           _ZN2at6native27unrolled_elementwise_kernelIZNS0_50_GLOBAL__N__2680c7bb_12_PowKernel_cu_b2145a98_318429pow_tensor_scalar_kernel_implIaaEEvRNS_18TensorIteratorBaseET0_EUlaE1_St5arrayIPcLm2EELi4E23TrivialOffsetCalculatorILi1EjESC_NS0_6memory15LoadWithoutCastENSD_16StoreWithoutCastEEEviT_S6_T2_T3_T4_T5_,@function
        .size           _ZN2at6native27unrolled_elementwise_kernelIZNS0_50_GLOBAL__N__2680c7bb_12_PowKernel_cu_b2145a98_318429pow_tensor_scalar_kernel_implIaaEEvRNS_18TensorIteratorBaseET0_EUlaE1_St5arrayIPcLm2EELi4E23TrivialOffsetCalculatorILi1EjESC_NS0_6memory15LoadWithoutCastENSD_16StoreWithoutCastEEEviT_S6_T2_T3_T4_T5_,(.L_x_61534 - _ZN2at6native27unrolled_elementwise_kernelIZNS0_50_GLOBAL__N__2680c7bb_12_PowKernel_cu_b2145a98_318429pow_tensor_scalar_kernel_implIaaEEvRNS_18TensorIteratorBaseET0_EUlaE1_St5arrayIPcLm2EELi4E23TrivialOffsetCalculatorILi1EjESC_NS0_6memory15LoadWithoutCastENSD_16StoreWithoutCastEEEviT_S6_T2_T3_T4_T5_)
        .other          _ZN2at6native27unrolled_elementwise_kernelIZNS0_50_GLOBAL__N__2680c7bb_12_PowKernel_cu_b2145a98_318429pow_tensor_scalar_kernel_implIaaEEvRNS_18TensorIteratorBaseET0_EUlaE1_St5arrayIPcLm2EELi4E23TrivialOffsetCalculatorILi1EjESC_NS0_6memory15LoadWithoutCastENSD_16StoreWithoutCastEEEviT_S6_T2_T3_T4_T5_,@"STO_CUDA_ENTRY STV_DEFAULT"
_ZN2at6native27unrolled_elementwise_kernelIZNS0_50_GLOBAL__N__2680c7bb_12_PowKernel_cu_b2145a98_318429pow_tensor_scalar_kernel_implIaaEEvRNS_18TensorIteratorBaseET0_EUlaE1_St5arrayIPcLm2EELi4E23TrivialOffsetCalculatorILi1EjESC_NS0_6memory15LoadWithoutCastENSD_16StoreWithoutCastEEEviT_S6_T2_T3_T4_T5_:
.text._ZN2at6native27unrolled_elementwise_kernelIZNS0_50_GLOBAL__N__2680c7bb_12_PowKernel_cu_b2145a98_318429pow_tensor_scalar_kernel_implIaaEEvRNS_18TensorIteratorBaseET0_EUlaE1_St5arrayIPcLm2EELi4E23TrivialOffsetCalculatorILi1EjESC_NS0_6memory15LoadWithoutCastENSD_16StoreWithoutCastEEEviT_S6_T2_T3_T4_T5_:
[----:B------:R-:W-:Y:S02]  /*0000*/  IMAD.MOV.U32 R1, RZ, RZ, c[0x0][0x28] ;  /* 0x00000a00ff017624 */ /* 0x000fe400078e00ff */
[----:B------:R-:W0:Y:S01]  /*0010*/  S2R R15, SR_CTAID.X ;  /* 0x00000000000f7919 */ /* 0x000e220000002500 */
[----:B------:R-:W-:Y:S01]  /*0020*/  IMAD.MOV.U32 R0, RZ, RZ, -0x200 ;  /* 0xfffffe00ff007424 */ /* 0x000fe200078e00ff */
[----:B------:R-:W-:Y:S01]  /*0030*/  CS2R R10, SRZ ;  /* 0x00000000000a7805 */ /* 0x000fe2000001ff00 */
        /* <DEDUP_REMOVED lines=9> */
[----:B------:R-:W-:Y:S02]  /*00d0*/  @!P0 IMAD.X R3, RZ, RZ, c[0x0][0x17c], P4 ;  /* 0x00005f00ff038624 */ /* 0x000fe400020e06ff */
[----:B------:R-:W-:Y:S02]  /*00e0*/  IMAD.MOV.U32 R16, RZ, RZ, RZ ;  /* 0x000000ffff107224 */ /* 0x000fe400078e00ff */
[----:B------:R-:W-:Y:S01]  /*00f0*/  IMAD.MOV.U32 R12, RZ, RZ, RZ ;  /* 0x000000ffff0c7224 */ /* 0x000fe200078e00ff */
[----:B------:R0:W5:Y:S01]  /*0100*/  @!P0 LDG.E.S8 R10, [R2.64] ;  /* 0x00000004020a8981 */ /* 0x000162000c1e1300 */
[----:B------:R-:W-:Y:S01]  /*0110*/  @!P3 IMAD R4, R15, 0x200, R0 ;  /* 0x000002000f04b824 */ /* 0x000fe200078e0200 */
[----:B------:R-:W-:-:S04]  /*0120*/  @!P3 IADD3 R0, R0, 0x80, RZ ;  /* 0x000000800000b810 */ /* 0x000fc80007ffe0ff */
[----:B------:R-:W-:Y:S02]  /*0130*/  ISETP.GE.AND P2, PT, R0, R13, PT ;  /* 0x0000000d0000720c */ /* 0x000fe40003f46270 */
[----:B------:R-:W-:-:S11]  /*0140*/  @!P3 IADD3 R4, P5, R4, c[0x0][0x178], RZ ;  /* 0x00005e000404ba10 */ /* 0x000fd60007fbe0ff */
[----:B------:R-:W-:Y:S01]  /*0150*/  @!P2 IMAD R8, R15, 0x200, R0 ;  /* 0x000002000f08a824 */ /* 0x000fe200078e0200 */
[----:B------:R-:W-:-:S04]  /*0160*/  @!P2 IADD3 R0, R0, 0x80, RZ ;  /* 0x000000800000a810 */ /* 0x000fc80007ffe0ff */
[----:B------:R-:W-:Y:S01]  /*0170*/  ISETP.GE.AND P1, PT, R0, R13, PT ;  /* 0x0000000d0000720c */ /* 0x000fe20003f26270 */
[----:B------:R-:W-:Y:S01]  /*0180*/  @!P3 IMAD.X R5, RZ, RZ, c[0x0][0x17c], P5 ;  /* 0x00005f00ff05b624 */ /* 0x000fe200028e06ff */
[----:B------:R-:W-:-:S04]  /*0190*/  @!P2 IADD3 R8, P4, R8, c[0x0][0x178], RZ ;  /* 0x00005e000808aa10 */ /* 0x000fc80007f9e0ff */
[----:B------:R0:W5:Y:S07]  /*01a0*/  @!P3 LDG.E.S8 R16, [R4.64] ;  /* 0x000000040410b981 */ /* 0x00016e000c1e1300 */
[----:B------:R-:W-:-:S05]  /*01b0*/  @!P1 IMAD R6, R15, 0x200, R0 ;  /* 0x000002000f069824 */ /* 0x000fca00078e0200 */
[----:B------:R-:W-:Y:S01]  /*01c0*/  @!P1 IADD3 R6, P5, R6, c[0x0][0x178], RZ ;  /* 0x00005e0006069a10 */ /* 0x000fe20007fbe0ff */
[----:B------:R-:W-:-:S04]  /*01d0*/  @!P2 IMAD.X R9, RZ, RZ, c[0x0][0x17c], P4 ;  /* 0x00005f00ff09a624 */ /* 0x000fc800020e06ff */
[----:B------:R-:W-:Y:S01]  /*01e0*/  @!P1 IMAD.X R7, RZ, RZ, c[0x0][0x17c], P5 ;  /* 0x00005f00ff079624 */ /* 0x000fe200028e06ff */
[----:B------:R0:W5:Y:S04]  /*01f0*/  @!P2 LDG.E.S8 R12, [R8.64] ;  /* 0x00000004080ca981 */ /* 0x000168000c1e1300 */
[----:B------:R0:W5:Y:S01]  /*0200*/  @!P1 LDG.E.S8 R11, [R6.64] ;  /* 0x00000004060b9981 */ /* 0x000162000c1e1300 */
        /* <DEDUP_REMOVED lines=17> */
[----:B-1----:R-:W-:Y:S05]  /*0320*/  CALL.REL.NOINC `($__internal_45_$__cuda_sm20_dblrcp_rn_slowpath_v3) ;  /* 0x0000066000007944 */ /* 0x002fea0003c00000 */
.L_x_19298:
[----:B------:R-:W-:Y:S05]  /*0330*/  BSYNC B1 ;  /* 0x0000000000017941 */ /* 0x000fea0003800000 */
.L_x_19297:
[----:B-1----:R1:W2:Y:S02]  /*0340*/  F2I.F64.TRUNC R10, R6 ;  /* 0x00000006000a7311 */ /* 0x0022a4000030d100 */
.L_x_19296:
[----:B------:R-:W-:Y:S05]  /*0350*/  BSYNC B0 ;  /* 0x0000000000007941 */ /* 0x000fea0003800000 */
.L_x_19295:
[----:B------:R-:W-:Y:S01]  /*0360*/  IADD3 R0, R14, 0x80, RZ ;  /* 0x000000800e007810 */ /* 0x000fe20007ffe0ff */
[----:B------:R-:W-:Y:S03]  /*0370*/  BSSY B0, `(.L_x_19299) ;  /* 0x0000017000007945 */ /* 0x000fe60003800000 */
[----:B------:R-:W-:-:S13]  /*0380*/  ISETP.GE.AND P1, PT, R0, R13, PT ;  /* 0x0000000d0000720c */ /* 0x000fda0003f26270 */
[----:B------:R-:W-:Y:S05]  /*0390*/  @P1 BRA `(.L_x_19300) ;  /* 0x0000014000001947 */ /* 0x000fea0003800000 */
[----:B0----5:R-:W-:Y:S01]  /*03a0*/  IMAD R2, R16, R16, RZ ;  /* 0x0000001010027224 */ /* 0x021fe200078e02ff */
        /* <DEDUP_REMOVED lines=14> */
[----:B-12---:R-:W-:Y:S05]  /*0490*/  CALL.REL.NOINC `($__internal_45_$__cuda_sm20_dblrcp_rn_slowpath_v3) ;  /* 0x000004f000007944 */ /* 0x006fea0003c00000 */
[----:B-1----:R-:W-:Y:S02]  /*04a0*/  IMAD.MOV.U32 R16, RZ, RZ, R6 ;  /* 0x000000ffff107224 */ /* 0x002fe400078e0006 */
[----:B------:R-:W-:Y:S02]  /*04b0*/  IMAD.MOV.U32 R17, RZ, RZ, R7 ;  /* 0x000000ffff117224 */ /* 0x000fe400078e0007 */
.L_x_19302:
[----:B------:R-:W-:Y:S05]  /*04c0*/  BSYNC B1 ;  /* 0x0000000000017941 */ /* 0x000fea0003800000 */
.L_x_19301:
[----:B-1----:R1:W3:Y:S02]  /*04d0*/  F2I.F64.TRUNC R16, R16 ;  /* 0x0000001000107311 */ /* 0x0022e4000030d100 */
.L_x_19300:
[----:B------:R-:W-:Y:S05]  /*04e0*/  BSYNC B0 ;  /* 0x0000000000007941 */ /* 0x000fea0003800000 */
.L_x_19299:
        /* <DEDUP_REMOVED lines=19> */
[----:B-123--:R-:W-:Y:S05]  /*0620*/  CALL.REL.NOINC `($__internal_45_$__cuda_sm20_dblrcp_rn_slowpath_v3) ;  /* 0x0000036000007944 */ /* 0x00efea0003c00000 */
.L_x_19306:
[----:B------:R-:W-:Y:S05]  /*0630*/  BSYNC B1 ;  /* 0x0000000000017941 */ /* 0x000fea0003800000 */
.L_x_19305:
[----:B-1----:R1:W4:Y:S02]  /*0640*/  F2I.F64.TRUNC R12, R6 ;  /* 0x00000006000c7311 */ /* 0x002324000030d100 */
.L_x_19304:
[----:B------:R-:W-:Y:S05]  /*0650*/  BSYNC B0 ;  /* 0x0000000000007941 */ /* 0x000fea0003800000 */
.L_x_19303:
        /* <DEDUP_REMOVED lines=19> */
[----:B-1234-:R-:W-:Y:S05]  /*0790*/  CALL.REL.NOINC `($__internal_45_$__cuda_sm20_dblrcp_rn_slowpath_v3) ;  /* 0x000001f000007944 */ /* 0x01efea0003c00000 */
.L_x_19310:
[----:B------:R-:W-:Y:S05]  /*07a0*/  BSYNC B1 ;  /* 0x0000000000017941 */ /* 0x000fea0003800000 */
.L_x_19309:
[----:B-1----:R1:W0:Y:S02]  /*07b0*/  F2I.F64.TRUNC R7, R6 ;  /* 0x0000000600077311 */ /* 0x002224000030d100 */
.L_x_19308:
[----:B------:R-:W-:Y:S05]  /*07c0*/  BSYNC B0 ;  /* 0x0000000000007941 */ /* 0x000fea0003800000 */
.L_x_19307:
[----:B0-----:R-:W0:Y:S01]  /*07d0*/  @!P0 S2R R2, SR_TID.X ;  /* 0x0000000000028919 */ /* 0x001e220000002100 */
[----:B------:R-:W-:Y:S01]  /*07e0*/  @!P0 IMAD.MOV.U32 R14, RZ, RZ, R0 ;  /* 0x000000ffff0e8224 */ /* 0x000fe200078e0000 */
[----:B------:R-:W-:Y:S04]  /*07f0*/  BSSY B0, `(.L_x_19311) ;  /* 0x0000012000007945 */ /* 0x000fe80003800000 */
[----:B------:R-:W-:Y:S01]  /*0800*/  ISETP.GE.AND P1, PT, R14, R13, PT ;  /* 0x0000000d0e00720c */ /* 0x000fe20003f26270 */
[----:B0-----:R-:W-:-:S05]  /*0810*/  @!P0 IMAD R2, R15, 0x200, R2 ;  /* 0x000002000f028824 */ /* 0x001fca00078e0202 */
[----:B------:R-:W-:-:S05]  /*0820*/  @!P0 IADD3 R2, P2, R2, c[0x0][0x170], RZ ;  /* 0x00005c0002028a10 */ /* 0x000fca0007f5e0ff */
[----:B------:R-:W-:-:S05]  /*0830*/  @!P0 IMAD.X R3, RZ, RZ, c[0x0][0x174], P2 ;  /* 0x00005d00ff038624 */ /* 0x000fca00010e06ff */
[----:B--2--5:R0:W-:Y:S01]  /*0840*/  @!P0 STG.E.U8 [R2.64], R10 ;  /* 0x0000000a02008986 */ /* 0x0241e2000c101104 */
[----:B------:R-:W-:Y:S05]  /*0850*/  @P1 BRA `(.L_x_19312) ;  /* 0x000000b000001947 */ /* 0x000fea0003800000 */
[----:B0-----:R-:W-:Y:S01]  /*0860*/  IMAD R2, R15, 0x200, R14 ;  /* 0x000002000f027824 */ /* 0x001fe200078e020e */
[----:B------:R-:W-:-:S04]  /*0870*/  IADD3 R14, R14, 0x80, RZ ;  /* 0x000000800e0e7810 */ /* 0x000fc80007ffe0ff */
[----:B------:R-:W-:Y:S02]  /*0880*/  ISETP.GE.AND P1, PT, R14, R13, PT ;  /* 0x0000000d0e00720c */ /* 0x000fe40003f26270 */
[----:B------:R-:W-:-:S05]  /*0890*/  IADD3 R2, P0, R2, c[0x0][0x170], RZ ;  /* 0x00005c0002027a10 */ /* 0x000fca0007f1e0ff */
[----:B------:R-:W-:-:S05]  /*08a0*/  IMAD.X R3, RZ, RZ, c[0x0][0x174], P0 ;  /* 0x00005d00ff037624 */ /* 0x000fca00000e06ff */
[----:B---3--:R0:W-:Y:S01]  /*08b0*/  STG.E.U8 [R2.64], R16 ;  /* 0x0000001002007986 */ /* 0x0081e2000c101104 */
[----:B------:R-:W-:Y:S01]  /*08c0*/  @!P1 IMAD R4, R15, 0x200, R14 ;  /* 0x000002000f049824 */ /* 0x000fe200078e020e */
[----:B------:R-:W-:-:S04]  /*08d0*/  @!P1 IADD3 R14, R14, 0x80, RZ ;  /* 0x000000800e0e9810 */ /* 0x000fc80007ffe0ff */
[----:B------:R-:W-:-:S05]  /*08e0*/  @!P1 IADD3 R4, P2, R4, c[0x0][0x170], RZ ;  /* 0x00005c0004049a10 */ /* 0x000fca0007f5e0ff */
[----:B------:R-:W-:-:S05]  /*08f0*/  @!P1 IMAD.X R5, RZ, RZ, c[0x0][0x174], P2 ;  /* 0x00005d00ff059624 */ /* 0x000fca00010e06ff */
[----:B----4-:R0:W-:Y:S03]  /*0900*/  @!P1 STG.E.U8 [R4.64], R12 ;  /* 0x0000000c04009986 */ /* 0x0101e6000c101104 */
.L_x_19312:
[----:B------:R-:W-:Y:S05]  /*0910*/  BSYNC B0 ;  /* 0x0000000000007941 */ /* 0x000fea0003800000 */
.L_x_19311:
[----:B------:R-:W-:-:S13]  /*0920*/  ISETP.GE.AND P0, PT, R14, R13, PT ;  /* 0x0000000d0e00720c */ /* 0x000fda0003f06270 */
[----:B------:R-:W-:Y:S05]  /*0930*/  @P0 EXIT ;  /* 0x000000000000094d */ /* 0x000fea0003800000 */
[----:B0-----:R-:W-:-:S05]  /*0940*/  IMAD R2, R15, 0x200, R14 ;  /* 0x000002000f027824 */ /* 0x001fca00078e020e */
[----:B------:R-:W-:-:S05]  /*0950*/  IADD3 R2, P0, R2, c[0x0][0x170], RZ ;  /* 0x00005c0002027a10 */ /* 0x000fca0007f1e0ff */
[----:B------:R-:W-:-:S05]  /*0960*/  IMAD.X R3, RZ, RZ, c[0x0][0x174], P0 ;  /* 0x00005d00ff037624 */ /* 0x000fca00000e06ff */
[----:B------:R-:W-:Y:S01]  /*0970*/  STG.E.U8 [R2.64], R7 ;  /* 0x0000000702007986 */ /* 0x000fe2000c101104 */
[----:B------:R-:W-:Y:S05]  /*0980*/  EXIT ;  /* 0x000000000000794d */ /* 0x000fea0003800000 */
        .weak           $__internal_45_$__cuda_sm20_dblrcp_rn_slowpath_v3
        .type           $__internal_45_$__cuda_sm20_dblrcp_rn_slowpath_v3,@function
        .size           $__internal_45_$__cuda_sm20_dblrcp_rn_slowpath_v3,(.L_x_61534 - $__internal_45_$__cuda_sm20_dblrcp_rn_slowpath_v3)
$__internal_45_$__cuda_sm20_dblrcp_rn_slowpath_v3:
        /* <DEDUP_REMOVED lines=25> */
.L_x_19316:
        /* <DEDUP_REMOVED lines=10> */
.L_x_19314:
[----:B------:R-:W-:Y:S01]  /*0bc0*/  LOP3.LUT R7, R3, 0x80000, RZ, 0xfc, !PT ;  /* 0x0008000003077812 */ /* 0x000fe200078efcff */
[----:B------:R-:W-:Y:S02]  /*0bd0*/  IMAD.MOV.U32 R6, RZ, RZ, R2 ;  /* 0x000000ffff067224 */ /* 0x000fe400078e0002 */
.L_x_19315:
[----:B------:R-:W-:Y:S05]  /*0be0*/  BSYNC B2 ;  /* 0x0000000000027941 */ /* 0x000fea0003800000 */
.L_x_19313:
[----:B------:R-:W-:-:S04]  /*0bf0*/  IMAD.MOV.U32 R19, RZ, RZ, 0x0 ;  /* 0x00000000ff137424 */ /* 0x000fc800078e00ff */
[----:B------:R-:W-:Y:S05]  /*0c00*/  RET.REL.NODEC R18 `(_ZN2at6native27unrolled_elementwise_kernelIZNS0_50_GLOBAL__N__2680c7bb_12_PowKernel_cu_b2145a98_318429pow_tensor_scalar_kernel_implIaaEEvRNS_18TensorIteratorBaseET0_EUlaE1_St5arrayIPcLm2EELi4E23TrivialOffsetCalculatorILi1EjESC_NS0_6memory15LoadWithoutCastENSD_16StoreWithoutCastEEEviT_S6_T2_T3_T4_T5_) ;  /* 0xfffff3f012007950 */ /* 0x000fea0003c3ffff */
.L_x_19317:
        /* <DEDUP_REMOVED lines=15> */
.L_x_61534:


//--------------------- .text._ZN2at6native29vectorized_elementwise_kernelILi2EZNS0_50_GLOBAL__N__2680c7bb_12_PowKernel_cu_b2145a98_318429pow_tensor_scalar_kernel_implIaaEEvRNS_18TensorIteratorBaseET0_EUlaE1_St5arrayIPcLm2EEEEviS6_T1_ --------------------------
	.section	.text._ZN2at6native29vectorized_elementwise_kernelILi2EZNS0_50_GLOBAL__N__2680c7bb_12_PowKernel_cu_b2145a98_318429pow_tensor_scalar_kernel_implIaaEEvRNS_18TensorIteratorBaseET0_EUlaE1_St5arrayIPcLm2EEEEviS6_T1_,"ax",@progbits
	.sectioninfo	@"SHI_REGISTERS=27"
	.align	128
        .global         _ZN2at6native29vectorized_elementwise_kernelILi2EZNS0_50_GLOBAL__N__2680c7bb_12_PowKernel_cu_b2145a98_318429pow_tensor_scalar_kernel_implIaaEEvRNS_18TensorIteratorBaseET0_EUlaE1_St5arrayIPcLm2EEEEviS6_T1_
        .type           _ZN2at6native29vectorized_elementwise_kernelILi2EZNS0_50_GLOBAL__N__2680c7bb_12_PowKernel_cu_b2145a98_318429pow_tensor_scalar_kernel_implIaaEEvRNS_18TensorIteratorBaseET0_EUlaE1_St5arrayIPcLm2EEEEviS6_T1_,@function
        .size           _ZN2at6native29vectorized_elementwise_kernelILi2EZNS0_50_GLOBAL__N__2680c7bb_12_PowKernel_cu_b2145a98_318429pow_tensor_scalar_kernel_implIaaEEvRNS_18TensorIteratorBaseET0_EUlaE1_St5arrayIPcLm2EEEEviS6_T1_,(.L_x_61535 - _ZN2at6native29vectorized_elementwise_kernelILi2EZNS0_50_GLOBAL__N__2680c7bb_12_PowKernel_cu_b2145a98_318429pow_tensor_scalar_kernel_implIaaEEvRNS_18TensorIteratorBaseET0_EUlaE1_St5arrayIPcLm2EEEEviS6_T1_)
        .other          _ZN2at6native29vectorized_elementwise_kernelILi2EZNS0_50_GLOBAL__N__2680c7bb_12_PowKernel_cu_b2145a98_318429pow_tensor_scalar_kernel_implIaaEEvRNS_18TensorIteratorBaseET0_EUlaE1_St5arrayIPcLm2EEEEviS6_T1_,@"STO_CUDA_ENTRY STV_DEFAULT"
_ZN2at6native29vectorized_elementwise_kernelILi2EZNS0_50_GLOBAL__N__2680c7bb_12_PowKernel_cu_b2145a98_318429pow_tensor_scalar_kernel_implIaaEEvRNS_18TensorIteratorBaseET0_EUlaE1_St5arrayIPcLm2EEEEviS6_T1_:
.text._ZN2at6native29vectorized_elementwise_kernelILi2EZNS0_50_GLOBAL__N__2680c7bb_12_PowKernel_cu_b2145a98_318429pow_tensor_scalar_kernel_implIaaEEvRNS_18TensorIteratorBaseET0_EUlaE1_St5arrayIPcLm2EEEEviS6_T1_:
        /* <DEDUP_REMOVED lines=8> */
[----:B------:R-:W-:-:S04]  /*0080*/  IADD3 R10, P0, R9, c[0x0][0x178], RZ ;  /* 0x00005e00090a7a10 */ /* 0x000fc80007f1e0ff */
[----:B------:R-:W-:-:S05]  /*0090*/  LEA.HI.X.SX32 R11, R9, c[0x0][0x17c], 0x1, P0 ;  /* 0x00005f00090b7a11 */ /* 0x000fca00000f0eff */
[----:B0-----:R-:W-:-:S05]  /*00a0*/  IMAD.WIDE.U32 R10, R0, 0x2, R10 ;  /* 0x00000002000a7825 */ /* 0x001fca00078e000a */
[----:B------:R-:W2:Y:S04]  /*00b0*/  LDG.E.U16 R3, [R10.64] ;  /* 0x000000040a037981 */ /* 0x000ea8000c1e1500 */
[----:B------:R0:W5:Y:S04]  /*00c0*/  LDG.E.U16 R5, [R10.64+0x100] ;  /* 0x000100040a057981 */ /* 0x000168000c1e1500 */
[----:B------:R0:W5:Y:S04]  /*00d0*/  LDG.E.U16 R7, [R10.64+0x200] ;  /* 0x000200040a077981 */ /* 0x000168000c1e1500 */
[----:B------:R0:W5:Y:S01]  /*00e0*/  LDG.E.U16 R2, [R10.64+0x300] ;  /* 0x000300040a027981 */ /* 0x000162000c1e1500 */
        /* <DEDUP_REMOVED lines=16> */
[----:B-1---5:R-:W-:Y:S05]  /*01f0*/  CALL.REL.NOINC `($__internal_46_$__cuda_sm20_dblrcp_rn_slowpath_v3) ;  /* 0x00001c3000007944 */ /* 0x022fea0003c00000 */
.L_x_19320:
[----:B------:R-:W-:Y:S05]  /*0200*/  BSYNC B1 ;  /* 0x0000000000017941 */ /* 0x000fea0003800000 */
.L_x_19319:
        /* <DEDUP_REMOVED lines=17> */
[----:B-1---5:R-:W-:Y:S05]  /*0320*/  CALL.REL.NOINC `($__internal_46_$__cuda_sm20_dblrcp_rn_slowpath_v3) ;  /* 0x00001b0000007944 */ /* 0x022fea0003c00000 */
.L_x_19322:
[----:B------:R-:W-:Y:S05]  /*0330*/  BSYNC B1 ;  /* 0x0000000000017941 */ /* 0x000fea0003800000 */
.L_x_19321:
        /* <DEDUP_REMOVED lines=17> */
[----:B-1----:R-:W-:Y:S05]  /*0450*/  CALL.REL.NOINC `($__internal_46_$__cuda_sm20_dblrcp_rn_slowpath_v3) ;  /* 0x000019d000007944 */ /* 0x002fea0003c00000 */
.L_x_19324:
[----:B------:R-:W-:Y:S05]  /*0460*/  BSYNC B1 ;  /* 0x0000000000017941 */ /* 0x000fea0003800000 */
.L_x_19323:
        /* <DEDUP_REMOVED lines=18> */
.L_x_19326:
[----:B------:R-:W-:Y:S05]  /*0590*/  BSYNC B1 ;  /* 0x0000000000017941 */ /* 0x000fea0003800000 */
.L_x_19325:
        /* <DEDUP_REMOVED lines=18> */
.L_x_19328:
[----:B------:R-:W-:Y:S05]  /*06c0*/  BSYNC B1 ;  /* 0x0000000000017941 */ /* 0x000fea0003800000 */
.L_x_19327:
        /* <DEDUP_REMOVED lines=18> */
[----:B-1----:R-:W-:Y:S02]  /*07f0*/  IMAD.MOV.U32 R10, RZ, RZ, R14 ;  /* 0x000000ffff0a7224 */ /* 0x002fe400078e000e */
[----:B------:R-:W-:Y:S02]  /*0800*/  IMAD.MOV.U32 R11, RZ, RZ, R15 ;  /* 0x000000ffff0b7224 */ /* 0x000fe400078e000f */
.L_x_19330:
[----:B------:R-:W-:Y:S05]  /*0810*/  BSYNC B1 ;  /* 0x0000000000017941 */ /* 0x000fea0003800000 */
.L_x_19329:
        /* <DEDUP_REMOVED lines=18> */
.L_x_19332:
[----:B------:R-:W-:Y:S05]  /*0940*/  BSYNC B1 ;  /* 0x0000000000017941 */ /* 0x000fea0003800000 */
.L_x_19331:
        /* <DEDUP_REMOVED lines=17> */
[----:B01----:R-:W-:Y:S05]  /*0a60*/  CALL.REL.NOINC `($__internal_46_$__cuda_sm20_dblrcp_rn_slowpath_v3) ;  /* 0x000013c000007944 */ /* 0x003fea0003c00000 */
.L_x_19334:
[----:B------:R-:W-:Y:S05]  /*0a70*/  BSYNC B1 ;  /* 0x0000000000017941 */ /* 0x000fea0003800000 */
.L_x_19333:
[----:B-1----:R-:W1:Y:S01]  /*0a80*/  F2I.F64.TRUNC R15, R14 ;  /* 0x0000000e000f7311 */ /* 0x002e62000030d100 */
[----:B------:R-:W-:Y:S02]  /*0a90*/  IADD3 R8, P0, R9, c[0x0][0x170], RZ ;  /* 0x00005c0009087a10 */ /* 0x000fe40007f1e0ff */
[----:B------:R-:W-:Y:S02]  /*0aa0*/  PRMT R3, R4, 0x7604, R3 ;  /* 0x0000760404037816 */ /* 0x000fe40000000003 */
[----:B------:R-:W-:Y:S01]  /*0ab0*/  PRMT R5, R6, 0x7604, R5 ;  /* 0x0000760406057816 */ /* 0x000fe20000000005 */
[----:B------:R-:W-:Y:S01]  /*0ac0*/  IMAD.X R9, RZ, RZ, c[0x0][0x174], P0 ;  /* 0x00005d00ff097624 */ /* 0x000fe200000e06ff */
[----:B------:R-:W-:-:S03]  /*0ad0*/  PRMT R7, R10, 0x7604, R7 ;  /* 0x000076040a077816 */ /* 0x000fc60000000007 */
[----:B------:R-:W-:-:S05]  /*0ae0*/  IMAD.WIDE R8, R0, 0x2, R8 ;  /* 0x0000000200087825 */ /* 0x000fca00078e0208 */
[----:B------:R-:W-:Y:S01]  /*0af0*/  STG.E.U16 [R8.64], R3 ;  /* 0x0000000308007986 */ /* 0x000fe2000c101504 */
[----:B-1----:R-:W-:-:S03]  /*0b00*/  PRMT R11, R15, 0x7604, R2 ;  /* 0x000076040f0b7816 */ /* 0x002fc60000000002 */
[----:B------:R-:W-:Y:S04]  /*0b10*/  STG.E.U16 [R8.64+0x100], R5 ;  /* 0x0001000508007986 */ /* 0x000fe8000c101504 */
[----:B------:R-:W-:Y:S04]  /*0b20*/  STG.E.U16 [R8.64+0x200], R7 ;  /* 0x0002000708007986 */ /* 0x000fe8000c101504 */
[----:B------:R-:W-:Y:S01]  /*0b30*/  STG.E.U16 [R8.64+0x300], R11 ;  /* 0x0003000b08007986 */ /* 0x000fe2000c101504 */
[----:B------:R-:W-:Y:S05]  /*0b40*/  EXIT ;  /* 0x000000000000794d */ /* 0x000fea0003800000 */
.L_x_19318:
[----:B------:R-:W0:Y:S01]  /*0b50*/  S2R R6, SR_TID.X ;  /* 0x0000000000067919 */ /* 0x000e220000002100 */
[----:B------:R-:W-:Y:S01]  /*0b60*/  IMAD.MOV.U32 R0, RZ, RZ, RZ ;  /* 0x000000ffff007224 */ /* 0x000fe200078e00ff */
[----:B0-----:R-:W-:Y:S01]  /*0b70*/  ISETP.GE.AND P0, PT, R6, R7, PT ;  /* 0x000000070600720c */ /* 0x001fe20003f06270 */
[----:B------:R-:W-:-:S12]  /*0b80*/  IMAD.MOV.U32 R8, RZ, RZ, R6 ;  /* 0x000000ffff087224 */ /* 0x000fd800078e0006 */
[----:B------:R-:W-:-:S04]  /*0b90*/  @!P0 IADD3 R8, R6, 0x80, RZ ;  /* 0x0000008006088810 */ /* 0x000fc80007ffe0ff */
[----:B------:R-:W-:-:S13]  /*0ba0*/  ISETP.GE.AND P1, PT, R8, R7, PT ;  /* 0x000000070800720c */ /* 0x000fda0003f26270 */
[----:B------:R-:W-:Y:S01]  /*0bb0*/  @!P1 IMAD.IADD R2, R9, 0x1, R8 ;  /* 0x0000000109029824 */ /* 0x000fe200078e0208 */
[----:B------:R-:W-:-:S04]  /*0bc0*/  @!P1 IADD3 R8, R8, 0x80, RZ ;  /* 0x0000008008089810 */ /* 0x000fc80007ffe0ff */
[----:B------:R-:W-:Y:S02]  /*0bd0*/  ISETP.GE.AND P5, PT, R8, R7, PT ;  /* 0x000000070800720c */ /* 0x000fe40003fa6270 */
[----:B------:R-:W-:-:S05]  /*0be0*/  @!P1 IADD3 R2, P6, R2, c[0x0][0x178], RZ ;  /* 0x00005e0002029a10 */ /* 0x000fca0007fde0ff */
[----:B------:R-:W-:-:S05]  /*0bf0*/  @!P1 IMAD.X R3, RZ, RZ, c[0x0][0x17c], P6 ;  /* 0x00005f00ff039624 */ /* 0x000fca00030e06ff */
[----:B------:R0:W5:Y:S01]  /*0c00*/  @!P1 LDG.E.S8 R0, [R2.64] ;  /* 0x0000000402009981 */ /* 0x000162000c1e1300 */
        /* <DEDUP_REMOVED lines=8> */
[----:B------:R-:W-:Y:S02]  /*0c90*/  ISETP.GE.AND P2, PT, R8, R7, PT ;  /* 0x000000070800720c */ /* 0x000fe40003f46270 */
[----:B------:R-:W-:Y:S01]  /*0ca0*/  @!P5 IADD3 R4, P6, R4, c[0x0][0x178], RZ ;  /* 0x00005e000404da10 */ /* 0x000fe20007fde0ff */
[----:B------:R-:W-:-:S10]  /*0cb0*/  IMAD.MOV.U32 R11, RZ, RZ, RZ ;  /* 0x000000ffff0b7224 */ /* 0x000fd400078e00ff */
[----:B------:R-:W-:Y:S01]  /*0cc0*/  @!P2 IMAD.IADD R10, R9, 0x1, R8 ;  /* 0x00000001090aa824 */ /* 0x000fe200078e0208 */
[----:B------:R-:W-:-:S04]  /*0cd0*/  @!P2 IADD3 R8, R8, 0x80, RZ ;  /* 0x000000800808a810 */ /* 0x000fc80007ffe0ff */
[----:B------:R-:W-:Y:S01]  /*0ce0*/  ISETP.GE.AND P1, PT, R8, R7, PT ;  /* 0x000000070800720c */ /* 0x000fe20003f26270 */
[----:B------:R-:W-:-:S05]  /*0cf0*/  @!P5 IMAD.X R5, RZ, RZ, c[0x0][0x17c], P6 ;  /* 0x00005f00ff05d624 */ /* 0x000fca00030e06ff */
[----:B------:R1:W5:Y:S01]  /*0d00*/  @!P5 LDG.E.S8 R11, [R4.64] ;  /* 0x00000004040bd981 */ /* 0x000362000c1e1300 */
[----:B------:R-:W-:-:S06]  /*0d10*/  @!P3 IADD3 R16, P5, R16, c[0x0][0x178], RZ ;  /* 0x00005e001010ba10 */ /* 0x000fcc0007fbe0ff */
[----:B------:R-:W-:Y:S01]  /*0d20*/  @!P1 IMAD.IADD R12, R9, 0x1, R8 ;  /* 0x00000001090c9824 */ /* 0x000fe200078e0208 */
[----:B------:R-:W-:Y:S01]  /*0d30*/  @!P1 IADD3 R8, R8, 0x80, RZ ;  /* 0x0000008008089810 */ /* 0x000fe20007ffe0ff */
[----:B------:R-:W-:-:S03]  /*0d40*/  @!P3 IMAD.X R17, RZ, RZ, c[0x0][0x17c], P5 ;  /* 0x00005f00ff11b624 */ /* 0x000fc600028e06ff */
[----:B------:R-:W-:Y:S01]  /*0d50*/  ISETP.GE.AND P5, PT, R8, R7, PT ;  /* 0x000000070800720c */ /* 0x000fe20003fa6270 */
[----:B------:R-:W-:Y:S01]  /*0d60*/  CS2R R20, SRZ ;  /* 0x0000000000147805 */ /* 0x000fe2000001ff00 */
[----:B------:R-:W-:Y:S01]  /*0d70*/  @!P4 IADD3 R14, P6, R14, c[0x0][0x178], RZ ;  /* 0x00005e000e0eca10 */ /* 0x000fe20007fde0ff */
[----:B------:R-:W-:-:S04]  /*0d80*/  @!P0 IMAD.IADD R18, R9, 0x1, R6 ;  /* 0x0000000109128824 */ /* 0x000fc800078e0206 */
[----:B------:R2:W5:Y:S01]  /*0d90*/  @!P3 LDG.E.S8 R21, [R16.64] ;  /* 0x000000041015b981 */ /* 0x000562000c1e1300 */
[----:B------:R-:W-:Y:S01]  /*0da0*/  @!P4 IMAD.X R15, RZ, RZ, c[0x0][0x17c], P6 ;  /* 0x00005f00ff0fc624 */ /* 0x000fe200030e06ff */
[----:B0-----:R-:W-:-:S04]  /*0db0*/  @!P2 IADD3 R2, P3, R10, c[0x0][0x178], RZ ;  /* 0x00005e000a02aa10 */ /* 0x001fc80007f7e0ff */
[----:B------:R-:W-:Y:S01]  /*0dc0*/  @!P5 IMAD.IADD R22, R9, 0x1, R8 ;  /* 0x000000010916d824 */ /* 0x000fe200078e0208 */
[----:B------:R2:W5:Y:S01]  /*0dd0*/  @!P4 LDG.E.S8 R20, [R14.64] ;  /* 0x000000040e14c981 */ /* 0x000562000c1e1300 */
[----:B------:R-:W-:Y:S01]  /*0de0*/  @!P2 IMAD.X R3, RZ, RZ, c[0x0][0x17c], P3 ;  /* 0x00005f00ff03a624 */ /* 0x000fe200018e06ff */
[----:B------:R-:W-:Y:S02]  /*0df0*/  @!P0 IADD3 R18, P6, R18, c[0x0][0x178], RZ ;  /* 0x00005e0012128a10 */ /* 0x000fe40007fde0ff */
[----:B------:R-:W-:Y:S02]  /*0e00*/  @!P1 IADD3 R12, P4, R12, c[0x0][0x178], RZ ;  /* 0x00005e000c0c9a10 */ /* 0x000fe40007f9e0ff */
[----:B------:R-:W-:Y:S01]  /*0e10*/  @!P5 IADD3 R22, P3, R22, c[0x0][0x178], RZ ;  /* 0x00005e001616da10 */ /* 0x000fe20007f7e0ff */
[----:B------:R-:W-:Y:S01]  /*0e20*/  IMAD.MOV.U32 R10, RZ, RZ, RZ ;  /* 0x000000ffff0a7224 */ /* 0x000fe200078e00ff */
[----:B------:R-:W-:Y:S01]  /*0e30*/  PRMT R24, RZ, 0x7610, R24 ;  /* 0x00007610ff187816 */ /* 0x000fe20000000018 */
[----:B-1----:R-:W-:Y:S01]  /*0e40*/  CS2R R4, SRZ ;  /* 0x0000000000047805 */ /* 0x002fe2000001ff00 */
[----:B------:R-:W-:-:S02]  /*0e50*/  @!P0 IMAD.X R19, RZ, RZ, c[0x0][0x17c], P6 ;  /* 0x00005f00ff138624 */ /* 0x000fc400030e06ff */
[----:B------:R-:W-:Y:S01]  /*0e60*/  @!P1 IMAD.X R13, RZ, RZ, c[0x0][0x17c], P4 ;  /* 0x00005f00ff0d9624 */ /* 0x000fe200020e06ff */
[----:B------:R2:W5:Y:S01]  /*0e70*/  @!P2 LDG.E.S8 R10, [R2.64] ;  /* 0x00000004020aa981 */ /* 0x000562000c1e1300 */
[----:B------:R-:W-:-:S03]  /*0e80*/  @!P5 IMAD.X R23, RZ, RZ, c[0x0][0x17c], P3 ;  /* 0x00005f00ff17d624 */ /* 0x000fc600018e06ff */
[----:B------:R2:W5:Y:S04]  /*0e90*/  @!P0 LDG.E.U8 R24, [R18.64] ;  /* 0x0000000412188981 */ /* 0x000568000c1e1100 */
[----:B------:R2:W5:Y:S04]  /*0ea0*/  @!P1 LDG.E.S8 R5, [R12.64] ;  /* 0x000000040c059981 */ /* 0x000568000c1e1300 */
[----:B------:R2:W5:Y:S01]  /*0eb0*/  @!P5 LDG.E.S8 R4, [R22.64] ;  /* 0x000000041604d981 */ /* 0x000562000c1e1300 */
        /* <DEDUP_REMOVED lines=19> */
.L_x_19338:
[----:B------:R-:W-:Y:S05]  /*0ff0*/  BSYNC B2 ;  /* 0x0000000000027941 */ /* 0x000fea0003800000 */
.L_x_19337:
[----:B-1----:R1:W2:Y:S02]  /*1000*/  F2I.F64.TRUNC R3, R14 ;  /* 0x0000000e00037311 */ /* 0x0022a4000030d100 */
.L_x_19336:
[----:B------:R-:W-:Y:S05]  /*1010*/  BSYNC B1 ;  /* 0x0000000000017941 */ /* 0x000fea0003800000 */
.L_x_19335:
[----:B--2---:R-:W-:Y:S01]  /*1020*/  IADD3 R2, R6, 0x80, RZ ;  /* 0x0000008006027810 */ /* 0x004fe20007ffe0ff */
[----:B------:R-:W-:Y:S03]  /*1030*/  BSSY B1, `(.L_x_19339) ;  /* 0x0000019000017945 */ /* 0x000fe60003800000 */
[----:B------:R-:W-:-:S13]  /*1040*/  ISETP.GE.AND P1, PT, R2, R7, PT ;  /* 0x000000070200720c */ /* 0x000fda0003f26270 */
[----:B------:R-:W-:Y:S05]  /*1050*/  @P1 BRA `(.L_x_19340) ;  /* 0x0000016000001947 */ /* 0x000fea0003800000 */
[----:B-1---5:R-:W-:Y:S01]  /*1060*/  IMAD R14, R0, R0, RZ ;  /* 0x00000000000e7224 */ /* 0x022fe200078e02ff */
[----:B------:R-:W-:Y:S05]  /*1070*/  BSSY B2, `(.L_x_19341) ;  /* 0x0000013000027945 */ /* 0x000fea0003800000 */
        /* <DEDUP_REMOVED lines=11> */
[----:B-1----:R-:W-:Y:S01]  /*1130*/  IMAD.MOV.U32 R12, RZ, RZ, R14 ;  /* 0x000000ffff0c7224 */ /* 0x002fe200078e000e */
[----:B------:R-:W-:Y:S01]  /*1140*/  MOV R8, 0x1180 ;  /* 0x0000118000087802 */ /* 0x000fe20000000f00 */
[----:B------:R-:W-:Y:S01]  /*1150*/  IMAD.MOV.U32 R13, RZ, RZ, R15 ;  /* 0x000000ffff0d7224 */ /* 0x000fe200078e000f */
[----:B------:R-:W-:Y:S02]  /*1160*/  IADD3 R16, R16, -0x100000, RZ ;  /* 0xfff0000010107810 */ /* 0x000fe40007ffe0ff */
[----:B------:R-:W-:Y:S05]  /*1170*/  CALL.REL.NOINC `($__internal_46_$__cuda_sm20_dblrcp_rn_slowpath_v3) ;  /* 0x00000cb000007944 */ /* 0x000fea0003c00000 */
[----:B-1----:R-:W-:Y:S02]  /*1180*/  IMAD.MOV.U32 R12, RZ, RZ, R14 ;  /* 0x000000ffff0c7224 */ /* 0x002fe400078e000e */
[----:B------:R-:W-:Y:S02]  /*1190*/  IMAD.MOV.U32 R13, RZ, RZ, R15 ;  /* 0x000000ffff0d7224 */ /* 0x000fe400078e000f */
.L_x_19342:
[----:B------:R-:W-:Y:S05]  /*11a0*/  BSYNC B2 ;  /* 0x0000000000027941 */ /* 0x000fea0003800000 */
.L_x_19341:
[----:B-1----:R1:W2:Y:S02]  /*11b0*/  F2I.F64.TRUNC R0, R12 ;  /* 0x0000000c00007311 */ /* 0x0022a4000030d100 */
.L_x_19340:
[----:B------:R-:W-:Y:S05]  /*11c0*/  BSYNC B1 ;  /* 0x0000000000017941 */ /* 0x000fea0003800000 */
.L_x_19339:
[----:B------:R-:W-:Y:S01]  /*11d0*/  IADD3 R8, R6, 0x100, RZ ;  /* 0x0000010006087810 */ /* 0x000fe20007ffe0ff */
        /* <DEDUP_REMOVED lines=18> */
[----:B-12---:R-:W-:Y:S05]  /*1300*/  CALL.REL.NOINC `($__internal_46_$__cuda_sm20_dblrcp_rn_slowpath_v3) ;  /* 0x00000b2000007944 */ /* 0x006fea0003c00000 */
.L_x_19346:
[----:B------:R-:W-:Y:S05]  /*1310*/  BSYNC B2 ;  /* 0x0000000000027941 */ /* 0x000fea0003800000 */
.L_x_19345:
[----:B-1----:R1:W3:Y:S02]  /*1320*/  F2I.F64.TRUNC R11, R14 ;  /* 0x0000000e000b7311 */ /* 0x0022e4000030d100 */
.L_x_19344:
[----:B------:R-:W-:Y:S05]  /*1330*/  BSYNC B1 ;  /* 0x0000000000017941 */ /* 0x000fea0003800000 */
.L_x_19343:
        /* <DEDUP_REMOVED lines=19> */
[----:B-123--:R-:W-:Y:S05]  /*1470*/  CALL.REL.NOINC `($__internal_46_$__cuda_sm20_dblrcp_rn_slowpath_v3) ;  /* 0x000009b000007944 */ /* 0x00efea0003c00000 */
.L_x_19350:
[----:B------:R-:W-:Y:S05]  /*1480*/  BSYNC B2 ;  /* 0x0000000000027941 */ /* 0x000fea0003800000 */
.L_x_19349:
[----:B-1----:R1:W4:Y:S02]  /*1490*/  F2I.F64.TRUNC R20, R14 ;  /* 0x0000000e00147311 */ /* 0x002324000030d100 */
.L_x_19348:
[----:B------:R-:W-:Y:S05]  /*14a0*/  BSYNC B1 ;  /* 0x0000000000017941 */ /* 0x000fea0003800000 */
.L_x_19347:
        /* <DEDUP_REMOVED lines=19> */
[----:B-1234-:R-:W-:Y:S05]  /*15e0*/  CALL.REL.NOINC `($__internal_46_$__cuda_sm20_dblrcp_rn_slowpath_v3) ;  /* 0x0000084000007944 */ /* 0x01efea0003c00000 */
.L_x_19354:
[----:B------:R-:W-:Y:S05]  /*15f0*/  BSYNC B2 ;  /* 0x0000000000027941 */ /* 0x000fea0003800000 */
.L_x_19353:
[----:B-1----:R1:W0:Y:S02]  /*1600*/  F2I.F64.TRUNC R21, R14 ;  /* 0x0000000e00157311 */ /* 0x002224000030d100 */
.L_x_19352:
[----:B------:R-:W-:Y:S05]  /*1610*/  BSYNC B1 ;  /* 0x0000000000017941 */ /* 0x000fea0003800000 */
.L_x_19351:
        /* <DEDUP_REMOVED lines=20> */
.L_x_19358:
[----:B------:R-:W-:Y:S05]  /*1760*/  BSYNC B2 ;  /* 0x0000000000027941 */ /* 0x000fea0003800000 */
.L_x_19357:
[----:B-1----:R1:W0:Y:S02]  /*1770*/  F2I.F64.TRUNC R10, R14 ;  /* 0x0000000e000a7311 */ /* 0x002224000030d100 */
.L_x_19356:
[----:B------:R-:W-:Y:S05]  /*1780*/  BSYNC B1 ;  /* 0x0000000000017941 */ /* 0x000fea0003800000 */
.L_x_19355:
        /* <DEDUP_REMOVED lines=20> */
.L_x_19362:
[----:B------:R-:W-:Y:S05]  /*18d0*/  BSYNC B2 ;  /* 0x0000000000027941 */ /* 0x000fea0003800000 */
.L_x_19361:
[----:B-1----:R1:W0:Y:S02]  /*18e0*/  F2I.F64.TRUNC R5, R14 ;  /* 0x0000000e00057311 */ /* 0x002224000030d100 */
.L_x_19360:
[----:B------:R-:W-:Y:S05]  /*18f0*/  BSYNC B1 ;  /* 0x0000000000017941 */ /* 0x000fea0003800000 */
.L_x_19359:
        /* <DEDUP_REMOVED lines=20> */
.L_x_19366:
[----:B------:R-:W-:Y:S05]  /*1a40*/  BSYNC B2 ;  /* 0x0000000000027941 */ /* 0x000fea0003800000 */
.L_x_19365:
[----:B-1----:R1:W0:Y:S02]  /*1a50*/  F2I.F64.TRUNC R4, R14 ;  /* 0x0000000e00047311 */ /* 0x002224000030d100 */
.L_x_19364:
[----:B------:R-:W-:Y:S05]  /*1a60*/  BSYNC B1 ;  /* 0x0000000000017941 */ /* 0x000fea0003800000 */
.L_x_19363:
[----:B------:R-:W1:Y:S01]  /*1a70*/  @!P0 S2R R8, SR_TID.X ;  /* 0x0000000000088919 */ /* 0x000e620000002100 */
[----:B------:R-:W-:Y:S01]  /*1a80*/  @!P0 IMAD.MOV.U32 R6, RZ, RZ, R2 ;  /* 0x000000ffff068224 */ /* 0x000fe200078e0002 */
[----:B------:R-:W-:Y:S01]  /*1a90*/  BSSY B0, `(.L_x_19367) ;  /* 0x0000031000007945 */ /* 0x000fe20003800000 */
[----:B------:R-:W-:Y:S01]  /*1aa0*/  BSSY B1, `(.L_x_19368) ;  /* 0x0000029000017945 */ /* 0x000fe20003800000 */
[----:B-1----:R-:W-:-:S05]  /*1ab0*/  @!P0 IMAD.IADD R8, R9, 0x1, R8 ;  /* 0x0000000109088824 */ /* 0x002fca00078e0208 */
[----:B------:R-:W-:-:S05]  /*1ac0*/  @!P0 IADD3 R12, P1, R8, c[0x0][0x170], RZ ;  /* 0x00005c00080c8a10 */ /* 0x000fca0007f3e0ff */
[----:B------:R-:W-:-:S05]  /*1ad0*/  @!P0 IMAD.X R13, RZ, RZ, c[0x0][0x174], P1 ;  /* 0x00005d00ff0d8624 */ /* 0x000fca00008e06ff */
[----:B------:R1:W-:Y:S01]  /*1ae0*/  @!P0 STG.E.U8 [R12.64], R3 ;  /* 0x000000030c008986 */ /* 0x0003e2000c101104 */
[----:B------:R-:W-:-:S13]  /*1af0*/  ISETP.GE.AND P0, PT, R6, R7, PT ;  /* 0x000000070600720c */ /* 0x000fda0003f06270 */
[----:B------:R-:W-:Y:S05]  /*1b00*/  @P0 BRA `(.L_x_19369) ;  /* 0x000000c000000947 */ /* 0x000fea0003800000 */
[----:B-1----:R-:W-:Y:S01]  /*1b10*/  IMAD.IADD R2, R9, 0x1, R6 ;  /* 0x0000000109027824 */ /* 0x002fe200078e0206 */
[----:B------:R-:W-:-:S04]  /*1b20*/  IADD3 R6, R6, 0x80, RZ ;  /* 0x0000008006067810 */ /* 0x000fc80007ffe0ff */
[----:B------:R-:W-:-:S05]  /*1b30*/  IADD3 R2, P0, R2, c[0x0][0x170], RZ ;  /* 0x00005c0002027a10 */ /* 0x000fca0007f1e0ff */
[----:B------:R-:W-:Y:S01]  /*1b40*/  IMAD.X R3, RZ, RZ, c[0x0][0x174], P0 ;  /* 0x00005d00ff037624 */ /* 0x000fe200000e06ff */
[----:B------:R-:W-:-:S04]  /*1b50*/  ISETP.GE.AND P0, PT, R6, R7, PT ;  /* 0x000000070600720c */ /* 0x000fc80003f06270 */
[----:B--2--5:R1:W-:Y:S09]  /*1b60*/  STG.E.U8 [R2.64], R0 ;  /* 0x0000000002007986 */ /* 0x0243f2000c101104 */
[----:B------:R-:W-:Y:S05]  /*1b70*/  @P0 BRA `(.L_x_19370) ;  /* 0x000000c000000947 */ /* 0x000fea0003800000 */
[----:B-1----:R-:W-:Y:S01]  /*1b80*/  IMAD.IADD R2, R9, 0x1, R6 ;  /* 0x0000000109027824 */ /* 0x002fe200078e0206 */
[----:B------:R-:W-:-:S04]  /*1b90*/  IADD3 R6, R6, 0x80, RZ ;  /* 0x0000008006067810 */ /* 0x000fc80007ffe0ff */
[----:B------:R-:W-:-:S05]  /*1ba0*/  IADD3 R2, P0, R2, c[0x0][0x170], RZ ;  /* 0x00005c0002027a10 */ /* 0x000fca0007f1e0ff */
[----:B------:R-:W-:-:S05]  /*1bb0*/  IMAD.X R3, RZ, RZ, c[0x0][0x174], P0 ;  /* 0x00005d00ff037624 */ /* 0x000fca00000e06ff */
[----:B---3--:R1:W-:Y:S03]  /*1bc0*/  STG.E.U8 [R2.64], R11 ;  /* 0x0000000b02007986 */ /* 0x0083e6000c101104 */
.L_x_19369:
[----:B-1----:R-:W-:-:S13]  /*1bd0*/  ISETP.GE.AND P0, PT, R6, R7, PT ;  /* 0x000000070600720c */ /* 0x002fda0003f06270 */
[----:B------:R-:W-:Y:S05]  /*1be0*/  @P0 BRA `(.L_x_19371) ;  /* 0x000000c000000947 */ /* 0x000fea0003800000 */
[----:B------:R-:W-:Y:S01]  /*1bf0*/  IMAD.IADD R2, R9, 0x1, R6 ;  /* 0x0000000109027824 */ /* 0x000fe200078e0206 */
[----:B------:R-:W-:-:S04]  /*1c00*/  IADD3 R6, R6, 0x80, RZ ;  /* 0x0000008006067810 */ /* 0x000fc80007ffe0ff */
[----:B------:R-:W-:-:S05]  /*1c10*/  IADD3 R2, P0, R2, c[0x0][0x170], RZ ;  /* 0x00005c0002027a10 */ /* 0x000fca0007f1e0ff */
[----:B------:R-:W-:-:S05]  /*1c20*/  IMAD.X R3, RZ, RZ, c[0x0][0x174], P0 ;  /* 0x00005d00ff037624 */ /* 0x000fca00000e06ff */
[----:B----45:R1:W-:Y:S03]  /*1c30*/  STG.E.U8 [R2.64], R20 ;  /* 0x0000001402007986 */ /* 0x0303e6000c101104 */
.L_x_19370:
[----:B------:R-:W-:-:S13]  /*1c40*/  ISETP.GE.AND P0, PT, R6, R7, PT ;  /* 0x000000070600720c */ /* 0x000fda0003f06270 */
[----:B------:R-:W-:Y:S05]  /*1c50*/  @P0 BRA `(.L_x_19372) ;  /* 0x000000d000000947 */ /* 0x000fea0003800000 */
[----:B-1----:R-:W-:Y:S01]  /*1c60*/  IMAD.IADD R2, R9, 0x1, R6 ;  /* 0x0000000109027824 */ /* 0x002fe200078e0206 */
[----:B------:R-:W-:-:S04]  /*1c70*/  IADD3 R6, R6, 0x80, RZ ;  /* 0x0000008006067810 */ /* 0x000fc80007ffe0ff */
[----:B------:R-:W-:-:S05]  /*1c80*/  IADD3 R2, P0, R2, c[0x0][0x170], RZ ;  /* 0x00005c0002027a10 */ /* 0x000fca0007f1e0ff */
[----:B------:R-:W-:-:S05]  /*1c90*/  IMAD.X R3, RZ, RZ, c[0x0][0x174], P0 ;  /* 0x00005d00ff037624 */ /* 0x000fca00000e06ff */
[----:B0-----:R0:W-:Y:S03]  /*1ca0*/  STG.E.U8 [R2.64], R21 ;  /* 0x0000001502007986 */ /* 0x0011e6000c101104 */
.L_x_19371:
[----:B------:R-:W-:-:S13]  /*1cb0*/  ISETP.GE.AND P0, PT, R6, R7, PT ;  /* 0x000000070600720c */ /* 0x000fda0003f06270 */
[----:B------:R-:W-:Y:S01]  /*1cc0*/  @P0 BREAK B1 ;  /* 0x0000000000010942 */ /* 0x000fe20003800000 */
[----:B------:R-:W-:Y:S05]  /*1cd0*/  @P0 BRA `(.L_x_19373) ;  /* 0x000000c000000947 */ /* 0x000fea0003800000 */
[----:B0-----:R-:W-:Y:S01]  /*1ce0*/  IMAD.IADD R2, R9, 0x1, R6 ;  /* 0x0000000109027824 */ /* 0x001fe200078e0206 */
[----:B------:R-:W-:-:S04]  /*1cf0*/  IADD3 R6, R6, 0x80, RZ ;  /* 0x0000008006067810 */ /* 0x000fc80007ffe0ff */
[----:B------:R-:W-:-:S05]  /*1d00*/  IADD3 R2, P0, R2, c[0x0][0x170], RZ ;  /* 0x00005c0002027a10 */ /* 0x000fca0007f1e0ff */
[----:B------:R-:W-:-:S05]  /*1d10*/  IMAD.X R3, RZ, RZ, c[0x0][0x174], P0 ;  /* 0x00005d00ff037624 */ /* 0x000fca00000e06ff */
[----:B-----5:R0:W-:Y:S03]  /*1d20*/  STG.E.U8 [R2.64], R10 ;  /* 0x0000000a02007986 */ /* 0x0201e6000c101104 */
.L_x_19372:
[----:B------:R-:W-:Y:S05]  /*1d30*/  BSYNC B1 ;  /* 0x0000000000017941 */ /* 0x000fea0003800000 */
.L_x_19368:
[----:B------:R-:W-:-:S13]  /*1d40*/  ISETP.GE.AND P0, PT, R6, R7, PT ;  /* 0x000000070600720c */ /* 0x000fda0003f06270 */
[----:B01----:R-:W-:Y:S01]  /*1d50*/  @!P0 IMAD.IADD R2, R9, 0x1, R6 ;  /* 0x0000000109028824 */ /* 0x003fe200078e0206 */
[----:B------:R-:W-:-:S04]  /*1d60*/  @!P0 IADD3 R6, R6, 0x80, RZ ;  /* 0x0000008006068810 */ /* 0x000fc80007ffe0ff */
[----:B------:R-:W-:-:S05]  /*1d70*/  @!P0 IADD3 R2, P1, R2, c[0x0][0x170], RZ ;  /* 0x00005c0002028a10 */ /* 0x000fca0007f3e0ff */
[----:B------:R-:W-:-:S05]  /*1d80*/  @!P0 IMAD.X R3, RZ, RZ, c[0x0][0x174], P1 ;  /* 0x00005d00ff038624 */ /* 0x000fca00008e06ff */
[----:B------:R0:W-:Y:S03]  /*1d90*/  @!P0 STG.E.U8 [R2.64], R5 ;  /* 0x0000000502008986 */ /* 0x0001e6000c101104 */
.L_x_19373:
[----:B------:R-:W-:Y:S05]  /*1da0*/  BSYNC B0 ;  /* 0x0000000000007941 */ /* 0x000fea0003800000 */
.L_x_19367:
[----:B------:R-:W-:Y:S01]  /*1db0*/  WARPSYNC 0xffffffff ;  /* 0xffffffff00007948 */ /* 0x000fe20003800000 */
[----:B------:R-:W-:-:S13]  /*1dc0*/  ISETP.GE.AND P0, PT, R6, R7, PT ;  /* 0x000000070600720c */ /* 0x000fda0003f06270 */
[----:B------:R-:W-:Y:S05]  /*1dd0*/  @P0 EXIT ;  /* 0x000000000000094d */ /* 0x000fea0003800000 */
[----:B0-----:R-:W-:-:S05]  /*1de0*/  IMAD.IADD R2, R9, 0x1, R6 ;  /* 0x0000000109027824 */ /* 0x001fca00078e0206 */
[----:B------:R-:W-:-:S05]  /*1df0*/  IADD3 R2, P0, R2, c[0x0][0x170], RZ ;  /* 0x00005c0002027a10 */ /* 0x000fca0007f1e0ff */
[----:B------:R-:W-:-:S05]  /*1e00*/  IMAD.X R3, RZ, RZ, c[0x0][0x174], P0 ;  /* 0x00005d00ff037624 */ /* 0x000fca00000e06ff */
[----:B-----5:R-:W-:Y:S01]  /*1e10*/  STG.E.U8 [R2.64], R4 ;  /* 0x0000000402007986 */ /* 0x020fe2000c101104 */
[----:B------:R-:W-:Y:S05]  /*1e20*/  EXIT ;  /* 0x000000000000794d */ /* 0x000fea0003800000 */
        .weak           $__internal_46_$__cuda_sm20_dblrcp_rn_slowpath_v3
        .type           $__internal_46_$__cuda_sm20_dblrcp_rn_slowpath_v3,@function
        .size           $__internal_46_$__cuda_sm20_dblrcp_rn_slowpath_v3,(.L_x_61535 - $__internal_46_$__cuda_sm20_dblrcp_rn_slowpath_v3)
$__internal_46_$__cuda_sm20_dblrcp_rn_slowpath_v3:
        /* <DEDUP_REMOVED lines=24> */
.L_x_19377:
        /* <DEDUP_REMOVED lines=9> */
.L_x_19375:
[----:B------:R-:W-:Y:S01]  /*2040*/  LOP3.LUT R15, R13, 0x80000, RZ, 0xfc, !PT ;  /* 0x000800000d0f7812 */ /* 0x000fe200078efcff */
[----:B------:R-:W-:Y:S02]  /*2050*/  IMAD.MOV.U32 R14, RZ, RZ, R12 ;  /* 0x000000ffff0e7224 */ /* 0x000fe400078e000c */
.L_x_19376:
[----:B------:R-:W-:Y:S05]  /*2060*/  BSYNC B0 ;  /* 0x0000000000007941 */ /* 0x000fea0003800000 */
.L_x_19374:
[----:B0-----:R-:W-:Y:S02]  /*2070*/  IMAD.MOV.U32 R12, RZ, RZ, R8 ;  /* 0x000000ffff0c7224 */ /* 0x001fe400078e0008 */
[----:B------:R-:W-:-:S04]  /*2080*/  IMAD.MOV.U32 R13, RZ, RZ, 0x0 ;  /* 0x00000000ff0d7424 */ /* 0x000fc800078e00ff */
[----:B------:R-:W-:Y:S05]  /*2090*/  RET.REL.NODEC R12 `(_ZN2at6native29vectorized_elementwise_kernelILi2EZNS0_50_GLOBAL__N__2680c7bb_12_PowKernel_cu_b2145a98_318429pow_tensor_scalar_kernel_implIaaEEvRNS_18TensorIteratorBaseET0_EUlaE1_St5arrayIPcLm2EEEEviS6_T1_) ;  /* 0xffffdf600c007950 */ /* 0x000fea0003c3ffff */
.L_x_19378:
        /* <DEDUP_REMOVED lines=14> */
.L_x_61535:


//--------------------- .text._ZN2at6native29vectorized_elementwise_kernelILi4EZNS0_50_GLOBAL__N__2680c7bb_12_PowKernel_cu_b2145a98_318429pow_tensor_scalar_kernel_implIaaEEvRNS_18TensorIteratorBaseET0_EUlaE1_St5arrayIPcLm2EEEEviS6_T1_ --------------------------
	.section	.text._ZN2at6native29vectorized_elementwise_kernelILi4EZNS0_50_GLOBAL__N__2680c7bb_12_PowKernel_cu_b2145a98_318429pow_tensor_scalar_kernel_implIaaEEvRNS_18TensorIteratorBaseET0_EUlaE1_St5arrayIPcLm2EEEEviS6_T1_,"ax",@progbits
	.sectioninfo	@"SHI_REGISTERS=27"
	.align	128
        .global         _ZN2at6native29vectorized_elementwise_kernelILi4EZNS0_50_GLOBAL__N__2680c7bb_12_PowKernel_cu_b2145a98_318429pow_tensor_scalar_kernel_implIaaEEvRNS_18TensorIteratorBaseET0_EUlaE1_St5arrayIPcLm2EEEEviS6_T1_
        .type           _ZN2at6native29vectorized_elementwise_kernelILi4EZNS0_50_GLOBAL__N__2680c7bb_12_PowKernel_cu_b2145a98_318429pow_tensor_scalar_kernel_implIaaEEvRNS_18TensorIteratorBaseET0_EUlaE1_St5arrayIPcLm2EEEEviS6_T1_,@function
        .size           _ZN2at6native29vectorized_elementwise_kernelILi4EZNS0_50_GLOBAL__N__2680c7bb_12_PowKernel_cu_b2145a98_318429pow_tensor_scalar_kernel_implIaaEEvRNS_18TensorIteratorBaseET0_EUlaE1_St5arrayIPcLm2EEEEviS6_T1_,(.L_x_61536 - _ZN2at6native29vectorized_elementwise_kernelILi4EZNS0_50_GLOBAL__N__2680c7bb_12_PowKernel_cu_b2145a98_318429pow_tensor_scalar_kernel_implIaaEEvRNS_18TensorIteratorBaseET0_EUlaE1_St5arrayIPcLm2EEEEviS6_T1_)
        .other          _ZN2at6native29vectorized_elementwise_kernelILi4EZNS0_50_GLOBAL__N__2680c7bb_12_PowKernel_cu_b2145a98_318429pow_tensor_scalar_kernel_implIaaEEvRNS_18TensorIteratorBaseET0_EUlaE1_St5arrayIPcLm2EEEEviS6_T1_,@"STO_CUDA_ENTRY STV_DEFAULT"
_ZN2at6native29vectorized_elementwise_kernelILi4EZNS0_50_GLOBAL__N__2680c7bb_12_PowKernel_cu_b2145a98_318429pow_tensor_scalar_kernel_implIaaEEvRNS_18TensorIteratorBaseET0_EUlaE1_St5arrayIPcLm2EEEEviS6_T1_:
.text._ZN2at6native29vectorized_elementwise_kernelILi4EZNS0_50_GLOBAL__N__2680c7bb_12_PowKernel_cu_b2145a98_318429pow_tensor_scalar_kernel_implIaaEEvRNS_18TensorIteratorBaseET0_EUlaE1_St5arrayIPcLm2EEEEviS6_T1_:
        /* <DEDUP_REMOVED lines=11> */
[----:B------:R-:W2:Y:S04]  /*00b0*/  LDG.E R5, [R6.64] ;  /* 0x0000000406057981 */ /* 0x000ea8000c1e1900 */
        /* <DEDUP_REMOVED lines=17> */
[----:B-1---5:R-:W-:Y:S05]  /*01d0*/  CALL.REL.NOINC `($__internal_47_$__cuda_sm20_dblrcp_rn_slowpath_v3) ;  /* 0x00001c5000007944 */ /* 0x022fea0003c00000 */
.L_x_19381:
[----:B------:R-:W-:Y:S05]  /*01e0*/  BSYNC B1 ;  /* 0x0000000000017941 */ /* 0x000fea0003800000 */
.L_x_19380:
[----:B------:R-:W-:Y:S01]  /*01f0*/  PRMT R12, R5, 0x9991, RZ ;  /* 0x00009991050c7816 */ /* 0x000fe200000000ff */
[----:B-1----:R-:W-:Y:S01]  /*0200*/  F2I.F64.TRUNC R3, R14 ;  /* 0x0000000e00037311 */ /* 0x002fe2000030d100 */
        /* <DEDUP_REMOVED lines=15> */
[----:B-1---5:R-:W-:Y:S05]  /*0300*/  CALL.REL.NOINC `($__internal_47_$__cuda_sm20_dblrcp_rn_slowpath_v3) ;  /* 0x00001b2000007944 */ /* 0x022fea0003c00000 */
.L_x_19383:
[----:B------:R-:W-:Y:S05]  /*0310*/  BSYNC B1 ;  /* 0x0000000000017941 */ /* 0x000fea0003800000 */
.L_x_19382:
        /* <DEDUP_REMOVED lines=18> */
.L_x_19385:
[----:B------:R-:W-:Y:S05]  /*0440*/  BSYNC B1 ;  /* 0x0000000000017941 */ /* 0x000fea0003800000 */
.L_x_19384:
        /* <DEDUP_REMOVED lines=18> */
[----:B-1----:R-:W-:Y:S02]  /*0570*/  IMAD.MOV.U32 R6, RZ, RZ, R14 ;  /* 0x000000ffff067224 */ /* 0x002fe400078e000e */
[----:B------:R-:W-:Y:S02]  /*0580*/  IMAD.MOV.U32 R7, RZ, RZ, R15 ;  /* 0x000000ffff077224 */ /* 0x000fe400078e000f */
.L_x_19387:
[----:B------:R-:W-:Y:S05]  /*0590*/  BSYNC B1 ;  /* 0x0000000000017941 */ /* 0x000fea0003800000 */
.L_x_19386:
[----:B-----5:R-:W-:Y:S01]  /*05a0*/  PRMT R12, R2, 0x8880, RZ ;  /* 0x00008880020c7816 */ /* 0x020fe200000000ff */
        /* <DEDUP_REMOVED lines=16> */
[----:B-1----:R-:W-:Y:S05]  /*06b0*/  CALL.REL.NOINC `($__internal_47_$__cuda_sm20_dblrcp_rn_slowpath_v3) ;  /* 0x0000177000007944 */ /* 0x002fea0003c00000 */
.L_x_19389:
[----:B------:R-:W-:Y:S05]  /*06c0*/  BSYNC B1 ;  /* 0x0000000000017941 */ /* 0x000fea0003800000 */
.L_x_19388:
        /* <DEDUP_REMOVED lines=18> */
[----:B-1----:R-:W-:Y:S02]  /*07f0*/  IMAD.MOV.U32 R10, RZ, RZ, R14 ;  /* 0x000000ffff0a7224 */ /* 0x002fe400078e000e */
[----:B------:R-:W-:Y:S02]  /*0800*/  IMAD.MOV.U32 R11, RZ, RZ, R15 ;  /* 0x000000ffff0b7224 */ /* 0x000fe400078e000f */
.L_x_19391:
[----:B------:R-:W-:Y:S05]  /*0810*/  BSYNC B1 ;  /* 0x0000000000017941 */ /* 0x000fea0003800000 */
.L_x_19390:
        /* <DEDUP_REMOVED lines=18> */
.L_x_19393:
[----:B------:R-:W-:Y:S05]  /*0940*/  BSYNC B1 ;  /* 0x0000000000017941 */ /* 0x000fea0003800000 */
.L_x_19392:
        /* <DEDUP_REMOVED lines=17> */
[----:B01----:R-:W-:Y:S05]  /*0a60*/  CALL.REL.NOINC `($__internal_47_$__cuda_sm20_dblrcp_rn_slowpath_v3) ;  /* 0x000013c000007944 */ /* 0x003fea0003c00000 */
.L_x_19395:
[----:B------:R-:W-:Y:S05]  /*0a70*/  BSYNC B1 ;  /* 0x0000000000017941 */ /* 0x000fea0003800000 */
.L_x_19394:
[----:B-1----:R-:W1:Y:S01]  /*0a80*/  F2I.F64.TRUNC R14, R14 ;  /* 0x0000000e000e7311 */ /* 0x002e62000030d100 */
[----:B------:R-:W-:Y:S02]  /*0a90*/  PRMT R8, R4, 0x7604, R3 ;  /* 0x0000760404087816 */ /* 0x000fe40000000003 */
[----:B------:R-:W-:Y:S02]  /*0aa0*/  IADD3 R4, P0, R9, c[0x0][0x170], RZ ;  /* 0x00005c0009047a10 */ /* 0x000fe40007f1e0ff */
[----:B------:R-:W-:-:S02]  /*0ab0*/  PRMT R7, R10, 0x7604, R7 ;  /* 0x000076040a077816 */ /* 0x000fc40000000007 */
[----:B------:R-:W-:Y:S01]  /*0ac0*/  PRMT R3, R5, 0x7054, R8 ;  /* 0x0000705405037816 */ /* 0x000fe20000000008 */
[----:B------:R-:W-:Y:S01]  /*0ad0*/  IMAD.X R5, RZ, RZ, c[0x0][0x174], P0 ;  /* 0x00005d00ff057624 */ /* 0x000fe200000e06ff */
[----:B------:R-:W-:Y:S02]  /*0ae0*/  PRMT R9, R2, 0x7054, R7 ;  /* 0x0000705402097816 */ /* 0x000fe40000000007 */
[----:B------:R-:W-:Y:S01]  /*0af0*/  PRMT R7, R6, 0x654, R3 ;  /* 0x0000065406077816 */ /* 0x000fe20000000003 */
[----:B------:R-:W-:Y:S01]  /*0b00*/  IMAD.WIDE R2, R0, 0x4, R4 ;  /* 0x0000000400027825 */ /* 0x000fe200078e0204 */
[----:B-1----:R-:W-:-:S04]  /*0b10*/  PRMT R9, R14, 0x654, R9 ;  /* 0x000006540e097816 */ /* 0x002fc80000000009 */
[----:B------:R-:W-:Y:S04]  /*0b20*/  STG.E [R2.64], R7 ;  /* 0x0000000702007986 */ /* 0x000fe8000c101904 */
[----:B------:R-:W-:Y:S01]  /*0b30*/  STG.E [R2.64+0x200], R9 ;  /* 0x0002000902007986 */ /* 0x000fe2000c101904 */
[----:B------:R-:W-:Y:S05]  /*0b40*/  EXIT ;  /* 0x000000000000794d */ /* 0x000fea0003800000 */
.L_x_19379:
        /* <DEDUP_REMOVED lines=74> */
.L_x_19399:
[----:B------:R-:W-:Y:S05]  /*0ff0*/  BSYNC B2 ;  /* 0x0000000000027941 */ /* 0x000fea0003800000 */
.L_x_19398:
[----:B-1----:R1:W2:Y:S02]  /*1000*/  F2I.F64.TRUNC R3, R14 ;  /* 0x0000000e00037311 */ /* 0x0022a4000030d100 */
.L_x_19397:
[----:B------:R-:W-:Y:S05]  /*1010*/  BSYNC B1 ;  /* 0x0000000000017941 */ /* 0x000fea0003800000 */
.L_x_19396:
        /* <DEDUP_REMOVED lines=21> */
[----:B------:R-:W-:Y:S05]  /*1170*/  CALL.REL.NOINC `($__internal_47_$__cuda_sm20_dblrcp_rn_slowpath_v3) ;  /* 0x00000cb000007944 */ /* 0x000fea0003c00000 */
[----:B-1----:R-:W-:Y:S02]  /*1180*/  IMAD.MOV.U32 R12, RZ, RZ, R14 ;  /* 0x000000ffff0c7224 */ /* 0x002fe400078e000e */
[----:B------:R-:W-:Y:S02]  /*1190*/  IMAD.MOV.U32 R13, RZ, RZ, R15 ;  /* 0x000000ffff0d7224 */ /* 0x000fe400078e000f */
.L_x_19403:
[----:B------:R-:W-:Y:S05]  /*11a0*/  BSYNC B2 ;  /* 0x0000000000027941 */ /* 0x000fea0003800000 */
.L_x_19402:
[----:B-1----:R1:W2:Y:S02]  /*11b0*/  F2I.F64.TRUNC R0, R12 ;  /* 0x0000000c00007311 */ /* 0x0022a4000030d100 */
.L_x_19401:
[----:B------:R-:W-:Y:S05]  /*11c0*/  BSYNC B1 ;  /* 0x0000000000017941 */ /* 0x000fea0003800000 */
.L_x_19400:
        /* <DEDUP_REMOVED lines=19> */
[----:B-12---:R-:W-:Y:S05]  /*1300*/  CALL.REL.NOINC `($__internal_47_$__cuda_sm20_dblrcp_rn_slowpath_v3) ;  /* 0x00000b2000007944 */ /* 0x006fea0003c00000 */
.L_x_19407:
[----:B------:R-:W-:Y:S05]  /*1310*/  BSYNC B2 ;  /* 0x0000000000027941 */ /* 0x000fea0003800000 */
.L_x_19406:
[----:B-1----:R1:W3:Y:S02]  /*1320*/  F2I.F64.TRUNC R11, R14 ;  /* 0x0000000e000b7311 */ /* 0x0022e4000030d100 */
.L_x_19405:
[----:B------:R-:W-:Y:S05]  /*1330*/  BSYNC B1 ;  /* 0x0000000000017941 */ /* 0x000fea0003800000 */
.L_x_19404:
        /* <DEDUP_REMOVED lines=19> */
[----:B-123--:R-:W-:Y:S05]  /*1470*/  CALL.REL.NOINC `($__internal_47_$__cuda_sm20_dblrcp_rn_slowpath_v3) ;  /* 0x000009b000007944 */ /* 0x00efea0003c00000 */
.L_x_19411:
[----:B------:R-:W-:Y:S05]  /*1480*/  BSYNC B2 ;  /* 0x0000000000027941 */ /* 0x000fea0003800000 */
.L_x_19410:
[----:B-1----:R1:W4:Y:S02]  /*1490*/  F2I.F64.TRUNC R20, R14 ;  /* 0x0000000e00147311 */ /* 0x002324000030d100 */
.L_x_19409:
[----:B------:R-:W-:Y:S05]  /*14a0*/  BSYNC B1 ;  /* 0x0000000000017941 */ /* 0x000fea0003800000 */
.L_x_19408:
        /* <DEDUP_REMOVED lines=19> */
[----:B-1234-:R-:W-:Y:S05]  /*15e0*/  CALL.REL.NOINC `($__internal_47_$__cuda_sm20_dblrcp_rn_slowpath_v3) ;  /* 0x0000084000007944 */ /* 0x01efea0003c00000 */
.L_x_19415:
[----:B------:R-:W-:Y:S05]  /*15f0*/  BSYNC B2 ;  /* 0x0000000000027941 */ /* 0x000fea0003800000 */
.L_x_19414:
[----:B-1----:R1:W0:Y:S02]  /*1600*/  F2I.F64.TRUNC R21, R14 ;  /* 0x0000000e00157311 */ /* 0x002224000030d100 */
.L_x_19413:
[----:B------:R-:W-:Y:S05]  /*1610*/  BSYNC B1 ;  /* 0x0000000000017941 */ /* 0x000fea0003800000 */
.L_x_19412:
        /* <DEDUP_REMOVED lines=20> */
.L_x_19419:
[----:B------:R-:W-:Y:S05]  /*1760*/  BSYNC B2 ;  /* 0x0000000000027941 */ /* 0x000fea0003800000 */
.L_x_19418:
[----:B-1----:R1:W0:Y:S02]  /*1770*/  F2I.F64.TRUNC R10, R14 ;  /* 0x0000000e000a7311 */ /* 0x002224000030d100 */
.L_x_19417:
[----:B------:R-:W-:Y:S05]  /*1780*/  BSYNC B1 ;  /* 0x0000000000017941 */ /* 0x000fea0003800000 */
.L_x_19416:
        /* <DEDUP_REMOVED lines=20> */
.L_x_19423:
[----:B------:R-:W-:Y:S05]  /*18d0*/  BSYNC B2 ;  /* 0x0000000000027941 */ /* 0x000fea0003800000 */
.L_x_19422:
[----:B-1----:R1:W0:Y:S02]  /*18e0*/  F2I.F64.TRUNC R5, R14 ;  /* 0x0000000e00057311 */ /* 0x002224000030d100 */
.L_x_19421:
[----:B------:R-:W-:Y:S05]  /*18f0*/  BSYNC B1 ;  /* 0x0000000000017941 */ /* 0x000fea0003800000 */
.L_x_19420:
        /* <DEDUP_REMOVED lines=20> */
.L_x_19427:
[----:B------:R-:W-:Y:S05]  /*1a40*/  BSYNC B2 ;  /* 0x0000000000027941 */ /* 0x000fea0003800000 */
.L_x_19426:
[----:B-1----:R1:W0:Y:S02]  /*1a50*/  F2I.F64.TRUNC R4, R14 ;  /* 0x0000000e00047311 */ /* 0x002224000030d100 */
.L_x_19425:
[----:B------:R-:W-:Y:S05]  /*1a60*/  BSYNC B1 ;  /* 0x0000000000017941 */ /* 0x000fea0003800000 */
.L_x_19424:
        /* <DEDUP_REMOVED lines=22> */
.L_x_19430:
[----:B-1----:R-:W-:-:S13]  /*1bd0*/  ISETP.GE.AND P0, PT, R6, R7, PT ;  /* 0x000000070600720c */ /* 0x002fda0003f06270 */
[----:B------:R-:W-:Y:S05]  /*1be0*/  @P0 BRA `(.L_x_19432) ;  /* 0x000000c000000947 */ /* 0x000fea0003800000 */
[----:B------:R-:W-:Y:S01]  /*1bf0*/  IMAD.IADD R2, R9, 0x1, R6 ;  /* 0x0000000109027824 */ /* 0x000fe200078e0206 */
[----:B------:R-:W-:-:S04]  /*1c00*/  IADD3 R6, R6, 0x80, RZ ;  /* 0x0000008006067810 */ /* 0x000fc80007ffe0ff */
[----:B------:R-:W-:-:S05]  /*1c10*/  IADD3 R2, P0, R2, c[0x0][0x170], RZ ;  /* 0x00005c0002027a10 */ /* 0x000fca0007f1e0ff */
[----:B------:R-:W-:-:S05]  /*1c20*/  IMAD.X R3, RZ, RZ, c[0x0][0x174], P0 ;  /* 0x00005d00ff037624 */ /* 0x000fca00000e06ff */
[----:B----45:R1:W-:Y:S03]  /*1c30*/  STG.E.U8 [R2.64], R20 ;  /* 0x0000001402007986 */ /* 0x0303e6000c101104 */
.L_x_19431:
[----:B------:R-:W-:-:S13]  /*1c40*/  ISETP.GE.AND P0, PT, R6, R7, PT ;  /* 0x000000070600720c */ /* 0x000fda0003f06270 */
[----:B------:R-:W-:Y:S05]  /*1c50*/  @P0 BRA `(.L_x_19433) ;  /* 0x000000d000000947 */ /* 0x000fea0003800000 */
[----:B-1----:R-:W-:Y:S01]  /*1c60*/  IMAD.IADD R2, R9, 0x1, R6 ;  /* 0x0000000109027824 */ /* 0x002fe200078e0206 */
[----:B------:R-:W-:-:S04]  /*1c70*/  IADD3 R6, R6, 0x80, RZ ;  /* 0x0000008006067810 */ /* 0x000fc80007ffe0ff */
[----:B------:R-:W-:-:S05]  /*1c80*/  IADD3 R2, P0, R2, c[0x0][0x170], RZ ;  /* 0x00005c0002027a10 */ /* 0x000fca0007f1e0ff */
[----:B------:R-:W-:-:S05]  /*1c90*/  IMAD.X R3, RZ, RZ, c[0x0][0x174], P0 ;  /* 0x00005d00ff037624 */ /* 0x000fca00000e06ff */
[----:B0-----:R0:W-:Y:S03]  /*1ca0*/  STG.E.U8 [R2.64], R21 ;  /* 0x0000001502007986 */ /* 0x0011e6000c101104 */
.L_x_19432:
        /* <DEDUP_REMOVED lines=8> */
.L_x_19433:
[----:B------:R-:W-:Y:S05]  /*1d30*/  BSYNC B1 ;  /* 0x0000000000017941 */ /* 0x000fea0003800000 */
.L_x_19429:
[----:B------:R-:W-:-:S13]  /*1d40*/  ISETP.GE.AND P0, PT, R6, R7, PT ;  /* 0x000000070600720c */ /* 0x000fda0003f06270 */
[----:B01----:R-:W-:Y:S01]  /*1d50*/  @!P0 IMAD.IADD R2, R9, 0x1, R6 ;  /* 0x0000000109028824 */ /* 0x003fe200078e0206 */
[----:B------:R-:W-:-:S04]  /*1d60*/  @!P0 IADD3 R6, R6, 0x80, RZ ;  /* 0x0000008006068810 */ /* 0x000fc80007ffe0ff */
[----:B------:R-:W-:-:S05]  /*1d70*/  @!P0 IADD3 R2, P1, R2, c[0x0][0x170], RZ ;  /* 0x00005c0002028a10 */ /* 0x000fca0007f3e0ff */
[----:B------:R-:W-:-:S05]  /*1d80*/  @!P0 IMAD.X R3, RZ, RZ, c[0x0][0x174], P1 ;  /* 0x00005d00ff038624 */ /* 0x000fca00008e06ff */
[----:B------:R0:W-:Y:S03]  /*1d90*/  @!P0 STG.E.U8 [R2.64], R5 ;  /* 0x0000000502008986 */ /* 0x0001e6000c101104 */
.L_x_19434:
[----:B------:R-:W-:Y:S05]  /*1da0*/  BSYNC B0 ;  /* 0x0000000000007941 */ /* 0x000fea0003800000 */
.L_x_19428:
        /* <DEDUP_REMOVED lines=8> */
        .weak           $__internal_47_$__cuda_sm20_dblrcp_rn_slowpath_v3
        .type           $__internal_47_$__cuda_sm20_dblrcp_rn_slowpath_v3,@function
        .size           $__internal_47_$__cuda_sm20_dblrcp_rn_slowpath_v3,(.L_x_61536 - $__internal_47_$__cuda_sm20_dblrcp_rn_slowpath_v3)
$__internal_47_$__cuda_sm20_dblrcp_rn_slowpath_v3:
        /* <DEDUP_REMOVED lines=24> */
.L_x_19438:
        /* <DEDUP_REMOVED lines=9> */
.L_x_19436:
[----:B------:R-:W-:Y:S01]  /*2040*/  LOP3.LUT R15, R13, 0x80000, RZ, 0xfc, !PT ;  /* 0x000800000d0f7812 */ /* 0x000fe200078efcff */
[----:B------:R-:W-:Y:S02]  /*2050*/  IMAD.MOV.U32 R14, RZ, RZ, R12 ;  /* 0x000000ffff0e7224 */ /* 0x000fe400078e000c */
.L_x_19437:
[----:B------:R-:W-:Y:S05]  /*2060*/  BSYNC B0 ;  /* 0x0000000000007941 */ /* 0x000fea0003800000 */
.L_x_19435:
[----:B0-----:R-:W-:Y:S02]  /*2070*/  IMAD.MOV.U32 R12, RZ, RZ, R8 ;  /* 0x000000ffff0c7224 */ /* 0x001fe400078e0008 */
[----:B------:R-:W-:-:S04]  /*2080*/  IMAD.MOV.U32 R13, RZ, RZ, 0x0 ;  /* 0x00000000ff0d7424 */ /* 0x000fc800078e00ff */
[----:B------:R-:W-:Y:S05]  /*2090*/  RET.REL.NODEC R12 `(_ZN2at6native29vectorized_elementwise_kernelILi4EZNS0_50_GLOBAL__N__2680c7bb_12_PowKernel_cu_b2145a98_318429pow_tensor_scalar_kernel_implIaaEEvRNS_18TensorIteratorBaseET0_EUlaE1_St5arrayIPcLm2EEEEviS6_T1_) ;  /* 0xffffdf600c007950 */ /* 0x000fea0003c3ffff */
.L_x_19439:
        /* <DEDUP_REMOVED lines=14> */
.L_x_61536:


//--------------------- .text._ZN2at6native29vectorized_elementwise_kernelILi8EZNS0_50_GLOBAL__N__2680c7bb_12_PowKernel_cu_b2145a98_318429pow_tensor_scalar_kernel_implIaaEEvRNS_18TensorIteratorBaseET0_EUlaE1_St5arrayIPcLm2EEEEviS6_T1_ --------------------------
	.section	.text._ZN2at6native29vectorized_elementwise_kernelILi8EZNS0_50_GLOBAL__N__2680c7bb_12_PowKernel_cu_b2145a98_318429pow_tensor_scalar_kernel_implIaaEEvRNS_18TensorIteratorBaseET0_EUlaE1_St5arrayIPcLm2EEEEviS6_T1_,"ax",@progbits
	.sectioninfo	@"SHI_REGISTERS=4"
	.align	128
        .global         _ZN2at6native29vectorized_elementwise_kernelILi8EZNS0_50_GLOBAL__N__2680c7bb_12_PowKernel_cu_b2145a98_318429pow_tensor_scalar_kernel_implIaaEEvRNS_18TensorIteratorBaseET0_EUlaE1_St5arrayIPcLm2EEEEviS6_T1_
        .type           _ZN2at6native29vectorized_elementwise_kernelILi8EZNS0_50_GLOBAL__N__2680c7bb_12_PowKernel_cu_b2145a98_318429pow_tensor_scalar_kernel_implIaaEEvRNS_18TensorIteratorBaseET0_EUlaE1_St5arrayIPcLm2EEEEviS6_T1_,@function
        .size           _ZN2at6native29vectorized_elementwise_kernelILi8EZNS0_50_GLOBAL__N__2680c7bb_12_PowKernel_cu_b2145a98_318429pow_tensor_scalar_kernel_implIaaEEvRNS_18TensorIteratorBaseET0_EUlaE1_St5arrayIPcLm2EEEEviS6_T1_,(.L_x_61806 - _ZN2at6native29vectorized_elementwise_kernelILi8EZNS0_50_GLOBAL__N__2680c7bb_12_PowKernel_cu_b2145a98_318429pow_tensor_scalar_kernel_implIaaEEvRNS_18TensorIteratorBaseET0_EUlaE1_St5arrayIPcLm2EEEEviS6_T1_)
        .other          _ZN2at6native29vectorized_elementwise_kernelILi8EZNS0_50_GLOBAL__N__2680c7bb_12_PowKernel_cu_b2145a98_318429pow_tensor_scalar_kernel_implIaaEEvRNS_18TensorIteratorBaseET0_EUlaE1_St5arrayIPcLm2EEEEviS6_T1_,@"STO_CUDA_ENTRY STV_DEFAULT"
_ZN2at6native29vectorized_elementwise_kernelILi8EZNS0_50_GLOBAL__N__2680c7bb_12_PowKernel_cu_b2145a98_318429pow_tensor_scalar_kernel_implIaaEEvRNS_18TensorIteratorBaseET0_EUlaE1_St5arrayIPcLm2EEEEviS6_T1_:
.text._ZN2at6native29vectorized_elementwise_kernelILi8EZNS0_50_GLOBAL__N__2680c7bb_12_PowKernel_cu_b2145a98_318429pow_tensor_scalar_kernel_implIaaEEvRNS_18TensorIteratorBaseET0_EUlaE1_St5arrayIPcLm2EEEEviS6_T1_:
[----:B------:R-:W-:Y:S02]  /*0000*/  MOV R1, c[0x0][0x28] ;  /* 0x00000a0000017a02 */ /* 0x000fe40000000f00 */
[----:B------:R-:W-:Y:S05]  /*0010*/  EXIT ;  /* 0x000000000000794d */ /* 0x000fea0003800000 */
.L_x_19440:
        /* <DEDUP_REMOVED lines=14> */
.L_x_61806:


//--------------------- .text._ZN2at6native18elementwise_kernelILi128ELi4EZNS0_15gpu_kernel_implIZNS0_50_GLOBAL__N__2680c7bb_12_PowKernel_cu_b2145a98_318429pow_tensor_scalar_kernel_implIaaEEvRNS_18TensorIteratorBaseET0_EUlaE0_EEvS6_RKT_EUliE_EEviT1_ --------------------------
	.section	.text._ZN2at6native18elementwise_kernelILi128ELi4EZNS0_15gpu_kernel_implIZNS0_50_GLOBAL__N__2680c7bb_12_PowKernel_cu_b2145a98_318429pow_tensor_scalar_kernel_implIaaEEvRNS_18TensorIteratorBaseET0_EUlaE0_EEvS6_RKT_EUliE_EEviT1_,"ax",@progbits
	.sectioninfo	@"SHI_REGISTERS=26"
	.align	128
        .global         _ZN2at6native18elementwise_kernelILi128ELi4EZNS0_15gpu_kernel_implIZNS0_50_GLOBAL__N__2680c7bb_12_PowKernel_cu_b2145a98_318429pow_tensor_scalar_kernel_implIaaEEvRNS_18TensorIteratorBaseET0_EUlaE0_EEvS6_RKT_EUliE_EEviT1_
        .type           _ZN2at6native18elementwise_kernelILi128ELi4EZNS0_15gpu_kernel_implIZNS0_50_GLOBAL__N__2680c7bb_12_PowKernel_cu_b2145a98_318429pow_tensor_scalar_kernel_implIaaEEvRNS_18TensorIteratorBaseET0_EUlaE0_EEvS6_RKT_EUliE_EEviT1_,@function
        .size           _ZN2at6native18elementwise_kernelILi128ELi4EZNS0_15gpu_kernel_implIZNS0_50_GLOBAL__N__2680c7bb_12_PowKernel_cu_b2145a98_318429pow_tensor_scalar_kernel_implIaaEEvRNS_18TensorIteratorBaseET0_EUlaE0_EEvS6_RKT_EUliE_EEviT1_,(.L_x_61807 - _ZN2at6native18elementwise_kernelILi128ELi4EZNS0_15gpu_kernel_implIZNS0_50_GLOBAL__N__2680c7bb_12_PowKernel_cu_b2145a98_318429pow_tensor_scalar_kernel_implIaaEEvRNS_18TensorIteratorBaseET0_EUlaE0_EEvS6_RKT_EUliE_EEviT1_)
        .other          _ZN2at6native18elementwise_kernelILi128ELi4EZNS0_15gpu_kernel_implIZNS0_50_GLOBAL__N__2680c7bb_12_PowKernel_cu_b2145a98_318429pow_tensor_scalar_kernel_implIaaEEvRNS_18TensorIteratorBaseET0_EUlaE0_EEvS6_RKT_EUliE_EEviT1_,@"STO_CUDA_ENTRY STV_DEFAULT"
_ZN2at6native18elementwise_kernelILi128ELi4EZNS0_15gpu_kernel_implIZNS0_50_GLOBAL__N__2680c7bb_12_PowKernel_cu_b2145a98_318429pow_tensor_scalar_kernel_implIaaEEvRNS_18TensorIteratorBaseET0_EUlaE0_EEvS6_RKT_EUliE_EEviT1_:
.text._ZN2at6native18elementwise_kernelILi128ELi4EZNS0_15gpu_kernel_implIZNS0_50_GLOBAL__N__2680c7bb_12_PowKernel_cu_b2145a98_318429pow_tensor_scalar_kernel_implIaaEEvRNS_18TensorIteratorBaseET0_EUlaE0_EEvS6_RKT_EUliE_EEviT1_:
        /* <DEDUP_REMOVED lines=236> */
.L_x_19443:
        /* <DEDUP_REMOVED lines=18> */
.L_x_19447:
[----:B------:R0:W5:Y:S01]  /*0fe0*/  LDG.E.U8 R0, [R2.64] ;  /* 0x0000002402007981 */ /* 0x000162000c1e1100 */
[----:B------:R-:W-:Y:S05]  /*0ff0*/  BRA `(.L_x_19449) ;  /* 0x00000d7000007947 */ /* 0x000fea0003800000 */
.L_x_19446:
        /* <DEDUP_REMOVED lines=8> */
.L_x_19451:
[----:B------:R0:W5:Y:S01]  /*1080*/  LDG.E.U8 R0, [R2.64] ;  /* 0x0000002402007981 */ /* 0x000162000c1e1100 */
[----:B------:R-:W-:Y:S05]  /*1090*/  BRA `(.L_x_19449) ;  /* 0x00000cd000007947 */ /* 0x000fea0003800000 */
.L_x_19450:
[----:B------:R0:W5:Y:S01]  /*10a0*/  LDG.E.U16 R0, [R2.64] ;  /* 0x0000002402007981 */ /* 0x000162000c1e1500 */
[----:B------:R-:W-:Y:S05]  /*10b0*/  BRA `(.L_x_19449) ;  /* 0x00000cb000007947 */ /* 0x000fea0003800000 */
.L_x_19445:
        /* <DEDUP_REMOVED lines=9> */
.L_x_19453:
[----:B------:R-:W2:Y:S02]  /*1150*/  LDG.E.U16 R4, [R2.64] ;  /* 0x0000002402047981 */ /* 0x000ea4000c1e1500 */
[----:B--2---:R-:W-:-:S06]  /*1160*/  HADD2.F32 R4, -RZ, R4.H0_H0 ;  /* 0x20000004ff047230 */ /* 0x004fcc0000004100 */
[----:B------:R-:W0:Y:S02]  /*1170*/  F2I.FTZ.TRUNC.NTZ R4, R4 ;  /* 0x0000000400047305 */ /* 0x000e24000021f100 */
[----:B0-----:R-:W-:Y:S01]  /*1180*/  PRMT R0, R4, 0x7610, R0 ;  /* 0x0000761004007816 */ /* 0x001fe20000000000 */
[----:B------:R-:W-:Y:S05]  /*1190*/  BRA `(.L_x_19449) ;  /* 0x00000bd000007947 */ /* 0x000fea0003800000 */
.L_x_19452:
        /* <DEDUP_REMOVED lines=9> */
.L_x_19455:
[----:B------:R-:W2:Y:S02]  /*1230*/  LDG.E.U16 R2, [R2.64] ;  /* 0x0000002402027981 */ /* 0x000ea4000c1e1500 */
[----:B--2---:R-:W-:-:S06]  /*1240*/  HADD2.F32 R4, -RZ, R2.H0_H0 ;  /* 0x20000002ff047230 */ /* 0x004fcc0000004100 */
[----:B------:R-:W0:Y:S02]  /*1250*/  F2I.FTZ.TRUNC.NTZ R4, R4 ;  /* 0x0000000400047305 */ /* 0x000e24000021f100 */
[----:B0-----:R-:W-:Y:S01]  /*1260*/  PRMT R0, R4, 0x7610, R0 ;  /* 0x0000761004007816 */ /* 0x001fe20000000000 */
[----:B------:R-:W-:Y:S05]  /*1270*/  BRA `(.L_x_19449) ;  /* 0x00000af000007947 */ /* 0x000fea0003800000 */
.L_x_19454:
[----:B------:R-:W2:Y:S02]  /*1280*/  LDG.E.64 R2, [R2.64] ;  /* 0x0000002402027981 */ /* 0x000ea4000c1e1b00 */
[----:B--2---:R0:W1:Y:S01]  /*1290*/  F2I.F64.TRUNC R0, R2 ;  /* 0x0000000200007311 */ /* 0x004062000030d100 */
[----:B------:R-:W-:Y:S05]  /*12a0*/  BRA `(.L_x_19449) ;  /* 0x00000ac000007947 */ /* 0x000fea0003800000 */
.L_x_19444:
        /* <DEDUP_REMOVED lines=12> */
.L_x_19458:
[----:B------:R-:W2:Y:S02]  /*1370*/  LDG.E.64 R2, [R2.64] ;  /* 0x0000002402027981 */ /* 0x000ea4000c1e1b00 */
[----:B--2---:R0:W1:Y:S01]  /*1380*/  F2I.F64.TRUNC R0, R2 ;  /* 0x0000000200007311 */ /* 0x004062000030d100 */
[----:B------:R-:W-:Y:S05]  /*1390*/  BRA `(.L_x_19449) ;  /* 0x000009d000007947 */ /* 0x000fea0003800000 */
.L_x_19457:
        /* <DEDUP_REMOVED lines=28> */
.L_x_19460:
        /* <DEDUP_REMOVED lines=15> */
.L_x_19459:
[----:B------:R-:W2:Y:S02]  /*1650*/  LDG.E.U16 R2, [R2.64] ;  /* 0x0000002402027981 */ /* 0x000ea4000c1e1500 */
[----:B--2---:R-:W-:-:S04]  /*1660*/  PRMT R2, RZ, 0x5410, R2 ;  /* 0x00005410ff027816 */ /* 0x004fc80000000002 */
[----:B------:R0:W1:Y:S01]  /*1670*/  F2I.FTZ.TRUNC.NTZ R0, R2 ;  /* 0x0000000200007305 */ /* 0x000062000021f100 */
[----:B------:R-:W-:Y:S05]  /*1680*/  BRA `(.L_x_19449) ;  /* 0x000006e000007947 */ /* 0x000fea0003800000 */
.L_x_19456:
        /* <DEDUP_REMOVED lines=10> */
.L_x_19463:
        /* <DEDUP_REMOVED lines=21> */
.L_x_19467:
[----:B------:R-:W-:Y:S05]  /*1880*/  BSYNC B1 ;  /* 0x0000000000017941 */ /* 0x000fea0003800000 */
.L_x_19466:
[----:B------:R-:W-:Y:S01]  /*1890*/  IMAD.SHL.U32 R2, R2, 0x100000, RZ ;  /* 0x0010000002027824 */ /* 0x000fe200078e00ff */
[----:B------:R-:W-:-:S04]  /*18a0*/  LEA R3, R0, 0x3b800000, 0x17 ;  /* 0x3b80000000037811 */ /* 0x000fc800078eb8ff */
[----:B------:R-:W-:Y:S02]  /*18b0*/  LOP3.LUT R4, R3, R2, R4, 0xfe, !PT ;  /* 0x0000000203047212 */ /* 0x000fe400078efe04 */
.L_x_19465:
[----:B------:R-:W-:Y:S05]  /*18c0*/  BSYNC B0 ;  /* 0x0000000000007941 */ /* 0x000fea0003800000 */
.L_x_19464:
[----:B------:R-:W0:Y:S02]  /*18d0*/  F2I.FTZ.TRUNC.NTZ R4, R4 ;  /* 0x0000000400047305 */ /* 0x000e24000021f100 */
[----:B0-----:R-:W-:Y:S01]  /*18e0*/  PRMT R0, R4, 0x7610, R0 ;  /* 0x0000761004007816 */ /* 0x001fe20000000000 */
[----:B------:R-:W-:Y:S05]  /*18f0*/  BRA `(.L_x_19449) ;  /* 0x0000047000007947 */ /* 0x000fea0003800000 */
.L_x_19462:
        /* <DEDUP_REMOVED lines=21> */
.L_x_19471:
[----:B------:R-:W-:Y:S05]  /*1a50*/  BSYNC B1 ;  /* 0x0000000000017941 */ /* 0x000fea0003800000 */
.L_x_19470:
[----:B------:R-:W-:Y:S01]  /*1a60*/  IMAD.SHL.U32 R2, R2, 0x200000, RZ ;  /* 0x0020000002027824 */ /* 0x000fe200078e00ff */
[----:B------:R-:W-:-:S04]  /*1a70*/  LEA R3, R0, 0x37800000, 0x17 ;  /* 0x3780000000037811 */ /* 0x000fc800078eb8ff */
[----:B------:R-:W-:Y:S02]  /*1a80*/  LOP3.LUT R4, R3, R2, R4, 0xfe, !PT ;  /* 0x0000000203047212 */ /* 0x000fe400078efe04 */
.L_x_19469:
[----:B------:R-:W-:Y:S05]  /*1a90*/  BSYNC B0 ;  /* 0x0000000000007941 */ /* 0x000fea0003800000 */
.L_x_19468:
[----:B------:R-:W0:Y:S02]  /*1aa0*/  F2I.FTZ.TRUNC.NTZ R4, R4 ;  /* 0x0000000400047305 */ /* 0x000e24000021f100 */
[----:B0-----:R-:W-:Y:S01]  /*1ab0*/  PRMT R0, R4, 0x7610, R0 ;  /* 0x0000761004007816 */ /* 0x001fe20000000000 */
[----:B------:R-:W-:Y:S05]  /*1ac0*/  BRA `(.L_x_19449) ;  /* 0x000002a000007947 */ /* 0x000fea0003800000 */
.L_x_19461:
        /* <DEDUP_REMOVED lines=14> */
.L_x_19475:
[----:B------:R-:W-:Y:S05]  /*1bb0*/  BSYNC B0 ;  /* 0x0000000000007941 */ /* 0x000fea0003800000 */
.L_x_19474:
[----:B------:R-:W0:Y:S02]  /*1bc0*/  F2I.FTZ.TRUNC.NTZ R4, R4 ;  /* 0x0000000400047305 */ /* 0x000e24000021f100 */
[----:B0-----:R-:W-:Y:S01]  /*1bd0*/  PRMT R0, R4, 0x7610, R0 ;  /* 0x0000761004007816 */ /* 0x001fe20000000000 */
[----:B------:R-:W-:Y:S05]  /*1be0*/  BRA `(.L_x_19449) ;  /* 0x0000018000007947 */ /* 0x000fea0003800000 */
.L_x_19448:
        /* <DEDUP_REMOVED lines=21> */
.L_x_19473:
[----:B------:R0:W5:Y:S01]  /*1d40*/  LDG.E.U8 R0, [R2.64] ;  /* 0x0000002402007981 */ /* 0x000162000c1e1100 */
[----:B------:R-:W-:Y:S05]  /*1d50*/  BRA `(.L_x_19449) ;  /* 0x0000001000007947 */ /* 0x000fea0003800000 */
.L_x_19472:
[----:B------:R0:W5:Y:S02]  /*1d60*/  LDG.E.U8 R0, [R2.64] ;  /* 0x0000002402007981 */ /* 0x000164000c1e1100 */
.L_x_19449:
        /* <DEDUP_REMOVED lines=18> */
.L_x_19479:
[----:B------:R0:W-:Y:S01]  /*1e90*/  STG.E.U8 [R16.64], R5 ;  /* 0x0000000510007986 */ /* 0x0001e2000c101124 */
[----:B------:R-:W-:Y:S05]  /*1ea0*/  BRA `(.L_x_19481) ;  /* 0x00000e9000007947 */ /* 0x000fea0003800000 */
.L_x_19478:
        /* <DEDUP_REMOVED lines=12> */
.L_x_19483:
[----:B------:R-:W-:-:S04]  /*1f70*/  LOP3.LUT R5, R5, 0xffff, RZ, 0xc0, !PT ;  /* 0x0000ffff05057812 */ /* 0x000fc800078ec0ff */
[----:B------:R-:W-:-:S05]  /*1f80*/  PRMT R3, R5, 0x8880, RZ ;  /* 0x0000888005037816 */ /* 0x000fca00000000ff */
[----:B------:R0:W-:Y:S01]  /*1f90*/  STG.E [R16.64], R3 ;  /* 0x0000000310007986 */ /* 0x0001e2000c101924 */
[----:B------:R-:W-:Y:S05]  /*1fa0*/  BRA `(.L_x_19481) ;  /* 0x00000d9000007947 */ /* 0x000fea0003800000 */
.L_x_19482:
[----:B------:R-:W-:-:S04]  /*1fb0*/  PRMT R3, R5, 0x8880, RZ ;  /* 0x0000888005037816 */ /* 0x000fc800000000ff */
[----:B------:R-:W-:-:S05]  /*1fc0*/  PRMT R3, R3, 0x7710, RZ ;  /* 0x0000771003037816 */ /* 0x000fca00000000ff */
[----:B------:R0:W-:Y:S01]  /*1fd0*/  STG.E.U16 [R16.64], R3 ;  /* 0x0000000310007986 */ /* 0x0001e2000c101524 */
[----:B------:R-:W-:Y:S05]  /*1fe0*/  BRA `(.L_x_19481) ;  /* 0x00000d5000007947 */ /* 0x000fea0003800000 */
.L_x_19477:
        /* <DEDUP_REMOVED lines=9> */
.L_x_19485:
[----:B------:R-:W0:Y:S02]  /*2080*/  I2F.S8 R0, R5 ;  /* 0x0000000500007306 */ /* 0x000e240000001400 */
[----:B0-----:R-:W-:-:S05]  /*2090*/  F2FP.PACK_AB R0, RZ, R0 ;  /* 0x00000000ff00723e */ /* 0x001fca00000000ff */
[----:B------:R0:W-:Y:S01]  /*20a0*/  STG.E.U16 [R16.64], R0 ;  /* 0x0000000010007986 */ /* 0x0001e2000c101524 */
[----:B------:R-:W-:Y:S05]  /*20b0*/  BRA `(.L_x_19481) ;  /* 0x00000c8000007947 */ /* 0x000fea0003800000 */
.L_x_19484:
        /* <DEDUP_REMOVED lines=10> */
.L_x_19487:
[----:B------:R-:W0:Y:S02]  /*2160*/  I2F.S8 R5, R5 ;  /* 0x0000000500057306 */ /* 0x000e240000001400 */
[----:B0-----:R-:W-:-:S04]  /*2170*/  F2FP.PACK_AB R3, RZ, R5 ;  /* 0x00000005ff03723e */ /* 0x001fc800000000ff */
[----:B------:R-:W-:-:S05]  /*2180*/  PRMT R3, R3, 0x5410, RZ ;  /* 0x0000541003037816 */ /* 0x000fca00000000ff */
[----:B------:R0:W-:Y:S01]  /*2190*/  STG.E [R16.64], R3 ;  /* 0x0000000310007986 */ /* 0x0001e2000c101924 */
[----:B------:R-:W-:Y:S05]  /*21a0*/  BRA `(.L_x_19481) ;  /* 0x00000b9000007947 */ /* 0x000fea0003800000 */
.L_x_19486:
[----:B------:R-:W-:-:S04]  /*21b0*/  PRMT R2, R5, 0x8880, RZ ;  /* 0x0000888005027816 */ /* 0x000fc800000000ff */
[----:B------:R-:W-:-:S06]  /*21c0*/  PRMT R2, R2, 0x7710, RZ ;  /* 0x0000771002027816 */ /* 0x000fcc00000000ff */
[----:B------:R-:W0:Y:S02]  /*21d0*/  I2F.F64.S16 R2, R2 ;  /* 0x0000000200027312 */ /* 0x000e240000101c00 */
[----:B0-----:R0:W-:Y:S01]  /*21e0*/  STG.E.64 [R16.64], R2 ;  /* 0x0000000210007986 */ /* 0x0011e2000c101b24 */
[----:B------:R-:W-:Y:S05]  /*21f0*/  BRA `(.L_x_19481) ;  /* 0x00000b4000007947 */ /* 0x000fea0003800000 */
.L_x_19476:
        /* <DEDUP_REMOVED lines=12> */
.L_x_19490:
[----:B------:R-:W-:Y:S01]  /*22c0*/  PRMT R4, R5, 0x8880, RZ ;  /* 0x0000888005047816 */ /* 0x000fe200000000ff */
[----:B------:R-:W-:-:S03]  /*22d0*/  CS2R R6, SRZ ;  /* 0x0000000000067805 */ /* 0x000fc6000001ff00 */
[----:B------:R-:W-:-:S06]  /*22e0*/  PRMT R4, R4, 0x7710, RZ ;  /* 0x0000771004047816 */ /* 0x000fcc00000000ff */
[----:B------:R-:W0:Y:S02]  /*22f0*/  I2F.F64.S16 R4, R4 ;  /* 0x0000000400047312 */ /* 0x000e240000101c00 */
[----:B0-----:R0:W-:Y:S01]  /*2300*/  STG.E.128 [R16.64], R4 ;  /* 0x0000000410007986 */ /* 0x0011e2000c101d24 */
[----:B------:R-:W-:Y:S05]  /*2310*/  BRA `(.L_x_19481) ;  /* 0x00000a2000007947 */ /* 0x000fea0003800000 */
.L_x_19489:
        /* <DEDUP_REMOVED lines=21> */
.L_x_19494:
[----:B------:R-:W-:Y:S05]  /*2470*/  BSYNC B0 ;  /* 0x0000000000007941 */ /* 0x000fea0003800000 */
.L_x_19493:
[----:B------:R-:W-:-:S05]  /*2480*/  LOP3.LUT R3, R0, R3, RZ, 0xfc, !PT ;  /* 0x0000000300037212 */ /* 0x000fca00078efcff */
[----:B------:R0:W-:Y:S01]  /*2490*/  STG.E.U8 [R16.64], R3 ;  /* 0x0000000310007986 */ /* 0x0001e2000c101124 */
[----:B------:R-:W-:Y:S05]  /*24a0*/  BRA `(.L_x_19481) ;  /* 0x0000089000007947 */ /* 0x000fea0003800000 */
.L_x_19492:
        /* <DEDUP_REMOVED lines=13> */
.L_x_19496:
[----:B------:R-:W-:Y:S01]  /*2580*/  IMAD.MOV.U32 R0, RZ, RZ, 0x7f ;  /* 0x0000007fff007424 */ /* 0x000fe200078e00ff */
[----:B------:R-:W-:-:S04]  /*2590*/  ISETP.GT.U32.AND P0, PT, R2, 0x7f800000, PT ;  /* 0x7f8000000200780c */ /* 0x000fc80003f04070 */
[----:B------:R-:W-:-:S04]  /*25a0*/  SEL R0, R0, 0x7c, P0 ;  /* 0x0000007c00007807 */ /* 0x000fc80000000000 */
.L_x_19497:
[----:B------:R-:W-:Y:S05]  /*25b0*/  BSYNC B0 ;  /* 0x0000000000007941 */ /* 0x000fea0003800000 */
.L_x_19495:
[----:B------:R-:W-:-:S04]  /*25c0*/  LOP3.LUT R2, R5, 0x80000000, RZ, 0xc0, !PT ;  /* 0x8000000005027812 */ /* 0x000fc800078ec0ff */
[----:B------:R-:W-:-:S04]  /*25d0*/  SHF.R.U32.HI R3, RZ, 0x18, R2 ;  /* 0x00000018ff037819 */ /* 0x000fc80000011602 */
[----:B------:R-:W-:-:S05]  /*25e0*/  LOP3.LUT R3, R0, R3, RZ, 0xfc, !PT ;  /* 0x0000000300037212 */ /* 0x000fca00078efcff */
[----:B------:R0:W-:Y:S01]  /*25f0*/  STG.E.U8 [R16.64], R3 ;  /* 0x0000000310007986 */ /* 0x0001e2000c101124 */
[----:B------:R-:W-:Y:S05]  /*2600*/  BRA `(.L_x_19481) ;  /* 0x0000073000007947 */ /* 0x000fea0003800000 */
.L_x_19491:
[----:B------:R-:W0:Y:S02]  /*2610*/  I2F.S8 R0, R5 ;  /* 0x0000000500007306 */ /* 0x000e240000001400 */
[----:B0-----:R-:W-:-:S05]  /*2620*/  F2FP.BF16.PACK_AB R0, RZ, R0 ;  /* 0x00000000ff00723e */ /* 0x001fca00000010ff */
[----:B------:R0:W-:Y:S01]  /*2630*/  STG.E.U16 [R16.64], R0 ;  /* 0x0000000010007986 */ /* 0x0001e2000c101524 */
[----:B------:R-:W-:Y:S05]  /*2640*/  BRA `(.L_x_19481) ;  /* 0x000006f000007947 */ /* 0x000fea0003800000 */
.L_x_19488:
        /* <DEDUP_REMOVED lines=12> */
.L_x_19500:
        /* <DEDUP_REMOVED lines=17> */
.L_x_19503:
[----:B------:R-:W-:-:S04]  /*2820*/  LOP3.LUT R2, R5, 0x80000000, RZ, 0xc0, !PT ;  /* 0x8000000005027812 */ /* 0x000fc800078ec0ff */
[----:B------:R-:W-:-:S04]  /*2830*/  SHF.R.U32.HI R3, RZ, 0x18, R2 ;  /* 0x00000018ff037819 */ /* 0x000fc80000011602 */
[----:B------:R-:W-:-:S04]  /*2840*/  LOP3.LUT R0, R0, R3, RZ, 0xfc, !PT ;  /* 0x0000000300007212 */ /* 0x000fc800078efcff */
[----:B------:R-:W-:Y:S02]  /*2850*/  PRMT R8, R0, 0x7610, R8 ;  /* 0x0000761000087816 */ /* 0x000fe40000000008 */
.L_x_19502:
[----:B------:R-:W-:Y:S05]  /*2860*/  BSYNC B0 ;  /* 0x0000000000007941 */ /* 0x000fea0003800000 */
.L_x_19501:
[----:B------:R0:W-:Y:S01]  /*2870*/  STG.E.U8 [R16.64], R8 ;  /* 0x0000000810007986 */ /* 0x0001e2000c101124 */
[----:B------:R-:W-:Y:S05]  /*2880*/  BRA `(.L_x_19481) ;  /* 0x000004b000007947 */ /* 0x000fea0003800000 */
.L_x_19499:
        /* <DEDUP_REMOVED lines=17> */
.L_x_19506:
[----:B------:R-:W-:-:S04]  /*29a0*/  LOP3.LUT R2, R5, 0x80000000, RZ, 0xc0, !PT ;  /* 0x8000000005027812 */ /* 0x000fc800078ec0ff */
[----:B------:R-:W-:-:S04]  /*29b0*/  SHF.R.U32.HI R3, RZ, 0x18, R2 ;  /* 0x00000018ff037819 */ /* 0x000fc80000011602 */
[----:B------:R-:W-:-:S04]  /*29c0*/  LOP3.LUT R0, R0, R3, RZ, 0xfc, !PT ;  /* 0x0000000300007212 */ /* 0x000fc800078efcff */
[----:B------:R-:W-:Y:S02]  /*29d0*/  PRMT R8, R0, 0x7610, R8 ;  /* 0x0000761000087816 */ /* 0x000fe40000000008 */
.L_x_19505:
[----:B------:R-:W-:Y:S05]  /*29e0*/  BSYNC B0 ;  /* 0x0000000000007941 */ /* 0x000fea0003800000 */
.L_x_19504:
[----:B------:R0:W-:Y:S01]  /*29f0*/  STG.E.U8 [R16.64], R8 ;  /* 0x0000000810007986 */ /* 0x0001e2000c101124 */
[----:B------:R-:W-:Y:S05]  /*2a00*/  BRA `(.L_x_19481) ;  /* 0x0000033000007947 */ /* 0x000fea0003800000 */
.L_x_19498:
        /* <DEDUP_REMOVED lines=22> */
.L_x_19480:
        /* <DEDUP_REMOVED lines=20> */
.L_x_19508:
[----:B------:R-:W-:-:S04]  /*2cb0*/  LOP3.LUT R5, R5, 0xffff, RZ, 0xc0, !PT ;  /* 0x0000ffff05057812 */ /* 0x000fc800078ec0ff */
[----:B------:R-:W-:-:S05]  /*2cc0*/  PRMT R5, R5, 0x8880, RZ ;  /* 0x0000888005057816 */ /* 0x000fca00000000ff */
[----:B------:R-:W-:-:S05]  /*2cd0*/  IMAD.MOV.U32 R2, RZ, RZ, R5 ;  /* 0x000000ffff027224 */ /* 0x000fca00078e0005 */
[----:B------:R-:W-:-:S05]  /*2ce0*/  SHF.R.S32.HI R3, RZ, 0x1f, R2 ;  /* 0x0000001fff037819 */ /* 0x000fca0000011402 */
[----:B------:R0:W-:Y:S01]  /*2cf0*/  STG.E.64 [R16.64], R2 ;  /* 0x0000000210007986 */ /* 0x0001e2000c101b24 */
[----:B------:R-:W-:Y:S05]  /*2d00*/  BRA `(.L_x_19481) ;  /* 0x0000003000007947 */ /* 0x000fea0003800000 */
.L_x_19507:
[----:B------:R-:W-:-:S04]  /*2d10*/  LOP3.LUT R5, R5, 0xffff, RZ, 0xc0, !PT ;  /* 0x0000ffff05057812 */ /* 0x000fc800078ec0ff */
[----:B------:R-:W-:-:S05]  /*2d20*/  PRMT R3, R5, 0x8880, RZ ;  /* 0x0000888005037816 */ /* 0x000fca00000000ff */
[----:B------:R0:W-:Y:S02]  /*2d30*/  STG.E [R16.64], R3 ;  /* 0x0000000310007986 */ /* 0x0001e4000c101924 */
.L_x_19481:
[----:B------:R-:W-:-:S05]  /*2d40*/  IMAD R18, R18, 0x200, R23 ;  /* 0x0000020012127824 */ /* 0x000fca00078e0217 */
[----:B------:R-:W-:Y:S02]  /*2d50*/  IADD3 R19, R18, 0x80, RZ ;  /* 0x0000008012137810 */ /* 0x000fe40007ffe0ff */
.L_x_19442:
[----:B------:R-:W-:Y:S05]  /*2d60*/  BSYNC B6 ;  /* 0x0000000000067941 */ /* 0x000fea0003800000 */
.L_x_19441:
        /* <DEDUP_REMOVED lines=231> */
.L_x_19511:
        /* <DEDUP_REMOVED lines=18> */
.L_x_19515:
[----:B------:R0:W5:Y:S01]  /*3d00*/  LDG.E.U8 R0, [R2.64] ;  /* 0x0000002402007981 */ /* 0x000162000c1e1100 */
[----:B------:R-:W-:Y:S05]  /*3d10*/  BRA `(.L_x_19517) ;  /* 0x00000d7000007947 */ /* 0x000fea0003800000 */
.L_x_19514:
        /* <DEDUP_REMOVED lines=8> */
.L_x_19519:
[----:B------:R0:W5:Y:S01]  /*3da0*/  LDG.E.U8 R0, [R2.64] ;  /* 0x0000002402007981 */ /* 0x000162000c1e1100 */
[----:B------:R-:W-:Y:S05]  /*3db0*/  BRA `(.L_x_19517) ;  /* 0x00000cd000007947 */ /* 0x000fea0003800000 */
.L_x_19518:
[----:B------:R0:W5:Y:S01]  /*3dc0*/  LDG.E.U16 R0, [R2.64] ;  /* 0x0000002402007981 */ /* 0x000162000c1e1500 */
[----:B------:R-:W-:Y:S05]  /*3dd0*/  BRA `(.L_x_19517) ;  /* 0x00000cb000007947 */ /* 0x000fea0003800000 */
.L_x_19513:
        /* <DEDUP_REMOVED lines=9> */
.L_x_19521:
[----:B------:R-:W2:Y:S02]  /*3e70*/  LDG.E.U16 R4, [R2.64] ;  /* 0x0000002402047981 */ /* 0x000ea4000c1e1500 */
[----:B--2---:R-:W-:-:S06]  /*3e80*/  HADD2.F32 R4, -RZ, R4.H0_H0 ;  /* 0x20000004ff047230 */ /* 0x004fcc0000004100 */
[----:B------:R-:W0:Y:S02]  /*3e90*/  F2I.FTZ.TRUNC.NTZ R4, R4 ;  /* 0x0000000400047305 */ /* 0x000e24000021f100 */
[----:B0-----:R-:W-:Y:S01]  /*3ea0*/  PRMT R0, R4, 0x7610, R0 ;  /* 0x0000761004007816 */ /* 0x001fe20000000000 */
[----:B------:R-:W-:Y:S05]  /*3eb0*/  BRA `(.L_x_19517) ;  /* 0x00000bd000007947 */ /* 0x000fea0003800000 */
.L_x_19520:
        /* <DEDUP_REMOVED lines=9> */
.L_x_19523:
[----:B------:R-:W2:Y:S02]  /*3f50*/  LDG.E.U16 R2, [R2.64] ;  /* 0x0000002402027981 */ /* 0x000ea4000c1e1500 */
[----:B--2---:R-:W-:-:S06]  /*3f60*/  HADD2.F32 R4, -RZ, R2.H0_H0 ;  /* 0x20000002ff047230 */ /* 0x004fcc0000004100 */
[----:B------:R-:W0:Y:S02]  /*3f70*/  F2I.FTZ.TRUNC.NTZ R4, R4 ;  /* 0x0000000400047305 */ /* 0x000e24000021f100 */
[----:B0-----:R-:W-:Y:S01]  /*3f80*/  PRMT R0, R4, 0x7610, R0 ;  /* 0x0000761004007816 */ /* 0x001fe20000000000 */
[----:B------:R-:W-:Y:S05]  /*3f90*/  BRA `(.L_x_19517) ;  /* 0x00000af000007947 */ /* 0x000fea0003800000 */
.L_x_19522:
[----:B------:R-:W2:Y:S02]  /*3fa0*/  LDG.E.64 R2, [R2.64] ;  /* 0x0000002402027981 */ /* 0x000ea4000c1e1b00 */
[----:B--2---:R0:W1:Y:S01]  /*3fb0*/  F2I.F64.TRUNC R0, R2 ;  /* 0x0000000200007311 */ /* 0x004062000030d100 */
[----:B------:R-:W-:Y:S05]  /*3fc0*/  BRA `(.L_x_19517) ;  /* 0x00000ac000007947 */ /* 0x000fea0003800000 */
.L_x_19512:
        /* <DEDUP_REMOVED lines=12> */
.L_x_19526:
[----:B------:R-:W2:Y:S02]  /*4090*/  LDG.E.64 R2, [R2.64] ;  /* 0x0000002402027981 */ /* 0x000ea4000c1e1b00 */
[----:B--2---:R0:W1:Y:S01]  /*40a0*/  F2I.F64.TRUNC R0, R2 ;  /* 0x0000000200007311 */ /* 0x004062000030d100 */
[----:B------:R-:W-:Y:S05]  /*40b0*/  BRA `(.L_x_19517) ;  /* 0x000009d000007947 */ /* 0x000fea0003800000 */
.L_x_19525:
        /* <DEDUP_REMOVED lines=28> */
.L_x_19528:
        /* <DEDUP_REMOVED lines=15> */
.L_x_19527:
[----:B------:R-:W2:Y:S02]  /*4370*/  LDG.E.U16 R2, [R2.64] ;  /* 0x0000002402027981 */ /* 0x000ea4000c1e1500 */
[----:B--2---:R-:W-:-:S04]  /*4380*/  PRMT R2, RZ, 0x5410, R2 ;  /* 0x00005410ff027816 */ /* 0x004fc80000000002 */
[----:B------:R0:W1:Y:S01]  /*4390*/  F2I.FTZ.TRUNC.NTZ R0, R2 ;  /* 0x0000000200007305 */ /* 0x000062000021f100 */
[----:B------:R-:W-:Y:S05]  /*43a0*/  BRA `(.L_x_19517) ;  /* 0x000006e000007947 */ /* 0x000fea0003800000 */
.L_x_19524:
        /* <DEDUP_REMOVED lines=10> */
.L_x_19531:
        /* <DEDUP_REMOVED lines=21> */
.L_x_19535:
[----:B------:R-:W-:Y:S05]  /*45a0*/  BSYNC B1 ;  /* 0x0000000000017941 */ /* 0x000fea0003800000 */
.L_x_19534:
[----:B------:R-:W-:Y:S01]  /*45b0*/  IMAD.SHL.U32 R2, R2, 0x100000, RZ ;  /* 0x0010000002027824 */ /* 0x000fe200078e00ff */
[----:B------:R-:W-:-:S04]  /*45c0*/  LEA R3, R0, 0x3b800000, 0x17 ;  /* 0x3b80000000037811 */ /* 0x000fc800078eb8ff */
[----:B------:R-:W-:Y:S02]  /*45d0*/  LOP3.LUT R4, R3, R2, R4, 0xfe, !PT ;  /* 0x0000000203047212 */ /* 0x000fe400078efe04 */
.L_x_19533:
[----:B------:R-:W-:Y:S05]  /*45e0*/  BSYNC B0 ;  /* 0x0000000000007941 */ /* 0x000fea0003800000 */
.L_x_19532:
[----:B------:R-:W0:Y:S02]  /*45f0*/  F2I.FTZ.TRUNC.NTZ R4, R4 ;  /* 0x0000000400047305 */ /* 0x000e24000021f100 */
[----:B0-----:R-:W-:Y:S01]  /*4600*/  PRMT R0, R4, 0x7610, R0 ;  /* 0x0000761004007816 */ /* 0x001fe20000000000 */
[----:B------:R-:W-:Y:S05]  /*4610*/  BRA `(.L_x_19517) ;  /* 0x0000047000007947 */ /* 0x000fea0003800000 */
.L_x_19530:
        /* <DEDUP_REMOVED lines=21> */
.L_x_19539:
[----:B------:R-:W-:Y:S05]  /*4770*/  BSYNC B1 ;  /* 0x0000000000017941 */ /* 0x000fea0003800000 */
.L_x_19538:
[----:B------:R-:W-:Y:S01]  /*4780*/  IMAD.SHL.U32 R2, R2, 0x200000, RZ ;  /* 0x0020000002027824 */ /* 0x000fe200078e00ff */
[----:B------:R-:W-:-:S04]  /*4790*/  LEA R3, R0, 0x37800000, 0x17 ;  /* 0x3780000000037811 */ /* 0x000fc800078eb8ff */
[----:B------:R-:W-:Y:S02]  /*47a0*/  LOP3.LUT R4, R3, R2, R4, 0xfe, !PT ;  /* 0x0000000203047212 */ /* 0x000fe400078efe04 */
.L_x_19537:
[----:B------:R-:W-:Y:S05]  /*47b0*/  BSYNC B0 ;  /* 0x0000000000007941 */ /* 0x000fea0003800000 */
.L_x_19536:
[----:B------:R-:W0:Y:S02]  /*47c0*/  F2I.FTZ.TRUNC.NTZ R4, R4 ;  /* 0x0000000400047305 */ /* 0x000e24000021f100 */
[----:B0-----:R-:W-:Y:S01]  /*47d0*/  PRMT R0, R4, 0x7610, R0 ;  /* 0x0000761004007816 */ /* 0x001fe20000000000 */
[----:B------:R-:W-:Y:S05]  /*47e0*/  BRA `(.L_x_19517) ;  /* 0x000002a000007947 */ /* 0x000fea0003800000 */
.L_x_19529:
        /* <DEDUP_REMOVED lines=14> */
.L_x_19543:
[----:B------:R-:W-:Y:S05]  /*48d0*/  BSYNC B0 ;  /* 0x0000000000007941 */ /* 0x000fea0003800000 */
.L_x_19542:
[----:B------:R-:W0:Y:S02]  /*48e0*/  F2I.FTZ.TRUNC.NTZ R4, R4 ;  /* 0x0000000400047305 */ /* 0x000e24000021f100 */
[----:B0-----:R-:W-:Y:S01]  /*48f0*/  PRMT R0, R4, 0x7610, R0 ;  /* 0x0000761004007816 */ /* 0x001fe20000000000 */
[----:B------:R-:W-:Y:S05]  /*4900*/  BRA `(.L_x_19517) ;  /* 0x0000018000007947 */ /* 0x000fea0003800000 */
.L_x_19516:
        /* <DEDUP_REMOVED lines=21> */
.L_x_19541:
[----:B------:R0:W5:Y:S01]  /*4a60*/  LDG.E.U8 R0, [R2.64] ;  /* 0x0000002402007981 */ /* 0x000162000c1e1100 */
[----:B------:R-:W-:Y:S05]  /*4a70*/  BRA `(.L_x_19517) ;  /* 0x0000001000007947 */ /* 0x000fea0003800000 */
.L_x_19540:
[----:B------:R0:W5:Y:S02]  /*4a80*/  LDG.E.U8 R0, [R2.64] ;  /* 0x0000002402007981 */ /* 0x000164000c1e1100 */
.L_x_19517:
        /* <DEDUP_REMOVED lines=18> */
.L_x_19547:
[----:B------:R0:W-:Y:S01]  /*4bb0*/  STG.E.U8 [R16.64], R5 ;  /* 0x0000000510007986 */ /* 0x0001e2000c101124 */
[----:B------:R-:W-:Y:S05]  /*4bc0*/  BRA `(.L_x_19549) ;  /* 0x00000e9000007947 */ /* 0x000fea0003800000 */
.L_x_19546:
        /* <DEDUP_REMOVED lines=12> */
.L_x_19551:
[----:B------:R-:W-:-:S04]  /*4c90*/  LOP3.LUT R5, R5, 0xffff, RZ, 0xc0, !PT ;  /* 0x0000ffff05057812 */ /* 0x000fc800078ec0ff */
[----:B------:R-:W-:-:S05]  /*4ca0*/  PRMT R3, R5, 0x8880, RZ ;  /* 0x0000888005037816 */ /* 0x000fca00000000ff */
[----:B------:R0:W-:Y:S01]  /*4cb0*/  STG.E [R16.64], R3 ;  /* 0x0000000310007986 */ /* 0x0001e2000c101924 */
[----:B------:R-:W-:Y:S05]  /*4cc0*/  BRA `(.L_x_19549) ;  /* 0x00000d9000007947 */ /* 0x000fea0003800000 */
.L_x_19550:
[----:B------:R-:W-:-:S04]  /*4cd0*/  PRMT R3, R5, 0x8880, RZ ;  /* 0x0000888005037816 */ /* 0x000fc800000000ff */
[----:B------:R-:W-:-:S05]  /*4ce0*/  PRMT R3, R3, 0x7710, RZ ;  /* 0x0000771003037816 */ /* 0x000fca00000000ff */
[----:B------:R0:W-:Y:S01]  /*4cf0*/  STG.E.U16 [R16.64], R3 ;  /* 0x0000000310007986 */ /* 0x0001e2000c101524 */
[----:B------:R-:W-:Y:S05]  /*4d00*/  BRA `(.L_x_19549) ;  /* 0x00000d5000007947 */ /* 0x000fea0003800000 */
.L_x_19545:
        /* <DEDUP_REMOVED lines=9> */
.L_x_19553:
[----:B------:R-:W0:Y:S02]  /*4da0*/  I2F.S8 R0, R5 ;  /* 0x0000000500007306 */ /* 0x000e240000001400 */
[----:B0-----:R-:W-:-:S05]  /*4db0*/  F2FP.PACK_AB R0, RZ, R0 ;  /* 0x00000000ff00723e */ /* 0x001fca00000000ff */
[----:B------:R0:W-:Y:S01]  /*4dc0*/  STG.E.U16 [R16.64], R0 ;  /* 0x0000000010007986 */ /* 0x0001e2000c101524 */
[----:B------:R-:W-:Y:S05]  /*4dd0*/  BRA `(.L_x_19549) ;  /* 0x00000c8000007947 */ /* 0x000fea0003800000 */
.L_x_19552:
        /* <DEDUP_REMOVED lines=10> */
.L_x_19555:
[----:B------:R-:W0:Y:S02]  /*4e80*/  I2F.S8 R5, R5 ;  /* 0x0000000500057306 */ /* 0x000e240000001400 */
[----:B0-----:R-:W-:-:S04]  /*4e90*/  F2FP.PACK_AB R3, RZ, R5 ;  /* 0x00000005ff03723e */ /* 0x001fc800000000ff */
[----:B------:R-:W-:-:S05]  /*4ea0*/  PRMT R3, R3, 0x5410, RZ ;  /* 0x0000541003037816 */ /* 0x000fca00000000ff */
[----:B------:R0:W-:Y:S01]  /*4eb0*/  STG.E [R16.64], R3 ;  /* 0x0000000310007986 */ /* 0x0001e2000c101924 */
[----:B------:R-:W-:Y:S05]  /*4ec0*/  BRA `(.L_x_19549) ;  /* 0x00000b9000007947 */ /* 0x000fea0003800000 */
.L_x_19554:
[----:B------:R-:W-:-:S04]  /*4ed0*/  PRMT R2, R5, 0x8880, RZ ;  /* 0x0000888005027816 */ /* 0x000fc800000000ff */
[----:B------:R-:W-:-:S06]  /*4ee0*/  PRMT R2, R2, 0x7710, RZ ;  /* 0x0000771002027816 */ /* 0x000fcc00000000ff */
[----:B------:R-:W0:Y:S02]  /*4ef0*/  I2F.F64.S16 R2, R2 ;  /* 0x0000000200027312 */ /* 0x000e240000101c00 */
[----:B0-----:R0:W-:Y:S01]  /*4f00*/  STG.E.64 [R16.64], R2 ;  /* 0x0000000210007986 */ /* 0x0011e2000c101b24 */
[----:B------:R-:W-:Y:S05]  /*4f10*/  BRA `(.L_x_19549) ;  /* 0x00000b4000007947 */ /* 0x000fea0003800000 */
.L_x_19544:
        /* <DEDUP_REMOVED lines=12> */
.L_x_19558:
[----:B------:R-:W-:Y:S01]  /*4fe0*/  PRMT R4, R5, 0x8880, RZ ;  /* 0x0000888005047816 */ /* 0x000fe200000000ff */
[----:B------:R-:W-:-:S03]  /*4ff0*/  CS2R R6, SRZ ;  /* 0x0000000000067805 */ /* 0x000fc6000001ff00 */
[----:B------:R-:W-:-:S06]  /*5000*/  PRMT R4, R4, 0x7710, RZ ;  /* 0x0000771004047816 */ /* 0x000fcc00000000ff */
[----:B------:R-:W0:Y:S02]  /*5010*/  I2F.F64.S16 R4, R4 ;  /* 0x0000000400047312 */ /* 0x000e240000101c00 */
[----:B0-----:R0:W-:Y:S01]  /*5020*/  STG.E.128 [R16.64], R4 ;  /* 0x0000000410007986 */ /* 0x0011e2000c101d24 */
[----:B------:R-:W-:Y:S05]  /*5030*/  BRA `(.L_x_19549) ;  /* 0x00000a2000007947 */ /* 0x000fea0003800000 */
.L_x_19557:
        /* <DEDUP_REMOVED lines=21> */
.L_x_19562:
[----:B------:R-:W-:Y:S05]  /*5190*/  BSYNC B0 ;  /* 0x0000000000007941 */ /* 0x000fea0003800000 */
.L_x_19561:
[----:B------:R-:W-:-:S05]  /*51a0*/  LOP3.LUT R3, R0, R3, RZ, 0xfc, !PT ;  /* 0x0000000300037212 */ /* 0x000fca00078efcff */
[----:B------:R0:W-:Y:S01]  /*51b0*/  STG.E.U8 [R16.64], R3 ;  /* 0x0000000310007986 */ /* 0x0001e2000c101124 */
[----:B------:R-:W-:Y:S05]  /*51c0*/  BRA `(.L_x_19549) ;  /* 0x0000089000007947 */ /* 0x000fea0003800000 */
.L_x_19560:
        /* <DEDUP_REMOVED lines=13> */
.L_x_19564:
[----:B------:R-:W-:Y:S01]  /*52a0*/  IMAD.MOV.U32 R0, RZ, RZ, 0x7f ;  /* 0x0000007fff007424 */ /* 0x000fe200078e00ff */
[----:B------:R-:W-:-:S04]  /*52b0*/  ISETP.GT.U32.AND P0, PT, R2, 0x7f800000, PT ;  /* 0x7f8000000200780c */ /* 0x000fc80003f04070 */
[----:B------:R-:W-:-:S04]  /*52c0*/  SEL R0, R0, 0x7c, P0 ;  /* 0x0000007c00007807 */ /* 0x000fc80000000000 */
.L_x_19565:
[----:B------:R-:W-:Y:S05]  /*52d0*/  BSYNC B0 ;  /* 0x0000000000007941 */ /* 0x000fea0003800000 */
.L_x_19563:
[----:B------:R-:W-:-:S04]  /*52e0*/  LOP3.LUT R2, R5, 0x80000000, RZ, 0xc0, !PT ;  /* 0x8000000005027812 */ /* 0x000fc800078ec0ff */
[----:B------:R-:W-:-:S04]  /*52f0*/  SHF.R.U32.HI R3, RZ, 0x18, R2 ;  /* 0x00000018ff037819 */ /* 0x000fc80000011602 */
[----:B------:R-:W-:-:S05]  /*5300*/  LOP3.LUT R3, R0, R3, RZ, 0xfc, !PT ;  /* 0x0000000300037212 */ /* 0x000fca00078efcff */
[----:B------:R0:W-:Y:S01]  /*5310*/  STG.E.U8 [R16.64], R3 ;  /* 0x0000000310007986 */ /* 0x0001e2000c101124 */
[----:B------:R-:W-:Y:S05]  /*5320*/  BRA `(.L_x_19549) ;  /* 0x0000073000007947 */ /* 0x000fea0003800000 */
.L_x_19559:
[----:B------:R-:W0:Y:S02]  /*5330*/  I2F.S8 R0, R5 ;  /* 0x0000000500007306 */ /* 0x000e240000001400 */
[----:B0-----:R-:W-:-:S05]  /*5340*/  F2FP.BF16.PACK_AB R0, RZ, R0 ;  /* 0x00000000ff00723e */ /* 0x001fca00000010ff */
[----:B------:R0:W-:Y:S01]  /*5350*/  STG.E.U16 [R16.64], R0 ;  /* 0x0000000010007986 */ /* 0x0001e2000c101524 */
[----:B------:R-:W-:Y:S05]  /*5360*/  BRA `(.L_x_19549) ;  /* 0x000006f000007947 */ /* 0x000fea0003800000 */
.L_x_19556:
        /* <DEDUP_REMOVED lines=12> */
.L_x_19568:
        /* <DEDUP_REMOVED lines=17> */
.L_x_19571:
[----:B------:R-:W-:-:S04]  /*5540*/  LOP3.LUT R2, R5, 0x80000000, RZ, 0xc0, !PT ;  /* 0x8000000005027812 */ /* 0x000fc800078ec0ff */
[----:B------:R-:W-:-:S04]  /*5550*/  SHF.R.U32.HI R3, RZ, 0x18, R2 ;  /* 0x00000018ff037819 */ /* 0x000fc80000011602 */
[----:B------:R-:W-:-:S04]  /*5560*/  LOP3.LUT R0, R0, R3, RZ, 0xfc, !PT ;  /* 0x0000000300007212 */ /* 0x000fc800078efcff */
[----:B------:R-:W-:Y:S02]  /*5570*/  PRMT R8, R0, 0x7610, R8 ;  /* 0x0000761000087816 */ /* 0x000fe40000000008 */
.L_x_19570:
[----:B------:R-:W-:Y:S05]  /*5580*/  BSYNC B0 ;  /* 0x0000000000007941 */ /* 0x000fea0003800000 */
.L_x_19569:
[----:B------:R0:W-:Y:S01]  /*5590*/  STG.E.U8 [R16.64], R8 ;  /* 0x0000000810007986 */ /* 0x0001e2000c101124 */
[----:B------:R-:W-:Y:S05]  /*55a0*/  BRA `(.L_x_19549) ;  /* 0x000004b000007947 */ /* 0x000fea0003800000 */
.L_x_19567:
        /* <DEDUP_REMOVED lines=17> */
.L_x_19574:
[----:B------:R-:W-:-:S04]  /*56c0*/  LOP3.LUT R2, R5, 0x80000000, RZ, 0xc0, !PT ;  /* 0x8000000005027812 */ /* 0x000fc800078ec0ff */
[----:B------:R-:W-:-:S04]  /*56d0*/  SHF.R.U32.HI R3, RZ, 0x18, R2 ;  /* 0x00000018ff037819 */ /* 0x000fc80000011602 */
[----:B------:R-:W-:-:S04]  /*56e0*/  LOP3.LUT R0, R0, R3, RZ, 0xfc, !PT ;  /* 0x0000000300007212 */ /* 0x000fc800078efcff */
[----:B------:R-:W-:Y:S02]  /*56f0*/  PRMT R8, R0, 0x7610, R8 ;  /* 0x0000761000087816 */ /* 0x000fe40000000008 */
.L_x_19573:
[----:B------:R-:W-:Y:S05]  /*5700*/  BSYNC B0 ;  /* 0x0000000000007941 */ /* 0x000fea0003800000 */
.L_x_19572:
[----:B------:R0:W-:Y:S01]  /*5710*/  STG.E.U8 [R16.64], R8 ;  /* 0x0000000810007986 */ /* 0x0001e2000c101124 */
[----:B------:R-:W-:Y:S05]  /*5720*/  BRA `(.L_x_19549) ;  /* 0x0000033000007947 */ /* 0x000fea0003800000 */
.L_x_19566:
        /* <DEDUP_REMOVED lines=22> */
.L_x_19548:
        /* <DEDUP_REMOVED lines=20> */
.L_x_19576:
[----:B------:R-:W-:-:S04]  /*59d0*/  LOP3.LUT R5, R5, 0xffff, RZ, 0xc0, !PT ;  /* 0x0000ffff05057812 */ /* 0x000fc800078ec0ff */
[----:B------:R-:W-:-:S05]  /*59e0*/  PRMT R5, R5, 0x8880, RZ ;  /* 0x0000888005057816 */ /* 0x000fca00000000ff */
[----:B------:R-:W-:-:S05]  /*59f0*/  IMAD.MOV.U32 R2, RZ, RZ, R5 ;  /* 0x000000ffff027224 */ /* 0x000fca00078e0005 */
[----:B------:R-:W-:-:S05]  /*5a00*/  SHF.R.S32.HI R3, RZ, 0x1f, R2 ;  /* 0x0000001fff037819 */ /* 0x000fca0000011402 */
[----:B------:R0:W-:Y:S01]  /*5a10*/  STG.E.64 [R16.64], R2 ;  /* 0x0000000210007986 */ /* 0x0001e2000c101b24 */
[----:B------:R-:W-:Y:S05]  /*5a20*/  BRA `(.L_x_19549) ;  /* 0x0000003000007947 */ /* 0x000fea0003800000 */
.L_x_19575:
[----:B------:R-:W-:-:S04]  /*5a30*/  LOP3.LUT R5, R5, 0xffff, RZ, 0xc0, !PT ;  /* 0x0000ffff05057812 */ /* 0x000fc800078ec0ff */
[----:B------:R-:W-:-:S05]  /*5a40*/  PRMT R3, R5, 0x8880, RZ ;  /* 0x0000888005037816 */ /* 0x000fca00000000ff */
[----:B------:R0:W-:Y:S02]  /*5a50*/  STG.E [R16.64], R3 ;  /* 0x0000000310007986 */ /* 0x0001e4000c101924 */
.L_x_19549:
        /* <DEDUP_REMOVED lines=231> */
.L_x_19577:
        /* <DEDUP_REMOVED lines=18> */
.L_x_19581:
[----:B------:R0:W5:Y:S01]  /*69f0*/  LDG.E.U8 R0, [R2.64] ;  /* 0x0000002402007981 */ /* 0x000162000c1e1100 */
[----:B------:R-:W-:Y:S05]  /*6a00*/  BRA `(.L_x_19583) ;  /* 0x00000d7000007947 */ /* 0x000fea0003800000 */
.L_x_19580:
        /* <DEDUP_REMOVED lines=8> */
.L_x_19585:
[----:B------:R0:W5:Y:S01]  /*6a90*/  LDG.E.U8 R0, [R2.64] ;  /* 0x0000002402007981 */ /* 0x000162000c1e1100 */
[----:B------:R-:W-:Y:S05]  /*6aa0*/  BRA `(.L_x_19583) ;  /* 0x00000cd000007947 */ /* 0x000fea0003800000 */
.L_x_19584:
[----:B------:R0:W5:Y:S01]  /*6ab0*/  LDG.E.U16 R0, [R2.64] ;  /* 0x0000002402007981 */ /* 0x000162000c1e1500 */
[----:B------:R-:W-:Y:S05]  /*6ac0*/  BRA `(.L_x_19583) ;  /* 0x00000cb000007947 */ /* 0x000fea0003800000 */
.L_x_19579:
        /* <DEDUP_REMOVED lines=9> */
.L_x_19587:
[----:B------:R-:W2:Y:S02]  /*6b60*/  LDG.E.U16 R4, [R2.64] ;  /* 0x0000002402047981 */ /* 0x000ea4000c1e1500 */
[----:B--2---:R-:W-:-:S06]  /*6b70*/  HADD2.F32 R4, -RZ, R4.H0_H0 ;  /* 0x20000004ff047230 */ /* 0x004fcc0000004100 */
[----:B------:R-:W0:Y:S02]  /*6b80*/  F2I.FTZ.TRUNC.NTZ R4, R4 ;  /* 0x0000000400047305 */ /* 0x000e24000021f100 */
[----:B0-----:R-:W-:Y:S01]  /*6b90*/  PRMT R0, R4, 0x7610, R0 ;  /* 0x0000761004007816 */ /* 0x001fe20000000000 */
[----:B------:R-:W-:Y:S05]  /*6ba0*/  BRA `(.L_x_19583) ;  /* 0x00000bd000007947 */ /* 0x000fea0003800000 */
.L_x_19586:
        /* <DEDUP_REMOVED lines=9> */
.L_x_19589:
[----:B------:R-:W2:Y:S02]  /*6c40*/  LDG.E.U16 R2, [R2.64] ;  /* 0x0000002402027981 */ /* 0x000ea4000c1e1500 */
[----:B--2---:R-:W-:-:S06]  /*6c50*/  HADD2.F32 R4, -RZ, R2.H0_H0 ;  /* 0x20000002ff047230 */ /* 0x004fcc0000004100 */
[----:B------:R-:W0:Y:S02]  /*6c60*/  F2I.FTZ.TRUNC.NTZ R4, R4 ;  /* 0x0000000400047305 */ /* 0x000e24000021f100 */
[----:B0-----:R-:W-:Y:S01]  /*6c70*/  PRMT R0, R4, 0x7610, R0 ;  /* 0x0000761004007816 */ /* 0x001fe20000000000 */
[----:B------:R-:W-:Y:S05]  /*6c80*/  BRA `(.L_x_19583) ;  /* 0x00000af000007947 */ /* 0x000fea0003800000 */
.L_x_19588:
[----:B------:R-:W2:Y:S02]  /*6c90*/  LDG.E.64 R2, [R2.64] ;  /* 0x0000002402027981 */ /* 0x000ea4000c1e1b00 */
[----:B--2---:R0:W1:Y:S01]  /*6ca0*/  F2I.F64.TRUNC R0, R2 ;  /* 0x0000000200007311 */ /* 0x004062000030d100 */
[----:B------:R-:W-:Y:S05]  /*6cb0*/  BRA `(.L_x_19583) ;  /* 0x00000ac000007947 */ /* 0x000fea0003800000 */
.L_x_19578:
        /* <DEDUP_REMOVED lines=12> */
.L_x_19592:
[----:B------:R-:W2:Y:S02]  /*6d80*/  LDG.E.64 R2, [R2.64] ;  /* 0x0000002402027981 */ /* 0x000ea4000c1e1b00 */
[----:B--2---:R0:W1:Y:S01]  /*6d90*/  F2I.F64.TRUNC R0, R2 ;  /* 0x0000000200007311 */ /* 0x004062000030d100 */
[----:B------:R-:W-:Y:S05]  /*6da0*/  BRA `(.L_x_19583) ;  /* 0x000009d000007947 */ /* 0x000fea0003800000 */
.L_x_19591:
        /* <DEDUP_REMOVED lines=28> */
.L_x_19594:
        /* <DEDUP_REMOVED lines=15> */
.L_x_19593:
[----:B------:R-:W2:Y:S02]  /*7060*/  LDG.E.U16 R2, [R2.64] ;  /* 0x0000002402027981 */ /* 0x000ea4000c1e1500 */
[----:B--2---:R-:W-:-:S04]  /*7070*/  PRMT R2, RZ, 0x5410, R2 ;  /* 0x00005410ff027816 */ /* 0x004fc80000000002 */
[----:B------:R0:W1:Y:S01]  /*7080*/  F2I.FTZ.TRUNC.NTZ R0, R2 ;  /* 0x0000000200007305 */ /* 0x000062000021f100 */
[----:B------:R-:W-:Y:S05]  /*7090*/  BRA `(.L_x_19583) ;  /* 0x000006e000007947 */ /* 0x000fea0003800000 */
.L_x_19590:
        /* <DEDUP_REMOVED lines=10> */
.L_x_19597:
        /* <DEDUP_REMOVED lines=21> */
.L_x_19601:
[----:B------:R-:W-:Y:S05]  /*7290*/  BSYNC B1 ;  /* 0x0000000000017941 */ /* 0x000fea0003800000 */
.L_x_19600:
[----:B------:R-:W-:Y:S01]  /*72a0*/  IMAD.SHL.U32 R2, R2, 0x100000, RZ ;  /* 0x0010000002027824 */ /* 0x000fe200078e00ff */
[----:B------:R-:W-:-:S04]  /*72b0*/  LEA R3, R0, 0x3b800000, 0x17 ;  /* 0x3b80000000037811 */ /* 0x000fc800078eb8ff */
[----:B------:R-:W-:Y:S02]  /*72c0*/  LOP3.LUT R4, R3, R2, R4, 0xfe, !PT ;  /* 0x0000000203047212 */ /* 0x000fe400078efe04 */
.L_x_19599:
[----:B------:R-:W-:Y:S05]  /*72d0*/  BSYNC B0 ;  /* 0x0000000000007941 */ /* 0x000fea0003800000 */
.L_x_19598:
[----:B------:R-:W0:Y:S02]  /*72e0*/  F2I.FTZ.TRUNC.NTZ R4, R4 ;  /* 0x0000000400047305 */ /* 0x000e24000021f100 */
[----:B0-----:R-:W-:Y:S01]  /*72f0*/  PRMT R0, R4, 0x7610, R0 ;  /* 0x0000761004007816 */ /* 0x001fe20000000000 */
[----:B------:R-:W-:Y:S05]  /*7300*/  BRA `(.L_x_19583) ;  /* 0x0000047000007947 */ /* 0x000fea0003800000 */
.L_x_19596:
        /* <DEDUP_REMOVED lines=21> */
.L_x_19605:
[----:B------:R-:W-:Y:S05]  /*7460*/  BSYNC B1 ;  /* 0x0000000000017941 */ /* 0x000fea0003800000 */
.L_x_19604:
[----:B------:R-:W-:Y:S01]  /*7470*/  IMAD.SHL.U32 R2, R2, 0x200000, RZ ;  /* 0x0020000002027824 */ /* 0x000fe200078e00ff */
[----:B------:R-:W-:-:S04]  /*7480*/  LEA R3, R0, 0x37800000, 0x17 ;  /* 0x3780000000037811 */ /* 0x000fc800078eb8ff */
[----:B------:R-:W-:Y:S02]  /*7490*/  LOP3.LUT R4, R3, R2, R4, 0xfe, !PT ;  /* 0x0000000203047212 */ /* 0x000fe400078efe04 */
.L_x_19603:
[----:B------:R-:W-:Y:S05]  /*74a0*/  BSYNC B0 ;  /* 0x0000000000007941 */ /* 0x000fea0003800000 */
.L_x_19602:
[----:B------:R-:W0:Y:S02]  /*74b0*/  F2I.FTZ.TRUNC.NTZ R4, R4 ;  /* 0x0000000400047305 */ /* 0x000e24000021f100 */
[----:B0-----:R-:W-:Y:S01]  /*74c0*/  PRMT R0, R4, 0x7610, R0 ;  /* 0x0000761004007816 */ /* 0x001fe20000000000 */
[----:B------:R-:W-:Y:S05]  /*74d0*/  BRA `(.L_x_19583) ;  /* 0x000002a000007947 */ /* 0x000fea0003800000 */
.L_x_19595:
        /* <DEDUP_REMOVED lines=14> */
.L_x_19609:
[----:B------:R-:W-:Y:S05]  /*75c0*/  BSYNC B0 ;  /* 0x0000000000007941 */ /* 0x000fea0003800000 */
.L_x_19608:
[----:B------:R-:W0:Y:S02]  /*75d0*/  F2I.FTZ.TRUNC.NTZ R4, R4 ;  /* 0x0000000400047305 */ /* 0x000e24000021f100 */
[----:B0-----:R-:W-:Y:S01]  /*75e0*/  PRMT R0, R4, 0x7610, R0 ;  /* 0x0000761004007816 */ /* 0x001fe20000000000 */
[----:B------:R-:W-:Y:S05]  /*75f0*/  BRA `(.L_x_19583) ;  /* 0x0000018000007947 */ /* 0x000fea0003800000 */
.L_x_19582:
        /* <DEDUP_REMOVED lines=21> */
.L_x_19607:
[----:B------:R0:W5:Y:S01]  /*7750*/  LDG.E.U8 R0, [R2.64] ;  /* 0x0000002402007981 */ /* 0x000162000c1e1100 */
[----:B------:R-:W-:Y:S05]  /*7760*/  BRA `(.L_x_19583) ;  /* 0x0000001000007947 */ /* 0x000fea0003800000 */
.L_x_19606:
[----:B------:R0:W5:Y:S02]  /*7770*/  LDG.E.U8 R0, [R2.64] ;  /* 0x0000002402007981 */ /* 0x000164000c1e1100 */
.L_x_19583:
        /* <DEDUP_REMOVED lines=18> */
.L_x_19613:
[----:B------:R0:W-:Y:S01]  /*78a0*/  STG.E.U8 [R16.64], R5 ;  /* 0x0000000510007986 */ /* 0x0001e2000c101124 */
[----:B------:R-:W-:Y:S05]  /*78b0*/  BRA `(.L_x_19615) ;  /* 0x00000e9000007947 */ /* 0x000fea0003800000 */
.L_x_19612:
        /* <DEDUP_REMOVED lines=12> */
.L_x_19617:
[----:B------:R-:W-:-:S04]  /*7980*/  LOP3.LUT R5, R5, 0xffff, RZ, 0xc0, !PT ;  /* 0x0000ffff05057812 */ /* 0x000fc800078ec0ff */
[----:B------:R-:W-:-:S05]  /*7990*/  PRMT R3, R5, 0x8880, RZ ;  /* 0x0000888005037816 */ /* 0x000fca00000000ff */
[----:B------:R0:W-:Y:S01]  /*79a0*/  STG.E [R16.64], R3 ;  /* 0x0000000310007986 */ /* 0x0001e2000c101924 */
[----:B------:R-:W-:Y:S05]  /*79b0*/  BRA `(.L_x_19615) ;  /* 0x00000d9000007947 */ /* 0x000fea0003800000 */
.L_x_19616:
[----:B------:R-:W-:-:S04]  /*79c0*/  PRMT R3, R5, 0x8880, RZ ;  /* 0x0000888005037816 */ /* 0x000fc800000000ff */
[----:B------:R-:W-:-:S05]  /*79d0*/  PRMT R3, R3, 0x7710, RZ ;  /* 0x0000771003037816 */ /* 0x000fca00000000ff */
[----:B------:R0:W-:Y:S01]  /*79e0*/  STG.E.U16 [R16.64], R3 ;  /* 0x0000000310007986 */ /* 0x0001e2000c101524 */
[----:B------:R-:W-:Y:S05]  /*79f0*/  BRA `(.L_x_19615) ;  /* 0x00000d5000007947 */ /* 0x000fea0003800000 */
.L_x_19611:
        /* <DEDUP_REMOVED lines=9> */
.L_x_19619:
[----:B------:R-:W0:Y:S02]  /*7a90*/  I2F.S8 R0, R5 ;  /* 0x0000000500007306 */ /* 0x000e240000001400 */
[----:B0-----:R-:W-:-:S05]  /*7aa0*/  F2FP.PACK_AB R0, RZ, R0 ;  /* 0x00000000ff00723e */ /* 0x001fca00000000ff */
[----:B------:R0:W-:Y:S01]  /*7ab0*/  STG.E.U16 [R16.64], R0 ;  /* 0x0000000010007986 */ /* 0x0001e2000c101524 */
[----:B------:R-:W-:Y:S05]  /*7ac0*/  BRA `(.L_x_19615) ;  /* 0x00000c8000007947 */ /* 0x000fea0003800000 */
.L_x_19618:
        /* <DEDUP_REMOVED lines=10> */
.L_x_19621:
[----:B------:R-:W0:Y:S02]  /*7b70*/  I2F.S8 R5, R5 ;  /* 0x0000000500057306 */ /* 0x000e240000001400 */
[----:B0-----:R-:W-:-:S04]  /*7b80*/  F2FP.PACK_AB R3, RZ, R5 ;  /* 0x00000005ff03723e */ /* 0x001fc800000000ff */
[----:B------:R-:W-:-:S05]  /*7b90*/  PRMT R3, R3, 0x5410, RZ ;  /* 0x0000541003037816 */ /* 0x000fca00000000ff */
[----:B------:R0:W-:Y:S01]  /*7ba0*/  STG.E [R16.64], R3 ;  /* 0x0000000310007986 */ /* 0x0001e2000c101924 */
[----:B------:R-:W-:Y:S05]  /*7bb0*/  BRA `(.L_x_19615) ;  /* 0x00000b9000007947 */ /* 0x000fea0003800000 */
.L_x_19620:
[----:B------:R-:W-:-:S04]  /*7bc0*/  PRMT R2, R5, 0x8880, RZ ;  /* 0x0000888005027816 */ /* 0x000fc800000000ff */
[----:B------:R-:W-:-:S06]  /*7bd0*/  PRMT R2, R2, 0x7710, RZ ;  /* 0x0000771002027816 */ /* 0x000fcc00000000ff */
[----:B------:R-:W0:Y:S02]  /*7be0*/  I2F.F64.S16 R2, R2 ;  /* 0x0000000200027312 */ /* 0x000e240000101c00 */
[----:B0-----:R0:W-:Y:S01]  /*7bf0*/  STG.E.64 [R16.64], R2 ;  /* 0x0000000210007986 */ /* 0x0011e2000c101b24 */
[----:B------:R-:W-:Y:S05]  /*7c00*/  BRA `(.L_x_19615) ;  /* 0x00000b4000007947 */ /* 0x000fea0003800000 */
.L_x_19610:
        /* <DEDUP_REMOVED lines=12> */
.L_x_19624:
[----:B------:R-:W-:Y:S01]  /*7cd0*/  PRMT R4, R5, 0x8880, RZ ;  /* 0x0000888005047816 */ /* 0x000fe200000000ff */
[----:B------:R-:W-:-:S03]  /*7ce0*/  CS2R R6, SRZ ;  /* 0x0000000000067805 */ /* 0x000fc6000001ff00 */
[----:B------:R-:W-:-:S06]  /*7cf0*/  PRMT R4, R4, 0x7710, RZ ;  /* 0x0000771004047816 */ /* 0x000fcc00000000ff */
[----:B------:R-:W0:Y:S02]  /*7d00*/  I2F.F64.S16 R4, R4 ;  /* 0x0000000400047312 */ /* 0x000e240000101c00 */
[----:B0-----:R0:W-:Y:S01]  /*7d10*/  STG.E.128 [R16.64], R4 ;  /* 0x0000000410007986 */ /* 0x0011e2000c101d24 */
[----:B------:R-:W-:Y:S05]  /*7d20*/  BRA `(.L_x_19615) ;  /* 0x00000a2000007947 */ /* 0x000fea0003800000 */
.L_x_19623:
        /* <DEDUP_REMOVED lines=21> */
.L_x_19628:
[----:B------:R-:W-:Y:S05]  /*7e80*/  BSYNC B0 ;  /* 0x0000000000007941 */ /* 0x000fea0003800000 */
.L_x_19627:
[----:B------:R-:W-:-:S05]  /*7e90*/  LOP3.LUT R3, R0, R3, RZ, 0xfc, !PT ;  /* 0x0000000300037212 */ /* 0x000fca00078efcff */
[----:B------:R0:W-:Y:S01]  /*7ea0*/  STG.E.U8 [R16.64], R3 ;  /* 0x0000000310007986 */ /* 0x0001e2000c101124 */
[----:B------:R-:W-:Y:S05]  /*7eb0*/  BRA `(.L_x_19615) ;  /* 0x0000089000007947 */ /* 0x000fea0003800000 */
.L_x_19626:
        /* <DEDUP_REMOVED lines=13> */
.L_x_19630:
[----:B------:R-:W-:Y:S01]  /*7f90*/  IMAD.MOV.U32 R0, RZ, RZ, 0x7f ;  /* 0x0000007fff007424 */ /* 0x000fe200078e00ff */
[----:B------:R-:W-:-:S04]  /*7fa0*/  ISETP.GT.U32.AND P0, PT, R2, 0x7f800000, PT ;  /* 0x7f8000000200780c */ /* 0x000fc80003f04070 */
[----:B------:R-:W-:-:S04]  /*7fb0*/  SEL R0, R0, 0x7c, P0 ;  /* 0x0000007c00007807 */ /* 0x000fc80000000000 */
.L_x_19631:
[----:B------:R-:W-:Y:S05]  /*7fc0*/  BSYNC B0 ;  /* 0x0000000000007941 */ /* 0x000fea0003800000 */
.L_x_19629:
[----:B------:R-:W-:-:S04]  /*7fd0*/  LOP3.LUT R2, R5, 0x80000000, RZ, 0xc0, !PT ;  /* 0x8000000005027812 */ /* 0x000fc800078ec0ff */
[----:B------:R-:W-:-:S04]  /*7fe0*/  SHF.R.U32.HI R3, RZ, 0x18, R2 ;  /* 0x00000018ff037819 */ /* 0x000fc80000011602 */
[----:B------:R-:W-:-:S05]  /*7ff0*/  LOP3.LUT R3, R0, R3, RZ, 0xfc, !PT ;  /* 0x0000000300037212 */ /* 0x000fca00078efcff */
[----:B------:R0:W-:Y:S01]  /*8000*/  STG.E.U8 [R16.64], R3 ;  /* 0x0000000310007986 */ /* 0x0001e2000c101124 */
[----:B------:R-:W-:Y:S05]  /*8010*/  BRA `(.L_x_19615) ;  /* 0x0000073000007947 */ /* 0x000fea0003800000 */
.L_x_19625:
[----:B------:R-:W0:Y:S02]  /*8020*/  I2F.S8 R0, R5 ;  /* 0x0000000500007306 */ /* 0x000e240000001400 */
[----:B0-----:R-:W-:-:S05]  /*8030*/  F2FP.BF16.PACK_AB R0, RZ, R0 ;  /* 0x00000000ff00723e */ /* 0x001fca00000010ff */
[----:B------:R0:W-:Y:S01]  /*8040*/  STG.E.U16 [R16.64], R0 ;  /* 0x0000000010007986 */ /* 0x0001e2000c101524 */
[----:B------:R-:W-:Y:S05]  /*8050*/  BRA `(.L_x_19615) ;  /* 0x000006f000007947 */ /* 0x000fea0003800000 */
.L_x_19622:
        /* <DEDUP_REMOVED lines=12> */
.L_x_19634:
        /* <DEDUP_REMOVED lines=17> */
.L_x_19637:
[----:B------:R-:W-:-:S04]  /*8230*/  LOP3.LUT R2, R5, 0x80000000, RZ, 0xc0, !PT ;  /* 0x8000000005027812 */ /* 0x000fc800078ec0ff */
[----:B------:R-:W-:-:S04]  /*8240*/  SHF.R.U32.HI R3, RZ, 0x18, R2 ;  /* 0x00000018ff037819 */ /* 0x000fc80000011602 */
[----:B------:R-:W-:-:S04]  /*8250*/  LOP3.LUT R0, R0, R3, RZ, 0xfc, !PT ;  /* 0x0000000300007212 */ /* 0x000fc800078efcff */
[----:B------:R-:W-:Y:S02]  /*8260*/  PRMT R8, R0, 0x7610, R8 ;  /* 0x0000761000087816 */ /* 0x000fe40000000008 */
.L_x_19636:
[----:B------:R-:W-:Y:S05]  /*8270*/  BSYNC B0 ;  /* 0x0000000000007941 */ /* 0x000fea0003800000 */
.L_x_19635:
[----:B------:R0:W-:Y:S01]  /*8280*/  STG.E.U8 [R16.64], R8 ;  /* 0x0000000810007986 */ /* 0x0001e2000c101124 */
[----:B------:R-:W-:Y:S05]  /*8290*/  BRA `(.L_x_19615) ;  /* 0x000004b000007947 */ /* 0x000fea0003800000 */
.L_x_19633:
        /* <DEDUP_REMOVED lines=17> */
.L_x_19640:
[----:B------:R-:W-:-:S04]  /*83b0*/  LOP3.LUT R2, R5, 0x80000000, RZ, 0xc0, !PT ;  /* 0x8000000005027812 */ /* 0x000fc800078ec0ff */
[----:B------:R-:W-:-:S04]  /*83c0*/  SHF.R.U32.HI R3, RZ, 0x18, R2 ;  /* 0x00000018ff037819 */ /* 0x000fc80000011602 */
[----:B------:R-:W-:-:S04]  /*83d0*/  LOP3.LUT R0, R0, R3, RZ, 0xfc, !PT ;  /* 0x0000000300007212 */ /* 0x000fc800078efcff */
[----:B------:R-:W-:Y:S02]  /*83e0*/  PRMT R8, R0, 0x7610, R8 ;  /* 0x0000761000087816 */ /* 0x000fe40000000008 */
.L_x_19639:
[----:B------:R-:W-:Y:S05]  /*83f0*/  BSYNC B0 ;  /* 0x0000000000007941 */ /* 0x000fea0003800000 */
.L_x_19638:
[----:B------:R0:W-:Y:S01]  /*8400*/  STG.E.U8 [R16.64], R8 ;  /* 0x0000000810007986 */ /* 0x0001e2000c101124 */
[----:B------:R-:W-:Y:S05]  /*8410*/  BRA `(.L_x_19615) ;  /* 0x0000033000007947 */ /* 0x000fea0003800000 */
.L_x_19632:
        /* <DEDUP_REMOVED lines=22> */
.L_x_19614:
        /* <DEDUP_REMOVED lines=20> */
.L_x_19642:
[----:B------:R-:W-:-:S04]  /*86c0*/  LOP3.LUT R5, R5, 0xffff, RZ, 0xc0, !PT ;  /* 0x0000ffff05057812 */ /* 0x000fc800078ec0ff */
[----:B------:R-:W-:-:S05]  /*86d0*/  PRMT R5, R5, 0x8880, RZ ;  /* 0x0000888005057816 */ /* 0x000fca00000000ff */
[----:B------:R-:W-:-:S05]  /*86e0*/  IMAD.MOV.U32 R2, RZ, RZ, R5 ;  /* 0x000000ffff027224 */ /* 0x000fca00078e0005 */
[----:B------:R-:W-:-:S05]  /*86f0*/  SHF.R.S32.HI R3, RZ, 0x1f, R2 ;  /* 0x0000001fff037819 */ /* 0x000fca0000011402 */
[----:B------:R0:W-:Y:S01]  /*8700*/  STG.E.64 [R16.64], R2 ;  /* 0x0000000210007986 */ /* 0x0001e2000c101b24 */
[----:B------:R-:W-:Y:S05]  /*8710*/  BRA `(.L_x_19615) ;  /* 0x0000003000007947 */ /* 0x000fea0003800000 */
.L_x_19641:
[----:B------:R-:W-:-:S04]  /*8720*/  LOP3.LUT R5, R5, 0xffff, RZ, 0xc0, !PT ;  /* 0x0000ffff05057812 */ /* 0x000fc800078ec0ff */
[----:B------:R-:W-:-:S05]  /*8730*/  PRMT R3, R5, 0x8880, RZ ;  /* 0x0000888005037816 */ /* 0x000fca00000000ff */
[----:B------:R0:W-:Y:S02]  /*8740*/  STG.E [R16.64], R3 ;  /* 0x0000000310007986 */ /* 0x0001e4000c101924 */
.L_x_19615:
[----:B------:R-:W-:Y:S02]  /*8750*/  IADD3 R19, R19, 0x80, RZ ;  /* 0x0000008013137810 */ /* 0x000fe40007ffe0ff */
.L_x_19510:
[----:B------:R-:W-:Y:S05]  /*8760*/  BSYNC B6 ;  /* 0x0000000000067941 */ /* 0x000fea0003800000 */
.L_x_19509:
        /* <DEDUP_REMOVED lines=230> */
.L_x_19643:
        /* <DEDUP_REMOVED lines=18> */
.L_x_19647:
[----:B------:R0:W5:Y:S01]  /*96f0*/  LDG.E.U8 R0, [R2.64] ;  /* 0x0000002402007981 */ /* 0x000162000c1e1100 */
[----:B------:R-:W-:Y:S05]  /*9700*/  BRA `(.L_x_19649) ;  /* 0x00000d7000007947 */ /* 0x000fea0003800000 */
.L_x_19646:
        /* <DEDUP_REMOVED lines=8> */
.L_x_19651:
[----:B------:R0:W5:Y:S01]  /*9790*/  LDG.E.U8 R0, [R2.64] ;  /* 0x0000002402007981 */ /* 0x000162000c1e1100 */
[----:B------:R-:W-:Y:S05]  /*97a0*/  BRA `(.L_x_19649) ;  /* 0x00000cd000007947 */ /* 0x000fea0003800000 */
.L_x_19650:
[----:B------:R0:W5:Y:S01]  /*97b0*/  LDG.E.U16 R0, [R2.64] ;  /* 0x0000002402007981 */ /* 0x000162000c1e1500 */
[----:B------:R-:W-:Y:S05]  /*97c0*/  BRA `(.L_x_19649) ;  /* 0x00000cb000007947 */ /* 0x000fea0003800000 */
.L_x_19645:
        /* <DEDUP_REMOVED lines=9> */
.L_x_19653:
[----:B------:R-:W2:Y:S02]  /*9860*/  LDG.E.U16 R4, [R2.64] ;  /* 0x0000002402047981 */ /* 0x000ea4000c1e1500 */
[----:B--2---:R-:W-:-:S06]  /*9870*/  HADD2.F32 R4, -RZ, R4.H0_H0 ;  /* 0x20000004ff047230 */ /* 0x004fcc0000004100 */
[----:B------:R-:W0:Y:S02]  /*9880*/  F2I.FTZ.TRUNC.NTZ R4, R4 ;  /* 0x0000000400047305 */ /* 0x000e24000021f100 */
[----:B0-----:R-:W-:Y:S01]  /*9890*/  PRMT R0, R4, 0x7610, R0 ;  /* 0x0000761004007816 */ /* 0x001fe20000000000 */
[----:B------:R-:W-:Y:S05]  /*98a0*/  BRA `(.L_x_19649) ;  /* 0x00000bd000007947 */ /* 0x000fea0003800000 */
.L_x_19652:
        /* <DEDUP_REMOVED lines=9> */
.L_x_19655:
[----:B------:R-:W2:Y:S02]  /*9940*/  LDG.E.U16 R2, [R2.64] ;  /* 0x0000002402027981 */ /* 0x000ea4000c1e1500 */
[----:B--2---:R-:W-:-:S06]  /*9950*/  HADD2.F32 R4, -RZ, R2.H0_H0 ;  /* 0x20000002ff047230 */ /* 0x004fcc0000004100 */
[----:B------:R-:W0:Y:S02]  /*9960*/  F2I.FTZ.TRUNC.NTZ R4, R4 ;  /* 0x0000000400047305 */ /* 0x000e24000021f100 */
[----:B0-----:R-:W-:Y:S01]  /*9970*/  PRMT R0, R4, 0x7610, R0 ;  /* 0x0000761004007816 */ /* 0x001fe20000000000 */
[----:B------:R-:W-:Y:S05]  /*9980*/  BRA `(.L_x_19649) ;  /* 0x00000af000007947 */ /* 0x000fea0003800000 */
.L_x_19654:
[----:B------:R-:W2:Y:S02]  /*9990*/  LDG.E.64 R2, [R2.64] ;  /* 0x0000002402027981 */ /* 0x000ea4000c1e1b00 */
[----:B--2---:R0:W1:Y:S01]  /*99a0*/  F2I.F64.TRUNC R0, R2 ;  /* 0x0000000200007311 */ /* 0x004062000030d100 */
[----:B------:R-:W-:Y:S05]  /*99b0*/  BRA `(.L_x_19649) ;  /* 0x00000ac000007947 */ /* 0x000fea0003800000 */
.L_x_19644:
        /* <DEDUP_REMOVED lines=12> */
.L_x_19658:
[----:B------:R-:W2:Y:S02]  /*9a80*/  LDG.E.64 R2, [R2.64] ;  /* 0x0000002402027981 */ /* 0x000ea4000c1e1b00 */
[----:B--2---:R0:W1:Y:S01]  /*9a90*/  F2I.F64.TRUNC R0, R2 ;  /* 0x0000000200007311 */ /* 0x004062000030d100 */
[----:B------:R-:W-:Y:S05]  /*9aa0*/  BRA `(.L_x_19649) ;  /* 0x000009d000007947 */ /* 0x000fea0003800000 */
.L_x_19657:
        /* <DEDUP_REMOVED lines=28> */
.L_x_19660:
        /* <DEDUP_REMOVED lines=15> */
.L_x_19659:
[----:B------:R-:W2:Y:S02]  /*9d60*/  LDG.E.U16 R2, [R2.64] ;  /* 0x0000002402027981 */ /* 0x000ea4000c1e1500 */
[----:B--2---:R-:W-:-:S04]  /*9d70*/  PRMT R2, RZ, 0x5410, R2 ;  /* 0x00005410ff027816 */ /* 0x004fc80000000002 */
[----:B------:R0:W1:Y:S01]  /*9d80*/  F2I.FTZ.TRUNC.NTZ R0, R2 ;  /* 0x0000000200007305 */ /* 0x000062000021f100 */
[----:B------:R-:W-:Y:S05]  /*9d90*/  BRA `(.L_x_19649) ;  /* 0x000006e000007947 */ /* 0x000fea0003800000 */
.L_x_19656:
        /* <DEDUP_REMOVED lines=10> */
.L_x_19663:
        /* <DEDUP_REMOVED lines=21> */
.L_x_19667:
[----:B------:R-:W-:Y:S05]  /*9f90*/  BSYNC B1 ;  /* 0x0000000000017941 */ /* 0x000fea0003800000 */
.L_x_19666:
[----:B------:R-:W-:Y:S01]  /*9fa0*/  IMAD.SHL.U32 R2, R2, 0x100000, RZ ;  /* 0x0010000002027824 */ /* 0x000fe200078e00ff */
[----:B------:R-:W-:-:S04]  /*9fb0*/  LEA R3, R0, 0x3b800000, 0x17 ;  /* 0x3b80000000037811 */ /* 0x000fc800078eb8ff */
[----:B------:R-:W-:Y:S02]  /*9fc0*/  LOP3.LUT R4, R3, R2, R4, 0xfe, !PT ;  /* 0x0000000203047212 */ /* 0x000fe400078efe04 */
.L_x_19665:
[----:B------:R-:W-:Y:S05]  /*9fd0*/  BSYNC B0 ;  /* 0x0000000000007941 */ /* 0x000fea0003800000 */
.L_x_19664:
[----:B------:R-:W0:Y:S02]  /*9fe0*/  F2I.FTZ.TRUNC.NTZ R4, R4 ;  /* 0x0000000400047305 */ /* 0x000e24000021f100 */
[----:B0-----:R-:W-:Y:S01]  /*9ff0*/  PRMT R0, R4, 0x7610, R0 ;  /* 0x0000761004007816 */ /* 0x001fe20000000000 */
[----:B------:R-:W-:Y:S05]  /*a000*/  BRA `(.L_x_19649) ;  /* 0x0000047000007947 */ /* 0x000fea0003800000 */
.L_x_19662:
        /* <DEDUP_REMOVED lines=21> */
.L_x_19671:
[----:B------:R-:W-:Y:S05]  /*a160*/  BSYNC B1 ;  /* 0x0000000000017941 */ /* 0x000fea0003800000 */
.L_x_19670:
[----:B------:R-:W-:Y:S01]  /*a170*/  IMAD.SHL.U32 R2, R2, 0x200000, RZ ;  /* 0x0020000002027824 */ /* 0x000fe200078e00ff */
[----:B------:R-:W-:-:S04]  /*a180*/  LEA R3, R0, 0x37800000, 0x17 ;  /* 0x3780000000037811 */ /* 0x000fc800078eb8ff */
[----:B------:R-:W-:Y:S02]  /*a190*/  LOP3.LUT R4, R3, R2, R4, 0xfe, !PT ;  /* 0x0000000203047212 */ /* 0x000fe400078efe04 */
.L_x_19669:
[----:B------:R-:W-:Y:S05]  /*a1a0*/  BSYNC B0 ;  /* 0x0000000000007941 */ /* 0x000fea0003800000 */
.L_x_19668:
[----:B------:R-:W0:Y:S02]  /*a1b0*/  F2I.FTZ.TRUNC.NTZ R4, R4 ;  /* 0x0000000400047305 */ /* 0x000e24000021f100 */
[----:B0-----:R-:W-:Y:S01]  /*a1c0*/  PRMT R0, R4, 0x7610, R0 ;  /* 0x0000761004007816 */ /* 0x001fe20000000000 */
[----:B------:R-:W-:Y:S05]  /*a1d0*/  BRA `(.L_x_19649) ;  /* 0x000002a000007947 */ /* 0x000fea0003800000 */
.L_x_19661:
        /* <DEDUP_REMOVED lines=14> */
.L_x_19675:
[----:B------:R-:W-:Y:S05]  /*a2c0*/  BSYNC B0 ;  /* 0x0000000000007941 */ /* 0x000fea0003800000 */
.L_x_19674:
[----:B------:R-:W0:Y:S02]  /*a2d0*/  F2I.FTZ.TRUNC.NTZ R4, R4 ;  /* 0x0000000400047305 */ /* 0x000e24000021f100 */
[----:B0-----:R-:W-:Y:S01]  /*a2e0*/  PRMT R0, R4, 0x7610, R0 ;  /* 0x0000761004007816 */ /* 0x001fe20000000000 */
[----:B------:R-:W-:Y:S05]  /*a2f0*/  BRA `(.L_x_19649) ;  /* 0x0000018000007947 */ /* 0x000fea0003800000 */
.L_x_19648:
        /* <DEDUP_REMOVED lines=21> */
.L_x_19673:
[----:B------:R0:W5:Y:S01]  /*a450*/  LDG.E.U8 R0, [R2.64] ;  /* 0x0000002402007981 */ /* 0x000162000c1e1100 */
[----:B------:R-:W-:Y:S05]  /*a460*/  BRA `(.L_x_19649) ;  /* 0x0000001000007947 */ /* 0x000fea0003800000 */
.L_x_19672:
[----:B------:R0:W5:Y:S02]  /*a470*/  LDG.E.U8 R0, [R2.64] ;  /* 0x0000002402007981 */ /* 0x000164000c1e1100 */
.L_x_19649:
        /* <DEDUP_REMOVED lines=18> */
.L_x_19679:
[----:B------:R-:W-:Y:S01]  /*a5a0*/  STG.E.U8 [R16.64], R5 ;  /* 0x0000000510007986 */ /* 0x000fe2000c101124 */
[----:B------:R-:W-:Y:S05]  /*a5b0*/  EXIT ;  /* 0x000000000000794d */ /* 0x000fea0003800000 */
.L_x_19678:
        /* <DEDUP_REMOVED lines=12> */
.L_x_19682:
[----:B------:R-:W-:-:S04]  /*a680*/  LOP3.LUT R5, R5, 0xffff, RZ, 0xc0, !PT ;  /* 0x0000ffff05057812 */ /* 0x000fc800078ec0ff */
[----:B------:R-:W-:-:S05]  /*a690*/  PRMT R3, R5, 0x8880, RZ ;  /* 0x0000888005037816 */ /* 0x000fca00000000ff */
[----:B------:R-:W-:Y:S01]  /*a6a0*/  STG.E [R16.64], R3 ;  /* 0x0000000310007986 */ /* 0x000fe2000c101924 */
[----:B------:R-:W-:Y:S05]  /*a6b0*/  EXIT ;  /* 0x000000000000794d */ /* 0x000fea0003800000 */
.L_x_19681:
[----:B------:R-:W-:-:S04]  /*a6c0*/  PRMT R3, R5, 0x8880, RZ ;  /* 0x0000888005037816 */ /* 0x000fc800000000ff */
[----:B------:R-:W-:-:S05]  /*a6d0*/  PRMT R3, R3, 0x7710, RZ ;  /* 0x0000771003037816 */ /* 0x000fca00000000ff */
[----:B------:R-:W-:Y:S01]  /*a6e0*/  STG.E.U16 [R16.64], R3 ;  /* 0x0000000310007986 */ /* 0x000fe2000c101524 */
[----:B------:R-:W-:Y:S05]  /*a6f0*/  EXIT ;  /* 0x000000000000794d */ /* 0x000fea0003800000 */
.L_x_19677:
        /* <DEDUP_REMOVED lines=9> */
.L_x_19684:
[----:B------:R-:W0:Y:S02]  /*a790*/  I2F.S8 R0, R5 ;  /* 0x0000000500007306 */ /* 0x000e240000001400 */
[----:B0-----:R-:W-:-:S05]  /*a7a0*/  F2FP.PACK_AB R0, RZ, R0 ;  /* 0x00000000ff00723e */ /* 0x001fca00000000ff */
[----:B------:R-:W-:Y:S01]  /*a7b0*/  STG.E.U16 [R16.64], R0 ;  /* 0x0000000010007986 */ /* 0x000fe2000c101524 */
[----:B------:R-:W-:Y:S05]  /*a7c0*/  EXIT ;  /* 0x000000000000794d */ /* 0x000fea0003800000 */
.L_x_19683:
        /* <DEDUP_REMOVED lines=10> */
.L_x_19686:
[----:B------:R-:W0:Y:S02]  /*a870*/  I2F.S8 R5, R5 ;  /* 0x0000000500057306 */ /* 0x000e240000001400 */
[----:B0-----:R-:W-:-:S04]  /*a880*/  F2FP.PACK_AB R3, RZ, R5 ;  /* 0x00000005ff03723e */ /* 0x001fc800000000ff */
[----:B------:R-:W-:-:S05]  /*a890*/  PRMT R3, R3, 0x5410, RZ ;  /* 0x0000541003037816 */ /* 0x000fca00000000ff */
[----:B------:R-:W-:Y:S01]  /*a8a0*/  STG.E [R16.64], R3 ;  /* 0x0000000310007986 */ /* 0x000fe2000c101924 */
[----:B------:R-:W-:Y:S05]  /*a8b0*/  EXIT ;  /* 0x000000000000794d */ /* 0x000fea0003800000 */
.L_x_19685:
[----:B------:R-:W-:-:S04]  /*a8c0*/  PRMT R2, R5, 0x8880, RZ ;  /* 0x0000888005027816 */ /* 0x000fc800000000ff */
[----:B------:R-:W-:-:S06]  /*a8d0*/  PRMT R2, R2, 0x7710, RZ ;  /* 0x0000771002027816 */ /* 0x000fcc00000000ff */
[----:B------:R-:W0:Y:S02]  /*a8e0*/  I2F.F64.S16 R2, R2 ;  /* 0x0000000200027312 */ /* 0x000e240000101c00 */
[----:B0-----:R-:W-:Y:S01]  /*a8f0*/  STG.E.64 [R16.64], R2 ;  /* 0x0000000210007986 */ /* 0x001fe2000c101b24 */
[----:B------:R-:W-:Y:S05]  /*a900*/  EXIT ;  /* 0x000000000000794d */ /* 0x000fea0003800000 */
.L_x_19676:
        /* <DEDUP_REMOVED lines=12> */
.L_x_19689:
[----:B------:R-:W-:Y:S01]  /*a9d0*/  PRMT R4, R5, 0x8880, RZ ;  /* 0x0000888005047816 */ /* 0x000fe200000000ff */
[----:B------:R-:W-:-:S03]  /*a9e0*/  CS2R R6, SRZ ;  /* 0x0000000000067805 */ /* 0x000fc6000001ff00 */
[----:B------:R-:W-:-:S06]  /*a9f0*/  PRMT R4, R4, 0x7710, RZ ;  /* 0x0000771004047816 */ /* 0x000fcc00000000ff */
[----:B------:R-:W0:Y:S02]  /*aa00*/  I2F.F64.S16 R4, R4 ;  /* 0x0000000400047312 */ /* 0x000e240000101c00 */
[----:B0-----:R-:W-:Y:S01]  /*aa10*/  STG.E.128 [R16.64], R4 ;  /* 0x0000000410007986 */ /* 0x001fe2000c101d24 */
[----:B------:R-:W-:Y:S05]  /*aa20*/  EXIT ;  /* 0x000000000000794d */ /* 0x000fea0003800000 */
.L_x_19688:
        /* <DEDUP_REMOVED lines=21> */
.L_x_19693:
[----:B------:R-:W-:Y:S05]  /*ab80*/  BSYNC B0 ;  /* 0x0000000000007941 */ /* 0x000fea0003800000 */
.L_x_19692:
[----:B------:R-:W-:-:S05]  /*ab90*/  LOP3.LUT R3, R0, R3, RZ, 0xfc, !PT ;  /* 0x0000000300037212 */ /* 0x000fca00078efcff */
[----:B------:R-:W-:Y:S01]  /*aba0*/  STG.E.U8 [R16.64], R3 ;  /* 0x0000000310007986 */ /* 0x000fe2000c101124 */
[----:B------:R-:W-:Y:S05]  /*abb0*/  EXIT ;  /* 0x000000000000794d */ /* 0x000fea0003800000 */
.L_x_19691:
        /* <DEDUP_REMOVED lines=13> */
.L_x_19695:
[----:B------:R-:W-:Y:S01]  /*ac90*/  IMAD.MOV.U32 R0, RZ, RZ, 0x7f ;  /* 0x0000007fff007424 */ /* 0x000fe200078e00ff */
[----:B------:R-:W-:-:S04]  /*aca0*/  ISETP.GT.U32.AND P0, PT, R2, 0x7f800000, PT ;  /* 0x7f8000000200780c */ /* 0x000fc80003f04070 */
[----:B------:R-:W-:-:S04]  /*acb0*/  SEL R0, R0, 0x7c, P0 ;  /* 0x0000007c00007807 */ /* 0x000fc80000000000 */
.L_x_19696:
[----:B------:R-:W-:Y:S05]  /*acc0*/  BSYNC B0 ;  /* 0x0000000000007941 */ /* 0x000fea0003800000 */
.L_x_19694:
[----:B------:R-:W-:-:S04]  /*acd0*/  LOP3.LUT R2, R5, 0x80000000, RZ, 0xc0, !PT ;  /* 0x8000000005027812 */ /* 0x000fc800078ec0ff */
[----:B------:R-:W-:-:S04]  /*ace0*/  SHF.R.U32.HI R3, RZ, 0x18, R2 ;  /* 0x00000018ff037819 */ /* 0x000fc80000011602 */
[----:B------:R-:W-:-:S05]  /*acf0*/  LOP3.LUT R3, R0, R3, RZ, 0xfc, !PT ;  /* 0x0000000300037212 */ /* 0x000fca00078efcff */
[----:B------:R-:W-:Y:S01]  /*ad00*/  STG.E.U8 [R16.64], R3 ;  /* 0x0000000310007986 */ /* 0x000fe2000c101124 */
[----:B------:R-:W-:Y:S05]  /*ad10*/  EXIT ;  /* 0x000000000000794d */ /* 0x000fea0003800000 */
.L_x_19690:
[----:B------:R-:W0:Y:S02]  /*ad20*/  I2F.S8 R0, R5 ;  /* 0x0000000500007306 */ /* 0x000e240000001400 */
[----:B0-----:R-:W-:-:S05]  /*ad30*/  F2FP.BF16.PACK_AB R0, RZ, R0 ;  /* 0x00000000ff00723e */ /* 0x001fca00000010ff */
[----:B------:R-:W-:Y:S01]  /*ad40*/  STG.E.U16 [R16.64], R0 ;  /* 0x0000000010007986 */ /* 0x000fe2000c101524 */
[----:B------:R-:W-:Y:S05]  /*ad50*/  EXIT ;  /* 0x000000000000794d */ /* 0x000fea0003800000 */
.L_x_19687:
        /* <DEDUP_REMOVED lines=12> */
.L_x_19699:
        /* <DEDUP_REMOVED lines=17> */
.L_x_19702:
[----:B------:R-:W-:-:S04]  /*af30*/  LOP3.LUT R2, R5, 0x80000000, RZ, 0xc0, !PT ;  /* 0x8000000005027812 */ /* 0x000fc800078ec0ff */
[----:B------:R-:W-:-:S04]  /*af40*/  SHF.R.U32.HI R3, RZ, 0x18, R2 ;  /* 0x00000018ff037819 */ /* 0x000fc80000011602 */
[----:B------:R-:W-:-:S04]  /*af50*/  LOP3.LUT R0, R0, R3, RZ, 0xfc, !PT ;  /* 0x0000000300007212 */ /* 0x000fc800078efcff */
[----:B------:R-:W-:Y:S02]  /*af60*/  PRMT R8, R0, 0x7610, R8 ;  /* 0x0000761000087816 */ /* 0x000fe40000000008 */
.L_x_19701:
[----:B------:R-:W-:Y:S05]  /*af70*/  BSYNC B0 ;  /* 0x0000000000007941 */ /* 0x000fea0003800000 */
.L_x_19700:
[----:B------:R-:W-:Y:S01]  /*af80*/  STG.E.U8 [R16.64], R8 ;  /* 0x0000000810007986 */ /* 0x000fe2000c101124 */
[----:B------:R-:W-:Y:S05]  /*af90*/  EXIT ;  /* 0x000000000000794d */ /* 0x000fea0003800000 */
.L_x_19698:
        /* <DEDUP_REMOVED lines=17> */
.L_x_19705:
[----:B------:R-:W-:-:S04]  /*b0b0*/  LOP3.LUT R2, R5, 0x80000000, RZ, 0xc0, !PT ;  /* 0x8000000005027812 */ /* 0x000fc800078ec0ff */
[----:B------:R-:W-:-:S04]  /*b0c0*/  SHF.R.U32.HI R3, RZ, 0x18, R2 ;  /* 0x00000018ff037819 */ /* 0x000fc80000011602 */
[----:B------:R-:W-:-:S04]  /*b0d0*/  LOP3.LUT R0, R0, R3, RZ, 0xfc, !PT ;  /* 0x0000000300007212 */ /* 0x000fc800078efcff */
[----:B------:R-:W-:Y:S02]  /*b0e0*/  PRMT R8, R0, 0x7610, R8 ;  /* 0x0000761000087816 */ /* 0x000fe40000000008 */
.L_x_19704:
[----:B------:R-:W-:Y:S05]  /*b0f0*/  BSYNC B0 ;  /* 0x0000000000007941 */ /* 0x000fea0003800000 */
.L_x_19703:
[----:B------:R-:W-:Y:S01]  /*b100*/  STG.E.U8 [R16.64], R8 ;  /* 0x0000000810007986 */ /* 0x000fe2000c101124 */
[----:B------:R-:W-:Y:S05]  /*b110*/  EXIT ;  /* 0x000000000000794d */ /* 0x000fea0003800000 */
.L_x_19697:
        /* <DEDUP_REMOVED lines=22> */
.L_x_19680:
        /* <DEDUP_REMOVED lines=20> */
.L_x_19707:
[----:B------:R-:W-:-:S04]  /*b3c0*/  LOP3.LUT R5, R5, 0xffff, RZ, 0xc0, !PT ;  /* 0x0000ffff05057812 */ /* 0x000fc800078ec0ff */
[----:B------:R-:W-:-:S05]  /*b3d0*/  PRMT R5, R5, 0x8880, RZ ;  /* 0x0000888005057816 */ /* 0x000fca00000000ff */
[----:B------:R-:W-:-:S05]  /*b3e0*/  IMAD.MOV.U32 R2, RZ, RZ, R5 ;  /* 0x000000ffff027224 */ /* 0x000fca00078e0005 */
[----:B------:R-:W-:-:S05]  /*b3f0*/  SHF.R.S32.HI R3, RZ, 0x1f, R2 ;  /* 0x0000001fff037819 */ /* 0x000fca0000011402 */
[----:B------:R-:W-:Y:S01]  /*b400*/  STG.E.64 [R16.64], R2 ;  /* 0x0000000210007986 */ /* 0x000fe2000c101b24 */
[----:B------:R-:W-:Y:S05]  /*b410*/  EXIT ;  /* 0x000000000000794d */ /* 0x000fea0003800000 */
.L_x_19706:
[----:B------:R-:W-:-:S04]  /*b420*/  LOP3.LUT R5, R5, 0xffff, RZ, 0xc0, !PT ;  /* 0x0000ffff05057812 */ /* 0x000fc800078ec0ff */
[----:B------:R-:W-:-:S05]  /*b430*/  PRMT R3, R5, 0x8880, RZ ;  /* 0x0000888005037816 */ /* 0x000fca00000000ff */
[----:B------:R-:W-:Y:S01]  /*b440*/  STG.E [R16.64], R3 ;  /* 0x0000000310007986 */ /* 0x000fe2000c101924 */
[----:B------:R-:W-:Y:S05]  /*b450*/  EXIT ;  /* 0x000000000000794d */ /* 0x000fea0003800000 */
.L_x_19708:
        /* <DEDUP_REMOVED lines=10> */
.L_x_61807:


//--------------------- .text._ZN2at6native27unrolled_elementwise_kernelIZNS0_50_GLOBAL__N__2680c7bb_12_PowKernel_cu_b2145a98_318429pow_tensor_scalar_kernel_implIaaEEvRNS_18TensorIteratorBaseET0_EUlaE0_St5arrayIPcLm2EELi4E23TrivialOffsetCalculatorILi1EjESC_NS0_6memory12LoadWithCastILi1EEENSD_13StoreWithCastILi1EEEEEviT_S6_T2_T3_T4_T5_ --------------------------
	.section	.text._ZN2at6native27unrolled_elementwise_kernelIZNS0_50_GLOBAL__N__2680c7bb_12_PowKernel_cu_b2145a98_318429pow_tensor_scalar_kernel_implIaaEEvRNS_18TensorIteratorBaseET0_EUlaE0_St5arrayIPcLm2EELi4E23TrivialOffsetCalculatorILi1EjESC_NS0_6memory12LoadWithCastILi1EEENSD_13StoreWithCastILi1EEEEEviT_S6_T2_T3_T4_T5_,"ax",@progbits
	.sectioninfo	@"SHI_REGISTERS=28"
	.align	128
        .global         _ZN2at6native27unrolled_elementwise_kernelIZNS0_50_GLOBAL__N__2680c7bb_12_PowKernel_cu_b2145a98_318429pow_tensor_scalar_kernel_implIaaEEvRNS_18TensorIteratorBaseET0_EUlaE0_St5arrayIPcLm2EELi4E23TrivialOffsetCalculatorILi1EjESC_NS0_6memory12LoadWithCastILi1EEENSD_13StoreWithCastILi1EEEEEviT_S6_T2_T3_T4_T5_
        .type           _ZN2at6native27unrolled_elementwise_kernelIZNS0_50_GLOBAL__N__2680c7bb_12_PowKernel_cu_b2145a98_318429pow_tensor_scalar_kernel_implIaaEEvRNS_18TensorIteratorBaseET0_EUlaE0_St5arrayIPcLm2EELi4E23TrivialOffsetCalculatorILi1EjESC_NS0_6memory12LoadWithCastILi1EEENSD_13StoreWithCastILi1EEEEEviT_S6_T2_T3_T4_T5_,@function
        .size           _ZN2at6native27unrolled_elementwise_kernelIZNS0_50_GLOBAL__N__2680c7bb_12_PowKernel_cu_b2145a98_318429pow_tensor_scalar_kernel_implIaaEEvRNS_18TensorIteratorBaseET0_EUlaE0_St5arrayIPcLm2EELi4E23TrivialOffsetCalculatorILi1EjESC_NS0_6memory12LoadWithCastILi1EEENSD_13StoreWithCastILi1EEEEEviT_S6_T2_T3_T4_T5_,(.L_x_61808 - _ZN2at6native27unrolled_elementwise_kernelIZNS0_50_GLOBAL__N__2680c7bb_12_PowKernel_cu_b2145a98_318429pow_tensor_scalar_kernel_implIaaEEvRNS_18TensorIteratorBaseET0_EUlaE0_St5arrayIPcLm2EELi4E23TrivialOffsetCalculatorILi1EjESC_NS0_6memory12LoadWithCastILi1EEENSD_13StoreWithCastILi1EEEEEviT_S6_T2_T3_T4_T5_)
        .other          _ZN2at6native27unrolled_elementwise_kernelIZNS0_50_GLOBAL__N__2680c7bb_12_PowKernel_cu_b2145a98_318429pow_tensor_scalar_kernel_implIaaEEvRNS_18TensorIteratorBaseET0_EUlaE0_St5arrayIPcLm2EELi4E23TrivialOffsetCalculatorILi1EjESC_NS0_6memory12LoadWithCastILi1EEENSD_13StoreWithCastILi1EEEEEviT_S6_T2_T3_T4_T5_,@"STO_CUDA_ENTRY STV_DEFAULT"
_ZN2at6native27unrolled_elementwise_kernelIZNS0_50_GLOBAL__N__2680c7bb_12_PowKernel_cu_b2145a98_318429pow_tensor_scalar_kernel_implIaaEEvRNS_18TensorIteratorBaseET0_EUlaE0_St5arrayIPcLm2EELi4E23TrivialOffsetCalculatorILi1EjESC_NS0_6memory12LoadWithCastILi1EEENSD_13StoreWithCastILi1EEEEEviT_S6_T2_T3_T4_T5_:
.text._ZN2at6native27unrolled_elementwise_kernelIZNS0_50_GLOBAL__N__2680c7bb_12_PowKernel_cu_b2145a98_318429pow_tensor_scalar_kernel_implIaaEEvRNS_18TensorIteratorBaseET0_EUlaE0_St5arrayIPcLm2EELi4E23TrivialOffsetCalculatorILi1EjESC_NS0_6memory12LoadWithCastILi1EEENSD_13StoreWithCastILi1EEEEEviT_S6_T2_T3_T4_T5_:
        /* <DEDUP_REMOVED lines=29> */
.L_x_19714:
[----:B------:R0:W5:Y:S01]  /*01d0*/  LDG.E.U8 R19, [R2.64] ;  /* 0x0000002402137981 */ /* 0x000162000c1e1100 */
[----:B------:R-:W-:Y:S05]  /*01e0*/  BRA `(.L_x_19716) ;  /* 0x00000d9000007947 */ /* 0x000fea0003800000 */
.L_x_19713:
        /* <DEDUP_REMOVED lines=8> */
.L_x_19718:
[----:B------:R0:W5:Y:S01]  /*0270*/  LDG.E.U8 R19, [R2.64] ;  /* 0x0000002402137981 */ /* 0x000162000c1e1100 */
[----:B------:R-:W-:Y:S05]  /*0280*/  BRA `(.L_x_19716) ;  /* 0x00000cf000007947 */ /* 0x000fea0003800000 */
.L_x_19717:
[----:B------:R0:W5:Y:S01]  /*0290*/  LDG.E.U16 R19, [R2.64] ;  /* 0x0000002402137981 */ /* 0x000162000c1e1500 */
[----:B------:R-:W-:Y:S05]  /*02a0*/  BRA `(.L_x_19716) ;  /* 0x00000cd000007947 */ /* 0x000fea0003800000 */
.L_x_19712:
        /* <DEDUP_REMOVED lines=9> */
.L_x_19720:
[----:B------:R-:W2:Y:S02]  /*0340*/  LDG.E.U16 R0, [R2.64] ;  /* 0x0000002402007981 */ /* 0x000ea4000c1e1500 */
[----:B--2---:R-:W-:-:S06]  /*0350*/  HADD2.F32 R0, -RZ, R0.H0_H0 ;  /* 0x20000000ff007230 */ /* 0x004fcc0000004100 */
[----:B------:R-:W0:Y:S02]  /*0360*/  F2I.FTZ.TRUNC.NTZ R0, R0 ;  /* 0x0000000000007305 */ /* 0x000e24000021f100 */
[----:B0-----:R-:W-:Y:S01]  /*0370*/  PRMT R19, R0, 0x7610, R19 ;  /* 0x0000761000137816 */ /* 0x001fe20000000013 */
[----:B------:R-:W-:Y:S05]  /*0380*/  BRA `(.L_x_19716) ;  /* 0x00000bf000007947 */ /* 0x000fea0003800000 */
.L_x_19719:
        /* <DEDUP_REMOVED lines=9> */
.L_x_19722:
[----:B------:R-:W2:Y:S02]  /*0420*/  LDG.E.U16 R2, [R2.64] ;  /* 0x0000002402027981 */ /* 0x000ea4000c1e1500 */
[----:B--2---:R-:W-:-:S06]  /*0430*/  HADD2.F32 R0, -RZ, R2.H0_H0 ;  /* 0x20000002ff007230 */ /* 0x004fcc0000004100 */
[----:B------:R-:W0:Y:S02]  /*0440*/  F2I.FTZ.TRUNC.NTZ R0, R0 ;  /* 0x0000000000007305 */ /* 0x000e24000021f100 */
[----:B0-----:R-:W-:Y:S01]  /*0450*/  PRMT R19, R0, 0x7610, R19 ;  /* 0x0000761000137816 */ /* 0x001fe20000000013 */
[----:B------:R-:W-:Y:S05]  /*0460*/  BRA `(.L_x_19716) ;  /* 0x00000b1000007947 */ /* 0x000fea0003800000 */
.L_x_19721:
[----:B------:R-:W2:Y:S02]  /*0470*/  LDG.E.64 R2, [R2.64] ;  /* 0x0000002402027981 */ /* 0x000ea4000c1e1b00 */
[----:B--2---:R0:W1:Y:S01]  /*0480*/  F2I.F64.TRUNC R19, R2 ;  /* 0x0000000200137311 */ /* 0x004062000030d100 */
[----:B------:R-:W-:Y:S05]  /*0490*/  BRA `(.L_x_19716) ;  /* 0x00000ae000007947 */ /* 0x000fea0003800000 */
.L_x_19711:
        /* <DEDUP_REMOVED lines=12> */
.L_x_19725:
[----:B------:R-:W2:Y:S02]  /*0560*/  LDG.E.64 R2, [R2.64] ;  /* 0x0000002402027981 */ /* 0x000ea4000c1e1b00 */
[----:B--2---:R0:W1:Y:S01]  /*0570*/  F2I.F64.TRUNC R19, R2 ;  /* 0x0000000200137311 */ /* 0x004062000030d100 */
[----:B------:R-:W-:Y:S05]  /*0580*/  BRA `(.L_x_19716) ;  /* 0x000009f000007947 */ /* 0x000fea0003800000 */
.L_x_19724:
        /* <DEDUP_REMOVED lines=28> */
.L_x_19727:
        /* <DEDUP_REMOVED lines=16> */
.L_x_19726:
[----:B------:R-:W2:Y:S02]  /*0850*/  LDG.E.U16 R0, [R2.64] ;  /* 0x0000002402007981 */ /* 0x000ea4000c1e1500 */
[----:B--2---:R-:W-:-:S06]  /*0860*/  PRMT R0, RZ, 0x5410, R0 ;  /* 0x00005410ff007816 */ /* 0x004fcc0000000000 */
[----:B------:R-:W0:Y:S02]  /*0870*/  F2I.FTZ.TRUNC.NTZ R0, R0 ;  /* 0x0000000000007305 */ /* 0x000e24000021f100 */
[----:B0-----:R-:W-:Y:S01]  /*0880*/  PRMT R19, R0, 0x7610, R19 ;  /* 0x0000761000137816 */ /* 0x001fe20000000013 */
[----:B------:R-:W-:Y:S05]  /*0890*/  BRA `(.L_x_19716) ;  /* 0x000006e000007947 */ /* 0x000fea0003800000 */
.L_x_19723:
        /* <DEDUP_REMOVED lines=10> */
.L_x_19730:
        /* <DEDUP_REMOVED lines=21> */
.L_x_19734:
[----:B------:R-:W-:Y:S05]  /*0a90*/  BSYNC B1 ;  /* 0x0000000000017941 */ /* 0x000fea0003800000 */
.L_x_19733:
[----:B------:R-:W-:Y:S01]  /*0aa0*/  LEA R3, R0, 0x3b800000, 0x17 ;  /* 0x3b80000000037811 */ /* 0x000fe200078eb8ff */
[----:B------:R-:W-:-:S05]  /*0ab0*/  IMAD.SHL.U32 R0, R2, 0x100000, RZ ;  /* 0x0010000002007824 */ /* 0x000fca00078e00ff */
[----:B------:R-:W-:Y:S02]  /*0ac0*/  LOP3.LUT R0, R3, R0, R4, 0xfe, !PT ;  /* 0x0000000003007212 */ /* 0x000fe400078efe04 */
.L_x_19732:
[----:B------:R-:W-:Y:S05]  /*0ad0*/  BSYNC B0 ;  /* 0x0000000000007941 */ /* 0x000fea0003800000 */
.L_x_19731:
[----:B------:R-:W0:Y:S02]  /*0ae0*/  F2I.FTZ.TRUNC.NTZ R0, R0 ;  /* 0x0000000000007305 */ /* 0x000e24000021f100 */
[----:B0-----:R-:W-:Y:S01]  /*0af0*/  PRMT R19, R0, 0x7610, R19 ;  /* 0x0000761000137816 */ /* 0x001fe20000000013 */
[----:B------:R-:W-:Y:S05]  /*0b00*/  BRA `(.L_x_19716) ;  /* 0x0000047000007947 */ /* 0x000fea0003800000 */
.L_x_19729:
        /* <DEDUP_REMOVED lines=21> */
.L_x_19738:
[----:B------:R-:W-:Y:S05]  /*0c60*/  BSYNC B1 ;  /* 0x0000000000017941 */ /* 0x000fea0003800000 */
.L_x_19737:
[----:B------:R-:W-:Y:S01]  /*0c70*/  LEA R3, R0, 0x37800000, 0x17 ;  /* 0x3780000000037811 */ /* 0x000fe200078eb8ff */
[----:B------:R-:W-:-:S05]  /*0c80*/  IMAD.SHL.U32 R0, R2, 0x200000, RZ ;  /* 0x0020000002007824 */ /* 0x000fca00078e00ff */
[----:B------:R-:W-:Y:S02]  /*0c90*/  LOP3.LUT R0, R3, R0, R4, 0xfe, !PT ;  /* 0x0000000003007212 */ /* 0x000fe400078efe04 */
.L_x_19736:
[----:B------:R-:W-:Y:S05]  /*0ca0*/  BSYNC B0 ;  /* 0x0000000000007941 */ /* 0x000fea0003800000 */
.L_x_19735:
[----:B------:R-:W0:Y:S02]  /*0cb0*/  F2I.FTZ.TRUNC.NTZ R0, R0 ;  /* 0x0000000000007305 */ /* 0x000e24000021f100 */
[----:B0-----:R-:W-:Y:S01]  /*0cc0*/  PRMT R19, R0, 0x7610, R19 ;  /* 0x0000761000137816 */ /* 0x001fe20000000013 */
[----:B------:R-:W-:Y:S05]  /*0cd0*/  BRA `(.L_x_19716) ;  /* 0x000002a000007947 */ /* 0x000fea0003800000 */
.L_x_19728:
        /* <DEDUP_REMOVED lines=14> */
.L_x_19742:
[----:B------:R-:W-:Y:S05]  /*0dc0*/  BSYNC B0 ;  /* 0x0000000000007941 */ /* 0x000fea0003800000 */
.L_x_19741:
[----:B------:R-:W0:Y:S02]  /*0dd0*/  F2I.FTZ.TRUNC.NTZ R0, R0 ;  /* 0x0000000000007305 */ /* 0x000e24000021f100 */
[----:B0-----:R-:W-:Y:S01]  /*0de0*/  PRMT R19, R0, 0x7610, R19 ;  /* 0x0000761000137816 */ /* 0x001fe20000000013 */
[----:B------:R-:W-:Y:S05]  /*0df0*/  BRA `(.L_x_19716) ;  /* 0x0000018000007947 */ /* 0x000fea0003800000 */
.L_x_19715:
        /* <DEDUP_REMOVED lines=21> */
.L_x_19740:
[----:B------:R0:W5:Y:S01]  /*0f50*/  LDG.E.U8 R19, [R2.64] ;  /* 0x0000002402137981 */ /* 0x000162000c1e1100 */
[----:B------:R-:W-:Y:S05]  /*0f60*/  BRA `(.L_x_19716) ;  /* 0x0000001000007947 */ /* 0x000fea0003800000 */
.L_x_19739:
[----:B------:R0:W5:Y:S02]  /*0f70*/  LDG.E.U8 R19, [R2.64] ;  /* 0x0000002402137981 */ /* 0x000164000c1e1100 */
.L_x_19716:
[----:B------:R-:W2:Y:S02]  /*0f80*/  S2R R24, SR_TID.X ;  /* 0x0000000000187919 */ /* 0x000ea40000002100 */
[----:B--2---:R-:W-:Y:S02]  /*0f90*/  IADD3 R24, R24, 0x80, RZ ;  /* 0x0000008018187810 */ /* 0x004fe40007ffe0ff */
.L_x_19710:
[----:B-1----:R-:W-:Y:S05]  /*0fa0*/  BSYNC B6 ;  /* 0x0000000000067941 */ /* 0x002fea0003800000 */
.L_x_19709:
        /* <DEDUP_REMOVED lines=21> */
.L_x_19748:
[----:B------:R0:W5:Y:S01]  /*1100*/  LDG.E.U8 R18, [R2.64] ;  /* 0x0000002402127981 */ /* 0x000162000c1e1100 */
[----:B------:R-:W-:Y:S05]  /*1110*/  BRA `(.L_x_19750) ;  /* 0x00000d8000007947 */ /* 0x000fea0003800000 */
.L_x_19747:
        /* <DEDUP_REMOVED lines=8> */
.L_x_19752:
[----:B------:R0:W5:Y:S01]  /*11a0*/  LDG.E.U8 R18, [R2.64] ;  /* 0x0000002402127981 */ /* 0x000162000c1e1100 */
[----:B------:R-:W-:Y:S05]  /*11b0*/  BRA `(.L_x_19750) ;  /* 0x00000ce000007947 */ /* 0x000fea0003800000 */
.L_x_19751:
[----:B------:R0:W5:Y:S01]  /*11c0*/  LDG.E.U16 R18, [R2.64] ;  /* 0x0000002402127981 */ /* 0x000162000c1e1500 */
[----:B------:R-:W-:Y:S05]  /*11d0*/  BRA `(.L_x_19750) ;  /* 0x00000cc000007947 */ /* 0x000fea0003800000 */
.L_x_19746:
        /* <DEDUP_REMOVED lines=9> */
.L_x_19754:
[----:B------:R-:W2:Y:S02]  /*1270*/  LDG.E.U16 R0, [R2.64] ;  /* 0x0000002402007981 */ /* 0x000ea4000c1e1500 */
[----:B--2---:R-:W-:-:S06]  /*1280*/  HADD2.F32 R0, -RZ, R0.H0_H0 ;  /* 0x20000000ff007230 */ /* 0x004fcc0000004100 */
[----:B------:R-:W0:Y:S02]  /*1290*/  F2I.FTZ.TRUNC.NTZ R0, R0 ;  /* 0x0000000000007305 */ /* 0x000e24000021f100 */
[----:B0-----:R-:W-:Y:S01]  /*12a0*/  PRMT R18, R0, 0x7610, R18 ;  /* 0x0000761000127816 */ /* 0x001fe20000000012 */
[----:B------:R-:W-:Y:S05]  /*12b0*/  BRA `(.L_x_19750) ;  /* 0x00000be000007947 */ /* 0x000fea0003800000 */
.L_x_19753:
        /* <DEDUP_REMOVED lines=9> */
.L_x_19756:
[----:B------:R-:W2:Y:S02]  /*1350*/  LDG.E.U16 R2, [R2.64] ;  /* 0x0000002402027981 */ /* 0x000ea4000c1e1500 */
[----:B--2---:R-:W-:-:S06]  /*1360*/  HADD2.F32 R0, -RZ, R2.H0_H0 ;  /* 0x20000002ff007230 */ /* 0x004fcc0000004100 */
[----:B------:R-:W0:Y:S02]  /*1370*/  F2I.FTZ.TRUNC.NTZ R0, R0 ;  /* 0x0000000000007305 */ /* 0x000e24000021f100 */
[----:B0-----:R-:W-:Y:S01]  /*1380*/  PRMT R18, R0, 0x7610, R18 ;  /* 0x0000761000127816 */ /* 0x001fe20000000012 */
[----:B------:R-:W-:Y:S05]  /*1390*/  BRA `(.L_x_19750) ;  /* 0x00000b0000007947 */ /* 0x000fea0003800000 */
.L_x_19755:
[----:B------:R-:W2:Y:S02]  /*13a0*/  LDG.E.64 R2, [R2.64] ;  /* 0x0000002402027981 */ /* 0x000ea4000c1e1b00 */
[----:B--2---:R0:W1:Y:S01]  /*13b0*/  F2I.F64.TRUNC R18, R2 ;  /* 0x0000000200127311 */ /* 0x004062000030d100 */
[----:B------:R-:W-:Y:S05]  /*13c0*/  BRA `(.L_x_19750) ;  /* 0x00000ad000007947 */ /* 0x000fea0003800000 */
.L_x_19745:
        /* <DEDUP_REMOVED lines=12> */
.L_x_19759:
[----:B------:R-:W2:Y:S02]  /*1490*/  LDG.E.64 R2, [R2.64] ;  /* 0x0000002402027981 */ /* 0x000ea4000c1e1b00 */
[----:B--2---:R0:W1:Y:S01]  /*14a0*/  F2I.F64.TRUNC R18, R2 ;  /* 0x0000000200127311 */ /* 0x004062000030d100 */
[----:B------:R-:W-:Y:S05]  /*14b0*/  BRA `(.L_x_19750) ;  /* 0x000009e000007947 */ /* 0x000fea0003800000 */
.L_x_19758:
        /* <DEDUP_REMOVED lines=28> */
.L_x_19761:
        /* <DEDUP_REMOVED lines=15> */
.L_x_19760:
[----:B------:R-:W2:Y:S02]  /*1770*/  LDG.E.U16 R0, [R2.64] ;  /* 0x0000002402007981 */ /* 0x000ea4000c1e1500 */
[----:B--2---:R-:W-:-:S06]  /*1780*/  PRMT R0, RZ, 0x5410, R0 ;  /* 0x00005410ff007816 */ /* 0x004fcc0000000000 */
[----:B------:R-:W0:Y:S02]  /*1790*/  F2I.FTZ.TRUNC.NTZ R0, R0 ;  /* 0x0000000000007305 */ /* 0x000e24000021f100 */
[----:B0-----:R-:W-:Y:S01]  /*17a0*/  PRMT R18, R0, 0x7610, R18 ;  /* 0x0000761000127816 */ /* 0x001fe20000000012 */
[----:B------:R-:W-:Y:S05]  /*17b0*/  BRA `(.L_x_19750) ;  /* 0x000006e000007947 */ /* 0x000fea0003800000 */
.L_x_19757:
        /* <DEDUP_REMOVED lines=10> */
.L_x_19764:
        /* <DEDUP_REMOVED lines=21> */
.L_x_19768:
[----:B------:R-:W-:Y:S05]  /*19b0*/  BSYNC B1 ;  /* 0x0000000000017941 */ /* 0x000fea0003800000 */
.L_x_19767:
[----:B------:R-:W-:Y:S01]  /*19c0*/  LEA R3, R0, 0x3b800000, 0x17 ;  /* 0x3b80000000037811 */ /* 0x000fe200078eb8ff */
[----:B------:R-:W-:-:S05]  /*19d0*/  IMAD.SHL.U32 R0, R2, 0x100000, RZ ;  /* 0x0010000002007824 */ /* 0x000fca00078e00ff */
[----:B------:R-:W-:Y:S02]  /*19e0*/  LOP3.LUT R0, R3, R0, R4, 0xfe, !PT ;  /* 0x0000000003007212 */ /* 0x000fe400078efe04 */
.L_x_19766:
[----:B------:R-:W-:Y:S05]  /*19f0*/  BSYNC B0 ;  /* 0x0000000000007941 */ /* 0x000fea0003800000 */
.L_x_19765:
[----:B------:R-:W0:Y:S02]  /*1a00*/  F2I.FTZ.TRUNC.NTZ R0, R0 ;  /* 0x0000000000007305 */ /* 0x000e24000021f100 */
[----:B0-----:R-:W-:Y:S01]  /*1a10*/  PRMT R18, R0, 0x7610, R18 ;  /* 0x0000761000127816 */ /* 0x001fe20000000012 */
[----:B------:R-:W-:Y:S05]  /*1a20*/  BRA `(.L_x_19750) ;  /* 0x0000047000007947 */ /* 0x000fea0003800000 */
.L_x_19763:
        /* <DEDUP_REMOVED lines=21> */
.L_x_19772:
[----:B------:R-:W-:Y:S05]  /*1b80*/  BSYNC B1 ;  /* 0x0000000000017941 */ /* 0x000fea0003800000 */
.L_x_19771:
[----:B------:R-:W-:Y:S01]  /*1b90*/  LEA R3, R0, 0x37800000, 0x17 ;  /* 0x3780000000037811 */ /* 0x000fe200078eb8ff */
[----:B------:R-:W-:-:S05]  /*1ba0*/  IMAD.SHL.U32 R0, R2, 0x200000, RZ ;  /* 0x0020000002007824 */ /* 0x000fca00078e00ff */
[----:B------:R-:W-:Y:S02]  /*1bb0*/  LOP3.LUT R0, R3, R0, R4, 0xfe, !PT ;  /* 0x0000000003007212 */ /* 0x000fe400078efe04 */
.L_x_19770:
[----:B------:R-:W-:Y:S05]  /*1bc0*/  BSYNC B0 ;  /* 0x0000000000007941 */ /* 0x000fea0003800000 */
.L_x_19769:
[----:B------:R-:W0:Y:S02]  /*1bd0*/  F2I.FTZ.TRUNC.NTZ R0, R0 ;  /* 0x0000000000007305 */ /* 0x000e24000021f100 */
[----:B0-----:R-:W-:Y:S01]  /*1be0*/  PRMT R18, R0, 0x7610, R18 ;  /* 0x0000761000127816 */ /* 0x001fe20000000012 */
[----:B------:R-:W-:Y:S05]  /*1bf0*/  BRA `(.L_x_19750) ;  /* 0x000002a000007947 */ /* 0x000fea0003800000 */
.L_x_19762:
        /* <DEDUP_REMOVED lines=14> */
.L_x_19776:
[----:B------:R-:W-:Y:S05]  /*1ce0*/  BSYNC B0 ;  /* 0x0000000000007941 */ /* 0x000fea0003800000 */
.L_x_19775:
[----:B------:R-:W0:Y:S02]  /*1cf0*/  F2I.FTZ.TRUNC.NTZ R0, R0 ;  /* 0x0000000000007305 */ /* 0x000e24000021f100 */
[----:B0-----:R-:W-:Y:S01]  /*1d00*/  PRMT R18, R0, 0x7610, R18 ;  /* 0x0000761000127816 */ /* 0x001fe20000000012 */
[----:B------:R-:W-:Y:S05]  /*1d10*/  BRA `(.L_x_19750) ;  /* 0x0000018000007947 */ /* 0x000fea0003800000 */
.L_x_19749:
        /* <DEDUP_REMOVED lines=21> */
.L_x_19774:
[----:B------:R0:W5:Y:S01]  /*1e70*/  LDG.E.U8 R18, [R2.64] ;  /* 0x0000002402127981 */ /* 0x000162000c1e1100 */
[----:B------:R-:W-:Y:S05]  /*1e80*/  BRA `(.L_x_19750) ;  /* 0x0000001000007947 */ /* 0x000fea0003800000 */
.L_x_19773:
[----:B------:R0:W5:Y:S02]  /*1e90*/  LDG.E.U8 R18, [R2.64] ;  /* 0x0000002402127981 */ /* 0x000164000c1e1100 */
.L_x_19750:
[----:B------:R-:W-:-:S03]  /*1ea0*/  IADD3 R24, R24, 0x80, RZ ;  /* 0x0000008018187810 */ /* 0x000fc60007ffe0ff */
.L_x_19744:
[----:B------:R-:W-:Y:S05]  /*1eb0*/  BSYNC B6 ;  /* 0x0000000000067941 */ /* 0x000fea0003800000 */
.L_x_19743:
        /* <DEDUP_REMOVED lines=23> */
.L_x_19782:
[----:B------:R0:W5:Y:S01]  /*2030*/  LDG.E.U8 R25, [R2.64] ;  /* 0x0000002402197981 */ /* 0x000162000c1e1100 */
[----:B------:R-:W-:Y:S05]  /*2040*/  BRA `(.L_x_19784) ;  /* 0x00000d8000007947 */ /* 0x000fea0003800000 */
.L_x_19781:
        /* <DEDUP_REMOVED lines=8> */
.L_x_19786:
[----:B------:R0:W5:Y:S01]  /*20d0*/  LDG.E.U8 R25, [R2.64] ;  /* 0x0000002402197981 */ /* 0x000162000c1e1100 */
[----:B------:R-:W-:Y:S05]  /*20e0*/  BRA `(.L_x_19784) ;  /* 0x00000ce000007947 */ /* 0x000fea0003800000 */
.L_x_19785:
[----:B------:R0:W5:Y:S01]  /*20f0*/  LDG.E.U16 R25, [R2.64] ;  /* 0x0000002402197981 */ /* 0x000162000c1e1500 */
[----:B------:R-:W-:Y:S05]  /*2100*/  BRA `(.L_x_19784) ;  /* 0x00000cc000007947 */ /* 0x000fea0003800000 */
.L_x_19780:
        /* <DEDUP_REMOVED lines=9> */
.L_x_19788:
[----:B------:R-:W2:Y:S02]  /*21a0*/  LDG.E.U16 R0, [R2.64] ;  /* 0x0000002402007981 */ /* 0x000ea4000c1e1500 */
[----:B--2---:R-:W-:-:S06]  /*21b0*/  HADD2.F32 R0, -RZ, R0.H0_H0 ;  /* 0x20000000ff007230 */ /* 0x004fcc0000004100 */
[----:B------:R-:W0:Y:S02]  /*21c0*/  F2I.FTZ.TRUNC.NTZ R0, R0 ;  /* 0x0000000000007305 */ /* 0x000e24000021f100 */
[----:B0-----:R-:W-:Y:S01]  /*21d0*/  PRMT R25, R0, 0x7610, R25 ;  /* 0x0000761000197816 */ /* 0x001fe20000000019 */
[----:B------:R-:W-:Y:S05]  /*21e0*/  BRA `(.L_x_19784) ;  /* 0x00000be000007947 */ /* 0x000fea0003800000 */
.L_x_19787:
        /* <DEDUP_REMOVED lines=9> */
.L_x_19790:
[----:B------:R-:W2:Y:S02]  /*2280*/  LDG.E.U16 R2, [R2.64] ;  /* 0x0000002402027981 */ /* 0x000ea4000c1e1500 */
[----:B--2---:R-:W-:-:S06]  /*2290*/  HADD2.F32 R0, -RZ, R2.H0_H0 ;  /* 0x20000002ff007230 */ /* 0x004fcc0000004100 */
[----:B------:R-:W0:Y:S02]  /*22a0*/  F2I.FTZ.TRUNC.NTZ R0, R0 ;  /* 0x0000000000007305 */ /* 0x000e24000021f100 */
[----:B0-----:R-:W-:Y:S01]  /*22b0*/  PRMT R25, R0, 0x7610, R25 ;  /* 0x0000761000197816 */ /* 0x001fe20000000019 */
[----:B------:R-:W-:Y:S05]  /*22c0*/  BRA `(.L_x_19784) ;  /* 0x00000b0000007947 */ /* 0x000fea0003800000 */
.L_x_19789:
[----:B------:R-:W2:Y:S02]  /*22d0*/  LDG.E.64 R2, [R2.64] ;  /* 0x0000002402027981 */ /* 0x000ea4000c1e1b00 */
[----:B--2---:R0:W2:Y:S01]  /*22e0*/  F2I.F64.TRUNC R25, R2 ;  /* 0x0000000200197311 */ /* 0x0040a2000030d100 */
[----:B------:R-:W-:Y:S05]  /*22f0*/  BRA `(.L_x_19784) ;  /* 0x00000ad000007947 */ /* 0x000fea0003800000 */
.L_x_19779:
        /* <DEDUP_REMOVED lines=12> */
.L_x_19793:
[----:B------:R-:W2:Y:S02]  /*23c0*/  LDG.E.64 R2, [R2.64] ;  /* 0x0000002402027981 */ /* 0x000ea4000c1e1b00 */
[----:B--2---:R0:W2:Y:S01]  /*23d0*/  F2I.F64.TRUNC R25, R2 ;  /* 0x0000000200197311 */ /* 0x0040a2000030d100 */
[----:B------:R-:W-:Y:S05]  /*23e0*/  BRA `(.L_x_19784) ;  /* 0x000009e000007947 */ /* 0x000fea0003800000 */
.L_x_19792:
        /* <DEDUP_REMOVED lines=28> */
.L_x_19795:
        /* <DEDUP_REMOVED lines=15> */
.L_x_19794:
[----:B------:R-:W2:Y:S02]  /*26a0*/  LDG.E.U16 R0, [R2.64] ;  /* 0x0000002402007981 */ /* 0x000ea4000c1e1500 */
[----:B--2---:R-:W-:-:S06]  /*26b0*/  PRMT R0, RZ, 0x5410, R0 ;  /* 0x00005410ff007816 */ /* 0x004fcc0000000000 */
[----:B------:R-:W0:Y:S02]  /*26c0*/  F2I.FTZ.TRUNC.NTZ R0, R0 ;  /* 0x0000000000007305 */ /* 0x000e24000021f100 */
[----:B0-----:R-:W-:Y:S01]  /*26d0*/  PRMT R25, R0, 0x7610, R25 ;  /* 0x0000761000197816 */ /* 0x001fe20000000019 */
[----:B------:R-:W-:Y:S05]  /*26e0*/  BRA `(.L_x_19784) ;  /* 0x000006e000007947 */ /* 0x000fea0003800000 */
.L_x_19791:
        /* <DEDUP_REMOVED lines=10> */
.L_x_19798:
        /* <DEDUP_REMOVED lines=21> */
.L_x_19802:
[----:B------:R-:W-:Y:S05]  /*28e0*/  BSYNC B1 ;  /* 0x0000000000017941 */ /* 0x000fea0003800000 */
.L_x_19801:
[----:B------:R-:W-:Y:S01]  /*28f0*/  LEA R3, R0, 0x3b800000, 0x17 ;  /* 0x3b80000000037811 */ /* 0x000fe200078eb8ff */
[----:B------:R-:W-:-:S05]  /*2900*/  IMAD.SHL.U32 R0, R2, 0x100000, RZ ;  /* 0x0010000002007824 */ /* 0x000fca00078e00ff */
[----:B------:R-:W-:Y:S02]  /*2910*/  LOP3.LUT R0, R3, R0, R4, 0xfe, !PT ;  /* 0x0000000003007212 */ /* 0x000fe400078efe04 */
.L_x_19800:
[----:B------:R-:W-:Y:S05]  /*2920*/  BSYNC B0 ;  /* 0x0000000000007941 */ /* 0x000fea0003800000 */
.L_x_19799:
[----:B------:R-:W0:Y:S02]  /*2930*/  F2I.FTZ.TRUNC.NTZ R0, R0 ;  /* 0x0000000000007305 */ /* 0x000e24000021f100 */
[----:B0-----:R-:W-:Y:S01]  /*2940*/  PRMT R25, R0, 0x7610, R25 ;  /* 0x0000761000197816 */ /* 0x001fe20000000019 */
[----:B------:R-:W-:Y:S05]  /*2950*/  BRA `(.L_x_19784) ;  /* 0x0000047000007947 */ /* 0x000fea0003800000 */
.L_x_19797:
        /* <DEDUP_REMOVED lines=21> */
.L_x_19806:
[----:B------:R-:W-:Y:S05]  /*2ab0*/  BSYNC B1 ;  /* 0x0000000000017941 */ /* 0x000fea0003800000 */
.L_x_19805:
[----:B------:R-:W-:Y:S01]  /*2ac0*/  LEA R3, R0, 0x37800000, 0x17 ;  /* 0x3780000000037811 */ /* 0x000fe200078eb8ff */
[----:B------:R-:W-:-:S05]  /*2ad0*/  IMAD.SHL.U32 R0, R2, 0x200000, RZ ;  /* 0x0020000002007824 */ /* 0x000fca00078e00ff */
[----:B------:R-:W-:Y:S02]  /*2ae0*/  LOP3.LUT R0, R3, R0, R4, 0xfe, !PT ;  /* 0x0000000003007212 */ /* 0x000fe400078efe04 */
.L_x_19804:
[----:B------:R-:W-:Y:S05]  /*2af0*/  BSYNC B0 ;  /* 0x0000000000007941 */ /* 0x000fea0003800000 */
.L_x_19803:
[----:B------:R-:W0:Y:S02]  /*2b00*/  F2I.FTZ.TRUNC.NTZ R0, R0 ;  /* 0x0000000000007305 */ /* 0x000e24000021f100 */
[----:B0-----:R-:W-:Y:S01]  /*2b10*/  PRMT R25, R0, 0x7610, R25 ;  /* 0x0000761000197816 */ /* 0x001fe20000000019 */
[----:B------:R-:W-:Y:S05]  /*2b20*/  BRA `(.L_x_19784) ;  /* 0x000002a000007947 */ /* 0x000fea0003800000 */
.L_x_19796:
        /* <DEDUP_REMOVED lines=14> */
.L_x_19810:
[----:B------:R-:W-:Y:S05]  /*2c10*/  BSYNC B0 ;  /* 0x0000000000007941 */ /* 0x000fea0003800000 */
.L_x_19809:
[----:B------:R-:W0:Y:S02]  /*2c20*/  F2I.FTZ.TRUNC.NTZ R0, R0 ;  /* 0x0000000000007305 */ /* 0x000e24000021f100 */
[----:B0-----:R-:W-:Y:S01]  /*2c30*/  PRMT R25, R0, 0x7610, R25 ;  /* 0x0000761000197816 */ /* 0x001fe20000000019 */
[----:B------:R-:W-:Y:S05]  /*2c40*/  BRA `(.L_x_19784) ;  /* 0x0000018000007947 */ /* 0x000fea0003800000 */
.L_x_19783:
        /* <DEDUP_REMOVED lines=21> */
.L_x_19808:
[----:B------:R0:W5:Y:S01]  /*2da0*/  LDG.E.U8 R25, [R2.64] ;  /* 0x0000002402197981 */ /* 0x000162000c1e1100 */
[----:B------:R-:W-:Y:S05]  /*2db0*/  BRA `(.L_x_19784) ;  /* 0x0000001000007947 */ /* 0x000fea0003800000 */
.L_x_19807:
[----:B------:R0:W5:Y:S02]  /*2dc0*/  LDG.E.U8 R25, [R2.64] ;  /* 0x0000002402197981 */ /* 0x000164000c1e1100 */
.L_x_19784:
[----:B------:R-:W-:-:S03]  /*2dd0*/  IADD3 R24, R24, 0x80, RZ ;  /* 0x0000008018187810 */ /* 0x000fc60007ffe0ff */
.L_x_19778:
[----:B------:R-:W-:Y:S05]  /*2de0*/  BSYNC B6 ;  /* 0x0000000000067941 */ /* 0x000fea0003800000 */
.L_x_19777:
        /* <DEDUP_REMOVED lines=20> */
.L_x_19816:
[----:B------:R0:W5:Y:S01]  /*2f30*/  LDG.E.U8 R22, [R2.64] ;  /* 0x0000002402167981 */ /* 0x000162000c1e1100 */
[----:B------:R-:W-:Y:S05]  /*2f40*/  BRA `(.L_x_19812) ;  /* 0x00000d7000007947 */ /* 0x000fea0003800000 */
.L_x_19815:
        /* <DEDUP_REMOVED lines=8> */
.L_x_19819:
[----:B------:R0:W5:Y:S01]  /*2fd0*/  LDG.E.U8 R22, [R2.64] ;  /* 0x0000002402167981 */ /* 0x000162000c1e1100 */
[----:B------:R-:W-:Y:S05]  /*2fe0*/  BRA `(.L_x_19812) ;  /* 0x00000cd000007947 */ /* 0x000fea0003800000 */
.L_x_19818:
[----:B------:R0:W5:Y:S01]  /*2ff0*/  LDG.E.U16 R22, [R2.64] ;  /* 0x0000002402167981 */ /* 0x000162000c1e1500 */
[----:B------:R-:W-:Y:S05]  /*3000*/  BRA `(.L_x_19812) ;  /* 0x00000cb000007947 */ /* 0x000fea0003800000 */
.L_x_19814:
        /* <DEDUP_REMOVED lines=9> */
.L_x_19821:
[----:B------:R-:W3:Y:S02]  /*30a0*/  LDG.E.U16 R0, [R2.64] ;  /* 0x0000002402007981 */ /* 0x000ee4000c1e1500 */
[----:B---3--:R-:W-:-:S06]  /*30b0*/  HADD2.F32 R0, -RZ, R0.H0_H0 ;  /* 0x20000000ff007230 */ /* 0x008fcc0000004100 */
[----:B------:R-:W0:Y:S02]  /*30c0*/  F2I.FTZ.TRUNC.NTZ R0, R0 ;  /* 0x0000000000007305 */ /* 0x000e24000021f100 */
[----:B0-----:R-:W-:Y:S01]  /*30d0*/  PRMT R22, R0, 0x7610, R22 ;  /* 0x0000761000167816 */ /* 0x001fe20000000016 */
[----:B------:R-:W-:Y:S05]  /*30e0*/  BRA `(.L_x_19812) ;  /* 0x00000bd000007947 */ /* 0x000fea0003800000 */
.L_x_19820:
        /* <DEDUP_REMOVED lines=9> */
.L_x_19823:
[----:B------:R-:W3:Y:S02]  /*3180*/  LDG.E.U16 R2, [R2.64] ;  /* 0x0000002402027981 */ /* 0x000ee4000c1e1500 */
[----:B---3--:R-:W-:-:S06]  /*3190*/  HADD2.F32 R0, -RZ, R2.H0_H0 ;  /* 0x20000002ff007230 */ /* 0x008fcc0000004100 */
[----:B------:R-:W0:Y:S02]  /*31a0*/  F2I.FTZ.TRUNC.NTZ R0, R0 ;  /* 0x0000000000007305 */ /* 0x000e24000021f100 */
[----:B0-----:R-:W-:Y:S01]  /*31b0*/  PRMT R22, R0, 0x7610, R22 ;  /* 0x0000761000167816 */ /* 0x001fe20000000016 */
[----:B------:R-:W-:Y:S05]  /*31c0*/  BRA `(.L_x_19812) ;  /* 0x00000af000007947 */ /* 0x000fea0003800000 */
.L_x_19822:
[----:B------:R-:W3:Y:S02]  /*31d0*/  LDG.E.64 R2, [R2.64] ;  /* 0x0000002402027981 */ /* 0x000ee4000c1e1b00 */
[----:B---3--:R0:W3:Y:S01]  /*31e0*/  F2I.F64.TRUNC R22, R2 ;  /* 0x0000000200167311 */ /* 0x0080e2000030d100 */
[----:B------:R-:W-:Y:S05]  /*31f0*/  BRA `(.L_x_19812) ;  /* 0x00000ac000007947 */ /* 0x000fea0003800000 */
.L_x_19813:
        /* <DEDUP_REMOVED lines=12> */
.L_x_19826:
[----:B------:R-:W3:Y:S02]  /*32c0*/  LDG.E.64 R2, [R2.64] ;  /* 0x0000002402027981 */ /* 0x000ee4000c1e1b00 */
[----:B---3--:R0:W3:Y:S01]  /*32d0*/  F2I.F64.TRUNC R22, R2 ;  /* 0x0000000200167311 */ /* 0x0080e2000030d100 */
[----:B------:R-:W-:Y:S05]  /*32e0*/  BRA `(.L_x_19812) ;  /* 0x000009d000007947 */ /* 0x000fea0003800000 */
.L_x_19825:
        /* <DEDUP_REMOVED lines=28> */
.L_x_19828:
        /* <DEDUP_REMOVED lines=15> */
.L_x_19827:
[----:B------:R-:W3:Y:S02]  /*35a0*/  LDG.E.U16 R0, [R2.64] ;  /* 0x0000002402007981 */ /* 0x000ee4000c1e1500 */
[----:B---3--:R-:W-:-:S06]  /*35b0*/  PRMT R0, RZ, 0x5410, R0 ;  /* 0x00005410ff007816 */ /* 0x008fcc0000000000 */
[----:B------:R-:W0:Y:S02]  /*35c0*/  F2I.FTZ.TRUNC.NTZ R0, R0 ;  /* 0x0000000000007305 */ /* 0x000e24000021f100 */
[----:B0-----:R-:W-:Y:S01]  /*35d0*/  PRMT R22, R0, 0x7610, R22 ;  /* 0x0000761000167816 */ /* 0x001fe20000000016 */
[----:B------:R-:W-:Y:S05]  /*35e0*/  BRA `(.L_x_19812) ;  /* 0x000006d000007947 */ /* 0x000fea0003800000 */
.L_x_19824:
        /* <DEDUP_REMOVED lines=10> */
.L_x_19831:
        /* <DEDUP_REMOVED lines=21> */
.L_x_19835:
[----:B------:R-:W-:Y:S05]  /*37e0*/  BSYNC B1 ;  /* 0x0000000000017941 */ /* 0x000fea0003800000 */
.L_x_19834:
[----:B------:R-:W-:Y:S01]  /*37f0*/  LEA R3, R0, 0x3b800000, 0x17 ;  /* 0x3b80000000037811 */ /* 0x000fe200078eb8ff */
[----:B------:R-:W-:-:S05]  /*3800*/  IMAD.SHL.U32 R0, R2, 0x100000, RZ ;  /* 0x0010000002007824 */ /* 0x000fca00078e00ff */
[----:B------:R-:W-:Y:S02]  /*3810*/  LOP3.LUT R0, R3, R0, R4, 0xfe, !PT ;  /* 0x0000000003007212 */ /* 0x000fe400078efe04 */
.L_x_19833:
[----:B------:R-:W-:Y:S05]  /*3820*/  BSYNC B0 ;  /* 0x0000000000007941 */ /* 0x000fea0003800000 */
.L_x_19832:
[----:B------:R-:W0:Y:S02]  /*3830*/  F2I.FTZ.TRUNC.NTZ R0, R0 ;  /* 0x0000000000007305 */ /* 0x000e24000021f100 */
[----:B0-----:R-:W-:Y:S01]  /*3840*/  PRMT R22, R0, 0x7610, R22 ;  /* 0x0000761000167816 */ /* 0x001fe20000000016 */
[----:B------:R-:W-:Y:S05]  /*3850*/  BRA `(.L_x_19812) ;  /* 0x0000046000007947 */ /* 0x000fea0003800000 */
.L_x_19830:
        /* <DEDUP_REMOVED lines=21> */
.L_x_19839:
[----:B------:R-:W-:Y:S05]  /*39b0*/  BSYNC B1 ;  /* 0x0000000000017941 */ /* 0x000fea0003800000 */
.L_x_19838:
[----:B------:R-:W-:Y:S01]  /*39c0*/  LEA R3, R0, 0x37800000, 0x17 ;  /* 0x3780000000037811 */ /* 0x000fe200078eb8ff */
[----:B------:R-:W-:-:S05]  /*39d0*/  IMAD.SHL.U32 R0, R2, 0x200000, RZ ;  /* 0x0020000002007824 */ /* 0x000fca00078e00ff */
[----:B------:R-:W-:Y:S02]  /*39e0*/  LOP3.LUT R0, R3, R0, R4, 0xfe, !PT ;  /* 0x0000000003007212 */ /* 0x000fe400078efe04 */
.L_x_19837:
[----:B------:R-:W-:Y:S05]  /*39f0*/  BSYNC B0 ;  /* 0x0000000000007941 */ /* 0x000fea0003800000 */
.L_x_19836:
[----:B------:R-:W0:Y:S02]  /*3a00*/  F2I.FTZ.TRUNC.NTZ R0, R0 ;  /* 0x0000000000007305 */ /* 0x000e24000021f100 */
[----:B0-----:R-:W-:Y:S01]  /*3a10*/  PRMT R22, R0, 0x7610, R22 ;  /* 0x0000761000167816 */ /* 0x001fe20000000016 */
[----:B------:R-:W-:Y:S05]  /*3a20*/  BRA `(.L_x_19812) ;  /* 0x0000029000007947 */ /* 0x000fea0003800000 */
.L_x_19829:
        /* <DEDUP_REMOVED lines=14> */
.L_x_19843:
[----:B------:R-:W-:Y:S05]  /*3b10*/  BSYNC B0 ;  /* 0x0000000000007941 */ /* 0x000fea0003800000 */
.L_x_19842:
[----:B------:R-:W0:Y:S02]  /*3b20*/  F2I.FTZ.TRUNC.NTZ R0, R0 ;  /* 0x0000000000007305 */ /* 0x000e24000021f100 */
[----:B0-----:R-:W-:Y:S01]  /*3b30*/  PRMT R22, R0, 0x7610, R22 ;  /* 0x0000761000167816 */ /* 0x001fe20000000016 */
[----:B------:R-:W-:Y:S05]  /*3b40*/  BRA `(.L_x_19812) ;  /* 0x0000017000007947 */ /* 0x000fea0003800000 */
.L_x_19817:
        /* <DEDUP_REMOVED lines=20> */
.L_x_19841:
[----:B------:R0:W5:Y:S01]  /*3c90*/  LDG.E.U8 R22, [R2.64] ;  /* 0x0000002402167981 */ /* 0x000162000c1e1100 */
[----:B------:R-:W-:Y:S05]  /*3ca0*/  BRA `(.L_x_19812) ;  /* 0x0000001000007947 */ /* 0x000fea0003800000 */
.L_x_19840:
[----:B------:R0:W5:Y:S02]  /*3cb0*/  LDG.E.U8 R22, [R2.64] ;  /* 0x0000002402167981 */ /* 0x000164000c1e1100 */
.L_x_19812:
[----:B------:R-:W-:Y:S05]  /*3cc0*/  BSYNC B6 ;  /* 0x0000000000067941 */ /* 0x000fea0003800000 */
.L_x_19811:
        /* <DEDUP_REMOVED lines=41> */
.L_x_19849:
[----:B------:R0:W-:Y:S01]  /*3f60*/  STG.E.U8 [R2.64], R7 ;  /* 0x0000000702007986 */ /* 0x0001e2000c101124 */
[----:B------:R-:W-:Y:S05]  /*3f70*/  BRA `(.L_x_19845) ;  /* 0x00000e9000007947 */ /* 0x000fea0003800000 */
.L_x_19848:
        /* <DEDUP_REMOVED lines=12> */
.L_x_19852:
[----:B------:R-:W-:-:S04]  /*4040*/  LOP3.LUT R7, R7, 0xffff, RZ, 0xc0, !PT ;  /* 0x0000ffff07077812 */ /* 0x000fc800078ec0ff */
[----:B------:R-:W-:-:S05]  /*4050*/  PRMT R5, R7, 0x8880, RZ ;  /* 0x0000888007057816 */ /* 0x000fca00000000ff */
[----:B------:R0:W-:Y:S01]  /*4060*/  STG.E [R2.64], R5 ;  /* 0x0000000502007986 */ /* 0x0001e2000c101924 */
[----:B------:R-:W-:Y:S05]  /*4070*/  BRA `(.L_x_19845) ;  /* 0x00000d9000007947 */ /* 0x000fea0003800000 */
.L_x_19851:
[----:B------:R-:W-:-:S04]  /*4080*/  PRMT R5, R7, 0x8880, RZ ;  /* 0x0000888007057816 */ /* 0x000fc800000000ff */
[----:B------:R-:W-:-:S05]  /*4090*/  PRMT R5, R5, 0x7710, RZ ;  /* 0x0000771005057816 */ /* 0x000fca00000000ff */
[----:B------:R0:W-:Y:S01]  /*40a0*/  STG.E.U16 [R2.64], R5 ;  /* 0x0000000502007986 */ /* 0x0001e2000c101524 */
[----:B------:R-:W-:Y:S05]  /*40b0*/  BRA `(.L_x_19845) ;  /* 0x00000d5000007947 */ /* 0x000fea0003800000 */
.L_x_19847:
        /* <DEDUP_REMOVED lines=9> */
.L_x_19854:
[----:B------:R-:W0:Y:S02]  /*4150*/  I2F.S8 R0, R7 ;  /* 0x0000000700007306 */ /* 0x000e240000001400 */
[----:B0-----:R-:W-:-:S05]  /*4160*/  F2FP.PACK_AB R0, RZ, R0 ;  /* 0x00000000ff00723e */ /* 0x001fca00000000ff */
[----:B------:R0:W-:Y:S01]  /*4170*/  STG.E.U16 [R2.64], R0 ;  /* 0x0000000002007986 */ /* 0x0001e2000c101524 */
[----:B------:R-:W-:Y:S05]  /*4180*/  BRA `(.L_x_19845) ;  /* 0x00000c8000007947 */ /* 0x000fea0003800000 */
.L_x_19853:
        /* <DEDUP_REMOVED lines=10> */
.L_x_19856:
[----:B------:R-:W0:Y:S02]  /*4230*/  I2F.S8 R7, R7 ;  /* 0x0000000700077306 */ /* 0x000e240000001400 */
[----:B0-----:R-:W-:-:S04]  /*4240*/  F2FP.PACK_AB R5, RZ, R7 ;  /* 0x00000007ff05723e */ /* 0x001fc800000000ff */
[----:B------:R-:W-:-:S05]  /*4250*/  PRMT R5, R5, 0x5410, RZ ;  /* 0x0000541005057816 */ /* 0x000fca00000000ff */
[----:B------:R0:W-:Y:S01]  /*4260*/  STG.E [R2.64], R5 ;  /* 0x0000000502007986 */ /* 0x0001e2000c101924 */
[----:B------:R-:W-:Y:S05]  /*4270*/  BRA `(.L_x_19845) ;  /* 0x00000b9000007947 */ /* 0x000fea0003800000 */
.L_x_19855:
[----:B------:R-:W-:-:S04]  /*4280*/  PRMT R4, R7, 0x8880, RZ ;  /* 0x0000888007047816 */ /* 0x000fc800000000ff */
[----:B------:R-:W-:-:S06]  /*4290*/  PRMT R4, R4, 0x7710, RZ ;  /* 0x0000771004047816 */ /* 0x000fcc00000000ff */
[----:B------:R-:W0:Y:S02]  /*42a0*/  I2F.F64.S16 R4, R4 ;  /* 0x0000000400047312 */ /* 0x000e240000101c00 */
[----:B0-----:R0:W-:Y:S01]  /*42b0*/  STG.E.64 [R2.64], R4 ;  /* 0x0000000402007986 */ /* 0x0011e2000c101b24 */
[----:B------:R-:W-:Y:S05]  /*42c0*/  BRA `(.L_x_19845) ;  /* 0x00000b4000007947 */ /* 0x000fea0003800000 */
.L_x_19846:
        /* <DEDUP_REMOVED lines=12> */
.L_x_19859:
[----:B------:R-:W-:Y:S02]  /*4390*/  PRMT R4, R7, 0x8880, RZ ;  /* 0x0000888007047816 */ /* 0x000fe400000000ff */
[----:B------:R-:W-:Y:S02]  /*43a0*/  CS2R R6, SRZ ;  /* 0x0000000000067805 */ /* 0x000fe4000001ff00 */
[----:B------:R-:W-:-:S06]  /*43b0*/  PRMT R4, R4, 0x7710, RZ ;  /* 0x0000771004047816 */ /* 0x000fcc00000000ff */
[----:B------:R-:W0:Y:S02]  /*43c0*/  I2F.F64.S16 R4, R4 ;  /* 0x0000000400047312 */ /* 0x000e240000101c00 */
[----:B0-----:R0:W-:Y:S01]  /*43d0*/  STG.E.128 [R2.64], R4 ;  /* 0x0000000402007986 */ /* 0x0011e2000c101d24 */
[----:B------:R-:W-:Y:S05]  /*43e0*/  BRA `(.L_x_19845) ;  /* 0x00000a2000007947 */ /* 0x000fea0003800000 */
.L_x_19858:
        /* <DEDUP_REMOVED lines=21> */
.L_x_19863:
[----:B------:R-:W-:Y:S05]  /*4540*/  BSYNC B0 ;  /* 0x0000000000007941 */ /* 0x000fea0003800000 */
.L_x_19862:
[----:B------:R-:W-:-:S05]  /*4550*/  LOP3.LUT R5, R0, R5, RZ, 0xfc, !PT ;  /* 0x0000000500057212 */ /* 0x000fca00078efcff */
[----:B------:R0:W-:Y:S01]  /*4560*/  STG.E.U8 [R2.64], R5 ;  /* 0x0000000502007986 */ /* 0x0001e2000c101124 */
[----:B------:R-:W-:Y:S05]  /*4570*/  BRA `(.L_x_19845) ;  /* 0x0000089000007947 */ /* 0x000fea0003800000 */
.L_x_19861:
        /* <DEDUP_REMOVED lines=13> */
.L_x_19865:
[----:B------:R-:W-:Y:S01]  /*4650*/  IMAD.MOV.U32 R0, RZ, RZ, 0x7f ;  /* 0x0000007fff007424 */ /* 0x000fe200078e00ff */
[----:B------:R-:W-:-:S04]  /*4660*/  ISETP.GT.U32.AND P0, PT, R4, 0x7f800000, PT ;  /* 0x7f8000000400780c */ /* 0x000fc80003f04070 */
[----:B------:R-:W-:-:S04]  /*4670*/  SEL R0, R0, 0x7c, P0 ;  /* 0x0000007c00007807 */ /* 0x000fc80000000000 */
.L_x_19866:
[----:B------:R-:W-:Y:S05]  /*4680*/  BSYNC B0 ;  /* 0x0000000000007941 */ /* 0x000fea0003800000 */
.L_x_19864:
[----:B------:R-:W-:-:S04]  /*4690*/  LOP3.LUT R4, R7, 0x80000000, RZ, 0xc0, !PT ;  /* 0x8000000007047812 */ /* 0x000fc800078ec0ff */
[----:B------:R-:W-:-:S04]  /*46a0*/  SHF.R.U32.HI R5, RZ, 0x18, R4 ;  /* 0x00000018ff057819 */ /* 0x000fc80000011604 */
[----:B------:R-:W-:-:S05]  /*46b0*/  LOP3.LUT R5, R0, R5, RZ, 0xfc, !PT ;  /* 0x0000000500057212 */ /* 0x000fca00078efcff */
[----:B------:R0:W-:Y:S01]  /*46c0*/  STG.E.U8 [R2.64], R5 ;  /* 0x0000000502007986 */ /* 0x0001e2000c101124 */
[----:B------:R-:W-:Y:S05]  /*46d0*/  BRA `(.L_x_19845) ;  /* 0x0000073000007947 */ /* 0x000fea0003800000 */
.L_x_19860:
[----:B------:R-:W0:Y:S02]  /*46e0*/  I2F.S8 R0, R7 ;  /* 0x0000000700007306 */ /* 0x000e240000001400 */
[----:B0-----:R-:W-:-:S05]  /*46f0*/  F2FP.BF16.PACK_AB R0, RZ, R0 ;  /* 0x00000000ff00723e */ /* 0x001fca00000010ff */
[----:B------:R0:W-:Y:S01]  /*4700*/  STG.E.U16 [R2.64], R0 ;  /* 0x0000000002007986 */ /* 0x0001e2000c101524 */
[----:B------:R-:W-:Y:S05]  /*4710*/  BRA `(.L_x_19845) ;  /* 0x000006f000007947 */ /* 0x000fea0003800000 */
.L_x_19857:
        /* <DEDUP_REMOVED lines=12> */
.L_x_19869:
        /* <DEDUP_REMOVED lines=17> */
.L_x_19872:
[----:B------:R-:W-:-:S04]  /*48f0*/  LOP3.LUT R0, R7, 0x80000000, RZ, 0xc0, !PT ;  /* 0x8000000007007812 */ /* 0x000fc800078ec0ff */
[----:B------:R-:W-:-:S04]  /*4900*/  SHF.R.U32.HI R5, RZ, 0x18, R0 ;  /* 0x00000018ff057819 */ /* 0x000fc80000011600 */
[----:B------:R-:W-:-:S04]  /*4910*/  LOP3.LUT R4, R4, R5, RZ, 0xfc, !PT ;  /* 0x0000000504047212 */ /* 0x000fc800078efcff */
[----:B------:R-:W-:Y:S02]  /*4920*/  PRMT R0, R4, 0x7610, R0 ;  /* 0x0000761004007816 */ /* 0x000fe40000000000 */
.L_x_19871:
[----:B------:R-:W-:Y:S05]  /*4930*/  BSYNC B0 ;  /* 0x0000000000007941 */ /* 0x000fea0003800000 */
.L_x_19870:
[----:B------:R0:W-:Y:S01]  /*4940*/  STG.E.U8 [R2.64], R0 ;  /* 0x0000000002007986 */ /* 0x0001e2000c101124 */
[----:B------:R-:W-:Y:S05]  /*4950*/  BRA `(.L_x_19845) ;  /* 0x000004b000007947 */ /* 0x000fea0003800000 */
.L_x_19868:
        /* <DEDUP_REMOVED lines=17> */
.L_x_19875:
[----:B------:R-:W-:-:S04]  /*4a70*/  LOP3.LUT R0, R7, 0x80000000, RZ, 0xc0, !PT ;  /* 0x8000000007007812 */ /* 0x000fc800078ec0ff */
[----:B------:R-:W-:-:S04]  /*4a80*/  SHF.R.U32.HI R5, RZ, 0x18, R0 ;  /* 0x00000018ff057819 */ /* 0x000fc80000011600 */
[----:B------:R-:W-:-:S04]  /*4a90*/  LOP3.LUT R4, R4, R5, RZ, 0xfc, !PT ;  /* 0x0000000504047212 */ /* 0x000fc800078efcff */
[----:B------:R-:W-:Y:S02]  /*4aa0*/  PRMT R0, R4, 0x7610, R0 ;  /* 0x0000761004007816 */ /* 0x000fe40000000000 */
.L_x_19874:
[----:B------:R-:W-:Y:S05]  /*4ab0*/  BSYNC B0 ;  /* 0x0000000000007941 */ /* 0x000fea0003800000 */
.L_x_19873:
[----:B------:R0:W-:Y:S01]  /*4ac0*/  STG.E.U8 [R2.64], R0 ;  /* 0x0000000002007986 */ /* 0x0001e2000c101124 */
[----:B------:R-:W-:Y:S05]  /*4ad0*/  BRA `(.L_x_19845) ;  /* 0x0000033000007947 */ /* 0x000fea0003800000 */
.L_x_19867:
        /* <DEDUP_REMOVED lines=22> */
.L_x_19850:
        /* <DEDUP_REMOVED lines=20> */
.L_x_19877:
[----:B------:R-:W-:-:S04]  /*4d80*/  LOP3.LUT R7, R7, 0xffff, RZ, 0xc0, !PT ;  /* 0x0000ffff07077812 */ /* 0x000fc800078ec0ff */
[----:B------:R-:W-:-:S05]  /*4d90*/  PRMT R7, R7, 0x8880, RZ ;  /* 0x0000888007077816 */ /* 0x000fca00000000ff */
[----:B------:R-:W-:-:S05]  /*4da0*/  IMAD.MOV.U32 R4, RZ, RZ, R7 ;  /* 0x000000ffff047224 */ /* 0x000fca00078e0007 */
[----:B------:R-:W-:-:S05]  /*4db0*/  SHF.R.S32.HI R5, RZ, 0x1f, R4 ;  /* 0x0000001fff057819 */ /* 0x000fca0000011404 */
[----:B------:R0:W-:Y:S01]  /*4dc0*/  STG.E.64 [R2.64], R4 ;  /* 0x0000000402007986 */ /* 0x0001e2000c101b24 */
[----:B------:R-:W-:Y:S05]  /*4dd0*/  BRA `(.L_x_19845) ;  /* 0x0000003000007947 */ /* 0x000fea0003800000 */
.L_x_19876:
[----:B------:R-:W-:-:S04]  /*4de0*/  LOP3.LUT R7, R7, 0xffff, RZ, 0xc0, !PT ;  /* 0x0000ffff07077812 */ /* 0x000fc800078ec0ff */
[----:B------:R-:W-:-:S05]  /*4df0*/  PRMT R5, R7, 0x8880, RZ ;  /* 0x0000888007057816 */ /* 0x000fca00000000ff */
[----:B------:R0:W-:Y:S02]  /*4e00*/  STG.E [R2.64], R5 ;  /* 0x0000000502007986 */ /* 0x0001e4000c101924 */
.L_x_19845:
[----:B-1----:R-:W-:Y:S05]  /*4e10*/  BSYNC B6 ;  /* 0x0000000000067941 */ /* 0x002fea0003800000 */
.L_x_19844:
        /* <DEDUP_REMOVED lines=21> */
.L_x_19883:
[----:B------:R0:W-:Y:S01]  /*4f70*/  STG.E.U8 [R2.64], R19 ;  /* 0x0000001302007986 */ /* 0x0001e2000c101124 */
[----:B------:R-:W-:Y:S05]  /*4f80*/  BRA `(.L_x_19885) ;  /* 0x00000e9000007947 */ /* 0x000fea0003800000 */
.L_x_19882:
        /* <DEDUP_REMOVED lines=12> */
.L_x_19887:
[----:B------:R-:W-:-:S04]  /*5050*/  LOP3.LUT R19, R19, 0xffff, RZ, 0xc0, !PT ;  /* 0x0000ffff13137812 */ /* 0x000fc800078ec0ff */
[----:B------:R-:W-:-:S05]  /*5060*/  PRMT R5, R19, 0x8880, RZ ;  /* 0x0000888013057816 */ /* 0x000fca00000000ff */
[----:B------:R0:W-:Y:S01]  /*5070*/  STG.E [R2.64], R5 ;  /* 0x0000000502007986 */ /* 0x0001e2000c101924 */
[----:B------:R-:W-:Y:S05]  /*5080*/  BRA `(.L_x_19885) ;  /* 0x00000d9000007947 */ /* 0x000fea0003800000 */
.L_x_19886:
[----:B------:R-:W-:-:S04]  /*5090*/  PRMT R5, R19, 0x8880, RZ ;  /* 0x0000888013057816 */ /* 0x000fc800000000ff */
[----:B------:R-:W-:-:S05]  /*50a0*/  PRMT R5, R5, 0x7710, RZ ;  /* 0x0000771005057816 */ /* 0x000fca00000000ff */
[----:B------:R0:W-:Y:S01]  /*50b0*/  STG.E.U16 [R2.64], R5 ;  /* 0x0000000502007986 */ /* 0x0001e2000c101524 */
[----:B------:R-:W-:Y:S05]  /*50c0*/  BRA `(.L_x_19885) ;  /* 0x00000d5000007947 */ /* 0x000fea0003800000 */
.L_x_19881:
        /* <DEDUP_REMOVED lines=9> */
.L_x_19889:
[----:B------:R-:W0:Y:S02]  /*5160*/  I2F.S8 R0, R19 ;  /* 0x0000001300007306 */ /* 0x000e240000001400 */
[----:B0-----:R-:W-:-:S05]  /*5170*/  F2FP.PACK_AB R0, RZ, R0 ;  /* 0x00000000ff00723e */ /* 0x001fca00000000ff */
[----:B------:R0:W-:Y:S01]  /*5180*/  STG.E.U16 [R2.64], R0 ;  /* 0x0000000002007986 */ /* 0x0001e2000c101524 */
[----:B------:R-:W-:Y:S05]  /*5190*/  BRA `(.L_x_19885) ;  /* 0x00000c8000007947 */ /* 0x000fea0003800000 */
.L_x_19888:
        /* <DEDUP_REMOVED lines=10> */
.L_x_19891:
[----:B------:R-:W0:Y:S02]  /*5240*/  I2F.S8 R19, R19 ;  /* 0x0000001300137306 */ /* 0x000e240000001400 */
[----:B0-----:R-:W-:-:S04]  /*5250*/  F2FP.PACK_AB R5, RZ, R19 ;  /* 0x00000013ff05723e */ /* 0x001fc800000000ff */
[----:B------:R-:W-:-:S05]  /*5260*/  PRMT R5, R5, 0x5410, RZ ;  /* 0x0000541005057816 */ /* 0x000fca00000000ff */
[----:B------:R0:W-:Y:S01]  /*5270*/  STG.E [R2.64], R5 ;  /* 0x0000000502007986 */ /* 0x0001e2000c101924 */
[----:B------:R-:W-:Y:S05]  /*5280*/  BRA `(.L_x_19885) ;  /* 0x00000b9000007947 */ /* 0x000fea0003800000 */
.L_x_19890:
[----:B------:R-:W-:-:S04]  /*5290*/  PRMT R4, R19, 0x8880, RZ ;  /* 0x0000888013047816 */ /* 0x000fc800000000ff */
[----:B------:R-:W-:-:S06]  /*52a0*/  PRMT R4, R4, 0x7710, RZ ;  /* 0x0000771004047816 */ /* 0x000fcc00000000ff */
[----:B------:R-:W0:Y:S02]  /*52b0*/  I2F.F64.S16 R4, R4 ;  /* 0x0000000400047312 */ /* 0x000e240000101c00 */
[----:B0-----:R0:W-:Y:S01]  /*52c0*/  STG.E.64 [R2.64], R4 ;  /* 0x0000000402007986 */ /* 0x0011e2000c101b24 */
[----:B------:R-:W-:Y:S05]  /*52d0*/  BRA `(.L_x_19885) ;  /* 0x00000b4000007947 */ /* 0x000fea0003800000 */
.L_x_19880:
        /* <DEDUP_REMOVED lines=12> */
.L_x_19894:
[----:B------:R-:W-:Y:S01]  /*53a0*/  PRMT R4, R19, 0x8880, RZ ;  /* 0x0000888013047816 */ /* 0x000fe200000000ff */
[----:B------:R-:W-:-:S03]  /*53b0*/  CS2R R6, SRZ ;  /* 0x0000000000067805 */ /* 0x000fc6000001ff00 */
[----:B------:R-:W-:-:S06]  /*53c0*/  PRMT R4, R4, 0x7710, RZ ;  /* 0x0000771004047816 */ /* 0x000fcc00000000ff */
[----:B------:R-:W0:Y:S02]  /*53d0*/  I2F.F64.S16 R4, R4 ;  /* 0x0000000400047312 */ /* 0x000e240000101c00 */
[----:B0-----:R0:W-:Y:S01]  /*53e0*/  STG.E.128 [R2.64], R4 ;  /* 0x0000000402007986 */ /* 0x0011e2000c101d24 */
[----:B------:R-:W-:Y:S05]  /*53f0*/  BRA `(.L_x_19885) ;  /* 0x00000a2000007947 */ /* 0x000fea0003800000 */
.L_x_19893:
        /* <DEDUP_REMOVED lines=21> */
.L_x_19898:
[----:B------:R-:W-:Y:S05]  /*5550*/  BSYNC B0 ;  /* 0x0000000000007941 */ /* 0x000fea0003800000 */
.L_x_19897:
[----:B------:R-:W-:-:S05]  /*5560*/  LOP3.LUT R5, R0, R5, RZ, 0xfc, !PT ;  /* 0x0000000500057212 */ /* 0x000fca00078efcff */
[----:B------:R0:W-:Y:S01]  /*5570*/  STG.E.U8 [R2.64], R5 ;  /* 0x0000000502007986 */ /* 0x0001e2000c101124 */
[----:B------:R-:W-:Y:S05]  /*5580*/  BRA `(.L_x_19885) ;  /* 0x0000089000007947 */ /* 0x000fea0003800000 */
.L_x_19896:
        /* <DEDUP_REMOVED lines=13> */
.L_x_19900:
[----:B------:R-:W-:Y:S01]  /*5660*/  IMAD.MOV.U32 R0, RZ, RZ, 0x7f ;  /* 0x0000007fff007424 */ /* 0x000fe200078e00ff */
[----:B------:R-:W-:-:S04]  /*5670*/  ISETP.GT.U32.AND P0, PT, R4, 0x7f800000, PT ;  /* 0x7f8000000400780c */ /* 0x000fc80003f04070 */
[----:B------:R-:W-:-:S04]  /*5680*/  SEL R0, R0, 0x7c, P0 ;  /* 0x0000007c00007807 */ /* 0x000fc80000000000 */
.L_x_19901:
[----:B------:R-:W-:Y:S05]  /*5690*/  BSYNC B0 ;  /* 0x0000000000007941 */ /* 0x000fea0003800000 */
.L_x_19899:
[----:B------:R-:W-:-:S04]  /*56a0*/  LOP3.LUT R4, R19, 0x80000000, RZ, 0xc0, !PT ;  /* 0x8000000013047812 */ /* 0x000fc800078ec0ff */
[----:B------:R-:W-:-:S04]  /*56b0*/  SHF.R.U32.HI R5, RZ, 0x18, R4 ;  /* 0x00000018ff057819 */ /* 0x000fc80000011604 */
[----:B------:R-:W-:-:S05]  /*56c0*/  LOP3.LUT R5, R0, R5, RZ, 0xfc, !PT ;  /* 0x0000000500057212 */ /* 0x000fca00078efcff */
[----:B------:R0:W-:Y:S01]  /*56d0*/  STG.E.U8 [R2.64], R5 ;  /* 0x0000000502007986 */ /* 0x0001e2000c101124 */
[----:B------:R-:W-:Y:S05]  /*56e0*/  BRA `(.L_x_19885) ;  /* 0x0000073000007947 */ /* 0x000fea0003800000 */
.L_x_19895:
[----:B------:R-:W0:Y:S02]  /*56f0*/  I2F.S8 R0, R19 ;  /* 0x0000001300007306 */ /* 0x000e240000001400 */
[----:B0-----:R-:W-:-:S05]  /*5700*/  F2FP.BF16.PACK_AB R0, RZ, R0 ;  /* 0x00000000ff00723e */ /* 0x001fca00000010ff */
[----:B------:R0:W-:Y:S01]  /*5710*/  STG.E.U16 [R2.64], R0 ;  /* 0x0000000002007986 */ /* 0x0001e2000c101524 */
[----:B------:R-:W-:Y:S05]  /*5720*/  BRA `(.L_x_19885) ;  /* 0x000006f000007947 */ /* 0x000fea0003800000 */
.L_x_19892:
        /* <DEDUP_REMOVED lines=12> */
.L_x_19904:
        /* <DEDUP_REMOVED lines=17> */
.L_x_19907:
[----:B------:R-:W-:-:S04]  /*5900*/  LOP3.LUT R0, R19, 0x80000000, RZ, 0xc0, !PT ;  /* 0x8000000013007812 */ /* 0x000fc800078ec0ff */
[----:B------:R-:W-:-:S04]  /*5910*/  SHF.R.U32.HI R5, RZ, 0x18, R0 ;  /* 0x00000018ff057819 */ /* 0x000fc80000011600 */
[----:B------:R-:W-:-:S04]  /*5920*/  LOP3.LUT R4, R4, R5, RZ, 0xfc, !PT ;  /* 0x0000000504047212 */ /* 0x000fc800078efcff */
[----:B------:R-:W-:Y:S02]  /*5930*/  PRMT R0, R4, 0x7610, R0 ;  /* 0x0000761004007816 */ /* 0x000fe40000000000 */
.L_x_19906:
[----:B------:R-:W-:Y:S05]  /*5940*/  BSYNC B0 ;  /* 0x0000000000007941 */ /* 0x000fea0003800000 */
.L_x_19905:
[----:B------:R0:W-:Y:S01]  /*5950*/  STG.E.U8 [R2.64], R0 ;  /* 0x0000000002007986 */ /* 0x0001e2000c101124 */
[----:B------:R-:W-:Y:S05]  /*5960*/  BRA `(.L_x_19885) ;  /* 0x000004b000007947 */ /* 0x000fea0003800000 */
.L_x_19903:
        /* <DEDUP_REMOVED lines=17> */
.L_x_19910:
[----:B------:R-:W-:-:S04]  /*5a80*/  LOP3.LUT R0, R19, 0x80000000, RZ, 0xc0, !PT ;  /* 0x8000000013007812 */ /* 0x000fc800078ec0ff */
[----:B------:R-:W-:-:S04]  /*5a90*/  SHF.R.U32.HI R5, RZ, 0x18, R0 ;  /* 0x00000018ff057819 */ /* 0x000fc80000011600 */
[----:B------:R-:W-:-:S04]  /*5aa0*/  LOP3.LUT R4, R4, R5, RZ, 0xfc, !PT ;  /* 0x0000000504047212 */ /* 0x000fc800078efcff */
[----:B------:R-:W-:Y:S02]  /*5ab0*/  PRMT R0, R4, 0x7610, R0 ;  /* 0x0000761004007816 */ /* 0x000fe40000000000 */
.L_x_19909:
[----:B------:R-:W-:Y:S05]  /*5ac0*/  BSYNC B0 ;  /* 0x0000000000007941 */ /* 0x000fea0003800000 */
.L_x_19908:
[----:B------:R0:W-:Y:S01]  /*5ad0*/  STG.E.U8 [R2.64], R0 ;  /* 0x0000000002007986 */ /* 0x0001e2000c101124 */
[----:B------:R-:W-:Y:S05]  /*5ae0*/  BRA `(.L_x_19885) ;  /* 0x0000033000007947 */ /* 0x000fea0003800000 */
.L_x_19902:
        /* <DEDUP_REMOVED lines=22> */
.L_x_19884:
        /* <DEDUP_REMOVED lines=20> */
.L_x_19912:
[----:B------:R-:W-:-:S04]  /*5d90*/  LOP3.LUT R19, R19, 0xffff, RZ, 0xc0, !PT ;  /* 0x0000ffff13137812 */ /* 0x000fc800078ec0ff */
[----:B------:R-:W-:-:S05]  /*5da0*/  PRMT R19, R19, 0x8880, RZ ;  /* 0x0000888013137816 */ /* 0x000fca00000000ff */
[----:B------:R-:W-:-:S05]  /*5db0*/  IMAD.MOV.U32 R4, RZ, RZ, R19 ;  /* 0x000000ffff047224 */ /* 0x000fca00078e0013 */
[----:B------:R-:W-:-:S05]  /*5dc0*/  SHF.R.S32.HI R5, RZ, 0x1f, R4 ;  /* 0x0000001fff057819 */ /* 0x000fca0000011404 */
[----:B------:R0:W-:Y:S01]  /*5dd0*/  STG.E.64 [R2.64], R4 ;  /* 0x0000000402007986 */ /* 0x0001e2000c101b24 */
[----:B------:R-:W-:Y:S05]  /*5de0*/  BRA `(.L_x_19885) ;  /* 0x0000003000007947 */ /* 0x000fea0003800000 */
.L_x_19911:
[----:B------:R-:W-:-:S04]  /*5df0*/  LOP3.LUT R19, R19, 0xffff, RZ, 0xc0, !PT ;  /* 0x0000ffff13137812 */ /* 0x000fc800078ec0ff */
[----:B------:R-:W-:-:S05]  /*5e00*/  PRMT R5, R19, 0x8880, RZ ;  /* 0x0000888013057816 */ /* 0x000fca00000000ff */
[----:B------:R0:W-:Y:S02]  /*5e10*/  STG.E [R2.64], R5 ;  /* 0x0000000502007986 */ /* 0x0001e4000c101924 */
.L_x_19885:
        /* <DEDUP_REMOVED lines=21> */
.L_x_19916:
[----:B------:R0:W-:Y:S01]  /*5f70*/  STG.E.U8 [R2.64], R22 ;  /* 0x0000001602007986 */ /* 0x0001e2000c101124 */
[----:B------:R-:W-:Y:S05]  /*5f80*/  BRA `(.L_x_19918) ;  /* 0x00000e9000007947 */ /* 0x000fea0003800000 */
.L_x_19915:
        /* <DEDUP_REMOVED lines=12> */
.L_x_19920:
[----:B------:R-:W-:-:S04]  /*6050*/  LOP3.LUT R22, R22, 0xffff, RZ, 0xc0, !PT ;  /* 0x0000ffff16167812 */ /* 0x000fc800078ec0ff */
[----:B------:R-:W-:-:S05]  /*6060*/  PRMT R5, R22, 0x8880, RZ ;  /* 0x0000888016057816 */ /* 0x000fca00000000ff */
[----:B------:R0:W-:Y:S01]  /*6070*/  STG.E [R2.64], R5 ;  /* 0x0000000502007986 */ /* 0x0001e2000c101924 */
[----:B------:R-:W-:Y:S05]  /*6080*/  BRA `(.L_x_19918) ;  /* 0x00000d9000007947 */ /* 0x000fea0003800000 */
.L_x_19919:
[----:B------:R-:W-:-:S04]  /*6090*/  PRMT R5, R22, 0x8880, RZ ;  /* 0x0000888016057816 */ /* 0x000fc800000000ff */
[----:B------:R-:W-:-:S05]  /*60a0*/  PRMT R5, R5, 0x7710, RZ ;  /* 0x0000771005057816 */ /* 0x000fca00000000ff */
[----:B------:R0:W-:Y:S01]  /*60b0*/  STG.E.U16 [R2.64], R5 ;  /* 0x0000000502007986 */ /* 0x0001e2000c101524 */
[----:B------:R-:W-:Y:S05]  /*60c0*/  BRA `(.L_x_19918) ;  /* 0x00000d5000007947 */ /* 0x000fea0003800000 */
.L_x_19914:
        /* <DEDUP_REMOVED lines=9> */
.L_x_19922:
[----:B------:R-:W0:Y:S02]  /*6160*/  I2F.S8 R0, R22 ;  /* 0x0000001600007306 */ /* 0x000e240000001400 */
[----:B0-----:R-:W-:-:S05]  /*6170*/  F2FP.PACK_AB R0, RZ, R0 ;  /* 0x00000000ff00723e */ /* 0x001fca00000000ff */
[----:B------:R0:W-:Y:S01]  /*6180*/  STG.E.U16 [R2.64], R0 ;  /* 0x0000000002007986 */ /* 0x0001e2000c101524 */
[----:B------:R-:W-:Y:S05]  /*6190*/  BRA `(.L_x_19918) ;  /* 0x00000c8000007947 */ /* 0x000fea0003800000 */
.L_x_19921:
        /* <DEDUP_REMOVED lines=10> */
.L_x_19924:
[----:B------:R-:W0:Y:S02]  /*6240*/  I2F.S8 R22, R22 ;  /* 0x0000001600167306 */ /* 0x000e240000001400 */
[----:B0-----:R-:W-:-:S04]  /*6250*/  F2FP.PACK_AB R5, RZ, R22 ;  /* 0x00000016ff05723e */ /* 0x001fc800000000ff */
[----:B------:R-:W-:-:S05]  /*6260*/  PRMT R5, R5, 0x5410, RZ ;  /* 0x0000541005057816 */ /* 0x000fca00000000ff */
[----:B------:R0:W-:Y:S01]  /*6270*/  STG.E [R2.64], R5 ;  /* 0x0000000502007986 */ /* 0x0001e2000c101924 */
[----:B------:R-:W-:Y:S05]  /*6280*/  BRA `(.L_x_19918) ;  /* 0x00000b9000007947 */ /* 0x000fea0003800000 */
.L_x_19923:
[----:B------:R-:W-:-:S04]  /*6290*/  PRMT R4, R22, 0x8880, RZ ;  /* 0x0000888016047816 */ /* 0x000fc800000000ff */
[----:B------:R-:W-:-:S06]  /*62a0*/  PRMT R4, R4, 0x7710, RZ ;  /* 0x0000771004047816 */ /* 0x000fcc00000000ff */
[----:B------:R-:W0:Y:S02]  /*62b0*/  I2F.F64.S16 R4, R4 ;  /* 0x0000000400047312 */ /* 0x000e240000101c00 */
[----:B0-----:R0:W-:Y:S01]  /*62c0*/  STG.E.64 [R2.64], R4 ;  /* 0x0000000402007986 */ /* 0x0011e2000c101b24 */
[----:B------:R-:W-:Y:S05]  /*62d0*/  BRA `(.L_x_19918) ;  /* 0x00000b4000007947 */ /* 0x000fea0003800000 */
.L_x_19913:
        /* <DEDUP_REMOVED lines=12> */
.L_x_19927:
[----:B------:R-:W-:Y:S01]  /*63a0*/  PRMT R4, R22, 0x8880, RZ ;  /* 0x0000888016047816 */ /* 0x000fe200000000ff */
[----:B------:R-:W-:-:S03]  /*63b0*/  CS2R R6, SRZ ;  /* 0x0000000000067805 */ /* 0x000fc6000001ff00 */
[----:B------:R-:W-:-:S06]  /*63c0*/  PRMT R4, R4, 0x7710, RZ ;  /* 0x0000771004047816 */ /* 0x000fcc00000000ff */
[----:B------:R-:W0:Y:S02]  /*63d0*/  I2F.F64.S16 R4, R4 ;  /* 0x0000000400047312 */ /* 0x000e240000101c00 */
[----:B0-----:R0:W-:Y:S01]  /*63e0*/  STG.E.128 [R2.64], R4 ;  /* 0x0000000402007986 */ /* 0x0011e2000c101d24 */
[----:B------:R-:W-:Y:S05]  /*63f0*/  BRA `(.L_x_19918) ;  /* 0x00000a2000007947 */ /* 0x000fea0003800000 */
.L_x_19926:
        /* <DEDUP_REMOVED lines=21> */
.L_x_19931:
[----:B------:R-:W-:Y:S05]  /*6550*/  BSYNC B0 ;  /* 0x0000000000007941 */ /* 0x000fea0003800000 */
.L_x_19930:
[----:B------:R-:W-:-:S05]  /*6560*/  LOP3.LUT R5, R0, R5, RZ, 0xfc, !PT ;  /* 0x0000000500057212 */ /* 0x000fca00078efcff */
[----:B------:R0:W-:Y:S01]  /*6570*/  STG.E.U8 [R2.64], R5 ;  /* 0x0000000502007986 */ /* 0x0001e2000c101124 */
[----:B------:R-:W-:Y:S05]  /*6580*/  BRA `(.L_x_19918) ;  /* 0x0000089000007947 */ /* 0x000fea0003800000 */
.L_x_19929:
        /* <DEDUP_REMOVED lines=13> */
.L_x_19933:
[----:B------:R-:W-:Y:S01]  /*6660*/  IMAD.MOV.U32 R0, RZ, RZ, 0x7f ;  /* 0x0000007fff007424 */ /* 0x000fe200078e00ff */
[----:B------:R-:W-:-:S04]  /*6670*/  ISETP.GT.U32.AND P0, PT, R4, 0x7f800000, PT ;  /* 0x7f8000000400780c */ /* 0x000fc80003f04070 */
[----:B------:R-:W-:-:S04]  /*6680*/  SEL R0, R0, 0x7c, P0 ;  /* 0x0000007c00007807 */ /* 0x000fc80000000000 */
.L_x_19934:
[----:B------:R-:W-:Y:S05]  /*6690*/  BSYNC B0 ;  /* 0x0000000000007941 */ /* 0x000fea0003800000 */
.L_x_19932:
[----:B------:R-:W-:-:S04]  /*66a0*/  LOP3.LUT R4, R5, 0x80000000, RZ, 0xc0, !PT ;  /* 0x8000000005047812 */ /* 0x000fc800078ec0ff */
[----:B------:R-:W-:-:S04]  /*66b0*/  SHF.R.U32.HI R5, RZ, 0x18, R4 ;  /* 0x00000018ff057819 */ /* 0x000fc80000011604 */
[----:B------:R-:W-:-:S05]  /*66c0*/  LOP3.LUT R5, R0, R5, RZ, 0xfc, !PT ;  /* 0x0000000500057212 */ /* 0x000fca00078efcff */
[----:B------:R0:W-:Y:S01]  /*66d0*/  STG.E.U8 [R2.64], R5 ;  /* 0x0000000502007986 */ /* 0x0001e2000c101124 */
[----:B------:R-:W-:Y:S05]  /*66e0*/  BRA `(.L_x_19918) ;  /* 0x0000073000007947 */ /* 0x000fea0003800000 */
.L_x_19928:
[----:B------:R-:W0:Y:S02]  /*66f0*/  I2F.S8 R0, R22 ;  /* 0x0000001600007306 */ /* 0x000e240000001400 */
[----:B0-----:R-:W-:-:S05]  /*6700*/  F2FP.BF16.PACK_AB R0, RZ, R0 ;  /* 0x00000000ff00723e */ /* 0x001fca00000010ff */
[----:B------:R0:W-:Y:S01]  /*6710*/  STG.E.U16 [R2.64], R0 ;  /* 0x0000000002007986 */ /* 0x0001e2000c101524 */
[----:B------:R-:W-:Y:S05]  /*6720*/  BRA `(.L_x_19918) ;  /* 0x000006f000007947 */ /* 0x000fea0003800000 */
.L_x_19925:
        /* <DEDUP_REMOVED lines=12> */
.L_x_19937:
        /* <DEDUP_REMOVED lines=17> */
.L_x_19940:
[----:B------:R-:W-:-:S04]  /*6900*/  LOP3.LUT R0, R7, 0x80000000, RZ, 0xc0, !PT ;  /* 0x8000000007007812 */ /* 0x000fc800078ec0ff */
[----:B------:R-:W-:-:S04]  /*6910*/  SHF.R.U32.HI R5, RZ, 0x18, R0 ;  /* 0x00000018ff057819 */ /* 0x000fc80000011600 */
[----:B------:R-:W-:-:S04]  /*6920*/  LOP3.LUT R4, R4, R5, RZ, 0xfc, !PT ;  /* 0x0000000504047212 */ /* 0x000fc800078efcff */
[----:B------:R-:W-:Y:S02]  /*6930*/  PRMT R0, R4, 0x7610, R0 ;  /* 0x0000761004007816 */ /* 0x000fe40000000000 */
.L_x_19939:
[----:B------:R-:W-:Y:S05]  /*6940*/  BSYNC B0 ;  /* 0x0000000000007941 */ /* 0x000fea0003800000 */
.L_x_19938:
[----:B------:R0:W-:Y:S01]  /*6950*/  STG.E.U8 [R2.64], R0 ;  /* 0x0000000002007986 */ /* 0x0001e2000c101124 */
[----:B------:R-:W-:Y:S05]  /*6960*/  BRA `(.L_x_19918) ;  /* 0x000004b000007947 */ /* 0x000fea0003800000 */
.L_x_19936:
        /* <DEDUP_REMOVED lines=17> */
.L_x_19943:
[----:B------:R-:W-:-:S04]  /*6a80*/  LOP3.LUT R0, R7, 0x80000000, RZ, 0xc0, !PT ;  /* 0x8000000007007812 */ /* 0x000fc800078ec0ff */
[----:B------:R-:W-:-:S04]  /*6a90*/  SHF.R.U32.HI R5, RZ, 0x18, R0 ;  /* 0x00000018ff057819 */ /* 0x000fc80000011600 */
[----:B------:R-:W-:-:S04]  /*6aa0*/  LOP3.LUT R4, R4, R5, RZ, 0xfc, !PT ;  /* 0x0000000504047212 */ /* 0x000fc800078efcff */
[----:B------:R-:W-:Y:S02]  /*6ab0*/  PRMT R0, R4, 0x7610, R0 ;  /* 0x0000761004007816 */ /* 0x000fe40000000000 */
.L_x_19942:
[----:B------:R-:W-:Y:S05]  /*6ac0*/  BSYNC B0 ;  /* 0x0000000000007941 */ /* 0x000fea0003800000 */
.L_x_19941:
[----:B------:R0:W-:Y:S01]  /*6ad0*/  STG.E.U8 [R2.64], R0 ;  /* 0x0000000002007986 */ /* 0x0001e2000c101124 */
[----:B------:R-:W-:Y:S05]  /*6ae0*/  BRA `(.L_x_19918) ;  /* 0x0000033000007947 */ /* 0x000fea0003800000 */
.L_x_19935:
        /* <DEDUP_REMOVED lines=22> */
.L_x_19917:
        /* <DEDUP_REMOVED lines=20> */
.L_x_19945:
[----:B------:R-:W-:-:S04]  /*6d90*/  LOP3.LUT R22, R22, 0xffff, RZ, 0xc0, !PT ;  /* 0x0000ffff16167812 */ /* 0x000fc800078ec0ff */
[----:B------:R-:W-:-:S05]  /*6da0*/  PRMT R22, R22, 0x8880, RZ ;  /* 0x0000888016167816 */ /* 0x000fca00000000ff */
[----:B------:R-:W-:-:S05]  /*6db0*/  IMAD.MOV.U32 R4, RZ, RZ, R22 ;  /* 0x000000ffff047224 */ /* 0x000fca00078e0016 */
[----:B------:R-:W-:-:S05]  /*6dc0*/  SHF.R.S32.HI R5, RZ, 0x1f, R4 ;  /* 0x0000001fff057819 */ /* 0x000fca0000011404 */
[----:B------:R0:W-:Y:S01]  /*6dd0*/  STG.E.64 [R2.64], R4 ;  /* 0x0000000402007986 */ /* 0x0001e2000c101b24 */
[----:B------:R-:W-:Y:S05]  /*6de0*/  BRA `(.L_x_19918) ;  /* 0x0000003000007947 */ /* 0x000fea0003800000 */
.L_x_19944:
[----:B------:R-:W-:-:S04]  /*6df0*/  LOP3.LUT R22, R22, 0xffff, RZ, 0xc0, !PT ;  /* 0x0000ffff16167812 */ /* 0x000fc800078ec0ff */
[----:B------:R-:W-:-:S05]  /*6e00*/  PRMT R5, R22, 0x8880, RZ ;  /* 0x0000888016057816 */ /* 0x000fca00000000ff */
[----:B------:R0:W-:Y:S02]  /*6e10*/  STG.E [R2.64], R5 ;  /* 0x0000000502007986 */ /* 0x0001e4000c101924 */
.L_x_19918:
[----:B------:R-:W-:Y:S02]  /*6e20*/  IADD3 R24, R24, 0x80, RZ ;  /* 0x0000008018187810 */ /* 0x000fe40007ffe0ff */
.L_x_19879:
[----:B------:R-:W-:Y:S05]  /*6e30*/  BSYNC B6 ;  /* 0x0000000000067941 */ /* 0x000fea0003800000 */
.L_x_19878:
        /* <DEDUP_REMOVED lines=19> */
.L_x_19949:
[----:B------:R-:W-:Y:S01]  /*6f70*/  STG.E.U8 [R2.64], R23 ;  /* 0x0000001702007986 */ /* 0x000fe2000c101124 */
[----:B------:R-:W-:Y:S05]  /*6f80*/  EXIT ;  /* 0x000000000000794d */ /* 0x000fea0003800000 */
.L_x_19948:
        /* <DEDUP_REMOVED lines=12> */
.L_x_19952:
[----:B------:R-:W-:-:S04]  /*7050*/  LOP3.LUT R23, R23, 0xffff, RZ, 0xc0, !PT ;  /* 0x0000ffff17177812 */ /* 0x000fc800078ec0ff */
[----:B------:R-:W-:-:S05]  /*7060*/  PRMT R5, R23, 0x8880, RZ ;  /* 0x0000888017057816 */ /* 0x000fca00000000ff */
[----:B------:R-:W-:Y:S01]  /*7070*/  STG.E [R2.64], R5 ;  /* 0x0000000502007986 */ /* 0x000fe2000c101924 */
[----:B------:R-:W-:Y:S05]  /*7080*/  EXIT ;  /* 0x000000000000794d */ /* 0x000fea0003800000 */
.L_x_19951:
[----:B------:R-:W-:-:S04]  /*7090*/  PRMT R5, R23, 0x8880, RZ ;  /* 0x0000888017057816 */ /* 0x000fc800000000ff */
[----:B------:R-:W-:-:S05]  /*70a0*/  PRMT R5, R5, 0x7710, RZ ;  /* 0x0000771005057816 */ /* 0x000fca00000000ff */
[----:B------:R-:W-:Y:S01]  /*70b0*/  STG.E.U16 [R2.64], R5 ;  /* 0x0000000502007986 */ /* 0x000fe2000c101524 */
[----:B------:R-:W-:Y:S05]  /*70c0*/  EXIT ;  /* 0x000000000000794d */ /* 0x000fea0003800000 */
.L_x_19947:
        /* <DEDUP_REMOVED lines=9> */
.L_x_19954:
[----:B------:R-:W0:Y:S02]  /*7160*/  I2F.S8 R0, R23 ;  /* 0x0000001700007306 */ /* 0x000e240000001400 */
[----:B0-----:R-:W-:-:S05]  /*7170*/  F2FP.PACK_AB R0, RZ, R0 ;  /* 0x00000000ff00723e */ /* 0x001fca00000000ff */
[----:B------:R-:W-:Y:S01]  /*7180*/  STG.E.U16 [R2.64], R0 ;  /* 0x0000000002007986 */ /* 0x000fe2000c101524 */
[----:B------:R-:W-:Y:S05]  /*7190*/  EXIT ;  /* 0x000000000000794d */ /* 0x000fea0003800000 */
.L_x_19953:
        /* <DEDUP_REMOVED lines=10> */
.L_x_19956:
[----:B------:R-:W0:Y:S02]  /*7240*/  I2F.S8 R23, R23 ;  /* 0x0000001700177306 */ /* 0x000e240000001400 */
[----:B0-----:R-:W-:-:S04]  /*7250*/  F2FP.PACK_AB R5, RZ, R23 ;  /* 0x00000017ff05723e */ /* 0x001fc800000000ff */
[----:B------:R-:W-:-:S05]  /*7260*/  PRMT R5, R5, 0x5410, RZ ;  /* 0x0000541005057816 */ /* 0x000fca00000000ff */
[----:B------:R-:W-:Y:S01]  /*7270*/  STG.E [R2.64], R5 ;  /* 0x0000000502007986 */ /* 0x000fe2000c101924 */
[----:B------:R-:W-:Y:S05]  /*7280*/  EXIT ;  /* 0x000000000000794d */ /* 0x000fea0003800000 */
.L_x_19955:
[----:B------:R-:W-:-:S04]  /*7290*/  PRMT R4, R23, 0x8880, RZ ;  /* 0x0000888017047816 */ /* 0x000fc800000000ff */
[----:B------:R-:W-:-:S06]  /*72a0*/  PRMT R4, R4, 0x7710, RZ ;  /* 0x0000771004047816 */ /* 0x000fcc00000000ff */
[----:B------:R-:W0:Y:S02]  /*72b0*/  I2F.F64.S16 R4, R4 ;  /* 0x0000000400047312 */ /* 0x000e240000101c00 */
[----:B0-----:R-:W-:Y:S01]  /*72c0*/  STG.E.64 [R2.64], R4 ;  /* 0x0000000402007986 */ /* 0x001fe2000c101b24 */
[----:B------:R-:W-:Y:S05]  /*72d0*/  EXIT ;  /* 0x000000000000794d */ /* 0x000fea0003800000 */
.L_x_19946:
        /* <DEDUP_REMOVED lines=12> */
.L_x_19959:
[----:B------:R-:W-:Y:S01]  /*73a0*/  PRMT R4, R23, 0x8880, RZ ;  /* 0x0000888017047816 */ /* 0x000fe200000000ff */
[----:B------:R-:W-:-:S03]  /*73b0*/  CS2R R6, SRZ ;  /* 0x0000000000067805 */ /* 0x000fc6000001ff00 */
[----:B------:R-:W-:-:S06]  /*73c0*/  PRMT R4, R4, 0x7710, RZ ;  /* 0x0000771004047816 */ /* 0x000fcc00000000ff */
[----:B------:R-:W0:Y:S02]  /*73d0*/  I2F.F64.S16 R4, R4 ;  /* 0x0000000400047312 */ /* 0x000e240000101c00 */
[----:B0-----:R-:W-:Y:S01]  /*73e0*/  STG.E.128 [R2.64], R4 ;  /* 0x0000000402007986 */ /* 0x001fe2000c101d24 */
[----:B------:R-:W-:Y:S05]  /*73f0*/  EXIT ;  /* 0x000000000000794d */ /* 0x000fea0003800000 */
.L_x_19958:
        /* <DEDUP_REMOVED lines=21> */
.L_x_19963:
[----:B------:R-:W-:Y:S05]  /*7550*/  BSYNC B0 ;  /* 0x0000000000007941 */ /* 0x000fea0003800000 */
.L_x_19962:
[----:B------:R-:W-:-:S05]  /*7560*/  LOP3.LUT R5, R0, R5, RZ, 0xfc, !PT ;  /* 0x0000000500057212 */ /* 0x000fca00078efcff */
[----:B------:R-:W-:Y:S01]  /*7570*/  STG.E.U8 [R2.64], R5 ;  /* 0x0000000502007986 */ /* 0x000fe2000c101124 */
[----:B------:R-:W-:Y:S05]  /*7580*/  EXIT ;  /* 0x000000000000794d */ /* 0x000fea0003800000 */
.L_x_19961:
        /* <DEDUP_REMOVED lines=13> */
.L_x_19965:
[----:B------:R-:W-:Y:S01]  /*7660*/  IMAD.MOV.U32 R0, RZ, RZ, 0x7f ;  /* 0x0000007fff007424 */ /* 0x000fe200078e00ff */
[----:B------:R-:W-:-:S04]  /*7670*/  ISETP.GT.U32.AND P0, PT, R4, 0x7f800000, PT ;  /* 0x7f8000000400780c */ /* 0x000fc80003f04070 */
[----:B------:R-:W-:-:S04]  /*7680*/  SEL R0, R0, 0x7c, P0 ;  /* 0x0000007c00007807 */ /* 0x000fc80000000000 */
.L_x_19966:
[----:B------:R-:W-:Y:S05]  /*7690*/  BSYNC B0 ;  /* 0x0000000000007941 */ /* 0x000fea0003800000 */
.L_x_19964:
[----:B------:R-:W-:-:S04]  /*76a0*/  LOP3.LUT R4, R23, 0x80000000, RZ, 0xc0, !PT ;  /* 0x8000000017047812 */ /* 0x000fc800078ec0ff */
[----:B------:R-:W-:-:S04]  /*76b0*/  SHF.R.U32.HI R5, RZ, 0x18, R4 ;  /* 0x00000018ff057819 */ /* 0x000fc80000011604 */
[----:B------:R-:W-:-:S05]  /*76c0*/  LOP3.LUT R5, R0, R5, RZ, 0xfc, !PT ;  /* 0x0000000500057212 */ /* 0x000fca00078efcff */
[----:B------:R-:W-:Y:S01]  /*76d0*/  STG.E.U8 [R2.64], R5 ;  /* 0x0000000502007986 */ /* 0x000fe2000c101124 */
[----:B------:R-:W-:Y:S05]  /*76e0*/  EXIT ;  /* 0x000000000000794d */ /* 0x000fea0003800000 */
.L_x_19960:
[----:B------:R-:W0:Y:S02]  /*76f0*/  I2F.S8 R0, R23 ;  /* 0x0000001700007306 */ /* 0x000e240000001400 */
[----:B0-----:R-:W-:-:S05]  /*7700*/  F2FP.BF16.PACK_AB R0, RZ, R0 ;  /* 0x00000000ff00723e */ /* 0x001fca00000010ff */
[----:B------:R-:W-:Y:S01]  /*7710*/  STG.E.U16 [R2.64], R0 ;  /* 0x0000000002007986 */ /* 0x000fe2000c101524 */
[----:B------:R-:W-:Y:S05]  /*7720*/  EXIT ;  /* 0x000000000000794d */ /* 0x000fea0003800000 */
.L_x_19957:
        /* <DEDUP_REMOVED lines=12> */
.L_x_19969:
        /* <DEDUP_REMOVED lines=17> */
.L_x_19972:
[----:B------:R-:W-:-:S04]  /*7900*/  LOP3.LUT R0, R23, 0x80000000, RZ, 0xc0, !PT ;  /* 0x8000000017007812 */ /* 0x000fc800078ec0ff */
[----:B------:R-:W-:-:S04]  /*7910*/  SHF.R.U32.HI R5, RZ, 0x18, R0 ;  /* 0x00000018ff057819 */ /* 0x000fc80000011600 */
[----:B------:R-:W-:-:S04]  /*7920*/  LOP3.LUT R4, R4, R5, RZ, 0xfc, !PT ;  /* 0x0000000504047212 */ /* 0x000fc800078efcff */
[----:B------:R-:W-:Y:S02]  /*7930*/  PRMT R0, R4, 0x7610, R0 ;  /* 0x0000761004007816 */ /* 0x000fe40000000000 */
.L_x_19971:
[----:B------:R-:W-:Y:S05]  /*7940*/  BSYNC B0 ;  /* 0x0000000000007941 */ /* 0x000fea0003800000 */
.L_x_19970:
[----:B------:R-:W-:Y:S01]  /*7950*/  STG.E.U8 [R2.64], R0 ;  /* 0x0000000002007986 */ /* 0x000fe2000c101124 */
[----:B------:R-:W-:Y:S05]  /*7960*/  EXIT ;  /* 0x000000000000794d */ /* 0x000fea0003800000 */
.L_x_19968:
        /* <DEDUP_REMOVED lines=17> */
.L_x_19975:
[----:B------:R-:W-:-:S04]  /*7a80*/  LOP3.LUT R0, R23, 0x80000000, RZ, 0xc0, !PT ;  /* 0x8000000017007812 */ /* 0x000fc800078ec0ff */
[----:B------:R-:W-:-:S04]  /*7a90*/  SHF.R.U32.HI R5, RZ, 0x18, R0 ;  /* 0x00000018ff057819 */ /* 0x000fc80000011600 */
[----:B------:R-:W-:-:S04]  /*7aa0*/  LOP3.LUT R4, R4, R5, RZ, 0xfc, !PT ;  /* 0x0000000504047212 */ /* 0x000fc800078efcff */
[----:B------:R-:W-:Y:S02]  /*7ab0*/  PRMT R0, R4, 0x7610, R0 ;  /* 0x0000761004007816 */ /* 0x000fe40000000000 */
.L_x_19974:
[----:B------:R-:W-:Y:S05]  /*7ac0*/  BSYNC B0 ;  /* 0x0000000000007941 */ /* 0x000fea0003800000 */
.L_x_19973:
[----:B------:R-:W-:Y:S01]  /*7ad0*/  STG.E.U8 [R2.64], R0 ;  /* 0x0000000002007986 */ /* 0x000fe2000c101124 */
[----:B------:R-:W-:Y:S05]  /*7ae0*/  EXIT ;  /* 0x000000000000794d */ /* 0x000fea0003800000 */
.L_x_19967:
        /* <DEDUP_REMOVED lines=22> */
.L_x_19950:
        /* <DEDUP_REMOVED lines=20> */
.L_x_19977:
[----:B------:R-:W-:-:S04]  /*7d90*/  LOP3.LUT R23, R23, 0xffff, RZ, 0xc0, !PT ;  /* 0x0000ffff17177812 */ /* 0x000fc800078ec0ff */
[----:B------:R-:W-:-:S05]  /*7da0*/  PRMT R23, R23, 0x8880, RZ ;  /* 0x0000888017177816 */ /* 0x000fca00000000ff */
[----:B------:R-:W-:-:S05]  /*7db0*/  IMAD.MOV.U32 R4, RZ, RZ, R23 ;  /* 0x000000ffff047224 */ /* 0x000fca00078e0017 */
[----:B------:R-:W-:-:S05]  /*7dc0*/  SHF.R.S32.HI R5, RZ, 0x1f, R4 ;  /* 0x0000001fff057819 */ /* 0x000fca0000011404 */
[----:B------:R-:W-:Y:S01]  /*7dd0*/  STG.E.64 [R2.64], R4 ;  /* 0x0000000402007986 */ /* 0x000fe2000c101b24 */
[----:B------:R-:W-:Y:S05]  /*7de0*/  EXIT ;  /* 0x000000000000794d */ /* 0x000fea0003800000 */
.L_x_19976:
[----:B------:R-:W-:-:S04]  /*7df0*/  LOP3.LUT R23, R23, 0xffff, RZ, 0xc0, !PT ;  /* 0x0000ffff17177812 */ /* 0x000fc800078ec0ff */
[----:B------:R-:W-:-:S05]  /*7e00*/  PRMT R5, R23, 0x8880, RZ ;  /* 0x0000888017057816 */ /* 0x000fca00000000ff */
[----:B------:R-:W-:Y:S01]  /*7e10*/  STG.E [R2.64], R5 ;  /* 0x0000000502007986 */ /* 0x000fe2000c101924 */
[----:B------:R-:W-:Y:S05]  /*7e20*/  EXIT ;  /* 0x000000000000794d */ /* 0x000fea0003800000 */
.L_x_19978:
        /* <DEDUP_REMOVED lines=13> */
.L_x_61808:


//--------------------- .text._ZN2at6native18elementwise_kernelILi128ELi4EZNS0_22gpu_kernel_impl_nocastIZNS0_50_GLOBAL__N__2680c7bb_12_PowKernel_cu_b2145a98_318429pow_tensor_scalar_kernel_implIaaEEvRNS_18TensorIteratorBaseET0_EUlaE0_EEvS6_RKT_EUliE_EEviT1_ --------------------------
	.section	.text._ZN2at6native18elementwise_kernelILi128ELi4EZNS0_22gpu_kernel_impl_nocastIZNS0_50_GLOBAL__N__2680c7bb_12_PowKernel_cu_b2145a98_318429pow_tensor_scalar_kernel_implIaaEEvRNS_18TensorIteratorBaseET0_EUlaE0_EEvS6_RKT_EUliE_EEviT1_,"ax",@progbits
	.sectioninfo	@"SHI_REGISTERS=12"
	.align	128
        .global         _ZN2at6native18elementwise_kernelILi128ELi4EZNS0_22gpu_kernel_impl_nocastIZNS0_50_GLOBAL__N__2680c7bb_12_PowKernel_cu_b2145a98_318429pow_tensor_scalar_kernel_implIaaEEvRNS_18TensorIteratorBaseET0_EUlaE0_EEvS6_RKT_EUliE_EEviT1_
        .type           _ZN2at6native18elementwise_kernelILi128ELi4EZNS0_22gpu_kernel_impl_nocastIZNS0_50_GLOBAL__N__2680c7bb_12_PowKernel_cu_b2145a98_318429pow_tensor_scalar_kernel_implIaaEEvRNS_18TensorIteratorBaseET0_EUlaE0_EEvS6_RKT_EUliE_EEviT1_,@function
        .size           _ZN2at6native18elementwise_kernelILi128ELi4EZNS0_22gpu_kernel_impl_nocastIZNS0_50_GLOBAL__N__2680c7bb_12_PowKernel_cu_b2145a98_318429pow_tensor_scalar_kernel_implIaaEEvRNS_18TensorIteratorBaseET0_EUlaE0_EEvS6_RKT_EUliE_EEviT1_,(.L_x_61809 - _ZN2at6native18elementwise_kernelILi128ELi4EZNS0_22gpu_kernel_impl_nocastIZNS0_50_GLOBAL__N__2680c7bb_12_PowKernel_cu_b2145a98_318429pow_tensor_scalar_kernel_implIaaEEvRNS_18TensorIteratorBaseET0_EUlaE0_EEvS6_RKT_EUliE_EEviT1_)
        .other          _ZN2at6native18elementwise_kernelILi128ELi4EZNS0_22gpu_kernel_impl_nocastIZNS0_50_GLOBAL__N__2680c7bb_12_PowKernel_cu_b2145a98_318429pow_tensor_scalar_kernel_implIaaEEvRNS_18TensorIteratorBaseET0_EUlaE0_EEvS6_RKT_EUliE_EEviT1_,@"STO_CUDA_ENTRY STV_DEFAULT"
_ZN2at6native18elementwise_kernelILi128ELi4EZNS0_22gpu_kernel_impl_nocastIZNS0_50_GLOBAL__N__2680c7bb_12_PowKernel_cu_b2145a98_318429pow_tensor_scalar_kernel_implIaaEEvRNS_18TensorIteratorBaseET0_EUlaE0_EEvS6_RKT_EUliE_EEviT1_:
.text._ZN2at6native18elementwise_kernelILi128ELi4EZNS0_22gpu_kernel_impl_nocastIZNS0_50_GLOBAL__N__2680c7bb_12_PowKernel_cu_b2145a98_318429pow_tensor_scalar_kernel_implIaaEEvRNS_18TensorIteratorBaseET0_EUlaE0_EEvS6_RKT_EUliE_EEviT1_:
        /* <DEDUP_REMOVED lines=235> */
.L_x_19981:
[----:B------:R-:W-:-:S04]  /*0eb0*/  IADD3 R4, P0, R3, c[0x0][0x368], RZ ;  /* 0x0000da0003047a10 */ /* 0x000fc80007f1e0ff */
[----:B------:R-:W-:-:S05]  /*0ec0*/  IADD3.X R5, RZ, c[0x0][0x36c], RZ, P0, !PT ;  /* 0x0000db00ff057a10 */ /* 0x000fca00007fe4ff */
[----:B------:R-:W2:Y:S01]  /*0ed0*/  LDG.E.U8 R4, [R4.64] ;  /* 0x0000000404047981 */ /* 0x000ea2000c1e1100 */
[----:B------:R-:W-:Y:S02]  /*0ee0*/  IADD3 R2, P0, R2, c[0x0][0x360], RZ ;  /* 0x0000d80002027a10 */ /* 0x000fe40007f1e0ff */
[----:B------:R-:W-:Y:S01]  /*0ef0*/  IADD3 R0, R0, 0x80, RZ ;  /* 0x0000008000007810 */ /* 0x000fe20007ffe0ff */
[----:B--2---:R-:W-:-:S05]  /*0f00*/  IMAD R3, R4, R4, RZ ;  /* 0x0000000404037224 */ /* 0x004fca00078e02ff */
[----:B------:R-:W-:Y:S02]  /*0f10*/  PRMT R7, R3, 0x9910, RZ ;  /* 0x0000991003077816 */ /* 0x000fe400000000ff */
[----:B------:R-:W-:-:S03]  /*0f20*/  IADD3.X R3, RZ, c[0x0][0x364], RZ, P0, !PT ;  /* 0x0000d900ff037a10 */ /* 0x000fc600007fe4ff */
[----:B------:R-:W-:-:S05]  /*0f30*/  IMAD R7, R4, R7, RZ ;  /* 0x0000000704077224 */ /* 0x000fca00078e02ff */
[----:B------:R0:W-:Y:S02]  /*0f40*/  STG.E.U8 [R2.64], R7 ;  /* 0x0000000702007986 */ /* 0x0001e4000c101104 */
.L_x_19980:
[----:B------:R-:W-:Y:S05]  /*0f50*/  BSYNC B0 ;  /* 0x0000000000007941 */ /* 0x000fea0003800000 */
.L_x_19979:
[----:B------:R-:W-:Y:S01]  /*0f60*/  ISETP.GE.AND P0, PT, R0, c[0x0][0x160], PT ;  /* 0x0000580000007a0c */ /* 0x000fe20003f06270 */
[----:B------:R-:W-:-:S12]  /*0f70*/  BSSY B0, `(.L_x_19982) ;  /* 0x00001de000007945 */ /* 0x000fd80003800000 */
        /* <DEDUP_REMOVED lines=228> */
.L_x_19984:
[----:B------:R-:W-:-:S04]  /*1dc0*/  IADD3 R4, P0, R3, c[0x0][0x368], RZ ;  /* 0x0000da0003047a10 */ /* 0x000fc80007f1e0ff */
[----:B------:R-:W-:-:S05]  /*1dd0*/  IADD3.X R5, RZ, c[0x0][0x36c], RZ, P0, !PT ;  /* 0x0000db00ff057a10 */ /* 0x000fca00007fe4ff */
[----:B------:R-:W2:Y:S01]  /*1de0*/  LDG.E.U8 R4, [R4.64] ;  /* 0x0000000404047981 */ /* 0x000ea2000c1e1100 */
[----:B------:R-:W-:Y:S02]  /*1df0*/  IADD3 R2, P0, R2, c[0x0][0x360], RZ ;  /* 0x0000d80002027a10 */ /* 0x000fe40007f1e0ff */
[----:B------:R-:W-:Y:S01]  /*1e00*/  IADD3 R0, R0, 0x80, RZ ;  /* 0x0000008000007810 */ /* 0x000fe20007ffe0ff */
[----:B--2---:R-:W-:-:S05]  /*1e10*/  IMAD R3, R4, R4, RZ ;  /* 0x0000000404037224 */ /* 0x004fca00078e02ff */
[----:B------:R-:W-:Y:S02]  /*1e20*/  PRMT R7, R3, 0x9910, RZ ;  /* 0x0000991003077816 */ /* 0x000fe400000000ff */
[----:B------:R-:W-:Y:S02]  /*1e30*/  IADD3.X R3, RZ, c[0x0][0x364], RZ, P0, !PT ;  /* 0x0000d900ff037a10 */ /* 0x000fe400007fe4ff */
[----:B------:R-:W-:Y:S01]  /*1e40*/  ISETP.GE.AND P0, PT, R0, c[0x0][0x160], PT ;  /* 0x0000580000007a0c */ /* 0x000fe20003f06270 */
[----:B------:R-:W-:-:S05]  /*1e50*/  IMAD R7, R4, R7, RZ ;  /* 0x0000000704077224 */ /* 0x000fca00078e02ff */
[----:B------:R0:W-:Y:S07]  /*1e60*/  STG.E.U8 [R2.64], R7 ;  /* 0x0000000702007986 */ /* 0x0001ee000c101104 */
        /* <DEDUP_REMOVED lines=228> */
.L_x_19985:
        /* <DEDUP_REMOVED lines=10> */
.L_x_19983:
[----:B------:R-:W-:Y:S05]  /*2d50*/  BSYNC B0 ;  /* 0x0000000000007941 */ /* 0x000fea0003800000 */
.L_x_19982:
        /* <DEDUP_REMOVED lines=229> */
.L_x_19986:
[----:B------:R-:W-:-:S04]  /*3bb0*/  IADD3 R4, P0, R3, c[0x0][0x368], RZ ;  /* 0x0000da0003047a10 */ /* 0x000fc80007f1e0ff */
[----:B------:R-:W-:-:S05]  /*3bc0*/  IADD3.X R5, RZ, c[0x0][0x36c], RZ, P0, !PT ;  /* 0x0000db00ff057a10 */ /* 0x000fca00007fe4ff */
[----:B------:R-:W2:Y:S01]  /*3bd0*/  LDG.E.U8 R4, [R4.64] ;  /* 0x0000000404047981 */ /* 0x000ea2000c1e1100 */
[----:B------:R-:W-:-:S04]  /*3be0*/  IADD3 R2, P0, R2, c[0x0][0x360], RZ ;  /* 0x0000d80002027a10 */ /* 0x000fc80007f1e0ff */
[----:B------:R-:W-:Y:S01]  /*3bf0*/  IADD3.X R3, RZ, c[0x0][0x364], RZ, P0, !PT ;  /* 0x0000d900ff037a10 */ /* 0x000fe200007fe4ff */
[----:B--2---:R-:W-:-:S05]  /*3c00*/  IMAD R0, R4, R4, RZ ;  /* 0x0000000404007224 */ /* 0x004fca00078e02ff */
[----:B------:R-:W-:-:S05]  /*3c10*/  PRMT R7, R0, 0x9910, RZ ;  /* 0x0000991000077816 */ /* 0x000fca00000000ff */
[----:B------:R-:W-:-:S05]  /*3c20*/  IMAD R7, R4, R7, RZ ;  /* 0x0000000704077224 */ /* 0x000fca00078e02ff */
[----:B------:R-:W-:Y:S01]  /*3c30*/  STG.E.U8 [R2.64], R7 ;  /* 0x0000000702007986 */ /* 0x000fe2000c101104 */
[----:B------:R-:W-:Y:S05]  /*3c40*/  EXIT ;  /* 0x000000000000794d */ /* 0x000fea0003800000 */
.L_x_19987:
        /* <DEDUP_REMOVED lines=11> */
.L_x_61809:


//--------------------- .text._ZN2at6native27unrolled_elementwise_kernelIZNS0_50_GLOBAL__N__2680c7bb_12_PowKernel_cu_b2145a98_318429pow_tensor_scalar_kernel_implIaaEEvRNS_18TensorIteratorBaseET0_EUlaE0_St5arrayIPcLm2EELi4E23TrivialOffsetCalculatorILi1EjESC_NS0_6memory15LoadWithoutCastENSD_16StoreWithoutCastEEEviT_S6_T2_T3_T4_T5_ --------------------------
	.section	.text._ZN2at6native27unrolled_elementwise_kernelIZNS0_50_GLOBAL__N__2680c7bb_12_PowKernel_cu_b2145a98_318429pow_tensor_scalar_kernel_implIaaEEvRNS_18TensorIteratorBaseET0_EUlaE0_St5arrayIPcLm2EELi4E23TrivialOffsetCalculatorILi1EjESC_NS0_6memory15LoadWithoutCastENSD_16StoreWithoutCastEEEviT_S6_T2_T3_T4_T5_,"ax",@progbits
	.sectioninfo	@"SHI_REGISTERS=18"
	.align	128
        .global         _ZN2at6native27unrolled_elementwise_kernelIZNS0_50_GLOBAL__N__2680c7bb_12_PowKernel_cu_b2145a98_318429pow_tensor_scalar_kernel_implIaaEEvRNS_18TensorIteratorBaseET0_EUlaE0_St5arrayIPcLm2EELi4E23TrivialOffsetCalculatorILi1EjESC_NS0_6memory15LoadWithoutCastENSD_16StoreWithoutCastEEEviT_S6_T2_T3_T4_T5_
        .type           _ZN2at6native27unrolled_elementwise_kernelIZNS0_50_GLOBAL__N__2680c7bb_12_PowKernel_cu_b2145a98_318429pow_tensor_scalar_kernel_implIaaEEvRNS_18TensorIteratorBaseET0_EUlaE0_St5arrayIPcLm2EELi4E23TrivialOffsetCalculatorILi1EjESC_NS0_6memory15LoadWithoutCastENSD_16StoreWithoutCastEEEviT_S6_T2_T3_T4_T5_,@function
        .size           _ZN2at6native27unrolled_elementwise_kernelIZNS0_50_GLOBAL__N__2680c7bb_12_PowKernel_cu_b2145a98_318429pow_tensor_scalar_kernel_implIaaEEvRNS_18TensorIteratorBaseET0_EUlaE0_St5arrayIPcLm2EELi4E23TrivialOffsetCalculatorILi1EjESC_NS0_6memory15LoadWithoutCastENSD_16StoreWithoutCastEEEviT_S6_T2_T3_T4_T5_,(.L_x_61810 - _ZN2at6native27unrolled_elementwise_kernelIZNS0_50_GLOBAL__N__2680c7bb_12_PowKernel_cu_b2145a98_318429pow_tensor_scalar_kernel_implIaaEEvRNS_18TensorIteratorBaseET0_EUlaE0_St5arrayIPcLm2EELi4E23TrivialOffsetCalculatorILi1EjESC_NS0_6memory15LoadWithoutCastENSD_16StoreWithoutCastEEEviT_S6_T2_T3_T4_T5_)
        .other          _ZN2at6native27unrolled_elementwise_kernelIZNS0_50_GLOBAL__N__2680c7bb_12_PowKernel_cu_b2145a98_318429pow_tensor_scalar_kernel_implIaaEEvRNS_18TensorIteratorBaseET0_EUlaE0_St5arrayIPcLm2EELi4E23TrivialOffsetCalculatorILi1EjESC_NS0_6memory15LoadWithoutCastENSD_16StoreWithoutCastEEEviT_S6_T2_T3_T4_T5_,@"STO_CUDA_ENTRY STV_DEFAULT"
_ZN2at6native27unrolled_elementwise_kernelIZNS0_50_GLOBAL__N__2680c7bb_12_PowKernel_cu_b2145a98_318429pow_tensor_scalar_kernel_implIaaEEvRNS_18TensorIteratorBaseET0_EUlaE0_St5arrayIPcLm2EELi4E23TrivialOffsetCalculatorILi1EjESC_NS0_6memory15LoadWithoutCastENSD_16StoreWithoutCastEEEviT_S6_T2_T3_T4_T5_:
.text._ZN2at6native27unrolled_elementwise_kernelIZNS0_50_GLOBAL__N__2680c7bb_12_PowKernel_cu_b2145a98_318429pow_tensor_scalar_kernel_implIaaEEvRNS_18TensorIteratorBaseET0_EUlaE0_St5arrayIPcLm2EELi4E23TrivialOffsetCalculatorILi1EjESC_NS0_6memory15LoadWithoutCastENSD_16StoreWithoutCastEEEviT_S6_T2_T3_T4_T5_:
        /* <DEDUP_REMOVED lines=17> */
[----:B------:R-:W-:-:S12]  /*0110*/  @!P0 IMAD R6, R0, 0x200, R3 ;  /* 0x0000020000068824 */ /* 0x000fd800078e0203 */
[----:B------:R-:W-:-:S05]  /*0120*/  @!P3 IMAD R10, R0, 0x200, R5 ;  /* 0x00000200000ab824 */ /* 0x000fca00078e0205 */
[----:B------:R-:W-:-:S05]  /*0130*/  @!P3 IADD3 R10, P4, R10, c[0x0][0x178], RZ ;  /* 0x00005e000a0aba10 */ /* 0x000fca0007f9e0ff */
[----:B------:R-:W-:Y:S01]  /*0140*/  @!P3 IMAD.X R11, RZ, RZ, c[0x0][0x17c], P4 ;  /* 0x00005f00ff0bb624 */ /* 0x000fe200020e06ff */
[----:B------:R-:W-:-:S04]  /*0150*/  @!P0 IADD3 R6, P4, R6, c[0x0][0x178], RZ ;  /* 0x00005e0006068a10 */ /* 0x000fc80007f9e0ff */
[----:B------:R0:W5:Y:S01]  /*0160*/  @!P3 LDG.E.U8 R4, [R10.64] ;  /* 0x000000040a04b981 */ /* 0x000162000c1e1100 */
[----:B------:R-:W-:Y:S01]  /*0170*/  @!P0 IMAD.X R7, RZ, RZ, c[0x0][0x17c], P4 ;  /* 0x00005f00ff078624 */ /* 0x000fe200020e06ff */
[----:B------:R-:W-:Y:S02]  /*0180*/  @!P2 IADD3 R8, P3, R8, c[0x0][0x178], RZ ;  /* 0x00005e000808aa10 */ /* 0x000fe40007f7e0ff */
[----:B------:R-:W-:Y:S02]  /*0190*/  @!P1 IADD3 R12, P4, R12, c[0x0][0x178], RZ ;  /* 0x00005e000c0c9a10 */ /* 0x000fe40007f9e0ff */
[----:B------:R-:W-:Y:S01]  /*01a0*/  PRMT R14, RZ, 0x7610, R14 ;  /* 0x00007610ff0e7816 */ /* 0x000fe2000000000e */
[----:B------:R-:W-:Y:S01]  /*01b0*/  @!P2 IMAD.X R9, RZ, RZ, c[0x0][0x17c], P3 ;  /* 0x00005f00ff09a624 */ /* 0x000fe200018e06ff */
[----:B------:R-:W-:Y:S01]  /*01c0*/  PRMT R15, RZ, 0x7610, R15 ;  /* 0x00007610ff0f7816 */ /* 0x000fe2000000000f */
[----:B------:R-:W-:Y:S01]  /*01d0*/  @!P1 IMAD.X R13, RZ, RZ, c[0x0][0x17c], P4 ;  /* 0x00005f00ff0d9624 */ /* 0x000fe200020e06ff */
[----:B------:R-:W-:-:S02]  /*01e0*/  PRMT R5, RZ, 0x7610, R5 ;  /* 0x00007610ff057816 */ /* 0x000fc40000000005 */
[----:B------:R0:W5:Y:S04]  /*01f0*/  @!P2 LDG.E.U8 R14, [R8.64] ;  /* 0x00000004080ea981 */ /* 0x000168000c1e1100 */
[----:B------:R0:W5:Y:S04]  /*0200*/  @!P0 LDG.E.U8 R15, [R6.64] ;  /* 0x00000004060f8981 */ /* 0x000168000c1e1100 */
[----:B------:R0:W5:Y:S01]  /*0210*/  @!P1 LDG.E.U8 R5, [R12.64] ;  /* 0x000000040c059981 */ /* 0x000162000c1e1100 */
[----:B------:R-:W-:Y:S01]  /*0220*/  BSSY B0, `(.L_x_19988) ;  /* 0x000000b000007945 */ /* 0x000fe20003800000 */
[----:B------:R-:W-:Y:S05]  /*0230*/  @P0 BRA `(.L_x_19989) ;  /* 0x0000009000000947 */ /* 0x000fea0003800000 */
[----:B0----5:R-:W-:Y:S01]  /*0240*/  PRMT R9, R15, 0x9910, RZ ;  /* 0x000099100f097816 */ /* 0x021fe200000000ff */
[----:B------:R-:W-:Y:S01]  /*0250*/  IMAD R6, R0, 0x200, R3 ;  /* 0x0000020000067824 */ /* 0x000fe200078e0203 */
[----:B------:R-:W-:-:S03]  /*0260*/  IADD3 R3, R3, 0x80, RZ ;  /* 0x0000008003037810 */ /* 0x000fc60007ffe0ff */
[----:B------:R-:W-:Y:S01]  /*0270*/  IMAD R7, R9, R9, RZ ;  /* 0x0000000909077224 */ /* 0x000fe200078e02ff */
[----:B------:R-:W-:-:S04]  /*0280*/  IADD3 R6, P0, R6, c[0x0][0x170], RZ ;  /* 0x00005c0006067a10 */ /* 0x000fc80007f1e0ff */
[----:B------:R-:W-:Y:S01]  /*0290*/  PRMT R8, R7, 0x9910, RZ ;  /* 0x0000991007087816 */ /* 0x000fe200000000ff */
[----:B------:R-:W-:-:S04]  /*02a0*/  IMAD.X R7, RZ, RZ, c[0x0][0x174], P0 ;  /* 0x00005d00ff077624 */ /* 0x000fc800000e06ff */
[----:B------:R-:W-:-:S05]  /*02b0*/  IMAD R9, R9, R8, RZ ;  /* 0x0000000809097224 */ /* 0x000fca00078e02ff */
[----:B------:R0:W-:Y:S02]  /*02c0*/  STG.E.U8 [R6.64], R9 ;  /* 0x0000000906007986 */ /* 0x0001e4000c101104 */
.L_x_19989:
[----:B------:R-:W-:Y:S05]  /*02d0*/  BSYNC B0 ;  /* 0x0000000000007941 */ /* 0x000fea0003800000 */
.L_x_19988:
[----:B------:R-:W-:Y:S01]  /*02e0*/  ISETP.GE.AND P0, PT, R3, R2, PT ;  /* 0x000000020300720c */ /* 0x000fe20003f06270 */
[----:B------:R-:W-:-:S12]  /*02f0*/  BSSY B0, `(.L_x_19990) ;  /* 0x0000016000007945 */ /* 0x000fd80003800000 */
[----:B------:R-:W-:Y:S05]  /*0300*/  @P0 BRA `(.L_x_19991) ;  /* 0x0000014000000947 */ /* 0x000fea0003800000 */
[----:B0----5:R-:W-:Y:S01]  /*0310*/  PRMT R9, R14, 0x9910, RZ ;  /* 0x000099100e097816 */ /* 0x021fe200000000ff */
[----:B------:R-:W-:Y:S01]  /*0320*/  IMAD R7, R0, 0x200, R3 ;  /* 0x0000020000077824 */ /* 0x000fe200078e0203 */
[----:B------:R-:W-:-:S03]  /*0330*/  IADD3 R3, R3, 0x80, RZ ;  /* 0x0000008003037810 */ /* 0x000fc60007ffe0ff */
[----:B------:R-:W-:-:S05]  /*0340*/  IMAD R6, R9, R9, RZ ;  /* 0x0000000909067224 */ /* 0x000fca00078e02ff */
[----:B------:R-:W-:Y:S02]  /*0350*/  PRMT R8, R6, 0x9910, RZ ;  /* 0x0000991006087816 */ /* 0x000fe400000000ff */
[----:B------:R-:W-:-:S03]  /*0360*/  IADD3 R6, P0, R7, c[0x0][0x170], RZ ;  /* 0x00005c0007067a10 */ /* 0x000fc60007f1e0ff */
[----:B------:R-:W-:Y:S02]  /*0370*/  IMAD R9, R9, R8, RZ ;  /* 0x0000000809097224 */ /* 0x000fe400078e02ff */
[----:B------:R-:W-:Y:S01]  /*0380*/  IMAD.X R7, RZ, RZ, c[0x0][0x174], P0 ;  /* 0x00005d00ff077624 */ /* 0x000fe200000e06ff */
[----:B------:R-:W-:-:S04]  /*0390*/  ISETP.GE.AND P0, PT, R3, R2, PT ;  /* 0x000000020300720c */ /* 0x000fc80003f06270 */
[----:B------:R0:W-:Y:S09]  /*03a0*/  STG.E.U8 [R6.64], R9 ;  /* 0x0000000906007986 */ /* 0x0001f2000c101104 */
[----:B------:R-:W-:Y:S05]  /*03b0*/  @P0 BRA `(.L_x_19991) ;  /* 0x0000009000000947 */ /* 0x000fea0003800000 */
[----:B------:R-:W-:Y:S01]  /*03c0*/  PRMT R8, R5, 0x9910, RZ ;  /* 0x0000991005087816 */ /* 0x000fe200000000ff */
[----:B0-----:R-:W-:Y:S01]  /*03d0*/  IMAD R6, R0, 0x200, R3 ;  /* 0x0000020000067824 */ /* 0x001fe200078e0203 */
[----:B------:R-:W-:-:S03]  /*03e0*/  IADD3 R3, R3, 0x80, RZ ;  /* 0x0000008003037810 */ /* 0x000fc60007ffe0ff */
[----:B------:R-:W-:Y:S01]  /*03f0*/  IMAD R5, R8, R8, RZ ;  /* 0x0000000808057224 */ /* 0x000fe200078e02ff */
[----:B------:R-:W-:-:S04]  /*0400*/  IADD3 R6, P0, R6, c[0x0][0x170], RZ ;  /* 0x00005c0006067a10 */ /* 0x000fc80007f1e0ff */
[----:B------:R-:W-:Y:S01]  /*0410*/  PRMT R5, R5, 0x9910, RZ ;  /* 0x0000991005057816 */ /* 0x000fe200000000ff */
[----:B------:R-:W-:-:S04]  /*0420*/  IMAD.X R7, RZ, RZ, c[0x0][0x174], P0 ;  /* 0x00005d00ff077624 */ /* 0x000fc800000e06ff */
[----:B------:R-:W-:-:S05]  /*0430*/  IMAD R5, R8, R5, RZ ;  /* 0x0000000508057224 */ /* 0x000fca00078e02ff */
[----:B------:R0:W-:Y:S02]  /*0440*/  STG.E.U8 [R6.64], R5 ;  /* 0x0000000506007986 */ /* 0x0001e4000c101104 */
.L_x_19991:
[----:B------:R-:W-:Y:S05]  /*0450*/  BSYNC B0 ;  /* 0x0000000000007941 */ /* 0x000fea0003800000 */
.L_x_19990:
[----:B------:R-:W-:-:S13]  /*0460*/  ISETP.GE.AND P0, PT, R3, R2, PT ;  /* 0x000000020300720c */ /* 0x000fda0003f06270 */
[----:B------:R-:W-:Y:S05]  /*0470*/  @P0 EXIT ;  /* 0x000000000000094d */ /* 0x000fea0003800000 */
[----:B0----5:R-:W-:Y:S01]  /*0480*/  PRMT R5, R4, 0x9910, RZ ;  /* 0x0000991004057816 */ /* 0x021fe200000000ff */
[----:B------:R-:W-:-:S04]  /*0490*/  IMAD R3, R0, 0x200, R3 ;  /* 0x0000020000037824 */ /* 0x000fc800078e0203 */
[----:B------:R-:W-:-:S05]  /*04a0*/  IMAD R2, R5, R5, RZ ;  /* 0x0000000505027224 */ /* 0x000fca00078e02ff */
[----:B------:R-:W-:Y:S02]  /*04b0*/  PRMT R0, R2, 0x9910, RZ ;  /* 0x0000991002007816 */ /* 0x000fe400000000ff */
[----:B------:R-:W-:-:S03]  /*04c0*/  IADD3 R2, P0, R3, c[0x0][0x170], RZ ;  /* 0x00005c0003027a10 */ /* 0x000fc60007f1e0ff */
[----:B------:R-:W-:Y:S02]  /*04d0*/  IMAD R5, R5, R0, RZ ;  /* 0x0000000005057224 */ /* 0x000fe400078e02ff */
[----:B------:R-:W-:-:S05]  /*04e0*/  IMAD.X R3, RZ, RZ, c[0x0][0x174], P0 ;  /* 0x00005d00ff037624 */ /* 0x000fca00000e06ff */
[----:B------:R-:W-:Y:S01]  /*04f0*/  STG.E.U8 [R2.64], R5 ;  /* 0x0000000502007986 */ /* 0x000fe2000c101104 */
[----:B------:R-:W-:Y:S05]  /*0500*/  EXIT ;  /* 0x000000000000794d */ /* 0x000fea0003800000 */
.L_x_19992:
        /* <DEDUP_REMOVED lines=15> */
.L_x_61810:


//--------------------- .text._ZN2at6native29vectorized_elementwise_kernelILi2EZNS0_50_GLOBAL__N__2680c7bb_12_PowKernel_cu_b2145a98_318429pow_tensor_scalar_kernel_implIaaEEvRNS_18TensorIteratorBaseET0_EUlaE0_St5arrayIPcLm2EEEEviS6_T1_ --------------------------
	.section	.text._ZN2at6native29vectorized_elementwise_kernelILi2EZNS0_50_GLOBAL__N__2680c7bb_12_PowKernel_cu_b2145a98_318429pow_tensor_scalar_kernel_implIaaEEvRNS_18TensorIteratorBaseET0_EUlaE0_St5arrayIPcLm2EEEEviS6_T1_,"ax",@progbits
	.sectioninfo	@"SHI_REGISTERS=26"
	.align	128
        .global         _ZN2at6native29vectorized_elementwise_kernelILi2EZNS0_50_GLOBAL__N__2680c7bb_12_PowKernel_cu_b2145a98_318429pow_tensor_scalar_kernel_implIaaEEvRNS_18TensorIteratorBaseET0_EUlaE0_St5arrayIPcLm2EEEEviS6_T1_
        .type           _ZN2at6native29vectorized_elementwise_kernelILi2EZNS0_50_GLOBAL__N__2680c7bb_12_PowKernel_cu_b2145a98_318429pow_tensor_scalar_kernel_implIaaEEvRNS_18TensorIteratorBaseET0_EUlaE0_St5arrayIPcLm2EEEEviS6_T1_,@function
        .size           _ZN2at6native29vectorized_elementwise_kernelILi2EZNS0_50_GLOBAL__N__2680c7bb_12_PowKernel_cu_b2145a98_318429pow_tensor_scalar_kernel_implIaaEEvRNS_18TensorIteratorBaseET0_EUlaE0_St5arrayIPcLm2EEEEviS6_T1_,(.L_x_61811 - _ZN2at6native29vectorized_elementwise_kernelILi2EZNS0_50_GLOBAL__N__2680c7bb_12_PowKernel_cu_b2145a98_318429pow_tensor_scalar_kernel_implIaaEEvRNS_18TensorIteratorBaseET0_EUlaE0_St5arrayIPcLm2EEEEviS6_T1_)
        .other          _ZN2at6native29vectorized_elementwise_kernelILi2EZNS0_50_GLOBAL__N__2680c7bb_12_PowKernel_cu_b2145a98_318429pow_tensor_scalar_kernel_implIaaEEvRNS_18TensorIteratorBaseET0_EUlaE0_St5arrayIPcLm2EEEEviS6_T1_,@"STO_CUDA_ENTRY STV_DEFAULT"
_ZN2at6native29vectorized_elementwise_kernelILi2EZNS0_50_GLOBAL__N__2680c7bb_12_PowKernel_cu_b2145a98_318429pow_tensor_scalar_kernel_implIaaEEvRNS_18TensorIteratorBaseET0_EUlaE0_St5arrayIPcLm2EEEEviS6_T1_:
.text._ZN2at6native29vectorized_elementwise_kernelILi2EZNS0_50_GLOBAL__N__2680c7bb_12_PowKernel_cu_b2145a98_318429pow_tensor_scalar_kernel_implIaaEEvRNS_18TensorIteratorBaseET0_EUlaE0_St5arrayIPcLm2EEEEviS6_T1_:
        /* <DEDUP_REMOVED lines=11> */
[----:B------:R-:W2:Y:S04]  /*00b0*/  LDG.E.U16 R8, [R6.64+0x100] ;  /* 0x0001000406087981 */ /* 0x000ea8000c1e1500 */
[----:B------:R-:W3:Y:S04]  /*00c0*/  LDG.E.U16 R3, [R6.64] ;  /* 0x0000000406037981 */ /* 0x000ee8000c1e1500 */
[----:B------:R0:W4:Y:S04]  /*00d0*/  LDG.E.U16 R5, [R6.64+0x200] ;  /* 0x0002000406057981 */ /* 0x000128000c1e1500 */
[----:B------:R0:W5:Y:S01]  /*00e0*/  LDG.E.U16 R4, [R6.64+0x300] ;  /* 0x0003000406047981 */ /* 0x000162000c1e1500 */
[----:B--2---:R-:W-:-:S02]  /*00f0*/  LOP3.LUT R12, R8, 0xff, RZ, 0xc0, !PT ;  /* 0x000000ff080c7812 */ /* 0x004fc400078ec0ff */
[----:B------:R-:W-:Y:S02]  /*0100*/  PRMT R13, R8, 0x7771, RZ ;  /* 0x00007771080d7816 */ /* 0x000fe400000000ff */
[C---:B---3--:R-:W-:Y:S01]  /*0110*/  PRMT R11, R3.reuse, 0x7771, RZ ;  /* 0x00007771030b7816 */ /* 0x048fe200000000ff */
[----:B------:R-:W-:Y:S01]  /*0120*/  IMAD R9, R12, R12, RZ ;  /* 0x0000000c0c097224 */ /* 0x000fe200078e02ff */
[----:B------:R-:W-:Y:S01]  /*0130*/  LOP3.LUT R10, R3, 0xff, RZ, 0xc0, !PT ;  /* 0x000000ff030a7812 */ /* 0x000fe200078ec0ff */
[----:B0-----:R-:W-:Y:S02]  /*0140*/  IMAD R7, R13, R13, RZ ;  /* 0x0000000d0d077224 */ /* 0x001fe400078e02ff */
[----:B------:R-:W-:Y:S01]  /*0150*/  IMAD R8, R11, R11, RZ ;  /* 0x0000000b0b087224 */ /* 0x000fe200078e02ff */
[----:B------:R-:W-:Y:S01]  /*0160*/  PRMT R9, R9, 0x9910, RZ ;  /* 0x0000991009097816 */ /* 0x000fe200000000ff */
[----:B------:R-:W-:Y:S01]  /*0170*/  IMAD R3, R10, R10, RZ ;  /* 0x0000000a0a037224 */ /* 0x000fe200078e02ff */
[----:B----4-:R-:W-:-:S02]  /*0180*/  PRMT R14, R5, 0x7771, RZ ;  /* 0x00007771050e7816 */ /* 0x010fc400000000ff */
[----:B------:R-:W-:Y:S02]  /*0190*/  PRMT R6, R8, 0x9910, RZ ;  /* 0x0000991008067816 */ /* 0x000fe400000000ff */
[----:B------:R-:W-:Y:S01]  /*01a0*/  PRMT R8, R7, 0x9910, RZ ;  /* 0x0000991007087816 */ /* 0x000fe200000000ff */
[----:B------:R-:W-:Y:S01]  /*01b0*/  IMAD R7, R12, R9, RZ ;  /* 0x000000090c077224 */ /* 0x000fe200078e02ff */
[----:B------:R-:W-:Y:S01]  /*01c0*/  LOP3.LUT R12, R5, 0xff, RZ, 0xc0, !PT ;  /* 0x000000ff050c7812 */ /* 0x000fe200078ec0ff */
[----:B------:R-:W-:Y:S01]  /*01d0*/  IMAD R9, R14, R14, RZ ;  /* 0x0000000e0e097224 */ /* 0x000fe200078e02ff */
[----:B------:R-:W-:Y:S02]  /*01e0*/  PRMT R3, R3, 0x9910, RZ ;  /* 0x0000991003037816 */ /* 0x000fe400000000ff */
[C---:B-----5:R-:W-:Y:S02]  /*01f0*/  PRMT R16, R4.reuse, 0x7771, RZ ;  /* 0x0000777104107816 */ /* 0x060fe400000000ff */
[----:B------:R-:W-:Y:S01]  /*0200*/  LOP3.LUT R15, R4, 0xff, RZ, 0xc0, !PT ;  /* 0x000000ff040f7812 */ /* 0x000fe200078ec0ff */
[----:B------:R-:W-:Y:S01]  /*0210*/  IMAD R5, R12, R12, RZ ;  /* 0x0000000c0c057224 */ /* 0x000fe200078e02ff */
[----:B------:R-:W-:Y:S01]  /*0220*/  IADD3 R4, P0, R0, c[0x0][0x170], RZ ;  /* 0x00005c0000047a10 */ /* 0x000fe20007f1e0ff */
[----:B------:R-:W-:Y:S01]  /*0230*/  IMAD R6, R11, R6, RZ ;  /* 0x000000060b067224 */ /* 0x000fe200078e02ff */
[----:B------:R-:W-:Y:S01]  /*0240*/  PRMT R0, R9, 0x9910, RZ ;  /* 0x0000991009007816 */ /* 0x000fe200000000ff */
[----:B------:R-:W-:-:S02]  /*0250*/  IMAD R3, R10, R3, RZ ;  /* 0x000000030a037224 */ /* 0x000fc400078e02ff */
[----:B------:R-:W-:Y:S02]  /*0260*/  IMAD R11, R16, R16, RZ ;  /* 0x00000010100b7224 */ /* 0x000fe400078e02ff */
[----:B------:R-:W-:Y:S01]  /*0270*/  IMAD R10, R15, R15, RZ ;  /* 0x0000000f0f0a7224 */ /* 0x000fe200078e02ff */
[----:B------:R-:W-:Y:S01]  /*0280*/  PRMT R5, R5, 0x9910, RZ ;  /* 0x0000991005057816 */ /* 0x000fe200000000ff */
[----:B------:R-:W-:Y:S01]  /*0290*/  IMAD R8, R13, R8, RZ ;  /* 0x000000080d087224 */ /* 0x000fe200078e02ff */
[----:B------:R-:W-:Y:S01]  /*02a0*/  PRMT R13, R11, 0x9910, RZ ;  /* 0x000099100b0d7816 */ /* 0x000fe200000000ff */
[----:B------:R-:W-:Y:S01]  /*02b0*/  IMAD.MOV.U32 R11, RZ, RZ, R0 ;  /* 0x000000ffff0b7224 */ /* 0x000fe200078e0000 */
[----:B------:R-:W-:Y:S01]  /*02c0*/  PRMT R10, R10, 0x9910, RZ ;  /* 0x000099100a0a7816 */ /* 0x000fe200000000ff */
[----:B------:R-:W-:Y:S02]  /*02d0*/  IMAD.MOV.U32 R9, RZ, RZ, R5 ;  /* 0x000000ffff097224 */ /* 0x000fe400078e0005 */
[----:B------:R-:W-:-:S02]  /*02e0*/  IMAD R0, R14, R11, RZ ;  /* 0x0000000b0e007224 */ /* 0x000fc400078e02ff */
[----:B------:R-:W-:Y:S02]  /*02f0*/  IMAD R11, R15, R10, RZ ;  /* 0x0000000a0f0b7224 */ /* 0x000fe400078e02ff */
[----:B------:R-:W-:Y:S02]  /*0300*/  IMAD R9, R12, R9, RZ ;  /* 0x000000090c097224 */ /* 0x000fe400078e02ff */
[----:B------:R-:W-:Y:S02]  /*0310*/  IMAD R10, R16, R13, RZ ;  /* 0x0000000d100a7224 */ /* 0x000fe400078e02ff */
[----:B------:R-:W-:Y:S01]  /*0320*/  IMAD.X R5, RZ, RZ, c[0x0][0x174], P0 ;  /* 0x00005d00ff057624 */ /* 0x000fe200000e06ff */
[----:B------:R-:W-:Y:S02]  /*0330*/  PRMT R3, R6, 0x7604, R3 ;  /* 0x0000760406037816 */ /* 0x000fe40000000003 */
[----:B------:R-:W-:Y:S01]  /*0340*/  PRMT R7, R8, 0x7604, R7 ;  /* 0x0000760408077816 */ /* 0x000fe20000000007 */
[----:B------:R-:W-:Y:S01]  /*0350*/  IMAD.WIDE R4, R2, 0x2, R4 ;  /* 0x0000000202047825 */ /* 0x000fe200078e0204 */
[----:B------:R-:W-:-:S02]  /*0360*/  PRMT R9, R0, 0x7604, R9 ;  /* 0x0000760400097816 */ /* 0x000fc40000000009 */
[----:B------:R-:W-:Y:S02]  /*0370*/  PRMT R11, R10, 0x7604, R11 ;  /* 0x000076040a0b7816 */ /* 0x000fe4000000000b */
[----:B------:R-:W-:Y:S04]  /*0380*/  STG.E.U16 [R4.64], R3 ;  /* 0x0000000304007986 */ /* 0x000fe8000c101504 */
[----:B------:R-:W-:Y:S04]  /*0390*/  STG.E.U16 [R4.64+0x100], R7 ;  /* 0x0001000704007986 */ /* 0x000fe8000c101504 */
[----:B------:R-:W-:Y:S04]  /*03a0*/  STG.E.U16 [R4.64+0x200], R9 ;  /* 0x0002000904007986 */ /* 0x000fe8000c101504 */
[----:B------:R-:W-:Y:S01]  /*03b0*/  STG.E.U16 [R4.64+0x300], R11 ;  /* 0x0003000b04007986 */ /* 0x000fe2000c101504 */
[----:B------:R-:W-:Y:S05]  /*03c0*/  EXIT ;  /* 0x000000000000794d */ /* 0x000fea0003800000 */
.L_x_19993:
[----:B------:R-:W0:Y:S01]  /*03d0*/  S2R R3, SR_TID.X ;  /* 0x0000000000037919 */ /* 0x000e220000002100 */
[----:B------:R-:W-:-:S02]  /*03e0*/  PRMT R7, RZ, 0x7610, R7 ;  /* 0x00007610ff077816 */ /* 0x000fc40000000007 */
        /* <DEDUP_REMOVED lines=9> */
[----:B------:R0:W5:Y:S01]  /*0480*/  @!P1 LDG.E.U8 R7, [R4.64] ;  /* 0x0000000404079981 */ /* 0x000162000c1e1100 */
        /* <DEDUP_REMOVED lines=9> */
[----:B------:R-:W-:-:S11]  /*0520*/  @!P5 IADD3 R8, P6, R8, c[0x0][0x178], RZ ;  /* 0x00005e000808da10 */ /* 0x000fd60007fde0ff */
[----:B------:R-:W-:Y:S01]  /*0530*/  @!P2 IMAD.IADD R10, R0, 0x1, R11 ;  /* 0x00000001000aa824 */ /* 0x000fe200078e020b */
[----:B------:R-:W-:-:S04]  /*0540*/  @!P2 IADD3 R11, R11, 0x80, RZ ;  /* 0x000000800b0ba810 */ /* 0x000fc80007ffe0ff */
[----:B------:R-:W-:Y:S01]  /*0550*/  ISETP.GE.AND P1, PT, R11, R2, PT ;  /* 0x000000020b00720c */ /* 0x000fe20003f26270 */
[----:B------:R-:W-:Y:S01]  /*0560*/  @!P5 IMAD.X R9, RZ, RZ, c[0x0][0x17c], P6 ;  /* 0x00005f00ff09d624 */ /* 0x000fe200030e06ff */
[----:B------:R-:W-:-:S06]  /*0570*/  PRMT R6, RZ, 0x7610, R6 ;  /* 0x00007610ff067816 */ /* 0x000fcc0000000006 */
[----:B------:R1:W5:Y:S01]  /*0580*/  @!P5 LDG.E.U8 R6, [R8.64] ;  /* 0x000000040806d981 */ /* 0x000362000c1e1100 */
[----:B------:R-:W-:-:S04]  /*0590*/  @!P3 IADD3 R18, P5, R18, c[0x0][0x178], RZ ;  /* 0x00005e001212ba10 */ /* 0x000fc80007fbe0ff */
[----:B------:R-:W-:Y:S01]  /*05a0*/  @!P1 IMAD.IADD R12, R0, 0x1, R11 ;  /* 0x00000001000c9824 */ /* 0x000fe200078e020b */
[----:B------:R-:W-:Y:S01]  /*05b0*/  @!P1 IADD3 R11, R11, 0x80, RZ ;  /* 0x000000800b0b9810 */ /* 0x000fe20007ffe0ff */
[----:B------:R-:W-:-:S03]  /*05c0*/  @!P3 IMAD.X R19, RZ, RZ, c[0x0][0x17c], P5 ;  /* 0x00005f00ff13b624 */ /* 0x000fc600028e06ff */
[----:B------:R-:W-:Y:S02]  /*05d0*/  ISETP.GE.AND P5, PT, R11, R2, PT ;  /* 0x000000020b00720c */ /* 0x000fe40003fa6270 */
[----:B0-----:R-:W-:Y:S02]  /*05e0*/  PRMT R4, RZ, 0x7610, R4 ;  /* 0x00007610ff047816 */ /* 0x001fe40000000004 */
[----:B------:R-:W-:Y:S02]  /*05f0*/  @!P4 IADD3 R16, P6, R16, c[0x0][0x178], RZ ;  /* 0x00005e001010ca10 */ /* 0x000fe40007fde0ff */
[----:B-1----:R-:W-:Y:S02]  /*0600*/  PRMT R8, RZ, 0x7610, R8 ;  /* 0x00007610ff087816 */ /* 0x002fe40000000008 */
[----:B------:R0:W5:Y:S01]  /*0610*/  @!P3 LDG.E.U8 R4, [R18.64] ;  /* 0x000000041204b981 */ /* 0x000162000c1e1100 */
[----:B------:R-:W-:Y:S01]  /*0620*/  @!P4 IMAD.X R17, RZ, RZ, c[0x0][0x17c], P6 ;  /* 0x00005f00ff11c624 */ /* 0x000fe200030e06ff */
[----:B------:R-:W-:Y:S01]  /*0630*/  @!P2 IADD3 R10, P3, R10, c[0x0][0x178], RZ ;  /* 0x00005e000a0aaa10 */ /* 0x000fe20007f7e0ff */
[----:B------:R-:W-:-:S02]  /*0640*/  @!P0 IMAD.IADD R20, R0, 0x1, R3 ;  /* 0x0000000100148824 */ /* 0x000fc400078e0203 */
[----:B------:R-:W-:Y:S01]  /*0650*/  @!P5 IMAD.IADD R22, R0, 0x1, R11 ;  /* 0x000000010016d824 */ /* 0x000fe200078e020b */
[----:B------:R0:W5:Y:S01]  /*0660*/  @!P4 LDG.E.U8 R8, [R16.64] ;  /* 0x000000041008c981 */ /* 0x000162000c1e1100 */
[----:B------:R-:W-:Y:S01]  /*0670*/  @!P2 IMAD.X R11, RZ, RZ, c[0x0][0x17c], P3 ;  /* 0x00005f00ff0ba624 */ /* 0x000fe200018e06ff */
[----:B------:R-:W-:Y:S02]  /*0680*/  @!P0 IADD3 R20, P6, R20, c[0x0][0x178], RZ ;  /* 0x00005e0014148a10 */ /* 0x000fe40007fde0ff */
[----:B------:R-:W-:Y:S02]  /*0690*/  @!P1 IADD3 R12, P4, R12, c[0x0][0x178], RZ ;  /* 0x00005e000c0c9a10 */ /* 0x000fe40007f9e0ff */
[----:B------:R-:W-:Y:S01]  /*06a0*/  @!P5 IADD3 R22, P3, R22, c[0x0][0x178], RZ ;  /* 0x00005e001616da10 */ /* 0x000fe20007f7e0ff */
[----:B------:R-:W-:Y:S01]  /*06b0*/  @!P0 IMAD.X R21, RZ, RZ, c[0x0][0x17c], P6 ;  /* 0x00005f00ff158624 */ /* 0x000fe200030e06ff */
[----:B------:R-:W-:Y:S01]  /*06c0*/  PRMT R15, RZ, 0x7610, R15 ;  /* 0x00007610ff0f7816 */ /* 0x000fe2000000000f */
[----:B------:R-:W-:Y:S01]  /*06d0*/  @!P1 IMAD.X R13, RZ, RZ, c[0x0][0x17c], P4 ;  /* 0x00005f00ff0d9624 */ /* 0x000fe200020e06ff */
[----:B------:R-:W-:Y:S01]  /*06e0*/  PRMT R14, RZ, 0x7610, R14 ;  /* 0x00007610ff0e7816 */ /* 0x000fe2000000000e */
[----:B------:R-:W-:Y:S01]  /*06f0*/  @!P5 IMAD.X R23, RZ, RZ, c[0x0][0x17c], P3 ;  /* 0x00005f00ff17d624 */ /* 0x000fe200018e06ff */
[----:B------:R-:W-:-:S02]  /*0700*/  PRMT R9, RZ, 0x7610, R9 ;  /* 0x00007610ff097816 */ /* 0x000fc40000000009 */
[----:B------:R-:W-:Y:S01]  /*0710*/  PRMT R5, RZ, 0x7610, R5 ;  /* 0x00007610ff057816 */ /* 0x000fe20000000005 */
[----:B------:R0:W5:Y:S04]  /*0720*/  @!P0 LDG.E.U8 R15, [R20.64] ;  /* 0x00000004140f8981 */ /* 0x000168000c1e1100 */
[----:B------:R0:W5:Y:S04]  /*0730*/  @!P2 LDG.E.U8 R14, [R10.64] ;  /* 0x000000040a0ea981 */ /* 0x000168000c1e1100 */
[----:B------:R0:W5:Y:S04]  /*0740*/  @!P1 LDG.E.U8 R9, [R12.64] ;  /* 0x000000040c099981 */ /* 0x000168000c1e1100 */
[----:B------:R0:W5:Y:S01]  /*0750*/  @!P5 LDG.E.U8 R5, [R22.64] ;  /* 0x000000041605d981 */ /* 0x000162000c1e1100 */
[----:B------:R-:W-:Y:S01]  /*0760*/  BSSY B0, `(.L_x_19994) ;  /* 0x000000b000007945 */ /* 0x000fe20003800000 */
[----:B------:R-:W-:Y:S05]  /*0770*/  @P0 BRA `(.L_x_19995) ;  /* 0x0000009000000947 */ /* 0x000fea0003800000 */
[----:B0----5:R-:W-:Y:S01]  /*0780*/  PRMT R13, R15, 0x9910, RZ ;  /* 0x000099100f0d7816 */ /* 0x021fe200000000ff */
[----:B------:R-:W-:Y:S01]  /*0790*/  IMAD.IADD R10, R0, 0x1, R3 ;  /* 0x00000001000a7824 */ /* 0x000fe200078e0203 */
[----:B------:R-:W-:-:S03]  /*07a0*/  IADD3 R3, R3, 0x80, RZ ;  /* 0x0000008003037810 */ /* 0x000fc60007ffe0ff */
[----:B------:R-:W-:Y:S01]  /*07b0*/  IMAD R11, R13, R13, RZ ;  /* 0x0000000d0d0b7224 */ /* 0x000fe200078e02ff */
[----:B------:R-:W-:-:S04]  /*07c0*/  IADD3 R10, P0, R10, c[0x0][0x170], RZ ;  /* 0x00005c000a0a7a10 */ /* 0x000fc80007f1e0ff */
[----:B------:R-:W-:Y:S01]  /*07d0*/  PRMT R12, R11, 0x9910, RZ ;  /* 0x000099100b0c7816 */ /* 0x000fe200000000ff */
[----:B------:R-:W-:-:S04]  /*07e0*/  IMAD.X R11, RZ, RZ, c[0x0][0x174], P0 ;  /* 0x00005d00ff0b7624 */ /* 0x000fc800000e06ff */
[----:B------:R-:W-:-:S05]  /*07f0*/  IMAD R13, R13, R12, RZ ;  /* 0x0000000c0d0d7224 */ /* 0x000fca00078e02ff */
[----:B------:R0:W-:Y:S02]  /*0800*/  STG.E.U8 [R10.64], R13 ;  /* 0x0000000d0a007986 */ /* 0x0001e4000c101104 */
.L_x_19995:
[----:B------:R-:W-:Y:S05]  /*0810*/  BSYNC B0 ;  /* 0x0000000000007941 */ /* 0x000fea0003800000 */
.L_x_19994:
[----:B------:R-:W-:Y:S01]  /*0820*/  ISETP.GE.AND P0, PT, R3, R2, PT ;  /* 0x000000020300720c */ /* 0x000fe20003f06270 */
[----:B------:R-:W-:Y:S01]  /*0830*/  BSSY B0, `(.L_x_19996) ;  /* 0x0000046000007945 */ /* 0x000fe20003800000 */
[----:B------:R-:W-:Y:S11]  /*0840*/  BSSY B1, `(.L_x_19997) ;  /* 0x000003b000017945 */ /* 0x000ff60003800000 */
[----:B------:R-:W-:Y:S05]  /*0850*/  @P0 BRA `(.L_x_19998) ;  /* 0x0000014000000947 */ /* 0x000fea0003800000 */
[----:B0----5:R-:W-:Y:S01]  /*0860*/  PRMT R12, R7, 0x9910, RZ ;  /* 0x00009910070c7816 */ /* 0x021fe200000000ff */
[----:B------:R-:W-:Y:S01]  /*0870*/  IMAD.IADD R10, R0, 0x1, R3 ;  /* 0x00000001000a7824 */ /* 0x000fe200078e0203 */
[----:B------:R-:W-:-:S03]  /*0880*/  IADD3 R3, R3, 0x80, RZ ;  /* 0x0000008003037810 */ /* 0x000fc60007ffe0ff */
[----:B------:R-:W-:Y:S01]  /*0890*/  IMAD R7, R12, R12, RZ ;  /* 0x0000000c0c077224 */ /* 0x000fe200078e02ff */
[----:B------:R-:W-:-:S04]  /*08a0*/  IADD3 R10, P0, R10, c[0x0][0x170], RZ ;  /* 0x00005c000a0a7a10 */ /* 0x000fc80007f1e0ff */
[----:B------:R-:W-:Y:S01]  /*08b0*/  PRMT R7, R7, 0x9910, RZ ;  /* 0x0000991007077816 */ /* 0x000fe200000000ff */
[----:B------:R-:W-:Y:S01]  /*08c0*/  IMAD.X R11, RZ, RZ, c[0x0][0x174], P0 ;  /* 0x00005d00ff0b7624 */ /* 0x000fe200000e06ff */
[----:B------:R-:W-:-:S03]  /*08d0*/  ISETP.GE.AND P0, PT, R3, R2, PT ;  /* 0x000000020300720c */ /* 0x000fc60003f06270 */
[----:B------:R-:W-:-:S05]  /*08e0*/  IMAD R7, R12, R7, RZ ;  /* 0x000000070c077224 */ /* 0x000fca00078e02ff */
[----:B------:R0:W-:Y:S05]  /*08f0*/  STG.E.U8 [R10.64], R7 ;  /* 0x000000070a007986 */ /* 0x0001ea000c101104 */
[----:B------:R-:W-:Y:S05]  /*0900*/  @P0 BRA `(.L_x_19999) ;  /* 0x0000014000000947 */ /* 0x000fea0003800000 */
[----:B0-----:R-:W-:Y:S01]  /*0910*/  PRMT R11, R6, 0x9910, RZ ;  /* 0x00009910060b7816 */ /* 0x001fe200000000ff */
[----:B------:R-:W-:Y:S01]  /*0920*/  IMAD.IADD R7, R0, 0x1, R3 ;  /* 0x0000000100077824 */ /* 0x000fe200078e0203 */
[----:B------:R-:W-:-:S03]  /*0930*/  IADD3 R3, R3, 0x80, RZ ;  /* 0x0000008003037810 */ /* 0x000fc60007ffe0ff */
[----:B------:R-:W-:-:S05]  /*0940*/  IMAD R6, R11, R11, RZ ;  /* 0x0000000b0b067224 */ /* 0x000fca00078e02ff */
[----:B------:R-:W-:Y:S02]  /*0950*/  PRMT R10, R6, 0x9910, RZ ;  /* 0x00009910060a7816 */ /* 0x000fe400000000ff */
[----:B------:R-:W-:-:S03]  /*0960*/  IADD3 R6, P0, R7, c[0x0][0x170], RZ ;  /* 0x00005c0007067a10 */ /* 0x000fc60007f1e0ff */
[----:B------:R-:W-:Y:S02]  /*0970*/  IMAD R11, R11, R10, RZ ;  /* 0x0000000a0b0b7224 */ /* 0x000fe400078e02ff */
[----:B------:R-:W-:-:S05]  /*0980*/  IMAD.X R7, RZ, RZ, c[0x0][0x174], P0 ;  /* 0x00005d00ff077624 */ /* 0x000fca00000e06ff */
[----:B------:R0:W-:Y:S03]  /*0990*/  STG.E.U8 [R6.64], R11 ;  /* 0x0000000b06007986 */ /* 0x0001e6000c101104 */
.L_x_19998:
[----:B------:R-:W-:-:S13]  /*09a0*/  ISETP.GE.AND P0, PT, R3, R2, PT ;  /* 0x000000020300720c */ /* 0x000fda0003f06270 */
[----:B------:R-:W-:Y:S05]  /*09b0*/  @P0 BRA `(.L_x_20000) ;  /* 0x0000014000000947 */ /* 0x000fea0003800000 */
[----:B0----5:R-:W-:Y:S01]  /*09c0*/  PRMT R11, R8, 0x9910, RZ ;  /* 0x00009910080b7816 */ /* 0x021fe200000000ff */
        /* <DEDUP_REMOVED lines=8> */
.L_x_19999:
[----:B------:R-:W-:-:S13]  /*0a50*/  ISETP.GE.AND P0, PT, R3, R2, PT ;  /* 0x000000020300720c */ /* 0x000fda0003f06270 */
[----:B------:R-:W-:Y:S05]  /*0a60*/  @P0 BRA `(.L_x_20001) ;  /* 0x0000015000000947 */ /* 0x000fea0003800000 */
[----:B0-----:R-:W-:Y:S01]  /*0a70*/  PRMT R11, R4, 0x9910, RZ ;  /* 0x00009910040b7816 */ /* 0x001fe200000000ff */
        /* <DEDUP_REMOVED lines=8> */
.L_x_20000:
[----:B------:R-:W-:-:S13]  /*0b00*/  ISETP.GE.AND P0, PT, R3, R2, PT ;  /* 0x000000020300720c */ /* 0x000fda0003f06270 */
[----:B------:R-:W-:Y:S01]  /*0b10*/  @P0 BREAK B1 ;  /* 0x0000000000010942 */ /* 0x000fe20003800000 */
        /* <DEDUP_REMOVED lines=10> */
.L_x_20001:
[----:B------:R-:W-:-:S13]  /*0bc0*/  ISETP.GE.AND P0, PT, R3, R2, PT ;  /* 0x000000020300720c */ /* 0x000fda0003f06270 */
[----:B------:R-:W-:Y:S01]  /*0bd0*/  @P0 BREAK B1 ;  /* 0x0000000000010942 */ /* 0x000fe20003800000 */
[----:B------:R-:W-:Y:S05]  /*0be0*/  @P0 BRA `(.L_x_20002) ;  /* 0x000000a000000947 */ /* 0x000fea0003800000 */
[----:B------:R-:W-:Y:S05]  /*0bf0*/  BSYNC B1 ;  /* 0x0000000000017941 */ /* 0x000fea0003800000 */
.L_x_19997:
[----:B------:R-:W-:Y:S01]  /*0c00*/  PRMT R9, R9, 0x9910, RZ ;  /* 0x0000991009097816 */ /* 0x000fe200000000ff */
[----:B0-----:R-:W-:Y:S01]  /*0c10*/  IMAD.IADD R6, R0, 0x1, R3 ;  /* 0x0000000100067824 */ /* 0x001fe200078e0203 */
[----:B------:R-:W-:-:S03]  /*0c20*/  IADD3 R3, R3, 0x80, RZ ;  /* 0x0000008003037810 */ /* 0x000fc60007ffe0ff */
[----:B------:R-:W-:Y:S01]  /*0c30*/  IMAD R4, R9, R9, RZ ;  /* 0x0000000909047224 */ /* 0x000fe200078e02ff */
[----:B------:R-:W-:-:S04]  /*0c40*/  IADD3 R6, P0, R6, c[0x0][0x170], RZ ;  /* 0x00005c0006067a10 */ /* 0x000fc80007f1e0ff */
[----:B------:R-:W-:Y:S01]  /*0c50*/  PRMT R4, R4, 0x9910, RZ ;  /* 0x0000991004047816 */ /* 0x000fe200000000ff */
[----:B------:R-:W-:-:S04]  /*0c60*/  IMAD.X R7, RZ, RZ, c[0x0][0x174], P0 ;  /* 0x00005d00ff077624 */ /* 0x000fc800000e06ff */
[----:B------:R-:W-:-:S05]  /*0c70*/  IMAD R9, R9, R4, RZ ;  /* 0x0000000409097224 */ /* 0x000fca00078e02ff */
[----:B------:R0:W-:Y:S02]  /*0c80*/  STG.E.U8 [R6.64], R9 ;  /* 0x0000000906007986 */ /* 0x0001e4000c101104 */
.L_x_20002:
[----:B------:R-:W-:Y:S05]  /*0c90*/  BSYNC B0 ;  /* 0x0000000000007941 */ /* 0x000fea0003800000 */
.L_x_19996:
[----:B------:R-:W-:Y:S01]  /*0ca0*/  WARPSYNC 0xffffffff ;  /* 0xffffffff00007948 */ /* 0x000fe20003800000 */
[----:B------:R-:W-:-:S13]  /*0cb0*/  ISETP.GE.AND P0, PT, R3, R2, PT ;  /* 0x000000020300720c */ /* 0x000fda0003f06270 */
[----:B------:R-:W-:Y:S05]  /*0cc0*/  @P0 EXIT ;  /* 0x000000000000094d */ /* 0x000fea0003800000 */
[----:B-----5:R-:W-:Y:S01]  /*0cd0*/  PRMT R5, R5, 0x9910, RZ ;  /* 0x0000991005057816 */ /* 0x020fe200000000ff */
[----:B------:R-:W-:-:S04]  /*0ce0*/  IMAD.IADD R3, R0, 0x1, R3 ;  /* 0x0000000100037824 */ /* 0x000fc800078e0203 */
[----:B------:R-:W-:-:S05]  /*0cf0*/  IMAD R2, R5, R5, RZ ;  /* 0x0000000505027224 */ /* 0x000fca00078e02ff */
[----:B------:R-:W-:Y:S02]  /*0d00*/  PRMT R0, R2, 0x9910, RZ ;  /* 0x0000991002007816 */ /* 0x000fe400000000ff */
[----:B------:R-:W-:-:S03]  /*0d10*/  IADD3 R2, P0, R3, c[0x0][0x170], RZ ;  /* 0x00005c0003027a10 */ /* 0x000fc60007f1e0ff */
[----:B------:R-:W-:Y:S02]  /*0d20*/  IMAD R5, R5, R0, RZ ;  /* 0x0000000005057224 */ /* 0x000fe400078e02ff */
[----:B------:R-:W-:-:S05]  /*0d30*/  IMAD.X R3, RZ, RZ, c[0x0][0x174], P0 ;  /* 0x00005d00ff037624 */ /* 0x000fca00000e06ff */
[----:B------:R-:W-:Y:S01]  /*0d40*/  STG.E.U8 [R2.64], R5 ;  /* 0x0000000502007986 */ /* 0x000fe2000c101104 */
[----:B------:R-:W-:Y:S05]  /*0d50*/  EXIT ;  /* 0x000000000000794d */ /* 0x000fea0003800000 */
.L_x_20003:
        /* <DEDUP_REMOVED lines=10> */
.L_x_61811:


//--------------------- .text._ZN2at6native29vectorized_elementwise_kernelILi4EZNS0_50_GLOBAL__N__2680c7bb_12_PowKernel_cu_b2145a98_318429pow_tensor_scalar_kernel_implIaaEEvRNS_18TensorIteratorBaseET0_EUlaE0_St5arrayIPcLm2EEEEviS6_T1_ --------------------------
	.section	.text._ZN2at6native29vectorized_elementwise_kernelILi4EZNS0_50_GLOBAL__N__2680c7bb_12_PowKernel_cu_b2145a98_318429pow_tensor_scalar_kernel_implIaaEEvRNS_18TensorIteratorBaseET0_EUlaE0_St5arrayIPcLm2EEEEviS6_T1_,"ax",@progbits
	.sectioninfo	@"SHI_REGISTERS=26"
	.align	128
        .global         _ZN2at6native29vectorized_elementwise_kernelILi4EZNS0_50_GLOBAL__N__2680c7bb_12_PowKernel_cu_b2145a98_318429pow_tensor_scalar_kernel_implIaaEEvRNS_18TensorIteratorBaseET0_EUlaE0_St5arrayIPcLm2EEEEviS6_T1_
        .type           _ZN2at6native29vectorized_elementwise_kernelILi4EZNS0_50_GLOBAL__N__2680c7bb_12_PowKernel_cu_b2145a98_318429pow_tensor_scalar_kernel_implIaaEEvRNS_18TensorIteratorBaseET0_EUlaE0_St5arrayIPcLm2EEEEviS6_T1_,@function
        .size           _ZN2at6native29vectorized_elementwise_kernelILi4EZNS0_50_GLOBAL__N__2680c7bb_12_PowKernel_cu_b2145a98_318429pow_tensor_scalar_kernel_implIaaEEvRNS_18TensorIteratorBaseET0_EUlaE0_St5arrayIPcLm2EEEEviS6_T1_,(.L_x_61812 - _ZN2at6native29vectorized_elementwise_kernelILi4EZNS0_50_GLOBAL__N__2680c7bb_12_PowKernel_cu_b2145a98_318429pow_tensor_scalar_kernel_implIaaEEvRNS_18TensorIteratorBaseET0_EUlaE0_St5arrayIPcLm2EEEEviS6_T1_)
        .other          _ZN2at6native29vectorized_elementwise_kernelILi4EZNS0_50_GLOBAL__N__2680c7bb_12_PowKernel_cu_b2145a98_318429pow_tensor_scalar_kernel_implIaaEEvRNS_18TensorIteratorBaseET0_EUlaE0_St5arrayIPcLm2EEEEviS6_T1_,@"STO_CUDA_ENTRY STV_DEFAULT"
_ZN2at6native29vectorized_elementwise_kernelILi4EZNS0_50_GLOBAL__N__2680c7bb_12_PowKernel_cu_b2145a98_318429pow_tensor_scalar_kernel_implIaaEEvRNS_18TensorIteratorBaseET0_EUlaE0_St5arrayIPcLm2EEEEviS6_T1_:
.text._ZN2at6native29vectorized_elementwise_kernelILi4EZNS0_50_GLOBAL__N__2680c7bb_12_PowKernel_cu_b2145a98_318429pow_tensor_scalar_kernel_implIaaEEvRNS_18TensorIteratorBaseET0_EUlaE0_St5arrayIPcLm2EEEEviS6_T1_:
        /* <DEDUP_REMOVED lines=12> */
[----:B------:R0:W3:Y:S01]  /*00c0*/  LDG.E R9, [R4.64+0x200] ;  /* 0x0002000404097981 */ /* 0x0000e2000c1e1900 */
[C---:B--2---:R-:W-:Y:S02]  /*00d0*/  LOP3.LUT R10, R8.reuse, 0xff, RZ, 0xc0, !PT ;  /* 0x000000ff080a7812 */ /* 0x044fe400078ec0ff */
[C---:B------:R-:W-:Y:S02]  /*00e0*/  PRMT R11, R8.reuse, 0x7771, RZ ;  /* 0x00007771080b7816 */ /* 0x040fe400000000ff */
[----:B------:R-:W-:Y:S01]  /*00f0*/  PRMT R12, R8, 0x7772, RZ ;  /* 0x00007772080c7816 */ /* 0x000fe200000000ff */
[----:B------:R-:W-:Y:S01]  /*0100*/  IMAD R3, R10, R10, RZ ;  /* 0x0000000a0a037224 */ /* 0x000fe200078e02ff */
[----:B------:R-:W-:Y:S01]  /*0110*/  PRMT R8, R8, 0x7773, RZ ;  /* 0x0000777308087816 */ /* 0x000fe200000000ff */
[----:B------:R-:W-:-:S02]  /*0120*/  IMAD R6, R11, R11, RZ ;  /* 0x0000000b0b067224 */ /* 0x000fc400078e02ff */
[----:B------:R-:W-:Y:S01]  /*0130*/  IMAD R7, R12, R12, RZ ;  /* 0x0000000c0c077224 */ /* 0x000fe200078e02ff */
[----:B------:R-:W-:Y:S02]  /*0140*/  PRMT R13, R3, 0x9910, RZ ;  /* 0x00009910030d7816 */ /* 0x000fe400000000ff */
[----:B------:R-:W-:Y:S02]  /*0150*/  PRMT R6, R6, 0x9910, RZ ;  /* 0x0000991006067816 */ /* 0x000fe400000000ff */
[----:B------:R-:W-:Y:S01]  /*0160*/  PRMT R3, R7, 0x9910, RZ ;  /* 0x0000991007037816 */ /* 0x000fe200000000ff */
[----:B0-----:R-:W-:Y:S01]  /*0170*/  IMAD.MOV.U32 R5, RZ, RZ, R13 ;  /* 0x000000ffff057224 */ /* 0x001fe200078e000d */
[----:B---3--:R-:W-:Y:S01]  /*0180*/  PRMT R7, R9, 0x7773, RZ ;  /* 0x0000777309077816 */ /* 0x008fe200000000ff */
[----:B------:R-:W-:Y:S01]  /*0190*/  IMAD R6, R11, R6, RZ ;  /* 0x000000060b067224 */ /* 0x000fe200078e02ff */
[----:B------:R-:W-:Y:S01]  /*01a0*/  LOP3.LUT R11, R9, 0xff, RZ, 0xc0, !PT ;  /* 0x000000ff090b7812 */ /* 0x000fe200078ec0ff */
[----:B------:R-:W-:-:S02]  /*01b0*/  IMAD R5, R10, R5, RZ ;  /* 0x000000050a057224 */ /* 0x000fc400078e02ff */
[----:B------:R-:W-:Y:S01]  /*01c0*/  IMAD R3, R12, R3, RZ ;  /* 0x000000030c037224 */ /* 0x000fe200078e02ff */
[----:B------:R-:W-:Y:S01]  /*01d0*/  PRMT R12, R9, 0x7771, RZ ;  /* 0x00007771090c7816 */ /* 0x000fe200000000ff */
[----:B------:R-:W-:Y:S01]  /*01e0*/  IMAD R4, R11, R11, RZ ;  /* 0x0000000b0b047224 */ /* 0x000fe200078e02ff */
[----:B------:R-:W-:Y:S02]  /*01f0*/  PRMT R6, R6, 0x7604, R5 ;  /* 0x0000760406067816 */ /* 0x000fe40000000005 */
[----:B------:R-:W-:Y:S01]  /*0200*/  PRMT R5, R9, 0x7772, RZ ;  /* 0x0000777209057816 */ /* 0x000fe200000000ff */
[----:B------:R-:W-:Y:S01]  /*0210*/  IMAD R9, R12, R12, RZ ;  /* 0x0000000c0c097224 */ /* 0x000fe200078e02ff */
[----:B------:R-:W-:Y:S01]  /*0220*/  PRMT R14, R4, 0x9910, RZ ;  /* 0x00009910040e7816 */ /* 0x000fe200000000ff */
[----:B------:R-:W-:Y:S01]  /*0230*/  IMAD R4, R8, R8, RZ ;  /* 0x0000000808047224 */ /* 0x000fe200078e02ff */
[----:B------:R-:W-:Y:S01]  /*0240*/  PRMT R3, R3, 0x7054, R6 ;  /* 0x0000705403037816 */ /* 0x000fe20000000006 */
[----:B------:R-:W-:Y:S01]  /*0250*/  IMAD R10, R5, R5, RZ ;  /* 0x00000005050a7224 */ /* 0x000fe200078e02ff */
[----:B------:R-:W-:Y:S01]  /*0260*/  PRMT R13, R9, 0x9910, RZ ;  /* 0x00009910090d7816 */ /* 0x000fe200000000ff */
[----:B------:R-:W-:Y:S01]  /*0270*/  IMAD R9, R7, R7, RZ ;  /* 0x0000000707097224 */ /* 0x000fe200078e02ff */
[----:B------:R-:W-:Y:S01]  /*0280*/  PRMT R15, R4, 0x9910, RZ ;  /* 0x00009910040f7816 */ /* 0x000fe200000000ff */
[----:B------:R-:W-:Y:S01]  /*0290*/  IMAD R11, R11, R14, RZ ;  /* 0x0000000e0b0b7224 */ /* 0x000fe200078e02ff */
[----:B------:R-:W-:-:S02]  /*02a0*/  PRMT R10, R10, 0x9910, RZ ;  /* 0x000099100a0a7816 */ /* 0x000fc400000000ff */
[----:B------:R-:W-:-:S03]  /*02b0*/  IADD3 R4, P0, R0, c[0x0][0x170], RZ ;  /* 0x00005c0000047a10 */ /* 0x000fc60007f1e0ff */
[----:B------:R-:W-:Y:S02]  /*02c0*/  IMAD.MOV.U32 R14, RZ, RZ, R10 ;  /* 0x000000ffff0e7224 */ /* 0x000fe400078e000a */
[----:B------:R-:W-:Y:S01]  /*02d0*/  IMAD R10, R12, R13, RZ ;  /* 0x0000000d0c0a7224 */ /* 0x000fe200078e02ff */
[----:B------:R-:W-:Y:S01]  /*02e0*/  PRMT R12, R9, 0x9910, RZ ;  /* 0x00009910090c7816 */ /* 0x000fe200000000ff */
[----:B------:R-:W-:Y:S02]  /*02f0*/  IMAD.MOV.U32 R9, RZ, RZ, R15 ;  /* 0x000000ffff097224 */ /* 0x000fe400078e000f */
[----:B------:R-:W-:Y:S01]  /*0300*/  IMAD R0, R5, R14, RZ ;  /* 0x0000000e05007224 */ /* 0x000fe200078e02ff */
[----:B------:R-:W-:Y:S01]  /*0310*/  PRMT R11, R10, 0x7604, R11 ;  /* 0x000076040a0b7816 */ /* 0x000fe2000000000b */
[----:B------:R-:W-:Y:S02]  /*0320*/  IMAD R8, R8, R9, RZ ;  /* 0x0000000908087224 */ /* 0x000fe400078e02ff */
[----:B------:R-:W-:Y:S01]  /*0330*/  IMAD R7, R7, R12, RZ ;  /* 0x0000000c07077224 */ /* 0x000fe200078e02ff */
[----:B------:R-:W-:Y:S01]  /*0340*/  PRMT R0, R0, 0x7054, R11 ;  /* 0x0000705400007816 */ /* 0x000fe2000000000b */
[----:B------:R-:W-:Y:S01]  /*0350*/  IMAD.X R5, RZ, RZ, c[0x0][0x174], P0 ;  /* 0x00005d00ff057624 */ /* 0x000fe200000e06ff */
[----:B------:R-:W-:-:S02]  /*0360*/  PRMT R3, R8, 0x654, R3 ;  /* 0x0000065408037816 */ /* 0x000fc40000000003 */
[----:B------:R-:W-:Y:S01]  /*0370*/  PRMT R7, R7, 0x654, R0 ;  /* 0x0000065407077816 */ /* 0x000fe20000000000 */
[----:B------:R-:W-:-:S05]  /*0380*/  IMAD.WIDE R4, R2, 0x4, R4 ;  /* 0x0000000402047825 */ /* 0x000fca00078e0204 */
[----:B------:R-:W-:Y:S04]  /*0390*/  STG.E [R4.64], R3 ;  /* 0x0000000304007986 */ /* 0x000fe8000c101904 */
[----:B------:R-:W-:Y:S01]  /*03a0*/  STG.E [R4.64+0x200], R7 ;  /* 0x0002000704007986 */ /* 0x000fe2000c101904 */
[----:B------:R-:W-:Y:S05]  /*03b0*/  EXIT ;  /* 0x000000000000794d */ /* 0x000fea0003800000 */
.L_x_20004:
[----:B------:R-:W0:Y:S01]  /*03c0*/  S2R R3, SR_TID.X ;  /* 0x0000000000037919 */ /* 0x000e220000002100 */
[----:B------:R-:W-:Y:S02]  /*03d0*/  PRMT R7, RZ, 0x7610, R7 ;  /* 0x00007610ff077816 */ /* 0x000fe40000000007 */
        /* <DEDUP_REMOVED lines=66> */
.L_x_20006:
[----:B------:R-:W-:Y:S05]  /*0800*/  BSYNC B0 ;  /* 0x0000000000007941 */ /* 0x000fea0003800000 */
.L_x_20005:
        /* <DEDUP_REMOVED lines=24> */
.L_x_20009:
        /* <DEDUP_REMOVED lines=11> */
.L_x_20010:
        /* <DEDUP_REMOVED lines=11> */
.L_x_20011:
        /* <DEDUP_REMOVED lines=12> */
.L_x_20012:
[----:B------:R-:W-:-:S13]  /*0bb0*/  ISETP.GE.AND P0, PT, R3, R2, PT ;  /* 0x000000020300720c */ /* 0x000fda0003f06270 */
[----:B------:R-:W-:Y:S01]  /*0bc0*/  @P0 BREAK B1 ;  /* 0x0000000000010942 */ /* 0x000fe20003800000 */
[----:B------:R-:W-:Y:S05]  /*0bd0*/  @P0 BRA `(.L_x_20013) ;  /* 0x000000a000000947 */ /* 0x000fea0003800000 */
[----:B------:R-:W-:Y:S05]  /*0be0*/  BSYNC B1 ;  /* 0x0000000000017941 */ /* 0x000fea0003800000 */
.L_x_20008:
        /* <DEDUP_REMOVED lines=9> */
.L_x_20013:
[----:B------:R-:W-:Y:S05]  /*0c80*/  BSYNC B0 ;  /* 0x0000000000007941 */ /* 0x000fea0003800000 */
.L_x_20007:
        /* <DEDUP_REMOVED lines=12> */
.L_x_20014:
        /* <DEDUP_REMOVED lines=11> */
.L_x_61812:


//--------------------- .text._ZN2at6native29vectorized_elementwise_kernelILi8EZNS0_50_GLOBAL__N__2680c7bb_12_PowKernel_cu_b2145a98_318429pow_tensor_scalar_kernel_implIaaEEvRNS_18TensorIteratorBaseET0_EUlaE0_St5arrayIPcLm2EEEEviS6_T1_ --------------------------
	.section	.text._ZN2at6native29vectorized_elementwise_kernelILi8EZNS0_50_GLOBAL__N__2680c7bb_12_PowKernel_cu_b2145a98_318429pow_tensor_scalar_kernel_implIaaEEvRNS_18TensorIteratorBaseET0_EUlaE0_St5arrayIPcLm2EEEEviS6_T1_,"ax",@progbits
	.sectioninfo	@"SHI_REGISTERS=4"
	.align	128
        .global         _ZN2at6native29vectorized_elementwise_kernelILi8EZNS0_50_GLOBAL__N__2680c7bb_12_PowKernel_cu_b2145a98_318429pow_tensor_scalar_kernel_implIaaEEvRNS_18TensorIteratorBaseET0_EUlaE0_St5arrayIPcLm2EEEEviS6_T1_
        .type           _ZN2at6native29vectorized_elementwise_kernelILi8EZNS0_50_GLOBAL__N__2680c7bb_12_PowKernel_cu_b2145a98_318429pow_tensor_scalar_kernel_implIaaEEvRNS_18TensorIteratorBaseET0_EUlaE0_St5arrayIPcLm2EEEEviS6_T1_,@function
        .size           _ZN2at6native29vectorized_elementwise_kernelILi8EZNS0_50_GLOBAL__N__2680c7bb_12_PowKernel_cu_b2145a98_318429pow_tensor_scalar_kernel_implIaaEEvRNS_18TensorIteratorBaseET0_EUlaE0_St5arrayIPcLm2EEEEviS6_T1_,(.L_x_61813 - _ZN2at6native29vectorized_elementwise_kernelILi8EZNS0_50_GLOBAL__N__2680c7bb_12_PowKernel_cu_b2145a98_318429pow_tensor_scalar_kernel_implIaaEEvRNS_18TensorIteratorBaseET0_EUlaE0_St5arrayIPcLm2EEEEviS6_T1_)
        .other          _ZN2at6native29vectorized_elementwise_kernelILi8EZNS0_50_GLOBAL__N__2680c7bb_12_PowKernel_cu_b2145a98_318429pow_tensor_scalar_kernel_implIaaEEvRNS_18TensorIteratorBaseET0_EUlaE0_St5arrayIPcLm2EEEEviS6_T1_,@"STO_CUDA_ENTRY STV_DEFAULT"
_ZN2at6native29vectorized_elementwise_kernelILi8EZNS0_50_GLOBAL__N__2680c7bb_12_PowKernel_cu_b2145a98_318429pow_tensor_scalar_kernel_implIaaEEvRNS_18TensorIteratorBaseET0_EUlaE0_St5arrayIPcLm2EEEEviS6_T1_:
.text._ZN2at6native29vectorized_elementwise_kernelILi8EZNS0_50_GLOBAL__N__2680c7bb_12_PowKernel_cu_b2145a98_318429pow_tensor_scalar_kernel_implIaaEEvRNS_18TensorIteratorBaseET0_EUlaE0_St5arrayIPcLm2EEEEviS6_T1_:
[----:B------:R-:W-:Y:S02]  /*0000*/  MOV R1, c[0x0][0x28] ;  /* 0x00000a0000017a02 */ /* 0x000fe40000000f00 */
[----:B------:R-:W-:Y:S05]  /*0010*/  EXIT ;  /* 0x000000000000794d */ /* 0x000fea0003800000 */
.L_x_20015:
        /* <DEDUP_REMOVED lines=14> */
.L_x_61813:


//--------------------- .text._ZN2at6native18elementwise_kernelILi128ELi4EZNS0_15gpu_kernel_implIZNS0_50_GLOBAL__N__2680c7bb_12_PowKernel_cu_b2145a98_318429pow_tensor_scalar_kernel_implIaaEEvRNS_18TensorIteratorBaseET0_EUlaE_EEvS6_RKT_EUliE_EEviT1_ --------------------------
	.section	.text._ZN2at6native18elementwise_kernelILi128ELi4EZNS0_15gpu_kernel_implIZNS0_50_GLOBAL__N__2680c7bb_12_PowKernel_cu_b2145a98_318429pow_tensor_scalar_kernel_implIaaEEvRNS_18TensorIteratorBaseET0_EUlaE_EEvS6_RKT_EUliE_EEviT1_,"ax",@progbits
	.sectioninfo	@"SHI_REGISTERS=26"
	.align	128
        .global         _ZN2at6native18elementwise_kernelILi128ELi4EZNS0_15gpu_kernel_implIZNS0_50_GLOBAL__N__2680c7bb_12_PowKernel_cu_b2145a98_318429pow_tensor_scalar_kernel_implIaaEEvRNS_18TensorIteratorBaseET0_EUlaE_EEvS6_RKT_EUliE_EEviT1_
        .type           _ZN2at6native18elementwise_kernelILi128ELi4EZNS0_15gpu_kernel_implIZNS0_50_GLOBAL__N__2680c7bb_12_PowKernel_cu_b2145a98_318429pow_tensor_scalar_kernel_implIaaEEvRNS_18TensorIteratorBaseET0_EUlaE_EEvS6_RKT_EUliE_EEviT1_,@function
        .size           _ZN2at6native18elementwise_kernelILi128ELi4EZNS0_15gpu_kernel_implIZNS0_50_GLOBAL__N__2680c7bb_12_PowKernel_cu_b2145a98_318429pow_tensor_scalar_kernel_implIaaEEvRNS_18TensorIteratorBaseET0_EUlaE_EEvS6_RKT_EUliE_EEviT1_,(.L_x_61814 - _ZN2at6native18elementwise_kernelILi128ELi4EZNS0_15gpu_kernel_implIZNS0_50_GLOBAL__N__2680c7bb_12_PowKernel_cu_b2145a98_318429pow_tensor_scalar_kernel_implIaaEEvRNS_18TensorIteratorBaseET0_EUlaE_EEvS6_RKT_EUliE_EEviT1_)
        .other          _ZN2at6native18elementwise_kernelILi128ELi4EZNS0_15gpu_kernel_implIZNS0_50_GLOBAL__N__2680c7bb_12_PowKernel_cu_b2145a98_318429pow_tensor_scalar_kernel_implIaaEEvRNS_18TensorIteratorBaseET0_EUlaE_EEvS6_RKT_EUliE_EEviT1_,@"STO_CUDA_ENTRY STV_DEFAULT"
_ZN2at6native18elementwise_kernelILi128ELi4EZNS0_15gpu_kernel_implIZNS0_50_GLOBAL__N__2680c7bb_12_PowKernel_cu_b2145a98_318429pow_tensor_scalar_kernel_implIaaEEvRNS_18TensorIteratorBaseET0_EUlaE_EEvS6_RKT_EUliE_EEviT1_:
.text._ZN2at6native18elementwise_kernelILi128ELi4EZNS0_15gpu_kernel_implIZNS0_50_GLOBAL__N__2680c7bb_12_PowKernel_cu_b2145a98_318429pow_tensor_scalar_kernel_implIaaEEvRNS_18TensorIteratorBaseET0_EUlaE_EEvS6_RKT_EUliE_EEviT1_:
        /* <DEDUP_REMOVED lines=236> */
.L_x_20018:
        /* <DEDUP_REMOVED lines=18> */
.L_x_20022:
[----:B------:R0:W5:Y:S01]  /*0fe0*/  LDG.E.U8 R0, [R2.64] ;  /* 0x0000002402007981 */ /* 0x000162000c1e1100 */
[----:B------:R-:W-:Y:S05]  /*0ff0*/  BRA `(.L_x_20024) ;  /* 0x00000d7000007947 */ /* 0x000fea0003800000 */
.L_x_20021:
        /* <DEDUP_REMOVED lines=8> */
.L_x_20026:
[----:B------:R0:W5:Y:S01]  /*1080*/  LDG.E.U8 R0, [R2.64] ;  /* 0x0000002402007981 */ /* 0x000162000c1e1100 */
[----:B------:R-:W-:Y:S05]  /*1090*/  BRA `(.L_x_20024) ;  /* 0x00000cd000007947 */ /* 0x000fea0003800000 */
.L_x_20025:
[----:B------:R0:W5:Y:S01]  /*10a0*/  LDG.E.U16 R0, [R2.64] ;  /* 0x0000002402007981 */ /* 0x000162000c1e1500 */
[----:B------:R-:W-:Y:S05]  /*10b0*/  BRA `(.L_x_20024) ;  /* 0x00000cb000007947 */ /* 0x000fea0003800000 */
.L_x_20020:
        /* <DEDUP_REMOVED lines=9> */
.L_x_20028:
[----:B------:R-:W2:Y:S02]  /*1150*/  LDG.E.U16 R4, [R2.64] ;  /* 0x0000002402047981 */ /* 0x000ea4000c1e1500 */
[----:B--2---:R-:W-:-:S06]  /*1160*/  HADD2.F32 R4, -RZ, R4.H0_H0 ;  /* 0x20000004ff047230 */ /* 0x004fcc0000004100 */
[----:B------:R-:W0:Y:S02]  /*1170*/  F2I.FTZ.TRUNC.NTZ R4, R4 ;  /* 0x0000000400047305 */ /* 0x000e24000021f100 */
[----:B0-----:R-:W-:Y:S01]  /*1180*/  PRMT R0, R4, 0x7610, R0 ;  /* 0x0000761004007816 */ /* 0x001fe20000000000 */
[----:B------:R-:W-:Y:S05]  /*1190*/  BRA `(.L_x_20024) ;  /* 0x00000bd000007947 */ /* 0x000fea0003800000 */
.L_x_20027:
        /* <DEDUP_REMOVED lines=9> */
.L_x_20030:
[----:B------:R-:W2:Y:S02]  /*1230*/  LDG.E.U16 R2, [R2.64] ;  /* 0x0000002402027981 */ /* 0x000ea4000c1e1500 */
[----:B--2---:R-:W-:-:S06]  /*1240*/  HADD2.F32 R4, -RZ, R2.H0_H0 ;  /* 0x20000002ff047230 */ /* 0x004fcc0000004100 */
[----:B------:R-:W0:Y:S02]  /*1250*/  F2I.FTZ.TRUNC.NTZ R4, R4 ;  /* 0x0000000400047305 */ /* 0x000e24000021f100 */
[----:B0-----:R-:W-:Y:S01]  /*1260*/  PRMT R0, R4, 0x7610, R0 ;  /* 0x0000761004007816 */ /* 0x001fe20000000000 */
[----:B------:R-:W-:Y:S05]  /*1270*/  BRA `(.L_x_20024) ;  /* 0x00000af000007947 */ /* 0x000fea0003800000 */
.L_x_20029:
[----:B------:R-:W2:Y:S02]  /*1280*/  LDG.E.64 R2, [R2.64] ;  /* 0x0000002402027981 */ /* 0x000ea4000c1e1b00 */
[----:B--2---:R0:W1:Y:S01]  /*1290*/  F2I.F64.TRUNC R0, R2 ;  /* 0x0000000200007311 */ /* 0x004062000030d100 */
[----:B------:R-:W-:Y:S05]  /*12a0*/  BRA `(.L_x_20024) ;  /* 0x00000ac000007947 */ /* 0x000fea0003800000 */
.L_x_20019:
        /* <DEDUP_REMOVED lines=12> */
.L_x_20033:
[----:B------:R-:W2:Y:S02]  /*1370*/  LDG.E.64 R2, [R2.64] ;  /* 0x0000002402027981 */ /* 0x000ea4000c1e1b00 */
[----:B--2---:R0:W1:Y:S01]  /*1380*/  F2I.F64.TRUNC R0, R2 ;  /* 0x0000000200007311 */ /* 0x004062000030d100 */
[----:B------:R-:W-:Y:S05]  /*1390*/  BRA `(.L_x_20024) ;  /* 0x000009d000007947 */ /* 0x000fea0003800000 */
.L_x_20032:
        /* <DEDUP_REMOVED lines=28> */
.L_x_20035:
        /* <DEDUP_REMOVED lines=15> */
.L_x_20034:
[----:B------:R-:W2:Y:S02]  /*1650*/  LDG.E.U16 R2, [R2.64] ;  /* 0x0000002402027981 */ /* 0x000ea4000c1e1500 */
[----:B--2---:R-:W-:-:S04]  /*1660*/  PRMT R2, RZ, 0x5410, R2 ;  /* 0x00005410ff027816 */ /* 0x004fc80000000002 */
[----:B------:R0:W1:Y:S01]  /*1670*/  F2I.FTZ.TRUNC.NTZ R0, R2 ;  /* 0x0000000200007305 */ /* 0x000062000021f100 */
[----:B------:R-:W-:Y:S05]  /*1680*/  BRA `(.L_x_20024) ;  /* 0x000006e000007947 */ /* 0x000fea0003800000 */
.L_x_20031:
        /* <DEDUP_REMOVED lines=10> */
.L_x_20038:
        /* <DEDUP_REMOVED lines=21> */
.L_x_20042:
[----:B------:R-:W-:Y:S05]  /*1880*/  BSYNC B1 ;  /* 0x0000000000017941 */ /* 0x000fea0003800000 */
.L_x_20041:
[----:B------:R-:W-:Y:S01]  /*1890*/  IMAD.SHL.U32 R2, R2, 0x100000, RZ ;  /* 0x0010000002027824 */ /* 0x000fe200078e00ff */
[----:B------:R-:W-:-:S04]  /*18a0*/  LEA R3, R0, 0x3b800000, 0x17 ;  /* 0x3b80000000037811 */ /* 0x000fc800078eb8ff */
[----:B------:R-:W-:Y:S02]  /*18b0*/  LOP3.LUT R4, R3, R2, R4, 0xfe, !PT ;  /* 0x0000000203047212 */ /* 0x000fe400078efe04 */
.L_x_20040:
[----:B------:R-:W-:Y:S05]  /*18c0*/  BSYNC B0 ;  /* 0x0000000000007941 */ /* 0x000fea0003800000 */
.L_x_20039:
[----:B------:R-:W0:Y:S02]  /*18d0*/  F2I.FTZ.TRUNC.NTZ R4, R4 ;  /* 0x0000000400047305 */ /* 0x000e24000021f100 */
[----:B0-----:R-:W-:Y:S01]  /*18e0*/  PRMT R0, R4, 0x7610, R0 ;  /* 0x0000761004007816 */ /* 0x001fe20000000000 */
[----:B------:R-:W-:Y:S05]  /*18f0*/  BRA `(.L_x_20024) ;  /* 0x0000047000007947 */ /* 0x000fea0003800000 */
.L_x_20037:
        /* <DEDUP_REMOVED lines=21> */
.L_x_20046:
[----:B------:R-:W-:Y:S05]  /*1a50*/  BSYNC B1 ;  /* 0x0000000000017941 */ /* 0x000fea0003800000 */
.L_x_20045:
[----:B------:R-:W-:Y:S01]  /*1a60*/  IMAD.SHL.U32 R2, R2, 0x200000, RZ ;  /* 0x0020000002027824 */ /* 0x000fe200078e00ff */
[----:B------:R-:W-:-:S04]  /*1a70*/  LEA R3, R0, 0x37800000, 0x17 ;  /* 0x3780000000037811 */ /* 0x000fc800078eb8ff */
[----:B------:R-:W-:Y:S02]  /*1a80*/  LOP3.LUT R4, R3, R2, R4, 0xfe, !PT ;  /* 0x0000000203047212 */ /* 0x000fe400078efe04 */
.L_x_20044:
[----:B------:R-:W-:Y:S05]  /*1a90*/  BSYNC B0 ;  /* 0x0000000000007941 */ /* 0x000fea0003800000 */
.L_x_20043:
[----:B------:R-:W0:Y:S02]  /*1aa0*/  F2I.FTZ.TRUNC.NTZ R4, R4 ;  /* 0x0000000400047305 */ /* 0x000e24000021f100 */
[----:B0-----:R-:W-:Y:S01]  /*1ab0*/  PRMT R0, R4, 0x7610, R0 ;  /* 0x0000761004007816 */ /* 0x001fe20000000000 */
[----:B------:R-:W-:Y:S05]  /*1ac0*/  BRA `(.L_x_20024) ;  /* 0x000002a000007947 */ /* 0x000fea0003800000 */
.L_x_20036:
        /* <DEDUP_REMOVED lines=14> */
.L_x_20050:
[----:B------:R-:W-:Y:S05]  /*1bb0*/  BSYNC B0 ;  /* 0x0000000000007941 */ /* 0x000fea0003800000 */
.L_x_20049:
[----:B------:R-:W0:Y:S02]  /*1bc0*/  F2I.FTZ.TRUNC.NTZ R4, R4 ;  /* 0x0000000400047305 */ /* 0x000e24000021f100 */
[----:B0-----:R-:W-:Y:S01]  /*1bd0*/  PRMT R0, R4, 0x7610, R0 ;  /* 0x0000761004007816 */ /* 0x001fe20000000000 */
[----:B------:R-:W-:Y:S05]  /*1be0*/  BRA `(.L_x_20024) ;  /* 0x0000018000007947 */ /* 0x000fea0003800000 */
.L_x_20023:
        /* <DEDUP_REMOVED lines=21> */
.L_x_20048:
[----:B------:R0:W5:Y:S01]  /*1d40*/  LDG.E.U8 R0, [R2.64] ;  /* 0x0000002402007981 */ /* 0x000162000c1e1100 */
[----:B------:R-:W-:Y:S05]  /*1d50*/  BRA `(.L_x_20024) ;  /* 0x0000001000007947 */ /* 0x000fea0003800000 */
.L_x_20047:
[----:B------:R0:W5:Y:S02]  /*1d60*/  LDG.E.U8 R0, [R2.64] ;  /* 0x0000002402007981 */ /* 0x000164000c1e1100 */
.L_x_20024:
        /* <DEDUP_REMOVED lines=16> */
.L_x_20054:
[----:B------:R0:W-:Y:S01]  /*1e70*/  STG.E.U8 [R16.64], R5 ;  /* 0x0000000510007986 */ /* 0x0001e2000c101124 */
[----:B------:R-:W-:Y:S05]  /*1e80*/  BRA `(.L_x_20056) ;  /* 0x00000e9000007947 */ /* 0x000fea0003800000 */
.L_x_20053:
        /* <DEDUP_REMOVED lines=12> */
.L_x_20058:
[----:B------:R-:W-:-:S04]  /*1f50*/  LOP3.LUT R5, R5, 0xffff, RZ, 0xc0, !PT ;  /* 0x0000ffff05057812 */ /* 0x000fc800078ec0ff */
[----:B------:R-:W-:-:S05]  /*1f60*/  PRMT R3, R5, 0x8880, RZ ;  /* 0x0000888005037816 */ /* 0x000fca00000000ff */
[----:B------:R0:W-:Y:S01]  /*1f70*/  STG.E [R16.64], R3 ;  /* 0x0000000310007986 */ /* 0x0001e2000c101924 */
[----:B------:R-:W-:Y:S05]  /*1f80*/  BRA `(.L_x_20056) ;  /* 0x00000d9000007947 */ /* 0x000fea0003800000 */
.L_x_20057:
[----:B------:R-:W-:-:S04]  /*1f90*/  PRMT R3, R5, 0x8880, RZ ;  /* 0x0000888005037816 */ /* 0x000fc800000000ff */
[----:B------:R-:W-:-:S05]  /*1fa0*/  PRMT R3, R3, 0x7710, RZ ;  /* 0x0000771003037816 */ /* 0x000fca00000000ff */
[----:B------:R0:W-:Y:S01]  /*1fb0*/  STG.E.U16 [R16.64], R3 ;  /* 0x0000000310007986 */ /* 0x0001e2000c101524 */
[----:B------:R-:W-:Y:S05]  /*1fc0*/  BRA `(.L_x_20056) ;  /* 0x00000d5000007947 */ /* 0x000fea0003800000 */
.L_x_20052:
        /* <DEDUP_REMOVED lines=9> */
.L_x_20060:
[----:B------:R-:W0:Y:S02]  /*2060*/  I2F.S8 R0, R5 ;  /* 0x0000000500007306 */ /* 0x000e240000001400 */
[----:B0-----:R-:W-:-:S05]  /*2070*/  F2FP.PACK_AB R0, RZ, R0 ;  /* 0x00000000ff00723e */ /* 0x001fca00000000ff */
[----:B------:R0:W-:Y:S01]  /*2080*/  STG.E.U16 [R16.64], R0 ;  /* 0x0000000010007986 */ /* 0x0001e2000c101524 */
[----:B------:R-:W-:Y:S05]  /*2090*/  BRA `(.L_x_20056) ;  /* 0x00000c8000007947 */ /* 0x000fea0003800000 */
.L_x_20059:
        /* <DEDUP_REMOVED lines=10> */
.L_x_20062:
[----:B------:R-:W0:Y:S02]  /*2140*/  I2F.S8 R5, R5 ;  /* 0x0000000500057306 */ /* 0x000e240000001400 */
[----:B0-----:R-:W-:-:S04]  /*2150*/  F2FP.PACK_AB R3, RZ, R5 ;  /* 0x00000005ff03723e */ /* 0x001fc800000000ff */
[----:B------:R-:W-:-:S05]  /*2160*/  PRMT R3, R3, 0x5410, RZ ;  /* 0x0000541003037816 */ /* 0x000fca00000000ff */
[----:B------:R0:W-:Y:S01]  /*2170*/  STG.E [R16.64], R3 ;  /* 0x0000000310007986 */ /* 0x0001e2000c101924 */
[----:B------:R-:W-:Y:S05]  /*2180*/  BRA `(.L_x_20056) ;  /* 0x00000b9000007947 */ /* 0x000fea0003800000 */
.L_x_20061:
[----:B------:R-:W-:-:S04]  /*2190*/  PRMT R2, R5, 0x8880, RZ ;  /* 0x0000888005027816 */ /* 0x000fc800000000ff */
[----:B------:R-:W-:-:S06]  /*21a0*/  PRMT R2, R2, 0x7710, RZ ;  /* 0x0000771002027816 */ /* 0x000fcc00000000ff */
[----:B------:R-:W0:Y:S02]  /*21b0*/  I2F.F64.S16 R2, R2 ;  /* 0x0000000200027312 */ /* 0x000e240000101c00 */
[----:B0-----:R0:W-:Y:S01]  /*21c0*/  STG.E.64 [R16.64], R2 ;  /* 0x0000000210007986 */ /* 0x0011e2000c101b24 */
[----:B------:R-:W-:Y:S05]  /*21d0*/  BRA `(.L_x_20056) ;  /* 0x00000b4000007947 */ /* 0x000fea0003800000 */
.L_x_20051:
        /* <DEDUP_REMOVED lines=12> */
.L_x_20065:
[----:B------:R-:W-:Y:S01]  /*22a0*/  PRMT R4, R5, 0x8880, RZ ;  /* 0x0000888005047816 */ /* 0x000fe200000000ff */
[----:B------:R-:W-:-:S03]  /*22b0*/  CS2R R6, SRZ ;  /* 0x0000000000067805 */ /* 0x000fc6000001ff00 */
[----:B------:R-:W-:-:S06]  /*22c0*/  PRMT R4, R4, 0x7710, RZ ;  /* 0x0000771004047816 */ /* 0x000fcc00000000ff */
[----:B------:R-:W0:Y:S02]  /*22d0*/  I2F.F64.S16 R4, R4 ;  /* 0x0000000400047312 */ /* 0x000e240000101c00 */
[----:B0-----:R0:W-:Y:S01]  /*22e0*/  STG.E.128 [R16.64], R4 ;  /* 0x0000000410007986 */ /* 0x0011e2000c101d24 */
[----:B------:R-:W-:Y:S05]  /*22f0*/  BRA `(.L_x_20056) ;  /* 0x00000a2000007947 */ /* 0x000fea0003800000 */
.L_x_20064:
        /* <DEDUP_REMOVED lines=21> */
.L_x_20069:
[----:B------:R-:W-:Y:S05]  /*2450*/  BSYNC B0 ;  /* 0x0000000000007941 */ /* 0x000fea0003800000 */
.L_x_20068:
[----:B------:R-:W-:-:S05]  /*2460*/  LOP3.LUT R3, R0, R3, RZ, 0xfc, !PT ;  /* 0x0000000300037212 */ /* 0x000fca00078efcff */
[----:B------:R0:W-:Y:S01]  /*2470*/  STG.E.U8 [R16.64], R3 ;  /* 0x0000000310007986 */ /* 0x0001e2000c101124 */
[----:B------:R-:W-:Y:S05]  /*2480*/  BRA `(.L_x_20056) ;  /* 0x0000089000007947 */ /* 0x000fea0003800000 */
.L_x_20067:
        /* <DEDUP_REMOVED lines=13> */
.L_x_20071:
[----:B------:R-:W-:Y:S01]  /*2560*/  IMAD.MOV.U32 R0, RZ, RZ, 0x7f ;  /* 0x0000007fff007424 */ /* 0x000fe200078e00ff */
[----:B------:R-:W-:-:S04]  /*2570*/  ISETP.GT.U32.AND P0, PT, R2, 0x7f800000, PT ;  /* 0x7f8000000200780c */ /* 0x000fc80003f04070 */
[----:B------:R-:W-:-:S04]  /*2580*/  SEL R0, R0, 0x7c, P0 ;  /* 0x0000007c00007807 */ /* 0x000fc80000000000 */
.L_x_20072:
[----:B------:R-:W-:Y:S05]  /*2590*/  BSYNC B0 ;  /* 0x0000000000007941 */ /* 0x000fea0003800000 */
.L_x_20070:
[----:B------:R-:W-:-:S04]  /*25a0*/  LOP3.LUT R2, R5, 0x80000000, RZ, 0xc0, !PT ;  /* 0x8000000005027812 */ /* 0x000fc800078ec0ff */
[----:B------:R-:W-:-:S04]  /*25b0*/  SHF.R.U32.HI R3, RZ, 0x18, R2 ;  /* 0x00000018ff037819 */ /* 0x000fc80000011602 */
[----:B------:R-:W-:-:S05]  /*25c0*/  LOP3.LUT R3, R0, R3, RZ, 0xfc, !PT ;  /* 0x0000000300037212 */ /* 0x000fca00078efcff */
[----:B------:R0:W-:Y:S01]  /*25d0*/  STG.E.U8 [R16.64], R3 ;  /* 0x0000000310007986 */ /* 0x0001e2000c101124 */
[----:B------:R-:W-:Y:S05]  /*25e0*/  BRA `(.L_x_20056) ;  /* 0x0000073000007947 */ /* 0x000fea0003800000 */
.L_x_20066:
[----:B------:R-:W0:Y:S02]  /*25f0*/  I2F.S8 R0, R5 ;  /* 0x0000000500007306 */ /* 0x000e240000001400 */
[----:B0-----:R-:W-:-:S05]  /*2600*/  F2FP.BF16.PACK_AB R0, RZ, R0 ;  /* 0x00000000ff00723e */ /* 0x001fca00000010ff */
[----:B------:R0:W-:Y:S01]  /*2610*/  STG.E.U16 [R16.64], R0 ;  /* 0x0000000010007986 */ /* 0x0001e2000c101524 */
[----:B------:R-:W-:Y:S05]  /*2620*/  BRA `(.L_x_20056) ;  /* 0x000006f000007947 */ /* 0x000fea0003800000 */
.L_x_20063:
        /* <DEDUP_REMOVED lines=12> */
.L_x_20075:
        /* <DEDUP_REMOVED lines=17> */
.L_x_20078:
[----:B------:R-:W-:-:S04]  /*2800*/  LOP3.LUT R2, R5, 0x80000000, RZ, 0xc0, !PT ;  /* 0x8000000005027812 */ /* 0x000fc800078ec0ff */
[----:B------:R-:W-:-:S04]  /*2810*/  SHF.R.U32.HI R3, RZ, 0x18, R2 ;  /* 0x00000018ff037819 */ /* 0x000fc80000011602 */
[----:B------:R-:W-:-:S04]  /*2820*/  LOP3.LUT R0, R0, R3, RZ, 0xfc, !PT ;  /* 0x0000000300007212 */ /* 0x000fc800078efcff */
[----:B------:R-:W-:Y:S02]  /*2830*/  PRMT R8, R0, 0x7610, R8 ;  /* 0x0000761000087816 */ /* 0x000fe40000000008 */
.L_x_20077:
[----:B------:R-:W-:Y:S05]  /*2840*/  BSYNC B0 ;  /* 0x0000000000007941 */ /* 0x000fea0003800000 */
.L_x_20076:
[----:B------:R0:W-:Y:S01]  /*2850*/  STG.E.U8 [R16.64], R8 ;  /* 0x0000000810007986 */ /* 0x0001e2000c101124 */
[----:B------:R-:W-:Y:S05]  /*2860*/  BRA `(.L_x_20056) ;  /* 0x000004b000007947 */ /* 0x000fea0003800000 */
.L_x_20074:
        /* <DEDUP_REMOVED lines=17> */
.L_x_20081:
[----:B------:R-:W-:-:S04]  /*2980*/  LOP3.LUT R2, R5, 0x80000000, RZ, 0xc0, !PT ;  /* 0x8000000005027812 */ /* 0x000fc800078ec0ff */
[----:B------:R-:W-:-:S04]  /*2990*/  SHF.R.U32.HI R3, RZ, 0x18, R2 ;  /* 0x00000018ff037819 */ /* 0x000fc80000011602 */
[----:B------:R-:W-:-:S04]  /*29a0*/  LOP3.LUT R0, R0, R3, RZ, 0xfc, !PT ;  /* 0x0000000300007212 */ /* 0x000fc800078efcff */
[----:B------:R-:W-:Y:S02]  /*29b0*/  PRMT R8, R0, 0x7610, R8 ;  /* 0x0000761000087816 */ /* 0x000fe40000000008 */
.L_x_20080:
[----:B------:R-:W-:Y:S05]  /*29c0*/  BSYNC B0 ;  /* 0x0000000000007941 */ /* 0x000fea0003800000 */
.L_x_20079:
[----:B------:R0:W-:Y:S01]  /*29d0*/  STG.E.U8 [R16.64], R8 ;  /* 0x0000000810007986 */ /* 0x0001e2000c101124 */
[----:B------:R-:W-:Y:S05]  /*29e0*/  BRA `(.L_x_20056) ;  /* 0x0000033000007947 */ /* 0x000fea0003800000 */
.L_x_20073:
        /* <DEDUP_REMOVED lines=22> */
.L_x_20055:
        /* <DEDUP_REMOVED lines=20> */
.L_x_20083:
[----:B------:R-:W-:-:S04]  /*2c90*/  LOP3.LUT R5, R5, 0xffff, RZ, 0xc0, !PT ;  /* 0x0000ffff05057812 */ /* 0x000fc800078ec0ff */
[----:B------:R-:W-:-:S05]  /*2ca0*/  PRMT R5, R5, 0x8880, RZ ;  /* 0x0000888005057816 */ /* 0x000fca00000000ff */
[----:B------:R-:W-:-:S05]  /*2cb0*/  IMAD.MOV.U32 R2, RZ, RZ, R5 ;  /* 0x000000ffff027224 */ /* 0x000fca00078e0005 */
[----:B------:R-:W-:-:S05]  /*2cc0*/  SHF.R.S32.HI R3, RZ, 0x1f, R2 ;  /* 0x0000001fff037819 */ /* 0x000fca0000011402 */
[----:B------:R0:W-:Y:S01]  /*2cd0*/  STG.E.64 [R16.64], R2 ;  /* 0x0000000210007986 */ /* 0x0001e2000c101b24 */
[----:B------:R-:W-:Y:S05]  /*2ce0*/  BRA `(.L_x_20056) ;  /* 0x0000003000007947 */ /* 0x000fea0003800000 */
.L_x_20082:
[----:B------:R-:W-:-:S04]  /*2cf0*/  LOP3.LUT R5, R5, 0xffff, RZ, 0xc0, !PT ;  /* 0x0000ffff05057812 */ /* 0x000fc800078ec0ff */
[----:B------:R-:W-:-:S05]  /*2d00*/  PRMT R3, R5, 0x8880, RZ ;  /* 0x0000888005037816 */ /* 0x000fca00000000ff */
[----:B------:R0:W-:Y:S02]  /*2d10*/  STG.E [R16.64], R3 ;  /* 0x0000000310007986 */ /* 0x0001e4000c101924 */
.L_x_20056:
[----:B------:R-:W-:-:S05]  /*2d20*/  IMAD R18, R18, 0x200, R23 ;  /* 0x0000020012127824 */ /* 0x000fca00078e0217 */
[----:B------:R-:W-:Y:S02]  /*2d30*/  IADD3 R19, R18, 0x80, RZ ;  /* 0x0000008012137810 */ /* 0x000fe40007ffe0ff */
.L_x_20017:
[----:B------:R-:W-:Y:S05]  /*2d40*/  BSYNC B6 ;  /* 0x0000000000067941 */ /* 0x000fea0003800000 */
.L_x_20016:
        /* <DEDUP_REMOVED lines=231> */
.L_x_20086:
        /* <DEDUP_REMOVED lines=18> */
.L_x_20090:
[----:B------:R0:W5:Y:S01]  /*3ce0*/  LDG.E.U8 R0, [R2.64] ;  /* 0x0000002402007981 */ /* 0x000162000c1e1100 */
[----:B------:R-:W-:Y:S05]  /*3cf0*/  BRA `(.L_x_20092) ;  /* 0x00000d7000007947 */ /* 0x000fea0003800000 */
.L_x_20089:
        /* <DEDUP_REMOVED lines=8> */
.L_x_20094:
[----:B------:R0:W5:Y:S01]  /*3d80*/  LDG.E.U8 R0, [R2.64] ;  /* 0x0000002402007981 */ /* 0x000162000c1e1100 */
[----:B------:R-:W-:Y:S05]  /*3d90*/  BRA `(.L_x_20092) ;  /* 0x00000cd000007947 */ /* 0x000fea0003800000 */
.L_x_20093:
[----:B------:R0:W5:Y:S01]  /*3da0*/  LDG.E.U16 R0, [R2.64] ;  /* 0x0000002402007981 */ /* 0x000162000c1e1500 */
[----:B------:R-:W-:Y:S05]  /*3db0*/  BRA `(.L_x_20092) ;  /* 0x00000cb000007947 */ /* 0x000fea0003800000 */
.L_x_20088:
        /* <DEDUP_REMOVED lines=9> */
.L_x_20096:
[----:B------:R-:W2:Y:S02]  /*3e50*/  LDG.E.U16 R4, [R2.64] ;  /* 0x0000002402047981 */ /* 0x000ea4000c1e1500 */
[----:B--2---:R-:W-:-:S06]  /*3e60*/  HADD2.F32 R4, -RZ, R4.H0_H0 ;  /* 0x20000004ff047230 */ /* 0x004fcc0000004100 */
[----:B------:R-:W0:Y:S02]  /*3e70*/  F2I.FTZ.TRUNC.NTZ R4, R4 ;  /* 0x0000000400047305 */ /* 0x000e24000021f100 */
[----:B0-----:R-:W-:Y:S01]  /*3e80*/  PRMT R0, R4, 0x7610, R0 ;  /* 0x0000761004007816 */ /* 0x001fe20000000000 */
[----:B------:R-:W-:Y:S05]  /*3e90*/  BRA `(.L_x_20092) ;  /* 0x00000bd000007947 */ /* 0x000fea0003800000 */
.L_x_20095:
        /* <DEDUP_REMOVED lines=9> */
.L_x_20098:
[----:B------:R-:W2:Y:S02]  /*3f30*/  LDG.E.U16 R2, [R2.64] ;  /* 0x0000002402027981 */ /* 0x000ea4000c1e1500 */
[----:B--2---:R-:W-:-:S06]  /*3f40*/  HADD2.F32 R4, -RZ, R2.H0_H0 ;  /* 0x20000002ff047230 */ /* 0x004fcc0000004100 */
[----:B------:R-:W0:Y:S02]  /*3f50*/  F2I.FTZ.TRUNC.NTZ R4, R4 ;  /* 0x0000000400047305 */ /* 0x000e24000021f100 */
[----:B0-----:R-:W-:Y:S01]  /*3f60*/  PRMT R0, R4, 0x7610, R0 ;  /* 0x0000761004007816 */ /* 0x001fe20000000000 */
[----:B------:R-:W-:Y:S05]  /*3f70*/  BRA `(.L_x_20092) ;  /* 0x00000af000007947 */ /* 0x000fea0003800000 */
.L_x_20097:
[----:B------:R-:W2:Y:S02]  /*3f80*/  LDG.E.64 R2, [R2.64] ;  /* 0x0000002402027981 */ /* 0x000ea4000c1e1b00 */
[----:B--2---:R0:W1:Y:S01]  /*3f90*/  F2I.F64.TRUNC R0, R2 ;  /* 0x0000000200007311 */ /* 0x004062000030d100 */
[----:B------:R-:W-:Y:S05]  /*3fa0*/  BRA `(.L_x_20092) ;  /* 0x00000ac000007947 */ /* 0x000fea0003800000 */
.L_x_20087:
        /* <DEDUP_REMOVED lines=12> */
.L_x_20101:
[----:B------:R-:W2:Y:S02]  /*4070*/  LDG.E.64 R2, [R2.64] ;  /* 0x0000002402027981 */ /* 0x000ea4000c1e1b00 */
[----:B--2---:R0:W1:Y:S01]  /*4080*/  F2I.F64.TRUNC R0, R2 ;  /* 0x0000000200007311 */ /* 0x004062000030d100 */
[----:B------:R-:W-:Y:S05]  /*4090*/  BRA `(.L_x_20092) ;  /* 0x000009d000007947 */ /* 0x000fea0003800000 */
.L_x_20100:
        /* <DEDUP_REMOVED lines=28> */
.L_x_20103:
        /* <DEDUP_REMOVED lines=15> */
.L_x_20102:
[----:B------:R-:W2:Y:S02]  /*4350*/  LDG.E.U16 R2, [R2.64] ;  /* 0x0000002402027981 */ /* 0x000ea4000c1e1500 */
[----:B--2---:R-:W-:-:S04]  /*4360*/  PRMT R2, RZ, 0x5410, R2 ;  /* 0x00005410ff027816 */ /* 0x004fc80000000002 */
[----:B------:R0:W1:Y:S01]  /*4370*/  F2I.FTZ.TRUNC.NTZ R0, R2 ;  /* 0x0000000200007305 */ /* 0x000062000021f100 */
[----:B------:R-:W-:Y:S05]  /*4380*/  BRA `(.L_x_20092) ;  /* 0x000006e000007947 */ /* 0x000fea0003800000 */
.L_x_20099:
        /* <DEDUP_REMOVED lines=10> */
.L_x_20106:
        /* <DEDUP_REMOVED lines=21> */
.L_x_20110:
[----:B------:R-:W-:Y:S05]  /*4580*/  BSYNC B1 ;  /* 0x0000000000017941 */ /* 0x000fea0003800000 */
.L_x_20109:
[----:B------:R-:W-:Y:S01]  /*4590*/  IMAD.SHL.U32 R2, R2, 0x100000, RZ ;  /* 0x0010000002027824 */ /* 0x000fe200078e00ff */
[----:B------:R-:W-:-:S04]  /*45a0*/  LEA R3, R0, 0x3b800000, 0x17 ;  /* 0x3b80000000037811 */ /* 0x000fc800078eb8ff */
[----:B------:R-:W-:Y:S02]  /*45b0*/  LOP3.LUT R4, R3, R2, R4, 0xfe, !PT ;  /* 0x0000000203047212 */ /* 0x000fe400078efe04 */
.L_x_20108:
[----:B------:R-:W-:Y:S05]  /*45c0*/  BSYNC B0 ;  /* 0x0000000000007941 */ /* 0x000fea0003800000 */
.L_x_20107:
[----:B------:R-:W0:Y:S02]  /*45d0*/  F2I.FTZ.TRUNC.NTZ R4, R4 ;  /* 0x0000000400047305 */ /* 0x000e24000021f100 */
[----:B0-----:R-:W-:Y:S01]  /*45e0*/  PRMT R0, R4, 0x7610, R0 ;  /* 0x0000761004007816 */ /* 0x001fe20000000000 */
[----:B------:R-:W-:Y:S05]  /*45f0*/  BRA `(.L_x_20092) ;  /* 0x0000047000007947 */ /* 0x000fea0003800000 */
.L_x_20105:
        /* <DEDUP_REMOVED lines=21> */
.L_x_20114:
[----:B------:R-:W-:Y:S05]  /*4750*/  BSYNC B1 ;  /* 0x0000000000017941 */ /* 0x000fea0003800000 */
.L_x_20113:
[----:B------:R-:W-:Y:S01]  /*4760*/  IMAD.SHL.U32 R2, R2, 0x200000, RZ ;  /* 0x0020000002027824 */ /* 0x000fe200078e00ff */
[----:B------:R-:W-:-:S04]  /*4770*/  LEA R3, R0, 0x37800000, 0x17 ;  /* 0x3780000000037811 */ /* 0x000fc800078eb8ff */
[----:B------:R-:W-:Y:S02]  /*4780*/  LOP3.LUT R4, R3, R2, R4, 0xfe, !PT ;  /* 0x0000000203047212 */ /* 0x000fe400078efe04 */
.L_x_20112:
[----:B------:R-:W-:Y:S05]  /*4790*/  BSYNC B0 ;  /* 0x0000000000007941 */ /* 0x000fea0003800000 */
.L_x_20111:
[----:B------:R-:W0:Y:S02]  /*47a0*/  F2I.FTZ.TRUNC.NTZ R4, R4 ;  /* 0x0000000400047305 */ /* 0x000e24000021f100 */
[----:B0-----:R-:W-:Y:S01]  /*47b0*/  PRMT R0, R4, 0x7610, R0 ;  /* 0x0000761004007816 */ /* 0x001fe20000000000 */
[----:B------:R-:W-:Y:S05]  /*47c0*/  BRA `(.L_x_20092) ;  /* 0x000002a000007947 */ /* 0x000fea0003800000 */
.L_x_20104:
        /* <DEDUP_REMOVED lines=14> */
.L_x_20118:
[----:B------:R-:W-:Y:S05]  /*48b0*/  BSYNC B0 ;  /* 0x0000000000007941 */ /* 0x000fea0003800000 */
.L_x_20117:
[----:B------:R-:W0:Y:S02]  /*48c0*/  F2I.FTZ.TRUNC.NTZ R4, R4 ;  /* 0x0000000400047305 */ /* 0x000e24000021f100 */
[----:B0-----:R-:W-:Y:S01]  /*48d0*/  PRMT R0, R4, 0x7610, R0 ;  /* 0x0000761004007816 */ /* 0x001fe20000000000 */
[----:B------:R-:W-:Y:S05]  /*48e0*/  BRA `(.L_x_20092) ;  /* 0x0000018000007947 */ /* 0x000fea0003800000 */
.L_x_20091:
        /* <DEDUP_REMOVED lines=21> */
.L_x_20116:
[----:B------:R0:W5:Y:S01]  /*4a40*/  LDG.E.U8 R0, [R2.64] ;  /* 0x0000002402007981 */ /* 0x000162000c1e1100 */
[----:B------:R-:W-:Y:S05]  /*4a50*/  BRA `(.L_x_20092) ;  /* 0x0000001000007947 */ /* 0x000fea0003800000 */
.L_x_20115:
[----:B------:R0:W5:Y:S02]  /*4a60*/  LDG.E.U8 R0, [R2.64] ;  /* 0x0000002402007981 */ /* 0x000164000c1e1100 */
.L_x_20092:
        /* <DEDUP_REMOVED lines=16> */
.L_x_20122:
[----:B------:R0:W-:Y:S01]  /*4b70*/  STG.E.U8 [R16.64], R5 ;  /* 0x0000000510007986 */ /* 0x0001e2000c101124 */
[----:B------:R-:W-:Y:S05]  /*4b80*/  BRA `(.L_x_20124) ;  /* 0x00000e9000007947 */ /* 0x000fea0003800000 */
.L_x_20121:
        /* <DEDUP_REMOVED lines=12> */
.L_x_20126:
[----:B------:R-:W-:-:S04]  /*4c50*/  LOP3.LUT R5, R5, 0xffff, RZ, 0xc0, !PT ;  /* 0x0000ffff05057812 */ /* 0x000fc800078ec0ff */
[----:B------:R-:W-:-:S05]  /*4c60*/  PRMT R3, R5, 0x8880, RZ ;  /* 0x0000888005037816 */ /* 0x000fca00000000ff */
[----:B------:R0:W-:Y:S01]  /*4c70*/  STG.E [R16.64], R3 ;  /* 0x0000000310007986 */ /* 0x0001e2000c101924 */
[----:B------:R-:W-:Y:S05]  /*4c80*/  BRA `(.L_x_20124) ;  /* 0x00000d9000007947 */ /* 0x000fea0003800000 */
.L_x_20125:
[----:B------:R-:W-:-:S04]  /*4c90*/  PRMT R3, R5, 0x8880, RZ ;  /* 0x0000888005037816 */ /* 0x000fc800000000ff */
[----:B------:R-:W-:-:S05]  /*4ca0*/  PRMT R3, R3, 0x7710, RZ ;  /* 0x0000771003037816 */ /* 0x000fca00000000ff */
[----:B------:R0:W-:Y:S01]  /*4cb0*/  STG.E.U16 [R16.64], R3 ;  /* 0x0000000310007986 */ /* 0x0001e2000c101524 */
[----:B------:R-:W-:Y:S05]  /*4cc0*/  BRA `(.L_x_20124) ;  /* 0x00000d5000007947 */ /* 0x000fea0003800000 */
.L_x_20120:
        /* <DEDUP_REMOVED lines=9> */
.L_x_20128:
[----:B------:R-:W0:Y:S02]  /*4d60*/  I2F.S8 R0, R5 ;  /* 0x0000000500007306 */ /* 0x000e240000001400 */
[----:B0-----:R-:W-:-:S05]  /*4d70*/  F2FP.PACK_AB R0, RZ, R0 ;  /* 0x00000000ff00723e */ /* 0x001fca00000000ff */
[----:B------:R0:W-:Y:S01]  /*4d80*/  STG.E.U16 [R16.64], R0 ;  /* 0x0000000010007986 */ /* 0x0001e2000c101524 */
[----:B------:R-:W-:Y:S05]  /*4d90*/  BRA `(.L_x_20124) ;  /* 0x00000c8000007947 */ /* 0x000fea0003800000 */
.L_x_20127:
        /* <DEDUP_REMOVED lines=10> */
.L_x_20130:
[----:B------:R-:W0:Y:S02]  /*4e40*/  I2F.S8 R5, R5 ;  /* 0x0000000500057306 */ /* 0x000e240000001400 */
[----:B0-----:R-:W-:-:S04]  /*4e50*/  F2FP.PACK_AB R3, RZ, R5 ;  /* 0x00000005ff03723e */ /* 0x001fc800000000ff */
[----:B------:R-:W-:-:S05]  /*4e60*/  PRMT R3, R3, 0x5410, RZ ;  /* 0x0000541003037816 */ /* 0x000fca00000000ff */
[----:B------:R0:W-:Y:S01]  /*4e70*/  STG.E [R16.64], R3 ;  /* 0x0000000310007986 */ /* 0x0001e2000c101924 */
[----:B------:R-:W-:Y:S05]  /*4e80*/  BRA `(.L_x_20124) ;  /* 0x00000b9000007947 */ /* 0x000fea0003800000 */
.L_x_20129:
[----:B------:R-:W-:-:S04]  /*4e90*/  PRMT R2, R5, 0x8880, RZ ;  /* 0x0000888005027816 */ /* 0x000fc800000000ff */
[----:B------:R-:W-:-:S06]  /*4ea0*/  PRMT R2, R2, 0x7710, RZ ;  /* 0x0000771002027816 */ /* 0x000fcc00000000ff */
[----:B------:R-:W0:Y:S02]  /*4eb0*/  I2F.F64.S16 R2, R2 ;  /* 0x0000000200027312 */ /* 0x000e240000101c00 */
[----:B0-----:R0:W-:Y:S01]  /*4ec0*/  STG.E.64 [R16.64], R2 ;  /* 0x0000000210007986 */ /* 0x0011e2000c101b24 */
[----:B------:R-:W-:Y:S05]  /*4ed0*/  BRA `(.L_x_20124) ;  /* 0x00000b4000007947 */ /* 0x000fea0003800000 */
.L_x_20119:
        /* <DEDUP_REMOVED lines=12> */
.L_x_20133:
[----:B------:R-:W-:Y:S01]  /*4fa0*/  PRMT R4, R5, 0x8880, RZ ;  /* 0x0000888005047816 */ /* 0x000fe200000000ff */
[----:B------:R-:W-:-:S03]  /*4fb0*/  CS2R R6, SRZ ;  /* 0x0000000000067805 */ /* 0x000fc6000001ff00 */
[----:B------:R-:W-:-:S06]  /*4fc0*/  PRMT R4, R4, 0x7710, RZ ;  /* 0x0000771004047816 */ /* 0x000fcc00000000ff */
[----:B------:R-:W0:Y:S02]  /*4fd0*/  I2F.F64.S16 R4, R4 ;  /* 0x0000000400047312 */ /* 0x000e240000101c00 */
[----:B0-----:R0:W-:Y:S01]  /*4fe0*/  STG.E.128 [R16.64], R4 ;  /* 0x0000000410007986 */ /* 0x0011e2000c101d24 */
[----:B------:R-:W-:Y:S05]  /*4ff0*/  BRA `(.L_x_20124) ;  /* 0x00000a2000007947 */ /* 0x000fea0003800000 */
.L_x_20132:
        /* <DEDUP_REMOVED lines=21> */
.L_x_20137:
[----:B------:R-:W-:Y:S05]  /*5150*/  BSYNC B0 ;  /* 0x0000000000007941 */ /* 0x000fea0003800000 */
.L_x_20136:
[----:B------:R-:W-:-:S05]  /*5160*/  LOP3.LUT R3, R0, R3, RZ, 0xfc, !PT ;  /* 0x0000000300037212 */ /* 0x000fca00078efcff */
[----:B------:R0:W-:Y:S01]  /*5170*/  STG.E.U8 [R16.64], R3 ;  /* 0x0000000310007986 */ /* 0x0001e2000c101124 */
[----:B------:R-:W-:Y:S05]  /*5180*/  BRA `(.L_x_20124) ;  /* 0x0000089000007947 */ /* 0x000fea0003800000 */
.L_x_20135:
        /* <DEDUP_REMOVED lines=13> */
.L_x_20139:
[----:B------:R-:W-:Y:S01]  /*5260*/  IMAD.MOV.U32 R0, RZ, RZ, 0x7f ;  /* 0x0000007fff007424 */ /* 0x000fe200078e00ff */
[----:B------:R-:W-:-:S04]  /*5270*/  ISETP.GT.U32.AND P0, PT, R2, 0x7f800000, PT ;  /* 0x7f8000000200780c */ /* 0x000fc80003f04070 */
[----:B------:R-:W-:-:S04]  /*5280*/  SEL R0, R0, 0x7c, P0 ;  /* 0x0000007c00007807 */ /* 0x000fc80000000000 */
.L_x_20140:
[----:B------:R-:W-:Y:S05]  /*5290*/  BSYNC B0 ;  /* 0x0000000000007941 */ /* 0x000fea0003800000 */
.L_x_20138:
[----:B------:R-:W-:-:S04]  /*52a0*/  LOP3.LUT R2, R5, 0x80000000, RZ, 0xc0, !PT ;  /* 0x8000000005027812 */ /* 0x000fc800078ec0ff */
[----:B------:R-:W-:-:S04]  /*52b0*/  SHF.R.U32.HI R3, RZ, 0x18, R2 ;  /* 0x00000018ff037819 */ /* 0x000fc80000011602 */
[----:B------:R-:W-:-:S05]  /*52c0*/  LOP3.LUT R3, R0, R3, RZ, 0xfc, !PT ;  /* 0x0000000300037212 */ /* 0x000fca00078efcff */
[----:B------:R0:W-:Y:S01]  /*52d0*/  STG.E.U8 [R16.64], R3 ;  /* 0x0000000310007986 */ /* 0x0001e2000c101124 */
[----:B------:R-:W-:Y:S05]  /*52e0*/  BRA `(.L_x_20124) ;  /* 0x0000073000007947 */ /* 0x000fea0003800000 */
.L_x_20134:
[----:B------:R-:W0:Y:S02]  /*52f0*/  I2F.S8 R0, R5 ;  /* 0x0000000500007306 */ /* 0x000e240000001400 */
[----:B0-----:R-:W-:-:S05]  /*5300*/  F2FP.BF16.PACK_AB R0, RZ, R0 ;  /* 0x00000000ff00723e */ /* 0x001fca00000010ff */
[----:B------:R0:W-:Y:S01]  /*5310*/  STG.E.U16 [R16.64], R0 ;  /* 0x0000000010007986 */ /* 0x0001e2000c101524 */
[----:B------:R-:W-:Y:S05]  /*5320*/  BRA `(.L_x_20124) ;  /* 0x000006f000007947 */ /* 0x000fea0003800000 */
.L_x_20131:
        /* <DEDUP_REMOVED lines=12> */
.L_x_20143:
        /* <DEDUP_REMOVED lines=17> */
.L_x_20146:
[----:B------:R-:W-:-:S04]  /*5500*/  LOP3.LUT R2, R5, 0x80000000, RZ, 0xc0, !PT ;  /* 0x8000000005027812 */ /* 0x000fc800078ec0ff */
[----:B------:R-:W-:-:S04]  /*5510*/  SHF.R.U32.HI R3, RZ, 0x18, R2 ;  /* 0x00000018ff037819 */ /* 0x000fc80000011602 */
[----:B------:R-:W-:-:S04]  /*5520*/  LOP3.LUT R0, R0, R3, RZ, 0xfc, !PT ;  /* 0x0000000300007212 */ /* 0x000fc800078efcff */
[----:B------:R-:W-:Y:S02]  /*5530*/  PRMT R8, R0, 0x7610, R8 ;  /* 0x0000761000087816 */ /* 0x000fe40000000008 */
.L_x_20145:
[----:B------:R-:W-:Y:S05]  /*5540*/  BSYNC B0 ;  /* 0x0000000000007941 */ /* 0x000fea0003800000 */
.L_x_20144:
[----:B------:R0:W-:Y:S01]  /*5550*/  STG.E.U8 [R16.64], R8 ;  /* 0x0000000810007986 */ /* 0x0001e2000c101124 */
[----:B------:R-:W-:Y:S05]  /*5560*/  BRA `(.L_x_20124) ;  /* 0x000004b000007947 */ /* 0x000fea0003800000 */
.L_x_20142:
        /* <DEDUP_REMOVED lines=17> */
.L_x_20149:
[----:B------:R-:W-:-:S04]  /*5680*/  LOP3.LUT R2, R5, 0x80000000, RZ, 0xc0, !PT ;  /* 0x8000000005027812 */ /* 0x000fc800078ec0ff */
[----:B------:R-:W-:-:S04]  /*5690*/  SHF.R.U32.HI R3, RZ, 0x18, R2 ;  /* 0x00000018ff037819 */ /* 0x000fc80000011602 */
[----:B------:R-:W-:-:S04]  /*56a0*/  LOP3.LUT R0, R0, R3, RZ, 0xfc, !PT ;  /* 0x0000000300007212 */ /* 0x000fc800078efcff */
[----:B------:R-:W-:Y:S02]  /*56b0*/  PRMT R8, R0, 0x7610, R8 ;  /* 0x0000761000087816 */ /* 0x000fe40000000008 */
.L_x_20148:
[----:B------:R-:W-:Y:S05]  /*56c0*/  BSYNC B0 ;  /* 0x0000000000007941 */ /* 0x000fea0003800000 */
.L_x_20147:
[----:B------:R0:W-:Y:S01]  /*56d0*/  STG.E.U8 [R16.64], R8 ;  /* 0x0000000810007986 */ /* 0x0001e2000c101124 */
[----:B------:R-:W-:Y:S05]  /*56e0*/  BRA `(.L_x_20124) ;  /* 0x0000033000007947 */ /* 0x000fea0003800000 */
.L_x_20141:
        /* <DEDUP_REMOVED lines=22> */
.L_x_20123:
        /* <DEDUP_REMOVED lines=20> */
.L_x_20151:
[----:B------:R-:W-:-:S04]  /*5990*/  LOP3.LUT R5, R5, 0xffff, RZ, 0xc0, !PT ;  /* 0x0000ffff05057812 */ /* 0x000fc800078ec0ff */
[----:B------:R-:W-:-:S05]  /*59a0*/  PRMT R5, R5, 0x8880, RZ ;  /* 0x0000888005057816 */ /* 0x000fca00000000ff */
[----:B------:R-:W-:-:S05]  /*59b0*/  IMAD.MOV.U32 R2, RZ, RZ, R5 ;  /* 0x000000ffff027224 */ /* 0x000fca00078e0005 */
[----:B------:R-:W-:-:S05]  /*59c0*/  SHF.R.S32.HI R3, RZ, 0x1f, R2 ;  /* 0x0000001fff037819 */ /* 0x000fca0000011402 */
[----:B------:R0:W-:Y:S01]  /*59d0*/  STG.E.64 [R16.64], R2 ;  /* 0x0000000210007986 */ /* 0x0001e2000c101b24 */
[----:B------:R-:W-:Y:S05]  /*59e0*/  BRA `(.L_x_20124) ;  /* 0x0000003000007947 */ /* 0x000fea0003800000 */
.L_x_20150:
[----:B------:R-:W-:-:S04]  /*59f0*/  LOP3.LUT R5, R5, 0xffff, RZ, 0xc0, !PT ;  /* 0x0000ffff05057812 */ /* 0x000fc800078ec0ff */
[----:B------:R-:W-:-:S05]  /*5a00*/  PRMT R3, R5, 0x8880, RZ ;  /* 0x0000888005037816 */ /* 0x000fca00000000ff */
[----:B------:R0:W-:Y:S02]  /*5a10*/  STG.E [R16.64], R3 ;  /* 0x0000000310007986 */ /* 0x0001e4000c101924 */
.L_x_20124:
        /* <DEDUP_REMOVED lines=231> */
.L_x_20152:
        /* <DEDUP_REMOVED lines=18> */
.L_x_20156:
[----:B------:R0:W5:Y:S01]  /*69b0*/  LDG.E.U8 R0, [R2.64] ;  /* 0x0000002402007981 */ /* 0x000162000c1e1100 */
[----:B------:R-:W-:Y:S05]  /*69c0*/  BRA `(.L_x_20158) ;  /* 0x00000d7000007947 */ /* 0x000fea0003800000 */
.L_x_20155:
        /* <DEDUP_REMOVED lines=8> */
.L_x_20160:
[----:B------:R0:W5:Y:S01]  /*6a50*/  LDG.E.U8 R0, [R2.64] ;  /* 0x0000002402007981 */ /* 0x000162000c1e1100 */
[----:B------:R-:W-:Y:S05]  /*6a60*/  BRA `(.L_x_20158) ;  /* 0x00000cd000007947 */ /* 0x000fea0003800000 */
.L_x_20159:
[----:B------:R0:W5:Y:S01]  /*6a70*/  LDG.E.U16 R0, [R2.64] ;  /* 0x0000002402007981 */ /* 0x000162000c1e1500 */
[----:B------:R-:W-:Y:S05]  /*6a80*/  BRA `(.L_x_20158) ;  /* 0x00000cb000007947 */ /* 0x000fea0003800000 */
.L_x_20154:
        /* <DEDUP_REMOVED lines=9> */
.L_x_20162:
[----:B------:R-:W2:Y:S02]  /*6b20*/  LDG.E.U16 R4, [R2.64] ;  /* 0x0000002402047981 */ /* 0x000ea4000c1e1500 */
[----:B--2---:R-:W-:-:S06]  /*6b30*/  HADD2.F32 R4, -RZ, R4.H0_H0 ;  /* 0x20000004ff047230 */ /* 0x004fcc0000004100 */
[----:B------:R-:W0:Y:S02]  /*6b40*/  F2I.FTZ.TRUNC.NTZ R4, R4 ;  /* 0x0000000400047305 */ /* 0x000e24000021f100 */
[----:B0-----:R-:W-:Y:S01]  /*6b50*/  PRMT R0, R4, 0x7610, R0 ;  /* 0x0000761004007816 */ /* 0x001fe20000000000 */
[----:B------:R-:W-:Y:S05]  /*6b60*/  BRA `(.L_x_20158) ;  /* 0x00000bd000007947 */ /* 0x000fea0003800000 */
.L_x_20161:
        /* <DEDUP_REMOVED lines=9> */
.L_x_20164:
[----:B------:R-:W2:Y:S02]  /*6c00*/  LDG.E.U16 R2, [R2.64] ;  /* 0x0000002402027981 */ /* 0x000ea4000c1e1500 */
[----:B--2---:R-:W-:-:S06]  /*6c10*/  HADD2.F32 R4, -RZ, R2.H0_H0 ;  /* 0x20000002ff047230 */ /* 0x004fcc0000004100 */
[----:B------:R-:W0:Y:S02]  /*6c20*/  F2I.FTZ.TRUNC.NTZ R4, R4 ;  /* 0x0000000400047305 */ /* 0x000e24000021f100 */
[----:B0-----:R-:W-:Y:S01]  /*6c30*/  PRMT R0, R4, 0x7610, R0 ;  /* 0x0000761004007816 */ /* 0x001fe20000000000 */
[----:B------:R-:W-:Y:S05]  /*6c40*/  BRA `(.L_x_20158) ;  /* 0x00000af000007947 */ /* 0x000fea0003800000 */
.L_x_20163:
[----:B------:R-:W2:Y:S02]  /*6c50*/  LDG.E.64 R2, [R2.64] ;  /* 0x0000002402027981 */ /* 0x000ea4000c1e1b00 */
[----:B--2---:R0:W1:Y:S01]  /*6c60*/  F2I.F64.TRUNC R0, R2 ;  /* 0x0000000200007311 */ /* 0x004062000030d100 */
[----:B------:R-:W-:Y:S05]  /*6c70*/  BRA `(.L_x_20158) ;  /* 0x00000ac000007947 */ /* 0x000fea0003800000 */
.L_x_20153:
        /* <DEDUP_REMOVED lines=12> */
.L_x_20167:
[----:B------:R-:W2:Y:S02]  /*6d40*/  LDG.E.64 R2, [R2.64] ;  /* 0x0000002402027981 */ /* 0x000ea4000c1e1b00 */
[----:B--2---:R0:W1:Y:S01]  /*6d50*/  F2I.F64.TRUNC R0, R2 ;  /* 0x0000000200007311 */ /* 0x004062000030d100 */
[----:B------:R-:W-:Y:S05]  /*6d60*/  BRA `(.L_x_20158) ;  /* 0x000009d000007947 */ /* 0x000fea0003800000 */
.L_x_20166:
        /* <DEDUP_REMOVED lines=28> */
.L_x_20169:
        /* <DEDUP_REMOVED lines=15> */
.L_x_20168:
[----:B------:R-:W2:Y:S02]  /*7020*/  LDG.E.U16 R2, [R2.64] ;  /* 0x0000002402027981 */ /* 0x000ea4000c1e1500 */
[----:B--2---:R-:W-:-:S04]  /*7030*/  PRMT R2, RZ, 0x5410, R2 ;  /* 0x00005410ff027816 */ /* 0x004fc80000000002 */
[----:B------:R0:W1:Y:S01]  /*7040*/  F2I.FTZ.TRUNC.NTZ R0, R2 ;  /* 0x0000000200007305 */ /* 0x000062000021f100 */
[----:B------:R-:W-:Y:S05]  /*7050*/  BRA `(.L_x_20158) ;  /* 0x000006e000007947 */ /* 0x000fea0003800000 */
.L_x_20165:
        /* <DEDUP_REMOVED lines=10> */
.L_x_20172:
        /* <DEDUP_REMOVED lines=21> */
.L_x_20176:
[----:B------:R-:W-:Y:S05]  /*7250*/  BSYNC B1 ;  /* 0x0000000000017941 */ /* 0x000fea0003800000 */
.L_x_20175:
[----:B------:R-:W-:Y:S01]  /*7260*/  IMAD.SHL.U32 R2, R2, 0x100000, RZ ;  /* 0x0010000002027824 */ /* 0x000fe200078e00ff */
[----:B------:R-:W-:-:S04]  /*7270*/  LEA R3, R0, 0x3b800000, 0x17 ;  /* 0x3b80000000037811 */ /* 0x000fc800078eb8ff */
[----:B------:R-:W-:Y:S02]  /*7280*/  LOP3.LUT R4, R3, R2, R4, 0xfe, !PT ;  /* 0x0000000203047212 */ /* 0x000fe400078efe04 */
.L_x_20174:
[----:B------:R-:W-:Y:S05]  /*7290*/  BSYNC B0 ;  /* 0x0000000000007941 */ /* 0x000fea0003800000 */
.L_x_20173:
[----:B------:R-:W0:Y:S02]  /*72a0*/  F2I.FTZ.TRUNC.NTZ R4, R4 ;  /* 0x0000000400047305 */ /* 0x000e24000021f100 */
[----:B0-----:R-:W-:Y:S01]  /*72b0*/  PRMT R0, R4, 0x7610, R0 ;  /* 0x0000761004007816 */ /* 0x001fe20000000000 */
[----:B------:R-:W-:Y:S05]  /*72c0*/  BRA `(.L_x_20158) ;  /* 0x0000047000007947 */ /* 0x000fea0003800000 */
.L_x_20171:
        /* <DEDUP_REMOVED lines=21> */
.L_x_20180:
[----:B------:R-:W-:Y:S05]  /*7420*/  BSYNC B1 ;  /* 0x0000000000017941 */ /* 0x000fea0003800000 */
.L_x_20179:
[----:B------:R-:W-:Y:S01]  /*7430*/  IMAD.SHL.U32 R2, R2, 0x200000, RZ ;  /* 0x0020000002027824 */ /* 0x000fe200078e00ff */
[----:B------:R-:W-:-:S04]  /*7440*/  LEA R3, R0, 0x37800000, 0x17 ;  /* 0x3780000000037811 */ /* 0x000fc800078eb8ff */
[----:B------:R-:W-:Y:S02]  /*7450*/  LOP3.LUT R4, R3, R2, R4, 0xfe, !PT ;  /* 0x0000000203047212 */ /* 0x000fe400078efe04 */
.L_x_20178:
[----:B------:R-:W-:Y:S05]  /*7460*/  BSYNC B0 ;  /* 0x0000000000007941 */ /* 0x000fea0003800000 */
.L_x_20177:
[----:B------:R-:W0:Y:S02]  /*7470*/  F2I.FTZ.TRUNC.NTZ R4, R4 ;  /* 0x0000000400047305 */ /* 0x000e24000021f100 */
[----:B0-----:R-:W-:Y:S01]  /*7480*/  PRMT R0, R4, 0x7610, R0 ;  /* 0x0000761004007816 */ /* 0x001fe20000000000 */
[----:B------:R-:W-:Y:S05]  /*7490*/  BRA `(.L_x_20158) ;  /* 0x000002a000007947 */ /* 0x000fea0003800000 */
.L_x_20170:
        /* <DEDUP_REMOVED lines=14> */
.L_x_20184:
[----:B------:R-:W-:Y:S05]  /*7580*/  BSYNC B0 ;  /* 0x0000000000007941 */ /* 0x000fea0003800000 */
.L_x_20183:
[----:B------:R-:W0:Y:S02]  /*7590*/  F2I.FTZ.TRUNC.NTZ R4, R4 ;  /* 0x0000000400047305 */ /* 0x000e24000021f100 */
[----:B0-----:R-:W-:Y:S01]  /*75a0*/  PRMT R0, R4, 0x7610, R0 ;  /* 0x0000761004007816 */ /* 0x001fe20000000000 */
[----:B------:R-:W-:Y:S05]  /*75b0*/  BRA `(.L_x_20158) ;  /* 0x0000018000007947 */ /* 0x000fea0003800000 */
.L_x_20157:
        /* <DEDUP_REMOVED lines=21> */
.L_x_20182:
[----:B------:R0:W5:Y:S01]  /*7710*/  LDG.E.U8 R0, [R2.64] ;  /* 0x0000002402007981 */ /* 0x000162000c1e1100 */
[----:B------:R-:W-:Y:S05]  /*7720*/  BRA `(.L_x_20158) ;  /* 0x0000001000007947 */ /* 0x000fea0003800000 */
.L_x_20181:
[----:B------:R0:W5:Y:S02]  /*7730*/  LDG.E.U8 R0, [R2.64] ;  /* 0x0000002402007981 */ /* 0x000164000c1e1100 */
.L_x_20158:
        /* <DEDUP_REMOVED lines=16> */
.L_x_20188:
[----:B------:R0:W-:Y:S01]  /*7840*/  STG.E.U8 [R16.64], R5 ;  /* 0x0000000510007986 */ /* 0x0001e2000c101124 */
[----:B------:R-:W-:Y:S05]  /*7850*/  BRA `(.L_x_20190) ;  /* 0x00000e9000007947 */ /* 0x000fea0003800000 */
.L_x_20187:
        /* <DEDUP_REMOVED lines=12> */
.L_x_20192:
[----:B------:R-:W-:-:S04]  /*7920*/  LOP3.LUT R5, R5, 0xffff, RZ, 0xc0, !PT ;  /* 0x0000ffff05057812 */ /* 0x000fc800078ec0ff */
[----:B------:R-:W-:-:S05]  /*7930*/  PRMT R3, R5, 0x8880, RZ ;  /* 0x0000888005037816 */ /* 0x000fca00000000ff */
[----:B------:R0:W-:Y:S01]  /*7940*/  STG.E [R16.64], R3 ;  /* 0x0000000310007986 */ /* 0x0001e2000c101924 */
[----:B------:R-:W-:Y:S05]  /*7950*/  BRA `(.L_x_20190) ;  /* 0x00000d9000007947 */ /* 0x000fea0003800000 */
.L_x_20191:
[----:B------:R-:W-:-:S04]  /*7960*/  PRMT R3, R5, 0x8880, RZ ;  /* 0x0000888005037816 */ /* 0x000fc800000000ff */
[----:B------:R-:W-:-:S05]  /*7970*/  PRMT R3, R3, 0x7710, RZ ;  /* 0x0000771003037816 */ /* 0x000fca00000000ff */
[----:B------:R0:W-:Y:S01]  /*7980*/  STG.E.U16 [R16.64], R3 ;  /* 0x0000000310007986 */ /* 0x0001e2000c101524 */
[----:B------:R-:W-:Y:S05]  /*7990*/  BRA `(.L_x_20190) ;  /* 0x00000d5000007947 */ /* 0x000fea0003800000 */
.L_x_20186:
        /* <DEDUP_REMOVED lines=9> */
.L_x_20194:
[----:B------:R-:W0:Y:S02]  /*7a30*/  I2F.S8 R0, R5 ;  /* 0x0000000500007306 */ /* 0x000e240000001400 */
[----:B0-----:R-:W-:-:S05]  /*7a40*/  F2FP.PACK_AB R0, RZ, R0 ;  /* 0x00000000ff00723e */ /* 0x001fca00000000ff */
[----:B------:R0:W-:Y:S01]  /*7a50*/  STG.E.U16 [R16.64], R0 ;  /* 0x0000000010007986 */ /* 0x0001e2000c101524 */
[----:B------:R-:W-:Y:S05]  /*7a60*/  BRA `(.L_x_20190) ;  /* 0x00000c8000007947 */ /* 0x000fea0003800000 */
.L_x_20193:
        /* <DEDUP_REMOVED lines=10> */
.L_x_20196:
[----:B------:R-:W0:Y:S02]  /*7b10*/  I2F.S8 R5, R5 ;  /* 0x0000000500057306 */ /* 0x000e240000001400 */
[----:B0-----:R-:W-:-:S04]  /*7b20*/  F2FP.PACK_AB R3, RZ, R5 ;  /* 0x00000005ff03723e */ /* 0x001fc800000000ff */
[----:B------:R-:W-:-:S05]  /*7b30*/  PRMT R3, R3, 0x5410, RZ ;  /* 0x0000541003037816 */ /* 0x000fca00000000ff */
[----:B------:R0:W-:Y:S01]  /*7b40*/  STG.E [R16.64], R3 ;  /* 0x0000000310007986 */ /* 0x0001e2000c101924 */
[----:B------:R-:W-:Y:S05]  /*7b50*/  BRA `(.L_x_20190) ;  /* 0x00000b9000007947 */ /* 0x000fea0003800000 */
.L_x_20195:
[----:B------:R-:W-:-:S04]  /*7b60*/  PRMT R2, R5, 0x8880, RZ ;  /* 0x0000888005027816 */ /* 0x000fc800000000ff */
[----:B------:R-:W-:-:S06]  /*7b70*/  PRMT R2, R2, 0x7710, RZ ;  /* 0x0000771002027816 */ /* 0x000fcc00000000ff */
[----:B------:R-:W0:Y:S02]  /*7b80*/  I2F.F64.S16 R2, R2 ;  /* 0x0000000200027312 */ /* 0x000e240000101c00 */
[----:B0-----:R0:W-:Y:S01]  /*7b90*/  STG.E.64 [R16.64], R2 ;  /* 0x0000000210007986 */ /* 0x0011e2000c101b24 */
[----:B------:R-:W-:Y:S05]  /*7ba0*/  BRA `(.L_x_20190) ;  /* 0x00000b4000007947 */ /* 0x000fea0003800000 */
.L_x_20185:
        /* <DEDUP_REMOVED lines=12> */
.L_x_20199:
[----:B------:R-:W-:Y:S01]  /*7c70*/  PRMT R4, R5, 0x8880, RZ ;  /* 0x0000888005047816 */ /* 0x000fe200000000ff */
[----:B------:R-:W-:-:S03]  /*7c80*/  CS2R R6, SRZ ;  /* 0x0000000000067805 */ /* 0x000fc6000001ff00 */
[----:B------:R-:W-:-:S06]  /*7c90*/  PRMT R4, R4, 0x7710, RZ ;  /* 0x0000771004047816 */ /* 0x000fcc00000000ff */
[----:B------:R-:W0:Y:S02]  /*7ca0*/  I2F.F64.S16 R4, R4 ;  /* 0x0000000400047312 */ /* 0x000e240000101c00 */
[----:B0-----:R0:W-:Y:S01]  /*7cb0*/  STG.E.128 [R16.64], R4 ;  /* 0x0000000410007986 */ /* 0x0011e2000c101d24 */
[----:B------:R-:W-:Y:S05]  /*7cc0*/  BRA `(.L_x_20190) ;  /* 0x00000a2000007947 */ /* 0x000fea0003800000 */
.L_x_20198:
        /* <DEDUP_REMOVED lines=21> */
.L_x_20203:
[----:B------:R-:W-:Y:S05]  /*7e20*/  BSYNC B0 ;  /* 0x0000000000007941 */ /* 0x000fea0003800000 */
.L_x_20202:
[----:B------:R-:W-:-:S05]  /*7e30*/  LOP3.LUT R3, R0, R3, RZ, 0xfc, !PT ;  /* 0x0000000300037212 */ /* 0x000fca00078efcff */
[----:B------:R0:W-:Y:S01]  /*7e40*/  STG.E.U8 [R16.64], R3 ;  /* 0x0000000310007986 */ /* 0x0001e2000c101124 */
[----:B------:R-:W-:Y:S05]  /*7e50*/  BRA `(.L_x_20190) ;  /* 0x0000089000007947 */ /* 0x000fea0003800000 */
.L_x_20201:
        /* <DEDUP_REMOVED lines=13> */
.L_x_20205:
[----:B------:R-:W-:Y:S01]  /*7f30*/  IMAD.MOV.U32 R0, RZ, RZ, 0x7f ;  /* 0x0000007fff007424 */ /* 0x000fe200078e00ff */
[----:B------:R-:W-:-:S04]  /*7f40*/  ISETP.GT.U32.AND P0, PT, R2, 0x7f800000, PT ;  /* 0x7f8000000200780c */ /* 0x000fc80003f04070 */
[----:B------:R-:W-:-:S04]  /*7f50*/  SEL R0, R0, 0x7c, P0 ;  /* 0x0000007c00007807 */ /* 0x000fc80000000000 */
.L_x_20206:
[----:B------:R-:W-:Y:S05]  /*7f60*/  BSYNC B0 ;  /* 0x0000000000007941 */ /* 0x000fea0003800000 */
.L_x_20204:
[----:B------:R-:W-:-:S04]  /*7f70*/  LOP3.LUT R2, R5, 0x80000000, RZ, 0xc0, !PT ;  /* 0x8000000005027812 */ /* 0x000fc800078ec0ff */
[----:B------:R-:W-:-:S04]  /*7f80*/  SHF.R.U32.HI R3, RZ, 0x18, R2 ;  /* 0x00000018ff037819 */ /* 0x000fc80000011602 */
[----:B------:R-:W-:-:S05]  /*7f90*/  LOP3.LUT R3, R0, R3, RZ, 0xfc, !PT ;  /* 0x0000000300037212 */ /* 0x000fca00078efcff */
[----:B------:R0:W-:Y:S01]  /*7fa0*/  STG.E.U8 [R16.64], R3 ;  /* 0x0000000310007986 */ /* 0x0001e2000c101124 */
[----:B------:R-:W-:Y:S05]  /*7fb0*/  BRA `(.L_x_20190) ;  /* 0x0000073000007947 */ /* 0x000fea0003800000 */
.L_x_20200:
[----:B------:R-:W0:Y:S02]  /*7fc0*/  I2F.S8 R0, R5 ;  /* 0x0000000500007306 */ /* 0x000e240000001400 */
[----:B0-----:R-:W-:-:S05]  /*7fd0*/  F2FP.BF16.PACK_AB R0, RZ, R0 ;  /* 0x00000000ff00723e */ /* 0x001fca00000010ff */
[----:B------:R0:W-:Y:S01]  /*7fe0*/  STG.E.U16 [R16.64], R0 ;  /* 0x0000000010007986 */ /* 0x0001e2000c101524 */
[----:B------:R-:W-:Y:S05]  /*7ff0*/  BRA `(.L_x_20190) ;  /* 0x000006f000007947 */ /* 0x000fea0003800000 */
.L_x_20197:
        /* <DEDUP_REMOVED lines=12> */
.L_x_20209:
        /* <DEDUP_REMOVED lines=17> */
.L_x_20212:
[----:B------:R-:W-:-:S04]  /*81d0*/  LOP3.LUT R2, R5, 0x80000000, RZ, 0xc0, !PT ;  /* 0x8000000005027812 */ /* 0x000fc800078ec0ff */
[----:B------:R-:W-:-:S04]  /*81e0*/  SHF.R.U32.HI R3, RZ, 0x18, R2 ;  /* 0x00000018ff037819 */ /* 0x000fc80000011602 */
[----:B------:R-:W-:-:S04]  /*81f0*/  LOP3.LUT R0, R0, R3, RZ, 0xfc, !PT ;  /* 0x0000000300007212 */ /* 0x000fc800078efcff */
[----:B------:R-:W-:Y:S02]  /*8200*/  PRMT R8, R0, 0x7610, R8 ;  /* 0x0000761000087816 */ /* 0x000fe40000000008 */
.L_x_20211:
[----:B------:R-:W-:Y:S05]  /*8210*/  BSYNC B0 ;  /* 0x0000000000007941 */ /* 0x000fea0003800000 */
.L_x_20210:
[----:B------:R0:W-:Y:S01]  /*8220*/  STG.E.U8 [R16.64], R8 ;  /* 0x0000000810007986 */ /* 0x0001e2000c101124 */
[----:B------:R-:W-:Y:S05]  /*8230*/  BRA `(.L_x_20190) ;  /* 0x000004b000007947 */ /* 0x000fea0003800000 */
.L_x_20208:
        /* <DEDUP_REMOVED lines=17> */
.L_x_20215:
[----:B------:R-:W-:-:S04]  /*8350*/  LOP3.LUT R2, R5, 0x80000000, RZ, 0xc0, !PT ;  /* 0x8000000005027812 */ /* 0x000fc800078ec0ff */
[----:B------:R-:W-:-:S04]  /*8360*/  SHF.R.U32.HI R3, RZ, 0x18, R2 ;  /* 0x00000018ff037819 */ /* 0x000fc80000011602 */
[----:B------:R-:W-:-:S04]  /*8370*/  LOP3.LUT R0, R0, R3, RZ, 0xfc, !PT ;  /* 0x0000000300007212 */ /* 0x000fc800078efcff */
[----:B------:R-:W-:Y:S02]  /*8380*/  PRMT R8, R0, 0x7610, R8 ;  /* 0x0000761000087816 */ /* 0x000fe40000000008 */
.L_x_20214:
[----:B------:R-:W-:Y:S05]  /*8390*/  BSYNC B0 ;  /* 0x0000000000007941 */ /* 0x000fea0003800000 */
.L_x_20213:
[----:B------:R0:W-:Y:S01]  /*83a0*/  STG.E.U8 [R16.64], R8 ;  /* 0x0000000810007986 */ /* 0x0001e2000c101124 */
[----:B------:R-:W-:Y:S05]  /*83b0*/  BRA `(.L_x_20190) ;  /* 0x0000033000007947 */ /* 0x000fea0003800000 */
.L_x_20207:
        /* <DEDUP_REMOVED lines=22> */
.L_x_20189:
        /* <DEDUP_REMOVED lines=20> */
.L_x_20217:
[----:B------:R-:W-:-:S04]  /*8660*/  LOP3.LUT R5, R5, 0xffff, RZ, 0xc0, !PT ;  /* 0x0000ffff05057812 */ /* 0x000fc800078ec0ff */
[----:B------:R-:W-:-:S05]  /*8670*/  PRMT R5, R5, 0x8880, RZ ;  /* 0x0000888005057816 */ /* 0x000fca00000000ff */
[----:B------:R-:W-:-:S05]  /*8680*/  IMAD.MOV.U32 R2, RZ, RZ, R5 ;  /* 0x000000ffff027224 */ /* 0x000fca00078e0005 */
[----:B------:R-:W-:-:S05]  /*8690*/  SHF.R.S32.HI R3, RZ, 0x1f, R2 ;  /* 0x0000001fff037819 */ /* 0x000fca0000011402 */
[----:B------:R0:W-:Y:S01]  /*86a0*/  STG.E.64 [R16.64], R2 ;  /* 0x0000000210007986 */ /* 0x0001e2000c101b24 */
[----:B------:R-:W-:Y:S05]  /*86b0*/  BRA `(.L_x_20190) ;  /* 0x0000003000007947 */ /* 0x000fea0003800000 */
.L_x_20216:
[----:B------:R-:W-:-:S04]  /*86c0*/  LOP3.LUT R5, R5, 0xffff, RZ, 0xc0, !PT ;  /* 0x0000ffff05057812 */ /* 0x000fc800078ec0ff */
[----:B------:R-:W-:-:S05]  /*86d0*/  PRMT R3, R5, 0x8880, RZ ;  /* 0x0000888005037816 */ /* 0x000fca00000000ff */
[----:B------:R0:W-:Y:S02]  /*86e0*/  STG.E [R16.64], R3 ;  /* 0x0000000310007986 */ /* 0x0001e4000c101924 */
.L_x_20190:
[----:B------:R-:W-:Y:S02]  /*86f0*/  IADD3 R19, R19, 0x80, RZ ;  /* 0x0000008013137810 */ /* 0x000fe40007ffe0ff */
.L_x_20085:
[----:B------:R-:W-:Y:S05]  /*8700*/  BSYNC B6 ;  /* 0x0000000000067941 */ /* 0x000fea0003800000 */
.L_x_20084:
        /* <DEDUP_REMOVED lines=230> */
.L_x_20218:
        /* <DEDUP_REMOVED lines=18> */
.L_x_20222:
[----:B------:R0:W5:Y:S01]  /*9690*/  LDG.E.U8 R0, [R2.64] ;  /* 0x0000002402007981 */ /* 0x000162000c1e1100 */
[----:B------:R-:W-:Y:S05]  /*96a0*/  BRA `(.L_x_20224) ;  /* 0x00000d7000007947 */ /* 0x000fea0003800000 */
.L_x_20221:
        /* <DEDUP_REMOVED lines=8> */
.L_x_20226:
[----:B------:R0:W5:Y:S01]  /*9730*/  LDG.E.U8 R0, [R2.64] ;  /* 0x0000002402007981 */ /* 0x000162000c1e1100 */
[----:B------:R-:W-:Y:S05]  /*9740*/  BRA `(.L_x_20224) ;  /* 0x00000cd000007947 */ /* 0x000fea0003800000 */
.L_x_20225:
[----:B------:R0:W5:Y:S01]  /*9750*/  LDG.E.U16 R0, [R2.64] ;  /* 0x0000002402007981 */ /* 0x000162000c1e1500 */
[----:B------:R-:W-:Y:S05]  /*9760*/  BRA `(.L_x_20224) ;  /* 0x00000cb000007947 */ /* 0x000fea0003800000 */
.L_x_20220:
        /* <DEDUP_REMOVED lines=9> */
.L_x_20228:
[----:B------:R-:W2:Y:S02]  /*9800*/  LDG.E.U16 R4, [R2.64] ;  /* 0x0000002402047981 */ /* 0x000ea4000c1e1500 */
[----:B--2---:R-:W-:-:S06]  /*9810*/  HADD2.F32 R4, -RZ, R4.H0_H0 ;  /* 0x20000004ff047230 */ /* 0x004fcc0000004100 */
[----:B------:R-:W0:Y:S02]  /*9820*/  F2I.FTZ.TRUNC.NTZ R4, R4 ;  /* 0x0000000400047305 */ /* 0x000e24000021f100 */
[----:B0-----:R-:W-:Y:S01]  /*9830*/  PRMT R0, R4, 0x7610, R0 ;  /* 0x0000761004007816 */ /* 0x001fe20000000000 */
[----:B------:R-:W-:Y:S05]  /*9840*/  BRA `(.L_x_20224) ;  /* 0x00000bd000007947 */ /* 0x000fea0003800000 */
.L_x_20227:
        /* <DEDUP_REMOVED lines=9> */
.L_x_20230:
[----:B------:R-:W2:Y:S02]  /*98e0*/  LDG.E.U16 R2, [R2.64] ;  /* 0x0000002402027981 */ /* 0x000ea4000c1e1500 */
[----:B--2---:R-:W-:-:S06]  /*98f0*/  HADD2.F32 R4, -RZ, R2.H0_H0 ;  /* 0x20000002ff047230 */ /* 0x004fcc0000004100 */
[----:B------:R-:W0:Y:S02]  /*9900*/  F2I.FTZ.TRUNC.NTZ R4, R4 ;  /* 0x0000000400047305 */ /* 0x000e24000021f100 */
[----:B0-----:R-:W-:Y:S01]  /*9910*/  PRMT R0, R4, 0x7610, R0 ;  /* 0x0000761004007816 */ /* 0x001fe20000000000 */
[----:B------:R-:W-:Y:S05]  /*9920*/  BRA `(.L_x_20224) ;  /* 0x00000af000007947 */ /* 0x000fea0003800000 */
.L_x_20229:
[----:B------:R-:W2:Y:S02]  /*9930*/  LDG.E.64 R2, [R2.64] ;  /* 0x0000002402027981 */ /* 0x000ea4000c1e1b00 */
[----:B--2---:R0:W1:Y:S01]  /*9940*/  F2I.F64.TRUNC R0, R2 ;  /* 0x0000000200007311 */ /* 0x004062000030d100 */
[----:B------:R-:W-:Y:S05]  /*9950*/  BRA `(.L_x_20224) ;  /* 0x00000ac000007947 */ /* 0x000fea0003800000 */
.L_x_20219:
        /* <DEDUP_REMOVED lines=12> */
.L_x_20233:
[----:B------:R-:W2:Y:S02]  /*9a20*/  LDG.E.64 R2, [R2.64] ;  /* 0x0000002402027981 */ /* 0x000ea4000c1e1b00 */
[----:B--2---:R0:W1:Y:S01]  /*9a30*/  F2I.F64.TRUNC R0, R2 ;  /* 0x0000000200007311 */ /* 0x004062000030d100 */
[----:B------:R-:W-:Y:S05]  /*9a40*/  BRA `(.L_x_20224) ;  /* 0x000009d000007947 */ /* 0x000fea0003800000 */
.L_x_20232:
        /* <DEDUP_REMOVED lines=28> */
.L_x_20235:
        /* <DEDUP_REMOVED lines=15> */
.L_x_20234:
[----:B------:R-:W2:Y:S02]  /*9d00*/  LDG.E.U16 R2, [R2.64] ;  /* 0x0000002402027981 */ /* 0x000ea4000c1e1500 */
[----:B--2---:R-:W-:-:S04]  /*9d10*/  PRMT R2, RZ, 0x5410, R2 ;  /* 0x00005410ff027816 */ /* 0x004fc80000000002 */
[----:B------:R0:W1:Y:S01]  /*9d20*/  F2I.FTZ.TRUNC.NTZ R0, R2 ;  /* 0x0000000200007305 */ /* 0x000062000021f100 */
[----:B------:R-:W-:Y:S05]  /*9d30*/  BRA `(.L_x_20224) ;  /* 0x000006e000007947 */ /* 0x000fea0003800000 */
.L_x_20231:
        /* <DEDUP_REMOVED lines=10> */
.L_x_20238:
        /* <DEDUP_REMOVED lines=21> */
.L_x_20242:
[----:B------:R-:W-:Y:S05]  /*9f30*/  BSYNC B1 ;  /* 0x0000000000017941 */ /* 0x000fea0003800000 */
.L_x_20241:
[----:B------:R-:W-:Y:S01]  /*9f40*/  IMAD.SHL.U32 R2, R2, 0x100000, RZ ;  /* 0x0010000002027824 */ /* 0x000fe200078e00ff */
[----:B------:R-:W-:-:S04]  /*9f50*/  LEA R3, R0, 0x3b800000, 0x17 ;  /* 0x3b80000000037811 */ /* 0x000fc800078eb8ff */
[----:B------:R-:W-:Y:S02]  /*9f60*/  LOP3.LUT R4, R3, R2, R4, 0xfe, !PT ;  /* 0x0000000203047212 */ /* 0x000fe400078efe04 */
.L_x_20240:
[----:B------:R-:W-:Y:S05]  /*9f70*/  BSYNC B0 ;  /* 0x0000000000007941 */ /* 0x000fea0003800000 */
.L_x_20239:
[----:B------:R-:W0:Y:S02]  /*9f80*/  F2I.FTZ.TRUNC.NTZ R4, R4 ;  /* 0x0000000400047305 */ /* 0x000e24000021f100 */
[----:B0-----:R-:W-:Y:S01]  /*9f90*/  PRMT R0, R4, 0x7610, R0 ;  /* 0x0000761004007816 */ /* 0x001fe20000000000 */
[----:B------:R-:W-:Y:S05]  /*9fa0*/  BRA `(.L_x_20224) ;  /* 0x0000047000007947 */ /* 0x000fea0003800000 */
.L_x_20237:
        /* <DEDUP_REMOVED lines=21> */
.L_x_20246:
[----:B------:R-:W-:Y:S05]  /*a100*/  BSYNC B1 ;  /* 0x0000000000017941 */ /* 0x000fea0003800000 */
.L_x_20245:
[----:B------:R-:W-:Y:S01]  /*a110*/  IMAD.SHL.U32 R2, R2, 0x200000, RZ ;  /* 0x0020000002027824 */ /* 0x000fe200078e00ff */
[----:B------:R-:W-:-:S04]  /*a120*/  LEA R3, R0, 0x37800000, 0x17 ;  /* 0x3780000000037811 */ /* 0x000fc800078eb8ff */
[----:B------:R-:W-:Y:S02]  /*a130*/  LOP3.LUT R4, R3, R2, R4, 0xfe, !PT ;  /* 0x0000000203047212 */ /* 0x000fe400078efe04 */
.L_x_20244:
[----:B------:R-:W-:Y:S05]  /*a140*/  BSYNC B0 ;  /* 0x0000000000007941 */ /* 0x000fea0003800000 */
.L_x_20243:
[----:B------:R-:W0:Y:S02]  /*a150*/  F2I.FTZ.TRUNC.NTZ R4, R4 ;  /* 0x0000000400047305 */ /* 0x000e24000021f100 */
[----:B0-----:R-:W-:Y:S01]  /*a160*/  PRMT R0, R4, 0x7610, R0 ;  /* 0x0000761004007816 */ /* 0x001fe20000000000 */
[----:B------:R-:W-:Y:S05]  /*a170*/  BRA `(.L_x_20224) ;  /* 0x000002a000007947 */ /* 0x000fea0003800000 */
.L_x_20236:
        /* <DEDUP_REMOVED lines=14> */
.L_x_20250:
[----:B------:R-:W-:Y:S05]  /*a260*/  BSYNC B0 ;  /* 0x0000000000007941 */ /* 0x000fea0003800000 */
.L_x_20249:
[----:B------:R-:W0:Y:S02]  /*a270*/  F2I.FTZ.TRUNC.NTZ R4, R4 ;  /* 0x0000000400047305 */ /* 0x000e24000021f100 */
[----:B0-----:R-:W-:Y:S01]  /*a280*/  PRMT R0, R4, 0x7610, R0 ;  /* 0x0000761004007816 */ /* 0x001fe20000000000 */
[----:B------:R-:W-:Y:S05]  /*a290*/  BRA `(.L_x_20224) ;  /* 0x0000018000007947 */ /* 0x000fea0003800000 */
.L_x_20223:
        /* <DEDUP_REMOVED lines=21> */
.L_x_20248:
[----:B------:R0:W5:Y:S01]  /*a3f0*/  LDG.E.U8 R0, [R2.64] ;  /* 0x0000002402007981 */ /* 0x000162000c1e1100 */
[----:B------:R-:W-:Y:S05]  /*a400*/  BRA `(.L_x_20224) ;  /* 0x0000001000007947 */ /* 0x000fea0003800000 */
.L_x_20247:
[----:B------:R0:W5:Y:S02]  /*a410*/  LDG.E.U8 R0, [R2.64] ;  /* 0x0000002402007981 */ /* 0x000164000c1e1100 */
.L_x_20224:
        /* <DEDUP_REMOVED lines=16> */
.L_x_20254:
[----:B------:R-:W-:Y:S01]  /*a520*/  STG.E.U8 [R16.64], R5 ;  /* 0x0000000510007986 */ /* 0x000fe2000c101124 */
[----:B------:R-:W-:Y:S05]  /*a530*/  EXIT ;  /* 0x000000000000794d */ /* 0x000fea0003800000 */
.L_x_20253:
        /* <DEDUP_REMOVED lines=12> */
.L_x_20257:
[----:B------:R-:W-:-:S04]  /*a600*/  LOP3.LUT R5, R5, 0xffff, RZ, 0xc0, !PT ;  /* 0x0000ffff05057812 */ /* 0x000fc800078ec0ff */
[----:B------:R-:W-:-:S05]  /*a610*/  PRMT R3, R5, 0x8880, RZ ;  /* 0x0000888005037816 */ /* 0x000fca00000000ff */
[----:B------:R-:W-:Y:S01]  /*a620*/  STG.E [R16.64], R3 ;  /* 0x0000000310007986 */ /* 0x000fe2000c101924 */
[----:B------:R-:W-:Y:S05]  /*a630*/  EXIT ;  /* 0x000000000000794d */ /* 0x000fea0003800000 */
.L_x_20256:
[----:B------:R-:W-:-:S04]  /*a640*/  PRMT R3, R5, 0x8880, RZ ;  /* 0x0000888005037816 */ /* 0x000fc800000000ff */
[----:B------:R-:W-:-:S05]  /*a650*/  PRMT R3, R3, 0x7710, RZ ;  /* 0x0000771003037816 */ /* 0x000fca00000000ff */
[----:B------:R-:W-:Y:S01]  /*a660*/  STG.E.U16 [R16.64], R3 ;  /* 0x0000000310007986 */ /* 0x000fe2000c101524 */
[----:B------:R-:W-:Y:S05]  /*a670*/  EXIT ;  /* 0x000000000000794d */ /* 0x000fea0003800000 */
.L_x_20252:
        /* <DEDUP_REMOVED lines=9> */
.L_x_20259:
[----:B------:R-:W0:Y:S02]  /*a710*/  I2F.S8 R0, R5 ;  /* 0x0000000500007306 */ /* 0x000e240000001400 */
[----:B0-----:R-:W-:-:S05]  /*a720*/  F2FP.PACK_AB R0, RZ, R0 ;  /* 0x00000000ff00723e */ /* 0x001fca00000000ff */
[----:B------:R-:W-:Y:S01]  /*a730*/  STG.E.U16 [R16.64], R0 ;  /* 0x0000000010007986 */ /* 0x000fe2000c101524 */
[----:B------:R-:W-:Y:S05]  /*a740*/  EXIT ;  /* 0x000000000000794d */ /* 0x000fea0003800000 */
.L_x_20258:
        /* <DEDUP_REMOVED lines=10> */
.L_x_20261:
[----:B------:R-:W0:Y:S02]  /*a7f0*/  I2F.S8 R5, R5 ;  /* 0x0000000500057306 */ /* 0x000e240000001400 */
[----:B0-----:R-:W-:-:S04]  /*a800*/  F2FP.PACK_AB R3, RZ, R5 ;  /* 0x00000005ff03723e */ /* 0x001fc800000000ff */
[----:B------:R-:W-:-:S05]  /*a810*/  PRMT R3, R3, 0x5410, RZ ;  /* 0x0000541003037816 */ /* 0x000fca00000000ff */
[----:B------:R-:W-:Y:S01]  /*a820*/  STG.E [R16.64], R3 ;  /* 0x0000000310007986 */ /* 0x000fe2000c101924 */
[----:B------:R-:W-:Y:S05]  /*a830*/  EXIT ;  /* 0x000000000000794d */ /* 0x000fea0003800000 */
.L_x_20260:
[----:B------:R-:W-:-:S04]  /*a840*/  PRMT R2, R5, 0x8880, RZ ;  /* 0x0000888005027816 */ /* 0x000fc800000000ff */
[----:B------:R-:W-:-:S06]  /*a850*/  PRMT R2, R2, 0x7710, RZ ;  /* 0x0000771002027816 */ /* 0x000fcc00000000ff */
[----:B------:R-:W0:Y:S02]  /*a860*/  I2F.F64.S16 R2, R2 ;  /* 0x0000000200027312 */ /* 0x000e240000101c00 */
[----:B0-----:R-:W-:Y:S01]  /*a870*/  STG.E.64 [R16.64], R2 ;  /* 0x0000000210007986 */ /* 0x001fe2000c101b24 */
[----:B------:R-:W-:Y:S05]  /*a880*/  EXIT ;  /* 0x000000000000794d */ /* 0x000fea0003800000 */
.L_x_20251:
        /* <DEDUP_REMOVED lines=12> */
.L_x_20264:
[----:B------:R-:W-:Y:S01]  /*a950*/  PRMT R4, R5, 0x8880, RZ ;  /* 0x0000888005047816 */ /* 0x000fe200000000ff */
[----:B------:R-:W-:-:S03]  /*a960*/  CS2R R6, SRZ ;  /* 0x0000000000067805 */ /* 0x000fc6000001ff00 */
[----:B------:R-:W-:-:S06]  /*a970*/  PRMT R4, R4, 0x7710, RZ ;  /* 0x0000771004047816 */ /* 0x000fcc00000000ff */
[----:B------:R-:W0:Y:S02]  /*a980*/  I2F.F64.S16 R4, R4 ;  /* 0x0000000400047312 */ /* 0x000e240000101c00 */
[----:B0-----:R-:W-:Y:S01]  /*a990*/  STG.E.128 [R16.64], R4 ;  /* 0x0000000410007986 */ /* 0x001fe2000c101d24 */
[----:B------:R-:W-:Y:S05]  /*a9a0*/  EXIT ;  /* 0x000000000000794d */ /* 0x000fea0003800000 */
.L_x_20263:
        /* <DEDUP_REMOVED lines=21> */
.L_x_20268:
[----:B------:R-:W-:Y:S05]  /*ab00*/  BSYNC B0 ;  /* 0x0000000000007941 */ /* 0x000fea0003800000 */
.L_x_20267:
[----:B------:R-:W-:-:S05]  /*ab10*/  LOP3.LUT R3, R0, R3, RZ, 0xfc, !PT ;  /* 0x0000000300037212 */ /* 0x000fca00078efcff */
[----:B------:R-:W-:Y:S01]  /*ab20*/  STG.E.U8 [R16.64], R3 ;  /* 0x0000000310007986 */ /* 0x000fe2000c101124 */
[----:B------:R-:W-:Y:S05]  /*ab30*/  EXIT ;  /* 0x000000000000794d */ /* 0x000fea0003800000 */
.L_x_20266:
        /* <DEDUP_REMOVED lines=13> */
.L_x_20270:
[----:B------:R-:W-:Y:S01]  /*ac10*/  IMAD.MOV.U32 R0, RZ, RZ, 0x7f ;  /* 0x0000007fff007424 */ /* 0x000fe200078e00ff */
[----:B------:R-:W-:-:S04]  /*ac20*/  ISETP.GT.U32.AND P0, PT, R2, 0x7f800000, PT ;  /* 0x7f8000000200780c */ /* 0x000fc80003f04070 */
[----:B------:R-:W-:-:S04]  /*ac30*/  SEL R0, R0, 0x7c, P0 ;  /* 0x0000007c00007807 */ /* 0x000fc80000000000 */
.L_x_20271:
[----:B------:R-:W-:Y:S05]  /*ac40*/  BSYNC B0 ;  /* 0x0000000000007941 */ /* 0x000fea0003800000 */
.L_x_20269:
[----:B------:R-:W-:-:S04]  /*ac50*/  LOP3.LUT R2, R5, 0x80000000, RZ, 0xc0, !PT ;  /* 0x8000000005027812 */ /* 0x000fc800078ec0ff */
[----:B------:R-:W-:-:S04]  /*ac60*/  SHF.R.U32.HI R3, RZ, 0x18, R2 ;  /* 0x00000018ff037819 */ /* 0x000fc80000011602 */
[----:B------:R-:W-:-:S05]  /*ac70*/  LOP3.LUT R3, R0, R3, RZ, 0xfc, !PT ;  /* 0x0000000300037212 */ /* 0x000fca00078efcff */
[----:B------:R-:W-:Y:S01]  /*ac80*/  STG.E.U8 [R16.64], R3 ;  /* 0x0000000310007986 */ /* 0x000fe2000c101124 */
[----:B------:R-:W-:Y:S05]  /*ac90*/  EXIT ;  /* 0x000000000000794d */ /* 0x000fea0003800000 */
.L_x_20265:
[----:B------:R-:W0:Y:S02]  /*aca0*/  I2F.S8 R0, R5 ;  /* 0x0000000500007306 */ /* 0x000e240000001400 */
[----:B0-----:R-:W-:-:S05]  /*acb0*/  F2FP.BF16.PACK_AB R0, RZ, R0 ;  /* 0x00000000ff00723e */ /* 0x001fca00000010ff */
[----:B------:R-:W-:Y:S01]  /*acc0*/  STG.E.U16 [R16.64], R0 ;  /* 0x0000000010007986 */ /* 0x000fe2000c101524 */
[----:B------:R-:W-:Y:S05]  /*acd0*/  EXIT ;  /* 0x000000000000794d */ /* 0x000fea0003800000 */
.L_x_20262:
        /* <DEDUP_REMOVED lines=12> */
.L_x_20274:
        /* <DEDUP_REMOVED lines=17> */
.L_x_20277:
[----:B------:R-:W-:-:S04]  /*aeb0*/  LOP3.LUT R2, R5, 0x80000000, RZ, 0xc0, !PT ;  /* 0x8000000005027812 */ /* 0x000fc800078ec0ff */
[----:B------:R-:W-:-:S04]  /*aec0*/  SHF.R.U32.HI R3, RZ, 0x18, R2 ;  /* 0x00000018ff037819 */ /* 0x000fc80000011602 */
[----:B------:R-:W-:-:S04]  /*aed0*/  LOP3.LUT R0, R0, R3, RZ, 0xfc, !PT ;  /* 0x0000000300007212 */ /* 0x000fc800078efcff */
[----:B------:R-:W-:Y:S02]  /*aee0*/  PRMT R8, R0, 0x7610, R8 ;  /* 0x0000761000087816 */ /* 0x000fe40000000008 */
.L_x_20276:
[----:B------:R-:W-:Y:S05]  /*aef0*/  BSYNC B0 ;  /* 0x0000000000007941 */ /* 0x000fea0003800000 */
.L_x_20275:
[----:B------:R-:W-:Y:S01]  /*af00*/  STG.E.U8 [R16.64], R8 ;  /* 0x0000000810007986 */ /* 0x000fe2000c101124 */
[----:B------:R-:W-:Y:S05]  /*af10*/  EXIT ;  /* 0x000000000000794d */ /* 0x000fea0003800000 */
.L_x_20273:
        /* <DEDUP_REMOVED lines=17> */
.L_x_20280:
[----:B------:R-:W-:-:S04]  /*b030*/  LOP3.LUT R2, R5, 0x80000000, RZ, 0xc0, !PT ;  /* 0x8000000005027812 */ /* 0x000fc800078ec0ff */
[----:B------:R-:W-:-:S04]  /*b040*/  SHF.R.U32.HI R3, RZ, 0x18, R2 ;  /* 0x00000018ff037819 */ /* 0x000fc80000011602 */
[----:B------:R-:W-:-:S04]  /*b050*/  LOP3.LUT R0, R0, R3, RZ, 0xfc, !PT ;  /* 0x0000000300007212 */ /* 0x000fc800078efcff */
[----:B------:R-:W-:Y:S02]  /*b060*/  PRMT R8, R0, 0x7610, R8 ;  /* 0x0000761000087816 */ /* 0x000fe40000000008 */
.L_x_20279:
[----:B------:R-:W-:Y:S05]  /*b070*/  BSYNC B0 ;  /* 0x0000000000007941 */ /* 0x000fea0003800000 */
.L_x_20278:
[----:B------:R-:W-:Y:S01]  /*b080*/  STG.E.U8 [R16.64], R8 ;  /* 0x0000000810007986 */ /* 0x000fe2000c101124 */
[----:B------:R-:W-:Y:S05]  /*b090*/  EXIT ;  /* 0x000000000000794d */ /* 0x000fea0003800000 */
.L_x_20272:
        /* <DEDUP_REMOVED lines=22> */
.L_x_20255:
        /* <DEDUP_REMOVED lines=20> */
.L_x_20282:
[----:B------:R-:W-:-:S04]  /*b340*/  LOP3.LUT R5, R5, 0xffff, RZ, 0xc0, !PT ;  /* 0x0000ffff05057812 */ /* 0x000fc800078ec0ff */
[----:B------:R-:W-:-:S05]  /*b350*/  PRMT R5, R5, 0x8880, RZ ;  /* 0x0000888005057816 */ /* 0x000fca00000000ff */
[----:B------:R-:W-:-:S05]  /*b360*/  IMAD.MOV.U32 R2, RZ, RZ, R5 ;  /* 0x000000ffff027224 */ /* 0x000fca00078e0005 */
[----:B------:R-:W-:-:S05]  /*b370*/  SHF.R.S32.HI R3, RZ, 0x1f, R2 ;  /* 0x0000001fff037819 */ /* 0x000fca0000011402 */
[----:B------:R-:W-:Y:S01]  /*b380*/  STG.E.64 [R16.64], R2 ;  /* 0x0000000210007986 */ /* 0x000fe2000c101b24 */
[----:B------:R-:W-:Y:S05]  /*b390*/  EXIT ;  /* 0x000000000000794d */ /* 0x000fea0003800000 */
.L_x_20281:
[----:B------:R-:W-:-:S04]  /*b3a0*/  LOP3.LUT R5, R5, 0xffff, RZ, 0xc0, !PT ;  /* 0x0000ffff05057812 */ /* 0x000fc800078ec0ff */
[----:B------:R-:W-:-:S05]  /*b3b0*/  PRMT R3, R5, 0x8880, RZ ;  /* 0x0000888005037816 */ /* 0x000fca00000000ff */
[----:B------:R-:W-:Y:S01]  /*b3c0*/  STG.E [R16.64], R3 ;  /* 0x0000000310007986 */ /* 0x000fe2000c101924 */
[----:B------:R-:W-:Y:S05]  /*b3d0*/  EXIT ;  /* 0x000000000000794d */ /* 0x000fea0003800000 */
.L_x_20283:
        /* <DEDUP_REMOVED lines=10> */
.L_x_61814:


//--------------------- .text._ZN2at6native27unrolled_elementwise_kernelIZNS0_50_GLOBAL__N__2680c7bb_12_PowKernel_cu_b2145a98_318429pow_tensor_scalar_kernel_implIaaEEvRNS_18TensorIteratorBaseET0_EUlaE_St5arrayIPcLm2EELi4E23TrivialOffsetCalculatorILi1EjESC_NS0_6memory12LoadWithCastILi1EEENSD_13StoreWithCastILi1EEEEEviT_S6_T2_T3_T4_T5_ --------------------------
	.section	.text._ZN2at6native27unrolled_elementwise_kernelIZNS0_50_GLOBAL__N__2680c7bb_12_PowKernel_cu_b2145a98_318429pow_tensor_scalar_kernel_implIaaEEvRNS_18TensorIteratorBaseET0_EUlaE_St5arrayIPcLm2EELi4E23TrivialOffsetCalculatorILi1EjESC_NS0_6memory12LoadWithCastILi1EEENSD_13StoreWithCastILi1EEEEEviT_S6_T2_T3_T4_T5_,"ax",@progbits
	.sectioninfo	@"SHI_REGISTERS=28"
	.align	128
        .global         _ZN2at6native27unrolled_elementwise_kernelIZNS0_50_GLOBAL__N__2680c7bb_12_PowKernel_cu_b2145a98_318429pow_tensor_scalar_kernel_implIaaEEvRNS_18TensorIteratorBaseET0_EUlaE_St5arrayIPcLm2EELi4E23TrivialOffsetCalculatorILi1EjESC_NS0_6memory12LoadWithCastILi1EEENSD_13StoreWithCastILi1EEEEEviT_S6_T2_T3_T4_T5_
        .type           _ZN2at6native27unrolled_elementwise_kernelIZNS0_50_GLOBAL__N__2680c7bb_12_PowKernel_cu_b2145a98_318429pow_tensor_scalar_kernel_implIaaEEvRNS_18TensorIteratorBaseET0_EUlaE_St5arrayIPcLm2EELi4E23TrivialOffsetCalculatorILi1EjESC_NS0_6memory12LoadWithCastILi1EEENSD_13StoreWithCastILi1EEEEEviT_S6_T2_T3_T4_T5_,@function
        .size           _ZN2at6native27unrolled_elementwise_kernelIZNS0_50_GLOBAL__N__2680c7bb_12_PowKernel_cu_b2145a98_318429pow_tensor_scalar_kernel_implIaaEEvRNS_18TensorIteratorBaseET0_EUlaE_St5arrayIPcLm2EELi4E23TrivialOffsetCalculatorILi1EjESC_NS0_6memory12LoadWithCastILi1EEENSD_13StoreWithCastILi1EEEEEviT_S6_T2_T3_T4_T5_,(.L_x_61815 - _ZN2at6native27unrolled_elementwise_kernelIZNS0_50_GLOBAL__N__2680c7bb_12_PowKernel_cu_b2145a98_318429pow_tensor_scalar_kernel_implIaaEEvRNS_18TensorIteratorBaseET0_EUlaE_St5arrayIPcLm2EELi4E23TrivialOffsetCalculatorILi1EjESC_NS0_6memory12LoadWithCastILi1EEENSD_13StoreWithCastILi1EEEEEviT_S6_T2_T3_T4_T5_)
        .other          _ZN2at6native27unrolled_elementwise_kernelIZNS0_50_GLOBAL__N__2680c7bb_12_PowKernel_cu_b2145a98_318429pow_tensor_scalar_kernel_implIaaEEvRNS_18TensorIteratorBaseET0_EUlaE_St5arrayIPcLm2EELi4E23TrivialOffsetCalculatorILi1EjESC_NS0_6memory12LoadWithCastILi1EEENSD_13StoreWithCastILi1EEEEEviT_S6_T2_T3_T4_T5_,@"STO_CUDA_ENTRY STV_DEFAULT"
_ZN2at6native27unrolled_elementwise_kernelIZNS0_50_GLOBAL__N__2680c7bb_12_PowKernel_cu_b2145a98_318429pow_tensor_scalar_kernel_implIaaEEvRNS_18TensorIteratorBaseET0_EUlaE_St5arrayIPcLm2EELi4E23TrivialOffsetCalculatorILi1EjESC_NS0_6memory12LoadWithCastILi1EEENSD_13StoreWithCastILi1EEEEEviT_S6_T2_T3_T4_T5_:
.text._ZN2at6native27unrolled_elementwise_kernelIZNS0_50_GLOBAL__N__2680c7bb_12_PowKernel_cu_b2145a98_318429pow_tensor_scalar_kernel_implIaaEEvRNS_18TensorIteratorBaseET0_EUlaE_St5arrayIPcLm2EELi4E23TrivialOffsetCalculatorILi1EjESC_NS0_6memory12LoadWithCastILi1EEENSD_13StoreWithCastILi1EEEEEviT_S6_T2_T3_T4_T5_:
        /* <DEDUP_REMOVED lines=29> */
.L_x_20289:
[----:B------:R0:W5:Y:S01]  /*01d0*/  LDG.E.U8 R22, [R2.64] ;  /* 0x0000002402167981 */ /* 0x000162000c1e1100 */
[----:B------:R-:W-:Y:S05]  /*01e0*/  BRA `(.L_x_20291) ;  /* 0x00000d9000007947 */ /* 0x000fea0003800000 */
.L_x_20288:
        /* <DEDUP_REMOVED lines=8> */
.L_x_20293:
[----:B------:R0:W5:Y:S01]  /*0270*/  LDG.E.U8 R22, [R2.64] ;  /* 0x0000002402167981 */ /* 0x000162000c1e1100 */
[----:B------:R-:W-:Y:S05]  /*0280*/  BRA `(.L_x_20291) ;  /* 0x00000cf000007947 */ /* 0x000fea0003800000 */
.L_x_20292:
[----:B------:R0:W5:Y:S01]  /*0290*/  LDG.E.U16 R22, [R2.64] ;  /* 0x0000002402167981 */ /* 0x000162000c1e1500 */
[----:B------:R-:W-:Y:S05]  /*02a0*/  BRA `(.L_x_20291) ;  /* 0x00000cd000007947 */ /* 0x000fea0003800000 */
.L_x_20287:
        /* <DEDUP_REMOVED lines=9> */
.L_x_20295:
[----:B------:R-:W2:Y:S02]  /*0340*/  LDG.E.U16 R0, [R2.64] ;  /* 0x0000002402007981 */ /* 0x000ea4000c1e1500 */
[----:B--2---:R-:W-:-:S06]  /*0350*/  HADD2.F32 R0, -RZ, R0.H0_H0 ;  /* 0x20000000ff007230 */ /* 0x004fcc0000004100 */
[----:B------:R-:W0:Y:S02]  /*0360*/  F2I.FTZ.TRUNC.NTZ R0, R0 ;  /* 0x0000000000007305 */ /* 0x000e24000021f100 */
[----:B0-----:R-:W-:Y:S01]  /*0370*/  PRMT R22, R0, 0x7610, R22 ;  /* 0x0000761000167816 */ /* 0x001fe20000000016 */
[----:B------:R-:W-:Y:S05]  /*0380*/  BRA `(.L_x_20291) ;  /* 0x00000bf000007947 */ /* 0x000fea0003800000 */
.L_x_20294:
        /* <DEDUP_REMOVED lines=9> */
.L_x_20297:
[----:B------:R-:W2:Y:S02]  /*0420*/  LDG.E.U16 R2, [R2.64] ;  /* 0x0000002402027981 */ /* 0x000ea4000c1e1500 */
[----:B--2---:R-:W-:-:S06]  /*0430*/  HADD2.F32 R0, -RZ, R2.H0_H0 ;  /* 0x20000002ff007230 */ /* 0x004fcc0000004100 */
[----:B------:R-:W0:Y:S02]  /*0440*/  F2I.FTZ.TRUNC.NTZ R0, R0 ;  /* 0x0000000000007305 */ /* 0x000e24000021f100 */
[----:B0-----:R-:W-:Y:S01]  /*0450*/  PRMT R22, R0, 0x7610, R22 ;  /* 0x0000761000167816 */ /* 0x001fe20000000016 */
[----:B------:R-:W-:Y:S05]  /*0460*/  BRA `(.L_x_20291) ;  /* 0x00000b1000007947 */ /* 0x000fea0003800000 */
.L_x_20296:
[----:B------:R-:W2:Y:S02]  /*0470*/  LDG.E.64 R2, [R2.64] ;  /* 0x0000002402027981 */ /* 0x000ea4000c1e1b00 */
[----:B--2---:R0:W1:Y:S01]  /*0480*/  F2I.F64.TRUNC R22, R2 ;  /* 0x0000000200167311 */ /* 0x004062000030d100 */
[----:B------:R-:W-:Y:S05]  /*0490*/  BRA `(.L_x_20291) ;  /* 0x00000ae000007947 */ /* 0x000fea0003800000 */
.L_x_20286:
        /* <DEDUP_REMOVED lines=12> */
.L_x_20300:
[----:B------:R-:W2:Y:S02]  /*0560*/  LDG.E.64 R2, [R2.64] ;  /* 0x0000002402027981 */ /* 0x000ea4000c1e1b00 */
[----:B--2---:R0:W1:Y:S01]  /*0570*/  F2I.F64.TRUNC R22, R2 ;  /* 0x0000000200167311 */ /* 0x004062000030d100 */
[----:B------:R-:W-:Y:S05]  /*0580*/  BRA `(.L_x_20291) ;  /* 0x000009f000007947 */ /* 0x000fea0003800000 */
.L_x_20299:
        /* <DEDUP_REMOVED lines=28> */
.L_x_20302:
        /* <DEDUP_REMOVED lines=16> */
.L_x_20301:
[----:B------:R-:W2:Y:S02]  /*0850*/  LDG.E.U16 R0, [R2.64] ;  /* 0x0000002402007981 */ /* 0x000ea4000c1e1500 */
[----:B--2---:R-:W-:-:S06]  /*0860*/  PRMT R0, RZ, 0x5410, R0 ;  /* 0x00005410ff007816 */ /* 0x004fcc0000000000 */
[----:B------:R-:W0:Y:S02]  /*0870*/  F2I.FTZ.TRUNC.NTZ R0, R0 ;  /* 0x0000000000007305 */ /* 0x000e24000021f100 */
[----:B0-----:R-:W-:Y:S01]  /*0880*/  PRMT R22, R0, 0x7610, R22 ;  /* 0x0000761000167816 */ /* 0x001fe20000000016 */
[----:B------:R-:W-:Y:S05]  /*0890*/  BRA `(.L_x_20291) ;  /* 0x000006e000007947 */ /* 0x000fea0003800000 */
.L_x_20298:
        /* <DEDUP_REMOVED lines=10> */
.L_x_20305:
        /* <DEDUP_REMOVED lines=21> */
.L_x_20309:
[----:B------:R-:W-:Y:S05]  /*0a90*/  BSYNC B1 ;  /* 0x0000000000017941 */ /* 0x000fea0003800000 */
.L_x_20308:
[----:B------:R-:W-:Y:S01]  /*0aa0*/  LEA R3, R0, 0x3b800000, 0x17 ;  /* 0x3b80000000037811 */ /* 0x000fe200078eb8ff */
[----:B------:R-:W-:-:S05]  /*0ab0*/  IMAD.SHL.U32 R0, R2, 0x100000, RZ ;  /* 0x0010000002007824 */ /* 0x000fca00078e00ff */
[----:B------:R-:W-:Y:S02]  /*0ac0*/  LOP3.LUT R0, R3, R0, R4, 0xfe, !PT ;  /* 0x0000000003007212 */ /* 0x000fe400078efe04 */
.L_x_20307:
[----:B------:R-:W-:Y:S05]  /*0ad0*/  BSYNC B0 ;  /* 0x0000000000007941 */ /* 0x000fea0003800000 */
.L_x_20306:
[----:B------:R-:W0:Y:S02]  /*0ae0*/  F2I.FTZ.TRUNC.NTZ R0, R0 ;  /* 0x0000000000007305 */ /* 0x000e24000021f100 */
[----:B0-----:R-:W-:Y:S01]  /*0af0*/  PRMT R22, R0, 0x7610, R22 ;  /* 0x0000761000167816 */ /* 0x001fe20000000016 */
[----:B------:R-:W-:Y:S05]  /*0b00*/  BRA `(.L_x_20291) ;  /* 0x0000047000007947 */ /* 0x000fea0003800000 */
.L_x_20304:
        /* <DEDUP_REMOVED lines=21> */
.L_x_20313:
[----:B------:R-:W-:Y:S05]  /*0c60*/  BSYNC B1 ;  /* 0x0000000000017941 */ /* 0x000fea0003800000 */
.L_x_20312:
[----:B------:R-:W-:Y:S01]  /*0c70*/  LEA R3, R0, 0x37800000, 0x17 ;  /* 0x3780000000037811 */ /* 0x000fe200078eb8ff */
[----:B------:R-:W-:-:S05]  /*0c80*/  IMAD.SHL.U32 R0, R2, 0x200000, RZ ;  /* 0x0020000002007824 */ /* 0x000fca00078e00ff */
[----:B------:R-:W-:Y:S02]  /*0c90*/  LOP3.LUT R0, R3, R0, R4, 0xfe, !PT ;  /* 0x0000000003007212 */ /* 0x000fe400078efe04 */
.L_x_20311:
[----:B------:R-:W-:Y:S05]  /*0ca0*/  BSYNC B0 ;  /* 0x0000000000007941 */ /* 0x000fea0003800000 */
.L_x_20310:
[----:B------:R-:W0:Y:S02]  /*0cb0*/  F2I.FTZ.TRUNC.NTZ R0, R0 ;  /* 0x0000000000007305 */ /* 0x000e24000021f100 */
[----:B0-----:R-:W-:Y:S01]  /*0cc0*/  PRMT R22, R0, 0x7610, R22 ;  /* 0x0000761000167816 */ /* 0x001fe20000000016 */
[----:B------:R-:W-:Y:S05]  /*0cd0*/  BRA `(.L_x_20291) ;  /* 0x000002a000007947 */ /* 0x000fea0003800000 */
.L_x_20303:
        /* <DEDUP_REMOVED lines=14> */
.L_x_20317:
[----:B------:R-:W-:Y:S05]  /*0dc0*/  BSYNC B0 ;  /* 0x0000000000007941 */ /* 0x000fea0003800000 */
.L_x_20316:
[----:B------:R-:W0:Y:S02]  /*0dd0*/  F2I.FTZ.TRUNC.NTZ R0, R0 ;  /* 0x0000000000007305 */ /* 0x000e24000021f100 */
[----:B0-----:R-:W-:Y:S01]  /*0de0*/  PRMT R22, R0, 0x7610, R22 ;  /* 0x0000761000167816 */ /* 0x001fe20000000016 */
[----:B------:R-:W-:Y:S05]  /*0df0*/  BRA `(.L_x_20291) ;  /* 0x0000018000007947 */ /* 0x000fea0003800000 */
.L_x_20290:
        /* <DEDUP_REMOVED lines=21> */
.L_x_20315:
[----:B------:R0:W5:Y:S01]  /*0f50*/  LDG.E.U8 R22, [R2.64] ;  /* 0x0000002402167981 */ /* 0x000162000c1e1100 */
[----:B------:R-:W-:Y:S05]  /*0f60*/  BRA `(.L_x_20291) ;  /* 0x0000001000007947 */ /* 0x000fea0003800000 */
.L_x_20314:
[----:B------:R0:W5:Y:S02]  /*0f70*/  LDG.E.U8 R22, [R2.64] ;  /* 0x0000002402167981 */ /* 0x000164000c1e1100 */
.L_x_20291:
[----:B------:R-:W2:Y:S02]  /*0f80*/  S2R R24, SR_TID.X ;  /* 0x0000000000187919 */ /* 0x000ea40000002100 */
[----:B--2---:R-:W-:Y:S02]  /*0f90*/  IADD3 R24, R24, 0x80, RZ ;  /* 0x0000008018187810 */ /* 0x004fe40007ffe0ff */
.L_x_20285:
[----:B-1----:R-:W-:Y:S05]  /*0fa0*/  BSYNC B6 ;  /* 0x0000000000067941 */ /* 0x002fea0003800000 */
.L_x_20284:
        /* <DEDUP_REMOVED lines=21> */
.L_x_20323:
[----:B------:R0:W5:Y:S01]  /*1100*/  LDG.E.U8 R19, [R2.64] ;  /* 0x0000002402137981 */ /* 0x000162000c1e1100 */
[----:B------:R-:W-:Y:S05]  /*1110*/  BRA `(.L_x_20325) ;  /* 0x00000d8000007947 */ /* 0x000fea0003800000 */
.L_x_20322:
        /* <DEDUP_REMOVED lines=8> */
.L_x_20327:
[----:B------:R0:W5:Y:S01]  /*11a0*/  LDG.E.U8 R19, [R2.64] ;  /* 0x0000002402137981 */ /* 0x000162000c1e1100 */
[----:B------:R-:W-:Y:S05]  /*11b0*/  BRA `(.L_x_20325) ;  /* 0x00000ce000007947 */ /* 0x000fea0003800000 */
.L_x_20326:
[----:B------:R0:W5:Y:S01]  /*11c0*/  LDG.E.U16 R19, [R2.64] ;  /* 0x0000002402137981 */ /* 0x000162000c1e1500 */
[----:B------:R-:W-:Y:S05]  /*11d0*/  BRA `(.L_x_20325) ;  /* 0x00000cc000007947 */ /* 0x000fea0003800000 */
.L_x_20321:
        /* <DEDUP_REMOVED lines=9> */
.L_x_20329:
[----:B------:R-:W2:Y:S02]  /*1270*/  LDG.E.U16 R0, [R2.64] ;  /* 0x0000002402007981 */ /* 0x000ea4000c1e1500 */
[----:B--2---:R-:W-:-:S06]  /*1280*/  HADD2.F32 R0, -RZ, R0.H0_H0 ;  /* 0x20000000ff007230 */ /* 0x004fcc0000004100 */
[----:B------:R-:W0:Y:S02]  /*1290*/  F2I.FTZ.TRUNC.NTZ R0, R0 ;  /* 0x0000000000007305 */ /* 0x000e24000021f100 */
[----:B0-----:R-:W-:Y:S01]  /*12a0*/  PRMT R19, R0, 0x7610, R19 ;  /* 0x0000761000137816 */ /* 0x001fe20000000013 */
[----:B------:R-:W-:Y:S05]  /*12b0*/  BRA `(.L_x_20325) ;  /* 0x00000be000007947 */ /* 0x000fea0003800000 */
.L_x_20328:
        /* <DEDUP_REMOVED lines=9> */
.L_x_20331:
[----:B------:R-:W2:Y:S02]  /*1350*/  LDG.E.U16 R2, [R2.64] ;  /* 0x0000002402027981 */ /* 0x000ea4000c1e1500 */
[----:B--2---:R-:W-:-:S06]  /*1360*/  HADD2.F32 R0, -RZ, R2.H0_H0 ;  /* 0x20000002ff007230 */ /* 0x004fcc0000004100 */
[----:B------:R-:W0:Y:S02]  /*1370*/  F2I.FTZ.TRUNC.NTZ R0, R0 ;  /* 0x0000000000007305 */ /* 0x000e24000021f100 */
[----:B0-----:R-:W-:Y:S01]  /*1380*/  PRMT R19, R0, 0x7610, R19 ;  /* 0x0000761000137816 */ /* 0x001fe20000000013 */
[----:B------:R-:W-:Y:S05]  /*1390*/  BRA `(.L_x_20325) ;  /* 0x00000b0000007947 */ /* 0x000fea0003800000 */
.L_x_20330:
[----:B------:R-:W2:Y:S02]  /*13a0*/  LDG.E.64 R2, [R2.64] ;  /* 0x0000002402027981 */ /* 0x000ea4000c1e1b00 */
[----:B--2---:R0:W1:Y:S01]  /*13b0*/  F2I.F64.TRUNC R19, R2 ;  /* 0x0000000200137311 */ /* 0x004062000030d100 */
[----:B------:R-:W-:Y:S05]  /*13c0*/  BRA `(.L_x_20325) ;  /* 0x00000ad000007947 */ /* 0x000fea0003800000 */
.L_x_20320:
        /* <DEDUP_REMOVED lines=12> */
.L_x_20334:
[----:B------:R-:W2:Y:S02]  /*1490*/  LDG.E.64 R2, [R2.64] ;  /* 0x0000002402027981 */ /* 0x000ea4000c1e1b00 */
[----:B--2---:R0:W1:Y:S01]  /*14a0*/  F2I.F64.TRUNC R19, R2 ;  /* 0x0000000200137311 */ /* 0x004062000030d100 */
[----:B------:R-:W-:Y:S05]  /*14b0*/  BRA `(.L_x_20325) ;  /* 0x000009e000007947 */ /* 0x000fea0003800000 */
.L_x_20333:
        /* <DEDUP_REMOVED lines=28> */
.L_x_20336:
        /* <DEDUP_REMOVED lines=15> */
.L_x_20335:
[----:B------:R-:W2:Y:S02]  /*1770*/  LDG.E.U16 R0, [R2.64] ;  /* 0x0000002402007981 */ /* 0x000ea4000c1e1500 */
[----:B--2---:R-:W-:-:S06]  /*1780*/  PRMT R0, RZ, 0x5410, R0 ;  /* 0x00005410ff007816 */ /* 0x004fcc0000000000 */
[----:B------:R-:W0:Y:S02]  /*1790*/  F2I.FTZ.TRUNC.NTZ R0, R0 ;  /* 0x0000000000007305 */ /* 0x000e24000021f100 */
[----:B0-----:R-:W-:Y:S01]  /*17a0*/  PRMT R19, R0, 0x7610, R19 ;  /* 0x0000761000137816 */ /* 0x001fe20000000013 */
[----:B------:R-:W-:Y:S05]  /*17b0*/  BRA `(.L_x_20325) ;  /* 0x000006e000007947 */ /* 0x000fea0003800000 */
.L_x_20332:
        /* <DEDUP_REMOVED lines=10> */
.L_x_20339:
        /* <DEDUP_REMOVED lines=21> */
.L_x_20343:
[----:B------:R-:W-:Y:S05]  /*19b0*/  BSYNC B1 ;  /* 0x0000000000017941 */ /* 0x000fea0003800000 */
.L_x_20342:
[----:B------:R-:W-:Y:S01]  /*19c0*/  LEA R3, R0, 0x3b800000, 0x17 ;  /* 0x3b80000000037811 */ /* 0x000fe200078eb8ff */
[----:B------:R-:W-:-:S05]  /*19d0*/  IMAD.SHL.U32 R0, R2, 0x100000, RZ ;  /* 0x0010000002007824 */ /* 0x000fca00078e00ff */
[----:B------:R-:W-:Y:S02]  /*19e0*/  LOP3.LUT R0, R3, R0, R4, 0xfe, !PT ;  /* 0x0000000003007212 */ /* 0x000fe400078efe04 */
.L_x_20341:
[----:B------:R-:W-:Y:S05]  /*19f0*/  BSYNC B0 ;  /* 0x0000000000007941 */ /* 0x000fea0003800000 */
.L_x_20340:
[----:B------:R-:W0:Y:S02]  /*1a00*/  F2I.FTZ.TRUNC.NTZ R0, R0 ;  /* 0x0000000000007305 */ /* 0x000e24000021f100 */
[----:B0-----:R-:W-:Y:S01]  /*1a10*/  PRMT R19, R0, 0x7610, R19 ;  /* 0x0000761000137816 */ /* 0x001fe20000000013 */
[----:B------:R-:W-:Y:S05]  /*1a20*/  BRA `(.L_x_20325) ;  /* 0x0000047000007947 */ /* 0x000fea0003800000 */
.L_x_20338:
        /* <DEDUP_REMOVED lines=21> */
.L_x_20347:
[----:B------:R-:W-:Y:S05]  /*1b80*/  BSYNC B1 ;  /* 0x0000000000017941 */ /* 0x000fea0003800000 */
.L_x_20346:
[----:B------:R-:W-:Y:S01]  /*1b90*/  LEA R3, R0, 0x37800000, 0x17 ;  /* 0x3780000000037811 */ /* 0x000fe200078eb8ff */
[----:B------:R-:W-:-:S05]  /*1ba0*/  IMAD.SHL.U32 R0, R2, 0x200000, RZ ;  /* 0x0020000002007824 */ /* 0x000fca00078e00ff */
[----:B------:R-:W-:Y:S02]  /*1bb0*/  LOP3.LUT R0, R3, R0, R4, 0xfe, !PT ;  /* 0x0000000003007212 */ /* 0x000fe400078efe04 */
.L_x_20345:
[----:B------:R-:W-:Y:S05]  /*1bc0*/  BSYNC B0 ;  /* 0x0000000000007941 */ /* 0x000fea0003800000 */
.L_x_20344:
[----:B------:R-:W0:Y:S02]  /*1bd0*/  F2I.FTZ.TRUNC.NTZ R0, R0 ;  /* 0x0000000000007305 */ /* 0x000e24000021f100 */
[----:B0-----:R-:W-:Y:S01]  /*1be0*/  PRMT R19, R0, 0x7610, R19 ;  /* 0x0000761000137816 */ /* 0x001fe20000000013 */
[----:B------:R-:W-:Y:S05]  /*1bf0*/  BRA `(.L_x_20325) ;  /* 0x000002a000007947 */ /* 0x000fea0003800000 */
.L_x_20337:
        /* <DEDUP_REMOVED lines=14> */
.L_x_20351:
[----:B------:R-:W-:Y:S05]  /*1ce0*/  BSYNC B0 ;  /* 0x0000000000007941 */ /* 0x000fea0003800000 */
.L_x_20350:
[----:B------:R-:W0:Y:S02]  /*1cf0*/  F2I.FTZ.TRUNC.NTZ R0, R0 ;  /* 0x0000000000007305 */ /* 0x000e24000021f100 */
[----:B0-----:R-:W-:Y:S01]  /*1d00*/  PRMT R19, R0, 0x7610, R19 ;  /* 0x0000761000137816 */ /* 0x001fe20000000013 */
[----:B------:R-:W-:Y:S05]  /*1d10*/  BRA `(.L_x_20325) ;  /* 0x0000018000007947 */ /* 0x000fea0003800000 */
.L_x_20324:
        /* <DEDUP_REMOVED lines=21> */
.L_x_20349:
[----:B------:R0:W5:Y:S01]  /*1e70*/  LDG.E.U8 R19, [R2.64] ;  /* 0x0000002402137981 */ /* 0x000162000c1e1100 */
[----:B------:R-:W-:Y:S05]  /*1e80*/  BRA `(.L_x_20325) ;  /* 0x0000001000007947 */ /* 0x000fea0003800000 */
.L_x_20348:
[----:B------:R0:W5:Y:S02]  /*1e90*/  LDG.E.U8 R19, [R2.64] ;  /* 0x0000002402137981 */ /* 0x000164000c1e1100 */
.L_x_20325:
[----:B------:R-:W-:-:S03]  /*1ea0*/  IADD3 R24, R24, 0x80, RZ ;  /* 0x0000008018187810 */ /* 0x000fc60007ffe0ff */
.L_x_20319:
[----:B------:R-:W-:Y:S05]  /*1eb0*/  BSYNC B6 ;  /* 0x0000000000067941 */ /* 0x000fea0003800000 */
.L_x_20318:
        /* <DEDUP_REMOVED lines=23> */
.L_x_20357:
[----:B------:R0:W5:Y:S01]  /*2030*/  LDG.E.U8 R25, [R2.64] ;  /* 0x0000002402197981 */ /* 0x000162000c1e1100 */
[----:B------:R-:W-:Y:S05]  /*2040*/  BRA `(.L_x_20359) ;  /* 0x00000d8000007947 */ /* 0x000fea0003800000 */
.L_x_20356:
        /* <DEDUP_REMOVED lines=8> */
.L_x_20361:
[----:B------:R0:W5:Y:S01]  /*20d0*/  LDG.E.U8 R25, [R2.64] ;  /* 0x0000002402197981 */ /* 0x000162000c1e1100 */
[----:B------:R-:W-:Y:S05]  /*20e0*/  BRA `(.L_x_20359) ;  /* 0x00000ce000007947 */ /* 0x000fea0003800000 */
.L_x_20360:
[----:B------:R0:W5:Y:S01]  /*20f0*/  LDG.E.U16 R25, [R2.64] ;  /* 0x0000002402197981 */ /* 0x000162000c1e1500 */
[----:B------:R-:W-:Y:S05]  /*2100*/  BRA `(.L_x_20359) ;  /* 0x00000cc000007947 */ /* 0x000fea0003800000 */
.L_x_20355:
        /* <DEDUP_REMOVED lines=9> */
.L_x_20363:
[----:B------:R-:W2:Y:S02]  /*21a0*/  LDG.E.U16 R0, [R2.64] ;  /* 0x0000002402007981 */ /* 0x000ea4000c1e1500 */
[----:B--2---:R-:W-:-:S06]  /*21b0*/  HADD2.F32 R0, -RZ, R0.H0_H0 ;  /* 0x20000000ff007230 */ /* 0x004fcc0000004100 */
[----:B------:R-:W0:Y:S02]  /*21c0*/  F2I.FTZ.TRUNC.NTZ R0, R0 ;  /* 0x0000000000007305 */ /* 0x000e24000021f100 */
[----:B0-----:R-:W-:Y:S01]  /*21d0*/  PRMT R25, R0, 0x7610, R25 ;  /* 0x0000761000197816 */ /* 0x001fe20000000019 */
[----:B------:R-:W-:Y:S05]  /*21e0*/  BRA `(.L_x_20359) ;  /* 0x00000be000007947 */ /* 0x000fea0003800000 */
.L_x_20362:
        /* <DEDUP_REMOVED lines=9> */
.L_x_20365:
[----:B------:R-:W2:Y:S02]  /*2280*/  LDG.E.U16 R2, [R2.64] ;  /* 0x0000002402027981 */ /* 0x000ea4000c1e1500 */
[----:B--2---:R-:W-:-:S06]  /*2290*/  HADD2.F32 R0, -RZ, R2.H0_H0 ;  /* 0x20000002ff007230 */ /* 0x004fcc0000004100 */
[----:B------:R-:W0:Y:S02]  /*22a0*/  F2I.FTZ.TRUNC.NTZ R0, R0 ;  /* 0x0000000000007305 */ /* 0x000e24000021f100 */
[----:B0-----:R-:W-:Y:S01]  /*22b0*/  PRMT R25, R0, 0x7610, R25 ;  /* 0x0000761000197816 */ /* 0x001fe20000000019 */
[----:B------:R-:W-:Y:S05]  /*22c0*/  BRA `(.L_x_20359) ;  /* 0x00000b0000007947 */ /* 0x000fea0003800000 */
.L_x_20364:
[----:B------:R-:W2:Y:S02]  /*22d0*/  LDG.E.64 R2, [R2.64] ;  /* 0x0000002402027981 */ /* 0x000ea4000c1e1b00 */
[----:B--2---:R0:W2:Y:S01]  /*22e0*/  F2I.F64.TRUNC R25, R2 ;  /* 0x0000000200197311 */ /* 0x0040a2000030d100 */
[----:B------:R-:W-:Y:S05]  /*22f0*/  BRA `(.L_x_20359) ;  /* 0x00000ad000007947 */ /* 0x000fea0003800000 */
.L_x_20354:
        /* <DEDUP_REMOVED lines=12> */
.L_x_20368:
[----:B------:R-:W2:Y:S02]  /*23c0*/  LDG.E.64 R2, [R2.64] ;  /* 0x0000002402027981 */ /* 0x000ea4000c1e1b00 */
[----:B--2---:R0:W2:Y:S01]  /*23d0*/  F2I.F64.TRUNC R25, R2 ;  /* 0x0000000200197311 */ /* 0x0040a2000030d100 */
[----:B------:R-:W-:Y:S05]  /*23e0*/  BRA `(.L_x_20359) ;  /* 0x000009e000007947 */ /* 0x000fea0003800000 */
.L_x_20367:
        /* <DEDUP_REMOVED lines=28> */
.L_x_20370:
        /* <DEDUP_REMOVED lines=15> */
.L_x_20369:
[----:B------:R-:W2:Y:S02]  /*26a0*/  LDG.E.U16 R0, [R2.64] ;  /* 0x0000002402007981 */ /* 0x000ea4000c1e1500 */
[----:B--2---:R-:W-:-:S06]  /*26b0*/  PRMT R0, RZ, 0x5410, R0 ;  /* 0x00005410ff007816 */ /* 0x004fcc0000000000 */
[----:B------:R-:W0:Y:S02]  /*26c0*/  F2I.FTZ.TRUNC.NTZ R0, R0 ;  /* 0x0000000000007305 */ /* 0x000e24000021f100 */
[----:B0-----:R-:W-:Y:S01]  /*26d0*/  PRMT R25, R0, 0x7610, R25 ;  /* 0x0000761000197816 */ /* 0x001fe20000000019 */
[----:B------:R-:W-:Y:S05]  /*26e0*/  BRA `(.L_x_20359) ;  /* 0x000006e000007947 */ /* 0x000fea0003800000 */
.L_x_20366:
        /* <DEDUP_REMOVED lines=10> */
.L_x_20373:
        /* <DEDUP_REMOVED lines=21> */
.L_x_20377:
[----:B------:R-:W-:Y:S05]  /*28e0*/  BSYNC B1 ;  /* 0x0000000000017941 */ /* 0x000fea0003800000 */
.L_x_20376:
[----:B------:R-:W-:Y:S01]  /*28f0*/  LEA R3, R0, 0x3b800000, 0x17 ;  /* 0x3b80000000037811 */ /* 0x000fe200078eb8ff */
[----:B------:R-:W-:-:S05]  /*2900*/  IMAD.SHL.U32 R0, R2, 0x100000, RZ ;  /* 0x0010000002007824 */ /* 0x000fca00078e00ff */
[----:B------:R-:W-:Y:S02]  /*2910*/  LOP3.LUT R0, R3, R0, R4, 0xfe, !PT ;  /* 0x0000000003007212 */ /* 0x000fe400078efe04 */
.L_x_20375:
[----:B------:R-:W-:Y:S05]  /*2920*/  BSYNC B0 ;  /* 0x0000000000007941 */ /* 0x000fea0003800000 */
.L_x_20374:
[----:B------:R-:W0:Y:S02]  /*2930*/  F2I.FTZ.TRUNC.NTZ R0, R0 ;  /* 0x0000000000007305 */ /* 0x000e24000021f100 */
[----:B0-----:R-:W-:Y:S01]  /*2940*/  PRMT R25, R0, 0x7610, R25 ;  /* 0x0000761000197816 */ /* 0x001fe20000000019 */
[----:B------:R-:W-:Y:S05]  /*2950*/  BRA `(.L_x_20359) ;  /* 0x0000047000007947 */ /* 0x000fea0003800000 */
.L_x_20372:
        /* <DEDUP_REMOVED lines=21> */
.L_x_20381:
[----:B------:R-:W-:Y:S05]  /*2ab0*/  BSYNC B1 ;  /* 0x0000000000017941 */ /* 0x000fea0003800000 */
.L_x_20380:
[----:B------:R-:W-:Y:S01]  /*2ac0*/  LEA R3, R0, 0x37800000, 0x17 ;  /* 0x3780000000037811 */ /* 0x000fe200078eb8ff */
[----:B------:R-:W-:-:S05]  /*2ad0*/  IMAD.SHL.U32 R0, R2, 0x200000, RZ ;  /* 0x0020000002007824 */ /* 0x000fca00078e00ff */
[----:B------:R-:W-:Y:S02]  /*2ae0*/  LOP3.LUT R0, R3, R0, R4, 0xfe, !PT ;  /* 0x0000000003007212 */ /* 0x000fe400078efe04 */
.L_x_20379:
[----:B------:R-:W-:Y:S05]  /*2af0*/  BSYNC B0 ;  /* 0x0000000000007941 */ /* 0x000fea0003800000 */
.L_x_20378:
[----:B------:R-:W0:Y:S02]  /*2b00*/  F2I.FTZ.TRUNC.NTZ R0, R0 ;  /* 0x0000000000007305 */ /* 0x000e24000021f100 */
[----:B0-----:R-:W-:Y:S01]  /*2b10*/  PRMT R25, R0, 0x7610, R25 ;  /* 0x0000761000197816 */ /* 0x001fe20000000019 */
[----:B------:R-:W-:Y:S05]  /*2b20*/  BRA `(.L_x_20359) ;  /* 0x000002a000007947 */ /* 0x000fea0003800000 */
.L_x_20371:
        /* <DEDUP_REMOVED lines=14> */
.L_x_20385:
[----:B------:R-:W-:Y:S05]  /*2c10*/  BSYNC B0 ;  /* 0x0000000000007941 */ /* 0x000fea0003800000 */
.L_x_20384:
[----:B------:R-:W0:Y:S02]  /*2c20*/  F2I.FTZ.TRUNC.NTZ R0, R0 ;  /* 0x0000000000007305 */ /* 0x000e24000021f100 */
[----:B0-----:R-:W-:Y:S01]  /*2c30*/  PRMT R25, R0, 0x7610, R25 ;  /* 0x0000761000197816 */ /* 0x001fe20000000019 */
[----:B------:R-:W-:Y:S05]  /*2c40*/  BRA `(.L_x_20359) ;  /* 0x0000018000007947 */ /* 0x000fea0003800000 */
.L_x_20358:
        /* <DEDUP_REMOVED lines=21> */
.L_x_20383:
[----:B------:R0:W5:Y:S01]  /*2da0*/  LDG.E.U8 R25, [R2.64] ;  /* 0x0000002402197981 */ /* 0x000162000c1e1100 */
[----:B------:R-:W-:Y:S05]  /*2db0*/  BRA `(.L_x_20359) ;  /* 0x0000001000007947 */ /* 0x000fea0003800000 */
.L_x_20382:
[----:B------:R0:W5:Y:S02]  /*2dc0*/  LDG.E.U8 R25, [R2.64] ;  /* 0x0000002402197981 */ /* 0x000164000c1e1100 */
.L_x_20359:
[----:B------:R-:W-:-:S03]  /*2dd0*/  IADD3 R24, R24, 0x80, RZ ;  /* 0x0000008018187810 */ /* 0x000fc60007ffe0ff */
.L_x_20353:
[----:B------:R-:W-:Y:S05]  /*2de0*/  BSYNC B6 ;  /* 0x0000000000067941 */ /* 0x000fea0003800000 */
.L_x_20352:
        /* <DEDUP_REMOVED lines=20> */
.L_x_20391:
[----:B------:R0:W5:Y:S01]  /*2f30*/  LDG.E.U8 R23, [R2.64] ;  /* 0x0000002402177981 */ /* 0x000162000c1e1100 */
[----:B------:R-:W-:Y:S05]  /*2f40*/  BRA `(.L_x_20387) ;  /* 0x00000d7000007947 */ /* 0x000fea0003800000 */
.L_x_20390:
        /* <DEDUP_REMOVED lines=8> */
.L_x_20394:
[----:B------:R0:W5:Y:S01]  /*2fd0*/  LDG.E.U8 R23, [R2.64] ;  /* 0x0000002402177981 */ /* 0x000162000c1e1100 */
[----:B------:R-:W-:Y:S05]  /*2fe0*/  BRA `(.L_x_20387) ;  /* 0x00000cd000007947 */ /* 0x000fea0003800000 */
.L_x_20393:
[----:B------:R0:W5:Y:S01]  /*2ff0*/  LDG.E.U16 R23, [R2.64] ;  /* 0x0000002402177981 */ /* 0x000162000c1e1500 */
[----:B------:R-:W-:Y:S05]  /*3000*/  BRA `(.L_x_20387) ;  /* 0x00000cb000007947 */ /* 0x000fea0003800000 */
.L_x_20389:
        /* <DEDUP_REMOVED lines=9> */
.L_x_20396:
[----:B------:R-:W3:Y:S02]  /*30a0*/  LDG.E.U16 R0, [R2.64] ;  /* 0x0000002402007981 */ /* 0x000ee4000c1e1500 */
[----:B---3--:R-:W-:-:S06]  /*30b0*/  HADD2.F32 R0, -RZ, R0.H0_H0 ;  /* 0x20000000ff007230 */ /* 0x008fcc0000004100 */
[----:B------:R-:W0:Y:S02]  /*30c0*/  F2I.FTZ.TRUNC.NTZ R0, R0 ;  /* 0x0000000000007305 */ /* 0x000e24000021f100 */
[----:B0-----:R-:W-:Y:S01]  /*30d0*/  PRMT R23, R0, 0x7610, R23 ;  /* 0x0000761000177816 */ /* 0x001fe20000000017 */
[----:B------:R-:W-:Y:S05]  /*30e0*/  BRA `(.L_x_20387) ;  /* 0x00000bd000007947 */ /* 0x000fea0003800000 */
.L_x_20395:
        /* <DEDUP_REMOVED lines=9> */
.L_x_20398:
[----:B------:R-:W3:Y:S02]  /*3180*/  LDG.E.U16 R2, [R2.64] ;  /* 0x0000002402027981 */ /* 0x000ee4000c1e1500 */
[----:B---3--:R-:W-:-:S06]  /*3190*/  HADD2.F32 R0, -RZ, R2.H0_H0 ;  /* 0x20000002ff007230 */ /* 0x008fcc0000004100 */
[----:B------:R-:W0:Y:S02]  /*31a0*/  F2I.FTZ.TRUNC.NTZ R0, R0 ;  /* 0x0000000000007305 */ /* 0x000e24000021f100 */
[----:B0-----:R-:W-:Y:S01]  /*31b0*/  PRMT R23, R0, 0x7610, R23 ;  /* 0x0000761000177816 */ /* 0x001fe20000000017 */
[----:B------:R-:W-:Y:S05]  /*31c0*/  BRA `(.L_x_20387) ;  /* 0x00000af000007947 */ /* 0x000fea0003800000 */
.L_x_20397:
[----:B------:R-:W3:Y:S02]  /*31d0*/  LDG.E.64 R2, [R2.64] ;  /* 0x0000002402027981 */ /* 0x000ee4000c1e1b00 */
[----:B---3--:R0:W3:Y:S01]  /*31e0*/  F2I.F64.TRUNC R23, R2 ;  /* 0x0000000200177311 */ /* 0x0080e2000030d100 */
[----:B------:R-:W-:Y:S05]  /*31f0*/  BRA `(.L_x_20387) ;  /* 0x00000ac000007947 */ /* 0x000fea0003800000 */
.L_x_20388:
        /* <DEDUP_REMOVED lines=12> */
.L_x_20401:
[----:B------:R-:W3:Y:S02]  /*32c0*/  LDG.E.64 R2, [R2.64] ;  /* 0x0000002402027981 */ /* 0x000ee4000c1e1b00 */
[----:B---3--:R0:W3:Y:S01]  /*32d0*/  F2I.F64.TRUNC R23, R2 ;  /* 0x0000000200177311 */ /* 0x0080e2000030d100 */
[----:B------:R-:W-:Y:S05]  /*32e0*/  BRA `(.L_x_20387) ;  /* 0x000009d000007947 */ /* 0x000fea0003800000 */
.L_x_20400:
        /* <DEDUP_REMOVED lines=28> */
.L_x_20403:
        /* <DEDUP_REMOVED lines=15> */
.L_x_20402:
[----:B------:R-:W3:Y:S02]  /*35a0*/  LDG.E.U16 R0, [R2.64] ;  /* 0x0000002402007981 */ /* 0x000ee4000c1e1500 */
[----:B---3--:R-:W-:-:S06]  /*35b0*/  PRMT R0, RZ, 0x5410, R0 ;  /* 0x00005410ff007816 */ /* 0x008fcc0000000000 */
[----:B------:R-:W0:Y:S02]  /*35c0*/  F2I.FTZ.TRUNC.NTZ R0, R0 ;  /* 0x0000000000007305 */ /* 0x000e24000021f100 */
[----:B0-----:R-:W-:Y:S01]  /*35d0*/  PRMT R23, R0, 0x7610, R23 ;  /* 0x0000761000177816 */ /* 0x001fe20000000017 */
[----:B------:R-:W-:Y:S05]  /*35e0*/  BRA `(.L_x_20387) ;  /* 0x000006d000007947 */ /* 0x000fea0003800000 */
.L_x_20399:
        /* <DEDUP_REMOVED lines=10> */
.L_x_20406:
        /* <DEDUP_REMOVED lines=21> */
.L_x_20410:
[----:B------:R-:W-:Y:S05]  /*37e0*/  BSYNC B1 ;  /* 0x0000000000017941 */ /* 0x000fea0003800000 */
.L_x_20409:
[----:B------:R-:W-:Y:S01]  /*37f0*/  LEA R3, R0, 0x3b800000, 0x17 ;  /* 0x3b80000000037811 */ /* 0x000fe200078eb8ff */
[----:B------:R-:W-:-:S05]  /*3800*/  IMAD.SHL.U32 R0, R2, 0x100000, RZ ;  /* 0x0010000002007824 */ /* 0x000fca00078e00ff */
[----:B------:R-:W-:Y:S02]  /*3810*/  LOP3.LUT R0, R3, R0, R4, 0xfe, !PT ;  /* 0x0000000003007212 */ /* 0x000fe400078efe04 */
.L_x_20408:
[----:B------:R-:W-:Y:S05]  /*3820*/  BSYNC B0 ;  /* 0x0000000000007941 */ /* 0x000fea0003800000 */
.L_x_20407:
[----:B------:R-:W0:Y:S02]  /*3830*/  F2I.FTZ.TRUNC.NTZ R0, R0 ;  /* 0x0000000000007305 */ /* 0x000e24000021f100 */
[----:B0-----:R-:W-:Y:S01]  /*3840*/  PRMT R23, R0, 0x7610, R23 ;  /* 0x0000761000177816 */ /* 0x001fe20000000017 */
[----:B------:R-:W-:Y:S05]  /*3850*/  BRA `(.L_x_20387) ;  /* 0x0000046000007947 */ /* 0x000fea0003800000 */
.L_x_20405:
        /* <DEDUP_REMOVED lines=21> */
.L_x_20414:
[----:B------:R-:W-:Y:S05]  /*39b0*/  BSYNC B1 ;  /* 0x0000000000017941 */ /* 0x000fea0003800000 */
.L_x_20413:
[----:B------:R-:W-:Y:S01]  /*39c0*/  LEA R3, R0, 0x37800000, 0x17 ;  /* 0x3780000000037811 */ /* 0x000fe200078eb8ff */
[----:B------:R-:W-:-:S05]  /*39d0*/  IMAD.SHL.U32 R0, R2, 0x200000, RZ ;  /* 0x0020000002007824 */ /* 0x000fca00078e00ff */
[----:B------:R-:W-:Y:S02]  /*39e0*/  LOP3.LUT R0, R3, R0, R4, 0xfe, !PT ;  /* 0x0000000003007212 */ /* 0x000fe400078efe04 */
.L_x_20412:
[----:B------:R-:W-:Y:S05]  /*39f0*/  BSYNC B0 ;  /* 0x0000000000007941 */ /* 0x000fea0003800000 */
.L_x_20411:
[----:B------:R-:W0:Y:S02]  /*3a00*/  F2I.FTZ.TRUNC.NTZ R0, R0 ;  /* 0x0000000000007305 */ /* 0x000e24000021f100 */
[----:B0-----:R-:W-:Y:S01]  /*3a10*/  PRMT R23, R0, 0x7610, R23 ;  /* 0x0000761000177816 */ /* 0x001fe20000000017 */
[----:B------:R-:W-:Y:S05]  /*3a20*/  BRA `(.L_x_20387) ;  /* 0x0000029000007947 */ /* 0x000fea0003800000 */
.L_x_20404:
        /* <DEDUP_REMOVED lines=14> */
.L_x_20418:
[----:B------:R-:W-:Y:S05]  /*3b10*/  BSYNC B0 ;  /* 0x0000000000007941 */ /* 0x000fea0003800000 */
.L_x_20417:
[----:B------:R-:W0:Y:S02]  /*3b20*/  F2I.FTZ.TRUNC.NTZ R0, R0 ;  /* 0x0000000000007305 */ /* 0x000e24000021f100 */
[----:B0-----:R-:W-:Y:S01]  /*3b30*/  PRMT R23, R0, 0x7610, R23 ;  /* 0x0000761000177816 */ /* 0x001fe20000000017 */
[----:B------:R-:W-:Y:S05]  /*3b40*/  BRA `(.L_x_20387) ;  /* 0x0000017000007947 */ /* 0x000fea0003800000 */
.L_x_20392:
        /* <DEDUP_REMOVED lines=20> */
.L_x_20416:
[----:B------:R0:W5:Y:S01]  /*3c90*/  LDG.E.U8 R23, [R2.64] ;  /* 0x0000002402177981 */ /* 0x000162000c1e1100 */
[----:B------:R-:W-:Y:S05]  /*3ca0*/  BRA `(.L_x_20387) ;  /* 0x0000001000007947 */ /* 0x000fea0003800000 */
.L_x_20415:
[----:B------:R0:W5:Y:S02]  /*3cb0*/  LDG.E.U8 R23, [R2.64] ;  /* 0x0000002402177981 */ /* 0x000164000c1e1100 */
.L_x_20387:
[----:B------:R-:W-:Y:S05]  /*3cc0*/  BSYNC B6 ;  /* 0x0000000000067941 */ /* 0x000fea0003800000 */
.L_x_20386:
        /* <DEDUP_REMOVED lines=32> */
.L_x_20424:
[----:B------:R0:W-:Y:S01]  /*3ed0*/  STG.E.U8 [R2.64], R7 ;  /* 0x0000000702007986 */ /* 0x0001e2000c101124 */
[----:B------:R-:W-:Y:S05]  /*3ee0*/  BRA `(.L_x_20420) ;  /* 0x00000e9000007947 */ /* 0x000fea0003800000 */
.L_x_20423:
        /* <DEDUP_REMOVED lines=12> */
.L_x_20427:
[----:B------:R-:W-:-:S04]  /*3fb0*/  LOP3.LUT R7, R7, 0xffff, RZ, 0xc0, !PT ;  /* 0x0000ffff07077812 */ /* 0x000fc800078ec0ff */
[----:B------:R-:W-:-:S05]  /*3fc0*/  PRMT R5, R7, 0x8880, RZ ;  /* 0x0000888007057816 */ /* 0x000fca00000000ff */
[----:B------:R0:W-:Y:S01]  /*3fd0*/  STG.E [R2.64], R5 ;  /* 0x0000000502007986 */ /* 0x0001e2000c101924 */
[----:B------:R-:W-:Y:S05]  /*3fe0*/  BRA `(.L_x_20420) ;  /* 0x00000d9000007947 */ /* 0x000fea0003800000 */
.L_x_20426:
[----:B------:R-:W-:-:S04]  /*3ff0*/  PRMT R5, R7, 0x8880, RZ ;  /* 0x0000888007057816 */ /* 0x000fc800000000ff */
[----:B------:R-:W-:-:S05]  /*4000*/  PRMT R5, R5, 0x7710, RZ ;  /* 0x0000771005057816 */ /* 0x000fca00000000ff */
[----:B------:R0:W-:Y:S01]  /*4010*/  STG.E.U16 [R2.64], R5 ;  /* 0x0000000502007986 */ /* 0x0001e2000c101524 */
[----:B------:R-:W-:Y:S05]  /*4020*/  BRA `(.L_x_20420) ;  /* 0x00000d5000007947 */ /* 0x000fea0003800000 */
.L_x_20422:
        /* <DEDUP_REMOVED lines=9> */
.L_x_20429:
[----:B------:R-:W0:Y:S02]  /*40c0*/  I2F.S8 R0, R7 ;  /* 0x0000000700007306 */ /* 0x000e240000001400 */
[----:B0-----:R-:W-:-:S05]  /*40d0*/  F2FP.PACK_AB R0, RZ, R0 ;  /* 0x00000000ff00723e */ /* 0x001fca00000000ff */
[----:B------:R0:W-:Y:S01]  /*40e0*/  STG.E.U16 [R2.64], R0 ;  /* 0x0000000002007986 */ /* 0x0001e2000c101524 */
[----:B------:R-:W-:Y:S05]  /*40f0*/  BRA `(.L_x_20420) ;  /* 0x00000c8000007947 */ /* 0x000fea0003800000 */
.L_x_20428:
        /* <DEDUP_REMOVED lines=10> */
.L_x_20431:
[----:B------:R-:W0:Y:S02]  /*41a0*/  I2F.S8 R7, R7 ;  /* 0x0000000700077306 */ /* 0x000e240000001400 */
[----:B0-----:R-:W-:-:S04]  /*41b0*/  F2FP.PACK_AB R5, RZ, R7 ;  /* 0x00000007ff05723e */ /* 0x001fc800000000ff */
[----:B------:R-:W-:-:S05]  /*41c0*/  PRMT R5, R5, 0x5410, RZ ;  /* 0x0000541005057816 */ /* 0x000fca00000000ff */
[----:B------:R0:W-:Y:S01]  /*41d0*/  STG.E [R2.64], R5 ;  /* 0x0000000502007986 */ /* 0x0001e2000c101924 */
[----:B------:R-:W-:Y:S05]  /*41e0*/  BRA `(.L_x_20420) ;  /* 0x00000b9000007947 */ /* 0x000fea0003800000 */
.L_x_20430:
[----:B------:R-:W-:-:S04]  /*41f0*/  PRMT R4, R7, 0x8880, RZ ;  /* 0x0000888007047816 */ /* 0x000fc800000000ff */
[----:B------:R-:W-:-:S06]  /*4200*/  PRMT R4, R4, 0x7710, RZ ;  /* 0x0000771004047816 */ /* 0x000fcc00000000ff */
[----:B------:R-:W0:Y:S02]  /*4210*/  I2F.F64.S16 R4, R4 ;  /* 0x0000000400047312 */ /* 0x000e240000101c00 */
[----:B0-----:R0:W-:Y:S01]  /*4220*/  STG.E.64 [R2.64], R4 ;  /* 0x0000000402007986 */ /* 0x0011e2000c101b24 */
[----:B------:R-:W-:Y:S05]  /*4230*/  BRA `(.L_x_20420) ;  /* 0x00000b4000007947 */ /* 0x000fea0003800000 */
.L_x_20421:
        /* <DEDUP_REMOVED lines=12> */
.L_x_20434:
[----:B------:R-:W-:Y:S02]  /*4300*/  PRMT R4, R7, 0x8880, RZ ;  /* 0x0000888007047816 */ /* 0x000fe400000000ff */
[----:B------:R-:W-:Y:S02]  /*4310*/  CS2R R6, SRZ ;  /* 0x0000000000067805 */ /* 0x000fe4000001ff00 */
[----:B------:R-:W-:-:S06]  /*4320*/  PRMT R4, R4, 0x7710, RZ ;  /* 0x0000771004047816 */ /* 0x000fcc00000000ff */
[----:B------:R-:W0:Y:S02]  /*4330*/  I2F.F64.S16 R4, R4 ;  /* 0x0000000400047312 */ /* 0x000e240000101c00 */
[----:B0-----:R0:W-:Y:S01]  /*4340*/  STG.E.128 [R2.64], R4 ;  /* 0x0000000402007986 */ /* 0x0011e2000c101d24 */
[----:B------:R-:W-:Y:S05]  /*4350*/  BRA `(.L_x_20420) ;  /* 0x00000a2000007947 */ /* 0x000fea0003800000 */
.L_x_20433:
        /* <DEDUP_REMOVED lines=21> */
.L_x_20438:
[----:B------:R-:W-:Y:S05]  /*44b0*/  BSYNC B0 ;  /* 0x0000000000007941 */ /* 0x000fea0003800000 */
.L_x_20437:
[----:B------:R-:W-:-:S05]  /*44c0*/  LOP3.LUT R5, R0, R5, RZ, 0xfc, !PT ;  /* 0x0000000500057212 */ /* 0x000fca00078efcff */
[----:B------:R0:W-:Y:S01]  /*44d0*/  STG.E.U8 [R2.64], R5 ;  /* 0x0000000502007986 */ /* 0x0001e2000c101124 */
[----:B------:R-:W-:Y:S05]  /*44e0*/  BRA `(.L_x_20420) ;  /* 0x0000089000007947 */ /* 0x000fea0003800000 */
.L_x_20436:
        /* <DEDUP_REMOVED lines=13> */
.L_x_20440:
[----:B------:R-:W-:Y:S01]  /*45c0*/  IMAD.MOV.U32 R0, RZ, RZ, 0x7f ;  /* 0x0000007fff007424 */ /* 0x000fe200078e00ff */
[----:B------:R-:W-:-:S04]  /*45d0*/  ISETP.GT.U32.AND P0, PT, R4, 0x7f800000, PT ;  /* 0x7f8000000400780c */ /* 0x000fc80003f04070 */
[----:B------:R-:W-:-:S04]  /*45e0*/  SEL R0, R0, 0x7c, P0 ;  /* 0x0000007c00007807 */ /* 0x000fc80000000000 */
.L_x_20441:
[----:B------:R-:W-:Y:S05]  /*45f0*/  BSYNC B0 ;  /* 0x0000000000007941 */ /* 0x000fea0003800000 */
.L_x_20439:
[----:B------:R-:W-:-:S04]  /*4600*/  LOP3.LUT R4, R7, 0x80000000, RZ, 0xc0, !PT ;  /* 0x8000000007047812 */ /* 0x000fc800078ec0ff */
[----:B------:R-:W-:-:S04]  /*4610*/  SHF.R.U32.HI R5, RZ, 0x18, R4 ;  /* 0x00000018ff057819 */ /* 0x000fc80000011604 */
[----:B------:R-:W-:-:S05]  /*4620*/  LOP3.LUT R5, R0, R5, RZ, 0xfc, !PT ;  /* 0x0000000500057212 */ /* 0x000fca00078efcff */
[----:B------:R0:W-:Y:S01]  /*4630*/  STG.E.U8 [R2.64], R5 ;  /* 0x0000000502007986 */ /* 0x0001e2000c101124 */
[----:B------:R-:W-:Y:S05]  /*4640*/  BRA `(.L_x_20420) ;  /* 0x0000073000007947 */ /* 0x000fea0003800000 */
.L_x_20435:
[----:B------:R-:W0:Y:S02]  /*4650*/  I2F.S8 R0, R7 ;  /* 0x0000000700007306 */ /* 0x000e240000001400 */
[----:B0-----:R-:W-:-:S05]  /*4660*/  F2FP.BF16.PACK_AB R0, RZ, R0 ;  /* 0x00000000ff00723e */ /* 0x001fca00000010ff */
[----:B------:R0:W-:Y:S01]  /*4670*/  STG.E.U16 [R2.64], R0 ;  /* 0x0000000002007986 */ /* 0x0001e2000c101524 */
[----:B------:R-:W-:Y:S05]  /*4680*/  BRA `(.L_x_20420) ;  /* 0x000006f000007947 */ /* 0x000fea0003800000 */
.L_x_20432:
        /* <DEDUP_REMOVED lines=12> */
.L_x_20444:
        /* <DEDUP_REMOVED lines=17> */
.L_x_20447:
[----:B------:R-:W-:-:S04]  /*4860*/  LOP3.LUT R0, R7, 0x80000000, RZ, 0xc0, !PT ;  /* 0x8000000007007812 */ /* 0x000fc800078ec0ff */
[----:B------:R-:W-:-:S04]  /*4870*/  SHF.R.U32.HI R5, RZ, 0x18, R0 ;  /* 0x00000018ff057819 */ /* 0x000fc80000011600 */
[----:B------:R-:W-:-:S04]  /*4880*/  LOP3.LUT R4, R4, R5, RZ, 0xfc, !PT ;  /* 0x0000000504047212 */ /* 0x000fc800078efcff */
[----:B------:R-:W-:Y:S02]  /*4890*/  PRMT R0, R4, 0x7610, R0 ;  /* 0x0000761004007816 */ /* 0x000fe40000000000 */
.L_x_20446:
[----:B------:R-:W-:Y:S05]  /*48a0*/  BSYNC B0 ;  /* 0x0000000000007941 */ /* 0x000fea0003800000 */
.L_x_20445:
[----:B------:R0:W-:Y:S01]  /*48b0*/  STG.E.U8 [R2.64], R0 ;  /* 0x0000000002007986 */ /* 0x0001e2000c101124 */
[----:B------:R-:W-:Y:S05]  /*48c0*/  BRA `(.L_x_20420) ;  /* 0x000004b000007947 */ /* 0x000fea0003800000 */
.L_x_20443:
        /* <DEDUP_REMOVED lines=17> */
.L_x_20450:
[----:B------:R-:W-:-:S04]  /*49e0*/  LOP3.LUT R0, R7, 0x80000000, RZ, 0xc0, !PT ;  /* 0x8000000007007812 */ /* 0x000fc800078ec0ff */
[----:B------:R-:W-:-:S04]  /*49f0*/  SHF.R.U32.HI R5, RZ, 0x18, R0 ;  /* 0x00000018ff057819 */ /* 0x000fc80000011600 */
[----:B------:R-:W-:-:S04]  /*4a00*/  LOP3.LUT R4, R4, R5, RZ, 0xfc, !PT ;  /* 0x0000000504047212 */ /* 0x000fc800078efcff */
[----:B------:R-:W-:Y:S02]  /*4a10*/  PRMT R0, R4, 0x7610, R0 ;  /* 0x0000761004007816 */ /* 0x000fe40000000000 */
.L_x_20449:
[----:B------:R-:W-:Y:S05]  /*4a20*/  BSYNC B0 ;  /* 0x0000000000007941 */ /* 0x000fea0003800000 */
.L_x_20448:
[----:B------:R0:W-:Y:S01]  /*4a30*/  STG.E.U8 [R2.64], R0 ;  /* 0x0000000002007986 */ /* 0x0001e2000c101124 */
[----:B------:R-:W-:Y:S05]  /*4a40*/  BRA `(.L_x_20420) ;  /* 0x0000033000007947 */ /* 0x000fea0003800000 */
.L_x_20442:
        /* <DEDUP_REMOVED lines=22> */
.L_x_20425:
        /* <DEDUP_REMOVED lines=20> */
.L_x_20452:
[----:B------:R-:W-:-:S04]  /*4cf0*/  LOP3.LUT R7, R7, 0xffff, RZ, 0xc0, !PT ;  /* 0x0000ffff07077812 */ /* 0x000fc800078ec0ff */
[----:B------:R-:W-:-:S05]  /*4d00*/  PRMT R7, R7, 0x8880, RZ ;  /* 0x0000888007077816 */ /* 0x000fca00000000ff */
[----:B------:R-:W-:-:S05]  /*4d10*/  IMAD.MOV.U32 R4, RZ, RZ, R7 ;  /* 0x000000ffff047224 */ /* 0x000fca00078e0007 */
[----:B------:R-:W-:-:S05]  /*4d20*/  SHF.R.S32.HI R5, RZ, 0x1f, R4 ;  /* 0x0000001fff057819 */ /* 0x000fca0000011404 */
[----:B------:R0:W-:Y:S01]  /*4d30*/  STG.E.64 [R2.64], R4 ;  /* 0x0000000402007986 */ /* 0x0001e2000c101b24 */
[----:B------:R-:W-:Y:S05]  /*4d40*/  BRA `(.L_x_20420) ;  /* 0x0000003000007947 */ /* 0x000fea0003800000 */
.L_x_20451:
[----:B------:R-:W-:-:S04]  /*4d50*/  LOP3.LUT R7, R7, 0xffff, RZ, 0xc0, !PT ;  /* 0x0000ffff07077812 */ /* 0x000fc800078ec0ff */
[----:B------:R-:W-:-:S05]  /*4d60*/  PRMT R5, R7, 0x8880, RZ ;  /* 0x0000888007057816 */ /* 0x000fca00000000ff */
[----:B------:R0:W-:Y:S02]  /*4d70*/  STG.E [R2.64], R5 ;  /* 0x0000000502007986 */ /* 0x0001e4000c101924 */
.L_x_20420:
[----:B0-----:R-:W-:Y:S05]  /*4d80*/  BSYNC B6 ;  /* 0x0000000000067941 */ /* 0x001fea0003800000 */
.L_x_20419:
        /* <DEDUP_REMOVED lines=21> */
.L_x_20458:
[----:B------:R0:W-:Y:S01]  /*4ee0*/  STG.E.U8 [R2.64], R19 ;  /* 0x0000001302007986 */ /* 0x0001e2000c101124 */
[----:B------:R-:W-:Y:S05]  /*4ef0*/  BRA `(.L_x_20460) ;  /* 0x00000e9000007947 */ /* 0x000fea0003800000 */
.L_x_20457:
        /* <DEDUP_REMOVED lines=12> */
.L_x_20462:
[----:B------:R-:W-:-:S04]  /*4fc0*/  LOP3.LUT R19, R19, 0xffff, RZ, 0xc0, !PT ;  /* 0x0000ffff13137812 */ /* 0x000fc800078ec0ff */
[----:B------:R-:W-:-:S05]  /*4fd0*/  PRMT R5, R19, 0x8880, RZ ;  /* 0x0000888013057816 */ /* 0x000fca00000000ff */
[----:B------:R0:W-:Y:S01]  /*4fe0*/  STG.E [R2.64], R5 ;  /* 0x0000000502007986 */ /* 0x0001e2000c101924 */
[----:B------:R-:W-:Y:S05]  /*4ff0*/  BRA `(.L_x_20460) ;  /* 0x00000d9000007947 */ /* 0x000fea0003800000 */
.L_x_20461:
[----:B------:R-:W-:-:S04]  /*5000*/  PRMT R5, R19, 0x8880, RZ ;  /* 0x0000888013057816 */ /* 0x000fc800000000ff */
[----:B------:R-:W-:-:S05]  /*5010*/  PRMT R5, R5, 0x7710, RZ ;  /* 0x0000771005057816 */ /* 0x000fca00000000ff */
[----:B------:R0:W-:Y:S01]  /*5020*/  STG.E.U16 [R2.64], R5 ;  /* 0x0000000502007986 */ /* 0x0001e2000c101524 */
[----:B------:R-:W-:Y:S05]  /*5030*/  BRA `(.L_x_20460) ;  /* 0x00000d5000007947 */ /* 0x000fea0003800000 */
.L_x_20456:
        /* <DEDUP_REMOVED lines=9> */
.L_x_20464:
[----:B------:R-:W0:Y:S02]  /*50d0*/  I2F.S8 R0, R19 ;  /* 0x0000001300007306 */ /* 0x000e240000001400 */
[----:B0-----:R-:W-:-:S05]  /*50e0*/  F2FP.PACK_AB R0, RZ, R0 ;  /* 0x00000000ff00723e */ /* 0x001fca00000000ff */
[----:B------:R0:W-:Y:S01]  /*50f0*/  STG.E.U16 [R2.64], R0 ;  /* 0x0000000002007986 */ /* 0x0001e2000c101524 */
[----:B------:R-:W-:Y:S05]  /*5100*/  BRA `(.L_x_20460) ;  /* 0x00000c8000007947 */ /* 0x000fea0003800000 */
.L_x_20463:
        /* <DEDUP_REMOVED lines=10> */
.L_x_20466:
[----:B------:R-:W0:Y:S02]  /*51b0*/  I2F.S8 R19, R19 ;  /* 0x0000001300137306 */ /* 0x000e240000001400 */
[----:B0-----:R-:W-:-:S04]  /*51c0*/  F2FP.PACK_AB R5, RZ, R19 ;  /* 0x00000013ff05723e */ /* 0x001fc800000000ff */
[----:B------:R-:W-:-:S05]  /*51d0*/  PRMT R5, R5, 0x5410, RZ ;  /* 0x0000541005057816 */ /* 0x000fca00000000ff */
[----:B------:R0:W-:Y:S01]  /*51e0*/  STG.E [R2.64], R5 ;  /* 0x0000000502007986 */ /* 0x0001e2000c101924 */
[----:B------:R-:W-:Y:S05]  /*51f0*/  BRA `(.L_x_20460) ;  /* 0x00000b9000007947 */ /* 0x000fea0003800000 */
.L_x_20465:
[----:B------:R-:W-:-:S04]  /*5200*/  PRMT R4, R19, 0x8880, RZ ;  /* 0x0000888013047816 */ /* 0x000fc800000000ff */
[----:B------:R-:W-:-:S06]  /*5210*/  PRMT R4, R4, 0x7710, RZ ;  /* 0x0000771004047816 */ /* 0x000fcc00000000ff */
[----:B------:R-:W0:Y:S02]  /*5220*/  I2F.F64.S16 R4, R4 ;  /* 0x0000000400047312 */ /* 0x000e240000101c00 */
[----:B0-----:R0:W-:Y:S01]  /*5230*/  STG.E.64 [R2.64], R4 ;  /* 0x0000000402007986 */ /* 0x0011e2000c101b24 */
[----:B------:R-:W-:Y:S05]  /*5240*/  BRA `(.L_x_20460) ;  /* 0x00000b4000007947 */ /* 0x000fea0003800000 */
.L_x_20455:
        /* <DEDUP_REMOVED lines=12> */
.L_x_20469:
[----:B------:R-:W-:Y:S01]  /*5310*/  PRMT R4, R19, 0x8880, RZ ;  /* 0x0000888013047816 */ /* 0x000fe200000000ff */
[----:B------:R-:W-:-:S03]  /*5320*/  CS2R R6, SRZ ;  /* 0x0000000000067805 */ /* 0x000fc6000001ff00 */
[----:B------:R-:W-:-:S06]  /*5330*/  PRMT R4, R4, 0x7710, RZ ;  /* 0x0000771004047816 */ /* 0x000fcc00000000ff */
[----:B------:R-:W0:Y:S02]  /*5340*/  I2F.F64.S16 R4, R4 ;  /* 0x0000000400047312 */ /* 0x000e240000101c00 */
[----:B0-----:R0:W-:Y:S01]  /*5350*/  STG.E.128 [R2.64], R4 ;  /* 0x0000000402007986 */ /* 0x0011e2000c101d24 */
[----:B------:R-:W-:Y:S05]  /*5360*/  BRA `(.L_x_20460) ;  /* 0x00000a2000007947 */ /* 0x000fea0003800000 */
.L_x_20468:
        /* <DEDUP_REMOVED lines=21> */
.L_x_20473:
[----:B------:R-:W-:Y:S05]  /*54c0*/  BSYNC B0 ;  /* 0x0000000000007941 */ /* 0x000fea0003800000 */
.L_x_20472:
[----:B------:R-:W-:-:S05]  /*54d0*/  LOP3.LUT R5, R0, R5, RZ, 0xfc, !PT ;  /* 0x0000000500057212 */ /* 0x000fca00078efcff */
[----:B------:R0:W-:Y:S01]  /*54e0*/  STG.E.U8 [R2.64], R5 ;  /* 0x0000000502007986 */ /* 0x0001e2000c101124 */
[----:B------:R-:W-:Y:S05]  /*54f0*/  BRA `(.L_x_20460) ;  /* 0x0000089000007947 */ /* 0x000fea0003800000 */
.L_x_20471:
        /* <DEDUP_REMOVED lines=13> */
.L_x_20475:
[----:B------:R-:W-:Y:S01]  /*55d0*/  IMAD.MOV.U32 R0, RZ, RZ, 0x7f ;  /* 0x0000007fff007424 */ /* 0x000fe200078e00ff */
[----:B------:R-:W-:-:S04]  /*55e0*/  ISETP.GT.U32.AND P0, PT, R4, 0x7f800000, PT ;  /* 0x7f8000000400780c */ /* 0x000fc80003f04070 */
[----:B------:R-:W-:-:S04]  /*55f0*/  SEL R0, R0, 0x7c, P0 ;  /* 0x0000007c00007807 */ /* 0x000fc80000000000 */
.L_x_20476:
[----:B------:R-:W-:Y:S05]  /*5600*/  BSYNC B0 ;  /* 0x0000000000007941 */ /* 0x000fea0003800000 */
.L_x_20474:
[----:B------:R-:W-:-:S04]  /*5610*/  LOP3.LUT R4, R19, 0x80000000, RZ, 0xc0, !PT ;  /* 0x8000000013047812 */ /* 0x000fc800078ec0ff */
[----:B------:R-:W-:-:S04]  /*5620*/  SHF.R.U32.HI R5, RZ, 0x18, R4 ;  /* 0x00000018ff057819 */ /* 0x000fc80000011604 */
[----:B------:R-:W-:-:S05]  /*5630*/  LOP3.LUT R5, R0, R5, RZ, 0xfc, !PT ;  /* 0x0000000500057212 */ /* 0x000fca00078efcff */
[----:B------:R0:W-:Y:S01]  /*5640*/  STG.E.U8 [R2.64], R5 ;  /* 0x0000000502007986 */ /* 0x0001e2000c101124 */
[----:B------:R-:W-:Y:S05]  /*5650*/  BRA `(.L_x_20460) ;  /* 0x0000073000007947 */ /* 0x000fea0003800000 */
.L_x_20470:
[----:B------:R-:W0:Y:S02]  /*5660*/  I2F.S8 R0, R19 ;  /* 0x0000001300007306 */ /* 0x000e240000001400 */
[----:B0-----:R-:W-:-:S05]  /*5670*/  F2FP.BF16.PACK_AB R0, RZ, R0 ;  /* 0x00000000ff00723e */ /* 0x001fca00000010ff */
[----:B------:R0:W-:Y:S01]  /*5680*/  STG.E.U16 [R2.64], R0 ;  /* 0x0000000002007986 */ /* 0x0001e2000c101524 */
[----:B------:R-:W-:Y:S05]  /*5690*/  BRA `(.L_x_20460) ;  /* 0x000006f000007947 */ /* 0x000fea0003800000 */
.L_x_20467:
        /* <DEDUP_REMOVED lines=12> */
.L_x_20479:
        /* <DEDUP_REMOVED lines=17> */
.L_x_20482:
[----:B------:R-:W-:-:S04]  /*5870*/  LOP3.LUT R0, R19, 0x80000000, RZ, 0xc0, !PT ;  /* 0x8000000013007812 */ /* 0x000fc800078ec0ff */
[----:B------:R-:W-:-:S04]  /*5880*/  SHF.R.U32.HI R5, RZ, 0x18, R0 ;  /* 0x00000018ff057819 */ /* 0x000fc80000011600 */
[----:B------:R-:W-:-:S04]  /*5890*/  LOP3.LUT R4, R4, R5, RZ, 0xfc, !PT ;  /* 0x0000000504047212 */ /* 0x000fc800078efcff */
[----:B------:R-:W-:Y:S02]  /*58a0*/  PRMT R0, R4, 0x7610, R0 ;  /* 0x0000761004007816 */ /* 0x000fe40000000000 */
.L_x_20481:
[----:B------:R-:W-:Y:S05]  /*58b0*/  BSYNC B0 ;  /* 0x0000000000007941 */ /* 0x000fea0003800000 */
.L_x_20480:
[----:B------:R0:W-:Y:S01]  /*58c0*/  STG.E.U8 [R2.64], R0 ;  /* 0x0000000002007986 */ /* 0x0001e2000c101124 */
[----:B------:R-:W-:Y:S05]  /*58d0*/  BRA `(.L_x_20460) ;  /* 0x000004b000007947 */ /* 0x000fea0003800000 */
.L_x_20478:
        /* <DEDUP_REMOVED lines=17> */
.L_x_20485:
[----:B------:R-:W-:-:S04]  /*59f0*/  LOP3.LUT R0, R19, 0x80000000, RZ, 0xc0, !PT ;  /* 0x8000000013007812 */ /* 0x000fc800078ec0ff */
[----:B------:R-:W-:-:S04]  /*5a00*/  SHF.R.U32.HI R5, RZ, 0x18, R0 ;  /* 0x00000018ff057819 */ /* 0x000fc80000011600 */
[----:B------:R-:W-:-:S04]  /*5a10*/  LOP3.LUT R4, R4, R5, RZ, 0xfc, !PT ;  /* 0x0000000504047212 */ /* 0x000fc800078efcff */
[----:B------:R-:W-:Y:S02]  /*5a20*/  PRMT R0, R4, 0x7610, R0 ;  /* 0x0000761004007816 */ /* 0x000fe40000000000 */
.L_x_20484:
[----:B------:R-:W-:Y:S05]  /*5a30*/  BSYNC B0 ;  /* 0x0000000000007941 */ /* 0x000fea0003800000 */
.L_x_20483:
[----:B------:R0:W-:Y:S01]  /*5a40*/  STG.E.U8 [R2.64], R0 ;  /* 0x0000000002007986 */ /* 0x0001e2000c101124 */
[----:B------:R-:W-:Y:S05]  /*5a50*/  BRA `(.L_x_20460) ;  /* 0x0000033000007947 */ /* 0x000fea0003800000 */
.L_x_20477:
        /* <DEDUP_REMOVED lines=22> */
.L_x_20459:
        /* <DEDUP_REMOVED lines=20> */
.L_x_20487:
[----:B------:R-:W-:-:S04]  /*5d00*/  LOP3.LUT R19, R19, 0xffff, RZ, 0xc0, !PT ;  /* 0x0000ffff13137812 */ /* 0x000fc800078ec0ff */
[----:B------:R-:W-:-:S05]  /*5d10*/  PRMT R19, R19, 0x8880, RZ ;  /* 0x0000888013137816 */ /* 0x000fca00000000ff */
[----:B------:R-:W-:-:S05]  /*5d20*/  IMAD.MOV.U32 R4, RZ, RZ, R19 ;  /* 0x000000ffff047224 */ /* 0x000fca00078e0013 */
[----:B------:R-:W-:-:S05]  /*5d30*/  SHF.R.S32.HI R5, RZ, 0x1f, R4 ;  /* 0x0000001fff057819 */ /* 0x000fca0000011404 */
[----:B------:R0:W-:Y:S01]  /*5d40*/  STG.E.64 [R2.64], R4 ;  /* 0x0000000402007986 */ /* 0x0001e2000c101b24 */
[----:B------:R-:W-:Y:S05]  /*5d50*/  BRA `(.L_x_20460) ;  /* 0x0000003000007947 */ /* 0x000fea0003800000 */
.L_x_20486:
[----:B------:R-:W-:-:S04]  /*5d60*/  LOP3.LUT R19, R19, 0xffff, RZ, 0xc0, !PT ;  /* 0x0000ffff13137812 */ /* 0x000fc800078ec0ff */
[----:B------:R-:W-:-:S05]  /*5d70*/  PRMT R5, R19, 0x8880, RZ ;  /* 0x0000888013057816 */ /* 0x000fca00000000ff */
[----:B------:R0:W-:Y:S02]  /*5d80*/  STG.E [R2.64], R5 ;  /* 0x0000000502007986 */ /* 0x0001e4000c101924 */
.L_x_20460:
        /* <DEDUP_REMOVED lines=21> */
.L_x_20491:
[----:B------:R0:W-:Y:S01]  /*5ee0*/  STG.E.U8 [R2.64], R22 ;  /* 0x0000001602007986 */ /* 0x0001e2000c101124 */
[----:B------:R-:W-:Y:S05]  /*5ef0*/  BRA `(.L_x_20493) ;  /* 0x00000e9000007947 */ /* 0x000fea0003800000 */
.L_x_20490:
        /* <DEDUP_REMOVED lines=12> */
.L_x_20495:
[----:B------:R-:W-:-:S04]  /*5fc0*/  LOP3.LUT R22, R22, 0xffff, RZ, 0xc0, !PT ;  /* 0x0000ffff16167812 */ /* 0x000fc800078ec0ff */
[----:B------:R-:W-:-:S05]  /*5fd0*/  PRMT R5, R22, 0x8880, RZ ;  /* 0x0000888016057816 */ /* 0x000fca00000000ff */
[----:B------:R0:W-:Y:S01]  /*5fe0*/  STG.E [R2.64], R5 ;  /* 0x0000000502007986 */ /* 0x0001e2000c101924 */
[----:B------:R-:W-:Y:S05]  /*5ff0*/  BRA `(.L_x_20493) ;  /* 0x00000d9000007947 */ /* 0x000fea0003800000 */
.L_x_20494:
[----:B------:R-:W-:-:S04]  /*6000*/  PRMT R5, R22, 0x8880, RZ ;  /* 0x0000888016057816 */ /* 0x000fc800000000ff */
[----:B------:R-:W-:-:S05]  /*6010*/  PRMT R5, R5, 0x7710, RZ ;  /* 0x0000771005057816 */ /* 0x000fca00000000ff */
[----:B------:R0:W-:Y:S01]  /*6020*/  STG.E.U16 [R2.64], R5 ;  /* 0x0000000502007986 */ /* 0x0001e2000c101524 */
[----:B------:R-:W-:Y:S05]  /*6030*/  BRA `(.L_x_20493) ;  /* 0x00000d5000007947 */ /* 0x000fea0003800000 */
.L_x_20489:
        /* <DEDUP_REMOVED lines=9> */
.L_x_20497:
[----:B------:R-:W0:Y:S02]  /*60d0*/  I2F.S8 R0, R22 ;  /* 0x0000001600007306 */ /* 0x000e240000001400 */
[----:B0-----:R-:W-:-:S05]  /*60e0*/  F2FP.PACK_AB R0, RZ, R0 ;  /* 0x00000000ff00723e */ /* 0x001fca00000000ff */
[----:B------:R0:W-:Y:S01]  /*60f0*/  STG.E.U16 [R2.64], R0 ;  /* 0x0000000002007986 */ /* 0x0001e2000c101524 */
[----:B------:R-:W-:Y:S05]  /*6100*/  BRA `(.L_x_20493) ;  /* 0x00000c8000007947 */ /* 0x000fea0003800000 */
.L_x_20496:
        /* <DEDUP_REMOVED lines=10> */
.L_x_20499:
[----:B------:R-:W0:Y:S02]  /*61b0*/  I2F.S8 R22, R22 ;  /* 0x0000001600167306 */ /* 0x000e240000001400 */
[----:B0-----:R-:W-:-:S04]  /*61c0*/  F2FP.PACK_AB R5, RZ, R22 ;  /* 0x00000016ff05723e */ /* 0x001fc800000000ff */
[----:B------:R-:W-:-:S05]  /*61d0*/  PRMT R5, R5, 0x5410, RZ ;  /* 0x0000541005057816 */ /* 0x000fca00000000ff */
[----:B------:R0:W-:Y:S01]  /*61e0*/  STG.E [R2.64], R5 ;  /* 0x0000000502007986 */ /* 0x0001e2000c101924 */
[----:B------:R-:W-:Y:S05]  /*61f0*/  BRA `(.L_x_20493) ;  /* 0x00000b9000007947 */ /* 0x000fea0003800000 */
.L_x_20498:
[----:B------:R-:W-:-:S04]  /*6200*/  PRMT R4, R22, 0x8880, RZ ;  /* 0x0000888016047816 */ /* 0x000fc800000000ff */
[----:B------:R-:W-:-:S06]  /*6210*/  PRMT R4, R4, 0x7710, RZ ;  /* 0x0000771004047816 */ /* 0x000fcc00000000ff */
[----:B------:R-:W0:Y:S02]  /*6220*/  I2F.F64.S16 R4, R4 ;  /* 0x0000000400047312 */ /* 0x000e240000101c00 */
[----:B0-----:R0:W-:Y:S01]  /*6230*/  STG.E.64 [R2.64], R4 ;  /* 0x0000000402007986 */ /* 0x0011e2000c101b24 */
[----:B------:R-:W-:Y:S05]  /*6240*/  BRA `(.L_x_20493) ;  /* 0x00000b4000007947 */ /* 0x000fea0003800000 */
.L_x_20488:
        /* <DEDUP_REMOVED lines=12> */
.L_x_20502:
[----:B------:R-:W-:Y:S01]  /*6310*/  PRMT R4, R22, 0x8880, RZ ;  /* 0x0000888016047816 */ /* 0x000fe200000000ff */
[----:B------:R-:W-:-:S03]  /*6320*/  CS2R R6, SRZ ;  /* 0x0000000000067805 */ /* 0x000fc6000001ff00 */
[----:B------:R-:W-:-:S06]  /*6330*/  PRMT R4, R4, 0x7710, RZ ;  /* 0x0000771004047816 */ /* 0x000fcc00000000ff */
[----:B------:R-:W0:Y:S02]  /*6340*/  I2F.F64.S16 R4, R4 ;  /* 0x0000000400047312 */ /* 0x000e240000101c00 */
[----:B0-----:R0:W-:Y:S01]  /*6350*/  STG.E.128 [R2.64], R4 ;  /* 0x0000000402007986 */ /* 0x0011e2000c101d24 */
[----:B------:R-:W-:Y:S05]  /*6360*/  BRA `(.L_x_20493) ;  /* 0x00000a2000007947 */ /* 0x000fea0003800000 */
.L_x_20501:
        /* <DEDUP_REMOVED lines=21> */
.L_x_20506:
[----:B------:R-:W-:Y:S05]  /*64c0*/  BSYNC B0 ;  /* 0x0000000000007941 */ /* 0x000fea0003800000 */
.L_x_20505:
[----:B------:R-:W-:-:S05]  /*64d0*/  LOP3.LUT R5, R0, R5, RZ, 0xfc, !PT ;  /* 0x0000000500057212 */ /* 0x000fca00078efcff */
[----:B------:R0:W-:Y:S01]  /*64e0*/  STG.E.U8 [R2.64], R5 ;  /* 0x0000000502007986 */ /* 0x0001e2000c101124 */
[----:B------:R-:W-:Y:S05]  /*64f0*/  BRA `(.L_x_20493) ;  /* 0x0000089000007947 */ /* 0x000fea0003800000 */
.L_x_20504:
        /* <DEDUP_REMOVED lines=13> */
.L_x_20508:
[----:B------:R-:W-:Y:S01]  /*65d0*/  IMAD.MOV.U32 R0, RZ, RZ, 0x7f ;  /* 0x0000007fff007424 */ /* 0x000fe200078e00ff */
[----:B------:R-:W-:-:S04]  /*65e0*/  ISETP.GT.U32.AND P0, PT, R4, 0x7f800000, PT ;  /* 0x7f8000000400780c */ /* 0x000fc80003f04070 */
[----:B------:R-:W-:-:S04]  /*65f0*/  SEL R0, R0, 0x7c, P0 ;  /* 0x0000007c00007807 */ /* 0x000fc80000000000 */
.L_x_20509:
[----:B------:R-:W-:Y:S05]  /*6600*/  BSYNC B0 ;  /* 0x0000000000007941 */ /* 0x000fea0003800000 */
.L_x_20507:
[----:B------:R-:W-:-:S04]  /*6610*/  LOP3.LUT R4, R5, 0x80000000, RZ, 0xc0, !PT ;  /* 0x8000000005047812 */ /* 0x000fc800078ec0ff */
[----:B------:R-:W-:-:S04]  /*6620*/  SHF.R.U32.HI R5, RZ, 0x18, R4 ;  /* 0x00000018ff057819 */ /* 0x000fc80000011604 */
[----:B------:R-:W-:-:S05]  /*6630*/  LOP3.LUT R5, R0, R5, RZ, 0xfc, !PT ;  /* 0x0000000500057212 */ /* 0x000fca00078efcff */
[----:B------:R0:W-:Y:S01]  /*6640*/  STG.E.U8 [R2.64], R5 ;  /* 0x0000000502007986 */ /* 0x0001e2000c101124 */
[----:B------:R-:W-:Y:S05]  /*6650*/  BRA `(.L_x_20493) ;  /* 0x0000073000007947 */ /* 0x000fea0003800000 */
.L_x_20503:
[----:B------:R-:W0:Y:S02]  /*6660*/  I2F.S8 R0, R22 ;  /* 0x0000001600007306 */ /* 0x000e240000001400 */
[----:B0-----:R-:W-:-:S05]  /*6670*/  F2FP.BF16.PACK_AB R0, RZ, R0 ;  /* 0x00000000ff00723e */ /* 0x001fca00000010ff */
[----:B------:R0:W-:Y:S01]  /*6680*/  STG.E.U16 [R2.64], R0 ;  /* 0x0000000002007986 */ /* 0x0001e2000c101524 */
[----:B------:R-:W-:Y:S05]  /*6690*/  BRA `(.L_x_20493) ;  /* 0x000006f000007947 */ /* 0x000fea0003800000 */
.L_x_20500:
        /* <DEDUP_REMOVED lines=12> */
.L_x_20512:
        /* <DEDUP_REMOVED lines=17> */
.L_x_20515:
[----:B------:R-:W-:-:S04]  /*6870*/  LOP3.LUT R0, R7, 0x80000000, RZ, 0xc0, !PT ;  /* 0x8000000007007812 */ /* 0x000fc800078ec0ff */
[----:B------:R-:W-:-:S04]  /*6880*/  SHF.R.U32.HI R5, RZ, 0x18, R0 ;  /* 0x00000018ff057819 */ /* 0x000fc80000011600 */
[----:B------:R-:W-:-:S04]  /*6890*/  LOP3.LUT R4, R4, R5, RZ, 0xfc, !PT ;  /* 0x0000000504047212 */ /* 0x000fc800078efcff */
[----:B------:R-:W-:Y:S02]  /*68a0*/  PRMT R0, R4, 0x7610, R0 ;  /* 0x0000761004007816 */ /* 0x000fe40000000000 */
.L_x_20514:
[----:B------:R-:W-:Y:S05]  /*68b0*/  BSYNC B0 ;  /* 0x0000000000007941 */ /* 0x000fea0003800000 */
.L_x_20513:
[----:B------:R0:W-:Y:S01]  /*68c0*/  STG.E.U8 [R2.64], R0 ;  /* 0x0000000002007986 */ /* 0x0001e2000c101124 */
[----:B------:R-:W-:Y:S05]  /*68d0*/  BRA `(.L_x_20493) ;  /* 0x000004b000007947 */ /* 0x000fea0003800000 */
.L_x_20511:
        /* <DEDUP_REMOVED lines=17> */
.L_x_20518:
[----:B------:R-:W-:-:S04]  /*69f0*/  LOP3.LUT R0, R7, 0x80000000, RZ, 0xc0, !PT ;  /* 0x8000000007007812 */ /* 0x000fc800078ec0ff */
[----:B------:R-:W-:-:S04]  /*6a00*/  SHF.R.U32.HI R5, RZ, 0x18, R0 ;  /* 0x00000018ff057819 */ /* 0x000fc80000011600 */
[----:B------:R-:W-:-:S04]  /*6a10*/  LOP3.LUT R4, R4, R5, RZ, 0xfc, !PT ;  /* 0x0000000504047212 */ /* 0x000fc800078efcff */
[----:B------:R-:W-:Y:S02]  /*6a20*/  PRMT R0, R4, 0x7610, R0 ;  /* 0x0000761004007816 */ /* 0x000fe40000000000 */
.L_x_20517:
[----:B------:R-:W-:Y:S05]  /*6a30*/  BSYNC B0 ;  /* 0x0000000000007941 */ /* 0x000fea0003800000 */
.L_x_20516:
[----:B------:R0:W-:Y:S01]  /*6a40*/  STG.E.U8 [R2.64], R0 ;  /* 0x0000000002007986 */ /* 0x0001e2000c101124 */
[----:B------:R-:W-:Y:S05]  /*6a50*/  BRA `(.L_x_20493) ;  /* 0x0000033000007947 */ /* 0x000fea0003800000 */
.L_x_20510:
        /* <DEDUP_REMOVED lines=22> */
.L_x_20492:
        /* <DEDUP_REMOVED lines=20> */
.L_x_20520:
[----:B------:R-:W-:-:S04]  /*6d00*/  LOP3.LUT R22, R22, 0xffff, RZ, 0xc0, !PT ;  /* 0x0000ffff16167812 */ /* 0x000fc800078ec0ff */
[----:B------:R-:W-:-:S05]  /*6d10*/  PRMT R22, R22, 0x8880, RZ ;  /* 0x0000888016167816 */ /* 0x000fca00000000ff */
[----:B------:R-:W-:-:S05]  /*6d20*/  IMAD.MOV.U32 R4, RZ, RZ, R22 ;  /* 0x000000ffff047224 */ /* 0x000fca00078e0016 */
[----:B------:R-:W-:-:S05]  /*6d30*/  SHF.R.S32.HI R5, RZ, 0x1f, R4 ;  /* 0x0000001fff057819 */ /* 0x000fca0000011404 */
[----:B------:R0:W-:Y:S01]  /*6d40*/  STG.E.64 [R2.64], R4 ;  /* 0x0000000402007986 */ /* 0x0001e2000c101b24 */
[----:B------:R-:W-:Y:S05]  /*6d50*/  BRA `(.L_x_20493) ;  /* 0x0000003000007947 */ /* 0x000fea0003800000 */
.L_x_20519:
[----:B------:R-:W-:-:S04]  /*6d60*/  LOP3.LUT R22, R22, 0xffff, RZ, 0xc0, !PT ;  /* 0x0000ffff16167812 */ /* 0x000fc800078ec0ff */
[----:B------:R-:W-:-:S05]  /*6d70*/  PRMT R5, R22, 0x8880, RZ ;  /* 0x0000888016057816 */ /* 0x000fca00000000ff */
[----:B------:R0:W-:Y:S02]  /*6d80*/  STG.E [R2.64], R5 ;  /* 0x0000000502007986 */ /* 0x0001e4000c101924 */
.L_x_20493:
[----:B------:R-:W-:Y:S02]  /*6d90*/  IADD3 R24, R24, 0x80, RZ ;  /* 0x0000008018187810 */ /* 0x000fe40007ffe0ff */
.L_x_20454:
[----:B------:R-:W-:Y:S05]  /*6da0*/  BSYNC B6 ;  /* 0x0000000000067941 */ /* 0x000fea0003800000 */
.L_x_20453:
        /* <DEDUP_REMOVED lines=19> */
.L_x_20524:
[----:B------:R-:W-:Y:S01]  /*6ee0*/  STG.E.U8 [R2.64], R23 ;  /* 0x0000001702007986 */ /* 0x000fe2000c101124 */
[----:B------:R-:W-:Y:S05]  /*6ef0*/  EXIT ;  /* 0x000000000000794d */ /* 0x000fea0003800000 */
.L_x_20523:
        /* <DEDUP_REMOVED lines=12> */
.L_x_20527:
[----:B------:R-:W-:-:S04]  /*6fc0*/  LOP3.LUT R23, R23, 0xffff, RZ, 0xc0, !PT ;  /* 0x0000ffff17177812 */ /* 0x000fc800078ec0ff */
[----:B------:R-:W-:-:S05]  /*6fd0*/  PRMT R5, R23, 0x8880, RZ ;  /* 0x0000888017057816 */ /* 0x000fca00000000ff */
[----:B------:R-:W-:Y:S01]  /*6fe0*/  STG.E [R2.64], R5 ;  /* 0x0000000502007986 */ /* 0x000fe2000c101924 */
[----:B------:R-:W-:Y:S05]  /*6ff0*/  EXIT ;  /* 0x000000000000794d */ /* 0x000fea0003800000 */
.L_x_20526:
[----:B------:R-:W-:-:S04]  /*7000*/  PRMT R5, R23, 0x8880, RZ ;  /* 0x0000888017057816 */ /* 0x000fc800000000ff */
[----:B------:R-:W-:-:S05]  /*7010*/  PRMT R5, R5, 0x7710, RZ ;  /* 0x0000771005057816 */ /* 0x000fca00000000ff */
[----:B------:R-:W-:Y:S01]  /*7020*/  STG.E.U16 [R2.64], R5 ;  /* 0x0000000502007986 */ /* 0x000fe2000c101524 */
[----:B------:R-:W-:Y:S05]  /*7030*/  EXIT ;  /* 0x000000000000794d */ /* 0x000fea0003800000 */
.L_x_20522:
        /* <DEDUP_REMOVED lines=9> */
.L_x_20529:
[----:B------:R-:W0:Y:S02]  /*70d0*/  I2F.S8 R0, R23 ;  /* 0x0000001700007306 */ /* 0x000e240000001400 */
[----:B0-----:R-:W-:-:S05]  /*70e0*/  F2FP.PACK_AB R0, RZ, R0 ;  /* 0x00000000ff00723e */ /* 0x001fca00000000ff */
[----:B------:R-:W-:Y:S01]  /*70f0*/  STG.E.U16 [R2.64], R0 ;  /* 0x0000000002007986 */ /* 0x000fe2000c101524 */
[----:B------:R-:W-:Y:S05]  /*7100*/  EXIT ;  /* 0x000000000000794d */ /* 0x000fea0003800000 */
.L_x_20528:
        /* <DEDUP_REMOVED lines=10> */
.L_x_20531:
[----:B------:R-:W0:Y:S02]  /*71b0*/  I2F.S8 R23, R23 ;  /* 0x0000001700177306 */ /* 0x000e240000001400 */
[----:B0-----:R-:W-:-:S04]  /*71c0*/  F2FP.PACK_AB R5, RZ, R23 ;  /* 0x00000017ff05723e */ /* 0x001fc800000000ff */
[----:B------:R-:W-:-:S05]  /*71d0*/  PRMT R5, R5, 0x5410, RZ ;  /* 0x0000541005057816 */ /* 0x000fca00000000ff */
[----:B------:R-:W-:Y:S01]  /*71e0*/  STG.E [R2.64], R5 ;  /* 0x0000000502007986 */ /* 0x000fe2000c101924 */
[----:B------:R-:W-:Y:S05]  /*71f0*/  EXIT ;  /* 0x000000000000794d */ /* 0x000fea0003800000 */
.L_x_20530:
[----:B------:R-:W-:-:S04]  /*7200*/  PRMT R4, R23, 0x8880, RZ ;  /* 0x0000888017047816 */ /* 0x000fc800000000ff */
[----:B------:R-:W-:-:S06]  /*7210*/  PRMT R4, R4, 0x7710, RZ ;  /* 0x0000771004047816 */ /* 0x000fcc00000000ff */
[----:B------:R-:W0:Y:S02]  /*7220*/  I2F.F64.S16 R4, R4 ;  /* 0x0000000400047312 */ /* 0x000e240000101c00 */
[----:B0-----:R-:W-:Y:S01]  /*7230*/  STG.E.64 [R2.64], R4 ;  /* 0x0000000402007986 */ /* 0x001fe2000c101b24 */
[----:B------:R-:W-:Y:S05]  /*7240*/  EXIT ;  /* 0x000000000000794d */ /* 0x000fea0003800000 */
.L_x_20521:
        /* <DEDUP_REMOVED lines=12> */
.L_x_20534:
[----:B------:R-:W-:Y:S01]  /*7310*/  PRMT R4, R23, 0x8880, RZ ;  /* 0x0000888017047816 */ /* 0x000fe200000000ff */
[----:B------:R-:W-:-:S03]  /*7320*/  CS2R R6, SRZ ;  /* 0x0000000000067805 */ /* 0x000fc6000001ff00 */
[----:B------:R-:W-:-:S06]  /*7330*/  PRMT R4, R4, 0x7710, RZ ;  /* 0x0000771004047816 */ /* 0x000fcc00000000ff */
[----:B------:R-:W0:Y:S02]  /*7340*/  I2F.F64.S16 R4, R4 ;  /* 0x0000000400047312 */ /* 0x000e240000101c00 */
[----:B0-----:R-:W-:Y:S01]  /*7350*/  STG.E.128 [R2.64], R4 ;  /* 0x0000000402007986 */ /* 0x001fe2000c101d24 */
[----:B------:R-:W-:Y:S05]  /*7360*/  EXIT ;  /* 0x000000000000794d */ /* 0x000fea0003800000 */
.L_x_20533:
        /* <DEDUP_REMOVED lines=21> */
.L_x_20538:
[----:B------:R-:W-:Y:S05]  /*74c0*/  BSYNC B0 ;  /* 0x0000000000007941 */ /* 0x000fea0003800000 */
.L_x_20537:
[----:B------:R-:W-:-:S05]  /*74d0*/  LOP3.LUT R5, R0, R5, RZ, 0xfc, !PT ;  /* 0x0000000500057212 */ /* 0x000fca00078efcff */
[----:B------:R-:W-:Y:S01]  /*74e0*/  STG.E.U8 [R2.64], R5 ;  /* 0x0000000502007986 */ /* 0x000fe2000c101124 */
[----:B------:R-:W-:Y:S05]  /*74f0*/  EXIT ;  /* 0x000000000000794d */ /* 0x000fea0003800000 */
.L_x_20536:
        /* <DEDUP_REMOVED lines=13> */
.L_x_20540:
[----:B------:R-:W-:Y:S01]  /*75d0*/  IMAD.MOV.U32 R0, RZ, RZ, 0x7f ;  /* 0x0000007fff007424 */ /* 0x000fe200078e00ff */
[----:B------:R-:W-:-:S04]  /*75e0*/  ISETP.GT.U32.AND P0, PT, R4, 0x7f800000, PT ;  /* 0x7f8000000400780c */ /* 0x000fc80003f04070 */
[----:B------:R-:W-:-:S04]  /*75f0*/  SEL R0, R0, 0x7c, P0 ;  /* 0x0000007c00007807 */ /* 0x000fc80000000000 */
.L_x_20541:
[----:B------:R-:W-:Y:S05]  /*7600*/  BSYNC B0 ;  /* 0x0000000000007941 */ /* 0x000fea0003800000 */
.L_x_20539:
[----:B------:R-:W-:-:S04]  /*7610*/  LOP3.LUT R4, R23, 0x80000000, RZ, 0xc0, !PT ;  /* 0x8000000017047812 */ /* 0x000fc800078ec0ff */
[----:B------:R-:W-:-:S04]  /*7620*/  SHF.R.U32.HI R5, RZ, 0x18, R4 ;  /* 0x00000018ff057819 */ /* 0x000fc80000011604 */
[----:B------:R-:W-:-:S05]  /*7630*/  LOP3.LUT R5, R0, R5, RZ, 0xfc, !PT ;  /* 0x0000000500057212 */ /* 0x000fca00078efcff */
[----:B------:R-:W-:Y:S01]  /*7640*/  STG.E.U8 [R2.64], R5 ;  /* 0x0000000502007986 */ /* 0x000fe2000c101124 */
[----:B------:R-:W-:Y:S05]  /*7650*/  EXIT ;  /* 0x000000000000794d */ /* 0x000fea0003800000 */
.L_x_20535:
[----:B------:R-:W0:Y:S02]  /*7660*/  I2F.S8 R0, R23 ;  /* 0x0000001700007306 */ /* 0x000e240000001400 */
[----:B0-----:R-:W-:-:S05]  /*7670*/  F2FP.BF16.PACK_AB R0, RZ, R0 ;  /* 0x00000000ff00723e */ /* 0x001fca00000010ff */
[----:B------:R-:W-:Y:S01]  /*7680*/  STG.E.U16 [R2.64], R0 ;  /* 0x0000000002007986 */ /* 0x000fe2000c101524 */
[----:B------:R-:W-:Y:S05]  /*7690*/  EXIT ;  /* 0x000000000000794d */ /* 0x000fea0003800000 */
.L_x_20532:
        /* <DEDUP_REMOVED lines=12> */
.L_x_20544:
        /* <DEDUP_REMOVED lines=17> */
.L_x_20547:
[----:B------:R-:W-:-:S04]  /*7870*/  LOP3.LUT R0, R23, 0x80000000, RZ, 0xc0, !PT ;  /* 0x8000000017007812 */ /* 0x000fc800078ec0ff */
[----:B------:R-:W-:-:S04]  /*7880*/  SHF.R.U32.HI R5, RZ, 0x18, R0 ;  /* 0x00000018ff057819 */ /* 0x000fc80000011600 */
[----:B------:R-:W-:-:S04]  /*7890*/  LOP3.LUT R4, R4, R5, RZ, 0xfc, !PT ;  /* 0x0000000504047212 */ /* 0x000fc800078efcff */
[----:B------:R-:W-:Y:S02]  /*78a0*/  PRMT R0, R4, 0x7610, R0 ;  /* 0x0000761004007816 */ /* 0x000fe40000000000 */
.L_x_20546:
[----:B------:R-:W-:Y:S05]  /*78b0*/  BSYNC B0 ;  /* 0x0000000000007941 */ /* 0x000fea0003800000 */
.L_x_20545:
[----:B------:R-:W-:Y:S01]  /*78c0*/  STG.E.U8 [R2.64], R0 ;  /* 0x0000000002007986 */ /* 0x000fe2000c101124 */
[----:B------:R-:W-:Y:S05]  /*78d0*/  EXIT ;  /* 0x000000000000794d */ /* 0x000fea0003800000 */
.L_x_20543:
        /* <DEDUP_REMOVED lines=17> */
.L_x_20550:
[----:B------:R-:W-:-:S04]  /*79f0*/  LOP3.LUT R0, R23, 0x80000000, RZ, 0xc0, !PT ;  /* 0x8000000017007812 */ /* 0x000fc800078ec0ff */
[----:B------:R-:W-:-:S04]  /*7a00*/  SHF.R.U32.HI R5, RZ, 0x18, R0 ;  /* 0x00000018ff057819 */ /* 0x000fc80000011600 */
[----:B------:R-:W-:-:S04]  /*7a10*/  LOP3.LUT R4, R4, R5, RZ, 0xfc, !PT ;  /* 0x0000000504047212 */ /* 0x000fc800078efcff */
[----:B------:R-:W-:Y:S02]  /*7a20*/  PRMT R0, R4, 0x7610, R0 ;  /* 0x0000761004007816 */ /* 0x000fe40000000000 */
.L_x_20549:
[----:B------:R-:W-:Y:S05]  /*7a30*/  BSYNC B0 ;  /* 0x0000000000007941 */ /* 0x000fea0003800000 */
.L_x_20548:
[----:B------:R-:W-:Y:S01]  /*7a40*/  STG.E.U8 [R2.64], R0 ;  /* 0x0000000002007986 */ /* 0x000fe2000c101124 */
[----:B------:R-:W-:Y:S05]  /*7a50*/  EXIT ;  /* 0x000000000000794d */ /* 0x000fea0003800000 */
.L_x_20542:
        /* <DEDUP_REMOVED lines=22> */
.L_x_20525:
        /* <DEDUP_REMOVED lines=20> */
.L_x_20552:
[----:B------:R-:W-:-:S04]  /*7d00*/  LOP3.LUT R23, R23, 0xffff, RZ, 0xc0, !PT ;  /* 0x0000ffff17177812 */ /* 0x000fc800078ec0ff */
[----:B------:R-:W-:-:S05]  /*7d10*/  PRMT R23, R23, 0x8880, RZ ;  /* 0x0000888017177816 */ /* 0x000fca00000000ff */
[----:B------:R-:W-:-:S05]  /*7d20*/  IMAD.MOV.U32 R4, RZ, RZ, R23 ;  /* 0x000000ffff047224 */ /* 0x000fca00078e0017 */
[----:B------:R-:W-:-:S05]  /*7d30*/  SHF.R.S32.HI R5, RZ, 0x1f, R4 ;  /* 0x0000001fff057819 */ /* 0x000fca0000011404 */
[----:B------:R-:W-:Y:S01]  /*7d40*/  STG.E.64 [R2.64], R4 ;  /* 0x0000000402007986 */ /* 0x000fe2000c101b24 */
[----:B------:R-:W-:Y:S05]  /*7d50*/  EXIT ;  /* 0x000000000000794d */ /* 0x000fea0003800000 */
.L_x_20551:
[----:B------:R-:W-:-:S04]  /*7d60*/  LOP3.LUT R23, R23, 0xffff, RZ, 0xc0, !PT ;  /* 0x0000ffff17177812 */ /* 0x000fc800078ec0ff */
[----:B------:R-:W-:-:S05]  /*7d70*/  PRMT R5, R23, 0x8880, RZ ;  /* 0x0000888017057816 */ /* 0x000fca00000000ff */
[----:B------:R-:W-:Y:S01]  /*7d80*/  STG.E [R2.64], R5 ;  /* 0x0000000502007986 */ /* 0x000fe2000c101924 */
[----:B------:R-:W-:Y:S05]  /*7d90*/  EXIT ;  /* 0x000000000000794d */ /* 0x000fea0003800000 */
.L_x_20553:
        /* <DEDUP_REMOVED lines=14> */
.L_x_61815:


//--------------------- .text._ZN2at6native18elementwise_kernelILi128ELi4EZNS0_22gpu_kernel_impl_nocastIZNS0_50_GLOBAL__N__2680c7bb_12_PowKernel_cu_b2145a98_318429pow_tensor_scalar_kernel_implIaaEEvRNS_18TensorIteratorBaseET0_EUlaE_EEvS6_RKT_EUliE_EEviT1_ --------------------------
	.section	.text._ZN2at6native18elementwise_kernelILi128ELi4EZNS0_22gpu_kernel_impl_nocastIZNS0_50_GLOBAL__N__2680c7bb_12_PowKernel_cu_b2145a98_318429pow_tensor_scalar_kernel_implIaaEEvRNS_18TensorIteratorBaseET0_EUlaE_EEvS6_RKT_EUliE_EEviT1_,"ax",@progbits
	.sectioninfo	@"SHI_REGISTERS=12"
	.align	128
        .global         _ZN2at6native18elementwise_kernelILi128ELi4EZNS0_22gpu_kernel_impl_nocastIZNS0_50_GLOBAL__N__2680c7bb_12_PowKernel_cu_b2145a98_318429pow_tensor_scalar_kernel_implIaaEEvRNS_18TensorIteratorBaseET0_EUlaE_EEvS6_RKT_EUliE_EEviT1_
        .type           _ZN2at6native18elementwise_kernelILi128ELi4EZNS0_22gpu_kernel_impl_nocastIZNS0_50_GLOBAL__N__2680c7bb_12_PowKernel_cu_b2145a98_318429pow_tensor_scalar_kernel_implIaaEEvRNS_18TensorIteratorBaseET0_EUlaE_EEvS6_RKT_EUliE_EEviT1_,@function
        .size           _ZN2at6native18elementwise_kernelILi128ELi4EZNS0_22gpu_kernel_impl_nocastIZNS0_50_GLOBAL__N__2680c7bb_12_PowKernel_cu_b2145a98_318429pow_tensor_scalar_kernel_implIaaEEvRNS_18TensorIteratorBaseET0_EUlaE_EEvS6_RKT_EUliE_EEviT1_,(.L_x_61816 - _ZN2at6native18elementwise_kernelILi128ELi4EZNS0_22gpu_kernel_impl_nocastIZNS0_50_GLOBAL__N__2680c7bb_12_PowKernel_cu_b2145a98_318429pow_tensor_scalar_kernel_implIaaEEvRNS_18TensorIteratorBaseET0_EUlaE_EEvS6_RKT_EUliE_EEviT1_)
        .other          _ZN2at6native18elementwise_kernelILi128ELi4EZNS0_22gpu_kernel_impl_nocastIZNS0_50_GLOBAL__N__2680c7bb_12_PowKernel_cu_b2145a98_318429pow_tensor_scalar_kernel_implIaaEEvRNS_18TensorIteratorBaseET0_EUlaE_EEvS6_RKT_EUliE_EEviT1_,@"STO_CUDA_ENTRY STV_DEFAULT"
_ZN2at6native18elementwise_kernelILi128ELi4EZNS0_22gpu_kernel_impl_nocastIZNS0_50_GLOBAL__N__2680c7bb_12_PowKernel_cu_b2145a98_318429pow_tensor_scalar_kernel_implIaaEEvRNS_18TensorIteratorBaseET0_EUlaE_EEvS6_RKT_EUliE_EEviT1_:
.text._ZN2at6native18elementwise_kernelILi128ELi4EZNS0_22gpu_kernel_impl_nocastIZNS0_50_GLOBAL__N__2680c7bb_12_PowKernel_cu_b2145a98_318429pow_tensor_scalar_kernel_implIaaEEvRNS_18TensorIteratorBaseET0_EUlaE_EEvS6_RKT_EUliE_EEviT1_:
        /* <DEDUP_REMOVED lines=235> */
.L_x_20556:
[----:B------:R-:W-:-:S04]  /*0eb0*/  IADD3 R4, P0, R3, c[0x0][0x368], RZ ;  /* 0x0000da0003047a10 */ /* 0x000fc80007f1e0ff */
[----:B------:R-:W-:-:S05]  /*0ec0*/  IADD3.X R5, RZ, c[0x0][0x36c], RZ, P0, !PT ;  /* 0x0000db00ff057a10 */ /* 0x000fca00007fe4ff */
[----:B------:R-:W2:Y:S01]  /*0ed0*/  LDG.E.U8 R4, [R4.64] ;  /* 0x0000000404047981 */ /* 0x000ea2000c1e1100 */
[----:B------:R-:W-:Y:S02]  /*0ee0*/  IADD3 R2, P0, R2, c[0x0][0x360], RZ ;  /* 0x0000d80002027a10 */ /* 0x000fe40007f1e0ff */
[----:B------:R-:W-:Y:S02]  /*0ef0*/  IADD3 R0, R0, 0x80, RZ ;  /* 0x0000008000007810 */ /* 0x000fe40007ffe0ff */
[----:B------:R-:W-:Y:S01]  /*0f00*/  IADD3.X R3, RZ, c[0x0][0x364], RZ, P0, !PT ;  /* 0x0000d900ff037a10 */ /* 0x000fe200007fe4ff */
[----:B--2---:R-:W-:-:S05]  /*0f10*/  IMAD R7, R4, R4, RZ ;  /* 0x0000000404077224 */ /* 0x004fca00078e02ff */
[----:B------:R0:W-:Y:S03]  /*0f20*/  STG.E.U8 [R2.64], R7 ;  /* 0x0000000702007986 */ /* 0x0001e6000c101104 */
.L_x_20555:
[----:B------:R-:W-:Y:S05]  /*0f30*/  BSYNC B0 ;  /* 0x0000000000007941 */ /* 0x000fea0003800000 */
.L_x_20554:
        /* <DEDUP_REMOVED lines=230> */
.L_x_20559:
[----:B------:R-:W-:-:S04]  /*1da0*/  IADD3 R4, P0, R3, c[0x0][0x368], RZ ;  /* 0x0000da0003047a10 */ /* 0x000fc80007f1e0ff */
[----:B------:R-:W-:-:S05]  /*1db0*/  IADD3.X R5, RZ, c[0x0][0x36c], RZ, P0, !PT ;  /* 0x0000db00ff057a10 */ /* 0x000fca00007fe4ff */
[----:B------:R-:W2:Y:S01]  /*1dc0*/  LDG.E.U8 R4, [R4.64] ;  /* 0x0000000404047981 */ /* 0x000ea2000c1e1100 */
[----:B------:R-:W-:Y:S02]  /*1dd0*/  IADD3 R2, P0, R2, c[0x0][0x360], RZ ;  /* 0x0000d80002027a10 */ /* 0x000fe40007f1e0ff */
[----:B------:R-:W-:Y:S02]  /*1de0*/  IADD3 R0, R0, 0x80, RZ ;  /* 0x0000008000007810 */ /* 0x000fe40007ffe0ff */
[----:B------:R-:W-:Y:S02]  /*1df0*/  IADD3.X R3, RZ, c[0x0][0x364], RZ, P0, !PT ;  /* 0x0000d900ff037a10 */ /* 0x000fe400007fe4ff */
[----:B------:R-:W-:Y:S01]  /*1e00*/  ISETP.GE.AND P0, PT, R0, c[0x0][0x160], PT ;  /* 0x0000580000007a0c */ /* 0x000fe20003f06270 */
[----:B--2---:R-:W-:-:S05]  /*1e10*/  IMAD R7, R4, R4, RZ ;  /* 0x0000000404077224 */ /* 0x004fca00078e02ff */
        /* <DEDUP_REMOVED lines=229> */
.L_x_20560:
        /* <DEDUP_REMOVED lines=8> */
.L_x_20558:
[----:B------:R-:W-:Y:S05]  /*2cf0*/  BSYNC B0 ;  /* 0x0000000000007941 */ /* 0x000fea0003800000 */
.L_x_20557:
        /* <DEDUP_REMOVED lines=229> */
.L_x_20561:
[----:B------:R-:W-:-:S04]  /*3b50*/  IADD3 R4, P0, R3, c[0x0][0x368], RZ ;  /* 0x0000da0003047a10 */ /* 0x000fc80007f1e0ff */
[----:B------:R-:W-:-:S05]  /*3b60*/  IADD3.X R5, RZ, c[0x0][0x36c], RZ, P0, !PT ;  /* 0x0000db00ff057a10 */ /* 0x000fca00007fe4ff */
[----:B------:R-:W2:Y:S01]  /*3b70*/  LDG.E.U8 R4, [R4.64] ;  /* 0x0000000404047981 */ /* 0x000ea2000c1e1100 */
[----:B------:R-:W-:-:S04]  /*3b80*/  IADD3 R2, P0, R2, c[0x0][0x360], RZ ;  /* 0x0000d80002027a10 */ /* 0x000fc80007f1e0ff */
[----:B------:R-:W-:Y:S01]  /*3b90*/  IADD3.X R3, RZ, c[0x0][0x364], RZ, P0, !PT ;  /* 0x0000d900ff037a10 */ /* 0x000fe200007fe4ff */
[----:B--2---:R-:W-:-:S05]  /*3ba0*/  IMAD R7, R4, R4, RZ ;  /* 0x0000000404077224 */ /* 0x004fca00078e02ff */
[----:B------:R-:W-:Y:S01]  /*3bb0*/  STG.E.U8 [R2.64], R7 ;  /* 0x0000000702007986 */ /* 0x000fe2000c101104 */
[----:B------:R-:W-:Y:S05]  /*3bc0*/  EXIT ;  /* 0x000000000000794d */ /* 0x000fea0003800000 */
.L_x_20562:
        /* <DEDUP_REMOVED lines=11> */
.L_x_61816:


//--------------------- .text._ZN2at6native27unrolled_elementwise_kernelIZNS0_50_GLOBAL__N__2680c7bb_12_PowKernel_cu_b2145a98_318429pow_tensor_scalar_kernel_implIaaEEvRNS_18TensorIteratorBaseET0_EUlaE_St5arrayIPcLm2EELi4E23TrivialOffsetCalculatorILi1EjESC_NS0_6memory15LoadWithoutCastENSD_16StoreWithoutCastEEEviT_S6_T2_T3_T4_T5_ --------------------------
	.section	.text._ZN2at6native27unrolled_elementwise_kernelIZNS0_50_GLOBAL__N__2680c7bb_12_PowKernel_cu_b2145a98_318429pow_tensor_scalar_kernel_implIaaEEvRNS_18TensorIteratorBaseET0_EUlaE_St5arrayIPcLm2EELi4E23TrivialOffsetCalculatorILi1EjESC_NS0_6memory15LoadWithoutCastENSD_16StoreWithoutCastEEEviT_S6_T2_T3_T4_T5_,"ax",@progbits
	.sectioninfo	@"SHI_REGISTERS=18"
	.align	128
        .global         _ZN2at6native27unrolled_elementwise_kernelIZNS0_50_GLOBAL__N__2680c7bb_12_PowKernel_cu_b2145a98_318429pow_tensor_scalar_kernel_implIaaEEvRNS_18TensorIteratorBaseET0_EUlaE_St5arrayIPcLm2EELi4E23TrivialOffsetCalculatorILi1EjESC_NS0_6memory15LoadWithoutCastENSD_16StoreWithoutCastEEEviT_S6_T2_T3_T4_T5_
        .type           _ZN2at6native27unrolled_elementwise_kernelIZNS0_50_GLOBAL__N__2680c7bb_12_PowKernel_cu_b2145a98_318429pow_tensor_scalar_kernel_implIaaEEvRNS_18TensorIteratorBaseET0_EUlaE_St5arrayIPcLm2EELi4E23TrivialOffsetCalculatorILi1EjESC_NS0_6memory15LoadWithoutCastENSD_16StoreWithoutCastEEEviT_S6_T2_T3_T4_T5_,@function
        .size           _ZN2at6native27unrolled_elementwise_kernelIZNS0_50_GLOBAL__N__2680c7bb_12_PowKernel_cu_b2145a98_318429pow_tensor_scalar_kernel_implIaaEEvRNS_18TensorIteratorBaseET0_EUlaE_St5arrayIPcLm2EELi4E23TrivialOffsetCalculatorILi1EjESC_NS0_6memory15LoadWithoutCastENSD_16StoreWithoutCastEEEviT_S6_T2_T3_T4_T5_,(.L_x_61817 - _ZN2at6native27unrolled_elementwise_kernelIZNS0_50_GLOBAL__N__2680c7bb_12_PowKernel_cu_b2145a98_318429pow_tensor_scalar_kernel_implIaaEEvRNS_18TensorIteratorBaseET0_EUlaE_St5arrayIPcLm2EELi4E23TrivialOffsetCalculatorILi1EjESC_NS0_6memory15LoadWithoutCastENSD_16StoreWithoutCastEEEviT_S6_T2_T3_T4_T5_)
        .other          _ZN2at6native27unrolled_elementwise_kernelIZNS0_50_GLOBAL__N__2680c7bb_12_PowKernel_cu_b2145a98_318429pow_tensor_scalar_kernel_implIaaEEvRNS_18TensorIteratorBaseET0_EUlaE_St5arrayIPcLm2EELi4E23TrivialOffsetCalculatorILi1EjESC_NS0_6memory15LoadWithoutCastENSD_16StoreWithoutCastEEEviT_S6_T2_T3_T4_T5_,@"STO_CUDA_ENTRY STV_DEFAULT"
_ZN2at6native27unrolled_elementwise_kernelIZNS0_50_GLOBAL__N__2680c7bb_12_PowKernel_cu_b2145a98_318429pow_tensor_scalar_kernel_implIaaEEvRNS_18TensorIteratorBaseET0_EUlaE_St5arrayIPcLm2EELi4E23TrivialOffsetCalculatorILi1EjESC_NS0_6memory15LoadWithoutCastENSD_16StoreWithoutCastEEEviT_S6_T2_T3_T4_T5_:
.text._ZN2at6native27unrolled_elementwise_kernelIZNS0_50_GLOBAL__N__2680c7bb_12_PowKernel_cu_b2145a98_318429pow_tensor_scalar_kernel_implIaaEEvRNS_18TensorIteratorBaseET0_EUlaE_St5arrayIPcLm2EELi4E23TrivialOffsetCalculatorILi1EjESC_NS0_6memory15LoadWithoutCastENSD_16StoreWithoutCastEEEviT_S6_T2_T3_T4_T5_:
        /* <DEDUP_REMOVED lines=10> */
[----:B------:R-:W-:-:S04]  /*00a0*/  @!P0 IADD3 R5, R3, 0x80, RZ ;  /* 0x0000008003058810 */ /* 0x000fc80007ffe0ff */
[----:B------:R-:W-:Y:S02]  /*00b0*/  @!P0 IADD3 R6, P3, R6, c[0x0][0x178], RZ ;  /* 0x00005e0006068a10 */ /* 0x000fe40007f7e0ff */
[----:B------:R-:W-:-:S03]  /*00c0*/  ISETP.GE.AND P2, PT, R5, R2, PT ;  /* 0x000000020500720c */ /* 0x000fc60003f46270 */
[----:B------:R-:W-:-:S05]  /*00d0*/  @!P0 IMAD.X R7, RZ, RZ, c[0x0][0x17c], P3 ;  /* 0x00005f00ff078624 */ /* 0x000fca00018e06ff */
[----:B------:R0:W2:Y:S05]  /*00e0*/  @!P0 LDG.E.U8 R14, [R6.64] ;  /* 0x00000004060e8981 */ /* 0x0000aa000c1e1100 */
[----:B------:R-:W-:Y:S01]  /*00f0*/  @!P2 IMAD R8, R0, 0x200, R5 ;  /* 0x000002000008a824 */ /* 0x000fe200078e0205 */
[----:B------:R-:W-:-:S04]  /*0100*/  @!P2 IADD3 R5, R5, 0x80, RZ ;  /* 0x000000800505a810 */ /* 0x000fc80007ffe0ff */
[----:B------:R-:W-:-:S13]  /*0110*/  ISETP.GE.AND P1, PT, R5, R2, PT ;  /* 0x000000020500720c */ /* 0x000fda0003f26270 */
[----:B------:R-:W-:Y:S01]  /*0120*/  @!P1 IMAD R12, R0, 0x200, R5 ;  /* 0x00000200000c9824 */ /* 0x000fe200078e0205 */
[----:B------:R-:W-:-:S04]  /*0130*/  @!P1 IADD3 R5, R5, 0x80, RZ ;  /* 0x0000008005059810 */ /* 0x000fc80007ffe0ff */
[----:B------:R-:W-:Y:S02]  /*0140*/  ISETP.GE.AND P3, PT, R5, R2, PT ;  /* 0x000000020500720c */ /* 0x000fe40003f66270 */
[----:B------:R-:W-:-:S11]  /*0150*/  PRMT R4, RZ, 0x7610, R4 ;  /* 0x00007610ff047816 */ /* 0x000fd60000000004 */
[----:B------:R-:W-:-:S05]  /*0160*/  @!P3 IMAD R10, R0, 0x200, R5 ;  /* 0x00000200000ab824 */ /* 0x000fca00078e0205 */
[----:B------:R-:W-:-:S05]  /*0170*/  @!P3 IADD3 R10, P4, R10, c[0x0][0x178], RZ ;  /* 0x00005e000a0aba10 */ /* 0x000fca0007f9e0ff */
[----:B------:R-:W-:-:S05]  /*0180*/  @!P3 IMAD.X R11, RZ, RZ, c[0x0][0x17c], P4 ;  /* 0x00005f00ff0bb624 */ /* 0x000fca00020e06ff */
[----:B------:R2:W5:Y:S01]  /*0190*/  @!P3 LDG.E.U8 R4, [R10.64] ;  /* 0x000000040a04b981 */ /* 0x000562000c1e1100 */
[----:B------:R-:W-:Y:S02]  /*01a0*/  @!P2 IADD3 R8, P3, R8, c[0x0][0x178], RZ ;  /* 0x00005e000808aa10 */ /* 0x000fe40007f7e0ff */
[----:B------:R-:W-:Y:S01]  /*01b0*/  PRMT R5, RZ, 0x7610, R5 ;  /* 0x00007610ff057816 */ /* 0x000fe20000000005 */
[----:B0-----:R-:W-:Y:S02]  /*01c0*/  @!P0 IMAD R6, R0, 0x200, R3 ;  /* 0x0000020000068824 */ /* 0x001fe400078e0203 */
[----:B------:R-:W-:Y:S01]  /*01d0*/  @!P2 IMAD.X R9, RZ, RZ, c[0x0][0x17c], P3 ;  /* 0x00005f00ff09a624 */ /* 0x000fe200018e06ff */
[----:B------:R-:W-:-:S04]  /*01e0*/  @!P1 IADD3 R12, P4, R12, c[0x0][0x178], RZ ;  /* 0x00005e000c0c9a10 */ /* 0x000fc80007f9e0ff */
[----:B------:R0:W5:Y:S01]  /*01f0*/  @!P2 LDG.E.U8 R5, [R8.64] ;  /* 0x000000040805a981 */ /* 0x000162000c1e1100 */
[----:B------:R-:W-:Y:S01]  /*0200*/  @!P0 IADD3 R6, P2, R6, c[0x0][0x170], RZ ;  /* 0x00005c0006068a10 */ /* 0x000fe20007f5e0ff */
[----:B------:R-:W-:Y:S01]  /*0210*/  @!P1 IMAD.X R13, RZ, RZ, c[0x0][0x17c], P4 ;  /* 0x00005f00ff0d9624 */ /* 0x000fe200020e06ff */
[----:B------:R-:W-:-:S03]  /*0220*/  PRMT R15, RZ, 0x7610, R15 ;  /* 0x00007610ff0f7816 */ /* 0x000fc6000000000f */
[----:B------:R-:W-:Y:S01]  /*0230*/  @!P0 IMAD.X R7, RZ, RZ, c[0x0][0x174], P2 ;  /* 0x00005d00ff078624 */ /* 0x000fe200010e06ff */
[----:B------:R-:W-:Y:S02]  /*0240*/  @!P0 IADD3 R3, R3, 0x80, RZ ;  /* 0x0000008003038810 */ /* 0x000fe40007ffe0ff */
[----:B------:R0:W5:Y:S02]  /*0250*/  @!P1 LDG.E.U8 R15, [R12.64] ;  /* 0x000000040c0f9981 */ /* 0x000164000c1e1100 */
[----:B------:R-:W-:Y:S01]  /*0260*/  ISETP.GE.AND P1, PT, R3, R2, PT ;  /* 0x000000020300720c */ /* 0x000fe20003f26270 */
[----:B------:R-:W-:Y:S01]  /*0270*/  BSSY B0, `(.L_x_20563) ;  /* 0x0000014000007945 */ /* 0x000fe20003800000 */
[----:B--2---:R-:W-:-:S05]  /*0280*/  @!P0 PRMT R11, R14, 0x9910, RZ ;  /* 0x000099100e0b8816 */ /* 0x004fca00000000ff */
[----:B------:R-:W-:-:S05]  /*0290*/  @!P0 IMAD R11, R11, R11, RZ ;  /* 0x0000000b0b0b8224 */ /* 0x000fca00078e02ff */
[----:B------:R0:W-:Y:S01]  /*02a0*/  @!P0 STG.E.U8 [R6.64], R11 ;  /* 0x0000000b06008986 */ /* 0x0001e2000c101104 */
[----:B------:R-:W-:Y:S05]  /*02b0*/  @P1 BRA `(.L_x_20564) ;  /* 0x000000f000001947 */ /* 0x000fea0003800000 */
[----:B0-----:R-:W-:Y:S01]  /*02c0*/  IMAD R6, R0, 0x200, R3 ;  /* 0x0000020000067824 */ /* 0x001fe200078e0203 */
[----:B------:R-:W-:Y:S02]  /*02d0*/  IADD3 R3, R3, 0x80, RZ ;  /* 0x0000008003037810 */ /* 0x000fe40007ffe0ff */
[----:B-----5:R-:W-:Y:S02]  /*02e0*/  PRMT R5, R5, 0x9910, RZ ;  /* 0x0000991005057816 */ /* 0x020fe400000000ff */
[----:B------:R-:W-:Y:S02]  /*02f0*/  ISETP.GE.AND P1, PT, R3, R2, PT ;  /* 0x000000020300720c */ /* 0x000fe40003f26270 */
[----:B------:R-:W-:Y:S01]  /*0300*/  IADD3 R6, P0, R6, c[0x0][0x170], RZ ;  /* 0x00005c0006067a10 */ /* 0x000fe20007f1e0ff */
[----:B------:R-:W-:-:S04]  /*0310*/  IMAD R5, R5, R5, RZ ;  /* 0x0000000505057224 */ /* 0x000fc800078e02ff */
[----:B------:R-:W-:-:S05]  /*0320*/  IMAD.X R7, RZ, RZ, c[0x0][0x174], P0 ;  /* 0x00005d00ff077624 */ /* 0x000fca00000e06ff */
[----:B------:R0:W-:Y:S01]  /*0330*/  STG.E.U8 [R6.64], R5 ;  /* 0x0000000506007986 */ /* 0x0001e2000c101104 */
[----:B------:R-:W-:Y:S01]  /*0340*/  @!P1 IMAD R8, R0, 0x200, R3 ;  /* 0x0000020000089824 */ /* 0x000fe200078e0203 */
[----:B------:R-:W-:Y:S02]  /*0350*/  @!P1 PRMT R11, R15, 0x9910, RZ ;  /* 0x000099100f0b9816 */ /* 0x000fe400000000ff */
[----:B------:R-:W-:Y:S02]  /*0360*/  @!P1 IADD3 R3, R3, 0x80, RZ ;  /* 0x0000008003039810 */ /* 0x000fe40007ffe0ff */
[----:B------:R-:W-:Y:S01]  /*0370*/  @!P1 IADD3 R8, P2, R8, c[0x0][0x170], RZ ;  /* 0x00005c0008089a10 */ /* 0x000fe20007f5e0ff */
[----:B------:R-:W-:-:S04]  /*0380*/  @!P1 IMAD R11, R11, R11, RZ ;  /* 0x0000000b0b0b9224 */ /* 0x000fc800078e02ff */
[----:B------:R-:W-:-:S05]  /*0390*/  @!P1 IMAD.X R9, RZ, RZ, c[0x0][0x174], P2 ;  /* 0x00005d00ff099624 */ /* 0x000fca00010e06ff */
[----:B------:R0:W-:Y:S03]  /*03a0*/  @!P1 STG.E.U8 [R8.64], R11 ;  /* 0x0000000b08009986 */ /* 0x0001e6000c101104 */
.L_x_20564:
[----:B------:R-:W-:Y:S05]  /*03b0*/  BSYNC B0 ;  /* 0x0000000000007941 */ /* 0x000fea0003800000 */
.L_x_20563:
[----:B------:R-:W-:-:S13]  /*03c0*/  ISETP.GE.AND P0, PT, R3, R2, PT ;  /* 0x000000020300720c */ /* 0x000fda0003f06270 */
[----:B------:R-:W-:Y:S05]  /*03d0*/  @P0 EXIT ;  /* 0x000000000000094d */ /* 0x000fea0003800000 */
[----:B------:R-:W-:Y:S01]  /*03e0*/  IMAD R3, R0, 0x200, R3 ;  /* 0x0000020000037824 */ /* 0x000fe200078e0203 */
[----:B0----5:R-:W-:-:S04]  /*03f0*/  PRMT R5, R4, 0x9910, RZ ;  /* 0x0000991004057816 */ /* 0x021fc800000000ff */
[----:B------:R-:W-:Y:S01]  /*0400*/  IADD3 R2, P0, R3, c[0x0][0x170], RZ ;  /* 0x00005c0003027a10 */ /* 0x000fe20007f1e0ff */
[----:B------:R-:W-:-:S04]  /*0410*/  IMAD R5, R5, R5, RZ ;  /* 0x0000000505057224 */ /* 0x000fc800078e02ff */
[----:B------:R-:W-:-:S05]  /*0420*/  IMAD.X R3, RZ, RZ, c[0x0][0x174], P0 ;  /* 0x00005d00ff037624 */ /* 0x000fca00000e06ff */
[----:B------:R-:W-:Y:S01]  /*0430*/  STG.E.U8 [R2.64], R5 ;  /* 0x0000000502007986 */ /* 0x000fe2000c101104 */
[----:B------:R-:W-:Y:S05]  /*0440*/  EXIT ;  /* 0x000000000000794d */ /* 0x000fea0003800000 */
.L_x_20565:
        /* <DEDUP_REMOVED lines=11> */
.L_x_61817:


//--------------------- .text._ZN2at6native29vectorized_elementwise_kernelILi2EZNS0_50_GLOBAL__N__2680c7bb_12_PowKernel_cu_b2145a98_318429pow_tensor_scalar_kernel_implIaaEEvRNS_18TensorIteratorBaseET0_EUlaE_St5arrayIPcLm2EEEEviS6_T1_ --------------------------
	.section	.text._ZN2at6native29vectorized_elementwise_kernelILi2EZNS0_50_GLOBAL__N__2680c7bb_12_PowKernel_cu_b2145a98_318429pow_tensor_scalar_kernel_implIaaEEvRNS_18TensorIteratorBaseET0_EUlaE_St5arrayIPcLm2EEEEviS6_T1_,"ax",@progbits
	.sectioninfo	@"SHI_REGISTERS=25"
	.align	128
        .global         _ZN2at6native29vectorized_elementwise_kernelILi2EZNS0_50_GLOBAL__N__2680c7bb_12_PowKernel_cu_b2145a98_318429pow_tensor_scalar_kernel_implIaaEEvRNS_18TensorIteratorBaseET0_EUlaE_St5arrayIPcLm2EEEEviS6_T1_
        .type           _ZN2at6native29vectorized_elementwise_kernelILi2EZNS0_50_GLOBAL__N__2680c7bb_12_PowKernel_cu_b2145a98_318429pow_tensor_scalar_kernel_implIaaEEvRNS_18TensorIteratorBaseET0_EUlaE_St5arrayIPcLm2EEEEviS6_T1_,@function
        .size           _ZN2at6native29vectorized_elementwise_kernelILi2EZNS0_50_GLOBAL__N__2680c7bb_12_PowKernel_cu_b2145a98_318429pow_tensor_scalar_kernel_implIaaEEvRNS_18TensorIteratorBaseET0_EUlaE_St5arrayIPcLm2EEEEviS6_T1_,(.L_x_61818 - _ZN2at6native29vectorized_elementwise_kernelILi2EZNS0_50_GLOBAL__N__2680c7bb_12_PowKernel_cu_b2145a98_318429pow_tensor_scalar_kernel_implIaaEEvRNS_18TensorIteratorBaseET0_EUlaE_St5arrayIPcLm2EEEEviS6_T1_)
        .other          _ZN2at6native29vectorized_elementwise_kernelILi2EZNS0_50_GLOBAL__N__2680c7bb_12_PowKernel_cu_b2145a98_318429pow_tensor_scalar_kernel_implIaaEEvRNS_18TensorIteratorBaseET0_EUlaE_St5arrayIPcLm2EEEEviS6_T1_,@"STO_CUDA_ENTRY STV_DEFAULT"
_ZN2at6native29vectorized_elementwise_kernelILi2EZNS0_50_GLOBAL__N__2680c7bb_12_PowKernel_cu_b2145a98_318429pow_tensor_scalar_kernel_implIaaEEvRNS_18TensorIteratorBaseET0_EUlaE_St5arrayIPcLm2EEEEviS6_T1_:
.text._ZN2at6native29vectorized_elementwise_kernelILi2EZNS0_50_GLOBAL__N__2680c7bb_12_PowKernel_cu_b2145a98_318429pow_tensor_scalar_kernel_implIaaEEvRNS_18TensorIteratorBaseET0_EUlaE_St5arrayIPcLm2EEEEviS6_T1_:
        /* <DEDUP_REMOVED lines=12> */
[----:B------:R-:W3:Y:S04]  /*00c0*/  LDG.E.U16 R8, [R6.64+0x100] ;  /* 0x0001000406087981 */ /* 0x000ee8000c1e1500 */
[----:B------:R0:W4:Y:S04]  /*00d0*/  LDG.E.U16 R9, [R6.64+0x200] ;  /* 0x0002000406097981 */ /* 0x000128000c1e1500 */
[----:B------:R0:W5:Y:S01]  /*00e0*/  LDG.E.U16 R10, [R6.64+0x300] ;  /* 0x00030004060a7981 */ /* 0x000162000c1e1500 */
[----:B------:R-:W-:-:S05]  /*00f0*/  IADD3 R2, P0, R0, c[0x0][0x170], RZ ;  /* 0x00005c0000027a10 */ /* 0x000fca0007f1e0ff */
[----:B------:R-:W-:-:S04]  /*0100*/  IMAD.X R3, RZ, RZ, c[0x0][0x174], P0 ;  /* 0x00005d00ff037624 */ /* 0x000fc800000e06ff */
[----:B------:R-:W-:Y:S01]  /*0110*/  IMAD.WIDE R2, R5, 0x2, R2 ;  /* 0x0000000205027825 */ /* 0x000fe200078e0202 */
[C---:B--2---:R-:W-:Y:S02]  /*0120*/  PRMT R0, R4.reuse, 0x7771, RZ ;  /* 0x0000777104007816 */ /* 0x044fe400000000ff */
[----:B------:R-:W-:Y:S02]  /*0130*/  LOP3.LUT R4, R4, 0xff, RZ, 0xc0, !PT ;  /* 0x000000ff04047812 */ /* 0x000fe400078ec0ff */
[----:B---3--:R-:W-:Y:S01]  /*0140*/  PRMT R12, R8, 0x7771, RZ ;  /* 0x00007771080c7816 */ /* 0x008fe200000000ff */
[----:B------:R-:W-:Y:S01]  /*0150*/  IMAD R0, R0, R0, RZ ;  /* 0x0000000000007224 */ /* 0x000fe200078e02ff */
[----:B------:R-:W-:Y:S01]  /*0160*/  LOP3.LUT R8, R8, 0xff, RZ, 0xc0, !PT ;  /* 0x000000ff08087812 */ /* 0x000fe200078ec0ff */
[----:B0-----:R-:W-:Y:S01]  /*0170*/  IMAD R7, R4, R4, RZ ;  /* 0x0000000404077224 */ /* 0x001fe200078e02ff */
[C---:B----4-:R-:W-:Y:S01]  /*0180*/  PRMT R13, R9.reuse, 0x7771, RZ ;  /* 0x00007771090d7816 */ /* 0x050fe200000000ff */
[----:B------:R-:W-:Y:S01]  /*0190*/  IMAD.MOV.U32 R4, RZ, RZ, R12 ;  /* 0x000000ffff047224 */ /* 0x000fe200078e000c */
[----:B------:R-:W-:Y:S01]  /*01a0*/  LOP3.LUT R11, R9, 0xff, RZ, 0xc0, !PT ;  /* 0x000000ff090b7812 */ /* 0x000fe200078ec0ff */
[----:B------:R-:W-:Y:S01]  /*01b0*/  IMAD R9, R8, R8, RZ ;  /* 0x0000000808097224 */ /* 0x000fe200078e02ff */
[C---:B-----5:R-:W-:Y:S01]  /*01c0*/  PRMT R14, R10.reuse, 0x7771, RZ ;  /* 0x000077710a0e7816 */ /* 0x060fe200000000ff */
[----:B------:R-:W-:Y:S01]  /*01d0*/  IMAD.MOV.U32 R6, RZ, RZ, R13 ;  /* 0x000000ffff067224 */ /* 0x000fe200078e000d */
[----:B------:R-:W-:Y:S01]  /*01e0*/  LOP3.LUT R10, R10, 0xff, RZ, 0xc0, !PT ;  /* 0x000000ff0a0a7812 */ /* 0x000fe200078ec0ff */
[----:B------:R-:W-:Y:S01]  /*01f0*/  IMAD R11, R11, R11, RZ ;  /* 0x0000000b0b0b7224 */ /* 0x000fe200078e02ff */
[----:B------:R-:W-:Y:S01]  /*0200*/  PRMT R7, R0, 0x7604, R7 ;  /* 0x0000760400077816 */ /* 0x000fe20000000007 */
[----:B------:R-:W-:-:S02]  /*0210*/  IMAD.MOV.U32 R8, RZ, RZ, R14 ;  /* 0x000000ffff087224 */ /* 0x000fc400078e000e */
[----:B------:R-:W-:Y:S02]  /*0220*/  IMAD R13, R10, R10, RZ ;  /* 0x0000000a0a0d7224 */ /* 0x000fe400078e02ff */
[----:B------:R-:W-:Y:S01]  /*0230*/  IMAD R4, R4, R4, RZ ;  /* 0x0000000404047224 */ /* 0x000fe200078e02ff */
[----:B------:R-:W-:Y:S01]  /*0240*/  STG.E.U16 [R2.64], R7 ;  /* 0x0000000702007986 */ /* 0x000fe2000c101504 */
[----:B------:R-:W-:Y:S02]  /*0250*/  IMAD R6, R6, R6, RZ ;  /* 0x0000000606067224 */ /* 0x000fe400078e02ff */
[----:B------:R-:W-:Y:S01]  /*0260*/  IMAD R8, R8, R8, RZ ;  /* 0x0000000808087224 */ /* 0x000fe200078e02ff */
[----:B------:R-:W-:Y:S02]  /*0270*/  PRMT R9, R4, 0x7604, R9 ;  /* 0x0000760404097816 */ /* 0x000fe40000000009 */
[----:B------:R-:W-:Y:S02]  /*0280*/  PRMT R11, R6, 0x7604, R11 ;  /* 0x00007604060b7816 */ /* 0x000fe4000000000b */
[----:B------:R-:W-:Y:S01]  /*0290*/  PRMT R13, R8, 0x7604, R13 ;  /* 0x00007604080d7816 */ /* 0x000fe2000000000d */
[----:B------:R-:W-:Y:S04]  /*02a0*/  STG.E.U16 [R2.64+0x100], R9 ;  /* 0x0001000902007986 */ /* 0x000fe8000c101504 */
[----:B------:R-:W-:Y:S04]  /*02b0*/  STG.E.U16 [R2.64+0x200], R11 ;  /* 0x0002000b02007986 */ /* 0x000fe8000c101504 */
[----:B------:R-:W-:Y:S01]  /*02c0*/  STG.E.U16 [R2.64+0x300], R13 ;  /* 0x0003000d02007986 */ /* 0x000fe2000c101504 */
[----:B------:R-:W-:Y:S05]  /*02d0*/  EXIT ;  /* 0x000000000000794d */ /* 0x000fea0003800000 */
.L_x_20566:
[----:B------:R-:W0:Y:S01]  /*02e0*/  S2R R3, SR_TID.X ;  /* 0x0000000000037919 */ /* 0x000e220000002100 */
[----:B------:R-:W-:-:S02]  /*02f0*/  PRMT R5, RZ, 0x7610, R5 ;  /* 0x00007610ff057816 */ /* 0x000fc40000000005 */
[----:B0-----:R-:W-:Y:S01]  /*0300*/  ISETP.GE.AND P0, PT, R3, R2, PT ;  /* 0x000000020300720c */ /* 0x001fe20003f06270 */
[----:B------:R-:W-:-:S12]  /*0310*/  IMAD.MOV.U32 R13, RZ, RZ, R3 ;  /* 0x000000ffff0d7224 */ /* 0x000fd800078e0003 */
[----:B------:R-:W-:Y:S01]  /*0320*/  @!P0 IADD3 R13, R3, 0x80, RZ ;  /* 0x00000080030d8810 */ /* 0x000fe20007ffe0ff */
[----:B------:R-:W-:-:S03]  /*0330*/  @!P0 IMAD.IADD R8, R0, 0x1, R3 ;  /* 0x0000000100088824 */ /* 0x000fc600078e0203 */
[----:B------:R-:W-:-:S13]  /*0340*/  ISETP.GE.AND P5, PT, R13, R2, PT ;  /* 0x000000020d00720c */ /* 0x000fda0003fa6270 */
[----:B------:R-:W-:Y:S01]  /*0350*/  @!P5 IMAD.IADD R10, R0, 0x1, R13 ;  /* 0x00000001000ad824 */ /* 0x000fe200078e020d */
[----:B------:R-:W-:Y:S02]  /*0360*/  PRMT R15, RZ, 0x7610, R15 ;  /* 0x00007610ff0f7816 */ /* 0x000fe4000000000f */
[----:B------:R-:W-:Y:S02]  /*0370*/  @!P5 IADD3 R13, R13, 0x80, RZ ;  /* 0x000000800d0dd810 */ /* 0x000fe40007ffe0ff */
[----:B------:R-:W-:Y:S02]  /*0380*/  @!P5 IADD3 R10, P6, R10, c[0x0][0x178], RZ ;  /* 0x00005e000a0ada10 */ /* 0x000fe40007fde0ff */
[----:B------:R-:W-:-:S03]  /*0390*/  ISETP.GE.AND P4, PT, R13, R2, PT ;  /* 0x000000020d00720c */ /* 0x000fc60003f86270 */
[----:B------:R-:W-:Y:S01]  /*03a0*/  @!P5 IMAD.X R11, RZ, RZ, c[0x0][0x17c], P6 ;  /* 0x00005f00ff0bd624 */ /* 0x000fe200030e06ff */
[----:B------:R-:W-:-:S04]  /*03b0*/  @!P0 IADD3 R8, P6, R8, c[0x0][0x178], RZ ;  /* 0x00005e0008088a10 */ /* 0x000fc80007fde0ff */
[----:B------:R0:W5:Y:S01]  /*03c0*/  @!P5 LDG.E.U8 R5, [R10.64] ;  /* 0x000000040a05d981 */ /* 0x000162000c1e1100 */
[----:B------:R-:W-:-:S04]  /*03d0*/  @!P0 IMAD.X R9, RZ, RZ, c[0x0][0x17c], P6 ;  /* 0x00005f00ff098624 */ /* 0x000fc800030e06ff */
[----:B------:R-:W-:Y:S01]  /*03e0*/  @!P4 IMAD.IADD R18, R0, 0x1, R13 ;  /* 0x000000010012c824 */ /* 0x000fe200078e020d */
[----:B------:R1:W2:Y:S01]  /*03f0*/  @!P0 LDG.E.U8 R15, [R8.64] ;  /* 0x00000004080f8981 */ /* 0x0002a2000c1e1100 */
        /* <DEDUP_REMOVED lines=13> */
[----:B------:R-:W-:Y:S02]  /*04d0*/  @!P3 IADD3 R16, P6, R16, c[0x0][0x178], RZ ;  /* 0x00005e001010ba10 */ /* 0x000fe40007fde0ff */
[----:B------:R-:W-:-:S03]  /*04e0*/  PRMT R7, RZ, 0x7610, R7 ;  /* 0x00007610ff077816 */ /* 0x000fc60000000007 */
[----:B------:R-:W-:Y:S01]  /*04f0*/  @!P3 IMAD.X R17, RZ, RZ, c[0x0][0x17c], P6 ;  /* 0x00005f00ff11b624 */ /* 0x000fe200030e06ff */
[----:B------:R-:W-:Y:S02]  /*0500*/  @!P2 IADD3 R20, P6, R20, c[0x0][0x178], RZ ;  /* 0x00005e001414aa10 */ /* 0x000fe40007fde0ff */
[----:B------:R3:W5:Y:S03]  /*0510*/  @!P4 LDG.E.U8 R7, [R18.64] ;  /* 0x000000041207c981 */ /* 0x000766000c1e1100 */
[----:B------:R-:W-:Y:S01]  /*0520*/  @!P5 IMAD.IADD R22, R0, 0x1, R13 ;  /* 0x000000010016d824 */ /* 0x000fe200078e020d */
[----:B------:R-:W-:Y:S01]  /*0530*/  @!P5 IADD3 R13, R13, 0x80, RZ ;  /* 0x000000800d0dd810 */ /* 0x000fe20007ffe0ff */
[----:B------:R-:W-:Y:S01]  /*0540*/  @!P2 IMAD.X R21, RZ, RZ, c[0x0][0x17c], P6 ;  /* 0x00005f00ff15a624 */ /* 0x000fe200030e06ff */
[----:B------:R-:W-:Y:S02]  /*0550*/  PRMT R6, RZ, 0x7610, R6 ;  /* 0x00007610ff067816 */ /* 0x000fe40000000006 */
[----:B------:R-:W-:-:S02]  /*0560*/  ISETP.GE.AND P4, PT, R13, R2, PT ;  /* 0x000000020d00720c */ /* 0x000fc40003f86270 */
[----:B------:R-:W-:Y:S02]  /*0570*/  PRMT R12, RZ, 0x7610, R12 ;  /* 0x00007610ff0c7816 */ /* 0x000fe4000000000c */
[----:B------:R4:W5:Y:S01]  /*0580*/  @!P2 LDG.E.U8 R6, [R20.64] ;  /* 0x000000041406a981 */ /* 0x000962000c1e1100 */
[----:B-1----:R-:W-:Y:S02]  /*0590*/  @!P1 IADD3 R8, P2, R4, c[0x0][0x178], RZ ;  /* 0x00005e0004089a10 */ /* 0x002fe40007f5e0ff */
[----:B------:R-:W-:Y:S01]  /*05a0*/  PRMT R14, RZ, 0x7610, R14 ;  /* 0x00007610ff0e7816 */ /* 0x000fe2000000000e */
[----:B------:R1:W5:Y:S02]  /*05b0*/  @!P3 LDG.E.U8 R12, [R16.64] ;  /* 0x00000004100cb981 */ /* 0x000364000c1e1100 */
[----:B------:R-:W-:-:S03]  /*05c0*/  @!P1 IMAD.X R9, RZ, RZ, c[0x0][0x17c], P2 ;  /* 0x00005f00ff099624 */ /* 0x000fc600010e06ff */
[----:B------:R-:W-:Y:S01]  /*05d0*/  @!P4 IMAD.IADD R4, R0, 0x1, R13 ;  /* 0x000000010004c824 */ /* 0x000fe200078e020d */
[----:B0-----:R-:W-:Y:S01]  /*05e0*/  @!P5 IADD3 R10, P3, R22, c[0x0][0x178], RZ ;  /* 0x00005e00160ada10 */ /* 0x001fe20007f7e0ff */
[----:B------:R4:W5:Y:S01]  /*05f0*/  @!P1 LDG.E.U8 R14, [R8.64] ;  /* 0x00000004080e9981 */ /* 0x000962000c1e1100 */
[----:B-1----:R-:W-:Y:S02]  /*0600*/  @!P0 IMAD.IADD R16, R0, 0x1, R3 ;  /* 0x0000000100108824 */ /* 0x002fe400078e0203 */
[----:B---3--:R-:W-:-:S03]  /*0610*/  @!P4 IADD3 R18, P2, R4, c[0x0][0x178], RZ ;  /* 0x00005e000412ca10 */ /* 0x008fc60007f5e0ff */
[----:B------:R-:W-:Y:S01]  /*0620*/  @!P0 IADD3 R16, P1, R16, c[0x0][0x170], RZ ;  /* 0x00005c0010108a10 */ /* 0x000fe20007f3e0ff */
[----:B------:R-:W-:Y:S01]  /*0630*/  @!P5 IMAD.X R11, RZ, RZ, c[0x0][0x17c], P3 ;  /* 0x00005f00ff0bd624 */ /* 0x000fe200018e06ff */
[----:B------:R-:W-:Y:S01]  /*0640*/  PRMT R13, RZ, 0x7610, R13 ;  /* 0x00007610ff0d7816 */ /* 0x000fe2000000000d */
[----:B------:R-:W-:Y:S01]  /*0650*/  @!P4 IMAD.X R19, RZ, RZ, c[0x0][0x17c], P2 ;  /* 0x00005f00ff13c624 */ /* 0x000fe200010e06ff */
[----:B------:R-:W-:Y:S01]  /*0660*/  PRMT R4, RZ, 0x7610, R4 ;  /* 0x00007610ff047816 */ /* 0x000fe20000000004 */
[----:B------:R-:W-:Y:S01]  /*0670*/  @!P0 IMAD.X R17, RZ, RZ, c[0x0][0x174], P1 ;  /* 0x00005d00ff118624 */ /* 0x000fe200008e06ff */
[----:B------:R-:W-:Y:S02]  /*0680*/  @!P0 IADD3 R3, R3, 0x80, RZ ;  /* 0x0000008003038810 */ /* 0x000fe40007ffe0ff */
[----:B------:R4:W5:Y:S04]  /*0690*/  @!P5 LDG.E.U8 R13, [R10.64] ;  /* 0x000000040a0dd981 */ /* 0x000968000c1e1100 */
[----:B------:R4:W5:Y:S01]  /*06a0*/  @!P4 LDG.E.U8 R4, [R18.64] ;  /* 0x000000041204c981 */ /* 0x000962000c1e1100 */
[----:B------:R-:W-:Y:S01]  /*06b0*/  BSSY B0, `(.L_x_20567) ;  /* 0x000003c000007945 */ /* 0x000fe20003800000 */
[----:B------:R-:W-:Y:S01]  /*06c0*/  BSSY B1, `(.L_x_20568) ;  /* 0x0000032000017945 */ /* 0x000fe20003800000 */
[----:B--2---:R-:W-:-:S05]  /*06d0*/  @!P0 PRMT R15, R15, 0x9910, RZ ;  /* 0x000099100f0f8816 */ /* 0x004fca00000000ff */
[----:B------:R-:W-:-:S05]  /*06e0*/  @!P0 IMAD R15, R15, R15, RZ ;  /* 0x0000000f0f0f8224 */ /* 0x000fca00078e02ff */
[----:B------:R4:W-:Y:S01]  /*06f0*/  @!P0 STG.E.U8 [R16.64], R15 ;  /* 0x0000000f10008986 */ /* 0x0009e2000c101104 */
[----:B------:R-:W-:-:S13]  /*0700*/  ISETP.GE.AND P0, PT, R3, R2, PT ;  /* 0x000000020300720c */ /* 0x000fda0003f06270 */
[----:B------:R-:W-:Y:S05]  /*0710*/  @P0 BRA `(.L_x_20569) ;  /* 0x0000010000000947 */ /* 0x000fea0003800000 */
[----:B----4-:R-:W-:Y:S01]  /*0720*/  IMAD.IADD R8, R0, 0x1, R3 ;  /* 0x0000000100087824 */ /* 0x010fe200078e0203 */
[----:B-----5:R-:W-:Y:S02]  /*0730*/  PRMT R5, R5, 0x9910, RZ ;  /* 0x0000991005057816 */ /* 0x020fe400000000ff */
[----:B------:R-:W-:Y:S02]  /*0740*/  IADD3 R3, R3, 0x80, RZ ;  /* 0x0000008003037810 */ /* 0x000fe40007ffe0ff */
[----:B------:R-:W-:Y:S01]  /*0750*/  IADD3 R8, P0, R8, c[0x0][0x170], RZ ;  /* 0x00005c0008087a10 */ /* 0x000fe20007f1e0ff */
[----:B------:R-:W-:-:S04]  /*0760*/  IMAD R5, R5, R5, RZ ;  /* 0x0000000505057224 */ /* 0x000fc800078e02ff */
[----:B------:R-:W-:Y:S01]  /*0770*/  IMAD.X R9, RZ, RZ, c[0x0][0x174], P0 ;  /* 0x00005d00ff097624 */ /* 0x000fe200000e06ff */
[----:B------:R-:W-:-:S04]  /*0780*/  ISETP.GE.AND P0, PT, R3, R2, PT ;  /* 0x000000020300720c */ /* 0x000fc80003f06270 */
[----:B------:R0:W-:Y:S09]  /*0790*/  STG.E.U8 [R8.64], R5 ;  /* 0x0000000508007986 */ /* 0x0001f2000c101104 */
[----:B------:R-:W-:Y:S05]  /*07a0*/  @P0 BRA `(.L_x_20570) ;  /* 0x0000010000000947 */ /* 0x000fea0003800000 */
[----:B0-----:R-:W-:Y:S01]  /*07b0*/  IMAD.IADD R8, R0, 0x1, R3 ;  /* 0x0000000100087824 */ /* 0x001fe200078e0203 */
[----:B------:R-:W-:-:S02]  /*07c0*/  PRMT R5, R7, 0x9910, RZ ;  /* 0x0000991007057816 */ /* 0x000fc400000000ff */
[----:B------:R-:W-:Y:S02]  /*07d0*/  IADD3 R3, R3, 0x80, RZ ;  /* 0x0000008003037810 */ /* 0x000fe40007ffe0ff */
[----:B------:R-:W-:Y:S01]  /*07e0*/  IADD3 R8, P0, R8, c[0x0][0x170], RZ ;  /* 0x00005c0008087a10 */ /* 0x000fe20007f1e0ff */
[----:B------:R-:W-:-:S04]  /*07f0*/  IMAD R5, R5, R5, RZ ;  /* 0x0000000505057224 */ /* 0x000fc800078e02ff */
[----:B------:R-:W-:-:S05]  /*0800*/  IMAD.X R9, RZ, RZ, c[0x0][0x174], P0 ;  /* 0x00005d00ff097624 */ /* 0x000fca00000e06ff */
[----:B------:R0:W-:Y:S03]  /*0810*/  STG.E.U8 [R8.64], R5 ;  /* 0x0000000508007986 */ /* 0x0001e6000c101104 */
.L_x_20569:
[----:B----4-:R-:W-:-:S13]  /*0820*/  ISETP.GE.AND P0, PT, R3, R2, PT ;  /* 0x000000020300720c */ /* 0x010fda0003f06270 */
[----:B------:R-:W-:Y:S05]  /*0830*/  @P0 BRA `(.L_x_20571) ;  /* 0x0000010000000947 */ /* 0x000fea0003800000 */
[----:B0-----:R-:W-:Y:S01]  /*0840*/  IMAD.IADD R8, R0, 0x1, R3 ;  /* 0x0000000100087824 */ /* 0x001fe200078e0203 */
[----:B-----5:R-:W-:Y:S02]  /*0850*/  PRMT R5, R12, 0x9910, RZ ;  /* 0x000099100c057816 */ /* 0x020fe400000000ff */
[----:B------:R-:W-:Y:S02]  /*0860*/  IADD3 R3, R3, 0x80, RZ ;  /* 0x0000008003037810 */ /* 0x000fe40007ffe0ff */
[----:B------:R-:W-:Y:S01]  /*0870*/  IADD3 R8, P0, R8, c[0x0][0x170], RZ ;  /* 0x00005c0008087a10 */ /* 0x000fe20007f1e0ff */
[----:B------:R-:W-:-:S04]  /*0880*/  IMAD R5, R5, R5, RZ ;  /* 0x0000000505057224 */ /* 0x000fc800078e02ff */
[----:B------:R-:W-:-:S05]  /*0890*/  IMAD.X R9, RZ, RZ, c[0x0][0x174], P0 ;  /* 0x00005d00ff097624 */ /* 0x000fca00000e06ff */
[----:B------:R0:W-:Y:S03]  /*08a0*/  STG.E.U8 [R8.64], R5 ;  /* 0x0000000508007986 */ /* 0x0001e6000c101104 */
.L_x_20570:
[----:B------:R-:W-:-:S13]  /*08b0*/  ISETP.GE.AND P0, PT, R3, R2, PT ;  /* 0x000000020300720c */ /* 0x000fda0003f06270 */
[----:B------:R-:W-:Y:S05]  /*08c0*/  @P0 BRA `(.L_x_20572) ;  /* 0x0000011000000947 */ /* 0x000fea0003800000 */
[----:B0-----:R-:W-:Y:S01]  /*08d0*/  PRMT R5, R6, 0x9910, RZ ;  /* 0x0000991006057816 */ /* 0x001fe200000000ff */
[----:B------:R-:W-:Y:S01]  /*08e0*/  IMAD.IADD R6, R0, 0x1, R3 ;  /* 0x0000000100067824 */ /* 0x000fe200078e0203 */
[----:B------:R-:W-:-:S03]  /*08f0*/  IADD3 R3, R3, 0x80, RZ ;  /* 0x0000008003037810 */ /* 0x000fc60007ffe0ff */
[----:B------:R-:W-:Y:S01]  /*0900*/  IMAD R5, R5, R5, RZ ;  /* 0x0000000505057224 */ /* 0x000fe200078e02ff */
[----:B------:R-:W-:-:S05]  /*0910*/  IADD3 R6, P0, R6, c[0x0][0x170], RZ ;  /* 0x00005c0006067a10 */ /* 0x000fca0007f1e0ff */
[----:B------:R-:W-:-:S05]  /*0920*/  IMAD.X R7, RZ, RZ, c[0x0][0x174], P0 ;  /* 0x00005d00ff077624 */ /* 0x000fca00000e06ff */
[----:B------:R0:W-:Y:S03]  /*0930*/  STG.E.U8 [R6.64], R5 ;  /* 0x0000000506007986 */ /* 0x0001e6000c101104 */
.L_x_20571:
[----:B------:R-:W-:-:S13]  /*0940*/  ISETP.GE.AND P0, PT, R3, R2, PT ;  /* 0x000000020300720c */ /* 0x000fda0003f06270 */
[----:B------:R-:W-:Y:S01]  /*0950*/  @P0 BREAK B1 ;  /* 0x0000000000010942 */ /* 0x000fe20003800000 */
[----:B------:R-:W-:Y:S05]  /*0960*/  @P0 BRA `(.L_x_20573) ;  /* 0x0000010000000947 */ /* 0x000fea0003800000 */
[----:B0----5:R-:W-:Y:S01]  /*0970*/  IMAD.IADD R6, R0, 0x1, R3 ;  /* 0x0000000100067824 */ /* 0x021fe200078e0203 */
[----:B------:R-:W-:Y:S02]  /*0980*/  PRMT R5, R14, 0x9910, RZ ;  /* 0x000099100e057816 */ /* 0x000fe400000000ff */
[----:B------:R-:W-:Y:S02]  /*0990*/  IADD3 R3, R3, 0x80, RZ ;  /* 0x0000008003037810 */ /* 0x000fe40007ffe0ff */
[----:B------:R-:W-:Y:S01]  /*09a0*/  IADD3 R6, P0, R6, c[0x0][0x170], RZ ;  /* 0x00005c0006067a10 */ /* 0x000fe20007f1e0ff */
[----:B------:R-:W-:-:S04]  /*09b0*/  IMAD R5, R5, R5, RZ ;  /* 0x0000000505057224 */ /* 0x000fc800078e02ff */
[----:B------:R-:W-:-:S05]  /*09c0*/  IMAD.X R7, RZ, RZ, c[0x0][0x174], P0 ;  /* 0x00005d00ff077624 */ /* 0x000fca00000e06ff */
[----:B------:R0:W-:Y:S03]  /*09d0*/  STG.E.U8 [R6.64], R5 ;  /* 0x0000000506007986 */ /* 0x0001e6000c101104 */
.L_x_20572:
[----:B------:R-:W-:Y:S05]  /*09e0*/  BSYNC B1 ;  /* 0x0000000000017941 */ /* 0x000fea0003800000 */
.L_x_20568:
[----:B------:R-:W-:-:S13]  /*09f0*/  ISETP.GE.AND P0, PT, R3, R2, PT ;  /* 0x000000020300720c */ /* 0x000fda0003f06270 */
[----:B0-----:R-:W-:Y:S01]  /*0a00*/  @!P0 IMAD.IADD R6, R0, 0x1, R3 ;  /* 0x0000000100068824 */ /* 0x001fe200078e0203 */
[----:B------:R-:W-:Y:S02]  /*0a10*/  @!P0 PRMT R5, R13, 0x9910, RZ ;  /* 0x000099100d058816 */ /* 0x000fe400000000ff */
[----:B------:R-:W-:Y:S02]  /*0a20*/  @!P0 IADD3 R3, R3, 0x80, RZ ;  /* 0x0000008003038810 */ /* 0x000fe40007ffe0ff */
[----:B------:R-:W-:Y:S01]  /*0a30*/  @!P0 IADD3 R6, P1, R6, c[0x0][0x170], RZ ;  /* 0x00005c0006068a10 */ /* 0x000fe20007f3e0ff */
[----:B------:R-:W-:-:S04]  /*0a40*/  @!P0 IMAD R5, R5, R5, RZ ;  /* 0x0000000505058224 */ /* 0x000fc800078e02ff */
[----:B------:R-:W-:-:S05]  /*0a50*/  @!P0 IMAD.X R7, RZ, RZ, c[0x0][0x174], P1 ;  /* 0x00005d00ff078624 */ /* 0x000fca00008e06ff */
[----:B------:R0:W-:Y:S03]  /*0a60*/  @!P0 STG.E.U8 [R6.64], R5 ;  /* 0x0000000506008986 */ /* 0x0001e6000c101104 */
.L_x_20573:
[----:B------:R-:W-:Y:S05]  /*0a70*/  BSYNC B0 ;  /* 0x0000000000007941 */ /* 0x000fea0003800000 */
.L_x_20567:
[----:B------:R-:W-:Y:S01]  /*0a80*/  WARPSYNC 0xffffffff ;  /* 0xffffffff00007948 */ /* 0x000fe20003800000 */
[----:B------:R-:W-:-:S13]  /*0a90*/  ISETP.GE.AND P0, PT, R3, R2, PT ;  /* 0x000000020300720c */ /* 0x000fda0003f06270 */
[----:B------:R-:W-:Y:S05]  /*0aa0*/  @P0 EXIT ;  /* 0x000000000000094d */ /* 0x000fea0003800000 */
[----:B------:R-:W-:Y:S01]  /*0ab0*/  IMAD.IADD R3, R0, 0x1, R3 ;  /* 0x0000000100037824 */ /* 0x000fe200078e0203 */
[----:B0----5:R-:W-:-:S04]  /*0ac0*/  PRMT R5, R4, 0x9910, RZ ;  /* 0x0000991004057816 */ /* 0x021fc800000000ff */
[----:B------:R-:W-:Y:S01]  /*0ad0*/  IADD3 R2, P0, R3, c[0x0][0x170], RZ ;  /* 0x00005c0003027a10 */ /* 0x000fe20007f1e0ff */
[----:B------:R-:W-:-:S04]  /*0ae0*/  IMAD R5, R5, R5, RZ ;  /* 0x0000000505057224 */ /* 0x000fc800078e02ff */
[----:B------:R-:W-:-:S05]  /*0af0*/  IMAD.X R3, RZ, RZ, c[0x0][0x174], P0 ;  /* 0x00005d00ff037624 */ /* 0x000fca00000e06ff */
[----:B------:R-:W-:Y:S01]  /*0b00*/  STG.E.U8 [R2.64], R5 ;  /* 0x0000000502007986 */ /* 0x000fe2000c101104 */
[----:B------:R-:W-:Y:S05]  /*0b10*/  EXIT ;  /* 0x000000000000794d */ /* 0x000fea0003800000 */
.L_x_20574:
        /* <DEDUP_REMOVED lines=14> */
.L_x_61818:


//--------------------- .text._ZN2at6native29vectorized_elementwise_kernelILi4EZNS0_50_GLOBAL__N__2680c7bb_12_PowKernel_cu_b2145a98_318429pow_tensor_scalar_kernel_implIaaEEvRNS_18TensorIteratorBaseET0_EUlaE_St5arrayIPcLm2EEEEviS6_T1_ --------------------------
	.section	.text._ZN2at6native29vectorized_elementwise_kernelILi4EZNS0_50_GLOBAL__N__2680c7bb_12_PowKernel_cu_b2145a98_318429pow_tensor_scalar_kernel_implIaaEEvRNS_18TensorIteratorBaseET0_EUlaE_St5arrayIPcLm2EEEEviS6_T1_,"ax",@progbits
	.sectioninfo	@"SHI_REGISTERS=25"
	.align	128
        .global         _ZN2at6native29vectorized_elementwise_kernelILi4EZNS0_50_GLOBAL__N__2680c7bb_12_PowKernel_cu_b2145a98_318429pow_tensor_scalar_kernel_implIaaEEvRNS_18TensorIteratorBaseET0_EUlaE_St5arrayIPcLm2EEEEviS6_T1_
        .type           _ZN2at6native29vectorized_elementwise_kernelILi4EZNS0_50_GLOBAL__N__2680c7bb_12_PowKernel_cu_b2145a98_318429pow_tensor_scalar_kernel_implIaaEEvRNS_18TensorIteratorBaseET0_EUlaE_St5arrayIPcLm2EEEEviS6_T1_,@function
        .size           _ZN2at6native29vectorized_elementwise_kernelILi4EZNS0_50_GLOBAL__N__2680c7bb_12_PowKernel_cu_b2145a98_318429pow_tensor_scalar_kernel_implIaaEEvRNS_18TensorIteratorBaseET0_EUlaE_St5arrayIPcLm2EEEEviS6_T1_,(.L_x_61819 - _ZN2at6native29vectorized_elementwise_kernelILi4EZNS0_50_GLOBAL__N__2680c7bb_12_PowKernel_cu_b2145a98_318429pow_tensor_scalar_kernel_implIaaEEvRNS_18TensorIteratorBaseET0_EUlaE_St5arrayIPcLm2EEEEviS6_T1_)
        .other          _ZN2at6native29vectorized_elementwise_kernelILi4EZNS0_50_GLOBAL__N__2680c7bb_12_PowKernel_cu_b2145a98_318429pow_tensor_scalar_kernel_implIaaEEvRNS_18TensorIteratorBaseET0_EUlaE_St5arrayIPcLm2EEEEviS6_T1_,@"STO_CUDA_ENTRY STV_DEFAULT"
_ZN2at6native29vectorized_elementwise_kernelILi4EZNS0_50_GLOBAL__N__2680c7bb_12_PowKernel_cu_b2145a98_318429pow_tensor_scalar_kernel_implIaaEEvRNS_18TensorIteratorBaseET0_EUlaE_St5arrayIPcLm2EEEEviS6_T1_:
.text._ZN2at6native29vectorized_elementwise_kernelILi4EZNS0_50_GLOBAL__N__2680c7bb_12_PowKernel_cu_b2145a98_318429pow_tensor_scalar_kernel_implIaaEEvRNS_18TensorIteratorBaseET0_EUlaE_St5arrayIPcLm2EEEEviS6_T1_:
        /* <DEDUP_REMOVED lines=12> */
[----:B------:R-:W3:Y:S01]  /*00c0*/  LDG.E R10, [R4.64+0x200] ;  /* 0x00020004040a7981 */ /* 0x000ee2000c1e1900 */
[C---:B--2---:R-:W-:Y:S02]  /*00d0*/  PRMT R3, R9.reuse, 0x7771, RZ ;  /* 0x0000777109037816 */ /* 0x044fe400000000ff */
[----:B------:R-:W-:Y:S02]  /*00e0*/  LOP3.LUT R6, R9, 0xff, RZ, 0xc0, !PT ;  /* 0x000000ff09067812 */ /* 0x000fe400078ec0ff */
[C---:B---3--:R-:W-:Y:S01]  /*00f0*/  PRMT R7, R10.reuse, 0x7771, RZ ;  /* 0x000077710a077816 */ /* 0x048fe200000000ff */
[----:B------:R-:W-:Y:S01]  /*0100*/  IMAD R3, R3, R3, RZ ;  /* 0x0000000303037224 */ /* 0x000fe200078e02ff */
[----:B------:R-:W-:Y:S01]  /*0110*/  LOP3.LUT R8, R10, 0xff, RZ, 0xc0, !PT ;  /* 0x000000ff0a087812 */ /* 0x000fe200078ec0ff */
[----:B------:R-:W-:Y:S01]  /*0120*/  IMAD R6, R6, R6, RZ ;  /* 0x0000000606067224 */ /* 0x000fe200078e02ff */
[----:B------:R-:W-:Y:S01]  /*0130*/  PRMT R4, R9, 0x7772, RZ ;  /* 0x0000777209047816 */ /* 0x000fe200000000ff */
[----:B------:R-:W-:Y:S01]  /*0140*/  IMAD R7, R7, R7, RZ ;  /* 0x0000000707077224 */ /* 0x000fe200078e02ff */
[----:B------:R-:W-:Y:S01]  /*0150*/  PRMT R9, R9, 0x7773, RZ ;  /* 0x0000777309097816 */ /* 0x000fe200000000ff */
[----:B------:R-:W-:Y:S01]  /*0160*/  IMAD R8, R8, R8, RZ ;  /* 0x0000000808087224 */ /* 0x000fe200078e02ff */
[----:B------:R-:W-:Y:S01]  /*0170*/  PRMT R11, R3, 0x7604, R6 ;  /* 0x00007604030b7816 */ /* 0x000fe20000000006 */
[----:B------:R-:W-:Y:S01]  /*0180*/  IMAD.MOV.U32 R3, RZ, RZ, R4 ;  /* 0x000000ffff037224 */ /* 0x000fe200078e0004 */
[----:B------:R-:W-:-:S02]  /*0190*/  PRMT R6, R10, 0x7772, RZ ;  /* 0x000077720a067816 */ /* 0x000fc400000000ff */
[----:B------:R-:W-:Y:S01]  /*01a0*/  IADD3 R4, P0, R0, c[0x0][0x170], RZ ;  /* 0x00005c0000047a10 */ /* 0x000fe20007f1e0ff */
[----:B------:R-:W-:Y:S01]  /*01b0*/  IMAD R0, R3, R3, RZ ;  /* 0x0000000303007224 */ /* 0x000fe200078e02ff */
[----:B------:R-:W-:Y:S01]  /*01c0*/  PRMT R13, R7, 0x7604, R8 ;  /* 0x00007604070d7816 */ /* 0x000fe20000000008 */
[----:B------:R-:W-:Y:S01]  /*01d0*/  IMAD.MOV.U32 R3, RZ, RZ, R9 ;  /* 0x000000ffff037224 */ /* 0x000fe200078e0009 */
[----:B------:R-:W-:Y:S01]  /*01e0*/  PRMT R7, R10, 0x7773, RZ ;  /* 0x000077730a077816 */ /* 0x000fe200000000ff */
        /* <DEDUP_REMOVED lines=12> */
.L_x_20575:
[----:B------:R-:W0:Y:S01]  /*02b0*/  S2R R3, SR_TID.X ;  /* 0x0000000000037919 */ /* 0x000e220000002100 */
[----:B------:R-:W-:Y:S02]  /*02c0*/  PRMT R5, RZ, 0x7610, R5 ;  /* 0x00007610ff057816 */ /* 0x000fe40000000005 */
        /* <DEDUP_REMOVED lines=82> */
.L_x_20578:
        /* <DEDUP_REMOVED lines=9> */
.L_x_20579:
        /* <DEDUP_REMOVED lines=9> */
.L_x_20580:
        /* <DEDUP_REMOVED lines=10> */
.L_x_20581:
[----:B------:R-:W-:Y:S05]  /*09b0*/  BSYNC B1 ;  /* 0x0000000000017941 */ /* 0x000fea0003800000 */
.L_x_20577:
        /* <DEDUP_REMOVED lines=8> */
.L_x_20582:
[----:B------:R-:W-:Y:S05]  /*0a40*/  BSYNC B0 ;  /* 0x0000000000007941 */ /* 0x000fea0003800000 */
.L_x_20576:
        /* <DEDUP_REMOVED lines=10> */
.L_x_20583:
        /* <DEDUP_REMOVED lines=9> */
.L_x_61819:


//--------------------- .text._ZN2at6native29vectorized_elementwise_kernelILi8EZNS0_50_GLOBAL__N__2680c7bb_12_PowKernel_cu_b2145a98_318429pow_tensor_scalar_kernel_implIaaEEvRNS_18TensorIteratorBaseET0_EUlaE_St5arrayIPcLm2EEEEviS6_T1_ --------------------------
	.section	.text._ZN2at6native29vectorized_elementwise_kernelILi8EZNS0_50_GLOBAL__N__2680c7bb_12_PowKernel_cu_b2145a98_318429pow_tensor_scalar_kernel_implIaaEEvRNS_18TensorIteratorBaseET0_EUlaE_St5arrayIPcLm2EEEEviS6_T1_,"ax",@progbits
	.sectioninfo	@"SHI_REGISTERS=4"
	.align	128
        .global         _ZN2at6native29vectorized_elementwise_kernelILi8EZNS0_50_GLOBAL__N__2680c7bb_12_PowKernel_cu_b2145a98_318429pow_tensor_scalar_kernel_implIaaEEvRNS_18TensorIteratorBaseET0_EUlaE_St5arrayIPcLm2EEEEviS6_T1_
        .type           _ZN2at6native29vectorized_elementwise_kernelILi8EZNS0_50_GLOBAL__N__2680c7bb_12_PowKernel_cu_b2145a98_318429pow_tensor_scalar_kernel_implIaaEEvRNS_18TensorIteratorBaseET0_EUlaE_St5arrayIPcLm2EEEEviS6_T1_,@function
        .size           _ZN2at6native29vectorized_elementwise_kernelILi8EZNS0_50_GLOBAL__N__2680c7bb_12_PowKernel_cu_b2145a98_318429pow_tensor_scalar_kernel_implIaaEEvRNS_18TensorIteratorBaseET0_EUlaE_St5arrayIPcLm2EEEEviS6_T1_,(.L_x_61820 - _ZN2at6native29vectorized_elementwise_kernelILi8EZNS0_50_GLOBAL__N__2680c7bb_12_PowKernel_cu_b2145a98_318429pow_tensor_scalar_kernel_implIaaEEvRNS_18TensorIteratorBaseET0_EUlaE_St5arrayIPcLm2EEEEviS6_T1_)
        .other          _ZN2at6native29vectorized_elementwise_kernelILi8EZNS0_50_GLOBAL__N__2680c7bb_12_PowKernel_cu_b2145a98_318429pow_tensor_scalar_kernel_implIaaEEvRNS_18TensorIteratorBaseET0_EUlaE_St5arrayIPcLm2EEEEviS6_T1_,@"STO_CUDA_ENTRY STV_DEFAULT"
_ZN2at6native29vectorized_elementwise_kernelILi8EZNS0_50_GLOBAL__N__2680c7bb_12_PowKernel_cu_b2145a98_318429pow_tensor_scalar_kernel_implIaaEEvRNS_18TensorIteratorBaseET0_EUlaE_St5arrayIPcLm2EEEEviS6_T1_:
.text._ZN2at6native29vectorized_elementwise_kernelILi8EZNS0_50_GLOBAL__N__2680c7bb_12_PowKernel_cu_b2145a98_318429pow_tensor_scalar_kernel_implIaaEEvRNS_18TensorIteratorBaseET0_EUlaE_St5arrayIPcLm2EEEEviS6_T1_:
[----:B------:R-:W-:Y:S02]  /*0000*/  MOV R1, c[0x0][0x28] ;  /* 0x00000a0000017a02 */ /* 0x000fe40000000f00 */
[----:B------:R-:W-:Y:S05]  /*0010*/  EXIT ;  /* 0x000000000000794d */ /* 0x000fea0003800000 */
.L_x_20584:
        /* <DEDUP_REMOVED lines=14> */
.L_x_61820:


//--------------------- .text._ZN2at6native18elementwise_kernelILi128ELi4EZNS0_15gpu_kernel_implIZNS0_50_GLOBAL__N__2680c7bb_12_PowKernel_cu_b2145a98_318429pow_tensor_scalar_kernel_implIhhEEvRNS_18TensorIteratorBaseET0_EUlhE2_EEvS6_RKT_EUliE_EEviT1_ --------------------------
	.section	.text._ZN2at6native18elementwise_kernelILi128ELi4EZNS0_15gpu_kernel_implIZNS0_50_GLOBAL__N__2680c7bb_12_PowKernel_cu_b2145a98_318429pow_tensor_scalar_kernel_implIhhEEvRNS_18TensorIteratorBaseET0_EUlhE2_EEvS6_RKT_EUliE_EEviT1_,"ax",@progbits
	.sectioninfo	@"SHI_REGISTERS=26"
	.align	128
        .global         _ZN2at6native18elementwise_kernelILi128ELi4EZNS0_15gpu_kernel_implIZNS0_50_GLOBAL__N__2680c7bb_12_PowKernel_cu_b2145a98_318429pow_tensor_scalar_kernel_implIhhEEvRNS_18TensorIteratorBaseET0_EUlhE2_EEvS6_RKT_EUliE_EEviT1_
        .type           _ZN2at6native18elementwise_kernelILi128ELi4EZNS0_15gpu_kernel_implIZNS0_50_GLOBAL__N__2680c7bb_12_PowKernel_cu_b2145a98_318429pow_tensor_scalar_kernel_implIhhEEvRNS_18TensorIteratorBaseET0_EUlhE2_EEvS6_RKT_EUliE_EEviT1_,@function
        .size           _ZN2at6native18elementwise_kernelILi128ELi4EZNS0_15gpu_kernel_implIZNS0_50_GLOBAL__N__2680c7bb_12_PowKernel_cu_b2145a98_318429pow_tensor_scalar_kernel_implIhhEEvRNS_18TensorIteratorBaseET0_EUlhE2_EEvS6_RKT_EUliE_EEviT1_,(.L_x_61821 - _ZN2at6native18elementwise_kernelILi128ELi4EZNS0_15gpu_kernel_implIZNS0_50_GLOBAL__N__2680c7bb_12_PowKernel_cu_b2145a98_318429pow_tensor_scalar_kernel_implIhhEEvRNS_18TensorIteratorBaseET0_EUlhE2_EEvS6_RKT_EUliE_EEviT1_)
        .other          _ZN2at6native18elementwise_kernelILi128ELi4EZNS0_15gpu_kernel_implIZNS0_50_GLOBAL__N__2680c7bb_12_PowKernel_cu_b2145a98_318429pow_tensor_scalar_kernel_implIhhEEvRNS_18TensorIteratorBaseET0_EUlhE2_EEvS6_RKT_EUliE_EEviT1_,@"STO_CUDA_ENTRY STV_DEFAULT"
_ZN2at6native18elementwise_kernelILi128ELi4EZNS0_15gpu_kernel_implIZNS0_50_GLOBAL__N__2680c7bb_12_PowKernel_cu_b2145a98_318429pow_tensor_scalar_kernel_implIhhEEvRNS_18TensorIteratorBaseET0_EUlhE2_EEvS6_RKT_EUliE_EEviT1_:
.text._ZN2at6native18elementwise_kernelILi128ELi4EZNS0_15gpu_kernel_implIZNS0_50_GLOBAL__N__2680c7bb_12_PowKernel_cu_b2145a98_318429pow_tensor_scalar_kernel_implIhhEEvRNS_18TensorIteratorBaseET0_EUlhE2_EEvS6_RKT_EUliE_EEviT1_:
        /* <DEDUP_REMOVED lines=236> */
.L_x_20587:
        /* <DEDUP_REMOVED lines=18> */
.L_x_20591:
[----:B------:R0:W5:Y:S01]  /*0fe0*/  LDG.E.U8 R0, [R4.64] ;  /* 0x0000002404007981 */ /* 0x000162000c1e1100 */
[----:B------:R-:W-:Y:S05]  /*0ff0*/  BRA `(.L_x_20593) ;  /* 0x00000dc000007947 */ /* 0x000fea0003800000 */
.L_x_20590:
        /* <DEDUP_REMOVED lines=8> */
.L_x_20595:
[----:B------:R0:W5:Y:S01]  /*1080*/  LDG.E.U8 R0, [R4.64] ;  /* 0x0000002404007981 */ /* 0x000162000c1e1100 */
[----:B------:R-:W-:Y:S05]  /*1090*/  BRA `(.L_x_20593) ;  /* 0x00000d2000007947 */ /* 0x000fea0003800000 */
.L_x_20594:
[----:B------:R0:W5:Y:S01]  /*10a0*/  LDG.E.U16 R0, [R4.64] ;  /* 0x0000002404007981 */ /* 0x000162000c1e1500 */
[----:B------:R-:W-:Y:S05]  /*10b0*/  BRA `(.L_x_20593) ;  /* 0x00000d0000007947 */ /* 0x000fea0003800000 */
.L_x_20589:
[----:B------:R-:W-:-:S13]  /*10c0*/  ISETP.GT.AND P0, PT, R2, 0x6, PT ;  /* 0x000000060200780c */ /* 0x000fda0003f04270 */
[----:B------:R-:W-:Y:S05]  /*10d0*/  @P0 BRA `(.L_x_20596) ;  /* 0x000000d000000947 */ /* 0x000fea0003800000 */
[----:B------:R-:W-:-:S13]  /*10e0*/  ISETP.NE.AND P0, PT, R2, 0x5, PT ;  /* 0x000000050200780c */ /* 0x000fda0003f05270 */
[----:B------:R-:W-:Y:S05]  /*10f0*/  @!P0 BRA `(.L_x_20597) ;  /* 0x0000006000008947 */ /* 0x000fea0003800000 */
[----:B------:R-:W-:-:S13]  /*1100*/  ISETP.NE.AND P0, PT, R2, 0x6, PT ;  /* 0x000000060200780c */ /* 0x000fda0003f05270 */
[----:B------:R-:W-:Y:S05]  /*1110*/  @P0 BRA `(.L_x_20592) ;  /* 0x00000b2000000947 */ /* 0x000fea0003800000 */
[----:B------:R-:W2:Y:S02]  /*1120*/  LDG.E R2, [R4.64] ;  /* 0x0000002404027981 */ /* 0x000ea4000c1e1900 */
[----:B--2---:R-:W0:Y:S02]  /*1130*/  F2I.S64.TRUNC R2, R2 ;  /* 0x0000000200027311 */ /* 0x004e24000020d900 */
[----:B0-----:R-:W-:Y:S01]  /*1140*/  PRMT R0, R2, 0x7610, R0 ;  /* 0x0000761002007816 */ /* 0x001fe20000000000 */
[----:B------:R-:W-:Y:S05]  /*1150*/  BRA `(.L_x_20593) ;  /* 0x00000c6000007947 */ /* 0x000fea0003800000 */
.L_x_20597:
[----:B------:R-:W2:Y:S02]  /*1160*/  LDG.E.U16 R2, [R4.64] ;  /* 0x0000002404027981 */ /* 0x000ea4000c1e1500 */
[----:B--2---:R-:W-:-:S06]  /*1170*/  HADD2.F32 R2, -RZ, R2.H0_H0 ;  /* 0x20000002ff027230 */ /* 0x004fcc0000004100 */
[----:B------:R-:W0:Y:S02]  /*1180*/  F2I.S64.TRUNC R2, R2 ;  /* 0x0000000200027311 */ /* 0x000e24000020d900 */
[----:B0-----:R-:W-:Y:S01]  /*1190*/  PRMT R0, R2, 0x7610, R0 ;  /* 0x0000761002007816 */ /* 0x001fe20000000000 */
[----:B------:R-:W-:Y:S05]  /*11a0*/  BRA `(.L_x_20593) ;  /* 0x00000c1000007947 */ /* 0x000fea0003800000 */
.L_x_20596:
[----:B------:R-:W-:-:S13]  /*11b0*/  ISETP.NE.AND P0, PT, R2, 0x7, PT ;  /* 0x000000070200780c */ /* 0x000fda0003f05270 */
[----:B------:R-:W-:Y:S05]  /*11c0*/  @!P0 BRA `(.L_x_20598) ;  /* 0x000000d000008947 */ /* 0x000fea0003800000 */
        /* <DEDUP_REMOVED lines=8> */
.L_x_20599:
[----:B------:R-:W2:Y:S02]  /*1250*/  LDG.E.U16 R4, [R4.64] ;  /* 0x0000002404047981 */ /* 0x000ea4000c1e1500 */
[----:B--2---:R-:W-:-:S06]  /*1260*/  HADD2.F32 R2, -RZ, R4.H0_H0 ;  /* 0x20000004ff027230 */ /* 0x004fcc0000004100 */
[----:B------:R-:W0:Y:S02]  /*1270*/  F2I.S64.TRUNC R2, R2 ;  /* 0x0000000200027311 */ /* 0x000e24000020d900 */
[----:B0-----:R-:W-:Y:S01]  /*1280*/  PRMT R0, R2, 0x7610, R0 ;  /* 0x0000761002007816 */ /* 0x001fe20000000000 */
[----:B------:R-:W-:Y:S05]  /*1290*/  BRA `(.L_x_20593) ;  /* 0x00000b2000007947 */ /* 0x000fea0003800000 */
.L_x_20598:
[----:B------:R-:W2:Y:S02]  /*12a0*/  LDG.E.64 R2, [R4.64] ;  /* 0x0000002404027981 */ /* 0x000ea4000c1e1b00 */
[----:B--2---:R-:W0:Y:S02]  /*12b0*/  F2I.S64.F64.TRUNC R2, R2 ;  /* 0x0000000200027311 */ /* 0x004e24000030d900 */
[----:B0-----:R-:W-:Y:S01]  /*12c0*/  PRMT R0, R2, 0x7610, R0 ;  /* 0x0000761002007816 */ /* 0x001fe20000000000 */
[----:B------:R-:W-:Y:S05]  /*12d0*/  BRA `(.L_x_20593) ;  /* 0x00000ae000007947 */ /* 0x000fea0003800000 */
.L_x_20588:
        /* <DEDUP_REMOVED lines=12> */
.L_x_20602:
[----:B------:R-:W2:Y:S02]  /*13a0*/  LDG.E.64 R4, [R4.64] ;  /* 0x0000002404047981 */ /* 0x000ea4000c1e1b00 */
[----:B--2---:R-:W0:Y:S02]  /*13b0*/  F2I.S64.F64.TRUNC R2, R4 ;  /* 0x0000000400027311 */ /* 0x004e24000030d900 */
[----:B0-----:R-:W-:Y:S01]  /*13c0*/  PRMT R0, R2, 0x7610, R0 ;  /* 0x0000761002007816 */ /* 0x001fe20000000000 */
[----:B------:R-:W-:Y:S05]  /*13d0*/  BRA `(.L_x_20593) ;  /* 0x000009e000007947 */ /* 0x000fea0003800000 */
.L_x_20601:
        /* <DEDUP_REMOVED lines=25> */
[----:B------:R-:W0:Y:S02]  /*1570*/  F2I.S64.TRUNC R2, R3 ;  /* 0x0000000300027311 */ /* 0x000e24000020d900 */
[----:B0-----:R-:W-:Y:S01]  /*1580*/  PRMT R0, R2, 0x7610, R0 ;  /* 0x0000761002007816 */ /* 0x001fe20000000000 */
[----:B------:R-:W-:Y:S05]  /*1590*/  BRA `(.L_x_20593) ;  /* 0x0000082000007947 */ /* 0x000fea0003800000 */
.L_x_20604:
        /* <DEDUP_REMOVED lines=12> */
[----:B------:R-:W0:Y:S02]  /*1660*/  F2I.S64.TRUNC R2, R2 ;  /* 0x0000000200027311 */ /* 0x000e24000020d900 */
[----:B0-----:R-:W-:Y:S01]  /*1670*/  PRMT R0, R2, 0x7610, R0 ;  /* 0x0000761002007816 */ /* 0x001fe20000000000 */
[----:B------:R-:W-:Y:S05]  /*1680*/  BRA `(.L_x_20593) ;  /* 0x0000073000007947 */ /* 0x000fea0003800000 */
.L_x_20603:
[----:B------:R-:W2:Y:S02]  /*1690*/  LDG.E.U16 R2, [R4.64] ;  /* 0x0000002404027981 */ /* 0x000ea4000c1e1500 */
[----:B--2---:R-:W-:-:S06]  /*16a0*/  PRMT R2, RZ, 0x5410, R2 ;  /* 0x00005410ff027816 */ /* 0x004fcc0000000002 */
[----:B------:R-:W0:Y:S02]  /*16b0*/  F2I.S64.TRUNC R2, R2 ;  /* 0x0000000200027311 */ /* 0x000e24000020d900 */
[----:B0-----:R-:W-:Y:S01]  /*16c0*/  PRMT R0, R2, 0x7610, R0 ;  /* 0x0000761002007816 */ /* 0x001fe20000000000 */
[----:B------:R-:W-:Y:S05]  /*16d0*/  BRA `(.L_x_20593) ;  /* 0x000006e000007947 */ /* 0x000fea0003800000 */
.L_x_20600:
        /* <DEDUP_REMOVED lines=10> */
.L_x_20607:
        /* <DEDUP_REMOVED lines=21> */
.L_x_20611:
[----:B------:R-:W-:Y:S05]  /*18d0*/  BSYNC B1 ;  /* 0x0000000000017941 */ /* 0x000fea0003800000 */
.L_x_20610:
[----:B------:R-:W-:Y:S01]  /*18e0*/  IMAD.SHL.U32 R2, R2, 0x100000, RZ ;  /* 0x0010000002027824 */ /* 0x000fe200078e00ff */
[----:B------:R-:W-:-:S04]  /*18f0*/  LEA R3, R0, 0x3b800000, 0x17 ;  /* 0x3b80000000037811 */ /* 0x000fc800078eb8ff */
[----:B------:R-:W-:Y:S02]  /*1900*/  LOP3.LUT R2, R3, R2, R4, 0xfe, !PT ;  /* 0x0000000203027212 */ /* 0x000fe400078efe04 */
.L_x_20609:
[----:B------:R-:W-:Y:S05]  /*1910*/  BSYNC B0 ;  /* 0x0000000000007941 */ /* 0x000fea0003800000 */
.L_x_20608:
[----:B------:R-:W0:Y:S02]  /*1920*/  F2I.S64.TRUNC R2, R2 ;  /* 0x0000000200027311 */ /* 0x000e24000020d900 */
[----:B0-----:R-:W-:Y:S01]  /*1930*/  PRMT R0, R2, 0x7610, R0 ;  /* 0x0000761002007816 */ /* 0x001fe20000000000 */
[----:B------:R-:W-:Y:S05]  /*1940*/  BRA `(.L_x_20593) ;  /* 0x0000047000007947 */ /* 0x000fea0003800000 */
.L_x_20606:
        /* <DEDUP_REMOVED lines=21> */
.L_x_20615:
[----:B------:R-:W-:Y:S05]  /*1aa0*/  BSYNC B1 ;  /* 0x0000000000017941 */ /* 0x000fea0003800000 */
.L_x_20614:
[----:B------:R-:W-:Y:S01]  /*1ab0*/  IMAD.SHL.U32 R2, R2, 0x200000, RZ ;  /* 0x0020000002027824 */ /* 0x000fe200078e00ff */
[----:B------:R-:W-:-:S04]  /*1ac0*/  LEA R3, R0, 0x37800000, 0x17 ;  /* 0x3780000000037811 */ /* 0x000fc800078eb8ff */
[----:B------:R-:W-:Y:S02]  /*1ad0*/  LOP3.LUT R2, R3, R2, R4, 0xfe, !PT ;  /* 0x0000000203027212 */ /* 0x000fe400078efe04 */
.L_x_20613:
[----:B------:R-:W-:Y:S05]  /*1ae0*/  BSYNC B0 ;  /* 0x0000000000007941 */ /* 0x000fea0003800000 */
.L_x_20612:
[----:B------:R-:W0:Y:S02]  /*1af0*/  F2I.S64.TRUNC R2, R2 ;  /* 0x0000000200027311 */ /* 0x000e24000020d900 */
[----:B0-----:R-:W-:Y:S01]  /*1b00*/  PRMT R0, R2, 0x7610, R0 ;  /* 0x0000761002007816 */ /* 0x001fe20000000000 */
[----:B------:R-:W-:Y:S05]  /*1b10*/  BRA `(.L_x_20593) ;  /* 0x000002a000007947 */ /* 0x000fea0003800000 */
.L_x_20605:
        /* <DEDUP_REMOVED lines=14> */
.L_x_20619:
[----:B------:R-:W-:Y:S05]  /*1c00*/  BSYNC B0 ;  /* 0x0000000000007941 */ /* 0x000fea0003800000 */
.L_x_20618:
[----:B------:R-:W0:Y:S02]  /*1c10*/  F2I.S64.TRUNC R2, R2 ;  /* 0x0000000200027311 */ /* 0x000e24000020d900 */
[----:B0-----:R-:W-:Y:S01]  /*1c20*/  PRMT R0, R2, 0x7610, R0 ;  /* 0x0000761002007816 */ /* 0x001fe20000000000 */
[----:B------:R-:W-:Y:S05]  /*1c30*/  BRA `(.L_x_20593) ;  /* 0x0000018000007947 */ /* 0x000fea0003800000 */
.L_x_20592:
        /* <DEDUP_REMOVED lines=21> */
.L_x_20617:
[----:B------:R0:W5:Y:S01]  /*1d90*/  LDG.E.U8 R0, [R4.64] ;  /* 0x0000002404007981 */ /* 0x000162000c1e1100 */
[----:B------:R-:W-:Y:S05]  /*1da0*/  BRA `(.L_x_20593) ;  /* 0x0000001000007947 */ /* 0x000fea0003800000 */
.L_x_20616:
[----:B------:R0:W5:Y:S02]  /*1db0*/  LDG.E.U8 R0, [R4.64] ;  /* 0x0000002404007981 */ /* 0x000164000c1e1100 */
.L_x_20593:
[----:B------:R-:W1:Y:S01]  /*1dc0*/  LDC.U8 R8, c[0x0][0x380] ;  /* 0x0000e000ff087b82 */ /* 0x000e620000000000 */
[----:B------:R-:W-:Y:S01]  /*1dd0*/  ULDC.U8 UR4, c[0x0][0x370] ;  /* 0x0000dc0000047ab9 */ /* 0x000fe20000000000 */
[----:B------:R-:W-:Y:S01]  /*1de0*/  IMAD.MOV.U32 R3, RZ, RZ, 0x1 ;  /* 0x00000001ff037424 */ /* 0x000fe200078e00ff */
[----:B------:R-:W-:Y:S02]  /*1df0*/  ISETP.NE.AND P1, PT, RZ, UR4, PT ;  /* 0x00000004ff007c0c */ /* 0x000fe4000bf25270 */
[----:B01----:R-:W-:-:S04]  /*1e00*/  PRMT R5, R8, 0x9910, RZ ;  /* 0x0000991008057816 */ /* 0x003fc800000000ff */
[----:B------:R-:W-:-:S07]  /*1e10*/  ISETP.GT.AND P0, PT, R5, 0x9, PT ;  /* 0x000000090500780c */ /* 0x000fce0003f04270 */
[----:B------:R-:W-:Y:S06]  /*1e20*/  @!P1 BRA `(.L_x_20620) ;  /* 0x0000013000009947 */ /* 0x000fec0003800000 */
[----:B------:R-:W-:Y:S01]  /*1e30*/  BSSY B0, `(.L_x_20620) ;  /* 0x0000012000007945 */ /* 0x000fe20003800000 */
[----:B------:R-:W-:Y:S02]  /*1e40*/  IMAD.U32 R2, RZ, RZ, UR4 ;  /* 0x00000004ff027e24 */ /* 0x000fe4000f8e00ff */
[----:B------:R-:W-:-:S03]  /*1e50*/  IMAD.MOV.U32 R3, RZ, RZ, 0x1 ;  /* 0x00000001ff037424 */ /* 0x000fc600078e00ff */
.L_x_20621:
[----:B------:R-:W-:Y:S02]  /*1e60*/  LOP3.LUT R4, R2, 0x1, RZ, 0xc0, !PT ;  /* 0x0000000102047812 */ /* 0x000fe400078ec0ff */
[----:B-----5:R-:W-:Y:S02]  /*1e70*/  PRMT R7, R0, 0x9910, RZ ;  /* 0x0000991000077816 */ /* 0x020fe400000000ff */
[----:B------:R-:W-:Y:S02]  /*1e80*/  ISETP.NE.U32.AND P1, PT, R4, 0x1, PT ;  /* 0x000000010400780c */ /* 0x000fe40003f25070 */
[----:B------:R-:W-:Y:S02]  /*1e90*/  PRMT R3, R3, 0x9910, RZ ;  /* 0x0000991003037816 */ /* 0x000fe400000000ff */
[----:B------:R-:W-:-:S02]  /*1ea0*/  SEL R4, R0, 0x1, !P1 ;  /* 0x0000000100047807 */ /* 0x000fc40004800000 */
[----:B------:R-:W-:Y:S01]  /*1eb0*/  LOP3.LUT R0, R2, 0xffff, RZ, 0xc0, !PT ;  /* 0x0000ffff02007812 */ /* 0x000fe200078ec0ff */
[----:B------:R-:W-:Y:S01]  /*1ec0*/  IMAD.MOV.U32 R2, RZ, RZ, R7 ;  /* 0x000000ffff027224 */ /* 0x000fe200078e0007 */
[----:B------:R-:W-:Y:S02]  /*1ed0*/  PRMT R6, R4, 0x9910, RZ ;  /* 0x0000991004067816 */ /* 0x000fe400000000ff */
[----:B------:R-:W-:Y:S01]  /*1ee0*/  SHF.R.U32.HI R0, RZ, 0x1, R0 ;  /* 0x00000001ff007819 */ /* 0x000fe20000011600 */
[----:B------:R-:W-:Y:S02]  /*1ef0*/  IMAD R2, R2, R2, RZ ;  /* 0x0000000202027224 */ /* 0x000fe400078e02ff */
[----:B------:R-:W-:Y:S01]  /*1f00*/  IMAD R3, R3, R6, RZ ;  /* 0x0000000603037224 */ /* 0x000fe200078e02ff */
[----:B------:R-:W-:Y:S02]  /*1f10*/  LOP3.LUT P1, R4, R0, 0x7f, RZ, 0xc0, !PT ;  /* 0x0000007f00047812 */ /* 0x000fe4000782c0ff */
[----:B------:R-:W-:-:S02]  /*1f20*/  PRMT R0, R2, 0x7610, R0 ;  /* 0x0000761002007816 */ /* 0x000fc40000000000 */
[----:B------:R-:W-:-:S09]  /*1f30*/  PRMT R2, R4, 0x7610, R2 ;  /* 0x0000761004027816 */ /* 0x000fd20000000002 */
[----:B------:R-:W-:Y:S05]  /*1f40*/  @P1 BRA `(.L_x_20621) ;  /* 0xffffff1000001947 */ /* 0x000fea000383ffff */
[----:B------:R-:W-:Y:S05]  /*1f50*/  BSYNC B0 ;  /* 0x0000000000007941 */ /* 0x000fea0003800000 */
.L_x_20620:
        /* <DEDUP_REMOVED lines=11> */
.L_x_20625:
[----:B------:R0:W-:Y:S01]  /*2010*/  STG.E.U8 [R16.64], R3 ;  /* 0x0000000310007986 */ /* 0x0001e2000c101124 */
[----:B------:R-:W-:Y:S05]  /*2020*/  BRA `(.L_x_20627) ;  /* 0x00000e9000007947 */ /* 0x000fea0003800000 */
.L_x_20624:
[----:B------:R-:W-:-:S13]  /*2030*/  ISETP.NE.AND P0, PT, R5, 0x2, PT ;  /* 0x000000020500780c */ /* 0x000fda0003f05270 */
[----:B------:R-:W-:Y:S05]  /*2040*/  @!P0 BRA `(.L_x_20628) ;  /* 0x000000b000008947 */ /* 0x000fea0003800000 */
[----:B------:R-:W-:-:S13]  /*2050*/  ISETP.NE.AND P0, PT, R5, 0x3, PT ;  /* 0x000000030500780c */ /* 0x000fda0003f05270 */
[----:B------:R-:W-:Y:S05]  /*2060*/  @!P0 BRA `(.L_x_20629) ;  /* 0x0000006000008947 */ /* 0x000fea0003800000 */
[----:B------:R-:W-:-:S13]  /*2070*/  ISETP.NE.AND P0, PT, R5, 0x4, PT ;  /* 0x000000040500780c */ /* 0x000fda0003f05270 */
[----:B------:R-:W-:Y:S05]  /*2080*/  @P0 BRA `(.L_x_20626) ;  /* 0x00000c9000000947 */ /* 0x000fea0003800000 */
[----:B------:R-:W-:Y:S01]  /*2090*/  LOP3.LUT R2, R3, 0xff, RZ, 0xc0, !PT ;  /* 0x000000ff03027812 */ /* 0x000fe200078ec0ff */
[----:B------:R-:W-:-:S05]  /*20a0*/  IMAD.MOV.U32 R3, RZ, RZ, RZ ;  /* 0x000000ffff037224 */ /* 0x000fca00078e00ff */
[----:B------:R0:W-:Y:S01]  /*20b0*/  STG.E.64 [R16.64], R2 ;  /* 0x0000000210007986 */ /* 0x0001e2000c101b24 */
[----:B------:R-:W-:Y:S05]  /*20c0*/  BRA `(.L_x_20627) ;  /* 0x00000df000007947 */ /* 0x000fea0003800000 */
.L_x_20629:
[----:B------:R-:W-:-:S05]  /*20d0*/  LOP3.LUT R3, R3, 0xff, RZ, 0xc0, !PT ;  /* 0x000000ff03037812 */ /* 0x000fca00078ec0ff */
[----:B------:R0:W-:Y:S01]  /*20e0*/  STG.E [R16.64], R3 ;  /* 0x0000000310007986 */ /* 0x0001e2000c101924 */
[----:B------:R-:W-:Y:S05]  /*20f0*/  BRA `(.L_x_20627) ;  /* 0x00000dc000007947 */ /* 0x000fea0003800000 */
.L_x_20628:
[----:B------:R-:W-:-:S05]  /*2100*/  LOP3.LUT R3, R3, 0xff, RZ, 0xc0, !PT ;  /* 0x000000ff03037812 */ /* 0x000fca00078ec0ff */
[----:B------:R0:W-:Y:S01]  /*2110*/  STG.E.U16 [R16.64], R3 ;  /* 0x0000000310007986 */ /* 0x0001e2000c101524 */
[----:B------:R-:W-:Y:S05]  /*2120*/  BRA `(.L_x_20627) ;  /* 0x00000d9000007947 */ /* 0x000fea0003800000 */
.L_x_20623:
[----:B------:R-:W-:-:S13]  /*2130*/  ISETP.GT.AND P0, PT, R5, 0x6, PT ;  /* 0x000000060500780c */ /* 0x000fda0003f04270 */
[----:B------:R-:W-:Y:S05]  /*2140*/  @P0 BRA `(.L_x_20630) ;  /* 0x000000d000000947 */ /* 0x000fea0003800000 */
[----:B------:R-:W-:-:S13]  /*2150*/  ISETP.NE.AND P0, PT, R5, 0x5, PT ;  /* 0x000000050500780c */ /* 0x000fda0003f05270 */
[----:B------:R-:W-:Y:S05]  /*2160*/  @!P0 BRA `(.L_x_20631) ;  /* 0x0000006000008947 */ /* 0x000fea0003800000 */
[----:B------:R-:W-:-:S13]  /*2170*/  ISETP.NE.AND P0, PT, R5, 0x6, PT ;  /* 0x000000060500780c */ /* 0x000fda0003f05270 */
[----:B------:R-:W-:Y:S05]  /*2180*/  @P0 BRA `(.L_x_20626) ;  /* 0x00000b9000000947 */ /* 0x000fea0003800000 */
[----:B------:R-:W-:-:S06]  /*2190*/  LOP3.LUT R3, R3, 0xff, RZ, 0xc0, !PT ;  /* 0x000000ff03037812 */ /* 0x000fcc00078ec0ff */
[----:B------:R-:W0:Y:S02]  /*21a0*/  I2F.U16 R3, R3 ;  /* 0x0000000300037306 */ /* 0x000e240000101000 */
[----:B0-----:R0:W-:Y:S01]  /*21b0*/  STG.E [R16.64], R3 ;  /* 0x0000000310007986 */ /* 0x0011e2000c101924 */
[----:B------:R-:W-:Y:S05]  /*21c0*/  BRA `(.L_x_20627) ;  /* 0x00000cf000007947 */ /* 0x000fea0003800000 */
.L_x_20631:
[----:B------:R-:W-:-:S04]  /*21d0*/  LOP3.LUT R3, R3, 0xff, RZ, 0xc0, !PT ;  /* 0x000000ff03037812 */ /* 0x000fc800078ec0ff */
[----:B-----5:R-:W0:Y:S02]  /*21e0*/  I2F.U16 R0, R3 ;  /* 0x0000000300007306 */ /* 0x020e240000101000 */
[----:B0-----:R-:W-:-:S05]  /*21f0*/  F2FP.PACK_AB R0, RZ, R0 ;  /* 0x00000000ff00723e */ /* 0x001fca00000000ff */
[----:B------:R0:W-:Y:S01]  /*2200*/  STG.E.U16 [R16.64], R0 ;  /* 0x0000000010007986 */ /* 0x0001e2000c101524 */
[----:B------:R-:W-:Y:S05]  /*2210*/  BRA `(.L_x_20627) ;  /* 0x00000ca000007947 */ /* 0x000fea0003800000 */
.L_x_20630:
[----:B------:R-:W-:-:S13]  /*2220*/  ISETP.NE.AND P0, PT, R5, 0x7, PT ;  /* 0x000000070500780c */ /* 0x000fda0003f05270 */
[----:B------:R-:W-:Y:S05]  /*2230*/  @!P0 BRA `(.L_x_20632) ;  /* 0x000000f000008947 */ /* 0x000fea0003800000 */
[----:B------:R-:W-:-:S13]  /*2240*/  ISETP.NE.AND P0, PT, R5, 0x8, PT ;  /* 0x000000080500780c */ /* 0x000fda0003f05270 */
[----:B------:R-:W-:Y:S05]  /*2250*/  @!P0 BRA `(.L_x_20633) ;  /* 0x0000007000008947 */ /* 0x000fea0003800000 */
[----:B------:R-:W-:-:S13]  /*2260*/  ISETP.NE.AND P0, PT, R5, 0x9, PT ;  /* 0x000000090500780c */ /* 0x000fda0003f05270 */
[----:B------:R-:W-:Y:S05]  /*2270*/  @P0 BRA `(.L_x_20626) ;  /* 0x00000aa000000947 */ /* 0x000fea0003800000 */
[----:B------:R-:W-:Y:S01]  /*2280*/  LOP3.LUT R3, R3, 0xff, RZ, 0xc0, !PT ;  /* 0x000000ff03037812 */ /* 0x000fe200078ec0ff */
[----:B------:R-:W-:-:S03]  /*2290*/  IMAD.MOV.U32 R5, RZ, RZ, RZ ;  /* 0x000000ffff057224 */ /* 0x000fc600078e00ff */
[----:B------:R-:W0:Y:S02]  /*22a0*/  I2F.U16 R4, R3 ;  /* 0x0000000300047306 */ /* 0x000e240000101000 */
[----:B0-----:R0:W-:Y:S01]  /*22b0*/  STG.E.64 [R16.64], R4 ;  /* 0x0000000410007986 */ /* 0x0011e2000c101b24 */
[----:B------:R-:W-:Y:S05]  /*22c0*/  BRA `(.L_x_20627) ;  /* 0x00000bf000007947 */ /* 0x000fea0003800000 */
.L_x_20633:
[----:B------:R-:W-:-:S06]  /*22d0*/  LOP3.LUT R3, R3, 0xff, RZ, 0xc0, !PT ;  /* 0x000000ff03037812 */ /* 0x000fcc00078ec0ff */
[----:B------:R-:W0:Y:S02]  /*22e0*/  I2F.U16 R3, R3 ;  /* 0x0000000300037306 */ /* 0x000e240000101000 */
[----:B0-----:R-:W-:-:S04]  /*22f0*/  F2FP.PACK_AB R3, RZ, R3 ;  /* 0x00000003ff03723e */ /* 0x001fc800000000ff */
[----:B------:R-:W-:-:S05]  /*2300*/  PRMT R3, R3, 0x5410, RZ ;  /* 0x0000541003037816 */ /* 0x000fca00000000ff */
[----:B------:R0:W-:Y:S01]  /*2310*/  STG.E [R16.64], R3 ;  /* 0x0000000310007986 */ /* 0x0001e2000c101924 */
[----:B------:R-:W-:Y:S05]  /*2320*/  BRA `(.L_x_20627) ;  /* 0x00000b9000007947 */ /* 0x000fea0003800000 */
.L_x_20632:
[----:B------:R-:W-:-:S06]  /*2330*/  LOP3.LUT R3, R3, 0xff, RZ, 0xc0, !PT ;  /* 0x000000ff03037812 */ /* 0x000fcc00078ec0ff */
[----:B------:R-:W0:Y:S02]  /*2340*/  I2F.F64.U16 R2, R3 ;  /* 0x0000000300027312 */ /* 0x000e240000101800 */
[----:B0-----:R0:W-:Y:S01]  /*2350*/  STG.E.64 [R16.64], R2 ;  /* 0x0000000210007986 */ /* 0x0011e2000c101b24 */
[----:B------:R-:W-:Y:S05]  /*2360*/  BRA `(.L_x_20627) ;  /* 0x00000b5000007947 */ /* 0x000fea0003800000 */
.L_x_20622:
        /* <DEDUP_REMOVED lines=12> */
.L_x_20636:
[----:B------:R-:W-:Y:S01]  /*2430*/  LOP3.LUT R4, R3, 0xff, RZ, 0xc0, !PT ;  /* 0x000000ff03047812 */ /* 0x000fe200078ec0ff */
[----:B------:R-:W-:-:S05]  /*2440*/  CS2R R6, SRZ ;  /* 0x0000000000067805 */ /* 0x000fca000001ff00 */
[----:B------:R-:W0:Y:S02]  /*2450*/  I2F.F64.U16 R4, R4 ;  /* 0x0000000400047312 */ /* 0x000e240000101800 */
[----:B0-----:R0:W-:Y:S01]  /*2460*/  STG.E.128 [R16.64], R4 ;  /* 0x0000000410007986 */ /* 0x0011e2000c101d24 */
[----:B------:R-:W-:Y:S05]  /*2470*/  BRA `(.L_x_20627) ;  /* 0x00000a4000007947 */ /* 0x000fea0003800000 */
.L_x_20635:
[----:B------:R-:W-:-:S13]  /*2480*/  ISETP.NE.AND P0, PT, R5, 0xf, PT ;  /* 0x0000000f0500780c */ /* 0x000fda0003f05270 */
[----:B------:R-:W-:Y:S05]  /*2490*/  @!P0 BRA `(.L_x_20637) ;  /* 0x000002f000008947 */ /* 0x000fea0003800000 */
[----:B------:R-:W-:-:S13]  /*24a0*/  ISETP.NE.AND P0, PT, R5, 0x17, PT ;  /* 0x000000170500780c */ /* 0x000fda0003f05270 */
[----:B------:R-:W-:Y:S05]  /*24b0*/  @!P0 BRA `(.L_x_20638) ;  /* 0x0000016000008947 */ /* 0x000fea0003800000 */
[----:B------:R-:W-:-:S13]  /*24c0*/  ISETP.NE.AND P0, PT, R5, 0x18, PT ;  /* 0x000000180500780c */ /* 0x000fda0003f05270 */
[----:B------:R-:W-:Y:S05]  /*24d0*/  @P0 BRA `(.L_x_20626) ;  /* 0x0000084000000947 */ /* 0x000fea0003800000 */
[----:B------:R-:W-:Y:S01]  /*24e0*/  LOP3.LUT R4, R3, 0xff, RZ, 0xc0, !PT ;  /* 0x000000ff03047812 */ /* 0x000fe200078ec0ff */
[----:B------:R-:W-:Y:S03]  /*24f0*/  BSSY B0, `(.L_x_20639) ;  /* 0x000000f000007945 */ /* 0x000fe60003800000 */
[----:B------:R-:W0:Y:S02]  /*2500*/  I2F.U16 R5, R4 ;  /* 0x0000000400057306 */ /* 0x000e240000101000 */
[C---:B0-----:R-:W-:Y:S02]  /*2510*/  LOP3.LUT R2, R5.reuse, 0x7fffffff, RZ, 0xc0, !PT ;  /* 0x7fffffff05027812 */ /* 0x041fe400078ec0ff */
[----:B-----5:R-:W-:Y:S02]  /*2520*/  LOP3.LUT R0, R5, 0x80000000, RZ, 0xc0, !PT ;  /* 0x8000000005007812 */ /* 0x020fe400078ec0ff */
[----:B------:R-:W-:-:S02]  /*2530*/  ISETP.GT.U32.AND P0, PT, R2, 0x43efffff, PT ;  /* 0x43efffff0200780c */ /* 0x000fc40003f04070 */
        /* <DEDUP_REMOVED lines=10> */
.L_x_20640:
[----:B------:R-:W-:Y:S05]  /*25e0*/  BSYNC B0 ;  /* 0x0000000000007941 */ /* 0x000fea0003800000 */
.L_x_20639:
[----:B------:R-:W-:-:S05]  /*25f0*/  LOP3.LUT R3, R0, R3, RZ, 0xfc, !PT ;  /* 0x0000000300037212 */ /* 0x000fca00078efcff */
[----:B------:R0:W-:Y:S01]  /*2600*/  STG.E.U8 [R16.64], R3 ;  /* 0x0000000310007986 */ /* 0x0001e2000c101124 */
[----:B------:R-:W-:Y:S05]  /*2610*/  BRA `(.L_x_20627) ;  /* 0x000008a000007947 */ /* 0x000fea0003800000 */
.L_x_20638:
[----:B------:R-:W-:Y:S01]  /*2620*/  LOP3.LUT R3, R3, 0xff, RZ, 0xc0, !PT ;  /* 0x000000ff03037812 */ /* 0x000fe200078ec0ff */
[----:B------:R-:W-:Y:S05]  /*2630*/  BSSY B0, `(.L_x_20641) ;  /* 0x0000010000007945 */ /* 0x000fea0003800000 */
[----:B------:R-:W0:Y:S02]  /*2640*/  I2F.U16 R3, R3 ;  /* 0x0000000300037306 */ /* 0x000e240000101000 */
[----:B0-----:R-:W-:-:S04]  /*2650*/  LOP3.LUT R2, R3, 0x7fffffff, RZ, 0xc0, !PT ;  /* 0x7fffffff03027812 */ /* 0x001fc800078ec0ff */
[----:B------:R-:W-:-:S13]  /*2660*/  ISETP.GT.U32.AND P0, PT, R2, 0x477fffff, PT ;  /* 0x477fffff0200780c */ /* 0x000fda0003f04070 */
[----:B------:R-:W-:Y:S05]  /*2670*/  @P0 BRA `(.L_x_20642) ;  /* 0x0000008000000947 */ /* 0x000fea0003800000 */
[----:B------:R-:W-:-:S13]  /*2680*/  ISETP.GE.U32.AND P0, PT, R2, 0x38800000, PT ;  /* 0x388000000200780c */ /* 0x000fda0003f06070 */
[----:B-----5:R-:W-:Y:S01]  /*2690*/  @P0 SHF.R.U32.HI R0, RZ, 0x15, R3 ;  /* 0x00000015ff000819 */ /* 0x020fe20000011603 */
[----:B------:R-:W-:-:S03]  /*26a0*/  @!P0 FADD.FTZ R2, R2, 128 ;  /* 0x4300000002028421 */ /* 0x000fc60000010000 */
[----:B------:R-:W-:-:S04]  /*26b0*/  @P0 LOP3.LUT R0, R0, 0x1, RZ, 0xc0, !PT ;  /* 0x0000000100000812 */ /* 0x000fc800078ec0ff */
[----:B------:R-:W-:-:S04]  /*26c0*/  @P0 IADD3 R0, R3, 0x80fffff, R0 ;  /* 0x080fffff03000810 */ /* 0x000fc80007ffe000 */
[----:B------:R-:W-:Y:S02]  /*26d0*/  @P0 SHF.R.U32.HI R0, RZ, 0x15, R0 ;  /* 0x00000015ff000819 */ /* 0x000fe40000011600 */
[----:B------:R-:W-:Y:S01]  /*26e0*/  @!P0 IADD3 R0, R2, -0x43000000, RZ ;  /* 0xbd00000002008810 */ /* 0x000fe20007ffe0ff */
[----:B------:R-:W-:Y:S05]  /*26f0*/  BRA `(.L_x_20643) ;  /* 0x0000003000007947 */ /* 0x000fea0003800000 */
.L_x_20642:
[----:B-----5:R-:W-:Y:S01]  /*2700*/  IMAD.MOV.U32 R0, RZ, RZ, 0x7f ;  /* 0x0000007fff007424 */ /* 0x020fe200078e00ff */
[----:B------:R-:W-:-:S04]  /*2710*/  ISETP.GT.U32.AND P0, PT, R2, 0x7f800000, PT ;  /* 0x7f8000000200780c */ /* 0x000fc80003f04070 */
[----:B------:R-:W-:-:S04]  /*2720*/  SEL R0, R0, 0x7c, P0 ;  /* 0x0000007c00007807 */ /* 0x000fc80000000000 */
.L_x_20643:
[----:B------:R-:W-:Y:S05]  /*2730*/  BSYNC B0 ;  /* 0x0000000000007941 */ /* 0x000fea0003800000 */
.L_x_20641:
[----:B------:R-:W-:-:S04]  /*2740*/  LOP3.LUT R2, R3, 0x80000000, RZ, 0xc0, !PT ;  /* 0x8000000003027812 */ /* 0x000fc800078ec0ff */
[----:B------:R-:W-:-:S04]  /*2750*/  SHF.R.U32.HI R3, RZ, 0x18, R2 ;  /* 0x00000018ff037819 */ /* 0x000fc80000011602 */
[----:B------:R-:W-:-:S05]  /*2760*/  LOP3.LUT R3, R0, R3, RZ, 0xfc, !PT ;  /* 0x0000000300037212 */ /* 0x000fca00078efcff */
[----:B------:R0:W-:Y:S01]  /*2770*/  STG.E.U8 [R16.64], R3 ;  /* 0x0000000310007986 */ /* 0x0001e2000c101124 */
[----:B------:R-:W-:Y:S05]  /*2780*/  BRA `(.L_x_20627) ;  /* 0x0000073000007947 */ /* 0x000fea0003800000 */
.L_x_20637:
[----:B------:R-:W-:-:S04]  /*2790*/  LOP3.LUT R3, R3, 0xff, RZ, 0xc0, !PT ;  /* 0x000000ff03037812 */ /* 0x000fc800078ec0ff */
[----:B-----5:R-:W0:Y:S02]  /*27a0*/  I2F.U16 R0, R3 ;  /* 0x0000000300007306 */ /* 0x020e240000101000 */
[----:B0-----:R-:W-:-:S05]  /*27b0*/  F2FP.BF16.PACK_AB R0, RZ, R0 ;  /* 0x00000000ff00723e */ /* 0x001fca00000010ff */
[----:B------:R0:W-:Y:S01]  /*27c0*/  STG.E.U16 [R16.64], R0 ;  /* 0x0000000010007986 */ /* 0x0001e2000c101524 */
[----:B------:R-:W-:Y:S05]  /*27d0*/  BRA `(.L_x_20627) ;  /* 0x000006e000007947 */ /* 0x000fea0003800000 */
.L_x_20634:
        /* <DEDUP_REMOVED lines=8> */
[----:B------:R-:W-:-:S05]  /*2860*/  LOP3.LUT R3, R3, 0xff, RZ, 0xc0, !PT ;  /* 0x000000ff03037812 */ /* 0x000fca00078ec0ff */
[----:B------:R0:W-:Y:S01]  /*2870*/  STG.E.U16 [R16.64], R3 ;  /* 0x0000000310007986 */ /* 0x0001e2000c101524 */
[----:B------:R-:W-:Y:S05]  /*2880*/  BRA `(.L_x_20627) ;  /* 0x0000063000007947 */ /* 0x000fea0003800000 */
.L_x_20646:
[----:B------:R-:W-:Y:S01]  /*2890*/  LOP3.LUT R3, R3, 0xff, RZ, 0xc0, !PT ;  /* 0x000000ff03037812 */ /* 0x000fe200078ec0ff */
[----:B------:R-:W-:Y:S01]  /*28a0*/  BSSY B0, `(.L_x_20647) ;  /* 0x0000015000007945 */ /* 0x000fe20003800000 */
[----:B------:R-:W-:-:S04]  /*28b0*/  IMAD.MOV.U32 R8, RZ, RZ, 0x80 ;  /* 0x00000080ff087424 */ /* 0x000fc800078e00ff */
[----:B------:R-:W0:Y:S02]  /*28c0*/  I2F.U16 R3, R3 ;  /* 0x0000000300037306 */ /* 0x000e240000101000 */
[----:B0-----:R-:W-:-:S04]  /*28d0*/  LOP3.LUT R2, R3, 0x7fffffff, RZ, 0xc0, !PT ;  /* 0x7fffffff03027812 */ /* 0x001fc800078ec0ff */
[----:B------:R-:W-:-:S13]  /*28e0*/  ISETP.GT.U32.AND P0, PT, R2, 0x437fffff, PT ;  /* 0x437fffff0200780c */ /* 0x000fda0003f04070 */
[----:B------:R-:W-:Y:S05]  /*28f0*/  @P0 BRA `(.L_x_20648) ;  /* 0x000000f000000947 */ /* 0x000fea0003800000 */
[----:B------:R-:W-:-:S13]  /*2900*/  ISETP.GE.U32.AND P0, PT, R2, 0x3c000000, PT ;  /* 0x3c0000000200780c */ /* 0x000fda0003f06070 */
[----:B-----5:R-:W-:-:S04]  /*2910*/  @P0 SHF.R.U32.HI R0, RZ, 0x14, R3 ;  /* 0x00000014ff000819 */ /* 0x020fc80000011603 */
        /* <DEDUP_REMOVED lines=9> */
.L_x_20649:
[----:B------:R-:W-:-:S04]  /*29b0*/  LOP3.LUT R2, R3, 0x80000000, RZ, 0xc0, !PT ;  /* 0x8000000003027812 */ /* 0x000fc800078ec0ff */
[----:B------:R-:W-:-:S04]  /*29c0*/  SHF.R.U32.HI R3, RZ, 0x18, R2 ;  /* 0x00000018ff037819 */ /* 0x000fc80000011602 */
[----:B------:R-:W-:-:S04]  /*29d0*/  LOP3.LUT R0, R0, R3, RZ, 0xfc, !PT ;  /* 0x0000000300007212 */ /* 0x000fc800078efcff */
[----:B------:R-:W-:Y:S02]  /*29e0*/  PRMT R8, R0, 0x7610, R8 ;  /* 0x0000761000087816 */ /* 0x000fe40000000008 */
.L_x_20648:
[----:B------:R-:W-:Y:S05]  /*29f0*/  BSYNC B0 ;  /* 0x0000000000007941 */ /* 0x000fea0003800000 */
.L_x_20647:
[----:B------:R0:W-:Y:S01]  /*2a00*/  STG.E.U8 [R16.64], R8 ;  /* 0x0000000810007986 */ /* 0x0001e2000c101124 */
[----:B------:R-:W-:Y:S05]  /*2a10*/  BRA `(.L_x_20627) ;  /* 0x000004a000007947 */ /* 0x000fea0003800000 */
.L_x_20645:
        /* <DEDUP_REMOVED lines=18> */
.L_x_20652:
[----:B------:R-:W-:-:S04]  /*2b40*/  LOP3.LUT R2, R3, 0x80000000, RZ, 0xc0, !PT ;  /* 0x8000000003027812 */ /* 0x000fc800078ec0ff */
[----:B------:R-:W-:-:S04]  /*2b50*/  SHF.R.U32.HI R3, RZ, 0x18, R2 ;  /* 0x00000018ff037819 */ /* 0x000fc80000011602 */
[----:B------:R-:W-:-:S04]  /*2b60*/  LOP3.LUT R0, R0, R3, RZ, 0xfc, !PT ;  /* 0x0000000300007212 */ /* 0x000fc800078efcff */
[----:B------:R-:W-:Y:S02]  /*2b70*/  PRMT R8, R0, 0x7610, R8 ;  /* 0x0000761000087816 */ /* 0x000fe40000000008 */
.L_x_20651:
[----:B------:R-:W-:Y:S05]  /*2b80*/  BSYNC B0 ;  /* 0x0000000000007941 */ /* 0x000fea0003800000 */
.L_x_20650:
[----:B------:R0:W-:Y:S01]  /*2b90*/  STG.E.U8 [R16.64], R8 ;  /* 0x0000000810007986 */ /* 0x0001e2000c101124 */
[----:B------:R-:W-:Y:S05]  /*2ba0*/  BRA `(.L_x_20627) ;  /* 0x0000031000007947 */ /* 0x000fea0003800000 */
.L_x_20644:
[----:B------:R-:W-:-:S13]  /*2bb0*/  ISETP.NE.AND P0, PT, R5, 0x1c, PT ;  /* 0x0000001c0500780c */ /* 0x000fda0003f05270 */
[----:B------:R-:W-:Y:S05]  /*2bc0*/  @!P0 BRA `(.L_x_20653) ;  /* 0x000002d000008947 */ /* 0x000fea0003800000 */
[----:B------:R-:W-:-:S13]  /*2bd0*/  ISETP.NE.AND P0, PT, R5, 0x1d, PT ;  /* 0x0000001d0500780c */ /* 0x000fda0003f05270 */
[----:B------:R-:W-:Y:S05]  /*2be0*/  @!P0 BRA `(.L_x_20654) ;  /* 0x0000027000008947 */ /* 0x000fea0003800000 */
[----:B------:R-:W-:-:S13]  /*2bf0*/  ISETP.NE.AND P0, PT, R5, 0x2c, PT ;  /* 0x0000002c0500780c */ /* 0x000fda0003f05270 */
[----:B------:R-:W-:Y:S05]  /*2c00*/  @P0 BRA `(.L_x_20626) ;  /* 0x0000011000000947 */ /* 0x000fea0003800000 */
[----:B------:R-:W-:Y:S02]  /*2c10*/  LOP3.LUT R4, R3, 0xff, RZ, 0xc0, !PT ;  /* 0x000000ff03047812 */ /* 0x000fe400078ec0ff */
[----:B------:R-:W-:-:S04]  /*2c20*/  PLOP3.LUT P0, PT, PT, PT, PT, 0x80, 0x0 ;  /* 0x000000000000781c */ /* 0x000fc80003f0f070 */
[----:B------:R-:W0:Y:S02]  /*2c30*/  I2F.U16 R4, R4 ;  /* 0x0000000400047306 */ /* 0x000e240000101000 */
[----:B0-----:R-:W-:-:S04]  /*2c40*/  SHF.R.U32.HI R2, RZ, 0x17, R4 ;  /* 0x00000017ff027819 */ /* 0x001fc80000011604 */
[----:B------:R-:W-:-:S04]  /*2c50*/  LOP3.LUT R3, R2, 0xff, RZ, 0xc0, !PT ;  /* 0x000000ff02037812 */ /* 0x000fc800078ec0ff */
[----:B------:R-:W-:-:S13]  /*2c60*/  ISETP.NE.AND P2, PT, R3, 0xff, PT ;  /* 0x000000ff0300780c */ /* 0x000fda0003f45270 */
[--C-:B-----5:R-:W-:Y:S02]  /*2c70*/  @P2 SHF.R.U32.HI R0, RZ, 0x16, R4.reuse ;  /* 0x00000016ff002819 */ /* 0x120fe40000011604 */
        /* <DEDUP_REMOVED lines=10> */
.L_x_20626:
        /* <DEDUP_REMOVED lines=15> */
[----:B-----5:R-:W-:Y:S02]  /*2e10*/  MOV R0, 0x0 ;  /* 0x0000000000007802 */ /* 0x020fe40000000f00 */
[----:B------:R-:W-:-:S04]  /*2e20*/  IADD3 R20, P0, P1, -R20, R9, R14 ;  /* 0x0000000914147210 */ /* 0x000fc8000791e10e */
[----:B------:R-:W-:-:S04]  /*2e30*/  IADD3.X R21, ~R0, R21, R15, P0, P1 ;  /* 0x0000001500157210 */ /* 0x000fc800007e250f */
[----:B0-----:R-:W-:Y:S05]  /*2e40*/  CALL.ABS.NOINC R2 ;  /* 0x0000000002007343 */ /* 0x001fea0003c00000 */
[----:B------:R-:W-:Y:S05]  /*2e50*/  BRA `(.L_x_20627) ;  /* 0x0000006000007947 */ /* 0x000fea0003800000 */
.L_x_20654:
[----:B------:R-:W-:Y:S01]  /*2e60*/  LOP3.LUT R2, R3, 0xff, RZ, 0xc0, !PT ;  /* 0x000000ff03027812 */ /* 0x000fe200078ec0ff */
[----:B------:R-:W-:-:S05]  /*2e70*/  IMAD.MOV.U32 R3, RZ, RZ, RZ ;  /* 0x000000ffff037224 */ /* 0x000fca00078e00ff */
[----:B------:R0:W-:Y:S01]  /*2e80*/  STG.E.64 [R16.64], R2 ;  /* 0x0000000210007986 */ /* 0x0001e2000c101b24 */
[----:B------:R-:W-:Y:S05]  /*2e90*/  BRA `(.L_x_20627) ;  /* 0x0000002000007947 */ /* 0x000fea0003800000 */
.L_x_20653:
[----:B------:R-:W-:-:S05]  /*2ea0*/  LOP3.LUT R3, R3, 0xff, RZ, 0xc0, !PT ;  /* 0x000000ff03037812 */ /* 0x000fca00078ec0ff */
[----:B------:R0:W-:Y:S02]  /*2eb0*/  STG.E [R16.64], R3 ;  /* 0x0000000310007986 */ /* 0x0001e4000c101924 */
.L_x_20627:
[----:B------:R-:W-:-:S05]  /*2ec0*/  IMAD R18, R18, 0x200, R23 ;  /* 0x0000020012127824 */ /* 0x000fca00078e0217 */
[----:B------:R-:W-:Y:S02]  /*2ed0*/  IADD3 R19, R18, 0x80, RZ ;  /* 0x0000008012137810 */ /* 0x000fe40007ffe0ff */
.L_x_20586:
[----:B------:R-:W-:Y:S05]  /*2ee0*/  BSYNC B6 ;  /* 0x0000000000067941 */ /* 0x000fea0003800000 */
.L_x_20585:
[----:B------:R-:W-:Y:S01]  /*2ef0*/  ISETP.GE.AND P0, PT, R19, c[0x0][0x160], PT ;  /* 0x0000580013007a0c */ /* 0x000fe20003f06270 */
[----:B------:R-:W-:-:S12]  /*2f00*/  BSSY B6, `(.L_x_20655) ;  /* 0x00005ce000067945 */ /* 0x000fd80003800000 */
[----:B------:R-:W-:Y:S05]  /*2f10*/  @P0 BRA `(.L_x_20656) ;  /* 0x00005cc000000947 */ /* 0x000fea0003800000 */
[----:B------:R-:W-:Y:S01]  /*2f20*/  ISETP.NE.AND P0, PT, RZ, c[0x0][0x168], PT ;  /* 0x00005a00ff007a0c */ /* 0x000fe20003f05270 */
[----:B0----5:R-:W-:Y:S02]  /*2f30*/  IMAD.MOV.U32 R0, RZ, RZ, RZ ;  /* 0x000000ffff007224 */ /* 0x021fe400078e00ff */
        /* <DEDUP_REMOVED lines=226> */
.L_x_20657:
        /* <DEDUP_REMOVED lines=18> */
.L_x_20661:
[----:B------:R0:W5:Y:S01]  /*3e80*/  LDG.E.U8 R0, [R4.64] ;  /* 0x0000002404007981 */ /* 0x000162000c1e1100 */
[----:B------:R-:W-:Y:S05]  /*3e90*/  BRA `(.L_x_20663) ;  /* 0x00000dc000007947 */ /* 0x000fea0003800000 */
.L_x_20660:
        /* <DEDUP_REMOVED lines=8> */
.L_x_20665:
[----:B------:R0:W5:Y:S01]  /*3f20*/  LDG.E.U8 R0, [R4.64] ;  /* 0x0000002404007981 */ /* 0x000162000c1e1100 */
[----:B------:R-:W-:Y:S05]  /*3f30*/  BRA `(.L_x_20663) ;  /* 0x00000d2000007947 */ /* 0x000fea0003800000 */
.L_x_20664:
[----:B------:R0:W5:Y:S01]  /*3f40*/  LDG.E.U16 R0, [R4.64] ;  /* 0x0000002404007981 */ /* 0x000162000c1e1500 */
[----:B------:R-:W-:Y:S05]  /*3f50*/  BRA `(.L_x_20663) ;  /* 0x00000d0000007947 */ /* 0x000fea0003800000 */
.L_x_20659:
        /* <DEDUP_REMOVED lines=10> */
.L_x_20667:
[----:B------:R-:W2:Y:S02]  /*4000*/  LDG.E.U16 R2, [R4.64] ;  /* 0x0000002404027981 */ /* 0x000ea4000c1e1500 */
[----:B--2---:R-:W-:-:S06]  /*4010*/  HADD2.F32 R2, -RZ, R2.H0_H0 ;  /* 0x20000002ff027230 */ /* 0x004fcc0000004100 */
[----:B------:R-:W0:Y:S02]  /*4020*/  F2I.S64.TRUNC R2, R2 ;  /* 0x0000000200027311 */ /* 0x000e24000020d900 */
[----:B0-----:R-:W-:Y:S01]  /*4030*/  PRMT R0, R2, 0x7610, R0 ;  /* 0x0000761002007816 */ /* 0x001fe20000000000 */
[----:B------:R-:W-:Y:S05]  /*4040*/  BRA `(.L_x_20663) ;  /* 0x00000c1000007947 */ /* 0x000fea0003800000 */
.L_x_20666:
        /* <DEDUP_REMOVED lines=10> */
.L_x_20669:
[----:B------:R-:W2:Y:S02]  /*40f0*/  LDG.E.U16 R4, [R4.64] ;  /* 0x0000002404047981 */ /* 0x000ea4000c1e1500 */
[----:B--2---:R-:W-:-:S06]  /*4100*/  HADD2.F32 R2, -RZ, R4.H0_H0 ;  /* 0x20000004ff027230 */ /* 0x004fcc0000004100 */
[----:B------:R-:W0:Y:S02]  /*4110*/  F2I.S64.TRUNC R2, R2 ;  /* 0x0000000200027311 */ /* 0x000e24000020d900 */
[----:B0-----:R-:W-:Y:S01]  /*4120*/  PRMT R0, R2, 0x7610, R0 ;  /* 0x0000761002007816 */ /* 0x001fe20000000000 */
[----:B------:R-:W-:Y:S05]  /*4130*/  BRA `(.L_x_20663) ;  /* 0x00000b2000007947 */ /* 0x000fea0003800000 */
.L_x_20668:
[----:B------:R-:W2:Y:S02]  /*4140*/  LDG.E.64 R2, [R4.64] ;  /* 0x0000002404027981 */ /* 0x000ea4000c1e1b00 */
[----:B--2---:R-:W0:Y:S02]  /*4150*/  F2I.S64.F64.TRUNC R2, R2 ;  /* 0x0000000200027311 */ /* 0x004e24000030d900 */
[----:B0-----:R-:W-:Y:S01]  /*4160*/  PRMT R0, R2, 0x7610, R0 ;  /* 0x0000761002007816 */ /* 0x001fe20000000000 */
[----:B------:R-:W-:Y:S05]  /*4170*/  BRA `(.L_x_20663) ;  /* 0x00000ae000007947 */ /* 0x000fea0003800000 */
.L_x_20658:
        /* <DEDUP_REMOVED lines=12> */
.L_x_20672:
[----:B------:R-:W2:Y:S02]  /*4240*/  LDG.E.64 R4, [R4.64] ;  /* 0x0000002404047981 */ /* 0x000ea4000c1e1b00 */
[----:B--2---:R-:W0:Y:S02]  /*4250*/  F2I.S64.F64.TRUNC R2, R4 ;  /* 0x0000000400027311 */ /* 0x004e24000030d900 */
[----:B0-----:R-:W-:Y:S01]  /*4260*/  PRMT R0, R2, 0x7610, R0 ;  /* 0x0000761002007816 */ /* 0x001fe20000000000 */
[----:B------:R-:W-:Y:S05]  /*4270*/  BRA `(.L_x_20663) ;  /* 0x000009e000007947 */ /* 0x000fea0003800000 */
.L_x_20671:
        /* <DEDUP_REMOVED lines=28> */
.L_x_20674:
        /* <DEDUP_REMOVED lines=15> */
.L_x_20673:
[----:B------:R-:W2:Y:S02]  /*4530*/  LDG.E.U16 R2, [R4.64] ;  /* 0x0000002404027981 */ /* 0x000ea4000c1e1500 */
[----:B--2---:R-:W-:-:S06]  /*4540*/  PRMT R2, RZ, 0x5410, R2 ;  /* 0x00005410ff027816 */ /* 0x004fcc0000000002 */
[----:B------:R-:W0:Y:S02]  /*4550*/  F2I.S64.TRUNC R2, R2 ;  /* 0x0000000200027311 */ /* 0x000e24000020d900 */
[----:B0-----:R-:W-:Y:S01]  /*4560*/  PRMT R0, R2, 0x7610, R0 ;  /* 0x0000761002007816 */ /* 0x001fe20000000000 */
[----:B------:R-:W-:Y:S05]  /*4570*/  BRA `(.L_x_20663) ;  /* 0x000006e000007947 */ /* 0x000fea0003800000 */
.L_x_20670:
        /* <DEDUP_REMOVED lines=10> */
.L_x_20677:
        /* <DEDUP_REMOVED lines=21> */
.L_x_20681:
[----:B------:R-:W-:Y:S05]  /*4770*/  BSYNC B1 ;  /* 0x0000000000017941 */ /* 0x000fea0003800000 */
.L_x_20680:
[----:B------:R-:W-:Y:S01]  /*4780*/  IMAD.SHL.U32 R2, R2, 0x100000, RZ ;  /* 0x0010000002027824 */ /* 0x000fe200078e00ff */
[----:B------:R-:W-:-:S04]  /*4790*/  LEA R3, R0, 0x3b800000, 0x17 ;  /* 0x3b80000000037811 */ /* 0x000fc800078eb8ff */
[----:B------:R-:W-:Y:S02]  /*47a0*/  LOP3.LUT R2, R3, R2, R4, 0xfe, !PT ;  /* 0x0000000203027212 */ /* 0x000fe400078efe04 */
.L_x_20679:
[----:B------:R-:W-:Y:S05]  /*47b0*/  BSYNC B0 ;  /* 0x0000000000007941 */ /* 0x000fea0003800000 */
.L_x_20678:
[----:B------:R-:W0:Y:S02]  /*47c0*/  F2I.S64.TRUNC R2, R2 ;  /* 0x0000000200027311 */ /* 0x000e24000020d900 */
[----:B0-----:R-:W-:Y:S01]  /*47d0*/  PRMT R0, R2, 0x7610, R0 ;  /* 0x0000761002007816 */ /* 0x001fe20000000000 */
[----:B------:R-:W-:Y:S05]  /*47e0*/  BRA `(.L_x_20663) ;  /* 0x0000047000007947 */ /* 0x000fea0003800000 */
.L_x_20676:
        /* <DEDUP_REMOVED lines=21> */
.L_x_20685:
[----:B------:R-:W-:Y:S05]  /*4940*/  BSYNC B1 ;  /* 0x0000000000017941 */ /* 0x000fea0003800000 */
.L_x_20684:
[----:B------:R-:W-:Y:S01]  /*4950*/  IMAD.SHL.U32 R2, R2, 0x200000, RZ ;  /* 0x0020000002027824 */ /* 0x000fe200078e00ff */
[----:B------:R-:W-:-:S04]  /*4960*/  LEA R3, R0, 0x37800000, 0x17 ;  /* 0x3780000000037811 */ /* 0x000fc800078eb8ff */
[----:B------:R-:W-:Y:S02]  /*4970*/  LOP3.LUT R2, R3, R2, R4, 0xfe, !PT ;  /* 0x0000000203027212 */ /* 0x000fe400078efe04 */
.L_x_20683:
[----:B------:R-:W-:Y:S05]  /*4980*/  BSYNC B0 ;  /* 0x0000000000007941 */ /* 0x000fea0003800000 */
.L_x_20682:
[----:B------:R-:W0:Y:S02]  /*4990*/  F2I.S64.TRUNC R2, R2 ;  /* 0x0000000200027311 */ /* 0x000e24000020d900 */
[----:B0-----:R-:W-:Y:S01]  /*49a0*/  PRMT R0, R2, 0x7610, R0 ;  /* 0x0000761002007816 */ /* 0x001fe20000000000 */
[----:B------:R-:W-:Y:S05]  /*49b0*/  BRA `(.L_x_20663) ;  /* 0x000002a000007947 */ /* 0x000fea0003800000 */
.L_x_20675:
        /* <DEDUP_REMOVED lines=14> */
.L_x_20689:
[----:B------:R-:W-:Y:S05]  /*4aa0*/  BSYNC B0 ;  /* 0x0000000000007941 */ /* 0x000fea0003800000 */
.L_x_20688:
[----:B------:R-:W0:Y:S02]  /*4ab0*/  F2I.S64.TRUNC R2, R2 ;  /* 0x0000000200027311 */ /* 0x000e24000020d900 */
[----:B0-----:R-:W-:Y:S01]  /*4ac0*/  PRMT R0, R2, 0x7610, R0 ;  /* 0x0000761002007816 */ /* 0x001fe20000000000 */
[----:B------:R-:W-:Y:S05]  /*4ad0*/  BRA `(.L_x_20663) ;  /* 0x0000018000007947 */ /* 0x000fea0003800000 */
.L_x_20662:
        /* <DEDUP_REMOVED lines=21> */
.L_x_20687:
[----:B------:R0:W5:Y:S01]  /*4c30*/  LDG.E.U8 R0, [R4.64] ;  /* 0x0000002404007981 */ /* 0x000162000c1e1100 */
[----:B------:R-:W-:Y:S05]  /*4c40*/  BRA `(.L_x_20663) ;  /* 0x0000001000007947 */ /* 0x000fea0003800000 */
.L_x_20686:
[----:B------:R0:W5:Y:S02]  /*4c50*/  LDG.E.U8 R0, [R4.64] ;  /* 0x0000002404007981 */ /* 0x000164000c1e1100 */
.L_x_20663:
        /* <DEDUP_REMOVED lines=10> */
.L_x_20691:
        /* <DEDUP_REMOVED lines=16> */
.L_x_20690:
        /* <DEDUP_REMOVED lines=11> */
.L_x_20695:
[----:B------:R0:W-:Y:S01]  /*4eb0*/  STG.E.U8 [R16.64], R3 ;  /* 0x0000000310007986 */ /* 0x0001e2000c101124 */
[----:B------:R-:W-:Y:S05]  /*4ec0*/  BRA `(.L_x_20697) ;  /* 0x00000e9000007947 */ /* 0x000fea0003800000 */
.L_x_20694:
        /* <DEDUP_REMOVED lines=10> */
.L_x_20699:
[----:B------:R-:W-:-:S05]  /*4f70*/  LOP3.LUT R3, R3, 0xff, RZ, 0xc0, !PT ;  /* 0x000000ff03037812 */ /* 0x000fca00078ec0ff */
[----:B------:R0:W-:Y:S01]  /*4f80*/  STG.E [R16.64], R3 ;  /* 0x0000000310007986 */ /* 0x0001e2000c101924 */
[----:B------:R-:W-:Y:S05]  /*4f90*/  BRA `(.L_x_20697) ;  /* 0x00000dc000007947 */ /* 0x000fea0003800000 */
.L_x_20698:
[----:B------:R-:W-:-:S05]  /*4fa0*/  LOP3.LUT R3, R3, 0xff, RZ, 0xc0, !PT ;  /* 0x000000ff03037812 */ /* 0x000fca00078ec0ff */
[----:B------:R0:W-:Y:S01]  /*4fb0*/  STG.E.U16 [R16.64], R3 ;  /* 0x0000000310007986 */ /* 0x0001e2000c101524 */
[----:B------:R-:W-:Y:S05]  /*4fc0*/  BRA `(.L_x_20697) ;  /* 0x00000d9000007947 */ /* 0x000fea0003800000 */
.L_x_20693:
        /* <DEDUP_REMOVED lines=10> */
.L_x_20701:
[----:B------:R-:W-:-:S04]  /*5070*/  LOP3.LUT R3, R3, 0xff, RZ, 0xc0, !PT ;  /* 0x000000ff03037812 */ /* 0x000fc800078ec0ff */
[----:B-----5:R-:W0:Y:S02]  /*5080*/  I2F.U16 R0, R3 ;  /* 0x0000000300007306 */ /* 0x020e240000101000 */
[----:B0-----:R-:W-:-:S05]  /*5090*/  F2FP.PACK_AB R0, RZ, R0 ;  /* 0x00000000ff00723e */ /* 0x001fca00000000ff */
[----:B------:R0:W-:Y:S01]  /*50a0*/  STG.E.U16 [R16.64], R0 ;  /* 0x0000000010007986 */ /* 0x0001e2000c101524 */
[----:B------:R-:W-:Y:S05]  /*50b0*/  BRA `(.L_x_20697) ;  /* 0x00000ca000007947 */ /* 0x000fea0003800000 */
.L_x_20700:
        /* <DEDUP_REMOVED lines=11> */
.L_x_20703:
[----:B------:R-:W-:-:S06]  /*5170*/  LOP3.LUT R3, R3, 0xff, RZ, 0xc0, !PT ;  /* 0x000000ff03037812 */ /* 0x000fcc00078ec0ff */
[----:B------:R-:W0:Y:S02]  /*5180*/  I2F.U16 R3, R3 ;  /* 0x0000000300037306 */ /* 0x000e240000101000 */
[----:B0-----:R-:W-:-:S04]  /*5190*/  F2FP.PACK_AB R3, RZ, R3 ;  /* 0x00000003ff03723e */ /* 0x001fc800000000ff */
[----:B------:R-:W-:-:S05]  /*51a0*/  PRMT R3, R3, 0x5410, RZ ;  /* 0x0000541003037816 */ /* 0x000fca00000000ff */
[----:B------:R0:W-:Y:S01]  /*51b0*/  STG.E [R16.64], R3 ;  /* 0x0000000310007986 */ /* 0x0001e2000c101924 */
[----:B------:R-:W-:Y:S05]  /*51c0*/  BRA `(.L_x_20697) ;  /* 0x00000b9000007947 */ /* 0x000fea0003800000 */
.L_x_20702:
[----:B------:R-:W-:-:S06]  /*51d0*/  LOP3.LUT R3, R3, 0xff, RZ, 0xc0, !PT ;  /* 0x000000ff03037812 */ /* 0x000fcc00078ec0ff */
[----:B------:R-:W0:Y:S02]  /*51e0*/  I2F.F64.U16 R2, R3 ;  /* 0x0000000300027312 */ /* 0x000e240000101800 */
[----:B0-----:R0:W-:Y:S01]  /*51f0*/  STG.E.64 [R16.64], R2 ;  /* 0x0000000210007986 */ /* 0x0011e2000c101b24 */
[----:B------:R-:W-:Y:S05]  /*5200*/  BRA `(.L_x_20697) ;  /* 0x00000b5000007947 */ /* 0x000fea0003800000 */
.L_x_20692:
        /* <DEDUP_REMOVED lines=12> */
.L_x_20706:
[----:B------:R-:W-:Y:S01]  /*52d0*/  LOP3.LUT R4, R3, 0xff, RZ, 0xc0, !PT ;  /* 0x000000ff03047812 */ /* 0x000fe200078ec0ff */
[----:B------:R-:W-:-:S05]  /*52e0*/  CS2R R6, SRZ ;  /* 0x0000000000067805 */ /* 0x000fca000001ff00 */
[----:B------:R-:W0:Y:S02]  /*52f0*/  I2F.F64.U16 R4, R4 ;  /* 0x0000000400047312 */ /* 0x000e240000101800 */
[----:B0-----:R0:W-:Y:S01]  /*5300*/  STG.E.128 [R16.64], R4 ;  /* 0x0000000410007986 */ /* 0x0011e2000c101d24 */
[----:B------:R-:W-:Y:S05]  /*5310*/  BRA `(.L_x_20697) ;  /* 0x00000a4000007947 */ /* 0x000fea0003800000 */
.L_x_20705:
        /* <DEDUP_REMOVED lines=22> */
.L_x_20710:
[----:B------:R-:W-:Y:S05]  /*5480*/  BSYNC B0 ;  /* 0x0000000000007941 */ /* 0x000fea0003800000 */
.L_x_20709:
[----:B------:R-:W-:-:S05]  /*5490*/  LOP3.LUT R3, R0, R3, RZ, 0xfc, !PT ;  /* 0x0000000300037212 */ /* 0x000fca00078efcff */
[----:B------:R0:W-:Y:S01]  /*54a0*/  STG.E.U8 [R16.64], R3 ;  /* 0x0000000310007986 */ /* 0x0001e2000c101124 */
[----:B------:R-:W-:Y:S05]  /*54b0*/  BRA `(.L_x_20697) ;  /* 0x000008a000007947 */ /* 0x000fea0003800000 */
.L_x_20708:
        /* <DEDUP_REMOVED lines=14> */
.L_x_20712:
[----:B-----5:R-:W-:Y:S01]  /*55a0*/  IMAD.MOV.U32 R0, RZ, RZ, 0x7f ;  /* 0x0000007fff007424 */ /* 0x020fe200078e00ff */
[----:B------:R-:W-:-:S04]  /*55b0*/  ISETP.GT.U32.AND P0, PT, R2, 0x7f800000, PT ;  /* 0x7f8000000200780c */ /* 0x000fc80003f04070 */
[----:B------:R-:W-:-:S04]  /*55c0*/  SEL R0, R0, 0x7c, P0 ;  /* 0x0000007c00007807 */ /* 0x000fc80000000000 */
.L_x_20713:
[----:B------:R-:W-:Y:S05]  /*55d0*/  BSYNC B0 ;  /* 0x0000000000007941 */ /* 0x000fea0003800000 */
.L_x_20711:
[----:B------:R-:W-:-:S04]  /*55e0*/  LOP3.LUT R2, R3, 0x80000000, RZ, 0xc0, !PT ;  /* 0x8000000003027812 */ /* 0x000fc800078ec0ff */
[----:B------:R-:W-:-:S04]  /*55f0*/  SHF.R.U32.HI R3, RZ, 0x18, R2 ;  /* 0x00000018ff037819 */ /* 0x000fc80000011602 */
[----:B------:R-:W-:-:S05]  /*5600*/  LOP3.LUT R3, R0, R3, RZ, 0xfc, !PT ;  /* 0x0000000300037212 */ /* 0x000fca00078efcff */
[----:B------:R0:W-:Y:S01]  /*5610*/  STG.E.U8 [R16.64], R3 ;  /* 0x0000000310007986 */ /* 0x0001e2000c101124 */
[----:B------:R-:W-:Y:S05]  /*5620*/  BRA `(.L_x_20697) ;  /* 0x0000073000007947 */ /* 0x000fea0003800000 */
.L_x_20707:
[----:B------:R-:W-:-:S04]  /*5630*/  LOP3.LUT R3, R3, 0xff, RZ, 0xc0, !PT ;  /* 0x000000ff03037812 */ /* 0x000fc800078ec0ff */
[----:B-----5:R-:W0:Y:S02]  /*5640*/  I2F.U16 R0, R3 ;  /* 0x0000000300007306 */ /* 0x020e240000101000 */
[----:B0-----:R-:W-:-:S05]  /*5650*/  F2FP.BF16.PACK_AB R0, RZ, R0 ;  /* 0x00000000ff00723e */ /* 0x001fca00000010ff */
[----:B------:R0:W-:Y:S01]  /*5660*/  STG.E.U16 [R16.64], R0 ;  /* 0x0000000010007986 */ /* 0x0001e2000c101524 */
[----:B------:R-:W-:Y:S05]  /*5670*/  BRA `(.L_x_20697) ;  /* 0x000006e000007947 */ /* 0x000fea0003800000 */
.L_x_20704:
        /* <DEDUP_REMOVED lines=11> */
.L_x_20716:
        /* <DEDUP_REMOVED lines=18> */
.L_x_20719:
[----:B------:R-:W-:-:S04]  /*5850*/  LOP3.LUT R2, R3, 0x80000000, RZ, 0xc0, !PT ;  /* 0x8000000003027812 */ /* 0x000fc800078ec0ff */
[----:B------:R-:W-:-:S04]  /*5860*/  SHF.R.U32.HI R3, RZ, 0x18, R2 ;  /* 0x00000018ff037819 */ /* 0x000fc80000011602 */
[----:B------:R-:W-:-:S04]  /*5870*/  LOP3.LUT R0, R0, R3, RZ, 0xfc, !PT ;  /* 0x0000000300007212 */ /* 0x000fc800078efcff */
[----:B------:R-:W-:Y:S02]  /*5880*/  PRMT R8, R0, 0x7610, R8 ;  /* 0x0000761000087816 */ /* 0x000fe40000000008 */
.L_x_20718:
[----:B------:R-:W-:Y:S05]  /*5890*/  BSYNC B0 ;  /* 0x0000000000007941 */ /* 0x000fea0003800000 */
.L_x_20717:
[----:B------:R0:W-:Y:S01]  /*58a0*/  STG.E.U8 [R16.64], R8 ;  /* 0x0000000810007986 */ /* 0x0001e2000c101124 */
[----:B------:R-:W-:Y:S05]  /*58b0*/  BRA `(.L_x_20697) ;  /* 0x000004a000007947 */ /* 0x000fea0003800000 */
.L_x_20715:
        /* <DEDUP_REMOVED lines=18> */
.L_x_20722:
[----:B------:R-:W-:-:S04]  /*59e0*/  LOP3.LUT R2, R3, 0x80000000, RZ, 0xc0, !PT ;  /* 0x8000000003027812 */ /* 0x000fc800078ec0ff */
[----:B------:R-:W-:-:S04]  /*59f0*/  SHF.R.U32.HI R3, RZ, 0x18, R2 ;  /* 0x00000018ff037819 */ /* 0x000fc80000011602 */
[----:B------:R-:W-:-:S04]  /*5a00*/  LOP3.LUT R0, R0, R3, RZ, 0xfc, !PT ;  /* 0x0000000300007212 */ /* 0x000fc800078efcff */
[----:B------:R-:W-:Y:S02]  /*5a10*/  PRMT R8, R0, 0x7610, R8 ;  /* 0x0000761000087816 */ /* 0x000fe40000000008 */
.L_x_20721:
[----:B------:R-:W-:Y:S05]  /*5a20*/  BSYNC B0 ;  /* 0x0000000000007941 */ /* 0x000fea0003800000 */
.L_x_20720:
[----:B------:R0:W-:Y:S01]  /*5a30*/  STG.E.U8 [R16.64], R8 ;  /* 0x0000000810007986 */ /* 0x0001e2000c101124 */
[----:B------:R-:W-:Y:S05]  /*5a40*/  BRA `(.L_x_20697) ;  /* 0x0000031000007947 */ /* 0x000fea0003800000 */
.L_x_20714:
        /* <DEDUP_REMOVED lines=23> */
.L_x_20696:
        /* <DEDUP_REMOVED lines=20> */
.L_x_20724:
[----:B------:R-:W-:Y:S01]  /*5d00*/  LOP3.LUT R2, R3, 0xff, RZ, 0xc0, !PT ;  /* 0x000000ff03027812 */ /* 0x000fe200078ec0ff */
[----:B------:R-:W-:-:S05]  /*5d10*/  IMAD.MOV.U32 R3, RZ, RZ, RZ ;  /* 0x000000ffff037224 */ /* 0x000fca00078e00ff */
[----:B------:R0:W-:Y:S01]  /*5d20*/  STG.E.64 [R16.64], R2 ;  /* 0x0000000210007986 */ /* 0x0001e2000c101b24 */
[----:B------:R-:W-:Y:S05]  /*5d30*/  BRA `(.L_x_20697) ;  /* 0x0000002000007947 */ /* 0x000fea0003800000 */
.L_x_20723:
[----:B------:R-:W-:-:S05]  /*5d40*/  LOP3.LUT R3, R3, 0xff, RZ, 0xc0, !PT ;  /* 0x000000ff03037812 */ /* 0x000fca00078ec0ff */
[----:B------:R0:W-:Y:S02]  /*5d50*/  STG.E [R16.64], R3 ;  /* 0x0000000310007986 */ /* 0x0001e4000c101924 */
.L_x_20697:
[----:B------:R-:W-:-:S04]  /*5d60*/  IADD3 R19, R19, 0x80, RZ ;  /* 0x0000008013137810 */ /* 0x000fc80007ffe0ff */
[----:B------:R-:W-:-:S13]  /*5d70*/  ISETP.GE.AND P0, PT, R19, c[0x0][0x160], PT ;  /* 0x0000580013007a0c */ /* 0x000fda0003f06270 */
        /* <DEDUP_REMOVED lines=229> */
.L_x_20725:
        /* <DEDUP_REMOVED lines=18> */
.L_x_20729:
[----:B------:R0:W5:Y:S01]  /*6cf0*/  LDG.E.U8 R0, [R4.64] ;  /* 0x0000002404007981 */ /* 0x000162000c1e1100 */
[----:B------:R-:W-:Y:S05]  /*6d00*/  BRA `(.L_x_20731) ;  /* 0x00000dc000007947 */ /* 0x000fea0003800000 */
.L_x_20728:
        /* <DEDUP_REMOVED lines=8> */
.L_x_20733:
[----:B------:R0:W5:Y:S01]  /*6d90*/  LDG.E.U8 R0, [R4.64] ;  /* 0x0000002404007981 */ /* 0x000162000c1e1100 */
[----:B------:R-:W-:Y:S05]  /*6da0*/  BRA `(.L_x_20731) ;  /* 0x00000d2000007947 */ /* 0x000fea0003800000 */
.L_x_20732:
[----:B------:R0:W5:Y:S01]  /*6db0*/  LDG.E.U16 R0, [R4.64] ;  /* 0x0000002404007981 */ /* 0x000162000c1e1500 */
[----:B------:R-:W-:Y:S05]  /*6dc0*/  BRA `(.L_x_20731) ;  /* 0x00000d0000007947 */ /* 0x000fea0003800000 */
.L_x_20727:
        /* <DEDUP_REMOVED lines=10> */
.L_x_20735:
[----:B------:R-:W2:Y:S02]  /*6e70*/  LDG.E.U16 R2, [R4.64] ;  /* 0x0000002404027981 */ /* 0x000ea4000c1e1500 */
[----:B--2---:R-:W-:-:S06]  /*6e80*/  HADD2.F32 R2, -RZ, R2.H0_H0 ;  /* 0x20000002ff027230 */ /* 0x004fcc0000004100 */
[----:B------:R-:W0:Y:S02]  /*6e90*/  F2I.S64.TRUNC R2, R2 ;  /* 0x0000000200027311 */ /* 0x000e24000020d900 */
[----:B0-----:R-:W-:Y:S01]  /*6ea0*/  PRMT R0, R2, 0x7610, R0 ;  /* 0x0000761002007816 */ /* 0x001fe20000000000 */
[----:B------:R-:W-:Y:S05]  /*6eb0*/  BRA `(.L_x_20731) ;  /* 0x00000c1000007947 */ /* 0x000fea0003800000 */
.L_x_20734:
        /* <DEDUP_REMOVED lines=10> */
.L_x_20737:
[----:B------:R-:W2:Y:S02]  /*6f60*/  LDG.E.U16 R4, [R4.64] ;  /* 0x0000002404047981 */ /* 0x000ea4000c1e1500 */
[----:B--2---:R-:W-:-:S06]  /*6f70*/  HADD2.F32 R2, -RZ, R4.H0_H0 ;  /* 0x20000004ff027230 */ /* 0x004fcc0000004100 */
[----:B------:R-:W0:Y:S02]  /*6f80*/  F2I.S64.TRUNC R2, R2 ;  /* 0x0000000200027311 */ /* 0x000e24000020d900 */
[----:B0-----:R-:W-:Y:S01]  /*6f90*/  PRMT R0, R2, 0x7610, R0 ;  /* 0x0000761002007816 */ /* 0x001fe20000000000 */
[----:B------:R-:W-:Y:S05]  /*6fa0*/  BRA `(.L_x_20731) ;  /* 0x00000b2000007947 */ /* 0x000fea0003800000 */
.L_x_20736:
[----:B------:R-:W2:Y:S02]  /*6fb0*/  LDG.E.64 R2, [R4.64] ;  /* 0x0000002404027981 */ /* 0x000ea4000c1e1b00 */
[----:B--2---:R-:W0:Y:S02]  /*6fc0*/  F2I.S64.F64.TRUNC R2, R2 ;  /* 0x0000000200027311 */ /* 0x004e24000030d900 */
[----:B0-----:R-:W-:Y:S01]  /*6fd0*/  PRMT R0, R2, 0x7610, R0 ;  /* 0x0000761002007816 */ /* 0x001fe20000000000 */
[----:B------:R-:W-:Y:S05]  /*6fe0*/  BRA `(.L_x_20731) ;  /* 0x00000ae000007947 */ /* 0x000fea0003800000 */
.L_x_20726:
        /* <DEDUP_REMOVED lines=12> */
.L_x_20740:
[----:B------:R-:W2:Y:S02]  /*70b0*/  LDG.E.64 R4, [R4.64] ;  /* 0x0000002404047981 */ /* 0x000ea4000c1e1b00 */
[----:B--2---:R-:W0:Y:S02]  /*70c0*/  F2I.S64.F64.TRUNC R2, R4 ;  /* 0x0000000400027311 */ /* 0x004e24000030d900 */
[----:B0-----:R-:W-:Y:S01]  /*70d0*/  PRMT R0, R2, 0x7610, R0 ;  /* 0x0000761002007816 */ /* 0x001fe20000000000 */
[----:B------:R-:W-:Y:S05]  /*70e0*/  BRA `(.L_x_20731) ;  /* 0x000009e000007947 */ /* 0x000fea0003800000 */
.L_x_20739:
        /* <DEDUP_REMOVED lines=28> */
.L_x_20742:
        /* <DEDUP_REMOVED lines=15> */
.L_x_20741:
[----:B------:R-:W2:Y:S02]  /*73a0*/  LDG.E.U16 R2, [R4.64] ;  /* 0x0000002404027981 */ /* 0x000ea4000c1e1500 */
[----:B--2---:R-:W-:-:S06]  /*73b0*/  PRMT R2, RZ, 0x5410, R2 ;  /* 0x00005410ff027816 */ /* 0x004fcc0000000002 */
[----:B------:R-:W0:Y:S02]  /*73c0*/  F2I.S64.TRUNC R2, R2 ;  /* 0x0000000200027311 */ /* 0x000e24000020d900 */
[----:B0-----:R-:W-:Y:S01]  /*73d0*/  PRMT R0, R2, 0x7610, R0 ;  /* 0x0000761002007816 */ /* 0x001fe20000000000 */
[----:B------:R-:W-:Y:S05]  /*73e0*/  BRA `(.L_x_20731) ;  /* 0x000006e000007947 */ /* 0x000fea0003800000 */
.L_x_20738:
        /* <DEDUP_REMOVED lines=10> */
.L_x_20745:
        /* <DEDUP_REMOVED lines=21> */
.L_x_20749:
[----:B------:R-:W-:Y:S05]  /*75e0*/  BSYNC B1 ;  /* 0x0000000000017941 */ /* 0x000fea0003800000 */
.L_x_20748:
[----:B------:R-:W-:Y:S01]  /*75f0*/  IMAD.SHL.U32 R2, R2, 0x100000, RZ ;  /* 0x0010000002027824 */ /* 0x000fe200078e00ff */
[----:B------:R-:W-:-:S04]  /*7600*/  LEA R3, R0, 0x3b800000, 0x17 ;  /* 0x3b80000000037811 */ /* 0x000fc800078eb8ff */
[----:B------:R-:W-:Y:S02]  /*7610*/  LOP3.LUT R2, R3, R2, R4, 0xfe, !PT ;  /* 0x0000000203027212 */ /* 0x000fe400078efe04 */
.L_x_20747:
[----:B------:R-:W-:Y:S05]  /*7620*/  BSYNC B0 ;  /* 0x0000000000007941 */ /* 0x000fea0003800000 */
.L_x_20746:
[----:B------:R-:W0:Y:S02]  /*7630*/  F2I.S64.TRUNC R2, R2 ;  /* 0x0000000200027311 */ /* 0x000e24000020d900 */
[----:B0-----:R-:W-:Y:S01]  /*7640*/  PRMT R0, R2, 0x7610, R0 ;  /* 0x0000761002007816 */ /* 0x001fe20000000000 */
[----:B------:R-:W-:Y:S05]  /*7650*/  BRA `(.L_x_20731) ;  /* 0x0000047000007947 */ /* 0x000fea0003800000 */
.L_x_20744:
        /* <DEDUP_REMOVED lines=21> */
.L_x_20753:
[----:B------:R-:W-:Y:S05]  /*77b0*/  BSYNC B1 ;  /* 0x0000000000017941 */ /* 0x000fea0003800000 */
.L_x_20752:
[----:B------:R-:W-:Y:S01]  /*77c0*/  IMAD.SHL.U32 R2, R2, 0x200000, RZ ;  /* 0x0020000002027824 */ /* 0x000fe200078e00ff */
[----:B------:R-:W-:-:S04]  /*77d0*/  LEA R3, R0, 0x37800000, 0x17 ;  /* 0x3780000000037811 */ /* 0x000fc800078eb8ff */
[----:B------:R-:W-:Y:S02]  /*77e0*/  LOP3.LUT R2, R3, R2, R4, 0xfe, !PT ;  /* 0x0000000203027212 */ /* 0x000fe400078efe04 */
.L_x_20751:
[----:B------:R-:W-:Y:S05]  /*77f0*/  BSYNC B0 ;  /* 0x0000000000007941 */ /* 0x000fea0003800000 */
.L_x_20750:
[----:B------:R-:W0:Y:S02]  /*7800*/  F2I.S64.TRUNC R2, R2 ;  /* 0x0000000200027311 */ /* 0x000e24000020d900 */
[----:B0-----:R-:W-:Y:S01]  /*7810*/  PRMT R0, R2, 0x7610, R0 ;  /* 0x0000761002007816 */ /* 0x001fe20000000000 */
[----:B------:R-:W-:Y:S05]  /*7820*/  BRA `(.L_x_20731) ;  /* 0x000002a000007947 */ /* 0x000fea0003800000 */
.L_x_20743:
        /* <DEDUP_REMOVED lines=14> */
.L_x_20757:
[----:B------:R-:W-:Y:S05]  /*7910*/  BSYNC B0 ;  /* 0x0000000000007941 */ /* 0x000fea0003800000 */
.L_x_20756:
[----:B------:R-:W0:Y:S02]  /*7920*/  F2I.S64.TRUNC R2, R2 ;  /* 0x0000000200027311 */ /* 0x000e24000020d900 */
[----:B0-----:R-:W-:Y:S01]  /*7930*/  PRMT R0, R2, 0x7610, R0 ;  /* 0x0000761002007816 */ /* 0x001fe20000000000 */
[----:B------:R-:W-:Y:S05]  /*7940*/  BRA `(.L_x_20731) ;  /* 0x0000018000007947 */ /* 0x000fea0003800000 */
.L_x_20730:
        /* <DEDUP_REMOVED lines=21> */
.L_x_20755:
[----:B------:R0:W5:Y:S01]  /*7aa0*/  LDG.E.U8 R0, [R4.64] ;  /* 0x0000002404007981 */ /* 0x000162000c1e1100 */
[----:B------:R-:W-:Y:S05]  /*7ab0*/  BRA `(.L_x_20731) ;  /* 0x0000001000007947 */ /* 0x000fea0003800000 */
.L_x_20754:
[----:B------:R0:W5:Y:S02]  /*7ac0*/  LDG.E.U8 R0, [R4.64] ;  /* 0x0000002404007981 */ /* 0x000164000c1e1100 */
.L_x_20731:
        /* <DEDUP_REMOVED lines=10> */
.L_x_20759:
        /* <DEDUP_REMOVED lines=16> */
.L_x_20758:
        /* <DEDUP_REMOVED lines=11> */
.L_x_20763:
[----:B------:R0:W-:Y:S01]  /*7d20*/  STG.E.U8 [R16.64], R3 ;  /* 0x0000000310007986 */ /* 0x0001e2000c101124 */
[----:B------:R-:W-:Y:S05]  /*7d30*/  BRA `(.L_x_20765) ;  /* 0x00000e9000007947 */ /* 0x000fea0003800000 */
.L_x_20762:
        /* <DEDUP_REMOVED lines=10> */
.L_x_20767:
[----:B------:R-:W-:-:S05]  /*7de0*/  LOP3.LUT R3, R3, 0xff, RZ, 0xc0, !PT ;  /* 0x000000ff03037812 */ /* 0x000fca00078ec0ff */
[----:B------:R0:W-:Y:S01]  /*7df0*/  STG.E [R16.64], R3 ;  /* 0x0000000310007986 */ /* 0x0001e2000c101924 */
[----:B------:R-:W-:Y:S05]  /*7e00*/  BRA `(.L_x_20765) ;  /* 0x00000dc000007947 */ /* 0x000fea0003800000 */
.L_x_20766:
[----:B------:R-:W-:-:S05]  /*7e10*/  LOP3.LUT R3, R3, 0xff, RZ, 0xc0, !PT ;  /* 0x000000ff03037812 */ /* 0x000fca00078ec0ff */
[----:B------:R0:W-:Y:S01]  /*7e20*/  STG.E.U16 [R16.64], R3 ;  /* 0x0000000310007986 */ /* 0x0001e2000c101524 */
[----:B------:R-:W-:Y:S05]  /*7e30*/  BRA `(.L_x_20765) ;  /* 0x00000d9000007947 */ /* 0x000fea0003800000 */
.L_x_20761:
        /* <DEDUP_REMOVED lines=10> */
.L_x_20769:
[----:B------:R-:W-:-:S04]  /*7ee0*/  LOP3.LUT R3, R3, 0xff, RZ, 0xc0, !PT ;  /* 0x000000ff03037812 */ /* 0x000fc800078ec0ff */
[----:B-----5:R-:W0:Y:S02]  /*7ef0*/  I2F.U16 R0, R3 ;  /* 0x0000000300007306 */ /* 0x020e240000101000 */
[----:B0-----:R-:W-:-:S05]  /*7f00*/  F2FP.PACK_AB R0, RZ, R0 ;  /* 0x00000000ff00723e */ /* 0x001fca00000000ff */
[----:B------:R0:W-:Y:S01]  /*7f10*/  STG.E.U16 [R16.64], R0 ;  /* 0x0000000010007986 */ /* 0x0001e2000c101524 */
[----:B------:R-:W-:Y:S05]  /*7f20*/  BRA `(.L_x_20765) ;  /* 0x00000ca000007947 */ /* 0x000fea0003800000 */
.L_x_20768:
        /* <DEDUP_REMOVED lines=11> */
.L_x_20771:
[----:B------:R-:W-:-:S06]  /*7fe0*/  LOP3.LUT R3, R3, 0xff, RZ, 0xc0, !PT ;  /* 0x000000ff03037812 */ /* 0x000fcc00078ec0ff */
[----:B------:R-:W0:Y:S02]  /*7ff0*/  I2F.U16 R3, R3 ;  /* 0x0000000300037306 */ /* 0x000e240000101000 */
[----:B0-----:R-:W-:-:S04]  /*8000*/  F2FP.PACK_AB R3, RZ, R3 ;  /* 0x00000003ff03723e */ /* 0x001fc800000000ff */
[----:B------:R-:W-:-:S05]  /*8010*/  PRMT R3, R3, 0x5410, RZ ;  /* 0x0000541003037816 */ /* 0x000fca00000000ff */
[----:B------:R0:W-:Y:S01]  /*8020*/  STG.E [R16.64], R3 ;  /* 0x0000000310007986 */ /* 0x0001e2000c101924 */
[----:B------:R-:W-:Y:S05]  /*8030*/  BRA `(.L_x_20765) ;  /* 0x00000b9000007947 */ /* 0x000fea0003800000 */
.L_x_20770:
[----:B------:R-:W-:-:S06]  /*8040*/  LOP3.LUT R3, R3, 0xff, RZ, 0xc0, !PT ;  /* 0x000000ff03037812 */ /* 0x000fcc00078ec0ff */
[----:B------:R-:W0:Y:S02]  /*8050*/  I2F.F64.U16 R2, R3 ;  /* 0x0000000300027312 */ /* 0x000e240000101800 */
[----:B0-----:R0:W-:Y:S01]  /*8060*/  STG.E.64 [R16.64], R2 ;  /* 0x0000000210007986 */ /* 0x0011e2000c101b24 */
[----:B------:R-:W-:Y:S05]  /*8070*/  BRA `(.L_x_20765) ;  /* 0x00000b5000007947 */ /* 0x000fea0003800000 */
.L_x_20760:
        /* <DEDUP_REMOVED lines=12> */
.L_x_20774:
[----:B------:R-:W-:Y:S01]  /*8140*/  LOP3.LUT R4, R3, 0xff, RZ, 0xc0, !PT ;  /* 0x000000ff03047812 */ /* 0x000fe200078ec0ff */
[----:B------:R-:W-:-:S05]  /*8150*/  CS2R R6, SRZ ;  /* 0x0000000000067805 */ /* 0x000fca000001ff00 */
[----:B------:R-:W0:Y:S02]  /*8160*/  I2F.F64.U16 R4, R4 ;  /* 0x0000000400047312 */ /* 0x000e240000101800 */
[----:B0-----:R0:W-:Y:S01]  /*8170*/  STG.E.128 [R16.64], R4 ;  /* 0x0000000410007986 */ /* 0x0011e2000c101d24 */
[----:B------:R-:W-:Y:S05]  /*8180*/  BRA `(.L_x_20765) ;  /* 0x00000a4000007947 */ /* 0x000fea0003800000 */
.L_x_20773:
        /* <DEDUP_REMOVED lines=22> */
.L_x_20778:
[----:B------:R-:W-:Y:S05]  /*82f0*/  BSYNC B0 ;  /* 0x0000000000007941 */ /* 0x000fea0003800000 */
.L_x_20777:
[----:B------:R-:W-:-:S05]  /*8300*/  LOP3.LUT R3, R0, R3, RZ, 0xfc, !PT ;  /* 0x0000000300037212 */ /* 0x000fca00078efcff */
[----:B------:R0:W-:Y:S01]  /*8310*/  STG.E.U8 [R16.64], R3 ;  /* 0x0000000310007986 */ /* 0x0001e2000c101124 */
[----:B------:R-:W-:Y:S05]  /*8320*/  BRA `(.L_x_20765) ;  /* 0x000008a000007947 */ /* 0x000fea0003800000 */
.L_x_20776:
        /* <DEDUP_REMOVED lines=14> */
.L_x_20780:
[----:B-----5:R-:W-:Y:S01]  /*8410*/  IMAD.MOV.U32 R0, RZ, RZ, 0x7f ;  /* 0x0000007fff007424 */ /* 0x020fe200078e00ff */
[----:B------:R-:W-:-:S04]  /*8420*/  ISETP.GT.U32.AND P0, PT, R2, 0x7f800000, PT ;  /* 0x7f8000000200780c */ /* 0x000fc80003f04070 */
[----:B------:R-:W-:-:S04]  /*8430*/  SEL R0, R0, 0x7c, P0 ;  /* 0x0000007c00007807 */ /* 0x000fc80000000000 */
.L_x_20781:
[----:B------:R-:W-:Y:S05]  /*8440*/  BSYNC B0 ;  /* 0x0000000000007941 */ /* 0x000fea0003800000 */
.L_x_20779:
[----:B------:R-:W-:-:S04]  /*8450*/  LOP3.LUT R2, R3, 0x80000000, RZ, 0xc0, !PT ;  /* 0x8000000003027812 */ /* 0x000fc800078ec0ff */
[----:B------:R-:W-:-:S04]  /*8460*/  SHF.R.U32.HI R3, RZ, 0x18, R2 ;  /* 0x00000018ff037819 */ /* 0x000fc80000011602 */
[----:B------:R-:W-:-:S05]  /*8470*/  LOP3.LUT R3, R0, R3, RZ, 0xfc, !PT ;  /* 0x0000000300037212 */ /* 0x000fca00078efcff */
[----:B------:R0:W-:Y:S01]  /*8480*/  STG.E.U8 [R16.64], R3 ;  /* 0x0000000310007986 */ /* 0x0001e2000c101124 */
[----:B------:R-:W-:Y:S05]  /*8490*/  BRA `(.L_x_20765) ;  /* 0x0000073000007947 */ /* 0x000fea0003800000 */
.L_x_20775:
[----:B------:R-:W-:-:S04]  /*84a0*/  LOP3.LUT R3, R3, 0xff, RZ, 0xc0, !PT ;  /* 0x000000ff03037812 */ /* 0x000fc800078ec0ff */
[----:B-----5:R-:W0:Y:S02]  /*84b0*/  I2F.U16 R0, R3 ;  /* 0x0000000300007306 */ /* 0x020e240000101000 */
[----:B0-----:R-:W-:-:S05]  /*84c0*/  F2FP.BF16.PACK_AB R0, RZ, R0 ;  /* 0x00000000ff00723e */ /* 0x001fca00000010ff */
[----:B------:R0:W-:Y:S01]  /*84d0*/  STG.E.U16 [R16.64], R0 ;  /* 0x0000000010007986 */ /* 0x0001e2000c101524 */
[----:B------:R-:W-:Y:S05]  /*84e0*/  BRA `(.L_x_20765) ;  /* 0x000006e000007947 */ /* 0x000fea0003800000 */
.L_x_20772:
        /* <DEDUP_REMOVED lines=11> */
.L_x_20784:
        /* <DEDUP_REMOVED lines=18> */
.L_x_20787:
[----:B------:R-:W-:-:S04]  /*86c0*/  LOP3.LUT R2, R3, 0x80000000, RZ, 0xc0, !PT ;  /* 0x8000000003027812 */ /* 0x000fc800078ec0ff */
[----:B------:R-:W-:-:S04]  /*86d0*/  SHF.R.U32.HI R3, RZ, 0x18, R2 ;  /* 0x00000018ff037819 */ /* 0x000fc80000011602 */
[----:B------:R-:W-:-:S04]  /*86e0*/  LOP3.LUT R0, R0, R3, RZ, 0xfc, !PT ;  /* 0x0000000300007212 */ /* 0x000fc800078efcff */
[----:B------:R-:W-:Y:S02]  /*86f0*/  PRMT R8, R0, 0x7610, R8 ;  /* 0x0000761000087816 */ /* 0x000fe40000000008 */
.L_x_20786:
[----:B------:R-:W-:Y:S05]  /*8700*/  BSYNC B0 ;  /* 0x0000000000007941 */ /* 0x000fea0003800000 */
.L_x_20785:
[----:B------:R0:W-:Y:S01]  /*8710*/  STG.E.U8 [R16.64], R8 ;  /* 0x0000000810007986 */ /* 0x0001e2000c101124 */
[----:B------:R-:W-:Y:S05]  /*8720*/  BRA `(.L_x_20765) ;  /* 0x000004a000007947 */ /* 0x000fea0003800000 */
.L_x_20783:
        /* <DEDUP_REMOVED lines=18> */
.L_x_20790:
[----:B------:R-:W-:-:S04]  /*8850*/  LOP3.LUT R2, R3, 0x80000000, RZ, 0xc0, !PT ;  /* 0x8000000003027812 */ /* 0x000fc800078ec0ff */
[----:B------:R-:W-:-:S04]  /*8860*/  SHF.R.U32.HI R3, RZ, 0x18, R2 ;  /* 0x00000018ff037819 */ /* 0x000fc80000011602 */
[----:B------:R-:W-:-:S04]  /*8870*/  LOP3.LUT R0, R0, R3, RZ, 0xfc, !PT ;  /* 0x0000000300007212 */ /* 0x000fc800078efcff */
[----:B------:R-:W-:Y:S02]  /*8880*/  PRMT R8, R0, 0x7610, R8 ;  /* 0x0000761000087816 */ /* 0x000fe40000000008 */
.L_x_20789:
[----:B------:R-:W-:Y:S05]  /*8890*/  BSYNC B0 ;  /* 0x0000000000007941 */ /* 0x000fea0003800000 */
.L_x_20788:
[----:B------:R0:W-:Y:S01]  /*88a0*/  STG.E.U8 [R16.64], R8 ;  /* 0x0000000810007986 */ /* 0x0001e2000c101124 */
[----:B------:R-:W-:Y:S05]  /*88b0*/  BRA `(.L_x_20765) ;  /* 0x0000031000007947 */ /* 0x000fea0003800000 */
.L_x_20782:
        /* <DEDUP_REMOVED lines=23> */
.L_x_20764:
        /* <DEDUP_REMOVED lines=20> */
.L_x_20792:
[----:B------:R-:W-:Y:S01]  /*8b70*/  LOP3.LUT R2, R3, 0xff, RZ, 0xc0, !PT ;  /* 0x000000ff03027812 */ /* 0x000fe200078ec0ff */
[----:B------:R-:W-:-:S05]  /*8b80*/  IMAD.MOV.U32 R3, RZ, RZ, RZ ;  /* 0x000000ffff037224 */ /* 0x000fca00078e00ff */
[----:B------:R0:W-:Y:S01]  /*8b90*/  STG.E.64 [R16.64], R2 ;  /* 0x0000000210007986 */ /* 0x0001e2000c101b24 */
[----:B------:R-:W-:Y:S05]  /*8ba0*/  BRA `(.L_x_20765) ;  /* 0x0000002000007947 */ /* 0x000fea0003800000 */
.L_x_20791:
[----:B------:R-:W-:-:S05]  /*8bb0*/  LOP3.LUT R3, R3, 0xff, RZ, 0xc0, !PT ;  /* 0x000000ff03037812 */ /* 0x000fca00078ec0ff */
[----:B------:R0:W-:Y:S02]  /*8bc0*/  STG.E [R16.64], R3 ;  /* 0x0000000310007986 */ /* 0x0001e4000c101924 */
.L_x_20765:
[----:B------:R-:W-:Y:S02]  /*8bd0*/  IADD3 R19, R19, 0x80, RZ ;  /* 0x0000008013137810 */ /* 0x000fe40007ffe0ff */
.L_x_20656:
[----:B------:R-:W-:Y:S05]  /*8be0*/  BSYNC B6 ;  /* 0x0000000000067941 */ /* 0x000fea0003800000 */
.L_x_20655:
[----:B------:R-:W-:-:S13]  /*8bf0*/  ISETP.GE.AND P0, PT, R19, c[0x0][0x160], PT ;  /* 0x0000580013007a0c */ /* 0x000fda0003f06270 */
[----:B------:R-:W-:Y:S05]  /*8c00*/  @P0 EXIT ;  /* 0x000000000000094d */ /* 0x000fea0003800000 */
        /* <DEDUP_REMOVED lines=228> */
.L_x_20793:
        /* <DEDUP_REMOVED lines=18> */
.L_x_20797:
[----:B------:R0:W5:Y:S01]  /*9b70*/  LDG.E.U8 R0, [R4.64] ;  /* 0x0000002404007981 */ /* 0x000162000c1e1100 */
[----:B------:R-:W-:Y:S05]  /*9b80*/  BRA `(.L_x_20799) ;  /* 0x00000dc000007947 */ /* 0x000fea0003800000 */
.L_x_20796:
        /* <DEDUP_REMOVED lines=8> */
.L_x_20801:
[----:B------:R0:W5:Y:S01]  /*9c10*/  LDG.E.U8 R0, [R4.64] ;  /* 0x0000002404007981 */ /* 0x000162000c1e1100 */
[----:B------:R-:W-:Y:S05]  /*9c20*/  BRA `(.L_x_20799) ;  /* 0x00000d2000007947 */ /* 0x000fea0003800000 */
.L_x_20800:
[----:B------:R0:W5:Y:S01]  /*9c30*/  LDG.E.U16 R0, [R4.64] ;  /* 0x0000002404007981 */ /* 0x000162000c1e1500 */
[----:B------:R-:W-:Y:S05]  /*9c40*/  BRA `(.L_x_20799) ;  /* 0x00000d0000007947 */ /* 0x000fea0003800000 */
.L_x_20795:
        /* <DEDUP_REMOVED lines=10> */
.L_x_20803:
[----:B------:R-:W2:Y:S02]  /*9cf0*/  LDG.E.U16 R2, [R4.64] ;  /* 0x0000002404027981 */ /* 0x000ea4000c1e1500 */
[----:B--2---:R-:W-:-:S06]  /*9d00*/  HADD2.F32 R2, -RZ, R2.H0_H0 ;  /* 0x20000002ff027230 */ /* 0x004fcc0000004100 */
[----:B------:R-:W0:Y:S02]  /*9d10*/  F2I.S64.TRUNC R2, R2 ;  /* 0x0000000200027311 */ /* 0x000e24000020d900 */
[----:B0-----:R-:W-:Y:S01]  /*9d20*/  PRMT R0, R2, 0x7610, R0 ;  /* 0x0000761002007816 */ /* 0x001fe20000000000 */
[----:B------:R-:W-:Y:S05]  /*9d30*/  BRA `(.L_x_20799) ;  /* 0x00000c1000007947 */ /* 0x000fea0003800000 */
.L_x_20802:
        /* <DEDUP_REMOVED lines=10> */
.L_x_20805:
[----:B------:R-:W2:Y:S02]  /*9de0*/  LDG.E.U16 R4, [R4.64] ;  /* 0x0000002404047981 */ /* 0x000ea4000c1e1500 */
[----:B--2---:R-:W-:-:S06]  /*9df0*/  HADD2.F32 R2, -RZ, R4.H0_H0 ;  /* 0x20000004ff027230 */ /* 0x004fcc0000004100 */
[----:B------:R-:W0:Y:S02]  /*9e00*/  F2I.S64.TRUNC R2, R2 ;  /* 0x0000000200027311 */ /* 0x000e24000020d900 */
[----:B0-----:R-:W-:Y:S01]  /*9e10*/  PRMT R0, R2, 0x7610, R0 ;  /* 0x0000761002007816 */ /* 0x001fe20000000000 */
[----:B------:R-:W-:Y:S05]  /*9e20*/  BRA `(.L_x_20799) ;  /* 0x00000b2000007947 */ /* 0x000fea0003800000 */
.L_x_20804:
[----:B------:R-:W2:Y:S02]  /*9e30*/  LDG.E.64 R2, [R4.64] ;  /* 0x0000002404027981 */ /* 0x000ea4000c1e1b00 */
[----:B--2---:R-:W0:Y:S02]  /*9e40*/  F2I.S64.F64.TRUNC R2, R2 ;  /* 0x0000000200027311 */ /* 0x004e24000030d900 */
[----:B0-----:R-:W-:Y:S01]  /*9e50*/  PRMT R0, R2, 0x7610, R0 ;  /* 0x0000761002007816 */ /* 0x001fe20000000000 */
[----:B------:R-:W-:Y:S05]  /*9e60*/  BRA `(.L_x_20799) ;  /* 0x00000ae000007947 */ /* 0x000fea0003800000 */
.L_x_20794:
        /* <DEDUP_REMOVED lines=12> */
.L_x_20808:
[----:B------:R-:W2:Y:S02]  /*9f30*/  LDG.E.64 R4, [R4.64] ;  /* 0x0000002404047981 */ /* 0x000ea4000c1e1b00 */
[----:B--2---:R-:W0:Y:S02]  /*9f40*/  F2I.S64.F64.TRUNC R2, R4 ;  /* 0x0000000400027311 */ /* 0x004e24000030d900 */
[----:B0-----:R-:W-:Y:S01]  /*9f50*/  PRMT R0, R2, 0x7610, R0 ;  /* 0x0000761002007816 */ /* 0x001fe20000000000 */
[----:B------:R-:W-:Y:S05]  /*9f60*/  BRA `(.L_x_20799) ;  /* 0x000009e000007947 */ /* 0x000fea0003800000 */
.L_x_20807:
        /* <DEDUP_REMOVED lines=28> */
.L_x_20810:
        /* <DEDUP_REMOVED lines=15> */
.L_x_20809:
[----:B------:R-:W2:Y:S02]  /*a220*/  LDG.E.U16 R2, [R4.64] ;  /* 0x0000002404027981 */ /* 0x000ea4000c1e1500 */
[----:B--2---:R-:W-:-:S06]  /*a230*/  PRMT R2, RZ, 0x5410, R2 ;  /* 0x00005410ff027816 */ /* 0x004fcc0000000002 */
[----:B------:R-:W0:Y:S02]  /*a240*/  F2I.S64.TRUNC R2, R2 ;  /* 0x0000000200027311 */ /* 0x000e24000020d900 */
[----:B0-----:R-:W-:Y:S01]  /*a250*/  PRMT R0, R2, 0x7610, R0 ;  /* 0x0000761002007816 */ /* 0x001fe20000000000 */
[----:B------:R-:W-:Y:S05]  /*a260*/  BRA `(.L_x_20799) ;  /* 0x000006e000007947 */ /* 0x000fea0003800000 */
.L_x_20806:
        /* <DEDUP_REMOVED lines=10> */
.L_x_20813:
        /* <DEDUP_REMOVED lines=21> */
.L_x_20817:
[----:B------:R-:W-:Y:S05]  /*a460*/  BSYNC B1 ;  /* 0x0000000000017941 */ /* 0x000fea0003800000 */
.L_x_20816:
[----:B------:R-:W-:Y:S01]  /*a470*/  IMAD.SHL.U32 R2, R2, 0x100000, RZ ;  /* 0x0010000002027824 */ /* 0x000fe200078e00ff */
[----:B------:R-:W-:-:S04]  /*a480*/  LEA R3, R0, 0x3b800000, 0x17 ;  /* 0x3b80000000037811 */ /* 0x000fc800078eb8ff */
[----:B------:R-:W-:Y:S02]  /*a490*/  LOP3.LUT R2, R3, R2, R4, 0xfe, !PT ;  /* 0x0000000203027212 */ /* 0x000fe400078efe04 */
.L_x_20815:
[----:B------:R-:W-:Y:S05]  /*a4a0*/  BSYNC B0 ;  /* 0x0000000000007941 */ /* 0x000fea0003800000 */
.L_x_20814:
[----:B------:R-:W0:Y:S02]  /*a4b0*/  F2I.S64.TRUNC R2, R2 ;  /* 0x0000000200027311 */ /* 0x000e24000020d900 */
[----:B0-----:R-:W-:Y:S01]  /*a4c0*/  PRMT R0, R2, 0x7610, R0 ;  /* 0x0000761002007816 */ /* 0x001fe20000000000 */
[----:B------:R-:W-:Y:S05]  /*a4d0*/  BRA `(.L_x_20799) ;  /* 0x0000047000007947 */ /* 0x000fea0003800000 */
.L_x_20812:
        /* <DEDUP_REMOVED lines=21> */
.L_x_20821:
[----:B------:R-:W-:Y:S05]  /*a630*/  BSYNC B1 ;  /* 0x0000000000017941 */ /* 0x000fea0003800000 */
.L_x_20820:
[----:B------:R-:W-:Y:S01]  /*a640*/  IMAD.SHL.U32 R2, R2, 0x200000, RZ ;  /* 0x0020000002027824 */ /* 0x000fe200078e00ff */
[----:B------:R-:W-:-:S04]  /*a650*/  LEA R3, R0, 0x37800000, 0x17 ;  /* 0x3780000000037811 */ /* 0x000fc800078eb8ff */
[----:B------:R-:W-:Y:S02]  /*a660*/  LOP3.LUT R2, R3, R2, R4, 0xfe, !PT ;  /* 0x0000000203027212 */ /* 0x000fe400078efe04 */
.L_x_20819:
[----:B------:R-:W-:Y:S05]  /*a670*/  BSYNC B0 ;  /* 0x0000000000007941 */ /* 0x000fea0003800000 */
.L_x_20818:
[----:B------:R-:W0:Y:S02]  /*a680*/  F2I.S64.TRUNC R2, R2 ;  /* 0x0000000200027311 */ /* 0x000e24000020d900 */
[----:B0-----:R-:W-:Y:S01]  /*a690*/  PRMT R0, R2, 0x7610, R0 ;  /* 0x0000761002007816 */ /* 0x001fe20000000000 */
[----:B------:R-:W-:Y:S05]  /*a6a0*/  BRA `(.L_x_20799) ;  /* 0x000002a000007947 */ /* 0x000fea0003800000 */
.L_x_20811:
        /* <DEDUP_REMOVED lines=14> */
.L_x_20825:
[----:B------:R-:W-:Y:S05]  /*a790*/  BSYNC B0 ;  /* 0x0000000000007941 */ /* 0x000fea0003800000 */
.L_x_20824:
[----:B------:R-:W0:Y:S02]  /*a7a0*/  F2I.S64.TRUNC R2, R2 ;  /* 0x0000000200027311 */ /* 0x000e24000020d900 */
[----:B0-----:R-:W-:Y:S01]  /*a7b0*/  PRMT R0, R2, 0x7610, R0 ;  /* 0x0000761002007816 */ /* 0x001fe20000000000 */
[----:B------:R-:W-:Y:S05]  /*a7c0*/  BRA `(.L_x_20799) ;  /* 0x0000018000007947 */ /* 0x000fea0003800000 */
.L_x_20798:
        /* <DEDUP_REMOVED lines=21> */
.L_x_20823:
[----:B------:R0:W5:Y:S01]  /*a920*/  LDG.E.U8 R0, [R4.64] ;  /* 0x0000002404007981 */ /* 0x000162000c1e1100 */
[----:B------:R-:W-:Y:S05]  /*a930*/  BRA `(.L_x_20799) ;  /* 0x0000001000007947 */ /* 0x000fea0003800000 */
.L_x_20822:
[----:B------:R0:W5:Y:S02]  /*a940*/  LDG.E.U8 R0, [R4.64] ;  /* 0x0000002404007981 */ /* 0x000164000c1e1100 */
.L_x_20799:
        /* <DEDUP_REMOVED lines=10> */
.L_x_20827:
        /* <DEDUP_REMOVED lines=16> */
.L_x_20826:
        /* <DEDUP_REMOVED lines=11> */
.L_x_20831:
[----:B------:R-:W-:Y:S01]  /*aba0*/  STG.E.U8 [R16.64], R3 ;  /* 0x0000000310007986 */ /* 0x000fe2000c101124 */
[----:B------:R-:W-:Y:S05]  /*abb0*/  EXIT ;  /* 0x000000000000794d */ /* 0x000fea0003800000 */
.L_x_20830:
        /* <DEDUP_REMOVED lines=8> */
[----:B------:R-:W-:Y:S01]  /*ac40*/  STG.E.64 [R16.64], R2 ;  /* 0x0000000210007986 */ /* 0x000fe2000c101b24 */
[----:B------:R-:W-:Y:S05]  /*ac50*/  EXIT ;  /* 0x000000000000794d */ /* 0x000fea0003800000 */
.L_x_20834:
[----:B------:R-:W-:-:S05]  /*ac60*/  LOP3.LUT R3, R3, 0xff, RZ, 0xc0, !PT ;  /* 0x000000ff03037812 */ /* 0x000fca00078ec0ff */
[----:B------:R-:W-:Y:S01]  /*ac70*/  STG.E [R16.64], R3 ;  /* 0x0000000310007986 */ /* 0x000fe2000c101924 */
[----:B------:R-:W-:Y:S05]  /*ac80*/  EXIT ;  /* 0x000000000000794d */ /* 0x000fea0003800000 */
.L_x_20833:
[----:B------:R-:W-:-:S05]  /*ac90*/  LOP3.LUT R3, R3, 0xff, RZ, 0xc0, !PT ;  /* 0x000000ff03037812 */ /* 0x000fca00078ec0ff */
[----:B------:R-:W-:Y:S01]  /*aca0*/  STG.E.U16 [R16.64], R3 ;  /* 0x0000000310007986 */ /* 0x000fe2000c101524 */
[----:B------:R-:W-:Y:S05]  /*acb0*/  EXIT ;  /* 0x000000000000794d */ /* 0x000fea0003800000 */
.L_x_20829:
        /* <DEDUP_REMOVED lines=8> */
[----:B0-----:R-:W-:Y:S01]  /*ad40*/  STG.E [R16.64], R3 ;  /* 0x0000000310007986 */ /* 0x001fe2000c101924 */
[----:B------:R-:W-:Y:S05]  /*ad50*/  EXIT ;  /* 0x000000000000794d */ /* 0x000fea0003800000 */
.L_x_20836:
[----:B------:R-:W-:-:S04]  /*ad60*/  LOP3.LUT R3, R3, 0xff, RZ, 0xc0, !PT ;  /* 0x000000ff03037812 */ /* 0x000fc800078ec0ff */
[----:B-----5:R-:W0:Y:S02]  /*ad70*/  I2F.U16 R0, R3 ;  /* 0x0000000300007306 */ /* 0x020e240000101000 */
[----:B0-----:R-:W-:-:S05]  /*ad80*/  F2FP.PACK_AB R0, RZ, R0 ;  /* 0x00000000ff00723e */ /* 0x001fca00000000ff */
[----:B------:R-:W-:Y:S01]  /*ad90*/  STG.E.U16 [R16.64], R0 ;  /* 0x0000000010007986 */ /* 0x000fe2000c101524 */
[----:B------:R-:W-:Y:S05]  /*ada0*/  EXIT ;  /* 0x000000000000794d */ /* 0x000fea0003800000 */
.L_x_20835:
        /* <DEDUP_REMOVED lines=9> */
[----:B0-----:R-:W-:Y:S01]  /*ae40*/  STG.E.64 [R16.64], R4 ;  /* 0x0000000410007986 */ /* 0x001fe2000c101b24 */
[----:B------:R-:W-:Y:S05]  /*ae50*/  EXIT ;  /* 0x000000000000794d */ /* 0x000fea0003800000 */
.L_x_20838:
[----:B------:R-:W-:-:S06]  /*ae60*/  LOP3.LUT R3, R3, 0xff, RZ, 0xc0, !PT ;  /* 0x000000ff03037812 */ /* 0x000fcc00078ec0ff */
[----:B------:R-:W0:Y:S02]  /*ae70*/  I2F.U16 R3, R3 ;  /* 0x0000000300037306 */ /* 0x000e240000101000 */
[----:B0-----:R-:W-:-:S04]  /*ae80*/  F2FP.PACK_AB R3, RZ, R3 ;  /* 0x00000003ff03723e */ /* 0x001fc800000000ff */
[----:B------:R-:W-:-:S05]  /*ae90*/  PRMT R3, R3, 0x5410, RZ ;  /* 0x0000541003037816 */ /* 0x000fca00000000ff */
[----:B------:R-:W-:Y:S01]  /*aea0*/  STG.E [R16.64], R3 ;  /* 0x0000000310007986 */ /* 0x000fe2000c101924 */
[----:B------:R-:W-:Y:S05]  /*aeb0*/  EXIT ;  /* 0x000000000000794d */ /* 0x000fea0003800000 */
.L_x_20837:
[----:B------:R-:W-:-:S06]  /*aec0*/  LOP3.LUT R3, R3, 0xff, RZ, 0xc0, !PT ;  /* 0x000000ff03037812 */ /* 0x000fcc00078ec0ff */
[----:B------:R-:W0:Y:S02]  /*aed0*/  I2F.F64.U16 R2, R3 ;  /* 0x0000000300027312 */ /* 0x000e240000101800 */
[----:B0-----:R-:W-:Y:S01]  /*aee0*/  STG.E.64 [R16.64], R2 ;  /* 0x0000000210007986 */ /* 0x001fe2000c101b24 */
[----:B------:R-:W-:Y:S05]  /*aef0*/  EXIT ;  /* 0x000000000000794d */ /* 0x000fea0003800000 */
.L_x_20828:
        /* <DEDUP_REMOVED lines=12> */
.L_x_20841:
[----:B------:R-:W-:Y:S01]  /*afc0*/  LOP3.LUT R4, R3, 0xff, RZ, 0xc0, !PT ;  /* 0x000000ff03047812 */ /* 0x000fe200078ec0ff */
[----:B------:R-:W-:-:S05]  /*afd0*/  CS2R R6, SRZ ;  /* 0x0000000000067805 */ /* 0x000fca000001ff00 */
[----:B------:R-:W0:Y:S02]  /*afe0*/  I2F.F64.U16 R4, R4 ;  /* 0x0000000400047312 */ /* 0x000e240000101800 */
[----:B0-----:R-:W-:Y:S01]  /*aff0*/  STG.E.128 [R16.64], R4 ;  /* 0x0000000410007986 */ /* 0x001fe2000c101d24 */
[----:B------:R-:W-:Y:S05]  /*b000*/  EXIT ;  /* 0x000000000000794d */ /* 0x000fea0003800000 */
.L_x_20840:
        /* <DEDUP_REMOVED lines=22> */
.L_x_20845:
[----:B------:R-:W-:Y:S05]  /*b170*/  BSYNC B0 ;  /* 0x0000000000007941 */ /* 0x000fea0003800000 */
.L_x_20844:
[----:B------:R-:W-:-:S05]  /*b180*/  LOP3.LUT R3, R0, R3, RZ, 0xfc, !PT ;  /* 0x0000000300037212 */ /* 0x000fca00078efcff */
[----:B------:R-:W-:Y:S01]  /*b190*/  STG.E.U8 [R16.64], R3 ;  /* 0x0000000310007986 */ /* 0x000fe2000c101124 */
[----:B------:R-:W-:Y:S05]  /*b1a0*/  EXIT ;  /* 0x000000000000794d */ /* 0x000fea0003800000 */
.L_x_20843:
        /* <DEDUP_REMOVED lines=14> */
.L_x_20847:
[----:B-----5:R-:W-:Y:S01]  /*b290*/  IMAD.MOV.U32 R0, RZ, RZ, 0x7f ;  /* 0x0000007fff007424 */ /* 0x020fe200078e00ff */
[----:B------:R-:W-:-:S04]  /*b2a0*/  ISETP.GT.U32.AND P0, PT, R2, 0x7f800000, PT ;  /* 0x7f8000000200780c */ /* 0x000fc80003f04070 */
[----:B------:R-:W-:-:S04]  /*b2b0*/  SEL R0, R0, 0x7c, P0 ;  /* 0x0000007c00007807 */ /* 0x000fc80000000000 */
.L_x_20848:
[----:B------:R-:W-:Y:S05]  /*b2c0*/  BSYNC B0 ;  /* 0x0000000000007941 */ /* 0x000fea0003800000 */
.L_x_20846:
[----:B------:R-:W-:-:S04]  /*b2d0*/  LOP3.LUT R2, R3, 0x80000000, RZ, 0xc0, !PT ;  /* 0x8000000003027812 */ /* 0x000fc800078ec0ff */
[----:B------:R-:W-:-:S04]  /*b2e0*/  SHF.R.U32.HI R3, RZ, 0x18, R2 ;  /* 0x00000018ff037819 */ /* 0x000fc80000011602 */
[----:B------:R-:W-:-:S05]  /*b2f0*/  LOP3.LUT R3, R0, R3, RZ, 0xfc, !PT ;  /* 0x0000000300037212 */ /* 0x000fca00078efcff */
[----:B------:R-:W-:Y:S01]  /*b300*/  STG.E.U8 [R16.64], R3 ;  /* 0x0000000310007986 */ /* 0x000fe2000c101124 */
[----:B------:R-:W-:Y:S05]  /*b310*/  EXIT ;  /* 0x000000000000794d */ /* 0x000fea0003800000 */
.L_x_20842:
[----:B------:R-:W-:-:S04]  /*b320*/  LOP3.LUT R3, R3, 0xff, RZ, 0xc0, !PT ;  /* 0x000000ff03037812 */ /* 0x000fc800078ec0ff */
[----:B-----5:R-:W0:Y:S02]  /*b330*/  I2F.U16 R0, R3 ;  /* 0x0000000300007306 */ /* 0x020e240000101000 */
[----:B0-----:R-:W-:-:S05]  /*b340*/  F2FP.BF16.PACK_AB R0, RZ, R0 ;  /* 0x00000000ff00723e */ /* 0x001fca00000010ff */
[----:B------:R-:W-:Y:S01]  /*b350*/  STG.E.U16 [R16.64], R0 ;  /* 0x0000000010007986 */ /* 0x000fe2000c101524 */
[----:B------:R-:W-:Y:S05]  /*b360*/  EXIT ;  /* 0x000000000000794d */ /* 0x000fea0003800000 */
.L_x_20839:
        /* <DEDUP_REMOVED lines=9> */
[----:B------:R-:W-:Y:S01]  /*b400*/  STG.E.U16 [R16.64], R3 ;  /* 0x0000000310007986 */ /* 0x000fe2000c101524 */
[----:B------:R-:W-:Y:S05]  /*b410*/  EXIT ;  /* 0x000000000000794d */ /* 0x000fea0003800000 */
.L_x_20851:
        /* <DEDUP_REMOVED lines=18> */
.L_x_20854:
[----:B------:R-:W-:-:S04]  /*b540*/  LOP3.LUT R2, R3, 0x80000000, RZ, 0xc0, !PT ;  /* 0x8000000003027812 */ /* 0x000fc800078ec0ff */
[----:B------:R-:W-:-:S04]  /*b550*/  SHF.R.U32.HI R3, RZ, 0x18, R2 ;  /* 0x00000018ff037819 */ /* 0x000fc80000011602 */
[----:B------:R-:W-:-:S04]  /*b560*/  LOP3.LUT R0, R0, R3, RZ, 0xfc, !PT ;  /* 0x0000000300007212 */ /* 0x000fc800078efcff */
[----:B------:R-:W-:Y:S02]  /*b570*/  PRMT R8, R0, 0x7610, R8 ;  /* 0x0000761000087816 */ /* 0x000fe40000000008 */
.L_x_20853:
[----:B------:R-:W-:Y:S05]  /*b580*/  BSYNC B0 ;  /* 0x0000000000007941 */ /* 0x000fea0003800000 */
.L_x_20852:
[----:B------:R-:W-:Y:S01]  /*b590*/  STG.E.U8 [R16.64], R8 ;  /* 0x0000000810007986 */ /* 0x000fe2000c101124 */
[----:B------:R-:W-:Y:S05]  /*b5a0*/  EXIT ;  /* 0x000000000000794d */ /* 0x000fea0003800000 */
.L_x_20850:
        /* <DEDUP_REMOVED lines=18> */
.L_x_20857:
[----:B------:R-:W-:-:S04]  /*b6d0*/  LOP3.LUT R2, R3, 0x80000000, RZ, 0xc0, !PT ;  /* 0x8000000003027812 */ /* 0x000fc800078ec0ff */
[----:B------:R-:W-:-:S04]  /*b6e0*/  SHF.R.U32.HI R3, RZ, 0x18, R2 ;  /* 0x00000018ff037819 */ /* 0x000fc80000011602 */
[----:B------:R-:W-:-:S04]  /*b6f0*/  LOP3.LUT R0, R0, R3, RZ, 0xfc, !PT ;  /* 0x0000000300007212 */ /* 0x000fc800078efcff */
[----:B------:R-:W-:Y:S02]  /*b700*/  PRMT R8, R0, 0x7610, R8 ;  /* 0x0000761000087816 */ /* 0x000fe40000000008 */
.L_x_20856:
[----:B------:R-:W-:Y:S05]  /*b710*/  BSYNC B0 ;  /* 0x0000000000007941 */ /* 0x000fea0003800000 */
.L_x_20855:
[----:B------:R-:W-:Y:S01]  /*b720*/  STG.E.U8 [R16.64], R8 ;  /* 0x0000000810007986 */ /* 0x000fe2000c101124 */
[----:B------:R-:W-:Y:S05]  /*b730*/  EXIT ;  /* 0x000000000000794d */ /* 0x000fea0003800000 */
.L_x_20849:
        /* <DEDUP_REMOVED lines=23> */
.L_x_20832:
        /* <DEDUP_REMOVED lines=19> */
[----:B------:R-:W-:Y:S05]  /*b9e0*/  EXIT ;  /* 0x000000000000794d */ /* 0x000fea0003800000 */
.L_x_20859:
[----:B------:R-:W-:Y:S01]  /*b9f0*/  LOP3.LUT R2, R3, 0xff, RZ, 0xc0, !PT ;  /* 0x000000ff03027812 */ /* 0x000fe200078ec0ff */
[----:B------:R-:W-:-:S05]  /*ba00*/  IMAD.MOV.U32 R3, RZ, RZ, RZ ;  /* 0x000000ffff037224 */ /* 0x000fca00078e00ff */
[----:B------:R-:W-:Y:S01]  /*ba10*/  STG.E.64 [R16.64], R2 ;  /* 0x0000000210007986 */ /* 0x000fe2000c101b24 */
[----:B------:R-:W-:Y:S05]  /*ba20*/  EXIT ;  /* 0x000000000000794d */ /* 0x000fea0003800000 */
.L_x_20858:
[----:B------:R-:W-:-:S05]  /*ba30*/  LOP3.LUT R3, R3, 0xff, RZ, 0xc0, !PT ;  /* 0x000000ff03037812 */ /* 0x000fca00078ec0ff */
[----:B------:R-:W-:Y:S01]  /*ba40*/  STG.E [R16.64], R3 ;  /* 0x0000000310007986 */ /* 0x000fe2000c101924 */
[----:B------:R-:W-:Y:S05]  /*ba50*/  EXIT ;  /* 0x000000000000794d */ /* 0x000fea0003800000 */
.L_x_20860:
        /* <DEDUP_REMOVED lines=10> */
.L_x_61821:


//--------------------- .text._ZN2at6native27unrolled_elementwise_kernelIZNS0_50_GLOBAL__N__2680c7bb_12_PowKernel_cu_b2145a98_318429pow_tensor_scalar_kernel_implIhhEEvRNS_18TensorIteratorBaseET0_EUlhE2_St5arrayIPcLm2EELi4E23TrivialOffsetCalculatorILi1EjESC_NS0_6memory12LoadWithCastILi1EEENSD_13StoreWithCastILi1EEEEEviT_S6_T2_T3_T4_T5_ --------------------------
	.section	.text._ZN2at6native27unrolled_elementwise_kernelIZNS0_50_GLOBAL__N__2680c7bb_12_PowKernel_cu_b2145a98_318429pow_tensor_scalar_kernel_implIhhEEvRNS_18TensorIteratorBaseET0_EUlhE2_St5arrayIPcLm2EELi4E23TrivialOffsetCalculatorILi1EjESC_NS0_6memory12LoadWithCastILi1EEENSD_13StoreWithCastILi1EEEEEviT_S6_T2_T3_T4_T5_,"ax",@progbits
	.sectioninfo	@"SHI_REGISTERS=30"
	.align	128
        .global         _ZN2at6native27unrolled_elementwise_kernelIZNS0_50_GLOBAL__N__2680c7bb_12_PowKernel_cu_b2145a98_318429pow_tensor_scalar_kernel_implIhhEEvRNS_18TensorIteratorBaseET0_EUlhE2_St5arrayIPcLm2EELi4E23TrivialOffsetCalculatorILi1EjESC_NS0_6memory12LoadWithCastILi1EEENSD_13StoreWithCastILi1EEEEEviT_S6_T2_T3_T4_T5_
        .type           _ZN2at6native27unrolled_elementwise_kernelIZNS0_50_GLOBAL__N__2680c7bb_12_PowKernel_cu_b2145a98_318429pow_tensor_scalar_kernel_implIhhEEvRNS_18TensorIteratorBaseET0_EUlhE2_St5arrayIPcLm2EELi4E23TrivialOffsetCalculatorILi1EjESC_NS0_6memory12LoadWithCastILi1EEENSD_13StoreWithCastILi1EEEEEviT_S6_T2_T3_T4_T5_,@function
        .size           _ZN2at6native27unrolled_elementwise_kernelIZNS0_50_GLOBAL__N__2680c7bb_12_PowKernel_cu_b2145a98_318429pow_tensor_scalar_kernel_implIhhEEvRNS_18TensorIteratorBaseET0_EUlhE2_St5arrayIPcLm2EELi4E23TrivialOffsetCalculatorILi1EjESC_NS0_6memory12LoadWithCastILi1EEENSD_13StoreWithCastILi1EEEEEviT_S6_T2_T3_T4_T5_,(.L_x_61822 - _ZN2at6native27unrolled_elementwise_kernelIZNS0_50_GLOBAL__N__2680c7bb_12_PowKernel_cu_b2145a98_318429pow_tensor_scalar_kernel_implIhhEEvRNS_18TensorIteratorBaseET0_EUlhE2_St5arrayIPcLm2EELi4E23TrivialOffsetCalculatorILi1EjESC_NS0_6memory12LoadWithCastILi1EEENSD_13StoreWithCastILi1EEEEEviT_S6_T2_T3_T4_T5_)
        .other          _ZN2at6native27unrolled_elementwise_kernelIZNS0_50_GLOBAL__N__2680c7bb_12_PowKernel_cu_b2145a98_318429pow_tensor_scalar_kernel_implIhhEEvRNS_18TensorIteratorBaseET0_EUlhE2_St5arrayIPcLm2EELi4E23TrivialOffsetCalculatorILi1EjESC_NS0_6memory12LoadWithCastILi1EEENSD_13StoreWithCastILi1EEEEEviT_S6_T2_T3_T4_T5_,@"STO_CUDA_ENTRY STV_DEFAULT"
_ZN2at6native27unrolled_elementwise_kernelIZNS0_50_GLOBAL__N__2680c7bb_12_PowKernel_cu_b2145a98_318429pow_tensor_scalar_kernel_implIhhEEvRNS_18TensorIteratorBaseET0_EUlhE2_St5arrayIPcLm2EELi4E23TrivialOffsetCalculatorILi1EjESC_NS0_6memory12LoadWithCastILi1EEENSD_13StoreWithCastILi1EEEEEviT_S6_T2_T3_T4_T5_:
.text._ZN2at6native27unrolled_elementwise_kernelIZNS0_50_GLOBAL__N__2680c7bb_12_PowKernel_cu_b2145a98_318429pow_tensor_scalar_kernel_implIhhEEvRNS_18TensorIteratorBaseET0_EUlhE2_St5arrayIPcLm2EELi4E23TrivialOffsetCalculatorILi1EjESC_NS0_6memory12LoadWithCastILi1EEENSD_13StoreWithCastILi1EEEEEviT_S6_T2_T3_T4_T5_:
[----:B------:R-:W-:Y:S02]  /*0000*/  IMAD.MOV.U32 R1, RZ, RZ, c[0x0][0x28] ;  /* 0x00000a00ff017624 */ /* 0x000fe400078e00ff */
[----:B------:R-:W0:Y:S01]  /*0010*/  S2R R16, SR_CTAID.X ;  /* 0x0000000000107919 */ /* 0x000e220000002500 */
[----:B------:R-:W-:Y:S01]  /*0020*/  IMAD.MOV.U32 R3, RZ, RZ, -0x200 ;  /* 0xfffffe00ff037424 */ /* 0x000fe200078e00ff */
[----:B------:R-:W1:Y:S01]  /*0030*/  LDC.U8 R18, c[0x0][0x18c] ;  /* 0x00006300ff127b82 */ /* 0x000e620000000000 */
[----:B------:R-:W-:Y:S01]  /*0040*/  ULDC.U8 UR4, c[0x0][0x168] ;  /* 0x00005a0000047ab9 */ /* 0x000fe20000000000 */
[----:B------:R-:W2:Y:S01]  /*0050*/  S2R R17, SR_TID.X ;  /* 0x0000000000117919 */ /* 0x000ea20000002100 */
[----:B------:R-:W-:Y:S01]  /*0060*/  IMAD.U32 R24, RZ, RZ, UR4 ;  /* 0x00000004ff187e24 */ /* 0x000fe2000f8e00ff */
[----:B------:R-:W-:Y:S01]  /*0070*/  ULDC.64 UR36, c[0x0][0x118] ;  /* 0x0000460000247ab9 */ /* 0x000fe20000000a00 */
        /* <DEDUP_REMOVED lines=23> */
.L_x_20866:
[----:B------:R0:W5:Y:S01]  /*01f0*/  LDG.E.U8 R23, [R4.64] ;  /* 0x0000002404177981 */ /* 0x000162000c1e1100 */
[----:B------:R-:W-:Y:S05]  /*0200*/  BRA `(.L_x_20868) ;  /* 0x00000dd000007947 */ /* 0x000fea0003800000 */
.L_x_20865:
        /* <DEDUP_REMOVED lines=8> */
.L_x_20870:
[----:B------:R0:W5:Y:S01]  /*0290*/  LDG.E.U8 R23, [R4.64] ;  /* 0x0000002404177981 */ /* 0x000162000c1e1100 */
[----:B------:R-:W-:Y:S05]  /*02a0*/  BRA `(.L_x_20868) ;  /* 0x00000d3000007947 */ /* 0x000fea0003800000 */
.L_x_20869:
[----:B------:R0:W5:Y:S01]  /*02b0*/  LDG.E.U16 R23, [R4.64] ;  /* 0x0000002404177981 */ /* 0x000162000c1e1500 */
[----:B------:R-:W-:Y:S05]  /*02c0*/  BRA `(.L_x_20868) ;  /* 0x00000d1000007947 */ /* 0x000fea0003800000 */
.L_x_20864:
        /* <DEDUP_REMOVED lines=10> */
.L_x_20872:
[----:B------:R-:W2:Y:S02]  /*0370*/  LDG.E.U16 R2, [R4.64] ;  /* 0x0000002404027981 */ /* 0x000ea4000c1e1500 */
[----:B--2---:R-:W-:-:S06]  /*0380*/  HADD2.F32 R2, -RZ, R2.H0_H0 ;  /* 0x20000002ff027230 */ /* 0x004fcc0000004100 */
[----:B------:R-:W0:Y:S02]  /*0390*/  F2I.S64.TRUNC R2, R2 ;  /* 0x0000000200027311 */ /* 0x000e24000020d900 */
[----:B0-----:R-:W-:Y:S01]  /*03a0*/  PRMT R23, R2, 0x7610, R23 ;  /* 0x0000761002177816 */ /* 0x001fe20000000017 */
[----:B------:R-:W-:Y:S05]  /*03b0*/  BRA `(.L_x_20868) ;  /* 0x00000c2000007947 */ /* 0x000fea0003800000 */
.L_x_20871:
        /* <DEDUP_REMOVED lines=10> */
.L_x_20874:
[----:B------:R-:W2:Y:S02]  /*0460*/  LDG.E.U16 R4, [R4.64] ;  /* 0x0000002404047981 */ /* 0x000ea4000c1e1500 */
[----:B--2---:R-:W-:-:S06]  /*0470*/  HADD2.F32 R2, -RZ, R4.H0_H0 ;  /* 0x20000004ff027230 */ /* 0x004fcc0000004100 */
[----:B------:R-:W0:Y:S02]  /*0480*/  F2I.S64.TRUNC R2, R2 ;  /* 0x0000000200027311 */ /* 0x000e24000020d900 */
[----:B0-----:R-:W-:Y:S01]  /*0490*/  PRMT R23, R2, 0x7610, R23 ;  /* 0x0000761002177816 */ /* 0x001fe20000000017 */
[----:B------:R-:W-:Y:S05]  /*04a0*/  BRA `(.L_x_20868) ;  /* 0x00000b3000007947 */ /* 0x000fea0003800000 */
.L_x_20873:
[----:B------:R-:W2:Y:S02]  /*04b0*/  LDG.E.64 R2, [R4.64] ;  /* 0x0000002404027981 */ /* 0x000ea4000c1e1b00 */
[----:B--2---:R-:W0:Y:S02]  /*04c0*/  F2I.S64.F64.TRUNC R2, R2 ;  /* 0x0000000200027311 */ /* 0x004e24000030d900 */
[----:B0-----:R-:W-:Y:S01]  /*04d0*/  PRMT R23, R2, 0x7610, R23 ;  /* 0x0000761002177816 */ /* 0x001fe20000000017 */
[----:B------:R-:W-:Y:S05]  /*04e0*/  BRA `(.L_x_20868) ;  /* 0x00000af000007947 */ /* 0x000fea0003800000 */
.L_x_20863:
        /* <DEDUP_REMOVED lines=12> */
.L_x_20877:
[----:B------:R-:W2:Y:S02]  /*05b0*/  LDG.E.64 R4, [R4.64] ;  /* 0x0000002404047981 */ /* 0x000ea4000c1e1b00 */
[----:B--2---:R-:W0:Y:S02]  /*05c0*/  F2I.S64.F64.TRUNC R2, R4 ;  /* 0x0000000400027311 */ /* 0x004e24000030d900 */
[----:B0-----:R-:W-:Y:S01]  /*05d0*/  PRMT R23, R2, 0x7610, R23 ;  /* 0x0000761002177816 */ /* 0x001fe20000000017 */
[----:B------:R-:W-:Y:S05]  /*05e0*/  BRA `(.L_x_20868) ;  /* 0x000009f000007947 */ /* 0x000fea0003800000 */
.L_x_20876:
        /* <DEDUP_REMOVED lines=28> */
.L_x_20879:
        /* <DEDUP_REMOVED lines=16> */
.L_x_20878:
[----:B------:R-:W2:Y:S02]  /*08b0*/  LDG.E.U16 R2, [R4.64] ;  /* 0x0000002404027981 */ /* 0x000ea4000c1e1500 */
[----:B--2---:R-:W-:-:S06]  /*08c0*/  PRMT R2, RZ, 0x5410, R2 ;  /* 0x00005410ff027816 */ /* 0x004fcc0000000002 */
[----:B------:R-:W0:Y:S02]  /*08d0*/  F2I.S64.TRUNC R2, R2 ;  /* 0x0000000200027311 */ /* 0x000e24000020d900 */
[----:B0-----:R-:W-:Y:S01]  /*08e0*/  PRMT R23, R2, 0x7610, R23 ;  /* 0x0000761002177816 */ /* 0x001fe20000000017 */
[----:B------:R-:W-:Y:S05]  /*08f0*/  BRA `(.L_x_20868) ;  /* 0x000006e000007947 */ /* 0x000fea0003800000 */
.L_x_20875:
        /* <DEDUP_REMOVED lines=10> */
.L_x_20882:
        /* <DEDUP_REMOVED lines=21> */
.L_x_20886:
[----:B------:R-:W-:Y:S05]  /*0af0*/  BSYNC B1 ;  /* 0x0000000000017941 */ /* 0x000fea0003800000 */
.L_x_20885:
[----:B------:R-:W-:Y:S01]  /*0b00*/  IMAD.SHL.U32 R2, R2, 0x100000, RZ ;  /* 0x0010000002027824 */ /* 0x000fe200078e00ff */
[----:B------:R-:W-:-:S04]  /*0b10*/  LEA R3, R0, 0x3b800000, 0x17 ;  /* 0x3b80000000037811 */ /* 0x000fc800078eb8ff */
[----:B------:R-:W-:Y:S02]  /*0b20*/  LOP3.LUT R2, R3, R2, R4, 0xfe, !PT ;  /* 0x0000000203027212 */ /* 0x000fe400078efe04 */
.L_x_20884:
[----:B------:R-:W-:Y:S05]  /*0b30*/  BSYNC B0 ;  /* 0x0000000000007941 */ /* 0x000fea0003800000 */
.L_x_20883:
[----:B------:R-:W0:Y:S02]  /*0b40*/  F2I.S64.TRUNC R2, R2 ;  /* 0x0000000200027311 */ /* 0x000e24000020d900 */
[----:B0-----:R-:W-:Y:S01]  /*0b50*/  PRMT R23, R2, 0x7610, R23 ;  /* 0x0000761002177816 */ /* 0x001fe20000000017 */
[----:B------:R-:W-:Y:S05]  /*0b60*/  BRA `(.L_x_20868) ;  /* 0x0000047000007947 */ /* 0x000fea0003800000 */
.L_x_20881:
        /* <DEDUP_REMOVED lines=21> */
.L_x_20890:
[----:B------:R-:W-:Y:S05]  /*0cc0*/  BSYNC B1 ;  /* 0x0000000000017941 */ /* 0x000fea0003800000 */
.L_x_20889:
[----:B------:R-:W-:Y:S01]  /*0cd0*/  IMAD.SHL.U32 R2, R2, 0x200000, RZ ;  /* 0x0020000002027824 */ /* 0x000fe200078e00ff */
[----:B------:R-:W-:-:S04]  /*0ce0*/  LEA R3, R0, 0x37800000, 0x17 ;  /* 0x3780000000037811 */ /* 0x000fc800078eb8ff */
[----:B------:R-:W-:Y:S02]  /*0cf0*/  LOP3.LUT R2, R3, R2, R4, 0xfe, !PT ;  /* 0x0000000203027212 */ /* 0x000fe400078efe04 */
.L_x_20888:
[----:B------:R-:W-:Y:S05]  /*0d00*/  BSYNC B0 ;  /* 0x0000000000007941 */ /* 0x000fea0003800000 */
.L_x_20887:
[----:B------:R-:W0:Y:S02]  /*0d10*/  F2I.S64.TRUNC R2, R2 ;  /* 0x0000000200027311 */ /* 0x000e24000020d900 */
[----:B0-----:R-:W-:Y:S01]  /*0d20*/  PRMT R23, R2, 0x7610, R23 ;  /* 0x0000761002177816 */ /* 0x001fe20000000017 */
[----:B------:R-:W-:Y:S05]  /*0d30*/  BRA `(.L_x_20868) ;  /* 0x000002a000007947 */ /* 0x000fea0003800000 */
.L_x_20880:
        /* <DEDUP_REMOVED lines=14> */
.L_x_20894:
[----:B------:R-:W-:Y:S05]  /*0e20*/  BSYNC B0 ;  /* 0x0000000000007941 */ /* 0x000fea0003800000 */
.L_x_20893:
[----:B------:R-:W0:Y:S02]  /*0e30*/  F2I.S64.TRUNC R2, R2 ;  /* 0x0000000200027311 */ /* 0x000e24000020d900 */
[----:B0-----:R-:W-:Y:S01]  /*0e40*/  PRMT R23, R2, 0x7610, R23 ;  /* 0x0000761002177816 */ /* 0x001fe20000000017 */
[----:B------:R-:W-:Y:S05]  /*0e50*/  BRA `(.L_x_20868) ;  /* 0x0000018000007947 */ /* 0x000fea0003800000 */
.L_x_20867:
        /* <DEDUP_REMOVED lines=21> */
.L_x_20892:
[----:B------:R0:W5:Y:S01]  /*0fb0*/  LDG.E.U8 R23, [R4.64] ;  /* 0x0000002404177981 */ /* 0x000162000c1e1100 */
[----:B------:R-:W-:Y:S05]  /*0fc0*/  BRA `(.L_x_20868) ;  /* 0x0000001000007947 */ /* 0x000fea0003800000 */
.L_x_20891:
[----:B------:R0:W5:Y:S02]  /*0fd0*/  LDG.E.U8 R23, [R4.64] ;  /* 0x0000002404177981 */ /* 0x000164000c1e1100 */
.L_x_20868:
[----:B------:R-:W1:Y:S02]  /*0fe0*/  S2R R17, SR_TID.X ;  /* 0x0000000000117919 */ /* 0x000e640000002100 */
[----:B-1----:R-:W-:Y:S02]  /*0ff0*/  IADD3 R17, R17, 0x80, RZ ;  /* 0x0000008011117810 */ /* 0x002fe40007ffe0ff */
.L_x_20862:
[----:B-1----:R-:W-:Y:S05]  /*1000*/  BSYNC B6 ;  /* 0x0000000000067941 */ /* 0x002fea0003800000 */
.L_x_20861:
[----:B------:R-:W-:Y:S01]  /*1010*/  ISETP.GE.AND P0, PT, R17, R22, PT ;  /* 0x000000161100720c */ /* 0x000fe20003f06270 */
[----:B------:R-:W-:-:S12]  /*1020*/  BSSY B6, `(.L_x_20895) ;  /* 0x00000f3000067945 */ /* 0x000fd80003800000 */
[----:B------:R-:W-:Y:S05]  /*1030*/  @P0 BRA `(.L_x_20896) ;  /* 0x00000f1000000947 */ /* 0x000fea0003800000 */
[----:B------:R-:W-:Y:S01]  /*1040*/  IMAD R0, R16, 0x200, R17 ;  /* 0x0000020010007824 */ /* 0x000fe200078e0211 */
[----:B------:R-:W-:-:S03]  /*1050*/  PRMT R2, R18, 0x9910, RZ ;  /* 0x0000991012027816 */ /* 0x000fc600000000ff */
        /* <DEDUP_REMOVED lines=16> */
.L_x_20900:
[----:B------:R0:W5:Y:S01]  /*1160*/  LDG.E.U8 R19, [R4.64] ;  /* 0x0000002404137981 */ /* 0x000162000c1e1100 */
[----:B------:R-:W-:Y:S05]  /*1170*/  BRA `(.L_x_20902) ;  /* 0x00000dc000007947 */ /* 0x000fea0003800000 */
.L_x_20899:
        /* <DEDUP_REMOVED lines=8> */
.L_x_20904:
[----:B------:R0:W5:Y:S01]  /*1200*/  LDG.E.U8 R19, [R4.64] ;  /* 0x0000002404137981 */ /* 0x000162000c1e1100 */
[----:B------:R-:W-:Y:S05]  /*1210*/  BRA `(.L_x_20902) ;  /* 0x00000d2000007947 */ /* 0x000fea0003800000 */
.L_x_20903:
[----:B------:R0:W5:Y:S01]  /*1220*/  LDG.E.U16 R19, [R4.64] ;  /* 0x0000002404137981 */ /* 0x000162000c1e1500 */
[----:B------:R-:W-:Y:S05]  /*1230*/  BRA `(.L_x_20902) ;  /* 0x00000d0000007947 */ /* 0x000fea0003800000 */
.L_x_20898:
        /* <DEDUP_REMOVED lines=10> */
.L_x_20906:
[----:B------:R-:W2:Y:S02]  /*12e0*/  LDG.E.U16 R2, [R4.64] ;  /* 0x0000002404027981 */ /* 0x000ea4000c1e1500 */
[----:B--2---:R-:W-:-:S06]  /*12f0*/  HADD2.F32 R2, -RZ, R2.H0_H0 ;  /* 0x20000002ff027230 */ /* 0x004fcc0000004100 */
[----:B------:R-:W0:Y:S02]  /*1300*/  F2I.S64.TRUNC R2, R2 ;  /* 0x0000000200027311 */ /* 0x000e24000020d900 */
[----:B0-----:R-:W-:Y:S01]  /*1310*/  PRMT R19, R2, 0x7610, R19 ;  /* 0x0000761002137816 */ /* 0x001fe20000000013 */
[----:B------:R-:W-:Y:S05]  /*1320*/  BRA `(.L_x_20902) ;  /* 0x00000c1000007947 */ /* 0x000fea0003800000 */
.L_x_20905:
        /* <DEDUP_REMOVED lines=10> */
.L_x_20908:
[----:B------:R-:W2:Y:S02]  /*13d0*/  LDG.E.U16 R4, [R4.64] ;  /* 0x0000002404047981 */ /* 0x000ea4000c1e1500 */
[----:B--2---:R-:W-:-:S06]  /*13e0*/  HADD2.F32 R2, -RZ, R4.H0_H0 ;  /* 0x20000004ff027230 */ /* 0x004fcc0000004100 */
[----:B------:R-:W0:Y:S02]  /*13f0*/  F2I.S64.TRUNC R2, R2 ;  /* 0x0000000200027311 */ /* 0x000e24000020d900 */
[----:B0-----:R-:W-:Y:S01]  /*1400*/  PRMT R19, R2, 0x7610, R19 ;  /* 0x0000761002137816 */ /* 0x001fe20000000013 */
[----:B------:R-:W-:Y:S05]  /*1410*/  BRA `(.L_x_20902) ;  /* 0x00000b2000007947 */ /* 0x000fea0003800000 */
.L_x_20907:
[----:B------:R-:W2:Y:S02]  /*1420*/  LDG.E.64 R2, [R4.64] ;  /* 0x0000002404027981 */ /* 0x000ea4000c1e1b00 */
[----:B--2---:R-:W0:Y:S02]  /*1430*/  F2I.S64.F64.TRUNC R2, R2 ;  /* 0x0000000200027311 */ /* 0x004e24000030d900 */
[----:B0-----:R-:W-:Y:S01]  /*1440*/  PRMT R19, R2, 0x7610, R19 ;  /* 0x0000761002137816 */ /* 0x001fe20000000013 */
[----:B------:R-:W-:Y:S05]  /*1450*/  BRA `(.L_x_20902) ;  /* 0x00000ae000007947 */ /* 0x000fea0003800000 */
.L_x_20897:
        /* <DEDUP_REMOVED lines=12> */
.L_x_20911:
[----:B------:R-:W2:Y:S02]  /*1520*/  LDG.E.64 R4, [R4.64] ;  /* 0x0000002404047981 */ /* 0x000ea4000c1e1b00 */
[----:B--2---:R-:W0:Y:S02]  /*1530*/  F2I.S64.F64.TRUNC R2, R4 ;  /* 0x0000000400027311 */ /* 0x004e24000030d900 */
[----:B0-----:R-:W-:Y:S01]  /*1540*/  PRMT R19, R2, 0x7610, R19 ;  /* 0x0000761002137816 */ /* 0x001fe20000000013 */
[----:B------:R-:W-:Y:S05]  /*1550*/  BRA `(.L_x_20902) ;  /* 0x000009e000007947 */ /* 0x000fea0003800000 */
.L_x_20910:
        /* <DEDUP_REMOVED lines=28> */
.L_x_20913:
        /* <DEDUP_REMOVED lines=15> */
.L_x_20912:
[----:B------:R-:W2:Y:S02]  /*1810*/  LDG.E.U16 R2, [R4.64] ;  /* 0x0000002404027981 */ /* 0x000ea4000c1e1500 */
[----:B--2---:R-:W-:-:S06]  /*1820*/  PRMT R2, RZ, 0x5410, R2 ;  /* 0x00005410ff027816 */ /* 0x004fcc0000000002 */
[----:B------:R-:W0:Y:S02]  /*1830*/  F2I.S64.TRUNC R2, R2 ;  /* 0x0000000200027311 */ /* 0x000e24000020d900 */
[----:B0-----:R-:W-:Y:S01]  /*1840*/  PRMT R19, R2, 0x7610, R19 ;  /* 0x0000761002137816 */ /* 0x001fe20000000013 */
[----:B------:R-:W-:Y:S05]  /*1850*/  BRA `(.L_x_20902) ;  /* 0x000006e000007947 */ /* 0x000fea0003800000 */
.L_x_20909:
        /* <DEDUP_REMOVED lines=10> */
.L_x_20916:
        /* <DEDUP_REMOVED lines=21> */
.L_x_20920:
[----:B------:R-:W-:Y:S05]  /*1a50*/  BSYNC B1 ;  /* 0x0000000000017941 */ /* 0x000fea0003800000 */
.L_x_20919:
[----:B------:R-:W-:Y:S01]  /*1a60*/  IMAD.SHL.U32 R2, R2, 0x100000, RZ ;  /* 0x0010000002027824 */ /* 0x000fe200078e00ff */
[----:B------:R-:W-:-:S04]  /*1a70*/  LEA R3, R0, 0x3b800000, 0x17 ;  /* 0x3b80000000037811 */ /* 0x000fc800078eb8ff */
[----:B------:R-:W-:Y:S02]  /*1a80*/  LOP3.LUT R2, R3, R2, R4, 0xfe, !PT ;  /* 0x0000000203027212 */ /* 0x000fe400078efe04 */
.L_x_20918:
[----:B------:R-:W-:Y:S05]  /*1a90*/  BSYNC B0 ;  /* 0x0000000000007941 */ /* 0x000fea0003800000 */
.L_x_20917:
[----:B------:R-:W0:Y:S02]  /*1aa0*/  F2I.S64.TRUNC R2, R2 ;  /* 0x0000000200027311 */ /* 0x000e24000020d900 */
[----:B0-----:R-:W-:Y:S01]  /*1ab0*/  PRMT R19, R2, 0x7610, R19 ;  /* 0x0000761002137816 */ /* 0x001fe20000000013 */
[----:B------:R-:W-:Y:S05]  /*1ac0*/  BRA `(.L_x_20902) ;  /* 0x0000047000007947 */ /* 0x000fea0003800000 */
.L_x_20915:
        /* <DEDUP_REMOVED lines=21> */
.L_x_20924:
[----:B------:R-:W-:Y:S05]  /*1c20*/  BSYNC B1 ;  /* 0x0000000000017941 */ /* 0x000fea0003800000 */
.L_x_20923:
[----:B------:R-:W-:Y:S01]  /*1c30*/  IMAD.SHL.U32 R2, R2, 0x200000, RZ ;  /* 0x0020000002027824 */ /* 0x000fe200078e00ff */
[----:B------:R-:W-:-:S04]  /*1c40*/  LEA R3, R0, 0x37800000, 0x17 ;  /* 0x3780000000037811 */ /* 0x000fc800078eb8ff */
[----:B------:R-:W-:Y:S02]  /*1c50*/  LOP3.LUT R2, R3, R2, R4, 0xfe, !PT ;  /* 0x0000000203027212 */ /* 0x000fe400078efe04 */
.L_x_20922:
[----:B------:R-:W-:Y:S05]  /*1c60*/  BSYNC B0 ;  /* 0x0000000000007941 */ /* 0x000fea0003800000 */
.L_x_20921:
[----:B------:R-:W0:Y:S02]  /*1c70*/  F2I.S64.TRUNC R2, R2 ;  /* 0x0000000200027311 */ /* 0x000e24000020d900 */
[----:B0-----:R-:W-:Y:S01]  /*1c80*/  PRMT R19, R2, 0x7610, R19 ;  /* 0x0000761002137816 */ /* 0x001fe20000000013 */
[----:B------:R-:W-:Y:S05]  /*1c90*/  BRA `(.L_x_20902) ;  /* 0x000002a000007947 */ /* 0x000fea0003800000 */
.L_x_20914:
        /* <DEDUP_REMOVED lines=14> */
.L_x_20928:
[----:B------:R-:W-:Y:S05]  /*1d80*/  BSYNC B0 ;  /* 0x0000000000007941 */ /* 0x000fea0003800000 */
.L_x_20927:
[----:B------:R-:W0:Y:S02]  /*1d90*/  F2I.S64.TRUNC R2, R2 ;  /* 0x0000000200027311 */ /* 0x000e24000020d900 */
[----:B0-----:R-:W-:Y:S01]  /*1da0*/  PRMT R19, R2, 0x7610, R19 ;  /* 0x0000761002137816 */ /* 0x001fe20000000013 */
[----:B------:R-:W-:Y:S05]  /*1db0*/  BRA `(.L_x_20902) ;  /* 0x0000018000007947 */ /* 0x000fea0003800000 */
.L_x_20901:
        /* <DEDUP_REMOVED lines=21> */
.L_x_20926:
[----:B------:R0:W5:Y:S01]  /*1f10*/  LDG.E.U8 R19, [R4.64] ;  /* 0x0000002404137981 */ /* 0x000162000c1e1100 */
[----:B------:R-:W-:Y:S05]  /*1f20*/  BRA `(.L_x_20902) ;  /* 0x0000001000007947 */ /* 0x000fea0003800000 */
.L_x_20925:
[----:B------:R0:W5:Y:S02]  /*1f30*/  LDG.E.U8 R19, [R4.64] ;  /* 0x0000002404137981 */ /* 0x000164000c1e1100 */
.L_x_20902:
[----:B------:R-:W-:-:S03]  /*1f40*/  IADD3 R17, R17, 0x80, RZ ;  /* 0x0000008011117810 */ /* 0x000fc60007ffe0ff */
.L_x_20896:
[----:B------:R-:W-:Y:S05]  /*1f50*/  BSYNC B6 ;  /* 0x0000000000067941 */ /* 0x000fea0003800000 */
.L_x_20895:
[----:B------:R-:W-:Y:S01]  /*1f60*/  ISETP.GE.AND P0, PT, R17, R22, PT ;  /* 0x000000161100720c */ /* 0x000fe20003f06270 */
[----:B------:R-:W-:Y:S01]  /*1f70*/  BSSY B6, `(.L_x_20929) ;  /* 0x00000ea000067945 */ /* 0x000fe20003800000 */
[----:B------:R-:W-:Y:S02]  /*1f80*/  PRMT R25, RZ, 0x7610, R25 ;  /* 0x00007610ff197816 */ /* 0x000fe40000000019 */
[----:B------:R-:W-:-:S09]  /*1f90*/  PRMT R2, RZ, 0x7610, R2 ;  /* 0x00007610ff027816 */ /* 0x000fd20000000002 */
        /* <DEDUP_REMOVED lines=19> */
.L_x_20934:
[----:B------:R1:W5:Y:S01]  /*20d0*/  LDG.E.U8 R2, [R6.64] ;  /* 0x0000002406027981 */ /* 0x000362000c1e1100 */
[----:B------:R-:W-:Y:S05]  /*20e0*/  BRA `(.L_x_20936) ;  /* 0x00000d1000007947 */ /* 0x000fea0003800000 */
.L_x_20933:
        /* <DEDUP_REMOVED lines=8> */
.L_x_20938:
[----:B------:R1:W5:Y:S01]  /*2170*/  LDG.E.U8 R2, [R6.64] ;  /* 0x0000002406027981 */ /* 0x000362000c1e1100 */
[----:B------:R-:W-:Y:S05]  /*2180*/  BRA `(.L_x_20936) ;  /* 0x00000c7000007947 */ /* 0x000fea0003800000 */
.L_x_20937:
[----:B------:R1:W5:Y:S01]  /*2190*/  LDG.E.U16 R2, [R6.64] ;  /* 0x0000002406027981 */ /* 0x000362000c1e1500 */
[----:B------:R-:W-:Y:S05]  /*21a0*/  BRA `(.L_x_20936) ;  /* 0x00000c5000007947 */ /* 0x000fea0003800000 */
.L_x_20932:
[----:B------:R-:W-:-:S13]  /*21b0*/  ISETP.GT.AND P0, PT, R0, 0x6, PT ;  /* 0x000000060000780c */ /* 0x000fda0003f04270 */
[----:B------:R-:W-:Y:S05]  /*21c0*/  @P0 BRA `(.L_x_20939) ;  /* 0x000000b000000947 */ /* 0x000fea0003800000 */
[----:B------:R-:W-:-:S13]  /*21d0*/  ISETP.NE.AND P0, PT, R0, 0x5, PT ;  /* 0x000000050000780c */ /* 0x000fda0003f05270 */
[----:B------:R-:W-:Y:S05]  /*21e0*/  @!P0 BRA `(.L_x_20940) ;  /* 0x0000005000008947 */ /* 0x000fea0003800000 */
[----:B------:R-:W-:-:S13]  /*21f0*/  ISETP.NE.AND P0, PT, R0, 0x6, PT ;  /* 0x000000060000780c */ /* 0x000fda0003f05270 */
[----:B------:R-:W-:Y:S05]  /*2200*/  @P0 BRA `(.L_x_20935) ;  /* 0x00000a7000000947 */ /* 0x000fea0003800000 */
[----:B------:R-:W2:Y:S02]  /*2210*/  LDG.E R3, [R6.64] ;  /* 0x0000002406037981 */ /* 0x000ea4000c1e1900 */
[----:B--2---:R-:W1:Y:S01]  /*2220*/  F2I.S64.TRUNC R2, R3 ;  /* 0x0000000300027311 */ /* 0x004e62000020d900 */
[----:B------:R-:W-:Y:S05]  /*2230*/  BRA `(.L_x_20936) ;  /* 0x00000bc000007947 */ /* 0x000fea0003800000 */
.L_x_20940:
[----:B------:R-:W2:Y:S02]  /*2240*/  LDG.E.U16 R3, [R6.64] ;  /* 0x0000002406037981 */ /* 0x000ea4000c1e1500 */
[----:B--2---:R-:W-:-:S06]  /*2250*/  HADD2.F32 R3, -RZ, R3.H0_H0 ;  /* 0x20000003ff037230 */ /* 0x004fcc0000004100 */
[----:B------:R-:W1:Y:S01]  /*2260*/  F2I.S64.TRUNC R2, R3 ;  /* 0x0000000300027311 */ /* 0x000e62000020d900 */
[----:B------:R-:W-:Y:S05]  /*2270*/  BRA `(.L_x_20936) ;  /* 0x00000b8000007947 */ /* 0x000fea0003800000 */
.L_x_20939:
[----:B------:R-:W-:-:S13]  /*2280*/  ISETP.NE.AND P0, PT, R0, 0x7, PT ;  /* 0x000000070000780c */ /* 0x000fda0003f05270 */
[----:B------:R-:W-:Y:S05]  /*2290*/  @!P0 BRA `(.L_x_20941) ;  /* 0x000000b000008947 */ /* 0x000fea0003800000 */
[----:B------:R-:W-:-:S13]  /*22a0*/  ISETP.NE.AND P0, PT, R0, 0x8, PT ;  /* 0x000000080000780c */ /* 0x000fda0003f05270 */
[----:B------:R-:W-:Y:S05]  /*22b0*/  @!P0 BRA `(.L_x_20942) ;  /* 0x0000005000008947 */ /* 0x000fea0003800000 */
[----:B------:R-:W-:-:S13]  /*22c0*/  ISETP.NE.AND P0, PT, R0, 0x9, PT ;  /* 0x000000090000780c */ /* 0x000fda0003f05270 */
[----:B------:R-:W-:Y:S05]  /*22d0*/  @P0 BRA `(.L_x_20935) ;  /* 0x000009a000000947 */ /* 0x000fea0003800000 */
[----:B------:R-:W2:Y:S02]  /*22e0*/  LDG.E R3, [R6.64] ;  /* 0x0000002406037981 */ /* 0x000ea4000c1e1900 */
[----:B--2---:R-:W1:Y:S01]  /*22f0*/  F2I.S64.TRUNC R2, R3 ;  /* 0x0000000300027311 */ /* 0x004e62000020d900 */
[----:B------:R-:W-:Y:S05]  /*2300*/  BRA `(.L_x_20936) ;  /* 0x00000af000007947 */ /* 0x000fea0003800000 */
.L_x_20942:
[----:B------:R-:W2:Y:S02]  /*2310*/  LDG.E.U16 R6, [R6.64] ;  /* 0x0000002406067981 */ /* 0x000ea4000c1e1500 */
[----:B--2---:R-:W-:-:S06]  /*2320*/  HADD2.F32 R3, -RZ, R6.H0_H0 ;  /* 0x20000006ff037230 */ /* 0x004fcc0000004100 */
[----:B------:R-:W1:Y:S01]  /*2330*/  F2I.S64.TRUNC R2, R3 ;  /* 0x0000000300027311 */ /* 0x000e62000020d900 */
[----:B------:R-:W-:Y:S05]  /*2340*/  BRA `(.L_x_20936) ;  /* 0x00000ab000007947 */ /* 0x000fea0003800000 */
.L_x_20941:
[----:B0-----:R-:W2:Y:S02]  /*2350*/  LDG.E.64 R4, [R6.64] ;  /* 0x0000002406047981 */ /* 0x001ea4000c1e1b00 */
[----:B--2---:R-:W0:Y:S02]  /*2360*/  F2I.S64.F64.TRUNC R4, R4 ;  /* 0x0000000400047311 */ /* 0x004e24000030d900 */
[----:B0-----:R-:W-:Y:S01]  /*2370*/  PRMT R2, R4, 0x7610, R2 ;  /* 0x0000761004027816 */ /* 0x001fe20000000002 */
[----:B------:R-:W-:Y:S05]  /*2380*/  BRA `(.L_x_20936) ;  /* 0x00000a7000007947 */ /* 0x000fea0003800000 */
.L_x_20931:
        /* <DEDUP_REMOVED lines=12> */
.L_x_20945:
[----:B------:R-:W2:Y:S02]  /*2450*/  LDG.E.64 R6, [R6.64] ;  /* 0x0000002406067981 */ /* 0x000ea4000c1e1b00 */
[----:B--2---:R1:W2:Y:S01]  /*2460*/  F2I.S64.F64.TRUNC R2, R6 ;  /* 0x0000000600027311 */ /* 0x0042a2000030d900 */
[----:B------:R-:W-:Y:S05]  /*2470*/  BRA `(.L_x_20936) ;  /* 0x0000098000007947 */ /* 0x000fea0003800000 */
.L_x_20944:
        /* <DEDUP_REMOVED lines=11> */
[----:B0-----:R-:W-:-:S04]  /*2530*/  IADD3 R4, R2, 0x1000000, RZ ;  /* 0x0100000002047810 */ /* 0x001fc80007ffe0ff */
[----:B------:R-:W-:Y:S02]  /*2540*/  SHF.R.S32.HI R4, RZ, 0x8, R4 ;  /* 0x00000008ff047819 */ /* 0x000fe40000011404 */
[----:B-1----:R-:W-:-:S04]  /*2550*/  IADD3 R3, -R3, 0x1f, RZ ;  /* 0x0000001f03037810 */ /* 0x002fc80007ffe1ff */
        /* <DEDUP_REMOVED lines=13> */
.L_x_20947:
        /* <DEDUP_REMOVED lines=12> */
[----:B------:R-:W1:Y:S01]  /*26f0*/  F2I.S64.TRUNC R2, R3 ;  /* 0x0000000300027311 */ /* 0x000e62000020d900 */
[----:B------:R-:W-:Y:S05]  /*2700*/  BRA `(.L_x_20936) ;  /* 0x000006f000007947 */ /* 0x000fea0003800000 */
.L_x_20946:
[----:B------:R-:W2:Y:S02]  /*2710*/  LDG.E.U16 R3, [R6.64] ;  /* 0x0000002406037981 */ /* 0x000ea4000c1e1500 */
[----:B--2---:R-:W-:-:S06]  /*2720*/  PRMT R3, RZ, 0x5410, R3 ;  /* 0x00005410ff037816 */ /* 0x004fcc0000000003 */
[----:B------:R-:W1:Y:S01]  /*2730*/  F2I.S64.TRUNC R2, R3 ;  /* 0x0000000300027311 */ /* 0x000e62000020d900 */
[----:B------:R-:W-:Y:S05]  /*2740*/  BRA `(.L_x_20936) ;  /* 0x000006b000007947 */ /* 0x000fea0003800000 */
.L_x_20943:
        /* <DEDUP_REMOVED lines=10> */
.L_x_20950:
        /* <DEDUP_REMOVED lines=13> */
[----:B0-----:R-:W-:-:S06]  /*28c0*/  IMAD.U32 R4, R3, -0x80000000, RZ ;  /* 0x8000000003047824 */ /* 0x001fcc00078e00ff */
[----:B------:R-:W-:Y:S05]  /*28d0*/  @P0 BRA `(.L_x_20954) ;  /* 0x0000006000000947 */ /* 0x000fea0003800000 */
[----:B------:R-:W0:Y:S02]  /*28e0*/  FLO.U32 R3, R2 ;  /* 0x0000000200037300 */ /* 0x000e2400000e0000 */
[----:B0-----:R-:W-:-:S04]  /*28f0*/  IADD3 R3, -R3, 0x1f, RZ ;  /* 0x0000001f03037810 */ /* 0x001fc80007ffe1ff */
[----:B------:R-:W-:Y:S02]  /*2900*/  IADD3 R5, R3, -0x1c, RZ ;  /* 0xffffffe403057810 */ /* 0x000fe40007ffe0ff */
[----:B------:R-:W-:Y:S02]  /*2910*/  IADD3 R0, R0, 0x1d, -R3 ;  /* 0x0000001d00007810 */ /* 0x000fe40007ffe803 */
[----:B------:R-:W-:-:S04]  /*2920*/  SHF.L.U32 R5, R2, R5, RZ ;  /* 0x0000000502057219 */ /* 0x000fc800000006ff */
[----:B------:R-:W-:Y:S02]  /*2930*/  LOP3.LUT R2, R5, 0x7, RZ, 0xc0, !PT ;  /* 0x0000000705027812 */ /* 0x000fe400078ec0ff */
.L_x_20954:
[----:B------:R-:W-:Y:S05]  /*2940*/  BSYNC B1 ;  /* 0x0000000000017941 */ /* 0x000fea0003800000 */
.L_x_20953:
[----:B------:R-:W-:Y:S01]  /*2950*/  IMAD.SHL.U32 R2, R2, 0x100000, RZ ;  /* 0x0010000002027824 */ /* 0x000fe200078e00ff */
[----:B------:R-:W-:-:S04]  /*2960*/  LEA R3, R0, 0x3b800000, 0x17 ;  /* 0x3b80000000037811 */ /* 0x000fc800078eb8ff */
[----:B------:R-:W-:Y:S02]  /*2970*/  LOP3.LUT R3, R3, R2, R4, 0xfe, !PT ;  /* 0x0000000203037212 */ /* 0x000fe400078efe04 */
.L_x_20952:
[----:B------:R-:W-:Y:S05]  /*2980*/  BSYNC B0 ;  /* 0x0000000000007941 */ /* 0x000fea0003800000 */
.L_x_20951:
[----:B------:R-:W1:Y:S01]  /*2990*/  F2I.S64.TRUNC R2, R3 ;  /* 0x0000000300027311 */ /* 0x000e62000020d900 */
[----:B------:R-:W-:Y:S05]  /*29a0*/  BRA `(.L_x_20936) ;  /* 0x0000045000007947 */ /* 0x000fea0003800000 */
.L_x_20949:
        /* <DEDUP_REMOVED lines=21> */
.L_x_20958:
[----:B------:R-:W-:Y:S05]  /*2b00*/  BSYNC B1 ;  /* 0x0000000000017941 */ /* 0x000fea0003800000 */
.L_x_20957:
[----:B------:R-:W-:Y:S01]  /*2b10*/  IMAD.SHL.U32 R2, R2, 0x200000, RZ ;  /* 0x0020000002027824 */ /* 0x000fe200078e00ff */
[----:B------:R-:W-:-:S04]  /*2b20*/  LEA R3, R0, 0x37800000, 0x17 ;  /* 0x3780000000037811 */ /* 0x000fc800078eb8ff */
[----:B------:R-:W-:Y:S02]  /*2b30*/  LOP3.LUT R3, R3, R2, R4, 0xfe, !PT ;  /* 0x0000000203037212 */ /* 0x000fe400078efe04 */
.L_x_20956:
[----:B------:R-:W-:Y:S05]  /*2b40*/  BSYNC B0 ;  /* 0x0000000000007941 */ /* 0x000fea0003800000 */
.L_x_20955:
[----:B------:R-:W1:Y:S01]  /*2b50*/  F2I.S64.TRUNC R2, R3 ;  /* 0x0000000300027311 */ /* 0x000e62000020d900 */
[----:B------:R-:W-:Y:S05]  /*2b60*/  BRA `(.L_x_20936) ;  /* 0x0000029000007947 */ /* 0x000fea0003800000 */
.L_x_20948:
        /* <DEDUP_REMOVED lines=14> */
.L_x_20962:
[----:B------:R-:W-:Y:S05]  /*2c50*/  BSYNC B0 ;  /* 0x0000000000007941 */ /* 0x000fea0003800000 */
.L_x_20961:
[----:B------:R-:W1:Y:S01]  /*2c60*/  F2I.S64.TRUNC R2, R3 ;  /* 0x0000000300027311 */ /* 0x000e62000020d900 */
[----:B------:R-:W-:Y:S05]  /*2c70*/  BRA `(.L_x_20936) ;  /* 0x0000018000007947 */ /* 0x000fea0003800000 */
.L_x_20935:
[----:B------:R-:W-:Y:S01]  /*2c80*/  MOV R2, 0x0 ;  /* 0x0000000000027802 */ /* 0x000fe20000000f00 */
[----:B0-----:R-:W-:Y:S02]  /*2c90*/  IMAD.MOV.U32 R4, RZ, RZ, c[0x4][0x198] ;  /* 0x01006600ff047624 */ /* 0x001fe400078e00ff */
        /* <DEDUP_REMOVED lines=19> */
.L_x_20960:
[----:B------:R1:W5:Y:S01]  /*2dd0*/  LDG.E.U8 R2, [R6.64] ;  /* 0x0000002406027981 */ /* 0x000362000c1e1100 */
[----:B------:R-:W-:Y:S05]  /*2de0*/  BRA `(.L_x_20936) ;  /* 0x0000001000007947 */ /* 0x000fea0003800000 */
.L_x_20959:
[----:B------:R1:W5:Y:S02]  /*2df0*/  LDG.E.U8 R2, [R6.64] ;  /* 0x0000002406027981 */ /* 0x000364000c1e1100 */
.L_x_20936:
[----:B------:R-:W-:-:S03]  /*2e00*/  IADD3 R17, R17, 0x80, RZ ;  /* 0x0000008011117810 */ /* 0x000fc60007ffe0ff */
.L_x_20930:
[----:B------:R-:W-:Y:S05]  /*2e10*/  BSYNC B6 ;  /* 0x0000000000067941 */ /* 0x000fea0003800000 */
.L_x_20929:
[----:B------:R-:W-:Y:S01]  /*2e20*/  ISETP.GE.AND P0, PT, R17, R22, PT ;  /* 0x000000161100720c */ /* 0x000fe20003f06270 */
[----:B------:R-:W-:-:S12]  /*2e30*/  BSSY B6, `(.L_x_20963) ;  /* 0x00000f0000067945 */ /* 0x000fd80003800000 */
[----:B------:R-:W-:Y:S05]  /*2e40*/  @P0 BRA `(.L_x_20964) ;  /* 0x00000ee000000947 */ /* 0x000fea0003800000 */
[----:B------:R-:W-:Y:S01]  /*2e50*/  PRMT R0, R18, 0x9910, RZ ;  /* 0x0000991012007816 */ /* 0x000fe200000000ff */
[----:B------:R-:W-:-:S03]  /*2e60*/  IMAD R17, R16, 0x200, R17 ;  /* 0x0000020010117824 */ /* 0x000fc600078e0211 */
[----:B------:R-:W-:Y:S01]  /*2e70*/  ISETP.GT.AND P1, PT, R0, 0x9, PT ;  /* 0x000000090000780c */ /* 0x000fe20003f24270 */
[----:B------:R-:W-:-:S05]  /*2e80*/  IMAD R17, R17, c[0x0][0x190], RZ ;  /* 0x0000640011117a24 */ /* 0x000fca00078e02ff */
[----:B-1----:R-:W-:-:S05]  /*2e90*/  IADD3 R6, P0, R17, c[0x0][0x180], RZ ;  /* 0x0000600011067a10 */ /* 0x002fca0007f1e0ff */
        /* <DEDUP_REMOVED lines=12> */
.L_x_20968:
[----:B------:R1:W5:Y:S01]  /*2f60*/  LDG.E.U8 R25, [R6.64] ;  /* 0x0000002406197981 */ /* 0x000362000c1e1100 */
[----:B------:R-:W-:Y:S05]  /*2f70*/  BRA `(.L_x_20964) ;  /* 0x00000db000007947 */ /* 0x000fea0003800000 */
.L_x_20967:
        /* <DEDUP_REMOVED lines=8> */
.L_x_20971:
[----:B------:R1:W5:Y:S01]  /*3000*/  LDG.E.U8 R25, [R6.64] ;  /* 0x0000002406197981 */ /* 0x000362000c1e1100 */
[----:B------:R-:W-:Y:S05]  /*3010*/  BRA `(.L_x_20964) ;  /* 0x00000d1000007947 */ /* 0x000fea0003800000 */
.L_x_20970:
[----:B------:R1:W5:Y:S01]  /*3020*/  LDG.E.U16 R25, [R6.64] ;  /* 0x0000002406197981 */ /* 0x000362000c1e1500 */
[----:B------:R-:W-:Y:S05]  /*3030*/  BRA `(.L_x_20964) ;  /* 0x00000cf000007947 */ /* 0x000fea0003800000 */
.L_x_20966:
[----:B------:R-:W-:-:S13]  /*3040*/  ISETP.GT.AND P0, PT, R0, 0x6, PT ;  /* 0x000000060000780c */ /* 0x000fda0003f04270 */
[----:B------:R-:W-:Y:S05]  /*3050*/  @P0 BRA `(.L_x_20972) ;  /* 0x000000d000000947 */ /* 0x000fea0003800000 */
[----:B------:R-:W-:-:S13]  /*3060*/  ISETP.NE.AND P0, PT, R0, 0x5, PT ;  /* 0x000000050000780c */ /* 0x000fda0003f05270 */
[----:B------:R-:W-:Y:S05]  /*3070*/  @!P0 BRA `(.L_x_20973) ;  /* 0x0000006000008947 */ /* 0x000fea0003800000 */
[----:B------:R-:W-:-:S13]  /*3080*/  ISETP.NE.AND P0, PT, R0, 0x6, PT ;  /* 0x000000060000780c */ /* 0x000fda0003f05270 */
[----:B------:R-:W-:Y:S05]  /*3090*/  @P0 BRA `(.L_x_20969) ;  /* 0x00000b2000000947 */ /* 0x000fea0003800000 */
[----:B0-----:R-:W3:Y:S02]  /*30a0*/  LDG.E R4, [R6.64] ;  /* 0x0000002406047981 */ /* 0x001ee4000c1e1900 */
[----:B---3--:R-:W0:Y:S02]  /*30b0*/  F2I.S64.TRUNC R4, R4 ;  /* 0x0000000400047311 */ /* 0x008e24000020d900 */
[----:B0-----:R-:W-:Y:S01]  /*30c0*/  PRMT R25, R4, 0x7610, R25 ;  /* 0x0000761004197816 */ /* 0x001fe20000000019 */
[----:B------:R-:W-:Y:S05]  /*30d0*/  BRA `(.L_x_20964) ;  /* 0x00000c5000007947 */ /* 0x000fea0003800000 */
.L_x_20973:
[----:B0-----:R-:W3:Y:S02]  /*30e0*/  LDG.E.U16 R4, [R6.64] ;  /* 0x0000002406047981 */ /* 0x001ee4000c1e1500 */
[----:B---3--:R-:W-:-:S06]  /*30f0*/  HADD2.F32 R4, -RZ, R4.H0_H0 ;  /* 0x20000004ff047230 */ /* 0x008fcc0000004100 */
[----:B------:R-:W0:Y:S02]  /*3100*/  F2I.S64.TRUNC R4, R4 ;  /* 0x0000000400047311 */ /* 0x000e24000020d900 */
[----:B0-----:R-:W-:Y:S01]  /*3110*/  PRMT R25, R4, 0x7610, R25 ;  /* 0x0000761004197816 */ /* 0x001fe20000000019 */
[----:B------:R-:W-:Y:S05]  /*3120*/  BRA `(.L_x_20964) ;  /* 0x00000c0000007947 */ /* 0x000fea0003800000 */
.L_x_20972:
[----:B------:R-:W-:-:S13]  /*3130*/  ISETP.NE.AND P0, PT, R0, 0x7, PT ;  /* 0x000000070000780c */ /* 0x000fda0003f05270 */
[----:B------:R-:W-:Y:S05]  /*3140*/  @!P0 BRA `(.L_x_20974) ;  /* 0x000000d000008947 */ /* 0x000fea0003800000 */
        /* <DEDUP_REMOVED lines=8> */
.L_x_20975:
[----:B------:R-:W3:Y:S02]  /*31d0*/  LDG.E.U16 R6, [R6.64] ;  /* 0x0000002406067981 */ /* 0x000ee4000c1e1500 */
[----:B0--3--:R-:W-:-:S06]  /*31e0*/  HADD2.F32 R4, -RZ, R6.H0_H0 ;  /* 0x20000006ff047230 */ /* 0x009fcc0000004100 */
[----:B------:R-:W0:Y:S02]  /*31f0*/  F2I.S64.TRUNC R4, R4 ;  /* 0x0000000400047311 */ /* 0x000e24000020d900 */
[----:B0-----:R-:W-:Y:S01]  /*3200*/  PRMT R25, R4, 0x7610, R25 ;  /* 0x0000761004197816 */ /* 0x001fe20000000019 */
[----:B------:R-:W-:Y:S05]  /*3210*/  BRA `(.L_x_20964) ;  /* 0x00000b1000007947 */ /* 0x000fea0003800000 */
.L_x_20974:
[----:B0-----:R-:W3:Y:S02]  /*3220*/  LDG.E.64 R4, [R6.64] ;  /* 0x0000002406047981 */ /* 0x001ee4000c1e1b00 */
[----:B---3--:R-:W0:Y:S02]  /*3230*/  F2I.S64.F64.TRUNC R4, R4 ;  /* 0x0000000400047311 */ /* 0x008e24000030d900 */
[----:B0-----:R-:W-:Y:S01]  /*3240*/  PRMT R25, R4, 0x7610, R25 ;  /* 0x0000761004197816 */ /* 0x001fe20000000019 */
[----:B------:R-:W-:Y:S05]  /*3250*/  BRA `(.L_x_20964) ;  /* 0x00000ad000007947 */ /* 0x000fea0003800000 */
.L_x_20965:
        /* <DEDUP_REMOVED lines=12> */
.L_x_20978:
[----:B------:R-:W3:Y:S02]  /*3320*/  LDG.E.64 R6, [R6.64] ;  /* 0x0000002406067981 */ /* 0x000ee4000c1e1b00 */
[----:B0--3--:R-:W0:Y:S02]  /*3330*/  F2I.S64.F64.TRUNC R4, R6 ;  /* 0x0000000600047311 */ /* 0x009e24000030d900 */
[----:B0-----:R-:W-:Y:S01]  /*3340*/  PRMT R25, R4, 0x7610, R25 ;  /* 0x0000761004197816 */ /* 0x001fe20000000019 */
[----:B------:R-:W-:Y:S05]  /*3350*/  BRA `(.L_x_20964) ;  /* 0x000009d000007947 */ /* 0x000fea0003800000 */
.L_x_20977:
        /* <DEDUP_REMOVED lines=9> */
[----:B0-2---:R-:W-:-:S04]  /*33f0*/  LOP3.LUT R3, R0, 0x7f000000, RZ, 0xc0, !PT ;  /* 0x7f00000000037812 */ /* 0x005fc800078ec0ff */
        /* <DEDUP_REMOVED lines=18> */
.L_x_20980:
[----:B------:R-:W3:Y:S02]  /*3520*/  LDG.E.U8 R6, [R6.64] ;  /* 0x0000002406067981 */ /* 0x000ee4000c1e1100 */
[----:B---3--:R-:W-:-:S05]  /*3530*/  IMAD.SHL.U32 R0, R6, 0x2000000, RZ ;  /* 0x0200000006007824 */ /* 0x008fca00078e00ff */
[----:B------:R-:W-:-:S13]  /*3540*/  ISETP.GE.U32.AND P0, PT, R0, 0x8000000, PT ;  /* 0x080000000000780c */ /* 0x000fda0003f06070 */
[C---:B------:R-:W-:Y:S02]  /*3550*/  @!P0 IMAD.SHL.U32 R0, R6.reuse, 0x100, RZ ;  /* 0x0000010006008824 */ /* 0x040fe400078e00ff */
[----:B0-2---:R-:W-:-:S03]  /*3560*/  @P0 IMAD.SHL.U32 R3, R6, 0x200000, RZ ;  /* 0x0020000006030824 */ /* 0x005fc600078e00ff */
[----:B------:R-:W-:Y:S02]  /*3570*/  @!P0 LOP3.LUT R0, R0, 0x7f00, RZ, 0xc0, !PT ;  /* 0x00007f0000008812 */ /* 0x000fe400078ec0ff */
[----:B------:R-:W-:Y:S02]  /*3580*/  @P0 LOP3.LUT R3, R3, 0x70000000, RZ, 0xfc, !PT ;  /* 0x7000000003030812 */ /* 0x000fe400078efcff */
[----:B------:R-:W-:-:S03]  /*3590*/  @!P0 LOP3.LUT R0, R0, 0x3f000000, RZ, 0xfc, !PT ;  /* 0x3f00000000008812 */ /* 0x000fc600078efcff */
[----:B------:R-:W-:Y:S02]  /*35a0*/  @P0 FMUL.FTZ R3, R3, 1.9259299443872358531e-34 ;  /* 0x0780000003030820 */ /* 0x000fe40000410000 */
[----:B------:R-:W-:Y:S02]  /*35b0*/  @!P0 FADD.FTZ R3, R0, -0.5 ;  /* 0xbf00000000038421 */ /* 0x000fe40000010000 */
[----:B------:R-:W-:-:S05]  /*35c0*/  IMAD.SHL.U32 R0, R6, 0x1000000, RZ ;  /* 0x0100000006007824 */ /* 0x000fca00078e00ff */
[----:B------:R-:W-:-:S04]  /*35d0*/  LOP3.LUT R0, R3, 0x80000000, R0, 0xf8, !PT ;  /* 0x8000000003007812 */ /* 0x000fc800078ef800 */
[----:B------:R-:W0:Y:S02]  /*35e0*/  F2I.S64.TRUNC R4, R0 ;  /* 0x0000000000047311 */ /* 0x000e24000020d900 */
[----:B0-----:R-:W-:Y:S01]  /*35f0*/  PRMT R25, R4, 0x7610, R25 ;  /* 0x0000761004197816 */ /* 0x001fe20000000019 */
[----:B------:R-:W-:Y:S05]  /*3600*/  BRA `(.L_x_20964) ;  /* 0x0000072000007947 */ /* 0x000fea0003800000 */
.L_x_20979:
[----:B0-----:R-:W3:Y:S02]  /*3610*/  LDG.E.U16 R4, [R6.64] ;  /* 0x0000002406047981 */ /* 0x001ee4000c1e1500 */
[----:B---3--:R-:W-:-:S06]  /*3620*/  PRMT R4, RZ, 0x5410, R4 ;  /* 0x00005410ff047816 */ /* 0x008fcc0000000004 */
[----:B------:R-:W0:Y:S02]  /*3630*/  F2I.S64.TRUNC R4, R4 ;  /* 0x0000000400047311 */ /* 0x000e24000020d900 */
[----:B0-----:R-:W-:Y:S01]  /*3640*/  PRMT R25, R4, 0x7610, R25 ;  /* 0x0000761004197816 */ /* 0x001fe20000000019 */
[----:B------:R-:W-:Y:S05]  /*3650*/  BRA `(.L_x_20964) ;  /* 0x000006d000007947 */ /* 0x000fea0003800000 */
.L_x_20976:
        /* <DEDUP_REMOVED lines=10> */
.L_x_20983:
[----:B0-2---:R-:W2:Y:S01]  /*3700*/  LDG.E.U8 R3, [R6.64] ;  /* 0x0000002406037981 */ /* 0x005ea2000c1e1100 */
        /* <DEDUP_REMOVED lines=20> */
.L_x_20987:
[----:B------:R-:W-:Y:S05]  /*3850*/  BSYNC B1 ;  /* 0x0000000000017941 */ /* 0x000fea0003800000 */
.L_x_20986:
[----:B------:R-:W-:Y:S01]  /*3860*/  IMAD.SHL.U32 R3, R3, 0x100000, RZ ;  /* 0x0010000003037824 */ /* 0x000fe200078e00ff */
[----:B------:R-:W-:-:S04]  /*3870*/  LEA R5, R0, 0x3b800000, 0x17 ;  /* 0x3b80000000057811 */ /* 0x000fc800078eb8ff */
[----:B------:R-:W-:Y:S02]  /*3880*/  LOP3.LUT R4, R5, R3, R6, 0xfe, !PT ;  /* 0x0000000305047212 */ /* 0x000fe400078efe06 */
.L_x_20985:
[----:B------:R-:W-:Y:S05]  /*3890*/  BSYNC B0 ;  /* 0x0000000000007941 */ /* 0x000fea0003800000 */
.L_x_20984:
[----:B------:R-:W0:Y:S02]  /*38a0*/  F2I.S64.TRUNC R4, R4 ;  /* 0x0000000400047311 */ /* 0x000e24000020d900 */
[----:B0-----:R-:W-:Y:S01]  /*38b0*/  PRMT R25, R4, 0x7610, R25 ;  /* 0x0000761004197816 */ /* 0x001fe20000000019 */
[----:B------:R-:W-:Y:S05]  /*38c0*/  BRA `(.L_x_20964) ;  /* 0x0000046000007947 */ /* 0x000fea0003800000 */
.L_x_20982:
        /* <DEDUP_REMOVED lines=21> */
.L_x_20991:
[----:B------:R-:W-:Y:S05]  /*3a20*/  BSYNC B1 ;  /* 0x0000000000017941 */ /* 0x000fea0003800000 */
.L_x_20990:
[----:B------:R-:W-:Y:S01]  /*3a30*/  IMAD.SHL.U32 R3, R3, 0x200000, RZ ;  /* 0x0020000003037824 */ /* 0x000fe200078e00ff */
[----:B------:R-:W-:-:S04]  /*3a40*/  LEA R5, R0, 0x37800000, 0x17 ;  /* 0x3780000000057811 */ /* 0x000fc800078eb8ff */
[----:B------:R-:W-:Y:S02]  /*3a50*/  LOP3.LUT R4, R5, R3, R6, 0xfe, !PT ;  /* 0x0000000305047212 */ /* 0x000fe400078efe06 */
.L_x_20989:
[----:B------:R-:W-:Y:S05]  /*3a60*/  BSYNC B0 ;  /* 0x0000000000007941 */ /* 0x000fea0003800000 */
.L_x_20988:
[----:B------:R-:W0:Y:S02]  /*3a70*/  F2I.S64.TRUNC R4, R4 ;  /* 0x0000000400047311 */ /* 0x000e24000020d900 */
[----:B0-----:R-:W-:Y:S01]  /*3a80*/  PRMT R25, R4, 0x7610, R25 ;  /* 0x0000761004197816 */ /* 0x001fe20000000019 */
[----:B------:R-:W-:Y:S05]  /*3a90*/  BRA `(.L_x_20964) ;  /* 0x0000029000007947 */ /* 0x000fea0003800000 */
.L_x_20981:
        /* <DEDUP_REMOVED lines=8> */
[----:B0-----:R-:W-:Y:S01]  /*3b20*/  IMAD.MOV.U32 R4, RZ, RZ, 0x400000 ;  /* 0x00400000ff047424 */ /* 0x001fe200078e00ff */
[----:B---3--:R-:W-:-:S13]  /*3b30*/  ISETP.NE.AND P0, PT, R6, RZ, PT ;  /* 0x000000ff0600720c */ /* 0x008fda0003f05270 */
[----:B------:R-:W-:Y:S05]  /*3b40*/  @!P0 BRA `(.L_x_20995) ;  /* 0x0000003000008947 */ /* 0x000fea0003800000 */
[----:B------:R-:W-:-:S13]  /*3b50*/  ISETP.NE.AND P0, PT, R6, 0xff, PT ;  /* 0x000000ff0600780c */ /* 0x000fda0003f05270 */
[----:B------:R-:W-:Y:S02]  /*3b60*/  @!P0 IMAD.MOV.U32 R4, RZ, RZ, 0x7f800001 ;  /* 0x7f800001ff048424 */ /* 0x000fe400078e00ff */
[----:B------:R-:W-:Y:S02]  /*3b70*/  @P0 IMAD.SHL.U32 R4, R6, 0x800000, RZ ;  /* 0x0080000006040824 */ /* 0x000fe400078e00ff */
.L_x_20995:
[----:B------:R-:W-:Y:S05]  /*3b80*/  BSYNC B0 ;  /* 0x0000000000007941 */ /* 0x000fea0003800000 */
.L_x_20994:
[----:B------:R-:W0:Y:S02]  /*3b90*/  F2I.S64.TRUNC R4, R4 ;  /* 0x0000000400047311 */ /* 0x000e24000020d900 */
[----:B0-----:R-:W-:Y:S01]  /*3ba0*/  PRMT R25, R4, 0x7610, R25 ;  /* 0x0000761004197816 */ /* 0x001fe20000000019 */
[----:B------:R-:W-:Y:S05]  /*3bb0*/  BRA `(.L_x_20964) ;  /* 0x0000017000007947 */ /* 0x000fea0003800000 */
.L_x_20969:
        /* <DEDUP_REMOVED lines=12> */
[----:B--2---:R-:W-:Y:S02]  /*3c80*/  MOV R3, 0x3cf0 ;  /* 0x00003cf000037802 */ /* 0x004fe40000000f00 */
[----:B------:R-:W-:-:S02]  /*3c90*/  MOV R0, 0x3c70 ;  /* 0x00003c7000007802 */ /* 0x000fc40000000f00 */
[----:B------:R-:W-:Y:S02]  /*3ca0*/  MOV R9, 0x0 ;  /* 0x0000000000097802 */ /* 0x000fe40000000f00 */
[----:B------:R-:W-:Y:S02]  /*3cb0*/  MOV R17, 0x0 ;  /* 0x0000000000117802 */ /* 0x000fe40000000f00 */
[----:B------:R-:W-:-:S04]  /*3cc0*/  IADD3 R20, P0, P1, -R0, R3, R20 ;  /* 0x0000000300147210 */ /* 0x000fc8000791e114 */
[----:B------:R-:W-:-:S04]  /*3cd0*/  IADD3.X R21, ~R17, R9, R21, P0, P1 ;  /* 0x0000000911157210 */ /* 0x000fc800007e2515 */
[----:B0----5:R-:W-:Y:S05]  /*3ce0*/  CALL.ABS.NOINC R14 ;  /* 0x000000000e007343 */ /* 0x021fea0003c00000 */
[----:B------:R-:W-:Y:S05]  /*3cf0*/  BRA `(.L_x_20964) ;  /* 0x0000003000007947 */ /* 0x000fea0003800000 */
.L_x_20993:
[----:B------:R1:W5:Y:S01]  /*3d00*/  LDG.E.U8 R25, [R6.64] ;  /* 0x0000002406197981 */ /* 0x000362000c1e1100 */
[----:B------:R-:W-:Y:S05]  /*3d10*/  BRA `(.L_x_20964) ;  /* 0x0000001000007947 */ /* 0x000fea0003800000 */
.L_x_20992:
[----:B------:R1:W5:Y:S02]  /*3d20*/  LDG.E.U8 R25, [R6.64] ;  /* 0x0000002406197981 */ /* 0x000364000c1e1100 */
.L_x_20964:
[----:B------:R-:W-:Y:S05]  /*3d30*/  BSYNC B6 ;  /* 0x0000000000067941 */ /* 0x000fea0003800000 */
.L_x_20963:
[----:B------:R-:W-:Y:S01]  /*3d40*/  PRMT R0, R24, 0x9910, RZ ;  /* 0x0000991018007816 */ /* 0x000fe200000000ff */
[----:B------:R-:W-:Y:S02]  /*3d50*/  IMAD.MOV.U32 R17, RZ, RZ, 0x1 ;  /* 0x00000001ff117424 */ /* 0x000fe400078e00ff */
[----:B------:R-:W-:Y:S01]  /*3d60*/  IMAD.MOV.U32 R18, RZ, RZ, 0x1 ;  /* 0x00000001ff127424 */ /* 0x000fe200078e00ff */
[----:B------:R-:W-:Y:S01]  /*3d70*/  ISETP.NE.AND P0, PT, R0, RZ, PT ;  /* 0x000000ff0000720c */ /* 0x000fe20003f05270 */
[----:B------:R-:W-:Y:S02]  /*3d80*/  IMAD.MOV.U32 R26, RZ, RZ, 0x1 ;  /* 0x00000001ff1a7424 */ /* 0x000fe400078e00ff */
[----:B------:R-:W-:-:S10]  /*3d90*/  IMAD.MOV.U32 R0, RZ, RZ, 0x1 ;  /* 0x00000001ff007424 */ /* 0x000fd400078e00ff */
[----:B------:R-:W-:Y:S05]  /*3da0*/  @!P0 BRA `(.L_x_20996) ;  /* 0x0000051000008947 */ /* 0x000fea0003800000 */
[----:B-1----:R-:W1:Y:S01]  /*3db0*/  S2R R7, SR_TID.X ;  /* 0x0000000000077919 */ /* 0x002e620000002100 */
[----:B------:R-:W-:Y:S01]  /*3dc0*/  BSSY B0, `(.L_x_20997) ;  /* 0x0000019000007945 */ /* 0x000fe20003800000 */
[CC--:B-1----:R-:W-:Y:S02]  /*3dd0*/  ISETP.GE.AND P3, PT, R7.reuse, R22.reuse, PT ;  /* 0x000000160700720c */ /* 0x0c2fe40003f66270 */
[C---:B------:R-:W-:Y:S02]  /*3de0*/  IADD3 R9, R7.reuse, 0x80, RZ ;  /* 0x0000008007097810 */ /* 0x040fe40007ffe0ff */
[C---:B0-2---:R-:W-:Y:S02]  /*3df0*/  IADD3 R3, R7.reuse, 0x100, RZ ;  /* 0x0000010007037810 */ /* 0x045fe40007ffe0ff */
[----:B------:R-:W-:Y:S02]  /*3e00*/  IADD3 R5, R7, 0x180, RZ ;  /* 0x0000018007057810 */ /* 0x000fe40007ffe0ff */
[----:B------:R-:W-:-:S02]  /*3e10*/  ISETP.GE.AND P2, PT, R9, R22, PT ;  /* 0x000000160900720c */ /* 0x000fc40003f46270 */
[-C--:B------:R-:W-:Y:S02]  /*3e20*/  ISETP.GE.AND P0, PT, R3, R22.reuse, PT ;  /* 0x000000160300720c */ /* 0x080fe40003f06270 */
[----:B------:R-:W-:Y:S01]  /*3e30*/  ISETP.GE.AND P1, PT, R5, R22, PT ;  /* 0x000000160500720c */ /* 0x000fe20003f26270 */
[----:B------:R-:W-:Y:S07]  /*3e40*/  @P3 BRA `(.L_x_20998) ;  /* 0x0000010000003947 */ /* 0x000fee0003800000 */
[----:B------:R-:W-:Y:S01]  /*3e50*/  IMAD.MOV.U32 R0, RZ, RZ, 0x1 ;  /* 0x00000001ff007424 */ /* 0x000fe200078e00ff */
[----:B------:R-:W-:-:S04]  /*3e60*/  PRMT R3, R24, 0x7610, R3 ;  /* 0x0000761018037816 */ /* 0x000fc80000000003 */
.L_x_20999:
[C---:B------:R-:W-:Y:S02]  /*3e70*/  LOP3.LUT R4, R3.reuse, 0x1, RZ, 0xc0, !PT ;  /* 0x0000000103047812 */ /* 0x040fe400078ec0ff */
[----:B------:R-:W-:Y:S02]  /*3e80*/  PRMT R5, R0, 0x9910, RZ ;  /* 0x0000991000057816 */ /* 0x000fe400000000ff */
[----:B------:R-:W-:Y:S02]  /*3e90*/  ISETP.NE.U32.AND P3, PT, R4, 0x1, PT ;  /* 0x000000010400780c */ /* 0x000fe40003f65070 */
[----:B------:R-:W-:-:S02]  /*3ea0*/  LOP3.LUT R0, R3, 0xffff, RZ, 0xc0, !PT ;  /* 0x0000ffff03007812 */ /* 0x000fc400078ec0ff */
[C---:B-----5:R-:W-:Y:S02]  /*3eb0*/  SEL R4, R23.reuse, 0x1, !P3 ;  /* 0x0000000117047807 */ /* 0x060fe40005800000 */
[----:B------:R-:W-:Y:S02]  /*3ec0*/  SHF.R.U32.HI R0, RZ, 0x1, R0 ;  /* 0x00000001ff007819 */ /* 0x000fe40000011600 */
[----:B------:R-:W-:Y:S01]  /*3ed0*/  PRMT R3, R4, 0x9910, RZ ;  /* 0x0000991004037816 */ /* 0x000fe200000000ff */
[----:B------:R-:W-:Y:S01]  /*3ee0*/  IMAD.MOV.U32 R4, RZ, RZ, R5 ;  /* 0x000000ffff047224 */ /* 0x000fe200078e0005 */
[----:B------:R-:W-:-:S03]  /*3ef0*/  PRMT R23, R23, 0x9910, RZ ;  /* 0x0000991017177816 */ /* 0x000fc600000000ff */
[----:B------:R-:W-:Y:S01]  /*3f00*/  IMAD.MOV.U32 R5, RZ, RZ, R3 ;  /* 0x000000ffff057224 */ /* 0x000fe200078e0003 */
[----:B------:R-:W-:Y:S01]  /*3f10*/  LOP3.LUT P3, R3, R0, 0x7f, RZ, 0xc0, !PT ;  /* 0x0000007f00037812 */ /* 0x000fe2000786c0ff */
[----:B------:R-:W-:Y:S02]  /*3f20*/  IMAD R23, R23, R23, RZ ;  /* 0x0000001717177224 */ /* 0x000fe400078e02ff */
[----:B------:R-:W-:-:S10]  /*3f30*/  IMAD R0, R4, R5, RZ ;  /* 0x0000000504007224 */ /* 0x000fd400078e02ff */
[----:B------:R-:W-:Y:S05]  /*3f40*/  @P3 BRA `(.L_x_20999) ;  /* 0xffffff2000003947 */ /* 0x000fea000383ffff */
.L_x_20998:
[----:B------:R-:W-:Y:S05]  /*3f50*/  BSYNC B0 ;  /* 0x0000000000007941 */ /* 0x000fea0003800000 */
.L_x_20997:
[----:B------:R-:W-:Y:S01]  /*3f60*/  BSSY B0, `(.L_x_21000) ;  /* 0x0000010000007945 */ /* 0x000fe20003800000 */
[----:B------:R-:W-:Y:S05]  /*3f70*/  @P2 BRA `(.L_x_21001) ;  /* 0x000000e000002947 */ /* 0x000fea0003800000 */
[----:B------:R-:W-:Y:S01]  /*3f80*/  IMAD.MOV.U32 R26, RZ, RZ, 0x1 ;  /* 0x00000001ff1a7424 */ /* 0x000fe200078e00ff */
[----:B------:R-:W-:-:S04]  /*3f90*/  PRMT R3, R24, 0x7610, R3 ;  /* 0x0000761018037816 */ /* 0x000fc80000000003 */
.L_x_21002:
[C---:B------:R-:W-:Y:S02]  /*3fa0*/  LOP3.LUT R4, R3.reuse, 0x1, RZ, 0xc0, !PT ;  /* 0x0000000103047812 */ /* 0x040fe400078ec0ff */
[----:B------:R-:W-:Y:S02]  /*3fb0*/  LOP3.LUT R3, R3, 0xffff, RZ, 0xc0, !PT ;  /* 0x0000ffff03037812 */ /* 0x000fe400078ec0ff */
[----:B------:R-:W-:Y:S02]  /*3fc0*/  ISETP.NE.U32.AND P2, PT, R4, 0x1, PT ;  /* 0x000000010400780c */ /* 0x000fe40003f45070 */
[----:B------:R-:W-:Y:S02]  /*3fd0*/  SHF.R.U32.HI R3, RZ, 0x1, R3 ;  /* 0x00000001ff037819 */ /* 0x000fe40000011603 */
[----:B-----5:R-:W-:-:S02]  /*3fe0*/  SEL R4, R19, 0x1, !P2 ;  /* 0x0000000113047807 */ /* 0x020fc40005000000 */
[----:B------:R-:W-:Y:S02]  /*3ff0*/  LOP3.LUT P2, R3, R3, 0x7f, RZ, 0xc0, !PT ;  /* 0x0000007f03037812 */ /* 0x000fe4000784c0ff */
[----:B------:R-:W-:Y:S02]  /*4000*/  PRMT R26, R26, 0x9910, RZ ;  /* 0x000099101a1a7816 */ /* 0x000fe400000000ff */
[----:B------:R-:W-:Y:S02]  /*4010*/  PRMT R19, R19, 0x9910, RZ ;  /* 0x0000991013137816 */ /* 0x000fe400000000ff */
[----:B------:R-:W-:-:S03]  /*4020*/  PRMT R5, R4, 0x9910, RZ ;  /* 0x0000991004057816 */ /* 0x000fc600000000ff */
[----:B------:R-:W-:Y:S02]  /*4030*/  IMAD R19, R19, R19, RZ ;  /* 0x0000001313137224 */ /* 0x000fe400078e02ff */
[----:B------:R-:W-:Y:S02]  /*4040*/  IMAD R26, R26, R5, RZ ;  /* 0x000000051a1a7224 */ /* 0x000fe400078e02ff */
[----:B------:R-:W-:Y:S05]  /*4050*/  @P2 BRA `(.L_x_21002) ;  /* 0xffffff4000002947 */ /* 0x000fea000383ffff */
.L_x_21001:
[----:B------:R-:W-:Y:S05]  /*4060*/  BSYNC B0 ;  /* 0x0000000000007941 */ /* 0x000fea0003800000 */
.L_x_21000:
[----:B------:R-:W-:Y:S01]  /*4070*/  BSSY B0, `(.L_x_21003) ;  /* 0x0000013000007945 */ /* 0x000fe20003800000 */
[----:B------:R-:W-:Y:S05]  /*4080*/  @P0 BRA `(.L_x_21004) ;  /* 0x0000011000000947 */ /* 0x000fea0003800000 */
[----:B------:R-:W-:Y:S01]  /*4090*/  IMAD.MOV.U32 R18, RZ, RZ, 0x1 ;  /* 0x00000001ff127424 */ /* 0x000fe200078e00ff */
[----:B------:R-:W-:-:S04]  /*40a0*/  PRMT R3, R24, 0x7610, R3 ;  /* 0x0000761018037816 */ /* 0x000fc80000000003 */
.L_x_21005:
[----:B------:R-:W-:Y:S02]  /*40b0*/  LOP3.LUT R4, R3, 0x1, RZ, 0xc0, !PT ;  /* 0x0000000103047812 */ /* 0x000fe400078ec0ff */
[----:B-----5:R-:W-:Y:S02]  /*40c0*/  PRMT R6, R2, 0x9910, RZ ;  /* 0x0000991002067816 */ /* 0x020fe400000000ff */
[----:B------:R-:W-:-:S02]  /*40d0*/  ISETP.NE.U32.AND P0, PT, R4, 0x1, PT ;  /* 0x000000010400780c */ /* 0x000fc40003f05070 */
[----:B------:R-:W-:Y:S02]  /*40e0*/  PRMT R18, R18, 0x9910, RZ ;  /* 0x0000991012127816 */ /* 0x000fe400000000ff */
[----:B------:R-:W-:Y:S02]  /*40f0*/  SEL R4, R2, 0x1, !P0 ;  /* 0x0000000102047807 */ /* 0x000fe40004000000 */
[----:B------:R-:W-:Y:S01]  /*4100*/  LOP3.LUT R2, R3, 0xffff, RZ, 0xc0, !PT ;  /* 0x0000ffff03027812 */ /* 0x000fe200078ec0ff */
[----:B------:R-:W-:Y:S01]  /*4110*/  IMAD.MOV.U32 R3, RZ, RZ, R6 ;  /* 0x000000ffff037224 */ /* 0x000fe200078e0006 */
[----:B------:R-:W-:Y:S02]  /*4120*/  PRMT R5, R4, 0x9910, RZ ;  /* 0x0000991004057816 */ /* 0x000fe400000000ff */
[----:B------:R-:W-:Y:S01]  /*4130*/  SHF.R.U32.HI R2, RZ, 0x1, R2 ;  /* 0x00000001ff027819 */ /* 0x000fe20000011602 */
[----:B------:R-:W-:Y:S02]  /*4140*/  IMAD R3, R3, R3, RZ ;  /* 0x0000000303037224 */ /* 0x000fe400078e02ff */
[----:B------:R-:W-:Y:S01]  /*4150*/  IMAD R18, R18, R5, RZ ;  /* 0x0000000512127224 */ /* 0x000fe200078e02ff */
[----:B------:R-:W-:-:S02]  /*4160*/  LOP3.LUT P0, R4, R2, 0x7f, RZ, 0xc0, !PT ;  /* 0x0000007f02047812 */ /* 0x000fc4000780c0ff */
[----:B------:R-:W-:Y:S02]  /*4170*/  PRMT R2, R3, 0x7610, R2 ;  /* 0x0000761003027816 */ /* 0x000fe40000000002 */
[----:B------:R-:W-:-:S09]  /*4180*/  PRMT R3, R4, 0x7610, R3 ;  /* 0x0000761004037816 */ /* 0x000fd20000000003 */
[----:B------:R-:W-:Y:S05]  /*4190*/  @P0 BRA `(.L_x_21005) ;  /* 0xffffff1000000947 */ /* 0x000fea000383ffff */
.L_x_21004:
[----:B------:R-:W-:Y:S05]  /*41a0*/  BSYNC B0 ;  /* 0x0000000000007941 */ /* 0x000fea0003800000 */
.L_x_21003:
[----:B------:R-:W-:Y:S01]  /*41b0*/  BSSY B0, `(.L_x_20996) ;  /* 0x0000010000007945 */ /* 0x000fe20003800000 */
[----:B------:R-:W-:Y:S05]  /*41c0*/  @P1 BRA `(.L_x_21006) ;  /* 0x000000e000001947 */ /* 0x000fea0003800000 */
[----:B------:R-:W-:Y:S02]  /*41d0*/  IMAD.MOV.U32 R17, RZ, RZ, 0x1 ;  /* 0x00000001ff117424 */ /* 0x000fe400078e00ff */
.L_x_21007:
[C---:B-----5:R-:W-:Y:S02]  /*41e0*/  LOP3.LUT R2, R24.reuse, 0x1, RZ, 0xc0, !PT ;  /* 0x0000000118027812 */ /* 0x060fe400078ec0ff */
[----:B------:R-:W-:Y:S02]  /*41f0*/  LOP3.LUT R24, R24, 0xffff, RZ, 0xc0, !PT ;  /* 0x0000ffff18187812 */ /* 0x000fe400078ec0ff */
[----:B------:R-:W-:Y:S02]  /*4200*/  ISETP.NE.U32.AND P0, PT, R2, 0x1, PT ;  /* 0x000000010200780c */ /* 0x000fe40003f05070 */
[----:B------:R-:W-:Y:S02]  /*4210*/  PRMT R17, R17, 0x9910, RZ ;  /* 0x0000991011117816 */ /* 0x000fe400000000ff */
[C---:B------:R-:W-:Y:S02]  /*4220*/  SEL R2, R25.reuse, 0x1, !P0 ;  /* 0x0000000119027807 */ /* 0x040fe40004000000 */
[----:B------:R-:W-:-:S02]  /*4230*/  PRMT R25, R25, 0x9910, RZ ;  /* 0x0000991019197816 */ /* 0x000fc400000000ff */
[----:B------:R-:W-:Y:S02]  /*4240*/  PRMT R4, R2, 0x9910, RZ ;  /* 0x0000991002047816 */ /* 0x000fe400000000ff */
[----:B------:R-:W-:Y:S01]  /*4250*/  SHF.R.U32.HI R2, RZ, 0x1, R24 ;  /* 0x00000001ff027819 */ /* 0x000fe20000011618 */
[----:B------:R-:W-:Y:S02]  /*4260*/  IMAD R25, R25, R25, RZ ;  /* 0x0000001919197224 */ /* 0x000fe400078e02ff */
[----:B------:R-:W-:Y:S01]  /*4270*/  IMAD R17, R17, R4, RZ ;  /* 0x0000000411117224 */ /* 0x000fe200078e02ff */
[----:B------:R-:W-:-:S04]  /*4280*/  LOP3.LUT P0, R2, R2, 0x7f, RZ, 0xc0, !PT ;  /* 0x0000007f02027812 */ /* 0x000fc8000780c0ff */
[----:B------:R-:W-:-:S09]  /*4290*/  PRMT R24, R2, 0x7610, R24 ;  /* 0x0000761002187816 */ /* 0x000fd20000000018 */
[----:B------:R-:W-:Y:S05]  /*42a0*/  @P0 BRA `(.L_x_21007) ;  /* 0xffffff3000000947 */ /* 0x000fea000383ffff */
.L_x_21006:
[----:B------:R-:W-:Y:S05]  /*42b0*/  BSYNC B0 ;  /* 0x0000000000007941 */ /* 0x000fea0003800000 */
.L_x_20996:
[----:B-----5:R-:W3:Y:S01]  /*42c0*/  S2R R19, SR_TID.X ;  /* 0x0000000000137919 */ /* 0x020ee20000002100 */
[----:B------:R-:W4:Y:S01]  /*42d0*/  LDC.U8 R23, c[0x0][0x194] ;  /* 0x00006500ff177b82 */ /* 0x000f220000000000 */
[----:B------:R-:W-:Y:S01]  /*42e0*/  BSSY B6, `(.L_x_21008) ;  /* 0x0000100000067945 */ /* 0x000fe20003800000 */
[----:B---3--:R-:W-:-:S13]  /*42f0*/  ISETP.GE.AND P0, PT, R19, R22, PT ;  /* 0x000000161300720c */ /* 0x008fda0003f06270 */
[----:B------:R-:W-:Y:S05]  /*4300*/  @P0 BRA `(.L_x_21009) ;  /* 0x00000fd000000947 */ /* 0x000fea0003800000 */
[----:B0---4-:R-:W-:Y:S01]  /*4310*/  PRMT R4, R23, 0x9910, RZ ;  /* 0x0000991017047816 */ /* 0x011fe200000000ff */
[----:B-12---:R-:W-:-:S03]  /*4320*/  IMAD R2, R16, 0x200, R19 ;  /* 0x0000020010027824 */ /* 0x006fc600078e0213 */
        /* <DEDUP_REMOVED lines=15> */
.L_x_21013:
[----:B------:R0:W-:Y:S01]  /*4420*/  STG.E.U8 [R2.64], R0 ;  /* 0x0000000002007986 */ /* 0x0001e2000c101124 */
[----:B------:R-:W-:Y:S05]  /*4430*/  BRA `(.L_x_21015) ;  /* 0x00000e9000007947 */ /* 0x000fea0003800000 */
.L_x_21012:
        /* <DEDUP_REMOVED lines=10> */
.L_x_21017:
[----:B------:R-:W-:-:S05]  /*44e0*/  LOP3.LUT R5, R0, 0xff, RZ, 0xc0, !PT ;  /* 0x000000ff00057812 */ /* 0x000fca00078ec0ff */
[----:B------:R0:W-:Y:S01]  /*44f0*/  STG.E [R2.64], R5 ;  /* 0x0000000502007986 */ /* 0x0001e2000c101924 */
[----:B------:R-:W-:Y:S05]  /*4500*/  BRA `(.L_x_21015) ;  /* 0x00000dc000007947 */ /* 0x000fea0003800000 */
.L_x_21016:
[----:B------:R-:W-:-:S05]  /*4510*/  LOP3.LUT R5, R0, 0xff, RZ, 0xc0, !PT ;  /* 0x000000ff00057812 */ /* 0x000fca00078ec0ff */
[----:B------:R0:W-:Y:S01]  /*4520*/  STG.E.U16 [R2.64], R5 ;  /* 0x0000000502007986 */ /* 0x0001e2000c101524 */
[----:B------:R-:W-:Y:S05]  /*4530*/  BRA `(.L_x_21015) ;  /* 0x00000d9000007947 */ /* 0x000fea0003800000 */
.L_x_21011:
        /* <DEDUP_REMOVED lines=10> */
.L_x_21019:
[----:B------:R-:W-:-:S04]  /*45e0*/  LOP3.LUT R4, R0, 0xff, RZ, 0xc0, !PT ;  /* 0x000000ff00047812 */ /* 0x000fc800078ec0ff */
[----:B------:R-:W0:Y:S02]  /*45f0*/  I2F.U16 R0, R4 ;  /* 0x0000000400007306 */ /* 0x000e240000101000 */
[----:B0-----:R-:W-:-:S05]  /*4600*/  F2FP.PACK_AB R0, RZ, R0 ;  /* 0x00000000ff00723e */ /* 0x001fca00000000ff */
[----:B------:R0:W-:Y:S01]  /*4610*/  STG.E.U16 [R2.64], R0 ;  /* 0x0000000002007986 */ /* 0x0001e2000c101524 */
[----:B------:R-:W-:Y:S05]  /*4620*/  BRA `(.L_x_21015) ;  /* 0x00000ca000007947 */ /* 0x000fea0003800000 */
.L_x_21018:
        /* <DEDUP_REMOVED lines=11> */
.L_x_21021:
[----:B------:R-:W-:-:S06]  /*46e0*/  LOP3.LUT R0, R0, 0xff, RZ, 0xc0, !PT ;  /* 0x000000ff00007812 */ /* 0x000fcc00078ec0ff */
[----:B------:R-:W0:Y:S02]  /*46f0*/  I2F.U16 R0, R0 ;  /* 0x0000000000007306 */ /* 0x000e240000101000 */
[----:B0-----:R-:W-:-:S04]  /*4700*/  F2FP.PACK_AB R5, RZ, R0 ;  /* 0x00000000ff05723e */ /* 0x001fc800000000ff */
[----:B------:R-:W-:-:S05]  /*4710*/  PRMT R5, R5, 0x5410, RZ ;  /* 0x0000541005057816 */ /* 0x000fca00000000ff */
[----:B------:R0:W-:Y:S01]  /*4720*/  STG.E [R2.64], R5 ;  /* 0x0000000502007986 */ /* 0x0001e2000c101924 */
[----:B------:R-:W-:Y:S05]  /*4730*/  BRA `(.L_x_21015) ;  /* 0x00000b9000007947 */ /* 0x000fea0003800000 */
.L_x_21020:
[----:B------:R-:W-:-:S06]  /*4740*/  LOP3.LUT R4, R0, 0xff, RZ, 0xc0, !PT ;  /* 0x000000ff00047812 */ /* 0x000fcc00078ec0ff */
[----:B------:R-:W0:Y:S02]  /*4750*/  I2F.F64.U16 R4, R4 ;  /* 0x0000000400047312 */ /* 0x000e240000101800 */
[----:B0-----:R0:W-:Y:S01]  /*4760*/  STG.E.64 [R2.64], R4 ;  /* 0x0000000402007986 */ /* 0x0011e2000c101b24 */
[----:B------:R-:W-:Y:S05]  /*4770*/  BRA `(.L_x_21015) ;  /* 0x00000b5000007947 */ /* 0x000fea0003800000 */
.L_x_21010:
        /* <DEDUP_REMOVED lines=12> */
.L_x_21024:
[----:B------:R-:W-:Y:S01]  /*4840*/  LOP3.LUT R4, R0, 0xff, RZ, 0xc0, !PT ;  /* 0x000000ff00047812 */ /* 0x000fe200078ec0ff */
[----:B------:R-:W-:-:S05]  /*4850*/  CS2R R6, SRZ ;  /* 0x0000000000067805 */ /* 0x000fca000001ff00 */
[----:B------:R-:W0:Y:S02]  /*4860*/  I2F.F64.U16 R4, R4 ;  /* 0x0000000400047312 */ /* 0x000e240000101800 */
[----:B0-----:R0:W-:Y:S01]  /*4870*/  STG.E.128 [R2.64], R4 ;  /* 0x0000000402007986 */ /* 0x0011e2000c101d24 */
[----:B------:R-:W-:Y:S05]  /*4880*/  BRA `(.L_x_21015) ;  /* 0x00000a4000007947 */ /* 0x000fea0003800000 */
.L_x_21023:
        /* <DEDUP_REMOVED lines=10> */
[----:B------:R-:W-:Y:S02]  /*4930*/  LOP3.LUT R0, R7, 0x80000000, RZ, 0xc0, !PT ;  /* 0x8000000007007812 */ /* 0x000fe400078ec0ff */
        /* <DEDUP_REMOVED lines=11> */
.L_x_21028:
[----:B------:R-:W-:Y:S05]  /*49f0*/  BSYNC B0 ;  /* 0x0000000000007941 */ /* 0x000fea0003800000 */
.L_x_21027:
[----:B------:R-:W-:-:S05]  /*4a00*/  LOP3.LUT R5, R0, R5, RZ, 0xfc, !PT ;  /* 0x0000000500057212 */ /* 0x000fca00078efcff */
[----:B------:R0:W-:Y:S01]  /*4a10*/  STG.E.U8 [R2.64], R5 ;  /* 0x0000000502007986 */ /* 0x0001e2000c101124 */
[----:B------:R-:W-:Y:S05]  /*4a20*/  BRA `(.L_x_21015) ;  /* 0x000008a000007947 */ /* 0x000fea0003800000 */
.L_x_21026:
[----:B------:R-:W-:Y:S01]  /*4a30*/  LOP3.LUT R0, R0, 0xff, RZ, 0xc0, !PT ;  /* 0x000000ff00007812 */ /* 0x000fe200078ec0ff */
[----:B------:R-:W-:Y:S03]  /*4a40*/  BSSY B0, `(.L_x_21029) ;  /* 0x0000010000007945 */ /* 0x000fe60003800000 */
[----:B------:R-:W0:Y:S02]  /*4a50*/  I2F.U16 R5, R0 ;  /* 0x0000000000057306 */ /* 0x000e240000101000 */
        /* <DEDUP_REMOVED lines=11> */
.L_x_21030:
[----:B------:R-:W-:Y:S01]  /*4b10*/  IMAD.MOV.U32 R0, RZ, RZ, 0x7f ;  /* 0x0000007fff007424 */ /* 0x000fe200078e00ff */
[----:B------:R-:W-:-:S04]  /*4b20*/  ISETP.GT.U32.AND P0, PT, R4, 0x7f800000, PT ;  /* 0x7f8000000400780c */ /* 0x000fc80003f04070 */
[----:B------:R-:W-:-:S04]  /*4b30*/  SEL R0, R0, 0x7c, P0 ;  /* 0x0000007c00007807 */ /* 0x000fc80000000000 */
.L_x_21031:
[----:B------:R-:W-:Y:S05]  /*4b40*/  BSYNC B0 ;  /* 0x0000000000007941 */ /* 0x000fea0003800000 */
.L_x_21029:
[----:B------:R-:W-:-:S04]  /*4b50*/  LOP3.LUT R4, R5, 0x80000000, RZ, 0xc0, !PT ;  /* 0x8000000005047812 */ /* 0x000fc800078ec0ff */
[----:B------:R-:W-:-:S04]  /*4b60*/  SHF.R.U32.HI R5, RZ, 0x18, R4 ;  /* 0x00000018ff057819 */ /* 0x000fc80000011604 */
[----:B------:R-:W-:-:S05]  /*4b70*/  LOP3.LUT R5, R0, R5, RZ, 0xfc, !PT ;  /* 0x0000000500057212 */ /* 0x000fca00078efcff */
[----:B------:R0:W-:Y:S01]  /*4b80*/  STG.E.U8 [R2.64], R5 ;  /* 0x0000000502007986 */ /* 0x0001e2000c101124 */
[----:B------:R-:W-:Y:S05]  /*4b90*/  BRA `(.L_x_21015) ;  /* 0x0000073000007947 */ /* 0x000fea0003800000 */
.L_x_21025:
[----:B------:R-:W-:-:S04]  /*4ba0*/  LOP3.LUT R4, R0, 0xff, RZ, 0xc0, !PT ;  /* 0x000000ff00047812 */ /* 0x000fc800078ec0ff */
[----:B------:R-:W0:Y:S02]  /*4bb0*/  I2F.U16 R0, R4 ;  /* 0x0000000400007306 */ /* 0x000e240000101000 */
[----:B0-----:R-:W-:-:S05]  /*4bc0*/  F2FP.BF16.PACK_AB R0, RZ, R0 ;  /* 0x00000000ff00723e */ /* 0x001fca00000010ff */
[----:B------:R0:W-:Y:S01]  /*4bd0*/  STG.E.U16 [R2.64], R0 ;  /* 0x0000000002007986 */ /* 0x0001e2000c101524 */
[----:B------:R-:W-:Y:S05]  /*4be0*/  BRA `(.L_x_21015) ;  /* 0x000006e000007947 */ /* 0x000fea0003800000 */
.L_x_21022:
        /* <DEDUP_REMOVED lines=11> */
.L_x_21034:
[----:B------:R-:W-:Y:S01]  /*4ca0*/  LOP3.LUT R4, R0, 0xff, RZ, 0xc0, !PT ;  /* 0x000000ff00047812 */ /* 0x000fe200078ec0ff */
[----:B------:R-:W-:Y:S01]  /*4cb0*/  BSSY B0, `(.L_x_21035) ;  /* 0x0000015000007945 */ /* 0x000fe20003800000 */
[----:B------:R-:W-:Y:S02]  /*4cc0*/  IMAD.MOV.U32 R0, RZ, RZ, 0x80 ;  /* 0x00000080ff007424 */ /* 0x000fe400078e00ff */
[----:B------:R-:W0:Y:S02]  /*4cd0*/  I2F.U16 R7, R4 ;  /* 0x0000000400077306 */ /* 0x000e240000101000 */
        /* <DEDUP_REMOVED lines=14> */
.L_x_21037:
[----:B------:R-:W-:-:S04]  /*4dc0*/  LOP3.LUT R0, R7, 0x80000000, RZ, 0xc0, !PT ;  /* 0x8000000007007812 */ /* 0x000fc800078ec0ff */
[----:B------:R-:W-:-:S04]  /*4dd0*/  SHF.R.U32.HI R5, RZ, 0x18, R0 ;  /* 0x00000018ff057819 */ /* 0x000fc80000011600 */
[----:B------:R-:W-:-:S04]  /*4de0*/  LOP3.LUT R4, R4, R5, RZ, 0xfc, !PT ;  /* 0x0000000504047212 */ /* 0x000fc800078efcff */
[----:B------:R-:W-:Y:S02]  /*4df0*/  PRMT R0, R4, 0x7610, R0 ;  /* 0x0000761004007816 */ /* 0x000fe40000000000 */
.L_x_21036:
[----:B------:R-:W-:Y:S05]  /*4e00*/  BSYNC B0 ;  /* 0x0000000000007941 */ /* 0x000fea0003800000 */
.L_x_21035:
[----:B------:R0:W-:Y:S01]  /*4e10*/  STG.E.U8 [R2.64], R0 ;  /* 0x0000000002007986 */ /* 0x0001e2000c101124 */
[----:B------:R-:W-:Y:S05]  /*4e20*/  BRA `(.L_x_21015) ;  /* 0x000004a000007947 */ /* 0x000fea0003800000 */
.L_x_21033:
        /* <DEDUP_REMOVED lines=18> */
.L_x_21040:
[----:B------:R-:W-:-:S04]  /*4f50*/  LOP3.LUT R0, R7, 0x80000000, RZ, 0xc0, !PT ;  /* 0x8000000007007812 */ /* 0x000fc800078ec0ff */
[----:B------:R-:W-:-:S04]  /*4f60*/  SHF.R.U32.HI R5, RZ, 0x18, R0 ;  /* 0x00000018ff057819 */ /* 0x000fc80000011600 */
[----:B------:R-:W-:-:S04]  /*4f70*/  LOP3.LUT R4, R4, R5, RZ, 0xfc, !PT ;  /* 0x0000000504047212 */ /* 0x000fc800078efcff */
[----:B------:R-:W-:Y:S02]  /*4f80*/  PRMT R0, R4, 0x7610, R0 ;  /* 0x0000761004007816 */ /* 0x000fe40000000000 */
.L_x_21039:
[----:B------:R-:W-:Y:S05]  /*4f90*/  BSYNC B0 ;  /* 0x0000000000007941 */ /* 0x000fea0003800000 */
.L_x_21038:
[----:B------:R0:W-:Y:S01]  /*4fa0*/  STG.E.U8 [R2.64], R0 ;  /* 0x0000000002007986 */ /* 0x0001e2000c101124 */
[----:B------:R-:W-:Y:S05]  /*4fb0*/  BRA `(.L_x_21015) ;  /* 0x0000031000007947 */ /* 0x000fea0003800000 */
.L_x_21032:
        /* <DEDUP_REMOVED lines=23> */
.L_x_21014:
        /* <DEDUP_REMOVED lines=20> */
.L_x_21042:
[----:B------:R-:W-:Y:S01]  /*5270*/  LOP3.LUT R4, R0, 0xff, RZ, 0xc0, !PT ;  /* 0x000000ff00047812 */ /* 0x000fe200078ec0ff */
[----:B------:R-:W-:-:S05]  /*5280*/  IMAD.MOV.U32 R5, RZ, RZ, RZ ;  /* 0x000000ffff057224 */ /* 0x000fca00078e00ff */
[----:B------:R0:W-:Y:S01]  /*5290*/  STG.E.64 [R2.64], R4 ;  /* 0x0000000402007986 */ /* 0x0001e2000c101b24 */
[----:B------:R-:W-:Y:S05]  /*52a0*/  BRA `(.L_x_21015) ;  /* 0x0000002000007947 */ /* 0x000fea0003800000 */
.L_x_21041:
[----:B------:R-:W-:-:S05]  /*52b0*/  LOP3.LUT R5, R0, 0xff, RZ, 0xc0, !PT ;  /* 0x000000ff00057812 */ /* 0x000fca00078ec0ff */
[----:B------:R0:W-:Y:S02]  /*52c0*/  STG.E [R2.64], R5 ;  /* 0x0000000502007986 */ /* 0x0001e4000c101924 */
.L_x_21015:
[----:B------:R-:W-:Y:S02]  /*52d0*/  IADD3 R19, R19, 0x80, RZ ;  /* 0x0000008013137810 */ /* 0x000fe40007ffe0ff */
.L_x_21009:
[----:B----4-:R-:W-:Y:S05]  /*52e0*/  BSYNC B6 ;  /* 0x0000000000067941 */ /* 0x010fea0003800000 */
.L_x_21008:
[----:B------:R-:W-:Y:S01]  /*52f0*/  ISETP.GE.AND P0, PT, R19, R22, PT ;  /* 0x000000161300720c */ /* 0x000fe20003f06270 */
[----:B------:R-:W-:-:S12]  /*5300*/  BSSY B6, `(.L_x_21043) ;  /* 0x0000200000067945 */ /* 0x000fd80003800000 */
[----:B------:R-:W-:Y:S05]  /*5310*/  @P0 BRA `(.L_x_21044) ;  /* 0x00001fe000000947 */ /* 0x000fea0003800000 */
[----:B0-----:R-:W-:Y:S01]  /*5320*/  IMAD R0, R16, 0x200, R19 ;  /* 0x0000020010007824 */ /* 0x001fe200078e0213 */
[----:B-12---:R-:W-:-:S03]  /*5330*/  PRMT R3, R23, 0x9910, RZ ;  /* 0x0000991017037816 */ /* 0x006fc600000000ff */
        /* <DEDUP_REMOVED lines=16> */
.L_x_21048:
[----:B------:R0:W-:Y:S01]  /*5440*/  STG.E.U8 [R2.64], R26 ;  /* 0x0000001a02007986 */ /* 0x0001e2000c101124 */
[----:B------:R-:W-:Y:S05]  /*5450*/  BRA `(.L_x_21050) ;  /* 0x00000e9000007947 */ /* 0x000fea0003800000 */
.L_x_21047:
        /* <DEDUP_REMOVED lines=10> */
.L_x_21052:
[----:B------:R-:W-:-:S05]  /*5500*/  LOP3.LUT R5, R26, 0xff, RZ, 0xc0, !PT ;  /* 0x000000ff1a057812 */ /* 0x000fca00078ec0ff */
[----:B------:R0:W-:Y:S01]  /*5510*/  STG.E [R2.64], R5 ;  /* 0x0000000502007986 */ /* 0x0001e2000c101924 */
[----:B------:R-:W-:Y:S05]  /*5520*/  BRA `(.L_x_21050) ;  /* 0x00000dc000007947 */ /* 0x000fea0003800000 */
.L_x_21051:
[----:B------:R-:W-:-:S05]  /*5530*/  LOP3.LUT R5, R26, 0xff, RZ, 0xc0, !PT ;  /* 0x000000ff1a057812 */ /* 0x000fca00078ec0ff */
[----:B------:R0:W-:Y:S01]  /*5540*/  STG.E.U16 [R2.64], R5 ;  /* 0x0000000502007986 */ /* 0x0001e2000c101524 */
[----:B------:R-:W-:Y:S05]  /*5550*/  BRA `(.L_x_21050) ;  /* 0x00000d9000007947 */ /* 0x000fea0003800000 */
.L_x_21046:
        /* <DEDUP_REMOVED lines=10> */
.L_x_21054:
[----:B------:R-:W-:-:S04]  /*5600*/  LOP3.LUT R26, R26, 0xff, RZ, 0xc0, !PT ;  /* 0x000000ff1a1a7812 */ /* 0x000fc800078ec0ff */
[----:B------:R-:W0:Y:S02]  /*5610*/  I2F.U16 R0, R26 ;  /* 0x0000001a00007306 */ /* 0x000e240000101000 */
[----:B0-----:R-:W-:-:S05]  /*5620*/  F2FP.PACK_AB R0, RZ, R0 ;  /* 0x00000000ff00723e */ /* 0x001fca00000000ff */
[----:B------:R0:W-:Y:S01]  /*5630*/  STG.E.U16 [R2.64], R0 ;  /* 0x0000000002007986 */ /* 0x0001e2000c101524 */
[----:B------:R-:W-:Y:S05]  /*5640*/  BRA `(.L_x_21050) ;  /* 0x00000ca000007947 */ /* 0x000fea0003800000 */
.L_x_21053:
        /* <DEDUP_REMOVED lines=8> */
[----:B------:R-:W0:Y:S02]  /*56d0*/  I2F.U16 R26, R26 ;  /* 0x0000001a001a7306 */ /* 0x000e240000101000 */
[----:B0-----:R0:W-:Y:S01]  /*56e0*/  STG.E.64 [R2.64], R26 ;  /* 0x0000001a02007986 */ /* 0x0011e2000c101b24 */
[----:B------:R-:W-:Y:S05]  /*56f0*/  BRA `(.L_x_21050) ;  /* 0x00000bf000007947 */ /* 0x000fea0003800000 */
.L_x_21056:
[----:B------:R-:W-:-:S06]  /*5700*/  LOP3.LUT R26, R26, 0xff, RZ, 0xc0, !PT ;  /* 0x000000ff1a1a7812 */ /* 0x000fcc00078ec0ff */
[----:B------:R-:W0:Y:S02]  /*5710*/  I2F.U16 R26, R26 ;  /* 0x0000001a001a7306 */ /* 0x000e240000101000 */
[----:B0-----:R-:W-:-:S04]  /*5720*/  F2FP.PACK_AB R5, RZ, R26 ;  /* 0x0000001aff05723e */ /* 0x001fc800000000ff */
[----:B------:R-:W-:-:S05]  /*5730*/  PRMT R5, R5, 0x5410, RZ ;  /* 0x0000541005057816 */ /* 0x000fca00000000ff */
[----:B------:R0:W-:Y:S01]  /*5740*/  STG.E [R2.64], R5 ;  /* 0x0000000502007986 */ /* 0x0001e2000c101924 */
[----:B------:R-:W-:Y:S05]  /*5750*/  BRA `(.L_x_21050) ;  /* 0x00000b9000007947 */ /* 0x000fea0003800000 */
.L_x_21055:
[----:B------:R-:W-:-:S06]  /*5760*/  LOP3.LUT R4, R26, 0xff, RZ, 0xc0, !PT ;  /* 0x000000ff1a047812 */ /* 0x000fcc00078ec0ff */
[----:B------:R-:W0:Y:S02]  /*5770*/  I2F.F64.U16 R4, R4 ;  /* 0x0000000400047312 */ /* 0x000e240000101800 */
[----:B0-----:R0:W-:Y:S01]  /*5780*/  STG.E.64 [R2.64], R4 ;  /* 0x0000000402007986 */ /* 0x0011e2000c101b24 */
[----:B------:R-:W-:Y:S05]  /*5790*/  BRA `(.L_x_21050) ;  /* 0x00000b5000007947 */ /* 0x000fea0003800000 */
.L_x_21045:
        /* <DEDUP_REMOVED lines=12> */
.L_x_21059:
[----:B------:R-:W-:Y:S01]  /*5860*/  LOP3.LUT R4, R26, 0xff, RZ, 0xc0, !PT ;  /* 0x000000ff1a047812 */ /* 0x000fe200078ec0ff */
[----:B------:R-:W-:-:S05]  /*5870*/  CS2R R6, SRZ ;  /* 0x0000000000067805 */ /* 0x000fca000001ff00 */
[----:B------:R-:W0:Y:S02]  /*5880*/  I2F.F64.U16 R4, R4 ;  /* 0x0000000400047312 */ /* 0x000e240000101800 */
[----:B0-----:R0:W-:Y:S01]  /*5890*/  STG.E.128 [R2.64], R4 ;  /* 0x0000000402007986 */ /* 0x0011e2000c101d24 */
[----:B------:R-:W-:Y:S05]  /*58a0*/  BRA `(.L_x_21050) ;  /* 0x00000a4000007947 */ /* 0x000fea0003800000 */
.L_x_21058:
        /* <DEDUP_REMOVED lines=22> */
.L_x_21063:
[----:B------:R-:W-:Y:S05]  /*5a10*/  BSYNC B0 ;  /* 0x0000000000007941 */ /* 0x000fea0003800000 */
.L_x_21062:
[----:B------:R-:W-:-:S05]  /*5a20*/  LOP3.LUT R5, R0, R5, RZ, 0xfc, !PT ;  /* 0x0000000500057212 */ /* 0x000fca00078efcff */
[----:B------:R0:W-:Y:S01]  /*5a30*/  STG.E.U8 [R2.64], R5 ;  /* 0x0000000502007986 */ /* 0x0001e2000c101124 */
[----:B------:R-:W-:Y:S05]  /*5a40*/  BRA `(.L_x_21050) ;  /* 0x000008a000007947 */ /* 0x000fea0003800000 */
.L_x_21061:
        /* <DEDUP_REMOVED lines=14> */
.L_x_21065:
[----:B------:R-:W-:Y:S01]  /*5b30*/  IMAD.MOV.U32 R0, RZ, RZ, 0x7f ;  /* 0x0000007fff007424 */ /* 0x000fe200078e00ff */
[----:B------:R-:W-:-:S04]  /*5b40*/  ISETP.GT.U32.AND P0, PT, R4, 0x7f800000, PT ;  /* 0x7f8000000400780c */ /* 0x000fc80003f04070 */
[----:B------:R-:W-:-:S04]  /*5b50*/  SEL R0, R0, 0x7c, P0 ;  /* 0x0000007c00007807 */ /* 0x000fc80000000000 */
.L_x_21066:
[----:B------:R-:W-:Y:S05]  /*5b60*/  BSYNC B0 ;  /* 0x0000000000007941 */ /* 0x000fea0003800000 */
.L_x_21064:
[----:B------:R-:W-:-:S04]  /*5b70*/  LOP3.LUT R4, R5, 0x80000000, RZ, 0xc0, !PT ;  /* 0x8000000005047812 */ /* 0x000fc800078ec0ff */
[----:B------:R-:W-:-:S04]  /*5b80*/  SHF.R.U32.HI R5, RZ, 0x18, R4 ;  /* 0x00000018ff057819 */ /* 0x000fc80000011604 */
[----:B------:R-:W-:-:S05]  /*5b90*/  LOP3.LUT R5, R0, R5, RZ, 0xfc, !PT ;  /* 0x0000000500057212 */ /* 0x000fca00078efcff */
[----:B------:R0:W-:Y:S01]  /*5ba0*/  STG.E.U8 [R2.64], R5 ;  /* 0x0000000502007986 */ /* 0x0001e2000c101124 */
[----:B------:R-:W-:Y:S05]  /*5bb0*/  BRA `(.L_x_21050) ;  /* 0x0000073000007947 */ /* 0x000fea0003800000 */
.L_x_21060:
[----:B------:R-:W-:-:S04]  /*5bc0*/  LOP3.LUT R26, R26, 0xff, RZ, 0xc0, !PT ;  /* 0x000000ff1a1a7812 */ /* 0x000fc800078ec0ff */
[----:B------:R-:W0:Y:S02]  /*5bd0*/  I2F.U16 R0, R26 ;  /* 0x0000001a00007306 */ /* 0x000e240000101000 */
[----:B0-----:R-:W-:-:S05]  /*5be0*/  F2FP.BF16.PACK_AB R0, RZ, R0 ;  /* 0x00000000ff00723e */ /* 0x001fca00000010ff */
[----:B------:R0:W-:Y:S01]  /*5bf0*/  STG.E.U16 [R2.64], R0 ;  /* 0x0000000002007986 */ /* 0x0001e2000c101524 */
[----:B------:R-:W-:Y:S05]  /*5c00*/  BRA `(.L_x_21050) ;  /* 0x000006e000007947 */ /* 0x000fea0003800000 */
.L_x_21057:
        /* <DEDUP_REMOVED lines=11> */
.L_x_21069:
        /* <DEDUP_REMOVED lines=18> */
.L_x_21072:
[----:B------:R-:W-:-:S04]  /*5de0*/  LOP3.LUT R0, R7, 0x80000000, RZ, 0xc0, !PT ;  /* 0x8000000007007812 */ /* 0x000fc800078ec0ff */
[----:B------:R-:W-:-:S04]  /*5df0*/  SHF.R.U32.HI R5, RZ, 0x18, R0 ;  /* 0x00000018ff057819 */ /* 0x000fc80000011600 */
[----:B------:R-:W-:-:S04]  /*5e00*/  LOP3.LUT R4, R4, R5, RZ, 0xfc, !PT ;  /* 0x0000000504047212 */ /* 0x000fc800078efcff */
[----:B------:R-:W-:Y:S02]  /*5e10*/  PRMT R0, R4, 0x7610, R0 ;  /* 0x0000761004007816 */ /* 0x000fe40000000000 */
.L_x_21071:
[----:B------:R-:W-:Y:S05]  /*5e20*/  BSYNC B0 ;  /* 0x0000000000007941 */ /* 0x000fea0003800000 */
.L_x_21070:
[----:B------:R0:W-:Y:S01]  /*5e30*/  STG.E.U8 [R2.64], R0 ;  /* 0x0000000002007986 */ /* 0x0001e2000c101124 */
[----:B------:R-:W-:Y:S05]  /*5e40*/  BRA `(.L_x_21050) ;  /* 0x000004a000007947 */ /* 0x000fea0003800000 */
.L_x_21068:
        /* <DEDUP_REMOVED lines=18> */
.L_x_21075:
[----:B------:R-:W-:-:S04]  /*5f70*/  LOP3.LUT R0, R7, 0x80000000, RZ, 0xc0, !PT ;  /* 0x8000000007007812 */ /* 0x000fc800078ec0ff */
[----:B------:R-:W-:-:S04]  /*5f80*/  SHF.R.U32.HI R5, RZ, 0x18, R0 ;  /* 0x00000018ff057819 */ /* 0x000fc80000011600 */
[----:B------:R-:W-:-:S04]  /*5f90*/  LOP3.LUT R4, R4, R5, RZ, 0xfc, !PT ;  /* 0x0000000504047212 */ /* 0x000fc800078efcff */
[----:B------:R-:W-:Y:S02]  /*5fa0*/  PRMT R0, R4, 0x7610, R0 ;  /* 0x0000761004007816 */ /* 0x000fe40000000000 */
.L_x_21074:
[----:B------:R-:W-:Y:S05]  /*5fb0*/  BSYNC B0 ;  /* 0x0000000000007941 */ /* 0x000fea0003800000 */
.L_x_21073:
[----:B------:R0:W-:Y:S01]  /*5fc0*/  STG.E.U8 [R2.64], R0 ;  /* 0x0000000002007986 */ /* 0x0001e2000c101124 */
[----:B------:R-:W-:Y:S05]  /*5fd0*/  BRA `(.L_x_21050) ;  /* 0x0000031000007947 */ /* 0x000fea0003800000 */
.L_x_21067:
        /* <DEDUP_REMOVED lines=23> */
.L_x_21049:
        /* <DEDUP_REMOVED lines=20> */
.L_x_21077:
[----:B------:R-:W-:Y:S01]  /*6290*/  LOP3.LUT R26, R26, 0xff, RZ, 0xc0, !PT ;  /* 0x000000ff1a1a7812 */ /* 0x000fe200078ec0ff */
[----:B------:R-:W-:-:S05]  /*62a0*/  IMAD.MOV.U32 R27, RZ, RZ, RZ ;  /* 0x000000ffff1b7224 */ /* 0x000fca00078e00ff */
[----:B------:R0:W-:Y:S01]  /*62b0*/  STG.E.64 [R2.64], R26 ;  /* 0x0000001a02007986 */ /* 0x0001e2000c101b24 */
[----:B------:R-:W-:Y:S05]  /*62c0*/  BRA `(.L_x_21050) ;  /* 0x0000002000007947 */ /* 0x000fea0003800000 */
.L_x_21076:
[----:B------:R-:W-:-:S05]  /*62d0*/  LOP3.LUT R5, R26, 0xff, RZ, 0xc0, !PT ;  /* 0x000000ff1a057812 */ /* 0x000fca00078ec0ff */
[----:B------:R0:W-:Y:S02]  /*62e0*/  STG.E [R2.64], R5 ;  /* 0x0000000502007986 */ /* 0x0001e4000c101924 */
.L_x_21050:
        /* <DEDUP_REMOVED lines=21> */
.L_x_21081:
[----:B------:R0:W-:Y:S01]  /*6440*/  STG.E.U8 [R2.64], R18 ;  /* 0x0000001202007986 */ /* 0x0001e2000c101124 */
[----:B------:R-:W-:Y:S05]  /*6450*/  BRA `(.L_x_21083) ;  /* 0x00000e9000007947 */ /* 0x000fea0003800000 */
.L_x_21080:
        /* <DEDUP_REMOVED lines=10> */
.L_x_21085:
[----:B------:R-:W-:-:S05]  /*6500*/  LOP3.LUT R5, R18, 0xff, RZ, 0xc0, !PT ;  /* 0x000000ff12057812 */ /* 0x000fca00078ec0ff */
[----:B------:R0:W-:Y:S01]  /*6510*/  STG.E [R2.64], R5 ;  /* 0x0000000502007986 */ /* 0x0001e2000c101924 */
[----:B------:R-:W-:Y:S05]  /*6520*/  BRA `(.L_x_21083) ;  /* 0x00000dc000007947 */ /* 0x000fea0003800000 */
.L_x_21084:
[----:B------:R-:W-:-:S05]  /*6530*/  LOP3.LUT R5, R18, 0xff, RZ, 0xc0, !PT ;  /* 0x000000ff12057812 */ /* 0x000fca00078ec0ff */
[----:B------:R0:W-:Y:S01]  /*6540*/  STG.E.U16 [R2.64], R5 ;  /* 0x0000000502007986 */ /* 0x0001e2000c101524 */
[----:B------:R-:W-:Y:S05]  /*6550*/  BRA `(.L_x_21083) ;  /* 0x00000d9000007947 */ /* 0x000fea0003800000 */
.L_x_21079:
        /* <DEDUP_REMOVED lines=10> */
.L_x_21087:
[----:B------:R-:W-:-:S04]  /*6600*/  LOP3.LUT R18, R18, 0xff, RZ, 0xc0, !PT ;  /* 0x000000ff12127812 */ /* 0x000fc800078ec0ff */
[----:B------:R-:W0:Y:S02]  /*6610*/  I2F.U16 R0, R18 ;  /* 0x0000001200007306 */ /* 0x000e240000101000 */
[----:B0-----:R-:W-:-:S05]  /*6620*/  F2FP.PACK_AB R0, RZ, R0 ;  /* 0x00000000ff00723e */ /* 0x001fca00000000ff */
[----:B------:R0:W-:Y:S01]  /*6630*/  STG.E.U16 [R2.64], R0 ;  /* 0x0000000002007986 */ /* 0x0001e2000c101524 */
[----:B------:R-:W-:Y:S05]  /*6640*/  BRA `(.L_x_21083) ;  /* 0x00000ca000007947 */ /* 0x000fea0003800000 */
.L_x_21086:
        /* <DEDUP_REMOVED lines=11> */
.L_x_21089:
[----:B------:R-:W-:-:S06]  /*6700*/  LOP3.LUT R18, R18, 0xff, RZ, 0xc0, !PT ;  /* 0x000000ff12127812 */ /* 0x000fcc00078ec0ff */
[----:B------:R-:W0:Y:S02]  /*6710*/  I2F.U16 R18, R18 ;  /* 0x0000001200127306 */ /* 0x000e240000101000 */
[----:B0-----:R-:W-:-:S04]  /*6720*/  F2FP.PACK_AB R5, RZ, R18 ;  /* 0x00000012ff05723e */ /* 0x001fc800000000ff */
[----:B------:R-:W-:-:S05]  /*6730*/  PRMT R5, R5, 0x5410, RZ ;  /* 0x0000541005057816 */ /* 0x000fca00000000ff */
[----:B------:R0:W-:Y:S01]  /*6740*/  STG.E [R2.64], R5 ;  /* 0x0000000502007986 */ /* 0x0001e2000c101924 */
[----:B------:R-:W-:Y:S05]  /*6750*/  BRA `(.L_x_21083) ;  /* 0x00000b9000007947 */ /* 0x000fea0003800000 */
.L_x_21088:
[----:B------:R-:W-:-:S06]  /*6760*/  LOP3.LUT R4, R18, 0xff, RZ, 0xc0, !PT ;  /* 0x000000ff12047812 */ /* 0x000fcc00078ec0ff */
[----:B------:R-:W0:Y:S02]  /*6770*/  I2F.F64.U16 R4, R4 ;  /* 0x0000000400047312 */ /* 0x000e240000101800 */
[----:B0-----:R0:W-:Y:S01]  /*6780*/  STG.E.64 [R2.64], R4 ;  /* 0x0000000402007986 */ /* 0x0011e2000c101b24 */
[----:B------:R-:W-:Y:S05]  /*6790*/  BRA `(.L_x_21083) ;  /* 0x00000b5000007947 */ /* 0x000fea0003800000 */
.L_x_21078:
        /* <DEDUP_REMOVED lines=12> */
.L_x_21092:
[----:B------:R-:W-:Y:S01]  /*6860*/  LOP3.LUT R4, R18, 0xff, RZ, 0xc0, !PT ;  /* 0x000000ff12047812 */ /* 0x000fe200078ec0ff */
[----:B------:R-:W-:-:S05]  /*6870*/  CS2R R6, SRZ ;  /* 0x0000000000067805 */ /* 0x000fca000001ff00 */
[----:B------:R-:W0:Y:S02]  /*6880*/  I2F.F64.U16 R4, R4 ;  /* 0x0000000400047312 */ /* 0x000e240000101800 */
[----:B0-----:R0:W-:Y:S01]  /*6890*/  STG.E.128 [R2.64], R4 ;  /* 0x0000000402007986 */ /* 0x0011e2000c101d24 */
[----:B------:R-:W-:Y:S05]  /*68a0*/  BRA `(.L_x_21083) ;  /* 0x00000a4000007947 */ /* 0x000fea0003800000 */
.L_x_21091:
        /* <DEDUP_REMOVED lines=22> */
.L_x_21096:
[----:B------:R-:W-:Y:S05]  /*6a10*/  BSYNC B0 ;  /* 0x0000000000007941 */ /* 0x000fea0003800000 */
.L_x_21095:
[----:B------:R-:W-:-:S05]  /*6a20*/  LOP3.LUT R5, R0, R5, RZ, 0xfc, !PT ;  /* 0x0000000500057212 */ /* 0x000fca00078efcff */
[----:B------:R0:W-:Y:S01]  /*6a30*/  STG.E.U8 [R2.64], R5 ;  /* 0x0000000502007986 */ /* 0x0001e2000c101124 */
[----:B------:R-:W-:Y:S05]  /*6a40*/  BRA `(.L_x_21083) ;  /* 0x000008a000007947 */ /* 0x000fea0003800000 */
.L_x_21094:
        /* <DEDUP_REMOVED lines=14> */
.L_x_21098:
[----:B------:R-:W-:Y:S01]  /*6b30*/  IMAD.MOV.U32 R0, RZ, RZ, 0x7f ;  /* 0x0000007fff007424 */ /* 0x000fe200078e00ff */
[----:B------:R-:W-:-:S04]  /*6b40*/  ISETP.GT.U32.AND P0, PT, R4, 0x7f800000, PT ;  /* 0x7f8000000400780c */ /* 0x000fc80003f04070 */
[----:B------:R-:W-:-:S04]  /*6b50*/  SEL R0, R0, 0x7c, P0 ;  /* 0x0000007c00007807 */ /* 0x000fc80000000000 */
.L_x_21099:
[----:B------:R-:W-:Y:S05]  /*6b60*/  BSYNC B0 ;  /* 0x0000000000007941 */ /* 0x000fea0003800000 */
.L_x_21097:
[----:B------:R-:W-:-:S04]  /*6b70*/  LOP3.LUT R4, R5, 0x80000000, RZ, 0xc0, !PT ;  /* 0x8000000005047812 */ /* 0x000fc800078ec0ff */
[----:B------:R-:W-:-:S04]  /*6b80*/  SHF.R.U32.HI R5, RZ, 0x18, R4 ;  /* 0x00000018ff057819 */ /* 0x000fc80000011604 */
[----:B------:R-:W-:-:S05]  /*6b90*/  LOP3.LUT R5, R0, R5, RZ, 0xfc, !PT ;  /* 0x0000000500057212 */ /* 0x000fca00078efcff */
[----:B------:R0:W-:Y:S01]  /*6ba0*/  STG.E.U8 [R2.64], R5 ;  /* 0x0000000502007986 */ /* 0x0001e2000c101124 */
[----:B------:R-:W-:Y:S05]  /*6bb0*/  BRA `(.L_x_21083) ;  /* 0x0000073000007947 */ /* 0x000fea0003800000 */
.L_x_21093:
[----:B------:R-:W-:-:S04]  /*6bc0*/  LOP3.LUT R18, R18, 0xff, RZ, 0xc0, !PT ;  /* 0x000000ff12127812 */ /* 0x000fc800078ec0ff */
[----:B------:R-:W0:Y:S02]  /*6bd0*/  I2F.U16 R0, R18 ;  /* 0x0000001200007306 */ /* 0x000e240000101000 */
[----:B0-----:R-:W-:-:S05]  /*6be0*/  F2FP.BF16.PACK_AB R0, RZ, R0 ;  /* 0x00000000ff00723e */ /* 0x001fca00000010ff */
[----:B------:R0:W-:Y:S01]  /*6bf0*/  STG.E.U16 [R2.64], R0 ;  /* 0x0000000002007986 */ /* 0x0001e2000c101524 */
[----:B------:R-:W-:Y:S05]  /*6c00*/  BRA `(.L_x_21083) ;  /* 0x000006e000007947 */ /* 0x000fea0003800000 */
.L_x_21090:
        /* <DEDUP_REMOVED lines=11> */
.L_x_21102:
        /* <DEDUP_REMOVED lines=18> */
.L_x_21105:
[----:B------:R-:W-:-:S04]  /*6de0*/  LOP3.LUT R0, R7, 0x80000000, RZ, 0xc0, !PT ;  /* 0x8000000007007812 */ /* 0x000fc800078ec0ff */
[----:B------:R-:W-:-:S04]  /*6df0*/  SHF.R.U32.HI R5, RZ, 0x18, R0 ;  /* 0x00000018ff057819 */ /* 0x000fc80000011600 */
[----:B------:R-:W-:-:S04]  /*6e00*/  LOP3.LUT R4, R4, R5, RZ, 0xfc, !PT ;  /* 0x0000000504047212 */ /* 0x000fc800078efcff */
[----:B------:R-:W-:Y:S02]  /*6e10*/  PRMT R0, R4, 0x7610, R0 ;  /* 0x0000761004007816 */ /* 0x000fe40000000000 */
.L_x_21104:
[----:B------:R-:W-:Y:S05]  /*6e20*/  BSYNC B0 ;  /* 0x0000000000007941 */ /* 0x000fea0003800000 */
.L_x_21103:
[----:B------:R0:W-:Y:S01]  /*6e30*/  STG.E.U8 [R2.64], R0 ;  /* 0x0000000002007986 */ /* 0x0001e2000c101124 */
[----:B------:R-:W-:Y:S05]  /*6e40*/  BRA `(.L_x_21083) ;  /* 0x000004a000007947 */ /* 0x000fea0003800000 */
.L_x_21101:
        /* <DEDUP_REMOVED lines=18> */
.L_x_21108:
[----:B------:R-:W-:-:S04]  /*6f70*/  LOP3.LUT R0, R7, 0x80000000, RZ, 0xc0, !PT ;  /* 0x8000000007007812 */ /* 0x000fc800078ec0ff */
[----:B------:R-:W-:-:S04]  /*6f80*/  SHF.R.U32.HI R5, RZ, 0x18, R0 ;  /* 0x00000018ff057819 */ /* 0x000fc80000011600 */
[----:B------:R-:W-:-:S04]  /*6f90*/  LOP3.LUT R4, R4, R5, RZ, 0xfc, !PT ;  /* 0x0000000504047212 */ /* 0x000fc800078efcff */
[----:B------:R-:W-:Y:S02]  /*6fa0*/  PRMT R0, R4, 0x7610, R0 ;  /* 0x0000761004007816 */ /* 0x000fe40000000000 */
.L_x_21107:
[----:B------:R-:W-:Y:S05]  /*6fb0*/  BSYNC B0 ;  /* 0x0000000000007941 */ /* 0x000fea0003800000 */
.L_x_21106:
[----:B------:R0:W-:Y:S01]  /*6fc0*/  STG.E.U8 [R2.64], R0 ;  /* 0x0000000002007986 */ /* 0x0001e2000c101124 */
[----:B------:R-:W-:Y:S05]  /*6fd0*/  BRA `(.L_x_21083) ;  /* 0x0000031000007947 */ /* 0x000fea0003800000 */
.L_x_21100:
        /* <DEDUP_REMOVED lines=23> */
.L_x_21082:
        /* <DEDUP_REMOVED lines=20> */
.L_x_21110:
[----:B------:R-:W-:Y:S01]  /*7290*/  LOP3.LUT R4, R18, 0xff, RZ, 0xc0, !PT ;  /* 0x000000ff12047812 */ /* 0x000fe200078ec0ff */
[----:B------:R-:W-:-:S05]  /*72a0*/  IMAD.MOV.U32 R5, RZ, RZ, RZ ;  /* 0x000000ffff057224 */ /* 0x000fca00078e00ff */
[----:B------:R0:W-:Y:S01]  /*72b0*/  STG.E.64 [R2.64], R4 ;  /* 0x0000000402007986 */ /* 0x0001e2000c101b24 */
[----:B------:R-:W-:Y:S05]  /*72c0*/  BRA `(.L_x_21083) ;  /* 0x0000002000007947 */ /* 0x000fea0003800000 */
.L_x_21109:
[----:B------:R-:W-:-:S05]  /*72d0*/  LOP3.LUT R5, R18, 0xff, RZ, 0xc0, !PT ;  /* 0x000000ff12057812 */ /* 0x000fca00078ec0ff */
[----:B------:R0:W-:Y:S02]  /*72e0*/  STG.E [R2.64], R5 ;  /* 0x0000000502007986 */ /* 0x0001e4000c101924 */
.L_x_21083:
[----:B------:R-:W-:Y:S02]  /*72f0*/  IADD3 R19, R19, 0x80, RZ ;  /* 0x0000008013137810 */ /* 0x000fe40007ffe0ff */
.L_x_21044:
[----:B------:R-:W-:Y:S05]  /*7300*/  BSYNC B6 ;  /* 0x0000000000067941 */ /* 0x000fea0003800000 */
.L_x_21043:
[----:B------:R-:W-:-:S13]  /*7310*/  ISETP.GE.AND P0, PT, R19, R22, PT ;  /* 0x000000161300720c */ /* 0x000fda0003f06270 */
[----:B------:R-:W-:Y:S05]  /*7320*/  @P0 EXIT ;  /* 0x000000000000094d */ /* 0x000fea0003800000 */
[----:B0-----:R-:W-:Y:S01]  /*7330*/  PRMT R0, R23, 0x9910, RZ ;  /* 0x0000991017007816 */ /* 0x001fe200000000ff */
[----:B------:R-:W-:-:S03]  /*7340*/  IMAD R16, R16, 0x200, R19 ;  /* 0x0000020010107824 */ /* 0x000fc600078e0213 */
[----:B------:R-:W-:Y:S01]  /*7350*/  ISETP.GT.AND P1, PT, R0, 0x9, PT ;  /* 0x000000090000780c */ /* 0x000fe20003f24270 */
[----:B------:R-:W-:-:S05]  /*7360*/  IMAD R16, R16, c[0x0][0x198], RZ ;  /* 0x0000660010107a24 */ /* 0x000fca00078e02ff */
[----:B-12---:R-:W-:-:S05]  /*7370*/  IADD3 R2, P0, R16, c[0x0][0x178], RZ ;  /* 0x00005e0010027a10 */ /* 0x006fca0007f1e0ff */
        /* <DEDUP_REMOVED lines=12> */
.L_x_21114:
[----:B------:R-:W-:Y:S01]  /*7440*/  STG.E.U8 [R2.64], R17 ;  /* 0x0000001102007986 */ /* 0x000fe2000c101124 */
[----:B------:R-:W-:Y:S05]  /*7450*/  EXIT ;  /* 0x000000000000794d */ /* 0x000fea0003800000 */
.L_x_21113:
        /* <DEDUP_REMOVED lines=10> */
.L_x_21117:
[----:B------:R-:W-:-:S05]  /*7500*/  LOP3.LUT R17, R17, 0xff, RZ, 0xc0, !PT ;  /* 0x000000ff11117812 */ /* 0x000fca00078ec0ff */
[----:B------:R-:W-:Y:S01]  /*7510*/  STG.E [R2.64], R17 ;  /* 0x0000001102007986 */ /* 0x000fe2000c101924 */
[----:B------:R-:W-:Y:S05]  /*7520*/  EXIT ;  /* 0x000000000000794d */ /* 0x000fea0003800000 */
.L_x_21116:
[----:B------:R-:W-:-:S05]  /*7530*/  LOP3.LUT R17, R17, 0xff, RZ, 0xc0, !PT ;  /* 0x000000ff11117812 */ /* 0x000fca00078ec0ff */
[----:B------:R-:W-:Y:S01]  /*7540*/  STG.E.U16 [R2.64], R17 ;  /* 0x0000001102007986 */ /* 0x000fe2000c101524 */
[----:B------:R-:W-:Y:S05]  /*7550*/  EXIT ;  /* 0x000000000000794d */ /* 0x000fea0003800000 */
.L_x_21112:
        /* <DEDUP_REMOVED lines=10> */
.L_x_21119:
[----:B------:R-:W-:-:S04]  /*7600*/  LOP3.LUT R17, R17, 0xff, RZ, 0xc0, !PT ;  /* 0x000000ff11117812 */ /* 0x000fc800078ec0ff */
[----:B------:R-:W0:Y:S02]  /*7610*/  I2F.U16 R0, R17 ;  /* 0x0000001100007306 */ /* 0x000e240000101000 */
[----:B0-----:R-:W-:-:S05]  /*7620*/  F2FP.PACK_AB R0, RZ, R0 ;  /* 0x00000000ff00723e */ /* 0x001fca00000000ff */
[----:B------:R-:W-:Y:S01]  /*7630*/  STG.E.U16 [R2.64], R0 ;  /* 0x0000000002007986 */ /* 0x000fe2000c101524 */
[----:B------:R-:W-:Y:S05]  /*7640*/  EXIT ;  /* 0x000000000000794d */ /* 0x000fea0003800000 */
.L_x_21118:
        /* <DEDUP_REMOVED lines=11> */
.L_x_21121:
[----:B------:R-:W-:-:S06]  /*7700*/  LOP3.LUT R17, R17, 0xff, RZ, 0xc0, !PT ;  /* 0x000000ff11117812 */ /* 0x000fcc00078ec0ff */
[----:B------:R-:W0:Y:S02]  /*7710*/  I2F.U16 R17, R17 ;  /* 0x0000001100117306 */ /* 0x000e240000101000 */
[----:B0-----:R-:W-:-:S04]  /*7720*/  F2FP.PACK_AB R5, RZ, R17 ;  /* 0x00000011ff05723e */ /* 0x001fc800000000ff */
[----:B------:R-:W-:-:S05]  /*7730*/  PRMT R5, R5, 0x5410, RZ ;  /* 0x0000541005057816 */ /* 0x000fca00000000ff */
[----:B------:R-:W-:Y:S01]  /*7740*/  STG.E [R2.64], R5 ;  /* 0x0000000502007986 */ /* 0x000fe2000c101924 */
[----:B------:R-:W-:Y:S05]  /*7750*/  EXIT ;  /* 0x000000000000794d */ /* 0x000fea0003800000 */
.L_x_21120:
[----:B------:R-:W-:-:S06]  /*7760*/  LOP3.LUT R4, R17, 0xff, RZ, 0xc0, !PT ;  /* 0x000000ff11047812 */ /* 0x000fcc00078ec0ff */
[----:B------:R-:W0:Y:S02]  /*7770*/  I2F.F64.U16 R4, R4 ;  /* 0x0000000400047312 */ /* 0x000e240000101800 */
[----:B0-----:R-:W-:Y:S01]  /*7780*/  STG.E.64 [R2.64], R4 ;  /* 0x0000000402007986 */ /* 0x001fe2000c101b24 */
[----:B------:R-:W-:Y:S05]  /*7790*/  EXIT ;  /* 0x000000000000794d */ /* 0x000fea0003800000 */
.L_x_21111:
        /* <DEDUP_REMOVED lines=12> */
.L_x_21124:
[----:B------:R-:W-:Y:S01]  /*7860*/  LOP3.LUT R4, R17, 0xff, RZ, 0xc0, !PT ;  /* 0x000000ff11047812 */ /* 0x000fe200078ec0ff */
[----:B------:R-:W-:-:S05]  /*7870*/  CS2R R6, SRZ ;  /* 0x0000000000067805 */ /* 0x000fca000001ff00 */
[----:B------:R-:W0:Y:S02]  /*7880*/  I2F.F64.U16 R4, R4 ;  /* 0x0000000400047312 */ /* 0x000e240000101800 */
[----:B0-----:R-:W-:Y:S01]  /*7890*/  STG.E.128 [R2.64], R4 ;  /* 0x0000000402007986 */ /* 0x001fe2000c101d24 */
[----:B------:R-:W-:Y:S05]  /*78a0*/  EXIT ;  /* 0x000000000000794d */ /* 0x000fea0003800000 */
.L_x_21123:
[----:B------:R-:W-:-:S13]  /*78b0*/  ISETP.NE.AND P0, PT, R0, 0xf, PT ;  /* 0x0000000f0000780c */ /* 0x000fda0003f05270 */
[----:B------:R-:W-:Y:S05]  /*78c0*/  @!P0 BRA `(.L_x_21125) ;  /* 0x000002f000008947 */ /* 0x000fea0003800000 */
[----:B------:R-:W-:-:S13]  /*78d0*/  ISETP.NE.AND P0, PT, R0, 0x17, PT ;  /* 0x000000170000780c */ /* 0x000fda0003f05270 */
[----:B------:R-:W-:Y:S05]  /*78e0*/  @!P0 BRA `(.L_x_21126) ;  /* 0x0000016000008947 */ /* 0x000fea0003800000 */
[----:B------:R-:W-:-:S13]  /*78f0*/  ISETP.NE.AND P0, PT, R0, 0x18, PT ;  /* 0x000000180000780c */ /* 0x000fda0003f05270 */
[----:B------:R-:W-:Y:S05]  /*7900*/  @P0 BRA `(.L_x_21115) ;  /* 0x0000084000000947 */ /* 0x000fea0003800000 */
[----:B------:R-:W-:Y:S01]  /*7910*/  LOP3.LUT R17, R17, 0xff, RZ, 0xc0, !PT ;  /* 0x000000ff11117812 */ /* 0x000fe200078ec0ff */
[----:B------:R-:W-:Y:S05]  /*7920*/  BSSY B0, `(.L_x_21127) ;  /* 0x000000f000007945 */ /* 0x000fea0003800000 */
[----:B------:R-:W0:Y:S02]  /*7930*/  I2F.U16 R17, R17 ;  /* 0x0000001100117306 */ /* 0x000e240000101000 */
[C---:B0-----:R-:W-:Y:S02]  /*7940*/  LOP3.LUT R4, R17.reuse, 0x7fffffff, RZ, 0xc0, !PT ;  /* 0x7fffffff11047812 */ /* 0x041fe400078ec0ff */
[----:B------:R-:W-:-:S02]  /*7950*/  LOP3.LUT R0, R17, 0x80000000, RZ, 0xc0, !PT ;  /* 0x8000000011007812 */ /* 0x000fc400078ec0ff */
        /* <DEDUP_REMOVED lines=11> */
.L_x_21128:
[----:B------:R-:W-:Y:S05]  /*7a10*/  BSYNC B0 ;  /* 0x0000000000007941 */ /* 0x000fea0003800000 */
.L_x_21127:
[----:B------:R-:W-:-:S05]  /*7a20*/  LOP3.LUT R5, R0, R5, RZ, 0xfc, !PT ;  /* 0x0000000500057212 */ /* 0x000fca00078efcff */
[----:B------:R-:W-:Y:S01]  /*7a30*/  STG.E.U8 [R2.64], R5 ;  /* 0x0000000502007986 */ /* 0x000fe2000c101124 */
[----:B------:R-:W-:Y:S05]  /*7a40*/  EXIT ;  /* 0x000000000000794d */ /* 0x000fea0003800000 */
.L_x_21126:
[----:B------:R-:W-:Y:S01]  /*7a50*/  LOP3.LUT R17, R17, 0xff, RZ, 0xc0, !PT ;  /* 0x000000ff11117812 */ /* 0x000fe200078ec0ff */
[----:B------:R-:W-:Y:S05]  /*7a60*/  BSSY B0, `(.L_x_21129) ;  /* 0x0000010000007945 */ /* 0x000fea0003800000 */
        /* <DEDUP_REMOVED lines=12> */
.L_x_21130:
[----:B------:R-:W-:Y:S01]  /*7b30*/  IMAD.MOV.U32 R0, RZ, RZ, 0x7f ;  /* 0x0000007fff007424 */ /* 0x000fe200078e00ff */
[----:B------:R-:W-:-:S04]  /*7b40*/  ISETP.GT.U32.AND P0, PT, R4, 0x7f800000, PT ;  /* 0x7f8000000400780c */ /* 0x000fc80003f04070 */
[----:B------:R-:W-:-:S04]  /*7b50*/  SEL R0, R0, 0x7c, P0 ;  /* 0x0000007c00007807 */ /* 0x000fc80000000000 */
.L_x_21131:
[----:B------:R-:W-:Y:S05]  /*7b60*/  BSYNC B0 ;  /* 0x0000000000007941 */ /* 0x000fea0003800000 */
.L_x_21129:
[----:B------:R-:W-:-:S04]  /*7b70*/  LOP3.LUT R4, R17, 0x80000000, RZ, 0xc0, !PT ;  /* 0x8000000011047812 */ /* 0x000fc800078ec0ff */
[----:B------:R-:W-:-:S04]  /*7b80*/  SHF.R.U32.HI R5, RZ, 0x18, R4 ;  /* 0x00000018ff057819 */ /* 0x000fc80000011604 */
[----:B------:R-:W-:-:S05]  /*7b90*/  LOP3.LUT R5, R0, R5, RZ, 0xfc, !PT ;  /* 0x0000000500057212 */ /* 0x000fca00078efcff */
[----:B------:R-:W-:Y:S01]  /*7ba0*/  STG.E.U8 [R2.64], R5 ;  /* 0x0000000502007986 */ /* 0x000fe2000c101124 */
[----:B------:R-:W-:Y:S05]  /*7bb0*/  EXIT ;  /* 0x000000000000794d */ /* 0x000fea0003800000 */
.L_x_21125:
[----:B------:R-:W-:-:S04]  /*7bc0*/  LOP3.LUT R17, R17, 0xff, RZ, 0xc0, !PT ;  /* 0x000000ff11117812 */ /* 0x000fc800078ec0ff */
[----:B------:R-:W0:Y:S02]  /*7bd0*/  I2F.U16 R0, R17 ;  /* 0x0000001100007306 */ /* 0x000e240000101000 */
[----:B0-----:R-:W-:-:S05]  /*7be0*/  F2FP.BF16.PACK_AB R0, RZ, R0 ;  /* 0x00000000ff00723e */ /* 0x001fca00000010ff */
[----:B------:R-:W-:Y:S01]  /*7bf0*/  STG.E.U16 [R2.64], R0 ;  /* 0x0000000002007986 */ /* 0x000fe2000c101524 */
[----:B------:R-:W-:Y:S05]  /*7c00*/  EXIT ;  /* 0x000000000000794d */ /* 0x000fea0003800000 */
.L_x_21122:
        /* <DEDUP_REMOVED lines=11> */
.L_x_21134:
        /* <DEDUP_REMOVED lines=18> */
.L_x_21137:
[----:B------:R-:W-:-:S04]  /*7de0*/  LOP3.LUT R0, R17, 0x80000000, RZ, 0xc0, !PT ;  /* 0x8000000011007812 */ /* 0x000fc800078ec0ff */
[----:B------:R-:W-:-:S04]  /*7df0*/  SHF.R.U32.HI R5, RZ, 0x18, R0 ;  /* 0x00000018ff057819 */ /* 0x000fc80000011600 */
[----:B------:R-:W-:-:S04]  /*7e00*/  LOP3.LUT R4, R4, R5, RZ, 0xfc, !PT ;  /* 0x0000000504047212 */ /* 0x000fc800078efcff */
[----:B------:R-:W-:Y:S02]  /*7e10*/  PRMT R0, R4, 0x7610, R0 ;  /* 0x0000761004007816 */ /* 0x000fe40000000000 */
.L_x_21136:
[----:B------:R-:W-:Y:S05]  /*7e20*/  BSYNC B0 ;  /* 0x0000000000007941 */ /* 0x000fea0003800000 */
.L_x_21135:
[----:B------:R-:W-:Y:S01]  /*7e30*/  STG.E.U8 [R2.64], R0 ;  /* 0x0000000002007986 */ /* 0x000fe2000c101124 */
[----:B------:R-:W-:Y:S05]  /*7e40*/  EXIT ;  /* 0x000000000000794d */ /* 0x000fea0003800000 */
.L_x_21133:
        /* <DEDUP_REMOVED lines=18> */
.L_x_21140:
[----:B------:R-:W-:-:S04]  /*7f70*/  LOP3.LUT R0, R17, 0x80000000, RZ, 0xc0, !PT ;  /* 0x8000000011007812 */ /* 0x000fc800078ec0ff */
[----:B------:R-:W-:-:S04]  /*7f80*/  SHF.R.U32.HI R5, RZ, 0x18, R0 ;  /* 0x00000018ff057819 */ /* 0x000fc80000011600 */
[----:B------:R-:W-:-:S04]  /*7f90*/  LOP3.LUT R4, R4, R5, RZ, 0xfc, !PT ;  /* 0x0000000504047212 */ /* 0x000fc800078efcff */
[----:B------:R-:W-:Y:S02]  /*7fa0*/  PRMT R0, R4, 0x7610, R0 ;  /* 0x0000761004007816 */ /* 0x000fe40000000000 */
.L_x_21139:
[----:B------:R-:W-:Y:S05]  /*7fb0*/  BSYNC B0 ;  /* 0x0000000000007941 */ /* 0x000fea0003800000 */
.L_x_21138:
[----:B------:R-:W-:Y:S01]  /*7fc0*/  STG.E.U8 [R2.64], R0 ;  /* 0x0000000002007986 */ /* 0x000fe2000c101124 */
[----:B------:R-:W-:Y:S05]  /*7fd0*/  EXIT ;  /* 0x000000000000794d */ /* 0x000fea0003800000 */
.L_x_21132:
[----:B------:R-:W-:-:S13]  /*7fe0*/  ISETP.NE.AND P0, PT, R0, 0x1c, PT ;  /* 0x0000001c0000780c */ /* 0x000fda0003f05270 */
[----:B------:R-:W-:Y:S05]  /*7ff0*/  @!P0 BRA `(.L_x_21141) ;  /* 0x000002d000008947 */ /* 0x000fea0003800000 */
[----:B------:R-:W-:-:S13]  /*8000*/  ISETP.NE.AND P0, PT, R0, 0x1d, PT ;  /* 0x0000001d0000780c */ /* 0x000fda0003f05270 */
[----:B------:R-:W-:Y:S05]  /*8010*/  @!P0 BRA `(.L_x_21142) ;  /* 0x0000027000008947 */ /* 0x000fea0003800000 */
[----:B------:R-:W-:-:S13]  /*8020*/  ISETP.NE.AND P0, PT, R0, 0x2c, PT ;  /* 0x0000002c0000780c */ /* 0x000fda0003f05270 */
[----:B------:R-:W-:Y:S05]  /*8030*/  @P0 BRA `(.L_x_21115) ;  /* 0x0000011000000947 */ /* 0x000fea0003800000 */
[----:B------:R-:W-:Y:S02]  /*8040*/  LOP3.LUT R17, R17, 0xff, RZ, 0xc0, !PT ;  /* 0x000000ff11117812 */ /* 0x000fe400078ec0ff */
[----:B------:R-:W-:Y:S02]  /*8050*/  PLOP3.LUT P0, PT, PT, PT, PT, 0x80, 0x0 ;  /* 0x000000000000781c */ /* 0x000fe40003f0f070 */
        /* <DEDUP_REMOVED lines=15> */
.L_x_21115:
        /* <DEDUP_REMOVED lines=20> */
.L_x_21142:
[----:B------:R-:W-:Y:S01]  /*8290*/  LOP3.LUT R4, R17, 0xff, RZ, 0xc0, !PT ;  /* 0x000000ff11047812 */ /* 0x000fe200078ec0ff */
[----:B------:R-:W-:-:S05]  /*82a0*/  IMAD.MOV.U32 R5, RZ, RZ, RZ ;  /* 0x000000ffff057224 */ /* 0x000fca00078e00ff */
[----:B------:R-:W-:Y:S01]  /*82b0*/  STG.E.64 [R2.64], R4 ;  /* 0x0000000402007986 */ /* 0x000fe2000c101b24 */
[----:B------:R-:W-:Y:S05]  /*82c0*/  EXIT ;  /* 0x000000000000794d */ /* 0x000fea0003800000 */
.L_x_21141:
[----:B------:R-:W-:-:S05]  /*82d0*/  LOP3.LUT R17, R17, 0xff, RZ, 0xc0, !PT ;  /* 0x000000ff11117812 */ /* 0x000fca00078ec0ff */
[----:B------:R-:W-:Y:S01]  /*82e0*/  STG.E [R2.64], R17 ;  /* 0x0000001102007986 */ /* 0x000fe2000c101924 */
[----:B------:R-:W-:Y:S05]  /*82f0*/  EXIT ;  /* 0x000000000000794d */ /* 0x000fea0003800000 */
.L_x_21143:
        /* <DEDUP_REMOVED lines=16> */
.L_x_61822:


//--------------------- .text._ZN2at6native18elementwise_kernelILi128ELi4EZNS0_22gpu_kernel_impl_nocastIZNS0_50_GLOBAL__N__2680c7bb_12_PowKernel_cu_b2145a98_318429pow_tensor_scalar_kernel_implIhhEEvRNS_18TensorIteratorBaseET0_EUlhE2_EEvS6_RKT_EUliE_EEviT1_ --------------------------
	.section	.text._ZN2at6native18elementwise_kernelILi128ELi4EZNS0_22gpu_kernel_impl_nocastIZNS0_50_GLOBAL__N__2680c7bb_12_PowKernel_cu_b2145a98_318429pow_tensor_scalar_kernel_implIhhEEvRNS_18TensorIteratorBaseET0_EUlhE2_EEvS6_RKT_EUliE_EEviT1_,"ax",@progbits
	.sectioninfo	@"SHI_REGISTERS=13"
	.align	128
        .global         _ZN2at6native18elementwise_kernelILi128ELi4EZNS0_22gpu_kernel_impl_nocastIZNS0_50_GLOBAL__N__2680c7bb_12_PowKernel_cu_b2145a98_318429pow_tensor_scalar_kernel_implIhhEEvRNS_18TensorIteratorBaseET0_EUlhE2_EEvS6_RKT_EUliE_EEviT1_
        .type           _ZN2at6native18elementwise_kernelILi128ELi4EZNS0_22gpu_kernel_impl_nocastIZNS0_50_GLOBAL__N__2680c7bb_12_PowKernel_cu_b2145a98_318429pow_tensor_scalar_kernel_implIhhEEvRNS_18TensorIteratorBaseET0_EUlhE2_EEvS6_RKT_EUliE_EEviT1_,@function
        .size           _ZN2at6native18elementwise_kernelILi128ELi4EZNS0_22gpu_kernel_impl_nocastIZNS0_50_GLOBAL__N__2680c7bb_12_PowKernel_cu_b2145a98_318429pow_tensor_scalar_kernel_implIhhEEvRNS_18TensorIteratorBaseET0_EUlhE2_EEvS6_RKT_EUliE_EEviT1_,(.L_x_61823 - _ZN2at6native18elementwise_kernelILi128ELi4EZNS0_22gpu_kernel_impl_nocastIZNS0_50_GLOBAL__N__2680c7bb_12_PowKernel_cu_b2145a98_318429pow_tensor_scalar_kernel_implIhhEEvRNS_18TensorIteratorBaseET0_EUlhE2_EEvS6_RKT_EUliE_EEviT1_)
        .other          _ZN2at6native18elementwise_kernelILi128ELi4EZNS0_22gpu_kernel_impl_nocastIZNS0_50_GLOBAL__N__2680c7bb_12_PowKernel_cu_b2145a98_318429pow_tensor_scalar_kernel_implIhhEEvRNS_18TensorIteratorBaseET0_EUlhE2_EEvS6_RKT_EUliE_EEviT1_,@"STO_CUDA_ENTRY STV_DEFAULT"
_ZN2at6native18elementwise_kernelILi128ELi4EZNS0_22gpu_kernel_impl_nocastIZNS0_50_GLOBAL__N__2680c7bb_12_PowKernel_cu_b2145a98_318429pow_tensor_scalar_kernel_implIhhEEvRNS_18TensorIteratorBaseET0_EUlhE2_EEvS6_RKT_EUliE_EEviT1_:
.text._ZN2at6native18elementwise_kernelILi128ELi4EZNS0_22gpu_kernel_impl_nocastIZNS0_50_GLOBAL__N__2680c7bb_12_PowKernel_cu_b2145a98_318429pow_tensor_scalar_kernel_implIhhEEvRNS_18TensorIteratorBaseET0_EUlhE2_EEvS6_RKT_EUliE_EEviT1_:
[----:B------:R-:W-:Y:S02]  /*0000*/  MOV R1, c[0x0][0x28] ;  /* 0x00000a0000017a02 */ /* 0x000fe40000000f00 */
[----:B------:R-:W0:Y:S01]  /*0010*/  S2R R2, SR_CTAID.X ;  /* 0x0000000000027919 */ /* 0x000e220000002500 */
[----:B------:R-:W-:Y:S01]  /*0020*/  ULDC.U8 UR4, c[0x0][0x370] ;  /* 0x0000dc0000047ab9 */ /* 0x000fe20000000000 */
[----:B------:R-:W-:Y:S01]  /*0030*/  BSSY B0, `(.L_x_21144) ;  /* 0x0000105000007945 */ /* 0x000fe20003800000 */
[----:B------:R-:W-:Y:S01]  /*0040*/  MOV R0, UR4 ;  /* 0x0000000400007c02 */ /* 0x000fe20008000f00 */
[----:B------:R-:W0:Y:S01]  /*0050*/  S2R R3, SR_TID.X ;  /* 0x0000000000037919 */ /* 0x000e220000002100 */
[----:B------:R-:W-:Y:S01]  /*0060*/  ULDC.64 UR4, c[0x0][0x118] ;  /* 0x0000460000047ab9 */ /* 0x000fe20000000a00 */
        /* <DEDUP_REMOVED lines=230> */
[----:B------:R-:W-:-:S03]  /*0ed0*/  @P0 IMAD R3, R8, c[0x0][0x35c], R3 ;  /* 0x0000d70008030a24 */ /* 0x000fc600078e0203 */
.L_x_21146:
[----:B------:R-:W-:Y:S02]  /*0ee0*/  PRMT R5, R0, 0x9910, RZ ;  /* 0x0000991000057816 */ /* 0x000fe400000000ff */
[----:B------:R-:W-:Y:S02]  /*0ef0*/  IADD3 R6, P2, R3, c[0x0][0x368], RZ ;  /* 0x0000da0003067a10 */ /* 0x000fe40007f5e0ff */
[----:B------:R-:W-:Y:S02]  /*0f00*/  ISETP.NE.AND P0, PT, R5, RZ, PT ;  /* 0x000000ff0500720c */ /* 0x000fe40003f05270 */
[----:B------:R-:W-:Y:S01]  /*0f10*/  IADD3 R4, P1, R4, c[0x0][0x360], RZ ;  /* 0x0000d80004047a10 */ /* 0x000fe20007f3e0ff */
[----:B------:R-:W-:Y:S01]  /*0f20*/  IMAD.X R7, RZ, RZ, c[0x0][0x36c], P2 ;  /* 0x0000db00ff077624 */ /* 0x000fe200010e06ff */
[----:B------:R-:W-:-:S02]  /*0f30*/  MOV R3, 0x1 ;  /* 0x0000000100037802 */ /* 0x000fc40000000f00 */
[----:B------:R-:W-:-:S07]  /*0f40*/  IADD3.X R5, RZ, c[0x0][0x364], RZ, P1, !PT ;  /* 0x0000d900ff057a10 */ /* 0x000fce0000ffe4ff */
[----:B------:R-:W-:Y:S05]  /*0f50*/  @!P0 BRA `(.L_x_21147) ;  /* 0x0000010000008947 */ /* 0x000fea0003800000 */
[----:B------:R0:W5:Y:S01]  /*0f60*/  LDG.E.U8 R6, [R6.64] ;  /* 0x0000000406067981 */ /* 0x000162000c1e1100 */
[----:B------:R-:W-:Y:S02]  /*0f70*/  MOV R3, 0x1 ;  /* 0x0000000100037802 */ /* 0x000fe40000000f00 */
[----:B------:R-:W-:-:S04]  /*0f80*/  PRMT R8, R0, 0x7610, R8 ;  /* 0x0000761000087816 */ /* 0x000fc80000000008 */
.L_x_21148:
[C---:B0-----:R-:W-:Y:S02]  /*0f90*/  LOP3.LUT R7, R8.reuse, 0x1, RZ, 0xc0, !PT ;  /* 0x0000000108077812 */ /* 0x041fe400078ec0ff */
[----:B------:R-:W-:Y:S02]  /*0fa0*/  PRMT R9, R3, 0x9910, RZ ;  /* 0x0000991003097816 */ /* 0x000fe400000000ff */
[----:B------:R-:W-:Y:S02]  /*0fb0*/  LOP3.LUT R3, R8, 0xffff, RZ, 0xc0, !PT ;  /* 0x0000ffff08037812 */ /* 0x000fe400078ec0ff */
[----:B------:R-:W-:Y:S02]  /*0fc0*/  ISETP.NE.U32.AND P0, PT, R7, 0x1, PT ;  /* 0x000000010700780c */ /* 0x000fe40003f05070 */
[----:B------:R-:W-:-:S02]  /*0fd0*/  SHF.R.U32.HI R3, RZ, 0x1, R3 ;  /* 0x00000001ff037819 */ /* 0x000fc40000011603 */
[C---:B-----5:R-:W-:Y:S02]  /*0fe0*/  SEL R7, R6.reuse, 0x1, !P0 ;  /* 0x0000000106077807 */ /* 0x060fe40004000000 */
[----:B------:R-:W-:Y:S02]  /*0ff0*/  LOP3.LUT P0, R8, R3, 0x7f, RZ, 0xc0, !PT ;  /* 0x0000007f03087812 */ /* 0x000fe4000780c0ff */
[----:B------:R-:W-:Y:S02]  /*1000*/  PRMT R10, R7, 0x9910, RZ ;  /* 0x00009910070a7816 */ /* 0x000fe400000000ff */
[----:B------:R-:W-:Y:S02]  /*1010*/  PRMT R6, R6, 0x9910, RZ ;  /* 0x0000991006067816 */ /* 0x000fe400000000ff */
[----:B------:R-:W-:-:S03]  /*1020*/  MOV R7, R9 ;  /* 0x0000000900077202 */ /* 0x000fc60000000f00 */
[----:B------:R-:W-:Y:S02]  /*1030*/  IMAD R6, R6, R6, RZ ;  /* 0x0000000606067224 */ /* 0x000fe400078e02ff */
[----:B------:R-:W-:Y:S02]  /*1040*/  IMAD R3, R7, R10, RZ ;  /* 0x0000000a07037224 */ /* 0x000fe400078e02ff */
[----:B------:R-:W-:Y:S05]  /*1050*/  @P0 BRA `(.L_x_21148) ;  /* 0xffffff3000000947 */ /* 0x000fea000383ffff */
.L_x_21147:
[----:B------:R0:W-:Y:S01]  /*1060*/  STG.E.U8 [R4.64], R3 ;  /* 0x0000000304007986 */ /* 0x0001e2000c101104 */
[----:B------:R-:W-:-:S03]  /*1070*/  IADD3 R2, R2, 0x80, RZ ;  /* 0x0000008002027810 */ /* 0x000fc60007ffe0ff */
.L_x_21145:
[----:B------:R-:W-:Y:S05]  /*1080*/  BSYNC B0 ;  /* 0x0000000000007941 */ /* 0x000fea0003800000 */
.L_x_21144:
[----:B------:R-:W-:Y:S01]  /*1090*/  ISETP.GE.AND P0, PT, R2, c[0x0][0x160], PT ;  /* 0x0000580002007a0c */ /* 0x000fe20003f06270 */
[----:B------:R-:W-:-:S12]  /*10a0*/  BSSY B0, `(.L_x_21149) ;  /* 0x0000200000007945 */ /* 0x000fd80003800000 */
[----:B------:R-:W-:Y:S05]  /*10b0*/  @P0 BRA `(.L_x_21150) ;  /* 0x00001fe000000947 */ /* 0x000fea0003800000 */
[----:B------:R-:W-:Y:S01]  /*10c0*/  ISETP.NE.AND P0, PT, RZ, c[0x0][0x168], PT ;  /* 0x00005a00ff007a0c */ /* 0x000fe20003f05270 */
[----:B0-----:R-:W-:Y:S01]  /*10d0*/  HFMA2.MMA R3, -RZ, RZ, 0, 0 ;  /* 0x00000000ff037435 */ /* 0x001fe200000001ff */
        /* <DEDUP_REMOVED lines=225> */
[----:B------:R-:W-:Y:S02]  /*1ef0*/  @P0 IMAD R3, R8, c[0x0][0x35c], R3 ;  /* 0x0000d70008030a24 */ /* 0x000fe400078e0203 */
.L_x_21151:
[----:B------:R-:W-:Y:S02]  /*1f00*/  PRMT R5, R0, 0x9910, RZ ;  /* 0x0000991000057816 */ /* 0x000fe400000000ff */
[----:B------:R-:W-:Y:S02]  /*1f10*/  IADD3 R4, P0, R4, c[0x0][0x360], RZ ;  /* 0x0000d80004047a10 */ /* 0x000fe40007f1e0ff */
[----:B------:R-:W-:Y:S02]  /*1f20*/  ISETP.NE.AND P2, PT, R5, RZ, PT ;  /* 0x000000ff0500720c */ /* 0x000fe40003f45270 */
[----:B------:R-:W-:Y:S02]  /*1f30*/  IADD3 R6, P1, R3, c[0x0][0x368], RZ ;  /* 0x0000da0003067a10 */ /* 0x000fe40007f3e0ff */
[----:B------:R-:W-:-:S02]  /*1f40*/  MOV R3, 0x1 ;  /* 0x0000000100037802 */ /* 0x000fc40000000f00 */
[----:B------:R-:W-:Y:S02]  /*1f50*/  IADD3.X R5, RZ, c[0x0][0x364], RZ, P0, !PT ;  /* 0x0000d900ff057a10 */ /* 0x000fe400007fe4ff */
[----:B------:R-:W-:-:S05]  /*1f60*/  IADD3.X R7, RZ, c[0x0][0x36c], RZ, P1, !PT ;  /* 0x0000db00ff077a10 */ /* 0x000fca0000ffe4ff */
[----:B------:R-:W-:Y:S05]  /*1f70*/  @!P2 BRA `(.L_x_21152) ;  /* 0x000001000000a947 */ /* 0x000fea0003800000 */
[----:B------:R0:W5:Y:S01]  /*1f80*/  LDG.E.U8 R6, [R6.64] ;  /* 0x0000000406067981 */ /* 0x000162000c1e1100 */
[----:B------:R-:W-:Y:S01]  /*1f90*/  IMAD.MOV.U32 R3, RZ, RZ, 0x1 ;  /* 0x00000001ff037424 */ /* 0x000fe200078e00ff */
[----:B------:R-:W-:-:S04]  /*1fa0*/  PRMT R8, R0, 0x7610, R8 ;  /* 0x0000761000087816 */ /* 0x000fc80000000008 */
.L_x_21153:
        /* <DEDUP_REMOVED lines=13> */
.L_x_21152:
[----:B------:R0:W-:Y:S01]  /*2080*/  STG.E.U8 [R4.64], R3 ;  /* 0x0000000304007986 */ /* 0x0001e2000c101104 */
[----:B------:R-:W-:-:S04]  /*2090*/  IADD3 R2, R2, 0x80, RZ ;  /* 0x0000008002027810 */ /* 0x000fc80007ffe0ff */
[----:B------:R-:W-:-:S13]  /*20a0*/  ISETP.GE.AND P0, PT, R2, c[0x0][0x160], PT ;  /* 0x0000580002007a0c */ /* 0x000fda0003f06270 */
[----:B------:R-:W-:Y:S05]  /*20b0*/  @P0 BRA `(.L_x_21150) ;  /* 0x00000fe000000947 */ /* 0x000fea0003800000 */
[----:B0-----:R-:W-:Y:S01]  /*20c0*/  ISETP.NE.AND P0, PT, RZ, c[0x0][0x168], PT ;  /* 0x00005a00ff007a0c */ /* 0x001fe20003f05270 */
[----:B------:R-:W-:Y:S01]  /*20d0*/  HFMA2.MMA R3, -RZ, RZ, 0, 0 ;  /* 0x00000000ff037435 */ /* 0x000fe200000001ff */
[----:B------:R-:W-:-:S11]  /*20e0*/  MOV R4, RZ ;  /* 0x000000ff00047202 */ /* 0x000fd60000000f00 */
        /* <DEDUP_REMOVED lines=225> */
.L_x_21154:
        /* <DEDUP_REMOVED lines=9> */
[----:B------:R-:W-:Y:S01]  /*2f90*/  HFMA2.MMA R3, -RZ, RZ, 0, 5.9604644775390625e-08 ;  /* 0x00000001ff037435 */ /* 0x000fe200000001ff */
[----:B------:R-:W-:-:S07]  /*2fa0*/  PRMT R8, R0, 0x7610, R8 ;  /* 0x0000761000087816 */ /* 0x000fce0000000008 */
.L_x_21156:
        /* <DEDUP_REMOVED lines=8> */
[----:B------:R-:W-:Y:S01]  /*3030*/  PRMT R10, R7, 0x9910, RZ ;  /* 0x00009910070a7816 */ /* 0x000fe200000000ff */
[----:B------:R-:W-:Y:S02]  /*3040*/  IMAD.MOV.U32 R7, RZ, RZ, R9 ;  /* 0x000000ffff077224 */ /* 0x000fe400078e0009 */
[----:B------:R-:W-:Y:S02]  /*3050*/  IMAD R6, R6, R6, RZ ;  /* 0x0000000606067224 */ /* 0x000fe400078e02ff */
[----:B------:R-:W-:-:S04]  /*3060*/  IMAD R3, R7, R10, RZ ;  /* 0x0000000a07037224 */ /* 0x000fc800078e02ff */
[----:B------:R-:W-:Y:S05]  /*3070*/  @P0 BRA `(.L_x_21156) ;  /* 0xffffff3000000947 */ /* 0x000fea000383ffff */
.L_x_21155:
[----:B------:R0:W-:Y:S01]  /*3080*/  STG.E.U8 [R4.64], R3 ;  /* 0x0000000304007986 */ /* 0x0001e2000c101104 */
[----:B------:R-:W-:-:S03]  /*3090*/  IADD3 R2, R2, 0x80, RZ ;  /* 0x0000008002027810 */ /* 0x000fc60007ffe0ff */
.L_x_21150:
[----:B0-----:R-:W-:Y:S05]  /*30a0*/  BSYNC B0 ;  /* 0x0000000000007941 */ /* 0x001fea0003800000 */
.L_x_21149:
        /* <DEDUP_REMOVED lines=229> */
[----:B------:R-:W-:Y:S02]  /*3f00*/  @P0 IMAD R3, R8, c[0x0][0x35c], R3 ;  /* 0x0000d70008030a24 */ /* 0x000fe400078e0203 */
.L_x_21157:
        /* <DEDUP_REMOVED lines=9> */
[----:B------:R-:W-:-:S03]  /*3fa0*/  HFMA2.MMA R7, -RZ, RZ, 0, 5.9604644775390625e-08 ;  /* 0x00000001ff077435 */ /* 0x000fc600000001ff */
.L_x_21159:
[C---:B0-----:R-:W-:Y:S02]  /*3fb0*/  LOP3.LUT R3, R0.reuse, 0x1, RZ, 0xc0, !PT ;  /* 0x0000000100037812 */ /* 0x041fe400078ec0ff */
[----:B------:R-:W-:Y:S02]  /*3fc0*/  LOP3.LUT R0, R0, 0xffff, RZ, 0xc0, !PT ;  /* 0x0000ffff00007812 */ /* 0x000fe400078ec0ff */
[----:B------:R-:W-:Y:S02]  /*3fd0*/  ISETP.NE.U32.AND P0, PT, R3, 0x1, PT ;  /* 0x000000010300780c */ /* 0x000fe40003f05070 */
[----:B------:R-:W-:Y:S02]  /*3fe0*/  SHF.R.U32.HI R0, RZ, 0x1, R0 ;  /* 0x00000001ff007819 */ /* 0x000fe40000011600 */
[----:B-----5:R-:W-:Y:S02]  /*3ff0*/  SEL R3, R2, 0x1, !P0 ;  /* 0x0000000102037807 */ /* 0x020fe40004000000 */
[----:B------:R-:W-:-:S02]  /*4000*/  LOP3.LUT P0, R0, R0, 0x7f, RZ, 0xc0, !PT ;  /* 0x0000007f00007812 */ /* 0x000fc4000780c0ff */
[----:B------:R-:W-:Y:S02]  /*4010*/  PRMT R7, R7, 0x9910, RZ ;  /* 0x0000991007077816 */ /* 0x000fe400000000ff */
[----:B------:R-:W-:Y:S02]  /*4020*/  PRMT R2, R2, 0x9910, RZ ;  /* 0x0000991002027816 */ /* 0x000fe400000000ff */
[----:B------:R-:W-:-:S03]  /*4030*/  PRMT R6, R3, 0x9910, RZ ;  /* 0x0000991003067816 */ /* 0x000fc600000000ff */
[----:B------:R-:W-:Y:S02]  /*4040*/  IMAD R2, R2, R2, RZ ;  /* 0x0000000202027224 */ /* 0x000fe400078e02ff */
[----:B------:R-:W-:Y:S02]  /*4050*/  IMAD R7, R7, R6, RZ ;  /* 0x0000000607077224 */ /* 0x000fe400078e02ff */
[----:B------:R-:W-:Y:S05]  /*4060*/  @P0 BRA `(.L_x_21159) ;  /* 0xffffff4000000947 */ /* 0x000fea000383ffff */
.L_x_21158:
[----:B------:R-:W-:Y:S01]  /*4070*/  STG.E.U8 [R4.64], R7 ;  /* 0x0000000704007986 */ /* 0x000fe2000c101104 */
[----:B------:R-:W-:Y:S05]  /*4080*/  EXIT ;  /* 0x000000000000794d */ /* 0x000fea0003800000 */
.L_x_21160:
        /* <DEDUP_REMOVED lines=15> */
.L_x_61823:


//--------------------- .text._ZN2at6native27unrolled_elementwise_kernelIZNS0_50_GLOBAL__N__2680c7bb_12_PowKernel_cu_b2145a98_318429pow_tensor_scalar_kernel_implIhhEEvRNS_18TensorIteratorBaseET0_EUlhE2_St5arrayIPcLm2EELi4E23TrivialOffsetCalculatorILi1EjESC_NS0_6memory15LoadWithoutCastENSD_16StoreWithoutCastEEEviT_S6_T2_T3_T4_T5_ --------------------------
	.section	.text._ZN2at6native27unrolled_elementwise_kernelIZNS0_50_GLOBAL__N__2680c7bb_12_PowKernel_cu_b2145a98_318429pow_tensor_scalar_kernel_implIhhEEvRNS_18TensorIteratorBaseET0_EUlhE2_St5arrayIPcLm2EELi4E23TrivialOffsetCalculatorILi1EjESC_NS0_6memory15LoadWithoutCastENSD_16StoreWithoutCastEEEviT_S6_T2_T3_T4_T5_,"ax",@progbits
	.sectioninfo	@"SHI_REGISTERS=22"
	.align	128
        .global         _ZN2at6native27unrolled_elementwise_kernelIZNS0_50_GLOBAL__N__2680c7bb_12_PowKernel_cu_b2145a98_318429pow_tensor_scalar_kernel_implIhhEEvRNS_18TensorIteratorBaseET0_EUlhE2_St5arrayIPcLm2EELi4E23TrivialOffsetCalculatorILi1EjESC_NS0_6memory15LoadWithoutCastENSD_16StoreWithoutCastEEEviT_S6_T2_T3_T4_T5_
        .type           _ZN2at6native27unrolled_elementwise_kernelIZNS0_50_GLOBAL__N__2680c7bb_12_PowKernel_cu_b2145a98_318429pow_tensor_scalar_kernel_implIhhEEvRNS_18TensorIteratorBaseET0_EUlhE2_St5arrayIPcLm2EELi4E23TrivialOffsetCalculatorILi1EjESC_NS0_6memory15LoadWithoutCastENSD_16StoreWithoutCastEEEviT_S6_T2_T3_T4_T5_,@function
        .size           _ZN2at6native27unrolled_elementwise_kernelIZNS0_50_GLOBAL__N__2680c7bb_12_PowKernel_cu_b2145a98_318429pow_tensor_scalar_kernel_implIhhEEvRNS_18TensorIteratorBaseET0_EUlhE2_St5arrayIPcLm2EELi4E23TrivialOffsetCalculatorILi1EjESC_NS0_6memory15LoadWithoutCastENSD_16StoreWithoutCastEEEviT_S6_T2_T3_T4_T5_,(.L_x_61824 - _ZN2at6native27unrolled_elementwise_kernelIZNS0_50_GLOBAL__N__2680c7bb_12_PowKernel_cu_b2145a98_318429pow_tensor_scalar_kernel_implIhhEEvRNS_18TensorIteratorBaseET0_EUlhE2_St5arrayIPcLm2EELi4E23TrivialOffsetCalculatorILi1EjESC_NS0_6memory15LoadWithoutCastENSD_16StoreWithoutCastEEEviT_S6_T2_T3_T4_T5_)
        .other          _ZN2at6native27unrolled_elementwise_kernelIZNS0_50_GLOBAL__N__2680c7bb_12_PowKernel_cu_b2145a98_318429pow_tensor_scalar_kernel_implIhhEEvRNS_18TensorIteratorBaseET0_EUlhE2_St5arrayIPcLm2EELi4E23TrivialOffsetCalculatorILi1EjESC_NS0_6memory15LoadWithoutCastENSD_16StoreWithoutCastEEEviT_S6_T2_T3_T4_T5_,@"STO_CUDA_ENTRY STV_DEFAULT"
_ZN2at6native27unrolled_elementwise_kernelIZNS0_50_GLOBAL__N__2680c7bb_12_PowKernel_cu_b2145a98_318429pow_tensor_scalar_kernel_implIhhEEvRNS_18TensorIteratorBaseET0_EUlhE2_St5arrayIPcLm2EELi4E23TrivialOffsetCalculatorILi1EjESC_NS0_6memory15LoadWithoutCastENSD_16StoreWithoutCastEEEviT_S6_T2_T3_T4_T5_:
.text._ZN2at6native27unrolled_elementwise_kernelIZNS0_50_GLOBAL__N__2680c7bb_12_PowKernel_cu_b2145a98_318429pow_tensor_scalar_kernel_implIhhEEvRNS_18TensorIteratorBaseET0_EUlhE2_St5arrayIPcLm2EELi4E23TrivialOffsetCalculatorILi1EjESC_NS0_6memory15LoadWithoutCastENSD_16StoreWithoutCastEEEviT_S6_T2_T3_T4_T5_:
[----:B------:R-:W-:Y:S02]  /*0000*/  IMAD.MOV.U32 R1, RZ, RZ, c[0x0][0x28] ;  /* 0x00000a00ff017624 */ /* 0x000fe400078e00ff */
[----:B------:R-:W0:Y:S01]  /*0010*/  S2R R0, SR_CTAID.X ;  /* 0x0000000000007919 */ /* 0x000e220000002500 */
[----:B------:R-:W-:Y:S01]  /*0020*/  IMAD.MOV.U32 R5, RZ, RZ, -0x200 ;  /* 0xfffffe00ff057424 */ /* 0x000fe200078e00ff */
[----:B------:R-:W-:Y:S01]  /*0030*/  ULDC.64 UR4, c[0x0][0x118] ;  /* 0x0000460000047ab9 */ /* 0x000fe20000000a00 */
[----:B------:R-:W-:Y:S01]  /*0040*/  PRMT R12, RZ, 0x7610, R12 ;  /* 0x00007610ff0c7816 */ /* 0x000fe2000000000c */
[----:B------:R-:W1:Y:S01]  /*0050*/  S2R R3, SR_TID.X ;  /* 0x0000000000037919 */ /* 0x000e620000002100 */
[----:B0-----:R-:W-:Y:S02]  /*0060*/  IMAD R2, R0, R5, c[0x0][0x160] ;  /* 0x0000580000027624 */ /* 0x001fe400078e0205 */
[----:B-1----:R-:W-:-:S03]  /*0070*/  IMAD.MOV.U32 R5, RZ, RZ, R3 ;  /* 0x000000ffff057224 */ /* 0x002fc600078e0003 */
[----:B------:R-:W-:-:S13]  /*0080*/  ISETP.GE.AND P0, PT, R3, R2, PT ;  /* 0x000000020300720c */ /* 0x000fda0003f06270 */
[----:B------:R-:W-:Y:S01]  /*0090*/  @!P0 IMAD R10, R0, 0x200, R5 ;  /* 0x00000200000a8824 */ /* 0x000fe200078e0205 */
[----:B------:R-:W-:-:S04]  /*00a0*/  @!P0 IADD3 R5, R5, 0x80, RZ ;  /* 0x0000008005058810 */ /* 0x000fc80007ffe0ff */
[----:B------:R-:W-:Y:S02]  /*00b0*/  ISETP.GE.AND P3, PT, R5, R2, PT ;  /* 0x000000020500720c */ /* 0x000fe40003f66270 */
[----:B------:R-:W-:-:S05]  /*00c0*/  @!P0 IADD3 R10, P4, R10, c[0x0][0x180], RZ ;  /* 0x000060000a0a8a10 */ /* 0x000fca0007f9e0ff */
[----:B------:R-:W-:Y:S01]  /*00d0*/  @!P0 IMAD.X R11, RZ, RZ, c[0x0][0x184], P4 ;  /* 0x00006100ff0b8624 */ /* 0x000fe200020e06ff */
[----:B------:R-:W-:Y:S01]  /*00e0*/  PRMT R8, RZ, 0x7610, R8 ;  /* 0x00007610ff087816 */ /* 0x000fe20000000008 */
[----:B------:R-:W-:-:S03]  /*00f0*/  ULDC.U8 UR6, c[0x0][0x168] ;  /* 0x00005a0000067ab9 */ /* 0x000fc60000000000 */
[----:B------:R0:W5:Y:S01]  /*0100*/  @!P0 LDG.E.U8 R12, [R10.64] ;  /* 0x000000040a0c8981 */ /* 0x000162000c1e1100 */
[----:B------:R-:W-:Y:S01]  /*0110*/  @!P3 IMAD R16, R0, 0x200, R5 ;  /* 0x000002000010b824 */ /* 0x000fe200078e0205 */
[----:B------:R-:W-:-:S04]  /*0120*/  @!P3 IADD3 R5, R5, 0x80, RZ ;  /* 0x000000800505b810 */ /* 0x000fc80007ffe0ff */
[----:B------:R-:W-:-:S13]  /*0130*/  ISETP.GE.AND P2, PT, R5, R2, PT ;  /* 0x000000020500720c */ /* 0x000fda0003f46270 */
[----:B------:R-:W-:Y:S01]  /*0140*/  @!P2 IMAD R18, R0, 0x200, R5 ;  /* 0x000002000012a824 */ /* 0x000fe200078e0205 */
[----:B------:R-:W-:-:S04]  /*0150*/  @!P2 IADD3 R5, R5, 0x80, RZ ;  /* 0x000000800505a810 */ /* 0x000fc80007ffe0ff */
[----:B------:R-:W-:Y:S02]  /*0160*/  ISETP.GE.AND P1, PT, R5, R2, PT ;  /* 0x000000020500720c */ /* 0x000fe40003f26270 */
[----:B------:R-:W-:Y:S02]  /*0170*/  @!P3 IADD3 R16, P5, R16, c[0x0][0x180], RZ ;  /* 0x000060001010ba10 */ /* 0x000fe40007fbe0ff */
[----:B------:R-:W-:-:S03]  /*0180*/  @!P2 IADD3 R18, P4, R18, c[0x0][0x180], RZ ;  /* 0x000060001212aa10 */ /* 0x000fc60007f9e0ff */
[----:B------:R-:W-:Y:S02]  /*0190*/  @!P3 IMAD.X R17, RZ, RZ, c[0x0][0x184], P5 ;  /* 0x00006100ff11b624 */ /* 0x000fe400028e06ff */
[----:B------:R-:W-:-:S03]  /*01a0*/  @!P2 IMAD.X R19, RZ, RZ, c[0x0][0x184], P4 ;  /* 0x00006100ff13a624 */ /* 0x000fc600020e06ff */
[----:B------:R1:W5:Y:S01]  /*01b0*/  @!P3 LDG.E.U8 R8, [R16.64] ;  /* 0x000000041008b981 */ /* 0x000362000c1e1100 */
[--C-:B------:R-:W-:Y:S01]  /*01c0*/  @!P1 IMAD R14, R0, 0x200, R5.reuse ;  /* 0x00000200000e9824 */ /* 0x100fe200078e0205 */
[----:B------:R-:W-:-:S06]  /*01d0*/  PRMT R5, RZ, 0x7610, R5 ;  /* 0x00007610ff057816 */ /* 0x000fcc0000000005 */
[----:B------:R1:W5:Y:S01]  /*01e0*/  @!P2 LDG.E.U8 R5, [R18.64] ;  /* 0x000000041205a981 */ /* 0x000362000c1e1100 */
[----:B------:R-:W-:Y:S01]  /*01f0*/  @!P1 IADD3 R14, P5, R14, c[0x0][0x180], RZ ;  /* 0x000060000e0e9a10 */ /* 0x000fe20007fbe0ff */
[----:B0-----:R-:W-:Y:S01]  /*0200*/  IMAD.U32 R10, RZ, RZ, UR6 ;  /* 0x00000006ff0a7e24 */ /* 0x001fe2000f8e00ff */
[----:B------:R-:W-:-:S03]  /*0210*/  PRMT R6, RZ, 0x7610, R6 ;  /* 0x00007610ff067816 */ /* 0x000fc60000000006 */
[----:B------:R-:W-:Y:S01]  /*0220*/  @!P1 IMAD.X R15, RZ, RZ, c[0x0][0x184], P5 ;  /* 0x00006100ff0f9624 */ /* 0x000fe200028e06ff */
[----:B------:R-:W-:-:S04]  /*0230*/  PRMT R4, R10, 0x9910, RZ ;  /* 0x000099100a047816 */ /* 0x000fc800000000ff */
[----:B------:R1:W5:Y:S01]  /*0240*/  @!P1 LDG.E.U8 R6, [R14.64] ;  /* 0x000000040e069981 */ /* 0x000362000c1e1100 */
[----:B------:R-:W-:Y:S01]  /*0250*/  ISETP.NE.AND P1, PT, R4, RZ, PT ;  /* 0x000000ff0400720c */ /* 0x000fe20003f25270 */
[----:B------:R-:W-:Y:S02]  /*0260*/  IMAD.MOV.U32 R4, RZ, RZ, 0x1 ;  /* 0x00000001ff047424 */ /* 0x000fe400078e00ff */
[----:B------:R-:W-:Y:S02]  /*0270*/  IMAD.MOV.U32 R7, RZ, RZ, 0x1 ;  /* 0x00000001ff077424 */ /* 0x000fe400078e00ff */
[----:B------:R-:W-:Y:S02]  /*0280*/  IMAD.MOV.U32 R9, RZ, RZ, 0x1 ;  /* 0x00000001ff097424 */ /* 0x000fe400078e00ff */
[----:B------:R-:W-:-:S06]  /*0290*/  IMAD.MOV.U32 R11, RZ, RZ, 0x1 ;  /* 0x00000001ff0b7424 */ /* 0x000fcc00078e00ff */
[----:B------:R-:W-:Y:S05]  /*02a0*/  @!P1 BRA `(.L_x_21161) ;  /* 0x0000053000009947 */ /* 0x000fea0003800000 */
[C---:B-1----:R-:W-:Y:S01]  /*02b0*/  IADD3 R13, R3.reuse, 0x80, RZ ;  /* 0x00000080030d7810 */ /* 0x042fe20007ffe0ff */
[----:B------:R-:W-:Y:S01]  /*02c0*/  BSSY B0, `(.L_x_21162) ;  /* 0x0000017000007945 */ /* 0x000fe20003800000 */
[C---:B------:R-:W-:Y:S02]  /*02d0*/  IADD3 R15, R3.reuse, 0x100, RZ ;  /* 0x00000100030f7810 */ /* 0x040fe40007ffe0ff */
[----:B------:R-:W-:Y:S02]  /*02e0*/  IADD3 R17, R3, 0x180, RZ ;  /* 0x0000018003117810 */ /* 0x000fe40007ffe0ff */
[-C--:B------:R-:W-:Y:S02]  /*02f0*/  ISETP.GE.AND P4, PT, R13, R2.reuse, PT ;  /* 0x000000020d00720c */ /* 0x080fe40003f86270 */
[-C--:B------:R-:W-:Y:S02]  /*0300*/  ISETP.GE.AND P2, PT, R15, R2.reuse, PT ;  /* 0x000000020f00720c */ /* 0x080fe40003f46270 */
[----:B------:R-:W-:Y:S01]  /*0310*/  ISETP.GE.AND P1, PT, R17, R2, PT ;  /* 0x000000021100720c */ /* 0x000fe20003f26270 */
[----:B------:R-:W-:Y:S07]  /*0320*/  @P0 BRA `(.L_x_21163) ;  /* 0x0000010000000947 */ /* 0x000fee0003800000 */
[----:B------:R-:W-:Y:S01]  /*0330*/  IMAD.MOV.U32 R11, RZ, RZ, 0x1 ;  /* 0x00000001ff0b7424 */ /* 0x000fe200078e00ff */
[----:B------:R-:W-:-:S04]  /*0340*/  PRMT R13, R10, 0x7610, R13 ;  /* 0x000076100a0d7816 */ /* 0x000fc8000000000d */
.L_x_21164:
[----:B------:R-:W-:Y:S02]  /*0350*/  LOP3.LUT R14, R13, 0x1, RZ, 0xc0, !PT ;  /* 0x000000010d0e7812 */ /* 0x000fe400078ec0ff */
[----:B------:R-:W-:-:S02]  /*0360*/  PRMT R15, R11, 0x9910, RZ ;  /* 0x000099100b0f7816 */ /* 0x000fc400000000ff */
[----:B------:R-:W-:Y:S02]  /*0370*/  ISETP.NE.U32.AND P3, PT, R14, 0x1, PT ;  /* 0x000000010e00780c */ /* 0x000fe40003f65070 */
[----:B------:R-:W-:Y:S02]  /*0380*/  LOP3.LUT R11, R13, 0xffff, RZ, 0xc0, !PT ;  /* 0x0000ffff0d0b7812 */ /* 0x000fe400078ec0ff */
[----:B-----5:R-:W-:Y:S02]  /*0390*/  SEL R14, R12, 0x1, !P3 ;  /* 0x000000010c0e7807 */ /* 0x020fe40005800000 */
        /* <DEDUP_REMOVED lines=9> */
.L_x_21163:
[----:B------:R-:W-:Y:S05]  /*0430*/  BSYNC B0 ;  /* 0x0000000000007941 */ /* 0x000fea0003800000 */
.L_x_21162:
[----:B------:R-:W-:Y:S01]  /*0440*/  BSSY B0, `(.L_x_21165) ;  /* 0x0000013000007945 */ /* 0x000fe20003800000 */
[----:B------:R-:W-:Y:S05]  /*0450*/  @P4 BRA `(.L_x_21166) ;  /* 0x0000011000004947 */ /* 0x000fea0003800000 */
[----:B------:R-:W-:Y:S01]  /*0460*/  IMAD.MOV.U32 R9, RZ, RZ, 0x1 ;  /* 0x00000001ff097424 */ /* 0x000fe200078e00ff */
[----:B-----5:R-:W-:-:S04]  /*0470*/  PRMT R12, R10, 0x7610, R12 ;  /* 0x000076100a0c7816 */ /* 0x020fc8000000000c */
.L_x_21167:
[----:B------:R-:W-:Y:S02]  /*0480*/  LOP3.LUT R13, R12, 0x1, RZ, 0xc0, !PT ;  /* 0x000000010c0d7812 */ /* 0x000fe400078ec0ff */
[C---:B------:R-:W-:Y:S02]  /*0490*/  PRMT R15, R8.reuse, 0x9910, RZ ;  /* 0x00009910080f7816 */ /* 0x040fe400000000ff */
        /* <DEDUP_REMOVED lines=13> */
.L_x_21166:
[----:B------:R-:W-:Y:S05]  /*0570*/  BSYNC B0 ;  /* 0x0000000000007941 */ /* 0x000fea0003800000 */
.L_x_21165:
[----:B------:R-:W-:Y:S01]  /*0580*/  BSSY B0, `(.L_x_21168) ;  /* 0x0000013000007945 */ /* 0x000fe20003800000 */
[----:B------:R-:W-:Y:S05]  /*0590*/  @P2 BRA `(.L_x_21169) ;  /* 0x0000011000002947 */ /* 0x000fea0003800000 */
[----:B------:R-:W-:Y:S01]  /*05a0*/  IMAD.MOV.U32 R7, RZ, RZ, 0x1 ;  /* 0x00000001ff077424 */ /* 0x000fe200078e00ff */
[----:B-----5:R-:W-:-:S04]  /*05b0*/  PRMT R8, R10, 0x7610, R8 ;  /* 0x000076100a087816 */ /* 0x020fc80000000008 */
.L_x_21170:
[----:B------:R-:W-:Y:S02]  /*05c0*/  LOP3.LUT R12, R8, 0x1, RZ, 0xc0, !PT ;  /* 0x00000001080c7812 */ /* 0x000fe400078ec0ff */
[----:B------:R-:W-:Y:S02]  /*05d0*/  PRMT R13, R5, 0x9910, RZ ;  /* 0x00009910050d7816 */ /* 0x000fe400000000ff */
        /* <DEDUP_REMOVED lines=13> */
.L_x_21169:
[----:B------:R-:W-:Y:S05]  /*06b0*/  BSYNC B0 ;  /* 0x0000000000007941 */ /* 0x000fea0003800000 */
.L_x_21168:
[----:B------:R-:W-:Y:S01]  /*06c0*/  BSSY B0, `(.L_x_21161) ;  /* 0x0000011000007945 */ /* 0x000fe20003800000 */
[----:B------:R-:W-:Y:S05]  /*06d0*/  @P1 BRA `(.L_x_21171) ;  /* 0x000000f000001947 */ /* 0x000fea0003800000 */
[----:B------:R-:W-:-:S03]  /*06e0*/  IMAD.MOV.U32 R4, RZ, RZ, 0x1 ;  /* 0x00000001ff047424 */ /* 0x000fc600078e00ff */
.L_x_21172:
[----:B-----5:R-:W-:Y:S02]  /*06f0*/  LOP3.LUT R5, R10, 0x1, RZ, 0xc0, !PT ;  /* 0x000000010a057812 */ /* 0x020fe400078ec0ff */
[----:B------:R-:W-:Y:S02]  /*0700*/  PRMT R8, R4, 0x9910, RZ ;  /* 0x0000991004087816 */ /* 0x000fe400000000ff */
[----:B------:R-:W-:Y:S02]  /*0710*/  ISETP.NE.U32.AND P1, PT, R5, 0x1, PT ;  /* 0x000000010500780c */ /* 0x000fe40003f25070 */
[----:B------:R-:W-:Y:S02]  /*0720*/  LOP3.LUT R4, R10, 0xffff, RZ, 0xc0, !PT ;  /* 0x0000ffff0a047812 */ /* 0x000fe400078ec0ff */
[----:B------:R-:W-:Y:S02]  /*0730*/  SEL R5, R6, 0x1, !P1 ;  /* 0x0000000106057807 */ /* 0x000fe40004800000 */
[----:B------:R-:W-:-:S02]  /*0740*/  SHF.R.U32.HI R4, RZ, 0x1, R4 ;  /* 0x00000001ff047819 */ /* 0x000fc40000011604 */
        /* <DEDUP_REMOVED lines=8> */
.L_x_21171:
[----:B------:R-:W-:Y:S05]  /*07d0*/  BSYNC B0 ;  /* 0x0000000000007941 */ /* 0x000fea0003800000 */
.L_x_21161:
[----:B-1---5:R-:W-:Y:S01]  /*07e0*/  @!P0 IMAD R12, R0, 0x200, R3 ;  /* 0x00000200000c8824 */ /* 0x022fe200078e0203 */
[----:B------:R-:W-:Y:S01]  /*07f0*/  @!P0 IADD3 R3, R3, 0x80, RZ ;  /* 0x0000008003038810 */ /* 0x000fe20007ffe0ff */
[----:B------:R-:W-:Y:S03]  /*0800*/  BSSY B0, `(.L_x_21173) ;  /* 0x0000011000007945 */ /* 0x000fe60003800000 */
[----:B------:R-:W-:Y:S02]  /*0810*/  @!P0 IADD3 R12, P2, R12, c[0x0][0x178], RZ ;  /* 0x00005e000c0c8a10 */ /* 0x000fe40007f5e0ff */
[----:B------:R-:W-:-:S03]  /*0820*/  ISETP.GE.AND P1, PT, R3, R2, PT ;  /* 0x000000020300720c */ /* 0x000fc60003f26270 */
[----:B------:R-:W-:-:S05]  /*0830*/  @!P0 IMAD.X R13, RZ, RZ, c[0x0][0x17c], P2 ;  /* 0x00005f00ff0d8624 */ /* 0x000fca00010e06ff */
[----:B------:R0:W-:Y:S05]  /*0840*/  @!P0 STG.E.U8 [R12.64], R11 ;  /* 0x0000000b0c008986 */ /* 0x0001ea000c101104 */
[----:B------:R-:W-:Y:S05]  /*0850*/  @P1 BRA `(.L_x_21174) ;  /* 0x000000b000001947 */ /* 0x000fea0003800000 */
[----:B------:R-:W-:Y:S01]  /*0860*/  IMAD R10, R0, 0x200, R3 ;  /* 0x00000200000a7824 */ /* 0x000fe200078e0203 */
[----:B------:R-:W-:-:S04]  /*0870*/  IADD3 R3, R3, 0x80, RZ ;  /* 0x0000008003037810 */ /* 0x000fc80007ffe0ff */
[----:B------:R-:W-:Y:S02]  /*0880*/  ISETP.GE.AND P1, PT, R3, R2, PT ;  /* 0x000000020300720c */ /* 0x000fe40003f26270 */
[----:B------:R-:W-:-:S05]  /*0890*/  IADD3 R10, P0, R10, c[0x0][0x178], RZ ;  /* 0x00005e000a0a7a10 */ /* 0x000fca0007f1e0ff */
[----:B0-----:R-:W-:-:S05]  /*08a0*/  IMAD.X R11, RZ, RZ, c[0x0][0x17c], P0 ;  /* 0x00005f00ff0b7624 */ /* 0x001fca00000e06ff */
[----:B------:R0:W-:Y:S01]  /*08b0*/  STG.E.U8 [R10.64], R9 ;  /* 0x000000090a007986 */ /* 0x0001e2000c101104 */
[----:B------:R-:W-:Y:S01]  /*08c0*/  @!P1 IMAD R12, R0, 0x200, R3 ;  /* 0x00000200000c9824 */ /* 0x000fe200078e0203 */
[----:B------:R-:W-:-:S04]  /*08d0*/  @!P1 IADD3 R3, R3, 0x80, RZ ;  /* 0x0000008003039810 */ /* 0x000fc80007ffe0ff */
[----:B------:R-:W-:-:S05]  /*08e0*/  @!P1 IADD3 R12, P2, R12, c[0x0][0x178], RZ ;  /* 0x00005e000c0c9a10 */ /* 0x000fca0007f5e0ff */
[----:B------:R-:W-:-:S05]  /*08f0*/  @!P1 IMAD.X R13, RZ, RZ, c[0x0][0x17c], P2 ;  /* 0x00005f00ff0d9624 */ /* 0x000fca00010e06ff */
[----:B------:R0:W-:Y:S03]  /*0900*/  @!P1 STG.E.U8 [R12.64], R7 ;  /* 0x000000070c009986 */ /* 0x0001e6000c101104 */
.L_x_21174:
[----:B------:R-:W-:Y:S05]  /*0910*/  BSYNC B0 ;  /* 0x0000000000007941 */ /* 0x000fea0003800000 */
.L_x_21173:
[----:B------:R-:W-:-:S13]  /*0920*/  ISETP.GE.AND P0, PT, R3, R2, PT ;  /* 0x000000020300720c */ /* 0x000fda0003f06270 */
[----:B------:R-:W-:Y:S05]  /*0930*/  @P0 EXIT ;  /* 0x000000000000094d */ /* 0x000fea0003800000 */
[----:B------:R-:W-:-:S05]  /*0940*/  IMAD R3, R0, 0x200, R3 ;  /* 0x0000020000037824 */ /* 0x000fca00078e0203 */
[----:B------:R-:W-:-:S05]  /*0950*/  IADD3 R2, P0, R3, c[0x0][0x178], RZ ;  /* 0x00005e0003027a10 */ /* 0x000fca0007f1e0ff */
[----:B------:R-:W-:-:S05]  /*0960*/  IMAD.X R3, RZ, RZ, c[0x0][0x17c], P0 ;  /* 0x00005f00ff037624 */ /* 0x000fca00000e06ff */
[----:B------:R-:W-:Y:S01]  /*0970*/  STG.E.U8 [R2.64], R4 ;  /* 0x0000000402007986 */ /* 0x000fe2000c101104 */
[----:B------:R-:W-:Y:S05]  /*0980*/  EXIT ;  /* 0x000000000000794d */ /* 0x000fea0003800000 */
.L_x_21175:
        /* <DEDUP_REMOVED lines=15> */
.L_x_61824:


//--------------------- .text._ZN2at6native29vectorized_elementwise_kernelILi2EZNS0_50_GLOBAL__N__2680c7bb_12_PowKernel_cu_b2145a98_318429pow_tensor_scalar_kernel_implIhhEEvRNS_18TensorIteratorBaseET0_EUlhE2_St5arrayIPcLm2EEEEviS6_T1_ --------------------------
	.section	.text._ZN2at6native29vectorized_elementwise_kernelILi2EZNS0_50_GLOBAL__N__2680c7bb_12_PowKernel_cu_b2145a98_318429pow_tensor_scalar_kernel_implIhhEEvRNS_18TensorIteratorBaseET0_EUlhE2_St5arrayIPcLm2EEEEviS6_T1_,"ax",@progbits
	.sectioninfo	@"SHI_REGISTERS=31"
	.align	128
        .global         _ZN2at6native29vectorized_elementwise_kernelILi2EZNS0_50_GLOBAL__N__2680c7bb_12_PowKernel_cu_b2145a98_318429pow_tensor_scalar_kernel_implIhhEEvRNS_18TensorIteratorBaseET0_EUlhE2_St5arrayIPcLm2EEEEviS6_T1_
        .type           _ZN2at6native29vectorized_elementwise_kernelILi2EZNS0_50_GLOBAL__N__2680c7bb_12_PowKernel_cu_b2145a98_318429pow_tensor_scalar_kernel_implIhhEEvRNS_18TensorIteratorBaseET0_EUlhE2_St5arrayIPcLm2EEEEviS6_T1_,@function
        .size           _ZN2at6native29vectorized_elementwise_kernelILi2EZNS0_50_GLOBAL__N__2680c7bb_12_PowKernel_cu_b2145a98_318429pow_tensor_scalar_kernel_implIhhEEvRNS_18TensorIteratorBaseET0_EUlhE2_St5arrayIPcLm2EEEEviS6_T1_,(.L_x_61825 - _ZN2at6native29vectorized_elementwise_kernelILi2EZNS0_50_GLOBAL__N__2680c7bb_12_PowKernel_cu_b2145a98_318429pow_tensor_scalar_kernel_implIhhEEvRNS_18TensorIteratorBaseET0_EUlhE2_St5arrayIPcLm2EEEEviS6_T1_)
        .other          _ZN2at6native29vectorized_elementwise_kernelILi2EZNS0_50_GLOBAL__N__2680c7bb_12_PowKernel_cu_b2145a98_318429pow_tensor_scalar_kernel_implIhhEEvRNS_18TensorIteratorBaseET0_EUlhE2_St5arrayIPcLm2EEEEviS6_T1_,@"STO_CUDA_ENTRY STV_DEFAULT"
_ZN2at6native29vectorized_elementwise_kernelILi2EZNS0_50_GLOBAL__N__2680c7bb_12_PowKernel_cu_b2145a98_318429pow_tensor_scalar_kernel_implIhhEEvRNS_18TensorIteratorBaseET0_EUlhE2_St5arrayIPcLm2EEEEviS6_T1_:
.text._ZN2at6native29vectorized_elementwise_kernelILi2EZNS0_50_GLOBAL__N__2680c7bb_12_PowKernel_cu_b2145a98_318429pow_tensor_scalar_kernel_implIhhEEvRNS_18TensorIteratorBaseET0_EUlhE2_St5arrayIPcLm2EEEEviS6_T1_:
[----:B------:R-:W-:Y:S02]  /*0000*/  IMAD.MOV.U32 R1, RZ, RZ, c[0x0][0x28] ;  /* 0x00000a00ff017624 */ /* 0x000fe400078e00ff */
[----:B------:R-:W0:Y:S01]  /*0010*/  S2R R0, SR_CTAID.X ;  /* 0x0000000000007919 */ /* 0x000e220000002500 */
[----:B------:R-:W-:Y:S02]  /*0020*/  ULDC.U8 UR4, c[0x0][0x168] ;  /* 0x00005a0000047ab9 */ /* 0x000fe40000000000 */
[----:B------:R-:W-:Y:S01]  /*0030*/  IMAD.U32 R8, RZ, RZ, UR4 ;  /* 0x00000004ff087e24 */ /* 0x000fe2000f8e00ff */
[----:B------:R-:W-:Y:S01]  /*0040*/  ULDC.64 UR4, c[0x0][0x118] ;  /* 0x0000460000047ab9 */ /* 0x000fe20000000a00 */
[----:B0-----:R-:W-:-:S05]  /*0050*/  IMAD.SHL.U32 R0, R0, 0x400, RZ ;  /* 0x0000040000007824 */ /* 0x001fca00078e00ff */
[----:B------:R-:W-:-:S04]  /*0060*/  IADD3 R9, -R0, c[0x0][0x160], RZ ;  /* 0x0000580000097a10 */ /* 0x000fc80007ffe1ff */
[----:B------:R-:W-:-:S13]  /*0070*/  ISETP.GE.U32.AND P0, PT, R9, 0x400, PT ;  /* 0x000004000900780c */ /* 0x000fda0003f06070 */
[----:B------:R-:W-:Y:S05]  /*0080*/  @!P0 BRA `(.L_x_21176) ;  /* 0x00000ad000008947 */ /* 0x000fea0003800000 */
[----:B------:R-:W0:Y:S01]  /*0090*/  S2R R2, SR_TID.X ;  /* 0x0000000000027919 */ /* 0x000e220000002100 */
[----:B------:R-:W-:Y:S01]  /*00a0*/  PRMT R3, R8, 0x9910, RZ ;  /* 0x0000991008037816 */ /* 0x000fe200000000ff */
[----:B------:R-:W-:Y:S02]  /*00b0*/  IMAD.MOV.U32 R14, RZ, RZ, 0x1 ;  /* 0x00000001ff0e7424 */ /* 0x000fe400078e00ff */
[----:B------:R-:W-:Y:S01]  /*00c0*/  IMAD.MOV.U32 R7, RZ, RZ, 0x1 ;  /* 0x00000001ff077424 */ /* 0x000fe200078e00ff */
[----:B------:R-:W-:Y:S01]  /*00d0*/  ISETP.NE.AND P0, PT, R3, RZ, PT ;  /* 0x000000ff0300720c */ /* 0x000fe20003f05270 */
[----:B------:R-:W-:Y:S02]  /*00e0*/  IMAD.MOV.U32 R6, RZ, RZ, 0x1 ;  /* 0x00000001ff067424 */ /* 0x000fe400078e00ff */
[----:B------:R-:W-:Y:S02]  /*00f0*/  IMAD.MOV.U32 R5, RZ, RZ, 0x1 ;  /* 0x00000001ff057424 */ /* 0x000fe400078e00ff */
[----:B------:R-:W-:-:S02]  /*0100*/  IMAD.MOV.U32 R4, RZ, RZ, 0x1 ;  /* 0x00000001ff047424 */ /* 0x000fc400078e00ff */
[----:B------:R-:W-:Y:S02]  /*0110*/  IMAD.MOV.U32 R11, RZ, RZ, 0x1 ;  /* 0x00000001ff0b7424 */ /* 0x000fe400078e00ff */
[----:B------:R-:W-:Y:S02]  /*0120*/  IMAD.MOV.U32 R12, RZ, RZ, 0x1 ;  /* 0x00000001ff0c7424 */ /* 0x000fe400078e00ff */
[----:B------:R-:W-:Y:S02]  /*0130*/  IMAD.MOV.U32 R3, RZ, RZ, 0x1 ;  /* 0x00000001ff037424 */ /* 0x000fe400078e00ff */
[----:B------:R-:W-:Y:S05]  /*0140*/  @!P0 BRA `(.L_x_21177) ;  /* 0x0000095000008947 */ /* 0x000fea0003800000 */
[----:B------:R-:W-:-:S04]  /*0150*/  IADD3 R4, P0, R0, c[0x0][0x180], RZ ;  /* 0x0000600000047a10 */ /* 0x000fc80007f1e0ff */
[----:B------:R-:W-:-:S05]  /*0160*/  LEA.HI.X.SX32 R5, R0, c[0x0][0x184], 0x1, P0 ;  /* 0x0000610000057a11 */ /* 0x000fca00000f0eff */
[----:B0-----:R-:W-:-:S05]  /*0170*/  IMAD.WIDE.U32 R4, R2, 0x2, R4 ;  /* 0x0000000202047825 */ /* 0x001fca00078e0004 */
[----:B------:R-:W2:Y:S04]  /*0180*/  LDG.E.U16 R11, [R4.64] ;  /* 0x00000004040b7981 */ /* 0x000ea8000c1e1500 */
[----:B------:R-:W3:Y:S04]  /*0190*/  LDG.E.U16 R9, [R4.64+0x100] ;  /* 0x0001000404097981 */ /* 0x000ee8000c1e1500 */
[----:B------:R-:W4:Y:S04]  /*01a0*/  LDG.E.U16 R13, [R4.64+0x200] ;  /* 0x00020004040d7981 */ /* 0x000f28000c1e1500 */
[----:B------:R-:W5:Y:S01]  /*01b0*/  LDG.E.U16 R15, [R4.64+0x300] ;  /* 0x00030004040f7981 */ /* 0x000f62000c1e1500 */
[----:B------:R-:W-:Y:S01]  /*01c0*/  IMAD.MOV.U32 R3, RZ, RZ, 0x1 ;  /* 0x00000001ff037424 */ /* 0x000fe200078e00ff */
[----:B------:R-:W-:-:S02]  /*01d0*/  PRMT R12, R8, 0x7610, R12 ;  /* 0x00007610080c7816 */ /* 0x000fc4000000000c */
        /* <DEDUP_REMOVED lines=8> */
[----:B------:R-:W-:Y:S02]  /*0260*/  PRMT R16, R6, 0x7610, R16 ;  /* 0x0000761006107816 */ /* 0x000fe40000000010 */
[----:B------:R-:W-:Y:S02]  /*0270*/  PRMT R4, R7, 0x7610, R4 ;  /* 0x0000761007047816 */ /* 0x000fe40000000004 */
[----:B------:R-:W-:Y:S02]  /*0280*/  PRMT R5, R9, 0x7610, R5 ;  /* 0x0000761009057816 */ /* 0x000fe40000000005 */
[----:B------:R-:W-:-:S02]  /*0290*/  PRMT R6, R10, 0x7610, R6 ;  /* 0x000076100a067816 */ /* 0x000fc40000000006 */
[----:B------:R-:W-:Y:S02]  /*02a0*/  PRMT R7, R13, 0x7610, R7 ;  /* 0x000076100d077816 */ /* 0x000fe40000000007 */
[----:B------:R-:W-:Y:S02]  /*02b0*/  PRMT R9, R14, 0x7610, R9 ;  /* 0x000076100e097816 */ /* 0x000fe40000000009 */
[----:B------:R-:W-:Y:S02]  /*02c0*/  PRMT R10, R15, 0x7610, R10 ;  /* 0x000076100f0a7816 */ /* 0x000fe4000000000a */
.L_x_21178:
[C---:B------:R-:W-:Y:S02]  /*02d0*/  LOP3.LUT R13, R12.reuse, 0x1, RZ, 0xc0, !PT ;  /* 0x000000010c0d7812 */ /* 0x040fe400078ec0ff */
[----:B------:R-:W-:Y:S02]  /*02e0*/  PRMT R14, R3, 0x9910, RZ ;  /* 0x00009910030e7816 */ /* 0x000fe400000000ff */
[----:B------:R-:W-:Y:S02]  /*02f0*/  ISETP.NE.U32.AND P0, PT, R13, 0x1, PT ;  /* 0x000000010d00780c */ /* 0x000fe40003f05070 */
[----:B------:R-:W-:-:S02]  /*0300*/  LOP3.LUT R3, R12, 0xffff, RZ, 0xc0, !PT ;  /* 0x0000ffff0c037812 */ /* 0x000fc400078ec0ff */
[C---:B------:R-:W-:Y:S02]  /*0310*/  SEL R13, R16.reuse, 0x1, !P0 ;  /* 0x00000001100d7807 */ /* 0x040fe40004000000 */
        /* <DEDUP_REMOVED lines=9> */
[----:B------:R-:W-:Y:S01]  /*03b0*/  IMAD.MOV.U32 R12, RZ, RZ, 0x1 ;  /* 0x00000001ff0c7424 */ /* 0x000fe200078e00ff */
[----:B------:R-:W-:-:S04]  /*03c0*/  PRMT R13, R8, 0x7610, R13 ;  /* 0x00007610080d7816 */ /* 0x000fc8000000000d */
.L_x_21179:
[----:B------:R-:W-:Y:S02]  /*03d0*/  LOP3.LUT R14, R13, 0x1, RZ, 0xc0, !PT ;  /* 0x000000010d0e7812 */ /* 0x000fe400078ec0ff */
[C---:B------:R-:W-:Y:S02]  /*03e0*/  PRMT R16, R11.reuse, 0x9910, RZ ;  /* 0x000099100b107816 */ /* 0x040fe400000000ff */
[----:B------:R-:W-:Y:S02]  /*03f0*/  ISETP.NE.U32.AND P0, PT, R14, 0x1, PT ;  /* 0x000000010e00780c */ /* 0x000fe40003f05070 */
[----:B------:R-:W-:Y:S02]  /*0400*/  PRMT R12, R12, 0x9910, RZ ;  /* 0x000099100c0c7816 */ /* 0x000fe400000000ff */
[----:B------:R-:W-:Y:S02]  /*0410*/  SEL R14, R11, 0x1, !P0 ;  /* 0x000000010b0e7807 */ /* 0x000fe40004000000 */
[----:B------:R-:W-:Y:S01]  /*0420*/  LOP3.LUT R11, R13, 0xffff, RZ, 0xc0, !PT ;  /* 0x0000ffff0d0b7812 */ /* 0x000fe200078ec0ff */
[----:B------:R-:W-:Y:S01]  /*0430*/  IMAD.MOV.U32 R13, RZ, RZ, R16 ;  /* 0x000000ffff0d7224 */ /* 0x000fe200078e0010 */
[----:B------:R-:W-:-:S02]  /*0440*/  PRMT R15, R14, 0x9910, RZ ;  /* 0x000099100e0f7816 */ /* 0x000fc400000000ff */
[----:B------:R-:W-:Y:S01]  /*0450*/  SHF.R.U32.HI R11, RZ, 0x1, R11 ;  /* 0x00000001ff0b7819 */ /* 0x000fe2000001160b */
[----:B------:R-:W-:Y:S02]  /*0460*/  IMAD R13, R13, R13, RZ ;  /* 0x0000000d0d0d7224 */ /* 0x000fe400078e02ff */
[----:B------:R-:W-:Y:S01]  /*0470*/  IMAD R12, R12, R15, RZ ;  /* 0x0000000f0c0c7224 */ /* 0x000fe200078e02ff */
[----:B------:R-:W-:Y:S02]  /*0480*/  LOP3.LUT P0, R14, R11, 0x7f, RZ, 0xc0, !PT ;  /* 0x0000007f0b0e7812 */ /* 0x000fe4000780c0ff */
[----:B------:R-:W-:Y:S02]  /*0490*/  PRMT R11, R13, 0x7610, R11 ;  /* 0x000076100d0b7816 */ /* 0x000fe4000000000b */
[----:B------:R-:W-:-:S09]  /*04a0*/  PRMT R13, R14, 0x7610, R13 ;  /* 0x000076100e0d7816 */ /* 0x000fd2000000000d */
[----:B------:R-:W-:Y:S05]  /*04b0*/  @P0 BRA `(.L_x_21179) ;  /* 0xffffff1000000947 */ /* 0x000fea000383ffff */
[----:B------:R-:W-:Y:S01]  /*04c0*/  IMAD.MOV.U32 R11, RZ, RZ, 0x1 ;  /* 0x00000001ff0b7424 */ /* 0x000fe200078e00ff */
[----:B------:R-:W-:-:S04]  /*04d0*/  PRMT R13, R8, 0x7610, R13 ;  /* 0x00007610080d7816 */ /* 0x000fc8000000000d */
.L_x_21180:
[----:B------:R-:W-:Y:S02]  /*04e0*/  LOP3.LUT R14, R13, 0x1, RZ, 0xc0, !PT ;  /* 0x000000010d0e7812 */ /* 0x000fe400078ec0ff */
[----:B------:R-:W-:Y:S02]  /*04f0*/  PRMT R15, R4, 0x9910, RZ ;  /* 0x00009910040f7816 */ /* 0x000fe400000000ff */
        /* <DEDUP_REMOVED lines=15> */
.L_x_21181:
[C---:B------:R-:W-:Y:S02]  /*05f0*/  LOP3.LUT R14, R13.reuse, 0x1, RZ, 0xc0, !PT ;  /* 0x000000010d0e7812 */ /* 0x040fe400078ec0ff */
        /* <DEDUP_REMOVED lines=15> */
.L_x_21182:
[----:B------:R-:W-:Y:S02]  /*06f0*/  LOP3.LUT R14, R13, 0x1, RZ, 0xc0, !PT ;  /* 0x000000010d0e7812 */ /* 0x000fe400078ec0ff */
        /* <DEDUP_REMOVED lines=15> */
.L_x_21183:
        /* <DEDUP_REMOVED lines=16> */
.L_x_21184:
        /* <DEDUP_REMOVED lines=14> */
[----:B------:R-:W-:Y:S02]  /*09d0*/  IMAD.MOV.U32 R14, RZ, RZ, 0x1 ;  /* 0x00000001ff0e7424 */ /* 0x000fe400078e00ff */
.L_x_21185:
[C---:B------:R-:W-:Y:S02]  /*09e0*/  LOP3.LUT R9, R8.reuse, 0x1, RZ, 0xc0, !PT ;  /* 0x0000000108097812 */ /* 0x040fe400078ec0ff */
[----:B------:R-:W-:Y:S02]  /*09f0*/  LOP3.LUT R8, R8, 0xffff, RZ, 0xc0, !PT ;  /* 0x0000ffff08087812 */ /* 0x000fe400078ec0ff */
[----:B------:R-:W-:Y:S02]  /*0a00*/  ISETP.NE.U32.AND P0, PT, R9, 0x1, PT ;  /* 0x000000010900780c */ /* 0x000fe40003f05070 */
[----:B------:R-:W-:Y:S02]  /*0a10*/  SHF.R.U32.HI R8, RZ, 0x1, R8 ;  /* 0x00000001ff087819 */ /* 0x000fe40000011608 */
[----:B------:R-:W-:Y:S02]  /*0a20*/  SEL R9, R10, 0x1, !P0 ;  /* 0x000000010a097807 */ /* 0x000fe40004000000 */
[----:B------:R-:W-:-:S02]  /*0a30*/  LOP3.LUT P0, R8, R8, 0x7f, RZ, 0xc0, !PT ;  /* 0x0000007f08087812 */ /* 0x000fc4000780c0ff */
[----:B------:R-:W-:Y:S02]  /*0a40*/  PRMT R14, R14, 0x9910, RZ ;  /* 0x000099100e0e7816 */ /* 0x000fe400000000ff */
[----:B------:R-:W-:Y:S02]  /*0a50*/  PRMT R10, R10, 0x9910, RZ ;  /* 0x000099100a0a7816 */ /* 0x000fe400000000ff */
[----:B------:R-:W-:-:S03]  /*0a60*/  PRMT R9, R9, 0x9910, RZ ;  /* 0x0000991009097816 */ /* 0x000fc600000000ff */
[----:B------:R-:W-:Y:S02]  /*0a70*/  IMAD R10, R10, R10, RZ ;  /* 0x0000000a0a0a7224 */ /* 0x000fe400078e02ff */
[----:B------:R-:W-:Y:S02]  /*0a80*/  IMAD R14, R14, R9, RZ ;  /* 0x000000090e0e7224 */ /* 0x000fe400078e02ff */
[----:B------:R-:W-:Y:S05]  /*0a90*/  @P0 BRA `(.L_x_21185) ;  /* 0xffffff4000000947 */ /* 0x000fea000383ffff */
.L_x_21177:
[----:B------:R-:W-:Y:S02]  /*0aa0*/  IADD3 R8, P0, R0, c[0x0][0x178], RZ ;  /* 0x00005e0000087a10 */ /* 0x000fe40007f1e0ff */
[----:B------:R-:W-:Y:S02]  /*0ab0*/  PRMT R13, R12, 0x7604, R3 ;  /* 0x000076040c0d7816 */ /* 0x000fe40000000003 */
[----:B------:R-:W-:Y:S01]  /*0ac0*/  PRMT R11, R4, 0x7604, R11 ;  /* 0x00007604040b7816 */ /* 0x000fe2000000000b */
[----:B------:R-:W-:Y:S01]  /*0ad0*/  IMAD.X R9, RZ, RZ, c[0x0][0x17c], P0 ;  /* 0x00005f00ff097624 */ /* 0x000fe200000e06ff */
[----:B------:R-:W-:-:S02]  /*0ae0*/  PRMT R5, R6, 0x7604, R5 ;  /* 0x0000760406057816 */ /* 0x000fc40000000005 */
[----:B------:R-:W-:Y:S01]  /*0af0*/  PRMT R7, R14, 0x7604, R7 ;  /* 0x000076040e077816 */ /* 0x000fe20000000007 */
[----:B0-----:R-:W-:-:S05]  /*0b00*/  IMAD.WIDE R2, R2, 0x2, R8 ;  /* 0x0000000202027825 */ /* 0x001fca00078e0208 */
[----:B------:R-:W-:Y:S04]  /*0b10*/  STG.E.U16 [R2.64], R13 ;  /* 0x0000000d02007986 */ /* 0x000fe8000c101504 */
[----:B------:R-:W-:Y:S04]  /*0b20*/  STG.E.U16 [R2.64+0x100], R11 ;  /* 0x0001000b02007986 */ /* 0x000fe8000c101504 */
[----:B------:R-:W-:Y:S04]  /*0b30*/  STG.E.U16 [R2.64+0x200], R5 ;  /* 0x0002000502007986 */ /* 0x000fe8000c101504 */
[----:B------:R-:W-:Y:S01]  /*0b40*/  STG.E.U16 [R2.64+0x300], R7 ;  /* 0x0003000702007986 */ /* 0x000fe2000c101504 */
[----:B------:R-:W-:Y:S05]  /*0b50*/  EXIT ;  /* 0x000000000000794d */ /* 0x000fea0003800000 */
.L_x_21176:
[----:B------:R-:W0:Y:S01]  /*0b60*/  S2R R11, SR_TID.X ;  /* 0x00000000000b7919 */ /* 0x000e220000002100 */
        /* <DEDUP_REMOVED lines=22> */
.L_x_21187:
[----:B------:R-:W-:Y:S05]  /*0cd0*/  BSYNC B0 ;  /* 0x0000000000007941 */ /* 0x000fea0003800000 */
.L_x_21186:
[----:B------:R-:W-:Y:S01]  /*0ce0*/  ISETP.GE.AND P1, PT, R4, R9, PT ;  /* 0x000000090400720c */ /* 0x000fe20003f26270 */
[----:B------:R-:W-:Y:S01]  /*0cf0*/  BSSY B0, `(.L_x_21188) ;  /* 0x000000f000007945 */ /* 0x000fe20003800000 */
[----:B0-----:R-:W-:Y:S02]  /*0d00*/  PRMT R13, RZ, 0x7610, R13 ;  /* 0x00007610ff0d7816 */ /* 0x001fe4000000000d */
[----:B------:R-:W-:-:S09]  /*0d10*/  PRMT R14, RZ, 0x7610, R14 ;  /* 0x00007610ff0e7816 */ /* 0x000fd2000000000e */
        /* <DEDUP_REMOVED lines=12> */
.L_x_21189:
[----:B------:R-:W-:Y:S05]  /*0de0*/  BSYNC B0 ;  /* 0x0000000000007941 */ /* 0x000fea0003800000 */
.L_x_21188:
[----:B------:R-:W-:Y:S01]  /*0df0*/  ISETP.GE.AND P2, PT, R4, R9, PT ;  /* 0x000000090400720c */ /* 0x000fe20003f46270 */
[----:B------:R-:W-:Y:S01]  /*0e00*/  @!P5 IMAD.IADD R20, R0, 0x1, R11 ;  /* 0x000000010014d824 */ /* 0x000fe200078e020b */
[----:B0-----:R-:W-:-:S04]  /*0e10*/  PRMT R15, RZ, 0x7610, R15 ;  /* 0x00007610ff0f7816 */ /* 0x001fc8000000000f */
[----:B------:R-:W-:-:S05]  /*0e20*/  @!P5 IADD3 R20, P3, R20, c[0x0][0x180], RZ ;  /* 0x000060001414da10 */ /* 0x000fca0007f7e0ff */
[----:B------:R-:W-:Y:S01]  /*0e30*/  @!P5 IMAD.X R21, RZ, RZ, c[0x0][0x184], P3 ;  /* 0x00006100ff15d624 */ /* 0x000fe200018e06ff */
[----:B------:R-:W-:Y:S01]  /*0e40*/  @!P0 IADD3 R2, P3, R5, c[0x0][0x180], RZ ;  /* 0x0000600005028a10 */ /* 0x000fe20007f7e0ff */
[----:B------:R-:W-:Y:S01]  /*0e50*/  @!P2 IMAD.IADD R3, R0, 0x1, R4 ;  /* 0x000000010003a824 */ /* 0x000fe200078e0204 */
[----:B------:R-:W-:Y:S02]  /*0e60*/  @!P2 IADD3 R4, R4, 0x80, RZ ;  /* 0x000000800404a810 */ /* 0x000fe40007ffe0ff */
[----:B------:R-:W-:Y:S01]  /*0e70*/  PRMT R16, RZ, 0x7610, R16 ;  /* 0x00007610ff107816 */ /* 0x000fe20000000010 */
[----:B------:R0:W5:Y:S01]  /*0e80*/  @!P5 LDG.E.U8 R15, [R20.64] ;  /* 0x00000004140fd981 */ /* 0x000162000c1e1100 */
[----:B------:R-:W-:Y:S02]  /*0e90*/  ISETP.GE.AND P1, PT, R4, R9, PT ;  /* 0x000000090400720c */ /* 0x000fe40003f26270 */
[----:B------:R-:W-:-:S11]  /*0ea0*/  PRMT R19, R8, 0x9910, RZ ;  /* 0x0000991008137816 */ /* 0x000fd600000000ff */
[----:B------:R-:W-:Y:S01]  /*0eb0*/  @!P1 IMAD.IADD R6, R0, 0x1, R4 ;  /* 0x0000000100069824 */ /* 0x000fe200078e0204 */
[----:B------:R-:W-:Y:S01]  /*0ec0*/  @!P2 IADD3 R4, P4, R3, c[0x0][0x180], RZ ;  /* 0x000060000304aa10 */ /* 0x000fe20007f9e0ff */
[----:B------:R-:W-:-:S05]  /*0ed0*/  @!P0 IMAD.X R3, RZ, RZ, c[0x0][0x184], P3 ;  /* 0x00006100ff038624 */ /* 0x000fca00018e06ff */
[----:B------:R1:W5:Y:S01]  /*0ee0*/  @!P0 LDG.E.U8 R16, [R2.64] ;  /* 0x0000000402108981 */ /* 0x000362000c1e1100 */
[----:B------:R-:W-:Y:S02]  /*0ef0*/  ISETP.NE.AND P0, PT, R19, RZ, PT ;  /* 0x000000ff1300720c */ /* 0x000fe40003f05270 */
[----:B------:R-:W-:Y:S01]  /*0f00*/  @!P1 IADD3 R6, P3, R6, c[0x0][0x180], RZ ;  /* 0x0000600006069a10 */ /* 0x000fe20007f7e0ff */
[----:B------:R-:W-:Y:S01]  /*0f10*/  @!P2 IMAD.X R5, RZ, RZ, c[0x0][0x184], P4 ;  /* 0x00006100ff05a624 */ /* 0x000fe200020e06ff */
[----:B------:R-:W-:Y:S01]  /*0f20*/  PRMT R17, RZ, 0x7610, R17 ;  /* 0x00007610ff117816 */ /* 0x000fe20000000011 */
[----:B------:R-:W-:Y:S01]  /*0f30*/  IMAD.MOV.U32 R19, RZ, RZ, 0x1 ;  /* 0x00000001ff137424 */ /* 0x000fe200078e00ff */
[----:B------:R-:W-:Y:S01]  /*0f40*/  PRMT R18, RZ, 0x7610, R18 ;  /* 0x00007610ff127816 */ /* 0x000fe20000000012 */
[----:B------:R-:W-:Y:S02]  /*0f50*/  @!P1 IMAD.X R7, RZ, RZ, c[0x0][0x184], P3 ;  /* 0x00006100ff079624 */ /* 0x000fe400018e06ff */
[----:B0-----:R-:W-:Y:S01]  /*0f60*/  IMAD.MOV.U32 R20, RZ, RZ, 0x1 ;  /* 0x00000001ff147424 */ /* 0x001fe200078e00ff */
[----:B------:R0:W5:Y:S01]  /*0f70*/  @!P2 LDG.E.U8 R17, [R4.64] ;  /* 0x000000040411a981 */ /* 0x000162000c1e1100 */
[----:B------:R-:W-:-:S02]  /*0f80*/  IMAD.MOV.U32 R21, RZ, RZ, 0x1 ;  /* 0x00000001ff157424 */ /* 0x000fc400078e00ff */
[----:B------:R-:W-:Y:S01]  /*0f90*/  IMAD.MOV.U32 R22, RZ, RZ, 0x1 ;  /* 0x00000001ff167424 */ /* 0x000fe200078e00ff */
[----:B------:R2:W5:Y:S01]  /*0fa0*/  @!P1 LDG.E.U8 R18, [R6.64] ;  /* 0x0000000406129981 */ /* 0x000562000c1e1100 */
[----:B------:R-:W-:Y:S02]  /*0fb0*/  IMAD.MOV.U32 R23, RZ, RZ, 0x1 ;  /* 0x00000001ff177424 */ /* 0x000fe400078e00ff */
[----:B------:R-:W-:Y:S02]  /*0fc0*/  IMAD.MOV.U32 R24, RZ, RZ, 0x1 ;  /* 0x00000001ff187424 */ /* 0x000fe400078e00ff */
[----:B------:R-:W-:Y:S02]  /*0fd0*/  IMAD.MOV.U32 R25, RZ, RZ, 0x1 ;  /* 0x00000001ff197424 */ /* 0x000fe400078e00ff */
[----:B------:R-:W-:Y:S01]  /*0fe0*/  IMAD.MOV.U32 R26, RZ, RZ, 0x1 ;  /* 0x00000001ff1a7424 */ /* 0x000fe200078e00ff */
[----:B-1----:R-:W-:Y:S02]  /*0ff0*/  PRMT R2, R19, 0x7610, R2 ;  /* 0x0000761013027816 */ /* 0x002fe40000000002 */
[----:B------:R-:W-:-:S02]  /*1000*/  PRMT R3, R20, 0x7610, R3 ;  /* 0x0000761014037816 */ /* 0x000fc40000000003 */
[----:B0-----:R-:W-:Y:S02]  /*1010*/  PRMT R4, R21, 0x7610, R4 ;  /* 0x0000761015047816 */ /* 0x001fe40000000004 */
[----:B------:R-:W-:Y:S02]  /*1020*/  PRMT R5, R22, 0x7610, R5 ;  /* 0x0000761016057816 */ /* 0x000fe40000000005 */
[----:B--2---:R-:W-:Y:S02]  /*1030*/  PRMT R6, R23, 0x7610, R6 ;  /* 0x0000761017067816 */ /* 0x004fe40000000006 */
[----:B------:R-:W-:Y:S02]  /*1040*/  PRMT R7, R24, 0x7610, R7 ;  /* 0x0000761018077816 */ /* 0x000fe40000000007 */
[----:B------:R-:W-:Y:S02]  /*1050*/  PRMT R19, R25, 0x7610, R19 ;  /* 0x0000761019137816 */ /* 0x000fe40000000013 */
[----:B------:R-:W-:Y:S01]  /*1060*/  PRMT R20, R26, 0x7610, R20 ;  /* 0x000076101a147816 */ /* 0x000fe20000000014 */
[----:B------:R-:W-:Y:S05]  /*1070*/  @!P0 BRA `(.L_x_21190) ;  /* 0x00000a1000008947 */ /* 0x000fea0003800000 */
[C---:B------:R-:W-:Y:S01]  /*1080*/  IADD3 R26, R11.reuse, 0x80, RZ ;  /* 0x000000800b1a7810 */ /* 0x040fe20007ffe0ff */
[----:B------:R-:W-:Y:S01]  /*1090*/  BSSY B0, `(.L_x_21191) ;  /* 0x000001d000007945 */ /* 0x000fe20003800000 */
[----:B------:R-:W-:-:S02]  /*10a0*/  IADD3 R22, R11, 0x100, RZ ;  /* 0x000001000b167810 */ /* 0x000fc40007ffe0ff */
[-C--:B------:R-:W-:Y:S02]  /*10b0*/  ISETP.GE.AND P6, PT, R26, R9.reuse, PT ;  /* 0x000000091a00720c */ /* 0x080fe40003fc6270 */
[C---:B------:R-:W-:Y:S02]  /*10c0*/  IADD3 R24, R11.reuse, 0x180, RZ ;  /* 0x000001800b187810 */ /* 0x040fe40007ffe0ff */
[C---:B------:R-:W-:Y:S02]  /*10d0*/  IADD3 R26, R11.reuse, 0x200, RZ ;  /* 0x000002000b1a7810 */ /* 0x040fe40007ffe0ff */
[----:B------:R-:W-:Y:S02]  /*10e0*/  IADD3 R28, R11, 0x280, RZ ;  /* 0x000002800b1c7810 */ /* 0x000fe40007ffe0ff */
[-C--:B------:R-:W-:Y:S02]  /*10f0*/  ISETP.GE.AND P4, PT, R22, R9.reuse, PT ;  /* 0x000000091600720c */ /* 0x080fe40003f86270 */
[----:B------:R-:W-:-:S02]  /*1100*/  ISETP.GE.AND P3, PT, R24, R9, PT ;  /* 0x000000091800720c */ /* 0x000fc40003f66270 */
[-C--:B------:R-:W-:Y:S02]  /*1110*/  ISETP.GE.AND P2, PT, R26, R9.reuse, PT ;  /* 0x000000091a00720c */ /* 0x080fe40003f46270 */
[----:B------:R-:W-:Y:S02]  /*1120*/  ISETP.GE.AND P1, PT, R28, R9, PT ;  /* 0x000000091c00720c */ /* 0x000fe40003f26270 */
[----:B------:R-:W-:Y:S01]  /*1130*/  IADD3 R22, R11, 0x300, RZ ;  /* 0x000003000b167810 */ /* 0x000fe20007ffe0ff */
[----:B------:R-:W-:Y:S05]  /*1140*/  @P5 BRA `(.L_x_21192) ;  /* 0x0000011000005947 */ /* 0x000fea0003800000 */
[----:B------:R-:W-:Y:S01]  /*1150*/  IMAD.MOV.U32 R20, RZ, RZ, 0x1 ;  /* 0x00000001ff147424 */ /* 0x000fe200078e00ff */
[----:B------:R-:W-:-:S04]  /*1160*/  PRMT R21, R8, 0x7610, R21 ;  /* 0x0000761008157816 */ /* 0x000fc80000000015 */
.L_x_21193:
        /* <DEDUP_REMOVED lines=15> */
.L_x_21192:
[----:B------:R-:W-:Y:S05]  /*1260*/  BSYNC B0 ;  /* 0x0000000000007941 */ /* 0x000fea0003800000 */
.L_x_21191:
[----:B------:R-:W-:Y:S01]  /*1270*/  BSSY B0, `(.L_x_21194) ;  /* 0x0000012000007945 */ /* 0x000fe20003800000 */
[----:B------:R-:W-:Y:S02]  /*1280*/  ISETP.GE.AND P0, PT, R22, R9, PT ;  /* 0x000000091600720c */ /* 0x000fe40003f06270 */
[----:B------:R-:W-:Y:S01]  /*1290*/  IADD3 R22, R11, 0x380, RZ ;  /* 0x000003800b167810 */ /* 0x000fe20007ffe0ff */
[----:B------:R-:W-:Y:S05]  /*12a0*/  @P6 BRA `(.L_x_21195) ;  /* 0x000000e000006947 */ /* 0x000fea0003800000 */
[----:B------:R-:W-:Y:S01]  /*12b0*/  IMAD.MOV.U32 R19, RZ, RZ, 0x1 ;  /* 0x00000001ff137424 */ /* 0x000fe200078e00ff */
[----:B-----5:R-:W-:-:S04]  /*12c0*/  PRMT R15, R8, 0x7610, R15 ;  /* 0x00007610080f7816 */ /* 0x020fc8000000000f */
.L_x_21196:
[C---:B------:R-:W-:Y:S02]  /*12d0*/  LOP3.LUT R21, R15.reuse, 0x1, RZ, 0xc0, !PT ;  /* 0x000000010f157812 */ /* 0x040fe400078ec0ff */
[----:B------:R-:W-:Y:S02]  /*12e0*/  LOP3.LUT R15, R15, 0xffff, RZ, 0xc0, !PT ;  /* 0x0000ffff0f0f7812 */ /* 0x000fe400078ec0ff */
[----:B------:R-:W-:Y:S02]  /*12f0*/  ISETP.NE.U32.AND P6, PT, R21, 0x1, PT ;  /* 0x000000011500780c */ /* 0x000fe40003fc5070 */
[----:B------:R-:W-:-:S02]  /*1300*/  SHF.R.U32.HI R15, RZ, 0x1, R15 ;  /* 0x00000001ff0f7819 */ /* 0x000fc4000001160f */
[C---:B------:R-:W-:Y:S02]  /*1310*/  SEL R21, R16.reuse, 0x1, !P6 ;  /* 0x0000000110157807 */ /* 0x040fe40007000000 */
[----:B------:R-:W-:Y:S02]  /*1320*/  LOP3.LUT P6, R15, R15, 0x7f, RZ, 0xc0, !PT ;  /* 0x0000007f0f0f7812 */ /* 0x000fe400078cc0ff */
[----:B------:R-:W-:Y:S02]  /*1330*/  PRMT R19, R19, 0x9910, RZ ;  /* 0x0000991013137816 */ /* 0x000fe400000000ff */
[----:B------:R-:W-:Y:S02]  /*1340*/  PRMT R16, R16, 0x9910, RZ ;  /* 0x0000991010107816 */ /* 0x000fe400000000ff */
[----:B------:R-:W-:-:S03]  /*1350*/  PRMT R24, R21, 0x9910, RZ ;  /* 0x0000991015187816 */ /* 0x000fc600000000ff */
[----:B------:R-:W-:Y:S02]  /*1360*/  IMAD R16, R16, R16, RZ ;  /* 0x0000001010107224 */ /* 0x000fe400078e02ff */
[----:B------:R-:W-:Y:S02]  /*1370*/  IMAD R19, R19, R24, RZ ;  /* 0x0000001813137224 */ /* 0x000fe400078e02ff */
[----:B------:R-:W-:Y:S05]  /*1380*/  @P6 BRA `(.L_x_21196) ;  /* 0xffffff4000006947 */ /* 0x000fea000383ffff */
.L_x_21195:
[----:B------:R-:W-:Y:S05]  /*1390*/  BSYNC B0 ;  /* 0x0000000000007941 */ /* 0x000fea0003800000 */
.L_x_21194:
[----:B------:R-:W-:Y:S01]  /*13a0*/  BSSY B0, `(.L_x_21197) ;  /* 0x0000013000007945 */ /* 0x000fe20003800000 */
[----:B------:R-:W-:Y:S01]  /*13b0*/  ISETP.GE.AND P6, PT, R22, R9, PT ;  /* 0x000000091600720c */ /* 0x000fe20003fc6270 */
[----:B------:R-:W-:Y:S07]  /*13c0*/  @P4 BRA `(.L_x_21198) ;  /* 0x0000010000004947 */ /* 0x000fee0003800000 */
[----:B------:R-:W-:Y:S01]  /*13d0*/  IMAD.MOV.U32 R7, RZ, RZ, 0x1 ;  /* 0x00000001ff077424 */ /* 0x000fe200078e00ff */
[----:B-----5:R-:W-:-:S04]  /*13e0*/  PRMT R15, R8, 0x7610, R15 ;  /* 0x00007610080f7816 */ /* 0x020fc8000000000f */
.L_x_21199:
[----:B------:R-:W-:Y:S02]  /*13f0*/  LOP3.LUT R16, R15, 0x1, RZ, 0xc0, !PT ;  /* 0x000000010f107812 */ /* 0x000fe400078ec0ff */
[----:B------:R-:W-:Y:S02]  /*1400*/  PRMT R21, R7, 0x9910, RZ ;  /* 0x0000991007157816 */ /* 0x000fe400000000ff */
[----:B------:R-:W-:-:S02]  /*1410*/  ISETP.NE.U32.AND P4, PT, R16, 0x1, PT ;  /* 0x000000011000780c */ /* 0x000fc40003f85070 */
[----:B------:R-:W-:Y:S02]  /*1420*/  LOP3.LUT R7, R15, 0xffff, RZ, 0xc0, !PT ;  /* 0x0000ffff0f077812 */ /* 0x000fe400078ec0ff */
[----:B------:R-:W-:Y:S02]  /*1430*/  SEL R16, R12, 0x1, !P4 ;  /* 0x000000010c107807 */ /* 0x000fe40006000000 */
        /* <DEDUP_REMOVED lines=9> */
.L_x_21198:
[----:B------:R-:W-:Y:S05]  /*14d0*/  BSYNC B0 ;  /* 0x0000000000007941 */ /* 0x000fea0003800000 */
.L_x_21197:
[----:B------:R-:W-:Y:S01]  /*14e0*/  BSSY B0, `(.L_x_21200) ;  /* 0x0000012000007945 */ /* 0x000fe20003800000 */
[----:B------:R-:W-:Y:S05]  /*14f0*/  @P3 BRA `(.L_x_21201) ;  /* 0x0000010000003947 */ /* 0x000fea0003800000 */
[----:B------:R-:W-:Y:S01]  /*1500*/  IMAD.MOV.U32 R6, RZ, RZ, 0x1 ;  /* 0x00000001ff067424 */ /* 0x000fe200078e00ff */
[----:B-----5:R-:W-:-:S04]  /*1510*/  PRMT R12, R8, 0x7610, R12 ;  /* 0x00007610080c7816 */ /* 0x020fc8000000000c */
.L_x_21202:
[----:B------:R-:W-:Y:S02]  /*1520*/  LOP3.LUT R15, R12, 0x1, RZ, 0xc0, !PT ;  /* 0x000000010c0f7812 */ /* 0x000fe400078ec0ff */
[----:B------:R-:W-:Y:S02]  /*1530*/  PRMT R16, R6, 0x9910, RZ ;  /* 0x0000991006107816 */ /* 0x000fe400000000ff */
[----:B------:R-:W-:Y:S02]  /*1540*/  ISETP.NE.U32.AND P3, PT, R15, 0x1, PT ;  /* 0x000000010f00780c */ /* 0x000fe40003f65070 */
[----:B------:R-:W-:Y:S02]  /*1550*/  LOP3.LUT R6, R12, 0xffff, RZ, 0xc0, !PT ;  /* 0x0000ffff0c067812 */ /* 0x000fe400078ec0ff */
[----:B------:R-:W-:-:S02]  /*1560*/  SEL R15, R10, 0x1, !P3 ;  /* 0x000000010a0f7807 */ /* 0x000fc40005800000 */
        /* <DEDUP_REMOVED lines=9> */
.L_x_21201:
[----:B------:R-:W-:Y:S05]  /*1600*/  BSYNC B0 ;  /* 0x0000000000007941 */ /* 0x000fea0003800000 */
.L_x_21200:
[----:B------:R-:W-:Y:S01]  /*1610*/  BSSY B0, `(.L_x_21203) ;  /* 0x0000012000007945 */ /* 0x000fe20003800000 */
[----:B------:R-:W-:Y:S05]  /*1620*/  @P2 BRA `(.L_x_21204) ;  /* 0x0000010000002947 */ /* 0x000fea0003800000 */
[----:B------:R-:W-:Y:S01]  /*1630*/  IMAD.MOV.U32 R5, RZ, RZ, 0x1 ;  /* 0x00000001ff057424 */ /* 0x000fe200078e00ff */
[----:B-----5:R-:W-:-:S04]  /*1640*/  PRMT R10, R8, 0x7610, R10 ;  /* 0x00007610080a7816 */ /* 0x020fc8000000000a */
.L_x_21205:
        /* <DEDUP_REMOVED lines=14> */
.L_x_21204:
[----:B------:R-:W-:Y:S05]  /*1730*/  BSYNC B0 ;  /* 0x0000000000007941 */ /* 0x000fea0003800000 */
.L_x_21203:
[----:B------:R-:W-:Y:S01]  /*1740*/  BSSY B0, `(.L_x_21206) ;  /* 0x0000011000007945 */ /* 0x000fe20003800000 */
[----:B------:R-:W-:Y:S05]  /*1750*/  @P1 BRA `(.L_x_21207) ;  /* 0x000000f000001947 */ /* 0x000fea0003800000 */
[----:B------:R-:W-:Y:S01]  /*1760*/  IMAD.MOV.U32 R4, RZ, RZ, 0x1 ;  /* 0x00000001ff047424 */ /* 0x000fe200078e00ff */
[----:B-----5:R-:W-:-:S04]  /*1770*/  PRMT R10, R8, 0x7610, R10 ;  /* 0x00007610080a7816 */ /* 0x020fc8000000000a */
.L_x_21208:
[----:B------:R-:W-:Y:S02]  /*1780*/  LOP3.LUT R12, R10, 0x1, RZ, 0xc0, !PT ;  /* 0x000000010a0c7812 */ /* 0x000fe400078ec0ff */
[----:B------:R-:W-:Y:S02]  /*1790*/  PRMT R14, R4, 0x9910, RZ ;  /* 0x00009910040e7816 */ /* 0x000fe400000000ff */
[----:B------:R-:W-:Y:S02]  /*17a0*/  LOP3.LUT R4, R10, 0xffff, RZ, 0xc0, !PT ;  /* 0x0000ffff0a047812 */ /* 0x000fe400078ec0ff */
[----:B------:R-:W-:Y:S02]  /*17b0*/  ISETP.NE.U32.AND P1, PT, R12, 0x1, PT ;  /* 0x000000010c00780c */ /* 0x000fe40003f25070 */
[----:B------:R-:W-:-:S02]  /*17c0*/  SHF.R.U32.HI R4, RZ, 0x1, R4 ;  /* 0x00000001ff047819 */ /* 0x000fc40000011604 */
[C---:B------:R-:W-:Y:S02]  /*17d0*/  SEL R12, R13.reuse, 0x1, !P1 ;  /* 0x000000010d0c7807 */ /* 0x040fe40004800000 */
[----:B------:R-:W-:Y:S02]  /*17e0*/  LOP3.LUT P1, R10, R4, 0x7f, RZ, 0xc0, !PT ;  /* 0x0000007f040a7812 */ /* 0x000fe4000782c0ff */
[----:B------:R-:W-:Y:S02]  /*17f0*/  PRMT R13, R13, 0x9910, RZ ;  /* 0x000099100d0d7816 */ /* 0x000fe400000000ff */
[----:B------:R-:W-:Y:S01]  /*1800*/  PRMT R15, R12, 0x9910, RZ ;  /* 0x000099100c0f7816 */ /* 0x000fe200000000ff */
[----:B------:R-:W-:Y:S02]  /*1810*/  IMAD.MOV.U32 R12, RZ, RZ, R14 ;  /* 0x000000ffff0c7224 */ /* 0x000fe400078e000e */
[----:B------:R-:W-:Y:S02]  /*1820*/  IMAD R13, R13, R13, RZ ;  /* 0x0000000d0d0d7224 */ /* 0x000fe400078e02ff */
[----:B------:R-:W-:-:S04]  /*1830*/  IMAD R4, R12, R15, RZ ;  /* 0x0000000f0c047224 */ /* 0x000fc800078e02ff */
[----:B------:R-:W-:Y:S05]  /*1840*/  @P1 BRA `(.L_x_21208) ;  /* 0xffffff3000001947 */ /* 0x000fea000383ffff */
.L_x_21207:
[----:B------:R-:W-:Y:S05]  /*1850*/  BSYNC B0 ;  /* 0x0000000000007941 */ /* 0x000fea0003800000 */
.L_x_21206:
[----:B------:R-:W-:Y:S01]  /*1860*/  BSSY B0, `(.L_x_21209) ;  /* 0x0000012000007945 */ /* 0x000fe20003800000 */
[----:B------:R-:W-:Y:S05]  /*1870*/  @P0 BRA `(.L_x_21210) ;  /* 0x0000010000000947 */ /* 0x000fea0003800000 */
[----:B------:R-:W-:Y:S01]  /*1880*/  IMAD.MOV.U32 R3, RZ, RZ, 0x1 ;  /* 0x00000001ff037424 */ /* 0x000fe200078e00ff */
[----:B-----5:R-:W-:-:S04]  /*1890*/  PRMT R10, R8, 0x7610, R10 ;  /* 0x00007610080a7816 */ /* 0x020fc8000000000a */
.L_x_21211:
        /* <DEDUP_REMOVED lines=14> */
.L_x_21210:
[----:B------:R-:W-:Y:S05]  /*1980*/  BSYNC B0 ;  /* 0x0000000000007941 */ /* 0x000fea0003800000 */
.L_x_21209:
[----:B------:R-:W-:Y:S01]  /*1990*/  BSSY B0, `(.L_x_21190) ;  /* 0x000000f000007945 */ /* 0x000fe20003800000 */
[----:B------:R-:W-:Y:S05]  /*19a0*/  @P6 BRA `(.L_x_21212) ;  /* 0x000000d000006947 */ /* 0x000fea0003800000 */
[----:B------:R-:W-:Y:S02]  /*19b0*/  IMAD.MOV.U32 R2, RZ, RZ, 0x1 ;  /* 0x00000001ff027424 */ /* 0x000fe400078e00ff */
.L_x_21213:
[C---:B-----5:R-:W-:Y:S02]  /*19c0*/  LOP3.LUT R10, R8.reuse, 0x1, RZ, 0xc0, !PT ;  /* 0x00000001080a7812 */ /* 0x060fe400078ec0ff */
        /* <DEDUP_REMOVED lines=11> */
.L_x_21212:
[----:B------:R-:W-:Y:S05]  /*1a80*/  BSYNC B0 ;  /* 0x0000000000007941 */ /* 0x000fea0003800000 */
.L_x_21190:
[--C-:B-----5:R-:W-:Y:S01]  /*1a90*/  @!P5 IMAD.IADD R12, R0, 0x1, R11.reuse ;  /* 0x00000001000cd824 */ /* 0x120fe200078e020b */
[----:B------:R-:W-:Y:S01]  /*1aa0*/  BSSY B0, `(.L_x_21214) ;  /* 0x0000032000007945 */ /* 0x000fe20003800000 */
[----:B------:R-:W-:Y:S01]  /*1ab0*/  IMAD.MOV.U32 R8, RZ, RZ, R11 ;  /* 0x000000ffff087224 */ /* 0x000fe200078e000b */
[----:B------:R-:W-:Y:S01]  /*1ac0*/  @!P5 IADD3 R8, R11, 0x80, RZ ;  /* 0x000000800b08d810 */ /* 0x000fe20007ffe0ff */
[----:B------:R-:W-:Y:S01]  /*1ad0*/  BSSY B1, `(.L_x_21215) ;  /* 0x0000028000017945 */ /* 0x000fe20003800000 */
[----:B------:R-:W-:-:S05]  /*1ae0*/  @!P5 IADD3 R12, P0, R12, c[0x0][0x178], RZ ;  /* 0x00005e000c0cda10 */ /* 0x000fca0007f1e0ff */
[----:B------:R-:W-:Y:S01]  /*1af0*/  @!P5 IMAD.X R13, RZ, RZ, c[0x0][0x17c], P0 ;  /* 0x00005f00ff0dd624 */ /* 0x000fe200000e06ff */
[----:B------:R-:W-:-:S04]  /*1b00*/  ISETP.GE.AND P0, PT, R8, R9, PT ;  /* 0x000000090800720c */ /* 0x000fc80003f06270 */
[----:B------:R0:W-:Y:S09]  /*1b10*/  @!P5 STG.E.U8 [R12.64], R20 ;  /* 0x000000140c00d986 */ /* 0x0001f2000c101104 */
[----:B------:R-:W-:Y:S05]  /*1b20*/  @P0 BRA `(.L_x_21216) ;  /* 0x000000c000000947 */ /* 0x000fea0003800000 */
[----:B------:R-:W-:Y:S01]  /*1b30*/  IMAD.IADD R10, R0, 0x1, R8 ;  /* 0x00000001000a7824 */ /* 0x000fe200078e0208 */
[----:B------:R-:W-:-:S04]  /*1b40*/  IADD3 R8, R8, 0x80, RZ ;  /* 0x0000008008087810 */ /* 0x000fc80007ffe0ff */
[----:B------:R-:W-:-:S05]  /*1b50*/  IADD3 R10, P0, R10, c[0x0][0x178], RZ ;  /* 0x00005e000a0a7a10 */ /* 0x000fca0007f1e0ff */
[----:B------:R-:W-:Y:S01]  /*1b60*/  IMAD.X R11, RZ, RZ, c[0x0][0x17c], P0 ;  /* 0x00005f00ff0b7624 */ /* 0x000fe200000e06ff */
[----:B------:R-:W-:-:S04]  /*1b70*/  ISETP.GE.AND P0, PT, R8, R9, PT ;  /* 0x000000090800720c */ /* 0x000fc80003f06270 */
[----:B------:R1:W-:Y:S09]  /*1b80*/  STG.E.U8 [R10.64], R19 ;  /* 0x000000130a007986 */ /* 0x0003f2000c101104 */
[----:B------:R-:W-:Y:S05]  /*1b90*/  @P0 BRA `(.L_x_21217) ;  /* 0x000000c000000947 */ /* 0x000fea0003800000 */
[----:B-1----:R-:W-:Y:S01]  /*1ba0*/  IMAD.IADD R10, R0, 0x1, R8 ;  /* 0x00000001000a7824 */ /* 0x002fe200078e0208 */
[----:B------:R-:W-:-:S04]  /*1bb0*/  IADD3 R8, R8, 0x80, RZ ;  /* 0x0000008008087810 */ /* 0x000fc80007ffe0ff */
[----:B------:R-:W-:-:S05]  /*1bc0*/  IADD3 R10, P0, R10, c[0x0][0x178], RZ ;  /* 0x00005e000a0a7a10 */ /* 0x000fca0007f1e0ff */
[----:B------:R-:W-:-:S05]  /*1bd0*/  IMAD.X R11, RZ, RZ, c[0x0][0x17c], P0 ;  /* 0x00005f00ff0b7624 */ /* 0x000fca00000e06ff */
[----:B------:R1:W-:Y:S03]  /*1be0*/  STG.E.U8 [R10.64], R7 ;  /* 0x000000070a007986 */ /* 0x0003e6000c101104 */
.L_x_21216:
[----:B------:R-:W-:-:S13]  /*1bf0*/  ISETP.GE.AND P0, PT, R8, R9, PT ;  /* 0x000000090800720c */ /* 0x000fda0003f06270 */
[----:B------:R-:W-:Y:S05]  /*1c00*/  @P0 BRA `(.L_x_21218) ;  /* 0x000000c000000947 */ /* 0x000fea0003800000 */
[----:B-1----:R-:W-:Y:S01]  /*1c10*/  IMAD.IADD R10, R0, 0x1, R8 ;  /* 0x00000001000a7824 */ /* 0x002fe200078e0208 */
[----:B------:R-:W-:-:S04]  /*1c20*/  IADD3 R8, R8, 0x80, RZ ;  /* 0x0000008008087810 */ /* 0x000fc80007ffe0ff */
[----:B------:R-:W-:-:S05]  /*1c30*/  IADD3 R10, P0, R10, c[0x0][0x178], RZ ;  /* 0x00005e000a0a7a10 */ /* 0x000fca0007f1e0ff */
[----:B------:R-:W-:-:S05]  /*1c40*/  IMAD.X R11, RZ, RZ, c[0x0][0x17c], P0 ;  /* 0x00005f00ff0b7624 */ /* 0x000fca00000e06ff */
[----:B------:R1:W-:Y:S03]  /*1c50*/  STG.E.U8 [R10.64], R6 ;  /* 0x000000060a007986 */ /* 0x0003e6000c101104 */
.L_x_21217:
[----:B------:R-:W-:-:S13]  /*1c60*/  ISETP.GE.AND P0, PT, R8, R9, PT ;  /* 0x000000090800720c */ /* 0x000fda0003f06270 */
[----:B------:R-:W-:Y:S05]  /*1c70*/  @P0 BRA `(.L_x_21219) ;  /* 0x000000d000000947 */ /* 0x000fea0003800000 */
[----:B-1----:R-:W-:Y:S01]  /*1c80*/  IMAD.IADD R6, R0, 0x1, R8 ;  /* 0x0000000100067824 */ /* 0x002fe200078e0208 */
[----:B------:R-:W-:-:S04]  /*1c90*/  IADD3 R8, R8, 0x80, RZ ;  /* 0x0000008008087810 */ /* 0x000fc80007ffe0ff */
[----:B------:R-:W-:-:S05]  /*1ca0*/  IADD3 R6, P0, R6, c[0x0][0x178], RZ ;  /* 0x00005e0006067a10 */ /* 0x000fca0007f1e0ff */
[----:B------:R-:W-:-:S05]  /*1cb0*/  IMAD.X R7, RZ, RZ, c[0x0][0x17c], P0 ;  /* 0x00005f00ff077624 */ /* 0x000fca00000e06ff */
[----:B------:R1:W-:Y:S03]  /*1cc0*/  STG.E.U8 [R6.64], R5 ;  /* 0x0000000506007986 */ /* 0x0003e6000c101104 */
.L_x_21218:
[----:B------:R-:W-:-:S13]  /*1cd0*/  ISETP.GE.AND P0, PT, R8, R9, PT ;  /* 0x000000090800720c */ /* 0x000fda0003f06270 */
[----:B------:R-:W-:Y:S01]  /*1ce0*/  @P0 BREAK B1 ;  /* 0x0000000000010942 */ /* 0x000fe20003800000 */
[----:B------:R-:W-:Y:S05]  /*1cf0*/  @P0 BRA `(.L_x_21220) ;  /* 0x000000c000000947 */ /* 0x000fea0003800000 */
[----:B-1----:R-:W-:Y:S01]  /*1d00*/  IMAD.IADD R6, R0, 0x1, R8 ;  /* 0x0000000100067824 */ /* 0x002fe200078e0208 */
[----:B------:R-:W-:-:S04]  /*1d10*/  IADD3 R8, R8, 0x80, RZ ;  /* 0x0000008008087810 */ /* 0x000fc80007ffe0ff */
[----:B------:R-:W-:-:S05]  /*1d20*/  IADD3 R6, P0, R6, c[0x0][0x178], RZ ;  /* 0x00005e0006067a10 */ /* 0x000fca0007f1e0ff */
[----:B------:R-:W-:-:S05]  /*1d30*/  IMAD.X R7, RZ, RZ, c[0x0][0x17c], P0 ;  /* 0x00005f00ff077624 */ /* 0x000fca00000e06ff */
[----:B------:R1:W-:Y:S03]  /*1d40*/  STG.E.U8 [R6.64], R4 ;  /* 0x0000000406007986 */ /* 0x0003e6000c101104 */
.L_x_21219:
[----:B------:R-:W-:Y:S05]  /*1d50*/  BSYNC B1 ;  /* 0x0000000000017941 */ /* 0x000fea0003800000 */
.L_x_21215:
[----:B------:R-:W-:-:S13]  /*1d60*/  ISETP.GE.AND P0, PT, R8, R9, PT ;  /* 0x000000090800720c */ /* 0x000fda0003f06270 */
[----:B-1----:R-:W-:Y:S01]  /*1d70*/  @!P0 IMAD.IADD R4, R0, 0x1, R8 ;  /* 0x0000000100048824 */ /* 0x002fe200078e0208 */
[----:B------:R-:W-:-:S04]  /*1d80*/  @!P0 IADD3 R8, R8, 0x80, RZ ;  /* 0x0000008008088810 */ /* 0x000fc80007ffe0ff */
[----:B------:R-:W-:-:S05]  /*1d90*/  @!P0 IADD3 R4, P1, R4, c[0x0][0x178], RZ ;  /* 0x00005e0004048a10 */ /* 0x000fca0007f3e0ff */
[----:B------:R-:W-:-:S05]  /*1da0*/  @!P0 IMAD.X R5, RZ, RZ, c[0x0][0x17c], P1 ;  /* 0x00005f00ff058624 */ /* 0x000fca00008e06ff */
[----:B------:R1:W-:Y:S03]  /*1db0*/  @!P0 STG.E.U8 [R4.64], R3 ;  /* 0x0000000304008986 */ /* 0x0003e6000c101104 */
.L_x_21220:
[----:B------:R-:W-:Y:S05]  /*1dc0*/  BSYNC B0 ;  /* 0x0000000000007941 */ /* 0x000fea0003800000 */
.L_x_21214:
[----:B------:R-:W-:Y:S01]  /*1dd0*/  WARPSYNC 0xffffffff ;  /* 0xffffffff00007948 */ /* 0x000fe20003800000 */
[----:B------:R-:W-:-:S13]  /*1de0*/  ISETP.GE.AND P0, PT, R8, R9, PT ;  /* 0x000000090800720c */ /* 0x000fda0003f06270 */
[----:B------:R-:W-:Y:S05]  /*1df0*/  @P0 EXIT ;  /* 0x000000000000094d */ /* 0x000fea0003800000 */
[----:B------:R-:W-:-:S05]  /*1e00*/  IMAD.IADD R0, R0, 0x1, R8 ;  /* 0x0000000100007824 */ /* 0x000fca00078e0208 */
[----:B-1----:R-:W-:-:S05]  /*1e10*/  IADD3 R4, P0, R0, c[0x0][0x178], RZ ;  /* 0x00005e0000047a10 */ /* 0x002fca0007f1e0ff */
[----:B------:R-:W-:-:S05]  /*1e20*/  IMAD.X R5, RZ, RZ, c[0x0][0x17c], P0 ;  /* 0x00005f00ff057624 */ /* 0x000fca00000e06ff */
[----:B------:R-:W-:Y:S01]  /*1e30*/  STG.E.U8 [R4.64], R2 ;  /* 0x0000000204007986 */ /* 0x000fe2000c101104 */
[----:B------:R-:W-:Y:S05]  /*1e40*/  EXIT ;  /* 0x000000000000794d */ /* 0x000fea0003800000 */
.L_x_21221:
        /* <DEDUP_REMOVED lines=11> */
.L_x_61825:


//--------------------- .text._ZN2at6native29vectorized_elementwise_kernelILi4EZNS0_50_GLOBAL__N__2680c7bb_12_PowKernel_cu_b2145a98_318429pow_tensor_scalar_kernel_implIhhEEvRNS_18TensorIteratorBaseET0_EUlhE2_St5arrayIPcLm2EEEEviS6_T1_ --------------------------
	.section	.text._ZN2at6native29vectorized_elementwise_kernelILi4EZNS0_50_GLOBAL__N__2680c7bb_12_PowKernel_cu_b2145a98_318429pow_tensor_scalar_kernel_implIhhEEvRNS_18TensorIteratorBaseET0_EUlhE2_St5arrayIPcLm2EEEEviS6_T1_,"ax",@progbits
	.sectioninfo	@"SHI_REGISTERS=31"
	.align	128
        .global         _ZN2at6native29vectorized_elementwise_kernelILi4EZNS0_50_GLOBAL__N__2680c7bb_12_PowKernel_cu_b2145a98_318429pow_tensor_scalar_kernel_implIhhEEvRNS_18TensorIteratorBaseET0_EUlhE2_St5arrayIPcLm2EEEEviS6_T1_
        .type           _ZN2at6native29vectorized_elementwise_kernelILi4EZNS0_50_GLOBAL__N__2680c7bb_12_PowKernel_cu_b2145a98_318429pow_tensor_scalar_kernel_implIhhEEvRNS_18TensorIteratorBaseET0_EUlhE2_St5arrayIPcLm2EEEEviS6_T1_,@function
        .size           _ZN2at6native29vectorized_elementwise_kernelILi4EZNS0_50_GLOBAL__N__2680c7bb_12_PowKernel_cu_b2145a98_318429pow_tensor_scalar_kernel_implIhhEEvRNS_18TensorIteratorBaseET0_EUlhE2_St5arrayIPcLm2EEEEviS6_T1_,(.L_x_61826 - _ZN2at6native29vectorized_elementwise_kernelILi4EZNS0_50_GLOBAL__N__2680c7bb_12_PowKernel_cu_b2145a98_318429pow_tensor_scalar_kernel_implIhhEEvRNS_18TensorIteratorBaseET0_EUlhE2_St5arrayIPcLm2EEEEviS6_T1_)
        .other          _ZN2at6native29vectorized_elementwise_kernelILi4EZNS0_50_GLOBAL__N__2680c7bb_12_PowKernel_cu_b2145a98_318429pow_tensor_scalar_kernel_implIhhEEvRNS_18TensorIteratorBaseET0_EUlhE2_St5arrayIPcLm2EEEEviS6_T1_,@"STO_CUDA_ENTRY STV_DEFAULT"
_ZN2at6native29vectorized_elementwise_kernelILi4EZNS0_50_GLOBAL__N__2680c7bb_12_PowKernel_cu_b2145a98_318429pow_tensor_scalar_kernel_implIhhEEvRNS_18TensorIteratorBaseET0_EUlhE2_St5arrayIPcLm2EEEEviS6_T1_:
.text._ZN2at6native29vectorized_elementwise_kernelILi4EZNS0_50_GLOBAL__N__2680c7bb_12_PowKernel_cu_b2145a98_318429pow_tensor_scalar_kernel_implIhhEEvRNS_18TensorIteratorBaseET0_EUlhE2_St5arrayIPcLm2EEEEviS6_T1_:
        /* <DEDUP_REMOVED lines=24> */
[----:B------:R-:W2:Y:S04]  /*0180*/  LDG.E R9, [R4.64] ;  /* 0x0000000404097981 */ /* 0x000ea8000c1e1900 */
[----:B------:R-:W3:Y:S01]  /*0190*/  LDG.E R14, [R4.64+0x200] ;  /* 0x00020004040e7981 */ /* 0x000ee2000c1e1900 */
[----:B------:R-:W-:Y:S01]  /*01a0*/  IMAD.MOV.U32 R3, RZ, RZ, 0x1 ;  /* 0x00000001ff037424 */ /* 0x000fe200078e00ff */
[----:B------:R-:W-:Y:S02]  /*01b0*/  PRMT R16, R8, 0x7610, R16 ;  /* 0x0000761008107816 */ /* 0x000fe40000000010 */
[C---:B--2---:R-:W-:Y:S02]  /*01c0*/  PRMT R6, R9.reuse, 0x7770, RZ ;  /* 0x0000777009067816 */ /* 0x044fe400000000ff */
[----:B------:R-:W-:-:S02]  /*01d0*/  PRMT R11, R9, 0x7771, RZ ;  /* 0x00007771090b7816 */ /* 0x000fc400000000ff */
[C---:B------:R-:W-:Y:S02]  /*01e0*/  PRMT R7, R9.reuse, 0x7772, RZ ;  /* 0x0000777209077816 */ /* 0x040fe400000000ff */
[----:B------:R-:W-:Y:S02]  /*01f0*/  PRMT R9, R9, 0x7773, RZ ;  /* 0x0000777309097816 */ /* 0x000fe400000000ff */
[C---:B---3--:R-:W-:Y:S02]  /*0200*/  PRMT R10, R14.reuse, 0x7770, RZ ;  /* 0x000077700e0a7816 */ /* 0x048fe400000000ff */
[C---:B------:R-:W-:Y:S02]  /*0210*/  PRMT R12, R14.reuse, 0x7771, RZ ;  /* 0x000077710e0c7816 */ /* 0x040fe400000000ff */
[C---:B------:R-:W-:Y:S02]  /*0220*/  PRMT R13, R14.reuse, 0x7772, RZ ;  /* 0x000077720e0d7816 */ /* 0x040fe400000000ff */
[----:B------:R-:W-:-:S02]  /*0230*/  PRMT R14, R14, 0x7773, RZ ;  /* 0x000077730e0e7816 */ /* 0x000fc400000000ff */
[----:B------:R-:W-:Y:S02]  /*0240*/  PRMT R15, R6, 0x7610, R15 ;  /* 0x00007610060f7816 */ /* 0x000fe4000000000f */
[----:B------:R-:W-:Y:S02]  /*0250*/  PRMT R4, R7, 0x7610, R4 ;  /* 0x0000761007047816 */ /* 0x000fe40000000004 */
[----:B------:R-:W-:Y:S02]  /*0260*/  PRMT R5, R9, 0x7610, R5 ;  /* 0x0000761009057816 */ /* 0x000fe40000000005 */
[----:B------:R-:W-:Y:S02]  /*0270*/  PRMT R6, R10, 0x7610, R6 ;  /* 0x000076100a067816 */ /* 0x000fe40000000006 */
[----:B------:R-:W-:Y:S02]  /*0280*/  PRMT R7, R12, 0x7610, R7 ;  /* 0x000076100c077816 */ /* 0x000fe40000000007 */
[----:B------:R-:W-:-:S02]  /*0290*/  PRMT R9, R13, 0x7610, R9 ;  /* 0x000076100d097816 */ /* 0x000fc40000000009 */
[----:B------:R-:W-:Y:S02]  /*02a0*/  PRMT R10, R14, 0x7610, R10 ;  /* 0x000076100e0a7816 */ /* 0x000fe4000000000a */
.L_x_21224:
[C---:B------:R-:W-:Y:S02]  /*02b0*/  LOP3.LUT R12, R16.reuse, 0x1, RZ, 0xc0, !PT ;  /* 0x00000001100c7812 */ /* 0x040fe400078ec0ff */
[----:B------:R-:W-:Y:S02]  /*02c0*/  PRMT R13, R3, 0x9910, RZ ;  /* 0x00009910030d7816 */ /* 0x000fe400000000ff */
[----:B------:R-:W-:Y:S02]  /*02d0*/  LOP3.LUT R3, R16, 0xffff, RZ, 0xc0, !PT ;  /* 0x0000ffff10037812 */ /* 0x000fe400078ec0ff */
[----:B------:R-:W-:Y:S02]  /*02e0*/  ISETP.NE.U32.AND P0, PT, R12, 0x1, PT ;  /* 0x000000010c00780c */ /* 0x000fe40003f05070 */
[----:B------:R-:W-:Y:S02]  /*02f0*/  SHF.R.U32.HI R3, RZ, 0x1, R3 ;  /* 0x00000001ff037819 */ /* 0x000fe40000011603 */
[----:B------:R-:W-:-:S02]  /*0300*/  SEL R12, R15, 0x1, !P0 ;  /* 0x000000010f0c7807 */ /* 0x000fc40004000000 */
[----:B------:R-:W-:Y:S02]  /*0310*/  LOP3.LUT P0, R16, R3, 0x7f, RZ, 0xc0, !PT ;  /* 0x0000007f03107812 */ /* 0x000fe4000780c0ff */
[----:B------:R-:W-:Y:S01]  /*0320*/  PRMT R14, R12, 0x9910, RZ ;  /* 0x000099100c0e7816 */ /* 0x000fe200000000ff */
[----:B------:R-:W-:Y:S01]  /*0330*/  IMAD.MOV.U32 R12, RZ, RZ, R13 ;  /* 0x000000ffff0c7224 */ /* 0x000fe200078e000d */
[----:B------:R-:W-:-:S03]  /*0340*/  PRMT R15, R15, 0x9910, RZ ;  /* 0x000099100f0f7816 */ /* 0x000fc600000000ff */
[----:B------:R-:W-:Y:S02]  /*0350*/  IMAD.MOV.U32 R13, RZ, RZ, R14 ;  /* 0x000000ffff0d7224 */ /* 0x000fe400078e000e */
[----:B------:R-:W-:Y:S02]  /*0360*/  IMAD R15, R15, R15, RZ ;  /* 0x0000000f0f0f7224 */ /* 0x000fe400078e02ff */
[----:B------:R-:W-:Y:S02]  /*0370*/  IMAD R3, R12, R13, RZ ;  /* 0x0000000d0c037224 */ /* 0x000fe400078e02ff */
[----:B------:R-:W-:Y:S05]  /*0380*/  @P0 BRA `(.L_x_21224) ;  /* 0xffffff2000000947 */ /* 0x000fea000383ffff */
[----:B------:R-:W-:Y:S01]  /*0390*/  IMAD.MOV.U32 R12, RZ, RZ, 0x1 ;  /* 0x00000001ff0c7424 */ /* 0x000fe200078e00ff */
[----:B------:R-:W-:-:S04]  /*03a0*/  PRMT R13, R8, 0x7610, R13 ;  /* 0x00007610080d7816 */ /* 0x000fc8000000000d */
.L_x_21225:
[----:B------:R-:W-:Y:S02]  /*03b0*/  LOP3.LUT R14, R13, 0x1, RZ, 0xc0, !PT ;  /* 0x000000010d0e7812 */ /* 0x000fe400078ec0ff */
[----:B------:R-:W-:Y:S02]  /*03c0*/  PRMT R16, R11, 0x9910, RZ ;  /* 0x000099100b107816 */ /* 0x000fe400000000ff */
        /* <DEDUP_REMOVED lines=13> */
[----:B------:R-:W-:Y:S01]  /*04a0*/  IMAD.MOV.U32 R11, RZ, RZ, 0x1 ;  /* 0x00000001ff0b7424 */ /* 0x000fe200078e00ff */
[----:B------:R-:W-:-:S04]  /*04b0*/  PRMT R13, R8, 0x7610, R13 ;  /* 0x00007610080d7816 */ /* 0x000fc8000000000d */
.L_x_21226:
        /* <DEDUP_REMOVED lines=17> */
.L_x_21227:
        /* <DEDUP_REMOVED lines=16> */
.L_x_21228:
        /* <DEDUP_REMOVED lines=16> */
.L_x_21229:
        /* <DEDUP_REMOVED lines=16> */
.L_x_21230:
        /* <DEDUP_REMOVED lines=15> */
.L_x_21231:
        /* <DEDUP_REMOVED lines=12> */
.L_x_21223:
[----:B------:R-:W-:Y:S02]  /*0a80*/  PRMT R12, R12, 0x7604, R3 ;  /* 0x000076040c0c7816 */ /* 0x000fe40000000003 */
[----:B------:R-:W-:Y:S02]  /*0a90*/  IADD3 R10, P0, R0, c[0x0][0x178], RZ ;  /* 0x00005e00000a7a10 */ /* 0x000fe40007f1e0ff */
[----:B------:R-:W-:Y:S02]  /*0aa0*/  PRMT R6, R6, 0x7604, R5 ;  /* 0x0000760406067816 */ /* 0x000fe40000000005 */
[----:B------:R-:W-:Y:S01]  /*0ab0*/  PRMT R3, R11, 0x7054, R12 ;  /* 0x000070540b037816 */ /* 0x000fe2000000000c */
[----:B------:R-:W-:Y:S01]  /*0ac0*/  IMAD.X R11, RZ, RZ, c[0x0][0x17c], P0 ;  /* 0x00005f00ff0b7624 */ /* 0x000fe200000e06ff */
[----:B------:R-:W-:-:S02]  /*0ad0*/  PRMT R6, R7, 0x7054, R6 ;  /* 0x0000705407067816 */ /* 0x000fc40000000006 */
[----:B------:R-:W-:Y:S01]  /*0ae0*/  PRMT R5, R4, 0x654, R3 ;  /* 0x0000065404057816 */ /* 0x000fe20000000003 */
[----:B0-----:R-:W-:Y:S01]  /*0af0*/  IMAD.WIDE R2, R2, 0x4, R10 ;  /* 0x0000000402027825 */ /* 0x001fe200078e020a */
[----:B------:R-:W-:-:S04]  /*0b00*/  PRMT R9, R9, 0x654, R6 ;  /* 0x0000065409097816 */ /* 0x000fc80000000006 */
[----:B------:R-:W-:Y:S04]  /*0b10*/  STG.E [R2.64], R5 ;  /* 0x0000000502007986 */ /* 0x000fe8000c101904 */
[----:B------:R-:W-:Y:S01]  /*0b20*/  STG.E [R2.64+0x200], R9 ;  /* 0x0002000902007986 */ /* 0x000fe2000c101904 */
[----:B------:R-:W-:Y:S05]  /*0b30*/  EXIT ;  /* 0x000000000000794d */ /* 0x000fea0003800000 */
.L_x_21222:
[----:B------:R-:W0:Y:S01]  /*0b40*/  S2R R11, SR_TID.X ;  /* 0x00000000000b7919 */ /* 0x000e220000002100 */
        /* <DEDUP_REMOVED lines=22> */
.L_x_21233:
[----:B------:R-:W-:Y:S05]  /*0cb0*/  BSYNC B0 ;  /* 0x0000000000007941 */ /* 0x000fea0003800000 */
.L_x_21232:
        /* <DEDUP_REMOVED lines=16> */
.L_x_21235:
[----:B------:R-:W-:Y:S05]  /*0dc0*/  BSYNC B0 ;  /* 0x0000000000007941 */ /* 0x000fea0003800000 */
.L_x_21234:
        /* <DEDUP_REMOVED lines=56> */
.L_x_21239:
        /* <DEDUP_REMOVED lines=15> */
.L_x_21238:
[----:B------:R-:W-:Y:S05]  /*1240*/  BSYNC B0 ;  /* 0x0000000000007941 */ /* 0x000fea0003800000 */
.L_x_21237:
[----:B------:R-:W-:Y:S01]  /*1250*/  BSSY B0, `(.L_x_21240) ;  /* 0x0000012000007945 */ /* 0x000fe20003800000 */
[----:B------:R-:W-:Y:S02]  /*1260*/  ISETP.GE.AND P0, PT, R22, R9, PT ;  /* 0x000000091600720c */ /* 0x000fe40003f06270 */
[----:B------:R-:W-:Y:S01]  /*1270*/  IADD3 R22, R11, 0x380, RZ ;  /* 0x000003800b167810 */ /* 0x000fe20007ffe0ff */
[----:B------:R-:W-:Y:S05]  /*1280*/  @P6 BRA `(.L_x_21241) ;  /* 0x000000e000006947 */ /* 0x000fea0003800000 */
[----:B------:R-:W-:Y:S01]  /*1290*/  IMAD.MOV.U32 R19, RZ, RZ, 0x1 ;  /* 0x00000001ff137424 */ /* 0x000fe200078e00ff */
[----:B-----5:R-:W-:-:S04]  /*12a0*/  PRMT R15, R8, 0x7610, R15 ;  /* 0x00007610080f7816 */ /* 0x020fc8000000000f */
.L_x_21242:
        /* <DEDUP_REMOVED lines=12> */
.L_x_21241:
[----:B------:R-:W-:Y:S05]  /*1370*/  BSYNC B0 ;  /* 0x0000000000007941 */ /* 0x000fea0003800000 */
.L_x_21240:
[----:B------:R-:W-:Y:S01]  /*1380*/  BSSY B0, `(.L_x_21243) ;  /* 0x0000013000007945 */ /* 0x000fe20003800000 */
[----:B------:R-:W-:Y:S01]  /*1390*/  ISETP.GE.AND P6, PT, R22, R9, PT ;  /* 0x000000091600720c */ /* 0x000fe20003fc6270 */
[----:B------:R-:W-:Y:S07]  /*13a0*/  @P4 BRA `(.L_x_21244) ;  /* 0x0000010000004947 */ /* 0x000fee0003800000 */
[----:B------:R-:W-:Y:S01]  /*13b0*/  IMAD.MOV.U32 R7, RZ, RZ, 0x1 ;  /* 0x00000001ff077424 */ /* 0x000fe200078e00ff */
[----:B-----5:R-:W-:-:S04]  /*13c0*/  PRMT R15, R8, 0x7610, R15 ;  /* 0x00007610080f7816 */ /* 0x020fc8000000000f */
.L_x_21245:
        /* <DEDUP_REMOVED lines=14> */
.L_x_21244:
[----:B------:R-:W-:Y:S05]  /*14b0*/  BSYNC B0 ;  /* 0x0000000000007941 */ /* 0x000fea0003800000 */
.L_x_21243:
[----:B------:R-:W-:Y:S01]  /*14c0*/  BSSY B0, `(.L_x_21246) ;  /* 0x0000012000007945 */ /* 0x000fe20003800000 */
[----:B------:R-:W-:Y:S05]  /*14d0*/  @P3 BRA `(.L_x_21247) ;  /* 0x0000010000003947 */ /* 0x000fea0003800000 */
[----:B------:R-:W-:Y:S01]  /*14e0*/  IMAD.MOV.U32 R6, RZ, RZ, 0x1 ;  /* 0x00000001ff067424 */ /* 0x000fe200078e00ff */
[----:B-----5:R-:W-:-:S04]  /*14f0*/  PRMT R12, R8, 0x7610, R12 ;  /* 0x00007610080c7816 */ /* 0x020fc8000000000c */
.L_x_21248:
        /* <DEDUP_REMOVED lines=14> */
.L_x_21247:
[----:B------:R-:W-:Y:S05]  /*15e0*/  BSYNC B0 ;  /* 0x0000000000007941 */ /* 0x000fea0003800000 */
.L_x_21246:
[----:B------:R-:W-:Y:S01]  /*15f0*/  BSSY B0, `(.L_x_21249) ;  /* 0x0000012000007945 */ /* 0x000fe20003800000 */
[----:B------:R-:W-:Y:S05]  /*1600*/  @P2 BRA `(.L_x_21250) ;  /* 0x0000010000002947 */ /* 0x000fea0003800000 */
[----:B------:R-:W-:Y:S01]  /*1610*/  IMAD.MOV.U32 R5, RZ, RZ, 0x1 ;  /* 0x00000001ff057424 */ /* 0x000fe200078e00ff */
[----:B-----5:R-:W-:-:S04]  /*1620*/  PRMT R10, R8, 0x7610, R10 ;  /* 0x00007610080a7816 */ /* 0x020fc8000000000a */
.L_x_21251:
        /* <DEDUP_REMOVED lines=14> */
.L_x_21250:
[----:B------:R-:W-:Y:S05]  /*1710*/  BSYNC B0 ;  /* 0x0000000000007941 */ /* 0x000fea0003800000 */
.L_x_21249:
[----:B------:R-:W-:Y:S01]  /*1720*/  BSSY B0, `(.L_x_21252) ;  /* 0x0000011000007945 */ /* 0x000fe20003800000 */
[----:B------:R-:W-:Y:S05]  /*1730*/  @P1 BRA `(.L_x_21253) ;  /* 0x000000f000001947 */ /* 0x000fea0003800000 */
[----:B------:R-:W-:Y:S01]  /*1740*/  IMAD.MOV.U32 R4, RZ, RZ, 0x1 ;  /* 0x00000001ff047424 */ /* 0x000fe200078e00ff */
[----:B-----5:R-:W-:-:S04]  /*1750*/  PRMT R10, R8, 0x7610, R10 ;  /* 0x00007610080a7816 */ /* 0x020fc8000000000a */
.L_x_21254:
        /* <DEDUP_REMOVED lines=13> */
.L_x_21253:
[----:B------:R-:W-:Y:S05]  /*1830*/  BSYNC B0 ;  /* 0x0000000000007941 */ /* 0x000fea0003800000 */
.L_x_21252:
[----:B------:R-:W-:Y:S01]  /*1840*/  BSSY B0, `(.L_x_21255) ;  /* 0x0000012000007945 */ /* 0x000fe20003800000 */
[----:B------:R-:W-:Y:S05]  /*1850*/  @P0 BRA `(.L_x_21256) ;  /* 0x0000010000000947 */ /* 0x000fea0003800000 */
[----:B------:R-:W-:Y:S01]  /*1860*/  IMAD.MOV.U32 R3, RZ, RZ, 0x1 ;  /* 0x00000001ff037424 */ /* 0x000fe200078e00ff */
[----:B-----5:R-:W-:-:S04]  /*1870*/  PRMT R10, R8, 0x7610, R10 ;  /* 0x00007610080a7816 */ /* 0x020fc8000000000a */
.L_x_21257:
        /* <DEDUP_REMOVED lines=14> */
.L_x_21256:
[----:B------:R-:W-:Y:S05]  /*1960*/  BSYNC B0 ;  /* 0x0000000000007941 */ /* 0x000fea0003800000 */
.L_x_21255:
[----:B------:R-:W-:Y:S01]  /*1970*/  BSSY B0, `(.L_x_21236) ;  /* 0x000000f000007945 */ /* 0x000fe20003800000 */
[----:B------:R-:W-:Y:S05]  /*1980*/  @P6 BRA `(.L_x_21258) ;  /* 0x000000d000006947 */ /* 0x000fea0003800000 */
[----:B------:R-:W-:Y:S02]  /*1990*/  IMAD.MOV.U32 R2, RZ, RZ, 0x1 ;  /* 0x00000001ff027424 */ /* 0x000fe400078e00ff */
.L_x_21259:
        /* <DEDUP_REMOVED lines=12> */
.L_x_21258:
[----:B------:R-:W-:Y:S05]  /*1a60*/  BSYNC B0 ;  /* 0x0000000000007941 */ /* 0x000fea0003800000 */
.L_x_21236:
        /* <DEDUP_REMOVED lines=22> */
.L_x_21262:
[----:B------:R-:W-:-:S13]  /*1bd0*/  ISETP.GE.AND P0, PT, R8, R9, PT ;  /* 0x000000090800720c */ /* 0x000fda0003f06270 */
[----:B------:R-:W-:Y:S05]  /*1be0*/  @P0 BRA `(.L_x_21264) ;  /* 0x000000c000000947 */ /* 0x000fea0003800000 */
[----:B-1----:R-:W-:Y:S01]  /*1bf0*/  IMAD.IADD R10, R0, 0x1, R8 ;  /* 0x00000001000a7824 */ /* 0x002fe200078e0208 */
[----:B------:R-:W-:-:S04]  /*1c00*/  IADD3 R8, R8, 0x80, RZ ;  /* 0x0000008008087810 */ /* 0x000fc80007ffe0ff */
[----:B------:R-:W-:-:S05]  /*1c10*/  IADD3 R10, P0, R10, c[0x0][0x178], RZ ;  /* 0x00005e000a0a7a10 */ /* 0x000fca0007f1e0ff */
[----:B------:R-:W-:-:S05]  /*1c20*/  IMAD.X R11, RZ, RZ, c[0x0][0x17c], P0 ;  /* 0x00005f00ff0b7624 */ /* 0x000fca00000e06ff */
[----:B------:R1:W-:Y:S03]  /*1c30*/  STG.E.U8 [R10.64], R6 ;  /* 0x000000060a007986 */ /* 0x0003e6000c101104 */
.L_x_21263:
[----:B------:R-:W-:-:S13]  /*1c40*/  ISETP.GE.AND P0, PT, R8, R9, PT ;  /* 0x000000090800720c */ /* 0x000fda0003f06270 */
[----:B------:R-:W-:Y:S05]  /*1c50*/  @P0 BRA `(.L_x_21265) ;  /* 0x000000d000000947 */ /* 0x000fea0003800000 */
[----:B-1----:R-:W-:Y:S01]  /*1c60*/  IMAD.IADD R6, R0, 0x1, R8 ;  /* 0x0000000100067824 */ /* 0x002fe200078e0208 */
[----:B------:R-:W-:-:S04]  /*1c70*/  IADD3 R8, R8, 0x80, RZ ;  /* 0x0000008008087810 */ /* 0x000fc80007ffe0ff */
[----:B------:R-:W-:-:S05]  /*1c80*/  IADD3 R6, P0, R6, c[0x0][0x178], RZ ;  /* 0x00005e0006067a10 */ /* 0x000fca0007f1e0ff */
[----:B------:R-:W-:-:S05]  /*1c90*/  IMAD.X R7, RZ, RZ, c[0x0][0x17c], P0 ;  /* 0x00005f00ff077624 */ /* 0x000fca00000e06ff */
[----:B------:R1:W-:Y:S03]  /*1ca0*/  STG.E.U8 [R6.64], R5 ;  /* 0x0000000506007986 */ /* 0x0003e6000c101104 */
.L_x_21264:
        /* <DEDUP_REMOVED lines=8> */
.L_x_21265:
[----:B------:R-:W-:Y:S05]  /*1d30*/  BSYNC B1 ;  /* 0x0000000000017941 */ /* 0x000fea0003800000 */
.L_x_21261:
[----:B------:R-:W-:-:S13]  /*1d40*/  ISETP.GE.AND P0, PT, R8, R9, PT ;  /* 0x000000090800720c */ /* 0x000fda0003f06270 */
[----:B-1----:R-:W-:Y:S01]  /*1d50*/  @!P0 IMAD.IADD R4, R0, 0x1, R8 ;  /* 0x0000000100048824 */ /* 0x002fe200078e0208 */
[----:B------:R-:W-:-:S04]  /*1d60*/  @!P0 IADD3 R8, R8, 0x80, RZ ;  /* 0x0000008008088810 */ /* 0x000fc80007ffe0ff */
[----:B------:R-:W-:-:S05]  /*1d70*/  @!P0 IADD3 R4, P1, R4, c[0x0][0x178], RZ ;  /* 0x00005e0004048a10 */ /* 0x000fca0007f3e0ff */
[----:B------:R-:W-:-:S05]  /*1d80*/  @!P0 IMAD.X R5, RZ, RZ, c[0x0][0x17c], P1 ;  /* 0x00005f00ff058624 */ /* 0x000fca00008e06ff */
[----:B------:R1:W-:Y:S03]  /*1d90*/  @!P0 STG.E.U8 [R4.64], R3 ;  /* 0x0000000304008986 */ /* 0x0003e6000c101104 */
.L_x_21266:
[----:B------:R-:W-:Y:S05]  /*1da0*/  BSYNC B0 ;  /* 0x0000000000007941 */ /* 0x000fea0003800000 */
.L_x_21260:
        /* <DEDUP_REMOVED lines=8> */
.L_x_21267:
        /* <DEDUP_REMOVED lines=13> */
.L_x_61826:


//--------------------- .text._ZN2at6native29vectorized_elementwise_kernelILi8EZNS0_50_GLOBAL__N__2680c7bb_12_PowKernel_cu_b2145a98_318429pow_tensor_scalar_kernel_implIhhEEvRNS_18TensorIteratorBaseET0_EUlhE2_St5arrayIPcLm2EEEEviS6_T1_ --------------------------
	.section	.text._ZN2at6native29vectorized_elementwise_kernelILi8EZNS0_50_GLOBAL__N__2680c7bb_12_PowKernel_cu_b2145a98_318429pow_tensor_scalar_kernel_implIhhEEvRNS_18TensorIteratorBaseET0_EUlhE2_St5arrayIPcLm2EEEEviS6_T1_,"ax",@progbits
	.sectioninfo	@"SHI_REGISTERS=4"
	.align	128
        .global         _ZN2at6native29vectorized_elementwise_kernelILi8EZNS0_50_GLOBAL__N__2680c7bb_12_PowKernel_cu_b2145a98_318429pow_tensor_scalar_kernel_implIhhEEvRNS_18TensorIteratorBaseET0_EUlhE2_St5arrayIPcLm2EEEEviS6_T1_
        .type           _ZN2at6native29vectorized_elementwise_kernelILi8EZNS0_50_GLOBAL__N__2680c7bb_12_PowKernel_cu_b2145a98_318429pow_tensor_scalar_kernel_implIhhEEvRNS_18TensorIteratorBaseET0_EUlhE2_St5arrayIPcLm2EEEEviS6_T1_,@function
        .size           _ZN2at6native29vectorized_elementwise_kernelILi8EZNS0_50_GLOBAL__N__2680c7bb_12_PowKernel_cu_b2145a98_318429pow_tensor_scalar_kernel_implIhhEEvRNS_18TensorIteratorBaseET0_EUlhE2_St5arrayIPcLm2EEEEviS6_T1_,(.L_x_61827 - _ZN2at6native29vectorized_elementwise_kernelILi8EZNS0_50_GLOBAL__N__2680c7bb_12_PowKernel_cu_b2145a98_318429pow_tensor_scalar_kernel_implIhhEEvRNS_18TensorIteratorBaseET0_EUlhE2_St5arrayIPcLm2EEEEviS6_T1_)
        .other          _ZN2at6native29vectorized_elementwise_kernelILi8EZNS0_50_GLOBAL__N__2680c7bb_12_PowKernel_cu_b2145a98_318429pow_tensor_scalar_kernel_implIhhEEvRNS_18TensorIteratorBaseET0_EUlhE2_St5arrayIPcLm2EEEEviS6_T1_,@"STO_CUDA_ENTRY STV_DEFAULT"
_ZN2at6native29vectorized_elementwise_kernelILi8EZNS0_50_GLOBAL__N__2680c7bb_12_PowKernel_cu_b2145a98_318429pow_tensor_scalar_kernel_implIhhEEvRNS_18TensorIteratorBaseET0_EUlhE2_St5arrayIPcLm2EEEEviS6_T1_:
.text._ZN2at6native29vectorized_elementwise_kernelILi8EZNS0_50_GLOBAL__N__2680c7bb_12_PowKernel_cu_b2145a98_318429pow_tensor_scalar_kernel_implIhhEEvRNS_18TensorIteratorBaseET0_EUlhE2_St5arrayIPcLm2EEEEviS6_T1_:
[----:B------:R-:W-:Y:S02]  /*0000*/  MOV R1, c[0x0][0x28] ;  /* 0x00000a0000017a02 */ /* 0x000fe40000000f00 */
[----:B------:R-:W-:Y:S05]  /*0010*/  EXIT ;  /* 0x000000000000794d */ /* 0x000fea0003800000 */
.L_x_21268:
        /* <DEDUP_REMOVED lines=14> */
.L_x_61827:


//--------------------- .text._ZN2at6native18elementwise_kernelILi128ELi4EZNS0_15gpu_kernel_implIZNS0_50_GLOBAL__N__2680c7bb_12_PowKernel_cu_b2145a98_318429pow_tensor_scalar_kernel_implIhhEEvRNS_18TensorIteratorBaseET0_EUlhE1_EEvS6_RKT_EUliE_EEviT1_ --------------------------
	.section	.text._ZN2at6native18elementwise_kernelILi128ELi4EZNS0_15gpu_kernel_implIZNS0_50_GLOBAL__N__2680c7bb_12_PowKernel_cu_b2145a98_318429pow_tensor_scalar_kernel_implIhhEEvRNS_18TensorIteratorBaseET0_EUlhE1_EEvS6_RKT_EUliE_EEviT1_,"ax",@progbits
	.sectioninfo	@"SHI_REGISTERS=26"
	.align	128
        .global         _ZN2at6native18elementwise_kernelILi128ELi4EZNS0_15gpu_kernel_implIZNS0_50_GLOBAL__N__2680c7bb_12_PowKernel_cu_b2145a98_318429pow_tensor_scalar_kernel_implIhhEEvRNS_18TensorIteratorBaseET0_EUlhE1_EEvS6_RKT_EUliE_EEviT1_
        .type           _ZN2at6native18elementwise_kernelILi128ELi4EZNS0_15gpu_kernel_implIZNS0_50_GLOBAL__N__2680c7bb_12_PowKernel_cu_b2145a98_318429pow_tensor_scalar_kernel_implIhhEEvRNS_18TensorIteratorBaseET0_EUlhE1_EEvS6_RKT_EUliE_EEviT1_,@function
        .size           _ZN2at6native18elementwise_kernelILi128ELi4EZNS0_15gpu_kernel_implIZNS0_50_GLOBAL__N__2680c7bb_12_PowKernel_cu_b2145a98_318429pow_tensor_scalar_kernel_implIhhEEvRNS_18TensorIteratorBaseET0_EUlhE1_EEvS6_RKT_EUliE_EEviT1_,(.L_x_61537 - _ZN2at6native18elementwise_kernelILi128ELi4EZNS0_15gpu_kernel_implIZNS0_50_GLOBAL__N__2680c7bb_12_PowKernel_cu_b2145a98_318429pow_tensor_scalar_kernel_implIhhEEvRNS_18TensorIteratorBaseET0_EUlhE1_EEvS6_RKT_EUliE_EEviT1_)
        .other          _ZN2at6native18elementwise_kernelILi128ELi4EZNS0_15gpu_kernel_implIZNS0_50_GLOBAL__N__2680c7bb_12_PowKernel_cu_b2145a98_318429pow_tensor_scalar_kernel_implIhhEEvRNS_18TensorIteratorBaseET0_EUlhE1_EEvS6_RKT_EUliE_EEviT1_,@"STO_CUDA_ENTRY STV_DEFAULT"
_ZN2at6native18elementwise_kernelILi128ELi4EZNS0_15gpu_kernel_implIZNS0_50_GLOBAL__N__2680c7bb_12_PowKernel_cu_b2145a98_318429pow_tensor_scalar_kernel_implIhhEEvRNS_18TensorIteratorBaseET0_EUlhE1_EEvS6_RKT_EUliE_EEviT1_:
.text._ZN2at6native18elementwise_kernelILi128ELi4EZNS0_15gpu_kernel_implIZNS0_50_GLOBAL__N__2680c7bb_12_PowKernel_cu_b2145a98_318429pow_tensor_scalar_kernel_implIhhEEvRNS_18TensorIteratorBaseET0_EUlhE1_EEvS6_RKT_EUliE_EEviT1_:
        /* <DEDUP_REMOVED lines=236> */
.L_x_21271:
        /* <DEDUP_REMOVED lines=18> */
.L_x_21275:
[----:B------:R0:W5:Y:S01]  /*0fe0*/  LDG.E.U8 R0, [R4.64] ;  /* 0x0000002404007981 */ /* 0x000162000c1e1100 */
[----:B------:R-:W-:Y:S05]  /*0ff0*/  BRA `(.L_x_21277) ;  /* 0x00000dc000007947 */ /* 0x000fea0003800000 */
.L_x_21274:
        /* <DEDUP_REMOVED lines=8> */
.L_x_21279:
[----:B------:R0:W5:Y:S01]  /*1080*/  LDG.E.U8 R0, [R4.64] ;  /* 0x0000002404007981 */ /* 0x000162000c1e1100 */
[----:B------:R-:W-:Y:S05]  /*1090*/  BRA `(.L_x_21277) ;  /* 0x00000d2000007947 */ /* 0x000fea0003800000 */
.L_x_21278:
[----:B------:R0:W5:Y:S01]  /*10a0*/  LDG.E.U16 R0, [R4.64] ;  /* 0x0000002404007981 */ /* 0x000162000c1e1500 */
[----:B------:R-:W-:Y:S05]  /*10b0*/  BRA `(.L_x_21277) ;  /* 0x00000d0000007947 */ /* 0x000fea0003800000 */
.L_x_21273:
        /* <DEDUP_REMOVED lines=10> */
.L_x_21281:
[----:B------:R-:W2:Y:S02]  /*1160*/  LDG.E.U16 R2, [R4.64] ;  /* 0x0000002404027981 */ /* 0x000ea4000c1e1500 */
[----:B--2---:R-:W-:-:S06]  /*1170*/  HADD2.F32 R2, -RZ, R2.H0_H0 ;  /* 0x20000002ff027230 */ /* 0x004fcc0000004100 */
[----:B------:R-:W0:Y:S02]  /*1180*/  F2I.S64.TRUNC R2, R2 ;  /* 0x0000000200027311 */ /* 0x000e24000020d900 */
[----:B0-----:R-:W-:Y:S01]  /*1190*/  PRMT R0, R2, 0x7610, R0 ;  /* 0x0000761002007816 */ /* 0x001fe20000000000 */
[----:B------:R-:W-:Y:S05]  /*11a0*/  BRA `(.L_x_21277) ;  /* 0x00000c1000007947 */ /* 0x000fea0003800000 */
.L_x_21280:
        /* <DEDUP_REMOVED lines=10> */
.L_x_21283:
[----:B------:R-:W2:Y:S02]  /*1250*/  LDG.E.U16 R4, [R4.64] ;  /* 0x0000002404047981 */ /* 0x000ea4000c1e1500 */
[----:B--2---:R-:W-:-:S06]  /*1260*/  HADD2.F32 R2, -RZ, R4.H0_H0 ;  /* 0x20000004ff027230 */ /* 0x004fcc0000004100 */
[----:B------:R-:W0:Y:S02]  /*1270*/  F2I.S64.TRUNC R2, R2 ;  /* 0x0000000200027311 */ /* 0x000e24000020d900 */
[----:B0-----:R-:W-:Y:S01]  /*1280*/  PRMT R0, R2, 0x7610, R0 ;  /* 0x0000761002007816 */ /* 0x001fe20000000000 */
[----:B------:R-:W-:Y:S05]  /*1290*/  BRA `(.L_x_21277) ;  /* 0x00000b2000007947 */ /* 0x000fea0003800000 */
.L_x_21282:
[----:B------:R-:W2:Y:S02]  /*12a0*/  LDG.E.64 R2, [R4.64] ;  /* 0x0000002404027981 */ /* 0x000ea4000c1e1b00 */
[----:B--2---:R-:W0:Y:S02]  /*12b0*/  F2I.S64.F64.TRUNC R2, R2 ;  /* 0x0000000200027311 */ /* 0x004e24000030d900 */
[----:B0-----:R-:W-:Y:S01]  /*12c0*/  PRMT R0, R2, 0x7610, R0 ;  /* 0x0000761002007816 */ /* 0x001fe20000000000 */
[----:B------:R-:W-:Y:S05]  /*12d0*/  BRA `(.L_x_21277) ;  /* 0x00000ae000007947 */ /* 0x000fea0003800000 */
.L_x_21272:
        /* <DEDUP_REMOVED lines=12> */
.L_x_21286:
[----:B------:R-:W2:Y:S02]  /*13a0*/  LDG.E.64 R4, [R4.64] ;  /* 0x0000002404047981 */ /* 0x000ea4000c1e1b00 */
[----:B--2---:R-:W0:Y:S02]  /*13b0*/  F2I.S64.F64.TRUNC R2, R4 ;  /* 0x0000000400027311 */ /* 0x004e24000030d900 */
[----:B0-----:R-:W-:Y:S01]  /*13c0*/  PRMT R0, R2, 0x7610, R0 ;  /* 0x0000761002007816 */ /* 0x001fe20000000000 */
[----:B------:R-:W-:Y:S05]  /*13d0*/  BRA `(.L_x_21277) ;  /* 0x000009e000007947 */ /* 0x000fea0003800000 */
.L_x_21285:
        /* <DEDUP_REMOVED lines=28> */
.L_x_21288:
        /* <DEDUP_REMOVED lines=15> */
.L_x_21287:
[----:B------:R-:W2:Y:S02]  /*1690*/  LDG.E.U16 R2, [R4.64] ;  /* 0x0000002404027981 */ /* 0x000ea4000c1e1500 */
[----:B--2---:R-:W-:-:S06]  /*16a0*/  PRMT R2, RZ, 0x5410, R2 ;  /* 0x00005410ff027816 */ /* 0x004fcc0000000002 */
[----:B------:R-:W0:Y:S02]  /*16b0*/  F2I.S64.TRUNC R2, R2 ;  /* 0x0000000200027311 */ /* 0x000e24000020d900 */
[----:B0-----:R-:W-:Y:S01]  /*16c0*/  PRMT R0, R2, 0x7610, R0 ;  /* 0x0000761002007816 */ /* 0x001fe20000000000 */
[----:B------:R-:W-:Y:S05]  /*16d0*/  BRA `(.L_x_21277) ;  /* 0x000006e000007947 */ /* 0x000fea0003800000 */
.L_x_21284:
        /* <DEDUP_REMOVED lines=10> */
.L_x_21291:
        /* <DEDUP_REMOVED lines=21> */
.L_x_21295:
[----:B------:R-:W-:Y:S05]  /*18d0*/  BSYNC B1 ;  /* 0x0000000000017941 */ /* 0x000fea0003800000 */
.L_x_21294:
[----:B------:R-:W-:Y:S01]  /*18e0*/  IMAD.SHL.U32 R2, R2, 0x100000, RZ ;  /* 0x0010000002027824 */ /* 0x000fe200078e00ff */
[----:B------:R-:W-:-:S04]  /*18f0*/  LEA R3, R0, 0x3b800000, 0x17 ;  /* 0x3b80000000037811 */ /* 0x000fc800078eb8ff */
[----:B------:R-:W-:Y:S02]  /*1900*/  LOP3.LUT R2, R3, R2, R4, 0xfe, !PT ;  /* 0x0000000203027212 */ /* 0x000fe400078efe04 */
.L_x_21293:
[----:B------:R-:W-:Y:S05]  /*1910*/  BSYNC B0 ;  /* 0x0000000000007941 */ /* 0x000fea0003800000 */
.L_x_21292:
[----:B------:R-:W0:Y:S02]  /*1920*/  F2I.S64.TRUNC R2, R2 ;  /* 0x0000000200027311 */ /* 0x000e24000020d900 */
[----:B0-----:R-:W-:Y:S01]  /*1930*/  PRMT R0, R2, 0x7610, R0 ;  /* 0x0000761002007816 */ /* 0x001fe20000000000 */
[----:B------:R-:W-:Y:S05]  /*1940*/  BRA `(.L_x_21277) ;  /* 0x0000047000007947 */ /* 0x000fea0003800000 */
.L_x_21290:
        /* <DEDUP_REMOVED lines=21> */
.L_x_21299:
[----:B------:R-:W-:Y:S05]  /*1aa0*/  BSYNC B1 ;  /* 0x0000000000017941 */ /* 0x000fea0003800000 */
.L_x_21298:
[----:B------:R-:W-:Y:S01]  /*1ab0*/  IMAD.SHL.U32 R2, R2, 0x200000, RZ ;  /* 0x0020000002027824 */ /* 0x000fe200078e00ff */
[----:B------:R-:W-:-:S04]  /*1ac0*/  LEA R3, R0, 0x37800000, 0x17 ;  /* 0x3780000000037811 */ /* 0x000fc800078eb8ff */
[----:B------:R-:W-:Y:S02]  /*1ad0*/  LOP3.LUT R2, R3, R2, R4, 0xfe, !PT ;  /* 0x0000000203027212 */ /* 0x000fe400078efe04 */
.L_x_21297:
[----:B------:R-:W-:Y:S05]  /*1ae0*/  BSYNC B0 ;  /* 0x0000000000007941 */ /* 0x000fea0003800000 */
.L_x_21296:
[----:B------:R-:W0:Y:S02]  /*1af0*/  F2I.S64.TRUNC R2, R2 ;  /* 0x0000000200027311 */ /* 0x000e24000020d900 */
[----:B0-----:R-:W-:Y:S01]  /*1b00*/  PRMT R0, R2, 0x7610, R0 ;  /* 0x0000761002007816 */ /* 0x001fe20000000000 */
[----:B------:R-:W-:Y:S05]  /*1b10*/  BRA `(.L_x_21277) ;  /* 0x000002a000007947 */ /* 0x000fea0003800000 */
.L_x_21289:
        /* <DEDUP_REMOVED lines=14> */
.L_x_21303:
[----:B------:R-:W-:Y:S05]  /*1c00*/  BSYNC B0 ;  /* 0x0000000000007941 */ /* 0x000fea0003800000 */
.L_x_21302:
[----:B------:R-:W0:Y:S02]  /*1c10*/  F2I.S64.TRUNC R2, R2 ;  /* 0x0000000200027311 */ /* 0x000e24000020d900 */
[----:B0-----:R-:W-:Y:S01]  /*1c20*/  PRMT R0, R2, 0x7610, R0 ;  /* 0x0000761002007816 */ /* 0x001fe20000000000 */
[----:B------:R-:W-:Y:S05]  /*1c30*/  BRA `(.L_x_21277) ;  /* 0x0000018000007947 */ /* 0x000fea0003800000 */
.L_x_21276:
        /* <DEDUP_REMOVED lines=21> */
.L_x_21301:
[----:B------:R0:W5:Y:S01]  /*1d90*/  LDG.E.U8 R0, [R4.64] ;  /* 0x0000002404007981 */ /* 0x000162000c1e1100 */
[----:B------:R-:W-:Y:S05]  /*1da0*/  BRA `(.L_x_21277) ;  /* 0x0000001000007947 */ /* 0x000fea0003800000 */
.L_x_21300:
[----:B------:R0:W5:Y:S02]  /*1db0*/  LDG.E.U8 R0, [R4.64] ;  /* 0x0000002404007981 */ /* 0x000164000c1e1100 */
.L_x_21277:
[----:B-----5:R-:W-:Y:S01]  /*1dc0*/  LOP3.LUT R0, R0, 0xff, RZ, 0xc0, !PT ;  /* 0x000000ff00007812 */ /* 0x020fe200078ec0ff */
[----:B------:R-:W-:Y:S04]  /*1dd0*/  BSSY B0, `(.L_x_21304) ;  /* 0x0000010000007945 */ /* 0x000fe80003800000 */
        /* <DEDUP_REMOVED lines=14> */
[----:B-1----:R-:W-:Y:S05]  /*1ec0*/  CALL.REL.NOINC `($__internal_48_$__cuda_sm20_dblrcp_rn_slowpath_v3) ;  /* 0x00009a9000007944 */ /* 0x002fea0003c00000 */
.L_x_21305:
[----:B------:R-:W-:Y:S05]  /*1ed0*/  BSYNC B0 ;  /* 0x0000000000007941 */ /* 0x000fea0003800000 */
.L_x_21304:
[----:B------:R-:W2:Y:S01]  /*1ee0*/  LDC.U8 R2, c[0x0][0x378] ;  /* 0x0000de00ff027b82 */ /* 0x000ea20000000000 */
[----:B-1----:R1:W3:Y:S01]  /*1ef0*/  F2I.U32.F64.TRUNC R3, R4 ;  /* 0x0000000400037311 */ /* 0x0022e2000030d000 */
        /* <DEDUP_REMOVED lines=13> */
.L_x_21309:
[----:B------:R1:W-:Y:S01]  /*1fd0*/  STG.E.U8 [R16.64], R3 ;  /* 0x0000000310007986 */ /* 0x0003e2000c101124 */
[----:B------:R-:W-:Y:S05]  /*1fe0*/  BRA `(.L_x_21311) ;  /* 0x00000e9000007947 */ /* 0x000fea0003800000 */
.L_x_21308:
        /* <DEDUP_REMOVED lines=10> */
.L_x_21313:
[----:B------:R-:W-:-:S05]  /*2090*/  LOP3.LUT R3, R3, 0xff, RZ, 0xc0, !PT ;  /* 0x000000ff03037812 */ /* 0x000fca00078ec0ff */
[----:B------:R1:W-:Y:S01]  /*20a0*/  STG.E [R16.64], R3 ;  /* 0x0000000310007986 */ /* 0x0003e2000c101924 */
[----:B------:R-:W-:Y:S05]  /*20b0*/  BRA `(.L_x_21311) ;  /* 0x00000dc000007947 */ /* 0x000fea0003800000 */
.L_x_21312:
[----:B------:R-:W-:-:S05]  /*20c0*/  LOP3.LUT R3, R3, 0xff, RZ, 0xc0, !PT ;  /* 0x000000ff03037812 */ /* 0x000fca00078ec0ff */
[----:B------:R1:W-:Y:S01]  /*20d0*/  STG.E.U16 [R16.64], R3 ;  /* 0x0000000310007986 */ /* 0x0003e2000c101524 */
[----:B------:R-:W-:Y:S05]  /*20e0*/  BRA `(.L_x_21311) ;  /* 0x00000d9000007947 */ /* 0x000fea0003800000 */
.L_x_21307:
[----:B------:R-:W-:-:S13]  /*20f0*/  ISETP.GT.AND P0, PT, R0, 0x6, PT ;  /* 0x000000060000780c */ /* 0x000fda0003f04270 */
[----:B------:R-:W-:Y:S05]  /*2100*/  @P0 BRA `(.L_x_21314) ;  /* 0x000000d000000947 */ /* 0x000fea0003800000 */
[----:B------:R-:W-:-:S13]  /*2110*/  ISETP.NE.AND P0, PT, R0, 0x5, PT ;  /* 0x000000050000780c */ /* 0x000fda0003f05270 */
[----:B------:R-:W-:Y:S05]  /*2120*/  @!P0 BRA `(.L_x_21315) ;  /* 0x0000006000008947 */ /* 0x000fea0003800000 */
[----:B------:R-:W-:-:S13]  /*2130*/  ISETP.NE.AND P0, PT, R0, 0x6, PT ;  /* 0x000000060000780c */ /* 0x000fda0003f05270 */
[----:B------:R-:W-:Y:S05]  /*2140*/  @P0 BRA `(.L_x_21310) ;  /* 0x00000b9000000947 */ /* 0x000fea0003800000 */
[----:B------:R-:W-:-:S06]  /*2150*/  LOP3.LUT R3, R3, 0xff, RZ, 0xc0, !PT ;  /* 0x000000ff03037812 */ /* 0x000fcc00078ec0ff */
[----:B------:R-:W1:Y:S02]  /*2160*/  I2F.U16 R3, R3 ;  /* 0x0000000300037306 */ /* 0x000e640000101000 */
[----:B-1----:R1:W-:Y:S01]  /*2170*/  STG.E [R16.64], R3 ;  /* 0x0000000310007986 */ /* 0x0023e2000c101924 */
[----:B------:R-:W-:Y:S05]  /*2180*/  BRA `(.L_x_21311) ;  /* 0x00000cf000007947 */ /* 0x000fea0003800000 */
.L_x_21315:
[----:B------:R-:W-:-:S04]  /*2190*/  LOP3.LUT R3, R3, 0xff, RZ, 0xc0, !PT ;  /* 0x000000ff03037812 */ /* 0x000fc800078ec0ff */
[----:B------:R-:W1:Y:S02]  /*21a0*/  I2F.U16 R0, R3 ;  /* 0x0000000300007306 */ /* 0x000e640000101000 */
[----:B-1----:R-:W-:-:S05]  /*21b0*/  F2FP.PACK_AB R0, RZ, R0 ;  /* 0x00000000ff00723e */ /* 0x002fca00000000ff */
[----:B------:R1:W-:Y:S01]  /*21c0*/  STG.E.U16 [R16.64], R0 ;  /* 0x0000000010007986 */ /* 0x0003e2000c101524 */
[----:B------:R-:W-:Y:S05]  /*21d0*/  BRA `(.L_x_21311) ;  /* 0x00000ca000007947 */ /* 0x000fea0003800000 */
.L_x_21314:
        /* <DEDUP_REMOVED lines=8> */
[----:B------:R-:W1:Y:S02]  /*2260*/  I2F.U16 R4, R3 ;  /* 0x0000000300047306 */ /* 0x000e640000101000 */
[----:B-1----:R1:W-:Y:S01]  /*2270*/  STG.E.64 [R16.64], R4 ;  /* 0x0000000410007986 */ /* 0x0023e2000c101b24 */
[----:B------:R-:W-:Y:S05]  /*2280*/  BRA `(.L_x_21311) ;  /* 0x00000bf000007947 */ /* 0x000fea0003800000 */
.L_x_21317:
[----:B------:R-:W-:-:S06]  /*2290*/  LOP3.LUT R3, R3, 0xff, RZ, 0xc0, !PT ;  /* 0x000000ff03037812 */ /* 0x000fcc00078ec0ff */
[----:B------:R-:W1:Y:S02]  /*22a0*/  I2F.U16 R3, R3 ;  /* 0x0000000300037306 */ /* 0x000e640000101000 */
[----:B-1----:R-:W-:-:S04]  /*22b0*/  F2FP.PACK_AB R3, RZ, R3 ;  /* 0x00000003ff03723e */ /* 0x002fc800000000ff */
[----:B------:R-:W-:-:S05]  /*22c0*/  PRMT R3, R3, 0x5410, RZ ;  /* 0x0000541003037816 */ /* 0x000fca00000000ff */
[----:B------:R1:W-:Y:S01]  /*22d0*/  STG.E [R16.64], R3 ;  /* 0x0000000310007986 */ /* 0x0003e2000c101924 */
[----:B------:R-:W-:Y:S05]  /*22e0*/  BRA `(.L_x_21311) ;  /* 0x00000b9000007947 */ /* 0x000fea0003800000 */
.L_x_21316:
[----:B------:R-:W-:-:S06]  /*22f0*/  LOP3.LUT R3, R3, 0xff, RZ, 0xc0, !PT ;  /* 0x000000ff03037812 */ /* 0x000fcc00078ec0ff */
[----:B------:R-:W1:Y:S02]  /*2300*/  I2F.F64.U16 R2, R3 ;  /* 0x0000000300027312 */ /* 0x000e640000101800 */
[----:B-1----:R1:W-:Y:S01]  /*2310*/  STG.E.64 [R16.64], R2 ;  /* 0x0000000210007986 */ /* 0x0023e2000c101b24 */
[----:B------:R-:W-:Y:S05]  /*2320*/  BRA `(.L_x_21311) ;  /* 0x00000b5000007947 */ /* 0x000fea0003800000 */
.L_x_21306:
        /* <DEDUP_REMOVED lines=12> */
.L_x_21320:
[----:B------:R-:W-:Y:S01]  /*23f0*/  LOP3.LUT R4, R3, 0xff, RZ, 0xc0, !PT ;  /* 0x000000ff03047812 */ /* 0x000fe200078ec0ff */
[----:B0-----:R-:W-:-:S05]  /*2400*/  CS2R R6, SRZ ;  /* 0x0000000000067805 */ /* 0x001fca000001ff00 */
[----:B------:R-:W0:Y:S02]  /*2410*/  I2F.F64.U16 R4, R4 ;  /* 0x0000000400047312 */ /* 0x000e240000101800 */
[----:B0-----:R0:W-:Y:S01]  /*2420*/  STG.E.128 [R16.64], R4 ;  /* 0x0000000410007986 */ /* 0x0011e2000c101d24 */
[----:B------:R-:W-:Y:S05]  /*2430*/  BRA `(.L_x_21311) ;  /* 0x00000a4000007947 */ /* 0x000fea0003800000 */
.L_x_21319:
        /* <DEDUP_REMOVED lines=8> */
[----:B------:R-:W1:Y:S02]  /*24c0*/  I2F.U16 R5, R4 ;  /* 0x0000000400057306 */ /* 0x000e640000101000 */
[C---:B-1----:R-:W-:Y:S02]  /*24d0*/  LOP3.LUT R2, R5.reuse, 0x7fffffff, RZ, 0xc0, !PT ;  /* 0x7fffffff05027812 */ /* 0x042fe400078ec0ff */
        /* <DEDUP_REMOVED lines=12> */
.L_x_21324:
[----:B------:R-:W-:Y:S05]  /*25a0*/  BSYNC B0 ;  /* 0x0000000000007941 */ /* 0x000fea0003800000 */
.L_x_21323:
[----:B------:R-:W-:-:S05]  /*25b0*/  LOP3.LUT R3, R0, R3, RZ, 0xfc, !PT ;  /* 0x0000000300037212 */ /* 0x000fca00078efcff */
[----:B------:R1:W-:Y:S01]  /*25c0*/  STG.E.U8 [R16.64], R3 ;  /* 0x0000000310007986 */ /* 0x0003e2000c101124 */
[----:B------:R-:W-:Y:S05]  /*25d0*/  BRA `(.L_x_21311) ;  /* 0x000008a000007947 */ /* 0x000fea0003800000 */
.L_x_21322:
[----:B------:R-:W-:Y:S01]  /*25e0*/  LOP3.LUT R3, R3, 0xff, RZ, 0xc0, !PT ;  /* 0x000000ff03037812 */ /* 0x000fe200078ec0ff */
[----:B------:R-:W-:Y:S05]  /*25f0*/  BSSY B0, `(.L_x_21325) ;  /* 0x0000010000007945 */ /* 0x000fea0003800000 */
[----:B------:R-:W1:Y:S02]  /*2600*/  I2F.U16 R3, R3 ;  /* 0x0000000300037306 */ /* 0x000e640000101000 */
        /* <DEDUP_REMOVED lines=11> */
.L_x_21326:
[----:B------:R-:W-:Y:S01]  /*26c0*/  IMAD.MOV.U32 R0, RZ, RZ, 0x7f ;  /* 0x0000007fff007424 */ /* 0x000fe200078e00ff */
[----:B------:R-:W-:-:S04]  /*26d0*/  ISETP.GT.U32.AND P0, PT, R2, 0x7f800000, PT ;  /* 0x7f8000000200780c */ /* 0x000fc80003f04070 */
[----:B------:R-:W-:-:S04]  /*26e0*/  SEL R0, R0, 0x7c, P0 ;  /* 0x0000007c00007807 */ /* 0x000fc80000000000 */
.L_x_21327:
[----:B------:R-:W-:Y:S05]  /*26f0*/  BSYNC B0 ;  /* 0x0000000000007941 */ /* 0x000fea0003800000 */
.L_x_21325:
[----:B------:R-:W-:-:S04]  /*2700*/  LOP3.LUT R2, R3, 0x80000000, RZ, 0xc0, !PT ;  /* 0x8000000003027812 */ /* 0x000fc800078ec0ff */
[----:B------:R-:W-:-:S04]  /*2710*/  SHF.R.U32.HI R3, RZ, 0x18, R2 ;  /* 0x00000018ff037819 */ /* 0x000fc80000011602 */
[----:B------:R-:W-:-:S05]  /*2720*/  LOP3.LUT R3, R0, R3, RZ, 0xfc, !PT ;  /* 0x0000000300037212 */ /* 0x000fca00078efcff */
[----:B------:R1:W-:Y:S01]  /*2730*/  STG.E.U8 [R16.64], R3 ;  /* 0x0000000310007986 */ /* 0x0003e2000c101124 */
[----:B------:R-:W-:Y:S05]  /*2740*/  BRA `(.L_x_21311) ;  /* 0x0000073000007947 */ /* 0x000fea0003800000 */
.L_x_21321:
[----:B------:R-:W-:-:S04]  /*2750*/  LOP3.LUT R3, R3, 0xff, RZ, 0xc0, !PT ;  /* 0x000000ff03037812 */ /* 0x000fc800078ec0ff */
[----:B------:R-:W1:Y:S02]  /*2760*/  I2F.U16 R0, R3 ;  /* 0x0000000300007306 */ /* 0x000e640000101000 */
[----:B-1----:R-:W-:-:S05]  /*2770*/  F2FP.BF16.PACK_AB R0, RZ, R0 ;  /* 0x00000000ff00723e */ /* 0x002fca00000010ff */
[----:B------:R1:W-:Y:S01]  /*2780*/  STG.E.U16 [R16.64], R0 ;  /* 0x0000000010007986 */ /* 0x0003e2000c101524 */
[----:B------:R-:W-:Y:S05]  /*2790*/  BRA `(.L_x_21311) ;  /* 0x000006e000007947 */ /* 0x000fea0003800000 */
.L_x_21318:
        /* <DEDUP_REMOVED lines=11> */
.L_x_21330:
[----:B------:R-:W-:Y:S01]  /*2850*/  LOP3.LUT R3, R3, 0xff, RZ, 0xc0, !PT ;  /* 0x000000ff03037812 */ /* 0x000fe200078ec0ff */
[----:B------:R-:W-:Y:S01]  /*2860*/  BSSY B0, `(.L_x_21331) ;  /* 0x0000015000007945 */ /* 0x000fe20003800000 */
[----:B------:R-:W-:-:S04]  /*2870*/  IMAD.MOV.U32 R8, RZ, RZ, 0x80 ;  /* 0x00000080ff087424 */ /* 0x000fc800078e00ff */
[----:B------:R-:W1:Y:S02]  /*2880*/  I2F.U16 R3, R3 ;  /* 0x0000000300037306 */ /* 0x000e640000101000 */
        /* <DEDUP_REMOVED lines=14> */
.L_x_21333:
[----:B------:R-:W-:-:S04]  /*2970*/  LOP3.LUT R2, R3, 0x80000000, RZ, 0xc0, !PT ;  /* 0x8000000003027812 */ /* 0x000fc800078ec0ff */
[----:B------:R-:W-:-:S04]  /*2980*/  SHF.R.U32.HI R3, RZ, 0x18, R2 ;  /* 0x00000018ff037819 */ /* 0x000fc80000011602 */
[----:B------:R-:W-:-:S04]  /*2990*/  LOP3.LUT R0, R0, R3, RZ, 0xfc, !PT ;  /* 0x0000000300007212 */ /* 0x000fc800078efcff */
[----:B------:R-:W-:Y:S02]  /*29a0*/  PRMT R8, R0, 0x7610, R8 ;  /* 0x0000761000087816 */ /* 0x000fe40000000008 */
.L_x_21332:
[----:B------:R-:W-:Y:S05]  /*29b0*/  BSYNC B0 ;  /* 0x0000000000007941 */ /* 0x000fea0003800000 */
.L_x_21331:
[----:B------:R1:W-:Y:S01]  /*29c0*/  STG.E.U8 [R16.64], R8 ;  /* 0x0000000810007986 */ /* 0x0003e2000c101124 */
[----:B------:R-:W-:Y:S05]  /*29d0*/  BRA `(.L_x_21311) ;  /* 0x000004a000007947 */ /* 0x000fea0003800000 */
.L_x_21329:
        /* <DEDUP_REMOVED lines=18> */
.L_x_21336:
[----:B------:R-:W-:-:S04]  /*2b00*/  LOP3.LUT R2, R3, 0x80000000, RZ, 0xc0, !PT ;  /* 0x8000000003027812 */ /* 0x000fc800078ec0ff */
[----:B------:R-:W-:-:S04]  /*2b10*/  SHF.R.U32.HI R3, RZ, 0x18, R2 ;  /* 0x00000018ff037819 */ /* 0x000fc80000011602 */
[----:B------:R-:W-:-:S04]  /*2b20*/  LOP3.LUT R0, R0, R3, RZ, 0xfc, !PT ;  /* 0x0000000300007212 */ /* 0x000fc800078efcff */
[----:B------:R-:W-:Y:S02]  /*2b30*/  PRMT R8, R0, 0x7610, R8 ;  /* 0x0000761000087816 */ /* 0x000fe40000000008 */
.L_x_21335:
[----:B------:R-:W-:Y:S05]  /*2b40*/  BSYNC B0 ;  /* 0x0000000000007941 */ /* 0x000fea0003800000 */
.L_x_21334:
[----:B------:R1:W-:Y:S01]  /*2b50*/  STG.E.U8 [R16.64], R8 ;  /* 0x0000000810007986 */ /* 0x0003e2000c101124 */
[----:B------:R-:W-:Y:S05]  /*2b60*/  BRA `(.L_x_21311) ;  /* 0x0000031000007947 */ /* 0x000fea0003800000 */
.L_x_21328:
        /* <DEDUP_REMOVED lines=8> */
[----:B------:R-:W1:Y:S02]  /*2bf0*/  I2F.U16 R4, R4 ;  /* 0x0000000400047306 */ /* 0x000e640000101000 */
        /* <DEDUP_REMOVED lines=14> */
.L_x_21310:
        /* <DEDUP_REMOVED lines=20> */
.L_x_21338:
[----:B------:R-:W-:Y:S01]  /*2e20*/  LOP3.LUT R2, R3, 0xff, RZ, 0xc0, !PT ;  /* 0x000000ff03027812 */ /* 0x000fe200078ec0ff */
[----:B------:R-:W-:-:S05]  /*2e30*/  IMAD.MOV.U32 R3, RZ, RZ, RZ ;  /* 0x000000ffff037224 */ /* 0x000fca00078e00ff */
[----:B------:R1:W-:Y:S01]  /*2e40*/  STG.E.64 [R16.64], R2 ;  /* 0x0000000210007986 */ /* 0x0003e2000c101b24 */
[----:B------:R-:W-:Y:S05]  /*2e50*/  BRA `(.L_x_21311) ;  /* 0x0000002000007947 */ /* 0x000fea0003800000 */
.L_x_21337:
[----:B------:R-:W-:-:S05]  /*2e60*/  LOP3.LUT R3, R3, 0xff, RZ, 0xc0, !PT ;  /* 0x000000ff03037812 */ /* 0x000fca00078ec0ff */
[----:B------:R1:W-:Y:S02]  /*2e70*/  STG.E [R16.64], R3 ;  /* 0x0000000310007986 */ /* 0x0003e4000c101924 */
.L_x_21311:
[----:B------:R-:W-:-:S05]  /*2e80*/  IMAD R18, R18, 0x200, R23 ;  /* 0x0000020012127824 */ /* 0x000fca00078e0217 */
[----:B------:R-:W-:Y:S02]  /*2e90*/  IADD3 R19, R18, 0x80, RZ ;  /* 0x0000008012137810 */ /* 0x000fe40007ffe0ff */
.L_x_21270:
[----:B------:R-:W-:Y:S05]  /*2ea0*/  BSYNC B6 ;  /* 0x0000000000067941 */ /* 0x000fea0003800000 */
.L_x_21269:
        /* <DEDUP_REMOVED lines=231> */
.L_x_21341:
        /* <DEDUP_REMOVED lines=18> */
.L_x_21345:
[----:B------:R0:W5:Y:S01]  /*3e40*/  LDG.E.U8 R0, [R4.64] ;  /* 0x0000002404007981 */ /* 0x000162000c1e1100 */
[----:B------:R-:W-:Y:S05]  /*3e50*/  BRA `(.L_x_21347) ;  /* 0x00000dc000007947 */ /* 0x000fea0003800000 */
.L_x_21344:
        /* <DEDUP_REMOVED lines=8> */
.L_x_21349:
[----:B------:R0:W5:Y:S01]  /*3ee0*/  LDG.E.U8 R0, [R4.64] ;  /* 0x0000002404007981 */ /* 0x000162000c1e1100 */
[----:B------:R-:W-:Y:S05]  /*3ef0*/  BRA `(.L_x_21347) ;  /* 0x00000d2000007947 */ /* 0x000fea0003800000 */
.L_x_21348:
[----:B------:R0:W5:Y:S01]  /*3f00*/  LDG.E.U16 R0, [R4.64] ;  /* 0x0000002404007981 */ /* 0x000162000c1e1500 */
[----:B------:R-:W-:Y:S05]  /*3f10*/  BRA `(.L_x_21347) ;  /* 0x00000d0000007947 */ /* 0x000fea0003800000 */
.L_x_21343:
        /* <DEDUP_REMOVED lines=10> */
.L_x_21351:
[----:B------:R-:W2:Y:S02]  /*3fc0*/  LDG.E.U16 R2, [R4.64] ;  /* 0x0000002404027981 */ /* 0x000ea4000c1e1500 */
[----:B--2---:R-:W-:-:S06]  /*3fd0*/  HADD2.F32 R2, -RZ, R2.H0_H0 ;  /* 0x20000002ff027230 */ /* 0x004fcc0000004100 */
[----:B------:R-:W0:Y:S02]  /*3fe0*/  F2I.S64.TRUNC R2, R2 ;  /* 0x0000000200027311 */ /* 0x000e24000020d900 */
[----:B0-----:R-:W-:Y:S01]  /*3ff0*/  PRMT R0, R2, 0x7610, R0 ;  /* 0x0000761002007816 */ /* 0x001fe20000000000 */
[----:B------:R-:W-:Y:S05]  /*4000*/  BRA `(.L_x_21347) ;  /* 0x00000c1000007947 */ /* 0x000fea0003800000 */
.L_x_21350:
        /* <DEDUP_REMOVED lines=10> */
.L_x_21353:
[----:B------:R-:W2:Y:S02]  /*40b0*/  LDG.E.U16 R4, [R4.64] ;  /* 0x0000002404047981 */ /* 0x000ea4000c1e1500 */
[----:B--2---:R-:W-:-:S06]  /*40c0*/  HADD2.F32 R2, -RZ, R4.H0_H0 ;  /* 0x20000004ff027230 */ /* 0x004fcc0000004100 */
[----:B------:R-:W0:Y:S02]  /*40d0*/  F2I.S64.TRUNC R2, R2 ;  /* 0x0000000200027311 */ /* 0x000e24000020d900 */
[----:B0-----:R-:W-:Y:S01]  /*40e0*/  PRMT R0, R2, 0x7610, R0 ;  /* 0x0000761002007816 */ /* 0x001fe20000000000 */
[----:B------:R-:W-:Y:S05]  /*40f0*/  BRA `(.L_x_21347) ;  /* 0x00000b2000007947 */ /* 0x000fea0003800000 */
.L_x_21352:
[----:B------:R-:W2:Y:S02]  /*4100*/  LDG.E.64 R2, [R4.64] ;  /* 0x0000002404027981 */ /* 0x000ea4000c1e1b00 */
[----:B--2---:R-:W0:Y:S02]  /*4110*/  F2I.S64.F64.TRUNC R2, R2 ;  /* 0x0000000200027311 */ /* 0x004e24000030d900 */
[----:B0-----:R-:W-:Y:S01]  /*4120*/  PRMT R0, R2, 0x7610, R0 ;  /* 0x0000761002007816 */ /* 0x001fe20000000000 */
[----:B------:R-:W-:Y:S05]  /*4130*/  BRA `(.L_x_21347) ;  /* 0x00000ae000007947 */ /* 0x000fea0003800000 */
.L_x_21342:
        /* <DEDUP_REMOVED lines=12> */
.L_x_21356:
[----:B------:R-:W2:Y:S02]  /*4200*/  LDG.E.64 R4, [R4.64] ;  /* 0x0000002404047981 */ /* 0x000ea4000c1e1b00 */
[----:B--2---:R-:W0:Y:S02]  /*4210*/  F2I.S64.F64.TRUNC R2, R4 ;  /* 0x0000000400027311 */ /* 0x004e24000030d900 */
[----:B0-----:R-:W-:Y:S01]  /*4220*/  PRMT R0, R2, 0x7610, R0 ;  /* 0x0000761002007816 */ /* 0x001fe20000000000 */
[----:B------:R-:W-:Y:S05]  /*4230*/  BRA `(.L_x_21347) ;  /* 0x000009e000007947 */ /* 0x000fea0003800000 */
.L_x_21355:
        /* <DEDUP_REMOVED lines=28> */
.L_x_21358:
        /* <DEDUP_REMOVED lines=15> */
.L_x_21357:
[----:B------:R-:W2:Y:S02]  /*44f0*/  LDG.E.U16 R2, [R4.64] ;  /* 0x0000002404027981 */ /* 0x000ea4000c1e1500 */
[----:B--2---:R-:W-:-:S06]  /*4500*/  PRMT R2, RZ, 0x5410, R2 ;  /* 0x00005410ff027816 */ /* 0x004fcc0000000002 */
[----:B------:R-:W0:Y:S02]  /*4510*/  F2I.S64.TRUNC R2, R2 ;  /* 0x0000000200027311 */ /* 0x000e24000020d900 */
[----:B0-----:R-:W-:Y:S01]  /*4520*/  PRMT R0, R2, 0x7610, R0 ;  /* 0x0000761002007816 */ /* 0x001fe20000000000 */
[----:B------:R-:W-:Y:S05]  /*4530*/  BRA `(.L_x_21347) ;  /* 0x000006e000007947 */ /* 0x000fea0003800000 */
.L_x_21354:
        /* <DEDUP_REMOVED lines=10> */
.L_x_21361:
        /* <DEDUP_REMOVED lines=21> */
.L_x_21365:
[----:B------:R-:W-:Y:S05]  /*4730*/  BSYNC B1 ;  /* 0x0000000000017941 */ /* 0x000fea0003800000 */
.L_x_21364:
[----:B------:R-:W-:Y:S01]  /*4740*/  IMAD.SHL.U32 R2, R2, 0x100000, RZ ;  /* 0x0010000002027824 */ /* 0x000fe200078e00ff */
[----:B------:R-:W-:-:S04]  /*4750*/  LEA R3, R0, 0x3b800000, 0x17 ;  /* 0x3b80000000037811 */ /* 0x000fc800078eb8ff */
[----:B------:R-:W-:Y:S02]  /*4760*/  LOP3.LUT R2, R3, R2, R4, 0xfe, !PT ;  /* 0x0000000203027212 */ /* 0x000fe400078efe04 */
.L_x_21363:
[----:B------:R-:W-:Y:S05]  /*4770*/  BSYNC B0 ;  /* 0x0000000000007941 */ /* 0x000fea0003800000 */
.L_x_21362:
[----:B------:R-:W0:Y:S02]  /*4780*/  F2I.S64.TRUNC R2, R2 ;  /* 0x0000000200027311 */ /* 0x000e24000020d900 */
[----:B0-----:R-:W-:Y:S01]  /*4790*/  PRMT R0, R2, 0x7610, R0 ;  /* 0x0000761002007816 */ /* 0x001fe20000000000 */
[----:B------:R-:W-:Y:S05]  /*47a0*/  BRA `(.L_x_21347) ;  /* 0x0000047000007947 */ /* 0x000fea0003800000 */
.L_x_21360:
        /* <DEDUP_REMOVED lines=21> */
.L_x_21369:
[----:B------:R-:W-:Y:S05]  /*4900*/  BSYNC B1 ;  /* 0x0000000000017941 */ /* 0x000fea0003800000 */
.L_x_21368:
[----:B------:R-:W-:Y:S01]  /*4910*/  IMAD.SHL.U32 R2, R2, 0x200000, RZ ;  /* 0x0020000002027824 */ /* 0x000fe200078e00ff */
[----:B------:R-:W-:-:S04]  /*4920*/  LEA R3, R0, 0x37800000, 0x17 ;  /* 0x3780000000037811 */ /* 0x000fc800078eb8ff */
[----:B------:R-:W-:Y:S02]  /*4930*/  LOP3.LUT R2, R3, R2, R4, 0xfe, !PT ;  /* 0x0000000203027212 */ /* 0x000fe400078efe04 */
.L_x_21367:
[----:B------:R-:W-:Y:S05]  /*4940*/  BSYNC B0 ;  /* 0x0000000000007941 */ /* 0x000fea0003800000 */
.L_x_21366:
[----:B------:R-:W0:Y:S02]  /*4950*/  F2I.S64.TRUNC R2, R2 ;  /* 0x0000000200027311 */ /* 0x000e24000020d900 */
[----:B0-----:R-:W-:Y:S01]  /*4960*/  PRMT R0, R2, 0x7610, R0 ;  /* 0x0000761002007816 */ /* 0x001fe20000000000 */
[----:B------:R-:W-:Y:S05]  /*4970*/  BRA `(.L_x_21347) ;  /* 0x000002a000007947 */ /* 0x000fea0003800000 */
.L_x_21359:
        /* <DEDUP_REMOVED lines=14> */
.L_x_21373:
[----:B------:R-:W-:Y:S05]  /*4a60*/  BSYNC B0 ;  /* 0x0000000000007941 */ /* 0x000fea0003800000 */
.L_x_21372:
[----:B------:R-:W0:Y:S02]  /*4a70*/  F2I.S64.TRUNC R2, R2 ;  /* 0x0000000200027311 */ /* 0x000e24000020d900 */
[----:B0-----:R-:W-:Y:S01]  /*4a80*/  PRMT R0, R2, 0x7610, R0 ;  /* 0x0000761002007816 */ /* 0x001fe20000000000 */
[----:B------:R-:W-:Y:S05]  /*4a90*/  BRA `(.L_x_21347) ;  /* 0x0000018000007947 */ /* 0x000fea0003800000 */
.L_x_21346:
        /* <DEDUP_REMOVED lines=21> */
.L_x_21371:
[----:B------:R0:W5:Y:S01]  /*4bf0*/  LDG.E.U8 R0, [R4.64] ;  /* 0x0000002404007981 */ /* 0x000162000c1e1100 */
[----:B------:R-:W-:Y:S05]  /*4c00*/  BRA `(.L_x_21347) ;  /* 0x0000001000007947 */ /* 0x000fea0003800000 */
.L_x_21370:
[----:B------:R0:W5:Y:S02]  /*4c10*/  LDG.E.U8 R0, [R4.64] ;  /* 0x0000002404007981 */ /* 0x000164000c1e1100 */
.L_x_21347:
        /* <DEDUP_REMOVED lines=17> */
.L_x_21375:
[----:B------:R-:W-:Y:S05]  /*4d30*/  BSYNC B0 ;  /* 0x0000000000007941 */ /* 0x000fea0003800000 */
.L_x_21374:
        /* <DEDUP_REMOVED lines=15> */
.L_x_21379:
[----:B------:R1:W-:Y:S01]  /*4e30*/  STG.E.U8 [R16.64], R3 ;  /* 0x0000000310007986 */ /* 0x0003e2000c101124 */
[----:B------:R-:W-:Y:S05]  /*4e40*/  BRA `(.L_x_21381) ;  /* 0x00000e9000007947 */ /* 0x000fea0003800000 */
.L_x_21378:
        /* <DEDUP_REMOVED lines=10> */
.L_x_21383:
[----:B------:R-:W-:-:S05]  /*4ef0*/  LOP3.LUT R3, R3, 0xff, RZ, 0xc0, !PT ;  /* 0x000000ff03037812 */ /* 0x000fca00078ec0ff */
[----:B------:R1:W-:Y:S01]  /*4f00*/  STG.E [R16.64], R3 ;  /* 0x0000000310007986 */ /* 0x0003e2000c101924 */
[----:B------:R-:W-:Y:S05]  /*4f10*/  BRA `(.L_x_21381) ;  /* 0x00000dc000007947 */ /* 0x000fea0003800000 */
.L_x_21382:
[----:B------:R-:W-:-:S05]  /*4f20*/  LOP3.LUT R3, R3, 0xff, RZ, 0xc0, !PT ;  /* 0x000000ff03037812 */ /* 0x000fca00078ec0ff */
[----:B------:R1:W-:Y:S01]  /*4f30*/  STG.E.U16 [R16.64], R3 ;  /* 0x0000000310007986 */ /* 0x0003e2000c101524 */
[----:B------:R-:W-:Y:S05]  /*4f40*/  BRA `(.L_x_21381) ;  /* 0x00000d9000007947 */ /* 0x000fea0003800000 */
.L_x_21377:
        /* <DEDUP_REMOVED lines=10> */
.L_x_21385:
[----:B------:R-:W-:-:S04]  /*4ff0*/  LOP3.LUT R3, R3, 0xff, RZ, 0xc0, !PT ;  /* 0x000000ff03037812 */ /* 0x000fc800078ec0ff */
[----:B------:R-:W1:Y:S02]  /*5000*/  I2F.U16 R0, R3 ;  /* 0x0000000300007306 */ /* 0x000e640000101000 */
[----:B-1----:R-:W-:-:S05]  /*5010*/  F2FP.PACK_AB R0, RZ, R0 ;  /* 0x00000000ff00723e */ /* 0x002fca00000000ff */
[----:B------:R1:W-:Y:S01]  /*5020*/  STG.E.U16 [R16.64], R0 ;  /* 0x0000000010007986 */ /* 0x0003e2000c101524 */
[----:B------:R-:W-:Y:S05]  /*5030*/  BRA `(.L_x_21381) ;  /* 0x00000ca000007947 */ /* 0x000fea0003800000 */
.L_x_21384:
        /* <DEDUP_REMOVED lines=11> */
.L_x_21387:
[----:B------:R-:W-:-:S06]  /*50f0*/  LOP3.LUT R3, R3, 0xff, RZ, 0xc0, !PT ;  /* 0x000000ff03037812 */ /* 0x000fcc00078ec0ff */
[----:B------:R-:W1:Y:S02]  /*5100*/  I2F.U16 R3, R3 ;  /* 0x0000000300037306 */ /* 0x000e640000101000 */
[----:B-1----:R-:W-:-:S04]  /*5110*/  F2FP.PACK_AB R3, RZ, R3 ;  /* 0x00000003ff03723e */ /* 0x002fc800000000ff */
[----:B------:R-:W-:-:S05]  /*5120*/  PRMT R3, R3, 0x5410, RZ ;  /* 0x0000541003037816 */ /* 0x000fca00000000ff */
[----:B------:R1:W-:Y:S01]  /*5130*/  STG.E [R16.64], R3 ;  /* 0x0000000310007986 */ /* 0x0003e2000c101924 */
[----:B------:R-:W-:Y:S05]  /*5140*/  BRA `(.L_x_21381) ;  /* 0x00000b9000007947 */ /* 0x000fea0003800000 */
.L_x_21386:
[----:B------:R-:W-:-:S06]  /*5150*/  LOP3.LUT R3, R3, 0xff, RZ, 0xc0, !PT ;  /* 0x000000ff03037812 */ /* 0x000fcc00078ec0ff */
[----:B------:R-:W1:Y:S02]  /*5160*/  I2F.F64.U16 R2, R3 ;  /* 0x0000000300027312 */ /* 0x000e640000101800 */
[----:B-1----:R1:W-:Y:S01]  /*5170*/  STG.E.64 [R16.64], R2 ;  /* 0x0000000210007986 */ /* 0x0023e2000c101b24 */
[----:B------:R-:W-:Y:S05]  /*5180*/  BRA `(.L_x_21381) ;  /* 0x00000b5000007947 */ /* 0x000fea0003800000 */
.L_x_21376:
        /* <DEDUP_REMOVED lines=12> */
.L_x_21390:
[----:B------:R-:W-:Y:S01]  /*5250*/  LOP3.LUT R4, R3, 0xff, RZ, 0xc0, !PT ;  /* 0x000000ff03047812 */ /* 0x000fe200078ec0ff */
[----:B0-----:R-:W-:-:S05]  /*5260*/  CS2R R6, SRZ ;  /* 0x0000000000067805 */ /* 0x001fca000001ff00 */
[----:B------:R-:W0:Y:S02]  /*5270*/  I2F.F64.U16 R4, R4 ;  /* 0x0000000400047312 */ /* 0x000e240000101800 */
[----:B0-----:R0:W-:Y:S01]  /*5280*/  STG.E.128 [R16.64], R4 ;  /* 0x0000000410007986 */ /* 0x0011e2000c101d24 */
[----:B------:R-:W-:Y:S05]  /*5290*/  BRA `(.L_x_21381) ;  /* 0x00000a4000007947 */ /* 0x000fea0003800000 */
.L_x_21389:
        /* <DEDUP_REMOVED lines=22> */
.L_x_21394:
[----:B------:R-:W-:Y:S05]  /*5400*/  BSYNC B0 ;  /* 0x0000000000007941 */ /* 0x000fea0003800000 */
.L_x_21393:
[----:B------:R-:W-:-:S05]  /*5410*/  LOP3.LUT R3, R0, R3, RZ, 0xfc, !PT ;  /* 0x0000000300037212 */ /* 0x000fca00078efcff */
[----:B------:R1:W-:Y:S01]  /*5420*/  STG.E.U8 [R16.64], R3 ;  /* 0x0000000310007986 */ /* 0x0003e2000c101124 */
[----:B------:R-:W-:Y:S05]  /*5430*/  BRA `(.L_x_21381) ;  /* 0x000008a000007947 */ /* 0x000fea0003800000 */
.L_x_21392:
        /* <DEDUP_REMOVED lines=14> */
.L_x_21396:
[----:B------:R-:W-:Y:S01]  /*5520*/  IMAD.MOV.U32 R0, RZ, RZ, 0x7f ;  /* 0x0000007fff007424 */ /* 0x000fe200078e00ff */
[----:B------:R-:W-:-:S04]  /*5530*/  ISETP.GT.U32.AND P0, PT, R2, 0x7f800000, PT ;  /* 0x7f8000000200780c */ /* 0x000fc80003f04070 */
[----:B------:R-:W-:-:S04]  /*5540*/  SEL R0, R0, 0x7c, P0 ;  /* 0x0000007c00007807 */ /* 0x000fc80000000000 */
.L_x_21397:
[----:B------:R-:W-:Y:S05]  /*5550*/  BSYNC B0 ;  /* 0x0000000000007941 */ /* 0x000fea0003800000 */
.L_x_21395:
[----:B------:R-:W-:-:S04]  /*5560*/  LOP3.LUT R2, R3, 0x80000000, RZ, 0xc0, !PT ;  /* 0x8000000003027812 */ /* 0x000fc800078ec0ff */
[----:B------:R-:W-:-:S04]  /*5570*/  SHF.R.U32.HI R3, RZ, 0x18, R2 ;  /* 0x00000018ff037819 */ /* 0x000fc80000011602 */
[----:B------:R-:W-:-:S05]  /*5580*/  LOP3.LUT R3, R0, R3, RZ, 0xfc, !PT ;  /* 0x0000000300037212 */ /* 0x000fca00078efcff */
[----:B------:R1:W-:Y:S01]  /*5590*/  STG.E.U8 [R16.64], R3 ;  /* 0x0000000310007986 */ /* 0x0003e2000c101124 */
[----:B------:R-:W-:Y:S05]  /*55a0*/  BRA `(.L_x_21381) ;  /* 0x0000073000007947 */ /* 0x000fea0003800000 */
.L_x_21391:
[----:B------:R-:W-:-:S04]  /*55b0*/  LOP3.LUT R3, R3, 0xff, RZ, 0xc0, !PT ;  /* 0x000000ff03037812 */ /* 0x000fc800078ec0ff */
[----:B------:R-:W1:Y:S02]  /*55c0*/  I2F.U16 R0, R3 ;  /* 0x0000000300007306 */ /* 0x000e640000101000 */
[----:B-1----:R-:W-:-:S05]  /*55d0*/  F2FP.BF16.PACK_AB R0, RZ, R0 ;  /* 0x00000000ff00723e */ /* 0x002fca00000010ff */
[----:B------:R1:W-:Y:S01]  /*55e0*/  STG.E.U16 [R16.64], R0 ;  /* 0x0000000010007986 */ /* 0x0003e2000c101524 */
[----:B------:R-:W-:Y:S05]  /*55f0*/  BRA `(.L_x_21381) ;  /* 0x000006e000007947 */ /* 0x000fea0003800000 */
.L_x_21388:
        /* <DEDUP_REMOVED lines=11> */
.L_x_21400:
        /* <DEDUP_REMOVED lines=18> */
.L_x_21403:
[----:B------:R-:W-:-:S04]  /*57d0*/  LOP3.LUT R2, R3, 0x80000000, RZ, 0xc0, !PT ;  /* 0x8000000003027812 */ /* 0x000fc800078ec0ff */
[----:B------:R-:W-:-:S04]  /*57e0*/  SHF.R.U32.HI R3, RZ, 0x18, R2 ;  /* 0x00000018ff037819 */ /* 0x000fc80000011602 */
[----:B------:R-:W-:-:S04]  /*57f0*/  LOP3.LUT R0, R0, R3, RZ, 0xfc, !PT ;  /* 0x0000000300007212 */ /* 0x000fc800078efcff */
[----:B------:R-:W-:Y:S02]  /*5800*/  PRMT R8, R0, 0x7610, R8 ;  /* 0x0000761000087816 */ /* 0x000fe40000000008 */
.L_x_21402:
[----:B------:R-:W-:Y:S05]  /*5810*/  BSYNC B0 ;  /* 0x0000000000007941 */ /* 0x000fea0003800000 */
.L_x_21401:
[----:B------:R1:W-:Y:S01]  /*5820*/  STG.E.U8 [R16.64], R8 ;  /* 0x0000000810007986 */ /* 0x0003e2000c101124 */
[----:B------:R-:W-:Y:S05]  /*5830*/  BRA `(.L_x_21381) ;  /* 0x000004a000007947 */ /* 0x000fea0003800000 */
.L_x_21399:
        /* <DEDUP_REMOVED lines=18> */
.L_x_21406:
[----:B------:R-:W-:-:S04]  /*5960*/  LOP3.LUT R2, R3, 0x80000000, RZ, 0xc0, !PT ;  /* 0x8000000003027812 */ /* 0x000fc800078ec0ff */
[----:B------:R-:W-:-:S04]  /*5970*/  SHF.R.U32.HI R3, RZ, 0x18, R2 ;  /* 0x00000018ff037819 */ /* 0x000fc80000011602 */
[----:B------:R-:W-:-:S04]  /*5980*/  LOP3.LUT R0, R0, R3, RZ, 0xfc, !PT ;  /* 0x0000000300007212 */ /* 0x000fc800078efcff */
[----:B------:R-:W-:Y:S02]  /*5990*/  PRMT R8, R0, 0x7610, R8 ;  /* 0x0000761000087816 */ /* 0x000fe40000000008 */
.L_x_21405:
[----:B------:R-:W-:Y:S05]  /*59a0*/  BSYNC B0 ;  /* 0x0000000000007941 */ /* 0x000fea0003800000 */
.L_x_21404:
[----:B------:R1:W-:Y:S01]  /*59b0*/  STG.E.U8 [R16.64], R8 ;  /* 0x0000000810007986 */ /* 0x0003e2000c101124 */
[----:B------:R-:W-:Y:S05]  /*59c0*/  BRA `(.L_x_21381) ;  /* 0x0000031000007947 */ /* 0x000fea0003800000 */
.L_x_21398:
        /* <DEDUP_REMOVED lines=23> */
.L_x_21380:
        /* <DEDUP_REMOVED lines=20> */
.L_x_21408:
[----:B------:R-:W-:Y:S01]  /*5c80*/  LOP3.LUT R2, R3, 0xff, RZ, 0xc0, !PT ;  /* 0x000000ff03027812 */ /* 0x000fe200078ec0ff */
[----:B------:R-:W-:-:S05]  /*5c90*/  IMAD.MOV.U32 R3, RZ, RZ, RZ ;  /* 0x000000ffff037224 */ /* 0x000fca00078e00ff */
[----:B------:R1:W-:Y:S01]  /*5ca0*/  STG.E.64 [R16.64], R2 ;  /* 0x0000000210007986 */ /* 0x0003e2000c101b24 */
[----:B------:R-:W-:Y:S05]  /*5cb0*/  BRA `(.L_x_21381) ;  /* 0x0000002000007947 */ /* 0x000fea0003800000 */
.L_x_21407:
[----:B------:R-:W-:-:S05]  /*5cc0*/  LOP3.LUT R3, R3, 0xff, RZ, 0xc0, !PT ;  /* 0x000000ff03037812 */ /* 0x000fca00078ec0ff */
[----:B------:R1:W-:Y:S02]  /*5cd0*/  STG.E [R16.64], R3 ;  /* 0x0000000310007986 */ /* 0x0003e4000c101924 */
.L_x_21381:
        /* <DEDUP_REMOVED lines=231> */
.L_x_21409:
        /* <DEDUP_REMOVED lines=18> */
.L_x_21413:
[----:B------:R0:W5:Y:S01]  /*6c70*/  LDG.E.U8 R0, [R4.64] ;  /* 0x0000002404007981 */ /* 0x000162000c1e1100 */
[----:B------:R-:W-:Y:S05]  /*6c80*/  BRA `(.L_x_21415) ;  /* 0x00000dc000007947 */ /* 0x000fea0003800000 */
.L_x_21412:
        /* <DEDUP_REMOVED lines=8> */
.L_x_21417:
[----:B------:R0:W5:Y:S01]  /*6d10*/  LDG.E.U8 R0, [R4.64] ;  /* 0x0000002404007981 */ /* 0x000162000c1e1100 */
[----:B------:R-:W-:Y:S05]  /*6d20*/  BRA `(.L_x_21415) ;  /* 0x00000d2000007947 */ /* 0x000fea0003800000 */
.L_x_21416:
[----:B------:R0:W5:Y:S01]  /*6d30*/  LDG.E.U16 R0, [R4.64] ;  /* 0x0000002404007981 */ /* 0x000162000c1e1500 */
[----:B------:R-:W-:Y:S05]  /*6d40*/  BRA `(.L_x_21415) ;  /* 0x00000d0000007947 */ /* 0x000fea0003800000 */
.L_x_21411:
        /* <DEDUP_REMOVED lines=10> */
.L_x_21419:
[----:B------:R-:W2:Y:S02]  /*6df0*/  LDG.E.U16 R2, [R4.64] ;  /* 0x0000002404027981 */ /* 0x000ea4000c1e1500 */
[----:B--2---:R-:W-:-:S06]  /*6e00*/  HADD2.F32 R2, -RZ, R2.H0_H0 ;  /* 0x20000002ff027230 */ /* 0x004fcc0000004100 */
[----:B------:R-:W0:Y:S02]  /*6e10*/  F2I.S64.TRUNC R2, R2 ;  /* 0x0000000200027311 */ /* 0x000e24000020d900 */
[----:B0-----:R-:W-:Y:S01]  /*6e20*/  PRMT R0, R2, 0x7610, R0 ;  /* 0x0000761002007816 */ /* 0x001fe20000000000 */
[----:B------:R-:W-:Y:S05]  /*6e30*/  BRA `(.L_x_21415) ;  /* 0x00000c1000007947 */ /* 0x000fea0003800000 */
.L_x_21418:
        /* <DEDUP_REMOVED lines=10> */
.L_x_21421:
[----:B------:R-:W2:Y:S02]  /*6ee0*/  LDG.E.U16 R4, [R4.64] ;  /* 0x0000002404047981 */ /* 0x000ea4000c1e1500 */
[----:B--2---:R-:W-:-:S06]  /*6ef0*/  HADD2.F32 R2, -RZ, R4.H0_H0 ;  /* 0x20000004ff027230 */ /* 0x004fcc0000004100 */
[----:B------:R-:W0:Y:S02]  /*6f00*/  F2I.S64.TRUNC R2, R2 ;  /* 0x0000000200027311 */ /* 0x000e24000020d900 */
[----:B0-----:R-:W-:Y:S01]  /*6f10*/  PRMT R0, R2, 0x7610, R0 ;  /* 0x0000761002007816 */ /* 0x001fe20000000000 */
[----:B------:R-:W-:Y:S05]  /*6f20*/  BRA `(.L_x_21415) ;  /* 0x00000b2000007947 */ /* 0x000fea0003800000 */
.L_x_21420:
[----:B------:R-:W2:Y:S02]  /*6f30*/  LDG.E.64 R2, [R4.64] ;  /* 0x0000002404027981 */ /* 0x000ea4000c1e1b00 */
[----:B--2---:R-:W0:Y:S02]  /*6f40*/  F2I.S64.F64.TRUNC R2, R2 ;  /* 0x0000000200027311 */ /* 0x004e24000030d900 */
[----:B0-----:R-:W-:Y:S01]  /*6f50*/  PRMT R0, R2, 0x7610, R0 ;  /* 0x0000761002007816 */ /* 0x001fe20000000000 */
[----:B------:R-:W-:Y:S05]  /*6f60*/  BRA `(.L_x_21415) ;  /* 0x00000ae000007947 */ /* 0x000fea0003800000 */
.L_x_21410:
        /* <DEDUP_REMOVED lines=12> */
.L_x_21424:
[----:B------:R-:W2:Y:S02]  /*7030*/  LDG.E.64 R4, [R4.64] ;  /* 0x0000002404047981 */ /* 0x000ea4000c1e1b00 */
[----:B--2---:R-:W0:Y:S02]  /*7040*/  F2I.S64.F64.TRUNC R2, R4 ;  /* 0x0000000400027311 */ /* 0x004e24000030d900 */
[----:B0-----:R-:W-:Y:S01]  /*7050*/  PRMT R0, R2, 0x7610, R0 ;  /* 0x0000761002007816 */ /* 0x001fe20000000000 */
[----:B------:R-:W-:Y:S05]  /*7060*/  BRA `(.L_x_21415) ;  /* 0x000009e000007947 */ /* 0x000fea0003800000 */
.L_x_21423:
        /* <DEDUP_REMOVED lines=28> */
.L_x_21426:
        /* <DEDUP_REMOVED lines=15> */
.L_x_21425:
[----:B------:R-:W2:Y:S02]  /*7320*/  LDG.E.U16 R2, [R4.64] ;  /* 0x0000002404027981 */ /* 0x000ea4000c1e1500 */
[----:B--2---:R-:W-:-:S06]  /*7330*/  PRMT R2, RZ, 0x5410, R2 ;  /* 0x00005410ff027816 */ /* 0x004fcc0000000002 */
[----:B------:R-:W0:Y:S02]  /*7340*/  F2I.S64.TRUNC R2, R2 ;  /* 0x0000000200027311 */ /* 0x000e24000020d900 */
[----:B0-----:R-:W-:Y:S01]  /*7350*/  PRMT R0, R2, 0x7610, R0 ;  /* 0x0000761002007816 */ /* 0x001fe20000000000 */
[----:B------:R-:W-:Y:S05]  /*7360*/  BRA `(.L_x_21415) ;  /* 0x000006e000007947 */ /* 0x000fea0003800000 */
.L_x_21422:
        /* <DEDUP_REMOVED lines=10> */
.L_x_21429:
        /* <DEDUP_REMOVED lines=21> */
.L_x_21433:
[----:B------:R-:W-:Y:S05]  /*7560*/  BSYNC B1 ;  /* 0x0000000000017941 */ /* 0x000fea0003800000 */
.L_x_21432:
[----:B------:R-:W-:Y:S01]  /*7570*/  IMAD.SHL.U32 R2, R2, 0x100000, RZ ;  /* 0x0010000002027824 */ /* 0x000fe200078e00ff */
[----:B------:R-:W-:-:S04]  /*7580*/  LEA R3, R0, 0x3b800000, 0x17 ;  /* 0x3b80000000037811 */ /* 0x000fc800078eb8ff */
[----:B------:R-:W-:Y:S02]  /*7590*/  LOP3.LUT R2, R3, R2, R4, 0xfe, !PT ;  /* 0x0000000203027212 */ /* 0x000fe400078efe04 */
.L_x_21431:
[----:B------:R-:W-:Y:S05]  /*75a0*/  BSYNC B0 ;  /* 0x0000000000007941 */ /* 0x000fea0003800000 */
.L_x_21430:
[----:B------:R-:W0:Y:S02]  /*75b0*/  F2I.S64.TRUNC R2, R2 ;  /* 0x0000000200027311 */ /* 0x000e24000020d900 */
[----:B0-----:R-:W-:Y:S01]  /*75c0*/  PRMT R0, R2, 0x7610, R0 ;  /* 0x0000761002007816 */ /* 0x001fe20000000000 */
[----:B------:R-:W-:Y:S05]  /*75d0*/  BRA `(.L_x_21415) ;  /* 0x0000047000007947 */ /* 0x000fea0003800000 */
.L_x_21428:
        /* <DEDUP_REMOVED lines=21> */
.L_x_21437:
[----:B------:R-:W-:Y:S05]  /*7730*/  BSYNC B1 ;  /* 0x0000000000017941 */ /* 0x000fea0003800000 */
.L_x_21436:
[----:B------:R-:W-:Y:S01]  /*7740*/  IMAD.SHL.U32 R2, R2, 0x200000, RZ ;  /* 0x0020000002027824 */ /* 0x000fe200078e00ff */
[----:B------:R-:W-:-:S04]  /*7750*/  LEA R3, R0, 0x37800000, 0x17 ;  /* 0x3780000000037811 */ /* 0x000fc800078eb8ff */
[----:B------:R-:W-:Y:S02]  /*7760*/  LOP3.LUT R2, R3, R2, R4, 0xfe, !PT ;  /* 0x0000000203027212 */ /* 0x000fe400078efe04 */
.L_x_21435:
[----:B------:R-:W-:Y:S05]  /*7770*/  BSYNC B0 ;  /* 0x0000000000007941 */ /* 0x000fea0003800000 */
.L_x_21434:
[----:B------:R-:W0:Y:S02]  /*7780*/  F2I.S64.TRUNC R2, R2 ;  /* 0x0000000200027311 */ /* 0x000e24000020d900 */
[----:B0-----:R-:W-:Y:S01]  /*7790*/  PRMT R0, R2, 0x7610, R0 ;  /* 0x0000761002007816 */ /* 0x001fe20000000000 */
[----:B------:R-:W-:Y:S05]  /*77a0*/  BRA `(.L_x_21415) ;  /* 0x000002a000007947 */ /* 0x000fea0003800000 */
.L_x_21427:
        /* <DEDUP_REMOVED lines=14> */
.L_x_21441:
[----:B------:R-:W-:Y:S05]  /*7890*/  BSYNC B0 ;  /* 0x0000000000007941 */ /* 0x000fea0003800000 */
.L_x_21440:
[----:B------:R-:W0:Y:S02]  /*78a0*/  F2I.S64.TRUNC R2, R2 ;  /* 0x0000000200027311 */ /* 0x000e24000020d900 */
[----:B0-----:R-:W-:Y:S01]  /*78b0*/  PRMT R0, R2, 0x7610, R0 ;  /* 0x0000761002007816 */ /* 0x001fe20000000000 */
[----:B------:R-:W-:Y:S05]  /*78c0*/  BRA `(.L_x_21415) ;  /* 0x0000018000007947 */ /* 0x000fea0003800000 */
.L_x_21414:
        /* <DEDUP_REMOVED lines=21> */
.L_x_21439:
[----:B------:R0:W5:Y:S01]  /*7a20*/  LDG.E.U8 R0, [R4.64] ;  /* 0x0000002404007981 */ /* 0x000162000c1e1100 */
[----:B------:R-:W-:Y:S05]  /*7a30*/  BRA `(.L_x_21415) ;  /* 0x0000001000007947 */ /* 0x000fea0003800000 */
.L_x_21438:
[----:B------:R0:W5:Y:S02]  /*7a40*/  LDG.E.U8 R0, [R4.64] ;  /* 0x0000002404007981 */ /* 0x000164000c1e1100 */
.L_x_21415:
        /* <DEDUP_REMOVED lines=17> */
.L_x_21443:
[----:B------:R-:W-:Y:S05]  /*7b60*/  BSYNC B0 ;  /* 0x0000000000007941 */ /* 0x000fea0003800000 */
.L_x_21442:
        /* <DEDUP_REMOVED lines=15> */
.L_x_21447:
[----:B------:R1:W-:Y:S01]  /*7c60*/  STG.E.U8 [R16.64], R3 ;  /* 0x0000000310007986 */ /* 0x0003e2000c101124 */
[----:B------:R-:W-:Y:S05]  /*7c70*/  BRA `(.L_x_21449) ;  /* 0x00000e9000007947 */ /* 0x000fea0003800000 */
.L_x_21446:
        /* <DEDUP_REMOVED lines=10> */
.L_x_21451:
[----:B------:R-:W-:-:S05]  /*7d20*/  LOP3.LUT R3, R3, 0xff, RZ, 0xc0, !PT ;  /* 0x000000ff03037812 */ /* 0x000fca00078ec0ff */
[----:B------:R1:W-:Y:S01]  /*7d30*/  STG.E [R16.64], R3 ;  /* 0x0000000310007986 */ /* 0x0003e2000c101924 */
[----:B------:R-:W-:Y:S05]  /*7d40*/  BRA `(.L_x_21449) ;  /* 0x00000dc000007947 */ /* 0x000fea0003800000 */
.L_x_21450:
[----:B------:R-:W-:-:S05]  /*7d50*/  LOP3.LUT R3, R3, 0xff, RZ, 0xc0, !PT ;  /* 0x000000ff03037812 */ /* 0x000fca00078ec0ff */
[----:B------:R1:W-:Y:S01]  /*7d60*/  STG.E.U16 [R16.64], R3 ;  /* 0x0000000310007986 */ /* 0x0003e2000c101524 */
[----:B------:R-:W-:Y:S05]  /*7d70*/  BRA `(.L_x_21449) ;  /* 0x00000d9000007947 */ /* 0x000fea0003800000 */
.L_x_21445:
        /* <DEDUP_REMOVED lines=10> */
.L_x_21453:
[----:B------:R-:W-:-:S04]  /*7e20*/  LOP3.LUT R3, R3, 0xff, RZ, 0xc0, !PT ;  /* 0x000000ff03037812 */ /* 0x000fc800078ec0ff */
[----:B------:R-:W1:Y:S02]  /*7e30*/  I2F.U16 R0, R3 ;  /* 0x0000000300007306 */ /* 0x000e640000101000 */
[----:B-1----:R-:W-:-:S05]  /*7e40*/  F2FP.PACK_AB R0, RZ, R0 ;  /* 0x00000000ff00723e */ /* 0x002fca00000000ff */
[----:B------:R1:W-:Y:S01]  /*7e50*/  STG.E.U16 [R16.64], R0 ;  /* 0x0000000010007986 */ /* 0x0003e2000c101524 */
[----:B------:R-:W-:Y:S05]  /*7e60*/  BRA `(.L_x_21449) ;  /* 0x00000ca000007947 */ /* 0x000fea0003800000 */
.L_x_21452:
        /* <DEDUP_REMOVED lines=11> */
.L_x_21455:
[----:B------:R-:W-:-:S06]  /*7f20*/  LOP3.LUT R3, R3, 0xff, RZ, 0xc0, !PT ;  /* 0x000000ff03037812 */ /* 0x000fcc00078ec0ff */
[----:B------:R-:W1:Y:S02]  /*7f30*/  I2F.U16 R3, R3 ;  /* 0x0000000300037306 */ /* 0x000e640000101000 */
[----:B-1----:R-:W-:-:S04]  /*7f40*/  F2FP.PACK_AB R3, RZ, R3 ;  /* 0x00000003ff03723e */ /* 0x002fc800000000ff */
[----:B------:R-:W-:-:S05]  /*7f50*/  PRMT R3, R3, 0x5410, RZ ;  /* 0x0000541003037816 */ /* 0x000fca00000000ff */
[----:B------:R1:W-:Y:S01]  /*7f60*/  STG.E [R16.64], R3 ;  /* 0x0000000310007986 */ /* 0x0003e2000c101924 */
[----:B------:R-:W-:Y:S05]  /*7f70*/  BRA `(.L_x_21449) ;  /* 0x00000b9000007947 */ /* 0x000fea0003800000 */
.L_x_21454:
[----:B------:R-:W-:-:S06]  /*7f80*/  LOP3.LUT R3, R3, 0xff, RZ, 0xc0, !PT ;  /* 0x000000ff03037812 */ /* 0x000fcc00078ec0ff */
[----:B------:R-:W1:Y:S02]  /*7f90*/  I2F.F64.U16 R2, R3 ;  /* 0x0000000300027312 */ /* 0x000e640000101800 */
[----:B-1----:R1:W-:Y:S01]  /*7fa0*/  STG.E.64 [R16.64], R2 ;  /* 0x0000000210007986 */ /* 0x0023e2000c101b24 */
[----:B------:R-:W-:Y:S05]  /*7fb0*/  BRA `(.L_x_21449) ;  /* 0x00000b5000007947 */ /* 0x000fea0003800000 */
.L_x_21444:
        /* <DEDUP_REMOVED lines=12> */
.L_x_21458:
[----:B------:R-:W-:Y:S01]  /*8080*/  LOP3.LUT R4, R3, 0xff, RZ, 0xc0, !PT ;  /* 0x000000ff03047812 */ /* 0x000fe200078ec0ff */
[----:B0-----:R-:W-:-:S05]  /*8090*/  CS2R R6, SRZ ;  /* 0x0000000000067805 */ /* 0x001fca000001ff00 */
[----:B------:R-:W0:Y:S02]  /*80a0*/  I2F.F64.U16 R4, R4 ;  /* 0x0000000400047312 */ /* 0x000e240000101800 */
[----:B0-----:R0:W-:Y:S01]  /*80b0*/  STG.E.128 [R16.64], R4 ;  /* 0x0000000410007986 */ /* 0x0011e2000c101d24 */
[----:B------:R-:W-:Y:S05]  /*80c0*/  BRA `(.L_x_21449) ;  /* 0x00000a4000007947 */ /* 0x000fea0003800000 */
.L_x_21457:
        /* <DEDUP_REMOVED lines=22> */
.L_x_21462:
[----:B------:R-:W-:Y:S05]  /*8230*/  BSYNC B0 ;  /* 0x0000000000007941 */ /* 0x000fea0003800000 */
.L_x_21461:
[----:B------:R-:W-:-:S05]  /*8240*/  LOP3.LUT R3, R0, R3, RZ, 0xfc, !PT ;  /* 0x0000000300037212 */ /* 0x000fca00078efcff */
[----:B------:R1:W-:Y:S01]  /*8250*/  STG.E.U8 [R16.64], R3 ;  /* 0x0000000310007986 */ /* 0x0003e2000c101124 */
[----:B------:R-:W-:Y:S05]  /*8260*/  BRA `(.L_x_21449) ;  /* 0x000008a000007947 */ /* 0x000fea0003800000 */
.L_x_21460:
        /* <DEDUP_REMOVED lines=14> */
.L_x_21464:
[----:B------:R-:W-:Y:S01]  /*8350*/  IMAD.MOV.U32 R0, RZ, RZ, 0x7f ;  /* 0x0000007fff007424 */ /* 0x000fe200078e00ff */
[----:B------:R-:W-:-:S04]  /*8360*/  ISETP.GT.U32.AND P0, PT, R2, 0x7f800000, PT ;  /* 0x7f8000000200780c */ /* 0x000fc80003f04070 */
[----:B------:R-:W-:-:S04]  /*8370*/  SEL R0, R0, 0x7c, P0 ;  /* 0x0000007c00007807 */ /* 0x000fc80000000000 */
.L_x_21465:
[----:B------:R-:W-:Y:S05]  /*8380*/  BSYNC B0 ;  /* 0x0000000000007941 */ /* 0x000fea0003800000 */
.L_x_21463:
[----:B------:R-:W-:-:S04]  /*8390*/  LOP3.LUT R2, R3, 0x80000000, RZ, 0xc0, !PT ;  /* 0x8000000003027812 */ /* 0x000fc800078ec0ff */
[----:B------:R-:W-:-:S04]  /*83a0*/  SHF.R.U32.HI R3, RZ, 0x18, R2 ;  /* 0x00000018ff037819 */ /* 0x000fc80000011602 */
[----:B------:R-:W-:-:S05]  /*83b0*/  LOP3.LUT R3, R0, R3, RZ, 0xfc, !PT ;  /* 0x0000000300037212 */ /* 0x000fca00078efcff */
[----:B------:R1:W-:Y:S01]  /*83c0*/  STG.E.U8 [R16.64], R3 ;  /* 0x0000000310007986 */ /* 0x0003e2000c101124 */
[----:B------:R-:W-:Y:S05]  /*83d0*/  BRA `(.L_x_21449) ;  /* 0x0000073000007947 */ /* 0x000fea0003800000 */
.L_x_21459:
[----:B------:R-:W-:-:S04]  /*83e0*/  LOP3.LUT R3, R3, 0xff, RZ, 0xc0, !PT ;  /* 0x000000ff03037812 */ /* 0x000fc800078ec0ff */
[----:B------:R-:W1:Y:S02]  /*83f0*/  I2F.U16 R0, R3 ;  /* 0x0000000300007306 */ /* 0x000e640000101000 */
[----:B-1----:R-:W-:-:S05]  /*8400*/  F2FP.BF16.PACK_AB R0, RZ, R0 ;  /* 0x00000000ff00723e */ /* 0x002fca00000010ff */
[----:B------:R1:W-:Y:S01]  /*8410*/  STG.E.U16 [R16.64], R0 ;  /* 0x0000000010007986 */ /* 0x0003e2000c101524 */
[----:B------:R-:W-:Y:S05]  /*8420*/  BRA `(.L_x_21449) ;  /* 0x000006e000007947 */ /* 0x000fea0003800000 */
.L_x_21456:
        /* <DEDUP_REMOVED lines=11> */
.L_x_21468:
        /* <DEDUP_REMOVED lines=18> */
.L_x_21471:
[----:B------:R-:W-:-:S04]  /*8600*/  LOP3.LUT R2, R3, 0x80000000, RZ, 0xc0, !PT ;  /* 0x8000000003027812 */ /* 0x000fc800078ec0ff */
[----:B------:R-:W-:-:S04]  /*8610*/  SHF.R.U32.HI R3, RZ, 0x18, R2 ;  /* 0x00000018ff037819 */ /* 0x000fc80000011602 */
[----:B------:R-:W-:-:S04]  /*8620*/  LOP3.LUT R0, R0, R3, RZ, 0xfc, !PT ;  /* 0x0000000300007212 */ /* 0x000fc800078efcff */
[----:B------:R-:W-:Y:S02]  /*8630*/  PRMT R8, R0, 0x7610, R8 ;  /* 0x0000761000087816 */ /* 0x000fe40000000008 */
.L_x_21470:
[----:B------:R-:W-:Y:S05]  /*8640*/  BSYNC B0 ;  /* 0x0000000000007941 */ /* 0x000fea0003800000 */
.L_x_21469:
[----:B------:R1:W-:Y:S01]  /*8650*/  STG.E.U8 [R16.64], R8 ;  /* 0x0000000810007986 */ /* 0x0003e2000c101124 */
[----:B------:R-:W-:Y:S05]  /*8660*/  BRA `(.L_x_21449) ;  /* 0x000004a000007947 */ /* 0x000fea0003800000 */
.L_x_21467:
        /* <DEDUP_REMOVED lines=18> */
.L_x_21474:
[----:B------:R-:W-:-:S04]  /*8790*/  LOP3.LUT R2, R3, 0x80000000, RZ, 0xc0, !PT ;  /* 0x8000000003027812 */ /* 0x000fc800078ec0ff */
[----:B------:R-:W-:-:S04]  /*87a0*/  SHF.R.U32.HI R3, RZ, 0x18, R2 ;  /* 0x00000018ff037819 */ /* 0x000fc80000011602 */
[----:B------:R-:W-:-:S04]  /*87b0*/  LOP3.LUT R0, R0, R3, RZ, 0xfc, !PT ;  /* 0x0000000300007212 */ /* 0x000fc800078efcff */
[----:B------:R-:W-:Y:S02]  /*87c0*/  PRMT R8, R0, 0x7610, R8 ;  /* 0x0000761000087816 */ /* 0x000fe40000000008 */
.L_x_21473:
[----:B------:R-:W-:Y:S05]  /*87d0*/  BSYNC B0 ;  /* 0x0000000000007941 */ /* 0x000fea0003800000 */
.L_x_21472:
[----:B------:R1:W-:Y:S01]  /*87e0*/  STG.E.U8 [R16.64], R8 ;  /* 0x0000000810007986 */ /* 0x0003e2000c101124 */
[----:B------:R-:W-:Y:S05]  /*87f0*/  BRA `(.L_x_21449) ;  /* 0x0000031000007947 */ /* 0x000fea0003800000 */
.L_x_21466:
        /* <DEDUP_REMOVED lines=23> */
.L_x_21448:
        /* <DEDUP_REMOVED lines=20> */
.L_x_21476:
[----:B------:R-:W-:Y:S01]  /*8ab0*/  LOP3.LUT R2, R3, 0xff, RZ, 0xc0, !PT ;  /* 0x000000ff03027812 */ /* 0x000fe200078ec0ff */
[----:B------:R-:W-:-:S05]  /*8ac0*/  IMAD.MOV.U32 R3, RZ, RZ, RZ ;  /* 0x000000ffff037224 */ /* 0x000fca00078e00ff */
[----:B------:R1:W-:Y:S01]  /*8ad0*/  STG.E.64 [R16.64], R2 ;  /* 0x0000000210007986 */ /* 0x0003e2000c101b24 */
[----:B------:R-:W-:Y:S05]  /*8ae0*/  BRA `(.L_x_21449) ;  /* 0x0000002000007947 */ /* 0x000fea0003800000 */
.L_x_21475:
[----:B------:R-:W-:-:S05]  /*8af0*/  LOP3.LUT R3, R3, 0xff, RZ, 0xc0, !PT ;  /* 0x000000ff03037812 */ /* 0x000fca00078ec0ff */
[----:B------:R1:W-:Y:S02]  /*8b00*/  STG.E [R16.64], R3 ;  /* 0x0000000310007986 */ /* 0x0003e4000c101924 */
.L_x_21449:
[----:B------:R-:W-:Y:S02]  /*8b10*/  IADD3 R19, R19, 0x80, RZ ;  /* 0x0000008013137810 */ /* 0x000fe40007ffe0ff */
.L_x_21340:
[----:B------:R-:W-:Y:S05]  /*8b20*/  BSYNC B6 ;  /* 0x0000000000067941 */ /* 0x000fea0003800000 */
.L_x_21339:
        /* <DEDUP_REMOVED lines=230> */
.L_x_21477:
        /* <DEDUP_REMOVED lines=18> */
.L_x_21481:
[----:B------:R0:W5:Y:S01]  /*9ab0*/  LDG.E.U8 R0, [R4.64] ;  /* 0x0000002404007981 */ /* 0x000162000c1e1100 */
[----:B------:R-:W-:Y:S05]  /*9ac0*/  BRA `(.L_x_21483) ;  /* 0x00000dc000007947 */ /* 0x000fea0003800000 */
.L_x_21480:
        /* <DEDUP_REMOVED lines=8> */
.L_x_21485:
[----:B------:R0:W5:Y:S01]  /*9b50*/  LDG.E.U8 R0, [R4.64] ;  /* 0x0000002404007981 */ /* 0x000162000c1e1100 */
[----:B------:R-:W-:Y:S05]  /*9b60*/  BRA `(.L_x_21483) ;  /* 0x00000d2000007947 */ /* 0x000fea0003800000 */
.L_x_21484:
[----:B------:R0:W5:Y:S01]  /*9b70*/  LDG.E.U16 R0, [R4.64] ;  /* 0x0000002404007981 */ /* 0x000162000c1e1500 */
[----:B------:R-:W-:Y:S05]  /*9b80*/  BRA `(.L_x_21483) ;  /* 0x00000d0000007947 */ /* 0x000fea0003800000 */
.L_x_21479:
        /* <DEDUP_REMOVED lines=10> */
.L_x_21487:
[----:B------:R-:W2:Y:S02]  /*9c30*/  LDG.E.U16 R2, [R4.64] ;  /* 0x0000002404027981 */ /* 0x000ea4000c1e1500 */
[----:B--2---:R-:W-:-:S06]  /*9c40*/  HADD2.F32 R2, -RZ, R2.H0_H0 ;  /* 0x20000002ff027230 */ /* 0x004fcc0000004100 */
[----:B------:R-:W0:Y:S02]  /*9c50*/  F2I.S64.TRUNC R2, R2 ;  /* 0x0000000200027311 */ /* 0x000e24000020d900 */
[----:B0-----:R-:W-:Y:S01]  /*9c60*/  PRMT R0, R2, 0x7610, R0 ;  /* 0x0000761002007816 */ /* 0x001fe20000000000 */
[----:B------:R-:W-:Y:S05]  /*9c70*/  BRA `(.L_x_21483) ;  /* 0x00000c1000007947 */ /* 0x000fea0003800000 */
.L_x_21486:
        /* <DEDUP_REMOVED lines=10> */
.L_x_21489:
[----:B------:R-:W2:Y:S02]  /*9d20*/  LDG.E.U16 R4, [R4.64] ;  /* 0x0000002404047981 */ /* 0x000ea4000c1e1500 */
[----:B--2---:R-:W-:-:S06]  /*9d30*/  HADD2.F32 R2, -RZ, R4.H0_H0 ;  /* 0x20000004ff027230 */ /* 0x004fcc0000004100 */
[----:B------:R-:W0:Y:S02]  /*9d40*/  F2I.S64.TRUNC R2, R2 ;  /* 0x0000000200027311 */ /* 0x000e24000020d900 */
[----:B0-----:R-:W-:Y:S01]  /*9d50*/  PRMT R0, R2, 0x7610, R0 ;  /* 0x0000761002007816 */ /* 0x001fe20000000000 */
[----:B------:R-:W-:Y:S05]  /*9d60*/  BRA `(.L_x_21483) ;  /* 0x00000b2000007947 */ /* 0x000fea0003800000 */
.L_x_21488:
[----:B------:R-:W2:Y:S02]  /*9d70*/  LDG.E.64 R2, [R4.64] ;  /* 0x0000002404027981 */ /* 0x000ea4000c1e1b00 */
[----:B--2---:R-:W0:Y:S02]  /*9d80*/  F2I.S64.F64.TRUNC R2, R2 ;  /* 0x0000000200027311 */ /* 0x004e24000030d900 */
[----:B0-----:R-:W-:Y:S01]  /*9d90*/  PRMT R0, R2, 0x7610, R0 ;  /* 0x0000761002007816 */ /* 0x001fe20000000000 */
[----:B------:R-:W-:Y:S05]  /*9da0*/  BRA `(.L_x_21483) ;  /* 0x00000ae000007947 */ /* 0x000fea0003800000 */
.L_x_21478:
        /* <DEDUP_REMOVED lines=12> */
.L_x_21492:
[----:B------:R-:W2:Y:S02]  /*9e70*/  LDG.E.64 R4, [R4.64] ;  /* 0x0000002404047981 */ /* 0x000ea4000c1e1b00 */
[----:B--2---:R-:W0:Y:S02]  /*9e80*/  F2I.S64.F64.TRUNC R2, R4 ;  /* 0x0000000400027311 */ /* 0x004e24000030d900 */
[----:B0-----:R-:W-:Y:S01]  /*9e90*/  PRMT R0, R2, 0x7610, R0 ;  /* 0x0000761002007816 */ /* 0x001fe20000000000 */
[----:B------:R-:W-:Y:S05]  /*9ea0*/  BRA `(.L_x_21483) ;  /* 0x000009e000007947 */ /* 0x000fea0003800000 */
.L_x_21491:
        /* <DEDUP_REMOVED lines=28> */
.L_x_21494:
        /* <DEDUP_REMOVED lines=15> */
.L_x_21493:
[----:B------:R-:W2:Y:S02]  /*a160*/  LDG.E.U16 R2, [R4.64] ;  /* 0x0000002404027981 */ /* 0x000ea4000c1e1500 */
[----:B--2---:R-:W-:-:S06]  /*a170*/  PRMT R2, RZ, 0x5410, R2 ;  /* 0x00005410ff027816 */ /* 0x004fcc0000000002 */
[----:B------:R-:W0:Y:S02]  /*a180*/  F2I.S64.TRUNC R2, R2 ;  /* 0x0000000200027311 */ /* 0x000e24000020d900 */
[----:B0-----:R-:W-:Y:S01]  /*a190*/  PRMT R0, R2, 0x7610, R0 ;  /* 0x0000761002007816 */ /* 0x001fe20000000000 */
[----:B------:R-:W-:Y:S05]  /*a1a0*/  BRA `(.L_x_21483) ;  /* 0x000006e000007947 */ /* 0x000fea0003800000 */
.L_x_21490:
        /* <DEDUP_REMOVED lines=10> */
.L_x_21497:
        /* <DEDUP_REMOVED lines=21> */
.L_x_21501:
[----:B------:R-:W-:Y:S05]  /*a3a0*/  BSYNC B1 ;  /* 0x0000000000017941 */ /* 0x000fea0003800000 */
.L_x_21500:
[----:B------:R-:W-:Y:S01]  /*a3b0*/  IMAD.SHL.U32 R2, R2, 0x100000, RZ ;  /* 0x0010000002027824 */ /* 0x000fe200078e00ff */
[----:B------:R-:W-:-:S04]  /*a3c0*/  LEA R3, R0, 0x3b800000, 0x17 ;  /* 0x3b80000000037811 */ /* 0x000fc800078eb8ff */
[----:B------:R-:W-:Y:S02]  /*a3d0*/  LOP3.LUT R2, R3, R2, R4, 0xfe, !PT ;  /* 0x0000000203027212 */ /* 0x000fe400078efe04 */
.L_x_21499:
[----:B------:R-:W-:Y:S05]  /*a3e0*/  BSYNC B0 ;  /* 0x0000000000007941 */ /* 0x000fea0003800000 */
.L_x_21498:
[----:B------:R-:W0:Y:S02]  /*a3f0*/  F2I.S64.TRUNC R2, R2 ;  /* 0x0000000200027311 */ /* 0x000e24000020d900 */
[----:B0-----:R-:W-:Y:S01]  /*a400*/  PRMT R0, R2, 0x7610, R0 ;  /* 0x0000761002007816 */ /* 0x001fe20000000000 */
[----:B------:R-:W-:Y:S05]  /*a410*/  BRA `(.L_x_21483) ;  /* 0x0000047000007947 */ /* 0x000fea0003800000 */
.L_x_21496:
        /* <DEDUP_REMOVED lines=21> */
.L_x_21505:
[----:B------:R-:W-:Y:S05]  /*a570*/  BSYNC B1 ;  /* 0x0000000000017941 */ /* 0x000fea0003800000 */
.L_x_21504:
[----:B------:R-:W-:Y:S01]  /*a580*/  IMAD.SHL.U32 R2, R2, 0x200000, RZ ;  /* 0x0020000002027824 */ /* 0x000fe200078e00ff */
[----:B------:R-:W-:-:S04]  /*a590*/  LEA R3, R0, 0x37800000, 0x17 ;  /* 0x3780000000037811 */ /* 0x000fc800078eb8ff */
[----:B------:R-:W-:Y:S02]  /*a5a0*/  LOP3.LUT R2, R3, R2, R4, 0xfe, !PT ;  /* 0x0000000203027212 */ /* 0x000fe400078efe04 */
.L_x_21503:
[----:B------:R-:W-:Y:S05]  /*a5b0*/  BSYNC B0 ;  /* 0x0000000000007941 */ /* 0x000fea0003800000 */
.L_x_21502:
[----:B------:R-:W0:Y:S02]  /*a5c0*/  F2I.S64.TRUNC R2, R2 ;  /* 0x0000000200027311 */ /* 0x000e24000020d900 */
[----:B0-----:R-:W-:Y:S01]  /*a5d0*/  PRMT R0, R2, 0x7610, R0 ;  /* 0x0000761002007816 */ /* 0x001fe20000000000 */
[----:B------:R-:W-:Y:S05]  /*a5e0*/  BRA `(.L_x_21483) ;  /* 0x000002a000007947 */ /* 0x000fea0003800000 */
.L_x_21495:
        /* <DEDUP_REMOVED lines=14> */
.L_x_21509:
[----:B------:R-:W-:Y:S05]  /*a6d0*/  BSYNC B0 ;  /* 0x0000000000007941 */ /* 0x000fea0003800000 */
.L_x_21508:
[----:B------:R-:W0:Y:S02]  /*a6e0*/  F2I.S64.TRUNC R2, R2 ;  /* 0x0000000200027311 */ /* 0x000e24000020d900 */
[----:B0-----:R-:W-:Y:S01]  /*a6f0*/  PRMT R0, R2, 0x7610, R0 ;  /* 0x0000761002007816 */ /* 0x001fe20000000000 */
[----:B------:R-:W-:Y:S05]  /*a700*/  BRA `(.L_x_21483) ;  /* 0x0000018000007947 */ /* 0x000fea0003800000 */
.L_x_21482:
        /* <DEDUP_REMOVED lines=21> */
.L_x_21507:
[----:B------:R0:W5:Y:S01]  /*a860*/  LDG.E.U8 R0, [R4.64] ;  /* 0x0000002404007981 */ /* 0x000162000c1e1100 */
[----:B------:R-:W-:Y:S05]  /*a870*/  BRA `(.L_x_21483) ;  /* 0x0000001000007947 */ /* 0x000fea0003800000 */
.L_x_21506:
[----:B------:R0:W5:Y:S02]  /*a880*/  LDG.E.U8 R0, [R4.64] ;  /* 0x0000002404007981 */ /* 0x000164000c1e1100 */
.L_x_21483:
        /* <DEDUP_REMOVED lines=17> */
.L_x_21511:
[----:B------:R-:W-:Y:S05]  /*a9a0*/  BSYNC B0 ;  /* 0x0000000000007941 */ /* 0x000fea0003800000 */
.L_x_21510:
        /* <DEDUP_REMOVED lines=15> */
.L_x_21515:
[----:B------:R-:W-:Y:S01]  /*aaa0*/  STG.E.U8 [R16.64], R3 ;  /* 0x0000000310007986 */ /* 0x000fe2000c101124 */
[----:B------:R-:W-:Y:S05]  /*aab0*/  EXIT ;  /* 0x000000000000794d */ /* 0x000fea0003800000 */
.L_x_21514:
        /* <DEDUP_REMOVED lines=10> */
.L_x_21518:
[----:B------:R-:W-:-:S05]  /*ab60*/  LOP3.LUT R3, R3, 0xff, RZ, 0xc0, !PT ;  /* 0x000000ff03037812 */ /* 0x000fca00078ec0ff */
[----:B------:R-:W-:Y:S01]  /*ab70*/  STG.E [R16.64], R3 ;  /* 0x0000000310007986 */ /* 0x000fe2000c101924 */
[----:B------:R-:W-:Y:S05]  /*ab80*/  EXIT ;  /* 0x000000000000794d */ /* 0x000fea0003800000 */
.L_x_21517:
[----:B------:R-:W-:-:S05]  /*ab90*/  LOP3.LUT R3, R3, 0xff, RZ, 0xc0, !PT ;  /* 0x000000ff03037812 */ /* 0x000fca00078ec0ff */
[----:B------:R-:W-:Y:S01]  /*aba0*/  STG.E.U16 [R16.64], R3 ;  /* 0x0000000310007986 */ /* 0x000fe2000c101524 */
[----:B------:R-:W-:Y:S05]  /*abb0*/  EXIT ;  /* 0x000000000000794d */ /* 0x000fea0003800000 */
.L_x_21513:
        /* <DEDUP_REMOVED lines=8> */
[----:B-1----:R-:W-:Y:S01]  /*ac40*/  STG.E [R16.64], R3 ;  /* 0x0000000310007986 */ /* 0x002fe2000c101924 */
[----:B------:R-:W-:Y:S05]  /*ac50*/  EXIT ;  /* 0x000000000000794d */ /* 0x000fea0003800000 */
.L_x_21520:
[----:B------:R-:W-:-:S04]  /*ac60*/  LOP3.LUT R3, R3, 0xff, RZ, 0xc0, !PT ;  /* 0x000000ff03037812 */ /* 0x000fc800078ec0ff */
[----:B------:R-:W1:Y:S02]  /*ac70*/  I2F.U16 R0, R3 ;  /* 0x0000000300007306 */ /* 0x000e640000101000 */
[----:B-1----:R-:W-:-:S05]  /*ac80*/  F2FP.PACK_AB R0, RZ, R0 ;  /* 0x00000000ff00723e */ /* 0x002fca00000000ff */
[----:B------:R-:W-:Y:S01]  /*ac90*/  STG.E.U16 [R16.64], R0 ;  /* 0x0000000010007986 */ /* 0x000fe2000c101524 */
[----:B------:R-:W-:Y:S05]  /*aca0*/  EXIT ;  /* 0x000000000000794d */ /* 0x000fea0003800000 */
.L_x_21519:
        /* <DEDUP_REMOVED lines=9> */
[----:B-1----:R-:W-:Y:S01]  /*ad40*/  STG.E.64 [R16.64], R4 ;  /* 0x0000000410007986 */ /* 0x002fe2000c101b24 */
[----:B------:R-:W-:Y:S05]  /*ad50*/  EXIT ;  /* 0x000000000000794d */ /* 0x000fea0003800000 */
.L_x_21522:
[----:B------:R-:W-:-:S06]  /*ad60*/  LOP3.LUT R3, R3, 0xff, RZ, 0xc0, !PT ;  /* 0x000000ff03037812 */ /* 0x000fcc00078ec0ff */
[----:B------:R-:W1:Y:S02]  /*ad70*/  I2F.U16 R3, R3 ;  /* 0x0000000300037306 */ /* 0x000e640000101000 */
[----:B-1----:R-:W-:-:S04]  /*ad80*/  F2FP.PACK_AB R3, RZ, R3 ;  /* 0x00000003ff03723e */ /* 0x002fc800000000ff */
[----:B------:R-:W-:-:S05]  /*ad90*/  PRMT R3, R3, 0x5410, RZ ;  /* 0x0000541003037816 */ /* 0x000fca00000000ff */
[----:B------:R-:W-:Y:S01]  /*ada0*/  STG.E [R16.64], R3 ;  /* 0x0000000310007986 */ /* 0x000fe2000c101924 */
[----:B------:R-:W-:Y:S05]  /*adb0*/  EXIT ;  /* 0x000000000000794d */ /* 0x000fea0003800000 */
.L_x_21521:
[----:B------:R-:W-:-:S06]  /*adc0*/  LOP3.LUT R3, R3, 0xff, RZ, 0xc0, !PT ;  /* 0x000000ff03037812 */ /* 0x000fcc00078ec0ff */
[----:B------:R-:W1:Y:S02]  /*add0*/  I2F.F64.U16 R2, R3 ;  /* 0x0000000300027312 */ /* 0x000e640000101800 */
[----:B-1----:R-:W-:Y:S01]  /*ade0*/  STG.E.64 [R16.64], R2 ;  /* 0x0000000210007986 */ /* 0x002fe2000c101b24 */
[----:B------:R-:W-:Y:S05]  /*adf0*/  EXIT ;  /* 0x000000000000794d */ /* 0x000fea0003800000 */
.L_x_21512:
        /* <DEDUP_REMOVED lines=12> */
.L_x_21525:
[----:B------:R-:W-:Y:S01]  /*aec0*/  LOP3.LUT R4, R3, 0xff, RZ, 0xc0, !PT ;  /* 0x000000ff03047812 */ /* 0x000fe200078ec0ff */
[----:B0-----:R-:W-:-:S05]  /*aed0*/  CS2R R6, SRZ ;  /* 0x0000000000067805 */ /* 0x001fca000001ff00 */
[----:B------:R-:W0:Y:S02]  /*aee0*/  I2F.F64.U16 R4, R4 ;  /* 0x0000000400047312 */ /* 0x000e240000101800 */
[----:B0-----:R-:W-:Y:S01]  /*aef0*/  STG.E.128 [R16.64], R4 ;  /* 0x0000000410007986 */ /* 0x001fe2000c101d24 */
[----:B------:R-:W-:Y:S05]  /*af00*/  EXIT ;  /* 0x000000000000794d */ /* 0x000fea0003800000 */
.L_x_21524:
        /* <DEDUP_REMOVED lines=22> */
.L_x_21529:
[----:B------:R-:W-:Y:S05]  /*b070*/  BSYNC B0 ;  /* 0x0000000000007941 */ /* 0x000fea0003800000 */
.L_x_21528:
[----:B------:R-:W-:-:S05]  /*b080*/  LOP3.LUT R3, R0, R3, RZ, 0xfc, !PT ;  /* 0x0000000300037212 */ /* 0x000fca00078efcff */
[----:B------:R-:W-:Y:S01]  /*b090*/  STG.E.U8 [R16.64], R3 ;  /* 0x0000000310007986 */ /* 0x000fe2000c101124 */
[----:B------:R-:W-:Y:S05]  /*b0a0*/  EXIT ;  /* 0x000000000000794d */ /* 0x000fea0003800000 */
.L_x_21527:
        /* <DEDUP_REMOVED lines=14> */
.L_x_21531:
[----:B------:R-:W-:Y:S01]  /*b190*/  IMAD.MOV.U32 R0, RZ, RZ, 0x7f ;  /* 0x0000007fff007424 */ /* 0x000fe200078e00ff */
[----:B------:R-:W-:-:S04]  /*b1a0*/  ISETP.GT.U32.AND P0, PT, R2, 0x7f800000, PT ;  /* 0x7f8000000200780c */ /* 0x000fc80003f04070 */
[----:B------:R-:W-:-:S04]  /*b1b0*/  SEL R0, R0, 0x7c, P0 ;  /* 0x0000007c00007807 */ /* 0x000fc80000000000 */
.L_x_21532:
[----:B------:R-:W-:Y:S05]  /*b1c0*/  BSYNC B0 ;  /* 0x0000000000007941 */ /* 0x000fea0003800000 */
.L_x_21530:
[----:B------:R-:W-:-:S04]  /*b1d0*/  LOP3.LUT R2, R3, 0x80000000, RZ, 0xc0, !PT ;  /* 0x8000000003027812 */ /* 0x000fc800078ec0ff */
[----:B------:R-:W-:-:S04]  /*b1e0*/  SHF.R.U32.HI R3, RZ, 0x18, R2 ;  /* 0x00000018ff037819 */ /* 0x000fc80000011602 */
[----:B------:R-:W-:-:S05]  /*b1f0*/  LOP3.LUT R3, R0, R3, RZ, 0xfc, !PT ;  /* 0x0000000300037212 */ /* 0x000fca00078efcff */
[----:B------:R-:W-:Y:S01]  /*b200*/  STG.E.U8 [R16.64], R3 ;  /* 0x0000000310007986 */ /* 0x000fe2000c101124 */
[----:B------:R-:W-:Y:S05]  /*b210*/  EXIT ;  /* 0x000000000000794d */ /* 0x000fea0003800000 */
.L_x_21526:
[----:B------:R-:W-:-:S04]  /*b220*/  LOP3.LUT R3, R3, 0xff, RZ, 0xc0, !PT ;  /* 0x000000ff03037812 */ /* 0x000fc800078ec0ff */
[----:B------:R-:W1:Y:S02]  /*b230*/  I2F.U16 R0, R3 ;  /* 0x0000000300007306 */ /* 0x000e640000101000 */
[----:B-1----:R-:W-:-:S05]  /*b240*/  F2FP.BF16.PACK_AB R0, RZ, R0 ;  /* 0x00000000ff00723e */ /* 0x002fca00000010ff */
[----:B------:R-:W-:Y:S01]  /*b250*/  STG.E.U16 [R16.64], R0 ;  /* 0x0000000010007986 */ /* 0x000fe2000c101524 */
[----:B------:R-:W-:Y:S05]  /*b260*/  EXIT ;  /* 0x000000000000794d */ /* 0x000fea0003800000 */
.L_x_21523:
        /* <DEDUP_REMOVED lines=11> */
.L_x_21535:
        /* <DEDUP_REMOVED lines=18> */
.L_x_21538:
[----:B------:R-:W-:-:S04]  /*b440*/  LOP3.LUT R2, R3, 0x80000000, RZ, 0xc0, !PT ;  /* 0x8000000003027812 */ /* 0x000fc800078ec0ff */
[----:B------:R-:W-:-:S04]  /*b450*/  SHF.R.U32.HI R3, RZ, 0x18, R2 ;  /* 0x00000018ff037819 */ /* 0x000fc80000011602 */
[----:B------:R-:W-:-:S04]  /*b460*/  LOP3.LUT R0, R0, R3, RZ, 0xfc, !PT ;  /* 0x0000000300007212 */ /* 0x000fc800078efcff */
[----:B------:R-:W-:Y:S02]  /*b470*/  PRMT R8, R0, 0x7610, R8 ;  /* 0x0000761000087816 */ /* 0x000fe40000000008 */
.L_x_21537:
[----:B------:R-:W-:Y:S05]  /*b480*/  BSYNC B0 ;  /* 0x0000000000007941 */ /* 0x000fea0003800000 */
.L_x_21536:
[----:B------:R-:W-:Y:S01]  /*b490*/  STG.E.U8 [R16.64], R8 ;  /* 0x0000000810007986 */ /* 0x000fe2000c101124 */
[----:B------:R-:W-:Y:S05]  /*b4a0*/  EXIT ;  /* 0x000000000000794d */ /* 0x000fea0003800000 */
.L_x_21534:
        /* <DEDUP_REMOVED lines=18> */
.L_x_21541:
[----:B------:R-:W-:-:S04]  /*b5d0*/  LOP3.LUT R2, R3, 0x80000000, RZ, 0xc0, !PT ;  /* 0x8000000003027812 */ /* 0x000fc800078ec0ff */
[----:B------:R-:W-:-:S04]  /*b5e0*/  SHF.R.U32.HI R3, RZ, 0x18, R2 ;  /* 0x00000018ff037819 */ /* 0x000fc80000011602 */
[----:B------:R-:W-:-:S04]  /*b5f0*/  LOP3.LUT R0, R0, R3, RZ, 0xfc, !PT ;  /* 0x0000000300007212 */ /* 0x000fc800078efcff */
[----:B------:R-:W-:Y:S02]  /*b600*/  PRMT R8, R0, 0x7610, R8 ;  /* 0x0000761000087816 */ /* 0x000fe40000000008 */
.L_x_21540:
[----:B------:R-:W-:Y:S05]  /*b610*/  BSYNC B0 ;  /* 0x0000000000007941 */ /* 0x000fea0003800000 */
.L_x_21539:
[----:B------:R-:W-:Y:S01]  /*b620*/  STG.E.U8 [R16.64], R8 ;  /* 0x0000000810007986 */ /* 0x000fe2000c101124 */
[----:B------:R-:W-:Y:S05]  /*b630*/  EXIT ;  /* 0x000000000000794d */ /* 0x000fea0003800000 */
.L_x_21533:
        /* <DEDUP_REMOVED lines=23> */
.L_x_21516:
        /* <DEDUP_REMOVED lines=20> */
.L_x_21543:
[----:B------:R-:W-:Y:S01]  /*b8f0*/  LOP3.LUT R2, R3, 0xff, RZ, 0xc0, !PT ;  /* 0x000000ff03027812 */ /* 0x000fe200078ec0ff */
[----:B------:R-:W-:-:S05]  /*b900*/  IMAD.MOV.U32 R3, RZ, RZ, RZ ;  /* 0x000000ffff037224 */ /* 0x000fca00078e00ff */
[----:B------:R-:W-:Y:S01]  /*b910*/  STG.E.64 [R16.64], R2 ;  /* 0x0000000210007986 */ /* 0x000fe2000c101b24 */
[----:B------:R-:W-:Y:S05]  /*b920*/  EXIT ;  /* 0x000000000000794d */ /* 0x000fea0003800000 */
.L_x_21542:
[----:B------:R-:W-:-:S05]  /*b930*/  LOP3.LUT R3, R3, 0xff, RZ, 0xc0, !PT ;  /* 0x000000ff03037812 */ /* 0x000fca00078ec0ff */
[----:B------:R-:W-:Y:S01]  /*b940*/  STG.E [R16.64], R3 ;  /* 0x0000000310007986 */ /* 0x000fe2000c101924 */
[----:B------:R-:W-:Y:S05]  /*b950*/  EXIT ;  /* 0x000000000000794d */ /* 0x000fea0003800000 */
        .weak           $__internal_48_$__cuda_sm20_dblrcp_rn_slowpath_v3
        .type           $__internal_48_$__cuda_sm20_dblrcp_rn_slowpath_v3,@function
        .size           $__internal_48_$__cuda_sm20_dblrcp_rn_slowpath_v3,(.L_x_61537 - $__internal_48_$__cuda_sm20_dblrcp_rn_slowpath_v3)
$__internal_48_$__cuda_sm20_dblrcp_rn_slowpath_v3:
        /* <DEDUP_REMOVED lines=26> */
.L_x_21547:
        /* <DEDUP_REMOVED lines=10> */
.L_x_21545:
[----:B------:R-:W-:Y:S01]  /*bba0*/  LOP3.LUT R5, R3, 0x80000, RZ, 0xfc, !PT ;  /* 0x0008000003057812 */ /* 0x000fe200078efcff */
[----:B------:R-:W-:Y:S02]  /*bbb0*/  IMAD.MOV.U32 R4, RZ, RZ, R2 ;  /* 0x000000ffff047224 */ /* 0x000fe400078e0002 */
.L_x_21546:
[----:B------:R-:W-:Y:S05]  /*bbc0*/  BSYNC B1 ;  /* 0x0000000000017941 */ /* 0x000fea0003800000 */
.L_x_21544:
[----:B0-----:R-:W-:Y:S02]  /*bbd0*/  IMAD.MOV.U32 R2, RZ, RZ, R0 ;  /* 0x000000ffff027224 */ /* 0x001fe400078e0000 */
[----:B------:R-:W-:-:S04]  /*bbe0*/  IMAD.MOV.U32 R3, RZ, RZ, 0x0 ;  /* 0x00000000ff037424 */ /* 0x000fc800078e00ff */
[----:B------:R-:W-:Y:S05]  /*bbf0*/  RET.REL.NODEC R2 `(_ZN2at6native18elementwise_kernelILi128ELi4EZNS0_15gpu_kernel_implIZNS0_50_GLOBAL__N__2680c7bb_12_PowKernel_cu_b2145a98_318429pow_tensor_scalar_kernel_implIhhEEvRNS_18TensorIteratorBaseET0_EUlhE1_EEvS6_RKT_EUliE_EEviT1_) ;  /* 0xffff440002007950 */ /* 0x000fea0003c3ffff */
.L_x_21548:
        /* <DEDUP_REMOVED lines=16> */
.L_x_61537:


//--------------------- .text._ZN2at6native27unrolled_elementwise_kernelIZNS0_50_GLOBAL__N__2680c7bb_12_PowKernel_cu_b2145a98_318429pow_tensor_scalar_kernel_implIhhEEvRNS_18TensorIteratorBaseET0_EUlhE1_St5arrayIPcLm2EELi4E23TrivialOffsetCalculatorILi1EjESC_NS0_6memory12LoadWithCastILi1EEENSD_13StoreWithCastILi1EEEEEviT_S6_T2_T3_T4_T5_ --------------------------
	.section	.text._ZN2at6native27unrolled_elementwise_kernelIZNS0_50_GLOBAL__N__2680c7bb_12_PowKernel_cu_b2145a98_318429pow_tensor_scalar_kernel_implIhhEEvRNS_18TensorIteratorBaseET0_EUlhE1_St5arrayIPcLm2EELi4E23TrivialOffsetCalculatorILi1EjESC_NS0_6memory12LoadWithCastILi1EEENSD_13StoreWithCastILi1EEEEEviT_S6_T2_T3_T4_T5_,"ax",@progbits
	.sectioninfo	@"SHI_REGISTERS=28"
	.align	128
        .global         _ZN2at6native27unrolled_elementwise_kernelIZNS0_50_GLOBAL__N__2680c7bb_12_PowKernel_cu_b2145a98_318429pow_tensor_scalar_kernel_implIhhEEvRNS_18TensorIteratorBaseET0_EUlhE1_St5arrayIPcLm2EELi4E23TrivialOffsetCalculatorILi1EjESC_NS0_6memory12LoadWithCastILi1EEENSD_13StoreWithCastILi1EEEEEviT_S6_T2_T3_T4_T5_
        .type           _ZN2at6native27unrolled_elementwise_kernelIZNS0_50_GLOBAL__N__2680c7bb_12_PowKernel_cu_b2145a98_318429pow_tensor_scalar_kernel_implIhhEEvRNS_18TensorIteratorBaseET0_EUlhE1_St5arrayIPcLm2EELi4E23TrivialOffsetCalculatorILi1EjESC_NS0_6memory12LoadWithCastILi1EEENSD_13StoreWithCastILi1EEEEEviT_S6_T2_T3_T4_T5_,@function
        .size           _ZN2at6native27unrolled_elementwise_kernelIZNS0_50_GLOBAL__N__2680c7bb_12_PowKernel_cu_b2145a98_318429pow_tensor_scalar_kernel_implIhhEEvRNS_18TensorIteratorBaseET0_EUlhE1_St5arrayIPcLm2EELi4E23TrivialOffsetCalculatorILi1EjESC_NS0_6memory12LoadWithCastILi1EEENSD_13StoreWithCastILi1EEEEEviT_S6_T2_T3_T4_T5_,(.L_x_61538 - _ZN2at6native27unrolled_elementwise_kernelIZNS0_50_GLOBAL__N__2680c7bb_12_PowKernel_cu_b2145a98_318429pow_tensor_scalar_kernel_implIhhEEvRNS_18TensorIteratorBaseET0_EUlhE1_St5arrayIPcLm2EELi4E23TrivialOffsetCalculatorILi1EjESC_NS0_6memory12LoadWithCastILi1EEENSD_13StoreWithCastILi1EEEEEviT_S6_T2_T3_T4_T5_)
        .other          _ZN2at6native27unrolled_elementwise_kernelIZNS0_50_GLOBAL__N__2680c7bb_12_PowKernel_cu_b2145a98_318429pow_tensor_scalar_kernel_implIhhEEvRNS_18TensorIteratorBaseET0_EUlhE1_St5arrayIPcLm2EELi4E23TrivialOffsetCalculatorILi1EjESC_NS0_6memory12LoadWithCastILi1EEENSD_13StoreWithCastILi1EEEEEviT_S6_T2_T3_T4_T5_,@"STO_CUDA_ENTRY STV_DEFAULT"
_ZN2at6native27unrolled_elementwise_kernelIZNS0_50_GLOBAL__N__2680c7bb_12_PowKernel_cu_b2145a98_318429pow_tensor_scalar_kernel_implIhhEEvRNS_18TensorIteratorBaseET0_EUlhE1_St5arrayIPcLm2EELi4E23TrivialOffsetCalculatorILi1EjESC_NS0_6memory12LoadWithCastILi1EEENSD_13StoreWithCastILi1EEEEEviT_S6_T2_T3_T4_T5_:
.text._ZN2at6native27unrolled_elementwise_kernelIZNS0_50_GLOBAL__N__2680c7bb_12_PowKernel_cu_b2145a98_318429pow_tensor_scalar_kernel_implIhhEEvRNS_18TensorIteratorBaseET0_EUlhE1_St5arrayIPcLm2EELi4E23TrivialOffsetCalculatorILi1EjESC_NS0_6memory12LoadWithCastILi1EEENSD_13StoreWithCastILi1EEEEEviT_S6_T2_T3_T4_T5_:
        /* <DEDUP_REMOVED lines=29> */
.L_x_21554:
[----:B------:R0:W5:Y:S01]  /*01d0*/  LDG.E.U8 R18, [R4.64] ;  /* 0x0000002404127981 */ /* 0x000162000c1e1100 */
[----:B------:R-:W-:Y:S05]  /*01e0*/  BRA `(.L_x_21556) ;  /* 0x00000dd000007947 */ /* 0x000fea0003800000 */
.L_x_21553:
        /* <DEDUP_REMOVED lines=8> */
.L_x_21558:
[----:B------:R0:W5:Y:S01]  /*0270*/  LDG.E.U8 R18, [R4.64] ;  /* 0x0000002404127981 */ /* 0x000162000c1e1100 */
[----:B------:R-:W-:Y:S05]  /*0280*/  BRA `(.L_x_21556) ;  /* 0x00000d3000007947 */ /* 0x000fea0003800000 */
.L_x_21557:
[----:B------:R0:W5:Y:S01]  /*0290*/  LDG.E.U16 R18, [R4.64] ;  /* 0x0000002404127981 */ /* 0x000162000c1e1500 */
[----:B------:R-:W-:Y:S05]  /*02a0*/  BRA `(.L_x_21556) ;  /* 0x00000d1000007947 */ /* 0x000fea0003800000 */
.L_x_21552:
        /* <DEDUP_REMOVED lines=10> */
.L_x_21560:
[----:B------:R-:W2:Y:S02]  /*0350*/  LDG.E.U16 R2, [R4.64] ;  /* 0x0000002404027981 */ /* 0x000ea4000c1e1500 */
[----:B--2---:R-:W-:-:S06]  /*0360*/  HADD2.F32 R2, -RZ, R2.H0_H0 ;  /* 0x20000002ff027230 */ /* 0x004fcc0000004100 */
[----:B------:R-:W0:Y:S02]  /*0370*/  F2I.S64.TRUNC R2, R2 ;  /* 0x0000000200027311 */ /* 0x000e24000020d900 */
[----:B0-----:R-:W-:Y:S01]  /*0380*/  PRMT R18, R2, 0x7610, R18 ;  /* 0x0000761002127816 */ /* 0x001fe20000000012 */
[----:B------:R-:W-:Y:S05]  /*0390*/  BRA `(.L_x_21556) ;  /* 0x00000c2000007947 */ /* 0x000fea0003800000 */
.L_x_21559:
        /* <DEDUP_REMOVED lines=10> */
.L_x_21562:
[----:B------:R-:W2:Y:S02]  /*0440*/  LDG.E.U16 R4, [R4.64] ;  /* 0x0000002404047981 */ /* 0x000ea4000c1e1500 */
[----:B--2---:R-:W-:-:S06]  /*0450*/  HADD2.F32 R2, -RZ, R4.H0_H0 ;  /* 0x20000004ff027230 */ /* 0x004fcc0000004100 */
[----:B------:R-:W0:Y:S02]  /*0460*/  F2I.S64.TRUNC R2, R2 ;  /* 0x0000000200027311 */ /* 0x000e24000020d900 */
[----:B0-----:R-:W-:Y:S01]  /*0470*/  PRMT R18, R2, 0x7610, R18 ;  /* 0x0000761002127816 */ /* 0x001fe20000000012 */
[----:B------:R-:W-:Y:S05]  /*0480*/  BRA `(.L_x_21556) ;  /* 0x00000b3000007947 */ /* 0x000fea0003800000 */
.L_x_21561:
[----:B------:R-:W2:Y:S02]  /*0490*/  LDG.E.64 R2, [R4.64] ;  /* 0x0000002404027981 */ /* 0x000ea4000c1e1b00 */
[----:B--2---:R-:W0:Y:S02]  /*04a0*/  F2I.S64.F64.TRUNC R2, R2 ;  /* 0x0000000200027311 */ /* 0x004e24000030d900 */
[----:B0-----:R-:W-:Y:S01]  /*04b0*/  PRMT R18, R2, 0x7610, R18 ;  /* 0x0000761002127816 */ /* 0x001fe20000000012 */
[----:B------:R-:W-:Y:S05]  /*04c0*/  BRA `(.L_x_21556) ;  /* 0x00000af000007947 */ /* 0x000fea0003800000 */
.L_x_21551:
        /* <DEDUP_REMOVED lines=12> */
.L_x_21565:
[----:B------:R-:W2:Y:S02]  /*0590*/  LDG.E.64 R4, [R4.64] ;  /* 0x0000002404047981 */ /* 0x000ea4000c1e1b00 */
[----:B--2---:R-:W0:Y:S02]  /*05a0*/  F2I.S64.F64.TRUNC R2, R4 ;  /* 0x0000000400027311 */ /* 0x004e24000030d900 */
[----:B0-----:R-:W-:Y:S01]  /*05b0*/  PRMT R18, R2, 0x7610, R18 ;  /* 0x0000761002127816 */ /* 0x001fe20000000012 */
[----:B------:R-:W-:Y:S05]  /*05c0*/  BRA `(.L_x_21556) ;  /* 0x000009f000007947 */ /* 0x000fea0003800000 */
.L_x_21564:
        /* <DEDUP_REMOVED lines=28> */
.L_x_21567:
        /* <DEDUP_REMOVED lines=16> */
.L_x_21566:
[----:B------:R-:W2:Y:S02]  /*0890*/  LDG.E.U16 R2, [R4.64] ;  /* 0x0000002404027981 */ /* 0x000ea4000c1e1500 */
[----:B--2---:R-:W-:-:S06]  /*08a0*/  PRMT R2, RZ, 0x5410, R2 ;  /* 0x00005410ff027816 */ /* 0x004fcc0000000002 */
[----:B------:R-:W0:Y:S02]  /*08b0*/  F2I.S64.TRUNC R2, R2 ;  /* 0x0000000200027311 */ /* 0x000e24000020d900 */
[----:B0-----:R-:W-:Y:S01]  /*08c0*/  PRMT R18, R2, 0x7610, R18 ;  /* 0x0000761002127816 */ /* 0x001fe20000000012 */
[----:B------:R-:W-:Y:S05]  /*08d0*/  BRA `(.L_x_21556) ;  /* 0x000006e000007947 */ /* 0x000fea0003800000 */
.L_x_21563:
        /* <DEDUP_REMOVED lines=10> */
.L_x_21570:
        /* <DEDUP_REMOVED lines=21> */
.L_x_21574:
[----:B------:R-:W-:Y:S05]  /*0ad0*/  BSYNC B1 ;  /* 0x0000000000017941 */ /* 0x000fea0003800000 */
.L_x_21573:
[----:B------:R-:W-:Y:S01]  /*0ae0*/  IMAD.SHL.U32 R2, R2, 0x100000, RZ ;  /* 0x0010000002027824 */ /* 0x000fe200078e00ff */
[----:B------:R-:W-:-:S04]  /*0af0*/  LEA R3, R0, 0x3b800000, 0x17 ;  /* 0x3b80000000037811 */ /* 0x000fc800078eb8ff */
[----:B------:R-:W-:Y:S02]  /*0b00*/  LOP3.LUT R2, R3, R2, R4, 0xfe, !PT ;  /* 0x0000000203027212 */ /* 0x000fe400078efe04 */
.L_x_21572:
[----:B------:R-:W-:Y:S05]  /*0b10*/  BSYNC B0 ;  /* 0x0000000000007941 */ /* 0x000fea0003800000 */
.L_x_21571:
[----:B------:R-:W0:Y:S02]  /*0b20*/  F2I.S64.TRUNC R2, R2 ;  /* 0x0000000200027311 */ /* 0x000e24000020d900 */
[----:B0-----:R-:W-:Y:S01]  /*0b30*/  PRMT R18, R2, 0x7610, R18 ;  /* 0x0000761002127816 */ /* 0x001fe20000000012 */
[----:B------:R-:W-:Y:S05]  /*0b40*/  BRA `(.L_x_21556) ;  /* 0x0000047000007947 */ /* 0x000fea0003800000 */
.L_x_21569:
        /* <DEDUP_REMOVED lines=21> */
.L_x_21578:
[----:B------:R-:W-:Y:S05]  /*0ca0*/  BSYNC B1 ;  /* 0x0000000000017941 */ /* 0x000fea0003800000 */
.L_x_21577:
[----:B------:R-:W-:Y:S01]  /*0cb0*/  IMAD.SHL.U32 R2, R2, 0x200000, RZ ;  /* 0x0020000002027824 */ /* 0x000fe200078e00ff */
[----:B------:R-:W-:-:S04]  /*0cc0*/  LEA R3, R0, 0x37800000, 0x17 ;  /* 0x3780000000037811 */ /* 0x000fc800078eb8ff */
[----:B------:R-:W-:Y:S02]  /*0cd0*/  LOP3.LUT R2, R3, R2, R4, 0xfe, !PT ;  /* 0x0000000203027212 */ /* 0x000fe400078efe04 */
.L_x_21576:
[----:B------:R-:W-:Y:S05]  /*0ce0*/  BSYNC B0 ;  /* 0x0000000000007941 */ /* 0x000fea0003800000 */
.L_x_21575:
[----:B------:R-:W0:Y:S02]  /*0cf0*/  F2I.S64.TRUNC R2, R2 ;  /* 0x0000000200027311 */ /* 0x000e24000020d900 */
[----:B0-----:R-:W-:Y:S01]  /*0d00*/  PRMT R18, R2, 0x7610, R18 ;  /* 0x0000761002127816 */ /* 0x001fe20000000012 */
[----:B------:R-:W-:Y:S05]  /*0d10*/  BRA `(.L_x_21556) ;  /* 0x000002a000007947 */ /* 0x000fea0003800000 */
.L_x_21568:
        /* <DEDUP_REMOVED lines=14> */
.L_x_21582:
[----:B------:R-:W-:Y:S05]  /*0e00*/  BSYNC B0 ;  /* 0x0000000000007941 */ /* 0x000fea0003800000 */
.L_x_21581:
[----:B------:R-:W0:Y:S02]  /*0e10*/  F2I.S64.TRUNC R2, R2 ;  /* 0x0000000200027311 */ /* 0x000e24000020d900 */
[----:B0-----:R-:W-:Y:S01]  /*0e20*/  PRMT R18, R2, 0x7610, R18 ;  /* 0x0000761002127816 */ /* 0x001fe20000000012 */
[----:B------:R-:W-:Y:S05]  /*0e30*/  BRA `(.L_x_21556) ;  /* 0x0000018000007947 */ /* 0x000fea0003800000 */
.L_x_21555:
        /* <DEDUP_REMOVED lines=21> */
.L_x_21580:
[----:B------:R0:W5:Y:S01]  /*0f90*/  LDG.E.U8 R18, [R4.64] ;  /* 0x0000002404127981 */ /* 0x000162000c1e1100 */
[----:B------:R-:W-:Y:S05]  /*0fa0*/  BRA `(.L_x_21556) ;  /* 0x0000001000007947 */ /* 0x000fea0003800000 */
.L_x_21579:
[----:B------:R0:W5:Y:S02]  /*0fb0*/  LDG.E.U8 R18, [R4.64] ;  /* 0x0000002404127981 */ /* 0x000164000c1e1100 */
.L_x_21556:
[----:B------:R-:W1:Y:S02]  /*0fc0*/  S2R R24, SR_TID.X ;  /* 0x0000000000187919 */ /* 0x000e640000002100 */
[----:B-1----:R-:W-:Y:S02]  /*0fd0*/  IADD3 R24, R24, 0x80, RZ ;  /* 0x0000008018187810 */ /* 0x002fe40007ffe0ff */
.L_x_21550:
[----:B-1----:R-:W-:Y:S05]  /*0fe0*/  BSYNC B6 ;  /* 0x0000000000067941 */ /* 0x002fea0003800000 */
.L_x_21549:
        /* <DEDUP_REMOVED lines=21> */
.L_x_21588:
[----:B------:R0:W5:Y:S01]  /*1140*/  LDG.E.U8 R19, [R4.64] ;  /* 0x0000002404137981 */ /* 0x000162000c1e1100 */
[----:B------:R-:W-:Y:S05]  /*1150*/  BRA `(.L_x_21590) ;  /* 0x00000dc000007947 */ /* 0x000fea0003800000 */
.L_x_21587:
        /* <DEDUP_REMOVED lines=8> */
.L_x_21592:
[----:B------:R0:W5:Y:S01]  /*11e0*/  LDG.E.U8 R19, [R4.64] ;  /* 0x0000002404137981 */ /* 0x000162000c1e1100 */
[----:B------:R-:W-:Y:S05]  /*11f0*/  BRA `(.L_x_21590) ;  /* 0x00000d2000007947 */ /* 0x000fea0003800000 */
.L_x_21591:
[----:B------:R0:W5:Y:S01]  /*1200*/  LDG.E.U16 R19, [R4.64] ;  /* 0x0000002404137981 */ /* 0x000162000c1e1500 */
[----:B------:R-:W-:Y:S05]  /*1210*/  BRA `(.L_x_21590) ;  /* 0x00000d0000007947 */ /* 0x000fea0003800000 */
.L_x_21586:
        /* <DEDUP_REMOVED lines=10> */
.L_x_21594:
[----:B------:R-:W2:Y:S02]  /*12c0*/  LDG.E.U16 R2, [R4.64] ;  /* 0x0000002404027981 */ /* 0x000ea4000c1e1500 */
[----:B--2---:R-:W-:-:S06]  /*12d0*/  HADD2.F32 R2, -RZ, R2.H0_H0 ;  /* 0x20000002ff027230 */ /* 0x004fcc0000004100 */
[----:B------:R-:W0:Y:S02]  /*12e0*/  F2I.S64.TRUNC R2, R2 ;  /* 0x0000000200027311 */ /* 0x000e24000020d900 */
[----:B0-----:R-:W-:Y:S01]  /*12f0*/  PRMT R19, R2, 0x7610, R19 ;  /* 0x0000761002137816 */ /* 0x001fe20000000013 */
[----:B------:R-:W-:Y:S05]  /*1300*/  BRA `(.L_x_21590) ;  /* 0x00000c1000007947 */ /* 0x000fea0003800000 */
.L_x_21593:
        /* <DEDUP_REMOVED lines=10> */
.L_x_21596:
[----:B------:R-:W2:Y:S02]  /*13b0*/  LDG.E.U16 R4, [R4.64] ;  /* 0x0000002404047981 */ /* 0x000ea4000c1e1500 */
[----:B--2---:R-:W-:-:S06]  /*13c0*/  HADD2.F32 R2, -RZ, R4.H0_H0 ;  /* 0x20000004ff027230 */ /* 0x004fcc0000004100 */
[----:B------:R-:W0:Y:S02]  /*13d0*/  F2I.S64.TRUNC R2, R2 ;  /* 0x0000000200027311 */ /* 0x000e24000020d900 */
[----:B0-----:R-:W-:Y:S01]  /*13e0*/  PRMT R19, R2, 0x7610, R19 ;  /* 0x0000761002137816 */ /* 0x001fe20000000013 */
[----:B------:R-:W-:Y:S05]  /*13f0*/  BRA `(.L_x_21590) ;  /* 0x00000b2000007947 */ /* 0x000fea0003800000 */
.L_x_21595:
[----:B------:R-:W2:Y:S02]  /*1400*/  LDG.E.64 R2, [R4.64] ;  /* 0x0000002404027981 */ /* 0x000ea4000c1e1b00 */
[----:B--2---:R-:W0:Y:S02]  /*1410*/  F2I.S64.F64.TRUNC R2, R2 ;  /* 0x0000000200027311 */ /* 0x004e24000030d900 */
[----:B0-----:R-:W-:Y:S01]  /*1420*/  PRMT R19, R2, 0x7610, R19 ;  /* 0x0000761002137816 */ /* 0x001fe20000000013 */
[----:B------:R-:W-:Y:S05]  /*1430*/  BRA `(.L_x_21590) ;  /* 0x00000ae000007947 */ /* 0x000fea0003800000 */
.L_x_21585:
        /* <DEDUP_REMOVED lines=12> */
.L_x_21599:
[----:B------:R-:W2:Y:S02]  /*1500*/  LDG.E.64 R4, [R4.64] ;  /* 0x0000002404047981 */ /* 0x000ea4000c1e1b00 */
[----:B--2---:R-:W0:Y:S02]  /*1510*/  F2I.S64.F64.TRUNC R2, R4 ;  /* 0x0000000400027311 */ /* 0x004e24000030d900 */
[----:B0-----:R-:W-:Y:S01]  /*1520*/  PRMT R19, R2, 0x7610, R19 ;  /* 0x0000761002137816 */ /* 0x001fe20000000013 */
[----:B------:R-:W-:Y:S05]  /*1530*/  BRA `(.L_x_21590) ;  /* 0x000009e000007947 */ /* 0x000fea0003800000 */
.L_x_21598:
        /* <DEDUP_REMOVED lines=28> */
.L_x_21601:
        /* <DEDUP_REMOVED lines=15> */
.L_x_21600:
[----:B------:R-:W2:Y:S02]  /*17f0*/  LDG.E.U16 R2, [R4.64] ;  /* 0x0000002404027981 */ /* 0x000ea4000c1e1500 */
[----:B--2---:R-:W-:-:S06]  /*1800*/  PRMT R2, RZ, 0x5410, R2 ;  /* 0x00005410ff027816 */ /* 0x004fcc0000000002 */
[----:B------:R-:W0:Y:S02]  /*1810*/  F2I.S64.TRUNC R2, R2 ;  /* 0x0000000200027311 */ /* 0x000e24000020d900 */
[----:B0-----:R-:W-:Y:S01]  /*1820*/  PRMT R19, R2, 0x7610, R19 ;  /* 0x0000761002137816 */ /* 0x001fe20000000013 */
[----:B------:R-:W-:Y:S05]  /*1830*/  BRA `(.L_x_21590) ;  /* 0x000006e000007947 */ /* 0x000fea0003800000 */
.L_x_21597:
        /* <DEDUP_REMOVED lines=10> */
.L_x_21604:
        /* <DEDUP_REMOVED lines=21> */
.L_x_21608:
[----:B------:R-:W-:Y:S05]  /*1a30*/  BSYNC B1 ;  /* 0x0000000000017941 */ /* 0x000fea0003800000 */
.L_x_21607:
[----:B------:R-:W-:Y:S01]  /*1a40*/  IMAD.SHL.U32 R2, R2, 0x100000, RZ ;  /* 0x0010000002027824 */ /* 0x000fe200078e00ff */
[----:B------:R-:W-:-:S04]  /*1a50*/  LEA R3, R0, 0x3b800000, 0x17 ;  /* 0x3b80000000037811 */ /* 0x000fc800078eb8ff */
[----:B------:R-:W-:Y:S02]  /*1a60*/  LOP3.LUT R2, R3, R2, R4, 0xfe, !PT ;  /* 0x0000000203027212 */ /* 0x000fe400078efe04 */
.L_x_21606:
[----:B------:R-:W-:Y:S05]  /*1a70*/  BSYNC B0 ;  /* 0x0000000000007941 */ /* 0x000fea0003800000 */
.L_x_21605:
[----:B------:R-:W0:Y:S02]  /*1a80*/  F2I.S64.TRUNC R2, R2 ;  /* 0x0000000200027311 */ /* 0x000e24000020d900 */
[----:B0-----:R-:W-:Y:S01]  /*1a90*/  PRMT R19, R2, 0x7610, R19 ;  /* 0x0000761002137816 */ /* 0x001fe20000000013 */
[----:B------:R-:W-:Y:S05]  /*1aa0*/  BRA `(.L_x_21590) ;  /* 0x0000047000007947 */ /* 0x000fea0003800000 */
.L_x_21603:
        /* <DEDUP_REMOVED lines=21> */
.L_x_21612:
[----:B------:R-:W-:Y:S05]  /*1c00*/  BSYNC B1 ;  /* 0x0000000000017941 */ /* 0x000fea0003800000 */
.L_x_21611:
[----:B------:R-:W-:Y:S01]  /*1c10*/  IMAD.SHL.U32 R2, R2, 0x200000, RZ ;  /* 0x0020000002027824 */ /* 0x000fe200078e00ff */
[----:B------:R-:W-:-:S04]  /*1c20*/  LEA R3, R0, 0x37800000, 0x17 ;  /* 0x3780000000037811 */ /* 0x000fc800078eb8ff */
[----:B------:R-:W-:Y:S02]  /*1c30*/  LOP3.LUT R2, R3, R2, R4, 0xfe, !PT ;  /* 0x0000000203027212 */ /* 0x000fe400078efe04 */
.L_x_21610:
[----:B------:R-:W-:Y:S05]  /*1c40*/  BSYNC B0 ;  /* 0x0000000000007941 */ /* 0x000fea0003800000 */
.L_x_21609:
[----:B------:R-:W0:Y:S02]  /*1c50*/  F2I.S64.TRUNC R2, R2 ;  /* 0x0000000200027311 */ /* 0x000e24000020d900 */
[----:B0-----:R-:W-:Y:S01]  /*1c60*/  PRMT R19, R2, 0x7610, R19 ;  /* 0x0000761002137816 */ /* 0x001fe20000000013 */
[----:B------:R-:W-:Y:S05]  /*1c70*/  BRA `(.L_x_21590) ;  /* 0x000002a000007947 */ /* 0x000fea0003800000 */
.L_x_21602:
        /* <DEDUP_REMOVED lines=14> */
.L_x_21616:
[----:B------:R-:W-:Y:S05]  /*1d60*/  BSYNC B0 ;  /* 0x0000000000007941 */ /* 0x000fea0003800000 */
.L_x_21615:
[----:B------:R-:W0:Y:S02]  /*1d70*/  F2I.S64.TRUNC R2, R2 ;  /* 0x0000000200027311 */ /* 0x000e24000020d900 */
[----:B0-----:R-:W-:Y:S01]  /*1d80*/  PRMT R19, R2, 0x7610, R19 ;  /* 0x0000761002137816 */ /* 0x001fe20000000013 */
[----:B------:R-:W-:Y:S05]  /*1d90*/  BRA `(.L_x_21590) ;  /* 0x0000018000007947 */ /* 0x000fea0003800000 */
.L_x_21589:
        /* <DEDUP_REMOVED lines=21> */
.L_x_21614:
[----:B------:R0:W5:Y:S01]  /*1ef0*/  LDG.E.U8 R19, [R4.64] ;  /* 0x0000002404137981 */ /* 0x000162000c1e1100 */
[----:B------:R-:W-:Y:S05]  /*1f00*/  BRA `(.L_x_21590) ;  /* 0x0000001000007947 */ /* 0x000fea0003800000 */
.L_x_21613:
[----:B------:R0:W5:Y:S02]  /*1f10*/  LDG.E.U8 R19, [R4.64] ;  /* 0x0000002404137981 */ /* 0x000164000c1e1100 */
.L_x_21590:
[----:B------:R-:W-:-:S03]  /*1f20*/  IADD3 R24, R24, 0x80, RZ ;  /* 0x0000008018187810 */ /* 0x000fc60007ffe0ff */
.L_x_21584:
[----:B------:R-:W-:Y:S05]  /*1f30*/  BSYNC B6 ;  /* 0x0000000000067941 */ /* 0x000fea0003800000 */
.L_x_21583:
[----:B------:R-:W-:Y:S01]  /*1f40*/  ISETP.GE.AND P0, PT, R24, R17, PT ;  /* 0x000000111800720c */ /* 0x000fe20003f06270 */
[----:B------:R-:W-:Y:S01]  /*1f50*/  BSSY B6, `(.L_x_21617) ;  /* 0x00000f5000067945 */ /* 0x000fe20003800000 */
[----:B------:R-:W-:Y:S02]  /*1f60*/  PRMT R23, RZ, 0x7610, R23 ;  /* 0x00007610ff177816 */ /* 0x000fe40000000017 */
[----:B------:R-:W-:-:S09]  /*1f70*/  PRMT R25, RZ, 0x7610, R25 ;  /* 0x00007610ff197816 */ /* 0x000fd20000000019 */
        /* <DEDUP_REMOVED lines=19> */
.L_x_21622:
[----:B------:R0:W5:Y:S01]  /*20b0*/  LDG.E.U8 R25, [R4.64] ;  /* 0x0000002404197981 */ /* 0x000162000c1e1100 */
[----:B------:R-:W-:Y:S05]  /*20c0*/  BRA `(.L_x_21624) ;  /* 0x00000dc000007947 */ /* 0x000fea0003800000 */
.L_x_21621:
        /* <DEDUP_REMOVED lines=8> */
.L_x_21626:
[----:B------:R0:W5:Y:S01]  /*2150*/  LDG.E.U8 R25, [R4.64] ;  /* 0x0000002404197981 */ /* 0x000162000c1e1100 */
[----:B------:R-:W-:Y:S05]  /*2160*/  BRA `(.L_x_21624) ;  /* 0x00000d2000007947 */ /* 0x000fea0003800000 */
.L_x_21625:
[----:B------:R0:W5:Y:S01]  /*2170*/  LDG.E.U16 R25, [R4.64] ;  /* 0x0000002404197981 */ /* 0x000162000c1e1500 */
[----:B------:R-:W-:Y:S05]  /*2180*/  BRA `(.L_x_21624) ;  /* 0x00000d0000007947 */ /* 0x000fea0003800000 */
.L_x_21620:
        /* <DEDUP_REMOVED lines=10> */
.L_x_21628:
[----:B------:R-:W2:Y:S02]  /*2230*/  LDG.E.U16 R2, [R4.64] ;  /* 0x0000002404027981 */ /* 0x000ea4000c1e1500 */
[----:B--2---:R-:W-:-:S06]  /*2240*/  HADD2.F32 R2, -RZ, R2.H0_H0 ;  /* 0x20000002ff027230 */ /* 0x004fcc0000004100 */
[----:B------:R-:W0:Y:S02]  /*2250*/  F2I.S64.TRUNC R2, R2 ;  /* 0x0000000200027311 */ /* 0x000e24000020d900 */
[----:B0-----:R-:W-:Y:S01]  /*2260*/  PRMT R25, R2, 0x7610, R25 ;  /* 0x0000761002197816 */ /* 0x001fe20000000019 */
[----:B------:R-:W-:Y:S05]  /*2270*/  BRA `(.L_x_21624) ;  /* 0x00000c1000007947 */ /* 0x000fea0003800000 */
.L_x_21627:
        /* <DEDUP_REMOVED lines=10> */
.L_x_21630:
[----:B------:R-:W2:Y:S02]  /*2320*/  LDG.E.U16 R4, [R4.64] ;  /* 0x0000002404047981 */ /* 0x000ea4000c1e1500 */
[----:B--2---:R-:W-:-:S06]  /*2330*/  HADD2.F32 R2, -RZ, R4.H0_H0 ;  /* 0x20000004ff027230 */ /* 0x004fcc0000004100 */
[----:B------:R-:W0:Y:S02]  /*2340*/  F2I.S64.TRUNC R2, R2 ;  /* 0x0000000200027311 */ /* 0x000e24000020d900 */
[----:B0-----:R-:W-:Y:S01]  /*2350*/  PRMT R25, R2, 0x7610, R25 ;  /* 0x0000761002197816 */ /* 0x001fe20000000019 */
[----:B------:R-:W-:Y:S05]  /*2360*/  BRA `(.L_x_21624) ;  /* 0x00000b2000007947 */ /* 0x000fea0003800000 */
.L_x_21629:
[----:B------:R-:W2:Y:S02]  /*2370*/  LDG.E.64 R2, [R4.64] ;  /* 0x0000002404027981 */ /* 0x000ea4000c1e1b00 */
[----:B--2---:R-:W0:Y:S02]  /*2380*/  F2I.S64.F64.TRUNC R2, R2 ;  /* 0x0000000200027311 */ /* 0x004e24000030d900 */
[----:B0-----:R-:W-:Y:S01]  /*2390*/  PRMT R25, R2, 0x7610, R25 ;  /* 0x0000761002197816 */ /* 0x001fe20000000019 */
[----:B------:R-:W-:Y:S05]  /*23a0*/  BRA `(.L_x_21624) ;  /* 0x00000ae000007947 */ /* 0x000fea0003800000 */
.L_x_21619:
        /* <DEDUP_REMOVED lines=12> */
.L_x_21633:
[----:B------:R-:W2:Y:S02]  /*2470*/  LDG.E.64 R4, [R4.64] ;  /* 0x0000002404047981 */ /* 0x000ea4000c1e1b00 */
[----:B--2---:R-:W0:Y:S02]  /*2480*/  F2I.S64.F64.TRUNC R2, R4 ;  /* 0x0000000400027311 */ /* 0x004e24000030d900 */
[----:B0-----:R-:W-:Y:S01]  /*2490*/  PRMT R25, R2, 0x7610, R25 ;  /* 0x0000761002197816 */ /* 0x001fe20000000019 */
[----:B------:R-:W-:Y:S05]  /*24a0*/  BRA `(.L_x_21624) ;  /* 0x000009e000007947 */ /* 0x000fea0003800000 */
.L_x_21632:
        /* <DEDUP_REMOVED lines=28> */
.L_x_21635:
        /* <DEDUP_REMOVED lines=15> */
.L_x_21634:
[----:B------:R-:W2:Y:S02]  /*2760*/  LDG.E.U16 R2, [R4.64] ;  /* 0x0000002404027981 */ /* 0x000ea4000c1e1500 */
[----:B--2---:R-:W-:-:S06]  /*2770*/  PRMT R2, RZ, 0x5410, R2 ;  /* 0x00005410ff027816 */ /* 0x004fcc0000000002 */
[----:B------:R-:W0:Y:S02]  /*2780*/  F2I.S64.TRUNC R2, R2 ;  /* 0x0000000200027311 */ /* 0x000e24000020d900 */
[----:B0-----:R-:W-:Y:S01]  /*2790*/  PRMT R25, R2, 0x7610, R25 ;  /* 0x0000761002197816 */ /* 0x001fe20000000019 */
[----:B------:R-:W-:Y:S05]  /*27a0*/  BRA `(.L_x_21624) ;  /* 0x000006e000007947 */ /* 0x000fea0003800000 */
.L_x_21631:
        /* <DEDUP_REMOVED lines=10> */
.L_x_21638:
        /* <DEDUP_REMOVED lines=21> */
.L_x_21642:
[----:B------:R-:W-:Y:S05]  /*29a0*/  BSYNC B1 ;  /* 0x0000000000017941 */ /* 0x000fea0003800000 */
.L_x_21641:
[----:B------:R-:W-:Y:S01]  /*29b0*/  IMAD.SHL.U32 R2, R2, 0x100000, RZ ;  /* 0x0010000002027824 */ /* 0x000fe200078e00ff */
[----:B------:R-:W-:-:S04]  /*29c0*/  LEA R3, R0, 0x3b800000, 0x17 ;  /* 0x3b80000000037811 */ /* 0x000fc800078eb8ff */
[----:B------:R-:W-:Y:S02]  /*29d0*/  LOP3.LUT R2, R3, R2, R4, 0xfe, !PT ;  /* 0x0000000203027212 */ /* 0x000fe400078efe04 */
.L_x_21640:
[----:B------:R-:W-:Y:S05]  /*29e0*/  BSYNC B0 ;  /* 0x0000000000007941 */ /* 0x000fea0003800000 */
.L_x_21639:
[----:B------:R-:W0:Y:S02]  /*29f0*/  F2I.S64.TRUNC R2, R2 ;  /* 0x0000000200027311 */ /* 0x000e24000020d900 */
[----:B0-----:R-:W-:Y:S01]  /*2a00*/  PRMT R25, R2, 0x7610, R25 ;  /* 0x0000761002197816 */ /* 0x001fe20000000019 */
[----:B------:R-:W-:Y:S05]  /*2a10*/  BRA `(.L_x_21624) ;  /* 0x0000047000007947 */ /* 0x000fea0003800000 */
.L_x_21637:
        /* <DEDUP_REMOVED lines=21> */
.L_x_21646:
[----:B------:R-:W-:Y:S05]  /*2b70*/  BSYNC B1 ;  /* 0x0000000000017941 */ /* 0x000fea0003800000 */
.L_x_21645:
[----:B------:R-:W-:Y:S01]  /*2b80*/  IMAD.SHL.U32 R2, R2, 0x200000, RZ ;  /* 0x0020000002027824 */ /* 0x000fe200078e00ff */
[----:B------:R-:W-:-:S04]  /*2b90*/  LEA R3, R0, 0x37800000, 0x17 ;  /* 0x3780000000037811 */ /* 0x000fc800078eb8ff */
[----:B------:R-:W-:Y:S02]  /*2ba0*/  LOP3.LUT R2, R3, R2, R4, 0xfe, !PT ;  /* 0x0000000203027212 */ /* 0x000fe400078efe04 */
.L_x_21644:
[----:B------:R-:W-:Y:S05]  /*2bb0*/  BSYNC B0 ;  /* 0x0000000000007941 */ /* 0x000fea0003800000 */
.L_x_21643:
[----:B------:R-:W0:Y:S02]  /*2bc0*/  F2I.S64.TRUNC R2, R2 ;  /* 0x0000000200027311 */ /* 0x000e24000020d900 */
[----:B0-----:R-:W-:Y:S01]  /*2bd0*/  PRMT R25, R2, 0x7610, R25 ;  /* 0x0000761002197816 */ /* 0x001fe20000000019 */
[----:B------:R-:W-:Y:S05]  /*2be0*/  BRA `(.L_x_21624) ;  /* 0x000002a000007947 */ /* 0x000fea0003800000 */
.L_x_21636:
        /* <DEDUP_REMOVED lines=14> */
.L_x_21650:
[----:B------:R-:W-:Y:S05]  /*2cd0*/  BSYNC B0 ;  /* 0x0000000000007941 */ /* 0x000fea0003800000 */
.L_x_21649:
[----:B------:R-:W0:Y:S02]  /*2ce0*/  F2I.S64.TRUNC R2, R2 ;  /* 0x0000000200027311 */ /* 0x000e24000020d900 */
[----:B0-----:R-:W-:Y:S01]  /*2cf0*/  PRMT R25, R2, 0x7610, R25 ;  /* 0x0000761002197816 */ /* 0x001fe20000000019 */
[----:B------:R-:W-:Y:S05]  /*2d00*/  BRA `(.L_x_21624) ;  /* 0x0000018000007947 */ /* 0x000fea0003800000 */
.L_x_21623:
        /* <DEDUP_REMOVED lines=21> */
.L_x_21648:
[----:B------:R0:W5:Y:S01]  /*2e60*/  LDG.E.U8 R25, [R4.64] ;  /* 0x0000002404197981 */ /* 0x000162000c1e1100 */
[----:B------:R-:W-:Y:S05]  /*2e70*/  BRA `(.L_x_21624) ;  /* 0x0000001000007947 */ /* 0x000fea0003800000 */
.L_x_21647:
[----:B------:R0:W5:Y:S02]  /*2e80*/  LDG.E.U8 R25, [R4.64] ;  /* 0x0000002404197981 */ /* 0x000164000c1e1100 */
.L_x_21624:
[----:B------:R-:W-:-:S03]  /*2e90*/  IADD3 R24, R24, 0x80, RZ ;  /* 0x0000008018187810 */ /* 0x000fc60007ffe0ff */
.L_x_21618:
[----:B------:R-:W-:Y:S05]  /*2ea0*/  BSYNC B6 ;  /* 0x0000000000067941 */ /* 0x000fea0003800000 */
.L_x_21617:
        /* <DEDUP_REMOVED lines=20> */
.L_x_21656:
[----:B------:R0:W5:Y:S01]  /*2ff0*/  LDG.E.U8 R23, [R4.64] ;  /* 0x0000002404177981 */ /* 0x000162000c1e1100 */
[----:B------:R-:W-:Y:S05]  /*3000*/  BRA `(.L_x_21652) ;  /* 0x00000db000007947 */ /* 0x000fea0003800000 */
.L_x_21655:
        /* <DEDUP_REMOVED lines=8> */
.L_x_21659:
[----:B------:R0:W5:Y:S01]  /*3090*/  LDG.E.U8 R23, [R4.64] ;  /* 0x0000002404177981 */ /* 0x000162000c1e1100 */
[----:B------:R-:W-:Y:S05]  /*30a0*/  BRA `(.L_x_21652) ;  /* 0x00000d1000007947 */ /* 0x000fea0003800000 */
.L_x_21658:
[----:B------:R0:W5:Y:S01]  /*30b0*/  LDG.E.U16 R23, [R4.64] ;  /* 0x0000002404177981 */ /* 0x000162000c1e1500 */
[----:B------:R-:W-:Y:S05]  /*30c0*/  BRA `(.L_x_21652) ;  /* 0x00000cf000007947 */ /* 0x000fea0003800000 */
.L_x_21654:
        /* <DEDUP_REMOVED lines=10> */
.L_x_21661:
[----:B------:R-:W2:Y:S02]  /*3170*/  LDG.E.U16 R2, [R4.64] ;  /* 0x0000002404027981 */ /* 0x000ea4000c1e1500 */
[----:B--2---:R-:W-:-:S06]  /*3180*/  HADD2.F32 R2, -RZ, R2.H0_H0 ;  /* 0x20000002ff027230 */ /* 0x004fcc0000004100 */
[----:B------:R-:W0:Y:S02]  /*3190*/  F2I.S64.TRUNC R2, R2 ;  /* 0x0000000200027311 */ /* 0x000e24000020d900 */
[----:B0-----:R-:W-:Y:S01]  /*31a0*/  PRMT R23, R2, 0x7610, R23 ;  /* 0x0000761002177816 */ /* 0x001fe20000000017 */
[----:B------:R-:W-:Y:S05]  /*31b0*/  BRA `(.L_x_21652) ;  /* 0x00000c0000007947 */ /* 0x000fea0003800000 */
.L_x_21660:
        /* <DEDUP_REMOVED lines=10> */
.L_x_21663:
[----:B------:R-:W2:Y:S02]  /*3260*/  LDG.E.U16 R4, [R4.64] ;  /* 0x0000002404047981 */ /* 0x000ea4000c1e1500 */
[----:B--2---:R-:W-:-:S06]  /*3270*/  HADD2.F32 R2, -RZ, R4.H0_H0 ;  /* 0x20000004ff027230 */ /* 0x004fcc0000004100 */
[----:B------:R-:W0:Y:S02]  /*3280*/  F2I.S64.TRUNC R2, R2 ;  /* 0x0000000200027311 */ /* 0x000e24000020d900 */
[----:B0-----:R-:W-:Y:S01]  /*3290*/  PRMT R23, R2, 0x7610, R23 ;  /* 0x0000761002177816 */ /* 0x001fe20000000017 */
[----:B------:R-:W-:Y:S05]  /*32a0*/  BRA `(.L_x_21652) ;  /* 0x00000b1000007947 */ /* 0x000fea0003800000 */
.L_x_21662:
[----:B------:R-:W2:Y:S02]  /*32b0*/  LDG.E.64 R2, [R4.64] ;  /* 0x0000002404027981 */ /* 0x000ea4000c1e1b00 */
[----:B--2---:R-:W0:Y:S02]  /*32c0*/  F2I.S64.F64.TRUNC R2, R2 ;  /* 0x0000000200027311 */ /* 0x004e24000030d900 */
[----:B0-----:R-:W-:Y:S01]  /*32d0*/  PRMT R23, R2, 0x7610, R23 ;  /* 0x0000761002177816 */ /* 0x001fe20000000017 */
[----:B------:R-:W-:Y:S05]  /*32e0*/  BRA `(.L_x_21652) ;  /* 0x00000ad000007947 */ /* 0x000fea0003800000 */
.L_x_21653:
        /* <DEDUP_REMOVED lines=12> */
.L_x_21666:
[----:B------:R-:W2:Y:S02]  /*33b0*/  LDG.E.64 R4, [R4.64] ;  /* 0x0000002404047981 */ /* 0x000ea4000c1e1b00 */
[----:B--2---:R-:W0:Y:S02]  /*33c0*/  F2I.S64.F64.TRUNC R2, R4 ;  /* 0x0000000400027311 */ /* 0x004e24000030d900 */
[----:B0-----:R-:W-:Y:S01]  /*33d0*/  PRMT R23, R2, 0x7610, R23 ;  /* 0x0000761002177816 */ /* 0x001fe20000000017 */
[----:B------:R-:W-:Y:S05]  /*33e0*/  BRA `(.L_x_21652) ;  /* 0x000009d000007947 */ /* 0x000fea0003800000 */
.L_x_21665:
        /* <DEDUP_REMOVED lines=28> */
.L_x_21668:
        /* <DEDUP_REMOVED lines=15> */
.L_x_21667:
[----:B------:R-:W2:Y:S02]  /*36a0*/  LDG.E.U16 R2, [R4.64] ;  /* 0x0000002404027981 */ /* 0x000ea4000c1e1500 */
[----:B--2---:R-:W-:-:S06]  /*36b0*/  PRMT R2, RZ, 0x5410, R2 ;  /* 0x00005410ff027816 */ /* 0x004fcc0000000002 */
[----:B------:R-:W0:Y:S02]  /*36c0*/  F2I.S64.TRUNC R2, R2 ;  /* 0x0000000200027311 */ /* 0x000e24000020d900 */
[----:B0-----:R-:W-:Y:S01]  /*36d0*/  PRMT R23, R2, 0x7610, R23 ;  /* 0x0000761002177816 */ /* 0x001fe20000000017 */
[----:B------:R-:W-:Y:S05]  /*36e0*/  BRA `(.L_x_21652) ;  /* 0x000006d000007947 */ /* 0x000fea0003800000 */
.L_x_21664:
        /* <DEDUP_REMOVED lines=10> */
.L_x_21671:
        /* <DEDUP_REMOVED lines=21> */
.L_x_21675:
[----:B------:R-:W-:Y:S05]  /*38e0*/  BSYNC B1 ;  /* 0x0000000000017941 */ /* 0x000fea0003800000 */
.L_x_21674:
[----:B------:R-:W-:Y:S01]  /*38f0*/  IMAD.SHL.U32 R2, R2, 0x100000, RZ ;  /* 0x0010000002027824 */ /* 0x000fe200078e00ff */
[----:B------:R-:W-:-:S04]  /*3900*/  LEA R3, R0, 0x3b800000, 0x17 ;  /* 0x3b80000000037811 */ /* 0x000fc800078eb8ff */
[----:B------:R-:W-:Y:S02]  /*3910*/  LOP3.LUT R2, R3, R2, R4, 0xfe, !PT ;  /* 0x0000000203027212 */ /* 0x000fe400078efe04 */
.L_x_21673:
[----:B------:R-:W-:Y:S05]  /*3920*/  BSYNC B0 ;  /* 0x0000000000007941 */ /* 0x000fea0003800000 */
.L_x_21672:
[----:B------:R-:W0:Y:S02]  /*3930*/  F2I.S64.TRUNC R2, R2 ;  /* 0x0000000200027311 */ /* 0x000e24000020d900 */
[----:B0-----:R-:W-:Y:S01]  /*3940*/  PRMT R23, R2, 0x7610, R23 ;  /* 0x0000761002177816 */ /* 0x001fe20000000017 */
[----:B------:R-:W-:Y:S05]  /*3950*/  BRA `(.L_x_21652) ;  /* 0x0000046000007947 */ /* 0x000fea0003800000 */
.L_x_21670:
        /* <DEDUP_REMOVED lines=21> */
.L_x_21679:
[----:B------:R-:W-:Y:S05]  /*3ab0*/  BSYNC B1 ;  /* 0x0000000000017941 */ /* 0x000fea0003800000 */
.L_x_21678:
[----:B------:R-:W-:Y:S01]  /*3ac0*/  IMAD.SHL.U32 R2, R2, 0x200000, RZ ;  /* 0x0020000002027824 */ /* 0x000fe200078e00ff */
[----:B------:R-:W-:-:S04]  /*3ad0*/  LEA R3, R0, 0x37800000, 0x17 ;  /* 0x3780000000037811 */ /* 0x000fc800078eb8ff */
[----:B------:R-:W-:Y:S02]  /*3ae0*/  LOP3.LUT R2, R3, R2, R4, 0xfe, !PT ;  /* 0x0000000203027212 */ /* 0x000fe400078efe04 */
.L_x_21677:
[----:B------:R-:W-:Y:S05]  /*3af0*/  BSYNC B0 ;  /* 0x0000000000007941 */ /* 0x000fea0003800000 */
.L_x_21676:
[----:B------:R-:W0:Y:S02]  /*3b00*/  F2I.S64.TRUNC R2, R2 ;  /* 0x0000000200027311 */ /* 0x000e24000020d900 */
[----:B0-----:R-:W-:Y:S01]  /*3b10*/  PRMT R23, R2, 0x7610, R23 ;  /* 0x0000761002177816 */ /* 0x001fe20000000017 */
[----:B------:R-:W-:Y:S05]  /*3b20*/  BRA `(.L_x_21652) ;  /* 0x0000029000007947 */ /* 0x000fea0003800000 */
.L_x_21669:
        /* <DEDUP_REMOVED lines=14> */
.L_x_21683:
[----:B------:R-:W-:Y:S05]  /*3c10*/  BSYNC B0 ;  /* 0x0000000000007941 */ /* 0x000fea0003800000 */
.L_x_21682:
[----:B------:R-:W0:Y:S02]  /*3c20*/  F2I.S64.TRUNC R2, R2 ;  /* 0x0000000200027311 */ /* 0x000e24000020d900 */
[----:B0-----:R-:W-:Y:S01]  /*3c30*/  PRMT R23, R2, 0x7610, R23 ;  /* 0x0000761002177816 */ /* 0x001fe20000000017 */
[----:B------:R-:W-:Y:S05]  /*3c40*/  BRA `(.L_x_21652) ;  /* 0x0000017000007947 */ /* 0x000fea0003800000 */
.L_x_21657:
        /* <DEDUP_REMOVED lines=19> */
[----:B------:R-:W-:Y:S05]  /*3d80*/  BRA `(.L_x_21652) ;  /* 0x0000003000007947 */ /* 0x000fea0003800000 */
.L_x_21681:
[----:B------:R0:W5:Y:S01]  /*3d90*/  LDG.E.U8 R23, [R4.64] ;  /* 0x0000002404177981 */ /* 0x000162000c1e1100 */
[----:B------:R-:W-:Y:S05]  /*3da0*/  BRA `(.L_x_21652) ;  /* 0x0000001000007947 */ /* 0x000fea0003800000 */
.L_x_21680:
[----:B------:R0:W5:Y:S02]  /*3db0*/  LDG.E.U8 R23, [R4.64] ;  /* 0x0000002404177981 */ /* 0x000164000c1e1100 */
.L_x_21652:
[----:B------:R-:W-:Y:S05]  /*3dc0*/  BSYNC B6 ;  /* 0x0000000000067941 */ /* 0x000fea0003800000 */
.L_x_21651:
[----:B------:R-:W1:Y:S01]  /*3dd0*/  S2R R2, SR_TID.X ;  /* 0x0000000000027919 */ /* 0x000e620000002100 */
[----:B------:R-:W-:Y:S01]  /*3de0*/  BSSY B0, `(.L_x_21684) ;  /* 0x0000016000007945 */ /* 0x000fe20003800000 */
[----:B-1----:R-:W-:-:S13]  /*3df0*/  ISETP.GE.AND P0, PT, R2, R17, PT ;  /* 0x000000110200720c */ /* 0x002fda0003f06270 */
[----:B------:R-:W-:Y:S05]  /*3e00*/  @P0 BRA `(.L_x_21685) ;  /* 0x0000013000000947 */ /* 0x000fea0003800000 */
[----:B-----5:R-:W-:Y:S01]  /*3e10*/  LOP3.LUT R18, R18, 0xff, RZ, 0xc0, !PT ;  /* 0x000000ff12127812 */ /* 0x020fe200078ec0ff */
[----:B------:R-:W-:Y:S04]  /*3e20*/  BSSY B1, `(.L_x_21686) ;  /* 0x0000010000017945 */ /* 0x000fe80003800000 */
[----:B0-----:R-:W-:-:S06]  /*3e30*/  IMAD R4, R18, R18, RZ ;  /* 0x0000001212047224 */ /* 0x001fcc00078e02ff */
        /* <DEDUP_REMOVED lines=13> */
[----:B01----:R-:W-:Y:S05]  /*3f10*/  CALL.REL.NOINC `($__internal_49_$__cuda_sm20_dblrcp_rn_slowpath_v3) ;  /* 0x0000464000007944 */ /* 0x003fea0003c00000 */
.L_x_21687:
[----:B------:R-:W-:Y:S05]  /*3f20*/  BSYNC B1 ;  /* 0x0000000000017941 */ /* 0x000fea0003800000 */
.L_x_21686:
[----:B-1----:R1:W2:Y:S02]  /*3f30*/  F2I.U32.F64.TRUNC R0, R8 ;  /* 0x0000000800007311 */ /* 0x0022a4000030d000 */
.L_x_21685:
[----:B------:R-:W-:Y:S05]  /*3f40*/  BSYNC B0 ;  /* 0x0000000000007941 */ /* 0x000fea0003800000 */
.L_x_21684:
[----:B-----5:R-:W-:Y:S01]  /*3f50*/  IADD3 R18, R2, 0x80, RZ ;  /* 0x0000008002127810 */ /* 0x020fe20007ffe0ff */
[----:B------:R-:W-:Y:S03]  /*3f60*/  BSSY B0, `(.L_x_21688) ;  /* 0x0000016000007945 */ /* 0x000fe60003800000 */
[----:B------:R-:W-:-:S13]  /*3f70*/  ISETP.GE.AND P1, PT, R18, R17, PT ;  /* 0x000000111200720c */ /* 0x000fda0003f26270 */
[----:B------:R-:W-:Y:S05]  /*3f80*/  @P1 BRA `(.L_x_21689) ;  /* 0x0000013000001947 */ /* 0x000fea0003800000 */
[----:B------:R-:W-:Y:S01]  /*3f90*/  LOP3.LUT R19, R19, 0xff, RZ, 0xc0, !PT ;  /* 0x000000ff13137812 */ /* 0x000fe200078ec0ff */
[----:B------:R-:W-:Y:S04]  /*3fa0*/  BSSY B1, `(.L_x_21690) ;  /* 0x0000010000017945 */ /* 0x000fe80003800000 */
[----:B0-----:R-:W-:-:S06]  /*3fb0*/  IMAD R4, R19, R19, RZ ;  /* 0x0000001313047224 */ /* 0x001fcc00078e02ff */
        /* <DEDUP_REMOVED lines=13> */
[----:B012---:R-:W-:Y:S05]  /*4090*/  CALL.REL.NOINC `($__internal_49_$__cuda_sm20_dblrcp_rn_slowpath_v3) ;  /* 0x000044c000007944 */ /* 0x007fea0003c00000 */
.L_x_21691:
[----:B------:R-:W-:Y:S05]  /*40a0*/  BSYNC B1 ;  /* 0x0000000000017941 */ /* 0x000fea0003800000 */
.L_x_21690:
[----:B-1----:R1:W3:Y:S02]  /*40b0*/  F2I.U32.F64.TRUNC R19, R8 ;  /* 0x0000000800137311 */ /* 0x0022e4000030d000 */
.L_x_21689:
[----:B------:R-:W-:Y:S05]  /*40c0*/  BSYNC B0 ;  /* 0x0000000000007941 */ /* 0x000fea0003800000 */
.L_x_21688:
[----:B0-----:R-:W-:Y:S01]  /*40d0*/  IADD3 R4, R2, 0x100, RZ ;  /* 0x0000010002047810 */ /* 0x001fe20007ffe0ff */
[----:B------:R-:W-:Y:S03]  /*40e0*/  BSSY B0, `(.L_x_21692) ;  /* 0x0000016000007945 */ /* 0x000fe60003800000 */
[----:B------:R-:W-:-:S13]  /*40f0*/  ISETP.GE.AND P1, PT, R4, R17, PT ;  /* 0x000000110400720c */ /* 0x000fda0003f26270 */
[----:B------:R-:W-:Y:S05]  /*4100*/  @P1 BRA `(.L_x_21693) ;  /* 0x0000013000001947 */ /* 0x000fea0003800000 */
[----:B------:R-:W-:Y:S01]  /*4110*/  LOP3.LUT R25, R25, 0xff, RZ, 0xc0, !PT ;  /* 0x000000ff19197812 */ /* 0x000fe200078ec0ff */
        /* <DEDUP_REMOVED lines=15> */
[----:B0123--:R-:W-:Y:S05]  /*4210*/  CALL.REL.NOINC `($__internal_49_$__cuda_sm20_dblrcp_rn_slowpath_v3) ;  /* 0x0000434000007944 */ /* 0x00ffea0003c00000 */
.L_x_21695:
[----:B------:R-:W-:Y:S05]  /*4220*/  BSYNC B1 ;  /* 0x0000000000017941 */ /* 0x000fea0003800000 */
.L_x_21694:
[----:B-1----:R1:W4:Y:S02]  /*4230*/  F2I.U32.F64.TRUNC R22, R8 ;  /* 0x0000000800167311 */ /* 0x002324000030d000 */
.L_x_21693:
[----:B------:R-:W-:Y:S05]  /*4240*/  BSYNC B0 ;  /* 0x0000000000007941 */ /* 0x000fea0003800000 */
.L_x_21692:
        /* <DEDUP_REMOVED lines=20> */
[----:B01234-:R-:W-:Y:S05]  /*4390*/  CALL.REL.NOINC `($__internal_49_$__cuda_sm20_dblrcp_rn_slowpath_v3) ;  /* 0x000041c000007944 */ /* 0x01ffea0003c00000 */
.L_x_21699:
[----:B------:R-:W-:Y:S05]  /*43a0*/  BSYNC B1 ;  /* 0x0000000000017941 */ /* 0x000fea0003800000 */
.L_x_21698:
[----:B-1----:R1:W0:Y:S02]  /*43b0*/  F2I.U32.F64.TRUNC R23, R8 ;  /* 0x0000000800177311 */ /* 0x002224000030d000 */
.L_x_21697:
[----:B------:R-:W-:Y:S05]  /*43c0*/  BSYNC B0 ;  /* 0x0000000000007941 */ /* 0x000fea0003800000 */
.L_x_21696:
[----:B------:R-:W1:Y:S01]  /*43d0*/  LDC.U8 R24, c[0x0][0x18c] ;  /* 0x00006300ff187b82 */ /* 0x000e620000000000 */
[----:B------:R-:W-:Y:S01]  /*43e0*/  BSSY B6, `(.L_x_21700) ;  /* 0x0000116000067945 */ /* 0x000fe20003800000 */
[----:B------:R-:W-:Y:S05]  /*43f0*/  @P0 BRA `(.L_x_21701) ;  /* 0x0000114000000947 */ /* 0x000fea0003800000 */
[----:B------:R-:W5:Y:S02]  /*4400*/  S2R R3, SR_TID.X ;  /* 0x0000000000037919 */ /* 0x000f640000002100 */
[----:B-----5:R-:W-:Y:S01]  /*4410*/  IMAD R2, R16, 0x200, R3 ;  /* 0x0000020010027824 */ /* 0x020fe200078e0203 */
        /* <DEDUP_REMOVED lines=16> */
[----:B------:R-:W-:Y:S01]  /*4520*/  IMAD.MOV.U32 R2, RZ, RZ, R18 ;  /* 0x000000ffff027224 */ /* 0x000fe200078e0012 */
[----:B------:R-:W-:Y:S05]  /*4530*/  BRA `(.L_x_21701) ;  /* 0x0000100000007947 */ /* 0x000fea0003800000 */
.L_x_21705:
[----:B--2---:R1:W-:Y:S01]  /*4540*/  STG.E.U8 [R8.64], R0 ;  /* 0x0000000008007986 */ /* 0x0043e2000c101124 */
[----:B------:R-:W-:Y:S01]  /*4550*/  IMAD.MOV.U32 R2, RZ, RZ, R18 ;  /* 0x000000ffff027224 */ /* 0x000fe200078e0012 */
[----:B------:R-:W-:Y:S05]  /*4560*/  BRA `(.L_x_21701) ;  /* 0x00000fd000007947 */ /* 0x000fea0003800000 */
.L_x_21704:
[----:B------:R-:W-:-:S13]  /*4570*/  ISETP.NE.AND P0, PT, R2, 0x2, PT ;  /* 0x000000020200780c */ /* 0x000fda0003f05270 */
[----:B------:R-:W-:Y:S05]  /*4580*/  @!P0 BRA `(.L_x_21707) ;  /* 0x000000d000008947 */ /* 0x000fea0003800000 */
[----:B------:R-:W-:-:S13]  /*4590*/  ISETP.NE.AND P0, PT, R2, 0x3, PT ;  /* 0x000000030200780c */ /* 0x000fda0003f05270 */
[----:B------:R-:W-:Y:S05]  /*45a0*/  @!P0 BRA `(.L_x_21708) ;  /* 0x0000007000008947 */ /* 0x000fea0003800000 */
[----:B------:R-:W-:-:S13]  /*45b0*/  ISETP.NE.AND P0, PT, R2, 0x4, PT ;  /* 0x000000040200780c */ /* 0x000fda0003f05270 */
[----:B------:R-:W-:Y:S05]  /*45c0*/  @P0 BRA `(.L_x_21706) ;  /* 0x00000da000000947 */ /* 0x000fea0003800000 */
[----:B0-2---:R-:W-:Y:S01]  /*45d0*/  LOP3.LUT R4, R0, 0xff, RZ, 0xc0, !PT ;  /* 0x000000ff00047812 */ /* 0x005fe200078ec0ff */
[----:B------:R-:W-:Y:S02]  /*45e0*/  IMAD.MOV.U32 R5, RZ, RZ, RZ ;  /* 0x000000ffff057224 */ /* 0x000fe400078e00ff */
[----:B------:R-:W-:-:S03]  /*45f0*/  IMAD.MOV.U32 R2, RZ, RZ, R18 ;  /* 0x000000ffff027224 */ /* 0x000fc600078e0012 */
[----:B------:R0:W-:Y:S01]  /*4600*/  STG.E.64 [R8.64], R4 ;  /* 0x0000000408007986 */ /* 0x0001e2000c101b24 */
[----:B------:R-:W-:Y:S05]  /*4610*/  BRA `(.L_x_21701) ;  /* 0x00000f2000007947 */ /* 0x000fea0003800000 */
.L_x_21708:
[----:B--2---:R-:W-:Y:S01]  /*4620*/  LOP3.LUT R3, R0, 0xff, RZ, 0xc0, !PT ;  /* 0x000000ff00037812 */ /* 0x004fe200078ec0ff */
[----:B------:R-:W-:-:S04]  /*4630*/  IMAD.MOV.U32 R2, RZ, RZ, R18 ;  /* 0x000000ffff027224 */ /* 0x000fc800078e0012 */
[----:B------:R1:W-:Y:S01]  /*4640*/  STG.E [R8.64], R3 ;  /* 0x0000000308007986 */ /* 0x0003e2000c101924 */
[----:B------:R-:W-:Y:S05]  /*4650*/  BRA `(.L_x_21701) ;  /* 0x00000ee000007947 */ /* 0x000fea0003800000 */
.L_x_21707:
[----:B--2---:R-:W-:Y:S01]  /*4660*/  LOP3.LUT R3, R0, 0xff, RZ, 0xc0, !PT ;  /* 0x000000ff00037812 */ /* 0x004fe200078ec0ff */
[----:B------:R-:W-:-:S04]  /*4670*/  IMAD.MOV.U32 R2, RZ, RZ, R18 ;  /* 0x000000ffff027224 */ /* 0x000fc800078e0012 */
[----:B------:R1:W-:Y:S01]  /*4680*/  STG.E.U16 [R8.64], R3 ;  /* 0x0000000308007986 */ /* 0x0003e2000c101524 */
[----:B------:R-:W-:Y:S05]  /*4690*/  BRA `(.L_x_21701) ;  /* 0x00000ea000007947 */ /* 0x000fea0003800000 */
.L_x_21703:
[----:B------:R-:W-:-:S13]  /*46a0*/  ISETP.GT.AND P0, PT, R2, 0x6, PT ;  /* 0x000000060200780c */ /* 0x000fda0003f04270 */
[----:B------:R-:W-:Y:S05]  /*46b0*/  @P0 BRA `(.L_x_21709) ;  /* 0x000000f000000947 */ /* 0x000fea0003800000 */
[----:B------:R-:W-:-:S13]  /*46c0*/  ISETP.NE.AND P0, PT, R2, 0x5, PT ;  /* 0x000000050200780c */ /* 0x000fda0003f05270 */
[----:B------:R-:W-:Y:S05]  /*46d0*/  @!P0 BRA `(.L_x_21710) ;  /* 0x0000007000008947 */ /* 0x000fea0003800000 */
[----:B------:R-:W-:-:S13]  /*46e0*/  ISETP.NE.AND P0, PT, R2, 0x6, PT ;  /* 0x000000060200780c */ /* 0x000fda0003f05270 */
[----:B------:R-:W-:Y:S05]  /*46f0*/  @P0 BRA `(.L_x_21706) ;  /* 0x00000c7000000947 */ /* 0x000fea0003800000 */
[----:B--2---:R-:W-:Y:S01]  /*4700*/  LOP3.LUT R3, R0, 0xff, RZ, 0xc0, !PT ;  /* 0x000000ff00037812 */ /* 0x004fe200078ec0ff */
[----:B------:R-:W-:-:S05]  /*4710*/  IMAD.MOV.U32 R2, RZ, RZ, R18 ;  /* 0x000000ffff027224 */ /* 0x000fca00078e0012 */
[----:B------:R-:W1:Y:S02]  /*4720*/  I2F.U16 R3, R3 ;  /* 0x0000000300037306 */ /* 0x000e640000101000 */
[----:B-1----:R1:W-:Y:S01]  /*4730*/  STG.E [R8.64], R3 ;  /* 0x0000000308007986 */ /* 0x0023e2000c101924 */
[----:B------:R-:W-:Y:S05]  /*4740*/  BRA `(.L_x_21701) ;  /* 0x00000df000007947 */ /* 0x000fea0003800000 */
.L_x_21710:
[----:B--2---:R-:W-:Y:S01]  /*4750*/  LOP3.LUT R3, R0, 0xff, RZ, 0xc0, !PT ;  /* 0x000000ff00037812 */ /* 0x004fe200078ec0ff */
[----:B------:R-:W-:-:S03]  /*4760*/  IMAD.MOV.U32 R2, RZ, RZ, R18 ;  /* 0x000000ffff027224 */ /* 0x000fc600078e0012 */
[----:B------:R-:W1:Y:S02]  /*4770*/  I2F.U16 R0, R3 ;  /* 0x0000000300007306 */ /* 0x000e640000101000 */
[----:B-1----:R-:W-:-:S05]  /*4780*/  F2FP.PACK_AB R0, RZ, R0 ;  /* 0x00000000ff00723e */ /* 0x002fca00000000ff */
[----:B------:R1:W-:Y:S01]  /*4790*/  STG.E.U16 [R8.64], R0 ;  /* 0x0000000008007986 */ /* 0x0003e2000c101524 */
[----:B------:R-:W-:Y:S05]  /*47a0*/  BRA `(.L_x_21701) ;  /* 0x00000d9000007947 */ /* 0x000fea0003800000 */
.L_x_21709:
[----:B------:R-:W-:-:S13]  /*47b0*/  ISETP.NE.AND P0, PT, R2, 0x7, PT ;  /* 0x000000070200780c */ /* 0x000fda0003f05270 */
[----:B------:R-:W-:Y:S05]  /*47c0*/  @!P0 BRA `(.L_x_21711) ;  /* 0x0000011000008947 */ /* 0x000fea0003800000 */
[----:B------:R-:W-:-:S13]  /*47d0*/  ISETP.NE.AND P0, PT, R2, 0x8, PT ;  /* 0x000000080200780c */ /* 0x000fda0003f05270 */
[----:B------:R-:W-:Y:S05]  /*47e0*/  @!P0 BRA `(.L_x_21712) ;  /* 0x0000008000008947 */ /* 0x000fea0003800000 */
[----:B------:R-:W-:-:S13]  /*47f0*/  ISETP.NE.AND P0, PT, R2, 0x9, PT ;  /* 0x000000090200780c */ /* 0x000fda0003f05270 */
[----:B------:R-:W-:Y:S05]  /*4800*/  @P0 BRA `(.L_x_21706) ;  /* 0x00000b6000000947 */ /* 0x000fea0003800000 */
[----:B--2---:R-:W-:Y:S01]  /*4810*/  LOP3.LUT R0, R0, 0xff, RZ, 0xc0, !PT ;  /* 0x000000ff00007812 */ /* 0x004fe200078ec0ff */
[----:B0-----:R-:W-:Y:S02]  /*4820*/  IMAD.MOV.U32 R5, RZ, RZ, RZ ;  /* 0x000000ffff057224 */ /* 0x001fe400078e00ff */
[----:B------:R-:W-:Y:S01]  /*4830*/  IMAD.MOV.U32 R2, RZ, RZ, R18 ;  /* 0x000000ffff027224 */ /* 0x000fe200078e0012 */
[----:B------:R-:W0:Y:S02]  /*4840*/  I2F.U16 R4, R0 ;  /* 0x0000000000047306 */ /* 0x000e240000101000 */
[----:B0-----:R0:W-:Y:S01]  /*4850*/  STG.E.64 [R8.64], R4 ;  /* 0x0000000408007986 */ /* 0x0011e2000c101b24 */
[----:B------:R-:W-:Y:S05]  /*4860*/  BRA `(.L_x_21701) ;  /* 0x00000cd000007947 */ /* 0x000fea0003800000 */
.L_x_21712:
[----:B--2---:R-:W-:Y:S01]  /*4870*/  LOP3.LUT R0, R0, 0xff, RZ, 0xc0, !PT ;  /* 0x000000ff00007812 */ /* 0x004fe200078ec0ff */
[----:B------:R-:W-:-:S05]  /*4880*/  IMAD.MOV.U32 R2, RZ, RZ, R18 ;  /* 0x000000ffff027224 */ /* 0x000fca00078e0012 */
[----:B------:R-:W1:Y:S02]  /*4890*/  I2F.U16 R0, R0 ;  /* 0x0000000000007306 */ /* 0x000e640000101000 */
[----:B-1----:R-:W-:-:S04]  /*48a0*/  F2FP.PACK_AB R3, RZ, R0 ;  /* 0x00000000ff03723e */ /* 0x002fc800000000ff */
[----:B------:R-:W-:-:S05]  /*48b0*/  PRMT R3, R3, 0x5410, RZ ;  /* 0x0000541003037816 */ /* 0x000fca00000000ff */
[----:B------:R1:W-:Y:S01]  /*48c0*/  STG.E [R8.64], R3 ;  /* 0x0000000308007986 */ /* 0x0003e2000c101924 */
[----:B------:R-:W-:Y:S05]  /*48d0*/  BRA `(.L_x_21701) ;  /* 0x00000c6000007947 */ /* 0x000fea0003800000 */
.L_x_21711:
[----:B0-2---:R-:W-:Y:S01]  /*48e0*/  LOP3.LUT R4, R0, 0xff, RZ, 0xc0, !PT ;  /* 0x000000ff00047812 */ /* 0x005fe200078ec0ff */
[----:B------:R-:W-:-:S05]  /*48f0*/  IMAD.MOV.U32 R2, RZ, RZ, R18 ;  /* 0x000000ffff027224 */ /* 0x000fca00078e0012 */
[----:B------:R-:W0:Y:S02]  /*4900*/  I2F.F64.U16 R4, R4 ;  /* 0x0000000400047312 */ /* 0x000e240000101800 */
[----:B0-----:R0:W-:Y:S01]  /*4910*/  STG.E.64 [R8.64], R4 ;  /* 0x0000000408007986 */ /* 0x0011e2000c101b24 */
[----:B------:R-:W-:Y:S05]  /*4920*/  BRA `(.L_x_21701) ;  /* 0x00000c1000007947 */ /* 0x000fea0003800000 */
.L_x_21702:
        /* <DEDUP_REMOVED lines=8> */
[----:B--2---:R-:W-:Y:S01]  /*49b0*/  LOP3.LUT P0, RZ, R0, 0xff, RZ, 0xc0, !PT ;  /* 0x000000ff00ff7812 */ /* 0x004fe2000780c0ff */
[----:B------:R-:W-:-:S03]  /*49c0*/  IMAD.MOV.U32 R2, RZ, RZ, R18 ;  /* 0x000000ffff027224 */ /* 0x000fc600078e0012 */
[----:B------:R-:W-:-:S05]  /*49d0*/  SEL R3, RZ, 0x1, !P0 ;  /* 0x00000001ff037807 */ /* 0x000fca0004000000 */
[----:B------:R1:W-:Y:S01]  /*49e0*/  STG.E.U8 [R8.64], R3 ;  /* 0x0000000308007986 */ /* 0x0003e2000c101124 */
[----:B------:R-:W-:Y:S05]  /*49f0*/  BRA `(.L_x_21701) ;  /* 0x00000b4000007947 */ /* 0x000fea0003800000 */
.L_x_21715:
[----:B0-2---:R-:W-:Y:S01]  /*4a00*/  LOP3.LUT R4, R0, 0xff, RZ, 0xc0, !PT ;  /* 0x000000ff00047812 */ /* 0x005fe200078ec0ff */
[----:B------:R-:W-:Y:S01]  /*4a10*/  CS2R R6, SRZ ;  /* 0x0000000000067805 */ /* 0x000fe2000001ff00 */
[----:B------:R-:W-:-:S04]  /*4a20*/  IMAD.MOV.U32 R2, RZ, RZ, R18 ;  /* 0x000000ffff027224 */ /* 0x000fc800078e0012 */
[----:B------:R-:W0:Y:S02]  /*4a30*/  I2F.F64.U16 R4, R4 ;  /* 0x0000000400047312 */ /* 0x000e240000101800 */
[----:B0-----:R0:W-:Y:S01]  /*4a40*/  STG.E.128 [R8.64], R4 ;  /* 0x0000000408007986 */ /* 0x0011e2000c101d24 */
[----:B------:R-:W-:Y:S05]  /*4a50*/  BRA `(.L_x_21701) ;  /* 0x00000ae000007947 */ /* 0x000fea0003800000 */
.L_x_21714:
[----:B------:R-:W-:-:S13]  /*4a60*/  ISETP.NE.AND P0, PT, R2, 0xf, PT ;  /* 0x0000000f0200780c */ /* 0x000fda0003f05270 */
[----:B------:R-:W-:Y:S05]  /*4a70*/  @!P0 BRA `(.L_x_21716) ;  /* 0x0000031000008947 */ /* 0x000fea0003800000 */
[----:B------:R-:W-:-:S13]  /*4a80*/  ISETP.NE.AND P0, PT, R2, 0x17, PT ;  /* 0x000000170200780c */ /* 0x000fda0003f05270 */
[----:B------:R-:W-:Y:S05]  /*4a90*/  @!P0 BRA `(.L_x_21717) ;  /* 0x0000017000008947 */ /* 0x000fea0003800000 */
[----:B------:R-:W-:-:S13]  /*4aa0*/  ISETP.NE.AND P0, PT, R2, 0x18, PT ;  /* 0x000000180200780c */ /* 0x000fda0003f05270 */
[----:B------:R-:W-:Y:S05]  /*4ab0*/  @P0 BRA `(.L_x_21706) ;  /* 0x000008b000000947 */ /* 0x000fea0003800000 */
[----:B0-2---:R-:W-:Y:S01]  /*4ac0*/  LOP3.LUT R4, R0, 0xff, RZ, 0xc0, !PT ;  /* 0x000000ff00047812 */ /* 0x005fe200078ec0ff */
        /* <DEDUP_REMOVED lines=15> */
.L_x_21719:
[----:B------:R-:W-:Y:S05]  /*4bc0*/  BSYNC B0 ;  /* 0x0000000000007941 */ /* 0x000fea0003800000 */
.L_x_21718:
[----:B------:R-:W-:Y:S01]  /*4bd0*/  LOP3.LUT R3, R0, R3, RZ, 0xfc, !PT ;  /* 0x0000000300037212 */ /* 0x000fe200078efcff */
[----:B------:R-:W-:-:S04]  /*4be0*/  IMAD.MOV.U32 R2, RZ, RZ, R18 ;  /* 0x000000ffff027224 */ /* 0x000fc800078e0012 */
[----:B------:R0:W-:Y:S01]  /*4bf0*/  STG.E.U8 [R8.64], R3 ;  /* 0x0000000308007986 */ /* 0x0001e2000c101124 */
[----:B------:R-:W-:Y:S05]  /*4c00*/  BRA `(.L_x_21701) ;  /* 0x0000093000007947 */ /* 0x000fea0003800000 */
.L_x_21717:
[----:B--2---:R-:W-:Y:S01]  /*4c10*/  LOP3.LUT R0, R0, 0xff, RZ, 0xc0, !PT ;  /* 0x000000ff00007812 */ /* 0x004fe200078ec0ff */
[----:B------:R-:W-:Y:S03]  /*4c20*/  BSSY B0, `(.L_x_21720) ;  /* 0x0000010000007945 */ /* 0x000fe60003800000 */
        /* <DEDUP_REMOVED lines=12> */
.L_x_21721:
[----:B------:R-:W-:Y:S01]  /*4cf0*/  IMAD.MOV.U32 R0, RZ, RZ, 0x7f ;  /* 0x0000007fff007424 */ /* 0x000fe200078e00ff */
[----:B------:R-:W-:-:S04]  /*4d00*/  ISETP.GT.U32.AND P0, PT, R2, 0x7f800000, PT ;  /* 0x7f8000000200780c */ /* 0x000fc80003f04070 */
[----:B------:R-:W-:-:S04]  /*4d10*/  SEL R0, R0, 0x7c, P0 ;  /* 0x0000007c00007807 */ /* 0x000fc80000000000 */
.L_x_21722:
[----:B------:R-:W-:Y:S05]  /*4d20*/  BSYNC B0 ;  /* 0x0000000000007941 */ /* 0x000fea0003800000 */
.L_x_21720:
[----:B------:R-:W-:-:S04]  /*4d30*/  LOP3.LUT R2, R3, 0x80000000, RZ, 0xc0, !PT ;  /* 0x8000000003027812 */ /* 0x000fc800078ec0ff */
[----:B------:R-:W-:Y:S01]  /*4d40*/  SHF.R.U32.HI R3, RZ, 0x18, R2 ;  /* 0x00000018ff037819 */ /* 0x000fe20000011602 */
[----:B------:R-:W-:-:S03]  /*4d50*/  IMAD.MOV.U32 R2, RZ, RZ, R18 ;  /* 0x000000ffff027224 */ /* 0x000fc600078e0012 */
[----:B------:R-:W-:-:S05]  /*4d60*/  LOP3.LUT R3, R0, R3, RZ, 0xfc, !PT ;  /* 0x0000000300037212 */ /* 0x000fca00078efcff */
[----:B------:R1:W-:Y:S01]  /*4d70*/  STG.E.U8 [R8.64], R3 ;  /* 0x0000000308007986 */ /* 0x0003e2000c101124 */
[----:B------:R-:W-:Y:S05]  /*4d80*/  BRA `(.L_x_21701) ;  /* 0x000007b000007947 */ /* 0x000fea0003800000 */
.L_x_21716:
[----:B--2---:R-:W-:Y:S01]  /*4d90*/  LOP3.LUT R3, R0, 0xff, RZ, 0xc0, !PT ;  /* 0x000000ff00037812 */ /* 0x004fe200078ec0ff */
[----:B------:R-:W-:-:S03]  /*4da0*/  IMAD.MOV.U32 R2, RZ, RZ, R18 ;  /* 0x000000ffff027224 */ /* 0x000fc600078e0012 */
[----:B------:R-:W1:Y:S02]  /*4db0*/  I2F.U16 R0, R3 ;  /* 0x0000000300007306 */ /* 0x000e640000101000 */
[----:B-1----:R-:W-:-:S05]  /*4dc0*/  F2FP.BF16.PACK_AB R0, RZ, R0 ;  /* 0x00000000ff00723e */ /* 0x002fca00000010ff */
[----:B------:R1:W-:Y:S01]  /*4dd0*/  STG.E.U16 [R8.64], R0 ;  /* 0x0000000008007986 */ /* 0x0003e2000c101524 */
[----:B------:R-:W-:Y:S05]  /*4de0*/  BRA `(.L_x_21701) ;  /* 0x0000075000007947 */ /* 0x000fea0003800000 */
.L_x_21713:
        /* <DEDUP_REMOVED lines=8> */
[----:B--2---:R-:W-:Y:S01]  /*4e70*/  LOP3.LUT R3, R0, 0xff, RZ, 0xc0, !PT ;  /* 0x000000ff00037812 */ /* 0x004fe200078ec0ff */
[----:B------:R-:W-:-:S04]  /*4e80*/  IMAD.MOV.U32 R2, RZ, RZ, R18 ;  /* 0x000000ffff027224 */ /* 0x000fc800078e0012 */
[----:B------:R1:W-:Y:S01]  /*4e90*/  STG.E.U16 [R8.64], R3 ;  /* 0x0000000308007986 */ /* 0x0003e2000c101524 */
[----:B------:R-:W-:Y:S05]  /*4ea0*/  BRA `(.L_x_21701) ;  /* 0x0000069000007947 */ /* 0x000fea0003800000 */
.L_x_21725:
[----:B--2---:R-:W-:Y:S01]  /*4eb0*/  LOP3.LUT R0, R0, 0xff, RZ, 0xc0, !PT ;  /* 0x000000ff00007812 */ /* 0x004fe200078ec0ff */
[----:B------:R-:W-:Y:S01]  /*4ec0*/  BSSY B0, `(.L_x_21726) ;  /* 0x0000015000007945 */ /* 0x000fe20003800000 */
[----:B0-----:R-:W-:Y:S02]  /*4ed0*/  IMAD.MOV.U32 R4, RZ, RZ, 0x80 ;  /* 0x00000080ff047424 */ /* 0x001fe400078e00ff */
        /* <DEDUP_REMOVED lines=15> */
.L_x_21728:
[----:B------:R-:W-:-:S04]  /*4fd0*/  LOP3.LUT R2, R3, 0x80000000, RZ, 0xc0, !PT ;  /* 0x8000000003027812 */ /* 0x000fc800078ec0ff */
[----:B------:R-:W-:-:S04]  /*4fe0*/  SHF.R.U32.HI R3, RZ, 0x18, R2 ;  /* 0x00000018ff037819 */ /* 0x000fc80000011602 */
[----:B------:R-:W-:-:S04]  /*4ff0*/  LOP3.LUT R0, R0, R3, RZ, 0xfc, !PT ;  /* 0x0000000300007212 */ /* 0x000fc800078efcff */
[----:B------:R-:W-:Y:S02]  /*5000*/  PRMT R4, R0, 0x7610, R4 ;  /* 0x0000761000047816 */ /* 0x000fe40000000004 */
.L_x_21727:
[----:B------:R-:W-:Y:S05]  /*5010*/  BSYNC B0 ;  /* 0x0000000000007941 */ /* 0x000fea0003800000 */
.L_x_21726:
[----:B------:R0:W-:Y:S01]  /*5020*/  STG.E.U8 [R8.64], R4 ;  /* 0x0000000408007986 */ /* 0x0001e2000c101124 */
[----:B------:R-:W-:Y:S01]  /*5030*/  IMAD.MOV.U32 R2, RZ, RZ, R18 ;  /* 0x000000ffff027224 */ /* 0x000fe200078e0012 */
[----:B------:R-:W-:Y:S05]  /*5040*/  BRA `(.L_x_21701) ;  /* 0x000004f000007947 */ /* 0x000fea0003800000 */
.L_x_21724:
        /* <DEDUP_REMOVED lines=18> */
.L_x_21731:
[----:B------:R-:W-:-:S04]  /*5170*/  LOP3.LUT R2, R3, 0x80000000, RZ, 0xc0, !PT ;  /* 0x8000000003027812 */ /* 0x000fc800078ec0ff */
[----:B------:R-:W-:-:S04]  /*5180*/  SHF.R.U32.HI R3, RZ, 0x18, R2 ;  /* 0x00000018ff037819 */ /* 0x000fc80000011602 */
[----:B------:R-:W-:-:S04]  /*5190*/  LOP3.LUT R0, R0, R3, RZ, 0xfc, !PT ;  /* 0x0000000300007212 */ /* 0x000fc800078efcff */
[----:B------:R-:W-:Y:S02]  /*51a0*/  PRMT R4, R0, 0x7610, R4 ;  /* 0x0000761000047816 */ /* 0x000fe40000000004 */
.L_x_21730:
[----:B------:R-:W-:Y:S05]  /*51b0*/  BSYNC B0 ;  /* 0x0000000000007941 */ /* 0x000fea0003800000 */
.L_x_21729:
[----:B------:R0:W-:Y:S01]  /*51c0*/  STG.E.U8 [R8.64], R4 ;  /* 0x0000000408007986 */ /* 0x0001e2000c101124 */
[----:B------:R-:W-:Y:S01]  /*51d0*/  IMAD.MOV.U32 R2, RZ, RZ, R18 ;  /* 0x000000ffff027224 */ /* 0x000fe200078e0012 */
[----:B------:R-:W-:Y:S05]  /*51e0*/  BRA `(.L_x_21701) ;  /* 0x0000035000007947 */ /* 0x000fea0003800000 */
.L_x_21723:
[----:B------:R-:W-:-:S13]  /*51f0*/  ISETP.NE.AND P0, PT, R2, 0x1c, PT ;  /* 0x0000001c0200780c */ /* 0x000fda0003f05270 */
[----:B------:R-:W-:Y:S05]  /*5200*/  @!P0 BRA `(.L_x_21732) ;  /* 0x0000030000008947 */ /* 0x000fea0003800000 */
[----:B------:R-:W-:-:S13]  /*5210*/  ISETP.NE.AND P0, PT, R2, 0x1d, PT ;  /* 0x0000001d0200780c */ /* 0x000fda0003f05270 */
[----:B------:R-:W-:Y:S05]  /*5220*/  @!P0 BRA `(.L_x_21733) ;  /* 0x0000029000008947 */ /* 0x000fea0003800000 */
[----:B------:R-:W-:-:S13]  /*5230*/  ISETP.NE.AND P0, PT, R2, 0x2c, PT ;  /* 0x0000002c0200780c */ /* 0x000fda0003f05270 */
[----:B------:R-:W-:Y:S05]  /*5240*/  @P0 BRA `(.L_x_21706) ;  /* 0x0000012000000947 */ /* 0x000fea0003800000 */
[----:B0-2---:R-:W-:Y:S02]  /*5250*/  LOP3.LUT R4, R0, 0xff, RZ, 0xc0, !PT ;  /* 0x000000ff00047812 */ /* 0x005fe400078ec0ff */
        /* <DEDUP_REMOVED lines=12> */
[----:B------:R-:W-:Y:S02]  /*5320*/  @!P0 IMAD.MOV R0, RZ, RZ, R2 ;  /* 0x000000ffff008224 */ /* 0x000fe400078e0202 */
[----:B------:R-:W-:Y:S02]  /*5330*/  IMAD.MOV.U32 R2, RZ, RZ, R18 ;  /* 0x000000ffff027224 */ /* 0x000fe400078e0012 */
[----:B------:R-:W-:-:S05]  /*5340*/  @P2 IMAD.MOV.U32 R3, RZ, RZ, R0 ;  /* 0x000000ffff032224 */ /* 0x000fca00078e0000 */
[----:B------:R0:W-:Y:S01]  /*5350*/  STG.E.U8 [R8.64], R3 ;  /* 0x0000000308007986 */ /* 0x0001e2000c101124 */
[----:B------:R-:W-:Y:S05]  /*5360*/  BRA `(.L_x_21701) ;  /* 0x000001d000007947 */ /* 0x000fea0003800000 */
.L_x_21706:
        /* <DEDUP_REMOVED lines=18> */
[----:B0--34-:R-:W-:Y:S05]  /*5490*/  CALL.ABS.NOINC R2 ;  /* 0x0000000002007343 */ /* 0x019fea0003c00000 */
[----:B------:R-:W-:Y:S01]  /*54a0*/  IMAD.MOV.U32 R2, RZ, RZ, R18 ;  /* 0x000000ffff027224 */ /* 0x000fe200078e0012 */
[----:B------:R-:W-:Y:S05]  /*54b0*/  BRA `(.L_x_21701) ;  /* 0x0000008000007947 */ /* 0x000fea0003800000 */
.L_x_21733:
[----:B0-2---:R-:W-:Y:S01]  /*54c0*/  LOP3.LUT R4, R0, 0xff, RZ, 0xc0, !PT ;  /* 0x000000ff00047812 */ /* 0x005fe200078ec0ff */
[----:B------:R-:W-:Y:S02]  /*54d0*/  IMAD.MOV.U32 R5, RZ, RZ, RZ ;  /* 0x000000ffff057224 */ /* 0x000fe400078e00ff */
[----:B------:R-:W-:-:S03]  /*54e0*/  IMAD.MOV.U32 R2, RZ, RZ, R18 ;  /* 0x000000ffff027224 */ /* 0x000fc600078e0012 */
[----:B------:R0:W-:Y:S01]  /*54f0*/  STG.E.64 [R8.64], R4 ;  /* 0x0000000408007986 */ /* 0x0001e2000c101b24 */
[----:B------:R-:W-:Y:S05]  /*5500*/  BRA `(.L_x_21701) ;  /* 0x0000003000007947 */ /* 0x000fea0003800000 */
.L_x_21732:
[----:B--2---:R-:W-:Y:S01]  /*5510*/  LOP3.LUT R3, R0, 0xff, RZ, 0xc0, !PT ;  /* 0x000000ff00037812 */ /* 0x004fe200078ec0ff */
[----:B------:R-:W-:-:S04]  /*5520*/  IMAD.MOV.U32 R2, RZ, RZ, R18 ;  /* 0x000000ffff027224 */ /* 0x000fc800078e0012 */
[----:B------:R1:W-:Y:S03]  /*5530*/  STG.E [R8.64], R3 ;  /* 0x0000000308007986 */ /* 0x0003e6000c101924 */
.L_x_21701:
[----:B------:R-:W-:Y:S05]  /*5540*/  BSYNC B6 ;  /* 0x0000000000067941 */ /* 0x000fea0003800000 */
.L_x_21700:
[----:B------:R-:W-:Y:S01]  /*5550*/  ISETP.GE.AND P0, PT, R2, R17, PT ;  /* 0x000000110200720c */ /* 0x000fe20003f06270 */
[----:B------:R-:W-:-:S12]  /*5560*/  BSSY B6, `(.L_x_21734) ;  /* 0x0000200000067945 */ /* 0x000fd80003800000 */
[----:B------:R-:W-:Y:S05]  /*5570*/  @P0 BRA `(.L_x_21735) ;  /* 0x00001fe000000947 */ /* 0x000fea0003800000 */
[----:B-12---:R-:W-:Y:S01]  /*5580*/  IMAD R0, R16, 0x200, R2 ;  /* 0x0000020010007824 */ /* 0x006fe200078e0202 */
        /* <DEDUP_REMOVED lines=15> */
[----:B---3--:R0:W-:Y:S01]  /*5680*/  STG.E.U8 [R8.64], R19 ;  /* 0x0000001308007986 */ /* 0x0081e2000c101124 */
[----:B------:R-:W-:Y:S05]  /*5690*/  BRA `(.L_x_21741) ;  /* 0x00000eb000007947 */ /* 0x000fea0003800000 */
.L_x_21739:
[----:B---3--:R0:W-:Y:S01]  /*56a0*/  STG.E.U8 [R8.64], R19 ;  /* 0x0000001308007986 */ /* 0x0081e2000c101124 */
[----:B------:R-:W-:Y:S05]  /*56b0*/  BRA `(.L_x_21741) ;  /* 0x00000e9000007947 */ /* 0x000fea0003800000 */
.L_x_21738:
[----:B------:R-:W-:-:S13]  /*56c0*/  ISETP.NE.AND P0, PT, R0, 0x2, PT ;  /* 0x000000020000780c */ /* 0x000fda0003f05270 */
[----:B------:R-:W-:Y:S05]  /*56d0*/  @!P0 BRA `(.L_x_21742) ;  /* 0x000000b000008947 */ /* 0x000fea0003800000 */
[----:B------:R-:W-:-:S13]  /*56e0*/  ISETP.NE.AND P0, PT, R0, 0x3, PT ;  /* 0x000000030000780c */ /* 0x000fda0003f05270 */
[----:B------:R-:W-:Y:S05]  /*56f0*/  @!P0 BRA `(.L_x_21743) ;  /* 0x0000006000008947 */ /* 0x000fea0003800000 */
[----:B------:R-:W-:-:S13]  /*5700*/  ISETP.NE.AND P0, PT, R0, 0x4, PT ;  /* 0x000000040000780c */ /* 0x000fda0003f05270 */
[----:B------:R-:W-:Y:S05]  /*5710*/  @P0 BRA `(.L_x_21740) ;  /* 0x00000c9000000947 */ /* 0x000fea0003800000 */
[----:B---3--:R-:W-:Y:S01]  /*5720*/  LOP3.LUT R4, R19, 0xff, RZ, 0xc0, !PT ;  /* 0x000000ff13047812 */ /* 0x008fe200078ec0ff */
[----:B------:R-:W-:-:S05]  /*5730*/  IMAD.MOV.U32 R5, RZ, RZ, RZ ;  /* 0x000000ffff057224 */ /* 0x000fca00078e00ff */
[----:B------:R0:W-:Y:S01]  /*5740*/  STG.E.64 [R8.64], R4 ;  /* 0x0000000408007986 */ /* 0x0001e2000c101b24 */
[----:B------:R-:W-:Y:S05]  /*5750*/  BRA `(.L_x_21741) ;  /* 0x00000df000007947 */ /* 0x000fea0003800000 */
.L_x_21743:
[----:B---3--:R-:W-:-:S05]  /*5760*/  LOP3.LUT R19, R19, 0xff, RZ, 0xc0, !PT ;  /* 0x000000ff13137812 */ /* 0x008fca00078ec0ff */
[----:B------:R0:W-:Y:S01]  /*5770*/  STG.E [R8.64], R19 ;  /* 0x0000001308007986 */ /* 0x0001e2000c101924 */
[----:B------:R-:W-:Y:S05]  /*5780*/  BRA `(.L_x_21741) ;  /* 0x00000dc000007947 */ /* 0x000fea0003800000 */
.L_x_21742:
[----:B---3--:R-:W-:-:S05]  /*5790*/  LOP3.LUT R19, R19, 0xff, RZ, 0xc0, !PT ;  /* 0x000000ff13137812 */ /* 0x008fca00078ec0ff */
[----:B------:R0:W-:Y:S01]  /*57a0*/  STG.E.U16 [R8.64], R19 ;  /* 0x0000001308007986 */ /* 0x0001e2000c101524 */
[----:B------:R-:W-:Y:S05]  /*57b0*/  BRA `(.L_x_21741) ;  /* 0x00000d9000007947 */ /* 0x000fea0003800000 */
.L_x_21737:
[----:B------:R-:W-:-:S13]  /*57c0*/  ISETP.GT.AND P0, PT, R0, 0x6, PT ;  /* 0x000000060000780c */ /* 0x000fda0003f04270 */
[----:B------:R-:W-:Y:S05]  /*57d0*/  @P0 BRA `(.L_x_21744) ;  /* 0x000000d000000947 */ /* 0x000fea0003800000 */
[----:B------:R-:W-:-:S13]  /*57e0*/  ISETP.NE.AND P0, PT, R0, 0x5, PT ;  /* 0x000000050000780c */ /* 0x000fda0003f05270 */
[----:B------:R-:W-:Y:S05]  /*57f0*/  @!P0 BRA `(.L_x_21745) ;  /* 0x0000006000008947 */ /* 0x000fea0003800000 */
[----:B------:R-:W-:-:S13]  /*5800*/  ISETP.NE.AND P0, PT, R0, 0x6, PT ;  /* 0x000000060000780c */ /* 0x000fda0003f05270 */
[----:B------:R-:W-:Y:S05]  /*5810*/  @P0 BRA `(.L_x_21740) ;  /* 0x00000b9000000947 */ /* 0x000fea0003800000 */
[----:B---3--:R-:W-:-:S06]  /*5820*/  LOP3.LUT R3, R19, 0xff, RZ, 0xc0, !PT ;  /* 0x000000ff13037812 */ /* 0x008fcc00078ec0ff */
[----:B------:R-:W0:Y:S02]  /*5830*/  I2F.U16 R3, R3 ;  /* 0x0000000300037306 */ /* 0x000e240000101000 */
[----:B0-----:R0:W-:Y:S01]  /*5840*/  STG.E [R8.64], R3 ;  /* 0x0000000308007986 */ /* 0x0011e2000c101924 */
[----:B------:R-:W-:Y:S05]  /*5850*/  BRA `(.L_x_21741) ;  /* 0x00000cf000007947 */ /* 0x000fea0003800000 */
.L_x_21745:
[----:B---3--:R-:W-:-:S04]  /*5860*/  LOP3.LUT R19, R19, 0xff, RZ, 0xc0, !PT ;  /* 0x000000ff13137812 */ /* 0x008fc800078ec0ff */
[----:B------:R-:W0:Y:S02]  /*5870*/  I2F.U16 R0, R19 ;  /* 0x0000001300007306 */ /* 0x000e240000101000 */
[----:B0-----:R-:W-:-:S05]  /*5880*/  F2FP.PACK_AB R0, RZ, R0 ;  /* 0x00000000ff00723e */ /* 0x001fca00000000ff */
[----:B------:R0:W-:Y:S01]  /*5890*/  STG.E.U16 [R8.64], R0 ;  /* 0x0000000008007986 */ /* 0x0001e2000c101524 */
[----:B------:R-:W-:Y:S05]  /*58a0*/  BRA `(.L_x_21741) ;  /* 0x00000ca000007947 */ /* 0x000fea0003800000 */
.L_x_21744:
[----:B------:R-:W-:-:S13]  /*58b0*/  ISETP.NE.AND P0, PT, R0, 0x7, PT ;  /* 0x000000070000780c */ /* 0x000fda0003f05270 */
[----:B------:R-:W-:Y:S05]  /*58c0*/  @!P0 BRA `(.L_x_21746) ;  /* 0x000000f000008947 */ /* 0x000fea0003800000 */
[----:B------:R-:W-:-:S13]  /*58d0*/  ISETP.NE.AND P0, PT, R0, 0x8, PT ;  /* 0x000000080000780c */ /* 0x000fda0003f05270 */
[----:B------:R-:W-:Y:S05]  /*58e0*/  @!P0 BRA `(.L_x_21747) ;  /* 0x0000007000008947 */ /* 0x000fea0003800000 */
[----:B------:R-:W-:-:S13]  /*58f0*/  ISETP.NE.AND P0, PT, R0, 0x9, PT ;  /* 0x000000090000780c */ /* 0x000fda0003f05270 */
[----:B------:R-:W-:Y:S05]  /*5900*/  @P0 BRA `(.L_x_21740) ;  /* 0x00000aa000000947 */ /* 0x000fea0003800000 */
[----:B---3--:R-:W-:Y:S01]  /*5910*/  LOP3.LUT R19, R19, 0xff, RZ, 0xc0, !PT ;  /* 0x000000ff13137812 */ /* 0x008fe200078ec0ff */
[----:B------:R-:W-:-:S03]  /*5920*/  IMAD.MOV.U32 R5, RZ, RZ, RZ ;  /* 0x000000ffff057224 */ /* 0x000fc600078e00ff */
[----:B------:R-:W0:Y:S02]  /*5930*/  I2F.U16 R4, R19 ;  /* 0x0000001300047306 */ /* 0x000e240000101000 */
[----:B0-----:R0:W-:Y:S01]  /*5940*/  STG.E.64 [R8.64], R4 ;  /* 0x0000000408007986 */ /* 0x0011e2000c101b24 */
[----:B------:R-:W-:Y:S05]  /*5950*/  BRA `(.L_x_21741) ;  /* 0x00000bf000007947 */ /* 0x000fea0003800000 */
.L_x_21747:
[----:B---3--:R-:W-:-:S06]  /*5960*/  LOP3.LUT R19, R19, 0xff, RZ, 0xc0, !PT ;  /* 0x000000ff13137812 */ /* 0x008fcc00078ec0ff */
[----:B------:R-:W0:Y:S02]  /*5970*/  I2F.U16 R19, R19 ;  /* 0x0000001300137306 */ /* 0x000e240000101000 */
[----:B0-----:R-:W-:-:S04]  /*5980*/  F2FP.PACK_AB R3, RZ, R19 ;  /* 0x00000013ff03723e */ /* 0x001fc800000000ff */
[----:B------:R-:W-:-:S05]  /*5990*/  PRMT R3, R3, 0x5410, RZ ;  /* 0x0000541003037816 */ /* 0x000fca00000000ff */
[----:B------:R0:W-:Y:S01]  /*59a0*/  STG.E [R8.64], R3 ;  /* 0x0000000308007986 */ /* 0x0001e2000c101924 */
[----:B------:R-:W-:Y:S05]  /*59b0*/  BRA `(.L_x_21741) ;  /* 0x00000b9000007947 */ /* 0x000fea0003800000 */
.L_x_21746:
[----:B---3--:R-:W-:-:S06]  /*59c0*/  LOP3.LUT R4, R19, 0xff, RZ, 0xc0, !PT ;  /* 0x000000ff13047812 */ /* 0x008fcc00078ec0ff */
[----:B------:R-:W0:Y:S02]  /*59d0*/  I2F.F64.U16 R4, R4 ;  /* 0x0000000400047312 */ /* 0x000e240000101800 */
[----:B0-----:R0:W-:Y:S01]  /*59e0*/  STG.E.64 [R8.64], R4 ;  /* 0x0000000408007986 */ /* 0x0011e2000c101b24 */
[----:B------:R-:W-:Y:S05]  /*59f0*/  BRA `(.L_x_21741) ;  /* 0x00000b5000007947 */ /* 0x000fea0003800000 */
.L_x_21736:
        /* <DEDUP_REMOVED lines=10> */
[----:B------:R0:W-:Y:S01]  /*5aa0*/  STG.E.U8 [R8.64], R3 ;  /* 0x0000000308007986 */ /* 0x0001e2000c101124 */
[----:B------:R-:W-:Y:S05]  /*5ab0*/  BRA `(.L_x_21741) ;  /* 0x00000a9000007947 */ /* 0x000fea0003800000 */
.L_x_21750:
[----:B---3--:R-:W-:Y:S01]  /*5ac0*/  LOP3.LUT R4, R19, 0xff, RZ, 0xc0, !PT ;  /* 0x000000ff13047812 */ /* 0x008fe200078ec0ff */
[----:B------:R-:W-:-:S05]  /*5ad0*/  CS2R R6, SRZ ;  /* 0x0000000000067805 */ /* 0x000fca000001ff00 */
[----:B------:R-:W0:Y:S02]  /*5ae0*/  I2F.F64.U16 R4, R4 ;  /* 0x0000000400047312 */ /* 0x000e240000101800 */
[----:B0-----:R0:W-:Y:S01]  /*5af0*/  STG.E.128 [R8.64], R4 ;  /* 0x0000000408007986 */ /* 0x0011e2000c101d24 */
[----:B------:R-:W-:Y:S05]  /*5b00*/  BRA `(.L_x_21741) ;  /* 0x00000a4000007947 */ /* 0x000fea0003800000 */
.L_x_21749:
[----:B------:R-:W-:-:S13]  /*5b10*/  ISETP.NE.AND P0, PT, R0, 0xf, PT ;  /* 0x0000000f0000780c */ /* 0x000fda0003f05270 */
[----:B------:R-:W-:Y:S05]  /*5b20*/  @!P0 BRA `(.L_x_21751) ;  /* 0x000002f000008947 */ /* 0x000fea0003800000 */
[----:B------:R-:W-:-:S13]  /*5b30*/  ISETP.NE.AND P0, PT, R0, 0x17, PT ;  /* 0x000000170000780c */ /* 0x000fda0003f05270 */
[----:B------:R-:W-:Y:S05]  /*5b40*/  @!P0 BRA `(.L_x_21752) ;  /* 0x0000016000008947 */ /* 0x000fea0003800000 */
[----:B------:R-:W-:-:S13]  /*5b50*/  ISETP.NE.AND P0, PT, R0, 0x18, PT ;  /* 0x000000180000780c */ /* 0x000fda0003f05270 */
[----:B------:R-:W-:Y:S05]  /*5b60*/  @P0 BRA `(.L_x_21740) ;  /* 0x0000084000000947 */ /* 0x000fea0003800000 */
[----:B---3--:R-:W-:Y:S01]  /*5b70*/  LOP3.LUT R19, R19, 0xff, RZ, 0xc0, !PT ;  /* 0x000000ff13137812 */ /* 0x008fe200078ec0ff */
        /* <DEDUP_REMOVED lines=15> */
.L_x_21754:
[----:B------:R-:W-:Y:S05]  /*5c70*/  BSYNC B0 ;  /* 0x0000000000007941 */ /* 0x000fea0003800000 */
.L_x_21753:
[----:B------:R-:W-:-:S05]  /*5c80*/  LOP3.LUT R5, R0, R5, RZ, 0xfc, !PT ;  /* 0x0000000500057212 */ /* 0x000fca00078efcff */
[----:B------:R0:W-:Y:S01]  /*5c90*/  STG.E.U8 [R8.64], R5 ;  /* 0x0000000508007986 */ /* 0x0001e2000c101124 */
[----:B------:R-:W-:Y:S05]  /*5ca0*/  BRA `(.L_x_21741) ;  /* 0x000008a000007947 */ /* 0x000fea0003800000 */
.L_x_21752:
[----:B---3--:R-:W-:Y:S01]  /*5cb0*/  LOP3.LUT R19, R19, 0xff, RZ, 0xc0, !PT ;  /* 0x000000ff13137812 */ /* 0x008fe200078ec0ff */
        /* <DEDUP_REMOVED lines=13> */
.L_x_21756:
[----:B------:R-:W-:Y:S01]  /*5d90*/  IMAD.MOV.U32 R0, RZ, RZ, 0x7f ;  /* 0x0000007fff007424 */ /* 0x000fe200078e00ff */
[----:B------:R-:W-:-:S04]  /*5da0*/  ISETP.GT.U32.AND P0, PT, R3, 0x7f800000, PT ;  /* 0x7f8000000300780c */ /* 0x000fc80003f04070 */
[----:B------:R-:W-:-:S04]  /*5db0*/  SEL R0, R0, 0x7c, P0 ;  /* 0x0000007c00007807 */ /* 0x000fc80000000000 */
.L_x_21757:
[----:B------:R-:W-:Y:S05]  /*5dc0*/  BSYNC B0 ;  /* 0x0000000000007941 */ /* 0x000fea0003800000 */
.L_x_21755:
[----:B------:R-:W-:-:S04]  /*5dd0*/  LOP3.LUT R3, R19, 0x80000000, RZ, 0xc0, !PT ;  /* 0x8000000013037812 */ /* 0x000fc800078ec0ff */
[----:B------:R-:W-:-:S04]  /*5de0*/  SHF.R.U32.HI R3, RZ, 0x18, R3 ;  /* 0x00000018ff037819 */ /* 0x000fc80000011603 */
[----:B------:R-:W-:-:S05]  /*5df0*/  LOP3.LUT R3, R0, R3, RZ, 0xfc, !PT ;  /* 0x0000000300037212 */ /* 0x000fca00078efcff */
[----:B------:R0:W-:Y:S01]  /*5e00*/  STG.E.U8 [R8.64], R3 ;  /* 0x0000000308007986 */ /* 0x0001e2000c101124 */
[----:B------:R-:W-:Y:S05]  /*5e10*/  BRA `(.L_x_21741) ;  /* 0x0000073000007947 */ /* 0x000fea0003800000 */
.L_x_21751:
[----:B---3--:R-:W-:-:S04]  /*5e20*/  LOP3.LUT R19, R19, 0xff, RZ, 0xc0, !PT ;  /* 0x000000ff13137812 */ /* 0x008fc800078ec0ff */
[----:B------:R-:W0:Y:S02]  /*5e30*/  I2F.U16 R0, R19 ;  /* 0x0000001300007306 */ /* 0x000e240000101000 */
[----:B0-----:R-:W-:-:S05]  /*5e40*/  F2FP.BF16.PACK_AB R0, RZ, R0 ;  /* 0x00000000ff00723e */ /* 0x001fca00000010ff */
[----:B------:R0:W-:Y:S01]  /*5e50*/  STG.E.U16 [R8.64], R0 ;  /* 0x0000000008007986 */ /* 0x0001e2000c101524 */
[----:B------:R-:W-:Y:S05]  /*5e60*/  BRA `(.L_x_21741) ;  /* 0x000006e000007947 */ /* 0x000fea0003800000 */
.L_x_21748:
        /* <DEDUP_REMOVED lines=8> */
[----:B---3--:R-:W-:-:S05]  /*5ef0*/  LOP3.LUT R19, R19, 0xff, RZ, 0xc0, !PT ;  /* 0x000000ff13137812 */ /* 0x008fca00078ec0ff */
[----:B------:R0:W-:Y:S01]  /*5f00*/  STG.E.U16 [R8.64], R19 ;  /* 0x0000001308007986 */ /* 0x0001e2000c101524 */
[----:B------:R-:W-:Y:S05]  /*5f10*/  BRA `(.L_x_21741) ;  /* 0x0000063000007947 */ /* 0x000fea0003800000 */
.L_x_21760:
[----:B---3--:R-:W-:Y:S01]  /*5f20*/  LOP3.LUT R19, R19, 0xff, RZ, 0xc0, !PT ;  /* 0x000000ff13137812 */ /* 0x008fe200078ec0ff */
        /* <DEDUP_REMOVED lines=17> */
.L_x_21763:
[----:B------:R-:W-:-:S04]  /*6040*/  LOP3.LUT R3, R19, 0x80000000, RZ, 0xc0, !PT ;  /* 0x8000000013037812 */ /* 0x000fc800078ec0ff */
[----:B------:R-:W-:-:S04]  /*6050*/  SHF.R.U32.HI R3, RZ, 0x18, R3 ;  /* 0x00000018ff037819 */ /* 0x000fc80000011603 */
[----:B------:R-:W-:-:S04]  /*6060*/  LOP3.LUT R0, R0, R3, RZ, 0xfc, !PT ;  /* 0x0000000300007212 */ /* 0x000fc800078efcff */
[----:B------:R-:W-:Y:S02]  /*6070*/  PRMT R4, R0, 0x7610, R4 ;  /* 0x0000761000047816 */ /* 0x000fe40000000004 */
.L_x_21762:
[----:B------:R-:W-:Y:S05]  /*6080*/  BSYNC B0 ;  /* 0x0000000000007941 */ /* 0x000fea0003800000 */
.L_x_21761:
[----:B------:R0:W-:Y:S01]  /*6090*/  STG.E.U8 [R8.64], R4 ;  /* 0x0000000408007986 */ /* 0x0001e2000c101124 */
[----:B------:R-:W-:Y:S05]  /*60a0*/  BRA `(.L_x_21741) ;  /* 0x000004a000007947 */ /* 0x000fea0003800000 */
.L_x_21759:
        /* <DEDUP_REMOVED lines=18> */
.L_x_21766:
[----:B------:R-:W-:-:S04]  /*61d0*/  LOP3.LUT R3, R19, 0x80000000, RZ, 0xc0, !PT ;  /* 0x8000000013037812 */ /* 0x000fc800078ec0ff */
[----:B------:R-:W-:-:S04]  /*61e0*/  SHF.R.U32.HI R3, RZ, 0x18, R3 ;  /* 0x00000018ff037819 */ /* 0x000fc80000011603 */
[----:B------:R-:W-:-:S04]  /*61f0*/  LOP3.LUT R0, R0, R3, RZ, 0xfc, !PT ;  /* 0x0000000300007212 */ /* 0x000fc800078efcff */
[----:B------:R-:W-:Y:S02]  /*6200*/  PRMT R4, R0, 0x7610, R4 ;  /* 0x0000761000047816 */ /* 0x000fe40000000004 */
.L_x_21765:
[----:B------:R-:W-:Y:S05]  /*6210*/  BSYNC B0 ;  /* 0x0000000000007941 */ /* 0x000fea0003800000 */
.L_x_21764:
[----:B------:R0:W-:Y:S01]  /*6220*/  STG.E.U8 [R8.64], R4 ;  /* 0x0000000408007986 */ /* 0x0001e2000c101124 */
[----:B------:R-:W-:Y:S05]  /*6230*/  BRA `(.L_x_21741) ;  /* 0x0000031000007947 */ /* 0x000fea0003800000 */
.L_x_21758:
[----:B------:R-:W-:-:S13]  /*6240*/  ISETP.NE.AND P0, PT, R0, 0x1c, PT ;  /* 0x0000001c0000780c */ /* 0x000fda0003f05270 */
[----:B------:R-:W-:Y:S05]  /*6250*/  @!P0 BRA `(.L_x_21767) ;  /* 0x000002d000008947 */ /* 0x000fea0003800000 */
[----:B------:R-:W-:-:S13]  /*6260*/  ISETP.NE.AND P0, PT, R0, 0x1d, PT ;  /* 0x0000001d0000780c */ /* 0x000fda0003f05270 */
[----:B------:R-:W-:Y:S05]  /*6270*/  @!P0 BRA `(.L_x_21768) ;  /* 0x0000027000008947 */ /* 0x000fea0003800000 */
[----:B------:R-:W-:-:S13]  /*6280*/  ISETP.NE.AND P0, PT, R0, 0x2c, PT ;  /* 0x0000002c0000780c */ /* 0x000fda0003f05270 */
[----:B------:R-:W-:Y:S05]  /*6290*/  @P0 BRA `(.L_x_21740) ;  /* 0x0000011000000947 */ /* 0x000fea0003800000 */
[----:B---3--:R-:W-:Y:S02]  /*62a0*/  LOP3.LUT R19, R19, 0xff, RZ, 0xc0, !PT ;  /* 0x000000ff13137812 */ /* 0x008fe400078ec0ff */
        /* <DEDUP_REMOVED lines=16> */
.L_x_21740:
        /* <DEDUP_REMOVED lines=11> */
[----:B---3--:R-:W-:Y:S01]  /*6460*/  LEPC R18 ;  /* 0x000000000012734e */ /* 0x008fe20000000000 */
[----:B------:R-:W-:Y:S02]  /*6470*/  MOV R3, 0x64e0 ;  /* 0x000064e000037802 */ /* 0x000fe40000000f00 */
[----:B------:R-:W-:Y:S02]  /*6480*/  MOV R20, 0x6460 ;  /* 0x0000646000147802 */ /* 0x000fe40000000f00 */
[----:B------:R-:W-:-:S02]  /*6490*/  MOV R21, 0x0 ;  /* 0x0000000000157802 */ /* 0x000fc40000000f00 */
[----:B------:R-:W-:Y:S02]  /*64a0*/  MOV R0, 0x0 ;  /* 0x0000000000007802 */ /* 0x000fe40000000f00 */
[----:B------:R-:W-:-:S04]  /*64b0*/  IADD3 R20, P0, P1, -R20, R3, R18 ;  /* 0x0000000314147210 */ /* 0x000fc8000791e112 */
[----:B------:R-:W-:-:S04]  /*64c0*/  IADD3.X R21, ~R0, R21, R19, P0, P1 ;  /* 0x0000001500157210 */ /* 0x000fc800007e2513 */
[----:B0---4-:R-:W-:Y:S05]  /*64d0*/  CALL.ABS.NOINC R14 ;  /* 0x000000000e007343 */ /* 0x011fea0003c00000 */
[----:B------:R-:W-:Y:S05]  /*64e0*/  BRA `(.L_x_21741) ;  /* 0x0000006000007947 */ /* 0x000fea0003800000 */
.L_x_21768:
[----:B---3--:R-:W-:Y:S01]  /*64f0*/  LOP3.LUT R4, R19, 0xff, RZ, 0xc0, !PT ;  /* 0x000000ff13047812 */ /* 0x008fe200078ec0ff */
[----:B------:R-:W-:-:S05]  /*6500*/  IMAD.MOV.U32 R5, RZ, RZ, RZ ;  /* 0x000000ffff057224 */ /* 0x000fca00078e00ff */
[----:B------:R0:W-:Y:S01]  /*6510*/  STG.E.64 [R8.64], R4 ;  /* 0x0000000408007986 */ /* 0x0001e2000c101b24 */
[----:B------:R-:W-:Y:S05]  /*6520*/  BRA `(.L_x_21741) ;  /* 0x0000002000007947 */ /* 0x000fea0003800000 */
.L_x_21767:
[----:B---3--:R-:W-:-:S05]  /*6530*/  LOP3.LUT R19, R19, 0xff, RZ, 0xc0, !PT ;  /* 0x000000ff13137812 */ /* 0x008fca00078ec0ff */
[----:B------:R0:W-:Y:S02]  /*6540*/  STG.E [R8.64], R19 ;  /* 0x0000001308007986 */ /* 0x0001e4000c101924 */
.L_x_21741:
        /* <DEDUP_REMOVED lines=20> */
[----:B------:R-:W-:Y:S05]  /*6690*/  BRA `(.L_x_21774) ;  /* 0x00000eb000007947 */ /* 0x000fea0003800000 */
.L_x_21772:
[----:B----4-:R0:W-:Y:S01]  /*66a0*/  STG.E.U8 [R8.64], R22 ;  /* 0x0000001608007986 */ /* 0x0101e2000c101124 */
[----:B------:R-:W-:Y:S05]  /*66b0*/  BRA `(.L_x_21774) ;  /* 0x00000e9000007947 */ /* 0x000fea0003800000 */
.L_x_21771:
[----:B------:R-:W-:-:S13]  /*66c0*/  ISETP.NE.AND P0, PT, R0, 0x2, PT ;  /* 0x000000020000780c */ /* 0x000fda0003f05270 */
[----:B------:R-:W-:Y:S05]  /*66d0*/  @!P0 BRA `(.L_x_21775) ;  /* 0x000000b000008947 */ /* 0x000fea0003800000 */
[----:B------:R-:W-:-:S13]  /*66e0*/  ISETP.NE.AND P0, PT, R0, 0x3, PT ;  /* 0x000000030000780c */ /* 0x000fda0003f05270 */
[----:B------:R-:W-:Y:S05]  /*66f0*/  @!P0 BRA `(.L_x_21776) ;  /* 0x0000006000008947 */ /* 0x000fea0003800000 */
[----:B------:R-:W-:-:S13]  /*6700*/  ISETP.NE.AND P0, PT, R0, 0x4, PT ;  /* 0x000000040000780c */ /* 0x000fda0003f05270 */
[----:B------:R-:W-:Y:S05]  /*6710*/  @P0 BRA `(.L_x_21773) ;  /* 0x00000c9000000947 */ /* 0x000fea0003800000 */
[----:B----4-:R-:W-:Y:S01]  /*6720*/  LOP3.LUT R4, R22, 0xff, RZ, 0xc0, !PT ;  /* 0x000000ff16047812 */ /* 0x010fe200078ec0ff */
[----:B------:R-:W-:-:S05]  /*6730*/  IMAD.MOV.U32 R5, RZ, RZ, RZ ;  /* 0x000000ffff057224 */ /* 0x000fca00078e00ff */
[----:B------:R0:W-:Y:S01]  /*6740*/  STG.E.64 [R8.64], R4 ;  /* 0x0000000408007986 */ /* 0x0001e2000c101b24 */
[----:B------:R-:W-:Y:S05]  /*6750*/  BRA `(.L_x_21774) ;  /* 0x00000df000007947 */ /* 0x000fea0003800000 */
.L_x_21776:
[----:B----4-:R-:W-:-:S05]  /*6760*/  LOP3.LUT R3, R22, 0xff, RZ, 0xc0, !PT ;  /* 0x000000ff16037812 */ /* 0x010fca00078ec0ff */
[----:B------:R0:W-:Y:S01]  /*6770*/  STG.E [R8.64], R3 ;  /* 0x0000000308007986 */ /* 0x0001e2000c101924 */
[----:B------:R-:W-:Y:S05]  /*6780*/  BRA `(.L_x_21774) ;  /* 0x00000dc000007947 */ /* 0x000fea0003800000 */
.L_x_21775:
[----:B----4-:R-:W-:-:S05]  /*6790*/  LOP3.LUT R3, R22, 0xff, RZ, 0xc0, !PT ;  /* 0x000000ff16037812 */ /* 0x010fca00078ec0ff */
[----:B------:R0:W-:Y:S01]  /*67a0*/  STG.E.U16 [R8.64], R3 ;  /* 0x0000000308007986 */ /* 0x0001e2000c101524 */
[----:B------:R-:W-:Y:S05]  /*67b0*/  BRA `(.L_x_21774) ;  /* 0x00000d9000007947 */ /* 0x000fea0003800000 */
.L_x_21770:
[----:B------:R-:W-:-:S13]  /*67c0*/  ISETP.GT.AND P0, PT, R0, 0x6, PT ;  /* 0x000000060000780c */ /* 0x000fda0003f04270 */
[----:B------:R-:W-:Y:S05]  /*67d0*/  @P0 BRA `(.L_x_21777) ;  /* 0x000000d000000947 */ /* 0x000fea0003800000 */
[----:B------:R-:W-:-:S13]  /*67e0*/  ISETP.NE.AND P0, PT, R0, 0x5, PT ;  /* 0x000000050000780c */ /* 0x000fda0003f05270 */
[----:B------:R-:W-:Y:S05]  /*67f0*/  @!P0 BRA `(.L_x_21778) ;  /* 0x0000006000008947 */ /* 0x000fea0003800000 */
[----:B------:R-:W-:-:S13]  /*6800*/  ISETP.NE.AND P0, PT, R0, 0x6, PT ;  /* 0x000000060000780c */ /* 0x000fda0003f05270 */
[----:B------:R-:W-:Y:S05]  /*6810*/  @P0 BRA `(.L_x_21773) ;  /* 0x00000b9000000947 */ /* 0x000fea0003800000 */
[----:B----4-:R-:W-:-:S06]  /*6820*/  LOP3.LUT R3, R22, 0xff, RZ, 0xc0, !PT ;  /* 0x000000ff16037812 */ /* 0x010fcc00078ec0ff */
[----:B------:R-:W0:Y:S02]  /*6830*/  I2F.U16 R3, R3 ;  /* 0x0000000300037306 */ /* 0x000e240000101000 */
[----:B0-----:R0:W-:Y:S01]  /*6840*/  STG.E [R8.64], R3 ;  /* 0x0000000308007986 */ /* 0x0011e2000c101924 */
[----:B------:R-:W-:Y:S05]  /*6850*/  BRA `(.L_x_21774) ;  /* 0x00000cf000007947 */ /* 0x000fea0003800000 */
.L_x_21778:
[----:B----4-:R-:W-:-:S04]  /*6860*/  LOP3.LUT R22, R22, 0xff, RZ, 0xc0, !PT ;  /* 0x000000ff16167812 */ /* 0x010fc800078ec0ff */
[----:B------:R-:W0:Y:S02]  /*6870*/  I2F.U16 R0, R22 ;  /* 0x0000001600007306 */ /* 0x000e240000101000 */
[----:B0-----:R-:W-:-:S05]  /*6880*/  F2FP.PACK_AB R0, RZ, R0 ;  /* 0x00000000ff00723e */ /* 0x001fca00000000ff */
[----:B------:R0:W-:Y:S01]  /*6890*/  STG.E.U16 [R8.64], R0 ;  /* 0x0000000008007986 */ /* 0x0001e2000c101524 */
[----:B------:R-:W-:Y:S05]  /*68a0*/  BRA `(.L_x_21774) ;  /* 0x00000ca000007947 */ /* 0x000fea0003800000 */
.L_x_21777:
[----:B------:R-:W-:-:S13]  /*68b0*/  ISETP.NE.AND P0, PT, R0, 0x7, PT ;  /* 0x000000070000780c */ /* 0x000fda0003f05270 */
[----:B------:R-:W-:Y:S05]  /*68c0*/  @!P0 BRA `(.L_x_21779) ;  /* 0x000000f000008947 */ /* 0x000fea0003800000 */
[----:B------:R-:W-:-:S13]  /*68d0*/  ISETP.NE.AND P0, PT, R0, 0x8, PT ;  /* 0x000000080000780c */ /* 0x000fda0003f05270 */
[----:B------:R-:W-:Y:S05]  /*68e0*/  @!P0 BRA `(.L_x_21780) ;  /* 0x0000007000008947 */ /* 0x000fea0003800000 */
[----:B------:R-:W-:-:S13]  /*68f0*/  ISETP.NE.AND P0, PT, R0, 0x9, PT ;  /* 0x000000090000780c */ /* 0x000fda0003f05270 */
[----:B------:R-:W-:Y:S05]  /*6900*/  @P0 BRA `(.L_x_21773) ;  /* 0x00000aa000000947 */ /* 0x000fea0003800000 */
[----:B----4-:R-:W-:Y:S01]  /*6910*/  LOP3.LUT R22, R22, 0xff, RZ, 0xc0, !PT ;  /* 0x000000ff16167812 */ /* 0x010fe200078ec0ff */
[----:B------:R-:W-:-:S03]  /*6920*/  IMAD.MOV.U32 R5, RZ, RZ, RZ ;  /* 0x000000ffff057224 */ /* 0x000fc600078e00ff */
[----:B------:R-:W0:Y:S02]  /*6930*/  I2F.U16 R4, R22 ;  /* 0x0000001600047306 */ /* 0x000e240000101000 */
[----:B0-----:R0:W-:Y:S01]  /*6940*/  STG.E.64 [R8.64], R4 ;  /* 0x0000000408007986 */ /* 0x0011e2000c101b24 */
[----:B------:R-:W-:Y:S05]  /*6950*/  BRA `(.L_x_21774) ;  /* 0x00000bf000007947 */ /* 0x000fea0003800000 */
.L_x_21780:
[----:B----4-:R-:W-:-:S06]  /*6960*/  LOP3.LUT R22, R22, 0xff, RZ, 0xc0, !PT ;  /* 0x000000ff16167812 */ /* 0x010fcc00078ec0ff */
[----:B------:R-:W0:Y:S02]  /*6970*/  I2F.U16 R22, R22 ;  /* 0x0000001600167306 */ /* 0x000e240000101000 */
[----:B0-----:R-:W-:-:S04]  /*6980*/  F2FP.PACK_AB R3, RZ, R22 ;  /* 0x00000016ff03723e */ /* 0x001fc800000000ff */
[----:B------:R-:W-:-:S05]  /*6990*/  PRMT R3, R3, 0x5410, RZ ;  /* 0x0000541003037816 */ /* 0x000fca00000000ff */
[----:B------:R0:W-:Y:S01]  /*69a0*/  STG.E [R8.64], R3 ;  /* 0x0000000308007986 */ /* 0x0001e2000c101924 */
[----:B------:R-:W-:Y:S05]  /*69b0*/  BRA `(.L_x_21774) ;  /* 0x00000b9000007947 */ /* 0x000fea0003800000 */
.L_x_21779:
[----:B----4-:R-:W-:-:S06]  /*69c0*/  LOP3.LUT R4, R22, 0xff, RZ, 0xc0, !PT ;  /* 0x000000ff16047812 */ /* 0x010fcc00078ec0ff */
[----:B------:R-:W0:Y:S02]  /*69d0*/  I2F.F64.U16 R4, R4 ;  /* 0x0000000400047312 */ /* 0x000e240000101800 */
[----:B0-----:R0:W-:Y:S01]  /*69e0*/  STG.E.64 [R8.64], R4 ;  /* 0x0000000408007986 */ /* 0x0011e2000c101b24 */
[----:B------:R-:W-:Y:S05]  /*69f0*/  BRA `(.L_x_21774) ;  /* 0x00000b5000007947 */ /* 0x000fea0003800000 */
.L_x_21769:
        /* <DEDUP_REMOVED lines=8> */
[----:B----4-:R-:W-:-:S04]  /*6a80*/  LOP3.LUT P0, RZ, R22, 0xff, RZ, 0xc0, !PT ;  /* 0x000000ff16ff7812 */ /* 0x010fc8000780c0ff */
[----:B------:R-:W-:-:S05]  /*6a90*/  SEL R3, RZ, 0x1, !P0 ;  /* 0x00000001ff037807 */ /* 0x000fca0004000000 */
[----:B------:R0:W-:Y:S01]  /*6aa0*/  STG.E.U8 [R8.64], R3 ;  /* 0x0000000308007986 */ /* 0x0001e2000c101124 */
[----:B------:R-:W-:Y:S05]  /*6ab0*/  BRA `(.L_x_21774) ;  /* 0x00000a9000007947 */ /* 0x000fea0003800000 */
.L_x_21783:
[----:B----4-:R-:W-:Y:S01]  /*6ac0*/  LOP3.LUT R4, R22, 0xff, RZ, 0xc0, !PT ;  /* 0x000000ff16047812 */ /* 0x010fe200078ec0ff */
[----:B------:R-:W-:-:S05]  /*6ad0*/  CS2R R6, SRZ ;  /* 0x0000000000067805 */ /* 0x000fca000001ff00 */
[----:B------:R-:W0:Y:S02]  /*6ae0*/  I2F.F64.U16 R4, R4 ;  /* 0x0000000400047312 */ /* 0x000e240000101800 */
[----:B0-----:R0:W-:Y:S01]  /*6af0*/  STG.E.128 [R8.64], R4 ;  /* 0x0000000408007986 */ /* 0x0011e2000c101d24 */
[----:B------:R-:W-:Y:S05]  /*6b00*/  BRA `(.L_x_21774) ;  /* 0x00000a4000007947 */ /* 0x000fea0003800000 */
.L_x_21782:
[----:B------:R-:W-:-:S13]  /*6b10*/  ISETP.NE.AND P0, PT, R0, 0xf, PT ;  /* 0x0000000f0000780c */ /* 0x000fda0003f05270 */
[----:B------:R-:W-:Y:S05]  /*6b20*/  @!P0 BRA `(.L_x_21784) ;  /* 0x000002f000008947 */ /* 0x000fea0003800000 */
[----:B------:R-:W-:-:S13]  /*6b30*/  ISETP.NE.AND P0, PT, R0, 0x17, PT ;  /* 0x000000170000780c */ /* 0x000fda0003f05270 */
[----:B------:R-:W-:Y:S05]  /*6b40*/  @!P0 BRA `(.L_x_21785) ;  /* 0x0000016000008947 */ /* 0x000fea0003800000 */
[----:B------:R-:W-:-:S13]  /*6b50*/  ISETP.NE.AND P0, PT, R0, 0x18, PT ;  /* 0x000000180000780c */ /* 0x000fda0003f05270 */
[----:B------:R-:W-:Y:S05]  /*6b60*/  @P0 BRA `(.L_x_21773) ;  /* 0x0000084000000947 */ /* 0x000fea0003800000 */
[----:B----4-:R-:W-:Y:S01]  /*6b70*/  LOP3.LUT R22, R22, 0xff, RZ, 0xc0, !PT ;  /* 0x000000ff16167812 */ /* 0x010fe200078ec0ff */
        /* <DEDUP_REMOVED lines=15> */
.L_x_21787:
[----:B------:R-:W-:Y:S05]  /*6c70*/  BSYNC B0 ;  /* 0x0000000000007941 */ /* 0x000fea0003800000 */
.L_x_21786:
[----:B------:R-:W-:-:S05]  /*6c80*/  LOP3.LUT R5, R0, R5, RZ, 0xfc, !PT ;  /* 0x0000000500057212 */ /* 0x000fca00078efcff */
[----:B------:R0:W-:Y:S01]  /*6c90*/  STG.E.U8 [R8.64], R5 ;  /* 0x0000000508007986 */ /* 0x0001e2000c101124 */
[----:B------:R-:W-:Y:S05]  /*6ca0*/  BRA `(.L_x_21774) ;  /* 0x000008a000007947 */ /* 0x000fea0003800000 */
.L_x_21785:
[----:B----4-:R-:W-:Y:S01]  /*6cb0*/  LOP3.LUT R22, R22, 0xff, RZ, 0xc0, !PT ;  /* 0x000000ff16167812 */ /* 0x010fe200078ec0ff */
        /* <DEDUP_REMOVED lines=13> */
.L_x_21789:
[----:B------:R-:W-:Y:S01]  /*6d90*/  IMAD.MOV.U32 R0, RZ, RZ, 0x7f ;  /* 0x0000007fff007424 */ /* 0x000fe200078e00ff */
[----:B------:R-:W-:-:S04]  /*6da0*/  ISETP.GT.U32.AND P0, PT, R3, 0x7f800000, PT ;  /* 0x7f8000000300780c */ /* 0x000fc80003f04070 */
[----:B------:R-:W-:-:S04]  /*6db0*/  SEL R0, R0, 0x7c, P0 ;  /* 0x0000007c00007807 */ /* 0x000fc80000000000 */
.L_x_21790:
[----:B------:R-:W-:Y:S05]  /*6dc0*/  BSYNC B0 ;  /* 0x0000000000007941 */ /* 0x000fea0003800000 */
.L_x_21788:
[----:B------:R-:W-:-:S04]  /*6dd0*/  LOP3.LUT R3, R5, 0x80000000, RZ, 0xc0, !PT ;  /* 0x8000000005037812 */ /* 0x000fc800078ec0ff */
[----:B------:R-:W-:-:S04]  /*6de0*/  SHF.R.U32.HI R3, RZ, 0x18, R3 ;  /* 0x00000018ff037819 */ /* 0x000fc80000011603 */
[----:B------:R-:W-:-:S05]  /*6df0*/  LOP3.LUT R3, R0, R3, RZ, 0xfc, !PT ;  /* 0x0000000300037212 */ /* 0x000fca00078efcff */
[----:B------:R0:W-:Y:S01]  /*6e00*/  STG.E.U8 [R8.64], R3 ;  /* 0x0000000308007986 */ /* 0x0001e2000c101124 */
[----:B------:R-:W-:Y:S05]  /*6e10*/  BRA `(.L_x_21774) ;  /* 0x0000073000007947 */ /* 0x000fea0003800000 */
.L_x_21784:
[----:B----4-:R-:W-:-:S04]  /*6e20*/  LOP3.LUT R22, R22, 0xff, RZ, 0xc0, !PT ;  /* 0x000000ff16167812 */ /* 0x010fc800078ec0ff */
[----:B------:R-:W0:Y:S02]  /*6e30*/  I2F.U16 R0, R22 ;  /* 0x0000001600007306 */ /* 0x000e240000101000 */
[----:B0-----:R-:W-:-:S05]  /*6e40*/  F2FP.BF16.PACK_AB R0, RZ, R0 ;  /* 0x00000000ff00723e */ /* 0x001fca00000010ff */
[----:B------:R0:W-:Y:S01]  /*6e50*/  STG.E.U16 [R8.64], R0 ;  /* 0x0000000008007986 */ /* 0x0001e2000c101524 */
[----:B------:R-:W-:Y:S05]  /*6e60*/  BRA `(.L_x_21774) ;  /* 0x000006e000007947 */ /* 0x000fea0003800000 */
.L_x_21781:
        /* <DEDUP_REMOVED lines=8> */
[----:B----4-:R-:W-:-:S05]  /*6ef0*/  LOP3.LUT R3, R22, 0xff, RZ, 0xc0, !PT ;  /* 0x000000ff16037812 */ /* 0x010fca00078ec0ff */
[----:B------:R0:W-:Y:S01]  /*6f00*/  STG.E.U16 [R8.64], R3 ;  /* 0x0000000308007986 */ /* 0x0001e2000c101524 */
[----:B------:R-:W-:Y:S05]  /*6f10*/  BRA `(.L_x_21774) ;  /* 0x0000063000007947 */ /* 0x000fea0003800000 */
.L_x_21793:
[----:B----4-:R-:W-:Y:S01]  /*6f20*/  LOP3.LUT R22, R22, 0xff, RZ, 0xc0, !PT ;  /* 0x000000ff16167812 */ /* 0x010fe200078ec0ff */
        /* <DEDUP_REMOVED lines=17> */
.L_x_21796:
[----:B------:R-:W-:-:S04]  /*7040*/  LOP3.LUT R3, R5, 0x80000000, RZ, 0xc0, !PT ;  /* 0x8000000005037812 */ /* 0x000fc800078ec0ff */
[----:B------:R-:W-:-:S04]  /*7050*/  SHF.R.U32.HI R3, RZ, 0x18, R3 ;  /* 0x00000018ff037819 */ /* 0x000fc80000011603 */
[----:B------:R-:W-:-:S04]  /*7060*/  LOP3.LUT R0, R0, R3, RZ, 0xfc, !PT ;  /* 0x0000000300007212 */ /* 0x000fc800078efcff */
[----:B------:R-:W-:Y:S02]  /*7070*/  PRMT R4, R0, 0x7610, R4 ;  /* 0x0000761000047816 */ /* 0x000fe40000000004 */
.L_x_21795:
[----:B------:R-:W-:Y:S05]  /*7080*/  BSYNC B0 ;  /* 0x0000000000007941 */ /* 0x000fea0003800000 */
.L_x_21794:
[----:B------:R0:W-:Y:S01]  /*7090*/  STG.E.U8 [R8.64], R4 ;  /* 0x0000000408007986 */ /* 0x0001e2000c101124 */
[----:B------:R-:W-:Y:S05]  /*70a0*/  BRA `(.L_x_21774) ;  /* 0x000004a000007947 */ /* 0x000fea0003800000 */
.L_x_21792:
        /* <DEDUP_REMOVED lines=18> */
.L_x_21799:
[----:B------:R-:W-:-:S04]  /*71d0*/  LOP3.LUT R3, R5, 0x80000000, RZ, 0xc0, !PT ;  /* 0x8000000005037812 */ /* 0x000fc800078ec0ff */
[----:B------:R-:W-:-:S04]  /*71e0*/  SHF.R.U32.HI R3, RZ, 0x18, R3 ;  /* 0x00000018ff037819 */ /* 0x000fc80000011603 */
[----:B------:R-:W-:-:S04]  /*71f0*/  LOP3.LUT R0, R0, R3, RZ, 0xfc, !PT ;  /* 0x0000000300007212 */ /* 0x000fc800078efcff */
[----:B------:R-:W-:Y:S02]  /*7200*/  PRMT R4, R0, 0x7610, R4 ;  /* 0x0000761000047816 */ /* 0x000fe40000000004 */
.L_x_21798:
[----:B------:R-:W-:Y:S05]  /*7210*/  BSYNC B0 ;  /* 0x0000000000007941 */ /* 0x000fea0003800000 */
.L_x_21797:
[----:B------:R0:W-:Y:S01]  /*7220*/  STG.E.U8 [R8.64], R4 ;  /* 0x0000000408007986 */ /* 0x0001e2000c101124 */
[----:B------:R-:W-:Y:S05]  /*7230*/  BRA `(.L_x_21774) ;  /* 0x0000031000007947 */ /* 0x000fea0003800000 */
.L_x_21791:
[----:B------:R-:W-:-:S13]  /*7240*/  ISETP.NE.AND P0, PT, R0, 0x1c, PT ;  /* 0x0000001c0000780c */ /* 0x000fda0003f05270 */
[----:B------:R-:W-:Y:S05]  /*7250*/  @!P0 BRA `(.L_x_21800) ;  /* 0x000002d000008947 */ /* 0x000fea0003800000 */
[----:B------:R-:W-:-:S13]  /*7260*/  ISETP.NE.AND P0, PT, R0, 0x1d, PT ;  /* 0x0000001d0000780c */ /* 0x000fda0003f05270 */
[----:B------:R-:W-:Y:S05]  /*7270*/  @!P0 BRA `(.L_x_21801) ;  /* 0x0000027000008947 */ /* 0x000fea0003800000 */
[----:B------:R-:W-:-:S13]  /*7280*/  ISETP.NE.AND P0, PT, R0, 0x2c, PT ;  /* 0x0000002c0000780c */ /* 0x000fda0003f05270 */
[----:B------:R-:W-:Y:S05]  /*7290*/  @P0 BRA `(.L_x_21773) ;  /* 0x0000011000000947 */ /* 0x000fea0003800000 */
[----:B----4-:R-:W-:Y:S02]  /*72a0*/  LOP3.LUT R22, R22, 0xff, RZ, 0xc0, !PT ;  /* 0x000000ff16167812 */ /* 0x010fe400078ec0ff */
        /* <DEDUP_REMOVED lines=16> */
.L_x_21773:
        /* <DEDUP_REMOVED lines=20> */
.L_x_21801:
[----:B----4-:R-:W-:Y:S01]  /*74f0*/  LOP3.LUT R4, R22, 0xff, RZ, 0xc0, !PT ;  /* 0x000000ff16047812 */ /* 0x010fe200078ec0ff */
[----:B------:R-:W-:-:S05]  /*7500*/  IMAD.MOV.U32 R5, RZ, RZ, RZ ;  /* 0x000000ffff057224 */ /* 0x000fca00078e00ff */
[----:B------:R0:W-:Y:S01]  /*7510*/  STG.E.64 [R8.64], R4 ;  /* 0x0000000408007986 */ /* 0x0001e2000c101b24 */
[----:B------:R-:W-:Y:S05]  /*7520*/  BRA `(.L_x_21774) ;  /* 0x0000002000007947 */ /* 0x000fea0003800000 */
.L_x_21800:
[----:B----4-:R-:W-:-:S05]  /*7530*/  LOP3.LUT R3, R22, 0xff, RZ, 0xc0, !PT ;  /* 0x000000ff16037812 */ /* 0x010fca00078ec0ff */
[----:B------:R0:W-:Y:S02]  /*7540*/  STG.E [R8.64], R3 ;  /* 0x0000000308007986 */ /* 0x0001e4000c101924 */
.L_x_21774:
[----:B------:R-:W-:Y:S02]  /*7550*/  IADD3 R2, R2, 0x80, RZ ;  /* 0x0000008002027810 */ /* 0x000fe40007ffe0ff */
.L_x_21735:
[----:B------:R-:W-:Y:S05]  /*7560*/  BSYNC B6 ;  /* 0x0000000000067941 */ /* 0x000fea0003800000 */
.L_x_21734:
[----:B------:R-:W-:-:S13]  /*7570*/  ISETP.GE.AND P0, PT, R2, R17, PT ;  /* 0x000000110200720c */ /* 0x000fda0003f06270 */
[----:B------:R-:W-:Y:S05]  /*7580*/  @P0 EXIT ;  /* 0x000000000000094d */ /* 0x000fea0003800000 */
[----:B012---:R-:W-:Y:S01]  /*7590*/  PRMT R0, R24, 0x9910, RZ ;  /* 0x0000991018007816 */ /* 0x007fe200000000ff */
        /* <DEDUP_REMOVED lines=16> */
.L_x_21805:
[----:B------:R-:W-:Y:S01]  /*76a0*/  STG.E.U8 [R2.64], R23 ;  /* 0x0000001702007986 */ /* 0x000fe2000c101124 */
[----:B------:R-:W-:Y:S05]  /*76b0*/  EXIT ;  /* 0x000000000000794d */ /* 0x000fea0003800000 */
.L_x_21804:
        /* <DEDUP_REMOVED lines=10> */
.L_x_21808:
[----:B------:R-:W-:-:S05]  /*7760*/  LOP3.LUT R23, R23, 0xff, RZ, 0xc0, !PT ;  /* 0x000000ff17177812 */ /* 0x000fca00078ec0ff */
[----:B------:R-:W-:Y:S01]  /*7770*/  STG.E [R2.64], R23 ;  /* 0x0000001702007986 */ /* 0x000fe2000c101924 */
[----:B------:R-:W-:Y:S05]  /*7780*/  EXIT ;  /* 0x000000000000794d */ /* 0x000fea0003800000 */
.L_x_21807:
[----:B------:R-:W-:-:S05]  /*7790*/  LOP3.LUT R23, R23, 0xff, RZ, 0xc0, !PT ;  /* 0x000000ff17177812 */ /* 0x000fca00078ec0ff */
[----:B------:R-:W-:Y:S01]  /*77a0*/  STG.E.U16 [R2.64], R23 ;  /* 0x0000001702007986 */ /* 0x000fe2000c101524 */
[----:B------:R-:W-:Y:S05]  /*77b0*/  EXIT ;  /* 0x000000000000794d */ /* 0x000fea0003800000 */
.L_x_21803:
        /* <DEDUP_REMOVED lines=10> */
.L_x_21810:
[----:B------:R-:W-:-:S04]  /*7860*/  LOP3.LUT R23, R23, 0xff, RZ, 0xc0, !PT ;  /* 0x000000ff17177812 */ /* 0x000fc800078ec0ff */
[----:B------:R-:W0:Y:S02]  /*7870*/  I2F.U16 R0, R23 ;  /* 0x0000001700007306 */ /* 0x000e240000101000 */
[----:B0-----:R-:W-:-:S05]  /*7880*/  F2FP.PACK_AB R0, RZ, R0 ;  /* 0x00000000ff00723e */ /* 0x001fca00000000ff */
[----:B------:R-:W-:Y:S01]  /*7890*/  STG.E.U16 [R2.64], R0 ;  /* 0x0000000002007986 */ /* 0x000fe2000c101524 */
[----:B------:R-:W-:Y:S05]  /*78a0*/  EXIT ;  /* 0x000000000000794d */ /* 0x000fea0003800000 */
.L_x_21809:
        /* <DEDUP_REMOVED lines=11> */
.L_x_21812:
[----:B------:R-:W-:-:S06]  /*7960*/  LOP3.LUT R23, R23, 0xff, RZ, 0xc0, !PT ;  /* 0x000000ff17177812 */ /* 0x000fcc00078ec0ff */
[----:B------:R-:W0:Y:S02]  /*7970*/  I2F.U16 R23, R23 ;  /* 0x0000001700177306 */ /* 0x000e240000101000 */
[----:B0-----:R-:W-:-:S04]  /*7980*/  F2FP.PACK_AB R5, RZ, R23 ;  /* 0x00000017ff05723e */ /* 0x001fc800000000ff */
[----:B------:R-:W-:-:S05]  /*7990*/  PRMT R5, R5, 0x5410, RZ ;  /* 0x0000541005057816 */ /* 0x000fca00000000ff */
[----:B------:R-:W-:Y:S01]  /*79a0*/  STG.E [R2.64], R5 ;  /* 0x0000000502007986 */ /* 0x000fe2000c101924 */
[----:B------:R-:W-:Y:S05]  /*79b0*/  EXIT ;  /* 0x000000000000794d */ /* 0x000fea0003800000 */
.L_x_21811:
[----:B------:R-:W-:-:S06]  /*79c0*/  LOP3.LUT R4, R23, 0xff, RZ, 0xc0, !PT ;  /* 0x000000ff17047812 */ /* 0x000fcc00078ec0ff */
[----:B------:R-:W0:Y:S02]  /*79d0*/  I2F.F64.U16 R4, R4 ;  /* 0x0000000400047312 */ /* 0x000e240000101800 */
[----:B0-----:R-:W-:Y:S01]  /*79e0*/  STG.E.64 [R2.64], R4 ;  /* 0x0000000402007986 */ /* 0x001fe2000c101b24 */
[----:B------:R-:W-:Y:S05]  /*79f0*/  EXIT ;  /* 0x000000000000794d */ /* 0x000fea0003800000 */
.L_x_21802:
        /* <DEDUP_REMOVED lines=12> */
.L_x_21815:
[----:B------:R-:W-:Y:S01]  /*7ac0*/  LOP3.LUT R4, R23, 0xff, RZ, 0xc0, !PT ;  /* 0x000000ff17047812 */ /* 0x000fe200078ec0ff */
[----:B------:R-:W-:-:S05]  /*7ad0*/  CS2R R6, SRZ ;  /* 0x0000000000067805 */ /* 0x000fca000001ff00 */
[----:B------:R-:W0:Y:S02]  /*7ae0*/  I2F.F64.U16 R4, R4 ;  /* 0x0000000400047312 */ /* 0x000e240000101800 */
[----:B0-----:R-:W-:Y:S01]  /*7af0*/  STG.E.128 [R2.64], R4 ;  /* 0x0000000402007986 */ /* 0x001fe2000c101d24 */
[----:B------:R-:W-:Y:S05]  /*7b00*/  EXIT ;  /* 0x000000000000794d */ /* 0x000fea0003800000 */
.L_x_21814:
        /* <DEDUP_REMOVED lines=22> */
.L_x_21819:
[----:B------:R-:W-:Y:S05]  /*7c70*/  BSYNC B0 ;  /* 0x0000000000007941 */ /* 0x000fea0003800000 */
.L_x_21818:
[----:B------:R-:W-:-:S05]  /*7c80*/  LOP3.LUT R5, R0, R5, RZ, 0xfc, !PT ;  /* 0x0000000500057212 */ /* 0x000fca00078efcff */
[----:B------:R-:W-:Y:S01]  /*7c90*/  STG.E.U8 [R2.64], R5 ;  /* 0x0000000502007986 */ /* 0x000fe2000c101124 */
[----:B------:R-:W-:Y:S05]  /*7ca0*/  EXIT ;  /* 0x000000000000794d */ /* 0x000fea0003800000 */
.L_x_21817:
        /* <DEDUP_REMOVED lines=14> */
.L_x_21821:
[----:B------:R-:W-:Y:S01]  /*7d90*/  IMAD.MOV.U32 R0, RZ, RZ, 0x7f ;  /* 0x0000007fff007424 */ /* 0x000fe200078e00ff */
[----:B------:R-:W-:-:S04]  /*7da0*/  ISETP.GT.U32.AND P0, PT, R4, 0x7f800000, PT ;  /* 0x7f8000000400780c */ /* 0x000fc80003f04070 */
[----:B------:R-:W-:-:S04]  /*7db0*/  SEL R0, R0, 0x7c, P0 ;  /* 0x0000007c00007807 */ /* 0x000fc80000000000 */
.L_x_21822:
[----:B------:R-:W-:Y:S05]  /*7dc0*/  BSYNC B0 ;  /* 0x0000000000007941 */ /* 0x000fea0003800000 */
.L_x_21820:
[----:B------:R-:W-:-:S04]  /*7dd0*/  LOP3.LUT R4, R23, 0x80000000, RZ, 0xc0, !PT ;  /* 0x8000000017047812 */ /* 0x000fc800078ec0ff */
[----:B------:R-:W-:-:S04]  /*7de0*/  SHF.R.U32.HI R5, RZ, 0x18, R4 ;  /* 0x00000018ff057819 */ /* 0x000fc80000011604 */
[----:B------:R-:W-:-:S05]  /*7df0*/  LOP3.LUT R5, R0, R5, RZ, 0xfc, !PT ;  /* 0x0000000500057212 */ /* 0x000fca00078efcff */
[----:B------:R-:W-:Y:S01]  /*7e00*/  STG.E.U8 [R2.64], R5 ;  /* 0x0000000502007986 */ /* 0x000fe2000c101124 */
[----:B------:R-:W-:Y:S05]  /*7e10*/  EXIT ;  /* 0x000000000000794d */ /* 0x000fea0003800000 */
.L_x_21816:
[----:B------:R-:W-:-:S04]  /*7e20*/  LOP3.LUT R23, R23, 0xff, RZ, 0xc0, !PT ;  /* 0x000000ff17177812 */ /* 0x000fc800078ec0ff */
[----:B------:R-:W0:Y:S02]  /*7e30*/  I2F.U16 R0, R23 ;  /* 0x0000001700007306 */ /* 0x000e240000101000 */
[----:B0-----:R-:W-:-:S05]  /*7e40*/  F2FP.BF16.PACK_AB R0, RZ, R0 ;  /* 0x00000000ff00723e */ /* 0x001fca00000010ff */
[----:B------:R-:W-:Y:S01]  /*7e50*/  STG.E.U16 [R2.64], R0 ;  /* 0x0000000002007986 */ /* 0x000fe2000c101524 */
[----:B------:R-:W-:Y:S05]  /*7e60*/  EXIT ;  /* 0x000000000000794d */ /* 0x000fea0003800000 */
.L_x_21813:
        /* <DEDUP_REMOVED lines=11> */
.L_x_21825:
        /* <DEDUP_REMOVED lines=18> */
.L_x_21828:
[----:B------:R-:W-:-:S04]  /*8040*/  LOP3.LUT R0, R23, 0x80000000, RZ, 0xc0, !PT ;  /* 0x8000000017007812 */ /* 0x000fc800078ec0ff */
[----:B------:R-:W-:-:S04]  /*8050*/  SHF.R.U32.HI R5, RZ, 0x18, R0 ;  /* 0x00000018ff057819 */ /* 0x000fc80000011600 */
[----:B------:R-:W-:-:S04]  /*8060*/  LOP3.LUT R4, R4, R5, RZ, 0xfc, !PT ;  /* 0x0000000504047212 */ /* 0x000fc800078efcff */
[----:B------:R-:W-:Y:S02]  /*8070*/  PRMT R0, R4, 0x7610, R0 ;  /* 0x0000761004007816 */ /* 0x000fe40000000000 */
.L_x_21827:
[----:B------:R-:W-:Y:S05]  /*8080*/  BSYNC B0 ;  /* 0x0000000000007941 */ /* 0x000fea0003800000 */
.L_x_21826:
[----:B------:R-:W-:Y:S01]  /*8090*/  STG.E.U8 [R2.64], R0 ;  /* 0x0000000002007986 */ /* 0x000fe2000c101124 */
[----:B------:R-:W-:Y:S05]  /*80a0*/  EXIT ;  /* 0x000000000000794d */ /* 0x000fea0003800000 */
.L_x_21824:
        /* <DEDUP_REMOVED lines=18> */
.L_x_21831:
[----:B------:R-:W-:-:S04]  /*81d0*/  LOP3.LUT R0, R23, 0x80000000, RZ, 0xc0, !PT ;  /* 0x8000000017007812 */ /* 0x000fc800078ec0ff */
[----:B------:R-:W-:-:S04]  /*81e0*/  SHF.R.U32.HI R5, RZ, 0x18, R0 ;  /* 0x00000018ff057819 */ /* 0x000fc80000011600 */
[----:B------:R-:W-:-:S04]  /*81f0*/  LOP3.LUT R4, R4, R5, RZ, 0xfc, !PT ;  /* 0x0000000504047212 */ /* 0x000fc800078efcff */
[----:B------:R-:W-:Y:S02]  /*8200*/  PRMT R0, R4, 0x7610, R0 ;  /* 0x0000761004007816 */ /* 0x000fe40000000000 */
.L_x_21830:
[----:B------:R-:W-:Y:S05]  /*8210*/  BSYNC B0 ;  /* 0x0000000000007941 */ /* 0x000fea0003800000 */
.L_x_21829:
[----:B------:R-:W-:Y:S01]  /*8220*/  STG.E.U8 [R2.64], R0 ;  /* 0x0000000002007986 */ /* 0x000fe2000c101124 */
[----:B------:R-:W-:Y:S05]  /*8230*/  EXIT ;  /* 0x000000000000794d */ /* 0x000fea0003800000 */
.L_x_21823:
        /* <DEDUP_REMOVED lines=23> */
.L_x_21806:
        /* <DEDUP_REMOVED lines=18> */
[----:B0--34-:R-:W-:Y:S05]  /*84d0*/  CALL.ABS.NOINC R2 ;  /* 0x0000000002007343 */ /* 0x019fea0003c00000 */
[----:B------:R-:W-:Y:S05]  /*84e0*/  EXIT ;  /* 0x000000000000794d */ /* 0x000fea0003800000 */
.L_x_21833:
[----:B------:R-:W-:Y:S01]  /*84f0*/  LOP3.LUT R4, R23, 0xff, RZ, 0xc0, !PT ;  /* 0x000000ff17047812 */ /* 0x000fe200078ec0ff */
[----:B------:R-:W-:-:S05]  /*8500*/  IMAD.MOV.U32 R5, RZ, RZ, RZ ;  /* 0x000000ffff057224 */ /* 0x000fca00078e00ff */
[----:B------:R-:W-:Y:S01]  /*8510*/  STG.E.64 [R2.64], R4 ;  /* 0x0000000402007986 */ /* 0x000fe2000c101b24 */
[----:B------:R-:W-:Y:S05]  /*8520*/  EXIT ;  /* 0x000000000000794d */ /* 0x000fea0003800000 */
.L_x_21832:
[----:B------:R-:W-:-:S05]  /*8530*/  LOP3.LUT R23, R23, 0xff, RZ, 0xc0, !PT ;  /* 0x000000ff17177812 */ /* 0x000fca00078ec0ff */
[----:B------:R-:W-:Y:S01]  /*8540*/  STG.E [R2.64], R23 ;  /* 0x0000001702007986 */ /* 0x000fe2000c101924 */
[----:B------:R-:W-:Y:S05]  /*8550*/  EXIT ;  /* 0x000000000000794d */ /* 0x000fea0003800000 */
        .weak           $__internal_49_$__cuda_sm20_dblrcp_rn_slowpath_v3
        .type           $__internal_49_$__cuda_sm20_dblrcp_rn_slowpath_v3,@function
        .size           $__internal_49_$__cuda_sm20_dblrcp_rn_slowpath_v3,(.L_x_61538 - $__internal_49_$__cuda_sm20_dblrcp_rn_slowpath_v3)
$__internal_49_$__cuda_sm20_dblrcp_rn_slowpath_v3:
        /* <DEDUP_REMOVED lines=25> */
.L_x_21837:
        /* <DEDUP_REMOVED lines=10> */
.L_x_21835:
[----:B------:R-:W-:Y:S01]  /*8790*/  LOP3.LUT R9, R5, 0x80000, RZ, 0xfc, !PT ;  /* 0x0008000005097812 */ /* 0x000fe200078efcff */
[----:B------:R-:W-:Y:S02]  /*87a0*/  IMAD.MOV.U32 R8, RZ, RZ, R4 ;  /* 0x000000ffff087224 */ /* 0x000fe400078e0004 */
.L_x_21836:
[----:B------:R-:W-:Y:S05]  /*87b0*/  BSYNC B2 ;  /* 0x0000000000027941 */ /* 0x000fea0003800000 */
.L_x_21834:
[----:B------:R-:W-:-:S04]  /*87c0*/  IMAD.MOV.U32 R13, RZ, RZ, 0x0 ;  /* 0x00000000ff0d7424 */ /* 0x000fc800078e00ff */
[----:B------:R-:W-:Y:S05]  /*87d0*/  RET.REL.NODEC R12 `(_ZN2at6native27unrolled_elementwise_kernelIZNS0_50_GLOBAL__N__2680c7bb_12_PowKernel_cu_b2145a98_318429pow_tensor_scalar_kernel_implIhhEEvRNS_18TensorIteratorBaseET0_EUlhE1_St5arrayIPcLm2EELi4E23TrivialOffsetCalculatorILi1EjESC_NS0_6memory12LoadWithCastILi1EEENSD_13StoreWithCastILi1EEEEEviT_S6_T2_T3_T4_T5_) ;  /* 0xffff78200c007950 */ /* 0x000fea0003c3ffff */
.L_x_21838:
        /* <DEDUP_REMOVED lines=10> */
.L_x_61538:


//--------------------- .text._ZN2at6native18elementwise_kernelILi128ELi4EZNS0_22gpu_kernel_impl_nocastIZNS0_50_GLOBAL__N__2680c7bb_12_PowKernel_cu_b2145a98_318429pow_tensor_scalar_kernel_implIhhEEvRNS_18TensorIteratorBaseET0_EUlhE1_EEvS6_RKT_EUliE_EEviT1_ --------------------------
	.section	.text._ZN2at6native18elementwise_kernelILi128ELi4EZNS0_22gpu_kernel_impl_nocastIZNS0_50_GLOBAL__N__2680c7bb_12_PowKernel_cu_b2145a98_318429pow_tensor_scalar_kernel_implIhhEEvRNS_18TensorIteratorBaseET0_EUlhE1_EEvS6_RKT_EUliE_EEviT1_,"ax",@progbits
	.sectioninfo	@"SHI_REGISTERS=18"
	.align	128
        .global         _ZN2at6native18elementwise_kernelILi128ELi4EZNS0_22gpu_kernel_impl_nocastIZNS0_50_GLOBAL__N__2680c7bb_12_PowKernel_cu_b2145a98_318429pow_tensor_scalar_kernel_implIhhEEvRNS_18TensorIteratorBaseET0_EUlhE1_EEvS6_RKT_EUliE_EEviT1_
        .type           _ZN2at6native18elementwise_kernelILi128ELi4EZNS0_22gpu_kernel_impl_nocastIZNS0_50_GLOBAL__N__2680c7bb_12_PowKernel_cu_b2145a98_318429pow_tensor_scalar_kernel_implIhhEEvRNS_18TensorIteratorBaseET0_EUlhE1_EEvS6_RKT_EUliE_EEviT1_,@function
        .size           _ZN2at6native18elementwise_kernelILi128ELi4EZNS0_22gpu_kernel_impl_nocastIZNS0_50_GLOBAL__N__2680c7bb_12_PowKernel_cu_b2145a98_318429pow_tensor_scalar_kernel_implIhhEEvRNS_18TensorIteratorBaseET0_EUlhE1_EEvS6_RKT_EUliE_EEviT1_,(.L_x_61539 - _ZN2at6native18elementwise_kernelILi128ELi4EZNS0_22gpu_kernel_impl_nocastIZNS0_50_GLOBAL__N__2680c7bb_12_PowKernel_cu_b2145a98_318429pow_tensor_scalar_kernel_implIhhEEvRNS_18TensorIteratorBaseET0_EUlhE1_EEvS6_RKT_EUliE_EEviT1_)
        .other          _ZN2at6native18elementwise_kernelILi128ELi4EZNS0_22gpu_kernel_impl_nocastIZNS0_50_GLOBAL__N__2680c7bb_12_PowKernel_cu_b2145a98_318429pow_tensor_scalar_kernel_implIhhEEvRNS_18TensorIteratorBaseET0_EUlhE1_EEvS6_RKT_EUliE_EEviT1_,@"STO_CUDA_ENTRY STV_DEFAULT"
_ZN2at6native18elementwise_kernelILi128ELi4EZNS0_22gpu_kernel_impl_nocastIZNS0_50_GLOBAL__N__2680c7bb_12_PowKernel_cu_b2145a98_318429pow_tensor_scalar_kernel_implIhhEEvRNS_18TensorIteratorBaseET0_EUlhE1_EEvS6_RKT_EUliE_EEviT1_:
.text._ZN2at6native18elementwise_kernelILi128ELi4EZNS0_22gpu_kernel_impl_nocastIZNS0_50_GLOBAL__N__2680c7bb_12_PowKernel_cu_b2145a98_318429pow_tensor_scalar_kernel_implIhhEEvRNS_18TensorIteratorBaseET0_EUlhE1_EEvS6_RKT_EUliE_EEviT1_:
        /* <DEDUP_REMOVED lines=235> */
.L_x_21841:
[----:B------:R-:W-:-:S04]  /*0eb0*/  IADD3 R12, P0, R2, c[0x0][0x368], RZ ;  /* 0x0000da00020c7a10 */ /* 0x000fc80007f1e0ff */
[----:B------:R-:W-:-:S05]  /*0ec0*/  IADD3.X R13, RZ, c[0x0][0x36c], RZ, P0, !PT ;  /* 0x0000db00ff0d7a10 */ /* 0x000fca00007fe4ff */
[----:B------:R-:W2:Y:S01]  /*0ed0*/  LDG.E.U8 R12, [R12.64] ;  /* 0x000000040c0c7981 */ /* 0x000ea2000c1e1100 */
        /* <DEDUP_REMOVED lines=17> */
[----:B01----:R-:W-:Y:S05]  /*0ff0*/  CALL.REL.NOINC `($__internal_50_$__cuda_sm20_dblrcp_rn_slowpath_v3) ;  /* 0x000030c000007944 */ /* 0x003fea0003c00000 */
[----:B-1----:R-:W-:Y:S02]  /*1000*/  MOV R8, R10 ;  /* 0x0000000a00087202 */ /* 0x002fe40000000f00 */
[----:B------:R-:W-:Y:S02]  /*1010*/  MOV R9, R11 ;  /* 0x0000000b00097202 */ /* 0x000fe40000000f00 */
.L_x_21843:
[----:B------:R-:W-:Y:S05]  /*1020*/  BSYNC B1 ;  /* 0x0000000000017941 */ /* 0x000fea0003800000 */
.L_x_21842:
[----:B-1----:R-:W1:Y:S01]  /*1030*/  F2I.U32.F64.TRUNC R9, R8 ;  /* 0x0000000800097311 */ /* 0x002e62000030d000 */
[----:B------:R-:W-:-:S05]  /*1040*/  IMAD R0, R0, 0x200, R5 ;  /* 0x0000020000007824 */ /* 0x000fca00078e0205 */
[----:B------:R-:W-:Y:S01]  /*1050*/  IADD3 R3, R0, 0x80, RZ ;  /* 0x0000008000037810 */ /* 0x000fe20007ffe0ff */
[----:B-1----:R1:W-:Y:S04]  /*1060*/  STG.E.U8 [R6.64], R9 ;  /* 0x0000000906007986 */ /* 0x0023e8000c101104 */
.L_x_21840:
[----:B------:R-:W-:Y:S05]  /*1070*/  BSYNC B0 ;  /* 0x0000000000007941 */ /* 0x000fea0003800000 */
.L_x_21839:
        /* <DEDUP_REMOVED lines=230> */
.L_x_21846:
[----:B------:R-:W-:-:S05]  /*1ee0*/  IADD3 R12, P0, R0, c[0x0][0x368], RZ ;  /* 0x0000da00000c7a10 */ /* 0x000fca0007f1e0ff */
[----:B------:R-:W-:-:S05]  /*1ef0*/  IMAD.X R13, RZ, RZ, c[0x0][0x36c], P0 ;  /* 0x0000db00ff0d7624 */ /* 0x000fca00000e06ff */
[----:B------:R-:W2:Y:S01]  /*1f00*/  LDG.E.U8 R12, [R12.64] ;  /* 0x000000040c0c7981 */ /* 0x000ea2000c1e1100 */
        /* <DEDUP_REMOVED lines=17> */
[----:B01----:R-:W-:Y:S05]  /*2020*/  CALL.REL.NOINC `($__internal_50_$__cuda_sm20_dblrcp_rn_slowpath_v3) ;  /* 0x0000209000007944 */ /* 0x003fea0003c00000 */
[----:B-1----:R-:W-:Y:S02]  /*2030*/  MOV R8, R10 ;  /* 0x0000000a00087202 */ /* 0x002fe40000000f00 */
[----:B------:R-:W-:Y:S02]  /*2040*/  MOV R9, R11 ;  /* 0x0000000b00097202 */ /* 0x000fe40000000f00 */
.L_x_21848:
[----:B------:R-:W-:Y:S05]  /*2050*/  BSYNC B1 ;  /* 0x0000000000017941 */ /* 0x000fea0003800000 */
.L_x_21847:
[----:B-1----:R-:W1:Y:S01]  /*2060*/  F2I.U32.F64.TRUNC R9, R8 ;  /* 0x0000000800097311 */ /* 0x002e62000030d000 */
        /* <DEDUP_REMOVED lines=231> */
.L_x_21849:
[----:B------:R-:W-:-:S04]  /*2ee0*/  IADD3 R12, P0, R0, c[0x0][0x368], RZ ;  /* 0x0000da00000c7a10 */ /* 0x000fc80007f1e0ff */
[----:B------:R-:W-:-:S05]  /*2ef0*/  IADD3.X R13, RZ, c[0x0][0x36c], RZ, P0, !PT ;  /* 0x0000db00ff0d7a10 */ /* 0x000fca00007fe4ff */
[----:B------:R-:W2:Y:S01]  /*2f00*/  LDG.E.U8 R12, [R12.64] ;  /* 0x000000040c0c7981 */ /* 0x000ea2000c1e1100 */
        /* <DEDUP_REMOVED lines=18> */
[----:B-1----:R-:W-:Y:S01]  /*3030*/  MOV R8, R10 ;  /* 0x0000000a00087202 */ /* 0x002fe20000000f00 */
[----:B------:R-:W-:Y:S02]  /*3040*/  IMAD.MOV.U32 R9, RZ, RZ, R11 ;  /* 0x000000ffff097224 */ /* 0x000fe400078e000b */
.L_x_21851:
[----:B------:R-:W-:Y:S05]  /*3050*/  BSYNC B1 ;  /* 0x0000000000017941 */ /* 0x000fea0003800000 */
.L_x_21850:
[----:B-1----:R-:W1:Y:S01]  /*3060*/  F2I.U32.F64.TRUNC R9, R8 ;  /* 0x0000000800097311 */ /* 0x002e62000030d000 */
[----:B------:R-:W-:Y:S01]  /*3070*/  IADD3 R3, R3, 0x80, RZ ;  /* 0x0000008003037810 */ /* 0x000fe20007ffe0ff */
[----:B-1----:R1:W-:Y:S06]  /*3080*/  STG.E.U8 [R4.64], R9 ;  /* 0x0000000904007986 */ /* 0x0023ec000c101104 */
.L_x_21845:
[----:B------:R-:W-:Y:S05]  /*3090*/  BSYNC B0 ;  /* 0x0000000000007941 */ /* 0x000fea0003800000 */
.L_x_21844:
        /* <DEDUP_REMOVED lines=229> */
.L_x_21852:
[----:B0-----:R-:W-:-:S05]  /*3ef0*/  IADD3 R10, P0, R0, c[0x0][0x368], RZ ;  /* 0x0000da00000a7a10 */ /* 0x001fca0007f1e0ff */
[----:B------:R-:W-:-:S05]  /*3f00*/  IMAD.X R11, RZ, RZ, c[0x0][0x36c], P0 ;  /* 0x0000db00ff0b7624 */ /* 0x000fca00000e06ff */
        /* <DEDUP_REMOVED lines=20> */
[----:B01----:R-:W-:Y:S05]  /*4050*/  CALL.REL.NOINC `($__internal_50_$__cuda_sm20_dblrcp_rn_slowpath_v3) ;  /* 0x0000006000007944 */ /* 0x003fea0003c00000 */
[----:B-1----:R-:W-:Y:S02]  /*4060*/  MOV R6, R10 ;  /* 0x0000000a00067202 */ /* 0x002fe40000000f00 */
[----:B------:R-:W-:-:S02]  /*4070*/  MOV R7, R11 ;  /* 0x0000000b00077202 */ /* 0x000fc40000000f00 */
.L_x_21854:
[----:B------:R-:W-:Y:S05]  /*4080*/  BSYNC B0 ;  /* 0x0000000000007941 */ /* 0x000fea0003800000 */
.L_x_21853:
[----:B-1----:R-:W1:Y:S02]  /*4090*/  F2I.U32.F64.TRUNC R7, R6 ;  /* 0x0000000600077311 */ /* 0x002e64000030d000 */
[----:B-1----:R-:W-:Y:S01]  /*40a0*/  STG.E.U8 [R4.64], R7 ;  /* 0x0000000704007986 */ /* 0x002fe2000c101104 */
[----:B------:R-:W-:Y:S05]  /*40b0*/  EXIT ;  /* 0x000000000000794d */ /* 0x000fea0003800000 */
        .weak           $__internal_50_$__cuda_sm20_dblrcp_rn_slowpath_v3
        .type           $__internal_50_$__cuda_sm20_dblrcp_rn_slowpath_v3,@function
        .size           $__internal_50_$__cuda_sm20_dblrcp_rn_slowpath_v3,(.L_x_61539 - $__internal_50_$__cuda_sm20_dblrcp_rn_slowpath_v3)
$__internal_50_$__cuda_sm20_dblrcp_rn_slowpath_v3:
        /* <DEDUP_REMOVED lines=26> */
.L_x_21858:
        /* <DEDUP_REMOVED lines=10> */
.L_x_21856:
[----:B------:R-:W-:Y:S02]  /*4300*/  LOP3.LUT R11, R9, 0x80000, RZ, 0xfc, !PT ;  /* 0x00080000090b7812 */ /* 0x000fe400078efcff */
[----:B------:R-:W-:Y:S02]  /*4310*/  MOV R10, R8 ;  /* 0x00000008000a7202 */ /* 0x000fe40000000f00 */
.L_x_21857:
[----:B------:R-:W-:Y:S05]  /*4320*/  BSYNC B2 ;  /* 0x0000000000027941 */ /* 0x000fea0003800000 */
.L_x_21855:
[----:B0-----:R-:W-:Y:S01]  /*4330*/  HFMA2.MMA R9, -RZ, RZ, 0, 0 ;  /* 0x00000000ff097435 */ /* 0x001fe200000001ff */
[----:B------:R-:W-:-:S05]  /*4340*/  MOV R8, R2 ;  /* 0x0000000200087202 */ /* 0x000fca0000000f00 */
[----:B------:R-:W-:Y:S05]  /*4350*/  RET.REL.NODEC R8 `(_ZN2at6native18elementwise_kernelILi128ELi4EZNS0_22gpu_kernel_impl_nocastIZNS0_50_GLOBAL__N__2680c7bb_12_PowKernel_cu_b2145a98_318429pow_tensor_scalar_kernel_implIhhEEvRNS_18TensorIteratorBaseET0_EUlhE1_EEvS6_RKT_EUliE_EEviT1_) ;  /* 0xffffbca008007950 */ /* 0x000fea0003c3ffff */
.L_x_21859:
        /* <DEDUP_REMOVED lines=10> */
.L_x_61539:


//--------------------- .text._ZN2at6native27unrolled_elementwise_kernelIZNS0_50_GLOBAL__N__2680c7bb_12_PowKernel_cu_b2145a98_318429pow_tensor_scalar_kernel_implIhhEEvRNS_18TensorIteratorBaseET0_EUlhE1_St5arrayIPcLm2EELi4E23TrivialOffsetCalculatorILi1EjESC_NS0_6memory15LoadWithoutCastENSD_16StoreWithoutCastEEEviT_S6_T2_T3_T4_T5_ --------------------------
	.section	.text._ZN2at6native27unrolled_elementwise_kernelIZNS0_50_GLOBAL__N__2680c7bb_12_PowKernel_cu_b2145a98_318429pow_tensor_scalar_kernel_implIhhEEvRNS_18TensorIteratorBaseET0_EUlhE1_St5arrayIPcLm2EELi4E23TrivialOffsetCalculatorILi1EjESC_NS0_6memory15LoadWithoutCastENSD_16StoreWithoutCastEEEviT_S6_T2_T3_T4_T5_,"ax",@progbits
	.sectioninfo	@"SHI_REGISTERS=22"
	.align	128
        .global         _ZN2at6native27unrolled_elementwise_kernelIZNS0_50_GLOBAL__N__2680c7bb_12_PowKernel_cu_b2145a98_318429pow_tensor_scalar_kernel_implIhhEEvRNS_18TensorIteratorBaseET0_EUlhE1_St5arrayIPcLm2EELi4E23TrivialOffsetCalculatorILi1EjESC_NS0_6memory15LoadWithoutCastENSD_16StoreWithoutCastEEEviT_S6_T2_T3_T4_T5_
        .type           _ZN2at6native27unrolled_elementwise_kernelIZNS0_50_GLOBAL__N__2680c7bb_12_PowKernel_cu_b2145a98_318429pow_tensor_scalar_kernel_implIhhEEvRNS_18TensorIteratorBaseET0_EUlhE1_St5arrayIPcLm2EELi4E23TrivialOffsetCalculatorILi1EjESC_NS0_6memory15LoadWithoutCastENSD_16StoreWithoutCastEEEviT_S6_T2_T3_T4_T5_,@function
        .size           _ZN2at6native27unrolled_elementwise_kernelIZNS0_50_GLOBAL__N__2680c7bb_12_PowKernel_cu_b2145a98_318429pow_tensor_scalar_kernel_implIhhEEvRNS_18TensorIteratorBaseET0_EUlhE1_St5arrayIPcLm2EELi4E23TrivialOffsetCalculatorILi1EjESC_NS0_6memory15LoadWithoutCastENSD_16StoreWithoutCastEEEviT_S6_T2_T3_T4_T5_,(.L_x_61540 - _ZN2at6native27unrolled_elementwise_kernelIZNS0_50_GLOBAL__N__2680c7bb_12_PowKernel_cu_b2145a98_318429pow_tensor_scalar_kernel_implIhhEEvRNS_18TensorIteratorBaseET0_EUlhE1_St5arrayIPcLm2EELi4E23TrivialOffsetCalculatorILi1EjESC_NS0_6memory15LoadWithoutCastENSD_16StoreWithoutCastEEEviT_S6_T2_T3_T4_T5_)
        .other          _ZN2at6native27unrolled_elementwise_kernelIZNS0_50_GLOBAL__N__2680c7bb_12_PowKernel_cu_b2145a98_318429pow_tensor_scalar_kernel_implIhhEEvRNS_18TensorIteratorBaseET0_EUlhE1_St5arrayIPcLm2EELi4E23TrivialOffsetCalculatorILi1EjESC_NS0_6memory15LoadWithoutCastENSD_16StoreWithoutCastEEEviT_S6_T2_T3_T4_T5_,@"STO_CUDA_ENTRY STV_DEFAULT"
_ZN2at6native27unrolled_elementwise_kernelIZNS0_50_GLOBAL__N__2680c7bb_12_PowKernel_cu_b2145a98_318429pow_tensor_scalar_kernel_implIhhEEvRNS_18TensorIteratorBaseET0_EUlhE1_St5arrayIPcLm2EELi4E23TrivialOffsetCalculatorILi1EjESC_NS0_6memory15LoadWithoutCastENSD_16StoreWithoutCastEEEviT_S6_T2_T3_T4_T5_:
.text._ZN2at6native27unrolled_elementwise_kernelIZNS0_50_GLOBAL__N__2680c7bb_12_PowKernel_cu_b2145a98_318429pow_tensor_scalar_kernel_implIhhEEvRNS_18TensorIteratorBaseET0_EUlhE1_St5arrayIPcLm2EELi4E23TrivialOffsetCalculatorILi1EjESC_NS0_6memory15LoadWithoutCastENSD_16StoreWithoutCastEEEviT_S6_T2_T3_T4_T5_:
        /* <DEDUP_REMOVED lines=16> */
[----:B------:R0:W5:Y:S01]  /*0100*/  @!P0 LDG.E.U8 R10, [R2.64] ;  /* 0x00000004020a8981 */ /* 0x000162000c1e1100 */
        /* <DEDUP_REMOVED lines=9> */
[----:B------:R0:W5:Y:S07]  /*01a0*/  @!P3 LDG.E.U8 R16, [R4.64] ;  /* 0x000000040410b981 */ /* 0x00016e000c1e1100 */
[----:B------:R-:W-:-:S05]  /*01b0*/  @!P1 IMAD R6, R15, 0x200, R0 ;  /* 0x000002000f069824 */ /* 0x000fca00078e0200 */
[----:B------:R-:W-:Y:S01]  /*01c0*/  @!P1 IADD3 R6, P5, R6, c[0x0][0x178], RZ ;  /* 0x00005e0006069a10 */ /* 0x000fe20007fbe0ff */
[----:B------:R-:W-:-:S04]  /*01d0*/  @!P2 IMAD.X R9, RZ, RZ, c[0x0][0x17c], P4 ;  /* 0x00005f00ff09a624 */ /* 0x000fc800020e06ff */
[----:B------:R-:W-:Y:S01]  /*01e0*/  @!P1 IMAD.X R7, RZ, RZ, c[0x0][0x17c], P5 ;  /* 0x00005f00ff079624 */ /* 0x000fe200028e06ff */
[----:B------:R0:W5:Y:S04]  /*01f0*/  @!P2 LDG.E.U8 R12, [R8.64] ;  /* 0x00000004080ca981 */ /* 0x000168000c1e1100 */
[----:B------:R0:W5:Y:S01]  /*0200*/  @!P1 LDG.E.U8 R11, [R6.64] ;  /* 0x00000004060b9981 */ /* 0x000162000c1e1100 */
        /* <DEDUP_REMOVED lines=17> */
[----:B-1----:R-:W-:Y:S05]  /*0320*/  CALL.REL.NOINC `($__internal_51_$__cuda_sm20_dblrcp_rn_slowpath_v3) ;  /* 0x0000066000007944 */ /* 0x002fea0003c00000 */
.L_x_21863:
[----:B------:R-:W-:Y:S05]  /*0330*/  BSYNC B1 ;  /* 0x0000000000017941 */ /* 0x000fea0003800000 */
.L_x_21862:
[----:B-1----:R1:W2:Y:S02]  /*0340*/  F2I.U32.F64.TRUNC R10, R6 ;  /* 0x00000006000a7311 */ /* 0x0022a4000030d000 */
.L_x_21861:
[----:B------:R-:W-:Y:S05]  /*0350*/  BSYNC B0 ;  /* 0x0000000000007941 */ /* 0x000fea0003800000 */
.L_x_21860:
        /* <DEDUP_REMOVED lines=19> */
[----:B-12---:R-:W-:Y:S05]  /*0490*/  CALL.REL.NOINC `($__internal_51_$__cuda_sm20_dblrcp_rn_slowpath_v3) ;  /* 0x000004f000007944 */ /* 0x006fea0003c00000 */
[----:B-1----:R-:W-:Y:S02]  /*04a0*/  IMAD.MOV.U32 R16, RZ, RZ, R6 ;  /* 0x000000ffff107224 */ /* 0x002fe400078e0006 */
[----:B------:R-:W-:Y:S02]  /*04b0*/  IMAD.MOV.U32 R17, RZ, RZ, R7 ;  /* 0x000000ffff117224 */ /* 0x000fe400078e0007 */
.L_x_21867:
[----:B------:R-:W-:Y:S05]  /*04c0*/  BSYNC B1 ;  /* 0x0000000000017941 */ /* 0x000fea0003800000 */
.L_x_21866:
[----:B-1----:R1:W3:Y:S02]  /*04d0*/  F2I.U32.F64.TRUNC R16, R16 ;  /* 0x0000001000107311 */ /* 0x0022e4000030d000 */
.L_x_21865:
[----:B------:R-:W-:Y:S05]  /*04e0*/  BSYNC B0 ;  /* 0x0000000000007941 */ /* 0x000fea0003800000 */
.L_x_21864:
        /* <DEDUP_REMOVED lines=19> */
[----:B-123--:R-:W-:Y:S05]  /*0620*/  CALL.REL.NOINC `($__internal_51_$__cuda_sm20_dblrcp_rn_slowpath_v3) ;  /* 0x0000036000007944 */ /* 0x00efea0003c00000 */
.L_x_21871:
[----:B------:R-:W-:Y:S05]  /*0630*/  BSYNC B1 ;  /* 0x0000000000017941 */ /* 0x000fea0003800000 */
.L_x_21870:
[----:B-1----:R1:W4:Y:S02]  /*0640*/  F2I.U32.F64.TRUNC R12, R6 ;  /* 0x00000006000c7311 */ /* 0x002324000030d000 */
.L_x_21869:
[----:B------:R-:W-:Y:S05]  /*0650*/  BSYNC B0 ;  /* 0x0000000000007941 */ /* 0x000fea0003800000 */
.L_x_21868:
        /* <DEDUP_REMOVED lines=19> */
[----:B-1234-:R-:W-:Y:S05]  /*0790*/  CALL.REL.NOINC `($__internal_51_$__cuda_sm20_dblrcp_rn_slowpath_v3) ;  /* 0x000001f000007944 */ /* 0x01efea0003c00000 */
.L_x_21875:
[----:B------:R-:W-:Y:S05]  /*07a0*/  BSYNC B1 ;  /* 0x0000000000017941 */ /* 0x000fea0003800000 */
.L_x_21874:
[----:B-1----:R1:W0:Y:S02]  /*07b0*/  F2I.U32.F64.TRUNC R7, R6 ;  /* 0x0000000600077311 */ /* 0x002224000030d000 */
.L_x_21873:
[----:B------:R-:W-:Y:S05]  /*07c0*/  BSYNC B0 ;  /* 0x0000000000007941 */ /* 0x000fea0003800000 */
.L_x_21872:
        /* <DEDUP_REMOVED lines=20> */
.L_x_21877:
[----:B------:R-:W-:Y:S05]  /*0910*/  BSYNC B0 ;  /* 0x0000000000007941 */ /* 0x000fea0003800000 */
.L_x_21876:
[----:B------:R-:W-:-:S13]  /*0920*/  ISETP.GE.AND P0, PT, R14, R13, PT ;  /* 0x0000000d0e00720c */ /* 0x000fda0003f06270 */
[----:B------:R-:W-:Y:S05]  /*0930*/  @P0 EXIT ;  /* 0x000000000000094d */ /* 0x000fea0003800000 */
[----:B0-----:R-:W-:-:S05]  /*0940*/  IMAD R2, R15, 0x200, R14 ;  /* 0x000002000f027824 */ /* 0x001fca00078e020e */
[----:B------:R-:W-:-:S05]  /*0950*/  IADD3 R2, P0, R2, c[0x0][0x170], RZ ;  /* 0x00005c0002027a10 */ /* 0x000fca0007f1e0ff */
[----:B------:R-:W-:-:S05]  /*0960*/  IMAD.X R3, RZ, RZ, c[0x0][0x174], P0 ;  /* 0x00005d00ff037624 */ /* 0x000fca00000e06ff */
[----:B------:R-:W-:Y:S01]  /*0970*/  STG.E.U8 [R2.64], R7 ;  /* 0x0000000702007986 */ /* 0x000fe2000c101104 */
[----:B------:R-:W-:Y:S05]  /*0980*/  EXIT ;  /* 0x000000000000794d */ /* 0x000fea0003800000 */
        .weak           $__internal_51_$__cuda_sm20_dblrcp_rn_slowpath_v3
        .type           $__internal_51_$__cuda_sm20_dblrcp_rn_slowpath_v3,@function
        .size           $__internal_51_$__cuda_sm20_dblrcp_rn_slowpath_v3,(.L_x_61540 - $__internal_51_$__cuda_sm20_dblrcp_rn_slowpath_v3)
$__internal_51_$__cuda_sm20_dblrcp_rn_slowpath_v3:
        /* <DEDUP_REMOVED lines=25> */
.L_x_21881:
        /* <DEDUP_REMOVED lines=10> */
.L_x_21879:
[----:B------:R-:W-:Y:S01]  /*0bc0*/  LOP3.LUT R7, R3, 0x80000, RZ, 0xfc, !PT ;  /* 0x0008000003077812 */ /* 0x000fe200078efcff */
[----:B------:R-:W-:Y:S02]  /*0bd0*/  IMAD.MOV.U32 R6, RZ, RZ, R2 ;  /* 0x000000ffff067224 */ /* 0x000fe400078e0002 */
.L_x_21880:
[----:B------:R-:W-:Y:S05]  /*0be0*/  BSYNC B2 ;  /* 0x0000000000027941 */ /* 0x000fea0003800000 */
.L_x_21878:
[----:B------:R-:W-:-:S04]  /*0bf0*/  IMAD.MOV.U32 R19, RZ, RZ, 0x0 ;  /* 0x00000000ff137424 */ /* 0x000fc800078e00ff */
[----:B------:R-:W-:Y:S05]  /*0c00*/  RET.REL.NODEC R18 `(_ZN2at6native27unrolled_elementwise_kernelIZNS0_50_GLOBAL__N__2680c7bb_12_PowKernel_cu_b2145a98_318429pow_tensor_scalar_kernel_implIhhEEvRNS_18TensorIteratorBaseET0_EUlhE1_St5arrayIPcLm2EELi4E23TrivialOffsetCalculatorILi1EjESC_NS0_6memory15LoadWithoutCastENSD_16StoreWithoutCastEEEviT_S6_T2_T3_T4_T5_) ;  /* 0xfffff3f012007950 */ /* 0x000fea0003c3ffff */
.L_x_21882:
        /* <DEDUP_REMOVED lines=15> */
.L_x_61540:


//--------------------- .text._ZN2at6native29vectorized_elementwise_kernelILi2EZNS0_50_GLOBAL__N__2680c7bb_12_PowKernel_cu_b2145a98_318429pow_tensor_scalar_kernel_implIhhEEvRNS_18TensorIteratorBaseET0_EUlhE1_St5arrayIPcLm2EEEEviS6_T1_ --------------------------
	.section	.text._ZN2at6native29vectorized_elementwise_kernelILi2EZNS0_50_GLOBAL__N__2680c7bb_12_PowKernel_cu_b2145a98_318429pow_tensor_scalar_kernel_implIhhEEvRNS_18TensorIteratorBaseET0_EUlhE1_St5arrayIPcLm2EEEEviS6_T1_,"ax",@progbits
	.sectioninfo	@"SHI_REGISTERS=27"
	.align	128
        .global         _ZN2at6native29vectorized_elementwise_kernelILi2EZNS0_50_GLOBAL__N__2680c7bb_12_PowKernel_cu_b2145a98_318429pow_tensor_scalar_kernel_implIhhEEvRNS_18TensorIteratorBaseET0_EUlhE1_St5arrayIPcLm2EEEEviS6_T1_
        .type           _ZN2at6native29vectorized_elementwise_kernelILi2EZNS0_50_GLOBAL__N__2680c7bb_12_PowKernel_cu_b2145a98_318429pow_tensor_scalar_kernel_implIhhEEvRNS_18TensorIteratorBaseET0_EUlhE1_St5arrayIPcLm2EEEEviS6_T1_,@function
        .size           _ZN2at6native29vectorized_elementwise_kernelILi2EZNS0_50_GLOBAL__N__2680c7bb_12_PowKernel_cu_b2145a98_318429pow_tensor_scalar_kernel_implIhhEEvRNS_18TensorIteratorBaseET0_EUlhE1_St5arrayIPcLm2EEEEviS6_T1_,(.L_x_61541 - _ZN2at6native29vectorized_elementwise_kernelILi2EZNS0_50_GLOBAL__N__2680c7bb_12_PowKernel_cu_b2145a98_318429pow_tensor_scalar_kernel_implIhhEEvRNS_18TensorIteratorBaseET0_EUlhE1_St5arrayIPcLm2EEEEviS6_T1_)
        .other          _ZN2at6native29vectorized_elementwise_kernelILi2EZNS0_50_GLOBAL__N__2680c7bb_12_PowKernel_cu_b2145a98_318429pow_tensor_scalar_kernel_implIhhEEvRNS_18TensorIteratorBaseET0_EUlhE1_St5arrayIPcLm2EEEEviS6_T1_,@"STO_CUDA_ENTRY STV_DEFAULT"
_ZN2at6native29vectorized_elementwise_kernelILi2EZNS0_50_GLOBAL__N__2680c7bb_12_PowKernel_cu_b2145a98_318429pow_tensor_scalar_kernel_implIhhEEvRNS_18TensorIteratorBaseET0_EUlhE1_St5arrayIPcLm2EEEEviS6_T1_:
.text._ZN2at6native29vectorized_elementwise_kernelILi2EZNS0_50_GLOBAL__N__2680c7bb_12_PowKernel_cu_b2145a98_318429pow_tensor_scalar_kernel_implIhhEEvRNS_18TensorIteratorBaseET0_EUlhE1_St5arrayIPcLm2EEEEviS6_T1_:
        /* <DEDUP_REMOVED lines=11> */
[----:B------:R-:W2:Y:S01]  /*00b0*/  LDG.E.U16 R8, [R10.64] ;  /* 0x000000040a087981 */ /* 0x000ea2000c1e1500 */
[----:B------:R-:W-:Y:S01]  /*00c0*/  BSSY B1, `(.L_x_21884) ;  /* 0x0000012000017945 */ /* 0x000fe20003800000 */
        /* <DEDUP_REMOVED lines=8> */
[----:B0-----:R0:W1:Y:S02]  /*0150*/  DFMA R4, R2, R4, R2 ;  /* 0x000000040204722b */ /* 0x0010640000000002 */
[----:B0-----:R-:W-:-:S04]  /*0160*/  PRMT R2, R8, 0x7771, RZ ;  /* 0x0000777108027816 */ /* 0x001fc800000000ff */
[----:B-1----:R-:W0:-:S06]  /*0170*/  DFMA R6, -R12, R4, 1 ;  /* 0x3ff000000c06742b */ /* 0x002e0c0000000104 */
[----:B0-----:R0:W1:Y:S01]  /*0180*/  DFMA R14, R4, R6, R4 ;  /* 0x00000006040e722b */ /* 0x0010620000000004 */
[----:B------:R-:W-:Y:S05]  /*0190*/  @P0 BRA `(.L_x_21885) ;  /* 0x0000004000000947 */ /* 0x000fea0003800000 */
[----:B------:R-:W-:Y:S02]  /*01a0*/  LOP3.LUT R16, R13, 0x7fffffff, RZ, 0xc0, !PT ;  /* 0x7fffffff0d107812 */ /* 0x000fe400078ec0ff */
[----:B------:R-:W-:Y:S02]  /*01b0*/  MOV R8, 0x1e0 ;  /* 0x000001e000087802 */ /* 0x000fe40000000f00 */
[----:B------:R-:W-:Y:S02]  /*01c0*/  IADD3 R16, R16, -0x100000, RZ ;  /* 0xfff0000010107810 */ /* 0x000fe40007ffe0ff */
[----:B01----:R-:W-:Y:S05]  /*01d0*/  CALL.REL.NOINC `($__internal_52_$__cuda_sm20_dblrcp_rn_slowpath_v3) ;  /* 0x00001c3000007944 */ /* 0x003fea0003c00000 */
.L_x_21885:
[----:B------:R-:W-:Y:S05]  /*01e0*/  BSYNC B1 ;  /* 0x0000000000017941 */ /* 0x000fea0003800000 */
.L_x_21884:
        /* <DEDUP_REMOVED lines=8> */
[----:B0-----:R0:W2:-:S04]  /*0270*/  DFMA R6, R4, R2, R4 ;  /* 0x000000020406722b */ /* 0x0010880000000004 */
[----:B01----:R0:W1:Y:S02]  /*0280*/  F2I.U32.F64.TRUNC R2, R14 ;  /* 0x0000000e00027311 */ /* 0x003064000030d000 */
[----:B--2---:R-:W0:-:S06]  /*0290*/  DFMA R16, -R12, R6, 1 ;  /* 0x3ff000000c10742b */ /* 0x004e0c0000000106 */
[----:B0-----:R0:W2:Y:S01]  /*02a0*/  DFMA R14, R6, R16, R6 ;  /* 0x00000010060e722b */ /* 0x0010a20000000006 */
[----:B------:R-:W-:Y:S05]  /*02b0*/  @P0 BRA `(.L_x_21887) ;  /* 0x0000004000000947 */ /* 0x000fea0003800000 */
[----:B0-----:R-:W-:Y:S02]  /*02c0*/  LOP3.LUT R16, R13, 0x7fffffff, RZ, 0xc0, !PT ;  /* 0x7fffffff0d107812 */ /* 0x001fe400078ec0ff */
[----:B------:R-:W-:Y:S02]  /*02d0*/  MOV R8, 0x300 ;  /* 0x0000030000087802 */ /* 0x000fe40000000f00 */
[----:B------:R-:W-:Y:S02]  /*02e0*/  IADD3 R16, R16, -0x100000, RZ ;  /* 0xfff0000010107810 */ /* 0x000fe40007ffe0ff */
[----:B-12---:R-:W-:Y:S05]  /*02f0*/  CALL.REL.NOINC `($__internal_52_$__cuda_sm20_dblrcp_rn_slowpath_v3) ;  /* 0x00001b1000007944 */ /* 0x006fea0003c00000 */
.L_x_21887:
[----:B------:R-:W-:Y:S05]  /*0300*/  BSYNC B1 ;  /* 0x0000000000017941 */ /* 0x000fea0003800000 */
.L_x_21886:
[----:B------:R-:W3:Y:S01]  /*0310*/  LDG.E.U16 R8, [R10.64+0x100] ;  /* 0x000100040a087981 */ /* 0x000ee2000c1e1500 */
[----:B------:R-:W-:Y:S01]  /*0320*/  BSSY B1, `(.L_x_21888) ;  /* 0x0000013000017945 */ /* 0x000fe20003800000 */
[----:B---3--:R-:W-:-:S05]  /*0330*/  PRMT R3, R8, 0x7770, RZ ;  /* 0x0000777008037816 */ /* 0x008fca00000000ff */
[----:B------:R-:W-:Y:S02]  /*0340*/  IMAD R12, R3, R3, RZ ;  /* 0x00000003030c7224 */ /* 0x000fe400078e02ff */
[----:B-12---:R-:W-:Y:S08]  /*0350*/  F2I.U32.F64.TRUNC R3, R14 ;  /* 0x0000000e00037311 */ /* 0x006ff0000030d000 */
[----:B------:R-:W1:Y:S08]  /*0360*/  I2F.F64 R12, R12 ;  /* 0x0000000c000c7312 */ /* 0x000e700000201c00 */
[----:B-1----:R-:W1:Y:S01]  /*0370*/  MUFU.RCP64H R5, R13 ;  /* 0x0000000d00057308 */ /* 0x002e620000001800 */
[----:B------:R-:W-:-:S04]  /*0380*/  IADD3 R4, R13, 0x300402, RZ ;  /* 0x003004020d047810 */ /* 0x000fc80007ffe0ff */
[----:B------:R-:W-:Y:S02]  /*0390*/  FSETP.GEU.AND P0, PT, |R4|, 5.8789094863358348022e-39, PT ;  /* 0x004004020400780b */ /* 0x000fe40003f0e200 */
[----:B01----:R-:W0:-:S06]  /*03a0*/  DFMA R6, -R12, R4, 1 ;  /* 0x3ff000000c06742b */ /* 0x003e0c0000000104 */
[----:B0-----:R-:W0:-:S06]  /*03b0*/  DFMA R6, R6, R6, R6 ;  /* 0x000000060606722b */ /* 0x001e0c0000000006 */
[----:B0-----:R0:W1:Y:S02]  /*03c0*/  DFMA R6, R4, R6, R4 ;  /* 0x000000060406722b */ /* 0x0010640000000004 */
[----:B0-----:R-:W-:-:S04]  /*03d0*/  PRMT R4, R8, 0x7771, RZ ;  /* 0x0000777108047816 */ /* 0x001fc800000000ff */
[----:B-1----:R-:W0:-:S06]  /*03e0*/  DFMA R16, -R12, R6, 1 ;  /* 0x3ff000000c10742b */ /* 0x002e0c0000000106 */
[----:B0-----:R0:W1:Y:S01]  /*03f0*/  DFMA R14, R6, R16, R6 ;  /* 0x00000010060e722b */ /* 0x0010620000000006 */
[----:B------:R-:W-:Y:S05]  /*0400*/  @P0 BRA `(.L_x_21889) ;  /* 0x0000004000000947 */ /* 0x000fea0003800000 */
[----:B0-----:R-:W-:Y:S02]  /*0410*/  LOP3.LUT R16, R13, 0x7fffffff, RZ, 0xc0, !PT ;  /* 0x7fffffff0d107812 */ /* 0x001fe400078ec0ff */
[----:B------:R-:W-:Y:S02]  /*0420*/  MOV R8, 0x450 ;  /* 0x0000045000087802 */ /* 0x000fe40000000f00 */
[----:B------:R-:W-:Y:S02]  /*0430*/  IADD3 R16, R16, -0x100000, RZ ;  /* 0xfff0000010107810 */ /* 0x000fe40007ffe0ff */
[----:B-1----:R-:W-:Y:S05]  /*0440*/  CALL.REL.NOINC `($__internal_52_$__cuda_sm20_dblrcp_rn_slowpath_v3) ;  /* 0x000019c000007944 */ /* 0x002fea0003c00000 */
.L_x_21889:
[----:B------:R-:W-:Y:S05]  /*0450*/  BSYNC B1 ;  /* 0x0000000000017941 */ /* 0x000fea0003800000 */
.L_x_21888:
        /* <DEDUP_REMOVED lines=17> */
.L_x_21891:
[----:B------:R-:W-:Y:S05]  /*0570*/  BSYNC B1 ;  /* 0x0000000000017941 */ /* 0x000fea0003800000 */
.L_x_21890:
        /* <DEDUP_REMOVED lines=20> */
.L_x_21893:
[----:B------:R-:W-:Y:S05]  /*06c0*/  BSYNC B1 ;  /* 0x0000000000017941 */ /* 0x000fea0003800000 */
.L_x_21892:
        /* <DEDUP_REMOVED lines=13> */
[----:B------:R-:W-:Y:S02]  /*07a0*/  LOP3.LUT R16, R13, 0x7fffffff, RZ, 0xc0, !PT ;  /* 0x7fffffff0d107812 */ /* 0x000fe400078ec0ff */
[----:B------:R-:W-:Y:S02]  /*07b0*/  MOV R8, 0x7e0 ;  /* 0x000007e000087802 */ /* 0x000fe40000000f00 */
[----:B------:R-:W-:Y:S02]  /*07c0*/  IADD3 R16, R16, -0x100000, RZ ;  /* 0xfff0000010107810 */ /* 0x000fe40007ffe0ff */
[----:B012---:R-:W-:Y:S05]  /*07d0*/  CALL.REL.NOINC `($__internal_52_$__cuda_sm20_dblrcp_rn_slowpath_v3) ;  /* 0x0000163000007944 */ /* 0x007fea0003c00000 */
.L_x_21895:
[----:B------:R-:W-:Y:S05]  /*07e0*/  BSYNC B1 ;  /* 0x0000000000017941 */ /* 0x000fea0003800000 */
.L_x_21894:
[----:B------:R-:W3:Y:S01]  /*07f0*/  LDG.E.U16 R10, [R10.64+0x300] ;  /* 0x000300040a0a7981 */ /* 0x000ee2000c1e1500 */
[----:B------:R-:W-:Y:S01]  /*0800*/  BSSY B1, `(.L_x_21896) ;  /* 0x0000013000017945 */ /* 0x000fe20003800000 */
[C---:B---3--:R-:W-:Y:S02]  /*0810*/  PRMT R7, R10.reuse, 0x7770, RZ ;  /* 0x000077700a077816 */ /* 0x048fe400000000ff */
[----:B------:R-:W-:-:S03]  /*0820*/  PRMT R10, R10, 0x7771, RZ ;  /* 0x000077710a0a7816 */ /* 0x000fc600000000ff */
        /* <DEDUP_REMOVED lines=15> */
[----:B01----:R-:W-:Y:S05]  /*0920*/  CALL.REL.NOINC `($__internal_52_$__cuda_sm20_dblrcp_rn_slowpath_v3) ;  /* 0x000014e000007944 */ /* 0x003fea0003c00000 */
.L_x_21897:
[----:B------:R-:W-:Y:S05]  /*0930*/  BSYNC B1 ;  /* 0x0000000000017941 */ /* 0x000fea0003800000 */
.L_x_21896:
[----:B------:R-:W-:Y:S01]  /*0940*/  IMAD R12, R10, R10, RZ ;  /* 0x0000000a0a0c7224 */ /* 0x000fe200078e02ff */
[----:B------:R-:W-:Y:S05]  /*0950*/  BSSY B1, `(.L_x_21898) ;  /* 0x0000010000017945 */ /* 0x000fea0003800000 */
[----:B------:R-:W2:Y:S08]  /*0960*/  I2F.F64 R12, R12 ;  /* 0x0000000c000c7312 */ /* 0x000eb00000201c00 */
[----:B--2---:R-:W2:Y:S01]  /*0970*/  MUFU.RCP64H R17, R13 ;  /* 0x0000000d00117308 */ /* 0x004ea20000001800 */
[----:B------:R-:W-:-:S04]  /*0980*/  IADD3 R16, R13, 0x300402, RZ ;  /* 0x003004020d107810 */ /* 0x000fc80007ffe0ff */
[----:B------:R-:W-:Y:S02]  /*0990*/  FSETP.GEU.AND P0, PT, |R16|, 5.8789094863358348022e-39, PT ;  /* 0x004004021000780b */ /* 0x000fe40003f0e200 */
[----:B--2---:R-:W2:-:S06]  /*09a0*/  DFMA R10, -R12, R16, 1 ;  /* 0x3ff000000c0a742b */ /* 0x004e8c0000000110 */
[----:B--2---:R-:W2:-:S06]  /*09b0*/  DFMA R10, R10, R10, R10 ;  /* 0x0000000a0a0a722b */ /* 0x004e8c000000000a */
[----:B0-2---:R0:W2:-:S04]  /*09c0*/  DFMA R18, R16, R10, R16 ;  /* 0x0000000a1012722b */ /* 0x0050880000000010 */
        /* <DEDUP_REMOVED lines=8> */
.L_x_21899:
[----:B------:R-:W-:Y:S05]  /*0a50*/  BSYNC B1 ;  /* 0x0000000000017941 */ /* 0x000fea0003800000 */
.L_x_21898:
[----:B-12---:R-:W1:Y:S01]  /*0a60*/  F2I.U32.F64.TRUNC R15, R14 ;  /* 0x0000000e000f7311 */ /* 0x006e62000030d000 */
        /* <DEDUP_REMOVED lines=12> */
.L_x_21883:
        /* <DEDUP_REMOVED lines=27> */
[----:B------:R1:W5:Y:S01]  /*0ce0*/  @!P5 LDG.E.U8 R11, [R4.64] ;  /* 0x00000004040bd981 */ /* 0x000362000c1e1100 */
        /* <DEDUP_REMOVED lines=8> */
[----:B------:R2:W5:Y:S01]  /*0d70*/  @!P3 LDG.E.U8 R21, [R16.64] ;  /* 0x000000041015b981 */ /* 0x000562000c1e1100 */
[----:B------:R-:W-:Y:S01]  /*0d80*/  @!P4 IMAD.X R15, RZ, RZ, c[0x0][0x17c], P6 ;  /* 0x00005f00ff0fc624 */ /* 0x000fe200030e06ff */
[----:B0-----:R-:W-:-:S04]  /*0d90*/  @!P2 IADD3 R2, P3, R10, c[0x0][0x178], RZ ;  /* 0x00005e000a02aa10 */ /* 0x001fc80007f7e0ff */
[----:B------:R-:W-:Y:S01]  /*0da0*/  @!P5 IMAD.IADD R22, R9, 0x1, R8 ;  /* 0x000000010916d824 */ /* 0x000fe200078e0208 */
[----:B------:R2:W5:Y:S01]  /*0db0*/  @!P4 LDG.E.U8 R20, [R14.64] ;  /* 0x000000040e14c981 */ /* 0x000562000c1e1100 */
        /* <DEDUP_REMOVED lines=9> */
[----:B------:R2:W5:Y:S01]  /*0e50*/  @!P2 LDG.E.U8 R10, [R2.64] ;  /* 0x00000004020aa981 */ /* 0x000562000c1e1100 */
[----:B------:R-:W-:-:S03]  /*0e60*/  @!P5 IMAD.X R23, RZ, RZ, c[0x0][0x17c], P3 ;  /* 0x00005f00ff17d624 */ /* 0x000fc600018e06ff */
[----:B------:R2:W5:Y:S04]  /*0e70*/  @!P0 LDG.E.U8 R24, [R18.64] ;  /* 0x0000000412188981 */ /* 0x000568000c1e1100 */
[----:B------:R2:W5:Y:S04]  /*0e80*/  @!P1 LDG.E.U8 R5, [R12.64] ;  /* 0x000000040c059981 */ /* 0x000568000c1e1100 */
[----:B------:R2:W5:Y:S01]  /*0e90*/  @!P5 LDG.E.U8 R4, [R22.64] ;  /* 0x000000041604d981 */ /* 0x000562000c1e1100 */
[----:B------:R-:W-:Y:S01]  /*0ea0*/  BSSY B1, `(.L_x_21900) ;  /* 0x0000015000017945 */ /* 0x000fe20003800000 */
[----:B------:R-:W-:Y:S05]  /*0eb0*/  @P0 BRA `(.L_x_21901) ;  /* 0x0000013000000947 */ /* 0x000fea0003800000 */
[----:B-----5:R-:W-:Y:S01]  /*0ec0*/  LOP3.LUT R24, R24, 0xff, RZ, 0xc0, !PT ;  /* 0x000000ff18187812 */ /* 0x020fe200078ec0ff */
[----:B------:R-:W-:Y:S04]  /*0ed0*/  BSSY B2, `(.L_x_21902) ;  /* 0x0000010000027945 */ /* 0x000fe80003800000 */
        /* <DEDUP_REMOVED lines=14> */
[----:B-1----:R-:W-:Y:S05]  /*0fc0*/  CALL.REL.NOINC `($__internal_52_$__cuda_sm20_dblrcp_rn_slowpath_v3) ;  /* 0x00000e4000007944 */ /* 0x002fea0003c00000 */
.L_x_21903:
[----:B------:R-:W-:Y:S05]  /*0fd0*/  BSYNC B2 ;  /* 0x0000000000027941 */ /* 0x000fea0003800000 */
.L_x_21902:
[----:B-1----:R1:W2:Y:S02]  /*0fe0*/  F2I.U32.F64.TRUNC R3, R14 ;  /* 0x0000000e00037311 */ /* 0x0022a4000030d000 */
.L_x_21901:
[----:B------:R-:W-:Y:S05]  /*0ff0*/  BSYNC B1 ;  /* 0x0000000000017941 */ /* 0x000fea0003800000 */
.L_x_21900:
        /* <DEDUP_REMOVED lines=21> */
[----:B------:R-:W-:Y:S05]  /*1150*/  CALL.REL.NOINC `($__internal_52_$__cuda_sm20_dblrcp_rn_slowpath_v3) ;  /* 0x00000cb000007944 */ /* 0x000fea0003c00000 */
[----:B-1----:R-:W-:Y:S02]  /*1160*/  IMAD.MOV.U32 R12, RZ, RZ, R14 ;  /* 0x000000ffff0c7224 */ /* 0x002fe400078e000e */
[----:B------:R-:W-:Y:S02]  /*1170*/  IMAD.MOV.U32 R13, RZ, RZ, R15 ;  /* 0x000000ffff0d7224 */ /* 0x000fe400078e000f */
.L_x_21907:
[----:B------:R-:W-:Y:S05]  /*1180*/  BSYNC B2 ;  /* 0x0000000000027941 */ /* 0x000fea0003800000 */
.L_x_21906:
[----:B-1----:R1:W2:Y:S02]  /*1190*/  F2I.U32.F64.TRUNC R0, R12 ;  /* 0x0000000c00007311 */ /* 0x0022a4000030d000 */
.L_x_21905:
[----:B------:R-:W-:Y:S05]  /*11a0*/  BSYNC B1 ;  /* 0x0000000000017941 */ /* 0x000fea0003800000 */
.L_x_21904:
        /* <DEDUP_REMOVED lines=19> */
[----:B-12---:R-:W-:Y:S05]  /*12e0*/  CALL.REL.NOINC `($__internal_52_$__cuda_sm20_dblrcp_rn_slowpath_v3) ;  /* 0x00000b2000007944 */ /* 0x006fea0003c00000 */
.L_x_21911:
[----:B------:R-:W-:Y:S05]  /*12f0*/  BSYNC B2 ;  /* 0x0000000000027941 */ /* 0x000fea0003800000 */
.L_x_21910:
[----:B-1----:R1:W3:Y:S02]  /*1300*/  F2I.U32.F64.TRUNC R11, R14 ;  /* 0x0000000e000b7311 */ /* 0x0022e4000030d000 */
.L_x_21909:
[----:B------:R-:W-:Y:S05]  /*1310*/  BSYNC B1 ;  /* 0x0000000000017941 */ /* 0x000fea0003800000 */
.L_x_21908:
        /* <DEDUP_REMOVED lines=19> */
[----:B-123--:R-:W-:Y:S05]  /*1450*/  CALL.REL.NOINC `($__internal_52_$__cuda_sm20_dblrcp_rn_slowpath_v3) ;  /* 0x000009b000007944 */ /* 0x00efea0003c00000 */
.L_x_21915:
[----:B------:R-:W-:Y:S05]  /*1460*/  BSYNC B2 ;  /* 0x0000000000027941 */ /* 0x000fea0003800000 */
.L_x_21914:
[----:B-1----:R1:W4:Y:S02]  /*1470*/  F2I.U32.F64.TRUNC R20, R14 ;  /* 0x0000000e00147311 */ /* 0x002324000030d000 */
.L_x_21913:
[----:B------:R-:W-:Y:S05]  /*1480*/  BSYNC B1 ;  /* 0x0000000000017941 */ /* 0x000fea0003800000 */
.L_x_21912:
        /* <DEDUP_REMOVED lines=19> */
[----:B-1234-:R-:W-:Y:S05]  /*15c0*/  CALL.REL.NOINC `($__internal_52_$__cuda_sm20_dblrcp_rn_slowpath_v3) ;  /* 0x0000084000007944 */ /* 0x01efea0003c00000 */
.L_x_21919:
[----:B------:R-:W-:Y:S05]  /*15d0*/  BSYNC B2 ;  /* 0x0000000000027941 */ /* 0x000fea0003800000 */
.L_x_21918:
[----:B-1----:R1:W0:Y:S02]  /*15e0*/  F2I.U32.F64.TRUNC R21, R14 ;  /* 0x0000000e00157311 */ /* 0x002224000030d000 */
.L_x_21917:
[----:B------:R-:W-:Y:S05]  /*15f0*/  BSYNC B1 ;  /* 0x0000000000017941 */ /* 0x000fea0003800000 */
.L_x_21916:
        /* <DEDUP_REMOVED lines=20> */
.L_x_21923:
[----:B------:R-:W-:Y:S05]  /*1740*/  BSYNC B2 ;  /* 0x0000000000027941 */ /* 0x000fea0003800000 */
.L_x_21922:
[----:B-1----:R1:W0:Y:S02]  /*1750*/  F2I.U32.F64.TRUNC R10, R14 ;  /* 0x0000000e000a7311 */ /* 0x002224000030d000 */
.L_x_21921:
[----:B------:R-:W-:Y:S05]  /*1760*/  BSYNC B1 ;  /* 0x0000000000017941 */ /* 0x000fea0003800000 */
.L_x_21920:
        /* <DEDUP_REMOVED lines=20> */
.L_x_21927:
[----:B------:R-:W-:Y:S05]  /*18b0*/  BSYNC B2 ;  /* 0x0000000000027941 */ /* 0x000fea0003800000 */
.L_x_21926:
[----:B-1----:R1:W0:Y:S02]  /*18c0*/  F2I.U32.F64.TRUNC R5, R14 ;  /* 0x0000000e00057311 */ /* 0x002224000030d000 */
.L_x_21925:
[----:B------:R-:W-:Y:S05]  /*18d0*/  BSYNC B1 ;  /* 0x0000000000017941 */ /* 0x000fea0003800000 */
.L_x_21924:
        /* <DEDUP_REMOVED lines=20> */
.L_x_21931:
[----:B------:R-:W-:Y:S05]  /*1a20*/  BSYNC B2 ;  /* 0x0000000000027941 */ /* 0x000fea0003800000 */
.L_x_21930:
[----:B-1----:R1:W0:Y:S02]  /*1a30*/  F2I.U32.F64.TRUNC R4, R14 ;  /* 0x0000000e00047311 */ /* 0x002224000030d000 */
.L_x_21929:
[----:B------:R-:W-:Y:S05]  /*1a40*/  BSYNC B1 ;  /* 0x0000000000017941 */ /* 0x000fea0003800000 */
.L_x_21928:
        /* <DEDUP_REMOVED lines=22> */
.L_x_21934:
[----:B-1----:R-:W-:-:S13]  /*1bb0*/  ISETP.GE.AND P0, PT, R6, R7, PT ;  /* 0x000000070600720c */ /* 0x002fda0003f06270 */
[----:B------:R-:W-:Y:S05]  /*1bc0*/  @P0 BRA `(.L_x_21936) ;  /* 0x000000c000000947 */ /* 0x000fea0003800000 */
[----:B------:R-:W-:Y:S01]  /*1bd0*/  IMAD.IADD R2, R9, 0x1, R6 ;  /* 0x0000000109027824 */ /* 0x000fe200078e0206 */
[----:B------:R-:W-:-:S04]  /*1be0*/  IADD3 R6, R6, 0x80, RZ ;  /* 0x0000008006067810 */ /* 0x000fc80007ffe0ff */
[----:B------:R-:W-:-:S05]  /*1bf0*/  IADD3 R2, P0, R2, c[0x0][0x170], RZ ;  /* 0x00005c0002027a10 */ /* 0x000fca0007f1e0ff */
[----:B------:R-:W-:-:S05]  /*1c00*/  IMAD.X R3, RZ, RZ, c[0x0][0x174], P0 ;  /* 0x00005d00ff037624 */ /* 0x000fca00000e06ff */
[----:B----45:R1:W-:Y:S03]  /*1c10*/  STG.E.U8 [R2.64], R20 ;  /* 0x0000001402007986 */ /* 0x0303e6000c101104 */
.L_x_21935:
[----:B------:R-:W-:-:S13]  /*1c20*/  ISETP.GE.AND P0, PT, R6, R7, PT ;  /* 0x000000070600720c */ /* 0x000fda0003f06270 */
[----:B------:R-:W-:Y:S05]  /*1c30*/  @P0 BRA `(.L_x_21937) ;  /* 0x000000d000000947 */ /* 0x000fea0003800000 */
[----:B-1----:R-:W-:Y:S01]  /*1c40*/  IMAD.IADD R2, R9, 0x1, R6 ;  /* 0x0000000109027824 */ /* 0x002fe200078e0206 */
[----:B------:R-:W-:-:S04]  /*1c50*/  IADD3 R6, R6, 0x80, RZ ;  /* 0x0000008006067810 */ /* 0x000fc80007ffe0ff */
[----:B------:R-:W-:-:S05]  /*1c60*/  IADD3 R2, P0, R2, c[0x0][0x170], RZ ;  /* 0x00005c0002027a10 */ /* 0x000fca0007f1e0ff */
[----:B------:R-:W-:-:S05]  /*1c70*/  IMAD.X R3, RZ, RZ, c[0x0][0x174], P0 ;  /* 0x00005d00ff037624 */ /* 0x000fca00000e06ff */
[----:B0-----:R0:W-:Y:S03]  /*1c80*/  STG.E.U8 [R2.64], R21 ;  /* 0x0000001502007986 */ /* 0x0011e6000c101104 */
.L_x_21936:
        /* <DEDUP_REMOVED lines=8> */
.L_x_21937:
[----:B------:R-:W-:Y:S05]  /*1d10*/  BSYNC B1 ;  /* 0x0000000000017941 */ /* 0x000fea0003800000 */
.L_x_21933:
[----:B------:R-:W-:-:S13]  /*1d20*/  ISETP.GE.AND P0, PT, R6, R7, PT ;  /* 0x000000070600720c */ /* 0x000fda0003f06270 */
[----:B01----:R-:W-:Y:S01]  /*1d30*/  @!P0 IMAD.IADD R2, R9, 0x1, R6 ;  /* 0x0000000109028824 */ /* 0x003fe200078e0206 */
[----:B------:R-:W-:-:S04]  /*1d40*/  @!P0 IADD3 R6, R6, 0x80, RZ ;  /* 0x0000008006068810 */ /* 0x000fc80007ffe0ff */
[----:B------:R-:W-:-:S05]  /*1d50*/  @!P0 IADD3 R2, P1, R2, c[0x0][0x170], RZ ;  /* 0x00005c0002028a10 */ /* 0x000fca0007f3e0ff */
[----:B------:R-:W-:-:S05]  /*1d60*/  @!P0 IMAD.X R3, RZ, RZ, c[0x0][0x174], P1 ;  /* 0x00005d00ff038624 */ /* 0x000fca00008e06ff */
[----:B------:R0:W-:Y:S03]  /*1d70*/  @!P0 STG.E.U8 [R2.64], R5 ;  /* 0x0000000502008986 */ /* 0x0001e6000c101104 */
.L_x_21938:
[----:B------:R-:W-:Y:S05]  /*1d80*/  BSYNC B0 ;  /* 0x0000000000007941 */ /* 0x000fea0003800000 */
.L_x_21932:
        /* <DEDUP_REMOVED lines=8> */
        .weak           $__internal_52_$__cuda_sm20_dblrcp_rn_slowpath_v3
        .type           $__internal_52_$__cuda_sm20_dblrcp_rn_slowpath_v3,@function
        .size           $__internal_52_$__cuda_sm20_dblrcp_rn_slowpath_v3,(.L_x_61541 - $__internal_52_$__cuda_sm20_dblrcp_rn_slowpath_v3)
$__internal_52_$__cuda_sm20_dblrcp_rn_slowpath_v3:
        /* <DEDUP_REMOVED lines=24> */
.L_x_21942:
        /* <DEDUP_REMOVED lines=9> */
.L_x_21940:
[----:B------:R-:W-:Y:S01]  /*2020*/  LOP3.LUT R15, R13, 0x80000, RZ, 0xfc, !PT ;  /* 0x000800000d0f7812 */ /* 0x000fe200078efcff */
[----:B------:R-:W-:Y:S02]  /*2030*/  IMAD.MOV.U32 R14, RZ, RZ, R12 ;  /* 0x000000ffff0e7224 */ /* 0x000fe400078e000c */
.L_x_21941:
[----:B------:R-:W-:Y:S05]  /*2040*/  BSYNC B0 ;  /* 0x0000000000007941 */ /* 0x000fea0003800000 */
.L_x_21939:
[----:B0-----:R-:W-:Y:S02]  /*2050*/  IMAD.MOV.U32 R12, RZ, RZ, R8 ;  /* 0x000000ffff0c7224 */ /* 0x001fe400078e0008 */
[----:B------:R-:W-:-:S04]  /*2060*/  IMAD.MOV.U32 R13, RZ, RZ, 0x0 ;  /* 0x00000000ff0d7424 */ /* 0x000fc800078e00ff */
[----:B------:R-:W-:Y:S05]  /*2070*/  RET.REL.NODEC R12 `(_ZN2at6native29vectorized_elementwise_kernelILi2EZNS0_50_GLOBAL__N__2680c7bb_12_PowKernel_cu_b2145a98_318429pow_tensor_scalar_kernel_implIhhEEvRNS_18TensorIteratorBaseET0_EUlhE1_St5arrayIPcLm2EEEEviS6_T1_) ;  /* 0xffffdf800c007950 */ /* 0x000fea0003c3ffff */
.L_x_21943:
        /* <DEDUP_REMOVED lines=16> */
.L_x_61541:


//--------------------- .text._ZN2at6native29vectorized_elementwise_kernelILi4EZNS0_50_GLOBAL__N__2680c7bb_12_PowKernel_cu_b2145a98_318429pow_tensor_scalar_kernel_implIhhEEvRNS_18TensorIteratorBaseET0_EUlhE1_St5arrayIPcLm2EEEEviS6_T1_ --------------------------
	.section	.text._ZN2at6native29vectorized_elementwise_kernelILi4EZNS0_50_GLOBAL__N__2680c7bb_12_PowKernel_cu_b2145a98_318429pow_tensor_scalar_kernel_implIhhEEvRNS_18TensorIteratorBaseET0_EUlhE1_St5arrayIPcLm2EEEEviS6_T1_,"ax",@progbits
	.sectioninfo	@"SHI_REGISTERS=27"
	.align	128
        .global         _ZN2at6native29vectorized_elementwise_kernelILi4EZNS0_50_GLOBAL__N__2680c7bb_12_PowKernel_cu_b2145a98_318429pow_tensor_scalar_kernel_implIhhEEvRNS_18TensorIteratorBaseET0_EUlhE1_St5arrayIPcLm2EEEEviS6_T1_
        .type           _ZN2at6native29vectorized_elementwise_kernelILi4EZNS0_50_GLOBAL__N__2680c7bb_12_PowKernel_cu_b2145a98_318429pow_tensor_scalar_kernel_implIhhEEvRNS_18TensorIteratorBaseET0_EUlhE1_St5arrayIPcLm2EEEEviS6_T1_,@function
        .size           _ZN2at6native29vectorized_elementwise_kernelILi4EZNS0_50_GLOBAL__N__2680c7bb_12_PowKernel_cu_b2145a98_318429pow_tensor_scalar_kernel_implIhhEEvRNS_18TensorIteratorBaseET0_EUlhE1_St5arrayIPcLm2EEEEviS6_T1_,(.L_x_61542 - _ZN2at6native29vectorized_elementwise_kernelILi4EZNS0_50_GLOBAL__N__2680c7bb_12_PowKernel_cu_b2145a98_318429pow_tensor_scalar_kernel_implIhhEEvRNS_18TensorIteratorBaseET0_EUlhE1_St5arrayIPcLm2EEEEviS6_T1_)
        .other          _ZN2at6native29vectorized_elementwise_kernelILi4EZNS0_50_GLOBAL__N__2680c7bb_12_PowKernel_cu_b2145a98_318429pow_tensor_scalar_kernel_implIhhEEvRNS_18TensorIteratorBaseET0_EUlhE1_St5arrayIPcLm2EEEEviS6_T1_,@"STO_CUDA_ENTRY STV_DEFAULT"
_ZN2at6native29vectorized_elementwise_kernelILi4EZNS0_50_GLOBAL__N__2680c7bb_12_PowKernel_cu_b2145a98_318429pow_tensor_scalar_kernel_implIhhEEvRNS_18TensorIteratorBaseET0_EUlhE1_St5arrayIPcLm2EEEEviS6_T1_:
.text._ZN2at6native29vectorized_elementwise_kernelILi4EZNS0_50_GLOBAL__N__2680c7bb_12_PowKernel_cu_b2145a98_318429pow_tensor_scalar_kernel_implIhhEEvRNS_18TensorIteratorBaseET0_EUlhE1_St5arrayIPcLm2EEEEviS6_T1_:
        /* <DEDUP_REMOVED lines=11> */
[----:B------:R-:W2:Y:S01]  /*00b0*/  LDG.E R8, [R6.64] ;  /* 0x0000000406087981 */ /* 0x000ea2000c1e1900 */
        /* <DEDUP_REMOVED lines=10> */
[C---:B0-----:R-:W-:Y:S02]  /*0160*/  PRMT R2, R8.reuse, 0x7771, RZ ;  /* 0x0000777108027816 */ /* 0x041fe400000000ff */
[----:B------:R-:W-:Y:S02]  /*0170*/  PRMT R3, R8, 0x7772, RZ ;  /* 0x0000777208037816 */ /* 0x000fe400000000ff */
[----:B-1----:R-:W0:-:S06]  /*0180*/  DFMA R14, -R12, R4, 1 ;  /* 0x3ff000000c0e742b */ /* 0x002e0c0000000104 */
[----:B0-----:R0:W1:Y:S02]  /*0190*/  DFMA R14, R4, R14, R4 ;  /* 0x0000000e040e722b */ /* 0x0010640000000004 */
[----:B0-----:R-:W-:Y:S01]  /*01a0*/  PRMT R4, R8, 0x7773, RZ ;  /* 0x0000777308047816 */ /* 0x001fe200000000ff */
[----:B------:R-:W-:Y:S05]  /*01b0*/  @P0 BRA `(.L_x_21946) ;  /* 0x0000004000000947 */ /* 0x000fea0003800000 */
[----:B-1----:R-:W-:Y:S02]  /*01c0*/  LOP3.LUT R16, R13, 0x7fffffff, RZ, 0xc0, !PT ;  /* 0x7fffffff0d107812 */ /* 0x002fe400078ec0ff */
[----:B------:R-:W-:Y:S02]  /*01d0*/  MOV R8, 0x200 ;  /* 0x0000020000087802 */ /* 0x000fe40000000f00 */
[----:B------:R-:W-:Y:S02]  /*01e0*/  IADD3 R16, R16, -0x100000, RZ ;  /* 0xfff0000010107810 */ /* 0x000fe40007ffe0ff */
[----:B------:R-:W-:Y:S05]  /*01f0*/  CALL.REL.NOINC `($__internal_53_$__cuda_sm20_dblrcp_rn_slowpath_v3) ;  /* 0x00001bf000007944 */ /* 0x000fea0003c00000 */
.L_x_21946:
[----:B-1----:R-:W-:Y:S05]  /*0200*/  BSYNC B1 ;  /* 0x0000000000017941 */ /* 0x002fea0003800000 */
.L_x_21945:
[----:B------:R-:W-:Y:S01]  /*0210*/  IMAD R12, R2, R2, RZ ;  /* 0x00000002020c7224 */ /* 0x000fe200078e02ff */
[----:B------:R-:W-:Y:S01]  /*0220*/  BSSY B1, `(.L_x_21947) ;  /* 0x0000010000017945 */ /* 0x000fe20003800000 */
[----:B------:R-:W-:Y:S08]  /*0230*/  F2I.U32.F64.TRUNC R2, R14 ;  /* 0x0000000e00027311 */ /* 0x000ff0000030d000 */
        /* <DEDUP_REMOVED lines=13> */
[----:B-1----:R-:W-:Y:S05]  /*0310*/  CALL.REL.NOINC `($__internal_53_$__cuda_sm20_dblrcp_rn_slowpath_v3) ;  /* 0x00001ad000007944 */ /* 0x002fea0003c00000 */
.L_x_21948:
[----:B------:R-:W-:Y:S05]  /*0320*/  BSYNC B1 ;  /* 0x0000000000017941 */ /* 0x000fea0003800000 */
.L_x_21947:
[----:B------:R-:W-:Y:S01]  /*0330*/  IMAD R12, R3, R3, RZ ;  /* 0x00000003030c7224 */ /* 0x000fe200078e02ff */
[----:B------:R-:W-:Y:S01]  /*0340*/  BSSY B1, `(.L_x_21949) ;  /* 0x0000010000017945 */ /* 0x000fe20003800000 */
[----:B-1----:R-:W-:Y:S08]  /*0350*/  F2I.U32.F64.TRUNC R3, R14 ;  /* 0x0000000e00037311 */ /* 0x002ff0000030d000 */
        /* <DEDUP_REMOVED lines=14> */
.L_x_21950:
[----:B------:R-:W-:Y:S05]  /*0440*/  BSYNC B1 ;  /* 0x0000000000017941 */ /* 0x000fea0003800000 */
.L_x_21949:
        /* <DEDUP_REMOVED lines=13> */
[----:B0-----:R-:W-:Y:S02]  /*0520*/  LOP3.LUT R16, R13, 0x7fffffff, RZ, 0xc0, !PT ;  /* 0x7fffffff0d107812 */ /* 0x001fe400078ec0ff */
[----:B------:R-:W-:Y:S02]  /*0530*/  MOV R8, 0x560 ;  /* 0x0000056000087802 */ /* 0x000fe40000000f00 */
[----:B------:R-:W-:Y:S02]  /*0540*/  IADD3 R16, R16, -0x100000, RZ ;  /* 0xfff0000010107810 */ /* 0x000fe40007ffe0ff */
[----:B-12---:R-:W-:Y:S05]  /*0550*/  CALL.REL.NOINC `($__internal_53_$__cuda_sm20_dblrcp_rn_slowpath_v3) ;  /* 0x0000189000007944 */ /* 0x006fea0003c00000 */
.L_x_21952:
[----:B------:R-:W-:Y:S05]  /*0560*/  BSYNC B1 ;  /* 0x0000000000017941 */ /* 0x000fea0003800000 */
.L_x_21951:
[----:B------:R-:W3:Y:S01]  /*0570*/  LDG.E R8, [R6.64+0x200] ;  /* 0x0002000406087981 */ /* 0x000ee2000c1e1900 */
[----:B------:R-:W-:Y:S01]  /*0580*/  BSSY B1, `(.L_x_21953) ;  /* 0x0000015000017945 */ /* 0x000fe20003800000 */
[C---:B---3--:R-:W-:Y:S02]  /*0590*/  PRMT R5, R8.reuse, 0x7770, RZ ;  /* 0x0000777008057816 */ /* 0x048fe400000000ff */
[C---:B------:R-:W-:Y:S02]  /*05a0*/  PRMT R6, R8.reuse, 0x7771, RZ ;  /* 0x0000777108067816 */ /* 0x040fe400000000ff */
[----:B------:R-:W-:Y:S01]  /*05b0*/  PRMT R7, R8, 0x7772, RZ ;  /* 0x0000777208077816 */ /* 0x000fe200000000ff */
[----:B------:R-:W-:-:S02]  /*05c0*/  IMAD R12, R5, R5, RZ ;  /* 0x00000005050c7224 */ /* 0x000fc400078e02ff */
        /* <DEDUP_REMOVED lines=15> */
[----:B-1----:R-:W-:Y:S05]  /*06c0*/  CALL.REL.NOINC `($__internal_53_$__cuda_sm20_dblrcp_rn_slowpath_v3) ;  /* 0x0000172000007944 */ /* 0x002fea0003c00000 */
.L_x_21954:
[----:B------:R-:W-:Y:S05]  /*06d0*/  BSYNC B1 ;  /* 0x0000000000017941 */ /* 0x000fea0003800000 */
.L_x_21953:
[----:B------:R-:W-:Y:S01]  /*06e0*/  IMAD R12, R6, R6, RZ ;  /* 0x00000006060c7224 */ /* 0x000fe200078e02ff */
[----:B------:R-:W-:Y:S01]  /*06f0*/  BSSY B1, `(.L_x_21955) ;  /* 0x0000010000017945 */ /* 0x000fe20003800000 */
[----:B-1----:R-:W-:Y:S08]  /*0700*/  F2I.U32.F64.TRUNC R6, R14 ;  /* 0x0000000e00067311 */ /* 0x002ff0000030d000 */
        /* <DEDUP_REMOVED lines=13> */
[----:B01----:R-:W-:Y:S05]  /*07e0*/  CALL.REL.NOINC `($__internal_53_$__cuda_sm20_dblrcp_rn_slowpath_v3) ;  /* 0x0000160000007944 */ /* 0x003fea0003c00000 */
.L_x_21956:
[----:B------:R-:W-:Y:S05]  /*07f0*/  BSYNC B1 ;  /* 0x0000000000017941 */ /* 0x000fea0003800000 */
.L_x_21955:
        /* <DEDUP_REMOVED lines=17> */
.L_x_21958:
[----:B------:R-:W-:Y:S05]  /*0910*/  BSYNC B1 ;  /* 0x0000000000017941 */ /* 0x000fea0003800000 */
.L_x_21957:
        /* <DEDUP_REMOVED lines=16> */
[----:B012---:R-:W-:Y:S05]  /*0a20*/  CALL.REL.NOINC `($__internal_53_$__cuda_sm20_dblrcp_rn_slowpath_v3) ;  /* 0x000013c000007944 */ /* 0x007fea0003c00000 */
.L_x_21960:
[----:B------:R-:W-:Y:S05]  /*0a30*/  BSYNC B1 ;  /* 0x0000000000017941 */ /* 0x000fea0003800000 */
.L_x_21959:
[----:B-12---:R-:W1:Y:S01]  /*0a40*/  F2I.U32.F64.TRUNC R14, R14 ;  /* 0x0000000e000e7311 */ /* 0x006e62000030d000 */
        /* <DEDUP_REMOVED lines=12> */
.L_x_21944:
        /* <DEDUP_REMOVED lines=74> */
.L_x_21964:
[----:B------:R-:W-:Y:S05]  /*0fb0*/  BSYNC B2 ;  /* 0x0000000000027941 */ /* 0x000fea0003800000 */
.L_x_21963:
[----:B-1----:R1:W2:Y:S02]  /*0fc0*/  F2I.U32.F64.TRUNC R3, R14 ;  /* 0x0000000e00037311 */ /* 0x0022a4000030d000 */
.L_x_21962:
[----:B------:R-:W-:Y:S05]  /*0fd0*/  BSYNC B1 ;  /* 0x0000000000017941 */ /* 0x000fea0003800000 */
.L_x_21961:
        /* <DEDUP_REMOVED lines=21> */
[----:B------:R-:W-:Y:S05]  /*1130*/  CALL.REL.NOINC `($__internal_53_$__cuda_sm20_dblrcp_rn_slowpath_v3) ;  /* 0x00000cb000007944 */ /* 0x000fea0003c00000 */
[----:B-1----:R-:W-:Y:S02]  /*1140*/  IMAD.MOV.U32 R12, RZ, RZ, R14 ;  /* 0x000000ffff0c7224 */ /* 0x002fe400078e000e */
[----:B------:R-:W-:Y:S02]  /*1150*/  IMAD.MOV.U32 R13, RZ, RZ, R15 ;  /* 0x000000ffff0d7224 */ /* 0x000fe400078e000f */
.L_x_21968:
[----:B------:R-:W-:Y:S05]  /*1160*/  BSYNC B2 ;  /* 0x0000000000027941 */ /* 0x000fea0003800000 */
.L_x_21967:
[----:B-1----:R1:W2:Y:S02]  /*1170*/  F2I.U32.F64.TRUNC R0, R12 ;  /* 0x0000000c00007311 */ /* 0x0022a4000030d000 */
.L_x_21966:
[----:B------:R-:W-:Y:S05]  /*1180*/  BSYNC B1 ;  /* 0x0000000000017941 */ /* 0x000fea0003800000 */
.L_x_21965:
        /* <DEDUP_REMOVED lines=19> */
[----:B-12---:R-:W-:Y:S05]  /*12c0*/  CALL.REL.NOINC `($__internal_53_$__cuda_sm20_dblrcp_rn_slowpath_v3) ;  /* 0x00000b2000007944 */ /* 0x006fea0003c00000 */
.L_x_21972:
[----:B------:R-:W-:Y:S05]  /*12d0*/  BSYNC B2 ;  /* 0x0000000000027941 */ /* 0x000fea0003800000 */
.L_x_21971:
[----:B-1----:R1:W3:Y:S02]  /*12e0*/  F2I.U32.F64.TRUNC R11, R14 ;  /* 0x0000000e000b7311 */ /* 0x0022e4000030d000 */
.L_x_21970:
[----:B------:R-:W-:Y:S05]  /*12f0*/  BSYNC B1 ;  /* 0x0000000000017941 */ /* 0x000fea0003800000 */
.L_x_21969:
        /* <DEDUP_REMOVED lines=19> */
[----:B-123--:R-:W-:Y:S05]  /*1430*/  CALL.REL.NOINC `($__internal_53_$__cuda_sm20_dblrcp_rn_slowpath_v3) ;  /* 0x000009b000007944 */ /* 0x00efea0003c00000 */
.L_x_21976:
[----:B------:R-:W-:Y:S05]  /*1440*/  BSYNC B2 ;  /* 0x0000000000027941 */ /* 0x000fea0003800000 */
.L_x_21975:
[----:B-1----:R1:W4:Y:S02]  /*1450*/  F2I.U32.F64.TRUNC R20, R14 ;  /* 0x0000000e00147311 */ /* 0x002324000030d000 */
.L_x_21974:
[----:B------:R-:W-:Y:S05]  /*1460*/  BSYNC B1 ;  /* 0x0000000000017941 */ /* 0x000fea0003800000 */
.L_x_21973:
        /* <DEDUP_REMOVED lines=19> */
[----:B-1234-:R-:W-:Y:S05]  /*15a0*/  CALL.REL.NOINC `($__internal_53_$__cuda_sm20_dblrcp_rn_slowpath_v3) ;  /* 0x0000084000007944 */ /* 0x01efea0003c00000 */
.L_x_21980:
[----:B------:R-:W-:Y:S05]  /*15b0*/  BSYNC B2 ;  /* 0x0000000000027941 */ /* 0x000fea0003800000 */
.L_x_21979:
[----:B-1----:R1:W0:Y:S02]  /*15c0*/  F2I.U32.F64.TRUNC R21, R14 ;  /* 0x0000000e00157311 */ /* 0x002224000030d000 */
.L_x_21978:
[----:B------:R-:W-:Y:S05]  /*15d0*/  BSYNC B1 ;  /* 0x0000000000017941 */ /* 0x000fea0003800000 */
.L_x_21977:
        /* <DEDUP_REMOVED lines=20> */
.L_x_21984:
[----:B------:R-:W-:Y:S05]  /*1720*/  BSYNC B2 ;  /* 0x0000000000027941 */ /* 0x000fea0003800000 */
.L_x_21983:
[----:B-1----:R1:W0:Y:S02]  /*1730*/  F2I.U32.F64.TRUNC R10, R14 ;  /* 0x0000000e000a7311 */ /* 0x002224000030d000 */
.L_x_21982:
[----:B------:R-:W-:Y:S05]  /*1740*/  BSYNC B1 ;  /* 0x0000000000017941 */ /* 0x000fea0003800000 */
.L_x_21981:
        /* <DEDUP_REMOVED lines=20> */
.L_x_21988:
[----:B------:R-:W-:Y:S05]  /*1890*/  BSYNC B2 ;  /* 0x0000000000027941 */ /* 0x000fea0003800000 */
.L_x_21987:
[----:B-1----:R1:W0:Y:S02]  /*18a0*/  F2I.U32.F64.TRUNC R5, R14 ;  /* 0x0000000e00057311 */ /* 0x002224000030d000 */
.L_x_21986:
[----:B------:R-:W-:Y:S05]  /*18b0*/  BSYNC B1 ;  /* 0x0000000000017941 */ /* 0x000fea0003800000 */
.L_x_21985:
        /* <DEDUP_REMOVED lines=20> */
.L_x_21992:
[----:B------:R-:W-:Y:S05]  /*1a00*/  BSYNC B2 ;  /* 0x0000000000027941 */ /* 0x000fea0003800000 */
.L_x_21991:
[----:B-1----:R1:W0:Y:S02]  /*1a10*/  F2I.U32.F64.TRUNC R4, R14 ;  /* 0x0000000e00047311 */ /* 0x002224000030d000 */
.L_x_21990:
[----:B------:R-:W-:Y:S05]  /*1a20*/  BSYNC B1 ;  /* 0x0000000000017941 */ /* 0x000fea0003800000 */
.L_x_21989:
        /* <DEDUP_REMOVED lines=22> */
.L_x_21995:
[----:B-1----:R-:W-:-:S13]  /*1b90*/  ISETP.GE.AND P0, PT, R6, R7, PT ;  /* 0x000000070600720c */ /* 0x002fda0003f06270 */
[----:B------:R-:W-:Y:S05]  /*1ba0*/  @P0 BRA `(.L_x_21997) ;  /* 0x000000c000000947 */ /* 0x000fea0003800000 */
[----:B------:R-:W-:Y:S01]  /*1bb0*/  IMAD.IADD R2, R9, 0x1, R6 ;  /* 0x0000000109027824 */ /* 0x000fe200078e0206 */
[----:B------:R-:W-:-:S04]  /*1bc0*/  IADD3 R6, R6, 0x80, RZ ;  /* 0x0000008006067810 */ /* 0x000fc80007ffe0ff */
[----:B------:R-:W-:-:S05]  /*1bd0*/  IADD3 R2, P0, R2, c[0x0][0x170], RZ ;  /* 0x00005c0002027a10 */ /* 0x000fca0007f1e0ff */
[----:B------:R-:W-:-:S05]  /*1be0*/  IMAD.X R3, RZ, RZ, c[0x0][0x174], P0 ;  /* 0x00005d00ff037624 */ /* 0x000fca00000e06ff */
[----:B----45:R1:W-:Y:S03]  /*1bf0*/  STG.E.U8 [R2.64], R20 ;  /* 0x0000001402007986 */ /* 0x0303e6000c101104 */
.L_x_21996:
[----:B------:R-:W-:-:S13]  /*1c00*/  ISETP.GE.AND P0, PT, R6, R7, PT ;  /* 0x000000070600720c */ /* 0x000fda0003f06270 */
[----:B------:R-:W-:Y:S05]  /*1c10*/  @P0 BRA `(.L_x_21998) ;  /* 0x000000d000000947 */ /* 0x000fea0003800000 */
[----:B-1----:R-:W-:Y:S01]  /*1c20*/  IMAD.IADD R2, R9, 0x1, R6 ;  /* 0x0000000109027824 */ /* 0x002fe200078e0206 */
[----:B------:R-:W-:-:S04]  /*1c30*/  IADD3 R6, R6, 0x80, RZ ;  /* 0x0000008006067810 */ /* 0x000fc80007ffe0ff */
[----:B------:R-:W-:-:S05]  /*1c40*/  IADD3 R2, P0, R2, c[0x0][0x170], RZ ;  /* 0x00005c0002027a10 */ /* 0x000fca0007f1e0ff */
[----:B------:R-:W-:-:S05]  /*1c50*/  IMAD.X R3, RZ, RZ, c[0x0][0x174], P0 ;  /* 0x00005d00ff037624 */ /* 0x000fca00000e06ff */
[----:B0-----:R0:W-:Y:S03]  /*1c60*/  STG.E.U8 [R2.64], R21 ;  /* 0x0000001502007986 */ /* 0x0011e6000c101104 */
.L_x_21997:
        /* <DEDUP_REMOVED lines=8> */
.L_x_21998:
[----:B------:R-:W-:Y:S05]  /*1cf0*/  BSYNC B1 ;  /* 0x0000000000017941 */ /* 0x000fea0003800000 */
.L_x_21994:
[----:B------:R-:W-:-:S13]  /*1d00*/  ISETP.GE.AND P0, PT, R6, R7, PT ;  /* 0x000000070600720c */ /* 0x000fda0003f06270 */
[----:B01----:R-:W-:Y:S01]  /*1d10*/  @!P0 IMAD.IADD R2, R9, 0x1, R6 ;  /* 0x0000000109028824 */ /* 0x003fe200078e0206 */
[----:B------:R-:W-:-:S04]  /*1d20*/  @!P0 IADD3 R6, R6, 0x80, RZ ;  /* 0x0000008006068810 */ /* 0x000fc80007ffe0ff */
[----:B------:R-:W-:-:S05]  /*1d30*/  @!P0 IADD3 R2, P1, R2, c[0x0][0x170], RZ ;  /* 0x00005c0002028a10 */ /* 0x000fca0007f3e0ff */
[----:B------:R-:W-:-:S05]  /*1d40*/  @!P0 IMAD.X R3, RZ, RZ, c[0x0][0x174], P1 ;  /* 0x00005d00ff038624 */ /* 0x000fca00008e06ff */
[----:B------:R0:W-:Y:S03]  /*1d50*/  @!P0 STG.E.U8 [R2.64], R5 ;  /* 0x0000000502008986 */ /* 0x0001e6000c101104 */
.L_x_21999:
[----:B------:R-:W-:Y:S05]  /*1d60*/  BSYNC B0 ;  /* 0x0000000000007941 */ /* 0x000fea0003800000 */
.L_x_21993:
        /* <DEDUP_REMOVED lines=8> */
        .weak           $__internal_53_$__cuda_sm20_dblrcp_rn_slowpath_v3
        .type           $__internal_53_$__cuda_sm20_dblrcp_rn_slowpath_v3,@function
        .size           $__internal_53_$__cuda_sm20_dblrcp_rn_slowpath_v3,(.L_x_61542 - $__internal_53_$__cuda_sm20_dblrcp_rn_slowpath_v3)
$__internal_53_$__cuda_sm20_dblrcp_rn_slowpath_v3:
        /* <DEDUP_REMOVED lines=24> */
.L_x_22003:
        /* <DEDUP_REMOVED lines=9> */
.L_x_22001:
[----:B------:R-:W-:Y:S01]  /*2000*/  LOP3.LUT R15, R13, 0x80000, RZ, 0xfc, !PT ;  /* 0x000800000d0f7812 */ /* 0x000fe200078efcff */
[----:B------:R-:W-:Y:S02]  /*2010*/  IMAD.MOV.U32 R14, RZ, RZ, R12 ;  /* 0x000000ffff0e7224 */ /* 0x000fe400078e000c */
.L_x_22002:
[----:B------:R-:W-:Y:S05]  /*2020*/  BSYNC B0 ;  /* 0x0000000000007941 */ /* 0x000fea0003800000 */
.L_x_22000:
[----:B0-----:R-:W-:Y:S02]  /*2030*/  IMAD.MOV.U32 R12, RZ, RZ, R8 ;  /* 0x000000ffff0c7224 */ /* 0x001fe400078e0008 */
[----:B------:R-:W-:-:S04]  /*2040*/  IMAD.MOV.U32 R13, RZ, RZ, 0x0 ;  /* 0x00000000ff0d7424 */ /* 0x000fc800078e00ff */
[----:B------:R-:W-:Y:S05]  /*2050*/  RET.REL.NODEC R12 `(_ZN2at6native29vectorized_elementwise_kernelILi4EZNS0_50_GLOBAL__N__2680c7bb_12_PowKernel_cu_b2145a98_318429pow_tensor_scalar_kernel_implIhhEEvRNS_18TensorIteratorBaseET0_EUlhE1_St5arrayIPcLm2EEEEviS6_T1_) ;  /* 0xffffdfa00c007950 */ /* 0x000fea0003c3ffff */
.L_x_22004:
        /* <DEDUP_REMOVED lines=10> */
.L_x_61542:


//--------------------- .text._ZN2at6native29vectorized_elementwise_kernelILi8EZNS0_50_GLOBAL__N__2680c7bb_12_PowKernel_cu_b2145a98_318429pow_tensor_scalar_kernel_implIhhEEvRNS_18TensorIteratorBaseET0_EUlhE1_St5arrayIPcLm2EEEEviS6_T1_ --------------------------
	.section	.text._ZN2at6native29vectorized_elementwise_kernelILi8EZNS0_50_GLOBAL__N__2680c7bb_12_PowKernel_cu_b2145a98_318429pow_tensor_scalar_kernel_implIhhEEvRNS_18TensorIteratorBaseET0_EUlhE1_St5arrayIPcLm2EEEEviS6_T1_,"ax",@progbits
	.sectioninfo	@"SHI_REGISTERS=4"
	.align	128
        .global         _ZN2at6native29vectorized_elementwise_kernelILi8EZNS0_50_GLOBAL__N__2680c7bb_12_PowKernel_cu_b2145a98_318429pow_tensor_scalar_kernel_implIhhEEvRNS_18TensorIteratorBaseET0_EUlhE1_St5arrayIPcLm2EEEEviS6_T1_
        .type           _ZN2at6native29vectorized_elementwise_kernelILi8EZNS0_50_GLOBAL__N__2680c7bb_12_PowKernel_cu_b2145a98_318429pow_tensor_scalar_kernel_implIhhEEvRNS_18TensorIteratorBaseET0_EUlhE1_St5arrayIPcLm2EEEEviS6_T1_,@function
        .size           _ZN2at6native29vectorized_elementwise_kernelILi8EZNS0_50_GLOBAL__N__2680c7bb_12_PowKernel_cu_b2145a98_318429pow_tensor_scalar_kernel_implIhhEEvRNS_18TensorIteratorBaseET0_EUlhE1_St5arrayIPcLm2EEEEviS6_T1_,(.L_x_61834 - _ZN2at6native29vectorized_elementwise_kernelILi8EZNS0_50_GLOBAL__N__2680c7bb_12_PowKernel_cu_b2145a98_318429pow_tensor_scalar_kernel_implIhhEEvRNS_18TensorIteratorBaseET0_EUlhE1_St5arrayIPcLm2EEEEviS6_T1_)
        .other          _ZN2at6native29vectorized_elementwise_kernelILi8EZNS0_50_GLOBAL__N__2680c7bb_12_PowKernel_cu_b2145a98_318429pow_tensor_scalar_kernel_implIhhEEvRNS_18TensorIteratorBaseET0_EUlhE1_St5arrayIPcLm2EEEEviS6_T1_,@"STO_CUDA_ENTRY STV_DEFAULT"
_ZN2at6native29vectorized_elementwise_kernelILi8EZNS0_50_GLOBAL__N__2680c7bb_12_PowKernel_cu_b2145a98_318429pow_tensor_scalar_kernel_implIhhEEvRNS_18TensorIteratorBaseET0_EUlhE1_St5arrayIPcLm2EEEEviS6_T1_:
.text._ZN2at6native29vectorized_elementwise_kernelILi8EZNS0_50_GLOBAL__N__2680c7bb_12_PowKernel_cu_b2145a98_318429pow_tensor_scalar_kernel_implIhhEEvRNS_18TensorIteratorBaseET0_EUlhE1_St5arrayIPcLm2EEEEviS6_T1_:
[----:B------:R-:W-:Y:S02]  /*0000*/  MOV R1, c[0x0][0x28] ;  /* 0x00000a0000017a02 */ /* 0x000fe40000000f00 */
[----:B------:R-:W-:Y:S05]  /*0010*/  EXIT ;  /* 0x000000000000794d */ /* 0x000fea0003800000 */
.L_x_22005:
        /* <DEDUP_REMOVED lines=14> */
.L_x_61834:


//--------------------- .text._ZN2at6native18elementwise_kernelILi128ELi4EZNS0_15gpu_kernel_implIZNS0_50_GLOBAL__N__2680c7bb_12_PowKernel_cu_b2145a98_318429pow_tensor_scalar_kernel_implIhhEEvRNS_18TensorIteratorBaseET0_EUlhE0_EEvS6_RKT_EUliE_EEviT1_ --------------------------
	.section	.text._ZN2at6native18elementwise_kernelILi128ELi4EZNS0_15gpu_kernel_implIZNS0_50_GLOBAL__N__2680c7bb_12_PowKernel_cu_b2145a98_318429pow_tensor_scalar_kernel_implIhhEEvRNS_18TensorIteratorBaseET0_EUlhE0_EEvS6_RKT_EUliE_EEviT1_,"ax",@progbits
	.sectioninfo	@"SHI_REGISTERS=26"
	.align	128
        .global         _ZN2at6native18elementwise_kernelILi128ELi4EZNS0_15gpu_kernel_implIZNS0_50_GLOBAL__N__2680c7bb_12_PowKernel_cu_b2145a98_318429pow_tensor_scalar_kernel_implIhhEEvRNS_18TensorIteratorBaseET0_EUlhE0_EEvS6_RKT_EUliE_EEviT1_
        .type           _ZN2at6native18elementwise_kernelILi128ELi4EZNS0_15gpu_kernel_implIZNS0_50_GLOBAL__N__2680c7bb_12_PowKernel_cu_b2145a98_318429pow_tensor_scalar_kernel_implIhhEEvRNS_18TensorIteratorBaseET0_EUlhE0_EEvS6_RKT_EUliE_EEviT1_,@function
        .size           _ZN2at6native18elementwise_kernelILi128ELi4EZNS0_15gpu_kernel_implIZNS0_50_GLOBAL__N__2680c7bb_12_PowKernel_cu_b2145a98_318429pow_tensor_scalar_kernel_implIhhEEvRNS_18TensorIteratorBaseET0_EUlhE0_EEvS6_RKT_EUliE_EEviT1_,(.L_x_61835 - _ZN2at6native18elementwise_kernelILi128ELi4EZNS0_15gpu_kernel_implIZNS0_50_GLOBAL__N__2680c7bb_12_PowKernel_cu_b2145a98_318429pow_tensor_scalar_kernel_implIhhEEvRNS_18TensorIteratorBaseET0_EUlhE0_EEvS6_RKT_EUliE_EEviT1_)
        .other          _ZN2at6native18elementwise_kernelILi128ELi4EZNS0_15gpu_kernel_implIZNS0_50_GLOBAL__N__2680c7bb_12_PowKernel_cu_b2145a98_318429pow_tensor_scalar_kernel_implIhhEEvRNS_18TensorIteratorBaseET0_EUlhE0_EEvS6_RKT_EUliE_EEviT1_,@"STO_CUDA_ENTRY STV_DEFAULT"
_ZN2at6native18elementwise_kernelILi128ELi4EZNS0_15gpu_kernel_implIZNS0_50_GLOBAL__N__2680c7bb_12_PowKernel_cu_b2145a98_318429pow_tensor_scalar_kernel_implIhhEEvRNS_18TensorIteratorBaseET0_EUlhE0_EEvS6_RKT_EUliE_EEviT1_:
.text._ZN2at6native18elementwise_kernelILi128ELi4EZNS0_15gpu_kernel_implIZNS0_50_GLOBAL__N__2680c7bb_12_PowKernel_cu_b2145a98_318429pow_tensor_scalar_kernel_implIhhEEvRNS_18TensorIteratorBaseET0_EUlhE0_EEvS6_RKT_EUliE_EEviT1_:
        /* <DEDUP_REMOVED lines=236> */
.L_x_22008:
        /* <DEDUP_REMOVED lines=18> */
.L_x_22012:
[----:B------:R0:W5:Y:S01]  /*0fe0*/  LDG.E.U8 R0, [R4.64] ;  /* 0x0000002404007981 */ /* 0x000162000c1e1100 */
[----:B------:R-:W-:Y:S05]  /*0ff0*/  BRA `(.L_x_22014) ;  /* 0x00000dc000007947 */ /* 0x000fea0003800000 */
.L_x_22011:
        /* <DEDUP_REMOVED lines=8> */
.L_x_22016:
[----:B------:R0:W5:Y:S01]  /*1080*/  LDG.E.U8 R0, [R4.64] ;  /* 0x0000002404007981 */ /* 0x000162000c1e1100 */
[----:B------:R-:W-:Y:S05]  /*1090*/  BRA `(.L_x_22014) ;  /* 0x00000d2000007947 */ /* 0x000fea0003800000 */
.L_x_22015:
[----:B------:R0:W5:Y:S01]  /*10a0*/  LDG.E.U16 R0, [R4.64] ;  /* 0x0000002404007981 */ /* 0x000162000c1e1500 */
[----:B------:R-:W-:Y:S05]  /*10b0*/  BRA `(.L_x_22014) ;  /* 0x00000d0000007947 */ /* 0x000fea0003800000 */
.L_x_22010:
        /* <DEDUP_REMOVED lines=10> */
.L_x_22018:
[----:B------:R-:W2:Y:S02]  /*1160*/  LDG.E.U16 R2, [R4.64] ;  /* 0x0000002404027981 */ /* 0x000ea4000c1e1500 */
[----:B--2---:R-:W-:-:S06]  /*1170*/  HADD2.F32 R2, -RZ, R2.H0_H0 ;  /* 0x20000002ff027230 */ /* 0x004fcc0000004100 */
[----:B------:R-:W0:Y:S02]  /*1180*/  F2I.S64.TRUNC R2, R2 ;  /* 0x0000000200027311 */ /* 0x000e24000020d900 */
[----:B0-----:R-:W-:Y:S01]  /*1190*/  PRMT R0, R2, 0x7610, R0 ;  /* 0x0000761002007816 */ /* 0x001fe20000000000 */
[----:B------:R-:W-:Y:S05]  /*11a0*/  BRA `(.L_x_22014) ;  /* 0x00000c1000007947 */ /* 0x000fea0003800000 */
.L_x_22017:
        /* <DEDUP_REMOVED lines=10> */
.L_x_22020:
[----:B------:R-:W2:Y:S02]  /*1250*/  LDG.E.U16 R4, [R4.64] ;  /* 0x0000002404047981 */ /* 0x000ea4000c1e1500 */
[----:B--2---:R-:W-:-:S06]  /*1260*/  HADD2.F32 R2, -RZ, R4.H0_H0 ;  /* 0x20000004ff027230 */ /* 0x004fcc0000004100 */
[----:B------:R-:W0:Y:S02]  /*1270*/  F2I.S64.TRUNC R2, R2 ;  /* 0x0000000200027311 */ /* 0x000e24000020d900 */
[----:B0-----:R-:W-:Y:S01]  /*1280*/  PRMT R0, R2, 0x7610, R0 ;  /* 0x0000761002007816 */ /* 0x001fe20000000000 */
[----:B------:R-:W-:Y:S05]  /*1290*/  BRA `(.L_x_22014) ;  /* 0x00000b2000007947 */ /* 0x000fea0003800000 */
.L_x_22019:
[----:B------:R-:W2:Y:S02]  /*12a0*/  LDG.E.64 R2, [R4.64] ;  /* 0x0000002404027981 */ /* 0x000ea4000c1e1b00 */
[----:B--2---:R-:W0:Y:S02]  /*12b0*/  F2I.S64.F64.TRUNC R2, R2 ;  /* 0x0000000200027311 */ /* 0x004e24000030d900 */
[----:B0-----:R-:W-:Y:S01]  /*12c0*/  PRMT R0, R2, 0x7610, R0 ;  /* 0x0000761002007816 */ /* 0x001fe20000000000 */
[----:B------:R-:W-:Y:S05]  /*12d0*/  BRA `(.L_x_22014) ;  /* 0x00000ae000007947 */ /* 0x000fea0003800000 */
.L_x_22009:
        /* <DEDUP_REMOVED lines=12> */
.L_x_22023:
[----:B------:R-:W2:Y:S02]  /*13a0*/  LDG.E.64 R4, [R4.64] ;  /* 0x0000002404047981 */ /* 0x000ea4000c1e1b00 */
[----:B--2---:R-:W0:Y:S02]  /*13b0*/  F2I.S64.F64.TRUNC R2, R4 ;  /* 0x0000000400027311 */ /* 0x004e24000030d900 */
[----:B0-----:R-:W-:Y:S01]  /*13c0*/  PRMT R0, R2, 0x7610, R0 ;  /* 0x0000761002007816 */ /* 0x001fe20000000000 */
[----:B------:R-:W-:Y:S05]  /*13d0*/  BRA `(.L_x_22014) ;  /* 0x000009e000007947 */ /* 0x000fea0003800000 */
.L_x_22022:
        /* <DEDUP_REMOVED lines=28> */
.L_x_22025:
        /* <DEDUP_REMOVED lines=15> */
.L_x_22024:
[----:B------:R-:W2:Y:S02]  /*1690*/  LDG.E.U16 R2, [R4.64] ;  /* 0x0000002404027981 */ /* 0x000ea4000c1e1500 */
[----:B--2---:R-:W-:-:S06]  /*16a0*/  PRMT R2, RZ, 0x5410, R2 ;  /* 0x00005410ff027816 */ /* 0x004fcc0000000002 */
[----:B------:R-:W0:Y:S02]  /*16b0*/  F2I.S64.TRUNC R2, R2 ;  /* 0x0000000200027311 */ /* 0x000e24000020d900 */
[----:B0-----:R-:W-:Y:S01]  /*16c0*/  PRMT R0, R2, 0x7610, R0 ;  /* 0x0000761002007816 */ /* 0x001fe20000000000 */
[----:B------:R-:W-:Y:S05]  /*16d0*/  BRA `(.L_x_22014) ;  /* 0x000006e000007947 */ /* 0x000fea0003800000 */
.L_x_22021:
        /* <DEDUP_REMOVED lines=10> */
.L_x_22028:
        /* <DEDUP_REMOVED lines=21> */
.L_x_22032:
[----:B------:R-:W-:Y:S05]  /*18d0*/  BSYNC B1 ;  /* 0x0000000000017941 */ /* 0x000fea0003800000 */
.L_x_22031:
[----:B------:R-:W-:Y:S01]  /*18e0*/  IMAD.SHL.U32 R2, R2, 0x100000, RZ ;  /* 0x0010000002027824 */ /* 0x000fe200078e00ff */
[----:B------:R-:W-:-:S04]  /*18f0*/  LEA R3, R0, 0x3b800000, 0x17 ;  /* 0x3b80000000037811 */ /* 0x000fc800078eb8ff */
[----:B------:R-:W-:Y:S02]  /*1900*/  LOP3.LUT R2, R3, R2, R4, 0xfe, !PT ;  /* 0x0000000203027212 */ /* 0x000fe400078efe04 */
.L_x_22030:
[----:B------:R-:W-:Y:S05]  /*1910*/  BSYNC B0 ;  /* 0x0000000000007941 */ /* 0x000fea0003800000 */
.L_x_22029:
[----:B------:R-:W0:Y:S02]  /*1920*/  F2I.S64.TRUNC R2, R2 ;  /* 0x0000000200027311 */ /* 0x000e24000020d900 */
[----:B0-----:R-:W-:Y:S01]  /*1930*/  PRMT R0, R2, 0x7610, R0 ;  /* 0x0000761002007816 */ /* 0x001fe20000000000 */
[----:B------:R-:W-:Y:S05]  /*1940*/  BRA `(.L_x_22014) ;  /* 0x0000047000007947 */ /* 0x000fea0003800000 */
.L_x_22027:
        /* <DEDUP_REMOVED lines=21> */
.L_x_22036:
[----:B------:R-:W-:Y:S05]  /*1aa0*/  BSYNC B1 ;  /* 0x0000000000017941 */ /* 0x000fea0003800000 */
.L_x_22035:
[----:B------:R-:W-:Y:S01]  /*1ab0*/  IMAD.SHL.U32 R2, R2, 0x200000, RZ ;  /* 0x0020000002027824 */ /* 0x000fe200078e00ff */
[----:B------:R-:W-:-:S04]  /*1ac0*/  LEA R3, R0, 0x37800000, 0x17 ;  /* 0x3780000000037811 */ /* 0x000fc800078eb8ff */
[----:B------:R-:W-:Y:S02]  /*1ad0*/  LOP3.LUT R2, R3, R2, R4, 0xfe, !PT ;  /* 0x0000000203027212 */ /* 0x000fe400078efe04 */
.L_x_22034:
[----:B------:R-:W-:Y:S05]  /*1ae0*/  BSYNC B0 ;  /* 0x0000000000007941 */ /* 0x000fea0003800000 */
.L_x_22033:
[----:B------:R-:W0:Y:S02]  /*1af0*/  F2I.S64.TRUNC R2, R2 ;  /* 0x0000000200027311 */ /* 0x000e24000020d900 */
[----:B0-----:R-:W-:Y:S01]  /*1b00*/  PRMT R0, R2, 0x7610, R0 ;  /* 0x0000761002007816 */ /* 0x001fe20000000000 */
[----:B------:R-:W-:Y:S05]  /*1b10*/  BRA `(.L_x_22014) ;  /* 0x000002a000007947 */ /* 0x000fea0003800000 */
.L_x_22026:
        /* <DEDUP_REMOVED lines=14> */
.L_x_22040:
[----:B------:R-:W-:Y:S05]  /*1c00*/  BSYNC B0 ;  /* 0x0000000000007941 */ /* 0x000fea0003800000 */
.L_x_22039:
[----:B------:R-:W0:Y:S02]  /*1c10*/  F2I.S64.TRUNC R2, R2 ;  /* 0x0000000200027311 */ /* 0x000e24000020d900 */
[----:B0-----:R-:W-:Y:S01]  /*1c20*/  PRMT R0, R2, 0x7610, R0 ;  /* 0x0000761002007816 */ /* 0x001fe20000000000 */
[----:B------:R-:W-:Y:S05]  /*1c30*/  BRA `(.L_x_22014) ;  /* 0x0000018000007947 */ /* 0x000fea0003800000 */
.L_x_22013:
        /* <DEDUP_REMOVED lines=21> */
.L_x_22038:
[----:B------:R0:W5:Y:S01]  /*1d90*/  LDG.E.U8 R0, [R4.64] ;  /* 0x0000002404007981 */ /* 0x000162000c1e1100 */
[----:B------:R-:W-:Y:S05]  /*1da0*/  BRA `(.L_x_22014) ;  /* 0x0000001000007947 */ /* 0x000fea0003800000 */
.L_x_22037:
[----:B------:R0:W5:Y:S02]  /*1db0*/  LDG.E.U8 R0, [R4.64] ;  /* 0x0000002404007981 */ /* 0x000164000c1e1100 */
.L_x_22014:
[----:B0-----:R-:W0:Y:S01]  /*1dc0*/  LDC.U8 R5, c[0x0][0x378] ;  /* 0x0000de00ff057b82 */ /* 0x001e220000000000 */
[----:B-----5:R-:W-:-:S05]  /*1dd0*/  PRMT R2, R0, 0x9910, RZ ;  /* 0x0000991000027816 */ /* 0x020fca00000000ff */
[----:B------:R-:W-:-:S05]  /*1de0*/  IMAD R0, R2, R2, RZ ;  /* 0x0000000202007224 */ /* 0x000fca00078e02ff */
[----:B------:R-:W-:-:S05]  /*1df0*/  PRMT R3, R0, 0x9910, RZ ;  /* 0x0000991000037816 */ /* 0x000fca00000000ff */
        /* <DEDUP_REMOVED lines=14> */
.L_x_22044:
[----:B------:R0:W-:Y:S01]  /*1ee0*/  STG.E.U8 [R16.64], R3 ;  /* 0x0000000310007986 */ /* 0x0001e2000c101124 */
[----:B------:R-:W-:Y:S05]  /*1ef0*/  BRA `(.L_x_22046) ;  /* 0x00000e9000007947 */ /* 0x000fea0003800000 */
.L_x_22043:
        /* <DEDUP_REMOVED lines=10> */
.L_x_22048:
[----:B------:R-:W-:-:S05]  /*1fa0*/  LOP3.LUT R3, R3, 0xff, RZ, 0xc0, !PT ;  /* 0x000000ff03037812 */ /* 0x000fca00078ec0ff */
[----:B------:R0:W-:Y:S01]  /*1fb0*/  STG.E [R16.64], R3 ;  /* 0x0000000310007986 */ /* 0x0001e2000c101924 */
[----:B------:R-:W-:Y:S05]  /*1fc0*/  BRA `(.L_x_22046) ;  /* 0x00000dc000007947 */ /* 0x000fea0003800000 */
.L_x_22047:
[----:B------:R-:W-:-:S05]  /*1fd0*/  LOP3.LUT R3, R3, 0xff, RZ, 0xc0, !PT ;  /* 0x000000ff03037812 */ /* 0x000fca00078ec0ff */
[----:B------:R0:W-:Y:S01]  /*1fe0*/  STG.E.U16 [R16.64], R3 ;  /* 0x0000000310007986 */ /* 0x0001e2000c101524 */
[----:B------:R-:W-:Y:S05]  /*1ff0*/  BRA `(.L_x_22046) ;  /* 0x00000d9000007947 */ /* 0x000fea0003800000 */
.L_x_22042:
        /* <DEDUP_REMOVED lines=10> */
.L_x_22050:
[----:B------:R-:W-:-:S04]  /*20a0*/  LOP3.LUT R3, R3, 0xff, RZ, 0xc0, !PT ;  /* 0x000000ff03037812 */ /* 0x000fc800078ec0ff */
[----:B------:R-:W0:Y:S02]  /*20b0*/  I2F.U16 R0, R3 ;  /* 0x0000000300007306 */ /* 0x000e240000101000 */
[----:B0-----:R-:W-:-:S05]  /*20c0*/  F2FP.PACK_AB R0, RZ, R0 ;  /* 0x00000000ff00723e */ /* 0x001fca00000000ff */
[----:B------:R0:W-:Y:S01]  /*20d0*/  STG.E.U16 [R16.64], R0 ;  /* 0x0000000010007986 */ /* 0x0001e2000c101524 */
[----:B------:R-:W-:Y:S05]  /*20e0*/  BRA `(.L_x_22046) ;  /* 0x00000ca000007947 */ /* 0x000fea0003800000 */
.L_x_22049:
        /* <DEDUP_REMOVED lines=11> */
.L_x_22052:
[----:B------:R-:W-:-:S06]  /*21a0*/  LOP3.LUT R3, R3, 0xff, RZ, 0xc0, !PT ;  /* 0x000000ff03037812 */ /* 0x000fcc00078ec0ff */
[----:B------:R-:W0:Y:S02]  /*21b0*/  I2F.U16 R3, R3 ;  /* 0x0000000300037306 */ /* 0x000e240000101000 */
[----:B0-----:R-:W-:-:S04]  /*21c0*/  F2FP.PACK_AB R3, RZ, R3 ;  /* 0x00000003ff03723e */ /* 0x001fc800000000ff */
[----:B------:R-:W-:-:S05]  /*21d0*/  PRMT R3, R3, 0x5410, RZ ;  /* 0x0000541003037816 */ /* 0x000fca00000000ff */
[----:B------:R0:W-:Y:S01]  /*21e0*/  STG.E [R16.64], R3 ;  /* 0x0000000310007986 */ /* 0x0001e2000c101924 */
[----:B------:R-:W-:Y:S05]  /*21f0*/  BRA `(.L_x_22046) ;  /* 0x00000b9000007947 */ /* 0x000fea0003800000 */
.L_x_22051:
[----:B------:R-:W-:-:S06]  /*2200*/  LOP3.LUT R3, R3, 0xff, RZ, 0xc0, !PT ;  /* 0x000000ff03037812 */ /* 0x000fcc00078ec0ff */
[----:B------:R-:W0:Y:S02]  /*2210*/  I2F.F64.U16 R2, R3 ;  /* 0x0000000300027312 */ /* 0x000e240000101800 */
[----:B0-----:R0:W-:Y:S01]  /*2220*/  STG.E.64 [R16.64], R2 ;  /* 0x0000000210007986 */ /* 0x0011e2000c101b24 */
[----:B------:R-:W-:Y:S05]  /*2230*/  BRA `(.L_x_22046) ;  /* 0x00000b5000007947 */ /* 0x000fea0003800000 */
.L_x_22041:
        /* <DEDUP_REMOVED lines=12> */
.L_x_22055:
[----:B------:R-:W-:Y:S01]  /*2300*/  LOP3.LUT R4, R3, 0xff, RZ, 0xc0, !PT ;  /* 0x000000ff03047812 */ /* 0x000fe200078ec0ff */
[----:B------:R-:W-:-:S05]  /*2310*/  CS2R R6, SRZ ;  /* 0x0000000000067805 */ /* 0x000fca000001ff00 */
[----:B------:R-:W0:Y:S02]  /*2320*/  I2F.F64.U16 R4, R4 ;  /* 0x0000000400047312 */ /* 0x000e240000101800 */
[----:B0-----:R0:W-:Y:S01]  /*2330*/  STG.E.128 [R16.64], R4 ;  /* 0x0000000410007986 */ /* 0x0011e2000c101d24 */
[----:B------:R-:W-:Y:S05]  /*2340*/  BRA `(.L_x_22046) ;  /* 0x00000a4000007947 */ /* 0x000fea0003800000 */
.L_x_22054:
        /* <DEDUP_REMOVED lines=22> */
.L_x_22059:
[----:B------:R-:W-:Y:S05]  /*24b0*/  BSYNC B0 ;  /* 0x0000000000007941 */ /* 0x000fea0003800000 */
.L_x_22058:
[----:B------:R-:W-:-:S05]  /*24c0*/  LOP3.LUT R3, R0, R3, RZ, 0xfc, !PT ;  /* 0x0000000300037212 */ /* 0x000fca00078efcff */
[----:B------:R0:W-:Y:S01]  /*24d0*/  STG.E.U8 [R16.64], R3 ;  /* 0x0000000310007986 */ /* 0x0001e2000c101124 */
[----:B------:R-:W-:Y:S05]  /*24e0*/  BRA `(.L_x_22046) ;  /* 0x000008a000007947 */ /* 0x000fea0003800000 */
.L_x_22057:
        /* <DEDUP_REMOVED lines=14> */
.L_x_22061:
[----:B------:R-:W-:Y:S01]  /*25d0*/  IMAD.MOV.U32 R0, RZ, RZ, 0x7f ;  /* 0x0000007fff007424 */ /* 0x000fe200078e00ff */
[----:B------:R-:W-:-:S04]  /*25e0*/  ISETP.GT.U32.AND P0, PT, R2, 0x7f800000, PT ;  /* 0x7f8000000200780c */ /* 0x000fc80003f04070 */
[----:B------:R-:W-:-:S04]  /*25f0*/  SEL R0, R0, 0x7c, P0 ;  /* 0x0000007c00007807 */ /* 0x000fc80000000000 */
.L_x_22062:
[----:B------:R-:W-:Y:S05]  /*2600*/  BSYNC B0 ;  /* 0x0000000000007941 */ /* 0x000fea0003800000 */
.L_x_22060:
[----:B------:R-:W-:-:S04]  /*2610*/  LOP3.LUT R2, R3, 0x80000000, RZ, 0xc0, !PT ;  /* 0x8000000003027812 */ /* 0x000fc800078ec0ff */
[----:B------:R-:W-:-:S04]  /*2620*/  SHF.R.U32.HI R3, RZ, 0x18, R2 ;  /* 0x00000018ff037819 */ /* 0x000fc80000011602 */
[----:B------:R-:W-:-:S05]  /*2630*/  LOP3.LUT R3, R0, R3, RZ, 0xfc, !PT ;  /* 0x0000000300037212 */ /* 0x000fca00078efcff */
[----:B------:R0:W-:Y:S01]  /*2640*/  STG.E.U8 [R16.64], R3 ;  /* 0x0000000310007986 */ /* 0x0001e2000c101124 */
[----:B------:R-:W-:Y:S05]  /*2650*/  BRA `(.L_x_22046) ;  /* 0x0000073000007947 */ /* 0x000fea0003800000 */
.L_x_22056:
[----:B------:R-:W-:-:S04]  /*2660*/  LOP3.LUT R3, R3, 0xff, RZ, 0xc0, !PT ;  /* 0x000000ff03037812 */ /* 0x000fc800078ec0ff */
[----:B------:R-:W0:Y:S02]  /*2670*/  I2F.U16 R0, R3 ;  /* 0x0000000300007306 */ /* 0x000e240000101000 */
[----:B0-----:R-:W-:-:S05]  /*2680*/  F2FP.BF16.PACK_AB R0, RZ, R0 ;  /* 0x00000000ff00723e */ /* 0x001fca00000010ff */
[----:B------:R0:W-:Y:S01]  /*2690*/  STG.E.U16 [R16.64], R0 ;  /* 0x0000000010007986 */ /* 0x0001e2000c101524 */
[----:B------:R-:W-:Y:S05]  /*26a0*/  BRA `(.L_x_22046) ;  /* 0x000006e000007947 */ /* 0x000fea0003800000 */
.L_x_22053:
        /* <DEDUP_REMOVED lines=11> */
.L_x_22065:
        /* <DEDUP_REMOVED lines=18> */
.L_x_22068:
[----:B------:R-:W-:-:S04]  /*2880*/  LOP3.LUT R2, R3, 0x80000000, RZ, 0xc0, !PT ;  /* 0x8000000003027812 */ /* 0x000fc800078ec0ff */
[----:B------:R-:W-:-:S04]  /*2890*/  SHF.R.U32.HI R3, RZ, 0x18, R2 ;  /* 0x00000018ff037819 */ /* 0x000fc80000011602 */
[----:B------:R-:W-:-:S04]  /*28a0*/  LOP3.LUT R0, R0, R3, RZ, 0xfc, !PT ;  /* 0x0000000300007212 */ /* 0x000fc800078efcff */
[----:B------:R-:W-:Y:S02]  /*28b0*/  PRMT R8, R0, 0x7610, R8 ;  /* 0x0000761000087816 */ /* 0x000fe40000000008 */
.L_x_22067:
[----:B------:R-:W-:Y:S05]  /*28c0*/  BSYNC B0 ;  /* 0x0000000000007941 */ /* 0x000fea0003800000 */
.L_x_22066:
[----:B------:R0:W-:Y:S01]  /*28d0*/  STG.E.U8 [R16.64], R8 ;  /* 0x0000000810007986 */ /* 0x0001e2000c101124 */
[----:B------:R-:W-:Y:S05]  /*28e0*/  BRA `(.L_x_22046) ;  /* 0x000004a000007947 */ /* 0x000fea0003800000 */
.L_x_22064:
        /* <DEDUP_REMOVED lines=18> */
.L_x_22071:
[----:B------:R-:W-:-:S04]  /*2a10*/  LOP3.LUT R2, R3, 0x80000000, RZ, 0xc0, !PT ;  /* 0x8000000003027812 */ /* 0x000fc800078ec0ff */
[----:B------:R-:W-:-:S04]  /*2a20*/  SHF.R.U32.HI R3, RZ, 0x18, R2 ;  /* 0x00000018ff037819 */ /* 0x000fc80000011602 */
[----:B------:R-:W-:-:S04]  /*2a30*/  LOP3.LUT R0, R0, R3, RZ, 0xfc, !PT ;  /* 0x0000000300007212 */ /* 0x000fc800078efcff */
[----:B------:R-:W-:Y:S02]  /*2a40*/  PRMT R8, R0, 0x7610, R8 ;  /* 0x0000761000087816 */ /* 0x000fe40000000008 */
.L_x_22070:
[----:B------:R-:W-:Y:S05]  /*2a50*/  BSYNC B0 ;  /* 0x0000000000007941 */ /* 0x000fea0003800000 */
.L_x_22069:
[----:B------:R0:W-:Y:S01]  /*2a60*/  STG.E.U8 [R16.64], R8 ;  /* 0x0000000810007986 */ /* 0x0001e2000c101124 */
[----:B------:R-:W-:Y:S05]  /*2a70*/  BRA `(.L_x_22046) ;  /* 0x0000031000007947 */ /* 0x000fea0003800000 */
.L_x_22063:
        /* <DEDUP_REMOVED lines=23> */
.L_x_22045:
        /* <DEDUP_REMOVED lines=20> */
.L_x_22073:
[----:B------:R-:W-:Y:S01]  /*2d30*/  LOP3.LUT R2, R3, 0xff, RZ, 0xc0, !PT ;  /* 0x000000ff03027812 */ /* 0x000fe200078ec0ff */
[----:B------:R-:W-:-:S05]  /*2d40*/  IMAD.MOV.U32 R3, RZ, RZ, RZ ;  /* 0x000000ffff037224 */ /* 0x000fca00078e00ff */
[----:B------:R0:W-:Y:S01]  /*2d50*/  STG.E.64 [R16.64], R2 ;  /* 0x0000000210007986 */ /* 0x0001e2000c101b24 */
[----:B------:R-:W-:Y:S05]  /*2d60*/  BRA `(.L_x_22046) ;  /* 0x0000002000007947 */ /* 0x000fea0003800000 */
.L_x_22072:
[----:B------:R-:W-:-:S05]  /*2d70*/  LOP3.LUT R3, R3, 0xff, RZ, 0xc0, !PT ;  /* 0x000000ff03037812 */ /* 0x000fca00078ec0ff */
[----:B------:R0:W-:Y:S02]  /*2d80*/  STG.E [R16.64], R3 ;  /* 0x0000000310007986 */ /* 0x0001e4000c101924 */
.L_x_22046:
[----:B------:R-:W-:-:S05]  /*2d90*/  IMAD R18, R18, 0x200, R23 ;  /* 0x0000020012127824 */ /* 0x000fca00078e0217 */
[----:B------:R-:W-:Y:S02]  /*2da0*/  IADD3 R19, R18, 0x80, RZ ;  /* 0x0000008012137810 */ /* 0x000fe40007ffe0ff */
.L_x_22007:
[----:B------:R-:W-:Y:S05]  /*2db0*/  BSYNC B6 ;  /* 0x0000000000067941 */ /* 0x000fea0003800000 */
.L_x_22006:
        /* <DEDUP_REMOVED lines=231> */
.L_x_22076:
        /* <DEDUP_REMOVED lines=18> */
.L_x_22080:
[----:B------:R0:W5:Y:S01]  /*3d50*/  LDG.E.U8 R0, [R4.64] ;  /* 0x0000002404007981 */ /* 0x000162000c1e1100 */
[----:B------:R-:W-:Y:S05]  /*3d60*/  BRA `(.L_x_22082) ;  /* 0x00000dc000007947 */ /* 0x000fea0003800000 */
.L_x_22079:
        /* <DEDUP_REMOVED lines=8> */
.L_x_22084:
[----:B------:R0:W5:Y:S01]  /*3df0*/  LDG.E.U8 R0, [R4.64] ;  /* 0x0000002404007981 */ /* 0x000162000c1e1100 */
[----:B------:R-:W-:Y:S05]  /*3e00*/  BRA `(.L_x_22082) ;  /* 0x00000d2000007947 */ /* 0x000fea0003800000 */
.L_x_22083:
[----:B------:R0:W5:Y:S01]  /*3e10*/  LDG.E.U16 R0, [R4.64] ;  /* 0x0000002404007981 */ /* 0x000162000c1e1500 */
[----:B------:R-:W-:Y:S05]  /*3e20*/  BRA `(.L_x_22082) ;  /* 0x00000d0000007947 */ /* 0x000fea0003800000 */
.L_x_22078:
        /* <DEDUP_REMOVED lines=10> */
.L_x_22086:
[----:B------:R-:W2:Y:S02]  /*3ed0*/  LDG.E.U16 R2, [R4.64] ;  /* 0x0000002404027981 */ /* 0x000ea4000c1e1500 */
[----:B--2---:R-:W-:-:S06]  /*3ee0*/  HADD2.F32 R2, -RZ, R2.H0_H0 ;  /* 0x20000002ff027230 */ /* 0x004fcc0000004100 */
[----:B------:R-:W0:Y:S02]  /*3ef0*/  F2I.S64.TRUNC R2, R2 ;  /* 0x0000000200027311 */ /* 0x000e24000020d900 */
[----:B0-----:R-:W-:Y:S01]  /*3f00*/  PRMT R0, R2, 0x7610, R0 ;  /* 0x0000761002007816 */ /* 0x001fe20000000000 */
[----:B------:R-:W-:Y:S05]  /*3f10*/  BRA `(.L_x_22082) ;  /* 0x00000c1000007947 */ /* 0x000fea0003800000 */
.L_x_22085:
        /* <DEDUP_REMOVED lines=10> */
.L_x_22088:
[----:B------:R-:W2:Y:S02]  /*3fc0*/  LDG.E.U16 R4, [R4.64] ;  /* 0x0000002404047981 */ /* 0x000ea4000c1e1500 */
[----:B--2---:R-:W-:-:S06]  /*3fd0*/  HADD2.F32 R2, -RZ, R4.H0_H0 ;  /* 0x20000004ff027230 */ /* 0x004fcc0000004100 */
[----:B------:R-:W0:Y:S02]  /*3fe0*/  F2I.S64.TRUNC R2, R2 ;  /* 0x0000000200027311 */ /* 0x000e24000020d900 */
[----:B0-----:R-:W-:Y:S01]  /*3ff0*/  PRMT R0, R2, 0x7610, R0 ;  /* 0x0000761002007816 */ /* 0x001fe20000000000 */
[----:B------:R-:W-:Y:S05]  /*4000*/  BRA `(.L_x_22082) ;  /* 0x00000b2000007947 */ /* 0x000fea0003800000 */
.L_x_22087:
[----:B------:R-:W2:Y:S02]  /*4010*/  LDG.E.64 R2, [R4.64] ;  /* 0x0000002404027981 */ /* 0x000ea4000c1e1b00 */
[----:B--2---:R-:W0:Y:S02]  /*4020*/  F2I.S64.F64.TRUNC R2, R2 ;  /* 0x0000000200027311 */ /* 0x004e24000030d900 */
[----:B0-----:R-:W-:Y:S01]  /*4030*/  PRMT R0, R2, 0x7610, R0 ;  /* 0x0000761002007816 */ /* 0x001fe20000000000 */
[----:B------:R-:W-:Y:S05]  /*4040*/  BRA `(.L_x_22082) ;  /* 0x00000ae000007947 */ /* 0x000fea0003800000 */
.L_x_22077:
        /* <DEDUP_REMOVED lines=12> */
.L_x_22091:
[----:B------:R-:W2:Y:S02]  /*4110*/  LDG.E.64 R4, [R4.64] ;  /* 0x0000002404047981 */ /* 0x000ea4000c1e1b00 */
[----:B--2---:R-:W0:Y:S02]  /*4120*/  F2I.S64.F64.TRUNC R2, R4 ;  /* 0x0000000400027311 */ /* 0x004e24000030d900 */
[----:B0-----:R-:W-:Y:S01]  /*4130*/  PRMT R0, R2, 0x7610, R0 ;  /* 0x0000761002007816 */ /* 0x001fe20000000000 */
[----:B------:R-:W-:Y:S05]  /*4140*/  BRA `(.L_x_22082) ;  /* 0x000009e000007947 */ /* 0x000fea0003800000 */
.L_x_22090:
        /* <DEDUP_REMOVED lines=28> */
.L_x_22093:
        /* <DEDUP_REMOVED lines=15> */
.L_x_22092:
[----:B------:R-:W2:Y:S02]  /*4400*/  LDG.E.U16 R2, [R4.64] ;  /* 0x0000002404027981 */ /* 0x000ea4000c1e1500 */
[----:B--2---:R-:W-:-:S06]  /*4410*/  PRMT R2, RZ, 0x5410, R2 ;  /* 0x00005410ff027816 */ /* 0x004fcc0000000002 */
[----:B------:R-:W0:Y:S02]  /*4420*/  F2I.S64.TRUNC R2, R2 ;  /* 0x0000000200027311 */ /* 0x000e24000020d900 */
[----:B0-----:R-:W-:Y:S01]  /*4430*/  PRMT R0, R2, 0x7610, R0 ;  /* 0x0000761002007816 */ /* 0x001fe20000000000 */
[----:B------:R-:W-:Y:S05]  /*4440*/  BRA `(.L_x_22082) ;  /* 0x000006e000007947 */ /* 0x000fea0003800000 */
.L_x_22089:
        /* <DEDUP_REMOVED lines=10> */
.L_x_22096:
        /* <DEDUP_REMOVED lines=21> */
.L_x_22100:
[----:B------:R-:W-:Y:S05]  /*4640*/  BSYNC B1 ;  /* 0x0000000000017941 */ /* 0x000fea0003800000 */
.L_x_22099:
[----:B------:R-:W-:Y:S01]  /*4650*/  IMAD.SHL.U32 R2, R2, 0x100000, RZ ;  /* 0x0010000002027824 */ /* 0x000fe200078e00ff */
[----:B------:R-:W-:-:S04]  /*4660*/  LEA R3, R0, 0x3b800000, 0x17 ;  /* 0x3b80000000037811 */ /* 0x000fc800078eb8ff */
[----:B------:R-:W-:Y:S02]  /*4670*/  LOP3.LUT R2, R3, R2, R4, 0xfe, !PT ;  /* 0x0000000203027212 */ /* 0x000fe400078efe04 */
.L_x_22098:
[----:B------:R-:W-:Y:S05]  /*4680*/  BSYNC B0 ;  /* 0x0000000000007941 */ /* 0x000fea0003800000 */
.L_x_22097:
[----:B------:R-:W0:Y:S02]  /*4690*/  F2I.S64.TRUNC R2, R2 ;  /* 0x0000000200027311 */ /* 0x000e24000020d900 */
[----:B0-----:R-:W-:Y:S01]  /*46a0*/  PRMT R0, R2, 0x7610, R0 ;  /* 0x0000761002007816 */ /* 0x001fe20000000000 */
[----:B------:R-:W-:Y:S05]  /*46b0*/  BRA `(.L_x_22082) ;  /* 0x0000047000007947 */ /* 0x000fea0003800000 */
.L_x_22095:
        /* <DEDUP_REMOVED lines=21> */
.L_x_22104:
[----:B------:R-:W-:Y:S05]  /*4810*/  BSYNC B1 ;  /* 0x0000000000017941 */ /* 0x000fea0003800000 */
.L_x_22103:
[----:B------:R-:W-:Y:S01]  /*4820*/  IMAD.SHL.U32 R2, R2, 0x200000, RZ ;  /* 0x0020000002027824 */ /* 0x000fe200078e00ff */
[----:B------:R-:W-:-:S04]  /*4830*/  LEA R3, R0, 0x37800000, 0x17 ;  /* 0x3780000000037811 */ /* 0x000fc800078eb8ff */
[----:B------:R-:W-:Y:S02]  /*4840*/  LOP3.LUT R2, R3, R2, R4, 0xfe, !PT ;  /* 0x0000000203027212 */ /* 0x000fe400078efe04 */
.L_x_22102:
[----:B------:R-:W-:Y:S05]  /*4850*/  BSYNC B0 ;  /* 0x0000000000007941 */ /* 0x000fea0003800000 */
.L_x_22101:
[----:B------:R-:W0:Y:S02]  /*4860*/  F2I.S64.TRUNC R2, R2 ;  /* 0x0000000200027311 */ /* 0x000e24000020d900 */
[----:B0-----:R-:W-:Y:S01]  /*4870*/  PRMT R0, R2, 0x7610, R0 ;  /* 0x0000761002007816 */ /* 0x001fe20000000000 */
[----:B------:R-:W-:Y:S05]  /*4880*/  BRA `(.L_x_22082) ;  /* 0x000002a000007947 */ /* 0x000fea0003800000 */
.L_x_22094:
        /* <DEDUP_REMOVED lines=14> */
.L_x_22108:
[----:B------:R-:W-:Y:S05]  /*4970*/  BSYNC B0 ;  /* 0x0000000000007941 */ /* 0x000fea0003800000 */
.L_x_22107:
[----:B------:R-:W0:Y:S02]  /*4980*/  F2I.S64.TRUNC R2, R2 ;  /* 0x0000000200027311 */ /* 0x000e24000020d900 */
[----:B0-----:R-:W-:Y:S01]  /*4990*/  PRMT R0, R2, 0x7610, R0 ;  /* 0x0000761002007816 */ /* 0x001fe20000000000 */
[----:B------:R-:W-:Y:S05]  /*49a0*/  BRA `(.L_x_22082) ;  /* 0x0000018000007947 */ /* 0x000fea0003800000 */
.L_x_22081:
        /* <DEDUP_REMOVED lines=21> */
.L_x_22106:
[----:B------:R0:W5:Y:S01]  /*4b00*/  LDG.E.U8 R0, [R4.64] ;  /* 0x0000002404007981 */ /* 0x000162000c1e1100 */
[----:B------:R-:W-:Y:S05]  /*4b10*/  BRA `(.L_x_22082) ;  /* 0x0000001000007947 */ /* 0x000fea0003800000 */
.L_x_22105:
[----:B------:R0:W5:Y:S02]  /*4b20*/  LDG.E.U8 R0, [R4.64] ;  /* 0x0000002404007981 */ /* 0x000164000c1e1100 */
.L_x_22082:
        /* <DEDUP_REMOVED lines=18> */
.L_x_22112:
[----:B------:R0:W-:Y:S01]  /*4c50*/  STG.E.U8 [R16.64], R3 ;  /* 0x0000000310007986 */ /* 0x0001e2000c101124 */
[----:B------:R-:W-:Y:S05]  /*4c60*/  BRA `(.L_x_22114) ;  /* 0x00000e9000007947 */ /* 0x000fea0003800000 */
.L_x_22111:
        /* <DEDUP_REMOVED lines=10> */
.L_x_22116:
[----:B------:R-:W-:-:S05]  /*4d10*/  LOP3.LUT R3, R3, 0xff, RZ, 0xc0, !PT ;  /* 0x000000ff03037812 */ /* 0x000fca00078ec0ff */
[----:B------:R0:W-:Y:S01]  /*4d20*/  STG.E [R16.64], R3 ;  /* 0x0000000310007986 */ /* 0x0001e2000c101924 */
[----:B------:R-:W-:Y:S05]  /*4d30*/  BRA `(.L_x_22114) ;  /* 0x00000dc000007947 */ /* 0x000fea0003800000 */
.L_x_22115:
[----:B------:R-:W-:-:S05]  /*4d40*/  LOP3.LUT R3, R3, 0xff, RZ, 0xc0, !PT ;  /* 0x000000ff03037812 */ /* 0x000fca00078ec0ff */
[----:B------:R0:W-:Y:S01]  /*4d50*/  STG.E.U16 [R16.64], R3 ;  /* 0x0000000310007986 */ /* 0x0001e2000c101524 */
[----:B------:R-:W-:Y:S05]  /*4d60*/  BRA `(.L_x_22114) ;  /* 0x00000d9000007947 */ /* 0x000fea0003800000 */
.L_x_22110:
        /* <DEDUP_REMOVED lines=10> */
.L_x_22118:
[----:B------:R-:W-:-:S04]  /*4e10*/  LOP3.LUT R3, R3, 0xff, RZ, 0xc0, !PT ;  /* 0x000000ff03037812 */ /* 0x000fc800078ec0ff */
[----:B------:R-:W0:Y:S02]  /*4e20*/  I2F.U16 R0, R3 ;  /* 0x0000000300007306 */ /* 0x000e240000101000 */
[----:B0-----:R-:W-:-:S05]  /*4e30*/  F2FP.PACK_AB R0, RZ, R0 ;  /* 0x00000000ff00723e */ /* 0x001fca00000000ff */
[----:B------:R0:W-:Y:S01]  /*4e40*/  STG.E.U16 [R16.64], R0 ;  /* 0x0000000010007986 */ /* 0x0001e2000c101524 */
[----:B------:R-:W-:Y:S05]  /*4e50*/  BRA `(.L_x_22114) ;  /* 0x00000ca000007947 */ /* 0x000fea0003800000 */
.L_x_22117:
        /* <DEDUP_REMOVED lines=11> */
.L_x_22120:
[----:B------:R-:W-:-:S06]  /*4f10*/  LOP3.LUT R3, R3, 0xff, RZ, 0xc0, !PT ;  /* 0x000000ff03037812 */ /* 0x000fcc00078ec0ff */
[----:B------:R-:W0:Y:S02]  /*4f20*/  I2F.U16 R3, R3 ;  /* 0x0000000300037306 */ /* 0x000e240000101000 */
[----:B0-----:R-:W-:-:S04]  /*4f30*/  F2FP.PACK_AB R3, RZ, R3 ;  /* 0x00000003ff03723e */ /* 0x001fc800000000ff */
[----:B------:R-:W-:-:S05]  /*4f40*/  PRMT R3, R3, 0x5410, RZ ;  /* 0x0000541003037816 */ /* 0x000fca00000000ff */
[----:B------:R0:W-:Y:S01]  /*4f50*/  STG.E [R16.64], R3 ;  /* 0x0000000310007986 */ /* 0x0001e2000c101924 */
[----:B------:R-:W-:Y:S05]  /*4f60*/  BRA `(.L_x_22114) ;  /* 0x00000b9000007947 */ /* 0x000fea0003800000 */
.L_x_22119:
[----:B------:R-:W-:-:S06]  /*4f70*/  LOP3.LUT R3, R3, 0xff, RZ, 0xc0, !PT ;  /* 0x000000ff03037812 */ /* 0x000fcc00078ec0ff */
[----:B------:R-:W0:Y:S02]  /*4f80*/  I2F.F64.U16 R2, R3 ;  /* 0x0000000300027312 */ /* 0x000e240000101800 */
[----:B0-----:R0:W-:Y:S01]  /*4f90*/  STG.E.64 [R16.64], R2 ;  /* 0x0000000210007986 */ /* 0x0011e2000c101b24 */
[----:B------:R-:W-:Y:S05]  /*4fa0*/  BRA `(.L_x_22114) ;  /* 0x00000b5000007947 */ /* 0x000fea0003800000 */
.L_x_22109:
        /* <DEDUP_REMOVED lines=12> */
.L_x_22123:
[----:B------:R-:W-:Y:S01]  /*5070*/  LOP3.LUT R4, R3, 0xff, RZ, 0xc0, !PT ;  /* 0x000000ff03047812 */ /* 0x000fe200078ec0ff */
[----:B------:R-:W-:-:S05]  /*5080*/  CS2R R6, SRZ ;  /* 0x0000000000067805 */ /* 0x000fca000001ff00 */
[----:B------:R-:W0:Y:S02]  /*5090*/  I2F.F64.U16 R4, R4 ;  /* 0x0000000400047312 */ /* 0x000e240000101800 */
[----:B0-----:R0:W-:Y:S01]  /*50a0*/  STG.E.128 [R16.64], R4 ;  /* 0x0000000410007986 */ /* 0x0011e2000c101d24 */
[----:B------:R-:W-:Y:S05]  /*50b0*/  BRA `(.L_x_22114) ;  /* 0x00000a4000007947 */ /* 0x000fea0003800000 */
.L_x_22122:
        /* <DEDUP_REMOVED lines=22> */
.L_x_22127:
[----:B------:R-:W-:Y:S05]  /*5220*/  BSYNC B0 ;  /* 0x0000000000007941 */ /* 0x000fea0003800000 */
.L_x_22126:
[----:B------:R-:W-:-:S05]  /*5230*/  LOP3.LUT R3, R0, R3, RZ, 0xfc, !PT ;  /* 0x0000000300037212 */ /* 0x000fca00078efcff */
[----:B------:R0:W-:Y:S01]  /*5240*/  STG.E.U8 [R16.64], R3 ;  /* 0x0000000310007986 */ /* 0x0001e2000c101124 */
[----:B------:R-:W-:Y:S05]  /*5250*/  BRA `(.L_x_22114) ;  /* 0x000008a000007947 */ /* 0x000fea0003800000 */
.L_x_22125:
        /* <DEDUP_REMOVED lines=14> */
.L_x_22129:
[----:B------:R-:W-:Y:S01]  /*5340*/  IMAD.MOV.U32 R0, RZ, RZ, 0x7f ;  /* 0x0000007fff007424 */ /* 0x000fe200078e00ff */
[----:B------:R-:W-:-:S04]  /*5350*/  ISETP.GT.U32.AND P0, PT, R2, 0x7f800000, PT ;  /* 0x7f8000000200780c */ /* 0x000fc80003f04070 */
[----:B------:R-:W-:-:S04]  /*5360*/  SEL R0, R0, 0x7c, P0 ;  /* 0x0000007c00007807 */ /* 0x000fc80000000000 */
.L_x_22130:
[----:B------:R-:W-:Y:S05]  /*5370*/  BSYNC B0 ;  /* 0x0000000000007941 */ /* 0x000fea0003800000 */
.L_x_22128:
[----:B------:R-:W-:-:S04]  /*5380*/  LOP3.LUT R2, R3, 0x80000000, RZ, 0xc0, !PT ;  /* 0x8000000003027812 */ /* 0x000fc800078ec0ff */
[----:B------:R-:W-:-:S04]  /*5390*/  SHF.R.U32.HI R3, RZ, 0x18, R2 ;  /* 0x00000018ff037819 */ /* 0x000fc80000011602 */
[----:B------:R-:W-:-:S05]  /*53a0*/  LOP3.LUT R3, R0, R3, RZ, 0xfc, !PT ;  /* 0x0000000300037212 */ /* 0x000fca00078efcff */
[----:B------:R0:W-:Y:S01]  /*53b0*/  STG.E.U8 [R16.64], R3 ;  /* 0x0000000310007986 */ /* 0x0001e2000c101124 */
[----:B------:R-:W-:Y:S05]  /*53c0*/  BRA `(.L_x_22114) ;  /* 0x0000073000007947 */ /* 0x000fea0003800000 */
.L_x_22124:
[----:B------:R-:W-:-:S04]  /*53d0*/  LOP3.LUT R3, R3, 0xff, RZ, 0xc0, !PT ;  /* 0x000000ff03037812 */ /* 0x000fc800078ec0ff */
[----:B------:R-:W0:Y:S02]  /*53e0*/  I2F.U16 R0, R3 ;  /* 0x0000000300007306 */ /* 0x000e240000101000 */
[----:B0-----:R-:W-:-:S05]  /*53f0*/  F2FP.BF16.PACK_AB R0, RZ, R0 ;  /* 0x00000000ff00723e */ /* 0x001fca00000010ff */
[----:B------:R0:W-:Y:S01]  /*5400*/  STG.E.U16 [R16.64], R0 ;  /* 0x0000000010007986 */ /* 0x0001e2000c101524 */
[----:B------:R-:W-:Y:S05]  /*5410*/  BRA `(.L_x_22114) ;  /* 0x000006e000007947 */ /* 0x000fea0003800000 */
.L_x_22121:
        /* <DEDUP_REMOVED lines=11> */
.L_x_22133:
        /* <DEDUP_REMOVED lines=18> */
.L_x_22136:
[----:B------:R-:W-:-:S04]  /*55f0*/  LOP3.LUT R2, R3, 0x80000000, RZ, 0xc0, !PT ;  /* 0x8000000003027812 */ /* 0x000fc800078ec0ff */
[----:B------:R-:W-:-:S04]  /*5600*/  SHF.R.U32.HI R3, RZ, 0x18, R2 ;  /* 0x00000018ff037819 */ /* 0x000fc80000011602 */
[----:B------:R-:W-:-:S04]  /*5610*/  LOP3.LUT R0, R0, R3, RZ, 0xfc, !PT ;  /* 0x0000000300007212 */ /* 0x000fc800078efcff */
[----:B------:R-:W-:Y:S02]  /*5620*/  PRMT R8, R0, 0x7610, R8 ;  /* 0x0000761000087816 */ /* 0x000fe40000000008 */
.L_x_22135:
[----:B------:R-:W-:Y:S05]  /*5630*/  BSYNC B0 ;  /* 0x0000000000007941 */ /* 0x000fea0003800000 */
.L_x_22134:
[----:B------:R0:W-:Y:S01]  /*5640*/  STG.E.U8 [R16.64], R8 ;  /* 0x0000000810007986 */ /* 0x0001e2000c101124 */
[----:B------:R-:W-:Y:S05]  /*5650*/  BRA `(.L_x_22114) ;  /* 0x000004a000007947 */ /* 0x000fea0003800000 */
.L_x_22132:
        /* <DEDUP_REMOVED lines=18> */
.L_x_22139:
[----:B------:R-:W-:-:S04]  /*5780*/  LOP3.LUT R2, R3, 0x80000000, RZ, 0xc0, !PT ;  /* 0x8000000003027812 */ /* 0x000fc800078ec0ff */
[----:B------:R-:W-:-:S04]  /*5790*/  SHF.R.U32.HI R3, RZ, 0x18, R2 ;  /* 0x00000018ff037819 */ /* 0x000fc80000011602 */
[----:B------:R-:W-:-:S04]  /*57a0*/  LOP3.LUT R0, R0, R3, RZ, 0xfc, !PT ;  /* 0x0000000300007212 */ /* 0x000fc800078efcff */
[----:B------:R-:W-:Y:S02]  /*57b0*/  PRMT R8, R0, 0x7610, R8 ;  /* 0x0000761000087816 */ /* 0x000fe40000000008 */
.L_x_22138:
[----:B------:R-:W-:Y:S05]  /*57c0*/  BSYNC B0 ;  /* 0x0000000000007941 */ /* 0x000fea0003800000 */
.L_x_22137:
[----:B------:R0:W-:Y:S01]  /*57d0*/  STG.E.U8 [R16.64], R8 ;  /* 0x0000000810007986 */ /* 0x0001e2000c101124 */
[----:B------:R-:W-:Y:S05]  /*57e0*/  BRA `(.L_x_22114) ;  /* 0x0000031000007947 */ /* 0x000fea0003800000 */
.L_x_22131:
        /* <DEDUP_REMOVED lines=23> */
.L_x_22113:
        /* <DEDUP_REMOVED lines=20> */
.L_x_22141:
[----:B------:R-:W-:Y:S01]  /*5aa0*/  LOP3.LUT R2, R3, 0xff, RZ, 0xc0, !PT ;  /* 0x000000ff03027812 */ /* 0x000fe200078ec0ff */
[----:B------:R-:W-:-:S05]  /*5ab0*/  IMAD.MOV.U32 R3, RZ, RZ, RZ ;  /* 0x000000ffff037224 */ /* 0x000fca00078e00ff */
[----:B------:R0:W-:Y:S01]  /*5ac0*/  STG.E.64 [R16.64], R2 ;  /* 0x0000000210007986 */ /* 0x0001e2000c101b24 */
[----:B------:R-:W-:Y:S05]  /*5ad0*/  BRA `(.L_x_22114) ;  /* 0x0000002000007947 */ /* 0x000fea0003800000 */
.L_x_22140:
[----:B------:R-:W-:-:S05]  /*5ae0*/  LOP3.LUT R3, R3, 0xff, RZ, 0xc0, !PT ;  /* 0x000000ff03037812 */ /* 0x000fca00078ec0ff */
[----:B------:R0:W-:Y:S02]  /*5af0*/  STG.E [R16.64], R3 ;  /* 0x0000000310007986 */ /* 0x0001e4000c101924 */
.L_x_22114:
        /* <DEDUP_REMOVED lines=231> */
.L_x_22142:
        /* <DEDUP_REMOVED lines=18> */
.L_x_22146:
[----:B------:R0:W5:Y:S01]  /*6a90*/  LDG.E.U8 R0, [R4.64] ;  /* 0x0000002404007981 */ /* 0x000162000c1e1100 */
[----:B------:R-:W-:Y:S05]  /*6aa0*/  BRA `(.L_x_22148) ;  /* 0x00000dc000007947 */ /* 0x000fea0003800000 */
.L_x_22145:
        /* <DEDUP_REMOVED lines=8> */
.L_x_22150:
[----:B------:R0:W5:Y:S01]  /*6b30*/  LDG.E.U8 R0, [R4.64] ;  /* 0x0000002404007981 */ /* 0x000162000c1e1100 */
[----:B------:R-:W-:Y:S05]  /*6b40*/  BRA `(.L_x_22148) ;  /* 0x00000d2000007947 */ /* 0x000fea0003800000 */
.L_x_22149:
[----:B------:R0:W5:Y:S01]  /*6b50*/  LDG.E.U16 R0, [R4.64] ;  /* 0x0000002404007981 */ /* 0x000162000c1e1500 */
[----:B------:R-:W-:Y:S05]  /*6b60*/  BRA `(.L_x_22148) ;  /* 0x00000d0000007947 */ /* 0x000fea0003800000 */
.L_x_22144:
        /* <DEDUP_REMOVED lines=10> */
.L_x_22152:
[----:B------:R-:W2:Y:S02]  /*6c10*/  LDG.E.U16 R2, [R4.64] ;  /* 0x0000002404027981 */ /* 0x000ea4000c1e1500 */
[----:B--2---:R-:W-:-:S06]  /*6c20*/  HADD2.F32 R2, -RZ, R2.H0_H0 ;  /* 0x20000002ff027230 */ /* 0x004fcc0000004100 */
[----:B------:R-:W0:Y:S02]  /*6c30*/  F2I.S64.TRUNC R2, R2 ;  /* 0x0000000200027311 */ /* 0x000e24000020d900 */
[----:B0-----:R-:W-:Y:S01]  /*6c40*/  PRMT R0, R2, 0x7610, R0 ;  /* 0x0000761002007816 */ /* 0x001fe20000000000 */
[----:B------:R-:W-:Y:S05]  /*6c50*/  BRA `(.L_x_22148) ;  /* 0x00000c1000007947 */ /* 0x000fea0003800000 */
.L_x_22151:
        /* <DEDUP_REMOVED lines=10> */
.L_x_22154:
[----:B------:R-:W2:Y:S02]  /*6d00*/  LDG.E.U16 R4, [R4.64] ;  /* 0x0000002404047981 */ /* 0x000ea4000c1e1500 */
[----:B--2---:R-:W-:-:S06]  /*6d10*/  HADD2.F32 R2, -RZ, R4.H0_H0 ;  /* 0x20000004ff027230 */ /* 0x004fcc0000004100 */
[----:B------:R-:W0:Y:S02]  /*6d20*/  F2I.S64.TRUNC R2, R2 ;  /* 0x0000000200027311 */ /* 0x000e24000020d900 */
[----:B0-----:R-:W-:Y:S01]  /*6d30*/  PRMT R0, R2, 0x7610, R0 ;  /* 0x0000761002007816 */ /* 0x001fe20000000000 */
[----:B------:R-:W-:Y:S05]  /*6d40*/  BRA `(.L_x_22148) ;  /* 0x00000b2000007947 */ /* 0x000fea0003800000 */
.L_x_22153:
[----:B------:R-:W2:Y:S02]  /*6d50*/  LDG.E.64 R2, [R4.64] ;  /* 0x0000002404027981 */ /* 0x000ea4000c1e1b00 */
[----:B--2---:R-:W0:Y:S02]  /*6d60*/  F2I.S64.F64.TRUNC R2, R2 ;  /* 0x0000000200027311 */ /* 0x004e24000030d900 */
[----:B0-----:R-:W-:Y:S01]  /*6d70*/  PRMT R0, R2, 0x7610, R0 ;  /* 0x0000761002007816 */ /* 0x001fe20000000000 */
[----:B------:R-:W-:Y:S05]  /*6d80*/  BRA `(.L_x_22148) ;  /* 0x00000ae000007947 */ /* 0x000fea0003800000 */
.L_x_22143:
        /* <DEDUP_REMOVED lines=12> */
.L_x_22157:
[----:B------:R-:W2:Y:S02]  /*6e50*/  LDG.E.64 R4, [R4.64] ;  /* 0x0000002404047981 */ /* 0x000ea4000c1e1b00 */
[----:B--2---:R-:W0:Y:S02]  /*6e60*/  F2I.S64.F64.TRUNC R2, R4 ;  /* 0x0000000400027311 */ /* 0x004e24000030d900 */
[----:B0-----:R-:W-:Y:S01]  /*6e70*/  PRMT R0, R2, 0x7610, R0 ;  /* 0x0000761002007816 */ /* 0x001fe20000000000 */
[----:B------:R-:W-:Y:S05]  /*6e80*/  BRA `(.L_x_22148) ;  /* 0x000009e000007947 */ /* 0x000fea0003800000 */
.L_x_22156:
        /* <DEDUP_REMOVED lines=28> */
.L_x_22159:
        /* <DEDUP_REMOVED lines=15> */
.L_x_22158:
[----:B------:R-:W2:Y:S02]  /*7140*/  LDG.E.U16 R2, [R4.64] ;  /* 0x0000002404027981 */ /* 0x000ea4000c1e1500 */
[----:B--2---:R-:W-:-:S06]  /*7150*/  PRMT R2, RZ, 0x5410, R2 ;  /* 0x00005410ff027816 */ /* 0x004fcc0000000002 */
[----:B------:R-:W0:Y:S02]  /*7160*/  F2I.S64.TRUNC R2, R2 ;  /* 0x0000000200027311 */ /* 0x000e24000020d900 */
[----:B0-----:R-:W-:Y:S01]  /*7170*/  PRMT R0, R2, 0x7610, R0 ;  /* 0x0000761002007816 */ /* 0x001fe20000000000 */
[----:B------:R-:W-:Y:S05]  /*7180*/  BRA `(.L_x_22148) ;  /* 0x000006e000007947 */ /* 0x000fea0003800000 */
.L_x_22155:
        /* <DEDUP_REMOVED lines=10> */
.L_x_22162:
        /* <DEDUP_REMOVED lines=21> */
.L_x_22166:
[----:B------:R-:W-:Y:S05]  /*7380*/  BSYNC B1 ;  /* 0x0000000000017941 */ /* 0x000fea0003800000 */
.L_x_22165:
[----:B------:R-:W-:Y:S01]  /*7390*/  IMAD.SHL.U32 R2, R2, 0x100000, RZ ;  /* 0x0010000002027824 */ /* 0x000fe200078e00ff */
[----:B------:R-:W-:-:S04]  /*73a0*/  LEA R3, R0, 0x3b800000, 0x17 ;  /* 0x3b80000000037811 */ /* 0x000fc800078eb8ff */
[----:B------:R-:W-:Y:S02]  /*73b0*/  LOP3.LUT R2, R3, R2, R4, 0xfe, !PT ;  /* 0x0000000203027212 */ /* 0x000fe400078efe04 */
.L_x_22164:
[----:B------:R-:W-:Y:S05]  /*73c0*/  BSYNC B0 ;  /* 0x0000000000007941 */ /* 0x000fea0003800000 */
.L_x_22163:
[----:B------:R-:W0:Y:S02]  /*73d0*/  F2I.S64.TRUNC R2, R2 ;  /* 0x0000000200027311 */ /* 0x000e24000020d900 */
[----:B0-----:R-:W-:Y:S01]  /*73e0*/  PRMT R0, R2, 0x7610, R0 ;  /* 0x0000761002007816 */ /* 0x001fe20000000000 */
[----:B------:R-:W-:Y:S05]  /*73f0*/  BRA `(.L_x_22148) ;  /* 0x0000047000007947 */ /* 0x000fea0003800000 */
.L_x_22161:
        /* <DEDUP_REMOVED lines=21> */
.L_x_22170:
[----:B------:R-:W-:Y:S05]  /*7550*/  BSYNC B1 ;  /* 0x0000000000017941 */ /* 0x000fea0003800000 */
.L_x_22169:
[----:B------:R-:W-:Y:S01]  /*7560*/  IMAD.SHL.U32 R2, R2, 0x200000, RZ ;  /* 0x0020000002027824 */ /* 0x000fe200078e00ff */
[----:B------:R-:W-:-:S04]  /*7570*/  LEA R3, R0, 0x37800000, 0x17 ;  /* 0x3780000000037811 */ /* 0x000fc800078eb8ff */
[----:B------:R-:W-:Y:S02]  /*7580*/  LOP3.LUT R2, R3, R2, R4, 0xfe, !PT ;  /* 0x0000000203027212 */ /* 0x000fe400078efe04 */
.L_x_22168:
[----:B------:R-:W-:Y:S05]  /*7590*/  BSYNC B0 ;  /* 0x0000000000007941 */ /* 0x000fea0003800000 */
.L_x_22167:
[----:B------:R-:W0:Y:S02]  /*75a0*/  F2I.S64.TRUNC R2, R2 ;  /* 0x0000000200027311 */ /* 0x000e24000020d900 */
[----:B0-----:R-:W-:Y:S01]  /*75b0*/  PRMT R0, R2, 0x7610, R0 ;  /* 0x0000761002007816 */ /* 0x001fe20000000000 */
[----:B------:R-:W-:Y:S05]  /*75c0*/  BRA `(.L_x_22148) ;  /* 0x000002a000007947 */ /* 0x000fea0003800000 */
.L_x_22160:
        /* <DEDUP_REMOVED lines=14> */
.L_x_22174:
[----:B------:R-:W-:Y:S05]  /*76b0*/  BSYNC B0 ;  /* 0x0000000000007941 */ /* 0x000fea0003800000 */
.L_x_22173:
[----:B------:R-:W0:Y:S02]  /*76c0*/  F2I.S64.TRUNC R2, R2 ;  /* 0x0000000200027311 */ /* 0x000e24000020d900 */
[----:B0-----:R-:W-:Y:S01]  /*76d0*/  PRMT R0, R2, 0x7610, R0 ;  /* 0x0000761002007816 */ /* 0x001fe20000000000 */
[----:B------:R-:W-:Y:S05]  /*76e0*/  BRA `(.L_x_22148) ;  /* 0x0000018000007947 */ /* 0x000fea0003800000 */
.L_x_22147:
        /* <DEDUP_REMOVED lines=21> */
.L_x_22172:
[----:B------:R0:W5:Y:S01]  /*7840*/  LDG.E.U8 R0, [R4.64] ;  /* 0x0000002404007981 */ /* 0x000162000c1e1100 */
[----:B------:R-:W-:Y:S05]  /*7850*/  BRA `(.L_x_22148) ;  /* 0x0000001000007947 */ /* 0x000fea0003800000 */
.L_x_22171:
[----:B------:R0:W5:Y:S02]  /*7860*/  LDG.E.U8 R0, [R4.64] ;  /* 0x0000002404007981 */ /* 0x000164000c1e1100 */
.L_x_22148:
        /* <DEDUP_REMOVED lines=18> */
.L_x_22178:
[----:B------:R0:W-:Y:S01]  /*7990*/  STG.E.U8 [R16.64], R3 ;  /* 0x0000000310007986 */ /* 0x0001e2000c101124 */
[----:B------:R-:W-:Y:S05]  /*79a0*/  BRA `(.L_x_22180) ;  /* 0x00000e9000007947 */ /* 0x000fea0003800000 */
.L_x_22177:
        /* <DEDUP_REMOVED lines=10> */
.L_x_22182:
[----:B------:R-:W-:-:S05]  /*7a50*/  LOP3.LUT R3, R3, 0xff, RZ, 0xc0, !PT ;  /* 0x000000ff03037812 */ /* 0x000fca00078ec0ff */
[----:B------:R0:W-:Y:S01]  /*7a60*/  STG.E [R16.64], R3 ;  /* 0x0000000310007986 */ /* 0x0001e2000c101924 */
[----:B------:R-:W-:Y:S05]  /*7a70*/  BRA `(.L_x_22180) ;  /* 0x00000dc000007947 */ /* 0x000fea0003800000 */
.L_x_22181:
[----:B------:R-:W-:-:S05]  /*7a80*/  LOP3.LUT R3, R3, 0xff, RZ, 0xc0, !PT ;  /* 0x000000ff03037812 */ /* 0x000fca00078ec0ff */
[----:B------:R0:W-:Y:S01]  /*7a90*/  STG.E.U16 [R16.64], R3 ;  /* 0x0000000310007986 */ /* 0x0001e2000c101524 */
[----:B------:R-:W-:Y:S05]  /*7aa0*/  BRA `(.L_x_22180) ;  /* 0x00000d9000007947 */ /* 0x000fea0003800000 */
.L_x_22176:
        /* <DEDUP_REMOVED lines=10> */
.L_x_22184:
[----:B------:R-:W-:-:S04]  /*7b50*/  LOP3.LUT R3, R3, 0xff, RZ, 0xc0, !PT ;  /* 0x000000ff03037812 */ /* 0x000fc800078ec0ff */
[----:B------:R-:W0:Y:S02]  /*7b60*/  I2F.U16 R0, R3 ;  /* 0x0000000300007306 */ /* 0x000e240000101000 */
[----:B0-----:R-:W-:-:S05]  /*7b70*/  F2FP.PACK_AB R0, RZ, R0 ;  /* 0x00000000ff00723e */ /* 0x001fca00000000ff */
[----:B------:R0:W-:Y:S01]  /*7b80*/  STG.E.U16 [R16.64], R0 ;  /* 0x0000000010007986 */ /* 0x0001e2000c101524 */
[----:B------:R-:W-:Y:S05]  /*7b90*/  BRA `(.L_x_22180) ;  /* 0x00000ca000007947 */ /* 0x000fea0003800000 */
.L_x_22183:
        /* <DEDUP_REMOVED lines=11> */
.L_x_22186:
[----:B------:R-:W-:-:S06]  /*7c50*/  LOP3.LUT R3, R3, 0xff, RZ, 0xc0, !PT ;  /* 0x000000ff03037812 */ /* 0x000fcc00078ec0ff */
[----:B------:R-:W0:Y:S02]  /*7c60*/  I2F.U16 R3, R3 ;  /* 0x0000000300037306 */ /* 0x000e240000101000 */
[----:B0-----:R-:W-:-:S04]  /*7c70*/  F2FP.PACK_AB R3, RZ, R3 ;  /* 0x00000003ff03723e */ /* 0x001fc800000000ff */
[----:B------:R-:W-:-:S05]  /*7c80*/  PRMT R3, R3, 0x5410, RZ ;  /* 0x0000541003037816 */ /* 0x000fca00000000ff */
[----:B------:R0:W-:Y:S01]  /*7c90*/  STG.E [R16.64], R3 ;  /* 0x0000000310007986 */ /* 0x0001e2000c101924 */
[----:B------:R-:W-:Y:S05]  /*7ca0*/  BRA `(.L_x_22180) ;  /* 0x00000b9000007947 */ /* 0x000fea0003800000 */
.L_x_22185:
[----:B------:R-:W-:-:S06]  /*7cb0*/  LOP3.LUT R3, R3, 0xff, RZ, 0xc0, !PT ;  /* 0x000000ff03037812 */ /* 0x000fcc00078ec0ff */
[----:B------:R-:W0:Y:S02]  /*7cc0*/  I2F.F64.U16 R2, R3 ;  /* 0x0000000300027312 */ /* 0x000e240000101800 */
[----:B0-----:R0:W-:Y:S01]  /*7cd0*/  STG.E.64 [R16.64], R2 ;  /* 0x0000000210007986 */ /* 0x0011e2000c101b24 */
[----:B------:R-:W-:Y:S05]  /*7ce0*/  BRA `(.L_x_22180) ;  /* 0x00000b5000007947 */ /* 0x000fea0003800000 */
.L_x_22175:
        /* <DEDUP_REMOVED lines=12> */
.L_x_22189:
[----:B------:R-:W-:Y:S01]  /*7db0*/  LOP3.LUT R4, R3, 0xff, RZ, 0xc0, !PT ;  /* 0x000000ff03047812 */ /* 0x000fe200078ec0ff */
[----:B------:R-:W-:-:S05]  /*7dc0*/  CS2R R6, SRZ ;  /* 0x0000000000067805 */ /* 0x000fca000001ff00 */
[----:B------:R-:W0:Y:S02]  /*7dd0*/  I2F.F64.U16 R4, R4 ;  /* 0x0000000400047312 */ /* 0x000e240000101800 */
[----:B0-----:R0:W-:Y:S01]  /*7de0*/  STG.E.128 [R16.64], R4 ;  /* 0x0000000410007986 */ /* 0x0011e2000c101d24 */
[----:B------:R-:W-:Y:S05]  /*7df0*/  BRA `(.L_x_22180) ;  /* 0x00000a4000007947 */ /* 0x000fea0003800000 */
.L_x_22188:
        /* <DEDUP_REMOVED lines=22> */
.L_x_22193:
[----:B------:R-:W-:Y:S05]  /*7f60*/  BSYNC B0 ;  /* 0x0000000000007941 */ /* 0x000fea0003800000 */
.L_x_22192:
[----:B------:R-:W-:-:S05]  /*7f70*/  LOP3.LUT R3, R0, R3, RZ, 0xfc, !PT ;  /* 0x0000000300037212 */ /* 0x000fca00078efcff */
[----:B------:R0:W-:Y:S01]  /*7f80*/  STG.E.U8 [R16.64], R3 ;  /* 0x0000000310007986 */ /* 0x0001e2000c101124 */
[----:B------:R-:W-:Y:S05]  /*7f90*/  BRA `(.L_x_22180) ;  /* 0x000008a000007947 */ /* 0x000fea0003800000 */
.L_x_22191:
        /* <DEDUP_REMOVED lines=14> */
.L_x_22195:
[----:B------:R-:W-:Y:S01]  /*8080*/  IMAD.MOV.U32 R0, RZ, RZ, 0x7f ;  /* 0x0000007fff007424 */ /* 0x000fe200078e00ff */
[----:B------:R-:W-:-:S04]  /*8090*/  ISETP.GT.U32.AND P0, PT, R2, 0x7f800000, PT ;  /* 0x7f8000000200780c */ /* 0x000fc80003f04070 */
[----:B------:R-:W-:-:S04]  /*80a0*/  SEL R0, R0, 0x7c, P0 ;  /* 0x0000007c00007807 */ /* 0x000fc80000000000 */
.L_x_22196:
[----:B------:R-:W-:Y:S05]  /*80b0*/  BSYNC B0 ;  /* 0x0000000000007941 */ /* 0x000fea0003800000 */
.L_x_22194:
[----:B------:R-:W-:-:S04]  /*80c0*/  LOP3.LUT R2, R3, 0x80000000, RZ, 0xc0, !PT ;  /* 0x8000000003027812 */ /* 0x000fc800078ec0ff */
[----:B------:R-:W-:-:S04]  /*80d0*/  SHF.R.U32.HI R3, RZ, 0x18, R2 ;  /* 0x00000018ff037819 */ /* 0x000fc80000011602 */
[----:B------:R-:W-:-:S05]  /*80e0*/  LOP3.LUT R3, R0, R3, RZ, 0xfc, !PT ;  /* 0x0000000300037212 */ /* 0x000fca00078efcff */
[----:B------:R0:W-:Y:S01]  /*80f0*/  STG.E.U8 [R16.64], R3 ;  /* 0x0000000310007986 */ /* 0x0001e2000c101124 */
[----:B------:R-:W-:Y:S05]  /*8100*/  BRA `(.L_x_22180) ;  /* 0x0000073000007947 */ /* 0x000fea0003800000 */
.L_x_22190:
[----:B------:R-:W-:-:S04]  /*8110*/  LOP3.LUT R3, R3, 0xff, RZ, 0xc0, !PT ;  /* 0x000000ff03037812 */ /* 0x000fc800078ec0ff */
[----:B------:R-:W0:Y:S02]  /*8120*/  I2F.U16 R0, R3 ;  /* 0x0000000300007306 */ /* 0x000e240000101000 */
[----:B0-----:R-:W-:-:S05]  /*8130*/  F2FP.BF16.PACK_AB R0, RZ, R0 ;  /* 0x00000000ff00723e */ /* 0x001fca00000010ff */
[----:B------:R0:W-:Y:S01]  /*8140*/  STG.E.U16 [R16.64], R0 ;  /* 0x0000000010007986 */ /* 0x0001e2000c101524 */
[----:B------:R-:W-:Y:S05]  /*8150*/  BRA `(.L_x_22180) ;  /* 0x000006e000007947 */ /* 0x000fea0003800000 */
.L_x_22187:
        /* <DEDUP_REMOVED lines=11> */
.L_x_22199:
        /* <DEDUP_REMOVED lines=18> */
.L_x_22202:
[----:B------:R-:W-:-:S04]  /*8330*/  LOP3.LUT R2, R3, 0x80000000, RZ, 0xc0, !PT ;  /* 0x8000000003027812 */ /* 0x000fc800078ec0ff */
[----:B------:R-:W-:-:S04]  /*8340*/  SHF.R.U32.HI R3, RZ, 0x18, R2 ;  /* 0x00000018ff037819 */ /* 0x000fc80000011602 */
[----:B------:R-:W-:-:S04]  /*8350*/  LOP3.LUT R0, R0, R3, RZ, 0xfc, !PT ;  /* 0x0000000300007212 */ /* 0x000fc800078efcff */
[----:B------:R-:W-:Y:S02]  /*8360*/  PRMT R8, R0, 0x7610, R8 ;  /* 0x0000761000087816 */ /* 0x000fe40000000008 */
.L_x_22201:
[----:B------:R-:W-:Y:S05]  /*8370*/  BSYNC B0 ;  /* 0x0000000000007941 */ /* 0x000fea0003800000 */
.L_x_22200:
[----:B------:R0:W-:Y:S01]  /*8380*/  STG.E.U8 [R16.64], R8 ;  /* 0x0000000810007986 */ /* 0x0001e2000c101124 */
[----:B------:R-:W-:Y:S05]  /*8390*/  BRA `(.L_x_22180) ;  /* 0x000004a000007947 */ /* 0x000fea0003800000 */
.L_x_22198:
        /* <DEDUP_REMOVED lines=18> */
.L_x_22205:
[----:B------:R-:W-:-:S04]  /*84c0*/  LOP3.LUT R2, R3, 0x80000000, RZ, 0xc0, !PT ;  /* 0x8000000003027812 */ /* 0x000fc800078ec0ff */
[----:B------:R-:W-:-:S04]  /*84d0*/  SHF.R.U32.HI R3, RZ, 0x18, R2 ;  /* 0x00000018ff037819 */ /* 0x000fc80000011602 */
[----:B------:R-:W-:-:S04]  /*84e0*/  LOP3.LUT R0, R0, R3, RZ, 0xfc, !PT ;  /* 0x0000000300007212 */ /* 0x000fc800078efcff */
[----:B------:R-:W-:Y:S02]  /*84f0*/  PRMT R8, R0, 0x7610, R8 ;  /* 0x0000761000087816 */ /* 0x000fe40000000008 */
.L_x_22204:
[----:B------:R-:W-:Y:S05]  /*8500*/  BSYNC B0 ;  /* 0x0000000000007941 */ /* 0x000fea0003800000 */
.L_x_22203:
[----:B------:R0:W-:Y:S01]  /*8510*/  STG.E.U8 [R16.64], R8 ;  /* 0x0000000810007986 */ /* 0x0001e2000c101124 */
[----:B------:R-:W-:Y:S05]  /*8520*/  BRA `(.L_x_22180) ;  /* 0x0000031000007947 */ /* 0x000fea0003800000 */
.L_x_22197:
        /* <DEDUP_REMOVED lines=23> */
.L_x_22179:
        /* <DEDUP_REMOVED lines=20> */
.L_x_22207:
[----:B------:R-:W-:Y:S01]  /*87e0*/  LOP3.LUT R2, R3, 0xff, RZ, 0xc0, !PT ;  /* 0x000000ff03027812 */ /* 0x000fe200078ec0ff */
[----:B------:R-:W-:-:S05]  /*87f0*/  IMAD.MOV.U32 R3, RZ, RZ, RZ ;  /* 0x000000ffff037224 */ /* 0x000fca00078e00ff */
[----:B------:R0:W-:Y:S01]  /*8800*/  STG.E.64 [R16.64], R2 ;  /* 0x0000000210007986 */ /* 0x0001e2000c101b24 */
[----:B------:R-:W-:Y:S05]  /*8810*/  BRA `(.L_x_22180) ;  /* 0x0000002000007947 */ /* 0x000fea0003800000 */
.L_x_22206:
[----:B------:R-:W-:-:S05]  /*8820*/  LOP3.LUT R3, R3, 0xff, RZ, 0xc0, !PT ;  /* 0x000000ff03037812 */ /* 0x000fca00078ec0ff */
[----:B------:R0:W-:Y:S02]  /*8830*/  STG.E [R16.64], R3 ;  /* 0x0000000310007986 */ /* 0x0001e4000c101924 */
.L_x_22180:
[----:B------:R-:W-:Y:S02]  /*8840*/  IADD3 R19, R19, 0x80, RZ ;  /* 0x0000008013137810 */ /* 0x000fe40007ffe0ff */
.L_x_22075:
[----:B------:R-:W-:Y:S05]  /*8850*/  BSYNC B6 ;  /* 0x0000000000067941 */ /* 0x000fea0003800000 */
.L_x_22074:
        /* <DEDUP_REMOVED lines=230> */
.L_x_22208:
        /* <DEDUP_REMOVED lines=18> */
.L_x_22212:
[----:B------:R0:W5:Y:S01]  /*97e0*/  LDG.E.U8 R0, [R4.64] ;  /* 0x0000002404007981 */ /* 0x000162000c1e1100 */
[----:B------:R-:W-:Y:S05]  /*97f0*/  BRA `(.L_x_22214) ;  /* 0x00000dc000007947 */ /* 0x000fea0003800000 */
.L_x_22211:
        /* <DEDUP_REMOVED lines=8> */
.L_x_22216:
[----:B------:R0:W5:Y:S01]  /*9880*/  LDG.E.U8 R0, [R4.64] ;  /* 0x0000002404007981 */ /* 0x000162000c1e1100 */
[----:B------:R-:W-:Y:S05]  /*9890*/  BRA `(.L_x_22214) ;  /* 0x00000d2000007947 */ /* 0x000fea0003800000 */
.L_x_22215:
[----:B------:R0:W5:Y:S01]  /*98a0*/  LDG.E.U16 R0, [R4.64] ;  /* 0x0000002404007981 */ /* 0x000162000c1e1500 */
[----:B------:R-:W-:Y:S05]  /*98b0*/  BRA `(.L_x_22214) ;  /* 0x00000d0000007947 */ /* 0x000fea0003800000 */
.L_x_22210:
        /* <DEDUP_REMOVED lines=10> */
.L_x_22218:
[----:B------:R-:W2:Y:S02]  /*9960*/  LDG.E.U16 R2, [R4.64] ;  /* 0x0000002404027981 */ /* 0x000ea4000c1e1500 */
[----:B--2---:R-:W-:-:S06]  /*9970*/  HADD2.F32 R2, -RZ, R2.H0_H0 ;  /* 0x20000002ff027230 */ /* 0x004fcc0000004100 */
[----:B------:R-:W0:Y:S02]  /*9980*/  F2I.S64.TRUNC R2, R2 ;  /* 0x0000000200027311 */ /* 0x000e24000020d900 */
[----:B0-----:R-:W-:Y:S01]  /*9990*/  PRMT R0, R2, 0x7610, R0 ;  /* 0x0000761002007816 */ /* 0x001fe20000000000 */
[----:B------:R-:W-:Y:S05]  /*99a0*/  BRA `(.L_x_22214) ;  /* 0x00000c1000007947 */ /* 0x000fea0003800000 */
.L_x_22217:
        /* <DEDUP_REMOVED lines=10> */
.L_x_22220:
[----:B------:R-:W2:Y:S02]  /*9a50*/  LDG.E.U16 R4, [R4.64] ;  /* 0x0000002404047981 */ /* 0x000ea4000c1e1500 */
[----:B--2---:R-:W-:-:S06]  /*9a60*/  HADD2.F32 R2, -RZ, R4.H0_H0 ;  /* 0x20000004ff027230 */ /* 0x004fcc0000004100 */
[----:B------:R-:W0:Y:S02]  /*9a70*/  F2I.S64.TRUNC R2, R2 ;  /* 0x0000000200027311 */ /* 0x000e24000020d900 */
[----:B0-----:R-:W-:Y:S01]  /*9a80*/  PRMT R0, R2, 0x7610, R0 ;  /* 0x0000761002007816 */ /* 0x001fe20000000000 */
[----:B------:R-:W-:Y:S05]  /*9a90*/  BRA `(.L_x_22214) ;  /* 0x00000b2000007947 */ /* 0x000fea0003800000 */
.L_x_22219:
[----:B------:R-:W2:Y:S02]  /*9aa0*/  LDG.E.64 R2, [R4.64] ;  /* 0x0000002404027981 */ /* 0x000ea4000c1e1b00 */
[----:B--2---:R-:W0:Y:S02]  /*9ab0*/  F2I.S64.F64.TRUNC R2, R2 ;  /* 0x0000000200027311 */ /* 0x004e24000030d900 */
[----:B0-----:R-:W-:Y:S01]  /*9ac0*/  PRMT R0, R2, 0x7610, R0 ;  /* 0x0000761002007816 */ /* 0x001fe20000000000 */
[----:B------:R-:W-:Y:S05]  /*9ad0*/  BRA `(.L_x_22214) ;  /* 0x00000ae000007947 */ /* 0x000fea0003800000 */
.L_x_22209:
        /* <DEDUP_REMOVED lines=12> */
.L_x_22223:
[----:B------:R-:W2:Y:S02]  /*9ba0*/  LDG.E.64 R4, [R4.64] ;  /* 0x0000002404047981 */ /* 0x000ea4000c1e1b00 */
[----:B--2---:R-:W0:Y:S02]  /*9bb0*/  F2I.S64.F64.TRUNC R2, R4 ;  /* 0x0000000400027311 */ /* 0x004e24000030d900 */
[----:B0-----:R-:W-:Y:S01]  /*9bc0*/  PRMT R0, R2, 0x7610, R0 ;  /* 0x0000761002007816 */ /* 0x001fe20000000000 */
[----:B------:R-:W-:Y:S05]  /*9bd0*/  BRA `(.L_x_22214) ;  /* 0x000009e000007947 */ /* 0x000fea0003800000 */
.L_x_22222:
        /* <DEDUP_REMOVED lines=28> */
.L_x_22225:
        /* <DEDUP_REMOVED lines=15> */
.L_x_22224:
[----:B------:R-:W2:Y:S02]  /*9e90*/  LDG.E.U16 R2, [R4.64] ;  /* 0x0000002404027981 */ /* 0x000ea4000c1e1500 */
[----:B--2---:R-:W-:-:S06]  /*9ea0*/  PRMT R2, RZ, 0x5410, R2 ;  /* 0x00005410ff027816 */ /* 0x004fcc0000000002 */
[----:B------:R-:W0:Y:S02]  /*9eb0*/  F2I.S64.TRUNC R2, R2 ;  /* 0x0000000200027311 */ /* 0x000e24000020d900 */
[----:B0-----:R-:W-:Y:S01]  /*9ec0*/  PRMT R0, R2, 0x7610, R0 ;  /* 0x0000761002007816 */ /* 0x001fe20000000000 */
[----:B------:R-:W-:Y:S05]  /*9ed0*/  BRA `(.L_x_22214) ;  /* 0x000006e000007947 */ /* 0x000fea0003800000 */
.L_x_22221:
        /* <DEDUP_REMOVED lines=10> */
.L_x_22228:
        /* <DEDUP_REMOVED lines=21> */
.L_x_22232:
[----:B------:R-:W-:Y:S05]  /*a0d0*/  BSYNC B1 ;  /* 0x0000000000017941 */ /* 0x000fea0003800000 */
.L_x_22231:
[----:B------:R-:W-:Y:S01]  /*a0e0*/  IMAD.SHL.U32 R2, R2, 0x100000, RZ ;  /* 0x0010000002027824 */ /* 0x000fe200078e00ff */
[----:B------:R-:W-:-:S04]  /*a0f0*/  LEA R3, R0, 0x3b800000, 0x17 ;  /* 0x3b80000000037811 */ /* 0x000fc800078eb8ff */
[----:B------:R-:W-:Y:S02]  /*a100*/  LOP3.LUT R2, R3, R2, R4, 0xfe, !PT ;  /* 0x0000000203027212 */ /* 0x000fe400078efe04 */
.L_x_22230:
[----:B------:R-:W-:Y:S05]  /*a110*/  BSYNC B0 ;  /* 0x0000000000007941 */ /* 0x000fea0003800000 */
.L_x_22229:
[----:B------:R-:W0:Y:S02]  /*a120*/  F2I.S64.TRUNC R2, R2 ;  /* 0x0000000200027311 */ /* 0x000e24000020d900 */
[----:B0-----:R-:W-:Y:S01]  /*a130*/  PRMT R0, R2, 0x7610, R0 ;  /* 0x0000761002007816 */ /* 0x001fe20000000000 */
[----:B------:R-:W-:Y:S05]  /*a140*/  BRA `(.L_x_22214) ;  /* 0x0000047000007947 */ /* 0x000fea0003800000 */
.L_x_22227:
        /* <DEDUP_REMOVED lines=21> */
.L_x_22236:
[----:B------:R-:W-:Y:S05]  /*a2a0*/  BSYNC B1 ;  /* 0x0000000000017941 */ /* 0x000fea0003800000 */
.L_x_22235:
[----:B------:R-:W-:Y:S01]  /*a2b0*/  IMAD.SHL.U32 R2, R2, 0x200000, RZ ;  /* 0x0020000002027824 */ /* 0x000fe200078e00ff */
[----:B------:R-:W-:-:S04]  /*a2c0*/  LEA R3, R0, 0x37800000, 0x17 ;  /* 0x3780000000037811 */ /* 0x000fc800078eb8ff */
[----:B------:R-:W-:Y:S02]  /*a2d0*/  LOP3.LUT R2, R3, R2, R4, 0xfe, !PT ;  /* 0x0000000203027212 */ /* 0x000fe400078efe04 */
.L_x_22234:
[----:B------:R-:W-:Y:S05]  /*a2e0*/  BSYNC B0 ;  /* 0x0000000000007941 */ /* 0x000fea0003800000 */
.L_x_22233:
[----:B------:R-:W0:Y:S02]  /*a2f0*/  F2I.S64.TRUNC R2, R2 ;  /* 0x0000000200027311 */ /* 0x000e24000020d900 */
[----:B0-----:R-:W-:Y:S01]  /*a300*/  PRMT R0, R2, 0x7610, R0 ;  /* 0x0000761002007816 */ /* 0x001fe20000000000 */
[----:B------:R-:W-:Y:S05]  /*a310*/  BRA `(.L_x_22214) ;  /* 0x000002a000007947 */ /* 0x000fea0003800000 */
.L_x_22226:
        /* <DEDUP_REMOVED lines=14> */
.L_x_22240:
[----:B------:R-:W-:Y:S05]  /*a400*/  BSYNC B0 ;  /* 0x0000000000007941 */ /* 0x000fea0003800000 */
.L_x_22239:
[----:B------:R-:W0:Y:S02]  /*a410*/  F2I.S64.TRUNC R2, R2 ;  /* 0x0000000200027311 */ /* 0x000e24000020d900 */
[----:B0-----:R-:W-:Y:S01]  /*a420*/  PRMT R0, R2, 0x7610, R0 ;  /* 0x0000761002007816 */ /* 0x001fe20000000000 */
[----:B------:R-:W-:Y:S05]  /*a430*/  BRA `(.L_x_22214) ;  /* 0x0000018000007947 */ /* 0x000fea0003800000 */
.L_x_22213:
        /* <DEDUP_REMOVED lines=21> */
.L_x_22238:
[----:B------:R0:W5:Y:S01]  /*a590*/  LDG.E.U8 R0, [R4.64] ;  /* 0x0000002404007981 */ /* 0x000162000c1e1100 */
[----:B------:R-:W-:Y:S05]  /*a5a0*/  BRA `(.L_x_22214) ;  /* 0x0000001000007947 */ /* 0x000fea0003800000 */
.L_x_22237:
[----:B------:R0:W5:Y:S02]  /*a5b0*/  LDG.E.U8 R0, [R4.64] ;  /* 0x0000002404007981 */ /* 0x000164000c1e1100 */
.L_x_22214:
        /* <DEDUP_REMOVED lines=18> */
.L_x_22244:
[----:B------:R-:W-:Y:S01]  /*a6e0*/  STG.E.U8 [R16.64], R3 ;  /* 0x0000000310007986 */ /* 0x000fe2000c101124 */
[----:B------:R-:W-:Y:S05]  /*a6f0*/  EXIT ;  /* 0x000000000000794d */ /* 0x000fea0003800000 */
.L_x_22243:
        /* <DEDUP_REMOVED lines=10> */
.L_x_22247:
[----:B------:R-:W-:-:S05]  /*a7a0*/  LOP3.LUT R3, R3, 0xff, RZ, 0xc0, !PT ;  /* 0x000000ff03037812 */ /* 0x000fca00078ec0ff */
[----:B------:R-:W-:Y:S01]  /*a7b0*/  STG.E [R16.64], R3 ;  /* 0x0000000310007986 */ /* 0x000fe2000c101924 */
[----:B------:R-:W-:Y:S05]  /*a7c0*/  EXIT ;  /* 0x000000000000794d */ /* 0x000fea0003800000 */
.L_x_22246:
[----:B------:R-:W-:-:S05]  /*a7d0*/  LOP3.LUT R3, R3, 0xff, RZ, 0xc0, !PT ;  /* 0x000000ff03037812 */ /* 0x000fca00078ec0ff */
[----:B------:R-:W-:Y:S01]  /*a7e0*/  STG.E.U16 [R16.64], R3 ;  /* 0x0000000310007986 */ /* 0x000fe2000c101524 */
[----:B------:R-:W-:Y:S05]  /*a7f0*/  EXIT ;  /* 0x000000000000794d */ /* 0x000fea0003800000 */
.L_x_22242:
        /* <DEDUP_REMOVED lines=10> */
.L_x_22249:
[----:B------:R-:W-:-:S04]  /*a8a0*/  LOP3.LUT R3, R3, 0xff, RZ, 0xc0, !PT ;  /* 0x000000ff03037812 */ /* 0x000fc800078ec0ff */
[----:B------:R-:W0:Y:S02]  /*a8b0*/  I2F.U16 R0, R3 ;  /* 0x0000000300007306 */ /* 0x000e240000101000 */
[----:B0-----:R-:W-:-:S05]  /*a8c0*/  F2FP.PACK_AB R0, RZ, R0 ;  /* 0x00000000ff00723e */ /* 0x001fca00000000ff */
[----:B------:R-:W-:Y:S01]  /*a8d0*/  STG.E.U16 [R16.64], R0 ;  /* 0x0000000010007986 */ /* 0x000fe2000c101524 */
[----:B------:R-:W-:Y:S05]  /*a8e0*/  EXIT ;  /* 0x000000000000794d */ /* 0x000fea0003800000 */
.L_x_22248:
        /* <DEDUP_REMOVED lines=11> */
.L_x_22251:
[----:B------:R-:W-:-:S06]  /*a9a0*/  LOP3.LUT R3, R3, 0xff, RZ, 0xc0, !PT ;  /* 0x000000ff03037812 */ /* 0x000fcc00078ec0ff */
[----:B------:R-:W0:Y:S02]  /*a9b0*/  I2F.U16 R3, R3 ;  /* 0x0000000300037306 */ /* 0x000e240000101000 */
[----:B0-----:R-:W-:-:S04]  /*a9c0*/  F2FP.PACK_AB R3, RZ, R3 ;  /* 0x00000003ff03723e */ /* 0x001fc800000000ff */
[----:B------:R-:W-:-:S05]  /*a9d0*/  PRMT R3, R3, 0x5410, RZ ;  /* 0x0000541003037816 */ /* 0x000fca00000000ff */
[----:B------:R-:W-:Y:S01]  /*a9e0*/  STG.E [R16.64], R3 ;  /* 0x0000000310007986 */ /* 0x000fe2000c101924 */
[----:B------:R-:W-:Y:S05]  /*a9f0*/  EXIT ;  /* 0x000000000000794d */ /* 0x000fea0003800000 */
.L_x_22250:
[----:B------:R-:W-:-:S06]  /*aa00*/  LOP3.LUT R3, R3, 0xff, RZ, 0xc0, !PT ;  /* 0x000000ff03037812 */ /* 0x000fcc00078ec0ff */
[----:B------:R-:W0:Y:S02]  /*aa10*/  I2F.F64.U16 R2, R3 ;  /* 0x0000000300027312 */ /* 0x000e240000101800 */
[----:B0-----:R-:W-:Y:S01]  /*aa20*/  STG.E.64 [R16.64], R2 ;  /* 0x0000000210007986 */ /* 0x001fe2000c101b24 */
[----:B------:R-:W-:Y:S05]  /*aa30*/  EXIT ;  /* 0x000000000000794d */ /* 0x000fea0003800000 */
.L_x_22241:
        /* <DEDUP_REMOVED lines=12> */
.L_x_22254:
[----:B------:R-:W-:Y:S01]  /*ab00*/  LOP3.LUT R4, R3, 0xff, RZ, 0xc0, !PT ;  /* 0x000000ff03047812 */ /* 0x000fe200078ec0ff */
[----:B------:R-:W-:-:S05]  /*ab10*/  CS2R R6, SRZ ;  /* 0x0000000000067805 */ /* 0x000fca000001ff00 */
[----:B------:R-:W0:Y:S02]  /*ab20*/  I2F.F64.U16 R4, R4 ;  /* 0x0000000400047312 */ /* 0x000e240000101800 */
[----:B0-----:R-:W-:Y:S01]  /*ab30*/  STG.E.128 [R16.64], R4 ;  /* 0x0000000410007986 */ /* 0x001fe2000c101d24 */
[----:B------:R-:W-:Y:S05]  /*ab40*/  EXIT ;  /* 0x000000000000794d */ /* 0x000fea0003800000 */
.L_x_22253:
        /* <DEDUP_REMOVED lines=22> */
.L_x_22258:
[----:B------:R-:W-:Y:S05]  /*acb0*/  BSYNC B0 ;  /* 0x0000000000007941 */ /* 0x000fea0003800000 */
.L_x_22257:
[----:B------:R-:W-:-:S05]  /*acc0*/  LOP3.LUT R3, R0, R3, RZ, 0xfc, !PT ;  /* 0x0000000300037212 */ /* 0x000fca00078efcff */
[----:B------:R-:W-:Y:S01]  /*acd0*/  STG.E.U8 [R16.64], R3 ;  /* 0x0000000310007986 */ /* 0x000fe2000c101124 */
[----:B------:R-:W-:Y:S05]  /*ace0*/  EXIT ;  /* 0x000000000000794d */ /* 0x000fea0003800000 */
.L_x_22256:
        /* <DEDUP_REMOVED lines=14> */
.L_x_22260:
[----:B------:R-:W-:Y:S01]  /*add0*/  IMAD.MOV.U32 R0, RZ, RZ, 0x7f ;  /* 0x0000007fff007424 */ /* 0x000fe200078e00ff */
[----:B------:R-:W-:-:S04]  /*ade0*/  ISETP.GT.U32.AND P0, PT, R2, 0x7f800000, PT ;  /* 0x7f8000000200780c */ /* 0x000fc80003f04070 */
[----:B------:R-:W-:-:S04]  /*adf0*/  SEL R0, R0, 0x7c, P0 ;  /* 0x0000007c00007807 */ /* 0x000fc80000000000 */
.L_x_22261:
[----:B------:R-:W-:Y:S05]  /*ae00*/  BSYNC B0 ;  /* 0x0000000000007941 */ /* 0x000fea0003800000 */
.L_x_22259:
[----:B------:R-:W-:-:S04]  /*ae10*/  LOP3.LUT R2, R3, 0x80000000, RZ, 0xc0, !PT ;  /* 0x8000000003027812 */ /* 0x000fc800078ec0ff */
[----:B------:R-:W-:-:S04]  /*ae20*/  SHF.R.U32.HI R3, RZ, 0x18, R2 ;  /* 0x00000018ff037819 */ /* 0x000fc80000011602 */
[----:B------:R-:W-:-:S05]  /*ae30*/  LOP3.LUT R3, R0, R3, RZ, 0xfc, !PT ;  /* 0x0000000300037212 */ /* 0x000fca00078efcff */
[----:B------:R-:W-:Y:S01]  /*ae40*/  STG.E.U8 [R16.64], R3 ;  /* 0x0000000310007986 */ /* 0x000fe2000c101124 */
[----:B------:R-:W-:Y:S05]  /*ae50*/  EXIT ;  /* 0x000000000000794d */ /* 0x000fea0003800000 */
.L_x_22255:
[----:B------:R-:W-:-:S04]  /*ae60*/  LOP3.LUT R3, R3, 0xff, RZ, 0xc0, !PT ;  /* 0x000000ff03037812 */ /* 0x000fc800078ec0ff */
[----:B------:R-:W0:Y:S02]  /*ae70*/  I2F.U16 R0, R3 ;  /* 0x0000000300007306 */ /* 0x000e240000101000 */
[----:B0-----:R-:W-:-:S05]  /*ae80*/  F2FP.BF16.PACK_AB R0, RZ, R0 ;  /* 0x00000000ff00723e */ /* 0x001fca00000010ff */
[----:B------:R-:W-:Y:S01]  /*ae90*/  STG.E.U16 [R16.64], R0 ;  /* 0x0000000010007986 */ /* 0x000fe2000c101524 */
[----:B------:R-:W-:Y:S05]  /*aea0*/  EXIT ;  /* 0x000000000000794d */ /* 0x000fea0003800000 */
.L_x_22252:
        /* <DEDUP_REMOVED lines=11> */
.L_x_22264:
        /* <DEDUP_REMOVED lines=18> */
.L_x_22267:
[----:B------:R-:W-:-:S04]  /*b080*/  LOP3.LUT R2, R3, 0x80000000, RZ, 0xc0, !PT ;  /* 0x8000000003027812 */ /* 0x000fc800078ec0ff */
[----:B------:R-:W-:-:S04]  /*b090*/  SHF.R.U32.HI R3, RZ, 0x18, R2 ;  /* 0x00000018ff037819 */ /* 0x000fc80000011602 */
[----:B------:R-:W-:-:S04]  /*b0a0*/  LOP3.LUT R0, R0, R3, RZ, 0xfc, !PT ;  /* 0x0000000300007212 */ /* 0x000fc800078efcff */
[----:B------:R-:W-:Y:S02]  /*b0b0*/  PRMT R8, R0, 0x7610, R8 ;  /* 0x0000761000087816 */ /* 0x000fe40000000008 */
.L_x_22266:
[----:B------:R-:W-:Y:S05]  /*b0c0*/  BSYNC B0 ;  /* 0x0000000000007941 */ /* 0x000fea0003800000 */
.L_x_22265:
[----:B------:R-:W-:Y:S01]  /*b0d0*/  STG.E.U8 [R16.64], R8 ;  /* 0x0000000810007986 */ /* 0x000fe2000c101124 */
[----:B------:R-:W-:Y:S05]  /*b0e0*/  EXIT ;  /* 0x000000000000794d */ /* 0x000fea0003800000 */
.L_x_22263:
        /* <DEDUP_REMOVED lines=18> */
.L_x_22270:
[----:B------:R-:W-:-:S04]  /*b210*/  LOP3.LUT R2, R3, 0x80000000, RZ, 0xc0, !PT ;  /* 0x8000000003027812 */ /* 0x000fc800078ec0ff */
[----:B------:R-:W-:-:S04]  /*b220*/  SHF.R.U32.HI R3, RZ, 0x18, R2 ;  /* 0x00000018ff037819 */ /* 0x000fc80000011602 */
[----:B------:R-:W-:-:S04]  /*b230*/  LOP3.LUT R0, R0, R3, RZ, 0xfc, !PT ;  /* 0x0000000300007212 */ /* 0x000fc800078efcff */
[----:B------:R-:W-:Y:S02]  /*b240*/  PRMT R8, R0, 0x7610, R8 ;  /* 0x0000761000087816 */ /* 0x000fe40000000008 */
.L_x_22269:
[----:B------:R-:W-:Y:S05]  /*b250*/  BSYNC B0 ;  /* 0x0000000000007941 */ /* 0x000fea0003800000 */
.L_x_22268:
[----:B------:R-:W-:Y:S01]  /*b260*/  STG.E.U8 [R16.64], R8 ;  /* 0x0000000810007986 */ /* 0x000fe2000c101124 */
[----:B------:R-:W-:Y:S05]  /*b270*/  EXIT ;  /* 0x000000000000794d */ /* 0x000fea0003800000 */
.L_x_22262:
        /* <DEDUP_REMOVED lines=23> */
.L_x_22245:
        /* <DEDUP_REMOVED lines=20> */
.L_x_22272:
[----:B------:R-:W-:Y:S01]  /*b530*/  LOP3.LUT R2, R3, 0xff, RZ, 0xc0, !PT ;  /* 0x000000ff03027812 */ /* 0x000fe200078ec0ff */
[----:B------:R-:W-:-:S05]  /*b540*/  IMAD.MOV.U32 R3, RZ, RZ, RZ ;  /* 0x000000ffff037224 */ /* 0x000fca00078e00ff */
[----:B------:R-:W-:Y:S01]  /*b550*/  STG.E.64 [R16.64], R2 ;  /* 0x0000000210007986 */ /* 0x000fe2000c101b24 */
[----:B------:R-:W-:Y:S05]  /*b560*/  EXIT ;  /* 0x000000000000794d */ /* 0x000fea0003800000 */
.L_x_22271:
[----:B------:R-:W-:-:S05]  /*b570*/  LOP3.LUT R3, R3, 0xff, RZ, 0xc0, !PT ;  /* 0x000000ff03037812 */ /* 0x000fca00078ec0ff */
[----:B------:R-:W-:Y:S01]  /*b580*/  STG.E [R16.64], R3 ;  /* 0x0000000310007986 */ /* 0x000fe2000c101924 */
[----:B------:R-:W-:Y:S05]  /*b590*/  EXIT ;  /* 0x000000000000794d */ /* 0x000fea0003800000 */
.L_x_22273:
        /* <DEDUP_REMOVED lines=14> */
.L_x_61835:


//--------------------- .text._ZN2at6native27unrolled_elementwise_kernelIZNS0_50_GLOBAL__N__2680c7bb_12_PowKernel_cu_b2145a98_318429pow_tensor_scalar_kernel_implIhhEEvRNS_18TensorIteratorBaseET0_EUlhE0_St5arrayIPcLm2EELi4E23TrivialOffsetCalculatorILi1EjESC_NS0_6memory12LoadWithCastILi1EEENSD_13StoreWithCastILi1EEEEEviT_S6_T2_T3_T4_T5_ --------------------------
	.section	.text._ZN2at6native27unrolled_elementwise_kernelIZNS0_50_GLOBAL__N__2680c7bb_12_PowKernel_cu_b2145a98_318429pow_tensor_scalar_kernel_implIhhEEvRNS_18TensorIteratorBaseET0_EUlhE0_St5arrayIPcLm2EELi4E23TrivialOffsetCalculatorILi1EjESC_NS0_6memory12LoadWithCastILi1EEENSD_13StoreWithCastILi1EEEEEviT_S6_T2_T3_T4_T5_,"ax",@progbits
	.sectioninfo	@"SHI_REGISTERS=28"
	.align	128
        .global         _ZN2at6native27unrolled_elementwise_kernelIZNS0_50_GLOBAL__N__2680c7bb_12_PowKernel_cu_b2145a98_318429pow_tensor_scalar_kernel_implIhhEEvRNS_18TensorIteratorBaseET0_EUlhE0_St5arrayIPcLm2EELi4E23TrivialOffsetCalculatorILi1EjESC_NS0_6memory12LoadWithCastILi1EEENSD_13StoreWithCastILi1EEEEEviT_S6_T2_T3_T4_T5_
        .type           _ZN2at6native27unrolled_elementwise_kernelIZNS0_50_GLOBAL__N__2680c7bb_12_PowKernel_cu_b2145a98_318429pow_tensor_scalar_kernel_implIhhEEvRNS_18TensorIteratorBaseET0_EUlhE0_St5arrayIPcLm2EELi4E23TrivialOffsetCalculatorILi1EjESC_NS0_6memory12LoadWithCastILi1EEENSD_13StoreWithCastILi1EEEEEviT_S6_T2_T3_T4_T5_,@function
        .size           _ZN2at6native27unrolled_elementwise_kernelIZNS0_50_GLOBAL__N__2680c7bb_12_PowKernel_cu_b2145a98_318429pow_tensor_scalar_kernel_implIhhEEvRNS_18TensorIteratorBaseET0_EUlhE0_St5arrayIPcLm2EELi4E23TrivialOffsetCalculatorILi1EjESC_NS0_6memory12LoadWithCastILi1EEENSD_13StoreWithCastILi1EEEEEviT_S6_T2_T3_T4_T5_,(.L_x_61836 - _ZN2at6native27unrolled_elementwise_kernelIZNS0_50_GLOBAL__N__2680c7bb_12_PowKernel_cu_b2145a98_318429pow_tensor_scalar_kernel_implIhhEEvRNS_18TensorIteratorBaseET0_EUlhE0_St5arrayIPcLm2EELi4E23TrivialOffsetCalculatorILi1EjESC_NS0_6memory12LoadWithCastILi1EEENSD_13StoreWithCastILi1EEEEEviT_S6_T2_T3_T4_T5_)
        .other          _ZN2at6native27unrolled_elementwise_kernelIZNS0_50_GLOBAL__N__2680c7bb_12_PowKernel_cu_b2145a98_318429pow_tensor_scalar_kernel_implIhhEEvRNS_18TensorIteratorBaseET0_EUlhE0_St5arrayIPcLm2EELi4E23TrivialOffsetCalculatorILi1EjESC_NS0_6memory12LoadWithCastILi1EEENSD_13StoreWithCastILi1EEEEEviT_S6_T2_T3_T4_T5_,@"STO_CUDA_ENTRY STV_DEFAULT"
_ZN2at6native27unrolled_elementwise_kernelIZNS0_50_GLOBAL__N__2680c7bb_12_PowKernel_cu_b2145a98_318429pow_tensor_scalar_kernel_implIhhEEvRNS_18TensorIteratorBaseET0_EUlhE0_St5arrayIPcLm2EELi4E23TrivialOffsetCalculatorILi1EjESC_NS0_6memory12LoadWithCastILi1EEENSD_13StoreWithCastILi1EEEEEviT_S6_T2_T3_T4_T5_:
.text._ZN2at6native27unrolled_elementwise_kernelIZNS0_50_GLOBAL__N__2680c7bb_12_PowKernel_cu_b2145a98_318429pow_tensor_scalar_kernel_implIhhEEvRNS_18TensorIteratorBaseET0_EUlhE0_St5arrayIPcLm2EELi4E23TrivialOffsetCalculatorILi1EjESC_NS0_6memory12LoadWithCastILi1EEENSD_13StoreWithCastILi1EEEEEviT_S6_T2_T3_T4_T5_:
        /* <DEDUP_REMOVED lines=29> */
.L_x_22279:
[----:B------:R0:W5:Y:S01]  /*01d0*/  LDG.E.U8 R19, [R4.64] ;  /* 0x0000002404137981 */ /* 0x000162000c1e1100 */
[----:B------:R-:W-:Y:S05]  /*01e0*/  BRA `(.L_x_22281) ;  /* 0x00000dd000007947 */ /* 0x000fea0003800000 */
.L_x_22278:
        /* <DEDUP_REMOVED lines=8> */
.L_x_22283:
[----:B------:R0:W5:Y:S01]  /*0270*/  LDG.E.U8 R19, [R4.64] ;  /* 0x0000002404137981 */ /* 0x000162000c1e1100 */
[----:B------:R-:W-:Y:S05]  /*0280*/  BRA `(.L_x_22281) ;  /* 0x00000d3000007947 */ /* 0x000fea0003800000 */
.L_x_22282:
[----:B------:R0:W5:Y:S01]  /*0290*/  LDG.E.U16 R19, [R4.64] ;  /* 0x0000002404137981 */ /* 0x000162000c1e1500 */
[----:B------:R-:W-:Y:S05]  /*02a0*/  BRA `(.L_x_22281) ;  /* 0x00000d1000007947 */ /* 0x000fea0003800000 */
.L_x_22277:
        /* <DEDUP_REMOVED lines=10> */
.L_x_22285:
[----:B------:R-:W2:Y:S02]  /*0350*/  LDG.E.U16 R2, [R4.64] ;  /* 0x0000002404027981 */ /* 0x000ea4000c1e1500 */
[----:B--2---:R-:W-:-:S06]  /*0360*/  HADD2.F32 R2, -RZ, R2.H0_H0 ;  /* 0x20000002ff027230 */ /* 0x004fcc0000004100 */
[----:B------:R-:W0:Y:S02]  /*0370*/  F2I.S64.TRUNC R2, R2 ;  /* 0x0000000200027311 */ /* 0x000e24000020d900 */
[----:B0-----:R-:W-:Y:S01]  /*0380*/  PRMT R19, R2, 0x7610, R19 ;  /* 0x0000761002137816 */ /* 0x001fe20000000013 */
[----:B------:R-:W-:Y:S05]  /*0390*/  BRA `(.L_x_22281) ;  /* 0x00000c2000007947 */ /* 0x000fea0003800000 */
.L_x_22284:
        /* <DEDUP_REMOVED lines=10> */
.L_x_22287:
[----:B------:R-:W2:Y:S02]  /*0440*/  LDG.E.U16 R4, [R4.64] ;  /* 0x0000002404047981 */ /* 0x000ea4000c1e1500 */
[----:B--2---:R-:W-:-:S06]  /*0450*/  HADD2.F32 R2, -RZ, R4.H0_H0 ;  /* 0x20000004ff027230 */ /* 0x004fcc0000004100 */
[----:B------:R-:W0:Y:S02]  /*0460*/  F2I.S64.TRUNC R2, R2 ;  /* 0x0000000200027311 */ /* 0x000e24000020d900 */
[----:B0-----:R-:W-:Y:S01]  /*0470*/  PRMT R19, R2, 0x7610, R19 ;  /* 0x0000761002137816 */ /* 0x001fe20000000013 */
[----:B------:R-:W-:Y:S05]  /*0480*/  BRA `(.L_x_22281) ;  /* 0x00000b3000007947 */ /* 0x000fea0003800000 */
.L_x_22286:
[----:B------:R-:W2:Y:S02]  /*0490*/  LDG.E.64 R2, [R4.64] ;  /* 0x0000002404027981 */ /* 0x000ea4000c1e1b00 */
[----:B--2---:R-:W0:Y:S02]  /*04a0*/  F2I.S64.F64.TRUNC R2, R2 ;  /* 0x0000000200027311 */ /* 0x004e24000030d900 */
[----:B0-----:R-:W-:Y:S01]  /*04b0*/  PRMT R19, R2, 0x7610, R19 ;  /* 0x0000761002137816 */ /* 0x001fe20000000013 */
[----:B------:R-:W-:Y:S05]  /*04c0*/  BRA `(.L_x_22281) ;  /* 0x00000af000007947 */ /* 0x000fea0003800000 */
.L_x_22276:
        /* <DEDUP_REMOVED lines=12> */
.L_x_22290:
[----:B------:R-:W2:Y:S02]  /*0590*/  LDG.E.64 R4, [R4.64] ;  /* 0x0000002404047981 */ /* 0x000ea4000c1e1b00 */
[----:B--2---:R-:W0:Y:S02]  /*05a0*/  F2I.S64.F64.TRUNC R2, R4 ;  /* 0x0000000400027311 */ /* 0x004e24000030d900 */
[----:B0-----:R-:W-:Y:S01]  /*05b0*/  PRMT R19, R2, 0x7610, R19 ;  /* 0x0000761002137816 */ /* 0x001fe20000000013 */
[----:B------:R-:W-:Y:S05]  /*05c0*/  BRA `(.L_x_22281) ;  /* 0x000009f000007947 */ /* 0x000fea0003800000 */
.L_x_22289:
        /* <DEDUP_REMOVED lines=28> */
.L_x_22292:
        /* <DEDUP_REMOVED lines=16> */
.L_x_22291:
[----:B------:R-:W2:Y:S02]  /*0890*/  LDG.E.U16 R2, [R4.64] ;  /* 0x0000002404027981 */ /* 0x000ea4000c1e1500 */
[----:B--2---:R-:W-:-:S06]  /*08a0*/  PRMT R2, RZ, 0x5410, R2 ;  /* 0x00005410ff027816 */ /* 0x004fcc0000000002 */
[----:B------:R-:W0:Y:S02]  /*08b0*/  F2I.S64.TRUNC R2, R2 ;  /* 0x0000000200027311 */ /* 0x000e24000020d900 */
[----:B0-----:R-:W-:Y:S01]  /*08c0*/  PRMT R19, R2, 0x7610, R19 ;  /* 0x0000761002137816 */ /* 0x001fe20000000013 */
[----:B------:R-:W-:Y:S05]  /*08d0*/  BRA `(.L_x_22281) ;  /* 0x000006e000007947 */ /* 0x000fea0003800000 */
.L_x_22288:
        /* <DEDUP_REMOVED lines=10> */
.L_x_22295:
        /* <DEDUP_REMOVED lines=21> */
.L_x_22299:
[----:B------:R-:W-:Y:S05]  /*0ad0*/  BSYNC B1 ;  /* 0x0000000000017941 */ /* 0x000fea0003800000 */
.L_x_22298:
[----:B------:R-:W-:Y:S01]  /*0ae0*/  IMAD.SHL.U32 R2, R2, 0x100000, RZ ;  /* 0x0010000002027824 */ /* 0x000fe200078e00ff */
[----:B------:R-:W-:-:S04]  /*0af0*/  LEA R3, R0, 0x3b800000, 0x17 ;  /* 0x3b80000000037811 */ /* 0x000fc800078eb8ff */
[----:B------:R-:W-:Y:S02]  /*0b00*/  LOP3.LUT R2, R3, R2, R4, 0xfe, !PT ;  /* 0x0000000203027212 */ /* 0x000fe400078efe04 */
.L_x_22297:
[----:B------:R-:W-:Y:S05]  /*0b10*/  BSYNC B0 ;  /* 0x0000000000007941 */ /* 0x000fea0003800000 */
.L_x_22296:
[----:B------:R-:W0:Y:S02]  /*0b20*/  F2I.S64.TRUNC R2, R2 ;  /* 0x0000000200027311 */ /* 0x000e24000020d900 */
[----:B0-----:R-:W-:Y:S01]  /*0b30*/  PRMT R19, R2, 0x7610, R19 ;  /* 0x0000761002137816 */ /* 0x001fe20000000013 */
[----:B------:R-:W-:Y:S05]  /*0b40*/  BRA `(.L_x_22281) ;  /* 0x0000047000007947 */ /* 0x000fea0003800000 */
.L_x_22294:
        /* <DEDUP_REMOVED lines=21> */
.L_x_22303:
[----:B------:R-:W-:Y:S05]  /*0ca0*/  BSYNC B1 ;  /* 0x0000000000017941 */ /* 0x000fea0003800000 */
.L_x_22302:
[----:B------:R-:W-:Y:S01]  /*0cb0*/  IMAD.SHL.U32 R2, R2, 0x200000, RZ ;  /* 0x0020000002027824 */ /* 0x000fe200078e00ff */
[----:B------:R-:W-:-:S04]  /*0cc0*/  LEA R3, R0, 0x37800000, 0x17 ;  /* 0x3780000000037811 */ /* 0x000fc800078eb8ff */
[----:B------:R-:W-:Y:S02]  /*0cd0*/  LOP3.LUT R2, R3, R2, R4, 0xfe, !PT ;  /* 0x0000000203027212 */ /* 0x000fe400078efe04 */
.L_x_22301:
[----:B------:R-:W-:Y:S05]  /*0ce0*/  BSYNC B0 ;  /* 0x0000000000007941 */ /* 0x000fea0003800000 */
.L_x_22300:
[----:B------:R-:W0:Y:S02]  /*0cf0*/  F2I.S64.TRUNC R2, R2 ;  /* 0x0000000200027311 */ /* 0x000e24000020d900 */
[----:B0-----:R-:W-:Y:S01]  /*0d00*/  PRMT R19, R2, 0x7610, R19 ;  /* 0x0000761002137816 */ /* 0x001fe20000000013 */
[----:B------:R-:W-:Y:S05]  /*0d10*/  BRA `(.L_x_22281) ;  /* 0x000002a000007947 */ /* 0x000fea0003800000 */
.L_x_22293:
        /* <DEDUP_REMOVED lines=14> */
.L_x_22307:
[----:B------:R-:W-:Y:S05]  /*0e00*/  BSYNC B0 ;  /* 0x0000000000007941 */ /* 0x000fea0003800000 */
.L_x_22306:
[----:B------:R-:W0:Y:S02]  /*0e10*/  F2I.S64.TRUNC R2, R2 ;  /* 0x0000000200027311 */ /* 0x000e24000020d900 */
[----:B0-----:R-:W-:Y:S01]  /*0e20*/  PRMT R19, R2, 0x7610, R19 ;  /* 0x0000761002137816 */ /* 0x001fe20000000013 */
[----:B------:R-:W-:Y:S05]  /*0e30*/  BRA `(.L_x_22281) ;  /* 0x0000018000007947 */ /* 0x000fea0003800000 */
.L_x_22280:
        /* <DEDUP_REMOVED lines=21> */
.L_x_22305:
[----:B------:R0:W5:Y:S01]  /*0f90*/  LDG.E.U8 R19, [R4.64] ;  /* 0x0000002404137981 */ /* 0x000162000c1e1100 */
[----:B------:R-:W-:Y:S05]  /*0fa0*/  BRA `(.L_x_22281) ;  /* 0x0000001000007947 */ /* 0x000fea0003800000 */
.L_x_22304:
[----:B------:R0:W5:Y:S02]  /*0fb0*/  LDG.E.U8 R19, [R4.64] ;  /* 0x0000002404137981 */ /* 0x000164000c1e1100 */
.L_x_22281:
[----:B------:R-:W1:Y:S02]  /*0fc0*/  S2R R24, SR_TID.X ;  /* 0x0000000000187919 */ /* 0x000e640000002100 */
[----:B-1----:R-:W-:Y:S02]  /*0fd0*/  IADD3 R24, R24, 0x80, RZ ;  /* 0x0000008018187810 */ /* 0x002fe40007ffe0ff */
.L_x_22275:
[----:B-1----:R-:W-:Y:S05]  /*0fe0*/  BSYNC B6 ;  /* 0x0000000000067941 */ /* 0x002fea0003800000 */
.L_x_22274:
        /* <DEDUP_REMOVED lines=21> */
.L_x_22313:
[----:B------:R0:W5:Y:S01]  /*1140*/  LDG.E.U8 R18, [R4.64] ;  /* 0x0000002404127981 */ /* 0x000162000c1e1100 */
[----:B------:R-:W-:Y:S05]  /*1150*/  BRA `(.L_x_22315) ;  /* 0x00000dc000007947 */ /* 0x000fea0003800000 */
.L_x_22312:
        /* <DEDUP_REMOVED lines=8> */
.L_x_22317:
[----:B------:R0:W5:Y:S01]  /*11e0*/  LDG.E.U8 R18, [R4.64] ;  /* 0x0000002404127981 */ /* 0x000162000c1e1100 */
[----:B------:R-:W-:Y:S05]  /*11f0*/  BRA `(.L_x_22315) ;  /* 0x00000d2000007947 */ /* 0x000fea0003800000 */
.L_x_22316:
[----:B------:R0:W5:Y:S01]  /*1200*/  LDG.E.U16 R18, [R4.64] ;  /* 0x0000002404127981 */ /* 0x000162000c1e1500 */
[----:B------:R-:W-:Y:S05]  /*1210*/  BRA `(.L_x_22315) ;  /* 0x00000d0000007947 */ /* 0x000fea0003800000 */
.L_x_22311:
        /* <DEDUP_REMOVED lines=10> */
.L_x_22319:
[----:B------:R-:W2:Y:S02]  /*12c0*/  LDG.E.U16 R2, [R4.64] ;  /* 0x0000002404027981 */ /* 0x000ea4000c1e1500 */
[----:B--2---:R-:W-:-:S06]  /*12d0*/  HADD2.F32 R2, -RZ, R2.H0_H0 ;  /* 0x20000002ff027230 */ /* 0x004fcc0000004100 */
[----:B------:R-:W0:Y:S02]  /*12e0*/  F2I.S64.TRUNC R2, R2 ;  /* 0x0000000200027311 */ /* 0x000e24000020d900 */
[----:B0-----:R-:W-:Y:S01]  /*12f0*/  PRMT R18, R2, 0x7610, R18 ;  /* 0x0000761002127816 */ /* 0x001fe20000000012 */
[----:B------:R-:W-:Y:S05]  /*1300*/  BRA `(.L_x_22315) ;  /* 0x00000c1000007947 */ /* 0x000fea0003800000 */
.L_x_22318:
        /* <DEDUP_REMOVED lines=10> */
.L_x_22321:
[----:B------:R-:W2:Y:S02]  /*13b0*/  LDG.E.U16 R4, [R4.64] ;  /* 0x0000002404047981 */ /* 0x000ea4000c1e1500 */
[----:B--2---:R-:W-:-:S06]  /*13c0*/  HADD2.F32 R2, -RZ, R4.H0_H0 ;  /* 0x20000004ff027230 */ /* 0x004fcc0000004100 */
[----:B------:R-:W0:Y:S02]  /*13d0*/  F2I.S64.TRUNC R2, R2 ;  /* 0x0000000200027311 */ /* 0x000e24000020d900 */
[----:B0-----:R-:W-:Y:S01]  /*13e0*/  PRMT R18, R2, 0x7610, R18 ;  /* 0x0000761002127816 */ /* 0x001fe20000000012 */
[----:B------:R-:W-:Y:S05]  /*13f0*/  BRA `(.L_x_22315) ;  /* 0x00000b2000007947 */ /* 0x000fea0003800000 */
.L_x_22320:
[----:B------:R-:W2:Y:S02]  /*1400*/  LDG.E.64 R2, [R4.64] ;  /* 0x0000002404027981 */ /* 0x000ea4000c1e1b00 */
[----:B--2---:R-:W0:Y:S02]  /*1410*/  F2I.S64.F64.TRUNC R2, R2 ;  /* 0x0000000200027311 */ /* 0x004e24000030d900 */
[----:B0-----:R-:W-:Y:S01]  /*1420*/  PRMT R18, R2, 0x7610, R18 ;  /* 0x0000761002127816 */ /* 0x001fe20000000012 */
[----:B------:R-:W-:Y:S05]  /*1430*/  BRA `(.L_x_22315) ;  /* 0x00000ae000007947 */ /* 0x000fea0003800000 */
.L_x_22310:
        /* <DEDUP_REMOVED lines=12> */
.L_x_22324:
[----:B------:R-:W2:Y:S02]  /*1500*/  LDG.E.64 R4, [R4.64] ;  /* 0x0000002404047981 */ /* 0x000ea4000c1e1b00 */
[----:B--2---:R-:W0:Y:S02]  /*1510*/  F2I.S64.F64.TRUNC R2, R4 ;  /* 0x0000000400027311 */ /* 0x004e24000030d900 */
[----:B0-----:R-:W-:Y:S01]  /*1520*/  PRMT R18, R2, 0x7610, R18 ;  /* 0x0000761002127816 */ /* 0x001fe20000000012 */
[----:B------:R-:W-:Y:S05]  /*1530*/  BRA `(.L_x_22315) ;  /* 0x000009e000007947 */ /* 0x000fea0003800000 */
.L_x_22323:
        /* <DEDUP_REMOVED lines=28> */
.L_x_22326:
        /* <DEDUP_REMOVED lines=15> */
.L_x_22325:
[----:B------:R-:W2:Y:S02]  /*17f0*/  LDG.E.U16 R2, [R4.64] ;  /* 0x0000002404027981 */ /* 0x000ea4000c1e1500 */
[----:B--2---:R-:W-:-:S06]  /*1800*/  PRMT R2, RZ, 0x5410, R2 ;  /* 0x00005410ff027816 */ /* 0x004fcc0000000002 */
[----:B------:R-:W0:Y:S02]  /*1810*/  F2I.S64.TRUNC R2, R2 ;  /* 0x0000000200027311 */ /* 0x000e24000020d900 */
[----:B0-----:R-:W-:Y:S01]  /*1820*/  PRMT R18, R2, 0x7610, R18 ;  /* 0x0000761002127816 */ /* 0x001fe20000000012 */
[----:B------:R-:W-:Y:S05]  /*1830*/  BRA `(.L_x_22315) ;  /* 0x000006e000007947 */ /* 0x000fea0003800000 */
.L_x_22322:
        /* <DEDUP_REMOVED lines=10> */
.L_x_22329:
        /* <DEDUP_REMOVED lines=21> */
.L_x_22333:
[----:B------:R-:W-:Y:S05]  /*1a30*/  BSYNC B1 ;  /* 0x0000000000017941 */ /* 0x000fea0003800000 */
.L_x_22332:
[----:B------:R-:W-:Y:S01]  /*1a40*/  IMAD.SHL.U32 R2, R2, 0x100000, RZ ;  /* 0x0010000002027824 */ /* 0x000fe200078e00ff */
[----:B------:R-:W-:-:S04]  /*1a50*/  LEA R3, R0, 0x3b800000, 0x17 ;  /* 0x3b80000000037811 */ /* 0x000fc800078eb8ff */
[----:B------:R-:W-:Y:S02]  /*1a60*/  LOP3.LUT R2, R3, R2, R4, 0xfe, !PT ;  /* 0x0000000203027212 */ /* 0x000fe400078efe04 */
.L_x_22331:
[----:B------:R-:W-:Y:S05]  /*1a70*/  BSYNC B0 ;  /* 0x0000000000007941 */ /* 0x000fea0003800000 */
.L_x_22330:
[----:B------:R-:W0:Y:S02]  /*1a80*/  F2I.S64.TRUNC R2, R2 ;  /* 0x0000000200027311 */ /* 0x000e24000020d900 */
[----:B0-----:R-:W-:Y:S01]  /*1a90*/  PRMT R18, R2, 0x7610, R18 ;  /* 0x0000761002127816 */ /* 0x001fe20000000012 */
[----:B------:R-:W-:Y:S05]  /*1aa0*/  BRA `(.L_x_22315) ;  /* 0x0000047000007947 */ /* 0x000fea0003800000 */
.L_x_22328:
        /* <DEDUP_REMOVED lines=21> */
.L_x_22337:
[----:B------:R-:W-:Y:S05]  /*1c00*/  BSYNC B1 ;  /* 0x0000000000017941 */ /* 0x000fea0003800000 */
.L_x_22336:
[----:B------:R-:W-:Y:S01]  /*1c10*/  IMAD.SHL.U32 R2, R2, 0x200000, RZ ;  /* 0x0020000002027824 */ /* 0x000fe200078e00ff */
[----:B------:R-:W-:-:S04]  /*1c20*/  LEA R3, R0, 0x37800000, 0x17 ;  /* 0x3780000000037811 */ /* 0x000fc800078eb8ff */
[----:B------:R-:W-:Y:S02]  /*1c30*/  LOP3.LUT R2, R3, R2, R4, 0xfe, !PT ;  /* 0x0000000203027212 */ /* 0x000fe400078efe04 */
.L_x_22335:
[----:B------:R-:W-:Y:S05]  /*1c40*/  BSYNC B0 ;  /* 0x0000000000007941 */ /* 0x000fea0003800000 */
.L_x_22334:
[----:B------:R-:W0:Y:S02]  /*1c50*/  F2I.S64.TRUNC R2, R2 ;  /* 0x0000000200027311 */ /* 0x000e24000020d900 */
[----:B0-----:R-:W-:Y:S01]  /*1c60*/  PRMT R18, R2, 0x7610, R18 ;  /* 0x0000761002127816 */ /* 0x001fe20000000012 */
[----:B------:R-:W-:Y:S05]  /*1c70*/  BRA `(.L_x_22315) ;  /* 0x000002a000007947 */ /* 0x000fea0003800000 */
.L_x_22327:
        /* <DEDUP_REMOVED lines=14> */
.L_x_22341:
[----:B------:R-:W-:Y:S05]  /*1d60*/  BSYNC B0 ;  /* 0x0000000000007941 */ /* 0x000fea0003800000 */
.L_x_22340:
[----:B------:R-:W0:Y:S02]  /*1d70*/  F2I.S64.TRUNC R2, R2 ;  /* 0x0000000200027311 */ /* 0x000e24000020d900 */
[----:B0-----:R-:W-:Y:S01]  /*1d80*/  PRMT R18, R2, 0x7610, R18 ;  /* 0x0000761002127816 */ /* 0x001fe20000000012 */
[----:B------:R-:W-:Y:S05]  /*1d90*/  BRA `(.L_x_22315) ;  /* 0x0000018000007947 */ /* 0x000fea0003800000 */
.L_x_22314:
        /* <DEDUP_REMOVED lines=21> */
.L_x_22339:
[----:B------:R0:W5:Y:S01]  /*1ef0*/  LDG.E.U8 R18, [R4.64] ;  /* 0x0000002404127981 */ /* 0x000162000c1e1100 */
[----:B------:R-:W-:Y:S05]  /*1f00*/  BRA `(.L_x_22315) ;  /* 0x0000001000007947 */ /* 0x000fea0003800000 */
.L_x_22338:
[----:B------:R0:W5:Y:S02]  /*1f10*/  LDG.E.U8 R18, [R4.64] ;  /* 0x0000002404127981 */ /* 0x000164000c1e1100 */
.L_x_22315:
[----:B------:R-:W-:-:S03]  /*1f20*/  IADD3 R24, R24, 0x80, RZ ;  /* 0x0000008018187810 */ /* 0x000fc60007ffe0ff */
.L_x_22309:
[----:B------:R-:W-:Y:S05]  /*1f30*/  BSYNC B6 ;  /* 0x0000000000067941 */ /* 0x000fea0003800000 */
.L_x_22308:
        /* <DEDUP_REMOVED lines=23> */
.L_x_22347:
[----:B------:R0:W5:Y:S01]  /*20b0*/  LDG.E.U8 R25, [R4.64] ;  /* 0x0000002404197981 */ /* 0x000162000c1e1100 */
[----:B------:R-:W-:Y:S05]  /*20c0*/  BRA `(.L_x_22349) ;  /* 0x00000dc000007947 */ /* 0x000fea0003800000 */
.L_x_22346:
        /* <DEDUP_REMOVED lines=8> */
.L_x_22351:
[----:B------:R0:W5:Y:S01]  /*2150*/  LDG.E.U8 R25, [R4.64] ;  /* 0x0000002404197981 */ /* 0x000162000c1e1100 */
[----:B------:R-:W-:Y:S05]  /*2160*/  BRA `(.L_x_22349) ;  /* 0x00000d2000007947 */ /* 0x000fea0003800000 */
.L_x_22350:
[----:B------:R0:W5:Y:S01]  /*2170*/  LDG.E.U16 R25, [R4.64] ;  /* 0x0000002404197981 */ /* 0x000162000c1e1500 */
[----:B------:R-:W-:Y:S05]  /*2180*/  BRA `(.L_x_22349) ;  /* 0x00000d0000007947 */ /* 0x000fea0003800000 */
.L_x_22345:
        /* <DEDUP_REMOVED lines=10> */
.L_x_22353:
[----:B------:R-:W2:Y:S02]  /*2230*/  LDG.E.U16 R2, [R4.64] ;  /* 0x0000002404027981 */ /* 0x000ea4000c1e1500 */
[----:B--2---:R-:W-:-:S06]  /*2240*/  HADD2.F32 R2, -RZ, R2.H0_H0 ;  /* 0x20000002ff027230 */ /* 0x004fcc0000004100 */
[----:B------:R-:W0:Y:S02]  /*2250*/  F2I.S64.TRUNC R2, R2 ;  /* 0x0000000200027311 */ /* 0x000e24000020d900 */
[----:B0-----:R-:W-:Y:S01]  /*2260*/  PRMT R25, R2, 0x7610, R25 ;  /* 0x0000761002197816 */ /* 0x001fe20000000019 */
[----:B------:R-:W-:Y:S05]  /*2270*/  BRA `(.L_x_22349) ;  /* 0x00000c1000007947 */ /* 0x000fea0003800000 */
.L_x_22352:
        /* <DEDUP_REMOVED lines=10> */
.L_x_22355:
[----:B------:R-:W2:Y:S02]  /*2320*/  LDG.E.U16 R4, [R4.64] ;  /* 0x0000002404047981 */ /* 0x000ea4000c1e1500 */
[----:B--2---:R-:W-:-:S06]  /*2330*/  HADD2.F32 R2, -RZ, R4.H0_H0 ;  /* 0x20000004ff027230 */ /* 0x004fcc0000004100 */
[----:B------:R-:W0:Y:S02]  /*2340*/  F2I.S64.TRUNC R2, R2 ;  /* 0x0000000200027311 */ /* 0x000e24000020d900 */
[----:B0-----:R-:W-:Y:S01]  /*2350*/  PRMT R25, R2, 0x7610, R25 ;  /* 0x0000761002197816 */ /* 0x001fe20000000019 */
[----:B------:R-:W-:Y:S05]  /*2360*/  BRA `(.L_x_22349) ;  /* 0x00000b2000007947 */ /* 0x000fea0003800000 */
.L_x_22354:
[----:B------:R-:W2:Y:S02]  /*2370*/  LDG.E.64 R2, [R4.64] ;  /* 0x0000002404027981 */ /* 0x000ea4000c1e1b00 */
[----:B--2---:R-:W0:Y:S02]  /*2380*/  F2I.S64.F64.TRUNC R2, R2 ;  /* 0x0000000200027311 */ /* 0x004e24000030d900 */
[----:B0-----:R-:W-:Y:S01]  /*2390*/  PRMT R25, R2, 0x7610, R25 ;  /* 0x0000761002197816 */ /* 0x001fe20000000019 */
[----:B------:R-:W-:Y:S05]  /*23a0*/  BRA `(.L_x_22349) ;  /* 0x00000ae000007947 */ /* 0x000fea0003800000 */
.L_x_22344:
        /* <DEDUP_REMOVED lines=12> */
.L_x_22358:
[----:B------:R-:W2:Y:S02]  /*2470*/  LDG.E.64 R4, [R4.64] ;  /* 0x0000002404047981 */ /* 0x000ea4000c1e1b00 */
[----:B--2---:R-:W0:Y:S02]  /*2480*/  F2I.S64.F64.TRUNC R2, R4 ;  /* 0x0000000400027311 */ /* 0x004e24000030d900 */
[----:B0-----:R-:W-:Y:S01]  /*2490*/  PRMT R25, R2, 0x7610, R25 ;  /* 0x0000761002197816 */ /* 0x001fe20000000019 */
[----:B------:R-:W-:Y:S05]  /*24a0*/  BRA `(.L_x_22349) ;  /* 0x000009e000007947 */ /* 0x000fea0003800000 */
.L_x_22357:
        /* <DEDUP_REMOVED lines=28> */
.L_x_22360:
        /* <DEDUP_REMOVED lines=15> */
.L_x_22359:
[----:B------:R-:W2:Y:S02]  /*2760*/  LDG.E.U16 R2, [R4.64] ;  /* 0x0000002404027981 */ /* 0x000ea4000c1e1500 */
[----:B--2---:R-:W-:-:S06]  /*2770*/  PRMT R2, RZ, 0x5410, R2 ;  /* 0x00005410ff027816 */ /* 0x004fcc0000000002 */
[----:B------:R-:W0:Y:S02]  /*2780*/  F2I.S64.TRUNC R2, R2 ;  /* 0x0000000200027311 */ /* 0x000e24000020d900 */
[----:B0-----:R-:W-:Y:S01]  /*2790*/  PRMT R25, R2, 0x7610, R25 ;  /* 0x0000761002197816 */ /* 0x001fe20000000019 */
[----:B------:R-:W-:Y:S05]  /*27a0*/  BRA `(.L_x_22349) ;  /* 0x000006e000007947 */ /* 0x000fea0003800000 */
.L_x_22356:
        /* <DEDUP_REMOVED lines=10> */
.L_x_22363:
        /* <DEDUP_REMOVED lines=21> */
.L_x_22367:
[----:B------:R-:W-:Y:S05]  /*29a0*/  BSYNC B1 ;  /* 0x0000000000017941 */ /* 0x000fea0003800000 */
.L_x_22366:
[----:B------:R-:W-:Y:S01]  /*29b0*/  IMAD.SHL.U32 R2, R2, 0x100000, RZ ;  /* 0x0010000002027824 */ /* 0x000fe200078e00ff */
[----:B------:R-:W-:-:S04]  /*29c0*/  LEA R3, R0, 0x3b800000, 0x17 ;  /* 0x3b80000000037811 */ /* 0x000fc800078eb8ff */
[----:B------:R-:W-:Y:S02]  /*29d0*/  LOP3.LUT R2, R3, R2, R4, 0xfe, !PT ;  /* 0x0000000203027212 */ /* 0x000fe400078efe04 */
.L_x_22365:
[----:B------:R-:W-:Y:S05]  /*29e0*/  BSYNC B0 ;  /* 0x0000000000007941 */ /* 0x000fea0003800000 */
.L_x_22364:
[----:B------:R-:W0:Y:S02]  /*29f0*/  F2I.S64.TRUNC R2, R2 ;  /* 0x0000000200027311 */ /* 0x000e24000020d900 */
[----:B0-----:R-:W-:Y:S01]  /*2a00*/  PRMT R25, R2, 0x7610, R25 ;  /* 0x0000761002197816 */ /* 0x001fe20000000019 */
[----:B------:R-:W-:Y:S05]  /*2a10*/  BRA `(.L_x_22349) ;  /* 0x0000047000007947 */ /* 0x000fea0003800000 */
.L_x_22362:
        /* <DEDUP_REMOVED lines=21> */
.L_x_22371:
[----:B------:R-:W-:Y:S05]  /*2b70*/  BSYNC B1 ;  /* 0x0000000000017941 */ /* 0x000fea0003800000 */
.L_x_22370:
[----:B------:R-:W-:Y:S01]  /*2b80*/  IMAD.SHL.U32 R2, R2, 0x200000, RZ ;  /* 0x0020000002027824 */ /* 0x000fe200078e00ff */
[----:B------:R-:W-:-:S04]  /*2b90*/  LEA R3, R0, 0x37800000, 0x17 ;  /* 0x3780000000037811 */ /* 0x000fc800078eb8ff */
[----:B------:R-:W-:Y:S02]  /*2ba0*/  LOP3.LUT R2, R3, R2, R4, 0xfe, !PT ;  /* 0x0000000203027212 */ /* 0x000fe400078efe04 */
.L_x_22369:
[----:B------:R-:W-:Y:S05]  /*2bb0*/  BSYNC B0 ;  /* 0x0000000000007941 */ /* 0x000fea0003800000 */
.L_x_22368:
[----:B------:R-:W0:Y:S02]  /*2bc0*/  F2I.S64.TRUNC R2, R2 ;  /* 0x0000000200027311 */ /* 0x000e24000020d900 */
[----:B0-----:R-:W-:Y:S01]  /*2bd0*/  PRMT R25, R2, 0x7610, R25 ;  /* 0x0000761002197816 */ /* 0x001fe20000000019 */
[----:B------:R-:W-:Y:S05]  /*2be0*/  BRA `(.L_x_22349) ;  /* 0x000002a000007947 */ /* 0x000fea0003800000 */
.L_x_22361:
        /* <DEDUP_REMOVED lines=14> */
.L_x_22375:
[----:B------:R-:W-:Y:S05]  /*2cd0*/  BSYNC B0 ;  /* 0x0000000000007941 */ /* 0x000fea0003800000 */
.L_x_22374:
[----:B------:R-:W0:Y:S02]  /*2ce0*/  F2I.S64.TRUNC R2, R2 ;  /* 0x0000000200027311 */ /* 0x000e24000020d900 */
[----:B0-----:R-:W-:Y:S01]  /*2cf0*/  PRMT R25, R2, 0x7610, R25 ;  /* 0x0000761002197816 */ /* 0x001fe20000000019 */
[----:B------:R-:W-:Y:S05]  /*2d00*/  BRA `(.L_x_22349) ;  /* 0x0000018000007947 */ /* 0x000fea0003800000 */
.L_x_22348:
        /* <DEDUP_REMOVED lines=21> */
.L_x_22373:
[----:B------:R0:W5:Y:S01]  /*2e60*/  LDG.E.U8 R25, [R4.64] ;  /* 0x0000002404197981 */ /* 0x000162000c1e1100 */
[----:B------:R-:W-:Y:S05]  /*2e70*/  BRA `(.L_x_22349) ;  /* 0x0000001000007947 */ /* 0x000fea0003800000 */
.L_x_22372:
[----:B------:R0:W5:Y:S02]  /*2e80*/  LDG.E.U8 R25, [R4.64] ;  /* 0x0000002404197981 */ /* 0x000164000c1e1100 */
.L_x_22349:
[----:B------:R-:W-:-:S03]  /*2e90*/  IADD3 R24, R24, 0x80, RZ ;  /* 0x0000008018187810 */ /* 0x000fc60007ffe0ff */
.L_x_22343:
[----:B------:R-:W-:Y:S05]  /*2ea0*/  BSYNC B6 ;  /* 0x0000000000067941 */ /* 0x000fea0003800000 */
.L_x_22342:
        /* <DEDUP_REMOVED lines=20> */
.L_x_22381:
[----:B------:R0:W5:Y:S01]  /*2ff0*/  LDG.E.U8 R22, [R4.64] ;  /* 0x0000002404167981 */ /* 0x000162000c1e1100 */
[----:B------:R-:W-:Y:S05]  /*3000*/  BRA `(.L_x_22377) ;  /* 0x00000db000007947 */ /* 0x000fea0003800000 */
.L_x_22380:
        /* <DEDUP_REMOVED lines=8> */
.L_x_22384:
[----:B------:R0:W5:Y:S01]  /*3090*/  LDG.E.U8 R22, [R4.64] ;  /* 0x0000002404167981 */ /* 0x000162000c1e1100 */
[----:B------:R-:W-:Y:S05]  /*30a0*/  BRA `(.L_x_22377) ;  /* 0x00000d1000007947 */ /* 0x000fea0003800000 */
.L_x_22383:
[----:B------:R0:W5:Y:S01]  /*30b0*/  LDG.E.U16 R22, [R4.64] ;  /* 0x0000002404167981 */ /* 0x000162000c1e1500 */
[----:B------:R-:W-:Y:S05]  /*30c0*/  BRA `(.L_x_22377) ;  /* 0x00000cf000007947 */ /* 0x000fea0003800000 */
.L_x_22379:
        /* <DEDUP_REMOVED lines=10> */
.L_x_22386:
[----:B------:R-:W2:Y:S02]  /*3170*/  LDG.E.U16 R2, [R4.64] ;  /* 0x0000002404027981 */ /* 0x000ea4000c1e1500 */
[----:B--2---:R-:W-:-:S06]  /*3180*/  HADD2.F32 R2, -RZ, R2.H0_H0 ;  /* 0x20000002ff027230 */ /* 0x004fcc0000004100 */
[----:B------:R-:W0:Y:S02]  /*3190*/  F2I.S64.TRUNC R2, R2 ;  /* 0x0000000200027311 */ /* 0x000e24000020d900 */
[----:B0-----:R-:W-:Y:S01]  /*31a0*/  PRMT R22, R2, 0x7610, R22 ;  /* 0x0000761002167816 */ /* 0x001fe20000000016 */
[----:B------:R-:W-:Y:S05]  /*31b0*/  BRA `(.L_x_22377) ;  /* 0x00000c0000007947 */ /* 0x000fea0003800000 */
.L_x_22385:
        /* <DEDUP_REMOVED lines=10> */
.L_x_22388:
[----:B------:R-:W2:Y:S02]  /*3260*/  LDG.E.U16 R4, [R4.64] ;  /* 0x0000002404047981 */ /* 0x000ea4000c1e1500 */
[----:B--2---:R-:W-:-:S06]  /*3270*/  HADD2.F32 R2, -RZ, R4.H0_H0 ;  /* 0x20000004ff027230 */ /* 0x004fcc0000004100 */
[----:B------:R-:W0:Y:S02]  /*3280*/  F2I.S64.TRUNC R2, R2 ;  /* 0x0000000200027311 */ /* 0x000e24000020d900 */
[----:B0-----:R-:W-:Y:S01]  /*3290*/  PRMT R22, R2, 0x7610, R22 ;  /* 0x0000761002167816 */ /* 0x001fe20000000016 */
[----:B------:R-:W-:Y:S05]  /*32a0*/  BRA `(.L_x_22377) ;  /* 0x00000b1000007947 */ /* 0x000fea0003800000 */
.L_x_22387:
[----:B------:R-:W2:Y:S02]  /*32b0*/  LDG.E.64 R2, [R4.64] ;  /* 0x0000002404027981 */ /* 0x000ea4000c1e1b00 */
[----:B--2---:R-:W0:Y:S02]  /*32c0*/  F2I.S64.F64.TRUNC R2, R2 ;  /* 0x0000000200027311 */ /* 0x004e24000030d900 */
[----:B0-----:R-:W-:Y:S01]  /*32d0*/  PRMT R22, R2, 0x7610, R22 ;  /* 0x0000761002167816 */ /* 0x001fe20000000016 */
[----:B------:R-:W-:Y:S05]  /*32e0*/  BRA `(.L_x_22377) ;  /* 0x00000ad000007947 */ /* 0x000fea0003800000 */
.L_x_22378:
        /* <DEDUP_REMOVED lines=12> */
.L_x_22391:
[----:B------:R-:W2:Y:S02]  /*33b0*/  LDG.E.64 R4, [R4.64] ;  /* 0x0000002404047981 */ /* 0x000ea4000c1e1b00 */
[----:B--2---:R-:W0:Y:S02]  /*33c0*/  F2I.S64.F64.TRUNC R2, R4 ;  /* 0x0000000400027311 */ /* 0x004e24000030d900 */
[----:B0-----:R-:W-:Y:S01]  /*33d0*/  PRMT R22, R2, 0x7610, R22 ;  /* 0x0000761002167816 */ /* 0x001fe20000000016 */
[----:B------:R-:W-:Y:S05]  /*33e0*/  BRA `(.L_x_22377) ;  /* 0x000009d000007947 */ /* 0x000fea0003800000 */
.L_x_22390:
        /* <DEDUP_REMOVED lines=28> */
.L_x_22393:
        /* <DEDUP_REMOVED lines=15> */
.L_x_22392:
[----:B------:R-:W2:Y:S02]  /*36a0*/  LDG.E.U16 R2, [R4.64] ;  /* 0x0000002404027981 */ /* 0x000ea4000c1e1500 */
[----:B--2---:R-:W-:-:S06]  /*36b0*/  PRMT R2, RZ, 0x5410, R2 ;  /* 0x00005410ff027816 */ /* 0x004fcc0000000002 */
[----:B------:R-:W0:Y:S02]  /*36c0*/  F2I.S64.TRUNC R2, R2 ;  /* 0x0000000200027311 */ /* 0x000e24000020d900 */
[----:B0-----:R-:W-:Y:S01]  /*36d0*/  PRMT R22, R2, 0x7610, R22 ;  /* 0x0000761002167816 */ /* 0x001fe20000000016 */
[----:B------:R-:W-:Y:S05]  /*36e0*/  BRA `(.L_x_22377) ;  /* 0x000006d000007947 */ /* 0x000fea0003800000 */
.L_x_22389:
        /* <DEDUP_REMOVED lines=10> */
.L_x_22396:
        /* <DEDUP_REMOVED lines=21> */
.L_x_22400:
[----:B------:R-:W-:Y:S05]  /*38e0*/  BSYNC B1 ;  /* 0x0000000000017941 */ /* 0x000fea0003800000 */
.L_x_22399:
[----:B------:R-:W-:Y:S01]  /*38f0*/  IMAD.SHL.U32 R2, R2, 0x100000, RZ ;  /* 0x0010000002027824 */ /* 0x000fe200078e00ff */
[----:B------:R-:W-:-:S04]  /*3900*/  LEA R3, R0, 0x3b800000, 0x17 ;  /* 0x3b80000000037811 */ /* 0x000fc800078eb8ff */
[----:B------:R-:W-:Y:S02]  /*3910*/  LOP3.LUT R2, R3, R2, R4, 0xfe, !PT ;  /* 0x0000000203027212 */ /* 0x000fe400078efe04 */
.L_x_22398:
[----:B------:R-:W-:Y:S05]  /*3920*/  BSYNC B0 ;  /* 0x0000000000007941 */ /* 0x000fea0003800000 */
.L_x_22397:
[----:B------:R-:W0:Y:S02]  /*3930*/  F2I.S64.TRUNC R2, R2 ;  /* 0x0000000200027311 */ /* 0x000e24000020d900 */
[----:B0-----:R-:W-:Y:S01]  /*3940*/  PRMT R22, R2, 0x7610, R22 ;  /* 0x0000761002167816 */ /* 0x001fe20000000016 */
[----:B------:R-:W-:Y:S05]  /*3950*/  BRA `(.L_x_22377) ;  /* 0x0000046000007947 */ /* 0x000fea0003800000 */
.L_x_22395:
        /* <DEDUP_REMOVED lines=21> */
.L_x_22404:
[----:B------:R-:W-:Y:S05]  /*3ab0*/  BSYNC B1 ;  /* 0x0000000000017941 */ /* 0x000fea0003800000 */
.L_x_22403:
[----:B------:R-:W-:Y:S01]  /*3ac0*/  IMAD.SHL.U32 R2, R2, 0x200000, RZ ;  /* 0x0020000002027824 */ /* 0x000fe200078e00ff */
[----:B------:R-:W-:-:S04]  /*3ad0*/  LEA R3, R0, 0x37800000, 0x17 ;  /* 0x3780000000037811 */ /* 0x000fc800078eb8ff */
[----:B------:R-:W-:Y:S02]  /*3ae0*/  LOP3.LUT R2, R3, R2, R4, 0xfe, !PT ;  /* 0x0000000203027212 */ /* 0x000fe400078efe04 */
.L_x_22402:
[----:B------:R-:W-:Y:S05]  /*3af0*/  BSYNC B0 ;  /* 0x0000000000007941 */ /* 0x000fea0003800000 */
.L_x_22401:
[----:B------:R-:W0:Y:S02]  /*3b00*/  F2I.S64.TRUNC R2, R2 ;  /* 0x0000000200027311 */ /* 0x000e24000020d900 */
[----:B0-----:R-:W-:Y:S01]  /*3b10*/  PRMT R22, R2, 0x7610, R22 ;  /* 0x0000761002167816 */ /* 0x001fe20000000016 */
[----:B------:R-:W-:Y:S05]  /*3b20*/  BRA `(.L_x_22377) ;  /* 0x0000029000007947 */ /* 0x000fea0003800000 */
.L_x_22394:
        /* <DEDUP_REMOVED lines=14> */
.L_x_22408:
[----:B------:R-:W-:Y:S05]  /*3c10*/  BSYNC B0 ;  /* 0x0000000000007941 */ /* 0x000fea0003800000 */
.L_x_22407:
[----:B------:R-:W0:Y:S02]  /*3c20*/  F2I.S64.TRUNC R2, R2 ;  /* 0x0000000200027311 */ /* 0x000e24000020d900 */
[----:B0-----:R-:W-:Y:S01]  /*3c30*/  PRMT R22, R2, 0x7610, R22 ;  /* 0x0000761002167816 */ /* 0x001fe20000000016 */
[----:B------:R-:W-:Y:S05]  /*3c40*/  BRA `(.L_x_22377) ;  /* 0x0000017000007947 */ /* 0x000fea0003800000 */
.L_x_22382:
        /* <DEDUP_REMOVED lines=20> */
.L_x_22406:
[----:B------:R0:W5:Y:S01]  /*3d90*/  LDG.E.U8 R22, [R4.64] ;  /* 0x0000002404167981 */ /* 0x000162000c1e1100 */
[----:B------:R-:W-:Y:S05]  /*3da0*/  BRA `(.L_x_22377) ;  /* 0x0000001000007947 */ /* 0x000fea0003800000 */
.L_x_22405:
[----:B------:R0:W5:Y:S02]  /*3db0*/  LDG.E.U8 R22, [R4.64] ;  /* 0x0000002404167981 */ /* 0x000164000c1e1100 */
.L_x_22377:
[----:B------:R-:W-:Y:S05]  /*3dc0*/  BSYNC B6 ;  /* 0x0000000000067941 */ /* 0x000fea0003800000 */
.L_x_22376:
[----:B------:R-:W1:Y:S01]  /*3dd0*/  S2R R24, SR_TID.X ;  /* 0x0000000000187919 */ /* 0x000e620000002100 */
[----:B0----5:R-:W-:Y:S01]  /*3de0*/  PRMT R5, R19, 0x9910, RZ ;  /* 0x0000991013057816 */ /* 0x021fe200000000ff */
[----:B------:R-:W-:Y:S01]  /*3df0*/  BSSY B6, `(.L_x_22409) ;  /* 0x0000112000067945 */ /* 0x000fe20003800000 */
[----:B------:R-:W-:Y:S02]  /*3e00*/  PRMT R19, R18, 0x9910, RZ ;  /* 0x0000991012137816 */ /* 0x000fe400000000ff */
[----:B------:R-:W0:Y:S01]  /*3e10*/  LDC.U8 R18, c[0x0][0x18c] ;  /* 0x00006300ff127b82 */ /* 0x000e220000000000 */
[----:B------:R-:W-:Y:S01]  /*3e20*/  PRMT R25, R25, 0x9910, RZ ;  /* 0x0000991019197816 */ /* 0x000fe200000000ff */
[----:B------:R-:W-:Y:S01]  /*3e30*/  IMAD R0, R5, R5, RZ ;  /* 0x0000000505007224 */ /* 0x000fe200078e02ff */
[----:B------:R-:W-:Y:S01]  /*3e40*/  PRMT R23, R22, 0x9910, RZ ;  /* 0x0000991016177816 */ /* 0x000fe200000000ff */
[----:B------:R-:W-:-:S02]  /*3e50*/  IMAD R2, R19, R19, RZ ;  /* 0x0000001313027224 */ /* 0x000fc400078e02ff */
        /* <DEDUP_REMOVED lines=10> */
[----:B-1----:R-:W-:Y:S01]  /*3f00*/  ISETP.GE.AND P0, PT, R24, R17, PT ;  /* 0x000000111800720c */ /* 0x002fe20003f06270 */
[----:B------:R-:W-:-:S12]  /*3f10*/  IMAD R22, R22, R3, RZ ;  /* 0x0000000316167224 */ /* 0x000fd800078e02ff */
        /* <DEDUP_REMOVED lines=20> */
.L_x_22414:
[----:B------:R0:W-:Y:S01]  /*4060*/  STG.E.U8 [R2.64], R5 ;  /* 0x0000000502007986 */ /* 0x0001e2000c101124 */
[----:B------:R-:W-:Y:S05]  /*4070*/  BRA `(.L_x_22410) ;  /* 0x00000e9000007947 */ /* 0x000fea0003800000 */
.L_x_22413:
        /* <DEDUP_REMOVED lines=10> */
.L_x_22417:
[----:B------:R-:W-:-:S05]  /*4120*/  LOP3.LUT R5, R5, 0xff, RZ, 0xc0, !PT ;  /* 0x000000ff05057812 */ /* 0x000fca00078ec0ff */
[----:B------:R0:W-:Y:S01]  /*4130*/  STG.E [R2.64], R5 ;  /* 0x0000000502007986 */ /* 0x0001e2000c101924 */
[----:B------:R-:W-:Y:S05]  /*4140*/  BRA `(.L_x_22410) ;  /* 0x00000dc000007947 */ /* 0x000fea0003800000 */
.L_x_22416:
[----:B------:R-:W-:-:S05]  /*4150*/  LOP3.LUT R5, R5, 0xff, RZ, 0xc0, !PT ;  /* 0x000000ff05057812 */ /* 0x000fca00078ec0ff */
[----:B------:R0:W-:Y:S01]  /*4160*/  STG.E.U16 [R2.64], R5 ;  /* 0x0000000502007986 */ /* 0x0001e2000c101524 */
[----:B------:R-:W-:Y:S05]  /*4170*/  BRA `(.L_x_22410) ;  /* 0x00000d9000007947 */ /* 0x000fea0003800000 */
.L_x_22412:
        /* <DEDUP_REMOVED lines=10> */
.L_x_22419:
[----:B------:R-:W-:-:S04]  /*4220*/  LOP3.LUT R5, R5, 0xff, RZ, 0xc0, !PT ;  /* 0x000000ff05057812 */ /* 0x000fc800078ec0ff */
[----:B------:R-:W0:Y:S02]  /*4230*/  I2F.U16 R0, R5 ;  /* 0x0000000500007306 */ /* 0x000e240000101000 */
[----:B0-----:R-:W-:-:S05]  /*4240*/  F2FP.PACK_AB R0, RZ, R0 ;  /* 0x00000000ff00723e */ /* 0x001fca00000000ff */
[----:B------:R0:W-:Y:S01]  /*4250*/  STG.E.U16 [R2.64], R0 ;  /* 0x0000000002007986 */ /* 0x0001e2000c101524 */
[----:B------:R-:W-:Y:S05]  /*4260*/  BRA `(.L_x_22410) ;  /* 0x00000ca000007947 */ /* 0x000fea0003800000 */
.L_x_22418:
        /* <DEDUP_REMOVED lines=11> */
.L_x_22421:
[----:B------:R-:W-:-:S06]  /*4320*/  LOP3.LUT R5, R5, 0xff, RZ, 0xc0, !PT ;  /* 0x000000ff05057812 */ /* 0x000fcc00078ec0ff */
[----:B------:R-:W0:Y:S02]  /*4330*/  I2F.U16 R5, R5 ;  /* 0x0000000500057306 */ /* 0x000e240000101000 */
[----:B0-----:R-:W-:-:S04]  /*4340*/  F2FP.PACK_AB R5, RZ, R5 ;  /* 0x00000005ff05723e */ /* 0x001fc800000000ff */
[----:B------:R-:W-:-:S05]  /*4350*/  PRMT R5, R5, 0x5410, RZ ;  /* 0x0000541005057816 */ /* 0x000fca00000000ff */
[----:B------:R0:W-:Y:S01]  /*4360*/  STG.E [R2.64], R5 ;  /* 0x0000000502007986 */ /* 0x0001e2000c101924 */
[----:B------:R-:W-:Y:S05]  /*4370*/  BRA `(.L_x_22410) ;  /* 0x00000b9000007947 */ /* 0x000fea0003800000 */
.L_x_22420:
[----:B------:R-:W-:-:S06]  /*4380*/  LOP3.LUT R5, R5, 0xff, RZ, 0xc0, !PT ;  /* 0x000000ff05057812 */ /* 0x000fcc00078ec0ff */
[----:B------:R-:W0:Y:S02]  /*4390*/  I2F.F64.U16 R4, R5 ;  /* 0x0000000500047312 */ /* 0x000e240000101800 */
[----:B0-----:R0:W-:Y:S01]  /*43a0*/  STG.E.64 [R2.64], R4 ;  /* 0x0000000402007986 */ /* 0x0011e2000c101b24 */
[----:B------:R-:W-:Y:S05]  /*43b0*/  BRA `(.L_x_22410) ;  /* 0x00000b5000007947 */ /* 0x000fea0003800000 */
.L_x_22411:
        /* <DEDUP_REMOVED lines=12> */
.L_x_22424:
[----:B------:R-:W-:Y:S01]  /*4480*/  LOP3.LUT R5, R5, 0xff, RZ, 0xc0, !PT ;  /* 0x000000ff05057812 */ /* 0x000fe200078ec0ff */
[----:B------:R-:W-:-:S05]  /*4490*/  CS2R R6, SRZ ;  /* 0x0000000000067805 */ /* 0x000fca000001ff00 */
[----:B------:R-:W0:Y:S02]  /*44a0*/  I2F.F64.U16 R4, R5 ;  /* 0x0000000500047312 */ /* 0x000e240000101800 */
[----:B0-----:R0:W-:Y:S01]  /*44b0*/  STG.E.128 [R2.64], R4 ;  /* 0x0000000402007986 */ /* 0x0011e2000c101d24 */
[----:B------:R-:W-:Y:S05]  /*44c0*/  BRA `(.L_x_22410) ;  /* 0x00000a4000007947 */ /* 0x000fea0003800000 */
.L_x_22423:
        /* <DEDUP_REMOVED lines=22> */
.L_x_22428:
[----:B------:R-:W-:Y:S05]  /*4630*/  BSYNC B0 ;  /* 0x0000000000007941 */ /* 0x000fea0003800000 */
.L_x_22427:
[----:B------:R-:W-:-:S05]  /*4640*/  LOP3.LUT R5, R0, R5, RZ, 0xfc, !PT ;  /* 0x0000000500057212 */ /* 0x000fca00078efcff */
[----:B------:R0:W-:Y:S01]  /*4650*/  STG.E.U8 [R2.64], R5 ;  /* 0x0000000502007986 */ /* 0x0001e2000c101124 */
[----:B------:R-:W-:Y:S05]  /*4660*/  BRA `(.L_x_22410) ;  /* 0x000008a000007947 */ /* 0x000fea0003800000 */
.L_x_22426:
        /* <DEDUP_REMOVED lines=14> */
.L_x_22430:
[----:B------:R-:W-:Y:S01]  /*4750*/  IMAD.MOV.U32 R0, RZ, RZ, 0x7f ;  /* 0x0000007fff007424 */ /* 0x000fe200078e00ff */
[----:B------:R-:W-:-:S04]  /*4760*/  ISETP.GT.U32.AND P0, PT, R4, 0x7f800000, PT ;  /* 0x7f8000000400780c */ /* 0x000fc80003f04070 */
[----:B------:R-:W-:-:S04]  /*4770*/  SEL R0, R0, 0x7c, P0 ;  /* 0x0000007c00007807 */ /* 0x000fc80000000000 */
.L_x_22431:
[----:B------:R-:W-:Y:S05]  /*4780*/  BSYNC B0 ;  /* 0x0000000000007941 */ /* 0x000fea0003800000 */
.L_x_22429:
[----:B------:R-:W-:-:S04]  /*4790*/  LOP3.LUT R4, R5, 0x80000000, RZ, 0xc0, !PT ;  /* 0x8000000005047812 */ /* 0x000fc800078ec0ff */
[----:B------:R-:W-:-:S04]  /*47a0*/  SHF.R.U32.HI R5, RZ, 0x18, R4 ;  /* 0x00000018ff057819 */ /* 0x000fc80000011604 */
[----:B------:R-:W-:-:S05]  /*47b0*/  LOP3.LUT R5, R0, R5, RZ, 0xfc, !PT ;  /* 0x0000000500057212 */ /* 0x000fca00078efcff */
[----:B------:R0:W-:Y:S01]  /*47c0*/  STG.E.U8 [R2.64], R5 ;  /* 0x0000000502007986 */ /* 0x0001e2000c101124 */
[----:B------:R-:W-:Y:S05]  /*47d0*/  BRA `(.L_x_22410) ;  /* 0x0000073000007947 */ /* 0x000fea0003800000 */
.L_x_22425:
[----:B------:R-:W-:-:S04]  /*47e0*/  LOP3.LUT R5, R5, 0xff, RZ, 0xc0, !PT ;  /* 0x000000ff05057812 */ /* 0x000fc800078ec0ff */
[----:B------:R-:W0:Y:S02]  /*47f0*/  I2F.U16 R0, R5 ;  /* 0x0000000500007306 */ /* 0x000e240000101000 */
[----:B0-----:R-:W-:-:S05]  /*4800*/  F2FP.BF16.PACK_AB R0, RZ, R0 ;  /* 0x00000000ff00723e */ /* 0x001fca00000010ff */
[----:B------:R0:W-:Y:S01]  /*4810*/  STG.E.U16 [R2.64], R0 ;  /* 0x0000000002007986 */ /* 0x0001e2000c101524 */
[----:B------:R-:W-:Y:S05]  /*4820*/  BRA `(.L_x_22410) ;  /* 0x000006e000007947 */ /* 0x000fea0003800000 */
.L_x_22422:
        /* <DEDUP_REMOVED lines=11> */
.L_x_22434:
        /* <DEDUP_REMOVED lines=18> */
.L_x_22437:
[----:B------:R-:W-:-:S04]  /*4a00*/  LOP3.LUT R0, R7, 0x80000000, RZ, 0xc0, !PT ;  /* 0x8000000007007812 */ /* 0x000fc800078ec0ff */
[----:B------:R-:W-:-:S04]  /*4a10*/  SHF.R.U32.HI R5, RZ, 0x18, R0 ;  /* 0x00000018ff057819 */ /* 0x000fc80000011600 */
[----:B------:R-:W-:-:S04]  /*4a20*/  LOP3.LUT R4, R4, R5, RZ, 0xfc, !PT ;  /* 0x0000000504047212 */ /* 0x000fc800078efcff */
[----:B------:R-:W-:Y:S02]  /*4a30*/  PRMT R0, R4, 0x7610, R0 ;  /* 0x0000761004007816 */ /* 0x000fe40000000000 */
.L_x_22436:
[----:B------:R-:W-:Y:S05]  /*4a40*/  BSYNC B0 ;  /* 0x0000000000007941 */ /* 0x000fea0003800000 */
.L_x_22435:
[----:B------:R0:W-:Y:S01]  /*4a50*/  STG.E.U8 [R2.64], R0 ;  /* 0x0000000002007986 */ /* 0x0001e2000c101124 */
[----:B------:R-:W-:Y:S05]  /*4a60*/  BRA `(.L_x_22410) ;  /* 0x000004a000007947 */ /* 0x000fea0003800000 */
.L_x_22433:
        /* <DEDUP_REMOVED lines=18> */
.L_x_22440:
[----:B------:R-:W-:-:S04]  /*4b90*/  LOP3.LUT R0, R7, 0x80000000, RZ, 0xc0, !PT ;  /* 0x8000000007007812 */ /* 0x000fc800078ec0ff */
[----:B------:R-:W-:-:S04]  /*4ba0*/  SHF.R.U32.HI R5, RZ, 0x18, R0 ;  /* 0x00000018ff057819 */ /* 0x000fc80000011600 */
[----:B------:R-:W-:-:S04]  /*4bb0*/  LOP3.LUT R4, R4, R5, RZ, 0xfc, !PT ;  /* 0x0000000504047212 */ /* 0x000fc800078efcff */
[----:B------:R-:W-:Y:S02]  /*4bc0*/  PRMT R0, R4, 0x7610, R0 ;  /* 0x0000761004007816 */ /* 0x000fe40000000000 */
.L_x_22439:
[----:B------:R-:W-:Y:S05]  /*4bd0*/  BSYNC B0 ;  /* 0x0000000000007941 */ /* 0x000fea0003800000 */
.L_x_22438:
[----:B------:R0:W-:Y:S01]  /*4be0*/  STG.E.U8 [R2.64], R0 ;  /* 0x0000000002007986 */ /* 0x0001e2000c101124 */
[----:B------:R-:W-:Y:S05]  /*4bf0*/  BRA `(.L_x_22410) ;  /* 0x0000031000007947 */ /* 0x000fea0003800000 */
.L_x_22432:
        /* <DEDUP_REMOVED lines=23> */
.L_x_22415:
        /* <DEDUP_REMOVED lines=20> */
.L_x_22442:
[----:B------:R-:W-:Y:S01]  /*4eb0*/  LOP3.LUT R4, R5, 0xff, RZ, 0xc0, !PT ;  /* 0x000000ff05047812 */ /* 0x000fe200078ec0ff */
[----:B------:R-:W-:-:S05]  /*4ec0*/  IMAD.MOV.U32 R5, RZ, RZ, RZ ;  /* 0x000000ffff057224 */ /* 0x000fca00078e00ff */
[----:B------:R0:W-:Y:S01]  /*4ed0*/  STG.E.64 [R2.64], R4 ;  /* 0x0000000402007986 */ /* 0x0001e2000c101b24 */
[----:B------:R-:W-:Y:S05]  /*4ee0*/  BRA `(.L_x_22410) ;  /* 0x0000002000007947 */ /* 0x000fea0003800000 */
.L_x_22441:
[----:B------:R-:W-:-:S05]  /*4ef0*/  LOP3.LUT R5, R5, 0xff, RZ, 0xc0, !PT ;  /* 0x000000ff05057812 */ /* 0x000fca00078ec0ff */
[----:B------:R0:W-:Y:S02]  /*4f00*/  STG.E [R2.64], R5 ;  /* 0x0000000502007986 */ /* 0x0001e4000c101924 */
.L_x_22410:
[----:B0-----:R-:W-:Y:S05]  /*4f10*/  BSYNC B6 ;  /* 0x0000000000067941 */ /* 0x001fea0003800000 */
.L_x_22409:
        /* <DEDUP_REMOVED lines=21> */
.L_x_22448:
[----:B------:R0:W-:Y:S01]  /*5070*/  STG.E.U8 [R2.64], R19 ;  /* 0x0000001302007986 */ /* 0x0001e2000c101124 */
[----:B------:R-:W-:Y:S05]  /*5080*/  BRA `(.L_x_22450) ;  /* 0x00000e9000007947 */ /* 0x000fea0003800000 */
.L_x_22447:
        /* <DEDUP_REMOVED lines=10> */
.L_x_22452:
[----:B------:R-:W-:-:S05]  /*5130*/  LOP3.LUT R19, R19, 0xff, RZ, 0xc0, !PT ;  /* 0x000000ff13137812 */ /* 0x000fca00078ec0ff */
[----:B------:R0:W-:Y:S01]  /*5140*/  STG.E [R2.64], R19 ;  /* 0x0000001302007986 */ /* 0x0001e2000c101924 */
[----:B------:R-:W-:Y:S05]  /*5150*/  BRA `(.L_x_22450) ;  /* 0x00000dc000007947 */ /* 0x000fea0003800000 */
.L_x_22451:
[----:B------:R-:W-:-:S05]  /*5160*/  LOP3.LUT R19, R19, 0xff, RZ, 0xc0, !PT ;  /* 0x000000ff13137812 */ /* 0x000fca00078ec0ff */
[----:B------:R0:W-:Y:S01]  /*5170*/  STG.E.U16 [R2.64], R19 ;  /* 0x0000001302007986 */ /* 0x0001e2000c101524 */
[----:B------:R-:W-:Y:S05]  /*5180*/  BRA `(.L_x_22450) ;  /* 0x00000d9000007947 */ /* 0x000fea0003800000 */
.L_x_22446:
        /* <DEDUP_REMOVED lines=10> */
.L_x_22454:
[----:B------:R-:W-:-:S04]  /*5230*/  LOP3.LUT R19, R19, 0xff, RZ, 0xc0, !PT ;  /* 0x000000ff13137812 */ /* 0x000fc800078ec0ff */
[----:B------:R-:W0:Y:S02]  /*5240*/  I2F.U16 R0, R19 ;  /* 0x0000001300007306 */ /* 0x000e240000101000 */
[----:B0-----:R-:W-:-:S05]  /*5250*/  F2FP.PACK_AB R0, RZ, R0 ;  /* 0x00000000ff00723e */ /* 0x001fca00000000ff */
[----:B------:R0:W-:Y:S01]  /*5260*/  STG.E.U16 [R2.64], R0 ;  /* 0x0000000002007986 */ /* 0x0001e2000c101524 */
[----:B------:R-:W-:Y:S05]  /*5270*/  BRA `(.L_x_22450) ;  /* 0x00000ca000007947 */ /* 0x000fea0003800000 */
.L_x_22453:
        /* <DEDUP_REMOVED lines=11> */
.L_x_22456:
[----:B------:R-:W-:-:S06]  /*5330*/  LOP3.LUT R19, R19, 0xff, RZ, 0xc0, !PT ;  /* 0x000000ff13137812 */ /* 0x000fcc00078ec0ff */
[----:B------:R-:W0:Y:S02]  /*5340*/  I2F.U16 R19, R19 ;  /* 0x0000001300137306 */ /* 0x000e240000101000 */
[----:B0-----:R-:W-:-:S04]  /*5350*/  F2FP.PACK_AB R5, RZ, R19 ;  /* 0x00000013ff05723e */ /* 0x001fc800000000ff */
[----:B------:R-:W-:-:S05]  /*5360*/  PRMT R5, R5, 0x5410, RZ ;  /* 0x0000541005057816 */ /* 0x000fca00000000ff */
[----:B------:R0:W-:Y:S01]  /*5370*/  STG.E [R2.64], R5 ;  /* 0x0000000502007986 */ /* 0x0001e2000c101924 */
[----:B------:R-:W-:Y:S05]  /*5380*/  BRA `(.L_x_22450) ;  /* 0x00000b9000007947 */ /* 0x000fea0003800000 */
.L_x_22455:
[----:B------:R-:W-:-:S06]  /*5390*/  LOP3.LUT R4, R19, 0xff, RZ, 0xc0, !PT ;  /* 0x000000ff13047812 */ /* 0x000fcc00078ec0ff */
[----:B------:R-:W0:Y:S02]  /*53a0*/  I2F.F64.U16 R4, R4 ;  /* 0x0000000400047312 */ /* 0x000e240000101800 */
[----:B0-----:R0:W-:Y:S01]  /*53b0*/  STG.E.64 [R2.64], R4 ;  /* 0x0000000402007986 */ /* 0x0011e2000c101b24 */
[----:B------:R-:W-:Y:S05]  /*53c0*/  BRA `(.L_x_22450) ;  /* 0x00000b5000007947 */ /* 0x000fea0003800000 */
.L_x_22445:
        /* <DEDUP_REMOVED lines=12> */
.L_x_22459:
[----:B------:R-:W-:Y:S01]  /*5490*/  LOP3.LUT R4, R19, 0xff, RZ, 0xc0, !PT ;  /* 0x000000ff13047812 */ /* 0x000fe200078ec0ff */
[----:B------:R-:W-:-:S05]  /*54a0*/  CS2R R6, SRZ ;  /* 0x0000000000067805 */ /* 0x000fca000001ff00 */
[----:B------:R-:W0:Y:S02]  /*54b0*/  I2F.F64.U16 R4, R4 ;  /* 0x0000000400047312 */ /* 0x000e240000101800 */
[----:B0-----:R0:W-:Y:S01]  /*54c0*/  STG.E.128 [R2.64], R4 ;  /* 0x0000000402007986 */ /* 0x0011e2000c101d24 */
[----:B------:R-:W-:Y:S05]  /*54d0*/  BRA `(.L_x_22450) ;  /* 0x00000a4000007947 */ /* 0x000fea0003800000 */
.L_x_22458:
        /* <DEDUP_REMOVED lines=22> */
.L_x_22463:
[----:B------:R-:W-:Y:S05]  /*5640*/  BSYNC B0 ;  /* 0x0000000000007941 */ /* 0x000fea0003800000 */
.L_x_22462:
[----:B------:R-:W-:-:S05]  /*5650*/  LOP3.LUT R5, R0, R5, RZ, 0xfc, !PT ;  /* 0x0000000500057212 */ /* 0x000fca00078efcff */
[----:B------:R0:W-:Y:S01]  /*5660*/  STG.E.U8 [R2.64], R5 ;  /* 0x0000000502007986 */ /* 0x0001e2000c101124 */
[----:B------:R-:W-:Y:S05]  /*5670*/  BRA `(.L_x_22450) ;  /* 0x000008a000007947 */ /* 0x000fea0003800000 */
.L_x_22461:
        /* <DEDUP_REMOVED lines=14> */
.L_x_22465:
[----:B------:R-:W-:Y:S01]  /*5760*/  IMAD.MOV.U32 R0, RZ, RZ, 0x7f ;  /* 0x0000007fff007424 */ /* 0x000fe200078e00ff */
[----:B------:R-:W-:-:S04]  /*5770*/  ISETP.GT.U32.AND P0, PT, R4, 0x7f800000, PT ;  /* 0x7f8000000400780c */ /* 0x000fc80003f04070 */
[----:B------:R-:W-:-:S04]  /*5780*/  SEL R0, R0, 0x7c, P0 ;  /* 0x0000007c00007807 */ /* 0x000fc80000000000 */
.L_x_22466:
[----:B------:R-:W-:Y:S05]  /*5790*/  BSYNC B0 ;  /* 0x0000000000007941 */ /* 0x000fea0003800000 */
.L_x_22464:
[----:B------:R-:W-:-:S04]  /*57a0*/  LOP3.LUT R4, R19, 0x80000000, RZ, 0xc0, !PT ;  /* 0x8000000013047812 */ /* 0x000fc800078ec0ff */
[----:B------:R-:W-:-:S04]  /*57b0*/  SHF.R.U32.HI R5, RZ, 0x18, R4 ;  /* 0x00000018ff057819 */ /* 0x000fc80000011604 */
[----:B------:R-:W-:-:S05]  /*57c0*/  LOP3.LUT R5, R0, R5, RZ, 0xfc, !PT ;  /* 0x0000000500057212 */ /* 0x000fca00078efcff */
[----:B------:R0:W-:Y:S01]  /*57d0*/  STG.E.U8 [R2.64], R5 ;  /* 0x0000000502007986 */ /* 0x0001e2000c101124 */
[----:B------:R-:W-:Y:S05]  /*57e0*/  BRA `(.L_x_22450) ;  /* 0x0000073000007947 */ /* 0x000fea0003800000 */
.L_x_22460:
[----:B------:R-:W-:-:S04]  /*57f0*/  LOP3.LUT R19, R19, 0xff, RZ, 0xc0, !PT ;  /* 0x000000ff13137812 */ /* 0x000fc800078ec0ff */
[----:B------:R-:W0:Y:S02]  /*5800*/  I2F.U16 R0, R19 ;  /* 0x0000001300007306 */ /* 0x000e240000101000 */
[----:B0-----:R-:W-:-:S05]  /*5810*/  F2FP.BF16.PACK_AB R0, RZ, R0 ;  /* 0x00000000ff00723e */ /* 0x001fca00000010ff */
[----:B------:R0:W-:Y:S01]  /*5820*/  STG.E.U16 [R2.64], R0 ;  /* 0x0000000002007986 */ /* 0x0001e2000c101524 */
[----:B------:R-:W-:Y:S05]  /*5830*/  BRA `(.L_x_22450) ;  /* 0x000006e000007947 */ /* 0x000fea0003800000 */
.L_x_22457:
        /* <DEDUP_REMOVED lines=11> */
.L_x_22469:
        /* <DEDUP_REMOVED lines=18> */
.L_x_22472:
[----:B------:R-:W-:-:S04]  /*5a10*/  LOP3.LUT R0, R19, 0x80000000, RZ, 0xc0, !PT ;  /* 0x8000000013007812 */ /* 0x000fc800078ec0ff */
[----:B------:R-:W-:-:S04]  /*5a20*/  SHF.R.U32.HI R5, RZ, 0x18, R0 ;  /* 0x00000018ff057819 */ /* 0x000fc80000011600 */
[----:B------:R-:W-:-:S04]  /*5a30*/  LOP3.LUT R4, R4, R5, RZ, 0xfc, !PT ;  /* 0x0000000504047212 */ /* 0x000fc800078efcff */
[----:B------:R-:W-:Y:S02]  /*5a40*/  PRMT R0, R4, 0x7610, R0 ;  /* 0x0000761004007816 */ /* 0x000fe40000000000 */
.L_x_22471:
[----:B------:R-:W-:Y:S05]  /*5a50*/  BSYNC B0 ;  /* 0x0000000000007941 */ /* 0x000fea0003800000 */
.L_x_22470:
[----:B------:R0:W-:Y:S01]  /*5a60*/  STG.E.U8 [R2.64], R0 ;  /* 0x0000000002007986 */ /* 0x0001e2000c101124 */
[----:B------:R-:W-:Y:S05]  /*5a70*/  BRA `(.L_x_22450) ;  /* 0x000004a000007947 */ /* 0x000fea0003800000 */
.L_x_22468:
        /* <DEDUP_REMOVED lines=18> */
.L_x_22475:
[----:B------:R-:W-:-:S04]  /*5ba0*/  LOP3.LUT R0, R19, 0x80000000, RZ, 0xc0, !PT ;  /* 0x8000000013007812 */ /* 0x000fc800078ec0ff */
[----:B------:R-:W-:-:S04]  /*5bb0*/  SHF.R.U32.HI R5, RZ, 0x18, R0 ;  /* 0x00000018ff057819 */ /* 0x000fc80000011600 */
[----:B------:R-:W-:-:S04]  /*5bc0*/  LOP3.LUT R4, R4, R5, RZ, 0xfc, !PT ;  /* 0x0000000504047212 */ /* 0x000fc800078efcff */
[----:B------:R-:W-:Y:S02]  /*5bd0*/  PRMT R0, R4, 0x7610, R0 ;  /* 0x0000761004007816 */ /* 0x000fe40000000000 */
.L_x_22474:
[----:B------:R-:W-:Y:S05]  /*5be0*/  BSYNC B0 ;  /* 0x0000000000007941 */ /* 0x000fea0003800000 */
.L_x_22473:
[----:B------:R0:W-:Y:S01]  /*5bf0*/  STG.E.U8 [R2.64], R0 ;  /* 0x0000000002007986 */ /* 0x0001e2000c101124 */
[----:B------:R-:W-:Y:S05]  /*5c00*/  BRA `(.L_x_22450) ;  /* 0x0000031000007947 */ /* 0x000fea0003800000 */
.L_x_22467:
        /* <DEDUP_REMOVED lines=23> */
.L_x_22449:
        /* <DEDUP_REMOVED lines=20> */
.L_x_22477:
[----:B------:R-:W-:Y:S01]  /*5ec0*/  LOP3.LUT R4, R19, 0xff, RZ, 0xc0, !PT ;  /* 0x000000ff13047812 */ /* 0x000fe200078ec0ff */
[----:B------:R-:W-:-:S05]  /*5ed0*/  IMAD.MOV.U32 R5, RZ, RZ, RZ ;  /* 0x000000ffff057224 */ /* 0x000fca00078e00ff */
[----:B------:R0:W-:Y:S01]  /*5ee0*/  STG.E.64 [R2.64], R4 ;  /* 0x0000000402007986 */ /* 0x0001e2000c101b24 */
[----:B------:R-:W-:Y:S05]  /*5ef0*/  BRA `(.L_x_22450) ;  /* 0x0000002000007947 */ /* 0x000fea0003800000 */
.L_x_22476:
[----:B------:R-:W-:-:S05]  /*5f00*/  LOP3.LUT R19, R19, 0xff, RZ, 0xc0, !PT ;  /* 0x000000ff13137812 */ /* 0x000fca00078ec0ff */
[----:B------:R0:W-:Y:S02]  /*5f10*/  STG.E [R2.64], R19 ;  /* 0x0000001302007986 */ /* 0x0001e4000c101924 */
.L_x_22450:
        /* <DEDUP_REMOVED lines=21> */
.L_x_22481:
[----:B------:R0:W-:Y:S01]  /*6070*/  STG.E.U8 [R2.64], R22 ;  /* 0x0000001602007986 */ /* 0x0001e2000c101124 */
[----:B------:R-:W-:Y:S05]  /*6080*/  BRA `(.L_x_22483) ;  /* 0x00000e9000007947 */ /* 0x000fea0003800000 */
.L_x_22480:
        /* <DEDUP_REMOVED lines=10> */
.L_x_22485:
[----:B------:R-:W-:-:S05]  /*6130*/  LOP3.LUT R5, R22, 0xff, RZ, 0xc0, !PT ;  /* 0x000000ff16057812 */ /* 0x000fca00078ec0ff */
[----:B------:R0:W-:Y:S01]  /*6140*/  STG.E [R2.64], R5 ;  /* 0x0000000502007986 */ /* 0x0001e2000c101924 */
[----:B------:R-:W-:Y:S05]  /*6150*/  BRA `(.L_x_22483) ;  /* 0x00000dc000007947 */ /* 0x000fea0003800000 */
.L_x_22484:
[----:B------:R-:W-:-:S05]  /*6160*/  LOP3.LUT R5, R22, 0xff, RZ, 0xc0, !PT ;  /* 0x000000ff16057812 */ /* 0x000fca00078ec0ff */
[----:B------:R0:W-:Y:S01]  /*6170*/  STG.E.U16 [R2.64], R5 ;  /* 0x0000000502007986 */ /* 0x0001e2000c101524 */
[----:B------:R-:W-:Y:S05]  /*6180*/  BRA `(.L_x_22483) ;  /* 0x00000d9000007947 */ /* 0x000fea0003800000 */
.L_x_22479:
        /* <DEDUP_REMOVED lines=10> */
.L_x_22487:
[----:B------:R-:W-:-:S04]  /*6230*/  LOP3.LUT R22, R22, 0xff, RZ, 0xc0, !PT ;  /* 0x000000ff16167812 */ /* 0x000fc800078ec0ff */
[----:B------:R-:W0:Y:S02]  /*6240*/  I2F.U16 R0, R22 ;  /* 0x0000001600007306 */ /* 0x000e240000101000 */
[----:B0-----:R-:W-:-:S05]  /*6250*/  F2FP.PACK_AB R0, RZ, R0 ;  /* 0x00000000ff00723e */ /* 0x001fca00000000ff */
[----:B------:R0:W-:Y:S01]  /*6260*/  STG.E.U16 [R2.64], R0 ;  /* 0x0000000002007986 */ /* 0x0001e2000c101524 */
[----:B------:R-:W-:Y:S05]  /*6270*/  BRA `(.L_x_22483) ;  /* 0x00000ca000007947 */ /* 0x000fea0003800000 */
.L_x_22486:
        /* <DEDUP_REMOVED lines=11> */
.L_x_22489:
[----:B------:R-:W-:-:S06]  /*6330*/  LOP3.LUT R22, R22, 0xff, RZ, 0xc0, !PT ;  /* 0x000000ff16167812 */ /* 0x000fcc00078ec0ff */
[----:B------:R-:W0:Y:S02]  /*6340*/  I2F.U16 R22, R22 ;  /* 0x0000001600167306 */ /* 0x000e240000101000 */
[----:B0-----:R-:W-:-:S04]  /*6350*/  F2FP.PACK_AB R5, RZ, R22 ;  /* 0x00000016ff05723e */ /* 0x001fc800000000ff */
[----:B------:R-:W-:-:S05]  /*6360*/  PRMT R5, R5, 0x5410, RZ ;  /* 0x0000541005057816 */ /* 0x000fca00000000ff */
[----:B------:R0:W-:Y:S01]  /*6370*/  STG.E [R2.64], R5 ;  /* 0x0000000502007986 */ /* 0x0001e2000c101924 */
[----:B------:R-:W-:Y:S05]  /*6380*/  BRA `(.L_x_22483) ;  /* 0x00000b9000007947 */ /* 0x000fea0003800000 */
.L_x_22488:
[----:B------:R-:W-:-:S06]  /*6390*/  LOP3.LUT R4, R22, 0xff, RZ, 0xc0, !PT ;  /* 0x000000ff16047812 */ /* 0x000fcc00078ec0ff */
[----:B------:R-:W0:Y:S02]  /*63a0*/  I2F.F64.U16 R4, R4 ;  /* 0x0000000400047312 */ /* 0x000e240000101800 */
[----:B0-----:R0:W-:Y:S01]  /*63b0*/  STG.E.64 [R2.64], R4 ;  /* 0x0000000402007986 */ /* 0x0011e2000c101b24 */
[----:B------:R-:W-:Y:S05]  /*63c0*/  BRA `(.L_x_22483) ;  /* 0x00000b5000007947 */ /* 0x000fea0003800000 */
.L_x_22478:
        /* <DEDUP_REMOVED lines=12> */
.L_x_22492:
[----:B------:R-:W-:Y:S01]  /*6490*/  LOP3.LUT R4, R22, 0xff, RZ, 0xc0, !PT ;  /* 0x000000ff16047812 */ /* 0x000fe200078ec0ff */
[----:B------:R-:W-:-:S05]  /*64a0*/  CS2R R6, SRZ ;  /* 0x0000000000067805 */ /* 0x000fca000001ff00 */
[----:B------:R-:W0:Y:S02]  /*64b0*/  I2F.F64.U16 R4, R4 ;  /* 0x0000000400047312 */ /* 0x000e240000101800 */
[----:B0-----:R0:W-:Y:S01]  /*64c0*/  STG.E.128 [R2.64], R4 ;  /* 0x0000000402007986 */ /* 0x0011e2000c101d24 */
[----:B------:R-:W-:Y:S05]  /*64d0*/  BRA `(.L_x_22483) ;  /* 0x00000a4000007947 */ /* 0x000fea0003800000 */
.L_x_22491:
        /* <DEDUP_REMOVED lines=22> */
.L_x_22496:
[----:B------:R-:W-:Y:S05]  /*6640*/  BSYNC B0 ;  /* 0x0000000000007941 */ /* 0x000fea0003800000 */
.L_x_22495:
[----:B------:R-:W-:-:S05]  /*6650*/  LOP3.LUT R5, R0, R5, RZ, 0xfc, !PT ;  /* 0x0000000500057212 */ /* 0x000fca00078efcff */
[----:B------:R0:W-:Y:S01]  /*6660*/  STG.E.U8 [R2.64], R5 ;  /* 0x0000000502007986 */ /* 0x0001e2000c101124 */
[----:B------:R-:W-:Y:S05]  /*6670*/  BRA `(.L_x_22483) ;  /* 0x000008a000007947 */ /* 0x000fea0003800000 */
.L_x_22494:
        /* <DEDUP_REMOVED lines=14> */
.L_x_22498:
[----:B------:R-:W-:Y:S01]  /*6760*/  IMAD.MOV.U32 R0, RZ, RZ, 0x7f ;  /* 0x0000007fff007424 */ /* 0x000fe200078e00ff */
[----:B------:R-:W-:-:S04]  /*6770*/  ISETP.GT.U32.AND P0, PT, R4, 0x7f800000, PT ;  /* 0x7f8000000400780c */ /* 0x000fc80003f04070 */
[----:B------:R-:W-:-:S04]  /*6780*/  SEL R0, R0, 0x7c, P0 ;  /* 0x0000007c00007807 */ /* 0x000fc80000000000 */
.L_x_22499:
[----:B------:R-:W-:Y:S05]  /*6790*/  BSYNC B0 ;  /* 0x0000000000007941 */ /* 0x000fea0003800000 */
.L_x_22497:
[----:B------:R-:W-:-:S04]  /*67a0*/  LOP3.LUT R4, R5, 0x80000000, RZ, 0xc0, !PT ;  /* 0x8000000005047812 */ /* 0x000fc800078ec0ff */
[----:B------:R-:W-:-:S04]  /*67b0*/  SHF.R.U32.HI R5, RZ, 0x18, R4 ;  /* 0x00000018ff057819 */ /* 0x000fc80000011604 */
[----:B------:R-:W-:-:S05]  /*67c0*/  LOP3.LUT R5, R0, R5, RZ, 0xfc, !PT ;  /* 0x0000000500057212 */ /* 0x000fca00078efcff */
[----:B------:R0:W-:Y:S01]  /*67d0*/  STG.E.U8 [R2.64], R5 ;  /* 0x0000000502007986 */ /* 0x0001e2000c101124 */
[----:B------:R-:W-:Y:S05]  /*67e0*/  BRA `(.L_x_22483) ;  /* 0x0000073000007947 */ /* 0x000fea0003800000 */
.L_x_22493:
[----:B------:R-:W-:-:S04]  /*67f0*/  LOP3.LUT R22, R22, 0xff, RZ, 0xc0, !PT ;  /* 0x000000ff16167812 */ /* 0x000fc800078ec0ff */
[----:B------:R-:W0:Y:S02]  /*6800*/  I2F.U16 R0, R22 ;  /* 0x0000001600007306 */ /* 0x000e240000101000 */
[----:B0-----:R-:W-:-:S05]  /*6810*/  F2FP.BF16.PACK_AB R0, RZ, R0 ;  /* 0x00000000ff00723e */ /* 0x001fca00000010ff */
[----:B------:R0:W-:Y:S01]  /*6820*/  STG.E.U16 [R2.64], R0 ;  /* 0x0000000002007986 */ /* 0x0001e2000c101524 */
[----:B------:R-:W-:Y:S05]  /*6830*/  BRA `(.L_x_22483) ;  /* 0x000006e000007947 */ /* 0x000fea0003800000 */
.L_x_22490:
        /* <DEDUP_REMOVED lines=11> */
.L_x_22502:
        /* <DEDUP_REMOVED lines=18> */
.L_x_22505:
[----:B------:R-:W-:-:S04]  /*6a10*/  LOP3.LUT R0, R7, 0x80000000, RZ, 0xc0, !PT ;  /* 0x8000000007007812 */ /* 0x000fc800078ec0ff */
[----:B------:R-:W-:-:S04]  /*6a20*/  SHF.R.U32.HI R5, RZ, 0x18, R0 ;  /* 0x00000018ff057819 */ /* 0x000fc80000011600 */
[----:B------:R-:W-:-:S04]  /*6a30*/  LOP3.LUT R4, R4, R5, RZ, 0xfc, !PT ;  /* 0x0000000504047212 */ /* 0x000fc800078efcff */
[----:B------:R-:W-:Y:S02]  /*6a40*/  PRMT R0, R4, 0x7610, R0 ;  /* 0x0000761004007816 */ /* 0x000fe40000000000 */
.L_x_22504:
[----:B------:R-:W-:Y:S05]  /*6a50*/  BSYNC B0 ;  /* 0x0000000000007941 */ /* 0x000fea0003800000 */
.L_x_22503:
[----:B------:R0:W-:Y:S01]  /*6a60*/  STG.E.U8 [R2.64], R0 ;  /* 0x0000000002007986 */ /* 0x0001e2000c101124 */
[----:B------:R-:W-:Y:S05]  /*6a70*/  BRA `(.L_x_22483) ;  /* 0x000004a000007947 */ /* 0x000fea0003800000 */
.L_x_22501:
        /* <DEDUP_REMOVED lines=18> */
.L_x_22508:
[----:B------:R-:W-:-:S04]  /*6ba0*/  LOP3.LUT R0, R7, 0x80000000, RZ, 0xc0, !PT ;  /* 0x8000000007007812 */ /* 0x000fc800078ec0ff */
[----:B------:R-:W-:-:S04]  /*6bb0*/  SHF.R.U32.HI R5, RZ, 0x18, R0 ;  /* 0x00000018ff057819 */ /* 0x000fc80000011600 */
[----:B------:R-:W-:-:S04]  /*6bc0*/  LOP3.LUT R4, R4, R5, RZ, 0xfc, !PT ;  /* 0x0000000504047212 */ /* 0x000fc800078efcff */
[----:B------:R-:W-:Y:S02]  /*6bd0*/  PRMT R0, R4, 0x7610, R0 ;  /* 0x0000761004007816 */ /* 0x000fe40000000000 */
.L_x_22507:
[----:B------:R-:W-:Y:S05]  /*6be0*/  BSYNC B0 ;  /* 0x0000000000007941 */ /* 0x000fea0003800000 */
.L_x_22506:
[----:B------:R0:W-:Y:S01]  /*6bf0*/  STG.E.U8 [R2.64], R0 ;  /* 0x0000000002007986 */ /* 0x0001e2000c101124 */
[----:B------:R-:W-:Y:S05]  /*6c00*/  BRA `(.L_x_22483) ;  /* 0x0000031000007947 */ /* 0x000fea0003800000 */
.L_x_22500:
        /* <DEDUP_REMOVED lines=23> */
.L_x_22482:
        /* <DEDUP_REMOVED lines=20> */
.L_x_22510:
[----:B------:R-:W-:Y:S01]  /*6ec0*/  LOP3.LUT R4, R22, 0xff, RZ, 0xc0, !PT ;  /* 0x000000ff16047812 */ /* 0x000fe200078ec0ff */
[----:B------:R-:W-:-:S05]  /*6ed0*/  IMAD.MOV.U32 R5, RZ, RZ, RZ ;  /* 0x000000ffff057224 */ /* 0x000fca00078e00ff */
[----:B------:R0:W-:Y:S01]  /*6ee0*/  STG.E.64 [R2.64], R4 ;  /* 0x0000000402007986 */ /* 0x0001e2000c101b24 */
[----:B------:R-:W-:Y:S05]  /*6ef0*/  BRA `(.L_x_22483) ;  /* 0x0000002000007947 */ /* 0x000fea0003800000 */
.L_x_22509:
[----:B------:R-:W-:-:S05]  /*6f00*/  LOP3.LUT R5, R22, 0xff, RZ, 0xc0, !PT ;  /* 0x000000ff16057812 */ /* 0x000fca00078ec0ff */
[----:B------:R0:W-:Y:S02]  /*6f10*/  STG.E [R2.64], R5 ;  /* 0x0000000502007986 */ /* 0x0001e4000c101924 */
.L_x_22483:
[----:B------:R-:W-:Y:S02]  /*6f20*/  IADD3 R24, R24, 0x80, RZ ;  /* 0x0000008018187810 */ /* 0x000fe40007ffe0ff */
.L_x_22444:
[----:B------:R-:W-:Y:S05]  /*6f30*/  BSYNC B6 ;  /* 0x0000000000067941 */ /* 0x000fea0003800000 */
.L_x_22443:
        /* <DEDUP_REMOVED lines=19> */
.L_x_22514:
[----:B------:R-:W-:Y:S01]  /*7070*/  STG.E.U8 [R2.64], R23 ;  /* 0x0000001702007986 */ /* 0x000fe2000c101124 */
[----:B------:R-:W-:Y:S05]  /*7080*/  EXIT ;  /* 0x000000000000794d */ /* 0x000fea0003800000 */
.L_x_22513:
        /* <DEDUP_REMOVED lines=10> */
.L_x_22517:
[----:B------:R-:W-:-:S05]  /*7130*/  LOP3.LUT R23, R23, 0xff, RZ, 0xc0, !PT ;  /* 0x000000ff17177812 */ /* 0x000fca00078ec0ff */
[----:B------:R-:W-:Y:S01]  /*7140*/  STG.E [R2.64], R23 ;  /* 0x0000001702007986 */ /* 0x000fe2000c101924 */
[----:B------:R-:W-:Y:S05]  /*7150*/  EXIT ;  /* 0x000000000000794d */ /* 0x000fea0003800000 */
.L_x_22516:
[----:B------:R-:W-:-:S05]  /*7160*/  LOP3.LUT R23, R23, 0xff, RZ, 0xc0, !PT ;  /* 0x000000ff17177812 */ /* 0x000fca00078ec0ff */
[----:B------:R-:W-:Y:S01]  /*7170*/  STG.E.U16 [R2.64], R23 ;  /* 0x0000001702007986 */ /* 0x000fe2000c101524 */
[----:B------:R-:W-:Y:S05]  /*7180*/  EXIT ;  /* 0x000000000000794d */ /* 0x000fea0003800000 */
.L_x_22512:
        /* <DEDUP_REMOVED lines=10> */
.L_x_22519:
[----:B------:R-:W-:-:S04]  /*7230*/  LOP3.LUT R23, R23, 0xff, RZ, 0xc0, !PT ;  /* 0x000000ff17177812 */ /* 0x000fc800078ec0ff */
[----:B------:R-:W0:Y:S02]  /*7240*/  I2F.U16 R0, R23 ;  /* 0x0000001700007306 */ /* 0x000e240000101000 */
[----:B0-----:R-:W-:-:S05]  /*7250*/  F2FP.PACK_AB R0, RZ, R0 ;  /* 0x00000000ff00723e */ /* 0x001fca00000000ff */
[----:B------:R-:W-:Y:S01]  /*7260*/  STG.E.U16 [R2.64], R0 ;  /* 0x0000000002007986 */ /* 0x000fe2000c101524 */
[----:B------:R-:W-:Y:S05]  /*7270*/  EXIT ;  /* 0x000000000000794d */ /* 0x000fea0003800000 */
.L_x_22518:
        /* <DEDUP_REMOVED lines=11> */
.L_x_22521:
[----:B------:R-:W-:-:S06]  /*7330*/  LOP3.LUT R23, R23, 0xff, RZ, 0xc0, !PT ;  /* 0x000000ff17177812 */ /* 0x000fcc00078ec0ff */
[----:B------:R-:W0:Y:S02]  /*7340*/  I2F.U16 R23, R23 ;  /* 0x0000001700177306 */ /* 0x000e240000101000 */
[----:B0-----:R-:W-:-:S04]  /*7350*/  F2FP.PACK_AB R5, RZ, R23 ;  /* 0x00000017ff05723e */ /* 0x001fc800000000ff */
[----:B------:R-:W-:-:S05]  /*7360*/  PRMT R5, R5, 0x5410, RZ ;  /* 0x0000541005057816 */ /* 0x000fca00000000ff */
[----:B------:R-:W-:Y:S01]  /*7370*/  STG.E [R2.64], R5 ;  /* 0x0000000502007986 */ /* 0x000fe2000c101924 */
[----:B------:R-:W-:Y:S05]  /*7380*/  EXIT ;  /* 0x000000000000794d */ /* 0x000fea0003800000 */
.L_x_22520:
[----:B------:R-:W-:-:S06]  /*7390*/  LOP3.LUT R4, R23, 0xff, RZ, 0xc0, !PT ;  /* 0x000000ff17047812 */ /* 0x000fcc00078ec0ff */
[----:B------:R-:W0:Y:S02]  /*73a0*/  I2F.F64.U16 R4, R4 ;  /* 0x0000000400047312 */ /* 0x000e240000101800 */
[----:B0-----:R-:W-:Y:S01]  /*73b0*/  STG.E.64 [R2.64], R4 ;  /* 0x0000000402007986 */ /* 0x001fe2000c101b24 */
[----:B------:R-:W-:Y:S05]  /*73c0*/  EXIT ;  /* 0x000000000000794d */ /* 0x000fea0003800000 */
.L_x_22511:
        /* <DEDUP_REMOVED lines=12> */
.L_x_22524:
[----:B------:R-:W-:Y:S01]  /*7490*/  LOP3.LUT R4, R23, 0xff, RZ, 0xc0, !PT ;  /* 0x000000ff17047812 */ /* 0x000fe200078ec0ff */
[----:B------:R-:W-:-:S05]  /*74a0*/  CS2R R6, SRZ ;  /* 0x0000000000067805 */ /* 0x000fca000001ff00 */
[----:B------:R-:W0:Y:S02]  /*74b0*/  I2F.F64.U16 R4, R4 ;  /* 0x0000000400047312 */ /* 0x000e240000101800 */
[----:B0-----:R-:W-:Y:S01]  /*74c0*/  STG.E.128 [R2.64], R4 ;  /* 0x0000000402007986 */ /* 0x001fe2000c101d24 */
[----:B------:R-:W-:Y:S05]  /*74d0*/  EXIT ;  /* 0x000000000000794d */ /* 0x000fea0003800000 */
.L_x_22523:
        /* <DEDUP_REMOVED lines=22> */
.L_x_22528:
[----:B------:R-:W-:Y:S05]  /*7640*/  BSYNC B0 ;  /* 0x0000000000007941 */ /* 0x000fea0003800000 */
.L_x_22527:
[----:B------:R-:W-:-:S05]  /*7650*/  LOP3.LUT R5, R0, R5, RZ, 0xfc, !PT ;  /* 0x0000000500057212 */ /* 0x000fca00078efcff */
[----:B------:R-:W-:Y:S01]  /*7660*/  STG.E.U8 [R2.64], R5 ;  /* 0x0000000502007986 */ /* 0x000fe2000c101124 */
[----:B------:R-:W-:Y:S05]  /*7670*/  EXIT ;  /* 0x000000000000794d */ /* 0x000fea0003800000 */
.L_x_22526:
        /* <DEDUP_REMOVED lines=14> */
.L_x_22530:
[----:B------:R-:W-:Y:S01]  /*7760*/  IMAD.MOV.U32 R0, RZ, RZ, 0x7f ;  /* 0x0000007fff007424 */ /* 0x000fe200078e00ff */
[----:B------:R-:W-:-:S04]  /*7770*/  ISETP.GT.U32.AND P0, PT, R4, 0x7f800000, PT ;  /* 0x7f8000000400780c */ /* 0x000fc80003f04070 */
[----:B------:R-:W-:-:S04]  /*7780*/  SEL R0, R0, 0x7c, P0 ;  /* 0x0000007c00007807 */ /* 0x000fc80000000000 */
.L_x_22531:
[----:B------:R-:W-:Y:S05]  /*7790*/  BSYNC B0 ;  /* 0x0000000000007941 */ /* 0x000fea0003800000 */
.L_x_22529:
[----:B------:R-:W-:-:S04]  /*77a0*/  LOP3.LUT R4, R23, 0x80000000, RZ, 0xc0, !PT ;  /* 0x8000000017047812 */ /* 0x000fc800078ec0ff */
[----:B------:R-:W-:-:S04]  /*77b0*/  SHF.R.U32.HI R5, RZ, 0x18, R4 ;  /* 0x00000018ff057819 */ /* 0x000fc80000011604 */
[----:B------:R-:W-:-:S05]  /*77c0*/  LOP3.LUT R5, R0, R5, RZ, 0xfc, !PT ;  /* 0x0000000500057212 */ /* 0x000fca00078efcff */
[----:B------:R-:W-:Y:S01]  /*77d0*/  STG.E.U8 [R2.64], R5 ;  /* 0x0000000502007986 */ /* 0x000fe2000c101124 */
[----:B------:R-:W-:Y:S05]  /*77e0*/  EXIT ;  /* 0x000000000000794d */ /* 0x000fea0003800000 */
.L_x_22525:
[----:B------:R-:W-:-:S04]  /*77f0*/  LOP3.LUT R23, R23, 0xff, RZ, 0xc0, !PT ;  /* 0x000000ff17177812 */ /* 0x000fc800078ec0ff */
[----:B------:R-:W0:Y:S02]  /*7800*/  I2F.U16 R0, R23 ;  /* 0x0000001700007306 */ /* 0x000e240000101000 */
[----:B0-----:R-:W-:-:S05]  /*7810*/  F2FP.BF16.PACK_AB R0, RZ, R0 ;  /* 0x00000000ff00723e */ /* 0x001fca00000010ff */
[----:B------:R-:W-:Y:S01]  /*7820*/  STG.E.U16 [R2.64], R0 ;  /* 0x0000000002007986 */ /* 0x000fe2000c101524 */
[----:B------:R-:W-:Y:S05]  /*7830*/  EXIT ;  /* 0x000000000000794d */ /* 0x000fea0003800000 */
.L_x_22522:
        /* <DEDUP_REMOVED lines=11> */
.L_x_22534:
        /* <DEDUP_REMOVED lines=18> */
.L_x_22537:
[----:B------:R-:W-:-:S04]  /*7a10*/  LOP3.LUT R0, R23, 0x80000000, RZ, 0xc0, !PT ;  /* 0x8000000017007812 */ /* 0x000fc800078ec0ff */
[----:B------:R-:W-:-:S04]  /*7a20*/  SHF.R.U32.HI R5, RZ, 0x18, R0 ;  /* 0x00000018ff057819 */ /* 0x000fc80000011600 */
[----:B------:R-:W-:-:S04]  /*7a30*/  LOP3.LUT R4, R4, R5, RZ, 0xfc, !PT ;  /* 0x0000000504047212 */ /* 0x000fc800078efcff */
[----:B------:R-:W-:Y:S02]  /*7a40*/  PRMT R0, R4, 0x7610, R0 ;  /* 0x0000761004007816 */ /* 0x000fe40000000000 */
.L_x_22536:
[----:B------:R-:W-:Y:S05]  /*7a50*/  BSYNC B0 ;  /* 0x0000000000007941 */ /* 0x000fea0003800000 */
.L_x_22535:
[----:B------:R-:W-:Y:S01]  /*7a60*/  STG.E.U8 [R2.64], R0 ;  /* 0x0000000002007986 */ /* 0x000fe2000c101124 */
[----:B------:R-:W-:Y:S05]  /*7a70*/  EXIT ;  /* 0x000000000000794d */ /* 0x000fea0003800000 */
.L_x_22533:
        /* <DEDUP_REMOVED lines=18> */
.L_x_22540:
[----:B------:R-:W-:-:S04]  /*7ba0*/  LOP3.LUT R0, R23, 0x80000000, RZ, 0xc0, !PT ;  /* 0x8000000017007812 */ /* 0x000fc800078ec0ff */
[----:B------:R-:W-:-:S04]  /*7bb0*/  SHF.R.U32.HI R5, RZ, 0x18, R0 ;  /* 0x00000018ff057819 */ /* 0x000fc80000011600 */
[----:B------:R-:W-:-:S04]  /*7bc0*/  LOP3.LUT R4, R4, R5, RZ, 0xfc, !PT ;  /* 0x0000000504047212 */ /* 0x000fc800078efcff */
[----:B------:R-:W-:Y:S02]  /*7bd0*/  PRMT R0, R4, 0x7610, R0 ;  /* 0x0000761004007816 */ /* 0x000fe40000000000 */
.L_x_22539:
[----:B------:R-:W-:Y:S05]  /*7be0*/  BSYNC B0 ;  /* 0x0000000000007941 */ /* 0x000fea0003800000 */
.L_x_22538:
[----:B------:R-:W-:Y:S01]  /*7bf0*/  STG.E.U8 [R2.64], R0 ;  /* 0x0000000002007986 */ /* 0x000fe2000c101124 */
[----:B------:R-:W-:Y:S05]  /*7c00*/  EXIT ;  /* 0x000000000000794d */ /* 0x000fea0003800000 */
.L_x_22532:
        /* <DEDUP_REMOVED lines=23> */
.L_x_22515:
        /* <DEDUP_REMOVED lines=20> */
.L_x_22542:
[----:B------:R-:W-:Y:S01]  /*7ec0*/  LOP3.LUT R4, R23, 0xff, RZ, 0xc0, !PT ;  /* 0x000000ff17047812 */ /* 0x000fe200078ec0ff */
[----:B------:R-:W-:-:S05]  /*7ed0*/  IMAD.MOV.U32 R5, RZ, RZ, RZ ;  /* 0x000000ffff057224 */ /* 0x000fca00078e00ff */
[----:B------:R-:W-:Y:S01]  /*7ee0*/  STG.E.64 [R2.64], R4 ;  /* 0x0000000402007986 */ /* 0x000fe2000c101b24 */
[----:B------:R-:W-:Y:S05]  /*7ef0*/  EXIT ;  /* 0x000000000000794d */ /* 0x000fea0003800000 */
.L_x_22541:
[----:B------:R-:W-:-:S05]  /*7f00*/  LOP3.LUT R23, R23, 0xff, RZ, 0xc0, !PT ;  /* 0x000000ff17177812 */ /* 0x000fca00078ec0ff */
[----:B------:R-:W-:Y:S01]  /*7f10*/  STG.E [R2.64], R23 ;  /* 0x0000001702007986 */ /* 0x000fe2000c101924 */
[----:B------:R-:W-:Y:S05]  /*7f20*/  EXIT ;  /* 0x000000000000794d */ /* 0x000fea0003800000 */
.L_x_22543:
        /* <DEDUP_REMOVED lines=13> */
.L_x_61836:


//--------------------- .text._ZN2at6native18elementwise_kernelILi128ELi4EZNS0_22gpu_kernel_impl_nocastIZNS0_50_GLOBAL__N__2680c7bb_12_PowKernel_cu_b2145a98_318429pow_tensor_scalar_kernel_implIhhEEvRNS_18TensorIteratorBaseET0_EUlhE0_EEvS6_RKT_EUliE_EEviT1_ --------------------------
	.section	.text._ZN2at6native18elementwise_kernelILi128ELi4EZNS0_22gpu_kernel_impl_nocastIZNS0_50_GLOBAL__N__2680c7bb_12_PowKernel_cu_b2145a98_318429pow_tensor_scalar_kernel_implIhhEEvRNS_18TensorIteratorBaseET0_EUlhE0_EEvS6_RKT_EUliE_EEviT1_,"ax",@progbits
	.sectioninfo	@"SHI_REGISTERS=12"
	.align	128
        .global         _ZN2at6native18elementwise_kernelILi128ELi4EZNS0_22gpu_kernel_impl_nocastIZNS0_50_GLOBAL__N__2680c7bb_12_PowKernel_cu_b2145a98_318429pow_tensor_scalar_kernel_implIhhEEvRNS_18TensorIteratorBaseET0_EUlhE0_EEvS6_RKT_EUliE_EEviT1_
        .type           _ZN2at6native18elementwise_kernelILi128ELi4EZNS0_22gpu_kernel_impl_nocastIZNS0_50_GLOBAL__N__2680c7bb_12_PowKernel_cu_b2145a98_318429pow_tensor_scalar_kernel_implIhhEEvRNS_18TensorIteratorBaseET0_EUlhE0_EEvS6_RKT_EUliE_EEviT1_,@function
        .size           _ZN2at6native18elementwise_kernelILi128ELi4EZNS0_22gpu_kernel_impl_nocastIZNS0_50_GLOBAL__N__2680c7bb_12_PowKernel_cu_b2145a98_318429pow_tensor_scalar_kernel_implIhhEEvRNS_18TensorIteratorBaseET0_EUlhE0_EEvS6_RKT_EUliE_EEviT1_,(.L_x_61837 - _ZN2at6native18elementwise_kernelILi128ELi4EZNS0_22gpu_kernel_impl_nocastIZNS0_50_GLOBAL__N__2680c7bb_12_PowKernel_cu_b2145a98_318429pow_tensor_scalar_kernel_implIhhEEvRNS_18TensorIteratorBaseET0_EUlhE0_EEvS6_RKT_EUliE_EEviT1_)
        .other          _ZN2at6native18elementwise_kernelILi128ELi4EZNS0_22gpu_kernel_impl_nocastIZNS0_50_GLOBAL__N__2680c7bb_12_PowKernel_cu_b2145a98_318429pow_tensor_scalar_kernel_implIhhEEvRNS_18TensorIteratorBaseET0_EUlhE0_EEvS6_RKT_EUliE_EEviT1_,@"STO_CUDA_ENTRY STV_DEFAULT"
_ZN2at6native18elementwise_kernelILi128ELi4EZNS0_22gpu_kernel_impl_nocastIZNS0_50_GLOBAL__N__2680c7bb_12_PowKernel_cu_b2145a98_318429pow_tensor_scalar_kernel_implIhhEEvRNS_18TensorIteratorBaseET0_EUlhE0_EEvS6_RKT_EUliE_EEviT1_:
.text._ZN2at6native18elementwise_kernelILi128ELi4EZNS0_22gpu_kernel_impl_nocastIZNS0_50_GLOBAL__N__2680c7bb_12_PowKernel_cu_b2145a98_318429pow_tensor_scalar_kernel_implIhhEEvRNS_18TensorIteratorBaseET0_EUlhE0_EEvS6_RKT_EUliE_EEviT1_:
        /* <DEDUP_REMOVED lines=235> */
.L_x_22546:
        /* <DEDUP_REMOVED lines=10> */
.L_x_22545:
[----:B------:R-:W-:Y:S05]  /*0f50*/  BSYNC B0 ;  /* 0x0000000000007941 */ /* 0x000fea0003800000 */
.L_x_22544:
        /* <DEDUP_REMOVED lines=230> */
.L_x_22549:
        /* <DEDUP_REMOVED lines=239> */
.L_x_22550:
        /* <DEDUP_REMOVED lines=10> */
.L_x_22548:
[----:B------:R-:W-:Y:S05]  /*2d50*/  BSYNC B0 ;  /* 0x0000000000007941 */ /* 0x000fea0003800000 */
.L_x_22547:
        /* <DEDUP_REMOVED lines=229> */
.L_x_22551:
        /* <DEDUP_REMOVED lines=10> */
.L_x_22552:
        /* <DEDUP_REMOVED lines=11> */
.L_x_61837:


//--------------------- .text._ZN2at6native27unrolled_elementwise_kernelIZNS0_50_GLOBAL__N__2680c7bb_12_PowKernel_cu_b2145a98_318429pow_tensor_scalar_kernel_implIhhEEvRNS_18TensorIteratorBaseET0_EUlhE0_St5arrayIPcLm2EELi4E23TrivialOffsetCalculatorILi1EjESC_NS0_6memory15LoadWithoutCastENSD_16StoreWithoutCastEEEviT_S6_T2_T3_T4_T5_ --------------------------
	.section	.text._ZN2at6native27unrolled_elementwise_kernelIZNS0_50_GLOBAL__N__2680c7bb_12_PowKernel_cu_b2145a98_318429pow_tensor_scalar_kernel_implIhhEEvRNS_18TensorIteratorBaseET0_EUlhE0_St5arrayIPcLm2EELi4E23TrivialOffsetCalculatorILi1EjESC_NS0_6memory15LoadWithoutCastENSD_16StoreWithoutCastEEEviT_S6_T2_T3_T4_T5_,"ax",@progbits
	.sectioninfo	@"SHI_REGISTERS=18"
	.align	128
        .global         _ZN2at6native27unrolled_elementwise_kernelIZNS0_50_GLOBAL__N__2680c7bb_12_PowKernel_cu_b2145a98_318429pow_tensor_scalar_kernel_implIhhEEvRNS_18TensorIteratorBaseET0_EUlhE0_St5arrayIPcLm2EELi4E23TrivialOffsetCalculatorILi1EjESC_NS0_6memory15LoadWithoutCastENSD_16StoreWithoutCastEEEviT_S6_T2_T3_T4_T5_
        .type           _ZN2at6native27unrolled_elementwise_kernelIZNS0_50_GLOBAL__N__2680c7bb_12_PowKernel_cu_b2145a98_318429pow_tensor_scalar_kernel_implIhhEEvRNS_18TensorIteratorBaseET0_EUlhE0_St5arrayIPcLm2EELi4E23TrivialOffsetCalculatorILi1EjESC_NS0_6memory15LoadWithoutCastENSD_16StoreWithoutCastEEEviT_S6_T2_T3_T4_T5_,@function
        .size           _ZN2at6native27unrolled_elementwise_kernelIZNS0_50_GLOBAL__N__2680c7bb_12_PowKernel_cu_b2145a98_318429pow_tensor_scalar_kernel_implIhhEEvRNS_18TensorIteratorBaseET0_EUlhE0_St5arrayIPcLm2EELi4E23TrivialOffsetCalculatorILi1EjESC_NS0_6memory15LoadWithoutCastENSD_16StoreWithoutCastEEEviT_S6_T2_T3_T4_T5_,(.L_x_61838 - _ZN2at6native27unrolled_elementwise_kernelIZNS0_50_GLOBAL__N__2680c7bb_12_PowKernel_cu_b2145a98_318429pow_tensor_scalar_kernel_implIhhEEvRNS_18TensorIteratorBaseET0_EUlhE0_St5arrayIPcLm2EELi4E23TrivialOffsetCalculatorILi1EjESC_NS0_6memory15LoadWithoutCastENSD_16StoreWithoutCastEEEviT_S6_T2_T3_T4_T5_)
        .other          _ZN2at6native27unrolled_elementwise_kernelIZNS0_50_GLOBAL__N__2680c7bb_12_PowKernel_cu_b2145a98_318429pow_tensor_scalar_kernel_implIhhEEvRNS_18TensorIteratorBaseET0_EUlhE0_St5arrayIPcLm2EELi4E23TrivialOffsetCalculatorILi1EjESC_NS0_6memory15LoadWithoutCastENSD_16StoreWithoutCastEEEviT_S6_T2_T3_T4_T5_,@"STO_CUDA_ENTRY STV_DEFAULT"
_ZN2at6native27unrolled_elementwise_kernelIZNS0_50_GLOBAL__N__2680c7bb_12_PowKernel_cu_b2145a98_318429pow_tensor_scalar_kernel_implIhhEEvRNS_18TensorIteratorBaseET0_EUlhE0_St5arrayIPcLm2EELi4E23TrivialOffsetCalculatorILi1EjESC_NS0_6memory15LoadWithoutCastENSD_16StoreWithoutCastEEEviT_S6_T2_T3_T4_T5_:
.text._ZN2at6native27unrolled_elementwise_kernelIZNS0_50_GLOBAL__N__2680c7bb_12_PowKernel_cu_b2145a98_318429pow_tensor_scalar_kernel_implIhhEEvRNS_18TensorIteratorBaseET0_EUlhE0_St5arrayIPcLm2EELi4E23TrivialOffsetCalculatorILi1EjESC_NS0_6memory15LoadWithoutCastENSD_16StoreWithoutCastEEEviT_S6_T2_T3_T4_T5_:
        /* <DEDUP_REMOVED lines=45> */
.L_x_22554:
[----:B------:R-:W-:Y:S05]  /*02d0*/  BSYNC B0 ;  /* 0x0000000000007941 */ /* 0x000fea0003800000 */
.L_x_22553:
        /* <DEDUP_REMOVED lines=23> */
.L_x_22556:
[----:B------:R-:W-:Y:S05]  /*0450*/  BSYNC B0 ;  /* 0x0000000000007941 */ /* 0x000fea0003800000 */
.L_x_22555:
        /* <DEDUP_REMOVED lines=11> */
.L_x_22557:
        /* <DEDUP_REMOVED lines=15> */
.L_x_61838:


//--------------------- .text._ZN2at6native29vectorized_elementwise_kernelILi2EZNS0_50_GLOBAL__N__2680c7bb_12_PowKernel_cu_b2145a98_318429pow_tensor_scalar_kernel_implIhhEEvRNS_18TensorIteratorBaseET0_EUlhE0_St5arrayIPcLm2EEEEviS6_T1_ --------------------------
	.section	.text._ZN2at6native29vectorized_elementwise_kernelILi2EZNS0_50_GLOBAL__N__2680c7bb_12_PowKernel_cu_b2145a98_318429pow_tensor_scalar_kernel_implIhhEEvRNS_18TensorIteratorBaseET0_EUlhE0_St5arrayIPcLm2EEEEviS6_T1_,"ax",@progbits
	.sectioninfo	@"SHI_REGISTERS=26"
	.align	128
        .global         _ZN2at6native29vectorized_elementwise_kernelILi2EZNS0_50_GLOBAL__N__2680c7bb_12_PowKernel_cu_b2145a98_318429pow_tensor_scalar_kernel_implIhhEEvRNS_18TensorIteratorBaseET0_EUlhE0_St5arrayIPcLm2EEEEviS6_T1_
        .type           _ZN2at6native29vectorized_elementwise_kernelILi2EZNS0_50_GLOBAL__N__2680c7bb_12_PowKernel_cu_b2145a98_318429pow_tensor_scalar_kernel_implIhhEEvRNS_18TensorIteratorBaseET0_EUlhE0_St5arrayIPcLm2EEEEviS6_T1_,@function
        .size           _ZN2at6native29vectorized_elementwise_kernelILi2EZNS0_50_GLOBAL__N__2680c7bb_12_PowKernel_cu_b2145a98_318429pow_tensor_scalar_kernel_implIhhEEvRNS_18TensorIteratorBaseET0_EUlhE0_St5arrayIPcLm2EEEEviS6_T1_,(.L_x_61839 - _ZN2at6native29vectorized_elementwise_kernelILi2EZNS0_50_GLOBAL__N__2680c7bb_12_PowKernel_cu_b2145a98_318429pow_tensor_scalar_kernel_implIhhEEvRNS_18TensorIteratorBaseET0_EUlhE0_St5arrayIPcLm2EEEEviS6_T1_)
        .other          _ZN2at6native29vectorized_elementwise_kernelILi2EZNS0_50_GLOBAL__N__2680c7bb_12_PowKernel_cu_b2145a98_318429pow_tensor_scalar_kernel_implIhhEEvRNS_18TensorIteratorBaseET0_EUlhE0_St5arrayIPcLm2EEEEviS6_T1_,@"STO_CUDA_ENTRY STV_DEFAULT"
_ZN2at6native29vectorized_elementwise_kernelILi2EZNS0_50_GLOBAL__N__2680c7bb_12_PowKernel_cu_b2145a98_318429pow_tensor_scalar_kernel_implIhhEEvRNS_18TensorIteratorBaseET0_EUlhE0_St5arrayIPcLm2EEEEviS6_T1_:
.text._ZN2at6native29vectorized_elementwise_kernelILi2EZNS0_50_GLOBAL__N__2680c7bb_12_PowKernel_cu_b2145a98_318429pow_tensor_scalar_kernel_implIhhEEvRNS_18TensorIteratorBaseET0_EUlhE0_St5arrayIPcLm2EEEEviS6_T1_:
        /* <DEDUP_REMOVED lines=61> */
.L_x_22558:
        /* <DEDUP_REMOVED lines=68> */
.L_x_22560:
[----:B------:R-:W-:Y:S05]  /*0810*/  BSYNC B0 ;  /* 0x0000000000007941 */ /* 0x000fea0003800000 */
.L_x_22559:
        /* <DEDUP_REMOVED lines=24> */
.L_x_22563:
        /* <DEDUP_REMOVED lines=11> */
.L_x_22564:
        /* <DEDUP_REMOVED lines=11> */
.L_x_22565:
        /* <DEDUP_REMOVED lines=12> */
.L_x_22566:
[----:B------:R-:W-:-:S13]  /*0bc0*/  ISETP.GE.AND P0, PT, R3, R2, PT ;  /* 0x000000020300720c */ /* 0x000fda0003f06270 */
[----:B------:R-:W-:Y:S01]  /*0bd0*/  @P0 BREAK B1 ;  /* 0x0000000000010942 */ /* 0x000fe20003800000 */
[----:B------:R-:W-:Y:S05]  /*0be0*/  @P0 BRA `(.L_x_22567) ;  /* 0x000000a000000947 */ /* 0x000fea0003800000 */
[----:B------:R-:W-:Y:S05]  /*0bf0*/  BSYNC B1 ;  /* 0x0000000000017941 */ /* 0x000fea0003800000 */
.L_x_22562:
        /* <DEDUP_REMOVED lines=9> */
.L_x_22567:
[----:B------:R-:W-:Y:S05]  /*0c90*/  BSYNC B0 ;  /* 0x0000000000007941 */ /* 0x000fea0003800000 */
.L_x_22561:
        /* <DEDUP_REMOVED lines=12> */
.L_x_22568:
        /* <DEDUP_REMOVED lines=10> */
.L_x_61839:


//--------------------- .text._ZN2at6native29vectorized_elementwise_kernelILi4EZNS0_50_GLOBAL__N__2680c7bb_12_PowKernel_cu_b2145a98_318429pow_tensor_scalar_kernel_implIhhEEvRNS_18TensorIteratorBaseET0_EUlhE0_St5arrayIPcLm2EEEEviS6_T1_ --------------------------
	.section	.text._ZN2at6native29vectorized_elementwise_kernelILi4EZNS0_50_GLOBAL__N__2680c7bb_12_PowKernel_cu_b2145a98_318429pow_tensor_scalar_kernel_implIhhEEvRNS_18TensorIteratorBaseET0_EUlhE0_St5arrayIPcLm2EEEEviS6_T1_,"ax",@progbits
	.sectioninfo	@"SHI_REGISTERS=26"
	.align	128
        .global         _ZN2at6native29vectorized_elementwise_kernelILi4EZNS0_50_GLOBAL__N__2680c7bb_12_PowKernel_cu_b2145a98_318429pow_tensor_scalar_kernel_implIhhEEvRNS_18TensorIteratorBaseET0_EUlhE0_St5arrayIPcLm2EEEEviS6_T1_
        .type           _ZN2at6native29vectorized_elementwise_kernelILi4EZNS0_50_GLOBAL__N__2680c7bb_12_PowKernel_cu_b2145a98_318429pow_tensor_scalar_kernel_implIhhEEvRNS_18TensorIteratorBaseET0_EUlhE0_St5arrayIPcLm2EEEEviS6_T1_,@function
        .size           _ZN2at6native29vectorized_elementwise_kernelILi4EZNS0_50_GLOBAL__N__2680c7bb_12_PowKernel_cu_b2145a98_318429pow_tensor_scalar_kernel_implIhhEEvRNS_18TensorIteratorBaseET0_EUlhE0_St5arrayIPcLm2EEEEviS6_T1_,(.L_x_61840 - _ZN2at6native29vectorized_elementwise_kernelILi4EZNS0_50_GLOBAL__N__2680c7bb_12_PowKernel_cu_b2145a98_318429pow_tensor_scalar_kernel_implIhhEEvRNS_18TensorIteratorBaseET0_EUlhE0_St5arrayIPcLm2EEEEviS6_T1_)
        .other          _ZN2at6native29vectorized_elementwise_kernelILi4EZNS0_50_GLOBAL__N__2680c7bb_12_PowKernel_cu_b2145a98_318429pow_tensor_scalar_kernel_implIhhEEvRNS_18TensorIteratorBaseET0_EUlhE0_St5arrayIPcLm2EEEEviS6_T1_,@"STO_CUDA_ENTRY STV_DEFAULT"
_ZN2at6native29vectorized_elementwise_kernelILi4EZNS0_50_GLOBAL__N__2680c7bb_12_PowKernel_cu_b2145a98_318429pow_tensor_scalar_kernel_implIhhEEvRNS_18TensorIteratorBaseET0_EUlhE0_St5arrayIPcLm2EEEEviS6_T1_:
.text._ZN2at6native29vectorized_elementwise_kernelILi4EZNS0_50_GLOBAL__N__2680c7bb_12_PowKernel_cu_b2145a98_318429pow_tensor_scalar_kernel_implIhhEEvRNS_18TensorIteratorBaseET0_EUlhE0_St5arrayIPcLm2EEEEviS6_T1_:
        /* <DEDUP_REMOVED lines=60> */
.L_x_22569:
        /* <DEDUP_REMOVED lines=68> */
.L_x_22571:
[----:B------:R-:W-:Y:S05]  /*0800*/  BSYNC B0 ;  /* 0x0000000000007941 */ /* 0x000fea0003800000 */
.L_x_22570:
        /* <DEDUP_REMOVED lines=24> */
.L_x_22574:
        /* <DEDUP_REMOVED lines=11> */
.L_x_22575:
        /* <DEDUP_REMOVED lines=11> */
.L_x_22576:
        /* <DEDUP_REMOVED lines=12> */
.L_x_22577:
[----:B------:R-:W-:-:S13]  /*0bb0*/  ISETP.GE.AND P0, PT, R3, R2, PT ;  /* 0x000000020300720c */ /* 0x000fda0003f06270 */
[----:B------:R-:W-:Y:S01]  /*0bc0*/  @P0 BREAK B1 ;  /* 0x0000000000010942 */ /* 0x000fe20003800000 */
[----:B------:R-:W-:Y:S05]  /*0bd0*/  @P0 BRA `(.L_x_22578) ;  /* 0x000000a000000947 */ /* 0x000fea0003800000 */
[----:B------:R-:W-:Y:S05]  /*0be0*/  BSYNC B1 ;  /* 0x0000000000017941 */ /* 0x000fea0003800000 */
.L_x_22573:
        /* <DEDUP_REMOVED lines=9> */
.L_x_22578:
[----:B------:R-:W-:Y:S05]  /*0c80*/  BSYNC B0 ;  /* 0x0000000000007941 */ /* 0x000fea0003800000 */
.L_x_22572:
        /* <DEDUP_REMOVED lines=12> */
.L_x_22579:
        /* <DEDUP_REMOVED lines=11> */
.L_x_61840:


//--------------------- .text._ZN2at6native29vectorized_elementwise_kernelILi8EZNS0_50_GLOBAL__N__2680c7bb_12_PowKernel_cu_b2145a98_318429pow_tensor_scalar_kernel_implIhhEEvRNS_18TensorIteratorBaseET0_EUlhE0_St5arrayIPcLm2EEEEviS6_T1_ --------------------------
	.section	.text._ZN2at6native29vectorized_elementwise_kernelILi8EZNS0_50_GLOBAL__N__2680c7bb_12_PowKernel_cu_b2145a98_318429pow_tensor_scalar_kernel_implIhhEEvRNS_18TensorIteratorBaseET0_EUlhE0_St5arrayIPcLm2EEEEviS6_T1_,"ax",@progbits
	.sectioninfo	@"SHI_REGISTERS=4"
	.align	128
        .global         _ZN2at6native29vectorized_elementwise_kernelILi8EZNS0_50_GLOBAL__N__2680c7bb_12_PowKernel_cu_b2145a98_318429pow_tensor_scalar_kernel_implIhhEEvRNS_18TensorIteratorBaseET0_EUlhE0_St5arrayIPcLm2EEEEviS6_T1_
        .type           _ZN2at6native29vectorized_elementwise_kernelILi8EZNS0_50_GLOBAL__N__2680c7bb_12_PowKernel_cu_b2145a98_318429pow_tensor_scalar_kernel_implIhhEEvRNS_18TensorIteratorBaseET0_EUlhE0_St5arrayIPcLm2EEEEviS6_T1_,@function
        .size           _ZN2at6native29vectorized_elementwise_kernelILi8EZNS0_50_GLOBAL__N__2680c7bb_12_PowKernel_cu_b2145a98_318429pow_tensor_scalar_kernel_implIhhEEvRNS_18TensorIteratorBaseET0_EUlhE0_St5arrayIPcLm2EEEEviS6_T1_,(.L_x_61841 - _ZN2at6native29vectorized_elementwise_kernelILi8EZNS0_50_GLOBAL__N__2680c7bb_12_PowKernel_cu_b2145a98_318429pow_tensor_scalar_kernel_implIhhEEvRNS_18TensorIteratorBaseET0_EUlhE0_St5arrayIPcLm2EEEEviS6_T1_)
        .other          _ZN2at6native29vectorized_elementwise_kernelILi8EZNS0_50_GLOBAL__N__2680c7bb_12_PowKernel_cu_b2145a98_318429pow_tensor_scalar_kernel_implIhhEEvRNS_18TensorIteratorBaseET0_EUlhE0_St5arrayIPcLm2EEEEviS6_T1_,@"STO_CUDA_ENTRY STV_DEFAULT"
_ZN2at6native29vectorized_elementwise_kernelILi8EZNS0_50_GLOBAL__N__2680c7bb_12_PowKernel_cu_b2145a98_318429pow_tensor_scalar_kernel_implIhhEEvRNS_18TensorIteratorBaseET0_EUlhE0_St5arrayIPcLm2EEEEviS6_T1_:
.text._ZN2at6native29vectorized_elementwise_kernelILi8EZNS0_50_GLOBAL__N__2680c7bb_12_PowKernel_cu_b2145a98_318429pow_tensor_scalar_kernel_implIhhEEvRNS_18TensorIteratorBaseET0_EUlhE0_St5arrayIPcLm2EEEEviS6_T1_:
[----:B------:R-:W-:Y:S02]  /*0000*/  MOV R1, c[0x0][0x28] ;  /* 0x00000a0000017a02 */ /* 0x000fe40000000f00 */
[----:B------:R-:W-:Y:S05]  /*0010*/  EXIT ;  /* 0x000000000000794d */ /* 0x000fea0003800000 */
.L_x_22580:
        /* <DEDUP_REMOVED lines=14> */
.L_x_61841:


//--------------------- .text._ZN2at6native18elementwise_kernelILi128ELi4EZNS0_15gpu_kernel_implIZNS0_50_GLOBAL__N__2680c7bb_12_PowKernel_cu_b2145a98_318429pow_tensor_scalar_kernel_implIhhEEvRNS_18TensorIteratorBaseET0_EUlhE_EEvS6_RKT_EUliE_EEviT1_ --------------------------
	.section	.text._ZN2at6native18elementwise_kernelILi128ELi4EZNS0_15gpu_kernel_implIZNS0_50_GLOBAL__N__2680c7bb_12_PowKernel_cu_b2145a98_318429pow_tensor_scalar_kernel_implIhhEEvRNS_18TensorIteratorBaseET0_EUlhE_EEvS6_RKT_EUliE_EEviT1_,"ax",@progbits
	.sectioninfo	@"SHI_REGISTERS=26"
	.align	128
        .global         _ZN2at6native18elementwise_kernelILi128ELi4EZNS0_15gpu_kernel_implIZNS0_50_GLOBAL__N__2680c7bb_12_PowKernel_cu_b2145a98_318429pow_tensor_scalar_kernel_implIhhEEvRNS_18TensorIteratorBaseET0_EUlhE_EEvS6_RKT_EUliE_EEviT1_
        .type           _ZN2at6native18elementwise_kernelILi128ELi4EZNS0_15gpu_kernel_implIZNS0_50_GLOBAL__N__2680c7bb_12_PowKernel_cu_b2145a98_318429pow_tensor_scalar_kernel_implIhhEEvRNS_18TensorIteratorBaseET0_EUlhE_EEvS6_RKT_EUliE_EEviT1_,@function
        .size           _ZN2at6native18elementwise_kernelILi128ELi4EZNS0_15gpu_kernel_implIZNS0_50_GLOBAL__N__2680c7bb_12_PowKernel_cu_b2145a98_318429pow_tensor_scalar_kernel_implIhhEEvRNS_18TensorIteratorBaseET0_EUlhE_EEvS6_RKT_EUliE_EEviT1_,(.L_x_61842 - _ZN2at6native18elementwise_kernelILi128ELi4EZNS0_15gpu_kernel_implIZNS0_50_GLOBAL__N__2680c7bb_12_PowKernel_cu_b2145a98_318429pow_tensor_scalar_kernel_implIhhEEvRNS_18TensorIteratorBaseET0_EUlhE_EEvS6_RKT_EUliE_EEviT1_)
        .other          _ZN2at6native18elementwise_kernelILi128ELi4EZNS0_15gpu_kernel_implIZNS0_50_GLOBAL__N__2680c7bb_12_PowKernel_cu_b2145a98_318429pow_tensor_scalar_kernel_implIhhEEvRNS_18TensorIteratorBaseET0_EUlhE_EEvS6_RKT_EUliE_EEviT1_,@"STO_CUDA_ENTRY STV_DEFAULT"
_ZN2at6native18elementwise_kernelILi128ELi4EZNS0_15gpu_kernel_implIZNS0_50_GLOBAL__N__2680c7bb_12_PowKernel_cu_b2145a98_318429pow_tensor_scalar_kernel_implIhhEEvRNS_18TensorIteratorBaseET0_EUlhE_EEvS6_RKT_EUliE_EEviT1_:
.text._ZN2at6native18elementwise_kernelILi128ELi4EZNS0_15gpu_kernel_implIZNS0_50_GLOBAL__N__2680c7bb_12_PowKernel_cu_b2145a98_318429pow_tensor_scalar_kernel_implIhhEEvRNS_18TensorIteratorBaseET0_EUlhE_EEvS6_RKT_EUliE_EEviT1_:
        /* <DEDUP_REMOVED lines=236> */
.L_x_22583:
        /* <DEDUP_REMOVED lines=18> */
.L_x_22587:
[----:B------:R0:W5:Y:S01]  /*0fe0*/  LDG.E.U8 R0, [R4.64] ;  /* 0x0000002404007981 */ /* 0x000162000c1e1100 */
[----:B------:R-:W-:Y:S05]  /*0ff0*/  BRA `(.L_x_22589) ;  /* 0x00000dc000007947 */ /* 0x000fea0003800000 */
.L_x_22586:
        /* <DEDUP_REMOVED lines=8> */
.L_x_22591:
[----:B------:R0:W5:Y:S01]  /*1080*/  LDG.E.U8 R0, [R4.64] ;  /* 0x0000002404007981 */ /* 0x000162000c1e1100 */
[----:B------:R-:W-:Y:S05]  /*1090*/  BRA `(.L_x_22589) ;  /* 0x00000d2000007947 */ /* 0x000fea0003800000 */
.L_x_22590:
[----:B------:R0:W5:Y:S01]  /*10a0*/  LDG.E.U16 R0, [R4.64] ;  /* 0x0000002404007981 */ /* 0x000162000c1e1500 */
[----:B------:R-:W-:Y:S05]  /*10b0*/  BRA `(.L_x_22589) ;  /* 0x00000d0000007947 */ /* 0x000fea0003800000 */
.L_x_22585:
        /* <DEDUP_REMOVED lines=10> */
.L_x_22593:
[----:B------:R-:W2:Y:S02]  /*1160*/  LDG.E.U16 R2, [R4.64] ;  /* 0x0000002404027981 */ /* 0x000ea4000c1e1500 */
[----:B--2---:R-:W-:-:S06]  /*1170*/  HADD2.F32 R2, -RZ, R2.H0_H0 ;  /* 0x20000002ff027230 */ /* 0x004fcc0000004100 */
[----:B------:R-:W0:Y:S02]  /*1180*/  F2I.S64.TRUNC R2, R2 ;  /* 0x0000000200027311 */ /* 0x000e24000020d900 */
[----:B0-----:R-:W-:Y:S01]  /*1190*/  PRMT R0, R2, 0x7610, R0 ;  /* 0x0000761002007816 */ /* 0x001fe20000000000 */
[----:B------:R-:W-:Y:S05]  /*11a0*/  BRA `(.L_x_22589) ;  /* 0x00000c1000007947 */ /* 0x000fea0003800000 */
.L_x_22592:
        /* <DEDUP_REMOVED lines=10> */
.L_x_22595:
[----:B------:R-:W2:Y:S02]  /*1250*/  LDG.E.U16 R4, [R4.64] ;  /* 0x0000002404047981 */ /* 0x000ea4000c1e1500 */
[----:B--2---:R-:W-:-:S06]  /*1260*/  HADD2.F32 R2, -RZ, R4.H0_H0 ;  /* 0x20000004ff027230 */ /* 0x004fcc0000004100 */
[----:B------:R-:W0:Y:S02]  /*1270*/  F2I.S64.TRUNC R2, R2 ;  /* 0x0000000200027311 */ /* 0x000e24000020d900 */
[----:B0-----:R-:W-:Y:S01]  /*1280*/  PRMT R0, R2, 0x7610, R0 ;  /* 0x0000761002007816 */ /* 0x001fe20000000000 */
[----:B------:R-:W-:Y:S05]  /*1290*/  BRA `(.L_x_22589) ;  /* 0x00000b2000007947 */ /* 0x000fea0003800000 */
.L_x_22594:
[----:B------:R-:W2:Y:S02]  /*12a0*/  LDG.E.64 R2, [R4.64] ;  /* 0x0000002404027981 */ /* 0x000ea4000c1e1b00 */
[----:B--2---:R-:W0:Y:S02]  /*12b0*/  F2I.S64.F64.TRUNC R2, R2 ;  /* 0x0000000200027311 */ /* 0x004e24000030d900 */
[----:B0-----:R-:W-:Y:S01]  /*12c0*/  PRMT R0, R2, 0x7610, R0 ;  /* 0x0000761002007816 */ /* 0x001fe20000000000 */
[----:B------:R-:W-:Y:S05]  /*12d0*/  BRA `(.L_x_22589) ;  /* 0x00000ae000007947 */ /* 0x000fea0003800000 */
.L_x_22584:
        /* <DEDUP_REMOVED lines=12> */
.L_x_22598:
[----:B------:R-:W2:Y:S02]  /*13a0*/  LDG.E.64 R4, [R4.64] ;  /* 0x0000002404047981 */ /* 0x000ea4000c1e1b00 */
[----:B--2---:R-:W0:Y:S02]  /*13b0*/  F2I.S64.F64.TRUNC R2, R4 ;  /* 0x0000000400027311 */ /* 0x004e24000030d900 */
[----:B0-----:R-:W-:Y:S01]  /*13c0*/  PRMT R0, R2, 0x7610, R0 ;  /* 0x0000761002007816 */ /* 0x001fe20000000000 */
[----:B------:R-:W-:Y:S05]  /*13d0*/  BRA `(.L_x_22589) ;  /* 0x000009e000007947 */ /* 0x000fea0003800000 */
.L_x_22597:
        /* <DEDUP_REMOVED lines=28> */
.L_x_22600:
        /* <DEDUP_REMOVED lines=15> */
.L_x_22599:
[----:B------:R-:W2:Y:S02]  /*1690*/  LDG.E.U16 R2, [R4.64] ;  /* 0x0000002404027981 */ /* 0x000ea4000c1e1500 */
[----:B--2---:R-:W-:-:S06]  /*16a0*/  PRMT R2, RZ, 0x5410, R2 ;  /* 0x00005410ff027816 */ /* 0x004fcc0000000002 */
[----:B------:R-:W0:Y:S02]  /*16b0*/  F2I.S64.TRUNC R2, R2 ;  /* 0x0000000200027311 */ /* 0x000e24000020d900 */
[----:B0-----:R-:W-:Y:S01]  /*16c0*/  PRMT R0, R2, 0x7610, R0 ;  /* 0x0000761002007816 */ /* 0x001fe20000000000 */
[----:B------:R-:W-:Y:S05]  /*16d0*/  BRA `(.L_x_22589) ;  /* 0x000006e000007947 */ /* 0x000fea0003800000 */
.L_x_22596:
        /* <DEDUP_REMOVED lines=10> */
.L_x_22603:
        /* <DEDUP_REMOVED lines=21> */
.L_x_22607:
[----:B------:R-:W-:Y:S05]  /*18d0*/  BSYNC B1 ;  /* 0x0000000000017941 */ /* 0x000fea0003800000 */
.L_x_22606:
[----:B------:R-:W-:Y:S01]  /*18e0*/  IMAD.SHL.U32 R2, R2, 0x100000, RZ ;  /* 0x0010000002027824 */ /* 0x000fe200078e00ff */
[----:B------:R-:W-:-:S04]  /*18f0*/  LEA R3, R0, 0x3b800000, 0x17 ;  /* 0x3b80000000037811 */ /* 0x000fc800078eb8ff */
[----:B------:R-:W-:Y:S02]  /*1900*/  LOP3.LUT R2, R3, R2, R4, 0xfe, !PT ;  /* 0x0000000203027212 */ /* 0x000fe400078efe04 */
.L_x_22605:
[----:B------:R-:W-:Y:S05]  /*1910*/  BSYNC B0 ;  /* 0x0000000000007941 */ /* 0x000fea0003800000 */
.L_x_22604:
[----:B------:R-:W0:Y:S02]  /*1920*/  F2I.S64.TRUNC R2, R2 ;  /* 0x0000000200027311 */ /* 0x000e24000020d900 */
[----:B0-----:R-:W-:Y:S01]  /*1930*/  PRMT R0, R2, 0x7610, R0 ;  /* 0x0000761002007816 */ /* 0x001fe20000000000 */
[----:B------:R-:W-:Y:S05]  /*1940*/  BRA `(.L_x_22589) ;  /* 0x0000047000007947 */ /* 0x000fea0003800000 */
.L_x_22602:
        /* <DEDUP_REMOVED lines=21> */
.L_x_22611:
[----:B------:R-:W-:Y:S05]  /*1aa0*/  BSYNC B1 ;  /* 0x0000000000017941 */ /* 0x000fea0003800000 */
.L_x_22610:
[----:B------:R-:W-:Y:S01]  /*1ab0*/  IMAD.SHL.U32 R2, R2, 0x200000, RZ ;  /* 0x0020000002027824 */ /* 0x000fe200078e00ff */
[----:B------:R-:W-:-:S04]  /*1ac0*/  LEA R3, R0, 0x37800000, 0x17 ;  /* 0x3780000000037811 */ /* 0x000fc800078eb8ff */
[----:B------:R-:W-:Y:S02]  /*1ad0*/  LOP3.LUT R2, R3, R2, R4, 0xfe, !PT ;  /* 0x0000000203027212 */ /* 0x000fe400078efe04 */
.L_x_22609:
[----:B------:R-:W-:Y:S05]  /*1ae0*/  BSYNC B0 ;  /* 0x0000000000007941 */ /* 0x000fea0003800000 */
.L_x_22608:
[----:B------:R-:W0:Y:S02]  /*1af0*/  F2I.S64.TRUNC R2, R2 ;  /* 0x0000000200027311 */ /* 0x000e24000020d900 */
[----:B0-----:R-:W-:Y:S01]  /*1b00*/  PRMT R0, R2, 0x7610, R0 ;  /* 0x0000761002007816 */ /* 0x001fe20000000000 */
[----:B------:R-:W-:Y:S05]  /*1b10*/  BRA `(.L_x_22589) ;  /* 0x000002a000007947 */ /* 0x000fea0003800000 */
.L_x_22601:
        /* <DEDUP_REMOVED lines=14> */
.L_x_22615:
[----:B------:R-:W-:Y:S05]  /*1c00*/  BSYNC B0 ;  /* 0x0000000000007941 */ /* 0x000fea0003800000 */
.L_x_22614:
[----:B------:R-:W0:Y:S02]  /*1c10*/  F2I.S64.TRUNC R2, R2 ;  /* 0x0000000200027311 */ /* 0x000e24000020d900 */
[----:B0-----:R-:W-:Y:S01]  /*1c20*/  PRMT R0, R2, 0x7610, R0 ;  /* 0x0000761002007816 */ /* 0x001fe20000000000 */
[----:B------:R-:W-:Y:S05]  /*1c30*/  BRA `(.L_x_22589) ;  /* 0x0000018000007947 */ /* 0x000fea0003800000 */
.L_x_22588:
        /* <DEDUP_REMOVED lines=21> */
.L_x_22613:
[----:B------:R0:W5:Y:S01]  /*1d90*/  LDG.E.U8 R0, [R4.64] ;  /* 0x0000002404007981 */ /* 0x000162000c1e1100 */
[----:B------:R-:W-:Y:S05]  /*1da0*/  BRA `(.L_x_22589) ;  /* 0x0000001000007947 */ /* 0x000fea0003800000 */
.L_x_22612:
[----:B------:R0:W5:Y:S02]  /*1db0*/  LDG.E.U8 R0, [R4.64] ;  /* 0x0000002404007981 */ /* 0x000164000c1e1100 */
.L_x_22589:
[----:B0-----:R-:W0:Y:S01]  /*1dc0*/  LDC.U8 R4, c[0x0][0x378] ;  /* 0x0000de00ff047b82 */ /* 0x001e220000000000 */
[----:B-----5:R-:W-:-:S05]  /*1dd0*/  PRMT R0, R0, 0x9910, RZ ;  /* 0x0000991000007816 */ /* 0x020fca00000000ff */
        /* <DEDUP_REMOVED lines=14> */
.L_x_22619:
[----:B------:R0:W-:Y:S01]  /*1ec0*/  STG.E.U8 [R16.64], R3 ;  /* 0x0000000310007986 */ /* 0x0001e2000c101124 */
[----:B------:R-:W-:Y:S05]  /*1ed0*/  BRA `(.L_x_22621) ;  /* 0x00000e9000007947 */ /* 0x000fea0003800000 */
.L_x_22618:
        /* <DEDUP_REMOVED lines=10> */
.L_x_22623:
[----:B------:R-:W-:-:S05]  /*1f80*/  LOP3.LUT R3, R3, 0xff, RZ, 0xc0, !PT ;  /* 0x000000ff03037812 */ /* 0x000fca00078ec0ff */
[----:B------:R0:W-:Y:S01]  /*1f90*/  STG.E [R16.64], R3 ;  /* 0x0000000310007986 */ /* 0x0001e2000c101924 */
[----:B------:R-:W-:Y:S05]  /*1fa0*/  BRA `(.L_x_22621) ;  /* 0x00000dc000007947 */ /* 0x000fea0003800000 */
.L_x_22622:
[----:B------:R-:W-:-:S05]  /*1fb0*/  LOP3.LUT R3, R3, 0xff, RZ, 0xc0, !PT ;  /* 0x000000ff03037812 */ /* 0x000fca00078ec0ff */
[----:B------:R0:W-:Y:S01]  /*1fc0*/  STG.E.U16 [R16.64], R3 ;  /* 0x0000000310007986 */ /* 0x0001e2000c101524 */
[----:B------:R-:W-:Y:S05]  /*1fd0*/  BRA `(.L_x_22621) ;  /* 0x00000d9000007947 */ /* 0x000fea0003800000 */
.L_x_22617:
        /* <DEDUP_REMOVED lines=10> */
.L_x_22625:
[----:B------:R-:W-:-:S04]  /*2080*/  LOP3.LUT R3, R3, 0xff, RZ, 0xc0, !PT ;  /* 0x000000ff03037812 */ /* 0x000fc800078ec0ff */
[----:B------:R-:W0:Y:S02]  /*2090*/  I2F.U16 R0, R3 ;  /* 0x0000000300007306 */ /* 0x000e240000101000 */
[----:B0-----:R-:W-:-:S05]  /*20a0*/  F2FP.PACK_AB R0, RZ, R0 ;  /* 0x00000000ff00723e */ /* 0x001fca00000000ff */
[----:B------:R0:W-:Y:S01]  /*20b0*/  STG.E.U16 [R16.64], R0 ;  /* 0x0000000010007986 */ /* 0x0001e2000c101524 */
[----:B------:R-:W-:Y:S05]  /*20c0*/  BRA `(.L_x_22621) ;  /* 0x00000ca000007947 */ /* 0x000fea0003800000 */
.L_x_22624:
        /* <DEDUP_REMOVED lines=11> */
.L_x_22627:
[----:B------:R-:W-:-:S06]  /*2180*/  LOP3.LUT R3, R3, 0xff, RZ, 0xc0, !PT ;  /* 0x000000ff03037812 */ /* 0x000fcc00078ec0ff */
[----:B------:R-:W0:Y:S02]  /*2190*/  I2F.U16 R3, R3 ;  /* 0x0000000300037306 */ /* 0x000e240000101000 */
[----:B0-----:R-:W-:-:S04]  /*21a0*/  F2FP.PACK_AB R3, RZ, R3 ;  /* 0x00000003ff03723e */ /* 0x001fc800000000ff */
[----:B------:R-:W-:-:S05]  /*21b0*/  PRMT R3, R3, 0x5410, RZ ;  /* 0x0000541003037816 */ /* 0x000fca00000000ff */
[----:B------:R0:W-:Y:S01]  /*21c0*/  STG.E [R16.64], R3 ;  /* 0x0000000310007986 */ /* 0x0001e2000c101924 */
[----:B------:R-:W-:Y:S05]  /*21d0*/  BRA `(.L_x_22621) ;  /* 0x00000b9000007947 */ /* 0x000fea0003800000 */
.L_x_22626:
[----:B------:R-:W-:-:S06]  /*21e0*/  LOP3.LUT R3, R3, 0xff, RZ, 0xc0, !PT ;  /* 0x000000ff03037812 */ /* 0x000fcc00078ec0ff */
[----:B------:R-:W0:Y:S02]  /*21f0*/  I2F.F64.U16 R2, R3 ;  /* 0x0000000300027312 */ /* 0x000e240000101800 */
[----:B0-----:R0:W-:Y:S01]  /*2200*/  STG.E.64 [R16.64], R2 ;  /* 0x0000000210007986 */ /* 0x0011e2000c101b24 */
[----:B------:R-:W-:Y:S05]  /*2210*/  BRA `(.L_x_22621) ;  /* 0x00000b5000007947 */ /* 0x000fea0003800000 */
.L_x_22616:
        /* <DEDUP_REMOVED lines=12> */
.L_x_22630:
[----:B------:R-:W-:Y:S01]  /*22e0*/  LOP3.LUT R4, R3, 0xff, RZ, 0xc0, !PT ;  /* 0x000000ff03047812 */ /* 0x000fe200078ec0ff */
[----:B------:R-:W-:-:S05]  /*22f0*/  CS2R R6, SRZ ;  /* 0x0000000000067805 */ /* 0x000fca000001ff00 */
[----:B------:R-:W0:Y:S02]  /*2300*/  I2F.F64.U16 R4, R4 ;  /* 0x0000000400047312 */ /* 0x000e240000101800 */
[----:B0-----:R0:W-:Y:S01]  /*2310*/  STG.E.128 [R16.64], R4 ;  /* 0x0000000410007986 */ /* 0x0011e2000c101d24 */
[----:B------:R-:W-:Y:S05]  /*2320*/  BRA `(.L_x_22621) ;  /* 0x00000a4000007947 */ /* 0x000fea0003800000 */
.L_x_22629:
        /* <DEDUP_REMOVED lines=22> */
.L_x_22634:
[----:B------:R-:W-:Y:S05]  /*2490*/  BSYNC B0 ;  /* 0x0000000000007941 */ /* 0x000fea0003800000 */
.L_x_22633:
[----:B------:R-:W-:-:S05]  /*24a0*/  LOP3.LUT R3, R0, R3, RZ, 0xfc, !PT ;  /* 0x0000000300037212 */ /* 0x000fca00078efcff */
[----:B------:R0:W-:Y:S01]  /*24b0*/  STG.E.U8 [R16.64], R3 ;  /* 0x0000000310007986 */ /* 0x0001e2000c101124 */
[----:B------:R-:W-:Y:S05]  /*24c0*/  BRA `(.L_x_22621) ;  /* 0x000008a000007947 */ /* 0x000fea0003800000 */
.L_x_22632:
        /* <DEDUP_REMOVED lines=14> */
.L_x_22636:
[----:B------:R-:W-:Y:S01]  /*25b0*/  IMAD.MOV.U32 R0, RZ, RZ, 0x7f ;  /* 0x0000007fff007424 */ /* 0x000fe200078e00ff */
[----:B------:R-:W-:-:S04]  /*25c0*/  ISETP.GT.U32.AND P0, PT, R2, 0x7f800000, PT ;  /* 0x7f8000000200780c */ /* 0x000fc80003f04070 */
[----:B------:R-:W-:-:S04]  /*25d0*/  SEL R0, R0, 0x7c, P0 ;  /* 0x0000007c00007807 */ /* 0x000fc80000000000 */
.L_x_22637:
[----:B------:R-:W-:Y:S05]  /*25e0*/  BSYNC B0 ;  /* 0x0000000000007941 */ /* 0x000fea0003800000 */
.L_x_22635:
[----:B------:R-:W-:-:S04]  /*25f0*/  LOP3.LUT R2, R3, 0x80000000, RZ, 0xc0, !PT ;  /* 0x8000000003027812 */ /* 0x000fc800078ec0ff */
[----:B------:R-:W-:-:S04]  /*2600*/  SHF.R.U32.HI R3, RZ, 0x18, R2 ;  /* 0x00000018ff037819 */ /* 0x000fc80000011602 */
[----:B------:R-:W-:-:S05]  /*2610*/  LOP3.LUT R3, R0, R3, RZ, 0xfc, !PT ;  /* 0x0000000300037212 */ /* 0x000fca00078efcff */
[----:B------:R0:W-:Y:S01]  /*2620*/  STG.E.U8 [R16.64], R3 ;  /* 0x0000000310007986 */ /* 0x0001e2000c101124 */
[----:B------:R-:W-:Y:S05]  /*2630*/  BRA `(.L_x_22621) ;  /* 0x0000073000007947 */ /* 0x000fea0003800000 */
.L_x_22631:
[----:B------:R-:W-:-:S04]  /*2640*/  LOP3.LUT R3, R3, 0xff, RZ, 0xc0, !PT ;  /* 0x000000ff03037812 */ /* 0x000fc800078ec0ff */
[----:B------:R-:W0:Y:S02]  /*2650*/  I2F.U16 R0, R3 ;  /* 0x0000000300007306 */ /* 0x000e240000101000 */
[----:B0-----:R-:W-:-:S05]  /*2660*/  F2FP.BF16.PACK_AB R0, RZ, R0 ;  /* 0x00000000ff00723e */ /* 0x001fca00000010ff */
[----:B------:R0:W-:Y:S01]  /*2670*/  STG.E.U16 [R16.64], R0 ;  /* 0x0000000010007986 */ /* 0x0001e2000c101524 */
[----:B------:R-:W-:Y:S05]  /*2680*/  BRA `(.L_x_22621) ;  /* 0x000006e000007947 */ /* 0x000fea0003800000 */
.L_x_22628:
        /* <DEDUP_REMOVED lines=11> */
.L_x_22640:
        /* <DEDUP_REMOVED lines=18> */
.L_x_22643:
[----:B------:R-:W-:-:S04]  /*2860*/  LOP3.LUT R2, R3, 0x80000000, RZ, 0xc0, !PT ;  /* 0x8000000003027812 */ /* 0x000fc800078ec0ff */
[----:B------:R-:W-:-:S04]  /*2870*/  SHF.R.U32.HI R3, RZ, 0x18, R2 ;  /* 0x00000018ff037819 */ /* 0x000fc80000011602 */
[----:B------:R-:W-:-:S04]  /*2880*/  LOP3.LUT R0, R0, R3, RZ, 0xfc, !PT ;  /* 0x0000000300007212 */ /* 0x000fc800078efcff */
[----:B------:R-:W-:Y:S02]  /*2890*/  PRMT R8, R0, 0x7610, R8 ;  /* 0x0000761000087816 */ /* 0x000fe40000000008 */
.L_x_22642:
[----:B------:R-:W-:Y:S05]  /*28a0*/  BSYNC B0 ;  /* 0x0000000000007941 */ /* 0x000fea0003800000 */
.L_x_22641:
[----:B------:R0:W-:Y:S01]  /*28b0*/  STG.E.U8 [R16.64], R8 ;  /* 0x0000000810007986 */ /* 0x0001e2000c101124 */
[----:B------:R-:W-:Y:S05]  /*28c0*/  BRA `(.L_x_22621) ;  /* 0x000004a000007947 */ /* 0x000fea0003800000 */
.L_x_22639:
        /* <DEDUP_REMOVED lines=18> */
.L_x_22646:
[----:B------:R-:W-:-:S04]  /*29f0*/  LOP3.LUT R2, R3, 0x80000000, RZ, 0xc0, !PT ;  /* 0x8000000003027812 */ /* 0x000fc800078ec0ff */
[----:B------:R-:W-:-:S04]  /*2a00*/  SHF.R.U32.HI R3, RZ, 0x18, R2 ;  /* 0x00000018ff037819 */ /* 0x000fc80000011602 */
[----:B------:R-:W-:-:S04]  /*2a10*/  LOP3.LUT R0, R0, R3, RZ, 0xfc, !PT ;  /* 0x0000000300007212 */ /* 0x000fc800078efcff */
[----:B------:R-:W-:Y:S02]  /*2a20*/  PRMT R8, R0, 0x7610, R8 ;  /* 0x0000761000087816 */ /* 0x000fe40000000008 */
.L_x_22645:
[----:B------:R-:W-:Y:S05]  /*2a30*/  BSYNC B0 ;  /* 0x0000000000007941 */ /* 0x000fea0003800000 */
.L_x_22644:
[----:B------:R0:W-:Y:S01]  /*2a40*/  STG.E.U8 [R16.64], R8 ;  /* 0x0000000810007986 */ /* 0x0001e2000c101124 */
[----:B------:R-:W-:Y:S05]  /*2a50*/  BRA `(.L_x_22621) ;  /* 0x0000031000007947 */ /* 0x000fea0003800000 */
.L_x_22638:
        /* <DEDUP_REMOVED lines=23> */
.L_x_22620:
        /* <DEDUP_REMOVED lines=20> */
.L_x_22648:
[----:B------:R-:W-:Y:S01]  /*2d10*/  LOP3.LUT R2, R3, 0xff, RZ, 0xc0, !PT ;  /* 0x000000ff03027812 */ /* 0x000fe200078ec0ff */
[----:B------:R-:W-:-:S05]  /*2d20*/  IMAD.MOV.U32 R3, RZ, RZ, RZ ;  /* 0x000000ffff037224 */ /* 0x000fca00078e00ff */
[----:B------:R0:W-:Y:S01]  /*2d30*/  STG.E.64 [R16.64], R2 ;  /* 0x0000000210007986 */ /* 0x0001e2000c101b24 */
[----:B------:R-:W-:Y:S05]  /*2d40*/  BRA `(.L_x_22621) ;  /* 0x0000002000007947 */ /* 0x000fea0003800000 */
.L_x_22647:
[----:B------:R-:W-:-:S05]  /*2d50*/  LOP3.LUT R3, R3, 0xff, RZ, 0xc0, !PT ;  /* 0x000000ff03037812 */ /* 0x000fca00078ec0ff */
[----:B------:R0:W-:Y:S02]  /*2d60*/  STG.E [R16.64], R3 ;  /* 0x0000000310007986 */ /* 0x0001e4000c101924 */
.L_x_22621:
[----:B------:R-:W-:-:S05]  /*2d70*/  IMAD R18, R18, 0x200, R23 ;  /* 0x0000020012127824 */ /* 0x000fca00078e0217 */
[----:B------:R-:W-:Y:S02]  /*2d80*/  IADD3 R19, R18, 0x80, RZ ;  /* 0x0000008012137810 */ /* 0x000fe40007ffe0ff */
.L_x_22582:
[----:B------:R-:W-:Y:S05]  /*2d90*/  BSYNC B6 ;  /* 0x0000000000067941 */ /* 0x000fea0003800000 */
.L_x_22581:
        /* <DEDUP_REMOVED lines=231> */
.L_x_22651:
        /* <DEDUP_REMOVED lines=18> */
.L_x_22655:
[----:B------:R0:W5:Y:S01]  /*3d30*/  LDG.E.U8 R0, [R4.64] ;  /* 0x0000002404007981 */ /* 0x000162000c1e1100 */
[----:B------:R-:W-:Y:S05]  /*3d40*/  BRA `(.L_x_22657) ;  /* 0x00000dc000007947 */ /* 0x000fea0003800000 */
.L_x_22654:
        /* <DEDUP_REMOVED lines=8> */
.L_x_22659:
[----:B------:R0:W5:Y:S01]  /*3dd0*/  LDG.E.U8 R0, [R4.64] ;  /* 0x0000002404007981 */ /* 0x000162000c1e1100 */
[----:B------:R-:W-:Y:S05]  /*3de0*/  BRA `(.L_x_22657) ;  /* 0x00000d2000007947 */ /* 0x000fea0003800000 */
.L_x_22658:
[----:B------:R0:W5:Y:S01]  /*3df0*/  LDG.E.U16 R0, [R4.64] ;  /* 0x0000002404007981 */ /* 0x000162000c1e1500 */
[----:B------:R-:W-:Y:S05]  /*3e00*/  BRA `(.L_x_22657) ;  /* 0x00000d0000007947 */ /* 0x000fea0003800000 */
.L_x_22653:
        /* <DEDUP_REMOVED lines=10> */
.L_x_22661:
[----:B------:R-:W2:Y:S02]  /*3eb0*/  LDG.E.U16 R2, [R4.64] ;  /* 0x0000002404027981 */ /* 0x000ea4000c1e1500 */
[----:B--2---:R-:W-:-:S06]  /*3ec0*/  HADD2.F32 R2, -RZ, R2.H0_H0 ;  /* 0x20000002ff027230 */ /* 0x004fcc0000004100 */
[----:B------:R-:W0:Y:S02]  /*3ed0*/  F2I.S64.TRUNC R2, R2 ;  /* 0x0000000200027311 */ /* 0x000e24000020d900 */
[----:B0-----:R-:W-:Y:S01]  /*3ee0*/  PRMT R0, R2, 0x7610, R0 ;  /* 0x0000761002007816 */ /* 0x001fe20000000000 */
[----:B------:R-:W-:Y:S05]  /*3ef0*/  BRA `(.L_x_22657) ;  /* 0x00000c1000007947 */ /* 0x000fea0003800000 */
.L_x_22660:
        /* <DEDUP_REMOVED lines=10> */
.L_x_22663:
[----:B------:R-:W2:Y:S02]  /*3fa0*/  LDG.E.U16 R4, [R4.64] ;  /* 0x0000002404047981 */ /* 0x000ea4000c1e1500 */
[----:B--2---:R-:W-:-:S06]  /*3fb0*/  HADD2.F32 R2, -RZ, R4.H0_H0 ;  /* 0x20000004ff027230 */ /* 0x004fcc0000004100 */
[----:B------:R-:W0:Y:S02]  /*3fc0*/  F2I.S64.TRUNC R2, R2 ;  /* 0x0000000200027311 */ /* 0x000e24000020d900 */
[----:B0-----:R-:W-:Y:S01]  /*3fd0*/  PRMT R0, R2, 0x7610, R0 ;  /* 0x0000761002007816 */ /* 0x001fe20000000000 */
[----:B------:R-:W-:Y:S05]  /*3fe0*/  BRA `(.L_x_22657) ;  /* 0x00000b2000007947 */ /* 0x000fea0003800000 */
.L_x_22662:
[----:B------:R-:W2:Y:S02]  /*3ff0*/  LDG.E.64 R2, [R4.64] ;  /* 0x0000002404027981 */ /* 0x000ea4000c1e1b00 */
[----:B--2---:R-:W0:Y:S02]  /*4000*/  F2I.S64.F64.TRUNC R2, R2 ;  /* 0x0000000200027311 */ /* 0x004e24000030d900 */
[----:B0-----:R-:W-:Y:S01]  /*4010*/  PRMT R0, R2, 0x7610, R0 ;  /* 0x0000761002007816 */ /* 0x001fe20000000000 */
[----:B------:R-:W-:Y:S05]  /*4020*/  BRA `(.L_x_22657) ;  /* 0x00000ae000007947 */ /* 0x000fea0003800000 */
.L_x_22652:
        /* <DEDUP_REMOVED lines=12> */
.L_x_22666:
[----:B------:R-:W2:Y:S02]  /*40f0*/  LDG.E.64 R4, [R4.64] ;  /* 0x0000002404047981 */ /* 0x000ea4000c1e1b00 */
[----:B--2---:R-:W0:Y:S02]  /*4100*/  F2I.S64.F64.TRUNC R2, R4 ;  /* 0x0000000400027311 */ /* 0x004e24000030d900 */
[----:B0-----:R-:W-:Y:S01]  /*4110*/  PRMT R0, R2, 0x7610, R0 ;  /* 0x0000761002007816 */ /* 0x001fe20000000000 */
[----:B------:R-:W-:Y:S05]  /*4120*/  BRA `(.L_x_22657) ;  /* 0x000009e000007947 */ /* 0x000fea0003800000 */
.L_x_22665:
        /* <DEDUP_REMOVED lines=28> */
.L_x_22668:
        /* <DEDUP_REMOVED lines=15> */
.L_x_22667:
[----:B------:R-:W2:Y:S02]  /*43e0*/  LDG.E.U16 R2, [R4.64] ;  /* 0x0000002404027981 */ /* 0x000ea4000c1e1500 */
[----:B--2---:R-:W-:-:S06]  /*43f0*/  PRMT R2, RZ, 0x5410, R2 ;  /* 0x00005410ff027816 */ /* 0x004fcc0000000002 */
[----:B------:R-:W0:Y:S02]  /*4400*/  F2I.S64.TRUNC R2, R2 ;  /* 0x0000000200027311 */ /* 0x000e24000020d900 */
[----:B0-----:R-:W-:Y:S01]  /*4410*/  PRMT R0, R2, 0x7610, R0 ;  /* 0x0000761002007816 */ /* 0x001fe20000000000 */
[----:B------:R-:W-:Y:S05]  /*4420*/  BRA `(.L_x_22657) ;  /* 0x000006e000007947 */ /* 0x000fea0003800000 */
.L_x_22664:
        /* <DEDUP_REMOVED lines=10> */
.L_x_22671:
        /* <DEDUP_REMOVED lines=21> */
.L_x_22675:
[----:B------:R-:W-:Y:S05]  /*4620*/  BSYNC B1 ;  /* 0x0000000000017941 */ /* 0x000fea0003800000 */
.L_x_22674:
[----:B------:R-:W-:Y:S01]  /*4630*/  IMAD.SHL.U32 R2, R2, 0x100000, RZ ;  /* 0x0010000002027824 */ /* 0x000fe200078e00ff */
[----:B------:R-:W-:-:S04]  /*4640*/  LEA R3, R0, 0x3b800000, 0x17 ;  /* 0x3b80000000037811 */ /* 0x000fc800078eb8ff */
[----:B------:R-:W-:Y:S02]  /*4650*/  LOP3.LUT R2, R3, R2, R4, 0xfe, !PT ;  /* 0x0000000203027212 */ /* 0x000fe400078efe04 */
.L_x_22673:
[----:B------:R-:W-:Y:S05]  /*4660*/  BSYNC B0 ;  /* 0x0000000000007941 */ /* 0x000fea0003800000 */
.L_x_22672:
[----:B------:R-:W0:Y:S02]  /*4670*/  F2I.S64.TRUNC R2, R2 ;  /* 0x0000000200027311 */ /* 0x000e24000020d900 */
[----:B0-----:R-:W-:Y:S01]  /*4680*/  PRMT R0, R2, 0x7610, R0 ;  /* 0x0000761002007816 */ /* 0x001fe20000000000 */
[----:B------:R-:W-:Y:S05]  /*4690*/  BRA `(.L_x_22657) ;  /* 0x0000047000007947 */ /* 0x000fea0003800000 */
.L_x_22670:
        /* <DEDUP_REMOVED lines=21> */
.L_x_22679:
[----:B------:R-:W-:Y:S05]  /*47f0*/  BSYNC B1 ;  /* 0x0000000000017941 */ /* 0x000fea0003800000 */
.L_x_22678:
[----:B------:R-:W-:Y:S01]  /*4800*/  IMAD.SHL.U32 R2, R2, 0x200000, RZ ;  /* 0x0020000002027824 */ /* 0x000fe200078e00ff */
[----:B------:R-:W-:-:S04]  /*4810*/  LEA R3, R0, 0x37800000, 0x17 ;  /* 0x3780000000037811 */ /* 0x000fc800078eb8ff */
[----:B------:R-:W-:Y:S02]  /*4820*/  LOP3.LUT R2, R3, R2, R4, 0xfe, !PT ;  /* 0x0000000203027212 */ /* 0x000fe400078efe04 */
.L_x_22677:
[----:B------:R-:W-:Y:S05]  /*4830*/  BSYNC B0 ;  /* 0x0000000000007941 */ /* 0x000fea0003800000 */
.L_x_22676:
[----:B------:R-:W0:Y:S02]  /*4840*/  F2I.S64.TRUNC R2, R2 ;  /* 0x0000000200027311 */ /* 0x000e24000020d900 */
[----:B0-----:R-:W-:Y:S01]  /*4850*/  PRMT R0, R2, 0x7610, R0 ;  /* 0x0000761002007816 */ /* 0x001fe20000000000 */
[----:B------:R-:W-:Y:S05]  /*4860*/  BRA `(.L_x_22657) ;  /* 0x000002a000007947 */ /* 0x000fea0003800000 */
.L_x_22669:
        /* <DEDUP_REMOVED lines=14> */
.L_x_22683:
[----:B------:R-:W-:Y:S05]  /*4950*/  BSYNC B0 ;  /* 0x0000000000007941 */ /* 0x000fea0003800000 */
.L_x_22682:
[----:B------:R-:W0:Y:S02]  /*4960*/  F2I.S64.TRUNC R2, R2 ;  /* 0x0000000200027311 */ /* 0x000e24000020d900 */
[----:B0-----:R-:W-:Y:S01]  /*4970*/  PRMT R0, R2, 0x7610, R0 ;  /* 0x0000761002007816 */ /* 0x001fe20000000000 */
[----:B------:R-:W-:Y:S05]  /*4980*/  BRA `(.L_x_22657) ;  /* 0x0000018000007947 */ /* 0x000fea0003800000 */
.L_x_22656:
        /* <DEDUP_REMOVED lines=21> */
.L_x_22681:
[----:B------:R0:W5:Y:S01]  /*4ae0*/  LDG.E.U8 R0, [R4.64] ;  /* 0x0000002404007981 */ /* 0x000162000c1e1100 */
[----:B------:R-:W-:Y:S05]  /*4af0*/  BRA `(.L_x_22657) ;  /* 0x0000001000007947 */ /* 0x000fea0003800000 */
.L_x_22680:
[----:B------:R0:W5:Y:S02]  /*4b00*/  LDG.E.U8 R0, [R4.64] ;  /* 0x0000002404007981 */ /* 0x000164000c1e1100 */
.L_x_22657:
        /* <DEDUP_REMOVED lines=16> */
.L_x_22687:
[----:B------:R0:W-:Y:S01]  /*4c10*/  STG.E.U8 [R16.64], R3 ;  /* 0x0000000310007986 */ /* 0x0001e2000c101124 */
[----:B------:R-:W-:Y:S05]  /*4c20*/  BRA `(.L_x_22689) ;  /* 0x00000e9000007947 */ /* 0x000fea0003800000 */
.L_x_22686:
        /* <DEDUP_REMOVED lines=10> */
.L_x_22691:
[----:B------:R-:W-:-:S05]  /*4cd0*/  LOP3.LUT R3, R3, 0xff, RZ, 0xc0, !PT ;  /* 0x000000ff03037812 */ /* 0x000fca00078ec0ff */
[----:B------:R0:W-:Y:S01]  /*4ce0*/  STG.E [R16.64], R3 ;  /* 0x0000000310007986 */ /* 0x0001e2000c101924 */
[----:B------:R-:W-:Y:S05]  /*4cf0*/  BRA `(.L_x_22689) ;  /* 0x00000dc000007947 */ /* 0x000fea0003800000 */
.L_x_22690:
[----:B------:R-:W-:-:S05]  /*4d00*/  LOP3.LUT R3, R3, 0xff, RZ, 0xc0, !PT ;  /* 0x000000ff03037812 */ /* 0x000fca00078ec0ff */
[----:B------:R0:W-:Y:S01]  /*4d10*/  STG.E.U16 [R16.64], R3 ;  /* 0x0000000310007986 */ /* 0x0001e2000c101524 */
[----:B------:R-:W-:Y:S05]  /*4d20*/  BRA `(.L_x_22689) ;  /* 0x00000d9000007947 */ /* 0x000fea0003800000 */
.L_x_22685:
        /* <DEDUP_REMOVED lines=10> */
.L_x_22693:
[----:B------:R-:W-:-:S04]  /*4dd0*/  LOP3.LUT R3, R3, 0xff, RZ, 0xc0, !PT ;  /* 0x000000ff03037812 */ /* 0x000fc800078ec0ff */
[----:B------:R-:W0:Y:S02]  /*4de0*/  I2F.U16 R0, R3 ;  /* 0x0000000300007306 */ /* 0x000e240000101000 */
[----:B0-----:R-:W-:-:S05]  /*4df0*/  F2FP.PACK_AB R0, RZ, R0 ;  /* 0x00000000ff00723e */ /* 0x001fca00000000ff */
[----:B------:R0:W-:Y:S01]  /*4e00*/  STG.E.U16 [R16.64], R0 ;  /* 0x0000000010007986 */ /* 0x0001e2000c101524 */
[----:B------:R-:W-:Y:S05]  /*4e10*/  BRA `(.L_x_22689) ;  /* 0x00000ca000007947 */ /* 0x000fea0003800000 */
.L_x_22692:
        /* <DEDUP_REMOVED lines=11> */
.L_x_22695:
[----:B------:R-:W-:-:S06]  /*4ed0*/  LOP3.LUT R3, R3, 0xff, RZ, 0xc0, !PT ;  /* 0x000000ff03037812 */ /* 0x000fcc00078ec0ff */
[----:B------:R-:W0:Y:S02]  /*4ee0*/  I2F.U16 R3, R3 ;  /* 0x0000000300037306 */ /* 0x000e240000101000 */
[----:B0-----:R-:W-:-:S04]  /*4ef0*/  F2FP.PACK_AB R3, RZ, R3 ;  /* 0x00000003ff03723e */ /* 0x001fc800000000ff */
[----:B------:R-:W-:-:S05]  /*4f00*/  PRMT R3, R3, 0x5410, RZ ;  /* 0x0000541003037816 */ /* 0x000fca00000000ff */
[----:B------:R0:W-:Y:S01]  /*4f10*/  STG.E [R16.64], R3 ;  /* 0x0000000310007986 */ /* 0x0001e2000c101924 */
[----:B------:R-:W-:Y:S05]  /*4f20*/  BRA `(.L_x_22689) ;  /* 0x00000b9000007947 */ /* 0x000fea0003800000 */
.L_x_22694:
[----:B------:R-:W-:-:S06]  /*4f30*/  LOP3.LUT R3, R3, 0xff, RZ, 0xc0, !PT ;  /* 0x000000ff03037812 */ /* 0x000fcc00078ec0ff */
[----:B------:R-:W0:Y:S02]  /*4f40*/  I2F.F64.U16 R2, R3 ;  /* 0x0000000300027312 */ /* 0x000e240000101800 */
[----:B0-----:R0:W-:Y:S01]  /*4f50*/  STG.E.64 [R16.64], R2 ;  /* 0x0000000210007986 */ /* 0x0011e2000c101b24 */
[----:B------:R-:W-:Y:S05]  /*4f60*/  BRA `(.L_x_22689) ;  /* 0x00000b5000007947 */ /* 0x000fea0003800000 */
.L_x_22684:
        /* <DEDUP_REMOVED lines=12> */
.L_x_22698:
[----:B------:R-:W-:Y:S01]  /*5030*/  LOP3.LUT R4, R3, 0xff, RZ, 0xc0, !PT ;  /* 0x000000ff03047812 */ /* 0x000fe200078ec0ff */
[----:B------:R-:W-:-:S05]  /*5040*/  CS2R R6, SRZ ;  /* 0x0000000000067805 */ /* 0x000fca000001ff00 */
[----:B------:R-:W0:Y:S02]  /*5050*/  I2F.F64.U16 R4, R4 ;  /* 0x0000000400047312 */ /* 0x000e240000101800 */
[----:B0-----:R0:W-:Y:S01]  /*5060*/  STG.E.128 [R16.64], R4 ;  /* 0x0000000410007986 */ /* 0x0011e2000c101d24 */
[----:B------:R-:W-:Y:S05]  /*5070*/  BRA `(.L_x_22689) ;  /* 0x00000a4000007947 */ /* 0x000fea0003800000 */
.L_x_22697:
        /* <DEDUP_REMOVED lines=22> */
.L_x_22702:
[----:B------:R-:W-:Y:S05]  /*51e0*/  BSYNC B0 ;  /* 0x0000000000007941 */ /* 0x000fea0003800000 */
.L_x_22701:
[----:B------:R-:W-:-:S05]  /*51f0*/  LOP3.LUT R3, R0, R3, RZ, 0xfc, !PT ;  /* 0x0000000300037212 */ /* 0x000fca00078efcff */
[----:B------:R0:W-:Y:S01]  /*5200*/  STG.E.U8 [R16.64], R3 ;  /* 0x0000000310007986 */ /* 0x0001e2000c101124 */
[----:B------:R-:W-:Y:S05]  /*5210*/  BRA `(.L_x_22689) ;  /* 0x000008a000007947 */ /* 0x000fea0003800000 */
.L_x_22700:
        /* <DEDUP_REMOVED lines=14> */
.L_x_22704:
[----:B------:R-:W-:Y:S01]  /*5300*/  IMAD.MOV.U32 R0, RZ, RZ, 0x7f ;  /* 0x0000007fff007424 */ /* 0x000fe200078e00ff */
[----:B------:R-:W-:-:S04]  /*5310*/  ISETP.GT.U32.AND P0, PT, R2, 0x7f800000, PT ;  /* 0x7f8000000200780c */ /* 0x000fc80003f04070 */
[----:B------:R-:W-:-:S04]  /*5320*/  SEL R0, R0, 0x7c, P0 ;  /* 0x0000007c00007807 */ /* 0x000fc80000000000 */
.L_x_22705:
[----:B------:R-:W-:Y:S05]  /*5330*/  BSYNC B0 ;  /* 0x0000000000007941 */ /* 0x000fea0003800000 */
.L_x_22703:
[----:B------:R-:W-:-:S04]  /*5340*/  LOP3.LUT R2, R3, 0x80000000, RZ, 0xc0, !PT ;  /* 0x8000000003027812 */ /* 0x000fc800078ec0ff */
[----:B------:R-:W-:-:S04]  /*5350*/  SHF.R.U32.HI R3, RZ, 0x18, R2 ;  /* 0x00000018ff037819 */ /* 0x000fc80000011602 */
[----:B------:R-:W-:-:S05]  /*5360*/  LOP3.LUT R3, R0, R3, RZ, 0xfc, !PT ;  /* 0x0000000300037212 */ /* 0x000fca00078efcff */
[----:B------:R0:W-:Y:S01]  /*5370*/  STG.E.U8 [R16.64], R3 ;  /* 0x0000000310007986 */ /* 0x0001e2000c101124 */
[----:B------:R-:W-:Y:S05]  /*5380*/  BRA `(.L_x_22689) ;  /* 0x0000073000007947 */ /* 0x000fea0003800000 */
.L_x_22699:
[----:B------:R-:W-:-:S04]  /*5390*/  LOP3.LUT R3, R3, 0xff, RZ, 0xc0, !PT ;  /* 0x000000ff03037812 */ /* 0x000fc800078ec0ff */
[----:B------:R-:W0:Y:S02]  /*53a0*/  I2F.U16 R0, R3 ;  /* 0x0000000300007306 */ /* 0x000e240000101000 */
[----:B0-----:R-:W-:-:S05]  /*53b0*/  F2FP.BF16.PACK_AB R0, RZ, R0 ;  /* 0x00000000ff00723e */ /* 0x001fca00000010ff */
[----:B------:R0:W-:Y:S01]  /*53c0*/  STG.E.U16 [R16.64], R0 ;  /* 0x0000000010007986 */ /* 0x0001e2000c101524 */
[----:B------:R-:W-:Y:S05]  /*53d0*/  BRA `(.L_x_22689) ;  /* 0x000006e000007947 */ /* 0x000fea0003800000 */
.L_x_22696:
        /* <DEDUP_REMOVED lines=11> */
.L_x_22708:
        /* <DEDUP_REMOVED lines=18> */
.L_x_22711:
[----:B------:R-:W-:-:S04]  /*55b0*/  LOP3.LUT R2, R3, 0x80000000, RZ, 0xc0, !PT ;  /* 0x8000000003027812 */ /* 0x000fc800078ec0ff */
[----:B------:R-:W-:-:S04]  /*55c0*/  SHF.R.U32.HI R3, RZ, 0x18, R2 ;  /* 0x00000018ff037819 */ /* 0x000fc80000011602 */
[----:B------:R-:W-:-:S04]  /*55d0*/  LOP3.LUT R0, R0, R3, RZ, 0xfc, !PT ;  /* 0x0000000300007212 */ /* 0x000fc800078efcff */
[----:B------:R-:W-:Y:S02]  /*55e0*/  PRMT R8, R0, 0x7610, R8 ;  /* 0x0000761000087816 */ /* 0x000fe40000000008 */
.L_x_22710:
[----:B------:R-:W-:Y:S05]  /*55f0*/  BSYNC B0 ;  /* 0x0000000000007941 */ /* 0x000fea0003800000 */
.L_x_22709:
[----:B------:R0:W-:Y:S01]  /*5600*/  STG.E.U8 [R16.64], R8 ;  /* 0x0000000810007986 */ /* 0x0001e2000c101124 */
[----:B------:R-:W-:Y:S05]  /*5610*/  BRA `(.L_x_22689) ;  /* 0x000004a000007947 */ /* 0x000fea0003800000 */
.L_x_22707:
        /* <DEDUP_REMOVED lines=18> */
.L_x_22714:
[----:B------:R-:W-:-:S04]  /*5740*/  LOP3.LUT R2, R3, 0x80000000, RZ, 0xc0, !PT ;  /* 0x8000000003027812 */ /* 0x000fc800078ec0ff */
[----:B------:R-:W-:-:S04]  /*5750*/  SHF.R.U32.HI R3, RZ, 0x18, R2 ;  /* 0x00000018ff037819 */ /* 0x000fc80000011602 */
[----:B------:R-:W-:-:S04]  /*5760*/  LOP3.LUT R0, R0, R3, RZ, 0xfc, !PT ;  /* 0x0000000300007212 */ /* 0x000fc800078efcff */
[----:B------:R-:W-:Y:S02]  /*5770*/  PRMT R8, R0, 0x7610, R8 ;  /* 0x0000761000087816 */ /* 0x000fe40000000008 */
.L_x_22713:
[----:B------:R-:W-:Y:S05]  /*5780*/  BSYNC B0 ;  /* 0x0000000000007941 */ /* 0x000fea0003800000 */
.L_x_22712:
[----:B------:R0:W-:Y:S01]  /*5790*/  STG.E.U8 [R16.64], R8 ;  /* 0x0000000810007986 */ /* 0x0001e2000c101124 */
[----:B------:R-:W-:Y:S05]  /*57a0*/  BRA `(.L_x_22689) ;  /* 0x0000031000007947 */ /* 0x000fea0003800000 */
.L_x_22706:
        /* <DEDUP_REMOVED lines=23> */
.L_x_22688:
        /* <DEDUP_REMOVED lines=20> */
.L_x_22716:
[----:B------:R-:W-:Y:S01]  /*5a60*/  LOP3.LUT R2, R3, 0xff, RZ, 0xc0, !PT ;  /* 0x000000ff03027812 */ /* 0x000fe200078ec0ff */
[----:B------:R-:W-:-:S05]  /*5a70*/  IMAD.MOV.U32 R3, RZ, RZ, RZ ;  /* 0x000000ffff037224 */ /* 0x000fca00078e00ff */
[----:B------:R0:W-:Y:S01]  /*5a80*/  STG.E.64 [R16.64], R2 ;  /* 0x0000000210007986 */ /* 0x0001e2000c101b24 */
[----:B------:R-:W-:Y:S05]  /*5a90*/  BRA `(.L_x_22689) ;  /* 0x0000002000007947 */ /* 0x000fea0003800000 */
.L_x_22715:
[----:B------:R-:W-:-:S05]  /*5aa0*/  LOP3.LUT R3, R3, 0xff, RZ, 0xc0, !PT ;  /* 0x000000ff03037812 */ /* 0x000fca00078ec0ff */
[----:B------:R0:W-:Y:S02]  /*5ab0*/  STG.E [R16.64], R3 ;  /* 0x0000000310007986 */ /* 0x0001e4000c101924 */
.L_x_22689:
        /* <DEDUP_REMOVED lines=231> */
.L_x_22717:
        /* <DEDUP_REMOVED lines=18> */
.L_x_22721:
[----:B------:R0:W5:Y:S01]  /*6a50*/  LDG.E.U8 R0, [R4.64] ;  /* 0x0000002404007981 */ /* 0x000162000c1e1100 */
[----:B------:R-:W-:Y:S05]  /*6a60*/  BRA `(.L_x_22723) ;  /* 0x00000dc000007947 */ /* 0x000fea0003800000 */
.L_x_22720:
        /* <DEDUP_REMOVED lines=8> */
.L_x_22725:
[----:B------:R0:W5:Y:S01]  /*6af0*/  LDG.E.U8 R0, [R4.64] ;  /* 0x0000002404007981 */ /* 0x000162000c1e1100 */
[----:B------:R-:W-:Y:S05]  /*6b00*/  BRA `(.L_x_22723) ;  /* 0x00000d2000007947 */ /* 0x000fea0003800000 */
.L_x_22724:
[----:B------:R0:W5:Y:S01]  /*6b10*/  LDG.E.U16 R0, [R4.64] ;  /* 0x0000002404007981 */ /* 0x000162000c1e1500 */
[----:B------:R-:W-:Y:S05]  /*6b20*/  BRA `(.L_x_22723) ;  /* 0x00000d0000007947 */ /* 0x000fea0003800000 */
.L_x_22719:
        /* <DEDUP_REMOVED lines=10> */
.L_x_22727:
[----:B------:R-:W2:Y:S02]  /*6bd0*/  LDG.E.U16 R2, [R4.64] ;  /* 0x0000002404027981 */ /* 0x000ea4000c1e1500 */
[----:B--2---:R-:W-:-:S06]  /*6be0*/  HADD2.F32 R2, -RZ, R2.H0_H0 ;  /* 0x20000002ff027230 */ /* 0x004fcc0000004100 */
[----:B------:R-:W0:Y:S02]  /*6bf0*/  F2I.S64.TRUNC R2, R2 ;  /* 0x0000000200027311 */ /* 0x000e24000020d900 */
[----:B0-----:R-:W-:Y:S01]  /*6c00*/  PRMT R0, R2, 0x7610, R0 ;  /* 0x0000761002007816 */ /* 0x001fe20000000000 */
[----:B------:R-:W-:Y:S05]  /*6c10*/  BRA `(.L_x_22723) ;  /* 0x00000c1000007947 */ /* 0x000fea0003800000 */
.L_x_22726:
        /* <DEDUP_REMOVED lines=10> */
.L_x_22729:
[----:B------:R-:W2:Y:S02]  /*6cc0*/  LDG.E.U16 R4, [R4.64] ;  /* 0x0000002404047981 */ /* 0x000ea4000c1e1500 */
[----:B--2---:R-:W-:-:S06]  /*6cd0*/  HADD2.F32 R2, -RZ, R4.H0_H0 ;  /* 0x20000004ff027230 */ /* 0x004fcc0000004100 */
[----:B------:R-:W0:Y:S02]  /*6ce0*/  F2I.S64.TRUNC R2, R2 ;  /* 0x0000000200027311 */ /* 0x000e24000020d900 */
[----:B0-----:R-:W-:Y:S01]  /*6cf0*/  PRMT R0, R2, 0x7610, R0 ;  /* 0x0000761002007816 */ /* 0x001fe20000000000 */
[----:B------:R-:W-:Y:S05]  /*6d00*/  BRA `(.L_x_22723) ;  /* 0x00000b2000007947 */ /* 0x000fea0003800000 */
.L_x_22728:
[----:B------:R-:W2:Y:S02]  /*6d10*/  LDG.E.64 R2, [R4.64] ;  /* 0x0000002404027981 */ /* 0x000ea4000c1e1b00 */
[----:B--2---:R-:W0:Y:S02]  /*6d20*/  F2I.S64.F64.TRUNC R2, R2 ;  /* 0x0000000200027311 */ /* 0x004e24000030d900 */
[----:B0-----:R-:W-:Y:S01]  /*6d30*/  PRMT R0, R2, 0x7610, R0 ;  /* 0x0000761002007816 */ /* 0x001fe20000000000 */
[----:B------:R-:W-:Y:S05]  /*6d40*/  BRA `(.L_x_22723) ;  /* 0x00000ae000007947 */ /* 0x000fea0003800000 */
.L_x_22718:
        /* <DEDUP_REMOVED lines=12> */
.L_x_22732:
[----:B------:R-:W2:Y:S02]  /*6e10*/  LDG.E.64 R4, [R4.64] ;  /* 0x0000002404047981 */ /* 0x000ea4000c1e1b00 */
[----:B--2---:R-:W0:Y:S02]  /*6e20*/  F2I.S64.F64.TRUNC R2, R4 ;  /* 0x0000000400027311 */ /* 0x004e24000030d900 */
[----:B0-----:R-:W-:Y:S01]  /*6e30*/  PRMT R0, R2, 0x7610, R0 ;  /* 0x0000761002007816 */ /* 0x001fe20000000000 */
[----:B------:R-:W-:Y:S05]  /*6e40*/  BRA `(.L_x_22723) ;  /* 0x000009e000007947 */ /* 0x000fea0003800000 */
.L_x_22731:
        /* <DEDUP_REMOVED lines=28> */
.L_x_22734:
        /* <DEDUP_REMOVED lines=15> */
.L_x_22733:
[----:B------:R-:W2:Y:S02]  /*7100*/  LDG.E.U16 R2, [R4.64] ;  /* 0x0000002404027981 */ /* 0x000ea4000c1e1500 */
[----:B--2---:R-:W-:-:S06]  /*7110*/  PRMT R2, RZ, 0x5410, R2 ;  /* 0x00005410ff027816 */ /* 0x004fcc0000000002 */
[----:B------:R-:W0:Y:S02]  /*7120*/  F2I.S64.TRUNC R2, R2 ;  /* 0x0000000200027311 */ /* 0x000e24000020d900 */
[----:B0-----:R-:W-:Y:S01]  /*7130*/  PRMT R0, R2, 0x7610, R0 ;  /* 0x0000761002007816 */ /* 0x001fe20000000000 */
[----:B------:R-:W-:Y:S05]  /*7140*/  BRA `(.L_x_22723) ;  /* 0x000006e000007947 */ /* 0x000fea0003800000 */
.L_x_22730:
        /* <DEDUP_REMOVED lines=10> */
.L_x_22737:
        /* <DEDUP_REMOVED lines=21> */
.L_x_22741:
[----:B------:R-:W-:Y:S05]  /*7340*/  BSYNC B1 ;  /* 0x0000000000017941 */ /* 0x000fea0003800000 */
.L_x_22740:
[----:B------:R-:W-:Y:S01]  /*7350*/  IMAD.SHL.U32 R2, R2, 0x100000, RZ ;  /* 0x0010000002027824 */ /* 0x000fe200078e00ff */
[----:B------:R-:W-:-:S04]  /*7360*/  LEA R3, R0, 0x3b800000, 0x17 ;  /* 0x3b80000000037811 */ /* 0x000fc800078eb8ff */
[----:B------:R-:W-:Y:S02]  /*7370*/  LOP3.LUT R2, R3, R2, R4, 0xfe, !PT ;  /* 0x0000000203027212 */ /* 0x000fe400078efe04 */
.L_x_22739:
[----:B------:R-:W-:Y:S05]  /*7380*/  BSYNC B0 ;  /* 0x0000000000007941 */ /* 0x000fea0003800000 */
.L_x_22738:
[----:B------:R-:W0:Y:S02]  /*7390*/  F2I.S64.TRUNC R2, R2 ;  /* 0x0000000200027311 */ /* 0x000e24000020d900 */
[----:B0-----:R-:W-:Y:S01]  /*73a0*/  PRMT R0, R2, 0x7610, R0 ;  /* 0x0000761002007816 */ /* 0x001fe20000000000 */
[----:B------:R-:W-:Y:S05]  /*73b0*/  BRA `(.L_x_22723) ;  /* 0x0000047000007947 */ /* 0x000fea0003800000 */
.L_x_22736:
        /* <DEDUP_REMOVED lines=21> */
.L_x_22745:
[----:B------:R-:W-:Y:S05]  /*7510*/  BSYNC B1 ;  /* 0x0000000000017941 */ /* 0x000fea0003800000 */
.L_x_22744:
[----:B------:R-:W-:Y:S01]  /*7520*/  IMAD.SHL.U32 R2, R2, 0x200000, RZ ;  /* 0x0020000002027824 */ /* 0x000fe200078e00ff */
[----:B------:R-:W-:-:S04]  /*7530*/  LEA R3, R0, 0x37800000, 0x17 ;  /* 0x3780000000037811 */ /* 0x000fc800078eb8ff */
[----:B------:R-:W-:Y:S02]  /*7540*/  LOP3.LUT R2, R3, R2, R4, 0xfe, !PT ;  /* 0x0000000203027212 */ /* 0x000fe400078efe04 */
.L_x_22743:
[----:B------:R-:W-:Y:S05]  /*7550*/  BSYNC B0 ;  /* 0x0000000000007941 */ /* 0x000fea0003800000 */
.L_x_22742:
[----:B------:R-:W0:Y:S02]  /*7560*/  F2I.S64.TRUNC R2, R2 ;  /* 0x0000000200027311 */ /* 0x000e24000020d900 */
[----:B0-----:R-:W-:Y:S01]  /*7570*/  PRMT R0, R2, 0x7610, R0 ;  /* 0x0000761002007816 */ /* 0x001fe20000000000 */
[----:B------:R-:W-:Y:S05]  /*7580*/  BRA `(.L_x_22723) ;  /* 0x000002a000007947 */ /* 0x000fea0003800000 */
.L_x_22735:
        /* <DEDUP_REMOVED lines=14> */
.L_x_22749:
[----:B------:R-:W-:Y:S05]  /*7670*/  BSYNC B0 ;  /* 0x0000000000007941 */ /* 0x000fea0003800000 */
.L_x_22748:
[----:B------:R-:W0:Y:S02]  /*7680*/  F2I.S64.TRUNC R2, R2 ;  /* 0x0000000200027311 */ /* 0x000e24000020d900 */
[----:B0-----:R-:W-:Y:S01]  /*7690*/  PRMT R0, R2, 0x7610, R0 ;  /* 0x0000761002007816 */ /* 0x001fe20000000000 */
[----:B------:R-:W-:Y:S05]  /*76a0*/  BRA `(.L_x_22723) ;  /* 0x0000018000007947 */ /* 0x000fea0003800000 */
.L_x_22722:
        /* <DEDUP_REMOVED lines=21> */
.L_x_22747:
[----:B------:R0:W5:Y:S01]  /*7800*/  LDG.E.U8 R0, [R4.64] ;  /* 0x0000002404007981 */ /* 0x000162000c1e1100 */
[----:B------:R-:W-:Y:S05]  /*7810*/  BRA `(.L_x_22723) ;  /* 0x0000001000007947 */ /* 0x000fea0003800000 */
.L_x_22746:
[----:B------:R0:W5:Y:S02]  /*7820*/  LDG.E.U8 R0, [R4.64] ;  /* 0x0000002404007981 */ /* 0x000164000c1e1100 */
.L_x_22723:
        /* <DEDUP_REMOVED lines=16> */
.L_x_22753:
[----:B------:R0:W-:Y:S01]  /*7930*/  STG.E.U8 [R16.64], R3 ;  /* 0x0000000310007986 */ /* 0x0001e2000c101124 */
[----:B------:R-:W-:Y:S05]  /*7940*/  BRA `(.L_x_22755) ;  /* 0x00000e9000007947 */ /* 0x000fea0003800000 */
.L_x_22752:
        /* <DEDUP_REMOVED lines=10> */
.L_x_22757:
[----:B------:R-:W-:-:S05]  /*79f0*/  LOP3.LUT R3, R3, 0xff, RZ, 0xc0, !PT ;  /* 0x000000ff03037812 */ /* 0x000fca00078ec0ff */
[----:B------:R0:W-:Y:S01]  /*7a00*/  STG.E [R16.64], R3 ;  /* 0x0000000310007986 */ /* 0x0001e2000c101924 */
[----:B------:R-:W-:Y:S05]  /*7a10*/  BRA `(.L_x_22755) ;  /* 0x00000dc000007947 */ /* 0x000fea0003800000 */
.L_x_22756:
[----:B------:R-:W-:-:S05]  /*7a20*/  LOP3.LUT R3, R3, 0xff, RZ, 0xc0, !PT ;  /* 0x000000ff03037812 */ /* 0x000fca00078ec0ff */
[----:B------:R0:W-:Y:S01]  /*7a30*/  STG.E.U16 [R16.64], R3 ;  /* 0x0000000310007986 */ /* 0x0001e2000c101524 */
[----:B------:R-:W-:Y:S05]  /*7a40*/  BRA `(.L_x_22755) ;  /* 0x00000d9000007947 */ /* 0x000fea0003800000 */
.L_x_22751:
        /* <DEDUP_REMOVED lines=10> */
.L_x_22759:
[----:B------:R-:W-:-:S04]  /*7af0*/  LOP3.LUT R3, R3, 0xff, RZ, 0xc0, !PT ;  /* 0x000000ff03037812 */ /* 0x000fc800078ec0ff */
[----:B------:R-:W0:Y:S02]  /*7b00*/  I2F.U16 R0, R3 ;  /* 0x0000000300007306 */ /* 0x000e240000101000 */
[----:B0-----:R-:W-:-:S05]  /*7b10*/  F2FP.PACK_AB R0, RZ, R0 ;  /* 0x00000000ff00723e */ /* 0x001fca00000000ff */
[----:B------:R0:W-:Y:S01]  /*7b20*/  STG.E.U16 [R16.64], R0 ;  /* 0x0000000010007986 */ /* 0x0001e2000c101524 */
[----:B------:R-:W-:Y:S05]  /*7b30*/  BRA `(.L_x_22755) ;  /* 0x00000ca000007947 */ /* 0x000fea0003800000 */
.L_x_22758:
        /* <DEDUP_REMOVED lines=11> */
.L_x_22761:
[----:B------:R-:W-:-:S06]  /*7bf0*/  LOP3.LUT R3, R3, 0xff, RZ, 0xc0, !PT ;  /* 0x000000ff03037812 */ /* 0x000fcc00078ec0ff */
[----:B------:R-:W0:Y:S02]  /*7c00*/  I2F.U16 R3, R3 ;  /* 0x0000000300037306 */ /* 0x000e240000101000 */
[----:B0-----:R-:W-:-:S04]  /*7c10*/  F2FP.PACK_AB R3, RZ, R3 ;  /* 0x00000003ff03723e */ /* 0x001fc800000000ff */
[----:B------:R-:W-:-:S05]  /*7c20*/  PRMT R3, R3, 0x5410, RZ ;  /* 0x0000541003037816 */ /* 0x000fca00000000ff */
[----:B------:R0:W-:Y:S01]  /*7c30*/  STG.E [R16.64], R3 ;  /* 0x0000000310007986 */ /* 0x0001e2000c101924 */
[----:B------:R-:W-:Y:S05]  /*7c40*/  BRA `(.L_x_22755) ;  /* 0x00000b9000007947 */ /* 0x000fea0003800000 */
.L_x_22760:
[----:B------:R-:W-:-:S06]  /*7c50*/  LOP3.LUT R3, R3, 0xff, RZ, 0xc0, !PT ;  /* 0x000000ff03037812 */ /* 0x000fcc00078ec0ff */
[----:B------:R-:W0:Y:S02]  /*7c60*/  I2F.F64.U16 R2, R3 ;  /* 0x0000000300027312 */ /* 0x000e240000101800 */
[----:B0-----:R0:W-:Y:S01]  /*7c70*/  STG.E.64 [R16.64], R2 ;  /* 0x0000000210007986 */ /* 0x0011e2000c101b24 */
[----:B------:R-:W-:Y:S05]  /*7c80*/  BRA `(.L_x_22755) ;  /* 0x00000b5000007947 */ /* 0x000fea0003800000 */
.L_x_22750:
        /* <DEDUP_REMOVED lines=12> */
.L_x_22764:
[----:B------:R-:W-:Y:S01]  /*7d50*/  LOP3.LUT R4, R3, 0xff, RZ, 0xc0, !PT ;  /* 0x000000ff03047812 */ /* 0x000fe200078ec0ff */
[----:B------:R-:W-:-:S05]  /*7d60*/  CS2R R6, SRZ ;  /* 0x0000000000067805 */ /* 0x000fca000001ff00 */
[----:B------:R-:W0:Y:S02]  /*7d70*/  I2F.F64.U16 R4, R4 ;  /* 0x0000000400047312 */ /* 0x000e240000101800 */
[----:B0-----:R0:W-:Y:S01]  /*7d80*/  STG.E.128 [R16.64], R4 ;  /* 0x0000000410007986 */ /* 0x0011e2000c101d24 */
[----:B------:R-:W-:Y:S05]  /*7d90*/  BRA `(.L_x_22755) ;  /* 0x00000a4000007947 */ /* 0x000fea0003800000 */
.L_x_22763:
        /* <DEDUP_REMOVED lines=22> */
.L_x_22768:
[----:B------:R-:W-:Y:S05]  /*7f00*/  BSYNC B0 ;  /* 0x0000000000007941 */ /* 0x000fea0003800000 */
.L_x_22767:
[----:B------:R-:W-:-:S05]  /*7f10*/  LOP3.LUT R3, R0, R3, RZ, 0xfc, !PT ;  /* 0x0000000300037212 */ /* 0x000fca00078efcff */
[----:B------:R0:W-:Y:S01]  /*7f20*/  STG.E.U8 [R16.64], R3 ;  /* 0x0000000310007986 */ /* 0x0001e2000c101124 */
[----:B------:R-:W-:Y:S05]  /*7f30*/  BRA `(.L_x_22755) ;  /* 0x000008a000007947 */ /* 0x000fea0003800000 */
.L_x_22766:
        /* <DEDUP_REMOVED lines=14> */
.L_x_22770:
[----:B------:R-:W-:Y:S01]  /*8020*/  IMAD.MOV.U32 R0, RZ, RZ, 0x7f ;  /* 0x0000007fff007424 */ /* 0x000fe200078e00ff */
[----:B------:R-:W-:-:S04]  /*8030*/  ISETP.GT.U32.AND P0, PT, R2, 0x7f800000, PT ;  /* 0x7f8000000200780c */ /* 0x000fc80003f04070 */
[----:B------:R-:W-:-:S04]  /*8040*/  SEL R0, R0, 0x7c, P0 ;  /* 0x0000007c00007807 */ /* 0x000fc80000000000 */
.L_x_22771:
[----:B------:R-:W-:Y:S05]  /*8050*/  BSYNC B0 ;  /* 0x0000000000007941 */ /* 0x000fea0003800000 */
.L_x_22769:
[----:B------:R-:W-:-:S04]  /*8060*/  LOP3.LUT R2, R3, 0x80000000, RZ, 0xc0, !PT ;  /* 0x8000000003027812 */ /* 0x000fc800078ec0ff */
[----:B------:R-:W-:-:S04]  /*8070*/  SHF.R.U32.HI R3, RZ, 0x18, R2 ;  /* 0x00000018ff037819 */ /* 0x000fc80000011602 */
[----:B------:R-:W-:-:S05]  /*8080*/  LOP3.LUT R3, R0, R3, RZ, 0xfc, !PT ;  /* 0x0000000300037212 */ /* 0x000fca00078efcff */
[----:B------:R0:W-:Y:S01]  /*8090*/  STG.E.U8 [R16.64], R3 ;  /* 0x0000000310007986 */ /* 0x0001e2000c101124 */
[----:B------:R-:W-:Y:S05]  /*80a0*/  BRA `(.L_x_22755) ;  /* 0x0000073000007947 */ /* 0x000fea0003800000 */
.L_x_22765:
[----:B------:R-:W-:-:S04]  /*80b0*/  LOP3.LUT R3, R3, 0xff, RZ, 0xc0, !PT ;  /* 0x000000ff03037812 */ /* 0x000fc800078ec0ff */
[----:B------:R-:W0:Y:S02]  /*80c0*/  I2F.U16 R0, R3 ;  /* 0x0000000300007306 */ /* 0x000e240000101000 */
[----:B0-----:R-:W-:-:S05]  /*80d0*/  F2FP.BF16.PACK_AB R0, RZ, R0 ;  /* 0x00000000ff00723e */ /* 0x001fca00000010ff */
[----:B------:R0:W-:Y:S01]  /*80e0*/  STG.E.U16 [R16.64], R0 ;  /* 0x0000000010007986 */ /* 0x0001e2000c101524 */
[----:B------:R-:W-:Y:S05]  /*80f0*/  BRA `(.L_x_22755) ;  /* 0x000006e000007947 */ /* 0x000fea0003800000 */
.L_x_22762:
        /* <DEDUP_REMOVED lines=11> */
.L_x_22774:
        /* <DEDUP_REMOVED lines=18> */
.L_x_22777:
[----:B------:R-:W-:-:S04]  /*82d0*/  LOP3.LUT R2, R3, 0x80000000, RZ, 0xc0, !PT ;  /* 0x8000000003027812 */ /* 0x000fc800078ec0ff */
[----:B------:R-:W-:-:S04]  /*82e0*/  SHF.R.U32.HI R3, RZ, 0x18, R2 ;  /* 0x00000018ff037819 */ /* 0x000fc80000011602 */
[----:B------:R-:W-:-:S04]  /*82f0*/  LOP3.LUT R0, R0, R3, RZ, 0xfc, !PT ;  /* 0x0000000300007212 */ /* 0x000fc800078efcff */
[----:B------:R-:W-:Y:S02]  /*8300*/  PRMT R8, R0, 0x7610, R8 ;  /* 0x0000761000087816 */ /* 0x000fe40000000008 */
.L_x_22776:
[----:B------:R-:W-:Y:S05]  /*8310*/  BSYNC B0 ;  /* 0x0000000000007941 */ /* 0x000fea0003800000 */
.L_x_22775:
[----:B------:R0:W-:Y:S01]  /*8320*/  STG.E.U8 [R16.64], R8 ;  /* 0x0000000810007986 */ /* 0x0001e2000c101124 */
[----:B------:R-:W-:Y:S05]  /*8330*/  BRA `(.L_x_22755) ;  /* 0x000004a000007947 */ /* 0x000fea0003800000 */
.L_x_22773:
        /* <DEDUP_REMOVED lines=18> */
.L_x_22780:
[----:B------:R-:W-:-:S04]  /*8460*/  LOP3.LUT R2, R3, 0x80000000, RZ, 0xc0, !PT ;  /* 0x8000000003027812 */ /* 0x000fc800078ec0ff */
[----:B------:R-:W-:-:S04]  /*8470*/  SHF.R.U32.HI R3, RZ, 0x18, R2 ;  /* 0x00000018ff037819 */ /* 0x000fc80000011602 */
[----:B------:R-:W-:-:S04]  /*8480*/  LOP3.LUT R0, R0, R3, RZ, 0xfc, !PT ;  /* 0x0000000300007212 */ /* 0x000fc800078efcff */
[----:B------:R-:W-:Y:S02]  /*8490*/  PRMT R8, R0, 0x7610, R8 ;  /* 0x0000761000087816 */ /* 0x000fe40000000008 */
.L_x_22779:
[----:B------:R-:W-:Y:S05]  /*84a0*/  BSYNC B0 ;  /* 0x0000000000007941 */ /* 0x000fea0003800000 */
.L_x_22778:
[----:B------:R0:W-:Y:S01]  /*84b0*/  STG.E.U8 [R16.64], R8 ;  /* 0x0000000810007986 */ /* 0x0001e2000c101124 */
[----:B------:R-:W-:Y:S05]  /*84c0*/  BRA `(.L_x_22755) ;  /* 0x0000031000007947 */ /* 0x000fea0003800000 */
.L_x_22772:
        /* <DEDUP_REMOVED lines=23> */
.L_x_22754:
        /* <DEDUP_REMOVED lines=20> */
.L_x_22782:
[----:B------:R-:W-:Y:S01]  /*8780*/  LOP3.LUT R2, R3, 0xff, RZ, 0xc0, !PT ;  /* 0x000000ff03027812 */ /* 0x000fe200078ec0ff */
[----:B------:R-:W-:-:S05]  /*8790*/  IMAD.MOV.U32 R3, RZ, RZ, RZ ;  /* 0x000000ffff037224 */ /* 0x000fca00078e00ff */
[----:B------:R0:W-:Y:S01]  /*87a0*/  STG.E.64 [R16.64], R2 ;  /* 0x0000000210007986 */ /* 0x0001e2000c101b24 */
[----:B------:R-:W-:Y:S05]  /*87b0*/  BRA `(.L_x_22755) ;  /* 0x0000002000007947 */ /* 0x000fea0003800000 */
.L_x_22781:
[----:B------:R-:W-:-:S05]  /*87c0*/  LOP3.LUT R3, R3, 0xff, RZ, 0xc0, !PT ;  /* 0x000000ff03037812 */ /* 0x000fca00078ec0ff */
[----:B------:R0:W-:Y:S02]  /*87d0*/  STG.E [R16.64], R3 ;  /* 0x0000000310007986 */ /* 0x0001e4000c101924 */
.L_x_22755:
[----:B------:R-:W-:Y:S02]  /*87e0*/  IADD3 R19, R19, 0x80, RZ ;  /* 0x0000008013137810 */ /* 0x000fe40007ffe0ff */
.L_x_22650:
[----:B------:R-:W-:Y:S05]  /*87f0*/  BSYNC B6 ;  /* 0x0000000000067941 */ /* 0x000fea0003800000 */
.L_x_22649:
        /* <DEDUP_REMOVED lines=230> */
.L_x_22783:
        /* <DEDUP_REMOVED lines=18> */
.L_x_22787:
[----:B------:R0:W5:Y:S01]  /*9780*/  LDG.E.U8 R0, [R4.64] ;  /* 0x0000002404007981 */ /* 0x000162000c1e1100 */
[----:B------:R-:W-:Y:S05]  /*9790*/  BRA `(.L_x_22789) ;  /* 0x00000dc000007947 */ /* 0x000fea0003800000 */
.L_x_22786:
        /* <DEDUP_REMOVED lines=8> */
.L_x_22791:
[----:B------:R0:W5:Y:S01]  /*9820*/  LDG.E.U8 R0, [R4.64] ;  /* 0x0000002404007981 */ /* 0x000162000c1e1100 */
[----:B------:R-:W-:Y:S05]  /*9830*/  BRA `(.L_x_22789) ;  /* 0x00000d2000007947 */ /* 0x000fea0003800000 */
.L_x_22790:
[----:B------:R0:W5:Y:S01]  /*9840*/  LDG.E.U16 R0, [R4.64] ;  /* 0x0000002404007981 */ /* 0x000162000c1e1500 */
[----:B------:R-:W-:Y:S05]  /*9850*/  BRA `(.L_x_22789) ;  /* 0x00000d0000007947 */ /* 0x000fea0003800000 */
.L_x_22785:
        /* <DEDUP_REMOVED lines=10> */
.L_x_22793:
[----:B------:R-:W2:Y:S02]  /*9900*/  LDG.E.U16 R2, [R4.64] ;  /* 0x0000002404027981 */ /* 0x000ea4000c1e1500 */
[----:B--2---:R-:W-:-:S06]  /*9910*/  HADD2.F32 R2, -RZ, R2.H0_H0 ;  /* 0x20000002ff027230 */ /* 0x004fcc0000004100 */
[----:B------:R-:W0:Y:S02]  /*9920*/  F2I.S64.TRUNC R2, R2 ;  /* 0x0000000200027311 */ /* 0x000e24000020d900 */
[----:B0-----:R-:W-:Y:S01]  /*9930*/  PRMT R0, R2, 0x7610, R0 ;  /* 0x0000761002007816 */ /* 0x001fe20000000000 */
[----:B------:R-:W-:Y:S05]  /*9940*/  BRA `(.L_x_22789) ;  /* 0x00000c1000007947 */ /* 0x000fea0003800000 */
.L_x_22792:
        /* <DEDUP_REMOVED lines=10> */
.L_x_22795:
[----:B------:R-:W2:Y:S02]  /*99f0*/  LDG.E.U16 R4, [R4.64] ;  /* 0x0000002404047981 */ /* 0x000ea4000c1e1500 */
[----:B--2---:R-:W-:-:S06]  /*9a00*/  HADD2.F32 R2, -RZ, R4.H0_H0 ;  /* 0x20000004ff027230 */ /* 0x004fcc0000004100 */
[----:B------:R-:W0:Y:S02]  /*9a10*/  F2I.S64.TRUNC R2, R2 ;  /* 0x0000000200027311 */ /* 0x000e24000020d900 */
[----:B0-----:R-:W-:Y:S01]  /*9a20*/  PRMT R0, R2, 0x7610, R0 ;  /* 0x0000761002007816 */ /* 0x001fe20000000000 */
[----:B------:R-:W-:Y:S05]  /*9a30*/  BRA `(.L_x_22789) ;  /* 0x00000b2000007947 */ /* 0x000fea0003800000 */
.L_x_22794:
[----:B------:R-:W2:Y:S02]  /*9a40*/  LDG.E.64 R2, [R4.64] ;  /* 0x0000002404027981 */ /* 0x000ea4000c1e1b00 */
[----:B--2---:R-:W0:Y:S02]  /*9a50*/  F2I.S64.F64.TRUNC R2, R2 ;  /* 0x0000000200027311 */ /* 0x004e24000030d900 */
[----:B0-----:R-:W-:Y:S01]  /*9a60*/  PRMT R0, R2, 0x7610, R0 ;  /* 0x0000761002007816 */ /* 0x001fe20000000000 */
[----:B------:R-:W-:Y:S05]  /*9a70*/  BRA `(.L_x_22789) ;  /* 0x00000ae000007947 */ /* 0x000fea0003800000 */
.L_x_22784:
        /* <DEDUP_REMOVED lines=12> */
.L_x_22798:
[----:B------:R-:W2:Y:S02]  /*9b40*/  LDG.E.64 R4, [R4.64] ;  /* 0x0000002404047981 */ /* 0x000ea4000c1e1b00 */
[----:B--2---:R-:W0:Y:S02]  /*9b50*/  F2I.S64.F64.TRUNC R2, R4 ;  /* 0x0000000400027311 */ /* 0x004e24000030d900 */
[----:B0-----:R-:W-:Y:S01]  /*9b60*/  PRMT R0, R2, 0x7610, R0 ;  /* 0x0000761002007816 */ /* 0x001fe20000000000 */
[----:B------:R-:W-:Y:S05]  /*9b70*/  BRA `(.L_x_22789) ;  /* 0x000009e000007947 */ /* 0x000fea0003800000 */
.L_x_22797:
        /* <DEDUP_REMOVED lines=28> */
.L_x_22800:
        /* <DEDUP_REMOVED lines=15> */
.L_x_22799:
[----:B------:R-:W2:Y:S02]  /*9e30*/  LDG.E.U16 R2, [R4.64] ;  /* 0x0000002404027981 */ /* 0x000ea4000c1e1500 */
[----:B--2---:R-:W-:-:S06]  /*9e40*/  PRMT R2, RZ, 0x5410, R2 ;  /* 0x00005410ff027816 */ /* 0x004fcc0000000002 */
[----:B------:R-:W0:Y:S02]  /*9e50*/  F2I.S64.TRUNC R2, R2 ;  /* 0x0000000200027311 */ /* 0x000e24000020d900 */
[----:B0-----:R-:W-:Y:S01]  /*9e60*/  PRMT R0, R2, 0x7610, R0 ;  /* 0x0000761002007816 */ /* 0x001fe20000000000 */
[----:B------:R-:W-:Y:S05]  /*9e70*/  BRA `(.L_x_22789) ;  /* 0x000006e000007947 */ /* 0x000fea0003800000 */
.L_x_22796:
        /* <DEDUP_REMOVED lines=10> */
.L_x_22803:
        /* <DEDUP_REMOVED lines=21> */
.L_x_22807:
[----:B------:R-:W-:Y:S05]  /*a070*/  BSYNC B1 ;  /* 0x0000000000017941 */ /* 0x000fea0003800000 */
.L_x_22806:
[----:B------:R-:W-:Y:S01]  /*a080*/  IMAD.SHL.U32 R2, R2, 0x100000, RZ ;  /* 0x0010000002027824 */ /* 0x000fe200078e00ff */
[----:B------:R-:W-:-:S04]  /*a090*/  LEA R3, R0, 0x3b800000, 0x17 ;  /* 0x3b80000000037811 */ /* 0x000fc800078eb8ff */
[----:B------:R-:W-:Y:S02]  /*a0a0*/  LOP3.LUT R2, R3, R2, R4, 0xfe, !PT ;  /* 0x0000000203027212 */ /* 0x000fe400078efe04 */
.L_x_22805:
[----:B------:R-:W-:Y:S05]  /*a0b0*/  BSYNC B0 ;  /* 0x0000000000007941 */ /* 0x000fea0003800000 */
.L_x_22804:
[----:B------:R-:W0:Y:S02]  /*a0c0*/  F2I.S64.TRUNC R2, R2 ;  /* 0x0000000200027311 */ /* 0x000e24000020d900 */
[----:B0-----:R-:W-:Y:S01]  /*a0d0*/  PRMT R0, R2, 0x7610, R0 ;  /* 0x0000761002007816 */ /* 0x001fe20000000000 */
[----:B------:R-:W-:Y:S05]  /*a0e0*/  BRA `(.L_x_22789) ;  /* 0x0000047000007947 */ /* 0x000fea0003800000 */
.L_x_22802:
        /* <DEDUP_REMOVED lines=21> */
.L_x_22811:
[----:B------:R-:W-:Y:S05]  /*a240*/  BSYNC B1 ;  /* 0x0000000000017941 */ /* 0x000fea0003800000 */
.L_x_22810:
[----:B------:R-:W-:Y:S01]  /*a250*/  IMAD.SHL.U32 R2, R2, 0x200000, RZ ;  /* 0x0020000002027824 */ /* 0x000fe200078e00ff */
[----:B------:R-:W-:-:S04]  /*a260*/  LEA R3, R0, 0x37800000, 0x17 ;  /* 0x3780000000037811 */ /* 0x000fc800078eb8ff */
[----:B------:R-:W-:Y:S02]  /*a270*/  LOP3.LUT R2, R3, R2, R4, 0xfe, !PT ;  /* 0x0000000203027212 */ /* 0x000fe400078efe04 */
.L_x_22809:
[----:B------:R-:W-:Y:S05]  /*a280*/  BSYNC B0 ;  /* 0x0000000000007941 */ /* 0x000fea0003800000 */
.L_x_22808:
[----:B------:R-:W0:Y:S02]  /*a290*/  F2I.S64.TRUNC R2, R2 ;  /* 0x0000000200027311 */ /* 0x000e24000020d900 */
[----:B0-----:R-:W-:Y:S01]  /*a2a0*/  PRMT R0, R2, 0x7610, R0 ;  /* 0x0000761002007816 */ /* 0x001fe20000000000 */
[----:B------:R-:W-:Y:S05]  /*a2b0*/  BRA `(.L_x_22789) ;  /* 0x000002a000007947 */ /* 0x000fea0003800000 */
.L_x_22801:
        /* <DEDUP_REMOVED lines=14> */
.L_x_22815:
[----:B------:R-:W-:Y:S05]  /*a3a0*/  BSYNC B0 ;  /* 0x0000000000007941 */ /* 0x000fea0003800000 */
.L_x_22814:
[----:B------:R-:W0:Y:S02]  /*a3b0*/  F2I.S64.TRUNC R2, R2 ;  /* 0x0000000200027311 */ /* 0x000e24000020d900 */
[----:B0-----:R-:W-:Y:S01]  /*a3c0*/  PRMT R0, R2, 0x7610, R0 ;  /* 0x0000761002007816 */ /* 0x001fe20000000000 */
[----:B------:R-:W-:Y:S05]  /*a3d0*/  BRA `(.L_x_22789) ;  /* 0x0000018000007947 */ /* 0x000fea0003800000 */
.L_x_22788:
        /* <DEDUP_REMOVED lines=21> */
.L_x_22813:
[----:B------:R0:W5:Y:S01]  /*a530*/  LDG.E.U8 R0, [R4.64] ;  /* 0x0000002404007981 */ /* 0x000162000c1e1100 */
[----:B------:R-:W-:Y:S05]  /*a540*/  BRA `(.L_x_22789) ;  /* 0x0000001000007947 */ /* 0x000fea0003800000 */
.L_x_22812:
[----:B------:R0:W5:Y:S02]  /*a550*/  LDG.E.U8 R0, [R4.64] ;  /* 0x0000002404007981 */ /* 0x000164000c1e1100 */
.L_x_22789:
        /* <DEDUP_REMOVED lines=16> */
.L_x_22819:
[----:B------:R-:W-:Y:S01]  /*a660*/  STG.E.U8 [R16.64], R3 ;  /* 0x0000000310007986 */ /* 0x000fe2000c101124 */
[----:B------:R-:W-:Y:S05]  /*a670*/  EXIT ;  /* 0x000000000000794d */ /* 0x000fea0003800000 */
.L_x_22818:
        /* <DEDUP_REMOVED lines=10> */
.L_x_22822:
[----:B------:R-:W-:-:S05]  /*a720*/  LOP3.LUT R3, R3, 0xff, RZ, 0xc0, !PT ;  /* 0x000000ff03037812 */ /* 0x000fca00078ec0ff */
[----:B------:R-:W-:Y:S01]  /*a730*/  STG.E [R16.64], R3 ;  /* 0x0000000310007986 */ /* 0x000fe2000c101924 */
[----:B------:R-:W-:Y:S05]  /*a740*/  EXIT ;  /* 0x000000000000794d */ /* 0x000fea0003800000 */
.L_x_22821:
[----:B------:R-:W-:-:S05]  /*a750*/  LOP3.LUT R3, R3, 0xff, RZ, 0xc0, !PT ;  /* 0x000000ff03037812 */ /* 0x000fca00078ec0ff */
[----:B------:R-:W-:Y:S01]  /*a760*/  STG.E.U16 [R16.64], R3 ;  /* 0x0000000310007986 */ /* 0x000fe2000c101524 */
[----:B------:R-:W-:Y:S05]  /*a770*/  EXIT ;  /* 0x000000000000794d */ /* 0x000fea0003800000 */
.L_x_22817:
        /* <DEDUP_REMOVED lines=10> */
.L_x_22824:
[----:B------:R-:W-:-:S04]  /*a820*/  LOP3.LUT R3, R3, 0xff, RZ, 0xc0, !PT ;  /* 0x000000ff03037812 */ /* 0x000fc800078ec0ff */
[----:B------:R-:W0:Y:S02]  /*a830*/  I2F.U16 R0, R3 ;  /* 0x0000000300007306 */ /* 0x000e240000101000 */
[----:B0-----:R-:W-:-:S05]  /*a840*/  F2FP.PACK_AB R0, RZ, R0 ;  /* 0x00000000ff00723e */ /* 0x001fca00000000ff */
[----:B------:R-:W-:Y:S01]  /*a850*/  STG.E.U16 [R16.64], R0 ;  /* 0x0000000010007986 */ /* 0x000fe2000c101524 */
[----:B------:R-:W-:Y:S05]  /*a860*/  EXIT ;  /* 0x000000000000794d */ /* 0x000fea0003800000 */
.L_x_22823:
        /* <DEDUP_REMOVED lines=11> */
.L_x_22826:
[----:B------:R-:W-:-:S06]  /*a920*/  LOP3.LUT R3, R3, 0xff, RZ, 0xc0, !PT ;  /* 0x000000ff03037812 */ /* 0x000fcc00078ec0ff */
[----:B------:R-:W0:Y:S02]  /*a930*/  I2F.U16 R3, R3 ;  /* 0x0000000300037306 */ /* 0x000e240000101000 */
[----:B0-----:R-:W-:-:S04]  /*a940*/  F2FP.PACK_AB R3, RZ, R3 ;  /* 0x00000003ff03723e */ /* 0x001fc800000000ff */
[----:B------:R-:W-:-:S05]  /*a950*/  PRMT R3, R3, 0x5410, RZ ;  /* 0x0000541003037816 */ /* 0x000fca00000000ff */
[----:B------:R-:W-:Y:S01]  /*a960*/  STG.E [R16.64], R3 ;  /* 0x0000000310007986 */ /* 0x000fe2000c101924 */
[----:B------:R-:W-:Y:S05]  /*a970*/  EXIT ;  /* 0x000000000000794d */ /* 0x000fea0003800000 */
.L_x_22825:
[----:B------:R-:W-:-:S06]  /*a980*/  LOP3.LUT R3, R3, 0xff, RZ, 0xc0, !PT ;  /* 0x000000ff03037812 */ /* 0x000fcc00078ec0ff */
[----:B------:R-:W0:Y:S02]  /*a990*/  I2F.F64.U16 R2, R3 ;  /* 0x0000000300027312 */ /* 0x000e240000101800 */
[----:B0-----:R-:W-:Y:S01]  /*a9a0*/  STG.E.64 [R16.64], R2 ;  /* 0x0000000210007986 */ /* 0x001fe2000c101b24 */
[----:B------:R-:W-:Y:S05]  /*a9b0*/  EXIT ;  /* 0x000000000000794d */ /* 0x000fea0003800000 */
.L_x_22816:
        /* <DEDUP_REMOVED lines=12> */
.L_x_22829:
[----:B------:R-:W-:Y:S01]  /*aa80*/  LOP3.LUT R4, R3, 0xff, RZ, 0xc0, !PT ;  /* 0x000000ff03047812 */ /* 0x000fe200078ec0ff */
[----:B------:R-:W-:-:S05]  /*aa90*/  CS2R R6, SRZ ;  /* 0x0000000000067805 */ /* 0x000fca000001ff00 */
[----:B------:R-:W0:Y:S02]  /*aaa0*/  I2F.F64.U16 R4, R4 ;  /* 0x0000000400047312 */ /* 0x000e240000101800 */
[----:B0-----:R-:W-:Y:S01]  /*aab0*/  STG.E.128 [R16.64], R4 ;  /* 0x0000000410007986 */ /* 0x001fe2000c101d24 */
[----:B------:R-:W-:Y:S05]  /*aac0*/  EXIT ;  /* 0x000000000000794d */ /* 0x000fea0003800000 */
.L_x_22828:
        /* <DEDUP_REMOVED lines=22> */
.L_x_22833:
[----:B------:R-:W-:Y:S05]  /*ac30*/  BSYNC B0 ;  /* 0x0000000000007941 */ /* 0x000fea0003800000 */
.L_x_22832:
[----:B------:R-:W-:-:S05]  /*ac40*/  LOP3.LUT R3, R0, R3, RZ, 0xfc, !PT ;  /* 0x0000000300037212 */ /* 0x000fca00078efcff */
[----:B------:R-:W-:Y:S01]  /*ac50*/  STG.E.U8 [R16.64], R3 ;  /* 0x0000000310007986 */ /* 0x000fe2000c101124 */
[----:B------:R-:W-:Y:S05]  /*ac60*/  EXIT ;  /* 0x000000000000794d */ /* 0x000fea0003800000 */
.L_x_22831:
        /* <DEDUP_REMOVED lines=14> */
.L_x_22835:
[----:B------:R-:W-:Y:S01]  /*ad50*/  IMAD.MOV.U32 R0, RZ, RZ, 0x7f ;  /* 0x0000007fff007424 */ /* 0x000fe200078e00ff */
[----:B------:R-:W-:-:S04]  /*ad60*/  ISETP.GT.U32.AND P0, PT, R2, 0x7f800000, PT ;  /* 0x7f8000000200780c */ /* 0x000fc80003f04070 */
[----:B------:R-:W-:-:S04]  /*ad70*/  SEL R0, R0, 0x7c, P0 ;  /* 0x0000007c00007807 */ /* 0x000fc80000000000 */
.L_x_22836:
[----:B------:R-:W-:Y:S05]  /*ad80*/  BSYNC B0 ;  /* 0x0000000000007941 */ /* 0x000fea0003800000 */
.L_x_22834:
[----:B------:R-:W-:-:S04]  /*ad90*/  LOP3.LUT R2, R3, 0x80000000, RZ, 0xc0, !PT ;  /* 0x8000000003027812 */ /* 0x000fc800078ec0ff */
[----:B------:R-:W-:-:S04]  /*ada0*/  SHF.R.U32.HI R3, RZ, 0x18, R2 ;  /* 0x00000018ff037819 */ /* 0x000fc80000011602 */
[----:B------:R-:W-:-:S05]  /*adb0*/  LOP3.LUT R3, R0, R3, RZ, 0xfc, !PT ;  /* 0x0000000300037212 */ /* 0x000fca00078efcff */
[----:B------:R-:W-:Y:S01]  /*adc0*/  STG.E.U8 [R16.64], R3 ;  /* 0x0000000310007986 */ /* 0x000fe2000c101124 */
[----:B------:R-:W-:Y:S05]  /*add0*/  EXIT ;  /* 0x000000000000794d */ /* 0x000fea0003800000 */
.L_x_22830:
[----:B------:R-:W-:-:S04]  /*ade0*/  LOP3.LUT R3, R3, 0xff, RZ, 0xc0, !PT ;  /* 0x000000ff03037812 */ /* 0x000fc800078ec0ff */
[----:B------:R-:W0:Y:S02]  /*adf0*/  I2F.U16 R0, R3 ;  /* 0x0000000300007306 */ /* 0x000e240000101000 */
[----:B0-----:R-:W-:-:S05]  /*ae00*/  F2FP.BF16.PACK_AB R0, RZ, R0 ;  /* 0x00000000ff00723e */ /* 0x001fca00000010ff */
[----:B------:R-:W-:Y:S01]  /*ae10*/  STG.E.U16 [R16.64], R0 ;  /* 0x0000000010007986 */ /* 0x000fe2000c101524 */
[----:B------:R-:W-:Y:S05]  /*ae20*/  EXIT ;  /* 0x000000000000794d */ /* 0x000fea0003800000 */
.L_x_22827:
        /* <DEDUP_REMOVED lines=11> */
.L_x_22839:
        /* <DEDUP_REMOVED lines=18> */
.L_x_22842:
[----:B------:R-:W-:-:S04]  /*b000*/  LOP3.LUT R2, R3, 0x80000000, RZ, 0xc0, !PT ;  /* 0x8000000003027812 */ /* 0x000fc800078ec0ff */
[----:B------:R-:W-:-:S04]  /*b010*/  SHF.R.U32.HI R3, RZ, 0x18, R2 ;  /* 0x00000018ff037819 */ /* 0x000fc80000011602 */
[----:B------:R-:W-:-:S04]  /*b020*/  LOP3.LUT R0, R0, R3, RZ, 0xfc, !PT ;  /* 0x0000000300007212 */ /* 0x000fc800078efcff */
[----:B------:R-:W-:Y:S02]  /*b030*/  PRMT R8, R0, 0x7610, R8 ;  /* 0x0000761000087816 */ /* 0x000fe40000000008 */
.L_x_22841:
[----:B------:R-:W-:Y:S05]  /*b040*/  BSYNC B0 ;  /* 0x0000000000007941 */ /* 0x000fea0003800000 */
.L_x_22840:
[----:B------:R-:W-:Y:S01]  /*b050*/  STG.E.U8 [R16.64], R8 ;  /* 0x0000000810007986 */ /* 0x000fe2000c101124 */
[----:B------:R-:W-:Y:S05]  /*b060*/  EXIT ;  /* 0x000000000000794d */ /* 0x000fea0003800000 */
.L_x_22838:
        /* <DEDUP_REMOVED lines=18> */
.L_x_22845:
[----:B------:R-:W-:-:S04]  /*b190*/  LOP3.LUT R2, R3, 0x80000000, RZ, 0xc0, !PT ;  /* 0x8000000003027812 */ /* 0x000fc800078ec0ff */
[----:B------:R-:W-:-:S04]  /*b1a0*/  SHF.R.U32.HI R3, RZ, 0x18, R2 ;  /* 0x00000018ff037819 */ /* 0x000fc80000011602 */
[----:B------:R-:W-:-:S04]  /*b1b0*/  LOP3.LUT R0, R0, R3, RZ, 0xfc, !PT ;  /* 0x0000000300007212 */ /* 0x000fc800078efcff */
[----:B------:R-:W-:Y:S02]  /*b1c0*/  PRMT R8, R0, 0x7610, R8 ;  /* 0x0000761000087816 */ /* 0x000fe40000000008 */
.L_x_22844:
[----:B------:R-:W-:Y:S05]  /*b1d0*/  BSYNC B0 ;  /* 0x0000000000007941 */ /* 0x000fea0003800000 */
.L_x_22843:
[----:B------:R-:W-:Y:S01]  /*b1e0*/  STG.E.U8 [R16.64], R8 ;  /* 0x0000000810007986 */ /* 0x000fe2000c101124 */
[----:B------:R-:W-:Y:S05]  /*b1f0*/  EXIT ;  /* 0x000000000000794d */ /* 0x000fea0003800000 */
.L_x_22837:
        /* <DEDUP_REMOVED lines=23> */
.L_x_22820:
        /* <DEDUP_REMOVED lines=20> */
.L_x_22847:
[----:B------:R-:W-:Y:S01]  /*b4b0*/  LOP3.LUT R2, R3, 0xff, RZ, 0xc0, !PT ;  /* 0x000000ff03027812 */ /* 0x000fe200078ec0ff */
[----:B------:R-:W-:-:S05]  /*b4c0*/  IMAD.MOV.U32 R3, RZ, RZ, RZ ;  /* 0x000000ffff037224 */ /* 0x000fca00078e00ff */
[----:B------:R-:W-:Y:S01]  /*b4d0*/  STG.E.64 [R16.64], R2 ;  /* 0x0000000210007986 */ /* 0x000fe2000c101b24 */
[----:B------:R-:W-:Y:S05]  /*b4e0*/  EXIT ;  /* 0x000000000000794d */ /* 0x000fea0003800000 */
.L_x_22846:
[----:B------:R-:W-:-:S05]  /*b4f0*/  LOP3.LUT R3, R3, 0xff, RZ, 0xc0, !PT ;  /* 0x000000ff03037812 */ /* 0x000fca00078ec0ff */
[----:B------:R-:W-:Y:S01]  /*b500*/  STG.E [R16.64], R3 ;  /* 0x0000000310007986 */ /* 0x000fe2000c101924 */
[----:B------:R-:W-:Y:S05]  /*b510*/  EXIT ;  /* 0x000000000000794d */ /* 0x000fea0003800000 */
.L_x_22848:
        /* <DEDUP_REMOVED lines=14> */
.L_x_61842:


//--------------------- .text._ZN2at6native27unrolled_elementwise_kernelIZNS0_50_GLOBAL__N__2680c7bb_12_PowKernel_cu_b2145a98_318429pow_tensor_scalar_kernel_implIhhEEvRNS_18TensorIteratorBaseET0_EUlhE_St5arrayIPcLm2EELi4E23TrivialOffsetCalculatorILi1EjESC_NS0_6memory12LoadWithCastILi1EEENSD_13StoreWithCastILi1EEEEEviT_S6_T2_T3_T4_T5_ --------------------------
	.section	.text._ZN2at6native27unrolled_elementwise_kernelIZNS0_50_GLOBAL__N__2680c7bb_12_PowKernel_cu_b2145a98_318429pow_tensor_scalar_kernel_implIhhEEvRNS_18TensorIteratorBaseET0_EUlhE_St5arrayIPcLm2EELi4E23TrivialOffsetCalculatorILi1EjESC_NS0_6memory12LoadWithCastILi1EEENSD_13StoreWithCastILi1EEEEEviT_S6_T2_T3_T4_T5_,"ax",@progbits
	.sectioninfo	@"SHI_REGISTERS=28"
	.align	128
        .global         _ZN2at6native27unrolled_elementwise_kernelIZNS0_50_GLOBAL__N__2680c7bb_12_PowKernel_cu_b2145a98_318429pow_tensor_scalar_kernel_implIhhEEvRNS_18TensorIteratorBaseET0_EUlhE_St5arrayIPcLm2EELi4E23TrivialOffsetCalculatorILi1EjESC_NS0_6memory12LoadWithCastILi1EEENSD_13StoreWithCastILi1EEEEEviT_S6_T2_T3_T4_T5_
        .type           _ZN2at6native27unrolled_elementwise_kernelIZNS0_50_GLOBAL__N__2680c7bb_12_PowKernel_cu_b2145a98_318429pow_tensor_scalar_kernel_implIhhEEvRNS_18TensorIteratorBaseET0_EUlhE_St5arrayIPcLm2EELi4E23TrivialOffsetCalculatorILi1EjESC_NS0_6memory12LoadWithCastILi1EEENSD_13StoreWithCastILi1EEEEEviT_S6_T2_T3_T4_T5_,@function
        .size           _ZN2at6native27unrolled_elementwise_kernelIZNS0_50_GLOBAL__N__2680c7bb_12_PowKernel_cu_b2145a98_318429pow_tensor_scalar_kernel_implIhhEEvRNS_18TensorIteratorBaseET0_EUlhE_St5arrayIPcLm2EELi4E23TrivialOffsetCalculatorILi1EjESC_NS0_6memory12LoadWithCastILi1EEENSD_13StoreWithCastILi1EEEEEviT_S6_T2_T3_T4_T5_,(.L_x_61843 - _ZN2at6native27unrolled_elementwise_kernelIZNS0_50_GLOBAL__N__2680c7bb_12_PowKernel_cu_b2145a98_318429pow_tensor_scalar_kernel_implIhhEEvRNS_18TensorIteratorBaseET0_EUlhE_St5arrayIPcLm2EELi4E23TrivialOffsetCalculatorILi1EjESC_NS0_6memory12LoadWithCastILi1EEENSD_13StoreWithCastILi1EEEEEviT_S6_T2_T3_T4_T5_)
        .other          _ZN2at6native27unrolled_elementwise_kernelIZNS0_50_GLOBAL__N__2680c7bb_12_PowKernel_cu_b2145a98_318429pow_tensor_scalar_kernel_implIhhEEvRNS_18TensorIteratorBaseET0_EUlhE_St5arrayIPcLm2EELi4E23TrivialOffsetCalculatorILi1EjESC_NS0_6memory12LoadWithCastILi1EEENSD_13StoreWithCastILi1EEEEEviT_S6_T2_T3_T4_T5_,@"STO_CUDA_ENTRY STV_DEFAULT"
_ZN2at6native27unrolled_elementwise_kernelIZNS0_50_GLOBAL__N__2680c7bb_12_PowKernel_cu_b2145a98_318429pow_tensor_scalar_kernel_implIhhEEvRNS_18TensorIteratorBaseET0_EUlhE_St5arrayIPcLm2EELi4E23TrivialOffsetCalculatorILi1EjESC_NS0_6memory12LoadWithCastILi1EEENSD_13StoreWithCastILi1EEEEEviT_S6_T2_T3_T4_T5_:
.text._ZN2at6native27unrolled_elementwise_kernelIZNS0_50_GLOBAL__N__2680c7bb_12_PowKernel_cu_b2145a98_318429pow_tensor_scalar_kernel_implIhhEEvRNS_18TensorIteratorBaseET0_EUlhE_St5arrayIPcLm2EELi4E23TrivialOffsetCalculatorILi1EjESC_NS0_6memory12LoadWithCastILi1EEENSD_13StoreWithCastILi1EEEEEviT_S6_T2_T3_T4_T5_:
        /* <DEDUP_REMOVED lines=29> */
.L_x_22854:
[----:B------:R0:W5:Y:S01]  /*01d0*/  LDG.E.U8 R22, [R4.64] ;  /* 0x0000002404167981 */ /* 0x000162000c1e1100 */
[----:B------:R-:W-:Y:S05]  /*01e0*/  BRA `(.L_x_22856) ;  /* 0x00000dd000007947 */ /* 0x000fea0003800000 */
.L_x_22853:
        /* <DEDUP_REMOVED lines=8> */
.L_x_22858:
[----:B------:R0:W5:Y:S01]  /*0270*/  LDG.E.U8 R22, [R4.64] ;  /* 0x0000002404167981 */ /* 0x000162000c1e1100 */
[----:B------:R-:W-:Y:S05]  /*0280*/  BRA `(.L_x_22856) ;  /* 0x00000d3000007947 */ /* 0x000fea0003800000 */
.L_x_22857:
[----:B------:R0:W5:Y:S01]  /*0290*/  LDG.E.U16 R22, [R4.64] ;  /* 0x0000002404167981 */ /* 0x000162000c1e1500 */
[----:B------:R-:W-:Y:S05]  /*02a0*/  BRA `(.L_x_22856) ;  /* 0x00000d1000007947 */ /* 0x000fea0003800000 */
.L_x_22852:
        /* <DEDUP_REMOVED lines=10> */
.L_x_22860:
[----:B------:R-:W2:Y:S02]  /*0350*/  LDG.E.U16 R2, [R4.64] ;  /* 0x0000002404027981 */ /* 0x000ea4000c1e1500 */
[----:B--2---:R-:W-:-:S06]  /*0360*/  HADD2.F32 R2, -RZ, R2.H0_H0 ;  /* 0x20000002ff027230 */ /* 0x004fcc0000004100 */
[----:B------:R-:W0:Y:S02]  /*0370*/  F2I.S64.TRUNC R2, R2 ;  /* 0x0000000200027311 */ /* 0x000e24000020d900 */
[----:B0-----:R-:W-:Y:S01]  /*0380*/  PRMT R22, R2, 0x7610, R22 ;  /* 0x0000761002167816 */ /* 0x001fe20000000016 */
[----:B------:R-:W-:Y:S05]  /*0390*/  BRA `(.L_x_22856) ;  /* 0x00000c2000007947 */ /* 0x000fea0003800000 */
.L_x_22859:
        /* <DEDUP_REMOVED lines=10> */
.L_x_22862:
[----:B------:R-:W2:Y:S02]  /*0440*/  LDG.E.U16 R4, [R4.64] ;  /* 0x0000002404047981 */ /* 0x000ea4000c1e1500 */
[----:B--2---:R-:W-:-:S06]  /*0450*/  HADD2.F32 R2, -RZ, R4.H0_H0 ;  /* 0x20000004ff027230 */ /* 0x004fcc0000004100 */
[----:B------:R-:W0:Y:S02]  /*0460*/  F2I.S64.TRUNC R2, R2 ;  /* 0x0000000200027311 */ /* 0x000e24000020d900 */
[----:B0-----:R-:W-:Y:S01]  /*0470*/  PRMT R22, R2, 0x7610, R22 ;  /* 0x0000761002167816 */ /* 0x001fe20000000016 */
[----:B------:R-:W-:Y:S05]  /*0480*/  BRA `(.L_x_22856) ;  /* 0x00000b3000007947 */ /* 0x000fea0003800000 */
.L_x_22861:
[----:B------:R-:W2:Y:S02]  /*0490*/  LDG.E.64 R2, [R4.64] ;  /* 0x0000002404027981 */ /* 0x000ea4000c1e1b00 */
[----:B--2---:R-:W0:Y:S02]  /*04a0*/  F2I.S64.F64.TRUNC R2, R2 ;  /* 0x0000000200027311 */ /* 0x004e24000030d900 */
[----:B0-----:R-:W-:Y:S01]  /*04b0*/  PRMT R22, R2, 0x7610, R22 ;  /* 0x0000761002167816 */ /* 0x001fe20000000016 */
[----:B------:R-:W-:Y:S05]  /*04c0*/  BRA `(.L_x_22856) ;  /* 0x00000af000007947 */ /* 0x000fea0003800000 */
.L_x_22851:
        /* <DEDUP_REMOVED lines=12> */
.L_x_22865:
[----:B------:R-:W2:Y:S02]  /*0590*/  LDG.E.64 R4, [R4.64] ;  /* 0x0000002404047981 */ /* 0x000ea4000c1e1b00 */
[----:B--2---:R-:W0:Y:S02]  /*05a0*/  F2I.S64.F64.TRUNC R2, R4 ;  /* 0x0000000400027311 */ /* 0x004e24000030d900 */
[----:B0-----:R-:W-:Y:S01]  /*05b0*/  PRMT R22, R2, 0x7610, R22 ;  /* 0x0000761002167816 */ /* 0x001fe20000000016 */
[----:B------:R-:W-:Y:S05]  /*05c0*/  BRA `(.L_x_22856) ;  /* 0x000009f000007947 */ /* 0x000fea0003800000 */
.L_x_22864:
        /* <DEDUP_REMOVED lines=28> */
.L_x_22867:
        /* <DEDUP_REMOVED lines=16> */
.L_x_22866:
[----:B------:R-:W2:Y:S02]  /*0890*/  LDG.E.U16 R2, [R4.64] ;  /* 0x0000002404027981 */ /* 0x000ea4000c1e1500 */
[----:B--2---:R-:W-:-:S06]  /*08a0*/  PRMT R2, RZ, 0x5410, R2 ;  /* 0x00005410ff027816 */ /* 0x004fcc0000000002 */
[----:B------:R-:W0:Y:S02]  /*08b0*/  F2I.S64.TRUNC R2, R2 ;  /* 0x0000000200027311 */ /* 0x000e24000020d900 */
[----:B0-----:R-:W-:Y:S01]  /*08c0*/  PRMT R22, R2, 0x7610, R22 ;  /* 0x0000761002167816 */ /* 0x001fe20000000016 */
[----:B------:R-:W-:Y:S05]  /*08d0*/  BRA `(.L_x_22856) ;  /* 0x000006e000007947 */ /* 0x000fea0003800000 */
.L_x_22863:
        /* <DEDUP_REMOVED lines=10> */
.L_x_22870:
        /* <DEDUP_REMOVED lines=21> */
.L_x_22874:
[----:B------:R-:W-:Y:S05]  /*0ad0*/  BSYNC B1 ;  /* 0x0000000000017941 */ /* 0x000fea0003800000 */
.L_x_22873:
[----:B------:R-:W-:Y:S01]  /*0ae0*/  IMAD.SHL.U32 R2, R2, 0x100000, RZ ;  /* 0x0010000002027824 */ /* 0x000fe200078e00ff */
[----:B------:R-:W-:-:S04]  /*0af0*/  LEA R3, R0, 0x3b800000, 0x17 ;  /* 0x3b80000000037811 */ /* 0x000fc800078eb8ff */
[----:B------:R-:W-:Y:S02]  /*0b00*/  LOP3.LUT R2, R3, R2, R4, 0xfe, !PT ;  /* 0x0000000203027212 */ /* 0x000fe400078efe04 */
.L_x_22872:
[----:B------:R-:W-:Y:S05]  /*0b10*/  BSYNC B0 ;  /* 0x0000000000007941 */ /* 0x000fea0003800000 */
.L_x_22871:
[----:B------:R-:W0:Y:S02]  /*0b20*/  F2I.S64.TRUNC R2, R2 ;  /* 0x0000000200027311 */ /* 0x000e24000020d900 */
[----:B0-----:R-:W-:Y:S01]  /*0b30*/  PRMT R22, R2, 0x7610, R22 ;  /* 0x0000761002167816 */ /* 0x001fe20000000016 */
[----:B------:R-:W-:Y:S05]  /*0b40*/  BRA `(.L_x_22856) ;  /* 0x0000047000007947 */ /* 0x000fea0003800000 */
.L_x_22869:
        /* <DEDUP_REMOVED lines=21> */
.L_x_22878:
[----:B------:R-:W-:Y:S05]  /*0ca0*/  BSYNC B1 ;  /* 0x0000000000017941 */ /* 0x000fea0003800000 */
.L_x_22877:
[----:B------:R-:W-:Y:S01]  /*0cb0*/  IMAD.SHL.U32 R2, R2, 0x200000, RZ ;  /* 0x0020000002027824 */ /* 0x000fe200078e00ff */
[----:B------:R-:W-:-:S04]  /*0cc0*/  LEA R3, R0, 0x37800000, 0x17 ;  /* 0x3780000000037811 */ /* 0x000fc800078eb8ff */
[----:B------:R-:W-:Y:S02]  /*0cd0*/  LOP3.LUT R2, R3, R2, R4, 0xfe, !PT ;  /* 0x0000000203027212 */ /* 0x000fe400078efe04 */
.L_x_22876:
[----:B------:R-:W-:Y:S05]  /*0ce0*/  BSYNC B0 ;  /* 0x0000000000007941 */ /* 0x000fea0003800000 */
.L_x_22875:
[----:B------:R-:W0:Y:S02]  /*0cf0*/  F2I.S64.TRUNC R2, R2 ;  /* 0x0000000200027311 */ /* 0x000e24000020d900 */
[----:B0-----:R-:W-:Y:S01]  /*0d00*/  PRMT R22, R2, 0x7610, R22 ;  /* 0x0000761002167816 */ /* 0x001fe20000000016 */
[----:B------:R-:W-:Y:S05]  /*0d10*/  BRA `(.L_x_22856) ;  /* 0x000002a000007947 */ /* 0x000fea0003800000 */
.L_x_22868:
        /* <DEDUP_REMOVED lines=14> */
.L_x_22882:
[----:B------:R-:W-:Y:S05]  /*0e00*/  BSYNC B0 ;  /* 0x0000000000007941 */ /* 0x000fea0003800000 */
.L_x_22881:
[----:B------:R-:W0:Y:S02]  /*0e10*/  F2I.S64.TRUNC R2, R2 ;  /* 0x0000000200027311 */ /* 0x000e24000020d900 */
[----:B0-----:R-:W-:Y:S01]  /*0e20*/  PRMT R22, R2, 0x7610, R22 ;  /* 0x0000761002167816 */ /* 0x001fe20000000016 */
[----:B------:R-:W-:Y:S05]  /*0e30*/  BRA `(.L_x_22856) ;  /* 0x0000018000007947 */ /* 0x000fea0003800000 */
.L_x_22855:
        /* <DEDUP_REMOVED lines=21> */
.L_x_22880:
[----:B------:R0:W5:Y:S01]  /*0f90*/  LDG.E.U8 R22, [R4.64] ;  /* 0x0000002404167981 */ /* 0x000162000c1e1100 */
[----:B------:R-:W-:Y:S05]  /*0fa0*/  BRA `(.L_x_22856) ;  /* 0x0000001000007947 */ /* 0x000fea0003800000 */
.L_x_22879:
[----:B------:R0:W5:Y:S02]  /*0fb0*/  LDG.E.U8 R22, [R4.64] ;  /* 0x0000002404167981 */ /* 0x000164000c1e1100 */
.L_x_22856:
[----:B------:R-:W1:Y:S02]  /*0fc0*/  S2R R24, SR_TID.X ;  /* 0x0000000000187919 */ /* 0x000e640000002100 */
[----:B-1----:R-:W-:Y:S02]  /*0fd0*/  IADD3 R24, R24, 0x80, RZ ;  /* 0x0000008018187810 */ /* 0x002fe40007ffe0ff */
.L_x_22850:
[----:B-1----:R-:W-:Y:S05]  /*0fe0*/  BSYNC B6 ;  /* 0x0000000000067941 */ /* 0x002fea0003800000 */
.L_x_22849:
        /* <DEDUP_REMOVED lines=21> */
.L_x_22888:
[----:B------:R0:W5:Y:S01]  /*1140*/  LDG.E.U8 R19, [R4.64] ;  /* 0x0000002404137981 */ /* 0x000162000c1e1100 */
[----:B------:R-:W-:Y:S05]  /*1150*/  BRA `(.L_x_22890) ;  /* 0x00000dc000007947 */ /* 0x000fea0003800000 */
.L_x_22887:
        /* <DEDUP_REMOVED lines=8> */
.L_x_22892:
[----:B------:R0:W5:Y:S01]  /*11e0*/  LDG.E.U8 R19, [R4.64] ;  /* 0x0000002404137981 */ /* 0x000162000c1e1100 */
[----:B------:R-:W-:Y:S05]  /*11f0*/  BRA `(.L_x_22890) ;  /* 0x00000d2000007947 */ /* 0x000fea0003800000 */
.L_x_22891:
[----:B------:R0:W5:Y:S01]  /*1200*/  LDG.E.U16 R19, [R4.64] ;  /* 0x0000002404137981 */ /* 0x000162000c1e1500 */
[----:B------:R-:W-:Y:S05]  /*1210*/  BRA `(.L_x_22890) ;  /* 0x00000d0000007947 */ /* 0x000fea0003800000 */
.L_x_22886:
        /* <DEDUP_REMOVED lines=10> */
.L_x_22894:
[----:B------:R-:W2:Y:S02]  /*12c0*/  LDG.E.U16 R2, [R4.64] ;  /* 0x0000002404027981 */ /* 0x000ea4000c1e1500 */
[----:B--2---:R-:W-:-:S06]  /*12d0*/  HADD2.F32 R2, -RZ, R2.H0_H0 ;  /* 0x20000002ff027230 */ /* 0x004fcc0000004100 */
[----:B------:R-:W0:Y:S02]  /*12e0*/  F2I.S64.TRUNC R2, R2 ;  /* 0x0000000200027311 */ /* 0x000e24000020d900 */
[----:B0-----:R-:W-:Y:S01]  /*12f0*/  PRMT R19, R2, 0x7610, R19 ;  /* 0x0000761002137816 */ /* 0x001fe20000000013 */
[----:B------:R-:W-:Y:S05]  /*1300*/  BRA `(.L_x_22890) ;  /* 0x00000c1000007947 */ /* 0x000fea0003800000 */
.L_x_22893:
        /* <DEDUP_REMOVED lines=10> */
.L_x_22896:
[----:B------:R-:W2:Y:S02]  /*13b0*/  LDG.E.U16 R4, [R4.64] ;  /* 0x0000002404047981 */ /* 0x000ea4000c1e1500 */
[----:B--2---:R-:W-:-:S06]  /*13c0*/  HADD2.F32 R2, -RZ, R4.H0_H0 ;  /* 0x20000004ff027230 */ /* 0x004fcc0000004100 */
[----:B------:R-:W0:Y:S02]  /*13d0*/  F2I.S64.TRUNC R2, R2 ;  /* 0x0000000200027311 */ /* 0x000e24000020d900 */
[----:B0-----:R-:W-:Y:S01]  /*13e0*/  PRMT R19, R2, 0x7610, R19 ;  /* 0x0000761002137816 */ /* 0x001fe20000000013 */
[----:B------:R-:W-:Y:S05]  /*13f0*/  BRA `(.L_x_22890) ;  /* 0x00000b2000007947 */ /* 0x000fea0003800000 */
.L_x_22895:
[----:B------:R-:W2:Y:S02]  /*1400*/  LDG.E.64 R2, [R4.64] ;  /* 0x0000002404027981 */ /* 0x000ea4000c1e1b00 */
[----:B--2---:R-:W0:Y:S02]  /*1410*/  F2I.S64.F64.TRUNC R2, R2 ;  /* 0x0000000200027311 */ /* 0x004e24000030d900 */
[----:B0-----:R-:W-:Y:S01]  /*1420*/  PRMT R19, R2, 0x7610, R19 ;  /* 0x0000761002137816 */ /* 0x001fe20000000013 */
[----:B------:R-:W-:Y:S05]  /*1430*/  BRA `(.L_x_22890) ;  /* 0x00000ae000007947 */ /* 0x000fea0003800000 */
.L_x_22885:
        /* <DEDUP_REMOVED lines=12> */
.L_x_22899:
[----:B------:R-:W2:Y:S02]  /*1500*/  LDG.E.64 R4, [R4.64] ;  /* 0x0000002404047981 */ /* 0x000ea4000c1e1b00 */
[----:B--2---:R-:W0:Y:S02]  /*1510*/  F2I.S64.F64.TRUNC R2, R4 ;  /* 0x0000000400027311 */ /* 0x004e24000030d900 */
[----:B0-----:R-:W-:Y:S01]  /*1520*/  PRMT R19, R2, 0x7610, R19 ;  /* 0x0000761002137816 */ /* 0x001fe20000000013 */
[----:B------:R-:W-:Y:S05]  /*1530*/  BRA `(.L_x_22890) ;  /* 0x000009e000007947 */ /* 0x000fea0003800000 */
.L_x_22898:
        /* <DEDUP_REMOVED lines=28> */
.L_x_22901:
        /* <DEDUP_REMOVED lines=15> */
.L_x_22900:
[----:B------:R-:W2:Y:S02]  /*17f0*/  LDG.E.U16 R2, [R4.64] ;  /* 0x0000002404027981 */ /* 0x000ea4000c1e1500 */
[----:B--2---:R-:W-:-:S06]  /*1800*/  PRMT R2, RZ, 0x5410, R2 ;  /* 0x00005410ff027816 */ /* 0x004fcc0000000002 */
[----:B------:R-:W0:Y:S02]  /*1810*/  F2I.S64.TRUNC R2, R2 ;  /* 0x0000000200027311 */ /* 0x000e24000020d900 */
[----:B0-----:R-:W-:Y:S01]  /*1820*/  PRMT R19, R2, 0x7610, R19 ;  /* 0x0000761002137816 */ /* 0x001fe20000000013 */
[----:B------:R-:W-:Y:S05]  /*1830*/  BRA `(.L_x_22890) ;  /* 0x000006e000007947 */ /* 0x000fea0003800000 */
.L_x_22897:
        /* <DEDUP_REMOVED lines=10> */
.L_x_22904:
        /* <DEDUP_REMOVED lines=21> */
.L_x_22908:
[----:B------:R-:W-:Y:S05]  /*1a30*/  BSYNC B1 ;  /* 0x0000000000017941 */ /* 0x000fea0003800000 */
.L_x_22907:
[----:B------:R-:W-:Y:S01]  /*1a40*/  IMAD.SHL.U32 R2, R2, 0x100000, RZ ;  /* 0x0010000002027824 */ /* 0x000fe200078e00ff */
[----:B------:R-:W-:-:S04]  /*1a50*/  LEA R3, R0, 0x3b800000, 0x17 ;  /* 0x3b80000000037811 */ /* 0x000fc800078eb8ff */
[----:B------:R-:W-:Y:S02]  /*1a60*/  LOP3.LUT R2, R3, R2, R4, 0xfe, !PT ;  /* 0x0000000203027212 */ /* 0x000fe400078efe04 */
.L_x_22906:
[----:B------:R-:W-:Y:S05]  /*1a70*/  BSYNC B0 ;  /* 0x0000000000007941 */ /* 0x000fea0003800000 */
.L_x_22905:
[----:B------:R-:W0:Y:S02]  /*1a80*/  F2I.S64.TRUNC R2, R2 ;  /* 0x0000000200027311 */ /* 0x000e24000020d900 */
[----:B0-----:R-:W-:Y:S01]  /*1a90*/  PRMT R19, R2, 0x7610, R19 ;  /* 0x0000761002137816 */ /* 0x001fe20000000013 */
[----:B------:R-:W-:Y:S05]  /*1aa0*/  BRA `(.L_x_22890) ;  /* 0x0000047000007947 */ /* 0x000fea0003800000 */
.L_x_22903:
        /* <DEDUP_REMOVED lines=21> */
.L_x_22912:
[----:B------:R-:W-:Y:S05]  /*1c00*/  BSYNC B1 ;  /* 0x0000000000017941 */ /* 0x000fea0003800000 */
.L_x_22911:
[----:B------:R-:W-:Y:S01]  /*1c10*/  IMAD.SHL.U32 R2, R2, 0x200000, RZ ;  /* 0x0020000002027824 */ /* 0x000fe200078e00ff */
[----:B------:R-:W-:-:S04]  /*1c20*/  LEA R3, R0, 0x37800000, 0x17 ;  /* 0x3780000000037811 */ /* 0x000fc800078eb8ff */
[----:B------:R-:W-:Y:S02]  /*1c30*/  LOP3.LUT R2, R3, R2, R4, 0xfe, !PT ;  /* 0x0000000203027212 */ /* 0x000fe400078efe04 */
.L_x_22910:
[----:B------:R-:W-:Y:S05]  /*1c40*/  BSYNC B0 ;  /* 0x0000000000007941 */ /* 0x000fea0003800000 */
.L_x_22909:
[----:B------:R-:W0:Y:S02]  /*1c50*/  F2I.S64.TRUNC R2, R2 ;  /* 0x0000000200027311 */ /* 0x000e24000020d900 */
[----:B0-----:R-:W-:Y:S01]  /*1c60*/  PRMT R19, R2, 0x7610, R19 ;  /* 0x0000761002137816 */ /* 0x001fe20000000013 */
[----:B------:R-:W-:Y:S05]  /*1c70*/  BRA `(.L_x_22890) ;  /* 0x000002a000007947 */ /* 0x000fea0003800000 */
.L_x_22902:
        /* <DEDUP_REMOVED lines=14> */
.L_x_22916:
[----:B------:R-:W-:Y:S05]  /*1d60*/  BSYNC B0 ;  /* 0x0000000000007941 */ /* 0x000fea0003800000 */
.L_x_22915:
[----:B------:R-:W0:Y:S02]  /*1d70*/  F2I.S64.TRUNC R2, R2 ;  /* 0x0000000200027311 */ /* 0x000e24000020d900 */
[----:B0-----:R-:W-:Y:S01]  /*1d80*/  PRMT R19, R2, 0x7610, R19 ;  /* 0x0000761002137816 */ /* 0x001fe20000000013 */
[----:B------:R-:W-:Y:S05]  /*1d90*/  BRA `(.L_x_22890) ;  /* 0x0000018000007947 */ /* 0x000fea0003800000 */
.L_x_22889:
        /* <DEDUP_REMOVED lines=21> */
.L_x_22914:
[----:B------:R0:W5:Y:S01]  /*1ef0*/  LDG.E.U8 R19, [R4.64] ;  /* 0x0000002404137981 */ /* 0x000162000c1e1100 */
[----:B------:R-:W-:Y:S05]  /*1f00*/  BRA `(.L_x_22890) ;  /* 0x0000001000007947 */ /* 0x000fea0003800000 */
.L_x_22913:
[----:B------:R0:W5:Y:S02]  /*1f10*/  LDG.E.U8 R19, [R4.64] ;  /* 0x0000002404137981 */ /* 0x000164000c1e1100 */
.L_x_22890:
[----:B------:R-:W-:-:S03]  /*1f20*/  IADD3 R24, R24, 0x80, RZ ;  /* 0x0000008018187810 */ /* 0x000fc60007ffe0ff */
.L_x_22884:
[----:B------:R-:W-:Y:S05]  /*1f30*/  BSYNC B6 ;  /* 0x0000000000067941 */ /* 0x000fea0003800000 */
.L_x_22883:
        /* <DEDUP_REMOVED lines=23> */
.L_x_22922:
[----:B------:R0:W5:Y:S01]  /*20b0*/  LDG.E.U8 R25, [R4.64] ;  /* 0x0000002404197981 */ /* 0x000162000c1e1100 */
[----:B------:R-:W-:Y:S05]  /*20c0*/  BRA `(.L_x_22924) ;  /* 0x00000dc000007947 */ /* 0x000fea0003800000 */
.L_x_22921:
        /* <DEDUP_REMOVED lines=8> */
.L_x_22926:
[----:B------:R0:W5:Y:S01]  /*2150*/  LDG.E.U8 R25, [R4.64] ;  /* 0x0000002404197981 */ /* 0x000162000c1e1100 */
[----:B------:R-:W-:Y:S05]  /*2160*/  BRA `(.L_x_22924) ;  /* 0x00000d2000007947 */ /* 0x000fea0003800000 */
.L_x_22925:
[----:B------:R0:W5:Y:S01]  /*2170*/  LDG.E.U16 R25, [R4.64] ;  /* 0x0000002404197981 */ /* 0x000162000c1e1500 */
[----:B------:R-:W-:Y:S05]  /*2180*/  BRA `(.L_x_22924) ;  /* 0x00000d0000007947 */ /* 0x000fea0003800000 */
.L_x_22920:
        /* <DEDUP_REMOVED lines=10> */
.L_x_22928:
[----:B------:R-:W2:Y:S02]  /*2230*/  LDG.E.U16 R2, [R4.64] ;  /* 0x0000002404027981 */ /* 0x000ea4000c1e1500 */
[----:B--2---:R-:W-:-:S06]  /*2240*/  HADD2.F32 R2, -RZ, R2.H0_H0 ;  /* 0x20000002ff027230 */ /* 0x004fcc0000004100 */
[----:B------:R-:W0:Y:S02]  /*2250*/  F2I.S64.TRUNC R2, R2 ;  /* 0x0000000200027311 */ /* 0x000e24000020d900 */
[----:B0-----:R-:W-:Y:S01]  /*2260*/  PRMT R25, R2, 0x7610, R25 ;  /* 0x0000761002197816 */ /* 0x001fe20000000019 */
[----:B------:R-:W-:Y:S05]  /*2270*/  BRA `(.L_x_22924) ;  /* 0x00000c1000007947 */ /* 0x000fea0003800000 */
.L_x_22927:
        /* <DEDUP_REMOVED lines=10> */
.L_x_22930:
[----:B------:R-:W2:Y:S02]  /*2320*/  LDG.E.U16 R4, [R4.64] ;  /* 0x0000002404047981 */ /* 0x000ea4000c1e1500 */
[----:B--2---:R-:W-:-:S06]  /*2330*/  HADD2.F32 R2, -RZ, R4.H0_H0 ;  /* 0x20000004ff027230 */ /* 0x004fcc0000004100 */
[----:B------:R-:W0:Y:S02]  /*2340*/  F2I.S64.TRUNC R2, R2 ;  /* 0x0000000200027311 */ /* 0x000e24000020d900 */
[----:B0-----:R-:W-:Y:S01]  /*2350*/  PRMT R25, R2, 0x7610, R25 ;  /* 0x0000761002197816 */ /* 0x001fe20000000019 */
[----:B------:R-:W-:Y:S05]  /*2360*/  BRA `(.L_x_22924) ;  /* 0x00000b2000007947 */ /* 0x000fea0003800000 */
.L_x_22929:
[----:B------:R-:W2:Y:S02]  /*2370*/  LDG.E.64 R2, [R4.64] ;  /* 0x0000002404027981 */ /* 0x000ea4000c1e1b00 */
[----:B--2---:R-:W0:Y:S02]  /*2380*/  F2I.S64.F64.TRUNC R2, R2 ;  /* 0x0000000200027311 */ /* 0x004e24000030d900 */
[----:B0-----:R-:W-:Y:S01]  /*2390*/  PRMT R25, R2, 0x7610, R25 ;  /* 0x0000761002197816 */ /* 0x001fe20000000019 */
[----:B------:R-:W-:Y:S05]  /*23a0*/  BRA `(.L_x_22924) ;  /* 0x00000ae000007947 */ /* 0x000fea0003800000 */
.L_x_22919:
        /* <DEDUP_REMOVED lines=12> */
.L_x_22933:
[----:B------:R-:W2:Y:S02]  /*2470*/  LDG.E.64 R4, [R4.64] ;  /* 0x0000002404047981 */ /* 0x000ea4000c1e1b00 */
[----:B--2---:R-:W0:Y:S02]  /*2480*/  F2I.S64.F64.TRUNC R2, R4 ;  /* 0x0000000400027311 */ /* 0x004e24000030d900 */
[----:B0-----:R-:W-:Y:S01]  /*2490*/  PRMT R25, R2, 0x7610, R25 ;  /* 0x0000761002197816 */ /* 0x001fe20000000019 */
[----:B------:R-:W-:Y:S05]  /*24a0*/  BRA `(.L_x_22924) ;  /* 0x000009e000007947 */ /* 0x000fea0003800000 */
.L_x_22932:
        /* <DEDUP_REMOVED lines=28> */
.L_x_22935:
        /* <DEDUP_REMOVED lines=15> */
.L_x_22934:
[----:B------:R-:W2:Y:S02]  /*2760*/  LDG.E.U16 R2, [R4.64] ;  /* 0x0000002404027981 */ /* 0x000ea4000c1e1500 */
[----:B--2---:R-:W-:-:S06]  /*2770*/  PRMT R2, RZ, 0x5410, R2 ;  /* 0x00005410ff027816 */ /* 0x004fcc0000000002 */
[----:B------:R-:W0:Y:S02]  /*2780*/  F2I.S64.TRUNC R2, R2 ;  /* 0x0000000200027311 */ /* 0x000e24000020d900 */
[----:B0-----:R-:W-:Y:S01]  /*2790*/  PRMT R25, R2, 0x7610, R25 ;  /* 0x0000761002197816 */ /* 0x001fe20000000019 */
[----:B------:R-:W-:Y:S05]  /*27a0*/  BRA `(.L_x_22924) ;  /* 0x000006e000007947 */ /* 0x000fea0003800000 */
.L_x_22931:
        /* <DEDUP_REMOVED lines=10> */
.L_x_22938:
        /* <DEDUP_REMOVED lines=21> */
.L_x_22942:
[----:B------:R-:W-:Y:S05]  /*29a0*/  BSYNC B1 ;  /* 0x0000000000017941 */ /* 0x000fea0003800000 */
.L_x_22941:
[----:B------:R-:W-:Y:S01]  /*29b0*/  IMAD.SHL.U32 R2, R2, 0x100000, RZ ;  /* 0x0010000002027824 */ /* 0x000fe200078e00ff */
[----:B------:R-:W-:-:S04]  /*29c0*/  LEA R3, R0, 0x3b800000, 0x17 ;  /* 0x3b80000000037811 */ /* 0x000fc800078eb8ff */
[----:B------:R-:W-:Y:S02]  /*29d0*/  LOP3.LUT R2, R3, R2, R4, 0xfe, !PT ;  /* 0x0000000203027212 */ /* 0x000fe400078efe04 */
.L_x_22940:
[----:B------:R-:W-:Y:S05]  /*29e0*/  BSYNC B0 ;  /* 0x0000000000007941 */ /* 0x000fea0003800000 */
.L_x_22939:
[----:B------:R-:W0:Y:S02]  /*29f0*/  F2I.S64.TRUNC R2, R2 ;  /* 0x0000000200027311 */ /* 0x000e24000020d900 */
[----:B0-----:R-:W-:Y:S01]  /*2a00*/  PRMT R25, R2, 0x7610, R25 ;  /* 0x0000761002197816 */ /* 0x001fe20000000019 */
[----:B------:R-:W-:Y:S05]  /*2a10*/  BRA `(.L_x_22924) ;  /* 0x0000047000007947 */ /* 0x000fea0003800000 */
.L_x_22937:
        /* <DEDUP_REMOVED lines=21> */
.L_x_22946:
[----:B------:R-:W-:Y:S05]  /*2b70*/  BSYNC B1 ;  /* 0x0000000000017941 */ /* 0x000fea0003800000 */
.L_x_22945:
[----:B------:R-:W-:Y:S01]  /*2b80*/  IMAD.SHL.U32 R2, R2, 0x200000, RZ ;  /* 0x0020000002027824 */ /* 0x000fe200078e00ff */
[----:B------:R-:W-:-:S04]  /*2b90*/  LEA R3, R0, 0x37800000, 0x17 ;  /* 0x3780000000037811 */ /* 0x000fc800078eb8ff */
[----:B------:R-:W-:Y:S02]  /*2ba0*/  LOP3.LUT R2, R3, R2, R4, 0xfe, !PT ;  /* 0x0000000203027212 */ /* 0x000fe400078efe04 */
.L_x_22944:
[----:B------:R-:W-:Y:S05]  /*2bb0*/  BSYNC B0 ;  /* 0x0000000000007941 */ /* 0x000fea0003800000 */
.L_x_22943:
[----:B------:R-:W0:Y:S02]  /*2bc0*/  F2I.S64.TRUNC R2, R2 ;  /* 0x0000000200027311 */ /* 0x000e24000020d900 */
[----:B0-----:R-:W-:Y:S01]  /*2bd0*/  PRMT R25, R2, 0x7610, R25 ;  /* 0x0000761002197816 */ /* 0x001fe20000000019 */
[----:B------:R-:W-:Y:S05]  /*2be0*/  BRA `(.L_x_22924) ;  /* 0x000002a000007947 */ /* 0x000fea0003800000 */
.L_x_22936:
        /* <DEDUP_REMOVED lines=14> */
.L_x_22950:
[----:B------:R-:W-:Y:S05]  /*2cd0*/  BSYNC B0 ;  /* 0x0000000000007941 */ /* 0x000fea0003800000 */
.L_x_22949:
[----:B------:R-:W0:Y:S02]  /*2ce0*/  F2I.S64.TRUNC R2, R2 ;  /* 0x0000000200027311 */ /* 0x000e24000020d900 */
[----:B0-----:R-:W-:Y:S01]  /*2cf0*/  PRMT R25, R2, 0x7610, R25 ;  /* 0x0000761002197816 */ /* 0x001fe20000000019 */
[----:B------:R-:W-:Y:S05]  /*2d00*/  BRA `(.L_x_22924) ;  /* 0x0000018000007947 */ /* 0x000fea0003800000 */
.L_x_22923:
        /* <DEDUP_REMOVED lines=21> */
.L_x_22948:
[----:B------:R0:W5:Y:S01]  /*2e60*/  LDG.E.U8 R25, [R4.64] ;  /* 0x0000002404197981 */ /* 0x000162000c1e1100 */
[----:B------:R-:W-:Y:S05]  /*2e70*/  BRA `(.L_x_22924) ;  /* 0x0000001000007947 */ /* 0x000fea0003800000 */
.L_x_22947:
[----:B------:R0:W5:Y:S02]  /*2e80*/  LDG.E.U8 R25, [R4.64] ;  /* 0x0000002404197981 */ /* 0x000164000c1e1100 */
.L_x_22924:
[----:B------:R-:W-:-:S03]  /*2e90*/  IADD3 R24, R24, 0x80, RZ ;  /* 0x0000008018187810 */ /* 0x000fc60007ffe0ff */
.L_x_22918:
[----:B------:R-:W-:Y:S05]  /*2ea0*/  BSYNC B6 ;  /* 0x0000000000067941 */ /* 0x000fea0003800000 */
.L_x_22917:
        /* <DEDUP_REMOVED lines=20> */
.L_x_22956:
[----:B------:R0:W5:Y:S01]  /*2ff0*/  LDG.E.U8 R23, [R4.64] ;  /* 0x0000002404177981 */ /* 0x000162000c1e1100 */
[----:B------:R-:W-:Y:S05]  /*3000*/  BRA `(.L_x_22952) ;  /* 0x00000db000007947 */ /* 0x000fea0003800000 */
.L_x_22955:
        /* <DEDUP_REMOVED lines=8> */
.L_x_22959:
[----:B------:R0:W5:Y:S01]  /*3090*/  LDG.E.U8 R23, [R4.64] ;  /* 0x0000002404177981 */ /* 0x000162000c1e1100 */
[----:B------:R-:W-:Y:S05]  /*30a0*/  BRA `(.L_x_22952) ;  /* 0x00000d1000007947 */ /* 0x000fea0003800000 */
.L_x_22958:
[----:B------:R0:W5:Y:S01]  /*30b0*/  LDG.E.U16 R23, [R4.64] ;  /* 0x0000002404177981 */ /* 0x000162000c1e1500 */
[----:B------:R-:W-:Y:S05]  /*30c0*/  BRA `(.L_x_22952) ;  /* 0x00000cf000007947 */ /* 0x000fea0003800000 */
.L_x_22954:
        /* <DEDUP_REMOVED lines=10> */
.L_x_22961:
[----:B------:R-:W2:Y:S02]  /*3170*/  LDG.E.U16 R2, [R4.64] ;  /* 0x0000002404027981 */ /* 0x000ea4000c1e1500 */
[----:B--2---:R-:W-:-:S06]  /*3180*/  HADD2.F32 R2, -RZ, R2.H0_H0 ;  /* 0x20000002ff027230 */ /* 0x004fcc0000004100 */
[----:B------:R-:W0:Y:S02]  /*3190*/  F2I.S64.TRUNC R2, R2 ;  /* 0x0000000200027311 */ /* 0x000e24000020d900 */
[----:B0-----:R-:W-:Y:S01]  /*31a0*/  PRMT R23, R2, 0x7610, R23 ;  /* 0x0000761002177816 */ /* 0x001fe20000000017 */
[----:B------:R-:W-:Y:S05]  /*31b0*/  BRA `(.L_x_22952) ;  /* 0x00000c0000007947 */ /* 0x000fea0003800000 */
.L_x_22960:
        /* <DEDUP_REMOVED lines=10> */
.L_x_22963:
[----:B------:R-:W2:Y:S02]  /*3260*/  LDG.E.U16 R4, [R4.64] ;  /* 0x0000002404047981 */ /* 0x000ea4000c1e1500 */
[----:B--2---:R-:W-:-:S06]  /*3270*/  HADD2.F32 R2, -RZ, R4.H0_H0 ;  /* 0x20000004ff027230 */ /* 0x004fcc0000004100 */
[----:B------:R-:W0:Y:S02]  /*3280*/  F2I.S64.TRUNC R2, R2 ;  /* 0x0000000200027311 */ /* 0x000e24000020d900 */
[----:B0-----:R-:W-:Y:S01]  /*3290*/  PRMT R23, R2, 0x7610, R23 ;  /* 0x0000761002177816 */ /* 0x001fe20000000017 */
[----:B------:R-:W-:Y:S05]  /*32a0*/  BRA `(.L_x_22952) ;  /* 0x00000b1000007947 */ /* 0x000fea0003800000 */
.L_x_22962:
[----:B------:R-:W2:Y:S02]  /*32b0*/  LDG.E.64 R2, [R4.64] ;  /* 0x0000002404027981 */ /* 0x000ea4000c1e1b00 */
[----:B--2---:R-:W0:Y:S02]  /*32c0*/  F2I.S64.F64.TRUNC R2, R2 ;  /* 0x0000000200027311 */ /* 0x004e24000030d900 */
[----:B0-----:R-:W-:Y:S01]  /*32d0*/  PRMT R23, R2, 0x7610, R23 ;  /* 0x0000761002177816 */ /* 0x001fe20000000017 */
[----:B------:R-:W-:Y:S05]  /*32e0*/  BRA `(.L_x_22952) ;  /* 0x00000ad000007947 */ /* 0x000fea0003800000 */
.L_x_22953:
        /* <DEDUP_REMOVED lines=12> */
.L_x_22966:
[----:B------:R-:W2:Y:S02]  /*33b0*/  LDG.E.64 R4, [R4.64] ;  /* 0x0000002404047981 */ /* 0x000ea4000c1e1b00 */
[----:B--2---:R-:W0:Y:S02]  /*33c0*/  F2I.S64.F64.TRUNC R2, R4 ;  /* 0x0000000400027311 */ /* 0x004e24000030d900 */
[----:B0-----:R-:W-:Y:S01]  /*33d0*/  PRMT R23, R2, 0x7610, R23 ;  /* 0x0000761002177816 */ /* 0x001fe20000000017 */
[----:B------:R-:W-:Y:S05]  /*33e0*/  BRA `(.L_x_22952) ;  /* 0x000009d000007947 */ /* 0x000fea0003800000 */
.L_x_22965:
        /* <DEDUP_REMOVED lines=28> */
.L_x_22968:
        /* <DEDUP_REMOVED lines=15> */
.L_x_22967:
[----:B------:R-:W2:Y:S02]  /*36a0*/  LDG.E.U16 R2, [R4.64] ;  /* 0x0000002404027981 */ /* 0x000ea4000c1e1500 */
[----:B--2---:R-:W-:-:S06]  /*36b0*/  PRMT R2, RZ, 0x5410, R2 ;  /* 0x00005410ff027816 */ /* 0x004fcc0000000002 */
[----:B------:R-:W0:Y:S02]  /*36c0*/  F2I.S64.TRUNC R2, R2 ;  /* 0x0000000200027311 */ /* 0x000e24000020d900 */
[----:B0-----:R-:W-:Y:S01]  /*36d0*/  PRMT R23, R2, 0x7610, R23 ;  /* 0x0000761002177816 */ /* 0x001fe20000000017 */
[----:B------:R-:W-:Y:S05]  /*36e0*/  BRA `(.L_x_22952) ;  /* 0x000006d000007947 */ /* 0x000fea0003800000 */
.L_x_22964:
        /* <DEDUP_REMOVED lines=10> */
.L_x_22971:
        /* <DEDUP_REMOVED lines=21> */
.L_x_22975:
[----:B------:R-:W-:Y:S05]  /*38e0*/  BSYNC B1 ;  /* 0x0000000000017941 */ /* 0x000fea0003800000 */
.L_x_22974:
[----:B------:R-:W-:Y:S01]  /*38f0*/  IMAD.SHL.U32 R2, R2, 0x100000, RZ ;  /* 0x0010000002027824 */ /* 0x000fe200078e00ff */
[----:B------:R-:W-:-:S04]  /*3900*/  LEA R3, R0, 0x3b800000, 0x17 ;  /* 0x3b80000000037811 */ /* 0x000fc800078eb8ff */
[----:B------:R-:W-:Y:S02]  /*3910*/  LOP3.LUT R2, R3, R2, R4, 0xfe, !PT ;  /* 0x0000000203027212 */ /* 0x000fe400078efe04 */
.L_x_22973:
[----:B------:R-:W-:Y:S05]  /*3920*/  BSYNC B0 ;  /* 0x0000000000007941 */ /* 0x000fea0003800000 */
.L_x_22972:
[----:B------:R-:W0:Y:S02]  /*3930*/  F2I.S64.TRUNC R2, R2 ;  /* 0x0000000200027311 */ /* 0x000e24000020d900 */
[----:B0-----:R-:W-:Y:S01]  /*3940*/  PRMT R23, R2, 0x7610, R23 ;  /* 0x0000761002177816 */ /* 0x001fe20000000017 */
[----:B------:R-:W-:Y:S05]  /*3950*/  BRA `(.L_x_22952) ;  /* 0x0000046000007947 */ /* 0x000fea0003800000 */
.L_x_22970:
        /* <DEDUP_REMOVED lines=21> */
.L_x_22979:
[----:B------:R-:W-:Y:S05]  /*3ab0*/  BSYNC B1 ;  /* 0x0000000000017941 */ /* 0x000fea0003800000 */
.L_x_22978:
[----:B------:R-:W-:Y:S01]  /*3ac0*/  IMAD.SHL.U32 R2, R2, 0x200000, RZ ;  /* 0x0020000002027824 */ /* 0x000fe200078e00ff */
[----:B------:R-:W-:-:S04]  /*3ad0*/  LEA R3, R0, 0x37800000, 0x17 ;  /* 0x3780000000037811 */ /* 0x000fc800078eb8ff */
[----:B------:R-:W-:Y:S02]  /*3ae0*/  LOP3.LUT R2, R3, R2, R4, 0xfe, !PT ;  /* 0x0000000203027212 */ /* 0x000fe400078efe04 */
.L_x_22977:
[----:B------:R-:W-:Y:S05]  /*3af0*/  BSYNC B0 ;  /* 0x0000000000007941 */ /* 0x000fea0003800000 */
.L_x_22976:
[----:B------:R-:W0:Y:S02]  /*3b00*/  F2I.S64.TRUNC R2, R2 ;  /* 0x0000000200027311 */ /* 0x000e24000020d900 */
[----:B0-----:R-:W-:Y:S01]  /*3b10*/  PRMT R23, R2, 0x7610, R23 ;  /* 0x0000761002177816 */ /* 0x001fe20000000017 */
[----:B------:R-:W-:Y:S05]  /*3b20*/  BRA `(.L_x_22952) ;  /* 0x0000029000007947 */ /* 0x000fea0003800000 */
.L_x_22969:
        /* <DEDUP_REMOVED lines=14> */
.L_x_22983:
[----:B------:R-:W-:Y:S05]  /*3c10*/  BSYNC B0 ;  /* 0x0000000000007941 */ /* 0x000fea0003800000 */
.L_x_22982:
[----:B------:R-:W0:Y:S02]  /*3c20*/  F2I.S64.TRUNC R2, R2 ;  /* 0x0000000200027311 */ /* 0x000e24000020d900 */
[----:B0-----:R-:W-:Y:S01]  /*3c30*/  PRMT R23, R2, 0x7610, R23 ;  /* 0x0000761002177816 */ /* 0x001fe20000000017 */
[----:B------:R-:W-:Y:S05]  /*3c40*/  BRA `(.L_x_22952) ;  /* 0x0000017000007947 */ /* 0x000fea0003800000 */
.L_x_22957:
        /* <DEDUP_REMOVED lines=20> */
.L_x_22981:
[----:B------:R0:W5:Y:S01]  /*3d90*/  LDG.E.U8 R23, [R4.64] ;  /* 0x0000002404177981 */ /* 0x000162000c1e1100 */
[----:B------:R-:W-:Y:S05]  /*3da0*/  BRA `(.L_x_22952) ;  /* 0x0000001000007947 */ /* 0x000fea0003800000 */
.L_x_22980:
[----:B------:R0:W5:Y:S02]  /*3db0*/  LDG.E.U8 R23, [R4.64] ;  /* 0x0000002404177981 */ /* 0x000164000c1e1100 */
.L_x_22952:
[----:B------:R-:W-:Y:S05]  /*3dc0*/  BSYNC B6 ;  /* 0x0000000000067941 */ /* 0x000fea0003800000 */
.L_x_22951:
[----:B------:R-:W1:Y:S01]  /*3dd0*/  S2R R24, SR_TID.X ;  /* 0x0000000000187919 */ /* 0x000e620000002100 */
[----:B------:R-:W2:Y:S01]  /*3de0*/  LDC.U8 R18, c[0x0][0x18c] ;  /* 0x00006300ff127b82 */ /* 0x000ea20000000000 */
[----:B-----5:R-:W-:Y:S01]  /*3df0*/  PRMT R0, R22, 0x9910, RZ ;  /* 0x0000991016007816 */ /* 0x020fe200000000ff */
[----:B------:R-:W-:Y:S01]  /*3e00*/  BSSY B6, `(.L_x_22984) ;  /* 0x0000108000067945 */ /* 0x000fe20003800000 */
[----:B------:R-:W-:Y:S02]  /*3e10*/  PRMT R19, R19, 0x9910, RZ ;  /* 0x0000991013137816 */ /* 0x000fe400000000ff */
[----:B------:R-:W-:Y:S01]  /*3e20*/  PRMT R22, R25, 0x9910, RZ ;  /* 0x0000991019167816 */ /* 0x000fe200000000ff */
[----:B0-----:R-:W-:Y:S01]  /*3e30*/  IMAD R5, R0, R0, RZ ;  /* 0x0000000000057224 */ /* 0x001fe200078e02ff */
[----:B------:R-:W-:Y:S01]  /*3e40*/  PRMT R23, R23, 0x9910, RZ ;  /* 0x0000991017177816 */ /* 0x000fe200000000ff */
[----:B------:R-:W-:-:S02]  /*3e50*/  IMAD R19, R19, R19, RZ ;  /* 0x0000001313137224 */ /* 0x000fc400078e02ff */
[----:B------:R-:W-:Y:S02]  /*3e60*/  IMAD R22, R22, R22, RZ ;  /* 0x0000001616167224 */ /* 0x000fe400078e02ff */
[----:B------:R-:W-:Y:S01]  /*3e70*/  IMAD R23, R23, R23, RZ ;  /* 0x0000001717177224 */ /* 0x000fe200078e02ff */
[----:B-1----:R-:W-:-:S13]  /*3e80*/  ISETP.GE.AND P0, PT, R24, R17, PT ;  /* 0x000000111800720c */ /* 0x002fda0003f06270 */
[----:B------:R-:W-:Y:S05]  /*3e90*/  @P0 BRA `(.L_x_22985) ;  /* 0x00000fe000000947 */ /* 0x000fea0003800000 */
[----:B--2---:R-:W-:Y:S01]  /*3ea0*/  IMAD R0, R16, 0x200, R24 ;  /* 0x0000020010007824 */ /* 0x004fe200078e0218 */
        /* <DEDUP_REMOVED lines=18> */
.L_x_22989:
[----:B------:R0:W-:Y:S01]  /*3fd0*/  STG.E.U8 [R2.64], R5 ;  /* 0x0000000502007986 */ /* 0x0001e2000c101124 */
[----:B------:R-:W-:Y:S05]  /*3fe0*/  BRA `(.L_x_22985) ;  /* 0x00000e9000007947 */ /* 0x000fea0003800000 */
.L_x_22988:
        /* <DEDUP_REMOVED lines=10> */
.L_x_22992:
[----:B------:R-:W-:-:S05]  /*4090*/  LOP3.LUT R5, R5, 0xff, RZ, 0xc0, !PT ;  /* 0x000000ff05057812 */ /* 0x000fca00078ec0ff */
[----:B------:R0:W-:Y:S01]  /*40a0*/  STG.E [R2.64], R5 ;  /* 0x0000000502007986 */ /* 0x0001e2000c101924 */
[----:B------:R-:W-:Y:S05]  /*40b0*/  BRA `(.L_x_22985) ;  /* 0x00000dc000007947 */ /* 0x000fea0003800000 */
.L_x_22991:
[----:B------:R-:W-:-:S05]  /*40c0*/  LOP3.LUT R5, R5, 0xff, RZ, 0xc0, !PT ;  /* 0x000000ff05057812 */ /* 0x000fca00078ec0ff */
[----:B------:R0:W-:Y:S01]  /*40d0*/  STG.E.U16 [R2.64], R5 ;  /* 0x0000000502007986 */ /* 0x0001e2000c101524 */
[----:B------:R-:W-:Y:S05]  /*40e0*/  BRA `(.L_x_22985) ;  /* 0x00000d9000007947 */ /* 0x000fea0003800000 */
.L_x_22987:
        /* <DEDUP_REMOVED lines=10> */
.L_x_22994:
[----:B------:R-:W-:-:S04]  /*4190*/  LOP3.LUT R5, R5, 0xff, RZ, 0xc0, !PT ;  /* 0x000000ff05057812 */ /* 0x000fc800078ec0ff */
[----:B------:R-:W0:Y:S02]  /*41a0*/  I2F.U16 R0, R5 ;  /* 0x0000000500007306 */ /* 0x000e240000101000 */
[----:B0-----:R-:W-:-:S05]  /*41b0*/  F2FP.PACK_AB R0, RZ, R0 ;  /* 0x00000000ff00723e */ /* 0x001fca00000000ff */
[----:B------:R0:W-:Y:S01]  /*41c0*/  STG.E.U16 [R2.64], R0 ;  /* 0x0000000002007986 */ /* 0x0001e2000c101524 */
[----:B------:R-:W-:Y:S05]  /*41d0*/  BRA `(.L_x_22985) ;  /* 0x00000ca000007947 */ /* 0x000fea0003800000 */
.L_x_22993:
        /* <DEDUP_REMOVED lines=11> */
.L_x_22996:
[----:B------:R-:W-:-:S06]  /*4290*/  LOP3.LUT R5, R5, 0xff, RZ, 0xc0, !PT ;  /* 0x000000ff05057812 */ /* 0x000fcc00078ec0ff */
[----:B------:R-:W0:Y:S02]  /*42a0*/  I2F.U16 R5, R5 ;  /* 0x0000000500057306 */ /* 0x000e240000101000 */
[----:B0-----:R-:W-:-:S04]  /*42b0*/  F2FP.PACK_AB R5, RZ, R5 ;  /* 0x00000005ff05723e */ /* 0x001fc800000000ff */
[----:B------:R-:W-:-:S05]  /*42c0*/  PRMT R5, R5, 0x5410, RZ ;  /* 0x0000541005057816 */ /* 0x000fca00000000ff */
[----:B------:R0:W-:Y:S01]  /*42d0*/  STG.E [R2.64], R5 ;  /* 0x0000000502007986 */ /* 0x0001e2000c101924 */
[----:B------:R-:W-:Y:S05]  /*42e0*/  BRA `(.L_x_22985) ;  /* 0x00000b9000007947 */ /* 0x000fea0003800000 */
.L_x_22995:
[----:B------:R-:W-:-:S06]  /*42f0*/  LOP3.LUT R5, R5, 0xff, RZ, 0xc0, !PT ;  /* 0x000000ff05057812 */ /* 0x000fcc00078ec0ff */
[----:B------:R-:W0:Y:S02]  /*4300*/  I2F.F64.U16 R4, R5 ;  /* 0x0000000500047312 */ /* 0x000e240000101800 */
[----:B0-----:R0:W-:Y:S01]  /*4310*/  STG.E.64 [R2.64], R4 ;  /* 0x0000000402007986 */ /* 0x0011e2000c101b24 */
[----:B------:R-:W-:Y:S05]  /*4320*/  BRA `(.L_x_22985) ;  /* 0x00000b5000007947 */ /* 0x000fea0003800000 */
.L_x_22986:
        /* <DEDUP_REMOVED lines=12> */
.L_x_22999:
[----:B------:R-:W-:Y:S01]  /*43f0*/  LOP3.LUT R5, R5, 0xff, RZ, 0xc0, !PT ;  /* 0x000000ff05057812 */ /* 0x000fe200078ec0ff */
[----:B------:R-:W-:-:S05]  /*4400*/  CS2R R6, SRZ ;  /* 0x0000000000067805 */ /* 0x000fca000001ff00 */
[----:B------:R-:W0:Y:S02]  /*4410*/  I2F.F64.U16 R4, R5 ;  /* 0x0000000500047312 */ /* 0x000e240000101800 */
[----:B0-----:R0:W-:Y:S01]  /*4420*/  STG.E.128 [R2.64], R4 ;  /* 0x0000000402007986 */ /* 0x0011e2000c101d24 */
[----:B------:R-:W-:Y:S05]  /*4430*/  BRA `(.L_x_22985) ;  /* 0x00000a4000007947 */ /* 0x000fea0003800000 */
.L_x_22998:
        /* <DEDUP_REMOVED lines=22> */
.L_x_23003:
[----:B------:R-:W-:Y:S05]  /*45a0*/  BSYNC B0 ;  /* 0x0000000000007941 */ /* 0x000fea0003800000 */
.L_x_23002:
[----:B------:R-:W-:-:S05]  /*45b0*/  LOP3.LUT R5, R0, R5, RZ, 0xfc, !PT ;  /* 0x0000000500057212 */ /* 0x000fca00078efcff */
[----:B------:R0:W-:Y:S01]  /*45c0*/  STG.E.U8 [R2.64], R5 ;  /* 0x0000000502007986 */ /* 0x0001e2000c101124 */
[----:B------:R-:W-:Y:S05]  /*45d0*/  BRA `(.L_x_22985) ;  /* 0x000008a000007947 */ /* 0x000fea0003800000 */
.L_x_23001:
        /* <DEDUP_REMOVED lines=14> */
.L_x_23005:
[----:B------:R-:W-:Y:S01]  /*46c0*/  IMAD.MOV.U32 R0, RZ, RZ, 0x7f ;  /* 0x0000007fff007424 */ /* 0x000fe200078e00ff */
[----:B------:R-:W-:-:S04]  /*46d0*/  ISETP.GT.U32.AND P0, PT, R4, 0x7f800000, PT ;  /* 0x7f8000000400780c */ /* 0x000fc80003f04070 */
[----:B------:R-:W-:-:S04]  /*46e0*/  SEL R0, R0, 0x7c, P0 ;  /* 0x0000007c00007807 */ /* 0x000fc80000000000 */
.L_x_23006:
[----:B------:R-:W-:Y:S05]  /*46f0*/  BSYNC B0 ;  /* 0x0000000000007941 */ /* 0x000fea0003800000 */
.L_x_23004:
[----:B------:R-:W-:-:S04]  /*4700*/  LOP3.LUT R4, R5, 0x80000000, RZ, 0xc0, !PT ;  /* 0x8000000005047812 */ /* 0x000fc800078ec0ff */
[----:B------:R-:W-:-:S04]  /*4710*/  SHF.R.U32.HI R5, RZ, 0x18, R4 ;  /* 0x00000018ff057819 */ /* 0x000fc80000011604 */
[----:B------:R-:W-:-:S05]  /*4720*/  LOP3.LUT R5, R0, R5, RZ, 0xfc, !PT ;  /* 0x0000000500057212 */ /* 0x000fca00078efcff */
[----:B------:R0:W-:Y:S01]  /*4730*/  STG.E.U8 [R2.64], R5 ;  /* 0x0000000502007986 */ /* 0x0001e2000c101124 */
[----:B------:R-:W-:Y:S05]  /*4740*/  BRA `(.L_x_22985) ;  /* 0x0000073000007947 */ /* 0x000fea0003800000 */
.L_x_23000:
[----:B------:R-:W-:-:S04]  /*4750*/  LOP3.LUT R5, R5, 0xff, RZ, 0xc0, !PT ;  /* 0x000000ff05057812 */ /* 0x000fc800078ec0ff */
[----:B------:R-:W0:Y:S02]  /*4760*/  I2F.U16 R0, R5 ;  /* 0x0000000500007306 */ /* 0x000e240000101000 */
[----:B0-----:R-:W-:-:S05]  /*4770*/  F2FP.BF16.PACK_AB R0, RZ, R0 ;  /* 0x00000000ff00723e */ /* 0x001fca00000010ff */
[----:B------:R0:W-:Y:S01]  /*4780*/  STG.E.U16 [R2.64], R0 ;  /* 0x0000000002007986 */ /* 0x0001e2000c101524 */
[----:B------:R-:W-:Y:S05]  /*4790*/  BRA `(.L_x_22985) ;  /* 0x000006e000007947 */ /* 0x000fea0003800000 */
.L_x_22997:
        /* <DEDUP_REMOVED lines=11> */
.L_x_23009:
        /* <DEDUP_REMOVED lines=18> */
.L_x_23012:
[----:B------:R-:W-:-:S04]  /*4970*/  LOP3.LUT R0, R7, 0x80000000, RZ, 0xc0, !PT ;  /* 0x8000000007007812 */ /* 0x000fc800078ec0ff */
[----:B------:R-:W-:-:S04]  /*4980*/  SHF.R.U32.HI R5, RZ, 0x18, R0 ;  /* 0x00000018ff057819 */ /* 0x000fc80000011600 */
[----:B------:R-:W-:-:S04]  /*4990*/  LOP3.LUT R4, R4, R5, RZ, 0xfc, !PT ;  /* 0x0000000504047212 */ /* 0x000fc800078efcff */
[----:B------:R-:W-:Y:S02]  /*49a0*/  PRMT R0, R4, 0x7610, R0 ;  /* 0x0000761004007816 */ /* 0x000fe40000000000 */
.L_x_23011:
[----:B------:R-:W-:Y:S05]  /*49b0*/  BSYNC B0 ;  /* 0x0000000000007941 */ /* 0x000fea0003800000 */
.L_x_23010:
[----:B------:R0:W-:Y:S01]  /*49c0*/  STG.E.U8 [R2.64], R0 ;  /* 0x0000000002007986 */ /* 0x0001e2000c101124 */
[----:B------:R-:W-:Y:S05]  /*49d0*/  BRA `(.L_x_22985) ;  /* 0x000004a000007947 */ /* 0x000fea0003800000 */
.L_x_23008:
        /* <DEDUP_REMOVED lines=18> */
.L_x_23015:
[----:B------:R-:W-:-:S04]  /*4b00*/  LOP3.LUT R0, R7, 0x80000000, RZ, 0xc0, !PT ;  /* 0x8000000007007812 */ /* 0x000fc800078ec0ff */
[----:B------:R-:W-:-:S04]  /*4b10*/  SHF.R.U32.HI R5, RZ, 0x18, R0 ;  /* 0x00000018ff057819 */ /* 0x000fc80000011600 */
[----:B------:R-:W-:-:S04]  /*4b20*/  LOP3.LUT R4, R4, R5, RZ, 0xfc, !PT ;  /* 0x0000000504047212 */ /* 0x000fc800078efcff */
[----:B------:R-:W-:Y:S02]  /*4b30*/  PRMT R0, R4, 0x7610, R0 ;  /* 0x0000761004007816 */ /* 0x000fe40000000000 */
.L_x_23014:
[----:B------:R-:W-:Y:S05]  /*4b40*/  BSYNC B0 ;  /* 0x0000000000007941 */ /* 0x000fea0003800000 */
.L_x_23013:
[----:B------:R0:W-:Y:S01]  /*4b50*/  STG.E.U8 [R2.64], R0 ;  /* 0x0000000002007986 */ /* 0x0001e2000c101124 */
[----:B------:R-:W-:Y:S05]  /*4b60*/  BRA `(.L_x_22985) ;  /* 0x0000031000007947 */ /* 0x000fea0003800000 */
.L_x_23007:
        /* <DEDUP_REMOVED lines=23> */
.L_x_22990:
        /* <DEDUP_REMOVED lines=20> */
.L_x_23017:
[----:B------:R-:W-:Y:S01]  /*4e20*/  LOP3.LUT R4, R5, 0xff, RZ, 0xc0, !PT ;  /* 0x000000ff05047812 */ /* 0x000fe200078ec0ff */
[----:B------:R-:W-:-:S05]  /*4e30*/  IMAD.MOV.U32 R5, RZ, RZ, RZ ;  /* 0x000000ffff057224 */ /* 0x000fca00078e00ff */
[----:B------:R0:W-:Y:S01]  /*4e40*/  STG.E.64 [R2.64], R4 ;  /* 0x0000000402007986 */ /* 0x0001e2000c101b24 */
[----:B------:R-:W-:Y:S05]  /*4e50*/  BRA `(.L_x_22985) ;  /* 0x0000002000007947 */ /* 0x000fea0003800000 */
.L_x_23016:
[----:B------:R-:W-:-:S05]  /*4e60*/  LOP3.LUT R5, R5, 0xff, RZ, 0xc0, !PT ;  /* 0x000000ff05057812 */ /* 0x000fca00078ec0ff */
[----:B------:R0:W-:Y:S02]  /*4e70*/  STG.E [R2.64], R5 ;  /* 0x0000000502007986 */ /* 0x0001e4000c101924 */
.L_x_22985:
[----:B--2---:R-:W-:Y:S05]  /*4e80*/  BSYNC B6 ;  /* 0x0000000000067941 */ /* 0x004fea0003800000 */
.L_x_22984:
        /* <DEDUP_REMOVED lines=21> */
.L_x_23023:
[----:B------:R0:W-:Y:S01]  /*4fe0*/  STG.E.U8 [R2.64], R19 ;  /* 0x0000001302007986 */ /* 0x0001e2000c101124 */
[----:B------:R-:W-:Y:S05]  /*4ff0*/  BRA `(.L_x_23025) ;  /* 0x00000e9000007947 */ /* 0x000fea0003800000 */
.L_x_23022:
        /* <DEDUP_REMOVED lines=10> */
.L_x_23027:
[----:B------:R-:W-:-:S05]  /*50a0*/  LOP3.LUT R19, R19, 0xff, RZ, 0xc0, !PT ;  /* 0x000000ff13137812 */ /* 0x000fca00078ec0ff */
[----:B------:R0:W-:Y:S01]  /*50b0*/  STG.E [R2.64], R19 ;  /* 0x0000001302007986 */ /* 0x0001e2000c101924 */
[----:B------:R-:W-:Y:S05]  /*50c0*/  BRA `(.L_x_23025) ;  /* 0x00000dc000007947 */ /* 0x000fea0003800000 */
.L_x_23026:
[----:B------:R-:W-:-:S05]  /*50d0*/  LOP3.LUT R19, R19, 0xff, RZ, 0xc0, !PT ;  /* 0x000000ff13137812 */ /* 0x000fca00078ec0ff */
[----:B------:R0:W-:Y:S01]  /*50e0*/  STG.E.U16 [R2.64], R19 ;  /* 0x0000001302007986 */ /* 0x0001e2000c101524 */
[----:B------:R-:W-:Y:S05]  /*50f0*/  BRA `(.L_x_23025) ;  /* 0x00000d9000007947 */ /* 0x000fea0003800000 */
.L_x_23021:
        /* <DEDUP_REMOVED lines=10> */
.L_x_23029:
[----:B------:R-:W-:-:S04]  /*51a0*/  LOP3.LUT R19, R19, 0xff, RZ, 0xc0, !PT ;  /* 0x000000ff13137812 */ /* 0x000fc800078ec0ff */
[----:B------:R-:W0:Y:S02]  /*51b0*/  I2F.U16 R0, R19 ;  /* 0x0000001300007306 */ /* 0x000e240000101000 */
[----:B0-----:R-:W-:-:S05]  /*51c0*/  F2FP.PACK_AB R0, RZ, R0 ;  /* 0x00000000ff00723e */ /* 0x001fca00000000ff */
[----:B------:R0:W-:Y:S01]  /*51d0*/  STG.E.U16 [R2.64], R0 ;  /* 0x0000000002007986 */ /* 0x0001e2000c101524 */
[----:B------:R-:W-:Y:S05]  /*51e0*/  BRA `(.L_x_23025) ;  /* 0x00000ca000007947 */ /* 0x000fea0003800000 */
.L_x_23028:
        /* <DEDUP_REMOVED lines=11> */
.L_x_23031:
[----:B------:R-:W-:-:S06]  /*52a0*/  LOP3.LUT R19, R19, 0xff, RZ, 0xc0, !PT ;  /* 0x000000ff13137812 */ /* 0x000fcc00078ec0ff */
[----:B------:R-:W0:Y:S02]  /*52b0*/  I2F.U16 R19, R19 ;  /* 0x0000001300137306 */ /* 0x000e240000101000 */
[----:B0-----:R-:W-:-:S04]  /*52c0*/  F2FP.PACK_AB R5, RZ, R19 ;  /* 0x00000013ff05723e */ /* 0x001fc800000000ff */
[----:B------:R-:W-:-:S05]  /*52d0*/  PRMT R5, R5, 0x5410, RZ ;  /* 0x0000541005057816 */ /* 0x000fca00000000ff */
[----:B------:R0:W-:Y:S01]  /*52e0*/  STG.E [R2.64], R5 ;  /* 0x0000000502007986 */ /* 0x0001e2000c101924 */
[----:B------:R-:W-:Y:S05]  /*52f0*/  BRA `(.L_x_23025) ;  /* 0x00000b9000007947 */ /* 0x000fea0003800000 */
.L_x_23030:
[----:B------:R-:W-:-:S06]  /*5300*/  LOP3.LUT R4, R19, 0xff, RZ, 0xc0, !PT ;  /* 0x000000ff13047812 */ /* 0x000fcc00078ec0ff */
[----:B------:R-:W0:Y:S02]  /*5310*/  I2F.F64.U16 R4, R4 ;  /* 0x0000000400047312 */ /* 0x000e240000101800 */
[----:B0-----:R0:W-:Y:S01]  /*5320*/  STG.E.64 [R2.64], R4 ;  /* 0x0000000402007986 */ /* 0x0011e2000c101b24 */
[----:B------:R-:W-:Y:S05]  /*5330*/  BRA `(.L_x_23025) ;  /* 0x00000b5000007947 */ /* 0x000fea0003800000 */
.L_x_23020:
        /* <DEDUP_REMOVED lines=12> */
.L_x_23034:
[----:B------:R-:W-:Y:S01]  /*5400*/  LOP3.LUT R4, R19, 0xff, RZ, 0xc0, !PT ;  /* 0x000000ff13047812 */ /* 0x000fe200078ec0ff */
[----:B------:R-:W-:-:S05]  /*5410*/  CS2R R6, SRZ ;  /* 0x0000000000067805 */ /* 0x000fca000001ff00 */
[----:B------:R-:W0:Y:S02]  /*5420*/  I2F.F64.U16 R4, R4 ;  /* 0x0000000400047312 */ /* 0x000e240000101800 */
[----:B0-----:R0:W-:Y:S01]  /*5430*/  STG.E.128 [R2.64], R4 ;  /* 0x0000000402007986 */ /* 0x0011e2000c101d24 */
[----:B------:R-:W-:Y:S05]  /*5440*/  BRA `(.L_x_23025) ;  /* 0x00000a4000007947 */ /* 0x000fea0003800000 */
.L_x_23033:
        /* <DEDUP_REMOVED lines=22> */
.L_x_23038:
[----:B------:R-:W-:Y:S05]  /*55b0*/  BSYNC B0 ;  /* 0x0000000000007941 */ /* 0x000fea0003800000 */
.L_x_23037:
[----:B------:R-:W-:-:S05]  /*55c0*/  LOP3.LUT R5, R0, R5, RZ, 0xfc, !PT ;  /* 0x0000000500057212 */ /* 0x000fca00078efcff */
[----:B------:R0:W-:Y:S01]  /*55d0*/  STG.E.U8 [R2.64], R5 ;  /* 0x0000000502007986 */ /* 0x0001e2000c101124 */
[----:B------:R-:W-:Y:S05]  /*55e0*/  BRA `(.L_x_23025) ;  /* 0x000008a000007947 */ /* 0x000fea0003800000 */
.L_x_23036:
        /* <DEDUP_REMOVED lines=14> */
.L_x_23040:
[----:B------:R-:W-:Y:S01]  /*56d0*/  IMAD.MOV.U32 R0, RZ, RZ, 0x7f ;  /* 0x0000007fff007424 */ /* 0x000fe200078e00ff */
[----:B------:R-:W-:-:S04]  /*56e0*/  ISETP.GT.U32.AND P0, PT, R4, 0x7f800000, PT ;  /* 0x7f8000000400780c */ /* 0x000fc80003f04070 */
[----:B------:R-:W-:-:S04]  /*56f0*/  SEL R0, R0, 0x7c, P0 ;  /* 0x0000007c00007807 */ /* 0x000fc80000000000 */
.L_x_23041:
[----:B------:R-:W-:Y:S05]  /*5700*/  BSYNC B0 ;  /* 0x0000000000007941 */ /* 0x000fea0003800000 */
.L_x_23039:
[----:B------:R-:W-:-:S04]  /*5710*/  LOP3.LUT R4, R19, 0x80000000, RZ, 0xc0, !PT ;  /* 0x8000000013047812 */ /* 0x000fc800078ec0ff */
[----:B------:R-:W-:-:S04]  /*5720*/  SHF.R.U32.HI R5, RZ, 0x18, R4 ;  /* 0x00000018ff057819 */ /* 0x000fc80000011604 */
[----:B------:R-:W-:-:S05]  /*5730*/  LOP3.LUT R5, R0, R5, RZ, 0xfc, !PT ;  /* 0x0000000500057212 */ /* 0x000fca00078efcff */
[----:B------:R0:W-:Y:S01]  /*5740*/  STG.E.U8 [R2.64], R5 ;  /* 0x0000000502007986 */ /* 0x0001e2000c101124 */
[----:B------:R-:W-:Y:S05]  /*5750*/  BRA `(.L_x_23025) ;  /* 0x0000073000007947 */ /* 0x000fea0003800000 */
.L_x_23035:
[----:B------:R-:W-:-:S04]  /*5760*/  LOP3.LUT R19, R19, 0xff, RZ, 0xc0, !PT ;  /* 0x000000ff13137812 */ /* 0x000fc800078ec0ff */
[----:B------:R-:W0:Y:S02]  /*5770*/  I2F.U16 R0, R19 ;  /* 0x0000001300007306 */ /* 0x000e240000101000 */
[----:B0-----:R-:W-:-:S05]  /*5780*/  F2FP.BF16.PACK_AB R0, RZ, R0 ;  /* 0x00000000ff00723e */ /* 0x001fca00000010ff */
[----:B------:R0:W-:Y:S01]  /*5790*/  STG.E.U16 [R2.64], R0 ;  /* 0x0000000002007986 */ /* 0x0001e2000c101524 */
[----:B------:R-:W-:Y:S05]  /*57a0*/  BRA `(.L_x_23025) ;  /* 0x000006e000007947 */ /* 0x000fea0003800000 */
.L_x_23032:
        /* <DEDUP_REMOVED lines=11> */
.L_x_23044:
        /* <DEDUP_REMOVED lines=18> */
.L_x_23047:
[----:B------:R-:W-:-:S04]  /*5980*/  LOP3.LUT R0, R19, 0x80000000, RZ, 0xc0, !PT ;  /* 0x8000000013007812 */ /* 0x000fc800078ec0ff */
[----:B------:R-:W-:-:S04]  /*5990*/  SHF.R.U32.HI R5, RZ, 0x18, R0 ;  /* 0x00000018ff057819 */ /* 0x000fc80000011600 */
[----:B------:R-:W-:-:S04]  /*59a0*/  LOP3.LUT R4, R4, R5, RZ, 0xfc, !PT ;  /* 0x0000000504047212 */ /* 0x000fc800078efcff */
[----:B------:R-:W-:Y:S02]  /*59b0*/  PRMT R0, R4, 0x7610, R0 ;  /* 0x0000761004007816 */ /* 0x000fe40000000000 */
.L_x_23046:
[----:B------:R-:W-:Y:S05]  /*59c0*/  BSYNC B0 ;  /* 0x0000000000007941 */ /* 0x000fea0003800000 */
.L_x_23045:
[----:B------:R0:W-:Y:S01]  /*59d0*/  STG.E.U8 [R2.64], R0 ;  /* 0x0000000002007986 */ /* 0x0001e2000c101124 */
[----:B------:R-:W-:Y:S05]  /*59e0*/  BRA `(.L_x_23025) ;  /* 0x000004a000007947 */ /* 0x000fea0003800000 */
.L_x_23043:
        /* <DEDUP_REMOVED lines=18> */
.L_x_23050:
[----:B------:R-:W-:-:S04]  /*5b10*/  LOP3.LUT R0, R19, 0x80000000, RZ, 0xc0, !PT ;  /* 0x8000000013007812 */ /* 0x000fc800078ec0ff */
[----:B------:R-:W-:-:S04]  /*5b20*/  SHF.R.U32.HI R5, RZ, 0x18, R0 ;  /* 0x00000018ff057819 */ /* 0x000fc80000011600 */
[----:B------:R-:W-:-:S04]  /*5b30*/  LOP3.LUT R4, R4, R5, RZ, 0xfc, !PT ;  /* 0x0000000504047212 */ /* 0x000fc800078efcff */
[----:B------:R-:W-:Y:S02]  /*5b40*/  PRMT R0, R4, 0x7610, R0 ;  /* 0x0000761004007816 */ /* 0x000fe40000000000 */
.L_x_23049:
[----:B------:R-:W-:Y:S05]  /*5b50*/  BSYNC B0 ;  /* 0x0000000000007941 */ /* 0x000fea0003800000 */
.L_x_23048:
[----:B------:R0:W-:Y:S01]  /*5b60*/  STG.E.U8 [R2.64], R0 ;  /* 0x0000000002007986 */ /* 0x0001e2000c101124 */
[----:B------:R-:W-:Y:S05]  /*5b70*/  BRA `(.L_x_23025) ;  /* 0x0000031000007947 */ /* 0x000fea0003800000 */
.L_x_23042:
        /* <DEDUP_REMOVED lines=23> */
.L_x_23024:
        /* <DEDUP_REMOVED lines=20> */
.L_x_23052:
[----:B------:R-:W-:Y:S01]  /*5e30*/  LOP3.LUT R4, R19, 0xff, RZ, 0xc0, !PT ;  /* 0x000000ff13047812 */ /* 0x000fe200078ec0ff */
[----:B------:R-:W-:-:S05]  /*5e40*/  IMAD.MOV.U32 R5, RZ, RZ, RZ ;  /* 0x000000ffff057224 */ /* 0x000fca00078e00ff */
[----:B------:R0:W-:Y:S01]  /*5e50*/  STG.E.64 [R2.64], R4 ;  /* 0x0000000402007986 */ /* 0x0001e2000c101b24 */
[----:B------:R-:W-:Y:S05]  /*5e60*/  BRA `(.L_x_23025) ;  /* 0x0000002000007947 */ /* 0x000fea0003800000 */
.L_x_23051:
[----:B------:R-:W-:-:S05]  /*5e70*/  LOP3.LUT R19, R19, 0xff, RZ, 0xc0, !PT ;  /* 0x000000ff13137812 */ /* 0x000fca00078ec0ff */
[----:B------:R0:W-:Y:S02]  /*5e80*/  STG.E [R2.64], R19 ;  /* 0x0000001302007986 */ /* 0x0001e4000c101924 */
.L_x_23025:
        /* <DEDUP_REMOVED lines=21> */
.L_x_23056:
[----:B------:R0:W-:Y:S01]  /*5fe0*/  STG.E.U8 [R2.64], R22 ;  /* 0x0000001602007986 */ /* 0x0001e2000c101124 */
[----:B------:R-:W-:Y:S05]  /*5ff0*/  BRA `(.L_x_23058) ;  /* 0x00000e9000007947 */ /* 0x000fea0003800000 */
.L_x_23055:
        /* <DEDUP_REMOVED lines=10> */
.L_x_23060:
[----:B------:R-:W-:-:S05]  /*60a0*/  LOP3.LUT R5, R22, 0xff, RZ, 0xc0, !PT ;  /* 0x000000ff16057812 */ /* 0x000fca00078ec0ff */
[----:B------:R0:W-:Y:S01]  /*60b0*/  STG.E [R2.64], R5 ;  /* 0x0000000502007986 */ /* 0x0001e2000c101924 */
[----:B------:R-:W-:Y:S05]  /*60c0*/  BRA `(.L_x_23058) ;  /* 0x00000dc000007947 */ /* 0x000fea0003800000 */
.L_x_23059:
[----:B------:R-:W-:-:S05]  /*60d0*/  LOP3.LUT R5, R22, 0xff, RZ, 0xc0, !PT ;  /* 0x000000ff16057812 */ /* 0x000fca00078ec0ff */
[----:B------:R0:W-:Y:S01]  /*60e0*/  STG.E.U16 [R2.64], R5 ;  /* 0x0000000502007986 */ /* 0x0001e2000c101524 */
[----:B------:R-:W-:Y:S05]  /*60f0*/  BRA `(.L_x_23058) ;  /* 0x00000d9000007947 */ /* 0x000fea0003800000 */
.L_x_23054:
        /* <DEDUP_REMOVED lines=10> */
.L_x_23062:
[----:B------:R-:W-:-:S04]  /*61a0*/  LOP3.LUT R22, R22, 0xff, RZ, 0xc0, !PT ;  /* 0x000000ff16167812 */ /* 0x000fc800078ec0ff */
[----:B------:R-:W0:Y:S02]  /*61b0*/  I2F.U16 R0, R22 ;  /* 0x0000001600007306 */ /* 0x000e240000101000 */
[----:B0-----:R-:W-:-:S05]  /*61c0*/  F2FP.PACK_AB R0, RZ, R0 ;  /* 0x00000000ff00723e */ /* 0x001fca00000000ff */
[----:B------:R0:W-:Y:S01]  /*61d0*/  STG.E.U16 [R2.64], R0 ;  /* 0x0000000002007986 */ /* 0x0001e2000c101524 */
[----:B------:R-:W-:Y:S05]  /*61e0*/  BRA `(.L_x_23058) ;  /* 0x00000ca000007947 */ /* 0x000fea0003800000 */
.L_x_23061:
        /* <DEDUP_REMOVED lines=11> */
.L_x_23064:
[----:B------:R-:W-:-:S06]  /*62a0*/  LOP3.LUT R22, R22, 0xff, RZ, 0xc0, !PT ;  /* 0x000000ff16167812 */ /* 0x000fcc00078ec0ff */
[----:B------:R-:W0:Y:S02]  /*62b0*/  I2F.U16 R22, R22 ;  /* 0x0000001600167306 */ /* 0x000e240000101000 */
[----:B0-----:R-:W-:-:S04]  /*62c0*/  F2FP.PACK_AB R5, RZ, R22 ;  /* 0x00000016ff05723e */ /* 0x001fc800000000ff */
[----:B------:R-:W-:-:S05]  /*62d0*/  PRMT R5, R5, 0x5410, RZ ;  /* 0x0000541005057816 */ /* 0x000fca00000000ff */
[----:B------:R0:W-:Y:S01]  /*62e0*/  STG.E [R2.64], R5 ;  /* 0x0000000502007986 */ /* 0x0001e2000c101924 */
[----:B------:R-:W-:Y:S05]  /*62f0*/  BRA `(.L_x_23058) ;  /* 0x00000b9000007947 */ /* 0x000fea0003800000 */
.L_x_23063:
[----:B------:R-:W-:-:S06]  /*6300*/  LOP3.LUT R4, R22, 0xff, RZ, 0xc0, !PT ;  /* 0x000000ff16047812 */ /* 0x000fcc00078ec0ff */
[----:B------:R-:W0:Y:S02]  /*6310*/  I2F.F64.U16 R4, R4 ;  /* 0x0000000400047312 */ /* 0x000e240000101800 */
[----:B0-----:R0:W-:Y:S01]  /*6320*/  STG.E.64 [R2.64], R4 ;  /* 0x0000000402007986 */ /* 0x0011e2000c101b24 */
[----:B------:R-:W-:Y:S05]  /*6330*/  BRA `(.L_x_23058) ;  /* 0x00000b5000007947 */ /* 0x000fea0003800000 */
.L_x_23053:
        /* <DEDUP_REMOVED lines=12> */
.L_x_23067:
[----:B------:R-:W-:Y:S01]  /*6400*/  LOP3.LUT R4, R22, 0xff, RZ, 0xc0, !PT ;  /* 0x000000ff16047812 */ /* 0x000fe200078ec0ff */
[----:B------:R-:W-:-:S05]  /*6410*/  CS2R R6, SRZ ;  /* 0x0000000000067805 */ /* 0x000fca000001ff00 */
[----:B------:R-:W0:Y:S02]  /*6420*/  I2F.F64.U16 R4, R4 ;  /* 0x0000000400047312 */ /* 0x000e240000101800 */
[----:B0-----:R0:W-:Y:S01]  /*6430*/  STG.E.128 [R2.64], R4 ;  /* 0x0000000402007986 */ /* 0x0011e2000c101d24 */
[----:B------:R-:W-:Y:S05]  /*6440*/  BRA `(.L_x_23058) ;  /* 0x00000a4000007947 */ /* 0x000fea0003800000 */
.L_x_23066:
        /* <DEDUP_REMOVED lines=22> */
.L_x_23071:
[----:B------:R-:W-:Y:S05]  /*65b0*/  BSYNC B0 ;  /* 0x0000000000007941 */ /* 0x000fea0003800000 */
.L_x_23070:
[----:B------:R-:W-:-:S05]  /*65c0*/  LOP3.LUT R5, R0, R5, RZ, 0xfc, !PT ;  /* 0x0000000500057212 */ /* 0x000fca00078efcff */
[----:B------:R0:W-:Y:S01]  /*65d0*/  STG.E.U8 [R2.64], R5 ;  /* 0x0000000502007986 */ /* 0x0001e2000c101124 */
[----:B------:R-:W-:Y:S05]  /*65e0*/  BRA `(.L_x_23058) ;  /* 0x000008a000007947 */ /* 0x000fea0003800000 */
.L_x_23069:
        /* <DEDUP_REMOVED lines=14> */
.L_x_23073:
[----:B------:R-:W-:Y:S01]  /*66d0*/  IMAD.MOV.U32 R0, RZ, RZ, 0x7f ;  /* 0x0000007fff007424 */ /* 0x000fe200078e00ff */
[----:B------:R-:W-:-:S04]  /*66e0*/  ISETP.GT.U32.AND P0, PT, R4, 0x7f800000, PT ;  /* 0x7f8000000400780c */ /* 0x000fc80003f04070 */
[----:B------:R-:W-:-:S04]  /*66f0*/  SEL R0, R0, 0x7c, P0 ;  /* 0x0000007c00007807 */ /* 0x000fc80000000000 */
.L_x_23074:
[----:B------:R-:W-:Y:S05]  /*6700*/  BSYNC B0 ;  /* 0x0000000000007941 */ /* 0x000fea0003800000 */
.L_x_23072:
[----:B------:R-:W-:-:S04]  /*6710*/  LOP3.LUT R4, R5, 0x80000000, RZ, 0xc0, !PT ;  /* 0x8000000005047812 */ /* 0x000fc800078ec0ff */
[----:B------:R-:W-:-:S04]  /*6720*/  SHF.R.U32.HI R5, RZ, 0x18, R4 ;  /* 0x00000018ff057819 */ /* 0x000fc80000011604 */
[----:B------:R-:W-:-:S05]  /*6730*/  LOP3.LUT R5, R0, R5, RZ, 0xfc, !PT ;  /* 0x0000000500057212 */ /* 0x000fca00078efcff */
[----:B------:R0:W-:Y:S01]  /*6740*/  STG.E.U8 [R2.64], R5 ;  /* 0x0000000502007986 */ /* 0x0001e2000c101124 */
[----:B------:R-:W-:Y:S05]  /*6750*/  BRA `(.L_x_23058) ;  /* 0x0000073000007947 */ /* 0x000fea0003800000 */
.L_x_23068:
[----:B------:R-:W-:-:S04]  /*6760*/  LOP3.LUT R22, R22, 0xff, RZ, 0xc0, !PT ;  /* 0x000000ff16167812 */ /* 0x000fc800078ec0ff */
[----:B------:R-:W0:Y:S02]  /*6770*/  I2F.U16 R0, R22 ;  /* 0x0000001600007306 */ /* 0x000e240000101000 */
[----:B0-----:R-:W-:-:S05]  /*6780*/  F2FP.BF16.PACK_AB R0, RZ, R0 ;  /* 0x00000000ff00723e */ /* 0x001fca00000010ff */
[----:B------:R0:W-:Y:S01]  /*6790*/  STG.E.U16 [R2.64], R0 ;  /* 0x0000000002007986 */ /* 0x0001e2000c101524 */
[----:B------:R-:W-:Y:S05]  /*67a0*/  BRA `(.L_x_23058) ;  /* 0x000006e000007947 */ /* 0x000fea0003800000 */
.L_x_23065:
        /* <DEDUP_REMOVED lines=11> */
.L_x_23077:
        /* <DEDUP_REMOVED lines=18> */
.L_x_23080:
[----:B------:R-:W-:-:S04]  /*6980*/  LOP3.LUT R0, R7, 0x80000000, RZ, 0xc0, !PT ;  /* 0x8000000007007812 */ /* 0x000fc800078ec0ff */
[----:B------:R-:W-:-:S04]  /*6990*/  SHF.R.U32.HI R5, RZ, 0x18, R0 ;  /* 0x00000018ff057819 */ /* 0x000fc80000011600 */
[----:B------:R-:W-:-:S04]  /*69a0*/  LOP3.LUT R4, R4, R5, RZ, 0xfc, !PT ;  /* 0x0000000504047212 */ /* 0x000fc800078efcff */
[----:B------:R-:W-:Y:S02]  /*69b0*/  PRMT R0, R4, 0x7610, R0 ;  /* 0x0000761004007816 */ /* 0x000fe40000000000 */
.L_x_23079:
[----:B------:R-:W-:Y:S05]  /*69c0*/  BSYNC B0 ;  /* 0x0000000000007941 */ /* 0x000fea0003800000 */
.L_x_23078:
[----:B------:R0:W-:Y:S01]  /*69d0*/  STG.E.U8 [R2.64], R0 ;  /* 0x0000000002007986 */ /* 0x0001e2000c101124 */
[----:B------:R-:W-:Y:S05]  /*69e0*/  BRA `(.L_x_23058) ;  /* 0x000004a000007947 */ /* 0x000fea0003800000 */
.L_x_23076:
        /* <DEDUP_REMOVED lines=18> */
.L_x_23083:
[----:B------:R-:W-:-:S04]  /*6b10*/  LOP3.LUT R0, R7, 0x80000000, RZ, 0xc0, !PT ;  /* 0x8000000007007812 */ /* 0x000fc800078ec0ff */
[----:B------:R-:W-:-:S04]  /*6b20*/  SHF.R.U32.HI R5, RZ, 0x18, R0 ;  /* 0x00000018ff057819 */ /* 0x000fc80000011600 */
[----:B------:R-:W-:-:S04]  /*6b30*/  LOP3.LUT R4, R4, R5, RZ, 0xfc, !PT ;  /* 0x0000000504047212 */ /* 0x000fc800078efcff */
[----:B------:R-:W-:Y:S02]  /*6b40*/  PRMT R0, R4, 0x7610, R0 ;  /* 0x0000761004007816 */ /* 0x000fe40000000000 */
.L_x_23082:
[----:B------:R-:W-:Y:S05]  /*6b50*/  BSYNC B0 ;  /* 0x0000000000007941 */ /* 0x000fea0003800000 */
.L_x_23081:
[----:B------:R0:W-:Y:S01]  /*6b60*/  STG.E.U8 [R2.64], R0 ;  /* 0x0000000002007986 */ /* 0x0001e2000c101124 */
[----:B------:R-:W-:Y:S05]  /*6b70*/  BRA `(.L_x_23058) ;  /* 0x0000031000007947 */ /* 0x000fea0003800000 */
.L_x_23075:
        /* <DEDUP_REMOVED lines=23> */
.L_x_23057:
        /* <DEDUP_REMOVED lines=20> */
.L_x_23085:
[----:B------:R-:W-:Y:S01]  /*6e30*/  LOP3.LUT R4, R22, 0xff, RZ, 0xc0, !PT ;  /* 0x000000ff16047812 */ /* 0x000fe200078ec0ff */
[----:B------:R-:W-:-:S05]  /*6e40*/  IMAD.MOV.U32 R5, RZ, RZ, RZ ;  /* 0x000000ffff057224 */ /* 0x000fca00078e00ff */
[----:B------:R0:W-:Y:S01]  /*6e50*/  STG.E.64 [R2.64], R4 ;  /* 0x0000000402007986 */ /* 0x0001e2000c101b24 */
[----:B------:R-:W-:Y:S05]  /*6e60*/  BRA `(.L_x_23058) ;  /* 0x0000002000007947 */ /* 0x000fea0003800000 */
.L_x_23084:
[----:B------:R-:W-:-:S05]  /*6e70*/  LOP3.LUT R5, R22, 0xff, RZ, 0xc0, !PT ;  /* 0x000000ff16057812 */ /* 0x000fca00078ec0ff */
[----:B------:R0:W-:Y:S02]  /*6e80*/  STG.E [R2.64], R5 ;  /* 0x0000000502007986 */ /* 0x0001e4000c101924 */
.L_x_23058:
[----:B------:R-:W-:Y:S02]  /*6e90*/  IADD3 R24, R24, 0x80, RZ ;  /* 0x0000008018187810 */ /* 0x000fe40007ffe0ff */
.L_x_23019:
[----:B------:R-:W-:Y:S05]  /*6ea0*/  BSYNC B6 ;  /* 0x0000000000067941 */ /* 0x000fea0003800000 */
.L_x_23018:
        /* <DEDUP_REMOVED lines=19> */
.L_x_23089:
[----:B------:R-:W-:Y:S01]  /*6fe0*/  STG.E.U8 [R2.64], R23 ;  /* 0x0000001702007986 */ /* 0x000fe2000c101124 */
[----:B------:R-:W-:Y:S05]  /*6ff0*/  EXIT ;  /* 0x000000000000794d */ /* 0x000fea0003800000 */
.L_x_23088:
        /* <DEDUP_REMOVED lines=10> */
.L_x_23092:
[----:B------:R-:W-:-:S05]  /*70a0*/  LOP3.LUT R23, R23, 0xff, RZ, 0xc0, !PT ;  /* 0x000000ff17177812 */ /* 0x000fca00078ec0ff */
[----:B------:R-:W-:Y:S01]  /*70b0*/  STG.E [R2.64], R23 ;  /* 0x0000001702007986 */ /* 0x000fe2000c101924 */
[----:B------:R-:W-:Y:S05]  /*70c0*/  EXIT ;  /* 0x000000000000794d */ /* 0x000fea0003800000 */
.L_x_23091:
[----:B------:R-:W-:-:S05]  /*70d0*/  LOP3.LUT R23, R23, 0xff, RZ, 0xc0, !PT ;  /* 0x000000ff17177812 */ /* 0x000fca00078ec0ff */
[----:B------:R-:W-:Y:S01]  /*70e0*/  STG.E.U16 [R2.64], R23 ;  /* 0x0000001702007986 */ /* 0x000fe2000c101524 */
[----:B------:R-:W-:Y:S05]  /*70f0*/  EXIT ;  /* 0x000000000000794d */ /* 0x000fea0003800000 */
.L_x_23087:
        /* <DEDUP_REMOVED lines=10> */
.L_x_23094:
[----:B------:R-:W-:-:S04]  /*71a0*/  LOP3.LUT R23, R23, 0xff, RZ, 0xc0, !PT ;  /* 0x000000ff17177812 */ /* 0x000fc800078ec0ff */
[----:B------:R-:W0:Y:S02]  /*71b0*/  I2F.U16 R0, R23 ;  /* 0x0000001700007306 */ /* 0x000e240000101000 */
[----:B0-----:R-:W-:-:S05]  /*71c0*/  F2FP.PACK_AB R0, RZ, R0 ;  /* 0x00000000ff00723e */ /* 0x001fca00000000ff */
[----:B------:R-:W-:Y:S01]  /*71d0*/  STG.E.U16 [R2.64], R0 ;  /* 0x0000000002007986 */ /* 0x000fe2000c101524 */
[----:B------:R-:W-:Y:S05]  /*71e0*/  EXIT ;  /* 0x000000000000794d */ /* 0x000fea0003800000 */
.L_x_23093:
        /* <DEDUP_REMOVED lines=11> */
.L_x_23096:
[----:B------:R-:W-:-:S06]  /*72a0*/  LOP3.LUT R23, R23, 0xff, RZ, 0xc0, !PT ;  /* 0x000000ff17177812 */ /* 0x000fcc00078ec0ff */
[----:B------:R-:W0:Y:S02]  /*72b0*/  I2F.U16 R23, R23 ;  /* 0x0000001700177306 */ /* 0x000e240000101000 */
[----:B0-----:R-:W-:-:S04]  /*72c0*/  F2FP.PACK_AB R5, RZ, R23 ;  /* 0x00000017ff05723e */ /* 0x001fc800000000ff */
[----:B------:R-:W-:-:S05]  /*72d0*/  PRMT R5, R5, 0x5410, RZ ;  /* 0x0000541005057816 */ /* 0x000fca00000000ff */
[----:B------:R-:W-:Y:S01]  /*72e0*/  STG.E [R2.64], R5 ;  /* 0x0000000502007986 */ /* 0x000fe2000c101924 */
[----:B------:R-:W-:Y:S05]  /*72f0*/  EXIT ;  /* 0x000000000000794d */ /* 0x000fea0003800000 */
.L_x_23095:
[----:B------:R-:W-:-:S06]  /*7300*/  LOP3.LUT R4, R23, 0xff, RZ, 0xc0, !PT ;  /* 0x000000ff17047812 */ /* 0x000fcc00078ec0ff */
[----:B------:R-:W0:Y:S02]  /*7310*/  I2F.F64.U16 R4, R4 ;  /* 0x0000000400047312 */ /* 0x000e240000101800 */
[----:B0-----:R-:W-:Y:S01]  /*7320*/  STG.E.64 [R2.64], R4 ;  /* 0x0000000402007986 */ /* 0x001fe2000c101b24 */
[----:B------:R-:W-:Y:S05]  /*7330*/  EXIT ;  /* 0x000000000000794d */ /* 0x000fea0003800000 */
.L_x_23086:
        /* <DEDUP_REMOVED lines=12> */
.L_x_23099:
[----:B------:R-:W-:Y:S01]  /*7400*/  LOP3.LUT R4, R23, 0xff, RZ, 0xc0, !PT ;  /* 0x000000ff17047812 */ /* 0x000fe200078ec0ff */
[----:B------:R-:W-:-:S05]  /*7410*/  CS2R R6, SRZ ;  /* 0x0000000000067805 */ /* 0x000fca000001ff00 */
[----:B------:R-:W0:Y:S02]  /*7420*/  I2F.F64.U16 R4, R4 ;  /* 0x0000000400047312 */ /* 0x000e240000101800 */
[----:B0-----:R-:W-:Y:S01]  /*7430*/  STG.E.128 [R2.64], R4 ;  /* 0x0000000402007986 */ /* 0x001fe2000c101d24 */
[----:B------:R-:W-:Y:S05]  /*7440*/  EXIT ;  /* 0x000000000000794d */ /* 0x000fea0003800000 */
.L_x_23098:
        /* <DEDUP_REMOVED lines=22> */
.L_x_23103:
[----:B------:R-:W-:Y:S05]  /*75b0*/  BSYNC B0 ;  /* 0x0000000000007941 */ /* 0x000fea0003800000 */
.L_x_23102:
[----:B------:R-:W-:-:S05]  /*75c0*/  LOP3.LUT R5, R0, R5, RZ, 0xfc, !PT ;  /* 0x0000000500057212 */ /* 0x000fca00078efcff */
[----:B------:R-:W-:Y:S01]  /*75d0*/  STG.E.U8 [R2.64], R5 ;  /* 0x0000000502007986 */ /* 0x000fe2000c101124 */
[----:B------:R-:W-:Y:S05]  /*75e0*/  EXIT ;  /* 0x000000000000794d */ /* 0x000fea0003800000 */
.L_x_23101:
        /* <DEDUP_REMOVED lines=14> */
.L_x_23105:
[----:B------:R-:W-:Y:S01]  /*76d0*/  IMAD.MOV.U32 R0, RZ, RZ, 0x7f ;  /* 0x0000007fff007424 */ /* 0x000fe200078e00ff */
[----:B------:R-:W-:-:S04]  /*76e0*/  ISETP.GT.U32.AND P0, PT, R4, 0x7f800000, PT ;  /* 0x7f8000000400780c */ /* 0x000fc80003f04070 */
[----:B------:R-:W-:-:S04]  /*76f0*/  SEL R0, R0, 0x7c, P0 ;  /* 0x0000007c00007807 */ /* 0x000fc80000000000 */
.L_x_23106:
[----:B------:R-:W-:Y:S05]  /*7700*/  BSYNC B0 ;  /* 0x0000000000007941 */ /* 0x000fea0003800000 */
.L_x_23104:
[----:B------:R-:W-:-:S04]  /*7710*/  LOP3.LUT R4, R23, 0x80000000, RZ, 0xc0, !PT ;  /* 0x8000000017047812 */ /* 0x000fc800078ec0ff */
[----:B------:R-:W-:-:S04]  /*7720*/  SHF.R.U32.HI R5, RZ, 0x18, R4 ;  /* 0x00000018ff057819 */ /* 0x000fc80000011604 */
[----:B------:R-:W-:-:S05]  /*7730*/  LOP3.LUT R5, R0, R5, RZ, 0xfc, !PT ;  /* 0x0000000500057212 */ /* 0x000fca00078efcff */
[----:B------:R-:W-:Y:S01]  /*7740*/  STG.E.U8 [R2.64], R5 ;  /* 0x0000000502007986 */ /* 0x000fe2000c101124 */
[----:B------:R-:W-:Y:S05]  /*7750*/  EXIT ;  /* 0x000000000000794d */ /* 0x000fea0003800000 */
.L_x_23100:
[----:B------:R-:W-:-:S04]  /*7760*/  LOP3.LUT R23, R23, 0xff, RZ, 0xc0, !PT ;  /* 0x000000ff17177812 */ /* 0x000fc800078ec0ff */
[----:B------:R-:W0:Y:S02]  /*7770*/  I2F.U16 R0, R23 ;  /* 0x0000001700007306 */ /* 0x000e240000101000 */
[----:B0-----:R-:W-:-:S05]  /*7780*/  F2FP.BF16.PACK_AB R0, RZ, R0 ;  /* 0x00000000ff00723e */ /* 0x001fca00000010ff */
[----:B------:R-:W-:Y:S01]  /*7790*/  STG.E.U16 [R2.64], R0 ;  /* 0x0000000002007986 */ /* 0x000fe2000c101524 */
[----:B------:R-:W-:Y:S05]  /*77a0*/  EXIT ;  /* 0x000000000000794d */ /* 0x000fea0003800000 */
.L_x_23097:
        /* <DEDUP_REMOVED lines=11> */
.L_x_23109:
        /* <DEDUP_REMOVED lines=18> */
.L_x_23112:
[----:B------:R-:W-:-:S04]  /*7980*/  LOP3.LUT R0, R23, 0x80000000, RZ, 0xc0, !PT ;  /* 0x8000000017007812 */ /* 0x000fc800078ec0ff */
[----:B------:R-:W-:-:S04]  /*7990*/  SHF.R.U32.HI R5, RZ, 0x18, R0 ;  /* 0x00000018ff057819 */ /* 0x000fc80000011600 */
[----:B------:R-:W-:-:S04]  /*79a0*/  LOP3.LUT R4, R4, R5, RZ, 0xfc, !PT ;  /* 0x0000000504047212 */ /* 0x000fc800078efcff */
[----:B------:R-:W-:Y:S02]  /*79b0*/  PRMT R0, R4, 0x7610, R0 ;  /* 0x0000761004007816 */ /* 0x000fe40000000000 */
.L_x_23111:
[----:B------:R-:W-:Y:S05]  /*79c0*/  BSYNC B0 ;  /* 0x0000000000007941 */ /* 0x000fea0003800000 */
.L_x_23110:
[----:B------:R-:W-:Y:S01]  /*79d0*/  STG.E.U8 [R2.64], R0 ;  /* 0x0000000002007986 */ /* 0x000fe2000c101124 */
[----:B------:R-:W-:Y:S05]  /*79e0*/  EXIT ;  /* 0x000000000000794d */ /* 0x000fea0003800000 */
.L_x_23108:
        /* <DEDUP_REMOVED lines=18> */
.L_x_23115:
[----:B------:R-:W-:-:S04]  /*7b10*/  LOP3.LUT R0, R23, 0x80000000, RZ, 0xc0, !PT ;  /* 0x8000000017007812 */ /* 0x000fc800078ec0ff */
[----:B------:R-:W-:-:S04]  /*7b20*/  SHF.R.U32.HI R5, RZ, 0x18, R0 ;  /* 0x00000018ff057819 */ /* 0x000fc80000011600 */
[----:B------:R-:W-:-:S04]  /*7b30*/  LOP3.LUT R4, R4, R5, RZ, 0xfc, !PT ;  /* 0x0000000504047212 */ /* 0x000fc800078efcff */
[----:B------:R-:W-:Y:S02]  /*7b40*/  PRMT R0, R4, 0x7610, R0 ;  /* 0x0000761004007816 */ /* 0x000fe40000000000 */
.L_x_23114:
[----:B------:R-:W-:Y:S05]  /*7b50*/  BSYNC B0 ;  /* 0x0000000000007941 */ /* 0x000fea0003800000 */
.L_x_23113:
[----:B------:R-:W-:Y:S01]  /*7b60*/  STG.E.U8 [R2.64], R0 ;  /* 0x0000000002007986 */ /* 0x000fe2000c101124 */
[----:B------:R-:W-:Y:S05]  /*7b70*/  EXIT ;  /* 0x000000000000794d */ /* 0x000fea0003800000 */
.L_x_23107:
        /* <DEDUP_REMOVED lines=23> */
.L_x_23090:
        /* <DEDUP_REMOVED lines=20> */
.L_x_23117:
[----:B------:R-:W-:Y:S01]  /*7e30*/  LOP3.LUT R4, R23, 0xff, RZ, 0xc0, !PT ;  /* 0x000000ff17047812 */ /* 0x000fe200078ec0ff */
[----:B------:R-:W-:-:S05]  /*7e40*/  IMAD.MOV.U32 R5, RZ, RZ, RZ ;  /* 0x000000ffff057224 */ /* 0x000fca00078e00ff */
[----:B------:R-:W-:Y:S01]  /*7e50*/  STG.E.64 [R2.64], R4 ;  /* 0x0000000402007986 */ /* 0x000fe2000c101b24 */
[----:B------:R-:W-:Y:S05]  /*7e60*/  EXIT ;  /* 0x000000000000794d */ /* 0x000fea0003800000 */
.L_x_23116:
[----:B------:R-:W-:-:S05]  /*7e70*/  LOP3.LUT R23, R23, 0xff, RZ, 0xc0, !PT ;  /* 0x000000ff17177812 */ /* 0x000fca00078ec0ff */
[----:B------:R-:W-:Y:S01]  /*7e80*/  STG.E [R2.64], R23 ;  /* 0x0000001702007986 */ /* 0x000fe2000c101924 */
[----:B------:R-:W-:Y:S05]  /*7e90*/  EXIT ;  /* 0x000000000000794d */ /* 0x000fea0003800000 */
.L_x_23118:
        /* <DEDUP_REMOVED lines=14> */
.L_x_61843:


//--------------------- .text._ZN2at6native18elementwise_kernelILi128ELi4EZNS0_22gpu_kernel_impl_nocastIZNS0_50_GLOBAL__N__2680c7bb_12_PowKernel_cu_b2145a98_318429pow_tensor_scalar_kernel_implIhhEEvRNS_18TensorIteratorBaseET0_EUlhE_EEvS6_RKT_EUliE_EEviT1_ --------------------------
	.section	.text._ZN2at6native18elementwise_kernelILi128ELi4EZNS0_22gpu_kernel_impl_nocastIZNS0_50_GLOBAL__N__2680c7bb_12_PowKernel_cu_b2145a98_318429pow_tensor_scalar_kernel_implIhhEEvRNS_18TensorIteratorBaseET0_EUlhE_EEvS6_RKT_EUliE_EEviT1_,"ax",@progbits
	.sectioninfo	@"SHI_REGISTERS=12"
	.align	128
        .global         _ZN2at6native18elementwise_kernelILi128ELi4EZNS0_22gpu_kernel_impl_nocastIZNS0_50_GLOBAL__N__2680c7bb_12_PowKernel_cu_b2145a98_318429pow_tensor_scalar_kernel_implIhhEEvRNS_18TensorIteratorBaseET0_EUlhE_EEvS6_RKT_EUliE_EEviT1_
        .type           _ZN2at6native18elementwise_kernelILi128ELi4EZNS0_22gpu_kernel_impl_nocastIZNS0_50_GLOBAL__N__2680c7bb_12_PowKernel_cu_b2145a98_318429pow_tensor_scalar_kernel_implIhhEEvRNS_18TensorIteratorBaseET0_EUlhE_EEvS6_RKT_EUliE_EEviT1_,@function
        .size           _ZN2at6native18elementwise_kernelILi128ELi4EZNS0_22gpu_kernel_impl_nocastIZNS0_50_GLOBAL__N__2680c7bb_12_PowKernel_cu_b2145a98_318429pow_tensor_scalar_kernel_implIhhEEvRNS_18TensorIteratorBaseET0_EUlhE_EEvS6_RKT_EUliE_EEviT1_,(.L_x_61844 - _ZN2at6native18elementwise_kernelILi128ELi4EZNS0_22gpu_kernel_impl_nocastIZNS0_50_GLOBAL__N__2680c7bb_12_PowKernel_cu_b2145a98_318429pow_tensor_scalar_kernel_implIhhEEvRNS_18TensorIteratorBaseET0_EUlhE_EEvS6_RKT_EUliE_EEviT1_)
        .other          _ZN2at6native18elementwise_kernelILi128ELi4EZNS0_22gpu_kernel_impl_nocastIZNS0_50_GLOBAL__N__2680c7bb_12_PowKernel_cu_b2145a98_318429pow_tensor_scalar_kernel_implIhhEEvRNS_18TensorIteratorBaseET0_EUlhE_EEvS6_RKT_EUliE_EEviT1_,@"STO_CUDA_ENTRY STV_DEFAULT"
_ZN2at6native18elementwise_kernelILi128ELi4EZNS0_22gpu_kernel_impl_nocastIZNS0_50_GLOBAL__N__2680c7bb_12_PowKernel_cu_b2145a98_318429pow_tensor_scalar_kernel_implIhhEEvRNS_18TensorIteratorBaseET0_EUlhE_EEvS6_RKT_EUliE_EEviT1_:
.text._ZN2at6native18elementwise_kernelILi128ELi4EZNS0_22gpu_kernel_impl_nocastIZNS0_50_GLOBAL__N__2680c7bb_12_PowKernel_cu_b2145a98_318429pow_tensor_scalar_kernel_implIhhEEvRNS_18TensorIteratorBaseET0_EUlhE_EEvS6_RKT_EUliE_EEviT1_:
        /* <DEDUP_REMOVED lines=235> */
.L_x_23121:
        /* <DEDUP_REMOVED lines=8> */
.L_x_23120:
[----:B------:R-:W-:Y:S05]  /*0f30*/  BSYNC B0 ;  /* 0x0000000000007941 */ /* 0x000fea0003800000 */
.L_x_23119:
        /* <DEDUP_REMOVED lines=230> */
.L_x_23124:
        /* <DEDUP_REMOVED lines=237> */
.L_x_23125:
        /* <DEDUP_REMOVED lines=8> */
.L_x_23123:
[----:B------:R-:W-:Y:S05]  /*2cf0*/  BSYNC B0 ;  /* 0x0000000000007941 */ /* 0x000fea0003800000 */
.L_x_23122:
        /* <DEDUP_REMOVED lines=229> */
.L_x_23126:
        /* <DEDUP_REMOVED lines=8> */
.L_x_23127:
        /* <DEDUP_REMOVED lines=11> */
.L_x_61844:


//--------------------- .text._ZN2at6native27unrolled_elementwise_kernelIZNS0_50_GLOBAL__N__2680c7bb_12_PowKernel_cu_b2145a98_318429pow_tensor_scalar_kernel_implIhhEEvRNS_18TensorIteratorBaseET0_EUlhE_St5arrayIPcLm2EELi4E23TrivialOffsetCalculatorILi1EjESC_NS0_6memory15LoadWithoutCastENSD_16StoreWithoutCastEEEviT_S6_T2_T3_T4_T5_ --------------------------
	.section	.text._ZN2at6native27unrolled_elementwise_kernelIZNS0_50_GLOBAL__N__2680c7bb_12_PowKernel_cu_b2145a98_318429pow_tensor_scalar_kernel_implIhhEEvRNS_18TensorIteratorBaseET0_EUlhE_St5arrayIPcLm2EELi4E23TrivialOffsetCalculatorILi1EjESC_NS0_6memory15LoadWithoutCastENSD_16StoreWithoutCastEEEviT_S6_T2_T3_T4_T5_,"ax",@progbits
	.sectioninfo	@"SHI_REGISTERS=18"
	.align	128
        .global         _ZN2at6native27unrolled_elementwise_kernelIZNS0_50_GLOBAL__N__2680c7bb_12_PowKernel_cu_b2145a98_318429pow_tensor_scalar_kernel_implIhhEEvRNS_18TensorIteratorBaseET0_EUlhE_St5arrayIPcLm2EELi4E23TrivialOffsetCalculatorILi1EjESC_NS0_6memory15LoadWithoutCastENSD_16StoreWithoutCastEEEviT_S6_T2_T3_T4_T5_
        .type           _ZN2at6native27unrolled_elementwise_kernelIZNS0_50_GLOBAL__N__2680c7bb_12_PowKernel_cu_b2145a98_318429pow_tensor_scalar_kernel_implIhhEEvRNS_18TensorIteratorBaseET0_EUlhE_St5arrayIPcLm2EELi4E23TrivialOffsetCalculatorILi1EjESC_NS0_6memory15LoadWithoutCastENSD_16StoreWithoutCastEEEviT_S6_T2_T3_T4_T5_,@function
        .size           _ZN2at6native27unrolled_elementwise_kernelIZNS0_50_GLOBAL__N__2680c7bb_12_PowKernel_cu_b2145a98_318429pow_tensor_scalar_kernel_implIhhEEvRNS_18TensorIteratorBaseET0_EUlhE_St5arrayIPcLm2EELi4E23TrivialOffsetCalculatorILi1EjESC_NS0_6memory15LoadWithoutCastENSD_16StoreWithoutCastEEEviT_S6_T2_T3_T4_T5_,(.L_x_61845 - _ZN2at6native27unrolled_elementwise_kernelIZNS0_50_GLOBAL__N__2680c7bb_12_PowKernel_cu_b2145a98_318429pow_tensor_scalar_kernel_implIhhEEvRNS_18TensorIteratorBaseET0_EUlhE_St5arrayIPcLm2EELi4E23TrivialOffsetCalculatorILi1EjESC_NS0_6memory15LoadWithoutCastENSD_16StoreWithoutCastEEEviT_S6_T2_T3_T4_T5_)
        .other          _ZN2at6native27unrolled_elementwise_kernelIZNS0_50_GLOBAL__N__2680c7bb_12_PowKernel_cu_b2145a98_318429pow_tensor_scalar_kernel_implIhhEEvRNS_18TensorIteratorBaseET0_EUlhE_St5arrayIPcLm2EELi4E23TrivialOffsetCalculatorILi1EjESC_NS0_6memory15LoadWithoutCastENSD_16StoreWithoutCastEEEviT_S6_T2_T3_T4_T5_,@"STO_CUDA_ENTRY STV_DEFAULT"
_ZN2at6native27unrolled_elementwise_kernelIZNS0_50_GLOBAL__N__2680c7bb_12_PowKernel_cu_b2145a98_318429pow_tensor_scalar_kernel_implIhhEEvRNS_18TensorIteratorBaseET0_EUlhE_St5arrayIPcLm2EELi4E23TrivialOffsetCalculatorILi1EjESC_NS0_6memory15LoadWithoutCastENSD_16StoreWithoutCastEEEviT_S6_T2_T3_T4_T5_:
.text._ZN2at6native27unrolled_elementwise_kernelIZNS0_50_GLOBAL__N__2680c7bb_12_PowKernel_cu_b2145a98_318429pow_tensor_scalar_kernel_implIhhEEvRNS_18TensorIteratorBaseET0_EUlhE_St5arrayIPcLm2EELi4E23TrivialOffsetCalculatorILi1EjESC_NS0_6memory15LoadWithoutCastENSD_16StoreWithoutCastEEEviT_S6_T2_T3_T4_T5_:
        /* <DEDUP_REMOVED lines=59> */
.L_x_23129:
[----:B------:R-:W-:Y:S05]  /*03b0*/  BSYNC B0 ;  /* 0x0000000000007941 */ /* 0x000fea0003800000 */
.L_x_23128:
        /* <DEDUP_REMOVED lines=9> */
.L_x_23130:
        /* <DEDUP_REMOVED lines=11> */
.L_x_61845:


//--------------------- .text._ZN2at6native29vectorized_elementwise_kernelILi2EZNS0_50_GLOBAL__N__2680c7bb_12_PowKernel_cu_b2145a98_318429pow_tensor_scalar_kernel_implIhhEEvRNS_18TensorIteratorBaseET0_EUlhE_St5arrayIPcLm2EEEEviS6_T1_ --------------------------
	.section	.text._ZN2at6native29vectorized_elementwise_kernelILi2EZNS0_50_GLOBAL__N__2680c7bb_12_PowKernel_cu_b2145a98_318429pow_tensor_scalar_kernel_implIhhEEvRNS_18TensorIteratorBaseET0_EUlhE_St5arrayIPcLm2EEEEviS6_T1_,"ax",@progbits
	.sectioninfo	@"SHI_REGISTERS=25"
	.align	128
        .global         _ZN2at6native29vectorized_elementwise_kernelILi2EZNS0_50_GLOBAL__N__2680c7bb_12_PowKernel_cu_b2145a98_318429pow_tensor_scalar_kernel_implIhhEEvRNS_18TensorIteratorBaseET0_EUlhE_St5arrayIPcLm2EEEEviS6_T1_
        .type           _ZN2at6native29vectorized_elementwise_kernelILi2EZNS0_50_GLOBAL__N__2680c7bb_12_PowKernel_cu_b2145a98_318429pow_tensor_scalar_kernel_implIhhEEvRNS_18TensorIteratorBaseET0_EUlhE_St5arrayIPcLm2EEEEviS6_T1_,@function
        .size           _ZN2at6native29vectorized_elementwise_kernelILi2EZNS0_50_GLOBAL__N__2680c7bb_12_PowKernel_cu_b2145a98_318429pow_tensor_scalar_kernel_implIhhEEvRNS_18TensorIteratorBaseET0_EUlhE_St5arrayIPcLm2EEEEviS6_T1_,(.L_x_61846 - _ZN2at6native29vectorized_elementwise_kernelILi2EZNS0_50_GLOBAL__N__2680c7bb_12_PowKernel_cu_b2145a98_318429pow_tensor_scalar_kernel_implIhhEEvRNS_18TensorIteratorBaseET0_EUlhE_St5arrayIPcLm2EEEEviS6_T1_)
        .other          _ZN2at6native29vectorized_elementwise_kernelILi2EZNS0_50_GLOBAL__N__2680c7bb_12_PowKernel_cu_b2145a98_318429pow_tensor_scalar_kernel_implIhhEEvRNS_18TensorIteratorBaseET0_EUlhE_St5arrayIPcLm2EEEEviS6_T1_,@"STO_CUDA_ENTRY STV_DEFAULT"
_ZN2at6native29vectorized_elementwise_kernelILi2EZNS0_50_GLOBAL__N__2680c7bb_12_PowKernel_cu_b2145a98_318429pow_tensor_scalar_kernel_implIhhEEvRNS_18TensorIteratorBaseET0_EUlhE_St5arrayIPcLm2EEEEviS6_T1_:
.text._ZN2at6native29vectorized_elementwise_kernelILi2EZNS0_50_GLOBAL__N__2680c7bb_12_PowKernel_cu_b2145a98_318429pow_tensor_scalar_kernel_implIhhEEvRNS_18TensorIteratorBaseET0_EUlhE_St5arrayIPcLm2EEEEviS6_T1_:
        /* <DEDUP_REMOVED lines=46> */
.L_x_23131:
        /* <DEDUP_REMOVED lines=84> */
.L_x_23134:
        /* <DEDUP_REMOVED lines=9> */
.L_x_23135:
        /* <DEDUP_REMOVED lines=9> */
.L_x_23136:
        /* <DEDUP_REMOVED lines=10> */
.L_x_23137:
[----:B------:R-:W-:Y:S05]  /*09e0*/  BSYNC B1 ;  /* 0x0000000000017941 */ /* 0x000fea0003800000 */
.L_x_23133:
        /* <DEDUP_REMOVED lines=8> */
.L_x_23138:
[----:B------:R-:W-:Y:S05]  /*0a70*/  BSYNC B0 ;  /* 0x0000000000007941 */ /* 0x000fea0003800000 */
.L_x_23132:
        /* <DEDUP_REMOVED lines=10> */
.L_x_23139:
        /* <DEDUP_REMOVED lines=14> */
.L_x_61846:


//--------------------- .text._ZN2at6native29vectorized_elementwise_kernelILi4EZNS0_50_GLOBAL__N__2680c7bb_12_PowKernel_cu_b2145a98_318429pow_tensor_scalar_kernel_implIhhEEvRNS_18TensorIteratorBaseET0_EUlhE_St5arrayIPcLm2EEEEviS6_T1_ --------------------------
	.section	.text._ZN2at6native29vectorized_elementwise_kernelILi4EZNS0_50_GLOBAL__N__2680c7bb_12_PowKernel_cu_b2145a98_318429pow_tensor_scalar_kernel_implIhhEEvRNS_18TensorIteratorBaseET0_EUlhE_St5arrayIPcLm2EEEEviS6_T1_,"ax",@progbits
	.sectioninfo	@"SHI_REGISTERS=25"
	.align	128
        .global         _ZN2at6native29vectorized_elementwise_kernelILi4EZNS0_50_GLOBAL__N__2680c7bb_12_PowKernel_cu_b2145a98_318429pow_tensor_scalar_kernel_implIhhEEvRNS_18TensorIteratorBaseET0_EUlhE_St5arrayIPcLm2EEEEviS6_T1_
        .type           _ZN2at6native29vectorized_elementwise_kernelILi4EZNS0_50_GLOBAL__N__2680c7bb_12_PowKernel_cu_b2145a98_318429pow_tensor_scalar_kernel_implIhhEEvRNS_18TensorIteratorBaseET0_EUlhE_St5arrayIPcLm2EEEEviS6_T1_,@function
        .size           _ZN2at6native29vectorized_elementwise_kernelILi4EZNS0_50_GLOBAL__N__2680c7bb_12_PowKernel_cu_b2145a98_318429pow_tensor_scalar_kernel_implIhhEEvRNS_18TensorIteratorBaseET0_EUlhE_St5arrayIPcLm2EEEEviS6_T1_,(.L_x_61847 - _ZN2at6native29vectorized_elementwise_kernelILi4EZNS0_50_GLOBAL__N__2680c7bb_12_PowKernel_cu_b2145a98_318429pow_tensor_scalar_kernel_implIhhEEvRNS_18TensorIteratorBaseET0_EUlhE_St5arrayIPcLm2EEEEviS6_T1_)
        .other          _ZN2at6native29vectorized_elementwise_kernelILi4EZNS0_50_GLOBAL__N__2680c7bb_12_PowKernel_cu_b2145a98_318429pow_tensor_scalar_kernel_implIhhEEvRNS_18TensorIteratorBaseET0_EUlhE_St5arrayIPcLm2EEEEviS6_T1_,@"STO_CUDA_ENTRY STV_DEFAULT"
_ZN2at6native29vectorized_elementwise_kernelILi4EZNS0_50_GLOBAL__N__2680c7bb_12_PowKernel_cu_b2145a98_318429pow_tensor_scalar_kernel_implIhhEEvRNS_18TensorIteratorBaseET0_EUlhE_St5arrayIPcLm2EEEEviS6_T1_:
.text._ZN2at6native29vectorized_elementwise_kernelILi4EZNS0_50_GLOBAL__N__2680c7bb_12_PowKernel_cu_b2145a98_318429pow_tensor_scalar_kernel_implIhhEEvRNS_18TensorIteratorBaseET0_EUlhE_St5arrayIPcLm2EEEEviS6_T1_:
        /* <DEDUP_REMOVED lines=43> */
.L_x_23140:
        /* <DEDUP_REMOVED lines=84> */
.L_x_23143:
        /* <DEDUP_REMOVED lines=9> */
.L_x_23144:
        /* <DEDUP_REMOVED lines=9> */
.L_x_23145:
        /* <DEDUP_REMOVED lines=10> */
.L_x_23146:
[----:B------:R-:W-:Y:S05]  /*09b0*/  BSYNC B1 ;  /* 0x0000000000017941 */ /* 0x000fea0003800000 */
.L_x_23142:
        /* <DEDUP_REMOVED lines=8> */
.L_x_23147:
[----:B------:R-:W-:Y:S05]  /*0a40*/  BSYNC B0 ;  /* 0x0000000000007941 */ /* 0x000fea0003800000 */
.L_x_23141:
        /* <DEDUP_REMOVED lines=10> */
.L_x_23148:
        /* <DEDUP_REMOVED lines=9> */
.L_x_61847:


//--------------------- .text._ZN2at6native29vectorized_elementwise_kernelILi8EZNS0_50_GLOBAL__N__2680c7bb_12_PowKernel_cu_b2145a98_318429pow_tensor_scalar_kernel_implIhhEEvRNS_18TensorIteratorBaseET0_EUlhE_St5arrayIPcLm2EEEEviS6_T1_ --------------------------
	.section	.text._ZN2at6native29vectorized_elementwise_kernelILi8EZNS0_50_GLOBAL__N__2680c7bb_12_PowKernel_cu_b2145a98_318429pow_tensor_scalar_kernel_implIhhEEvRNS_18TensorIteratorBaseET0_EUlhE_St5arrayIPcLm2EEEEviS6_T1_,"ax",@progbits
	.sectioninfo	@"SHI_REGISTERS=4"
	.align	128
        .global         _ZN2at6native29vectorized_elementwise_kernelILi8EZNS0_50_GLOBAL__N__2680c7bb_12_PowKernel_cu_b2145a98_318429pow_tensor_scalar_kernel_implIhhEEvRNS_18TensorIteratorBaseET0_EUlhE_St5arrayIPcLm2EEEEviS6_T1_
        .type           _ZN2at6native29vectorized_elementwise_kernelILi8EZNS0_50_GLOBAL__N__2680c7bb_12_PowKernel_cu_b2145a98_318429pow_tensor_scalar_kernel_implIhhEEvRNS_18TensorIteratorBaseET0_EUlhE_St5arrayIPcLm2EEEEviS6_T1_,@function
        .size           _ZN2at6native29vectorized_elementwise_kernelILi8EZNS0_50_GLOBAL__N__2680c7bb_12_PowKernel_cu_b2145a98_318429pow_tensor_scalar_kernel_implIhhEEvRNS_18TensorIteratorBaseET0_EUlhE_St5arrayIPcLm2EEEEviS6_T1_,(.L_x_61848 - _ZN2at6native29vectorized_elementwise_kernelILi8EZNS0_50_GLOBAL__N__2680c7bb_12_PowKernel_cu_b2145a98_318429pow_tensor_scalar_kernel_implIhhEEvRNS_18TensorIteratorBaseET0_EUlhE_St5arrayIPcLm2EEEEviS6_T1_)
        .other          _ZN2at6native29vectorized_elementwise_kernelILi8EZNS0_50_GLOBAL__N__2680c7bb_12_PowKernel_cu_b2145a98_318429pow_tensor_scalar_kernel_implIhhEEvRNS_18TensorIteratorBaseET0_EUlhE_St5arrayIPcLm2EEEEviS6_T1_,@"STO_CUDA_ENTRY STV_DEFAULT"
_ZN2at6native29vectorized_elementwise_kernelILi8EZNS0_50_GLOBAL__N__2680c7bb_12_PowKernel_cu_b2145a98_318429pow_tensor_scalar_kernel_implIhhEEvRNS_18TensorIteratorBaseET0_EUlhE_St5arrayIPcLm2EEEEviS6_T1_:
.text._ZN2at6native29vectorized_elementwise_kernelILi8EZNS0_50_GLOBAL__N__2680c7bb_12_PowKernel_cu_b2145a98_318429pow_tensor_scalar_kernel_implIhhEEvRNS_18TensorIteratorBaseET0_EUlhE_St5arrayIPcLm2EEEEviS6_T1_:
[----:B------:R-:W-:Y:S02]  /*0000*/  MOV R1, c[0x0][0x28] ;  /* 0x00000a0000017a02 */ /* 0x000fe40000000f00 */
[----:B------:R-:W-:Y:S05]  /*0010*/  EXIT ;  /* 0x000000000000794d */ /* 0x000fea0003800000 */
.L_x_23149:
        /* <DEDUP_REMOVED lines=14> */
.L_x_61848:


//--------------------- .text._ZN2at6native18elementwise_kernelILi128ELi4EZNS0_15gpu_kernel_implIZZZNS0_50_GLOBAL__N__2680c7bb_12_PowKernel_cu_b2145a98_318424pow_tensor_scalar_kernelERNS_18TensorIteratorBaseERKN3c106ScalarEENKUlvE_clEvENKUlvE0_clEvEUlNS6_7complexIfEEE0_EEvS5_RKT_EUliE_EEviT1_ --------------------------
	.section	.text._ZN2at6native18elementwise_kernelILi128ELi4EZNS0_15gpu_kernel_implIZZZNS0_50_GLOBAL__N__2680c7bb_12_PowKernel_cu_b2145a98_318424pow_tensor_scalar_kernelERNS_18TensorIteratorBaseERKN3c106ScalarEENKUlvE_clEvENKUlvE0_clEvEUlNS6_7complexIfEEE0_EEvS5_RKT_EUliE_EEviT1_,"ax",@progbits
	.sectioninfo	@"SHI_REGISTERS=30"
	.align	128
        .global         _ZN2at6native18elementwise_kernelILi128ELi4EZNS0_15gpu_kernel_implIZZZNS0_50_GLOBAL__N__2680c7bb_12_PowKernel_cu_b2145a98_318424pow_tensor_scalar_kernelERNS_18TensorIteratorBaseERKN3c106ScalarEENKUlvE_clEvENKUlvE0_clEvEUlNS6_7complexIfEEE0_EEvS5_RKT_EUliE_EEviT1_
        .type           _ZN2at6native18elementwise_kernelILi128ELi4EZNS0_15gpu_kernel_implIZZZNS0_50_GLOBAL__N__2680c7bb_12_PowKernel_cu_b2145a98_318424pow_tensor_scalar_kernelERNS_18TensorIteratorBaseERKN3c106ScalarEENKUlvE_clEvENKUlvE0_clEvEUlNS6_7complexIfEEE0_EEvS5_RKT_EUliE_EEviT1_,@function
        .size           _ZN2at6native18elementwise_kernelILi128ELi4EZNS0_15gpu_kernel_implIZZZNS0_50_GLOBAL__N__2680c7bb_12_PowKernel_cu_b2145a98_318424pow_tensor_scalar_kernelERNS_18TensorIteratorBaseERKN3c106ScalarEENKUlvE_clEvENKUlvE0_clEvEUlNS6_7complexIfEEE0_EEvS5_RKT_EUliE_EEviT1_,(.L_x_61543 - _ZN2at6native18elementwise_kernelILi128ELi4EZNS0_15gpu_kernel_implIZZZNS0_50_GLOBAL__N__2680c7bb_12_PowKernel_cu_b2145a98_318424pow_tensor_scalar_kernelERNS_18TensorIteratorBaseERKN3c106ScalarEENKUlvE_clEvENKUlvE0_clEvEUlNS6_7complexIfEEE0_EEvS5_RKT_EUliE_EEviT1_)
        .other          _ZN2at6native18elementwise_kernelILi128ELi4EZNS0_15gpu_kernel_implIZZZNS0_50_GLOBAL__N__2680c7bb_12_PowKernel_cu_b2145a98_318424pow_tensor_scalar_kernelERNS_18TensorIteratorBaseERKN3c106ScalarEENKUlvE_clEvENKUlvE0_clEvEUlNS6_7complexIfEEE0_EEvS5_RKT_EUliE_EEviT1_,@"STO_CUDA_ENTRY STV_DEFAULT"
_ZN2at6native18elementwise_kernelILi128ELi4EZNS0_15gpu_kernel_implIZZZNS0_50_GLOBAL__N__2680c7bb_12_PowKernel_cu_b2145a98_318424pow_tensor_scalar_kernelERNS_18TensorIteratorBaseERKN3c106ScalarEENKUlvE_clEvENKUlvE0_clEvEUlNS6_7complexIfEEE0_EEvS5_RKT_EUliE_EEviT1_:
.text._ZN2at6native18elementwise_kernelILi128ELi4EZNS0_15gpu_kernel_implIZZZNS0_50_GLOBAL__N__2680c7bb_12_PowKernel_cu_b2145a98_318424pow_tensor_scalar_kernelERNS_18TensorIteratorBaseERKN3c106ScalarEENKUlvE_clEvENKUlvE0_clEvEUlNS6_7complexIfEEE0_EEvS5_RKT_EUliE_EEviT1_:
        /* <DEDUP_REMOVED lines=12> */
[----:B------:R-:W-:Y:S01]  /*00c0*/  IMAD.MOV.U32 R16, RZ, RZ, RZ ;  /* 0x000000ffff107224 */ /* 0x000fe200078e00ff */
        /* <DEDUP_REMOVED lines=211> */
[----:B------:R-:W-:Y:S01]  /*0e00*/  @P0 IMAD.MOV.U32 R4, RZ, RZ, RZ ;  /* 0x000000ffff040224 */ /* 0x000fe200078e00ff */
        /* <DEDUP_REMOVED lines=10> */
.L_x_23152:
[----:B------:R-:W0:Y:S01]  /*0eb0*/  LDC.U8 R3, c[0x0][0x381] ;  /* 0x0000e040ff037b82 */ /* 0x000e220000000000 */
[----:B------:R-:W-:Y:S01]  /*0ec0*/  IADD3 R16, P1, R16, c[0x0][0x360], RZ ;  /* 0x0000d80010107a10 */ /* 0x000fe20007f3e0ff */
[----:B------:R-:W-:Y:S01]  /*0ed0*/  BSSY B7, `(.L_x_23153) ;  /* 0x00000f5000077945 */ /* 0x000fe20003800000 */
[----:B------:R-:W-:-:S03]  /*0ee0*/  IADD3 R4, P2, R0, c[0x0][0x368], RZ ;  /* 0x0000da0000047a10 */ /* 0x000fc60007f5e0ff */
[----:B------:R-:W-:Y:S01]  /*0ef0*/  IMAD.X R17, RZ, RZ, c[0x0][0x364], P1 ;  /* 0x0000d900ff117624 */ /* 0x000fe200008e06ff */
[----:B------:R-:W-:Y:S02]  /*0f00*/  IADD3.X R5, RZ, c[0x0][0x36c], RZ, P2, !PT ;  /* 0x0000db00ff057a10 */ /* 0x000fe400017fe4ff */
        /* <DEDUP_REMOVED lines=11> */
[----:B------:R-:W2:Y:S01]  /*0fc0*/  LDG.E.S8 R2, [R4.64] ;  /* 0x0000002404027981 */ /* 0x000ea2000c1e1300 */
[----:B------:R-:W-:Y:S01]  /*0fd0*/  IMAD.MOV.U32 R3, RZ, RZ, RZ ;  /* 0x000000ffff037224 */ /* 0x000fe200078e00ff */
[----:B--2---:R-:W0:Y:S01]  /*0fe0*/  I2F.S16 R2, R2 ;  /* 0x0000000200027306 */ /* 0x004e220000101400 */
[----:B------:R-:W-:Y:S05]  /*0ff0*/  BRA `(.L_x_23159) ;  /* 0x00000e2000007947 */ /* 0x000fea0003800000 */
.L_x_23157:
[----:B------:R-:W2:Y:S01]  /*1000*/  LDG.E.U8 R2, [R4.64] ;  /* 0x0000002404027981 */ /* 0x000ea2000c1e1100 */
[----:B------:R-:W-:Y:S01]  /*1010*/  IMAD.MOV.U32 R3, RZ, RZ, RZ ;  /* 0x000000ffff037224 */ /* 0x000fe200078e00ff */
[----:B--2---:R-:W0:Y:S01]  /*1020*/  I2F.U16 R2, R2 ;  /* 0x0000000200027306 */ /* 0x004e220000101000 */
[----:B------:R-:W-:Y:S05]  /*1030*/  BRA `(.L_x_23159) ;  /* 0x00000de000007947 */ /* 0x000fea0003800000 */
.L_x_23156:
[----:B------:R-:W-:-:S13]  /*1040*/  ISETP.NE.AND P0, PT, R2, 0x2, PT ;  /* 0x000000020200780c */ /* 0x000fda0003f05270 */
[----:B------:R-:W-:Y:S05]  /*1050*/  @!P0 BRA `(.L_x_23160) ;  /* 0x000000c000008947 */ /* 0x000fea0003800000 */
[----:B------:R-:W-:-:S13]  /*1060*/  ISETP.NE.AND P0, PT, R2, 0x3, PT ;  /* 0x000000030200780c */ /* 0x000fda0003f05270 */
[----:B------:R-:W-:Y:S05]  /*1070*/  @!P0 BRA `(.L_x_23161) ;  /* 0x0000006000008947 */ /* 0x000fea0003800000 */
[----:B------:R-:W-:-:S13]  /*1080*/  ISETP.NE.AND P0, PT, R2, 0x4, PT ;  /* 0x000000040200780c */ /* 0x000fda0003f05270 */
[----:B------:R-:W-:Y:S05]  /*1090*/  @P0 BRA `(.L_x_23158) ;  /* 0x00000bc000000947 */ /* 0x000fea0003800000 */
[----:B------:R-:W2:Y:S01]  /*10a0*/  LDG.E.64 R4, [R4.64] ;  /* 0x0000002404047981 */ /* 0x000ea2000c1e1b00 */
[----:B------:R-:W-:Y:S01]  /*10b0*/  HFMA2.MMA R3, -RZ, RZ, 0, 0 ;  /* 0x00000000ff037435 */ /* 0x000fe200000001ff */
[----:B--2---:R0:W1:Y:S01]  /*10c0*/  I2F.S64 R2, R4 ;  /* 0x0000000400027312 */ /* 0x0040620000301400 */
[----:B------:R-:W-:Y:S07]  /*10d0*/  BRA `(.L_x_23159) ;  /* 0x00000d4000007947 */ /* 0x000fee0003800000 */
.L_x_23161:
[----:B------:R-:W2:Y:S01]  /*10e0*/  LDG.E R2, [R4.64] ;  /* 0x0000002404027981 */ /* 0x000ea2000c1e1900 */
[----:B------:R-:W-:Y:S01]  /*10f0*/  IMAD.MOV.U32 R3, RZ, RZ, RZ ;  /* 0x000000ffff037224 */ /* 0x000fe200078e00ff */
[----:B--2---:R-:W0:Y:S01]  /*1100*/  I2F R2, R2 ;  /* 0x0000000200027306 */ /* 0x004e220000201400 */
[----:B------:R-:W-:Y:S05]  /*1110*/  BRA `(.L_x_23159) ;  /* 0x00000d0000007947 */ /* 0x000fea0003800000 */
.L_x_23160:
[----:B------:R-:W2:Y:S01]  /*1120*/  LDG.E.U16 R2, [R4.64] ;  /* 0x0000002404027981 */ /* 0x000ea2000c1e1500 */
[----:B------:R-:W-:Y:S01]  /*1130*/  IMAD.MOV.U32 R3, RZ, RZ, RZ ;  /* 0x000000ffff037224 */ /* 0x000fe200078e00ff */
[----:B--2---:R-:W0:Y:S01]  /*1140*/  I2F.S16 R2, R2 ;  /* 0x0000000200027306 */ /* 0x004e220000101400 */
[----:B------:R-:W-:Y:S05]  /*1150*/  BRA `(.L_x_23159) ;  /* 0x00000cc000007947 */ /* 0x000fea0003800000 */
.L_x_23155:
[----:B------:R-:W-:-:S13]  /*1160*/  ISETP.GT.AND P0, PT, R2, 0x6, PT ;  /* 0x000000060200780c */ /* 0x000fda0003f04270 */
[----:B------:R-:W-:Y:S05]  /*1170*/  @P0 BRA `(.L_x_23162) ;  /* 0x000000b000000947 */ /* 0x000fea0003800000 */
[----:B------:R-:W-:-:S13]  /*1180*/  ISETP.NE.AND P0, PT, R2, 0x5, PT ;  /* 0x000000050200780c */ /* 0x000fda0003f05270 */
[----:B------:R-:W-:Y:S05]  /*1190*/  @!P0 BRA `(.L_x_23163) ;  /* 0x0000005000008947 */ /* 0x000fea0003800000 */
[----:B------:R-:W-:-:S13]  /*11a0*/  ISETP.NE.AND P0, PT, R2, 0x6, PT ;  /* 0x000000060200780c */ /* 0x000fda0003f05270 */
[----:B------:R-:W-:Y:S05]  /*11b0*/  @P0 BRA `(.L_x_23158) ;  /* 0x00000aa000000947 */ /* 0x000fea0003800000 */
[----:B------:R0:W5:Y:S01]  /*11c0*/  LDG.E R2, [R4.64] ;  /* 0x0000002404027981 */ /* 0x000162000c1e1900 */
[----:B------:R-:W-:Y:S01]  /*11d0*/  MOV R3, RZ ;  /* 0x000000ff00037202 */ /* 0x000fe20000000f00 */
[----:B------:R-:W-:Y:S05]  /*11e0*/  BRA `(.L_x_23159) ;  /* 0x00000c3000007947 */ /* 0x000fea0003800000 */
.L_x_23163:
[----:B------:R-:W2:Y:S01]  /*11f0*/  LDG.E.U16 R2, [R4.64] ;  /* 0x0000002404027981 */ /* 0x000ea2000c1e1500 */
[----:B------:R-:W-:Y:S01]  /*1200*/  IMAD.MOV.U32 R3, RZ, RZ, RZ ;  /* 0x000000ffff037224 */ /* 0x000fe200078e00ff */
[----:B--2---:R-:W-:Y:S01]  /*1210*/  HADD2.F32 R2, -RZ, R2.H0_H0 ;  /* 0x20000002ff027230 */ /* 0x004fe20000004100 */
[----:B------:R-:W-:Y:S05]  /*1220*/  BRA `(.L_x_23159) ;  /* 0x00000bf000007947 */ /* 0x000fea0003800000 */
.L_x_23162:
        /* <DEDUP_REMOVED lines=8> */
.L_x_23165:
[----:B------:R-:W2:Y:S02]  /*12b0*/  LDG.E R2, [R4.64] ;  /* 0x0000002404027981 */ /* 0x000ea4000c1e1900 */
[--C-:B--2---:R-:W-:Y:S02]  /*12c0*/  HADD2.F32 R3, -RZ, R2.reuse.H1_H1 ;  /* 0x30000002ff037230 */ /* 0x104fe40000004100 */
[----:B------:R-:W-:Y:S01]  /*12d0*/  HADD2.F32 R2, -RZ, R2.H0_H0 ;  /* 0x20000002ff027230 */ /* 0x000fe20000004100 */
[----:B------:R-:W-:Y:S05]  /*12e0*/  BRA `(.L_x_23159) ;  /* 0x00000b3000007947 */ /* 0x000fea0003800000 */
.L_x_23164:
[----:B------:R-:W2:Y:S01]  /*12f0*/  LDG.E.64 R4, [R4.64] ;  /* 0x0000002404047981 */ /* 0x000ea2000c1e1b00 */
[----:B------:R-:W-:Y:S01]  /*1300*/  IMAD.MOV.U32 R3, RZ, RZ, RZ ;  /* 0x000000ffff037224 */ /* 0x000fe200078e00ff */
[----:B--2---:R-:W0:Y:S01]  /*1310*/  F2F.F32.F64 R2, R4 ;  /* 0x0000000400027310 */ /* 0x004e220000301000 */
[----:B------:R-:W0:-:S14]  /*1320*/  DSETP.GEU.AND P0, PT, |R4|, c[0x2][0x0], PT ;  /* 0x008000000400762a */ /* 0x000e1c0003f0e200 */
[----:B0-----:R-:W-:Y:S01]  /*1330*/  @!P0 FMUL R2, R2, 1.175494350822287508e-38 ;  /* 0x0080000002028820 */ /* 0x001fe20000400000 */
[----:B------:R-:W-:Y:S05]  /*1340*/  BRA `(.L_x_23159) ;  /* 0x00000ad000007947 */ /* 0x000fea0003800000 */
.L_x_23154:
        /* <DEDUP_REMOVED lines=9> */
[----:B------:R-:W-:Y:S02]  /*13e0*/  MOV R3, RZ ;  /* 0x000000ff00037202 */ /* 0x000fe40000000f00 */
[----:B--2---:R-:W-:-:S04]  /*13f0*/  ISETP.NE.AND P0, PT, R4, RZ, PT ;  /* 0x000000ff0400720c */ /* 0x004fc80003f05270 */
[----:B------:R-:W-:Y:S01]  /*1400*/  FSEL R2, RZ, 1, !P0 ;  /* 0x3f800000ff027808 */ /* 0x000fe20004000000 */
[----:B------:R-:W-:Y:S05]  /*1410*/  BRA `(.L_x_23159) ;  /* 0x00000a0000007947 */ /* 0x000fea0003800000 */
.L_x_23168:
[----:B------:R-:W2:Y:S02]  /*1420*/  LDG.E.128 R4, [R4.64] ;  /* 0x0000002404047981 */ /* 0x000ea4000c1e1d00 */
[----:B--2---:R-:W0:Y:S01]  /*1430*/  F2F.F32.F64 R3, R6 ;  /* 0x0000000600037310 */ /* 0x004e220000301000 */
[----:B------:R-:W0:-:S04]  /*1440*/  DSETP.GEU.AND P0, PT, |R6|, c[0x2][0x0], PT ;  /* 0x008000000600762a */ /* 0x000e080003f0e200 */
[----:B------:R-:W1:-:S03]  /*1450*/  DSETP.GEU.AND P1, PT, |R4|, c[0x2][0x0], PT ;  /* 0x008000000400762a */ /* 0x000e460003f2e200 */
[----:B------:R-:W1:Y:S07]  /*1460*/  F2F.F32.F64 R2, R4 ;  /* 0x0000000400027310 */ /* 0x000e6e0000301000 */
[----:B0-----:R-:W-:-:S04]  /*1470*/  @!P0 FMUL R3, R3, 1.175494350822287508e-38 ;  /* 0x0080000003038820 */ /* 0x001fc80000400000 */
[----:B-1----:R-:W-:Y:S01]  /*1480*/  @!P1 FMUL R2, R2, 1.175494350822287508e-38 ;  /* 0x0080000002029820 */ /* 0x002fe20000400000 */
[----:B------:R-:W-:Y:S05]  /*1490*/  BRA `(.L_x_23159) ;  /* 0x0000098000007947 */ /* 0x000fea0003800000 */
.L_x_23167:
        /* <DEDUP_REMOVED lines=23> */
[----:B------:R-:W-:Y:S02]  /*1610*/  LOP3.LUT R5, R6, R3, RZ, 0x30, !PT ;  /* 0x0000000306057212 */ /* 0x000fe400078e30ff */
[----:B------:R-:W-:Y:S02]  /*1620*/  MOV R3, RZ ;  /* 0x000000ff00037202 */ /* 0x000fe40000000f00 */
[----:B------:R-:W-:Y:S01]  /*1630*/  LOP3.LUT R2, R5, 0x80000000, R2, 0xf8, !PT ;  /* 0x8000000005027812 */ /* 0x000fe200078ef802 */
[----:B------:R-:W-:Y:S05]  /*1640*/  BRA `(.L_x_23159) ;  /* 0x000007d000007947 */ /* 0x000fea0003800000 */
.L_x_23170:
[----:B------:R-:W2:Y:S01]  /*1650*/  LDG.E.U8 R4, [R4.64] ;  /* 0x0000002404047981 */ /* 0x000ea2000c1e1100 */
[----:B------:R-:W-:Y:S02]  /*1660*/  IMAD.MOV.U32 R3, RZ, RZ, RZ ;  /* 0x000000ffff037224 */ /* 0x000fe400078e00ff */
[C---:B--2---:R-:W-:Y:S02]  /*1670*/  IMAD.SHL.U32 R0, R4.reuse, 0x2000000, RZ ;  /* 0x0200000004007824 */ /* 0x044fe400078e00ff */
[----:B------:R-:W-:-:S03]  /*1680*/  IMAD.SHL.U32 R7, R4, 0x1000000, RZ ;  /* 0x0100000004077824 */ /* 0x000fc600078e00ff */
[----:B------:R-:W-:-:S13]  /*1690*/  ISETP.GE.U32.AND P0, PT, R0, 0x8000000, PT ;  /* 0x080000000000780c */ /* 0x000fda0003f06070 */
[C---:B------:R-:W-:Y:S01]  /*16a0*/  @!P0 SHF.L.U32 R0, R4.reuse, 0x8, RZ ;  /* 0x0000000804008819 */ /* 0x040fe200000006ff */
        /* <DEDUP_REMOVED lines=8> */
.L_x_23169:
[----:B------:R-:W2:Y:S01]  /*1730*/  LDG.E.U16 R2, [R4.64] ;  /* 0x0000002404027981 */ /* 0x000ea2000c1e1500 */
[----:B------:R-:W-:Y:S01]  /*1740*/  HFMA2.MMA R3, -RZ, RZ, 0, 0 ;  /* 0x00000000ff037435 */ /* 0x000fe200000001ff */
[----:B--2---:R-:W-:Y:S01]  /*1750*/  PRMT R2, RZ, 0x5410, R2 ;  /* 0x00005410ff027816 */ /* 0x004fe20000000002 */
[----:B------:R-:W-:Y:S05]  /*1760*/  BRA `(.L_x_23159) ;  /* 0x000006b000007947 */ /* 0x000fea0003800000 */
.L_x_23166:
        /* <DEDUP_REMOVED lines=8> */
[----:B------:R-:W2:Y:S01]  /*17f0*/  LDG.E.U16 R2, [R4.64] ;  /* 0x0000002404027981 */ /* 0x000ea2000c1e1500 */
[----:B------:R-:W-:Y:S01]  /*1800*/  IMAD.MOV.U32 R3, RZ, RZ, RZ ;  /* 0x000000ffff037224 */ /* 0x000fe200078e00ff */
[----:B--2---:R-:W0:Y:S01]  /*1810*/  I2F.U16 R2, R2 ;  /* 0x0000000200027306 */ /* 0x004e220000101000 */
[----:B------:R-:W-:Y:S05]  /*1820*/  BRA `(.L_x_23159) ;  /* 0x000005f000007947 */ /* 0x000fea0003800000 */
.L_x_23173:
[----:B------:R-:W2:Y:S01]  /*1830*/  LDG.E.U8 R5, [R4.64] ;  /* 0x0000002404057981 */ /* 0x000ea2000c1e1100 */
[----:B------:R-:W-:Y:S01]  /*1840*/  CS2R R2, SRZ ;  /* 0x0000000000027805 */ /* 0x000fe2000001ff00 */
        /* <DEDUP_REMOVED lines=9> */
[----:B------:R-:W-:Y:S02]  /*18e0*/  SHF.L.U32 R6, R4, 0x1f, RZ ;  /* 0x0000001f04067819 */ /* 0x000fe400000006ff */
[----:B------:R-:W-:-:S05]  /*18f0*/  SHF.R.U32.HI R0, RZ, 0x3, R0 ;  /* 0x00000003ff007819 */ /* 0x000fca0000011600 */
[----:B------:R-:W-:Y:S05]  /*1900*/  @P0 BRA `(.L_x_23175) ;  /* 0x0000006000000947 */ /* 0x000fea0003800000 */
[----:B------:R-:W0:Y:S02]  /*1910*/  FLO.U32 R4, R2 ;  /* 0x0000000200047300 */ /* 0x000e2400000e0000 */
[----:B0-----:R-:W-:-:S04]  /*1920*/  IADD3 R5, -R4, 0x1f, RZ ;  /* 0x0000001f04057810 */ /* 0x001fc80007ffe1ff */
[----:B------:R-:W-:Y:S02]  /*1930*/  IADD3 R7, R5, -0x1c, RZ ;  /* 0xffffffe405077810 */ /* 0x000fe40007ffe0ff */
[----:B------:R-:W-:Y:S02]  /*1940*/  IADD3 R0, R0, 0x1d, -R5 ;  /* 0x0000001d00007810 */ /* 0x000fe40007ffe805 */
[----:B------:R-:W-:-:S04]  /*1950*/  SHF.L.U32 R7, R2, R7, RZ ;  /* 0x0000000702077219 */ /* 0x000fc800000006ff */
[----:B------:R-:W-:Y:S02]  /*1960*/  LOP3.LUT R2, R7, 0x7, RZ, 0xc0, !PT ;  /* 0x0000000707027812 */ /* 0x000fe400078ec0ff */
.L_x_23175:
[----:B------:R-:W-:Y:S05]  /*1970*/  BSYNC B0 ;  /* 0x0000000000007941 */ /* 0x000fea0003800000 */
.L_x_23174:
[----:B------:R-:W-:Y:S01]  /*1980*/  IMAD.SHL.U32 R2, R2, 0x100000, RZ ;  /* 0x0010000002027824 */ /* 0x000fe200078e00ff */
[----:B------:R-:W-:-:S04]  /*1990*/  LEA R5, R0, 0x3b800000, 0x17 ;  /* 0x3b80000000057811 */ /* 0x000fc800078eb8ff */
[----:B------:R-:W-:Y:S01]  /*19a0*/  LOP3.LUT R2, R5, R2, R6, 0xfe, !PT ;  /* 0x0000000205027212 */ /* 0x000fe200078efe06 */
[----:B------:R-:W-:Y:S05]  /*19b0*/  BRA `(.L_x_23159) ;  /* 0x0000046000007947 */ /* 0x000fea0003800000 */
.L_x_23172:
        /* <DEDUP_REMOVED lines=20> */
.L_x_23177:
[----:B------:R-:W-:Y:S05]  /*1b00*/  BSYNC B0 ;  /* 0x0000000000007941 */ /* 0x000fea0003800000 */
.L_x_23176:
[----:B------:R-:W-:Y:S01]  /*1b10*/  IMAD.SHL.U32 R2, R2, 0x200000, RZ ;  /* 0x0020000002027824 */ /* 0x000fe200078e00ff */
[----:B------:R-:W-:-:S04]  /*1b20*/  LEA R5, R0, 0x37800000, 0x17 ;  /* 0x3780000000057811 */ /* 0x000fc800078eb8ff */
[----:B------:R-:W-:Y:S01]  /*1b30*/  LOP3.LUT R2, R5, R2, R6, 0xfe, !PT ;  /* 0x0000000205027212 */ /* 0x000fe200078efe06 */
[----:B------:R-:W-:Y:S05]  /*1b40*/  BRA `(.L_x_23159) ;  /* 0x000002d000007947 */ /* 0x000fea0003800000 */
.L_x_23171:
        /* <DEDUP_REMOVED lines=12> */
[----:B------:R-:W-:Y:S01]  /*1c10*/  @!P0 MOV R2, 0x7f800001 ;  /* 0x7f80000100028802 */ /* 0x000fe20000000f00 */
[----:B------:R-:W-:Y:S02]  /*1c20*/  @P0 IMAD.SHL.U32 R2, R4, 0x800000, RZ ;  /* 0x0080000004020824 */ /* 0x000fe400078e00ff */
.L_x_23181:
[----:B------:R-:W-:Y:S05]  /*1c30*/  BSYNC B0 ;  /* 0x0000000000007941 */ /* 0x000fea0003800000 */
.L_x_23180:
[----:B------:R-:W-:Y:S01]  /*1c40*/  IMAD.MOV.U32 R3, RZ, RZ, RZ ;  /* 0x000000ffff037224 */ /* 0x000fe200078e00ff */
[----:B------:R-:W-:Y:S05]  /*1c50*/  BRA `(.L_x_23159) ;  /* 0x000001c000007947 */ /* 0x000fea0003800000 */
.L_x_23158:
[----:B------:R-:W-:Y:S01]  /*1c60*/  MOV R0, 0x0 ;  /* 0x0000000000007802 */ /* 0x000fe20000000f00 */
[----:B------:R-:W-:Y:S01]  /*1c70*/  IMAD.MOV.U32 R5, RZ, RZ, c[0x4][0x19c] ;  /* 0x01006700ff057624 */ /* 0x000fe200078e00ff */
[----:B------:R-:W-:Y:S01]  /*1c80*/  MOV R4, c[0x4][0x198] ;  /* 0x0100660000047a02 */ /* 0x000fe20000000f00 */
[----:B------:R-:W-:Y:S01]  /*1c90*/  IMAD.MOV.U32 R6, RZ, RZ, c[0x4][0x1a0] ;  /* 0x01006800ff067624 */ /* 0x000fe200078e00ff */
[----:B------:R0:W1:Y:S01]  /*1ca0*/  LDC.64 R2, c[0x4][R0] ;  /* 0x0100000000027b82 */ /* 0x0000620000000a00 */
[----:B------:R-:W-:Y:S01]  /*1cb0*/  MOV R7, c[0x4][0x1a4] ;  /* 0x0100690000077a02 */ /* 0x000fe20000000f00 */
[----:B------:R-:W-:Y:S01]  /*1cc0*/  IMAD.MOV.U32 R8, RZ, RZ, 0x4e ;  /* 0x0000004eff087424 */ /* 0x000fe200078e00ff */
[----:B------:R-:W-:Y:S01]  /*1cd0*/  MOV R11, c[0x4][0x8c] ;  /* 0x01002300000b7a02 */ /* 0x000fe20000000f00 */
[----:B------:R-:W-:-:S02]  /*1ce0*/  IMAD.MOV.U32 R10, RZ, RZ, c[0x4][0x88] ;  /* 0x01002200ff0a7624 */ /* 0x000fc400078e00ff */
[----:B------:R-:W-:Y:S02]  /*1cf0*/  IMAD.MOV.U32 R12, RZ, RZ, 0x1 ;  /* 0x00000001ff0c7424 */ /* 0x000fe400078e00ff */
[----:B------:R-:W-:Y:S02]  /*1d00*/  IMAD.MOV.U32 R13, RZ, RZ, RZ ;  /* 0x000000ffff0d7224 */ /* 0x000fe400078e00ff */
[----:B0-----:R-:W-:Y:S01]  /*1d10*/  LEPC R14 ;  /* 0x00000000000e734e */ /* 0x001fe20000000000 */
[----:B------:R-:W-:Y:S02]  /*1d20*/  MOV R9, 0x1d90 ;  /* 0x00001d9000097802 */ /* 0x000fe40000000f00 */
[----:B------:R-:W-:Y:S02]  /*1d30*/  MOV R20, 0x1d10 ;  /* 0x00001d1000147802 */ /* 0x000fe40000000f00 */
[----:B------:R-:W-:Y:S02]  /*1d40*/  MOV R21, 0x0 ;  /* 0x0000000000157802 */ /* 0x000fe40000000f00 */
[----:B------:R-:W-:Y:S02]  /*1d50*/  MOV R0, 0x0 ;  /* 0x0000000000007802 */ /* 0x000fe40000000f00 */
[----:B------:R-:W-:-:S04]  /*1d60*/  IADD3 R20, P0, P1, -R20, R9, R14 ;  /* 0x0000000914147210 */ /* 0x000fc8000791e10e */
[----:B------:R-:W-:-:S04]  /*1d70*/  IADD3.X R21, ~R0, R21, R15, P0, P1 ;  /* 0x0000001500157210 */ /* 0x000fc800007e250f */
[----:B-1----:R-:W-:Y:S05]  /*1d80*/  CALL.ABS.NOINC R2 ;  /* 0x0000000002007343 */ /* 0x002fea0003c00000 */
[----:B------:R-:W-:Y:S01]  /*1d90*/  CS2R R2, SRZ ;  /* 0x0000000000027805 */ /* 0x000fe2000001ff00 */
[----:B------:R-:W-:Y:S05]  /*1da0*/  BRA `(.L_x_23159) ;  /* 0x0000007000007947 */ /* 0x000fea0003800000 */
.L_x_23179:
[----:B------:R-:W2:Y:S01]  /*1db0*/  LDG.E.64 R4, [R4.64] ;  /* 0x0000002404047981 */ /* 0x000ea2000c1e1b00 */
[----:B------:R-:W-:Y:S01]  /*1dc0*/  HFMA2.MMA R3, -RZ, RZ, 0, 0 ;  /* 0x00000000ff037435 */ /* 0x000fe200000001ff */
[----:B--2---:R0:W1:Y:S01]  /*1dd0*/  I2F.U64 R2, R4 ;  /* 0x0000000400027312 */ /* 0x0040620000301000 */
[----:B------:R-:W-:Y:S07]  /*1de0*/  BRA `(.L_x_23159) ;  /* 0x0000003000007947 */ /* 0x000fee0003800000 */
.L_x_23178:
[----:B------:R-:W2:Y:S01]  /*1df0*/  LDG.E R2, [R4.64] ;  /* 0x0000002404027981 */ /* 0x000ea2000c1e1900 */
[----:B------:R-:W-:Y:S01]  /*1e00*/  IMAD.MOV.U32 R3, RZ, RZ, RZ ;  /* 0x000000ffff037224 */ /* 0x000fe200078e00ff */
[----:B--2---:R-:W0:Y:S06]  /*1e10*/  I2F.U32 R2, R2 ;  /* 0x0000000200027306 */ /* 0x004e2c0000201000 */
.L_x_23159:
[----:B------:R-:W-:Y:S05]  /*1e20*/  BSYNC B7 ;  /* 0x0000000000077941 */ /* 0x000fea0003800000 */
.L_x_23153:
[C---:B01---5:R-:W-:Y:S01]  /*1e30*/  FSETP.NAN.FTZ.AND P0, PT, R2.reuse, R3, PT ;  /* 0x000000030200720b */ /* 0x063fe20003f18000 */
[----:B------:R-:W-:Y:S01]  /*1e40*/  BSSY B0, `(.L_x_23182) ;  /* 0x0000282000007945 */ /* 0x000fe20003800000 */
[----:B------:R-:W-:-:S11]  /*1e50*/  FADD.FTZ R13, |R2|, -RZ ;  /* 0x800000ff020d7221 */ /* 0x000fd60000010200 */
[----:B------:R-:W-:Y:S05]  /*1e60*/  @P0 BRA `(.L_x_23183) ;  /* 0x0000241000000947 */ /* 0x000fea0003800000 */
[----:B------:R-:W-:Y:S01]  /*1e70*/  FADD.FTZ R18, |R3|, -RZ ;  /* 0x800000ff03127221 */ /* 0x000fe20000010200 */
[----:B------:R-:W-:-:S04]  /*1e80*/  FSETP.GEU.FTZ.AND P3, PT, |R2|, |R3|, PT ;  /* 0x400000030200720b */ /* 0x000fc80003f7e200 */
[----:B------:R-:W-:Y:S02]  /*1e90*/  FSEL R14, R13, R18, !P3 ;  /* 0x000000120d0e7208 */ /* 0x000fe40005800000 */
[----:B------:R-:W-:Y:S02]  /*1ea0*/  FSEL R11, R18, R13, !P3 ;  /* 0x0000000d120b7208 */ /* 0x000fe40005800000 */
[----:B------:R-:W-:-:S13]  /*1eb0*/  FSETP.GT.FTZ.AND P0, PT, R14, 9.99999979021476795361e+33, PT ;  /* 0x77f684df0e00780b */ /* 0x000fda0003f14000 */
[----:B------:R-:W-:Y:S05]  /*1ec0*/  @P0 BRA `(.L_x_23184) ;  /* 0x00001f6000000947 */ /* 0x000fea0003800000 */
[----:B------:R-:W-:-:S13]  /*1ed0*/  FSETP.NEU.FTZ.AND P0, PT, R11, 1, PT ;  /* 0x3f8000000b00780b */ /* 0x000fda0003f1d000 */
[----:B------:R-:W-:Y:S05]  /*1ee0*/  @!P0 BRA `(.L_x_23185) ;  /* 0x0000173000008947 */ /* 0x000fea0003800000 */
[C---:B------:R-:W-:Y:S02]  /*1ef0*/  FSETP.GEU.FTZ.AND P2, PT, R11.reuse, 9.9999999747524270788e-07, PT ;  /* 0x358637bd0b00780b */ /* 0x040fe40003f5e000 */
[C---:B------:R-:W-:Y:S02]  /*1f00*/  FSETP.GEU.FTZ.AND P4, PT, R14.reuse, 9.9999999747524270788e-07, PT ;  /* 0x358637bd0e00780b */ /* 0x040fe40003f9e000 */
[----:B------:R-:W-:Y:S02]  /*1f10*/  FSETP.GT.FTZ.AND P0, PT, R11, 1000000, PT ;  /* 0x497424000b00780b */ /* 0x000fe40003f14000 */
[----:B------:R-:W-:Y:S02]  /*1f20*/  FSETP.GT.FTZ.AND P1, PT, R14, 1000000, PT ;  /* 0x497424000e00780b */ /* 0x000fe40003f34000 */
[----:B------:R-:W-:-:S04]  /*1f30*/  PLOP3.LUT P0, PT, P0, P2, P4, 0xf7, 0x0 ;  /* 0x000000000000781c */ /* 0x000fc80000705e47 */
[----:B------:R-:W-:-:S13]  /*1f40*/  PLOP3.LUT P0, PT, P1, P0, PT, 0xa8, 0x0 ;  /* 0x000000000000781c */ /* 0x000fda0000f01570 */
[----:B------:R-:W-:Y:S05]  /*1f50*/  @P0 BRA `(.L_x_23186) ;  /* 0x000012c000000947 */ /* 0x000fea0003800000 */
[----:B------:R-:W-:-:S13]  /*1f60*/  FSETP.GE.FTZ.AND P0, PT, R11, 1, PT ;  /* 0x3f8000000b00780b */ /* 0x000fda0003f16000 */
[----:B------:R-:W-:Y:S05]  /*1f70*/  @!P0 BRA `(.L_x_23187) ;  /* 0x0000054000008947 */ /* 0x000fea0003800000 */
[C---:B------:R-:W-:Y:S01]  /*1f80*/  FADD.FTZ R0, R11.reuse, -1 ;  /* 0xbf8000000b007421 */ /* 0x040fe20000010000 */
[----:B------:R-:W-:Y:S01]  /*1f90*/  FCHK P0, R14, R11 ;  /* 0x0000000b0e007302 */ /* 0x000fe20000000000 */
[----:B------:R-:W-:Y:S01]  /*1fa0*/  FADD.FTZ R5, R11, 1 ;  /* 0x3f8000000b057421 */ /* 0x000fe20000010000 */
[----:B------:R-:W-:Y:S01]  /*1fb0*/  BSSY B1, `(.L_x_23188) ;  /* 0x0000025000017945 */ /* 0x000fe20003800000 */
[----:B------:R-:W-:Y:S02]  /*1fc0*/  IMAD.MOV.U32 R6, RZ, RZ, 0x3e800000 ;  /* 0x3e800000ff067424 */ /* 0x000fe400078e00ff */
[----:B------:R-:W-:Y:S02]  /*1fd0*/  FMUL.FTZ R5, R0, R5 ;  /* 0x0000000500057220 */ /* 0x000fe40000410000 */
[----:B------:R-:W-:Y:S02]  /*1fe0*/  IMAD.MOV.U32 R7, RZ, RZ, 0x3d39bf78 ;  /* 0x3d39bf78ff077424 */ /* 0x000fe400078e00ff */
[----:B------:R-:W-:-:S04]  /*1ff0*/  FFMA.FTZ R9, R14, R14, R5 ;  /* 0x0000000e0e097223 */ /* 0x000fc80000010005 */
[C---:B------:R-:W-:Y:S01]  /*2000*/  FADD.FTZ.RZ R0, R9.reuse, 1 ;  /* 0x3f80000009007421 */ /* 0x040fe2000001c000 */
[----:B------:R-:W-:-:S04]  /*2010*/  ISETP.GE.U32.AND P1, PT, R9, 0x7f800000, PT ;  /* 0x7f8000000900780c */ /* 0x000fc80003f26070 */
[----:B------:R-:W-:-:S04]  /*2020*/  IADD3 R0, R0, -0x3f400000, RZ ;  /* 0xc0c0000000007810 */ /* 0x000fc80007ffe0ff */
[----:B------:R-:W-:-:S04]  /*2030*/  LOP3.LUT R0, R0, 0xff800000, RZ, 0xc0, !PT ;  /* 0xff80000000007812 */ /* 0x000fc800078ec0ff */
[----:B------:R-:W-:Y:S02]  /*2040*/  IADD3 R5, -R0, 0x40800000, RZ ;  /* 0x4080000000057810 */ /* 0x000fe40007ffe1ff */
[----:B------:R-:W-:Y:S02]  /*2050*/  IADD3 R4, R9, -R0, RZ ;  /* 0x8000000009047210 */ /* 0x000fe40007ffe0ff */
[----:B------:R-:W0:Y:S01]  /*2060*/  I2F R0, R0 ;  /* 0x0000000000007306 */ /* 0x000e220000201400 */
[----:B------:R-:W-:-:S04]  /*2070*/  FFMA.FTZ R5, R5, R6, -1 ;  /* 0xbf80000005057423 */ /* 0x000fc80000010006 */
[----:B------:R-:W-:-:S03]  /*2080*/  FADD.FTZ R4, R4, R5 ;  /* 0x0000000504047221 */ /* 0x000fc60000010000 */
[----:B------:R-:W1:Y:S01]  /*2090*/  MUFU.RCP R6, R11 ;  /* 0x0000000b00067308 */ /* 0x000e620000001000 */
[----:B------:R-:W-:-:S04]  /*20a0*/  FFMA.FTZ R5, R4, -R7, 0.10546888411045074463 ;  /* 0x3dd8001204057423 */ /* 0x000fc80000010807 */
[----:B------:R-:W-:Y:S02]  /*20b0*/  FFMA.FTZ R5, R4, R5, -0.13229703903198242188 ;  /* 0xbe0778e004057423 */ /* 0x000fe40000010005 */
[----:B0-----:R-:W-:Y:S02]  /*20c0*/  FMUL.FTZ R13, R0, 1.1920928955078125e-07 ;  /* 0x34000000000d7820 */ /* 0x001fe40000410000 */
[----:B------:R-:W-:-:S04]  /*20d0*/  FFMA.FTZ R5, R4, R5, 0.14491446316242218018 ;  /* 0x3e14647504057423 */ /* 0x000fc80000010005 */
[C---:B------:R-:W-:Y:S02]  /*20e0*/  FFMA.FTZ R5, R4.reuse, R5, -0.16641564667224884033 ;  /* 0xbe2a68dd04057423 */ /* 0x040fe40000010005 */
[----:B-1----:R-:W-:Y:S02]  /*20f0*/  FFMA R7, -R11, R6, 1 ;  /* 0x3f8000000b077423 */ /* 0x002fe40000000106 */
[----:B------:R-:W-:Y:S02]  /*2100*/  FFMA.FTZ R5, R4, R5, 0.19988867640495300293 ;  /* 0x3e4caf9e04057423 */ /* 0x000fe40000010005 */
[----:B------:R-:W-:Y:S02]  /*2110*/  FFMA R7, R6, R7, R6 ;  /* 0x0000000706077223 */ /* 0x000fe40000000006 */
[----:B------:R-:W-:Y:S02]  /*2120*/  FFMA.FTZ R5, R4, R5, -0.25000196695327758789 ;  /* 0xbe80004204057423 */ /* 0x000fe40000010005 */
[----:B------:R-:W-:-:S02]  /*2130*/  FFMA R6, R14, R7, RZ ;  /* 0x000000070e067223 */ /* 0x000fc400000000ff */
[C---:B------:R-:W-:Y:S02]  /*2140*/  FFMA.FTZ R5, R4.reuse, R5, 0.33333510160446166992 ;  /* 0x3eaaaae604057423 */ /* 0x040fe40000010005 */
[----:B------:R-:W-:Y:S02]  /*2150*/  FFMA R0, -R11, R6, R14 ;  /* 0x000000060b007223 */ /* 0x000fe4000000010e */
[----:B------:R-:W-:-:S04]  /*2160*/  FFMA.FTZ R5, R4, R5, -0.5 ;  /* 0xbf00000004057423 */ /* 0x000fc80000010005 */
[----:B------:R-:W-:-:S04]  /*2170*/  FMUL.FTZ R5, R4, R5 ;  /* 0x0000000504057220 */ /* 0x000fc80000410000 */
[----:B------:R-:W-:-:S04]  /*2180*/  FFMA.FTZ R4, R4, R5, R4 ;  /* 0x0000000504047223 */ /* 0x000fc80000010004 */
[----:B------:R-:W-:Y:S01]  /*2190*/  FFMA.FTZ R13, R13, 0.69314718246459960938, R4 ;  /* 0x3f3172180d0d7823 */ /* 0x000fe20000010004 */
[----:B------:R-:W-:Y:S05]  /*21a0*/  @!P1 BRA `(.L_x_23189) ;  /* 0x0000005000009947 */ /* 0x000fea0003800000 */
[C---:B------:R-:W-:Y:S02]  /*21b0*/  ISETP.GE.AND P1, PT, R9.reuse, -0x407fffff, PT ;  /* 0xbf8000010900780c */ /* 0x040fe40003f26270 */
[----:B------:R-:W-:-:S11]  /*21c0*/  FSETP.NEU.FTZ.AND P2, PT, R9, RZ, PT ;  /* 0x000000ff0900720b */ /* 0x000fd60003f5d000 */
[----:B------:R-:W-:-:S04]  /*21d0*/  @P1 IMAD.MOV.U32 R4, RZ, RZ, 0x7f800000 ;  /* 0x7f800000ff041424 */ /* 0x000fc800078e00ff */
[----:B------:R-:W-:-:S05]  /*21e0*/  @P1 FFMA.FTZ R13, R9, R4, +INF ;  /* 0x7f800000090d1423 */ /* 0x000fca0000010004 */
[----:B------:R-:W-:Y:S02]  /*21f0*/  FSEL R13, R13, -RZ, P2 ;  /* 0x800000ff0d0d7208 */ /* 0x000fe40001000000 */
.L_x_23189:
[----:B------:R-:W-:Y:S05]  /*2200*/  BSYNC B1 ;  /* 0x0000000000017941 */ /* 0x000fea0003800000 */
.L_x_23188:
[----:B------:R-:W-:Y:S01]  /*2210*/  BSSY B3, `(.L_x_23190) ;  /* 0x0000007000037945 */ /* 0x000fe20003800000 */
[----:B------:R-:W-:Y:S01]  /*2220*/  FFMA R6, R7, R0, R6 ;  /* 0x0000000007067223 */ /* 0x000fe20000000006 */
[----:B------:R-:W-:Y:S05]  /*2230*/  @!P0 BRA `(.L_x_23191) ;  /* 0x0000004000008947 */ /* 0x000fea0003800000 */
[----:B------:R-:W-:Y:S01]  /*2240*/  MOV R8, R14 ;  /* 0x0000000e00087202 */ /* 0x000fe20000000f00 */
[----:B------:R-:W-:Y:S01]  /*2250*/  IMAD.MOV.U32 R7, RZ, RZ, R11 ;  /* 0x000000ffff077224 */ /* 0x000fe200078e000b */
[----:B------:R-:W-:Y:S02]  /*2260*/  MOV R0, 0x2280 ;  /* 0x0000228000007802 */ /* 0x000fe40000000f00 */
[----:B------:R-:W-:Y:S05]  /*2270*/  CALL.REL.NOINC `($__internal_54_$__cuda_sm3x_div_rn_ftz_f32_slowpath) ;  /* 0x00013fb000007944 */ /* 0x000fea0003c00000 */
.L_x_23191:
[----:B------:R-:W-:Y:S05]  /*2280*/  BSYNC B3 ;  /* 0x0000000000037941 */ /* 0x000fea0003800000 */
.L_x_23190:
[----:B------:R-:W-:Y:S01]  /*2290*/  IMAD.MOV.U32 R5, RZ, RZ, 0x3b33710b ;  /* 0x3b33710bff057424 */ /* 0x000fe200078e00ff */
[----:B------:R-:W-:Y:S01]  /*22a0*/  BSSY B1, `(.L_x_23192) ;  /* 0x0000015000017945 */ /* 0x000fe20003800000 */
[----:B0-----:R-:W-:-:S04]  /*22b0*/  FMUL.FTZ R0, R6, R6 ;  /* 0x0000000606007220 */ /* 0x001fc80000410000 */
[----:B------:R-:W-:-:S04]  /*22c0*/  FFMA.FTZ R5, R0, R5, -0.015681877732276916504 ;  /* 0xbc80774800057423 */ /* 0x000fc80000010005 */
[----:B------:R-:W-:-:S04]  /*22d0*/  FFMA.FTZ R5, R0, R5, 0.042200751602649688721 ;  /* 0x3d2cdab200057423 */ /* 0x000fc80000010005 */
[----:B------:R-:W-:-:S04]  /*22e0*/  FFMA.FTZ R5, R0, R5, -0.074792981147766113281 ;  /* 0xbd992d1000057423 */ /* 0x000fc80000010005 */
[----:B------:R-:W-:-:S04]  /*22f0*/  FFMA.FTZ R5, R0, R5, 0.10640415549278259277 ;  /* 0x3dd9ea6c00057423 */ /* 0x000fc80000010005 */
[----:B------:R-:W-:-:S04]  /*2300*/  FFMA.FTZ R5, R0, R5, -0.14207722246646881104 ;  /* 0xbe117cb100057423 */ /* 0x000fc80000010005 */
[----:B------:R-:W-:-:S04]  /*2310*/  FFMA.FTZ R5, R0, R5, 0.19993925094604492188 ;  /* 0x3e4cbce000057423 */ /* 0x000fc80000010005 */
[----:B------:R-:W-:-:S04]  /*2320*/  FFMA.FTZ R5, R0, R5, -0.33333197236061096191 ;  /* 0xbeaaaa7d00057423 */ /* 0x000fc80000010005 */
[----:B------:R-:W-:-:S04]  /*2330*/  FMUL.FTZ R5, R0, R5 ;  /* 0x0000000500057220 */ /* 0x000fc80000410000 */
[----:B------:R-:W-:Y:S01]  /*2340*/  FFMA.FTZ R5, R5, R6, R6 ;  /* 0x0000000605057223 */ /* 0x000fe20000010006 */
[----:B------:R-:W-:Y:S05]  /*2350*/  @!P3 BRA `(.L_x_23193) ;  /* 0x000000500000b947 */ /* 0x000fea0003800000 */
[----:B------:R-:W-:-:S13]  /*2360*/  ISETP.GT.AND P0, PT, R2, -0x1, PT ;  /* 0xffffffff0200780c */ /* 0x000fda0003f04270 */
[----:B------:R-:W-:Y:S05]  /*2370*/  @P0 BRA `(.L_x_23194) ;  /* 0x0000007000000947 */ /* 0x000fea0003800000 */
[----:B------:R-:W-:-:S10]  /*2380*/  HFMA2.MMA R0, -RZ, RZ, 1.9599609375, 20144 ;  /* 0x3fd774ebff007435 */ /* 0x000fd400000001ff */
[----:B------:R-:W-:Y:S01]  /*2390*/  FFMA.FTZ R5, R0, 1.8663789033889770508, -R5 ;  /* 0x3feee58100057823 */ /* 0x000fe20000010805 */
[----:B------:R-:W-:Y:S05]  /*23a0*/  BRA `(.L_x_23194) ;  /* 0x0000004000007947 */ /* 0x000fea0003800000 */
.L_x_23193:
[----:B------:R-:W-:Y:S01]  /*23b0*/  ISETP.GE.AND P0, PT, R2, RZ, PT ;  /* 0x000000ff0200720c */ /* 0x000fe20003f06270 */
[----:B------:R-:W-:-:S12]  /*23c0*/  IMAD.MOV.U32 R0, RZ, RZ, 0x3fd774eb ;  /* 0x3fd774ebff007424 */ /* 0x000fd800078e00ff */
[----:B------:R-:W-:-:S04]  /*23d0*/  @P0 FFMA.FTZ R5, R0, 0.93318945169448852539, -R5 ;  /* 0x3f6ee58100050823 */ /* 0x000fc80000010805 */
[----:B------:R-:W-:Y:S02]  /*23e0*/  @!P0 FFMA.FTZ R5, R0, 0.93318945169448852539, R5 ;  /* 0x3f6ee58100058823 */ /* 0x000fe40000010005 */
.L_x_23194:
[----:B------:R-:W-:Y:S05]  /*23f0*/  BSYNC B1 ;  /* 0x0000000000017941 */ /* 0x000fea0003800000 */
.L_x_23192:
[C---:B------:R-:W-:Y:S01]  /*2400*/  FSETP.NEU.FTZ.AND P0, PT, |R2|.reuse, |R3|, PT ;  /* 0x400000030200720b */ /* 0x040fe20003f1d200 */
[----:B------:R-:W-:Y:S01]  /*2410*/  IMAD.MOV.U32 R0, RZ, RZ, 0x4016cbe4 ;  /* 0x4016cbe4ff007424 */ /* 0x000fe200078e00ff */
[----:B------:R-:W-:Y:S01]  /*2420*/  FSETP.NEU.FTZ.AND P1, PT, R11, RZ, PT ;  /* 0x000000ff0b00720b */ /* 0x000fe20003f3d000 */
[----:B------:R-:W-:Y:S01]  /*2430*/  FMUL.FTZ R13, R13, 0.5 ;  /* 0x3f0000000d0d7820 */ /* 0x000fe20000410000 */
[----:B------:R-:W-:Y:S01]  /*2440*/  ISETP.GE.AND P2, PT, R2, RZ, PT ;  /* 0x000000ff0200720c */ /* 0x000fe20003f46270 */
[----:B------:R-:W-:-:S08]  /*2450*/  FADD.FTZ R2, |R3|, |R2| ;  /* 0x4000000203027221 */ /* 0x000fd00000010200 */
[----:B------:R-:W-:Y:S02]  /*2460*/  @!P0 FSEL R5, R0, 0.78539818525314331055, !P2 ;  /* 0x3f490fdb00058808 */ /* 0x000fe40005000000 */
[----:B------:R-:W-:Y:S02]  /*2470*/  @!P1 FSEL R5, RZ, 3.1415927410125732422, P2 ;  /* 0x40490fdbff059808 */ /* 0x000fe40001000000 */
[----:B------:R-:W-:Y:S02]  /*2480*/  FSETP.GTU.FTZ.AND P0, PT, |R2|, +INF , PT ;  /* 0x7f8000000200780b */ /* 0x000fe40003f1c200 */
[----:B------:R-:W-:-:S04]  /*2490*/  LOP3.LUT R5, R5, 0x80000000, R3, 0xb8, !PT ;  /* 0x8000000005057812 */ /* 0x000fc800078eb803 */
[----:B------:R-:W-:Y:S01]  /*24a0*/  FSEL R5, R2, R5, P0 ;  /* 0x0000000502057208 */ /* 0x000fe20000000000 */
[----:B------:R-:W-:Y:S05]  /*24b0*/  BRA `(.L_x_23195) ;  /* 0x000021a000007947 */ /* 0x000fea0003800000 */
.L_x_23187:
[----:B------:R-:W-:-:S04]  /*24c0*/  FMUL.FTZ R0, R14, R14 ;  /* 0x0000000e0e007220 */ /* 0x000fc80000410000 */
[----:B------:R-:W-:-:S05]  /*24d0*/  FFMA.FTZ R15, R11, R11, R0 ;  /* 0x0000000b0b0f7223 */ /* 0x000fca0000010000 */
[----:B------:R-:W-:-:S13]  /*24e0*/  FSETP.GTU.FTZ.AND P0, PT, R15, 0.69999998807907104492, PT ;  /* 0x3f3333330f00780b */ /* 0x000fda0003f1c000 */
[----:B------:R-:W-:Y:S05]  /*24f0*/  @P0 BRA `(.L_x_23196) ;  /* 0x0000032000000947 */ /* 0x000fea0003800000 */
[----:B------:R-:W0:Y:S01]  /*2500*/  MUFU.RCP R0, R11 ;  /* 0x0000000b00007308 */ /* 0x000e220000001000 */
[----:B------:R-:W-:Y:S07]  /*2510*/  BSSY B3, `(.L_x_23197) ;  /* 0x000000c000037945 */ /* 0x000fee0003800000 */
[----:B------:R-:W1:Y:S01]  /*2520*/  FCHK P0, R14, R11 ;  /* 0x0000000b0e007302 */ /* 0x000e620000000000 */
[----:B0-----:R-:W-:-:S04]  /*2530*/  FFMA R5, -R11, R0, 1 ;  /* 0x3f8000000b057423 */ /* 0x001fc80000000100 */
[----:B------:R-:W-:-:S04]  /*2540*/  FFMA R5, R0, R5, R0 ;  /* 0x0000000500057223 */ /* 0x000fc80000000000 */
[----:B------:R-:W-:-:S04]  /*2550*/  FFMA R6, R14, R5, RZ ;  /* 0x000000050e067223 */ /* 0x000fc800000000ff */
[----:B------:R-:W-:-:S04]  /*2560*/  FFMA R0, -R11, R6, R14 ;  /* 0x000000060b007223 */ /* 0x000fc8000000010e */
[----:B------:R-:W-:Y:S01]  /*2570*/  FFMA R6, R5, R0, R6 ;  /* 0x0000000005067223 */ /* 0x000fe20000000006 */
[----:B-1----:R-:W-:Y:S05]  /*2580*/  @!P0 BRA `(.L_x_23198) ;  /* 0x0000004000008947 */ /* 0x002fea0003800000 */
[----:B------:R-:W-:Y:S01]  /*2590*/  MOV R8, R14 ;  /* 0x0000000e00087202 */ /* 0x000fe20000000f00 */
[----:B------:R-:W-:Y:S01]  /*25a0*/  IMAD.MOV.U32 R7, RZ, RZ, R11 ;  /* 0x000000ffff077224 */ /* 0x000fe200078e000b */
[----:B------:R-:W-:Y:S02]  /*25b0*/  MOV R0, 0x25d0 ;  /* 0x000025d000007802 */ /* 0x000fe40000000f00 */
[----:B------:R-:W-:Y:S05]  /*25c0*/  CALL.REL.NOINC `($__internal_54_$__cuda_sm3x_div_rn_ftz_f32_slowpath) ;  /* 0x00013c6000007944 */ /* 0x000fea0003c00000 */
.L_x_23198:
[----:B------:R-:W-:Y:S05]  /*25d0*/  BSYNC B3 ;  /* 0x0000000000037941 */ /* 0x000fea0003800000 */
.L_x_23197:
        /* <DEDUP_REMOVED lines=18> */
.L_x_23200:
[----:B------:R-:W-:Y:S01]  /*2700*/  ISETP.GE.AND P0, PT, R2, RZ, PT ;  /* 0x000000ff0200720c */ /* 0x000fe20003f06270 */
[----:B------:R-:W-:-:S12]  /*2710*/  IMAD.MOV.U32 R0, RZ, RZ, 0x3fd774eb ;  /* 0x3fd774ebff007424 */ /* 0x000fd800078e00ff */
[----:B------:R-:W-:-:S04]  /*2720*/  @P0 FFMA.FTZ R5, R0, 0.93318945169448852539, -R5 ;  /* 0x3f6ee58100050823 */ /* 0x000fc80000010805 */
[----:B------:R-:W-:Y:S02]  /*2730*/  @!P0 FFMA.FTZ R5, R0, 0.93318945169448852539, R5 ;  /* 0x3f6ee58100058823 */ /* 0x000fe40000010005 */
.L_x_23201:
[----:B------:R-:W-:Y:S05]  /*2740*/  BSYNC B1 ;  /* 0x0000000000017941 */ /* 0x000fea0003800000 */
.L_x_23199:
[C---:B------:R-:W-:Y:S01]  /*2750*/  FSETP.NEU.FTZ.AND P1, PT, |R2|.reuse, |R3|, PT ;  /* 0x400000030200720b */ /* 0x040fe20003f3d200 */
[----:B------:R-:W0:Y:S01]  /*2760*/  MUFU.LG2 R13, R15 ;  /* 0x0000000f000d7308 */ /* 0x000e220000000c00 */
[----:B------:R-:W-:Y:S01]  /*2770*/  FSETP.NEU.FTZ.AND P2, PT, R11, RZ, PT ;  /* 0x000000ff0b00720b */ /* 0x000fe20003f5d000 */
[----:B------:R-:W-:Y:S01]  /*2780*/  IMAD.MOV.U32 R0, RZ, RZ, 0x4016cbe4 ;  /* 0x4016cbe4ff007424 */ /* 0x000fe200078e00ff */
[----:B------:R-:W-:Y:S01]  /*2790*/  ISETP.GE.AND P0, PT, R2, RZ, PT ;  /* 0x000000ff0200720c */ /* 0x000fe20003f06270 */
[----:B------:R-:W-:-:S08]  /*27a0*/  FADD.FTZ R2, |R3|, |R2| ;  /* 0x4000000203027221 */ /* 0x000fd00000010200 */
[----:B------:R-:W-:Y:S02]  /*27b0*/  @!P1 FSEL R5, R0, 0.78539818525314331055, !P0 ;  /* 0x3f490fdb00059808 */ /* 0x000fe40004000000 */
[----:B------:R-:W-:Y:S02]  /*27c0*/  @!P2 FSEL R5, RZ, 3.1415927410125732422, P0 ;  /* 0x40490fdbff05a808 */ /* 0x000fe40000000000 */
[----:B------:R-:W-:Y:S01]  /*27d0*/  FSETP.GTU.FTZ.AND P0, PT, |R2|, +INF , PT ;  /* 0x7f8000000200780b */ /* 0x000fe20003f1c200 */
[----:B0-----:R-:W-:Y:S01]  /*27e0*/  FMUL.FTZ.D2 R13, R13, 0.69314718246459960938 ;  /* 0x3f3172180d0d7820 */ /* 0x001fe20000310000 */
[----:B------:R-:W-:-:S04]  /*27f0*/  LOP3.LUT R5, R5, 0x80000000, R3, 0xb8, !PT ;  /* 0x8000000005057812 */ /* 0x000fc800078eb803 */
[----:B------:R-:W-:Y:S01]  /*2800*/  FSEL R5, R2, R5, P0 ;  /* 0x0000000502057208 */ /* 0x000fe20000000000 */
[----:B------:R-:W-:Y:S05]  /*2810*/  BRA `(.L_x_23195) ;  /* 0x00001e4000007947 */ /* 0x000fea0003800000 */
.L_x_23196:
[----:B------:R-:W-:Y:S01]  /*2820*/  LOP3.LUT R0, R11, 0xffff0000, RZ, 0xc0, !PT ;  /* 0xffff00000b007812 */ /* 0x000fe200078ec0ff */
[----:B------:R-:W-:Y:S01]  /*2830*/  BSSY B1, `(.L_x_23202) ;  /* 0x0000040000017945 */ /* 0x000fe20003800000 */
[----:B------:R-:W-:-:S03]  /*2840*/  LOP3.LUT R7, R14, 0xffff0000, RZ, 0xc0, !PT ;  /* 0xffff00000e077812 */ /* 0x000fc600078ec0ff */
[--C-:B------:R-:W-:Y:S02]  /*2850*/  FADD.FTZ R4, R11, -R0.reuse ;  /* 0x800000000b047221 */ /* 0x100fe40000010000 */
[--C-:B------:R-:W-:Y:S02]  /*2860*/  FADD.FTZ R14, R14, -R7.reuse ;  /* 0x800000070e0e7221 */ /* 0x100fe40000010000 */
[----:B------:R-:W-:Y:S01]  /*2870*/  FMUL.FTZ R6, R0, R0 ;  /* 0x0000000000067220 */ /* 0x000fe20000410000 */
[----:B------:R-:W-:Y:S01]  /*2880*/  LOP3.LUT R5, R4, 0xffff0000, RZ, 0xc0, !PT ;  /* 0xffff000004057812 */ /* 0x000fe200078ec0ff */
[C---:B------:R-:W-:Y:S01]  /*2890*/  FMUL.FTZ R13, R7.reuse, R7 ;  /* 0x00000007070d7220 */ /* 0x040fe20000410000 */
[----:B------:R-:W-:Y:S01]  /*28a0*/  LOP3.LUT R9, R14, 0xffff0000, RZ, 0xc0, !PT ;  /* 0xffff00000e097812 */ /* 0x000fe200078ec0ff */
[----:B------:R-:W-:Y:S02]  /*28b0*/  FADD.FTZ R0, R0, R0 ;  /* 0x0000000000007221 */ /* 0x000fe40000010000 */
[----:B------:R-:W-:-:S02]  /*28c0*/  FADD.FTZ R7, R7, R7 ;  /* 0x0000000707077221 */ /* 0x000fc40000010000 */
[----:B------:R-:W-:Y:S02]  /*28d0*/  FADD.FTZ R4, R4, -R5 ;  /* 0x8000000504047221 */ /* 0x000fe40000010000 */
[----:B------:R-:W-:Y:S02]  /*28e0*/  FADD.FTZ R14, R14, -R9 ;  /* 0x800000090e0e7221 */ /* 0x000fe40000010000 */
[C---:B------:R-:W-:Y:S02]  /*28f0*/  FMUL.FTZ R8, R5.reuse, R0 ;  /* 0x0000000005087220 */ /* 0x040fe40000410000 */
[----:B------:R-:W-:Y:S02]  /*2900*/  FMUL.FTZ R12, R5, R5 ;  /* 0x00000005050c7220 */ /* 0x000fe40000410000 */
[C---:B------:R-:W-:Y:S02]  /*2910*/  FMUL.FTZ R10, R9.reuse, R7 ;  /* 0x00000007090a7220 */ /* 0x040fe40000410000 */
[----:B------:R-:W-:-:S02]  /*2920*/  FMUL.FTZ R15, R9, R9 ;  /* 0x00000009090f7220 */ /* 0x000fc40000410000 */
[----:B------:R-:W-:Y:S02]  /*2930*/  FADD.FTZ R5, R5, R5 ;  /* 0x0000000505057221 */ /* 0x000fe40000010000 */
[----:B------:R-:W-:Y:S02]  /*2940*/  FADD.FTZ R9, R9, R9 ;  /* 0x0000000909097221 */ /* 0x000fe40000010000 */
[----:B------:R-:W-:Y:S02]  /*2950*/  FMUL.FTZ R0, R4, R0 ;  /* 0x0000000004007220 */ /* 0x000fe40000410000 */
[----:B------:R-:W-:Y:S02]  /*2960*/  FMUL.FTZ R7, R14, R7 ;  /* 0x000000070e077220 */ /* 0x000fe40000410000 */
[----:B------:R-:W-:Y:S02]  /*2970*/  FMUL.FTZ R5, R4, R5 ;  /* 0x0000000504057220 */ /* 0x000fe40000410000 */
[----:B------:R-:W-:-:S02]  /*2980*/  FMUL.FTZ R9, R14, R9 ;  /* 0x000000090e097220 */ /* 0x000fc40000410000 */
[----:B------:R-:W-:Y:S02]  /*2990*/  FMUL.FTZ R4, R4, R4 ;  /* 0x0000000404047220 */ /* 0x000fe40000410000 */
[----:B------:R-:W-:Y:S02]  /*29a0*/  FMUL.FTZ R14, R14, R14 ;  /* 0x0000000e0e0e7220 */ /* 0x000fe40000410000 */
.L_x_23203:
[----:B------:R-:W-:-:S04]  /*29b0*/  FSETP.GEU.FTZ.AND P1, PT, R6, R13, PT ;  /* 0x0000000d0600720b */ /* 0x000fc80003f3e000 */
[----:B------:R-:W-:Y:S02]  /*29c0*/  FSEL R19, R6, R13, !P1 ;  /* 0x0000000d06137208 */ /* 0x000fe40004800000 */
[----:B------:R-:W-:Y:S02]  /*29d0*/  FSEL R6, R13, R6, !P1 ;  /* 0x000000060d067208 */ /* 0x000fe40004800000 */
[----:B------:R-:W-:-:S04]  /*29e0*/  FSETP.GEU.FTZ.AND P2, PT, R19, R8, PT ;  /* 0x000000081300720b */ /* 0x000fc80003f5e000 */
[----:B------:R-:W-:Y:S02]  /*29f0*/  FSEL R21, R19, R8, !P2 ;  /* 0x0000000813157208 */ /* 0x000fe40005000000 */
[----:B------:R-:W-:Y:S02]  /*2a00*/  FSEL R13, R8, R19, !P2 ;  /* 0x00000013080d7208 */ /* 0x000fe40005000000 */
[----:B------:R-:W-:-:S04]  /*2a10*/  FSETP.GEU.FTZ.AND P4, PT, R21, R10, PT ;  /* 0x0000000a1500720b */ /* 0x000fc80003f9e000 */
[----:B------:R-:W-:Y:S02]  /*2a20*/  FSEL R23, R21, R10, !P4 ;  /* 0x0000000a15177208 */ /* 0x000fe40006000000 */
[----:B------:R-:W-:Y:S02]  /*2a30*/  PLOP3.LUT P1, PT, P4, P2, P1, 0x7f, 0x0 ;  /* 0x000000000000781c */ /* 0x000fe40002724f17 */
[CC--:B------:R-:W-:Y:S02]  /*2a40*/  FSETP.GEU.FTZ.AND P0, PT, R23.reuse, R12.reuse, PT ;  /* 0x0000000c1700720b */ /* 0x0c0fe40003f1e000 */
[----:B------:R-:W-:Y:S02]  /*2a50*/  FSEL R8, R10, R21, !P4 ;  /* 0x000000150a087208 */ /* 0x000fe40006000000 */
[----:B------:R-:W-:Y:S02]  /*2a60*/  FSEL R18, R23, R12, !P0 ;  /* 0x0000000c17127208 */ /* 0x000fe40004000000 */
[----:B------:R-:W-:-:S02]  /*2a70*/  FSEL R10, R12, R23, !P0 ;  /* 0x000000170c0a7208 */ /* 0x000fc40004000000 */
[----:B------:R-:W-:-:S04]  /*2a80*/  FSETP.GEU.FTZ.AND P6, PT, R18, R15, PT ;  /* 0x0000000f1200720b */ /* 0x000fc80003fde000 */
[----:B------:R-:W-:Y:S02]  /*2a90*/  FSEL R25, R18, R15, !P6 ;  /* 0x0000000f12197208 */ /* 0x000fe40007000000 */
[----:B------:R-:W-:Y:S02]  /*2aa0*/  PLOP3.LUT P1, PT, P6, P0, P1, 0xbf, 0x0 ;  /* 0x000000000000781c */ /* 0x000fe40003721717 */
[----:B------:R-:W-:Y:S02]  /*2ab0*/  FSETP.GEU.FTZ.AND P3, PT, R25, R0, PT ;  /* 0x000000001900720b */ /* 0x000fe40003f7e000 */
[----:B------:R-:W-:Y:S02]  /*2ac0*/  FSEL R12, R15, R18, !P6 ;  /* 0x000000120f0c7208 */ /* 0x000fe40007000000 */
[----:B------:R-:W-:Y:S02]  /*2ad0*/  FSEL R20, R25, R0, !P3 ;  /* 0x0000000019147208 */ /* 0x000fe40005800000 */
[----:B------:R-:W-:-:S02]  /*2ae0*/  FSEL R15, R0, R25, !P3 ;  /* 0x00000019000f7208 */ /* 0x000fc40005800000 */
        /* <DEDUP_REMOVED lines=15> */
[----:B------:R-:W-:Y:S02]  /*2be0*/  PLOP3.LUT P1, PT, P6, P0, P1, 0xbf, 0x0 ;  /* 0x000000000000781c */ /* 0x000fe40003721717 */
[----:B------:R-:W-:Y:S02]  /*2bf0*/  FSEL R18, R21, R14, !P6 ;  /* 0x0000000e15127208 */ /* 0x000fe40007000000 */
[----:B------:R-:W-:Y:S02]  /*2c00*/  FSEL R4, R14, R21, !P6 ;  /* 0x000000150e047208 */ /* 0x000fe40007000000 */
[----:B------:R-:W-:-:S07]  /*2c10*/  MOV R14, R18 ;  /* 0x00000012000e7202 */ /* 0x000fce0000000f00 */
[----:B------:R-:W-:Y:S05]  /*2c20*/  @P1 BRA `(.L_x_23203) ;  /* 0xfffffd8000001947 */ /* 0x000fea000383ffff */
[----:B------:R-:W-:Y:S05]  /*2c30*/  BSYNC B1 ;  /* 0x0000000000017941 */ /* 0x000fea0003800000 */
.L_x_23202:
[----:B------:R-:W-:Y:S01]  /*2c40*/  FADD.FTZ R6, R6, -1 ;  /* 0xbf80000006067421 */ /* 0x000fe20000010000 */
[----:B------:R-:W-:Y:S01]  /*2c50*/  FSETP.GEU.FTZ.AND P3, PT, |R2|, |R3|, PT ;  /* 0x400000030200720b */ /* 0x000fe20003f7e200 */
[----:B------:R-:W-:Y:S02]  /*2c60*/  BSSY B1, `(.L_x_23204) ;  /* 0x0000031000017945 */ /* 0x000fe40003800000 */
[----:B------:R-:W-:Y:S02]  /*2c70*/  FADD.FTZ R13, R13, R6 ;  /* 0x000000060d0d7221 */ /* 0x000fe40000010000 */
[----:B------:R-:W-:Y:S02]  /*2c80*/  IMAD.MOV.U32 R6, RZ, RZ, 0x3e800000 ;  /* 0x3e800000ff067424 */ /* 0x000fe400078e00ff */
[----:B------:R-:W-:Y:S02]  /*2c90*/  FADD.FTZ R13, R8, R13 ;  /* 0x0000000d080d7221 */ /* 0x000fe40000010000 */
[----:B------:R-:W-:-:S02]  /*2ca0*/  FADD.FTZ R8, |R3|, -RZ ;  /* 0x800000ff03087221 */ /* 0x000fc40000010200 */
[----:B------:R-:W-:Y:S02]  /*2cb0*/  FADD.FTZ R13, R10, R13 ;  /* 0x0000000d0a0d7221 */ /* 0x000fe40000010000 */
[----:B------:R-:W-:Y:S02]  /*2cc0*/  @!P3 FADD.FTZ R8, |R2|, -RZ ;  /* 0x800000ff0208b221 */ /* 0x000fe40000010200 */
[----:B------:R-:W-:Y:S02]  /*2cd0*/  FADD.FTZ R12, R12, R13 ;  /* 0x0000000d0c0c7221 */ /* 0x000fe40000010000 */
[----:B------:R-:W-:Y:S02]  /*2ce0*/  FCHK P0, R8, R11 ;  /* 0x0000000b08007302 */ /* 0x000fe40000000000 */
[----:B------:R-:W-:-:S04]  /*2cf0*/  FADD.FTZ R15, R15, R12 ;  /* 0x0000000c0f0f7221 */ /* 0x000fc80000010000 */
[----:B------:R-:W-:-:S04]  /*2d00*/  FADD.FTZ R0, R0, R15 ;  /* 0x0000000f00007221 */ /* 0x000fc80000010000 */
[----:B------:R-:W-:Y:S01]  /*2d10*/  FADD.FTZ R0, R7, R0 ;  /* 0x0000000007007221 */ /* 0x000fe20000010000 */
[----:B------:R-:W-:-:S03]  /*2d20*/  HFMA2.MMA R7, -RZ, RZ, 1.3056640625, -1.8671875 ;  /* 0x3d39bf78ff077435 */ /* 0x000fc600000001ff */
[----:B------:R-:W-:-:S04]  /*2d30*/  FADD.FTZ R0, R5, R0 ;  /* 0x0000000005007221 */ /* 0x000fc80000010000 */
[----:B------:R-:W-:-:S04]  /*2d40*/  FADD.FTZ R9, R9, R0 ;  /* 0x0000000009097221 */ /* 0x000fc80000010000 */
[----:B------:R-:W-:-:S04]  /*2d50*/  FADD.FTZ R9, R4, R9 ;  /* 0x0000000904097221 */ /* 0x000fc80000010000 */
[----:B------:R-:W-:-:S04]  /*2d60*/  FADD.FTZ R9, R18, R9 ;  /* 0x0000000912097221 */ /* 0x000fc80000010000 */
[C---:B------:R-:W-:Y:S01]  /*2d70*/  FADD.FTZ.RZ R0, R9.reuse, 1 ;  /* 0x3f80000009007421 */ /* 0x040fe2000001c000 */
[----:B------:R-:W-:-:S04]  /*2d80*/  ISETP.GE.U32.AND P1, PT, R9, 0x7f800000, PT ;  /* 0x7f8000000900780c */ /* 0x000fc80003f26070 */
[----:B------:R-:W-:-:S04]  /*2d90*/  IADD3 R0, R0, -0x3f400000, RZ ;  /* 0xc0c0000000007810 */ /* 0x000fc80007ffe0ff */
[----:B------:R-:W-:-:S04]  /*2da0*/  LOP3.LUT R0, R0, 0xff800000, RZ, 0xc0, !PT ;  /* 0xff80000000007812 */ /* 0x000fc800078ec0ff */
[----:B------:R-:W-:Y:S01]  /*2db0*/  IADD3 R5, -R0, 0x40800000, RZ ;  /* 0x4080000000057810 */ /* 0x000fe20007ffe1ff */
[----:B------:R-:W-:Y:S02]  /*2dc0*/  IMAD.IADD R4, R9, 0x1, -R0 ;  /* 0x0000000109047824 */ /* 0x000fe400078e0a00 */
[----:B------:R-:W0:Y:S02]  /*2dd0*/  I2F R0, R0 ;  /* 0x0000000000007306 */ /* 0x000e240000201400 */
[----:B------:R-:W-:-:S04]  /*2de0*/  FFMA.FTZ R5, R5, R6, -1 ;  /* 0xbf80000005057423 */ /* 0x000fc80000010006 */
[----:B------:R-:W-:Y:S02]  /*2df0*/  FADD.FTZ R4, R4, R5 ;  /* 0x0000000504047221 */ /* 0x000fe40000010000 */
[----:B------:R-:W1:Y:S02]  /*2e00*/  MUFU.RCP R6, R11 ;  /* 0x0000000b00067308 */ /* 0x000e640000001000 */
        /* <DEDUP_REMOVED lines=8> */
[----:B------:R-:W-:-:S04]  /*2e90*/  FFMA.FTZ R5, R4, R5, -0.25000196695327758789 ;  /* 0xbe80004204057423 */ /* 0x000fc80000010005 */
[----:B------:R-:W-:-:S04]  /*2ea0*/  FFMA.FTZ R5, R4, R5, 0.33333510160446166992 ;  /* 0x3eaaaae604057423 */ /* 0x000fc80000010005 */
[----:B------:R-:W-:-:S04]  /*2eb0*/  FFMA.FTZ R5, R4, R5, -0.5 ;  /* 0xbf00000004057423 */ /* 0x000fc80000010005 */
[----:B------:R-:W-:-:S04]  /*2ec0*/  FMUL.FTZ R5, R4, R5 ;  /* 0x0000000504057220 */ /* 0x000fc80000410000 */
[----:B------:R-:W-:Y:S02]  /*2ed0*/  FFMA.FTZ R5, R4, R5, R4 ;  /* 0x0000000504057223 */ /* 0x000fe40000010004 */
[----:B------:R-:W-:Y:S02]  /*2ee0*/  FFMA R4, R8, R15, RZ ;  /* 0x0000000f08047223 */ /* 0x000fe400000000ff */
[----:B------:R-:W-:Y:S02]  /*2ef0*/  FFMA.FTZ R13, R0, 0.69314718246459960938, R5 ;  /* 0x3f317218000d7823 */ /* 0x000fe40000010005 */
[----:B------:R-:W-:Y:S01]  /*2f00*/  FFMA R7, -R11, R4, R8 ;  /* 0x000000040b077223 */ /* 0x000fe20000000108 */
[----:B------:R-:W-:Y:S05]  /*2f10*/  @!P1 BRA `(.L_x_23205) ;  /* 0x0000005000009947 */ /* 0x000fea0003800000 */
[C---:B------:R-:W-:Y:S02]  /*2f20*/  ISETP.GE.AND P1, PT, R9.reuse, -0x407fffff, PT ;  /* 0xbf8000010900780c */ /* 0x040fe40003f26270 */
[----:B------:R-:W-:-:S11]  /*2f30*/  FSETP.NEU.FTZ.AND P2, PT, R9, RZ, PT ;  /* 0x000000ff0900720b */ /* 0x000fd60003f5d000 */
[----:B------:R-:W-:-:S04]  /*2f40*/  @P1 IMAD.MOV.U32 R0, RZ, RZ, 0x7f800000 ;  /* 0x7f800000ff001424 */ /* 0x000fc800078e00ff */
[----:B------:R-:W-:-:S05]  /*2f50*/  @P1 FFMA.FTZ R13, R9, R0, +INF ;  /* 0x7f800000090d1423 */ /* 0x000fca0000010000 */
[----:B------:R-:W-:Y:S02]  /*2f60*/  FSEL R13, R13, -RZ, P2 ;  /* 0x800000ff0d0d7208 */ /* 0x000fe40001000000 */
.L_x_23205:
[----:B------:R-:W-:Y:S05]  /*2f70*/  BSYNC B1 ;  /* 0x0000000000017941 */ /* 0x000fea0003800000 */
.L_x_23204:
[----:B------:R-:W-:Y:S01]  /*2f80*/  BSSY B3, `(.L_x_23206) ;  /* 0x0000006000037945 */ /* 0x000fe20003800000 */
[----:B------:R-:W-:Y:S01]  /*2f90*/  FFMA R6, R7, R15, R4 ;  /* 0x0000000f07067223 */ /* 0x000fe20000000004 */
[----:B------:R-:W-:Y:S05]  /*2fa0*/  @!P0 BRA `(.L_x_23207) ;  /* 0x0000003000008947 */ /* 0x000fea0003800000 */
[----:B------:R-:W-:Y:S01]  /*2fb0*/  IMAD.MOV.U32 R7, RZ, RZ, R11 ;  /* 0x000000ffff077224 */ /* 0x000fe200078e000b */
[----:B------:R-:W-:Y:S02]  /*2fc0*/  MOV R0, 0x2fe0 ;  /* 0x00002fe000007802 */ /* 0x000fe40000000f00 */
[----:B------:R-:W-:Y:S05]  /*2fd0*/  CALL.REL.NOINC `($__internal_54_$__cuda_sm3x_div_rn_ftz_f32_slowpath) ;  /* 0x0001325000007944 */ /* 0x000fea0003c00000 */
.L_x_23207:
[----:B------:R-:W-:Y:S05]  /*2fe0*/  BSYNC B3 ;  /* 0x0000000000037941 */ /* 0x000fea0003800000 */
.L_x_23206:
[----:B------:R-:W-:Y:S01]  /*2ff0*/  MOV R5, 0x3b33710b ;  /* 0x3b33710b00057802 */ /* 0x000fe20000000f00 */
[----:B0-----:R-:W-:Y:S01]  /*3000*/  FMUL.FTZ R0, R6, R6 ;  /* 0x0000000606007220 */ /* 0x001fe20000410000 */
[----:B------:R-:W-:Y:S03]  /*3010*/  BSSY B1, `(.L_x_23208) ;  /* 0x0000014000017945 */ /* 0x000fe60003800000 */
        /* <DEDUP_REMOVED lines=12> */
[----:B------:R-:W-:-:S04]  /*30e0*/  IMAD.MOV.U32 R0, RZ, RZ, 0x3fd774eb ;  /* 0x3fd774ebff007424 */ /* 0x000fc800078e00ff */
[----:B------:R-:W-:Y:S01]  /*30f0*/  FFMA.FTZ R5, R0, 1.8663789033889770508, -R5 ;  /* 0x3feee58100057823 */ /* 0x000fe20000010805 */
[----:B------:R-:W-:Y:S05]  /*3100*/  BRA `(.L_x_23210) ;  /* 0x0000004000007947 */ /* 0x000fea0003800000 */
.L_x_23209:
[----:B------:R-:W-:Y:S01]  /*3110*/  ISETP.GE.AND P0, PT, R2, RZ, PT ;  /* 0x000000ff0200720c */ /* 0x000fe20003f06270 */
[----:B------:R-:W-:-:S12]  /*3120*/  IMAD.MOV.U32 R0, RZ, RZ, 0x3fd774eb ;  /* 0x3fd774ebff007424 */ /* 0x000fd800078e00ff */
[----:B------:R-:W-:-:S04]  /*3130*/  @P0 FFMA.FTZ R5, R0, 0.93318945169448852539, -R5 ;  /* 0x3f6ee58100050823 */ /* 0x000fc80000010805 */
[----:B------:R-:W-:Y:S02]  /*3140*/  @!P0 FFMA.FTZ R5, R0, 0.93318945169448852539, R5 ;  /* 0x3f6ee58100058823 */ /* 0x000fe40000010005 */
.L_x_23210:
[----:B------:R-:W-:Y:S05]  /*3150*/  BSYNC B1 ;  /* 0x0000000000017941 */ /* 0x000fea0003800000 */
.L_x_23208:
[C---:B------:R-:W-:Y:S01]  /*3160*/  FSETP.NEU.FTZ.AND P2, PT, |R2|.reuse, |R3|, PT ;  /* 0x400000030200720b */ /* 0x040fe20003f5d200 */
[----:B------:R-:W-:Y:S01]  /*3170*/  HFMA2.MMA R0, -RZ, RZ, 2.04296875, -15.78125 ;  /* 0x4016cbe4ff007435 */ /* 0x000fe200000001ff */
        /* <DEDUP_REMOVED lines=10> */
.L_x_23186:
        /* <DEDUP_REMOVED lines=9> */
[----:B------:R-:W-:Y:S01]  /*32b0*/  IMAD.MOV.U32 R8, RZ, RZ, R14 ;  /* 0x000000ffff087224 */ /* 0x000fe200078e000e */
[----:B------:R-:W-:Y:S01]  /*32c0*/  MOV R0, 0x32f0 ;  /* 0x000032f000007802 */ /* 0x000fe20000000f00 */
[----:B------:R-:W-:Y:S02]  /*32d0*/  IMAD.MOV.U32 R7, RZ, RZ, R11 ;  /* 0x000000ffff077224 */ /* 0x000fe400078e000b */
[----:B------:R-:W-:Y:S05]  /*32e0*/  CALL.REL.NOINC `($__internal_54_$__cuda_sm3x_div_rn_ftz_f32_slowpath) ;  /* 0x00012f4000007944 */ /* 0x000fea0003c00000 */
.L_x_23212:
[----:B------:R-:W-:Y:S05]  /*32f0*/  BSYNC B3 ;  /* 0x0000000000037941 */ /* 0x000fea0003800000 */
.L_x_23211:
        /* <DEDUP_REMOVED lines=18> */
.L_x_23214:
[----:B------:R-:W-:Y:S01]  /*3420*/  ISETP.GE.AND P0, PT, R2, RZ, PT ;  /* 0x000000ff0200720c */ /* 0x000fe20003f06270 */
[----:B------:R-:W-:-:S12]  /*3430*/  IMAD.MOV.U32 R0, RZ, RZ, 0x3fd774eb ;  /* 0x3fd774ebff007424 */ /* 0x000fd800078e00ff */
[----:B------:R-:W-:-:S04]  /*3440*/  @P0 FFMA.FTZ R5, R0, 0.93318945169448852539, -R5 ;  /* 0x3f6ee58100050823 */ /* 0x000fc80000010805 */
[----:B------:R-:W-:Y:S02]  /*3450*/  @!P0 FFMA.FTZ R5, R0, 0.93318945169448852539, R5 ;  /* 0x3f6ee58100058823 */ /* 0x000fe40000010005 */
.L_x_23215:
[----:B------:R-:W-:Y:S05]  /*3460*/  BSYNC B1 ;  /* 0x0000000000017941 */ /* 0x000fea0003800000 */
.L_x_23213:
[CC--:B------:R-:W-:Y:S02]  /*3470*/  IMNMX R0, R13.reuse, R18.reuse, !PT ;  /* 0x000000120d007217 */ /* 0x0c0fe40007800200 */
[----:B------:R-:W-:Y:S02]  /*3480*/  IMNMX R13, R13, R18, PT ;  /* 0x000000120d0d7217 */ /* 0x000fe40003800200 */
[----:B------:R-:W-:Y:S02]  /*3490*/  LOP3.LUT R4, R0, 0xfe000000, RZ, 0xc0, !PT ;  /* 0xfe00000000047812 */ /* 0x000fe400078ec0ff */
[----:B------:R-:W-:Y:S02]  /*34a0*/  FSETP.NEU.FTZ.AND P0, PT, R13, RZ, PT ;  /* 0x000000ff0d00720b */ /* 0x000fe40003f1d000 */
[C---:B------:R-:W-:Y:S02]  /*34b0*/  IADD3 R6, -R4.reuse, 0x7e800000, RZ ;  /* 0x7e80000004067810 */ /* 0x040fe40007ffe1ff */
[----:B------:R-:W-:-:S02]  /*34c0*/  LOP3.LUT R4, R4, 0x800000, RZ, 0xfc, !PT ;  /* 0x0080000004047812 */ /* 0x000fc400078efcff */
[----:B------:R-:W-:Y:S01]  /*34d0*/  FSETP.NEU.FTZ.AND P1, PT, |R2|, |R3|, PT ;  /* 0x400000030200720b */ /* 0x000fe20003f3d200 */
[-C--:B------:R-:W-:Y:S01]  /*34e0*/  FMUL.FTZ R7, R13, R6.reuse ;  /* 0x000000060d077220 */ /* 0x080fe20000410000 */
[----:B------:R-:W-:Y:S01]  /*34f0*/  FSETP.NEU.FTZ.AND P2, PT, R11, RZ, PT ;  /* 0x000000ff0b00720b */ /* 0x000fe20003f5d000 */
[----:B------:R-:W-:Y:S02]  /*3500*/  FMUL.FTZ R6, R0, R6 ;  /* 0x0000000600067220 */ /* 0x000fe40000410000 */
[----:B------:R-:W-:-:S04]  /*3510*/  FMUL.FTZ R7, R7, R7 ;  /* 0x0000000707077220 */ /* 0x000fc80000410000 */
[----:B------:R-:W-:-:S06]  /*3520*/  FFMA.FTZ R7, R6, R6, R7 ;  /* 0x0000000606077223 */ /* 0x000fcc0000010007 */
[----:B------:R-:W0:Y:S02]  /*3530*/  MUFU.SQRT R7, R7 ;  /* 0x0000000700077308 */ /* 0x000e240000002000 */
[----:B0-----:R-:W-:Y:S01]  /*3540*/  @P0 FMUL.FTZ R0, R4, R7 ;  /* 0x0000000704000220 */ /* 0x001fe20000410000 */
[----:B------:R-:W-:Y:S01]  /*3550*/  FSETP.NEU.FTZ.AND P0, PT, R13, +INF , PT ;  /* 0x7f8000000d00780b */ /* 0x000fe20003f1d000 */
[----:B------:R-:W-:-:S03]  /*3560*/  HFMA2.MMA R4, -RZ, RZ, 2.04296875, -15.78125 ;  /* 0x4016cbe4ff047435 */ /* 0x000fc600000001ff */
[----:B------:R-:W-:Y:S02]  /*3570*/  FSEL R0, R0, +INF , P0 ;  /* 0x7f80000000007808 */ /* 0x000fe40000000000 */
[----:B------:R-:W-:Y:S01]  /*3580*/  ISETP.GE.AND P0, PT, R2, RZ, PT ;  /* 0x000000ff0200720c */ /* 0x000fe20003f06270 */
[----:B------:R-:W-:-:S03]  /*3590*/  FADD.FTZ R2, |R3|, |R2| ;  /* 0x4000000203027221 */ /* 0x000fc60000010200 */
[----:B------:R-:W0:Y:S01]  /*35a0*/  MUFU.LG2 R0, R0 ;  /* 0x0000000000007308 */ /* 0x000e220000000c00 */
[----:B------:R-:W-:Y:S02]  /*35b0*/  @!P1 FSEL R5, R4, 0.78539818525314331055, !P0 ;  /* 0x3f490fdb04059808 */ /* 0x000fe40004000000 */
[----:B------:R-:W-:Y:S02]  /*35c0*/  @!P2 FSEL R5, RZ, 3.1415927410125732422, P0 ;  /* 0x40490fdbff05a808 */ /* 0x000fe40000000000 */
[----:B------:R-:W-:Y:S02]  /*35d0*/  FSETP.GTU.FTZ.AND P0, PT, |R2|, +INF , PT ;  /* 0x7f8000000200780b */ /* 0x000fe40003f1c200 */
[----:B------:R-:W-:-:S04]  /*35e0*/  LOP3.LUT R5, R5, 0x80000000, R3, 0xb8, !PT ;  /* 0x8000000005057812 */ /* 0x000fc800078eb803 */
[----:B------:R-:W-:Y:S01]  /*35f0*/  FSEL R5, R2, R5, P0 ;  /* 0x0000000502057208 */ /* 0x000fe20000000000 */
[----:B0-----:R-:W-:Y:S01]  /*3600*/  FMUL.FTZ R13, R0, 0.69314718246459960938 ;  /* 0x3f317218000d7820 */ /* 0x001fe20000410000 */
[----:B------:R-:W-:Y:S05]  /*3610*/  BRA `(.L_x_23195) ;  /* 0x0000104000007947 */ /* 0x000fea0003800000 */
.L_x_23185:
[----:B------:R-:W-:-:S13]  /*3620*/  FSETP.GEU.FTZ.AND P0, PT, R14, 9.999999682655225389e-20, PT ;  /* 0x1fec1e4a0e00780b */ /* 0x000fda0003f1e000 */
[----:B------:R-:W-:Y:S05]  /*3630*/  @!P0 BRA `(.L_x_23216) ;  /* 0x000004f000008947 */ /* 0x000fea0003800000 */
[----:B------:R-:W-:Y:S01]  /*3640*/  FMUL.FTZ R9, R14, R14 ;  /* 0x0000000e0e097220 */ /* 0x000fe20000410000 */
[----:B------:R-:W-:Y:S01]  /*3650*/  MOV R7, 0x3d39bf78 ;  /* 0x3d39bf7800077802 */ /* 0x000fe20000000f00 */
[----:B------:R-:W-:Y:S01]  /*3660*/  IMAD.MOV.U32 R6, RZ, RZ, 0x3e800000 ;  /* 0x3e800000ff067424 */ /* 0x000fe200078e00ff */
[----:B------:R-:W-:Y:S01]  /*3670*/  FCHK P0, R14, 1 ;  /* 0x3f8000000e007902 */ /* 0x000fe20000000000 */
[C---:B------:R-:W-:Y:S01]  /*3680*/  FADD.FTZ.RZ R0, R9.reuse, 1 ;  /* 0x3f80000009007421 */ /* 0x040fe2000001c000 */
[----:B------:R-:W-:Y:S01]  /*3690*/  ISETP.GE.U32.AND P1, PT, R9, 0x7f800000, PT ;  /* 0x7f8000000900780c */ /* 0x000fe20003f26070 */
[----:B------:R-:W-:Y:S03]  /*36a0*/  BSSY B1, `(.L_x_23217) ;  /* 0x000001f000017945 */ /* 0x000fe60003800000 */
[----:B------:R-:W-:-:S04]  /*36b0*/  IADD3 R0, R0, -0x3f400000, RZ ;  /* 0xc0c0000000007810 */ /* 0x000fc80007ffe0ff */
[----:B------:R-:W-:-:S04]  /*36c0*/  LOP3.LUT R0, R0, 0xff800000, RZ, 0xc0, !PT ;  /* 0xff80000000007812 */ /* 0x000fc800078ec0ff */
[----:B------:R-:W-:Y:S01]  /*36d0*/  IADD3 R5, -R0, 0x40800000, RZ ;  /* 0x4080000000057810 */ /* 0x000fe20007ffe1ff */
[----:B------:R-:W-:Y:S02]  /*36e0*/  IMAD.IADD R4, R9, 0x1, -R0 ;  /* 0x0000000109047824 */ /* 0x000fe400078e0a00 */
[----:B------:R-:W0:Y:S02]  /*36f0*/  I2F R0, R0 ;  /* 0x0000000000007306 */ /* 0x000e240000201400 */
[----:B------:R-:W-:-:S04]  /*3700*/  FFMA.FTZ R5, R5, R6, -1 ;  /* 0xbf80000005057423 */ /* 0x000fc80000010006 */
[----:B------:R-:W-:-:S04]  /*3710*/  FADD.FTZ R4, R4, R5 ;  /* 0x0000000504047221 */ /* 0x000fc80000010000 */
[C---:B------:R-:W-:Y:S02]  /*3720*/  FFMA.FTZ R5, R4.reuse, -R7, 0.10546888411045074463 ;  /* 0x3dd8001204057423 */ /* 0x040fe40000010807 */
[----:B------:R-:W-:Y:S02]  /*3730*/  IMAD.MOV.U32 R7, RZ, RZ, 0x3f800000 ;  /* 0x3f800000ff077424 */ /* 0x000fe400078e00ff */
[C---:B------:R-:W-:Y:S02]  /*3740*/  FFMA.FTZ R5, R4.reuse, R5, -0.13229703903198242188 ;  /* 0xbe0778e004057423 */ /* 0x040fe40000010005 */
[----:B------:R-:W-:Y:S02]  /*3750*/  FFMA R6, R7, -1, R7 ;  /* 0xbf80000007067823 */ /* 0x000fe40000000007 */
[----:B------:R-:W-:Y:S02]  /*3760*/  FFMA.FTZ R5, R4, R5, 0.14491446316242218018 ;  /* 0x3e14647504057423 */ /* 0x000fe40000010005 */
[----:B------:R-:W-:-:S02]  /*3770*/  FFMA R7, R6, R7, 1 ;  /* 0x3f80000006077423 */ /* 0x000fc40000000007 */
[----:B------:R-:W-:Y:S02]  /*3780*/  FFMA.FTZ R5, R4, R5, -0.16641564667224884033 ;  /* 0xbe2a68dd04057423 */ /* 0x000fe40000010005 */
[----:B0-----:R-:W-:Y:S02]  /*3790*/  FMUL.FTZ R0, R0, 1.1920928955078125e-07 ;  /* 0x3400000000007820 */ /* 0x001fe40000410000 */
[----:B------:R-:W-:-:S04]  /*37a0*/  FFMA.FTZ R5, R4, R5, 0.19988867640495300293 ;  /* 0x3e4caf9e04057423 */ /* 0x000fc80000010005 */
[----:B------:R-:W-:-:S04]  /*37b0*/  FFMA.FTZ R5, R4, R5, -0.25000196695327758789 ;  /* 0xbe80004204057423 */ /* 0x000fc80000010005 */
[----:B------:R-:W-:-:S04]  /*37c0*/  FFMA.FTZ R5, R4, R5, 0.33333510160446166992 ;  /* 0x3eaaaae604057423 */ /* 0x000fc80000010005 */
[----:B------:R-:W-:-:S04]  /*37d0*/  FFMA.FTZ R5, R4, R5, -0.5 ;  /* 0xbf00000004057423 */ /* 0x000fc80000010005 */
[----:B------:R-:W-:-:S04]  /*37e0*/  FMUL.FTZ R5, R4, R5 ;  /* 0x0000000504057220 */ /* 0x000fc80000410000 */
[----:B------:R-:W-:Y:S02]  /*37f0*/  FFMA.FTZ R5, R4, R5, R4 ;  /* 0x0000000504057223 */ /* 0x000fe40000010004 */
[----:B------:R-:W-:Y:S02]  /*3800*/  FFMA R4, R14, R7, RZ ;  /* 0x000000070e047223 */ /* 0x000fe400000000ff */
[----:B------:R-:W-:Y:S02]  /*3810*/  FFMA.FTZ R13, R0, 0.69314718246459960938, R5 ;  /* 0x3f317218000d7823 */ /* 0x000fe40000010005 */
[----:B------:R-:W-:Y:S01]  /*3820*/  FFMA R6, R4, -1, R14 ;  /* 0xbf80000004067823 */ /* 0x000fe2000000000e */
[----:B------:R-:W-:Y:S05]  /*3830*/  @!P1 BRA `(.L_x_23218) ;  /* 0x0000005000009947 */ /* 0x000fea0003800000 */
[C---:B------:R-:W-:Y:S02]  /*3840*/  ISETP.GE.AND P1, PT, R9.reuse, -0x407fffff, PT ;  /* 0xbf8000010900780c */ /* 0x040fe40003f26270 */
[----:B------:R-:W-:-:S11]  /*3850*/  FSETP.NEU.FTZ.AND P2, PT, R9, RZ, PT ;  /* 0x000000ff0900720b */ /* 0x000fd60003f5d000 */
[----:B------:R-:W-:-:S04]  /*3860*/  @P1 IMAD.MOV.U32 R0, RZ, RZ, 0x7f800000 ;  /* 0x7f800000ff001424 */ /* 0x000fc800078e00ff */
[----:B------:R-:W-:-:S05]  /*3870*/  @P1 FFMA.FTZ R13, R9, R0, +INF ;  /* 0x7f800000090d1423 */ /* 0x000fca0000010000 */
[----:B------:R-:W-:Y:S02]  /*3880*/  FSEL R13, R13, -RZ, P2 ;  /* 0x800000ff0d0d7208 */ /* 0x000fe40001000000 */
.L_x_23218:
[----:B------:R-:W-:Y:S05]  /*3890*/  BSYNC B1 ;  /* 0x0000000000017941 */ /* 0x000fea0003800000 */
.L_x_23217:
[----:B------:R-:W-:Y:S01]  /*38a0*/  BSSY B3, `(.L_x_23219) ;  /* 0x0000007000037945 */ /* 0x000fe20003800000 */
[----:B------:R-:W-:Y:S01]  /*38b0*/  FFMA R6, R7, R6, R4 ;  /* 0x0000000607067223 */ /* 0x000fe20000000004 */
[----:B------:R-:W-:Y:S05]  /*38c0*/  @!P0 BRA `(.L_x_23220) ;  /* 0x0000004000008947 */ /* 0x000fea0003800000 */
[----:B------:R-:W-:Y:S01]  /*38d0*/  MOV R8, R14 ;  /* 0x0000000e00087202 */ /* 0x000fe20000000f00 */
[----:B------:R-:W-:Y:S01]  /*38e0*/  IMAD.MOV.U32 R7, RZ, RZ, 0x3f800000 ;  /* 0x3f800000ff077424 */ /* 0x000fe200078e00ff */
[----:B------:R-:W-:Y:S02]  /*38f0*/  MOV R0, 0x3910 ;  /* 0x0000391000007802 */ /* 0x000fe40000000f00 */
[----:B------:R-:W-:Y:S05]  /*3900*/  CALL.REL.NOINC `($__internal_54_$__cuda_sm3x_div_rn_ftz_f32_slowpath) ;  /* 0x0001292000007944 */ /* 0x000fea0003c00000 */
.L_x_23220:
[----:B------:R-:W-:Y:S05]  /*3910*/  BSYNC B3 ;  /* 0x0000000000037941 */ /* 0x000fea0003800000 */
.L_x_23219:
        /* <DEDUP_REMOVED lines=18> */
.L_x_23222:
[----:B------:R-:W-:Y:S01]  /*3a40*/  ISETP.GE.AND P0, PT, R2, RZ, PT ;  /* 0x000000ff0200720c */ /* 0x000fe20003f06270 */
[----:B------:R-:W-:-:S12]  /*3a50*/  IMAD.MOV.U32 R0, RZ, RZ, 0x3fd774eb ;  /* 0x3fd774ebff007424 */ /* 0x000fd800078e00ff */
[----:B------:R-:W-:-:S04]  /*3a60*/  @P0 FFMA.FTZ R5, R0, 0.93318945169448852539, -R5 ;  /* 0x3f6ee58100050823 */ /* 0x000fc80000010805 */
[----:B------:R-:W-:Y:S02]  /*3a70*/  @!P0 FFMA.FTZ R5, R0, 0.93318945169448852539, R5 ;  /* 0x3f6ee58100058823 */ /* 0x000fe40000010005 */
.L_x_23223:
[----:B------:R-:W-:Y:S05]  /*3a80*/  BSYNC B1 ;  /* 0x0000000000017941 */ /* 0x000fea0003800000 */
.L_x_23221:
[C---:B------:R-:W-:Y:S01]  /*3a90*/  FSETP.NEU.FTZ.AND P1, PT, |R2|.reuse, |R3|, PT ;  /* 0x400000030200720b */ /* 0x040fe20003f3d200 */
[----:B------:R-:W-:Y:S01]  /*3aa0*/  IMAD.MOV.U32 R0, RZ, RZ, 0x4016cbe4 ;  /* 0x4016cbe4ff007424 */ /* 0x000fe200078e00ff */
[----:B------:R-:W-:Y:S01]  /*3ab0*/  ISETP.GE.AND P0, PT, R2, RZ, PT ;  /* 0x000000ff0200720c */ /* 0x000fe20003f06270 */
[----:B------:R-:W-:Y:S02]  /*3ac0*/  FADD.FTZ R2, |R3|, |R2| ;  /* 0x4000000203027221 */ /* 0x000fe40000010200 */
[----:B------:R-:W-:-:S08]  /*3ad0*/  FMUL.FTZ R13, R13, 0.5 ;  /* 0x3f0000000d0d7820 */ /* 0x000fd00000410000 */
[----:B------:R-:W-:Y:S02]  /*3ae0*/  @!P1 FSEL R5, R0, 0.78539818525314331055, !P0 ;  /* 0x3f490fdb00059808 */ /* 0x000fe40004000000 */
[----:B------:R-:W-:Y:S02]  /*3af0*/  FSETP.GTU.FTZ.AND P0, PT, |R2|, +INF , PT ;  /* 0x7f8000000200780b */ /* 0x000fe40003f1c200 */
[----:B------:R-:W-:-:S04]  /*3b00*/  LOP3.LUT R5, R5, 0x80000000, R3, 0xb8, !PT ;  /* 0x8000000005057812 */ /* 0x000fc800078eb803 */
[----:B------:R-:W-:Y:S01]  /*3b10*/  FSEL R5, R2, R5, P0 ;  /* 0x0000000502057208 */ /* 0x000fe20000000000 */
[----:B------:R-:W-:Y:S05]  /*3b20*/  BRA `(.L_x_23195) ;  /* 0x00000b3000007947 */ /* 0x000fea0003800000 */
.L_x_23216:
[----:B------:R-:W-:Y:S01]  /*3b30*/  MOV R5, 0x3f800000 ;  /* 0x3f80000000057802 */ /* 0x000fe20000000f00 */
[----:B------:R-:W0:Y:S01]  /*3b40*/  FCHK P0, R14, 1 ;  /* 0x3f8000000e007902 */ /* 0x000e220000000000 */
[----:B------:R-:W-:Y:S03]  /*3b50*/  BSSY B3, `(.L_x_23224) ;  /* 0x000000b000037945 */ /* 0x000fe60003800000 */
[----:B------:R-:W-:-:S04]  /*3b60*/  FFMA R0, R5, -R5, 1 ;  /* 0x3f80000005007423 */ /* 0x000fc80000000805 */
[----:B------:R-:W-:-:S04]  /*3b70*/  FFMA R5, R0, R5, 1 ;  /* 0x3f80000000057423 */ /* 0x000fc80000000005 */
[----:B------:R-:W-:-:S04]  /*3b80*/  FFMA R0, R14, R5, RZ ;  /* 0x000000050e007223 */ /* 0x000fc800000000ff */
[----:B------:R-:W-:-:S04]  /*3b90*/  FFMA R4, R0, -1, R14 ;  /* 0xbf80000000047823 */ /* 0x000fc8000000000e */
[----:B------:R-:W-:Y:S01]  /*3ba0*/  FFMA R6, R5, R4, R0 ;  /* 0x0000000405067223 */ /* 0x000fe20000000000 */
[----:B0-----:R-:W-:Y:S05]  /*3bb0*/  @!P0 BRA `(.L_x_23225) ;  /* 0x0000004000008947 */ /* 0x001fea0003800000 */
[----:B------:R-:W-:Y:S01]  /*3bc0*/  IMAD.MOV.U32 R8, RZ, RZ, R14 ;  /* 0x000000ffff087224 */ /* 0x000fe200078e000e */
[----:B------:R-:W-:Y:S01]  /*3bd0*/  MOV R0, 0x3c00 ;  /* 0x00003c0000007802 */ /* 0x000fe20000000f00 */
[----:B------:R-:W-:Y:S02]  /*3be0*/  IMAD.MOV.U32 R7, RZ, RZ, 0x3f800000 ;  /* 0x3f800000ff077424 */ /* 0x000fe400078e00ff */
[----:B------:R-:W-:Y:S05]  /*3bf0*/  CALL.REL.NOINC `($__internal_54_$__cuda_sm3x_div_rn_ftz_f32_slowpath) ;  /* 0x0001263000007944 */ /* 0x000fea0003c00000 */
.L_x_23225:
[----:B------:R-:W-:Y:S05]  /*3c00*/  BSYNC B3 ;  /* 0x0000000000037941 */ /* 0x000fea0003800000 */
.L_x_23224:
[----:B------:R-:W-:Y:S01]  /*3c10*/  HFMA2.MMA R5, -RZ, RZ, 0.89990234375, 10328 ;  /* 0x3b33710bff057435 */ /* 0x000fe200000001ff */
[----:B0-----:R-:W-:Y:S01]  /*3c20*/  FMUL.FTZ R0, R6, R6 ;  /* 0x0000000606007220 */ /* 0x001fe20000410000 */
[----:B------:R-:W-:Y:S08]  /*3c30*/  BSSY B1, `(.L_x_23226) ;  /* 0x0000014000017945 */ /* 0x000ff00003800000 */
        /* <DEDUP_REMOVED lines=15> */
.L_x_23227:
[----:B------:R-:W-:Y:S01]  /*3d30*/  ISETP.GE.AND P0, PT, R2, RZ, PT ;  /* 0x000000ff0200720c */ /* 0x000fe20003f06270 */
[----:B------:R-:W-:-:S12]  /*3d40*/  IMAD.MOV.U32 R0, RZ, RZ, 0x3fd774eb ;  /* 0x3fd774ebff007424 */ /* 0x000fd800078e00ff */
[----:B------:R-:W-:-:S04]  /*3d50*/  @P0 FFMA.FTZ R5, R0, 0.93318945169448852539, -R5 ;  /* 0x3f6ee58100050823 */ /* 0x000fc80000010805 */
[----:B------:R-:W-:Y:S02]  /*3d60*/  @!P0 FFMA.FTZ R5, R0, 0.93318945169448852539, R5 ;  /* 0x3f6ee58100058823 */ /* 0x000fe40000010005 */
.L_x_23228:
[----:B------:R-:W-:Y:S05]  /*3d70*/  BSYNC B1 ;  /* 0x0000000000017941 */ /* 0x000fea0003800000 */
.L_x_23226:
[----:B------:R-:W-:Y:S01]  /*3d80*/  FSETP.NEU.FTZ.AND P1, PT, |R2|, |R3|, PT ;  /* 0x400000030200720b */ /* 0x000fe20003f3d200 */
[----:B------:R-:W-:Y:S01]  /*3d90*/  FMUL.FTZ R13, R14, 0.5 ;  /* 0x3f0000000e0d7820 */ /* 0x000fe20000410000 */
[----:B------:R-:W-:Y:S01]  /*3da0*/  ISETP.GE.AND P0, PT, R2, RZ, PT ;  /* 0x000000ff0200720c */ /* 0x000fe20003f06270 */
[----:B------:R-:W-:Y:S01]  /*3db0*/  FADD.FTZ R2, |R3|, |R2| ;  /* 0x4000000203027221 */ /* 0x000fe20000010200 */
[----:B------:R-:W-:Y:S01]  /*3dc0*/  MOV R0, 0x4016cbe4 ;  /* 0x4016cbe400007802 */ /* 0x000fe20000000f00 */
[----:B------:R-:W-:-:S08]  /*3dd0*/  FMUL.FTZ R13, R14, R13 ;  /* 0x0000000d0e0d7220 */ /* 0x000fd00000410000 */
[----:B------:R-:W-:Y:S02]  /*3de0*/  @!P1 FSEL R5, R0, 0.78539818525314331055, !P0 ;  /* 0x3f490fdb00059808 */ /* 0x000fe40004000000 */
[----:B------:R-:W-:Y:S02]  /*3df0*/  FSETP.GTU.FTZ.AND P0, PT, |R2|, +INF , PT ;  /* 0x7f8000000200780b */ /* 0x000fe40003f1c200 */
[----:B------:R-:W-:-:S04]  /*3e00*/  LOP3.LUT R5, R5, 0x80000000, R3, 0xb8, !PT ;  /* 0x8000000005057812 */ /* 0x000fc800078eb803 */
[----:B------:R-:W-:Y:S01]  /*3e10*/  FSEL R5, R2, R5, P0 ;  /* 0x0000000502057208 */ /* 0x000fe20000000000 */
[----:B------:R-:W-:Y:S05]  /*3e20*/  BRA `(.L_x_23195) ;  /* 0x0000083000007947 */ /* 0x000fea0003800000 */
.L_x_23184:
[----:B------:R-:W-:Y:S01]  /*3e30*/  FMUL.FTZ R0, R2, 0.36787945032119750977 ;  /* 0x3ebc5ab202007820 */ /* 0x000fe20000410000 */
[----:B------:R-:W-:Y:S01]  /*3e40*/  MUFU.RCP R10, R11 ;  /* 0x0000000b000a7308 */ /* 0x000fe20000001000 */
[----:B------:R-:W-:Y:S01]  /*3e50*/  FMUL.FTZ R4, R3, 0.36787945032119750977 ;  /* 0x3ebc5ab203047820 */ /* 0x000fe20000410000 */
[----:B------:R-:W-:Y:S01]  /*3e60*/  BSSY B3, `(.L_x_23229) ;  /* 0x000001f000037945 */ /* 0x000fe20003800000 */
[----:B------:R-:W-:Y:S02]  /*3e70*/  FADD.FTZ R0, |R0|, -RZ ;  /* 0x800000ff00007221 */ /* 0x000fe40000010200 */
[----:B------:R-:W-:Y:S02]  /*3e80*/  FADD.FTZ R5, |R4|, -RZ ;  /* 0x800000ff04057221 */ /* 0x000fe40000010200 */
[----:B------:R-:W-:-:S03]  /*3e90*/  IMAD.MOV.U32 R13, RZ, RZ, 0x3f800000 ;  /* 0x3f800000ff0d7424 */ /* 0x000fc600078e00ff */
[CC--:B------:R-:W-:Y:S02]  /*3ea0*/  IMNMX R4, R0.reuse, R5.reuse, !PT ;  /* 0x0000000500047217 */ /* 0x0c0fe40007800200 */
[----:B------:R-:W-:Y:S02]  /*3eb0*/  IMNMX R0, R0, R5, PT ;  /* 0x0000000500007217 */ /* 0x000fe40003800200 */
[----:B------:R-:W-:Y:S02]  /*3ec0*/  LOP3.LUT R6, R4, 0xfe000000, RZ, 0xc0, !PT ;  /* 0xfe00000004067812 */ /* 0x000fe400078ec0ff */
[----:B------:R-:W-:Y:S02]  /*3ed0*/  FSETP.NEU.FTZ.AND P0, PT, R0, RZ, PT ;  /* 0x000000ff0000720b */ /* 0x000fe40003f1d000 */
[----:B------:R-:W-:-:S05]  /*3ee0*/  IADD3 R5, -R6, 0x7e800000, RZ ;  /* 0x7e80000006057810 */ /* 0x000fca0007ffe1ff */
[-C--:B------:R-:W-:Y:S02]  /*3ef0*/  FMUL.FTZ R7, R0, R5.reuse ;  /* 0x0000000500077220 */ /* 0x080fe40000410000 */
[----:B------:R-:W-:Y:S02]  /*3f00*/  FMUL.FTZ R5, R4, R5 ;  /* 0x0000000504057220 */ /* 0x000fe40000410000 */
[----:B------:R-:W-:-:S04]  /*3f10*/  FMUL.FTZ R8, R7, R7 ;  /* 0x0000000707087220 */ /* 0x000fc80000410000 */
[----:B------:R-:W-:Y:S01]  /*3f20*/  FFMA.FTZ R8, R5, R5, R8 ;  /* 0x0000000505087223 */ /* 0x000fe20000010008 */
[----:B------:R-:W-:-:S05]  /*3f30*/  LOP3.LUT R5, R6, 0x800000, RZ, 0xfc, !PT ;  /* 0x0080000006057812 */ /* 0x000fca00078efcff */
[----:B------:R-:W0:Y:S02]  /*3f40*/  MUFU.SQRT R8, R8 ;  /* 0x0000000800087308 */ /* 0x000e240000002000 */
[----:B0-----:R-:W-:Y:S01]  /*3f50*/  @P0 FMUL.FTZ R4, R8, R5 ;  /* 0x0000000508040220 */ /* 0x001fe20000410000 */
[----:B------:R-:W-:Y:S01]  /*3f60*/  FSETP.NEU.FTZ.AND P0, PT, R0, +INF , PT ;  /* 0x7f8000000000780b */ /* 0x000fe20003f1d000 */
[----:B------:R-:W-:-:S03]  /*3f70*/  FFMA R5, -R11, R10, 1 ;  /* 0x3f8000000b057423 */ /* 0x000fc6000000010a */
[----:B------:R-:W-:Y:S01]  /*3f80*/  FSEL R4, R4, +INF , P0 ;  /* 0x7f80000004047808 */ /* 0x000fe20000000000 */
[----:B------:R-:W-:-:S04]  /*3f90*/  FFMA R5, R10, R5, R10 ;  /* 0x000000050a057223 */ /* 0x000fc8000000000a */
[----:B------:R-:W-:Y:S01]  /*3fa0*/  FFMA R6, R14, R5, RZ ;  /* 0x000000050e067223 */ /* 0x000fe200000000ff */
[----:B------:R-:W0:Y:S03]  /*3fb0*/  MUFU.LG2 R4, R4 ;  /* 0x0000000400047308 */ /* 0x000e260000000c00 */
[----:B------:R-:W-:-:S04]  /*3fc0*/  FFMA R0, -R11, R6, R14 ;  /* 0x000000060b007223 */ /* 0x000fc8000000010e */
[----:B------:R-:W-:Y:S01]  /*3fd0*/  FFMA R6, R5, R0, R6 ;  /* 0x0000000005067223 */ /* 0x000fe20000000006 */
[----:B------:R-:W1:Y:S01]  /*3fe0*/  FCHK P0, R14, R11 ;  /* 0x0000000b0e007302 */ /* 0x000e620000000000 */
[----:B0-----:R-:W-:Y:S01]  /*3ff0*/  FFMA.FTZ R13, R4, 0.69314718246459960938, R13 ;  /* 0x3f317218040d7823 */ /* 0x001fe2000001000d */
[----:B-1----:R-:W-:Y:S06]  /*4000*/  @!P0 BRA `(.L_x_23230) ;  /* 0x0000004000008947 */ /* 0x002fec0003800000 */
[----:B------:R-:W-:Y:S01]  /*4010*/  IMAD.MOV.U32 R8, RZ, RZ, R14 ;  /* 0x000000ffff087224 */ /* 0x000fe200078e000e */
[----:B------:R-:W-:Y:S02]  /*4020*/  MOV R7, R11 ;  /* 0x0000000b00077202 */ /* 0x000fe40000000f00 */
[----:B------:R-:W-:Y:S02]  /*4030*/  MOV R0, 0x4050 ;  /* 0x0000405000007802 */ /* 0x000fe40000000f00 */
[----:B------:R-:W-:Y:S05]  /*4040*/  CALL.REL.NOINC `($__internal_54_$__cuda_sm3x_div_rn_ftz_f32_slowpath) ;  /* 0x000121e000007944 */ /* 0x000fea0003c00000 */
.L_x_23230:
[----:B------:R-:W-:Y:S05]  /*4050*/  BSYNC B3 ;  /* 0x0000000000037941 */ /* 0x000fea0003800000 */
.L_x_23229:
        /* <DEDUP_REMOVED lines=18> */
.L_x_23232:
[----:B------:R-:W-:Y:S01]  /*4180*/  ISETP.GE.AND P0, PT, R2, RZ, PT ;  /* 0x000000ff0200720c */ /* 0x000fe20003f06270 */
[----:B------:R-:W-:-:S12]  /*4190*/  HFMA2.MMA R0, -RZ, RZ, 1.9599609375, 20144 ;  /* 0x3fd774ebff007435 */ /* 0x000fd800000001ff */
[----:B------:R-:W-:-:S04]  /*41a0*/  @P0 FFMA.FTZ R5, R0, 0.93318945169448852539, -R5 ;  /* 0x3f6ee58100050823 */ /* 0x000fc80000010805 */
[----:B------:R-:W-:Y:S02]  /*41b0*/  @!P0 FFMA.FTZ R5, R0, 0.93318945169448852539, R5 ;  /* 0x3f6ee58100058823 */ /* 0x000fe40000010005 */
.L_x_23233:
[----:B------:R-:W-:Y:S05]  /*41c0*/  BSYNC B1 ;  /* 0x0000000000017941 */ /* 0x000fea0003800000 */
.L_x_23231:
[C---:B------:R-:W-:Y:S01]  /*41d0*/  FSETP.NEU.FTZ.AND P1, PT, |R2|.reuse, |R3|, PT ;  /* 0x400000030200720b */ /* 0x040fe20003f3d200 */
[----:B------:R-:W-:Y:S01]  /*41e0*/  IMAD.MOV.U32 R0, RZ, RZ, 0x4016cbe4 ;  /* 0x4016cbe4ff007424 */ /* 0x000fe200078e00ff */
[----:B------:R-:W-:Y:S02]  /*41f0*/  FSETP.NEU.FTZ.AND P2, PT, R11, RZ, PT ;  /* 0x000000ff0b00720b */ /* 0x000fe40003f5d000 */
        /* <DEDUP_REMOVED lines=8> */
.L_x_23183:
[C---:B------:R-:W-:Y:S01]  /*4280*/  FADD.FTZ R8, |R3|.reuse, -RZ ;  /* 0x800000ff03087221 */ /* 0x040fe20000010200 */
[C---:B------:R-:W-:Y:S01]  /*4290*/  FSETP.GT.FTZ.AND P3, PT, |R3|.reuse, |R2|, PT ;  /* 0x400000020300720b */ /* 0x040fe20003f74200 */
[----:B------:R-:W-:Y:S01]  /*42a0*/  BSSY B3, `(.L_x_23234) ;  /* 0x0000018000037945 */ /* 0x000fe20003800000 */
[----:B------:R-:W-:Y:S02]  /*42b0*/  FSETP.GEU.FTZ.AND P0, PT, |R2|, 1.084202172485504434e-19, PT ;  /* 0x200000000200780b */ /* 0x000fe40003f1e200 */
[----:B------:R-:W-:Y:S02]  /*42c0*/  FSEL R11, R8, R13, P3 ;  /* 0x0000000d080b7208 */ /* 0x000fe40001800000 */
[----:B------:R-:W-:Y:S02]  /*42d0*/  FSETP.GEU.FTZ.AND P1, PT, |R3|, 1.084202172485504434e-19, PT ;  /* 0x200000000300780b */ /* 0x000fe40003f3e200 */
[----:B------:R-:W0:Y:S01]  /*42e0*/  MUFU.RCP R0, R11 ;  /* 0x0000000b00007308 */ /* 0x000e220000001000 */
[----:B------:R-:W-:-:S02]  /*42f0*/  FSEL R8, R13, R8, P3 ;  /* 0x000000080d087208 */ /* 0x000fc40001800000 */
[----:B------:R-:W-:-:S07]  /*4300*/  PLOP3.LUT P0, PT, P0, P1, PT, 0x2, 0x0 ;  /* 0x000000000000781c */ /* 0x000fce0000702072 */
[----:B------:R-:W1:Y:S01]  /*4310*/  FCHK P1, R8, R11 ;  /* 0x0000000b08007302 */ /* 0x000e620000020000 */
[----:B0-----:R-:W-:-:S05]  /*4320*/  FFMA R5, -R11, R0, 1 ;  /* 0x3f8000000b057423 */ /* 0x001fca0000000100 */
[C---:B------:R-:W-:Y:S02]  /*4330*/  @P0 FMUL.FTZ R4, R3.reuse, 4 ;  /* 0x4080000003040820 */ /* 0x040fe40000410000 */
[----:B------:R-:W-:Y:S02]  /*4340*/  FFMA R6, R0, R5, R0 ;  /* 0x0000000500067223 */ /* 0x000fe40000000000 */
[----:B------:R-:W-:Y:S02]  /*4350*/  @P0 FMUL.FTZ R5, R4, R4 ;  /* 0x0000000404050220 */ /* 0x000fe40000410000 */
[----:B------:R-:W-:Y:S02]  /*4360*/  @!P0 FMUL.FTZ R7, R3, R3 ;  /* 0x0000000303078220 */ /* 0x000fe40000410000 */
[----:B------:R-:W-:Y:S02]  /*4370*/  @P0 FMUL.FTZ R0, R2, 4 ;  /* 0x4080000002000820 */ /* 0x000fe40000410000 */
[----:B------:R-:W-:-:S02]  /*4380*/  FFMA R4, R8, R6, RZ ;  /* 0x0000000608047223 */ /* 0x000fc400000000ff */
[----:B------:R-:W-:Y:S02]  /*4390*/  @!P0 FFMA.FTZ R14, R2, R2, R7 ;  /* 0x00000002020e8223 */ /* 0x000fe40000010007 */
[----:B------:R-:W-:Y:S02]  /*43a0*/  @P0 FFMA.FTZ R5, R0, R0, R5 ;  /* 0x0000000000050223 */ /* 0x000fe40000010005 */
[----:B------:R-:W-:Y:S02]  /*43b0*/  FFMA R7, -R11, R4, R8 ;  /* 0x000000040b077223 */ /* 0x000fe40000000108 */
[----:B------:R-:W-:Y:S02]  /*43c0*/  @P0 FMUL.FTZ R14, R5, 0.0625 ;  /* 0x3d800000050e0820 */ /* 0x000fe40000410000 */
[----:B------:R-:W-:Y:S01]  /*43d0*/  FFMA R6, R6, R7, R4 ;  /* 0x0000000706067223 */ /* 0x000fe20000000004 */
[----:B-1----:R-:W-:Y:S05]  /*43e0*/  @!P1 BRA `(.L_x_23235) ;  /* 0x0000003000009947 */ /* 0x002fea0003800000 */
[----:B------:R-:W-:Y:S01]  /*43f0*/  IMAD.MOV.U32 R7, RZ, RZ, R11 ;  /* 0x000000ffff077224 */ /* 0x000fe200078e000b */
[----:B------:R-:W-:-:S02]  /*4400*/  MOV R0, 0x4420 ;  /* 0x0000442000007802 */ /* 0x000fc40000000f00 */
[----:B------:R-:W-:Y:S05]  /*4410*/  CALL.REL.NOINC `($__internal_54_$__cuda_sm3x_div_rn_ftz_f32_slowpath) ;  /* 0x00011e1000007944 */ /* 0x000fea0003c00000 */
.L_x_23235:
[----:B------:R-:W-:Y:S05]  /*4420*/  BSYNC B3 ;  /* 0x0000000000037941 */ /* 0x000fea0003800000 */
.L_x_23234:
        /* <DEDUP_REMOVED lines=12> */
[----:B------:R-:W-:Y:S05]  /*44f0*/  @P3 BRA `(.L_x_23237) ;  /* 0x0000005000003947 */ /* 0x000fea0003800000 */
[----:B------:R-:W-:-:S13]  /*4500*/  ISETP.GT.AND P0, PT, R2, -0x1, PT ;  /* 0xffffffff0200780c */ /* 0x000fda0003f04270 */
[----:B------:R-:W-:Y:S05]  /*4510*/  @P0 BRA `(.L_x_23238) ;  /* 0x0000007000000947 */ /* 0x000fea0003800000 */
[----:B------:R-:W-:-:S04]  /*4520*/  IMAD.MOV.U32 R0, RZ, RZ, 0x3fd774eb ;  /* 0x3fd774ebff007424 */ /* 0x000fc800078e00ff */
[----:B------:R-:W-:Y:S01]  /*4530*/  FFMA.FTZ R5, R0, 1.8663789033889770508, -R5 ;  /* 0x3feee58100057823 */ /* 0x000fe20000010805 */
[----:B------:R-:W-:Y:S05]  /*4540*/  BRA `(.L_x_23238) ;  /* 0x0000004000007947 */ /* 0x000fea0003800000 */
.L_x_23237:
[----:B------:R-:W-:Y:S01]  /*4550*/  ISETP.GE.AND P0, PT, R2, RZ, PT ;  /* 0x000000ff0200720c */ /* 0x000fe20003f06270 */
[----:B------:R-:W-:-:S12]  /*4560*/  IMAD.MOV.U32 R0, RZ, RZ, 0x3fd774eb ;  /* 0x3fd774ebff007424 */ /* 0x000fd800078e00ff */
[----:B------:R-:W-:-:S04]  /*4570*/  @P0 FFMA.FTZ R5, R0, 0.93318945169448852539, -R5 ;  /* 0x3f6ee58100050823 */ /* 0x000fc80000010805 */
[----:B------:R-:W-:Y:S02]  /*4580*/  @!P0 FFMA.FTZ R5, R0, 0.93318945169448852539, R5 ;  /* 0x3f6ee58100058823 */ /* 0x000fe40000010005 */
.L_x_23238:
[----:B------:R-:W-:Y:S05]  /*4590*/  BSYNC B1 ;  /* 0x0000000000017941 */ /* 0x000fea0003800000 */
.L_x_23236:
[C---:B------:R-:W-:Y:S01]  /*45a0*/  FSETP.NEU.FTZ.AND P2, PT, |R2|.reuse, |R3|, PT ;  /* 0x400000030200720b */ /* 0x040fe20003f5d200 */
[----:B------:R-:W-:Y:S01]  /*45b0*/  HFMA2.MMA R0, -RZ, RZ, 2.04296875, -15.78125 ;  /* 0x4016cbe4ff007435 */ /* 0x000fe200000001ff */
[----:B------:R-:W-:Y:S01]  /*45c0*/  FSETP.NEU.FTZ.AND P0, PT, R11, RZ, PT ;  /* 0x000000ff0b00720b */ /* 0x000fe20003f1d000 */
[----:B------:R-:W0:Y:S01]  /*45d0*/  MUFU.LG2 R14, R14 ;  /* 0x0000000e000e7308 */ /* 0x000e220000000c00 */
[----:B------:R-:W-:Y:S01]  /*45e0*/  ISETP.GE.AND P1, PT, R2, RZ, PT ;  /* 0x000000ff0200720c */ /* 0x000fe20003f26270 */
[----:B------:R-:W-:-:S08]  /*45f0*/  FADD.FTZ R2, |R3|, |R2| ;  /* 0x4000000203027221 */ /* 0x000fd00000010200 */
[----:B------:R-:W-:Y:S02]  /*4600*/  @!P2 FSEL R5, R0, 0.78539818525314331055, !P1 ;  /* 0x3f490fdb0005a808 */ /* 0x000fe40004800000 */
[----:B------:R-:W-:Y:S02]  /*4610*/  @!P0 FSEL R5, RZ, 3.1415927410125732422, P1 ;  /* 0x40490fdbff058808 */ /* 0x000fe40000800000 */
[----:B------:R-:W-:Y:S02]  /*4620*/  FSETP.GTU.FTZ.AND P0, PT, |R2|, +INF , PT ;  /* 0x7f8000000200780b */ /* 0x000fe40003f1c200 */
[----:B------:R-:W-:Y:S01]  /*4630*/  LOP3.LUT R5, R5, 0x80000000, R3, 0xb8, !PT ;  /* 0x8000000005057812 */ /* 0x000fe200078eb803 */
[----:B0-----:R-:W-:-:S03]  /*4640*/  FMUL.FTZ R13, R14, 0.69314718246459960938 ;  /* 0x3f3172180e0d7820 */ /* 0x001fc60000410000 */
[----:B------:R-:W-:Y:S02]  /*4650*/  FSEL R5, R2, R5, P0 ;  /* 0x0000000502057208 */ /* 0x000fe40000000000 */
.L_x_23195:
[----:B------:R-:W-:Y:S05]  /*4660*/  BSYNC B0 ;  /* 0x0000000000007941 */ /* 0x000fea0003800000 */
.L_x_23182:
[----:B------:R-:W-:Y:S01]  /*4670*/  FMUL.FTZ R0, R5, c[0x0][0x370] ;  /* 0x0000dc0005007a20 */ /* 0x000fe20000410000 */
[----:B------:R-:W-:Y:S03]  /*4680*/  BSSY B0, `(.L_x_23239) ;  /* 0x000003a000007945 */ /* 0x000fe60003800000 */
[----:B------:R-:W-:Y:S02]  /*4690*/  FFMA.FTZ R6, R13, c[0x0][0x374], R0 ;  /* 0x0000dd000d067a23 */ /* 0x000fe40000010000 */
[----:B------:R-:W-:-:S03]  /*46a0*/  FMUL.FTZ R0, R5, c[0x0][0x374] ;  /* 0x0000dd0005007a20 */ /* 0x000fc60000410000 */
[----:B------:R-:W-:Y:S01]  /*46b0*/  LOP3.LUT P0, R2, R6, 0x7fffffff, RZ, 0xc0, !PT ;  /* 0x7fffffff06027812 */ /* 0x000fe2000780c0ff */
[----:B------:R-:W-:-:S12]  /*46c0*/  FFMA.FTZ R13, R13, c[0x0][0x370], -R0 ;  /* 0x0000dc000d0d7a23 */ /* 0x000fd80000010800 */
[----:B------:R-:W-:Y:S05]  /*46d0*/  @!P0 BRA `(.L_x_23240) ;  /* 0x0000031000008947 */ /* 0x000fea0003800000 */
[----:B------:R-:W-:-:S13]  /*46e0*/  LOP3.LUT P0, R0, R13, 0x7fffffff, RZ, 0xc0, !PT ;  /* 0x7fffffff0d007812 */ /* 0x000fda000780c0ff */
[----:B------:R-:W-:Y:S05]  /*46f0*/  @!P0 BRA `(.L_x_23241) ;  /* 0x000002b000008947 */ /* 0x000fea0003800000 */
[----:B------:R-:W-:-:S13]  /*4700*/  ISETP.GT.U32.AND P0, PT, R2, 0x7f7fffff, PT ;  /* 0x7f7fffff0200780c */ /* 0x000fda0003f04070 */
[----:B------:R-:W-:Y:S05]  /*4710*/  @P0 BRA `(.L_x_23242) ;  /* 0x000001f000000947 */ /* 0x000fea0003800000 */
[----:B------:R-:W-:-:S04]  /*4720*/  IADD3 R0, R13, -0x42b17218, RZ ;  /* 0xbd4e8de80d007810 */ /* 0x000fc80007ffe0ff */
[----:B------:R-:W-:-:S13]  /*4730*/  ISETP.GE.U32.AND P0, PT, R0, 0x8e8e5d, PT ;  /* 0x008e8e5d0000780c */ /* 0x000fda0003f06070 */
[----:B------:R-:W-:Y:S02]  /*4740*/  @P0 FMUL.FTZ R0, R13, 1.4426950216293334961 ;  /* 0x3fb8aa3b0d000820 */ /* 0x000fe40000410000 */
[----:B------:R-:W-:-:S04]  /*4750*/  @P0 FMUL.RZ R4, R6, 0.15915493667125701904 ;  /* 0x3e22f98306040820 */ /* 0x000fc8000040c000 */
[----:B------:R-:W-:Y:S08]  /*4760*/  @P0 MUFU.EX2 R0, R0 ;  /* 0x0000000000000308 */ /* 0x000ff00000000800 */
[----:B------:R-:W0:Y:S08]  /*4770*/  @P0 MUFU.SIN R3, R4 ;  /* 0x0000000400030308 */ /* 0x000e300000000400 */
[----:B------:R-:W1:Y:S01]  /*4780*/  @P0 MUFU.COS R5, R4 ;  /* 0x0000000400050308 */ /* 0x000e620000000000 */
[----:B0-----:R-:W-:-:S02]  /*4790*/  @P0 FMUL.FTZ R3, R0, R3 ;  /* 0x0000000300030220 */ /* 0x001fc40000410000 */
[----:B-1----:R-:W-:Y:S01]  /*47a0*/  @P0 FMUL.FTZ R2, R0, R5 ;  /* 0x0000000500020220 */ /* 0x002fe20000410000 */
[----:B------:R-:W-:Y:S05]  /*47b0*/  @P0 BRA `(.L_x_23243) ;  /* 0x0000026000000947 */ /* 0x000fea0003800000 */
[----:B------:R-:W-:Y:S02]  /*47c0*/  FADD.FTZ R0, R13, -162.88958740234375 ;  /* 0xc322e3bc0d007421 */ /* 0x000fe40000010000 */
[----:B------:R-:W-:Y:S02]  /*47d0*/  FMUL.RZ R6, R6, 0.15915493667125701904 ;  /* 0x3e22f98306067820 */ /* 0x000fe4000040c000 */
[----:B------:R-:W-:Y:S02]  /*47e0*/  FMUL.FTZ R0, R0, 1.4426950216293334961 ;  /* 0x3fb8aa3b00007820 */ /* 0x000fe40000410000 */
[----:B------:R-:W-:Y:S08]  /*47f0*/  MUFU.SIN R7, R6 ;  /* 0x0000000600077308 */ /* 0x000ff00000000400 */
[----:B------:R-:W0:Y:S08]  /*4800*/  MUFU.EX2 R0, R0 ;  /* 0x0000000000007308 */ /* 0x000e300000000800 */
[----:B------:R-:W1:Y:S01]  /*4810*/  MUFU.COS R5, R6 ;  /* 0x0000000600057308 */ /* 0x000e620000000000 */
[----:B0-----:R-:W-:-:S02]  /*4820*/  LEA.HI R3, R0, 0xffffffed, RZ, 0x9 ;  /* 0xffffffed00037811 */ /* 0x001fc400078f48ff */
[----:B------:R-:W-:Y:S02]  /*4830*/  LOP3.LUT R2, R0, 0x7fffff, RZ, 0xc0, !PT ;  /* 0x007fffff00027812 */ /* 0x000fe400078ec0ff */
[----:B------:R-:W-:Y:S02]  /*4840*/  LEA.HI R4, R3, R3, RZ, 0x1 ;  /* 0x0000000303047211 */ /* 0x000fe400078f08ff */
[----:B------:R-:W-:Y:S02]  /*4850*/  LOP3.LUT R2, R2, 0x7f000000, RZ, 0xfc, !PT ;  /* 0x7f00000002027812 */ /* 0x000fe400078efcff */
[----:B------:R-:W-:-:S03]  /*4860*/  SHF.R.S32.HI R4, RZ, 0x1, R4 ;  /* 0x00000001ff047819 */ /* 0x000fc60000011404 */
[----:B------:R-:W-:Y:S02]  /*4870*/  FMUL.FTZ R7, R2, R7 ;  /* 0x0000000702077220 */ /* 0x000fe40000410000 */
[----:B------:R-:W-:Y:S01]  /*4880*/  IMAD.IADD R3, R3, 0x1, -R4 ;  /* 0x0000000103037824 */ /* 0x000fe200078e0a04 */
[----:B------:R-:W-:Y:S01]  /*4890*/  LEA R4, R4, 0x3f800000, 0x17 ;  /* 0x3f80000004047811 */ /* 0x000fe200078eb8ff */
[----:B-1----:R-:W-:-:S03]  /*48a0*/  FMUL.FTZ R5, R2, R5 ;  /* 0x0000000502057220 */ /* 0x002fc60000410000 */
[----:B------:R-:W-:Y:S01]  /*48b0*/  LEA R2, R3, 0x3f800000, 0x17 ;  /* 0x3f80000003027811 */ /* 0x000fe200078eb8ff */
[C---:B------:R-:W-:Y:S02]  /*48c0*/  FMUL.FTZ R7, R4.reuse, R7 ;  /* 0x0000000704077220 */ /* 0x040fe40000410000 */
[----:B------:R-:W-:Y:S02]  /*48d0*/  FMUL.FTZ R5, R4, R5 ;  /* 0x0000000504057220 */ /* 0x000fe40000410000 */
[C---:B------:R-:W-:Y:S02]  /*48e0*/  FMUL.FTZ R3, R2.reuse, R7 ;  /* 0x0000000702037220 */ /* 0x040fe40000410000 */
[----:B------:R-:W-:Y:S01]  /*48f0*/  FMUL.FTZ R2, R2, R5 ;  /* 0x0000000502027220 */ /* 0x000fe20000410000 */
[----:B------:R-:W-:Y:S05]  /*4900*/  BRA `(.L_x_23243) ;  /* 0x0000011000007947 */ /* 0x000fea0003800000 */
.L_x_23242:
[----:B------:R-:W-:-:S13]  /*4910*/  ISETP.NE.AND P0, PT, R0, 0x7f800000, PT ;  /* 0x7f8000000000780c */ /* 0x000fda0003f05270 */
[----:B------:R-:W-:-:S04]  /*4920*/  @P0 FADD.FTZ R2, R6, -R6 ;  /* 0x8000000606020221 */ /* 0x000fc80000010000 */
[----:B------:R-:W-:Y:S01]  /*4930*/  @P0 IMAD.MOV.U32 R3, RZ, RZ, R2 ;  /* 0x000000ffff030224 */ /* 0x000fe200078e0002 */
[----:B------:R-:W-:Y:S05]  /*4940*/  @P0 BRA `(.L_x_23243) ;  /* 0x000000d000000947 */ /* 0x000fea0003800000 */
[----:B------:R-:W-:Y:S01]  /*4950*/  ISETP.GE.AND P0, PT, R13, RZ, PT ;  /* 0x000000ff0d00720c */ /* 0x000fe20003f06270 */
[----:B------:R-:W-:-:S12]  /*4960*/  CS2R R2, SRZ ;  /* 0x0000000000027805 */ /* 0x000fd8000001ff00 */
[----:B------:R-:W-:Y:S05]  /*4970*/  @!P0 BRA `(.L_x_23243) ;  /* 0x000000a000008947 */ /* 0x000fea0003800000 */
[----:B------:R-:W-:Y:S01]  /*4980*/  FADD.FTZ R3, R6, -R6 ;  /* 0x8000000606037221 */ /* 0x000fe20000010000 */
[----:B------:R-:W-:Y:S01]  /*4990*/  MOV R2, R13 ;  /* 0x0000000d00027202 */ /* 0x000fe20000000f00 */
[----:B------:R-:W-:Y:S05]  /*49a0*/  BRA `(.L_x_23243) ;  /* 0x0000007000007947 */ /* 0x000fea0003800000 */
.L_x_23241:
[----:B------:R-:W-:-:S04]  /*49b0*/  FMUL.RZ R6, R6, 0.15915493667125701904 ;  /* 0x3e22f98306067820 */ /* 0x000fc8000040c000 */
[----:B------:R0:W1:Y:S08]  /*49c0*/  MUFU.SIN R3, R6 ;  /* 0x0000000600037308 */ /* 0x0000700000000400 */
[----:B------:R0:W2:Y:S01]  /*49d0*/  MUFU.COS R2, R6 ;  /* 0x0000000600027308 */ /* 0x0000a20000000000 */
[----:B------:R-:W-:Y:S05]  /*49e0*/  BRA `(.L_x_23243) ;  /* 0x0000003000007947 */ /* 0x000fea0003800000 */
.L_x_23240:
[----:B------:R-:W-:Y:S02]  /*49f0*/  FMUL.FTZ R2, R13, 1.4426950216293334961 ;  /* 0x3fb8aa3b0d027820 */ /* 0x000fe40000410000 */
[----:B------:R-:W-:-:S04]  /*4a00*/  IMAD.MOV.U32 R3, RZ, RZ, R6 ;  /* 0x000000ffff037224 */ /* 0x000fc800078e0006 */
[----:B------:R-:W0:Y:S03]  /*4a10*/  MUFU.EX2 R2, R2 ;  /* 0x0000000200027308 */ /* 0x000e260000000800 */
.L_x_23243:
[----:B------:R-:W-:Y:S05]  /*4a20*/  BSYNC B0 ;  /* 0x0000000000007941 */ /* 0x000fea0003800000 */
.L_x_23239:
[----:B------:R-:W3:Y:S02]  /*4a30*/  LDC.U8 R4, c[0x0][0x380] ;  /* 0x0000e000ff047b82 */ /* 0x000ee40000000000 */
        /* <DEDUP_REMOVED lines=11> */
[----:B012---:R-:W0:Y:S02]  /*4af0*/  F2I.FTZ.TRUNC.NTZ R3, R2 ;  /* 0x0000000200037305 */ /* 0x007e24000021f100 */
[----:B0-----:R0:W-:Y:S01]  /*4b00*/  STG.E.U8 [R16.64], R3 ;  /* 0x0000000310007986 */ /* 0x0011e2000c101124 */
[----:B------:R-:W-:Y:S05]  /*4b10*/  BRA `(.L_x_23249) ;  /* 0x00000d8000007947 */ /* 0x000fea0003800000 */
.L_x_23247:
[----:B012---:R-:W0:Y:S02]  /*4b20*/  F2I.S64.TRUNC R2, R2 ;  /* 0x0000000200027311 */ /* 0x007e24000020d900 */
[----:B0-----:R-:W-:-:S05]  /*4b30*/  IMAD.MOV.U32 R5, RZ, RZ, R2 ;  /* 0x000000ffff057224 */ /* 0x001fca00078e0002 */
[----:B------:R0:W-:Y:S01]  /*4b40*/  STG.E.U8 [R16.64], R5 ;  /* 0x0000000510007986 */ /* 0x0001e2000c101124 */
[----:B------:R-:W-:Y:S05]  /*4b50*/  BRA `(.L_x_23249) ;  /* 0x00000d4000007947 */ /* 0x000fea0003800000 */
.L_x_23246:
[----:B------:R-:W-:-:S13]  /*4b60*/  ISETP.NE.AND P0, PT, R0, 0x2, PT ;  /* 0x000000020000780c */ /* 0x000fda0003f05270 */
[----:B------:R-:W-:Y:S05]  /*4b70*/  @!P0 BRA `(.L_x_23250) ;  /* 0x000000a000008947 */ /* 0x000fea0003800000 */
[----:B------:R-:W-:-:S13]  /*4b80*/  ISETP.NE.AND P0, PT, R0, 0x3, PT ;  /* 0x000000030000780c */ /* 0x000fda0003f05270 */
[----:B------:R-:W-:Y:S05]  /*4b90*/  @!P0 BRA `(.L_x_23251) ;  /* 0x0000005000008947 */ /* 0x000fea0003800000 */
[----:B------:R-:W-:-:S13]  /*4ba0*/  ISETP.NE.AND P0, PT, R0, 0x4, PT ;  /* 0x000000040000780c */ /* 0x000fda0003f05270 */
[----:B------:R-:W-:Y:S05]  /*4bb0*/  @P0 BRA `(.L_x_23248) ;  /* 0x00000b5000000947 */ /* 0x000fea0003800000 */
[----:B012---:R-:W0:Y:S02]  /*4bc0*/  F2I.S64.TRUNC R2, R2 ;  /* 0x0000000200027311 */ /* 0x007e24000020d900 */
[----:B0-----:R0:W-:Y:S01]  /*4bd0*/  STG.E.64 [R16.64], R2 ;  /* 0x0000000210007986 */ /* 0x0011e2000c101b24 */
[----:B------:R-:W-:Y:S05]  /*4be0*/  BRA `(.L_x_23249) ;  /* 0x00000cb000007947 */ /* 0x000fea0003800000 */
.L_x_23251:
[----:B012---:R-:W0:Y:S02]  /*4bf0*/  F2I.FTZ.TRUNC.NTZ R3, R2 ;  /* 0x0000000200037305 */ /* 0x007e24000021f100 */
[----:B0-----:R0:W-:Y:S01]  /*4c00*/  STG.E [R16.64], R3 ;  /* 0x0000000310007986 */ /* 0x0011e2000c101924 */
[----:B------:R-:W-:Y:S05]  /*4c10*/  BRA `(.L_x_23249) ;  /* 0x00000c8000007947 */ /* 0x000fea0003800000 */
.L_x_23250:
[----:B012---:R-:W0:Y:S02]  /*4c20*/  F2I.FTZ.TRUNC.NTZ R3, R2 ;  /* 0x0000000200037305 */ /* 0x007e24000021f100 */
[----:B0-----:R0:W-:Y:S01]  /*4c30*/  STG.E.U16 [R16.64], R3 ;  /* 0x0000000310007986 */ /* 0x0011e2000c101524 */
[----:B------:R-:W-:Y:S05]  /*4c40*/  BRA `(.L_x_23249) ;  /* 0x00000c5000007947 */ /* 0x000fea0003800000 */
.L_x_23245:
[----:B------:R-:W-:-:S13]  /*4c50*/  ISETP.GT.AND P0, PT, R0, 0x6, PT ;  /* 0x000000060000780c */ /* 0x000fda0003f04270 */
[----:B------:R-:W-:Y:S05]  /*4c60*/  @P0 BRA `(.L_x_23252) ;  /* 0x0000009000000947 */ /* 0x000fea0003800000 */
[----:B------:R-:W-:-:S13]  /*4c70*/  ISETP.NE.AND P0, PT, R0, 0x5, PT ;  /* 0x000000050000780c */ /* 0x000fda0003f05270 */
[----:B------:R-:W-:Y:S05]  /*4c80*/  @!P0 BRA `(.L_x_23253) ;  /* 0x0000004000008947 */ /* 0x000fea0003800000 */
[----:B------:R-:W-:-:S13]  /*4c90*/  ISETP.NE.AND P0, PT, R0, 0x6, PT ;  /* 0x000000060000780c */ /* 0x000fda0003f05270 */
[----:B------:R-:W-:Y:S05]  /*4ca0*/  @P0 BRA `(.L_x_23248) ;  /* 0x00000a6000000947 */ /* 0x000fea0003800000 */
[----:B0-2---:R0:W-:Y:S01]  /*4cb0*/  STG.E [R16.64], R2 ;  /* 0x0000000210007986 */ /* 0x0051e2000c101924 */
[----:B------:R-:W-:Y:S05]  /*4cc0*/  BRA `(.L_x_23249) ;  /* 0x00000bd000007947 */ /* 0x000fea0003800000 */
.L_x_23253:
[----:B0-2---:R-:W-:-:S05]  /*4cd0*/  F2FP.PACK_AB R2, RZ, R2 ;  /* 0x00000002ff02723e */ /* 0x005fca00000000ff */
[----:B------:R0:W-:Y:S01]  /*4ce0*/  STG.E.U16 [R16.64], R2 ;  /* 0x0000000210007986 */ /* 0x0001e2000c101524 */
[----:B------:R-:W-:Y:S05]  /*4cf0*/  BRA `(.L_x_23249) ;  /* 0x00000ba000007947 */ /* 0x000fea0003800000 */
.L_x_23252:
[----:B------:R-:W-:-:S13]  /*4d00*/  ISETP.NE.AND P0, PT, R0, 0x7, PT ;  /* 0x000000070000780c */ /* 0x000fda0003f05270 */
[----:B------:R-:W-:Y:S05]  /*4d10*/  @!P0 BRA `(.L_x_23254) ;  /* 0x0000009000008947 */ /* 0x000fea0003800000 */
[----:B------:R-:W-:-:S13]  /*4d20*/  ISETP.NE.AND P0, PT, R0, 0x8, PT ;  /* 0x000000080000780c */ /* 0x000fda0003f05270 */
[----:B------:R-:W-:Y:S05]  /*4d30*/  @!P0 BRA `(.L_x_23255) ;  /* 0x0000004000008947 */ /* 0x000fea0003800000 */
[----:B------:R-:W-:-:S13]  /*4d40*/  ISETP.NE.AND P0, PT, R0, 0x9, PT ;  /* 0x000000090000780c */ /* 0x000fda0003f05270 */
[----:B------:R-:W-:Y:S05]  /*4d50*/  @P0 BRA `(.L_x_23248) ;  /* 0x000009b000000947 */ /* 0x000fea0003800000 */
[----:B012---:R0:W-:Y:S01]  /*4d60*/  STG.E.64 [R16.64], R2 ;  /* 0x0000000210007986 */ /* 0x0071e2000c101b24 */
[----:B------:R-:W-:Y:S05]  /*4d70*/  BRA `(.L_x_23249) ;  /* 0x00000b2000007947 */ /* 0x000fea0003800000 */
.L_x_23255:
[----:B012---:R-:W-:-:S05]  /*4d80*/  F2FP.PACK_AB R3, R3, R2 ;  /* 0x000000020303723e */ /* 0x007fca00000000ff */
[----:B------:R0:W-:Y:S01]  /*4d90*/  STG.E [R16.64], R3 ;  /* 0x0000000310007986 */ /* 0x0001e2000c101924 */
[----:B------:R-:W-:Y:S05]  /*4da0*/  BRA `(.L_x_23249) ;  /* 0x00000af000007947 */ /* 0x000fea0003800000 */
.L_x_23254:
[----:B0-2---:R-:W-:-:S06]  /*4db0*/  FMUL.FTZ R2, R2, 1 ;  /* 0x3f80000002027820 */ /* 0x005fcc0000410000 */
[----:B-1----:R-:W0:Y:S02]  /*4dc0*/  F2F.F64.F32 R2, R2 ;  /* 0x0000000200027310 */ /* 0x002e240000201800 */
[----:B0-----:R0:W-:Y:S01]  /*4dd0*/  STG.E.64 [R16.64], R2 ;  /* 0x0000000210007986 */ /* 0x0011e2000c101b24 */
[----:B------:R-:W-:Y:S05]  /*4de0*/  BRA `(.L_x_23249) ;  /* 0x00000ab000007947 */ /* 0x000fea0003800000 */
.L_x_23244:
        /* <DEDUP_REMOVED lines=8> */
[----:B0-2---:R-:W-:Y:S02]  /*4e70*/  FSETP.NEU.FTZ.AND P0, PT, R2, RZ, PT ;  /* 0x000000ff0200720b */ /* 0x005fe40003f1d000 */
[----:B-1----:R-:W-:-:S04]  /*4e80*/  FSETP.NEU.FTZ.AND P1, PT, R3, RZ, PT ;  /* 0x000000ff0300720b */ /* 0x002fc80003f3d000 */
[----:B------:R-:W-:-:S04]  /*4e90*/  PLOP3.LUT P0, PT, P0, P1, PT, 0xa8, 0x0 ;  /* 0x000000000000781c */ /* 0x000fc80000703570 */
[----:B------:R-:W-:-:S05]  /*4ea0*/  SEL R3, RZ, 0x1, !P0 ;  /* 0x00000001ff037807 */ /* 0x000fca0004000000 */
[----:B------:R0:W-:Y:S01]  /*4eb0*/  STG.E.U8 [R16.64], R3 ;  /* 0x0000000310007986 */ /* 0x0001e2000c101124 */
[----:B------:R-:W-:Y:S05]  /*4ec0*/  BRA `(.L_x_23249) ;  /* 0x000009d000007947 */ /* 0x000fea0003800000 */
.L_x_23258:
[----:B01----:R-:W-:Y:S02]  /*4ed0*/  FMUL.FTZ R6, R3, 1 ;  /* 0x3f80000003067820 */ /* 0x003fe40000410000 */
[----:B--2---:R-:W-:-:S04]  /*4ee0*/  FMUL.FTZ R4, R2, 1 ;  /* 0x3f80000002047820 */ /* 0x004fc80000410000 */
[----:B------:R-:W-:Y:S08]  /*4ef0*/  F2F.F64.F32 R6, R6 ;  /* 0x0000000600067310 */ /* 0x000ff00000201800 */
[----:B------:R-:W0:Y:S02]  /*4f00*/  F2F.F64.F32 R4, R4 ;  /* 0x0000000400047310 */ /* 0x000e240000201800 */
[----:B0-----:R0:W-:Y:S01]  /*4f10*/  STG.E.128 [R16.64], R4 ;  /* 0x0000000410007986 */ /* 0x0011e2000c101d24 */
[----:B------:R-:W-:Y:S05]  /*4f20*/  BRA `(.L_x_23249) ;  /* 0x0000097000007947 */ /* 0x000fea0003800000 */
.L_x_23257:
[----:B------:R-:W-:-:S13]  /*4f30*/  ISETP.NE.AND P0, PT, R0, 0xf, PT ;  /* 0x0000000f0000780c */ /* 0x000fda0003f05270 */
[----:B------:R-:W-:Y:S05]  /*4f40*/  @!P0 BRA `(.L_x_23259) ;  /* 0x000002b000008947 */ /* 0x000fea0003800000 */
[----:B------:R-:W-:-:S13]  /*4f50*/  ISETP.NE.AND P0, PT, R0, 0x17, PT ;  /* 0x000000170000780c */ /* 0x000fda0003f05270 */
[----:B------:R-:W-:Y:S05]  /*4f60*/  @!P0 BRA `(.L_x_23260) ;  /* 0x0000014000008947 */ /* 0x000fea0003800000 */
[----:B------:R-:W-:-:S13]  /*4f70*/  ISETP.NE.AND P0, PT, R0, 0x18, PT ;  /* 0x000000180000780c */ /* 0x000fda0003f05270 */
[----:B------:R-:W-:Y:S05]  /*4f80*/  @P0 BRA `(.L_x_23248) ;  /* 0x0000078000000947 */ /* 0x000fea0003800000 */
[C---:B0-2---:R-:W-:Y:S01]  /*4f90*/  LOP3.LUT R4, R2.reuse, 0x7fffffff, RZ, 0xc0, !PT ;  /* 0x7fffffff02047812 */ /* 0x045fe200078ec0ff */
[----:B------:R-:W-:Y:S01]  /*4fa0*/  BSSY B0, `(.L_x_23261) ;  /* 0x000000d000007945 */ /* 0x000fe20003800000 */
[----:B------:R-:W-:Y:S02]  /*4fb0*/  LOP3.LUT R0, R2, 0x80000000, RZ, 0xc0, !PT ;  /* 0x8000000002007812 */ /* 0x000fe400078ec0ff */
[----:B------:R-:W-:Y:S02]  /*4fc0*/  ISETP.GT.U32.AND P0, PT, R4, 0x43efffff, PT ;  /* 0x43efffff0400780c */ /* 0x000fe40003f04070 */
[----:B------:R-:W-:Y:S01]  /*4fd0*/  SHF.R.U32.HI R5, RZ, 0x18, R0 ;  /* 0x00000018ff057819 */ /* 0x000fe20000011600 */
[----:B------:R-:W-:-:S10]  /*4fe0*/  HFMA2.MMA R0, -RZ, RZ, 0, 7.569789886474609375e-06 ;  /* 0x0000007fff007435 */ /* 0x000fd400000001ff */
[----:B------:R-:W-:Y:S05]  /*4ff0*/  @P0 BRA `(.L_x_23262) ;  /* 0x0000007000000947 */ /* 0x000fea0003800000 */
[----:B------:R-:W-:-:S13]  /*5000*/  ISETP.GE.U32.AND P0, PT, R4, 0x3c800000, PT ;  /* 0x3c8000000400780c */ /* 0x000fda0003f06070 */
[----:B------:R-:W-:-:S04]  /*5010*/  @P0 SHF.R.U32.HI R0, RZ, 0x14, R2 ;  /* 0x00000014ff000819 */ /* 0x000fc80000011602 */
[----:B-1----:R-:W-:-:S04]  /*5020*/  @P0 LOP3.LUT R3, R0, 0x1, RZ, 0xc0, !PT ;  /* 0x0000000100030812 */ /* 0x002fc800078ec0ff */
[----:B------:R-:W-:Y:S01]  /*5030*/  @P0 IADD3 R3, R2, 0x407ffff, R3 ;  /* 0x0407ffff02030810 */ /* 0x000fe20007ffe003 */
[----:B------:R-:W-:-:S03]  /*5040*/  @!P0 FADD.FTZ R2, R4, 16384 ;  /* 0x4680000004028421 */ /* 0x000fc60000010000 */
[----:B------:R-:W-:Y:S02]  /*5050*/  @P0 SHF.R.U32.HI R0, RZ, 0x14, R3 ;  /* 0x00000014ff000819 */ /* 0x000fe40000011603 */
[----:B------:R-:W-:Y:S02]  /*5060*/  @!P0 IADD3 R0, R2, -0x46800000, RZ ;  /* 0xb980000002008810 */ /* 0x000fe40007ffe0ff */
.L_x_23262:
[----:B------:R-:W-:Y:S05]  /*5070*/  BSYNC B0 ;  /* 0x0000000000007941 */ /* 0x000fea0003800000 */
.L_x_23261:
[----:B------:R-:W-:-:S05]  /*5080*/  LOP3.LUT R5, R0, R5, RZ, 0xfc, !PT ;  /* 0x0000000500057212 */ /* 0x000fca00078efcff */
[----:B------:R0:W-:Y:S01]  /*5090*/  STG.E.U8 [R16.64], R5 ;  /* 0x0000000510007986 */ /* 0x0001e2000c101124 */
[----:B------:R-:W-:Y:S05]  /*50a0*/  BRA `(.L_x_23249) ;  /* 0x000007f000007947 */ /* 0x000fea0003800000 */
.L_x_23260:
[----:B0-2---:R-:W-:Y:S01]  /*50b0*/  LOP3.LUT R4, R2, 0x7fffffff, RZ, 0xc0, !PT ;  /* 0x7fffffff02047812 */ /* 0x005fe200078ec0ff */
[----:B------:R-:W-:Y:S03]  /*50c0*/  BSSY B0, `(.L_x_23263) ;  /* 0x000000e000007945 */ /* 0x000fe60003800000 */
[----:B------:R-:W-:-:S13]  /*50d0*/  ISETP.GT.U32.AND P0, PT, R4, 0x477fffff, PT ;  /* 0x477fffff0400780c */ /* 0x000fda0003f04070 */
[----:B------:R-:W-:Y:S05]  /*50e0*/  @P0 BRA `(.L_x_23264) ;  /* 0x0000008000000947 */ /* 0x000fea0003800000 */
[----:B------:R-:W-:-:S13]  /*50f0*/  ISETP.GE.U32.AND P0, PT, R4, 0x38800000, PT ;  /* 0x388000000400780c */ /* 0x000fda0003f06070 */
[----:B------:R-:W-:-:S04]  /*5100*/  @P0 SHF.R.U32.HI R0, RZ, 0x15, R2 ;  /* 0x00000015ff000819 */ /* 0x000fc80000011602 */
[----:B-1----:R-:W-:-:S04]  /*5110*/  @P0 LOP3.LUT R3, R0, 0x1, RZ, 0xc0, !PT ;  /* 0x0000000100030812 */ /* 0x002fc800078ec0ff */
[----:B------:R-:W-:Y:S01]  /*5120*/  @P0 IADD3 R0, R2, 0x80fffff, R3 ;  /* 0x080fffff02000810 */ /* 0x000fe20007ffe003 */
[----:B------:R-:W-:-:S03]  /*5130*/  @!P0 FADD.FTZ R3, R4, 128 ;  /* 0x4300000004038421 */ /* 0x000fc60000010000 */
[----:B------:R-:W-:Y:S02]  /*5140*/  @P0 SHF.R.U32.HI R0, RZ, 0x15, R0 ;  /* 0x00000015ff000819 */ /* 0x000fe40000011600 */
[----:B------:R-:W-:Y:S01]  /*5150*/  @!P0 IADD3 R0, R3, -0x43000000, RZ ;  /* 0xbd00000003008810 */ /* 0x000fe20007ffe0ff */
[----:B------:R-:W-:Y:S05]  /*5160*/  BRA `(.L_x_23265) ;  /* 0x0000003000007947 */ /* 0x000fea0003800000 */
.L_x_23264:
[----:B------:R-:W-:Y:S01]  /*5170*/  IMAD.MOV.U32 R0, RZ, RZ, 0x7f ;  /* 0x0000007fff007424 */ /* 0x000fe200078e00ff */
[----:B------:R-:W-:-:S04]  /*5180*/  ISETP.GT.U32.AND P0, PT, R4, 0x7f800000, PT ;  /* 0x7f8000000400780c */ /* 0x000fc80003f04070 */
[----:B------:R-:W-:-:S04]  /*5190*/  SEL R0, R0, 0x7c, P0 ;  /* 0x0000007c00007807 */ /* 0x000fc80000000000 */
.L_x_23265:
[----:B------:R-:W-:Y:S05]  /*51a0*/  BSYNC B0 ;  /* 0x0000000000007941 */ /* 0x000fea0003800000 */
.L_x_23263:
[----:B------:R-:W-:-:S04]  /*51b0*/  LOP3.LUT R2, R2, 0x80000000, RZ, 0xc0, !PT ;  /* 0x8000000002027812 */ /* 0x000fc800078ec0ff */
[----:B-1----:R-:W-:-:S04]  /*51c0*/  SHF.R.U32.HI R3, RZ, 0x18, R2 ;  /* 0x00000018ff037819 */ /* 0x002fc80000011602 */
[----:B------:R-:W-:-:S05]  /*51d0*/  LOP3.LUT R3, R0, R3, RZ, 0xfc, !PT ;  /* 0x0000000300037212 */ /* 0x000fca00078efcff */
[----:B------:R0:W-:Y:S01]  /*51e0*/  STG.E.U8 [R16.64], R3 ;  /* 0x0000000310007986 */ /* 0x0001e2000c101124 */
[----:B------:R-:W-:Y:S05]  /*51f0*/  BRA `(.L_x_23249) ;  /* 0x000006a000007947 */ /* 0x000fea0003800000 */
.L_x_23259:
[----:B0-2---:R-:W-:-:S05]  /*5200*/  F2FP.BF16.PACK_AB R2, RZ, R2 ;  /* 0x00000002ff02723e */ /* 0x005fca00000010ff */
[----:B------:R0:W-:Y:S01]  /*5210*/  STG.E.U16 [R16.64], R2 ;  /* 0x0000000210007986 */ /* 0x0001e2000c101524 */
[----:B------:R-:W-:Y:S05]  /*5220*/  BRA `(.L_x_23249) ;  /* 0x0000067000007947 */ /* 0x000fea0003800000 */
.L_x_23256:
        /* <DEDUP_REMOVED lines=8> */
[----:B012---:R-:W0:Y:S02]  /*52b0*/  F2I.FTZ.U32.TRUNC.NTZ R3, R2 ;  /* 0x0000000200037305 */ /* 0x007e24000021f000 */
[----:B0-----:R0:W-:Y:S01]  /*52c0*/  STG.E.U16 [R16.64], R3 ;  /* 0x0000000310007986 */ /* 0x0011e2000c101524 */
[----:B------:R-:W-:Y:S05]  /*52d0*/  BRA `(.L_x_23249) ;  /* 0x000005c000007947 */ /* 0x000fea0003800000 */
.L_x_23268:
[----:B012---:R-:W-:Y:S01]  /*52e0*/  LOP3.LUT R3, R2, 0x7fffffff, RZ, 0xc0, !PT ;  /* 0x7fffffff02037812 */ /* 0x007fe200078ec0ff */
        /* <DEDUP_REMOVED lines=15> */
.L_x_23271:
[----:B------:R-:W-:-:S04]  /*53e0*/  LOP3.LUT R2, R2, 0x80000000, RZ, 0xc0, !PT ;  /* 0x8000000002027812 */ /* 0x000fc800078ec0ff */
[----:B------:R-:W-:-:S04]  /*53f0*/  SHF.R.U32.HI R3, RZ, 0x18, R2 ;  /* 0x00000018ff037819 */ /* 0x000fc80000011602 */
[----:B------:R-:W-:-:S04]  /*5400*/  LOP3.LUT R0, R0, R3, RZ, 0xfc, !PT ;  /* 0x0000000300007212 */ /* 0x000fc800078efcff */
[----:B------:R-:W-:Y:S02]  /*5410*/  PRMT R8, R0, 0x7610, R8 ;  /* 0x0000761000087816 */ /* 0x000fe40000000008 */
.L_x_23270:
[----:B------:R-:W-:Y:S05]  /*5420*/  BSYNC B0 ;  /* 0x0000000000007941 */ /* 0x000fea0003800000 */
.L_x_23269:
[----:B------:R0:W-:Y:S01]  /*5430*/  STG.E.U8 [R16.64], R8 ;  /* 0x0000000810007986 */ /* 0x0001e2000c101124 */
[----:B------:R-:W-:Y:S05]  /*5440*/  BRA `(.L_x_23249) ;  /* 0x0000045000007947 */ /* 0x000fea0003800000 */
.L_x_23267:
[----:B012---:R-:W-:Y:S01]  /*5450*/  LOP3.LUT R3, R2, 0x7fffffff, RZ, 0xc0, !PT ;  /* 0x7fffffff02037812 */ /* 0x007fe200078ec0ff */
[----:B------:R-:W-:Y:S01]  /*5460*/  BSSY B0, `(.L_x_23272) ;  /* 0x0000013000007945 */ /* 0x000fe20003800000 */
[----:B------:R-:W-:Y:S02]  /*5470*/  MOV R8, 0x80 ;  /* 0x0000008000087802 */ /* 0x000fe40000000f00 */
        /* <DEDUP_REMOVED lines=13> */
.L_x_23274:
[----:B------:R-:W-:-:S04]  /*5550*/  LOP3.LUT R2, R2, 0x80000000, RZ, 0xc0, !PT ;  /* 0x8000000002027812 */ /* 0x000fc800078ec0ff */
[----:B------:R-:W-:-:S04]  /*5560*/  SHF.R.U32.HI R3, RZ, 0x18, R2 ;  /* 0x00000018ff037819 */ /* 0x000fc80000011602 */
[----:B------:R-:W-:-:S04]  /*5570*/  LOP3.LUT R0, R0, R3, RZ, 0xfc, !PT ;  /* 0x0000000300007212 */ /* 0x000fc800078efcff */
[----:B------:R-:W-:Y:S02]  /*5580*/  PRMT R8, R0, 0x7610, R8 ;  /* 0x0000761000087816 */ /* 0x000fe40000000008 */
.L_x_23273:
[----:B------:R-:W-:Y:S05]  /*5590*/  BSYNC B0 ;  /* 0x0000000000007941 */ /* 0x000fea0003800000 */
.L_x_23272:
[----:B------:R0:W-:Y:S01]  /*55a0*/  STG.E.U8 [R16.64], R8 ;  /* 0x0000000810007986 */ /* 0x0001e2000c101124 */
[----:B------:R-:W-:Y:S05]  /*55b0*/  BRA `(.L_x_23249) ;  /* 0x000002e000007947 */ /* 0x000fea0003800000 */
.L_x_23266:
[----:B------:R-:W-:-:S13]  /*55c0*/  ISETP.NE.AND P0, PT, R0, 0x1c, PT ;  /* 0x0000001c0000780c */ /* 0x000fda0003f05270 */
[----:B------:R-:W-:Y:S05]  /*55d0*/  @!P0 BRA `(.L_x_23275) ;  /* 0x000002a000008947 */ /* 0x000fea0003800000 */
[----:B------:R-:W-:-:S13]  /*55e0*/  ISETP.NE.AND P0, PT, R0, 0x1d, PT ;  /* 0x0000001d0000780c */ /* 0x000fda0003f05270 */
[----:B------:R-:W-:Y:S05]  /*55f0*/  @!P0 BRA `(.L_x_23276) ;  /* 0x0000025000008947 */ /* 0x000fea0003800000 */
[----:B------:R-:W-:-:S13]  /*5600*/  ISETP.NE.AND P0, PT, R0, 0x2c, PT ;  /* 0x0000002c0000780c */ /* 0x000fda0003f05270 */
[----:B------:R-:W-:Y:S05]  /*5610*/  @P0 BRA `(.L_x_23248) ;  /* 0x000000f000000947 */ /* 0x000fea0003800000 */
[----:B0-2---:R-:W-:Y:S02]  /*5620*/  SHF.R.U32.HI R4, RZ, 0x17, R2 ;  /* 0x00000017ff047819 */ /* 0x005fe40000011602 */
[----:B------:R-:W-:Y:S02]  /*5630*/  PLOP3.LUT P0, PT, PT, PT, PT, 0x80, 0x0 ;  /* 0x000000000000781c */ /* 0x000fe40003f0f070 */
[----:B-1----:R-:W-:-:S04]  /*5640*/  LOP3.LUT R3, R4, 0xff, RZ, 0xc0, !PT ;  /* 0x000000ff04037812 */ /* 0x002fc800078ec0ff */
        /* <DEDUP_REMOVED lines=8> */
[----:B------:R-:W-:-:S05]  /*56d0*/  @!P0 IMAD.MOV R0, RZ, RZ, R4 ;  /* 0x000000ffff008224 */ /* 0x000fca00078e0204 */
[----:B------:R-:W-:-:S05]  /*56e0*/  @P2 MOV R3, R0 ;  /* 0x0000000000032202 */ /* 0x000fca0000000f00 */
[----:B------:R0:W-:Y:S01]  /*56f0*/  STG.E.U8 [R16.64], R3 ;  /* 0x0000000310007986 */ /* 0x0001e2000c101124 */
[----:B------:R-:W-:Y:S05]  /*5700*/  BRA `(.L_x_23249) ;  /* 0x0000019000007947 */ /* 0x000fea0003800000 */
.L_x_23248:
[----:B------:R-:W-:Y:S01]  /*5710*/  MOV R0, 0x0 ;  /* 0x0000000000007802 */ /* 0x000fe20000000f00 */
[----:B------:R-:W-:Y:S01]  /*5720*/  HFMA2.MMA R13, -RZ, RZ, 0, 0 ;  /* 0x00000000ff0d7435 */ /* 0x000fe200000001ff */
[----:B------:R-:W-:Y:S01]  /*5730*/  IMAD.MOV.U32 R4, RZ, RZ, c[0x4][0x198] ;  /* 0x01006600ff047624 */ /* 0x000fe200078e00ff */
[----:B0-----:R-:W-:Y:S01]  /*5740*/  MOV R6, c[0x4][0x1a0] ;  /* 0x0100680000067a02 */ /* 0x001fe20000000f00 */
[----:B-12---:R0:W1:Y:S01]  /*5750*/  LDC.64 R2, c[0x4][R0] ;  /* 0x0100000000027b82 */ /* 0x0060620000000a00 */
[----:B------:R-:W-:Y:S01]  /*5760*/  IMAD.MOV.U32 R5, RZ, RZ, c[0x4][0x19c] ;  /* 0x01006700ff057624 */ /* 0x000fe200078e00ff */
[----:B------:R-:W-:Y:S01]  /*5770*/  MOV R10, c[0x4][0x90] ;  /* 0x01002400000a7a02 */ /* 0x000fe20000000f00 */
[----:B------:R-:W-:Y:S02]  /*5780*/  IMAD.MOV.U32 R7, RZ, RZ, c[0x4][0x1a4] ;  /* 0x01006900ff077624 */ /* 0x000fe400078e00ff */
[----:B------:R-:W-:-:S02]  /*5790*/  IMAD.MOV.U32 R8, RZ, RZ, 0x65 ;  /* 0x00000065ff087424 */ /* 0x000fc400078e00ff */
[----:B------:R-:W-:Y:S02]  /*57a0*/  IMAD.MOV.U32 R11, RZ, RZ, c[0x4][0x94] ;  /* 0x01002500ff0b7624 */ /* 0x000fe400078e00ff */
[----:B------:R-:W-:Y:S02]  /*57b0*/  IMAD.MOV.U32 R12, RZ, RZ, 0x1 ;  /* 0x00000001ff0c7424 */ /* 0x000fe400078e00ff */
        /* <DEDUP_REMOVED lines=8> */
[----:B------:R-:W-:Y:S05]  /*5840*/  BRA `(.L_x_23249) ;  /* 0x0000005000007947 */ /* 0x000fea0003800000 */
.L_x_23276:
[----:B012---:R-:W0:Y:S02]  /*5850*/  F2I.U64.TRUNC R2, R2 ;  /* 0x0000000200027311 */ /* 0x007e24000020d800 */
[----:B0-----:R0:W-:Y:S01]  /*5860*/  STG.E.64 [R16.64], R2 ;  /* 0x0000000210007986 */ /* 0x0011e2000c101b24 */
[----:B------:R-:W-:Y:S05]  /*5870*/  BRA `(.L_x_23249) ;  /* 0x0000002000007947 */ /* 0x000fea0003800000 */
.L_x_23275:
[----:B012---:R-:W0:Y:S02]  /*5880*/  F2I.FTZ.U32.TRUNC.NTZ R3, R2 ;  /* 0x0000000200037305 */ /* 0x007e24000021f000 */
[----:B0-----:R0:W-:Y:S02]  /*5890*/  STG.E [R16.64], R3 ;  /* 0x0000000310007986 */ /* 0x0011e4000c101924 */
.L_x_23249:
[----:B------:R-:W2:Y:S04]  /*58a0*/  S2R R0, SR_TID.X ;  /* 0x0000000000007919 */ /* 0x000ea80000002100 */
[----:B01----:R-:W2:Y:S02]  /*58b0*/  S2R R3, SR_CTAID.X ;  /* 0x0000000000037919 */ /* 0x003ea40000002500 */
[----:B--2---:R-:W-:-:S05]  /*58c0*/  IMAD R0, R3, 0x200, R0 ;  /* 0x0000020003007824 */ /* 0x004fca00078e0200 */
[----:B------:R-:W-:Y:S02]  /*58d0*/  IADD3 R17, R0, 0x80, RZ ;  /* 0x0000008000117810 */ /* 0x000fe40007ffe0ff */
.L_x_23151:
[----:B------:R-:W-:Y:S05]  /*58e0*/  BSYNC B6 ;  /* 0x0000000000067941 */ /* 0x000fea0003800000 */
.L_x_23150:
[----:B------:R-:W-:Y:S01]  /*58f0*/  ISETP.GE.AND P0, PT, R17, c[0x0][0x160], PT ;  /* 0x0000580011007a0c */ /* 0x000fe20003f06270 */
[----:B------:R-:W-:-:S12]  /*5900*/  BSSY B6, `(.L_x_23277) ;  /* 0x0000b0c000067945 */ /* 0x000fd80003800000 */
[----:B------:R-:W-:Y:S05]  /*5910*/  @P0 BRA `(.L_x_23278) ;  /* 0x0000b0a000000947 */ /* 0x000fea0003800000 */
[----:B------:R-:W-:Y:S01]  /*5920*/  ISETP.NE.AND P0, PT, RZ, c[0x0][0x168], PT ;  /* 0x00005a00ff007a0c */ /* 0x000fe20003f05270 */
[----:B------:R-:W-:Y:S01]  /*5930*/  IMAD.MOV.U32 R0, RZ, RZ, RZ ;  /* 0x000000ffff007224 */ /* 0x000fe200078e00ff */
[----:B------:R-:W-:-:S11]  /*5940*/  MOV R18, RZ ;  /* 0x000000ff00127202 */ /* 0x000fd60000000f00 */
[----:B------:R-:W-:Y:S05]  /*5950*/  @!P0 BRA `(.L_x_23279) ;  /* 0x00000e0000008947 */ /* 0x000fea0003800000 */
[----:B------:R-:W-:Y:S02]  /*5960*/  IMAD.MOV.U32 R16, RZ, RZ, RZ ;  /* 0x000000ffff107224 */ /* 0x000fe400078e00ff */
[----:B------:R-:W-:Y:S02]  /*5970*/  IMAD.MOV.U32 R4, RZ, RZ, 0x1 ;  /* 0x00000001ff047424 */ /* 0x000fe400078e00ff */
[----:B------:R-:W-:-:S03]  /*5980*/  IMAD.HI.U32 R2, R17, c[0x0][0x170], R16 ;  /* 0x00005c0011027a27 */ /* 0x000fc600078e0010 */
[----:B------:R-:W-:Y:S02]  /*5990*/  ISETP.NE.AND P0, PT, R4, c[0x0][0x168], PT ;  /* 0x00005a0004007a0c */ /* 0x000fe40003f05270 */
[----:B------:R-:W-:-:S04]  /*59a0*/  SHF.R.U32.HI R3, RZ, c[0x0][0x174], R2 ;  /* 0x00005d00ff037a19 */ /* 0x000fc80000011602 */
[----:B------:R-:W-:-:S05]  /*59b0*/  IADD3 R0, -R3, RZ, RZ ;  /* 0x000000ff03007210 */ /* 0x000fca0007ffe1ff */
        /* <DEDUP_REMOVED lines=218> */
.L_x_23279:
        /* <DEDUP_REMOVED lines=21> */
.L_x_23284:
[----:B------:R-:W2:Y:S01]  /*68b0*/  LDG.E.U8 R2, [R4.64] ;  /* 0x0000002404027981 */ /* 0x000ea2000c1e1100 */
[----:B------:R-:W-:Y:S01]  /*68c0*/  IMAD.MOV.U32 R3, RZ, RZ, RZ ;  /* 0x000000ffff037224 */ /* 0x000fe200078e00ff */
[----:B--2---:R-:W0:Y:S01]  /*68d0*/  I2F.U16 R2, R2 ;  /* 0x0000000200027306 */ /* 0x004e220000101000 */
[----:B------:R-:W-:Y:S05]  /*68e0*/  BRA `(.L_x_23286) ;  /* 0x00000de000007947 */ /* 0x000fea0003800000 */
.L_x_23283:
[----:B------:R-:W-:-:S13]  /*68f0*/  ISETP.NE.AND P0, PT, R2, 0x2, PT ;  /* 0x000000020200780c */ /* 0x000fda0003f05270 */
[----:B------:R-:W-:Y:S05]  /*6900*/  @!P0 BRA `(.L_x_23287) ;  /* 0x000000c000008947 */ /* 0x000fea0003800000 */
[----:B------:R-:W-:-:S13]  /*6910*/  ISETP.NE.AND P0, PT, R2, 0x3, PT ;  /* 0x000000030200780c */ /* 0x000fda0003f05270 */
[----:B------:R-:W-:Y:S05]  /*6920*/  @!P0 BRA `(.L_x_23288) ;  /* 0x0000006000008947 */ /* 0x000fea0003800000 */
[----:B------:R-:W-:-:S13]  /*6930*/  ISETP.NE.AND P0, PT, R2, 0x4, PT ;  /* 0x000000040200780c */ /* 0x000fda0003f05270 */
[----:B------:R-:W-:Y:S05]  /*6940*/  @P0 BRA `(.L_x_23285) ;  /* 0x00000bc000000947 */ /* 0x000fea0003800000 */
[----:B------:R-:W2:Y:S01]  /*6950*/  LDG.E.64 R4, [R4.64] ;  /* 0x0000002404047981 */ /* 0x000ea2000c1e1b00 */
[----:B------:R-:W-:Y:S01]  /*6960*/  MOV R3, RZ ;  /* 0x000000ff00037202 */ /* 0x000fe20000000f00 */
[----:B--2---:R0:W1:Y:S01]  /*6970*/  I2F.S64 R2, R4 ;  /* 0x0000000400027312 */ /* 0x0040620000301400 */
[----:B------:R-:W-:Y:S05]  /*6980*/  BRA `(.L_x_23286) ;  /* 0x00000d4000007947 */ /* 0x000fea0003800000 */
.L_x_23288:
[----:B------:R-:W2:Y:S01]  /*6990*/  LDG.E R2, [R4.64] ;  /* 0x0000002404027981 */ /* 0x000ea2000c1e1900 */
[----:B------:R-:W-:Y:S01]  /*69a0*/  IMAD.MOV.U32 R3, RZ, RZ, RZ ;  /* 0x000000ffff037224 */ /* 0x000fe200078e00ff */
[----:B--2---:R-:W0:Y:S01]  /*69b0*/  I2F R2, R2 ;  /* 0x0000000200027306 */ /* 0x004e220000201400 */
[----:B------:R-:W-:Y:S05]  /*69c0*/  BRA `(.L_x_23286) ;  /* 0x00000d0000007947 */ /* 0x000fea0003800000 */
.L_x_23287:
[----:B------:R-:W2:Y:S01]  /*69d0*/  LDG.E.U16 R2, [R4.64] ;  /* 0x0000002404027981 */ /* 0x000ea2000c1e1500 */
[----:B------:R-:W-:Y:S01]  /*69e0*/  IMAD.MOV.U32 R3, RZ, RZ, RZ ;  /* 0x000000ffff037224 */ /* 0x000fe200078e00ff */
[----:B--2---:R-:W0:Y:S01]  /*69f0*/  I2F.S16 R2, R2 ;  /* 0x0000000200027306 */ /* 0x004e220000101400 */
[----:B------:R-:W-:Y:S05]  /*6a00*/  BRA `(.L_x_23286) ;  /* 0x00000cc000007947 */ /* 0x000fea0003800000 */
.L_x_23282:
[----:B------:R-:W-:-:S13]  /*6a10*/  ISETP.GT.AND P0, PT, R2, 0x6, PT ;  /* 0x000000060200780c */ /* 0x000fda0003f04270 */
[----:B------:R-:W-:Y:S05]  /*6a20*/  @P0 BRA `(.L_x_23289) ;  /* 0x000000b000000947 */ /* 0x000fea0003800000 */
[----:B------:R-:W-:-:S13]  /*6a30*/  ISETP.NE.AND P0, PT, R2, 0x5, PT ;  /* 0x000000050200780c */ /* 0x000fda0003f05270 */
[----:B------:R-:W-:Y:S05]  /*6a40*/  @!P0 BRA `(.L_x_23290) ;  /* 0x0000005000008947 */ /* 0x000fea0003800000 */
[----:B------:R-:W-:-:S13]  /*6a50*/  ISETP.NE.AND P0, PT, R2, 0x6, PT ;  /* 0x000000060200780c */ /* 0x000fda0003f05270 */
[----:B------:R-:W-:Y:S05]  /*6a60*/  @P0 BRA `(.L_x_23285) ;  /* 0x00000aa000000947 */ /* 0x000fea0003800000 */
[----:B------:R0:W5:Y:S01]  /*6a70*/  LDG.E R2, [R4.64] ;  /* 0x0000002404027981 */ /* 0x000162000c1e1900 */
[----:B------:R-:W-:Y:S01]  /*6a80*/  HFMA2.MMA R3, -RZ, RZ, 0, 0 ;  /* 0x00000000ff037435 */ /* 0x000fe200000001ff */
[----:B------:R-:W-:Y:S05]  /*6a90*/  BRA `(.L_x_23286) ;  /* 0x00000c3000007947 */ /* 0x000fea0003800000 */
.L_x_23290:
[----:B------:R-:W2:Y:S01]  /*6aa0*/  LDG.E.U16 R2, [R4.64] ;  /* 0x0000002404027981 */ /* 0x000ea2000c1e1500 */
[----:B------:R-:W-:Y:S01]  /*6ab0*/  IMAD.MOV.U32 R3, RZ, RZ, RZ ;  /* 0x000000ffff037224 */ /* 0x000fe200078e00ff */
[----:B--2---:R-:W-:Y:S01]  /*6ac0*/  HADD2.F32 R2, -RZ, R2.H0_H0 ;  /* 0x20000002ff027230 */ /* 0x004fe20000004100 */
[----:B------:R-:W-:Y:S05]  /*6ad0*/  BRA `(.L_x_23286) ;  /* 0x00000bf000007947 */ /* 0x000fea0003800000 */
.L_x_23289:
        /* <DEDUP_REMOVED lines=8> */
.L_x_23292:
[----:B------:R-:W2:Y:S02]  /*6b60*/  LDG.E R2, [R4.64] ;  /* 0x0000002404027981 */ /* 0x000ea4000c1e1900 */
[--C-:B--2---:R-:W-:Y:S02]  /*6b70*/  HADD2.F32 R3, -RZ, R2.reuse.H1_H1 ;  /* 0x30000002ff037230 */ /* 0x104fe40000004100 */
[----:B------:R-:W-:Y:S01]  /*6b80*/  HADD2.F32 R2, -RZ, R2.H0_H0 ;  /* 0x20000002ff027230 */ /* 0x000fe20000004100 */
[----:B------:R-:W-:Y:S05]  /*6b90*/  BRA `(.L_x_23286) ;  /* 0x00000b3000007947 */ /* 0x000fea0003800000 */
.L_x_23291:
[----:B------:R-:W2:Y:S01]  /*6ba0*/  LDG.E.64 R4, [R4.64] ;  /* 0x0000002404047981 */ /* 0x000ea2000c1e1b00 */
[----:B------:R-:W-:Y:S01]  /*6bb0*/  IMAD.MOV.U32 R3, RZ, RZ, RZ ;  /* 0x000000ffff037224 */ /* 0x000fe200078e00ff */
[----:B--2---:R-:W0:Y:S01]  /*6bc0*/  F2F.F32.F64 R2, R4 ;  /* 0x0000000400027310 */ /* 0x004e220000301000 */
[----:B------:R-:W0:-:S14]  /*6bd0*/  DSETP.GEU.AND P0, PT, |R4|, c[0x2][0x0], PT ;  /* 0x008000000400762a */ /* 0x000e1c0003f0e200 */
[----:B0-----:R-:W-:Y:S01]  /*6be0*/  @!P0 FMUL R2, R2, 1.175494350822287508e-38 ;  /* 0x0080000002028820 */ /* 0x001fe20000400000 */
[----:B------:R-:W-:Y:S05]  /*6bf0*/  BRA `(.L_x_23286) ;  /* 0x00000ad000007947 */ /* 0x000fea0003800000 */
.L_x_23281:
        /* <DEDUP_REMOVED lines=13> */
.L_x_23295:
        /* <DEDUP_REMOVED lines=8> */
.L_x_23294:
        /* <DEDUP_REMOVED lines=27> */
.L_x_23297:
        /* <DEDUP_REMOVED lines=14> */
.L_x_23296:
[----:B------:R-:W2:Y:S01]  /*6fe0*/  LDG.E.U16 R2, [R4.64] ;  /* 0x0000002404027981 */ /* 0x000ea2000c1e1500 */
[----:B------:R-:W-:Y:S01]  /*6ff0*/  HFMA2.MMA R3, -RZ, RZ, 0, 0 ;  /* 0x00000000ff037435 */ /* 0x000fe200000001ff */
[----:B--2---:R-:W-:Y:S01]  /*7000*/  PRMT R2, RZ, 0x5410, R2 ;  /* 0x00005410ff027816 */ /* 0x004fe20000000002 */
[----:B------:R-:W-:Y:S05]  /*7010*/  BRA `(.L_x_23286) ;  /* 0x000006b000007947 */ /* 0x000fea0003800000 */
.L_x_23293:
        /* <DEDUP_REMOVED lines=12> */
.L_x_23300:
        /* <DEDUP_REMOVED lines=20> */
.L_x_23302:
[----:B------:R-:W-:Y:S05]  /*7220*/  BSYNC B0 ;  /* 0x0000000000007941 */ /* 0x000fea0003800000 */
.L_x_23301:
[----:B------:R-:W-:Y:S01]  /*7230*/  IMAD.SHL.U32 R2, R2, 0x100000, RZ ;  /* 0x0010000002027824 */ /* 0x000fe200078e00ff */
[----:B------:R-:W-:-:S04]  /*7240*/  LEA R5, R0, 0x3b800000, 0x17 ;  /* 0x3b80000000057811 */ /* 0x000fc800078eb8ff */
[----:B------:R-:W-:Y:S01]  /*7250*/  LOP3.LUT R2, R5, R2, R6, 0xfe, !PT ;  /* 0x0000000205027212 */ /* 0x000fe200078efe06 */
[----:B------:R-:W-:Y:S05]  /*7260*/  BRA `(.L_x_23286) ;  /* 0x0000046000007947 */ /* 0x000fea0003800000 */
.L_x_23299:
        /* <DEDUP_REMOVED lines=20> */
.L_x_23304:
[----:B------:R-:W-:Y:S05]  /*73b0*/  BSYNC B0 ;  /* 0x0000000000007941 */ /* 0x000fea0003800000 */
.L_x_23303:
[----:B------:R-:W-:Y:S01]  /*73c0*/  IMAD.SHL.U32 R2, R2, 0x200000, RZ ;  /* 0x0020000002027824 */ /* 0x000fe200078e00ff */
[----:B------:R-:W-:-:S04]  /*73d0*/  LEA R5, R0, 0x37800000, 0x17 ;  /* 0x3780000000057811 */ /* 0x000fc800078eb8ff */
[----:B------:R-:W-:Y:S01]  /*73e0*/  LOP3.LUT R2, R5, R2, R6, 0xfe, !PT ;  /* 0x0000000205027212 */ /* 0x000fe200078efe06 */
[----:B------:R-:W-:Y:S05]  /*73f0*/  BRA `(.L_x_23286) ;  /* 0x000002d000007947 */ /* 0x000fea0003800000 */
.L_x_23298:
        /* <DEDUP_REMOVED lines=14> */
.L_x_23308:
[----:B------:R-:W-:Y:S05]  /*74e0*/  BSYNC B0 ;  /* 0x0000000000007941 */ /* 0x000fea0003800000 */
.L_x_23307:
[----:B------:R-:W-:Y:S01]  /*74f0*/  IMAD.MOV.U32 R3, RZ, RZ, RZ ;  /* 0x000000ffff037224 */ /* 0x000fe200078e00ff */
[----:B------:R-:W-:Y:S05]  /*7500*/  BRA `(.L_x_23286) ;  /* 0x000001c000007947 */ /* 0x000fea0003800000 */
.L_x_23285:
        /* <DEDUP_REMOVED lines=21> */
.L_x_23306:
[----:B------:R-:W2:Y:S01]  /*7660*/  LDG.E.64 R4, [R4.64] ;  /* 0x0000002404047981 */ /* 0x000ea2000c1e1b00 */
[----:B------:R-:W-:Y:S01]  /*7670*/  HFMA2.MMA R3, -RZ, RZ, 0, 0 ;  /* 0x00000000ff037435 */ /* 0x000fe200000001ff */
[----:B--2---:R0:W1:Y:S01]  /*7680*/  I2F.U64 R2, R4 ;  /* 0x0000000400027312 */ /* 0x0040620000301000 */
[----:B------:R-:W-:Y:S07]  /*7690*/  BRA `(.L_x_23286) ;  /* 0x0000003000007947 */ /* 0x000fee0003800000 */
.L_x_23305:
[----:B------:R-:W2:Y:S01]  /*76a0*/  LDG.E R2, [R4.64] ;  /* 0x0000002404027981 */ /* 0x000ea2000c1e1900 */
[----:B------:R-:W-:Y:S01]  /*76b0*/  IMAD.MOV.U32 R3, RZ, RZ, RZ ;  /* 0x000000ffff037224 */ /* 0x000fe200078e00ff */
[----:B--2---:R-:W0:Y:S06]  /*76c0*/  I2F.U32 R2, R2 ;  /* 0x0000000200027306 */ /* 0x004e2c0000201000 */
.L_x_23286:
[----:B------:R-:W-:Y:S05]  /*76d0*/  BSYNC B7 ;  /* 0x0000000000077941 */ /* 0x000fea0003800000 */
.L_x_23280:
        /* <DEDUP_REMOVED lines=61> */
.L_x_23316:
[----:B------:R-:W-:Y:S05]  /*7ab0*/  BSYNC B1 ;  /* 0x0000000000017941 */ /* 0x000fea0003800000 */
.L_x_23315:
[----:B------:R-:W-:Y:S01]  /*7ac0*/  BSSY B3, `(.L_x_23317) ;  /* 0x0000007000037945 */ /* 0x000fe20003800000 */
[----:B------:R-:W-:Y:S01]  /*7ad0*/  FFMA R6, R7, R0, R6 ;  /* 0x0000000007067223 */ /* 0x000fe20000000006 */
[----:B------:R-:W-:Y:S05]  /*7ae0*/  @!P0 BRA `(.L_x_23318) ;  /* 0x0000004000008947 */ /* 0x000fea0003800000 */
[----:B------:R-:W-:Y:S01]  /*7af0*/  MOV R8, R14 ;  /* 0x0000000e00087202 */ /* 0x000fe20000000f00 */
[----:B------:R-:W-:Y:S01]  /*7b00*/  IMAD.MOV.U32 R7, RZ, RZ, R11 ;  /* 0x000000ffff077224 */ /* 0x000fe200078e000b */
[----:B------:R-:W-:Y:S02]  /*7b10*/  MOV R0, 0x7b30 ;  /* 0x00007b3000007802 */ /* 0x000fe40000000f00 */
[----:B------:R-:W-:Y:S05]  /*7b20*/  CALL.REL.NOINC `($__internal_54_$__cuda_sm3x_div_rn_ftz_f32_slowpath) ;  /* 0x0000e70000007944 */ /* 0x000fea0003c00000 */
.L_x_23318:
[----:B------:R-:W-:Y:S05]  /*7b30*/  BSYNC B3 ;  /* 0x0000000000037941 */ /* 0x000fea0003800000 */
.L_x_23317:
        /* <DEDUP_REMOVED lines=18> */
.L_x_23320:
[----:B------:R-:W-:Y:S01]  /*7c60*/  ISETP.GE.AND P0, PT, R2, RZ, PT ;  /* 0x000000ff0200720c */ /* 0x000fe20003f06270 */
[----:B------:R-:W-:-:S12]  /*7c70*/  IMAD.MOV.U32 R0, RZ, RZ, 0x3fd774eb ;  /* 0x3fd774ebff007424 */ /* 0x000fd800078e00ff */
[----:B------:R-:W-:-:S04]  /*7c80*/  @P0 FFMA.FTZ R5, R0, 0.93318945169448852539, -R5 ;  /* 0x3f6ee58100050823 */ /* 0x000fc80000010805 */
[----:B------:R-:W-:Y:S02]  /*7c90*/  @!P0 FFMA.FTZ R5, R0, 0.93318945169448852539, R5 ;  /* 0x3f6ee58100058823 */ /* 0x000fe40000010005 */
.L_x_23321:
[----:B------:R-:W-:Y:S05]  /*7ca0*/  BSYNC B1 ;  /* 0x0000000000017941 */ /* 0x000fea0003800000 */
.L_x_23319:
        /* <DEDUP_REMOVED lines=12> */
.L_x_23314:
        /* <DEDUP_REMOVED lines=17> */
.L_x_23325:
[----:B------:R-:W-:Y:S05]  /*7e80*/  BSYNC B3 ;  /* 0x0000000000037941 */ /* 0x000fea0003800000 */
.L_x_23324:
        /* <DEDUP_REMOVED lines=18> */
.L_x_23327:
[----:B------:R-:W-:Y:S01]  /*7fb0*/  ISETP.GE.AND P0, PT, R2, RZ, PT ;  /* 0x000000ff0200720c */ /* 0x000fe20003f06270 */
[----:B------:R-:W-:-:S12]  /*7fc0*/  IMAD.MOV.U32 R0, RZ, RZ, 0x3fd774eb ;  /* 0x3fd774ebff007424 */ /* 0x000fd800078e00ff */
[----:B------:R-:W-:-:S04]  /*7fd0*/  @P0 FFMA.FTZ R5, R0, 0.93318945169448852539, -R5 ;  /* 0x3f6ee58100050823 */ /* 0x000fc80000010805 */
[----:B------:R-:W-:Y:S02]  /*7fe0*/  @!P0 FFMA.FTZ R5, R0, 0.93318945169448852539, R5 ;  /* 0x3f6ee58100058823 */ /* 0x000fe40000010005 */
.L_x_23328:
[----:B------:R-:W-:Y:S05]  /*7ff0*/  BSYNC B1 ;  /* 0x0000000000017941 */ /* 0x000fea0003800000 */
.L_x_23326:
        /* <DEDUP_REMOVED lines=13> */
.L_x_23323:
        /* <DEDUP_REMOVED lines=25> */
.L_x_23330:
        /* <DEDUP_REMOVED lines=41> */
.L_x_23329:
        /* <DEDUP_REMOVED lines=51> */
.L_x_23332:
[----:B------:R-:W-:Y:S05]  /*8820*/  BSYNC B1 ;  /* 0x0000000000017941 */ /* 0x000fea0003800000 */
.L_x_23331:
[----:B------:R-:W-:Y:S01]  /*8830*/  BSSY B3, `(.L_x_23333) ;  /* 0x0000006000037945 */ /* 0x000fe20003800000 */
[----:B------:R-:W-:Y:S01]  /*8840*/  FFMA R6, R7, R15, R4 ;  /* 0x0000000f07067223 */ /* 0x000fe20000000004 */
[----:B------:R-:W-:Y:S05]  /*8850*/  @!P0 BRA `(.L_x_23334) ;  /* 0x0000003000008947 */ /* 0x000fea0003800000 */
[----:B------:R-:W-:Y:S01]  /*8860*/  IMAD.MOV.U32 R7, RZ, RZ, R11 ;  /* 0x000000ffff077224 */ /* 0x000fe200078e000b */
[----:B------:R-:W-:Y:S02]  /*8870*/  MOV R0, 0x8890 ;  /* 0x0000889000007802 */ /* 0x000fe40000000f00 */
[----:B------:R-:W-:Y:S05]  /*8880*/  CALL.REL.NOINC `($__internal_54_$__cuda_sm3x_div_rn_ftz_f32_slowpath) ;  /* 0x0000d9a000007944 */ /* 0x000fea0003c00000 */
.L_x_23334:
[----:B------:R-:W-:Y:S05]  /*8890*/  BSYNC B3 ;  /* 0x0000000000037941 */ /* 0x000fea0003800000 */
.L_x_23333:
        /* <DEDUP_REMOVED lines=18> */
.L_x_23336:
[----:B------:R-:W-:Y:S01]  /*89c0*/  ISETP.GE.AND P0, PT, R2, RZ, PT ;  /* 0x000000ff0200720c */ /* 0x000fe20003f06270 */
[----:B------:R-:W-:-:S12]  /*89d0*/  IMAD.MOV.U32 R0, RZ, RZ, 0x3fd774eb ;  /* 0x3fd774ebff007424 */ /* 0x000fd800078e00ff */
[----:B------:R-:W-:-:S04]  /*89e0*/  @P0 FFMA.FTZ R5, R0, 0.93318945169448852539, -R5 ;  /* 0x3f6ee58100050823 */ /* 0x000fc80000010805 */
[----:B------:R-:W-:Y:S02]  /*89f0*/  @!P0 FFMA.FTZ R5, R0, 0.93318945169448852539, R5 ;  /* 0x3f6ee58100058823 */ /* 0x000fe40000010005 */
.L_x_23337:
[----:B------:R-:W-:Y:S05]  /*8a00*/  BSYNC B1 ;  /* 0x0000000000017941 */ /* 0x000fea0003800000 */
.L_x_23335:
        /* <DEDUP_REMOVED lines=12> */
.L_x_23313:
        /* <DEDUP_REMOVED lines=13> */
.L_x_23339:
[----:B------:R-:W-:Y:S05]  /*8ba0*/  BSYNC B3 ;  /* 0x0000000000037941 */ /* 0x000fea0003800000 */
.L_x_23338:
        /* <DEDUP_REMOVED lines=18> */
.L_x_23341:
[----:B------:R-:W-:Y:S01]  /*8cd0*/  ISETP.GE.AND P0, PT, R2, RZ, PT ;  /* 0x000000ff0200720c */ /* 0x000fe20003f06270 */
[----:B------:R-:W-:-:S12]  /*8ce0*/  IMAD.MOV.U32 R0, RZ, RZ, 0x3fd774eb ;  /* 0x3fd774ebff007424 */ /* 0x000fd800078e00ff */
[----:B------:R-:W-:-:S04]  /*8cf0*/  @P0 FFMA.FTZ R5, R0, 0.93318945169448852539, -R5 ;  /* 0x3f6ee58100050823 */ /* 0x000fc80000010805 */
[----:B------:R-:W-:Y:S02]  /*8d00*/  @!P0 FFMA.FTZ R5, R0, 0.93318945169448852539, R5 ;  /* 0x3f6ee58100058823 */ /* 0x000fe40000010005 */
.L_x_23342:
[----:B------:R-:W-:Y:S05]  /*8d10*/  BSYNC B1 ;  /* 0x0000000000017941 */ /* 0x000fea0003800000 */
.L_x_23340:
        /* <DEDUP_REMOVED lines=27> */
.L_x_23312:
        /* <DEDUP_REMOVED lines=14> */
[----:B------:R-:W-:Y:S02]  /*8fb0*/  FFMA.FTZ R5, R5, R6, -1 ;  /* 0xbf80000005057423 */ /* 0x000fe40000010006 */
[----:B------:R-:W-:Y:S02]  /*8fc0*/  IMAD.MOV.U32 R6, RZ, RZ, 0x3f800000 ;  /* 0x3f800000ff067424 */ /* 0x000fe400078e00ff */
[----:B------:R-:W-:-:S04]  /*8fd0*/  FADD.FTZ R4, R4, R5 ;  /* 0x0000000504047221 */ /* 0x000fc80000010000 */
[----:B------:R-:W-:Y:S02]  /*8fe0*/  FFMA.FTZ R5, R4, -R7, 0.10546888411045074463 ;  /* 0x3dd8001204057423 */ /* 0x000fe40000010807 */
[----:B------:R-:W-:Y:S02]  /*8ff0*/  FFMA R7, R6, -1, R6 ;  /* 0xbf80000006077823 */ /* 0x000fe40000000006 */
[C---:B------:R-:W-:Y:S02]  /*9000*/  FFMA.FTZ R5, R4.reuse, R5, -0.13229703903198242188 ;  /* 0xbe0778e004057423 */ /* 0x040fe40000010005 */
[----:B------:R-:W-:Y:S02]  /*9010*/  FFMA R11, R7, R6, 1 ;  /* 0x3f800000070b7423 */ /* 0x000fe40000000006 */
[----:B------:R-:W-:Y:S02]  /*9020*/  FFMA.FTZ R5, R4, R5, 0.14491446316242218018 ;  /* 0x3e14647504057423 */ /* 0x000fe40000010005 */
[----:B------:R-:W-:-:S02]  /*9030*/  FFMA R7, R11, R14, RZ ;  /* 0x0000000e0b077223 */ /* 0x000fc400000000ff */
        /* <DEDUP_REMOVED lines=8> */
[----:B------:R-:W-:Y:S02]  /*90c0*/  FFMA R4, R7, -1, R14 ;  /* 0xbf80000007047823 */ /* 0x000fe4000000000e */
[----:B------:R-:W-:Y:S01]  /*90d0*/  FFMA.FTZ R13, R0, 0.69314718246459960938, R5 ;  /* 0x3f317218000d7823 */ /* 0x000fe20000010005 */
[----:B------:R-:W-:Y:S05]  /*90e0*/  @!P1 BRA `(.L_x_23345) ;  /* 0x0000005000009947 */ /* 0x000fea0003800000 */
[C---:B------:R-:W-:Y:S02]  /*90f0*/  ISETP.GE.AND P1, PT, R9.reuse, -0x407fffff, PT ;  /* 0xbf8000010900780c */ /* 0x040fe40003f26270 */
[----:B------:R-:W-:-:S11]  /*9100*/  FSETP.NEU.FTZ.AND P2, PT, R9, RZ, PT ;  /* 0x000000ff0900720b */ /* 0x000fd60003f5d000 */
[----:B------:R-:W-:-:S04]  /*9110*/  @P1 IMAD.MOV.U32 R0, RZ, RZ, 0x7f800000 ;  /* 0x7f800000ff001424 */ /* 0x000fc800078e00ff */
[----:B------:R-:W-:-:S05]  /*9120*/  @P1 FFMA.FTZ R13, R9, R0, +INF ;  /* 0x7f800000090d1423 */ /* 0x000fca0000010000 */
[----:B------:R-:W-:Y:S02]  /*9130*/  FSEL R13, R13, -RZ, P2 ;  /* 0x800000ff0d0d7208 */ /* 0x000fe40001000000 */
.L_x_23345:
[----:B------:R-:W-:Y:S05]  /*9140*/  BSYNC B1 ;  /* 0x0000000000017941 */ /* 0x000fea0003800000 */
.L_x_23344:
[----:B------:R-:W-:Y:S01]  /*9150*/  BSSY B3, `(.L_x_23346) ;  /* 0x0000007000037945 */ /* 0x000fe20003800000 */
[----:B------:R-:W-:Y:S01]  /*9160*/  FFMA R6, R11, R4, R7 ;  /* 0x000000040b067223 */ /* 0x000fe20000000007 */
[----:B------:R-:W-:Y:S05]  /*9170*/  @!P0 BRA `(.L_x_23347) ;  /* 0x0000004000008947 */ /* 0x000fea0003800000 */
[----:B------:R-:W-:Y:S01]  /*9180*/  MOV R8, R14 ;  /* 0x0000000e00087202 */ /* 0x000fe20000000f00 */
[----:B------:R-:W-:Y:S01]  /*9190*/  IMAD.MOV.U32 R7, RZ, RZ, 0x3f800000 ;  /* 0x3f800000ff077424 */ /* 0x000fe200078e00ff */
[----:B------:R-:W-:Y:S02]  /*91a0*/  MOV R0, 0x91c0 ;  /* 0x000091c000007802 */ /* 0x000fe40000000f00 */
[----:B------:R-:W-:Y:S05]  /*91b0*/  CALL.REL.NOINC `($__internal_54_$__cuda_sm3x_div_rn_ftz_f32_slowpath) ;  /* 0x0000d07000007944 */ /* 0x000fea0003c00000 */
.L_x_23347:
[----:B------:R-:W-:Y:S05]  /*91c0*/  BSYNC B3 ;  /* 0x0000000000037941 */ /* 0x000fea0003800000 */
.L_x_23346:
        /* <DEDUP_REMOVED lines=18> */
.L_x_23349:
[----:B------:R-:W-:Y:S01]  /*92f0*/  ISETP.GE.AND P0, PT, R2, RZ, PT ;  /* 0x000000ff0200720c */ /* 0x000fe20003f06270 */
[----:B------:R-:W-:-:S12]  /*9300*/  IMAD.MOV.U32 R0, RZ, RZ, 0x3fd774eb ;  /* 0x3fd774ebff007424 */ /* 0x000fd800078e00ff */
[----:B------:R-:W-:-:S04]  /*9310*/  @P0 FFMA.FTZ R5, R0, 0.93318945169448852539, -R5 ;  /* 0x3f6ee58100050823 */ /* 0x000fc80000010805 */
[----:B------:R-:W-:Y:S02]  /*9320*/  @!P0 FFMA.FTZ R5, R0, 0.93318945169448852539, R5 ;  /* 0x3f6ee58100058823 */ /* 0x000fe40000010005 */
.L_x_23350:
[----:B------:R-:W-:Y:S05]  /*9330*/  BSYNC B1 ;  /* 0x0000000000017941 */ /* 0x000fea0003800000 */
.L_x_23348:
        /* <DEDUP_REMOVED lines=10> */
.L_x_23343:
        /* <DEDUP_REMOVED lines=13> */
.L_x_23352:
[----:B------:R-:W-:Y:S05]  /*94b0*/  BSYNC B3 ;  /* 0x0000000000037941 */ /* 0x000fea0003800000 */
.L_x_23351:
        /* <DEDUP_REMOVED lines=18> */
.L_x_23354:
[----:B------:R-:W-:Y:S01]  /*95e0*/  ISETP.GE.AND P0, PT, R2, RZ, PT ;  /* 0x000000ff0200720c */ /* 0x000fe20003f06270 */
[----:B------:R-:W-:-:S12]  /*95f0*/  IMAD.MOV.U32 R0, RZ, RZ, 0x3fd774eb ;  /* 0x3fd774ebff007424 */ /* 0x000fd800078e00ff */
[----:B------:R-:W-:-:S04]  /*9600*/  @P0 FFMA.FTZ R5, R0, 0.93318945169448852539, -R5 ;  /* 0x3f6ee58100050823 */ /* 0x000fc80000010805 */
[----:B------:R-:W-:Y:S02]  /*9610*/  @!P0 FFMA.FTZ R5, R0, 0.93318945169448852539, R5 ;  /* 0x3f6ee58100058823 */ /* 0x000fe40000010005 */
.L_x_23355:
[----:B------:R-:W-:Y:S05]  /*9620*/  BSYNC B1 ;  /* 0x0000000000017941 */ /* 0x000fea0003800000 */
.L_x_23353:
        /* <DEDUP_REMOVED lines=11> */
.L_x_23311:
        /* <DEDUP_REMOVED lines=34> */
.L_x_23357:
[----:B------:R-:W-:Y:S05]  /*9900*/  BSYNC B3 ;  /* 0x0000000000037941 */ /* 0x000fea0003800000 */
.L_x_23356:
        /* <DEDUP_REMOVED lines=18> */
.L_x_23359:
[----:B------:R-:W-:Y:S01]  /*9a30*/  ISETP.GE.AND P0, PT, R2, RZ, PT ;  /* 0x000000ff0200720c */ /* 0x000fe20003f06270 */
[----:B------:R-:W-:-:S12]  /*9a40*/  HFMA2.MMA R0, -RZ, RZ, 1.9599609375, 20144 ;  /* 0x3fd774ebff007435 */ /* 0x000fd800000001ff */
[----:B------:R-:W-:-:S04]  /*9a50*/  @P0 FFMA.FTZ R5, R0, 0.93318945169448852539, -R5 ;  /* 0x3f6ee58100050823 */ /* 0x000fc80000010805 */
[----:B------:R-:W-:Y:S02]  /*9a60*/  @!P0 FFMA.FTZ R5, R0, 0.93318945169448852539, R5 ;  /* 0x3f6ee58100058823 */ /* 0x000fe40000010005 */
.L_x_23360:
[----:B------:R-:W-:Y:S05]  /*9a70*/  BSYNC B1 ;  /* 0x0000000000017941 */ /* 0x000fea0003800000 */
.L_x_23358:
        /* <DEDUP_REMOVED lines=11> */
.L_x_23310:
        /* <DEDUP_REMOVED lines=26> */
.L_x_23362:
[----:B------:R-:W-:Y:S05]  /*9cd0*/  BSYNC B3 ;  /* 0x0000000000037941 */ /* 0x000fea0003800000 */
.L_x_23361:
        /* <DEDUP_REMOVED lines=18> */
.L_x_23364:
[----:B------:R-:W-:Y:S01]  /*9e00*/  ISETP.GE.AND P0, PT, R2, RZ, PT ;  /* 0x000000ff0200720c */ /* 0x000fe20003f06270 */
[----:B------:R-:W-:-:S12]  /*9e10*/  IMAD.MOV.U32 R0, RZ, RZ, 0x3fd774eb ;  /* 0x3fd774ebff007424 */ /* 0x000fd800078e00ff */
[----:B------:R-:W-:-:S04]  /*9e20*/  @P0 FFMA.FTZ R5, R0, 0.93318945169448852539, -R5 ;  /* 0x3f6ee58100050823 */ /* 0x000fc80000010805 */
[----:B------:R-:W-:Y:S02]  /*9e30*/  @!P0 FFMA.FTZ R5, R0, 0.93318945169448852539, R5 ;  /* 0x3f6ee58100058823 */ /* 0x000fe40000010005 */
.L_x_23365:
[----:B------:R-:W-:Y:S05]  /*9e40*/  BSYNC B1 ;  /* 0x0000000000017941 */ /* 0x000fea0003800000 */
.L_x_23363:
        /* <DEDUP_REMOVED lines=12> */
.L_x_23322:
[----:B------:R-:W-:Y:S05]  /*9f10*/  BSYNC B0 ;  /* 0x0000000000007941 */ /* 0x000fea0003800000 */
.L_x_23309:
        /* <DEDUP_REMOVED lines=42> */
.L_x_23369:
        /* <DEDUP_REMOVED lines=10> */
.L_x_23368:
[----:B------:R-:W-:-:S04]  /*a260*/  FMUL.RZ R6, R6, 0.15915493667125701904 ;  /* 0x3e22f98306067820 */ /* 0x000fc8000040c000 */
[----:B------:R0:W1:Y:S08]  /*a270*/  MUFU.SIN R3, R6 ;  /* 0x0000000600037308 */ /* 0x0000700000000400 */
[----:B------:R0:W2:Y:S01]  /*a280*/  MUFU.COS R2, R6 ;  /* 0x0000000600027308 */ /* 0x0000a20000000000 */
[----:B------:R-:W-:Y:S05]  /*a290*/  BRA `(.L_x_23370) ;  /* 0x0000003000007947 */ /* 0x000fea0003800000 */
.L_x_23367:
[----:B------:R-:W-:Y:S02]  /*a2a0*/  FMUL.FTZ R2, R13, 1.4426950216293334961 ;  /* 0x3fb8aa3b0d027820 */ /* 0x000fe40000410000 */
[----:B------:R-:W-:-:S04]  /*a2b0*/  IMAD.MOV.U32 R3, RZ, RZ, R6 ;  /* 0x000000ffff037224 */ /* 0x000fc800078e0006 */
[----:B------:R-:W0:Y:S03]  /*a2c0*/  MUFU.EX2 R2, R2 ;  /* 0x0000000200027308 */ /* 0x000e260000000800 */
.L_x_23370:
[----:B------:R-:W-:Y:S05]  /*a2d0*/  BSYNC B0 ;  /* 0x0000000000007941 */ /* 0x000fea0003800000 */
.L_x_23366:
        /* <DEDUP_REMOVED lines=15> */
.L_x_23374:
[----:B012---:R-:W0:Y:S02]  /*a3d0*/  F2I.S64.TRUNC R2, R2 ;  /* 0x0000000200027311 */ /* 0x007e24000020d900 */
[----:B0-----:R-:W-:-:S05]  /*a3e0*/  IMAD.MOV.U32 R5, RZ, RZ, R2 ;  /* 0x000000ffff057224 */ /* 0x001fca00078e0002 */
[----:B------:R0:W-:Y:S01]  /*a3f0*/  STG.E.U8 [R18.64], R5 ;  /* 0x0000000512007986 */ /* 0x0001e2000c101124 */
[----:B------:R-:W-:Y:S05]  /*a400*/  BRA `(.L_x_23376) ;  /* 0x00000d4000007947 */ /* 0x000fea0003800000 */
.L_x_23373:
        /* <DEDUP_REMOVED lines=9> */
.L_x_23378:
[----:B012---:R-:W0:Y:S02]  /*a4a0*/  F2I.FTZ.TRUNC.NTZ R3, R2 ;  /* 0x0000000200037305 */ /* 0x007e24000021f100 */
[----:B0-----:R0:W-:Y:S01]  /*a4b0*/  STG.E [R18.64], R3 ;  /* 0x0000000312007986 */ /* 0x0011e2000c101924 */
[----:B------:R-:W-:Y:S05]  /*a4c0*/  BRA `(.L_x_23376) ;  /* 0x00000c8000007947 */ /* 0x000fea0003800000 */
.L_x_23377:
[----:B012---:R-:W0:Y:S02]  /*a4d0*/  F2I.FTZ.TRUNC.NTZ R3, R2 ;  /* 0x0000000200037305 */ /* 0x007e24000021f100 */
[----:B0-----:R0:W-:Y:S01]  /*a4e0*/  STG.E.U16 [R18.64], R3 ;  /* 0x0000000312007986 */ /* 0x0011e2000c101524 */
[----:B------:R-:W-:Y:S05]  /*a4f0*/  BRA `(.L_x_23376) ;  /* 0x00000c5000007947 */ /* 0x000fea0003800000 */
.L_x_23372:
        /* <DEDUP_REMOVED lines=8> */
.L_x_23380:
[----:B0-2---:R-:W-:-:S05]  /*a580*/  F2FP.PACK_AB R2, RZ, R2 ;  /* 0x00000002ff02723e */ /* 0x005fca00000000ff */
[----:B------:R0:W-:Y:S01]  /*a590*/  STG.E.U16 [R18.64], R2 ;  /* 0x0000000212007986 */ /* 0x0001e2000c101524 */
[----:B------:R-:W-:Y:S05]  /*a5a0*/  BRA `(.L_x_23376) ;  /* 0x00000ba000007947 */ /* 0x000fea0003800000 */
.L_x_23379:
        /* <DEDUP_REMOVED lines=8> */
.L_x_23382:
[----:B012---:R-:W-:-:S05]  /*a630*/  F2FP.PACK_AB R3, R3, R2 ;  /* 0x000000020303723e */ /* 0x007fca00000000ff */
[----:B------:R0:W-:Y:S01]  /*a640*/  STG.E [R18.64], R3 ;  /* 0x0000000312007986 */ /* 0x0001e2000c101924 */
[----:B------:R-:W-:Y:S05]  /*a650*/  BRA `(.L_x_23376) ;  /* 0x00000af000007947 */ /* 0x000fea0003800000 */
.L_x_23381:
[----:B0-2---:R-:W-:-:S06]  /*a660*/  FMUL.FTZ R2, R2, 1 ;  /* 0x3f80000002027820 */ /* 0x005fcc0000410000 */
[----:B-1----:R-:W0:Y:S02]  /*a670*/  F2F.F64.F32 R2, R2 ;  /* 0x0000000200027310 */ /* 0x002e240000201800 */
[----:B0-----:R0:W-:Y:S01]  /*a680*/  STG.E.64 [R18.64], R2 ;  /* 0x0000000212007986 */ /* 0x0011e2000c101b24 */
[----:B------:R-:W-:Y:S05]  /*a690*/  BRA `(.L_x_23376) ;  /* 0x00000ab000007947 */ /* 0x000fea0003800000 */
.L_x_23371:
        /* <DEDUP_REMOVED lines=14> */
.L_x_23385:
[----:B01----:R-:W-:Y:S02]  /*a780*/  FMUL.FTZ R6, R3, 1 ;  /* 0x3f80000003067820 */ /* 0x003fe40000410000 */
[----:B--2---:R-:W-:-:S04]  /*a790*/  FMUL.FTZ R4, R2, 1 ;  /* 0x3f80000002047820 */ /* 0x004fc80000410000 */
[----:B------:R-:W-:Y:S08]  /*a7a0*/  F2F.F64.F32 R6, R6 ;  /* 0x0000000600067310 */ /* 0x000ff00000201800 */
[----:B------:R-:W0:Y:S02]  /*a7b0*/  F2F.F64.F32 R4, R4 ;  /* 0x0000000400047310 */ /* 0x000e240000201800 */
[----:B0-----:R0:W-:Y:S01]  /*a7c0*/  STG.E.128 [R18.64], R4 ;  /* 0x0000000412007986 */ /* 0x0011e2000c101d24 */
[----:B------:R-:W-:Y:S05]  /*a7d0*/  BRA `(.L_x_23376) ;  /* 0x0000097000007947 */ /* 0x000fea0003800000 */
.L_x_23384:
        /* <DEDUP_REMOVED lines=20> */
.L_x_23389:
[----:B------:R-:W-:Y:S05]  /*a920*/  BSYNC B0 ;  /* 0x0000000000007941 */ /* 0x000fea0003800000 */
.L_x_23388:
[----:B------:R-:W-:-:S05]  /*a930*/  LOP3.LUT R5, R0, R5, RZ, 0xfc, !PT ;  /* 0x0000000500057212 */ /* 0x000fca00078efcff */
[----:B------:R0:W-:Y:S01]  /*a940*/  STG.E.U8 [R18.64], R5 ;  /* 0x0000000512007986 */ /* 0x0001e2000c101124 */
[----:B------:R-:W-:Y:S05]  /*a950*/  BRA `(.L_x_23376) ;  /* 0x000007f000007947 */ /* 0x000fea0003800000 */
.L_x_23387:
        /* <DEDUP_REMOVED lines=12> */
.L_x_23391:
[----:B------:R-:W-:Y:S01]  /*aa20*/  IMAD.MOV.U32 R0, RZ, RZ, 0x7f ;  /* 0x0000007fff007424 */ /* 0x000fe200078e00ff */
[----:B------:R-:W-:-:S04]  /*aa30*/  ISETP.GT.U32.AND P0, PT, R4, 0x7f800000, PT ;  /* 0x7f8000000400780c */ /* 0x000fc80003f04070 */
[----:B------:R-:W-:-:S04]  /*aa40*/  SEL R0, R0, 0x7c, P0 ;  /* 0x0000007c00007807 */ /* 0x000fc80000000000 */
.L_x_23392:
[----:B------:R-:W-:Y:S05]  /*aa50*/  BSYNC B0 ;  /* 0x0000000000007941 */ /* 0x000fea0003800000 */
.L_x_23390:
[----:B------:R-:W-:-:S04]  /*aa60*/  LOP3.LUT R2, R2, 0x80000000, RZ, 0xc0, !PT ;  /* 0x8000000002027812 */ /* 0x000fc800078ec0ff */
[----:B-1----:R-:W-:-:S04]  /*aa70*/  SHF.R.U32.HI R3, RZ, 0x18, R2 ;  /* 0x00000018ff037819 */ /* 0x002fc80000011602 */
[----:B------:R-:W-:-:S05]  /*aa80*/  LOP3.LUT R3, R0, R3, RZ, 0xfc, !PT ;  /* 0x0000000300037212 */ /* 0x000fca00078efcff */
[----:B------:R0:W-:Y:S01]  /*aa90*/  STG.E.U8 [R18.64], R3 ;  /* 0x0000000312007986 */ /* 0x0001e2000c101124 */
[----:B------:R-:W-:Y:S05]  /*aaa0*/  BRA `(.L_x_23376) ;  /* 0x000006a000007947 */ /* 0x000fea0003800000 */
.L_x_23386:
[----:B0-2---:R-:W-:-:S05]  /*aab0*/  F2FP.BF16.PACK_AB R2, RZ, R2 ;  /* 0x00000002ff02723e */ /* 0x005fca00000010ff */
[----:B------:R0:W-:Y:S01]  /*aac0*/  STG.E.U16 [R18.64], R2 ;  /* 0x0000000212007986 */ /* 0x0001e2000c101524 */
[----:B------:R-:W-:Y:S05]  /*aad0*/  BRA `(.L_x_23376) ;  /* 0x0000067000007947 */ /* 0x000fea0003800000 */
.L_x_23383:
        /* <DEDUP_REMOVED lines=11> */
.L_x_23395:
        /* <DEDUP_REMOVED lines=16> */
.L_x_23398:
[----:B------:R-:W-:-:S04]  /*ac90*/  LOP3.LUT R2, R2, 0x80000000, RZ, 0xc0, !PT ;  /* 0x8000000002027812 */ /* 0x000fc800078ec0ff */
[----:B------:R-:W-:-:S04]  /*aca0*/  SHF.R.U32.HI R3, RZ, 0x18, R2 ;  /* 0x00000018ff037819 */ /* 0x000fc80000011602 */
[----:B------:R-:W-:-:S04]  /*acb0*/  LOP3.LUT R0, R0, R3, RZ, 0xfc, !PT ;  /* 0x0000000300007212 */ /* 0x000fc800078efcff */
[----:B------:R-:W-:Y:S02]  /*acc0*/  PRMT R9, R0, 0x7610, R9 ;  /* 0x0000761000097816 */ /* 0x000fe40000000009 */
.L_x_23397:
[----:B------:R-:W-:Y:S05]  /*acd0*/  BSYNC B0 ;  /* 0x0000000000007941 */ /* 0x000fea0003800000 */
.L_x_23396:
[----:B------:R0:W-:Y:S01]  /*ace0*/  STG.E.U8 [R18.64], R9 ;  /* 0x0000000912007986 */ /* 0x0001e2000c101124 */
[----:B------:R-:W-:Y:S05]  /*acf0*/  BRA `(.L_x_23376) ;  /* 0x0000045000007947 */ /* 0x000fea0003800000 */
.L_x_23394:
        /* <DEDUP_REMOVED lines=16> */
.L_x_23401:
[----:B------:R-:W-:-:S04]  /*ae00*/  LOP3.LUT R2, R2, 0x80000000, RZ, 0xc0, !PT ;  /* 0x8000000002027812 */ /* 0x000fc800078ec0ff */
[----:B------:R-:W-:-:S04]  /*ae10*/  SHF.R.U32.HI R3, RZ, 0x18, R2 ;  /* 0x00000018ff037819 */ /* 0x000fc80000011602 */
[----:B------:R-:W-:-:S04]  /*ae20*/  LOP3.LUT R0, R0, R3, RZ, 0xfc, !PT ;  /* 0x0000000300007212 */ /* 0x000fc800078efcff */
[----:B------:R-:W-:Y:S02]  /*ae30*/  PRMT R9, R0, 0x7610, R9 ;  /* 0x0000761000097816 */ /* 0x000fe40000000009 */
.L_x_23400:
[----:B------:R-:W-:Y:S05]  /*ae40*/  BSYNC B0 ;  /* 0x0000000000007941 */ /* 0x000fea0003800000 */
.L_x_23399:
[----:B------:R0:W-:Y:S01]  /*ae50*/  STG.E.U8 [R18.64], R9 ;  /* 0x0000000912007986 */ /* 0x0001e2000c101124 */
[----:B------:R-:W-:Y:S05]  /*ae60*/  BRA `(.L_x_23376) ;  /* 0x000002e000007947 */ /* 0x000fea0003800000 */
.L_x_23393:
        /* <DEDUP_REMOVED lines=21> */
.L_x_23375:
        /* <DEDUP_REMOVED lines=20> */
.L_x_23403:
[----:B012---:R-:W0:Y:S02]  /*b100*/  F2I.U64.TRUNC R2, R2 ;  /* 0x0000000200027311 */ /* 0x007e24000020d800 */
[----:B0-----:R0:W-:Y:S01]  /*b110*/  STG.E.64 [R18.64], R2 ;  /* 0x0000000212007986 */ /* 0x0011e2000c101b24 */
[----:B------:R-:W-:Y:S05]  /*b120*/  BRA `(.L_x_23376) ;  /* 0x0000002000007947 */ /* 0x000fea0003800000 */
.L_x_23402:
[----:B012---:R-:W0:Y:S02]  /*b130*/  F2I.FTZ.U32.TRUNC.NTZ R3, R2 ;  /* 0x0000000200037305 */ /* 0x007e24000021f000 */
[----:B0-----:R0:W-:Y:S02]  /*b140*/  STG.E [R18.64], R3 ;  /* 0x0000000312007986 */ /* 0x0011e4000c101924 */
.L_x_23376:
[----:B------:R-:W-:-:S04]  /*b150*/  IADD3 R17, R17, 0x80, RZ ;  /* 0x0000008011117810 */ /* 0x000fc80007ffe0ff */
[----:B------:R-:W-:-:S13]  /*b160*/  ISETP.GE.AND P0, PT, R17, c[0x0][0x160], PT ;  /* 0x0000580011007a0c */ /* 0x000fda0003f06270 */
[----:B------:R-:W-:Y:S05]  /*b170*/  @P0 BRA `(.L_x_23278) ;  /* 0x0000584000000947 */ /* 0x000fea0003800000 */
[----:B------:R-:W-:Y:S01]  /*b180*/  ISETP.NE.AND P0, PT, RZ, c[0x0][0x168], PT ;  /* 0x00005a00ff007a0c */ /* 0x000fe20003f05270 */
[----:B------:R-:W-:Y:S02]  /*b190*/  IMAD.MOV.U32 R0, RZ, RZ, RZ ;  /* 0x000000ffff007224 */ /* 0x000fe400078e00ff */
[----:B0-----:R-:W-:-:S10]  /*b1a0*/  IMAD.MOV.U32 R18, RZ, RZ, RZ ;  /* 0x000000ffff127224 */ /* 0x001fd400078e00ff */
[----:B------:R-:W-:Y:S05]  /*b1b0*/  @!P0 BRA `(.L_x_23404) ;  /* 0x00000e0000008947 */ /* 0x000fea0003800000 */
[----:B------:R-:W-:Y:S01]  /*b1c0*/  MOV R16, RZ ;  /* 0x000000ff00107202 */ /* 0x000fe20000000f00 */
[----:B------:R-:W-:-:S04]  /*b1d0*/  IMAD.MOV.U32 R4, RZ, RZ, 0x1 ;  /* 0x00000001ff047424 */ /* 0x000fc800078e00ff */
[----:B------:R-:W-:Y:S01]  /*b1e0*/  IMAD.HI.U32 R2, R17, c[0x0][0x170], R16 ;  /* 0x00005c0011027a27 */ /* 0x000fe200078e0010 */
[----:B------:R-:W-:-:S04]  /*b1f0*/  ISETP.NE.AND P0, PT, R4, c[0x0][0x168], PT ;  /* 0x00005a0004007a0c */ /* 0x000fc80003f05270 */
[----:B-1----:R-:W-:-:S05]  /*b200*/  SHF.R.U32.HI R3, RZ, c[0x0][0x174], R2 ;  /* 0x00005d00ff037a19 */ /* 0x002fca0000011602 */
[----:B------:R-:W-:-:S04]  /*b210*/  IMAD.MOV R0, RZ, RZ, -R3 ;  /* 0x000000ffff007224 */ /* 0x000fc800078e0a03 */
[----:B------:R-:W-:-:S04]  /*b220*/  IMAD R0, R0, c[0x0][0x16c], R17 ;  /* 0x00005b0000007a24 */ /* 0x000fc800078e0211 */
[C---:B------:R-:W-:Y:S02]  /*b230*/  IMAD R18, R0.reuse, c[0x0][0x298], RZ ;  /* 0x0000a60000127a24 */ /* 0x040fe400078e02ff */
[----:B------:R-:W-:Y:S01]  /*b240*/  IMAD R0, R0, c[0x0][0x29c], RZ ;  /* 0x0000a70000007a24 */ /* 0x000fe200078e02ff */
[----:B------:R-:W-:Y:S05]  /*b250*/  @!P0 BRA `(.L_x_23404) ;  /* 0x00000d6000008947 */ /* 0x000fea0003800000 */
[----:B------:R-:W-:Y:S01]  /*b260*/  HFMA2.MMA R2, -RZ, RZ, 0, 0 ;  /* 0x00000000ff027435 */ /* 0x000fe200000001ff */
[----:B------:R-:W-:-:S05]  /*b270*/  IMAD.MOV.U32 R6, RZ, RZ, c[0x0][0x168] ;  /* 0x00005a00ff067624 */ /* 0x000fca00078e00ff */
[----:B------:R-:W-:-:S04]  /*b280*/  ISETP.NE.AND P0, PT, R6, 0x2, PT ;  /* 0x000000020600780c */ /* 0x000fc80003f05270 */
        /* <DEDUP_REMOVED lines=200> */
[----:B------:R-:W-:-:S04]  /*bf10*/  @P0 IMAD.MOV.U32 R4, RZ, RZ, RZ ;  /* 0x000000ffff040224 */ /* 0x000fc800078e00ff */
[----:B------:R-:W-:-:S04]  /*bf20*/  @P0 IMAD.HI.U32 R2, R5, c[0x0][0x290], R4 ;  /* 0x0000a40005020a27 */ /* 0x000fc800078e0004 */
[----:B------:R-:W-:Y:S01]  /*bf30*/  IMAD.MOV R7, RZ, RZ, -R5 ;  /* 0x000000ffff077224 */ /* 0x000fe200078e0a05 */
[----:B------:R-:W-:-:S03]  /*bf40*/  @P0 SHF.R.U32.HI R2, RZ, c[0x0][0x294], R2 ;  /* 0x0000a500ff020a19 */ /* 0x000fc60000011602 */
[----:B------:R-:W-:Y:S01]  /*bf50*/  IMAD R3, R7, c[0x0][0x280], R3 ;  /* 0x0000a00007037a24 */ /* 0x000fe200078e0203 */
[----:B------:R-:W-:-:S03]  /*bf60*/  @P0 IADD3 R4, -R2, RZ, RZ ;  /* 0x000000ff02040210 */ /* 0x000fc60007ffe1ff */
[C---:B------:R-:W-:Y:S02]  /*bf70*/  IMAD R18, R3.reuse, c[0x0][0x350], R18 ;  /* 0x0000d40003127a24 */ /* 0x040fe400078e0212 */
[----:B------:R-:W-:Y:S02]  /*bf80*/  @P0 IMAD R5, R4, c[0x0][0x28c], R5 ;  /* 0x0000a30004050a24 */ /* 0x000fe400078e0205 */
[----:B------:R-:W-:Y:S02]  /*bf90*/  IMAD R0, R3, c[0x0][0x354], R0 ;  /* 0x0000d50003007a24 */ /* 0x000fe400078e0200 */
[C---:B------:R-:W-:Y:S02]  /*bfa0*/  @P0 IMAD R18, R5.reuse, c[0x0][0x358], R18 ;  /* 0x0000d60005120a24 */ /* 0x040fe400078e0212 */
[----:B------:R-:W-:Y:S02]  /*bfb0*/  @P0 IMAD R0, R5, c[0x0][0x35c], R0 ;  /* 0x0000d70005000a24 */ /* 0x000fe400078e0200 */
.L_x_23404:
[----:B-1----:R-:W0:Y:S01]  /*bfc0*/  LDC.U8 R3, c[0x0][0x381] ;  /* 0x0000e040ff037b82 */ /* 0x002e220000000000 */
        /* <DEDUP_REMOVED lines=17> */
[----:B------:R-:W-:Y:S01]  /*c0e0*/  HFMA2.MMA R3, -RZ, RZ, 0, 0 ;  /* 0x00000000ff037435 */ /* 0x000fe200000001ff */
[----:B--2---:R-:W0:Y:S01]  /*c0f0*/  I2F.S16 R2, R2 ;  /* 0x0000000200027306 */ /* 0x004e220000101400 */
[----:B------:R-:W-:Y:S07]  /*c100*/  BRA `(.L_x_23411) ;  /* 0x00000e2000007947 */ /* 0x000fee0003800000 */
.L_x_23409:
[----:B------:R-:W2:Y:S01]  /*c110*/  LDG.E.U8 R2, [R4.64] ;  /* 0x0000002404027981 */ /* 0x000ea2000c1e1100 */
[----:B------:R-:W-:Y:S01]  /*c120*/  IMAD.MOV.U32 R3, RZ, RZ, RZ ;  /* 0x000000ffff037224 */ /* 0x000fe200078e00ff */
[----:B--2---:R-:W0:Y:S01]  /*c130*/  I2F.U16 R2, R2 ;  /* 0x0000000200027306 */ /* 0x004e220000101000 */
[----:B------:R-:W-:Y:S05]  /*c140*/  BRA `(.L_x_23411) ;  /* 0x00000de000007947 */ /* 0x000fea0003800000 */
.L_x_23408:
[----:B------:R-:W-:-:S13]  /*c150*/  ISETP.NE.AND P0, PT, R2, 0x2, PT ;  /* 0x000000020200780c */ /* 0x000fda0003f05270 */
[----:B------:R-:W-:Y:S05]  /*c160*/  @!P0 BRA `(.L_x_23412) ;  /* 0x000000c000008947 */ /* 0x000fea0003800000 */
[----:B------:R-:W-:-:S13]  /*c170*/  ISETP.NE.AND P0, PT, R2, 0x3, PT ;  /* 0x000000030200780c */ /* 0x000fda0003f05270 */
[----:B------:R-:W-:Y:S05]  /*c180*/  @!P0 BRA `(.L_x_23413) ;  /* 0x0000006000008947 */ /* 0x000fea0003800000 */
[----:B------:R-:W-:-:S13]  /*c190*/  ISETP.NE.AND P0, PT, R2, 0x4, PT ;  /* 0x000000040200780c */ /* 0x000fda0003f05270 */
[----:B------:R-:W-:Y:S05]  /*c1a0*/  @P0 BRA `(.L_x_23410) ;  /* 0x00000bc000000947 */ /* 0x000fea0003800000 */
[----:B------:R-:W2:Y:S01]  /*c1b0*/  LDG.E.64 R4, [R4.64] ;  /* 0x0000002404047981 */ /* 0x000ea2000c1e1b00 */
[----:B------:R-:W-:Y:S01]  /*c1c0*/  IMAD.MOV.U32 R3, RZ, RZ, RZ ;  /* 0x000000ffff037224 */ /* 0x000fe200078e00ff */
[----:B--2---:R0:W1:Y:S01]  /*c1d0*/  I2F.S64 R2, R4 ;  /* 0x0000000400027312 */ /* 0x0040620000301400 */
[----:B------:R-:W-:Y:S05]  /*c1e0*/  BRA `(.L_x_23411) ;  /* 0x00000d4000007947 */ /* 0x000fea0003800000 */
.L_x_23413:
[----:B------:R-:W2:Y:S01]  /*c1f0*/  LDG.E R2, [R4.64] ;  /* 0x0000002404027981 */ /* 0x000ea2000c1e1900 */
[----:B------:R-:W-:Y:S01]  /*c200*/  MOV R3, RZ ;  /* 0x000000ff00037202 */ /* 0x000fe20000000f00 */
[----:B--2---:R-:W0:Y:S01]  /*c210*/  I2F R2, R2 ;  /* 0x0000000200027306 */ /* 0x004e220000201400 */
[----:B------:R-:W-:Y:S05]  /*c220*/  BRA `(.L_x_23411) ;  /* 0x00000d0000007947 */ /* 0x000fea0003800000 */
.L_x_23412:
[----:B------:R-:W2:Y:S01]  /*c230*/  LDG.E.U16 R2, [R4.64] ;  /* 0x0000002404027981 */ /* 0x000ea2000c1e1500 */
[----:B------:R-:W-:Y:S01]  /*c240*/  IMAD.MOV.U32 R3, RZ, RZ, RZ ;  /* 0x000000ffff037224 */ /* 0x000fe200078e00ff */
[----:B--2---:R-:W0:Y:S01]  /*c250*/  I2F.S16 R2, R2 ;  /* 0x0000000200027306 */ /* 0x004e220000101400 */
[----:B------:R-:W-:Y:S05]  /*c260*/  BRA `(.L_x_23411) ;  /* 0x00000cc000007947 */ /* 0x000fea0003800000 */
.L_x_23407:
[----:B------:R-:W-:-:S13]  /*c270*/  ISETP.GT.AND P0, PT, R2, 0x6, PT ;  /* 0x000000060200780c */ /* 0x000fda0003f04270 */
[----:B------:R-:W-:Y:S05]  /*c280*/  @P0 BRA `(.L_x_23414) ;  /* 0x000000b000000947 */ /* 0x000fea0003800000 */
[----:B------:R-:W-:-:S13]  /*c290*/  ISETP.NE.AND P0, PT, R2, 0x5, PT ;  /* 0x000000050200780c */ /* 0x000fda0003f05270 */
[----:B------:R-:W-:Y:S05]  /*c2a0*/  @!P0 BRA `(.L_x_23415) ;  /* 0x0000005000008947 */ /* 0x000fea0003800000 */
[----:B------:R-:W-:-:S13]  /*c2b0*/  ISETP.NE.AND P0, PT, R2, 0x6, PT ;  /* 0x000000060200780c */ /* 0x000fda0003f05270 */
[----:B------:R-:W-:Y:S05]  /*c2c0*/  @P0 BRA `(.L_x_23410) ;  /* 0x00000aa000000947 */ /* 0x000fea0003800000 */
[----:B------:R0:W5:Y:S01]  /*c2d0*/  LDG.E R2, [R4.64] ;  /* 0x0000002404027981 */ /* 0x000162000c1e1900 */
[----:B------:R-:W-:Y:S01]  /*c2e0*/  IMAD.MOV.U32 R3, RZ, RZ, RZ ;  /* 0x000000ffff037224 */ /* 0x000fe200078e00ff */
[----:B------:R-:W-:Y:S05]  /*c2f0*/  BRA `(.L_x_23411) ;  /* 0x00000c3000007947 */ /* 0x000fea0003800000 */
.L_x_23415:
[----:B------:R-:W2:Y:S01]  /*c300*/  LDG.E.U16 R2, [R4.64] ;  /* 0x0000002404027981 */ /* 0x000ea2000c1e1500 */
[----:B------:R-:W-:Y:S01]  /*c310*/  HFMA2.MMA R3, -RZ, RZ, 0, 0 ;  /* 0x00000000ff037435 */ /* 0x000fe200000001ff */
[----:B--2---:R-:W-:Y:S01]  /*c320*/  HADD2.F32 R2, -RZ, R2.H0_H0 ;  /* 0x20000002ff027230 */ /* 0x004fe20000004100 */
[----:B------:R-:W-:Y:S05]  /*c330*/  BRA `(.L_x_23411) ;  /* 0x00000bf000007947 */ /* 0x000fea0003800000 */
.L_x_23414:
        /* <DEDUP_REMOVED lines=8> */
.L_x_23417:
[----:B------:R-:W2:Y:S02]  /*c3c0*/  LDG.E R2, [R4.64] ;  /* 0x0000002404027981 */ /* 0x000ea4000c1e1900 */
[--C-:B--2---:R-:W-:Y:S02]  /*c3d0*/  HADD2.F32 R3, -RZ, R2.reuse.H1_H1 ;  /* 0x30000002ff037230 */ /* 0x104fe40000004100 */
[----:B------:R-:W-:Y:S01]  /*c3e0*/  HADD2.F32 R2, -RZ, R2.H0_H0 ;  /* 0x20000002ff027230 */ /* 0x000fe20000004100 */
[----:B------:R-:W-:Y:S05]  /*c3f0*/  BRA `(.L_x_23411) ;  /* 0x00000b3000007947 */ /* 0x000fea0003800000 */
.L_x_23416:
[----:B------:R-:W2:Y:S01]  /*c400*/  LDG.E.64 R4, [R4.64] ;  /* 0x0000002404047981 */ /* 0x000ea2000c1e1b00 */
[----:B------:R-:W-:Y:S01]  /*c410*/  IMAD.MOV.U32 R3, RZ, RZ, RZ ;  /* 0x000000ffff037224 */ /* 0x000fe200078e00ff */
[----:B--2---:R-:W0:Y:S01]  /*c420*/  F2F.F32.F64 R2, R4 ;  /* 0x0000000400027310 */ /* 0x004e220000301000 */
[----:B------:R-:W0:-:S14]  /*c430*/  DSETP.GEU.AND P0, PT, |R4|, c[0x2][0x0], PT ;  /* 0x008000000400762a */ /* 0x000e1c0003f0e200 */
[----:B0-----:R-:W-:Y:S01]  /*c440*/  @!P0 FMUL R2, R2, 1.175494350822287508e-38 ;  /* 0x0080000002028820 */ /* 0x001fe20000400000 */
[----:B------:R-:W-:Y:S05]  /*c450*/  BRA `(.L_x_23411) ;  /* 0x00000ad000007947 */ /* 0x000fea0003800000 */
.L_x_23406:
        /* <DEDUP_REMOVED lines=11> */
[----:B------:R-:W-:Y:S01]  /*c510*/  FSEL R2, RZ, 1, !P0 ;  /* 0x3f800000ff027808 */ /* 0x000fe20004000000 */
[----:B------:R-:W-:Y:S05]  /*c520*/  BRA `(.L_x_23411) ;  /* 0x00000a0000007947 */ /* 0x000fea0003800000 */
.L_x_23420:
        /* <DEDUP_REMOVED lines=8> */
.L_x_23419:
[----:B------:R-:W-:-:S13]  /*c5b0*/  ISETP.NE.AND P0, PT, R2, 0xf, PT ;  /* 0x0000000f0200780c */ /* 0x000fda0003f05270 */
[----:B------:R-:W-:Y:S05]  /*c5c0*/  @!P0 BRA `(.L_x_23421) ;  /* 0x0000027000008947 */ /* 0x000fea0003800000 */
[----:B------:R-:W-:-:S13]  /*c5d0*/  ISETP.NE.AND P0, PT, R2, 0x17, PT ;  /* 0x000000170200780c */ /* 0x000fda0003f05270 */
[----:B------:R-:W-:Y:S05]  /*c5e0*/  @!P0 BRA `(.L_x_23422) ;  /* 0x0000017000008947 */ /* 0x000fea0003800000 */
[----:B------:R-:W-:-:S13]  /*c5f0*/  ISETP.NE.AND P0, PT, R2, 0x18, PT ;  /* 0x000000180200780c */ /* 0x000fda0003f05270 */
[----:B------:R-:W-:Y:S05]  /*c600*/  @P0 BRA `(.L_x_23410) ;  /* 0x0000076000000947 */ /* 0x000fea0003800000 */
[----:B------:R-:W2:Y:S01]  /*c610*/  LDG.E.U8 R2, [R4.64] ;  /* 0x0000002404027981 */ /* 0x000ea2000c1e1100 */
[----:B------:R-:W-:Y:S01]  /*c620*/  IMAD.MOV.U32 R8, RZ, RZ, -0x800000 ;  /* 0xff800000ff087424 */ /* 0x000fe200078e00ff */
[----:B--2---:R-:W-:-:S04]  /*c630*/  SHF.L.U32 R2, R2, 0x18, RZ ;  /* 0x0000001802027819 */ /* 0x004fc800000006ff */
        /* <DEDUP_REMOVED lines=14> */
[----:B------:R-:W-:Y:S01]  /*c720*/  LOP3.LUT R5, R6, R3, RZ, 0x30, !PT ;  /* 0x0000000306057212 */ /* 0x000fe200078e30ff */
[----:B------:R-:W-:-:S03]  /*c730*/  IMAD.MOV.U32 R3, RZ, RZ, RZ ;  /* 0x000000ffff037224 */ /* 0x000fc600078e00ff */
[----:B------:R-:W-:Y:S01]  /*c740*/  LOP3.LUT R2, R5, 0x80000000, R2, 0xf8, !PT ;  /* 0x8000000005027812 */ /* 0x000fe200078ef802 */
[----:B------:R-:W-:Y:S05]  /*c750*/  BRA `(.L_x_23411) ;  /* 0x000007d000007947 */ /* 0x000fea0003800000 */
.L_x_23422:
[----:B------:R-:W2:Y:S01]  /*c760*/  LDG.E.U8 R4, [R4.64] ;  /* 0x0000002404047981 */ /* 0x000ea2000c1e1100 */
[----:B------:R-:W-:Y:S01]  /*c770*/  IMAD.MOV.U32 R3, RZ, RZ, RZ ;  /* 0x000000ffff037224 */ /* 0x000fe200078e00ff */
[C---:B--2---:R-:W-:Y:S02]  /*c780*/  SHF.L.U32 R0, R4.reuse, 0x19, RZ ;  /* 0x0000001904007819 */ /* 0x044fe400000006ff */
[----:B------:R-:W-:Y:S02]  /*c790*/  SHF.L.U32 R7, R4, 0x18, RZ ;  /* 0x0000001804077819 */ /* 0x000fe400000006ff */
        /* <DEDUP_REMOVED lines=10> */
.L_x_23421:
[----:B------:R-:W2:Y:S01]  /*c840*/  LDG.E.U16 R2, [R4.64] ;  /* 0x0000002404027981 */ /* 0x000ea2000c1e1500 */
[----:B------:R-:W-:Y:S01]  /*c850*/  IMAD.MOV.U32 R3, RZ, RZ, RZ ;  /* 0x000000ffff037224 */ /* 0x000fe200078e00ff */
[----:B--2---:R-:W-:Y:S01]  /*c860*/  PRMT R2, RZ, 0x5410, R2 ;  /* 0x00005410ff027816 */ /* 0x004fe20000000002 */
[----:B------:R-:W-:Y:S05]  /*c870*/  BRA `(.L_x_23411) ;  /* 0x000006b000007947 */ /* 0x000fea0003800000 */
.L_x_23418:
        /* <DEDUP_REMOVED lines=9> */
[----:B------:R-:W-:Y:S01]  /*c910*/  MOV R3, RZ ;  /* 0x000000ff00037202 */ /* 0x000fe20000000f00 */
[----:B--2---:R-:W0:Y:S01]  /*c920*/  I2F.U16 R2, R2 ;  /* 0x0000000200027306 */ /* 0x004e220000101000 */
[----:B------:R-:W-:Y:S05]  /*c930*/  BRA `(.L_x_23411) ;  /* 0x000005f000007947 */ /* 0x000fea0003800000 */
.L_x_23425:
        /* <DEDUP_REMOVED lines=20> */
.L_x_23427:
[----:B------:R-:W-:Y:S05]  /*ca80*/  BSYNC B0 ;  /* 0x0000000000007941 */ /* 0x000fea0003800000 */
.L_x_23426:
[----:B------:R-:W-:Y:S02]  /*ca90*/  LEA R5, R0, 0x3b800000, 0x17 ;  /* 0x3b80000000057811 */ /* 0x000fe400078eb8ff */
[----:B------:R-:W-:-:S04]  /*caa0*/  SHF.L.U32 R2, R2, 0x14, RZ ;  /* 0x0000001402027819 */ /* 0x000fc800000006ff */
[----:B------:R-:W-:Y:S01]  /*cab0*/  LOP3.LUT R2, R5, R2, R6, 0xfe, !PT ;  /* 0x0000000205027212 */ /* 0x000fe200078efe06 */
[----:B------:R-:W-:Y:S05]  /*cac0*/  BRA `(.L_x_23411) ;  /* 0x0000046000007947 */ /* 0x000fea0003800000 */
.L_x_23424:
        /* <DEDUP_REMOVED lines=20> */
.L_x_23429:
[----:B------:R-:W-:Y:S05]  /*cc10*/  BSYNC B0 ;  /* 0x0000000000007941 */ /* 0x000fea0003800000 */
.L_x_23428:
[----:B------:R-:W-:Y:S02]  /*cc20*/  LEA R5, R0, 0x37800000, 0x17 ;  /* 0x3780000000057811 */ /* 0x000fe400078eb8ff */
[----:B------:R-:W-:-:S04]  /*cc30*/  SHF.L.U32 R2, R2, 0x15, RZ ;  /* 0x0000001502027819 */ /* 0x000fc800000006ff */
[----:B------:R-:W-:Y:S01]  /*cc40*/  LOP3.LUT R2, R5, R2, R6, 0xfe, !PT ;  /* 0x0000000205027212 */ /* 0x000fe200078efe06 */
[----:B------:R-:W-:Y:S05]  /*cc50*/  BRA `(.L_x_23411) ;  /* 0x000002d000007947 */ /* 0x000fea0003800000 */
.L_x_23423:
        /* <DEDUP_REMOVED lines=12> */
[----:B------:R-:W-:Y:S01]  /*cd20*/  @!P0 IMAD.MOV.U32 R2, RZ, RZ, 0x7f800001 ;  /* 0x7f800001ff028424 */ /* 0x000fe200078e00ff */
[----:B------:R-:W-:Y:S02]  /*cd30*/  @P0 SHF.L.U32 R2, R4, 0x17, RZ ;  /* 0x0000001704020819 */ /* 0x000fe400000006ff */
.L_x_23433:
[----:B------:R-:W-:Y:S05]  /*cd40*/  BSYNC B0 ;  /* 0x0000000000007941 */ /* 0x000fea0003800000 */
.L_x_23432:
[----:B------:R-:W-:Y:S01]  /*cd50*/  IMAD.MOV.U32 R3, RZ, RZ, RZ ;  /* 0x000000ffff037224 */ /* 0x000fe200078e00ff */
[----:B------:R-:W-:Y:S05]  /*cd60*/  BRA `(.L_x_23411) ;  /* 0x000001c000007947 */ /* 0x000fea0003800000 */
.L_x_23410:
[----:B------:R-:W-:Y:S01]  /*cd70*/  MOV R0, 0x0 ;  /* 0x0000000000007802 */ /* 0x000fe20000000f00 */
[----:B------:R-:W-:Y:S01]  /*cd80*/  HFMA2.MMA R8, -RZ, RZ, 0, 4.64916229248046875e-06 ;  /* 0x0000004eff087435 */ /* 0x000fe200000001ff */
[----:B------:R-:W-:Y:S01]  /*cd90*/  IMAD.MOV.U32 R4, RZ, RZ, c[0x4][0x198] ;  /* 0x01006600ff047624 */ /* 0x000fe200078e00ff */
[----:B------:R-:W-:Y:S01]  /*cda0*/  MOV R5, c[0x4][0x19c] ;  /* 0x0100670000057a02 */ /* 0x000fe20000000f00 */
[----:B------:R0:W1:Y:S01]  /*cdb0*/  LDC.64 R2, c[0x4][R0] ;  /* 0x0100000000027b82 */ /* 0x0000620000000a00 */
[----:B------:R-:W-:Y:S01]  /*cdc0*/  IMAD.MOV.U32 R6, RZ, RZ, c[0x4][0x1a0] ;  /* 0x01006800ff067624 */ /* 0x000fe200078e00ff */
[----:B------:R-:W-:Y:S01]  /*cdd0*/  MOV R12, 0x1 ;  /* 0x00000001000c7802 */ /* 0x000fe20000000f00 */
[----:B------:R-:W-:Y:S02]  /*cde0*/  IMAD.MOV.U32 R7, RZ, RZ, c[0x4][0x1a4] ;  /* 0x01006900ff077624 */ /* 0x000fe400078e00ff */
[----:B------:R-:W-:-:S02]  /*cdf0*/  IMAD.MOV.U32 R10, RZ, RZ, c[0x4][0x88] ;  /* 0x01002200ff0a7624 */ /* 0x000fc400078e00ff */
[----:B------:R-:W-:Y:S02]  /*ce00*/  IMAD.MOV.U32 R11, RZ, RZ, c[0x4][0x8c] ;  /* 0x01002300ff0b7624 */ /* 0x000fe400078e00ff */
        /* <DEDUP_REMOVED lines=11> */
.L_x_23431:
[----:B------:R-:W2:Y:S01]  /*cec0*/  LDG.E.64 R4, [R4.64] ;  /* 0x0000002404047981 */ /* 0x000ea2000c1e1b00 */
[----:B------:R-:W-:Y:S01]  /*ced0*/  IMAD.MOV.U32 R3, RZ, RZ, RZ ;  /* 0x000000ffff037224 */ /* 0x000fe200078e00ff */
[----:B--2---:R0:W1:Y:S01]  /*cee0*/  I2F.U64 R2, R4 ;  /* 0x0000000400027312 */ /* 0x0040620000301000 */
[----:B------:R-:W-:Y:S05]  /*cef0*/  BRA `(.L_x_23411) ;  /* 0x0000003000007947 */ /* 0x000fea0003800000 */
.L_x_23430:
[----:B------:R-:W2:Y:S01]  /*cf00*/  LDG.E R2, [R4.64] ;  /* 0x0000002404027981 */ /* 0x000ea2000c1e1900 */
[----:B------:R-:W-:Y:S01]  /*cf10*/  HFMA2.MMA R3, -RZ, RZ, 0, 0 ;  /* 0x00000000ff037435 */ /* 0x000fe200000001ff */
[----:B--2---:R-:W0:Y:S08]  /*cf20*/  I2F.U32 R2, R2 ;  /* 0x0000000200027306 */ /* 0x004e300000201000 */
.L_x_23411:
[----:B------:R-:W-:Y:S05]  /*cf30*/  BSYNC B7 ;  /* 0x0000000000077941 */ /* 0x000fea0003800000 */
.L_x_23405:
        /* <DEDUP_REMOVED lines=22> */
[----:B------:R-:W-:Y:S01]  /*d0a0*/  MOV R7, 0x3d39bf78 ;  /* 0x3d39bf7800077802 */ /* 0x000fe20000000f00 */
[----:B------:R-:W-:Y:S01]  /*d0b0*/  FADD.FTZ R5, R14, 1 ;  /* 0x3f8000000e057421 */ /* 0x000fe20000010000 */
[----:B------:R-:W-:Y:S01]  /*d0c0*/  FCHK P0, R11, R14 ;  /* 0x0000000e0b007302 */ /* 0x000fe20000000000 */
[----:B------:R-:W-:Y:S01]  /*d0d0*/  IMAD.MOV.U32 R6, RZ, RZ, 0x3e800000 ;  /* 0x3e800000ff067424 */ /* 0x000fe200078e00ff */
[----:B------:R-:W-:Y:S01]  /*d0e0*/  BSSY B1, `(.L_x_23440) ;  /* 0x0000023000017945 */ /* 0x000fe20003800000 */
[----:B------:R-:W-:-:S04]  /*d0f0*/  FMUL.FTZ R0, R0, R5 ;  /* 0x0000000500007220 */ /* 0x000fc80000410000 */
[----:B------:R-:W-:-:S04]  /*d100*/  FFMA.FTZ R9, R11, R11, R0 ;  /* 0x0000000b0b097223 */ /* 0x000fc80000010000 */
        /* <DEDUP_REMOVED lines=10> */
[----:B------:R-:W1:Y:S02]  /*d1b0*/  MUFU.RCP R7, R14 ;  /* 0x0000000e00077308 */ /* 0x000e640000001000 */
[----:B------:R-:W-:Y:S02]  /*d1c0*/  FFMA.FTZ R5, R4, R5, -0.13229703903198242188 ;  /* 0xbe0778e004057423 */ /* 0x000fe40000010005 */
[----:B0-----:R-:W-:Y:S02]  /*d1d0*/  FMUL.FTZ R13, R0, 1.1920928955078125e-07 ;  /* 0x34000000000d7820 */ /* 0x001fe40000410000 */
[----:B------:R-:W-:-:S04]  /*d1e0*/  FFMA.FTZ R5, R4, R5, 0.14491446316242218018 ;  /* 0x3e14647504057423 */ /* 0x000fc80000010005 */
[----:B------:R-:W-:-:S04]  /*d1f0*/  FFMA.FTZ R5, R4, R5, -0.16641564667224884033 ;  /* 0xbe2a68dd04057423 */ /* 0x000fc80000010005 */
[----:B------:R-:W-:Y:S02]  /*d200*/  FFMA.FTZ R5, R4, R5, 0.19988867640495300293 ;  /* 0x3e4caf9e04057423 */ /* 0x000fe40000010005 */
[----:B-1----:R-:W-:Y:S02]  /*d210*/  FFMA R6, -R14, R7, 1 ;  /* 0x3f8000000e067423 */ /* 0x002fe40000000107 */
[C---:B------:R-:W-:Y:S02]  /*d220*/  FFMA.FTZ R5, R4.reuse, R5, -0.25000196695327758789 ;  /* 0xbe80004204057423 */ /* 0x040fe40000010005 */
[----:B------:R-:W-:Y:S02]  /*d230*/  FFMA R6, R7, R6, R7 ;  /* 0x0000000607067223 */ /* 0x000fe40000000007 */
        /* <DEDUP_REMOVED lines=13> */
.L_x_23441:
[----:B------:R-:W-:Y:S05]  /*d310*/  BSYNC B1 ;  /* 0x0000000000017941 */ /* 0x000fea0003800000 */
.L_x_23440:
[----:B------:R-:W-:Y:S01]  /*d320*/  BSSY B3, `(.L_x_23442) ;  /* 0x0000007000037945 */ /* 0x000fe20003800000 */
[----:B------:R-:W-:Y:S01]  /*d330*/  FFMA R6, R6, R0, R5 ;  /* 0x0000000006067223 */ /* 0x000fe20000000005 */
[----:B------:R-:W-:Y:S05]  /*d340*/  @!P0 BRA `(.L_x_23443) ;  /* 0x0000004000008947 */ /* 0x000fea0003800000 */
[----:B------:R-:W-:Y:S01]  /*d350*/  IMAD.MOV.U32 R8, RZ, RZ, R11 ;  /* 0x000000ffff087224 */ /* 0x000fe200078e000b */
[----:B------:R-:W-:Y:S02]  /*d360*/  MOV R7, R14 ;  /* 0x0000000e00077202 */ /* 0x000fe40000000f00 */
[----:B------:R-:W-:Y:S02]  /*d370*/  MOV R0, 0xd390 ;  /* 0x0000d39000007802 */ /* 0x000fe40000000f00 */
[----:B------:R-:W-:Y:S05]  /*d380*/  CALL.REL.NOINC `($__internal_54_$__cuda_sm3x_div_rn_ftz_f32_slowpath) ;  /* 0x00008ea000007944 */ /* 0x000fea0003c00000 */
.L_x_23443:
[----:B------:R-:W-:Y:S05]  /*d390*/  BSYNC B3 ;  /* 0x0000000000037941 */ /* 0x000fea0003800000 */
.L_x_23442:
        /* <DEDUP_REMOVED lines=18> */
.L_x_23445:
[----:B------:R-:W-:Y:S01]  /*d4c0*/  ISETP.GE.AND P0, PT, R2, RZ, PT ;  /* 0x000000ff0200720c */ /* 0x000fe20003f06270 */
[----:B------:R-:W-:-:S12]  /*d4d0*/  HFMA2.MMA R0, -RZ, RZ, 1.9599609375, 20144 ;  /* 0x3fd774ebff007435 */ /* 0x000fd800000001ff */
[----:B------:R-:W-:-:S04]  /*d4e0*/  @P0 FFMA.FTZ R5, R0, 0.93318945169448852539, -R5 ;  /* 0x3f6ee58100050823 */ /* 0x000fc80000010805 */
[----:B------:R-:W-:Y:S02]  /*d4f0*/  @!P0 FFMA.FTZ R5, R0, 0.93318945169448852539, R5 ;  /* 0x3f6ee58100058823 */ /* 0x000fe40000010005 */
.L_x_23446:
[----:B------:R-:W-:Y:S05]  /*d500*/  BSYNC B1 ;  /* 0x0000000000017941 */ /* 0x000fea0003800000 */
.L_x_23444:
[----:B------:R-:W-:Y:S01]  /*d510*/  FSETP.NEU.FTZ.AND P0, PT, |R2|, |R3|, PT ;  /* 0x400000030200720b */ /* 0x000fe20003f1d200 */
        /* <DEDUP_REMOVED lines=11> */
.L_x_23439:
        /* <DEDUP_REMOVED lines=14> */
[----:B------:R-:W-:Y:S02]  /*d6b0*/  MOV R7, R14 ;  /* 0x0000000e00077202 */ /* 0x000fe40000000f00 */
[----:B------:R-:W-:Y:S02]  /*d6c0*/  MOV R0, 0xd6e0 ;  /* 0x0000d6e000007802 */ /* 0x000fe40000000f00 */
[----:B------:R-:W-:Y:S05]  /*d6d0*/  CALL.REL.NOINC `($__internal_54_$__cuda_sm3x_div_rn_ftz_f32_slowpath) ;  /* 0x00008b5000007944 */ /* 0x000fea0003c00000 */
.L_x_23450:
[----:B------:R-:W-:Y:S05]  /*d6e0*/  BSYNC B3 ;  /* 0x0000000000037941 */ /* 0x000fea0003800000 */
.L_x_23449:
        /* <DEDUP_REMOVED lines=18> */
.L_x_23452:
[----:B------:R-:W-:Y:S01]  /*d810*/  ISETP.GE.AND P0, PT, R2, RZ, PT ;  /* 0x000000ff0200720c */ /* 0x000fe20003f06270 */
[----:B------:R-:W-:-:S12]  /*d820*/  HFMA2.MMA R0, -RZ, RZ, 1.9599609375, 20144 ;  /* 0x3fd774ebff007435 */ /* 0x000fd800000001ff */
[----:B------:R-:W-:-:S04]  /*d830*/  @P0 FFMA.FTZ R5, R0, 0.93318945169448852539, -R5 ;  /* 0x3f6ee58100050823 */ /* 0x000fc80000010805 */
[----:B------:R-:W-:Y:S02]  /*d840*/  @!P0 FFMA.FTZ R5, R0, 0.93318945169448852539, R5 ;  /* 0x3f6ee58100058823 */ /* 0x000fe40000010005 */
.L_x_23453:
[----:B------:R-:W-:Y:S05]  /*d850*/  BSYNC B1 ;  /* 0x0000000000017941 */ /* 0x000fea0003800000 */
.L_x_23451:
[----:B------:R-:W-:Y:S01]  /*d860*/  FSETP.NEU.FTZ.AND P1, PT, |R2|, |R3|, PT ;  /* 0x400000030200720b */ /* 0x000fe20003f3d200 */
        /* <DEDUP_REMOVED lines=12> */
.L_x_23448:
        /* <DEDUP_REMOVED lines=19> */
[C---:B------:R-:W-:Y:S02]  /*da60*/  FMUL.FTZ R5, R0.reuse, R5 ;  /* 0x0000000500057220 */ /* 0x040fe40000410000 */
[C---:B------:R-:W-:Y:S02]  /*da70*/  FMUL.FTZ R4, R11.reuse, R4 ;  /* 0x000000040b047220 */ /* 0x040fe40000410000 */
[----:B------:R-:W-:Y:S02]  /*da80*/  FMUL.FTZ R7, R0, R7 ;  /* 0x0000000700077220 */ /* 0x000fe40000410000 */
[----:B------:R-:W-:-:S02]  /*da90*/  FMUL.FTZ R6, R11, R6 ;  /* 0x000000060b067220 */ /* 0x000fc40000410000 */
[----:B------:R-:W-:Y:S02]  /*daa0*/  FMUL.FTZ R0, R0, R0 ;  /* 0x0000000000007220 */ /* 0x000fe40000410000 */
[----:B------:R-:W-:Y:S02]  /*dab0*/  FMUL.FTZ R11, R11, R11 ;  /* 0x0000000b0b0b7220 */ /* 0x000fe40000410000 */
.L_x_23455:
        /* <DEDUP_REMOVED lines=35> */
[----:B------:R-:W-:Y:S02]  /*dcf0*/  PLOP3.LUT P1, PT, P6, P0, P1, 0xbf, 0x0 ;  /* 0x000000000000781c */ /* 0x000fe40003721717 */
[----:B------:R-:W-:Y:S02]  /*dd00*/  FSEL R20, R16, R11, !P6 ;  /* 0x0000000b10147208 */ /* 0x000fe40007000000 */
[----:B------:R-:W-:-:S03]  /*dd10*/  FSEL R0, R11, R16, !P6 ;  /* 0x000000100b007208 */ /* 0x000fc60007000000 */
[----:B------:R-:W-:-:S06]  /*dd20*/  IMAD.MOV.U32 R11, RZ, RZ, R20 ;  /* 0x000000ffff0b7224 */ /* 0x000fcc00078e0014 */
[----:B------:R-:W-:Y:S05]  /*dd30*/  @P1 BRA `(.L_x_23455) ;  /* 0xfffffd8000001947 */ /* 0x000fea000383ffff */
[----:B------:R-:W-:Y:S05]  /*dd40*/  BSYNC B1 ;  /* 0x0000000000017941 */ /* 0x000fea0003800000 */
.L_x_23454:
[----:B------:R-:W-:Y:S01]  /*dd50*/  FADD.FTZ R8, R8, -1 ;  /* 0xbf80000008087421 */ /* 0x000fe20000010000 */
[----:B------:R-:W-:Y:S01]  /*dd60*/  FSETP.GEU.FTZ.AND P3, PT, |R2|, |R3|, PT ;  /* 0x400000030200720b */ /* 0x000fe20003f7e200 */
[----:B------:R-:W-:Y:S02]  /*dd70*/  BSSY B1, `(.L_x_23456) ;  /* 0x0000031000017945 */ /* 0x000fe40003800000 */
[----:B------:R-:W-:Y:S02]  /*dd80*/  FADD.FTZ R9, R9, R8 ;  /* 0x0000000809097221 */ /* 0x000fe40000010000 */
[----:B------:R-:W-:Y:S02]  /*dd90*/  FADD.FTZ R8, |R3|, -RZ ;  /* 0x800000ff03087221 */ /* 0x000fe40000010200 */
[----:B------:R-:W-:-:S04]  /*dda0*/  FADD.FTZ R9, R10, R9 ;  /* 0x000000090a097221 */ /* 0x000fc80000010000 */
[----:B------:R-:W-:Y:S02]  /*ddb0*/  FADD.FTZ R12, R12, R9 ;  /* 0x000000090c0c7221 */ /* 0x000fe40000010000 */
[----:B------:R-:W-:Y:S02]  /*ddc0*/  @!P3 FADD.FTZ R8, |R2|, -RZ ;  /* 0x800000ff0208b221 */ /* 0x000fe40000010200 */
[----:B------:R-:W-:Y:S02]  /*ddd0*/  FADD.FTZ R12, R13, R12 ;  /* 0x0000000c0d0c7221 */ /* 0x000fe40000010000 */
[----:B------:R-:W-:Y:S02]  /*dde0*/  FCHK P0, R8, R14 ;  /* 0x0000000e08007302 */ /* 0x000fe40000000000 */
[----:B------:R-:W-:-:S04]  /*ddf0*/  FADD.FTZ R12, R15, R12 ;  /* 0x0000000c0f0c7221 */ /* 0x000fc80000010000 */
[----:B------:R-:W-:-:S04]  /*de00*/  FADD.FTZ R5, R5, R12 ;  /* 0x0000000c05057221 */ /* 0x000fc80000010000 */
[----:B------:R-:W-:-:S04]  /*de10*/  FADD.FTZ R4, R4, R5 ;  /* 0x0000000504047221 */ /* 0x000fc80000010000 */
[----:B------:R-:W-:-:S04]  /*de20*/  FADD.FTZ R7, R7, R4 ;  /* 0x0000000407077221 */ /* 0x000fc80000010000 */
[----:B------:R-:W-:Y:S01]  /*de30*/  FADD.FTZ R7, R6, R7 ;  /* 0x0000000706077221 */ /* 0x000fe20000010000 */
[----:B------:R-:W-:-:S03]  /*de40*/  MOV R6, 0x3e800000 ;  /* 0x3e80000000067802 */ /* 0x000fc60000000f00 */
[----:B------:R-:W-:-:S04]  /*de50*/  FADD.FTZ R7, R0, R7 ;  /* 0x0000000700077221 */ /* 0x000fc80000010000 */
[----:B------:R-:W-:Y:S02]  /*de60*/  FADD.FTZ R9, R20, R7 ;  /* 0x0000000714097221 */ /* 0x000fe40000010000 */
[----:B------:R-:W-:Y:S02]  /*de70*/  IMAD.MOV.U32 R7, RZ, RZ, 0x3d39bf78 ;  /* 0x3d39bf78ff077424 */ /* 0x000fe400078e00ff */
        /* <DEDUP_REMOVED lines=19> */
[----:B------:R-:W-:Y:S02]  /*dfb0*/  FFMA.FTZ R5, R4, R5, 0.33333510160446166992 ;  /* 0x3eaaaae604057423 */ /* 0x000fe40000010005 */
[----:B------:R-:W-:-:S02]  /*dfc0*/  FFMA R7, R8, R11, RZ ;  /* 0x0000000b08077223 */ /* 0x000fc400000000ff */
[----:B------:R-:W-:-:S04]  /*dfd0*/  FFMA.FTZ R5, R4, R5, -0.5 ;  /* 0xbf00000004057423 */ /* 0x000fc80000010005 */
[----:B------:R-:W-:-:S04]  /*dfe0*/  FMUL.FTZ R5, R4, R5 ;  /* 0x0000000504057220 */ /* 0x000fc80000410000 */
[----:B------:R-:W-:Y:S02]  /*dff0*/  FFMA.FTZ R5, R4, R5, R4 ;  /* 0x0000000504057223 */ /* 0x000fe40000010004 */
[----:B------:R-:W-:Y:S02]  /*e000*/  FFMA R4, -R14, R7, R8 ;  /* 0x000000070e047223 */ /* 0x000fe40000000108 */
[----:B------:R-:W-:Y:S01]  /*e010*/  FFMA.FTZ R13, R0, 0.69314718246459960938, R5 ;  /* 0x3f317218000d7823 */ /* 0x000fe20000010005 */
[----:B------:R-:W-:Y:S05]  /*e020*/  @!P1 BRA `(.L_x_23457) ;  /* 0x0000005000009947 */ /* 0x000fea0003800000 */
[C---:B------:R-:W-:Y:S02]  /*e030*/  ISETP.GE.AND P1, PT, R9.reuse, -0x407fffff, PT ;  /* 0xbf8000010900780c */ /* 0x040fe40003f26270 */
[----:B------:R-:W-:-:S11]  /*e040*/  FSETP.NEU.FTZ.AND P2, PT, R9, RZ, PT ;  /* 0x000000ff0900720b */ /* 0x000fd60003f5d000 */
[----:B------:R-:W-:-:S05]  /*e050*/  @P1 MOV R0, 0x7f800000 ;  /* 0x7f80000000001802 */ /* 0x000fca0000000f00 */
[----:B------:R-:W-:-:S05]  /*e060*/  @P1 FFMA.FTZ R13, R9, R0, +INF ;  /* 0x7f800000090d1423 */ /* 0x000fca0000010000 */
[----:B------:R-:W-:Y:S02]  /*e070*/  FSEL R13, R13, -RZ, P2 ;  /* 0x800000ff0d0d7208 */ /* 0x000fe40001000000 */
.L_x_23457:
[----:B------:R-:W-:Y:S05]  /*e080*/  BSYNC B1 ;  /* 0x0000000000017941 */ /* 0x000fea0003800000 */
.L_x_23456:
[----:B------:R-:W-:Y:S01]  /*e090*/  BSSY B3, `(.L_x_23458) ;  /* 0x0000006000037945 */ /* 0x000fe20003800000 */
[----:B------:R-:W-:Y:S01]  /*e0a0*/  FFMA R6, R4, R11, R7 ;  /* 0x0000000b04067223 */ /* 0x000fe20000000007 */
[----:B------:R-:W-:Y:S05]  /*e0b0*/  @!P0 BRA `(.L_x_23459) ;  /* 0x0000003000008947 */ /* 0x000fea0003800000 */
[----:B------:R-:W-:Y:S01]  /*e0c0*/  IMAD.MOV.U32 R7, RZ, RZ, R14 ;  /* 0x000000ffff077224 */ /* 0x000fe200078e000e */
[----:B------:R-:W-:Y:S02]  /*e0d0*/  MOV R0, 0xe0f0 ;  /* 0x0000e0f000007802 */ /* 0x000fe40000000f00 */
[----:B------:R-:W-:Y:S05]  /*e0e0*/  CALL.REL.NOINC `($__internal_54_$__cuda_sm3x_div_rn_ftz_f32_slowpath) ;  /* 0x0000814000007944 */ /* 0x000fea0003c00000 */
.L_x_23459:
[----:B------:R-:W-:Y:S05]  /*e0f0*/  BSYNC B3 ;  /* 0x0000000000037941 */ /* 0x000fea0003800000 */
.L_x_23458:
        /* <DEDUP_REMOVED lines=18> */
.L_x_23461:
[----:B------:R-:W-:Y:S01]  /*e220*/  ISETP.GE.AND P0, PT, R2, RZ, PT ;  /* 0x000000ff0200720c */ /* 0x000fe20003f06270 */
[----:B------:R-:W-:-:S12]  /*e230*/  IMAD.MOV.U32 R0, RZ, RZ, 0x3fd774eb ;  /* 0x3fd774ebff007424 */ /* 0x000fd800078e00ff */
[----:B------:R-:W-:-:S04]  /*e240*/  @P0 FFMA.FTZ R5, R0, 0.93318945169448852539, -R5 ;  /* 0x3f6ee58100050823 */ /* 0x000fc80000010805 */
[----:B------:R-:W-:Y:S02]  /*e250*/  @!P0 FFMA.FTZ R5, R0, 0.93318945169448852539, R5 ;  /* 0x3f6ee58100058823 */ /* 0x000fe40000010005 */
.L_x_23462:
[----:B------:R-:W-:Y:S05]  /*e260*/  BSYNC B1 ;  /* 0x0000000000017941 */ /* 0x000fea0003800000 */
.L_x_23460:
        /* <DEDUP_REMOVED lines=12> */
.L_x_23438:
        /* <DEDUP_REMOVED lines=13> */
.L_x_23464:
[----:B------:R-:W-:Y:S05]  /*e400*/  BSYNC B3 ;  /* 0x0000000000037941 */ /* 0x000fea0003800000 */
.L_x_23463:
        /* <DEDUP_REMOVED lines=18> */
.L_x_23466:
[----:B------:R-:W-:Y:S01]  /*e530*/  ISETP.GE.AND P0, PT, R2, RZ, PT ;  /* 0x000000ff0200720c */ /* 0x000fe20003f06270 */
[----:B------:R-:W-:-:S12]  /*e540*/  IMAD.MOV.U32 R0, RZ, RZ, 0x3fd774eb ;  /* 0x3fd774ebff007424 */ /* 0x000fd800078e00ff */
[----:B------:R-:W-:-:S04]  /*e550*/  @P0 FFMA.FTZ R5, R0, 0.93318945169448852539, -R5 ;  /* 0x3f6ee58100050823 */ /* 0x000fc80000010805 */
[----:B------:R-:W-:Y:S02]  /*e560*/  @!P0 FFMA.FTZ R5, R0, 0.93318945169448852539, R5 ;  /* 0x3f6ee58100058823 */ /* 0x000fe40000010005 */
.L_x_23467:
[----:B------:R-:W-:Y:S05]  /*e570*/  BSYNC B1 ;  /* 0x0000000000017941 */ /* 0x000fea0003800000 */
.L_x_23465:
        /* <DEDUP_REMOVED lines=14> */
[----:B------:R-:W-:Y:S02]  /*e660*/  FSETP.NEU.FTZ.AND P0, PT, R13, +INF , PT ;  /* 0x7f8000000d00780b */ /* 0x000fe40003f1d000 */
[----:B------:R-:W-:Y:S02]  /*e670*/  MOV R4, 0x4016cbe4 ;  /* 0x4016cbe400047802 */ /* 0x000fe40000000f00 */
        /* <DEDUP_REMOVED lines=11> */
.L_x_23437:
[----:B------:R-:W-:-:S13]  /*e730*/  FSETP.GEU.FTZ.AND P0, PT, R11, 9.999999682655225389e-20, PT ;  /* 0x1fec1e4a0b00780b */ /* 0x000fda0003f1e000 */
[----:B------:R-:W-:Y:S05]  /*e740*/  @!P0 BRA `(.L_x_23468) ;  /* 0x000004f000008947 */ /* 0x000fea0003800000 */
[----:B------:R-:W-:Y:S01]  /*e750*/  FMUL.FTZ R9, R11, R11 ;  /* 0x0000000b0b097220 */ /* 0x000fe20000410000 */
[----:B------:R-:W-:Y:S01]  /*e760*/  FCHK P0, R11, 1 ;  /* 0x3f8000000b007902 */ /* 0x000fe20000000000 */
[----:B------:R-:W-:Y:S01]  /*e770*/  IMAD.MOV.U32 R6, RZ, RZ, 0x3e800000 ;  /* 0x3e800000ff067424 */ /* 0x000fe200078e00ff */
[----:B------:R-:W-:Y:S01]  /*e780*/  BSSY B1, `(.L_x_23469) ;  /* 0x0000022000017945 */ /* 0x000fe20003800000 */
[C---:B------:R-:W-:Y:S01]  /*e790*/  FADD.FTZ.RZ R0, R9.reuse, 1 ;  /* 0x3f80000009007421 */ /* 0x040fe2000001c000 */
[----:B------:R-:W-:Y:S01]  /*e7a0*/  ISETP.GE.U32.AND P1, PT, R9, 0x7f800000, PT ;  /* 0x7f8000000900780c */ /* 0x000fe20003f26070 */
[----:B------:R-:W-:-:S03]  /*e7b0*/  IMAD.MOV.U32 R7, RZ, RZ, 0x3d39bf78 ;  /* 0x3d39bf78ff077424 */ /* 0x000fc600078e00ff */
[----:B------:R-:W-:-:S04]  /*e7c0*/  IADD3 R0, R0, -0x3f400000, RZ ;  /* 0xc0c0000000007810 */ /* 0x000fc80007ffe0ff */
[----:B------:R-:W-:-:S04]  /*e7d0*/  LOP3.LUT R0, R0, 0xff800000, RZ, 0xc0, !PT ;  /* 0xff80000000007812 */ /* 0x000fc800078ec0ff */
[----:B------:R-:W-:Y:S02]  /*e7e0*/  IADD3 R5, -R0, 0x40800000, RZ ;  /* 0x4080000000057810 */ /* 0x000fe40007ffe1ff */
[----:B------:R-:W-:Y:S02]  /*e7f0*/  IADD3 R4, R9, -R0, RZ ;  /* 0x8000000009047210 */ /* 0x000fe40007ffe0ff */
[----:B------:R-:W0:Y:S01]  /*e800*/  I2F R0, R0 ;  /* 0x0000000000007306 */ /* 0x000e220000201400 */
[----:B------:R-:W-:Y:S01]  /*e810*/  FFMA.FTZ R5, R5, R6, -1 ;  /* 0xbf80000005057423 */ /* 0x000fe20000010006 */
[----:B------:R-:W-:-:S03]  /*e820*/  HFMA2.MMA R6, -RZ, RZ, 1.875, 0 ;  /* 0x3f800000ff067435 */ /* 0x000fc600000001ff */
[----:B------:R-:W-:-:S04]  /*e830*/  FADD.FTZ R4, R4, R5 ;  /* 0x0000000504047221 */ /* 0x000fc80000010000 */
[----:B------:R-:W-:-:S03]  /*e840*/  FFMA.FTZ R5, R4, -R7, 0.10546888411045074463 ;  /* 0x3dd8001204057423 */ /* 0x000fc60000010807 */
[----:B------:R-:W-:Y:S02]  /*e850*/  FFMA R7, R6, -1, R6 ;  /* 0xbf80000006077823 */ /* 0x000fe40000000006 */
[C---:B------:R-:W-:Y:S02]  /*e860*/  FFMA.FTZ R5, R4.reuse, R5, -0.13229703903198242188 ;  /* 0xbe0778e004057423 */ /* 0x040fe40000010005 */
[----:B------:R-:W-:Y:S02]  /*e870*/  FFMA R6, R7, R6, 1 ;  /* 0x3f80000007067423 */ /* 0x000fe40000000006 */
[----:B------:R-:W-:Y:S02]  /*e880*/  FFMA.FTZ R5, R4, R5, 0.14491446316242218018 ;  /* 0x3e14647504057423 */ /* 0x000fe40000010005 */
[----:B0-----:R-:W-:Y:S02]  /*e890*/  FMUL.FTZ R0, R0, 1.1920928955078125e-07 ;  /* 0x3400000000007820 */ /* 0x001fe40000410000 */
[----:B------:R-:W-:-:S04]  /*e8a0*/  FFMA.FTZ R5, R4, R5, -0.16641564667224884033 ;  /* 0xbe2a68dd04057423 */ /* 0x000fc80000010005 */
        /* <DEDUP_REMOVED lines=15> */
.L_x_23470:
[----:B------:R-:W-:Y:S05]  /*e9a0*/  BSYNC B1 ;  /* 0x0000000000017941 */ /* 0x000fea0003800000 */
.L_x_23469:
[----:B------:R-:W-:Y:S01]  /*e9b0*/  BSSY B3, `(.L_x_23471) ;  /* 0x0000007000037945 */ /* 0x000fe20003800000 */
[----:B------:R-:W-:Y:S01]  /*e9c0*/  FFMA R6, R6, R7, R4 ;  /* 0x0000000706067223 */ /* 0x000fe20000000004 */
[----:B------:R-:W-:Y:S05]  /*e9d0*/  @!P0 BRA `(.L_x_23472) ;  /* 0x0000004000008947 */ /* 0x000fea0003800000 */
[----:B------:R-:W-:Y:S01]  /*e9e0*/  MOV R8, R11 ;  /* 0x0000000b00087202 */ /* 0x000fe20000000f00 */
[----:B------:R-:W-:Y:S01]  /*e9f0*/  IMAD.MOV.U32 R7, RZ, RZ, 0x3f800000 ;  /* 0x3f800000ff077424 */ /* 0x000fe200078e00ff */
[----:B------:R-:W-:Y:S02]  /*ea00*/  MOV R0, 0xea20 ;  /* 0x0000ea2000007802 */ /* 0x000fe40000000f00 */
[----:B------:R-:W-:Y:S05]  /*ea10*/  CALL.REL.NOINC `($__internal_54_$__cuda_sm3x_div_rn_ftz_f32_slowpath) ;  /* 0x0000781000007944 */ /* 0x000fea0003c00000 */
.L_x_23472:
[----:B------:R-:W-:Y:S05]  /*ea20*/  BSYNC B3 ;  /* 0x0000000000037941 */ /* 0x000fea0003800000 */
.L_x_23471:
        /* <DEDUP_REMOVED lines=18> */
.L_x_23474:
[----:B------:R-:W-:Y:S02]  /*eb50*/  ISETP.GE.AND P0, PT, R2, RZ, PT ;  /* 0x000000ff0200720c */ /* 0x000fe40003f06270 */
[----:B------:R-:W-:-:S11]  /*eb60*/  MOV R0, 0x3fd774eb ;  /* 0x3fd774eb00007802 */ /* 0x000fd60000000f00 */
[----:B------:R-:W-:-:S04]  /*eb70*/  @P0 FFMA.FTZ R5, R0, 0.93318945169448852539, -R5 ;  /* 0x3f6ee58100050823 */ /* 0x000fc80000010805 */
[----:B------:R-:W-:Y:S02]  /*eb80*/  @!P0 FFMA.FTZ R5, R0, 0.93318945169448852539, R5 ;  /* 0x3f6ee58100058823 */ /* 0x000fe40000010005 */
.L_x_23475:
[----:B------:R-:W-:Y:S05]  /*eb90*/  BSYNC B1 ;  /* 0x0000000000017941 */ /* 0x000fea0003800000 */
.L_x_23473:
        /* <DEDUP_REMOVED lines=10> */
.L_x_23468:
        /* <DEDUP_REMOVED lines=9> */
[----:B------:R-:W-:Y:S01]  /*ecd0*/  HFMA2.MMA R7, -RZ, RZ, 1.875, 0 ;  /* 0x3f800000ff077435 */ /* 0x000fe200000001ff */
[----:B------:R-:W-:Y:S01]  /*ece0*/  IMAD.MOV.U32 R8, RZ, RZ, R11 ;  /* 0x000000ffff087224 */ /* 0x000fe200078e000b */
[----:B------:R-:W-:-:S04]  /*ecf0*/  MOV R0, 0xed10 ;  /* 0x0000ed1000007802 */ /* 0x000fc80000000f00 */
[----:B------:R-:W-:Y:S05]  /*ed00*/  CALL.REL.NOINC `($__internal_54_$__cuda_sm3x_div_rn_ftz_f32_slowpath) ;  /* 0x0000752000007944 */ /* 0x000fea0003c00000 */
.L_x_23477:
[----:B------:R-:W-:Y:S05]  /*ed10*/  BSYNC B3 ;  /* 0x0000000000037941 */ /* 0x000fea0003800000 */
.L_x_23476:
        /* <DEDUP_REMOVED lines=15> */
[----:B------:R-:W-:-:S05]  /*ee10*/  MOV R0, 0x3fd774eb ;  /* 0x3fd774eb00007802 */ /* 0x000fca0000000f00 */
[----:B------:R-:W-:Y:S01]  /*ee20*/  FFMA.FTZ R5, R0, 1.8663789033889770508, -R5 ;  /* 0x3feee58100057823 */ /* 0x000fe20000010805 */
[----:B------:R-:W-:Y:S05]  /*ee30*/  BRA `(.L_x_23480) ;  /* 0x0000004000007947 */ /* 0x000fea0003800000 */
.L_x_23479:
[----:B------:R-:W-:Y:S01]  /*ee40*/  ISETP.GE.AND P0, PT, R2, RZ, PT ;  /* 0x000000ff0200720c */ /* 0x000fe20003f06270 */
[----:B------:R-:W-:-:S12]  /*ee50*/  IMAD.MOV.U32 R0, RZ, RZ, 0x3fd774eb ;  /* 0x3fd774ebff007424 */ /* 0x000fd800078e00ff */
[----:B------:R-:W-:-:S04]  /*ee60*/  @P0 FFMA.FTZ R5, R0, 0.93318945169448852539, -R5 ;  /* 0x3f6ee58100050823 */ /* 0x000fc80000010805 */
[----:B------:R-:W-:Y:S02]  /*ee70*/  @!P0 FFMA.FTZ R5, R0, 0.93318945169448852539, R5 ;  /* 0x3f6ee58100058823 */ /* 0x000fe40000010005 */
.L_x_23480:
[----:B------:R-:W-:Y:S05]  /*ee80*/  BSYNC B1 ;  /* 0x0000000000017941 */ /* 0x000fea0003800000 */
.L_x_23478:
[C---:B------:R-:W-:Y:S01]  /*ee90*/  FSETP.NEU.FTZ.AND P1, PT, |R2|.reuse, |R3|, PT ;  /* 0x400000030200720b */ /* 0x040fe20003f3d200 */
[----:B------:R-:W-:Y:S01]  /*eea0*/  HFMA2.MMA R0, -RZ, RZ, 2.04296875, -15.78125 ;  /* 0x4016cbe4ff007435 */ /* 0x000fe200000001ff */
[----:B------:R-:W-:Y:S01]  /*eeb0*/  ISETP.GE.AND P0, PT, R2, RZ, PT ;  /* 0x000000ff0200720c */ /* 0x000fe20003f06270 */
[----:B------:R-:W-:-:S10]  /*eec0*/  FADD.FTZ R2, |R3|, |R2| ;  /* 0x4000000203027221 */ /* 0x000fd40000010200 */
[----:B------:R-:W-:Y:S01]  /*eed0*/  @!P1 FSEL R5, R0, 0.78539818525314331055, !P0 ;  /* 0x3f490fdb00059808 */ /* 0x000fe20004000000 */
[----:B------:R-:W-:Y:S01]  /*eee0*/  FMUL.FTZ R0, R11, 0.5 ;  /* 0x3f0000000b007820 */ /* 0x000fe20000410000 */
[----:B------:R-:W-:Y:S02]  /*eef0*/  FSETP.GTU.FTZ.AND P0, PT, |R2|, +INF , PT ;  /* 0x7f8000000200780b */ /* 0x000fe40003f1c200 */
[----:B------:R-:W-:Y:S01]  /*ef00*/  LOP3.LUT R5, R5, 0x80000000, R3, 0xb8, !PT ;  /* 0x8000000005057812 */ /* 0x000fe200078eb803 */
[----:B------:R-:W-:-:S03]  /*ef10*/  FMUL.FTZ R13, R11, R0 ;  /* 0x000000000b0d7220 */ /* 0x000fc60000410000 */
[----:B------:R-:W-:Y:S01]  /*ef20*/  FSEL R5, R2, R5, P0 ;  /* 0x0000000502057208 */ /* 0x000fe20000000000 */
[----:B------:R-:W-:Y:S05]  /*ef30*/  BRA `(.L_x_23447) ;  /* 0x0000083000007947 */ /* 0x000fea0003800000 */
.L_x_23436:
[----:B------:R-:W-:Y:S01]  /*ef40*/  FMUL.FTZ R0, R2, 0.36787945032119750977 ;  /* 0x3ebc5ab202007820 */ /* 0x000fe20000410000 */
[----:B------:R-:W-:Y:S01]  /*ef50*/  BSSY B3, `(.L_x_23481) ;  /* 0x0000021000037945 */ /* 0x000fe20003800000 */
[----:B------:R-:W-:Y:S02]  /*ef60*/  FMUL.FTZ R4, R3, 0.36787945032119750977 ;  /* 0x3ebc5ab203047820 */ /* 0x000fe40000410000 */
        /* <DEDUP_REMOVED lines=10> */
[----:B------:R-:W-:Y:S02]  /*f010*/  FMUL.FTZ R8, R7, R7 ;  /* 0x0000000707087220 */ /* 0x000fe40000410000 */
[----:B------:R-:W-:Y:S02]  /*f020*/  MUFU.RCP R7, R14 ;  /* 0x0000000e00077308 */ /* 0x000fe40000001000 */
        /* <DEDUP_REMOVED lines=15> */
[----:B------:R-:W-:Y:S01]  /*f120*/  MOV R8, R11 ;  /* 0x0000000b00087202 */ /* 0x000fe20000000f00 */
[----:B------:R-:W-:Y:S01]  /*f130*/  IMAD.MOV.U32 R7, RZ, RZ, R14 ;  /* 0x000000ffff077224 */ /* 0x000fe200078e000e */
[----:B------:R-:W-:Y:S02]  /*f140*/  MOV R0, 0xf160 ;  /* 0x0000f16000007802 */ /* 0x000fe40000000f00 */
[----:B------:R-:W-:Y:S05]  /*f150*/  CALL.REL.NOINC `($__internal_54_$__cuda_sm3x_div_rn_ftz_f32_slowpath) ;  /* 0x000070d000007944 */ /* 0x000fea0003c00000 */
.L_x_23482:
[----:B------:R-:W-:Y:S05]  /*f160*/  BSYNC B3 ;  /* 0x0000000000037941 */ /* 0x000fea0003800000 */
.L_x_23481:
        /* <DEDUP_REMOVED lines=18> */
.L_x_23484:
[----:B------:R-:W-:Y:S02]  /*f290*/  ISETP.GE.AND P0, PT, R2, RZ, PT ;  /* 0x000000ff0200720c */ /* 0x000fe40003f06270 */
[----:B------:R-:W-:-:S11]  /*f2a0*/  MOV R0, 0x3fd774eb ;  /* 0x3fd774eb00007802 */ /* 0x000fd60000000f00 */
[----:B------:R-:W-:-:S04]  /*f2b0*/  @P0 FFMA.FTZ R5, R0, 0.93318945169448852539, -R5 ;  /* 0x3f6ee58100050823 */ /* 0x000fc80000010805 */
[----:B------:R-:W-:Y:S02]  /*f2c0*/  @!P0 FFMA.FTZ R5, R0, 0.93318945169448852539, R5 ;  /* 0x3f6ee58100058823 */ /* 0x000fe40000010005 */
.L_x_23485:
[----:B------:R-:W-:Y:S05]  /*f2d0*/  BSYNC B1 ;  /* 0x0000000000017941 */ /* 0x000fea0003800000 */
.L_x_23483:
[----:B------:R-:W-:Y:S01]  /*f2e0*/  FSETP.NEU.FTZ.AND P1, PT, |R2|, |R3|, PT ;  /* 0x400000030200720b */ /* 0x000fe20003f3d200 */
        /* <DEDUP_REMOVED lines=10> */
.L_x_23435:
        /* <DEDUP_REMOVED lines=23> */
[----:B------:R-:W-:Y:S02]  /*f500*/  MOV R7, R11 ;  /* 0x0000000b00077202 */ /* 0x000fe40000000f00 */
[----:B------:R-:W-:-:S02]  /*f510*/  MOV R0, 0xf530 ;  /* 0x0000f53000007802 */ /* 0x000fc40000000f00 */
[----:B------:R-:W-:Y:S05]  /*f520*/  CALL.REL.NOINC `($__internal_54_$__cuda_sm3x_div_rn_ftz_f32_slowpath) ;  /* 0x00006d0000007944 */ /* 0x000fea0003c00000 */
.L_x_23487:
[----:B------:R-:W-:Y:S05]  /*f530*/  BSYNC B3 ;  /* 0x0000000000037941 */ /* 0x000fea0003800000 */
.L_x_23486:
        /* <DEDUP_REMOVED lines=15> */
[----:B------:R-:W-:-:S10]  /*f630*/  HFMA2.MMA R0, -RZ, RZ, 1.9599609375, 20144 ;  /* 0x3fd774ebff007435 */ /* 0x000fd400000001ff */
[----:B------:R-:W-:Y:S01]  /*f640*/  FFMA.FTZ R5, R0, 1.8663789033889770508, -R5 ;  /* 0x3feee58100057823 */ /* 0x000fe20000010805 */
[----:B------:R-:W-:Y:S05]  /*f650*/  BRA `(.L_x_23490) ;  /* 0x0000004000007947 */ /* 0x000fea0003800000 */
.L_x_23489:
[----:B------:R-:W-:Y:S01]  /*f660*/  ISETP.GE.AND P0, PT, R2, RZ, PT ;  /* 0x000000ff0200720c */ /* 0x000fe20003f06270 */
[----:B------:R-:W-:-:S12]  /*f670*/  IMAD.MOV.U32 R0, RZ, RZ, 0x3fd774eb ;  /* 0x3fd774ebff007424 */ /* 0x000fd800078e00ff */
[----:B------:R-:W-:-:S04]  /*f680*/  @P0 FFMA.FTZ R5, R0, 0.93318945169448852539, -R5 ;  /* 0x3f6ee58100050823 */ /* 0x000fc80000010805 */
[----:B------:R-:W-:Y:S02]  /*f690*/  @!P0 FFMA.FTZ R5, R0, 0.93318945169448852539, R5 ;  /* 0x3f6ee58100058823 */ /* 0x000fe40000010005 */
.L_x_23490:
[----:B------:R-:W-:Y:S05]  /*f6a0*/  BSYNC B1 ;  /* 0x0000000000017941 */ /* 0x000fea0003800000 */
.L_x_23488:
[C---:B------:R-:W-:Y:S01]  /*f6b0*/  FSETP.NEU.FTZ.AND P2, PT, |R2|.reuse, |R3|, PT ;  /* 0x400000030200720b */ /* 0x040fe20003f5d200 */
[----:B------:R-:W0:Y:S01]  /*f6c0*/  MUFU.LG2 R14, R14 ;  /* 0x0000000e000e7308 */ /* 0x000e220000000c00 */
[----:B------:R-:W-:Y:S02]  /*f6d0*/  FSETP.NEU.FTZ.AND P0, PT, R11, RZ, PT ;  /* 0x000000ff0b00720b */ /* 0x000fe40003f1d000 */
[----:B------:R-:W-:Y:S01]  /*f6e0*/  ISETP.GE.AND P1, PT, R2, RZ, PT ;  /* 0x000000ff0200720c */ /* 0x000fe20003f26270 */
[----:B------:R-:W-:Y:S01]  /*f6f0*/  FADD.FTZ R2, |R3|, |R2| ;  /* 0x4000000203027221 */ /* 0x000fe20000010200 */
[----:B------:R-:W-:-:S07]  /*f700*/  MOV R0, 0x4016cbe4 ;  /* 0x4016cbe400007802 */ /* 0x000fce0000000f00 */
[----:B------:R-:W-:Y:S02]  /*f710*/  @!P2 FSEL R5, R0, 0.78539818525314331055, !P1 ;  /* 0x3f490fdb0005a808 */ /* 0x000fe40004800000 */
[----:B------:R-:W-:Y:S02]  /*f720*/  @!P0 FSEL R5, RZ, 3.1415927410125732422, P1 ;  /* 0x40490fdbff058808 */ /* 0x000fe40000800000 */
[----:B------:R-:W-:Y:S01]  /*f730*/  FSETP.GTU.FTZ.AND P0, PT, |R2|, +INF , PT ;  /* 0x7f8000000200780b */ /* 0x000fe20003f1c200 */
[----:B0-----:R-:W-:Y:S01]  /*f740*/  FMUL.FTZ R13, R14, 0.69314718246459960938 ;  /* 0x3f3172180e0d7820 */ /* 0x001fe20000410000 */
[----:B------:R-:W-:-:S04]  /*f750*/  LOP3.LUT R5, R5, 0x80000000, R3, 0xb8, !PT ;  /* 0x8000000005057812 */ /* 0x000fc800078eb803 */
[----:B------:R-:W-:Y:S02]  /*f760*/  FSEL R5, R2, R5, P0 ;  /* 0x0000000502057208 */ /* 0x000fe40000000000 */
.L_x_23447:
[----:B------:R-:W-:Y:S05]  /*f770*/  BSYNC B0 ;  /* 0x0000000000007941 */ /* 0x000fea0003800000 */
.L_x_23434:
        /* <DEDUP_REMOVED lines=42> */
.L_x_23494:
[----:B------:R-:W-:-:S13]  /*fa20*/  ISETP.NE.AND P0, PT, R0, 0x7f800000, PT ;  /* 0x7f8000000000780c */ /* 0x000fda0003f05270 */
[----:B------:R-:W-:-:S05]  /*fa30*/  @P0 FADD.FTZ R2, R6, -R6 ;  /* 0x8000000606020221 */ /* 0x000fca0000010000 */
[----:B------:R-:W-:Y:S01]  /*fa40*/  @P0 MOV R3, R2 ;  /* 0x0000000200030202 */ /* 0x000fe20000000f00 */
[----:B------:R-:W-:Y:S05]  /*fa50*/  @P0 BRA `(.L_x_23495) ;  /* 0x000000d000000947 */ /* 0x000fea0003800000 */
[----:B------:R-:W-:Y:S01]  /*fa60*/  ISETP.GE.AND P0, PT, R13, RZ, PT ;  /* 0x000000ff0d00720c */ /* 0x000fe20003f06270 */
[----:B------:R-:W-:-:S12]  /*fa70*/  CS2R R2, SRZ ;  /* 0x0000000000027805 */ /* 0x000fd8000001ff00 */
[----:B------:R-:W-:Y:S05]  /*fa80*/  @!P0 BRA `(.L_x_23495) ;  /* 0x000000a000008947 */ /* 0x000fea0003800000 */
[----:B------:R-:W-:Y:S02]  /*fa90*/  FADD.FTZ R3, R6, -R6 ;  /* 0x8000000606037221 */ /* 0x000fe40000010000 */
[----:B------:R-:W-:Y:S01]  /*faa0*/  IMAD.MOV.U32 R2, RZ, RZ, R13 ;  /* 0x000000ffff027224 */ /* 0x000fe200078e000d */
[----:B------:R-:W-:Y:S05]  /*fab0*/  BRA `(.L_x_23495) ;  /* 0x0000007000007947 */ /* 0x000fea0003800000 */
.L_x_23493:
[----:B------:R-:W-:-:S04]  /*fac0*/  FMUL.RZ R6, R6, 0.15915493667125701904 ;  /* 0x3e22f98306067820 */ /* 0x000fc8000040c000 */
[----:B------:R0:W1:Y:S08]  /*fad0*/  MUFU.SIN R3, R6 ;  /* 0x0000000600037308 */ /* 0x0000700000000400 */
[----:B------:R0:W2:Y:S01]  /*fae0*/  MUFU.COS R2, R6 ;  /* 0x0000000600027308 */ /* 0x0000a20000000000 */
[----:B------:R-:W-:Y:S05]  /*faf0*/  BRA `(.L_x_23495) ;  /* 0x0000003000007947 */ /* 0x000fea0003800000 */
.L_x_23492:
[----:B------:R-:W-:Y:S01]  /*fb00*/  FMUL.FTZ R2, R13, 1.4426950216293334961 ;  /* 0x3fb8aa3b0d027820 */ /* 0x000fe20000410000 */
[----:B------:R-:W-:-:S05]  /*fb10*/  MOV R3, R6 ;  /* 0x0000000600037202 */ /* 0x000fca0000000f00 */
[----:B------:R-:W0:Y:S02]  /*fb20*/  MUFU.EX2 R2, R2 ;  /* 0x0000000200027308 */ /* 0x000e240000000800 */
.L_x_23495:
[----:B------:R-:W-:Y:S05]  /*fb30*/  BSYNC B0 ;  /* 0x0000000000007941 */ /* 0x000fea0003800000 */
.L_x_23491:
        /* <DEDUP_REMOVED lines=15> */
.L_x_23499:
[----:B012---:R-:W0:Y:S02]  /*fc30*/  F2I.S64.TRUNC R2, R2 ;  /* 0x0000000200027311 */ /* 0x007e24000020d900 */
[----:B0-----:R-:W-:-:S05]  /*fc40*/  IMAD.MOV.U32 R5, RZ, RZ, R2 ;  /* 0x000000ffff057224 */ /* 0x001fca00078e0002 */
[----:B------:R0:W-:Y:S01]  /*fc50*/  STG.E.U8 [R18.64], R5 ;  /* 0x0000000512007986 */ /* 0x0001e2000c101124 */
[----:B------:R-:W-:Y:S05]  /*fc60*/  BRA `(.L_x_23501) ;  /* 0x00000d4000007947 */ /* 0x000fea0003800000 */
.L_x_23498:
        /* <DEDUP_REMOVED lines=9> */
.L_x_23503:
[----:B012---:R-:W0:Y:S02]  /*fd00*/  F2I.FTZ.TRUNC.NTZ R3, R2 ;  /* 0x0000000200037305 */ /* 0x007e24000021f100 */
[----:B0-----:R0:W-:Y:S01]  /*fd10*/  STG.E [R18.64], R3 ;  /* 0x0000000312007986 */ /* 0x0011e2000c101924 */
[----:B------:R-:W-:Y:S05]  /*fd20*/  BRA `(.L_x_23501) ;  /* 0x00000c8000007947 */ /* 0x000fea0003800000 */
.L_x_23502:
[----:B012---:R-:W0:Y:S02]  /*fd30*/  F2I.FTZ.TRUNC.NTZ R3, R2 ;  /* 0x0000000200037305 */ /* 0x007e24000021f100 */
[----:B0-----:R0:W-:Y:S01]  /*fd40*/  STG.E.U16 [R18.64], R3 ;  /* 0x0000000312007986 */ /* 0x0011e2000c101524 */
[----:B------:R-:W-:Y:S05]  /*fd50*/  BRA `(.L_x_23501) ;  /* 0x00000c5000007947 */ /* 0x000fea0003800000 */
.L_x_23497:
        /* <DEDUP_REMOVED lines=8> */
.L_x_23505:
[----:B0-2---:R-:W-:-:S05]  /*fde0*/  F2FP.PACK_AB R2, RZ, R2 ;  /* 0x00000002ff02723e */ /* 0x005fca00000000ff */
[----:B------:R0:W-:Y:S01]  /*fdf0*/  STG.E.U16 [R18.64], R2 ;  /* 0x0000000212007986 */ /* 0x0001e2000c101524 */
[----:B------:R-:W-:Y:S05]  /*fe00*/  BRA `(.L_x_23501) ;  /* 0x00000ba000007947 */ /* 0x000fea0003800000 */
.L_x_23504:
        /* <DEDUP_REMOVED lines=8> */
.L_x_23507:
[----:B012---:R-:W-:-:S05]  /*fe90*/  F2FP.PACK_AB R3, R3, R2 ;  /* 0x000000020303723e */ /* 0x007fca00000000ff */
[----:B------:R0:W-:Y:S01]  /*fea0*/  STG.E [R18.64], R3 ;  /* 0x0000000312007986 */ /* 0x0001e2000c101924 */
[----:B------:R-:W-:Y:S05]  /*feb0*/  BRA `(.L_x_23501) ;  /* 0x00000af000007947 */ /* 0x000fea0003800000 */
.L_x_23506:
[----:B0-2---:R-:W-:-:S06]  /*fec0*/  FMUL.FTZ R2, R2, 1 ;  /* 0x3f80000002027820 */ /* 0x005fcc0000410000 */
[----:B-1----:R-:W0:Y:S02]  /*fed0*/  F2F.F64.F32 R2, R2 ;  /* 0x0000000200027310 */ /* 0x002e240000201800 */
[----:B0-----:R0:W-:Y:S01]  /*fee0*/  STG.E.64 [R18.64], R2 ;  /* 0x0000000212007986 */ /* 0x0011e2000c101b24 */
[----:B------:R-:W-:Y:S05]  /*fef0*/  BRA `(.L_x_23501) ;  /* 0x00000ab000007947 */ /* 0x000fea0003800000 */
.L_x_23496:
        /* <DEDUP_REMOVED lines=14> */
.L_x_23510:
[----:B01----:R-:W-:Y:S02]  /*ffe0*/  FMUL.FTZ R6, R3, 1 ;  /* 0x3f80000003067820 */ /* 0x003fe40000410000 */
[----:B--2---:R-:W-:-:S04]  /*fff0*/  FMUL.FTZ R4, R2, 1 ;  /* 0x3f80000002047820 */ /* 0x004fc80000410000 */
[----:B------:R-:W-:Y:S08]  /*10000*/  F2F.F64.F32 R6, R6 ;  /* 0x0000000600067310 */ /* 0x000ff00000201800 */
[----:B------:R-:W0:Y:S02]  /*10010*/  F2F.F64.F32 R4, R4 ;  /* 0x0000000400047310 */ /* 0x000e240000201800 */
[----:B0-----:R0:W-:Y:S01]  /*10020*/  STG.E.128 [R18.64], R4 ;  /* 0x0000000412007986 */ /* 0x0011e2000c101d24 */
[----:B------:R-:W-:Y:S05]  /*10030*/  BRA `(.L_x_23501) ;  /* 0x0000097000007947 */ /* 0x000fea0003800000 */
.L_x_23509:
        /* <DEDUP_REMOVED lines=20> */
.L_x_23514:
[----:B------:R-:W-:Y:S05]  /*10180*/  BSYNC B0 ;  /* 0x0000000000007941 */ /* 0x000fea0003800000 */
.L_x_23513:
[----:B------:R-:W-:-:S05]  /*10190*/  LOP3.LUT R5, R0, R5, RZ, 0xfc, !PT ;  /* 0x0000000500057212 */ /* 0x000fca00078efcff */
[----:B------:R0:W-:Y:S01]  /*101a0*/  STG.E.U8 [R18.64], R5 ;  /* 0x0000000512007986 */ /* 0x0001e2000c101124 */
[----:B------:R-:W-:Y:S05]  /*101b0*/  BRA `(.L_x_23501) ;  /* 0x000007f000007947 */ /* 0x000fea0003800000 */
.L_x_23512:
        /* <DEDUP_REMOVED lines=12> */
.L_x_23516:
[----:B------:R-:W-:Y:S01]  /*10280*/  IMAD.MOV.U32 R0, RZ, RZ, 0x7f ;  /* 0x0000007fff007424 */ /* 0x000fe200078e00ff */
[----:B------:R-:W-:-:S04]  /*10290*/  ISETP.GT.U32.AND P0, PT, R4, 0x7f800000, PT ;  /* 0x7f8000000400780c */ /* 0x000fc80003f04070 */
[----:B------:R-:W-:-:S04]  /*102a0*/  SEL R0, R0, 0x7c, P0 ;  /* 0x0000007c00007807 */ /* 0x000fc80000000000 */
.L_x_23517:
[----:B------:R-:W-:Y:S05]  /*102b0*/  BSYNC B0 ;  /* 0x0000000000007941 */ /* 0x000fea0003800000 */
.L_x_23515:
[----:B------:R-:W-:-:S04]  /*102c0*/  LOP3.LUT R2, R2, 0x80000000, RZ, 0xc0, !PT ;  /* 0x8000000002027812 */ /* 0x000fc800078ec0ff */
[----:B-1----:R-:W-:-:S04]  /*102d0*/  SHF.R.U32.HI R3, RZ, 0x18, R2 ;  /* 0x00000018ff037819 */ /* 0x002fc80000011602 */
[----:B------:R-:W-:-:S05]  /*102e0*/  LOP3.LUT R3, R0, R3, RZ, 0xfc, !PT ;  /* 0x0000000300037212 */ /* 0x000fca00078efcff */
[----:B------:R0:W-:Y:S01]  /*102f0*/  STG.E.U8 [R18.64], R3 ;  /* 0x0000000312007986 */ /* 0x0001e2000c101124 */
[----:B------:R-:W-:Y:S05]  /*10300*/  BRA `(.L_x_23501) ;  /* 0x000006a000007947 */ /* 0x000fea0003800000 */
.L_x_23511:
[----:B0-2---:R-:W-:-:S05]  /*10310*/  F2FP.BF16.PACK_AB R2, RZ, R2 ;  /* 0x00000002ff02723e */ /* 0x005fca00000010ff */
[----:B------:R0:W-:Y:S01]  /*10320*/  STG.E.U16 [R18.64], R2 ;  /* 0x0000000212007986 */ /* 0x0001e2000c101524 */
[----:B------:R-:W-:Y:S05]  /*10330*/  BRA `(.L_x_23501) ;  /* 0x0000067000007947 */ /* 0x000fea0003800000 */
.L_x_23508:
        /* <DEDUP_REMOVED lines=11> */
.L_x_23520:
        /* <DEDUP_REMOVED lines=16> */
.L_x_23523:
[----:B------:R-:W-:-:S04]  /*104f0*/  LOP3.LUT R2, R2, 0x80000000, RZ, 0xc0, !PT ;  /* 0x8000000002027812 */ /* 0x000fc800078ec0ff */
[----:B------:R-:W-:-:S04]  /*10500*/  SHF.R.U32.HI R3, RZ, 0x18, R2 ;  /* 0x00000018ff037819 */ /* 0x000fc80000011602 */
[----:B------:R-:W-:-:S04]  /*10510*/  LOP3.LUT R0, R0, R3, RZ, 0xfc, !PT ;  /* 0x0000000300007212 */ /* 0x000fc800078efcff */
[----:B------:R-:W-:Y:S02]  /*10520*/  PRMT R9, R0, 0x7610, R9 ;  /* 0x0000761000097816 */ /* 0x000fe40000000009 */
.L_x_23522:
[----:B------:R-:W-:Y:S05]  /*10530*/  BSYNC B0 ;  /* 0x0000000000007941 */ /* 0x000fea0003800000 */
.L_x_23521:
[----:B------:R0:W-:Y:S01]  /*10540*/  STG.E.U8 [R18.64], R9 ;  /* 0x0000000912007986 */ /* 0x0001e2000c101124 */
[----:B------:R-:W-:Y:S05]  /*10550*/  BRA `(.L_x_23501) ;  /* 0x0000045000007947 */ /* 0x000fea0003800000 */
.L_x_23519:
        /* <DEDUP_REMOVED lines=16> */
.L_x_23526:
[----:B------:R-:W-:-:S04]  /*10660*/  LOP3.LUT R2, R2, 0x80000000, RZ, 0xc0, !PT ;  /* 0x8000000002027812 */ /* 0x000fc800078ec0ff */
[----:B------:R-:W-:-:S04]  /*10670*/  SHF.R.U32.HI R3, RZ, 0x18, R2 ;  /* 0x00000018ff037819 */ /* 0x000fc80000011602 */
[----:B------:R-:W-:-:S04]  /*10680*/  LOP3.LUT R0, R0, R3, RZ, 0xfc, !PT ;  /* 0x0000000300007212 */ /* 0x000fc800078efcff */
[----:B------:R-:W-:Y:S02]  /*10690*/  PRMT R9, R0, 0x7610, R9 ;  /* 0x0000761000097816 */ /* 0x000fe40000000009 */
.L_x_23525:
[----:B------:R-:W-:Y:S05]  /*106a0*/  BSYNC B0 ;  /* 0x0000000000007941 */ /* 0x000fea0003800000 */
.L_x_23524:
[----:B------:R0:W-:Y:S01]  /*106b0*/  STG.E.U8 [R18.64], R9 ;  /* 0x0000000912007986 */ /* 0x0001e2000c101124 */
[----:B------:R-:W-:Y:S05]  /*106c0*/  BRA `(.L_x_23501) ;  /* 0x000002e000007947 */ /* 0x000fea0003800000 */
.L_x_23518:
        /* <DEDUP_REMOVED lines=12> */
[----:B------:R-:W-:Y:S01]  /*10790*/  HFMA2.MMA R3, -RZ, RZ, 0, 1.5199184417724609375e-05 ;  /* 0x000000ffff037435 */ /* 0x000fe200000001ff */
        /* <DEDUP_REMOVED lines=8> */
.L_x_23500:
[----:B------:R-:W-:Y:S01]  /*10820*/  MOV R0, 0x0 ;  /* 0x0000000000007802 */ /* 0x000fe20000000f00 */
[----:B------:R-:W-:Y:S01]  /*10830*/  HFMA2.MMA R12, -RZ, RZ, 0, 5.9604644775390625e-08 ;  /* 0x00000001ff0c7435 */ /* 0x000fe200000001ff */
[----:B------:R-:W-:Y:S01]  /*10840*/  IMAD.MOV.U32 R4, RZ, RZ, c[0x4][0x198] ;  /* 0x01006600ff047624 */ /* 0x000fe200078e00ff */
[----:B------:R-:W-:Y:S01]  /*10850*/  MOV R5, c[0x4][0x19c] ;  /* 0x0100670000057a02 */ /* 0x000fe20000000f00 */
[----:B012---:R0:W1:Y:S01]  /*10860*/  LDC.64 R2, c[0x4][R0] ;  /* 0x0100000000027b82 */ /* 0x0070620000000a00 */
[----:B------:R-:W-:Y:S01]  /*10870*/  IMAD.MOV.U32 R6, RZ, RZ, c[0x4][0x1a0] ;  /* 0x01006800ff067624 */ /* 0x000fe200078e00ff */
[----:B------:R-:W-:Y:S01]  /*10880*/  MOV R7, c[0x4][0x1a4] ;  /* 0x0100690000077a02 */ /* 0x000fe20000000f00 */
[----:B------:R-:W-:Y:S01]  /*10890*/  IMAD.MOV.U32 R8, RZ, RZ, 0x65 ;  /* 0x00000065ff087424 */ /* 0x000fe200078e00ff */
[----:B------:R-:W-:Y:S01]  /*108a0*/  MOV R10, c[0x4][0x90] ;  /* 0x01002400000a7a02 */ /* 0x000fe20000000f00 */
[----:B------:R-:W-:-:S02]  /*108b0*/  IMAD.MOV.U32 R11, RZ, RZ, c[0x4][0x94] ;  /* 0x01002500ff0b7624 */ /* 0x000fc400078e00ff */
[----:B------:R-:W-:Y:S02]  /*108c0*/  IMAD.MOV.U32 R13, RZ, RZ, RZ ;  /* 0x000000ffff0d7224 */ /* 0x000fe400078e00ff */
[----:B------:R-:W-:Y:S01]  /*108d0*/  LEPC R14 ;  /* 0x00000000000e734e */ /* 0x000fe20000000000 */
[----:B------:R-:W-:Y:S02]  /*108e0*/  MOV R9, 0x10950 ;  /* 0x0001095000097802 */ /* 0x000fe40000000f00 */
[----:B------:R-:W-:Y:S02]  /*108f0*/  MOV R20, 0x108d0 ;  /* 0x000108d000147802 */ /* 0x000fe40000000f00 */
[----:B------:R-:W-:Y:S02]  /*10900*/  MOV R21, 0x0 ;  /* 0x0000000000157802 */ /* 0x000fe40000000f00 */
[----:B0-----:R-:W-:Y:S02]  /*10910*/  MOV R0, 0x0 ;  /* 0x0000000000007802 */ /* 0x001fe40000000f00 */
[----:B------:R-:W-:-:S04]  /*10920*/  IADD3 R20, P0, P1, -R20, R9, R14 ;  /* 0x0000000914147210 */ /* 0x000fc8000791e10e */
[----:B------:R-:W-:-:S04]  /*10930*/  IADD3.X R21, ~R0, R21, R15, P0, P1 ;  /* 0x0000001500157210 */ /* 0x000fc800007e250f */
[----:B-1----:R-:W-:Y:S05]  /*10940*/  CALL.ABS.NOINC R2 ;  /* 0x0000000002007343 */ /* 0x002fea0003c00000 */
[----:B------:R-:W-:Y:S05]  /*10950*/  BRA `(.L_x_23501) ;  /* 0x0000005000007947 */ /* 0x000fea0003800000 */
.L_x_23528:
[----:B012---:R-:W0:Y:S02]  /*10960*/  F2I.U64.TRUNC R2, R2 ;  /* 0x0000000200027311 */ /* 0x007e24000020d800 */
[----:B0-----:R0:W-:Y:S01]  /*10970*/  STG.E.64 [R18.64], R2 ;  /* 0x0000000212007986 */ /* 0x0011e2000c101b24 */
[----:B------:R-:W-:Y:S05]  /*10980*/  BRA `(.L_x_23501) ;  /* 0x0000002000007947 */ /* 0x000fea0003800000 */
.L_x_23527:
[----:B012---:R-:W0:Y:S02]  /*10990*/  F2I.FTZ.U32.TRUNC.NTZ R3, R2 ;  /* 0x0000000200037305 */ /* 0x007e24000021f000 */
[----:B0-----:R0:W-:Y:S02]  /*109a0*/  STG.E [R18.64], R3 ;  /* 0x0000000312007986 */ /* 0x0011e4000c101924 */
.L_x_23501:
[----:B------:R-:W-:Y:S02]  /*109b0*/  IADD3 R17, R17, 0x80, RZ ;  /* 0x0000008011117810 */ /* 0x000fe40007ffe0ff */
.L_x_23278:
[----:B------:R-:W-:Y:S05]  /*109c0*/  BSYNC B6 ;  /* 0x0000000000067941 */ /* 0x000fea0003800000 */
.L_x_23277:
[----:B------:R-:W-:-:S13]  /*109d0*/  ISETP.GE.AND P0, PT, R17, c[0x0][0x160], PT ;  /* 0x0000580011007a0c */ /* 0x000fda0003f06270 */
[----:B------:R-:W-:Y:S05]  /*109e0*/  @P0 EXIT ;  /* 0x000000000000094d */ /* 0x000fea0003800000 */
[----:B------:R-:W-:Y:S01]  /*109f0*/  ISETP.NE.AND P0, PT, RZ, c[0x0][0x168], PT ;  /* 0x00005a00ff007a0c */ /* 0x000fe20003f05270 */
[----:B------:R-:W-:Y:S01]  /*10a00*/  IMAD.MOV.U32 R16, RZ, RZ, RZ ;  /* 0x000000ffff107224 */ /* 0x000fe200078e00ff */
[----:B------:R-:W-:-:S11]  /*10a10*/  MOV R0, RZ ;  /* 0x000000ff00007202 */ /* 0x000fd60000000f00 */
[----:B------:R-:W-:Y:S05]  /*10a20*/  @!P0 BRA `(.L_x_23529) ;  /* 0x00000e0000008947 */ /* 0x000fea0003800000 */
[----:B------:R-:W-:Y:S01]  /*10a30*/  HFMA2.MMA R16, -RZ, RZ, 0, 0 ;  /* 0x00000000ff107435 */ /* 0x000fe200000001ff */
[----:B0-----:R-:W-:-:S05]  /*10a40*/  IMAD.MOV.U32 R4, RZ, RZ, 0x1 ;  /* 0x00000001ff047424 */ /* 0x001fca00078e00ff */
[----:B------:R-:W-:-:S04]  /*10a50*/  ISETP.NE.AND P0, PT, R4, c[0x0][0x168], PT ;  /* 0x00005a0004007a0c */ /* 0x000fc80003f05270 */
[----:B------:R-:W-:-:S05]  /*10a60*/  IMAD.HI.U32 R2, R17, c[0x0][0x170], R16 ;  /* 0x00005c0011027a27 */ /* 0x000fca00078e0010 */
[----:B-1----:R-:W-:-:S04]  /*10a70*/  SHF.R.U32.HI R3, RZ, c[0x0][0x174], R2 ;  /* 0x00005d00ff037a19 */ /* 0x002fc80000011602 */
[----:B------:R-:W-:-:S05]  /*10a80*/  IADD3 R0, -R3, RZ, RZ ;  /* 0x000000ff03007210 */ /* 0x000fca0007ffe1ff */
[----:B------:R-:W-:-:S04]  /*10a90*/  IMAD R0, R0, c[0x0][0x16c], R17 ;  /* 0x00005b0000007a24 */ /* 0x000fc800078e0211 */
[C---:B------:R-:W-:Y:S02]  /*10aa0*/  IMAD R16, R0.reuse, c[0x0][0x298], RZ ;  /* 0x0000a60000107a24 */ /* 0x040fe400078e02ff */
[----:B------:R-:W-:Y:S01]  /*10ab0*/  IMAD R0, R0, c[0x0][0x29c], RZ ;  /* 0x0000a70000007a24 */ /* 0x000fe200078e02ff */
        /* <DEDUP_REMOVED lines=214> */
[----:B------:R-:W-:-:S04]  /*11820*/  @P0 IMAD R0, R5, c[0x0][0x35c], R0 ;  /* 0x0000d70005000a24 */ /* 0x000fc800078e0200 */
.L_x_23529:
[----:B01----:R-:W0:Y:S01]  /*11830*/  LDC.U8 R3, c[0x0][0x381] ;  /* 0x0000e040ff037b82 */ /* 0x003e220000000000 */
        /* <DEDUP_REMOVED lines=20> */
.L_x_23534:
[----:B------:R-:W2:Y:S01]  /*11980*/  LDG.E.U8 R2, [R4.64] ;  /* 0x0000002404027981 */ /* 0x000ea2000c1e1100 */
[----:B------:R-:W-:Y:S01]  /*11990*/  IMAD.MOV.U32 R3, RZ, RZ, RZ ;  /* 0x000000ffff037224 */ /* 0x000fe200078e00ff */
[----:B--2---:R-:W0:Y:S01]  /*119a0*/  I2F.U16 R2, R2 ;  /* 0x0000000200027306 */ /* 0x004e220000101000 */
[----:B------:R-:W-:Y:S05]  /*119b0*/  BRA `(.L_x_23536) ;  /* 0x00000de000007947 */ /* 0x000fea0003800000 */
.L_x_23533:
        /* <DEDUP_REMOVED lines=10> */
.L_x_23538:
[----:B------:R-:W2:Y:S01]  /*11a60*/  LDG.E R2, [R4.64] ;  /* 0x0000002404027981 */ /* 0x000ea2000c1e1900 */
[----:B------:R-:W-:Y:S01]  /*11a70*/  IMAD.MOV.U32 R3, RZ, RZ, RZ ;  /* 0x000000ffff037224 */ /* 0x000fe200078e00ff */
[----:B--2---:R-:W0:Y:S01]  /*11a80*/  I2F R2, R2 ;  /* 0x0000000200027306 */ /* 0x004e220000201400 */
[----:B------:R-:W-:Y:S05]  /*11a90*/  BRA `(.L_x_23536) ;  /* 0x00000d0000007947 */ /* 0x000fea0003800000 */
.L_x_23537:
[----:B------:R-:W2:Y:S01]  /*11aa0*/  LDG.E.U16 R2, [R4.64] ;  /* 0x0000002404027981 */ /* 0x000ea2000c1e1500 */
[----:B------:R-:W-:Y:S01]  /*11ab0*/  HFMA2.MMA R3, -RZ, RZ, 0, 0 ;  /* 0x00000000ff037435 */ /* 0x000fe200000001ff */
[----:B--2---:R-:W0:Y:S01]  /*11ac0*/  I2F.S16 R2, R2 ;  /* 0x0000000200027306 */ /* 0x004e220000101400 */
[----:B------:R-:W-:Y:S07]  /*11ad0*/  BRA `(.L_x_23536) ;  /* 0x00000cc000007947 */ /* 0x000fee0003800000 */
.L_x_23532:
        /* <DEDUP_REMOVED lines=9> */
.L_x_23540:
[----:B------:R-:W2:Y:S01]  /*11b70*/  LDG.E.U16 R2, [R4.64] ;  /* 0x0000002404027981 */ /* 0x000ea2000c1e1500 */
[----:B------:R-:W-:Y:S01]  /*11b80*/  MOV R3, RZ ;  /* 0x000000ff00037202 */ /* 0x000fe20000000f00 */
[----:B--2---:R-:W-:Y:S01]  /*11b90*/  HADD2.F32 R2, -RZ, R2.H0_H0 ;  /* 0x20000002ff027230 */ /* 0x004fe20000004100 */
[----:B------:R-:W-:Y:S05]  /*11ba0*/  BRA `(.L_x_23536) ;  /* 0x00000bf000007947 */ /* 0x000fea0003800000 */
.L_x_23539:
        /* <DEDUP_REMOVED lines=8> */
.L_x_23542:
[----:B------:R-:W2:Y:S02]  /*11c30*/  LDG.E R2, [R4.64] ;  /* 0x0000002404027981 */ /* 0x000ea4000c1e1900 */
[--C-:B--2---:R-:W-:Y:S02]  /*11c40*/  HADD2.F32 R3, -RZ, R2.reuse.H1_H1 ;  /* 0x30000002ff037230 */ /* 0x104fe40000004100 */
[----:B------:R-:W-:Y:S01]  /*11c50*/  HADD2.F32 R2, -RZ, R2.H0_H0 ;  /* 0x20000002ff027230 */ /* 0x000fe20000004100 */
[----:B------:R-:W-:Y:S05]  /*11c60*/  BRA `(.L_x_23536) ;  /* 0x00000b3000007947 */ /* 0x000fea0003800000 */
.L_x_23541:
[----:B------:R-:W2:Y:S01]  /*11c70*/  LDG.E.64 R4, [R4.64] ;  /* 0x0000002404047981 */ /* 0x000ea2000c1e1b00 */
[----:B------:R-:W-:Y:S01]  /*11c80*/  IMAD.MOV.U32 R3, RZ, RZ, RZ ;  /* 0x000000ffff037224 */ /* 0x000fe200078e00ff */
[----:B--2---:R-:W0:Y:S01]  /*11c90*/  F2F.F32.F64 R2, R4 ;  /* 0x0000000400027310 */ /* 0x004e220000301000 */
[----:B------:R-:W0:-:S14]  /*11ca0*/  DSETP.GEU.AND P0, PT, |R4|, c[0x2][0x0], PT ;  /* 0x008000000400762a */ /* 0x000e1c0003f0e200 */
[----:B0-----:R-:W-:Y:S01]  /*11cb0*/  @!P0 FMUL R2, R2, 1.175494350822287508e-38 ;  /* 0x0080000002028820 */ /* 0x001fe20000400000 */
[----:B------:R-:W-:Y:S05]  /*11cc0*/  BRA `(.L_x_23536) ;  /* 0x00000ad000007947 */ /* 0x000fea0003800000 */
.L_x_23531:
        /* <DEDUP_REMOVED lines=13> */
.L_x_23545:
        /* <DEDUP_REMOVED lines=8> */
.L_x_23544:
[----:B------:R-:W-:-:S13]  /*11e20*/  ISETP.NE.AND P0, PT, R2, 0xf, PT ;  /* 0x0000000f0200780c */ /* 0x000fda0003f05270 */
[----:B------:R-:W-:Y:S05]  /*11e30*/  @!P0 BRA `(.L_x_23546) ;  /* 0x0000027000008947 */ /* 0x000fea0003800000 */
[----:B------:R-:W-:-:S13]  /*11e40*/  ISETP.NE.AND P0, PT, R2, 0x17, PT ;  /* 0x000000170200780c */ /* 0x000fda0003f05270 */
[----:B------:R-:W-:Y:S05]  /*11e50*/  @!P0 BRA `(.L_x_23547) ;  /* 0x0000017000008947 */ /* 0x000fea0003800000 */
[----:B------:R-:W-:-:S13]  /*11e60*/  ISETP.NE.AND P0, PT, R2, 0x18, PT ;  /* 0x000000180200780c */ /* 0x000fda0003f05270 */
[----:B------:R-:W-:Y:S05]  /*11e70*/  @P0 BRA `(.L_x_23535) ;  /* 0x0000076000000947 */ /* 0x000fea0003800000 */
[----:B------:R-:W2:Y:S01]  /*11e80*/  LDG.E.U8 R2, [R4.64] ;  /* 0x0000002404027981 */ /* 0x000ea2000c1e1100 */
[----:B------:R-:W-:Y:S01]  /*11e90*/  MOV R8, 0xff800000 ;  /* 0xff80000000087802 */ /* 0x000fe20000000f00 */
        /* <DEDUP_REMOVED lines=19> */
.L_x_23547:
[----:B------:R-:W2:Y:S01]  /*11fd0*/  LDG.E.U8 R4, [R4.64] ;  /* 0x0000002404047981 */ /* 0x000ea2000c1e1100 */
[----:B------:R-:W-:Y:S01]  /*11fe0*/  HFMA2.MMA R3, -RZ, RZ, 0, 0 ;  /* 0x00000000ff037435 */ /* 0x000fe200000001ff */
[C---:B--2---:R-:W-:Y:S01]  /*11ff0*/  SHF.L.U32 R0, R4.reuse, 0x19, RZ ;  /* 0x0000001904007819 */ /* 0x044fe200000006ff */
        /* <DEDUP_REMOVED lines=11> */
.L_x_23546:
[----:B------:R-:W2:Y:S01]  /*120b0*/  LDG.E.U16 R2, [R4.64] ;  /* 0x0000002404027981 */ /* 0x000ea2000c1e1500 */
[----:B------:R-:W-:Y:S01]  /*120c0*/  IMAD.MOV.U32 R3, RZ, RZ, RZ ;  /* 0x000000ffff037224 */ /* 0x000fe200078e00ff */
[----:B--2---:R-:W-:Y:S01]  /*120d0*/  PRMT R2, RZ, 0x5410, R2 ;  /* 0x00005410ff027816 */ /* 0x004fe20000000002 */
[----:B------:R-:W-:Y:S05]  /*120e0*/  BRA `(.L_x_23536) ;  /* 0x000006b000007947 */ /* 0x000fea0003800000 */
.L_x_23543:
        /* <DEDUP_REMOVED lines=12> */
.L_x_23550:
        /* <DEDUP_REMOVED lines=20> */
.L_x_23552:
[----:B------:R-:W-:Y:S05]  /*122f0*/  BSYNC B0 ;  /* 0x0000000000007941 */ /* 0x000fea0003800000 */
.L_x_23551:
[----:B------:R-:W-:Y:S01]  /*12300*/  IMAD.SHL.U32 R2, R2, 0x100000, RZ ;  /* 0x0010000002027824 */ /* 0x000fe200078e00ff */
[----:B------:R-:W-:-:S04]  /*12310*/  LEA R5, R0, 0x3b800000, 0x17 ;  /* 0x3b80000000057811 */ /* 0x000fc800078eb8ff */
[----:B------:R-:W-:Y:S01]  /*12320*/  LOP3.LUT R2, R5, R2, R6, 0xfe, !PT ;  /* 0x0000000205027212 */ /* 0x000fe200078efe06 */
[----:B------:R-:W-:Y:S05]  /*12330*/  BRA `(.L_x_23536) ;  /* 0x0000046000007947 */ /* 0x000fea0003800000 */
.L_x_23549:
[----:B------:R-:W2:Y:S01]  /*12340*/  LDG.E.U8 R5, [R4.64] ;  /* 0x0000002404057981 */ /* 0x000ea2000c1e1100 */
[----:B------:R-:W-:Y:S01]  /*12350*/  CS2R R2, SRZ ;  /* 0x0000000000027805 */ /* 0x000fe2000001ff00 */
[----:B--2---:R-:W-:-:S13]  /*12360*/  ISETP.NE.AND P0, PT, R5, RZ, PT ;  /* 0x000000ff0500720c */ /* 0x004fda0003f05270 */
[----:B------:R-:W-:Y:S05]  /*12370*/  @!P0 BRA `(.L_x_23536) ;  /* 0x0000042000008947 */ /* 0x000fea0003800000 */
[----:B------:R-:W-:-:S13]  /*12380*/  ISETP.NE.AND P0, PT, R5, 0x80, PT ;  /* 0x000000800500780c */ /* 0x000fda0003f05270 */
[----:B------:R-:W-:Y:S01]  /*12390*/  @!P0 MOV R2, 0x7f800001 ;  /* 0x7f80000100028802 */ /* 0x000fe20000000f00 */
        /* <DEDUP_REMOVED lines=14> */
.L_x_23554:
[----:B------:R-:W-:Y:S05]  /*12480*/  BSYNC B0 ;  /* 0x0000000000007941 */ /* 0x000fea0003800000 */
.L_x_23553:
[----:B------:R-:W-:Y:S02]  /*12490*/  LEA R5, R0, 0x37800000, 0x17 ;  /* 0x3780000000057811 */ /* 0x000fe400078eb8ff */
[----:B------:R-:W-:-:S04]  /*124a0*/  SHF.L.U32 R2, R2, 0x15, RZ ;  /* 0x0000001502027819 */ /* 0x000fc800000006ff */
[----:B------:R-:W-:Y:S01]  /*124b0*/  LOP3.LUT R2, R5, R2, R6, 0xfe, !PT ;  /* 0x0000000205027212 */ /* 0x000fe200078efe06 */
[----:B------:R-:W-:Y:S05]  /*124c0*/  BRA `(.L_x_23536) ;  /* 0x000002d000007947 */ /* 0x000fea0003800000 */
.L_x_23548:
        /* <DEDUP_REMOVED lines=14> */
.L_x_23558:
[----:B------:R-:W-:Y:S05]  /*125b0*/  BSYNC B0 ;  /* 0x0000000000007941 */ /* 0x000fea0003800000 */
.L_x_23557:
[----:B------:R-:W-:Y:S01]  /*125c0*/  HFMA2.MMA R3, -RZ, RZ, 0, 0 ;  /* 0x00000000ff037435 */ /* 0x000fe200000001ff */
[----:B------:R-:W-:Y:S05]  /*125d0*/  BRA `(.L_x_23536) ;  /* 0x000001c000007947 */ /* 0x000fea0003800000 */
.L_x_23535:
[----:B------:R-:W-:Y:S01]  /*125e0*/  MOV R0, 0x0 ;  /* 0x0000000000007802 */ /* 0x000fe20000000f00 */
[----:B------:R-:W-:Y:S01]  /*125f0*/  HFMA2.MMA R12, -RZ, RZ, 0, 5.9604644775390625e-08 ;  /* 0x00000001ff0c7435 */ /* 0x000fe200000001ff */
[----:B------:R-:W-:Y:S01]  /*12600*/  IMAD.MOV.U32 R4, RZ, RZ, c[0x4][0x198] ;  /* 0x01006600ff047624 */ /* 0x000fe200078e00ff */
[----:B------:R-:W-:Y:S01]  /*12610*/  MOV R5, c[0x4][0x19c] ;  /* 0x0100670000057a02 */ /* 0x000fe20000000f00 */
[----:B------:R0:W1:Y:S01]  /*12620*/  LDC.64 R2, c[0x4][R0] ;  /* 0x0100000000027b82 */ /* 0x0000620000000a00 */
        /* <DEDUP_REMOVED lines=14> */
[----:B------:R-:W-:Y:S01]  /*12710*/  CS2R R2, SRZ ;  /* 0x0000000000027805 */ /* 0x000fe2000001ff00 */
[----:B------:R-:W-:Y:S05]  /*12720*/  BRA `(.L_x_23536) ;  /* 0x0000007000007947 */ /* 0x000fea0003800000 */
.L_x_23556:
[----:B------:R-:W2:Y:S01]  /*12730*/  LDG.E.64 R4, [R4.64] ;  /* 0x0000002404047981 */ /* 0x000ea2000c1e1b00 */
[----:B------:R-:W-:Y:S01]  /*12740*/  MOV R3, RZ ;  /* 0x000000ff00037202 */ /* 0x000fe20000000f00 */
[----:B--2---:R0:W1:Y:S01]  /*12750*/  I2F.U64 R2, R4 ;  /* 0x0000000400027312 */ /* 0x0040620000301000 */
[----:B------:R-:W-:Y:S05]  /*12760*/  BRA `(.L_x_23536) ;  /* 0x0000003000007947 */ /* 0x000fea0003800000 */
.L_x_23555:
[----:B------:R-:W2:Y:S01]  /*12770*/  LDG.E R2, [R4.64] ;  /* 0x0000002404027981 */ /* 0x000ea2000c1e1900 */
[----:B------:R-:W-:Y:S01]  /*12780*/  IMAD.MOV.U32 R3, RZ, RZ, RZ ;  /* 0x000000ffff037224 */ /* 0x000fe200078e00ff */
[----:B--2---:R-:W0:Y:S06]  /*12790*/  I2F.U32 R2, R2 ;  /* 0x0000000200027306 */ /* 0x004e2c0000201000 */
.L_x_23536:
[----:B------:R-:W-:Y:S05]  /*127a0*/  BSYNC B6 ;  /* 0x0000000000067941 */ /* 0x000fea0003800000 */
.L_x_23530:
        /* <DEDUP_REMOVED lines=22> */
[----:B------:R-:W-:Y:S01]  /*12910*/  HFMA2.MMA R6, -RZ, RZ, 1.625, 0 ;  /* 0x3e800000ff067435 */ /* 0x000fe200000001ff */
[----:B------:R-:W-:Y:S01]  /*12920*/  FADD.FTZ R5, R11, 1 ;  /* 0x3f8000000b057421 */ /* 0x000fe20000010000 */
[----:B------:R-:W-:Y:S01]  /*12930*/  MOV R7, 0x3d39bf78 ;  /* 0x3d39bf7800077802 */ /* 0x000fe20000000f00 */
[----:B------:R-:W-:Y:S01]  /*12940*/  FCHK P0, R14, R11 ;  /* 0x0000000b0e007302 */ /* 0x000fe20000000000 */
        /* <DEDUP_REMOVED lines=35> */
.L_x_23566:
[----:B------:R-:W-:Y:S05]  /*12b80*/  BSYNC B1 ;  /* 0x0000000000017941 */ /* 0x000fea0003800000 */
.L_x_23565:
[----:B------:R-:W-:Y:S01]  /*12b90*/  BSSY B3, `(.L_x_23567) ;  /* 0x0000007000037945 */ /* 0x000fe20003800000 */
[----:B------:R-:W-:Y:S01]  /*12ba0*/  FFMA R6, R7, R0, R6 ;  /* 0x0000000007067223 */ /* 0x000fe20000000006 */
[----:B------:R-:W-:Y:S05]  /*12bb0*/  @!P0 BRA `(.L_x_23568) ;  /* 0x0000004000008947 */ /* 0x000fea0003800000 */
[----:B------:R-:W-:Y:S01]  /*12bc0*/  MOV R8, R14 ;  /* 0x0000000e00087202 */ /* 0x000fe20000000f00 */
[----:B------:R-:W-:Y:S01]  /*12bd0*/  IMAD.MOV.U32 R7, RZ, RZ, R11 ;  /* 0x000000ffff077224 */ /* 0x000fe200078e000b */
[----:B------:R-:W-:Y:S02]  /*12be0*/  MOV R0, 0x12c00 ;  /* 0x00012c0000007802 */ /* 0x000fe40000000f00 */
[----:B------:R-:W-:Y:S05]  /*12bf0*/  CALL.REL.NOINC `($__internal_54_$__cuda_sm3x_div_rn_ftz_f32_slowpath) ;  /* 0x0000363000007944 */ /* 0x000fea0003c00000 */
.L_x_23568:
[----:B------:R-:W-:Y:S05]  /*12c00*/  BSYNC B3 ;  /* 0x0000000000037941 */ /* 0x000fea0003800000 */
.L_x_23567:
        /* <DEDUP_REMOVED lines=18> */
.L_x_23570:
[----:B------:R-:W-:Y:S02]  /*12d30*/  ISETP.GE.AND P0, PT, R2, RZ, PT ;  /* 0x000000ff0200720c */ /* 0x000fe40003f06270 */
[----:B------:R-:W-:-:S11]  /*12d40*/  MOV R0, 0x3fd774eb ;  /* 0x3fd774eb00007802 */ /* 0x000fd60000000f00 */
[----:B------:R-:W-:-:S04]  /*12d50*/  @P0 FFMA.FTZ R5, R0, 0.93318945169448852539, -R5 ;  /* 0x3f6ee58100050823 */ /* 0x000fc80000010805 */
[----:B------:R-:W-:Y:S02]  /*12d60*/  @!P0 FFMA.FTZ R5, R0, 0.93318945169448852539, R5 ;  /* 0x3f6ee58100058823 */ /* 0x000fe40000010005 */
.L_x_23571:
[----:B------:R-:W-:Y:S05]  /*12d70*/  BSYNC B1 ;  /* 0x0000000000017941 */ /* 0x000fea0003800000 */
.L_x_23569:
        /* <DEDUP_REMOVED lines=12> */
.L_x_23564:
        /* <DEDUP_REMOVED lines=17> */
.L_x_23575:
[----:B------:R-:W-:Y:S05]  /*12f50*/  BSYNC B3 ;  /* 0x0000000000037941 */ /* 0x000fea0003800000 */
.L_x_23574:
        /* <DEDUP_REMOVED lines=18> */
.L_x_23577:
[----:B------:R-:W-:Y:S02]  /*13080*/  ISETP.GE.AND P0, PT, R2, RZ, PT ;  /* 0x000000ff0200720c */ /* 0x000fe40003f06270 */
[----:B------:R-:W-:-:S11]  /*13090*/  MOV R0, 0x3fd774eb ;  /* 0x3fd774eb00007802 */ /* 0x000fd60000000f00 */
[----:B------:R-:W-:-:S04]  /*130a0*/  @P0 FFMA.FTZ R5, R0, 0.93318945169448852539, -R5 ;  /* 0x3f6ee58100050823 */ /* 0x000fc80000010805 */
[----:B------:R-:W-:Y:S02]  /*130b0*/  @!P0 FFMA.FTZ R5, R0, 0.93318945169448852539, R5 ;  /* 0x3f6ee58100058823 */ /* 0x000fe40000010005 */
.L_x_23578:
[----:B------:R-:W-:Y:S05]  /*130c0*/  BSYNC B1 ;  /* 0x0000000000017941 */ /* 0x000fea0003800000 */
.L_x_23576:
        /* <DEDUP_REMOVED lines=13> */
.L_x_23573:
        /* <DEDUP_REMOVED lines=25> */
.L_x_23580:
        /* <DEDUP_REMOVED lines=41> */
.L_x_23579:
        /* <DEDUP_REMOVED lines=13> */
[----:B------:R-:W-:Y:S02]  /*13690*/  FADD.FTZ R0, R7, R0 ;  /* 0x0000000007007221 */ /* 0x000fe40000010000 */
[----:B------:R-:W-:Y:S02]  /*136a0*/  IMAD.MOV.U32 R7, RZ, RZ, 0x3d39bf78 ;  /* 0x3d39bf78ff077424 */ /* 0x000fe400078e00ff */
        /* <DEDUP_REMOVED lines=33> */
[----:B------:R-:W-:-:S05]  /*138c0*/  @P1 MOV R0, 0x7f800000 ;  /* 0x7f80000000001802 */ /* 0x000fca0000000f00 */
[----:B------:R-:W-:-:S05]  /*138d0*/  @P1 FFMA.FTZ R13, R9, R0, +INF ;  /* 0x7f800000090d1423 */ /* 0x000fca0000010000 */
[----:B------:R-:W-:Y:S02]  /*138e0*/  FSEL R13, R13, -RZ, P2 ;  /* 0x800000ff0d0d7208 */ /* 0x000fe40001000000 */
.L_x_23582:
[----:B------:R-:W-:Y:S05]  /*138f0*/  BSYNC B1 ;  /* 0x0000000000017941 */ /* 0x000fea0003800000 */
.L_x_23581:
[----:B------:R-:W-:Y:S01]  /*13900*/  BSSY B3, `(.L_x_23583) ;  /* 0x0000006000037945 */ /* 0x000fe20003800000 */
[----:B------:R-:W-:Y:S01]  /*13910*/  FFMA R6, R7, R15, R4 ;  /* 0x0000000f07067223 */ /* 0x000fe20000000004 */
[----:B------:R-:W-:Y:S05]  /*13920*/  @!P0 BRA `(.L_x_23584) ;  /* 0x0000003000008947 */ /* 0x000fea0003800000 */
[----:B------:R-:W-:Y:S01]  /*13930*/  IMAD.MOV.U32 R7, RZ, RZ, R11 ;  /* 0x000000ffff077224 */ /* 0x000fe200078e000b */
[----:B------:R-:W-:Y:S02]  /*13940*/  MOV R0, 0x13960 ;  /* 0x0001396000007802 */ /* 0x000fe40000000f00 */
[----:B------:R-:W-:Y:S05]  /*13950*/  CALL.REL.NOINC `($__internal_54_$__cuda_sm3x_div_rn_ftz_f32_slowpath) ;  /* 0x000028d000007944 */ /* 0x000fea0003c00000 */
.L_x_23584:
[----:B------:R-:W-:Y:S05]  /*13960*/  BSYNC B3 ;  /* 0x0000000000037941 */ /* 0x000fea0003800000 */
.L_x_23583:
        /* <DEDUP_REMOVED lines=18> */
.L_x_23586:
[----:B------:R-:W-:Y:S02]  /*13a90*/  ISETP.GE.AND P0, PT, R2, RZ, PT ;  /* 0x000000ff0200720c */ /* 0x000fe40003f06270 */
[----:B------:R-:W-:-:S11]  /*13aa0*/  MOV R0, 0x3fd774eb ;  /* 0x3fd774eb00007802 */ /* 0x000fd60000000f00 */
[----:B------:R-:W-:-:S04]  /*13ab0*/  @P0 FFMA.FTZ R5, R0, 0.93318945169448852539, -R5 ;  /* 0x3f6ee58100050823 */ /* 0x000fc80000010805 */
[----:B------:R-:W-:Y:S02]  /*13ac0*/  @!P0 FFMA.FTZ R5, R0, 0.93318945169448852539, R5 ;  /* 0x3f6ee58100058823 */ /* 0x000fe40000010005 */
.L_x_23587:
[----:B------:R-:W-:Y:S05]  /*13ad0*/  BSYNC B1 ;  /* 0x0000000000017941 */ /* 0x000fea0003800000 */
.L_x_23585:
        /* <DEDUP_REMOVED lines=12> */
.L_x_23563:
        /* <DEDUP_REMOVED lines=13> */
.L_x_23589:
[----:B------:R-:W-:Y:S05]  /*13c70*/  BSYNC B3 ;  /* 0x0000000000037941 */ /* 0x000fea0003800000 */
.L_x_23588:
        /* <DEDUP_REMOVED lines=18> */
.L_x_23591:
[----:B------:R-:W-:Y:S02]  /*13da0*/  ISETP.GE.AND P0, PT, R2, RZ, PT ;  /* 0x000000ff0200720c */ /* 0x000fe40003f06270 */
[----:B------:R-:W-:-:S11]  /*13db0*/  MOV R0, 0x3fd774eb ;  /* 0x3fd774eb00007802 */ /* 0x000fd60000000f00 */
[----:B------:R-:W-:-:S04]  /*13dc0*/  @P0 FFMA.FTZ R5, R0, 0.93318945169448852539, -R5 ;  /* 0x3f6ee58100050823 */ /* 0x000fc80000010805 */
[----:B------:R-:W-:Y:S02]  /*13dd0*/  @!P0 FFMA.FTZ R5, R0, 0.93318945169448852539, R5 ;  /* 0x3f6ee58100058823 */ /* 0x000fe40000010005 */
.L_x_23592:
[----:B------:R-:W-:Y:S05]  /*13de0*/  BSYNC B1 ;  /* 0x0000000000017941 */ /* 0x000fea0003800000 */
.L_x_23590:
        /* <DEDUP_REMOVED lines=15> */
[----:B------:R-:W-:-:S03]  /*13ee0*/  IMAD.MOV.U32 R4, RZ, RZ, 0x4016cbe4 ;  /* 0x4016cbe4ff047424 */ /* 0x000fc600078e00ff */
        /* <DEDUP_REMOVED lines=11> */
.L_x_23562:
[----:B------:R-:W-:-:S13]  /*13fa0*/  FSETP.GEU.FTZ.AND P0, PT, R14, 9.999999682655225389e-20, PT ;  /* 0x1fec1e4a0e00780b */ /* 0x000fda0003f1e000 */
[----:B------:R-:W-:Y:S05]  /*13fb0*/  @!P0 BRA `(.L_x_23593) ;  /* 0x000004f000008947 */ /* 0x000fea0003800000 */
[----:B------:R-:W-:Y:S01]  /*13fc0*/  FMUL.FTZ R9, R14, R14 ;  /* 0x0000000e0e097220 */ /* 0x000fe20000410000 */
[----:B------:R-:W-:Y:S01]  /*13fd0*/  MOV R6, 0x3e800000 ;  /* 0x3e80000000067802 */ /* 0x000fe20000000f00 */
[----:B------:R-:W-:Y:S01]  /*13fe0*/  HFMA2.MMA R7, -RZ, RZ, 1.3056640625, -1.8671875 ;  /* 0x3d39bf78ff077435 */ /* 0x000fe200000001ff */
        /* <DEDUP_REMOVED lines=31> */
[----:B------:R-:W-:-:S05]  /*141e0*/  @P1 MOV R0, 0x7f800000 ;  /* 0x7f80000000001802 */ /* 0x000fca0000000f00 */
[----:B------:R-:W-:-:S05]  /*141f0*/  @P1 FFMA.FTZ R13, R9, R0, +INF ;  /* 0x7f800000090d1423 */ /* 0x000fca0000010000 */
[----:B------:R-:W-:Y:S02]  /*14200*/  FSEL R13, R13, -RZ, P2 ;  /* 0x800000ff0d0d7208 */ /* 0x000fe40001000000 */
.L_x_23595:
[----:B------:R-:W-:Y:S05]  /*14210*/  BSYNC B1 ;  /* 0x0000000000017941 */ /* 0x000fea0003800000 */
.L_x_23594:
[----:B------:R-:W-:Y:S01]  /*14220*/  BSSY B3, `(.L_x_23596) ;  /* 0x0000007000037945 */ /* 0x000fe20003800000 */
[----:B------:R-:W-:Y:S01]  /*14230*/  FFMA R6, R11, R4, R7 ;  /* 0x000000040b067223 */ /* 0x000fe20000000007 */
[----:B------:R-:W-:Y:S05]  /*14240*/  @!P0 BRA `(.L_x_23597) ;  /* 0x0000004000008947 */ /* 0x000fea0003800000 */
[----:B------:R-:W-:Y:S01]  /*14250*/  IMAD.MOV.U32 R8, RZ, RZ, R14 ;  /* 0x000000ffff087224 */ /* 0x000fe200078e000e */
[----:B------:R-:W-:Y:S02]  /*14260*/  MOV R7, 0x3f800000 ;  /* 0x3f80000000077802 */ /* 0x000fe40000000f00 */
[----:B------:R-:W-:Y:S02]  /*14270*/  MOV R0, 0x14290 ;  /* 0x0001429000007802 */ /* 0x000fe40000000f00 */
[----:B------:R-:W-:Y:S05]  /*14280*/  CALL.REL.NOINC `($__internal_54_$__cuda_sm3x_div_rn_ftz_f32_slowpath) ;  /* 0x00001fa000007944 */ /* 0x000fea0003c00000 */
.L_x_23597:
[----:B------:R-:W-:Y:S05]  /*14290*/  BSYNC B3 ;  /* 0x0000000000037941 */ /* 0x000fea0003800000 */
.L_x_23596:
        /* <DEDUP_REMOVED lines=18> */
.L_x_23599:
[----:B------:R-:W-:Y:S01]  /*143c0*/  ISETP.GE.AND P0, PT, R2, RZ, PT ;  /* 0x000000ff0200720c */ /* 0x000fe20003f06270 */
[----:B------:R-:W-:-:S12]  /*143d0*/  IMAD.MOV.U32 R0, RZ, RZ, 0x3fd774eb ;  /* 0x3fd774ebff007424 */ /* 0x000fd800078e00ff */
[----:B------:R-:W-:-:S04]  /*143e0*/  @P0 FFMA.FTZ R5, R0, 0.93318945169448852539, -R5 ;  /* 0x3f6ee58100050823 */ /* 0x000fc80000010805 */
[----:B------:R-:W-:Y:S02]  /*143f0*/  @!P0 FFMA.FTZ R5, R0, 0.93318945169448852539, R5 ;  /* 0x3f6ee58100058823 */ /* 0x000fe40000010005 */
.L_x_23600:
[----:B------:R-:W-:Y:S05]  /*14400*/  BSYNC B1 ;  /* 0x0000000000017941 */ /* 0x000fea0003800000 */
.L_x_23598:
[C---:B------:R-:W-:Y:S01]  /*14410*/  FSETP.NEU.FTZ.AND P1, PT, |R2|.reuse, |R3|, PT ;  /* 0x400000030200720b */ /* 0x040fe20003f3d200 */
[----:B------:R-:W-:Y:S01]  /*14420*/  FMUL.FTZ R13, R13, 0.5 ;  /* 0x3f0000000d0d7820 */ /* 0x000fe20000410000 */
[----:B------:R-:W-:Y:S01]  /*14430*/  ISETP.GE.AND P0, PT, R2, RZ, PT ;  /* 0x000000ff0200720c */ /* 0x000fe20003f06270 */
[----:B------:R-:W-:Y:S01]  /*14440*/  FADD.FTZ R2, |R3|, |R2| ;  /* 0x4000000203027221 */ /* 0x000fe20000010200 */
[----:B------:R-:W-:-:S09]  /*14450*/  MOV R0, 0x4016cbe4 ;  /* 0x4016cbe400007802 */ /* 0x000fd20000000f00 */
[----:B------:R-:W-:Y:S02]  /*14460*/  @!P1 FSEL R5, R0, 0.78539818525314331055, !P0 ;  /* 0x3f490fdb00059808 */ /* 0x000fe40004000000 */
[----:B------:R-:W-:Y:S02]  /*14470*/  FSETP.GTU.FTZ.AND P0, PT, |R2|, +INF , PT ;  /* 0x7f8000000200780b */ /* 0x000fe40003f1c200 */
[----:B------:R-:W-:-:S04]  /*14480*/  LOP3.LUT R5, R5, 0x80000000, R3, 0xb8, !PT ;  /* 0x8000000005057812 */ /* 0x000fc800078eb803 */
[----:B------:R-:W-:Y:S01]  /*14490*/  FSEL R5, R2, R5, P0 ;  /* 0x0000000502057208 */ /* 0x000fe20000000000 */
[----:B------:R-:W-:Y:S05]  /*144a0*/  BRA `(.L_x_23572) ;  /* 0x00000b3000007947 */ /* 0x000fea0003800000 */
.L_x_23593:
[----:B------:R-:W-:Y:S01]  /*144b0*/  IMAD.MOV.U32 R0, RZ, RZ, 0x3f800000 ;  /* 0x3f800000ff007424 */ /* 0x000fe200078e00ff */
[----:B------:R-:W0:Y:S01]  /*144c0*/  FCHK P0, R14, 1 ;  /* 0x3f8000000e007902 */ /* 0x000e220000000000 */
[----:B------:R-:W-:Y:S02]  /*144d0*/  BSSY B3, `(.L_x_23601) ;  /* 0x000000b000037945 */ /* 0x000fe40003800000 */
[----:B------:R-:W-:-:S04]  /*144e0*/  FFMA R5, R0, -R0, 1 ;  /* 0x3f80000000057423 */ /* 0x000fc80000000800 */
[----:B------:R-:W-:-:S04]  /*144f0*/  FFMA R7, R5, R0, 1 ;  /* 0x3f80000005077423 */ /* 0x000fc80000000000 */
[----:B------:R-:W-:-:S04]  /*14500*/  FFMA R5, R7, R14, RZ ;  /* 0x0000000e07057223 */ /* 0x000fc800000000ff */
[----:B------:R-:W-:-:S04]  /*14510*/  FFMA R0, R5, -1, R14 ;  /* 0xbf80000005007823 */ /* 0x000fc8000000000e */
[----:B------:R-:W-:Y:S01]  /*14520*/  FFMA R6, R7, R0, R5 ;  /* 0x0000000007067223 */ /* 0x000fe20000000005 */
[----:B0-----:R-:W-:Y:S05]  /*14530*/  @!P0 BRA `(.L_x_23602) ;  /* 0x0000004000008947 */ /* 0x001fea0003800000 */
[----:B------:R-:W-:Y:S01]  /*14540*/  MOV R8, R14 ;  /* 0x0000000e00087202 */ /* 0x000fe20000000f00 */
[----:B------:R-:W-:Y:S01]  /*14550*/  IMAD.MOV.U32 R7, RZ, RZ, 0x3f800000 ;  /* 0x3f800000ff077424 */ /* 0x000fe200078e00ff */
[----:B------:R-:W-:Y:S02]  /*14560*/  MOV R0, 0x14580 ;  /* 0x0001458000007802 */ /* 0x000fe40000000f00 */
[----:B------:R-:W-:Y:S05]  /*14570*/  CALL.REL.NOINC `($__internal_54_$__cuda_sm3x_div_rn_ftz_f32_slowpath) ;  /* 0x00001cb000007944 */ /* 0x000fea0003c00000 */
.L_x_23602:
[----:B------:R-:W-:Y:S05]  /*14580*/  BSYNC B3 ;  /* 0x0000000000037941 */ /* 0x000fea0003800000 */
.L_x_23601:
        /* <DEDUP_REMOVED lines=18> */
.L_x_23604:
[----:B------:R-:W-:Y:S02]  /*146b0*/  ISETP.GE.AND P0, PT, R2, RZ, PT ;  /* 0x000000ff0200720c */ /* 0x000fe40003f06270 */
[----:B------:R-:W-:-:S11]  /*146c0*/  MOV R0, 0x3fd774eb ;  /* 0x3fd774eb00007802 */ /* 0x000fd60000000f00 */
[----:B------:R-:W-:-:S04]  /*146d0*/  @P0 FFMA.FTZ R5, R0, 0.93318945169448852539, -R5 ;  /* 0x3f6ee58100050823 */ /* 0x000fc80000010805 */
[----:B------:R-:W-:Y:S02]  /*146e0*/  @!P0 FFMA.FTZ R5, R0, 0.93318945169448852539, R5 ;  /* 0x3f6ee58100058823 */ /* 0x000fe40000010005 */
.L_x_23605:
[----:B------:R-:W-:Y:S05]  /*146f0*/  BSYNC B1 ;  /* 0x0000000000017941 */ /* 0x000fea0003800000 */
.L_x_23603:
[C---:B------:R-:W-:Y:S01]  /*14700*/  FSETP.NEU.FTZ.AND P1, PT, |R2|.reuse, |R3|, PT ;  /* 0x400000030200720b */ /* 0x040fe20003f3d200 */
[----:B------:R-:W-:Y:S01]  /*14710*/  IMAD.MOV.U32 R0, RZ, RZ, 0x4016cbe4 ;  /* 0x4016cbe4ff007424 */ /* 0x000fe200078e00ff */
[----:B------:R-:W-:Y:S01]  /*14720*/  ISETP.GE.AND P0, PT, R2, RZ, PT ;  /* 0x000000ff0200720c */ /* 0x000fe20003f06270 */
[----:B------:R-:W-:Y:S02]  /*14730*/  FADD.FTZ R2, |R3|, |R2| ;  /* 0x4000000203027221 */ /* 0x000fe40000010200 */
[----:B------:R-:W-:-:S04]  /*14740*/  FMUL.FTZ R13, R14, 0.5 ;  /* 0x3f0000000e0d7820 */ /* 0x000fc80000410000 */
[----:B------:R-:W-:-:S04]  /*14750*/  FMUL.FTZ R13, R14, R13 ;  /* 0x0000000d0e0d7220 */ /* 0x000fc80000410000 */
[----:B------:R-:W-:Y:S02]  /*14760*/  @!P1 FSEL R5, R0, 0.78539818525314331055, !P0 ;  /* 0x3f490fdb00059808 */ /* 0x000fe40004000000 */
[----:B------:R-:W-:Y:S02]  /*14770*/  FSETP.GTU.FTZ.AND P0, PT, |R2|, +INF , PT ;  /* 0x7f8000000200780b */ /* 0x000fe40003f1c200 */
[----:B------:R-:W-:-:S04]  /*14780*/  LOP3.LUT R5, R5, 0x80000000, R3, 0xb8, !PT ;  /* 0x8000000005057812 */ /* 0x000fc800078eb803 */
[----:B------:R-:W-:Y:S01]  /*14790*/  FSEL R5, R2, R5, P0 ;  /* 0x0000000502057208 */ /* 0x000fe20000000000 */
[----:B------:R-:W-:Y:S05]  /*147a0*/  BRA `(.L_x_23572) ;  /* 0x0000083000007947 */ /* 0x000fea0003800000 */
.L_x_23561:
[----:B------:R-:W-:Y:S01]  /*147b0*/  FMUL.FTZ R0, R2, 0.36787945032119750977 ;  /* 0x3ebc5ab202007820 */ /* 0x000fe20000410000 */
[----:B------:R-:W-:Y:S01]  /*147c0*/  MUFU.RCP R10, R11 ;  /* 0x0000000b000a7308 */ /* 0x000fe20000001000 */
[----:B------:R-:W-:Y:S01]  /*147d0*/  FMUL.FTZ R4, R3, 0.36787945032119750977 ;  /* 0x3ebc5ab203047820 */ /* 0x000fe20000410000 */
[----:B------:R-:W-:Y:S01]  /*147e0*/  MOV R13, 0x3f800000 ;  /* 0x3f800000000d7802 */ /* 0x000fe20000000f00 */
[----:B------:R-:W-:Y:S01]  /*147f0*/  FADD.FTZ R0, |R0|, -RZ ;  /* 0x800000ff00007221 */ /* 0x000fe20000010200 */
[----:B------:R-:W-:Y:S01]  /*14800*/  BSSY B3, `(.L_x_23606) ;  /* 0x000001d000037945 */ /* 0x000fe20003800000 */
[----:B------:R-:W-:-:S05]  /*14810*/  FADD.FTZ R5, |R4|, -RZ ;  /* 0x800000ff04057221 */ /* 0x000fca0000010200 */
        /* <DEDUP_REMOVED lines=27> */
.L_x_23607:
[----:B------:R-:W-:Y:S05]  /*149d0*/  BSYNC B3 ;  /* 0x0000000000037941 */ /* 0x000fea0003800000 */
.L_x_23606:
        /* <DEDUP_REMOVED lines=18> */
.L_x_23609:
[----:B------:R-:W-:Y:S01]  /*14b00*/  ISETP.GE.AND P0, PT, R2, RZ, PT ;  /* 0x000000ff0200720c */ /* 0x000fe20003f06270 */
[----:B------:R-:W-:-:S12]  /*14b10*/  IMAD.MOV.U32 R0, RZ, RZ, 0x3fd774eb ;  /* 0x3fd774ebff007424 */ /* 0x000fd800078e00ff */
[----:B------:R-:W-:-:S04]  /*14b20*/  @P0 FFMA.FTZ R5, R0, 0.93318945169448852539, -R5 ;  /* 0x3f6ee58100050823 */ /* 0x000fc80000010805 */
[----:B------:R-:W-:Y:S02]  /*14b30*/  @!P0 FFMA.FTZ R5, R0, 0.93318945169448852539, R5 ;  /* 0x3f6ee58100058823 */ /* 0x000fe40000010005 */
.L_x_23610:
[----:B------:R-:W-:Y:S05]  /*14b40*/  BSYNC B1 ;  /* 0x0000000000017941 */ /* 0x000fea0003800000 */
.L_x_23608:
[C---:B------:R-:W-:Y:S02]  /*14b50*/  FSETP.NEU.FTZ.AND P1, PT, |R2|.reuse, |R3|, PT ;  /* 0x400000030200720b */ /* 0x040fe40003f3d200 */
[----:B------:R-:W-:Y:S02]  /*14b60*/  FSETP.NEU.FTZ.AND P2, PT, R11, RZ, PT ;  /* 0x000000ff0b00720b */ /* 0x000fe40003f5d000 */
[----:B------:R-:W-:Y:S01]  /*14b70*/  ISETP.GE.AND P0, PT, R2, RZ, PT ;  /* 0x000000ff0200720c */ /* 0x000fe20003f06270 */
[----:B------:R-:W-:Y:S01]  /*14b80*/  FADD.FTZ R2, |R3|, |R2| ;  /* 0x4000000203027221 */ /* 0x000fe20000010200 */
[----:B------:R-:W-:-:S07]  /*14b90*/  MOV R0, 0x4016cbe4 ;  /* 0x4016cbe400007802 */ /* 0x000fce0000000f00 */
[----:B------:R-:W-:Y:S02]  /*14ba0*/  @!P1 FSEL R5, R0, 0.78539818525314331055, !P0 ;  /* 0x3f490fdb00059808 */ /* 0x000fe40004000000 */
[----:B------:R-:W-:Y:S02]  /*14bb0*/  @!P2 FSEL R5, RZ, 3.1415927410125732422, P0 ;  /* 0x40490fdbff05a808 */ /* 0x000fe40000000000 */
[----:B------:R-:W-:Y:S02]  /*14bc0*/  FSETP.GTU.FTZ.AND P0, PT, |R2|, +INF , PT ;  /* 0x7f8000000200780b */ /* 0x000fe40003f1c200 */
[----:B------:R-:W-:-:S04]  /*14bd0*/  LOP3.LUT R5, R5, 0x80000000, R3, 0xb8, !PT ;  /* 0x8000000005057812 */ /* 0x000fc800078eb803 */
[----:B------:R-:W-:Y:S01]  /*14be0*/  FSEL R5, R2, R5, P0 ;  /* 0x0000000502057208 */ /* 0x000fe20000000000 */
[----:B------:R-:W-:Y:S05]  /*14bf0*/  BRA `(.L_x_23572) ;  /* 0x000003e000007947 */ /* 0x000fea0003800000 */
.L_x_23560:
        /* <DEDUP_REMOVED lines=26> */
.L_x_23612:
[----:B------:R-:W-:Y:S05]  /*14da0*/  BSYNC B3 ;  /* 0x0000000000037941 */ /* 0x000fea0003800000 */
.L_x_23611:
        /* <DEDUP_REMOVED lines=18> */
.L_x_23614:
[----:B------:R-:W-:Y:S02]  /*14ed0*/  ISETP.GE.AND P0, PT, R2, RZ, PT ;  /* 0x000000ff0200720c */ /* 0x000fe40003f06270 */
[----:B------:R-:W-:-:S11]  /*14ee0*/  MOV R0, 0x3fd774eb ;  /* 0x3fd774eb00007802 */ /* 0x000fd60000000f00 */
[----:B------:R-:W-:-:S04]  /*14ef0*/  @P0 FFMA.FTZ R5, R0, 0.93318945169448852539, -R5 ;  /* 0x3f6ee58100050823 */ /* 0x000fc80000010805 */
[----:B------:R-:W-:Y:S02]  /*14f00*/  @!P0 FFMA.FTZ R5, R0, 0.93318945169448852539, R5 ;  /* 0x3f6ee58100058823 */ /* 0x000fe40000010005 */
.L_x_23615:
[----:B------:R-:W-:Y:S05]  /*14f10*/  BSYNC B1 ;  /* 0x0000000000017941 */ /* 0x000fea0003800000 */
.L_x_23613:
        /* <DEDUP_REMOVED lines=9> */
[----:B0-----:R-:W-:Y:S01]  /*14fb0*/  FMUL.FTZ R13, R14, 0.69314718246459960938 ;  /* 0x3f3172180e0d7820 */ /* 0x001fe20000410000 */
[----:B------:R-:W-:-:S04]  /*14fc0*/  LOP3.LUT R5, R5, 0x80000000, R3, 0xb8, !PT ;  /* 0x8000000005057812 */ /* 0x000fc800078eb803 */
[----:B------:R-:W-:Y:S02]  /*14fd0*/  FSEL R5, R2, R5, P0 ;  /* 0x0000000502057208 */ /* 0x000fe40000000000 */
.L_x_23572:
[----:B------:R-:W-:Y:S05]  /*14fe0*/  BSYNC B0 ;  /* 0x0000000000007941 */ /* 0x000fea0003800000 */
.L_x_23559:
        /* <DEDUP_REMOVED lines=32> */
[C---:B------:R-:W-:Y:S01]  /*151f0*/  FMUL.FTZ R7, R2.reuse, R7 ;  /* 0x0000000702077220 */ /* 0x040fe20000410000 */
[----:B------:R-:W-:Y:S01]  /*15200*/  IADD3 R3, R3, -R4, RZ ;  /* 0x8000000403037210 */ /* 0x000fe20007ffe0ff */
[----:B-1----:R-:W-:Y:S01]  /*15210*/  FMUL.FTZ R5, R2, R5 ;  /* 0x0000000502057220 */ /* 0x002fe20000410000 */
[----:B------:R-:W-:Y:S02]  /*15220*/  LEA R4, R4, 0x3f800000, 0x17 ;  /* 0x3f80000004047811 */ /* 0x000fe400078eb8ff */
[----:B------:R-:W-:-:S03]  /*15230*/  LEA R2, R3, 0x3f800000, 0x17 ;  /* 0x3f80000003027811 */ /* 0x000fc600078eb8ff */
[C---:B------:R-:W-:Y:S02]  /*15240*/  FMUL.FTZ R7, R4.reuse, R7 ;  /* 0x0000000704077220 */ /* 0x040fe40000410000 */
[----:B------:R-:W-:Y:S02]  /*15250*/  FMUL.FTZ R5, R4, R5 ;  /* 0x0000000504057220 */ /* 0x000fe40000410000 */
[C---:B------:R-:W-:Y:S02]  /*15260*/  FMUL.FTZ R3, R2.reuse, R7 ;  /* 0x0000000702037220 */ /* 0x040fe40000410000 */
[----:B------:R-:W-:Y:S01]  /*15270*/  FMUL.FTZ R2, R2, R5 ;  /* 0x0000000502027220 */ /* 0x000fe20000410000 */
[----:B------:R-:W-:Y:S05]  /*15280*/  BRA `(.L_x_23620) ;  /* 0x0000011000007947 */ /* 0x000fea0003800000 */
.L_x_23619:
        /* <DEDUP_REMOVED lines=10> */
.L_x_23618:
[----:B------:R-:W-:-:S04]  /*15330*/  FMUL.RZ R6, R6, 0.15915493667125701904 ;  /* 0x3e22f98306067820 */ /* 0x000fc8000040c000 */
[----:B------:R0:W1:Y:S08]  /*15340*/  MUFU.SIN R3, R6 ;  /* 0x0000000600037308 */ /* 0x0000700000000400 */
[----:B------:R0:W2:Y:S01]  /*15350*/  MUFU.COS R2, R6 ;  /* 0x0000000600027308 */ /* 0x0000a20000000000 */
[----:B------:R-:W-:Y:S05]  /*15360*/  BRA `(.L_x_23620) ;  /* 0x0000003000007947 */ /* 0x000fea0003800000 */
.L_x_23617:
[----:B------:R-:W-:Y:S02]  /*15370*/  FMUL.FTZ R2, R13, 1.4426950216293334961 ;  /* 0x3fb8aa3b0d027820 */ /* 0x000fe40000410000 */
[----:B------:R-:W-:-:S04]  /*15380*/  IMAD.MOV.U32 R3, RZ, RZ, R6 ;  /* 0x000000ffff037224 */ /* 0x000fc800078e0006 */
[----:B------:R-:W0:Y:S03]  /*15390*/  MUFU.EX2 R2, R2 ;  /* 0x0000000200027308 */ /* 0x000e260000000800 */
.L_x_23620:
[----:B------:R-:W-:Y:S05]  /*153a0*/  BSYNC B0 ;  /* 0x0000000000007941 */ /* 0x000fea0003800000 */
.L_x_23616:
        /* <DEDUP_REMOVED lines=13> */
[----:B0-----:R-:W-:Y:S01]  /*15480*/  STG.E.U8 [R16.64], R3 ;  /* 0x0000000310007986 */ /* 0x001fe2000c101124 */
[----:B------:R-:W-:Y:S05]  /*15490*/  EXIT ;  /* 0x000000000000794d */ /* 0x000fea0003800000 */
.L_x_23624:
[----:B012---:R-:W0:Y:S02]  /*154a0*/  F2I.S64.TRUNC R2, R2 ;  /* 0x0000000200027311 */ /* 0x007e24000020d900 */
[----:B0-----:R-:W-:-:S05]  /*154b0*/  MOV R5, R2 ;  /* 0x0000000200057202 */ /* 0x001fca0000000f00 */
[----:B------:R-:W-:Y:S01]  /*154c0*/  STG.E.U8 [R16.64], R5 ;  /* 0x0000000510007986 */ /* 0x000fe2000c101124 */
[----:B------:R-:W-:Y:S05]  /*154d0*/  EXIT ;  /* 0x000000000000794d */ /* 0x000fea0003800000 */
.L_x_23623:
[----:B------:R-:W-:-:S13]  /*154e0*/  ISETP.NE.AND P0, PT, R0, 0x2, PT ;  /* 0x000000020000780c */ /* 0x000fda0003f05270 */
[----:B------:R-:W-:Y:S05]  /*154f0*/  @!P0 BRA `(.L_x_23626) ;  /* 0x000000a000008947 */ /* 0x000fea0003800000 */
[----:B------:R-:W-:-:S13]  /*15500*/  ISETP.NE.AND P0, PT, R0, 0x3, PT ;  /* 0x000000030000780c */ /* 0x000fda0003f05270 */
[----:B------:R-:W-:Y:S05]  /*15510*/  @!P0 BRA `(.L_x_23627) ;  /* 0x0000005000008947 */ /* 0x000fea0003800000 */
[----:B------:R-:W-:-:S13]  /*15520*/  ISETP.NE.AND P0, PT, R0, 0x4, PT ;  /* 0x000000040000780c */ /* 0x000fda0003f05270 */
[----:B------:R-:W-:Y:S05]  /*15530*/  @P0 BRA `(.L_x_23625) ;  /* 0x00000b5000000947 */ /* 0x000fea0003800000 */
[----:B012---:R-:W0:Y:S02]  /*15540*/  F2I.S64.TRUNC R2, R2 ;  /* 0x0000000200027311 */ /* 0x007e24000020d900 */
[----:B0-----:R-:W-:Y:S01]  /*15550*/  STG.E.64 [R16.64], R2 ;  /* 0x0000000210007986 */ /* 0x001fe2000c101b24 */
[----:B------:R-:W-:Y:S05]  /*15560*/  EXIT ;  /* 0x000000000000794d */ /* 0x000fea0003800000 */
.L_x_23627:
[----:B012---:R-:W0:Y:S02]  /*15570*/  F2I.FTZ.TRUNC.NTZ R3, R2 ;  /* 0x0000000200037305 */ /* 0x007e24000021f100 */
[----:B0-----:R-:W-:Y:S01]  /*15580*/  STG.E [R16.64], R3 ;  /* 0x0000000310007986 */ /* 0x001fe2000c101924 */
[----:B------:R-:W-:Y:S05]  /*15590*/  EXIT ;  /* 0x000000000000794d */ /* 0x000fea0003800000 */
.L_x_23626:
[----:B012---:R-:W0:Y:S02]  /*155a0*/  F2I.FTZ.TRUNC.NTZ R3, R2 ;  /* 0x0000000200037305 */ /* 0x007e24000021f100 */
[----:B0-----:R-:W-:Y:S01]  /*155b0*/  STG.E.U16 [R16.64], R3 ;  /* 0x0000000310007986 */ /* 0x001fe2000c101524 */
[----:B------:R-:W-:Y:S05]  /*155c0*/  EXIT ;  /* 0x000000000000794d */ /* 0x000fea0003800000 */
.L_x_23622:
[----:B------:R-:W-:-:S13]  /*155d0*/  ISETP.GT.AND P0, PT, R0, 0x6, PT ;  /* 0x000000060000780c */ /* 0x000fda0003f04270 */
[----:B------:R-:W-:Y:S05]  /*155e0*/  @P0 BRA `(.L_x_23628) ;  /* 0x0000009000000947 */ /* 0x000fea0003800000 */
[----:B------:R-:W-:-:S13]  /*155f0*/  ISETP.NE.AND P0, PT, R0, 0x5, PT ;  /* 0x000000050000780c */ /* 0x000fda0003f05270 */
[----:B------:R-:W-:Y:S05]  /*15600*/  @!P0 BRA `(.L_x_23629) ;  /* 0x0000004000008947 */ /* 0x000fea0003800000 */
[----:B------:R-:W-:-:S13]  /*15610*/  ISETP.NE.AND P0, PT, R0, 0x6, PT ;  /* 0x000000060000780c */ /* 0x000fda0003f05270 */
[----:B------:R-:W-:Y:S05]  /*15620*/  @P0 BRA `(.L_x_23625) ;  /* 0x00000a6000000947 */ /* 0x000fea0003800000 */
[----:B0-2---:R-:W-:Y:S01]  /*15630*/  STG.E [R16.64], R2 ;  /* 0x0000000210007986 */ /* 0x005fe2000c101924 */
[----:B------:R-:W-:Y:S05]  /*15640*/  EXIT ;  /* 0x000000000000794d */ /* 0x000fea0003800000 */
.L_x_23629:
[----:B0-2---:R-:W-:-:S05]  /*15650*/  F2FP.PACK_AB R2, RZ, R2 ;  /* 0x00000002ff02723e */ /* 0x005fca00000000ff */
[----:B------:R-:W-:Y:S01]  /*15660*/  STG.E.U16 [R16.64], R2 ;  /* 0x0000000210007986 */ /* 0x000fe2000c101524 */
[----:B------:R-:W-:Y:S05]  /*15670*/  EXIT ;  /* 0x000000000000794d */ /* 0x000fea0003800000 */
.L_x_23628:
[----:B------:R-:W-:-:S13]  /*15680*/  ISETP.NE.AND P0, PT, R0, 0x7, PT ;  /* 0x000000070000780c */ /* 0x000fda0003f05270 */
[----:B------:R-:W-:Y:S05]  /*15690*/  @!P0 BRA `(.L_x_23630) ;  /* 0x0000009000008947 */ /* 0x000fea0003800000 */
[----:B------:R-:W-:-:S13]  /*156a0*/  ISETP.NE.AND P0, PT, R0, 0x8, PT ;  /* 0x000000080000780c */ /* 0x000fda0003f05270 */
[----:B------:R-:W-:Y:S05]  /*156b0*/  @!P0 BRA `(.L_x_23631) ;  /* 0x0000004000008947 */ /* 0x000fea0003800000 */
[----:B------:R-:W-:-:S13]  /*156c0*/  ISETP.NE.AND P0, PT, R0, 0x9, PT ;  /* 0x000000090000780c */ /* 0x000fda0003f05270 */
[----:B------:R-:W-:Y:S05]  /*156d0*/  @P0 BRA `(.L_x_23625) ;  /* 0x000009b000000947 */ /* 0x000fea0003800000 */
[----:B012---:R-:W-:Y:S01]  /*156e0*/  STG.E.64 [R16.64], R2 ;  /* 0x0000000210007986 */ /* 0x007fe2000c101b24 */
[----:B------:R-:W-:Y:S05]  /*156f0*/  EXIT ;  /* 0x000000000000794d */ /* 0x000fea0003800000 */
.L_x_23631:
[----:B012---:R-:W-:-:S05]  /*15700*/  F2FP.PACK_AB R3, R3, R2 ;  /* 0x000000020303723e */ /* 0x007fca00000000ff */
[----:B------:R-:W-:Y:S01]  /*15710*/  STG.E [R16.64], R3 ;  /* 0x0000000310007986 */ /* 0x000fe2000c101924 */
[----:B------:R-:W-:Y:S05]  /*15720*/  EXIT ;  /* 0x000000000000794d */ /* 0x000fea0003800000 */
.L_x_23630:
[----:B0-2---:R-:W-:-:S06]  /*15730*/  FMUL.FTZ R2, R2, 1 ;  /* 0x3f80000002027820 */ /* 0x005fcc0000410000 */
[----:B-1----:R-:W0:Y:S02]  /*15740*/  F2F.F64.F32 R2, R2 ;  /* 0x0000000200027310 */ /* 0x002e240000201800 */
[----:B0-----:R-:W-:Y:S01]  /*15750*/  STG.E.64 [R16.64], R2 ;  /* 0x0000000210007986 */ /* 0x001fe2000c101b24 */
[----:B------:R-:W-:Y:S05]  /*15760*/  EXIT ;  /* 0x000000000000794d */ /* 0x000fea0003800000 */
.L_x_23621:
        /* <DEDUP_REMOVED lines=12> */
[----:B------:R-:W-:Y:S01]  /*15830*/  STG.E.U8 [R16.64], R3 ;  /* 0x0000000310007986 */ /* 0x000fe2000c101124 */
[----:B------:R-:W-:Y:S05]  /*15840*/  EXIT ;  /* 0x000000000000794d */ /* 0x000fea0003800000 */
.L_x_23634:
[----:B01----:R-:W-:Y:S02]  /*15850*/  FMUL.FTZ R6, R3, 1 ;  /* 0x3f80000003067820 */ /* 0x003fe40000410000 */
[----:B--2---:R-:W-:-:S04]  /*15860*/  FMUL.FTZ R4, R2, 1 ;  /* 0x3f80000002047820 */ /* 0x004fc80000410000 */
[----:B------:R-:W-:Y:S08]  /*15870*/  F2F.F64.F32 R6, R6 ;  /* 0x0000000600067310 */ /* 0x000ff00000201800 */
[----:B------:R-:W0:Y:S02]  /*15880*/  F2F.F64.F32 R4, R4 ;  /* 0x0000000400047310 */ /* 0x000e240000201800 */
[----:B0-----:R-:W-:Y:S01]  /*15890*/  STG.E.128 [R16.64], R4 ;  /* 0x0000000410007986 */ /* 0x001fe2000c101d24 */
[----:B------:R-:W-:Y:S05]  /*158a0*/  EXIT ;  /* 0x000000000000794d */ /* 0x000fea0003800000 */
.L_x_23633:
        /* <DEDUP_REMOVED lines=20> */
.L_x_23638:
[----:B------:R-:W-:Y:S05]  /*159f0*/  BSYNC B0 ;  /* 0x0000000000007941 */ /* 0x000fea0003800000 */
.L_x_23637:
[----:B------:R-:W-:-:S05]  /*15a00*/  LOP3.LUT R5, R0, R5, RZ, 0xfc, !PT ;  /* 0x0000000500057212 */ /* 0x000fca00078efcff */
[----:B------:R-:W-:Y:S01]  /*15a10*/  STG.E.U8 [R16.64], R5 ;  /* 0x0000000510007986 */ /* 0x000fe2000c101124 */
[----:B------:R-:W-:Y:S05]  /*15a20*/  EXIT ;  /* 0x000000000000794d */ /* 0x000fea0003800000 */
.L_x_23636:
        /* <DEDUP_REMOVED lines=12> */
.L_x_23640:
[----:B------:R-:W-:Y:S01]  /*15af0*/  HFMA2.MMA R0, -RZ, RZ, 0, 7.569789886474609375e-06 ;  /* 0x0000007fff007435 */ /* 0x000fe200000001ff */
[----:B------:R-:W-:-:S09]  /*15b00*/  ISETP.GT.U32.AND P0, PT, R4, 0x7f800000, PT ;  /* 0x7f8000000400780c */ /* 0x000fd20003f04070 */
[----:B------:R-:W-:Y:S02]  /*15b10*/  SEL R0, R0, 0x7c, P0 ;  /* 0x0000007c00007807 */ /* 0x000fe40000000000 */
.L_x_23641:
[----:B------:R-:W-:Y:S05]  /*15b20*/  BSYNC B0 ;  /* 0x0000000000007941 */ /* 0x000fea0003800000 */
.L_x_23639:
[----:B------:R-:W-:-:S04]  /*15b30*/  LOP3.LUT R2, R2, 0x80000000, RZ, 0xc0, !PT ;  /* 0x8000000002027812 */ /* 0x000fc800078ec0ff */
[----:B-1----:R-:W-:-:S04]  /*15b40*/  SHF.R.U32.HI R3, RZ, 0x18, R2 ;  /* 0x00000018ff037819 */ /* 0x002fc80000011602 */
[----:B------:R-:W-:-:S05]  /*15b50*/  LOP3.LUT R3, R0, R3, RZ, 0xfc, !PT ;  /* 0x0000000300037212 */ /* 0x000fca00078efcff */
[----:B------:R-:W-:Y:S01]  /*15b60*/  STG.E.U8 [R16.64], R3 ;  /* 0x0000000310007986 */ /* 0x000fe2000c101124 */
[----:B------:R-:W-:Y:S05]  /*15b70*/  EXIT ;  /* 0x000000000000794d */ /* 0x000fea0003800000 */
.L_x_23635:
[----:B0-2---:R-:W-:-:S05]  /*15b80*/  F2FP.BF16.PACK_AB R2, RZ, R2 ;  /* 0x00000002ff02723e */ /* 0x005fca00000010ff */
[----:B------:R-:W-:Y:S01]  /*15b90*/  STG.E.U16 [R16.64], R2 ;  /* 0x0000000210007986 */ /* 0x000fe2000c101524 */
[----:B------:R-:W-:Y:S05]  /*15ba0*/  EXIT ;  /* 0x000000000000794d */ /* 0x000fea0003800000 */
.L_x_23632:
        /* <DEDUP_REMOVED lines=9> */
[----:B0-----:R-:W-:Y:S01]  /*15c40*/  STG.E.U16 [R16.64], R3 ;  /* 0x0000000310007986 */ /* 0x001fe2000c101524 */
[----:B------:R-:W-:Y:S05]  /*15c50*/  EXIT ;  /* 0x000000000000794d */ /* 0x000fea0003800000 */
.L_x_23644:
        /* <DEDUP_REMOVED lines=16> */
.L_x_23647:
[----:B------:R-:W-:-:S04]  /*15d60*/  LOP3.LUT R2, R2, 0x80000000, RZ, 0xc0, !PT ;  /* 0x8000000002027812 */ /* 0x000fc800078ec0ff */
[----:B------:R-:W-:-:S04]  /*15d70*/  SHF.R.U32.HI R3, RZ, 0x18, R2 ;  /* 0x00000018ff037819 */ /* 0x000fc80000011602 */
[----:B------:R-:W-:-:S04]  /*15d80*/  LOP3.LUT R0, R0, R3, RZ, 0xfc, !PT ;  /* 0x0000000300007212 */ /* 0x000fc800078efcff */
[----:B------:R-:W-:Y:S02]  /*15d90*/  PRMT R8, R0, 0x7610, R8 ;  /* 0x0000761000087816 */ /* 0x000fe40000000008 */
.L_x_23646:
[----:B------:R-:W-:Y:S05]  /*15da0*/  BSYNC B0 ;  /* 0x0000000000007941 */ /* 0x000fea0003800000 */
.L_x_23645:
[----:B------:R-:W-:Y:S01]  /*15db0*/  STG.E.U8 [R16.64], R8 ;  /* 0x0000000810007986 */ /* 0x000fe2000c101124 */
[----:B------:R-:W-:Y:S05]  /*15dc0*/  EXIT ;  /* 0x000000000000794d */ /* 0x000fea0003800000 */
.L_x_23643:
        /* <DEDUP_REMOVED lines=16> */
.L_x_23650:
[----:B------:R-:W-:-:S04]  /*15ed0*/  LOP3.LUT R2, R2, 0x80000000, RZ, 0xc0, !PT ;  /* 0x8000000002027812 */ /* 0x000fc800078ec0ff */
[----:B------:R-:W-:-:S04]  /*15ee0*/  SHF.R.U32.HI R3, RZ, 0x18, R2 ;  /* 0x00000018ff037819 */ /* 0x000fc80000011602 */
[----:B------:R-:W-:-:S04]  /*15ef0*/  LOP3.LUT R0, R0, R3, RZ, 0xfc, !PT ;  /* 0x0000000300007212 */ /* 0x000fc800078efcff */
[----:B------:R-:W-:Y:S02]  /*15f00*/  PRMT R8, R0, 0x7610, R8 ;  /* 0x0000761000087816 */ /* 0x000fe40000000008 */
.L_x_23649:
[----:B------:R-:W-:Y:S05]  /*15f10*/  BSYNC B0 ;  /* 0x0000000000007941 */ /* 0x000fea0003800000 */
.L_x_23648:
[----:B------:R-:W-:Y:S01]  /*15f20*/  STG.E.U8 [R16.64], R8 ;  /* 0x0000000810007986 */ /* 0x000fe2000c101124 */
[----:B------:R-:W-:Y:S05]  /*15f30*/  EXIT ;  /* 0x000000000000794d */ /* 0x000fea0003800000 */
.L_x_23642:
        /* <DEDUP_REMOVED lines=17> */
[----:B------:R-:W-:-:S05]  /*16050*/  @!P0 IADD3 R0, R4, RZ, RZ ;  /* 0x000000ff04008210 */ /* 0x000fca0007ffe0ff */
[----:B------:R-:W-:-:S05]  /*16060*/  @P2 IMAD.MOV.U32 R3, RZ, RZ, R0 ;  /* 0x000000ffff032224 */ /* 0x000fca00078e0000 */
[----:B------:R-:W-:Y:S01]  /*16070*/  STG.E.U8 [R16.64], R3 ;  /* 0x0000000310007986 */ /* 0x000fe2000c101124 */
[----:B------:R-:W-:Y:S05]  /*16080*/  EXIT ;  /* 0x000000000000794d */ /* 0x000fea0003800000 */
.L_x_23625:
[----:B------:R-:W-:Y:S01]  /*16090*/  MOV R0, 0x0 ;  /* 0x0000000000007802 */ /* 0x000fe20000000f00 */
[----:B------:R-:W-:Y:S01]  /*160a0*/  HFMA2.MMA R8, -RZ, RZ, 0, 6.020069122314453125e-06 ;  /* 0x00000065ff087435 */ /* 0x000fe200000001ff */
[----:B------:R-:W-:Y:S01]  /*160b0*/  MOV R4, c[0x4][0x198] ;  /* 0x0100660000047a02 */ /* 0x000fe20000000f00 */
[----:B------:R-:W-:Y:S01]  /*160c0*/  HFMA2.MMA R13, -RZ, RZ, 0, 0 ;  /* 0x00000000ff0d7435 */ /* 0x000fe200000001ff */
[----:B012---:R0:W1:Y:S01]  /*160d0*/  LDC.64 R2, c[0x4][R0] ;  /* 0x0100000000027b82 */ /* 0x0070620000000a00 */
[----:B------:R-:W-:Y:S01]  /*160e0*/  IMAD.MOV.U32 R5, RZ, RZ, c[0x4][0x19c] ;  /* 0x01006700ff057624 */ /* 0x000fe200078e00ff */
[----:B------:R-:W-:Y:S01]  /*160f0*/  MOV R6, c[0x4][0x1a0] ;  /* 0x0100680000067a02 */ /* 0x000fe20000000f00 */
[----:B------:R-:W-:Y:S01]  /*16100*/  IMAD.MOV.U32 R7, RZ, RZ, c[0x4][0x1a4] ;  /* 0x01006900ff077624 */ /* 0x000fe200078e00ff */
[----:B------:R-:W-:Y:S01]  /*16110*/  MOV R11, c[0x4][0x94] ;  /* 0x01002500000b7a02 */ /* 0x000fe20000000f00 */
[----:B------:R-:W-:-:S02]  /*16120*/  IMAD.MOV.U32 R10, RZ, RZ, c[0x4][0x90] ;  /* 0x01002400ff0a7624 */ /* 0x000fc400078e00ff */
[----:B------:R-:W-:Y:S02]  /*16130*/  IMAD.MOV.U32 R12, RZ, RZ, 0x1 ;  /* 0x00000001ff0c7424 */ /* 0x000fe400078e00ff */
        /* <DEDUP_REMOVED lines=8> */
[----:B------:R-:W-:Y:S05]  /*161c0*/  EXIT ;  /* 0x000000000000794d */ /* 0x000fea0003800000 */
.L_x_23652:
[----:B012---:R-:W0:Y:S02]  /*161d0*/  F2I.U64.TRUNC R2, R2 ;  /* 0x0000000200027311 */ /* 0x007e24000020d800 */
[----:B0-----:R-:W-:Y:S01]  /*161e0*/  STG.E.64 [R16.64], R2 ;  /* 0x0000000210007986 */ /* 0x001fe2000c101b24 */
[----:B------:R-:W-:Y:S05]  /*161f0*/  EXIT ;  /* 0x000000000000794d */ /* 0x000fea0003800000 */
.L_x_23651:
[----:B012---:R-:W0:Y:S02]  /*16200*/  F2I.FTZ.U32.TRUNC.NTZ R3, R2 ;  /* 0x0000000200037305 */ /* 0x007e24000021f000 */
[----:B0-----:R-:W-:Y:S01]  /*16210*/  STG.E [R16.64], R3 ;  /* 0x0000000310007986 */ /* 0x001fe2000c101924 */
[----:B------:R-:W-:Y:S05]  /*16220*/  EXIT ;  /* 0x000000000000794d */ /* 0x000fea0003800000 */
        .weak           $__internal_54_$__cuda_sm3x_div_rn_ftz_f32_slowpath
        .type           $__internal_54_$__cuda_sm3x_div_rn_ftz_f32_slowpath,@function
        .size           $__internal_54_$__cuda_sm3x_div_rn_ftz_f32_slowpath,(.L_x_61543 - $__internal_54_$__cuda_sm3x_div_rn_ftz_f32_slowpath)
$__internal_54_$__cuda_sm3x_div_rn_ftz_f32_slowpath:
[----:B------:R-:W-:Y:S01]  /*16230*/  SHF.R.U32.HI R4, RZ, 0x17, R7 ;  /* 0x00000017ff047819 */ /* 0x000fe20000011607 */
[----:B------:R-:W-:Y:S01]  /*16240*/  BSSY B1, `(.L_x_23653) ;  /* 0x0000047000017945 */ /* 0x000fe20003800000 */
[----:B------:R-:W-:Y:S01]  /*16250*/  SHF.R.U32.HI R5, RZ, 0x17, R8 ;  /* 0x00000017ff057819 */ /* 0x000fe20000011608 */
[----:B------:R-:W-:Y:S01]  /*16260*/  BSSY B2, `(.L_x_23654) ;  /* 0x000001d000027945 */ /* 0x000fe20003800000 */
[----:B------:R-:W-:-:S02]  /*16270*/  LOP3.LUT R4, R4, 0xff, RZ, 0xc0, !PT ;  /* 0x000000ff04047812 */ /* 0x000fc400078ec0ff */
[----:B------:R-:W-:Y:S02]  /*16280*/  LOP3.LUT R5, R5, 0xff, RZ, 0xc0, !PT ;  /* 0x000000ff05057812 */ /* 0x000fe400078ec0ff */
[----:B------:R-:W-:Y:S02]  /*16290*/  IADD3 R6, R4, -0x1, RZ ;  /* 0xffffffff04067810 */ /* 0x000fe40007ffe0ff */
[----:B------:R-:W-:Y:S02]  /*162a0*/  IADD3 R9, R5, -0x1, RZ ;  /* 0xffffffff05097810 */ /* 0x000fe40007ffe0ff */
[----:B------:R-:W-:-:S04]  /*162b0*/  ISETP.GT.U32.AND P0, PT, R6, 0xfd, PT ;  /* 0x000000fd0600780c */ /* 0x000fc80003f04070 */
[----:B------:R-:W-:-:S13]  /*162c0*/  ISETP.GT.U32.OR P0, PT, R9, 0xfd, P0 ;  /* 0x000000fd0900780c */ /* 0x000fda0000704470 */
[----:B------:R-:W-:Y:S05]  /*162d0*/  @!P0 BRA `(.L_x_23655) ;  /* 0x0000015000008947 */ /* 0x000fea0003800000 */
[----:B------:R-:W-:Y:S02]  /*162e0*/  FSETP.GTU.FTZ.AND P1, PT, |R8|, +INF , PT ;  /* 0x7f8000000800780b */ /* 0x000fe40003f3c200 */
[----:B------:R-:W-:-:S04]  /*162f0*/  FSETP.GTU.FTZ.AND P0, PT, |R7|, +INF , PT ;  /* 0x7f8000000700780b */ /* 0x000fc80003f1c200 */
[----:B------:R-:W-:-:S13]  /*16300*/  PLOP3.LUT P0, PT, P1, P0, PT, 0xa8, 0x0 ;  /* 0x000000000000781c */ /* 0x000fda0000f01570 */
[----:B------:R-:W-:Y:S01]  /*16310*/  @P0 BREAK B2 ;  /* 0x0000000000020942 */ /* 0x000fe20003800000 */
[----:B------:R-:W-:Y:S05]  /*16320*/  @P0 BRA `(.L_x_23656) ;  /* 0x0000037000000947 */ /* 0x000fea0003800000 */
[C---:B------:R-:W-:Y:S02]  /*16330*/  FSETP.NEU.FTZ.AND P0, PT, R8.reuse, RZ, PT ;  /* 0x000000ff0800720b */ /* 0x040fe40003f1d000 */
[----:B------:R-:W-:Y:S02]  /*16340*/  FSETP.NEU.FTZ.AND P4, PT, R7, RZ, PT ;  /* 0x000000ff0700720b */ /* 0x000fe40003f9d000 */
[----:B------:R-:W-:-:S11]  /*16350*/  FSETP.NEU.FTZ.AND P6, PT, R8, RZ, PT ;  /* 0x000000ff0800720b */ /* 0x000fd60003fdd000 */
[----:B------:R-:W-:Y:S01]  /*16360*/  @!P4 BREAK !P0, B2 ;  /* 0x000000000002c942 */ /* 0x000fe20004000000 */
[----:B------:R-:W-:Y:S05]  /*16370*/  @!P4 BRA !P0, `(.L_x_23657) ;  /* 0x000003000000c947 */ /* 0x000fea0004000000 */
[C---:B------:R-:W-:Y:S02]  /*16380*/  FSETP.NEU.FTZ.AND P1, PT, |R8|.reuse, +INF , PT ;  /* 0x7f8000000800780b */ /* 0x040fe40003f3d200 */
[----:B------:R-:W-:Y:S02]  /*16390*/  FSETP.NEU.FTZ.AND P0, PT, |R7|, +INF , PT ;  /* 0x7f8000000700780b */ /* 0x000fe40003f1d200 */
[----:B------:R-:W-:-:S11]  /*163a0*/  FSETP.NEU.FTZ.AND P5, PT, |R8|, +INF , PT ;  /* 0x7f8000000800780b */ /* 0x000fd60003fbd200 */
[----:B------:R-:W-:Y:S01]  /*163b0*/  @!P0 BREAK !P1, B2 ;  /* 0x0000000000028942 */ /* 0x000fe20004800000 */
[----:B------:R-:W-:Y:S05]  /*163c0*/  @!P0 BRA !P1, `(.L_x_23657) ;  /* 0x000002b000008947 */ /* 0x000fea0004800000 */
[----:B------:R-:W-:-:S13]  /*163d0*/  PLOP3.LUT P0, PT, P0, P6, PT, 0x2a, 0x0 ;  /* 0x000000000000781c */ /* 0x000fda000070c572 */
[----:B------:R-:W-:Y:S01]  /*163e0*/  @P0 BREAK B2 ;  /* 0x0000000000020942 */ /* 0x000fe20003800000 */
[----:B------:R-:W-:Y:S05]  /*163f0*/  @P0 BRA `(.L_x_23658) ;  /* 0x0000026000000947 */ /* 0x000fea0003800000 */
[----:B------:R-:W-:-:S13]  /*16400*/  PLOP3.LUT P4, PT, P5, P4, PT, 0x2a, 0x0 ;  /* 0x000000000000781c */ /* 0x000fda0002f88572 */
[----:B------:R-:W-:Y:S01]  /*16410*/  @P4 BREAK B2 ;  /* 0x0000000000024942 */ /* 0x000fe20003800000 */
[----:B------:R-:W-:Y:S05]  /*16420*/  @P4 BRA `(.L_x_23659) ;  /* 0x0000020000004947 */ /* 0x000fea0003800000 */
.L_x_23655:
[----:B------:R-:W-:Y:S05]  /*16430*/  BSYNC B2 ;  /* 0x0000000000027941 */ /* 0x000fea0003800000 */
.L_x_23654:
[----:B------:R-:W-:Y:S01]  /*16440*/  IADD3 R4, R4, -0x7f, RZ ;  /* 0xffffff8104047810 */ /* 0x000fe20007ffe0ff */
[----:B------:R-:W-:Y:S01]  /*16450*/  BSSY B2, `(.L_x_23660) ;  /* 0x000001b000027945 */ /* 0x000fe20003800000 */
[----:B------:R-:W-:-:S03]  /*16460*/  IADD3 R5, R5, -0x7f, RZ ;  /* 0xffffff8105057810 */ /* 0x000fc60007ffe0ff */
[----:B------:R-:W-:Y:S02]  /*16470*/  IMAD R12, R4, -0x800000, R7 ;  /* 0xff800000040c7824 */ /* 0x000fe400078e0207 */
[C---:B------:R-:W-:Y:S02]  /*16480*/  IMAD R7, R5.reuse, -0x800000, R8 ;  /* 0xff80000005077824 */ /* 0x040fe400078e0208 */
[----:B------:R-:W0:Y:S01]  /*16490*/  MUFU.RCP R9, R12 ;  /* 0x0000000c00097308 */ /* 0x000e220000001000 */
[----:B------:R-:W-:Y:S02]  /*164a0*/  FADD.FTZ R6, -R12, -RZ ;  /* 0x800000ff0c067221 */ /* 0x000fe40000010100 */
[----:B------:R-:W-:Y:S02]  /*164b0*/  IMAD.IADD R5, R5, 0x1, -R4 ;  /* 0x0000000105057824 */ /* 0x000fe400078e0a04 */
[----:B0-----:R-:W-:-:S04]  /*164c0*/  FFMA R10, R9, R6, 1 ;  /* 0x3f800000090a7423 */ /* 0x001fc80000000006 */
[----:B------:R-:W-:-:S04]  /*164d0*/  FFMA R8, R9, R10, R9 ;  /* 0x0000000a09087223 */ /* 0x000fc80000000009 */
[----:B------:R-:W-:-:S04]  /*164e0*/  FFMA R9, R7, R8, RZ ;  /* 0x0000000807097223 */ /* 0x000fc800000000ff */
[----:B------:R-:W-:-:S04]  /*164f0*/  FFMA R10, R6, R9, R7 ;  /* 0x00000009060a7223 */ /* 0x000fc80000000007 */
[----:B------:R-:W-:-:S04]  /*16500*/  FFMA R9, R8, R10, R9 ;  /* 0x0000000a08097223 */ /* 0x000fc80000000009 */
[----:B------:R-:W-:-:S04]  /*16510*/  FFMA R6, R6, R9, R7 ;  /* 0x0000000906067223 */ /* 0x000fc80000000007 */
[----:B------:R-:W-:-:S05]  /*16520*/  FFMA.FTZ R8, R8, R6, R9 ;  /* 0x0000000608087223 */ /* 0x000fca0000010009 */
[----:B------:R-:W-:-:S04]  /*16530*/  SHF.R.U32.HI R6, RZ, 0x17, R8 ;  /* 0x00000017ff067819 */ /* 0x000fc80000011608 */
[----:B------:R-:W-:-:S04]  /*16540*/  LOP3.LUT R4, R6, 0xff, RZ, 0xc0, !PT ;  /* 0x000000ff06047812 */ /* 0x000fc800078ec0ff */
[----:B------:R-:W-:-:S04]  /*16550*/  IADD3 R4, R4, R5, RZ ;  /* 0x0000000504047210 */ /* 0x000fc80007ffe0ff */
[----:B------:R-:W-:-:S04]  /*16560*/  IADD3 R6, R4, -0x1, RZ ;  /* 0xffffffff04067810 */ /* 0x000fc80007ffe0ff */
[----:B------:R-:W-:-:S13]  /*16570*/  ISETP.GE.U32.AND P0, PT, R6, 0xfe, PT ;  /* 0x000000fe0600780c */ /* 0x000fda0003f06070 */
[----:B------:R-:W-:Y:S05]  /*16580*/  @!P0 BRA `(.L_x_23661) ;  /* 0x0000006000008947 */ /* 0x000fea0003800000 */
[----:B------:R-:W-:Y:S02]  /*16590*/  ISETP.GT.AND P0, PT, R4, 0xfe, PT ;  /* 0x000000fe0400780c */ /* 0x000fe40003f04270 */
[----:B------:R-:W-:-:S11]  /*165a0*/  LOP3.LUT R5, R8, 0x80000000, RZ, 0xc0, !PT ;  /* 0x8000000008057812 */ /* 0x000fd600078ec0ff */
[----:B------:R-:W-:-:S04]  /*165b0*/  @!P0 ISETP.GE.AND P1, PT, R4, 0x1, PT ;  /* 0x000000010400880c */ /* 0x000fc80003f26270 */
[C---:B------:R-:W-:Y:S02]  /*165c0*/  @!P0 SEL R8, R5.reuse, R8, !P1 ;  /* 0x0000000805088207 */ /* 0x040fe40004800000 */
[----:B------:R-:W-:Y:S01]  /*165d0*/  @P0 LOP3.LUT R8, R5, 0x7f800000, RZ, 0xfc, !PT ;  /* 0x7f80000005080812 */ /* 0x000fe200078efcff */
[----:B------:R-:W-:Y:S05]  /*165e0*/  BRA `(.L_x_23662) ;  /* 0x0000001000007947 */ /* 0x000fea0003800000 */
.L_x_23661:
[----:B------:R-:W-:Y:S02]  /*165f0*/  IMAD R8, R5, 0x800000, R8 ;  /* 0x0080000005087824 */ /* 0x000fe400078e0208 */
.L_x_23662:
[----:B------:R-:W-:Y:S05]  /*16600*/  BSYNC B2 ;  /* 0x0000000000027941 */ /* 0x000fea0003800000 */
.L_x_23660:
[----:B------:R-:W-:Y:S01]  /*16610*/  MOV R6, R8 ;  /* 0x0000000800067202 */ /* 0x000fe20000000f00 */
[----:B------:R-:W-:Y:S05]  /*16620*/  BRA `(.L_x_23663) ;  /* 0x0000008000007947 */ /* 0x000fea0003800000 */
.L_x_23659:
[----:B------:R-:W-:-:S04]  /*16630*/  LOP3.LUT R6, R7, 0x80000000, R8, 0x48, !PT ;  /* 0x8000000007067812 */ /* 0x000fc800078e4808 */
[----:B------:R-:W-:Y:S01]  /*16640*/  LOP3.LUT R6, R6, 0x7f800000, RZ, 0xfc, !PT ;  /* 0x7f80000006067812 */ /* 0x000fe200078efcff */
[----:B------:R-:W-:Y:S05]  /*16650*/  BRA `(.L_x_23663) ;  /* 0x0000005000007947 */ /* 0x000fea0003800000 */
.L_x_23658:
[----:B------:R-:W-:Y:S01]  /*16660*/  LOP3.LUT R6, R7, 0x80000000, R8, 0x48, !PT ;  /* 0x8000000007067812 */ /* 0x000fe200078e4808 */
[----:B------:R-:W-:Y:S05]  /*16670*/  BRA `(.L_x_23663) ;  /* 0x0000003000007947 */ /* 0x000fea0003800000 */
.L_x_23657:
[----:B------:R-:W0:Y:S01]  /*16680*/  MUFU.RSQ R6, -QNAN ;  /* 0xffc0000000067908 */ /* 0x000e220000001400 */
[----:B------:R-:W-:Y:S05]  /*16690*/  BRA `(.L_x_23663) ;  /* 0x0000001000007947 */ /* 0x000fea0003800000 */
.L_x_23656:
[----:B------:R-:W-:Y:S02]  /*166a0*/  FADD.FTZ R6, R8, R7 ;  /* 0x0000000708067221 */ /* 0x000fe40000010000 */
.L_x_23663:
[----:B------:R-:W-:Y:S05]  /*166b0*/  BSYNC B1 ;  /* 0x0000000000017941 */ /* 0x000fea0003800000 */
.L_x_23653:
[----:B------:R-:W-:Y:S01]  /*166c0*/  HFMA2.MMA R5, -RZ, RZ, 0, 0 ;  /* 0x00000000ff057435 */ /* 0x000fe200000001ff */
[----:B------:R-:W-:-:S05]  /*166d0*/  IMAD.MOV.U32 R4, RZ, RZ, R0 ;  /* 0x000000ffff047224 */ /* 0x000fca00078e0000 */
[----:B------:R-:W-:Y:S05]  /*166e0*/  RET.REL.NODEC R4 `(_ZN2at6native18elementwise_kernelILi128ELi4EZNS0_15gpu_kernel_implIZZZNS0_50_GLOBAL__N__2680c7bb_12_PowKernel_cu_b2145a98_318424pow_tensor_scalar_kernelERNS_18TensorIteratorBaseERKN3c106ScalarEENKUlvE_clEvENKUlvE0_clEvEUlNS6_7complexIfEEE0_EEvS5_RKT_EUliE_EEviT1_) ;  /* 0xfffe991004007950 */ /* 0x000fea0003c3ffff */
.L_x_23664:
        /* <DEDUP_REMOVED lines=9> */
.L_x_61543:


//--------------------- .text._ZN2at6native27unrolled_elementwise_kernelIZZZNS0_50_GLOBAL__N__2680c7bb_12_PowKernel_cu_b2145a98_318424pow_tensor_scalar_kernelERNS_18TensorIteratorBaseERKN3c106ScalarEENKUlvE_clEvENKUlvE0_clEvEUlNS5_7complexIfEEE0_St5arrayIPcLm2EELi4E23TrivialOffsetCalculatorILi1EjESI_NS0_6memory12LoadWithCastILi1EEENSJ_13StoreWithCastILi1EEEEEviT_T0_T2_T3_T4_T5_ --------------------------
	.section	.text._ZN2at6native27unrolled_elementwise_kernelIZZZNS0_50_GLOBAL__N__2680c7bb_12_PowKernel_cu_b2145a98_318424pow_tensor_scalar_kernelERNS_18TensorIteratorBaseERKN3c106ScalarEENKUlvE_clEvENKUlvE0_clEvEUlNS5_7complexIfEEE0_St5arrayIPcLm2EELi4E23TrivialOffsetCalculatorILi1EjESI_NS0_6memory12LoadWithCastILi1EEENSJ_13StoreWithCastILi1EEEEEviT_T0_T2_T3_T4_T5_,"ax",@progbits
	.sectioninfo	@"SHI_REGISTERS=33"
	.align	128
        .global         _ZN2at6native27unrolled_elementwise_kernelIZZZNS0_50_GLOBAL__N__2680c7bb_12_PowKernel_cu_b2145a98_318424pow_tensor_scalar_kernelERNS_18TensorIteratorBaseERKN3c106ScalarEENKUlvE_clEvENKUlvE0_clEvEUlNS5_7complexIfEEE0_St5arrayIPcLm2EELi4E23TrivialOffsetCalculatorILi1EjESI_NS0_6memory12LoadWithCastILi1EEENSJ_13StoreWithCastILi1EEEEEviT_T0_T2_T3_T4_T5_
        .type           _ZN2at6native27unrolled_elementwise_kernelIZZZNS0_50_GLOBAL__N__2680c7bb_12_PowKernel_cu_b2145a98_318424pow_tensor_scalar_kernelERNS_18TensorIteratorBaseERKN3c106ScalarEENKUlvE_clEvENKUlvE0_clEvEUlNS5_7complexIfEEE0_St5arrayIPcLm2EELi4E23TrivialOffsetCalculatorILi1EjESI_NS0_6memory12LoadWithCastILi1EEENSJ_13StoreWithCastILi1EEEEEviT_T0_T2_T3_T4_T5_,@function
        .size           _ZN2at6native27unrolled_elementwise_kernelIZZZNS0_50_GLOBAL__N__2680c7bb_12_PowKernel_cu_b2145a98_318424pow_tensor_scalar_kernelERNS_18TensorIteratorBaseERKN3c106ScalarEENKUlvE_clEvENKUlvE0_clEvEUlNS5_7complexIfEEE0_St5arrayIPcLm2EELi4E23TrivialOffsetCalculatorILi1EjESI_NS0_6memory12LoadWithCastILi1EEENSJ_13StoreWithCastILi1EEEEEviT_T0_T2_T3_T4_T5_,(.L_x_61544 - _ZN2at6native27unrolled_elementwise_kernelIZZZNS0_50_GLOBAL__N__2680c7bb_12_PowKernel_cu_b2145a98_318424pow_tensor_scalar_kernelERNS_18TensorIteratorBaseERKN3c106ScalarEENKUlvE_clEvENKUlvE0_clEvEUlNS5_7complexIfEEE0_St5arrayIPcLm2EELi4E23TrivialOffsetCalculatorILi1EjESI_NS0_6memory12LoadWithCastILi1EEENSJ_13StoreWithCastILi1EEEEEviT_T0_T2_T3_T4_T5_)
        .other          _ZN2at6native27unrolled_elementwise_kernelIZZZNS0_50_GLOBAL__N__2680c7bb_12_PowKernel_cu_b2145a98_318424pow_tensor_scalar_kernelERNS_18TensorIteratorBaseERKN3c106ScalarEENKUlvE_clEvENKUlvE0_clEvEUlNS5_7complexIfEEE0_St5arrayIPcLm2EELi4E23TrivialOffsetCalculatorILi1EjESI_NS0_6memory12LoadWithCastILi1EEENSJ_13StoreWithCastILi1EEEEEviT_T0_T2_T3_T4_T5_,@"STO_CUDA_ENTRY STV_DEFAULT"
_ZN2at6native27unrolled_elementwise_kernelIZZZNS0_50_GLOBAL__N__2680c7bb_12_PowKernel_cu_b2145a98_318424pow_tensor_scalar_kernelERNS_18TensorIteratorBaseERKN3c106ScalarEENKUlvE_clEvENKUlvE0_clEvEUlNS5_7complexIfEEE0_St5arrayIPcLm2EELi4E23TrivialOffsetCalculatorILi1EjESI_NS0_6memory12LoadWithCastILi1EEENSJ_13StoreWithCastILi1EEEEEviT_T0_T2_T3_T4_T5_:
.text._ZN2at6native27unrolled_elementwise_kernelIZZZNS0_50_GLOBAL__N__2680c7bb_12_PowKernel_cu_b2145a98_318424pow_tensor_scalar_kernelERNS_18TensorIteratorBaseERKN3c106ScalarEENKUlvE_clEvENKUlvE0_clEvEUlNS5_7complexIfEEE0_St5arrayIPcLm2EELi4E23TrivialOffsetCalculatorILi1EjESI_NS0_6memory12LoadWithCastILi1EEENSJ_13StoreWithCastILi1EEEEEviT_T0_T2_T3_T4_T5_:
[----:B------:R-:W-:Y:S02]  /*0000*/  IMAD.MOV.U32 R1, RZ, RZ, c[0x0][0x28] ;  /* 0x00000a00ff017624 */ /* 0x000fe400078e00ff */
[----:B------:R-:W0:Y:S01]  /*0010*/  S2R R28, SR_CTAID.X ;  /* 0x00000000001c7919 */ /* 0x000e220000002500 */
[----:B------:R-:W-:Y:S01]  /*0020*/  IMAD.MOV.U32 R3, RZ, RZ, -0x200 ;  /* 0xfffffe00ff037424 */ /* 0x000fe200078e00ff */
[----:B------:R-:W1:Y:S01]  /*0030*/  LDC.U8 R29, c[0x0][0x18c] ;  /* 0x00006300ff1d7b82 */ /* 0x000e620000000000 */
[----:B------:R-:W-:Y:S01]  /*0040*/  ULDC.64 UR36, c[0x0][0x118] ;  /* 0x0000460000247ab9 */ /* 0x000fe20000000a00 */
[----:B------:R-:W2:Y:S01]  /*0050*/  S2R R27, SR_TID.X ;  /* 0x00000000001b7919 */ /* 0x000ea20000002100 */
[----:B------:R-:W-:Y:S01]  /*0060*/  BSSY B6, `(.L_x_23665) ;  /* 0x0000100000067945 */ /* 0x000fe20003800000 */
[----:B------:R-:W-:Y:S01]  /*0070*/  IMAD.MOV.U32 R23, RZ, RZ, RZ ;  /* 0x000000ffff177224 */ /* 0x000fe200078e00ff */
[----:B------:R-:W-:Y:S01]  /*0080*/  CS2R R24, SRZ ;  /* 0x0000000000187805 */ /* 0x000fe2000001ff00 */
[----:B0-----:R-:W-:-:S05]  /*0090*/  IMAD R26, R28, R3, c[0x0][0x160] ;  /* 0x000058001c1a7624 */ /* 0x001fca00078e0203 */
[----:B--2---:R-:W-:-:S04]  /*00a0*/  ISETP.GE.AND P0, PT, R27, R26, PT ;  /* 0x0000001a1b00720c */ /* 0x004fc80003f06270 */
[----:B------:R-:W-:-:S09]  /*00b0*/  P2R R30, PR, RZ, 0x1 ;  /* 0x00000001ff1e7803 */ /* 0x000fd20000000000 */
[----:B------:R-:W-:Y:S05]  /*00c0*/  @P0 BRA `(.L_x_23666) ;  /* 0x00000f9000000947 */ /* 0x000fea0003800000 */
[----:B-1----:R-:W-:Y:S01]  /*00d0*/  IMAD R0, R28, 0x200, R27 ;  /* 0x000002001c007824 */ /* 0x002fe200078e021b */
[----:B------:R-:W-:Y:S01]  /*00e0*/  PRMT R3, R29, 0x9910, RZ ;  /* 0x000099101d037816 */ /* 0x000fe200000000ff */
        /* <DEDUP_REMOVED lines=17> */
[----:B--2---:R0:W1:Y:S01]  /*0200*/  I2F.S16 R24, R2 ;  /* 0x0000000200187306 */ /* 0x0040620000101400 */
[----:B------:R-:W-:Y:S05]  /*0210*/  BRA `(.L_x_23673) ;  /* 0x00000e2000007947 */ /* 0x000fea0003800000 */
.L_x_23671:
[----:B------:R-:W2:Y:S01]  /*0220*/  LDG.E.U8 R2, [R2.64] ;  /* 0x0000002402027981 */ /* 0x000ea2000c1e1100 */
[----:B------:R-:W-:Y:S01]  /*0230*/  HFMA2.MMA R25, -RZ, RZ, 0, 0 ;  /* 0x00000000ff197435 */ /* 0x000fe200000001ff */
[----:B--2---:R0:W1:Y:S01]  /*0240*/  I2F.U16 R24, R2 ;  /* 0x0000000200187306 */ /* 0x0040620000101000 */
[----:B------:R-:W-:Y:S07]  /*0250*/  BRA `(.L_x_23673) ;  /* 0x00000de000007947 */ /* 0x000fee0003800000 */
.L_x_23670:
        /* <DEDUP_REMOVED lines=10> */
.L_x_23675:
[----:B------:R-:W2:Y:S01]  /*0300*/  LDG.E R2, [R2.64] ;  /* 0x0000002402027981 */ /* 0x000ea2000c1e1900 */
[----:B------:R-:W-:Y:S01]  /*0310*/  IMAD.MOV.U32 R25, RZ, RZ, RZ ;  /* 0x000000ffff197224 */ /* 0x000fe200078e00ff */
[----:B--2---:R0:W1:Y:S01]  /*0320*/  I2F R24, R2 ;  /* 0x0000000200187306 */ /* 0x0040620000201400 */
[----:B------:R-:W-:Y:S05]  /*0330*/  BRA `(.L_x_23673) ;  /* 0x00000d0000007947 */ /* 0x000fea0003800000 */
.L_x_23674:
[----:B------:R-:W2:Y:S01]  /*0340*/  LDG.E.U16 R2, [R2.64] ;  /* 0x0000002402027981 */ /* 0x000ea2000c1e1500 */
[----:B------:R-:W-:Y:S01]  /*0350*/  IMAD.MOV.U32 R25, RZ, RZ, RZ ;  /* 0x000000ffff197224 */ /* 0x000fe200078e00ff */
[----:B--2---:R0:W1:Y:S01]  /*0360*/  I2F.S16 R24, R2 ;  /* 0x0000000200187306 */ /* 0x0040620000101400 */
[----:B------:R-:W-:Y:S05]  /*0370*/  BRA `(.L_x_23673) ;  /* 0x00000cc000007947 */ /* 0x000fea0003800000 */
.L_x_23669:
        /* <DEDUP_REMOVED lines=9> */
.L_x_23677:
[----:B------:R-:W2:Y:S01]  /*0410*/  LDG.E.U16 R2, [R2.64] ;  /* 0x0000002402027981 */ /* 0x000ea2000c1e1500 */
[----:B------:R-:W-:Y:S01]  /*0420*/  IMAD.MOV.U32 R25, RZ, RZ, RZ ;  /* 0x000000ffff197224 */ /* 0x000fe200078e00ff */
[----:B--2---:R-:W-:Y:S01]  /*0430*/  HADD2.F32 R24, -RZ, R2.H0_H0 ;  /* 0x20000002ff187230 */ /* 0x004fe20000004100 */
[----:B------:R-:W-:Y:S05]  /*0440*/  BRA `(.L_x_23673) ;  /* 0x00000bf000007947 */ /* 0x000fea0003800000 */
.L_x_23676:
        /* <DEDUP_REMOVED lines=8> */
.L_x_23679:
[----:B------:R-:W2:Y:S02]  /*04d0*/  LDG.E R2, [R2.64] ;  /* 0x0000002402027981 */ /* 0x000ea4000c1e1900 */
[--C-:B--2---:R-:W-:Y:S02]  /*04e0*/  HADD2.F32 R25, -RZ, R2.reuse.H1_H1 ;  /* 0x30000002ff197230 */ /* 0x104fe40000004100 */
[----:B------:R-:W-:Y:S01]  /*04f0*/  HADD2.F32 R24, -RZ, R2.H0_H0 ;  /* 0x20000002ff187230 */ /* 0x000fe20000004100 */
[----:B------:R-:W-:Y:S05]  /*0500*/  BRA `(.L_x_23673) ;  /* 0x00000b3000007947 */ /* 0x000fea0003800000 */
.L_x_23678:
[----:B------:R-:W2:Y:S01]  /*0510*/  LDG.E.64 R2, [R2.64] ;  /* 0x0000002402027981 */ /* 0x000ea2000c1e1b00 */
[----:B------:R-:W-:Y:S01]  /*0520*/  IMAD.MOV.U32 R25, RZ, RZ, RZ ;  /* 0x000000ffff197224 */ /* 0x000fe200078e00ff */
[----:B--2---:R-:W0:Y:S01]  /*0530*/  F2F.F32.F64 R24, R2 ;  /* 0x0000000200187310 */ /* 0x004e220000301000 */
[----:B------:R-:W0:-:S14]  /*0540*/  DSETP.GEU.AND P0, PT, |R2|, c[0x2][0x0], PT ;  /* 0x008000000200762a */ /* 0x000e1c0003f0e200 */
[----:B0-----:R-:W-:Y:S01]  /*0550*/  @!P0 FMUL R24, R24, 1.175494350822287508e-38 ;  /* 0x0080000018188820 */ /* 0x001fe20000400000 */
[----:B------:R-:W-:Y:S05]  /*0560*/  BRA `(.L_x_23673) ;  /* 0x00000ad000007947 */ /* 0x000fea0003800000 */
.L_x_23668:
        /* <DEDUP_REMOVED lines=13> */
.L_x_23682:
        /* <DEDUP_REMOVED lines=8> */
.L_x_23681:
        /* <DEDUP_REMOVED lines=8> */
[----:B------:R-:W-:Y:S01]  /*0740*/  IMAD.MOV.U32 R25, RZ, RZ, RZ ;  /* 0x000000ffff197224 */ /* 0x000fe200078e00ff */
[----:B--2---:R-:W-:-:S04]  /*0750*/  SHF.L.U32 R24, R24, 0x18, RZ ;  /* 0x0000001818187819 */ /* 0x004fc800000006ff */
        /* <DEDUP_REMOVED lines=17> */
.L_x_23684:
[----:B------:R-:W2:Y:S01]  /*0870*/  LDG.E.U8 R2, [R2.64] ;  /* 0x0000002402027981 */ /* 0x000ea2000c1e1100 */
[----:B------:R-:W-:Y:S02]  /*0880*/  IMAD.MOV.U32 R25, RZ, RZ, RZ ;  /* 0x000000ffff197224 */ /* 0x000fe400078e00ff */
        /* <DEDUP_REMOVED lines=12> */
.L_x_23683:
[----:B------:R-:W2:Y:S01]  /*0950*/  LDG.E.U16 R2, [R2.64] ;  /* 0x0000002402027981 */ /* 0x000ea2000c1e1500 */
[----:B------:R-:W-:Y:S02]  /*0960*/  MOV R25, RZ ;  /* 0x000000ff00197202 */ /* 0x000fe40000000f00 */
[----:B--2---:R-:W-:Y:S01]  /*0970*/  PRMT R24, RZ, 0x5410, R2 ;  /* 0x00005410ff187816 */ /* 0x004fe20000000002 */
[----:B------:R-:W-:Y:S05]  /*0980*/  BRA `(.L_x_23673) ;  /* 0x000006b000007947 */ /* 0x000fea0003800000 */
.L_x_23680:
        /* <DEDUP_REMOVED lines=10> */
[----:B--2---:R0:W1:Y:S01]  /*0a30*/  I2F.U16 R24, R2 ;  /* 0x0000000200187306 */ /* 0x0040620000101000 */
[----:B------:R-:W-:Y:S05]  /*0a40*/  BRA `(.L_x_23673) ;  /* 0x000005f000007947 */ /* 0x000fea0003800000 */
.L_x_23687:
        /* <DEDUP_REMOVED lines=20> */
.L_x_23689:
[----:B------:R-:W-:Y:S05]  /*0b90*/  BSYNC B0 ;  /* 0x0000000000007941 */ /* 0x000fea0003800000 */
.L_x_23688:
[----:B------:R-:W-:Y:S01]  /*0ba0*/  IMAD.SHL.U32 R2, R2, 0x100000, RZ ;  /* 0x0010000002027824 */ /* 0x000fe200078e00ff */
[----:B------:R-:W-:-:S04]  /*0bb0*/  LEA R3, R0, 0x3b800000, 0x17 ;  /* 0x3b80000000037811 */ /* 0x000fc800078eb8ff */
[----:B------:R-:W-:Y:S01]  /*0bc0*/  LOP3.LUT R24, R3, R2, R24, 0xfe, !PT ;  /* 0x0000000203187212 */ /* 0x000fe200078efe18 */
[----:B------:R-:W-:Y:S05]  /*0bd0*/  BRA `(.L_x_23673) ;  /* 0x0000046000007947 */ /* 0x000fea0003800000 */
.L_x_23686:
        /* <DEDUP_REMOVED lines=20> */
.L_x_23691:
[----:B------:R-:W-:Y:S05]  /*0d20*/  BSYNC B0 ;  /* 0x0000000000007941 */ /* 0x000fea0003800000 */
.L_x_23690:
[----:B------:R-:W-:Y:S01]  /*0d30*/  IMAD.SHL.U32 R2, R2, 0x200000, RZ ;  /* 0x0020000002027824 */ /* 0x000fe200078e00ff */
[----:B------:R-:W-:-:S04]  /*0d40*/  LEA R3, R0, 0x37800000, 0x17 ;  /* 0x3780000000037811 */ /* 0x000fc800078eb8ff */
[----:B------:R-:W-:Y:S01]  /*0d50*/  LOP3.LUT R24, R3, R2, R24, 0xfe, !PT ;  /* 0x0000000203187212 */ /* 0x000fe200078efe18 */
[----:B------:R-:W-:Y:S05]  /*0d60*/  BRA `(.L_x_23673) ;  /* 0x000002d000007947 */ /* 0x000fea0003800000 */
.L_x_23685:
        /* <DEDUP_REMOVED lines=8> */
[----:B------:R-:W-:Y:S01]  /*0df0*/  HFMA2.MMA R24, -RZ, RZ, 3.814697265625e-06, 0 ;  /* 0x00400000ff187435 */ /* 0x000fe200000001ff */
[----:B--2---:R-:W-:-:S13]  /*0e00*/  ISETP.NE.AND P0, PT, R2, RZ, PT ;  /* 0x000000ff0200720c */ /* 0x004fda0003f05270 */
[----:B------:R-:W-:Y:S05]  /*0e10*/  @!P0 BRA `(.L_x_23695) ;  /* 0x0000003000008947 */ /* 0x000fea0003800000 */
[----:B------:R-:W-:-:S13]  /*0e20*/  ISETP.NE.AND P0, PT, R2, 0xff, PT ;  /* 0x000000ff0200780c */ /* 0x000fda0003f05270 */
[----:B------:R-:W-:Y:S02]  /*0e30*/  @!P0 IMAD.MOV.U32 R24, RZ, RZ, 0x7f800001 ;  /* 0x7f800001ff188424 */ /* 0x000fe400078e00ff */
[----:B------:R-:W-:Y:S02]  /*0e40*/  @P0 IMAD.SHL.U32 R24, R2, 0x800000, RZ ;  /* 0x0080000002180824 */ /* 0x000fe400078e00ff */
.L_x_23695:
[----:B------:R-:W-:Y:S05]  /*0e50*/  BSYNC B0 ;  /* 0x0000000000007941 */ /* 0x000fea0003800000 */
.L_x_23694:
[----:B------:R-:W-:Y:S01]  /*0e60*/  IMAD.MOV.U32 R25, RZ, RZ, RZ ;  /* 0x000000ffff197224 */ /* 0x000fe200078e00ff */
[----:B------:R-:W-:Y:S05]  /*0e70*/  BRA `(.L_x_23673) ;  /* 0x000001c000007947 */ /* 0x000fea0003800000 */
.L_x_23672:
[----:B------:R-:W-:Y:S01]  /*0e80*/  MOV R2, 0x0 ;  /* 0x0000000000027802 */ /* 0x000fe20000000f00 */
[----:B------:R-:W-:Y:S01]  /*0e90*/  HFMA2.MMA R8, -RZ, RZ, 0, 4.64916229248046875e-06 ;  /* 0x0000004eff087435 */ /* 0x000fe200000001ff */
[----:B------:R-:W-:Y:S02]  /*0ea0*/  IMAD.MOV.U32 R4, RZ, RZ, c[0x4][0x198] ;  /* 0x01006600ff047624 */ /* 0x000fe400078e00ff */
[----:B------:R-:W-:Y:S02]  /*0eb0*/  IMAD.MOV.U32 R5, RZ, RZ, c[0x4][0x19c] ;  /* 0x01006700ff057624 */ /* 0x000fe400078e00ff */
[----:B------:R-:W0:Y:S01]  /*0ec0*/  LDC.64 R2, c[0x4][R2] ;  /* 0x0100000002027b82 */ /* 0x000e220000000a00 */
[----:B------:R-:W-:-:S02]  /*0ed0*/  IMAD.MOV.U32 R6, RZ, RZ, c[0x4][0x1a0] ;  /* 0x01006800ff067624 */ /* 0x000fc400078e00ff */
[----:B------:R-:W-:Y:S02]  /*0ee0*/  IMAD.MOV.U32 R7, RZ, RZ, c[0x4][0x1a4] ;  /* 0x01006900ff077624 */ /* 0x000fe400078e00ff */
        /* <DEDUP_REMOVED lines=14> */
.L_x_23693:
[----:B------:R-:W2:Y:S01]  /*0fd0*/  LDG.E.64 R2, [R2.64] ;  /* 0x0000002402027981 */ /* 0x000ea2000c1e1b00 */
[----:B------:R-:W-:Y:S01]  /*0fe0*/  IMAD.MOV.U32 R25, RZ, RZ, RZ ;  /* 0x000000ffff197224 */ /* 0x000fe200078e00ff */
[----:B--2---:R0:W1:Y:S01]  /*0ff0*/  I2F.U64 R24, R2 ;  /* 0x0000000200187312 */ /* 0x0040620000301000 */
[----:B------:R-:W-:Y:S05]  /*1000*/  BRA `(.L_x_23673) ;  /* 0x0000003000007947 */ /* 0x000fea0003800000 */
.L_x_23692:
[----:B------:R-:W2:Y:S01]  /*1010*/  LDG.E R2, [R2.64] ;  /* 0x0000002402027981 */ /* 0x000ea2000c1e1900 */
[----:B------:R-:W-:Y:S01]  /*1020*/  IMAD.MOV.U32 R25, RZ, RZ, RZ ;  /* 0x000000ffff197224 */ /* 0x000fe200078e00ff */
[----:B--2---:R0:W1:Y:S06]  /*1030*/  I2F.U32 R24, R2 ;  /* 0x0000000200187306 */ /* 0x00406c0000201000 */
.L_x_23673:
[----:B------:R-:W-:Y:S05]  /*1040*/  BSYNC B7 ;  /* 0x0000000000077941 */ /* 0x000fea0003800000 */
.L_x_23667:
[----:B------:R-:W-:Y:S02]  /*1050*/  IADD3 R27, R27, 0x80, RZ ;  /* 0x000000801b1b7810 */ /* 0x000fe40007ffe0ff */
.L_x_23666:
[----:B-1----:R-:W-:Y:S05]  /*1060*/  BSYNC B6 ;  /* 0x0000000000067941 */ /* 0x002fea0003800000 */
.L_x_23665:
[----:B------:R-:W-:Y:S01]  /*1070*/  ISETP.GE.AND P0, PT, R27, R26, PT ;  /* 0x0000001a1b00720c */ /* 0x000fe20003f06270 */
[----:B------:R-:W-:Y:S01]  /*1080*/  BSSY B6, `(.L_x_23696) ;  /* 0x00000fc000067945 */ /* 0x000fe20003800000 */
[----:B------:R-:W-:-:S11]  /*1090*/  IMAD.MOV.U32 R22, RZ, RZ, RZ ;  /* 0x000000ffff167224 */ /* 0x000fd600078e00ff */
[----:B------:R-:W-:Y:S05]  /*10a0*/  @P0 BRA `(.L_x_23697) ;  /* 0x00000f9000000947 */ /* 0x000fea0003800000 */
[----:B------:R-:W-:Y:S01]  /*10b0*/  LEA R0, R28, R27, 0x9 ;  /* 0x0000001b1c007211 */ /* 0x000fe200078e48ff */
[----:B------:R-:W-:Y:S01]  /*10c0*/  BSSY B7, `(.L_x_23698) ;  /* 0x00000f6000077945 */ /* 0x000fe20003800000 */
        /* <DEDUP_REMOVED lines=19> */
.L_x_23702:
[----:B------:R-:W2:Y:S01]  /*1200*/  LDG.E.U8 R2, [R2.64] ;  /* 0x0000002402027981 */ /* 0x000ea2000c1e1100 */
[----:B------:R-:W-:Y:S01]  /*1210*/  IMAD.MOV.U32 R23, RZ, RZ, RZ ;  /* 0x000000ffff177224 */ /* 0x000fe200078e00ff */
[----:B--2---:R0:W1:Y:S01]  /*1220*/  I2F.U16 R22, R2 ;  /* 0x0000000200167306 */ /* 0x0040620000101000 */
[----:B------:R-:W-:Y:S05]  /*1230*/  BRA `(.L_x_23704) ;  /* 0x00000de000007947 */ /* 0x000fea0003800000 */
.L_x_23701:
        /* <DEDUP_REMOVED lines=10> */
.L_x_23706:
[----:B------:R-:W2:Y:S01]  /*12e0*/  LDG.E R2, [R2.64] ;  /* 0x0000002402027981 */ /* 0x000ea2000c1e1900 */
[----:B------:R-:W-:Y:S01]  /*12f0*/  IMAD.MOV.U32 R23, RZ, RZ, RZ ;  /* 0x000000ffff177224 */ /* 0x000fe200078e00ff */
[----:B--2---:R0:W1:Y:S01]  /*1300*/  I2F R22, R2 ;  /* 0x0000000200167306 */ /* 0x0040620000201400 */
[----:B------:R-:W-:Y:S05]  /*1310*/  BRA `(.L_x_23704) ;  /* 0x00000d0000007947 */ /* 0x000fea0003800000 */
.L_x_23705:
[----:B------:R-:W2:Y:S01]  /*1320*/  LDG.E.U16 R2, [R2.64] ;  /* 0x0000002402027981 */ /* 0x000ea2000c1e1500 */
[----:B------:R-:W-:Y:S01]  /*1330*/  IMAD.MOV.U32 R23, RZ, RZ, RZ ;  /* 0x000000ffff177224 */ /* 0x000fe200078e00ff */
[----:B--2---:R0:W1:Y:S01]  /*1340*/  I2F.S16 R22, R2 ;  /* 0x0000000200167306 */ /* 0x0040620000101400 */
[----:B------:R-:W-:Y:S05]  /*1350*/  BRA `(.L_x_23704) ;  /* 0x00000cc000007947 */ /* 0x000fea0003800000 */
.L_x_23700:
        /* <DEDUP_REMOVED lines=9> */
.L_x_23708:
[----:B------:R-:W2:Y:S01]  /*13f0*/  LDG.E.U16 R2, [R2.64] ;  /* 0x0000002402027981 */ /* 0x000ea2000c1e1500 */
[----:B------:R-:W-:Y:S01]  /*1400*/  IMAD.MOV.U32 R23, RZ, RZ, RZ ;  /* 0x000000ffff177224 */ /* 0x000fe200078e00ff */
[----:B--2---:R-:W-:Y:S01]  /*1410*/  HADD2.F32 R22, -RZ, R2.H0_H0 ;  /* 0x20000002ff167230 */ /* 0x004fe20000004100 */
[----:B------:R-:W-:Y:S05]  /*1420*/  BRA `(.L_x_23704) ;  /* 0x00000bf000007947 */ /* 0x000fea0003800000 */
.L_x_23707:
        /* <DEDUP_REMOVED lines=8> */
.L_x_23710:
[----:B------:R-:W2:Y:S02]  /*14b0*/  LDG.E R2, [R2.64] ;  /* 0x0000002402027981 */ /* 0x000ea4000c1e1900 */
[--C-:B--2---:R-:W-:Y:S02]  /*14c0*/  HADD2.F32 R23, -RZ, R2.reuse.H1_H1 ;  /* 0x30000002ff177230 */ /* 0x104fe40000004100 */
[----:B------:R-:W-:Y:S01]  /*14d0*/  HADD2.F32 R22, -RZ, R2.H0_H0 ;  /* 0x20000002ff167230 */ /* 0x000fe20000004100 */
[----:B------:R-:W-:Y:S05]  /*14e0*/  BRA `(.L_x_23704) ;  /* 0x00000b3000007947 */ /* 0x000fea0003800000 */
.L_x_23709:
[----:B------:R-:W2:Y:S01]  /*14f0*/  LDG.E.64 R2, [R2.64] ;  /* 0x0000002402027981 */ /* 0x000ea2000c1e1b00 */
[----:B------:R-:W-:Y:S01]  /*1500*/  IMAD.MOV.U32 R23, RZ, RZ, RZ ;  /* 0x000000ffff177224 */ /* 0x000fe200078e00ff */
[----:B--2---:R-:W0:Y:S01]  /*1510*/  F2F.F32.F64 R22, R2 ;  /* 0x0000000200167310 */ /* 0x004e220000301000 */
[----:B------:R-:W0:-:S14]  /*1520*/  DSETP.GEU.AND P0, PT, |R2|, c[0x2][0x0], PT ;  /* 0x008000000200762a */ /* 0x000e1c0003f0e200 */
[----:B0-----:R-:W-:Y:S01]  /*1530*/  @!P0 FMUL R22, R22, 1.175494350822287508e-38 ;  /* 0x0080000016168820 */ /* 0x001fe20000400000 */
[----:B------:R-:W-:Y:S05]  /*1540*/  BRA `(.L_x_23704) ;  /* 0x00000ad000007947 */ /* 0x000fea0003800000 */
.L_x_23699:
        /* <DEDUP_REMOVED lines=13> */
.L_x_23713:
        /* <DEDUP_REMOVED lines=8> */
.L_x_23712:
        /* <DEDUP_REMOVED lines=8> */
[----:B------:R-:W-:Y:S02]  /*1720*/  IMAD.MOV.U32 R23, RZ, RZ, RZ ;  /* 0x000000ffff177224 */ /* 0x000fe400078e00ff */
        /* <DEDUP_REMOVED lines=18> */
.L_x_23715:
[----:B------:R-:W2:Y:S01]  /*1850*/  LDG.E.U8 R2, [R2.64] ;  /* 0x0000002402027981 */ /* 0x000ea2000c1e1100 */
[----:B------:R-:W-:Y:S02]  /*1860*/  IMAD.MOV.U32 R23, RZ, RZ, RZ ;  /* 0x000000ffff177224 */ /* 0x000fe400078e00ff */
[C---:B--2---:R-:W-:Y:S02]  /*1870*/  IMAD.SHL.U32 R0, R2.reuse, 0x2000000, RZ ;  /* 0x0200000002007824 */ /* 0x044fe400078e00ff */
[----:B------:R-:W-:-:S03]  /*1880*/  IMAD.SHL.U32 R5, R2, 0x1000000, RZ ;  /* 0x0100000002057824 */ /* 0x000fc600078e00ff */
[----:B------:R-:W-:-:S13]  /*1890*/  ISETP.GE.U32.AND P0, PT, R0, 0x8000000, PT ;  /* 0x080000000000780c */ /* 0x000fda0003f06070 */
[C---:B------:R-:W-:Y:S01]  /*18a0*/  @!P0 IMAD.SHL.U32 R0, R2.reuse, 0x100, RZ ;  /* 0x0000010002008824 */ /* 0x040fe200078e00ff */
[----:B------:R-:W-:-:S04]  /*18b0*/  @P0 SHF.L.U32 R4, R2, 0x15, RZ ;  /* 0x0000001502040819 */ /* 0x000fc800000006ff */
[----:B------:R-:W-:Y:S02]  /*18c0*/  @!P0 LOP3.LUT R0, R0, 0x7f00, RZ, 0xc0, !PT ;  /* 0x00007f0000008812 */ /* 0x000fe400078ec0ff */
[----:B------:R-:W-:Y:S02]  /*18d0*/  @P0 LOP3.LUT R4, R4, 0x70000000, RZ, 0xfc, !PT ;  /* 0x7000000004040812 */ /* 0x000fe400078efcff */
[----:B------:R-:W-:-:S03]  /*18e0*/  @!P0 LOP3.LUT R0, R0, 0x3f000000, RZ, 0xfc, !PT ;  /* 0x3f00000000008812 */ /* 0x000fc600078efcff */
[----:B------:R-:W-:Y:S02]  /*18f0*/  @P0 FMUL.FTZ R22, R4, 1.9259299443872358531e-34 ;  /* 0x0780000004160820 */ /* 0x000fe40000410000 */
[----:B------:R-:W-:-:S05]  /*1900*/  @!P0 FADD.FTZ R22, R0, -0.5 ;  /* 0xbf00000000168421 */ /* 0x000fca0000010000 */
[----:B------:R-:W-:Y:S01]  /*1910*/  LOP3.LUT R22, R22, 0x80000000, R5, 0xf8, !PT ;  /* 0x8000000016167812 */ /* 0x000fe200078ef805 */
[----:B------:R-:W-:Y:S05]  /*1920*/  BRA `(.L_x_23704) ;  /* 0x000006f000007947 */ /* 0x000fea0003800000 */
.L_x_23714:
[----:B------:R-:W2:Y:S01]  /*1930*/  LDG.E.U16 R2, [R2.64] ;  /* 0x0000002402027981 */ /* 0x000ea2000c1e1500 */
[----:B------:R-:W-:Y:S01]  /*1940*/  IMAD.MOV.U32 R23, RZ, RZ, RZ ;  /* 0x000000ffff177224 */ /* 0x000fe200078e00ff */
[----:B--2---:R-:W-:Y:S01]  /*1950*/  PRMT R22, RZ, 0x5410, R2 ;  /* 0x00005410ff167816 */ /* 0x004fe20000000002 */
[----:B------:R-:W-:Y:S05]  /*1960*/  BRA `(.L_x_23704) ;  /* 0x000006b000007947 */ /* 0x000fea0003800000 */
.L_x_23711:
        /* <DEDUP_REMOVED lines=12> */
.L_x_23718:
        /* <DEDUP_REMOVED lines=20> */
.L_x_23720:
[----:B------:R-:W-:Y:S05]  /*1b70*/  BSYNC B0 ;  /* 0x0000000000007941 */ /* 0x000fea0003800000 */
.L_x_23719:
[----:B------:R-:W-:Y:S02]  /*1b80*/  LEA R3, R0, 0x3b800000, 0x17 ;  /* 0x3b80000000037811 */ /* 0x000fe400078eb8ff */
[----:B------:R-:W-:-:S04]  /*1b90*/  SHF.L.U32 R2, R2, 0x14, RZ ;  /* 0x0000001402027819 */ /* 0x000fc800000006ff */
[----:B------:R-:W-:Y:S01]  /*1ba0*/  LOP3.LUT R22, R3, R2, R22, 0xfe, !PT ;  /* 0x0000000203167212 */ /* 0x000fe200078efe16 */
[----:B------:R-:W-:Y:S05]  /*1bb0*/  BRA `(.L_x_23704) ;  /* 0x0000046000007947 */ /* 0x000fea0003800000 */
.L_x_23717:
        /* <DEDUP_REMOVED lines=20> */
.L_x_23722:
[----:B------:R-:W-:Y:S05]  /*1d00*/  BSYNC B0 ;  /* 0x0000000000007941 */ /* 0x000fea0003800000 */
.L_x_23721:
[----:B------:R-:W-:Y:S01]  /*1d10*/  IMAD.SHL.U32 R2, R2, 0x200000, RZ ;  /* 0x0020000002027824 */ /* 0x000fe200078e00ff */
[----:B------:R-:W-:-:S04]  /*1d20*/  LEA R3, R0, 0x37800000, 0x17 ;  /* 0x3780000000037811 */ /* 0x000fc800078eb8ff */
[----:B------:R-:W-:Y:S01]  /*1d30*/  LOP3.LUT R22, R3, R2, R22, 0xfe, !PT ;  /* 0x0000000203167212 */ /* 0x000fe200078efe16 */
[----:B------:R-:W-:Y:S05]  /*1d40*/  BRA `(.L_x_23704) ;  /* 0x000002d000007947 */ /* 0x000fea0003800000 */
.L_x_23716:
        /* <DEDUP_REMOVED lines=14> */
.L_x_23726:
[----:B------:R-:W-:Y:S05]  /*1e30*/  BSYNC B0 ;  /* 0x0000000000007941 */ /* 0x000fea0003800000 */
.L_x_23725:
[----:B------:R-:W-:Y:S01]  /*1e40*/  IMAD.MOV.U32 R23, RZ, RZ, RZ ;  /* 0x000000ffff177224 */ /* 0x000fe200078e00ff */
[----:B------:R-:W-:Y:S05]  /*1e50*/  BRA `(.L_x_23704) ;  /* 0x000001c000007947 */ /* 0x000fea0003800000 */
.L_x_23703:
[----:B------:R-:W-:Y:S01]  /*1e60*/  MOV R2, 0x0 ;  /* 0x0000000000027802 */ /* 0x000fe20000000f00 */
[----:B------:R-:W-:Y:S01]  /*1e70*/  HFMA2.MMA R13, -RZ, RZ, 0, 0 ;  /* 0x00000000ff0d7435 */ /* 0x000fe200000001ff */
[----:B------:R-:W-:Y:S01]  /*1e80*/  MOV R4, c[0x4][0x198] ;  /* 0x0100660000047a02 */ /* 0x000fe20000000f00 */
        /* <DEDUP_REMOVED lines=18> */
.L_x_23724:
[----:B------:R-:W2:Y:S01]  /*1fb0*/  LDG.E.64 R2, [R2.64] ;  /* 0x0000002402027981 */ /* 0x000ea2000c1e1b00 */
[----:B------:R-:W-:Y:S01]  /*1fc0*/  IMAD.MOV.U32 R23, RZ, RZ, RZ ;  /* 0x000000ffff177224 */ /* 0x000fe200078e00ff */
[----:B--2---:R0:W1:Y:S01]  /*1fd0*/  I2F.U64 R22, R2 ;  /* 0x0000000200167312 */ /* 0x0040620000301000 */
[----:B------:R-:W-:Y:S05]  /*1fe0*/  BRA `(.L_x_23704) ;  /* 0x0000003000007947 */ /* 0x000fea0003800000 */
.L_x_23723:
[----:B------:R-:W2:Y:S01]  /*1ff0*/  LDG.E R2, [R2.64] ;  /* 0x0000002402027981 */ /* 0x000ea2000c1e1900 */
[----:B------:R-:W-:Y:S01]  /*2000*/  IMAD.MOV.U32 R23, RZ, RZ, RZ ;  /* 0x000000ffff177224 */ /* 0x000fe200078e00ff */
[----:B--2---:R0:W1:Y:S06]  /*2010*/  I2F.U32 R22, R2 ;  /* 0x0000000200167306 */ /* 0x00406c0000201000 */
.L_x_23704:
[----:B------:R-:W-:Y:S05]  /*2020*/  BSYNC B7 ;  /* 0x0000000000077941 */ /* 0x000fea0003800000 */
.L_x_23698:
[----:B------:R-:W-:Y:S02]  /*2030*/  IADD3 R27, R27, 0x80, RZ ;  /* 0x000000801b1b7810 */ /* 0x000fe40007ffe0ff */
.L_x_23697:
[----:B------:R-:W-:Y:S05]  /*2040*/  BSYNC B6 ;  /* 0x0000000000067941 */ /* 0x000fea0003800000 */
.L_x_23696:
[----:B------:R-:W-:Y:S01]  /*2050*/  ISETP.GE.AND P0, PT, R27, R26, PT ;  /* 0x0000001a1b00720c */ /* 0x000fe20003f06270 */
[----:B------:R-:W-:Y:S01]  /*2060*/  BSSY B6, `(.L_x_23727) ;  /* 0x00000fd000067945 */ /* 0x000fe20003800000 */
[----:B------:R-:W-:Y:S01]  /*2070*/  IMAD.MOV.U32 R19, RZ, RZ, RZ ;  /* 0x000000ffff137224 */ /* 0x000fe200078e00ff */
[----:B------:R-:W-:-:S10]  /*2080*/  CS2R R16, SRZ ;  /* 0x0000000000107805 */ /* 0x000fd4000001ff00 */
        /* <DEDUP_REMOVED lines=20> */
[----:B--2---:R0:W2:Y:S01]  /*21d0*/  I2F.S16 R16, R2 ;  /* 0x0000000200107306 */ /* 0x0040a20000101400 */
[----:B------:R-:W-:Y:S05]  /*21e0*/  BRA `(.L_x_23735) ;  /* 0x00000e2000007947 */ /* 0x000fea0003800000 */
.L_x_23733:
[----:B------:R-:W2:Y:S01]  /*21f0*/  LDG.E.U8 R2, [R2.64] ;  /* 0x0000002402027981 */ /* 0x000ea2000c1e1100 */
[----:B------:R-:W-:Y:S01]  /*2200*/  MOV R17, RZ ;  /* 0x000000ff00117202 */ /* 0x000fe20000000f00 */
[----:B--2---:R0:W2:Y:S01]  /*2210*/  I2F.U16 R16, R2 ;  /* 0x0000000200107306 */ /* 0x0040a20000101000 */
[----:B------:R-:W-:Y:S05]  /*2220*/  BRA `(.L_x_23735) ;  /* 0x00000de000007947 */ /* 0x000fea0003800000 */
.L_x_23732:
        /* <DEDUP_REMOVED lines=8> */
[----:B--2---:R0:W2:Y:S01]  /*22b0*/  I2F.S64 R16, R2 ;  /* 0x0000000200107312 */ /* 0x0040a20000301400 */
[----:B------:R-:W-:Y:S05]  /*22c0*/  BRA `(.L_x_23735) ;  /* 0x00000d4000007947 */ /* 0x000fea0003800000 */
.L_x_23737:
[----:B------:R-:W2:Y:S01]  /*22d0*/  LDG.E R2, [R2.64] ;  /* 0x0000002402027981 */ /* 0x000ea2000c1e1900 */
[----:B------:R-:W-:Y:S01]  /*22e0*/  IMAD.MOV.U32 R17, RZ, RZ, RZ ;  /* 0x000000ffff117224 */ /* 0x000fe200078e00ff */
[----:B--2---:R0:W2:Y:S01]  /*22f0*/  I2F R16, R2 ;  /* 0x0000000200107306 */ /* 0x0040a20000201400 */
[----:B------:R-:W-:Y:S05]  /*2300*/  BRA `(.L_x_23735) ;  /* 0x00000d0000007947 */ /* 0x000fea0003800000 */
.L_x_23736:
[----:B------:R-:W2:Y:S01]  /*2310*/  LDG.E.U16 R2, [R2.64] ;  /* 0x0000002402027981 */ /* 0x000ea2000c1e1500 */
[----:B------:R-:W-:Y:S01]  /*2320*/  IMAD.MOV.U32 R17, RZ, RZ, RZ ;  /* 0x000000ffff117224 */ /* 0x000fe200078e00ff */
[----:B--2---:R0:W2:Y:S01]  /*2330*/  I2F.S16 R16, R2 ;  /* 0x0000000200107306 */ /* 0x0040a20000101400 */
[----:B------:R-:W-:Y:S05]  /*2340*/  BRA `(.L_x_23735) ;  /* 0x00000cc000007947 */ /* 0x000fea0003800000 */
.L_x_23731:
        /* <DEDUP_REMOVED lines=9> */
.L_x_23739:
[----:B------:R-:W2:Y:S01]  /*23e0*/  LDG.E.U16 R2, [R2.64] ;  /* 0x0000002402027981 */ /* 0x000ea2000c1e1500 */
[----:B------:R-:W-:Y:S01]  /*23f0*/  IMAD.MOV.U32 R17, RZ, RZ, RZ ;  /* 0x000000ffff117224 */ /* 0x000fe200078e00ff */
[----:B--2---:R-:W-:Y:S01]  /*2400*/  HADD2.F32 R16, -RZ, R2.H0_H0 ;  /* 0x20000002ff107230 */ /* 0x004fe20000004100 */
[----:B------:R-:W-:Y:S05]  /*2410*/  BRA `(.L_x_23735) ;  /* 0x00000bf000007947 */ /* 0x000fea0003800000 */
.L_x_23738:
        /* <DEDUP_REMOVED lines=8> */
.L_x_23741:
[----:B------:R-:W2:Y:S02]  /*24a0*/  LDG.E R2, [R2.64] ;  /* 0x0000002402027981 */ /* 0x000ea4000c1e1900 */
[--C-:B--2---:R-:W-:Y:S02]  /*24b0*/  HADD2.F32 R17, -RZ, R2.reuse.H1_H1 ;  /* 0x30000002ff117230 */ /* 0x104fe40000004100 */
[----:B------:R-:W-:Y:S01]  /*24c0*/  HADD2.F32 R16, -RZ, R2.H0_H0 ;  /* 0x20000002ff107230 */ /* 0x000fe20000004100 */
[----:B------:R-:W-:Y:S05]  /*24d0*/  BRA `(.L_x_23735) ;  /* 0x00000b3000007947 */ /* 0x000fea0003800000 */
.L_x_23740:
[----:B------:R-:W2:Y:S01]  /*24e0*/  LDG.E.64 R2, [R2.64] ;  /* 0x0000002402027981 */ /* 0x000ea2000c1e1b00 */
[----:B------:R-:W-:Y:S01]  /*24f0*/  IMAD.MOV.U32 R17, RZ, RZ, RZ ;  /* 0x000000ffff117224 */ /* 0x000fe200078e00ff */
[----:B--2---:R-:W0:Y:S01]  /*2500*/  F2F.F32.F64 R16, R2 ;  /* 0x0000000200107310 */ /* 0x004e220000301000 */
[----:B------:R-:W0:-:S14]  /*2510*/  DSETP.GEU.AND P0, PT, |R2|, c[0x2][0x0], PT ;  /* 0x008000000200762a */ /* 0x000e1c0003f0e200 */
[----:B0-----:R-:W-:Y:S01]  /*2520*/  @!P0 FMUL R16, R16, 1.175494350822287508e-38 ;  /* 0x0080000010108820 */ /* 0x001fe20000400000 */
[----:B------:R-:W-:Y:S05]  /*2530*/  BRA `(.L_x_23735) ;  /* 0x00000ad000007947 */ /* 0x000fea0003800000 */
.L_x_23730:
        /* <DEDUP_REMOVED lines=13> */
.L_x_23744:
[----:B------:R-:W2:Y:S02]  /*2610*/  LDG.E.128 R4, [R2.64] ;  /* 0x0000002402047981 */ /* 0x000ea4000c1e1d00 */
[----:B--2---:R-:W0:Y:S01]  /*2620*/  F2F.F32.F64 R17, R6 ;  /* 0x0000000600117310 */ /* 0x004e220000301000 */
[----:B------:R-:W0:-:S04]  /*2630*/  DSETP.GEU.AND P0, PT, |R6|, c[0x2][0x0], PT ;  /* 0x008000000600762a */ /* 0x000e080003f0e200 */
[----:B------:R-:W2:-:S03]  /*2640*/  DSETP.GEU.AND P1, PT, |R4|, c[0x2][0x0], PT ;  /* 0x008000000400762a */ /* 0x000e860003f2e200 */
[----:B------:R-:W2:Y:S07]  /*2650*/  F2F.F32.F64 R16, R4 ;  /* 0x0000000400107310 */ /* 0x000eae0000301000 */
[----:B0-----:R-:W-:-:S04]  /*2660*/  @!P0 FMUL R17, R17, 1.175494350822287508e-38 ;  /* 0x0080000011118820 */ /* 0x001fc80000400000 */
[----:B--2---:R-:W-:Y:S01]  /*2670*/  @!P1 FMUL R16, R16, 1.175494350822287508e-38 ;  /* 0x0080000010109820 */ /* 0x004fe20000400000 */
[----:B------:R-:W-:Y:S05]  /*2680*/  BRA `(.L_x_23735) ;  /* 0x0000098000007947 */ /* 0x000fea0003800000 */
.L_x_23743:
        /* <DEDUP_REMOVED lines=27> */
.L_x_23746:
        /* <DEDUP_REMOVED lines=14> */
.L_x_23745:
[----:B------:R-:W2:Y:S01]  /*2920*/  LDG.E.U16 R2, [R2.64] ;  /* 0x0000002402027981 */ /* 0x000ea2000c1e1500 */
[----:B------:R-:W-:Y:S02]  /*2930*/  MOV R17, RZ ;  /* 0x000000ff00117202 */ /* 0x000fe40000000f00 */
[----:B--2---:R-:W-:Y:S01]  /*2940*/  PRMT R16, RZ, 0x5410, R2 ;  /* 0x00005410ff107816 */ /* 0x004fe20000000002 */
[----:B------:R-:W-:Y:S05]  /*2950*/  BRA `(.L_x_23735) ;  /* 0x000006b000007947 */ /* 0x000fea0003800000 */
.L_x_23742:
        /* <DEDUP_REMOVED lines=10> */
[----:B--2---:R0:W2:Y:S01]  /*2a00*/  I2F.U16 R16, R2 ;  /* 0x0000000200107306 */ /* 0x0040a20000101000 */
[----:B------:R-:W-:Y:S05]  /*2a10*/  BRA `(.L_x_23735) ;  /* 0x000005f000007947 */ /* 0x000fea0003800000 */
.L_x_23749:
        /* <DEDUP_REMOVED lines=20> */
.L_x_23751:
[----:B------:R-:W-:Y:S05]  /*2b60*/  BSYNC B0 ;  /* 0x0000000000007941 */ /* 0x000fea0003800000 */
.L_x_23750:
[----:B------:R-:W-:Y:S01]  /*2b70*/  IMAD.SHL.U32 R2, R2, 0x100000, RZ ;  /* 0x0010000002027824 */ /* 0x000fe200078e00ff */
[----:B------:R-:W-:-:S04]  /*2b80*/  LEA R3, R0, 0x3b800000, 0x17 ;  /* 0x3b80000000037811 */ /* 0x000fc800078eb8ff */
[----:B------:R-:W-:Y:S01]  /*2b90*/  LOP3.LUT R16, R3, R2, R16, 0xfe, !PT ;  /* 0x0000000203107212 */ /* 0x000fe200078efe10 */
[----:B------:R-:W-:Y:S05]  /*2ba0*/  BRA `(.L_x_23735) ;  /* 0x0000046000007947 */ /* 0x000fea0003800000 */
.L_x_23748:
        /* <DEDUP_REMOVED lines=20> */
.L_x_23753:
[----:B------:R-:W-:Y:S05]  /*2cf0*/  BSYNC B0 ;  /* 0x0000000000007941 */ /* 0x000fea0003800000 */
.L_x_23752:
[----:B------:R-:W-:Y:S01]  /*2d00*/  IMAD.SHL.U32 R2, R2, 0x200000, RZ ;  /* 0x0020000002027824 */ /* 0x000fe200078e00ff */
[----:B------:R-:W-:-:S04]  /*2d10*/  LEA R3, R0, 0x37800000, 0x17 ;  /* 0x3780000000037811 */ /* 0x000fc800078eb8ff */
[----:B------:R-:W-:Y:S01]  /*2d20*/  LOP3.LUT R16, R3, R2, R16, 0xfe, !PT ;  /* 0x0000000203107212 */ /* 0x000fe200078efe10 */
[----:B------:R-:W-:Y:S05]  /*2d30*/  BRA `(.L_x_23735) ;  /* 0x000002d000007947 */ /* 0x000fea0003800000 */
.L_x_23747:
        /* <DEDUP_REMOVED lines=14> */
.L_x_23757:
[----:B------:R-:W-:Y:S05]  /*2e20*/  BSYNC B0 ;  /* 0x0000000000007941 */ /* 0x000fea0003800000 */
.L_x_23756:
[----:B------:R-:W-:Y:S01]  /*2e30*/  IMAD.MOV.U32 R17, RZ, RZ, RZ ;  /* 0x000000ffff117224 */ /* 0x000fe200078e00ff */
[----:B------:R-:W-:Y:S05]  /*2e40*/  BRA `(.L_x_23735) ;  /* 0x000001c000007947 */ /* 0x000fea0003800000 */
.L_x_23734:
        /* <DEDUP_REMOVED lines=21> */
.L_x_23755:
[----:B------:R-:W2:Y:S01]  /*2fa0*/  LDG.E.64 R2, [R2.64] ;  /* 0x0000002402027981 */ /* 0x000ea2000c1e1b00 */
[----:B------:R-:W-:Y:S01]  /*2fb0*/  IMAD.MOV.U32 R17, RZ, RZ, RZ ;  /* 0x000000ffff117224 */ /* 0x000fe200078e00ff */
[----:B--2---:R0:W2:Y:S01]  /*2fc0*/  I2F.U64 R16, R2 ;  /* 0x0000000200107312 */ /* 0x0040a20000301000 */
[----:B------:R-:W-:Y:S05]  /*2fd0*/  BRA `(.L_x_23735) ;  /* 0x0000003000007947 */ /* 0x000fea0003800000 */
.L_x_23754:
[----:B------:R-:W2:Y:S01]  /*2fe0*/  LDG.E R2, [R2.64] ;  /* 0x0000002402027981 */ /* 0x000ea2000c1e1900 */
[----:B------:R-:W-:Y:S01]  /*2ff0*/  IMAD.MOV.U32 R17, RZ, RZ, RZ ;  /* 0x000000ffff117224 */ /* 0x000fe200078e00ff */
[----:B--2---:R0:W2:Y:S06]  /*3000*/  I2F.U32 R16, R2 ;  /* 0x0000000200107306 */ /* 0x0040ac0000201000 */
.L_x_23735:
[----:B------:R-:W-:Y:S05]  /*3010*/  BSYNC B7 ;  /* 0x0000000000077941 */ /* 0x000fea0003800000 */
.L_x_23729:
[----:B------:R-:W-:Y:S02]  /*3020*/  IADD3 R27, R27, 0x80, RZ ;  /* 0x000000801b1b7810 */ /* 0x000fe40007ffe0ff */
.L_x_23728:
[----:B------:R-:W-:Y:S05]  /*3030*/  BSYNC B6 ;  /* 0x0000000000067941 */ /* 0x000fea0003800000 */
.L_x_23727:
[----:B------:R-:W-:Y:S01]  /*3040*/  ISETP.GE.AND P0, PT, R27, R26, PT ;  /* 0x0000001a1b00720c */ /* 0x000fe20003f06270 */
[----:B------:R-:W-:Y:S01]  /*3050*/  BSSY B6, `(.L_x_23758) ;  /* 0x00000f8000067945 */ /* 0x000fe20003800000 */
[----:B------:R-:W-:-:S11]  /*3060*/  IMAD.MOV.U32 R18, RZ, RZ, RZ ;  /* 0x000000ffff127224 */ /* 0x000fd600078e00ff */
[----:B------:R-:W-:Y:S05]  /*3070*/  @P0 BRA `(.L_x_23759) ;  /* 0x00000f5000000947 */ /* 0x000fea0003800000 */
[----:B------:R-:W-:Y:S02]  /*3080*/  PRMT R0, R29, 0x9910, RZ ;  /* 0x000099101d007816 */ /* 0x000fe400000000ff */
[----:B------:R-:W-:Y:S02]  /*3090*/  LEA R27, R28, R27, 0x9 ;  /* 0x0000001b1c1b7211 */ /* 0x000fe400078e48ff */
[----:B------:R-:W-:-:S03]  /*30a0*/  ISETP.GT.AND P1, PT, R0, 0x9, PT ;  /* 0x000000090000780c */ /* 0x000fc60003f24270 */
[----:B------:R-:W-:-:S05]  /*30b0*/  IMAD R27, R27, c[0x0][0x190], RZ ;  /* 0x000064001b1b7a24 */ /* 0x000fca00078e02ff */
[----:B0-----:R-:W-:-:S05]  /*30c0*/  IADD3 R2, P0, R27, c[0x0][0x180], RZ ;  /* 0x000060001b027a10 */ /* 0x001fca0007f1e0ff */
        /* <DEDUP_REMOVED lines=10> */
[----:B------:R-:W3:Y:S01]  /*3170*/  LDG.E.S8 R2, [R2.64] ;  /* 0x0000002402027981 */ /* 0x000ee2000c1e1300 */
[----:B------:R-:W-:Y:S01]  /*3180*/  IMAD.MOV.U32 R19, RZ, RZ, RZ ;  /* 0x000000ffff137224 */ /* 0x000fe200078e00ff */
[----:B---3--:R0:W3:Y:S01]  /*3190*/  I2F.S16 R18, R2 ;  /* 0x0000000200127306 */ /* 0x0080e20000101400 */
[----:B------:R-:W-:Y:S05]  /*31a0*/  BRA `(.L_x_23759) ;  /* 0x00000e2000007947 */ /* 0x000fea0003800000 */
.L_x_23763:
[----:B------:R-:W3:Y:S01]  /*31b0*/  LDG.E.U8 R2, [R2.64] ;  /* 0x0000002402027981 */ /* 0x000ee2000c1e1100 */
[----:B------:R-:W-:Y:S01]  /*31c0*/  IMAD.MOV.U32 R19, RZ, RZ, RZ ;  /* 0x000000ffff137224 */ /* 0x000fe200078e00ff */
[----:B---3--:R0:W3:Y:S01]  /*31d0*/  I2F.U16 R18, R2 ;  /* 0x0000000200127306 */ /* 0x0080e20000101000 */
[----:B------:R-:W-:Y:S05]  /*31e0*/  BRA `(.L_x_23759) ;  /* 0x00000de000007947 */ /* 0x000fea0003800000 */
.L_x_23762:
[----:B------:R-:W-:-:S13]  /*31f0*/  ISETP.NE.AND P0, PT, R0, 0x2, PT ;  /* 0x000000020000780c */ /* 0x000fda0003f05270 */
[----:B------:R-:W-:Y:S05]  /*3200*/  @!P0 BRA `(.L_x_23765) ;  /* 0x000000c000008947 */ /* 0x000fea0003800000 */
[----:B------:R-:W-:-:S13]  /*3210*/  ISETP.NE.AND P0, PT, R0, 0x3, PT ;  /* 0x000000030000780c */ /* 0x000fda0003f05270 */
[----:B------:R-:W-:Y:S05]  /*3220*/  @!P0 BRA `(.L_x_23766) ;  /* 0x0000006000008947 */ /* 0x000fea0003800000 */
[----:B------:R-:W-:-:S13]  /*3230*/  ISETP.NE.AND P0, PT, R0, 0x4, PT ;  /* 0x000000040000780c */ /* 0x000fda0003f05270 */
[----:B------:R-:W-:Y:S05]  /*3240*/  @P0 BRA `(.L_x_23764) ;  /* 0x00000bc000000947 */ /* 0x000fea0003800000 */
[----:B------:R-:W3:Y:S01]  /*3250*/  LDG.E.64 R2, [R2.64] ;  /* 0x0000002402027981 */ /* 0x000ee2000c1e1b00 */
[----:B------:R-:W-:Y:S01]  /*3260*/  IMAD.MOV.U32 R19, RZ, RZ, RZ ;  /* 0x000000ffff137224 */ /* 0x000fe200078e00ff */
[----:B---3--:R0:W3:Y:S01]  /*3270*/  I2F.S64 R18, R2 ;  /* 0x0000000200127312 */ /* 0x0080e20000301400 */
[----:B------:R-:W-:Y:S05]  /*3280*/  BRA `(.L_x_23759) ;  /* 0x00000d4000007947 */ /* 0x000fea0003800000 */
.L_x_23766:
[----:B------:R-:W3:Y:S01]  /*3290*/  LDG.E R2, [R2.64] ;  /* 0x0000002402027981 */ /* 0x000ee2000c1e1900 */
[----:B------:R-:W-:Y:S01]  /*32a0*/  IMAD.MOV.U32 R19, RZ, RZ, RZ ;  /* 0x000000ffff137224 */ /* 0x000fe200078e00ff */
[----:B---3--:R0:W3:Y:S01]  /*32b0*/  I2F R18, R2 ;  /* 0x0000000200127306 */ /* 0x0080e20000201400 */
[----:B------:R-:W-:Y:S05]  /*32c0*/  BRA `(.L_x_23759) ;  /* 0x00000d0000007947 */ /* 0x000fea0003800000 */
.L_x_23765:
[----:B------:R-:W3:Y:S01]  /*32d0*/  LDG.E.U16 R2, [R2.64] ;  /* 0x0000002402027981 */ /* 0x000ee2000c1e1500 */
[----:B------:R-:W-:Y:S01]  /*32e0*/  IMAD.MOV.U32 R19, RZ, RZ, RZ ;  /* 0x000000ffff137224 */ /* 0x000fe200078e00ff */
[----:B---3--:R0:W3:Y:S01]  /*32f0*/  I2F.S16 R18, R2 ;  /* 0x0000000200127306 */ /* 0x0080e20000101400 */
[----:B------:R-:W-:Y:S05]  /*3300*/  BRA `(.L_x_23759) ;  /* 0x00000cc000007947 */ /* 0x000fea0003800000 */
.L_x_23761:
        /* <DEDUP_REMOVED lines=9> */
.L_x_23768:
[----:B------:R-:W3:Y:S01]  /*33a0*/  LDG.E.U16 R2, [R2.64] ;  /* 0x0000002402027981 */ /* 0x000ee2000c1e1500 */
[----:B------:R-:W-:Y:S01]  /*33b0*/  MOV R19, RZ ;  /* 0x000000ff00137202 */ /* 0x000fe20000000f00 */
[----:B---3--:R-:W-:Y:S01]  /*33c0*/  HADD2.F32 R18, -RZ, R2.H0_H0 ;  /* 0x20000002ff127230 */ /* 0x008fe20000004100 */
[----:B------:R-:W-:Y:S05]  /*33d0*/  BRA `(.L_x_23759) ;  /* 0x00000bf000007947 */ /* 0x000fea0003800000 */
.L_x_23767:
        /* <DEDUP_REMOVED lines=8> */
.L_x_23770:
[----:B------:R-:W3:Y:S02]  /*3460*/  LDG.E R2, [R2.64] ;  /* 0x0000002402027981 */ /* 0x000ee4000c1e1900 */
[--C-:B---3--:R-:W-:Y:S02]  /*3470*/  HADD2.F32 R19, -RZ, R2.reuse.H1_H1 ;  /* 0x30000002ff137230 */ /* 0x108fe40000004100 */
[----:B------:R-:W-:Y:S01]  /*3480*/  HADD2.F32 R18, -RZ, R2.H0_H0 ;  /* 0x20000002ff127230 */ /* 0x000fe20000004100 */
[----:B------:R-:W-:Y:S05]  /*3490*/  BRA `(.L_x_23759) ;  /* 0x00000b3000007947 */ /* 0x000fea0003800000 */
.L_x_23769:
[----:B------:R-:W3:Y:S01]  /*34a0*/  LDG.E.64 R2, [R2.64] ;  /* 0x0000002402027981 */ /* 0x000ee2000c1e1b00 */
[----:B------:R-:W-:Y:S01]  /*34b0*/  IMAD.MOV.U32 R19, RZ, RZ, RZ ;  /* 0x000000ffff137224 */ /* 0x000fe200078e00ff */
[----:B---3--:R-:W0:Y:S01]  /*34c0*/  F2F.F32.F64 R18, R2 ;  /* 0x0000000200127310 */ /* 0x008e220000301000 */
[----:B------:R-:W0:-:S14]  /*34d0*/  DSETP.GEU.AND P0, PT, |R2|, c[0x2][0x0], PT ;  /* 0x008000000200762a */ /* 0x000e1c0003f0e200 */
[----:B0-----:R-:W-:Y:S01]  /*34e0*/  @!P0 FMUL R18, R18, 1.175494350822287508e-38 ;  /* 0x0080000012128820 */ /* 0x001fe20000400000 */
[----:B------:R-:W-:Y:S05]  /*34f0*/  BRA `(.L_x_23759) ;  /* 0x00000ad000007947 */ /* 0x000fea0003800000 */
.L_x_23760:
        /* <DEDUP_REMOVED lines=11> */
[----:B------:R-:W-:Y:S01]  /*35b0*/  FSEL R18, RZ, 1, !P0 ;  /* 0x3f800000ff127808 */ /* 0x000fe20004000000 */
[----:B------:R-:W-:Y:S05]  /*35c0*/  BRA `(.L_x_23759) ;  /* 0x00000a0000007947 */ /* 0x000fea0003800000 */
.L_x_23773:
[----:B------:R-:W3:Y:S02]  /*35d0*/  LDG.E.128 R4, [R2.64] ;  /* 0x0000002402047981 */ /* 0x000ee4000c1e1d00 */
[----:B---3--:R-:W0:Y:S01]  /*35e0*/  F2F.F32.F64 R19, R6 ;  /* 0x0000000600137310 */ /* 0x008e220000301000 */
[----:B------:R-:W0:-:S04]  /*35f0*/  DSETP.GEU.AND P0, PT, |R6|, c[0x2][0x0], PT ;  /* 0x008000000600762a */ /* 0x000e080003f0e200 */
[----:B------:R-:W3:-:S03]  /*3600*/  DSETP.GEU.AND P1, PT, |R4|, c[0x2][0x0], PT ;  /* 0x008000000400762a */ /* 0x000ec60003f2e200 */
[----:B------:R-:W3:Y:S07]  /*3610*/  F2F.F32.F64 R18, R4 ;  /* 0x0000000400127310 */ /* 0x000eee0000301000 */
[----:B0-----:R-:W-:-:S04]  /*3620*/  @!P0 FMUL R19, R19, 1.175494350822287508e-38 ;  /* 0x0080000013138820 */ /* 0x001fc80000400000 */
[----:B---3--:R-:W-:Y:S01]  /*3630*/  @!P1 FMUL R18, R18, 1.175494350822287508e-38 ;  /* 0x0080000012129820 */ /* 0x008fe20000400000 */
[----:B------:R-:W-:Y:S05]  /*3640*/  BRA `(.L_x_23759) ;  /* 0x0000098000007947 */ /* 0x000fea0003800000 */
.L_x_23772:
        /* <DEDUP_REMOVED lines=8> */
[----:B------:R-:W-:Y:S02]  /*36d0*/  IMAD.MOV.U32 R19, RZ, RZ, RZ ;  /* 0x000000ffff137224 */ /* 0x000fe400078e00ff */
        /* <DEDUP_REMOVED lines=18> */
.L_x_23775:
[----:B------:R-:W3:Y:S01]  /*3800*/  LDG.E.U8 R2, [R2.64] ;  /* 0x0000002402027981 */ /* 0x000ee2000c1e1100 */
[----:B------:R-:W-:Y:S02]  /*3810*/  IMAD.MOV.U32 R19, RZ, RZ, RZ ;  /* 0x000000ffff137224 */ /* 0x000fe400078e00ff */
[C---:B---3--:R-:W-:Y:S02]  /*3820*/  IMAD.SHL.U32 R0, R2.reuse, 0x2000000, RZ ;  /* 0x0200000002007824 */ /* 0x048fe400078e00ff */
        /* <DEDUP_REMOVED lines=11> */
.L_x_23774:
[----:B------:R-:W3:Y:S01]  /*38e0*/  LDG.E.U16 R2, [R2.64] ;  /* 0x0000002402027981 */ /* 0x000ee2000c1e1500 */
[----:B------:R-:W-:Y:S01]  /*38f0*/  IMAD.MOV.U32 R19, RZ, RZ, RZ ;  /* 0x000000ffff137224 */ /* 0x000fe200078e00ff */
[----:B---3--:R-:W-:Y:S01]  /*3900*/  PRMT R18, RZ, 0x5410, R2 ;  /* 0x00005410ff127816 */ /* 0x008fe20000000002 */
[----:B------:R-:W-:Y:S05]  /*3910*/  BRA `(.L_x_23759) ;  /* 0x000006b000007947 */ /* 0x000fea0003800000 */
.L_x_23771:
        /* <DEDUP_REMOVED lines=8> */
[----:B------:R-:W3:Y:S01]  /*39a0*/  LDG.E.U16 R2, [R2.64] ;  /* 0x0000002402027981 */ /* 0x000ee2000c1e1500 */
[----:B------:R-:W-:Y:S01]  /*39b0*/  IMAD.MOV.U32 R19, RZ, RZ, RZ ;  /* 0x000000ffff137224 */ /* 0x000fe200078e00ff */
[----:B---3--:R0:W3:Y:S01]  /*39c0*/  I2F.U16 R18, R2 ;  /* 0x0000000200127306 */ /* 0x0080e20000101000 */
[----:B------:R-:W-:Y:S05]  /*39d0*/  BRA `(.L_x_23759) ;  /* 0x000005f000007947 */ /* 0x000fea0003800000 */
.L_x_23778:
[----:B------:R-:W3:Y:S01]  /*39e0*/  LDG.E.U8 R2, [R2.64] ;  /* 0x0000002402027981 */ /* 0x000ee2000c1e1100 */
[----:B------:R-:W-:Y:S01]  /*39f0*/  CS2R R18, SRZ ;  /* 0x0000000000127805 */ /* 0x000fe2000001ff00 */
        /* <DEDUP_REMOVED lines=18> */
.L_x_23780:
[----:B------:R-:W-:Y:S05]  /*3b20*/  BSYNC B0 ;  /* 0x0000000000007941 */ /* 0x000fea0003800000 */
.L_x_23779:
[----:B------:R-:W-:Y:S01]  /*3b30*/  IMAD.SHL.U32 R2, R2, 0x100000, RZ ;  /* 0x0010000002027824 */ /* 0x000fe200078e00ff */
[----:B------:R-:W-:-:S04]  /*3b40*/  LEA R3, R0, 0x3b800000, 0x17 ;  /* 0x3b80000000037811 */ /* 0x000fc800078eb8ff */
[----:B------:R-:W-:Y:S01]  /*3b50*/  LOP3.LUT R18, R3, R2, R18, 0xfe, !PT ;  /* 0x0000000203127212 */ /* 0x000fe200078efe12 */
[----:B------:R-:W-:Y:S05]  /*3b60*/  BRA `(.L_x_23759) ;  /* 0x0000046000007947 */ /* 0x000fea0003800000 */
.L_x_23777:
[----:B------:R-:W3:Y:S01]  /*3b70*/  LDG.E.U8 R2, [R2.64] ;  /* 0x0000002402027981 */ /* 0x000ee2000c1e1100 */
[----:B------:R-:W-:Y:S01]  /*3b80*/  CS2R R18, SRZ ;  /* 0x0000000000127805 */ /* 0x000fe2000001ff00 */
[----:B---3--:R-:W-:-:S13]  /*3b90*/  ISETP.NE.AND P0, PT, R2, RZ, PT ;  /* 0x000000ff0200720c */ /* 0x008fda0003f05270 */
        /* <DEDUP_REMOVED lines=17> */
.L_x_23782:
[----:B------:R-:W-:Y:S05]  /*3cb0*/  BSYNC B0 ;  /* 0x0000000000007941 */ /* 0x000fea0003800000 */
.L_x_23781:
[----:B------:R-:W-:Y:S01]  /*3cc0*/  IMAD.SHL.U32 R2, R2, 0x200000, RZ ;  /* 0x0020000002027824 */ /* 0x000fe200078e00ff */
[----:B------:R-:W-:-:S04]  /*3cd0*/  LEA R3, R0, 0x37800000, 0x17 ;  /* 0x3780000000037811 */ /* 0x000fc800078eb8ff */
[----:B------:R-:W-:Y:S01]  /*3ce0*/  LOP3.LUT R18, R3, R2, R18, 0xfe, !PT ;  /* 0x0000000203127212 */ /* 0x000fe200078efe12 */
[----:B------:R-:W-:Y:S05]  /*3cf0*/  BRA `(.L_x_23759) ;  /* 0x000002d000007947 */ /* 0x000fea0003800000 */
.L_x_23776:
        /* <DEDUP_REMOVED lines=14> */
.L_x_23786:
[----:B------:R-:W-:Y:S05]  /*3de0*/  BSYNC B0 ;  /* 0x0000000000007941 */ /* 0x000fea0003800000 */
.L_x_23785:
[----:B------:R-:W-:Y:S01]  /*3df0*/  IMAD.MOV.U32 R19, RZ, RZ, RZ ;  /* 0x000000ffff137224 */ /* 0x000fe200078e00ff */
[----:B------:R-:W-:Y:S05]  /*3e00*/  BRA `(.L_x_23759) ;  /* 0x000001c000007947 */ /* 0x000fea0003800000 */
.L_x_23764:
[----:B------:R-:W-:Y:S01]  /*3e10*/  MOV R2, 0x0 ;  /* 0x0000000000027802 */ /* 0x000fe20000000f00 */
[----:B------:R-:W-:Y:S01]  /*3e20*/  IMAD.MOV.U32 R4, RZ, RZ, c[0x4][0x198] ;  /* 0x01006600ff047624 */ /* 0x000fe200078e00ff */
[----:B------:R-:W-:Y:S01]  /*3e30*/  MOV R5, c[0x4][0x19c] ;  /* 0x0100670000057a02 */ /* 0x000fe20000000f00 */
[----:B------:R-:W-:Y:S02]  /*3e40*/  IMAD.MOV.U32 R6, RZ, RZ, c[0x4][0x1a0] ;  /* 0x01006800ff067624 */ /* 0x000fe400078e00ff */
[----:B------:R-:W-:Y:S01]  /*3e50*/  IMAD.MOV.U32 R7, RZ, RZ, c[0x4][0x1a4] ;  /* 0x01006900ff077624 */ /* 0x000fe200078e00ff */
[----:B------:R-:W0:Y:S01]  /*3e60*/  LDC.64 R2, c[0x4][R2] ;  /* 0x0100000002027b82 */ /* 0x000e220000000a00 */
        /* <DEDUP_REMOVED lines=13> */
[----:B------:R-:W-:Y:S01]  /*3f40*/  CS2R R18, SRZ ;  /* 0x0000000000127805 */ /* 0x000fe2000001ff00 */
[----:B------:R-:W-:Y:S05]  /*3f50*/  BRA `(.L_x_23759) ;  /* 0x0000007000007947 */ /* 0x000fea0003800000 */
.L_x_23784:
[----:B------:R-:W3:Y:S01]  /*3f60*/  LDG.E.64 R2, [R2.64] ;  /* 0x0000002402027981 */ /* 0x000ee2000c1e1b00 */
[----:B------:R-:W-:Y:S01]  /*3f70*/  HFMA2.MMA R19, -RZ, RZ, 0, 0 ;  /* 0x00000000ff137435 */ /* 0x000fe200000001ff */
[----:B---3--:R0:W3:Y:S01]  /*3f80*/  I2F.U64 R18, R2 ;  /* 0x0000000200127312 */ /* 0x0080e20000301000 */
[----:B------:R-:W-:Y:S07]  /*3f90*/  BRA `(.L_x_23759) ;  /* 0x0000003000007947 */ /* 0x000fee0003800000 */
.L_x_23783:
[----:B------:R-:W3:Y:S01]  /*3fa0*/  LDG.E R2, [R2.64] ;  /* 0x0000002402027981 */ /* 0x000ee2000c1e1900 */
[----:B------:R-:W-:Y:S01]  /*3fb0*/  IMAD.MOV.U32 R19, RZ, RZ, RZ ;  /* 0x000000ffff137224 */ /* 0x000fe200078e00ff */
[----:B---3--:R0:W3:Y:S06]  /*3fc0*/  I2F.U32 R18, R2 ;  /* 0x0000000200127306 */ /* 0x0080ec0000201000 */
.L_x_23759:
[----:B------:R-:W-:Y:S05]  /*3fd0*/  BSYNC B6 ;  /* 0x0000000000067941 */ /* 0x000fea0003800000 */
.L_x_23758:
[----:B------:R-:W-:Y:S01]  /*3fe0*/  ISETP.NE.AND P0, PT, R30, RZ, PT ;  /* 0x000000ff1e00720c */ /* 0x000fe20003f05270 */
[----:B------:R-:W-:Y:S01]  /*3ff0*/  BSSY B2, `(.L_x_23787) ;  /* 0x00002c3000027945 */ /* 0x000fe20003800000 */
[----:B------:R-:W-:-:S11]  /*4000*/  CS2R R8, SRZ ;  /* 0x0000000000087805 */ /* 0x000fd6000001ff00 */
[----:B------:R-:W-:Y:S05]  /*4010*/  @P0 BRA `(.L_x_23788) ;  /* 0x00002c0000000947 */ /* 0x000fea0003800000 */
[C---:B-----5:R-:W-:Y:S01]  /*4020*/  FSETP.NAN.FTZ.AND P0, PT, R24.reuse, R25, PT ;  /* 0x000000191800720b */ /* 0x060fe20003f18000 */
        /* <DEDUP_REMOVED lines=22> */
[----:B0-----:R-:W-:Y:S01]  /*4190*/  FADD.FTZ R3, R8, 1 ;  /* 0x3f80000008037421 */ /* 0x001fe20000010000 */
        /* <DEDUP_REMOVED lines=15> */
[----:B------:R-:W4:Y:S02]  /*4290*/  MUFU.RCP R7, R8 ;  /* 0x0000000800077308 */ /* 0x000f240000001000 */
[C---:B------:R-:W-:Y:S02]  /*42a0*/  FFMA.FTZ R5, R2.reuse, R5, -0.13229703903198242188 ;  /* 0xbe0778e002057423 */ /* 0x040fe40000010005 */
[----:B0-----:R-:W-:Y:S02]  /*42b0*/  FMUL.FTZ R9, R3, 1.1920928955078125e-07 ;  /* 0x3400000003097820 */ /* 0x001fe40000410000 */
[----:B------:R-:W-:-:S04]  /*42c0*/  FFMA.FTZ R5, R2, R5, 0.14491446316242218018 ;  /* 0x3e14647502057423 */ /* 0x000fc80000010005 */
[----:B------:R-:W-:-:S04]  /*42d0*/  FFMA.FTZ R5, R2, R5, -0.16641564667224884033 ;  /* 0xbe2a68dd02057423 */ /* 0x000fc80000010005 */
[----:B------:R-:W-:Y:S02]  /*42e0*/  FFMA.FTZ R5, R2, R5, 0.19988867640495300293 ;  /* 0x3e4caf9e02057423 */ /* 0x000fe40000010005 */
[----:B----4-:R-:W-:Y:S02]  /*42f0*/  FFMA R4, -R8, R7, 1 ;  /* 0x3f80000008047423 */ /* 0x010fe40000000107 */
        /* <DEDUP_REMOVED lines=15> */
.L_x_23796:
[----:B------:R-:W-:Y:S05]  /*43f0*/  BSYNC B0 ;  /* 0x0000000000007941 */ /* 0x000fea0003800000 */
.L_x_23795:
[----:B------:R-:W-:Y:S01]  /*4400*/  BSSY B4, `(.L_x_23797) ;  /* 0x0000007000047945 */ /* 0x000fe20003800000 */
[----:B------:R-:W-:Y:S01]  /*4410*/  FFMA R2, R4, R3, R5 ;  /* 0x0000000304027223 */ /* 0x000fe20000000005 */
[----:B------:R-:W-:Y:S05]  /*4420*/  @!P0 BRA `(.L_x_23798) ;  /* 0x0000004000008947 */ /* 0x000fea0003800000 */
[----:B------:R-:W-:Y:S01]  /*4430*/  IMAD.MOV.U32 R5, RZ, RZ, R11 ;  /* 0x000000ffff057224 */ /* 0x000fe200078e000b */
[----:B------:R-:W-:Y:S01]  /*4440*/  MOV R0, 0x4470 ;  /* 0x0000447000007802 */ /* 0x000fe20000000f00 */
[----:B------:R-:W-:Y:S02]  /*4450*/  IMAD.MOV.U32 R12, RZ, RZ, R8 ;  /* 0x000000ffff0c7224 */ /* 0x000fe400078e0008 */
[----:B-123--:R-:W-:Y:S05]  /*4460*/  CALL.REL.NOINC `($__internal_55_$__cuda_sm3x_div_rn_ftz_f32_slowpath) ;  /* 0x0000e98000007944 */ /* 0x00efea0003c00000 */
.L_x_23798:
[----:B------:R-:W-:Y:S05]  /*4470*/  BSYNC B4 ;  /* 0x0000000000047941 */ /* 0x000fea0003800000 */
.L_x_23797:
        /* <DEDUP_REMOVED lines=18> */
.L_x_23800:
[----:B------:R-:W-:Y:S01]  /*45a0*/  ISETP.GE.AND P0, PT, R24, RZ, PT ;  /* 0x000000ff1800720c */ /* 0x000fe20003f06270 */
[----:B------:R-:W-:-:S12]  /*45b0*/  IMAD.MOV.U32 R3, RZ, RZ, 0x3fd774eb ;  /* 0x3fd774ebff037424 */ /* 0x000fd800078e00ff */
[----:B------:R-:W-:-:S04]  /*45c0*/  @P0 FFMA.FTZ R2, R3, 0.93318945169448852539, -R2 ;  /* 0x3f6ee58103020823 */ /* 0x000fc80000010802 */
[----:B------:R-:W-:Y:S02]  /*45d0*/  @!P0 FFMA.FTZ R2, R3, 0.93318945169448852539, R2 ;  /* 0x3f6ee58103028823 */ /* 0x000fe40000010002 */
.L_x_23801:
[----:B------:R-:W-:Y:S05]  /*45e0*/  BSYNC B0 ;  /* 0x0000000000007941 */ /* 0x000fea0003800000 */
.L_x_23799:
[----:B------:R-:W-:Y:S01]  /*45f0*/  FSETP.NEU.FTZ.AND P0, PT, |R24|, |R25|, PT ;  /* 0x400000191800720b */ /* 0x000fe20003f1d200 */
[----:B------:R-:W-:Y:S01]  /*4600*/  IMAD.MOV.U32 R0, RZ, RZ, 0x4016cbe4 ;  /* 0x4016cbe4ff007424 */ /* 0x000fe200078e00ff */
[----:B------:R-:W-:Y:S01]  /*4610*/  FSETP.NEU.FTZ.AND P1, PT, R8, RZ, PT ;  /* 0x000000ff0800720b */ /* 0x000fe20003f3d000 */
[----:B------:R-:W-:Y:S01]  /*4620*/  FMUL.FTZ R9, R9, 0.5 ;  /* 0x3f00000009097820 */ /* 0x000fe20000410000 */
[C---:B------:R-:W-:Y:S01]  /*4630*/  ISETP.GE.AND P2, PT, R24.reuse, RZ, PT ;  /* 0x000000ff1800720c */ /* 0x040fe20003f46270 */
[----:B------:R-:W-:-:S08]  /*4640*/  FADD.FTZ R24, |R24|, |R25| ;  /* 0x4000001918187221 */ /* 0x000fd00000010200 */
[----:B------:R-:W-:Y:S02]  /*4650*/  @!P0 FSEL R2, R0, 0.78539818525314331055, !P2 ;  /* 0x3f490fdb00028808 */ /* 0x000fe40005000000 */
[----:B------:R-:W-:Y:S02]  /*4660*/  @!P1 FSEL R2, RZ, 3.1415927410125732422, P2 ;  /* 0x40490fdbff029808 */ /* 0x000fe40001000000 */
[----:B------:R-:W-:Y:S02]  /*4670*/  FSETP.GTU.FTZ.AND P0, PT, |R24|, +INF , PT ;  /* 0x7f8000001800780b */ /* 0x000fe40003f1c200 */
[----:B------:R-:W-:-:S04]  /*4680*/  LOP3.LUT R25, R2, 0x80000000, R25, 0xb8, !PT ;  /* 0x8000000002197812 */ /* 0x000fc800078eb819 */
[----:B------:R-:W-:Y:S01]  /*4690*/  FSEL R2, R24, R25, P0 ;  /* 0x0000001918027208 */ /* 0x000fe20000000000 */
[----:B------:R-:W-:Y:S05]  /*46a0*/  BRA `(.L_x_23802) ;  /* 0x000021c000007947 */ /* 0x000fea0003800000 */
.L_x_23794:
[----:B------:R-:W-:-:S04]  /*46b0*/  FMUL.FTZ R9, R11, R11 ;  /* 0x0000000b0b097220 */ /* 0x000fc80000410000 */
[----:B------:R-:W-:-:S05]  /*46c0*/  FFMA.FTZ R9, R8, R8, R9 ;  /* 0x0000000808097223 */ /* 0x000fca0000010009 */
[----:B------:R-:W-:-:S13]  /*46d0*/  FSETP.GTU.FTZ.AND P0, PT, R9, 0.69999998807907104492, PT ;  /* 0x3f3333330900780b */ /* 0x000fda0003f1c000 */
[----:B------:R-:W-:Y:S05]  /*46e0*/  @P0 BRA `(.L_x_23803) ;  /* 0x0000032000000947 */ /* 0x000fea0003800000 */
[----:B0-----:R-:W0:Y:S01]  /*46f0*/  MUFU.RCP R3, R8 ;  /* 0x0000000800037308 */ /* 0x001e220000001000 */
[----:B------:R-:W-:Y:S07]  /*4700*/  BSSY B4, `(.L_x_23804) ;  /* 0x000000c000047945 */ /* 0x000fee0003800000 */
[----:B------:R-:W4:Y:S01]  /*4710*/  FCHK P0, R11, R8 ;  /* 0x000000080b007302 */ /* 0x000f220000000000 */
[----:B0-----:R-:W-:-:S04]  /*4720*/  FFMA R0, -R8, R3, 1 ;  /* 0x3f80000008007423 */ /* 0x001fc80000000103 */
[----:B------:R-:W-:-:S04]  /*4730*/  FFMA R0, R3, R0, R3 ;  /* 0x0000000003007223 */ /* 0x000fc80000000003 */
[----:B------:R-:W-:-:S04]  /*4740*/  FFMA R3, R11, R0, RZ ;  /* 0x000000000b037223 */ /* 0x000fc800000000ff */
[----:B------:R-:W-:-:S04]  /*4750*/  FFMA R2, -R8, R3, R11 ;  /* 0x0000000308027223 */ /* 0x000fc8000000010b */
[----:B------:R-:W-:Y:S01]  /*4760*/  FFMA R2, R0, R2, R3 ;  /* 0x0000000200027223 */ /* 0x000fe20000000003 */
[----:B----4-:R-:W-:Y:S05]  /*4770*/  @!P0 BRA `(.L_x_23805) ;  /* 0x0000004000008947 */ /* 0x010fea0003800000 */
[----:B------:R-:W-:Y:S01]  /*4780*/  IMAD.MOV.U32 R5, RZ, RZ, R11 ;  /* 0x000000ffff057224 */ /* 0x000fe200078e000b */
[----:B------:R-:W-:Y:S01]  /*4790*/  MOV R0, 0x47c0 ;  /* 0x000047c000007802 */ /* 0x000fe20000000f00 */
[----:B------:R-:W-:Y:S02]  /*47a0*/  IMAD.MOV.U32 R12, RZ, RZ, R8 ;  /* 0x000000ffff0c7224 */ /* 0x000fe400078e0008 */
[----:B-123--:R-:W-:Y:S05]  /*47b0*/  CALL.REL.NOINC `($__internal_55_$__cuda_sm3x_div_rn_ftz_f32_slowpath) ;  /* 0x0000e63000007944 */ /* 0x00efea0003c00000 */
.L_x_23805:
[----:B------:R-:W-:Y:S05]  /*47c0*/  BSYNC B4 ;  /* 0x0000000000047941 */ /* 0x000fea0003800000 */
.L_x_23804:
        /* <DEDUP_REMOVED lines=18> */
.L_x_23807:
[----:B------:R-:W-:Y:S01]  /*48f0*/  ISETP.GE.AND P0, PT, R24, RZ, PT ;  /* 0x000000ff1800720c */ /* 0x000fe20003f06270 */
[----:B------:R-:W-:-:S12]  /*4900*/  HFMA2.MMA R3, -RZ, RZ, 1.9599609375, 20144 ;  /* 0x3fd774ebff037435 */ /* 0x000fd800000001ff */
[----:B------:R-:W-:-:S04]  /*4910*/  @P0 FFMA.FTZ R2, R3, 0.93318945169448852539, -R2 ;  /* 0x3f6ee58103020823 */ /* 0x000fc80000010802 */
[----:B------:R-:W-:Y:S02]  /*4920*/  @!P0 FFMA.FTZ R2, R3, 0.93318945169448852539, R2 ;  /* 0x3f6ee58103028823 */ /* 0x000fe40000010002 */
.L_x_23808:
[----:B------:R-:W-:Y:S05]  /*4930*/  BSYNC B0 ;  /* 0x0000000000007941 */ /* 0x000fea0003800000 */
.L_x_23806:
[----:B------:R-:W-:Y:S01]  /*4940*/  FSETP.NEU.FTZ.AND P1, PT, |R24|, |R25|, PT ;  /* 0x400000191800720b */ /* 0x000fe20003f3d200 */
[----:B------:R-:W0:Y:S01]  /*4950*/  MUFU.LG2 R9, R9 ;  /* 0x0000000900097308 */ /* 0x000e220000000c00 */
[----:B------:R-:W-:Y:S01]  /*4960*/  FSETP.NEU.FTZ.AND P2, PT, R8, RZ, PT ;  /* 0x000000ff0800720b */ /* 0x000fe20003f5d000 */
[----:B------:R-:W-:Y:S01]  /*4970*/  IMAD.MOV.U32 R0, RZ, RZ, 0x4016cbe4 ;  /* 0x4016cbe4ff007424 */ /* 0x000fe200078e00ff */
[C---:B------:R-:W-:Y:S01]  /*4980*/  ISETP.GE.AND P0, PT, R24.reuse, RZ, PT ;  /* 0x000000ff1800720c */ /* 0x040fe20003f06270 */
        /* <DEDUP_REMOVED lines=8> */
.L_x_23803:
[----:B0-----:R-:W-:Y:S01]  /*4a10*/  LOP3.LUT R3, R8, 0xffff0000, RZ, 0xc0, !PT ;  /* 0xffff000008037812 */ /* 0x001fe200078ec0ff */
[----:B------:R-:W-:Y:S01]  /*4a20*/  BSSY B0, `(.L_x_23809) ;  /* 0x000003f000007945 */ /* 0x000fe20003800000 */
[----:B------:R-:W-:-:S03]  /*4a30*/  LOP3.LUT R4, R11, 0xffff0000, RZ, 0xc0, !PT ;  /* 0xffff00000b047812 */ /* 0x000fc600078ec0ff */
[--C-:B------:R-:W-:Y:S02]  /*4a40*/  FADD.FTZ R2, R8, -R3.reuse ;  /* 0x8000000308027221 */ /* 0x100fe40000010000 */
[--C-:B------:R-:W-:Y:S02]  /*4a50*/  FADD.FTZ R6, R11, -R4.reuse ;  /* 0x800000040b067221 */ /* 0x100fe40000010000 */
[C---:B------:R-:W-:Y:S01]  /*4a60*/  FADD.FTZ R10, R3.reuse, R3 ;  /* 0x00000003030a7221 */ /* 0x040fe20000010000 */
[----:B------:R-:W-:Y:S01]  /*4a70*/  LOP3.LUT R5, R2, 0xffff0000, RZ, 0xc0, !PT ;  /* 0xffff000002057812 */ /* 0x000fe200078ec0ff */
[----:B------:R-:W-:Y:S01]  /*4a80*/  FADD.FTZ R12, R4, R4 ;  /* 0x00000004040c7221 */ /* 0x000fe20000010000 */
[----:B------:R-:W-:Y:S01]  /*4a90*/  LOP3.LUT R7, R6, 0xffff0000, RZ, 0xc0, !PT ;  /* 0xffff000006077812 */ /* 0x000fe200078ec0ff */
[----:B------:R-:W-:Y:S02]  /*4aa0*/  FMUL.FTZ R0, R3, R3 ;  /* 0x0000000303007220 */ /* 0x000fe40000410000 */
[----:B------:R-:W-:-:S02]  /*4ab0*/  FADD.FTZ R11, R2, -R5 ;  /* 0x80000005020b7221 */ /* 0x000fc40000010000 */
[----:B------:R-:W-:Y:S02]  /*4ac0*/  FADD.FTZ R13, R6, -R7 ;  /* 0x80000007060d7221 */ /* 0x000fe40000010000 */
[----:B------:R-:W-:Y:S02]  /*4ad0*/  FMUL.FTZ R3, R4, R4 ;  /* 0x0000000404037220 */ /* 0x000fe40000410000 */
[----:B------:R-:W-:Y:S02]  /*4ae0*/  FADD.FTZ R14, R5, R5 ;  /* 0x00000005050e7221 */ /* 0x000fe40000010000 */
[----:B------:R-:W-:Y:S02]  /*4af0*/  FADD.FTZ R20, R7, R7 ;  /* 0x0000000707147221 */ /* 0x000fe40000010000 */
[C---:B------:R-:W-:Y:S02]  /*4b00*/  FMUL.FTZ R2, R5.reuse, R10 ;  /* 0x0000000a05027220 */ /* 0x040fe40000410000 */
[----:B------:R-:W-:-:S02]  /*4b10*/  FMUL.FTZ R4, R5, R5 ;  /* 0x0000000505047220 */ /* 0x000fc40000410000 */
[C---:B------:R-:W-:Y:S02]  /*4b20*/  FMUL.FTZ R5, R7.reuse, R12 ;  /* 0x0000000c07057220 */ /* 0x040fe40000410000 */
[----:B------:R-:W-:Y:S02]  /*4b30*/  FMUL.FTZ R6, R7, R7 ;  /* 0x0000000707067220 */ /* 0x000fe40000410000 */
[----:B------:R-:W-:Y:S02]  /*4b40*/  FMUL.FTZ R7, R11, R10 ;  /* 0x0000000a0b077220 */ /* 0x000fe40000410000 */
[----:B------:R-:W-:Y:S02]  /*4b50*/  FMUL.FTZ R9, R13, R12 ;  /* 0x0000000c0d097220 */ /* 0x000fe40000410000 */
[----:B------:R-:W-:Y:S02]  /*4b60*/  FMUL.FTZ R10, R11, R14 ;  /* 0x0000000e0b0a7220 */ /* 0x000fe40000410000 */
[----:B------:R-:W-:-:S02]  /*4b70*/  FMUL.FTZ R12, R13, R20 ;  /* 0x000000140d0c7220 */ /* 0x000fc40000410000 */
[----:B------:R-:W-:Y:S02]  /*4b80*/  FMUL.FTZ R11, R11, R11 ;  /* 0x0000000b0b0b7220 */ /* 0x000fe40000410000 */
[----:B------:R-:W-:Y:S02]  /*4b90*/  FMUL.FTZ R13, R13, R13 ;  /* 0x0000000d0d0d7220 */ /* 0x000fe40000410000 */
.L_x_23810:
        /* <DEDUP_REMOVED lines=8> */
[----:B------:R-:W-:Y:S02]  /*4c20*/  FSEL R2, R5, R14, !P6 ;  /* 0x0000000e05027208 */ /* 0x000fe40007000000 */
[CC--:B------:R-:W-:Y:S02]  /*4c30*/  FSETP.GEU.FTZ.AND P1, PT, R21.reuse, R4.reuse, PT ;  /* 0x000000041500720b */ /* 0x0c0fe40003f3e000 */
[----:B------:R-:W-:Y:S02]  /*4c40*/  PLOP3.LUT P3, PT, P6, P4, P3, 0x7f, 0x0 ;  /* 0x000000000000781c */ /* 0x000fe40003768f37 */
[----:B------:R-:W-:Y:S02]  /*4c50*/  FSEL R27, R21, R4, !P1 ;  /* 0x00000004151b7208 */ /* 0x000fe40004800000 */
[----:B------:R-:W-:-:S02]  /*4c60*/  FSEL R5, R4, R21, !P1 ;  /* 0x0000001504057208 */ /* 0x000fc40004800000 */
        /* <DEDUP_REMOVED lines=24> */
[----:B------:R-:W-:-:S09]  /*4df0*/  FSEL R13, R28, R13, !P0 ;  /* 0x0000000d1c0d7208 */ /* 0x000fd20004000000 */
[----:B------:R-:W-:Y:S05]  /*4e00*/  @P3 BRA `(.L_x_23810) ;  /* 0xfffffd9000003947 */ /* 0x000fea000383ffff */
[----:B------:R-:W-:Y:S05]  /*4e10*/  BSYNC B0 ;  /* 0x0000000000007941 */ /* 0x000fea0003800000 */
.L_x_23809:
[----:B------:R-:W-:Y:S01]  /*4e20*/  FADD.FTZ R0, R0, -1 ;  /* 0xbf80000000007421 */ /* 0x000fe20000010000 */
[----:B------:R-:W-:Y:S01]  /*4e30*/  FSETP.GEU.FTZ.AND P3, PT, |R24|, |R25|, PT ;  /* 0x400000191800720b */ /* 0x000fe20003f7e200 */
[----:B------:R-:W-:Y:S02]  /*4e40*/  BSSY B0, `(.L_x_23811) ;  /* 0x0000031000007945 */ /* 0x000fe40003800000 */
[----:B------:R-:W-:-:S04]  /*4e50*/  FADD.FTZ R3, R3, R0 ;  /* 0x0000000003037221 */ /* 0x000fc80000010000 */
[----:B------:R-:W-:-:S04]  /*4e60*/  FADD.FTZ R2, R2, R3 ;  /* 0x0000000302027221 */ /* 0x000fc80000010000 */
[----:B------:R-:W-:-:S04]  /*4e70*/  FADD.FTZ R5, R5, R2 ;  /* 0x0000000205057221 */ /* 0x000fc80000010000 */
[----:B------:R-:W-:Y:S02]  /*4e80*/  FADD.FTZ R5, R4, R5 ;  /* 0x0000000504057221 */ /* 0x000fe40000010000 */
[----:B------:R-:W-:Y:S02]  /*4e90*/  IMAD.MOV.U32 R4, RZ, RZ, 0x3e800000 ;  /* 0x3e800000ff047424 */ /* 0x000fe400078e00ff */
        /* <DEDUP_REMOVED lines=22> */
[----:B------:R-:W-:Y:S02]  /*5000*/  FFMA.FTZ R3, R2, R3, -0.13229703903198242188 ;  /* 0xbe0778e002037423 */ /* 0x000fe40000010003 */
[----:B0-----:R-:W-:Y:S02]  /*5010*/  FMUL.FTZ R0, R0, 1.1920928955078125e-07 ;  /* 0x3400000000007820 */ /* 0x001fe40000410000 */
[----:B------:R-:W-:-:S04]  /*5020*/  FFMA.FTZ R3, R2, R3, 0.14491446316242218018 ;  /* 0x3e14647502037423 */ /* 0x000fc80000010003 */
[----:B------:R-:W-:-:S04]  /*5030*/  FFMA.FTZ R3, R2, R3, -0.16641564667224884033 ;  /* 0xbe2a68dd02037423 */ /* 0x000fc80000010003 */
[----:B------:R-:W-:Y:S02]  /*5040*/  FFMA.FTZ R3, R2, R3, 0.19988867640495300293 ;  /* 0x3e4caf9e02037423 */ /* 0x000fe40000010003 */
[----:B----4-:R-:W-:Y:S02]  /*5050*/  FFMA R4, -R8, R5, 1 ;  /* 0x3f80000008047423 */ /* 0x010fe40000000105 */
        /* <DEDUP_REMOVED lines=12> */
[----:B------:R-:W-:-:S04]  /*5120*/  @P1 IMAD.MOV.U32 R0, RZ, RZ, 0x7f800000 ;  /* 0x7f800000ff001424 */ /* 0x000fc800078e00ff */
[----:B------:R-:W-:-:S05]  /*5130*/  @P1 FFMA.FTZ R9, R13, R0, +INF ;  /* 0x7f8000000d091423 */ /* 0x000fca0000010000 */
[----:B------:R-:W-:Y:S02]  /*5140*/  FSEL R9, R9, -RZ, P2 ;  /* 0x800000ff09097208 */ /* 0x000fe40001000000 */
.L_x_23812:
[----:B------:R-:W-:Y:S05]  /*5150*/  BSYNC B0 ;  /* 0x0000000000007941 */ /* 0x000fea0003800000 */
.L_x_23811:
[----:B------:R-:W-:Y:S01]  /*5160*/  BSSY B4, `(.L_x_23813) ;  /* 0x0000007000047945 */ /* 0x000fe20003800000 */
[----:B------:R-:W-:Y:S01]  /*5170*/  FFMA R2, R2, R4, R5 ;  /* 0x0000000402027223 */ /* 0x000fe20000000005 */
[----:B------:R-:W-:Y:S05]  /*5180*/  @!P0 BRA `(.L_x_23814) ;  /* 0x0000004000008947 */ /* 0x000fea0003800000 */
[----:B------:R-:W-:Y:S01]  /*5190*/  IMAD.MOV.U32 R5, RZ, RZ, R7 ;  /* 0x000000ffff057224 */ /* 0x000fe200078e0007 */
[----:B------:R-:W-:Y:S01]  /*51a0*/  MOV R0, 0x51d0 ;  /* 0x000051d000007802 */ /* 0x000fe20000000f00 */
[----:B------:R-:W-:Y:S02]  /*51b0*/  IMAD.MOV.U32 R12, RZ, RZ, R8 ;  /* 0x000000ffff0c7224 */ /* 0x000fe400078e0008 */
[----:B-123--:R-:W-:Y:S05]  /*51c0*/  CALL.REL.NOINC `($__internal_55_$__cuda_sm3x_div_rn_ftz_f32_slowpath) ;  /* 0x0000dc2000007944 */ /* 0x00efea0003c00000 */
.L_x_23814:
[----:B------:R-:W-:Y:S05]  /*51d0*/  BSYNC B4 ;  /* 0x0000000000047941 */ /* 0x000fea0003800000 */
.L_x_23813:
        /* <DEDUP_REMOVED lines=18> */
.L_x_23816:
[----:B------:R-:W-:Y:S01]  /*5300*/  ISETP.GE.AND P0, PT, R24, RZ, PT ;  /* 0x000000ff1800720c */ /* 0x000fe20003f06270 */
[----:B------:R-:W-:-:S12]  /*5310*/  IMAD.MOV.U32 R3, RZ, RZ, 0x3fd774eb ;  /* 0x3fd774ebff037424 */ /* 0x000fd800078e00ff */
[----:B------:R-:W-:-:S04]  /*5320*/  @P0 FFMA.FTZ R2, R3, 0.93318945169448852539, -R2 ;  /* 0x3f6ee58103020823 */ /* 0x000fc80000010802 */
[----:B------:R-:W-:Y:S02]  /*5330*/  @!P0 FFMA.FTZ R2, R3, 0.93318945169448852539, R2 ;  /* 0x3f6ee58103028823 */ /* 0x000fe40000010002 */
.L_x_23817:
[----:B------:R-:W-:Y:S05]  /*5340*/  BSYNC B0 ;  /* 0x0000000000007941 */ /* 0x000fea0003800000 */
.L_x_23815:
[----:B------:R-:W-:Y:S01]  /*5350*/  FSETP.NEU.FTZ.AND P2, PT, |R24|, |R25|, PT ;  /* 0x400000191800720b */ /* 0x000fe20003f5d200 */
[----:B------:R-:W-:Y:S01]  /*5360*/  IMAD.MOV.U32 R0, RZ, RZ, 0x4016cbe4 ;  /* 0x4016cbe4ff007424 */ /* 0x000fe200078e00ff */
[----:B------:R-:W-:Y:S01]  /*5370*/  FSETP.NEU.FTZ.AND P0, PT, R8, RZ, PT ;  /* 0x000000ff0800720b */ /* 0x000fe20003f1d000 */
[C---:B------:R-:W-:Y:S01]  /*5380*/  FADD.FTZ R3, |R24|.reuse, |R25| ;  /* 0x4000001918037221 */ /* 0x040fe20000010200 */
[----:B------:R-:W-:Y:S01]  /*5390*/  ISETP.GE.AND P1, PT, R24, RZ, PT ;  /* 0x000000ff1800720c */ /* 0x000fe20003f26270 */
[----:B------:R-:W-:-:S08]  /*53a0*/  FMUL.FTZ R9, R9, 0.5 ;  /* 0x3f00000009097820 */ /* 0x000fd00000410000 */
[----:B------:R-:W-:Y:S02]  /*53b0*/  @!P2 FSEL R2, R0, 0.78539818525314331055, !P1 ;  /* 0x3f490fdb0002a808 */ /* 0x000fe40004800000 */
[----:B------:R-:W-:Y:S02]  /*53c0*/  @!P0 FSEL R2, RZ, 3.1415927410125732422, P1 ;  /* 0x40490fdbff028808 */ /* 0x000fe40000800000 */
[----:B------:R-:W-:Y:S02]  /*53d0*/  FSETP.GTU.FTZ.AND P0, PT, |R3|, +INF , PT ;  /* 0x7f8000000300780b */ /* 0x000fe40003f1c200 */
[----:B------:R-:W-:-:S04]  /*53e0*/  LOP3.LUT R2, R2, 0x80000000, R25, 0xb8, !PT ;  /* 0x8000000002027812 */ /* 0x000fc800078eb819 */
[----:B------:R-:W-:Y:S01]  /*53f0*/  FSEL R2, R3, R2, P0 ;  /* 0x0000000203027208 */ /* 0x000fe20000000000 */
[----:B------:R-:W-:Y:S05]  /*5400*/  BRA `(.L_x_23802) ;  /* 0x0000146000007947 */ /* 0x000fea0003800000 */
.L_x_23793:
        /* <DEDUP_REMOVED lines=13> */
.L_x_23819:
[----:B------:R-:W-:Y:S05]  /*54e0*/  BSYNC B4 ;  /* 0x0000000000047941 */ /* 0x000fea0003800000 */
.L_x_23818:
        /* <DEDUP_REMOVED lines=18> */
.L_x_23821:
[----:B------:R-:W-:Y:S01]  /*5610*/  ISETP.GE.AND P0, PT, R24, RZ, PT ;  /* 0x000000ff1800720c */ /* 0x000fe20003f06270 */
[----:B------:R-:W-:-:S12]  /*5620*/  HFMA2.MMA R3, -RZ, RZ, 1.9599609375, 20144 ;  /* 0x3fd774ebff037435 */ /* 0x000fd800000001ff */
[----:B------:R-:W-:-:S04]  /*5630*/  @P0 FFMA.FTZ R2, R3, 0.93318945169448852539, -R2 ;  /* 0x3f6ee58103020823 */ /* 0x000fc80000010802 */
[----:B------:R-:W-:Y:S02]  /*5640*/  @!P0 FFMA.FTZ R2, R3, 0.93318945169448852539, R2 ;  /* 0x3f6ee58103028823 */ /* 0x000fe40000010002 */
.L_x_23822:
[----:B------:R-:W-:Y:S05]  /*5650*/  BSYNC B0 ;  /* 0x0000000000007941 */ /* 0x000fea0003800000 */
.L_x_23820:
        /* <DEDUP_REMOVED lines=11> */
[----:B------:R-:W-:-:S04]  /*5710*/  FFMA.FTZ R5, R4, R4, R5 ;  /* 0x0000000404057223 */ /* 0x000fc80000010005 */
[----:B------:R-:W0:Y:S02]  /*5720*/  MUFU.SQRT R4, R5 ;  /* 0x0000000500047308 */ /* 0x000e240000002000 */
[----:B0-----:R-:W-:Y:S01]  /*5730*/  @P0 FMUL.FTZ R0, R3, R4 ;  /* 0x0000000403000220 */ /* 0x001fe20000410000 */
[----:B------:R-:W-:Y:S01]  /*5740*/  FSETP.NEU.FTZ.AND P0, PT, R9, +INF , PT ;  /* 0x7f8000000900780b */ /* 0x000fe20003f1d000 */
[----:B------:R-:W-:-:S03]  /*5750*/  IMAD.MOV.U32 R3, RZ, RZ, 0x4016cbe4 ;  /* 0x4016cbe4ff037424 */ /* 0x000fc600078e00ff */
[----:B------:R-:W-:Y:S02]  /*5760*/  FSEL R0, R0, +INF , P0 ;  /* 0x7f80000000007808 */ /* 0x000fe40000000000 */
[----:B------:R-:W-:-:S04]  /*5770*/  ISETP.GE.AND P0, PT, R24, RZ, PT ;  /* 0x000000ff1800720c */ /* 0x000fc80003f06270 */
[----:B------:R-:W0:Y:S01]  /*5780*/  MUFU.LG2 R0, R0 ;  /* 0x0000000000007308 */ /* 0x000e220000000c00 */
[----:B------:R-:W-:Y:S01]  /*5790*/  @!P1 FSEL R2, R3, 0.78539818525314331055, !P0 ;  /* 0x3f490fdb03029808 */ /* 0x000fe20004000000 */
[----:B------:R-:W-:Y:S01]  /*57a0*/  FADD.FTZ R3, |R24|, |R25| ;  /* 0x4000001918037221 */ /* 0x000fe20000010200 */
[----:B------:R-:W-:-:S04]  /*57b0*/  @!P2 FSEL R2, RZ, 3.1415927410125732422, P0 ;  /* 0x40490fdbff02a808 */ /* 0x000fc80000000000 */
[----:B------:R-:W-:Y:S02]  /*57c0*/  FSETP.GTU.FTZ.AND P0, PT, |R3|, +INF , PT ;  /* 0x7f8000000300780b */ /* 0x000fe40003f1c200 */
[----:B------:R-:W-:-:S04]  /*57d0*/  LOP3.LUT R2, R2, 0x80000000, R25, 0xb8, !PT ;  /* 0x8000000002027812 */ /* 0x000fc800078eb819 */
[----:B------:R-:W-:Y:S01]  /*57e0*/  FSEL R2, R3, R2, P0 ;  /* 0x0000000203027208 */ /* 0x000fe20000000000 */
[----:B0-----:R-:W-:Y:S01]  /*57f0*/  FMUL.FTZ R9, R0, 0.69314718246459960938 ;  /* 0x3f31721800097820 */ /* 0x001fe20000410000 */
[----:B------:R-:W-:Y:S05]  /*5800*/  BRA `(.L_x_23802) ;  /* 0x0000106000007947 */ /* 0x000fea0003800000 */
.L_x_23792:
[----:B------:R-:W-:-:S13]  /*5810*/  FSETP.GEU.FTZ.AND P0, PT, R11, 9.999999682655225389e-20, PT ;  /* 0x1fec1e4a0b00780b */ /* 0x000fda0003f1e000 */
[----:B------:R-:W-:Y:S05]  /*5820*/  @!P0 BRA `(.L_x_23823) ;  /* 0x000004f000008947 */ /* 0x000fea0003800000 */
[----:B------:R-:W-:Y:S01]  /*5830*/  FMUL.FTZ R0, R11, R11 ;  /* 0x0000000b0b007220 */ /* 0x000fe20000410000 */
[----:B------:R-:W-:Y:S01]  /*5840*/  FCHK P0, R11, 1 ;  /* 0x3f8000000b007902 */ /* 0x000fe20000000000 */
[----:B------:R-:W-:Y:S01]  /*5850*/  IMAD.MOV.U32 R5, RZ, RZ, 0x3e800000 ;  /* 0x3e800000ff057424 */ /* 0x000fe200078e00ff */
[----:B------:R-:W-:Y:S01]  /*5860*/  BSSY B0, `(.L_x_23824) ;  /* 0x0000022000007945 */ /* 0x000fe20003800000 */
[C---:B0-----:R-:W-:Y:S01]  /*5870*/  FADD.FTZ.RZ R2, R0.reuse, 1 ;  /* 0x3f80000000027421 */ /* 0x041fe2000001c000 */
[----:B------:R-:W-:Y:S01]  /*5880*/  ISETP.GE.U32.AND P1, PT, R0, 0x7f800000, PT ;  /* 0x7f8000000000780c */ /* 0x000fe20003f26070 */
[----:B------:R-:W-:-:S03]  /*5890*/  IMAD.MOV.U32 R7, RZ, RZ, 0x3d39bf78 ;  /* 0x3d39bf78ff077424 */ /* 0x000fc600078e00ff */
        /* <DEDUP_REMOVED lines=13> */
[C---:B------:R-:W-:Y:S02]  /*5970*/  FFMA.FTZ R5, R2.reuse, R5, -0.16641564667224884033 ;  /* 0xbe2a68dd02057423 */ /* 0x040fe40000010005 */
        /* <DEDUP_REMOVED lines=16> */
.L_x_23825:
[----:B------:R-:W-:Y:S05]  /*5a80*/  BSYNC B0 ;  /* 0x0000000000007941 */ /* 0x000fea0003800000 */
.L_x_23824:
[----:B------:R-:W-:Y:S01]  /*5a90*/  BSSY B4, `(.L_x_23826) ;  /* 0x0000007000047945 */ /* 0x000fe20003800000 */
[----:B------:R-:W-:Y:S01]  /*5aa0*/  FFMA R2, R4, R6, R5 ;  /* 0x0000000604027223 */ /* 0x000fe20000000005 */
[----:B------:R-:W-:Y:S05]  /*5ab0*/  @!P0 BRA `(.L_x_23827) ;  /* 0x0000004000008947 */ /* 0x000fea0003800000 */
[----:B------:R-:W-:Y:S01]  /*5ac0*/  IMAD.MOV.U32 R5, RZ, RZ, R11 ;  /* 0x000000ffff057224 */ /* 0x000fe200078e000b */
[----:B------:R-:W-:Y:S02]  /*5ad0*/  MOV R12, 0x3f800000 ;  /* 0x3f800000000c7802 */ /* 0x000fe40000000f00 */
[----:B------:R-:W-:Y:S02]  /*5ae0*/  MOV R0, 0x5b00 ;  /* 0x00005b0000007802 */ /* 0x000fe40000000f00 */
[----:B-123--:R-:W-:Y:S05]  /*5af0*/  CALL.REL.NOINC `($__internal_55_$__cuda_sm3x_div_rn_ftz_f32_slowpath) ;  /* 0x0000d2f000007944 */ /* 0x00efea0003c00000 */
.L_x_23827:
[----:B------:R-:W-:Y:S05]  /*5b00*/  BSYNC B4 ;  /* 0x0000000000047941 */ /* 0x000fea0003800000 */
.L_x_23826:
        /* <DEDUP_REMOVED lines=18> */
.L_x_23829:
[----:B------:R-:W-:Y:S01]  /*5c30*/  ISETP.GE.AND P0, PT, R24, RZ, PT ;  /* 0x000000ff1800720c */ /* 0x000fe20003f06270 */
[----:B------:R-:W-:-:S12]  /*5c40*/  IMAD.MOV.U32 R3, RZ, RZ, 0x3fd774eb ;  /* 0x3fd774ebff037424 */ /* 0x000fd800078e00ff */
[----:B------:R-:W-:-:S04]  /*5c50*/  @P0 FFMA.FTZ R2, R3, 0.93318945169448852539, -R2 ;  /* 0x3f6ee58103020823 */ /* 0x000fc80000010802 */
[----:B------:R-:W-:Y:S02]  /*5c60*/  @!P0 FFMA.FTZ R2, R3, 0.93318945169448852539, R2 ;  /* 0x3f6ee58103028823 */ /* 0x000fe40000010002 */
.L_x_23830:
[----:B------:R-:W-:Y:S05]  /*5c70*/  BSYNC B0 ;  /* 0x0000000000007941 */ /* 0x000fea0003800000 */
.L_x_23828:
[C---:B------:R-:W-:Y:S01]  /*5c80*/  FSETP.NEU.FTZ.AND P1, PT, |R24|.reuse, |R25|, PT ;  /* 0x400000191800720b */ /* 0x040fe20003f3d200 */
[----:B------:R-:W-:Y:S01]  /*5c90*/  IMAD.MOV.U32 R0, RZ, RZ, 0x4016cbe4 ;  /* 0x4016cbe4ff007424 */ /* 0x000fe200078e00ff */
[C---:B------:R-:W-:Y:S01]  /*5ca0*/  ISETP.GE.AND P0, PT, R24.reuse, RZ, PT ;  /* 0x000000ff1800720c */ /* 0x040fe20003f06270 */
[----:B------:R-:W-:Y:S02]  /*5cb0*/  FADD.FTZ R3, |R24|, |R25| ;  /* 0x4000001918037221 */ /* 0x000fe40000010200 */
[----:B------:R-:W-:-:S08]  /*5cc0*/  FMUL.FTZ R9, R9, 0.5 ;  /* 0x3f00000009097820 */ /* 0x000fd00000410000 */
[----:B------:R-:W-:Y:S02]  /*5cd0*/  @!P1 FSEL R2, R0, 0.78539818525314331055, !P0 ;  /* 0x3f490fdb00029808 */ /* 0x000fe40004000000 */
[----:B------:R-:W-:Y:S02]  /*5ce0*/  FSETP.GTU.FTZ.AND P0, PT, |R3|, +INF , PT ;  /* 0x7f8000000300780b */ /* 0x000fe40003f1c200 */
[----:B------:R-:W-:-:S04]  /*5cf0*/  LOP3.LUT R2, R2, 0x80000000, R25, 0xb8, !PT ;  /* 0x8000000002027812 */ /* 0x000fc800078eb819 */
[----:B------:R-:W-:Y:S01]  /*5d00*/  FSEL R2, R3, R2, P0 ;  /* 0x0000000203027208 */ /* 0x000fe20000000000 */
[----:B------:R-:W-:Y:S05]  /*5d10*/  BRA `(.L_x_23802) ;  /* 0x00000b5000007947 */ /* 0x000fea0003800000 */
.L_x_23823:
[----:B0-----:R-:W-:Y:S01]  /*5d20*/  IMAD.MOV.U32 R3, RZ, RZ, 0x3f800000 ;  /* 0x3f800000ff037424 */ /* 0x001fe200078e00ff */
        /* <DEDUP_REMOVED lines=11> */
[----:B-123--:R-:W-:Y:S05]  /*5de0*/  CALL.REL.NOINC `($__internal_55_$__cuda_sm3x_div_rn_ftz_f32_slowpath) ;  /* 0x0000d00000007944 */ /* 0x00efea0003c00000 */
.L_x_23832:
[----:B------:R-:W-:Y:S05]  /*5df0*/  BSYNC B4 ;  /* 0x0000000000047941 */ /* 0x000fea0003800000 */
.L_x_23831:
        /* <DEDUP_REMOVED lines=18> */
.L_x_23834:
[----:B------:R-:W-:Y:S01]  /*5f20*/  ISETP.GE.AND P0, PT, R24, RZ, PT ;  /* 0x000000ff1800720c */ /* 0x000fe20003f06270 */
[----:B------:R-:W-:-:S12]  /*5f30*/  IMAD.MOV.U32 R3, RZ, RZ, 0x3fd774eb ;  /* 0x3fd774ebff037424 */ /* 0x000fd800078e00ff */
[----:B------:R-:W-:-:S04]  /*5f40*/  @P0 FFMA.FTZ R2, R3, 0.93318945169448852539, -R2 ;  /* 0x3f6ee58103020823 */ /* 0x000fc80000010802 */
[----:B------:R-:W-:Y:S02]  /*5f50*/  @!P0 FFMA.FTZ R2, R3, 0.93318945169448852539, R2 ;  /* 0x3f6ee58103028823 */ /* 0x000fe40000010002 */
.L_x_23835:
[----:B------:R-:W-:Y:S05]  /*5f60*/  BSYNC B0 ;  /* 0x0000000000007941 */ /* 0x000fea0003800000 */
.L_x_23833:
[C---:B------:R-:W-:Y:S01]  /*5f70*/  FSETP.NEU.FTZ.AND P1, PT, |R24|.reuse, |R25|, PT ;  /* 0x400000191800720b */ /* 0x040fe20003f3d200 */
[----:B------:R-:W-:Y:S01]  /*5f80*/  IMAD.MOV.U32 R0, RZ, RZ, 0x4016cbe4 ;  /* 0x4016cbe4ff007424 */ /* 0x000fe200078e00ff */
[C---:B------:R-:W-:Y:S01]  /*5f90*/  ISETP.GE.AND P0, PT, R24.reuse, RZ, PT ;  /* 0x000000ff1800720c */ /* 0x040fe20003f06270 */
        /* <DEDUP_REMOVED lines=8> */
.L_x_23791:
[----:B------:R-:W-:Y:S01]  /*6020*/  FMUL.FTZ R0, R24, 0.36787945032119750977 ;  /* 0x3ebc5ab218007820 */ /* 0x000fe20000410000 */
[----:B------:R-:W-:Y:S01]  /*6030*/  BSSY B4, `(.L_x_23836) ;  /* 0x0000022000047945 */ /* 0x000fe20003800000 */
[----:B0-----:R-:W-:Y:S02]  /*6040*/  FMUL.FTZ R2, R25, 0.36787945032119750977 ;  /* 0x3ebc5ab219027820 */ /* 0x001fe40000410000 */
        /* <DEDUP_REMOVED lines=24> */
[----:B------:R-:W4:Y:S01]  /*61d0*/  FCHK P0, R11, R8 ;  /* 0x000000080b007302 */ /* 0x000f220000000000 */
[----:B0-----:R-:W-:Y:S01]  /*61e0*/  FFMA.FTZ R9, R2, 0.69314718246459960938, R9 ;  /* 0x3f31721802097823 */ /* 0x001fe20000010009 */
[----:B----4-:R-:W-:Y:S06]  /*61f0*/  @!P0 BRA `(.L_x_23837) ;  /* 0x0000005000008947 */ /* 0x010fec0003800000 */
[----:B------:R-:W-:Y:S01]  /*6200*/  IMAD.MOV.U32 R5, RZ, RZ, R11 ;  /* 0x000000ffff057224 */ /* 0x000fe200078e000b */
[----:B------:R-:W-:Y:S01]  /*6210*/  MOV R0, 0x6240 ;  /* 0x0000624000007802 */ /* 0x000fe20000000f00 */
[----:B------:R-:W-:Y:S02]  /*6220*/  IMAD.MOV.U32 R12, RZ, RZ, R8 ;  /* 0x000000ffff0c7224 */ /* 0x000fe400078e0008 */
[----:B-123--:R-:W-:Y:S05]  /*6230*/  CALL.REL.NOINC `($__internal_55_$__cuda_sm3x_div_rn_ftz_f32_slowpath) ;  /* 0x0000cbb000007944 */ /* 0x00efea0003c00000 */
[----:B0-----:R-:W-:Y:S02]  /*6240*/  IMAD.MOV.U32 R0, RZ, RZ, R2 ;  /* 0x000000ffff007224 */ /* 0x001fe400078e0002 */
.L_x_23837:
[----:B------:R-:W-:Y:S05]  /*6250*/  BSYNC B4 ;  /* 0x0000000000047941 */ /* 0x000fea0003800000 */
.L_x_23836:
[----:B------:R-:W-:Y:S01]  /*6260*/  MOV R3, 0x3b33710b ;  /* 0x3b33710b00037802 */ /* 0x000fe20000000f00 */
[----:B------:R-:W-:Y:S01]  /*6270*/  FMUL.FTZ R2, R0, R0 ;  /* 0x0000000000027220 */ /* 0x000fe20000410000 */
        /* <DEDUP_REMOVED lines=16> */
.L_x_23839:
[----:B------:R-:W-:Y:S01]  /*6380*/  ISETP.GE.AND P0, PT, R24, RZ, PT ;  /* 0x000000ff1800720c */ /* 0x000fe20003f06270 */
[----:B------:R-:W-:-:S12]  /*6390*/  IMAD.MOV.U32 R3, RZ, RZ, 0x3fd774eb ;  /* 0x3fd774ebff037424 */ /* 0x000fd800078e00ff */
[----:B------:R-:W-:-:S04]  /*63a0*/  @P0 FFMA.FTZ R0, R3, 0.93318945169448852539, -R0 ;  /* 0x3f6ee58103000823 */ /* 0x000fc80000010800 */
[----:B------:R-:W-:Y:S02]  /*63b0*/  @!P0 FFMA.FTZ R0, R3, 0.93318945169448852539, R0 ;  /* 0x3f6ee58103008823 */ /* 0x000fe40000010000 */
.L_x_23840:
[----:B------:R-:W-:Y:S05]  /*63c0*/  BSYNC B0 ;  /* 0x0000000000007941 */ /* 0x000fea0003800000 */
.L_x_23838:
[----:B------:R-:W-:Y:S01]  /*63d0*/  FSETP.NEU.FTZ.AND P1, PT, |R24|, |R25|, PT ;  /* 0x400000191800720b */ /* 0x000fe20003f3d200 */
[----:B------:R-:W-:Y:S01]  /*63e0*/  IMAD.MOV.U32 R2, RZ, RZ, 0x4016cbe4 ;  /* 0x4016cbe4ff027424 */ /* 0x000fe200078e00ff */
[----:B------:R-:W-:Y:S01]  /*63f0*/  FSETP.NEU.FTZ.AND P2, PT, R8, RZ, PT ;  /* 0x000000ff0800720b */ /* 0x000fe20003f5d000 */
[C---:B------:R-:W-:Y:S01]  /*6400*/  FADD.FTZ R3, |R24|.reuse, |R25| ;  /* 0x4000001918037221 */ /* 0x040fe20000010200 */
[----:B------:R-:W-:-:S09]  /*6410*/  ISETP.GE.AND P0, PT, R24, RZ, PT ;  /* 0x000000ff1800720c */ /* 0x000fd20003f06270 */
[----:B------:R-:W-:Y:S02]  /*6420*/  @!P1 FSEL R0, R2, 0.78539818525314331055, !P0 ;  /* 0x3f490fdb02009808 */ /* 0x000fe40004000000 */
[----:B------:R-:W-:Y:S02]  /*6430*/  @!P2 FSEL R0, RZ, 3.1415927410125732422, P0 ;  /* 0x40490fdbff00a808 */ /* 0x000fe40000000000 */
[----:B------:R-:W-:Y:S02]  /*6440*/  FSETP.GTU.FTZ.AND P0, PT, |R3|, +INF , PT ;  /* 0x7f8000000300780b */ /* 0x000fe40003f1c200 */
[----:B------:R-:W-:-:S04]  /*6450*/  LOP3.LUT R0, R0, 0x80000000, R25, 0xb8, !PT ;  /* 0x8000000000007812 */ /* 0x000fc800078eb819 */
[----:B------:R-:W-:Y:S01]  /*6460*/  FSEL R2, R3, R0, P0 ;  /* 0x0000000003027208 */ /* 0x000fe20000000000 */
[----:B------:R-:W-:Y:S05]  /*6470*/  BRA `(.L_x_23802) ;  /* 0x000003f000007947 */ /* 0x000fea0003800000 */
.L_x_23790:
[C---:B------:R-:W-:Y:S01]  /*6480*/  FADD.FTZ R0, |R25|.reuse, -RZ ;  /* 0x800000ff19007221 */ /* 0x040fe20000010200 */
[C---:B------:R-:W-:Y:S01]  /*6490*/  FSETP.GT.FTZ.AND P3, PT, |R25|.reuse, |R24|, PT ;  /* 0x400000181900720b */ /* 0x040fe20003f74200 */
[----:B------:R-:W-:Y:S01]  /*64a0*/  BSSY B4, `(.L_x_23841) ;  /* 0x0000019000047945 */ /* 0x000fe20003800000 */
[----:B------:R-:W-:Y:S02]  /*64b0*/  FSETP.GEU.FTZ.AND P0, PT, |R24|, 1.084202172485504434e-19, PT ;  /* 0x200000001800780b */ /* 0x000fe40003f1e200 */
[----:B------:R-:W-:Y:S02]  /*64c0*/  FSEL R8, R0, R9, P3 ;  /* 0x0000000900087208 */ /* 0x000fe40001800000 */
[----:B------:R-:W-:Y:S02]  /*64d0*/  FSETP.GEU.FTZ.AND P1, PT, |R25|, 1.084202172485504434e-19, PT ;  /* 0x200000001900780b */ /* 0x000fe40003f3e200 */
[----:B0-----:R-:W0:Y:S01]  /*64e0*/  MUFU.RCP R3, R8 ;  /* 0x0000000800037308 */ /* 0x001e220000001000 */
[----:B------:R-:W-:-:S02]  /*64f0*/  FSEL R7, R9, R0, P3 ;  /* 0x0000000009077208 */ /* 0x000fc40001800000 */
[----:B------:R-:W-:-:S07]  /*6500*/  PLOP3.LUT P0, PT, P0, P1, PT, 0x2, 0x0 ;  /* 0x000000000000781c */ /* 0x000fce0000702072 */
[----:B------:R-:W4:Y:S01]  /*6510*/  FCHK P1, R7, R8 ;  /* 0x0000000807007302 */ /* 0x000f220000020000 */
[----:B0-----:R-:W-:-:S05]  /*6520*/  FFMA R0, -R8, R3, 1 ;  /* 0x3f80000008007423 */ /* 0x001fca0000000103 */
[----:B------:R-:W-:Y:S02]  /*6530*/  @P0 FMUL.FTZ R2, R25, 4 ;  /* 0x4080000019020820 */ /* 0x000fe40000410000 */
[----:B------:R-:W-:Y:S02]  /*6540*/  FFMA R4, R3, R0, R3 ;  /* 0x0000000003047223 */ /* 0x000fe40000000003 */
[----:B------:R-:W-:Y:S02]  /*6550*/  @P0 FMUL.FTZ R0, R24, 4 ;  /* 0x4080000018000820 */ /* 0x000fe40000410000 */
[----:B------:R-:W-:Y:S02]  /*6560*/  @P0 FMUL.FTZ R3, R2, R2 ;  /* 0x0000000202030220 */ /* 0x000fe40000410000 */
[----:B------:R-:W-:Y:S02]  /*6570*/  FFMA R5, R7, R4, RZ ;  /* 0x0000000407057223 */ /* 0x000fe400000000ff */
[----:B------:R-:W-:-:S02]  /*6580*/  @!P0 FMUL.FTZ R9, R25, R25 ;  /* 0x0000001919098220 */ /* 0x000fc40000410000 */
[----:B------:R-:W-:Y:S02]  /*6590*/  @P0 FFMA.FTZ R3, R0, R0, R3 ;  /* 0x0000000000030223 */ /* 0x000fe40000010003 */
[----:B------:R-:W-:Y:S02]  /*65a0*/  FFMA R0, -R8, R5, R7 ;  /* 0x0000000508007223 */ /* 0x000fe40000000107 */
[----:B------:R-:W-:Y:S02]  /*65b0*/  @!P0 FFMA.FTZ R9, R24, R24, R9 ;  /* 0x0000001818098223 */ /* 0x000fe40000010009 */
[----:B------:R-:W-:Y:S02]  /*65c0*/  @P0 FMUL.FTZ R9, R3, 0.0625 ;  /* 0x3d80000003090820 */ /* 0x000fe40000410000 */
[----:B------:R-:W-:Y:S01]  /*65d0*/  FFMA R2, R4, R0, R5 ;  /* 0x0000000004027223 */ /* 0x000fe20000000005 */
[----:B----4-:R-:W-:Y:S05]  /*65e0*/  @!P1 BRA `(.L_x_23842) ;  /* 0x0000004000009947 */ /* 0x010fea0003800000 */
[----:B------:R-:W-:Y:S01]  /*65f0*/  IMAD.MOV.U32 R5, RZ, RZ, R7 ;  /* 0x000000ffff057224 */ /* 0x000fe200078e0007 */
[----:B------:R-:W-:Y:S01]  /*6600*/  MOV R0, 0x6630 ;  /* 0x0000663000007802 */ /* 0x000fe20000000f00 */
[----:B------:R-:W-:-:S02]  /*6610*/  IMAD.MOV.U32 R12, RZ, RZ, R8 ;  /* 0x000000ffff0c7224 */ /* 0x000fc400078e0008 */
[----:B-123--:R-:W-:Y:S05]  /*6620*/  CALL.REL.NOINC `($__internal_55_$__cuda_sm3x_div_rn_ftz_f32_slowpath) ;  /* 0x0000c7c000007944 */ /* 0x00efea0003c00000 */
.L_x_23842:
[----:B------:R-:W-:Y:S05]  /*6630*/  BSYNC B4 ;  /* 0x0000000000047941 */ /* 0x000fea0003800000 */
.L_x_23841:
        /* <DEDUP_REMOVED lines=18> */
.L_x_23844:
[----:B------:R-:W-:Y:S01]  /*6760*/  ISETP.GE.AND P0, PT, R24, RZ, PT ;  /* 0x000000ff1800720c */ /* 0x000fe20003f06270 */
[----:B------:R-:W-:-:S12]  /*6770*/  HFMA2.MMA R3, -RZ, RZ, 1.9599609375, 20144 ;  /* 0x3fd774ebff037435 */ /* 0x000fd800000001ff */
[----:B------:R-:W-:-:S04]  /*6780*/  @P0 FFMA.FTZ R2, R3, 0.93318945169448852539, -R2 ;  /* 0x3f6ee58103020823 */ /* 0x000fc80000010802 */
[----:B------:R-:W-:Y:S02]  /*6790*/  @!P0 FFMA.FTZ R2, R3, 0.93318945169448852539, R2 ;  /* 0x3f6ee58103028823 */ /* 0x000fe40000010002 */
.L_x_23845:
[----:B------:R-:W-:Y:S05]  /*67a0*/  BSYNC B0 ;  /* 0x0000000000007941 */ /* 0x000fea0003800000 */
.L_x_23843:
        /* <DEDUP_REMOVED lines=9> */
[----:B0-----:R-:W-:Y:S01]  /*6840*/  FMUL.FTZ R9, R9, 0.69314718246459960938 ;  /* 0x3f31721809097820 */ /* 0x001fe20000410000 */
[----:B------:R-:W-:-:S04]  /*6850*/  LOP3.LUT R2, R2, 0x80000000, R25, 0xb8, !PT ;  /* 0x8000000002027812 */ /* 0x000fc800078eb819 */
[----:B------:R-:W-:Y:S02]  /*6860*/  FSEL R2, R3, R2, P0 ;  /* 0x0000000203027208 */ /* 0x000fe40000000000 */
.L_x_23802:
[----:B------:R-:W-:Y:S05]  /*6870*/  BSYNC B1 ;  /* 0x0000000000017941 */ /* 0x000fea0003800000 */
.L_x_23789:
[C---:B------:R-:W-:Y:S02]  /*6880*/  FMUL.FTZ R0, R2.reuse, c[0x0][0x168] ;  /* 0x00005a0002007a20 */ /* 0x040fe40000410000 */
[----:B------:R-:W-:Y:S02]  /*6890*/  FMUL.FTZ R2, R2, c[0x0][0x16c] ;  /* 0x00005b0002027a20 */ /* 0x000fe40000410000 */
[C---:B------:R-:W-:Y:S02]  /*68a0*/  FFMA.FTZ R5, R9.reuse, c[0x0][0x16c], R0 ;  /* 0x00005b0009057a23 */ /* 0x040fe40000010000 */
[----:B------:R-:W-:-:S03]  /*68b0*/  FFMA.FTZ R4, R9, c[0x0][0x168], -R2 ;  /* 0x00005a0009047a23 */ /* 0x000fc60000010802 */
[----:B------:R-:W-:-:S13]  /*68c0*/  LOP3.LUT P0, R0, R5, 0x7fffffff, RZ, 0xc0, !PT ;  /* 0x7fffffff05007812 */ /* 0x000fda000780c0ff */
        /* <DEDUP_REMOVED lines=11> */
[----:B------:R-:W4:Y:S01]  /*6980*/  @P0 MUFU.COS R3, R2 ;  /* 0x0000000200030308 */ /* 0x000f220000000000 */
[----:B0-----:R-:W-:-:S02]  /*6990*/  @P0 FMUL.FTZ R9, R0, R9 ;  /* 0x0000000900090220 */ /* 0x001fc40000410000 */
[----:B----4-:R-:W-:Y:S01]  /*69a0*/  @P0 FMUL.FTZ R8, R0, R3 ;  /* 0x0000000300080220 */ /* 0x010fe20000410000 */
[----:B------:R-:W-:Y:S05]  /*69b0*/  @P0 BRA `(.L_x_23788) ;  /* 0x0000026000000947 */ /* 0x000fea0003800000 */
[----:B------:R-:W-:Y:S02]  /*69c0*/  FADD.FTZ R0, R4, -162.88958740234375 ;  /* 0xc322e3bc04007421 */ /* 0x000fe40000010000 */
[----:B------:R-:W-:Y:S02]  /*69d0*/  FMUL.RZ R6, R5, 0.15915493667125701904 ;  /* 0x3e22f98305067820 */ /* 0x000fe4000040c000 */
[----:B------:R-:W-:Y:S02]  /*69e0*/  FMUL.FTZ R0, R0, 1.4426950216293334961 ;  /* 0x3fb8aa3b00007820 */ /* 0x000fe40000410000 */
[----:B------:R-:W-:Y:S08]  /*69f0*/  MUFU.SIN R7, R6 ;  /* 0x0000000600077308 */ /* 0x000ff00000000400 */
[----:B------:R-:W0:Y:S08]  /*6a00*/  MUFU.EX2 R0, R0 ;  /* 0x0000000000007308 */ /* 0x000e300000000800 */
[----:B------:R-:W4:Y:S01]  /*6a10*/  MUFU.COS R5, R6 ;  /* 0x0000000600057308 */ /* 0x000f220000000000 */
        /* <DEDUP_REMOVED lines=8> */
[----:B----4-:R-:W-:-:S03]  /*6aa0*/  FMUL.FTZ R5, R2, R5 ;  /* 0x0000000502057220 */ /* 0x010fc60000410000 */
[----:B------:R-:W-:Y:S01]  /*6ab0*/  LEA R3, R3, 0x3f800000, 0x17 ;  /* 0x3f80000003037811 */ /* 0x000fe200078eb8ff */
[C---:B------:R-:W-:Y:S02]  /*6ac0*/  FMUL.FTZ R0, R4.reuse, R7 ;  /* 0x0000000704007220 */ /* 0x040fe40000410000 */
[----:B------:R-:W-:Y:S02]  /*6ad0*/  FMUL.FTZ R4, R4, R5 ;  /* 0x0000000504047220 */ /* 0x000fe40000410000 */
[C---:B------:R-:W-:Y:S02]  /*6ae0*/  FMUL.FTZ R9, R3.reuse, R0 ;  /* 0x0000000003097220 */ /* 0x040fe40000410000 */
[----:B------:R-:W-:Y:S01]  /*6af0*/  FMUL.FTZ R8, R3, R4 ;  /* 0x0000000403087220 */ /* 0x000fe20000410000 */
[----:B------:R-:W-:Y:S05]  /*6b00*/  BRA `(.L_x_23788) ;  /* 0x0000011000007947 */ /* 0x000fea0003800000 */
.L_x_23848:
[----:B------:R-:W-:-:S13]  /*6b10*/  ISETP.NE.AND P0, PT, R2, 0x7f800000, PT ;  /* 0x7f8000000200780c */ /* 0x000fda0003f05270 */
[----:B------:R-:W-:-:S04]  /*6b20*/  @P0 FADD.FTZ R8, R5, -R5 ;  /* 0x8000000505080221 */ /* 0x000fc80000010000 */
[----:B------:R-:W-:Y:S01]  /*6b30*/  @P0 IMAD.MOV.U32 R9, RZ, RZ, R8 ;  /* 0x000000ffff090224 */ /* 0x000fe200078e0008 */
[----:B------:R-:W-:Y:S05]  /*6b40*/  @P0 BRA `(.L_x_23788) ;  /* 0x000000d000000947 */ /* 0x000fea0003800000 */
[----:B------:R-:W-:Y:S01]  /*6b50*/  ISETP.GE.AND P0, PT, R4, RZ, PT ;  /* 0x000000ff0400720c */ /* 0x000fe20003f06270 */
[----:B------:R-:W-:-:S12]  /*6b60*/  CS2R R8, SRZ ;  /* 0x0000000000087805 */ /* 0x000fd8000001ff00 */
[----:B------:R-:W-:Y:S05]  /*6b70*/  @!P0 BRA `(.L_x_23788) ;  /* 0x000000a000008947 */ /* 0x000fea0003800000 */
[----:B------:R-:W-:Y:S02]  /*6b80*/  FADD.FTZ R9, R5, -R5 ;  /* 0x8000000505097221 */ /* 0x000fe40000010000 */
[----:B------:R-:W-:Y:S01]  /*6b90*/  IMAD.MOV.U32 R8, RZ, RZ, R4 ;  /* 0x000000ffff087224 */ /* 0x000fe200078e0004 */
[----:B------:R-:W-:Y:S05]  /*6ba0*/  BRA `(.L_x_23788) ;  /* 0x0000007000007947 */ /* 0x000fea0003800000 */
.L_x_23847:
[----:B------:R-:W-:-:S04]  /*6bb0*/  FMUL.RZ R5, R5, 0.15915493667125701904 ;  /* 0x3e22f98305057820 */ /* 0x000fc8000040c000 */
[----:B------:R0:W4:Y:S08]  /*6bc0*/  MUFU.SIN R9, R5 ;  /* 0x0000000500097308 */ /* 0x0001300000000400 */
[----:B------:R0:W3:Y:S01]  /*6bd0*/  MUFU.COS R8, R5 ;  /* 0x0000000500087308 */ /* 0x0000e20000000000 */
[----:B------:R-:W-:Y:S05]  /*6be0*/  BRA `(.L_x_23788) ;  /* 0x0000003000007947 */ /* 0x000fea0003800000 */
.L_x_23846:
[----:B------:R-:W-:Y:S02]  /*6bf0*/  FMUL.FTZ R4, R4, 1.4426950216293334961 ;  /* 0x3fb8aa3b04047820 */ /* 0x000fe40000410000 */
[----:B------:R-:W-:-:S02]  /*6c00*/  IMAD.MOV.U32 R9, RZ, RZ, R5 ;  /* 0x000000ffff097224 */ /* 0x000fc400078e0005 */
[----:B------:R0:W4:Y:S05]  /*6c10*/  MUFU.EX2 R8, R4 ;  /* 0x0000000400087308 */ /* 0x00012a0000000800 */
.L_x_23788:
[----:B------:R-:W-:Y:S05]  /*6c20*/  BSYNC B2 ;  /* 0x0000000000027941 */ /* 0x000fea0003800000 */
.L_x_23787:
[----:B0-----:R-:W0:Y:S01]  /*6c30*/  S2R R3, SR_TID.X ;  /* 0x0000000000037919 */ /* 0x001e220000002100 */
[----:B------:R-:W-:Y:S01]  /*6c40*/  BSSY B2, `(.L_x_23849) ;  /* 0x00002c0000027945 */ /* 0x000fe20003800000 */
[----:B-----5:R-:W-:Y:S01]  /*6c50*/  CS2R R24, SRZ ;  /* 0x0000000000187805 */ /* 0x020fe2000001ff00 */
[----:B0-----:R-:W-:-:S04]  /*6c60*/  IADD3 R3, R3, 0x80, RZ ;  /* 0x0000008003037810 */ /* 0x001fc80007ffe0ff */
[----:B------:R-:W-:-:S13]  /*6c70*/  ISETP.GE.AND P0, PT, R3, R26, PT ;  /* 0x0000001a0300720c */ /* 0x000fda0003f06270 */
[----:B------:R-:W-:Y:S05]  /*6c80*/  @P0 BRA `(.L_x_23850) ;  /* 0x00002bb000000947 */ /* 0x000fea0003800000 */
[C---:B-1----:R-:W-:Y:S01]  /*6c90*/  FSETP.NAN.FTZ.AND P0, PT, R22.reuse, R23, PT ;  /* 0x000000171600720b */ /* 0x042fe20003f18000 */
        /* <DEDUP_REMOVED lines=35> */
[----:B------:R-:W-:-:S04]  /*6ed0*/  FFMA.FTZ R5, R4, 0.25, -R5 ;  /* 0x3e80000004057823 */ /* 0x000fc80000010805 */
[----:B------:R-:W-:-:S04]  /*6ee0*/  FADD.FTZ R2, R2, R5 ;  /* 0x0000000502027221 */ /* 0x000fc80000010000 */
[C---:B------:R-:W-:Y:S02]  /*6ef0*/  FFMA.FTZ R5, R2.reuse, -R7, 0.10546888411045074463 ;  /* 0x3dd8001202057423 */ /* 0x040fe40000010807 */
[----:B------:R-:W1:Y:S02]  /*6f00*/  MUFU.RCP R7, R12 ;  /* 0x0000000c00077308 */ /* 0x000e640000001000 */
[C---:B------:R-:W-:Y:S02]  /*6f10*/  FFMA.FTZ R5, R2.reuse, R5, -0.13229703903198242188 ;  /* 0xbe0778e002057423 */ /* 0x040fe40000010005 */
        /* <DEDUP_REMOVED lines=20> */
.L_x_23858:
[----:B------:R-:W-:Y:S05]  /*7060*/  BSYNC B0 ;  /* 0x0000000000007941 */ /* 0x000fea0003800000 */
.L_x_23857:
[----:B------:R-:W-:Y:S01]  /*7070*/  BSSY B4, `(.L_x_23859) ;  /* 0x0000006000047945 */ /* 0x000fe20003800000 */
[----:B------:R-:W-:Y:S01]  /*7080*/  FFMA R2, R4, R2, R7 ;  /* 0x0000000204027223 */ /* 0x000fe20000000007 */
[----:B------:R-:W-:Y:S05]  /*7090*/  @!P0 BRA `(.L_x_23860) ;  /* 0x0000003000008947 */ /* 0x000fea0003800000 */
[----:B------:R-:W-:Y:S01]  /*70a0*/  IMAD.MOV.U32 R5, RZ, RZ, R13 ;  /* 0x000000ffff057224 */ /* 0x000fe200078e000d */
[----:B------:R-:W-:Y:S02]  /*70b0*/  MOV R0, 0x70d0 ;  /* 0x000070d000007802 */ /* 0x000fe40000000f00 */
[----:B--234-:R-:W-:Y:S05]  /*70c0*/  CALL.REL.NOINC `($__internal_55_$__cuda_sm3x_div_rn_ftz_f32_slowpath) ;  /* 0x0000bd2000007944 */ /* 0x01cfea0003c00000 */
.L_x_23860:
[----:B------:R-:W-:Y:S05]  /*70d0*/  BSYNC B4 ;  /* 0x0000000000047941 */ /* 0x000fea0003800000 */
.L_x_23859:
        /* <DEDUP_REMOVED lines=18> */
.L_x_23862:
[----:B------:R-:W-:Y:S01]  /*7200*/  ISETP.GE.AND P0, PT, R22, RZ, PT ;  /* 0x000000ff1600720c */ /* 0x000fe20003f06270 */
[----:B------:R-:W-:-:S12]  /*7210*/  IMAD.MOV.U32 R3, RZ, RZ, 0x3fd774eb ;  /* 0x3fd774ebff037424 */ /* 0x000fd800078e00ff */
[----:B------:R-:W-:-:S04]  /*7220*/  @P0 FFMA.FTZ R2, R3, 0.93318945169448852539, -R2 ;  /* 0x3f6ee58103020823 */ /* 0x000fc80000010802 */
[----:B------:R-:W-:Y:S02]  /*7230*/  @!P0 FFMA.FTZ R2, R3, 0.93318945169448852539, R2 ;  /* 0x3f6ee58103028823 */ /* 0x000fe40000010002 */
.L_x_23863:
[----:B------:R-:W-:Y:S05]  /*7240*/  BSYNC B0 ;  /* 0x0000000000007941 */ /* 0x000fea0003800000 */
.L_x_23861:
        /* <DEDUP_REMOVED lines=12> */
.L_x_23856:
        /* <DEDUP_REMOVED lines=14> */
[----:B------:R-:W-:Y:S02]  /*73f0*/  MOV R0, 0x7410 ;  /* 0x0000741000007802 */ /* 0x000fe40000000f00 */
[----:B--234-:R-:W-:Y:S05]  /*7400*/  CALL.REL.NOINC `($__internal_55_$__cuda_sm3x_div_rn_ftz_f32_slowpath) ;  /* 0x0000b9e000007944 */ /* 0x01cfea0003c00000 */
.L_x_23867:
[----:B------:R-:W-:Y:S05]  /*7410*/  BSYNC B4 ;  /* 0x0000000000047941 */ /* 0x000fea0003800000 */
.L_x_23866:
        /* <DEDUP_REMOVED lines=18> */
.L_x_23869:
[----:B------:R-:W-:Y:S01]  /*7540*/  ISETP.GE.AND P0, PT, R22, RZ, PT ;  /* 0x000000ff1600720c */ /* 0x000fe20003f06270 */
[----:B------:R-:W-:-:S12]  /*7550*/  IMAD.MOV.U32 R3, RZ, RZ, 0x3fd774eb ;  /* 0x3fd774ebff037424 */ /* 0x000fd800078e00ff */
[----:B------:R-:W-:-:S04]  /*7560*/  @P0 FFMA.FTZ R2, R3, 0.93318945169448852539, -R2 ;  /* 0x3f6ee58103020823 */ /* 0x000fc80000010802 */
[----:B------:R-:W-:Y:S02]  /*7570*/  @!P0 FFMA.FTZ R2, R3, 0.93318945169448852539, R2 ;  /* 0x3f6ee58103028823 */ /* 0x000fe40000010002 */
.L_x_23870:
[----:B------:R-:W-:Y:S05]  /*7580*/  BSYNC B0 ;  /* 0x0000000000007941 */ /* 0x000fea0003800000 */
.L_x_23868:
        /* <DEDUP_REMOVED lines=13> */
.L_x_23865:
[----:B------:R-:W-:Y:S01]  /*7660*/  LOP3.LUT R3, R12, 0xffff0000, RZ, 0xc0, !PT ;  /* 0xffff00000c037812 */ /* 0x000fe200078ec0ff */
        /* <DEDUP_REMOVED lines=10> */
[----:B------:R-:W-:Y:S02]  /*7710*/  FMUL.FTZ R3, R4, R4 ;  /* 0x0000000404037220 */ /* 0x000fe40000410000 */
[----:B------:R-:W-:Y:S02]  /*7720*/  FADD.FTZ R15, R6, -R7 ;  /* 0x80000007060f7221 */ /* 0x000fe40000010000 */
[C---:B------:R-:W-:Y:S02]  /*7730*/  FMUL.FTZ R2, R5.reuse, R10 ;  /* 0x0000000a05027220 */ /* 0x040fe40000410000 */
[C---:B------:R-:W-:Y:S02]  /*7740*/  FMUL.FTZ R4, R5.reuse, R5 ;  /* 0x0000000505047220 */ /* 0x040fe40000410000 */
[----:B------:R-:W-:Y:S02]  /*7750*/  FADD.FTZ R20, R5, R5 ;  /* 0x0000000505147221 */ /* 0x000fe40000010000 */
[----:B------:R-:W-:-:S02]  /*7760*/  FADD.FTZ R24, R7, R7 ;  /* 0x0000000707187221 */ /* 0x000fc40000010000 */
        /* <DEDUP_REMOVED lines=8> */
.L_x_23872:
        /* <DEDUP_REMOVED lines=40> */
.L_x_23871:
        /* <DEDUP_REMOVED lines=10> */
[----:B------:R-:W-:-:S04]  /*7b10*/  FADD.FTZ R7, R7, R6 ;  /* 0x0000000607077221 */ /* 0x000fc80000010000 */
[----:B------:R-:W-:Y:S02]  /*7b20*/  FADD.FTZ R10, R10, R7 ;  /* 0x000000070a0a7221 */ /* 0x000fe40000010000 */
[----:B------:R-:W-:Y:S02]  /*7b30*/  FADD.FTZ R7, |R23|, -RZ ;  /* 0x800000ff17077221 */ /* 0x000fe40000010200 */
[----:B------:R-:W-:Y:S02]  /*7b40*/  FADD.FTZ R11, R11, R10 ;  /* 0x0000000a0b0b7221 */ /* 0x000fe40000010000 */
[----:B------:R-:W-:Y:S02]  /*7b50*/  @!P3 FADD.FTZ R7, |R22|, -RZ ;  /* 0x800000ff1607b221 */ /* 0x000fe40000010200 */
[----:B------:R-:W-:Y:S02]  /*7b60*/  FADD.FTZ R14, R14, R11 ;  /* 0x0000000b0e0e7221 */ /* 0x000fe40000010000 */
[----:B------:R-:W-:Y:S02]  /*7b70*/  FCHK P0, R7, R12 ;  /* 0x0000000c07007302 */ /* 0x000fe40000000000 */
        /* <DEDUP_REMOVED lines=34> */
.L_x_23874:
[----:B------:R-:W-:Y:S05]  /*7da0*/  BSYNC B0 ;  /* 0x0000000000007941 */ /* 0x000fea0003800000 */
.L_x_23873:
[----:B------:R-:W-:Y:S01]  /*7db0*/  BSSY B4, `(.L_x_23875) ;  /* 0x0000006000047945 */ /* 0x000fe20003800000 */
[----:B------:R-:W-:Y:S01]  /*7dc0*/  FFMA R2, R2, R4, R5 ;  /* 0x0000000402027223 */ /* 0x000fe20000000005 */
[----:B------:R-:W-:Y:S05]  /*7dd0*/  @!P0 BRA `(.L_x_23876) ;  /* 0x0000003000008947 */ /* 0x000fea0003800000 */
[----:B------:R-:W-:Y:S02]  /*7de0*/  MOV R5, R7 ;  /* 0x0000000700057202 */ /* 0x000fe40000000f00 */
[----:B------:R-:W-:Y:S02]  /*7df0*/  MOV R0, 0x7e10 ;  /* 0x00007e1000007802 */ /* 0x000fe40000000f00 */
[----:B--234-:R-:W-:Y:S05]  /*7e00*/  CALL.REL.NOINC `($__internal_55_$__cuda_sm3x_div_rn_ftz_f32_slowpath) ;  /* 0x0000afe000007944 */ /* 0x01cfea0003c00000 */
.L_x_23876:
[----:B------:R-:W-:Y:S05]  /*7e10*/  BSYNC B4 ;  /* 0x0000000000047941 */ /* 0x000fea0003800000 */
.L_x_23875:
        /* <DEDUP_REMOVED lines=18> */
.L_x_23878:
[----:B------:R-:W-:Y:S01]  /*7f40*/  ISETP.GE.AND P0, PT, R22, RZ, PT ;  /* 0x000000ff1600720c */ /* 0x000fe20003f06270 */
[----:B------:R-:W-:-:S12]  /*7f50*/  IMAD.MOV.U32 R3, RZ, RZ, 0x3fd774eb ;  /* 0x3fd774ebff037424 */ /* 0x000fd800078e00ff */
[----:B------:R-:W-:-:S04]  /*7f60*/  @P0 FFMA.FTZ R2, R3, 0.93318945169448852539, -R2 ;  /* 0x3f6ee58103020823 */ /* 0x000fc80000010802 */
[----:B------:R-:W-:Y:S02]  /*7f70*/  @!P0 FFMA.FTZ R2, R3, 0.93318945169448852539, R2 ;  /* 0x3f6ee58103028823 */ /* 0x000fe40000010002 */
.L_x_23879:
[----:B------:R-:W-:Y:S05]  /*7f80*/  BSYNC B0 ;  /* 0x0000000000007941 */ /* 0x000fea0003800000 */
.L_x_23877:
        /* <DEDUP_REMOVED lines=12> */
.L_x_23855:
        /* <DEDUP_REMOVED lines=12> */
.L_x_23881:
[----:B------:R-:W-:Y:S05]  /*8110*/  BSYNC B4 ;  /* 0x0000000000047941 */ /* 0x000fea0003800000 */
.L_x_23880:
        /* <DEDUP_REMOVED lines=18> */
.L_x_23883:
[----:B------:R-:W-:Y:S01]  /*8240*/  ISETP.GE.AND P0, PT, R22, RZ, PT ;  /* 0x000000ff1600720c */ /* 0x000fe20003f06270 */
[----:B------:R-:W-:-:S12]  /*8250*/  HFMA2.MMA R3, -RZ, RZ, 1.9599609375, 20144 ;  /* 0x3fd774ebff037435 */ /* 0x000fd800000001ff */
[----:B------:R-:W-:-:S04]  /*8260*/  @P0 FFMA.FTZ R2, R3, 0.93318945169448852539, -R2 ;  /* 0x3f6ee58103020823 */ /* 0x000fc80000010802 */
[----:B------:R-:W-:Y:S02]  /*8270*/  @!P0 FFMA.FTZ R2, R3, 0.93318945169448852539, R2 ;  /* 0x3f6ee58103028823 */ /* 0x000fe40000010002 */
.L_x_23884:
[----:B------:R-:W-:Y:S05]  /*8280*/  BSYNC B0 ;  /* 0x0000000000007941 */ /* 0x000fea0003800000 */
.L_x_23882:
        /* <DEDUP_REMOVED lines=27> */
.L_x_23854:
        /* <DEDUP_REMOVED lines=39> */
.L_x_23887:
[----:B------:R-:W-:Y:S05]  /*86b0*/  BSYNC B0 ;  /* 0x0000000000007941 */ /* 0x000fea0003800000 */
.L_x_23886:
[----:B------:R-:W-:Y:S01]  /*86c0*/  BSSY B4, `(.L_x_23888) ;  /* 0x0000007000047945 */ /* 0x000fe20003800000 */
[----:B------:R-:W-:Y:S01]  /*86d0*/  FFMA R2, R6, R5, R4 ;  /* 0x0000000506027223 */ /* 0x000fe20000000004 */
[----:B------:R-:W-:Y:S05]  /*86e0*/  @!P0 BRA `(.L_x_23889) ;  /* 0x0000004000008947 */ /* 0x000fea0003800000 */
[----:B------:R-:W-:Y:S01]  /*86f0*/  IMAD.MOV.U32 R5, RZ, RZ, R13 ;  /* 0x000000ffff057224 */ /* 0x000fe200078e000d */
[----:B------:R-:W-:Y:S02]  /*8700*/  MOV R12, 0x3f800000 ;  /* 0x3f800000000c7802 */ /* 0x000fe40000000f00 */
[----:B------:R-:W-:Y:S02]  /*8710*/  MOV R0, 0x8730 ;  /* 0x0000873000007802 */ /* 0x000fe40000000f00 */
[----:B--234-:R-:W-:Y:S05]  /*8720*/  CALL.REL.NOINC `($__internal_55_$__cuda_sm3x_div_rn_ftz_f32_slowpath) ;  /* 0x0000a6c000007944 */ /* 0x01cfea0003c00000 */
.L_x_23889:
[----:B------:R-:W-:Y:S05]  /*8730*/  BSYNC B4 ;  /* 0x0000000000047941 */ /* 0x000fea0003800000 */
.L_x_23888:
        /* <DEDUP_REMOVED lines=18> */
.L_x_23891:
[----:B------:R-:W-:Y:S01]  /*8860*/  ISETP.GE.AND P0, PT, R22, RZ, PT ;  /* 0x000000ff1600720c */ /* 0x000fe20003f06270 */
[----:B------:R-:W-:-:S12]  /*8870*/  IMAD.MOV.U32 R3, RZ, RZ, 0x3fd774eb ;  /* 0x3fd774ebff037424 */ /* 0x000fd800078e00ff */
[----:B------:R-:W-:-:S04]  /*8880*/  @P0 FFMA.FTZ R2, R3, 0.93318945169448852539, -R2 ;  /* 0x3f6ee58103020823 */ /* 0x000fc80000010802 */
[----:B------:R-:W-:Y:S02]  /*8890*/  @!P0 FFMA.FTZ R2, R3, 0.93318945169448852539, R2 ;  /* 0x3f6ee58103028823 */ /* 0x000fe40000010002 */
.L_x_23892:
[----:B------:R-:W-:Y:S05]  /*88a0*/  BSYNC B0 ;  /* 0x0000000000007941 */ /* 0x000fea0003800000 */
.L_x_23890:
        /* <DEDUP_REMOVED lines=10> */
.L_x_23885:
        /* <DEDUP_REMOVED lines=12> */
[----:B--234-:R-:W-:Y:S05]  /*8a10*/  CALL.REL.NOINC `($__internal_55_$__cuda_sm3x_div_rn_ftz_f32_slowpath) ;  /* 0x0000a3d000007944 */ /* 0x01cfea0003c00000 */
.L_x_23894:
[----:B------:R-:W-:Y:S05]  /*8a20*/  BSYNC B4 ;  /* 0x0000000000047941 */ /* 0x000fea0003800000 */
.L_x_23893:
        /* <DEDUP_REMOVED lines=18> */
.L_x_23896:
[----:B------:R-:W-:Y:S01]  /*8b50*/  ISETP.GE.AND P0, PT, R22, RZ, PT ;  /* 0x000000ff1600720c */ /* 0x000fe20003f06270 */
[----:B------:R-:W-:-:S12]  /*8b60*/  IMAD.MOV.U32 R3, RZ, RZ, 0x3fd774eb ;  /* 0x3fd774ebff037424 */ /* 0x000fd800078e00ff */
[----:B------:R-:W-:-:S04]  /*8b70*/  @P0 FFMA.FTZ R2, R3, 0.93318945169448852539, -R2 ;  /* 0x3f6ee58103020823 */ /* 0x000fc80000010802 */
[----:B------:R-:W-:Y:S02]  /*8b80*/  @!P0 FFMA.FTZ R2, R3, 0.93318945169448852539, R2 ;  /* 0x3f6ee58103028823 */ /* 0x000fe40000010002 */
.L_x_23897:
[----:B------:R-:W-:Y:S05]  /*8b90*/  BSYNC B0 ;  /* 0x0000000000007941 */ /* 0x000fea0003800000 */
.L_x_23895:
[C---:B------:R-:W-:Y:S01]  /*8ba0*/  FSETP.NEU.FTZ.AND P1, PT, |R22|.reuse, |R23|, PT ;  /* 0x400000171600720b */ /* 0x040fe20003f3d200 */
[----:B------:R-:W-:Y:S01]  /*8bb0*/  IMAD.MOV.U32 R0, RZ, RZ, 0x4016cbe4 ;  /* 0x4016cbe4ff007424 */ /* 0x000fe200078e00ff */
[C---:B------:R-:W-:Y:S01]  /*8bc0*/  ISETP.GE.AND P0, PT, R22.reuse, RZ, PT ;  /* 0x000000ff1600720c */ /* 0x040fe20003f06270 */
        /* <DEDUP_REMOVED lines=8> */
.L_x_23853:
[----:B------:R-:W-:Y:S01]  /*8c50*/  FMUL.FTZ R0, R22, 0.36787945032119750977 ;  /* 0x3ebc5ab216007820 */ /* 0x000fe20000410000 */
[----:B------:R-:W-:Y:S01]  /*8c60*/  BSSY B4, `(.L_x_23898) ;  /* 0x0000021000047945 */ /* 0x000fe20003800000 */
[----:B------:R-:W-:Y:S02]  /*8c70*/  FMUL.FTZ R2, R23, 0.36787945032119750977 ;  /* 0x3ebc5ab217027820 */ /* 0x000fe40000410000 */
[----:B------:R-:W-:Y:S02]  /*8c80*/  FADD.FTZ R0, |R0|, -RZ ;  /* 0x800000ff00007221 */ /* 0x000fe40000010200 */
        /* <DEDUP_REMOVED lines=15> */
[----:B------:R-:W-:Y:S02]  /*8d80*/  FFMA R0, -R12, R5, 1 ;  /* 0x3f8000000c007423 */ /* 0x000fe40000000105 */
[----:B------:R-:W-:Y:S01]  /*8d90*/  IMAD.MOV.U32 R3, RZ, RZ, 0x3f800000 ;  /* 0x3f800000ff037424 */ /* 0x000fe200078e00ff */
        /* <DEDUP_REMOVED lines=10> */
[----:B------:R-:W-:Y:S02]  /*8e40*/  MOV R0, 0x8e60 ;  /* 0x00008e6000007802 */ /* 0x000fe40000000f00 */
[----:B--234-:R-:W-:Y:S05]  /*8e50*/  CALL.REL.NOINC `($__internal_55_$__cuda_sm3x_div_rn_ftz_f32_slowpath) ;  /* 0x00009f9000007944 */ /* 0x01cfea0003c00000 */
[----:B0-----:R-:W-:Y:S02]  /*8e60*/  IMAD.MOV.U32 R0, RZ, RZ, R2 ;  /* 0x000000ffff007224 */ /* 0x001fe400078e0002 */
.L_x_23899:
[----:B------:R-:W-:Y:S05]  /*8e70*/  BSYNC B4 ;  /* 0x0000000000047941 */ /* 0x000fea0003800000 */
.L_x_23898:
[----:B------:R-:W-:Y:S01]  /*8e80*/  IMAD.MOV.U32 R3, RZ, RZ, 0x3b33710b ;  /* 0x3b33710bff037424 */ /* 0x000fe200078e00ff */
[----:B------:R-:W-:Y:S01]  /*8e90*/  BSSY B0, `(.L_x_23900) ;  /* 0x0000015000007945 */ /* 0x000fe20003800000 */
[----:B------:R-:W-:-:S04]  /*8ea0*/  FMUL.FTZ R2, R0, R0 ;  /* 0x0000000000027220 */ /* 0x000fc80000410000 */
        /* <DEDUP_REMOVED lines=15> */
.L_x_23901:
[----:B------:R-:W-:Y:S01]  /*8fa0*/  ISETP.GE.AND P0, PT, R22, RZ, PT ;  /* 0x000000ff1600720c */ /* 0x000fe20003f06270 */
[----:B------:R-:W-:-:S12]  /*8fb0*/  IMAD.MOV.U32 R3, RZ, RZ, 0x3fd774eb ;  /* 0x3fd774ebff037424 */ /* 0x000fd800078e00ff */
[----:B------:R-:W-:-:S04]  /*8fc0*/  @P0 FFMA.FTZ R0, R3, 0.93318945169448852539, -R0 ;  /* 0x3f6ee58103000823 */ /* 0x000fc80000010800 */
[----:B------:R-:W-:Y:S02]  /*8fd0*/  @!P0 FFMA.FTZ R0, R3, 0.93318945169448852539, R0 ;  /* 0x3f6ee58103008823 */ /* 0x000fe40000010000 */
.L_x_23902:
[----:B------:R-:W-:Y:S05]  /*8fe0*/  BSYNC B0 ;  /* 0x0000000000007941 */ /* 0x000fea0003800000 */
.L_x_23900:
        /* <DEDUP_REMOVED lines=11> */
.L_x_23852:
[C---:B------:R-:W-:Y:S01]  /*90a0*/  FADD.FTZ R3, |R23|.reuse, -RZ ;  /* 0x800000ff17037221 */ /* 0x040fe20000010200 */
[----:B------:R-:W-:Y:S01]  /*90b0*/  FSETP.GT.FTZ.AND P3, PT, |R23|, |R22|, PT ;  /* 0x400000161700720b */ /* 0x000fe20003f74200 */
        /* <DEDUP_REMOVED lines=22> */
[----:B------:R-:W-:Y:S01]  /*9220*/  MOV R0, 0x9250 ;  /* 0x0000925000007802 */ /* 0x000fe20000000f00 */
[----:B------:R-:W-:-:S02]  /*9230*/  IMAD.MOV.U32 R12, RZ, RZ, R11 ;  /* 0x000000ffff0c7224 */ /* 0x000fc400078e000b */
[----:B--234-:R-:W-:Y:S05]  /*9240*/  CALL.REL.NOINC `($__internal_55_$__cuda_sm3x_div_rn_ftz_f32_slowpath) ;  /* 0x00009ba000007944 */ /* 0x01cfea0003c00000 */
.L_x_23904:
[----:B------:R-:W-:Y:S05]  /*9250*/  BSYNC B4 ;  /* 0x0000000000047941 */ /* 0x000fea0003800000 */
.L_x_23903:
        /* <DEDUP_REMOVED lines=18> */
.L_x_23906:
[----:B------:R-:W-:Y:S01]  /*9380*/  ISETP.GE.AND P0, PT, R22, RZ, PT ;  /* 0x000000ff1600720c */ /* 0x000fe20003f06270 */
[----:B------:R-:W-:-:S12]  /*9390*/  IMAD.MOV.U32 R3, RZ, RZ, 0x3fd774eb ;  /* 0x3fd774ebff037424 */ /* 0x000fd800078e00ff */
[----:B------:R-:W-:-:S04]  /*93a0*/  @P0 FFMA.FTZ R2, R3, 0.93318945169448852539, -R2 ;  /* 0x3f6ee58103020823 */ /* 0x000fc80000010802 */
[----:B------:R-:W-:Y:S02]  /*93b0*/  @!P0 FFMA.FTZ R2, R3, 0.93318945169448852539, R2 ;  /* 0x3f6ee58103028823 */ /* 0x000fe40000010002 */
.L_x_23907:
[----:B------:R-:W-:Y:S05]  /*93c0*/  BSYNC B0 ;  /* 0x0000000000007941 */ /* 0x000fea0003800000 */
.L_x_23905:
[C---:B------:R-:W-:Y:S01]  /*93d0*/  FSETP.NEU.FTZ.AND P2, PT, |R22|.reuse, |R23|, PT ;  /* 0x400000171600720b */ /* 0x040fe20003f5d200 */
[----:B------:R-:W-:Y:S01]  /*93e0*/  HFMA2.MMA R0, -RZ, RZ, 2.04296875, -15.78125 ;  /* 0x4016cbe4ff007435 */ /* 0x000fe200000001ff */
[----:B------:R-:W-:Y:S01]  /*93f0*/  FSETP.NEU.FTZ.AND P0, PT, R11, RZ, PT ;  /* 0x000000ff0b00720b */ /* 0x000fe20003f1d000 */
[----:B------:R-:W0:Y:S01]  /*9400*/  MUFU.LG2 R10, R10 ;  /* 0x0000000a000a7308 */ /* 0x000e220000000c00 */
[C---:B------:R-:W-:Y:S01]  /*9410*/  ISETP.GE.AND P1, PT, R22.reuse, RZ, PT ;  /* 0x000000ff1600720c */ /* 0x040fe20003f26270 */
[----:B------:R-:W-:-:S08]  /*9420*/  FADD.FTZ R3, |R22|, |R23| ;  /* 0x4000001716037221 */ /* 0x000fd00000010200 */
[----:B------:R-:W-:Y:S02]  /*9430*/  @!P2 FSEL R2, R0, 0.78539818525314331055, !P1 ;  /* 0x3f490fdb0002a808 */ /* 0x000fe40004800000 */
[----:B------:R-:W-:Y:S02]  /*9440*/  @!P0 FSEL R2, RZ, 3.1415927410125732422, P1 ;  /* 0x40490fdbff028808 */ /* 0x000fe40000800000 */
[----:B------:R-:W-:Y:S02]  /*9450*/  FSETP.GTU.FTZ.AND P0, PT, |R3|, +INF , PT ;  /* 0x7f8000000300780b */ /* 0x000fe40003f1c200 */
[----:B------:R-:W-:Y:S01]  /*9460*/  LOP3.LUT R2, R2, 0x80000000, R23, 0xb8, !PT ;  /* 0x8000000002027812 */ /* 0x000fe200078eb817 */
[----:B0-----:R-:W-:-:S03]  /*9470*/  FMUL.FTZ R10, R10, 0.69314718246459960938 ;  /* 0x3f3172180a0a7820 */ /* 0x001fc60000410000 */
[----:B------:R-:W-:Y:S02]  /*9480*/  FSEL R2, R3, R2, P0 ;  /* 0x0000000203027208 */ /* 0x000fe40000000000 */
.L_x_23864:
[----:B------:R-:W-:Y:S05]  /*9490*/  BSYNC B1 ;  /* 0x0000000000017941 */ /* 0x000fea0003800000 */
.L_x_23851:
[----:B------:R-:W-:-:S04]  /*94a0*/  FMUL.FTZ R3, R2, c[0x0][0x168] ;  /* 0x00005a0002037a20 */ /* 0x000fc80000410000 */
        /* <DEDUP_REMOVED lines=40> */
.L_x_23910:
        /* <DEDUP_REMOVED lines=10> */
.L_x_23909:
[----:B------:R-:W-:-:S04]  /*97d0*/  FMUL.RZ R4, R4, 0.15915493667125701904 ;  /* 0x3e22f98304047820 */ /* 0x000fc8000040c000 */
[----:B------:R0:W1:Y:S08]  /*97e0*/  MUFU.SIN R25, R4 ;  /* 0x0000000400197308 */ /* 0x0000700000000400 */
[----:B------:R0:W4:Y:S01]  /*97f0*/  MUFU.COS R24, R4 ;  /* 0x0000000400187308 */ /* 0x0001220000000000 */
[----:B------:R-:W-:Y:S05]  /*9800*/  BRA `(.L_x_23850) ;  /* 0x0000003000007947 */ /* 0x000fea0003800000 */
.L_x_23908:
[----:B------:R-:W-:Y:S02]  /*9810*/  FMUL.FTZ R10, R10, 1.4426950216293334961 ;  /* 0x3fb8aa3b0a0a7820 */ /* 0x000fe40000410000 */
[----:B------:R-:W-:-:S02]  /*9820*/  IMAD.MOV.U32 R25, RZ, RZ, R4 ;  /* 0x000000ffff197224 */ /* 0x000fc400078e0004 */
[----:B------:R0:W1:Y:S05]  /*9830*/  MUFU.EX2 R24, R10 ;  /* 0x0000000a00187308 */ /* 0x00006a0000000800 */
.L_x_23850:
[----:B------:R-:W-:Y:S05]  /*9840*/  BSYNC B2 ;  /* 0x0000000000027941 */ /* 0x000fea0003800000 */
.L_x_23849:
[----:B------:R-:W5:Y:S01]  /*9850*/  S2R R3, SR_TID.X ;  /* 0x0000000000037919 */ /* 0x000f620000002100 */
[----:B------:R-:W-:Y:S01]  /*9860*/  BSSY B2, `(.L_x_23911) ;  /* 0x00002c0000027945 */ /* 0x000fe20003800000 */
[----:B-1----:R-:W-:Y:S01]  /*9870*/  CS2R R22, SRZ ;  /* 0x0000000000167805 */ /* 0x002fe2000001ff00 */
[----:B-----5:R-:W-:-:S04]  /*9880*/  IADD3 R3, R3, 0x100, RZ ;  /* 0x0000010003037810 */ /* 0x020fc80007ffe0ff */
[----:B------:R-:W-:-:S13]  /*9890*/  ISETP.GE.AND P0, PT, R3, R26, PT ;  /* 0x0000001a0300720c */ /* 0x000fda0003f06270 */
[----:B------:R-:W-:Y:S05]  /*98a0*/  @P0 BRA `(.L_x_23912) ;  /* 0x00002bb000000947 */ /* 0x000fea0003800000 */
[C---:B--2---:R-:W-:Y:S01]  /*98b0*/  FSETP.NAN.FTZ.AND P0, PT, R16.reuse, R17, PT ;  /* 0x000000111000720b */ /* 0x044fe20003f18000 */
[----:B------:R-:W-:Y:S01]  /*98c0*/  BSSY B1, `(.L_x_23913) ;  /* 0x000027f000017945 */ /* 0x000fe20003800000 */
[----:B0-----:R-:W-:-:S11]  /*98d0*/  FADD.FTZ R10, |R16|, -RZ ;  /* 0x800000ff100a7221 */ /* 0x001fd60000010200 */
        /* <DEDUP_REMOVED lines=58> */
.L_x_23920:
[----:B------:R-:W-:Y:S05]  /*9c80*/  BSYNC B0 ;  /* 0x0000000000007941 */ /* 0x000fea0003800000 */
.L_x_23919:
[----:B------:R-:W-:Y:S01]  /*9c90*/  BSSY B4, `(.L_x_23921) ;  /* 0x0000006000047945 */ /* 0x000fe20003800000 */
[----:B------:R-:W-:Y:S01]  /*9ca0*/  FFMA R2, R4, R2, R7 ;  /* 0x0000000204027223 */ /* 0x000fe20000000007 */
[----:B------:R-:W-:Y:S05]  /*9cb0*/  @!P0 BRA `(.L_x_23922) ;  /* 0x0000003000008947 */ /* 0x000fea0003800000 */
[----:B------:R-:W-:Y:S01]  /*9cc0*/  IMAD.MOV.U32 R5, RZ, RZ, R13 ;  /* 0x000000ffff057224 */ /* 0x000fe200078e000d */
[----:B------:R-:W-:Y:S02]  /*9cd0*/  MOV R0, 0x9cf0 ;  /* 0x00009cf000007802 */ /* 0x000fe40000000f00 */
[----:B---34-:R-:W-:Y:S05]  /*9ce0*/  CALL.REL.NOINC `($__internal_55_$__cuda_sm3x_div_rn_ftz_f32_slowpath) ;  /* 0x0000910000007944 */ /* 0x018fea0003c00000 */
.L_x_23922:
[----:B------:R-:W-:Y:S05]  /*9cf0*/  BSYNC B4 ;  /* 0x0000000000047941 */ /* 0x000fea0003800000 */
.L_x_23921:
        /* <DEDUP_REMOVED lines=18> */
.L_x_23924:
[----:B------:R-:W-:Y:S01]  /*9e20*/  ISETP.GE.AND P0, PT, R16, RZ, PT ;  /* 0x000000ff1000720c */ /* 0x000fe20003f06270 */
[----:B------:R-:W-:-:S12]  /*9e30*/  IMAD.MOV.U32 R3, RZ, RZ, 0x3fd774eb ;  /* 0x3fd774ebff037424 */ /* 0x000fd800078e00ff */
[----:B------:R-:W-:-:S04]  /*9e40*/  @P0 FFMA.FTZ R2, R3, 0.93318945169448852539, -R2 ;  /* 0x3f6ee58103020823 */ /* 0x000fc80000010802 */
[----:B------:R-:W-:Y:S02]  /*9e50*/  @!P0 FFMA.FTZ R2, R3, 0.93318945169448852539, R2 ;  /* 0x3f6ee58103028823 */ /* 0x000fe40000010002 */
.L_x_23925:
[----:B------:R-:W-:Y:S05]  /*9e60*/  BSYNC B0 ;  /* 0x0000000000007941 */ /* 0x000fea0003800000 */
.L_x_23923:
        /* <DEDUP_REMOVED lines=12> */
.L_x_23918:
        /* <DEDUP_REMOVED lines=15> */
[----:B---34-:R-:W-:Y:S05]  /*a020*/  CALL.REL.NOINC `($__internal_55_$__cuda_sm3x_div_rn_ftz_f32_slowpath) ;  /* 0x00008dc000007944 */ /* 0x018fea0003c00000 */
.L_x_23929:
[----:B------:R-:W-:Y:S05]  /*a030*/  BSYNC B4 ;  /* 0x0000000000047941 */ /* 0x000fea0003800000 */
.L_x_23928:
        /* <DEDUP_REMOVED lines=18> */
.L_x_23931:
[----:B------:R-:W-:Y:S01]  /*a160*/  ISETP.GE.AND P0, PT, R16, RZ, PT ;  /* 0x000000ff1000720c */ /* 0x000fe20003f06270 */
[----:B------:R-:W-:-:S12]  /*a170*/  IMAD.MOV.U32 R3, RZ, RZ, 0x3fd774eb ;  /* 0x3fd774ebff037424 */ /* 0x000fd800078e00ff */
[----:B------:R-:W-:-:S04]  /*a180*/  @P0 FFMA.FTZ R2, R3, 0.93318945169448852539, -R2 ;  /* 0x3f6ee58103020823 */ /* 0x000fc80000010802 */
[----:B------:R-:W-:Y:S02]  /*a190*/  @!P0 FFMA.FTZ R2, R3, 0.93318945169448852539, R2 ;  /* 0x3f6ee58103028823 */ /* 0x000fe40000010002 */
.L_x_23932:
[----:B------:R-:W-:Y:S05]  /*a1a0*/  BSYNC B0 ;  /* 0x0000000000007941 */ /* 0x000fea0003800000 */
.L_x_23930:
        /* <DEDUP_REMOVED lines=13> */
.L_x_23927:
        /* <DEDUP_REMOVED lines=25> */
.L_x_23934:
        /* <DEDUP_REMOVED lines=40> */
.L_x_23933:
        /* <DEDUP_REMOVED lines=51> */
.L_x_23936:
[----:B------:R-:W-:Y:S05]  /*a9c0*/  BSYNC B0 ;  /* 0x0000000000007941 */ /* 0x000fea0003800000 */
.L_x_23935:
[----:B------:R-:W-:Y:S01]  /*a9d0*/  BSSY B4, `(.L_x_23937) ;  /* 0x0000006000047945 */ /* 0x000fe20003800000 */
[----:B------:R-:W-:Y:S01]  /*a9e0*/  FFMA R2, R2, R4, R5 ;  /* 0x0000000402027223 */ /* 0x000fe20000000005 */
[----:B------:R-:W-:Y:S05]  /*a9f0*/  @!P0 BRA `(.L_x_23938) ;  /* 0x0000003000008947 */ /* 0x000fea0003800000 */
[----:B------:R-:W-:Y:S01]  /*aa00*/  IMAD.MOV.U32 R5, RZ, RZ, R7 ;  /* 0x000000ffff057224 */ /* 0x000fe200078e0007 */
[----:B------:R-:W-:Y:S02]  /*aa10*/  MOV R0, 0xaa30 ;  /* 0x0000aa3000007802 */ /* 0x000fe40000000f00 */
[----:B---34-:R-:W-:Y:S05]  /*aa20*/  CALL.REL.NOINC `($__internal_55_$__cuda_sm3x_div_rn_ftz_f32_slowpath) ;  /* 0x000083c000007944 */ /* 0x018fea0003c00000 */
.L_x_23938:
[----:B------:R-:W-:Y:S05]  /*aa30*/  BSYNC B4 ;  /* 0x0000000000047941 */ /* 0x000fea0003800000 */
.L_x_23937:
        /* <DEDUP_REMOVED lines=18> */
.L_x_23940:
[----:B------:R-:W-:Y:S01]  /*ab60*/  ISETP.GE.AND P0, PT, R16, RZ, PT ;  /* 0x000000ff1000720c */ /* 0x000fe20003f06270 */
[----:B------:R-:W-:-:S12]  /*ab70*/  IMAD.MOV.U32 R3, RZ, RZ, 0x3fd774eb ;  /* 0x3fd774ebff037424 */ /* 0x000fd800078e00ff */
[----:B------:R-:W-:-:S04]  /*ab80*/  @P0 FFMA.FTZ R2, R3, 0.93318945169448852539, -R2 ;  /* 0x3f6ee58103020823 */ /* 0x000fc80000010802 */
[----:B------:R-:W-:Y:S02]  /*ab90*/  @!P0 FFMA.FTZ R2, R3, 0.93318945169448852539, R2 ;  /* 0x3f6ee58103028823 */ /* 0x000fe40000010002 */
.L_x_23941:
[----:B------:R-:W-:Y:S05]  /*aba0*/  BSYNC B0 ;  /* 0x0000000000007941 */ /* 0x000fea0003800000 */
.L_x_23939:
        /* <DEDUP_REMOVED lines=12> */
.L_x_23917:
        /* <DEDUP_REMOVED lines=12> */
.L_x_23943:
[----:B------:R-:W-:Y:S05]  /*ad30*/  BSYNC B4 ;  /* 0x0000000000047941 */ /* 0x000fea0003800000 */
.L_x_23942:
        /* <DEDUP_REMOVED lines=18> */
.L_x_23945:
[----:B------:R-:W-:Y:S01]  /*ae60*/  ISETP.GE.AND P0, PT, R16, RZ, PT ;  /* 0x000000ff1000720c */ /* 0x000fe20003f06270 */
[----:B------:R-:W-:-:S12]  /*ae70*/  IMAD.MOV.U32 R3, RZ, RZ, 0x3fd774eb ;  /* 0x3fd774ebff037424 */ /* 0x000fd800078e00ff */
[----:B------:R-:W-:-:S04]  /*ae80*/  @P0 FFMA.FTZ R2, R3, 0.93318945169448852539, -R2 ;  /* 0x3f6ee58103020823 */ /* 0x000fc80000010802 */
[----:B------:R-:W-:Y:S02]  /*ae90*/  @!P0 FFMA.FTZ R2, R3, 0.93318945169448852539, R2 ;  /* 0x3f6ee58103028823 */ /* 0x000fe40000010002 */
.L_x_23946:
[----:B------:R-:W-:Y:S05]  /*aea0*/  BSYNC B0 ;  /* 0x0000000000007941 */ /* 0x000fea0003800000 */
.L_x_23944:
        /* <DEDUP_REMOVED lines=27> */
.L_x_23916:
        /* <DEDUP_REMOVED lines=39> */
.L_x_23949:
[----:B------:R-:W-:Y:S05]  /*b2d0*/  BSYNC B0 ;  /* 0x0000000000007941 */ /* 0x000fea0003800000 */
.L_x_23948:
[----:B------:R-:W-:Y:S01]  /*b2e0*/  BSSY B4, `(.L_x_23950) ;  /* 0x0000007000047945 */ /* 0x000fe20003800000 */
[----:B------:R-:W-:Y:S01]  /*b2f0*/  FFMA R2, R6, R5, R4 ;  /* 0x0000000506027223 */ /* 0x000fe20000000004 */
[----:B------:R-:W-:Y:S05]  /*b300*/  @!P0 BRA `(.L_x_23951) ;  /* 0x0000004000008947 */ /* 0x000fea0003800000 */
[----:B------:R-:W-:Y:S01]  /*b310*/  IMAD.MOV.U32 R5, RZ, RZ, R13 ;  /* 0x000000ffff057224 */ /* 0x000fe200078e000d */
[----:B------:R-:W-:Y:S01]  /*b320*/  MOV R0, 0xb350 ;  /* 0x0000b35000007802 */ /* 0x000fe20000000f00 */
[----:B------:R-:W-:Y:S02]  /*b330*/  IMAD.MOV.U32 R12, RZ, RZ, 0x3f800000 ;  /* 0x3f800000ff0c7424 */ /* 0x000fe400078e00ff */
[----:B---34-:R-:W-:Y:S05]  /*b340*/  CALL.REL.NOINC `($__internal_55_$__cuda_sm3x_div_rn_ftz_f32_slowpath) ;  /* 0x00007aa000007944 */ /* 0x018fea0003c00000 */
.L_x_23951:
[----:B------:R-:W-:Y:S05]  /*b350*/  BSYNC B4 ;  /* 0x0000000000047941 */ /* 0x000fea0003800000 */
.L_x_23950:
        /* <DEDUP_REMOVED lines=18> */
.L_x_23953:
[----:B------:R-:W-:Y:S01]  /*b480*/  ISETP.GE.AND P0, PT, R16, RZ, PT ;  /* 0x000000ff1000720c */ /* 0x000fe20003f06270 */
[----:B------:R-:W-:-:S12]  /*b490*/  IMAD.MOV.U32 R3, RZ, RZ, 0x3fd774eb ;  /* 0x3fd774ebff037424 */ /* 0x000fd800078e00ff */
[----:B------:R-:W-:-:S04]  /*b4a0*/  @P0 FFMA.FTZ R2, R3, 0.93318945169448852539, -R2 ;  /* 0x3f6ee58103020823 */ /* 0x000fc80000010802 */
[----:B------:R-:W-:Y:S02]  /*b4b0*/  @!P0 FFMA.FTZ R2, R3, 0.93318945169448852539, R2 ;  /* 0x3f6ee58103028823 */ /* 0x000fe40000010002 */
.L_x_23954:
[----:B------:R-:W-:Y:S05]  /*b4c0*/  BSYNC B0 ;  /* 0x0000000000007941 */ /* 0x000fea0003800000 */
.L_x_23952:
        /* <DEDUP_REMOVED lines=10> */
.L_x_23947:
        /* <DEDUP_REMOVED lines=12> */
[----:B---34-:R-:W-:Y:S05]  /*b630*/  CALL.REL.NOINC `($__internal_55_$__cuda_sm3x_div_rn_ftz_f32_slowpath) ;  /* 0x000077b000007944 */ /* 0x018fea0003c00000 */
.L_x_23956:
[----:B------:R-:W-:Y:S05]  /*b640*/  BSYNC B4 ;  /* 0x0000000000047941 */ /* 0x000fea0003800000 */
.L_x_23955:
        /* <DEDUP_REMOVED lines=18> */
.L_x_23958:
[----:B------:R-:W-:Y:S01]  /*b770*/  ISETP.GE.AND P0, PT, R16, RZ, PT ;  /* 0x000000ff1000720c */ /* 0x000fe20003f06270 */
[----:B------:R-:W-:-:S12]  /*b780*/  IMAD.MOV.U32 R3, RZ, RZ, 0x3fd774eb ;  /* 0x3fd774ebff037424 */ /* 0x000fd800078e00ff */
[----:B------:R-:W-:-:S04]  /*b790*/  @P0 FFMA.FTZ R2, R3, 0.93318945169448852539, -R2 ;  /* 0x3f6ee58103020823 */ /* 0x000fc80000010802 */
[----:B------:R-:W-:Y:S02]  /*b7a0*/  @!P0 FFMA.FTZ R2, R3, 0.93318945169448852539, R2 ;  /* 0x3f6ee58103028823 */ /* 0x000fe40000010002 */
.L_x_23959:
[----:B------:R-:W-:Y:S05]  /*b7b0*/  BSYNC B0 ;  /* 0x0000000000007941 */ /* 0x000fea0003800000 */
.L_x_23957:
        /* <DEDUP_REMOVED lines=11> */
.L_x_23915:
        /* <DEDUP_REMOVED lines=32> */
[----:B---34-:R-:W-:Y:S05]  /*ba70*/  CALL.REL.NOINC `($__internal_55_$__cuda_sm3x_div_rn_ftz_f32_slowpath) ;  /* 0x0000737000007944 */ /* 0x018fea0003c00000 */
[----:B0-----:R-:W-:Y:S02]  /*ba80*/  IMAD.MOV.U32 R0, RZ, RZ, R2 ;  /* 0x000000ffff007224 */ /* 0x001fe400078e0002 */
.L_x_23961:
[----:B------:R-:W-:Y:S05]  /*ba90*/  BSYNC B4 ;  /* 0x0000000000047941 */ /* 0x000fea0003800000 */
.L_x_23960:
        /* <DEDUP_REMOVED lines=18> */
.L_x_23963:
[----:B------:R-:W-:Y:S02]  /*bbc0*/  ISETP.GE.AND P0, PT, R16, RZ, PT ;  /* 0x000000ff1000720c */ /* 0x000fe40003f06270 */
[----:B------:R-:W-:-:S11]  /*bbd0*/  MOV R3, 0x3fd774eb ;  /* 0x3fd774eb00037802 */ /* 0x000fd60000000f00 */
[----:B------:R-:W-:-:S04]  /*bbe0*/  @P0 FFMA.FTZ R0, R3, 0.93318945169448852539, -R0 ;  /* 0x3f6ee58103000823 */ /* 0x000fc80000010800 */
[----:B------:R-:W-:Y:S02]  /*bbf0*/  @!P0 FFMA.FTZ R0, R3, 0.93318945169448852539, R0 ;  /* 0x3f6ee58103008823 */ /* 0x000fe40000010000 */
.L_x_23964:
[----:B------:R-:W-:Y:S05]  /*bc00*/  BSYNC B0 ;  /* 0x0000000000007941 */ /* 0x000fea0003800000 */
.L_x_23962:
        /* <DEDUP_REMOVED lines=11> */
.L_x_23914:
        /* <DEDUP_REMOVED lines=26> */
[----:B---34-:R-:W-:Y:S05]  /*be60*/  CALL.REL.NOINC `($__internal_55_$__cuda_sm3x_div_rn_ftz_f32_slowpath) ;  /* 0x00006f8000007944 */ /* 0x018fea0003c00000 */
.L_x_23966:
[----:B------:R-:W-:Y:S05]  /*be70*/  BSYNC B4 ;  /* 0x0000000000047941 */ /* 0x000fea0003800000 */
.L_x_23965:
        /* <DEDUP_REMOVED lines=18> */
.L_x_23968:
[----:B------:R-:W-:Y:S01]  /*bfa0*/  ISETP.GE.AND P0, PT, R16, RZ, PT ;  /* 0x000000ff1000720c */ /* 0x000fe20003f06270 */
[----:B------:R-:W-:-:S12]  /*bfb0*/  IMAD.MOV.U32 R3, RZ, RZ, 0x3fd774eb ;  /* 0x3fd774ebff037424 */ /* 0x000fd800078e00ff */
[----:B------:R-:W-:-:S04]  /*bfc0*/  @P0 FFMA.FTZ R2, R3, 0.93318945169448852539, -R2 ;  /* 0x3f6ee58103020823 */ /* 0x000fc80000010802 */
[----:B------:R-:W-:Y:S02]  /*bfd0*/  @!P0 FFMA.FTZ R2, R3, 0.93318945169448852539, R2 ;  /* 0x3f6ee58103028823 */ /* 0x000fe40000010002 */
.L_x_23969:
[----:B------:R-:W-:Y:S05]  /*bfe0*/  BSYNC B0 ;  /* 0x0000000000007941 */ /* 0x000fea0003800000 */
.L_x_23967:
[C---:B------:R-:W-:Y:S01]  /*bff0*/  FSETP.NEU.FTZ.AND P2, PT, |R16|.reuse, |R17|, PT ;  /* 0x400000111000720b */ /* 0x040fe20003f5d200 */
        /* <DEDUP_REMOVED lines=11> */
.L_x_23926:
[----:B------:R-:W-:Y:S05]  /*c0b0*/  BSYNC B1 ;  /* 0x0000000000017941 */ /* 0x000fea0003800000 */
.L_x_23913:
        /* <DEDUP_REMOVED lines=41> */
.L_x_23972:
        /* <DEDUP_REMOVED lines=10> */
.L_x_23971:
[----:B------:R-:W-:-:S04]  /*c3f0*/  FMUL.RZ R4, R4, 0.15915493667125701904 ;  /* 0x3e22f98304047820 */ /* 0x000fc8000040c000 */
[----:B------:R0:W1:Y:S08]  /*c400*/  MUFU.SIN R23, R4 ;  /* 0x0000000400177308 */ /* 0x0000700000000400 */
[----:B------:R0:W2:Y:S01]  /*c410*/  MUFU.COS R22, R4 ;  /* 0x0000000400167308 */ /* 0x0000a20000000000 */
[----:B------:R-:W-:Y:S05]  /*c420*/  BRA `(.L_x_23912) ;  /* 0x0000003000007947 */ /* 0x000fea0003800000 */
.L_x_23970:
[----:B------:R-:W-:Y:S02]  /*c430*/  FMUL.FTZ R10, R10, 1.4426950216293334961 ;  /* 0x3fb8aa3b0a0a7820 */ /* 0x000fe40000410000 */
[----:B------:R-:W-:-:S02]  /*c440*/  IMAD.MOV.U32 R23, RZ, RZ, R4 ;  /* 0x000000ffff177224 */ /* 0x000fc400078e0004 */
[----:B------:R0:W1:Y:S05]  /*c450*/  MUFU.EX2 R22, R10 ;  /* 0x0000000a00167308 */ /* 0x00006a0000000800 */
.L_x_23912:
[----:B------:R-:W-:Y:S05]  /*c460*/  BSYNC B2 ;  /* 0x0000000000027941 */ /* 0x000fea0003800000 */
.L_x_23911:
[----:B------:R-:W5:Y:S01]  /*c470*/  S2R R3, SR_TID.X ;  /* 0x0000000000037919 */ /* 0x000f620000002100 */
[----:B------:R-:W-:Y:S01]  /*c480*/  BSSY B2, `(.L_x_23973) ;  /* 0x00002c0000027945 */ /* 0x000fe20003800000 */
[----:B--2---:R-:W-:Y:S01]  /*c490*/  CS2R R16, SRZ ;  /* 0x0000000000107805 */ /* 0x004fe2000001ff00 */
[----:B-----5:R-:W-:-:S04]  /*c4a0*/  IADD3 R3, R3, 0x180, RZ ;  /* 0x0000018003037810 */ /* 0x020fc80007ffe0ff */
[----:B------:R-:W-:-:S13]  /*c4b0*/  ISETP.GE.AND P0, PT, R3, R26, PT ;  /* 0x0000001a0300720c */ /* 0x000fda0003f06270 */
[----:B------:R-:W-:Y:S05]  /*c4c0*/  @P0 BRA `(.L_x_23974) ;  /* 0x00002bb000000947 */ /* 0x000fea0003800000 */
[C---:B---3--:R-:W-:Y:S01]  /*c4d0*/  FSETP.NAN.FTZ.AND P0, PT, R18.reuse, R19, PT ;  /* 0x000000131200720b */ /* 0x048fe20003f18000 */
        /* <DEDUP_REMOVED lines=38> */
[----:B------:R-:W2:Y:S02]  /*c740*/  MUFU.RCP R7, R12 ;  /* 0x0000000c00077308 */ /* 0x000ea40000001000 */
[C---:B------:R-:W-:Y:S02]  /*c750*/  FFMA.FTZ R5, R2.reuse, R5, -0.13229703903198242188 ;  /* 0xbe0778e002057423 */ /* 0x040fe40000010005 */
[----:B0-----:R-:W-:Y:S02]  /*c760*/  FMUL.FTZ R10, R3, 1.1920928955078125e-07 ;  /* 0x34000000030a7820 */ /* 0x001fe40000410000 */
[----:B------:R-:W-:-:S04]  /*c770*/  FFMA.FTZ R5, R2, R5, 0.14491446316242218018 ;  /* 0x3e14647502057423 */ /* 0x000fc80000010005 */
[----:B------:R-:W-:-:S04]  /*c780*/  FFMA.FTZ R5, R2, R5, -0.16641564667224884033 ;  /* 0xbe2a68dd02057423 */ /* 0x000fc80000010005 */
[----:B------:R-:W-:Y:S02]  /*c790*/  FFMA.FTZ R5, R2, R5, 0.19988867640495300293 ;  /* 0x3e4caf9e02057423 */ /* 0x000fe40000010005 */
[----:B--2---:R-:W-:Y:S02]  /*c7a0*/  FFMA R4, -R12, R7, 1 ;  /* 0x3f8000000c047423 */ /* 0x004fe40000000107 */
        /* <DEDUP_REMOVED lines=15> */
.L_x_23982:
[----:B------:R-:W-:Y:S05]  /*c8a0*/  BSYNC B0 ;  /* 0x0000000000007941 */ /* 0x000fea0003800000 */
.L_x_23981:
[----:B------:R-:W-:Y:S01]  /*c8b0*/  BSSY B4, `(.L_x_23983) ;  /* 0x0000006000047945 */ /* 0x000fe20003800000 */
[----:B------:R-:W-:Y:S01]  /*c8c0*/  FFMA R2, R4, R2, R7 ;  /* 0x0000000204027223 */ /* 0x000fe20000000007 */
[----:B------:R-:W-:Y:S05]  /*c8d0*/  @!P0 BRA `(.L_x_23984) ;  /* 0x0000003000008947 */ /* 0x000fea0003800000 */
[----:B------:R-:W-:Y:S02]  /*c8e0*/  MOV R5, R13 ;  /* 0x0000000d00057202 */ /* 0x000fe40000000f00 */
[----:B------:R-:W-:Y:S02]  /*c8f0*/  MOV R0, 0xc910 ;  /* 0x0000c91000007802 */ /* 0x000fe40000000f00 */
[----:B-1--4-:R-:W-:Y:S05]  /*c900*/  CALL.REL.NOINC `($__internal_55_$__cuda_sm3x_div_rn_ftz_f32_slowpath) ;  /* 0x000064e000007944 */ /* 0x012fea0003c00000 */
.L_x_23984:
[----:B------:R-:W-:Y:S05]  /*c910*/  BSYNC B4 ;  /* 0x0000000000047941 */ /* 0x000fea0003800000 */
.L_x_23983:
        /* <DEDUP_REMOVED lines=18> */
.L_x_23986:
[----:B------:R-:W-:Y:S01]  /*ca40*/  ISETP.GE.AND P0, PT, R18, RZ, PT ;  /* 0x000000ff1200720c */ /* 0x000fe20003f06270 */
[----:B------:R-:W-:-:S12]  /*ca50*/  IMAD.MOV.U32 R3, RZ, RZ, 0x3fd774eb ;  /* 0x3fd774ebff037424 */ /* 0x000fd800078e00ff */
[----:B------:R-:W-:-:S04]  /*ca60*/  @P0 FFMA.FTZ R2, R3, 0.93318945169448852539, -R2 ;  /* 0x3f6ee58103020823 */ /* 0x000fc80000010802 */
[----:B------:R-:W-:Y:S02]  /*ca70*/  @!P0 FFMA.FTZ R2, R3, 0.93318945169448852539, R2 ;  /* 0x3f6ee58103028823 */ /* 0x000fe40000010002 */
.L_x_23987:
[----:B------:R-:W-:Y:S05]  /*ca80*/  BSYNC B0 ;  /* 0x0000000000007941 */ /* 0x000fea0003800000 */
.L_x_23985:
        /* <DEDUP_REMOVED lines=12> */
.L_x_23980:
[----:B------:R-:W-:-:S04]  /*cb50*/  FMUL.FTZ R3, R13, R13 ;  /* 0x0000000d0d037220 */ /* 0x000fc80000410000 */
[----:B------:R-:W-:-:S05]  /*cb60*/  FFMA.FTZ R10, R12, R12, R3 ;  /* 0x0000000c0c0a7223 */ /* 0x000fca0000010003 */
[----:B------:R-:W-:-:S13]  /*cb70*/  FSETP.GTU.FTZ.AND P0, PT, R10, 0.69999998807907104492, PT ;  /* 0x3f3333330a00780b */ /* 0x000fda0003f1c000 */
[----:B------:R-:W-:Y:S05]  /*cb80*/  @P0 BRA `(.L_x_23989) ;  /* 0x0000031000000947 */ /* 0x000fea0003800000 */
[----:B------:R-:W0:Y:S01]  /*cb90*/  MUFU.RCP R3, R12 ;  /* 0x0000000c00037308 */ /* 0x000e220000001000 */
[----:B------:R-:W-:Y:S07]  /*cba0*/  BSSY B4, `(.L_x_23990) ;  /* 0x000000b000047945 */ /* 0x000fee0003800000 */
[----:B------:R-:W2:Y:S01]  /*cbb0*/  FCHK P0, R13, R12 ;  /* 0x0000000c0d007302 */ /* 0x000ea20000000000 */
[----:B0-----:R-:W-:-:S04]  /*cbc0*/  FFMA R0, -R12, R3, 1 ;  /* 0x3f8000000c007423 */ /* 0x001fc80000000103 */
[----:B------:R-:W-:-:S04]  /*cbd0*/  FFMA R0, R3, R0, R3 ;  /* 0x0000000003007223 */ /* 0x000fc80000000003 */
[----:B------:R-:W-:-:S04]  /*cbe0*/  FFMA R3, R13, R0, RZ ;  /* 0x000000000d037223 */ /* 0x000fc800000000ff */
[----:B------:R-:W-:-:S04]  /*cbf0*/  FFMA R2, -R12, R3, R13 ;  /* 0x000000030c027223 */ /* 0x000fc8000000010d */
[----:B------:R-:W-:Y:S01]  /*cc00*/  FFMA R2, R0, R2, R3 ;  /* 0x0000000200027223 */ /* 0x000fe20000000003 */
[----:B--2---:R-:W-:Y:S05]  /*cc10*/  @!P0 BRA `(.L_x_23991) ;  /* 0x0000003000008947 */ /* 0x004fea0003800000 */
[----:B------:R-:W-:Y:S01]  /*cc20*/  IMAD.MOV.U32 R5, RZ, RZ, R13 ;  /* 0x000000ffff057224 */ /* 0x000fe200078e000d */
[----:B------:R-:W-:Y:S02]  /*cc30*/  MOV R0, 0xcc50 ;  /* 0x0000cc5000007802 */ /* 0x000fe40000000f00 */
[----:B-1--4-:R-:W-:Y:S05]  /*cc40*/  CALL.REL.NOINC `($__internal_55_$__cuda_sm3x_div_rn_ftz_f32_slowpath) ;  /* 0x000061a000007944 */ /* 0x012fea0003c00000 */
.L_x_23991:
[----:B------:R-:W-:Y:S05]  /*cc50*/  BSYNC B4 ;  /* 0x0000000000047941 */ /* 0x000fea0003800000 */
.L_x_23990:
        /* <DEDUP_REMOVED lines=18> */
.L_x_23993:
[----:B------:R-:W-:Y:S01]  /*cd80*/  ISETP.GE.AND P0, PT, R18, RZ, PT ;  /* 0x000000ff1200720c */ /* 0x000fe20003f06270 */
[----:B------:R-:W-:-:S12]  /*cd90*/  HFMA2.MMA R3, -RZ, RZ, 1.9599609375, 20144 ;  /* 0x3fd774ebff037435 */ /* 0x000fd800000001ff */
[----:B------:R-:W-:-:S04]  /*cda0*/  @P0 FFMA.FTZ R2, R3, 0.93318945169448852539, -R2 ;  /* 0x3f6ee58103020823 */ /* 0x000fc80000010802 */
[----:B------:R-:W-:Y:S02]  /*cdb0*/  @!P0 FFMA.FTZ R2, R3, 0.93318945169448852539, R2 ;  /* 0x3f6ee58103028823 */ /* 0x000fe40000010002 */
.L_x_23994:
[----:B------:R-:W-:Y:S05]  /*cdc0*/  BSYNC B0 ;  /* 0x0000000000007941 */ /* 0x000fea0003800000 */
.L_x_23992:
        /* <DEDUP_REMOVED lines=13> */
.L_x_23989:
        /* <DEDUP_REMOVED lines=25> */
.L_x_23996:
        /* <DEDUP_REMOVED lines=40> */
.L_x_23995:
        /* <DEDUP_REMOVED lines=29> */
[----:B------:R-:W2:Y:S02]  /*d480*/  MUFU.RCP R5, R12 ;  /* 0x0000000c00057308 */ /* 0x000ea40000001000 */
[----:B------:R-:W-:Y:S02]  /*d490*/  FFMA.FTZ R3, R2, R3, -0.13229703903198242188 ;  /* 0xbe0778e002037423 */ /* 0x000fe40000010003 */
        /* <DEDUP_REMOVED lines=20> */
.L_x_23998:
[----:B------:R-:W-:Y:S05]  /*d5e0*/  BSYNC B0 ;  /* 0x0000000000007941 */ /* 0x000fea0003800000 */
.L_x_23997:
[----:B------:R-:W-:Y:S01]  /*d5f0*/  BSSY B4, `(.L_x_23999) ;  /* 0x0000006000047945 */ /* 0x000fe20003800000 */
[----:B------:R-:W-:Y:S01]  /*d600*/  FFMA R2, R2, R4, R5 ;  /* 0x0000000402027223 */ /* 0x000fe20000000005 */
[----:B------:R-:W-:Y:S05]  /*d610*/  @!P0 BRA `(.L_x_24000) ;  /* 0x0000003000008947 */ /* 0x000fea0003800000 */
[----:B------:R-:W-:Y:S01]  /*d620*/  IMAD.MOV.U32 R5, RZ, RZ, R7 ;  /* 0x000000ffff057224 */ /* 0x000fe200078e0007 */
[----:B------:R-:W-:Y:S02]  /*d630*/  MOV R0, 0xd650 ;  /* 0x0000d65000007802 */ /* 0x000fe40000000f00 */
[----:B-1--4-:R-:W-:Y:S05]  /*d640*/  CALL.REL.NOINC `($__internal_55_$__cuda_sm3x_div_rn_ftz_f32_slowpath) ;  /* 0x000057a000007944 */ /* 0x012fea0003c00000 */
.L_x_24000:
[----:B------:R-:W-:Y:S05]  /*d650*/  BSYNC B4 ;  /* 0x0000000000047941 */ /* 0x000fea0003800000 */
.L_x_23999:
        /* <DEDUP_REMOVED lines=18> */
.L_x_24002:
[----:B------:R-:W-:Y:S01]  /*d780*/  ISETP.GE.AND P0, PT, R18, RZ, PT ;  /* 0x000000ff1200720c */ /* 0x000fe20003f06270 */
[----:B------:R-:W-:-:S12]  /*d790*/  IMAD.MOV.U32 R3, RZ, RZ, 0x3fd774eb ;  /* 0x3fd774ebff037424 */ /* 0x000fd800078e00ff */
[----:B------:R-:W-:-:S04]  /*d7a0*/  @P0 FFMA.FTZ R2, R3, 0.93318945169448852539, -R2 ;  /* 0x3f6ee58103020823 */ /* 0x000fc80000010802 */
[----:B------:R-:W-:Y:S02]  /*d7b0*/  @!P0 FFMA.FTZ R2, R3, 0.93318945169448852539, R2 ;  /* 0x3f6ee58103028823 */ /* 0x000fe40000010002 */
.L_x_24003:
[----:B------:R-:W-:Y:S05]  /*d7c0*/  BSYNC B0 ;  /* 0x0000000000007941 */ /* 0x000fea0003800000 */
.L_x_24001:
        /* <DEDUP_REMOVED lines=12> */
.L_x_23979:
        /* <DEDUP_REMOVED lines=12> */
.L_x_24005:
[----:B------:R-:W-:Y:S05]  /*d950*/  BSYNC B4 ;  /* 0x0000000000047941 */ /* 0x000fea0003800000 */
.L_x_24004:
        /* <DEDUP_REMOVED lines=18> */
.L_x_24007:
[----:B------:R-:W-:Y:S01]  /*da80*/  ISETP.GE.AND P0, PT, R18, RZ, PT ;  /* 0x000000ff1200720c */ /* 0x000fe20003f06270 */
[----:B------:R-:W-:-:S12]  /*da90*/  IMAD.MOV.U32 R3, RZ, RZ, 0x3fd774eb ;  /* 0x3fd774ebff037424 */ /* 0x000fd800078e00ff */
[----:B------:R-:W-:-:S04]  /*daa0*/  @P0 FFMA.FTZ R2, R3, 0.93318945169448852539, -R2 ;  /* 0x3f6ee58103020823 */ /* 0x000fc80000010802 */
[----:B------:R-:W-:Y:S02]  /*dab0*/  @!P0 FFMA.FTZ R2, R3, 0.93318945169448852539, R2 ;  /* 0x3f6ee58103028823 */ /* 0x000fe40000010002 */
.L_x_24008:
[----:B------:R-:W-:Y:S05]  /*dac0*/  BSYNC B0 ;  /* 0x0000000000007941 */ /* 0x000fea0003800000 */
.L_x_24006:
        /* <DEDUP_REMOVED lines=27> */
.L_x_23978:
[----:B------:R-:W-:-:S13]  /*dc80*/  FSETP.GEU.FTZ.AND P0, PT, R13, 9.999999682655225389e-20, PT ;  /* 0x1fec1e4a0d00780b */ /* 0x000fda0003f1e000 */
[----:B------:R-:W-:Y:S05]  /*dc90*/  @!P0 BRA `(.L_x_24009) ;  /* 0x000004f000008947 */ /* 0x000fea0003800000 */
[----:B------:R-:W-:Y:S01]  /*dca0*/  FMUL.FTZ R0, R13, R13 ;  /* 0x0000000d0d007220 */ /* 0x000fe20000410000 */
[----:B------:R-:W-:Y:S01]  /*dcb0*/  HFMA2.MMA R5, -RZ, RZ, 1.625, 0 ;  /* 0x3e800000ff057435 */ /* 0x000fe200000001ff */
        /* <DEDUP_REMOVED lines=35> */
.L_x_24011:
[----:B------:R-:W-:Y:S05]  /*def0*/  BSYNC B0 ;  /* 0x0000000000007941 */ /* 0x000fea0003800000 */
.L_x_24010:
[----:B------:R-:W-:Y:S01]  /*df00*/  BSSY B4, `(.L_x_24012) ;  /* 0x0000007000047945 */ /* 0x000fe20003800000 */
[----:B------:R-:W-:Y:S01]  /*df10*/  FFMA R2, R6, R5, R4 ;  /* 0x0000000506027223 */ /* 0x000fe20000000004 */
[----:B------:R-:W-:Y:S05]  /*df20*/  @!P0 BRA `(.L_x_24013) ;  /* 0x0000004000008947 */ /* 0x000fea0003800000 */
[----:B------:R-:W-:Y:S01]  /*df30*/  IMAD.MOV.U32 R5, RZ, RZ, R13 ;  /* 0x000000ffff057224 */ /* 0x000fe200078e000d */
[----:B------:R-:W-:Y:S01]  /*df40*/  MOV R0, 0xdf70 ;  /* 0x0000df7000007802 */ /* 0x000fe20000000f00 */
[----:B------:R-:W-:Y:S02]  /*df50*/  IMAD.MOV.U32 R12, RZ, RZ, 0x3f800000 ;  /* 0x3f800000ff0c7424 */ /* 0x000fe400078e00ff */
[----:B-1--4-:R-:W-:Y:S05]  /*df60*/  CALL.REL.NOINC `($__internal_55_$__cuda_sm3x_div_rn_ftz_f32_slowpath) ;  /* 0x00004e8000007944 */ /* 0x012fea0003c00000 */
.L_x_24013:
[----:B------:R-:W-:Y:S05]  /*df70*/  BSYNC B4 ;  /* 0x0000000000047941 */ /* 0x000fea0003800000 */
.L_x_24012:
        /* <DEDUP_REMOVED lines=18> */
.L_x_24015:
[----:B------:R-:W-:Y:S01]  /*e0a0*/  ISETP.GE.AND P0, PT, R18, RZ, PT ;  /* 0x000000ff1200720c */ /* 0x000fe20003f06270 */
[----:B------:R-:W-:-:S12]  /*e0b0*/  IMAD.MOV.U32 R3, RZ, RZ, 0x3fd774eb ;  /* 0x3fd774ebff037424 */ /* 0x000fd800078e00ff */
[----:B------:R-:W-:-:S04]  /*e0c0*/  @P0 FFMA.FTZ R2, R3, 0.93318945169448852539, -R2 ;  /* 0x3f6ee58103020823 */ /* 0x000fc80000010802 */
[----:B------:R-:W-:Y:S02]  /*e0d0*/  @!P0 FFMA.FTZ R2, R3, 0.93318945169448852539, R2 ;  /* 0x3f6ee58103028823 */ /* 0x000fe40000010002 */
.L_x_24016:
[----:B------:R-:W-:Y:S05]  /*e0e0*/  BSYNC B0 ;  /* 0x0000000000007941 */ /* 0x000fea0003800000 */
.L_x_24014:
        /* <DEDUP_REMOVED lines=10> */
.L_x_24009:
        /* <DEDUP_REMOVED lines=12> */
[----:B-1--4-:R-:W-:Y:S05]  /*e250*/  CALL.REL.NOINC `($__internal_55_$__cuda_sm3x_div_rn_ftz_f32_slowpath) ;  /* 0x00004b9000007944 */ /* 0x012fea0003c00000 */
.L_x_24018:
[----:B------:R-:W-:Y:S05]  /*e260*/  BSYNC B4 ;  /* 0x0000000000047941 */ /* 0x000fea0003800000 */
.L_x_24017:
        /* <DEDUP_REMOVED lines=18> */
.L_x_24020:
[----:B------:R-:W-:Y:S01]  /*e390*/  ISETP.GE.AND P0, PT, R18, RZ, PT ;  /* 0x000000ff1200720c */ /* 0x000fe20003f06270 */
[----:B------:R-:W-:-:S12]  /*e3a0*/  HFMA2.MMA R3, -RZ, RZ, 1.9599609375, 20144 ;  /* 0x3fd774ebff037435 */ /* 0x000fd800000001ff */
[----:B------:R-:W-:-:S04]  /*e3b0*/  @P0 FFMA.FTZ R2, R3, 0.93318945169448852539, -R2 ;  /* 0x3f6ee58103020823 */ /* 0x000fc80000010802 */
[----:B------:R-:W-:Y:S02]  /*e3c0*/  @!P0 FFMA.FTZ R2, R3, 0.93318945169448852539, R2 ;  /* 0x3f6ee58103028823 */ /* 0x000fe40000010002 */
.L_x_24021:
[----:B------:R-:W-:Y:S05]  /*e3d0*/  BSYNC B0 ;  /* 0x0000000000007941 */ /* 0x000fea0003800000 */
.L_x_24019:
        /* <DEDUP_REMOVED lines=11> */
.L_x_23977:
        /* <DEDUP_REMOVED lines=27> */
[----:B------:R-:W2:Y:S01]  /*e640*/  FCHK P0, R13, R12 ;  /* 0x0000000c0d007302 */ /* 0x000ea20000000000 */
[----:B0-----:R-:W-:Y:S01]  /*e650*/  FFMA.FTZ R10, R2, 0.69314718246459960938, R3 ;  /* 0x3f317218020a7823 */ /* 0x001fe20000010003 */
[----:B--2---:R-:W-:Y:S06]  /*e660*/  @!P0 BRA `(.L_x_24023) ;  /* 0x0000004000008947 */ /* 0x004fec0003800000 */
[----:B------:R-:W-:Y:S01]  /*e670*/  IMAD.MOV.U32 R5, RZ, RZ, R13 ;  /* 0x000000ffff057224 */ /* 0x000fe200078e000d */
[----:B------:R-:W-:Y:S02]  /*e680*/  MOV R0, 0xe6a0 ;  /* 0x0000e6a000007802 */ /* 0x000fe40000000f00 */
[----:B-1--4-:R-:W-:Y:S05]  /*e690*/  CALL.REL.NOINC `($__internal_55_$__cuda_sm3x_div_rn_ftz_f32_slowpath) ;  /* 0x0000475000007944 */ /* 0x012fea0003c00000 */
[----:B0-----:R-:W-:Y:S02]  /*e6a0*/  IMAD.MOV.U32 R0, RZ, RZ, R2 ;  /* 0x000000ffff007224 */ /* 0x001fe400078e0002 */
.L_x_24023:
[----:B------:R-:W-:Y:S05]  /*e6b0*/  BSYNC B4 ;  /* 0x0000000000047941 */ /* 0x000fea0003800000 */
.L_x_24022:
        /* <DEDUP_REMOVED lines=18> */
.L_x_24025:
[----:B------:R-:W-:Y:S01]  /*e7e0*/  ISETP.GE.AND P0, PT, R18, RZ, PT ;  /* 0x000000ff1200720c */ /* 0x000fe20003f06270 */
[----:B------:R-:W-:-:S12]  /*e7f0*/  IMAD.MOV.U32 R3, RZ, RZ, 0x3fd774eb ;  /* 0x3fd774ebff037424 */ /* 0x000fd800078e00ff */
[----:B------:R-:W-:-:S04]  /*e800*/  @P0 FFMA.FTZ R0, R3, 0.93318945169448852539, -R0 ;  /* 0x3f6ee58103000823 */ /* 0x000fc80000010800 */
[----:B------:R-:W-:Y:S02]  /*e810*/  @!P0 FFMA.FTZ R0, R3, 0.93318945169448852539, R0 ;  /* 0x3f6ee58103008823 */ /* 0x000fe40000010000 */
.L_x_24026:
[----:B------:R-:W-:Y:S05]  /*e820*/  BSYNC B0 ;  /* 0x0000000000007941 */ /* 0x000fea0003800000 */
.L_x_24024:
[C---:B------:R-:W-:Y:S01]  /*e830*/  FSETP.NEU.FTZ.AND P1, PT, |R18|.reuse, |R19|, PT ;  /* 0x400000131200720b */ /* 0x040fe20003f3d200 */
[----:B------:R-:W-:Y:S01]  /*e840*/  FADD.FTZ R3, |R18|, |R19| ;  /* 0x4000001312037221 */ /* 0x000fe20000010200 */
[----:B------:R-:W-:Y:S02]  /*e850*/  FSETP.NEU.FTZ.AND P2, PT, R12, RZ, PT ;  /* 0x000000ff0c00720b */ /* 0x000fe40003f5d000 */
[----:B------:R-:W-:Y:S02]  /*e860*/  ISETP.GE.AND P0, PT, R18, RZ, PT ;  /* 0x000000ff1200720c */ /* 0x000fe40003f06270 */
[----:B------:R-:W-:-:S07]  /*e870*/  MOV R2, 0x4016cbe4 ;  /* 0x4016cbe400027802 */ /* 0x000fce0000000f00 */
[----:B------:R-:W-:Y:S02]  /*e880*/  @!P1 FSEL R0, R2, 0.78539818525314331055, !P0 ;  /* 0x3f490fdb02009808 */ /* 0x000fe40004000000 */
[----:B------:R-:W-:Y:S02]  /*e890*/  @!P2 FSEL R0, RZ, 3.1415927410125732422, P0 ;  /* 0x40490fdbff00a808 */ /* 0x000fe40000000000 */
[----:B------:R-:W-:Y:S02]  /*e8a0*/  FSETP.GTU.FTZ.AND P0, PT, |R3|, +INF , PT ;  /* 0x7f8000000300780b */ /* 0x000fe40003f1c200 */
[----:B------:R-:W-:-:S04]  /*e8b0*/  LOP3.LUT R0, R0, 0x80000000, R19, 0xb8, !PT ;  /* 0x8000000000007812 */ /* 0x000fc800078eb813 */
[----:B------:R-:W-:Y:S01]  /*e8c0*/  FSEL R2, R3, R0, P0 ;  /* 0x0000000003027208 */ /* 0x000fe20000000000 */
[----:B------:R-:W-:Y:S05]  /*e8d0*/  BRA `(.L_x_23988) ;  /* 0x000003f000007947 */ /* 0x000fea0003800000 */
.L_x_23976:
        /* <DEDUP_REMOVED lines=9> */
[----:B------:R-:W2:Y:S01]  /*e970*/  FCHK P1, R6, R11 ;  /* 0x0000000b06007302 */ /* 0x000ea20000020000 */
        /* <DEDUP_REMOVED lines=12> */
[----:B--2---:R-:W-:Y:S05]  /*ea40*/  @!P1 BRA `(.L_x_24028) ;  /* 0x0000004000009947 */ /* 0x004fea0003800000 */
[----:B------:R-:W-:Y:S01]  /*ea50*/  IMAD.MOV.U32 R5, RZ, RZ, R6 ;  /* 0x000000ffff057224 */ /* 0x000fe200078e0006 */
[----:B------:R-:W-:Y:S01]  /*ea60*/  MOV R0, 0xea90 ;  /* 0x0000ea9000007802 */ /* 0x000fe20000000f00 */
[----:B------:R-:W-:-:S02]  /*ea70*/  IMAD.MOV.U32 R12, RZ, RZ, R11 ;  /* 0x000000ffff0c7224 */ /* 0x000fc400078e000b */
[----:B-1--4-:R-:W-:Y:S05]  /*ea80*/  CALL.REL.NOINC `($__internal_55_$__cuda_sm3x_div_rn_ftz_f32_slowpath) ;  /* 0x0000436000007944 */ /* 0x012fea0003c00000 */
.L_x_24028:
[----:B------:R-:W-:Y:S05]  /*ea90*/  BSYNC B4 ;  /* 0x0000000000047941 */ /* 0x000fea0003800000 */
.L_x_24027:
        /* <DEDUP_REMOVED lines=18> */
.L_x_24030:
[----:B------:R-:W-:Y:S01]  /*ebc0*/  ISETP.GE.AND P0, PT, R18, RZ, PT ;  /* 0x000000ff1200720c */ /* 0x000fe20003f06270 */
[----:B------:R-:W-:-:S12]  /*ebd0*/  IMAD.MOV.U32 R3, RZ, RZ, 0x3fd774eb ;  /* 0x3fd774ebff037424 */ /* 0x000fd800078e00ff */
[----:B------:R-:W-:-:S04]  /*ebe0*/  @P0 FFMA.FTZ R2, R3, 0.93318945169448852539, -R2 ;  /* 0x3f6ee58103020823 */ /* 0x000fc80000010802 */
[----:B------:R-:W-:Y:S02]  /*ebf0*/  @!P0 FFMA.FTZ R2, R3, 0.93318945169448852539, R2 ;  /* 0x3f6ee58103028823 */ /* 0x000fe40000010002 */
.L_x_24031:
[----:B------:R-:W-:Y:S05]  /*ec00*/  BSYNC B0 ;  /* 0x0000000000007941 */ /* 0x000fea0003800000 */
.L_x_24029:
        /* <DEDUP_REMOVED lines=12> */
.L_x_23988:
[----:B------:R-:W-:Y:S05]  /*ecd0*/  BSYNC B1 ;  /* 0x0000000000017941 */ /* 0x000fea0003800000 */
.L_x_23975:
        /* <DEDUP_REMOVED lines=16> */
[----:B------:R-:W2:Y:S01]  /*ede0*/  @P0 MUFU.COS R3, R2 ;  /* 0x0000000200030308 */ /* 0x000ea20000000000 */
[----:B0-----:R-:W-:-:S02]  /*edf0*/  @P0 FMUL.FTZ R17, R0, R17 ;  /* 0x0000001100110220 */ /* 0x001fc40000410000 */
[----:B--2---:R-:W-:Y:S01]  /*ee00*/  @P0 FMUL.FTZ R16, R0, R3 ;  /* 0x0000000300100220 */ /* 0x004fe20000410000 */
[----:B------:R-:W-:Y:S05]  /*ee10*/  @P0 BRA `(.L_x_23974) ;  /* 0x0000026000000947 */ /* 0x000fea0003800000 */
[----:B------:R-:W-:Y:S02]  /*ee20*/  FADD.FTZ R0, R10, -162.88958740234375 ;  /* 0xc322e3bc0a007421 */ /* 0x000fe40000010000 */
[----:B------:R-:W-:Y:S02]  /*ee30*/  FMUL.RZ R6, R4, 0.15915493667125701904 ;  /* 0x3e22f98304067820 */ /* 0x000fe4000040c000 */
[----:B------:R-:W-:Y:S02]  /*ee40*/  FMUL.FTZ R0, R0, 1.4426950216293334961 ;  /* 0x3fb8aa3b00007820 */ /* 0x000fe40000410000 */
[----:B------:R-:W-:Y:S08]  /*ee50*/  MUFU.SIN R7, R6 ;  /* 0x0000000600077308 */ /* 0x000ff00000000400 */
[----:B------:R-:W0:Y:S08]  /*ee60*/  MUFU.EX2 R0, R0 ;  /* 0x0000000000007308 */ /* 0x000e300000000800 */
[----:B------:R-:W2:Y:S01]  /*ee70*/  MUFU.COS R5, R6 ;  /* 0x0000000600057308 */ /* 0x000ea20000000000 */
        /* <DEDUP_REMOVED lines=8> */
[----:B--2---:R-:W-:-:S03]  /*ef00*/  FMUL.FTZ R5, R2, R5 ;  /* 0x0000000502057220 */ /* 0x004fc60000410000 */
[----:B------:R-:W-:Y:S01]  /*ef10*/  LEA R3, R3, 0x3f800000, 0x17 ;  /* 0x3f80000003037811 */ /* 0x000fe200078eb8ff */
[C---:B------:R-:W-:Y:S02]  /*ef20*/  FMUL.FTZ R0, R4.reuse, R7 ;  /* 0x0000000704007220 */ /* 0x040fe40000410000 */
[----:B------:R-:W-:Y:S02]  /*ef30*/  FMUL.FTZ R4, R4, R5 ;  /* 0x0000000504047220 */ /* 0x000fe40000410000 */
[C---:B------:R-:W-:Y:S02]  /*ef40*/  FMUL.FTZ R17, R3.reuse, R0 ;  /* 0x0000000003117220 */ /* 0x040fe40000410000 */
[----:B------:R-:W-:Y:S01]  /*ef50*/  FMUL.FTZ R16, R3, R4 ;  /* 0x0000000403107220 */ /* 0x000fe20000410000 */
[----:B------:R-:W-:Y:S05]  /*ef60*/  BRA `(.L_x_23974) ;  /* 0x0000011000007947 */ /* 0x000fea0003800000 */
.L_x_24034:
        /* <DEDUP_REMOVED lines=10> */
.L_x_24033:
[----:B------:R-:W-:-:S04]  /*f010*/  FMUL.RZ R4, R4, 0.15915493667125701904 ;  /* 0x3e22f98304047820 */ /* 0x000fc8000040c000 */
[----:B------:R0:W2:Y:S08]  /*f020*/  MUFU.SIN R17, R4 ;  /* 0x0000000400117308 */ /* 0x0000b00000000400 */
[----:B------:R0:W3:Y:S01]  /*f030*/  MUFU.COS R16, R4 ;  /* 0x0000000400107308 */ /* 0x0000e20000000000 */
[----:B------:R-:W-:Y:S05]  /*f040*/  BRA `(.L_x_23974) ;  /* 0x0000003000007947 */ /* 0x000fea0003800000 */
.L_x_24032:
[----:B------:R-:W-:Y:S02]  /*f050*/  FMUL.FTZ R10, R10, 1.4426950216293334961 ;  /* 0x3fb8aa3b0a0a7820 */ /* 0x000fe40000410000 */
[----:B------:R-:W-:-:S02]  /*f060*/  IMAD.MOV.U32 R17, RZ, RZ, R4 ;  /* 0x000000ffff117224 */ /* 0x000fc400078e0004 */
[----:B------:R0:W2:Y:S05]  /*f070*/  MUFU.EX2 R16, R10 ;  /* 0x0000000a00107308 */ /* 0x0000aa0000000800 */
.L_x_23974:
[----:B------:R-:W-:Y:S05]  /*f080*/  BSYNC B2 ;  /* 0x0000000000027941 */ /* 0x000fea0003800000 */
.L_x_23973:
[----:B------:R-:W5:Y:S01]  /*f090*/  S2R R19, SR_TID.X ;  /* 0x0000000000137919 */ /* 0x000f620000002100 */
[----:B---3--:R-:W3:Y:S01]  /*f0a0*/  LDC.U8 R18, c[0x0][0x194] ;  /* 0x00006500ff127b82 */ /* 0x008ee20000000000 */
[----:B------:R-:W-:Y:S01]  /*f0b0*/  BSSY B6, `(.L_x_24035) ;  /* 0x0000105000067945 */ /* 0x000fe20003800000 */
[----:B-----5:R-:W-:-:S13]  /*f0c0*/  ISETP.GE.AND P0, PT, R19, R26, PT ;  /* 0x0000001a1300720c */ /* 0x020fda0003f06270 */
[----:B------:R-:W-:Y:S05]  /*f0d0*/  @P0 BRA `(.L_x_24036) ;  /* 0x0000102000000947 */ /* 0x000fea0003800000 */
[----:B---3--:R-:W3:Y:S01]  /*f0e0*/  S2R R0, SR_CTAID.X ;  /* 0x0000000000007919 */ /* 0x008ee20000002500 */
[----:B------:R-:W-:Y:S01]  /*f0f0*/  PRMT R3, R18, 0x9910, RZ ;  /* 0x0000991012037816 */ /* 0x000fe200000000ff */
[----:B---3--:R-:W-:-:S04]  /*f100*/  IMAD R0, R0, 0x200, R19 ;  /* 0x0000020000007824 */ /* 0x008fc800078e0213 */
        /* <DEDUP_REMOVED lines=14> */
[----:B----4-:R-:W3:Y:S01]  /*f1f0*/  F2I.FTZ.TRUNC.NTZ R5, R8 ;  /* 0x0000000800057305 */ /* 0x010ee2000021f100 */
[----:B------:R-:W-:Y:S01]  /*f200*/  IADD3 R19, R19, 0x80, RZ ;  /* 0x0000008013137810 */ /* 0x000fe20007ffe0ff */
[----:B---3--:R3:W-:Y:S01]  /*f210*/  STG.E.U8 [R2.64], R5 ;  /* 0x0000000502007986 */ /* 0x0087e2000c101124 */
[----:B------:R-:W-:Y:S05]  /*f220*/  BRA `(.L_x_24036) ;  /* 0x00000ed000007947 */ /* 0x000fea0003800000 */
.L_x_24040:
[----:B----4-:R-:W3:Y:S01]  /*f230*/  F2I.S64.TRUNC R8, R8 ;  /* 0x0000000800087311 */ /* 0x010ee2000020d900 */
[----:B------:R-:W-:Y:S01]  /*f240*/  IADD3 R19, R19, 0x80, RZ ;  /* 0x0000008013137810 */ /* 0x000fe20007ffe0ff */
[----:B---3--:R-:W-:-:S05]  /*f250*/  IMAD.MOV.U32 R5, RZ, RZ, R8 ;  /* 0x000000ffff057224 */ /* 0x008fca00078e0008 */
[----:B------:R3:W-:Y:S01]  /*f260*/  STG.E.U8 [R2.64], R5 ;  /* 0x0000000502007986 */ /* 0x0007e2000c101124 */
[----:B------:R-:W-:Y:S05]  /*f270*/  BRA `(.L_x_24036) ;  /* 0x00000e8000007947 */ /* 0x000fea0003800000 */
.L_x_24039:
[----:B------:R-:W-:-:S13]  /*f280*/  ISETP.NE.AND P0, PT, R0, 0x2, PT ;  /* 0x000000020000780c */ /* 0x000fda0003f05270 */
[----:B------:R-:W-:Y:S05]  /*f290*/  @!P0 BRA `(.L_x_24042) ;  /* 0x000000c000008947 */ /* 0x000fea0003800000 */
[----:B------:R-:W-:-:S13]  /*f2a0*/  ISETP.NE.AND P0, PT, R0, 0x3, PT ;  /* 0x000000030000780c */ /* 0x000fda0003f05270 */
[----:B------:R-:W-:Y:S05]  /*f2b0*/  @!P0 BRA `(.L_x_24043) ;  /* 0x0000006000008947 */ /* 0x000fea0003800000 */
[----:B------:R-:W-:-:S13]  /*f2c0*/  ISETP.NE.AND P0, PT, R0, 0x4, PT ;  /* 0x000000040000780c */ /* 0x000fda0003f05270 */
[----:B------:R-:W-:Y:S05]  /*f2d0*/  @P0 BRA `(.L_x_24041) ;  /* 0x00000c6000000947 */ /* 0x000fea0003800000 */
[----:B----4-:R-:W3:Y:S01]  /*f2e0*/  F2I.S64.TRUNC R8, R8 ;  /* 0x0000000800087311 */ /* 0x010ee2000020d900 */
[----:B------:R-:W-:Y:S01]  /*f2f0*/  IADD3 R19, R19, 0x80, RZ ;  /* 0x0000008013137810 */ /* 0x000fe20007ffe0ff */
[----:B---3--:R3:W-:Y:S01]  /*f300*/  STG.E.64 [R2.64], R8 ;  /* 0x0000000802007986 */ /* 0x0087e2000c101b24 */
[----:B------:R-:W-:Y:S05]  /*f310*/  BRA `(.L_x_24036) ;  /* 0x00000de000007947 */ /* 0x000fea0003800000 */
.L_x_24043:
[----:B----4-:R-:W3:Y:S01]  /*f320*/  F2I.FTZ.TRUNC.NTZ R5, R8 ;  /* 0x0000000800057305 */ /* 0x010ee2000021f100 */
[----:B------:R-:W-:Y:S01]  /*f330*/  IADD3 R19, R19, 0x80, RZ ;  /* 0x0000008013137810 */ /* 0x000fe20007ffe0ff */
[----:B---3--:R3:W-:Y:S01]  /*f340*/  STG.E [R2.64], R5 ;  /* 0x0000000502007986 */ /* 0x0087e2000c101924 */
[----:B------:R-:W-:Y:S05]  /*f350*/  BRA `(.L_x_24036) ;  /* 0x00000da000007947 */ /* 0x000fea0003800000 */
.L_x_24042:
[----:B----4-:R-:W3:Y:S01]  /*f360*/  F2I.FTZ.TRUNC.NTZ R5, R8 ;  /* 0x0000000800057305 */ /* 0x010ee2000021f100 */
[----:B------:R-:W-:Y:S01]  /*f370*/  IADD3 R19, R19, 0x80, RZ ;  /* 0x0000008013137810 */ /* 0x000fe20007ffe0ff */
[----:B---3--:R3:W-:Y:S01]  /*f380*/  STG.E.U16 [R2.64], R5 ;  /* 0x0000000502007986 */ /* 0x0087e2000c101524 */
[----:B------:R-:W-:Y:S05]  /*f390*/  BRA `(.L_x_24036) ;  /* 0x00000d6000007947 */ /* 0x000fea0003800000 */
.L_x_24038:
[----:B------:R-:W-:-:S13]  /*f3a0*/  ISETP.GT.AND P0, PT, R0, 0x6, PT ;  /* 0x000000060000780c */ /* 0x000fda0003f04270 */
[----:B------:R-:W-:Y:S05]  /*f3b0*/  @P0 BRA `(.L_x_24044) ;  /* 0x000000b000000947 */ /* 0x000fea0003800000 */
[----:B------:R-:W-:-:S13]  /*f3c0*/  ISETP.NE.AND P0, PT, R0, 0x5, PT ;  /* 0x000000050000780c */ /* 0x000fda0003f05270 */
[----:B------:R-:W-:Y:S05]  /*f3d0*/  @!P0 BRA `(.L_x_24045) ;  /* 0x0000005000008947 */ /* 0x000fea0003800000 */
[----:B------:R-:W-:-:S13]  /*f3e0*/  ISETP.NE.AND P0, PT, R0, 0x6, PT ;  /* 0x000000060000780c */ /* 0x000fda0003f05270 */
[----:B------:R-:W-:Y:S05]  /*f3f0*/  @P0 BRA `(.L_x_24041) ;  /* 0x00000b4000000947 */ /* 0x000fea0003800000 */
[----:B----4-:R3:W-:Y:S01]  /*f400*/  STG.E [R2.64], R8 ;  /* 0x0000000802007986 */ /* 0x0107e2000c101924 */
[----:B------:R-:W-:Y:S01]  /*f410*/  IADD3 R19, R19, 0x80, RZ ;  /* 0x0000008013137810 */ /* 0x000fe20007ffe0ff */
[----:B------:R-:W-:Y:S05]  /*f420*/  BRA `(.L_x_24036) ;  /* 0x00000cd000007947 */ /* 0x000fea0003800000 */
.L_x_24045:
[----:B----4-:R-:W-:Y:S02]  /*f430*/  F2FP.PACK_AB R8, RZ, R8 ;  /* 0x00000008ff08723e */ /* 0x010fe400000000ff */
[----:B------:R-:W-:-:S03]  /*f440*/  IADD3 R19, R19, 0x80, RZ ;  /* 0x0000008013137810 */ /* 0x000fc60007ffe0ff */
[----:B------:R3:W-:Y:S01]  /*f450*/  STG.E.U16 [R2.64], R8 ;  /* 0x0000000802007986 */ /* 0x0007e2000c101524 */
[----:B------:R-:W-:Y:S05]  /*f460*/  BRA `(.L_x_24036) ;  /* 0x00000c9000007947 */ /* 0x000fea0003800000 */
.L_x_24044:
[----:B------:R-:W-:-:S13]  /*f470*/  ISETP.NE.AND P0, PT, R0, 0x7, PT ;  /* 0x000000070000780c */ /* 0x000fda0003f05270 */
[----:B------:R-:W-:Y:S05]  /*f480*/  @!P0 BRA `(.L_x_24046) ;  /* 0x000000b000008947 */ /* 0x000fea0003800000 */
[----:B------:R-:W-:-:S13]  /*f490*/  ISETP.NE.AND P0, PT, R0, 0x8, PT ;  /* 0x000000080000780c */ /* 0x000fda0003f05270 */
[----:B------:R-:W-:Y:S05]  /*f4a0*/  @!P0 BRA `(.L_x_24047) ;  /* 0x0000005000008947 */ /* 0x000fea0003800000 */
[----:B------:R-:W-:-:S13]  /*f4b0*/  ISETP.NE.AND P0, PT, R0, 0x9, PT ;  /* 0x000000090000780c */ /* 0x000fda0003f05270 */
[----:B------:R-:W-:Y:S05]  /*f4c0*/  @P0 BRA `(.L_x_24041) ;  /* 0x00000a7000000947 */ /* 0x000fea0003800000 */
[----:B----4-:R3:W-:Y:S01]  /*f4d0*/  STG.E.64 [R2.64], R8 ;  /* 0x0000000802007986 */ /* 0x0107e2000c101b24 */
[----:B------:R-:W-:Y:S01]  /*f4e0*/  IADD3 R19, R19, 0x80, RZ ;  /* 0x0000008013137810 */ /* 0x000fe20007ffe0ff */
[----:B------:R-:W-:Y:S05]  /*f4f0*/  BRA `(.L_x_24036) ;  /* 0x00000c0000007947 */ /* 0x000fea0003800000 */
.L_x_24047:
[----:B----4-:R-:W-:Y:S02]  /*f500*/  F2FP.PACK_AB R5, R9, R8 ;  /* 0x000000080905723e */ /* 0x010fe400000000ff */
[----:B------:R-:W-:-:S03]  /*f510*/  IADD3 R19, R19, 0x80, RZ ;  /* 0x0000008013137810 */ /* 0x000fc60007ffe0ff */
[----:B------:R3:W-:Y:S01]  /*f520*/  STG.E [R2.64], R5 ;  /* 0x0000000502007986 */ /* 0x0007e2000c101924 */
[----:B------:R-:W-:Y:S05]  /*f530*/  BRA `(.L_x_24036) ;  /* 0x00000bc000007947 */ /* 0x000fea0003800000 */
.L_x_24046:
[----:B0---4-:R-:W-:Y:S01]  /*f540*/  FMUL.FTZ R4, R8, 1 ;  /* 0x3f80000008047820 */ /* 0x011fe20000410000 */
[----:B------:R-:W-:-:S05]  /*f550*/  IADD3 R19, R19, 0x80, RZ ;  /* 0x0000008013137810 */ /* 0x000fca0007ffe0ff */
[----:B------:R-:W0:Y:S02]  /*f560*/  F2F.F64.F32 R4, R4 ;  /* 0x0000000400047310 */ /* 0x000e240000201800 */
[----:B0-----:R0:W-:Y:S01]  /*f570*/  STG.E.64 [R2.64], R4 ;  /* 0x0000000402007986 */ /* 0x0011e2000c101b24 */
[----:B------:R-:W-:Y:S05]  /*f580*/  BRA `(.L_x_24036) ;  /* 0x00000b7000007947 */ /* 0x000fea0003800000 */
.L_x_24037:
        /* <DEDUP_REMOVED lines=8> */
[----:B----4-:R-:W-:Y:S02]  /*f610*/  FSETP.NEU.FTZ.AND P0, PT, R8, RZ, PT ;  /* 0x000000ff0800720b */ /* 0x010fe40003f1d000 */
[----:B------:R-:W-:Y:S02]  /*f620*/  FSETP.NEU.FTZ.AND P1, PT, R9, RZ, PT ;  /* 0x000000ff0900720b */ /* 0x000fe40003f3d000 */
[----:B------:R-:W-:Y:S02]  /*f630*/  IADD3 R19, R19, 0x80, RZ ;  /* 0x0000008013137810 */ /* 0x000fe40007ffe0ff */
[----:B------:R-:W-:-:S04]  /*f640*/  PLOP3.LUT P0, PT, P0, P1, PT, 0xa8, 0x0 ;  /* 0x000000000000781c */ /* 0x000fc80000703570 */
[----:B------:R-:W-:-:S05]  /*f650*/  SEL R5, RZ, 0x1, !P0 ;  /* 0x00000001ff057807 */ /* 0x000fca0004000000 */
[----:B------:R3:W-:Y:S01]  /*f660*/  STG.E.U8 [R2.64], R5 ;  /* 0x0000000502007986 */ /* 0x0007e2000c101124 */
[----:B------:R-:W-:Y:S05]  /*f670*/  BRA `(.L_x_24036) ;  /* 0x00000a8000007947 */ /* 0x000fea0003800000 */
.L_x_24050:
[----:B----4-:R-:W-:Y:S01]  /*f680*/  FMUL.FTZ R6, R9, 1 ;  /* 0x3f80000009067820 */ /* 0x010fe20000410000 */
[----:B------:R-:W-:Y:S01]  /*f690*/  IADD3 R19, R19, 0x80, RZ ;  /* 0x0000008013137810 */ /* 0x000fe20007ffe0ff */
[----:B0-----:R-:W-:-:S04]  /*f6a0*/  FMUL.FTZ R4, R8, 1 ;  /* 0x3f80000008047820 */ /* 0x001fc80000410000 */
[----:B------:R-:W-:Y:S08]  /*f6b0*/  F2F.F64.F32 R6, R6 ;  /* 0x0000000600067310 */ /* 0x000ff00000201800 */
[----:B------:R-:W0:Y:S02]  /*f6c0*/  F2F.F64.F32 R4, R4 ;  /* 0x0000000400047310 */ /* 0x000e240000201800 */
[----:B0-----:R0:W-:Y:S01]  /*f6d0*/  STG.E.128 [R2.64], R4 ;  /* 0x0000000402007986 */ /* 0x0011e2000c101d24 */
[----:B------:R-:W-:Y:S05]  /*f6e0*/  BRA `(.L_x_24036) ;  /* 0x00000a1000007947 */ /* 0x000fea0003800000 */
.L_x_24049:
[----:B------:R-:W-:-:S13]  /*f6f0*/  ISETP.NE.AND P0, PT, R0, 0xf, PT ;  /* 0x0000000f0000780c */ /* 0x000fda0003f05270 */
[----:B------:R-:W-:Y:S05]  /*f700*/  @!P0 BRA `(.L_x_24051) ;  /* 0x000002d000008947 */ /* 0x000fea0003800000 */
[----:B------:R-:W-:-:S13]  /*f710*/  ISETP.NE.AND P0, PT, R0, 0x17, PT ;  /* 0x000000170000780c */ /* 0x000fda0003f05270 */
[----:B------:R-:W-:Y:S05]  /*f720*/  @!P0 BRA `(.L_x_24052) ;  /* 0x0000015000008947 */ /* 0x000fea0003800000 */
[----:B------:R-:W-:-:S13]  /*f730*/  ISETP.NE.AND P0, PT, R0, 0x18, PT ;  /* 0x000000180000780c */ /* 0x000fda0003f05270 */
[----:B------:R-:W-:Y:S05]  /*f740*/  @P0 BRA `(.L_x_24041) ;  /* 0x000007f000000947 */ /* 0x000fea0003800000 */
[C---:B0---4-:R-:W-:Y:S01]  /*f750*/  LOP3.LUT R4, R8.reuse, 0x7fffffff, RZ, 0xc0, !PT ;  /* 0x7fffffff08047812 */ /* 0x051fe200078ec0ff */
        /* <DEDUP_REMOVED lines=13> */
.L_x_24054:
[----:B------:R-:W-:Y:S05]  /*f830*/  BSYNC B0 ;  /* 0x0000000000007941 */ /* 0x000fea0003800000 */
.L_x_24053:
[----:B------:R-:W-:Y:S02]  /*f840*/  LOP3.LUT R7, R0, R7, RZ, 0xfc, !PT ;  /* 0x0000000700077212 */ /* 0x000fe400078efcff */
[----:B------:R-:W-:-:S03]  /*f850*/  IADD3 R19, R19, 0x80, RZ ;  /* 0x0000008013137810 */ /* 0x000fc60007ffe0ff */
[----:B------:R0:W-:Y:S01]  /*f860*/  STG.E.U8 [R2.64], R7 ;  /* 0x0000000702007986 */ /* 0x0001e2000c101124 */
[----:B------:R-:W-:Y:S05]  /*f870*/  BRA `(.L_x_24036) ;  /* 0x0000088000007947 */ /* 0x000fea0003800000 */
.L_x_24052:
[----:B0---4-:R-:W-:Y:S01]  /*f880*/  LOP3.LUT R4, R8, 0x7fffffff, RZ, 0xc0, !PT ;  /* 0x7fffffff08047812 */ /* 0x011fe200078ec0ff */
        /* <DEDUP_REMOVED lines=11> */
.L_x_24056:
[----:B------:R-:W-:Y:S01]  /*f940*/  HFMA2.MMA R0, -RZ, RZ, 0, 7.569789886474609375e-06 ;  /* 0x0000007fff007435 */ /* 0x000fe200000001ff */
[----:B------:R-:W-:-:S09]  /*f950*/  ISETP.GT.U32.AND P0, PT, R4, 0x7f800000, PT ;  /* 0x7f8000000400780c */ /* 0x000fd20003f04070 */
[----:B------:R-:W-:Y:S02]  /*f960*/  SEL R0, R0, 0x7c, P0 ;  /* 0x0000007c00007807 */ /* 0x000fe40000000000 */
.L_x_24057:
[----:B------:R-:W-:Y:S05]  /*f970*/  BSYNC B0 ;  /* 0x0000000000007941 */ /* 0x000fea0003800000 */
.L_x_24055:
[----:B------:R-:W-:Y:S02]  /*f980*/  LOP3.LUT R8, R8, 0x80000000, RZ, 0xc0, !PT ;  /* 0x8000000008087812 */ /* 0x000fe400078ec0ff */
[----:B------:R-:W-:Y:S02]  /*f990*/  IADD3 R19, R19, 0x80, RZ ;  /* 0x0000008013137810 */ /* 0x000fe40007ffe0ff */
[----:B------:R-:W-:-:S04]  /*f9a0*/  SHF.R.U32.HI R5, RZ, 0x18, R8 ;  /* 0x00000018ff057819 */ /* 0x000fc80000011608 */
[----:B------:R-:W-:-:S05]  /*f9b0*/  LOP3.LUT R5, R0, R5, RZ, 0xfc, !PT ;  /* 0x0000000500057212 */ /* 0x000fca00078efcff */
[----:B------:R0:W-:Y:S01]  /*f9c0*/  STG.E.U8 [R2.64], R5 ;  /* 0x0000000502007986 */ /* 0x0001e2000c101124 */
[----:B------:R-:W-:Y:S05]  /*f9d0*/  BRA `(.L_x_24036) ;  /* 0x0000072000007947 */ /* 0x000fea0003800000 */
.L_x_24051:
[----:B----4-:R-:W-:Y:S02]  /*f9e0*/  F2FP.BF16.PACK_AB R8, RZ, R8 ;  /* 0x00000008ff08723e */ /* 0x010fe400000010ff */
[----:B------:R-:W-:-:S03]  /*f9f0*/  IADD3 R19, R19, 0x80, RZ ;  /* 0x0000008013137810 */ /* 0x000fc60007ffe0ff */
[----:B------:R3:W-:Y:S01]  /*fa00*/  STG.E.U16 [R2.64], R8 ;  /* 0x0000000802007986 */ /* 0x0007e2000c101524 */
[----:B------:R-:W-:Y:S05]  /*fa10*/  BRA `(.L_x_24036) ;  /* 0x000006e000007947 */ /* 0x000fea0003800000 */
.L_x_24048:
        /* <DEDUP_REMOVED lines=8> */
[----:B----4-:R-:W3:Y:S01]  /*faa0*/  F2I.FTZ.U32.TRUNC.NTZ R5, R8 ;  /* 0x0000000800057305 */ /* 0x010ee2000021f000 */
[----:B------:R-:W-:Y:S01]  /*fab0*/  IADD3 R19, R19, 0x80, RZ ;  /* 0x0000008013137810 */ /* 0x000fe20007ffe0ff */
[----:B---3--:R3:W-:Y:S01]  /*fac0*/  STG.E.U16 [R2.64], R5 ;  /* 0x0000000502007986 */ /* 0x0087e2000c101524 */
[----:B------:R-:W-:Y:S05]  /*fad0*/  BRA `(.L_x_24036) ;  /* 0x0000062000007947 */ /* 0x000fea0003800000 */
.L_x_24060:
[----:B----4-:R-:W-:Y:S01]  /*fae0*/  LOP3.LUT R5, R8, 0x7fffffff, RZ, 0xc0, !PT ;  /* 0x7fffffff08057812 */ /* 0x010fe200078ec0ff */
        /* <DEDUP_REMOVED lines=9> */
[----:B0-----:R-:W-:Y:S01]  /*fb80*/  @P0 LOP3.LUT R4, R0, 0xff, RZ, 0xc0, !PT ;  /* 0x000000ff00040812 */ /* 0x001fe200078ec0ff */
[----:B------:R-:W-:Y:S05]  /*fb90*/  @P0 BRA `(.L_x_24063) ;  /* 0x0000004000000947 */ /* 0x000fea0003800000 */
[----:B------:R-:W-:-:S05]  /*fba0*/  FADD.FTZ R0, R5, 8192 ;  /* 0x4600000005007421 */ /* 0x000fca0000010000 */
[----:B------:R-:W-:Y:S02]  /*fbb0*/  LOP3.LUT P0, R4, R0, 0xff, RZ, 0xc0, !PT ;  /* 0x000000ff00047812 */ /* 0x000fe4000780c0ff */
[----:B------:R-:W-:-:S11]  /*fbc0*/  PRMT R0, RZ, 0x7610, R0 ;  /* 0x00007610ff007816 */ /* 0x000fd60000000000 */
[----:B------:R-:W-:Y:S05]  /*fbd0*/  @!P0 BRA `(.L_x_24062) ;  /* 0x0000004000008947 */ /* 0x000fea0003800000 */
.L_x_24063:
[----:B------:R-:W-:-:S04]  /*fbe0*/  LOP3.LUT R8, R8, 0x80000000, RZ, 0xc0, !PT ;  /* 0x8000000008087812 */ /* 0x000fc800078ec0ff */
[----:B------:R-:W-:-:S04]  /*fbf0*/  SHF.R.U32.HI R5, RZ, 0x18, R8 ;  /* 0x00000018ff057819 */ /* 0x000fc80000011608 */
[----:B------:R-:W-:-:S04]  /*fc00*/  LOP3.LUT R4, R4, R5, RZ, 0xfc, !PT ;  /* 0x0000000504047212 */ /* 0x000fc800078efcff */
[----:B------:R-:W-:Y:S02]  /*fc10*/  PRMT R0, R4, 0x7610, R0 ;  /* 0x0000761004007816 */ /* 0x000fe40000000000 */
.L_x_24062:
[----:B------:R-:W-:Y:S05]  /*fc20*/  BSYNC B0 ;  /* 0x0000000000007941 */ /* 0x000fea0003800000 */
.L_x_24061:
[----:B------:R3:W-:Y:S01]  /*fc30*/  STG.E.U8 [R2.64], R0 ;  /* 0x0000000002007986 */ /* 0x0007e2000c101124 */
[----:B------:R-:W-:Y:S01]  /*fc40*/  IADD3 R19, R19, 0x80, RZ ;  /* 0x0000008013137810 */ /* 0x000fe20007ffe0ff */
[----:B------:R-:W-:Y:S05]  /*fc50*/  BRA `(.L_x_24036) ;  /* 0x000004a000007947 */ /* 0x000fea0003800000 */
.L_x_24059:
        /* <DEDUP_REMOVED lines=16> */
.L_x_24066:
[----:B------:R-:W-:-:S04]  /*fd60*/  LOP3.LUT R8, R8, 0x80000000, RZ, 0xc0, !PT ;  /* 0x8000000008087812 */ /* 0x000fc800078ec0ff */
[----:B------:R-:W-:-:S04]  /*fd70*/  SHF.R.U32.HI R5, RZ, 0x18, R8 ;  /* 0x00000018ff057819 */ /* 0x000fc80000011608 */
[----:B------:R-:W-:-:S04]  /*fd80*/  LOP3.LUT R4, R4, R5, RZ, 0xfc, !PT ;  /* 0x0000000504047212 */ /* 0x000fc800078efcff */
[----:B------:R-:W-:Y:S02]  /*fd90*/  PRMT R0, R4, 0x7610, R0 ;  /* 0x0000761004007816 */ /* 0x000fe40000000000 */
.L_x_24065:
[----:B------:R-:W-:Y:S05]  /*fda0*/  BSYNC B0 ;  /* 0x0000000000007941 */ /* 0x000fea0003800000 */
.L_x_24064:
[----:B------:R3:W-:Y:S01]  /*fdb0*/  STG.E.U8 [R2.64], R0 ;  /* 0x0000000002007986 */ /* 0x0007e2000c101124 */
[----:B------:R-:W-:Y:S01]  /*fdc0*/  IADD3 R19, R19, 0x80, RZ ;  /* 0x0000008013137810 */ /* 0x000fe20007ffe0ff */
[----:B------:R-:W-:Y:S05]  /*fdd0*/  BRA `(.L_x_24036) ;  /* 0x0000032000007947 */ /* 0x000fea0003800000 */
.L_x_24058:
[----:B------:R-:W-:-:S13]  /*fde0*/  ISETP.NE.AND P0, PT, R0, 0x1c, PT ;  /* 0x0000001c0000780c */ /* 0x000fda0003f05270 */
[----:B------:R-:W-:Y:S05]  /*fdf0*/  @!P0 BRA `(.L_x_24067) ;  /* 0x000002d000008947 */ /* 0x000fea0003800000 */
[----:B------:R-:W-:-:S13]  /*fe00*/  ISETP.NE.AND P0, PT, R0, 0x1d, PT ;  /* 0x0000001d0000780c */ /* 0x000fda0003f05270 */
[----:B------:R-:W-:Y:S05]  /*fe10*/  @!P0 BRA `(.L_x_24068) ;  /* 0x0000027000008947 */ /* 0x000fea0003800000 */
[----:B------:R-:W-:-:S13]  /*fe20*/  ISETP.NE.AND P0, PT, R0, 0x2c, PT ;  /* 0x0000002c0000780c */ /* 0x000fda0003f05270 */
[----:B------:R-:W-:Y:S05]  /*fe30*/  @P0 BRA `(.L_x_24041) ;  /* 0x0000010000000947 */ /* 0x000fea0003800000 */
[----:B0---4-:R-:W-:Y:S02]  /*fe40*/  SHF.R.U32.HI R4, RZ, 0x17, R8 ;  /* 0x00000017ff047819 */ /* 0x011fe40000011608 */
[----:B------:R-:W-:Y:S02]  /*fe50*/  PLOP3.LUT P0, PT, PT, PT, PT, 0x80, 0x0 ;  /* 0x000000000000781c */ /* 0x000fe40003f0f070 */
[----:B------:R-:W-:Y:S02]  /*fe60*/  LOP3.LUT R5, R4, 0xff, RZ, 0xc0, !PT ;  /* 0x000000ff04057812 */ /* 0x000fe400078ec0ff */
[----:B------:R-:W-:Y:S02]  /*fe70*/  IADD3 R19, R19, 0x80, RZ ;  /* 0x0000008013137810 */ /* 0x000fe40007ffe0ff */
        /* <DEDUP_REMOVED lines=12> */
.L_x_24041:
[----:B------:R-:W-:Y:S01]  /*ff40*/  MOV R2, 0x0 ;  /* 0x0000000000027802 */ /* 0x000fe20000000f00 */
[----:B0-----:R-:W-:Y:S01]  /*ff50*/  IMAD.MOV.U32 R4, RZ, RZ, c[0x4][0x198] ;  /* 0x01006600ff047624 */ /* 0x001fe200078e00ff */
[----:B------:R-:W-:Y:S01]  /*ff60*/  MOV R6, c[0x4][0x1a0] ;  /* 0x0100680000067a02 */ /* 0x000fe20000000f00 */
[----:B------:R-:W-:Y:S02]  /*ff70*/  IMAD.MOV.U32 R5, RZ, RZ, c[0x4][0x19c] ;  /* 0x01006700ff057624 */ /* 0x000fe400078e00ff */
[----:B------:R-:W-:Y:S01]  /*ff80*/  IMAD.MOV.U32 R7, RZ, RZ, c[0x4][0x1a4] ;  /* 0x01006900ff077624 */ /* 0x000fe200078e00ff */
[----:B------:R-:W0:Y:S01]  /*ff90*/  LDC.64 R2, c[0x4][R2] ;  /* 0x0100000002027b82 */ /* 0x000e220000000a00 */
[----:B----4-:R-:W-:Y:S02]  /*ffa0*/  IMAD.MOV.U32 R8, RZ, RZ, 0x65 ;  /* 0x00000065ff087424 */ /* 0x010fe400078e00ff */
[----:B------:R-:W-:-:S02]  /*ffb0*/  IMAD.MOV.U32 R10, RZ, RZ, c[0x4][0x90] ;  /* 0x01002400ff0a7624 */ /* 0x000fc400078e00ff */
[----:B------:R-:W-:Y:S02]  /*ffc0*/  IMAD.MOV.U32 R11, RZ, RZ, c[0x4][0x94] ;  /* 0x01002500ff0b7624 */ /* 0x000fe400078e00ff */
[----:B------:R-:W-:Y:S02]  /*ffd0*/  IMAD.MOV.U32 R12, RZ, RZ, 0x1 ;  /* 0x00000001ff0c7424 */ /* 0x000fe400078e00ff */
        /* <DEDUP_REMOVED lines=8> */
[----:B012---:R-:W-:Y:S05]  /*10060*/  CALL.ABS.NOINC R2 ;  /* 0x0000000002007343 */ /* 0x007fea0003c00000 */
[----:B------:R-:W-:Y:S01]  /*10070*/  IADD3 R19, R19, 0x80, RZ ;  /* 0x0000008013137810 */ /* 0x000fe20007ffe0ff */
[----:B------:R-:W-:Y:S05]  /*10080*/  BRA `(.L_x_24036) ;  /* 0x0000007000007947 */ /* 0x000fea0003800000 */
.L_x_24068:
[----:B----4-:R-:W3:Y:S01]  /*10090*/  F2I.U64.TRUNC R8, R8 ;  /* 0x0000000800087311 */ /* 0x010ee2000020d800 */
[----:B------:R-:W-:Y:S01]  /*100a0*/  IADD3 R19, R19, 0x80, RZ ;  /* 0x0000008013137810 */ /* 0x000fe20007ffe0ff */
[----:B---3--:R3:W-:Y:S01]  /*100b0*/  STG.E.64 [R2.64], R8 ;  /* 0x0000000802007986 */ /* 0x0087e2000c101b24 */
[----:B------:R-:W-:Y:S05]  /*100c0*/  BRA `(.L_x_24036) ;  /* 0x0000003000007947 */ /* 0x000fea0003800000 */
.L_x_24067:
[----:B----4-:R-:W3:Y:S01]  /*100d0*/  F2I.FTZ.U32.TRUNC.NTZ R5, R8 ;  /* 0x0000000800057305 */ /* 0x010ee2000021f000 */
[----:B------:R-:W-:Y:S01]  /*100e0*/  IADD3 R19, R19, 0x80, RZ ;  /* 0x0000008013137810 */ /* 0x000fe20007ffe0ff */
[----:B---3--:R3:W-:Y:S06]  /*100f0*/  STG.E [R2.64], R5 ;  /* 0x0000000502007986 */ /* 0x0087ec000c101924 */
.L_x_24036:
[----:B---3--:R-:W-:Y:S05]  /*10100*/  BSYNC B6 ;  /* 0x0000000000067941 */ /* 0x008fea0003800000 */
.L_x_24035:
[----:B------:R-:W-:Y:S01]  /*10110*/  ISETP.GE.AND P0, PT, R19, R26, PT ;  /* 0x0000001a1300720c */ /* 0x000fe20003f06270 */
[----:B------:R-:W-:-:S12]  /*10120*/  BSSY B6, `(.L_x_24069) ;  /* 0x00001de000067945 */ /* 0x000fd80003800000 */
[----:B------:R-:W-:Y:S05]  /*10130*/  @P0 BRA `(.L_x_24070) ;  /* 0x00001dc000000947 */ /* 0x000fea0003800000 */
[----:B------:R-:W3:Y:S01]  /*10140*/  S2R R0, SR_CTAID.X ;  /* 0x0000000000007919 */ /* 0x000ee20000002500 */
[----:B0-----:R-:W-:Y:S01]  /*10150*/  PRMT R3, R18, 0x9910, RZ ;  /* 0x0000991012037816 */ /* 0x001fe200000000ff */
[----:B---3--:R-:W-:-:S04]  /*10160*/  IMAD R0, R0, 0x200, R19 ;  /* 0x0000020000007824 */ /* 0x008fc800078e0213 */
[----:B------:R-:W-:Y:S01]  /*10170*/  IMAD R2, R0, c[0x0][0x198], RZ ;  /* 0x0000660000027a24 */ /* 0x000fe200078e02ff */
[----:B------:R-:W-:-:S04]  /*10180*/  MOV R0, R3 ;  /* 0x0000000300007202 */ /* 0x000fc80000000f00 */
[----:B------:R-:W-:Y:S02]  /*10190*/  ISETP.GT.AND P1, PT, R0, 0x9, PT ;  /* 0x000000090000780c */ /* 0x000fe40003f24270 */
[----:B------:R-:W-:-:S05]  /*101a0*/  IADD3 R2, P0, R2, c[0x0][0x178], RZ ;  /* 0x00005e0002027a10 */ /* 0x000fca0007f1e0ff */
[----:B------:R-:W-:-:S06]  /*101b0*/  IMAD.X R3, RZ, RZ, c[0x0][0x17c], P0 ;  /* 0x00005f00ff037624 */ /* 0x000fcc00000e06ff */
        /* <DEDUP_REMOVED lines=9> */
[----:B----4-:R-:W0:Y:S02]  /*10250*/  F2I.FTZ.TRUNC.NTZ R5, R24 ;  /* 0x0000001800057305 */ /* 0x010e24000021f100 */
[----:B0-----:R0:W-:Y:S01]  /*10260*/  STG.E.U8 [R2.64], R5 ;  /* 0x0000000502007986 */ /* 0x0011e2000c101124 */
[----:B------:R-:W-:Y:S05]  /*10270*/  BRA `(.L_x_24076) ;  /* 0x00000d8000007947 */ /* 0x000fea0003800000 */
.L_x_24074:
[----:B----4-:R-:W0:Y:S02]  /*10280*/  F2I.S64.TRUNC R24, R24 ;  /* 0x0000001800187311 */ /* 0x010e24000020d900 */
[----:B0-----:R-:W-:-:S05]  /*10290*/  IMAD.MOV.U32 R5, RZ, RZ, R24 ;  /* 0x000000ffff057224 */ /* 0x001fca00078e0018 */
[----:B------:R0:W-:Y:S01]  /*102a0*/  STG.E.U8 [R2.64], R5 ;  /* 0x0000000502007986 */ /* 0x0001e2000c101124 */
[----:B------:R-:W-:Y:S05]  /*102b0*/  BRA `(.L_x_24076) ;  /* 0x00000d4000007947 */ /* 0x000fea0003800000 */
.L_x_24073:
[----:B------:R-:W-:-:S13]  /*102c0*/  ISETP.NE.AND P0, PT, R0, 0x2, PT ;  /* 0x000000020000780c */ /* 0x000fda0003f05270 */
[----:B------:R-:W-:Y:S05]  /*102d0*/  @!P0 BRA `(.L_x_24077) ;  /* 0x000000a000008947 */ /* 0x000fea0003800000 */
[----:B------:R-:W-:-:S13]  /*102e0*/  ISETP.NE.AND P0, PT, R0, 0x3, PT ;  /* 0x000000030000780c */ /* 0x000fda0003f05270 */
[----:B------:R-:W-:Y:S05]  /*102f0*/  @!P0 BRA `(.L_x_24078) ;  /* 0x0000005000008947 */ /* 0x000fea0003800000 */
[----:B------:R-:W-:-:S13]  /*10300*/  ISETP.NE.AND P0, PT, R0, 0x4, PT ;  /* 0x000000040000780c */ /* 0x000fda0003f05270 */
[----:B------:R-:W-:Y:S05]  /*10310*/  @P0 BRA `(.L_x_24075) ;  /* 0x00000b5000000947 */ /* 0x000fea0003800000 */
[----:B----4-:R-:W0:Y:S02]  /*10320*/  F2I.S64.TRUNC R24, R24 ;  /* 0x0000001800187311 */ /* 0x010e24000020d900 */
[----:B0-----:R0:W-:Y:S01]  /*10330*/  STG.E.64 [R2.64], R24 ;  /* 0x0000001802007986 */ /* 0x0011e2000c101b24 */
[----:B------:R-:W-:Y:S05]  /*10340*/  BRA `(.L_x_24076) ;  /* 0x00000cb000007947 */ /* 0x000fea0003800000 */
.L_x_24078:
[----:B----4-:R-:W0:Y:S02]  /*10350*/  F2I.FTZ.TRUNC.NTZ R5, R24 ;  /* 0x0000001800057305 */ /* 0x010e24000021f100 */
[----:B0-----:R0:W-:Y:S01]  /*10360*/  STG.E [R2.64], R5 ;  /* 0x0000000502007986 */ /* 0x0011e2000c101924 */
[----:B------:R-:W-:Y:S05]  /*10370*/  BRA `(.L_x_24076) ;  /* 0x00000c8000007947 */ /* 0x000fea0003800000 */
.L_x_24077:
[----:B----4-:R-:W0:Y:S02]  /*10380*/  F2I.FTZ.TRUNC.NTZ R5, R24 ;  /* 0x0000001800057305 */ /* 0x010e24000021f100 */
[----:B0-----:R0:W-:Y:S01]  /*10390*/  STG.E.U16 [R2.64], R5 ;  /* 0x0000000502007986 */ /* 0x0011e2000c101524 */
[----:B------:R-:W-:Y:S05]  /*103a0*/  BRA `(.L_x_24076) ;  /* 0x00000c5000007947 */ /* 0x000fea0003800000 */
.L_x_24072:
[----:B------:R-:W-:-:S13]  /*103b0*/  ISETP.GT.AND P0, PT, R0, 0x6, PT ;  /* 0x000000060000780c */ /* 0x000fda0003f04270 */
[----:B------:R-:W-:Y:S05]  /*103c0*/  @P0 BRA `(.L_x_24079) ;  /* 0x0000009000000947 */ /* 0x000fea0003800000 */
[----:B------:R-:W-:-:S13]  /*103d0*/  ISETP.NE.AND P0, PT, R0, 0x5, PT ;  /* 0x000000050000780c */ /* 0x000fda0003f05270 */
[----:B------:R-:W-:Y:S05]  /*103e0*/  @!P0 BRA `(.L_x_24080) ;  /* 0x0000004000008947 */ /* 0x000fea0003800000 */
[----:B------:R-:W-:-:S13]  /*103f0*/  ISETP.NE.AND P0, PT, R0, 0x6, PT ;  /* 0x000000060000780c */ /* 0x000fda0003f05270 */
[----:B------:R-:W-:Y:S05]  /*10400*/  @P0 BRA `(.L_x_24075) ;  /* 0x00000a6000000947 */ /* 0x000fea0003800000 */
[----:B----4-:R0:W-:Y:S01]  /*10410*/  STG.E [R2.64], R24 ;  /* 0x0000001802007986 */ /* 0x0101e2000c101924 */
[----:B------:R-:W-:Y:S05]  /*10420*/  BRA `(.L_x_24076) ;  /* 0x00000bd000007947 */ /* 0x000fea0003800000 */
.L_x_24080:
[----:B----4-:R-:W-:-:S05]  /*10430*/  F2FP.PACK_AB R24, RZ, R24 ;  /* 0x00000018ff18723e */ /* 0x010fca00000000ff */
[----:B------:R0:W-:Y:S01]  /*10440*/  STG.E.U16 [R2.64], R24 ;  /* 0x0000001802007986 */ /* 0x0001e2000c101524 */
[----:B------:R-:W-:Y:S05]  /*10450*/  BRA `(.L_x_24076) ;  /* 0x00000ba000007947 */ /* 0x000fea0003800000 */
.L_x_24079:
[----:B------:R-:W-:-:S13]  /*10460*/  ISETP.NE.AND P0, PT, R0, 0x7, PT ;  /* 0x000000070000780c */ /* 0x000fda0003f05270 */
[----:B------:R-:W-:Y:S05]  /*10470*/  @!P0 BRA `(.L_x_24081) ;  /* 0x0000009000008947 */ /* 0x000fea0003800000 */
[----:B------:R-:W-:-:S13]  /*10480*/  ISETP.NE.AND P0, PT, R0, 0x8, PT ;  /* 0x000000080000780c */ /* 0x000fda0003f05270 */
[----:B------:R-:W-:Y:S05]  /*10490*/  @!P0 BRA `(.L_x_24082) ;  /* 0x0000004000008947 */ /* 0x000fea0003800000 */
[----:B------:R-:W-:-:S13]  /*104a0*/  ISETP.NE.AND P0, PT, R0, 0x9, PT ;  /* 0x000000090000780c */ /* 0x000fda0003f05270 */
[----:B------:R-:W-:Y:S05]  /*104b0*/  @P0 BRA `(.L_x_24075) ;  /* 0x000009b000000947 */ /* 0x000fea0003800000 */
[----:B----4-:R0:W-:Y:S01]  /*104c0*/  STG.E.64 [R2.64], R24 ;  /* 0x0000001802007986 */ /* 0x0101e2000c101b24 */
[----:B------:R-:W-:Y:S05]  /*104d0*/  BRA `(.L_x_24076) ;  /* 0x00000b2000007947 */ /* 0x000fea0003800000 */
.L_x_24082:
[----:B----4-:R-:W-:-:S05]  /*104e0*/  F2FP.PACK_AB R5, R25, R24 ;  /* 0x000000181905723e */ /* 0x010fca00000000ff */
[----:B------:R0:W-:Y:S01]  /*104f0*/  STG.E [R2.64], R5 ;  /* 0x0000000502007986 */ /* 0x0001e2000c101924 */
[----:B------:R-:W-:Y:S05]  /*10500*/  BRA `(.L_x_24076) ;  /* 0x00000af000007947 */ /* 0x000fea0003800000 */
.L_x_24081:
[----:B----4-:R-:W-:-:S06]  /*10510*/  FMUL.FTZ R4, R24, 1 ;  /* 0x3f80000018047820 */ /* 0x010fcc0000410000 */
[----:B------:R-:W0:Y:S02]  /*10520*/  F2F.F64.F32 R4, R4 ;  /* 0x0000000400047310 */ /* 0x000e240000201800 */
[----:B0-----:R0:W-:Y:S01]  /*10530*/  STG.E.64 [R2.64], R4 ;  /* 0x0000000402007986 */ /* 0x0011e2000c101b24 */
[----:B------:R-:W-:Y:S05]  /*10540*/  BRA `(.L_x_24076) ;  /* 0x00000ab000007947 */ /* 0x000fea0003800000 */
.L_x_24071:
        /* <DEDUP_REMOVED lines=9> */
[----:B------:R-:W-:-:S04]  /*105e0*/  FSETP.NEU.FTZ.AND P1, PT, R25, RZ, PT ;  /* 0x000000ff1900720b */ /* 0x000fc80003f3d000 */
[----:B------:R-:W-:-:S04]  /*105f0*/  PLOP3.LUT P0, PT, P0, P1, PT, 0xa8, 0x0 ;  /* 0x000000000000781c */ /* 0x000fc80000703570 */
[----:B------:R-:W-:-:S05]  /*10600*/  SEL R5, RZ, 0x1, !P0 ;  /* 0x00000001ff057807 */ /* 0x000fca0004000000 */
[----:B------:R0:W-:Y:S01]  /*10610*/  STG.E.U8 [R2.64], R5 ;  /* 0x0000000502007986 */ /* 0x0001e2000c101124 */
[----:B------:R-:W-:Y:S05]  /*10620*/  BRA `(.L_x_24076) ;  /* 0x000009d000007947 */ /* 0x000fea0003800000 */
.L_x_24085:
[----:B------:R-:W-:Y:S02]  /*10630*/  FMUL.FTZ R6, R25, 1 ;  /* 0x3f80000019067820 */ /* 0x000fe40000410000 */
[----:B----4-:R-:W-:-:S04]  /*10640*/  FMUL.FTZ R4, R24, 1 ;  /* 0x3f80000018047820 */ /* 0x010fc80000410000 */
[----:B------:R-:W-:Y:S08]  /*10650*/  F2F.F64.F32 R6, R6 ;  /* 0x0000000600067310 */ /* 0x000ff00000201800 */
[----:B------:R-:W0:Y:S02]  /*10660*/  F2F.F64.F32 R4, R4 ;  /* 0x0000000400047310 */ /* 0x000e240000201800 */
[----:B0-----:R0:W-:Y:S01]  /*10670*/  STG.E.128 [R2.64], R4 ;  /* 0x0000000402007986 */ /* 0x0011e2000c101d24 */
[----:B------:R-:W-:Y:S05]  /*10680*/  BRA `(.L_x_24076) ;  /* 0x0000097000007947 */ /* 0x000fea0003800000 */
.L_x_24084:
[----:B------:R-:W-:-:S13]  /*10690*/  ISETP.NE.AND P0, PT, R0, 0xf, PT ;  /* 0x0000000f0000780c */ /* 0x000fda0003f05270 */
[----:B------:R-:W-:Y:S05]  /*106a0*/  @!P0 BRA `(.L_x_24086) ;  /* 0x000002b000008947 */ /* 0x000fea0003800000 */
[----:B------:R-:W-:-:S13]  /*106b0*/  ISETP.NE.AND P0, PT, R0, 0x17, PT ;  /* 0x000000170000780c */ /* 0x000fda0003f05270 */
[----:B------:R-:W-:Y:S05]  /*106c0*/  @!P0 BRA `(.L_x_24087) ;  /* 0x0000014000008947 */ /* 0x000fea0003800000 */
[----:B------:R-:W-:-:S13]  /*106d0*/  ISETP.NE.AND P0, PT, R0, 0x18, PT ;  /* 0x000000180000780c */ /* 0x000fda0003f05270 */
[----:B------:R-:W-:Y:S05]  /*106e0*/  @P0 BRA `(.L_x_24075) ;  /* 0x0000078000000947 */ /* 0x000fea0003800000 */
[C---:B----4-:R-:W-:Y:S01]  /*106f0*/  LOP3.LUT R4, R24.reuse, 0x7fffffff, RZ, 0xc0, !PT ;  /* 0x7fffffff18047812 */ /* 0x050fe200078ec0ff */
        /* <DEDUP_REMOVED lines=13> */
.L_x_24089:
[----:B------:R-:W-:Y:S05]  /*107d0*/  BSYNC B0 ;  /* 0x0000000000007941 */ /* 0x000fea0003800000 */
.L_x_24088:
[----:B------:R-:W-:-:S05]  /*107e0*/  LOP3.LUT R7, R0, R7, RZ, 0xfc, !PT ;  /* 0x0000000700077212 */ /* 0x000fca00078efcff */
[----:B------:R0:W-:Y:S01]  /*107f0*/  STG.E.U8 [R2.64], R7 ;  /* 0x0000000702007986 */ /* 0x0001e2000c101124 */
[----:B------:R-:W-:Y:S05]  /*10800*/  BRA `(.L_x_24076) ;  /* 0x000007f000007947 */ /* 0x000fea0003800000 */
.L_x_24087:
[----:B----4-:R-:W-:Y:S01]  /*10810*/  LOP3.LUT R4, R24, 0x7fffffff, RZ, 0xc0, !PT ;  /* 0x7fffffff18047812 */ /* 0x010fe200078ec0ff */
        /* <DEDUP_REMOVED lines=11> */
.L_x_24091:
[----:B------:R-:W-:Y:S01]  /*108d0*/  IMAD.MOV.U32 R0, RZ, RZ, 0x7f ;  /* 0x0000007fff007424 */ /* 0x000fe200078e00ff */
[----:B------:R-:W-:-:S04]  /*108e0*/  ISETP.GT.U32.AND P0, PT, R4, 0x7f800000, PT ;  /* 0x7f8000000400780c */ /* 0x000fc80003f04070 */
[----:B------:R-:W-:-:S04]  /*108f0*/  SEL R0, R0, 0x7c, P0 ;  /* 0x0000007c00007807 */ /* 0x000fc80000000000 */
.L_x_24092:
[----:B------:R-:W-:Y:S05]  /*10900*/  BSYNC B0 ;  /* 0x0000000000007941 */ /* 0x000fea0003800000 */
.L_x_24090:
[----:B------:R-:W-:-:S04]  /*10910*/  LOP3.LUT R24, R24, 0x80000000, RZ, 0xc0, !PT ;  /* 0x8000000018187812 */ /* 0x000fc800078ec0ff */
[----:B------:R-:W-:-:S04]  /*10920*/  SHF.R.U32.HI R5, RZ, 0x18, R24 ;  /* 0x00000018ff057819 */ /* 0x000fc80000011618 */
[----:B------:R-:W-:-:S05]  /*10930*/  LOP3.LUT R5, R0, R5, RZ, 0xfc, !PT ;  /* 0x0000000500057212 */ /* 0x000fca00078efcff */
[----:B------:R0:W-:Y:S01]  /*10940*/  STG.E.U8 [R2.64], R5 ;  /* 0x0000000502007986 */ /* 0x0001e2000c101124 */
[----:B------:R-:W-:Y:S05]  /*10950*/  BRA `(.L_x_24076) ;  /* 0x000006a000007947 */ /* 0x000fea0003800000 */
.L_x_24086:
[----:B----4-:R-:W-:-:S05]  /*10960*/  F2FP.BF16.PACK_AB R24, RZ, R24 ;  /* 0x00000018ff18723e */ /* 0x010fca00000010ff */
[----:B------:R0:W-:Y:S01]  /*10970*/  STG.E.U16 [R2.64], R24 ;  /* 0x0000001802007986 */ /* 0x0001e2000c101524 */
[----:B------:R-:W-:Y:S05]  /*10980*/  BRA `(.L_x_24076) ;  /* 0x0000067000007947 */ /* 0x000fea0003800000 */
.L_x_24083:
        /* <DEDUP_REMOVED lines=8> */
[----:B----4-:R-:W0:Y:S02]  /*10a10*/  F2I.FTZ.U32.TRUNC.NTZ R5, R24 ;  /* 0x0000001800057305 */ /* 0x010e24000021f000 */
[----:B0-----:R0:W-:Y:S01]  /*10a20*/  STG.E.U16 [R2.64], R5 ;  /* 0x0000000502007986 */ /* 0x0011e2000c101524 */
[----:B------:R-:W-:Y:S05]  /*10a30*/  BRA `(.L_x_24076) ;  /* 0x000005c000007947 */ /* 0x000fea0003800000 */
.L_x_24095:
        /* <DEDUP_REMOVED lines=16> */
.L_x_24098:
[----:B------:R-:W-:-:S04]  /*10b40*/  LOP3.LUT R24, R24, 0x80000000, RZ, 0xc0, !PT ;  /* 0x8000000018187812 */ /* 0x000fc800078ec0ff */
[----:B------:R-:W-:-:S04]  /*10b50*/  SHF.R.U32.HI R5, RZ, 0x18, R24 ;  /* 0x00000018ff057819 */ /* 0x000fc80000011618 */
[----:B------:R-:W-:-:S04]  /*10b60*/  LOP3.LUT R4, R4, R5, RZ, 0xfc, !PT ;  /* 0x0000000504047212 */ /* 0x000fc800078efcff */
[----:B------:R-:W-:Y:S02]  /*10b70*/  PRMT R0, R4, 0x7610, R0 ;  /* 0x0000761004007816 */ /* 0x000fe40000000000 */
.L_x_24097:
[----:B------:R-:W-:Y:S05]  /*10b80*/  BSYNC B0 ;  /* 0x0000000000007941 */ /* 0x000fea0003800000 */
.L_x_24096:
[----:B------:R0:W-:Y:S01]  /*10b90*/  STG.E.U8 [R2.64], R0 ;  /* 0x0000000002007986 */ /* 0x0001e2000c101124 */
[----:B------:R-:W-:Y:S05]  /*10ba0*/  BRA `(.L_x_24076) ;  /* 0x0000045000007947 */ /* 0x000fea0003800000 */
.L_x_24094:
        /* <DEDUP_REMOVED lines=16> */
.L_x_24101:
[----:B------:R-:W-:-:S04]  /*10cb0*/  LOP3.LUT R24, R24, 0x80000000, RZ, 0xc0, !PT ;  /* 0x8000000018187812 */ /* 0x000fc800078ec0ff */
[----:B------:R-:W-:-:S04]  /*10cc0*/  SHF.R.U32.HI R5, RZ, 0x18, R24 ;  /* 0x00000018ff057819 */ /* 0x000fc80000011618 */
[----:B------:R-:W-:-:S04]  /*10cd0*/  LOP3.LUT R4, R4, R5, RZ, 0xfc, !PT ;  /* 0x0000000504047212 */ /* 0x000fc800078efcff */
[----:B------:R-:W-:Y:S02]  /*10ce0*/  PRMT R0, R4, 0x7610, R0 ;  /* 0x0000761004007816 */ /* 0x000fe40000000000 */
.L_x_24100:
[----:B------:R-:W-:Y:S05]  /*10cf0*/  BSYNC B0 ;  /* 0x0000000000007941 */ /* 0x000fea0003800000 */
.L_x_24099:
[----:B------:R0:W-:Y:S01]  /*10d00*/  STG.E.U8 [R2.64], R0 ;  /* 0x0000000002007986 */ /* 0x0001e2000c101124 */
[----:B------:R-:W-:Y:S05]  /*10d10*/  BRA `(.L_x_24076) ;  /* 0x000002e000007947 */ /* 0x000fea0003800000 */
.L_x_24093:
[----:B------:R-:W-:-:S13]  /*10d20*/  ISETP.NE.AND P0, PT, R0, 0x1c, PT ;  /* 0x0000001c0000780c */ /* 0x000fda0003f05270 */
[----:B------:R-:W-:Y:S05]  /*10d30*/  @!P0 BRA `(.L_x_24102) ;  /* 0x000002a000008947 */ /* 0x000fea0003800000 */
[----:B------:R-:W-:-:S13]  /*10d40*/  ISETP.NE.AND P0, PT, R0, 0x1d, PT ;  /* 0x0000001d0000780c */ /* 0x000fda0003f05270 */
[----:B------:R-:W-:Y:S05]  /*10d50*/  @!P0 BRA `(.L_x_24103) ;  /* 0x0000025000008947 */ /* 0x000fea0003800000 */
[----:B------:R-:W-:-:S13]  /*10d60*/  ISETP.NE.AND P0, PT, R0, 0x2c, PT ;  /* 0x0000002c0000780c */ /* 0x000fda0003f05270 */
[----:B------:R-:W-:Y:S05]  /*10d70*/  @P0 BRA `(.L_x_24075) ;  /* 0x000000f000000947 */ /* 0x000fea0003800000 */
[----:B----4-:R-:W-:Y:S02]  /*10d80*/  SHF.R.U32.HI R4, RZ, 0x17, R24 ;  /* 0x00000017ff047819 */ /* 0x010fe40000011618 */
        /* <DEDUP_REMOVED lines=12> */
[----:B------:R0:W-:Y:S01]  /*10e50*/  STG.E.U8 [R2.64], R5 ;  /* 0x0000000502007986 */ /* 0x0001e2000c101124 */
[----:B------:R-:W-:Y:S05]  /*10e60*/  BRA `(.L_x_24076) ;  /* 0x0000019000007947 */ /* 0x000fea0003800000 */
.L_x_24075:
[----:B------:R-:W-:Y:S01]  /*10e70*/  MOV R2, 0x0 ;  /* 0x0000000000027802 */ /* 0x000fe20000000f00 */
[----:B------:R-:W-:Y:S01]  /*10e80*/  IMAD.MOV.U32 R4, RZ, RZ, c[0x4][0x198] ;  /* 0x01006600ff047624 */ /* 0x000fe200078e00ff */
[----:B------:R-:W-:Y:S01]  /*10e90*/  MOV R11, c[0x4][0x94] ;  /* 0x01002500000b7a02 */ /* 0x000fe20000000f00 */
[----:B------:R-:W-:Y:S02]  /*10ea0*/  IMAD.MOV.U32 R5, RZ, RZ, c[0x4][0x19c] ;  /* 0x01006700ff057624 */ /* 0x000fe400078e00ff */
[----:B------:R-:W-:Y:S01]  /*10eb0*/  IMAD.MOV.U32 R6, RZ, RZ, c[0x4][0x1a0] ;  /* 0x01006800ff067624 */ /* 0x000fe200078e00ff */
[----:B------:R-:W0:Y:S01]  /*10ec0*/  LDC.64 R2, c[0x4][R2] ;  /* 0x0100000002027b82 */ /* 0x000e220000000a00 */
[----:B------:R-:W-:Y:S02]  /*10ed0*/  IMAD.MOV.U32 R7, RZ, RZ, c[0x4][0x1a4] ;  /* 0x01006900ff077624 */ /* 0x000fe400078e00ff */
[----:B----4-:R-:W-:-:S02]  /*10ee0*/  IMAD.MOV.U32 R8, RZ, RZ, 0x65 ;  /* 0x00000065ff087424 */ /* 0x010fc400078e00ff */
        /* <DEDUP_REMOVED lines=11> */
[----:B------:R-:W-:Y:S05]  /*10fa0*/  BRA `(.L_x_24076) ;  /* 0x0000005000007947 */ /* 0x000fea0003800000 */
.L_x_24103:
[----:B----4-:R-:W0:Y:S02]  /*10fb0*/  F2I.U64.TRUNC R24, R24 ;  /* 0x0000001800187311 */ /* 0x010e24000020d800 */
[----:B0-----:R0:W-:Y:S01]  /*10fc0*/  STG.E.64 [R2.64], R24 ;  /* 0x0000001802007986 */ /* 0x0011e2000c101b24 */
[----:B------:R-:W-:Y:S05]  /*10fd0*/  BRA `(.L_x_24076) ;  /* 0x0000002000007947 */ /* 0x000fea0003800000 */
.L_x_24102:
[----:B----4-:R-:W0:Y:S02]  /*10fe0*/  F2I.FTZ.U32.TRUNC.NTZ R5, R24 ;  /* 0x0000001800057305 */ /* 0x010e24000021f000 */
[----:B0-----:R0:W-:Y:S02]  /*10ff0*/  STG.E [R2.64], R5 ;  /* 0x0000000502007986 */ /* 0x0011e4000c101924 */
.L_x_24076:
[----:B------:R-:W-:-:S04]  /*11000*/  IADD3 R19, R19, 0x80, RZ ;  /* 0x0000008013137810 */ /* 0x000fc80007ffe0ff */
[----:B------:R-:W-:-:S13]  /*11010*/  ISETP.GE.AND P0, PT, R19, R26, PT ;  /* 0x0000001a1300720c */ /* 0x000fda0003f06270 */
[----:B------:R-:W-:Y:S05]  /*11020*/  @P0 BRA `(.L_x_24070) ;  /* 0x00000ed000000947 */ /* 0x000fea0003800000 */
[----:B0-----:R-:W0:Y:S01]  /*11030*/  S2R R0, SR_CTAID.X ;  /* 0x0000000000007919 */ /* 0x001e220000002500 */
[----:B------:R-:W-:Y:S01]  /*11040*/  PRMT R3, R18, 0x9910, RZ ;  /* 0x0000991012037816 */ /* 0x000fe200000000ff */
[----:B0-----:R-:W-:-:S04]  /*11050*/  IMAD R0, R0, 0x200, R19 ;  /* 0x0000020000007824 */ /* 0x001fc800078e0213 */
        /* <DEDUP_REMOVED lines=17> */
.L_x_24107:
[----:B-1----:R-:W0:Y:S02]  /*11170*/  F2I.S64.TRUNC R22, R22 ;  /* 0x0000001600167311 */ /* 0x002e24000020d900 */
[----:B0-----:R-:W-:-:S05]  /*11180*/  IMAD.MOV.U32 R5, RZ, RZ, R22 ;  /* 0x000000ffff057224 */ /* 0x001fca00078e0016 */
[----:B------:R0:W-:Y:S01]  /*11190*/  STG.E.U8 [R2.64], R5 ;  /* 0x0000000502007986 */ /* 0x0001e2000c101124 */
[----:B------:R-:W-:Y:S05]  /*111a0*/  BRA `(.L_x_24109) ;  /* 0x00000d4000007947 */ /* 0x000fea0003800000 */
.L_x_24106:
        /* <DEDUP_REMOVED lines=9> */
.L_x_24111:
[----:B-1----:R-:W0:Y:S02]  /*11240*/  F2I.FTZ.TRUNC.NTZ R5, R22 ;  /* 0x0000001600057305 */ /* 0x002e24000021f100 */
[----:B0-----:R0:W-:Y:S01]  /*11250*/  STG.E [R2.64], R5 ;  /* 0x0000000502007986 */ /* 0x0011e2000c101924 */
[----:B------:R-:W-:Y:S05]  /*11260*/  BRA `(.L_x_24109) ;  /* 0x00000c8000007947 */ /* 0x000fea0003800000 */
.L_x_24110:
[----:B-1----:R-:W0:Y:S02]  /*11270*/  F2I.FTZ.TRUNC.NTZ R5, R22 ;  /* 0x0000001600057305 */ /* 0x002e24000021f100 */
[----:B0-----:R0:W-:Y:S01]  /*11280*/  STG.E.U16 [R2.64], R5 ;  /* 0x0000000502007986 */ /* 0x0011e2000c101524 */
[----:B------:R-:W-:Y:S05]  /*11290*/  BRA `(.L_x_24109) ;  /* 0x00000c5000007947 */ /* 0x000fea0003800000 */
.L_x_24105:
        /* <DEDUP_REMOVED lines=8> */
.L_x_24113:
[----:B-1----:R-:W-:-:S05]  /*11320*/  F2FP.PACK_AB R22, RZ, R22 ;  /* 0x00000016ff16723e */ /* 0x002fca00000000ff */
[----:B------:R0:W-:Y:S01]  /*11330*/  STG.E.U16 [R2.64], R22 ;  /* 0x0000001602007986 */ /* 0x0001e2000c101524 */
[----:B------:R-:W-:Y:S05]  /*11340*/  BRA `(.L_x_24109) ;  /* 0x00000ba000007947 */ /* 0x000fea0003800000 */
.L_x_24112:
[----:B------:R-:W-:-:S13]  /*11350*/  ISETP.NE.AND P0, PT, R0, 0x7, PT ;  /* 0x000000070000780c */ /* 0x000fda0003f05270 */
[----:B------:R-:W-:Y:S05]  /*11360*/  @!P0 BRA `(.L_x_24114) ;  /* 0x0000009000008947 */ /* 0x000fea0003800000 */
[----:B------:R-:W-:-:S13]  /*11370*/  ISETP.NE.AND P0, PT, R0, 0x8, PT ;  /* 0x000000080000780c */ /* 0x000fda0003f05270 */
[----:B------:R-:W-:Y:S05]  /*11380*/  @!P0 BRA `(.L_x_24115) ;  /* 0x0000004000008947 */ /* 0x000fea0003800000 */
[----:B------:R-:W-:-:S13]  /*11390*/  ISETP.NE.AND P0, PT, R0, 0x9, PT ;  /* 0x000000090000780c */ /* 0x000fda0003f05270 */
[----:B------:R-:W-:Y:S05]  /*113a0*/  @P0 BRA `(.L_x_24108) ;  /* 0x000009b000000947 */ /* 0x000fea0003800000 */
[----:B-1----:R0:W-:Y:S01]  /*113b0*/  STG.E.64 [R2.64], R22 ;  /* 0x0000001602007986 */ /* 0x0021e2000c101b24 */
[----:B------:R-:W-:Y:S05]  /*113c0*/  BRA `(.L_x_24109) ;  /* 0x00000b2000007947 */ /* 0x000fea0003800000 */
.L_x_24115:
[----:B-1----:R-:W-:-:S05]  /*113d0*/  F2FP.PACK_AB R5, R23, R22 ;  /* 0x000000161705723e */ /* 0x002fca00000000ff */
[----:B------:R0:W-:Y:S01]  /*113e0*/  STG.E [R2.64], R5 ;  /* 0x0000000502007986 */ /* 0x0001e2000c101924 */
[----:B------:R-:W-:Y:S05]  /*113f0*/  BRA `(.L_x_24109) ;  /* 0x00000af000007947 */ /* 0x000fea0003800000 */
.L_x_24114:
[----:B-1----:R-:W-:-:S06]  /*11400*/  FMUL.FTZ R4, R22, 1 ;  /* 0x3f80000016047820 */ /* 0x002fcc0000410000 */
[----:B------:R-:W0:Y:S02]  /*11410*/  F2F.F64.F32 R4, R4 ;  /* 0x0000000400047310 */ /* 0x000e240000201800 */
[----:B0-----:R0:W-:Y:S01]  /*11420*/  STG.E.64 [R2.64], R4 ;  /* 0x0000000402007986 */ /* 0x0011e2000c101b24 */
[----:B------:R-:W-:Y:S05]  /*11430*/  BRA `(.L_x_24109) ;  /* 0x00000ab000007947 */ /* 0x000fea0003800000 */
.L_x_24104:
        /* <DEDUP_REMOVED lines=8> */
[----:B-1----:R-:W-:Y:S02]  /*114c0*/  FSETP.NEU.FTZ.AND P0, PT, R22, RZ, PT ;  /* 0x000000ff1600720b */ /* 0x002fe40003f1d000 */
[----:B------:R-:W-:-:S04]  /*114d0*/  FSETP.NEU.FTZ.AND P1, PT, R23, RZ, PT ;  /* 0x000000ff1700720b */ /* 0x000fc80003f3d000 */
[----:B------:R-:W-:-:S04]  /*114e0*/  PLOP3.LUT P0, PT, P0, P1, PT, 0xa8, 0x0 ;  /* 0x000000000000781c */ /* 0x000fc80000703570 */
[----:B------:R-:W-:-:S05]  /*114f0*/  SEL R5, RZ, 0x1, !P0 ;  /* 0x00000001ff057807 */ /* 0x000fca0004000000 */
[----:B------:R0:W-:Y:S01]  /*11500*/  STG.E.U8 [R2.64], R5 ;  /* 0x0000000502007986 */ /* 0x0001e2000c101124 */
[----:B------:R-:W-:Y:S05]  /*11510*/  BRA `(.L_x_24109) ;  /* 0x000009d000007947 */ /* 0x000fea0003800000 */
.L_x_24118:
[----:B-1----:R-:W-:Y:S02]  /*11520*/  FMUL.FTZ R6, R23, 1 ;  /* 0x3f80000017067820 */ /* 0x002fe40000410000 */
[----:B------:R-:W-:-:S04]  /*11530*/  FMUL.FTZ R4, R22, 1 ;  /* 0x3f80000016047820 */ /* 0x000fc80000410000 */
[----:B------:R-:W-:Y:S08]  /*11540*/  F2F.F64.F32 R6, R6 ;  /* 0x0000000600067310 */ /* 0x000ff00000201800 */
[----:B------:R-:W0:Y:S02]  /*11550*/  F2F.F64.F32 R4, R4 ;  /* 0x0000000400047310 */ /* 0x000e240000201800 */
[----:B0-----:R0:W-:Y:S01]  /*11560*/  STG.E.128 [R2.64], R4 ;  /* 0x0000000402007986 */ /* 0x0011e2000c101d24 */
[----:B------:R-:W-:Y:S05]  /*11570*/  BRA `(.L_x_24109) ;  /* 0x0000097000007947 */ /* 0x000fea0003800000 */
.L_x_24117:
        /* <DEDUP_REMOVED lines=11> */
[----:B------:R-:W-:-:S10]  /*11630*/  HFMA2.MMA R0, -RZ, RZ, 0, 7.569789886474609375e-06 ;  /* 0x0000007fff007435 */ /* 0x000fd400000001ff */
        /* <DEDUP_REMOVED lines=8> */
.L_x_24122:
[----:B------:R-:W-:Y:S05]  /*116c0*/  BSYNC B0 ;  /* 0x0000000000007941 */ /* 0x000fea0003800000 */
.L_x_24121:
[----:B------:R-:W-:-:S05]  /*116d0*/  LOP3.LUT R7, R0, R7, RZ, 0xfc, !PT ;  /* 0x0000000700077212 */ /* 0x000fca00078efcff */
[----:B------:R0:W-:Y:S01]  /*116e0*/  STG.E.U8 [R2.64], R7 ;  /* 0x0000000702007986 */ /* 0x0001e2000c101124 */
[----:B------:R-:W-:Y:S05]  /*116f0*/  BRA `(.L_x_24109) ;  /* 0x000007f000007947 */ /* 0x000fea0003800000 */
.L_x_24120:
[----:B-1----:R-:W-:Y:S01]  /*11700*/  LOP3.LUT R4, R22, 0x7fffffff, RZ, 0xc0, !PT ;  /* 0x7fffffff16047812 */ /* 0x002fe200078ec0ff */
        /* <DEDUP_REMOVED lines=11> */
.L_x_24124:
[----:B------:R-:W-:Y:S01]  /*117c0*/  IMAD.MOV.U32 R0, RZ, RZ, 0x7f ;  /* 0x0000007fff007424 */ /* 0x000fe200078e00ff */
[----:B------:R-:W-:-:S04]  /*117d0*/  ISETP.GT.U32.AND P0, PT, R4, 0x7f800000, PT ;  /* 0x7f8000000400780c */ /* 0x000fc80003f04070 */
[----:B------:R-:W-:-:S04]  /*117e0*/  SEL R0, R0, 0x7c, P0 ;  /* 0x0000007c00007807 */ /* 0x000fc80000000000 */
.L_x_24125:
[----:B------:R-:W-:Y:S05]  /*117f0*/  BSYNC B0 ;  /* 0x0000000000007941 */ /* 0x000fea0003800000 */
.L_x_24123:
[----:B------:R-:W-:-:S04]  /*11800*/  LOP3.LUT R22, R22, 0x80000000, RZ, 0xc0, !PT ;  /* 0x8000000016167812 */ /* 0x000fc800078ec0ff */
[----:B------:R-:W-:-:S04]  /*11810*/  SHF.R.U32.HI R5, RZ, 0x18, R22 ;  /* 0x00000018ff057819 */ /* 0x000fc80000011616 */
[----:B------:R-:W-:-:S05]  /*11820*/  LOP3.LUT R5, R0, R5, RZ, 0xfc, !PT ;  /* 0x0000000500057212 */ /* 0x000fca00078efcff */
[----:B------:R0:W-:Y:S01]  /*11830*/  STG.E.U8 [R2.64], R5 ;  /* 0x0000000502007986 */ /* 0x0001e2000c101124 */
[----:B------:R-:W-:Y:S05]  /*11840*/  BRA `(.L_x_24109) ;  /* 0x000006a000007947 */ /* 0x000fea0003800000 */
.L_x_24119:
[----:B-1----:R-:W-:-:S05]  /*11850*/  F2FP.BF16.PACK_AB R22, RZ, R22 ;  /* 0x00000016ff16723e */ /* 0x002fca00000010ff */
[----:B------:R0:W-:Y:S01]  /*11860*/  STG.E.U16 [R2.64], R22 ;  /* 0x0000001602007986 */ /* 0x0001e2000c101524 */
[----:B------:R-:W-:Y:S05]  /*11870*/  BRA `(.L_x_24109) ;  /* 0x0000067000007947 */ /* 0x000fea0003800000 */
.L_x_24116:
        /* <DEDUP_REMOVED lines=11> */
.L_x_24128:
        /* <DEDUP_REMOVED lines=16> */
.L_x_24131:
[----:B------:R-:W-:-:S04]  /*11a30*/  LOP3.LUT R22, R22, 0x80000000, RZ, 0xc0, !PT ;  /* 0x8000000016167812 */ /* 0x000fc800078ec0ff */
[----:B------:R-:W-:-:S04]  /*11a40*/  SHF.R.U32.HI R5, RZ, 0x18, R22 ;  /* 0x00000018ff057819 */ /* 0x000fc80000011616 */
[----:B------:R-:W-:-:S04]  /*11a50*/  LOP3.LUT R4, R4, R5, RZ, 0xfc, !PT ;  /* 0x0000000504047212 */ /* 0x000fc800078efcff */
[----:B------:R-:W-:Y:S02]  /*11a60*/  PRMT R0, R4, 0x7610, R0 ;  /* 0x0000761004007816 */ /* 0x000fe40000000000 */
.L_x_24130:
[----:B------:R-:W-:Y:S05]  /*11a70*/  BSYNC B0 ;  /* 0x0000000000007941 */ /* 0x000fea0003800000 */
.L_x_24129:
[----:B------:R0:W-:Y:S01]  /*11a80*/  STG.E.U8 [R2.64], R0 ;  /* 0x0000000002007986 */ /* 0x0001e2000c101124 */
[----:B------:R-:W-:Y:S05]  /*11a90*/  BRA `(.L_x_24109) ;  /* 0x0000045000007947 */ /* 0x000fea0003800000 */
.L_x_24127:
        /* <DEDUP_REMOVED lines=16> */
.L_x_24134:
[----:B------:R-:W-:-:S04]  /*11ba0*/  LOP3.LUT R22, R22, 0x80000000, RZ, 0xc0, !PT ;  /* 0x8000000016167812 */ /* 0x000fc800078ec0ff */
[----:B------:R-:W-:-:S04]  /*11bb0*/  SHF.R.U32.HI R5, RZ, 0x18, R22 ;  /* 0x00000018ff057819 */ /* 0x000fc80000011616 */
[----:B------:R-:W-:-:S04]  /*11bc0*/  LOP3.LUT R4, R4, R5, RZ, 0xfc, !PT ;  /* 0x0000000504047212 */ /* 0x000fc800078efcff */
[----:B------:R-:W-:Y:S02]  /*11bd0*/  PRMT R0, R4, 0x7610, R0 ;  /* 0x0000761004007816 */ /* 0x000fe40000000000 */
.L_x_24133:
[----:B------:R-:W-:Y:S05]  /*11be0*/  BSYNC B0 ;  /* 0x0000000000007941 */ /* 0x000fea0003800000 */
.L_x_24132:
[----:B------:R0:W-:Y:S01]  /*11bf0*/  STG.E.U8 [R2.64], R0 ;  /* 0x0000000002007986 */ /* 0x0001e2000c101124 */
[----:B------:R-:W-:Y:S05]  /*11c00*/  BRA `(.L_x_24109) ;  /* 0x000002e000007947 */ /* 0x000fea0003800000 */
.L_x_24126:
        /* <DEDUP_REMOVED lines=21> */
.L_x_24108:
[----:B------:R-:W-:Y:S01]  /*11d60*/  MOV R2, 0x0 ;  /* 0x0000000000027802 */ /* 0x000fe20000000f00 */
[----:B------:R-:W-:Y:S01]  /*11d70*/  HFMA2.MMA R12, -RZ, RZ, 0, 5.9604644775390625e-08 ;  /* 0x00000001ff0c7435 */ /* 0x000fe200000001ff */
[----:B------:R-:W-:Y:S01]  /*11d80*/  MOV R4, c[0x4][0x198] ;  /* 0x0100660000047a02 */ /* 0x000fe20000000f00 */
        /* <DEDUP_REMOVED lines=17> */
.L_x_24136:
[----:B-1----:R-:W0:Y:S02]  /*11ea0*/  F2I.U64.TRUNC R22, R22 ;  /* 0x0000001600167311 */ /* 0x002e24000020d800 */
[----:B0-----:R0:W-:Y:S01]  /*11eb0*/  STG.E.64 [R2.64], R22 ;  /* 0x0000001602007986 */ /* 0x0011e2000c101b24 */
[----:B------:R-:W-:Y:S05]  /*11ec0*/  BRA `(.L_x_24109) ;  /* 0x0000002000007947 */ /* 0x000fea0003800000 */
.L_x_24135:
[----:B-1----:R-:W0:Y:S02]  /*11ed0*/  F2I.FTZ.U32.TRUNC.NTZ R5, R22 ;  /* 0x0000001600057305 */ /* 0x002e24000021f000 */
[----:B0-----:R0:W-:Y:S02]  /*11ee0*/  STG.E [R2.64], R5 ;  /* 0x0000000502007986 */ /* 0x0011e4000c101924 */
.L_x_24109:
[----:B------:R-:W-:Y:S02]  /*11ef0*/  IADD3 R19, R19, 0x80, RZ ;  /* 0x0000008013137810 */ /* 0x000fe40007ffe0ff */
.L_x_24070:
[----:B------:R-:W-:Y:S05]  /*11f00*/  BSYNC B6 ;  /* 0x0000000000067941 */ /* 0x000fea0003800000 */
.L_x_24069:
[----:B------:R-:W-:-:S13]  /*11f10*/  ISETP.GE.AND P0, PT, R19, R26, PT ;  /* 0x0000001a1300720c */ /* 0x000fda0003f06270 */
[----:B------:R-:W-:Y:S05]  /*11f20*/  @P0 EXIT ;  /* 0x000000000000094d */ /* 0x000fea0003800000 */
[----:B0-----:R-:W0:Y:S02]  /*11f30*/  S2R R0, SR_CTAID.X ;  /* 0x0000000000007919 */ /* 0x001e240000002500 */
[----:B0-----:R-:W-:Y:S01]  /*11f40*/  IMAD R19, R0, 0x200, R19 ;  /* 0x0000020000137824 */ /* 0x001fe200078e0213 */
        /* <DEDUP_REMOVED lines=14> */
[----:B--2---:R-:W0:Y:S02]  /*12030*/  F2I.FTZ.TRUNC.NTZ R5, R16 ;  /* 0x0000001000057305 */ /* 0x004e24000021f100 */
[----:B0-----:R-:W-:Y:S01]  /*12040*/  STG.E.U8 [R2.64], R5 ;  /* 0x0000000502007986 */ /* 0x001fe2000c101124 */
[----:B------:R-:W-:Y:S05]  /*12050*/  EXIT ;  /* 0x000000000000794d */ /* 0x000fea0003800000 */
.L_x_24140:
[----:B--2---:R-:W0:Y:S02]  /*12060*/  F2I.S64.TRUNC R16, R16 ;  /* 0x0000001000107311 */ /* 0x004e24000020d900 */
[----:B0-----:R-:W-:-:S05]  /*12070*/  IMAD.MOV.U32 R5, RZ, RZ, R16 ;  /* 0x000000ffff057224 */ /* 0x001fca00078e0010 */
[----:B------:R-:W-:Y:S01]  /*12080*/  STG.E.U8 [R2.64], R5 ;  /* 0x0000000502007986 */ /* 0x000fe2000c101124 */
[----:B------:R-:W-:Y:S05]  /*12090*/  EXIT ;  /* 0x000000000000794d */ /* 0x000fea0003800000 */
.L_x_24139:
[----:B------:R-:W-:-:S13]  /*120a0*/  ISETP.NE.AND P0, PT, R0, 0x2, PT ;  /* 0x000000020000780c */ /* 0x000fda0003f05270 */
[----:B------:R-:W-:Y:S05]  /*120b0*/  @!P0 BRA `(.L_x_24142) ;  /* 0x000000a000008947 */ /* 0x000fea0003800000 */
[----:B------:R-:W-:-:S13]  /*120c0*/  ISETP.NE.AND P0, PT, R0, 0x3, PT ;  /* 0x000000030000780c */ /* 0x000fda0003f05270 */
[----:B------:R-:W-:Y:S05]  /*120d0*/  @!P0 BRA `(.L_x_24143) ;  /* 0x0000005000008947 */ /* 0x000fea0003800000 */
[----:B------:R-:W-:-:S13]  /*120e0*/  ISETP.NE.AND P0, PT, R0, 0x4, PT ;  /* 0x000000040000780c */ /* 0x000fda0003f05270 */
[----:B------:R-:W-:Y:S05]  /*120f0*/  @P0 BRA `(.L_x_24141) ;  /* 0x00000b5000000947 */ /* 0x000fea0003800000 */
[----:B--2---:R-:W0:Y:S02]  /*12100*/  F2I.S64.TRUNC R16, R16 ;  /* 0x0000001000107311 */ /* 0x004e24000020d900 */
[----:B0-----:R-:W-:Y:S01]  /*12110*/  STG.E.64 [R2.64], R16 ;  /* 0x0000001002007986 */ /* 0x001fe2000c101b24 */
[----:B------:R-:W-:Y:S05]  /*12120*/  EXIT ;  /* 0x000000000000794d */ /* 0x000fea0003800000 */
.L_x_24143:
[----:B--2---:R-:W0:Y:S02]  /*12130*/  F2I.FTZ.TRUNC.NTZ R5, R16 ;  /* 0x0000001000057305 */ /* 0x004e24000021f100 */
[----:B0-----:R-:W-:Y:S01]  /*12140*/  STG.E [R2.64], R5 ;  /* 0x0000000502007986 */ /* 0x001fe2000c101924 */
[----:B------:R-:W-:Y:S05]  /*12150*/  EXIT ;  /* 0x000000000000794d */ /* 0x000fea0003800000 */
.L_x_24142:
[----:B--2---:R-:W0:Y:S02]  /*12160*/  F2I.FTZ.TRUNC.NTZ R5, R16 ;  /* 0x0000001000057305 */ /* 0x004e24000021f100 */
[----:B0-----:R-:W-:Y:S01]  /*12170*/  STG.E.U16 [R2.64], R5 ;  /* 0x0000000502007986 */ /* 0x001fe2000c101524 */
[----:B------:R-:W-:Y:S05]  /*12180*/  EXIT ;  /* 0x000000000000794d */ /* 0x000fea0003800000 */
.L_x_24138:
[----:B------:R-:W-:-:S13]  /*12190*/  ISETP.GT.AND P0, PT, R0, 0x6, PT ;  /* 0x000000060000780c */ /* 0x000fda0003f04270 */
[----:B------:R-:W-:Y:S05]  /*121a0*/  @P0 BRA `(.L_x_24144) ;  /* 0x0000009000000947 */ /* 0x000fea0003800000 */
[----:B------:R-:W-:-:S13]  /*121b0*/  ISETP.NE.AND P0, PT, R0, 0x5, PT ;  /* 0x000000050000780c */ /* 0x000fda0003f05270 */
[----:B------:R-:W-:Y:S05]  /*121c0*/  @!P0 BRA `(.L_x_24145) ;  /* 0x0000004000008947 */ /* 0x000fea0003800000 */
[----:B------:R-:W-:-:S13]  /*121d0*/  ISETP.NE.AND P0, PT, R0, 0x6, PT ;  /* 0x000000060000780c */ /* 0x000fda0003f05270 */
[----:B------:R-:W-:Y:S05]  /*121e0*/  @P0 BRA `(.L_x_24141) ;  /* 0x00000a6000000947 */ /* 0x000fea0003800000 */
[----:B--2---:R-:W-:Y:S01]  /*121f0*/  STG.E [R2.64], R16 ;  /* 0x0000001002007986 */ /* 0x004fe2000c101924 */
[----:B------:R-:W-:Y:S05]  /*12200*/  EXIT ;  /* 0x000000000000794d */ /* 0x000fea0003800000 */
.L_x_24145:
[----:B--2---:R-:W-:-:S05]  /*12210*/  F2FP.PACK_AB R16, RZ, R16 ;  /* 0x00000010ff10723e */ /* 0x004fca00000000ff */
[----:B------:R-:W-:Y:S01]  /*12220*/  STG.E.U16 [R2.64], R16 ;  /* 0x0000001002007986 */ /* 0x000fe2000c101524 */
[----:B------:R-:W-:Y:S05]  /*12230*/  EXIT ;  /* 0x000000000000794d */ /* 0x000fea0003800000 */
.L_x_24144:
[----:B------:R-:W-:-:S13]  /*12240*/  ISETP.NE.AND P0, PT, R0, 0x7, PT ;  /* 0x000000070000780c */ /* 0x000fda0003f05270 */
[----:B------:R-:W-:Y:S05]  /*12250*/  @!P0 BRA `(.L_x_24146) ;  /* 0x0000009000008947 */ /* 0x000fea0003800000 */
[----:B------:R-:W-:-:S13]  /*12260*/  ISETP.NE.AND P0, PT, R0, 0x8, PT ;  /* 0x000000080000780c */ /* 0x000fda0003f05270 */
[----:B------:R-:W-:Y:S05]  /*12270*/  @!P0 BRA `(.L_x_24147) ;  /* 0x0000004000008947 */ /* 0x000fea0003800000 */
[----:B------:R-:W-:-:S13]  /*12280*/  ISETP.NE.AND P0, PT, R0, 0x9, PT ;  /* 0x000000090000780c */ /* 0x000fda0003f05270 */
[----:B------:R-:W-:Y:S05]  /*12290*/  @P0 BRA `(.L_x_24141) ;  /* 0x000009b000000947 */ /* 0x000fea0003800000 */
[----:B--2---:R-:W-:Y:S01]  /*122a0*/  STG.E.64 [R2.64], R16 ;  /* 0x0000001002007986 */ /* 0x004fe2000c101b24 */
[----:B------:R-:W-:Y:S05]  /*122b0*/  EXIT ;  /* 0x000000000000794d */ /* 0x000fea0003800000 */
.L_x_24147:
[----:B--2---:R-:W-:-:S05]  /*122c0*/  F2FP.PACK_AB R5, R17, R16 ;  /* 0x000000101105723e */ /* 0x004fca00000000ff */
[----:B------:R-:W-:Y:S01]  /*122d0*/  STG.E [R2.64], R5 ;  /* 0x0000000502007986 */ /* 0x000fe2000c101924 */
[----:B------:R-:W-:Y:S05]  /*122e0*/  EXIT ;  /* 0x000000000000794d */ /* 0x000fea0003800000 */
.L_x_24146:
[----:B--2---:R-:W-:-:S06]  /*122f0*/  FMUL.FTZ R4, R16, 1 ;  /* 0x3f80000010047820 */ /* 0x004fcc0000410000 */
[----:B------:R-:W0:Y:S02]  /*12300*/  F2F.F64.F32 R4, R4 ;  /* 0x0000000400047310 */ /* 0x000e240000201800 */
[----:B0-----:R-:W-:Y:S01]  /*12310*/  STG.E.64 [R2.64], R4 ;  /* 0x0000000402007986 */ /* 0x001fe2000c101b24 */
[----:B------:R-:W-:Y:S05]  /*12320*/  EXIT ;  /* 0x000000000000794d */ /* 0x000fea0003800000 */
.L_x_24137:
        /* <DEDUP_REMOVED lines=8> */
[----:B--2---:R-:W-:Y:S02]  /*123b0*/  FSETP.NEU.FTZ.AND P0, PT, R16, RZ, PT ;  /* 0x000000ff1000720b */ /* 0x004fe40003f1d000 */
[----:B------:R-:W-:-:S04]  /*123c0*/  FSETP.NEU.FTZ.AND P1, PT, R17, RZ, PT ;  /* 0x000000ff1100720b */ /* 0x000fc80003f3d000 */
[----:B------:R-:W-:-:S04]  /*123d0*/  PLOP3.LUT P0, PT, P0, P1, PT, 0xa8, 0x0 ;  /* 0x000000000000781c */ /* 0x000fc80000703570 */
[----:B------:R-:W-:-:S05]  /*123e0*/  SEL R5, RZ, 0x1, !P0 ;  /* 0x00000001ff057807 */ /* 0x000fca0004000000 */
[----:B------:R-:W-:Y:S01]  /*123f0*/  STG.E.U8 [R2.64], R5 ;  /* 0x0000000502007986 */ /* 0x000fe2000c101124 */
[----:B------:R-:W-:Y:S05]  /*12400*/  EXIT ;  /* 0x000000000000794d */ /* 0x000fea0003800000 */
.L_x_24150:
[----:B--2---:R-:W-:Y:S02]  /*12410*/  FMUL.FTZ R6, R17, 1 ;  /* 0x3f80000011067820 */ /* 0x004fe40000410000 */
[----:B------:R-:W-:-:S04]  /*12420*/  FMUL.FTZ R4, R16, 1 ;  /* 0x3f80000010047820 */ /* 0x000fc80000410000 */
[----:B------:R-:W-:Y:S08]  /*12430*/  F2F.F64.F32 R6, R6 ;  /* 0x0000000600067310 */ /* 0x000ff00000201800 */
[----:B------:R-:W0:Y:S02]  /*12440*/  F2F.F64.F32 R4, R4 ;  /* 0x0000000400047310 */ /* 0x000e240000201800 */
[----:B0-----:R-:W-:Y:S01]  /*12450*/  STG.E.128 [R2.64], R4 ;  /* 0x0000000402007986 */ /* 0x001fe2000c101d24 */
[----:B------:R-:W-:Y:S05]  /*12460*/  EXIT ;  /* 0x000000000000794d */ /* 0x000fea0003800000 */
.L_x_24149:
[----:B------:R-:W-:-:S13]  /*12470*/  ISETP.NE.AND P0, PT, R0, 0xf, PT ;  /* 0x0000000f0000780c */ /* 0x000fda0003f05270 */
[----:B------:R-:W-:Y:S05]  /*12480*/  @!P0 BRA `(.L_x_24151) ;  /* 0x000002b000008947 */ /* 0x000fea0003800000 */
[----:B------:R-:W-:-:S13]  /*12490*/  ISETP.NE.AND P0, PT, R0, 0x17, PT ;  /* 0x000000170000780c */ /* 0x000fda0003f05270 */
[----:B------:R-:W-:Y:S05]  /*124a0*/  @!P0 BRA `(.L_x_24152) ;  /* 0x0000014000008947 */ /* 0x000fea0003800000 */
[----:B------:R-:W-:-:S13]  /*124b0*/  ISETP.NE.AND P0, PT, R0, 0x18, PT ;  /* 0x000000180000780c */ /* 0x000fda0003f05270 */
[----:B------:R-:W-:Y:S05]  /*124c0*/  @P0 BRA `(.L_x_24141) ;  /* 0x0000078000000947 */ /* 0x000fea0003800000 */
[C---:B--2---:R-:W-:Y:S01]  /*124d0*/  LOP3.LUT R4, R16.reuse, 0x7fffffff, RZ, 0xc0, !PT ;  /* 0x7fffffff10047812 */ /* 0x044fe200078ec0ff */
        /* <DEDUP_REMOVED lines=13> */
.L_x_24154:
[----:B------:R-:W-:Y:S05]  /*125b0*/  BSYNC B0 ;  /* 0x0000000000007941 */ /* 0x000fea0003800000 */
.L_x_24153:
[----:B------:R-:W-:-:S05]  /*125c0*/  LOP3.LUT R7, R0, R7, RZ, 0xfc, !PT ;  /* 0x0000000700077212 */ /* 0x000fca00078efcff */
[----:B------:R-:W-:Y:S01]  /*125d0*/  STG.E.U8 [R2.64], R7 ;  /* 0x0000000702007986 */ /* 0x000fe2000c101124 */
[----:B------:R-:W-:Y:S05]  /*125e0*/  EXIT ;  /* 0x000000000000794d */ /* 0x000fea0003800000 */
.L_x_24152:
[----:B--2---:R-:W-:Y:S01]  /*125f0*/  LOP3.LUT R4, R16, 0x7fffffff, RZ, 0xc0, !PT ;  /* 0x7fffffff10047812 */ /* 0x004fe200078ec0ff */
        /* <DEDUP_REMOVED lines=11> */
.L_x_24156:
[----:B------:R-:W-:Y:S01]  /*126b0*/  IMAD.MOV.U32 R0, RZ, RZ, 0x7f ;  /* 0x0000007fff007424 */ /* 0x000fe200078e00ff */
[----:B------:R-:W-:-:S04]  /*126c0*/  ISETP.GT.U32.AND P0, PT, R4, 0x7f800000, PT ;  /* 0x7f8000000400780c */ /* 0x000fc80003f04070 */
[----:B------:R-:W-:-:S04]  /*126d0*/  SEL R0, R0, 0x7c, P0 ;  /* 0x0000007c00007807 */ /* 0x000fc80000000000 */
.L_x_24157:
[----:B------:R-:W-:Y:S05]  /*126e0*/  BSYNC B0 ;  /* 0x0000000000007941 */ /* 0x000fea0003800000 */
.L_x_24155:
[----:B------:R-:W-:-:S04]  /*126f0*/  LOP3.LUT R16, R16, 0x80000000, RZ, 0xc0, !PT ;  /* 0x8000000010107812 */ /* 0x000fc800078ec0ff */
[----:B------:R-:W-:-:S04]  /*12700*/  SHF.R.U32.HI R5, RZ, 0x18, R16 ;  /* 0x00000018ff057819 */ /* 0x000fc80000011610 */
[----:B------:R-:W-:-:S05]  /*12710*/  LOP3.LUT R5, R0, R5, RZ, 0xfc, !PT ;  /* 0x0000000500057212 */ /* 0x000fca00078efcff */
[----:B------:R-:W-:Y:S01]  /*12720*/  STG.E.U8 [R2.64], R5 ;  /* 0x0000000502007986 */ /* 0x000fe2000c101124 */
[----:B------:R-:W-:Y:S05]  /*12730*/  EXIT ;  /* 0x000000000000794d */ /* 0x000fea0003800000 */
.L_x_24151:
[----:B--2---:R-:W-:-:S05]  /*12740*/  F2FP.BF16.PACK_AB R16, RZ, R16 ;  /* 0x00000010ff10723e */ /* 0x004fca00000010ff */
[----:B------:R-:W-:Y:S01]  /*12750*/  STG.E.U16 [R2.64], R16 ;  /* 0x0000001002007986 */ /* 0x000fe2000c101524 */
[----:B------:R-:W-:Y:S05]  /*12760*/  EXIT ;  /* 0x000000000000794d */ /* 0x000fea0003800000 */
.L_x_24148:
        /* <DEDUP_REMOVED lines=8> */
[----:B--2---:R-:W0:Y:S02]  /*127f0*/  F2I.FTZ.U32.TRUNC.NTZ R5, R16 ;  /* 0x0000001000057305 */ /* 0x004e24000021f000 */
[----:B0-----:R-:W-:Y:S01]  /*12800*/  STG.E.U16 [R2.64], R5 ;  /* 0x0000000502007986 */ /* 0x001fe2000c101524 */
[----:B------:R-:W-:Y:S05]  /*12810*/  EXIT ;  /* 0x000000000000794d */ /* 0x000fea0003800000 */
.L_x_24160:
[----:B--2---:R-:W-:Y:S01]  /*12820*/  LOP3.LUT R5, R16, 0x7fffffff, RZ, 0xc0, !PT ;  /* 0x7fffffff10057812 */ /* 0x004fe200078ec0ff */
        /* <DEDUP_REMOVED lines=15> */
.L_x_24163:
[----:B------:R-:W-:-:S04]  /*12920*/  LOP3.LUT R16, R16, 0x80000000, RZ, 0xc0, !PT ;  /* 0x8000000010107812 */ /* 0x000fc800078ec0ff */
[----:B------:R-:W-:-:S04]  /*12930*/  SHF.R.U32.HI R5, RZ, 0x18, R16 ;  /* 0x00000018ff057819 */ /* 0x000fc80000011610 */
[----:B------:R-:W-:-:S04]  /*12940*/  LOP3.LUT R4, R4, R5, RZ, 0xfc, !PT ;  /* 0x0000000504047212 */ /* 0x000fc800078efcff */
[----:B------:R-:W-:Y:S02]  /*12950*/  PRMT R0, R4, 0x7610, R0 ;  /* 0x0000761004007816 */ /* 0x000fe40000000000 */
.L_x_24162:
[----:B------:R-:W-:Y:S05]  /*12960*/  BSYNC B0 ;  /* 0x0000000000007941 */ /* 0x000fea0003800000 */
.L_x_24161:
[----:B------:R-:W-:Y:S01]  /*12970*/  STG.E.U8 [R2.64], R0 ;  /* 0x0000000002007986 */ /* 0x000fe2000c101124 */
[----:B------:R-:W-:Y:S05]  /*12980*/  EXIT ;  /* 0x000000000000794d */ /* 0x000fea0003800000 */
.L_x_24159:
[----:B--2---:R-:W-:Y:S01]  /*12990*/  LOP3.LUT R5, R16, 0x7fffffff, RZ, 0xc0, !PT ;  /* 0x7fffffff10057812 */ /* 0x004fe200078ec0ff */
        /* <DEDUP_REMOVED lines=15> */
.L_x_24166:
[----:B------:R-:W-:-:S04]  /*12a90*/  LOP3.LUT R16, R16, 0x80000000, RZ, 0xc0, !PT ;  /* 0x8000000010107812 */ /* 0x000fc800078ec0ff */
[----:B------:R-:W-:-:S04]  /*12aa0*/  SHF.R.U32.HI R5, RZ, 0x18, R16 ;  /* 0x00000018ff057819 */ /* 0x000fc80000011610 */
[----:B------:R-:W-:-:S04]  /*12ab0*/  LOP3.LUT R4, R4, R5, RZ, 0xfc, !PT ;  /* 0x0000000504047212 */ /* 0x000fc800078efcff */
[----:B------:R-:W-:Y:S02]  /*12ac0*/  PRMT R0, R4, 0x7610, R0 ;  /* 0x0000761004007816 */ /* 0x000fe40000000000 */
.L_x_24165:
[----:B------:R-:W-:Y:S05]  /*12ad0*/  BSYNC B0 ;  /* 0x0000000000007941 */ /* 0x000fea0003800000 */
.L_x_24164:
[----:B------:R-:W-:Y:S01]  /*12ae0*/  STG.E.U8 [R2.64], R0 ;  /* 0x0000000002007986 */ /* 0x000fe2000c101124 */
[----:B------:R-:W-:Y:S05]  /*12af0*/  EXIT ;  /* 0x000000000000794d */ /* 0x000fea0003800000 */
.L_x_24158:
[----:B------:R-:W-:-:S13]  /*12b00*/  ISETP.NE.AND P0, PT, R0, 0x1c, PT ;  /* 0x0000001c0000780c */ /* 0x000fda0003f05270 */
[----:B------:R-:W-:Y:S05]  /*12b10*/  @!P0 BRA `(.L_x_24167) ;  /* 0x000002a000008947 */ /* 0x000fea0003800000 */
[----:B------:R-:W-:-:S13]  /*12b20*/  ISETP.NE.AND P0, PT, R0, 0x1d, PT ;  /* 0x0000001d0000780c */ /* 0x000fda0003f05270 */
[----:B------:R-:W-:Y:S05]  /*12b30*/  @!P0 BRA `(.L_x_24168) ;  /* 0x0000025000008947 */ /* 0x000fea0003800000 */
[----:B------:R-:W-:-:S13]  /*12b40*/  ISETP.NE.AND P0, PT, R0, 0x2c, PT ;  /* 0x0000002c0000780c */ /* 0x000fda0003f05270 */
[----:B------:R-:W-:Y:S05]  /*12b50*/  @P0 BRA `(.L_x_24141) ;  /* 0x000000f000000947 */ /* 0x000fea0003800000 */
[----:B--2---:R-:W-:Y:S02]  /*12b60*/  SHF.R.U32.HI R4, RZ, 0x17, R16 ;  /* 0x00000017ff047819 */ /* 0x004fe40000011610 */
        /* <DEDUP_REMOVED lines=14> */
.L_x_24141:
[----:B------:R-:W-:Y:S01]  /*12c50*/  MOV R0, 0x0 ;  /* 0x0000000000007802 */ /* 0x000fe20000000f00 */
[----:B------:R-:W-:Y:S01]  /*12c60*/  IMAD.MOV.U32 R4, RZ, RZ, c[0x4][0x198] ;  /* 0x01006600ff047624 */ /* 0x000fe200078e00ff */
[----:B------:R-:W-:Y:S01]  /*12c70*/  MOV R6, c[0x4][0x1a0] ;  /* 0x0100680000067a02 */ /* 0x000fe20000000f00 */
[----:B------:R-:W-:Y:S01]  /*12c80*/  IMAD.MOV.U32 R5, RZ, RZ, c[0x4][0x19c] ;  /* 0x01006700ff057624 */ /* 0x000fe200078e00ff */
[----:B------:R0:W3:Y:S01]  /*12c90*/  LDC.64 R2, c[0x4][R0] ;  /* 0x0100000000027b82 */ /* 0x0000e20000000a00 */
[----:B------:R-:W-:Y:S02]  /*12ca0*/  IMAD.MOV.U32 R7, RZ, RZ, c[0x4][0x1a4] ;  /* 0x01006900ff077624 */ /* 0x000fe400078e00ff */
[----:B----4-:R-:W-:Y:S02]  /*12cb0*/  IMAD.MOV.U32 R8, RZ, RZ, 0x65 ;  /* 0x00000065ff087424 */ /* 0x010fe400078e00ff */
[----:B------:R-:W-:-:S02]  /*12cc0*/  IMAD.MOV.U32 R10, RZ, RZ, c[0x4][0x90] ;  /* 0x01002400ff0a7624 */ /* 0x000fc400078e00ff */
[----:B------:R-:W-:Y:S02]  /*12cd0*/  IMAD.MOV.U32 R11, RZ, RZ, c[0x4][0x94] ;  /* 0x01002500ff0b7624 */ /* 0x000fe400078e00ff */
[----:B------:R-:W-:Y:S02]  /*12ce0*/  IMAD.MOV.U32 R12, RZ, RZ, 0x1 ;  /* 0x00000001ff0c7424 */ /* 0x000fe400078e00ff */
[----:B------:R-:W-:Y:S02]  /*12cf0*/  IMAD.MOV.U32 R13, RZ, RZ, RZ ;  /* 0x000000ffff0d7224 */ /* 0x000fe400078e00ff */
[----:B0-----:R-:W-:Y:S01]  /*12d00*/  LEPC R14 ;  /* 0x00000000000e734e */ /* 0x001fe20000000000 */
[----:B------:R-:W-:Y:S02]  /*12d10*/  MOV R9, 0x12d80 ;  /* 0x00012d8000097802 */ /* 0x000fe40000000f00 */
[----:B------:R-:W-:Y:S02]  /*12d20*/  MOV R20, 0x12d00 ;  /* 0x00012d0000147802 */ /* 0x000fe40000000f00 */
[----:B------:R-:W-:Y:S02]  /*12d30*/  MOV R21, 0x0 ;  /* 0x0000000000157802 */ /* 0x000fe40000000f00 */
[----:B------:R-:W-:-:S02]  /*12d40*/  MOV R0, 0x0 ;  /* 0x0000000000007802 */ /* 0x000fc40000000f00 */
[----:B------:R-:W-:-:S04]  /*12d50*/  IADD3 R20, P0, P1, -R20, R9, R14 ;  /* 0x0000000914147210 */ /* 0x000fc8000791e10e */
[----:B------:R-:W-:-:S04]  /*12d60*/  IADD3.X R21, ~R0, R21, R15, P0, P1 ;  /* 0x0000001500157210 */ /* 0x000fc800007e250f */
[----:B-123--:R-:W-:Y:S05]  /*12d70*/  CALL.ABS.NOINC R2 ;  /* 0x0000000002007343 */ /* 0x00efea0003c00000 */
[----:B------:R-:W-:Y:S05]  /*12d80*/  EXIT ;  /* 0x000000000000794d */ /* 0x000fea0003800000 */
.L_x_24168:
[----:B--2---:R-:W0:Y:S02]  /*12d90*/  F2I.U64.TRUNC R16, R16 ;  /* 0x0000001000107311 */ /* 0x004e24000020d800 */
[----:B0-----:R-:W-:Y:S01]  /*12da0*/  STG.E.64 [R2.64], R16 ;  /* 0x0000001002007986 */ /* 0x001fe2000c101b24 */
[----:B------:R-:W-:Y:S05]  /*12db0*/  EXIT ;  /* 0x000000000000794d */ /* 0x000fea0003800000 */
.L_x_24167:
[----:B--2---:R-:W0:Y:S02]  /*12dc0*/  F2I.FTZ.U32.TRUNC.NTZ R5, R16 ;  /* 0x0000001000057305 */ /* 0x004e24000021f000 */
[----:B0-----:R-:W-:Y:S01]  /*12dd0*/  STG.E [R2.64], R5 ;  /* 0x0000000502007986 */ /* 0x001fe2000c101924 */
[----:B------:R-:W-:Y:S05]  /*12de0*/  EXIT ;  /* 0x000000000000794d */ /* 0x000fea0003800000 */
        .weak           $__internal_55_$__cuda_sm3x_div_rn_ftz_f32_slowpath
        .type           $__internal_55_$__cuda_sm3x_div_rn_ftz_f32_slowpath,@function
        .size           $__internal_55_$__cuda_sm3x_div_rn_ftz_f32_slowpath,(.L_x_61544 - $__internal_55_$__cuda_sm3x_div_rn_ftz_f32_slowpath)
$__internal_55_$__cuda_sm3x_div_rn_ftz_f32_slowpath:
        /* <DEDUP_REMOVED lines=32> */
.L_x_24171:
[----:B------:R-:W-:Y:S05]  /*12ff0*/  BSYNC B3 ;  /* 0x0000000000037941 */ /* 0x000fea0003800000 */
.L_x_24170:
[----:B------:R-:W-:Y:S01]  /*13000*/  IADD3 R2, R2, -0x7f, RZ ;  /* 0xffffff8102027810 */ /* 0x000fe20007ffe0ff */
[----:B------:R-:W-:Y:S01]  /*13010*/  BSSY B3, `(.L_x_24176) ;  /* 0x000001b000037945 */ /* 0x000fe20003800000 */
[----:B------:R-:W-:-:S03]  /*13020*/  IADD3 R4, R4, -0x7f, RZ ;  /* 0xffffff8104047810 */ /* 0x000fc60007ffe0ff */
[----:B------:R-:W-:Y:S02]  /*13030*/  IMAD R3, R2, -0x800000, R12 ;  /* 0xff80000002037824 */ /* 0x000fe400078e020c */
[C---:B------:R-:W-:Y:S01]  /*13040*/  IMAD R5, R4.reuse, -0x800000, R5 ;  /* 0xff80000004057824 */ /* 0x040fe200078e0205 */
[----:B------:R-:W-:Y:S01]  /*13050*/  IADD3 R4, R4, -R2, RZ ;  /* 0x8000000204047210 */ /* 0x000fe20007ffe0ff */
[----:B------:R0:W1:Y:S02]  /*13060*/  MUFU.RCP R6, R3 ;  /* 0x0000000300067308 */ /* 0x0000640000001000 */
[----:B0-----:R-:W-:-:S04]  /*13070*/  FADD.FTZ R3, -R3, -RZ ;  /* 0x800000ff03037221 */ /* 0x001fc80000010100 */
[----:B-1----:R-:W-:-:S04]  /*13080*/  FFMA R7, R6, R3, 1 ;  /* 0x3f80000006077423 */ /* 0x002fc80000000003 */
[----:B------:R-:W-:-:S04]  /*13090*/  FFMA R6, R6, R7, R6 ;  /* 0x0000000706067223 */ /* 0x000fc80000000006 */
[----:B------:R-:W-:-:S04]  /*130a0*/  FFMA R7, R5, R6, RZ ;  /* 0x0000000605077223 */ /* 0x000fc800000000ff */
[----:B------:R-:W-:-:S04]  /*130b0*/  FFMA R14, R3, R7, R5 ;  /* 0x00000007030e7223 */ /* 0x000fc80000000005 */
[----:B------:R-:W-:-:S04]  /*130c0*/  FFMA R7, R6, R14, R7 ;  /* 0x0000000e06077223 */ /* 0x000fc80000000007 */
[----:B------:R-:W-:-:S04]  /*130d0*/  FFMA R3, R3, R7, R5 ;  /* 0x0000000703037223 */ /* 0x000fc80000000005 */
[----:B------:R-:W-:-:S05]  /*130e0*/  FFMA.FTZ R6, R6, R3, R7 ;  /* 0x0000000306067223 */ /* 0x000fca0000010007 */
[----:B------:R-:W-:-:S04]  /*130f0*/  SHF.R.U32.HI R3, RZ, 0x17, R6 ;  /* 0x00000017ff037819 */ /* 0x000fc80000011606 */
[----:B------:R-:W-:-:S05]  /*13100*/  LOP3.LUT R2, R3, 0xff, RZ, 0xc0, !PT ;  /* 0x000000ff03027812 */ /* 0x000fca00078ec0ff */
[----:B------:R-:W-:-:S05]  /*13110*/  IMAD.IADD R2, R2, 0x1, R4 ;  /* 0x0000000102027824 */ /* 0x000fca00078e0204 */
        /* <DEDUP_REMOVED lines=9> */
.L_x_24177:
[----:B------:R-:W-:Y:S02]  /*131b0*/  IMAD R6, R4, 0x800000, R6 ;  /* 0x0080000004067824 */ /* 0x000fe400078e0206 */
.L_x_24178:
[----:B------:R-:W-:Y:S05]  /*131c0*/  BSYNC B3 ;  /* 0x0000000000037941 */ /* 0x000fea0003800000 */
.L_x_24176:
[----:B------:R-:W-:Y:S01]  /*131d0*/  IMAD.MOV.U32 R2, RZ, RZ, R6 ;  /* 0x000000ffff027224 */ /* 0x000fe200078e0006 */
[----:B------:R-:W-:Y:S05]  /*131e0*/  BRA `(.L_x_24179) ;  /* 0x0000008000007947 */ /* 0x000fea0003800000 */
.L_x_24175:
[----:B------:R-:W-:-:S04]  /*131f0*/  LOP3.LUT R2, R12, 0x80000000, R5, 0x48, !PT ;  /* 0x800000000c027812 */ /* 0x000fc800078e4805 */
[----:B------:R-:W-:Y:S01]  /*13200*/  LOP3.LUT R2, R2, 0x7f800000, RZ, 0xfc, !PT ;  /* 0x7f80000002027812 */ /* 0x000fe200078efcff */
[----:B------:R-:W-:Y:S05]  /*13210*/  BRA `(.L_x_24179) ;  /* 0x0000005000007947 */ /* 0x000fea0003800000 */
.L_x_24174:
[----:B------:R-:W-:Y:S01]  /*13220*/  LOP3.LUT R2, R12, 0x80000000, R5, 0x48, !PT ;  /* 0x800000000c027812 */ /* 0x000fe200078e4805 */
[----:B------:R-:W-:Y:S05]  /*13230*/  BRA `(.L_x_24179) ;  /* 0x0000003000007947 */ /* 0x000fea0003800000 */
.L_x_24173:
[----:B------:R-:W0:Y:S01]  /*13240*/  MUFU.RSQ R2, -QNAN ;  /* 0xffc0000000027908 */ /* 0x000e220000001400 */
[----:B------:R-:W-:Y:S05]  /*13250*/  BRA `(.L_x_24179) ;  /* 0x0000001000007947 */ /* 0x000fea0003800000 */
.L_x_24172:
[----:B------:R-:W-:Y:S02]  /*13260*/  FADD.FTZ R2, R5, R12 ;  /* 0x0000000c05027221 */ /* 0x000fe40000010000 */
.L_x_24179:
[----:B------:R-:W-:Y:S05]  /*13270*/  BSYNC B0 ;  /* 0x0000000000007941 */ /* 0x000fea0003800000 */
.L_x_24169:
[----:B------:R-:W-:Y:S02]  /*13280*/  IMAD.MOV.U32 R4, RZ, RZ, R0 ;  /* 0x000000ffff047224 */ /* 0x000fe400078e0000 */
[----:B------:R-:W-:-:S04]  /*13290*/  IMAD.MOV.U32 R5, RZ, RZ, 0x0 ;  /* 0x00000000ff057424 */ /* 0x000fc800078e00ff */
[----:B------:R-:W-:Y:S05]  /*132a0*/  RET.REL.NODEC R4 `(_ZN2at6native27unrolled_elementwise_kernelIZZZNS0_50_GLOBAL__N__2680c7bb_12_PowKernel_cu_b2145a98_318424pow_tensor_scalar_kernelERNS_18TensorIteratorBaseERKN3c106ScalarEENKUlvE_clEvENKUlvE0_clEvEUlNS5_7complexIfEEE0_St5arrayIPcLm2EELi4E23TrivialOffsetCalculatorILi1EjESI_NS0_6memory12LoadWithCastILi1EEENSJ_13StoreWithCastILi1EEEEEviT_T0_T2_T3_T4_T5_) ;  /* 0xfffecd5004007950 */ /* 0x000fea0003c3ffff */
.L_x_24180:
        /* <DEDUP_REMOVED lines=13> */
.L_x_61544:


//--------------------- .text._ZN2at6native18elementwise_kernelILi128ELi2EZNS0_22gpu_kernel_impl_nocastIZZZNS0_50_GLOBAL__N__2680c7bb_12_PowKernel_cu_b2145a98_318424pow_tensor_scalar_kernelERNS_18TensorIteratorBaseERKN3c106ScalarEENKUlvE_clEvENKUlvE0_clEvEUlNS6_7complexIfEEE0_EEvS5_RKT_EUliE_EEviT1_ --------------------------
	.section	.text._ZN2at6native18elementwise_kernelILi128ELi2EZNS0_22gpu_kernel_impl_nocastIZZZNS0_50_GLOBAL__N__2680c7bb_12_PowKernel_cu_b2145a98_318424pow_tensor_scalar_kernelERNS_18TensorIteratorBaseERKN3c106ScalarEENKUlvE_clEvENKUlvE0_clEvEUlNS6_7complexIfEEE0_EEvS5_RKT_EUliE_EEviT1_,"ax",@progbits
	.sectioninfo	@"SHI_REGISTERS=28"
	.align	128
        .global         _ZN2at6native18elementwise_kernelILi128ELi2EZNS0_22gpu_kernel_impl_nocastIZZZNS0_50_GLOBAL__N__2680c7bb_12_PowKernel_cu_b2145a98_318424pow_tensor_scalar_kernelERNS_18TensorIteratorBaseERKN3c106ScalarEENKUlvE_clEvENKUlvE0_clEvEUlNS6_7complexIfEEE0_EEvS5_RKT_EUliE_EEviT1_
        .type           _ZN2at6native18elementwise_kernelILi128ELi2EZNS0_22gpu_kernel_impl_nocastIZZZNS0_50_GLOBAL__N__2680c7bb_12_PowKernel_cu_b2145a98_318424pow_tensor_scalar_kernelERNS_18TensorIteratorBaseERKN3c106ScalarEENKUlvE_clEvENKUlvE0_clEvEUlNS6_7complexIfEEE0_EEvS5_RKT_EUliE_EEviT1_,@function
        .size           _ZN2at6native18elementwise_kernelILi128ELi2EZNS0_22gpu_kernel_impl_nocastIZZZNS0_50_GLOBAL__N__2680c7bb_12_PowKernel_cu_b2145a98_318424pow_tensor_scalar_kernelERNS_18TensorIteratorBaseERKN3c106ScalarEENKUlvE_clEvENKUlvE0_clEvEUlNS6_7complexIfEEE0_EEvS5_RKT_EUliE_EEviT1_,(.L_x_61545 - _ZN2at6native18elementwise_kernelILi128ELi2EZNS0_22gpu_kernel_impl_nocastIZZZNS0_50_GLOBAL__N__2680c7bb_12_PowKernel_cu_b2145a98_318424pow_tensor_scalar_kernelERNS_18TensorIteratorBaseERKN3c106ScalarEENKUlvE_clEvENKUlvE0_clEvEUlNS6_7complexIfEEE0_EEvS5_RKT_EUliE_EEviT1_)
        .other          _ZN2at6native18elementwise_kernelILi128ELi2EZNS0_22gpu_kernel_impl_nocastIZZZNS0_50_GLOBAL__N__2680c7bb_12_PowKernel_cu_b2145a98_318424pow_tensor_scalar_kernelERNS_18TensorIteratorBaseERKN3c106ScalarEENKUlvE_clEvENKUlvE0_clEvEUlNS6_7complexIfEEE0_EEvS5_RKT_EUliE_EEviT1_,@"STO_CUDA_ENTRY STV_DEFAULT"
_ZN2at6native18elementwise_kernelILi128ELi2EZNS0_22gpu_kernel_impl_nocastIZZZNS0_50_GLOBAL__N__2680c7bb_12_PowKernel_cu_b2145a98_318424pow_tensor_scalar_kernelERNS_18TensorIteratorBaseERKN3c106ScalarEENKUlvE_clEvENKUlvE0_clEvEUlNS6_7complexIfEEE0_EEvS5_RKT_EUliE_EEviT1_:
.text._ZN2at6native18elementwise_kernelILi128ELi2EZNS0_22gpu_kernel_impl_nocastIZZZNS0_50_GLOBAL__N__2680c7bb_12_PowKernel_cu_b2145a98_318424pow_tensor_scalar_kernelERNS_18TensorIteratorBaseERKN3c106ScalarEENKUlvE_clEvENKUlvE0_clEvEUlNS6_7complexIfEEE0_EEvS5_RKT_EUliE_EEviT1_:
        /* <DEDUP_REMOVED lines=236> */
.L_x_24183:
[----:B------:R-:W-:-:S04]  /*0ec0*/  IADD3 R14, P0, R0, c[0x0][0x368], RZ ;  /* 0x0000da00000e7a10 */ /* 0x000fc80007f1e0ff */
[----:B------:R-:W-:-:S06]  /*0ed0*/  IADD3.X R15, RZ, c[0x0][0x36c], RZ, P0, !PT ;  /* 0x0000db00ff0f7a10 */ /* 0x000fcc00007fe4ff */
[----:B------:R-:W2:Y:S01]  /*0ee0*/  LDG.E.64 R14, [R14.64] ;  /* 0x000000040e0e7981 */ /* 0x000ea2000c1e1b00 */
[----:B------:R-:W-:Y:S01]  /*0ef0*/  BSSY B0, `(.L_x_24184) ;  /* 0x0000278000007945 */ /* 0x000fe20003800000 */
[C---:B--2---:R-:W-:Y:S01]  /*0f00*/  FSETP.NAN.FTZ.AND P0, PT, R14.reuse, R15, PT ;  /* 0x0000000f0e00720b */ /* 0x044fe20003f18000 */
[----:B------:R-:W-:-:S12]  /*0f10*/  FADD.FTZ R13, |R14|, -RZ ;  /* 0x800000ff0e0d7221 */ /* 0x000fd80000010200 */
        /* <DEDUP_REMOVED lines=21> */
[----:B------:R-:W-:Y:S01]  /*1070*/  HFMA2.MMA R7, -RZ, RZ, 1.3056640625, -1.8671875 ;  /* 0x3d39bf78ff077435 */ /* 0x000fe200000001ff */
        /* <DEDUP_REMOVED lines=15> */
[C---:B------:R-:W-:Y:S02]  /*1170*/  FFMA.FTZ R5, R2.reuse, R5, -0.13229703903198242188 ;  /* 0xbe0778e002057423 */ /* 0x040fe40000010005 */
        /* <DEDUP_REMOVED lines=17> */
[----:B------:R-:W-:-:S05]  /*1290*/  @P1 MOV R5, 0x7f800000 ;  /* 0x7f80000000051802 */ /* 0x000fca0000000f00 */
[----:B------:R-:W-:-:S05]  /*12a0*/  @P1 FFMA.FTZ R13, R0, R5, +INF ;  /* 0x7f800000000d1423 */ /* 0x000fca0000010005 */
[----:B------:R-:W-:Y:S02]  /*12b0*/  FSEL R13, R13, -RZ, P2 ;  /* 0x800000ff0d0d7208 */ /* 0x000fe40001000000 */
.L_x_24191:
[----:B------:R-:W-:Y:S05]  /*12c0*/  BSYNC B2 ;  /* 0x0000000000027941 */ /* 0x000fea0003800000 */
.L_x_24190:
[----:B------:R-:W-:Y:S01]  /*12d0*/  BSSY B4, `(.L_x_24192) ;  /* 0x0000005000047945 */ /* 0x000fe20003800000 */
[----:B------:R-:W-:Y:S01]  /*12e0*/  FFMA R2, R7, R3, R4 ;  /* 0x0000000307027223 */ /* 0x000fe20000000004 */
[----:B------:R-:W-:Y:S05]  /*12f0*/  @!P0 BRA `(.L_x_24193) ;  /* 0x0000002000008947 */ /* 0x000fea0003800000 */
[----:B------:R-:W-:Y:S02]  /*1300*/  MOV R0, 0x1320 ;  /* 0x0000132000007802 */ /* 0x000fe40000000f00 */
[----:B------:R-:W-:Y:S05]  /*1310*/  CALL.REL.NOINC `($__internal_56_$__cuda_sm3x_div_rn_ftz_f32_slowpath) ;  /* 0x000061c000007944 */ /* 0x000fea0003c00000 */
.L_x_24193:
[----:B------:R-:W-:Y:S05]  /*1320*/  BSYNC B4 ;  /* 0x0000000000047941 */ /* 0x000fea0003800000 */
.L_x_24192:
        /* <DEDUP_REMOVED lines=18> */
.L_x_24195:
[----:B------:R-:W-:Y:S02]  /*1450*/  ISETP.GE.AND P0, PT, R14, RZ, PT ;  /* 0x000000ff0e00720c */ /* 0x000fe40003f06270 */
[----:B------:R-:W-:-:S11]  /*1460*/  MOV R3, 0x3fd774eb ;  /* 0x3fd774eb00037802 */ /* 0x000fd60000000f00 */
[----:B------:R-:W-:-:S04]  /*1470*/  @P0 FFMA.FTZ R2, R3, 0.93318945169448852539, -R2 ;  /* 0x3f6ee58103020823 */ /* 0x000fc80000010802 */
[----:B------:R-:W-:Y:S02]  /*1480*/  @!P0 FFMA.FTZ R2, R3, 0.93318945169448852539, R2 ;  /* 0x3f6ee58103028823 */ /* 0x000fe40000010002 */
.L_x_24196:
[----:B------:R-:W-:Y:S05]  /*1490*/  BSYNC B2 ;  /* 0x0000000000027941 */ /* 0x000fea0003800000 */
.L_x_24194:
[C---:B------:R-:W-:Y:S01]  /*14a0*/  FSETP.NEU.FTZ.AND P0, PT, |R14|.reuse, |R15|, PT ;  /* 0x4000000f0e00720b */ /* 0x040fe20003f1d200 */
[----:B------:R-:W-:Y:S01]  /*14b0*/  HFMA2.MMA R0, -RZ, RZ, 2.04296875, -15.78125 ;  /* 0x4016cbe4ff007435 */ /* 0x000fe200000001ff */
        /* <DEDUP_REMOVED lines=10> */
.L_x_24189:
        /* <DEDUP_REMOVED lines=13> */
[----:B------:R-:W-:Y:S02]  /*1630*/  MOV R0, 0x1650 ;  /* 0x0000165000007802 */ /* 0x000fe40000000f00 */
[----:B------:R-:W-:Y:S05]  /*1640*/  CALL.REL.NOINC `($__internal_56_$__cuda_sm3x_div_rn_ftz_f32_slowpath) ;  /* 0x00005e9000007944 */ /* 0x000fea0003c00000 */
.L_x_24200:
[----:B------:R-:W-:Y:S05]  /*1650*/  BSYNC B4 ;  /* 0x0000000000047941 */ /* 0x000fea0003800000 */
.L_x_24199:
        /* <DEDUP_REMOVED lines=18> */
.L_x_24202:
[----:B------:R-:W-:Y:S02]  /*1780*/  ISETP.GE.AND P0, PT, R14, RZ, PT ;  /* 0x000000ff0e00720c */ /* 0x000fe40003f06270 */
[----:B------:R-:W-:-:S11]  /*1790*/  MOV R3, 0x3fd774eb ;  /* 0x3fd774eb00037802 */ /* 0x000fd60000000f00 */
[----:B------:R-:W-:-:S04]  /*17a0*/  @P0 FFMA.FTZ R2, R3, 0.93318945169448852539, -R2 ;  /* 0x3f6ee58103020823 */ /* 0x000fc80000010802 */
[----:B------:R-:W-:Y:S02]  /*17b0*/  @!P0 FFMA.FTZ R2, R3, 0.93318945169448852539, R2 ;  /* 0x3f6ee58103028823 */ /* 0x000fe40000010002 */
.L_x_24203:
[----:B------:R-:W-:Y:S05]  /*17c0*/  BSYNC B2 ;  /* 0x0000000000027941 */ /* 0x000fea0003800000 */
.L_x_24201:
        /* <DEDUP_REMOVED lines=10> */
[----:B0-----:R-:W-:-:S03]  /*1870*/  FMUL.FTZ.D2 R13, R12, 0.69314718246459960938 ;  /* 0x3f3172180c0d7820 */ /* 0x001fc60000310000 */
[----:B------:R-:W-:Y:S01]  /*1880*/  FSEL R2, R3, R2, P0 ;  /* 0x0000000203027208 */ /* 0x000fe20000000000 */
[----:B------:R-:W-:Y:S05]  /*1890*/  BRA `(.L_x_24197) ;  /* 0x00001dd000007947 */ /* 0x000fea0003800000 */
.L_x_24198:
[----:B------:R-:W-:Y:S01]  /*18a0*/  LOP3.LUT R2, R9, 0xffff0000, RZ, 0xc0, !PT ;  /* 0xffff000009027812 */ /* 0x000fe200078ec0ff */
[----:B------:R-:W-:Y:S01]  /*18b0*/  BSSY B2, `(.L_x_24204) ;  /* 0x0000040000027945 */ /* 0x000fe20003800000 */
[----:B------:R-:W-:-:S03]  /*18c0*/  LOP3.LUT R7, R8, 0xffff0000, RZ, 0xc0, !PT ;  /* 0xffff000008077812 */ /* 0x000fc600078ec0ff */
[--C-:B------:R-:W-:Y:S02]  /*18d0*/  FADD.FTZ R4, R9, -R2.reuse ;  /* 0x8000000209047221 */ /* 0x100fe40000010000 */
[--C-:B------:R-:W-:Y:S02]  /*18e0*/  FADD.FTZ R8, R8, -R7.reuse ;  /* 0x8000000708087221 */ /* 0x100fe40000010000 */
[----:B------:R-:W-:Y:S01]  /*18f0*/  FADD.FTZ R10, R2, R2 ;  /* 0x00000002020a7221 */ /* 0x000fe20000010000 */
[----:B------:R-:W-:Y:S01]  /*1900*/  LOP3.LUT R5, R4, 0xffff0000, RZ, 0xc0, !PT ;  /* 0xffff000004057812 */ /* 0x000fe200078ec0ff */
[----:B------:R-:W-:Y:S01]  /*1910*/  FADD.FTZ R13, R7, R7 ;  /* 0x00000007070d7221 */ /* 0x000fe20000010000 */
[----:B------:R-:W-:Y:S01]  /*1920*/  LOP3.LUT R11, R8, 0xffff0000, RZ, 0xc0, !PT ;  /* 0xffff0000080b7812 */ /* 0x000fe200078ec0ff */
[----:B------:R-:W-:Y:S02]  /*1930*/  FMUL.FTZ R0, R2, R2 ;  /* 0x0000000202007220 */ /* 0x000fe40000410000 */
[----:B------:R-:W-:-:S02]  /*1940*/  FADD.FTZ R12, R4, -R5 ;  /* 0x80000005040c7221 */ /* 0x000fc40000010000 */
[----:B------:R-:W-:Y:S02]  /*1950*/  FADD.FTZ R16, R8, -R11 ;  /* 0x8000000b08107221 */ /* 0x000fe40000010000 */
[----:B------:R-:W-:Y:S02]  /*1960*/  FADD.FTZ R17, R5, R5 ;  /* 0x0000000505117221 */ /* 0x000fe40000010000 */
[----:B------:R-:W-:Y:S02]  /*1970*/  FADD.FTZ R19, R11, R11 ;  /* 0x0000000b0b137221 */ /* 0x000fe40000010000 */
[----:B------:R-:W-:Y:S02]  /*1980*/  FMUL.FTZ R3, R7, R7 ;  /* 0x0000000707037220 */ /* 0x000fe40000410000 */
[C---:B------:R-:W-:Y:S02]  /*1990*/  FMUL.FTZ R4, R5.reuse, R10 ;  /* 0x0000000a05047220 */ /* 0x040fe40000410000 */
[----:B------:R-:W-:-:S02]  /*19a0*/  FMUL.FTZ R2, R5, R5 ;  /* 0x0000000505027220 */ /* 0x000fc40000410000 */
[C---:B------:R-:W-:Y:S02]  /*19b0*/  FMUL.FTZ R7, R11.reuse, R13 ;  /* 0x0000000d0b077220 */ /* 0x040fe40000410000 */
[----:B------:R-:W-:Y:S02]  /*19c0*/  FMUL.FTZ R5, R11, R11 ;  /* 0x0000000b0b057220 */ /* 0x000fe40000410000 */
[----:B------:R-:W-:Y:S02]  /*19d0*/  FMUL.FTZ R8, R12, R10 ;  /* 0x0000000a0c087220 */ /* 0x000fe40000410000 */
[----:B------:R-:W-:Y:S02]  /*19e0*/  FMUL.FTZ R10, R16, R13 ;  /* 0x0000000d100a7220 */ /* 0x000fe40000410000 */
[C---:B------:R-:W-:Y:S02]  /*19f0*/  FMUL.FTZ R11, R12.reuse, R17 ;  /* 0x000000110c0b7220 */ /* 0x040fe40000410000 */
[----:B------:R-:W-:-:S02]  /*1a00*/  FMUL.FTZ R12, R12, R12 ;  /* 0x0000000c0c0c7220 */ /* 0x000fc40000410000 */
[C---:B------:R-:W-:Y:S02]  /*1a10*/  FMUL.FTZ R13, R16.reuse, R19 ;  /* 0x00000013100d7220 */ /* 0x040fe40000410000 */
[----:B------:R-:W-:Y:S02]  /*1a20*/  FMUL.FTZ R17, R16, R16 ;  /* 0x0000001010117220 */ /* 0x000fe40000410000 */
.L_x_24205:
        /* <DEDUP_REMOVED lines=41> */
.L_x_24204:
[----:B------:R-:W-:Y:S01]  /*1cc0*/  FADD.FTZ R0, R0, -1 ;  /* 0xbf80000000007421 */ /* 0x000fe20000010000 */
[----:B------:R-:W-:Y:S01]  /*1cd0*/  FSETP.GEU.FTZ.AND P3, PT, |R14|, |R15|, PT ;  /* 0x4000000f0e00720b */ /* 0x000fe20003f7e200 */
[----:B------:R-:W-:Y:S02]  /*1ce0*/  BSSY B2, `(.L_x_24206) ;  /* 0x0000031000027945 */ /* 0x000fe40003800000 */
[----:B------:R-:W-:-:S04]  /*1cf0*/  FADD.FTZ R3, R3, R0 ;  /* 0x0000000003037221 */ /* 0x000fc80000010000 */
[----:B------:R-:W-:-:S04]  /*1d00*/  FADD.FTZ R4, R4, R3 ;  /* 0x0000000304047221 */ /* 0x000fc80000010000 */
[----:B------:R-:W-:-:S04]  /*1d10*/  FADD.FTZ R7, R7, R4 ;  /* 0x0000000407077221 */ /* 0x000fc80000010000 */
[----:B------:R-:W-:Y:S01]  /*1d20*/  FADD.FTZ R2, R2, R7 ;  /* 0x0000000702027221 */ /* 0x000fe20000010000 */
[----:B------:R-:W-:-:S03]  /*1d30*/  MOV R7, 0x3d39bf78 ;  /* 0x3d39bf7800077802 */ /* 0x000fc60000000f00 */
[----:B------:R-:W-:-:S04]  /*1d40*/  FADD.FTZ R5, R5, R2 ;  /* 0x0000000205057221 */ /* 0x000fc80000010000 */
[----:B------:R-:W-:Y:S02]  /*1d50*/  FADD.FTZ R5, R8, R5 ;  /* 0x0000000508057221 */ /* 0x000fe40000010000 */
[----:B------:R-:W-:Y:S02]  /*1d60*/  FADD.FTZ R8, |R15|, -RZ ;  /* 0x800000ff0f087221 */ /* 0x000fe40000010200 */
[----:B------:R-:W-:Y:S01]  /*1d70*/  FADD.FTZ R10, R10, R5 ;  /* 0x000000050a0a7221 */ /* 0x000fe20000010000 */
[----:B------:R-:W-:Y:S01]  /*1d80*/  HFMA2.MMA R5, -RZ, RZ, 1.625, 0 ;  /* 0x3e800000ff057435 */ /* 0x000fe200000001ff */
        /* <DEDUP_REMOVED lines=26> */
[----:B------:R-:W-:-:S04]  /*1f30*/  FFMA.FTZ R5, R0, R5, 0.33333510160446166992 ;  /* 0x3eaaaae600057423 */ /* 0x000fc80000010005 */
        /* <DEDUP_REMOVED lines=11> */
.L_x_24207:
[----:B------:R-:W-:Y:S05]  /*1ff0*/  BSYNC B2 ;  /* 0x0000000000027941 */ /* 0x000fea0003800000 */
.L_x_24206:
[----:B------:R-:W-:Y:S01]  /*2000*/  BSSY B4, `(.L_x_24208) ;  /* 0x0000005000047945 */ /* 0x000fe20003800000 */
[----:B------:R-:W-:Y:S01]  /*2010*/  FFMA R2, R5, R7, R2 ;  /* 0x0000000705027223 */ /* 0x000fe20000000002 */
[----:B------:R-:W-:Y:S05]  /*2020*/  @!P0 BRA `(.L_x_24209) ;  /* 0x0000002000008947 */ /* 0x000fea0003800000 */
[----:B------:R-:W-:Y:S02]  /*2030*/  MOV R0, 0x2050 ;  /* 0x0000205000007802 */ /* 0x000fe40000000f00 */
[----:B------:R-:W-:Y:S05]  /*2040*/  CALL.REL.NOINC `($__internal_56_$__cuda_sm3x_div_rn_ftz_f32_slowpath) ;  /* 0x0000549000007944 */ /* 0x000fea0003c00000 */
.L_x_24209:
[----:B------:R-:W-:Y:S05]  /*2050*/  BSYNC B4 ;  /* 0x0000000000047941 */ /* 0x000fea0003800000 */
.L_x_24208:
        /* <DEDUP_REMOVED lines=18> */
.L_x_24211:
[----:B------:R-:W-:Y:S02]  /*2180*/  ISETP.GE.AND P0, PT, R14, RZ, PT ;  /* 0x000000ff0e00720c */ /* 0x000fe40003f06270 */
[----:B------:R-:W-:-:S11]  /*2190*/  MOV R3, 0x3fd774eb ;  /* 0x3fd774eb00037802 */ /* 0x000fd60000000f00 */
[----:B------:R-:W-:-:S04]  /*21a0*/  @P0 FFMA.FTZ R2, R3, 0.93318945169448852539, -R2 ;  /* 0x3f6ee58103020823 */ /* 0x000fc80000010802 */
[----:B------:R-:W-:Y:S02]  /*21b0*/  @!P0 FFMA.FTZ R2, R3, 0.93318945169448852539, R2 ;  /* 0x3f6ee58103028823 */ /* 0x000fe40000010002 */
.L_x_24212:
[----:B------:R-:W-:Y:S05]  /*21c0*/  BSYNC B2 ;  /* 0x0000000000027941 */ /* 0x000fea0003800000 */
.L_x_24210:
[C---:B------:R-:W-:Y:S01]  /*21d0*/  FSETP.NEU.FTZ.AND P2, PT, |R14|.reuse, |R15|, PT ;  /* 0x4000000f0e00720b */ /* 0x040fe20003f5d200 */
[----:B------:R-:W-:Y:S01]  /*21e0*/  HFMA2.MMA R0, -RZ, RZ, 2.04296875, -15.78125 ;  /* 0x4016cbe4ff007435 */ /* 0x000fe200000001ff */
        /* <DEDUP_REMOVED lines=10> */
.L_x_24188:
        /* <DEDUP_REMOVED lines=11> */
.L_x_24214:
[----:B------:R-:W-:Y:S05]  /*2340*/  BSYNC B4 ;  /* 0x0000000000047941 */ /* 0x000fea0003800000 */
.L_x_24213:
        /* <DEDUP_REMOVED lines=18> */
.L_x_24216:
[----:B------:R-:W-:Y:S02]  /*2470*/  ISETP.GE.AND P0, PT, R14, RZ, PT ;  /* 0x000000ff0e00720c */ /* 0x000fe40003f06270 */
[----:B------:R-:W-:-:S11]  /*2480*/  MOV R3, 0x3fd774eb ;  /* 0x3fd774eb00037802 */ /* 0x000fd60000000f00 */
[----:B------:R-:W-:-:S04]  /*2490*/  @P0 FFMA.FTZ R2, R3, 0.93318945169448852539, -R2 ;  /* 0x3f6ee58103020823 */ /* 0x000fc80000010802 */
[----:B------:R-:W-:Y:S02]  /*24a0*/  @!P0 FFMA.FTZ R2, R3, 0.93318945169448852539, R2 ;  /* 0x3f6ee58103028823 */ /* 0x000fe40000010002 */
.L_x_24217:
[----:B------:R-:W-:Y:S05]  /*24b0*/  BSYNC B2 ;  /* 0x0000000000027941 */ /* 0x000fea0003800000 */
.L_x_24215:
        /* <DEDUP_REMOVED lines=27> */
.L_x_24187:
        /* <DEDUP_REMOVED lines=11> */
[----:B------:R-:W-:Y:S02]  /*2720*/  IADD3 R4, -R3, 0x40800000, RZ ;  /* 0x4080000003047810 */ /* 0x000fe40007ffe1ff */
[----:B------:R-:W-:Y:S02]  /*2730*/  IADD3 R2, R0, -R3, RZ ;  /* 0x8000000300027210 */ /* 0x000fe40007ffe0ff */
[----:B------:R-:W0:Y:S01]  /*2740*/  I2F R3, R3 ;  /* 0x0000000300037306 */ /* 0x000e220000201400 */
[----:B------:R-:W-:-:S04]  /*2750*/  FFMA.FTZ R5, R4, R5, -1 ;  /* 0xbf80000004057423 */ /* 0x000fc80000010005 */
[----:B------:R-:W-:-:S04]  /*2760*/  FADD.FTZ R2, R2, R5 ;  /* 0x0000000502027221 */ /* 0x000fc80000010000 */
[----:B------:R-:W-:Y:S01]  /*2770*/  FFMA.FTZ R5, R2, -R7, 0.10546888411045074463 ;  /* 0x3dd8001202057423 */ /* 0x000fe20000010807 */
[----:B------:R-:W-:-:S03]  /*2780*/  MOV R7, 0x3f800000 ;  /* 0x3f80000000077802 */ /* 0x000fc60000000f00 */
[C---:B------:R-:W-:Y:S02]  /*2790*/  FFMA.FTZ R5, R2.reuse, R5, -0.13229703903198242188 ;  /* 0xbe0778e002057423 */ /* 0x040fe40000010005 */
[----:B------:R-:W-:Y:S02]  /*27a0*/  FFMA R4, R7, -1, R7 ;  /* 0xbf80000007047823 */ /* 0x000fe40000000007 */
[----:B------:R-:W-:Y:S02]  /*27b0*/  FFMA.FTZ R5, R2, R5, 0.14491446316242218018 ;  /* 0x3e14647502057423 */ /* 0x000fe40000010005 */
[----:B------:R-:W-:Y:S02]  /*27c0*/  FFMA R7, R4, R7, 1 ;  /* 0x3f80000004077423 */ /* 0x000fe40000000007 */
[----:B------:R-:W-:Y:S02]  /*27d0*/  FFMA.FTZ R5, R2, R5, -0.16641564667224884033 ;  /* 0xbe2a68dd02057423 */ /* 0x000fe40000010005 */
[----:B------:R-:W-:-:S02]  /*27e0*/  FFMA R4, R8, R7, RZ ;  /* 0x0000000708047223 */ /* 0x000fc400000000ff */
[C---:B------:R-:W-:Y:S02]  /*27f0*/  FFMA.FTZ R5, R2.reuse, R5, 0.19988867640495300293 ;  /* 0x3e4caf9e02057423 */ /* 0x040fe40000010005 */
[----:B0-----:R-:W-:Y:S02]  /*2800*/  FMUL.FTZ R3, R3, 1.1920928955078125e-07 ;  /* 0x3400000003037820 */ /* 0x001fe40000410000 */
        /* <DEDUP_REMOVED lines=13> */
.L_x_24220:
[----:B------:R-:W-:Y:S05]  /*28e0*/  BSYNC B2 ;  /* 0x0000000000027941 */ /* 0x000fea0003800000 */
.L_x_24219:
[----:B------:R-:W-:Y:S01]  /*28f0*/  BSSY B4, `(.L_x_24221) ;  /* 0x0000006000047945 */ /* 0x000fe20003800000 */
[----:B------:R-:W-:Y:S01]  /*2900*/  FFMA R2, R7, R5, R4 ;  /* 0x0000000507027223 */ /* 0x000fe20000000004 */
[----:B------:R-:W-:Y:S05]  /*2910*/  @!P0 BRA `(.L_x_24222) ;  /* 0x0000003000008947 */ /* 0x000fea0003800000 */
[----:B------:R-:W-:Y:S01]  /*2920*/  HFMA2.MMA R9, -RZ, RZ, 1.875, 0 ;  /* 0x3f800000ff097435 */ /* 0x000fe200000001ff */
[----:B------:R-:W-:-:S05]  /*2930*/  MOV R0, 0x2950 ;  /* 0x0000295000007802 */ /* 0x000fca0000000f00 */
[----:B------:R-:W-:Y:S05]  /*2940*/  CALL.REL.NOINC `($__internal_56_$__cuda_sm3x_div_rn_ftz_f32_slowpath) ;  /* 0x00004b9000007944 */ /* 0x000fea0003c00000 */
.L_x_24222:
[----:B------:R-:W-:Y:S05]  /*2950*/  BSYNC B4 ;  /* 0x0000000000047941 */ /* 0x000fea0003800000 */
.L_x_24221:
        /* <DEDUP_REMOVED lines=18> */
.L_x_24224:
[----:B------:R-:W-:Y:S02]  /*2a80*/  ISETP.GE.AND P0, PT, R14, RZ, PT ;  /* 0x000000ff0e00720c */ /* 0x000fe40003f06270 */
[----:B------:R-:W-:-:S11]  /*2a90*/  MOV R3, 0x3fd774eb ;  /* 0x3fd774eb00037802 */ /* 0x000fd60000000f00 */
[----:B------:R-:W-:-:S04]  /*2aa0*/  @P0 FFMA.FTZ R2, R3, 0.93318945169448852539, -R2 ;  /* 0x3f6ee58103020823 */ /* 0x000fc80000010802 */
[----:B------:R-:W-:Y:S02]  /*2ab0*/  @!P0 FFMA.FTZ R2, R3, 0.93318945169448852539, R2 ;  /* 0x3f6ee58103028823 */ /* 0x000fe40000010002 */
.L_x_24225:
[----:B------:R-:W-:Y:S05]  /*2ac0*/  BSYNC B2 ;  /* 0x0000000000027941 */ /* 0x000fea0003800000 */
.L_x_24223:
[C---:B------:R-:W-:Y:S01]  /*2ad0*/  FSETP.NEU.FTZ.AND P1, PT, |R14|.reuse, |R15|, PT ;  /* 0x4000000f0e00720b */ /* 0x040fe20003f3d200 */
[----:B------:R-:W-:Y:S01]  /*2ae0*/  HFMA2.MMA R0, -RZ, RZ, 2.04296875, -15.78125 ;  /* 0x4016cbe4ff007435 */ /* 0x000fe200000001ff */
        /* <DEDUP_REMOVED lines=8> */
.L_x_24218:
        /* <DEDUP_REMOVED lines=10> */
[----:B------:R-:W-:-:S05]  /*2c10*/  MOV R0, 0x2c30 ;  /* 0x00002c3000007802 */ /* 0x000fca0000000f00 */
[----:B------:R-:W-:Y:S05]  /*2c20*/  CALL.REL.NOINC `($__internal_56_$__cuda_sm3x_div_rn_ftz_f32_slowpath) ;  /* 0x000048b000007944 */ /* 0x000fea0003c00000 */
.L_x_24227:
[----:B------:R-:W-:Y:S05]  /*2c30*/  BSYNC B4 ;  /* 0x0000000000047941 */ /* 0x000fea0003800000 */
.L_x_24226:
        /* <DEDUP_REMOVED lines=18> */
.L_x_24229:
[----:B------:R-:W-:Y:S02]  /*2d60*/  ISETP.GE.AND P0, PT, R14, RZ, PT ;  /* 0x000000ff0e00720c */ /* 0x000fe40003f06270 */
[----:B------:R-:W-:-:S11]  /*2d70*/  MOV R3, 0x3fd774eb ;  /* 0x3fd774eb00037802 */ /* 0x000fd60000000f00 */
[----:B------:R-:W-:-:S04]  /*2d80*/  @P0 FFMA.FTZ R2, R3, 0.93318945169448852539, -R2 ;  /* 0x3f6ee58103020823 */ /* 0x000fc80000010802 */
[----:B------:R-:W-:Y:S02]  /*2d90*/  @!P0 FFMA.FTZ R2, R3, 0.93318945169448852539, R2 ;  /* 0x3f6ee58103028823 */ /* 0x000fe40000010002 */
.L_x_24230:
[----:B------:R-:W-:Y:S05]  /*2da0*/  BSYNC B2 ;  /* 0x0000000000027941 */ /* 0x000fea0003800000 */
.L_x_24228:
[C---:B------:R-:W-:Y:S01]  /*2db0*/  FSETP.NEU.FTZ.AND P1, PT, |R14|.reuse, |R15|, PT ;  /* 0x4000000f0e00720b */ /* 0x040fe20003f3d200 */
[----:B------:R-:W-:Y:S01]  /*2dc0*/  HFMA2.MMA R0, -RZ, RZ, 2.04296875, -15.78125 ;  /* 0x4016cbe4ff007435 */ /* 0x000fe200000001ff */
        /* <DEDUP_REMOVED lines=9> */
.L_x_24186:
        /* <DEDUP_REMOVED lines=30> */
[----:B------:R-:W-:Y:S02]  /*3040*/  MOV R0, 0x3060 ;  /* 0x0000306000007802 */ /* 0x000fe40000000f00 */
[----:B------:R-:W-:Y:S05]  /*3050*/  CALL.REL.NOINC `($__internal_56_$__cuda_sm3x_div_rn_ftz_f32_slowpath) ;  /* 0x0000448000007944 */ /* 0x000fea0003c00000 */
[----:B0-----:R-:W-:Y:S02]  /*3060*/  MOV R0, R2 ;  /* 0x0000000200007202 */ /* 0x001fe40000000f00 */
.L_x_24232:
[----:B------:R-:W-:Y:S05]  /*3070*/  BSYNC B4 ;  /* 0x0000000000047941 */ /* 0x000fea0003800000 */
.L_x_24231:
[----:B------:R-:W-:Y:S01]  /*3080*/  HFMA2.MMA R3, -RZ, RZ, 0.89990234375, 10328 ;  /* 0x3b33710bff037435 */ /* 0x000fe200000001ff */
[----:B------:R-:W-:Y:S01]  /*3090*/  FMUL.FTZ R2, R0, R0 ;  /* 0x0000000000027220 */ /* 0x000fe20000410000 */
        /* <DEDUP_REMOVED lines=16> */
.L_x_24234:
[----:B------:R-:W-:Y:S02]  /*31a0*/  ISETP.GE.AND P0, PT, R14, RZ, PT ;  /* 0x000000ff0e00720c */ /* 0x000fe40003f06270 */
[----:B------:R-:W-:-:S11]  /*31b0*/  MOV R3, 0x3fd774eb ;  /* 0x3fd774eb00037802 */ /* 0x000fd60000000f00 */
[----:B------:R-:W-:-:S04]  /*31c0*/  @P0 FFMA.FTZ R0, R3, 0.93318945169448852539, -R0 ;  /* 0x3f6ee58103000823 */ /* 0x000fc80000010800 */
[----:B------:R-:W-:Y:S02]  /*31d0*/  @!P0 FFMA.FTZ R0, R3, 0.93318945169448852539, R0 ;  /* 0x3f6ee58103008823 */ /* 0x000fe40000010000 */
.L_x_24235:
[----:B------:R-:W-:Y:S05]  /*31e0*/  BSYNC B2 ;  /* 0x0000000000027941 */ /* 0x000fea0003800000 */
.L_x_24233:
[C---:B------:R-:W-:Y:S01]  /*31f0*/  FSETP.NEU.FTZ.AND P1, PT, |R14|.reuse, |R15|, PT ;  /* 0x4000000f0e00720b */ /* 0x040fe20003f3d200 */
[----:B------:R-:W-:Y:S01]  /*3200*/  HFMA2.MMA R2, -RZ, RZ, 2.04296875, -15.78125 ;  /* 0x4016cbe4ff027435 */ /* 0x000fe200000001ff */
        /* <DEDUP_REMOVED lines=9> */
.L_x_24185:
        /* <DEDUP_REMOVED lines=23> */
[----:B------:R-:W-:Y:S02]  /*3410*/  MOV R0, 0x3430 ;  /* 0x0000343000007802 */ /* 0x000fe40000000f00 */
[----:B------:R-:W-:Y:S05]  /*3420*/  CALL.REL.NOINC `($__internal_56_$__cuda_sm3x_div_rn_ftz_f32_slowpath) ;  /* 0x000040b000007944 */ /* 0x000fea0003c00000 */
.L_x_24237:
[----:B------:R-:W-:Y:S05]  /*3430*/  BSYNC B4 ;  /* 0x0000000000047941 */ /* 0x000fea0003800000 */
.L_x_24236:
        /* <DEDUP_REMOVED lines=18> */
.L_x_24239:
[----:B------:R-:W-:Y:S02]  /*3560*/  ISETP.GE.AND P0, PT, R14, RZ, PT ;  /* 0x000000ff0e00720c */ /* 0x000fe40003f06270 */
[----:B------:R-:W-:-:S11]  /*3570*/  MOV R3, 0x3fd774eb ;  /* 0x3fd774eb00037802 */ /* 0x000fd60000000f00 */
[----:B------:R-:W-:-:S04]  /*3580*/  @P0 FFMA.FTZ R2, R3, 0.93318945169448852539, -R2 ;  /* 0x3f6ee58103020823 */ /* 0x000fc80000010802 */
[----:B------:R-:W-:Y:S02]  /*3590*/  @!P0 FFMA.FTZ R2, R3, 0.93318945169448852539, R2 ;  /* 0x3f6ee58103028823 */ /* 0x000fe40000010002 */
.L_x_24240:
[----:B------:R-:W-:Y:S05]  /*35a0*/  BSYNC B2 ;  /* 0x0000000000027941 */ /* 0x000fea0003800000 */
.L_x_24238:
        /* <DEDUP_REMOVED lines=12> */
.L_x_24197:
[----:B------:R-:W-:Y:S05]  /*3670*/  BSYNC B0 ;  /* 0x0000000000007941 */ /* 0x000fea0003800000 */
.L_x_24184:
[C---:B------:R-:W-:Y:S01]  /*3680*/  FMUL.FTZ R0, R2.reuse, c[0x0][0x370] ;  /* 0x0000dc0002007a20 */ /* 0x040fe20000410000 */
[----:B------:R-:W-:Y:S01]  /*3690*/  BSSY B0, `(.L_x_24241) ;  /* 0x000003a000007945 */ /* 0x000fe20003800000 */
        /* <DEDUP_REMOVED lines=40> */
.L_x_24244:
[----:B------:R-:W-:-:S13]  /*3920*/  ISETP.NE.AND P0, PT, R2, 0x7f800000, PT ;  /* 0x7f8000000200780c */ /* 0x000fda0003f05270 */
[----:B------:R-:W-:-:S05]  /*3930*/  @P0 FADD.FTZ R2, R7, -R7 ;  /* 0x8000000707020221 */ /* 0x000fca0000010000 */
[----:B------:R-:W-:Y:S01]  /*3940*/  @P0 MOV R3, R2 ;  /* 0x0000000200030202 */ /* 0x000fe20000000f00 */
[----:B------:R-:W-:Y:S05]  /*3950*/  @P0 BRA `(.L_x_24245) ;  /* 0x000000d000000947 */ /* 0x000fea0003800000 */
[----:B------:R-:W-:Y:S01]  /*3960*/  ISETP.GE.AND P0, PT, R13, RZ, PT ;  /* 0x000000ff0d00720c */ /* 0x000fe20003f06270 */
[----:B------:R-:W-:-:S12]  /*3970*/  CS2R R2, SRZ ;  /* 0x0000000000027805 */ /* 0x000fd8000001ff00 */
[----:B------:R-:W-:Y:S05]  /*3980*/  @!P0 BRA `(.L_x_24245) ;  /* 0x000000a000008947 */ /* 0x000fea0003800000 */
[----:B------:R-:W-:Y:S01]  /*3990*/  FADD.FTZ R3, R7, -R7 ;  /* 0x8000000707037221 */ /* 0x000fe20000010000 */
[----:B------:R-:W-:Y:S01]  /*39a0*/  MOV R2, R13 ;  /* 0x0000000d00027202 */ /* 0x000fe20000000f00 */
[----:B------:R-:W-:Y:S05]  /*39b0*/  BRA `(.L_x_24245) ;  /* 0x0000007000007947 */ /* 0x000fea0003800000 */
.L_x_24243:
[----:B------:R-:W-:-:S04]  /*39c0*/  FMUL.RZ R7, R7, 0.15915493667125701904 ;  /* 0x3e22f98307077820 */ /* 0x000fc8000040c000 */
[----:B------:R0:W1:Y:S08]  /*39d0*/  MUFU.SIN R3, R7 ;  /* 0x0000000700037308 */ /* 0x0000700000000400 */
[----:B------:R0:W2:Y:S01]  /*39e0*/  MUFU.COS R2, R7 ;  /* 0x0000000700027308 */ /* 0x0000a20000000000 */
[----:B------:R-:W-:Y:S05]  /*39f0*/  BRA `(.L_x_24245) ;  /* 0x0000003000007947 */ /* 0x000fea0003800000 */
.L_x_24242:
[----:B------:R-:W-:Y:S01]  /*3a00*/  FMUL.FTZ R2, R13, 1.4426950216293334961 ;  /* 0x3fb8aa3b0d027820 */ /* 0x000fe20000410000 */
[----:B------:R-:W-:-:S05]  /*3a10*/  MOV R3, R7 ;  /* 0x0000000700037202 */ /* 0x000fca0000000f00 */
[----:B------:R-:W0:Y:S02]  /*3a20*/  MUFU.EX2 R2, R2 ;  /* 0x0000000200027308 */ /* 0x000e240000000800 */
.L_x_24245:
[----:B------:R-:W-:Y:S05]  /*3a30*/  BSYNC B0 ;  /* 0x0000000000007941 */ /* 0x000fea0003800000 */
.L_x_24241:
[----:B------:R-:W-:Y:S01]  /*3a40*/  IADD3 R6, P0, R6, c[0x0][0x360], RZ ;  /* 0x0000d80006067a10 */ /* 0x000fe20007f1e0ff */
[----:B------:R-:W3:Y:S03]  /*3a50*/  S2R R0, SR_TID.X ;  /* 0x0000000000007919 */ /* 0x000ee60000002100 */
[----:B0-----:R-:W-:Y:S01]  /*3a60*/  IADD3.X R7, RZ, c[0x0][0x364], RZ, P0, !PT ;  /* 0x0000d900ff077a10 */ /* 0x001fe200007fe4ff */
[----:B------:R-:W3:Y:S04]  /*3a70*/  S2R R5, SR_CTAID.X ;  /* 0x0000000000057919 */ /* 0x000ee80000002500 */
[----:B-12---:R0:W-:Y:S01]  /*3a80*/  STG.E.64 [R6.64], R2 ;  /* 0x0000000206007986 */ /* 0x0061e2000c101b04 */
[----:B---3--:R-:W-:-:S04]  /*3a90*/  LEA R5, R5, R0, 0x8 ;  /* 0x0000000005057211 */ /* 0x008fc800078e40ff */
[----:B------:R-:W-:Y:S02]  /*3aa0*/  IADD3 R5, R5, 0x80, RZ ;  /* 0x0000008005057810 */ /* 0x000fe40007ffe0ff */
.L_x_24182:
[----:B0-----:R-:W-:Y:S05]  /*3ab0*/  BSYNC B1 ;  /* 0x0000000000017941 */ /* 0x001fea0003800000 */
.L_x_24181:
[----:B------:R-:W-:-:S13]  /*3ac0*/  ISETP.GE.AND P0, PT, R5, c[0x0][0x160], PT ;  /* 0x0000580005007a0c */ /* 0x000fda0003f06270 */
[----:B------:R-:W-:Y:S05]  /*3ad0*/  @P0 EXIT ;  /* 0x000000000000094d */ /* 0x000fea0003800000 */
        /* <DEDUP_REMOVED lines=228> */
.L_x_24246:
        /* <DEDUP_REMOVED lines=64> */
.L_x_24254:
[----:B------:R-:W-:Y:S05]  /*4d20*/  BSYNC B1 ;  /* 0x0000000000017941 */ /* 0x000fea0003800000 */
.L_x_24253:
[----:B------:R-:W-:Y:S01]  /*4d30*/  BSSY B1, `(.L_x_24255) ;  /* 0x0000005000017945 */ /* 0x000fe20003800000 */
[----:B------:R-:W-:Y:S01]  /*4d40*/  FFMA R2, R7, R3, R4 ;  /* 0x0000000307027223 */ /* 0x000fe20000000004 */
[----:B------:R-:W-:Y:S05]  /*4d50*/  @!P0 BRA `(.L_x_24256) ;  /* 0x0000002000008947 */ /* 0x000fea0003800000 */
[----:B------:R-:W-:Y:S02]  /*4d60*/  MOV R0, 0x4d80 ;  /* 0x00004d8000007802 */ /* 0x000fe40000000f00 */
[----:B------:R-:W-:Y:S05]  /*4d70*/  CALL.REL.NOINC `($__internal_56_$__cuda_sm3x_div_rn_ftz_f32_slowpath) ;  /* 0x0000276000007944 */ /* 0x000fea0003c00000 */
.L_x_24256:
[----:B------:R-:W-:Y:S05]  /*4d80*/  BSYNC B1 ;  /* 0x0000000000017941 */ /* 0x000fea0003800000 */
.L_x_24255:
        /* <DEDUP_REMOVED lines=18> */
.L_x_24258:
[----:B------:R-:W-:Y:S02]  /*4eb0*/  ISETP.GE.AND P0, PT, R12, RZ, PT ;  /* 0x000000ff0c00720c */ /* 0x000fe40003f06270 */
[----:B------:R-:W-:-:S11]  /*4ec0*/  MOV R3, 0x3fd774eb ;  /* 0x3fd774eb00037802 */ /* 0x000fd60000000f00 */
[----:B------:R-:W-:-:S04]  /*4ed0*/  @P0 FFMA.FTZ R2, R3, 0.93318945169448852539, -R2 ;  /* 0x3f6ee58103020823 */ /* 0x000fc80000010802 */
[----:B------:R-:W-:Y:S02]  /*4ee0*/  @!P0 FFMA.FTZ R2, R3, 0.93318945169448852539, R2 ;  /* 0x3f6ee58103028823 */ /* 0x000fe40000010002 */
.L_x_24259:
[----:B------:R-:W-:Y:S05]  /*4ef0*/  BSYNC B1 ;  /* 0x0000000000017941 */ /* 0x000fea0003800000 */
.L_x_24257:
        /* <DEDUP_REMOVED lines=12> */
.L_x_24252:
        /* <DEDUP_REMOVED lines=15> */
.L_x_24263:
[----:B------:R-:W-:Y:S05]  /*50b0*/  BSYNC B1 ;  /* 0x0000000000017941 */ /* 0x000fea0003800000 */
.L_x_24262:
        /* <DEDUP_REMOVED lines=18> */
.L_x_24265:
[----:B------:R-:W-:Y:S02]  /*51e0*/  ISETP.GE.AND P0, PT, R12, RZ, PT ;  /* 0x000000ff0c00720c */ /* 0x000fe40003f06270 */
[----:B------:R-:W-:-:S11]  /*51f0*/  MOV R3, 0x3fd774eb ;  /* 0x3fd774eb00037802 */ /* 0x000fd60000000f00 */
[----:B------:R-:W-:-:S04]  /*5200*/  @P0 FFMA.FTZ R2, R3, 0.93318945169448852539, -R2 ;  /* 0x3f6ee58103020823 */ /* 0x000fc80000010802 */
[----:B------:R-:W-:Y:S02]  /*5210*/  @!P0 FFMA.FTZ R2, R3, 0.93318945169448852539, R2 ;  /* 0x3f6ee58103028823 */ /* 0x000fe40000010002 */
.L_x_24266:
[----:B------:R-:W-:Y:S05]  /*5220*/  BSYNC B1 ;  /* 0x0000000000017941 */ /* 0x000fea0003800000 */
.L_x_24264:
        /* <DEDUP_REMOVED lines=13> */
.L_x_24261:
        /* <DEDUP_REMOVED lines=25> */
.L_x_24268:
        /* <DEDUP_REMOVED lines=41> */
.L_x_24267:
        /* <DEDUP_REMOVED lines=51> */
.L_x_24270:
[----:B------:R-:W-:Y:S05]  /*5a50*/  BSYNC B1 ;  /* 0x0000000000017941 */ /* 0x000fea0003800000 */
.L_x_24269:
[----:B------:R-:W-:Y:S01]  /*5a60*/  BSSY B1, `(.L_x_24271) ;  /* 0x0000005000017945 */ /* 0x000fe20003800000 */
[----:B------:R-:W-:Y:S01]  /*5a70*/  FFMA R2, R5, R7, R2 ;  /* 0x0000000705027223 */ /* 0x000fe20000000002 */
[----:B------:R-:W-:Y:S05]  /*5a80*/  @!P0 BRA `(.L_x_24272) ;  /* 0x0000002000008947 */ /* 0x000fea0003800000 */
[----:B------:R-:W-:Y:S02]  /*5a90*/  MOV R0, 0x5ab0 ;  /* 0x00005ab000007802 */ /* 0x000fe40000000f00 */
[----:B------:R-:W-:Y:S05]  /*5aa0*/  CALL.REL.NOINC `($__internal_56_$__cuda_sm3x_div_rn_ftz_f32_slowpath) ;  /* 0x00001a3000007944 */ /* 0x000fea0003c00000 */
.L_x_24272:
[----:B------:R-:W-:Y:S05]  /*5ab0*/  BSYNC B1 ;  /* 0x0000000000017941 */ /* 0x000fea0003800000 */
.L_x_24271:
        /* <DEDUP_REMOVED lines=18> */
.L_x_24274:
[----:B------:R-:W-:Y:S02]  /*5be0*/  ISETP.GE.AND P0, PT, R12, RZ, PT ;  /* 0x000000ff0c00720c */ /* 0x000fe40003f06270 */
[----:B------:R-:W-:-:S11]  /*5bf0*/  MOV R3, 0x3fd774eb ;  /* 0x3fd774eb00037802 */ /* 0x000fd60000000f00 */
[----:B------:R-:W-:-:S04]  /*5c00*/  @P0 FFMA.FTZ R2, R3, 0.93318945169448852539, -R2 ;  /* 0x3f6ee58103020823 */ /* 0x000fc80000010802 */
[----:B------:R-:W-:Y:S02]  /*5c10*/  @!P0 FFMA.FTZ R2, R3, 0.93318945169448852539, R2 ;  /* 0x3f6ee58103028823 */ /* 0x000fe40000010002 */
.L_x_24275:
[----:B------:R-:W-:Y:S05]  /*5c20*/  BSYNC B1 ;  /* 0x0000000000017941 */ /* 0x000fea0003800000 */
.L_x_24273:
        /* <DEDUP_REMOVED lines=12> */
.L_x_24251:
        /* <DEDUP_REMOVED lines=11> */
.L_x_24277:
[----:B------:R-:W-:Y:S05]  /*5da0*/  BSYNC B1 ;  /* 0x0000000000017941 */ /* 0x000fea0003800000 */
.L_x_24276:
        /* <DEDUP_REMOVED lines=18> */
.L_x_24279:
[----:B------:R-:W-:Y:S02]  /*5ed0*/  ISETP.GE.AND P0, PT, R12, RZ, PT ;  /* 0x000000ff0c00720c */ /* 0x000fe40003f06270 */
[----:B------:R-:W-:-:S11]  /*5ee0*/  MOV R3, 0x3fd774eb ;  /* 0x3fd774eb00037802 */ /* 0x000fd60000000f00 */
[----:B------:R-:W-:-:S04]  /*5ef0*/  @P0 FFMA.FTZ R2, R3, 0.93318945169448852539, -R2 ;  /* 0x3f6ee58103020823 */ /* 0x000fc80000010802 */
[----:B------:R-:W-:Y:S02]  /*5f00*/  @!P0 FFMA.FTZ R2, R3, 0.93318945169448852539, R2 ;  /* 0x3f6ee58103028823 */ /* 0x000fe40000010002 */
.L_x_24280:
[----:B------:R-:W-:Y:S05]  /*5f10*/  BSYNC B1 ;  /* 0x0000000000017941 */ /* 0x000fea0003800000 */
.L_x_24278:
        /* <DEDUP_REMOVED lines=27> */
.L_x_24250:
        /* <DEDUP_REMOVED lines=14> */
[----:B------:R-:W-:Y:S01]  /*61b0*/  FFMA.FTZ R5, R4, R5, -1 ;  /* 0xbf80000004057423 */ /* 0x000fe20000010005 */
[----:B------:R-:W-:-:S03]  /*61c0*/  MOV R4, 0x3f800000 ;  /* 0x3f80000000047802 */ /* 0x000fc60000000f00 */
[----:B------:R-:W-:-:S04]  /*61d0*/  FADD.FTZ R2, R2, R5 ;  /* 0x0000000502027221 */ /* 0x000fc80000010000 */
[----:B------:R-:W-:Y:S02]  /*61e0*/  FFMA.FTZ R5, R2, -R7, 0.10546888411045074463 ;  /* 0x3dd8001202057423 */ /* 0x000fe40000010807 */
[----:B------:R-:W-:Y:S02]  /*61f0*/  FFMA R7, R4, -1, R4 ;  /* 0xbf80000004077823 */ /* 0x000fe40000000004 */
[C---:B------:R-:W-:Y:S02]  /*6200*/  FFMA.FTZ R5, R2.reuse, R5, -0.13229703903198242188 ;  /* 0xbe0778e002057423 */ /* 0x040fe40000010005 */
[----:B------:R-:W-:Y:S02]  /*6210*/  FFMA R7, R7, R4, 1 ;  /* 0x3f80000007077423 */ /* 0x000fe40000000004 */
[----:B------:R-:W-:Y:S02]  /*6220*/  FFMA.FTZ R5, R2, R5, 0.14491446316242218018 ;  /* 0x3e14647502057423 */ /* 0x000fe40000010005 */
[----:B0-----:R-:W-:-:S02]  /*6230*/  FMUL.FTZ R3, R3, 1.1920928955078125e-07 ;  /* 0x3400000003037820 */ /* 0x001fc40000410000 */
        /* <DEDUP_REMOVED lines=13> */
[----:B------:R-:W-:-:S05]  /*6310*/  @P1 MOV R3, 0x7f800000 ;  /* 0x7f80000000031802 */ /* 0x000fca0000000f00 */
[----:B------:R-:W-:-:S05]  /*6320*/  @P1 FFMA.FTZ R15, R0, R3, +INF ;  /* 0x7f800000000f1423 */ /* 0x000fca0000010003 */
[----:B------:R-:W-:Y:S02]  /*6330*/  FSEL R15, R15, -RZ, P2 ;  /* 0x800000ff0f0f7208 */ /* 0x000fe40001000000 */
.L_x_24283:
[----:B------:R-:W-:Y:S05]  /*6340*/  BSYNC B1 ;  /* 0x0000000000017941 */ /* 0x000fea0003800000 */
.L_x_24282:
[----:B------:R-:W-:Y:S01]  /*6350*/  BSSY B1, `(.L_x_24284) ;  /* 0x0000006000017945 */ /* 0x000fe20003800000 */
[----:B------:R-:W-:Y:S01]  /*6360*/  FFMA R2, R7, R4, R5 ;  /* 0x0000000407027223 */ /* 0x000fe20000000005 */
[----:B------:R-:W-:Y:S05]  /*6370*/  @!P0 BRA `(.L_x_24285) ;  /* 0x0000003000008947 */ /* 0x000fea0003800000 */
[----:B------:R-:W-:Y:S01]  /*6380*/  HFMA2.MMA R9, -RZ, RZ, 1.875, 0 ;  /* 0x3f800000ff097435 */ /* 0x000fe200000001ff */
[----:B------:R-:W-:-:S05]  /*6390*/  MOV R0, 0x63b0 ;  /* 0x000063b000007802 */ /* 0x000fca0000000f00 */
[----:B------:R-:W-:Y:S05]  /*63a0*/  CALL.REL.NOINC `($__internal_56_$__cuda_sm3x_div_rn_ftz_f32_slowpath) ;  /* 0x0000113000007944 */ /* 0x000fea0003c00000 */
.L_x_24285:
[----:B------:R-:W-:Y:S05]  /*63b0*/  BSYNC B1 ;  /* 0x0000000000017941 */ /* 0x000fea0003800000 */
.L_x_24284:
        /* <DEDUP_REMOVED lines=18> */
.L_x_24287:
[----:B------:R-:W-:Y:S02]  /*64e0*/  ISETP.GE.AND P0, PT, R12, RZ, PT ;  /* 0x000000ff0c00720c */ /* 0x000fe40003f06270 */
[----:B------:R-:W-:-:S11]  /*64f0*/  MOV R3, 0x3fd774eb ;  /* 0x3fd774eb00037802 */ /* 0x000fd60000000f00 */
[----:B------:R-:W-:-:S04]  /*6500*/  @P0 FFMA.FTZ R2, R3, 0.93318945169448852539, -R2 ;  /* 0x3f6ee58103020823 */ /* 0x000fc80000010802 */
[----:B------:R-:W-:Y:S02]  /*6510*/  @!P0 FFMA.FTZ R2, R3, 0.93318945169448852539, R2 ;  /* 0x3f6ee58103028823 */ /* 0x000fe40000010002 */
.L_x_24288:
[----:B------:R-:W-:Y:S05]  /*6520*/  BSYNC B1 ;  /* 0x0000000000017941 */ /* 0x000fea0003800000 */
.L_x_24286:
        /* <DEDUP_REMOVED lines=10> */
.L_x_24281:
        /* <DEDUP_REMOVED lines=12> */
.L_x_24290:
[----:B------:R-:W-:Y:S05]  /*6690*/  BSYNC B1 ;  /* 0x0000000000017941 */ /* 0x000fea0003800000 */
.L_x_24289:
        /* <DEDUP_REMOVED lines=18> */
.L_x_24292:
[----:B------:R-:W-:Y:S02]  /*67c0*/  ISETP.GE.AND P0, PT, R12, RZ, PT ;  /* 0x000000ff0c00720c */ /* 0x000fe40003f06270 */
[----:B------:R-:W-:-:S11]  /*67d0*/  MOV R3, 0x3fd774eb ;  /* 0x3fd774eb00037802 */ /* 0x000fd60000000f00 */
[----:B------:R-:W-:-:S04]  /*67e0*/  @P0 FFMA.FTZ R2, R3, 0.93318945169448852539, -R2 ;  /* 0x3f6ee58103020823 */ /* 0x000fc80000010802 */
[----:B------:R-:W-:Y:S02]  /*67f0*/  @!P0 FFMA.FTZ R2, R3, 0.93318945169448852539, R2 ;  /* 0x3f6ee58103028823 */ /* 0x000fe40000010002 */
.L_x_24293:
[----:B------:R-:W-:Y:S05]  /*6800*/  BSYNC B1 ;  /* 0x0000000000017941 */ /* 0x000fea0003800000 */
.L_x_24291:
        /* <DEDUP_REMOVED lines=11> */
.L_x_24249:
        /* <DEDUP_REMOVED lines=33> */
.L_x_24295:
[----:B------:R-:W-:Y:S05]  /*6ad0*/  BSYNC B1 ;  /* 0x0000000000017941 */ /* 0x000fea0003800000 */
.L_x_24294:
        /* <DEDUP_REMOVED lines=18> */
.L_x_24297:
[----:B------:R-:W-:Y:S02]  /*6c00*/  ISETP.GE.AND P0, PT, R12, RZ, PT ;  /* 0x000000ff0c00720c */ /* 0x000fe40003f06270 */
[----:B------:R-:W-:-:S11]  /*6c10*/  MOV R3, 0x3fd774eb ;  /* 0x3fd774eb00037802 */ /* 0x000fd60000000f00 */
[----:B------:R-:W-:-:S04]  /*6c20*/  @P0 FFMA.FTZ R0, R3, 0.93318945169448852539, -R0 ;  /* 0x3f6ee58103000823 */ /* 0x000fc80000010800 */
[----:B------:R-:W-:Y:S02]  /*6c30*/  @!P0 FFMA.FTZ R0, R3, 0.93318945169448852539, R0 ;  /* 0x3f6ee58103008823 */ /* 0x000fe40000010000 */
.L_x_24298:
[----:B------:R-:W-:Y:S05]  /*6c40*/  BSYNC B1 ;  /* 0x0000000000017941 */ /* 0x000fea0003800000 */
.L_x_24296:
        /* <DEDUP_REMOVED lines=11> */
.L_x_24248:
        /* <DEDUP_REMOVED lines=25> */
.L_x_24300:
[----:B------:R-:W-:Y:S05]  /*6e90*/  BSYNC B1 ;  /* 0x0000000000017941 */ /* 0x000fea0003800000 */
.L_x_24299:
        /* <DEDUP_REMOVED lines=18> */
.L_x_24302:
[----:B------:R-:W-:Y:S02]  /*6fc0*/  ISETP.GE.AND P0, PT, R12, RZ, PT ;  /* 0x000000ff0c00720c */ /* 0x000fe40003f06270 */
[----:B------:R-:W-:-:S11]  /*6fd0*/  MOV R3, 0x3fd774eb ;  /* 0x3fd774eb00037802 */ /* 0x000fd60000000f00 */
[----:B------:R-:W-:-:S04]  /*6fe0*/  @P0 FFMA.FTZ R2, R3, 0.93318945169448852539, -R2 ;  /* 0x3f6ee58103020823 */ /* 0x000fc80000010802 */
[----:B------:R-:W-:Y:S02]  /*6ff0*/  @!P0 FFMA.FTZ R2, R3, 0.93318945169448852539, R2 ;  /* 0x3f6ee58103028823 */ /* 0x000fe40000010002 */
.L_x_24303:
[----:B------:R-:W-:Y:S05]  /*7000*/  BSYNC B1 ;  /* 0x0000000000017941 */ /* 0x000fea0003800000 */
.L_x_24301:
        /* <DEDUP_REMOVED lines=12> */
.L_x_24260:
[----:B------:R-:W-:Y:S05]  /*70d0*/  BSYNC B0 ;  /* 0x0000000000007941 */ /* 0x000fea0003800000 */
.L_x_24247:
        /* <DEDUP_REMOVED lines=42> */
.L_x_24307:
        /* <DEDUP_REMOVED lines=10> */
.L_x_24306:
[----:B------:R-:W-:-:S04]  /*7420*/  FMUL.RZ R7, R7, 0.15915493667125701904 ;  /* 0x3e22f98307077820 */ /* 0x000fc8000040c000 */
[----:B------:R0:W1:Y:S08]  /*7430*/  MUFU.SIN R3, R7 ;  /* 0x0000000700037308 */ /* 0x0000700000000400 */
[----:B------:R0:W2:Y:S01]  /*7440*/  MUFU.COS R2, R7 ;  /* 0x0000000700027308 */ /* 0x0000a20000000000 */
[----:B------:R-:W-:Y:S05]  /*7450*/  BRA `(.L_x_24308) ;  /* 0x0000003000007947 */ /* 0x000fea0003800000 */
.L_x_24305:
[----:B------:R-:W-:Y:S01]  /*7460*/  FMUL.FTZ R2, R15, 1.4426950216293334961 ;  /* 0x3fb8aa3b0f027820 */ /* 0x000fe20000410000 */
[----:B------:R-:W-:-:S05]  /*7470*/  MOV R3, R7 ;  /* 0x0000000700037202 */ /* 0x000fca0000000f00 */
[----:B------:R-:W0:Y:S02]  /*7480*/  MUFU.EX2 R2, R2 ;  /* 0x0000000200027308 */ /* 0x000e240000000800 */
.L_x_24308:
[----:B------:R-:W-:Y:S05]  /*7490*/  BSYNC B0 ;  /* 0x0000000000007941 */ /* 0x000fea0003800000 */
.L_x_24304:
[----:B------:R-:W-:-:S04]  /*74a0*/  IADD3 R6, P0, R6, c[0x0][0x360], RZ ;  /* 0x0000d80006067a10 */ /* 0x000fc80007f1e0ff */
[----:B0-----:R-:W-:-:S05]  /*74b0*/  IADD3.X R7, RZ, c[0x0][0x364], RZ, P0, !PT ;  /* 0x0000d900ff077a10 */ /* 0x001fca00007fe4ff */
[----:B-12---:R-:W-:Y:S01]  /*74c0*/  STG.E.64 [R6.64], R2 ;  /* 0x0000000206007986 */ /* 0x006fe2000c101b04 */
[----:B------:R-:W-:Y:S05]  /*74d0*/  EXIT ;  /* 0x000000000000794d */ /* 0x000fea0003800000 */
        .weak           $__internal_56_$__cuda_sm3x_div_rn_ftz_f32_slowpath
        .type           $__internal_56_$__cuda_sm3x_div_rn_ftz_f32_slowpath,@function
        .size           $__internal_56_$__cuda_sm3x_div_rn_ftz_f32_slowpath,(.L_x_61545 - $__internal_56_$__cuda_sm3x_div_rn_ftz_f32_slowpath)
$__internal_56_$__cuda_sm3x_div_rn_ftz_f32_slowpath:
[----:B------:R-:W-:Y:S01]  /*74e0*/  SHF.R.U32.HI R2, RZ, 0x17, R9 ;  /* 0x00000017ff027819 */ /* 0x000fe20000011609 */
[----:B------:R-:W-:Y:S01]  /*74f0*/  BSSY B2, `(.L_x_24309) ;  /* 0x0000047000027945 */ /* 0x000fe20003800000 */
[----:B------:R-:W-:Y:S01]  /*7500*/  SHF.R.U32.HI R5, RZ, 0x17, R8 ;  /* 0x00000017ff057819 */ /* 0x000fe20000011608 */
[----:B------:R-:W-:Y:S01]  /*7510*/  BSSY B3, `(.L_x_24310) ;  /* 0x000001d000037945 */ /* 0x000fe20003800000 */
[----:B------:R-:W-:Y:S02]  /*7520*/  LOP3.LUT R2, R2, 0xff, RZ, 0xc0, !PT ;  /* 0x000000ff02027812 */ /* 0x000fe400078ec0ff */
[----:B------:R-:W-:Y:S02]  /*7530*/  LOP3.LUT R5, R5, 0xff, RZ, 0xc0, !PT ;  /* 0x000000ff05057812 */ /* 0x000fe400078ec0ff */
[----:B------:R-:W-:Y:S02]  /*7540*/  IADD3 R3, R2, -0x1, RZ ;  /* 0xffffffff02037810 */ /* 0x000fe40007ffe0ff */
[----:B------:R-:W-:-:S02]  /*7550*/  IADD3 R4, R5, -0x1, RZ ;  /* 0xffffffff05047810 */ /* 0x000fc40007ffe0ff */
        /* <DEDUP_REMOVED lines=24> */
.L_x_24311:
[----:B------:R-:W-:Y:S05]  /*76e0*/  BSYNC B3 ;  /* 0x0000000000037941 */ /* 0x000fea0003800000 */
.L_x_24310:
[----:B------:R-:W-:Y:S01]  /*76f0*/  IADD3 R2, R2, -0x7f, RZ ;  /* 0xffffff8102027810 */ /* 0x000fe20007ffe0ff */
[----:B------:R-:W-:Y:S01]  /*7700*/  BSSY B3, `(.L_x_24316) ;  /* 0x000001b000037945 */ /* 0x000fe20003800000 */
[----:B------:R-:W-:-:S03]  /*7710*/  IADD3 R5, R5, -0x7f, RZ ;  /* 0xffffff8105057810 */ /* 0x000fc60007ffe0ff */
[----:B------:R-:W-:Y:S01]  /*7720*/  IMAD R16, R2, -0x800000, R9 ;  /* 0xff80000002107824 */ /* 0x000fe200078e0209 */
[C---:B------:R-:W-:Y:S01]  /*7730*/  IADD3 R2, R5.reuse, -R2, RZ ;  /* 0x8000000205027210 */ /* 0x040fe20007ffe0ff */
[----:B------:R-:W-:Y:S02]  /*7740*/  IMAD R4, R5, -0x800000, R8 ;  /* 0xff80000005047824 */ /* 0x000fe400078e0208 */
[----:B------:R-:W0:Y:S01]  /*7750*/  MUFU.RCP R10, R16 ;  /* 0x00000010000a7308 */ /* 0x000e220000001000 */
[----:B------:R-:W-:-:S04]  /*7760*/  FADD.FTZ R3, -R16, -RZ ;  /* 0x800000ff10037221 */ /* 0x000fc80000010100 */
        /* <DEDUP_REMOVED lines=19> */
.L_x_24317:
[----:B------:R-:W-:Y:S02]  /*78a0*/  LEA R3, R2, R3, 0x17 ;  /* 0x0000000302037211 */ /* 0x000fe400078eb8ff */
.L_x_24318:
[----:B------:R-:W-:Y:S05]  /*78b0*/  BSYNC B3 ;  /* 0x0000000000037941 */ /* 0x000fea0003800000 */
.L_x_24316:
[----:B------:R-:W-:Y:S01]  /*78c0*/  MOV R2, R3 ;  /* 0x0000000300027202 */ /* 0x000fe20000000f00 */
[----:B------:R-:W-:Y:S05]  /*78d0*/  BRA `(.L_x_24319) ;  /* 0x0000008000007947 */ /* 0x000fea0003800000 */
.L_x_24315:
[----:B------:R-:W-:-:S04]  /*78e0*/  LOP3.LUT R2, R9, 0x80000000, R8, 0x48, !PT ;  /* 0x8000000009027812 */ /* 0x000fc800078e4808 */
[----:B------:R-:W-:Y:S01]  /*78f0*/  LOP3.LUT R2, R2, 0x7f800000, RZ, 0xfc, !PT ;  /* 0x7f80000002027812 */ /* 0x000fe200078efcff */
[----:B------:R-:W-:Y:S05]  /*7900*/  BRA `(.L_x_24319) ;  /* 0x0000005000007947 */ /* 0x000fea0003800000 */
.L_x_24314:
[----:B------:R-:W-:Y:S01]  /*7910*/  LOP3.LUT R2, R9, 0x80000000, R8, 0x48, !PT ;  /* 0x8000000009027812 */ /* 0x000fe200078e4808 */
[----:B------:R-:W-:Y:S05]  /*7920*/  BRA `(.L_x_24319) ;  /* 0x0000003000007947 */ /* 0x000fea0003800000 */
.L_x_24313:
[----:B------:R-:W0:Y:S01]  /*7930*/  MUFU.RSQ R2, -QNAN ;  /* 0xffc0000000027908 */ /* 0x000e220000001400 */
[----:B------:R-:W-:Y:S05]  /*7940*/  BRA `(.L_x_24319) ;  /* 0x0000001000007947 */ /* 0x000fea0003800000 */
.L_x_24312:
[----:B------:R-:W-:Y:S02]  /*7950*/  FADD.FTZ R2, R8, R9 ;  /* 0x0000000908027221 */ /* 0x000fe40000010000 */
.L_x_24319:
[----:B------:R-:W-:Y:S05]  /*7960*/  BSYNC B2 ;  /* 0x0000000000027941 */ /* 0x000fea0003800000 */
.L_x_24309:
[----:B------:R-:W-:Y:S01]  /*7970*/  HFMA2.MMA R5, -RZ, RZ, 0, 0 ;  /* 0x00000000ff057435 */ /* 0x000fe200000001ff */
[----:B------:R-:W-:-:S05]  /*7980*/  MOV R4, R0 ;  /* 0x0000000000047202 */ /* 0x000fca0000000f00 */
[----:B------:R-:W-:Y:S05]  /*7990*/  RET.REL.NODEC R4 `(_ZN2at6native18elementwise_kernelILi128ELi2EZNS0_22gpu_kernel_impl_nocastIZZZNS0_50_GLOBAL__N__2680c7bb_12_PowKernel_cu_b2145a98_318424pow_tensor_scalar_kernelERNS_18TensorIteratorBaseERKN3c106ScalarEENKUlvE_clEvENKUlvE0_clEvEUlNS6_7complexIfEEE0_EEvS5_RKT_EUliE_EEviT1_) ;  /* 0xffff866004007950 */ /* 0x000fea0003c3ffff */
.L_x_24320:
        /* <DEDUP_REMOVED lines=14> */
.L_x_61545:


//--------------------- .text._ZN2at6native27unrolled_elementwise_kernelIZZZNS0_50_GLOBAL__N__2680c7bb_12_PowKernel_cu_b2145a98_318424pow_tensor_scalar_kernelERNS_18TensorIteratorBaseERKN3c106ScalarEENKUlvE_clEvENKUlvE0_clEvEUlNS5_7complexIfEEE0_St5arrayIPcLm2EELi4E23TrivialOffsetCalculatorILi1EjESI_NS0_6memory15LoadWithoutCastENSJ_16StoreWithoutCastEEEviT_T0_T2_T3_T4_T5_ --------------------------
	.section	.text._ZN2at6native27unrolled_elementwise_kernelIZZZNS0_50_GLOBAL__N__2680c7bb_12_PowKernel_cu_b2145a98_318424pow_tensor_scalar_kernelERNS_18TensorIteratorBaseERKN3c106ScalarEENKUlvE_clEvENKUlvE0_clEvEUlNS5_7complexIfEEE0_St5arrayIPcLm2EELi4E23TrivialOffsetCalculatorILi1EjESI_NS0_6memory15LoadWithoutCastENSJ_16StoreWithoutCastEEEviT_T0_T2_T3_T4_T5_,"ax",@progbits
	.sectioninfo	@"SHI_REGISTERS=31"
	.align	128
        .global         _ZN2at6native27unrolled_elementwise_kernelIZZZNS0_50_GLOBAL__N__2680c7bb_12_PowKernel_cu_b2145a98_318424pow_tensor_scalar_kernelERNS_18TensorIteratorBaseERKN3c106ScalarEENKUlvE_clEvENKUlvE0_clEvEUlNS5_7complexIfEEE0_St5arrayIPcLm2EELi4E23TrivialOffsetCalculatorILi1EjESI_NS0_6memory15LoadWithoutCastENSJ_16StoreWithoutCastEEEviT_T0_T2_T3_T4_T5_
        .type           _ZN2at6native27unrolled_elementwise_kernelIZZZNS0_50_GLOBAL__N__2680c7bb_12_PowKernel_cu_b2145a98_318424pow_tensor_scalar_kernelERNS_18TensorIteratorBaseERKN3c106ScalarEENKUlvE_clEvENKUlvE0_clEvEUlNS5_7complexIfEEE0_St5arrayIPcLm2EELi4E23TrivialOffsetCalculatorILi1EjESI_NS0_6memory15LoadWithoutCastENSJ_16StoreWithoutCastEEEviT_T0_T2_T3_T4_T5_,@function
        .size           _ZN2at6native27unrolled_elementwise_kernelIZZZNS0_50_GLOBAL__N__2680c7bb_12_PowKernel_cu_b2145a98_318424pow_tensor_scalar_kernelERNS_18TensorIteratorBaseERKN3c106ScalarEENKUlvE_clEvENKUlvE0_clEvEUlNS5_7complexIfEEE0_St5arrayIPcLm2EELi4E23TrivialOffsetCalculatorILi1EjESI_NS0_6memory15LoadWithoutCastENSJ_16StoreWithoutCastEEEviT_T0_T2_T3_T4_T5_,(.L_x_61546 - _ZN2at6native27unrolled_elementwise_kernelIZZZNS0_50_GLOBAL__N__2680c7bb_12_PowKernel_cu_b2145a98_318424pow_tensor_scalar_kernelERNS_18TensorIteratorBaseERKN3c106ScalarEENKUlvE_clEvENKUlvE0_clEvEUlNS5_7complexIfEEE0_St5arrayIPcLm2EELi4E23TrivialOffsetCalculatorILi1EjESI_NS0_6memory15LoadWithoutCastENSJ_16StoreWithoutCastEEEviT_T0_T2_T3_T4_T5_)
        .other          _ZN2at6native27unrolled_elementwise_kernelIZZZNS0_50_GLOBAL__N__2680c7bb_12_PowKernel_cu_b2145a98_318424pow_tensor_scalar_kernelERNS_18TensorIteratorBaseERKN3c106ScalarEENKUlvE_clEvENKUlvE0_clEvEUlNS5_7complexIfEEE0_St5arrayIPcLm2EELi4E23TrivialOffsetCalculatorILi1EjESI_NS0_6memory15LoadWithoutCastENSJ_16StoreWithoutCastEEEviT_T0_T2_T3_T4_T5_,@"STO_CUDA_ENTRY STV_DEFAULT"
_ZN2at6native27unrolled_elementwise_kernelIZZZNS0_50_GLOBAL__N__2680c7bb_12_PowKernel_cu_b2145a98_318424pow_tensor_scalar_kernelERNS_18TensorIteratorBaseERKN3c106ScalarEENKUlvE_clEvENKUlvE0_clEvEUlNS5_7complexIfEEE0_St5arrayIPcLm2EELi4E23TrivialOffsetCalculatorILi1EjESI_NS0_6memory15LoadWithoutCastENSJ_16StoreWithoutCastEEEviT_T0_T2_T3_T4_T5_:
.text._ZN2at6native27unrolled_elementwise_kernelIZZZNS0_50_GLOBAL__N__2680c7bb_12_PowKernel_cu_b2145a98_318424pow_tensor_scalar_kernelERNS_18TensorIteratorBaseERKN3c106ScalarEENKUlvE_clEvENKUlvE0_clEvEUlNS5_7complexIfEEE0_St5arrayIPcLm2EELi4E23TrivialOffsetCalculatorILi1EjESI_NS0_6memory15LoadWithoutCastENSJ_16StoreWithoutCastEEEviT_T0_T2_T3_T4_T5_:
[----:B------:R-:W-:Y:S02]  /*0000*/  MOV R1, c[0x0][0x28] ;  /* 0x00000a0000017a02 */ /* 0x000fe40000000f00 */
[----:B------:R-:W0:Y:S01]  /*0010*/  S2R R4, SR_CTAID.X ;  /* 0x0000000000047919 */ /* 0x000e220000002500 */
[----:B------:R-:W-:Y:S01]  /*0020*/  MOV R5, 0xfffffe00 ;  /* 0xfffffe0000057802 */ /* 0x000fe20000000f00 */
[----:B------:R-:W-:Y:S01]  /*0030*/  CS2R R18, SRZ ;  /* 0x0000000000127805 */ /* 0x000fe2000001ff00 */
[----:B------:R-:W-:Y:S01]  /*0040*/  CS2R R10, SRZ ;  /* 0x00000000000a7805 */ /* 0x000fe2000001ff00 */
[----:B------:R-:W1:Y:S01]  /*0050*/  S2R R3, SR_TID.X ;  /* 0x0000000000037919 */ /* 0x000e620000002100 */
[----:B------:R-:W-:Y:S01]  /*0060*/  CS2R R12, SRZ ;  /* 0x00000000000c7805 */ /* 0x000fe2000001ff00 */
[----:B------:R-:W-:Y:S01]  /*0070*/  CS2R R14, SRZ ;  /* 0x00000000000e7805 */ /* 0x000fe2000001ff00 */
[----:B------:R-:W-:Y:S01]  /*0080*/  ULDC.64 UR4, c[0x0][0x118] ;  /* 0x0000460000047ab9 */ /* 0x000fe20000000a00 */
[----:B0-----:R-:W-:-:S05]  /*0090*/  IMAD R0, R4, R5, c[0x0][0x160] ;  /* 0x0000580004007624 */ /* 0x001fca00078e0205 */
[----:B-1----:R-:W-:-:S13]  /*00a0*/  ISETP.GE.AND P2, PT, R3, R0, PT ;  /* 0x000000000300720c */ /* 0x002fda0003f46270 */
[----:B------:R-:W-:Y:S02]  /*00b0*/  @!P2 LEA R2, R4, R3, 0x9 ;  /* 0x000000030402a211 */ /* 0x000fe400078e48ff */
[----:B------:R-:W-:-:S04]  /*00c0*/  @!P2 IADD3 R3, R3, 0x80, RZ ;  /* 0x000000800303a810 */ /* 0x000fc80007ffe0ff */
[----:B------:R-:W-:-:S13]  /*00d0*/  ISETP.GE.AND P0, PT, R3, R0, PT ;  /* 0x000000000300720c */ /* 0x000fda0003f06270 */
[----:B------:R-:W-:Y:S02]  /*00e0*/  @!P0 LEA R6, R4, R3, 0x9 ;  /* 0x0000000304068211 */ /* 0x000fe400078e48ff */
[----:B------:R-:W-:Y:S02]  /*00f0*/  @!P0 IADD3 R3, R3, 0x80, RZ ;  /* 0x0000008003038810 */ /* 0x000fe40007ffe0ff */
[----:B------:R-:W-:Y:S02]  /*0100*/  @!P0 MOV R7, 0x8 ;  /* 0x0000000800078802 */ /* 0x000fe40000000f00 */
[----:B------:R-:W-:-:S03]  /*0110*/  ISETP.GE.AND P3, PT, R3, R0, PT ;  /* 0x000000000300720c */ /* 0x000fc60003f66270 */
[----:B------:R-:W-:-:S05]  /*0120*/  @!P0 IMAD.WIDE.U32 R6, R6, R7, c[0x0][0x180] ;  /* 0x0000600006068625 */ /* 0x000fca00078e0007 */
[----:B------:R0:W5:Y:S05]  /*0130*/  @!P0 LDG.E.64 R10, [R6.64] ;  /* 0x00000004060a8981 */ /* 0x00016a000c1e1b00 */
[----:B------:R-:W-:Y:S02]  /*0140*/  @!P3 LEA R8, R4, R3, 0x9 ;  /* 0x000000030408b211 */ /* 0x000fe400078e48ff */
[----:B------:R-:W-:Y:S02]  /*0150*/  @!P3 IADD3 R3, R3, 0x80, RZ ;  /* 0x000000800303b810 */ /* 0x000fe40007ffe0ff */
[----:B------:R-:W-:Y:S02]  /*0160*/  @!P3 MOV R9, 0x8 ;  /* 0x000000080009b802 */ /* 0x000fe40000000f00 */
[----:B------:R-:W-:-:S03]  /*0170*/  ISETP.GE.AND P1, PT, R3, R0, PT ;  /* 0x000000000300720c */ /* 0x000fc60003f26270 */
[----:B------:R-:W-:-:S05]  /*0180*/  @!P3 IMAD.WIDE.U32 R8, R8, R9, c[0x0][0x180] ;  /* 0x000060000808b625 */ /* 0x000fca00078e0009 */
[----:B------:R0:W5:Y:S05]  /*0190*/  @!P3 LDG.E.64 R12, [R8.64] ;  /* 0x00000004080cb981 */ /* 0x00016a000c1e1b00 */
[----:B------:R-:W-:Y:S02]  /*01a0*/  @!P1 LEA R4, R4, R3, 0x9 ;  /* 0x0000000304049211 */ /* 0x000fe400078e48ff */
[----:B------:R-:W-:Y:S02]  /*01b0*/  @!P2 MOV R3, 0x8 ;  /* 0x000000080003a802 */ /* 0x000fe40000000f00 */
[----:B------:R-:W-:-:S03]  /*01c0*/  @!P1 MOV R5, 0x8 ;  /* 0x0000000800059802 */ /* 0x000fc60000000f00 */
[----:B------:R-:W-:-:S04]  /*01d0*/  @!P2 IMAD.WIDE.U32 R2, R2, R3, c[0x0][0x180] ;  /* 0x000060000202a625 */ /* 0x000fc800078e0003 */
[----:B------:R-:W-:Y:S01]  /*01e0*/  @!P1 IMAD.WIDE.U32 R4, R4, R5, c[0x0][0x180] ;  /* 0x0000600004049625 */ /* 0x000fe200078e0005 */
[----:B------:R0:W5:Y:S04]  /*01f0*/  @!P2 LDG.E.64 R18, [R2.64] ;  /* 0x000000040212a981 */ /* 0x000168000c1e1b00 */
[----:B------:R0:W5:Y:S01]  /*0200*/  @!P1 LDG.E.64 R14, [R4.64] ;  /* 0x00000004040e9981 */ /* 0x000162000c1e1b00 */
[----:B------:R-:W-:Y:S01]  /*0210*/  BSSY B2, `(.L_x_24321) ;  /* 0x00002bc000027945 */ /* 0x000fe20003800000 */
[----:B------:R-:W-:Y:S01]  /*0220*/  CS2R R16, SRZ ;  /* 0x0000000000107805 */ /* 0x000fe2000001ff00 */
        /* <DEDUP_REMOVED lines=22> */
[C---:B0-----:R-:W-:Y:S01]  /*0390*/  FADD.FTZ R2, R20.reuse, -1 ;  /* 0xbf80000014027421 */ /* 0x041fe20000010000 */
        /* <DEDUP_REMOVED lines=28> */
[----:B------:R-:W-:Y:S02]  /*0560*/  FFMA.FTZ R5, R4, R5, -0.5 ;  /* 0xbf00000004057423 */ /* 0x000fe40000010005 */
[----:B------:R-:W-:Y:S02]  /*0570*/  FFMA R3, -R20, R7, R21 ;  /* 0x0000000714037223 */ /* 0x000fe40000000115 */
        /* <DEDUP_REMOVED lines=9> */
.L_x_24330:
[----:B------:R-:W-:Y:S05]  /*0610*/  BSYNC B0 ;  /* 0x0000000000007941 */ /* 0x000fea0003800000 */
.L_x_24329:
[----:B------:R-:W-:Y:S01]  /*0620*/  BSSY B4, `(.L_x_24331) ;  /* 0x0000006000047945 */ /* 0x000fe20003800000 */
[----:B------:R-:W-:Y:S01]  /*0630*/  FFMA R3, R6, R3, R7 ;  /* 0x0000000306037223 */ /* 0x000fe20000000007 */
[----:B------:R-:W-:Y:S05]  /*0640*/  @!P0 BRA `(.L_x_24332) ;  /* 0x0000003000008947 */ /* 0x000fea0003800000 */
[----:B------:R-:W-:Y:S02]  /*0650*/  MOV R5, R21 ;  /* 0x0000001500057202 */ /* 0x000fe40000000f00 */
[----:B------:R-:W-:Y:S02]  /*0660*/  MOV R2, 0x680 ;  /* 0x0000068000027802 */ /* 0x000fe40000000f00 */
[----:B------:R-:W-:Y:S05]  /*0670*/  CALL.REL.NOINC `($__internal_57_$__cuda_sm3x_div_rn_ftz_f32_slowpath) ;  /* 0x0000ad6000007944 */ /* 0x000fea0003c00000 */
.L_x_24332:
[----:B------:R-:W-:Y:S05]  /*0680*/  BSYNC B4 ;  /* 0x0000000000047941 */ /* 0x000fea0003800000 */
.L_x_24331:
        /* <DEDUP_REMOVED lines=18> */
.L_x_24334:
[----:B------:R-:W-:Y:S02]  /*07b0*/  ISETP.GE.AND P0, PT, R18, RZ, PT ;  /* 0x000000ff1200720c */ /* 0x000fe40003f06270 */
[----:B------:R-:W-:-:S11]  /*07c0*/  MOV R3, 0x3fd774eb ;  /* 0x3fd774eb00037802 */ /* 0x000fd60000000f00 */
[----:B------:R-:W-:-:S04]  /*07d0*/  @P0 FFMA.FTZ R2, R3, 0.93318945169448852539, -R2 ;  /* 0x3f6ee58103020823 */ /* 0x000fc80000010802 */
[----:B------:R-:W-:Y:S02]  /*07e0*/  @!P0 FFMA.FTZ R2, R3, 0.93318945169448852539, R2 ;  /* 0x3f6ee58103028823 */ /* 0x000fe40000010002 */
.L_x_24335:
[----:B------:R-:W-:Y:S05]  /*07f0*/  BSYNC B0 ;  /* 0x0000000000007941 */ /* 0x000fea0003800000 */
.L_x_24333:
[----:B------:R-:W-:Y:S01]  /*0800*/  FSETP.NEU.FTZ.AND P0, PT, |R18|, |R19|, PT ;  /* 0x400000131200720b */ /* 0x000fe20003f1d200 */
        /* <DEDUP_REMOVED lines=11> */
.L_x_24328:
[----:B0-----:R-:W-:-:S04]  /*08c0*/  FMUL.FTZ R3, R21, R21 ;  /* 0x0000001515037220 */ /* 0x001fc80000410000 */
        /* <DEDUP_REMOVED lines=12> */
[----:B------:R-:W-:Y:S02]  /*0990*/  MOV R5, R21 ;  /* 0x0000001500057202 */ /* 0x000fe40000000f00 */
[----:B------:R-:W-:Y:S02]  /*09a0*/  MOV R2, 0x9c0 ;  /* 0x000009c000027802 */ /* 0x000fe40000000f00 */
[----:B------:R-:W-:Y:S05]  /*09b0*/  CALL.REL.NOINC `($__internal_57_$__cuda_sm3x_div_rn_ftz_f32_slowpath) ;  /* 0x0000aa2000007944 */ /* 0x000fea0003c00000 */
.L_x_24339:
[----:B------:R-:W-:Y:S05]  /*09c0*/  BSYNC B4 ;  /* 0x0000000000047941 */ /* 0x000fea0003800000 */
.L_x_24338:
        /* <DEDUP_REMOVED lines=18> */
.L_x_24341:
[----:B------:R-:W-:Y:S02]  /*0af0*/  ISETP.GE.AND P0, PT, R18, RZ, PT ;  /* 0x000000ff1200720c */ /* 0x000fe40003f06270 */
[----:B------:R-:W-:-:S11]  /*0b00*/  MOV R3, 0x3fd774eb ;  /* 0x3fd774eb00037802 */ /* 0x000fd60000000f00 */
[----:B------:R-:W-:-:S04]  /*0b10*/  @P0 FFMA.FTZ R2, R3, 0.93318945169448852539, -R2 ;  /* 0x3f6ee58103020823 */ /* 0x000fc80000010802 */
[----:B------:R-:W-:Y:S02]  /*0b20*/  @!P0 FFMA.FTZ R2, R3, 0.93318945169448852539, R2 ;  /* 0x3f6ee58103028823 */ /* 0x000fe40000010002 */
.L_x_24342:
[----:B------:R-:W-:Y:S05]  /*0b30*/  BSYNC B0 ;  /* 0x0000000000007941 */ /* 0x000fea0003800000 */
.L_x_24340:
[----:B------:R-:W-:Y:S01]  /*0b40*/  FSETP.NEU.FTZ.AND P1, PT, |R18|, |R19|, PT ;  /* 0x400000131200720b */ /* 0x000fe20003f3d200 */
[----:B------:R-:W-:Y:S01]  /*0b50*/  HFMA2.MMA R3, -RZ, RZ, 2.04296875, -15.78125 ;  /* 0x4016cbe4ff037435 */ /* 0x000fe200000001ff */
[----:B------:R-:W-:Y:S01]  /*0b60*/  FSETP.NEU.FTZ.AND P2, PT, R20, RZ, PT ;  /* 0x000000ff1400720b */ /* 0x000fe20003f5d000 */
[----:B------:R-:W0:Y:S01]  /*0b70*/  MUFU.LG2 R16, R16 ;  /* 0x0000001000107308 */ /* 0x000e220000000c00 */
[----:B------:R-:W-:-:S09]  /*0b80*/  ISETP.GE.AND P0, PT, R18, RZ, PT ;  /* 0x000000ff1200720c */ /* 0x000fd20003f06270 */
[----:B------:R-:W-:Y:S01]  /*0b90*/  @!P1 FSEL R2, R3, 0.78539818525314331055, !P0 ;  /* 0x3f490fdb03029808 */ /* 0x000fe20004000000 */
[----:B------:R-:W-:Y:S01]  /*0ba0*/  FADD.FTZ R3, |R18|, |R19| ;  /* 0x4000001312037221 */ /* 0x000fe20000010200 */
[----:B------:R-:W-:-:S04]  /*0bb0*/  @!P2 FSEL R2, RZ, 3.1415927410125732422, P0 ;  /* 0x40490fdbff02a808 */ /* 0x000fc80000000000 */
[----:B------:R-:W-:Y:S01]  /*0bc0*/  FSETP.GTU.FTZ.AND P0, PT, |R3|, +INF , PT ;  /* 0x7f8000000300780b */ /* 0x000fe20003f1c200 */
[----:B0-----:R-:W-:Y:S01]  /*0bd0*/  FMUL.FTZ.D2 R17, R16, 0.69314718246459960938 ;  /* 0x3f31721810117820 */ /* 0x001fe20000310000 */
[----:B------:R-:W-:-:S04]  /*0be0*/  LOP3.LUT R2, R2, 0x80000000, R19, 0xb8, !PT ;  /* 0x8000000002027812 */ /* 0x000fc800078eb813 */
[----:B------:R-:W-:Y:S01]  /*0bf0*/  FSEL R2, R3, R2, P0 ;  /* 0x0000000203027208 */ /* 0x000fe20000000000 */
[----:B------:R-:W-:Y:S05]  /*0c00*/  BRA `(.L_x_24336) ;  /* 0x00001e1000007947 */ /* 0x000fea0003800000 */
.L_x_24337:
        /* <DEDUP_REMOVED lines=11> */
[--C-:B------:R-:W-:Y:S02]  /*0cc0*/  FADD.FTZ R22, R21, -R8.reuse ;  /* 0x8000000815167221 */ /* 0x100fe40000010000 */
[C---:B------:R-:W-:Y:S02]  /*0cd0*/  FADD.FTZ R24, R7.reuse, R7 ;  /* 0x0000000707187221 */ /* 0x040fe40000010000 */
[----:B------:R-:W-:Y:S02]  /*0ce0*/  FADD.FTZ R21, R8, R8 ;  /* 0x0000000808157221 */ /* 0x000fe40000010000 */
[----:B------:R-:W-:Y:S02]  /*0cf0*/  FMUL.FTZ R3, R6, R6 ;  /* 0x0000000606037220 */ /* 0x000fe40000410000 */
[C---:B------:R-:W-:Y:S02]  /*0d00*/  FMUL.FTZ R4, R7.reuse, R16 ;  /* 0x0000001007047220 */ /* 0x040fe40000410000 */
[----:B------:R-:W-:-:S02]  /*0d10*/  FMUL.FTZ R5, R7, R7 ;  /* 0x0000000707057220 */ /* 0x000fc40000410000 */
[CC--:B------:R-:W-:Y:S02]  /*0d20*/  FMUL.FTZ R6, R8.reuse, R9.reuse ;  /* 0x0000000908067220 */ /* 0x0c0fe40000410000 */
[----:B------:R-:W-:Y:S02]  /*0d30*/  FMUL.FTZ R7, R8, R8 ;  /* 0x0000000808077220 */ /* 0x000fe40000410000 */
[C---:B------:R-:W-:Y:S02]  /*0d40*/  FMUL.FTZ R8, R17.reuse, R16 ;  /* 0x0000001011087220 */ /* 0x040fe40000410000 */
[C---:B------:R-:W-:Y:S02]  /*0d50*/  FMUL.FTZ R9, R22.reuse, R9 ;  /* 0x0000000916097220 */ /* 0x040fe40000410000 */
[----:B------:R-:W-:Y:S02]  /*0d60*/  FMUL.FTZ R16, R17, R24 ;  /* 0x0000001811107220 */ /* 0x000fe40000410000 */
[----:B------:R-:W-:-:S02]  /*0d70*/  FMUL.FTZ R21, R22, R21 ;  /* 0x0000001516157220 */ /* 0x000fc40000410000 */
[----:B------:R-:W-:Y:S02]  /*0d80*/  FMUL.FTZ R17, R17, R17 ;  /* 0x0000001111117220 */ /* 0x000fe40000410000 */
[----:B------:R-:W-:Y:S02]  /*0d90*/  FMUL.FTZ R22, R22, R22 ;  /* 0x0000001616167220 */ /* 0x000fe40000410000 */
.L_x_24344:
        /* <DEDUP_REMOVED lines=40> */
.L_x_24343:
        /* <DEDUP_REMOVED lines=9> */
[----:B------:R-:W-:Y:S01]  /*10b0*/  FADD.FTZ R8, R8, R7 ;  /* 0x0000000708087221 */ /* 0x000fe20000010000 */
[----:B------:R-:W-:-:S03]  /*10c0*/  HFMA2.MMA R7, -RZ, RZ, 1.3056640625, -1.8671875 ;  /* 0x3d39bf78ff077435 */ /* 0x000fc600000001ff */
[----:B------:R-:W-:-:S04]  /*10d0*/  FADD.FTZ R9, R9, R8 ;  /* 0x0000000809097221 */ /* 0x000fc80000010000 */
[----:B------:R-:W-:Y:S02]  /*10e0*/  FADD.FTZ R16, R16, R9 ;  /* 0x0000000910107221 */ /* 0x000fe40000010000 */
[----:B------:R-:W0:Y:S02]  /*10f0*/  MUFU.RCP R9, R20 ;  /* 0x0000001400097308 */ /* 0x000e240000001000 */
        /* <DEDUP_REMOVED lines=9> */
[----:B------:R-:W1:Y:S01]  /*1190*/  I2F R3, R3 ;  /* 0x0000000300037306 */ /* 0x000e620000201400 */
[----:B------:R-:W-:Y:S02]  /*11a0*/  FFMA.FTZ R5, R4, R5, -1 ;  /* 0xbf80000004057423 */ /* 0x000fe40000010005 */
[----:B0-----:R-:W-:Y:S02]  /*11b0*/  FFMA R4, -R20, R9, 1 ;  /* 0x3f80000014047423 */ /* 0x001fe40000000109 */
[----:B------:R-:W-:Y:S02]  /*11c0*/  FADD.FTZ R2, R2, R5 ;  /* 0x0000000502027221 */ /* 0x000fe40000010000 */
[----:B------:R-:W-:-:S02]  /*11d0*/  FFMA R6, R9, R4, R9 ;  /* 0x0000000409067223 */ /* 0x000fc40000000009 */
[C---:B------:R-:W-:Y:S02]  /*11e0*/  FFMA.FTZ R5, R2.reuse, -R7, 0.10546888411045074463 ;  /* 0x3dd8001202057423 */ /* 0x040fe40000010807 */
[----:B------:R-:W-:Y:S02]  /*11f0*/  FADD.FTZ R7, |R19|, -RZ ;  /* 0x800000ff13077221 */ /* 0x000fe40000010200 */
[----:B------:R-:W-:Y:S02]  /*1200*/  FFMA.FTZ R5, R2, R5, -0.13229703903198242188 ;  /* 0xbe0778e002057423 */ /* 0x000fe40000010005 */
[----:B------:R-:W-:Y:S02]  /*1210*/  @!P3 FADD.FTZ R7, |R18|, -RZ ;  /* 0x800000ff1207b221 */ /* 0x000fe40000010200 */
[----:B------:R-:W-:Y:S02]  /*1220*/  FFMA.FTZ R5, R2, R5, 0.14491446316242218018 ;  /* 0x3e14647502057423 */ /* 0x000fe40000010005 */
[----:B------:R0:W2:Y:S01]  /*1230*/  FCHK P0, R7, R20 ;  /* 0x0000001407007302 */ /* 0x0000a20000000000 */
[----:B-1----:R-:W-:-:S02]  /*1240*/  FMUL.FTZ R3, R3, 1.1920928955078125e-07 ;  /* 0x3400000003037820 */ /* 0x002fc40000410000 */
        /* <DEDUP_REMOVED lines=11> */
[C---:B0-2---:R-:W-:Y:S02]  /*1300*/  ISETP.GE.AND P1, PT, R22.reuse, -0x407fffff, PT ;  /* 0xbf8000011600780c */ /* 0x045fe40003f26270 */
[----:B------:R-:W-:-:S11]  /*1310*/  FSETP.NEU.FTZ.AND P2, PT, R22, RZ, PT ;  /* 0x000000ff1600720b */ /* 0x000fd60003f5d000 */
[----:B------:R-:W-:-:S05]  /*1320*/  @P1 MOV R3, 0x7f800000 ;  /* 0x7f80000000031802 */ /* 0x000fca0000000f00 */
[----:B------:R-:W-:-:S05]  /*1330*/  @P1 FFMA.FTZ R17, R22, R3, +INF ;  /* 0x7f80000016111423 */ /* 0x000fca0000010003 */
[----:B------:R-:W-:Y:S02]  /*1340*/  FSEL R17, R17, -RZ, P2 ;  /* 0x800000ff11117208 */ /* 0x000fe40001000000 */
.L_x_24346:
[----:B0-2---:R-:W-:Y:S05]  /*1350*/  BSYNC B0 ;  /* 0x0000000000007941 */ /* 0x005fea0003800000 */
.L_x_24345:
[----:B------:R-:W-:Y:S01]  /*1360*/  BSSY B4, `(.L_x_24347) ;  /* 0x0000006000047945 */ /* 0x000fe20003800000 */
[----:B------:R-:W-:Y:S01]  /*1370*/  FFMA R3, R4, R6, R5 ;  /* 0x0000000604037223 */ /* 0x000fe20000000005 */
[----:B------:R-:W-:Y:S05]  /*1380*/  @!P0 BRA `(.L_x_24348) ;  /* 0x0000003000008947 */ /* 0x000fea0003800000 */
[----:B------:R-:W-:Y:S02]  /*1390*/  MOV R5, R7 ;  /* 0x0000000700057202 */ /* 0x000fe40000000f00 */
[----:B------:R-:W-:Y:S02]  /*13a0*/  MOV R2, 0x13c0 ;  /* 0x000013c000027802 */ /* 0x000fe40000000f00 */
[----:B------:R-:W-:Y:S05]  /*13b0*/  CALL.REL.NOINC `($__internal_57_$__cuda_sm3x_div_rn_ftz_f32_slowpath) ;  /* 0x0000a02000007944 */ /* 0x000fea0003c00000 */
.L_x_24348:
[----:B------:R-:W-:Y:S05]  /*13c0*/  BSYNC B4 ;  /* 0x0000000000047941 */ /* 0x000fea0003800000 */
.L_x_24347:
        /* <DEDUP_REMOVED lines=18> */
.L_x_24350:
[----:B------:R-:W-:Y:S02]  /*14f0*/  ISETP.GE.AND P0, PT, R18, RZ, PT ;  /* 0x000000ff1200720c */ /* 0x000fe40003f06270 */
[----:B------:R-:W-:-:S11]  /*1500*/  MOV R3, 0x3fd774eb ;  /* 0x3fd774eb00037802 */ /* 0x000fd60000000f00 */
[----:B------:R-:W-:-:S04]  /*1510*/  @P0 FFMA.FTZ R2, R3, 0.93318945169448852539, -R2 ;  /* 0x3f6ee58103020823 */ /* 0x000fc80000010802 */
[----:B------:R-:W-:Y:S02]  /*1520*/  @!P0 FFMA.FTZ R2, R3, 0.93318945169448852539, R2 ;  /* 0x3f6ee58103028823 */ /* 0x000fe40000010002 */
.L_x_24351:
[----:B------:R-:W-:Y:S05]  /*1530*/  BSYNC B0 ;  /* 0x0000000000007941 */ /* 0x000fea0003800000 */
.L_x_24349:
[----:B------:R-:W-:Y:S01]  /*1540*/  FSETP.NEU.FTZ.AND P2, PT, |R18|, |R19|, PT ;  /* 0x400000131200720b */ /* 0x000fe20003f5d200 */
[----:B------:R-:W-:Y:S01]  /*1550*/  HFMA2.MMA R3, -RZ, RZ, 2.04296875, -15.78125 ;  /* 0x4016cbe4ff037435 */ /* 0x000fe200000001ff */
[----:B------:R-:W-:Y:S01]  /*1560*/  FSETP.NEU.FTZ.AND P0, PT, R20, RZ, PT ;  /* 0x000000ff1400720b */ /* 0x000fe20003f1d000 */
[----:B------:R-:W-:Y:S01]  /*1570*/  FMUL.FTZ R17, R17, 0.5 ;  /* 0x3f00000011117820 */ /* 0x000fe20000410000 */
[----:B------:R-:W-:-:S09]  /*1580*/  ISETP.GE.AND P1, PT, R18, RZ, PT ;  /* 0x000000ff1200720c */ /* 0x000fd20003f26270 */
[----:B------:R-:W-:Y:S01]  /*1590*/  @!P2 FSEL R2, R3, 0.78539818525314331055, !P1 ;  /* 0x3f490fdb0302a808 */ /* 0x000fe20004800000 */
[----:B------:R-:W-:Y:S01]  /*15a0*/  FADD.FTZ R3, |R18|, |R19| ;  /* 0x4000001312037221 */ /* 0x000fe20000010200 */
[----:B------:R-:W-:-:S04]  /*15b0*/  @!P0 FSEL R2, RZ, 3.1415927410125732422, P1 ;  /* 0x40490fdbff028808 */ /* 0x000fc80000800000 */
[----:B------:R-:W-:Y:S02]  /*15c0*/  FSETP.GTU.FTZ.AND P0, PT, |R3|, +INF , PT ;  /* 0x7f8000000300780b */ /* 0x000fe40003f1c200 */
[----:B------:R-:W-:-:S04]  /*15d0*/  LOP3.LUT R2, R2, 0x80000000, R19, 0xb8, !PT ;  /* 0x8000000002027812 */ /* 0x000fc800078eb813 */
[----:B------:R-:W-:Y:S01]  /*15e0*/  FSEL R2, R3, R2, P0 ;  /* 0x0000000203027208 */ /* 0x000fe20000000000 */
[----:B------:R-:W-:Y:S05]  /*15f0*/  BRA `(.L_x_24336) ;  /* 0x0000142000007947 */ /* 0x000fea0003800000 */
.L_x_24327:
[----:B0-----:R-:W0:Y:S01]  /*1600*/  MUFU.RCP R3, R20 ;  /* 0x0000001400037308 */ /* 0x001e220000001000 */
        /* <DEDUP_REMOVED lines=11> */
.L_x_24353:
[----:B------:R-:W-:Y:S05]  /*16c0*/  BSYNC B4 ;  /* 0x0000000000047941 */ /* 0x000fea0003800000 */
.L_x_24352:
        /* <DEDUP_REMOVED lines=18> */
.L_x_24355:
[----:B------:R-:W-:Y:S02]  /*17f0*/  ISETP.GE.AND P0, PT, R18, RZ, PT ;  /* 0x000000ff1200720c */ /* 0x000fe40003f06270 */
[----:B------:R-:W-:-:S11]  /*1800*/  MOV R3, 0x3fd774eb ;  /* 0x3fd774eb00037802 */ /* 0x000fd60000000f00 */
[----:B------:R-:W-:-:S04]  /*1810*/  @P0 FFMA.FTZ R2, R3, 0.93318945169448852539, -R2 ;  /* 0x3f6ee58103020823 */ /* 0x000fc80000010802 */
[----:B------:R-:W-:Y:S02]  /*1820*/  @!P0 FFMA.FTZ R2, R3, 0.93318945169448852539, R2 ;  /* 0x3f6ee58103028823 */ /* 0x000fe40000010002 */
.L_x_24356:
[----:B------:R-:W-:Y:S05]  /*1830*/  BSYNC B0 ;  /* 0x0000000000007941 */ /* 0x000fea0003800000 */
.L_x_24354:
        /* <DEDUP_REMOVED lines=15> */
[----:B------:R-:W-:Y:S01]  /*1930*/  HFMA2.MMA R4, -RZ, RZ, 2.04296875, -15.78125 ;  /* 0x4016cbe4ff047435 */ /* 0x000fe200000001ff */
[C---:B------:R-:W-:Y:S02]  /*1940*/  FADD.FTZ R5, |R18|.reuse, |R19| ;  /* 0x4000001312057221 */ /* 0x040fe40000010200 */
[----:B------:R-:W-:Y:S02]  /*1950*/  FSEL R3, R3, +INF , P0 ;  /* 0x7f80000003037808 */ /* 0x000fe40000000000 */
[----:B------:R-:W-:-:S04]  /*1960*/  ISETP.GE.AND P0, PT, R18, RZ, PT ;  /* 0x000000ff1200720c */ /* 0x000fc80003f06270 */
        /* <DEDUP_REMOVED lines=8> */
.L_x_24326:
[----:B------:R-:W-:-:S13]  /*19f0*/  FSETP.GEU.FTZ.AND P0, PT, R21, 9.999999682655225389e-20, PT ;  /* 0x1fec1e4a1500780b */ /* 0x000fda0003f1e000 */
[----:B------:R-:W-:Y:S05]  /*1a00*/  @!P0 BRA `(.L_x_24357) ;  /* 0x000004f000008947 */ /* 0x000fea0003800000 */
[----:B0-----:R-:W-:Y:S01]  /*1a10*/  FMUL.FTZ R2, R21, R21 ;  /* 0x0000001515027220 */ /* 0x001fe20000410000 */
        /* <DEDUP_REMOVED lines=20> */
[----:B0-----:R-:W-:-:S02]  /*1b60*/  FMUL.FTZ R3, R3, 1.1920928955078125e-07 ;  /* 0x3400000003037820 */ /* 0x001fc40000410000 */
        /* <DEDUP_REMOVED lines=15> */
.L_x_24359:
[----:B------:R-:W-:Y:S05]  /*1c60*/  BSYNC B0 ;  /* 0x0000000000007941 */ /* 0x000fea0003800000 */
.L_x_24358:
[----:B------:R-:W-:Y:S01]  /*1c70*/  BSSY B4, `(.L_x_24360) ;  /* 0x0000007000047945 */ /* 0x000fe20003800000 */
[----:B------:R-:W-:Y:S01]  /*1c80*/  FFMA R3, R6, R7, R5 ;  /* 0x0000000706037223 */ /* 0x000fe20000000005 */
[----:B------:R-:W-:Y:S05]  /*1c90*/  @!P0 BRA `(.L_x_24361) ;  /* 0x0000004000008947 */ /* 0x000fea0003800000 */
[----:B------:R-:W-:Y:S01]  /*1ca0*/  HFMA2.MMA R20, -RZ, RZ, 1.875, 0 ;  /* 0x3f800000ff147435 */ /* 0x000fe200000001ff */
[----:B------:R-:W-:Y:S02]  /*1cb0*/  MOV R5, R21 ;  /* 0x0000001500057202 */ /* 0x000fe40000000f00 */
[----:B------:R-:W-:-:S03]  /*1cc0*/  MOV R2, 0x1ce0 ;  /* 0x00001ce000027802 */ /* 0x000fc60000000f00 */
[----:B------:R-:W-:Y:S05]  /*1cd0*/  CALL.REL.NOINC `($__internal_57_$__cuda_sm3x_div_rn_ftz_f32_slowpath) ;  /* 0x0000970000007944 */ /* 0x000fea0003c00000 */
.L_x_24361:
[----:B------:R-:W-:Y:S05]  /*1ce0*/  BSYNC B4 ;  /* 0x0000000000047941 */ /* 0x000fea0003800000 */
.L_x_24360:
        /* <DEDUP_REMOVED lines=18> */
.L_x_24363:
[----:B------:R-:W-:Y:S02]  /*1e10*/  ISETP.GE.AND P0, PT, R18, RZ, PT ;  /* 0x000000ff1200720c */ /* 0x000fe40003f06270 */
[----:B------:R-:W-:-:S11]  /*1e20*/  MOV R3, 0x3fd774eb ;  /* 0x3fd774eb00037802 */ /* 0x000fd60000000f00 */
[----:B------:R-:W-:-:S04]  /*1e30*/  @P0 FFMA.FTZ R2, R3, 0.93318945169448852539, -R2 ;  /* 0x3f6ee58103020823 */ /* 0x000fc80000010802 */
[----:B------:R-:W-:Y:S02]  /*1e40*/  @!P0 FFMA.FTZ R2, R3, 0.93318945169448852539, R2 ;  /* 0x3f6ee58103028823 */ /* 0x000fe40000010002 */
.L_x_24364:
[----:B------:R-:W-:Y:S05]  /*1e50*/  BSYNC B0 ;  /* 0x0000000000007941 */ /* 0x000fea0003800000 */
.L_x_24362:
        /* <DEDUP_REMOVED lines=10> */
.L_x_24357:
[----:B0-----:R-:W-:Y:S01]  /*1f00*/  MOV R3, 0x3f800000 ;  /* 0x3f80000000037802 */ /* 0x001fe20000000f00 */
        /* <DEDUP_REMOVED lines=9> */
[----:B------:R-:W-:Y:S02]  /*1fa0*/  MOV R5, R21 ;  /* 0x0000001500057202 */ /* 0x000fe40000000f00 */
[----:B------:R-:W-:-:S03]  /*1fb0*/  MOV R2, 0x1fd0 ;  /* 0x00001fd000027802 */ /* 0x000fc60000000f00 */
[----:B------:R-:W-:Y:S05]  /*1fc0*/  CALL.REL.NOINC `($__internal_57_$__cuda_sm3x_div_rn_ftz_f32_slowpath) ;  /* 0x0000941000007944 */ /* 0x000fea0003c00000 */
.L_x_24366:
[----:B------:R-:W-:Y:S05]  /*1fd0*/  BSYNC B4 ;  /* 0x0000000000047941 */ /* 0x000fea0003800000 */
.L_x_24365:
        /* <DEDUP_REMOVED lines=18> */
.L_x_24368:
[----:B------:R-:W-:Y:S02]  /*2100*/  ISETP.GE.AND P0, PT, R18, RZ, PT ;  /* 0x000000ff1200720c */ /* 0x000fe40003f06270 */
[----:B------:R-:W-:-:S11]  /*2110*/  MOV R3, 0x3fd774eb ;  /* 0x3fd774eb00037802 */ /* 0x000fd60000000f00 */
[----:B------:R-:W-:-:S04]  /*2120*/  @P0 FFMA.FTZ R2, R3, 0.93318945169448852539, -R2 ;  /* 0x3f6ee58103020823 */ /* 0x000fc80000010802 */
[----:B------:R-:W-:Y:S02]  /*2130*/  @!P0 FFMA.FTZ R2, R3, 0.93318945169448852539, R2 ;  /* 0x3f6ee58103028823 */ /* 0x000fe40000010002 */
.L_x_24369:
[----:B------:R-:W-:Y:S05]  /*2140*/  BSYNC B0 ;  /* 0x0000000000007941 */ /* 0x000fea0003800000 */
.L_x_24367:
[C---:B------:R-:W-:Y:S01]  /*2150*/  FSETP.NEU.FTZ.AND P1, PT, |R18|.reuse, |R19|, PT ;  /* 0x400000131200720b */ /* 0x040fe20003f3d200 */
[----:B------:R-:W-:Y:S01]  /*2160*/  HFMA2.MMA R4, -RZ, RZ, 2.04296875, -15.78125 ;  /* 0x4016cbe4ff047435 */ /* 0x000fe200000001ff */
        /* <DEDUP_REMOVED lines=9> */
.L_x_24325:
[----:B0-----:R-:W-:Y:S01]  /*2200*/  FMUL.FTZ R2, R18, 0.36787945032119750977 ;  /* 0x3ebc5ab212027820 */ /* 0x001fe20000410000 */
[----:B------:R-:W-:Y:S01]  /*2210*/  MOV R17, 0x3f800000 ;  /* 0x3f80000000117802 */ /* 0x000fe20000000f00 */
[----:B------:R-:W-:Y:S01]  /*2220*/  FMUL.FTZ R3, R19, 0.36787945032119750977 ;  /* 0x3ebc5ab213037820 */ /* 0x000fe20000410000 */
[----:B------:R-:W-:Y:S01]  /*2230*/  BSSY B4, `(.L_x_24370) ;  /* 0x000001e000047945 */ /* 0x000fe20003800000 */
[----:B------:R-:W-:Y:S02]  /*2240*/  FADD.FTZ R2, |R2|, -RZ ;  /* 0x800000ff02027221 */ /* 0x000fe40000010200 */
[----:B------:R-:W-:-:S05]  /*2250*/  FADD.FTZ R3, |R3|, -RZ ;  /* 0x800000ff03037221 */ /* 0x000fca0000010200 */
[CC--:B------:R-:W-:Y:S02]  /*2260*/  IMNMX R4, R2.reuse, R3.reuse, !PT ;  /* 0x0000000302047217 */ /* 0x0c0fe40007800200 */
[----:B------:R-:W-:Y:S02]  /*2270*/  IMNMX R2, R2, R3, PT ;  /* 0x0000000302027217 */ /* 0x000fe40003800200 */
[----:B------:R-:W-:Y:S02]  /*2280*/  LOP3.LUT R5, R4, 0xfe000000, RZ, 0xc0, !PT ;  /* 0xfe00000004057812 */ /* 0x000fe400078ec0ff */
[----:B------:R-:W-:Y:S02]  /*2290*/  FSETP.NEU.FTZ.AND P0, PT, R2, RZ, PT ;  /* 0x000000ff0200720b */ /* 0x000fe40003f1d000 */
[C---:B------:R-:W-:Y:S02]  /*22a0*/  IADD3 R3, -R5.reuse, 0x7e800000, RZ ;  /* 0x7e80000005037810 */ /* 0x040fe40007ffe1ff */
[----:B------:R-:W-:-:S03]  /*22b0*/  LOP3.LUT R5, R5, 0x800000, RZ, 0xfc, !PT ;  /* 0x0080000005057812 */ /* 0x000fc600078efcff */
[-C--:B------:R-:W-:Y:S02]  /*22c0*/  FMUL.FTZ R6, R2, R3.reuse ;  /* 0x0000000302067220 */ /* 0x080fe40000410000 */
[----:B------:R-:W-:Y:S02]  /*22d0*/  FMUL.FTZ R3, R4, R3 ;  /* 0x0000000304037220 */ /* 0x000fe40000410000 */
[----:B------:R-:W-:-:S04]  /*22e0*/  FMUL.FTZ R6, R6, R6 ;  /* 0x0000000606067220 */ /* 0x000fc80000410000 */
[----:B------:R-:W-:Y:S02]  /*22f0*/  FFMA.FTZ R6, R3, R3, R6 ;  /* 0x0000000303067223 */ /* 0x000fe40000010006 */
[----:B------:R-:W-:Y:S08]  /*2300*/  MUFU.RCP R3, R20 ;  /* 0x0000001400037308 */ /* 0x000ff00000001000 */
        /* <DEDUP_REMOVED lines=13> */
[----:B------:R-:W-:Y:S02]  /*23e0*/  MOV R5, R21 ;  /* 0x0000001500057202 */ /* 0x000fe40000000f00 */
[----:B------:R-:W-:Y:S02]  /*23f0*/  MOV R2, 0x2410 ;  /* 0x0000241000027802 */ /* 0x000fe40000000f00 */
[----:B------:R-:W-:Y:S05]  /*2400*/  CALL.REL.NOINC `($__internal_57_$__cuda_sm3x_div_rn_ftz_f32_slowpath) ;  /* 0x00008fd000007944 */ /* 0x000fea0003c00000 */
.L_x_24371:
[----:B------:R-:W-:Y:S05]  /*2410*/  BSYNC B4 ;  /* 0x0000000000047941 */ /* 0x000fea0003800000 */
.L_x_24370:
        /* <DEDUP_REMOVED lines=18> */
.L_x_24373:
[----:B------:R-:W-:Y:S02]  /*2540*/  ISETP.GE.AND P0, PT, R18, RZ, PT ;  /* 0x000000ff1200720c */ /* 0x000fe40003f06270 */
[----:B------:R-:W-:-:S11]  /*2550*/  MOV R3, 0x3fd774eb ;  /* 0x3fd774eb00037802 */ /* 0x000fd60000000f00 */
[----:B------:R-:W-:-:S04]  /*2560*/  @P0 FFMA.FTZ R2, R3, 0.93318945169448852539, -R2 ;  /* 0x3f6ee58103020823 */ /* 0x000fc80000010802 */
[----:B------:R-:W-:Y:S02]  /*2570*/  @!P0 FFMA.FTZ R2, R3, 0.93318945169448852539, R2 ;  /* 0x3f6ee58103028823 */ /* 0x000fe40000010002 */
.L_x_24374:
[----:B------:R-:W-:Y:S05]  /*2580*/  BSYNC B0 ;  /* 0x0000000000007941 */ /* 0x000fea0003800000 */
.L_x_24372:
[----:B------:R-:W-:Y:S01]  /*2590*/  FSETP.NEU.FTZ.AND P1, PT, |R18|, |R19|, PT ;  /* 0x400000131200720b */ /* 0x000fe20003f3d200 */
[----:B------:R-:W-:Y:S01]  /*25a0*/  HFMA2.MMA R3, -RZ, RZ, 2.04296875, -15.78125 ;  /* 0x4016cbe4ff037435 */ /* 0x000fe200000001ff */
[----:B------:R-:W-:Y:S02]  /*25b0*/  FSETP.NEU.FTZ.AND P2, PT, R20, RZ, PT ;  /* 0x000000ff1400720b */ /* 0x000fe40003f5d000 */
        /* <DEDUP_REMOVED lines=8> */
.L_x_24324:
[C---:B0-----:R-:W-:Y:S01]  /*2640*/  FADD.FTZ R2, |R19|.reuse, -RZ ;  /* 0x800000ff13027221 */ /* 0x041fe20000010200 */
        /* <DEDUP_REMOVED lines=21> */
[----:B-1----:R-:W-:Y:S05]  /*27a0*/  @!P1 BRA `(.L_x_24376) ;  /* 0x0000003000009947 */ /* 0x002fea0003800000 */
[----:B------:R-:W-:Y:S02]  /*27b0*/  MOV R5, R17 ;  /* 0x0000001100057202 */ /* 0x000fe40000000f00 */
[----:B------:R-:W-:-:S02]  /*27c0*/  MOV R2, 0x27e0 ;  /* 0x000027e000027802 */ /* 0x000fc40000000f00 */
[----:B------:R-:W-:Y:S05]  /*27d0*/  CALL.REL.NOINC `($__internal_57_$__cuda_sm3x_div_rn_ftz_f32_slowpath) ;  /* 0x00008c0000007944 */ /* 0x000fea0003c00000 */
.L_x_24376:
[----:B------:R-:W-:Y:S05]  /*27e0*/  BSYNC B4 ;  /* 0x0000000000047941 */ /* 0x000fea0003800000 */
.L_x_24375:
        /* <DEDUP_REMOVED lines=15> */
[----:B------:R-:W-:-:S05]  /*28e0*/  MOV R3, 0x3fd774eb ;  /* 0x3fd774eb00037802 */ /* 0x000fca0000000f00 */
[----:B------:R-:W-:Y:S01]  /*28f0*/  FFMA.FTZ R2, R3, 1.8663789033889770508, -R2 ;  /* 0x3feee58103027823 */ /* 0x000fe20000010802 */
[----:B------:R-:W-:Y:S05]  /*2900*/  BRA `(.L_x_24379) ;  /* 0x0000004000007947 */ /* 0x000fea0003800000 */
.L_x_24378:
[----:B------:R-:W-:Y:S02]  /*2910*/  ISETP.GE.AND P0, PT, R18, RZ, PT ;  /* 0x000000ff1200720c */ /* 0x000fe40003f06270 */
[----:B------:R-:W-:-:S11]  /*2920*/  MOV R3, 0x3fd774eb ;  /* 0x3fd774eb00037802 */ /* 0x000fd60000000f00 */
[----:B------:R-:W-:-:S04]  /*2930*/  @P0 FFMA.FTZ R2, R3, 0.93318945169448852539, -R2 ;  /* 0x3f6ee58103020823 */ /* 0x000fc80000010802 */
[----:B------:R-:W-:Y:S02]  /*2940*/  @!P0 FFMA.FTZ R2, R3, 0.93318945169448852539, R2 ;  /* 0x3f6ee58103028823 */ /* 0x000fe40000010002 */
.L_x_24379:
[----:B------:R-:W-:Y:S05]  /*2950*/  BSYNC B0 ;  /* 0x0000000000007941 */ /* 0x000fea0003800000 */
.L_x_24377:
        /* <DEDUP_REMOVED lines=9> */
[----:B0-----:R-:W-:Y:S01]  /*29f0*/  FMUL.FTZ R17, R16, 0.69314718246459960938 ;  /* 0x3f31721810117820 */ /* 0x001fe20000410000 */
[----:B------:R-:W-:-:S04]  /*2a00*/  LOP3.LUT R2, R2, 0x80000000, R19, 0xb8, !PT ;  /* 0x8000000002027812 */ /* 0x000fc800078eb813 */
[----:B------:R-:W-:Y:S02]  /*2a10*/  FSEL R2, R3, R2, P0 ;  /* 0x0000000203027208 */ /* 0x000fe40000000000 */
.L_x_24336:
[----:B------:R-:W-:Y:S05]  /*2a20*/  BSYNC B1 ;  /* 0x0000000000017941 */ /* 0x000fea0003800000 */
.L_x_24323:
        /* <DEDUP_REMOVED lines=41> */
.L_x_24382:
        /* <DEDUP_REMOVED lines=10> */
.L_x_24381:
[----:B------:R-:W-:-:S04]  /*2d60*/  FMUL.RZ R6, R6, 0.15915493667125701904 ;  /* 0x3e22f98306067820 */ /* 0x000fc8000040c000 */
[----:B------:R0:W1:Y:S08]  /*2d70*/  MUFU.SIN R17, R6 ;  /* 0x0000000600117308 */ /* 0x0000700000000400 */
[----:B------:R0:W2:Y:S01]  /*2d80*/  MUFU.COS R16, R6 ;  /* 0x0000000600107308 */ /* 0x0000a20000000000 */
[----:B------:R-:W-:Y:S05]  /*2d90*/  BRA `(.L_x_24322) ;  /* 0x0000003000007947 */ /* 0x000fea0003800000 */
.L_x_24380:
[----:B------:R-:W-:Y:S01]  /*2da0*/  FMUL.FTZ R5, R5, 1.4426950216293334961 ;  /* 0x3fb8aa3b05057820 */ /* 0x000fe20000410000 */
[----:B------:R-:W-:-:S03]  /*2db0*/  MOV R17, R6 ;  /* 0x0000000600117202 */ /* 0x000fc60000000f00 */
[----:B------:R0:W1:Y:S04]  /*2dc0*/  MUFU.EX2 R16, R5 ;  /* 0x0000000500107308 */ /* 0x0000680000000800 */
.L_x_24322:
[----:B------:R-:W-:Y:S05]  /*2dd0*/  BSYNC B2 ;  /* 0x0000000000027941 */ /* 0x000fea0003800000 */
.L_x_24321:
[----:B0-----:R-:W0:Y:S01]  /*2de0*/  S2R R3, SR_TID.X ;  /* 0x0000000000037919 */ /* 0x001e220000002100 */
[----:B------:R-:W-:Y:S01]  /*2df0*/  BSSY B2, `(.L_x_24383) ;  /* 0x00002be000027945 */ /* 0x000fe20003800000 */
[----:B-----5:R-:W-:Y:S01]  /*2e00*/  CS2R R18, SRZ ;  /* 0x0000000000127805 */ /* 0x020fe2000001ff00 */
[----:B0-----:R-:W-:-:S04]  /*2e10*/  IADD3 R3, R3, 0x80, RZ ;  /* 0x0000008003037810 */ /* 0x001fc80007ffe0ff */
[----:B------:R-:W-:-:S13]  /*2e20*/  ISETP.GE.AND P0, PT, R3, R0, PT ;  /* 0x000000000300720c */ /* 0x000fda0003f06270 */
[----:B------:R-:W-:Y:S05]  /*2e30*/  @P0 BRA `(.L_x_24384) ;  /* 0x00002b9000000947 */ /* 0x000fea0003800000 */
[C---:B------:R-:W-:Y:S01]  /*2e40*/  FSETP.NAN.FTZ.AND P0, PT, R10.reuse, R11, PT ;  /* 0x0000000b0a00720b */ /* 0x040fe20003f18000 */
        /* <DEDUP_REMOVED lines=21> */
[----:B------:R-:W-:Y:S01]  /*2fa0*/  HFMA2.MMA R6, -RZ, RZ, 1.875, 0 ;  /* 0x3f800000ff067435 */ /* 0x000fe200000001ff */
        /* <DEDUP_REMOVED lines=13> */
[----:B------:R-:W-:-:S04]  /*3080*/  FFMA.FTZ R5, R5, 0.25, -R6 ;  /* 0x3e80000005057823 */ /* 0x000fc80000010806 */
[----:B------:R-:W-:-:S04]  /*3090*/  FADD.FTZ R4, R4, R5 ;  /* 0x0000000504047221 */ /* 0x000fc80000010000 */
[C---:B------:R-:W-:Y:S02]  /*30a0*/  FFMA.FTZ R5, R4.reuse, -R7, 0.10546888411045074463 ;  /* 0x3dd8001204057423 */ /* 0x040fe40000010807 */
[----:B------:R-:W3:Y:S02]  /*30b0*/  MUFU.RCP R7, R20 ;  /* 0x0000001400077308 */ /* 0x000ee40000001000 */
[C---:B------:R-:W-:Y:S02]  /*30c0*/  FFMA.FTZ R5, R4.reuse, R5, -0.13229703903198242188 ;  /* 0xbe0778e004057423 */ /* 0x040fe40000010005 */
[----:B0-----:R-:W-:Y:S02]  /*30d0*/  FMUL.FTZ R18, R3, 1.1920928955078125e-07 ;  /* 0x3400000003127820 */ /* 0x001fe40000410000 */
[----:B------:R-:W-:-:S04]  /*30e0*/  FFMA.FTZ R5, R4, R5, 0.14491446316242218018 ;  /* 0x3e14647504057423 */ /* 0x000fc80000010005 */
[----:B------:R-:W-:-:S04]  /*30f0*/  FFMA.FTZ R5, R4, R5, -0.16641564667224884033 ;  /* 0xbe2a68dd04057423 */ /* 0x000fc80000010005 */
[----:B------:R-:W-:Y:S02]  /*3100*/  FFMA.FTZ R5, R4, R5, 0.19988867640495300293 ;  /* 0x3e4caf9e04057423 */ /* 0x000fe40000010005 */
[----:B---3--:R-:W-:Y:S02]  /*3110*/  FFMA R6, -R20, R7, 1 ;  /* 0x3f80000014067423 */ /* 0x008fe40000000107 */
        /* <DEDUP_REMOVED lines=15> */
.L_x_24392:
[----:B------:R-:W-:Y:S05]  /*3210*/  BSYNC B0 ;  /* 0x0000000000007941 */ /* 0x000fea0003800000 */
.L_x_24391:
[----:B------:R-:W-:Y:S01]  /*3220*/  BSSY B4, `(.L_x_24393) ;  /* 0x0000006000047945 */ /* 0x000fe20003800000 */
[----:B------:R-:W-:Y:S01]  /*3230*/  FFMA R3, R6, R3, R7 ;  /* 0x0000000306037223 */ /* 0x000fe20000000007 */
[----:B------:R-:W-:Y:S05]  /*3240*/  @!P0 BRA `(.L_x_24394) ;  /* 0x0000003000008947 */ /* 0x000fea0003800000 */
[----:B------:R-:W-:Y:S02]  /*3250*/  MOV R5, R21 ;  /* 0x0000001500057202 */ /* 0x000fe40000000f00 */
[----:B------:R-:W-:Y:S02]  /*3260*/  MOV R2, 0x3280 ;  /* 0x0000328000027802 */ /* 0x000fe40000000f00 */
[----:B-12---:R-:W-:Y:S05]  /*3270*/  CALL.REL.NOINC `($__internal_57_$__cuda_sm3x_div_rn_ftz_f32_slowpath) ;  /* 0x0000816000007944 */ /* 0x006fea0003c00000 */
.L_x_24394:
[----:B------:R-:W-:Y:S05]  /*3280*/  BSYNC B4 ;  /* 0x0000000000047941 */ /* 0x000fea0003800000 */
.L_x_24393:
        /* <DEDUP_REMOVED lines=18> */
.L_x_24396:
[----:B------:R-:W-:Y:S02]  /*33b0*/  ISETP.GE.AND P0, PT, R10, RZ, PT ;  /* 0x000000ff0a00720c */ /* 0x000fe40003f06270 */
[----:B------:R-:W-:-:S11]  /*33c0*/  MOV R3, 0x3fd774eb ;  /* 0x3fd774eb00037802 */ /* 0x000fd60000000f00 */
[----:B------:R-:W-:-:S04]  /*33d0*/  @P0 FFMA.FTZ R2, R3, 0.93318945169448852539, -R2 ;  /* 0x3f6ee58103020823 */ /* 0x000fc80000010802 */
[----:B------:R-:W-:Y:S02]  /*33e0*/  @!P0 FFMA.FTZ R2, R3, 0.93318945169448852539, R2 ;  /* 0x3f6ee58103028823 */ /* 0x000fe40000010002 */
.L_x_24397:
[----:B------:R-:W-:Y:S05]  /*33f0*/  BSYNC B0 ;  /* 0x0000000000007941 */ /* 0x000fea0003800000 */
.L_x_24395:
        /* <DEDUP_REMOVED lines=12> */
.L_x_24390:
[----:B------:R-:W-:-:S04]  /*34c0*/  FMUL.FTZ R3, R21, R21 ;  /* 0x0000001515037220 */ /* 0x000fc80000410000 */
[----:B------:R-:W-:-:S05]  /*34d0*/  FFMA.FTZ R18, R20, R20, R3 ;  /* 0x0000001414127223 */ /* 0x000fca0000010003 */
[----:B------:R-:W-:-:S13]  /*34e0*/  FSETP.GTU.FTZ.AND P0, PT, R18, 0.69999998807907104492, PT ;  /* 0x3f3333331200780b */ /* 0x000fda0003f1c000 */
[----:B------:R-:W-:Y:S05]  /*34f0*/  @P0 BRA `(.L_x_24399) ;  /* 0x0000031000000947 */ /* 0x000fea0003800000 */
[----:B------:R-:W0:Y:S01]  /*3500*/  MUFU.RCP R3, R20 ;  /* 0x0000001400037308 */ /* 0x000e220000001000 */
[----:B------:R-:W-:Y:S07]  /*3510*/  BSSY B4, `(.L_x_24400) ;  /* 0x000000b000047945 */ /* 0x000fee0003800000 */
[----:B------:R-:W3:Y:S01]  /*3520*/  FCHK P0, R21, R20 ;  /* 0x0000001415007302 */ /* 0x000ee20000000000 */
[----:B0-----:R-:W-:-:S04]  /*3530*/  FFMA R2, -R20, R3, 1 ;  /* 0x3f80000014027423 */ /* 0x001fc80000000103 */
[----:B------:R-:W-:-:S04]  /*3540*/  FFMA R2, R3, R2, R3 ;  /* 0x0000000203027223 */ /* 0x000fc80000000003 */
[----:B------:R-:W-:-:S04]  /*3550*/  FFMA R3, R21, R2, RZ ;  /* 0x0000000215037223 */ /* 0x000fc800000000ff */
[----:B------:R-:W-:-:S04]  /*3560*/  FFMA R4, -R20, R3, R21 ;  /* 0x0000000314047223 */ /* 0x000fc80000000115 */
[----:B------:R-:W-:Y:S01]  /*3570*/  FFMA R3, R2, R4, R3 ;  /* 0x0000000402037223 */ /* 0x000fe20000000003 */
[----:B---3--:R-:W-:Y:S05]  /*3580*/  @!P0 BRA `(.L_x_24401) ;  /* 0x0000003000008947 */ /* 0x008fea0003800000 */
[----:B------:R-:W-:Y:S02]  /*3590*/  MOV R5, R21 ;  /* 0x0000001500057202 */ /* 0x000fe40000000f00 */
[----:B------:R-:W-:Y:S02]  /*35a0*/  MOV R2, 0x35c0 ;  /* 0x000035c000027802 */ /* 0x000fe40000000f00 */
[----:B-12---:R-:W-:Y:S05]  /*35b0*/  CALL.REL.NOINC `($__internal_57_$__cuda_sm3x_div_rn_ftz_f32_slowpath) ;  /* 0x00007e2000007944 */ /* 0x006fea0003c00000 */
.L_x_24401:
[----:B------:R-:W-:Y:S05]  /*35c0*/  BSYNC B4 ;  /* 0x0000000000047941 */ /* 0x000fea0003800000 */
.L_x_24400:
        /* <DEDUP_REMOVED lines=18> */
.L_x_24403:
[----:B------:R-:W-:Y:S02]  /*36f0*/  ISETP.GE.AND P0, PT, R10, RZ, PT ;  /* 0x000000ff0a00720c */ /* 0x000fe40003f06270 */
[----:B------:R-:W-:-:S11]  /*3700*/  MOV R3, 0x3fd774eb ;  /* 0x3fd774eb00037802 */ /* 0x000fd60000000f00 */
[----:B------:R-:W-:-:S04]  /*3710*/  @P0 FFMA.FTZ R2, R3, 0.93318945169448852539, -R2 ;  /* 0x3f6ee58103020823 */ /* 0x000fc80000010802 */
[----:B------:R-:W-:Y:S02]  /*3720*/  @!P0 FFMA.FTZ R2, R3, 0.93318945169448852539, R2 ;  /* 0x3f6ee58103028823 */ /* 0x000fe40000010002 */
.L_x_24404:
[----:B------:R-:W-:Y:S05]  /*3730*/  BSYNC B0 ;  /* 0x0000000000007941 */ /* 0x000fea0003800000 */
.L_x_24402:
        /* <DEDUP_REMOVED lines=13> */
.L_x_24399:
        /* <DEDUP_REMOVED lines=25> */
.L_x_24406:
        /* <DEDUP_REMOVED lines=40> */
.L_x_24405:
        /* <DEDUP_REMOVED lines=23> */
[----:B------:R-:W3:Y:S01]  /*3d90*/  I2F R3, R3 ;  /* 0x0000000300037306 */ /* 0x000ee20000201400 */
        /* <DEDUP_REMOVED lines=9> */
[----:B------:R0:W4:Y:S01]  /*3e30*/  FCHK P0, R7, R20 ;  /* 0x0000001407007302 */ /* 0x0001220000000000 */
[----:B---3--:R-:W-:-:S02]  /*3e40*/  FMUL.FTZ R3, R3, 1.1920928955078125e-07 ;  /* 0x3400000003037820 */ /* 0x008fc40000410000 */
        /* <DEDUP_REMOVED lines=11> */
[C---:B0---4-:R-:W-:Y:S02]  /*3f00*/  ISETP.GE.AND P1, PT, R22.reuse, -0x407fffff, PT ;  /* 0xbf8000011600780c */ /* 0x051fe40003f26270 */
[----:B------:R-:W-:-:S11]  /*3f10*/  FSETP.NEU.FTZ.AND P2, PT, R22, RZ, PT ;  /* 0x000000ff1600720b */ /* 0x000fd60003f5d000 */
[----:B------:R-:W-:-:S05]  /*3f20*/  @P1 MOV R3, 0x7f800000 ;  /* 0x7f80000000031802 */ /* 0x000fca0000000f00 */
[----:B------:R-:W-:-:S05]  /*3f30*/  @P1 FFMA.FTZ R19, R22, R3, +INF ;  /* 0x7f80000016131423 */ /* 0x000fca0000010003 */
[----:B------:R-:W-:Y:S02]  /*3f40*/  FSEL R19, R19, -RZ, P2 ;  /* 0x800000ff13137208 */ /* 0x000fe40001000000 */
.L_x_24408:
[----:B0---4-:R-:W-:Y:S05]  /*3f50*/  BSYNC B0 ;  /* 0x0000000000007941 */ /* 0x011fea0003800000 */
.L_x_24407:
[----:B------:R-:W-:Y:S01]  /*3f60*/  BSSY B4, `(.L_x_24409) ;  /* 0x0000006000047945 */ /* 0x000fe20003800000 */
[----:B------:R-:W-:Y:S01]  /*3f70*/  FFMA R3, R4, R6, R5 ;  /* 0x0000000604037223 */ /* 0x000fe20000000005 */
[----:B------:R-:W-:Y:S05]  /*3f80*/  @!P0 BRA `(.L_x_24410) ;  /* 0x0000003000008947 */ /* 0x000fea0003800000 */
[----:B------:R-:W-:Y:S02]  /*3f90*/  MOV R5, R7 ;  /* 0x0000000700057202 */ /* 0x000fe40000000f00 */
[----:B------:R-:W-:Y:S02]  /*3fa0*/  MOV R2, 0x3fc0 ;  /* 0x00003fc000027802 */ /* 0x000fe40000000f00 */
[----:B-12---:R-:W-:Y:S05]  /*3fb0*/  CALL.REL.NOINC `($__internal_57_$__cuda_sm3x_div_rn_ftz_f32_slowpath) ;  /* 0x0000742000007944 */ /* 0x006fea0003c00000 */
.L_x_24410:
[----:B------:R-:W-:Y:S05]  /*3fc0*/  BSYNC B4 ;  /* 0x0000000000047941 */ /* 0x000fea0003800000 */
.L_x_24409:
        /* <DEDUP_REMOVED lines=18> */
.L_x_24412:
[----:B------:R-:W-:Y:S02]  /*40f0*/  ISETP.GE.AND P0, PT, R10, RZ, PT ;  /* 0x000000ff0a00720c */ /* 0x000fe40003f06270 */
[----:B------:R-:W-:-:S11]  /*4100*/  MOV R3, 0x3fd774eb ;  /* 0x3fd774eb00037802 */ /* 0x000fd60000000f00 */
[----:B------:R-:W-:-:S04]  /*4110*/  @P0 FFMA.FTZ R2, R3, 0.93318945169448852539, -R2 ;  /* 0x3f6ee58103020823 */ /* 0x000fc80000010802 */
[----:B------:R-:W-:Y:S02]  /*4120*/  @!P0 FFMA.FTZ R2, R3, 0.93318945169448852539, R2 ;  /* 0x3f6ee58103028823 */ /* 0x000fe40000010002 */
.L_x_24413:
[----:B------:R-:W-:Y:S05]  /*4130*/  BSYNC B0 ;  /* 0x0000000000007941 */ /* 0x000fea0003800000 */
.L_x_24411:
        /* <DEDUP_REMOVED lines=12> */
.L_x_24389:
        /* <DEDUP_REMOVED lines=12> */
.L_x_24415:
[----:B------:R-:W-:Y:S05]  /*42c0*/  BSYNC B4 ;  /* 0x0000000000047941 */ /* 0x000fea0003800000 */
.L_x_24414:
        /* <DEDUP_REMOVED lines=18> */
.L_x_24417:
[----:B------:R-:W-:Y:S02]  /*43f0*/  ISETP.GE.AND P0, PT, R10, RZ, PT ;  /* 0x000000ff0a00720c */ /* 0x000fe40003f06270 */
[----:B------:R-:W-:-:S11]  /*4400*/  MOV R3, 0x3fd774eb ;  /* 0x3fd774eb00037802 */ /* 0x000fd60000000f00 */
[----:B------:R-:W-:-:S04]  /*4410*/  @P0 FFMA.FTZ R2, R3, 0.93318945169448852539, -R2 ;  /* 0x3f6ee58103020823 */ /* 0x000fc80000010802 */
[----:B------:R-:W-:Y:S02]  /*4420*/  @!P0 FFMA.FTZ R2, R3, 0.93318945169448852539, R2 ;  /* 0x3f6ee58103028823 */ /* 0x000fe40000010002 */
.L_x_24418:
[----:B------:R-:W-:Y:S05]  /*4430*/  BSYNC B0 ;  /* 0x0000000000007941 */ /* 0x000fea0003800000 */
.L_x_24416:
        /* <DEDUP_REMOVED lines=27> */
.L_x_24388:
        /* <DEDUP_REMOVED lines=39> */
.L_x_24421:
[----:B------:R-:W-:Y:S05]  /*4860*/  BSYNC B0 ;  /* 0x0000000000007941 */ /* 0x000fea0003800000 */
.L_x_24420:
[----:B------:R-:W-:Y:S01]  /*4870*/  BSSY B4, `(.L_x_24422) ;  /* 0x0000007000047945 */ /* 0x000fe20003800000 */
[----:B------:R-:W-:Y:S01]  /*4880*/  FFMA R3, R8, R5, R6 ;  /* 0x0000000508037223 */ /* 0x000fe20000000006 */
[----:B------:R-:W-:Y:S05]  /*4890*/  @!P0 BRA `(.L_x_24423) ;  /* 0x0000004000008947 */ /* 0x000fea0003800000 */
[----:B------:R-:W-:Y:S01]  /*48a0*/  HFMA2.MMA R20, -RZ, RZ, 1.875, 0 ;  /* 0x3f800000ff147435 */ /* 0x000fe200000001ff */
[----:B------:R-:W-:Y:S02]  /*48b0*/  MOV R5, R21 ;  /* 0x0000001500057202 */ /* 0x000fe40000000f00 */
[----:B------:R-:W-:-:S03]  /*48c0*/  MOV R2, 0x48e0 ;  /* 0x000048e000027802 */ /* 0x000fc60000000f00 */
[----:B-12---:R-:W-:Y:S05]  /*48d0*/  CALL.REL.NOINC `($__internal_57_$__cuda_sm3x_div_rn_ftz_f32_slowpath) ;  /* 0x00006b0000007944 */ /* 0x006fea0003c00000 */
.L_x_24423:
[----:B------:R-:W-:Y:S05]  /*48e0*/  BSYNC B4 ;  /* 0x0000000000047941 */ /* 0x000fea0003800000 */
.L_x_24422:
        /* <DEDUP_REMOVED lines=18> */
.L_x_24425:
[----:B------:R-:W-:Y:S02]  /*4a10*/  ISETP.GE.AND P0, PT, R10, RZ, PT ;  /* 0x000000ff0a00720c */ /* 0x000fe40003f06270 */
[----:B------:R-:W-:-:S11]  /*4a20*/  MOV R3, 0x3fd774eb ;  /* 0x3fd774eb00037802 */ /* 0x000fd60000000f00 */
[----:B------:R-:W-:-:S04]  /*4a30*/  @P0 FFMA.FTZ R2, R3, 0.93318945169448852539, -R2 ;  /* 0x3f6ee58103020823 */ /* 0x000fc80000010802 */
[----:B------:R-:W-:Y:S02]  /*4a40*/  @!P0 FFMA.FTZ R2, R3, 0.93318945169448852539, R2 ;  /* 0x3f6ee58103028823 */ /* 0x000fe40000010002 */
.L_x_24426:
[----:B------:R-:W-:Y:S05]  /*4a50*/  BSYNC B0 ;  /* 0x0000000000007941 */ /* 0x000fea0003800000 */
.L_x_24424:
        /* <DEDUP_REMOVED lines=10> */
.L_x_24419:
        /* <DEDUP_REMOVED lines=12> */
[----:B-12---:R-:W-:Y:S05]  /*4bc0*/  CALL.REL.NOINC `($__internal_57_$__cuda_sm3x_div_rn_ftz_f32_slowpath) ;  /* 0x0000681000007944 */ /* 0x006fea0003c00000 */
.L_x_24428:
[----:B------:R-:W-:Y:S05]  /*4bd0*/  BSYNC B4 ;  /* 0x0000000000047941 */ /* 0x000fea0003800000 */
.L_x_24427:
        /* <DEDUP_REMOVED lines=18> */
.L_x_24430:
[----:B------:R-:W-:Y:S02]  /*4d00*/  ISETP.GE.AND P0, PT, R10, RZ, PT ;  /* 0x000000ff0a00720c */ /* 0x000fe40003f06270 */
[----:B------:R-:W-:-:S11]  /*4d10*/  MOV R3, 0x3fd774eb ;  /* 0x3fd774eb00037802 */ /* 0x000fd60000000f00 */
[----:B------:R-:W-:-:S04]  /*4d20*/  @P0 FFMA.FTZ R2, R3, 0.93318945169448852539, -R2 ;  /* 0x3f6ee58103020823 */ /* 0x000fc80000010802 */
[----:B------:R-:W-:Y:S02]  /*4d30*/  @!P0 FFMA.FTZ R2, R3, 0.93318945169448852539, R2 ;  /* 0x3f6ee58103028823 */ /* 0x000fe40000010002 */
.L_x_24431:
[----:B------:R-:W-:Y:S05]  /*4d40*/  BSYNC B0 ;  /* 0x0000000000007941 */ /* 0x000fea0003800000 */
.L_x_24429:
        /* <DEDUP_REMOVED lines=11> */
.L_x_24387:
[----:B------:R-:W-:Y:S01]  /*4e00*/  FMUL.FTZ R2, R10, 0.36787945032119750977 ;  /* 0x3ebc5ab20a027820 */ /* 0x000fe20000410000 */
        /* <DEDUP_REMOVED lines=26> */
[----:B------:R-:W3:Y:S01]  /*4fb0*/  FCHK P0, R21, R20 ;  /* 0x0000001415007302 */ /* 0x000ee20000000000 */
[----:B0-----:R-:W-:Y:S01]  /*4fc0*/  FFMA.FTZ R19, R4, 0.69314718246459960938, R19 ;  /* 0x3f31721804137823 */ /* 0x001fe20000010013 */
[----:B---3--:R-:W-:Y:S06]  /*4fd0*/  @!P0 BRA `(.L_x_24433) ;  /* 0x0000003000008947 */ /* 0x008fec0003800000 */
[----:B------:R-:W-:Y:S02]  /*4fe0*/  MOV R5, R21 ;  /* 0x0000001500057202 */ /* 0x000fe40000000f00 */
[----:B------:R-:W-:Y:S02]  /*4ff0*/  MOV R2, 0x5010 ;  /* 0x0000501000027802 */ /* 0x000fe40000000f00 */
[----:B-12---:R-:W-:Y:S05]  /*5000*/  CALL.REL.NOINC `($__internal_57_$__cuda_sm3x_div_rn_ftz_f32_slowpath) ;  /* 0x000063d000007944 */ /* 0x006fea0003c00000 */
.L_x_24433:
[----:B------:R-:W-:Y:S05]  /*5010*/  BSYNC B4 ;  /* 0x0000000000047941 */ /* 0x000fea0003800000 */
.L_x_24432:
        /* <DEDUP_REMOVED lines=18> */
.L_x_24435:
[----:B------:R-:W-:Y:S02]  /*5140*/  ISETP.GE.AND P0, PT, R10, RZ, PT ;  /* 0x000000ff0a00720c */ /* 0x000fe40003f06270 */
[----:B------:R-:W-:-:S11]  /*5150*/  MOV R3, 0x3fd774eb ;  /* 0x3fd774eb00037802 */ /* 0x000fd60000000f00 */
[----:B------:R-:W-:-:S04]  /*5160*/  @P0 FFMA.FTZ R2, R3, 0.93318945169448852539, -R2 ;  /* 0x3f6ee58103020823 */ /* 0x000fc80000010802 */
[----:B------:R-:W-:Y:S02]  /*5170*/  @!P0 FFMA.FTZ R2, R3, 0.93318945169448852539, R2 ;  /* 0x3f6ee58103028823 */ /* 0x000fe40000010002 */
.L_x_24436:
[----:B------:R-:W-:Y:S05]  /*5180*/  BSYNC B0 ;  /* 0x0000000000007941 */ /* 0x000fea0003800000 */
.L_x_24434:
        /* <DEDUP_REMOVED lines=11> */
.L_x_24386:
        /* <DEDUP_REMOVED lines=9> */
[----:B------:R-:W3:Y:S01]  /*52d0*/  FCHK P1, R19, R20 ;  /* 0x0000001413007302 */ /* 0x000ee20000020000 */
        /* <DEDUP_REMOVED lines=12> */
[----:B---3--:R-:W-:Y:S05]  /*53a0*/  @!P1 BRA `(.L_x_24438) ;  /* 0x0000003000009947 */ /* 0x008fea0003800000 */
[----:B------:R-:W-:Y:S02]  /*53b0*/  MOV R5, R19 ;  /* 0x0000001300057202 */ /* 0x000fe40000000f00 */
[----:B------:R-:W-:-:S02]  /*53c0*/  MOV R2, 0x53e0 ;  /* 0x000053e000027802 */ /* 0x000fc40000000f00 */
[----:B-12---:R-:W-:Y:S05]  /*53d0*/  CALL.REL.NOINC `($__internal_57_$__cuda_sm3x_div_rn_ftz_f32_slowpath) ;  /* 0x0000600000007944 */ /* 0x006fea0003c00000 */
.L_x_24438:
[----:B------:R-:W-:Y:S05]  /*53e0*/  BSYNC B4 ;  /* 0x0000000000047941 */ /* 0x000fea0003800000 */
.L_x_24437:
        /* <DEDUP_REMOVED lines=18> */
.L_x_24440:
[----:B------:R-:W-:Y:S02]  /*5510*/  ISETP.GE.AND P0, PT, R10, RZ, PT ;  /* 0x000000ff0a00720c */ /* 0x000fe40003f06270 */
[----:B------:R-:W-:-:S11]  /*5520*/  MOV R3, 0x3fd774eb ;  /* 0x3fd774eb00037802 */ /* 0x000fd60000000f00 */
[----:B------:R-:W-:-:S04]  /*5530*/  @P0 FFMA.FTZ R2, R3, 0.93318945169448852539, -R2 ;  /* 0x3f6ee58103020823 */ /* 0x000fc80000010802 */
[----:B------:R-:W-:Y:S02]  /*5540*/  @!P0 FFMA.FTZ R2, R3, 0.93318945169448852539, R2 ;  /* 0x3f6ee58103028823 */ /* 0x000fe40000010002 */
.L_x_24441:
[----:B------:R-:W-:Y:S05]  /*5550*/  BSYNC B0 ;  /* 0x0000000000007941 */ /* 0x000fea0003800000 */
.L_x_24439:
        /* <DEDUP_REMOVED lines=12> */
.L_x_24398:
[----:B------:R-:W-:Y:S05]  /*5620*/  BSYNC B1 ;  /* 0x0000000000017941 */ /* 0x000fea0003800000 */
.L_x_24385:
        /* <DEDUP_REMOVED lines=16> */
[----:B------:R-:W3:Y:S01]  /*5730*/  @P0 MUFU.COS R3, R4 ;  /* 0x0000000400030308 */ /* 0x000ee20000000000 */
[----:B0-----:R-:W-:-:S02]  /*5740*/  @P0 FMUL.FTZ R19, R2, R19 ;  /* 0x0000001302130220 */ /* 0x001fc40000410000 */
[----:B---3--:R-:W-:Y:S01]  /*5750*/  @P0 FMUL.FTZ R18, R2, R3 ;  /* 0x0000000302120220 */ /* 0x008fe20000410000 */
[----:B------:R-:W-:Y:S05]  /*5760*/  @P0 BRA `(.L_x_24384) ;  /* 0x0000026000000947 */ /* 0x000fea0003800000 */
[----:B------:R-:W-:Y:S02]  /*5770*/  FADD.FTZ R2, R5, -162.88958740234375 ;  /* 0xc322e3bc05027421 */ /* 0x000fe40000010000 */
[----:B------:R-:W-:Y:S02]  /*5780*/  FMUL.RZ R7, R6, 0.15915493667125701904 ;  /* 0x3e22f98306077820 */ /* 0x000fe4000040c000 */
[----:B------:R-:W-:Y:S02]  /*5790*/  FMUL.FTZ R2, R2, 1.4426950216293334961 ;  /* 0x3fb8aa3b02027820 */ /* 0x000fe40000410000 */
[----:B------:R-:W-:Y:S08]  /*57a0*/  MUFU.SIN R6, R7 ;  /* 0x0000000700067308 */ /* 0x000ff00000000400 */
[----:B------:R-:W0:Y:S08]  /*57b0*/  MUFU.EX2 R2, R2 ;  /* 0x0000000200027308 */ /* 0x000e300000000800 */
[----:B------:R-:W3:Y:S01]  /*57c0*/  MUFU.COS R8, R7 ;  /* 0x0000000700087308 */ /* 0x000ee20000000000 */
[----:B0-----:R-:W-:-:S02]  /*57d0*/  LEA.HI R4, R2, 0xffffffed, RZ, 0x9 ;  /* 0xffffffed02047811 */ /* 0x001fc400078f48ff */
[----:B------:R-:W-:Y:S02]  /*57e0*/  LOP3.LUT R3, R2, 0x7fffff, RZ, 0xc0, !PT ;  /* 0x007fffff02037812 */ /* 0x000fe400078ec0ff */
[----:B------:R-:W-:Y:S02]  /*57f0*/  LEA.HI R5, R4, R4, RZ, 0x1 ;  /* 0x0000000404057211 */ /* 0x000fe400078f08ff */
[----:B------:R-:W-:Y:S02]  /*5800*/  LOP3.LUT R3, R3, 0x7f000000, RZ, 0xfc, !PT ;  /* 0x7f00000003037812 */ /* 0x000fe400078efcff */
[----:B------:R-:W-:-:S03]  /*5810*/  SHF.R.S32.HI R5, RZ, 0x1, R5 ;  /* 0x00000001ff057819 */ /* 0x000fc60000011405 */
[C---:B------:R-:W-:Y:S01]  /*5820*/  FMUL.FTZ R6, R3.reuse, R6 ;  /* 0x0000000603067220 */ /* 0x040fe20000410000 */
[----:B------:R-:W-:Y:S01]  /*5830*/  IADD3 R4, R4, -R5, RZ ;  /* 0x8000000504047210 */ /* 0x000fe20007ffe0ff */
[----:B---3--:R-:W-:Y:S01]  /*5840*/  FMUL.FTZ R2, R3, R8 ;  /* 0x0000000803027220 */ /* 0x008fe20000410000 */
[----:B------:R-:W-:Y:S02]  /*5850*/  LEA R5, R5, 0x3f800000, 0x17 ;  /* 0x3f80000005057811 */ /* 0x000fe400078eb8ff */
[----:B------:R-:W-:-:S03]  /*5860*/  LEA R4, R4, 0x3f800000, 0x17 ;  /* 0x3f80000004047811 */ /* 0x000fc600078eb8ff */
[C---:B------:R-:W-:Y:S02]  /*5870*/  FMUL.FTZ R19, R5.reuse, R6 ;  /* 0x0000000605137220 */ /* 0x040fe40000410000 */
[----:B------:R-:W-:Y:S02]  /*5880*/  FMUL.FTZ R5, R5, R2 ;  /* 0x0000000205057220 */ /* 0x000fe40000410000 */
[C---:B------:R-:W-:Y:S02]  /*5890*/  FMUL.FTZ R19, R4.reuse, R19 ;  /* 0x0000001304137220 */ /* 0x040fe40000410000 */
[----:B------:R-:W-:Y:S01]  /*58a0*/  FMUL.FTZ R18, R4, R5 ;  /* 0x0000000504127220 */ /* 0x000fe20000410000 */
[----:B------:R-:W-:Y:S05]  /*58b0*/  BRA `(.L_x_24384) ;  /* 0x0000011000007947 */ /* 0x000fea0003800000 */
.L_x_24444:
        /* <DEDUP_REMOVED lines=10> */
.L_x_24443:
[----:B------:R-:W-:-:S04]  /*5960*/  FMUL.RZ R6, R6, 0.15915493667125701904 ;  /* 0x3e22f98306067820 */ /* 0x000fc8000040c000 */
[----:B------:R0:W3:Y:S08]  /*5970*/  MUFU.SIN R19, R6 ;  /* 0x0000000600137308 */ /* 0x0000f00000000400 */
[----:B------:R0:W4:Y:S01]  /*5980*/  MUFU.COS R18, R6 ;  /* 0x0000000600127308 */ /* 0x0001220000000000 */
[----:B------:R-:W-:Y:S05]  /*5990*/  BRA `(.L_x_24384) ;  /* 0x0000003000007947 */ /* 0x000fea0003800000 */
.L_x_24442:
[----:B------:R-:W-:Y:S01]  /*59a0*/  FMUL.FTZ R5, R5, 1.4426950216293334961 ;  /* 0x3fb8aa3b05057820 */ /* 0x000fe20000410000 */
[----:B------:R-:W-:-:S03]  /*59b0*/  MOV R19, R6 ;  /* 0x0000000600137202 */ /* 0x000fc60000000f00 */
[----:B------:R0:W3:Y:S04]  /*59c0*/  MUFU.EX2 R18, R5 ;  /* 0x0000000500127308 */ /* 0x0000e80000000800 */
.L_x_24384:
[----:B------:R-:W-:Y:S05]  /*59d0*/  BSYNC B2 ;  /* 0x0000000000027941 */ /* 0x000fea0003800000 */
.L_x_24383:
[----:B------:R-:W5:Y:S01]  /*59e0*/  S2R R3, SR_TID.X ;  /* 0x0000000000037919 */ /* 0x000f620000002100 */
[----:B------:R-:W-:Y:S01]  /*59f0*/  BSSY B2, `(.L_x_24445) ;  /* 0x00002be000027945 */ /* 0x000fe20003800000 */
[----:B------:R-:W-:Y:S01]  /*5a00*/  CS2R R10, SRZ ;  /* 0x00000000000a7805 */ /* 0x000fe2000001ff00 */
[----:B-----5:R-:W-:-:S04]  /*5a10*/  IADD3 R3, R3, 0x100, RZ ;  /* 0x0000010003037810 */ /* 0x020fc80007ffe0ff */
        /* <DEDUP_REMOVED lines=24> */
[----:B0-----:R-:W-:Y:S01]  /*5ba0*/  HFMA2.MMA R6, -RZ, RZ, 1.875, 0 ;  /* 0x3f800000ff067435 */ /* 0x001fe200000001ff */
        /* <DEDUP_REMOVED lines=16> */
[----:B------:R-:W5:Y:S02]  /*5cb0*/  MUFU.RCP R7, R20 ;  /* 0x0000001400077308 */ /* 0x000f640000001000 */
[C---:B------:R-:W-:Y:S02]  /*5cc0*/  FFMA.FTZ R5, R4.reuse, R5, -0.13229703903198242188 ;  /* 0xbe0778e004057423 */ /* 0x040fe40000010005 */
[----:B0-----:R-:W-:Y:S02]  /*5cd0*/  FMUL.FTZ R10, R3, 1.1920928955078125e-07 ;  /* 0x34000000030a7820 */ /* 0x001fe40000410000 */
[----:B------:R-:W-:-:S04]  /*5ce0*/  FFMA.FTZ R5, R4, R5, 0.14491446316242218018 ;  /* 0x3e14647504057423 */ /* 0x000fc80000010005 */
[----:B------:R-:W-:-:S04]  /*5cf0*/  FFMA.FTZ R5, R4, R5, -0.16641564667224884033 ;  /* 0xbe2a68dd04057423 */ /* 0x000fc80000010005 */
[----:B------:R-:W-:Y:S02]  /*5d00*/  FFMA.FTZ R5, R4, R5, 0.19988867640495300293 ;  /* 0x3e4caf9e04057423 */ /* 0x000fe40000010005 */
[----:B-----5:R-:W-:Y:S02]  /*5d10*/  FFMA R6, -R20, R7, 1 ;  /* 0x3f80000014067423 */ /* 0x020fe40000000107 */
        /* <DEDUP_REMOVED lines=15> */
.L_x_24454:
[----:B------:R-:W-:Y:S05]  /*5e10*/  BSYNC B0 ;  /* 0x0000000000007941 */ /* 0x000fea0003800000 */
.L_x_24453:
[----:B------:R-:W-:Y:S01]  /*5e20*/  BSSY B4, `(.L_x_24455) ;  /* 0x0000006000047945 */ /* 0x000fe20003800000 */
[----:B------:R-:W-:Y:S01]  /*5e30*/  FFMA R3, R6, R3, R7 ;  /* 0x0000000306037223 */ /* 0x000fe20000000007 */
[----:B------:R-:W-:Y:S05]  /*5e40*/  @!P0 BRA `(.L_x_24456) ;  /* 0x0000003000008947 */ /* 0x000fea0003800000 */
[----:B------:R-:W-:Y:S02]  /*5e50*/  MOV R5, R21 ;  /* 0x0000001500057202 */ /* 0x000fe40000000f00 */
[----:B------:R-:W-:Y:S02]  /*5e60*/  MOV R2, 0x5e80 ;  /* 0x00005e8000027802 */ /* 0x000fe40000000f00 */
[----:B-1234-:R-:W-:Y:S05]  /*5e70*/  CALL.REL.NOINC `($__internal_57_$__cuda_sm3x_div_rn_ftz_f32_slowpath) ;  /* 0x0000556000007944 */ /* 0x01efea0003c00000 */
.L_x_24456:
[----:B------:R-:W-:Y:S05]  /*5e80*/  BSYNC B4 ;  /* 0x0000000000047941 */ /* 0x000fea0003800000 */
.L_x_24455:
        /* <DEDUP_REMOVED lines=18> */
.L_x_24458:
[----:B------:R-:W-:Y:S02]  /*5fb0*/  ISETP.GE.AND P0, PT, R12, RZ, PT ;  /* 0x000000ff0c00720c */ /* 0x000fe40003f06270 */
[----:B------:R-:W-:-:S11]  /*5fc0*/  MOV R3, 0x3fd774eb ;  /* 0x3fd774eb00037802 */ /* 0x000fd60000000f00 */
[----:B------:R-:W-:-:S04]  /*5fd0*/  @P0 FFMA.FTZ R2, R3, 0.93318945169448852539, -R2 ;  /* 0x3f6ee58103020823 */ /* 0x000fc80000010802 */
[----:B------:R-:W-:Y:S02]  /*5fe0*/  @!P0 FFMA.FTZ R2, R3, 0.93318945169448852539, R2 ;  /* 0x3f6ee58103028823 */ /* 0x000fe40000010002 */
.L_x_24459:
[----:B------:R-:W-:Y:S05]  /*5ff0*/  BSYNC B0 ;  /* 0x0000000000007941 */ /* 0x000fea0003800000 */
.L_x_24457:
        /* <DEDUP_REMOVED lines=12> */
.L_x_24452:
[----:B------:R-:W-:-:S04]  /*60c0*/  FMUL.FTZ R3, R21, R21 ;  /* 0x0000001515037220 */ /* 0x000fc80000410000 */
[----:B------:R-:W-:-:S05]  /*60d0*/  FFMA.FTZ R10, R20, R20, R3 ;  /* 0x00000014140a7223 */ /* 0x000fca0000010003 */
[----:B------:R-:W-:-:S13]  /*60e0*/  FSETP.GTU.FTZ.AND P0, PT, R10, 0.69999998807907104492, PT ;  /* 0x3f3333330a00780b */ /* 0x000fda0003f1c000 */
[----:B------:R-:W-:Y:S05]  /*60f0*/  @P0 BRA `(.L_x_24461) ;  /* 0x0000031000000947 */ /* 0x000fea0003800000 */
[----:B------:R-:W5:Y:S01]  /*6100*/  MUFU.RCP R3, R20 ;  /* 0x0000001400037308 */ /* 0x000f620000001000 */
[----:B------:R-:W-:Y:S07]  /*6110*/  BSSY B4, `(.L_x_24462) ;  /* 0x000000b000047945 */ /* 0x000fee0003800000 */
[----:B------:R-:W0:Y:S01]  /*6120*/  FCHK P0, R21, R20 ;  /* 0x0000001415007302 */ /* 0x000e220000000000 */
[----:B-----5:R-:W-:-:S04]  /*6130*/  FFMA R2, -R20, R3, 1 ;  /* 0x3f80000014027423 */ /* 0x020fc80000000103 */
[----:B------:R-:W-:-:S04]  /*6140*/  FFMA R2, R3, R2, R3 ;  /* 0x0000000203027223 */ /* 0x000fc80000000003 */
[----:B------:R-:W-:-:S04]  /*6150*/  FFMA R3, R21, R2, RZ ;  /* 0x0000000215037223 */ /* 0x000fc800000000ff */
[----:B------:R-:W-:-:S04]  /*6160*/  FFMA R4, -R20, R3, R21 ;  /* 0x0000000314047223 */ /* 0x000fc80000000115 */
[----:B------:R-:W-:Y:S01]  /*6170*/  FFMA R3, R2, R4, R3 ;  /* 0x0000000402037223 */ /* 0x000fe20000000003 */
[----:B0-----:R-:W-:Y:S05]  /*6180*/  @!P0 BRA `(.L_x_24463) ;  /* 0x0000003000008947 */ /* 0x001fea0003800000 */
[----:B------:R-:W-:Y:S02]  /*6190*/  MOV R5, R21 ;  /* 0x0000001500057202 */ /* 0x000fe40000000f00 */
[----:B------:R-:W-:Y:S02]  /*61a0*/  MOV R2, 0x61c0 ;  /* 0x000061c000027802 */ /* 0x000fe40000000f00 */
[----:B-1234-:R-:W-:Y:S05]  /*61b0*/  CALL.REL.NOINC `($__internal_57_$__cuda_sm3x_div_rn_ftz_f32_slowpath) ;  /* 0x0000522000007944 */ /* 0x01efea0003c00000 */
.L_x_24463:
[----:B------:R-:W-:Y:S05]  /*61c0*/  BSYNC B4 ;  /* 0x0000000000047941 */ /* 0x000fea0003800000 */
.L_x_24462:
        /* <DEDUP_REMOVED lines=18> */
.L_x_24465:
[----:B------:R-:W-:Y:S02]  /*62f0*/  ISETP.GE.AND P0, PT, R12, RZ, PT ;  /* 0x000000ff0c00720c */ /* 0x000fe40003f06270 */
[----:B------:R-:W-:-:S11]  /*6300*/  MOV R3, 0x3fd774eb ;  /* 0x3fd774eb00037802 */ /* 0x000fd60000000f00 */
[----:B------:R-:W-:-:S04]  /*6310*/  @P0 FFMA.FTZ R2, R3, 0.93318945169448852539, -R2 ;  /* 0x3f6ee58103020823 */ /* 0x000fc80000010802 */
[----:B------:R-:W-:Y:S02]  /*6320*/  @!P0 FFMA.FTZ R2, R3, 0.93318945169448852539, R2 ;  /* 0x3f6ee58103028823 */ /* 0x000fe40000010002 */
.L_x_24466:
[----:B------:R-:W-:Y:S05]  /*6330*/  BSYNC B0 ;  /* 0x0000000000007941 */ /* 0x000fea0003800000 */
.L_x_24464:
        /* <DEDUP_REMOVED lines=13> */
.L_x_24461:
[----:B------:R-:W-:Y:S01]  /*6410*/  LOP3.LUT R3, R20, 0xffff0000, RZ, 0xc0, !PT ;  /* 0xffff000014037812 */ /* 0x000fe200078ec0ff */
[----:B------:R-:W-:Y:S01]  /*6420*/  BSSY B0, `(.L_x_24467) ;  /* 0x000003f000007945 */ /* 0x000fe20003800000 */
[----:B0-----:R-:W-:-:S03]  /*6430*/  LOP3.LUT R6, R21, 0xffff0000, RZ, 0xc0, !PT ;  /* 0xffff000015067812 */ /* 0x001fc600078ec0ff */
        /* <DEDUP_REMOVED lines=22> */
.L_x_24468:
        /* <DEDUP_REMOVED lines=40> */
.L_x_24467:
        /* <DEDUP_REMOVED lines=23> */
[----:B------:R-:W5:Y:S01]  /*6990*/  I2F R3, R3 ;  /* 0x0000000300037306 */ /* 0x000f620000201400 */
        /* <DEDUP_REMOVED lines=10> */
[----:B-----5:R-:W-:-:S02]  /*6a40*/  FMUL.FTZ R3, R3, 1.1920928955078125e-07 ;  /* 0x3400000003037820 */ /* 0x020fc40000410000 */
        /* <DEDUP_REMOVED lines=16> */
.L_x_24470:
[----:B0---4-:R-:W-:Y:S05]  /*6b50*/  BSYNC B0 ;  /* 0x0000000000007941 */ /* 0x011fea0003800000 */
.L_x_24469:
[----:B------:R-:W-:Y:S01]  /*6b60*/  BSSY B4, `(.L_x_24471) ;  /* 0x0000006000047945 */ /* 0x000fe20003800000 */
[----:B------:R-:W-:Y:S01]  /*6b70*/  FFMA R3, R4, R6, R5 ;  /* 0x0000000604037223 */ /* 0x000fe20000000005 */
[----:B------:R-:W-:Y:S05]  /*6b80*/  @!P0 BRA `(.L_x_24472) ;  /* 0x0000003000008947 */ /* 0x000fea0003800000 */
[----:B------:R-:W-:Y:S02]  /*6b90*/  MOV R5, R7 ;  /* 0x0000000700057202 */ /* 0x000fe40000000f00 */
[----:B------:R-:W-:Y:S02]  /*6ba0*/  MOV R2, 0x6bc0 ;  /* 0x00006bc000027802 */ /* 0x000fe40000000f00 */
[----:B-123--:R-:W-:Y:S05]  /*6bb0*/  CALL.REL.NOINC `($__internal_57_$__cuda_sm3x_div_rn_ftz_f32_slowpath) ;  /* 0x0000482000007944 */ /* 0x00efea0003c00000 */
.L_x_24472:
[----:B------:R-:W-:Y:S05]  /*6bc0*/  BSYNC B4 ;  /* 0x0000000000047941 */ /* 0x000fea0003800000 */
.L_x_24471:
        /* <DEDUP_REMOVED lines=18> */
.L_x_24474:
[----:B------:R-:W-:Y:S02]  /*6cf0*/  ISETP.GE.AND P0, PT, R12, RZ, PT ;  /* 0x000000ff0c00720c */ /* 0x000fe40003f06270 */
[----:B------:R-:W-:-:S11]  /*6d00*/  MOV R3, 0x3fd774eb ;  /* 0x3fd774eb00037802 */ /* 0x000fd60000000f00 */
[----:B------:R-:W-:-:S04]  /*6d10*/  @P0 FFMA.FTZ R2, R3, 0.93318945169448852539, -R2 ;  /* 0x3f6ee58103020823 */ /* 0x000fc80000010802 */
[----:B------:R-:W-:Y:S02]  /*6d20*/  @!P0 FFMA.FTZ R2, R3, 0.93318945169448852539, R2 ;  /* 0x3f6ee58103028823 */ /* 0x000fe40000010002 */
.L_x_24475:
[----:B------:R-:W-:Y:S05]  /*6d30*/  BSYNC B0 ;  /* 0x0000000000007941 */ /* 0x000fea0003800000 */
.L_x_24473:
        /* <DEDUP_REMOVED lines=12> */
.L_x_24451:
        /* <DEDUP_REMOVED lines=12> */
.L_x_24477:
[----:B------:R-:W-:Y:S05]  /*6ec0*/  BSYNC B4 ;  /* 0x0000000000047941 */ /* 0x000fea0003800000 */
.L_x_24476:
        /* <DEDUP_REMOVED lines=18> */
.L_x_24479:
[----:B------:R-:W-:Y:S02]  /*6ff0*/  ISETP.GE.AND P0, PT, R12, RZ, PT ;  /* 0x000000ff0c00720c */ /* 0x000fe40003f06270 */
[----:B------:R-:W-:-:S11]  /*7000*/  MOV R3, 0x3fd774eb ;  /* 0x3fd774eb00037802 */ /* 0x000fd60000000f00 */
[----:B------:R-:W-:-:S04]  /*7010*/  @P0 FFMA.FTZ R2, R3, 0.93318945169448852539, -R2 ;  /* 0x3f6ee58103020823 */ /* 0x000fc80000010802 */
[----:B------:R-:W-:Y:S02]  /*7020*/  @!P0 FFMA.FTZ R2, R3, 0.93318945169448852539, R2 ;  /* 0x3f6ee58103028823 */ /* 0x000fe40000010002 */
.L_x_24480:
[----:B------:R-:W-:Y:S05]  /*7030*/  BSYNC B0 ;  /* 0x0000000000007941 */ /* 0x000fea0003800000 */
.L_x_24478:
        /* <DEDUP_REMOVED lines=27> */
.L_x_24450:
[----:B------:R-:W-:-:S13]  /*71f0*/  FSETP.GEU.FTZ.AND P0, PT, R21, 9.999999682655225389e-20, PT ;  /* 0x1fec1e4a1500780b */ /* 0x000fda0003f1e000 */
[----:B------:R-:W-:Y:S05]  /*7200*/  @!P0 BRA `(.L_x_24481) ;  /* 0x000004f000008947 */ /* 0x000fea0003800000 */
[----:B------:R-:W-:Y:S01]  /*7210*/  FMUL.FTZ R2, R21, R21 ;  /* 0x0000001515027220 */ /* 0x000fe20000410000 */
[----:B0-----:R-:W-:Y:S01]  /*7220*/  MOV R6, 0x3e800000 ;  /* 0x3e80000000067802 */ /* 0x001fe20000000f00 */
        /* <DEDUP_REMOVED lines=35> */
.L_x_24483:
[----:B------:R-:W-:Y:S05]  /*7460*/  BSYNC B0 ;  /* 0x0000000000007941 */ /* 0x000fea0003800000 */
.L_x_24482:
[----:B------:R-:W-:Y:S01]  /*7470*/  BSSY B4, `(.L_x_24484) ;  /* 0x0000007000047945 */ /* 0x000fe20003800000 */
[----:B------:R-:W-:Y:S01]  /*7480*/  FFMA R3, R8, R5, R6 ;  /* 0x0000000508037223 */ /* 0x000fe20000000006 */
[----:B------:R-:W-:Y:S05]  /*7490*/  @!P0 BRA `(.L_x_24485) ;  /* 0x0000004000008947 */ /* 0x000fea0003800000 */
[----:B------:R-:W-:Y:S01]  /*74a0*/  HFMA2.MMA R20, -RZ, RZ, 1.875, 0 ;  /* 0x3f800000ff147435 */ /* 0x000fe200000001ff */
[----:B------:R-:W-:Y:S02]  /*74b0*/  MOV R5, R21 ;  /* 0x0000001500057202 */ /* 0x000fe40000000f00 */
[----:B------:R-:W-:-:S03]  /*74c0*/  MOV R2, 0x74e0 ;  /* 0x000074e000027802 */ /* 0x000fc60000000f00 */
[----:B-1234-:R-:W-:Y:S05]  /*74d0*/  CALL.REL.NOINC `($__internal_57_$__cuda_sm3x_div_rn_ftz_f32_slowpath) ;  /* 0x00003f0000007944 */ /* 0x01efea0003c00000 */
.L_x_24485:
[----:B------:R-:W-:Y:S05]  /*74e0*/  BSYNC B4 ;  /* 0x0000000000047941 */ /* 0x000fea0003800000 */
.L_x_24484:
        /* <DEDUP_REMOVED lines=18> */
.L_x_24487:
[----:B------:R-:W-:Y:S02]  /*7610*/  ISETP.GE.AND P0, PT, R12, RZ, PT ;  /* 0x000000ff0c00720c */ /* 0x000fe40003f06270 */
[----:B------:R-:W-:-:S11]  /*7620*/  MOV R3, 0x3fd774eb ;  /* 0x3fd774eb00037802 */ /* 0x000fd60000000f00 */
[----:B------:R-:W-:-:S04]  /*7630*/  @P0 FFMA.FTZ R2, R3, 0.93318945169448852539, -R2 ;  /* 0x3f6ee58103020823 */ /* 0x000fc80000010802 */
[----:B------:R-:W-:Y:S02]  /*7640*/  @!P0 FFMA.FTZ R2, R3, 0.93318945169448852539, R2 ;  /* 0x3f6ee58103028823 */ /* 0x000fe40000010002 */
.L_x_24488:
[----:B------:R-:W-:Y:S05]  /*7650*/  BSYNC B0 ;  /* 0x0000000000007941 */ /* 0x000fea0003800000 */
.L_x_24486:
        /* <DEDUP_REMOVED lines=10> */
.L_x_24481:
[----:B------:R-:W-:Y:S01]  /*7700*/  MOV R2, 0x3f800000 ;  /* 0x3f80000000027802 */ /* 0x000fe20000000f00 */
[----:B------:R-:W5:Y:S01]  /*7710*/  FCHK P0, R21, 1 ;  /* 0x3f80000015007902 */ /* 0x000f620000000000 */
[----:B------:R-:W-:Y:S03]  /*7720*/  BSSY B4, `(.L_x_24489) ;  /* 0x000000b000047945 */ /* 0x000fe60003800000 */
[----:B------:R-:W-:-:S04]  /*7730*/  FFMA R3, R2, -R2, 1 ;  /* 0x3f80000002037423 */ /* 0x000fc80000000802 */
[----:B------:R-:W-:-:S04]  /*7740*/  FFMA R4, R3, R2, 1 ;  /* 0x3f80000003047423 */ /* 0x000fc80000000002 */
[----:B------:R-:W-:-:S04]  /*7750*/  FFMA R2, R4, R21, RZ ;  /* 0x0000001504027223 */ /* 0x000fc800000000ff */
[----:B------:R-:W-:-:S04]  /*7760*/  FFMA R3, R2, -1, R21 ;  /* 0xbf80000002037823 */ /* 0x000fc80000000015 */
[----:B------:R-:W-:Y:S01]  /*7770*/  FFMA R3, R4, R3, R2 ;  /* 0x0000000304037223 */ /* 0x000fe20000000002 */
[----:B-----5:R-:W-:Y:S05]  /*7780*/  @!P0 BRA `(.L_x_24490) ;  /* 0x0000004000008947 */ /* 0x020fea0003800000 */
[----:B------:R-:W-:Y:S01]  /*7790*/  HFMA2.MMA R20, -RZ, RZ, 1.875, 0 ;  /* 0x3f800000ff147435 */ /* 0x000fe200000001ff */
[----:B0-----:R-:W-:Y:S02]  /*77a0*/  MOV R5, R21 ;  /* 0x0000001500057202 */ /* 0x001fe40000000f00 */
[----:B------:R-:W-:-:S03]  /*77b0*/  MOV R2, 0x77d0 ;  /* 0x000077d000027802 */ /* 0x000fc60000000f00 */
[----:B-1234-:R-:W-:Y:S05]  /*77c0*/  CALL.REL.NOINC `($__internal_57_$__cuda_sm3x_div_rn_ftz_f32_slowpath) ;  /* 0x00003c1000007944 */ /* 0x01efea0003c00000 */
.L_x_24490:
[----:B------:R-:W-:Y:S05]  /*77d0*/  BSYNC B4 ;  /* 0x0000000000047941 */ /* 0x000fea0003800000 */
.L_x_24489:
[----:B0-----:R-:W-:Y:S01]  /*77e0*/  MOV R5, 0x3b33710b ;  /* 0x3b33710b00057802 */ /* 0x001fe20000000f00 */
        /* <DEDUP_REMOVED lines=17> */
.L_x_24492:
[----:B------:R-:W-:Y:S02]  /*7900*/  ISETP.GE.AND P0, PT, R12, RZ, PT ;  /* 0x000000ff0c00720c */ /* 0x000fe40003f06270 */
[----:B------:R-:W-:-:S11]  /*7910*/  MOV R3, 0x3fd774eb ;  /* 0x3fd774eb00037802 */ /* 0x000fd60000000f00 */
[----:B------:R-:W-:-:S04]  /*7920*/  @P0 FFMA.FTZ R2, R3, 0.93318945169448852539, -R2 ;  /* 0x3f6ee58103020823 */ /* 0x000fc80000010802 */
[----:B------:R-:W-:Y:S02]  /*7930*/  @!P0 FFMA.FTZ R2, R3, 0.93318945169448852539, R2 ;  /* 0x3f6ee58103028823 */ /* 0x000fe40000010002 */
.L_x_24493:
[----:B------:R-:W-:Y:S05]  /*7940*/  BSYNC B0 ;  /* 0x0000000000007941 */ /* 0x000fea0003800000 */
.L_x_24491:
        /* <DEDUP_REMOVED lines=11> */
.L_x_24449:
        /* <DEDUP_REMOVED lines=8> */
[----:B0-----:R-:W-:Y:S02]  /*7a80*/  LOP3.LUT R5, R4, 0xfe000000, RZ, 0xc0, !PT ;  /* 0xfe00000004057812 */ /* 0x001fe400078ec0ff */
        /* <DEDUP_REMOVED lines=18> */
[----:B------:R-:W5:Y:S01]  /*7bb0*/  FCHK P0, R21, R20 ;  /* 0x0000001415007302 */ /* 0x000f620000000000 */
[----:B0-----:R-:W-:Y:S01]  /*7bc0*/  FFMA.FTZ R11, R4, 0.69314718246459960938, R11 ;  /* 0x3f317218040b7823 */ /* 0x001fe2000001000b */
[----:B-----5:R-:W-:Y:S06]  /*7bd0*/  @!P0 BRA `(.L_x_24495) ;  /* 0x0000003000008947 */ /* 0x020fec0003800000 */
[----:B------:R-:W-:Y:S02]  /*7be0*/  MOV R5, R21 ;  /* 0x0000001500057202 */ /* 0x000fe40000000f00 */
[----:B------:R-:W-:Y:S02]  /*7bf0*/  MOV R2, 0x7c10 ;  /* 0x00007c1000027802 */ /* 0x000fe40000000f00 */
[----:B-1234-:R-:W-:Y:S05]  /*7c00*/  CALL.REL.NOINC `($__internal_57_$__cuda_sm3x_div_rn_ftz_f32_slowpath) ;  /* 0x000037d000007944 */ /* 0x01efea0003c00000 */
.L_x_24495:
[----:B------:R-:W-:Y:S05]  /*7c10*/  BSYNC B4 ;  /* 0x0000000000047941 */ /* 0x000fea0003800000 */
.L_x_24494:
        /* <DEDUP_REMOVED lines=18> */
.L_x_24497:
[----:B------:R-:W-:Y:S02]  /*7d40*/  ISETP.GE.AND P0, PT, R12, RZ, PT ;  /* 0x000000ff0c00720c */ /* 0x000fe40003f06270 */
[----:B------:R-:W-:-:S11]  /*7d50*/  MOV R3, 0x3fd774eb ;  /* 0x3fd774eb00037802 */ /* 0x000fd60000000f00 */
[----:B------:R-:W-:-:S04]  /*7d60*/  @P0 FFMA.FTZ R2, R3, 0.93318945169448852539, -R2 ;  /* 0x3f6ee58103020823 */ /* 0x000fc80000010802 */
[----:B------:R-:W-:Y:S02]  /*7d70*/  @!P0 FFMA.FTZ R2, R3, 0.93318945169448852539, R2 ;  /* 0x3f6ee58103028823 */ /* 0x000fe40000010002 */
.L_x_24498:
[----:B------:R-:W-:Y:S05]  /*7d80*/  BSYNC B0 ;  /* 0x0000000000007941 */ /* 0x000fea0003800000 */
.L_x_24496:
        /* <DEDUP_REMOVED lines=11> */
.L_x_24448:
        /* <DEDUP_REMOVED lines=9> */
[----:B------:R-:W5:Y:S01]  /*7ed0*/  FCHK P1, R11, R20 ;  /* 0x000000140b007302 */ /* 0x000f620000020000 */
        /* <DEDUP_REMOVED lines=12> */
[----:B-----5:R-:W-:Y:S05]  /*7fa0*/  @!P1 BRA `(.L_x_24500) ;  /* 0x0000003000009947 */ /* 0x020fea0003800000 */
[----:B------:R-:W-:Y:S02]  /*7fb0*/  MOV R5, R11 ;  /* 0x0000000b00057202 */ /* 0x000fe40000000f00 */
[----:B------:R-:W-:-:S02]  /*7fc0*/  MOV R2, 0x7fe0 ;  /* 0x00007fe000027802 */ /* 0x000fc40000000f00 */
[----:B-1234-:R-:W-:Y:S05]  /*7fd0*/  CALL.REL.NOINC `($__internal_57_$__cuda_sm3x_div_rn_ftz_f32_slowpath) ;  /* 0x0000340000007944 */ /* 0x01efea0003c00000 */
.L_x_24500:
[----:B------:R-:W-:Y:S05]  /*7fe0*/  BSYNC B4 ;  /* 0x0000000000047941 */ /* 0x000fea0003800000 */
.L_x_24499:
        /* <DEDUP_REMOVED lines=18> */
.L_x_24502:
[----:B------:R-:W-:Y:S02]  /*8110*/  ISETP.GE.AND P0, PT, R12, RZ, PT ;  /* 0x000000ff0c00720c */ /* 0x000fe40003f06270 */
[----:B------:R-:W-:-:S11]  /*8120*/  MOV R3, 0x3fd774eb ;  /* 0x3fd774eb00037802 */ /* 0x000fd60000000f00 */
[----:B------:R-:W-:-:S04]  /*8130*/  @P0 FFMA.FTZ R2, R3, 0.93318945169448852539, -R2 ;  /* 0x3f6ee58103020823 */ /* 0x000fc80000010802 */
[----:B------:R-:W-:Y:S02]  /*8140*/  @!P0 FFMA.FTZ R2, R3, 0.93318945169448852539, R2 ;  /* 0x3f6ee58103028823 */ /* 0x000fe40000010002 */
.L_x_24503:
[----:B------:R-:W-:Y:S05]  /*8150*/  BSYNC B0 ;  /* 0x0000000000007941 */ /* 0x000fea0003800000 */
.L_x_24501:
        /* <DEDUP_REMOVED lines=12> */
.L_x_24460:
[----:B------:R-:W-:Y:S05]  /*8220*/  BSYNC B1 ;  /* 0x0000000000017941 */ /* 0x000fea0003800000 */
.L_x_24447:
        /* <DEDUP_REMOVED lines=16> */
[----:B------:R-:W5:Y:S01]  /*8330*/  @P0 MUFU.COS R3, R4 ;  /* 0x0000000400030308 */ /* 0x000f620000000000 */
[----:B0-----:R-:W-:-:S02]  /*8340*/  @P0 FMUL.FTZ R11, R2, R11 ;  /* 0x0000000b020b0220 */ /* 0x001fc40000410000 */
[----:B-----5:R-:W-:Y:S01]  /*8350*/  @P0 FMUL.FTZ R10, R2, R3 ;  /* 0x00000003020a0220 */ /* 0x020fe20000410000 */
[----:B------:R-:W-:Y:S05]  /*8360*/  @P0 BRA `(.L_x_24446) ;  /* 0x0000026000000947 */ /* 0x000fea0003800000 */
[----:B------:R-:W-:Y:S02]  /*8370*/  FADD.FTZ R2, R5, -162.88958740234375 ;  /* 0xc322e3bc05027421 */ /* 0x000fe40000010000 */
[----:B------:R-:W-:Y:S02]  /*8380*/  FMUL.RZ R7, R6, 0.15915493667125701904 ;  /* 0x3e22f98306077820 */ /* 0x000fe4000040c000 */
[----:B------:R-:W-:Y:S02]  /*8390*/  FMUL.FTZ R2, R2, 1.4426950216293334961 ;  /* 0x3fb8aa3b02027820 */ /* 0x000fe40000410000 */
[----:B------:R-:W-:Y:S08]  /*83a0*/  MUFU.SIN R6, R7 ;  /* 0x0000000700067308 */ /* 0x000ff00000000400 */
[----:B------:R-:W0:Y:S08]  /*83b0*/  MUFU.EX2 R2, R2 ;  /* 0x0000000200027308 */ /* 0x000e300000000800 */
[----:B------:R-:W5:Y:S01]  /*83c0*/  MUFU.COS R8, R7 ;  /* 0x0000000700087308 */ /* 0x000f620000000000 */
[----:B0-----:R-:W-:-:S02]  /*83d0*/  LEA.HI R4, R2, 0xffffffed, RZ, 0x9 ;  /* 0xffffffed02047811 */ /* 0x001fc400078f48ff */
[----:B------:R-:W-:Y:S02]  /*83e0*/  LOP3.LUT R3, R2, 0x7fffff, RZ, 0xc0, !PT ;  /* 0x007fffff02037812 */ /* 0x000fe400078ec0ff */
[----:B------:R-:W-:Y:S02]  /*83f0*/  LEA.HI R5, R4, R4, RZ, 0x1 ;  /* 0x0000000404057211 */ /* 0x000fe400078f08ff */
[----:B------:R-:W-:Y:S02]  /*8400*/  LOP3.LUT R3, R3, 0x7f000000, RZ, 0xfc, !PT ;  /* 0x7f00000003037812 */ /* 0x000fe400078efcff */
[----:B------:R-:W-:-:S03]  /*8410*/  SHF.R.S32.HI R5, RZ, 0x1, R5 ;  /* 0x00000001ff057819 */ /* 0x000fc60000011405 */
[C---:B------:R-:W-:Y:S01]  /*8420*/  FMUL.FTZ R6, R3.reuse, R6 ;  /* 0x0000000603067220 */ /* 0x040fe20000410000 */
[----:B------:R-:W-:Y:S01]  /*8430*/  IADD3 R4, R4, -R5, RZ ;  /* 0x8000000504047210 */ /* 0x000fe20007ffe0ff */
[----:B-----5:R-:W-:Y:S01]  /*8440*/  FMUL.FTZ R2, R3, R8 ;  /* 0x0000000803027220 */ /* 0x020fe20000410000 */
[----:B------:R-:W-:Y:S02]  /*8450*/  LEA R5, R5, 0x3f800000, 0x17 ;  /* 0x3f80000005057811 */ /* 0x000fe400078eb8ff */
[----:B------:R-:W-:-:S03]  /*8460*/  LEA R4, R4, 0x3f800000, 0x17 ;  /* 0x3f80000004047811 */ /* 0x000fc600078eb8ff */
[C---:B------:R-:W-:Y:S02]  /*8470*/  FMUL.FTZ R11, R5.reuse, R6 ;  /* 0x00000006050b7220 */ /* 0x040fe40000410000 */
[----:B------:R-:W-:Y:S02]  /*8480*/  FMUL.FTZ R5, R5, R2 ;  /* 0x0000000205057220 */ /* 0x000fe40000410000 */
[C---:B------:R-:W-:Y:S02]  /*8490*/  FMUL.FTZ R11, R4.reuse, R11 ;  /* 0x0000000b040b7220 */ /* 0x040fe40000410000 */
[----:B------:R-:W-:Y:S01]  /*84a0*/  FMUL.FTZ R10, R4, R5 ;  /* 0x00000005040a7220 */ /* 0x000fe20000410000 */
[----:B------:R-:W-:Y:S05]  /*84b0*/  BRA `(.L_x_24446) ;  /* 0x0000011000007947 */ /* 0x000fea0003800000 */
.L_x_24506:
        /* <DEDUP_REMOVED lines=10> */
.L_x_24505:
[----:B------:R-:W-:-:S04]  /*8560*/  FMUL.RZ R6, R6, 0.15915493667125701904 ;  /* 0x3e22f98306067820 */ /* 0x000fc8000040c000 */
[----:B------:R0:W4:Y:S08]  /*8570*/  MUFU.SIN R11, R6 ;  /* 0x00000006000b7308 */ /* 0x0001300000000400 */
[----:B------:R0:W3:Y:S01]  /*8580*/  MUFU.COS R10, R6 ;  /* 0x00000006000a7308 */ /* 0x0000e20000000000 */
[----:B------:R-:W-:Y:S05]  /*8590*/  BRA `(.L_x_24446) ;  /* 0x0000003000007947 */ /* 0x000fea0003800000 */
.L_x_24504:
[----:B------:R-:W-:Y:S01]  /*85a0*/  FMUL.FTZ R5, R5, 1.4426950216293334961 ;  /* 0x3fb8aa3b05057820 */ /* 0x000fe20000410000 */
[----:B------:R-:W-:-:S03]  /*85b0*/  MOV R11, R6 ;  /* 0x00000006000b7202 */ /* 0x000fc60000000f00 */
[----:B------:R0:W4:Y:S04]  /*85c0*/  MUFU.EX2 R10, R5 ;  /* 0x00000005000a7308 */ /* 0x0001280000000800 */
.L_x_24446:
[----:B------:R-:W-:Y:S05]  /*85d0*/  BSYNC B2 ;  /* 0x0000000000027941 */ /* 0x000fea0003800000 */
.L_x_24445:
[----:B------:R-:W5:Y:S01]  /*85e0*/  S2R R3, SR_TID.X ;  /* 0x0000000000037919 */ /* 0x000f620000002100 */
[----:B------:R-:W-:Y:S01]  /*85f0*/  BSSY B2, `(.L_x_24507) ;  /* 0x00002be000027945 */ /* 0x000fe20003800000 */
[----:B-----5:R-:W-:-:S04]  /*8600*/  IADD3 R3, R3, 0x180, RZ ;  /* 0x0000018003037810 */ /* 0x020fc80007ffe0ff */
[----:B------:R-:W-:Y:S02]  /*8610*/  ISETP.GE.AND P0, PT, R3, R0, PT ;  /* 0x000000000300720c */ /* 0x000fe40003f06270 */
[----:B------:R-:W-:-:S11]  /*8620*/  CS2R R2, SRZ ;  /* 0x0000000000027805 */ /* 0x000fd6000001ff00 */
        /* <DEDUP_REMOVED lines=62> */
.L_x_24516:
[----:B------:R-:W-:Y:S05]  /*8a10*/  BSYNC B0 ;  /* 0x0000000000007941 */ /* 0x000fea0003800000 */
.L_x_24515:
[----:B------:R-:W-:Y:S01]  /*8a20*/  BSSY B4, `(.L_x_24517) ;  /* 0x0000006000047945 */ /* 0x000fe20003800000 */
[----:B------:R-:W-:Y:S01]  /*8a30*/  FFMA R3, R6, R3, R7 ;  /* 0x0000000306037223 */ /* 0x000fe20000000007 */
[----:B------:R-:W-:Y:S05]  /*8a40*/  @!P0 BRA `(.L_x_24518) ;  /* 0x0000003000008947 */ /* 0x000fea0003800000 */
[----:B------:R-:W-:Y:S02]  /*8a50*/  MOV R5, R21 ;  /* 0x0000001500057202 */ /* 0x000fe40000000f00 */
[----:B------:R-:W-:Y:S02]  /*8a60*/  MOV R2, 0x8a80 ;  /* 0x00008a8000027802 */ /* 0x000fe40000000f00 */
[----:B-1234-:R-:W-:Y:S05]  /*8a70*/  CALL.REL.NOINC `($__internal_57_$__cuda_sm3x_div_rn_ftz_f32_slowpath) ;  /* 0x0000296000007944 */ /* 0x01efea0003c00000 */
.L_x_24518:
[----:B------:R-:W-:Y:S05]  /*8a80*/  BSYNC B4 ;  /* 0x0000000000047941 */ /* 0x000fea0003800000 */
.L_x_24517:
        /* <DEDUP_REMOVED lines=18> */
.L_x_24520:
[----:B------:R-:W-:Y:S02]  /*8bb0*/  ISETP.GE.AND P0, PT, R14, RZ, PT ;  /* 0x000000ff0e00720c */ /* 0x000fe40003f06270 */
[----:B------:R-:W-:-:S11]  /*8bc0*/  MOV R3, 0x3fd774eb ;  /* 0x3fd774eb00037802 */ /* 0x000fd60000000f00 */
[----:B------:R-:W-:-:S04]  /*8bd0*/  @P0 FFMA.FTZ R2, R3, 0.93318945169448852539, -R2 ;  /* 0x3f6ee58103020823 */ /* 0x000fc80000010802 */
[----:B------:R-:W-:Y:S02]  /*8be0*/  @!P0 FFMA.FTZ R2, R3, 0.93318945169448852539, R2 ;  /* 0x3f6ee58103028823 */ /* 0x000fe40000010002 */
.L_x_24521:
[----:B------:R-:W-:Y:S05]  /*8bf0*/  BSYNC B0 ;  /* 0x0000000000007941 */ /* 0x000fea0003800000 */
.L_x_24519:
        /* <DEDUP_REMOVED lines=12> */
.L_x_24514:
        /* <DEDUP_REMOVED lines=16> */
.L_x_24525:
[----:B------:R-:W-:Y:S05]  /*8dc0*/  BSYNC B4 ;  /* 0x0000000000047941 */ /* 0x000fea0003800000 */
.L_x_24524:
        /* <DEDUP_REMOVED lines=18> */
.L_x_24527:
[----:B------:R-:W-:Y:S02]  /*8ef0*/  ISETP.GE.AND P0, PT, R14, RZ, PT ;  /* 0x000000ff0e00720c */ /* 0x000fe40003f06270 */
[----:B------:R-:W-:-:S11]  /*8f00*/  MOV R3, 0x3fd774eb ;  /* 0x3fd774eb00037802 */ /* 0x000fd60000000f00 */
[----:B------:R-:W-:-:S04]  /*8f10*/  @P0 FFMA.FTZ R2, R3, 0.93318945169448852539, -R2 ;  /* 0x3f6ee58103020823 */ /* 0x000fc80000010802 */
[----:B------:R-:W-:Y:S02]  /*8f20*/  @!P0 FFMA.FTZ R2, R3, 0.93318945169448852539, R2 ;  /* 0x3f6ee58103028823 */ /* 0x000fe40000010002 */
.L_x_24528:
[----:B------:R-:W-:Y:S05]  /*8f30*/  BSYNC B0 ;  /* 0x0000000000007941 */ /* 0x000fea0003800000 */
.L_x_24526:
        /* <DEDUP_REMOVED lines=13> */
.L_x_24523:
        /* <DEDUP_REMOVED lines=25> */
.L_x_24530:
        /* <DEDUP_REMOVED lines=40> */
.L_x_24529:
        /* <DEDUP_REMOVED lines=51> */
.L_x_24532:
[----:B0---4-:R-:W-:Y:S05]  /*9750*/  BSYNC B0 ;  /* 0x0000000000007941 */ /* 0x011fea0003800000 */
.L_x_24531:
[----:B------:R-:W-:Y:S01]  /*9760*/  BSSY B4, `(.L_x_24533) ;  /* 0x0000006000047945 */ /* 0x000fe20003800000 */
[----:B------:R-:W-:Y:S01]  /*9770*/  FFMA R3, R4, R6, R5 ;  /* 0x0000000604037223 */ /* 0x000fe20000000005 */
[----:B------:R-:W-:Y:S05]  /*9780*/  @!P0 BRA `(.L_x_24534) ;  /* 0x0000003000008947 */ /* 0x000fea0003800000 */
[----:B------:R-:W-:Y:S02]  /*9790*/  MOV R5, R7 ;  /* 0x0000000700057202 */ /* 0x000fe40000000f00 */
[----:B------:R-:W-:Y:S02]  /*97a0*/  MOV R2, 0x97c0 ;  /* 0x000097c000027802 */ /* 0x000fe40000000f00 */
[----:B-123--:R-:W-:Y:S05]  /*97b0*/  CALL.REL.NOINC `($__internal_57_$__cuda_sm3x_div_rn_ftz_f32_slowpath) ;  /* 0x00001c2000007944 */ /* 0x00efea0003c00000 */
.L_x_24534:
[----:B------:R-:W-:Y:S05]  /*97c0*/  BSYNC B4 ;  /* 0x0000000000047941 */ /* 0x000fea0003800000 */
.L_x_24533:
        /* <DEDUP_REMOVED lines=18> */
.L_x_24536:
[----:B------:R-:W-:Y:S02]  /*98f0*/  ISETP.GE.AND P0, PT, R14, RZ, PT ;  /* 0x000000ff0e00720c */ /* 0x000fe40003f06270 */
[----:B------:R-:W-:-:S11]  /*9900*/  MOV R3, 0x3fd774eb ;  /* 0x3fd774eb00037802 */ /* 0x000fd60000000f00 */
[----:B------:R-:W-:-:S04]  /*9910*/  @P0 FFMA.FTZ R2, R3, 0.93318945169448852539, -R2 ;  /* 0x3f6ee58103020823 */ /* 0x000fc80000010802 */
[----:B------:R-:W-:Y:S02]  /*9920*/  @!P0 FFMA.FTZ R2, R3, 0.93318945169448852539, R2 ;  /* 0x3f6ee58103028823 */ /* 0x000fe40000010002 */
.L_x_24537:
[----:B------:R-:W-:Y:S05]  /*9930*/  BSYNC B0 ;  /* 0x0000000000007941 */ /* 0x000fea0003800000 */
.L_x_24535:
        /* <DEDUP_REMOVED lines=12> */
.L_x_24513:
        /* <DEDUP_REMOVED lines=12> */
.L_x_24539:
[----:B------:R-:W-:Y:S05]  /*9ac0*/  BSYNC B4 ;  /* 0x0000000000047941 */ /* 0x000fea0003800000 */
.L_x_24538:
        /* <DEDUP_REMOVED lines=18> */
.L_x_24541:
[----:B------:R-:W-:Y:S02]  /*9bf0*/  ISETP.GE.AND P0, PT, R14, RZ, PT ;  /* 0x000000ff0e00720c */ /* 0x000fe40003f06270 */
[----:B------:R-:W-:-:S11]  /*9c00*/  MOV R3, 0x3fd774eb ;  /* 0x3fd774eb00037802 */ /* 0x000fd60000000f00 */
[----:B------:R-:W-:-:S04]  /*9c10*/  @P0 FFMA.FTZ R2, R3, 0.93318945169448852539, -R2 ;  /* 0x3f6ee58103020823 */ /* 0x000fc80000010802 */
[----:B------:R-:W-:Y:S02]  /*9c20*/  @!P0 FFMA.FTZ R2, R3, 0.93318945169448852539, R2 ;  /* 0x3f6ee58103028823 */ /* 0x000fe40000010002 */
.L_x_24542:
[----:B------:R-:W-:Y:S05]  /*9c30*/  BSYNC B0 ;  /* 0x0000000000007941 */ /* 0x000fea0003800000 */
.L_x_24540:
        /* <DEDUP_REMOVED lines=27> */
.L_x_24512:
        /* <DEDUP_REMOVED lines=39> */
.L_x_24545:
[----:B------:R-:W-:Y:S05]  /*a060*/  BSYNC B0 ;  /* 0x0000000000007941 */ /* 0x000fea0003800000 */
.L_x_24544:
[----:B------:R-:W-:Y:S01]  /*a070*/  BSSY B4, `(.L_x_24546) ;  /* 0x0000007000047945 */ /* 0x000fe20003800000 */
[----:B------:R-:W-:Y:S01]  /*a080*/  FFMA R3, R8, R5, R6 ;  /* 0x0000000508037223 */ /* 0x000fe20000000006 */
[----:B------:R-:W-:Y:S05]  /*a090*/  @!P0 BRA `(.L_x_24547) ;  /* 0x0000004000008947 */ /* 0x000fea0003800000 */
[----:B------:R-:W-:Y:S01]  /*a0a0*/  HFMA2.MMA R20, -RZ, RZ, 1.875, 0 ;  /* 0x3f800000ff147435 */ /* 0x000fe200000001ff */
[----:B------:R-:W-:Y:S02]  /*a0b0*/  MOV R5, R21 ;  /* 0x0000001500057202 */ /* 0x000fe40000000f00 */
[----:B------:R-:W-:-:S03]  /*a0c0*/  MOV R2, 0xa0e0 ;  /* 0x0000a0e000027802 */ /* 0x000fc60000000f00 */
[----:B-1234-:R-:W-:Y:S05]  /*a0d0*/  CALL.REL.NOINC `($__internal_57_$__cuda_sm3x_div_rn_ftz_f32_slowpath) ;  /* 0x0000130000007944 */ /* 0x01efea0003c00000 */
.L_x_24547:
[----:B------:R-:W-:Y:S05]  /*a0e0*/  BSYNC B4 ;  /* 0x0000000000047941 */ /* 0x000fea0003800000 */
.L_x_24546:
        /* <DEDUP_REMOVED lines=18> */
.L_x_24549:
[----:B------:R-:W-:Y:S02]  /*a210*/  ISETP.GE.AND P0, PT, R14, RZ, PT ;  /* 0x000000ff0e00720c */ /* 0x000fe40003f06270 */
[----:B------:R-:W-:-:S11]  /*a220*/  MOV R3, 0x3fd774eb ;  /* 0x3fd774eb00037802 */ /* 0x000fd60000000f00 */
[----:B------:R-:W-:-:S04]  /*a230*/  @P0 FFMA.FTZ R2, R3, 0.93318945169448852539, -R2 ;  /* 0x3f6ee58103020823 */ /* 0x000fc80000010802 */
[----:B------:R-:W-:Y:S02]  /*a240*/  @!P0 FFMA.FTZ R2, R3, 0.93318945169448852539, R2 ;  /* 0x3f6ee58103028823 */ /* 0x000fe40000010002 */
.L_x_24550:
[----:B------:R-:W-:Y:S05]  /*a250*/  BSYNC B0 ;  /* 0x0000000000007941 */ /* 0x000fea0003800000 */
.L_x_24548:
        /* <DEDUP_REMOVED lines=10> */
.L_x_24543:
        /* <DEDUP_REMOVED lines=13> */
.L_x_24552:
[----:B------:R-:W-:Y:S05]  /*a3d0*/  BSYNC B4 ;  /* 0x0000000000047941 */ /* 0x000fea0003800000 */
.L_x_24551:
        /* <DEDUP_REMOVED lines=18> */
.L_x_24554:
[----:B------:R-:W-:Y:S02]  /*a500*/  ISETP.GE.AND P0, PT, R14, RZ, PT ;  /* 0x000000ff0e00720c */ /* 0x000fe40003f06270 */
[----:B------:R-:W-:-:S11]  /*a510*/  MOV R3, 0x3fd774eb ;  /* 0x3fd774eb00037802 */ /* 0x000fd60000000f00 */
[----:B------:R-:W-:-:S04]  /*a520*/  @P0 FFMA.FTZ R2, R3, 0.93318945169448852539, -R2 ;  /* 0x3f6ee58103020823 */ /* 0x000fc80000010802 */
[----:B------:R-:W-:Y:S02]  /*a530*/  @!P0 FFMA.FTZ R2, R3, 0.93318945169448852539, R2 ;  /* 0x3f6ee58103028823 */ /* 0x000fe40000010002 */
.L_x_24555:
[----:B------:R-:W-:Y:S05]  /*a540*/  BSYNC B0 ;  /* 0x0000000000007941 */ /* 0x000fea0003800000 */
.L_x_24553:
        /* <DEDUP_REMOVED lines=11> */
.L_x_24511:
        /* <DEDUP_REMOVED lines=33> */
.L_x_24557:
[----:B------:R-:W-:Y:S05]  /*a810*/  BSYNC B4 ;  /* 0x0000000000047941 */ /* 0x000fea0003800000 */
.L_x_24556:
        /* <DEDUP_REMOVED lines=18> */
.L_x_24559:
[----:B------:R-:W-:Y:S02]  /*a940*/  ISETP.GE.AND P0, PT, R14, RZ, PT ;  /* 0x000000ff0e00720c */ /* 0x000fe40003f06270 */
[----:B------:R-:W-:-:S11]  /*a950*/  MOV R3, 0x3fd774eb ;  /* 0x3fd774eb00037802 */ /* 0x000fd60000000f00 */
[----:B------:R-:W-:-:S04]  /*a960*/  @P0 FFMA.FTZ R2, R3, 0.93318945169448852539, -R2 ;  /* 0x3f6ee58103020823 */ /* 0x000fc80000010802 */
[----:B------:R-:W-:Y:S02]  /*a970*/  @!P0 FFMA.FTZ R2, R3, 0.93318945169448852539, R2 ;  /* 0x3f6ee58103028823 */ /* 0x000fe40000010002 */
.L_x_24560:
[----:B------:R-:W-:Y:S05]  /*a980*/  BSYNC B0 ;  /* 0x0000000000007941 */ /* 0x000fea0003800000 */
.L_x_24558:
        /* <DEDUP_REMOVED lines=11> */
.L_x_24510:
[C---:B------:R-:W-:Y:S01]  /*aa40*/  FADD.FTZ R9, |R15|.reuse, -RZ ;  /* 0x800000ff0f097221 */ /* 0x040fe20000010200 */
[----:B------:R-:W-:Y:S01]  /*aa50*/  FSETP.GT.FTZ.AND P3, PT, |R15|, |R14|, PT ;  /* 0x4000000e0f00720b */ /* 0x000fe20003f74200 */
        /* <DEDUP_REMOVED lines=24> */
.L_x_24562:
[----:B------:R-:W-:Y:S05]  /*abe0*/  BSYNC B4 ;  /* 0x0000000000047941 */ /* 0x000fea0003800000 */
.L_x_24561:
        /* <DEDUP_REMOVED lines=18> */
.L_x_24564:
[----:B------:R-:W-:Y:S02]  /*ad10*/  ISETP.GE.AND P0, PT, R14, RZ, PT ;  /* 0x000000ff0e00720c */ /* 0x000fe40003f06270 */
[----:B------:R-:W-:-:S11]  /*ad20*/  MOV R3, 0x3fd774eb ;  /* 0x3fd774eb00037802 */ /* 0x000fd60000000f00 */
[----:B------:R-:W-:-:S04]  /*ad30*/  @P0 FFMA.FTZ R2, R3, 0.93318945169448852539, -R2 ;  /* 0x3f6ee58103020823 */ /* 0x000fc80000010802 */
[----:B------:R-:W-:Y:S02]  /*ad40*/  @!P0 FFMA.FTZ R2, R3, 0.93318945169448852539, R2 ;  /* 0x3f6ee58103028823 */ /* 0x000fe40000010002 */
.L_x_24565:
[----:B------:R-:W-:Y:S05]  /*ad50*/  BSYNC B0 ;  /* 0x0000000000007941 */ /* 0x000fea0003800000 */
.L_x_24563:
        /* <DEDUP_REMOVED lines=12> */
.L_x_24522:
[----:B------:R-:W-:Y:S05]  /*ae20*/  BSYNC B1 ;  /* 0x0000000000017941 */ /* 0x000fea0003800000 */
.L_x_24509:
        /* <DEDUP_REMOVED lines=41> */
.L_x_24568:
        /* <DEDUP_REMOVED lines=10> */
.L_x_24567:
[----:B------:R-:W-:-:S04]  /*b160*/  FMUL.RZ R7, R7, 0.15915493667125701904 ;  /* 0x3e22f98307077820 */ /* 0x000fc8000040c000 */
[----:B------:R0:W4:Y:S08]  /*b170*/  MUFU.SIN R3, R7 ;  /* 0x0000000700037308 */ /* 0x0001300000000400 */
[----:B------:R0:W3:Y:S01]  /*b180*/  MUFU.COS R2, R7 ;  /* 0x0000000700027308 */ /* 0x0000e20000000000 */
[----:B------:R-:W-:Y:S05]  /*b190*/  BRA `(.L_x_24508) ;  /* 0x0000003000007947 */ /* 0x000fea0003800000 */
.L_x_24566:
[----:B------:R-:W-:Y:S01]  /*b1a0*/  FMUL.FTZ R2, R13, 1.4426950216293334961 ;  /* 0x3fb8aa3b0d027820 */ /* 0x000fe20000410000 */
[----:B------:R-:W-:-:S05]  /*b1b0*/  MOV R3, R7 ;  /* 0x0000000700037202 */ /* 0x000fca0000000f00 */
[----:B------:R-:W0:Y:S02]  /*b1c0*/  MUFU.EX2 R2, R2 ;  /* 0x0000000200027308 */ /* 0x000e240000000800 */
.L_x_24508:
[----:B------:R-:W-:Y:S05]  /*b1d0*/  BSYNC B2 ;  /* 0x0000000000027941 */ /* 0x000fea0003800000 */
.L_x_24507:
[----:B0-----:R-:W0:Y:S01]  /*b1e0*/  S2R R5, SR_TID.X ;  /* 0x0000000000057919 */ /* 0x001e220000002100 */
[----:B------:R-:W-:Y:S01]  /*b1f0*/  BSSY B0, `(.L_x_24569) ;  /* 0x0000016000007945 */ /* 0x000fe20003800000 */
[----:B0-----:R-:W-:Y:S02]  /*b200*/  ISETP.GE.AND P1, PT, R5, R0, PT ;  /* 0x000000000500720c */ /* 0x001fe40003f26270 */
[----:B------:R-:W-:-:S11]  /*b210*/  MOV R9, R5 ;  /* 0x0000000500097202 */ /* 0x000fd60000000f00 */
[----:B------:R-:W0:Y:S01]  /*b220*/  @!P1 S2R R4, SR_CTAID.X ;  /* 0x0000000000049919 */ /* 0x000e220000002500 */
[----:B------:R-:W-:Y:S02]  /*b230*/  @!P1 MOV R7, 0x8 ;  /* 0x0000000800079802 */ /* 0x000fe40000000f00 */
[----:B------:R-:W-:-:S04]  /*b240*/  @!P1 IADD3 R9, R5, 0x80, RZ ;  /* 0x0000008005099810 */ /* 0x000fc80007ffe0ff */
[----:B------:R-:W-:Y:S02]  /*b250*/  ISETP.GE.AND P0, PT, R9, R0, PT ;  /* 0x000000000900720c */ /* 0x000fe40003f06270 */
[----:B0-----:R-:W-:-:S05]  /*b260*/  @!P1 LEA R4, R4, R5, 0x9 ;  /* 0x0000000504049211 */ /* 0x001fca00078e48ff */
[----:B------:R-:W-:-:S05]  /*b270*/  @!P1 IMAD.WIDE.U32 R4, R4, R7, c[0x0][0x178] ;  /* 0x00005e0004049625 */ /* 0x000fca00078e0007 */
[----:B-12---:R0:W-:Y:S01]  /*b280*/  @!P1 STG.E.64 [R4.64], R16 ;  /* 0x0000001004009986 */ /* 0x0061e2000c101b04 */
[----:B------:R-:W-:Y:S05]  /*b290*/  @P0 BRA `(.L_x_24570) ;  /* 0x000000b000000947 */ /* 0x000fea0003800000 */
[----:B------:R-:W1:Y:S01]  /*b2a0*/  S2R R6, SR_CTAID.X ;  /* 0x0000000000067919 */ /* 0x000e620000002500 */
[----:B------:R-:W-:Y:S01]  /*b2b0*/  HFMA2.MMA R7, -RZ, RZ, 0, 4.76837158203125e-07 ;  /* 0x00000008ff077435 */ /* 0x000fe200000001ff */
[----:B01----:R-:W-:Y:S02]  /*b2c0*/  LEA R4, R6, R9, 0x9 ;  /* 0x0000000906047211 */ /* 0x003fe400078e48ff */
[----:B------:R-:W-:-:S07]  /*b2d0*/  IADD3 R9, R9, 0x80, RZ ;  /* 0x0000008009097810 */ /* 0x000fce0007ffe0ff */
[----:B------:R-:W-:Y:S01]  /*b2e0*/  IMAD.WIDE.U32 R4, R4, R7, c[0x0][0x178] ;  /* 0x00005e0004047625 */ /* 0x000fe200078e0007 */
[----:B------:R-:W-:-:S04]  /*b2f0*/  ISETP.GE.AND P0, PT, R9, R0, PT ;  /* 0x000000000900720c */ /* 0x000fc80003f06270 */
[----:B---34-:R0:W-:Y:S09]  /*b300*/  STG.E.64 [R4.64], R18 ;  /* 0x0000001204007986 */ /* 0x0181f2000c101b04 */
[----:B------:R-:W-:Y:S02]  /*b310*/  @!P0 LEA R6, R6, R9, 0x9 ;  /* 0x0000000906068211 */ /* 0x000fe400078e48ff */
[----:B------:R-:W-:-:S03]  /*b320*/  @!P0 IADD3 R9, R9, 0x80, RZ ;  /* 0x0000008009098810 */ /* 0x000fc60007ffe0ff */
[----:B------:R-:W-:-:S05]  /*b330*/  @!P0 IMAD.WIDE.U32 R6, R6, R7, c[0x0][0x178] ;  /* 0x00005e0006068625 */ /* 0x000fca00078e0007 */
[----:B------:R0:W-:Y:S02]  /*b340*/  @!P0 STG.E.64 [R6.64], R10 ;  /* 0x0000000a06008986 */ /* 0x0001e4000c101b04 */
.L_x_24570:
[----:B------:R-:W-:Y:S05]  /*b350*/  BSYNC B0 ;  /* 0x0000000000007941 */ /* 0x000fea0003800000 */
.L_x_24569:
[----:B------:R-:W-:-:S13]  /*b360*/  ISETP.GE.AND P0, PT, R9, R0, PT ;  /* 0x000000000900720c */ /* 0x000fda0003f06270 */
[----:B------:R-:W-:Y:S05]  /*b370*/  @P0 EXIT ;  /* 0x000000000000094d */ /* 0x000fea0003800000 */
[----:B0-----:R-:W0:Y:S01]  /*b380*/  S2R R4, SR_CTAID.X ;  /* 0x0000000000047919 */ /* 0x001e220000002500 */
[----:B------:R-:W-:Y:S02]  /*b390*/  MOV R5, 0x8 ;  /* 0x0000000800057802 */ /* 0x000fe40000000f00 */
[----:B0-----:R-:W-:-:S05]  /*b3a0*/  LEA R4, R4, R9, 0x9 ;  /* 0x0000000904047211 */ /* 0x001fca00078e48ff */
[----:B------:R-:W-:-:S05]  /*b3b0*/  IMAD.WIDE.U32 R4, R4, R5, c[0x0][0x178] ;  /* 0x00005e0004047625 */ /* 0x000fca00078e0005 */
[----:B---34-:R-:W-:Y:S01]  /*b3c0*/  STG.E.64 [R4.64], R2 ;  /* 0x0000000204007986 */ /* 0x018fe2000c101b04 */
[----:B------:R-:W-:Y:S05]  /*b3d0*/  EXIT ;  /* 0x000000000000794d */ /* 0x000fea0003800000 */
        .weak           $__internal_57_$__cuda_sm3x_div_rn_ftz_f32_slowpath
        .type           $__internal_57_$__cuda_sm3x_div_rn_ftz_f32_slowpath,@function
        .size           $__internal_57_$__cuda_sm3x_div_rn_ftz_f32_slowpath,(.L_x_61546 - $__internal_57_$__cuda_sm3x_div_rn_ftz_f32_slowpath)
$__internal_57_$__cuda_sm3x_div_rn_ftz_f32_slowpath:
        /* <DEDUP_REMOVED lines=32> */
.L_x_24573:
[----:B------:R-:W-:Y:S05]  /*b5e0*/  BSYNC B3 ;  /* 0x0000000000037941 */ /* 0x000fea0003800000 */
.L_x_24572:
        /* <DEDUP_REMOVED lines=27> */
.L_x_24579:
[----:B------:R-:W-:Y:S02]  /*b7a0*/  LEA R4, R3, R4, 0x17 ;  /* 0x0000000403047211 */ /* 0x000fe400078eb8ff */
.L_x_24580:
[----:B------:R-:W-:Y:S05]  /*b7b0*/  BSYNC B3 ;  /* 0x0000000000037941 */ /* 0x000fea0003800000 */
.L_x_24578:
[----:B------:R-:W-:Y:S01]  /*b7c0*/  MOV R3, R4 ;  /* 0x0000000400037202 */ /* 0x000fe20000000f00 */
[----:B------:R-:W-:Y:S05]  /*b7d0*/  BRA `(.L_x_24581) ;  /* 0x0000008000007947 */ /* 0x000fea0003800000 */
.L_x_24577:
[----:B------:R-:W-:-:S04]  /*b7e0*/  LOP3.LUT R3, R20, 0x80000000, R5, 0x48, !PT ;  /* 0x8000000014037812 */ /* 0x000fc800078e4805 */
[----:B------:R-:W-:Y:S01]  /*b7f0*/  LOP3.LUT R3, R3, 0x7f800000, RZ, 0xfc, !PT ;  /* 0x7f80000003037812 */ /* 0x000fe200078efcff */
[----:B------:R-:W-:Y:S05]  /*b800*/  BRA `(.L_x_24581) ;  /* 0x0000005000007947 */ /* 0x000fea0003800000 */
.L_x_24576:
[----:B------:R-:W-:Y:S01]  /*b810*/  LOP3.LUT R3, R20, 0x80000000, R5, 0x48, !PT ;  /* 0x8000000014037812 */ /* 0x000fe200078e4805 */
[----:B------:R-:W-:Y:S05]  /*b820*/  BRA `(.L_x_24581) ;  /* 0x0000003000007947 */ /* 0x000fea0003800000 */
.L_x_24575:
[----:B------:R-:W0:Y:S01]  /*b830*/  MUFU.RSQ R3, -QNAN ;  /* 0xffc0000000037908 */ /* 0x000e220000001400 */
[----:B------:R-:W-:Y:S05]  /*b840*/  BRA `(.L_x_24581) ;  /* 0x0000001000007947 */ /* 0x000fea0003800000 */
.L_x_24574:
[----:B------:R-:W-:Y:S02]  /*b850*/  FADD.FTZ R3, R5, R20 ;  /* 0x0000001405037221 */ /* 0x000fe40000010000 */
.L_x_24581:
[----:B------:R-:W-:Y:S05]  /*b860*/  BSYNC B0 ;  /* 0x0000000000007941 */ /* 0x000fea0003800000 */
.L_x_24571:
[----:B------:R-:W-:Y:S01]  /*b870*/  HFMA2.MMA R5, -RZ, RZ, 0, 0 ;  /* 0x00000000ff057435 */ /* 0x000fe200000001ff */
[----:B------:R-:W-:-:S05]  /*b880*/  MOV R4, R2 ;  /* 0x0000000200047202 */ /* 0x000fca0000000f00 */
[----:B------:R-:W-:Y:S05]  /*b890*/  RET.REL.NODEC R4 `(_ZN2at6native27unrolled_elementwise_kernelIZZZNS0_50_GLOBAL__N__2680c7bb_12_PowKernel_cu_b2145a98_318424pow_tensor_scalar_kernelERNS_18TensorIteratorBaseERKN3c106ScalarEENKUlvE_clEvENKUlvE0_clEvEUlNS5_7complexIfEEE0_St5arrayIPcLm2EELi4E23TrivialOffsetCalculatorILi1EjESI_NS0_6memory15LoadWithoutCastENSJ_16StoreWithoutCastEEEviT_T0_T2_T3_T4_T5_) ;  /* 0xffff476004007950 */ /* 0x000fea0003c3ffff */
.L_x_24582:
        /* <DEDUP_REMOVED lines=14> */
.L_x_61546:


//--------------------- .text._ZN2at6native29vectorized_elementwise_kernelILi2EZZZNS0_50_GLOBAL__N__2680c7bb_12_PowKernel_cu_b2145a98_318424pow_tensor_scalar_kernelERNS_18TensorIteratorBaseERKN3c106ScalarEENKUlvE_clEvENKUlvE0_clEvEUlNS5_7complexIfEEE0_St5arrayIPcLm2EEEEviT0_T1_ --------------------------
	.section	.text._ZN2at6native29vectorized_elementwise_kernelILi2EZZZNS0_50_GLOBAL__N__2680c7bb_12_PowKernel_cu_b2145a98_318424pow_tensor_scalar_kernelERNS_18TensorIteratorBaseERKN3c106ScalarEENKUlvE_clEvENKUlvE0_clEvEUlNS5_7complexIfEEE0_St5arrayIPcLm2EEEEviT0_T1_,"ax",@progbits
	.sectioninfo	@"SHI_REGISTERS=40"
	.align	128
        .global         _ZN2at6native29vectorized_elementwise_kernelILi2EZZZNS0_50_GLOBAL__N__2680c7bb_12_PowKernel_cu_b2145a98_318424pow_tensor_scalar_kernelERNS_18TensorIteratorBaseERKN3c106ScalarEENKUlvE_clEvENKUlvE0_clEvEUlNS5_7complexIfEEE0_St5arrayIPcLm2EEEEviT0_T1_
        .type           _ZN2at6native29vectorized_elementwise_kernelILi2EZZZNS0_50_GLOBAL__N__2680c7bb_12_PowKernel_cu_b2145a98_318424pow_tensor_scalar_kernelERNS_18TensorIteratorBaseERKN3c106ScalarEENKUlvE_clEvENKUlvE0_clEvEUlNS5_7complexIfEEE0_St5arrayIPcLm2EEEEviT0_T1_,@function
        .size           _ZN2at6native29vectorized_elementwise_kernelILi2EZZZNS0_50_GLOBAL__N__2680c7bb_12_PowKernel_cu_b2145a98_318424pow_tensor_scalar_kernelERNS_18TensorIteratorBaseERKN3c106ScalarEENKUlvE_clEvENKUlvE0_clEvEUlNS5_7complexIfEEE0_St5arrayIPcLm2EEEEviT0_T1_,(.L_x_61547 - _ZN2at6native29vectorized_elementwise_kernelILi2EZZZNS0_50_GLOBAL__N__2680c7bb_12_PowKernel_cu_b2145a98_318424pow_tensor_scalar_kernelERNS_18TensorIteratorBaseERKN3c106ScalarEENKUlvE_clEvENKUlvE0_clEvEUlNS5_7complexIfEEE0_St5arrayIPcLm2EEEEviT0_T1_)
        .other          _ZN2at6native29vectorized_elementwise_kernelILi2EZZZNS0_50_GLOBAL__N__2680c7bb_12_PowKernel_cu_b2145a98_318424pow_tensor_scalar_kernelERNS_18TensorIteratorBaseERKN3c106ScalarEENKUlvE_clEvENKUlvE0_clEvEUlNS5_7complexIfEEE0_St5arrayIPcLm2EEEEviT0_T1_,@"STO_CUDA_ENTRY STV_DEFAULT"
_ZN2at6native29vectorized_elementwise_kernelILi2EZZZNS0_50_GLOBAL__N__2680c7bb_12_PowKernel_cu_b2145a98_318424pow_tensor_scalar_kernelERNS_18TensorIteratorBaseERKN3c106ScalarEENKUlvE_clEvENKUlvE0_clEvEUlNS5_7complexIfEEE0_St5arrayIPcLm2EEEEviT0_T1_:
.text._ZN2at6native29vectorized_elementwise_kernelILi2EZZZNS0_50_GLOBAL__N__2680c7bb_12_PowKernel_cu_b2145a98_318424pow_tensor_scalar_kernelERNS_18TensorIteratorBaseERKN3c106ScalarEENKUlvE_clEvENKUlvE0_clEvEUlNS5_7complexIfEEE0_St5arrayIPcLm2EEEEviT0_T1_:
[----:B------:R-:W-:Y:S02]  /*0000*/  MOV R1, c[0x0][0x28] ;  /* 0x00000a0000017a02 */ /* 0x000fe40000000f00 */
        /* <DEDUP_REMOVED lines=12> */
[----:B------:R-:W-:Y:S02]  /*00d0*/  MOV R2, UR4 ;  /* 0x0000000400027c02 */ /* 0x000fe40008000f00 */
[----:B------:R-:W-:-:S05]  /*00e0*/  MOV R3, UR5 ;  /* 0x0000000500037c02 */ /* 0x000fca0008000f00 */
[----:B0-----:R-:W-:-:S05]  /*00f0*/  IMAD.WIDE.U32 R2, R26, 0x10, R2 ;  /* 0x000000101a027825 */ /* 0x001fca00078e0002 */
[----:B------:R-:W2:Y:S04]  /*0100*/  LDG.E.128 R16, [R2.64] ;  /* 0x0000000802107981 */ /* 0x000ea8000c1e1d00 */
[----:B------:R0:W5:Y:S04]  /*0110*/  LDG.E.128 R20, [R2.64+0x800] ;  /* 0x0008000802147981 */ /* 0x000168000c1e1d00 */
[----:B------:R0:W5:Y:S04]  /*0120*/  LDG.E.128 R8, [R2.64+0x1000] ;  /* 0x0010000802087981 */ /* 0x000168000c1e1d00 */
[----:B------:R0:W5:Y:S01]  /*0130*/  LDG.E.128 R12, [R2.64+0x1800] ;  /* 0x00180008020c7981 */ /* 0x000162000c1e1d00 */
[----:B------:R-:W-:Y:S01]  /*0140*/  BSSY B2, `(.L_x_24584) ;  /* 0x0000281000027945 */ /* 0x000fe20003800000 */
[C---:B--2---:R-:W-:Y:S01]  /*0150*/  FSETP.NAN.FTZ.AND P0, PT, R16.reuse, R17, PT ;  /* 0x000000111000720b */ /* 0x044fe20003f18000 */
[----:B------:R-:W-:-:S12]  /*0160*/  FADD.FTZ R28, |R16|, -RZ ;  /* 0x800000ff101c7221 */ /* 0x000fd80000010200 */
[----:B------:R-:W-:Y:S05]  /*0170*/  @P0 BRA `(.L_x_24585) ;  /* 0x000023f000000947 */ /* 0x000fea0003800000 */
[----:B0-----:R-:W-:Y:S01]  /*0180*/  FADD.FTZ R27, |R17|, -RZ ;  /* 0x800000ff111b7221 */ /* 0x001fe20000010200 */
        /* <DEDUP_REMOVED lines=56> */
.L_x_24591:
[----:B------:R-:W-:Y:S05]  /*0510*/  BSYNC B0 ;  /* 0x0000000000007941 */ /* 0x000fea0003800000 */
.L_x_24590:
[----:B------:R-:W-:Y:S01]  /*0520*/  BSSY B3, `(.L_x_24592) ;  /* 0x0000007000037945 */ /* 0x000fe20003800000 */
[----:B------:R-:W-:Y:S01]  /*0530*/  FFMA R2, R4, R3, R5 ;  /* 0x0000000304027223 */ /* 0x000fe20000000005 */
[----:B------:R-:W-:Y:S05]  /*0540*/  @!P0 BRA `(.L_x_24593) ;  /* 0x0000004000008947 */ /* 0x000fea0003800000 */
[----:B------:R-:W-:Y:S02]  /*0550*/  MOV R4, R29 ;  /* 0x0000001d00047202 */ /* 0x000fe40000000f00 */
[----:B------:R-:W-:Y:S02]  /*0560*/  MOV R3, R30 ;  /* 0x0000001e00037202 */ /* 0x000fe40000000f00 */
[----:B------:R-:W-:Y:S02]  /*0570*/  MOV R0, 0x590 ;  /* 0x0000059000007802 */ /* 0x000fe40000000f00 */
[----:B-----5:R-:W-:Y:S05]  /*0580*/  CALL.REL.NOINC `($__internal_58_$__cuda_sm3x_div_rn_ftz_f32_slowpath) ;  /* 0x0002c58000007944 */ /* 0x020fea0003c00000 */
.L_x_24593:
[----:B------:R-:W-:Y:S05]  /*0590*/  BSYNC B3 ;  /* 0x0000000000037941 */ /* 0x000fea0003800000 */
.L_x_24592:
        /* <DEDUP_REMOVED lines=18> */
.L_x_24595:
[----:B------:R-:W-:Y:S02]  /*06c0*/  ISETP.GE.AND P0, PT, R16, RZ, PT ;  /* 0x000000ff1000720c */ /* 0x000fe40003f06270 */
[----:B------:R-:W-:-:S11]  /*06d0*/  MOV R3, 0x3fd774eb ;  /* 0x3fd774eb00037802 */ /* 0x000fd60000000f00 */
[----:B------:R-:W-:-:S04]  /*06e0*/  @P0 FFMA.FTZ R2, R3, 0.93318945169448852539, -R2 ;  /* 0x3f6ee58103020823 */ /* 0x000fc80000010802 */
[----:B------:R-:W-:Y:S02]  /*06f0*/  @!P0 FFMA.FTZ R2, R3, 0.93318945169448852539, R2 ;  /* 0x3f6ee58103028823 */ /* 0x000fe40000010002 */
.L_x_24596:
[----:B------:R-:W-:Y:S05]  /*0700*/  BSYNC B0 ;  /* 0x0000000000007941 */ /* 0x000fea0003800000 */
.L_x_24594:
        /* <DEDUP_REMOVED lines=12> */
.L_x_24589:
        /* <DEDUP_REMOVED lines=14> */
[----:B------:R-:W-:Y:S02]  /*08b0*/  MOV R3, R30 ;  /* 0x0000001e00037202 */ /* 0x000fe40000000f00 */
[----:B------:R-:W-:Y:S02]  /*08c0*/  MOV R0, 0x8e0 ;  /* 0x000008e000007802 */ /* 0x000fe40000000f00 */
[----:B-----5:R-:W-:Y:S05]  /*08d0*/  CALL.REL.NOINC `($__internal_58_$__cuda_sm3x_div_rn_ftz_f32_slowpath) ;  /* 0x0002c23000007944 */ /* 0x020fea0003c00000 */
.L_x_24600:
[----:B------:R-:W-:Y:S05]  /*08e0*/  BSYNC B3 ;  /* 0x0000000000037941 */ /* 0x000fea0003800000 */
.L_x_24599:
        /* <DEDUP_REMOVED lines=18> */
.L_x_24602:
[----:B------:R-:W-:Y:S02]  /*0a10*/  ISETP.GE.AND P0, PT, R16, RZ, PT ;  /* 0x000000ff1000720c */ /* 0x000fe40003f06270 */
[----:B------:R-:W-:-:S11]  /*0a20*/  MOV R3, 0x3fd774eb ;  /* 0x3fd774eb00037802 */ /* 0x000fd60000000f00 */
[----:B------:R-:W-:-:S04]  /*0a30*/  @P0 FFMA.FTZ R2, R3, 0.93318945169448852539, -R2 ;  /* 0x3f6ee58103020823 */ /* 0x000fc80000010802 */
[----:B------:R-:W-:Y:S02]  /*0a40*/  @!P0 FFMA.FTZ R2, R3, 0.93318945169448852539, R2 ;  /* 0x3f6ee58103028823 */ /* 0x000fe40000010002 */
.L_x_24603:
[----:B------:R-:W-:Y:S05]  /*0a50*/  BSYNC B0 ;  /* 0x0000000000007941 */ /* 0x000fea0003800000 */
.L_x_24601:
[----:B------:R-:W-:Y:S01]  /*0a60*/  FSETP.NEU.FTZ.AND P1, PT, |R16|, |R17|, PT ;  /* 0x400000111000720b */ /* 0x000fe20003f3d200 */
        /* <DEDUP_REMOVED lines=12> */
.L_x_24598:
        /* <DEDUP_REMOVED lines=16> */
[----:B------:R-:W-:-:S02]  /*0c30*/  FMUL.FTZ R5, R24, R27 ;  /* 0x0000001b18057220 */ /* 0x000fc40000410000 */
[C---:B------:R-:W-:Y:S02]  /*0c40*/  FMUL.FTZ R6, R24.reuse, R24 ;  /* 0x0000001818067220 */ /* 0x040fe40000410000 */
[----:B------:R-:W-:Y:S02]  /*0c50*/  FADD.FTZ R32, R24, R24 ;  /* 0x0000001818207221 */ /* 0x000fe40000010000 */
[C---:B------:R-:W-:Y:S02]  /*0c60*/  FMUL.FTZ R24, R28.reuse, R25 ;  /* 0x000000191c187220 */ /* 0x040fe40000410000 */
[C---:B------:R-:W-:Y:S02]  /*0c70*/  FMUL.FTZ R25, R7.reuse, R27 ;  /* 0x0000001b07197220 */ /* 0x040fe40000410000 */
[----:B------:R-:W-:Y:S02]  /*0c80*/  FMUL.FTZ R27, R28, R31 ;  /* 0x0000001f1c1b7220 */ /* 0x000fe40000410000 */
[----:B------:R-:W-:-:S02]  /*0c90*/  FMUL.FTZ R31, R7, R32 ;  /* 0x00000020071f7220 */ /* 0x000fc40000410000 */
[----:B------:R-:W-:Y:S02]  /*0ca0*/  FMUL.FTZ R28, R28, R28 ;  /* 0x0000001c1c1c7220 */ /* 0x000fe40000410000 */
[----:B------:R-:W-:Y:S02]  /*0cb0*/  FMUL.FTZ R7, R7, R7 ;  /* 0x0000000707077220 */ /* 0x000fe40000410000 */
.L_x_24605:
        /* <DEDUP_REMOVED lines=40> */
.L_x_24604:
[----:B------:R-:W-:Y:S01]  /*0f40*/  FADD.FTZ R0, R0, -1 ;  /* 0xbf80000000007421 */ /* 0x000fe20000010000 */
[----:B------:R-:W-:Y:S01]  /*0f50*/  FCHK P3, R29, R30 ;  /* 0x0000001e1d007302 */ /* 0x000fe20000060000 */
        /* <DEDUP_REMOVED lines=46> */
.L_x_24607:
[----:B------:R-:W-:Y:S05]  /*1240*/  BSYNC B0 ;  /* 0x0000000000007941 */ /* 0x000fea0003800000 */
.L_x_24606:
[----:B------:R-:W-:Y:S01]  /*1250*/  BSSY B3, `(.L_x_24608) ;  /* 0x0000007000037945 */ /* 0x000fe20003800000 */
[----:B------:R-:W-:Y:S01]  /*1260*/  FFMA R2, R4, R5, R3 ;  /* 0x0000000504027223 */ /* 0x000fe20000000003 */
[----:B------:R-:W-:Y:S05]  /*1270*/  @!P3 BRA `(.L_x_24609) ;  /* 0x000000400000b947 */ /* 0x000fea0003800000 */
[----:B------:R-:W-:Y:S02]  /*1280*/  MOV R4, R29 ;  /* 0x0000001d00047202 */ /* 0x000fe40000000f00 */
[----:B------:R-:W-:Y:S02]  /*1290*/  MOV R3, R30 ;  /* 0x0000001e00037202 */ /* 0x000fe40000000f00 */
[----:B------:R-:W-:Y:S02]  /*12a0*/  MOV R0, 0x12c0 ;  /* 0x000012c000007802 */ /* 0x000fe40000000f00 */
[----:B-----5:R-:W-:Y:S05]  /*12b0*/  CALL.REL.NOINC `($__internal_58_$__cuda_sm3x_div_rn_ftz_f32_slowpath) ;  /* 0x0002b85000007944 */ /* 0x020fea0003c00000 */
.L_x_24609:
[----:B------:R-:W-:Y:S05]  /*12c0*/  BSYNC B3 ;  /* 0x0000000000037941 */ /* 0x000fea0003800000 */
.L_x_24608:
        /* <DEDUP_REMOVED lines=18> */
.L_x_24611:
[----:B------:R-:W-:Y:S02]  /*13f0*/  ISETP.GE.AND P0, PT, R16, RZ, PT ;  /* 0x000000ff1000720c */ /* 0x000fe40003f06270 */
[----:B------:R-:W-:-:S11]  /*1400*/  MOV R3, 0x3fd774eb ;  /* 0x3fd774eb00037802 */ /* 0x000fd60000000f00 */
[----:B------:R-:W-:-:S04]  /*1410*/  @P0 FFMA.FTZ R2, R3, 0.93318945169448852539, -R2 ;  /* 0x3f6ee58103020823 */ /* 0x000fc80000010802 */
[----:B------:R-:W-:Y:S02]  /*1420*/  @!P0 FFMA.FTZ R2, R3, 0.93318945169448852539, R2 ;  /* 0x3f6ee58103028823 */ /* 0x000fe40000010002 */
.L_x_24612:
[----:B------:R-:W-:Y:S05]  /*1430*/  BSYNC B0 ;  /* 0x0000000000007941 */ /* 0x000fea0003800000 */
.L_x_24610:
[----:B------:R-:W-:Y:S01]  /*1440*/  FSETP.NEU.FTZ.AND P1, PT, |R16|, |R17|, PT ;  /* 0x400000111000720b */ /* 0x000fe20003f3d200 */
        /* <DEDUP_REMOVED lines=11> */
.L_x_24588:
        /* <DEDUP_REMOVED lines=13> */
.L_x_24614:
[----:B------:R-:W-:Y:S05]  /*15d0*/  BSYNC B3 ;  /* 0x0000000000037941 */ /* 0x000fea0003800000 */
.L_x_24613:
        /* <DEDUP_REMOVED lines=18> */
.L_x_24616:
[----:B------:R-:W-:Y:S02]  /*1700*/  ISETP.GE.AND P0, PT, R16, RZ, PT ;  /* 0x000000ff1000720c */ /* 0x000fe40003f06270 */
[----:B------:R-:W-:-:S11]  /*1710*/  MOV R3, 0x3fd774eb ;  /* 0x3fd774eb00037802 */ /* 0x000fd60000000f00 */
[----:B------:R-:W-:-:S04]  /*1720*/  @P0 FFMA.FTZ R2, R3, 0.93318945169448852539, -R2 ;  /* 0x3f6ee58103020823 */ /* 0x000fc80000010802 */
[----:B------:R-:W-:Y:S02]  /*1730*/  @!P0 FFMA.FTZ R2, R3, 0.93318945169448852539, R2 ;  /* 0x3f6ee58103028823 */ /* 0x000fe40000010002 */
.L_x_24617:
[----:B------:R-:W-:Y:S05]  /*1740*/  BSYNC B0 ;  /* 0x0000000000007941 */ /* 0x000fea0003800000 */
.L_x_24615:
        /* <DEDUP_REMOVED lines=27> */
.L_x_24587:
        /* <DEDUP_REMOVED lines=11> */
[C---:B------:R-:W-:Y:S02]  /*19b0*/  IADD3 R4, -R3.reuse, 0x40800000, RZ ;  /* 0x4080000003047810 */ /* 0x040fe40007ffe1ff */
[----:B------:R-:W-:Y:S02]  /*19c0*/  IADD3 R2, -R3, R0, RZ ;  /* 0x0000000003027210 */ /* 0x000fe40007ffe1ff */
        /* <DEDUP_REMOVED lines=26> */
.L_x_24620:
[----:B------:R-:W-:Y:S05]  /*1b70*/  BSYNC B0 ;  /* 0x0000000000007941 */ /* 0x000fea0003800000 */
.L_x_24619:
[----:B------:R-:W-:Y:S01]  /*1b80*/  BSSY B3, `(.L_x_24621) ;  /* 0x0000007000037945 */ /* 0x000fe20003800000 */
[----:B------:R-:W-:Y:S01]  /*1b90*/  FFMA R2, R4, R6, R5 ;  /* 0x0000000604027223 */ /* 0x000fe20000000005 */
[----:B------:R-:W-:Y:S05]  /*1ba0*/  @!P0 BRA `(.L_x_24622) ;  /* 0x0000004000008947 */ /* 0x000fea0003800000 */
[----:B------:R-:W-:Y:S01]  /*1bb0*/  HFMA2.MMA R3, -RZ, RZ, 1.875, 0 ;  /* 0x3f800000ff037435 */ /* 0x000fe200000001ff */
[----:B------:R-:W-:Y:S02]  /*1bc0*/  MOV R4, R29 ;  /* 0x0000001d00047202 */ /* 0x000fe40000000f00 */
[----:B------:R-:W-:-:S03]  /*1bd0*/  MOV R0, 0x1bf0 ;  /* 0x00001bf000007802 */ /* 0x000fc60000000f00 */
[----:B-----5:R-:W-:Y:S05]  /*1be0*/  CALL.REL.NOINC `($__internal_58_$__cuda_sm3x_div_rn_ftz_f32_slowpath) ;  /* 0x0002af2000007944 */ /* 0x020fea0003c00000 */
.L_x_24622:
[----:B------:R-:W-:Y:S05]  /*1bf0*/  BSYNC B3 ;  /* 0x0000000000037941 */ /* 0x000fea0003800000 */
.L_x_24621:
        /* <DEDUP_REMOVED lines=18> */
.L_x_24624:
[----:B------:R-:W-:Y:S02]  /*1d20*/  ISETP.GE.AND P0, PT, R16, RZ, PT ;  /* 0x000000ff1000720c */ /* 0x000fe40003f06270 */
[----:B------:R-:W-:-:S11]  /*1d30*/  MOV R3, 0x3fd774eb ;  /* 0x3fd774eb00037802 */ /* 0x000fd60000000f00 */
[----:B------:R-:W-:-:S04]  /*1d40*/  @P0 FFMA.FTZ R2, R3, 0.93318945169448852539, -R2 ;  /* 0x3f6ee58103020823 */ /* 0x000fc80000010802 */
[----:B------:R-:W-:Y:S02]  /*1d50*/  @!P0 FFMA.FTZ R2, R3, 0.93318945169448852539, R2 ;  /* 0x3f6ee58103028823 */ /* 0x000fe40000010002 */
.L_x_24625:
[----:B------:R-:W-:Y:S05]  /*1d60*/  BSYNC B0 ;  /* 0x0000000000007941 */ /* 0x000fea0003800000 */
.L_x_24623:
        /* <DEDUP_REMOVED lines=10> */
.L_x_24618:
        /* <DEDUP_REMOVED lines=12> */
[----:B-----5:R-:W-:Y:S05]  /*1ed0*/  CALL.REL.NOINC `($__internal_58_$__cuda_sm3x_div_rn_ftz_f32_slowpath) ;  /* 0x0002ac3000007944 */ /* 0x020fea0003c00000 */
.L_x_24627:
[----:B------:R-:W-:Y:S05]  /*1ee0*/  BSYNC B3 ;  /* 0x0000000000037941 */ /* 0x000fea0003800000 */
.L_x_24626:
        /* <DEDUP_REMOVED lines=18> */
.L_x_24629:
[----:B------:R-:W-:Y:S02]  /*2010*/  ISETP.GE.AND P0, PT, R16, RZ, PT ;  /* 0x000000ff1000720c */ /* 0x000fe40003f06270 */
[----:B------:R-:W-:-:S11]  /*2020*/  MOV R3, 0x3fd774eb ;  /* 0x3fd774eb00037802 */ /* 0x000fd60000000f00 */
[----:B------:R-:W-:-:S04]  /*2030*/  @P0 FFMA.FTZ R2, R3, 0.93318945169448852539, -R2 ;  /* 0x3f6ee58103020823 */ /* 0x000fc80000010802 */
[----:B------:R-:W-:Y:S02]  /*2040*/  @!P0 FFMA.FTZ R2, R3, 0.93318945169448852539, R2 ;  /* 0x3f6ee58103028823 */ /* 0x000fe40000010002 */
.L_x_24630:
[----:B------:R-:W-:Y:S05]  /*2050*/  BSYNC B0 ;  /* 0x0000000000007941 */ /* 0x000fea0003800000 */
.L_x_24628:
        /* <DEDUP_REMOVED lines=11> */
.L_x_24586:
        /* <DEDUP_REMOVED lines=19> */
[----:B------:R-:W-:Y:S01]  /*2240*/  FFMA R0, -R30, R5, 1 ;  /* 0x3f8000001e007423 */ /* 0x000fe20000000105 */
[----:B------:R-:W-:Y:S02]  /*2250*/  MOV R3, 0x3f800000 ;  /* 0x3f80000000037802 */ /* 0x000fe40000000f00 */
        /* <DEDUP_REMOVED lines=10> */
[----:B------:R-:W-:Y:S02]  /*2300*/  MOV R3, R30 ;  /* 0x0000001e00037202 */ /* 0x000fe40000000f00 */
[----:B------:R-:W-:Y:S02]  /*2310*/  MOV R0, 0x2330 ;  /* 0x0000233000007802 */ /* 0x000fe40000000f00 */
[----:B-----5:R-:W-:Y:S05]  /*2320*/  CALL.REL.NOINC `($__internal_58_$__cuda_sm3x_div_rn_ftz_f32_slowpath) ;  /* 0x0002a7e000007944 */ /* 0x020fea0003c00000 */
[----:B0-----:R-:W-:Y:S02]  /*2330*/  MOV R0, R2 ;  /* 0x0000000200007202 */ /* 0x001fe40000000f00 */
.L_x_24632:
[----:B------:R-:W-:Y:S05]  /*2340*/  BSYNC B3 ;  /* 0x0000000000037941 */ /* 0x000fea0003800000 */
.L_x_24631:
        /* <DEDUP_REMOVED lines=18> */
.L_x_24634:
[----:B------:R-:W-:Y:S02]  /*2470*/  ISETP.GE.AND P0, PT, R16, RZ, PT ;  /* 0x000000ff1000720c */ /* 0x000fe40003f06270 */
[----:B------:R-:W-:-:S11]  /*2480*/  MOV R3, 0x3fd774eb ;  /* 0x3fd774eb00037802 */ /* 0x000fd60000000f00 */
[----:B------:R-:W-:-:S04]  /*2490*/  @P0 FFMA.FTZ R0, R3, 0.93318945169448852539, -R0 ;  /* 0x3f6ee58103000823 */ /* 0x000fc80000010800 */
[----:B------:R-:W-:Y:S02]  /*24a0*/  @!P0 FFMA.FTZ R0, R3, 0.93318945169448852539, R0 ;  /* 0x3f6ee58103008823 */ /* 0x000fe40000010000 */
.L_x_24635:
[----:B------:R-:W-:Y:S05]  /*24b0*/  BSYNC B0 ;  /* 0x0000000000007941 */ /* 0x000fea0003800000 */
.L_x_24633:
[----:B------:R-:W-:Y:S01]  /*24c0*/  FSETP.NEU.FTZ.AND P1, PT, |R16|, |R17|, PT ;  /* 0x400000111000720b */ /* 0x000fe20003f3d200 */
        /* <DEDUP_REMOVED lines=10> */
.L_x_24585:
[C---:B0-----:R-:W-:Y:S01]  /*2570*/  FADD.FTZ R3, |R17|.reuse, -RZ ;  /* 0x800000ff11037221 */ /* 0x041fe20000010200 */
        /* <DEDUP_REMOVED lines=24> */
[----:B-----5:R-:W-:Y:S05]  /*2700*/  CALL.REL.NOINC `($__internal_58_$__cuda_sm3x_div_rn_ftz_f32_slowpath) ;  /* 0x0002a40000007944 */ /* 0x020fea0003c00000 */
.L_x_24637:
[----:B------:R-:W-:Y:S05]  /*2710*/  BSYNC B3 ;  /* 0x0000000000037941 */ /* 0x000fea0003800000 */
.L_x_24636:
        /* <DEDUP_REMOVED lines=18> */
.L_x_24639:
[----:B------:R-:W-:Y:S02]  /*2840*/  ISETP.GE.AND P0, PT, R16, RZ, PT ;  /* 0x000000ff1000720c */ /* 0x000fe40003f06270 */
[----:B------:R-:W-:-:S11]  /*2850*/  MOV R3, 0x3fd774eb ;  /* 0x3fd774eb00037802 */ /* 0x000fd60000000f00 */
[----:B------:R-:W-:-:S04]  /*2860*/  @P0 FFMA.FTZ R2, R3, 0.93318945169448852539, -R2 ;  /* 0x3f6ee58103020823 */ /* 0x000fc80000010802 */
[----:B------:R-:W-:Y:S02]  /*2870*/  @!P0 FFMA.FTZ R2, R3, 0.93318945169448852539, R2 ;  /* 0x3f6ee58103028823 */ /* 0x000fe40000010002 */
.L_x_24640:
[----:B------:R-:W-:Y:S05]  /*2880*/  BSYNC B0 ;  /* 0x0000000000007941 */ /* 0x000fea0003800000 */
.L_x_24638:
        /* <DEDUP_REMOVED lines=12> */
.L_x_24597:
[----:B------:R-:W-:Y:S05]  /*2950*/  BSYNC B2 ;  /* 0x0000000000027941 */ /* 0x000fea0003800000 */
.L_x_24584:
        /* <DEDUP_REMOVED lines=42> */
.L_x_24644:
        /* <DEDUP_REMOVED lines=10> */
.L_x_24643:
[----:B------:R-:W-:-:S04]  /*2ca0*/  FMUL.RZ R4, R4, 0.15915493667125701904 ;  /* 0x3e22f98304047820 */ /* 0x000fc8000040c000 */
[----:B------:R0:W1:Y:S08]  /*2cb0*/  MUFU.SIN R17, R4 ;  /* 0x0000000400117308 */ /* 0x0000700000000400 */
[----:B------:R0:W2:Y:S01]  /*2cc0*/  MUFU.COS R16, R4 ;  /* 0x0000000400107308 */ /* 0x0000a20000000000 */
[----:B------:R-:W-:Y:S05]  /*2cd0*/  BRA `(.L_x_24645) ;  /* 0x0000003000007947 */ /* 0x000fea0003800000 */
.L_x_24642:
[----:B------:R-:W-:Y:S01]  /*2ce0*/  FMUL.FTZ R16, R28, 1.4426950216293334961 ;  /* 0x3fb8aa3b1c107820 */ /* 0x000fe20000410000 */
[----:B------:R-:W-:-:S05]  /*2cf0*/  MOV R17, R4 ;  /* 0x0000000400117202 */ /* 0x000fca0000000f00 */
[----:B------:R-:W0:Y:S02]  /*2d00*/  MUFU.EX2 R16, R16 ;  /* 0x0000001000107308 */ /* 0x000e240000000800 */
.L_x_24645:
[----:B------:R-:W-:Y:S05]  /*2d10*/  BSYNC B0 ;  /* 0x0000000000007941 */ /* 0x000fea0003800000 */
.L_x_24641:
        /* <DEDUP_REMOVED lines=33> */
[----:B0-----:R-:W-:Y:S02]  /*2f30*/  IADD3 R4, -R3, 0x40800000, RZ ;  /* 0x4080000003047810 */ /* 0x001fe40007ffe1ff */
        /* <DEDUP_REMOVED lines=27> */
.L_x_24653:
[----:B------:R-:W-:Y:S05]  /*30f0*/  BSYNC B0 ;  /* 0x0000000000007941 */ /* 0x000fea0003800000 */
.L_x_24652:
[----:B------:R-:W-:Y:S01]  /*3100*/  BSSY B3, `(.L_x_24654) ;  /* 0x0000007000037945 */ /* 0x000fe20003800000 */
[----:B------:R-:W-:Y:S01]  /*3110*/  FFMA R2, R4, R3, R5 ;  /* 0x0000000304027223 */ /* 0x000fe20000000005 */
[----:B------:R-:W-:Y:S05]  /*3120*/  @!P0 BRA `(.L_x_24655) ;  /* 0x0000004000008947 */ /* 0x000fea0003800000 */
[----:B------:R-:W-:Y:S02]  /*3130*/  MOV R4, R29 ;  /* 0x0000001d00047202 */ /* 0x000fe40000000f00 */
[----:B------:R-:W-:Y:S02]  /*3140*/  MOV R3, R30 ;  /* 0x0000001e00037202 */ /* 0x000fe40000000f00 */
[----:B------:R-:W-:Y:S02]  /*3150*/  MOV R0, 0x3170 ;  /* 0x0000317000007802 */ /* 0x000fe40000000f00 */
[----:B-12--5:R-:W-:Y:S05]  /*3160*/  CALL.REL.NOINC `($__internal_58_$__cuda_sm3x_div_rn_ftz_f32_slowpath) ;  /* 0x000299a000007944 */ /* 0x026fea0003c00000 */
.L_x_24655:
[----:B------:R-:W-:Y:S05]  /*3170*/  BSYNC B3 ;  /* 0x0000000000037941 */ /* 0x000fea0003800000 */
.L_x_24654:
        /* <DEDUP_REMOVED lines=18> */
.L_x_24657:
[----:B------:R-:W-:Y:S02]  /*32a0*/  ISETP.GE.AND P0, PT, R18, RZ, PT ;  /* 0x000000ff1200720c */ /* 0x000fe40003f06270 */
[----:B------:R-:W-:-:S11]  /*32b0*/  MOV R3, 0x3fd774eb ;  /* 0x3fd774eb00037802 */ /* 0x000fd60000000f00 */
[----:B------:R-:W-:-:S04]  /*32c0*/  @P0 FFMA.FTZ R2, R3, 0.93318945169448852539, -R2 ;  /* 0x3f6ee58103020823 */ /* 0x000fc80000010802 */
[----:B------:R-:W-:Y:S02]  /*32d0*/  @!P0 FFMA.FTZ R2, R3, 0.93318945169448852539, R2 ;  /* 0x3f6ee58103028823 */ /* 0x000fe40000010002 */
.L_x_24658:
[----:B------:R-:W-:Y:S05]  /*32e0*/  BSYNC B0 ;  /* 0x0000000000007941 */ /* 0x000fea0003800000 */
.L_x_24656:
        /* <DEDUP_REMOVED lines=12> */
.L_x_24651:
[----:B------:R-:W-:-:S04]  /*33b0*/  FMUL.FTZ R27, R29, R29 ;  /* 0x0000001d1d1b7220 */ /* 0x000fc80000410000 */
[----:B------:R-:W-:-:S05]  /*33c0*/  FFMA.FTZ R27, R30, R30, R27 ;  /* 0x0000001e1e1b7223 */ /* 0x000fca000001001b */
[----:B------:R-:W-:-:S13]  /*33d0*/  FSETP.GTU.FTZ.AND P0, PT, R27, 0.69999998807907104492, PT ;  /* 0x3f3333331b00780b */ /* 0x000fda0003f1c000 */
[----:B------:R-:W-:Y:S05]  /*33e0*/  @P0 BRA `(.L_x_24660) ;  /* 0x0000032000000947 */ /* 0x000fea0003800000 */
[----:B------:R-:W3:Y:S01]  /*33f0*/  MUFU.RCP R3, R30 ;  /* 0x0000001e00037308 */ /* 0x000ee20000001000 */
[----:B------:R-:W-:Y:S07]  /*3400*/  BSSY B3, `(.L_x_24661) ;  /* 0x000000c000037945 */ /* 0x000fee0003800000 */
[----:B------:R-:W4:Y:S01]  /*3410*/  FCHK P0, R29, R30 ;  /* 0x0000001e1d007302 */ /* 0x000f220000000000 */
[----:B---3--:R-:W-:-:S04]  /*3420*/  FFMA R0, -R30, R3, 1 ;  /* 0x3f8000001e007423 */ /* 0x008fc80000000103 */
[----:B------:R-:W-:-:S04]  /*3430*/  FFMA R0, R3, R0, R3 ;  /* 0x0000000003007223 */ /* 0x000fc80000000003 */
[----:B------:R-:W-:-:S04]  /*3440*/  FFMA R3, R29, R0, RZ ;  /* 0x000000001d037223 */ /* 0x000fc800000000ff */
[----:B------:R-:W-:-:S04]  /*3450*/  FFMA R2, -R30, R3, R29 ;  /* 0x000000031e027223 */ /* 0x000fc8000000011d */
[----:B------:R-:W-:Y:S01]  /*3460*/  FFMA R2, R0, R2, R3 ;  /* 0x0000000200027223 */ /* 0x000fe20000000003 */
[----:B----4-:R-:W-:Y:S05]  /*3470*/  @!P0 BRA `(.L_x_24662) ;  /* 0x0000004000008947 */ /* 0x010fea0003800000 */
[----:B0-----:R-:W-:Y:S02]  /*3480*/  MOV R4, R29 ;  /* 0x0000001d00047202 */ /* 0x001fe40000000f00 */
[----:B------:R-:W-:Y:S02]  /*3490*/  MOV R3, R30 ;  /* 0x0000001e00037202 */ /* 0x000fe40000000f00 */
[----:B------:R-:W-:Y:S02]  /*34a0*/  MOV R0, 0x34c0 ;  /* 0x000034c000007802 */ /* 0x000fe40000000f00 */
[----:B-12--5:R-:W-:Y:S05]  /*34b0*/  CALL.REL.NOINC `($__internal_58_$__cuda_sm3x_div_rn_ftz_f32_slowpath) ;  /* 0x0002965000007944 */ /* 0x026fea0003c00000 */
.L_x_24662:
[----:B------:R-:W-:Y:S05]  /*34c0*/  BSYNC B3 ;  /* 0x0000000000037941 */ /* 0x000fea0003800000 */
.L_x_24661:
        /* <DEDUP_REMOVED lines=18> */
.L_x_24664:
[----:B------:R-:W-:Y:S02]  /*35f0*/  ISETP.GE.AND P0, PT, R18, RZ, PT ;  /* 0x000000ff1200720c */ /* 0x000fe40003f06270 */
[----:B------:R-:W-:-:S11]  /*3600*/  MOV R3, 0x3fd774eb ;  /* 0x3fd774eb00037802 */ /* 0x000fd60000000f00 */
[----:B------:R-:W-:-:S04]  /*3610*/  @P0 FFMA.FTZ R2, R3, 0.93318945169448852539, -R2 ;  /* 0x3f6ee58103020823 */ /* 0x000fc80000010802 */
[----:B------:R-:W-:Y:S02]  /*3620*/  @!P0 FFMA.FTZ R2, R3, 0.93318945169448852539, R2 ;  /* 0x3f6ee58103028823 */ /* 0x000fe40000010002 */
.L_x_24665:
[----:B------:R-:W-:Y:S05]  /*3630*/  BSYNC B0 ;  /* 0x0000000000007941 */ /* 0x000fea0003800000 */
.L_x_24663:
        /* <DEDUP_REMOVED lines=13> */
.L_x_24660:
        /* <DEDUP_REMOVED lines=25> */
.L_x_24667:
        /* <DEDUP_REMOVED lines=40> */
.L_x_24666:
        /* <DEDUP_REMOVED lines=26> */
[----:B------:R-:W3:Y:S02]  /*3cc0*/  MUFU.RCP R5, R30 ;  /* 0x0000001e00057308 */ /* 0x000ee40000001000 */
[----:B------:R-:W-:Y:S02]  /*3cd0*/  FFMA.FTZ R3, R2, R3, -0.13229703903198242188 ;  /* 0xbe0778e002037423 */ /* 0x000fe40000010003 */
        /* <DEDUP_REMOVED lines=20> */
.L_x_24669:
[----:B------:R-:W-:Y:S05]  /*3e20*/  BSYNC B0 ;  /* 0x0000000000007941 */ /* 0x000fea0003800000 */
.L_x_24668:
[----:B------:R-:W-:Y:S01]  /*3e30*/  BSSY B3, `(.L_x_24670) ;  /* 0x0000007000037945 */ /* 0x000fe20003800000 */
[----:B------:R-:W-:Y:S01]  /*3e40*/  FFMA R2, R4, R5, R3 ;  /* 0x0000000504027223 */ /* 0x000fe20000000003 */
[----:B------:R-:W-:Y:S05]  /*3e50*/  @!P3 BRA `(.L_x_24671) ;  /* 0x000000400000b947 */ /* 0x000fea0003800000 */
[----:B------:R-:W-:Y:S02]  /*3e60*/  MOV R4, R29 ;  /* 0x0000001d00047202 */ /* 0x000fe40000000f00 */
[----:B------:R-:W-:Y:S02]  /*3e70*/  MOV R3, R30 ;  /* 0x0000001e00037202 */ /* 0x000fe40000000f00 */
[----:B------:R-:W-:Y:S02]  /*3e80*/  MOV R0, 0x3ea0 ;  /* 0x00003ea000007802 */ /* 0x000fe40000000f00 */
[----:B-12--5:R-:W-:Y:S05]  /*3e90*/  CALL.REL.NOINC `($__internal_58_$__cuda_sm3x_div_rn_ftz_f32_slowpath) ;  /* 0x00028c7000007944 */ /* 0x026fea0003c00000 */
.L_x_24671:
[----:B------:R-:W-:Y:S05]  /*3ea0*/  BSYNC B3 ;  /* 0x0000000000037941 */ /* 0x000fea0003800000 */
.L_x_24670:
        /* <DEDUP_REMOVED lines=18> */
.L_x_24673:
[----:B------:R-:W-:Y:S02]  /*3fd0*/  ISETP.GE.AND P0, PT, R18, RZ, PT ;  /* 0x000000ff1200720c */ /* 0x000fe40003f06270 */
[----:B------:R-:W-:-:S11]  /*3fe0*/  MOV R3, 0x3fd774eb ;  /* 0x3fd774eb00037802 */ /* 0x000fd60000000f00 */
[----:B------:R-:W-:-:S04]  /*3ff0*/  @P0 FFMA.FTZ R2, R3, 0.93318945169448852539, -R2 ;  /* 0x3f6ee58103020823 */ /* 0x000fc80000010802 */
[----:B------:R-:W-:Y:S02]  /*4000*/  @!P0 FFMA.FTZ R2, R3, 0.93318945169448852539, R2 ;  /* 0x3f6ee58103028823 */ /* 0x000fe40000010002 */
.L_x_24674:
[----:B------:R-:W-:Y:S05]  /*4010*/  BSYNC B0 ;  /* 0x0000000000007941 */ /* 0x000fea0003800000 */
.L_x_24672:
        /* <DEDUP_REMOVED lines=12> */
.L_x_24650:
        /* <DEDUP_REMOVED lines=13> */
.L_x_24676:
[----:B------:R-:W-:Y:S05]  /*41b0*/  BSYNC B3 ;  /* 0x0000000000037941 */ /* 0x000fea0003800000 */
.L_x_24675:
        /* <DEDUP_REMOVED lines=18> */
.L_x_24678:
[----:B------:R-:W-:Y:S02]  /*42e0*/  ISETP.GE.AND P0, PT, R18, RZ, PT ;  /* 0x000000ff1200720c */ /* 0x000fe40003f06270 */
[----:B------:R-:W-:-:S11]  /*42f0*/  MOV R3, 0x3fd774eb ;  /* 0x3fd774eb00037802 */ /* 0x000fd60000000f00 */
[----:B------:R-:W-:-:S04]  /*4300*/  @P0 FFMA.FTZ R2, R3, 0.93318945169448852539, -R2 ;  /* 0x3f6ee58103020823 */ /* 0x000fc80000010802 */
[----:B------:R-:W-:Y:S02]  /*4310*/  @!P0 FFMA.FTZ R2, R3, 0.93318945169448852539, R2 ;  /* 0x3f6ee58103028823 */ /* 0x000fe40000010002 */
.L_x_24679:
[----:B------:R-:W-:Y:S05]  /*4320*/  BSYNC B0 ;  /* 0x0000000000007941 */ /* 0x000fea0003800000 */
.L_x_24677:
        /* <DEDUP_REMOVED lines=27> */
.L_x_24649:
        /* <DEDUP_REMOVED lines=11> */
[C---:B0-----:R-:W-:Y:S02]  /*4590*/  IADD3 R4, -R3.reuse, 0x40800000, RZ ;  /* 0x4080000003047810 */ /* 0x041fe40007ffe1ff */
[----:B------:R-:W-:Y:S02]  /*45a0*/  IADD3 R2, -R3, R0, RZ ;  /* 0x0000000003027210 */ /* 0x000fe40007ffe1ff */
        /* <DEDUP_REMOVED lines=26> */
.L_x_24682:
[----:B------:R-:W-:Y:S05]  /*4750*/  BSYNC B0 ;  /* 0x0000000000007941 */ /* 0x000fea0003800000 */
.L_x_24681:
[----:B------:R-:W-:Y:S01]  /*4760*/  BSSY B3, `(.L_x_24683) ;  /* 0x0000007000037945 */ /* 0x000fe20003800000 */
[----:B------:R-:W-:Y:S01]  /*4770*/  FFMA R2, R6, R5, R4 ;  /* 0x0000000506027223 */ /* 0x000fe20000000004 */
[----:B------:R-:W-:Y:S05]  /*4780*/  @!P0 BRA `(.L_x_24684) ;  /* 0x0000004000008947 */ /* 0x000fea0003800000 */
[----:B------:R-:W-:Y:S01]  /*4790*/  HFMA2.MMA R3, -RZ, RZ, 1.875, 0 ;  /* 0x3f800000ff037435 */ /* 0x000fe200000001ff */
[----:B------:R-:W-:Y:S02]  /*47a0*/  MOV R4, R29 ;  /* 0x0000001d00047202 */ /* 0x000fe40000000f00 */
[----:B------:R-:W-:-:S03]  /*47b0*/  MOV R0, 0x47d0 ;  /* 0x000047d000007802 */ /* 0x000fc60000000f00 */
[----:B-12--5:R-:W-:Y:S05]  /*47c0*/  CALL.REL.NOINC `($__internal_58_$__cuda_sm3x_div_rn_ftz_f32_slowpath) ;  /* 0x0002834000007944 */ /* 0x026fea0003c00000 */
.L_x_24684:
[----:B------:R-:W-:Y:S05]  /*47d0*/  BSYNC B3 ;  /* 0x0000000000037941 */ /* 0x000fea0003800000 */
.L_x_24683:
        /* <DEDUP_REMOVED lines=18> */
.L_x_24686:
[----:B------:R-:W-:Y:S02]  /*4900*/  ISETP.GE.AND P0, PT, R18, RZ, PT ;  /* 0x000000ff1200720c */ /* 0x000fe40003f06270 */
[----:B------:R-:W-:-:S11]  /*4910*/  MOV R3, 0x3fd774eb ;  /* 0x3fd774eb00037802 */ /* 0x000fd60000000f00 */
[----:B------:R-:W-:-:S04]  /*4920*/  @P0 FFMA.FTZ R2, R3, 0.93318945169448852539, -R2 ;  /* 0x3f6ee58103020823 */ /* 0x000fc80000010802 */
[----:B------:R-:W-:Y:S02]  /*4930*/  @!P0 FFMA.FTZ R2, R3, 0.93318945169448852539, R2 ;  /* 0x3f6ee58103028823 */ /* 0x000fe40000010002 */
.L_x_24687:
[----:B------:R-:W-:Y:S05]  /*4940*/  BSYNC B0 ;  /* 0x0000000000007941 */ /* 0x000fea0003800000 */
.L_x_24685:
        /* <DEDUP_REMOVED lines=10> */
.L_x_24680:
[----:B------:R-:W-:Y:S01]  /*49f0*/  MOV R0, 0x3f800000 ;  /* 0x3f80000000007802 */ /* 0x000fe20000000f00 */
[----:B------:R-:W3:Y:S01]  /*4a00*/  FCHK P0, R29, 1 ;  /* 0x3f8000001d007902 */ /* 0x000ee20000000000 */
[----:B------:R-:W-:Y:S03]  /*4a10*/  BSSY B3, `(.L_x_24688) ;  /* 0x000000b000037945 */ /* 0x000fe60003800000 */
[----:B------:R-:W-:-:S04]  /*4a20*/  FFMA R3, R0, -R0, 1 ;  /* 0x3f80000000037423 */ /* 0x000fc80000000800 */
[----:B------:R-:W-:-:S04]  /*4a30*/  FFMA R2, R3, R0, 1 ;  /* 0x3f80000003027423 */ /* 0x000fc80000000000 */
[----:B------:R-:W-:-:S04]  /*4a40*/  FFMA R0, R2, R29, RZ ;  /* 0x0000001d02007223 */ /* 0x000fc800000000ff */
[----:B------:R-:W-:-:S04]  /*4a50*/  FFMA R3, R0, -1, R29 ;  /* 0xbf80000000037823 */ /* 0x000fc8000000001d */
[----:B------:R-:W-:Y:S01]  /*4a60*/  FFMA R2, R2, R3, R0 ;  /* 0x0000000302027223 */ /* 0x000fe20000000000 */
[----:B---3--:R-:W-:Y:S05]  /*4a70*/  @!P0 BRA `(.L_x_24689) ;  /* 0x0000004000008947 */ /* 0x008fea0003800000 */
[----:B------:R-:W-:Y:S01]  /*4a80*/  HFMA2.MMA R3, -RZ, RZ, 1.875, 0 ;  /* 0x3f800000ff037435 */ /* 0x000fe200000001ff */
[----:B0-----:R-:W-:Y:S02]  /*4a90*/  MOV R4, R29 ;  /* 0x0000001d00047202 */ /* 0x001fe40000000f00 */
[----:B------:R-:W-:-:S03]  /*4aa0*/  MOV R0, 0x4ac0 ;  /* 0x00004ac000007802 */ /* 0x000fc60000000f00 */
[----:B-12--5:R-:W-:Y:S05]  /*4ab0*/  CALL.REL.NOINC `($__internal_58_$__cuda_sm3x_div_rn_ftz_f32_slowpath) ;  /* 0x0002805000007944 */ /* 0x026fea0003c00000 */
.L_x_24689:
[----:B------:R-:W-:Y:S05]  /*4ac0*/  BSYNC B3 ;  /* 0x0000000000037941 */ /* 0x000fea0003800000 */
.L_x_24688:
        /* <DEDUP_REMOVED lines=18> */
.L_x_24691:
[----:B------:R-:W-:Y:S02]  /*4bf0*/  ISETP.GE.AND P0, PT, R18, RZ, PT ;  /* 0x000000ff1200720c */ /* 0x000fe40003f06270 */
[----:B------:R-:W-:-:S11]  /*4c00*/  MOV R3, 0x3fd774eb ;  /* 0x3fd774eb00037802 */ /* 0x000fd60000000f00 */
[----:B------:R-:W-:-:S04]  /*4c10*/  @P0 FFMA.FTZ R2, R3, 0.93318945169448852539, -R2 ;  /* 0x3f6ee58103020823 */ /* 0x000fc80000010802 */
[----:B------:R-:W-:Y:S02]  /*4c20*/  @!P0 FFMA.FTZ R2, R3, 0.93318945169448852539, R2 ;  /* 0x3f6ee58103028823 */ /* 0x000fe40000010002 */
.L_x_24692:
[----:B------:R-:W-:Y:S05]  /*4c30*/  BSYNC B0 ;  /* 0x0000000000007941 */ /* 0x000fea0003800000 */
.L_x_24690:
        /* <DEDUP_REMOVED lines=11> */
.L_x_24648:
[----:B------:R-:W-:Y:S01]  /*4cf0*/  FMUL.FTZ R0, R18, 0.36787945032119750977 ;  /* 0x3ebc5ab212007820 */ /* 0x000fe20000410000 */
[----:B------:R-:W-:Y:S01]  /*4d00*/  BSSY B3, `(.L_x_24693) ;  /* 0x0000022000037945 */ /* 0x000fe20003800000 */
[----:B------:R-:W-:Y:S02]  /*4d10*/  FMUL.FTZ R2, R19, 0.36787945032119750977 ;  /* 0x3ebc5ab213027820 */ /* 0x000fe40000410000 */
[----:B------:R-:W-:Y:S02]  /*4d20*/  FADD.FTZ R0, |R0|, -RZ ;  /* 0x800000ff00007221 */ /* 0x000fe40000010200 */
[----:B------:R-:W-:-:S05]  /*4d30*/  FADD.FTZ R3, |R2|, -RZ ;  /* 0x800000ff02037221 */ /* 0x000fca0000010200 */
[CC--:B------:R-:W-:Y:S02]  /*4d40*/  IMNMX R2, R0.reuse, R3.reuse, !PT ;  /* 0x0000000300027217 */ /* 0x0c0fe40007800200 */
[----:B------:R-:W-:Y:S02]  /*4d50*/  IMNMX R0, R0, R3, PT ;  /* 0x0000000300007217 */ /* 0x000fe40003800200 */
[----:B0-----:R-:W-:Y:S02]  /*4d60*/  LOP3.LUT R4, R2, 0xfe000000, RZ, 0xc0, !PT ;  /* 0xfe00000002047812 */ /* 0x001fe400078ec0ff */
        /* <DEDUP_REMOVED lines=23> */
[----:B------:R-:W-:Y:S02]  /*4ee0*/  MOV R3, R30 ;  /* 0x0000001e00037202 */ /* 0x000fe40000000f00 */
[----:B------:R-:W-:Y:S02]  /*4ef0*/  MOV R0, 0x4f10 ;  /* 0x00004f1000007802 */ /* 0x000fe40000000f00 */
[----:B-12--5:R-:W-:Y:S05]  /*4f00*/  CALL.REL.NOINC `($__internal_58_$__cuda_sm3x_div_rn_ftz_f32_slowpath) ;  /* 0x00027c0000007944 */ /* 0x026fea0003c00000 */
[----:B0-----:R-:W-:Y:S02]  /*4f10*/  MOV R0, R2 ;  /* 0x0000000200007202 */ /* 0x001fe40000000f00 */
.L_x_24694:
[----:B------:R-:W-:Y:S05]  /*4f20*/  BSYNC B3 ;  /* 0x0000000000037941 */ /* 0x000fea0003800000 */
.L_x_24693:
        /* <DEDUP_REMOVED lines=18> */
.L_x_24696:
[----:B------:R-:W-:Y:S02]  /*5050*/  ISETP.GE.AND P0, PT, R18, RZ, PT ;  /* 0x000000ff1200720c */ /* 0x000fe40003f06270 */
[----:B------:R-:W-:-:S11]  /*5060*/  MOV R3, 0x3fd774eb ;  /* 0x3fd774eb00037802 */ /* 0x000fd60000000f00 */
[----:B------:R-:W-:-:S04]  /*5070*/  @P0 FFMA.FTZ R0, R3, 0.93318945169448852539, -R0 ;  /* 0x3f6ee58103000823 */ /* 0x000fc80000010800 */
[----:B------:R-:W-:Y:S02]  /*5080*/  @!P0 FFMA.FTZ R0, R3, 0.93318945169448852539, R0 ;  /* 0x3f6ee58103008823 */ /* 0x000fe40000010000 */
.L_x_24697:
[----:B------:R-:W-:Y:S05]  /*5090*/  BSYNC B0 ;  /* 0x0000000000007941 */ /* 0x000fea0003800000 */
.L_x_24695:
        /* <DEDUP_REMOVED lines=11> */
.L_x_24647:
[C---:B------:R-:W-:Y:S01]  /*5150*/  FADD.FTZ R3, |R19|.reuse, -RZ ;  /* 0x800000ff13037221 */ /* 0x040fe20000010200 */
[----:B------:R-:W-:Y:S01]  /*5160*/  FSETP.GT.FTZ.AND P2, PT, |R19|, |R18|, PT ;  /* 0x400000121300720b */ /* 0x000fe20003f54200 */
[----:B------:R-:W-:Y:S01]  /*5170*/  BSSY B3, `(.L_x_24698) ;  /* 0x0000018000037945 */ /* 0x000fe20003800000 */
[----:B------:R-:W-:Y:S02]  /*5180*/  FSETP.GEU.FTZ.AND P0, PT, |R18|, 1.084202172485504434e-19, PT ;  /* 0x200000001200780b */ /* 0x000fe40003f1e200 */
[----:B------:R-:W-:Y:S02]  /*5190*/  FSEL R27, R3, R28, P2 ;  /* 0x0000001c031b7208 */ /* 0x000fe40001000000 */
[----:B------:R-:W-:Y:S02]  /*51a0*/  FSETP.GEU.FTZ.AND P1, PT, |R19|, 1.084202172485504434e-19, PT ;  /* 0x200000001300780b */ /* 0x000fe40003f3e200 */
[----:B------:R-:W3:Y:S01]  /*51b0*/  MUFU.RCP R0, R27 ;  /* 0x0000001b00007308 */ /* 0x000ee20000001000 */
[----:B0-----:R-:W-:-:S02]  /*51c0*/  FSEL R4, R28, R3, P2 ;  /* 0x000000031c047208 */ /* 0x001fc40001000000 */
[----:B------:R-:W-:-:S07]  /*51d0*/  PLOP3.LUT P0, PT, P0, P1, PT, 0x2, 0x0 ;  /* 0x000000000000781c */ /* 0x000fce0000702072 */
[----:B------:R-:W0:Y:S01]  /*51e0*/  FCHK P1, R4, R27 ;  /* 0x0000001b04007302 */ /* 0x000e220000020000 */
[----:B---3--:R-:W-:-:S05]  /*51f0*/  FFMA R3, -R27, R0, 1 ;  /* 0x3f8000001b037423 */ /* 0x008fca0000000100 */
        /* <DEDUP_REMOVED lines=11> */
[----:B0-----:R-:W-:Y:S05]  /*52b0*/  @!P1 BRA `(.L_x_24699) ;  /* 0x0000003000009947 */ /* 0x001fea0003800000 */
[----:B------:R-:W-:Y:S02]  /*52c0*/  MOV R3, R27 ;  /* 0x0000001b00037202 */ /* 0x000fe40000000f00 */
[----:B------:R-:W-:-:S02]  /*52d0*/  MOV R0, 0x52f0 ;  /* 0x000052f000007802 */ /* 0x000fc40000000f00 */
[----:B-12--5:R-:W-:Y:S05]  /*52e0*/  CALL.REL.NOINC `($__internal_58_$__cuda_sm3x_div_rn_ftz_f32_slowpath) ;  /* 0x0002782000007944 */ /* 0x026fea0003c00000 */
.L_x_24699:
[----:B------:R-:W-:Y:S05]  /*52f0*/  BSYNC B3 ;  /* 0x0000000000037941 */ /* 0x000fea0003800000 */
.L_x_24698:
        /* <DEDUP_REMOVED lines=18> */
.L_x_24701:
[----:B------:R-:W-:Y:S02]  /*5420*/  ISETP.GE.AND P0, PT, R18, RZ, PT ;  /* 0x000000ff1200720c */ /* 0x000fe40003f06270 */
[----:B------:R-:W-:-:S11]  /*5430*/  MOV R3, 0x3fd774eb ;  /* 0x3fd774eb00037802 */ /* 0x000fd60000000f00 */
[----:B------:R-:W-:-:S04]  /*5440*/  @P0 FFMA.FTZ R2, R3, 0.93318945169448852539, -R2 ;  /* 0x3f6ee58103020823 */ /* 0x000fc80000010802 */
[----:B------:R-:W-:Y:S02]  /*5450*/  @!P0 FFMA.FTZ R2, R3, 0.93318945169448852539, R2 ;  /* 0x3f6ee58103028823 */ /* 0x000fe40000010002 */
.L_x_24702:
[----:B------:R-:W-:Y:S05]  /*5460*/  BSYNC B0 ;  /* 0x0000000000007941 */ /* 0x000fea0003800000 */
.L_x_24700:
        /* <DEDUP_REMOVED lines=12> */
.L_x_24659:
[----:B------:R-:W-:Y:S05]  /*5530*/  BSYNC B2 ;  /* 0x0000000000027941 */ /* 0x000fea0003800000 */
.L_x_24646:
        /* <DEDUP_REMOVED lines=42> */
.L_x_24706:
        /* <DEDUP_REMOVED lines=10> */
.L_x_24705:
[----:B------:R-:W-:-:S04]  /*5880*/  FMUL.RZ R4, R4, 0.15915493667125701904 ;  /* 0x3e22f98304047820 */ /* 0x000fc8000040c000 */
[----:B------:R0:W3:Y:S08]  /*5890*/  MUFU.SIN R19, R4 ;  /* 0x0000000400137308 */ /* 0x0000f00000000400 */
[----:B------:R0:W4:Y:S01]  /*58a0*/  MUFU.COS R18, R4 ;  /* 0x0000000400127308 */ /* 0x0001220000000000 */
[----:B------:R-:W-:Y:S05]  /*58b0*/  BRA `(.L_x_24707) ;  /* 0x0000003000007947 */ /* 0x000fea0003800000 */
.L_x_24704:
[----:B------:R-:W-:Y:S01]  /*58c0*/  FMUL.FTZ R18, R28, 1.4426950216293334961 ;  /* 0x3fb8aa3b1c127820 */ /* 0x000fe20000410000 */
[----:B------:R-:W-:-:S05]  /*58d0*/  MOV R19, R4 ;  /* 0x0000000400137202 */ /* 0x000fca0000000f00 */
[----:B------:R-:W0:Y:S02]  /*58e0*/  MUFU.EX2 R18, R18 ;  /* 0x0000001200127308 */ /* 0x000e240000000800 */
.L_x_24707:
[----:B------:R-:W-:Y:S05]  /*58f0*/  BSYNC B0 ;  /* 0x0000000000007941 */ /* 0x000fea0003800000 */
.L_x_24703:
        /* <DEDUP_REMOVED lines=61> */
.L_x_24715:
[----:B------:R-:W-:Y:S05]  /*5cd0*/  BSYNC B0 ;  /* 0x0000000000007941 */ /* 0x000fea0003800000 */
.L_x_24714:
[----:B------:R-:W-:Y:S01]  /*5ce0*/  BSSY B3, `(.L_x_24716) ;  /* 0x0000007000037945 */ /* 0x000fe20003800000 */
[----:B------:R-:W-:Y:S01]  /*5cf0*/  FFMA R2, R4, R3, R5 ;  /* 0x0000000304027223 */ /* 0x000fe20000000005 */
[----:B------:R-:W-:Y:S05]  /*5d00*/  @!P0 BRA `(.L_x_24717) ;  /* 0x0000004000008947 */ /* 0x000fea0003800000 */
[----:B------:R-:W-:Y:S02]  /*5d10*/  MOV R4, R29 ;  /* 0x0000001d00047202 */ /* 0x000fe40000000f00 */
[----:B------:R-:W-:Y:S02]  /*5d20*/  MOV R3, R30 ;  /* 0x0000001e00037202 */ /* 0x000fe40000000f00 */
[----:B------:R-:W-:Y:S02]  /*5d30*/  MOV R0, 0x5d50 ;  /* 0x00005d5000007802 */ /* 0x000fe40000000f00 */
[----:B-1234-:R-:W-:Y:S05]  /*5d40*/  CALL.REL.NOINC `($__internal_58_$__cuda_sm3x_div_rn_ftz_f32_slowpath) ;  /* 0x00026dc000007944 */ /* 0x01efea0003c00000 */
.L_x_24717:
[----:B------:R-:W-:Y:S05]  /*5d50*/  BSYNC B3 ;  /* 0x0000000000037941 */ /* 0x000fea0003800000 */
.L_x_24716:
        /* <DEDUP_REMOVED lines=18> */
.L_x_24719:
[----:B------:R-:W-:Y:S02]  /*5e80*/  ISETP.GE.AND P0, PT, R20, RZ, PT ;  /* 0x000000ff1400720c */ /* 0x000fe40003f06270 */
[----:B------:R-:W-:-:S11]  /*5e90*/  MOV R3, 0x3fd774eb ;  /* 0x3fd774eb00037802 */ /* 0x000fd60000000f00 */
[----:B------:R-:W-:-:S04]  /*5ea0*/  @P0 FFMA.FTZ R2, R3, 0.93318945169448852539, -R2 ;  /* 0x3f6ee58103020823 */ /* 0x000fc80000010802 */
[----:B------:R-:W-:Y:S02]  /*5eb0*/  @!P0 FFMA.FTZ R2, R3, 0.93318945169448852539, R2 ;  /* 0x3f6ee58103028823 */ /* 0x000fe40000010002 */
.L_x_24720:
[----:B------:R-:W-:Y:S05]  /*5ec0*/  BSYNC B0 ;  /* 0x0000000000007941 */ /* 0x000fea0003800000 */
.L_x_24718:
        /* <DEDUP_REMOVED lines=12> */
.L_x_24713:
[----:B------:R-:W-:-:S04]  /*5f90*/  FMUL.FTZ R27, R29, R29 ;  /* 0x0000001d1d1b7220 */ /* 0x000fc80000410000 */
[----:B------:R-:W-:-:S05]  /*5fa0*/  FFMA.FTZ R27, R30, R30, R27 ;  /* 0x0000001e1e1b7223 */ /* 0x000fca000001001b */
[----:B------:R-:W-:-:S13]  /*5fb0*/  FSETP.GTU.FTZ.AND P0, PT, R27, 0.69999998807907104492, PT ;  /* 0x3f3333331b00780b */ /* 0x000fda0003f1c000 */
[----:B------:R-:W-:Y:S05]  /*5fc0*/  @P0 BRA `(.L_x_24722) ;  /* 0x0000032000000947 */ /* 0x000fea0003800000 */
[----:B------:R-:W5:Y:S01]  /*5fd0*/  MUFU.RCP R3, R30 ;  /* 0x0000001e00037308 */ /* 0x000f620000001000 */
[----:B------:R-:W-:Y:S07]  /*5fe0*/  BSSY B3, `(.L_x_24723) ;  /* 0x000000c000037945 */ /* 0x000fee0003800000 */
[----:B------:R-:W4:Y:S01]  /*5ff0*/  FCHK P0, R29, R30 ;  /* 0x0000001e1d007302 */ /* 0x000f220000000000 */
[----:B-----5:R-:W-:-:S04]  /*6000*/  FFMA R0, -R30, R3, 1 ;  /* 0x3f8000001e007423 */ /* 0x020fc80000000103 */
        /* <DEDUP_REMOVED lines=8> */
[----:B-123--:R-:W-:Y:S05]  /*6090*/  CALL.REL.NOINC `($__internal_58_$__cuda_sm3x_div_rn_ftz_f32_slowpath) ;  /* 0x00026a7000007944 */ /* 0x00efea0003c00000 */
.L_x_24724:
[----:B------:R-:W-:Y:S05]  /*60a0*/  BSYNC B3 ;  /* 0x0000000000037941 */ /* 0x000fea0003800000 */
.L_x_24723:
        /* <DEDUP_REMOVED lines=18> */
.L_x_24726:
[----:B------:R-:W-:Y:S02]  /*61d0*/  ISETP.GE.AND P0, PT, R20, RZ, PT ;  /* 0x000000ff1400720c */ /* 0x000fe40003f06270 */
[----:B------:R-:W-:-:S11]  /*61e0*/  MOV R3, 0x3fd774eb ;  /* 0x3fd774eb00037802 */ /* 0x000fd60000000f00 */
[----:B------:R-:W-:-:S04]  /*61f0*/  @P0 FFMA.FTZ R2, R3, 0.93318945169448852539, -R2 ;  /* 0x3f6ee58103020823 */ /* 0x000fc80000010802 */
[----:B------:R-:W-:Y:S02]  /*6200*/  @!P0 FFMA.FTZ R2, R3, 0.93318945169448852539, R2 ;  /* 0x3f6ee58103028823 */ /* 0x000fe40000010002 */
.L_x_24727:
[----:B------:R-:W-:Y:S05]  /*6210*/  BSYNC B0 ;  /* 0x0000000000007941 */ /* 0x000fea0003800000 */
.L_x_24725:
        /* <DEDUP_REMOVED lines=13> */
.L_x_24722:
        /* <DEDUP_REMOVED lines=25> */
.L_x_24729:
        /* <DEDUP_REMOVED lines=40> */
.L_x_24728:
        /* <DEDUP_REMOVED lines=26> */
[----:B------:R-:W5:Y:S02]  /*68a0*/  MUFU.RCP R5, R30 ;  /* 0x0000001e00057308 */ /* 0x000f640000001000 */
[----:B------:R-:W-:Y:S02]  /*68b0*/  FFMA.FTZ R3, R2, R3, -0.13229703903198242188 ;  /* 0xbe0778e002037423 */ /* 0x000fe40000010003 */
        /* <DEDUP_REMOVED lines=20> */
.L_x_24731:
[----:B------:R-:W-:Y:S05]  /*6a00*/  BSYNC B0 ;  /* 0x0000000000007941 */ /* 0x000fea0003800000 */
.L_x_24730:
[----:B------:R-:W-:Y:S01]  /*6a10*/  BSSY B3, `(.L_x_24732) ;  /* 0x0000007000037945 */ /* 0x000fe20003800000 */
[----:B------:R-:W-:Y:S01]  /*6a20*/  FFMA R2, R4, R5, R3 ;  /* 0x0000000504027223 */ /* 0x000fe20000000003 */
[----:B------:R-:W-:Y:S05]  /*6a30*/  @!P3 BRA `(.L_x_24733) ;  /* 0x000000400000b947 */ /* 0x000fea0003800000 */
[----:B------:R-:W-:Y:S02]  /*6a40*/  MOV R4, R29 ;  /* 0x0000001d00047202 */ /* 0x000fe40000000f00 */
[----:B------:R-:W-:Y:S02]  /*6a50*/  MOV R3, R30 ;  /* 0x0000001e00037202 */ /* 0x000fe40000000f00 */
[----:B------:R-:W-:Y:S02]  /*6a60*/  MOV R0, 0x6a80 ;  /* 0x00006a8000007802 */ /* 0x000fe40000000f00 */
[----:B-1234-:R-:W-:Y:S05]  /*6a70*/  CALL.REL.NOINC `($__internal_58_$__cuda_sm3x_div_rn_ftz_f32_slowpath) ;  /* 0x0002609000007944 */ /* 0x01efea0003c00000 */
.L_x_24733:
[----:B------:R-:W-:Y:S05]  /*6a80*/  BSYNC B3 ;  /* 0x0000000000037941 */ /* 0x000fea0003800000 */
.L_x_24732:
        /* <DEDUP_REMOVED lines=18> */
.L_x_24735:
[----:B------:R-:W-:Y:S02]  /*6bb0*/  ISETP.GE.AND P0, PT, R20, RZ, PT ;  /* 0x000000ff1400720c */ /* 0x000fe40003f06270 */
[----:B------:R-:W-:-:S11]  /*6bc0*/  MOV R3, 0x3fd774eb ;  /* 0x3fd774eb00037802 */ /* 0x000fd60000000f00 */
[----:B------:R-:W-:-:S04]  /*6bd0*/  @P0 FFMA.FTZ R2, R3, 0.93318945169448852539, -R2 ;  /* 0x3f6ee58103020823 */ /* 0x000fc80000010802 */
[----:B------:R-:W-:Y:S02]  /*6be0*/  @!P0 FFMA.FTZ R2, R3, 0.93318945169448852539, R2 ;  /* 0x3f6ee58103028823 */ /* 0x000fe40000010002 */
.L_x_24736:
[----:B------:R-:W-:Y:S05]  /*6bf0*/  BSYNC B0 ;  /* 0x0000000000007941 */ /* 0x000fea0003800000 */
.L_x_24734:
        /* <DEDUP_REMOVED lines=12> */
.L_x_24712:
        /* <DEDUP_REMOVED lines=13> */
.L_x_24738:
[----:B------:R-:W-:Y:S05]  /*6d90*/  BSYNC B3 ;  /* 0x0000000000037941 */ /* 0x000fea0003800000 */
.L_x_24737:
        /* <DEDUP_REMOVED lines=18> */
.L_x_24740:
[----:B------:R-:W-:Y:S02]  /*6ec0*/  ISETP.GE.AND P0, PT, R20, RZ, PT ;  /* 0x000000ff1400720c */ /* 0x000fe40003f06270 */
[----:B------:R-:W-:-:S11]  /*6ed0*/  MOV R3, 0x3fd774eb ;  /* 0x3fd774eb00037802 */ /* 0x000fd60000000f00 */
[----:B------:R-:W-:-:S04]  /*6ee0*/  @P0 FFMA.FTZ R2, R3, 0.93318945169448852539, -R2 ;  /* 0x3f6ee58103020823 */ /* 0x000fc80000010802 */
[----:B------:R-:W-:Y:S02]  /*6ef0*/  @!P0 FFMA.FTZ R2, R3, 0.93318945169448852539, R2 ;  /* 0x3f6ee58103028823 */ /* 0x000fe40000010002 */
.L_x_24741:
[----:B------:R-:W-:Y:S05]  /*6f00*/  BSYNC B0 ;  /* 0x0000000000007941 */ /* 0x000fea0003800000 */
.L_x_24739:
        /* <DEDUP_REMOVED lines=27> */
.L_x_24711:
        /* <DEDUP_REMOVED lines=39> */
.L_x_24744:
[----:B------:R-:W-:Y:S05]  /*7330*/  BSYNC B0 ;  /* 0x0000000000007941 */ /* 0x000fea0003800000 */
.L_x_24743:
[----:B------:R-:W-:Y:S01]  /*7340*/  BSSY B3, `(.L_x_24745) ;  /* 0x0000007000037945 */ /* 0x000fe20003800000 */
[----:B------:R-:W-:Y:S01]  /*7350*/  FFMA R2, R6, R5, R4 ;  /* 0x0000000506027223 */ /* 0x000fe20000000004 */
[----:B------:R-:W-:Y:S05]  /*7360*/  @!P0 BRA `(.L_x_24746) ;  /* 0x0000004000008947 */ /* 0x000fea0003800000 */
[----:B------:R-:W-:Y:S01]  /*7370*/  HFMA2.MMA R3, -RZ, RZ, 1.875, 0 ;  /* 0x3f800000ff037435 */ /* 0x000fe200000001ff */
[----:B------:R-:W-:Y:S02]  /*7380*/  MOV R4, R29 ;  /* 0x0000001d00047202 */ /* 0x000fe40000000f00 */
[----:B------:R-:W-:-:S03]  /*7390*/  MOV R0, 0x73b0 ;  /* 0x000073b000007802 */ /* 0x000fc60000000f00 */
[----:B-1234-:R-:W-:Y:S05]  /*73a0*/  CALL.REL.NOINC `($__internal_58_$__cuda_sm3x_div_rn_ftz_f32_slowpath) ;  /* 0x0002576000007944 */ /* 0x01efea0003c00000 */
.L_x_24746:
[----:B------:R-:W-:Y:S05]  /*73b0*/  BSYNC B3 ;  /* 0x0000000000037941 */ /* 0x000fea0003800000 */
.L_x_24745:
        /* <DEDUP_REMOVED lines=18> */
.L_x_24748:
[----:B------:R-:W-:Y:S02]  /*74e0*/  ISETP.GE.AND P0, PT, R20, RZ, PT ;  /* 0x000000ff1400720c */ /* 0x000fe40003f06270 */
[----:B------:R-:W-:-:S11]  /*74f0*/  MOV R3, 0x3fd774eb ;  /* 0x3fd774eb00037802 */ /* 0x000fd60000000f00 */
[----:B------:R-:W-:-:S04]  /*7500*/  @P0 FFMA.FTZ R2, R3, 0.93318945169448852539, -R2 ;  /* 0x3f6ee58103020823 */ /* 0x000fc80000010802 */
[----:B------:R-:W-:Y:S02]  /*7510*/  @!P0 FFMA.FTZ R2, R3, 0.93318945169448852539, R2 ;  /* 0x3f6ee58103028823 */ /* 0x000fe40000010002 */
.L_x_24749:
[----:B------:R-:W-:Y:S05]  /*7520*/  BSYNC B0 ;  /* 0x0000000000007941 */ /* 0x000fea0003800000 */
.L_x_24747:
        /* <DEDUP_REMOVED lines=10> */
.L_x_24742:
        /* <DEDUP_REMOVED lines=12> */
[----:B-1234-:R-:W-:Y:S05]  /*7690*/  CALL.REL.NOINC `($__internal_58_$__cuda_sm3x_div_rn_ftz_f32_slowpath) ;  /* 0x0002547000007944 */ /* 0x01efea0003c00000 */
.L_x_24751:
[----:B------:R-:W-:Y:S05]  /*76a0*/  BSYNC B3 ;  /* 0x0000000000037941 */ /* 0x000fea0003800000 */
.L_x_24750:
        /* <DEDUP_REMOVED lines=18> */
.L_x_24753:
[----:B------:R-:W-:Y:S02]  /*77d0*/  ISETP.GE.AND P0, PT, R20, RZ, PT ;  /* 0x000000ff1400720c */ /* 0x000fe40003f06270 */
[----:B------:R-:W-:-:S11]  /*77e0*/  MOV R3, 0x3fd774eb ;  /* 0x3fd774eb00037802 */ /* 0x000fd60000000f00 */
[----:B------:R-:W-:-:S04]  /*77f0*/  @P0 FFMA.FTZ R2, R3, 0.93318945169448852539, -R2 ;  /* 0x3f6ee58103020823 */ /* 0x000fc80000010802 */
[----:B------:R-:W-:Y:S02]  /*7800*/  @!P0 FFMA.FTZ R2, R3, 0.93318945169448852539, R2 ;  /* 0x3f6ee58103028823 */ /* 0x000fe40000010002 */
.L_x_24754:
[----:B------:R-:W-:Y:S05]  /*7810*/  BSYNC B0 ;  /* 0x0000000000007941 */ /* 0x000fea0003800000 */
.L_x_24752:
        /* <DEDUP_REMOVED lines=11> */
.L_x_24710:
        /* <DEDUP_REMOVED lines=31> */
[----:B------:R-:W-:Y:S02]  /*7ac0*/  MOV R3, R30 ;  /* 0x0000001e00037202 */ /* 0x000fe40000000f00 */
[----:B------:R-:W-:Y:S02]  /*7ad0*/  MOV R0, 0x7af0 ;  /* 0x00007af000007802 */ /* 0x000fe40000000f00 */
[----:B-1234-:R-:W-:Y:S05]  /*7ae0*/  CALL.REL.NOINC `($__internal_58_$__cuda_sm3x_div_rn_ftz_f32_slowpath) ;  /* 0x0002502000007944 */ /* 0x01efea0003c00000 */
[----:B0-----:R-:W-:Y:S02]  /*7af0*/  MOV R0, R2 ;  /* 0x0000000200007202 */ /* 0x001fe40000000f00 */
.L_x_24756:
[----:B------:R-:W-:Y:S05]  /*7b00*/  BSYNC B3 ;  /* 0x0000000000037941 */ /* 0x000fea0003800000 */
.L_x_24755:
        /* <DEDUP_REMOVED lines=18> */
.L_x_24758:
[----:B------:R-:W-:Y:S02]  /*7c30*/  ISETP.GE.AND P0, PT, R20, RZ, PT ;  /* 0x000000ff1400720c */ /* 0x000fe40003f06270 */
[----:B------:R-:W-:-:S11]  /*7c40*/  MOV R3, 0x3fd774eb ;  /* 0x3fd774eb00037802 */ /* 0x000fd60000000f00 */
[----:B------:R-:W-:-:S04]  /*7c50*/  @P0 FFMA.FTZ R0, R3, 0.93318945169448852539, -R0 ;  /* 0x3f6ee58103000823 */ /* 0x000fc80000010800 */
[----:B------:R-:W-:Y:S02]  /*7c60*/  @!P0 FFMA.FTZ R0, R3, 0.93318945169448852539, R0 ;  /* 0x3f6ee58103008823 */ /* 0x000fe40000010000 */
.L_x_24759:
[----:B------:R-:W-:Y:S05]  /*7c70*/  BSYNC B0 ;  /* 0x0000000000007941 */ /* 0x000fea0003800000 */
.L_x_24757:
        /* <DEDUP_REMOVED lines=11> */
.L_x_24709:
[C---:B------:R-:W-:Y:S01]  /*7d30*/  FADD.FTZ R3, |R21|.reuse, -RZ ;  /* 0x800000ff15037221 */ /* 0x040fe20000010200 */
[----:B------:R-:W-:Y:S01]  /*7d40*/  FSETP.GT.FTZ.AND P2, PT, |R21|, |R20|, PT ;  /* 0x400000141500720b */ /* 0x000fe20003f54200 */
[----:B------:R-:W-:Y:S01]  /*7d50*/  BSSY B3, `(.L_x_24760) ;  /* 0x0000018000037945 */ /* 0x000fe20003800000 */
[----:B------:R-:W-:Y:S02]  /*7d60*/  FSETP.GEU.FTZ.AND P0, PT, |R20|, 1.084202172485504434e-19, PT ;  /* 0x200000001400780b */ /* 0x000fe40003f1e200 */
[----:B------:R-:W-:Y:S02]  /*7d70*/  FSEL R27, R3, R28, P2 ;  /* 0x0000001c031b7208 */ /* 0x000fe40001000000 */
[----:B------:R-:W-:Y:S02]  /*7d80*/  FSETP.GEU.FTZ.AND P1, PT, |R21|, 1.084202172485504434e-19, PT ;  /* 0x200000001500780b */ /* 0x000fe40003f3e200 */
[----:B------:R-:W5:Y:S01]  /*7d90*/  MUFU.RCP R0, R27 ;  /* 0x0000001b00007308 */ /* 0x000f620000001000 */
[----:B0-----:R-:W-:-:S02]  /*7da0*/  FSEL R4, R28, R3, P2 ;  /* 0x000000031c047208 */ /* 0x001fc40001000000 */
[----:B------:R-:W-:-:S07]  /*7db0*/  PLOP3.LUT P0, PT, P0, P1, PT, 0x2, 0x0 ;  /* 0x000000000000781c */ /* 0x000fce0000702072 */
[----:B------:R-:W0:Y:S01]  /*7dc0*/  FCHK P1, R4, R27 ;  /* 0x0000001b04007302 */ /* 0x000e220000020000 */
[----:B-----5:R-:W-:-:S05]  /*7dd0*/  FFMA R3, -R27, R0, 1 ;  /* 0x3f8000001b037423 */ /* 0x020fca0000000100 */
        /* <DEDUP_REMOVED lines=14> */
[----:B-1234-:R-:W-:Y:S05]  /*7ec0*/  CALL.REL.NOINC `($__internal_58_$__cuda_sm3x_div_rn_ftz_f32_slowpath) ;  /* 0x00024c4000007944 */ /* 0x01efea0003c00000 */
.L_x_24761:
[----:B------:R-:W-:Y:S05]  /*7ed0*/  BSYNC B3 ;  /* 0x0000000000037941 */ /* 0x000fea0003800000 */
.L_x_24760:
        /* <DEDUP_REMOVED lines=18> */
.L_x_24763:
[----:B------:R-:W-:Y:S02]  /*8000*/  ISETP.GE.AND P0, PT, R20, RZ, PT ;  /* 0x000000ff1400720c */ /* 0x000fe40003f06270 */
[----:B------:R-:W-:-:S11]  /*8010*/  MOV R3, 0x3fd774eb ;  /* 0x3fd774eb00037802 */ /* 0x000fd60000000f00 */
[----:B------:R-:W-:-:S04]  /*8020*/  @P0 FFMA.FTZ R2, R3, 0.93318945169448852539, -R2 ;  /* 0x3f6ee58103020823 */ /* 0x000fc80000010802 */
[----:B------:R-:W-:Y:S02]  /*8030*/  @!P0 FFMA.FTZ R2, R3, 0.93318945169448852539, R2 ;  /* 0x3f6ee58103028823 */ /* 0x000fe40000010002 */
.L_x_24764:
[----:B------:R-:W-:Y:S05]  /*8040*/  BSYNC B0 ;  /* 0x0000000000007941 */ /* 0x000fea0003800000 */
.L_x_24762:
        /* <DEDUP_REMOVED lines=12> */
.L_x_24721:
[----:B------:R-:W-:Y:S05]  /*8110*/  BSYNC B2 ;  /* 0x0000000000027941 */ /* 0x000fea0003800000 */
.L_x_24708:
        /* <DEDUP_REMOVED lines=42> */
.L_x_24768:
        /* <DEDUP_REMOVED lines=10> */
.L_x_24767:
[----:B------:R-:W-:-:S04]  /*8460*/  FMUL.RZ R4, R4, 0.15915493667125701904 ;  /* 0x3e22f98304047820 */ /* 0x000fc8000040c000 */
[----:B------:R0:W4:Y:S08]  /*8470*/  MUFU.SIN R21, R4 ;  /* 0x0000000400157308 */ /* 0x0001300000000400 */
[----:B------:R0:W3:Y:S01]  /*8480*/  MUFU.COS R20, R4 ;  /* 0x0000000400147308 */ /* 0x0000e20000000000 */
[----:B------:R-:W-:Y:S05]  /*8490*/  BRA `(.L_x_24769) ;  /* 0x0000003000007947 */ /* 0x000fea0003800000 */
.L_x_24766:
[----:B------:R-:W-:Y:S01]  /*84a0*/  FMUL.FTZ R20, R28, 1.4426950216293334961 ;  /* 0x3fb8aa3b1c147820 */ /* 0x000fe20000410000 */
[----:B------:R-:W-:-:S05]  /*84b0*/  MOV R21, R4 ;  /* 0x0000000400157202 */ /* 0x000fca0000000f00 */
[----:B------:R-:W0:Y:S02]  /*84c0*/  MUFU.EX2 R20, R20 ;  /* 0x0000001400147308 */ /* 0x000e240000000800 */
.L_x_24769:
[----:B------:R-:W-:Y:S05]  /*84d0*/  BSYNC B0 ;  /* 0x0000000000007941 */ /* 0x000fea0003800000 */
.L_x_24765:
        /* <DEDUP_REMOVED lines=61> */
.L_x_24777:
[----:B------:R-:W-:Y:S05]  /*88b0*/  BSYNC B0 ;  /* 0x0000000000007941 */ /* 0x000fea0003800000 */
.L_x_24776:
[----:B------:R-:W-:Y:S01]  /*88c0*/  BSSY B3, `(.L_x_24778) ;  /* 0x0000007000037945 */ /* 0x000fe20003800000 */
[----:B------:R-:W-:Y:S01]  /*88d0*/  FFMA R2, R4, R3, R5 ;  /* 0x0000000304027223 */ /* 0x000fe20000000005 */
[----:B------:R-:W-:Y:S05]  /*88e0*/  @!P0 BRA `(.L_x_24779) ;  /* 0x0000004000008947 */ /* 0x000fea0003800000 */
[----:B------:R-:W-:Y:S02]  /*88f0*/  MOV R4, R29 ;  /* 0x0000001d00047202 */ /* 0x000fe40000000f00 */
[----:B------:R-:W-:Y:S02]  /*8900*/  MOV R3, R30 ;  /* 0x0000001e00037202 */ /* 0x000fe40000000f00 */
[----:B------:R-:W-:Y:S02]  /*8910*/  MOV R0, 0x8930 ;  /* 0x0000893000007802 */ /* 0x000fe40000000f00 */
[----:B-1234-:R-:W-:Y:S05]  /*8920*/  CALL.REL.NOINC `($__internal_58_$__cuda_sm3x_div_rn_ftz_f32_slowpath) ;  /* 0x000241e000007944 */ /* 0x01efea0003c00000 */
.L_x_24779:
[----:B------:R-:W-:Y:S05]  /*8930*/  BSYNC B3 ;  /* 0x0000000000037941 */ /* 0x000fea0003800000 */
.L_x_24778:
        /* <DEDUP_REMOVED lines=18> */
.L_x_24781:
[----:B------:R-:W-:Y:S02]  /*8a60*/  ISETP.GE.AND P0, PT, R22, RZ, PT ;  /* 0x000000ff1600720c */ /* 0x000fe40003f06270 */
[----:B------:R-:W-:-:S11]  /*8a70*/  MOV R3, 0x3fd774eb ;  /* 0x3fd774eb00037802 */ /* 0x000fd60000000f00 */
[----:B------:R-:W-:-:S04]  /*8a80*/  @P0 FFMA.FTZ R2, R3, 0.93318945169448852539, -R2 ;  /* 0x3f6ee58103020823 */ /* 0x000fc80000010802 */
[----:B------:R-:W-:Y:S02]  /*8a90*/  @!P0 FFMA.FTZ R2, R3, 0.93318945169448852539, R2 ;  /* 0x3f6ee58103028823 */ /* 0x000fe40000010002 */
.L_x_24782:
[----:B------:R-:W-:Y:S05]  /*8aa0*/  BSYNC B0 ;  /* 0x0000000000007941 */ /* 0x000fea0003800000 */
.L_x_24780:
        /* <DEDUP_REMOVED lines=12> */
.L_x_24775:
        /* <DEDUP_REMOVED lines=17> */
.L_x_24786:
[----:B------:R-:W-:Y:S05]  /*8c80*/  BSYNC B3 ;  /* 0x0000000000037941 */ /* 0x000fea0003800000 */
.L_x_24785:
        /* <DEDUP_REMOVED lines=18> */
.L_x_24788:
[----:B------:R-:W-:Y:S02]  /*8db0*/  ISETP.GE.AND P0, PT, R22, RZ, PT ;  /* 0x000000ff1600720c */ /* 0x000fe40003f06270 */
[----:B------:R-:W-:-:S11]  /*8dc0*/  MOV R3, 0x3fd774eb ;  /* 0x3fd774eb00037802 */ /* 0x000fd60000000f00 */
[----:B------:R-:W-:-:S04]  /*8dd0*/  @P0 FFMA.FTZ R2, R3, 0.93318945169448852539, -R2 ;  /* 0x3f6ee58103020823 */ /* 0x000fc80000010802 */
[----:B------:R-:W-:Y:S02]  /*8de0*/  @!P0 FFMA.FTZ R2, R3, 0.93318945169448852539, R2 ;  /* 0x3f6ee58103028823 */ /* 0x000fe40000010002 */
.L_x_24789:
[----:B------:R-:W-:Y:S05]  /*8df0*/  BSYNC B0 ;  /* 0x0000000000007941 */ /* 0x000fea0003800000 */
.L_x_24787:
        /* <DEDUP_REMOVED lines=13> */
.L_x_24784:
        /* <DEDUP_REMOVED lines=25> */
.L_x_24791:
        /* <DEDUP_REMOVED lines=40> */
.L_x_24790:
        /* <DEDUP_REMOVED lines=48> */
.L_x_24793:
[----:B------:R-:W-:Y:S05]  /*95e0*/  BSYNC B0 ;  /* 0x0000000000007941 */ /* 0x000fea0003800000 */
.L_x_24792:
[----:B------:R-:W-:Y:S01]  /*95f0*/  BSSY B3, `(.L_x_24794) ;  /* 0x0000007000037945 */ /* 0x000fe20003800000 */
[----:B------:R-:W-:Y:S01]  /*9600*/  FFMA R2, R4, R5, R3 ;  /* 0x0000000504027223 */ /* 0x000fe20000000003 */
[----:B------:R-:W-:Y:S05]  /*9610*/  @!P3 BRA `(.L_x_24795) ;  /* 0x000000400000b947 */ /* 0x000fea0003800000 */
[----:B------:R-:W-:Y:S02]  /*9620*/  MOV R4, R29 ;  /* 0x0000001d00047202 */ /* 0x000fe40000000f00 */
[----:B------:R-:W-:Y:S02]  /*9630*/  MOV R3, R30 ;  /* 0x0000001e00037202 */ /* 0x000fe40000000f00 */
[----:B------:R-:W-:Y:S02]  /*9640*/  MOV R0, 0x9660 ;  /* 0x0000966000007802 */ /* 0x000fe40000000f00 */
[----:B-1234-:R-:W-:Y:S05]  /*9650*/  CALL.REL.NOINC `($__internal_58_$__cuda_sm3x_div_rn_ftz_f32_slowpath) ;  /* 0x000234b000007944 */ /* 0x01efea0003c00000 */
.L_x_24795:
[----:B------:R-:W-:Y:S05]  /*9660*/  BSYNC B3 ;  /* 0x0000000000037941 */ /* 0x000fea0003800000 */
.L_x_24794:
        /* <DEDUP_REMOVED lines=18> */
.L_x_24797:
[----:B------:R-:W-:Y:S02]  /*9790*/  ISETP.GE.AND P0, PT, R22, RZ, PT ;  /* 0x000000ff1600720c */ /* 0x000fe40003f06270 */
[----:B------:R-:W-:-:S11]  /*97a0*/  MOV R3, 0x3fd774eb ;  /* 0x3fd774eb00037802 */ /* 0x000fd60000000f00 */
[----:B------:R-:W-:-:S04]  /*97b0*/  @P0 FFMA.FTZ R2, R3, 0.93318945169448852539, -R2 ;  /* 0x3f6ee58103020823 */ /* 0x000fc80000010802 */
[----:B------:R-:W-:Y:S02]  /*97c0*/  @!P0 FFMA.FTZ R2, R3, 0.93318945169448852539, R2 ;  /* 0x3f6ee58103028823 */ /* 0x000fe40000010002 */
.L_x_24798:
[----:B------:R-:W-:Y:S05]  /*97d0*/  BSYNC B0 ;  /* 0x0000000000007941 */ /* 0x000fea0003800000 */
.L_x_24796:
        /* <DEDUP_REMOVED lines=12> */
.L_x_24774:
        /* <DEDUP_REMOVED lines=13> */
.L_x_24800:
[----:B------:R-:W-:Y:S05]  /*9970*/  BSYNC B3 ;  /* 0x0000000000037941 */ /* 0x000fea0003800000 */
.L_x_24799:
        /* <DEDUP_REMOVED lines=18> */
.L_x_24802:
[----:B------:R-:W-:Y:S02]  /*9aa0*/  ISETP.GE.AND P0, PT, R22, RZ, PT ;  /* 0x000000ff1600720c */ /* 0x000fe40003f06270 */
[----:B------:R-:W-:-:S11]  /*9ab0*/  MOV R3, 0x3fd774eb ;  /* 0x3fd774eb00037802 */ /* 0x000fd60000000f00 */
[----:B------:R-:W-:-:S04]  /*9ac0*/  @P0 FFMA.FTZ R2, R3, 0.93318945169448852539, -R2 ;  /* 0x3f6ee58103020823 */ /* 0x000fc80000010802 */
[----:B------:R-:W-:Y:S02]  /*9ad0*/  @!P0 FFMA.FTZ R2, R3, 0.93318945169448852539, R2 ;  /* 0x3f6ee58103028823 */ /* 0x000fe40000010002 */
.L_x_24803:
[----:B------:R-:W-:Y:S05]  /*9ae0*/  BSYNC B0 ;  /* 0x0000000000007941 */ /* 0x000fea0003800000 */
.L_x_24801:
        /* <DEDUP_REMOVED lines=27> */
.L_x_24773:
        /* <DEDUP_REMOVED lines=39> */
.L_x_24806:
[----:B------:R-:W-:Y:S05]  /*9f10*/  BSYNC B0 ;  /* 0x0000000000007941 */ /* 0x000fea0003800000 */
.L_x_24805:
[----:B------:R-:W-:Y:S01]  /*9f20*/  BSSY B3, `(.L_x_24807) ;  /* 0x0000007000037945 */ /* 0x000fe20003800000 */
[----:B------:R-:W-:Y:S01]  /*9f30*/  FFMA R2, R6, R5, R4 ;  /* 0x0000000506027223 */ /* 0x000fe20000000004 */
[----:B------:R-:W-:Y:S05]  /*9f40*/  @!P0 BRA `(.L_x_24808) ;  /* 0x0000004000008947 */ /* 0x000fea0003800000 */
[----:B------:R-:W-:Y:S01]  /*9f50*/  HFMA2.MMA R3, -RZ, RZ, 1.875, 0 ;  /* 0x3f800000ff037435 */ /* 0x000fe200000001ff */
[----:B------:R-:W-:Y:S02]  /*9f60*/  MOV R4, R29 ;  /* 0x0000001d00047202 */ /* 0x000fe40000000f00 */
[----:B------:R-:W-:-:S03]  /*9f70*/  MOV R0, 0x9f90 ;  /* 0x00009f9000007802 */ /* 0x000fc60000000f00 */
[----:B-1234-:R-:W-:Y:S05]  /*9f80*/  CALL.REL.NOINC `($__internal_58_$__cuda_sm3x_div_rn_ftz_f32_slowpath) ;  /* 0x00022b8000007944 */ /* 0x01efea0003c00000 */
.L_x_24808:
[----:B------:R-:W-:Y:S05]  /*9f90*/  BSYNC B3 ;  /* 0x0000000000037941 */ /* 0x000fea0003800000 */
.L_x_24807:
        /* <DEDUP_REMOVED lines=18> */
.L_x_24810:
[----:B------:R-:W-:Y:S02]  /*a0c0*/  ISETP.GE.AND P0, PT, R22, RZ, PT ;  /* 0x000000ff1600720c */ /* 0x000fe40003f06270 */
[----:B------:R-:W-:-:S11]  /*a0d0*/  MOV R3, 0x3fd774eb ;  /* 0x3fd774eb00037802 */ /* 0x000fd60000000f00 */
[----:B------:R-:W-:-:S04]  /*a0e0*/  @P0 FFMA.FTZ R2, R3, 0.93318945169448852539, -R2 ;  /* 0x3f6ee58103020823 */ /* 0x000fc80000010802 */
[----:B------:R-:W-:Y:S02]  /*a0f0*/  @!P0 FFMA.FTZ R2, R3, 0.93318945169448852539, R2 ;  /* 0x3f6ee58103028823 */ /* 0x000fe40000010002 */
.L_x_24811:
[----:B------:R-:W-:Y:S05]  /*a100*/  BSYNC B0 ;  /* 0x0000000000007941 */ /* 0x000fea0003800000 */
.L_x_24809:
        /* <DEDUP_REMOVED lines=10> */
.L_x_24804:
        /* <DEDUP_REMOVED lines=13> */
.L_x_24813:
[----:B------:R-:W-:Y:S05]  /*a280*/  BSYNC B3 ;  /* 0x0000000000037941 */ /* 0x000fea0003800000 */
.L_x_24812:
        /* <DEDUP_REMOVED lines=18> */
.L_x_24815:
[----:B------:R-:W-:Y:S02]  /*a3b0*/  ISETP.GE.AND P0, PT, R22, RZ, PT ;  /* 0x000000ff1600720c */ /* 0x000fe40003f06270 */
[----:B------:R-:W-:-:S11]  /*a3c0*/  MOV R3, 0x3fd774eb ;  /* 0x3fd774eb00037802 */ /* 0x000fd60000000f00 */
[----:B------:R-:W-:-:S04]  /*a3d0*/  @P0 FFMA.FTZ R2, R3, 0.93318945169448852539, -R2 ;  /* 0x3f6ee58103020823 */ /* 0x000fc80000010802 */
[----:B------:R-:W-:Y:S02]  /*a3e0*/  @!P0 FFMA.FTZ R2, R3, 0.93318945169448852539, R2 ;  /* 0x3f6ee58103028823 */ /* 0x000fe40000010002 */
.L_x_24816:
[----:B------:R-:W-:Y:S05]  /*a3f0*/  BSYNC B0 ;  /* 0x0000000000007941 */ /* 0x000fea0003800000 */
.L_x_24814:
        /* <DEDUP_REMOVED lines=11> */
.L_x_24772:
        /* <DEDUP_REMOVED lines=35> */
.L_x_24818:
[----:B------:R-:W-:Y:S05]  /*a6e0*/  BSYNC B3 ;  /* 0x0000000000037941 */ /* 0x000fea0003800000 */
.L_x_24817:
        /* <DEDUP_REMOVED lines=18> */
.L_x_24820:
[----:B------:R-:W-:Y:S02]  /*a810*/  ISETP.GE.AND P0, PT, R22, RZ, PT ;  /* 0x000000ff1600720c */ /* 0x000fe40003f06270 */
[----:B------:R-:W-:-:S11]  /*a820*/  MOV R3, 0x3fd774eb ;  /* 0x3fd774eb00037802 */ /* 0x000fd60000000f00 */
[----:B------:R-:W-:-:S04]  /*a830*/  @P0 FFMA.FTZ R0, R3, 0.93318945169448852539, -R0 ;  /* 0x3f6ee58103000823 */ /* 0x000fc80000010800 */
[----:B------:R-:W-:Y:S02]  /*a840*/  @!P0 FFMA.FTZ R0, R3, 0.93318945169448852539, R0 ;  /* 0x3f6ee58103008823 */ /* 0x000fe40000010000 */
.L_x_24821:
[----:B------:R-:W-:Y:S05]  /*a850*/  BSYNC B0 ;  /* 0x0000000000007941 */ /* 0x000fea0003800000 */
.L_x_24819:
        /* <DEDUP_REMOVED lines=11> */
.L_x_24771:
        /* <DEDUP_REMOVED lines=26> */
.L_x_24823:
[----:B------:R-:W-:Y:S05]  /*aab0*/  BSYNC B3 ;  /* 0x0000000000037941 */ /* 0x000fea0003800000 */
.L_x_24822:
        /* <DEDUP_REMOVED lines=18> */
.L_x_24825:
[----:B------:R-:W-:Y:S02]  /*abe0*/  ISETP.GE.AND P0, PT, R22, RZ, PT ;  /* 0x000000ff1600720c */ /* 0x000fe40003f06270 */
[----:B------:R-:W-:-:S11]  /*abf0*/  MOV R3, 0x3fd774eb ;  /* 0x3fd774eb00037802 */ /* 0x000fd60000000f00 */
[----:B------:R-:W-:-:S04]  /*ac00*/  @P0 FFMA.FTZ R2, R3, 0.93318945169448852539, -R2 ;  /* 0x3f6ee58103020823 */ /* 0x000fc80000010802 */
[----:B------:R-:W-:Y:S02]  /*ac10*/  @!P0 FFMA.FTZ R2, R3, 0.93318945169448852539, R2 ;  /* 0x3f6ee58103028823 */ /* 0x000fe40000010002 */
.L_x_24826:
[----:B------:R-:W-:Y:S05]  /*ac20*/  BSYNC B0 ;  /* 0x0000000000007941 */ /* 0x000fea0003800000 */
.L_x_24824:
        /* <DEDUP_REMOVED lines=12> */
.L_x_24783:
[----:B------:R-:W-:Y:S05]  /*acf0*/  BSYNC B2 ;  /* 0x0000000000027941 */ /* 0x000fea0003800000 */
.L_x_24770:
        /* <DEDUP_REMOVED lines=42> */
.L_x_24830:
        /* <DEDUP_REMOVED lines=10> */
.L_x_24829:
[----:B------:R-:W-:-:S04]  /*b040*/  FMUL.RZ R4, R4, 0.15915493667125701904 ;  /* 0x3e22f98304047820 */ /* 0x000fc8000040c000 */
[----:B------:R0:W4:Y:S08]  /*b050*/  MUFU.SIN R23, R4 ;  /* 0x0000000400177308 */ /* 0x0001300000000400 */
[----:B------:R0:W3:Y:S01]  /*b060*/  MUFU.COS R22, R4 ;  /* 0x0000000400167308 */ /* 0x0000e20000000000 */
[----:B------:R-:W-:Y:S05]  /*b070*/  BRA `(.L_x_24831) ;  /* 0x0000003000007947 */ /* 0x000fea0003800000 */
.L_x_24828:
[----:B------:R-:W-:Y:S01]  /*b080*/  FMUL.FTZ R22, R28, 1.4426950216293334961 ;  /* 0x3fb8aa3b1c167820 */ /* 0x000fe20000410000 */
[----:B------:R-:W-:-:S05]  /*b090*/  MOV R23, R4 ;  /* 0x0000000400177202 */ /* 0x000fca0000000f00 */
[----:B------:R-:W0:Y:S02]  /*b0a0*/  MUFU.EX2 R22, R22 ;  /* 0x0000001600167308 */ /* 0x000e240000000800 */
.L_x_24831:
[----:B------:R-:W-:Y:S05]  /*b0b0*/  BSYNC B0 ;  /* 0x0000000000007941 */ /* 0x000fea0003800000 */
.L_x_24827:
        /* <DEDUP_REMOVED lines=61> */
.L_x_24839:
[----:B------:R-:W-:Y:S05]  /*b490*/  BSYNC B0 ;  /* 0x0000000000007941 */ /* 0x000fea0003800000 */
.L_x_24838:
[----:B------:R-:W-:Y:S01]  /*b4a0*/  BSSY B3, `(.L_x_24840) ;  /* 0x0000007000037945 */ /* 0x000fe20003800000 */
[----:B------:R-:W-:Y:S01]  /*b4b0*/  FFMA R2, R4, R3, R5 ;  /* 0x0000000304027223 */ /* 0x000fe20000000005 */
[----:B------:R-:W-:Y:S05]  /*b4c0*/  @!P0 BRA `(.L_x_24841) ;  /* 0x0000004000008947 */ /* 0x000fea0003800000 */
[----:B------:R-:W-:Y:S02]  /*b4d0*/  MOV R4, R29 ;  /* 0x0000001d00047202 */ /* 0x000fe40000000f00 */
[----:B------:R-:W-:Y:S02]  /*b4e0*/  MOV R3, R30 ;  /* 0x0000001e00037202 */ /* 0x000fe40000000f00 */
[----:B------:R-:W-:Y:S02]  /*b4f0*/  MOV R0, 0xb510 ;  /* 0x0000b51000007802 */ /* 0x000fe40000000f00 */
[----:B-1234-:R-:W-:Y:S05]  /*b500*/  CALL.REL.NOINC `($__internal_58_$__cuda_sm3x_div_rn_ftz_f32_slowpath) ;  /* 0x0002160000007944 */ /* 0x01efea0003c00000 */
.L_x_24841:
[----:B------:R-:W-:Y:S05]  /*b510*/  BSYNC B3 ;  /* 0x0000000000037941 */ /* 0x000fea0003800000 */
.L_x_24840:
        /* <DEDUP_REMOVED lines=18> */
.L_x_24843:
[----:B------:R-:W-:Y:S02]  /*b640*/  ISETP.GE.AND P0, PT, R8, RZ, PT ;  /* 0x000000ff0800720c */ /* 0x000fe40003f06270 */
[----:B------:R-:W-:-:S11]  /*b650*/  MOV R3, 0x3fd774eb ;  /* 0x3fd774eb00037802 */ /* 0x000fd60000000f00 */
[----:B------:R-:W-:-:S04]  /*b660*/  @P0 FFMA.FTZ R2, R3, 0.93318945169448852539, -R2 ;  /* 0x3f6ee58103020823 */ /* 0x000fc80000010802 */
[----:B------:R-:W-:Y:S02]  /*b670*/  @!P0 FFMA.FTZ R2, R3, 0.93318945169448852539, R2 ;  /* 0x3f6ee58103028823 */ /* 0x000fe40000010002 */
.L_x_24844:
[----:B------:R-:W-:Y:S05]  /*b680*/  BSYNC B0 ;  /* 0x0000000000007941 */ /* 0x000fea0003800000 */
.L_x_24842:
        /* <DEDUP_REMOVED lines=12> */
.L_x_24837:
        /* <DEDUP_REMOVED lines=17> */
.L_x_24848:
[----:B------:R-:W-:Y:S05]  /*b860*/  BSYNC B3 ;  /* 0x0000000000037941 */ /* 0x000fea0003800000 */
.L_x_24847:
        /* <DEDUP_REMOVED lines=18> */
.L_x_24850:
[----:B------:R-:W-:Y:S02]  /*b990*/  ISETP.GE.AND P0, PT, R8, RZ, PT ;  /* 0x000000ff0800720c */ /* 0x000fe40003f06270 */
[----:B------:R-:W-:-:S11]  /*b9a0*/  MOV R3, 0x3fd774eb ;  /* 0x3fd774eb00037802 */ /* 0x000fd60000000f00 */
[----:B------:R-:W-:-:S04]  /*b9b0*/  @P0 FFMA.FTZ R2, R3, 0.93318945169448852539, -R2 ;  /* 0x3f6ee58103020823 */ /* 0x000fc80000010802 */
[----:B------:R-:W-:Y:S02]  /*b9c0*/  @!P0 FFMA.FTZ R2, R3, 0.93318945169448852539, R2 ;  /* 0x3f6ee58103028823 */ /* 0x000fe40000010002 */
.L_x_24851:
[----:B------:R-:W-:Y:S05]  /*b9d0*/  BSYNC B0 ;  /* 0x0000000000007941 */ /* 0x000fea0003800000 */
.L_x_24849:
        /* <DEDUP_REMOVED lines=13> */
.L_x_24846:
        /* <DEDUP_REMOVED lines=25> */
.L_x_24853:
        /* <DEDUP_REMOVED lines=40> */
.L_x_24852:
        /* <DEDUP_REMOVED lines=48> */
.L_x_24855:
[----:B------:R-:W-:Y:S05]  /*c1c0*/  BSYNC B0 ;  /* 0x0000000000007941 */ /* 0x000fea0003800000 */
.L_x_24854:
[----:B------:R-:W-:Y:S01]  /*c1d0*/  BSSY B3, `(.L_x_24856) ;  /* 0x0000007000037945 */ /* 0x000fe20003800000 */
[----:B------:R-:W-:Y:S01]  /*c1e0*/  FFMA R2, R4, R5, R3 ;  /* 0x0000000504027223 */ /* 0x000fe20000000003 */
[----:B------:R-:W-:Y:S05]  /*c1f0*/  @!P3 BRA `(.L_x_24857) ;  /* 0x000000400000b947 */ /* 0x000fea0003800000 */
[----:B------:R-:W-:Y:S02]  /*c200*/  MOV R4, R29 ;  /* 0x0000001d00047202 */ /* 0x000fe40000000f00 */
[----:B------:R-:W-:Y:S02]  /*c210*/  MOV R3, R30 ;  /* 0x0000001e00037202 */ /* 0x000fe40000000f00 */
[----:B------:R-:W-:Y:S02]  /*c220*/  MOV R0, 0xc240 ;  /* 0x0000c24000007802 */ /* 0x000fe40000000f00 */
[----:B-1234-:R-:W-:Y:S05]  /*c230*/  CALL.REL.NOINC `($__internal_58_$__cuda_sm3x_div_rn_ftz_f32_slowpath) ;  /* 0x000208d000007944 */ /* 0x01efea0003c00000 */
.L_x_24857:
[----:B------:R-:W-:Y:S05]  /*c240*/  BSYNC B3 ;  /* 0x0000000000037941 */ /* 0x000fea0003800000 */
.L_x_24856:
        /* <DEDUP_REMOVED lines=18> */
.L_x_24859:
[----:B------:R-:W-:Y:S02]  /*c370*/  ISETP.GE.AND P0, PT, R8, RZ, PT ;  /* 0x000000ff0800720c */ /* 0x000fe40003f06270 */
[----:B------:R-:W-:-:S11]  /*c380*/  MOV R3, 0x3fd774eb ;  /* 0x3fd774eb00037802 */ /* 0x000fd60000000f00 */
[----:B------:R-:W-:-:S04]  /*c390*/  @P0 FFMA.FTZ R2, R3, 0.93318945169448852539, -R2 ;  /* 0x3f6ee58103020823 */ /* 0x000fc80000010802 */
[----:B------:R-:W-:Y:S02]  /*c3a0*/  @!P0 FFMA.FTZ R2, R3, 0.93318945169448852539, R2 ;  /* 0x3f6ee58103028823 */ /* 0x000fe40000010002 */
.L_x_24860:
[----:B------:R-:W-:Y:S05]  /*c3b0*/  BSYNC B0 ;  /* 0x0000000000007941 */ /* 0x000fea0003800000 */
.L_x_24858:
        /* <DEDUP_REMOVED lines=12> */
.L_x_24836:
        /* <DEDUP_REMOVED lines=13> */
.L_x_24862:
[----:B------:R-:W-:Y:S05]  /*c550*/  BSYNC B3 ;  /* 0x0000000000037941 */ /* 0x000fea0003800000 */
.L_x_24861:
        /* <DEDUP_REMOVED lines=18> */
.L_x_24864:
[----:B------:R-:W-:Y:S02]  /*c680*/  ISETP.GE.AND P0, PT, R8, RZ, PT ;  /* 0x000000ff0800720c */ /* 0x000fe40003f06270 */
[----:B------:R-:W-:-:S11]  /*c690*/  MOV R3, 0x3fd774eb ;  /* 0x3fd774eb00037802 */ /* 0x000fd60000000f00 */
[----:B------:R-:W-:-:S04]  /*c6a0*/  @P0 FFMA.FTZ R2, R3, 0.93318945169448852539, -R2 ;  /* 0x3f6ee58103020823 */ /* 0x000fc80000010802 */
[----:B------:R-:W-:Y:S02]  /*c6b0*/  @!P0 FFMA.FTZ R2, R3, 0.93318945169448852539, R2 ;  /* 0x3f6ee58103028823 */ /* 0x000fe40000010002 */
.L_x_24865:
[----:B------:R-:W-:Y:S05]  /*c6c0*/  BSYNC B0 ;  /* 0x0000000000007941 */ /* 0x000fea0003800000 */
.L_x_24863:
        /* <DEDUP_REMOVED lines=27> */
.L_x_24835:
        /* <DEDUP_REMOVED lines=39> */
.L_x_24868:
[----:B------:R-:W-:Y:S05]  /*caf0*/  BSYNC B0 ;  /* 0x0000000000007941 */ /* 0x000fea0003800000 */
.L_x_24867:
[----:B------:R-:W-:Y:S01]  /*cb00*/  BSSY B3, `(.L_x_24869) ;  /* 0x0000007000037945 */ /* 0x000fe20003800000 */
[----:B------:R-:W-:Y:S01]  /*cb10*/  FFMA R2, R6, R5, R4 ;  /* 0x0000000506027223 */ /* 0x000fe20000000004 */
[----:B------:R-:W-:Y:S05]  /*cb20*/  @!P0 BRA `(.L_x_24870) ;  /* 0x0000004000008947 */ /* 0x000fea0003800000 */
[----:B------:R-:W-:Y:S01]  /*cb30*/  HFMA2.MMA R3, -RZ, RZ, 1.875, 0 ;  /* 0x3f800000ff037435 */ /* 0x000fe200000001ff */
[----:B------:R-:W-:Y:S02]  /*cb40*/  MOV R4, R29 ;  /* 0x0000001d00047202 */ /* 0x000fe40000000f00 */
[----:B------:R-:W-:-:S03]  /*cb50*/  MOV R0, 0xcb70 ;  /* 0x0000cb7000007802 */ /* 0x000fc60000000f00 */
[----:B-1234-:R-:W-:Y:S05]  /*cb60*/  CALL.REL.NOINC `($__internal_58_$__cuda_sm3x_div_rn_ftz_f32_slowpath) ;  /* 0x0001ffa000007944 */ /* 0x01efea0003c00000 */
.L_x_24870:
[----:B------:R-:W-:Y:S05]  /*cb70*/  BSYNC B3 ;  /* 0x0000000000037941 */ /* 0x000fea0003800000 */
.L_x_24869:
        /* <DEDUP_REMOVED lines=18> */
.L_x_24872:
[----:B------:R-:W-:Y:S02]  /*cca0*/  ISETP.GE.AND P0, PT, R8, RZ, PT ;  /* 0x000000ff0800720c */ /* 0x000fe40003f06270 */
[----:B------:R-:W-:-:S11]  /*ccb0*/  MOV R3, 0x3fd774eb ;  /* 0x3fd774eb00037802 */ /* 0x000fd60000000f00 */
[----:B------:R-:W-:-:S04]  /*ccc0*/  @P0 FFMA.FTZ R2, R3, 0.93318945169448852539, -R2 ;  /* 0x3f6ee58103020823 */ /* 0x000fc80000010802 */
[----:B------:R-:W-:Y:S02]  /*ccd0*/  @!P0 FFMA.FTZ R2, R3, 0.93318945169448852539, R2 ;  /* 0x3f6ee58103028823 */ /* 0x000fe40000010002 */
.L_x_24873:
[----:B------:R-:W-:Y:S05]  /*cce0*/  BSYNC B0 ;  /* 0x0000000000007941 */ /* 0x000fea0003800000 */
.L_x_24871:
        /* <DEDUP_REMOVED lines=10> */
.L_x_24866:
        /* <DEDUP_REMOVED lines=13> */
.L_x_24875:
[----:B------:R-:W-:Y:S05]  /*ce60*/  BSYNC B3 ;  /* 0x0000000000037941 */ /* 0x000fea0003800000 */
.L_x_24874:
        /* <DEDUP_REMOVED lines=18> */
.L_x_24877:
[----:B------:R-:W-:Y:S02]  /*cf90*/  ISETP.GE.AND P0, PT, R8, RZ, PT ;  /* 0x000000ff0800720c */ /* 0x000fe40003f06270 */
[----:B------:R-:W-:-:S11]  /*cfa0*/  MOV R3, 0x3fd774eb ;  /* 0x3fd774eb00037802 */ /* 0x000fd60000000f00 */
[----:B------:R-:W-:-:S04]  /*cfb0*/  @P0 FFMA.FTZ R2, R3, 0.93318945169448852539, -R2 ;  /* 0x3f6ee58103020823 */ /* 0x000fc80000010802 */
[----:B------:R-:W-:Y:S02]  /*cfc0*/  @!P0 FFMA.FTZ R2, R3, 0.93318945169448852539, R2 ;  /* 0x3f6ee58103028823 */ /* 0x000fe40000010002 */
.L_x_24878:
[----:B------:R-:W-:Y:S05]  /*cfd0*/  BSYNC B0 ;  /* 0x0000000000007941 */ /* 0x000fea0003800000 */
.L_x_24876:
        /* <DEDUP_REMOVED lines=11> */
.L_x_24834:
        /* <DEDUP_REMOVED lines=35> */
.L_x_24880:
[----:B------:R-:W-:Y:S05]  /*d2c0*/  BSYNC B3 ;  /* 0x0000000000037941 */ /* 0x000fea0003800000 */
.L_x_24879:
        /* <DEDUP_REMOVED lines=18> */
.L_x_24882:
[----:B------:R-:W-:Y:S02]  /*d3f0*/  ISETP.GE.AND P0, PT, R8, RZ, PT ;  /* 0x000000ff0800720c */ /* 0x000fe40003f06270 */
[----:B------:R-:W-:-:S11]  /*d400*/  MOV R3, 0x3fd774eb ;  /* 0x3fd774eb00037802 */ /* 0x000fd60000000f00 */
[----:B------:R-:W-:-:S04]  /*d410*/  @P0 FFMA.FTZ R0, R3, 0.93318945169448852539, -R0 ;  /* 0x3f6ee58103000823 */ /* 0x000fc80000010800 */
[----:B------:R-:W-:Y:S02]  /*d420*/  @!P0 FFMA.FTZ R0, R3, 0.93318945169448852539, R0 ;  /* 0x3f6ee58103008823 */ /* 0x000fe40000010000 */
.L_x_24883:
[----:B------:R-:W-:Y:S05]  /*d430*/  BSYNC B0 ;  /* 0x0000000000007941 */ /* 0x000fea0003800000 */
.L_x_24881:
        /* <DEDUP_REMOVED lines=11> */
.L_x_24833:
        /* <DEDUP_REMOVED lines=26> */
.L_x_24885:
[----:B------:R-:W-:Y:S05]  /*d690*/  BSYNC B3 ;  /* 0x0000000000037941 */ /* 0x000fea0003800000 */
.L_x_24884:
        /* <DEDUP_REMOVED lines=18> */
.L_x_24887:
[----:B------:R-:W-:Y:S02]  /*d7c0*/  ISETP.GE.AND P0, PT, R8, RZ, PT ;  /* 0x000000ff0800720c */ /* 0x000fe40003f06270 */
[----:B------:R-:W-:-:S11]  /*d7d0*/  MOV R3, 0x3fd774eb ;  /* 0x3fd774eb00037802 */ /* 0x000fd60000000f00 */
[----:B------:R-:W-:-:S04]  /*d7e0*/  @P0 FFMA.FTZ R2, R3, 0.93318945169448852539, -R2 ;  /* 0x3f6ee58103020823 */ /* 0x000fc80000010802 */
[----:B------:R-:W-:Y:S02]  /*d7f0*/  @!P0 FFMA.FTZ R2, R3, 0.93318945169448852539, R2 ;  /* 0x3f6ee58103028823 */ /* 0x000fe40000010002 */
.L_x_24888:
[----:B------:R-:W-:Y:S05]  /*d800*/  BSYNC B0 ;  /* 0x0000000000007941 */ /* 0x000fea0003800000 */
.L_x_24886:
        /* <DEDUP_REMOVED lines=12> */
.L_x_24845:
[----:B------:R-:W-:Y:S05]  /*d8d0*/  BSYNC B2 ;  /* 0x0000000000027941 */ /* 0x000fea0003800000 */
.L_x_24832:
        /* <DEDUP_REMOVED lines=42> */
.L_x_24892:
        /* <DEDUP_REMOVED lines=10> */
.L_x_24891:
[----:B------:R-:W-:-:S04]  /*dc20*/  FMUL.RZ R4, R4, 0.15915493667125701904 ;  /* 0x3e22f98304047820 */ /* 0x000fc8000040c000 */
[----:B------:R0:W4:Y:S08]  /*dc30*/  MUFU.SIN R9, R4 ;  /* 0x0000000400097308 */ /* 0x0001300000000400 */
[----:B------:R0:W3:Y:S01]  /*dc40*/  MUFU.COS R8, R4 ;  /* 0x0000000400087308 */ /* 0x0000e20000000000 */
[----:B------:R-:W-:Y:S05]  /*dc50*/  BRA `(.L_x_24893) ;  /* 0x0000003000007947 */ /* 0x000fea0003800000 */
.L_x_24890:
[----:B------:R-:W-:Y:S01]  /*dc60*/  FMUL.FTZ R8, R28, 1.4426950216293334961 ;  /* 0x3fb8aa3b1c087820 */ /* 0x000fe20000410000 */
[----:B------:R-:W-:-:S05]  /*dc70*/  MOV R9, R4 ;  /* 0x0000000400097202 */ /* 0x000fca0000000f00 */
[----:B------:R-:W0:Y:S02]  /*dc80*/  MUFU.EX2 R8, R8 ;  /* 0x0000000800087308 */ /* 0x000e240000000800 */
.L_x_24893:
[----:B------:R-:W-:Y:S05]  /*dc90*/  BSYNC B0 ;  /* 0x0000000000007941 */ /* 0x000fea0003800000 */
.L_x_24889:
        /* <DEDUP_REMOVED lines=61> */
.L_x_24901:
[----:B------:R-:W-:Y:S05]  /*e070*/  BSYNC B0 ;  /* 0x0000000000007941 */ /* 0x000fea0003800000 */
.L_x_24900:
[----:B------:R-:W-:Y:S01]  /*e080*/  BSSY B3, `(.L_x_24902) ;  /* 0x0000007000037945 */ /* 0x000fe20003800000 */
[----:B------:R-:W-:Y:S01]  /*e090*/  FFMA R2, R4, R3, R5 ;  /* 0x0000000304027223 */ /* 0x000fe20000000005 */
[----:B------:R-:W-:Y:S05]  /*e0a0*/  @!P0 BRA `(.L_x_24903) ;  /* 0x0000004000008947 */ /* 0x000fea0003800000 */
[----:B------:R-:W-:Y:S02]  /*e0b0*/  MOV R4, R29 ;  /* 0x0000001d00047202 */ /* 0x000fe40000000f00 */
[----:B------:R-:W-:Y:S02]  /*e0c0*/  MOV R3, R30 ;  /* 0x0000001e00037202 */ /* 0x000fe40000000f00 */
[----:B------:R-:W-:Y:S02]  /*e0d0*/  MOV R0, 0xe0f0 ;  /* 0x0000e0f000007802 */ /* 0x000fe40000000f00 */
[----:B-1234-:R-:W-:Y:S05]  /*e0e0*/  CALL.REL.NOINC `($__internal_58_$__cuda_sm3x_div_rn_ftz_f32_slowpath) ;  /* 0x0001ea2000007944 */ /* 0x01efea0003c00000 */
.L_x_24903:
[----:B------:R-:W-:Y:S05]  /*e0f0*/  BSYNC B3 ;  /* 0x0000000000037941 */ /* 0x000fea0003800000 */
.L_x_24902:
        /* <DEDUP_REMOVED lines=18> */
.L_x_24905:
[----:B------:R-:W-:Y:S02]  /*e220*/  ISETP.GE.AND P0, PT, R10, RZ, PT ;  /* 0x000000ff0a00720c */ /* 0x000fe40003f06270 */
[----:B------:R-:W-:-:S11]  /*e230*/  MOV R3, 0x3fd774eb ;  /* 0x3fd774eb00037802 */ /* 0x000fd60000000f00 */
[----:B------:R-:W-:-:S04]  /*e240*/  @P0 FFMA.FTZ R2, R3, 0.93318945169448852539, -R2 ;  /* 0x3f6ee58103020823 */ /* 0x000fc80000010802 */
[----:B------:R-:W-:Y:S02]  /*e250*/  @!P0 FFMA.FTZ R2, R3, 0.93318945169448852539, R2 ;  /* 0x3f6ee58103028823 */ /* 0x000fe40000010002 */
.L_x_24906:
[----:B------:R-:W-:Y:S05]  /*e260*/  BSYNC B0 ;  /* 0x0000000000007941 */ /* 0x000fea0003800000 */
.L_x_24904:
        /* <DEDUP_REMOVED lines=12> */
.L_x_24899:
        /* <DEDUP_REMOVED lines=17> */
.L_x_24910:
[----:B------:R-:W-:Y:S05]  /*e440*/  BSYNC B3 ;  /* 0x0000000000037941 */ /* 0x000fea0003800000 */
.L_x_24909:
        /* <DEDUP_REMOVED lines=18> */
.L_x_24912:
[----:B------:R-:W-:Y:S02]  /*e570*/  ISETP.GE.AND P0, PT, R10, RZ, PT ;  /* 0x000000ff0a00720c */ /* 0x000fe40003f06270 */
[----:B------:R-:W-:-:S11]  /*e580*/  MOV R3, 0x3fd774eb ;  /* 0x3fd774eb00037802 */ /* 0x000fd60000000f00 */
[----:B------:R-:W-:-:S04]  /*e590*/  @P0 FFMA.FTZ R2, R3, 0.93318945169448852539, -R2 ;  /* 0x3f6ee58103020823 */ /* 0x000fc80000010802 */
[----:B------:R-:W-:Y:S02]  /*e5a0*/  @!P0 FFMA.FTZ R2, R3, 0.93318945169448852539, R2 ;  /* 0x3f6ee58103028823 */ /* 0x000fe40000010002 */
.L_x_24913:
[----:B------:R-:W-:Y:S05]  /*e5b0*/  BSYNC B0 ;  /* 0x0000000000007941 */ /* 0x000fea0003800000 */
.L_x_24911:
        /* <DEDUP_REMOVED lines=13> */
.L_x_24908:
        /* <DEDUP_REMOVED lines=25> */
.L_x_24915:
        /* <DEDUP_REMOVED lines=40> */
.L_x_24914:
        /* <DEDUP_REMOVED lines=48> */
.L_x_24917:
[----:B------:R-:W-:Y:S05]  /*eda0*/  BSYNC B0 ;  /* 0x0000000000007941 */ /* 0x000fea0003800000 */
.L_x_24916:
[----:B------:R-:W-:Y:S01]  /*edb0*/  BSSY B3, `(.L_x_24918) ;  /* 0x0000007000037945 */ /* 0x000fe20003800000 */
[----:B------:R-:W-:Y:S01]  /*edc0*/  FFMA R2, R4, R5, R3 ;  /* 0x0000000504027223 */ /* 0x000fe20000000003 */
[----:B------:R-:W-:Y:S05]  /*edd0*/  @!P3 BRA `(.L_x_24919) ;  /* 0x000000400000b947 */ /* 0x000fea0003800000 */
[----:B------:R-:W-:Y:S02]  /*ede0*/  MOV R4, R29 ;  /* 0x0000001d00047202 */ /* 0x000fe40000000f00 */
[----:B------:R-:W-:Y:S02]  /*edf0*/  MOV R3, R30 ;  /* 0x0000001e00037202 */ /* 0x000fe40000000f00 */
[----:B------:R-:W-:Y:S02]  /*ee00*/  MOV R0, 0xee20 ;  /* 0x0000ee2000007802 */ /* 0x000fe40000000f00 */
[----:B-1234-:R-:W-:Y:S05]  /*ee10*/  CALL.REL.NOINC `($__internal_58_$__cuda_sm3x_div_rn_ftz_f32_slowpath) ;  /* 0x0001dcf000007944 */ /* 0x01efea0003c00000 */
.L_x_24919:
[----:B------:R-:W-:Y:S05]  /*ee20*/  BSYNC B3 ;  /* 0x0000000000037941 */ /* 0x000fea0003800000 */
.L_x_24918:
        /* <DEDUP_REMOVED lines=18> */
.L_x_24921:
[----:B------:R-:W-:Y:S02]  /*ef50*/  ISETP.GE.AND P0, PT, R10, RZ, PT ;  /* 0x000000ff0a00720c */ /* 0x000fe40003f06270 */
[----:B------:R-:W-:-:S11]  /*ef60*/  MOV R3, 0x3fd774eb ;  /* 0x3fd774eb00037802 */ /* 0x000fd60000000f00 */
[----:B------:R-:W-:-:S04]  /*ef70*/  @P0 FFMA.FTZ R2, R3, 0.93318945169448852539, -R2 ;  /* 0x3f6ee58103020823 */ /* 0x000fc80000010802 */
[----:B------:R-:W-:Y:S02]  /*ef80*/  @!P0 FFMA.FTZ R2, R3, 0.93318945169448852539, R2 ;  /* 0x3f6ee58103028823 */ /* 0x000fe40000010002 */
.L_x_24922:
[----:B------:R-:W-:Y:S05]  /*ef90*/  BSYNC B0 ;  /* 0x0000000000007941 */ /* 0x000fea0003800000 */
.L_x_24920:
        /* <DEDUP_REMOVED lines=12> */
.L_x_24898:
        /* <DEDUP_REMOVED lines=13> */
.L_x_24924:
[----:B------:R-:W-:Y:S05]  /*f130*/  BSYNC B3 ;  /* 0x0000000000037941 */ /* 0x000fea0003800000 */
.L_x_24923:
        /* <DEDUP_REMOVED lines=18> */
.L_x_24926:
[----:B------:R-:W-:Y:S02]  /*f260*/  ISETP.GE.AND P0, PT, R10, RZ, PT ;  /* 0x000000ff0a00720c */ /* 0x000fe40003f06270 */
[----:B------:R-:W-:-:S11]  /*f270*/  MOV R3, 0x3fd774eb ;  /* 0x3fd774eb00037802 */ /* 0x000fd60000000f00 */
[----:B------:R-:W-:-:S04]  /*f280*/  @P0 FFMA.FTZ R2, R3, 0.93318945169448852539, -R2 ;  /* 0x3f6ee58103020823 */ /* 0x000fc80000010802 */
[----:B------:R-:W-:Y:S02]  /*f290*/  @!P0 FFMA.FTZ R2, R3, 0.93318945169448852539, R2 ;  /* 0x3f6ee58103028823 */ /* 0x000fe40000010002 */
.L_x_24927:
[----:B------:R-:W-:Y:S05]  /*f2a0*/  BSYNC B0 ;  /* 0x0000000000007941 */ /* 0x000fea0003800000 */
.L_x_24925:
        /* <DEDUP_REMOVED lines=27> */
.L_x_24897:
        /* <DEDUP_REMOVED lines=39> */
.L_x_24930:
[----:B------:R-:W-:Y:S05]  /*f6d0*/  BSYNC B0 ;  /* 0x0000000000007941 */ /* 0x000fea0003800000 */
.L_x_24929:
[----:B------:R-:W-:Y:S01]  /*f6e0*/  BSSY B3, `(.L_x_24931) ;  /* 0x0000007000037945 */ /* 0x000fe20003800000 */
[----:B------:R-:W-:Y:S01]  /*f6f0*/  FFMA R2, R6, R5, R4 ;  /* 0x0000000506027223 */ /* 0x000fe20000000004 */
[----:B------:R-:W-:Y:S05]  /*f700*/  @!P0 BRA `(.L_x_24932) ;  /* 0x0000004000008947 */ /* 0x000fea0003800000 */
[----:B------:R-:W-:Y:S01]  /*f710*/  HFMA2.MMA R3, -RZ, RZ, 1.875, 0 ;  /* 0x3f800000ff037435 */ /* 0x000fe200000001ff */
[----:B------:R-:W-:Y:S02]  /*f720*/  MOV R4, R29 ;  /* 0x0000001d00047202 */ /* 0x000fe40000000f00 */
[----:B------:R-:W-:-:S03]  /*f730*/  MOV R0, 0xf750 ;  /* 0x0000f75000007802 */ /* 0x000fc60000000f00 */
[----:B-1234-:R-:W-:Y:S05]  /*f740*/  CALL.REL.NOINC `($__internal_58_$__cuda_sm3x_div_rn_ftz_f32_slowpath) ;  /* 0x0001d3c000007944 */ /* 0x01efea0003c00000 */
.L_x_24932:
[----:B------:R-:W-:Y:S05]  /*f750*/  BSYNC B3 ;  /* 0x0000000000037941 */ /* 0x000fea0003800000 */
.L_x_24931:
        /* <DEDUP_REMOVED lines=18> */
.L_x_24934:
[----:B------:R-:W-:Y:S02]  /*f880*/  ISETP.GE.AND P0, PT, R10, RZ, PT ;  /* 0x000000ff0a00720c */ /* 0x000fe40003f06270 */
[----:B------:R-:W-:-:S11]  /*f890*/  MOV R3, 0x3fd774eb ;  /* 0x3fd774eb00037802 */ /* 0x000fd60000000f00 */
[----:B------:R-:W-:-:S04]  /*f8a0*/  @P0 FFMA.FTZ R2, R3, 0.93318945169448852539, -R2 ;  /* 0x3f6ee58103020823 */ /* 0x000fc80000010802 */
[----:B------:R-:W-:Y:S02]  /*f8b0*/  @!P0 FFMA.FTZ R2, R3, 0.93318945169448852539, R2 ;  /* 0x3f6ee58103028823 */ /* 0x000fe40000010002 */
.L_x_24935:
[----:B------:R-:W-:Y:S05]  /*f8c0*/  BSYNC B0 ;  /* 0x0000000000007941 */ /* 0x000fea0003800000 */
.L_x_24933:
        /* <DEDUP_REMOVED lines=10> */
.L_x_24928:
        /* <DEDUP_REMOVED lines=13> */
.L_x_24937:
[----:B------:R-:W-:Y:S05]  /*fa40*/  BSYNC B3 ;  /* 0x0000000000037941 */ /* 0x000fea0003800000 */
.L_x_24936:
        /* <DEDUP_REMOVED lines=18> */
.L_x_24939:
[----:B------:R-:W-:Y:S02]  /*fb70*/  ISETP.GE.AND P0, PT, R10, RZ, PT ;  /* 0x000000ff0a00720c */ /* 0x000fe40003f06270 */
[----:B------:R-:W-:-:S11]  /*fb80*/  MOV R3, 0x3fd774eb ;  /* 0x3fd774eb00037802 */ /* 0x000fd60000000f00 */
[----:B------:R-:W-:-:S04]  /*fb90*/  @P0 FFMA.FTZ R2, R3, 0.93318945169448852539, -R2 ;  /* 0x3f6ee58103020823 */ /* 0x000fc80000010802 */
[----:B------:R-:W-:Y:S02]  /*fba0*/  @!P0 FFMA.FTZ R2, R3, 0.93318945169448852539, R2 ;  /* 0x3f6ee58103028823 */ /* 0x000fe40000010002 */
.L_x_24940:
[----:B------:R-:W-:Y:S05]  /*fbb0*/  BSYNC B0 ;  /* 0x0000000000007941 */ /* 0x000fea0003800000 */
.L_x_24938:
        /* <DEDUP_REMOVED lines=11> */
.L_x_24896:
        /* <DEDUP_REMOVED lines=35> */
.L_x_24942:
[----:B------:R-:W-:Y:S05]  /*fea0*/  BSYNC B3 ;  /* 0x0000000000037941 */ /* 0x000fea0003800000 */
.L_x_24941:
        /* <DEDUP_REMOVED lines=18> */
.L_x_24944:
[----:B------:R-:W-:Y:S02]  /*ffd0*/  ISETP.GE.AND P0, PT, R10, RZ, PT ;  /* 0x000000ff0a00720c */ /* 0x000fe40003f06270 */
[----:B------:R-:W-:-:S11]  /*ffe0*/  MOV R3, 0x3fd774eb ;  /* 0x3fd774eb00037802 */ /* 0x000fd60000000f00 */
[----:B------:R-:W-:-:S04]  /*fff0*/  @P0 FFMA.FTZ R0, R3, 0.93318945169448852539, -R0 ;  /* 0x3f6ee58103000823 */ /* 0x000fc80000010800 */
[----:B------:R-:W-:Y:S02]  /*10000*/  @!P0 FFMA.FTZ R0, R3, 0.93318945169448852539, R0 ;  /* 0x3f6ee58103008823 */ /* 0x000fe40000010000 */
.L_x_24945:
[----:B------:R-:W-:Y:S05]  /*10010*/  BSYNC B0 ;  /* 0x0000000000007941 */ /* 0x000fea0003800000 */
.L_x_24943:
        /* <DEDUP_REMOVED lines=11> */
.L_x_24895:
        /* <DEDUP_REMOVED lines=26> */
.L_x_24947:
[----:B------:R-:W-:Y:S05]  /*10270*/  BSYNC B3 ;  /* 0x0000000000037941 */ /* 0x000fea0003800000 */
.L_x_24946:
        /* <DEDUP_REMOVED lines=18> */
.L_x_24949:
[----:B------:R-:W-:Y:S02]  /*103a0*/  ISETP.GE.AND P0, PT, R10, RZ, PT ;  /* 0x000000ff0a00720c */ /* 0x000fe40003f06270 */
[----:B------:R-:W-:-:S11]  /*103b0*/  MOV R3, 0x3fd774eb ;  /* 0x3fd774eb00037802 */ /* 0x000fd60000000f00 */
[----:B------:R-:W-:-:S04]  /*103c0*/  @P0 FFMA.FTZ R2, R3, 0.93318945169448852539, -R2 ;  /* 0x3f6ee58103020823 */ /* 0x000fc80000010802 */
[----:B------:R-:W-:Y:S02]  /*103d0*/  @!P0 FFMA.FTZ R2, R3, 0.93318945169448852539, R2 ;  /* 0x3f6ee58103028823 */ /* 0x000fe40000010002 */
.L_x_24950:
[----:B------:R-:W-:Y:S05]  /*103e0*/  BSYNC B0 ;  /* 0x0000000000007941 */ /* 0x000fea0003800000 */
.L_x_24948:
        /* <DEDUP_REMOVED lines=12> */
.L_x_24907:
[----:B------:R-:W-:Y:S05]  /*104b0*/  BSYNC B2 ;  /* 0x0000000000027941 */ /* 0x000fea0003800000 */
.L_x_24894:
        /* <DEDUP_REMOVED lines=42> */
.L_x_24954:
        /* <DEDUP_REMOVED lines=10> */
.L_x_24953:
[----:B------:R-:W-:-:S04]  /*10800*/  FMUL.RZ R4, R4, 0.15915493667125701904 ;  /* 0x3e22f98304047820 */ /* 0x000fc8000040c000 */
[----:B------:R0:W4:Y:S08]  /*10810*/  MUFU.SIN R11, R4 ;  /* 0x00000004000b7308 */ /* 0x0001300000000400 */
[----:B------:R0:W3:Y:S01]  /*10820*/  MUFU.COS R10, R4 ;  /* 0x00000004000a7308 */ /* 0x0000e20000000000 */
[----:B------:R-:W-:Y:S05]  /*10830*/  BRA `(.L_x_24955) ;  /* 0x0000003000007947 */ /* 0x000fea0003800000 */
.L_x_24952:
[----:B------:R-:W-:Y:S01]  /*10840*/  FMUL.FTZ R10, R28, 1.4426950216293334961 ;  /* 0x3fb8aa3b1c0a7820 */ /* 0x000fe20000410000 */
[----:B------:R-:W-:-:S05]  /*10850*/  MOV R11, R4 ;  /* 0x00000004000b7202 */ /* 0x000fca0000000f00 */
[----:B------:R-:W0:Y:S02]  /*10860*/  MUFU.EX2 R10, R10 ;  /* 0x0000000a000a7308 */ /* 0x000e240000000800 */
.L_x_24955:
[----:B------:R-:W-:Y:S05]  /*10870*/  BSYNC B0 ;  /* 0x0000000000007941 */ /* 0x000fea0003800000 */
.L_x_24951:
        /* <DEDUP_REMOVED lines=61> */
.L_x_24963:
[----:B------:R-:W-:Y:S05]  /*10c50*/  BSYNC B0 ;  /* 0x0000000000007941 */ /* 0x000fea0003800000 */
.L_x_24962:
[----:B------:R-:W-:Y:S01]  /*10c60*/  BSSY B3, `(.L_x_24964) ;  /* 0x0000007000037945 */ /* 0x000fe20003800000 */
[----:B------:R-:W-:Y:S01]  /*10c70*/  FFMA R2, R4, R3, R5 ;  /* 0x0000000304027223 */ /* 0x000fe20000000005 */
[----:B------:R-:W-:Y:S05]  /*10c80*/  @!P0 BRA `(.L_x_24965) ;  /* 0x0000004000008947 */ /* 0x000fea0003800000 */
[----:B------:R-:W-:Y:S02]  /*10c90*/  MOV R4, R29 ;  /* 0x0000001d00047202 */ /* 0x000fe40000000f00 */
[----:B------:R-:W-:Y:S02]  /*10ca0*/  MOV R3, R30 ;  /* 0x0000001e00037202 */ /* 0x000fe40000000f00 */
[----:B------:R-:W-:Y:S02]  /*10cb0*/  MOV R0, 0x10cd0 ;  /* 0x00010cd000007802 */ /* 0x000fe40000000f00 */
[----:B-1234-:R-:W-:Y:S05]  /*10cc0*/  CALL.REL.NOINC `($__internal_58_$__cuda_sm3x_div_rn_ftz_f32_slowpath) ;  /* 0x0001be4000007944 */ /* 0x01efea0003c00000 */
.L_x_24965:
[----:B------:R-:W-:Y:S05]  /*10cd0*/  BSYNC B3 ;  /* 0x0000000000037941 */ /* 0x000fea0003800000 */
.L_x_24964:
        /* <DEDUP_REMOVED lines=18> */
.L_x_24967:
[----:B------:R-:W-:Y:S02]  /*10e00*/  ISETP.GE.AND P0, PT, R12, RZ, PT ;  /* 0x000000ff0c00720c */ /* 0x000fe40003f06270 */
[----:B------:R-:W-:-:S11]  /*10e10*/  MOV R3, 0x3fd774eb ;  /* 0x3fd774eb00037802 */ /* 0x000fd60000000f00 */
[----:B------:R-:W-:-:S04]  /*10e20*/  @P0 FFMA.FTZ R2, R3, 0.93318945169448852539, -R2 ;  /* 0x3f6ee58103020823 */ /* 0x000fc80000010802 */
[----:B------:R-:W-:Y:S02]  /*10e30*/  @!P0 FFMA.FTZ R2, R3, 0.93318945169448852539, R2 ;  /* 0x3f6ee58103028823 */ /* 0x000fe40000010002 */
.L_x_24968:
[----:B------:R-:W-:Y:S05]  /*10e40*/  BSYNC B0 ;  /* 0x0000000000007941 */ /* 0x000fea0003800000 */
.L_x_24966:
        /* <DEDUP_REMOVED lines=12> */
.L_x_24961:
        /* <DEDUP_REMOVED lines=17> */
.L_x_24972:
[----:B------:R-:W-:Y:S05]  /*11020*/  BSYNC B3 ;  /* 0x0000000000037941 */ /* 0x000fea0003800000 */
.L_x_24971:
        /* <DEDUP_REMOVED lines=18> */
.L_x_24974:
[----:B------:R-:W-:Y:S02]  /*11150*/  ISETP.GE.AND P0, PT, R12, RZ, PT ;  /* 0x000000ff0c00720c */ /* 0x000fe40003f06270 */
[----:B------:R-:W-:-:S11]  /*11160*/  MOV R3, 0x3fd774eb ;  /* 0x3fd774eb00037802 */ /* 0x000fd60000000f00 */
[----:B------:R-:W-:-:S04]  /*11170*/  @P0 FFMA.FTZ R2, R3, 0.93318945169448852539, -R2 ;  /* 0x3f6ee58103020823 */ /* 0x000fc80000010802 */
[----:B------:R-:W-:Y:S02]  /*11180*/  @!P0 FFMA.FTZ R2, R3, 0.93318945169448852539, R2 ;  /* 0x3f6ee58103028823 */ /* 0x000fe40000010002 */
.L_x_24975:
[----:B------:R-:W-:Y:S05]  /*11190*/  BSYNC B0 ;  /* 0x0000000000007941 */ /* 0x000fea0003800000 */
.L_x_24973:
        /* <DEDUP_REMOVED lines=13> */
.L_x_24970:
        /* <DEDUP_REMOVED lines=25> */
.L_x_24977:
        /* <DEDUP_REMOVED lines=40> */
.L_x_24976:
        /* <DEDUP_REMOVED lines=48> */
.L_x_24979:
[----:B------:R-:W-:Y:S05]  /*11980*/  BSYNC B0 ;  /* 0x0000000000007941 */ /* 0x000fea0003800000 */
.L_x_24978:
[----:B------:R-:W-:Y:S01]  /*11990*/  BSSY B3, `(.L_x_24980) ;  /* 0x0000007000037945 */ /* 0x000fe20003800000 */
[----:B------:R-:W-:Y:S01]  /*119a0*/  FFMA R2, R4, R5, R3 ;  /* 0x0000000504027223 */ /* 0x000fe20000000003 */
[----:B------:R-:W-:Y:S05]  /*119b0*/  @!P3 BRA `(.L_x_24981) ;  /* 0x000000400000b947 */ /* 0x000fea0003800000 */
[----:B------:R-:W-:Y:S02]  /*119c0*/  MOV R4, R29 ;  /* 0x0000001d00047202 */ /* 0x000fe40000000f00 */
[----:B------:R-:W-:Y:S02]  /*119d0*/  MOV R3, R30 ;  /* 0x0000001e00037202 */ /* 0x000fe40000000f00 */
[----:B------:R-:W-:Y:S02]  /*119e0*/  MOV R0, 0x11a00 ;  /* 0x00011a0000007802 */ /* 0x000fe40000000f00 */
[----:B-1234-:R-:W-:Y:S05]  /*119f0*/  CALL.REL.NOINC `($__internal_58_$__cuda_sm3x_div_rn_ftz_f32_slowpath) ;  /* 0x0001b11000007944 */ /* 0x01efea0003c00000 */
.L_x_24981:
[----:B------:R-:W-:Y:S05]  /*11a00*/  BSYNC B3 ;  /* 0x0000000000037941 */ /* 0x000fea0003800000 */
.L_x_24980:
        /* <DEDUP_REMOVED lines=18> */
.L_x_24983:
[----:B------:R-:W-:Y:S02]  /*11b30*/  ISETP.GE.AND P0, PT, R12, RZ, PT ;  /* 0x000000ff0c00720c */ /* 0x000fe40003f06270 */
[----:B------:R-:W-:-:S11]  /*11b40*/  MOV R3, 0x3fd774eb ;  /* 0x3fd774eb00037802 */ /* 0x000fd60000000f00 */
[----:B------:R-:W-:-:S04]  /*11b50*/  @P0 FFMA.FTZ R2, R3, 0.93318945169448852539, -R2 ;  /* 0x3f6ee58103020823 */ /* 0x000fc80000010802 */
[----:B------:R-:W-:Y:S02]  /*11b60*/  @!P0 FFMA.FTZ R2, R3, 0.93318945169448852539, R2 ;  /* 0x3f6ee58103028823 */ /* 0x000fe40000010002 */
.L_x_24984:
[----:B------:R-:W-:Y:S05]  /*11b70*/  BSYNC B0 ;  /* 0x0000000000007941 */ /* 0x000fea0003800000 */
.L_x_24982:
        /* <DEDUP_REMOVED lines=12> */
.L_x_24960:
        /* <DEDUP_REMOVED lines=13> */
.L_x_24986:
[----:B------:R-:W-:Y:S05]  /*11d10*/  BSYNC B3 ;  /* 0x0000000000037941 */ /* 0x000fea0003800000 */
.L_x_24985:
        /* <DEDUP_REMOVED lines=18> */
.L_x_24988:
[----:B------:R-:W-:Y:S02]  /*11e40*/  ISETP.GE.AND P0, PT, R12, RZ, PT ;  /* 0x000000ff0c00720c */ /* 0x000fe40003f06270 */
[----:B------:R-:W-:-:S11]  /*11e50*/  MOV R3, 0x3fd774eb ;  /* 0x3fd774eb00037802 */ /* 0x000fd60000000f00 */
[----:B------:R-:W-:-:S04]  /*11e60*/  @P0 FFMA.FTZ R2, R3, 0.93318945169448852539, -R2 ;  /* 0x3f6ee58103020823 */ /* 0x000fc80000010802 */
[----:B------:R-:W-:Y:S02]  /*11e70*/  @!P0 FFMA.FTZ R2, R3, 0.93318945169448852539, R2 ;  /* 0x3f6ee58103028823 */ /* 0x000fe40000010002 */
.L_x_24989:
[----:B------:R-:W-:Y:S05]  /*11e80*/  BSYNC B0 ;  /* 0x0000000000007941 */ /* 0x000fea0003800000 */
.L_x_24987:
        /* <DEDUP_REMOVED lines=27> */
.L_x_24959:
        /* <DEDUP_REMOVED lines=39> */
.L_x_24992:
[----:B------:R-:W-:Y:S05]  /*122b0*/  BSYNC B0 ;  /* 0x0000000000007941 */ /* 0x000fea0003800000 */
.L_x_24991:
[----:B------:R-:W-:Y:S01]  /*122c0*/  BSSY B3, `(.L_x_24993) ;  /* 0x0000007000037945 */ /* 0x000fe20003800000 */
[----:B------:R-:W-:Y:S01]  /*122d0*/  FFMA R2, R6, R5, R4 ;  /* 0x0000000506027223 */ /* 0x000fe20000000004 */
[----:B------:R-:W-:Y:S05]  /*122e0*/  @!P0 BRA `(.L_x_24994) ;  /* 0x0000004000008947 */ /* 0x000fea0003800000 */
[----:B------:R-:W-:Y:S01]  /*122f0*/  HFMA2.MMA R3, -RZ, RZ, 1.875, 0 ;  /* 0x3f800000ff037435 */ /* 0x000fe200000001ff */
[----:B------:R-:W-:Y:S02]  /*12300*/  MOV R4, R29 ;  /* 0x0000001d00047202 */ /* 0x000fe40000000f00 */
[----:B------:R-:W-:-:S03]  /*12310*/  MOV R0, 0x12330 ;  /* 0x0001233000007802 */ /* 0x000fc60000000f00 */
[----:B-1234-:R-:W-:Y:S05]  /*12320*/  CALL.REL.NOINC `($__internal_58_$__cuda_sm3x_div_rn_ftz_f32_slowpath) ;  /* 0x0001a7e000007944 */ /* 0x01efea0003c00000 */
.L_x_24994:
[----:B------:R-:W-:Y:S05]  /*12330*/  BSYNC B3 ;  /* 0x0000000000037941 */ /* 0x000fea0003800000 */
.L_x_24993:
        /* <DEDUP_REMOVED lines=18> */
.L_x_24996:
[----:B------:R-:W-:Y:S02]  /*12460*/  ISETP.GE.AND P0, PT, R12, RZ, PT ;  /* 0x000000ff0c00720c */ /* 0x000fe40003f06270 */
[----:B------:R-:W-:-:S11]  /*12470*/  MOV R3, 0x3fd774eb ;  /* 0x3fd774eb00037802 */ /* 0x000fd60000000f00 */
[----:B------:R-:W-:-:S04]  /*12480*/  @P0 FFMA.FTZ R2, R3, 0.93318945169448852539, -R2 ;  /* 0x3f6ee58103020823 */ /* 0x000fc80000010802 */
[----:B------:R-:W-:Y:S02]  /*12490*/  @!P0 FFMA.FTZ R2, R3, 0.93318945169448852539, R2 ;  /* 0x3f6ee58103028823 */ /* 0x000fe40000010002 */
.L_x_24997:
[----:B------:R-:W-:Y:S05]  /*124a0*/  BSYNC B0 ;  /* 0x0000000000007941 */ /* 0x000fea0003800000 */
.L_x_24995:
        /* <DEDUP_REMOVED lines=10> */
.L_x_24990:
        /* <DEDUP_REMOVED lines=13> */
.L_x_24999:
[----:B------:R-:W-:Y:S05]  /*12620*/  BSYNC B3 ;  /* 0x0000000000037941 */ /* 0x000fea0003800000 */
.L_x_24998:
        /* <DEDUP_REMOVED lines=18> */
.L_x_25001:
[----:B------:R-:W-:Y:S02]  /*12750*/  ISETP.GE.AND P0, PT, R12, RZ, PT ;  /* 0x000000ff0c00720c */ /* 0x000fe40003f06270 */
[----:B------:R-:W-:-:S11]  /*12760*/  MOV R3, 0x3fd774eb ;  /* 0x3fd774eb00037802 */ /* 0x000fd60000000f00 */
[----:B------:R-:W-:-:S04]  /*12770*/  @P0 FFMA.FTZ R2, R3, 0.93318945169448852539, -R2 ;  /* 0x3f6ee58103020823 */ /* 0x000fc80000010802 */
[----:B------:R-:W-:Y:S02]  /*12780*/  @!P0 FFMA.FTZ R2, R3, 0.93318945169448852539, R2 ;  /* 0x3f6ee58103028823 */ /* 0x000fe40000010002 */
.L_x_25002:
[----:B------:R-:W-:Y:S05]  /*12790*/  BSYNC B0 ;  /* 0x0000000000007941 */ /* 0x000fea0003800000 */
.L_x_25000:
        /* <DEDUP_REMOVED lines=11> */
.L_x_24958:
        /* <DEDUP_REMOVED lines=35> */
.L_x_25004:
[----:B------:R-:W-:Y:S05]  /*12a80*/  BSYNC B3 ;  /* 0x0000000000037941 */ /* 0x000fea0003800000 */
.L_x_25003:
        /* <DEDUP_REMOVED lines=18> */
.L_x_25006:
[----:B------:R-:W-:Y:S02]  /*12bb0*/  ISETP.GE.AND P0, PT, R12, RZ, PT ;  /* 0x000000ff0c00720c */ /* 0x000fe40003f06270 */
[----:B------:R-:W-:-:S11]  /*12bc0*/  MOV R3, 0x3fd774eb ;  /* 0x3fd774eb00037802 */ /* 0x000fd60000000f00 */
[----:B------:R-:W-:-:S04]  /*12bd0*/  @P0 FFMA.FTZ R0, R3, 0.93318945169448852539, -R0 ;  /* 0x3f6ee58103000823 */ /* 0x000fc80000010800 */
[----:B------:R-:W-:Y:S02]  /*12be0*/  @!P0 FFMA.FTZ R0, R3, 0.93318945169448852539, R0 ;  /* 0x3f6ee58103008823 */ /* 0x000fe40000010000 */
.L_x_25007:
[----:B------:R-:W-:Y:S05]  /*12bf0*/  BSYNC B0 ;  /* 0x0000000000007941 */ /* 0x000fea0003800000 */
.L_x_25005:
        /* <DEDUP_REMOVED lines=11> */
.L_x_24957:
        /* <DEDUP_REMOVED lines=26> */
.L_x_25009:
[----:B------:R-:W-:Y:S05]  /*12e50*/  BSYNC B3 ;  /* 0x0000000000037941 */ /* 0x000fea0003800000 */
.L_x_25008:
        /* <DEDUP_REMOVED lines=18> */
.L_x_25011:
[----:B------:R-:W-:Y:S02]  /*12f80*/  ISETP.GE.AND P0, PT, R12, RZ, PT ;  /* 0x000000ff0c00720c */ /* 0x000fe40003f06270 */
[----:B------:R-:W-:-:S11]  /*12f90*/  MOV R3, 0x3fd774eb ;  /* 0x3fd774eb00037802 */ /* 0x000fd60000000f00 */
[----:B------:R-:W-:-:S04]  /*12fa0*/  @P0 FFMA.FTZ R2, R3, 0.93318945169448852539, -R2 ;  /* 0x3f6ee58103020823 */ /* 0x000fc80000010802 */
[----:B------:R-:W-:Y:S02]  /*12fb0*/  @!P0 FFMA.FTZ R2, R3, 0.93318945169448852539, R2 ;  /* 0x3f6ee58103028823 */ /* 0x000fe40000010002 */
.L_x_25012:
[----:B------:R-:W-:Y:S05]  /*12fc0*/  BSYNC B0 ;  /* 0x0000000000007941 */ /* 0x000fea0003800000 */
.L_x_25010:
        /* <DEDUP_REMOVED lines=12> */
.L_x_24969:
[----:B------:R-:W-:Y:S05]  /*13090*/  BSYNC B2 ;  /* 0x0000000000027941 */ /* 0x000fea0003800000 */
.L_x_24956:
        /* <DEDUP_REMOVED lines=42> */
.L_x_25016:
        /* <DEDUP_REMOVED lines=10> */
.L_x_25015:
[----:B------:R-:W-:-:S04]  /*133e0*/  FMUL.RZ R4, R4, 0.15915493667125701904 ;  /* 0x3e22f98304047820 */ /* 0x000fc8000040c000 */
[----:B------:R0:W4:Y:S08]  /*133f0*/  MUFU.SIN R13, R4 ;  /* 0x00000004000d7308 */ /* 0x0001300000000400 */
[----:B------:R0:W3:Y:S01]  /*13400*/  MUFU.COS R12, R4 ;  /* 0x00000004000c7308 */ /* 0x0000e20000000000 */
[----:B------:R-:W-:Y:S05]  /*13410*/  BRA `(.L_x_25017) ;  /* 0x0000003000007947 */ /* 0x000fea0003800000 */
.L_x_25014:
[----:B------:R-:W-:Y:S01]  /*13420*/  FMUL.FTZ R12, R28, 1.4426950216293334961 ;  /* 0x3fb8aa3b1c0c7820 */ /* 0x000fe20000410000 */
[----:B------:R-:W-:-:S05]  /*13430*/  MOV R13, R4 ;  /* 0x00000004000d7202 */ /* 0x000fca0000000f00 */
[----:B------:R-:W0:Y:S02]  /*13440*/  MUFU.EX2 R12, R12 ;  /* 0x0000000c000c7308 */ /* 0x000e240000000800 */
.L_x_25017:
[----:B------:R-:W-:Y:S05]  /*13450*/  BSYNC B0 ;  /* 0x0000000000007941 */ /* 0x000fea0003800000 */
.L_x_25013:
        /* <DEDUP_REMOVED lines=61> */
.L_x_25025:
[----:B------:R-:W-:Y:S05]  /*13830*/  BSYNC B0 ;  /* 0x0000000000007941 */ /* 0x000fea0003800000 */
.L_x_25024:
[----:B------:R-:W-:Y:S01]  /*13840*/  BSSY B3, `(.L_x_25026) ;  /* 0x0000007000037945 */ /* 0x000fe20003800000 */
[----:B------:R-:W-:Y:S01]  /*13850*/  FFMA R2, R4, R3, R5 ;  /* 0x0000000304027223 */ /* 0x000fe20000000005 */
[----:B------:R-:W-:Y:S05]  /*13860*/  @!P0 BRA `(.L_x_25027) ;  /* 0x0000004000008947 */ /* 0x000fea0003800000 */
[----:B------:R-:W-:Y:S02]  /*13870*/  MOV R4, R29 ;  /* 0x0000001d00047202 */ /* 0x000fe40000000f00 */
[----:B------:R-:W-:Y:S02]  /*13880*/  MOV R3, R30 ;  /* 0x0000001e00037202 */ /* 0x000fe40000000f00 */
[----:B------:R-:W-:Y:S02]  /*13890*/  MOV R0, 0x138b0 ;  /* 0x000138b000007802 */ /* 0x000fe40000000f00 */
[----:B-1234-:R-:W-:Y:S05]  /*138a0*/  CALL.REL.NOINC `($__internal_58_$__cuda_sm3x_div_rn_ftz_f32_slowpath) ;  /* 0x0001926000007944 */ /* 0x01efea0003c00000 */
.L_x_25027:
[----:B------:R-:W-:Y:S05]  /*138b0*/  BSYNC B3 ;  /* 0x0000000000037941 */ /* 0x000fea0003800000 */
.L_x_25026:
        /* <DEDUP_REMOVED lines=18> */
.L_x_25029:
[----:B------:R-:W-:Y:S02]  /*139e0*/  ISETP.GE.AND P0, PT, R14, RZ, PT ;  /* 0x000000ff0e00720c */ /* 0x000fe40003f06270 */
[----:B------:R-:W-:-:S11]  /*139f0*/  MOV R3, 0x3fd774eb ;  /* 0x3fd774eb00037802 */ /* 0x000fd60000000f00 */
[----:B------:R-:W-:-:S04]  /*13a00*/  @P0 FFMA.FTZ R2, R3, 0.93318945169448852539, -R2 ;  /* 0x3f6ee58103020823 */ /* 0x000fc80000010802 */
[----:B------:R-:W-:Y:S02]  /*13a10*/  @!P0 FFMA.FTZ R2, R3, 0.93318945169448852539, R2 ;  /* 0x3f6ee58103028823 */ /* 0x000fe40000010002 */
.L_x_25030:
[----:B------:R-:W-:Y:S05]  /*13a20*/  BSYNC B0 ;  /* 0x0000000000007941 */ /* 0x000fea0003800000 */
.L_x_25028:
        /* <DEDUP_REMOVED lines=12> */
.L_x_25023:
        /* <DEDUP_REMOVED lines=17> */
.L_x_25034:
[----:B------:R-:W-:Y:S05]  /*13c00*/  BSYNC B3 ;  /* 0x0000000000037941 */ /* 0x000fea0003800000 */
.L_x_25033:
        /* <DEDUP_REMOVED lines=18> */
.L_x_25036:
[----:B------:R-:W-:Y:S02]  /*13d30*/  ISETP.GE.AND P0, PT, R14, RZ, PT ;  /* 0x000000ff0e00720c */ /* 0x000fe40003f06270 */
[----:B------:R-:W-:-:S11]  /*13d40*/  MOV R3, 0x3fd774eb ;  /* 0x3fd774eb00037802 */ /* 0x000fd60000000f00 */
[----:B------:R-:W-:-:S04]  /*13d50*/  @P0 FFMA.FTZ R2, R3, 0.93318945169448852539, -R2 ;  /* 0x3f6ee58103020823 */ /* 0x000fc80000010802 */
[----:B------:R-:W-:Y:S02]  /*13d60*/  @!P0 FFMA.FTZ R2, R3, 0.93318945169448852539, R2 ;  /* 0x3f6ee58103028823 */ /* 0x000fe40000010002 */
.L_x_25037:
[----:B------:R-:W-:Y:S05]  /*13d70*/  BSYNC B0 ;  /* 0x0000000000007941 */ /* 0x000fea0003800000 */
.L_x_25035:
        /* <DEDUP_REMOVED lines=13> */
.L_x_25032:
        /* <DEDUP_REMOVED lines=25> */
.L_x_25039:
        /* <DEDUP_REMOVED lines=40> */
.L_x_25038:
        /* <DEDUP_REMOVED lines=48> */
.L_x_25041:
[----:B------:R-:W-:Y:S05]  /*14560*/  BSYNC B0 ;  /* 0x0000000000007941 */ /* 0x000fea0003800000 */
.L_x_25040:
[----:B------:R-:W-:Y:S01]  /*14570*/  BSSY B3, `(.L_x_25042) ;  /* 0x0000007000037945 */ /* 0x000fe20003800000 */
[----:B------:R-:W-:Y:S01]  /*14580*/  FFMA R2, R4, R5, R3 ;  /* 0x0000000504027223 */ /* 0x000fe20000000003 */
[----:B------:R-:W-:Y:S05]  /*14590*/  @!P3 BRA `(.L_x_25043) ;  /* 0x000000400000b947 */ /* 0x000fea0003800000 */
[----:B------:R-:W-:Y:S02]  /*145a0*/  MOV R4, R29 ;  /* 0x0000001d00047202 */ /* 0x000fe40000000f00 */
[----:B------:R-:W-:Y:S02]  /*145b0*/  MOV R3, R30 ;  /* 0x0000001e00037202 */ /* 0x000fe40000000f00 */
[----:B------:R-:W-:Y:S02]  /*145c0*/  MOV R0, 0x145e0 ;  /* 0x000145e000007802 */ /* 0x000fe40000000f00 */
[----:B-1234-:R-:W-:Y:S05]  /*145d0*/  CALL.REL.NOINC `($__internal_58_$__cuda_sm3x_div_rn_ftz_f32_slowpath) ;  /* 0x0001853000007944 */ /* 0x01efea0003c00000 */
.L_x_25043:
[----:B------:R-:W-:Y:S05]  /*145e0*/  BSYNC B3 ;  /* 0x0000000000037941 */ /* 0x000fea0003800000 */
.L_x_25042:
        /* <DEDUP_REMOVED lines=18> */
.L_x_25045:
[----:B------:R-:W-:Y:S02]  /*14710*/  ISETP.GE.AND P0, PT, R14, RZ, PT ;  /* 0x000000ff0e00720c */ /* 0x000fe40003f06270 */
[----:B------:R-:W-:-:S11]  /*14720*/  MOV R3, 0x3fd774eb ;  /* 0x3fd774eb00037802 */ /* 0x000fd60000000f00 */
[----:B------:R-:W-:-:S04]  /*14730*/  @P0 FFMA.FTZ R2, R3, 0.93318945169448852539, -R2 ;  /* 0x3f6ee58103020823 */ /* 0x000fc80000010802 */
[----:B------:R-:W-:Y:S02]  /*14740*/  @!P0 FFMA.FTZ R2, R3, 0.93318945169448852539, R2 ;  /* 0x3f6ee58103028823 */ /* 0x000fe40000010002 */
.L_x_25046:
[----:B------:R-:W-:Y:S05]  /*14750*/  BSYNC B0 ;  /* 0x0000000000007941 */ /* 0x000fea0003800000 */
.L_x_25044:
        /* <DEDUP_REMOVED lines=12> */
.L_x_25022:
        /* <DEDUP_REMOVED lines=13> */
.L_x_25048:
[----:B------:R-:W-:Y:S05]  /*148f0*/  BSYNC B3 ;  /* 0x0000000000037941 */ /* 0x000fea0003800000 */
.L_x_25047:
        /* <DEDUP_REMOVED lines=18> */
.L_x_25050:
[----:B------:R-:W-:Y:S02]  /*14a20*/  ISETP.GE.AND P0, PT, R14, RZ, PT ;  /* 0x000000ff0e00720c */ /* 0x000fe40003f06270 */
[----:B------:R-:W-:-:S11]  /*14a30*/  MOV R3, 0x3fd774eb ;  /* 0x3fd774eb00037802 */ /* 0x000fd60000000f00 */
[----:B------:R-:W-:-:S04]  /*14a40*/  @P0 FFMA.FTZ R2, R3, 0.93318945169448852539, -R2 ;  /* 0x3f6ee58103020823 */ /* 0x000fc80000010802 */
[----:B------:R-:W-:Y:S02]  /*14a50*/  @!P0 FFMA.FTZ R2, R3, 0.93318945169448852539, R2 ;  /* 0x3f6ee58103028823 */ /* 0x000fe40000010002 */
.L_x_25051:
[----:B------:R-:W-:Y:S05]  /*14a60*/  BSYNC B0 ;  /* 0x0000000000007941 */ /* 0x000fea0003800000 */
.L_x_25049:
        /* <DEDUP_REMOVED lines=27> */
.L_x_25021:
        /* <DEDUP_REMOVED lines=39> */
.L_x_25054:
[----:B------:R-:W-:Y:S05]  /*14e90*/  BSYNC B0 ;  /* 0x0000000000007941 */ /* 0x000fea0003800000 */
.L_x_25053:
[----:B------:R-:W-:Y:S01]  /*14ea0*/  BSSY B3, `(.L_x_25055) ;  /* 0x0000007000037945 */ /* 0x000fe20003800000 */
[----:B------:R-:W-:Y:S01]  /*14eb0*/  FFMA R2, R6, R5, R4 ;  /* 0x0000000506027223 */ /* 0x000fe20000000004 */
[----:B------:R-:W-:Y:S05]  /*14ec0*/  @!P0 BRA `(.L_x_25056) ;  /* 0x0000004000008947 */ /* 0x000fea0003800000 */
[----:B------:R-:W-:Y:S01]  /*14ed0*/  HFMA2.MMA R3, -RZ, RZ, 1.875, 0 ;  /* 0x3f800000ff037435 */ /* 0x000fe200000001ff */
[----:B------:R-:W-:Y:S02]  /*14ee0*/  MOV R4, R29 ;  /* 0x0000001d00047202 */ /* 0x000fe40000000f00 */
[----:B------:R-:W-:-:S03]  /*14ef0*/  MOV R0, 0x14f10 ;  /* 0x00014f1000007802 */ /* 0x000fc60000000f00 */
[----:B-1234-:R-:W-:Y:S05]  /*14f00*/  CALL.REL.NOINC `($__internal_58_$__cuda_sm3x_div_rn_ftz_f32_slowpath) ;  /* 0x00017c0000007944 */ /* 0x01efea0003c00000 */
.L_x_25056:
[----:B------:R-:W-:Y:S05]  /*14f10*/  BSYNC B3 ;  /* 0x0000000000037941 */ /* 0x000fea0003800000 */
.L_x_25055:
        /* <DEDUP_REMOVED lines=18> */
.L_x_25058:
[----:B------:R-:W-:Y:S02]  /*15040*/  ISETP.GE.AND P0, PT, R14, RZ, PT ;  /* 0x000000ff0e00720c */ /* 0x000fe40003f06270 */
[----:B------:R-:W-:-:S11]  /*15050*/  MOV R3, 0x3fd774eb ;  /* 0x3fd774eb00037802 */ /* 0x000fd60000000f00 */
[----:B------:R-:W-:-:S04]  /*15060*/  @P0 FFMA.FTZ R2, R3, 0.93318945169448852539, -R2 ;  /* 0x3f6ee58103020823 */ /* 0x000fc80000010802 */
[----:B------:R-:W-:Y:S02]  /*15070*/  @!P0 FFMA.FTZ R2, R3, 0.93318945169448852539, R2 ;  /* 0x3f6ee58103028823 */ /* 0x000fe40000010002 */
.L_x_25059:
[----:B------:R-:W-:Y:S05]  /*15080*/  BSYNC B0 ;  /* 0x0000000000007941 */ /* 0x000fea0003800000 */
.L_x_25057:
        /* <DEDUP_REMOVED lines=10> */
.L_x_25052:
        /* <DEDUP_REMOVED lines=13> */
.L_x_25061:
[----:B------:R-:W-:Y:S05]  /*15200*/  BSYNC B3 ;  /* 0x0000000000037941 */ /* 0x000fea0003800000 */
.L_x_25060:
        /* <DEDUP_REMOVED lines=18> */
.L_x_25063:
[----:B------:R-:W-:Y:S02]  /*15330*/  ISETP.GE.AND P0, PT, R14, RZ, PT ;  /* 0x000000ff0e00720c */ /* 0x000fe40003f06270 */
[----:B------:R-:W-:-:S11]  /*15340*/  MOV R3, 0x3fd774eb ;  /* 0x3fd774eb00037802 */ /* 0x000fd60000000f00 */
[----:B------:R-:W-:-:S04]  /*15350*/  @P0 FFMA.FTZ R2, R3, 0.93318945169448852539, -R2 ;  /* 0x3f6ee58103020823 */ /* 0x000fc80000010802 */
[----:B------:R-:W-:Y:S02]  /*15360*/  @!P0 FFMA.FTZ R2, R3, 0.93318945169448852539, R2 ;  /* 0x3f6ee58103028823 */ /* 0x000fe40000010002 */
.L_x_25064:
[----:B------:R-:W-:Y:S05]  /*15370*/  BSYNC B0 ;  /* 0x0000000000007941 */ /* 0x000fea0003800000 */
.L_x_25062:
        /* <DEDUP_REMOVED lines=11> */
.L_x_25020:
        /* <DEDUP_REMOVED lines=35> */
.L_x_25066:
[----:B------:R-:W-:Y:S05]  /*15660*/  BSYNC B3 ;  /* 0x0000000000037941 */ /* 0x000fea0003800000 */
.L_x_25065:
        /* <DEDUP_REMOVED lines=18> */
.L_x_25068:
[----:B------:R-:W-:Y:S02]  /*15790*/  ISETP.GE.AND P0, PT, R14, RZ, PT ;  /* 0x000000ff0e00720c */ /* 0x000fe40003f06270 */
[----:B------:R-:W-:-:S11]  /*157a0*/  MOV R3, 0x3fd774eb ;  /* 0x3fd774eb00037802 */ /* 0x000fd60000000f00 */
[----:B------:R-:W-:-:S04]  /*157b0*/  @P0 FFMA.FTZ R0, R3, 0.93318945169448852539, -R0 ;  /* 0x3f6ee58103000823 */ /* 0x000fc80000010800 */
[----:B------:R-:W-:Y:S02]  /*157c0*/  @!P0 FFMA.FTZ R0, R3, 0.93318945169448852539, R0 ;  /* 0x3f6ee58103008823 */ /* 0x000fe40000010000 */
.L_x_25069:
[----:B------:R-:W-:Y:S05]  /*157d0*/  BSYNC B0 ;  /* 0x0000000000007941 */ /* 0x000fea0003800000 */
.L_x_25067:
        /* <DEDUP_REMOVED lines=11> */
.L_x_25019:
        /* <DEDUP_REMOVED lines=26> */
.L_x_25071:
[----:B------:R-:W-:Y:S05]  /*15a30*/  BSYNC B3 ;  /* 0x0000000000037941 */ /* 0x000fea0003800000 */
.L_x_25070:
        /* <DEDUP_REMOVED lines=18> */
.L_x_25073:
[----:B------:R-:W-:Y:S02]  /*15b60*/  ISETP.GE.AND P0, PT, R14, RZ, PT ;  /* 0x000000ff0e00720c */ /* 0x000fe40003f06270 */
[----:B------:R-:W-:-:S11]  /*15b70*/  MOV R3, 0x3fd774eb ;  /* 0x3fd774eb00037802 */ /* 0x000fd60000000f00 */
[----:B------:R-:W-:-:S04]  /*15b80*/  @P0 FFMA.FTZ R2, R3, 0.93318945169448852539, -R2 ;  /* 0x3f6ee58103020823 */ /* 0x000fc80000010802 */
[----:B------:R-:W-:Y:S02]  /*15b90*/  @!P0 FFMA.FTZ R2, R3, 0.93318945169448852539, R2 ;  /* 0x3f6ee58103028823 */ /* 0x000fe40000010002 */
.L_x_25074:
[----:B------:R-:W-:Y:S05]  /*15ba0*/  BSYNC B0 ;  /* 0x0000000000007941 */ /* 0x000fea0003800000 */
.L_x_25072:
        /* <DEDUP_REMOVED lines=12> */
.L_x_25031:
[----:B------:R-:W-:Y:S05]  /*15c70*/  BSYNC B2 ;  /* 0x0000000000027941 */ /* 0x000fea0003800000 */
.L_x_25018:
        /* <DEDUP_REMOVED lines=42> */
.L_x_25078:
        /* <DEDUP_REMOVED lines=10> */
.L_x_25077:
[----:B------:R-:W-:-:S04]  /*15fc0*/  FMUL.RZ R4, R4, 0.15915493667125701904 ;  /* 0x3e22f98304047820 */ /* 0x000fc8000040c000 */
[----:B------:R0:W4:Y:S08]  /*15fd0*/  MUFU.SIN R15, R4 ;  /* 0x00000004000f7308 */ /* 0x0001300000000400 */
[----:B------:R0:W3:Y:S01]  /*15fe0*/  MUFU.COS R14, R4 ;  /* 0x00000004000e7308 */ /* 0x0000e20000000000 */
[----:B------:R-:W-:Y:S05]  /*15ff0*/  BRA `(.L_x_25079) ;  /* 0x0000003000007947 */ /* 0x000fea0003800000 */
.L_x_25076:
[----:B------:R-:W-:Y:S01]  /*16000*/  FMUL.FTZ R14, R28, 1.4426950216293334961 ;  /* 0x3fb8aa3b1c0e7820 */ /* 0x000fe20000410000 */
[----:B------:R-:W-:-:S05]  /*16010*/  MOV R15, R4 ;  /* 0x00000004000f7202 */ /* 0x000fca0000000f00 */
[----:B------:R-:W0:Y:S02]  /*16020*/  MUFU.EX2 R14, R14 ;  /* 0x0000000e000e7308 */ /* 0x000e240000000800 */
.L_x_25079:
[----:B------:R-:W-:Y:S05]  /*16030*/  BSYNC B0 ;  /* 0x0000000000007941 */ /* 0x000fea0003800000 */
.L_x_25075:
[----:B------:R-:W-:Y:S02]  /*16040*/  UMOV UR7, 0x8 ;  /* 0x0000000800077882 */ /* 0x000fe40000000000 */
[----:B------:R-:W-:Y:S02]  /*16050*/  ULDC.64 UR4, c[0x0][0x178] ;  /* 0x00005e0000047ab9 */ /* 0x000fe40000000a00 */
[----:B------:R-:W-:-:S06]  /*16060*/  UIMAD.WIDE.U32 UR4, UR6, UR7, UR4 ;  /* 0x00000007060472a5 */ /* 0x000fcc000f8e0004 */
[----:B------:R-:W-:Y:S02]  /*16070*/  MOV R2, UR4 ;  /* 0x0000000400027c02 */ /* 0x000fe40008000f00 */
[----:B------:R-:W-:-:S05]  /*16080*/  MOV R3, UR5 ;  /* 0x0000000500037c02 */ /* 0x000fca0008000f00 */
[----:B------:R-:W-:-:S05]  /*16090*/  IMAD.WIDE R26, R26, 0x10, R2 ;  /* 0x000000101a1a7825 */ /* 0x000fca00078e0202 */
[----:B-1234-:R-:W-:Y:S04]  /*160a0*/  STG.E.128 [R26.64], R16 ;  /* 0x000000101a007986 */ /* 0x01efe8000c101d08 */
[----:B------:R-:W-:Y:S04]  /*160b0*/  STG.E.128 [R26.64+0x800], R20 ;  /* 0x000800141a007986 */ /* 0x000fe8000c101d08 */
[----:B------:R-:W-:Y:S04]  /*160c0*/  STG.E.128 [R26.64+0x1000], R8 ;  /* 0x001000081a007986 */ /* 0x000fe8000c101d08 */
[----:B0-----:R-:W-:Y:S01]  /*160d0*/  STG.E.128 [R26.64+0x1800], R12 ;  /* 0x0018000c1a007986 */ /* 0x001fe2000c101d08 */
[----:B------:R-:W-:Y:S05]  /*160e0*/  EXIT ;  /* 0x000000000000794d */ /* 0x000fea0003800000 */
.L_x_24583:
[----:B------:R-:W0:Y:S01]  /*160f0*/  S2R R3, SR_TID.X ;  /* 0x0000000000037919 */ /* 0x000e220000002100 */
[----:B------:R-:W-:Y:S01]  /*16100*/  CS2R R22, SRZ ;  /* 0x0000000000167805 */ /* 0x000fe2000001ff00 */
[----:B------:R-:W-:Y:S01]  /*16110*/  CS2R R20, SRZ ;  /* 0x0000000000147805 */ /* 0x000fe2000001ff00 */
[----:B------:R-:W-:Y:S01]  /*16120*/  CS2R R26, SRZ ;  /* 0x00000000001a7805 */ /* 0x000fe2000001ff00 */
[----:B0-----:R-:W-:-:S13]  /*16130*/  ISETP.GE.AND P0, PT, R3, UR4, PT ;  /* 0x0000000403007c0c */ /* 0x001fda000bf06270 */
[C---:B------:R-:W-:Y:S02]  /*16140*/  @!P0 IADD3 R6, R3.reuse, UR6, RZ ;  /* 0x0000000603068c10 */ /* 0x040fe4000fffe0ff */
[----:B------:R-:W-:Y:S02]  /*16150*/  @!P0 IADD3 R3, R3, 0x80, RZ ;  /* 0x0000008003038810 */ /* 0x000fe40007ffe0ff */
[----:B------:R-:W-:Y:S02]  /*16160*/  @!P0 MOV R7, 0x8 ;  /* 0x0000000800078802 */ /* 0x000fe40000000f00 */
[----:B------:R-:W-:-:S03]  /*16170*/  ISETP.GE.AND P5, PT, R3, UR4, PT ;  /* 0x0000000403007c0c */ /* 0x000fc6000bfa6270 */
[----:B------:R-:W-:-:S05]  /*16180*/  @!P0 IMAD.WIDE.U32 R6, R6, R7, c[0x0][0x180] ;  /* 0x0000600006068625 */ /* 0x000fca00078e0007 */
[----:B------:R0:W5:Y:S05]  /*16190*/  @!P0 LDG.E.64 R20, [R6.64] ;  /* 0x0000000806148981 */ /* 0x00016a000c1e1b00 */
        /* <DEDUP_REMOVED lines=13> */
[----:B------:R-:W-:-:S04]  /*16270*/  @!P1 IADD3 R3, R3, 0x80, RZ ;  /* 0x0000008003039810 */ /* 0x000fc80007ffe0ff */
[----:B------:R-:W-:-:S13]  /*16280*/  ISETP.GE.AND P2, PT, R3, UR4, PT ;  /* 0x0000000403007c0c */ /* 0x000fda000bf46270 */
        /* <DEDUP_REMOVED lines=8> */
[----:B------:R-:W-:Y:S02]  /*16310*/  ISETP.GE.AND P5, PT, R3, UR4, PT ;  /* 0x0000000403007c0c */ /* 0x000fe4000bfa6270 */
[----:B0-----:R-:W-:Y:S02]  /*16320*/  @!P2 MOV R7, 0x8 ;  /* 0x000000080007a802 */ /* 0x001fe40000000f00 */
[----:B------:R-:W-:Y:S02]  /*16330*/  @!P1 MOV R5, 0x8 ;  /* 0x0000000800059802 */ /* 0x000fe40000000f00 */
[----:B------:R-:W-:Y:S02]  /*16340*/  @!P3 MOV R25, 0x8 ;  /* 0x000000080019b802 */ /* 0x000fe40000000f00 */
[----:B------:R-:W-:Y:S01]  /*16350*/  @!P4 MOV R29, 0x8 ;  /* 0x00000008001dc802 */ /* 0x000fe20000000f00 */
[----:B------:R-:W-:-:S04]  /*16360*/  CS2R R8, SRZ ;  /* 0x0000000000087805 */ /* 0x000fc8000001ff00 */
[----:B------:R-:W-:Y:S02]  /*16370*/  @!P5 IADD3 R6, R3, UR6, RZ ;  /* 0x000000060306dc10 */ /* 0x000fe4000fffe0ff */
[----:B--2---:R-:W-:Y:S01]  /*16380*/  @!P5 MOV R19, 0x8 ;  /* 0x000000080013d802 */ /* 0x004fe20000000f00 */
[----:B------:R-:W-:Y:S01]  /*16390*/  CS2R R10, SRZ ;  /* 0x00000000000a7805 */ /* 0x000fe2000001ff00 */
[----:B------:R-:W-:Y:S01]  /*163a0*/  CS2R R12, SRZ ;  /* 0x00000000000c7805 */ /* 0x000fe2000001ff00 */
[----:B-1----:R-:W-:Y:S01]  /*163b0*/  CS2R R14, SRZ ;  /* 0x00000000000e7805 */ /* 0x002fe2000001ff00 */
[----:B------:R-:W-:Y:S01]  /*163c0*/  CS2R R16, SRZ ;  /* 0x0000000000107805 */ /* 0x000fe2000001ff00 */
[----:B------:R-:W-:-:S04]  /*163d0*/  @!P2 IMAD.WIDE.U32 R2, R2, R7, c[0x0][0x180] ;  /* 0x000060000202a625 */ /* 0x000fc800078e0007 */
[----:B------:R-:W-:Y:S01]  /*163e0*/  @!P1 IMAD.WIDE.U32 R4, R4, R5, c[0x0][0x180] ;  /* 0x0000600004049625 */ /* 0x000fe200078e0005 */
[----:B------:R0:W5:Y:S03]  /*163f0*/  @!P2 LDG.E.64 R10, [R2.64] ;  /* 0x00000008020aa981 */ /* 0x000166000c1e1b00 */
        /* <DEDUP_REMOVED lines=16> */
[----:B0-----:R-:W-:Y:S02]  /*16500*/  FSEL R28, R19, R18, !P2 ;  /* 0x00000012131c7208 */ /* 0x001fe40005000000 */
        /* <DEDUP_REMOVED lines=54> */
.L_x_25089:
[----:B------:R-:W-:Y:S05]  /*16870*/  BSYNC B0 ;  /* 0x0000000000007941 */ /* 0x000fea0003800000 */
.L_x_25088:
[----:B------:R-:W-:Y:S01]  /*16880*/  BSSY B4, `(.L_x_25090) ;  /* 0x0000007000047945 */ /* 0x000fe20003800000 */
[----:B------:R-:W-:Y:S01]  /*16890*/  FFMA R2, R7, R3, R2 ;  /* 0x0000000307027223 */ /* 0x000fe20000000002 */
[----:B------:R-:W-:Y:S05]  /*168a0*/  @!P0 BRA `(.L_x_25091) ;  /* 0x0000004000008947 */ /* 0x000fea0003800000 */
[----:B------:R-:W-:Y:S02]  /*168b0*/  MOV R4, R28 ;  /* 0x0000001c00047202 */ /* 0x000fe40000000f00 */
[----:B------:R-:W-:Y:S02]  /*168c0*/  MOV R3, R29 ;  /* 0x0000001d00037202 */ /* 0x000fe40000000f00 */
[----:B------:R-:W-:Y:S02]  /*168d0*/  MOV R0, 0x168f0 ;  /* 0x000168f000007802 */ /* 0x000fe40000000f00 */
[----:B------:R-:W-:Y:S05]  /*168e0*/  CALL.REL.NOINC `($__internal_58_$__cuda_sm3x_div_rn_ftz_f32_slowpath) ;  /* 0x0001622000007944 */ /* 0x000fea0003c00000 */
.L_x_25091:
[----:B------:R-:W-:Y:S05]  /*168f0*/  BSYNC B4 ;  /* 0x0000000000047941 */ /* 0x000fea0003800000 */
.L_x_25090:
        /* <DEDUP_REMOVED lines=18> */
.L_x_25093:
[----:B------:R-:W-:Y:S02]  /*16a20*/  ISETP.GE.AND P0, PT, R20, RZ, PT ;  /* 0x000000ff1400720c */ /* 0x000fe40003f06270 */
[----:B------:R-:W-:-:S11]  /*16a30*/  MOV R3, 0x3fd774eb ;  /* 0x3fd774eb00037802 */ /* 0x000fd60000000f00 */
[----:B------:R-:W-:-:S04]  /*16a40*/  @P0 FFMA.FTZ R2, R3, 0.93318945169448852539, -R2 ;  /* 0x3f6ee58103020823 */ /* 0x000fc80000010802 */
[----:B------:R-:W-:Y:S02]  /*16a50*/  @!P0 FFMA.FTZ R2, R3, 0.93318945169448852539, R2 ;  /* 0x3f6ee58103028823 */ /* 0x000fe40000010002 */
.L_x_25094:
[----:B------:R-:W-:Y:S05]  /*16a60*/  BSYNC B0 ;  /* 0x0000000000007941 */ /* 0x000fea0003800000 */
.L_x_25092:
        /* <DEDUP_REMOVED lines=12> */
.L_x_25087:
        /* <DEDUP_REMOVED lines=16> */
[----:B------:R-:W-:Y:S05]  /*16c30*/  CALL.REL.NOINC `($__internal_58_$__cuda_sm3x_div_rn_ftz_f32_slowpath) ;  /* 0x00015ed000007944 */ /* 0x000fea0003c00000 */
.L_x_25098:
[----:B------:R-:W-:Y:S05]  /*16c40*/  BSYNC B4 ;  /* 0x0000000000047941 */ /* 0x000fea0003800000 */
.L_x_25097:
        /* <DEDUP_REMOVED lines=18> */
.L_x_25100:
[----:B------:R-:W-:Y:S02]  /*16d70*/  ISETP.GE.AND P0, PT, R20, RZ, PT ;  /* 0x000000ff1400720c */ /* 0x000fe40003f06270 */
[----:B------:R-:W-:-:S11]  /*16d80*/  MOV R3, 0x3fd774eb ;  /* 0x3fd774eb00037802 */ /* 0x000fd60000000f00 */
[----:B------:R-:W-:-:S04]  /*16d90*/  @P0 FFMA.FTZ R2, R3, 0.93318945169448852539, -R2 ;  /* 0x3f6ee58103020823 */ /* 0x000fc80000010802 */
[----:B------:R-:W-:Y:S02]  /*16da0*/  @!P0 FFMA.FTZ R2, R3, 0.93318945169448852539, R2 ;  /* 0x3f6ee58103028823 */ /* 0x000fe40000010002 */
.L_x_25101:
[----:B------:R-:W-:Y:S05]  /*16db0*/  BSYNC B0 ;  /* 0x0000000000007941 */ /* 0x000fea0003800000 */
.L_x_25099:
        /* <DEDUP_REMOVED lines=13> */
.L_x_25096:
        /* <DEDUP_REMOVED lines=17> */
[----:B------:R-:W-:Y:S02]  /*16fa0*/  FMUL.FTZ R7, R24, R18 ;  /* 0x0000001218077220 */ /* 0x000fe40000410000 */
[C---:B------:R-:W-:Y:S02]  /*16fb0*/  FMUL.FTZ R5, R19.reuse, R25 ;  /* 0x0000001913057220 */ /* 0x040fe40000410000 */
[----:B------:R-:W-:Y:S02]  /*16fc0*/  FMUL.FTZ R6, R19, R19 ;  /* 0x0000001313067220 */ /* 0x000fe40000410000 */
[----:B------:R-:W-:Y:S02]  /*16fd0*/  FMUL.FTZ R18, R28, R25 ;  /* 0x000000191c127220 */ /* 0x000fe40000410000 */
[----:B------:R-:W-:Y:S02]  /*16fe0*/  FMUL.FTZ R19, R24, R31 ;  /* 0x0000001f18137220 */ /* 0x000fe40000410000 */
[----:B------:R-:W-:-:S02]  /*16ff0*/  FMUL.FTZ R25, R28, R33 ;  /* 0x000000211c197220 */ /* 0x000fc40000410000 */
[----:B------:R-:W-:Y:S02]  /*17000*/  FMUL.FTZ R24, R24, R24 ;  /* 0x0000001818187220 */ /* 0x000fe40000410000 */
[----:B------:R-:W-:Y:S02]  /*17010*/  FMUL.FTZ R28, R28, R28 ;  /* 0x0000001c1c1c7220 */ /* 0x000fe40000410000 */
.L_x_25103:
        /* <DEDUP_REMOVED lines=40> */
.L_x_25102:
[----:B------:R-:W-:Y:S01]  /*172a0*/  FADD.FTZ R0, R0, -1 ;  /* 0xbf80000000007421 */ /* 0x000fe20000010000 */
[----:B------:R-:W-:Y:S01]  /*172b0*/  FSETP.GEU.FTZ.AND P2, PT, |R20|, |R21|, PT ;  /* 0x400000151400720b */ /* 0x000fe20003f5e200 */
[----:B------:R-:W-:Y:S02]  /*172c0*/  BSSY B0, `(.L_x_25104) ;  /* 0x0000031000007945 */ /* 0x000fe40003800000 */
[----:B------:R-:W-:-:S04]  /*172d0*/  FADD.FTZ R3, R3, R0 ;  /* 0x0000000003037221 */ /* 0x000fc80000010000 */
[----:B------:R-:W-:-:S04]  /*172e0*/  FADD.FTZ R2, R2, R3 ;  /* 0x0000000302027221 */ /* 0x000fc80000010000 */
[----:B------:R-:W-:-:S04]  /*172f0*/  FADD.FTZ R5, R5, R2 ;  /* 0x0000000205057221 */ /* 0x000fc80000010000 */
[----:B------:R-:W-:Y:S02]  /*17300*/  FADD.FTZ R5, R4, R5 ;  /* 0x0000000504057221 */ /* 0x000fe40000010000 */
[----:B------:R-:W-:Y:S02]  /*17310*/  FADD.FTZ R4, |R21|, -RZ ;  /* 0x800000ff15047221 */ /* 0x000fe40000010200 */
[----:B------:R-:W-:Y:S01]  /*17320*/  FADD.FTZ R6, R6, R5 ;  /* 0x0000000506067221 */ /* 0x000fe20000010000 */
[----:B------:R-:W-:Y:S01]  /*17330*/  MOV R5, 0x3e800000 ;  /* 0x3e80000000057802 */ /* 0x000fe20000000f00 */
[----:B------:R-:W-:Y:S02]  /*17340*/  @!P2 FADD.FTZ R4, |R20|, -RZ ;  /* 0x800000ff1404a221 */ /* 0x000fe40000010200 */
[----:B------:R-:W-:Y:S02]  /*17350*/  FADD.FTZ R7, R7, R6 ;  /* 0x0000000607077221 */ /* 0x000fe40000010000 */
[----:B------:R-:W-:Y:S02]  /*17360*/  FCHK P0, R4, R29 ;  /* 0x0000001d04007302 */ /* 0x000fe40000000000 */
        /* <DEDUP_REMOVED lines=38> */
.L_x_25105:
[----:B------:R-:W-:Y:S05]  /*175d0*/  BSYNC B0 ;  /* 0x0000000000007941 */ /* 0x000fea0003800000 */
.L_x_25104:
[----:B------:R-:W-:Y:S01]  /*175e0*/  BSSY B4, `(.L_x_25106) ;  /* 0x0000006000047945 */ /* 0x000fe20003800000 */
[----:B------:R-:W-:Y:S01]  /*175f0*/  FFMA R2, R5, R7, R2 ;  /* 0x0000000705027223 */ /* 0x000fe20000000002 */
[----:B------:R-:W-:Y:S05]  /*17600*/  @!P0 BRA `(.L_x_25107) ;  /* 0x0000003000008947 */ /* 0x000fea0003800000 */
[----:B------:R-:W-:Y:S02]  /*17610*/  MOV R3, R29 ;  /* 0x0000001d00037202 */ /* 0x000fe40000000f00 */
[----:B------:R-:W-:Y:S02]  /*17620*/  MOV R0, 0x17640 ;  /* 0x0001764000007802 */ /* 0x000fe40000000f00 */
[----:B------:R-:W-:Y:S05]  /*17630*/  CALL.REL.NOINC `($__internal_58_$__cuda_sm3x_div_rn_ftz_f32_slowpath) ;  /* 0x000154d000007944 */ /* 0x000fea0003c00000 */
.L_x_25107:
[----:B------:R-:W-:Y:S05]  /*17640*/  BSYNC B4 ;  /* 0x0000000000047941 */ /* 0x000fea0003800000 */
.L_x_25106:
        /* <DEDUP_REMOVED lines=18> */
.L_x_25109:
[----:B------:R-:W-:Y:S02]  /*17770*/  ISETP.GE.AND P0, PT, R20, RZ, PT ;  /* 0x000000ff1400720c */ /* 0x000fe40003f06270 */
[----:B------:R-:W-:-:S11]  /*17780*/  MOV R3, 0x3fd774eb ;  /* 0x3fd774eb00037802 */ /* 0x000fd60000000f00 */
[----:B------:R-:W-:-:S04]  /*17790*/  @P0 FFMA.FTZ R2, R3, 0.93318945169448852539, -R2 ;  /* 0x3f6ee58103020823 */ /* 0x000fc80000010802 */
[----:B------:R-:W-:Y:S02]  /*177a0*/  @!P0 FFMA.FTZ R2, R3, 0.93318945169448852539, R2 ;  /* 0x3f6ee58103028823 */ /* 0x000fe40000010002 */
.L_x_25110:
[----:B------:R-:W-:Y:S05]  /*177b0*/  BSYNC B0 ;  /* 0x0000000000007941 */ /* 0x000fea0003800000 */
.L_x_25108:
        /* <DEDUP_REMOVED lines=12> */
.L_x_25086:
        /* <DEDUP_REMOVED lines=13> */
.L_x_25112:
[----:B------:R-:W-:Y:S05]  /*17950*/  BSYNC B4 ;  /* 0x0000000000047941 */ /* 0x000fea0003800000 */
.L_x_25111:
        /* <DEDUP_REMOVED lines=18> */
.L_x_25114:
[----:B------:R-:W-:Y:S02]  /*17a80*/  ISETP.GE.AND P0, PT, R20, RZ, PT ;  /* 0x000000ff1400720c */ /* 0x000fe40003f06270 */
[----:B------:R-:W-:-:S11]  /*17a90*/  MOV R3, 0x3fd774eb ;  /* 0x3fd774eb00037802 */ /* 0x000fd60000000f00 */
[----:B------:R-:W-:-:S04]  /*17aa0*/  @P0 FFMA.FTZ R2, R3, 0.93318945169448852539, -R2 ;  /* 0x3f6ee58103020823 */ /* 0x000fc80000010802 */
[----:B------:R-:W-:Y:S02]  /*17ab0*/  @!P0 FFMA.FTZ R2, R3, 0.93318945169448852539, R2 ;  /* 0x3f6ee58103028823 */ /* 0x000fe40000010002 */
.L_x_25115:
[----:B------:R-:W-:Y:S05]  /*17ac0*/  BSYNC B0 ;  /* 0x0000000000007941 */ /* 0x000fea0003800000 */
.L_x_25113:
        /* <DEDUP_REMOVED lines=27> */
.L_x_25085:
        /* <DEDUP_REMOVED lines=39> */
.L_x_25118:
[----:B------:R-:W-:Y:S05]  /*17ef0*/  BSYNC B0 ;  /* 0x0000000000007941 */ /* 0x000fea0003800000 */
.L_x_25117:
[----:B------:R-:W-:Y:S01]  /*17f00*/  BSSY B4, `(.L_x_25119) ;  /* 0x0000007000047945 */ /* 0x000fe20003800000 */
[----:B------:R-:W-:Y:S01]  /*17f10*/  FFMA R2, R7, R4, R5 ;  /* 0x0000000407027223 */ /* 0x000fe20000000005 */
[----:B------:R-:W-:Y:S05]  /*17f20*/  @!P0 BRA `(.L_x_25120) ;  /* 0x0000004000008947 */ /* 0x000fea0003800000 */
[----:B------:R-:W-:Y:S01]  /*17f30*/  HFMA2.MMA R3, -RZ, RZ, 1.875, 0 ;  /* 0x3f800000ff037435 */ /* 0x000fe200000001ff */
[----:B------:R-:W-:Y:S02]  /*17f40*/  MOV R4, R28 ;  /* 0x0000001c00047202 */ /* 0x000fe40000000f00 */
[----:B------:R-:W-:-:S03]  /*17f50*/  MOV R0, 0x17f70 ;  /* 0x00017f7000007802 */ /* 0x000fc60000000f00 */
[----:B------:R-:W-:Y:S05]  /*17f60*/  CALL.REL.NOINC `($__internal_58_$__cuda_sm3x_div_rn_ftz_f32_slowpath) ;  /* 0x00014ba000007944 */ /* 0x000fea0003c00000 */
.L_x_25120:
[----:B------:R-:W-:Y:S05]  /*17f70*/  BSYNC B4 ;  /* 0x0000000000047941 */ /* 0x000fea0003800000 */
.L_x_25119:
        /* <DEDUP_REMOVED lines=18> */
.L_x_25122:
[----:B------:R-:W-:Y:S02]  /*180a0*/  ISETP.GE.AND P0, PT, R20, RZ, PT ;  /* 0x000000ff1400720c */ /* 0x000fe40003f06270 */
[----:B------:R-:W-:-:S11]  /*180b0*/  MOV R3, 0x3fd774eb ;  /* 0x3fd774eb00037802 */ /* 0x000fd60000000f00 */
[----:B------:R-:W-:-:S04]  /*180c0*/  @P0 FFMA.FTZ R2, R3, 0.93318945169448852539, -R2 ;  /* 0x3f6ee58103020823 */ /* 0x000fc80000010802 */
[----:B------:R-:W-:Y:S02]  /*180d0*/  @!P0 FFMA.FTZ R2, R3, 0.93318945169448852539, R2 ;  /* 0x3f6ee58103028823 */ /* 0x000fe40000010002 */
.L_x_25123:
[----:B------:R-:W-:Y:S05]  /*180e0*/  BSYNC B0 ;  /* 0x0000000000007941 */ /* 0x000fea0003800000 */
.L_x_25121:
        /* <DEDUP_REMOVED lines=10> */
.L_x_25116:
        /* <DEDUP_REMOVED lines=12> */
[----:B------:R-:W-:Y:S05]  /*18250*/  CALL.REL.NOINC `($__internal_58_$__cuda_sm3x_div_rn_ftz_f32_slowpath) ;  /* 0x000148b000007944 */ /* 0x000fea0003c00000 */
.L_x_25125:
[----:B------:R-:W-:Y:S05]  /*18260*/  BSYNC B4 ;  /* 0x0000000000047941 */ /* 0x000fea0003800000 */
.L_x_25124:
        /* <DEDUP_REMOVED lines=18> */
.L_x_25127:
[----:B------:R-:W-:Y:S02]  /*18390*/  ISETP.GE.AND P0, PT, R20, RZ, PT ;  /* 0x000000ff1400720c */ /* 0x000fe40003f06270 */
[----:B------:R-:W-:-:S11]  /*183a0*/  MOV R3, 0x3fd774eb ;  /* 0x3fd774eb00037802 */ /* 0x000fd60000000f00 */
[----:B------:R-:W-:-:S04]  /*183b0*/  @P0 FFMA.FTZ R2, R3, 0.93318945169448852539, -R2 ;  /* 0x3f6ee58103020823 */ /* 0x000fc80000010802 */
[----:B------:R-:W-:Y:S02]  /*183c0*/  @!P0 FFMA.FTZ R2, R3, 0.93318945169448852539, R2 ;  /* 0x3f6ee58103028823 */ /* 0x000fe40000010002 */
.L_x_25128:
[----:B------:R-:W-:Y:S05]  /*183d0*/  BSYNC B0 ;  /* 0x0000000000007941 */ /* 0x000fea0003800000 */
.L_x_25126:
        /* <DEDUP_REMOVED lines=11> */
.L_x_25084:
        /* <DEDUP_REMOVED lines=33> */
[----:B------:R-:W-:Y:S05]  /*186a0*/  CALL.REL.NOINC `($__internal_58_$__cuda_sm3x_div_rn_ftz_f32_slowpath) ;  /* 0x0001446000007944 */ /* 0x000fea0003c00000 */
[----:B0-----:R-:W-:Y:S02]  /*186b0*/  MOV R0, R2 ;  /* 0x0000000200007202 */ /* 0x001fe40000000f00 */
.L_x_25130:
[----:B------:R-:W-:Y:S05]  /*186c0*/  BSYNC B4 ;  /* 0x0000000000047941 */ /* 0x000fea0003800000 */
.L_x_25129:
        /* <DEDUP_REMOVED lines=18> */
.L_x_25132:
[----:B------:R-:W-:Y:S02]  /*187f0*/  ISETP.GE.AND P0, PT, R20, RZ, PT ;  /* 0x000000ff1400720c */ /* 0x000fe40003f06270 */
[----:B------:R-:W-:-:S11]  /*18800*/  MOV R3, 0x3fd774eb ;  /* 0x3fd774eb00037802 */ /* 0x000fd60000000f00 */
[----:B------:R-:W-:-:S04]  /*18810*/  @P0 FFMA.FTZ R0, R3, 0.93318945169448852539, -R0 ;  /* 0x3f6ee58103000823 */ /* 0x000fc80000010800 */
[----:B------:R-:W-:Y:S02]  /*18820*/  @!P0 FFMA.FTZ R0, R3, 0.93318945169448852539, R0 ;  /* 0x3f6ee58103008823 */ /* 0x000fe40000010000 */
.L_x_25133:
[----:B------:R-:W-:Y:S05]  /*18830*/  BSYNC B0 ;  /* 0x0000000000007941 */ /* 0x000fea0003800000 */
.L_x_25131:
        /* <DEDUP_REMOVED lines=11> */
.L_x_25083:
        /* <DEDUP_REMOVED lines=24> */
[----:B------:R-:W-:-:S02]  /*18a70*/  MOV R3, R18 ;  /* 0x0000001200037202 */ /* 0x000fc40000000f00 */
[----:B------:R-:W-:Y:S02]  /*18a80*/  MOV R0, 0x18aa0 ;  /* 0x00018aa000007802 */ /* 0x000fe40000000f00 */
[----:B------:R-:W-:Y:S05]  /*18a90*/  CALL.REL.NOINC `($__internal_58_$__cuda_sm3x_div_rn_ftz_f32_slowpath) ;  /* 0x0001407000007944 */ /* 0x000fea0003c00000 */
.L_x_25135:
[----:B------:R-:W-:Y:S05]  /*18aa0*/  BSYNC B4 ;  /* 0x0000000000047941 */ /* 0x000fea0003800000 */
.L_x_25134:
        /* <DEDUP_REMOVED lines=18> */
.L_x_25137:
[----:B------:R-:W-:Y:S02]  /*18bd0*/  ISETP.GE.AND P0, PT, R20, RZ, PT ;  /* 0x000000ff1400720c */ /* 0x000fe40003f06270 */
[----:B------:R-:W-:-:S11]  /*18be0*/  MOV R3, 0x3fd774eb ;  /* 0x3fd774eb00037802 */ /* 0x000fd60000000f00 */
[----:B------:R-:W-:-:S04]  /*18bf0*/  @P0 FFMA.FTZ R2, R3, 0.93318945169448852539, -R2 ;  /* 0x3f6ee58103020823 */ /* 0x000fc80000010802 */
[----:B------:R-:W-:Y:S02]  /*18c00*/  @!P0 FFMA.FTZ R2, R3, 0.93318945169448852539, R2 ;  /* 0x3f6ee58103028823 */ /* 0x000fe40000010002 */
.L_x_25138:
[----:B------:R-:W-:Y:S05]  /*18c10*/  BSYNC B0 ;  /* 0x0000000000007941 */ /* 0x000fea0003800000 */
.L_x_25136:
        /* <DEDUP_REMOVED lines=12> */
.L_x_25095:
[----:B------:R-:W-:Y:S05]  /*18ce0*/  BSYNC B2 ;  /* 0x0000000000027941 */ /* 0x000fea0003800000 */
.L_x_25082:
        /* <DEDUP_REMOVED lines=41> */
.L_x_25141:
        /* <DEDUP_REMOVED lines=10> */
.L_x_25140:
[----:B------:R-:W-:-:S04]  /*19020*/  FMUL.RZ R5, R5, 0.15915493667125701904 ;  /* 0x3e22f98305057820 */ /* 0x000fc8000040c000 */
[----:B------:R0:W1:Y:S08]  /*19030*/  MUFU.SIN R19, R5 ;  /* 0x0000000500137308 */ /* 0x0000700000000400 */
[----:B------:R0:W2:Y:S01]  /*19040*/  MUFU.COS R18, R5 ;  /* 0x0000000500127308 */ /* 0x0000a20000000000 */
[----:B------:R-:W-:Y:S05]  /*19050*/  BRA `(.L_x_25081) ;  /* 0x0000003000007947 */ /* 0x000fea0003800000 */
.L_x_25139:
[----:B------:R-:W-:Y:S01]  /*19060*/  FMUL.FTZ R4, R4, 1.4426950216293334961 ;  /* 0x3fb8aa3b04047820 */ /* 0x000fe20000410000 */
[----:B------:R-:W-:-:S03]  /*19070*/  MOV R19, R5 ;  /* 0x0000000500137202 */ /* 0x000fc60000000f00 */
[----:B------:R0:W1:Y:S04]  /*19080*/  MUFU.EX2 R18, R4 ;  /* 0x0000000400127308 */ /* 0x0000680000000800 */
.L_x_25081:
[----:B------:R-:W-:Y:S05]  /*19090*/  BSYNC B3 ;  /* 0x0000000000037941 */ /* 0x000fea0003800000 */
.L_x_25080:
[----:B------:R-:W3:Y:S01]  /*190a0*/  S2R R0, SR_TID.X ;  /* 0x0000000000007919 */ /* 0x000ee20000002100 */
[----:B------:R-:W-:Y:S01]  /*190b0*/  BSSY B3, `(.L_x_25142) ;  /* 0x00002c4000037945 */ /* 0x000fe20003800000 */
[----:B-----5:R-:W-:Y:S01]  /*190c0*/  CS2R R20, SRZ ;  /* 0x0000000000147805 */ /* 0x020fe2000001ff00 */
[----:B---3--:R-:W-:-:S04]  /*190d0*/  IADD3 R0, R0, 0x80, RZ ;  /* 0x0000008000007810 */ /* 0x008fc80007ffe0ff */
[----:B------:R-:W-:-:S13]  /*190e0*/  ISETP.GE.AND P0, PT, R0, UR4, PT ;  /* 0x0000000400007c0c */ /* 0x000fda000bf06270 */
[----:B------:R-:W-:Y:S05]  /*190f0*/  @P0 BRA `(.L_x_25143) ;  /* 0x00002bf000000947 */ /* 0x000fea0003800000 */
[C---:B------:R-:W-:Y:S01]  /*19100*/  FSETP.NAN.FTZ.AND P0, PT, R22.reuse, R23, PT ;  /* 0x000000171600720b */ /* 0x040fe20003f18000 */
        /* <DEDUP_REMOVED lines=36> */
[----:B------:R-:W-:-:S03]  /*19350*/  FADD.FTZ R2, R2, R5 ;  /* 0x0000000502027221 */ /* 0x000fc60000010000 */
[----:B------:R-:W3:Y:S01]  /*19360*/  MUFU.RCP R4, R29 ;  /* 0x0000001d00047308 */ /* 0x000ee20000001000 */
[----:B------:R-:W-:-:S04]  /*19370*/  FFMA.FTZ R5, R2, -R7, 0.10546888411045074463 ;  /* 0x3dd8001202057423 */ /* 0x000fc80000010807 */
[C---:B------:R-:W-:Y:S02]  /*19380*/  FFMA.FTZ R5, R2.reuse, R5, -0.13229703903198242188 ;  /* 0xbe0778e002057423 */ /* 0x040fe40000010005 */
[----:B0-----:R-:W-:Y:S02]  /*19390*/  FMUL.FTZ R20, R3, 1.1920928955078125e-07 ;  /* 0x3400000003147820 */ /* 0x001fe40000410000 */
[----:B------:R-:W-:-:S04]  /*193a0*/  FFMA.FTZ R5, R2, R5, 0.14491446316242218018 ;  /* 0x3e14647502057423 */ /* 0x000fc80000010005 */
[C---:B------:R-:W-:Y:S02]  /*193b0*/  FFMA.FTZ R5, R2.reuse, R5, -0.16641564667224884033 ;  /* 0xbe2a68dd02057423 */ /* 0x040fe40000010005 */
[----:B---3--:R-:W-:Y:S02]  /*193c0*/  FFMA R7, -R29, R4, 1 ;  /* 0x3f8000001d077423 */ /* 0x008fe40000000104 */
        /* <DEDUP_REMOVED lines=16> */
.L_x_25151:
[----:B------:R-:W-:Y:S05]  /*194d0*/  BSYNC B0 ;  /* 0x0000000000007941 */ /* 0x000fea0003800000 */
.L_x_25150:
[----:B------:R-:W-:Y:S01]  /*194e0*/  BSSY B4, `(.L_x_25152) ;  /* 0x0000007000047945 */ /* 0x000fe20003800000 */
[----:B------:R-:W-:Y:S01]  /*194f0*/  FFMA R2, R7, R3, R2 ;  /* 0x0000000307027223 */ /* 0x000fe20000000002 */
[----:B------:R-:W-:Y:S05]  /*19500*/  @!P0 BRA `(.L_x_25153) ;  /* 0x0000004000008947 */ /* 0x000fea0003800000 */
[----:B------:R-:W-:Y:S02]  /*19510*/  MOV R4, R28 ;  /* 0x0000001c00047202 */ /* 0x000fe40000000f00 */
[----:B------:R-:W-:Y:S02]  /*19520*/  MOV R3, R29 ;  /* 0x0000001d00037202 */ /* 0x000fe40000000f00 */
[----:B------:R-:W-:Y:S02]  /*19530*/  MOV R0, 0x19550 ;  /* 0x0001955000007802 */ /* 0x000fe40000000f00 */
[----:B-12---:R-:W-:Y:S05]  /*19540*/  CALL.REL.NOINC `($__internal_58_$__cuda_sm3x_div_rn_ftz_f32_slowpath) ;  /* 0x000135c000007944 */ /* 0x006fea0003c00000 */
.L_x_25153:
[----:B------:R-:W-:Y:S05]  /*19550*/  BSYNC B4 ;  /* 0x0000000000047941 */ /* 0x000fea0003800000 */
.L_x_25152:
        /* <DEDUP_REMOVED lines=18> */
.L_x_25155:
[----:B------:R-:W-:Y:S02]  /*19680*/  ISETP.GE.AND P0, PT, R22, RZ, PT ;  /* 0x000000ff1600720c */ /* 0x000fe40003f06270 */
[----:B------:R-:W-:-:S11]  /*19690*/  MOV R3, 0x3fd774eb ;  /* 0x3fd774eb00037802 */ /* 0x000fd60000000f00 */
[----:B------:R-:W-:-:S04]  /*196a0*/  @P0 FFMA.FTZ R2, R3, 0.93318945169448852539, -R2 ;  /* 0x3f6ee58103020823 */ /* 0x000fc80000010802 */
[----:B------:R-:W-:Y:S02]  /*196b0*/  @!P0 FFMA.FTZ R2, R3, 0.93318945169448852539, R2 ;  /* 0x3f6ee58103028823 */ /* 0x000fe40000010002 */
.L_x_25156:
[----:B------:R-:W-:Y:S05]  /*196c0*/  BSYNC B0 ;  /* 0x0000000000007941 */ /* 0x000fea0003800000 */
.L_x_25154:
        /* <DEDUP_REMOVED lines=12> */
.L_x_25149:
        /* <DEDUP_REMOVED lines=14> */
[----:B------:R-:W-:Y:S02]  /*19870*/  MOV R3, R29 ;  /* 0x0000001d00037202 */ /* 0x000fe40000000f00 */
[----:B------:R-:W-:Y:S02]  /*19880*/  MOV R0, 0x198a0 ;  /* 0x000198a000007802 */ /* 0x000fe40000000f00 */
[----:B-12---:R-:W-:Y:S05]  /*19890*/  CALL.REL.NOINC `($__internal_58_$__cuda_sm3x_div_rn_ftz_f32_slowpath) ;  /* 0x0001327000007944 */ /* 0x006fea0003c00000 */
.L_x_25160:
[----:B------:R-:W-:Y:S05]  /*198a0*/  BSYNC B4 ;  /* 0x0000000000047941 */ /* 0x000fea0003800000 */
.L_x_25159:
        /* <DEDUP_REMOVED lines=18> */
.L_x_25162:
[----:B------:R-:W-:Y:S02]  /*199d0*/  ISETP.GE.AND P0, PT, R22, RZ, PT ;  /* 0x000000ff1600720c */ /* 0x000fe40003f06270 */
[----:B------:R-:W-:-:S11]  /*199e0*/  MOV R3, 0x3fd774eb ;  /* 0x3fd774eb00037802 */ /* 0x000fd60000000f00 */
[----:B------:R-:W-:-:S04]  /*199f0*/  @P0 FFMA.FTZ R2, R3, 0.93318945169448852539, -R2 ;  /* 0x3f6ee58103020823 */ /* 0x000fc80000010802 */
[----:B------:R-:W-:Y:S02]  /*19a00*/  @!P0 FFMA.FTZ R2, R3, 0.93318945169448852539, R2 ;  /* 0x3f6ee58103028823 */ /* 0x000fe40000010002 */
.L_x_25163:
[----:B------:R-:W-:Y:S05]  /*19a10*/  BSYNC B0 ;  /* 0x0000000000007941 */ /* 0x000fea0003800000 */
.L_x_25161:
        /* <DEDUP_REMOVED lines=13> */
.L_x_25158:
        /* <DEDUP_REMOVED lines=25> */
.L_x_25165:
        /* <DEDUP_REMOVED lines=40> */
.L_x_25164:
        /* <DEDUP_REMOVED lines=51> */
.L_x_25167:
[----:B------:R-:W-:Y:S05]  /*1a230*/  BSYNC B0 ;  /* 0x0000000000007941 */ /* 0x000fea0003800000 */
.L_x_25166:
[----:B------:R-:W-:Y:S01]  /*1a240*/  BSSY B4, `(.L_x_25168) ;  /* 0x0000006000047945 */ /* 0x000fe20003800000 */
[----:B------:R-:W-:Y:S01]  /*1a250*/  FFMA R2, R5, R7, R2 ;  /* 0x0000000705027223 */ /* 0x000fe20000000002 */
[----:B------:R-:W-:Y:S05]  /*1a260*/  @!P0 BRA `(.L_x_25169) ;  /* 0x0000003000008947 */ /* 0x000fea0003800000 */
[----:B------:R-:W-:Y:S02]  /*1a270*/  MOV R3, R29 ;  /* 0x0000001d00037202 */ /* 0x000fe40000000f00 */
[----:B------:R-:W-:Y:S02]  /*1a280*/  MOV R0, 0x1a2a0 ;  /* 0x0001a2a000007802 */ /* 0x000fe40000000f00 */
[----:B-12---:R-:W-:Y:S05]  /*1a290*/  CALL.REL.NOINC `($__internal_58_$__cuda_sm3x_div_rn_ftz_f32_slowpath) ;  /* 0x0001287000007944 */ /* 0x006fea0003c00000 */
.L_x_25169:
[----:B------:R-:W-:Y:S05]  /*1a2a0*/  BSYNC B4 ;  /* 0x0000000000047941 */ /* 0x000fea0003800000 */
.L_x_25168:
        /* <DEDUP_REMOVED lines=18> */
.L_x_25171:
[----:B------:R-:W-:Y:S02]  /*1a3d0*/  ISETP.GE.AND P0, PT, R22, RZ, PT ;  /* 0x000000ff1600720c */ /* 0x000fe40003f06270 */
[----:B------:R-:W-:-:S11]  /*1a3e0*/  MOV R3, 0x3fd774eb ;  /* 0x3fd774eb00037802 */ /* 0x000fd60000000f00 */
[----:B------:R-:W-:-:S04]  /*1a3f0*/  @P0 FFMA.FTZ R2, R3, 0.93318945169448852539, -R2 ;  /* 0x3f6ee58103020823 */ /* 0x000fc80000010802 */
[----:B------:R-:W-:Y:S02]  /*1a400*/  @!P0 FFMA.FTZ R2, R3, 0.93318945169448852539, R2 ;  /* 0x3f6ee58103028823 */ /* 0x000fe40000010002 */
.L_x_25172:
[----:B------:R-:W-:Y:S05]  /*1a410*/  BSYNC B0 ;  /* 0x0000000000007941 */ /* 0x000fea0003800000 */
.L_x_25170:
        /* <DEDUP_REMOVED lines=12> */
.L_x_25148:
        /* <DEDUP_REMOVED lines=13> */
.L_x_25174:
[----:B------:R-:W-:Y:S05]  /*1a5b0*/  BSYNC B4 ;  /* 0x0000000000047941 */ /* 0x000fea0003800000 */
.L_x_25173:
        /* <DEDUP_REMOVED lines=18> */
.L_x_25176:
[----:B------:R-:W-:Y:S02]  /*1a6e0*/  ISETP.GE.AND P0, PT, R22, RZ, PT ;  /* 0x000000ff1600720c */ /* 0x000fe40003f06270 */
[----:B------:R-:W-:-:S11]  /*1a6f0*/  MOV R3, 0x3fd774eb ;  /* 0x3fd774eb00037802 */ /* 0x000fd60000000f00 */
[----:B------:R-:W-:-:S04]  /*1a700*/  @P0 FFMA.FTZ R2, R3, 0.93318945169448852539, -R2 ;  /* 0x3f6ee58103020823 */ /* 0x000fc80000010802 */
[----:B------:R-:W-:Y:S02]  /*1a710*/  @!P0 FFMA.FTZ R2, R3, 0.93318945169448852539, R2 ;  /* 0x3f6ee58103028823 */ /* 0x000fe40000010002 */
.L_x_25177:
[----:B------:R-:W-:Y:S05]  /*1a720*/  BSYNC B0 ;  /* 0x0000000000007941 */ /* 0x000fea0003800000 */
.L_x_25175:
        /* <DEDUP_REMOVED lines=27> */
.L_x_25147:
        /* <DEDUP_REMOVED lines=39> */
.L_x_25180:
[----:B------:R-:W-:Y:S05]  /*1ab50*/  BSYNC B0 ;  /* 0x0000000000007941 */ /* 0x000fea0003800000 */
.L_x_25179:
[----:B------:R-:W-:Y:S01]  /*1ab60*/  BSSY B4, `(.L_x_25181) ;  /* 0x0000007000047945 */ /* 0x000fe20003800000 */
[----:B------:R-:W-:Y:S01]  /*1ab70*/  FFMA R2, R7, R4, R5 ;  /* 0x0000000407027223 */ /* 0x000fe20000000005 */
[----:B------:R-:W-:Y:S05]  /*1ab80*/  @!P0 BRA `(.L_x_25182) ;  /* 0x0000004000008947 */ /* 0x000fea0003800000 */
[----:B------:R-:W-:Y:S01]  /*1ab90*/  HFMA2.MMA R3, -RZ, RZ, 1.875, 0 ;  /* 0x3f800000ff037435 */ /* 0x000fe200000001ff */
[----:B------:R-:W-:Y:S02]  /*1aba0*/  MOV R4, R28 ;  /* 0x0000001c00047202 */ /* 0x000fe40000000f00 */
[----:B------:R-:W-:-:S03]  /*1abb0*/  MOV R0, 0x1abd0 ;  /* 0x0001abd000007802 */ /* 0x000fc60000000f00 */
[----:B-12---:R-:W-:Y:S05]  /*1abc0*/  CALL.REL.NOINC `($__internal_58_$__cuda_sm3x_div_rn_ftz_f32_slowpath) ;  /* 0x00011f4000007944 */ /* 0x006fea0003c00000 */
.L_x_25182:
[----:B------:R-:W-:Y:S05]  /*1abd0*/  BSYNC B4 ;  /* 0x0000000000047941 */ /* 0x000fea0003800000 */
.L_x_25181:
        /* <DEDUP_REMOVED lines=18> */
.L_x_25184:
[----:B------:R-:W-:Y:S02]  /*1ad00*/  ISETP.GE.AND P0, PT, R22, RZ, PT ;  /* 0x000000ff1600720c */ /* 0x000fe40003f06270 */
[----:B------:R-:W-:-:S11]  /*1ad10*/  MOV R3, 0x3fd774eb ;  /* 0x3fd774eb00037802 */ /* 0x000fd60000000f00 */
[----:B------:R-:W-:-:S04]  /*1ad20*/  @P0 FFMA.FTZ R2, R3, 0.93318945169448852539, -R2 ;  /* 0x3f6ee58103020823 */ /* 0x000fc80000010802 */
[----:B------:R-:W-:Y:S02]  /*1ad30*/  @!P0 FFMA.FTZ R2, R3, 0.93318945169448852539, R2 ;  /* 0x3f6ee58103028823 */ /* 0x000fe40000010002 */
.L_x_25185:
[----:B------:R-:W-:Y:S05]  /*1ad40*/  BSYNC B0 ;  /* 0x0000000000007941 */ /* 0x000fea0003800000 */
.L_x_25183:
        /* <DEDUP_REMOVED lines=10> */
.L_x_25178:
        /* <DEDUP_REMOVED lines=12> */
[----:B-12---:R-:W-:Y:S05]  /*1aeb0*/  CALL.REL.NOINC `($__internal_58_$__cuda_sm3x_div_rn_ftz_f32_slowpath) ;  /* 0x00011c5000007944 */ /* 0x006fea0003c00000 */
.L_x_25187:
[----:B------:R-:W-:Y:S05]  /*1aec0*/  BSYNC B4 ;  /* 0x0000000000047941 */ /* 0x000fea0003800000 */
.L_x_25186:
        /* <DEDUP_REMOVED lines=18> */
.L_x_25189:
[----:B------:R-:W-:Y:S02]  /*1aff0*/  ISETP.GE.AND P0, PT, R22, RZ, PT ;  /* 0x000000ff1600720c */ /* 0x000fe40003f06270 */
[----:B------:R-:W-:-:S11]  /*1b000*/  MOV R3, 0x3fd774eb ;  /* 0x3fd774eb00037802 */ /* 0x000fd60000000f00 */
[----:B------:R-:W-:-:S04]  /*1b010*/  @P0 FFMA.FTZ R2, R3, 0.93318945169448852539, -R2 ;  /* 0x3f6ee58103020823 */ /* 0x000fc80000010802 */
[----:B------:R-:W-:Y:S02]  /*1b020*/  @!P0 FFMA.FTZ R2, R3, 0.93318945169448852539, R2 ;  /* 0x3f6ee58103028823 */ /* 0x000fe40000010002 */
.L_x_25190:
[----:B------:R-:W-:Y:S05]  /*1b030*/  BSYNC B0 ;  /* 0x0000000000007941 */ /* 0x000fea0003800000 */
.L_x_25188:
        /* <DEDUP_REMOVED lines=11> */
.L_x_25146:
        /* <DEDUP_REMOVED lines=33> */
[----:B-12---:R-:W-:Y:S05]  /*1b300*/  CALL.REL.NOINC `($__internal_58_$__cuda_sm3x_div_rn_ftz_f32_slowpath) ;  /* 0x0001180000007944 */ /* 0x006fea0003c00000 */
[----:B0-----:R-:W-:Y:S02]  /*1b310*/  MOV R0, R2 ;  /* 0x0000000200007202 */ /* 0x001fe40000000f00 */
.L_x_25192:
[----:B------:R-:W-:Y:S05]  /*1b320*/  BSYNC B4 ;  /* 0x0000000000047941 */ /* 0x000fea0003800000 */
.L_x_25191:
        /* <DEDUP_REMOVED lines=18> */
.L_x_25194:
[----:B------:R-:W-:Y:S02]  /*1b450*/  ISETP.GE.AND P0, PT, R22, RZ, PT ;  /* 0x000000ff1600720c */ /* 0x000fe40003f06270 */
[----:B------:R-:W-:-:S11]  /*1b460*/  MOV R3, 0x3fd774eb ;  /* 0x3fd774eb00037802 */ /* 0x000fd60000000f00 */
[----:B------:R-:W-:-:S04]  /*1b470*/  @P0 FFMA.FTZ R0, R3, 0.93318945169448852539, -R0 ;  /* 0x3f6ee58103000823 */ /* 0x000fc80000010800 */
[----:B------:R-:W-:Y:S02]  /*1b480*/  @!P0 FFMA.FTZ R0, R3, 0.93318945169448852539, R0 ;  /* 0x3f6ee58103008823 */ /* 0x000fe40000010000 */
.L_x_25195:
[----:B------:R-:W-:Y:S05]  /*1b490*/  BSYNC B0 ;  /* 0x0000000000007941 */ /* 0x000fea0003800000 */
.L_x_25193:
        /* <DEDUP_REMOVED lines=11> */
.L_x_25145:
        /* <DEDUP_REMOVED lines=24> */
[----:B------:R-:W-:-:S02]  /*1b6d0*/  MOV R3, R20 ;  /* 0x0000001400037202 */ /* 0x000fc40000000f00 */
[----:B------:R-:W-:Y:S02]  /*1b6e0*/  MOV R0, 0x1b700 ;  /* 0x0001b70000007802 */ /* 0x000fe40000000f00 */
[----:B-12---:R-:W-:Y:S05]  /*1b6f0*/  CALL.REL.NOINC `($__internal_58_$__cuda_sm3x_div_rn_ftz_f32_slowpath) ;  /* 0x0001141000007944 */ /* 0x006fea0003c00000 */
.L_x_25197:
[----:B------:R-:W-:Y:S05]  /*1b700*/  BSYNC B4 ;  /* 0x0000000000047941 */ /* 0x000fea0003800000 */
.L_x_25196:
        /* <DEDUP_REMOVED lines=18> */
.L_x_25199:
[----:B------:R-:W-:Y:S02]  /*1b830*/  ISETP.GE.AND P0, PT, R22, RZ, PT ;  /* 0x000000ff1600720c */ /* 0x000fe40003f06270 */
[----:B------:R-:W-:-:S11]  /*1b840*/  MOV R3, 0x3fd774eb ;  /* 0x3fd774eb00037802 */ /* 0x000fd60000000f00 */
[----:B------:R-:W-:-:S04]  /*1b850*/  @P0 FFMA.FTZ R2, R3, 0.93318945169448852539, -R2 ;  /* 0x3f6ee58103020823 */ /* 0x000fc80000010802 */
[----:B------:R-:W-:Y:S02]  /*1b860*/  @!P0 FFMA.FTZ R2, R3, 0.93318945169448852539, R2 ;  /* 0x3f6ee58103028823 */ /* 0x000fe40000010002 */
.L_x_25200:
[----:B------:R-:W-:Y:S05]  /*1b870*/  BSYNC B0 ;  /* 0x0000000000007941 */ /* 0x000fea0003800000 */
.L_x_25198:
        /* <DEDUP_REMOVED lines=12> */
.L_x_25157:
[----:B------:R-:W-:Y:S05]  /*1b940*/  BSYNC B2 ;  /* 0x0000000000027941 */ /* 0x000fea0003800000 */
.L_x_25144:
        /* <DEDUP_REMOVED lines=41> */
.L_x_25203:
        /* <DEDUP_REMOVED lines=10> */
.L_x_25202:
[----:B------:R-:W-:-:S04]  /*1bc80*/  FMUL.RZ R5, R5, 0.15915493667125701904 ;  /* 0x3e22f98305057820 */ /* 0x000fc8000040c000 */
[----:B------:R0:W3:Y:S08]  /*1bc90*/  MUFU.SIN R21, R5 ;  /* 0x0000000500157308 */ /* 0x0000f00000000400 */
[----:B------:R0:W4:Y:S01]  /*1bca0*/  MUFU.COS R20, R5 ;  /* 0x0000000500147308 */ /* 0x0001220000000000 */
[----:B------:R-:W-:Y:S05]  /*1bcb0*/  BRA `(.L_x_25143) ;  /* 0x0000003000007947 */ /* 0x000fea0003800000 */
.L_x_25201:
[----:B------:R-:W-:Y:S01]  /*1bcc0*/  FMUL.FTZ R4, R4, 1.4426950216293334961 ;  /* 0x3fb8aa3b04047820 */ /* 0x000fe20000410000 */
[----:B------:R-:W-:-:S03]  /*1bcd0*/  MOV R21, R5 ;  /* 0x0000000500157202 */ /* 0x000fc60000000f00 */
[----:B------:R0:W3:Y:S04]  /*1bce0*/  MUFU.EX2 R20, R4 ;  /* 0x0000000400147308 */ /* 0x0000e80000000800 */
.L_x_25143:
[----:B------:R-:W-:Y:S05]  /*1bcf0*/  BSYNC B3 ;  /* 0x0000000000037941 */ /* 0x000fea0003800000 */
.L_x_25142:
[----:B------:R-:W5:Y:S01]  /*1bd00*/  S2R R0, SR_TID.X ;  /* 0x0000000000007919 */ /* 0x000f620000002100 */
[----:B------:R-:W-:Y:S01]  /*1bd10*/  BSSY B3, `(.L_x_25204) ;  /* 0x00002c4000037945 */ /* 0x000fe20003800000 */
[----:B------:R-:W-:Y:S01]  /*1bd20*/  CS2R R22, SRZ ;  /* 0x0000000000167805 */ /* 0x000fe2000001ff00 */
[----:B-----5:R-:W-:-:S04]  /*1bd30*/  IADD3 R0, R0, 0x100, RZ ;  /* 0x0000010000007810 */ /* 0x020fc80007ffe0ff */
        /* <DEDUP_REMOVED lines=40> */
[----:B------:R-:W5:Y:S01]  /*1bfc0*/  MUFU.RCP R4, R29 ;  /* 0x0000001d00047308 */ /* 0x000f620000001000 */
[----:B------:R-:W-:-:S04]  /*1bfd0*/  FFMA.FTZ R5, R2, -R7, 0.10546888411045074463 ;  /* 0x3dd8001202057423 */ /* 0x000fc80000010807 */
[C---:B------:R-:W-:Y:S02]  /*1bfe0*/  FFMA.FTZ R5, R2.reuse, R5, -0.13229703903198242188 ;  /* 0xbe0778e002057423 */ /* 0x040fe40000010005 */
[----:B0-----:R-:W-:Y:S02]  /*1bff0*/  FMUL.FTZ R22, R3, 1.1920928955078125e-07 ;  /* 0x3400000003167820 */ /* 0x001fe40000410000 */
[----:B------:R-:W-:-:S04]  /*1c000*/  FFMA.FTZ R5, R2, R5, 0.14491446316242218018 ;  /* 0x3e14647502057423 */ /* 0x000fc80000010005 */
[C---:B------:R-:W-:Y:S02]  /*1c010*/  FFMA.FTZ R5, R2.reuse, R5, -0.16641564667224884033 ;  /* 0xbe2a68dd02057423 */ /* 0x040fe40000010005 */
[----:B-----5:R-:W-:Y:S02]  /*1c020*/  FFMA R7, -R29, R4, 1 ;  /* 0x3f8000001d077423 */ /* 0x020fe40000000104 */
        /* <DEDUP_REMOVED lines=16> */
.L_x_25213:
[----:B------:R-:W-:Y:S05]  /*1c130*/  BSYNC B0 ;  /* 0x0000000000007941 */ /* 0x000fea0003800000 */
.L_x_25212:
[----:B------:R-:W-:Y:S01]  /*1c140*/  BSSY B4, `(.L_x_25214) ;  /* 0x0000007000047945 */ /* 0x000fe20003800000 */
[----:B------:R-:W-:Y:S01]  /*1c150*/  FFMA R2, R7, R3, R2 ;  /* 0x0000000307027223 */ /* 0x000fe20000000002 */
[----:B------:R-:W-:Y:S05]  /*1c160*/  @!P0 BRA `(.L_x_25215) ;  /* 0x0000004000008947 */ /* 0x000fea0003800000 */
[----:B------:R-:W-:Y:S02]  /*1c170*/  MOV R4, R28 ;  /* 0x0000001c00047202 */ /* 0x000fe40000000f00 */
[----:B------:R-:W-:Y:S02]  /*1c180*/  MOV R3, R29 ;  /* 0x0000001d00037202 */ /* 0x000fe40000000f00 */
[----:B------:R-:W-:Y:S02]  /*1c190*/  MOV R0, 0x1c1b0 ;  /* 0x0001c1b000007802 */ /* 0x000fe40000000f00 */
[----:B-1234-:R-:W-:Y:S05]  /*1c1a0*/  CALL.REL.NOINC `($__internal_58_$__cuda_sm3x_div_rn_ftz_f32_slowpath) ;  /* 0x0001096000007944 */ /* 0x01efea0003c00000 */
.L_x_25215:
[----:B------:R-:W-:Y:S05]  /*1c1b0*/  BSYNC B4 ;  /* 0x0000000000047941 */ /* 0x000fea0003800000 */
.L_x_25214:
        /* <DEDUP_REMOVED lines=18> */
.L_x_25217:
[----:B------:R-:W-:Y:S02]  /*1c2e0*/  ISETP.GE.AND P0, PT, R26, RZ, PT ;  /* 0x000000ff1a00720c */ /* 0x000fe40003f06270 */
[----:B------:R-:W-:-:S11]  /*1c2f0*/  MOV R3, 0x3fd774eb ;  /* 0x3fd774eb00037802 */ /* 0x000fd60000000f00 */
[----:B------:R-:W-:-:S04]  /*1c300*/  @P0 FFMA.FTZ R2, R3, 0.93318945169448852539, -R2 ;  /* 0x3f6ee58103020823 */ /* 0x000fc80000010802 */
[----:B------:R-:W-:Y:S02]  /*1c310*/  @!P0 FFMA.FTZ R2, R3, 0.93318945169448852539, R2 ;  /* 0x3f6ee58103028823 */ /* 0x000fe40000010002 */
.L_x_25218:
[----:B------:R-:W-:Y:S05]  /*1c320*/  BSYNC B0 ;  /* 0x0000000000007941 */ /* 0x000fea0003800000 */
.L_x_25216:
        /* <DEDUP_REMOVED lines=12> */
.L_x_25211:
[----:B------:R-:W-:-:S04]  /*1c3f0*/  FMUL.FTZ R22, R28, R28 ;  /* 0x0000001c1c167220 */ /* 0x000fc80000410000 */
[----:B------:R-:W-:-:S05]  /*1c400*/  FFMA.FTZ R22, R29, R29, R22 ;  /* 0x0000001d1d167223 */ /* 0x000fca0000010016 */
[----:B------:R-:W-:-:S13]  /*1c410*/  FSETP.GTU.FTZ.AND P0, PT, R22, 0.69999998807907104492, PT ;  /* 0x3f3333331600780b */ /* 0x000fda0003f1c000 */
[----:B------:R-:W-:Y:S05]  /*1c420*/  @P0 BRA `(.L_x_25220) ;  /* 0x0000032000000947 */ /* 0x000fea0003800000 */
[----:B------:R-:W0:Y:S01]  /*1c430*/  MUFU.RCP R0, R29 ;  /* 0x0000001d00007308 */ /* 0x000e220000001000 */
[----:B------:R-:W-:Y:S07]  /*1c440*/  BSSY B4, `(.L_x_25221) ;  /* 0x000000c000047945 */ /* 0x000fee0003800000 */
[----:B------:R-:W5:Y:S01]  /*1c450*/  FCHK P0, R28, R29 ;  /* 0x0000001d1c007302 */ /* 0x000f620000000000 */
[----:B0-----:R-:W-:-:S04]  /*1c460*/  FFMA R3, -R29, R0, 1 ;  /* 0x3f8000001d037423 */ /* 0x001fc80000000100 */
[----:B------:R-:W-:-:S04]  /*1c470*/  FFMA R3, R0, R3, R0 ;  /* 0x0000000300037223 */ /* 0x000fc80000000000 */
[----:B------:R-:W-:-:S04]  /*1c480*/  FFMA R2, R28, R3, RZ ;  /* 0x000000031c027223 */ /* 0x000fc800000000ff */
[----:B------:R-:W-:-:S04]  /*1c490*/  FFMA R0, -R29, R2, R28 ;  /* 0x000000021d007223 */ /* 0x000fc8000000011c */
[----:B------:R-:W-:Y:S01]  /*1c4a0*/  FFMA R2, R3, R0, R2 ;  /* 0x0000000003027223 */ /* 0x000fe20000000002 */
[----:B-----5:R-:W-:Y:S05]  /*1c4b0*/  @!P0 BRA `(.L_x_25222) ;  /* 0x0000004000008947 */ /* 0x020fea0003800000 */
[----:B------:R-:W-:Y:S02]  /*1c4c0*/  MOV R4, R28 ;  /* 0x0000001c00047202 */ /* 0x000fe40000000f00 */
[----:B------:R-:W-:Y:S02]  /*1c4d0*/  MOV R3, R29 ;  /* 0x0000001d00037202 */ /* 0x000fe40000000f00 */
[----:B------:R-:W-:Y:S02]  /*1c4e0*/  MOV R0, 0x1c500 ;  /* 0x0001c50000007802 */ /* 0x000fe40000000f00 */
[----:B-1234-:R-:W-:Y:S05]  /*1c4f0*/  CALL.REL.NOINC `($__internal_58_$__cuda_sm3x_div_rn_ftz_f32_slowpath) ;  /* 0x0001061000007944 */ /* 0x01efea0003c00000 */
.L_x_25222:
[----:B------:R-:W-:Y:S05]  /*1c500*/  BSYNC B4 ;  /* 0x0000000000047941 */ /* 0x000fea0003800000 */
.L_x_25221:
        /* <DEDUP_REMOVED lines=18> */
.L_x_25224:
[----:B------:R-:W-:Y:S02]  /*1c630*/  ISETP.GE.AND P0, PT, R26, RZ, PT ;  /* 0x000000ff1a00720c */ /* 0x000fe40003f06270 */
[----:B------:R-:W-:-:S11]  /*1c640*/  MOV R3, 0x3fd774eb ;  /* 0x3fd774eb00037802 */ /* 0x000fd60000000f00 */
[----:B------:R-:W-:-:S04]  /*1c650*/  @P0 FFMA.FTZ R2, R3, 0.93318945169448852539, -R2 ;  /* 0x3f6ee58103020823 */ /* 0x000fc80000010802 */
[----:B------:R-:W-:Y:S02]  /*1c660*/  @!P0 FFMA.FTZ R2, R3, 0.93318945169448852539, R2 ;  /* 0x3f6ee58103028823 */ /* 0x000fe40000010002 */
.L_x_25225:
[----:B------:R-:W-:Y:S05]  /*1c670*/  BSYNC B0 ;  /* 0x0000000000007941 */ /* 0x000fea0003800000 */
.L_x_25223:
        /* <DEDUP_REMOVED lines=13> */
.L_x_25220:
        /* <DEDUP_REMOVED lines=25> */
.L_x_25227:
        /* <DEDUP_REMOVED lines=40> */
.L_x_25226:
        /* <DEDUP_REMOVED lines=51> */
.L_x_25229:
[----:B------:R-:W-:Y:S05]  /*1ce90*/  BSYNC B0 ;  /* 0x0000000000007941 */ /* 0x000fea0003800000 */
.L_x_25228:
[----:B------:R-:W-:Y:S01]  /*1cea0*/  BSSY B4, `(.L_x_25230) ;  /* 0x0000006000047945 */ /* 0x000fe20003800000 */
[----:B------:R-:W-:Y:S01]  /*1ceb0*/  FFMA R2, R5, R7, R2 ;  /* 0x0000000705027223 */ /* 0x000fe20000000002 */
[----:B------:R-:W-:Y:S05]  /*1cec0*/  @!P0 BRA `(.L_x_25231) ;  /* 0x0000003000008947 */ /* 0x000fea0003800000 */
[----:B------:R-:W-:Y:S02]  /*1ced0*/  MOV R3, R29 ;  /* 0x0000001d00037202 */ /* 0x000fe40000000f00 */
[----:B------:R-:W-:Y:S02]  /*1cee0*/  MOV R0, 0x1cf00 ;  /* 0x0001cf0000007802 */ /* 0x000fe40000000f00 */
[----:B-1234-:R-:W-:Y:S05]  /*1cef0*/  CALL.REL.NOINC `($__internal_58_$__cuda_sm3x_div_rn_ftz_f32_slowpath) ;  /* 0x0000fc1000007944 */ /* 0x01efea0003c00000 */
.L_x_25231:
[----:B------:R-:W-:Y:S05]  /*1cf00*/  BSYNC B4 ;  /* 0x0000000000047941 */ /* 0x000fea0003800000 */
.L_x_25230:
        /* <DEDUP_REMOVED lines=18> */
.L_x_25233:
[----:B------:R-:W-:Y:S02]  /*1d030*/  ISETP.GE.AND P0, PT, R26, RZ, PT ;  /* 0x000000ff1a00720c */ /* 0x000fe40003f06270 */
[----:B------:R-:W-:-:S11]  /*1d040*/  MOV R3, 0x3fd774eb ;  /* 0x3fd774eb00037802 */ /* 0x000fd60000000f00 */
[----:B------:R-:W-:-:S04]  /*1d050*/  @P0 FFMA.FTZ R2, R3, 0.93318945169448852539, -R2 ;  /* 0x3f6ee58103020823 */ /* 0x000fc80000010802 */
[----:B------:R-:W-:Y:S02]  /*1d060*/  @!P0 FFMA.FTZ R2, R3, 0.93318945169448852539, R2 ;  /* 0x3f6ee58103028823 */ /* 0x000fe40000010002 */
.L_x_25234:
[----:B------:R-:W-:Y:S05]  /*1d070*/  BSYNC B0 ;  /* 0x0000000000007941 */ /* 0x000fea0003800000 */
.L_x_25232:
        /* <DEDUP_REMOVED lines=12> */
.L_x_25210:
        /* <DEDUP_REMOVED lines=13> */
.L_x_25236:
[----:B------:R-:W-:Y:S05]  /*1d210*/  BSYNC B4 ;  /* 0x0000000000047941 */ /* 0x000fea0003800000 */
.L_x_25235:
        /* <DEDUP_REMOVED lines=18> */
.L_x_25238:
[----:B------:R-:W-:Y:S02]  /*1d340*/  ISETP.GE.AND P0, PT, R26, RZ, PT ;  /* 0x000000ff1a00720c */ /* 0x000fe40003f06270 */
[----:B------:R-:W-:-:S11]  /*1d350*/  MOV R3, 0x3fd774eb ;  /* 0x3fd774eb00037802 */ /* 0x000fd60000000f00 */
[----:B------:R-:W-:-:S04]  /*1d360*/  @P0 FFMA.FTZ R2, R3, 0.93318945169448852539, -R2 ;  /* 0x3f6ee58103020823 */ /* 0x000fc80000010802 */
[----:B------:R-:W-:Y:S02]  /*1d370*/  @!P0 FFMA.FTZ R2, R3, 0.93318945169448852539, R2 ;  /* 0x3f6ee58103028823 */ /* 0x000fe40000010002 */
.L_x_25239:
[----:B------:R-:W-:Y:S05]  /*1d380*/  BSYNC B0 ;  /* 0x0000000000007941 */ /* 0x000fea0003800000 */
.L_x_25237:
        /* <DEDUP_REMOVED lines=27> */
.L_x_25209:
        /* <DEDUP_REMOVED lines=39> */
.L_x_25242:
[----:B------:R-:W-:Y:S05]  /*1d7b0*/  BSYNC B0 ;  /* 0x0000000000007941 */ /* 0x000fea0003800000 */
.L_x_25241:
[----:B------:R-:W-:Y:S01]  /*1d7c0*/  BSSY B4, `(.L_x_25243) ;  /* 0x0000007000047945 */ /* 0x000fe20003800000 */
[----:B------:R-:W-:Y:S01]  /*1d7d0*/  FFMA R2, R7, R4, R5 ;  /* 0x0000000407027223 */ /* 0x000fe20000000005 */
[----:B------:R-:W-:Y:S05]  /*1d7e0*/  @!P0 BRA `(.L_x_25244) ;  /* 0x0000004000008947 */ /* 0x000fea0003800000 */
[----:B------:R-:W-:Y:S01]  /*1d7f0*/  HFMA2.MMA R3, -RZ, RZ, 1.875, 0 ;  /* 0x3f800000ff037435 */ /* 0x000fe200000001ff */
[----:B------:R-:W-:Y:S02]  /*1d800*/  MOV R4, R28 ;  /* 0x0000001c00047202 */ /* 0x000fe40000000f00 */
[----:B------:R-:W-:-:S03]  /*1d810*/  MOV R0, 0x1d830 ;  /* 0x0001d83000007802 */ /* 0x000fc60000000f00 */
[----:B-1234-:R-:W-:Y:S05]  /*1d820*/  CALL.REL.NOINC `($__internal_58_$__cuda_sm3x_div_rn_ftz_f32_slowpath) ;  /* 0x0000f2e000007944 */ /* 0x01efea0003c00000 */
.L_x_25244:
[----:B------:R-:W-:Y:S05]  /*1d830*/  BSYNC B4 ;  /* 0x0000000000047941 */ /* 0x000fea0003800000 */
.L_x_25243:
        /* <DEDUP_REMOVED lines=18> */
.L_x_25246:
[----:B------:R-:W-:Y:S02]  /*1d960*/  ISETP.GE.AND P0, PT, R26, RZ, PT ;  /* 0x000000ff1a00720c */ /* 0x000fe40003f06270 */
[----:B------:R-:W-:-:S11]  /*1d970*/  MOV R3, 0x3fd774eb ;  /* 0x3fd774eb00037802 */ /* 0x000fd60000000f00 */
[----:B------:R-:W-:-:S04]  /*1d980*/  @P0 FFMA.FTZ R2, R3, 0.93318945169448852539, -R2 ;  /* 0x3f6ee58103020823 */ /* 0x000fc80000010802 */
[----:B------:R-:W-:Y:S02]  /*1d990*/  @!P0 FFMA.FTZ R2, R3, 0.93318945169448852539, R2 ;  /* 0x3f6ee58103028823 */ /* 0x000fe40000010002 */
.L_x_25247:
[----:B------:R-:W-:Y:S05]  /*1d9a0*/  BSYNC B0 ;  /* 0x0000000000007941 */ /* 0x000fea0003800000 */
.L_x_25245:
        /* <DEDUP_REMOVED lines=10> */
.L_x_25240:
        /* <DEDUP_REMOVED lines=12> */
[----:B-1234-:R-:W-:Y:S05]  /*1db10*/  CALL.REL.NOINC `($__internal_58_$__cuda_sm3x_div_rn_ftz_f32_slowpath) ;  /* 0x0000eff000007944 */ /* 0x01efea0003c00000 */
.L_x_25249:
[----:B------:R-:W-:Y:S05]  /*1db20*/  BSYNC B4 ;  /* 0x0000000000047941 */ /* 0x000fea0003800000 */
.L_x_25248:
        /* <DEDUP_REMOVED lines=18> */
.L_x_25251:
[----:B------:R-:W-:Y:S02]  /*1dc50*/  ISETP.GE.AND P0, PT, R26, RZ, PT ;  /* 0x000000ff1a00720c */ /* 0x000fe40003f06270 */
[----:B------:R-:W-:-:S11]  /*1dc60*/  MOV R3, 0x3fd774eb ;  /* 0x3fd774eb00037802 */ /* 0x000fd60000000f00 */
[----:B------:R-:W-:-:S04]  /*1dc70*/  @P0 FFMA.FTZ R2, R3, 0.93318945169448852539, -R2 ;  /* 0x3f6ee58103020823 */ /* 0x000fc80000010802 */
[----:B------:R-:W-:Y:S02]  /*1dc80*/  @!P0 FFMA.FTZ R2, R3, 0.93318945169448852539, R2 ;  /* 0x3f6ee58103028823 */ /* 0x000fe40000010002 */
.L_x_25252:
[----:B------:R-:W-:Y:S05]  /*1dc90*/  BSYNC B0 ;  /* 0x0000000000007941 */ /* 0x000fea0003800000 */
.L_x_25250:
        /* <DEDUP_REMOVED lines=11> */
.L_x_25208:
        /* <DEDUP_REMOVED lines=35> */
.L_x_25254:
[----:B------:R-:W-:Y:S05]  /*1df80*/  BSYNC B4 ;  /* 0x0000000000047941 */ /* 0x000fea0003800000 */
.L_x_25253:
        /* <DEDUP_REMOVED lines=18> */
.L_x_25256:
[----:B------:R-:W-:Y:S02]  /*1e0b0*/  ISETP.GE.AND P0, PT, R26, RZ, PT ;  /* 0x000000ff1a00720c */ /* 0x000fe40003f06270 */
[----:B------:R-:W-:-:S11]  /*1e0c0*/  MOV R3, 0x3fd774eb ;  /* 0x3fd774eb00037802 */ /* 0x000fd60000000f00 */
[----:B------:R-:W-:-:S04]  /*1e0d0*/  @P0 FFMA.FTZ R0, R3, 0.93318945169448852539, -R0 ;  /* 0x3f6ee58103000823 */ /* 0x000fc80000010800 */
[----:B------:R-:W-:Y:S02]  /*1e0e0*/  @!P0 FFMA.FTZ R0, R3, 0.93318945169448852539, R0 ;  /* 0x3f6ee58103008823 */ /* 0x000fe40000010000 */
.L_x_25257:
[----:B------:R-:W-:Y:S05]  /*1e0f0*/  BSYNC B0 ;  /* 0x0000000000007941 */ /* 0x000fea0003800000 */
.L_x_25255:
        /* <DEDUP_REMOVED lines=11> */
.L_x_25207:
        /* <DEDUP_REMOVED lines=24> */
[----:B------:R-:W-:-:S02]  /*1e330*/  MOV R3, R22 ;  /* 0x0000001600037202 */ /* 0x000fc40000000f00 */
[----:B------:R-:W-:Y:S02]  /*1e340*/  MOV R0, 0x1e360 ;  /* 0x0001e36000007802 */ /* 0x000fe40000000f00 */
[----:B-1234-:R-:W-:Y:S05]  /*1e350*/  CALL.REL.NOINC `($__internal_58_$__cuda_sm3x_div_rn_ftz_f32_slowpath) ;  /* 0x0000e7b000007944 */ /* 0x01efea0003c00000 */
.L_x_25259:
[----:B------:R-:W-:Y:S05]  /*1e360*/  BSYNC B4 ;  /* 0x0000000000047941 */ /* 0x000fea0003800000 */
.L_x_25258:
        /* <DEDUP_REMOVED lines=18> */
.L_x_25261:
[----:B------:R-:W-:Y:S02]  /*1e490*/  ISETP.GE.AND P0, PT, R26, RZ, PT ;  /* 0x000000ff1a00720c */ /* 0x000fe40003f06270 */
[----:B------:R-:W-:-:S11]  /*1e4a0*/  MOV R3, 0x3fd774eb ;  /* 0x3fd774eb00037802 */ /* 0x000fd60000000f00 */
[----:B------:R-:W-:-:S04]  /*1e4b0*/  @P0 FFMA.FTZ R2, R3, 0.93318945169448852539, -R2 ;  /* 0x3f6ee58103020823 */ /* 0x000fc80000010802 */
[----:B------:R-:W-:Y:S02]  /*1e4c0*/  @!P0 FFMA.FTZ R2, R3, 0.93318945169448852539, R2 ;  /* 0x3f6ee58103028823 */ /* 0x000fe40000010002 */
.L_x_25262:
[----:B------:R-:W-:Y:S05]  /*1e4d0*/  BSYNC B0 ;  /* 0x0000000000007941 */ /* 0x000fea0003800000 */
.L_x_25260:
        /* <DEDUP_REMOVED lines=12> */
.L_x_25219:
[----:B------:R-:W-:Y:S05]  /*1e5a0*/  BSYNC B2 ;  /* 0x0000000000027941 */ /* 0x000fea0003800000 */
.L_x_25206:
        /* <DEDUP_REMOVED lines=41> */
.L_x_25265:
        /* <DEDUP_REMOVED lines=10> */
.L_x_25264:
[----:B------:R-:W-:-:S04]  /*1e8e0*/  FMUL.RZ R5, R5, 0.15915493667125701904 ;  /* 0x3e22f98305057820 */ /* 0x000fc8000040c000 */
[----:B------:R0:W4:Y:S08]  /*1e8f0*/  MUFU.SIN R23, R5 ;  /* 0x0000000500177308 */ /* 0x0001300000000400 */
[----:B------:R0:W3:Y:S01]  /*1e900*/  MUFU.COS R22, R5 ;  /* 0x0000000500167308 */ /* 0x0000e20000000000 */
[----:B------:R-:W-:Y:S05]  /*1e910*/  BRA `(.L_x_25205) ;  /* 0x0000003000007947 */ /* 0x000fea0003800000 */
.L_x_25263:
[----:B------:R-:W-:Y:S01]  /*1e920*/  FMUL.FTZ R4, R4, 1.4426950216293334961 ;  /* 0x3fb8aa3b04047820 */ /* 0x000fe20000410000 */
[----:B------:R-:W-:-:S03]  /*1e930*/  MOV R23, R5 ;  /* 0x0000000500177202 */ /* 0x000fc60000000f00 */
[----:B------:R0:W4:Y:S04]  /*1e940*/  MUFU.EX2 R22, R4 ;  /* 0x0000000400167308 */ /* 0x0001280000000800 */
.L_x_25205:
[----:B------:R-:W-:Y:S05]  /*1e950*/  BSYNC B3 ;  /* 0x0000000000037941 */ /* 0x000fea0003800000 */
.L_x_25204:
        /* <DEDUP_REMOVED lines=67> */
.L_x_25275:
[----:B------:R-:W-:Y:S05]  /*1ed90*/  BSYNC B0 ;  /* 0x0000000000007941 */ /* 0x000fea0003800000 */
.L_x_25274:
[----:B------:R-:W-:Y:S01]  /*1eda0*/  BSSY B4, `(.L_x_25276) ;  /* 0x0000007000047945 */ /* 0x000fe20003800000 */
[----:B------:R-:W-:Y:S01]  /*1edb0*/  FFMA R2, R7, R3, R2 ;  /* 0x0000000307027223 */ /* 0x000fe20000000002 */
[----:B------:R-:W-:Y:S05]  /*1edc0*/  @!P0 BRA `(.L_x_25277) ;  /* 0x0000004000008947 */ /* 0x000fea0003800000 */
[----:B------:R-:W-:Y:S02]  /*1edd0*/  MOV R4, R28 ;  /* 0x0000001c00047202 */ /* 0x000fe40000000f00 */
[----:B------:R-:W-:Y:S02]  /*1ede0*/  MOV R3, R29 ;  /* 0x0000001d00037202 */ /* 0x000fe40000000f00 */
[----:B------:R-:W-:Y:S02]  /*1edf0*/  MOV R0, 0x1ee10 ;  /* 0x0001ee1000007802 */ /* 0x000fe40000000f00 */
[----:B-1234-:R-:W-:Y:S05]  /*1ee00*/  CALL.REL.NOINC `($__internal_58_$__cuda_sm3x_div_rn_ftz_f32_slowpath) ;  /* 0x0000dd0000007944 */ /* 0x01efea0003c00000 */
.L_x_25277:
[----:B------:R-:W-:Y:S05]  /*1ee10*/  BSYNC B4 ;  /* 0x0000000000047941 */ /* 0x000fea0003800000 */
.L_x_25276:
        /* <DEDUP_REMOVED lines=18> */
.L_x_25279:
[----:B------:R-:W-:Y:S02]  /*1ef40*/  ISETP.GE.AND P0, PT, R8, RZ, PT ;  /* 0x000000ff0800720c */ /* 0x000fe40003f06270 */
[----:B------:R-:W-:-:S11]  /*1ef50*/  MOV R3, 0x3fd774eb ;  /* 0x3fd774eb00037802 */ /* 0x000fd60000000f00 */
[----:B------:R-:W-:-:S04]  /*1ef60*/  @P0 FFMA.FTZ R2, R3, 0.93318945169448852539, -R2 ;  /* 0x3f6ee58103020823 */ /* 0x000fc80000010802 */
[----:B------:R-:W-:Y:S02]  /*1ef70*/  @!P0 FFMA.FTZ R2, R3, 0.93318945169448852539, R2 ;  /* 0x3f6ee58103028823 */ /* 0x000fe40000010002 */
.L_x_25280:
[----:B------:R-:W-:Y:S05]  /*1ef80*/  BSYNC B0 ;  /* 0x0000000000007941 */ /* 0x000fea0003800000 */
.L_x_25278:
        /* <DEDUP_REMOVED lines=12> */
.L_x_25273:
        /* <DEDUP_REMOVED lines=17> */
.L_x_25284:
[----:B------:R-:W-:Y:S05]  /*1f160*/  BSYNC B4 ;  /* 0x0000000000047941 */ /* 0x000fea0003800000 */
.L_x_25283:
        /* <DEDUP_REMOVED lines=18> */
.L_x_25286:
[----:B------:R-:W-:Y:S02]  /*1f290*/  ISETP.GE.AND P0, PT, R8, RZ, PT ;  /* 0x000000ff0800720c */ /* 0x000fe40003f06270 */
[----:B------:R-:W-:-:S11]  /*1f2a0*/  MOV R3, 0x3fd774eb ;  /* 0x3fd774eb00037802 */ /* 0x000fd60000000f00 */
[----:B------:R-:W-:-:S04]  /*1f2b0*/  @P0 FFMA.FTZ R2, R3, 0.93318945169448852539, -R2 ;  /* 0x3f6ee58103020823 */ /* 0x000fc80000010802 */
[----:B------:R-:W-:Y:S02]  /*1f2c0*/  @!P0 FFMA.FTZ R2, R3, 0.93318945169448852539, R2 ;  /* 0x3f6ee58103028823 */ /* 0x000fe40000010002 */
.L_x_25287:
[----:B------:R-:W-:Y:S05]  /*1f2d0*/  BSYNC B0 ;  /* 0x0000000000007941 */ /* 0x000fea0003800000 */
.L_x_25285:
        /* <DEDUP_REMOVED lines=13> */
.L_x_25282:
        /* <DEDUP_REMOVED lines=25> */
.L_x_25289:
        /* <DEDUP_REMOVED lines=40> */
.L_x_25288:
        /* <DEDUP_REMOVED lines=51> */
.L_x_25291:
[----:B------:R-:W-:Y:S05]  /*1faf0*/  BSYNC B0 ;  /* 0x0000000000007941 */ /* 0x000fea0003800000 */
.L_x_25290:
[----:B------:R-:W-:Y:S01]  /*1fb00*/  BSSY B4, `(.L_x_25292) ;  /* 0x0000006000047945 */ /* 0x000fe20003800000 */
[----:B------:R-:W-:Y:S01]  /*1fb10*/  FFMA R2, R5, R7, R2 ;  /* 0x0000000705027223 */ /* 0x000fe20000000002 */
[----:B------:R-:W-:Y:S05]  /*1fb20*/  @!P0 BRA `(.L_x_25293) ;  /* 0x0000003000008947 */ /* 0x000fea0003800000 */
[----:B------:R-:W-:Y:S02]  /*1fb30*/  MOV R3, R29 ;  /* 0x0000001d00037202 */ /* 0x000fe40000000f00 */
[----:B------:R-:W-:Y:S02]  /*1fb40*/  MOV R0, 0x1fb60 ;  /* 0x0001fb6000007802 */ /* 0x000fe40000000f00 */
[----:B-1234-:R-:W-:Y:S05]  /*1fb50*/  CALL.REL.NOINC `($__internal_58_$__cuda_sm3x_div_rn_ftz_f32_slowpath) ;  /* 0x0000cfb000007944 */ /* 0x01efea0003c00000 */
.L_x_25293:
[----:B------:R-:W-:Y:S05]  /*1fb60*/  BSYNC B4 ;  /* 0x0000000000047941 */ /* 0x000fea0003800000 */
.L_x_25292:
        /* <DEDUP_REMOVED lines=18> */
.L_x_25295:
[----:B------:R-:W-:Y:S02]  /*1fc90*/  ISETP.GE.AND P0, PT, R8, RZ, PT ;  /* 0x000000ff0800720c */ /* 0x000fe40003f06270 */
[----:B------:R-:W-:-:S11]  /*1fca0*/  MOV R3, 0x3fd774eb ;  /* 0x3fd774eb00037802 */ /* 0x000fd60000000f00 */
[----:B------:R-:W-:-:S04]  /*1fcb0*/  @P0 FFMA.FTZ R2, R3, 0.93318945169448852539, -R2 ;  /* 0x3f6ee58103020823 */ /* 0x000fc80000010802 */
[----:B------:R-:W-:Y:S02]  /*1fcc0*/  @!P0 FFMA.FTZ R2, R3, 0.93318945169448852539, R2 ;  /* 0x3f6ee58103028823 */ /* 0x000fe40000010002 */
.L_x_25296:
[----:B------:R-:W-:Y:S05]  /*1fcd0*/  BSYNC B0 ;  /* 0x0000000000007941 */ /* 0x000fea0003800000 */
.L_x_25294:
        /* <DEDUP_REMOVED lines=12> */
.L_x_25272:
        /* <DEDUP_REMOVED lines=13> */
.L_x_25298:
[----:B------:R-:W-:Y:S05]  /*1fe70*/  BSYNC B4 ;  /* 0x0000000000047941 */ /* 0x000fea0003800000 */
.L_x_25297:
        /* <DEDUP_REMOVED lines=18> */
.L_x_25300:
[----:B------:R-:W-:Y:S02]  /*1ffa0*/  ISETP.GE.AND P0, PT, R8, RZ, PT ;  /* 0x000000ff0800720c */ /* 0x000fe40003f06270 */
[----:B------:R-:W-:-:S11]  /*1ffb0*/  MOV R3, 0x3fd774eb ;  /* 0x3fd774eb00037802 */ /* 0x000fd60000000f00 */
[----:B------:R-:W-:-:S04]  /*1ffc0*/  @P0 FFMA.FTZ R2, R3, 0.93318945169448852539, -R2 ;  /* 0x3f6ee58103020823 */ /* 0x000fc80000010802 */
[----:B------:R-:W-:Y:S02]  /*1ffd0*/  @!P0 FFMA.FTZ R2, R3, 0.93318945169448852539, R2 ;  /* 0x3f6ee58103028823 */ /* 0x000fe40000010002 */
.L_x_25301:
[----:B------:R-:W-:Y:S05]  /*1ffe0*/  BSYNC B0 ;  /* 0x0000000000007941 */ /* 0x000fea0003800000 */
.L_x_25299:
        /* <DEDUP_REMOVED lines=27> */
.L_x_25271:
        /* <DEDUP_REMOVED lines=39> */
.L_x_25304:
[----:B------:R-:W-:Y:S05]  /*20410*/  BSYNC B0 ;  /* 0x0000000000007941 */ /* 0x000fea0003800000 */
.L_x_25303:
[----:B------:R-:W-:Y:S01]  /*20420*/  BSSY B4, `(.L_x_25305) ;  /* 0x0000007000047945 */ /* 0x000fe20003800000 */
[----:B------:R-:W-:Y:S01]  /*20430*/  FFMA R2, R7, R4, R5 ;  /* 0x0000000407027223 */ /* 0x000fe20000000005 */
[----:B------:R-:W-:Y:S05]  /*20440*/  @!P0 BRA `(.L_x_25306) ;  /* 0x0000004000008947 */ /* 0x000fea0003800000 */
[----:B------:R-:W-:Y:S01]  /*20450*/  HFMA2.MMA R3, -RZ, RZ, 1.875, 0 ;  /* 0x3f800000ff037435 */ /* 0x000fe200000001ff */
[----:B------:R-:W-:Y:S02]  /*20460*/  MOV R4, R28 ;  /* 0x0000001c00047202 */ /* 0x000fe40000000f00 */
[----:B------:R-:W-:-:S03]  /*20470*/  MOV R0, 0x20490 ;  /* 0x0002049000007802 */ /* 0x000fc60000000f00 */
[----:B-1234-:R-:W-:Y:S05]  /*20480*/  CALL.REL.NOINC `($__internal_58_$__cuda_sm3x_div_rn_ftz_f32_slowpath) ;  /* 0x0000c68000007944 */ /* 0x01efea0003c00000 */
.L_x_25306:
[----:B------:R-:W-:Y:S05]  /*20490*/  BSYNC B4 ;  /* 0x0000000000047941 */ /* 0x000fea0003800000 */
.L_x_25305:
        /* <DEDUP_REMOVED lines=18> */
.L_x_25308:
[----:B------:R-:W-:Y:S02]  /*205c0*/  ISETP.GE.AND P0, PT, R8, RZ, PT ;  /* 0x000000ff0800720c */ /* 0x000fe40003f06270 */
[----:B------:R-:W-:-:S11]  /*205d0*/  MOV R3, 0x3fd774eb ;  /* 0x3fd774eb00037802 */ /* 0x000fd60000000f00 */
[----:B------:R-:W-:-:S04]  /*205e0*/  @P0 FFMA.FTZ R2, R3, 0.93318945169448852539, -R2 ;  /* 0x3f6ee58103020823 */ /* 0x000fc80000010802 */
[----:B------:R-:W-:Y:S02]  /*205f0*/  @!P0 FFMA.FTZ R2, R3, 0.93318945169448852539, R2 ;  /* 0x3f6ee58103028823 */ /* 0x000fe40000010002 */
.L_x_25309:
[----:B------:R-:W-:Y:S05]  /*20600*/  BSYNC B0 ;  /* 0x0000000000007941 */ /* 0x000fea0003800000 */
.L_x_25307:
        /* <DEDUP_REMOVED lines=10> */
.L_x_25302:
        /* <DEDUP_REMOVED lines=13> */
.L_x_25311:
[----:B------:R-:W-:Y:S05]  /*20780*/  BSYNC B4 ;  /* 0x0000000000047941 */ /* 0x000fea0003800000 */
.L_x_25310:
        /* <DEDUP_REMOVED lines=18> */
.L_x_25313:
[----:B------:R-:W-:Y:S02]  /*208b0*/  ISETP.GE.AND P0, PT, R8, RZ, PT ;  /* 0x000000ff0800720c */ /* 0x000fe40003f06270 */
[----:B------:R-:W-:-:S11]  /*208c0*/  MOV R3, 0x3fd774eb ;  /* 0x3fd774eb00037802 */ /* 0x000fd60000000f00 */
[----:B------:R-:W-:-:S04]  /*208d0*/  @P0 FFMA.FTZ R2, R3, 0.93318945169448852539, -R2 ;  /* 0x3f6ee58103020823 */ /* 0x000fc80000010802 */
[----:B------:R-:W-:Y:S02]  /*208e0*/  @!P0 FFMA.FTZ R2, R3, 0.93318945169448852539, R2 ;  /* 0x3f6ee58103028823 */ /* 0x000fe40000010002 */
.L_x_25314:
[----:B------:R-:W-:Y:S05]  /*208f0*/  BSYNC B0 ;  /* 0x0000000000007941 */ /* 0x000fea0003800000 */
.L_x_25312:
        /* <DEDUP_REMOVED lines=11> */
.L_x_25270:
        /* <DEDUP_REMOVED lines=35> */
.L_x_25316:
[----:B------:R-:W-:Y:S05]  /*20be0*/  BSYNC B4 ;  /* 0x0000000000047941 */ /* 0x000fea0003800000 */
.L_x_25315:
        /* <DEDUP_REMOVED lines=18> */
.L_x_25318:
[----:B------:R-:W-:Y:S02]  /*20d10*/  ISETP.GE.AND P0, PT, R8, RZ, PT ;  /* 0x000000ff0800720c */ /* 0x000fe40003f06270 */
[----:B------:R-:W-:-:S11]  /*20d20*/  MOV R3, 0x3fd774eb ;  /* 0x3fd774eb00037802 */ /* 0x000fd60000000f00 */
[----:B------:R-:W-:-:S04]  /*20d30*/  @P0 FFMA.FTZ R0, R3, 0.93318945169448852539, -R0 ;  /* 0x3f6ee58103000823 */ /* 0x000fc80000010800 */
[----:B------:R-:W-:Y:S02]  /*20d40*/  @!P0 FFMA.FTZ R0, R3, 0.93318945169448852539, R0 ;  /* 0x3f6ee58103008823 */ /* 0x000fe40000010000 */
.L_x_25319:
[----:B------:R-:W-:Y:S05]  /*20d50*/  BSYNC B0 ;  /* 0x0000000000007941 */ /* 0x000fea0003800000 */
.L_x_25317:
        /* <DEDUP_REMOVED lines=11> */
.L_x_25269:
        /* <DEDUP_REMOVED lines=27> */
.L_x_25321:
[----:B------:R-:W-:Y:S05]  /*20fc0*/  BSYNC B4 ;  /* 0x0000000000047941 */ /* 0x000fea0003800000 */
.L_x_25320:
        /* <DEDUP_REMOVED lines=18> */
.L_x_25323:
[----:B------:R-:W-:Y:S02]  /*210f0*/  ISETP.GE.AND P0, PT, R8, RZ, PT ;  /* 0x000000ff0800720c */ /* 0x000fe40003f06270 */
[----:B------:R-:W-:-:S11]  /*21100*/  MOV R3, 0x3fd774eb ;  /* 0x3fd774eb00037802 */ /* 0x000fd60000000f00 */
[----:B------:R-:W-:-:S04]  /*21110*/  @P0 FFMA.FTZ R2, R3, 0.93318945169448852539, -R2 ;  /* 0x3f6ee58103020823 */ /* 0x000fc80000010802 */
[----:B------:R-:W-:Y:S02]  /*21120*/  @!P0 FFMA.FTZ R2, R3, 0.93318945169448852539, R2 ;  /* 0x3f6ee58103028823 */ /* 0x000fe40000010002 */
.L_x_25324:
[----:B------:R-:W-:Y:S05]  /*21130*/  BSYNC B0 ;  /* 0x0000000000007941 */ /* 0x000fea0003800000 */
.L_x_25322:
        /* <DEDUP_REMOVED lines=12> */
.L_x_25281:
[----:B------:R-:W-:Y:S05]  /*21200*/  BSYNC B2 ;  /* 0x0000000000027941 */ /* 0x000fea0003800000 */
.L_x_25268:
        /* <DEDUP_REMOVED lines=41> */
.L_x_25327:
        /* <DEDUP_REMOVED lines=10> */
.L_x_25326:
[----:B------:R-:W-:-:S04]  /*21540*/  FMUL.RZ R5, R5, 0.15915493667125701904 ;  /* 0x3e22f98305057820 */ /* 0x000fc8000040c000 */
[----:B------:R0:W4:Y:S08]  /*21550*/  MUFU.SIN R27, R5 ;  /* 0x00000005001b7308 */ /* 0x0001300000000400 */
[----:B------:R0:W3:Y:S01]  /*21560*/  MUFU.COS R26, R5 ;  /* 0x00000005001a7308 */ /* 0x0000e20000000000 */
[----:B------:R-:W-:Y:S05]  /*21570*/  BRA `(.L_x_25267) ;  /* 0x0000003000007947 */ /* 0x000fea0003800000 */
.L_x_25325:
[----:B------:R-:W-:Y:S01]  /*21580*/  FMUL.FTZ R4, R4, 1.4426950216293334961 ;  /* 0x3fb8aa3b04047820 */ /* 0x000fe20000410000 */
[----:B------:R-:W-:-:S03]  /*21590*/  MOV R27, R5 ;  /* 0x00000005001b7202 */ /* 0x000fc60000000f00 */
[----:B------:R0:W4:Y:S04]  /*215a0*/  MUFU.EX2 R26, R4 ;  /* 0x00000004001a7308 */ /* 0x0001280000000800 */
.L_x_25267:
[----:B------:R-:W-:Y:S05]  /*215b0*/  BSYNC B3 ;  /* 0x0000000000037941 */ /* 0x000fea0003800000 */
.L_x_25266:
        /* <DEDUP_REMOVED lines=67> */
.L_x_25337:
[----:B------:R-:W-:Y:S05]  /*219f0*/  BSYNC B0 ;  /* 0x0000000000007941 */ /* 0x000fea0003800000 */
.L_x_25336:
[----:B------:R-:W-:Y:S01]  /*21a00*/  BSSY B4, `(.L_x_25338) ;  /* 0x0000007000047945 */ /* 0x000fe20003800000 */
[----:B------:R-:W-:Y:S01]  /*21a10*/  FFMA R2, R7, R3, R2 ;  /* 0x0000000307027223 */ /* 0x000fe20000000002 */
[----:B------:R-:W-:Y:S05]  /*21a20*/  @!P0 BRA `(.L_x_25339) ;  /* 0x0000004000008947 */ /* 0x000fea0003800000 */
[----:B------:R-:W-:Y:S02]  /*21a30*/  MOV R4, R28 ;  /* 0x0000001c00047202 */ /* 0x000fe40000000f00 */
[----:B------:R-:W-:Y:S02]  /*21a40*/  MOV R3, R29 ;  /* 0x0000001d00037202 */ /* 0x000fe40000000f00 */
[----:B------:R-:W-:Y:S02]  /*21a50*/  MOV R0, 0x21a70 ;  /* 0x00021a7000007802 */ /* 0x000fe40000000f00 */
[----:B-1234-:R-:W-:Y:S05]  /*21a60*/  CALL.REL.NOINC `($__internal_58_$__cuda_sm3x_div_rn_ftz_f32_slowpath) ;  /* 0x0000b0a000007944 */ /* 0x01efea0003c00000 */
.L_x_25339:
[----:B------:R-:W-:Y:S05]  /*21a70*/  BSYNC B4 ;  /* 0x0000000000047941 */ /* 0x000fea0003800000 */
.L_x_25338:
        /* <DEDUP_REMOVED lines=18> */
.L_x_25341:
[----:B------:R-:W-:Y:S02]  /*21ba0*/  ISETP.GE.AND P0, PT, R10, RZ, PT ;  /* 0x000000ff0a00720c */ /* 0x000fe40003f06270 */
[----:B------:R-:W-:-:S11]  /*21bb0*/  MOV R3, 0x3fd774eb ;  /* 0x3fd774eb00037802 */ /* 0x000fd60000000f00 */
[----:B------:R-:W-:-:S04]  /*21bc0*/  @P0 FFMA.FTZ R2, R3, 0.93318945169448852539, -R2 ;  /* 0x3f6ee58103020823 */ /* 0x000fc80000010802 */
[----:B------:R-:W-:Y:S02]  /*21bd0*/  @!P0 FFMA.FTZ R2, R3, 0.93318945169448852539, R2 ;  /* 0x3f6ee58103028823 */ /* 0x000fe40000010002 */
.L_x_25342:
[----:B------:R-:W-:Y:S05]  /*21be0*/  BSYNC B0 ;  /* 0x0000000000007941 */ /* 0x000fea0003800000 */
.L_x_25340:
        /* <DEDUP_REMOVED lines=12> */
.L_x_25335:
        /* <DEDUP_REMOVED lines=17> */
.L_x_25346:
[----:B------:R-:W-:Y:S05]  /*21dc0*/  BSYNC B4 ;  /* 0x0000000000047941 */ /* 0x000fea0003800000 */
.L_x_25345:
        /* <DEDUP_REMOVED lines=18> */
.L_x_25348:
[----:B------:R-:W-:Y:S02]  /*21ef0*/  ISETP.GE.AND P0, PT, R10, RZ, PT ;  /* 0x000000ff0a00720c */ /* 0x000fe40003f06270 */
[----:B------:R-:W-:-:S11]  /*21f00*/  MOV R3, 0x3fd774eb ;  /* 0x3fd774eb00037802 */ /* 0x000fd60000000f00 */
[----:B------:R-:W-:-:S04]  /*21f10*/  @P0 FFMA.FTZ R2, R3, 0.93318945169448852539, -R2 ;  /* 0x3f6ee58103020823 */ /* 0x000fc80000010802 */
[----:B------:R-:W-:Y:S02]  /*21f20*/  @!P0 FFMA.FTZ R2, R3, 0.93318945169448852539, R2 ;  /* 0x3f6ee58103028823 */ /* 0x000fe40000010002 */
.L_x_25349:
[----:B------:R-:W-:Y:S05]  /*21f30*/  BSYNC B0 ;  /* 0x0000000000007941 */ /* 0x000fea0003800000 */
.L_x_25347:
        /* <DEDUP_REMOVED lines=13> */
.L_x_25344:
        /* <DEDUP_REMOVED lines=25> */
.L_x_25351:
        /* <DEDUP_REMOVED lines=40> */
.L_x_25350:
        /* <DEDUP_REMOVED lines=51> */
.L_x_25353:
[----:B------:R-:W-:Y:S05]  /*22750*/  BSYNC B0 ;  /* 0x0000000000007941 */ /* 0x000fea0003800000 */
.L_x_25352:
[----:B------:R-:W-:Y:S01]  /*22760*/  BSSY B4, `(.L_x_25354) ;  /* 0x0000006000047945 */ /* 0x000fe20003800000 */
[----:B------:R-:W-:Y:S01]  /*22770*/  FFMA R2, R5, R7, R2 ;  /* 0x0000000705027223 */ /* 0x000fe20000000002 */
[----:B------:R-:W-:Y:S05]  /*22780*/  @!P0 BRA `(.L_x_25355) ;  /* 0x0000003000008947 */ /* 0x000fea0003800000 */
[----:B------:R-:W-:Y:S02]  /*22790*/  MOV R3, R29 ;  /* 0x0000001d00037202 */ /* 0x000fe40000000f00 */
[----:B------:R-:W-:Y:S02]  /*227a0*/  MOV R0, 0x227c0 ;  /* 0x000227c000007802 */ /* 0x000fe40000000f00 */
[----:B-1234-:R-:W-:Y:S05]  /*227b0*/  CALL.REL.NOINC `($__internal_58_$__cuda_sm3x_div_rn_ftz_f32_slowpath) ;  /* 0x0000a35000007944 */ /* 0x01efea0003c00000 */
.L_x_25355:
[----:B------:R-:W-:Y:S05]  /*227c0*/  BSYNC B4 ;  /* 0x0000000000047941 */ /* 0x000fea0003800000 */
.L_x_25354:
        /* <DEDUP_REMOVED lines=18> */
.L_x_25357:
[----:B------:R-:W-:Y:S02]  /*228f0*/  ISETP.GE.AND P0, PT, R10, RZ, PT ;  /* 0x000000ff0a00720c */ /* 0x000fe40003f06270 */
[----:B------:R-:W-:-:S11]  /*22900*/  MOV R3, 0x3fd774eb ;  /* 0x3fd774eb00037802 */ /* 0x000fd60000000f00 */
[----:B------:R-:W-:-:S04]  /*22910*/  @P0 FFMA.FTZ R2, R3, 0.93318945169448852539, -R2 ;  /* 0x3f6ee58103020823 */ /* 0x000fc80000010802 */
[----:B------:R-:W-:Y:S02]  /*22920*/  @!P0 FFMA.FTZ R2, R3, 0.93318945169448852539, R2 ;  /* 0x3f6ee58103028823 */ /* 0x000fe40000010002 */
.L_x_25358:
[----:B------:R-:W-:Y:S05]  /*22930*/  BSYNC B0 ;  /* 0x0000000000007941 */ /* 0x000fea0003800000 */
.L_x_25356:
        /* <DEDUP_REMOVED lines=12> */
.L_x_25334:
        /* <DEDUP_REMOVED lines=13> */
.L_x_25360:
[----:B------:R-:W-:Y:S05]  /*22ad0*/  BSYNC B4 ;  /* 0x0000000000047941 */ /* 0x000fea0003800000 */
.L_x_25359:
        /* <DEDUP_REMOVED lines=18> */
.L_x_25362:
[----:B------:R-:W-:Y:S02]  /*22c00*/  ISETP.GE.AND P0, PT, R10, RZ, PT ;  /* 0x000000ff0a00720c */ /* 0x000fe40003f06270 */
[----:B------:R-:W-:-:S11]  /*22c10*/  MOV R3, 0x3fd774eb ;  /* 0x3fd774eb00037802 */ /* 0x000fd60000000f00 */
[----:B------:R-:W-:-:S04]  /*22c20*/  @P0 FFMA.FTZ R2, R3, 0.93318945169448852539, -R2 ;  /* 0x3f6ee58103020823 */ /* 0x000fc80000010802 */
[----:B------:R-:W-:Y:S02]  /*22c30*/  @!P0 FFMA.FTZ R2, R3, 0.93318945169448852539, R2 ;  /* 0x3f6ee58103028823 */ /* 0x000fe40000010002 */
.L_x_25363:
[----:B------:R-:W-:Y:S05]  /*22c40*/  BSYNC B0 ;  /* 0x0000000000007941 */ /* 0x000fea0003800000 */
.L_x_25361:
        /* <DEDUP_REMOVED lines=27> */
.L_x_25333:
        /* <DEDUP_REMOVED lines=39> */
.L_x_25366:
[----:B------:R-:W-:Y:S05]  /*23070*/  BSYNC B0 ;  /* 0x0000000000007941 */ /* 0x000fea0003800000 */
.L_x_25365:
[----:B------:R-:W-:Y:S01]  /*23080*/  BSSY B4, `(.L_x_25367) ;  /* 0x0000007000047945 */ /* 0x000fe20003800000 */
[----:B------:R-:W-:Y:S01]  /*23090*/  FFMA R2, R7, R4, R5 ;  /* 0x0000000407027223 */ /* 0x000fe20000000005 */
[----:B------:R-:W-:Y:S05]  /*230a0*/  @!P0 BRA `(.L_x_25368) ;  /* 0x0000004000008947 */ /* 0x000fea0003800000 */
[----:B------:R-:W-:Y:S01]  /*230b0*/  HFMA2.MMA R3, -RZ, RZ, 1.875, 0 ;  /* 0x3f800000ff037435 */ /* 0x000fe200000001ff */
[----:B------:R-:W-:Y:S02]  /*230c0*/  MOV R4, R28 ;  /* 0x0000001c00047202 */ /* 0x000fe40000000f00 */
[----:B------:R-:W-:-:S03]  /*230d0*/  MOV R0, 0x230f0 ;  /* 0x000230f000007802 */ /* 0x000fc60000000f00 */
[----:B-1234-:R-:W-:Y:S05]  /*230e0*/  CALL.REL.NOINC `($__internal_58_$__cuda_sm3x_div_rn_ftz_f32_slowpath) ;  /* 0x00009a2000007944 */ /* 0x01efea0003c00000 */
.L_x_25368:
[----:B------:R-:W-:Y:S05]  /*230f0*/  BSYNC B4 ;  /* 0x0000000000047941 */ /* 0x000fea0003800000 */
.L_x_25367:
        /* <DEDUP_REMOVED lines=18> */
.L_x_25370:
[----:B------:R-:W-:Y:S02]  /*23220*/  ISETP.GE.AND P0, PT, R10, RZ, PT ;  /* 0x000000ff0a00720c */ /* 0x000fe40003f06270 */
[----:B------:R-:W-:-:S11]  /*23230*/  MOV R3, 0x3fd774eb ;  /* 0x3fd774eb00037802 */ /* 0x000fd60000000f00 */
[----:B------:R-:W-:-:S04]  /*23240*/  @P0 FFMA.FTZ R2, R3, 0.93318945169448852539, -R2 ;  /* 0x3f6ee58103020823 */ /* 0x000fc80000010802 */
[----:B------:R-:W-:Y:S02]  /*23250*/  @!P0 FFMA.FTZ R2, R3, 0.93318945169448852539, R2 ;  /* 0x3f6ee58103028823 */ /* 0x000fe40000010002 */
.L_x_25371:
[----:B------:R-:W-:Y:S05]  /*23260*/  BSYNC B0 ;  /* 0x0000000000007941 */ /* 0x000fea0003800000 */
.L_x_25369:
        /* <DEDUP_REMOVED lines=10> */
.L_x_25364:
        /* <DEDUP_REMOVED lines=13> */
.L_x_25373:
[----:B------:R-:W-:Y:S05]  /*233e0*/  BSYNC B4 ;  /* 0x0000000000047941 */ /* 0x000fea0003800000 */
.L_x_25372:
        /* <DEDUP_REMOVED lines=18> */
.L_x_25375:
[----:B------:R-:W-:Y:S02]  /*23510*/  ISETP.GE.AND P0, PT, R10, RZ, PT ;  /* 0x000000ff0a00720c */ /* 0x000fe40003f06270 */
[----:B------:R-:W-:-:S11]  /*23520*/  MOV R3, 0x3fd774eb ;  /* 0x3fd774eb00037802 */ /* 0x000fd60000000f00 */
[----:B------:R-:W-:-:S04]  /*23530*/  @P0 FFMA.FTZ R2, R3, 0.93318945169448852539, -R2 ;  /* 0x3f6ee58103020823 */ /* 0x000fc80000010802 */
[----:B------:R-:W-:Y:S02]  /*23540*/  @!P0 FFMA.FTZ R2, R3, 0.93318945169448852539, R2 ;  /* 0x3f6ee58103028823 */ /* 0x000fe40000010002 */
.L_x_25376:
[----:B------:R-:W-:Y:S05]  /*23550*/  BSYNC B0 ;  /* 0x0000000000007941 */ /* 0x000fea0003800000 */
.L_x_25374:
        /* <DEDUP_REMOVED lines=11> */
.L_x_25332:
        /* <DEDUP_REMOVED lines=35> */
.L_x_25378:
[----:B------:R-:W-:Y:S05]  /*23840*/  BSYNC B4 ;  /* 0x0000000000047941 */ /* 0x000fea0003800000 */
.L_x_25377:
        /* <DEDUP_REMOVED lines=18> */
.L_x_25380:
[----:B------:R-:W-:Y:S02]  /*23970*/  ISETP.GE.AND P0, PT, R10, RZ, PT ;  /* 0x000000ff0a00720c */ /* 0x000fe40003f06270 */
[----:B------:R-:W-:-:S11]  /*23980*/  MOV R3, 0x3fd774eb ;  /* 0x3fd774eb00037802 */ /* 0x000fd60000000f00 */
[----:B------:R-:W-:-:S04]  /*23990*/  @P0 FFMA.FTZ R0, R3, 0.93318945169448852539, -R0 ;  /* 0x3f6ee58103000823 */ /* 0x000fc80000010800 */
[----:B------:R-:W-:Y:S02]  /*239a0*/  @!P0 FFMA.FTZ R0, R3, 0.93318945169448852539, R0 ;  /* 0x3f6ee58103008823 */ /* 0x000fe40000010000 */
.L_x_25381:
[----:B------:R-:W-:Y:S05]  /*239b0*/  BSYNC B0 ;  /* 0x0000000000007941 */ /* 0x000fea0003800000 */
.L_x_25379:
        /* <DEDUP_REMOVED lines=11> */
.L_x_25331:
        /* <DEDUP_REMOVED lines=27> */
.L_x_25383:
[----:B------:R-:W-:Y:S05]  /*23c20*/  BSYNC B4 ;  /* 0x0000000000047941 */ /* 0x000fea0003800000 */
.L_x_25382:
        /* <DEDUP_REMOVED lines=18> */
.L_x_25385:
[----:B------:R-:W-:Y:S02]  /*23d50*/  ISETP.GE.AND P0, PT, R10, RZ, PT ;  /* 0x000000ff0a00720c */ /* 0x000fe40003f06270 */
[----:B------:R-:W-:-:S11]  /*23d60*/  MOV R3, 0x3fd774eb ;  /* 0x3fd774eb00037802 */ /* 0x000fd60000000f00 */
[----:B------:R-:W-:-:S04]  /*23d70*/  @P0 FFMA.FTZ R2, R3, 0.93318945169448852539, -R2 ;  /* 0x3f6ee58103020823 */ /* 0x000fc80000010802 */
[----:B------:R-:W-:Y:S02]  /*23d80*/  @!P0 FFMA.FTZ R2, R3, 0.93318945169448852539, R2 ;  /* 0x3f6ee58103028823 */ /* 0x000fe40000010002 */
.L_x_25386:
[----:B------:R-:W-:Y:S05]  /*23d90*/  BSYNC B0 ;  /* 0x0000000000007941 */ /* 0x000fea0003800000 */
.L_x_25384:
        /* <DEDUP_REMOVED lines=12> */
.L_x_25343:
[----:B------:R-:W-:Y:S05]  /*23e60*/  BSYNC B2 ;  /* 0x0000000000027941 */ /* 0x000fea0003800000 */
.L_x_25330:
        /* <DEDUP_REMOVED lines=41> */
.L_x_25389:
        /* <DEDUP_REMOVED lines=10> */
.L_x_25388:
[----:B------:R-:W-:-:S04]  /*241a0*/  FMUL.RZ R5, R5, 0.15915493667125701904 ;  /* 0x3e22f98305057820 */ /* 0x000fc8000040c000 */
[----:B------:R0:W4:Y:S08]  /*241b0*/  MUFU.SIN R9, R5 ;  /* 0x0000000500097308 */ /* 0x0001300000000400 */
[----:B------:R0:W3:Y:S01]  /*241c0*/  MUFU.COS R8, R5 ;  /* 0x0000000500087308 */ /* 0x0000e20000000000 */
[----:B------:R-:W-:Y:S05]  /*241d0*/  BRA `(.L_x_25329) ;  /* 0x0000003000007947 */ /* 0x000fea0003800000 */
.L_x_25387:
[----:B------:R-:W-:Y:S01]  /*241e0*/  FMUL.FTZ R4, R4, 1.4426950216293334961 ;  /* 0x3fb8aa3b04047820 */ /* 0x000fe20000410000 */
[----:B------:R-:W-:-:S03]  /*241f0*/  MOV R9, R5 ;  /* 0x0000000500097202 */ /* 0x000fc60000000f00 */
[----:B------:R0:W4:Y:S04]  /*24200*/  MUFU.EX2 R8, R4 ;  /* 0x0000000400087308 */ /* 0x0001280000000800 */
.L_x_25329:
[----:B------:R-:W-:Y:S05]  /*24210*/  BSYNC B3 ;  /* 0x0000000000037941 */ /* 0x000fea0003800000 */
.L_x_25328:
        /* <DEDUP_REMOVED lines=67> */
.L_x_25399:
[----:B------:R-:W-:Y:S05]  /*24650*/  BSYNC B0 ;  /* 0x0000000000007941 */ /* 0x000fea0003800000 */
.L_x_25398:
[----:B------:R-:W-:Y:S01]  /*24660*/  BSSY B4, `(.L_x_25400) ;  /* 0x0000007000047945 */ /* 0x000fe20003800000 */
[----:B------:R-:W-:Y:S01]  /*24670*/  FFMA R2, R7, R3, R2 ;  /* 0x0000000307027223 */ /* 0x000fe20000000002 */
[----:B------:R-:W-:Y:S05]  /*24680*/  @!P0 BRA `(.L_x_25401) ;  /* 0x0000004000008947 */ /* 0x000fea0003800000 */
[----:B------:R-:W-:Y:S02]  /*24690*/  MOV R4, R28 ;  /* 0x0000001c00047202 */ /* 0x000fe40000000f00 */
[----:B------:R-:W-:Y:S02]  /*246a0*/  MOV R3, R29 ;  /* 0x0000001d00037202 */ /* 0x000fe40000000f00 */
[----:B------:R-:W-:Y:S02]  /*246b0*/  MOV R0, 0x246d0 ;  /* 0x000246d000007802 */ /* 0x000fe40000000f00 */
[----:B-1234-:R-:W-:Y:S05]  /*246c0*/  CALL.REL.NOINC `($__internal_58_$__cuda_sm3x_div_rn_ftz_f32_slowpath) ;  /* 0x0000844000007944 */ /* 0x01efea0003c00000 */
.L_x_25401:
[----:B------:R-:W-:Y:S05]  /*246d0*/  BSYNC B4 ;  /* 0x0000000000047941 */ /* 0x000fea0003800000 */
.L_x_25400:
        /* <DEDUP_REMOVED lines=18> */
.L_x_25403:
[----:B------:R-:W-:Y:S02]  /*24800*/  ISETP.GE.AND P0, PT, R12, RZ, PT ;  /* 0x000000ff0c00720c */ /* 0x000fe40003f06270 */
[----:B------:R-:W-:-:S11]  /*24810*/  MOV R3, 0x3fd774eb ;  /* 0x3fd774eb00037802 */ /* 0x000fd60000000f00 */
[----:B------:R-:W-:-:S04]  /*24820*/  @P0 FFMA.FTZ R2, R3, 0.93318945169448852539, -R2 ;  /* 0x3f6ee58103020823 */ /* 0x000fc80000010802 */
[----:B------:R-:W-:Y:S02]  /*24830*/  @!P0 FFMA.FTZ R2, R3, 0.93318945169448852539, R2 ;  /* 0x3f6ee58103028823 */ /* 0x000fe40000010002 */
.L_x_25404:
[----:B------:R-:W-:Y:S05]  /*24840*/  BSYNC B0 ;  /* 0x0000000000007941 */ /* 0x000fea0003800000 */
.L_x_25402:
        /* <DEDUP_REMOVED lines=12> */
.L_x_25397:
        /* <DEDUP_REMOVED lines=17> */
.L_x_25408:
[----:B------:R-:W-:Y:S05]  /*24a20*/  BSYNC B4 ;  /* 0x0000000000047941 */ /* 0x000fea0003800000 */
.L_x_25407:
        /* <DEDUP_REMOVED lines=18> */
.L_x_25410:
[----:B------:R-:W-:Y:S02]  /*24b50*/  ISETP.GE.AND P0, PT, R12, RZ, PT ;  /* 0x000000ff0c00720c */ /* 0x000fe40003f06270 */
[----:B------:R-:W-:-:S11]  /*24b60*/  MOV R3, 0x3fd774eb ;  /* 0x3fd774eb00037802 */ /* 0x000fd60000000f00 */
[----:B------:R-:W-:-:S04]  /*24b70*/  @P0 FFMA.FTZ R2, R3, 0.93318945169448852539, -R2 ;  /* 0x3f6ee58103020823 */ /* 0x000fc80000010802 */
[----:B------:R-:W-:Y:S02]  /*24b80*/  @!P0 FFMA.FTZ R2, R3, 0.93318945169448852539, R2 ;  /* 0x3f6ee58103028823 */ /* 0x000fe40000010002 */
.L_x_25411:
[----:B------:R-:W-:Y:S05]  /*24b90*/  BSYNC B0 ;  /* 0x0000000000007941 */ /* 0x000fea0003800000 */
.L_x_25409:
        /* <DEDUP_REMOVED lines=13> */
.L_x_25406:
        /* <DEDUP_REMOVED lines=25> */
.L_x_25413:
        /* <DEDUP_REMOVED lines=40> */
.L_x_25412:
        /* <DEDUP_REMOVED lines=51> */
.L_x_25415:
[----:B------:R-:W-:Y:S05]  /*253b0*/  BSYNC B0 ;  /* 0x0000000000007941 */ /* 0x000fea0003800000 */
.L_x_25414:
[----:B------:R-:W-:Y:S01]  /*253c0*/  BSSY B4, `(.L_x_25416) ;  /* 0x0000006000047945 */ /* 0x000fe20003800000 */
[----:B------:R-:W-:Y:S01]  /*253d0*/  FFMA R2, R5, R7, R2 ;  /* 0x0000000705027223 */ /* 0x000fe20000000002 */
[----:B------:R-:W-:Y:S05]  /*253e0*/  @!P0 BRA `(.L_x_25417) ;  /* 0x0000003000008947 */ /* 0x000fea0003800000 */
[----:B------:R-:W-:Y:S02]  /*253f0*/  MOV R3, R29 ;  /* 0x0000001d00037202 */ /* 0x000fe40000000f00 */
[----:B------:R-:W-:Y:S02]  /*25400*/  MOV R0, 0x25420 ;  /* 0x0002542000007802 */ /* 0x000fe40000000f00 */
[----:B-1234-:R-:W-:Y:S05]  /*25410*/  CALL.REL.NOINC `($__internal_58_$__cuda_sm3x_div_rn_ftz_f32_slowpath) ;  /* 0x000076f000007944 */ /* 0x01efea0003c00000 */
.L_x_25417:
[----:B------:R-:W-:Y:S05]  /*25420*/  BSYNC B4 ;  /* 0x0000000000047941 */ /* 0x000fea0003800000 */
.L_x_25416:
        /* <DEDUP_REMOVED lines=18> */
.L_x_25419:
[----:B------:R-:W-:Y:S02]  /*25550*/  ISETP.GE.AND P0, PT, R12, RZ, PT ;  /* 0x000000ff0c00720c */ /* 0x000fe40003f06270 */
[----:B------:R-:W-:-:S11]  /*25560*/  MOV R3, 0x3fd774eb ;  /* 0x3fd774eb00037802 */ /* 0x000fd60000000f00 */
[----:B------:R-:W-:-:S04]  /*25570*/  @P0 FFMA.FTZ R2, R3, 0.93318945169448852539, -R2 ;  /* 0x3f6ee58103020823 */ /* 0x000fc80000010802 */
[----:B------:R-:W-:Y:S02]  /*25580*/  @!P0 FFMA.FTZ R2, R3, 0.93318945169448852539, R2 ;  /* 0x3f6ee58103028823 */ /* 0x000fe40000010002 */
.L_x_25420:
[----:B------:R-:W-:Y:S05]  /*25590*/  BSYNC B0 ;  /* 0x0000000000007941 */ /* 0x000fea0003800000 */
.L_x_25418:
        /* <DEDUP_REMOVED lines=12> */
.L_x_25396:
        /* <DEDUP_REMOVED lines=13> */
.L_x_25422:
[----:B------:R-:W-:Y:S05]  /*25730*/  BSYNC B4 ;  /* 0x0000000000047941 */ /* 0x000fea0003800000 */
.L_x_25421:
        /* <DEDUP_REMOVED lines=18> */
.L_x_25424:
[----:B------:R-:W-:Y:S02]  /*25860*/  ISETP.GE.AND P0, PT, R12, RZ, PT ;  /* 0x000000ff0c00720c */ /* 0x000fe40003f06270 */
[----:B------:R-:W-:-:S11]  /*25870*/  MOV R3, 0x3fd774eb ;  /* 0x3fd774eb00037802 */ /* 0x000fd60000000f00 */
[----:B------:R-:W-:-:S04]  /*25880*/  @P0 FFMA.FTZ R2, R3, 0.93318945169448852539, -R2 ;  /* 0x3f6ee58103020823 */ /* 0x000fc80000010802 */
[----:B------:R-:W-:Y:S02]  /*25890*/  @!P0 FFMA.FTZ R2, R3, 0.93318945169448852539, R2 ;  /* 0x3f6ee58103028823 */ /* 0x000fe40000010002 */
.L_x_25425:
[----:B------:R-:W-:Y:S05]  /*258a0*/  BSYNC B0 ;  /* 0x0000000000007941 */ /* 0x000fea0003800000 */
.L_x_25423:
        /* <DEDUP_REMOVED lines=27> */
.L_x_25395:
        /* <DEDUP_REMOVED lines=39> */
.L_x_25428:
[----:B------:R-:W-:Y:S05]  /*25cd0*/  BSYNC B0 ;  /* 0x0000000000007941 */ /* 0x000fea0003800000 */
.L_x_25427:
[----:B------:R-:W-:Y:S01]  /*25ce0*/  BSSY B4, `(.L_x_25429) ;  /* 0x0000007000047945 */ /* 0x000fe20003800000 */
[----:B------:R-:W-:Y:S01]  /*25cf0*/  FFMA R2, R7, R4, R5 ;  /* 0x0000000407027223 */ /* 0x000fe20000000005 */
[----:B------:R-:W-:Y:S05]  /*25d00*/  @!P0 BRA `(.L_x_25430) ;  /* 0x0000004000008947 */ /* 0x000fea0003800000 */
[----:B------:R-:W-:Y:S01]  /*25d10*/  HFMA2.MMA R3, -RZ, RZ, 1.875, 0 ;  /* 0x3f800000ff037435 */ /* 0x000fe200000001ff */
[----:B------:R-:W-:Y:S02]  /*25d20*/  MOV R4, R28 ;  /* 0x0000001c00047202 */ /* 0x000fe40000000f00 */
[----:B------:R-:W-:-:S03]  /*25d30*/  MOV R0, 0x25d50 ;  /* 0x00025d5000007802 */ /* 0x000fc60000000f00 */
[----:B-1234-:R-:W-:Y:S05]  /*25d40*/  CALL.REL.NOINC `($__internal_58_$__cuda_sm3x_div_rn_ftz_f32_slowpath) ;  /* 0x00006dc000007944 */ /* 0x01efea0003c00000 */
.L_x_25430:
[----:B------:R-:W-:Y:S05]  /*25d50*/  BSYNC B4 ;  /* 0x0000000000047941 */ /* 0x000fea0003800000 */
.L_x_25429:
        /* <DEDUP_REMOVED lines=18> */
.L_x_25432:
[----:B------:R-:W-:Y:S02]  /*25e80*/  ISETP.GE.AND P0, PT, R12, RZ, PT ;  /* 0x000000ff0c00720c */ /* 0x000fe40003f06270 */
[----:B------:R-:W-:-:S11]  /*25e90*/  MOV R3, 0x3fd774eb ;  /* 0x3fd774eb00037802 */ /* 0x000fd60000000f00 */
[----:B------:R-:W-:-:S04]  /*25ea0*/  @P0 FFMA.FTZ R2, R3, 0.93318945169448852539, -R2 ;  /* 0x3f6ee58103020823 */ /* 0x000fc80000010802 */
[----:B------:R-:W-:Y:S02]  /*25eb0*/  @!P0 FFMA.FTZ R2, R3, 0.93318945169448852539, R2 ;  /* 0x3f6ee58103028823 */ /* 0x000fe40000010002 */
.L_x_25433:
[----:B------:R-:W-:Y:S05]  /*25ec0*/  BSYNC B0 ;  /* 0x0000000000007941 */ /* 0x000fea0003800000 */
.L_x_25431:
        /* <DEDUP_REMOVED lines=10> */
.L_x_25426:
        /* <DEDUP_REMOVED lines=13> */
.L_x_25435:
[----:B------:R-:W-:Y:S05]  /*26040*/  BSYNC B4 ;  /* 0x0000000000047941 */ /* 0x000fea0003800000 */
.L_x_25434:
        /* <DEDUP_REMOVED lines=18> */
.L_x_25437:
[----:B------:R-:W-:Y:S02]  /*26170*/  ISETP.GE.AND P0, PT, R12, RZ, PT ;  /* 0x000000ff0c00720c */ /* 0x000fe40003f06270 */
[----:B------:R-:W-:-:S11]  /*26180*/  MOV R3, 0x3fd774eb ;  /* 0x3fd774eb00037802 */ /* 0x000fd60000000f00 */
[----:B------:R-:W-:-:S04]  /*26190*/  @P0 FFMA.FTZ R2, R3, 0.93318945169448852539, -R2 ;  /* 0x3f6ee58103020823 */ /* 0x000fc80000010802 */
[----:B------:R-:W-:Y:S02]  /*261a0*/  @!P0 FFMA.FTZ R2, R3, 0.93318945169448852539, R2 ;  /* 0x3f6ee58103028823 */ /* 0x000fe40000010002 */
.L_x_25438:
[----:B------:R-:W-:Y:S05]  /*261b0*/  BSYNC B0 ;  /* 0x0000000000007941 */ /* 0x000fea0003800000 */
.L_x_25436:
        /* <DEDUP_REMOVED lines=11> */
.L_x_25394:
        /* <DEDUP_REMOVED lines=35> */
.L_x_25440:
[----:B------:R-:W-:Y:S05]  /*264a0*/  BSYNC B4 ;  /* 0x0000000000047941 */ /* 0x000fea0003800000 */
.L_x_25439:
        /* <DEDUP_REMOVED lines=18> */
.L_x_25442:
[----:B------:R-:W-:Y:S02]  /*265d0*/  ISETP.GE.AND P0, PT, R12, RZ, PT ;  /* 0x000000ff0c00720c */ /* 0x000fe40003f06270 */
[----:B------:R-:W-:-:S11]  /*265e0*/  MOV R3, 0x3fd774eb ;  /* 0x3fd774eb00037802 */ /* 0x000fd60000000f00 */
[----:B------:R-:W-:-:S04]  /*265f0*/  @P0 FFMA.FTZ R0, R3, 0.93318945169448852539, -R0 ;  /* 0x3f6ee58103000823 */ /* 0x000fc80000010800 */
[----:B------:R-:W-:Y:S02]  /*26600*/  @!P0 FFMA.FTZ R0, R3, 0.93318945169448852539, R0 ;  /* 0x3f6ee58103008823 */ /* 0x000fe40000010000 */
.L_x_25443:
[----:B------:R-:W-:Y:S05]  /*26610*/  BSYNC B0 ;  /* 0x0000000000007941 */ /* 0x000fea0003800000 */
.L_x_25441:
        /* <DEDUP_REMOVED lines=11> */
.L_x_25393:
        /* <DEDUP_REMOVED lines=27> */
.L_x_25445:
[----:B------:R-:W-:Y:S05]  /*26880*/  BSYNC B4 ;  /* 0x0000000000047941 */ /* 0x000fea0003800000 */
.L_x_25444:
        /* <DEDUP_REMOVED lines=18> */
.L_x_25447:
[----:B------:R-:W-:Y:S02]  /*269b0*/  ISETP.GE.AND P0, PT, R12, RZ, PT ;  /* 0x000000ff0c00720c */ /* 0x000fe40003f06270 */
[----:B------:R-:W-:-:S11]  /*269c0*/  MOV R3, 0x3fd774eb ;  /* 0x3fd774eb00037802 */ /* 0x000fd60000000f00 */
[----:B------:R-:W-:-:S04]  /*269d0*/  @P0 FFMA.FTZ R2, R3, 0.93318945169448852539, -R2 ;  /* 0x3f6ee58103020823 */ /* 0x000fc80000010802 */
[----:B------:R-:W-:Y:S02]  /*269e0*/  @!P0 FFMA.FTZ R2, R3, 0.93318945169448852539, R2 ;  /* 0x3f6ee58103028823 */ /* 0x000fe40000010002 */
.L_x_25448:
[----:B------:R-:W-:Y:S05]  /*269f0*/  BSYNC B0 ;  /* 0x0000000000007941 */ /* 0x000fea0003800000 */
.L_x_25446:
        /* <DEDUP_REMOVED lines=12> */
.L_x_25405:
[----:B------:R-:W-:Y:S05]  /*26ac0*/  BSYNC B2 ;  /* 0x0000000000027941 */ /* 0x000fea0003800000 */
.L_x_25392:
        /* <DEDUP_REMOVED lines=41> */
.L_x_25451:
        /* <DEDUP_REMOVED lines=10> */
.L_x_25450:
[----:B------:R-:W-:-:S04]  /*26e00*/  FMUL.RZ R5, R5, 0.15915493667125701904 ;  /* 0x3e22f98305057820 */ /* 0x000fc8000040c000 */
[----:B------:R0:W4:Y:S08]  /*26e10*/  MUFU.SIN R11, R5 ;  /* 0x00000005000b7308 */ /* 0x0001300000000400 */
[----:B------:R0:W3:Y:S01]  /*26e20*/  MUFU.COS R10, R5 ;  /* 0x00000005000a7308 */ /* 0x0000e20000000000 */
[----:B------:R-:W-:Y:S05]  /*26e30*/  BRA `(.L_x_25391) ;  /* 0x0000003000007947 */ /* 0x000fea0003800000 */
.L_x_25449:
[----:B------:R-:W-:Y:S01]  /*26e40*/  FMUL.FTZ R4, R4, 1.4426950216293334961 ;  /* 0x3fb8aa3b04047820 */ /* 0x000fe20000410000 */
[----:B------:R-:W-:-:S03]  /*26e50*/  MOV R11, R5 ;  /* 0x00000005000b7202 */ /* 0x000fc60000000f00 */
[----:B------:R0:W4:Y:S04]  /*26e60*/  MUFU.EX2 R10, R4 ;  /* 0x00000004000a7308 */ /* 0x0001280000000800 */
.L_x_25391:
[----:B------:R-:W-:Y:S05]  /*26e70*/  BSYNC B3 ;  /* 0x0000000000037941 */ /* 0x000fea0003800000 */
.L_x_25390:
        /* <DEDUP_REMOVED lines=67> */
.L_x_25461:
[----:B------:R-:W-:Y:S05]  /*272b0*/  BSYNC B0 ;  /* 0x0000000000007941 */ /* 0x000fea0003800000 */
.L_x_25460:
[----:B------:R-:W-:Y:S01]  /*272c0*/  BSSY B4, `(.L_x_25462) ;  /* 0x0000007000047945 */ /* 0x000fe20003800000 */
[----:B------:R-:W-:Y:S01]  /*272d0*/  FFMA R2, R7, R3, R2 ;  /* 0x0000000307027223 */ /* 0x000fe20000000002 */
[----:B------:R-:W-:Y:S05]  /*272e0*/  @!P0 BRA `(.L_x_25463) ;  /* 0x0000004000008947 */ /* 0x000fea0003800000 */
[----:B------:R-:W-:Y:S02]  /*272f0*/  MOV R4, R28 ;  /* 0x0000001c00047202 */ /* 0x000fe40000000f00 */
[----:B------:R-:W-:Y:S02]  /*27300*/  MOV R3, R29 ;  /* 0x0000001d00037202 */ /* 0x000fe40000000f00 */
[----:B------:R-:W-:Y:S02]  /*27310*/  MOV R0, 0x27330 ;  /* 0x0002733000007802 */ /* 0x000fe40000000f00 */
[----:B-1234-:R-:W-:Y:S05]  /*27320*/  CALL.REL.NOINC `($__internal_58_$__cuda_sm3x_div_rn_ftz_f32_slowpath) ;  /* 0x000057e000007944 */ /* 0x01efea0003c00000 */
.L_x_25463:
[----:B------:R-:W-:Y:S05]  /*27330*/  BSYNC B4 ;  /* 0x0000000000047941 */ /* 0x000fea0003800000 */
.L_x_25462:
        /* <DEDUP_REMOVED lines=18> */
.L_x_25465:
[----:B------:R-:W-:Y:S02]  /*27460*/  ISETP.GE.AND P0, PT, R14, RZ, PT ;  /* 0x000000ff0e00720c */ /* 0x000fe40003f06270 */
[----:B------:R-:W-:-:S11]  /*27470*/  MOV R3, 0x3fd774eb ;  /* 0x3fd774eb00037802 */ /* 0x000fd60000000f00 */
[----:B------:R-:W-:-:S04]  /*27480*/  @P0 FFMA.FTZ R2, R3, 0.93318945169448852539, -R2 ;  /* 0x3f6ee58103020823 */ /* 0x000fc80000010802 */
[----:B------:R-:W-:Y:S02]  /*27490*/  @!P0 FFMA.FTZ R2, R3, 0.93318945169448852539, R2 ;  /* 0x3f6ee58103028823 */ /* 0x000fe40000010002 */
.L_x_25466:
[----:B------:R-:W-:Y:S05]  /*274a0*/  BSYNC B0 ;  /* 0x0000000000007941 */ /* 0x000fea0003800000 */
.L_x_25464:
        /* <DEDUP_REMOVED lines=12> */
.L_x_25459:
        /* <DEDUP_REMOVED lines=17> */
.L_x_25470:
[----:B------:R-:W-:Y:S05]  /*27680*/  BSYNC B4 ;  /* 0x0000000000047941 */ /* 0x000fea0003800000 */
.L_x_25469:
        /* <DEDUP_REMOVED lines=18> */
.L_x_25472:
[----:B------:R-:W-:Y:S02]  /*277b0*/  ISETP.GE.AND P0, PT, R14, RZ, PT ;  /* 0x000000ff0e00720c */ /* 0x000fe40003f06270 */
[----:B------:R-:W-:-:S11]  /*277c0*/  MOV R3, 0x3fd774eb ;  /* 0x3fd774eb00037802 */ /* 0x000fd60000000f00 */
[----:B------:R-:W-:-:S04]  /*277d0*/  @P0 FFMA.FTZ R2, R3, 0.93318945169448852539, -R2 ;  /* 0x3f6ee58103020823 */ /* 0x000fc80000010802 */
[----:B------:R-:W-:Y:S02]  /*277e0*/  @!P0 FFMA.FTZ R2, R3, 0.93318945169448852539, R2 ;  /* 0x3f6ee58103028823 */ /* 0x000fe40000010002 */
.L_x_25473:
[----:B------:R-:W-:Y:S05]  /*277f0*/  BSYNC B0 ;  /* 0x0000000000007941 */ /* 0x000fea0003800000 */
.L_x_25471:
        /* <DEDUP_REMOVED lines=13> */
.L_x_25468:
        /* <DEDUP_REMOVED lines=25> */
.L_x_25475:
        /* <DEDUP_REMOVED lines=40> */
.L_x_25474:
        /* <DEDUP_REMOVED lines=51> */
.L_x_25477:
[----:B------:R-:W-:Y:S05]  /*28010*/  BSYNC B0 ;  /* 0x0000000000007941 */ /* 0x000fea0003800000 */
.L_x_25476:
[----:B------:R-:W-:Y:S01]  /*28020*/  BSSY B4, `(.L_x_25478) ;  /* 0x0000006000047945 */ /* 0x000fe20003800000 */
[----:B------:R-:W-:Y:S01]  /*28030*/  FFMA R2, R5, R7, R2 ;  /* 0x0000000705027223 */ /* 0x000fe20000000002 */
[----:B------:R-:W-:Y:S05]  /*28040*/  @!P0 BRA `(.L_x_25479) ;  /* 0x0000003000008947 */ /* 0x000fea0003800000 */
[----:B------:R-:W-:Y:S02]  /*28050*/  MOV R3, R29 ;  /* 0x0000001d00037202 */ /* 0x000fe40000000f00 */
[----:B------:R-:W-:Y:S02]  /*28060*/  MOV R0, 0x28080 ;  /* 0x0002808000007802 */ /* 0x000fe40000000f00 */
[----:B-1234-:R-:W-:Y:S05]  /*28070*/  CALL.REL.NOINC `($__internal_58_$__cuda_sm3x_div_rn_ftz_f32_slowpath) ;  /* 0x00004a9000007944 */ /* 0x01efea0003c00000 */
.L_x_25479:
[----:B------:R-:W-:Y:S05]  /*28080*/  BSYNC B4 ;  /* 0x0000000000047941 */ /* 0x000fea0003800000 */
.L_x_25478:
        /* <DEDUP_REMOVED lines=18> */
.L_x_25481:
[----:B------:R-:W-:Y:S02]  /*281b0*/  ISETP.GE.AND P0, PT, R14, RZ, PT ;  /* 0x000000ff0e00720c */ /* 0x000fe40003f06270 */
[----:B------:R-:W-:-:S11]  /*281c0*/  MOV R3, 0x3fd774eb ;  /* 0x3fd774eb00037802 */ /* 0x000fd60000000f00 */
[----:B------:R-:W-:-:S04]  /*281d0*/  @P0 FFMA.FTZ R2, R3, 0.93318945169448852539, -R2 ;  /* 0x3f6ee58103020823 */ /* 0x000fc80000010802 */
[----:B------:R-:W-:Y:S02]  /*281e0*/  @!P0 FFMA.FTZ R2, R3, 0.93318945169448852539, R2 ;  /* 0x3f6ee58103028823 */ /* 0x000fe40000010002 */
.L_x_25482:
[----:B------:R-:W-:Y:S05]  /*281f0*/  BSYNC B0 ;  /* 0x0000000000007941 */ /* 0x000fea0003800000 */
.L_x_25480:
        /* <DEDUP_REMOVED lines=12> */
.L_x_25458:
        /* <DEDUP_REMOVED lines=13> */
.L_x_25484:
[----:B------:R-:W-:Y:S05]  /*28390*/  BSYNC B4 ;  /* 0x0000000000047941 */ /* 0x000fea0003800000 */
.L_x_25483:
        /* <DEDUP_REMOVED lines=18> */
.L_x_25486:
[----:B------:R-:W-:Y:S02]  /*284c0*/  ISETP.GE.AND P0, PT, R14, RZ, PT ;  /* 0x000000ff0e00720c */ /* 0x000fe40003f06270 */
[----:B------:R-:W-:-:S11]  /*284d0*/  MOV R3, 0x3fd774eb ;  /* 0x3fd774eb00037802 */ /* 0x000fd60000000f00 */
[----:B------:R-:W-:-:S04]  /*284e0*/  @P0 FFMA.FTZ R2, R3, 0.93318945169448852539, -R2 ;  /* 0x3f6ee58103020823 */ /* 0x000fc80000010802 */
[----:B------:R-:W-:Y:S02]  /*284f0*/  @!P0 FFMA.FTZ R2, R3, 0.93318945169448852539, R2 ;  /* 0x3f6ee58103028823 */ /* 0x000fe40000010002 */
.L_x_25487:
[----:B------:R-:W-:Y:S05]  /*28500*/  BSYNC B0 ;  /* 0x0000000000007941 */ /* 0x000fea0003800000 */
.L_x_25485:
        /* <DEDUP_REMOVED lines=27> */
.L_x_25457:
        /* <DEDUP_REMOVED lines=39> */
.L_x_25490:
[----:B------:R-:W-:Y:S05]  /*28930*/  BSYNC B0 ;  /* 0x0000000000007941 */ /* 0x000fea0003800000 */
.L_x_25489:
[----:B------:R-:W-:Y:S01]  /*28940*/  BSSY B4, `(.L_x_25491) ;  /* 0x0000007000047945 */ /* 0x000fe20003800000 */
[----:B------:R-:W-:Y:S01]  /*28950*/  FFMA R2, R7, R4, R5 ;  /* 0x0000000407027223 */ /* 0x000fe20000000005 */
[----:B------:R-:W-:Y:S05]  /*28960*/  @!P0 BRA `(.L_x_25492) ;  /* 0x0000004000008947 */ /* 0x000fea0003800000 */
[----:B------:R-:W-:Y:S01]  /*28970*/  HFMA2.MMA R3, -RZ, RZ, 1.875, 0 ;  /* 0x3f800000ff037435 */ /* 0x000fe200000001ff */
[----:B------:R-:W-:Y:S02]  /*28980*/  MOV R4, R28 ;  /* 0x0000001c00047202 */ /* 0x000fe40000000f00 */
[----:B------:R-:W-:-:S03]  /*28990*/  MOV R0, 0x289b0 ;  /* 0x000289b000007802 */ /* 0x000fc60000000f00 */
[----:B-1234-:R-:W-:Y:S05]  /*289a0*/  CALL.REL.NOINC `($__internal_58_$__cuda_sm3x_div_rn_ftz_f32_slowpath) ;  /* 0x0000416000007944 */ /* 0x01efea0003c00000 */
.L_x_25492:
[----:B------:R-:W-:Y:S05]  /*289b0*/  BSYNC B4 ;  /* 0x0000000000047941 */ /* 0x000fea0003800000 */
.L_x_25491:
        /* <DEDUP_REMOVED lines=18> */
.L_x_25494:
[----:B------:R-:W-:Y:S02]  /*28ae0*/  ISETP.GE.AND P0, PT, R14, RZ, PT ;  /* 0x000000ff0e00720c */ /* 0x000fe40003f06270 */
[----:B------:R-:W-:-:S11]  /*28af0*/  MOV R3, 0x3fd774eb ;  /* 0x3fd774eb00037802 */ /* 0x000fd60000000f00 */
[----:B------:R-:W-:-:S04]  /*28b00*/  @P0 FFMA.FTZ R2, R3, 0.93318945169448852539, -R2 ;  /* 0x3f6ee58103020823 */ /* 0x000fc80000010802 */
[----:B------:R-:W-:Y:S02]  /*28b10*/  @!P0 FFMA.FTZ R2, R3, 0.93318945169448852539, R2 ;  /* 0x3f6ee58103028823 */ /* 0x000fe40000010002 */
.L_x_25495:
[----:B------:R-:W-:Y:S05]  /*28b20*/  BSYNC B0 ;  /* 0x0000000000007941 */ /* 0x000fea0003800000 */
.L_x_25493:
        /* <DEDUP_REMOVED lines=10> */
.L_x_25488:
        /* <DEDUP_REMOVED lines=13> */
.L_x_25497:
[----:B------:R-:W-:Y:S05]  /*28ca0*/  BSYNC B4 ;  /* 0x0000000000047941 */ /* 0x000fea0003800000 */
.L_x_25496:
        /* <DEDUP_REMOVED lines=18> */
.L_x_25499:
[----:B------:R-:W-:Y:S02]  /*28dd0*/  ISETP.GE.AND P0, PT, R14, RZ, PT ;  /* 0x000000ff0e00720c */ /* 0x000fe40003f06270 */
[----:B------:R-:W-:-:S11]  /*28de0*/  MOV R3, 0x3fd774eb ;  /* 0x3fd774eb00037802 */ /* 0x000fd60000000f00 */
[----:B------:R-:W-:-:S04]  /*28df0*/  @P0 FFMA.FTZ R2, R3, 0.93318945169448852539, -R2 ;  /* 0x3f6ee58103020823 */ /* 0x000fc80000010802 */
[----:B------:R-:W-:Y:S02]  /*28e00*/  @!P0 FFMA.FTZ R2, R3, 0.93318945169448852539, R2 ;  /* 0x3f6ee58103028823 */ /* 0x000fe40000010002 */
.L_x_25500:
[----:B------:R-:W-:Y:S05]  /*28e10*/  BSYNC B0 ;  /* 0x0000000000007941 */ /* 0x000fea0003800000 */
.L_x_25498:
        /* <DEDUP_REMOVED lines=11> */
.L_x_25456:
        /* <DEDUP_REMOVED lines=35> */
.L_x_25502:
[----:B------:R-:W-:Y:S05]  /*29100*/  BSYNC B4 ;  /* 0x0000000000047941 */ /* 0x000fea0003800000 */
.L_x_25501:
        /* <DEDUP_REMOVED lines=18> */
.L_x_25504:
[----:B------:R-:W-:Y:S02]  /*29230*/  ISETP.GE.AND P0, PT, R14, RZ, PT ;  /* 0x000000ff0e00720c */ /* 0x000fe40003f06270 */
[----:B------:R-:W-:-:S11]  /*29240*/  MOV R3, 0x3fd774eb ;  /* 0x3fd774eb00037802 */ /* 0x000fd60000000f00 */
[----:B------:R-:W-:-:S04]  /*29250*/  @P0 FFMA.FTZ R0, R3, 0.93318945169448852539, -R0 ;  /* 0x3f6ee58103000823 */ /* 0x000fc80000010800 */
[----:B------:R-:W-:Y:S02]  /*29260*/  @!P0 FFMA.FTZ R0, R3, 0.93318945169448852539, R0 ;  /* 0x3f6ee58103008823 */ /* 0x000fe40000010000 */
.L_x_25505:
[----:B------:R-:W-:Y:S05]  /*29270*/  BSYNC B0 ;  /* 0x0000000000007941 */ /* 0x000fea0003800000 */
.L_x_25503:
        /* <DEDUP_REMOVED lines=11> */
.L_x_25455:
        /* <DEDUP_REMOVED lines=27> */
.L_x_25507:
[----:B------:R-:W-:Y:S05]  /*294e0*/  BSYNC B4 ;  /* 0x0000000000047941 */ /* 0x000fea0003800000 */
.L_x_25506:
        /* <DEDUP_REMOVED lines=18> */
.L_x_25509:
[----:B------:R-:W-:Y:S02]  /*29610*/  ISETP.GE.AND P0, PT, R14, RZ, PT ;  /* 0x000000ff0e00720c */ /* 0x000fe40003f06270 */
[----:B------:R-:W-:-:S11]  /*29620*/  MOV R3, 0x3fd774eb ;  /* 0x3fd774eb00037802 */ /* 0x000fd60000000f00 */
[----:B------:R-:W-:-:S04]  /*29630*/  @P0 FFMA.FTZ R2, R3, 0.93318945169448852539, -R2 ;  /* 0x3f6ee58103020823 */ /* 0x000fc80000010802 */
[----:B------:R-:W-:Y:S02]  /*29640*/  @!P0 FFMA.FTZ R2, R3, 0.93318945169448852539, R2 ;  /* 0x3f6ee58103028823 */ /* 0x000fe40000010002 */
.L_x_25510:
[----:B------:R-:W-:Y:S05]  /*29650*/  BSYNC B0 ;  /* 0x0000000000007941 */ /* 0x000fea0003800000 */
.L_x_25508:
        /* <DEDUP_REMOVED lines=12> */
.L_x_25467:
[----:B------:R-:W-:Y:S05]  /*29720*/  BSYNC B2 ;  /* 0x0000000000027941 */ /* 0x000fea0003800000 */
.L_x_25454:
        /* <DEDUP_REMOVED lines=41> */
.L_x_25513:
        /* <DEDUP_REMOVED lines=10> */
.L_x_25512:
[----:B------:R-:W-:-:S04]  /*29a60*/  FMUL.RZ R5, R5, 0.15915493667125701904 ;  /* 0x3e22f98305057820 */ /* 0x000fc8000040c000 */
[----:B------:R0:W4:Y:S08]  /*29a70*/  MUFU.SIN R13, R5 ;  /* 0x00000005000d7308 */ /* 0x0001300000000400 */
[----:B------:R0:W3:Y:S01]  /*29a80*/  MUFU.COS R12, R5 ;  /* 0x00000005000c7308 */ /* 0x0000e20000000000 */
[----:B------:R-:W-:Y:S05]  /*29a90*/  BRA `(.L_x_25453) ;  /* 0x0000003000007947 */ /* 0x000fea0003800000 */
.L_x_25511:
[----:B------:R-:W-:Y:S01]  /*29aa0*/  FMUL.FTZ R4, R4, 1.4426950216293334961 ;  /* 0x3fb8aa3b04047820 */ /* 0x000fe20000410000 */
[----:B------:R-:W-:-:S03]  /*29ab0*/  MOV R13, R5 ;  /* 0x00000005000d7202 */ /* 0x000fc60000000f00 */
[----:B------:R0:W4:Y:S04]  /*29ac0*/  MUFU.EX2 R12, R4 ;  /* 0x00000004000c7308 */ /* 0x0001280000000800 */
.L_x_25453:
[----:B------:R-:W-:Y:S05]  /*29ad0*/  BSYNC B3 ;  /* 0x0000000000037941 */ /* 0x000fea0003800000 */
.L_x_25452:
[----:B------:R-:W5:Y:S01]  /*29ae0*/  S2R R0, SR_TID.X ;  /* 0x0000000000007919 */ /* 0x000f620000002100 */
[----:B------:R-:W-:Y:S01]  /*29af0*/  BSSY B3, `(.L_x_25514) ;  /* 0x00002c4000037945 */ /* 0x000fe20003800000 */
[----:B0-----:R-:W-:Y:S01]  /*29b00*/  CS2R R2, SRZ ;  /* 0x0000000000027805 */ /* 0x001fe2000001ff00 */
        /* <DEDUP_REMOVED lines=64> */
.L_x_25523:
[----:B------:R-:W-:Y:S05]  /*29f10*/  BSYNC B0 ;  /* 0x0000000000007941 */ /* 0x000fea0003800000 */
.L_x_25522:
[----:B------:R-:W-:Y:S01]  /*29f20*/  BSSY B4, `(.L_x_25524) ;  /* 0x0000007000047945 */ /* 0x000fe20003800000 */
[----:B------:R-:W-:Y:S01]  /*29f30*/  FFMA R2, R7, R3, R2 ;  /* 0x0000000307027223 */ /* 0x000fe20000000002 */
[----:B------:R-:W-:Y:S05]  /*29f40*/  @!P0 BRA `(.L_x_25525) ;  /* 0x0000004000008947 */ /* 0x000fea0003800000 */
[----:B------:R-:W-:Y:S02]  /*29f50*/  MOV R4, R28 ;  /* 0x0000001c00047202 */ /* 0x000fe40000000f00 */
[----:B------:R-:W-:Y:S02]  /*29f60*/  MOV R3, R29 ;  /* 0x0000001d00037202 */ /* 0x000fe40000000f00 */
[----:B------:R-:W-:Y:S02]  /*29f70*/  MOV R0, 0x29f90 ;  /* 0x00029f9000007802 */ /* 0x000fe40000000f00 */
[----:B-1234-:R-:W-:Y:S05]  /*29f80*/  CALL.REL.NOINC `($__internal_58_$__cuda_sm3x_div_rn_ftz_f32_slowpath) ;  /* 0x00002b8000007944 */ /* 0x01efea0003c00000 */
.L_x_25525:
[----:B------:R-:W-:Y:S05]  /*29f90*/  BSYNC B4 ;  /* 0x0000000000047941 */ /* 0x000fea0003800000 */
.L_x_25524:
        /* <DEDUP_REMOVED lines=18> */
.L_x_25527:
[----:B------:R-:W-:Y:S02]  /*2a0c0*/  ISETP.GE.AND P0, PT, R16, RZ, PT ;  /* 0x000000ff1000720c */ /* 0x000fe40003f06270 */
[----:B------:R-:W-:-:S11]  /*2a0d0*/  MOV R3, 0x3fd774eb ;  /* 0x3fd774eb00037802 */ /* 0x000fd60000000f00 */
[----:B------:R-:W-:-:S04]  /*2a0e0*/  @P0 FFMA.FTZ R2, R3, 0.93318945169448852539, -R2 ;  /* 0x3f6ee58103020823 */ /* 0x000fc80000010802 */
[----:B------:R-:W-:Y:S02]  /*2a0f0*/  @!P0 FFMA.FTZ R2, R3, 0.93318945169448852539, R2 ;  /* 0x3f6ee58103028823 */ /* 0x000fe40000010002 */
.L_x_25528:
[----:B------:R-:W-:Y:S05]  /*2a100*/  BSYNC B0 ;  /* 0x0000000000007941 */ /* 0x000fea0003800000 */
.L_x_25526:
        /* <DEDUP_REMOVED lines=12> */
.L_x_25521:
        /* <DEDUP_REMOVED lines=17> */
.L_x_25532:
[----:B------:R-:W-:Y:S05]  /*2a2e0*/  BSYNC B4 ;  /* 0x0000000000047941 */ /* 0x000fea0003800000 */
.L_x_25531:
        /* <DEDUP_REMOVED lines=18> */
.L_x_25534:
[----:B------:R-:W-:Y:S02]  /*2a410*/  ISETP.GE.AND P0, PT, R16, RZ, PT ;  /* 0x000000ff1000720c */ /* 0x000fe40003f06270 */
[----:B------:R-:W-:-:S11]  /*2a420*/  MOV R3, 0x3fd774eb ;  /* 0x3fd774eb00037802 */ /* 0x000fd60000000f00 */
[----:B------:R-:W-:-:S04]  /*2a430*/  @P0 FFMA.FTZ R2, R3, 0.93318945169448852539, -R2 ;  /* 0x3f6ee58103020823 */ /* 0x000fc80000010802 */
[----:B------:R-:W-:Y:S02]  /*2a440*/  @!P0 FFMA.FTZ R2, R3, 0.93318945169448852539, R2 ;  /* 0x3f6ee58103028823 */ /* 0x000fe40000010002 */
.L_x_25535:
[----:B------:R-:W-:Y:S05]  /*2a450*/  BSYNC B0 ;  /* 0x0000000000007941 */ /* 0x000fea0003800000 */
.L_x_25533:
        /* <DEDUP_REMOVED lines=13> */
.L_x_25530:
        /* <DEDUP_REMOVED lines=25> */
.L_x_25537:
        /* <DEDUP_REMOVED lines=40> */
.L_x_25536:
        /* <DEDUP_REMOVED lines=51> */
.L_x_25539:
[----:B------:R-:W-:Y:S05]  /*2ac70*/  BSYNC B0 ;  /* 0x0000000000007941 */ /* 0x000fea0003800000 */
.L_x_25538:
[----:B------:R-:W-:Y:S01]  /*2ac80*/  BSSY B4, `(.L_x_25540) ;  /* 0x0000006000047945 */ /* 0x000fe20003800000 */
[----:B------:R-:W-:Y:S01]  /*2ac90*/  FFMA R2, R5, R7, R2 ;  /* 0x0000000705027223 */ /* 0x000fe20000000002 */
[----:B------:R-:W-:Y:S05]  /*2aca0*/  @!P0 BRA `(.L_x_25541) ;  /* 0x0000003000008947 */ /* 0x000fea0003800000 */
[----:B------:R-:W-:Y:S02]  /*2acb0*/  MOV R3, R29 ;  /* 0x0000001d00037202 */ /* 0x000fe40000000f00 */
[----:B------:R-:W-:Y:S02]  /*2acc0*/  MOV R0, 0x2ace0 ;  /* 0x0002ace000007802 */ /* 0x000fe40000000f00 */
[----:B-1234-:R-:W-:Y:S05]  /*2acd0*/  CALL.REL.NOINC `($__internal_58_$__cuda_sm3x_div_rn_ftz_f32_slowpath) ;  /* 0x00001e3000007944 */ /* 0x01efea0003c00000 */
.L_x_25541:
[----:B------:R-:W-:Y:S05]  /*2ace0*/  BSYNC B4 ;  /* 0x0000000000047941 */ /* 0x000fea0003800000 */
.L_x_25540:
        /* <DEDUP_REMOVED lines=18> */
.L_x_25543:
[----:B------:R-:W-:Y:S02]  /*2ae10*/  ISETP.GE.AND P0, PT, R16, RZ, PT ;  /* 0x000000ff1000720c */ /* 0x000fe40003f06270 */
[----:B------:R-:W-:-:S11]  /*2ae20*/  MOV R3, 0x3fd774eb ;  /* 0x3fd774eb00037802 */ /* 0x000fd60000000f00 */
[----:B------:R-:W-:-:S04]  /*2ae30*/  @P0 FFMA.FTZ R2, R3, 0.93318945169448852539, -R2 ;  /* 0x3f6ee58103020823 */ /* 0x000fc80000010802 */
[----:B------:R-:W-:Y:S02]  /*2ae40*/  @!P0 FFMA.FTZ R2, R3, 0.93318945169448852539, R2 ;  /* 0x3f6ee58103028823 */ /* 0x000fe40000010002 */
.L_x_25544:
[----:B------:R-:W-:Y:S05]  /*2ae50*/  BSYNC B0 ;  /* 0x0000000000007941 */ /* 0x000fea0003800000 */
.L_x_25542:
        /* <DEDUP_REMOVED lines=12> */
.L_x_25520:
        /* <DEDUP_REMOVED lines=13> */
.L_x_25546:
[----:B------:R-:W-:Y:S05]  /*2aff0*/  BSYNC B4 ;  /* 0x0000000000047941 */ /* 0x000fea0003800000 */
.L_x_25545:
        /* <DEDUP_REMOVED lines=18> */
.L_x_25548:
[----:B------:R-:W-:Y:S02]  /*2b120*/  ISETP.GE.AND P0, PT, R16, RZ, PT ;  /* 0x000000ff1000720c */ /* 0x000fe40003f06270 */
[----:B------:R-:W-:-:S11]  /*2b130*/  MOV R3, 0x3fd774eb ;  /* 0x3fd774eb00037802 */ /* 0x000fd60000000f00 */
[----:B------:R-:W-:-:S04]  /*2b140*/  @P0 FFMA.FTZ R2, R3, 0.93318945169448852539, -R2 ;  /* 0x3f6ee58103020823 */ /* 0x000fc80000010802 */
[----:B------:R-:W-:Y:S02]  /*2b150*/  @!P0 FFMA.FTZ R2, R3, 0.93318945169448852539, R2 ;  /* 0x3f6ee58103028823 */ /* 0x000fe40000010002 */
.L_x_25549:
[----:B------:R-:W-:Y:S05]  /*2b160*/  BSYNC B0 ;  /* 0x0000000000007941 */ /* 0x000fea0003800000 */
.L_x_25547:
        /* <DEDUP_REMOVED lines=27> */
.L_x_25519:
        /* <DEDUP_REMOVED lines=39> */
.L_x_25552:
[----:B------:R-:W-:Y:S05]  /*2b590*/  BSYNC B0 ;  /* 0x0000000000007941 */ /* 0x000fea0003800000 */
.L_x_25551:
[----:B------:R-:W-:Y:S01]  /*2b5a0*/  BSSY B4, `(.L_x_25553) ;  /* 0x0000007000047945 */ /* 0x000fe20003800000 */
[----:B------:R-:W-:Y:S01]  /*2b5b0*/  FFMA R2, R7, R4, R5 ;  /* 0x0000000407027223 */ /* 0x000fe20000000005 */
[----:B------:R-:W-:Y:S05]  /*2b5c0*/  @!P0 BRA `(.L_x_25554) ;  /* 0x0000004000008947 */ /* 0x000fea0003800000 */
[----:B------:R-:W-:Y:S01]  /*2b5d0*/  HFMA2.MMA R3, -RZ, RZ, 1.875, 0 ;  /* 0x3f800000ff037435 */ /* 0x000fe200000001ff */
[----:B------:R-:W-:Y:S02]  /*2b5e0*/  MOV R4, R28 ;  /* 0x0000001c00047202 */ /* 0x000fe40000000f00 */
[----:B------:R-:W-:-:S03]  /*2b5f0*/  MOV R0, 0x2b610 ;  /* 0x0002b61000007802 */ /* 0x000fc60000000f00 */
[----:B-1234-:R-:W-:Y:S05]  /*2b600*/  CALL.REL.NOINC `($__internal_58_$__cuda_sm3x_div_rn_ftz_f32_slowpath) ;  /* 0x0000150000007944 */ /* 0x01efea0003c00000 */
.L_x_25554:
[----:B------:R-:W-:Y:S05]  /*2b610*/  BSYNC B4 ;  /* 0x0000000000047941 */ /* 0x000fea0003800000 */
.L_x_25553:
        /* <DEDUP_REMOVED lines=18> */
.L_x_25556:
[----:B------:R-:W-:Y:S02]  /*2b740*/  ISETP.GE.AND P0, PT, R16, RZ, PT ;  /* 0x000000ff1000720c */ /* 0x000fe40003f06270 */
[----:B------:R-:W-:-:S11]  /*2b750*/  MOV R3, 0x3fd774eb ;  /* 0x3fd774eb00037802 */ /* 0x000fd60000000f00 */
[----:B------:R-:W-:-:S04]  /*2b760*/  @P0 FFMA.FTZ R2, R3, 0.93318945169448852539, -R2 ;  /* 0x3f6ee58103020823 */ /* 0x000fc80000010802 */
[----:B------:R-:W-:Y:S02]  /*2b770*/  @!P0 FFMA.FTZ R2, R3, 0.93318945169448852539, R2 ;  /* 0x3f6ee58103028823 */ /* 0x000fe40000010002 */
.L_x_25557:
[----:B------:R-:W-:Y:S05]  /*2b780*/  BSYNC B0 ;  /* 0x0000000000007941 */ /* 0x000fea0003800000 */
.L_x_25555:
        /* <DEDUP_REMOVED lines=10> */
.L_x_25550:
        /* <DEDUP_REMOVED lines=13> */
.L_x_25559:
[----:B------:R-:W-:Y:S05]  /*2b900*/  BSYNC B4 ;  /* 0x0000000000047941 */ /* 0x000fea0003800000 */
.L_x_25558:
        /* <DEDUP_REMOVED lines=18> */
.L_x_25561:
[----:B------:R-:W-:Y:S02]  /*2ba30*/  ISETP.GE.AND P0, PT, R16, RZ, PT ;  /* 0x000000ff1000720c */ /* 0x000fe40003f06270 */
[----:B------:R-:W-:-:S11]  /*2ba40*/  MOV R3, 0x3fd774eb ;  /* 0x3fd774eb00037802 */ /* 0x000fd60000000f00 */
[----:B------:R-:W-:-:S04]  /*2ba50*/  @P0 FFMA.FTZ R2, R3, 0.93318945169448852539, -R2 ;  /* 0x3f6ee58103020823 */ /* 0x000fc80000010802 */
[----:B------:R-:W-:Y:S02]  /*2ba60*/  @!P0 FFMA.FTZ R2, R3, 0.93318945169448852539, R2 ;  /* 0x3f6ee58103028823 */ /* 0x000fe40000010002 */
.L_x_25562:
[----:B------:R-:W-:Y:S05]  /*2ba70*/  BSYNC B0 ;  /* 0x0000000000007941 */ /* 0x000fea0003800000 */
.L_x_25560:
        /* <DEDUP_REMOVED lines=11> */
.L_x_25518:
        /* <DEDUP_REMOVED lines=35> */
.L_x_25564:
[----:B------:R-:W-:Y:S05]  /*2bd60*/  BSYNC B4 ;  /* 0x0000000000047941 */ /* 0x000fea0003800000 */
.L_x_25563:
        /* <DEDUP_REMOVED lines=18> */
.L_x_25566:
[----:B------:R-:W-:Y:S02]  /*2be90*/  ISETP.GE.AND P0, PT, R16, RZ, PT ;  /* 0x000000ff1000720c */ /* 0x000fe40003f06270 */
[----:B------:R-:W-:-:S11]  /*2bea0*/  MOV R3, 0x3fd774eb ;  /* 0x3fd774eb00037802 */ /* 0x000fd60000000f00 */
[----:B------:R-:W-:-:S04]  /*2beb0*/  @P0 FFMA.FTZ R0, R3, 0.93318945169448852539, -R0 ;  /* 0x3f6ee58103000823 */ /* 0x000fc80000010800 */
[----:B------:R-:W-:Y:S02]  /*2bec0*/  @!P0 FFMA.FTZ R0, R3, 0.93318945169448852539, R0 ;  /* 0x3f6ee58103008823 */ /* 0x000fe40000010000 */
.L_x_25567:
[----:B------:R-:W-:Y:S05]  /*2bed0*/  BSYNC B0 ;  /* 0x0000000000007941 */ /* 0x000fea0003800000 */
.L_x_25565:
        /* <DEDUP_REMOVED lines=11> */
.L_x_25517:
        /* <DEDUP_REMOVED lines=27> */
.L_x_25569:
[----:B------:R-:W-:Y:S05]  /*2c140*/  BSYNC B4 ;  /* 0x0000000000047941 */ /* 0x000fea0003800000 */
.L_x_25568:
        /* <DEDUP_REMOVED lines=18> */
.L_x_25571:
[----:B------:R-:W-:Y:S02]  /*2c270*/  ISETP.GE.AND P0, PT, R16, RZ, PT ;  /* 0x000000ff1000720c */ /* 0x000fe40003f06270 */
[----:B------:R-:W-:-:S11]  /*2c280*/  MOV R3, 0x3fd774eb ;  /* 0x3fd774eb00037802 */ /* 0x000fd60000000f00 */
[----:B------:R-:W-:-:S04]  /*2c290*/  @P0 FFMA.FTZ R2, R3, 0.93318945169448852539, -R2 ;  /* 0x3f6ee58103020823 */ /* 0x000fc80000010802 */
[----:B------:R-:W-:Y:S02]  /*2c2a0*/  @!P0 FFMA.FTZ R2, R3, 0.93318945169448852539, R2 ;  /* 0x3f6ee58103028823 */ /* 0x000fe40000010002 */
.L_x_25572:
[----:B------:R-:W-:Y:S05]  /*2c2b0*/  BSYNC B0 ;  /* 0x0000000000007941 */ /* 0x000fea0003800000 */
.L_x_25570:
        /* <DEDUP_REMOVED lines=12> */
.L_x_25529:
[----:B------:R-:W-:Y:S05]  /*2c380*/  BSYNC B2 ;  /* 0x0000000000027941 */ /* 0x000fea0003800000 */
.L_x_25516:
        /* <DEDUP_REMOVED lines=41> */
.L_x_25575:
        /* <DEDUP_REMOVED lines=10> */
.L_x_25574:
[----:B------:R-:W-:-:S04]  /*2c6c0*/  FMUL.RZ R6, R6, 0.15915493667125701904 ;  /* 0x3e22f98306067820 */ /* 0x000fc8000040c000 */
[----:B------:R0:W4:Y:S08]  /*2c6d0*/  MUFU.SIN R3, R6 ;  /* 0x0000000600037308 */ /* 0x0001300000000400 */
[----:B------:R0:W3:Y:S01]  /*2c6e0*/  MUFU.COS R2, R6 ;  /* 0x0000000600027308 */ /* 0x0000e20000000000 */
[----:B------:R-:W-:Y:S05]  /*2c6f0*/  BRA `(.L_x_25515) ;  /* 0x0000003000007947 */ /* 0x000fea0003800000 */
.L_x_25573:
[----:B------:R-:W-:Y:S01]  /*2c700*/  FMUL.FTZ R2, R15, 1.4426950216293334961 ;  /* 0x3fb8aa3b0f027820 */ /* 0x000fe20000410000 */
[----:B------:R-:W-:-:S05]  /*2c710*/  MOV R3, R6 ;  /* 0x0000000600037202 */ /* 0x000fca0000000f00 */
[----:B------:R-:W0:Y:S02]  /*2c720*/  MUFU.EX2 R2, R2 ;  /* 0x0000000200027308 */ /* 0x000e240000000800 */
.L_x_25515:
[----:B------:R-:W-:Y:S05]  /*2c730*/  BSYNC B3 ;  /* 0x0000000000037941 */ /* 0x000fea0003800000 */
.L_x_25514:
[----:B------:R-:W5:Y:S01]  /*2c740*/  S2R R0, SR_TID.X ;  /* 0x0000000000007919 */ /* 0x000f620000002100 */
[----:B------:R-:W-:Y:S01]  /*2c750*/  BSSY B0, `(.L_x_25576) ;  /* 0x0000033000007945 */ /* 0x000fe20003800000 */
[----:B------:R-:W-:Y:S01]  /*2c760*/  BSSY B1, `(.L_x_25577) ;  /* 0x000002b000017945 */ /* 0x000fe20003800000 */
[----:B-----5:R-:W-:-:S13]  /*2c770*/  ISETP.GE.AND P0, PT, R0, UR4, PT ;  /* 0x0000000400007c0c */ /* 0x020fda000bf06270 */
[C---:B------:R-:W-:Y:S02]  /*2c780*/  @!P0 IADD3 R4, R0.reuse, UR6, RZ ;  /* 0x0000000600048c10 */ /* 0x040fe4000fffe0ff */
[----:B------:R-:W-:Y:S02]  /*2c790*/  @!P0 MOV R5, 0x8 ;  /* 0x0000000800058802 */ /* 0x000fe40000000f00 */
[----:B------:R-:W-:-:S03]  /*2c7a0*/  @!P0 IADD3 R0, R0, 0x80, RZ ;  /* 0x0000008000008810 */ /* 0x000fc60007ffe0ff */
[----:B------:R-:W-:-:S05]  /*2c7b0*/  @!P0 IMAD.WIDE.U32 R4, R4, R5, c[0x0][0x178] ;  /* 0x00005e0004048625 */ /* 0x000fca00078e0005 */
[----:B-12---:R1:W-:Y:S01]  /*2c7c0*/  @!P0 STG.E.64 [R4.64], R18 ;  /* 0x0000001204008986 */ /* 0x0063e2000c101b08 */
[----:B------:R-:W-:-:S13]  /*2c7d0*/  ISETP.GE.AND P0, PT, R0, UR4, PT ;  /* 0x0000000400007c0c */ /* 0x000fda000bf06270 */
[----:B------:R-:W-:Y:S05]  /*2c7e0*/  @P0 BRA `(.L_x_25578) ;  /* 0x000000c000000947 */ /* 0x000fea0003800000 */
[----:B-1----:R-:W-:Y:S01]  /*2c7f0*/  HFMA2.MMA R5, -RZ, RZ, 0, 4.76837158203125e-07 ;  /* 0x00000008ff057435 */ /* 0x002fe200000001ff */
[C---:B------:R-:W-:Y:S02]  /*2c800*/  IADD3 R4, R0.reuse, UR6, RZ ;  /* 0x0000000600047c10 */ /* 0x040fe4000fffe0ff */
[----:B------:R-:W-:-:S04]  /*2c810*/  IADD3 R0, R0, 0x80, RZ ;  /* 0x0000008000007810 */ /* 0x000fc80007ffe0ff */
[----:B------:R-:W-:-:S03]  /*2c820*/  ISETP.GE.AND P0, PT, R0, UR4, PT ;  /* 0x0000000400007c0c */ /* 0x000fc6000bf06270 */
[----:B------:R-:W-:-:S05]  /*2c830*/  IMAD.WIDE.U32 R4, R4, R5, c[0x0][0x178] ;  /* 0x00005e0004047625 */ /* 0x000fca00078e0005 */
[----:B---34-:R1:W-:Y:S05]  /*2c840*/  STG.E.64 [R4.64], R20 ;  /* 0x0000001404007986 */ /* 0x0183ea000c101b08 */
[----:B------:R-:W-:Y:S05]  /*2c850*/  @P0 BRA `(.L_x_25579) ;  /* 0x000000c000000947 */ /* 0x000fea0003800000 */
[C---:B-1----:R-:W-:Y:S02]  /*2c860*/  IADD3 R4, R0.reuse, UR6, RZ ;  /* 0x0000000600047c10 */ /* 0x042fe4000fffe0ff */
[----:B------:R-:W-:Y:S02]  /*2c870*/  MOV R5, 0x8 ;  /* 0x0000000800057802 */ /* 0x000fe40000000f00 */
[----:B------:R-:W-:-:S03]  /*2c880*/  IADD3 R0, R0, 0x80, RZ ;  /* 0x0000008000007810 */ /* 0x000fc60007ffe0ff */
[----:B------:R-:W-:-:S05]  /*2c890*/  IMAD.WIDE.U32 R4, R4, R5, c[0x0][0x178] ;  /* 0x00005e0004047625 */ /* 0x000fca00078e0005 */
[----:B------:R1:W-:Y:S02]  /*2c8a0*/  STG.E.64 [R4.64], R22 ;  /* 0x0000001604007986 */ /* 0x0003e4000c101b08 */
.L_x_25578:
[----:B-1----:R-:W-:-:S13]  /*2c8b0*/  ISETP.GE.AND P0, PT, R0, UR4, PT ;  /* 0x0000000400007c0c */ /* 0x002fda000bf06270 */
[----:B------:R-:W-:Y:S05]  /*2c8c0*/  @P0 BRA `(.L_x_25580) ;  /* 0x000000c000000947 */ /* 0x000fea0003800000 */
[C---:B------:R-:W-:Y:S02]  /*2c8d0*/  IADD3 R4, R0.reuse, UR6, RZ ;  /* 0x0000000600047c10 */ /* 0x040fe4000fffe0ff */
[----:B------:R-:W-:Y:S02]  /*2c8e0*/  MOV R5, 0x8 ;  /* 0x0000000800057802 */ /* 0x000fe40000000f00 */
[----:B------:R-:W-:-:S03]  /*2c8f0*/  IADD3 R0, R0, 0x80, RZ ;  /* 0x0000008000007810 */ /* 0x000fc60007ffe0ff */
[----:B------:R-:W-:-:S05]  /*2c900*/  IMAD.WIDE.U32 R4, R4, R5, c[0x0][0x178] ;  /* 0x00005e0004047625 */ /* 0x000fca00078e0005 */
[----:B---34-:R1:W-:Y:S02]  /*2c910*/  STG.E.64 [R4.64], R26 ;  /* 0x0000001a04007986 */ /* 0x0183e4000c101b08 */
.L_x_25579:
[----:B------:R-:W-:-:S13]  /*2c920*/  ISETP.GE.AND P0, PT, R0, UR4, PT ;  /* 0x0000000400007c0c */ /* 0x000fda000bf06270 */
[----:B------:R-:W-:Y:S05]  /*2c930*/  @P0 BRA `(.L_x_25581) ;  /* 0x000000d000000947 */ /* 0x000fea0003800000 */
[----:B-1----:R-:W-:Y:S01]  /*2c940*/  HFMA2.MMA R5, -RZ, RZ, 0, 4.76837158203125e-07 ;  /* 0x00000008ff057435 */ /* 0x002fe200000001ff */
[C---:B------:R-:W-:Y:S02]  /*2c950*/  IADD3 R4, R0.reuse, UR6, RZ ;  /* 0x0000000600047c10 */ /* 0x040fe4000fffe0ff */
[----:B------:R-:W-:-:S07]  /*2c960*/  IADD3 R0, R0, 0x80, RZ ;  /* 0x0000008000007810 */ /* 0x000fce0007ffe0ff */
[----:B------:R-:W-:-:S05]  /*2c970*/  IMAD.WIDE.U32 R4, R4, R5, c[0x0][0x178] ;  /* 0x00005e0004047625 */ /* 0x000fca00078e0005 */
[----:B------:R1:W-:Y:S02]  /*2c980*/  STG.E.64 [R4.64], R8 ;  /* 0x0000000804007986 */ /* 0x0003e4000c101b08 */
.L_x_25580:
[----:B------:R-:W-:-:S13]  /*2c990*/  ISETP.GE.AND P0, PT, R0, UR4, PT ;  /* 0x0000000400007c0c */ /* 0x000fda000bf06270 */
[----:B------:R-:W-:Y:S01]  /*2c9a0*/  @P0 BREAK B1 ;  /* 0x0000000000010942 */ /* 0x000fe20003800000 */
[----:B------:R-:W-:Y:S05]  /*2c9b0*/  @P0 BRA `(.L_x_25582) ;  /* 0x000000c000000947 */ /* 0x000fea0003800000 */
[C---:B-1----:R-:W-:Y:S02]  /*2c9c0*/  IADD3 R4, R0.reuse, UR6, RZ ;  /* 0x0000000600047c10 */ /* 0x042fe4000fffe0ff */
[----:B------:R-:W-:Y:S02]  /*2c9d0*/  MOV R5, 0x8 ;  /* 0x0000000800057802 */ /* 0x000fe40000000f00 */
[----:B------:R-:W-:-:S03]  /*2c9e0*/  IADD3 R0, R0, 0x80, RZ ;  /* 0x0000008000007810 */ /* 0x000fc60007ffe0ff */
[----:B------:R-:W-:-:S05]  /*2c9f0*/  IMAD.WIDE.U32 R4, R4, R5, c[0x0][0x178] ;  /* 0x00005e0004047625 */ /* 0x000fca00078e0005 */
[----:B---34-:R1:W-:Y:S02]  /*2ca00*/  STG.E.64 [R4.64], R10 ;  /* 0x0000000a04007986 */ /* 0x0183e4000c101b08 */
.L_x_25581:
[----:B------:R-:W-:Y:S05]  /*2ca10*/  BSYNC B1 ;  /* 0x0000000000017941 */ /* 0x000fea0003800000 */
.L_x_25577:
[----:B------:R-:W-:-:S13]  /*2ca20*/  ISETP.GE.AND P0, PT, R0, UR4, PT ;  /* 0x0000000400007c0c */ /* 0x000fda000bf06270 */
[C---:B-1----:R-:W-:Y:S02]  /*2ca30*/  @!P0 IADD3 R4, R0.reuse, UR6, RZ ;  /* 0x0000000600048c10 */ /* 0x042fe4000fffe0ff */
[----:B------:R-:W-:Y:S02]  /*2ca40*/  @!P0 MOV R5, 0x8 ;  /* 0x0000000800058802 */ /* 0x000fe40000000f00 */
[----:B------:R-:W-:-:S03]  /*2ca50*/  @!P0 IADD3 R0, R0, 0x80, RZ ;  /* 0x0000008000008810 */ /* 0x000fc60007ffe0ff */
[----:B------:R-:W-:-:S05]  /*2ca60*/  @!P0 IMAD.WIDE.U32 R4, R4, R5, c[0x0][0x178] ;  /* 0x00005e0004048625 */ /* 0x000fca00078e0005 */
[----:B------:R1:W-:Y:S02]  /*2ca70*/  @!P0 STG.E.64 [R4.64], R12 ;  /* 0x0000000c04008986 */ /* 0x0003e4000c101b08 */
.L_x_25582:
[----:B------:R-:W-:Y:S05]  /*2ca80*/  BSYNC B0 ;  /* 0x0000000000007941 */ /* 0x000fea0003800000 */
.L_x_25576:
[----:B------:R-:W-:Y:S01]  /*2ca90*/  WARPSYNC 0xffffffff ;  /* 0xffffffff00007948 */ /* 0x000fe20003800000 */
[----:B------:R-:W-:-:S13]  /*2caa0*/  ISETP.GE.AND P0, PT, R0, UR4, PT ;  /* 0x0000000400007c0c */ /* 0x000fda000bf06270 */
[----:B------:R-:W-:Y:S05]  /*2cab0*/  @P0 EXIT ;  /* 0x000000000000094d */ /* 0x000fea0003800000 */
[----:B-1----:R-:W-:Y:S01]  /*2cac0*/  HFMA2.MMA R5, -RZ, RZ, 0, 4.76837158203125e-07 ;  /* 0x00000008ff057435 */ /* 0x002fe200000001ff */
[----:B------:R-:W-:-:S09]  /*2cad0*/  IADD3 R4, R0, UR6, RZ ;  /* 0x0000000600047c10 */ /* 0x000fd2000fffe0ff */
[----:B------:R-:W-:-:S05]  /*2cae0*/  IMAD.WIDE.U32 R4, R4, R5, c[0x0][0x178] ;  /* 0x00005e0004047625 */ /* 0x000fca00078e0005 */
[----:B0--34-:R-:W-:Y:S01]  /*2caf0*/  STG.E.64 [R4.64], R2 ;  /* 0x0000000204007986 */ /* 0x019fe2000c101b08 */
[----:B------:R-:W-:Y:S05]  /*2cb00*/  EXIT ;  /* 0x000000000000794d */ /* 0x000fea0003800000 */
        .weak           $__internal_58_$__cuda_sm3x_div_rn_ftz_f32_slowpath
        .type           $__internal_58_$__cuda_sm3x_div_rn_ftz_f32_slowpath,@function
        .size           $__internal_58_$__cuda_sm3x_div_rn_ftz_f32_slowpath,(.L_x_61547 - $__internal_58_$__cuda_sm3x_div_rn_ftz_f32_slowpath)
$__internal_58_$__cuda_sm3x_div_rn_ftz_f32_slowpath:
        /* <DEDUP_REMOVED lines=32> */
.L_x_25585:
[----:B------:R-:W-:Y:S05]  /*2cd10*/  BSYNC B1 ;  /* 0x0000000000017941 */ /* 0x000fea0003800000 */
.L_x_25584:
        /* <DEDUP_REMOVED lines=27> */
.L_x_25591:
[----:B------:R-:W-:Y:S02]  /*2ced0*/  LEA R3, R2, R3, 0x17 ;  /* 0x0000000302037211 */ /* 0x000fe400078eb8ff */
.L_x_25592:
[----:B------:R-:W-:Y:S05]  /*2cee0*/  BSYNC B1 ;  /* 0x0000000000017941 */ /* 0x000fea0003800000 */
.L_x_25590:
[----:B------:R-:W-:Y:S01]  /*2cef0*/  MOV R2, R3 ;  /* 0x0000000300027202 */ /* 0x000fe20000000f00 */
[----:B------:R-:W-:Y:S05]  /*2cf00*/  BRA `(.L_x_25593) ;  /* 0x0000008000007947 */ /* 0x000fea0003800000 */
.L_x_25589:
[----:B------:R-:W-:-:S04]  /*2cf10*/  LOP3.LUT R2, R3, 0x80000000, R4, 0x48, !PT ;  /* 0x8000000003027812 */ /* 0x000fc800078e4804 */
[----:B------:R-:W-:Y:S01]  /*2cf20*/  LOP3.LUT R2, R2, 0x7f800000, RZ, 0xfc, !PT ;  /* 0x7f80000002027812 */ /* 0x000fe200078efcff */
[----:B------:R-:W-:Y:S05]  /*2cf30*/  BRA `(.L_x_25593) ;  /* 0x0000005000007947 */ /* 0x000fea0003800000 */
.L_x_25588:
[----:B------:R-:W-:Y:S01]  /*2cf40*/  LOP3.LUT R2, R3, 0x80000000, R4, 0x48, !PT ;  /* 0x8000000003027812 */ /* 0x000fe200078e4804 */
[----:B------:R-:W-:Y:S05]  /*2cf50*/  BRA `(.L_x_25593) ;  /* 0x0000003000007947 */ /* 0x000fea0003800000 */
.L_x_25587:
[----:B------:R-:W0:Y:S01]  /*2cf60*/  MUFU.RSQ R2, -QNAN ;  /* 0xffc0000000027908 */ /* 0x000e220000001400 */
[----:B------:R-:W-:Y:S05]  /*2cf70*/  BRA `(.L_x_25593) ;  /* 0x0000001000007947 */ /* 0x000fea0003800000 */
.L_x_25586:
[----:B------:R-:W-:Y:S02]  /*2cf80*/  FADD.FTZ R2, R4, R3 ;  /* 0x0000000304027221 */ /* 0x000fe40000010000 */
.L_x_25593:
[----:B------:R-:W-:Y:S05]  /*2cf90*/  BSYNC B0 ;  /* 0x0000000000007941 */ /* 0x000fea0003800000 */
.L_x_25583:
[----:B------:R-:W-:Y:S01]  /*2cfa0*/  HFMA2.MMA R5, -RZ, RZ, 0, 0 ;  /* 0x00000000ff057435 */ /* 0x000fe200000001ff */
[----:B------:R-:W-:-:S05]  /*2cfb0*/  MOV R4, R0 ;  /* 0x0000000000047202 */ /* 0x000fca0000000f00 */
[----:B------:R-:W-:Y:S05]  /*2cfc0*/  RET.REL.NODEC R4 `(_ZN2at6native29vectorized_elementwise_kernelILi2EZZZNS0_50_GLOBAL__N__2680c7bb_12_PowKernel_cu_b2145a98_318424pow_tensor_scalar_kernelERNS_18TensorIteratorBaseERKN3c106ScalarEENKUlvE_clEvENKUlvE0_clEvEUlNS5_7complexIfEEE0_St5arrayIPcLm2EEEEviT0_T1_) ;  /* 0xfffd303004007950 */ /* 0x000fea0003c3ffff */
.L_x_25594:
        /* <DEDUP_REMOVED lines=11> */
.L_x_61547:


//--------------------- .text._ZN2at6native29vectorized_elementwise_kernelILi4EZZZNS0_50_GLOBAL__N__2680c7bb_12_PowKernel_cu_b2145a98_318424pow_tensor_scalar_kernelERNS_18TensorIteratorBaseERKN3c106ScalarEENKUlvE_clEvENKUlvE0_clEvEUlNS5_7complexIfEEE0_St5arrayIPcLm2EEEEviT0_T1_ --------------------------
	.section	.text._ZN2at6native29vectorized_elementwise_kernelILi4EZZZNS0_50_GLOBAL__N__2680c7bb_12_PowKernel_cu_b2145a98_318424pow_tensor_scalar_kernelERNS_18TensorIteratorBaseERKN3c106ScalarEENKUlvE_clEvENKUlvE0_clEvEUlNS5_7complexIfEEE0_St5arrayIPcLm2EEEEviT0_T1_,"ax",@progbits
	.sectioninfo	@"SHI_REGISTERS=40"
	.align	128
        .global         _ZN2at6native29vectorized_elementwise_kernelILi4EZZZNS0_50_GLOBAL__N__2680c7bb_12_PowKernel_cu_b2145a98_318424pow_tensor_scalar_kernelERNS_18TensorIteratorBaseERKN3c106ScalarEENKUlvE_clEvENKUlvE0_clEvEUlNS5_7complexIfEEE0_St5arrayIPcLm2EEEEviT0_T1_
        .type           _ZN2at6native29vectorized_elementwise_kernelILi4EZZZNS0_50_GLOBAL__N__2680c7bb_12_PowKernel_cu_b2145a98_318424pow_tensor_scalar_kernelERNS_18TensorIteratorBaseERKN3c106ScalarEENKUlvE_clEvENKUlvE0_clEvEUlNS5_7complexIfEEE0_St5arrayIPcLm2EEEEviT0_T1_,@function
        .size           _ZN2at6native29vectorized_elementwise_kernelILi4EZZZNS0_50_GLOBAL__N__2680c7bb_12_PowKernel_cu_b2145a98_318424pow_tensor_scalar_kernelERNS_18TensorIteratorBaseERKN3c106ScalarEENKUlvE_clEvENKUlvE0_clEvEUlNS5_7complexIfEEE0_St5arrayIPcLm2EEEEviT0_T1_,(.L_x_61548 - _ZN2at6native29vectorized_elementwise_kernelILi4EZZZNS0_50_GLOBAL__N__2680c7bb_12_PowKernel_cu_b2145a98_318424pow_tensor_scalar_kernelERNS_18TensorIteratorBaseERKN3c106ScalarEENKUlvE_clEvENKUlvE0_clEvEUlNS5_7complexIfEEE0_St5arrayIPcLm2EEEEviT0_T1_)
        .other          _ZN2at6native29vectorized_elementwise_kernelILi4EZZZNS0_50_GLOBAL__N__2680c7bb_12_PowKernel_cu_b2145a98_318424pow_tensor_scalar_kernelERNS_18TensorIteratorBaseERKN3c106ScalarEENKUlvE_clEvENKUlvE0_clEvEUlNS5_7complexIfEEE0_St5arrayIPcLm2EEEEviT0_T1_,@"STO_CUDA_ENTRY STV_DEFAULT"
_ZN2at6native29vectorized_elementwise_kernelILi4EZZZNS0_50_GLOBAL__N__2680c7bb_12_PowKernel_cu_b2145a98_318424pow_tensor_scalar_kernelERNS_18TensorIteratorBaseERKN3c106ScalarEENKUlvE_clEvENKUlvE0_clEvEUlNS5_7complexIfEEE0_St5arrayIPcLm2EEEEviT0_T1_:
.text._ZN2at6native29vectorized_elementwise_kernelILi4EZZZNS0_50_GLOBAL__N__2680c7bb_12_PowKernel_cu_b2145a98_318424pow_tensor_scalar_kernelERNS_18TensorIteratorBaseERKN3c106ScalarEENKUlvE_clEvENKUlvE0_clEvEUlNS5_7complexIfEEE0_St5arrayIPcLm2EEEEviT0_T1_:
        /* <DEDUP_REMOVED lines=81> */
.L_x_25603:
[----:B------:R-:W-:Y:S05]  /*0510*/  BSYNC B0 ;  /* 0x0000000000007941 */ /* 0x000fea0003800000 */
.L_x_25602:
[----:B------:R-:W-:Y:S01]  /*0520*/  BSSY B3, `(.L_x_25604) ;  /* 0x0000007000037945 */ /* 0x000fe20003800000 */
[----:B------:R-:W-:Y:S01]  /*0530*/  FFMA R2, R4, R3, R5 ;  /* 0x0000000304027223 */ /* 0x000fe20000000005 */
[----:B------:R-:W-:Y:S05]  /*0540*/  @!P0 BRA `(.L_x_25605) ;  /* 0x0000004000008947 */ /* 0x000fea0003800000 */
[----:B------:R-:W-:Y:S02]  /*0550*/  MOV R4, R29 ;  /* 0x0000001d00047202 */ /* 0x000fe40000000f00 */
[----:B------:R-:W-:Y:S02]  /*0560*/  MOV R3, R30 ;  /* 0x0000001e00037202 */ /* 0x000fe40000000f00 */
[----:B------:R-:W-:Y:S02]  /*0570*/  MOV R0, 0x590 ;  /* 0x0000059000007802 */ /* 0x000fe40000000f00 */
[----:B-----5:R-:W-:Y:S05]  /*0580*/  CALL.REL.NOINC `($__internal_59_$__cuda_sm3x_div_rn_ftz_f32_slowpath) ;  /* 0x0002c58000007944 */ /* 0x020fea0003c00000 */
.L_x_25605:
[----:B------:R-:W-:Y:S05]  /*0590*/  BSYNC B3 ;  /* 0x0000000000037941 */ /* 0x000fea0003800000 */
.L_x_25604:
        /* <DEDUP_REMOVED lines=18> */
.L_x_25607:
[----:B------:R-:W-:Y:S02]  /*06c0*/  ISETP.GE.AND P0, PT, R16, RZ, PT ;  /* 0x000000ff1000720c */ /* 0x000fe40003f06270 */
[----:B------:R-:W-:-:S11]  /*06d0*/  MOV R3, 0x3fd774eb ;  /* 0x3fd774eb00037802 */ /* 0x000fd60000000f00 */
[----:B------:R-:W-:-:S04]  /*06e0*/  @P0 FFMA.FTZ R2, R3, 0.93318945169448852539, -R2 ;  /* 0x3f6ee58103020823 */ /* 0x000fc80000010802 */
[----:B------:R-:W-:Y:S02]  /*06f0*/  @!P0 FFMA.FTZ R2, R3, 0.93318945169448852539, R2 ;  /* 0x3f6ee58103028823 */ /* 0x000fe40000010002 */
.L_x_25608:
[----:B------:R-:W-:Y:S05]  /*0700*/  BSYNC B0 ;  /* 0x0000000000007941 */ /* 0x000fea0003800000 */
.L_x_25606:
        /* <DEDUP_REMOVED lines=12> */
.L_x_25601:
        /* <DEDUP_REMOVED lines=16> */
[----:B-----5:R-:W-:Y:S05]  /*08d0*/  CALL.REL.NOINC `($__internal_59_$__cuda_sm3x_div_rn_ftz_f32_slowpath) ;  /* 0x0002c23000007944 */ /* 0x020fea0003c00000 */
.L_x_25612:
[----:B------:R-:W-:Y:S05]  /*08e0*/  BSYNC B3 ;  /* 0x0000000000037941 */ /* 0x000fea0003800000 */
.L_x_25611:
        /* <DEDUP_REMOVED lines=18> */
.L_x_25614:
[----:B------:R-:W-:Y:S02]  /*0a10*/  ISETP.GE.AND P0, PT, R16, RZ, PT ;  /* 0x000000ff1000720c */ /* 0x000fe40003f06270 */
[----:B------:R-:W-:-:S11]  /*0a20*/  MOV R3, 0x3fd774eb ;  /* 0x3fd774eb00037802 */ /* 0x000fd60000000f00 */
[----:B------:R-:W-:-:S04]  /*0a30*/  @P0 FFMA.FTZ R2, R3, 0.93318945169448852539, -R2 ;  /* 0x3f6ee58103020823 */ /* 0x000fc80000010802 */
[----:B------:R-:W-:Y:S02]  /*0a40*/  @!P0 FFMA.FTZ R2, R3, 0.93318945169448852539, R2 ;  /* 0x3f6ee58103028823 */ /* 0x000fe40000010002 */
.L_x_25615:
[----:B------:R-:W-:Y:S05]  /*0a50*/  BSYNC B0 ;  /* 0x0000000000007941 */ /* 0x000fea0003800000 */
.L_x_25613:
        /* <DEDUP_REMOVED lines=13> */
.L_x_25610:
        /* <DEDUP_REMOVED lines=25> */
.L_x_25617:
        /* <DEDUP_REMOVED lines=40> */
.L_x_25616:
        /* <DEDUP_REMOVED lines=48> */
.L_x_25619:
[----:B------:R-:W-:Y:S05]  /*1240*/  BSYNC B0 ;  /* 0x0000000000007941 */ /* 0x000fea0003800000 */
.L_x_25618:
[----:B------:R-:W-:Y:S01]  /*1250*/  BSSY B3, `(.L_x_25620) ;  /* 0x0000007000037945 */ /* 0x000fe20003800000 */
[----:B------:R-:W-:Y:S01]  /*1260*/  FFMA R2, R4, R5, R3 ;  /* 0x0000000504027223 */ /* 0x000fe20000000003 */
[----:B------:R-:W-:Y:S05]  /*1270*/  @!P3 BRA `(.L_x_25621) ;  /* 0x000000400000b947 */ /* 0x000fea0003800000 */
[----:B------:R-:W-:Y:S02]  /*1280*/  MOV R4, R29 ;  /* 0x0000001d00047202 */ /* 0x000fe40000000f00 */
[----:B------:R-:W-:Y:S02]  /*1290*/  MOV R3, R30 ;  /* 0x0000001e00037202 */ /* 0x000fe40000000f00 */
[----:B------:R-:W-:Y:S02]  /*12a0*/  MOV R0, 0x12c0 ;  /* 0x000012c000007802 */ /* 0x000fe40000000f00 */
[----:B-----5:R-:W-:Y:S05]  /*12b0*/  CALL.REL.NOINC `($__internal_59_$__cuda_sm3x_div_rn_ftz_f32_slowpath) ;  /* 0x0002b85000007944 */ /* 0x020fea0003c00000 */
.L_x_25621:
[----:B------:R-:W-:Y:S05]  /*12c0*/  BSYNC B3 ;  /* 0x0000000000037941 */ /* 0x000fea0003800000 */
.L_x_25620:
        /* <DEDUP_REMOVED lines=18> */
.L_x_25623:
[----:B------:R-:W-:Y:S02]  /*13f0*/  ISETP.GE.AND P0, PT, R16, RZ, PT ;  /* 0x000000ff1000720c */ /* 0x000fe40003f06270 */
[----:B------:R-:W-:-:S11]  /*1400*/  MOV R3, 0x3fd774eb ;  /* 0x3fd774eb00037802 */ /* 0x000fd60000000f00 */
[----:B------:R-:W-:-:S04]  /*1410*/  @P0 FFMA.FTZ R2, R3, 0.93318945169448852539, -R2 ;  /* 0x3f6ee58103020823 */ /* 0x000fc80000010802 */
[----:B------:R-:W-:Y:S02]  /*1420*/  @!P0 FFMA.FTZ R2, R3, 0.93318945169448852539, R2 ;  /* 0x3f6ee58103028823 */ /* 0x000fe40000010002 */
.L_x_25624:
[----:B------:R-:W-:Y:S05]  /*1430*/  BSYNC B0 ;  /* 0x0000000000007941 */ /* 0x000fea0003800000 */
.L_x_25622:
        /* <DEDUP_REMOVED lines=12> */
.L_x_25600:
        /* <DEDUP_REMOVED lines=13> */
.L_x_25626:
[----:B------:R-:W-:Y:S05]  /*15d0*/  BSYNC B3 ;  /* 0x0000000000037941 */ /* 0x000fea0003800000 */
.L_x_25625:
        /* <DEDUP_REMOVED lines=18> */
.L_x_25628:
[----:B------:R-:W-:Y:S02]  /*1700*/  ISETP.GE.AND P0, PT, R16, RZ, PT ;  /* 0x000000ff1000720c */ /* 0x000fe40003f06270 */
[----:B------:R-:W-:-:S11]  /*1710*/  MOV R3, 0x3fd774eb ;  /* 0x3fd774eb00037802 */ /* 0x000fd60000000f00 */
[----:B------:R-:W-:-:S04]  /*1720*/  @P0 FFMA.FTZ R2, R3, 0.93318945169448852539, -R2 ;  /* 0x3f6ee58103020823 */ /* 0x000fc80000010802 */
[----:B------:R-:W-:Y:S02]  /*1730*/  @!P0 FFMA.FTZ R2, R3, 0.93318945169448852539, R2 ;  /* 0x3f6ee58103028823 */ /* 0x000fe40000010002 */
.L_x_25629:
[----:B------:R-:W-:Y:S05]  /*1740*/  BSYNC B0 ;  /* 0x0000000000007941 */ /* 0x000fea0003800000 */
.L_x_25627:
        /* <DEDUP_REMOVED lines=27> */
.L_x_25599:
        /* <DEDUP_REMOVED lines=39> */
.L_x_25632:
[----:B------:R-:W-:Y:S05]  /*1b70*/  BSYNC B0 ;  /* 0x0000000000007941 */ /* 0x000fea0003800000 */
.L_x_25631:
[----:B------:R-:W-:Y:S01]  /*1b80*/  BSSY B3, `(.L_x_25633) ;  /* 0x0000007000037945 */ /* 0x000fe20003800000 */
[----:B------:R-:W-:Y:S01]  /*1b90*/  FFMA R2, R4, R6, R5 ;  /* 0x0000000604027223 */ /* 0x000fe20000000005 */
[----:B------:R-:W-:Y:S05]  /*1ba0*/  @!P0 BRA `(.L_x_25634) ;  /* 0x0000004000008947 */ /* 0x000fea0003800000 */
[----:B------:R-:W-:Y:S01]  /*1bb0*/  HFMA2.MMA R3, -RZ, RZ, 1.875, 0 ;  /* 0x3f800000ff037435 */ /* 0x000fe200000001ff */
[----:B------:R-:W-:Y:S02]  /*1bc0*/  MOV R4, R29 ;  /* 0x0000001d00047202 */ /* 0x000fe40000000f00 */
[----:B------:R-:W-:-:S03]  /*1bd0*/  MOV R0, 0x1bf0 ;  /* 0x00001bf000007802 */ /* 0x000fc60000000f00 */
[----:B-----5:R-:W-:Y:S05]  /*1be0*/  CALL.REL.NOINC `($__internal_59_$__cuda_sm3x_div_rn_ftz_f32_slowpath) ;  /* 0x0002af2000007944 */ /* 0x020fea0003c00000 */
.L_x_25634:
[----:B------:R-:W-:Y:S05]  /*1bf0*/  BSYNC B3 ;  /* 0x0000000000037941 */ /* 0x000fea0003800000 */
.L_x_25633:
        /* <DEDUP_REMOVED lines=18> */
.L_x_25636:
[----:B------:R-:W-:Y:S02]  /*1d20*/  ISETP.GE.AND P0, PT, R16, RZ, PT ;  /* 0x000000ff1000720c */ /* 0x000fe40003f06270 */
[----:B------:R-:W-:-:S11]  /*1d30*/  MOV R3, 0x3fd774eb ;  /* 0x3fd774eb00037802 */ /* 0x000fd60000000f00 */
[----:B------:R-:W-:-:S04]  /*1d40*/  @P0 FFMA.FTZ R2, R3, 0.93318945169448852539, -R2 ;  /* 0x3f6ee58103020823 */ /* 0x000fc80000010802 */
[----:B------:R-:W-:Y:S02]  /*1d50*/  @!P0 FFMA.FTZ R2, R3, 0.93318945169448852539, R2 ;  /* 0x3f6ee58103028823 */ /* 0x000fe40000010002 */
.L_x_25637:
[----:B------:R-:W-:Y:S05]  /*1d60*/  BSYNC B0 ;  /* 0x0000000000007941 */ /* 0x000fea0003800000 */
.L_x_25635:
        /* <DEDUP_REMOVED lines=10> */
.L_x_25630:
        /* <DEDUP_REMOVED lines=12> */
[----:B-----5:R-:W-:Y:S05]  /*1ed0*/  CALL.REL.NOINC `($__internal_59_$__cuda_sm3x_div_rn_ftz_f32_slowpath) ;  /* 0x0002ac3000007944 */ /* 0x020fea0003c00000 */
.L_x_25639:
[----:B------:R-:W-:Y:S05]  /*1ee0*/  BSYNC B3 ;  /* 0x0000000000037941 */ /* 0x000fea0003800000 */
.L_x_25638:
        /* <DEDUP_REMOVED lines=18> */
.L_x_25641:
[----:B------:R-:W-:Y:S02]  /*2010*/  ISETP.GE.AND P0, PT, R16, RZ, PT ;  /* 0x000000ff1000720c */ /* 0x000fe40003f06270 */
[----:B------:R-:W-:-:S11]  /*2020*/  MOV R3, 0x3fd774eb ;  /* 0x3fd774eb00037802 */ /* 0x000fd60000000f00 */
[----:B------:R-:W-:-:S04]  /*2030*/  @P0 FFMA.FTZ R2, R3, 0.93318945169448852539, -R2 ;  /* 0x3f6ee58103020823 */ /* 0x000fc80000010802 */
[----:B------:R-:W-:Y:S02]  /*2040*/  @!P0 FFMA.FTZ R2, R3, 0.93318945169448852539, R2 ;  /* 0x3f6ee58103028823 */ /* 0x000fe40000010002 */
.L_x_25642:
[----:B------:R-:W-:Y:S05]  /*2050*/  BSYNC B0 ;  /* 0x0000000000007941 */ /* 0x000fea0003800000 */
.L_x_25640:
        /* <DEDUP_REMOVED lines=11> */
.L_x_25598:
        /* <DEDUP_REMOVED lines=33> */
[----:B-----5:R-:W-:Y:S05]  /*2320*/  CALL.REL.NOINC `($__internal_59_$__cuda_sm3x_div_rn_ftz_f32_slowpath) ;  /* 0x0002a7e000007944 */ /* 0x020fea0003c00000 */
[----:B0-----:R-:W-:Y:S02]  /*2330*/  MOV R0, R2 ;  /* 0x0000000200007202 */ /* 0x001fe40000000f00 */
.L_x_25644:
[----:B------:R-:W-:Y:S05]  /*2340*/  BSYNC B3 ;  /* 0x0000000000037941 */ /* 0x000fea0003800000 */
.L_x_25643:
        /* <DEDUP_REMOVED lines=18> */
.L_x_25646:
[----:B------:R-:W-:Y:S02]  /*2470*/  ISETP.GE.AND P0, PT, R16, RZ, PT ;  /* 0x000000ff1000720c */ /* 0x000fe40003f06270 */
[----:B------:R-:W-:-:S11]  /*2480*/  MOV R3, 0x3fd774eb ;  /* 0x3fd774eb00037802 */ /* 0x000fd60000000f00 */
[----:B------:R-:W-:-:S04]  /*2490*/  @P0 FFMA.FTZ R0, R3, 0.93318945169448852539, -R0 ;  /* 0x3f6ee58103000823 */ /* 0x000fc80000010800 */
[----:B------:R-:W-:Y:S02]  /*24a0*/  @!P0 FFMA.FTZ R0, R3, 0.93318945169448852539, R0 ;  /* 0x3f6ee58103008823 */ /* 0x000fe40000010000 */
.L_x_25647:
[----:B------:R-:W-:Y:S05]  /*24b0*/  BSYNC B0 ;  /* 0x0000000000007941 */ /* 0x000fea0003800000 */
.L_x_25645:
        /* <DEDUP_REMOVED lines=11> */
.L_x_25597:
        /* <DEDUP_REMOVED lines=25> */
[----:B-----5:R-:W-:Y:S05]  /*2700*/  CALL.REL.NOINC `($__internal_59_$__cuda_sm3x_div_rn_ftz_f32_slowpath) ;  /* 0x0002a40000007944 */ /* 0x020fea0003c00000 */
.L_x_25649:
[----:B------:R-:W-:Y:S05]  /*2710*/  BSYNC B3 ;  /* 0x0000000000037941 */ /* 0x000fea0003800000 */
.L_x_25648:
        /* <DEDUP_REMOVED lines=18> */
.L_x_25651:
[----:B------:R-:W-:Y:S02]  /*2840*/  ISETP.GE.AND P0, PT, R16, RZ, PT ;  /* 0x000000ff1000720c */ /* 0x000fe40003f06270 */
[----:B------:R-:W-:-:S11]  /*2850*/  MOV R3, 0x3fd774eb ;  /* 0x3fd774eb00037802 */ /* 0x000fd60000000f00 */
[----:B------:R-:W-:-:S04]  /*2860*/  @P0 FFMA.FTZ R2, R3, 0.93318945169448852539, -R2 ;  /* 0x3f6ee58103020823 */ /* 0x000fc80000010802 */
[----:B------:R-:W-:Y:S02]  /*2870*/  @!P0 FFMA.FTZ R2, R3, 0.93318945169448852539, R2 ;  /* 0x3f6ee58103028823 */ /* 0x000fe40000010002 */
.L_x_25652:
[----:B------:R-:W-:Y:S05]  /*2880*/  BSYNC B0 ;  /* 0x0000000000007941 */ /* 0x000fea0003800000 */
.L_x_25650:
        /* <DEDUP_REMOVED lines=12> */
.L_x_25609:
[----:B------:R-:W-:Y:S05]  /*2950*/  BSYNC B2 ;  /* 0x0000000000027941 */ /* 0x000fea0003800000 */
.L_x_25596:
        /* <DEDUP_REMOVED lines=42> */
.L_x_25656:
        /* <DEDUP_REMOVED lines=10> */
.L_x_25655:
[----:B------:R-:W-:-:S04]  /*2ca0*/  FMUL.RZ R4, R4, 0.15915493667125701904 ;  /* 0x3e22f98304047820 */ /* 0x000fc8000040c000 */
[----:B------:R0:W1:Y:S08]  /*2cb0*/  MUFU.SIN R17, R4 ;  /* 0x0000000400117308 */ /* 0x0000700000000400 */
[----:B------:R0:W2:Y:S01]  /*2cc0*/  MUFU.COS R16, R4 ;  /* 0x0000000400107308 */ /* 0x0000a20000000000 */
[----:B------:R-:W-:Y:S05]  /*2cd0*/  BRA `(.L_x_25657) ;  /* 0x0000003000007947 */ /* 0x000fea0003800000 */
.L_x_25654:
[----:B------:R-:W-:Y:S01]  /*2ce0*/  FMUL.FTZ R16, R28, 1.4426950216293334961 ;  /* 0x3fb8aa3b1c107820 */ /* 0x000fe20000410000 */
[----:B------:R-:W-:-:S05]  /*2cf0*/  MOV R17, R4 ;  /* 0x0000000400117202 */ /* 0x000fca0000000f00 */
[----:B------:R-:W0:Y:S02]  /*2d00*/  MUFU.EX2 R16, R16 ;  /* 0x0000001000107308 */ /* 0x000e240000000800 */
.L_x_25657:
[----:B------:R-:W-:Y:S05]  /*2d10*/  BSYNC B0 ;  /* 0x0000000000007941 */ /* 0x000fea0003800000 */
.L_x_25653:
        /* <DEDUP_REMOVED lines=61> */
.L_x_25665:
[----:B------:R-:W-:Y:S05]  /*30f0*/  BSYNC B0 ;  /* 0x0000000000007941 */ /* 0x000fea0003800000 */
.L_x_25664:
[----:B------:R-:W-:Y:S01]  /*3100*/  BSSY B3, `(.L_x_25666) ;  /* 0x0000007000037945 */ /* 0x000fe20003800000 */
[----:B------:R-:W-:Y:S01]  /*3110*/  FFMA R2, R4, R3, R5 ;  /* 0x0000000304027223 */ /* 0x000fe20000000005 */
[----:B------:R-:W-:Y:S05]  /*3120*/  @!P0 BRA `(.L_x_25667) ;  /* 0x0000004000008947 */ /* 0x000fea0003800000 */
[----:B------:R-:W-:Y:S02]  /*3130*/  MOV R4, R29 ;  /* 0x0000001d00047202 */ /* 0x000fe40000000f00 */
[----:B------:R-:W-:Y:S02]  /*3140*/  MOV R3, R30 ;  /* 0x0000001e00037202 */ /* 0x000fe40000000f00 */
[----:B------:R-:W-:Y:S02]  /*3150*/  MOV R0, 0x3170 ;  /* 0x0000317000007802 */ /* 0x000fe40000000f00 */
[----:B-12--5:R-:W-:Y:S05]  /*3160*/  CALL.REL.NOINC `($__internal_59_$__cuda_sm3x_div_rn_ftz_f32_slowpath) ;  /* 0x000299a000007944 */ /* 0x026fea0003c00000 */
.L_x_25667:
[----:B------:R-:W-:Y:S05]  /*3170*/  BSYNC B3 ;  /* 0x0000000000037941 */ /* 0x000fea0003800000 */
.L_x_25666:
        /* <DEDUP_REMOVED lines=18> */
.L_x_25669:
[----:B------:R-:W-:Y:S02]  /*32a0*/  ISETP.GE.AND P0, PT, R18, RZ, PT ;  /* 0x000000ff1200720c */ /* 0x000fe40003f06270 */
[----:B------:R-:W-:-:S11]  /*32b0*/  MOV R3, 0x3fd774eb ;  /* 0x3fd774eb00037802 */ /* 0x000fd60000000f00 */
[----:B------:R-:W-:-:S04]  /*32c0*/  @P0 FFMA.FTZ R2, R3, 0.93318945169448852539, -R2 ;  /* 0x3f6ee58103020823 */ /* 0x000fc80000010802 */
[----:B------:R-:W-:Y:S02]  /*32d0*/  @!P0 FFMA.FTZ R2, R3, 0.93318945169448852539, R2 ;  /* 0x3f6ee58103028823 */ /* 0x000fe40000010002 */
.L_x_25670:
[----:B------:R-:W-:Y:S05]  /*32e0*/  BSYNC B0 ;  /* 0x0000000000007941 */ /* 0x000fea0003800000 */
.L_x_25668:
        /* <DEDUP_REMOVED lines=12> */
.L_x_25663:
        /* <DEDUP_REMOVED lines=16> */
[----:B-12--5:R-:W-:Y:S05]  /*34b0*/  CALL.REL.NOINC `($__internal_59_$__cuda_sm3x_div_rn_ftz_f32_slowpath) ;  /* 0x0002965000007944 */ /* 0x026fea0003c00000 */
.L_x_25674:
[----:B------:R-:W-:Y:S05]  /*34c0*/  BSYNC B3 ;  /* 0x0000000000037941 */ /* 0x000fea0003800000 */
.L_x_25673:
        /* <DEDUP_REMOVED lines=18> */
.L_x_25676:
[----:B------:R-:W-:Y:S02]  /*35f0*/  ISETP.GE.AND P0, PT, R18, RZ, PT ;  /* 0x000000ff1200720c */ /* 0x000fe40003f06270 */
[----:B------:R-:W-:-:S11]  /*3600*/  MOV R3, 0x3fd774eb ;  /* 0x3fd774eb00037802 */ /* 0x000fd60000000f00 */
[----:B------:R-:W-:-:S04]  /*3610*/  @P0 FFMA.FTZ R2, R3, 0.93318945169448852539, -R2 ;  /* 0x3f6ee58103020823 */ /* 0x000fc80000010802 */
[----:B------:R-:W-:Y:S02]  /*3620*/  @!P0 FFMA.FTZ R2, R3, 0.93318945169448852539, R2 ;  /* 0x3f6ee58103028823 */ /* 0x000fe40000010002 */
.L_x_25677:
[----:B------:R-:W-:Y:S05]  /*3630*/  BSYNC B0 ;  /* 0x0000000000007941 */ /* 0x000fea0003800000 */
.L_x_25675:
        /* <DEDUP_REMOVED lines=13> */
.L_x_25672:
        /* <DEDUP_REMOVED lines=25> */
.L_x_25679:
        /* <DEDUP_REMOVED lines=40> */
.L_x_25678:
        /* <DEDUP_REMOVED lines=48> */
.L_x_25681:
[----:B------:R-:W-:Y:S05]  /*3e20*/  BSYNC B0 ;  /* 0x0000000000007941 */ /* 0x000fea0003800000 */
.L_x_25680:
[----:B------:R-:W-:Y:S01]  /*3e30*/  BSSY B3, `(.L_x_25682) ;  /* 0x0000007000037945 */ /* 0x000fe20003800000 */
[----:B------:R-:W-:Y:S01]  /*3e40*/  FFMA R2, R4, R5, R3 ;  /* 0x0000000504027223 */ /* 0x000fe20000000003 */
[----:B------:R-:W-:Y:S05]  /*3e50*/  @!P3 BRA `(.L_x_25683) ;  /* 0x000000400000b947 */ /* 0x000fea0003800000 */
[----:B------:R-:W-:Y:S02]  /*3e60*/  MOV R4, R29 ;  /* 0x0000001d00047202 */ /* 0x000fe40000000f00 */
[----:B------:R-:W-:Y:S02]  /*3e70*/  MOV R3, R30 ;  /* 0x0000001e00037202 */ /* 0x000fe40000000f00 */
[----:B------:R-:W-:Y:S02]  /*3e80*/  MOV R0, 0x3ea0 ;  /* 0x00003ea000007802 */ /* 0x000fe40000000f00 */
[----:B-12--5:R-:W-:Y:S05]  /*3e90*/  CALL.REL.NOINC `($__internal_59_$__cuda_sm3x_div_rn_ftz_f32_slowpath) ;  /* 0x00028c7000007944 */ /* 0x026fea0003c00000 */
.L_x_25683:
[----:B------:R-:W-:Y:S05]  /*3ea0*/  BSYNC B3 ;  /* 0x0000000000037941 */ /* 0x000fea0003800000 */
.L_x_25682:
        /* <DEDUP_REMOVED lines=18> */
.L_x_25685:
[----:B------:R-:W-:Y:S02]  /*3fd0*/  ISETP.GE.AND P0, PT, R18, RZ, PT ;  /* 0x000000ff1200720c */ /* 0x000fe40003f06270 */
[----:B------:R-:W-:-:S11]  /*3fe0*/  MOV R3, 0x3fd774eb ;  /* 0x3fd774eb00037802 */ /* 0x000fd60000000f00 */
[----:B------:R-:W-:-:S04]  /*3ff0*/  @P0 FFMA.FTZ R2, R3, 0.93318945169448852539, -R2 ;  /* 0x3f6ee58103020823 */ /* 0x000fc80000010802 */
[----:B------:R-:W-:Y:S02]  /*4000*/  @!P0 FFMA.FTZ R2, R3, 0.93318945169448852539, R2 ;  /* 0x3f6ee58103028823 */ /* 0x000fe40000010002 */
.L_x_25686:
[----:B------:R-:W-:Y:S05]  /*4010*/  BSYNC B0 ;  /* 0x0000000000007941 */ /* 0x000fea0003800000 */
.L_x_25684:
        /* <DEDUP_REMOVED lines=12> */
.L_x_25662:
        /* <DEDUP_REMOVED lines=13> */
.L_x_25688:
[----:B------:R-:W-:Y:S05]  /*41b0*/  BSYNC B3 ;  /* 0x0000000000037941 */ /* 0x000fea0003800000 */
.L_x_25687:
        /* <DEDUP_REMOVED lines=18> */
.L_x_25690:
[----:B------:R-:W-:Y:S02]  /*42e0*/  ISETP.GE.AND P0, PT, R18, RZ, PT ;  /* 0x000000ff1200720c */ /* 0x000fe40003f06270 */
[----:B------:R-:W-:-:S11]  /*42f0*/  MOV R3, 0x3fd774eb ;  /* 0x3fd774eb00037802 */ /* 0x000fd60000000f00 */
[----:B------:R-:W-:-:S04]  /*4300*/  @P0 FFMA.FTZ R2, R3, 0.93318945169448852539, -R2 ;  /* 0x3f6ee58103020823 */ /* 0x000fc80000010802 */
[----:B------:R-:W-:Y:S02]  /*4310*/  @!P0 FFMA.FTZ R2, R3, 0.93318945169448852539, R2 ;  /* 0x3f6ee58103028823 */ /* 0x000fe40000010002 */
.L_x_25691:
[----:B------:R-:W-:Y:S05]  /*4320*/  BSYNC B0 ;  /* 0x0000000000007941 */ /* 0x000fea0003800000 */
.L_x_25689:
        /* <DEDUP_REMOVED lines=27> */
.L_x_25661:
        /* <DEDUP_REMOVED lines=39> */
.L_x_25694:
[----:B------:R-:W-:Y:S05]  /*4750*/  BSYNC B0 ;  /* 0x0000000000007941 */ /* 0x000fea0003800000 */
.L_x_25693:
[----:B------:R-:W-:Y:S01]  /*4760*/  BSSY B3, `(.L_x_25695) ;  /* 0x0000007000037945 */ /* 0x000fe20003800000 */
[----:B------:R-:W-:Y:S01]  /*4770*/  FFMA R2, R6, R5, R4 ;  /* 0x0000000506027223 */ /* 0x000fe20000000004 */
[----:B------:R-:W-:Y:S05]  /*4780*/  @!P0 BRA `(.L_x_25696) ;  /* 0x0000004000008947 */ /* 0x000fea0003800000 */
[----:B------:R-:W-:Y:S01]  /*4790*/  HFMA2.MMA R3, -RZ, RZ, 1.875, 0 ;  /* 0x3f800000ff037435 */ /* 0x000fe200000001ff */
[----:B------:R-:W-:Y:S02]  /*47a0*/  MOV R4, R29 ;  /* 0x0000001d00047202 */ /* 0x000fe40000000f00 */
[----:B------:R-:W-:-:S03]  /*47b0*/  MOV R0, 0x47d0 ;  /* 0x000047d000007802 */ /* 0x000fc60000000f00 */
[----:B-12--5:R-:W-:Y:S05]  /*47c0*/  CALL.REL.NOINC `($__internal_59_$__cuda_sm3x_div_rn_ftz_f32_slowpath) ;  /* 0x0002834000007944 */ /* 0x026fea0003c00000 */
.L_x_25696:
[----:B------:R-:W-:Y:S05]  /*47d0*/  BSYNC B3 ;  /* 0x0000000000037941 */ /* 0x000fea0003800000 */
.L_x_25695:
        /* <DEDUP_REMOVED lines=18> */
.L_x_25698:
[----:B------:R-:W-:Y:S02]  /*4900*/  ISETP.GE.AND P0, PT, R18, RZ, PT ;  /* 0x000000ff1200720c */ /* 0x000fe40003f06270 */
[----:B------:R-:W-:-:S11]  /*4910*/  MOV R3, 0x3fd774eb ;  /* 0x3fd774eb00037802 */ /* 0x000fd60000000f00 */
[----:B------:R-:W-:-:S04]  /*4920*/  @P0 FFMA.FTZ R2, R3, 0.93318945169448852539, -R2 ;  /* 0x3f6ee58103020823 */ /* 0x000fc80000010802 */
[----:B------:R-:W-:Y:S02]  /*4930*/  @!P0 FFMA.FTZ R2, R3, 0.93318945169448852539, R2 ;  /* 0x3f6ee58103028823 */ /* 0x000fe40000010002 */
.L_x_25699:
[----:B------:R-:W-:Y:S05]  /*4940*/  BSYNC B0 ;  /* 0x0000000000007941 */ /* 0x000fea0003800000 */
.L_x_25697:
        /* <DEDUP_REMOVED lines=10> */
.L_x_25692:
        /* <DEDUP_REMOVED lines=12> */
[----:B-12--5:R-:W-:Y:S05]  /*4ab0*/  CALL.REL.NOINC `($__internal_59_$__cuda_sm3x_div_rn_ftz_f32_slowpath) ;  /* 0x0002805000007944 */ /* 0x026fea0003c00000 */
.L_x_25701:
[----:B------:R-:W-:Y:S05]  /*4ac0*/  BSYNC B3 ;  /* 0x0000000000037941 */ /* 0x000fea0003800000 */
.L_x_25700:
        /* <DEDUP_REMOVED lines=18> */
.L_x_25703:
[----:B------:R-:W-:Y:S02]  /*4bf0*/  ISETP.GE.AND P0, PT, R18, RZ, PT ;  /* 0x000000ff1200720c */ /* 0x000fe40003f06270 */
[----:B------:R-:W-:-:S11]  /*4c00*/  MOV R3, 0x3fd774eb ;  /* 0x3fd774eb00037802 */ /* 0x000fd60000000f00 */
[----:B------:R-:W-:-:S04]  /*4c10*/  @P0 FFMA.FTZ R2, R3, 0.93318945169448852539, -R2 ;  /* 0x3f6ee58103020823 */ /* 0x000fc80000010802 */
[----:B------:R-:W-:Y:S02]  /*4c20*/  @!P0 FFMA.FTZ R2, R3, 0.93318945169448852539, R2 ;  /* 0x3f6ee58103028823 */ /* 0x000fe40000010002 */
.L_x_25704:
[----:B------:R-:W-:Y:S05]  /*4c30*/  BSYNC B0 ;  /* 0x0000000000007941 */ /* 0x000fea0003800000 */
.L_x_25702:
        /* <DEDUP_REMOVED lines=11> */
.L_x_25660:
        /* <DEDUP_REMOVED lines=33> */
[----:B-12--5:R-:W-:Y:S05]  /*4f00*/  CALL.REL.NOINC `($__internal_59_$__cuda_sm3x_div_rn_ftz_f32_slowpath) ;  /* 0x00027c0000007944 */ /* 0x026fea0003c00000 */
[----:B0-----:R-:W-:Y:S02]  /*4f10*/  MOV R0, R2 ;  /* 0x0000000200007202 */ /* 0x001fe40000000f00 */
.L_x_25706:
[----:B------:R-:W-:Y:S05]  /*4f20*/  BSYNC B3 ;  /* 0x0000000000037941 */ /* 0x000fea0003800000 */
.L_x_25705:
        /* <DEDUP_REMOVED lines=18> */
.L_x_25708:
[----:B------:R-:W-:Y:S02]  /*5050*/  ISETP.GE.AND P0, PT, R18, RZ, PT ;  /* 0x000000ff1200720c */ /* 0x000fe40003f06270 */
[----:B------:R-:W-:-:S11]  /*5060*/  MOV R3, 0x3fd774eb ;  /* 0x3fd774eb00037802 */ /* 0x000fd60000000f00 */
[----:B------:R-:W-:-:S04]  /*5070*/  @P0 FFMA.FTZ R0, R3, 0.93318945169448852539, -R0 ;  /* 0x3f6ee58103000823 */ /* 0x000fc80000010800 */
[----:B------:R-:W-:Y:S02]  /*5080*/  @!P0 FFMA.FTZ R0, R3, 0.93318945169448852539, R0 ;  /* 0x3f6ee58103008823 */ /* 0x000fe40000010000 */
.L_x_25709:
[----:B------:R-:W-:Y:S05]  /*5090*/  BSYNC B0 ;  /* 0x0000000000007941 */ /* 0x000fea0003800000 */
.L_x_25707:
        /* <DEDUP_REMOVED lines=11> */
.L_x_25659:
        /* <DEDUP_REMOVED lines=25> */
[----:B-12--5:R-:W-:Y:S05]  /*52e0*/  CALL.REL.NOINC `($__internal_59_$__cuda_sm3x_div_rn_ftz_f32_slowpath) ;  /* 0x0002782000007944 */ /* 0x026fea0003c00000 */
.L_x_25711:
[----:B------:R-:W-:Y:S05]  /*52f0*/  BSYNC B3 ;  /* 0x0000000000037941 */ /* 0x000fea0003800000 */
.L_x_25710:
        /* <DEDUP_REMOVED lines=18> */
.L_x_25713:
[----:B------:R-:W-:Y:S02]  /*5420*/  ISETP.GE.AND P0, PT, R18, RZ, PT ;  /* 0x000000ff1200720c */ /* 0x000fe40003f06270 */
[----:B------:R-:W-:-:S11]  /*5430*/  MOV R3, 0x3fd774eb ;  /* 0x3fd774eb00037802 */ /* 0x000fd60000000f00 */
[----:B------:R-:W-:-:S04]  /*5440*/  @P0 FFMA.FTZ R2, R3, 0.93318945169448852539, -R2 ;  /* 0x3f6ee58103020823 */ /* 0x000fc80000010802 */
[----:B------:R-:W-:Y:S02]  /*5450*/  @!P0 FFMA.FTZ R2, R3, 0.93318945169448852539, R2 ;  /* 0x3f6ee58103028823 */ /* 0x000fe40000010002 */
.L_x_25714:
[----:B------:R-:W-:Y:S05]  /*5460*/  BSYNC B0 ;  /* 0x0000000000007941 */ /* 0x000fea0003800000 */
.L_x_25712:
        /* <DEDUP_REMOVED lines=12> */
.L_x_25671:
[----:B------:R-:W-:Y:S05]  /*5530*/  BSYNC B2 ;  /* 0x0000000000027941 */ /* 0x000fea0003800000 */
.L_x_25658:
        /* <DEDUP_REMOVED lines=42> */
.L_x_25718:
        /* <DEDUP_REMOVED lines=10> */
.L_x_25717:
[----:B------:R-:W-:-:S04]  /*5880*/  FMUL.RZ R4, R4, 0.15915493667125701904 ;  /* 0x3e22f98304047820 */ /* 0x000fc8000040c000 */
[----:B------:R0:W3:Y:S08]  /*5890*/  MUFU.SIN R19, R4 ;  /* 0x0000000400137308 */ /* 0x0000f00000000400 */
[----:B------:R0:W4:Y:S01]  /*58a0*/  MUFU.COS R18, R4 ;  /* 0x0000000400127308 */ /* 0x0001220000000000 */
[----:B------:R-:W-:Y:S05]  /*58b0*/  BRA `(.L_x_25719) ;  /* 0x0000003000007947 */ /* 0x000fea0003800000 */
.L_x_25716:
[----:B------:R-:W-:Y:S01]  /*58c0*/  FMUL.FTZ R18, R28, 1.4426950216293334961 ;  /* 0x3fb8aa3b1c127820 */ /* 0x000fe20000410000 */
[----:B------:R-:W-:-:S05]  /*58d0*/  MOV R19, R4 ;  /* 0x0000000400137202 */ /* 0x000fca0000000f00 */
[----:B------:R-:W0:Y:S02]  /*58e0*/  MUFU.EX2 R18, R18 ;  /* 0x0000001200127308 */ /* 0x000e240000000800 */
.L_x_25719:
[----:B------:R-:W-:Y:S05]  /*58f0*/  BSYNC B0 ;  /* 0x0000000000007941 */ /* 0x000fea0003800000 */
.L_x_25715:
        /* <DEDUP_REMOVED lines=61> */
.L_x_25727:
[----:B------:R-:W-:Y:S05]  /*5cd0*/  BSYNC B0 ;  /* 0x0000000000007941 */ /* 0x000fea0003800000 */
.L_x_25726:
[----:B------:R-:W-:Y:S01]  /*5ce0*/  BSSY B3, `(.L_x_25728) ;  /* 0x0000007000037945 */ /* 0x000fe20003800000 */
[----:B------:R-:W-:Y:S01]  /*5cf0*/  FFMA R2, R4, R3, R5 ;  /* 0x0000000304027223 */ /* 0x000fe20000000005 */
[----:B------:R-:W-:Y:S05]  /*5d00*/  @!P0 BRA `(.L_x_25729) ;  /* 0x0000004000008947 */ /* 0x000fea0003800000 */
[----:B------:R-:W-:Y:S02]  /*5d10*/  MOV R4, R29 ;  /* 0x0000001d00047202 */ /* 0x000fe40000000f00 */
[----:B------:R-:W-:Y:S02]  /*5d20*/  MOV R3, R30 ;  /* 0x0000001e00037202 */ /* 0x000fe40000000f00 */
[----:B------:R-:W-:Y:S02]  /*5d30*/  MOV R0, 0x5d50 ;  /* 0x00005d5000007802 */ /* 0x000fe40000000f00 */
[----:B-1234-:R-:W-:Y:S05]  /*5d40*/  CALL.REL.NOINC `($__internal_59_$__cuda_sm3x_div_rn_ftz_f32_slowpath) ;  /* 0x00026dc000007944 */ /* 0x01efea0003c00000 */
.L_x_25729:
[----:B------:R-:W-:Y:S05]  /*5d50*/  BSYNC B3 ;  /* 0x0000000000037941 */ /* 0x000fea0003800000 */
.L_x_25728:
        /* <DEDUP_REMOVED lines=18> */
.L_x_25731:
[----:B------:R-:W-:Y:S02]  /*5e80*/  ISETP.GE.AND P0, PT, R20, RZ, PT ;  /* 0x000000ff1400720c */ /* 0x000fe40003f06270 */
[----:B------:R-:W-:-:S11]  /*5e90*/  MOV R3, 0x3fd774eb ;  /* 0x3fd774eb00037802 */ /* 0x000fd60000000f00 */
[----:B------:R-:W-:-:S04]  /*5ea0*/  @P0 FFMA.FTZ R2, R3, 0.93318945169448852539, -R2 ;  /* 0x3f6ee58103020823 */ /* 0x000fc80000010802 */
[----:B------:R-:W-:Y:S02]  /*5eb0*/  @!P0 FFMA.FTZ R2, R3, 0.93318945169448852539, R2 ;  /* 0x3f6ee58103028823 */ /* 0x000fe40000010002 */
.L_x_25732:
[----:B------:R-:W-:Y:S05]  /*5ec0*/  BSYNC B0 ;  /* 0x0000000000007941 */ /* 0x000fea0003800000 */
.L_x_25730:
        /* <DEDUP_REMOVED lines=12> */
.L_x_25725:
        /* <DEDUP_REMOVED lines=16> */
[----:B-123--:R-:W-:Y:S05]  /*6090*/  CALL.REL.NOINC `($__internal_59_$__cuda_sm3x_div_rn_ftz_f32_slowpath) ;  /* 0x00026a7000007944 */ /* 0x00efea0003c00000 */
.L_x_25736:
[----:B------:R-:W-:Y:S05]  /*60a0*/  BSYNC B3 ;  /* 0x0000000000037941 */ /* 0x000fea0003800000 */
.L_x_25735:
        /* <DEDUP_REMOVED lines=18> */
.L_x_25738:
[----:B------:R-:W-:Y:S02]  /*61d0*/  ISETP.GE.AND P0, PT, R20, RZ, PT ;  /* 0x000000ff1400720c */ /* 0x000fe40003f06270 */
[----:B------:R-:W-:-:S11]  /*61e0*/  MOV R3, 0x3fd774eb ;  /* 0x3fd774eb00037802 */ /* 0x000fd60000000f00 */
[----:B------:R-:W-:-:S04]  /*61f0*/  @P0 FFMA.FTZ R2, R3, 0.93318945169448852539, -R2 ;  /* 0x3f6ee58103020823 */ /* 0x000fc80000010802 */
[----:B------:R-:W-:Y:S02]  /*6200*/  @!P0 FFMA.FTZ R2, R3, 0.93318945169448852539, R2 ;  /* 0x3f6ee58103028823 */ /* 0x000fe40000010002 */
.L_x_25739:
[----:B------:R-:W-:Y:S05]  /*6210*/  BSYNC B0 ;  /* 0x0000000000007941 */ /* 0x000fea0003800000 */
.L_x_25737:
        /* <DEDUP_REMOVED lines=13> */
.L_x_25734:
        /* <DEDUP_REMOVED lines=25> */
.L_x_25741:
        /* <DEDUP_REMOVED lines=40> */
.L_x_25740:
        /* <DEDUP_REMOVED lines=48> */
.L_x_25743:
[----:B------:R-:W-:Y:S05]  /*6a00*/  BSYNC B0 ;  /* 0x0000000000007941 */ /* 0x000fea0003800000 */
.L_x_25742:
[----:B------:R-:W-:Y:S01]  /*6a10*/  BSSY B3, `(.L_x_25744) ;  /* 0x0000007000037945 */ /* 0x000fe20003800000 */
[----:B------:R-:W-:Y:S01]  /*6a20*/  FFMA R2, R4, R5, R3 ;  /* 0x0000000504027223 */ /* 0x000fe20000000003 */
[----:B------:R-:W-:Y:S05]  /*6a30*/  @!P3 BRA `(.L_x_25745) ;  /* 0x000000400000b947 */ /* 0x000fea0003800000 */
[----:B------:R-:W-:Y:S02]  /*6a40*/  MOV R4, R29 ;  /* 0x0000001d00047202 */ /* 0x000fe40000000f00 */
[----:B------:R-:W-:Y:S02]  /*6a50*/  MOV R3, R30 ;  /* 0x0000001e00037202 */ /* 0x000fe40000000f00 */
[----:B------:R-:W-:Y:S02]  /*6a60*/  MOV R0, 0x6a80 ;  /* 0x00006a8000007802 */ /* 0x000fe40000000f00 */
[----:B-1234-:R-:W-:Y:S05]  /*6a70*/  CALL.REL.NOINC `($__internal_59_$__cuda_sm3x_div_rn_ftz_f32_slowpath) ;  /* 0x0002609000007944 */ /* 0x01efea0003c00000 */
.L_x_25745:
[----:B------:R-:W-:Y:S05]  /*6a80*/  BSYNC B3 ;  /* 0x0000000000037941 */ /* 0x000fea0003800000 */
.L_x_25744:
        /* <DEDUP_REMOVED lines=18> */
.L_x_25747:
[----:B------:R-:W-:Y:S02]  /*6bb0*/  ISETP.GE.AND P0, PT, R20, RZ, PT ;  /* 0x000000ff1400720c */ /* 0x000fe40003f06270 */
[----:B------:R-:W-:-:S11]  /*6bc0*/  MOV R3, 0x3fd774eb ;  /* 0x3fd774eb00037802 */ /* 0x000fd60000000f00 */
[----:B------:R-:W-:-:S04]  /*6bd0*/  @P0 FFMA.FTZ R2, R3, 0.93318945169448852539, -R2 ;  /* 0x3f6ee58103020823 */ /* 0x000fc80000010802 */
[----:B------:R-:W-:Y:S02]  /*6be0*/  @!P0 FFMA.FTZ R2, R3, 0.93318945169448852539, R2 ;  /* 0x3f6ee58103028823 */ /* 0x000fe40000010002 */
.L_x_25748:
[----:B------:R-:W-:Y:S05]  /*6bf0*/  BSYNC B0 ;  /* 0x0000000000007941 */ /* 0x000fea0003800000 */
.L_x_25746:
        /* <DEDUP_REMOVED lines=12> */
.L_x_25724:
        /* <DEDUP_REMOVED lines=13> */
.L_x_25750:
[----:B------:R-:W-:Y:S05]  /*6d90*/  BSYNC B3 ;  /* 0x0000000000037941 */ /* 0x000fea0003800000 */
.L_x_25749:
        /* <DEDUP_REMOVED lines=18> */
.L_x_25752:
[----:B------:R-:W-:Y:S02]  /*6ec0*/  ISETP.GE.AND P0, PT, R20, RZ, PT ;  /* 0x000000ff1400720c */ /* 0x000fe40003f06270 */
[----:B------:R-:W-:-:S11]  /*6ed0*/  MOV R3, 0x3fd774eb ;  /* 0x3fd774eb00037802 */ /* 0x000fd60000000f00 */
[----:B------:R-:W-:-:S04]  /*6ee0*/  @P0 FFMA.FTZ R2, R3, 0.93318945169448852539, -R2 ;  /* 0x3f6ee58103020823 */ /* 0x000fc80000010802 */
[----:B------:R-:W-:Y:S02]  /*6ef0*/  @!P0 FFMA.FTZ R2, R3, 0.93318945169448852539, R2 ;  /* 0x3f6ee58103028823 */ /* 0x000fe40000010002 */
.L_x_25753:
[----:B------:R-:W-:Y:S05]  /*6f00*/  BSYNC B0 ;  /* 0x0000000000007941 */ /* 0x000fea0003800000 */
.L_x_25751:
        /* <DEDUP_REMOVED lines=27> */
.L_x_25723:
        /* <DEDUP_REMOVED lines=39> */
.L_x_25756:
[----:B------:R-:W-:Y:S05]  /*7330*/  BSYNC B0 ;  /* 0x0000000000007941 */ /* 0x000fea0003800000 */
.L_x_25755:
[----:B------:R-:W-:Y:S01]  /*7340*/  BSSY B3, `(.L_x_25757) ;  /* 0x0000007000037945 */ /* 0x000fe20003800000 */
[----:B------:R-:W-:Y:S01]  /*7350*/  FFMA R2, R6, R5, R4 ;  /* 0x0000000506027223 */ /* 0x000fe20000000004 */
[----:B------:R-:W-:Y:S05]  /*7360*/  @!P0 BRA `(.L_x_25758) ;  /* 0x0000004000008947 */ /* 0x000fea0003800000 */
[----:B------:R-:W-:Y:S01]  /*7370*/  HFMA2.MMA R3, -RZ, RZ, 1.875, 0 ;  /* 0x3f800000ff037435 */ /* 0x000fe200000001ff */
[----:B------:R-:W-:Y:S02]  /*7380*/  MOV R4, R29 ;  /* 0x0000001d00047202 */ /* 0x000fe40000000f00 */
[----:B------:R-:W-:-:S03]  /*7390*/  MOV R0, 0x73b0 ;  /* 0x000073b000007802 */ /* 0x000fc60000000f00 */
[----:B-1234-:R-:W-:Y:S05]  /*73a0*/  CALL.REL.NOINC `($__internal_59_$__cuda_sm3x_div_rn_ftz_f32_slowpath) ;  /* 0x0002576000007944 */ /* 0x01efea0003c00000 */
.L_x_25758:
[----:B------:R-:W-:Y:S05]  /*73b0*/  BSYNC B3 ;  /* 0x0000000000037941 */ /* 0x000fea0003800000 */
.L_x_25757:
        /* <DEDUP_REMOVED lines=18> */
.L_x_25760:
[----:B------:R-:W-:Y:S02]  /*74e0*/  ISETP.GE.AND P0, PT, R20, RZ, PT ;  /* 0x000000ff1400720c */ /* 0x000fe40003f06270 */
[----:B------:R-:W-:-:S11]  /*74f0*/  MOV R3, 0x3fd774eb ;  /* 0x3fd774eb00037802 */ /* 0x000fd60000000f00 */
[----:B------:R-:W-:-:S04]  /*7500*/  @P0 FFMA.FTZ R2, R3, 0.93318945169448852539, -R2 ;  /* 0x3f6ee58103020823 */ /* 0x000fc80000010802 */
[----:B------:R-:W-:Y:S02]  /*7510*/  @!P0 FFMA.FTZ R2, R3, 0.93318945169448852539, R2 ;  /* 0x3f6ee58103028823 */ /* 0x000fe40000010002 */
.L_x_25761:
[----:B------:R-:W-:Y:S05]  /*7520*/  BSYNC B0 ;  /* 0x0000000000007941 */ /* 0x000fea0003800000 */
.L_x_25759:
        /* <DEDUP_REMOVED lines=10> */
.L_x_25754:
        /* <DEDUP_REMOVED lines=12> */
[----:B-1234-:R-:W-:Y:S05]  /*7690*/  CALL.REL.NOINC `($__internal_59_$__cuda_sm3x_div_rn_ftz_f32_slowpath) ;  /* 0x0002547000007944 */ /* 0x01efea0003c00000 */
.L_x_25763:
[----:B------:R-:W-:Y:S05]  /*76a0*/  BSYNC B3 ;  /* 0x0000000000037941 */ /* 0x000fea0003800000 */
.L_x_25762:
        /* <DEDUP_REMOVED lines=18> */
.L_x_25765:
[----:B------:R-:W-:Y:S02]  /*77d0*/  ISETP.GE.AND P0, PT, R20, RZ, PT ;  /* 0x000000ff1400720c */ /* 0x000fe40003f06270 */
[----:B------:R-:W-:-:S11]  /*77e0*/  MOV R3, 0x3fd774eb ;  /* 0x3fd774eb00037802 */ /* 0x000fd60000000f00 */
[----:B------:R-:W-:-:S04]  /*77f0*/  @P0 FFMA.FTZ R2, R3, 0.93318945169448852539, -R2 ;  /* 0x3f6ee58103020823 */ /* 0x000fc80000010802 */
[----:B------:R-:W-:Y:S02]  /*7800*/  @!P0 FFMA.FTZ R2, R3, 0.93318945169448852539, R2 ;  /* 0x3f6ee58103028823 */ /* 0x000fe40000010002 */
.L_x_25766:
[----:B------:R-:W-:Y:S05]  /*7810*/  BSYNC B0 ;  /* 0x0000000000007941 */ /* 0x000fea0003800000 */
.L_x_25764:
        /* <DEDUP_REMOVED lines=11> */
.L_x_25722:
        /* <DEDUP_REMOVED lines=33> */
[----:B-1234-:R-:W-:Y:S05]  /*7ae0*/  CALL.REL.NOINC `($__internal_59_$__cuda_sm3x_div_rn_ftz_f32_slowpath) ;  /* 0x0002502000007944 */ /* 0x01efea0003c00000 */
[----:B0-----:R-:W-:Y:S02]  /*7af0*/  MOV R0, R2 ;  /* 0x0000000200007202 */ /* 0x001fe40000000f00 */
.L_x_25768:
[----:B------:R-:W-:Y:S05]  /*7b00*/  BSYNC B3 ;  /* 0x0000000000037941 */ /* 0x000fea0003800000 */
.L_x_25767:
        /* <DEDUP_REMOVED lines=18> */
.L_x_25770:
[----:B------:R-:W-:Y:S02]  /*7c30*/  ISETP.GE.AND P0, PT, R20, RZ, PT ;  /* 0x000000ff1400720c */ /* 0x000fe40003f06270 */
[----:B------:R-:W-:-:S11]  /*7c40*/  MOV R3, 0x3fd774eb ;  /* 0x3fd774eb00037802 */ /* 0x000fd60000000f00 */
[----:B------:R-:W-:-:S04]  /*7c50*/  @P0 FFMA.FTZ R0, R3, 0.93318945169448852539, -R0 ;  /* 0x3f6ee58103000823 */ /* 0x000fc80000010800 */
[----:B------:R-:W-:Y:S02]  /*7c60*/  @!P0 FFMA.FTZ R0, R3, 0.93318945169448852539, R0 ;  /* 0x3f6ee58103008823 */ /* 0x000fe40000010000 */
.L_x_25771:
[----:B------:R-:W-:Y:S05]  /*7c70*/  BSYNC B0 ;  /* 0x0000000000007941 */ /* 0x000fea0003800000 */
.L_x_25769:
        /* <DEDUP_REMOVED lines=11> */
.L_x_25721:
        /* <DEDUP_REMOVED lines=25> */
[----:B-1234-:R-:W-:Y:S05]  /*7ec0*/  CALL.REL.NOINC `($__internal_59_$__cuda_sm3x_div_rn_ftz_f32_slowpath) ;  /* 0x00024c4000007944 */ /* 0x01efea0003c00000 */
.L_x_25773:
[----:B------:R-:W-:Y:S05]  /*7ed0*/  BSYNC B3 ;  /* 0x0000000000037941 */ /* 0x000fea0003800000 */
.L_x_25772:
        /* <DEDUP_REMOVED lines=18> */
.L_x_25775:
[----:B------:R-:W-:Y:S02]  /*8000*/  ISETP.GE.AND P0, PT, R20, RZ, PT ;  /* 0x000000ff1400720c */ /* 0x000fe40003f06270 */
[----:B------:R-:W-:-:S11]  /*8010*/  MOV R3, 0x3fd774eb ;  /* 0x3fd774eb00037802 */ /* 0x000fd60000000f00 */
[----:B------:R-:W-:-:S04]  /*8020*/  @P0 FFMA.FTZ R2, R3, 0.93318945169448852539, -R2 ;  /* 0x3f6ee58103020823 */ /* 0x000fc80000010802 */
[----:B------:R-:W-:Y:S02]  /*8030*/  @!P0 FFMA.FTZ R2, R3, 0.93318945169448852539, R2 ;  /* 0x3f6ee58103028823 */ /* 0x000fe40000010002 */
.L_x_25776:
[----:B------:R-:W-:Y:S05]  /*8040*/  BSYNC B0 ;  /* 0x0000000000007941 */ /* 0x000fea0003800000 */
.L_x_25774:
        /* <DEDUP_REMOVED lines=12> */
.L_x_25733:
[----:B------:R-:W-:Y:S05]  /*8110*/  BSYNC B2 ;  /* 0x0000000000027941 */ /* 0x000fea0003800000 */
.L_x_25720:
        /* <DEDUP_REMOVED lines=42> */
.L_x_25780:
        /* <DEDUP_REMOVED lines=10> */
.L_x_25779:
[----:B------:R-:W-:-:S04]  /*8460*/  FMUL.RZ R4, R4, 0.15915493667125701904 ;  /* 0x3e22f98304047820 */ /* 0x000fc8000040c000 */
[----:B------:R0:W4:Y:S08]  /*8470*/  MUFU.SIN R21, R4 ;  /* 0x0000000400157308 */ /* 0x0001300000000400 */
[----:B------:R0:W3:Y:S01]  /*8480*/  MUFU.COS R20, R4 ;  /* 0x0000000400147308 */ /* 0x0000e20000000000 */
[----:B------:R-:W-:Y:S05]  /*8490*/  BRA `(.L_x_25781) ;  /* 0x0000003000007947 */ /* 0x000fea0003800000 */
.L_x_25778:
[----:B------:R-:W-:Y:S01]  /*84a0*/  FMUL.FTZ R20, R28, 1.4426950216293334961 ;  /* 0x3fb8aa3b1c147820 */ /* 0x000fe20000410000 */
[----:B------:R-:W-:-:S05]  /*84b0*/  MOV R21, R4 ;  /* 0x0000000400157202 */ /* 0x000fca0000000f00 */
[----:B------:R-:W0:Y:S02]  /*84c0*/  MUFU.EX2 R20, R20 ;  /* 0x0000001400147308 */ /* 0x000e240000000800 */
.L_x_25781:
[----:B------:R-:W-:Y:S05]  /*84d0*/  BSYNC B0 ;  /* 0x0000000000007941 */ /* 0x000fea0003800000 */
.L_x_25777:
        /* <DEDUP_REMOVED lines=61> */
.L_x_25789:
[----:B------:R-:W-:Y:S05]  /*88b0*/  BSYNC B0 ;  /* 0x0000000000007941 */ /* 0x000fea0003800000 */
.L_x_25788:
[----:B------:R-:W-:Y:S01]  /*88c0*/  BSSY B3, `(.L_x_25790) ;  /* 0x0000007000037945 */ /* 0x000fe20003800000 */
[----:B------:R-:W-:Y:S01]  /*88d0*/  FFMA R2, R4, R3, R5 ;  /* 0x0000000304027223 */ /* 0x000fe20000000005 */
[----:B------:R-:W-:Y:S05]  /*88e0*/  @!P0 BRA `(.L_x_25791) ;  /* 0x0000004000008947 */ /* 0x000fea0003800000 */
[----:B------:R-:W-:Y:S02]  /*88f0*/  MOV R4, R29 ;  /* 0x0000001d00047202 */ /* 0x000fe40000000f00 */
[----:B------:R-:W-:Y:S02]  /*8900*/  MOV R3, R30 ;  /* 0x0000001e00037202 */ /* 0x000fe40000000f00 */
[----:B------:R-:W-:Y:S02]  /*8910*/  MOV R0, 0x8930 ;  /* 0x0000893000007802 */ /* 0x000fe40000000f00 */
[----:B-1234-:R-:W-:Y:S05]  /*8920*/  CALL.REL.NOINC `($__internal_59_$__cuda_sm3x_div_rn_ftz_f32_slowpath) ;  /* 0x000241e000007944 */ /* 0x01efea0003c00000 */
.L_x_25791:
[----:B------:R-:W-:Y:S05]  /*8930*/  BSYNC B3 ;  /* 0x0000000000037941 */ /* 0x000fea0003800000 */
.L_x_25790:
        /* <DEDUP_REMOVED lines=18> */
.L_x_25793:
[----:B------:R-:W-:Y:S02]  /*8a60*/  ISETP.GE.AND P0, PT, R22, RZ, PT ;  /* 0x000000ff1600720c */ /* 0x000fe40003f06270 */
[----:B------:R-:W-:-:S11]  /*8a70*/  MOV R3, 0x3fd774eb ;  /* 0x3fd774eb00037802 */ /* 0x000fd60000000f00 */
[----:B------:R-:W-:-:S04]  /*8a80*/  @P0 FFMA.FTZ R2, R3, 0.93318945169448852539, -R2 ;  /* 0x3f6ee58103020823 */ /* 0x000fc80000010802 */
[----:B------:R-:W-:Y:S02]  /*8a90*/  @!P0 FFMA.FTZ R2, R3, 0.93318945169448852539, R2 ;  /* 0x3f6ee58103028823 */ /* 0x000fe40000010002 */
.L_x_25794:
[----:B------:R-:W-:Y:S05]  /*8aa0*/  BSYNC B0 ;  /* 0x0000000000007941 */ /* 0x000fea0003800000 */
.L_x_25792:
        /* <DEDUP_REMOVED lines=12> */
.L_x_25787:
        /* <DEDUP_REMOVED lines=17> */
.L_x_25798:
[----:B------:R-:W-:Y:S05]  /*8c80*/  BSYNC B3 ;  /* 0x0000000000037941 */ /* 0x000fea0003800000 */
.L_x_25797:
        /* <DEDUP_REMOVED lines=18> */
.L_x_25800:
[----:B------:R-:W-:Y:S02]  /*8db0*/  ISETP.GE.AND P0, PT, R22, RZ, PT ;  /* 0x000000ff1600720c */ /* 0x000fe40003f06270 */
[----:B------:R-:W-:-:S11]  /*8dc0*/  MOV R3, 0x3fd774eb ;  /* 0x3fd774eb00037802 */ /* 0x000fd60000000f00 */
[----:B------:R-:W-:-:S04]  /*8dd0*/  @P0 FFMA.FTZ R2, R3, 0.93318945169448852539, -R2 ;  /* 0x3f6ee58103020823 */ /* 0x000fc80000010802 */
[----:B------:R-:W-:Y:S02]  /*8de0*/  @!P0 FFMA.FTZ R2, R3, 0.93318945169448852539, R2 ;  /* 0x3f6ee58103028823 */ /* 0x000fe40000010002 */
.L_x_25801:
[----:B------:R-:W-:Y:S05]  /*8df0*/  BSYNC B0 ;  /* 0x0000000000007941 */ /* 0x000fea0003800000 */
.L_x_25799:
        /* <DEDUP_REMOVED lines=13> */
.L_x_25796:
        /* <DEDUP_REMOVED lines=25> */
.L_x_25803:
        /* <DEDUP_REMOVED lines=40> */
.L_x_25802:
        /* <DEDUP_REMOVED lines=48> */
.L_x_25805:
[----:B------:R-:W-:Y:S05]  /*95e0*/  BSYNC B0 ;  /* 0x0000000000007941 */ /* 0x000fea0003800000 */
.L_x_25804:
[----:B------:R-:W-:Y:S01]  /*95f0*/  BSSY B3, `(.L_x_25806) ;  /* 0x0000007000037945 */ /* 0x000fe20003800000 */
[----:B------:R-:W-:Y:S01]  /*9600*/  FFMA R2, R4, R5, R3 ;  /* 0x0000000504027223 */ /* 0x000fe20000000003 */
[----:B------:R-:W-:Y:S05]  /*9610*/  @!P3 BRA `(.L_x_25807) ;  /* 0x000000400000b947 */ /* 0x000fea0003800000 */
[----:B------:R-:W-:Y:S02]  /*9620*/  MOV R4, R29 ;  /* 0x0000001d00047202 */ /* 0x000fe40000000f00 */
[----:B------:R-:W-:Y:S02]  /*9630*/  MOV R3, R30 ;  /* 0x0000001e00037202 */ /* 0x000fe40000000f00 */
[----:B------:R-:W-:Y:S02]  /*9640*/  MOV R0, 0x9660 ;  /* 0x0000966000007802 */ /* 0x000fe40000000f00 */
[----:B-1234-:R-:W-:Y:S05]  /*9650*/  CALL.REL.NOINC `($__internal_59_$__cuda_sm3x_div_rn_ftz_f32_slowpath) ;  /* 0x000234b000007944 */ /* 0x01efea0003c00000 */
.L_x_25807:
[----:B------:R-:W-:Y:S05]  /*9660*/  BSYNC B3 ;  /* 0x0000000000037941 */ /* 0x000fea0003800000 */
.L_x_25806:
        /* <DEDUP_REMOVED lines=18> */
.L_x_25809:
[----:B------:R-:W-:Y:S02]  /*9790*/  ISETP.GE.AND P0, PT, R22, RZ, PT ;  /* 0x000000ff1600720c */ /* 0x000fe40003f06270 */
[----:B------:R-:W-:-:S11]  /*97a0*/  MOV R3, 0x3fd774eb ;  /* 0x3fd774eb00037802 */ /* 0x000fd60000000f00 */
[----:B------:R-:W-:-:S04]  /*97b0*/  @P0 FFMA.FTZ R2, R3, 0.93318945169448852539, -R2 ;  /* 0x3f6ee58103020823 */ /* 0x000fc80000010802 */
[----:B------:R-:W-:Y:S02]  /*97c0*/  @!P0 FFMA.FTZ R2, R3, 0.93318945169448852539, R2 ;  /* 0x3f6ee58103028823 */ /* 0x000fe40000010002 */
.L_x_25810:
[----:B------:R-:W-:Y:S05]  /*97d0*/  BSYNC B0 ;  /* 0x0000000000007941 */ /* 0x000fea0003800000 */
.L_x_25808:
        /* <DEDUP_REMOVED lines=12> */
.L_x_25786:
        /* <DEDUP_REMOVED lines=13> */
.L_x_25812:
[----:B------:R-:W-:Y:S05]  /*9970*/  BSYNC B3 ;  /* 0x0000000000037941 */ /* 0x000fea0003800000 */
.L_x_25811:
        /* <DEDUP_REMOVED lines=18> */
.L_x_25814:
[----:B------:R-:W-:Y:S02]  /*9aa0*/  ISETP.GE.AND P0, PT, R22, RZ, PT ;  /* 0x000000ff1600720c */ /* 0x000fe40003f06270 */
[----:B------:R-:W-:-:S11]  /*9ab0*/  MOV R3, 0x3fd774eb ;  /* 0x3fd774eb00037802 */ /* 0x000fd60000000f00 */
[----:B------:R-:W-:-:S04]  /*9ac0*/  @P0 FFMA.FTZ R2, R3, 0.93318945169448852539, -R2 ;  /* 0x3f6ee58103020823 */ /* 0x000fc80000010802 */
[----:B------:R-:W-:Y:S02]  /*9ad0*/  @!P0 FFMA.FTZ R2, R3, 0.93318945169448852539, R2 ;  /* 0x3f6ee58103028823 */ /* 0x000fe40000010002 */
.L_x_25815:
[----:B------:R-:W-:Y:S05]  /*9ae0*/  BSYNC B0 ;  /* 0x0000000000007941 */ /* 0x000fea0003800000 */
.L_x_25813:
        /* <DEDUP_REMOVED lines=27> */
.L_x_25785:
        /* <DEDUP_REMOVED lines=39> */
.L_x_25818:
[----:B------:R-:W-:Y:S05]  /*9f10*/  BSYNC B0 ;  /* 0x0000000000007941 */ /* 0x000fea0003800000 */
.L_x_25817:
[----:B------:R-:W-:Y:S01]  /*9f20*/  BSSY B3, `(.L_x_25819) ;  /* 0x0000007000037945 */ /* 0x000fe20003800000 */
[----:B------:R-:W-:Y:S01]  /*9f30*/  FFMA R2, R6, R5, R4 ;  /* 0x0000000506027223 */ /* 0x000fe20000000004 */
[----:B------:R-:W-:Y:S05]  /*9f40*/  @!P0 BRA `(.L_x_25820) ;  /* 0x0000004000008947 */ /* 0x000fea0003800000 */
[----:B------:R-:W-:Y:S01]  /*9f50*/  HFMA2.MMA R3, -RZ, RZ, 1.875, 0 ;  /* 0x3f800000ff037435 */ /* 0x000fe200000001ff */
[----:B------:R-:W-:Y:S02]  /*9f60*/  MOV R4, R29 ;  /* 0x0000001d00047202 */ /* 0x000fe40000000f00 */
[----:B------:R-:W-:-:S03]  /*9f70*/  MOV R0, 0x9f90 ;  /* 0x00009f9000007802 */ /* 0x000fc60000000f00 */
[----:B-1234-:R-:W-:Y:S05]  /*9f80*/  CALL.REL.NOINC `($__internal_59_$__cuda_sm3x_div_rn_ftz_f32_slowpath) ;  /* 0x00022b8000007944 */ /* 0x01efea0003c00000 */
.L_x_25820:
[----:B------:R-:W-:Y:S05]  /*9f90*/  BSYNC B3 ;  /* 0x0000000000037941 */ /* 0x000fea0003800000 */
.L_x_25819:
        /* <DEDUP_REMOVED lines=18> */
.L_x_25822:
[----:B------:R-:W-:Y:S02]  /*a0c0*/  ISETP.GE.AND P0, PT, R22, RZ, PT ;  /* 0x000000ff1600720c */ /* 0x000fe40003f06270 */
[----:B------:R-:W-:-:S11]  /*a0d0*/  MOV R3, 0x3fd774eb ;  /* 0x3fd774eb00037802 */ /* 0x000fd60000000f00 */
[----:B------:R-:W-:-:S04]  /*a0e0*/  @P0 FFMA.FTZ R2, R3, 0.93318945169448852539, -R2 ;  /* 0x3f6ee58103020823 */ /* 0x000fc80000010802 */
[----:B------:R-:W-:Y:S02]  /*a0f0*/  @!P0 FFMA.FTZ R2, R3, 0.93318945169448852539, R2 ;  /* 0x3f6ee58103028823 */ /* 0x000fe40000010002 */
.L_x_25823:
[----:B------:R-:W-:Y:S05]  /*a100*/  BSYNC B0 ;  /* 0x0000000000007941 */ /* 0x000fea0003800000 */
.L_x_25821:
        /* <DEDUP_REMOVED lines=10> */
.L_x_25816:
        /* <DEDUP_REMOVED lines=13> */
.L_x_25825:
[----:B------:R-:W-:Y:S05]  /*a280*/  BSYNC B3 ;  /* 0x0000000000037941 */ /* 0x000fea0003800000 */
.L_x_25824:
        /* <DEDUP_REMOVED lines=18> */
.L_x_25827:
[----:B------:R-:W-:Y:S02]  /*a3b0*/  ISETP.GE.AND P0, PT, R22, RZ, PT ;  /* 0x000000ff1600720c */ /* 0x000fe40003f06270 */
[----:B------:R-:W-:-:S11]  /*a3c0*/  MOV R3, 0x3fd774eb ;  /* 0x3fd774eb00037802 */ /* 0x000fd60000000f00 */
[----:B------:R-:W-:-:S04]  /*a3d0*/  @P0 FFMA.FTZ R2, R3, 0.93318945169448852539, -R2 ;  /* 0x3f6ee58103020823 */ /* 0x000fc80000010802 */
[----:B------:R-:W-:Y:S02]  /*a3e0*/  @!P0 FFMA.FTZ R2, R3, 0.93318945169448852539, R2 ;  /* 0x3f6ee58103028823 */ /* 0x000fe40000010002 */
.L_x_25828:
[----:B------:R-:W-:Y:S05]  /*a3f0*/  BSYNC B0 ;  /* 0x0000000000007941 */ /* 0x000fea0003800000 */
.L_x_25826:
        /* <DEDUP_REMOVED lines=11> */
.L_x_25784:
        /* <DEDUP_REMOVED lines=35> */
.L_x_25830:
[----:B------:R-:W-:Y:S05]  /*a6e0*/  BSYNC B3 ;  /* 0x0000000000037941 */ /* 0x000fea0003800000 */
.L_x_25829:
        /* <DEDUP_REMOVED lines=18> */
.L_x_25832:
[----:B------:R-:W-:Y:S02]  /*a810*/  ISETP.GE.AND P0, PT, R22, RZ, PT ;  /* 0x000000ff1600720c */ /* 0x000fe40003f06270 */
[----:B------:R-:W-:-:S11]  /*a820*/  MOV R3, 0x3fd774eb ;  /* 0x3fd774eb00037802 */ /* 0x000fd60000000f00 */
[----:B------:R-:W-:-:S04]  /*a830*/  @P0 FFMA.FTZ R0, R3, 0.93318945169448852539, -R0 ;  /* 0x3f6ee58103000823 */ /* 0x000fc80000010800 */
[----:B------:R-:W-:Y:S02]  /*a840*/  @!P0 FFMA.FTZ R0, R3, 0.93318945169448852539, R0 ;  /* 0x3f6ee58103008823 */ /* 0x000fe40000010000 */
.L_x_25833:
[----:B------:R-:W-:Y:S05]  /*a850*/  BSYNC B0 ;  /* 0x0000000000007941 */ /* 0x000fea0003800000 */
.L_x_25831:
        /* <DEDUP_REMOVED lines=11> */
.L_x_25783:
        /* <DEDUP_REMOVED lines=26> */
.L_x_25835:
[----:B------:R-:W-:Y:S05]  /*aab0*/  BSYNC B3 ;  /* 0x0000000000037941 */ /* 0x000fea0003800000 */
.L_x_25834:
        /* <DEDUP_REMOVED lines=18> */
.L_x_25837:
[----:B------:R-:W-:Y:S02]  /*abe0*/  ISETP.GE.AND P0, PT, R22, RZ, PT ;  /* 0x000000ff1600720c */ /* 0x000fe40003f06270 */
[----:B------:R-:W-:-:S11]  /*abf0*/  MOV R3, 0x3fd774eb ;  /* 0x3fd774eb00037802 */ /* 0x000fd60000000f00 */
[----:B------:R-:W-:-:S04]  /*ac00*/  @P0 FFMA.FTZ R2, R3, 0.93318945169448852539, -R2 ;  /* 0x3f6ee58103020823 */ /* 0x000fc80000010802 */
[----:B------:R-:W-:Y:S02]  /*ac10*/  @!P0 FFMA.FTZ R2, R3, 0.93318945169448852539, R2 ;  /* 0x3f6ee58103028823 */ /* 0x000fe40000010002 */
.L_x_25838:
[----:B------:R-:W-:Y:S05]  /*ac20*/  BSYNC B0 ;  /* 0x0000000000007941 */ /* 0x000fea0003800000 */
.L_x_25836:
        /* <DEDUP_REMOVED lines=12> */
.L_x_25795:
[----:B------:R-:W-:Y:S05]  /*acf0*/  BSYNC B2 ;  /* 0x0000000000027941 */ /* 0x000fea0003800000 */
.L_x_25782:
        /* <DEDUP_REMOVED lines=42> */
.L_x_25842:
        /* <DEDUP_REMOVED lines=10> */
.L_x_25841:
[----:B------:R-:W-:-:S04]  /*b040*/  FMUL.RZ R4, R4, 0.15915493667125701904 ;  /* 0x3e22f98304047820 */ /* 0x000fc8000040c000 */
[----:B------:R0:W4:Y:S08]  /*b050*/  MUFU.SIN R23, R4 ;  /* 0x0000000400177308 */ /* 0x0001300000000400 */
[----:B------:R0:W3:Y:S01]  /*b060*/  MUFU.COS R22, R4 ;  /* 0x0000000400167308 */ /* 0x0000e20000000000 */
[----:B------:R-:W-:Y:S05]  /*b070*/  BRA `(.L_x_25843) ;  /* 0x0000003000007947 */ /* 0x000fea0003800000 */
.L_x_25840:
[----:B------:R-:W-:Y:S01]  /*b080*/  FMUL.FTZ R22, R28, 1.4426950216293334961 ;  /* 0x3fb8aa3b1c167820 */ /* 0x000fe20000410000 */
[----:B------:R-:W-:-:S05]  /*b090*/  MOV R23, R4 ;  /* 0x0000000400177202 */ /* 0x000fca0000000f00 */
[----:B------:R-:W0:Y:S02]  /*b0a0*/  MUFU.EX2 R22, R22 ;  /* 0x0000001600167308 */ /* 0x000e240000000800 */
.L_x_25843:
[----:B------:R-:W-:Y:S05]  /*b0b0*/  BSYNC B0 ;  /* 0x0000000000007941 */ /* 0x000fea0003800000 */
.L_x_25839:
        /* <DEDUP_REMOVED lines=61> */
.L_x_25851:
[----:B------:R-:W-:Y:S05]  /*b490*/  BSYNC B0 ;  /* 0x0000000000007941 */ /* 0x000fea0003800000 */
.L_x_25850:
[----:B------:R-:W-:Y:S01]  /*b4a0*/  BSSY B3, `(.L_x_25852) ;  /* 0x0000007000037945 */ /* 0x000fe20003800000 */
[----:B------:R-:W-:Y:S01]  /*b4b0*/  FFMA R2, R4, R3, R5 ;  /* 0x0000000304027223 */ /* 0x000fe20000000005 */
[----:B------:R-:W-:Y:S05]  /*b4c0*/  @!P0 BRA `(.L_x_25853) ;  /* 0x0000004000008947 */ /* 0x000fea0003800000 */
[----:B------:R-:W-:Y:S02]  /*b4d0*/  MOV R4, R29 ;  /* 0x0000001d00047202 */ /* 0x000fe40000000f00 */
[----:B------:R-:W-:Y:S02]  /*b4e0*/  MOV R3, R30 ;  /* 0x0000001e00037202 */ /* 0x000fe40000000f00 */
[----:B------:R-:W-:Y:S02]  /*b4f0*/  MOV R0, 0xb510 ;  /* 0x0000b51000007802 */ /* 0x000fe40000000f00 */
[----:B-1234-:R-:W-:Y:S05]  /*b500*/  CALL.REL.NOINC `($__internal_59_$__cuda_sm3x_div_rn_ftz_f32_slowpath) ;  /* 0x0002160000007944 */ /* 0x01efea0003c00000 */
.L_x_25853:
[----:B------:R-:W-:Y:S05]  /*b510*/  BSYNC B3 ;  /* 0x0000000000037941 */ /* 0x000fea0003800000 */
.L_x_25852:
        /* <DEDUP_REMOVED lines=18> */
.L_x_25855:
[----:B------:R-:W-:Y:S02]  /*b640*/  ISETP.GE.AND P0, PT, R8, RZ, PT ;  /* 0x000000ff0800720c */ /* 0x000fe40003f06270 */
[----:B------:R-:W-:-:S11]  /*b650*/  MOV R3, 0x3fd774eb ;  /* 0x3fd774eb00037802 */ /* 0x000fd60000000f00 */
[----:B------:R-:W-:-:S04]  /*b660*/  @P0 FFMA.FTZ R2, R3, 0.93318945169448852539, -R2 ;  /* 0x3f6ee58103020823 */ /* 0x000fc80000010802 */
[----:B------:R-:W-:Y:S02]  /*b670*/  @!P0 FFMA.FTZ R2, R3, 0.93318945169448852539, R2 ;  /* 0x3f6ee58103028823 */ /* 0x000fe40000010002 */
.L_x_25856:
[----:B------:R-:W-:Y:S05]  /*b680*/  BSYNC B0 ;  /* 0x0000000000007941 */ /* 0x000fea0003800000 */
.L_x_25854:
        /* <DEDUP_REMOVED lines=12> */
.L_x_25849:
        /* <DEDUP_REMOVED lines=17> */
.L_x_25860:
[----:B------:R-:W-:Y:S05]  /*b860*/  BSYNC B3 ;  /* 0x0000000000037941 */ /* 0x000fea0003800000 */
.L_x_25859:
        /* <DEDUP_REMOVED lines=18> */
.L_x_25862:
[----:B------:R-:W-:Y:S02]  /*b990*/  ISETP.GE.AND P0, PT, R8, RZ, PT ;  /* 0x000000ff0800720c */ /* 0x000fe40003f06270 */
[----:B------:R-:W-:-:S11]  /*b9a0*/  MOV R3, 0x3fd774eb ;  /* 0x3fd774eb00037802 */ /* 0x000fd60000000f00 */
[----:B------:R-:W-:-:S04]  /*b9b0*/  @P0 FFMA.FTZ R2, R3, 0.93318945169448852539, -R2 ;  /* 0x3f6ee58103020823 */ /* 0x000fc80000010802 */
[----:B------:R-:W-:Y:S02]  /*b9c0*/  @!P0 FFMA.FTZ R2, R3, 0.93318945169448852539, R2 ;  /* 0x3f6ee58103028823 */ /* 0x000fe40000010002 */
.L_x_25863:
[----:B------:R-:W-:Y:S05]  /*b9d0*/  BSYNC B0 ;  /* 0x0000000000007941 */ /* 0x000fea0003800000 */
.L_x_25861:
        /* <DEDUP_REMOVED lines=13> */
.L_x_25858:
        /* <DEDUP_REMOVED lines=25> */
.L_x_25865:
        /* <DEDUP_REMOVED lines=40> */
.L_x_25864:
        /* <DEDUP_REMOVED lines=48> */
.L_x_25867:
[----:B------:R-:W-:Y:S05]  /*c1c0*/  BSYNC B0 ;  /* 0x0000000000007941 */ /* 0x000fea0003800000 */
.L_x_25866:
[----:B------:R-:W-:Y:S01]  /*c1d0*/  BSSY B3, `(.L_x_25868) ;  /* 0x0000007000037945 */ /* 0x000fe20003800000 */
[----:B------:R-:W-:Y:S01]  /*c1e0*/  FFMA R2, R4, R5, R3 ;  /* 0x0000000504027223 */ /* 0x000fe20000000003 */
[----:B------:R-:W-:Y:S05]  /*c1f0*/  @!P3 BRA `(.L_x_25869) ;  /* 0x000000400000b947 */ /* 0x000fea0003800000 */
[----:B------:R-:W-:Y:S02]  /*c200*/  MOV R4, R29 ;  /* 0x0000001d00047202 */ /* 0x000fe40000000f00 */
[----:B------:R-:W-:Y:S02]  /*c210*/  MOV R3, R30 ;  /* 0x0000001e00037202 */ /* 0x000fe40000000f00 */
[----:B------:R-:W-:Y:S02]  /*c220*/  MOV R0, 0xc240 ;  /* 0x0000c24000007802 */ /* 0x000fe40000000f00 */
[----:B-1234-:R-:W-:Y:S05]  /*c230*/  CALL.REL.NOINC `($__internal_59_$__cuda_sm3x_div_rn_ftz_f32_slowpath) ;  /* 0x000208d000007944 */ /* 0x01efea0003c00000 */
.L_x_25869:
[----:B------:R-:W-:Y:S05]  /*c240*/  BSYNC B3 ;  /* 0x0000000000037941 */ /* 0x000fea0003800000 */
.L_x_25868:
        /* <DEDUP_REMOVED lines=18> */
.L_x_25871:
[----:B------:R-:W-:Y:S02]  /*c370*/  ISETP.GE.AND P0, PT, R8, RZ, PT ;  /* 0x000000ff0800720c */ /* 0x000fe40003f06270 */
[----:B------:R-:W-:-:S11]  /*c380*/  MOV R3, 0x3fd774eb ;  /* 0x3fd774eb00037802 */ /* 0x000fd60000000f00 */
[----:B------:R-:W-:-:S04]  /*c390*/  @P0 FFMA.FTZ R2, R3, 0.93318945169448852539, -R2 ;  /* 0x3f6ee58103020823 */ /* 0x000fc80000010802 */
[----:B------:R-:W-:Y:S02]  /*c3a0*/  @!P0 FFMA.FTZ R2, R3, 0.93318945169448852539, R2 ;  /* 0x3f6ee58103028823 */ /* 0x000fe40000010002 */
.L_x_25872:
[----:B------:R-:W-:Y:S05]  /*c3b0*/  BSYNC B0 ;  /* 0x0000000000007941 */ /* 0x000fea0003800000 */
.L_x_25870:
        /* <DEDUP_REMOVED lines=12> */
.L_x_25848:
        /* <DEDUP_REMOVED lines=13> */
.L_x_25874:
[----:B------:R-:W-:Y:S05]  /*c550*/  BSYNC B3 ;  /* 0x0000000000037941 */ /* 0x000fea0003800000 */
.L_x_25873:
        /* <DEDUP_REMOVED lines=18> */
.L_x_25876:
[----:B------:R-:W-:Y:S02]  /*c680*/  ISETP.GE.AND P0, PT, R8, RZ, PT ;  /* 0x000000ff0800720c */ /* 0x000fe40003f06270 */
[----:B------:R-:W-:-:S11]  /*c690*/  MOV R3, 0x3fd774eb ;  /* 0x3fd774eb00037802 */ /* 0x000fd60000000f00 */
[----:B------:R-:W-:-:S04]  /*c6a0*/  @P0 FFMA.FTZ R2, R3, 0.93318945169448852539, -R2 ;  /* 0x3f6ee58103020823 */ /* 0x000fc80000010802 */
[----:B------:R-:W-:Y:S02]  /*c6b0*/  @!P0 FFMA.FTZ R2, R3, 0.93318945169448852539, R2 ;  /* 0x3f6ee58103028823 */ /* 0x000fe40000010002 */
.L_x_25877:
[----:B------:R-:W-:Y:S05]  /*c6c0*/  BSYNC B0 ;  /* 0x0000000000007941 */ /* 0x000fea0003800000 */
.L_x_25875:
        /* <DEDUP_REMOVED lines=27> */
.L_x_25847:
        /* <DEDUP_REMOVED lines=39> */
.L_x_25880:
[----:B------:R-:W-:Y:S05]  /*caf0*/  BSYNC B0 ;  /* 0x0000000000007941 */ /* 0x000fea0003800000 */
.L_x_25879:
[----:B------:R-:W-:Y:S01]  /*cb00*/  BSSY B3, `(.L_x_25881) ;  /* 0x0000007000037945 */ /* 0x000fe20003800000 */
[----:B------:R-:W-:Y:S01]  /*cb10*/  FFMA R2, R6, R5, R4 ;  /* 0x0000000506027223 */ /* 0x000fe20000000004 */
[----:B------:R-:W-:Y:S05]  /*cb20*/  @!P0 BRA `(.L_x_25882) ;  /* 0x0000004000008947 */ /* 0x000fea0003800000 */
[----:B------:R-:W-:Y:S01]  /*cb30*/  HFMA2.MMA R3, -RZ, RZ, 1.875, 0 ;  /* 0x3f800000ff037435 */ /* 0x000fe200000001ff */
[----:B------:R-:W-:Y:S02]  /*cb40*/  MOV R4, R29 ;  /* 0x0000001d00047202 */ /* 0x000fe40000000f00 */
[----:B------:R-:W-:-:S03]  /*cb50*/  MOV R0, 0xcb70 ;  /* 0x0000cb7000007802 */ /* 0x000fc60000000f00 */
[----:B-1234-:R-:W-:Y:S05]  /*cb60*/  CALL.REL.NOINC `($__internal_59_$__cuda_sm3x_div_rn_ftz_f32_slowpath) ;  /* 0x0001ffa000007944 */ /* 0x01efea0003c00000 */
.L_x_25882:
[----:B------:R-:W-:Y:S05]  /*cb70*/  BSYNC B3 ;  /* 0x0000000000037941 */ /* 0x000fea0003800000 */
.L_x_25881:
        /* <DEDUP_REMOVED lines=18> */
.L_x_25884:
[----:B------:R-:W-:Y:S02]  /*cca0*/  ISETP.GE.AND P0, PT, R8, RZ, PT ;  /* 0x000000ff0800720c */ /* 0x000fe40003f06270 */
[----:B------:R-:W-:-:S11]  /*ccb0*/  MOV R3, 0x3fd774eb ;  /* 0x3fd774eb00037802 */ /* 0x000fd60000000f00 */
[----:B------:R-:W-:-:S04]  /*ccc0*/  @P0 FFMA.FTZ R2, R3, 0.93318945169448852539, -R2 ;  /* 0x3f6ee58103020823 */ /* 0x000fc80000010802 */
[----:B------:R-:W-:Y:S02]  /*ccd0*/  @!P0 FFMA.FTZ R2, R3, 0.93318945169448852539, R2 ;  /* 0x3f6ee58103028823 */ /* 0x000fe40000010002 */
.L_x_25885:
[----:B------:R-:W-:Y:S05]  /*cce0*/  BSYNC B0 ;  /* 0x0000000000007941 */ /* 0x000fea0003800000 */
.L_x_25883:
        /* <DEDUP_REMOVED lines=10> */
.L_x_25878:
        /* <DEDUP_REMOVED lines=13> */
.L_x_25887:
[----:B------:R-:W-:Y:S05]  /*ce60*/  BSYNC B3 ;  /* 0x0000000000037941 */ /* 0x000fea0003800000 */
.L_x_25886:
        /* <DEDUP_REMOVED lines=18> */
.L_x_25889:
[----:B------:R-:W-:Y:S02]  /*cf90*/  ISETP.GE.AND P0, PT, R8, RZ, PT ;  /* 0x000000ff0800720c */ /* 0x000fe40003f06270 */
[----:B------:R-:W-:-:S11]  /*cfa0*/  MOV R3, 0x3fd774eb ;  /* 0x3fd774eb00037802 */ /* 0x000fd60000000f00 */
[----:B------:R-:W-:-:S04]  /*cfb0*/  @P0 FFMA.FTZ R2, R3, 0.93318945169448852539, -R2 ;  /* 0x3f6ee58103020823 */ /* 0x000fc80000010802 */
[----:B------:R-:W-:Y:S02]  /*cfc0*/  @!P0 FFMA.FTZ R2, R3, 0.93318945169448852539, R2 ;  /* 0x3f6ee58103028823 */ /* 0x000fe40000010002 */
.L_x_25890:
[----:B------:R-:W-:Y:S05]  /*cfd0*/  BSYNC B0 ;  /* 0x0000000000007941 */ /* 0x000fea0003800000 */
.L_x_25888:
        /* <DEDUP_REMOVED lines=11> */
.L_x_25846:
        /* <DEDUP_REMOVED lines=35> */
.L_x_25892:
[----:B------:R-:W-:Y:S05]  /*d2c0*/  BSYNC B3 ;  /* 0x0000000000037941 */ /* 0x000fea0003800000 */
.L_x_25891:
        /* <DEDUP_REMOVED lines=18> */
.L_x_25894:
[----:B------:R-:W-:Y:S02]  /*d3f0*/  ISETP.GE.AND P0, PT, R8, RZ, PT ;  /* 0x000000ff0800720c */ /* 0x000fe40003f06270 */
[----:B------:R-:W-:-:S11]  /*d400*/  MOV R3, 0x3fd774eb ;  /* 0x3fd774eb00037802 */ /* 0x000fd60000000f00 */
[----:B------:R-:W-:-:S04]  /*d410*/  @P0 FFMA.FTZ R0, R3, 0.93318945169448852539, -R0 ;  /* 0x3f6ee58103000823 */ /* 0x000fc80000010800 */
[----:B------:R-:W-:Y:S02]  /*d420*/  @!P0 FFMA.FTZ R0, R3, 0.93318945169448852539, R0 ;  /* 0x3f6ee58103008823 */ /* 0x000fe40000010000 */
.L_x_25895:
[----:B------:R-:W-:Y:S05]  /*d430*/  BSYNC B0 ;  /* 0x0000000000007941 */ /* 0x000fea0003800000 */
.L_x_25893:
        /* <DEDUP_REMOVED lines=11> */
.L_x_25845:
        /* <DEDUP_REMOVED lines=26> */
.L_x_25897:
[----:B------:R-:W-:Y:S05]  /*d690*/  BSYNC B3 ;  /* 0x0000000000037941 */ /* 0x000fea0003800000 */
.L_x_25896:
        /* <DEDUP_REMOVED lines=18> */
.L_x_25899:
[----:B------:R-:W-:Y:S02]  /*d7c0*/  ISETP.GE.AND P0, PT, R8, RZ, PT ;  /* 0x000000ff0800720c */ /* 0x000fe40003f06270 */
[----:B------:R-:W-:-:S11]  /*d7d0*/  MOV R3, 0x3fd774eb ;  /* 0x3fd774eb00037802 */ /* 0x000fd60000000f00 */
[----:B------:R-:W-:-:S04]  /*d7e0*/  @P0 FFMA.FTZ R2, R3, 0.93318945169448852539, -R2 ;  /* 0x3f6ee58103020823 */ /* 0x000fc80000010802 */
[----:B------:R-:W-:Y:S02]  /*d7f0*/  @!P0 FFMA.FTZ R2, R3, 0.93318945169448852539, R2 ;  /* 0x3f6ee58103028823 */ /* 0x000fe40000010002 */
.L_x_25900:
[----:B------:R-:W-:Y:S05]  /*d800*/  BSYNC B0 ;  /* 0x0000000000007941 */ /* 0x000fea0003800000 */
.L_x_25898:
        /* <DEDUP_REMOVED lines=12> */
.L_x_25857:
[----:B------:R-:W-:Y:S05]  /*d8d0*/  BSYNC B2 ;  /* 0x0000000000027941 */ /* 0x000fea0003800000 */
.L_x_25844:
        /* <DEDUP_REMOVED lines=42> */
.L_x_25904:
        /* <DEDUP_REMOVED lines=10> */
.L_x_25903:
[----:B------:R-:W-:-:S04]  /*dc20*/  FMUL.RZ R4, R4, 0.15915493667125701904 ;  /* 0x3e22f98304047820 */ /* 0x000fc8000040c000 */
[----:B------:R0:W4:Y:S08]  /*dc30*/  MUFU.SIN R9, R4 ;  /* 0x0000000400097308 */ /* 0x0001300000000400 */
[----:B------:R0:W3:Y:S01]  /*dc40*/  MUFU.COS R8, R4 ;  /* 0x0000000400087308 */ /* 0x0000e20000000000 */
[----:B------:R-:W-:Y:S05]  /*dc50*/  BRA `(.L_x_25905) ;  /* 0x0000003000007947 */ /* 0x000fea0003800000 */
.L_x_25902:
[----:B------:R-:W-:Y:S01]  /*dc60*/  FMUL.FTZ R8, R28, 1.4426950216293334961 ;  /* 0x3fb8aa3b1c087820 */ /* 0x000fe20000410000 */
[----:B------:R-:W-:-:S05]  /*dc70*/  MOV R9, R4 ;  /* 0x0000000400097202 */ /* 0x000fca0000000f00 */
[----:B------:R-:W0:Y:S02]  /*dc80*/  MUFU.EX2 R8, R8 ;  /* 0x0000000800087308 */ /* 0x000e240000000800 */
.L_x_25905:
[----:B------:R-:W-:Y:S05]  /*dc90*/  BSYNC B0 ;  /* 0x0000000000007941 */ /* 0x000fea0003800000 */
.L_x_25901:
        /* <DEDUP_REMOVED lines=61> */
.L_x_25913:
[----:B------:R-:W-:Y:S05]  /*e070*/  BSYNC B0 ;  /* 0x0000000000007941 */ /* 0x000fea0003800000 */
.L_x_25912:
[----:B------:R-:W-:Y:S01]  /*e080*/  BSSY B3, `(.L_x_25914) ;  /* 0x0000007000037945 */ /* 0x000fe20003800000 */
[----:B------:R-:W-:Y:S01]  /*e090*/  FFMA R2, R4, R3, R5 ;  /* 0x0000000304027223 */ /* 0x000fe20000000005 */
[----:B------:R-:W-:Y:S05]  /*e0a0*/  @!P0 BRA `(.L_x_25915) ;  /* 0x0000004000008947 */ /* 0x000fea0003800000 */
[----:B------:R-:W-:Y:S02]  /*e0b0*/  MOV R4, R29 ;  /* 0x0000001d00047202 */ /* 0x000fe40000000f00 */
[----:B------:R-:W-:Y:S02]  /*e0c0*/  MOV R3, R30 ;  /* 0x0000001e00037202 */ /* 0x000fe40000000f00 */
[----:B------:R-:W-:Y:S02]  /*e0d0*/  MOV R0, 0xe0f0 ;  /* 0x0000e0f000007802 */ /* 0x000fe40000000f00 */
[----:B-1234-:R-:W-:Y:S05]  /*e0e0*/  CALL.REL.NOINC `($__internal_59_$__cuda_sm3x_div_rn_ftz_f32_slowpath) ;  /* 0x0001ea2000007944 */ /* 0x01efea0003c00000 */
.L_x_25915:
[----:B------:R-:W-:Y:S05]  /*e0f0*/  BSYNC B3 ;  /* 0x0000000000037941 */ /* 0x000fea0003800000 */
.L_x_25914:
        /* <DEDUP_REMOVED lines=18> */
.L_x_25917:
[----:B------:R-:W-:Y:S02]  /*e220*/  ISETP.GE.AND P0, PT, R10, RZ, PT ;  /* 0x000000ff0a00720c */ /* 0x000fe40003f06270 */
[----:B------:R-:W-:-:S11]  /*e230*/  MOV R3, 0x3fd774eb ;  /* 0x3fd774eb00037802 */ /* 0x000fd60000000f00 */
[----:B------:R-:W-:-:S04]  /*e240*/  @P0 FFMA.FTZ R2, R3, 0.93318945169448852539, -R2 ;  /* 0x3f6ee58103020823 */ /* 0x000fc80000010802 */
[----:B------:R-:W-:Y:S02]  /*e250*/  @!P0 FFMA.FTZ R2, R3, 0.93318945169448852539, R2 ;  /* 0x3f6ee58103028823 */ /* 0x000fe40000010002 */
.L_x_25918:
[----:B------:R-:W-:Y:S05]  /*e260*/  BSYNC B0 ;  /* 0x0000000000007941 */ /* 0x000fea0003800000 */
.L_x_25916:
        /* <DEDUP_REMOVED lines=12> */
.L_x_25911:
        /* <DEDUP_REMOVED lines=17> */
.L_x_25922:
[----:B------:R-:W-:Y:S05]  /*e440*/  BSYNC B3 ;  /* 0x0000000000037941 */ /* 0x000fea0003800000 */
.L_x_25921:
        /* <DEDUP_REMOVED lines=18> */
.L_x_25924:
[----:B------:R-:W-:Y:S02]  /*e570*/  ISETP.GE.AND P0, PT, R10, RZ, PT ;  /* 0x000000ff0a00720c */ /* 0x000fe40003f06270 */
[----:B------:R-:W-:-:S11]  /*e580*/  MOV R3, 0x3fd774eb ;  /* 0x3fd774eb00037802 */ /* 0x000fd60000000f00 */
[----:B------:R-:W-:-:S04]  /*e590*/  @P0 FFMA.FTZ R2, R3, 0.93318945169448852539, -R2 ;  /* 0x3f6ee58103020823 */ /* 0x000fc80000010802 */
[----:B------:R-:W-:Y:S02]  /*e5a0*/  @!P0 FFMA.FTZ R2, R3, 0.93318945169448852539, R2 ;  /* 0x3f6ee58103028823 */ /* 0x000fe40000010002 */
.L_x_25925:
[----:B------:R-:W-:Y:S05]  /*e5b0*/  BSYNC B0 ;  /* 0x0000000000007941 */ /* 0x000fea0003800000 */
.L_x_25923:
        /* <DEDUP_REMOVED lines=13> */
.L_x_25920:
        /* <DEDUP_REMOVED lines=25> */
.L_x_25927:
        /* <DEDUP_REMOVED lines=40> */
.L_x_25926:
        /* <DEDUP_REMOVED lines=48> */
.L_x_25929:
[----:B------:R-:W-:Y:S05]  /*eda0*/  BSYNC B0 ;  /* 0x0000000000007941 */ /* 0x000fea0003800000 */
.L_x_25928:
[----:B------:R-:W-:Y:S01]  /*edb0*/  BSSY B3, `(.L_x_25930) ;  /* 0x0000007000037945 */ /* 0x000fe20003800000 */
[----:B------:R-:W-:Y:S01]  /*edc0*/  FFMA R2, R4, R5, R3 ;  /* 0x0000000504027223 */ /* 0x000fe20000000003 */
[----:B------:R-:W-:Y:S05]  /*edd0*/  @!P3 BRA `(.L_x_25931) ;  /* 0x000000400000b947 */ /* 0x000fea0003800000 */
[----:B------:R-:W-:Y:S02]  /*ede0*/  MOV R4, R29 ;  /* 0x0000001d00047202 */ /* 0x000fe40000000f00 */
[----:B------:R-:W-:Y:S02]  /*edf0*/  MOV R3, R30 ;  /* 0x0000001e00037202 */ /* 0x000fe40000000f00 */
[----:B------:R-:W-:Y:S02]  /*ee00*/  MOV R0, 0xee20 ;  /* 0x0000ee2000007802 */ /* 0x000fe40000000f00 */
[----:B-1234-:R-:W-:Y:S05]  /*ee10*/  CALL.REL.NOINC `($__internal_59_$__cuda_sm3x_div_rn_ftz_f32_slowpath) ;  /* 0x0001dcf000007944 */ /* 0x01efea0003c00000 */
.L_x_25931:
[----:B------:R-:W-:Y:S05]  /*ee20*/  BSYNC B3 ;  /* 0x0000000000037941 */ /* 0x000fea0003800000 */
.L_x_25930:
        /* <DEDUP_REMOVED lines=18> */
.L_x_25933:
[----:B------:R-:W-:Y:S02]  /*ef50*/  ISETP.GE.AND P0, PT, R10, RZ, PT ;  /* 0x000000ff0a00720c */ /* 0x000fe40003f06270 */
[----:B------:R-:W-:-:S11]  /*ef60*/  MOV R3, 0x3fd774eb ;  /* 0x3fd774eb00037802 */ /* 0x000fd60000000f00 */
[----:B------:R-:W-:-:S04]  /*ef70*/  @P0 FFMA.FTZ R2, R3, 0.93318945169448852539, -R2 ;  /* 0x3f6ee58103020823 */ /* 0x000fc80000010802 */
[----:B------:R-:W-:Y:S02]  /*ef80*/  @!P0 FFMA.FTZ R2, R3, 0.93318945169448852539, R2 ;  /* 0x3f6ee58103028823 */ /* 0x000fe40000010002 */
.L_x_25934:
[----:B------:R-:W-:Y:S05]  /*ef90*/  BSYNC B0 ;  /* 0x0000000000007941 */ /* 0x000fea0003800000 */
.L_x_25932:
        /* <DEDUP_REMOVED lines=12> */
.L_x_25910:
        /* <DEDUP_REMOVED lines=13> */
.L_x_25936:
[----:B------:R-:W-:Y:S05]  /*f130*/  BSYNC B3 ;  /* 0x0000000000037941 */ /* 0x000fea0003800000 */
.L_x_25935:
        /* <DEDUP_REMOVED lines=18> */
.L_x_25938:
[----:B------:R-:W-:Y:S02]  /*f260*/  ISETP.GE.AND P0, PT, R10, RZ, PT ;  /* 0x000000ff0a00720c */ /* 0x000fe40003f06270 */
[----:B------:R-:W-:-:S11]  /*f270*/  MOV R3, 0x3fd774eb ;  /* 0x3fd774eb00037802 */ /* 0x000fd60000000f00 */
[----:B------:R-:W-:-:S04]  /*f280*/  @P0 FFMA.FTZ R2, R3, 0.93318945169448852539, -R2 ;  /* 0x3f6ee58103020823 */ /* 0x000fc80000010802 */
[----:B------:R-:W-:Y:S02]  /*f290*/  @!P0 FFMA.FTZ R2, R3, 0.93318945169448852539, R2 ;  /* 0x3f6ee58103028823 */ /* 0x000fe40000010002 */
.L_x_25939:
[----:B------:R-:W-:Y:S05]  /*f2a0*/  BSYNC B0 ;  /* 0x0000000000007941 */ /* 0x000fea0003800000 */
.L_x_25937:
        /* <DEDUP_REMOVED lines=27> */
.L_x_25909:
        /* <DEDUP_REMOVED lines=39> */
.L_x_25942:
[----:B------:R-:W-:Y:S05]  /*f6d0*/  BSYNC B0 ;  /* 0x0000000000007941 */ /* 0x000fea0003800000 */
.L_x_25941:
[----:B------:R-:W-:Y:S01]  /*f6e0*/  BSSY B3, `(.L_x_25943) ;  /* 0x0000007000037945 */ /* 0x000fe20003800000 */
[----:B------:R-:W-:Y:S01]  /*f6f0*/  FFMA R2, R6, R5, R4 ;  /* 0x0000000506027223 */ /* 0x000fe20000000004 */
[----:B------:R-:W-:Y:S05]  /*f700*/  @!P0 BRA `(.L_x_25944) ;  /* 0x0000004000008947 */ /* 0x000fea0003800000 */
[----:B------:R-:W-:Y:S01]  /*f710*/  HFMA2.MMA R3, -RZ, RZ, 1.875, 0 ;  /* 0x3f800000ff037435 */ /* 0x000fe200000001ff */
[----:B------:R-:W-:Y:S02]  /*f720*/  MOV R4, R29 ;  /* 0x0000001d00047202 */ /* 0x000fe40000000f00 */
[----:B------:R-:W-:-:S03]  /*f730*/  MOV R0, 0xf750 ;  /* 0x0000f75000007802 */ /* 0x000fc60000000f00 */
[----:B-1234-:R-:W-:Y:S05]  /*f740*/  CALL.REL.NOINC `($__internal_59_$__cuda_sm3x_div_rn_ftz_f32_slowpath) ;  /* 0x0001d3c000007944 */ /* 0x01efea0003c00000 */
.L_x_25944:
[----:B------:R-:W-:Y:S05]  /*f750*/  BSYNC B3 ;  /* 0x0000000000037941 */ /* 0x000fea0003800000 */
.L_x_25943:
        /* <DEDUP_REMOVED lines=18> */
.L_x_25946:
[----:B------:R-:W-:Y:S02]  /*f880*/  ISETP.GE.AND P0, PT, R10, RZ, PT ;  /* 0x000000ff0a00720c */ /* 0x000fe40003f06270 */
[----:B------:R-:W-:-:S11]  /*f890*/  MOV R3, 0x3fd774eb ;  /* 0x3fd774eb00037802 */ /* 0x000fd60000000f00 */
[----:B------:R-:W-:-:S04]  /*f8a0*/  @P0 FFMA.FTZ R2, R3, 0.93318945169448852539, -R2 ;  /* 0x3f6ee58103020823 */ /* 0x000fc80000010802 */
[----:B------:R-:W-:Y:S02]  /*f8b0*/  @!P0 FFMA.FTZ R2, R3, 0.93318945169448852539, R2 ;  /* 0x3f6ee58103028823 */ /* 0x000fe40000010002 */
.L_x_25947:
[----:B------:R-:W-:Y:S05]  /*f8c0*/  BSYNC B0 ;  /* 0x0000000000007941 */ /* 0x000fea0003800000 */
.L_x_25945:
        /* <DEDUP_REMOVED lines=10> */
.L_x_25940:
        /* <DEDUP_REMOVED lines=13> */
.L_x_25949:
[----:B------:R-:W-:Y:S05]  /*fa40*/  BSYNC B3 ;  /* 0x0000000000037941 */ /* 0x000fea0003800000 */
.L_x_25948:
        /* <DEDUP_REMOVED lines=18> */
.L_x_25951:
[----:B------:R-:W-:Y:S02]  /*fb70*/  ISETP.GE.AND P0, PT, R10, RZ, PT ;  /* 0x000000ff0a00720c */ /* 0x000fe40003f06270 */
[----:B------:R-:W-:-:S11]  /*fb80*/  MOV R3, 0x3fd774eb ;  /* 0x3fd774eb00037802 */ /* 0x000fd60000000f00 */
[----:B------:R-:W-:-:S04]  /*fb90*/  @P0 FFMA.FTZ R2, R3, 0.93318945169448852539, -R2 ;  /* 0x3f6ee58103020823 */ /* 0x000fc80000010802 */
[----:B------:R-:W-:Y:S02]  /*fba0*/  @!P0 FFMA.FTZ R2, R3, 0.93318945169448852539, R2 ;  /* 0x3f6ee58103028823 */ /* 0x000fe40000010002 */
.L_x_25952:
[----:B------:R-:W-:Y:S05]  /*fbb0*/  BSYNC B0 ;  /* 0x0000000000007941 */ /* 0x000fea0003800000 */
.L_x_25950:
        /* <DEDUP_REMOVED lines=11> */
.L_x_25908:
        /* <DEDUP_REMOVED lines=35> */
.L_x_25954:
[----:B------:R-:W-:Y:S05]  /*fea0*/  BSYNC B3 ;  /* 0x0000000000037941 */ /* 0x000fea0003800000 */
.L_x_25953:
        /* <DEDUP_REMOVED lines=18> */
.L_x_25956:
[----:B------:R-:W-:Y:S02]  /*ffd0*/  ISETP.GE.AND P0, PT, R10, RZ, PT ;  /* 0x000000ff0a00720c */ /* 0x000fe40003f06270 */
[----:B------:R-:W-:-:S11]  /*ffe0*/  MOV R3, 0x3fd774eb ;  /* 0x3fd774eb00037802 */ /* 0x000fd60000000f00 */
[----:B------:R-:W-:-:S04]  /*fff0*/  @P0 FFMA.FTZ R0, R3, 0.93318945169448852539, -R0 ;  /* 0x3f6ee58103000823 */ /* 0x000fc80000010800 */
[----:B------:R-:W-:Y:S02]  /*10000*/  @!P0 FFMA.FTZ R0, R3, 0.93318945169448852539, R0 ;  /* 0x3f6ee58103008823 */ /* 0x000fe40000010000 */
.L_x_25957:
[----:B------:R-:W-:Y:S05]  /*10010*/  BSYNC B0 ;  /* 0x0000000000007941 */ /* 0x000fea0003800000 */
.L_x_25955:
        /* <DEDUP_REMOVED lines=11> */
.L_x_25907:
        /* <DEDUP_REMOVED lines=26> */
.L_x_25959:
[----:B------:R-:W-:Y:S05]  /*10270*/  BSYNC B3 ;  /* 0x0000000000037941 */ /* 0x000fea0003800000 */
.L_x_25958:
        /* <DEDUP_REMOVED lines=18> */
.L_x_25961:
[----:B------:R-:W-:Y:S02]  /*103a0*/  ISETP.GE.AND P0, PT, R10, RZ, PT ;  /* 0x000000ff0a00720c */ /* 0x000fe40003f06270 */
[----:B------:R-:W-:-:S11]  /*103b0*/  MOV R3, 0x3fd774eb ;  /* 0x3fd774eb00037802 */ /* 0x000fd60000000f00 */
[----:B------:R-:W-:-:S04]  /*103c0*/  @P0 FFMA.FTZ R2, R3, 0.93318945169448852539, -R2 ;  /* 0x3f6ee58103020823 */ /* 0x000fc80000010802 */
[----:B------:R-:W-:Y:S02]  /*103d0*/  @!P0 FFMA.FTZ R2, R3, 0.93318945169448852539, R2 ;  /* 0x3f6ee58103028823 */ /* 0x000fe40000010002 */
.L_x_25962:
[----:B------:R-:W-:Y:S05]  /*103e0*/  BSYNC B0 ;  /* 0x0000000000007941 */ /* 0x000fea0003800000 */
.L_x_25960:
        /* <DEDUP_REMOVED lines=12> */
.L_x_25919:
[----:B------:R-:W-:Y:S05]  /*104b0*/  BSYNC B2 ;  /* 0x0000000000027941 */ /* 0x000fea0003800000 */
.L_x_25906:
        /* <DEDUP_REMOVED lines=42> */
.L_x_25966:
        /* <DEDUP_REMOVED lines=10> */
.L_x_25965:
[----:B------:R-:W-:-:S04]  /*10800*/  FMUL.RZ R4, R4, 0.15915493667125701904 ;  /* 0x3e22f98304047820 */ /* 0x000fc8000040c000 */
[----:B------:R0:W4:Y:S08]  /*10810*/  MUFU.SIN R11, R4 ;  /* 0x00000004000b7308 */ /* 0x0001300000000400 */
[----:B------:R0:W3:Y:S01]  /*10820*/  MUFU.COS R10, R4 ;  /* 0x00000004000a7308 */ /* 0x0000e20000000000 */
[----:B------:R-:W-:Y:S05]  /*10830*/  BRA `(.L_x_25967) ;  /* 0x0000003000007947 */ /* 0x000fea0003800000 */
.L_x_25964:
[----:B------:R-:W-:Y:S01]  /*10840*/  FMUL.FTZ R10, R28, 1.4426950216293334961 ;  /* 0x3fb8aa3b1c0a7820 */ /* 0x000fe20000410000 */
[----:B------:R-:W-:-:S05]  /*10850*/  MOV R11, R4 ;  /* 0x00000004000b7202 */ /* 0x000fca0000000f00 */
[----:B------:R-:W0:Y:S02]  /*10860*/  MUFU.EX2 R10, R10 ;  /* 0x0000000a000a7308 */ /* 0x000e240000000800 */
.L_x_25967:
[----:B------:R-:W-:Y:S05]  /*10870*/  BSYNC B0 ;  /* 0x0000000000007941 */ /* 0x000fea0003800000 */
.L_x_25963:
        /* <DEDUP_REMOVED lines=61> */
.L_x_25975:
[----:B------:R-:W-:Y:S05]  /*10c50*/  BSYNC B0 ;  /* 0x0000000000007941 */ /* 0x000fea0003800000 */
.L_x_25974:
[----:B------:R-:W-:Y:S01]  /*10c60*/  BSSY B3, `(.L_x_25976) ;  /* 0x0000007000037945 */ /* 0x000fe20003800000 */
[----:B------:R-:W-:Y:S01]  /*10c70*/  FFMA R2, R4, R3, R5 ;  /* 0x0000000304027223 */ /* 0x000fe20000000005 */
[----:B------:R-:W-:Y:S05]  /*10c80*/  @!P0 BRA `(.L_x_25977) ;  /* 0x0000004000008947 */ /* 0x000fea0003800000 */
[----:B------:R-:W-:Y:S02]  /*10c90*/  MOV R4, R29 ;  /* 0x0000001d00047202 */ /* 0x000fe40000000f00 */
[----:B------:R-:W-:Y:S02]  /*10ca0*/  MOV R3, R30 ;  /* 0x0000001e00037202 */ /* 0x000fe40000000f00 */
[----:B------:R-:W-:Y:S02]  /*10cb0*/  MOV R0, 0x10cd0 ;  /* 0x00010cd000007802 */ /* 0x000fe40000000f00 */
[----:B-1234-:R-:W-:Y:S05]  /*10cc0*/  CALL.REL.NOINC `($__internal_59_$__cuda_sm3x_div_rn_ftz_f32_slowpath) ;  /* 0x0001be4000007944 */ /* 0x01efea0003c00000 */
.L_x_25977:
[----:B------:R-:W-:Y:S05]  /*10cd0*/  BSYNC B3 ;  /* 0x0000000000037941 */ /* 0x000fea0003800000 */
.L_x_25976:
        /* <DEDUP_REMOVED lines=18> */
.L_x_25979:
[----:B------:R-:W-:Y:S02]  /*10e00*/  ISETP.GE.AND P0, PT, R12, RZ, PT ;  /* 0x000000ff0c00720c */ /* 0x000fe40003f06270 */
[----:B------:R-:W-:-:S11]  /*10e10*/  MOV R3, 0x3fd774eb ;  /* 0x3fd774eb00037802 */ /* 0x000fd60000000f00 */
[----:B------:R-:W-:-:S04]  /*10e20*/  @P0 FFMA.FTZ R2, R3, 0.93318945169448852539, -R2 ;  /* 0x3f6ee58103020823 */ /* 0x000fc80000010802 */
[----:B------:R-:W-:Y:S02]  /*10e30*/  @!P0 FFMA.FTZ R2, R3, 0.93318945169448852539, R2 ;  /* 0x3f6ee58103028823 */ /* 0x000fe40000010002 */
.L_x_25980:
[----:B------:R-:W-:Y:S05]  /*10e40*/  BSYNC B0 ;  /* 0x0000000000007941 */ /* 0x000fea0003800000 */
.L_x_25978:
        /* <DEDUP_REMOVED lines=12> */
.L_x_25973:
        /* <DEDUP_REMOVED lines=17> */
.L_x_25984:
[----:B------:R-:W-:Y:S05]  /*11020*/  BSYNC B3 ;  /* 0x0000000000037941 */ /* 0x000fea0003800000 */
.L_x_25983:
        /* <DEDUP_REMOVED lines=18> */
.L_x_25986:
[----:B------:R-:W-:Y:S02]  /*11150*/  ISETP.GE.AND P0, PT, R12, RZ, PT ;  /* 0x000000ff0c00720c */ /* 0x000fe40003f06270 */
[----:B------:R-:W-:-:S11]  /*11160*/  MOV R3, 0x3fd774eb ;  /* 0x3fd774eb00037802 */ /* 0x000fd60000000f00 */
[----:B------:R-:W-:-:S04]  /*11170*/  @P0 FFMA.FTZ R2, R3, 0.93318945169448852539, -R2 ;  /* 0x3f6ee58103020823 */ /* 0x000fc80000010802 */
[----:B------:R-:W-:Y:S02]  /*11180*/  @!P0 FFMA.FTZ R2, R3, 0.93318945169448852539, R2 ;  /* 0x3f6ee58103028823 */ /* 0x000fe40000010002 */
.L_x_25987:
[----:B------:R-:W-:Y:S05]  /*11190*/  BSYNC B0 ;  /* 0x0000000000007941 */ /* 0x000fea0003800000 */
.L_x_25985:
        /* <DEDUP_REMOVED lines=13> */
.L_x_25982:
        /* <DEDUP_REMOVED lines=25> */
.L_x_25989:
        /* <DEDUP_REMOVED lines=40> */
.L_x_25988:
        /* <DEDUP_REMOVED lines=48> */
.L_x_25991:
[----:B------:R-:W-:Y:S05]  /*11980*/  BSYNC B0 ;  /* 0x0000000000007941 */ /* 0x000fea0003800000 */
.L_x_25990:
[----:B------:R-:W-:Y:S01]  /*11990*/  BSSY B3, `(.L_x_25992) ;  /* 0x0000007000037945 */ /* 0x000fe20003800000 */
[----:B------:R-:W-:Y:S01]  /*119a0*/  FFMA R2, R4, R5, R3 ;  /* 0x0000000504027223 */ /* 0x000fe20000000003 */
[----:B------:R-:W-:Y:S05]  /*119b0*/  @!P3 BRA `(.L_x_25993) ;  /* 0x000000400000b947 */ /* 0x000fea0003800000 */
[----:B------:R-:W-:Y:S02]  /*119c0*/  MOV R4, R29 ;  /* 0x0000001d00047202 */ /* 0x000fe40000000f00 */
[----:B------:R-:W-:Y:S02]  /*119d0*/  MOV R3, R30 ;  /* 0x0000001e00037202 */ /* 0x000fe40000000f00 */
[----:B------:R-:W-:Y:S02]  /*119e0*/  MOV R0, 0x11a00 ;  /* 0x00011a0000007802 */ /* 0x000fe40000000f00 */
[----:B-1234-:R-:W-:Y:S05]  /*119f0*/  CALL.REL.NOINC `($__internal_59_$__cuda_sm3x_div_rn_ftz_f32_slowpath) ;  /* 0x0001b11000007944 */ /* 0x01efea0003c00000 */
.L_x_25993:
[----:B------:R-:W-:Y:S05]  /*11a00*/  BSYNC B3 ;  /* 0x0000000000037941 */ /* 0x000fea0003800000 */
.L_x_25992:
        /* <DEDUP_REMOVED lines=18> */
.L_x_25995:
[----:B------:R-:W-:Y:S02]  /*11b30*/  ISETP.GE.AND P0, PT, R12, RZ, PT ;  /* 0x000000ff0c00720c */ /* 0x000fe40003f06270 */
[----:B------:R-:W-:-:S11]  /*11b40*/  MOV R3, 0x3fd774eb ;  /* 0x3fd774eb00037802 */ /* 0x000fd60000000f00 */
[----:B------:R-:W-:-:S04]  /*11b50*/  @P0 FFMA.FTZ R2, R3, 0.93318945169448852539, -R2 ;  /* 0x3f6ee58103020823 */ /* 0x000fc80000010802 */
[----:B------:R-:W-:Y:S02]  /*11b60*/  @!P0 FFMA.FTZ R2, R3, 0.93318945169448852539, R2 ;  /* 0x3f6ee58103028823 */ /* 0x000fe40000010002 */
.L_x_25996:
[----:B------:R-:W-:Y:S05]  /*11b70*/  BSYNC B0 ;  /* 0x0000000000007941 */ /* 0x000fea0003800000 */
.L_x_25994:
        /* <DEDUP_REMOVED lines=12> */
.L_x_25972:
        /* <DEDUP_REMOVED lines=13> */
.L_x_25998:
[----:B------:R-:W-:Y:S05]  /*11d10*/  BSYNC B3 ;  /* 0x0000000000037941 */ /* 0x000fea0003800000 */
.L_x_25997:
        /* <DEDUP_REMOVED lines=18> */
.L_x_26000:
[----:B------:R-:W-:Y:S02]  /*11e40*/  ISETP.GE.AND P0, PT, R12, RZ, PT ;  /* 0x000000ff0c00720c */ /* 0x000fe40003f06270 */
[----:B------:R-:W-:-:S11]  /*11e50*/  MOV R3, 0x3fd774eb ;  /* 0x3fd774eb00037802 */ /* 0x000fd60000000f00 */
[----:B------:R-:W-:-:S04]  /*11e60*/  @P0 FFMA.FTZ R2, R3, 0.93318945169448852539, -R2 ;  /* 0x3f6ee58103020823 */ /* 0x000fc80000010802 */
[----:B------:R-:W-:Y:S02]  /*11e70*/  @!P0 FFMA.FTZ R2, R3, 0.93318945169448852539, R2 ;  /* 0x3f6ee58103028823 */ /* 0x000fe40000010002 */
.L_x_26001:
[----:B------:R-:W-:Y:S05]  /*11e80*/  BSYNC B0 ;  /* 0x0000000000007941 */ /* 0x000fea0003800000 */
.L_x_25999:
        /* <DEDUP_REMOVED lines=27> */
.L_x_25971:
        /* <DEDUP_REMOVED lines=39> */
.L_x_26004:
[----:B------:R-:W-:Y:S05]  /*122b0*/  BSYNC B0 ;  /* 0x0000000000007941 */ /* 0x000fea0003800000 */
.L_x_26003:
[----:B------:R-:W-:Y:S01]  /*122c0*/  BSSY B3, `(.L_x_26005) ;  /* 0x0000007000037945 */ /* 0x000fe20003800000 */
[----:B------:R-:W-:Y:S01]  /*122d0*/  FFMA R2, R6, R5, R4 ;  /* 0x0000000506027223 */ /* 0x000fe20000000004 */
[----:B------:R-:W-:Y:S05]  /*122e0*/  @!P0 BRA `(.L_x_26006) ;  /* 0x0000004000008947 */ /* 0x000fea0003800000 */
[----:B------:R-:W-:Y:S01]  /*122f0*/  HFMA2.MMA R3, -RZ, RZ, 1.875, 0 ;  /* 0x3f800000ff037435 */ /* 0x000fe200000001ff */
[----:B------:R-:W-:Y:S02]  /*12300*/  MOV R4, R29 ;  /* 0x0000001d00047202 */ /* 0x000fe40000000f00 */
[----:B------:R-:W-:-:S03]  /*12310*/  MOV R0, 0x12330 ;  /* 0x0001233000007802 */ /* 0x000fc60000000f00 */
[----:B-1234-:R-:W-:Y:S05]  /*12320*/  CALL.REL.NOINC `($__internal_59_$__cuda_sm3x_div_rn_ftz_f32_slowpath) ;  /* 0x0001a7e000007944 */ /* 0x01efea0003c00000 */
.L_x_26006:
[----:B------:R-:W-:Y:S05]  /*12330*/  BSYNC B3 ;  /* 0x0000000000037941 */ /* 0x000fea0003800000 */
.L_x_26005:
        /* <DEDUP_REMOVED lines=18> */
.L_x_26008:
[----:B------:R-:W-:Y:S02]  /*12460*/  ISETP.GE.AND P0, PT, R12, RZ, PT ;  /* 0x000000ff0c00720c */ /* 0x000fe40003f06270 */
[----:B------:R-:W-:-:S11]  /*12470*/  MOV R3, 0x3fd774eb ;  /* 0x3fd774eb00037802 */ /* 0x000fd60000000f00 */
[----:B------:R-:W-:-:S04]  /*12480*/  @P0 FFMA.FTZ R2, R3, 0.93318945169448852539, -R2 ;  /* 0x3f6ee58103020823 */ /* 0x000fc80000010802 */
[----:B------:R-:W-:Y:S02]  /*12490*/  @!P0 FFMA.FTZ R2, R3, 0.93318945169448852539, R2 ;  /* 0x3f6ee58103028823 */ /* 0x000fe40000010002 */
.L_x_26009:
[----:B------:R-:W-:Y:S05]  /*124a0*/  BSYNC B0 ;  /* 0x0000000000007941 */ /* 0x000fea0003800000 */
.L_x_26007:
        /* <DEDUP_REMOVED lines=10> */
.L_x_26002:
        /* <DEDUP_REMOVED lines=13> */
.L_x_26011:
[----:B------:R-:W-:Y:S05]  /*12620*/  BSYNC B3 ;  /* 0x0000000000037941 */ /* 0x000fea0003800000 */
.L_x_26010:
        /* <DEDUP_REMOVED lines=18> */
.L_x_26013:
[----:B------:R-:W-:Y:S02]  /*12750*/  ISETP.GE.AND P0, PT, R12, RZ, PT ;  /* 0x000000ff0c00720c */ /* 0x000fe40003f06270 */
[----:B------:R-:W-:-:S11]  /*12760*/  MOV R3, 0x3fd774eb ;  /* 0x3fd774eb00037802 */ /* 0x000fd60000000f00 */
[----:B------:R-:W-:-:S04]  /*12770*/  @P0 FFMA.FTZ R2, R3, 0.93318945169448852539, -R2 ;  /* 0x3f6ee58103020823 */ /* 0x000fc80000010802 */
[----:B------:R-:W-:Y:S02]  /*12780*/  @!P0 FFMA.FTZ R2, R3, 0.93318945169448852539, R2 ;  /* 0x3f6ee58103028823 */ /* 0x000fe40000010002 */
.L_x_26014:
[----:B------:R-:W-:Y:S05]  /*12790*/  BSYNC B0 ;  /* 0x0000000000007941 */ /* 0x000fea0003800000 */
.L_x_26012:
        /* <DEDUP_REMOVED lines=11> */
.L_x_25970:
        /* <DEDUP_REMOVED lines=35> */
.L_x_26016:
[----:B------:R-:W-:Y:S05]  /*12a80*/  BSYNC B3 ;  /* 0x0000000000037941 */ /* 0x000fea0003800000 */
.L_x_26015:
        /* <DEDUP_REMOVED lines=18> */
.L_x_26018:
[----:B------:R-:W-:Y:S02]  /*12bb0*/  ISETP.GE.AND P0, PT, R12, RZ, PT ;  /* 0x000000ff0c00720c */ /* 0x000fe40003f06270 */
[----:B------:R-:W-:-:S11]  /*12bc0*/  MOV R3, 0x3fd774eb ;  /* 0x3fd774eb00037802 */ /* 0x000fd60000000f00 */
[----:B------:R-:W-:-:S04]  /*12bd0*/  @P0 FFMA.FTZ R0, R3, 0.93318945169448852539, -R0 ;  /* 0x3f6ee58103000823 */ /* 0x000fc80000010800 */
[----:B------:R-:W-:Y:S02]  /*12be0*/  @!P0 FFMA.FTZ R0, R3, 0.93318945169448852539, R0 ;  /* 0x3f6ee58103008823 */ /* 0x000fe40000010000 */
.L_x_26019:
[----:B------:R-:W-:Y:S05]  /*12bf0*/  BSYNC B0 ;  /* 0x0000000000007941 */ /* 0x000fea0003800000 */
.L_x_26017:
        /* <DEDUP_REMOVED lines=11> */
.L_x_25969:
        /* <DEDUP_REMOVED lines=26> */
.L_x_26021:
[----:B------:R-:W-:Y:S05]  /*12e50*/  BSYNC B3 ;  /* 0x0000000000037941 */ /* 0x000fea0003800000 */
.L_x_26020:
        /* <DEDUP_REMOVED lines=18> */
.L_x_26023:
[----:B------:R-:W-:Y:S02]  /*12f80*/  ISETP.GE.AND P0, PT, R12, RZ, PT ;  /* 0x000000ff0c00720c */ /* 0x000fe40003f06270 */
[----:B------:R-:W-:-:S11]  /*12f90*/  MOV R3, 0x3fd774eb ;  /* 0x3fd774eb00037802 */ /* 0x000fd60000000f00 */
[----:B------:R-:W-:-:S04]  /*12fa0*/  @P0 FFMA.FTZ R2, R3, 0.93318945169448852539, -R2 ;  /* 0x3f6ee58103020823 */ /* 0x000fc80000010802 */
[----:B------:R-:W-:Y:S02]  /*12fb0*/  @!P0 FFMA.FTZ R2, R3, 0.93318945169448852539, R2 ;  /* 0x3f6ee58103028823 */ /* 0x000fe40000010002 */
.L_x_26024:
[----:B------:R-:W-:Y:S05]  /*12fc0*/  BSYNC B0 ;  /* 0x0000000000007941 */ /* 0x000fea0003800000 */
.L_x_26022:
        /* <DEDUP_REMOVED lines=12> */
.L_x_25981:
[----:B------:R-:W-:Y:S05]  /*13090*/  BSYNC B2 ;  /* 0x0000000000027941 */ /* 0x000fea0003800000 */
.L_x_25968:
        /* <DEDUP_REMOVED lines=42> */
.L_x_26028:
        /* <DEDUP_REMOVED lines=10> */
.L_x_26027:
[----:B------:R-:W-:-:S04]  /*133e0*/  FMUL.RZ R4, R4, 0.15915493667125701904 ;  /* 0x3e22f98304047820 */ /* 0x000fc8000040c000 */
[----:B------:R0:W4:Y:S08]  /*133f0*/  MUFU.SIN R13, R4 ;  /* 0x00000004000d7308 */ /* 0x0001300000000400 */
[----:B------:R0:W3:Y:S01]  /*13400*/  MUFU.COS R12, R4 ;  /* 0x00000004000c7308 */ /* 0x0000e20000000000 */
[----:B------:R-:W-:Y:S05]  /*13410*/  BRA `(.L_x_26029) ;  /* 0x0000003000007947 */ /* 0x000fea0003800000 */
.L_x_26026:
[----:B------:R-:W-:Y:S01]  /*13420*/  FMUL.FTZ R12, R28, 1.4426950216293334961 ;  /* 0x3fb8aa3b1c0c7820 */ /* 0x000fe20000410000 */
[----:B------:R-:W-:-:S05]  /*13430*/  MOV R13, R4 ;  /* 0x00000004000d7202 */ /* 0x000fca0000000f00 */
[----:B------:R-:W0:Y:S02]  /*13440*/  MUFU.EX2 R12, R12 ;  /* 0x0000000c000c7308 */ /* 0x000e240000000800 */
.L_x_26029:
[----:B------:R-:W-:Y:S05]  /*13450*/  BSYNC B0 ;  /* 0x0000000000007941 */ /* 0x000fea0003800000 */
.L_x_26025:
        /* <DEDUP_REMOVED lines=61> */
.L_x_26037:
[----:B------:R-:W-:Y:S05]  /*13830*/  BSYNC B0 ;  /* 0x0000000000007941 */ /* 0x000fea0003800000 */
.L_x_26036:
[----:B------:R-:W-:Y:S01]  /*13840*/  BSSY B3, `(.L_x_26038) ;  /* 0x0000007000037945 */ /* 0x000fe20003800000 */
[----:B------:R-:W-:Y:S01]  /*13850*/  FFMA R2, R4, R3, R5 ;  /* 0x0000000304027223 */ /* 0x000fe20000000005 */
[----:B------:R-:W-:Y:S05]  /*13860*/  @!P0 BRA `(.L_x_26039) ;  /* 0x0000004000008947 */ /* 0x000fea0003800000 */
[----:B------:R-:W-:Y:S02]  /*13870*/  MOV R4, R29 ;  /* 0x0000001d00047202 */ /* 0x000fe40000000f00 */
[----:B------:R-:W-:Y:S02]  /*13880*/  MOV R3, R30 ;  /* 0x0000001e00037202 */ /* 0x000fe40000000f00 */
[----:B------:R-:W-:Y:S02]  /*13890*/  MOV R0, 0x138b0 ;  /* 0x000138b000007802 */ /* 0x000fe40000000f00 */
[----:B-1234-:R-:W-:Y:S05]  /*138a0*/  CALL.REL.NOINC `($__internal_59_$__cuda_sm3x_div_rn_ftz_f32_slowpath) ;  /* 0x0001926000007944 */ /* 0x01efea0003c00000 */
.L_x_26039:
[----:B------:R-:W-:Y:S05]  /*138b0*/  BSYNC B3 ;  /* 0x0000000000037941 */ /* 0x000fea0003800000 */
.L_x_26038:
        /* <DEDUP_REMOVED lines=18> */
.L_x_26041:
[----:B------:R-:W-:Y:S02]  /*139e0*/  ISETP.GE.AND P0, PT, R14, RZ, PT ;  /* 0x000000ff0e00720c */ /* 0x000fe40003f06270 */
[----:B------:R-:W-:-:S11]  /*139f0*/  MOV R3, 0x3fd774eb ;  /* 0x3fd774eb00037802 */ /* 0x000fd60000000f00 */
[----:B------:R-:W-:-:S04]  /*13a00*/  @P0 FFMA.FTZ R2, R3, 0.93318945169448852539, -R2 ;  /* 0x3f6ee58103020823 */ /* 0x000fc80000010802 */
[----:B------:R-:W-:Y:S02]  /*13a10*/  @!P0 FFMA.FTZ R2, R3, 0.93318945169448852539, R2 ;  /* 0x3f6ee58103028823 */ /* 0x000fe40000010002 */
.L_x_26042:
[----:B------:R-:W-:Y:S05]  /*13a20*/  BSYNC B0 ;  /* 0x0000000000007941 */ /* 0x000fea0003800000 */
.L_x_26040:
        /* <DEDUP_REMOVED lines=12> */
.L_x_26035:
        /* <DEDUP_REMOVED lines=17> */
.L_x_26046:
[----:B------:R-:W-:Y:S05]  /*13c00*/  BSYNC B3 ;  /* 0x0000000000037941 */ /* 0x000fea0003800000 */
.L_x_26045:
        /* <DEDUP_REMOVED lines=18> */
.L_x_26048:
[----:B------:R-:W-:Y:S02]  /*13d30*/  ISETP.GE.AND P0, PT, R14, RZ, PT ;  /* 0x000000ff0e00720c */ /* 0x000fe40003f06270 */
[----:B------:R-:W-:-:S11]  /*13d40*/  MOV R3, 0x3fd774eb ;  /* 0x3fd774eb00037802 */ /* 0x000fd60000000f00 */
[----:B------:R-:W-:-:S04]  /*13d50*/  @P0 FFMA.FTZ R2, R3, 0.93318945169448852539, -R2 ;  /* 0x3f6ee58103020823 */ /* 0x000fc80000010802 */
[----:B------:R-:W-:Y:S02]  /*13d60*/  @!P0 FFMA.FTZ R2, R3, 0.93318945169448852539, R2 ;  /* 0x3f6ee58103028823 */ /* 0x000fe40000010002 */
.L_x_26049:
[----:B------:R-:W-:Y:S05]  /*13d70*/  BSYNC B0 ;  /* 0x0000000000007941 */ /* 0x000fea0003800000 */
.L_x_26047:
        /* <DEDUP_REMOVED lines=13> */
.L_x_26044:
        /* <DEDUP_REMOVED lines=25> */
.L_x_26051:
        /* <DEDUP_REMOVED lines=40> */
.L_x_26050:
        /* <DEDUP_REMOVED lines=48> */
.L_x_26053:
[----:B------:R-:W-:Y:S05]  /*14560*/  BSYNC B0 ;  /* 0x0000000000007941 */ /* 0x000fea0003800000 */
.L_x_26052:
[----:B------:R-:W-:Y:S01]  /*14570*/  BSSY B3, `(.L_x_26054) ;  /* 0x0000007000037945 */ /* 0x000fe20003800000 */
[----:B------:R-:W-:Y:S01]  /*14580*/  FFMA R2, R4, R5, R3 ;  /* 0x0000000504027223 */ /* 0x000fe20000000003 */
[----:B------:R-:W-:Y:S05]  /*14590*/  @!P3 BRA `(.L_x_26055) ;  /* 0x000000400000b947 */ /* 0x000fea0003800000 */
[----:B------:R-:W-:Y:S02]  /*145a0*/  MOV R4, R29 ;  /* 0x0000001d00047202 */ /* 0x000fe40000000f00 */
[----:B------:R-:W-:Y:S02]  /*145b0*/  MOV R3, R30 ;  /* 0x0000001e00037202 */ /* 0x000fe40000000f00 */
[----:B------:R-:W-:Y:S02]  /*145c0*/  MOV R0, 0x145e0 ;  /* 0x000145e000007802 */ /* 0x000fe40000000f00 */
[----:B-1234-:R-:W-:Y:S05]  /*145d0*/  CALL.REL.NOINC `($__internal_59_$__cuda_sm3x_div_rn_ftz_f32_slowpath) ;  /* 0x0001853000007944 */ /* 0x01efea0003c00000 */
.L_x_26055:
[----:B------:R-:W-:Y:S05]  /*145e0*/  BSYNC B3 ;  /* 0x0000000000037941 */ /* 0x000fea0003800000 */
.L_x_26054:
        /* <DEDUP_REMOVED lines=18> */
.L_x_26057:
[----:B------:R-:W-:Y:S02]  /*14710*/  ISETP.GE.AND P0, PT, R14, RZ, PT ;  /* 0x000000ff0e00720c */ /* 0x000fe40003f06270 */
[----:B------:R-:W-:-:S11]  /*14720*/  MOV R3, 0x3fd774eb ;  /* 0x3fd774eb00037802 */ /* 0x000fd60000000f00 */
[----:B------:R-:W-:-:S04]  /*14730*/  @P0 FFMA.FTZ R2, R3, 0.93318945169448852539, -R2 ;  /* 0x3f6ee58103020823 */ /* 0x000fc80000010802 */
[----:B------:R-:W-:Y:S02]  /*14740*/  @!P0 FFMA.FTZ R2, R3, 0.93318945169448852539, R2 ;  /* 0x3f6ee58103028823 */ /* 0x000fe40000010002 */
.L_x_26058:
[----:B------:R-:W-:Y:S05]  /*14750*/  BSYNC B0 ;  /* 0x0000000000007941 */ /* 0x000fea0003800000 */
.L_x_26056:
        /* <DEDUP_REMOVED lines=12> */
.L_x_26034:
        /* <DEDUP_REMOVED lines=13> */
.L_x_26060:
[----:B------:R-:W-:Y:S05]  /*148f0*/  BSYNC B3 ;  /* 0x0000000000037941 */ /* 0x000fea0003800000 */
.L_x_26059:
        /* <DEDUP_REMOVED lines=18> */
.L_x_26062:
[----:B------:R-:W-:Y:S02]  /*14a20*/  ISETP.GE.AND P0, PT, R14, RZ, PT ;  /* 0x000000ff0e00720c */ /* 0x000fe40003f06270 */
[----:B------:R-:W-:-:S11]  /*14a30*/  MOV R3, 0x3fd774eb ;  /* 0x3fd774eb00037802 */ /* 0x000fd60000000f00 */
[----:B------:R-:W-:-:S04]  /*14a40*/  @P0 FFMA.FTZ R2, R3, 0.93318945169448852539, -R2 ;  /* 0x3f6ee58103020823 */ /* 0x000fc80000010802 */
[----:B------:R-:W-:Y:S02]  /*14a50*/  @!P0 FFMA.FTZ R2, R3, 0.93318945169448852539, R2 ;  /* 0x3f6ee58103028823 */ /* 0x000fe40000010002 */
.L_x_26063:
[----:B------:R-:W-:Y:S05]  /*14a60*/  BSYNC B0 ;  /* 0x0000000000007941 */ /* 0x000fea0003800000 */
.L_x_26061:
        /* <DEDUP_REMOVED lines=27> */
.L_x_26033:
        /* <DEDUP_REMOVED lines=39> */
.L_x_26066:
[----:B------:R-:W-:Y:S05]  /*14e90*/  BSYNC B0 ;  /* 0x0000000000007941 */ /* 0x000fea0003800000 */
.L_x_26065:
[----:B------:R-:W-:Y:S01]  /*14ea0*/  BSSY B3, `(.L_x_26067) ;  /* 0x0000007000037945 */ /* 0x000fe20003800000 */
[----:B------:R-:W-:Y:S01]  /*14eb0*/  FFMA R2, R6, R5, R4 ;  /* 0x0000000506027223 */ /* 0x000fe20000000004 */
[----:B------:R-:W-:Y:S05]  /*14ec0*/  @!P0 BRA `(.L_x_26068) ;  /* 0x0000004000008947 */ /* 0x000fea0003800000 */
[----:B------:R-:W-:Y:S01]  /*14ed0*/  HFMA2.MMA R3, -RZ, RZ, 1.875, 0 ;  /* 0x3f800000ff037435 */ /* 0x000fe200000001ff */
[----:B------:R-:W-:Y:S02]  /*14ee0*/  MOV R4, R29 ;  /* 0x0000001d00047202 */ /* 0x000fe40000000f00 */
[----:B------:R-:W-:-:S03]  /*14ef0*/  MOV R0, 0x14f10 ;  /* 0x00014f1000007802 */ /* 0x000fc60000000f00 */
[----:B-1234-:R-:W-:Y:S05]  /*14f00*/  CALL.REL.NOINC `($__internal_59_$__cuda_sm3x_div_rn_ftz_f32_slowpath) ;  /* 0x00017c0000007944 */ /* 0x01efea0003c00000 */
.L_x_26068:
[----:B------:R-:W-:Y:S05]  /*14f10*/  BSYNC B3 ;  /* 0x0000000000037941 */ /* 0x000fea0003800000 */
.L_x_26067:
        /* <DEDUP_REMOVED lines=18> */
.L_x_26070:
[----:B------:R-:W-:Y:S02]  /*15040*/  ISETP.GE.AND P0, PT, R14, RZ, PT ;  /* 0x000000ff0e00720c */ /* 0x000fe40003f06270 */
[----:B------:R-:W-:-:S11]  /*15050*/  MOV R3, 0x3fd774eb ;  /* 0x3fd774eb00037802 */ /* 0x000fd60000000f00 */
[----:B------:R-:W-:-:S04]  /*15060*/  @P0 FFMA.FTZ R2, R3, 0.93318945169448852539, -R2 ;  /* 0x3f6ee58103020823 */ /* 0x000fc80000010802 */
[----:B------:R-:W-:Y:S02]  /*15070*/  @!P0 FFMA.FTZ R2, R3, 0.93318945169448852539, R2 ;  /* 0x3f6ee58103028823 */ /* 0x000fe40000010002 */
.L_x_26071:
[----:B------:R-:W-:Y:S05]  /*15080*/  BSYNC B0 ;  /* 0x0000000000007941 */ /* 0x000fea0003800000 */
.L_x_26069:
        /* <DEDUP_REMOVED lines=10> */
.L_x_26064:
        /* <DEDUP_REMOVED lines=13> */
.L_x_26073:
[----:B------:R-:W-:Y:S05]  /*15200*/  BSYNC B3 ;  /* 0x0000000000037941 */ /* 0x000fea0003800000 */
.L_x_26072:
        /* <DEDUP_REMOVED lines=18> */
.L_x_26075:
[----:B------:R-:W-:Y:S02]  /*15330*/  ISETP.GE.AND P0, PT, R14, RZ, PT ;  /* 0x000000ff0e00720c */ /* 0x000fe40003f06270 */
[----:B------:R-:W-:-:S11]  /*15340*/  MOV R3, 0x3fd774eb ;  /* 0x3fd774eb00037802 */ /* 0x000fd60000000f00 */
[----:B------:R-:W-:-:S04]  /*15350*/  @P0 FFMA.FTZ R2, R3, 0.93318945169448852539, -R2 ;  /* 0x3f6ee58103020823 */ /* 0x000fc80000010802 */
[----:B------:R-:W-:Y:S02]  /*15360*/  @!P0 FFMA.FTZ R2, R3, 0.93318945169448852539, R2 ;  /* 0x3f6ee58103028823 */ /* 0x000fe40000010002 */
.L_x_26076:
[----:B------:R-:W-:Y:S05]  /*15370*/  BSYNC B0 ;  /* 0x0000000000007941 */ /* 0x000fea0003800000 */
.L_x_26074:
        /* <DEDUP_REMOVED lines=11> */
.L_x_26032:
        /* <DEDUP_REMOVED lines=35> */
.L_x_26078:
[----:B------:R-:W-:Y:S05]  /*15660*/  BSYNC B3 ;  /* 0x0000000000037941 */ /* 0x000fea0003800000 */
.L_x_26077:
        /* <DEDUP_REMOVED lines=18> */
.L_x_26080:
[----:B------:R-:W-:Y:S02]  /*15790*/  ISETP.GE.AND P0, PT, R14, RZ, PT ;  /* 0x000000ff0e00720c */ /* 0x000fe40003f06270 */
[----:B------:R-:W-:-:S11]  /*157a0*/  MOV R3, 0x3fd774eb ;  /* 0x3fd774eb00037802 */ /* 0x000fd60000000f00 */
[----:B------:R-:W-:-:S04]  /*157b0*/  @P0 FFMA.FTZ R0, R3, 0.93318945169448852539, -R0 ;  /* 0x3f6ee58103000823 */ /* 0x000fc80000010800 */
[----:B------:R-:W-:Y:S02]  /*157c0*/  @!P0 FFMA.FTZ R0, R3, 0.93318945169448852539, R0 ;  /* 0x3f6ee58103008823 */ /* 0x000fe40000010000 */
.L_x_26081:
[----:B------:R-:W-:Y:S05]  /*157d0*/  BSYNC B0 ;  /* 0x0000000000007941 */ /* 0x000fea0003800000 */
.L_x_26079:
        /* <DEDUP_REMOVED lines=11> */
.L_x_26031:
        /* <DEDUP_REMOVED lines=26> */
.L_x_26083:
[----:B------:R-:W-:Y:S05]  /*15a30*/  BSYNC B3 ;  /* 0x0000000000037941 */ /* 0x000fea0003800000 */
.L_x_26082:
        /* <DEDUP_REMOVED lines=18> */
.L_x_26085:
[----:B------:R-:W-:Y:S02]  /*15b60*/  ISETP.GE.AND P0, PT, R14, RZ, PT ;  /* 0x000000ff0e00720c */ /* 0x000fe40003f06270 */
[----:B------:R-:W-:-:S11]  /*15b70*/  MOV R3, 0x3fd774eb ;  /* 0x3fd774eb00037802 */ /* 0x000fd60000000f00 */
[----:B------:R-:W-:-:S04]  /*15b80*/  @P0 FFMA.FTZ R2, R3, 0.93318945169448852539, -R2 ;  /* 0x3f6ee58103020823 */ /* 0x000fc80000010802 */
[----:B------:R-:W-:Y:S02]  /*15b90*/  @!P0 FFMA.FTZ R2, R3, 0.93318945169448852539, R2 ;  /* 0x3f6ee58103028823 */ /* 0x000fe40000010002 */
.L_x_26086:
[----:B------:R-:W-:Y:S05]  /*15ba0*/  BSYNC B0 ;  /* 0x0000000000007941 */ /* 0x000fea0003800000 */
.L_x_26084:
        /* <DEDUP_REMOVED lines=12> */
.L_x_26043:
[----:B------:R-:W-:Y:S05]  /*15c70*/  BSYNC B2 ;  /* 0x0000000000027941 */ /* 0x000fea0003800000 */
.L_x_26030:
        /* <DEDUP_REMOVED lines=42> */
.L_x_26090:
        /* <DEDUP_REMOVED lines=10> */
.L_x_26089:
[----:B------:R-:W-:-:S04]  /*15fc0*/  FMUL.RZ R4, R4, 0.15915493667125701904 ;  /* 0x3e22f98304047820 */ /* 0x000fc8000040c000 */
[----:B------:R0:W4:Y:S08]  /*15fd0*/  MUFU.SIN R15, R4 ;  /* 0x00000004000f7308 */ /* 0x0001300000000400 */
[----:B------:R0:W3:Y:S01]  /*15fe0*/  MUFU.COS R14, R4 ;  /* 0x00000004000e7308 */ /* 0x0000e20000000000 */
[----:B------:R-:W-:Y:S05]  /*15ff0*/  BRA `(.L_x_26091) ;  /* 0x0000003000007947 */ /* 0x000fea0003800000 */
.L_x_26088:
[----:B------:R-:W-:Y:S01]  /*16000*/  FMUL.FTZ R14, R28, 1.4426950216293334961 ;  /* 0x3fb8aa3b1c0e7820 */ /* 0x000fe20000410000 */
[----:B------:R-:W-:-:S05]  /*16010*/  MOV R15, R4 ;  /* 0x00000004000f7202 */ /* 0x000fca0000000f00 */
[----:B------:R-:W0:Y:S02]  /*16020*/  MUFU.EX2 R14, R14 ;  /* 0x0000000e000e7308 */ /* 0x000e240000000800 */
.L_x_26091:
[----:B------:R-:W-:Y:S05]  /*16030*/  BSYNC B0 ;  /* 0x0000000000007941 */ /* 0x000fea0003800000 */
.L_x_26087:
        /* <DEDUP_REMOVED lines=11> */
.L_x_25595:
        /* <DEDUP_REMOVED lines=120> */
.L_x_26101:
[----:B------:R-:W-:Y:S05]  /*16870*/  BSYNC B0 ;  /* 0x0000000000007941 */ /* 0x000fea0003800000 */
.L_x_26100:
[----:B------:R-:W-:Y:S01]  /*16880*/  BSSY B4, `(.L_x_26102) ;  /* 0x0000007000047945 */ /* 0x000fe20003800000 */
[----:B------:R-:W-:Y:S01]  /*16890*/  FFMA R2, R7, R3, R2 ;  /* 0x0000000307027223 */ /* 0x000fe20000000002 */
[----:B------:R-:W-:Y:S05]  /*168a0*/  @!P0 BRA `(.L_x_26103) ;  /* 0x0000004000008947 */ /* 0x000fea0003800000 */
[----:B------:R-:W-:Y:S02]  /*168b0*/  MOV R4, R28 ;  /* 0x0000001c00047202 */ /* 0x000fe40000000f00 */
[----:B------:R-:W-:Y:S02]  /*168c0*/  MOV R3, R29 ;  /* 0x0000001d00037202 */ /* 0x000fe40000000f00 */
[----:B------:R-:W-:Y:S02]  /*168d0*/  MOV R0, 0x168f0 ;  /* 0x000168f000007802 */ /* 0x000fe40000000f00 */
[----:B------:R-:W-:Y:S05]  /*168e0*/  CALL.REL.NOINC `($__internal_59_$__cuda_sm3x_div_rn_ftz_f32_slowpath) ;  /* 0x0001622000007944 */ /* 0x000fea0003c00000 */
.L_x_26103:
[----:B------:R-:W-:Y:S05]  /*168f0*/  BSYNC B4 ;  /* 0x0000000000047941 */ /* 0x000fea0003800000 */
.L_x_26102:
        /* <DEDUP_REMOVED lines=18> */
.L_x_26105:
[----:B------:R-:W-:Y:S02]  /*16a20*/  ISETP.GE.AND P0, PT, R20, RZ, PT ;  /* 0x000000ff1400720c */ /* 0x000fe40003f06270 */
[----:B------:R-:W-:-:S11]  /*16a30*/  MOV R3, 0x3fd774eb ;  /* 0x3fd774eb00037802 */ /* 0x000fd60000000f00 */
[----:B------:R-:W-:-:S04]  /*16a40*/  @P0 FFMA.FTZ R2, R3, 0.93318945169448852539, -R2 ;  /* 0x3f6ee58103020823 */ /* 0x000fc80000010802 */
[----:B------:R-:W-:Y:S02]  /*16a50*/  @!P0 FFMA.FTZ R2, R3, 0.93318945169448852539, R2 ;  /* 0x3f6ee58103028823 */ /* 0x000fe40000010002 */
.L_x_26106:
[----:B------:R-:W-:Y:S05]  /*16a60*/  BSYNC B0 ;  /* 0x0000000000007941 */ /* 0x000fea0003800000 */
.L_x_26104:
        /* <DEDUP_REMOVED lines=12> */
.L_x_26099:
        /* <DEDUP_REMOVED lines=16> */
[----:B------:R-:W-:Y:S05]  /*16c30*/  CALL.REL.NOINC `($__internal_59_$__cuda_sm3x_div_rn_ftz_f32_slowpath) ;  /* 0x00015ed000007944 */ /* 0x000fea0003c00000 */
.L_x_26110:
[----:B------:R-:W-:Y:S05]  /*16c40*/  BSYNC B4 ;  /* 0x0000000000047941 */ /* 0x000fea0003800000 */
.L_x_26109:
        /* <DEDUP_REMOVED lines=18> */
.L_x_26112:
[----:B------:R-:W-:Y:S02]  /*16d70*/  ISETP.GE.AND P0, PT, R20, RZ, PT ;  /* 0x000000ff1400720c */ /* 0x000fe40003f06270 */
[----:B------:R-:W-:-:S11]  /*16d80*/  MOV R3, 0x3fd774eb ;  /* 0x3fd774eb00037802 */ /* 0x000fd60000000f00 */
[----:B------:R-:W-:-:S04]  /*16d90*/  @P0 FFMA.FTZ R2, R3, 0.93318945169448852539, -R2 ;  /* 0x3f6ee58103020823 */ /* 0x000fc80000010802 */
[----:B------:R-:W-:Y:S02]  /*16da0*/  @!P0 FFMA.FTZ R2, R3, 0.93318945169448852539, R2 ;  /* 0x3f6ee58103028823 */ /* 0x000fe40000010002 */
.L_x_26113:
[----:B------:R-:W-:Y:S05]  /*16db0*/  BSYNC B0 ;  /* 0x0000000000007941 */ /* 0x000fea0003800000 */
.L_x_26111:
        /* <DEDUP_REMOVED lines=13> */
.L_x_26108:
        /* <DEDUP_REMOVED lines=25> */
.L_x_26115:
        /* <DEDUP_REMOVED lines=40> */
.L_x_26114:
        /* <DEDUP_REMOVED lines=51> */
.L_x_26117:
[----:B------:R-:W-:Y:S05]  /*175d0*/  BSYNC B0 ;  /* 0x0000000000007941 */ /* 0x000fea0003800000 */
.L_x_26116:
[----:B------:R-:W-:Y:S01]  /*175e0*/  BSSY B4, `(.L_x_26118) ;  /* 0x0000006000047945 */ /* 0x000fe20003800000 */
[----:B------:R-:W-:Y:S01]  /*175f0*/  FFMA R2, R5, R7, R2 ;  /* 0x0000000705027223 */ /* 0x000fe20000000002 */
[----:B------:R-:W-:Y:S05]  /*17600*/  @!P0 BRA `(.L_x_26119) ;  /* 0x0000003000008947 */ /* 0x000fea0003800000 */
[----:B------:R-:W-:Y:S02]  /*17610*/  MOV R3, R29 ;  /* 0x0000001d00037202 */ /* 0x000fe40000000f00 */
[----:B------:R-:W-:Y:S02]  /*17620*/  MOV R0, 0x17640 ;  /* 0x0001764000007802 */ /* 0x000fe40000000f00 */
[----:B------:R-:W-:Y:S05]  /*17630*/  CALL.REL.NOINC `($__internal_59_$__cuda_sm3x_div_rn_ftz_f32_slowpath) ;  /* 0x000154d000007944 */ /* 0x000fea0003c00000 */
.L_x_26119:
[----:B------:R-:W-:Y:S05]  /*17640*/  BSYNC B4 ;  /* 0x0000000000047941 */ /* 0x000fea0003800000 */
.L_x_26118:
        /* <DEDUP_REMOVED lines=18> */
.L_x_26121:
[----:B------:R-:W-:Y:S02]  /*17770*/  ISETP.GE.AND P0, PT, R20, RZ, PT ;  /* 0x000000ff1400720c */ /* 0x000fe40003f06270 */
[----:B------:R-:W-:-:S11]  /*17780*/  MOV R3, 0x3fd774eb ;  /* 0x3fd774eb00037802 */ /* 0x000fd60000000f00 */
[----:B------:R-:W-:-:S04]  /*17790*/  @P0 FFMA.FTZ R2, R3, 0.93318945169448852539, -R2 ;  /* 0x3f6ee58103020823 */ /* 0x000fc80000010802 */
[----:B------:R-:W-:Y:S02]  /*177a0*/  @!P0 FFMA.FTZ R2, R3, 0.93318945169448852539, R2 ;  /* 0x3f6ee58103028823 */ /* 0x000fe40000010002 */
.L_x_26122:
[----:B------:R-:W-:Y:S05]  /*177b0*/  BSYNC B0 ;  /* 0x0000000000007941 */ /* 0x000fea0003800000 */
.L_x_26120:
        /* <DEDUP_REMOVED lines=12> */
.L_x_26098:
        /* <DEDUP_REMOVED lines=13> */
.L_x_26124:
[----:B------:R-:W-:Y:S05]  /*17950*/  BSYNC B4 ;  /* 0x0000000000047941 */ /* 0x000fea0003800000 */
.L_x_26123:
        /* <DEDUP_REMOVED lines=18> */
.L_x_26126:
[----:B------:R-:W-:Y:S02]  /*17a80*/  ISETP.GE.AND P0, PT, R20, RZ, PT ;  /* 0x000000ff1400720c */ /* 0x000fe40003f06270 */
[----:B------:R-:W-:-:S11]  /*17a90*/  MOV R3, 0x3fd774eb ;  /* 0x3fd774eb00037802 */ /* 0x000fd60000000f00 */
[----:B------:R-:W-:-:S04]  /*17aa0*/  @P0 FFMA.FTZ R2, R3, 0.93318945169448852539, -R2 ;  /* 0x3f6ee58103020823 */ /* 0x000fc80000010802 */
[----:B------:R-:W-:Y:S02]  /*17ab0*/  @!P0 FFMA.FTZ R2, R3, 0.93318945169448852539, R2 ;  /* 0x3f6ee58103028823 */ /* 0x000fe40000010002 */
.L_x_26127:
[----:B------:R-:W-:Y:S05]  /*17ac0*/  BSYNC B0 ;  /* 0x0000000000007941 */ /* 0x000fea0003800000 */
.L_x_26125:
        /* <DEDUP_REMOVED lines=27> */
.L_x_26097:
        /* <DEDUP_REMOVED lines=39> */
.L_x_26130:
[----:B------:R-:W-:Y:S05]  /*17ef0*/  BSYNC B0 ;  /* 0x0000000000007941 */ /* 0x000fea0003800000 */
.L_x_26129:
[----:B------:R-:W-:Y:S01]  /*17f00*/  BSSY B4, `(.L_x_26131) ;  /* 0x0000007000047945 */ /* 0x000fe20003800000 */
[----:B------:R-:W-:Y:S01]  /*17f10*/  FFMA R2, R7, R4, R5 ;  /* 0x0000000407027223 */ /* 0x000fe20000000005 */
[----:B------:R-:W-:Y:S05]  /*17f20*/  @!P0 BRA `(.L_x_26132) ;  /* 0x0000004000008947 */ /* 0x000fea0003800000 */
[----:B------:R-:W-:Y:S01]  /*17f30*/  HFMA2.MMA R3, -RZ, RZ, 1.875, 0 ;  /* 0x3f800000ff037435 */ /* 0x000fe200000001ff */
[----:B------:R-:W-:Y:S02]  /*17f40*/  MOV R4, R28 ;  /* 0x0000001c00047202 */ /* 0x000fe40000000f00 */
[----:B------:R-:W-:-:S03]  /*17f50*/  MOV R0, 0x17f70 ;  /* 0x00017f7000007802 */ /* 0x000fc60000000f00 */
[----:B------:R-:W-:Y:S05]  /*17f60*/  CALL.REL.NOINC `($__internal_59_$__cuda_sm3x_div_rn_ftz_f32_slowpath) ;  /* 0x00014ba000007944 */ /* 0x000fea0003c00000 */
.L_x_26132:
[----:B------:R-:W-:Y:S05]  /*17f70*/  BSYNC B4 ;  /* 0x0000000000047941 */ /* 0x000fea0003800000 */
.L_x_26131:
        /* <DEDUP_REMOVED lines=18> */
.L_x_26134:
[----:B------:R-:W-:Y:S02]  /*180a0*/  ISETP.GE.AND P0, PT, R20, RZ, PT ;  /* 0x000000ff1400720c */ /* 0x000fe40003f06270 */
[----:B------:R-:W-:-:S11]  /*180b0*/  MOV R3, 0x3fd774eb ;  /* 0x3fd774eb00037802 */ /* 0x000fd60000000f00 */
[----:B------:R-:W-:-:S04]  /*180c0*/  @P0 FFMA.FTZ R2, R3, 0.93318945169448852539, -R2 ;  /* 0x3f6ee58103020823 */ /* 0x000fc80000010802 */
[----:B------:R-:W-:Y:S02]  /*180d0*/  @!P0 FFMA.FTZ R2, R3, 0.93318945169448852539, R2 ;  /* 0x3f6ee58103028823 */ /* 0x000fe40000010002 */
.L_x_26135:
[----:B------:R-:W-:Y:S05]  /*180e0*/  BSYNC B0 ;  /* 0x0000000000007941 */ /* 0x000fea0003800000 */
.L_x_26133:
        /* <DEDUP_REMOVED lines=10> */
.L_x_26128:
        /* <DEDUP_REMOVED lines=12> */
[----:B------:R-:W-:Y:S05]  /*18250*/  CALL.REL.NOINC `($__internal_59_$__cuda_sm3x_div_rn_ftz_f32_slowpath) ;  /* 0x000148b000007944 */ /* 0x000fea0003c00000 */
.L_x_26137:
[----:B------:R-:W-:Y:S05]  /*18260*/  BSYNC B4 ;  /* 0x0000000000047941 */ /* 0x000fea0003800000 */
.L_x_26136:
        /* <DEDUP_REMOVED lines=18> */
.L_x_26139:
[----:B------:R-:W-:Y:S02]  /*18390*/  ISETP.GE.AND P0, PT, R20, RZ, PT ;  /* 0x000000ff1400720c */ /* 0x000fe40003f06270 */
[----:B------:R-:W-:-:S11]  /*183a0*/  MOV R3, 0x3fd774eb ;  /* 0x3fd774eb00037802 */ /* 0x000fd60000000f00 */
[----:B------:R-:W-:-:S04]  /*183b0*/  @P0 FFMA.FTZ R2, R3, 0.93318945169448852539, -R2 ;  /* 0x3f6ee58103020823 */ /* 0x000fc80000010802 */
[----:B------:R-:W-:Y:S02]  /*183c0*/  @!P0 FFMA.FTZ R2, R3, 0.93318945169448852539, R2 ;  /* 0x3f6ee58103028823 */ /* 0x000fe40000010002 */
.L_x_26140:
[----:B------:R-:W-:Y:S05]  /*183d0*/  BSYNC B0 ;  /* 0x0000000000007941 */ /* 0x000fea0003800000 */
.L_x_26138:
        /* <DEDUP_REMOVED lines=11> */
.L_x_26096:
        /* <DEDUP_REMOVED lines=33> */
[----:B------:R-:W-:Y:S05]  /*186a0*/  CALL.REL.NOINC `($__internal_59_$__cuda_sm3x_div_rn_ftz_f32_slowpath) ;  /* 0x0001446000007944 */ /* 0x000fea0003c00000 */
[----:B0-----:R-:W-:Y:S02]  /*186b0*/  MOV R0, R2 ;  /* 0x0000000200007202 */ /* 0x001fe40000000f00 */
.L_x_26142:
[----:B------:R-:W-:Y:S05]  /*186c0*/  BSYNC B4 ;  /* 0x0000000000047941 */ /* 0x000fea0003800000 */
.L_x_26141:
        /* <DEDUP_REMOVED lines=18> */
.L_x_26144:
[----:B------:R-:W-:Y:S02]  /*187f0*/  ISETP.GE.AND P0, PT, R20, RZ, PT ;  /* 0x000000ff1400720c */ /* 0x000fe40003f06270 */
[----:B------:R-:W-:-:S11]  /*18800*/  MOV R3, 0x3fd774eb ;  /* 0x3fd774eb00037802 */ /* 0x000fd60000000f00 */
[----:B------:R-:W-:-:S04]  /*18810*/  @P0 FFMA.FTZ R0, R3, 0.93318945169448852539, -R0 ;  /* 0x3f6ee58103000823 */ /* 0x000fc80000010800 */
[----:B------:R-:W-:Y:S02]  /*18820*/  @!P0 FFMA.FTZ R0, R3, 0.93318945169448852539, R0 ;  /* 0x3f6ee58103008823 */ /* 0x000fe40000010000 */
.L_x_26145:
[----:B------:R-:W-:Y:S05]  /*18830*/  BSYNC B0 ;  /* 0x0000000000007941 */ /* 0x000fea0003800000 */
.L_x_26143:
        /* <DEDUP_REMOVED lines=11> */
.L_x_26095:
        /* <DEDUP_REMOVED lines=26> */
[----:B------:R-:W-:Y:S05]  /*18a90*/  CALL.REL.NOINC `($__internal_59_$__cuda_sm3x_div_rn_ftz_f32_slowpath) ;  /* 0x0001407000007944 */ /* 0x000fea0003c00000 */
.L_x_26147:
[----:B------:R-:W-:Y:S05]  /*18aa0*/  BSYNC B4 ;  /* 0x0000000000047941 */ /* 0x000fea0003800000 */
.L_x_26146:
        /* <DEDUP_REMOVED lines=18> */
.L_x_26149:
[----:B------:R-:W-:Y:S02]  /*18bd0*/  ISETP.GE.AND P0, PT, R20, RZ, PT ;  /* 0x000000ff1400720c */ /* 0x000fe40003f06270 */
[----:B------:R-:W-:-:S11]  /*18be0*/  MOV R3, 0x3fd774eb ;  /* 0x3fd774eb00037802 */ /* 0x000fd60000000f00 */
[----:B------:R-:W-:-:S04]  /*18bf0*/  @P0 FFMA.FTZ R2, R3, 0.93318945169448852539, -R2 ;  /* 0x3f6ee58103020823 */ /* 0x000fc80000010802 */
[----:B------:R-:W-:Y:S02]  /*18c00*/  @!P0 FFMA.FTZ R2, R3, 0.93318945169448852539, R2 ;  /* 0x3f6ee58103028823 */ /* 0x000fe40000010002 */
.L_x_26150:
[----:B------:R-:W-:Y:S05]  /*18c10*/  BSYNC B0 ;  /* 0x0000000000007941 */ /* 0x000fea0003800000 */
.L_x_26148:
        /* <DEDUP_REMOVED lines=12> */
.L_x_26107:
[----:B------:R-:W-:Y:S05]  /*18ce0*/  BSYNC B2 ;  /* 0x0000000000027941 */ /* 0x000fea0003800000 */
.L_x_26094:
        /* <DEDUP_REMOVED lines=41> */
.L_x_26153:
        /* <DEDUP_REMOVED lines=10> */
.L_x_26152:
[----:B------:R-:W-:-:S04]  /*19020*/  FMUL.RZ R5, R5, 0.15915493667125701904 ;  /* 0x3e22f98305057820 */ /* 0x000fc8000040c000 */
[----:B------:R0:W1:Y:S08]  /*19030*/  MUFU.SIN R19, R5 ;  /* 0x0000000500137308 */ /* 0x0000700000000400 */
[----:B------:R0:W2:Y:S01]  /*19040*/  MUFU.COS R18, R5 ;  /* 0x0000000500127308 */ /* 0x0000a20000000000 */
[----:B------:R-:W-:Y:S05]  /*19050*/  BRA `(.L_x_26093) ;  /* 0x0000003000007947 */ /* 0x000fea0003800000 */
.L_x_26151:
[----:B------:R-:W-:Y:S01]  /*19060*/  FMUL.FTZ R4, R4, 1.4426950216293334961 ;  /* 0x3fb8aa3b04047820 */ /* 0x000fe20000410000 */
[----:B------:R-:W-:-:S03]  /*19070*/  MOV R19, R5 ;  /* 0x0000000500137202 */ /* 0x000fc60000000f00 */
[----:B------:R0:W1:Y:S04]  /*19080*/  MUFU.EX2 R18, R4 ;  /* 0x0000000400127308 */ /* 0x0000680000000800 */
.L_x_26093:
[----:B------:R-:W-:Y:S05]  /*19090*/  BSYNC B3 ;  /* 0x0000000000037941 */ /* 0x000fea0003800000 */
.L_x_26092:
        /* <DEDUP_REMOVED lines=67> */
.L_x_26163:
[----:B------:R-:W-:Y:S05]  /*194d0*/  BSYNC B0 ;  /* 0x0000000000007941 */ /* 0x000fea0003800000 */
.L_x_26162:
[----:B------:R-:W-:Y:S01]  /*194e0*/  BSSY B4, `(.L_x_26164) ;  /* 0x0000007000047945 */ /* 0x000fe20003800000 */
[----:B------:R-:W-:Y:S01]  /*194f0*/  FFMA R2, R7, R3, R2 ;  /* 0x0000000307027223 */ /* 0x000fe20000000002 */
[----:B------:R-:W-:Y:S05]  /*19500*/  @!P0 BRA `(.L_x_26165) ;  /* 0x0000004000008947 */ /* 0x000fea0003800000 */
[----:B------:R-:W-:Y:S02]  /*19510*/  MOV R4, R28 ;  /* 0x0000001c00047202 */ /* 0x000fe40000000f00 */
[----:B------:R-:W-:Y:S02]  /*19520*/  MOV R3, R29 ;  /* 0x0000001d00037202 */ /* 0x000fe40000000f00 */
[----:B------:R-:W-:Y:S02]  /*19530*/  MOV R0, 0x19550 ;  /* 0x0001955000007802 */ /* 0x000fe40000000f00 */
[----:B-12---:R-:W-:Y:S05]  /*19540*/  CALL.REL.NOINC `($__internal_59_$__cuda_sm3x_div_rn_ftz_f32_slowpath) ;  /* 0x000135c000007944 */ /* 0x006fea0003c00000 */
.L_x_26165:
[----:B------:R-:W-:Y:S05]  /*19550*/  BSYNC B4 ;  /* 0x0000000000047941 */ /* 0x000fea0003800000 */
.L_x_26164:
        /* <DEDUP_REMOVED lines=18> */
.L_x_26167:
[----:B------:R-:W-:Y:S02]  /*19680*/  ISETP.GE.AND P0, PT, R22, RZ, PT ;  /* 0x000000ff1600720c */ /* 0x000fe40003f06270 */
[----:B------:R-:W-:-:S11]  /*19690*/  MOV R3, 0x3fd774eb ;  /* 0x3fd774eb00037802 */ /* 0x000fd60000000f00 */
[----:B------:R-:W-:-:S04]  /*196a0*/  @P0 FFMA.FTZ R2, R3, 0.93318945169448852539, -R2 ;  /* 0x3f6ee58103020823 */ /* 0x000fc80000010802 */
[----:B------:R-:W-:Y:S02]  /*196b0*/  @!P0 FFMA.FTZ R2, R3, 0.93318945169448852539, R2 ;  /* 0x3f6ee58103028823 */ /* 0x000fe40000010002 */
.L_x_26168:
[----:B------:R-:W-:Y:S05]  /*196c0*/  BSYNC B0 ;  /* 0x0000000000007941 */ /* 0x000fea0003800000 */
.L_x_26166:
        /* <DEDUP_REMOVED lines=12> */
.L_x_26161:
        /* <DEDUP_REMOVED lines=16> */
[----:B-12---:R-:W-:Y:S05]  /*19890*/  CALL.REL.NOINC `($__internal_59_$__cuda_sm3x_div_rn_ftz_f32_slowpath) ;  /* 0x0001327000007944 */ /* 0x006fea0003c00000 */
.L_x_26172:
[----:B------:R-:W-:Y:S05]  /*198a0*/  BSYNC B4 ;  /* 0x0000000000047941 */ /* 0x000fea0003800000 */
.L_x_26171:
        /* <DEDUP_REMOVED lines=18> */
.L_x_26174:
[----:B------:R-:W-:Y:S02]  /*199d0*/  ISETP.GE.AND P0, PT, R22, RZ, PT ;  /* 0x000000ff1600720c */ /* 0x000fe40003f06270 */
[----:B------:R-:W-:-:S11]  /*199e0*/  MOV R3, 0x3fd774eb ;  /* 0x3fd774eb00037802 */ /* 0x000fd60000000f00 */
[----:B------:R-:W-:-:S04]  /*199f0*/  @P0 FFMA.FTZ R2, R3, 0.93318945169448852539, -R2 ;  /* 0x3f6ee58103020823 */ /* 0x000fc80000010802 */
[----:B------:R-:W-:Y:S02]  /*19a00*/  @!P0 FFMA.FTZ R2, R3, 0.93318945169448852539, R2 ;  /* 0x3f6ee58103028823 */ /* 0x000fe40000010002 */
.L_x_26175:
[----:B------:R-:W-:Y:S05]  /*19a10*/  BSYNC B0 ;  /* 0x0000000000007941 */ /* 0x000fea0003800000 */
.L_x_26173:
        /* <DEDUP_REMOVED lines=13> */
.L_x_26170:
        /* <DEDUP_REMOVED lines=25> */
.L_x_26177:
        /* <DEDUP_REMOVED lines=40> */
.L_x_26176:
        /* <DEDUP_REMOVED lines=51> */
.L_x_26179:
[----:B------:R-:W-:Y:S05]  /*1a230*/  BSYNC B0 ;  /* 0x0000000000007941 */ /* 0x000fea0003800000 */
.L_x_26178:
[----:B------:R-:W-:Y:S01]  /*1a240*/  BSSY B4, `(.L_x_26180) ;  /* 0x0000006000047945 */ /* 0x000fe20003800000 */
[----:B------:R-:W-:Y:S01]  /*1a250*/  FFMA R2, R5, R7, R2 ;  /* 0x0000000705027223 */ /* 0x000fe20000000002 */
[----:B------:R-:W-:Y:S05]  /*1a260*/  @!P0 BRA `(.L_x_26181) ;  /* 0x0000003000008947 */ /* 0x000fea0003800000 */
[----:B------:R-:W-:Y:S02]  /*1a270*/  MOV R3, R29 ;  /* 0x0000001d00037202 */ /* 0x000fe40000000f00 */
[----:B------:R-:W-:Y:S02]  /*1a280*/  MOV R0, 0x1a2a0 ;  /* 0x0001a2a000007802 */ /* 0x000fe40000000f00 */
[----:B-12---:R-:W-:Y:S05]  /*1a290*/  CALL.REL.NOINC `($__internal_59_$__cuda_sm3x_div_rn_ftz_f32_slowpath) ;  /* 0x0001287000007944 */ /* 0x006fea0003c00000 */
.L_x_26181:
[----:B------:R-:W-:Y:S05]  /*1a2a0*/  BSYNC B4 ;  /* 0x0000000000047941 */ /* 0x000fea0003800000 */
.L_x_26180:
        /* <DEDUP_REMOVED lines=18> */
.L_x_26183:
[----:B------:R-:W-:Y:S02]  /*1a3d0*/  ISETP.GE.AND P0, PT, R22, RZ, PT ;  /* 0x000000ff1600720c */ /* 0x000fe40003f06270 */
[----:B------:R-:W-:-:S11]  /*1a3e0*/  MOV R3, 0x3fd774eb ;  /* 0x3fd774eb00037802 */ /* 0x000fd60000000f00 */
[----:B------:R-:W-:-:S04]  /*1a3f0*/  @P0 FFMA.FTZ R2, R3, 0.93318945169448852539, -R2 ;  /* 0x3f6ee58103020823 */ /* 0x000fc80000010802 */
[----:B------:R-:W-:Y:S02]  /*1a400*/  @!P0 FFMA.FTZ R2, R3, 0.93318945169448852539, R2 ;  /* 0x3f6ee58103028823 */ /* 0x000fe40000010002 */
.L_x_26184:
[----:B------:R-:W-:Y:S05]  /*1a410*/  BSYNC B0 ;  /* 0x0000000000007941 */ /* 0x000fea0003800000 */
.L_x_26182:
        /* <DEDUP_REMOVED lines=12> */
.L_x_26160:
        /* <DEDUP_REMOVED lines=13> */
.L_x_26186:
[----:B------:R-:W-:Y:S05]  /*1a5b0*/  BSYNC B4 ;  /* 0x0000000000047941 */ /* 0x000fea0003800000 */
.L_x_26185:
        /* <DEDUP_REMOVED lines=18> */
.L_x_26188:
[----:B------:R-:W-:Y:S02]  /*1a6e0*/  ISETP.GE.AND P0, PT, R22, RZ, PT ;  /* 0x000000ff1600720c */ /* 0x000fe40003f06270 */
[----:B------:R-:W-:-:S11]  /*1a6f0*/  MOV R3, 0x3fd774eb ;  /* 0x3fd774eb00037802 */ /* 0x000fd60000000f00 */
[----:B------:R-:W-:-:S04]  /*1a700*/  @P0 FFMA.FTZ R2, R3, 0.93318945169448852539, -R2 ;  /* 0x3f6ee58103020823 */ /* 0x000fc80000010802 */
[----:B------:R-:W-:Y:S02]  /*1a710*/  @!P0 FFMA.FTZ R2, R3, 0.93318945169448852539, R2 ;  /* 0x3f6ee58103028823 */ /* 0x000fe40000010002 */
.L_x_26189:
[----:B------:R-:W-:Y:S05]  /*1a720*/  BSYNC B0 ;  /* 0x0000000000007941 */ /* 0x000fea0003800000 */
.L_x_26187:
        /* <DEDUP_REMOVED lines=27> */
.L_x_26159:
        /* <DEDUP_REMOVED lines=39> */
.L_x_26192:
[----:B------:R-:W-:Y:S05]  /*1ab50*/  BSYNC B0 ;  /* 0x0000000000007941 */ /* 0x000fea0003800000 */
.L_x_26191:
[----:B------:R-:W-:Y:S01]  /*1ab60*/  BSSY B4, `(.L_x_26193) ;  /* 0x0000007000047945 */ /* 0x000fe20003800000 */
[----:B------:R-:W-:Y:S01]  /*1ab70*/  FFMA R2, R7, R4, R5 ;  /* 0x0000000407027223 */ /* 0x000fe20000000005 */
[----:B------:R-:W-:Y:S05]  /*1ab80*/  @!P0 BRA `(.L_x_26194) ;  /* 0x0000004000008947 */ /* 0x000fea0003800000 */
[----:B------:R-:W-:Y:S01]  /*1ab90*/  HFMA2.MMA R3, -RZ, RZ, 1.875, 0 ;  /* 0x3f800000ff037435 */ /* 0x000fe200000001ff */
[----:B------:R-:W-:Y:S02]  /*1aba0*/  MOV R4, R28 ;  /* 0x0000001c00047202 */ /* 0x000fe40000000f00 */
[----:B------:R-:W-:-:S03]  /*1abb0*/  MOV R0, 0x1abd0 ;  /* 0x0001abd000007802 */ /* 0x000fc60000000f00 */
[----:B-12---:R-:W-:Y:S05]  /*1abc0*/  CALL.REL.NOINC `($__internal_59_$__cuda_sm3x_div_rn_ftz_f32_slowpath) ;  /* 0x00011f4000007944 */ /* 0x006fea0003c00000 */
.L_x_26194:
[----:B------:R-:W-:Y:S05]  /*1abd0*/  BSYNC B4 ;  /* 0x0000000000047941 */ /* 0x000fea0003800000 */
.L_x_26193:
        /* <DEDUP_REMOVED lines=18> */
.L_x_26196:
[----:B------:R-:W-:Y:S02]  /*1ad00*/  ISETP.GE.AND P0, PT, R22, RZ, PT ;  /* 0x000000ff1600720c */ /* 0x000fe40003f06270 */
[----:B------:R-:W-:-:S11]  /*1ad10*/  MOV R3, 0x3fd774eb ;  /* 0x3fd774eb00037802 */ /* 0x000fd60000000f00 */
[----:B------:R-:W-:-:S04]  /*1ad20*/  @P0 FFMA.FTZ R2, R3, 0.93318945169448852539, -R2 ;  /* 0x3f6ee58103020823 */ /* 0x000fc80000010802 */
[----:B------:R-:W-:Y:S02]  /*1ad30*/  @!P0 FFMA.FTZ R2, R3, 0.93318945169448852539, R2 ;  /* 0x3f6ee58103028823 */ /* 0x000fe40000010002 */
.L_x_26197:
[----:B------:R-:W-:Y:S05]  /*1ad40*/  BSYNC B0 ;  /* 0x0000000000007941 */ /* 0x000fea0003800000 */
.L_x_26195:
        /* <DEDUP_REMOVED lines=10> */
.L_x_26190:
        /* <DEDUP_REMOVED lines=12> */
[----:B-12---:R-:W-:Y:S05]  /*1aeb0*/  CALL.REL.NOINC `($__internal_59_$__cuda_sm3x_div_rn_ftz_f32_slowpath) ;  /* 0x00011c5000007944 */ /* 0x006fea0003c00000 */
.L_x_26199:
[----:B------:R-:W-:Y:S05]  /*1aec0*/  BSYNC B4 ;  /* 0x0000000000047941 */ /* 0x000fea0003800000 */
.L_x_26198:
        /* <DEDUP_REMOVED lines=18> */
.L_x_26201:
[----:B------:R-:W-:Y:S02]  /*1aff0*/  ISETP.GE.AND P0, PT, R22, RZ, PT ;  /* 0x000000ff1600720c */ /* 0x000fe40003f06270 */
[----:B------:R-:W-:-:S11]  /*1b000*/  MOV R3, 0x3fd774eb ;  /* 0x3fd774eb00037802 */ /* 0x000fd60000000f00 */
[----:B------:R-:W-:-:S04]  /*1b010*/  @P0 FFMA.FTZ R2, R3, 0.93318945169448852539, -R2 ;  /* 0x3f6ee58103020823 */ /* 0x000fc80000010802 */
[----:B------:R-:W-:Y:S02]  /*1b020*/  @!P0 FFMA.FTZ R2, R3, 0.93318945169448852539, R2 ;  /* 0x3f6ee58103028823 */ /* 0x000fe40000010002 */
.L_x_26202:
[----:B------:R-:W-:Y:S05]  /*1b030*/  BSYNC B0 ;  /* 0x0000000000007941 */ /* 0x000fea0003800000 */
.L_x_26200:
        /* <DEDUP_REMOVED lines=11> */
.L_x_26158:
        /* <DEDUP_REMOVED lines=33> */
[----:B-12---:R-:W-:Y:S05]  /*1b300*/  CALL.REL.NOINC `($__internal_59_$__cuda_sm3x_div_rn_ftz_f32_slowpath) ;  /* 0x0001180000007944 */ /* 0x006fea0003c00000 */
[----:B0-----:R-:W-:Y:S02]  /*1b310*/  MOV R0, R2 ;  /* 0x0000000200007202 */ /* 0x001fe40000000f00 */
.L_x_26204:
[----:B------:R-:W-:Y:S05]  /*1b320*/  BSYNC B4 ;  /* 0x0000000000047941 */ /* 0x000fea0003800000 */
.L_x_26203:
        /* <DEDUP_REMOVED lines=18> */
.L_x_26206:
[----:B------:R-:W-:Y:S02]  /*1b450*/  ISETP.GE.AND P0, PT, R22, RZ, PT ;  /* 0x000000ff1600720c */ /* 0x000fe40003f06270 */
[----:B------:R-:W-:-:S11]  /*1b460*/  MOV R3, 0x3fd774eb ;  /* 0x3fd774eb00037802 */ /* 0x000fd60000000f00 */
[----:B------:R-:W-:-:S04]  /*1b470*/  @P0 FFMA.FTZ R0, R3, 0.93318945169448852539, -R0 ;  /* 0x3f6ee58103000823 */ /* 0x000fc80000010800 */
[----:B------:R-:W-:Y:S02]  /*1b480*/  @!P0 FFMA.FTZ R0, R3, 0.93318945169448852539, R0 ;  /* 0x3f6ee58103008823 */ /* 0x000fe40000010000 */
.L_x_26207:
[----:B------:R-:W-:Y:S05]  /*1b490*/  BSYNC B0 ;  /* 0x0000000000007941 */ /* 0x000fea0003800000 */
.L_x_26205:
        /* <DEDUP_REMOVED lines=11> */
.L_x_26157:
        /* <DEDUP_REMOVED lines=26> */
[----:B-12---:R-:W-:Y:S05]  /*1b6f0*/  CALL.REL.NOINC `($__internal_59_$__cuda_sm3x_div_rn_ftz_f32_slowpath) ;  /* 0x0001141000007944 */ /* 0x006fea0003c00000 */
.L_x_26209:
[----:B------:R-:W-:Y:S05]  /*1b700*/  BSYNC B4 ;  /* 0x0000000000047941 */ /* 0x000fea0003800000 */
.L_x_26208:
        /* <DEDUP_REMOVED lines=18> */
.L_x_26211:
[----:B------:R-:W-:Y:S02]  /*1b830*/  ISETP.GE.AND P0, PT, R22, RZ, PT ;  /* 0x000000ff1600720c */ /* 0x000fe40003f06270 */
[----:B------:R-:W-:-:S11]  /*1b840*/  MOV R3, 0x3fd774eb ;  /* 0x3fd774eb00037802 */ /* 0x000fd60000000f00 */
[----:B------:R-:W-:-:S04]  /*1b850*/  @P0 FFMA.FTZ R2, R3, 0.93318945169448852539, -R2 ;  /* 0x3f6ee58103020823 */ /* 0x000fc80000010802 */
[----:B------:R-:W-:Y:S02]  /*1b860*/  @!P0 FFMA.FTZ R2, R3, 0.93318945169448852539, R2 ;  /* 0x3f6ee58103028823 */ /* 0x000fe40000010002 */
.L_x_26212:
[----:B------:R-:W-:Y:S05]  /*1b870*/  BSYNC B0 ;  /* 0x0000000000007941 */ /* 0x000fea0003800000 */
.L_x_26210:
        /* <DEDUP_REMOVED lines=12> */
.L_x_26169:
[----:B------:R-:W-:Y:S05]  /*1b940*/  BSYNC B2 ;  /* 0x0000000000027941 */ /* 0x000fea0003800000 */
.L_x_26156:
        /* <DEDUP_REMOVED lines=41> */
.L_x_26215:
        /* <DEDUP_REMOVED lines=10> */
.L_x_26214:
[----:B------:R-:W-:-:S04]  /*1bc80*/  FMUL.RZ R5, R5, 0.15915493667125701904 ;  /* 0x3e22f98305057820 */ /* 0x000fc8000040c000 */
[----:B------:R0:W3:Y:S08]  /*1bc90*/  MUFU.SIN R21, R5 ;  /* 0x0000000500157308 */ /* 0x0000f00000000400 */
[----:B------:R0:W4:Y:S01]  /*1bca0*/  MUFU.COS R20, R5 ;  /* 0x0000000500147308 */ /* 0x0001220000000000 */
[----:B------:R-:W-:Y:S05]  /*1bcb0*/  BRA `(.L_x_26155) ;  /* 0x0000003000007947 */ /* 0x000fea0003800000 */
.L_x_26213:
[----:B------:R-:W-:Y:S01]  /*1bcc0*/  FMUL.FTZ R4, R4, 1.4426950216293334961 ;  /* 0x3fb8aa3b04047820 */ /* 0x000fe20000410000 */
[----:B------:R-:W-:-:S03]  /*1bcd0*/  MOV R21, R5 ;  /* 0x0000000500157202 */ /* 0x000fc60000000f00 */
[----:B------:R0:W3:Y:S04]  /*1bce0*/  MUFU.EX2 R20, R4 ;  /* 0x0000000400147308 */ /* 0x0000e80000000800 */
.L_x_26155:
[----:B------:R-:W-:Y:S05]  /*1bcf0*/  BSYNC B3 ;  /* 0x0000000000037941 */ /* 0x000fea0003800000 */
.L_x_26154:
        /* <DEDUP_REMOVED lines=67> */
.L_x_26225:
[----:B------:R-:W-:Y:S05]  /*1c130*/  BSYNC B0 ;  /* 0x0000000000007941 */ /* 0x000fea0003800000 */
.L_x_26224:
[----:B------:R-:W-:Y:S01]  /*1c140*/  BSSY B4, `(.L_x_26226) ;  /* 0x0000007000047945 */ /* 0x000fe20003800000 */
[----:B------:R-:W-:Y:S01]  /*1c150*/  FFMA R2, R7, R3, R2 ;  /* 0x0000000307027223 */ /* 0x000fe20000000002 */
[----:B------:R-:W-:Y:S05]  /*1c160*/  @!P0 BRA `(.L_x_26227) ;  /* 0x0000004000008947 */ /* 0x000fea0003800000 */
[----:B------:R-:W-:Y:S02]  /*1c170*/  MOV R4, R28 ;  /* 0x0000001c00047202 */ /* 0x000fe40000000f00 */
[----:B------:R-:W-:Y:S02]  /*1c180*/  MOV R3, R29 ;  /* 0x0000001d00037202 */ /* 0x000fe40000000f00 */
[----:B------:R-:W-:Y:S02]  /*1c190*/  MOV R0, 0x1c1b0 ;  /* 0x0001c1b000007802 */ /* 0x000fe40000000f00 */
[----:B-1234-:R-:W-:Y:S05]  /*1c1a0*/  CALL.REL.NOINC `($__internal_59_$__cuda_sm3x_div_rn_ftz_f32_slowpath) ;  /* 0x0001096000007944 */ /* 0x01efea0003c00000 */
.L_x_26227:
[----:B------:R-:W-:Y:S05]  /*1c1b0*/  BSYNC B4 ;  /* 0x0000000000047941 */ /* 0x000fea0003800000 */
.L_x_26226:
        /* <DEDUP_REMOVED lines=18> */
.L_x_26229:
[----:B------:R-:W-:Y:S02]  /*1c2e0*/  ISETP.GE.AND P0, PT, R26, RZ, PT ;  /* 0x000000ff1a00720c */ /* 0x000fe40003f06270 */
[----:B------:R-:W-:-:S11]  /*1c2f0*/  MOV R3, 0x3fd774eb ;  /* 0x3fd774eb00037802 */ /* 0x000fd60000000f00 */
[----:B------:R-:W-:-:S04]  /*1c300*/  @P0 FFMA.FTZ R2, R3, 0.93318945169448852539, -R2 ;  /* 0x3f6ee58103020823 */ /* 0x000fc80000010802 */
[----:B------:R-:W-:Y:S02]  /*1c310*/  @!P0 FFMA.FTZ R2, R3, 0.93318945169448852539, R2 ;  /* 0x3f6ee58103028823 */ /* 0x000fe40000010002 */
.L_x_26230:
[----:B------:R-:W-:Y:S05]  /*1c320*/  BSYNC B0 ;  /* 0x0000000000007941 */ /* 0x000fea0003800000 */
.L_x_26228:
        /* <DEDUP_REMOVED lines=12> */
.L_x_26223:
        /* <DEDUP_REMOVED lines=16> */
[----:B-1234-:R-:W-:Y:S05]  /*1c4f0*/  CALL.REL.NOINC `($__internal_59_$__cuda_sm3x_div_rn_ftz_f32_slowpath) ;  /* 0x0001061000007944 */ /* 0x01efea0003c00000 */
.L_x_26234:
[----:B------:R-:W-:Y:S05]  /*1c500*/  BSYNC B4 ;  /* 0x0000000000047941 */ /* 0x000fea0003800000 */
.L_x_26233:
        /* <DEDUP_REMOVED lines=18> */
.L_x_26236:
[----:B------:R-:W-:Y:S02]  /*1c630*/  ISETP.GE.AND P0, PT, R26, RZ, PT ;  /* 0x000000ff1a00720c */ /* 0x000fe40003f06270 */
[----:B------:R-:W-:-:S11]  /*1c640*/  MOV R3, 0x3fd774eb ;  /* 0x3fd774eb00037802 */ /* 0x000fd60000000f00 */
[----:B------:R-:W-:-:S04]  /*1c650*/  @P0 FFMA.FTZ R2, R3, 0.93318945169448852539, -R2 ;  /* 0x3f6ee58103020823 */ /* 0x000fc80000010802 */
[----:B------:R-:W-:Y:S02]  /*1c660*/  @!P0 FFMA.FTZ R2, R3, 0.93318945169448852539, R2 ;  /* 0x3f6ee58103028823 */ /* 0x000fe40000010002 */
.L_x_26237:
[----:B------:R-:W-:Y:S05]  /*1c670*/  BSYNC B0 ;  /* 0x0000000000007941 */ /* 0x000fea0003800000 */
.L_x_26235:
        /* <DEDUP_REMOVED lines=13> */
.L_x_26232:
        /* <DEDUP_REMOVED lines=25> */
.L_x_26239:
        /* <DEDUP_REMOVED lines=40> */
.L_x_26238:
        /* <DEDUP_REMOVED lines=51> */
.L_x_26241:
[----:B------:R-:W-:Y:S05]  /*1ce90*/  BSYNC B0 ;  /* 0x0000000000007941 */ /* 0x000fea0003800000 */
.L_x_26240:
[----:B------:R-:W-:Y:S01]  /*1cea0*/  BSSY B4, `(.L_x_26242) ;  /* 0x0000006000047945 */ /* 0x000fe20003800000 */
[----:B------:R-:W-:Y:S01]  /*1ceb0*/  FFMA R2, R5, R7, R2 ;  /* 0x0000000705027223 */ /* 0x000fe20000000002 */
[----:B------:R-:W-:Y:S05]  /*1cec0*/  @!P0 BRA `(.L_x_26243) ;  /* 0x0000003000008947 */ /* 0x000fea0003800000 */
[----:B------:R-:W-:Y:S02]  /*1ced0*/  MOV R3, R29 ;  /* 0x0000001d00037202 */ /* 0x000fe40000000f00 */
[----:B------:R-:W-:Y:S02]  /*1cee0*/  MOV R0, 0x1cf00 ;  /* 0x0001cf0000007802 */ /* 0x000fe40000000f00 */
[----:B-1234-:R-:W-:Y:S05]  /*1cef0*/  CALL.REL.NOINC `($__internal_59_$__cuda_sm3x_div_rn_ftz_f32_slowpath) ;  /* 0x0000fc1000007944 */ /* 0x01efea0003c00000 */
.L_x_26243:
[----:B------:R-:W-:Y:S05]  /*1cf00*/  BSYNC B4 ;  /* 0x0000000000047941 */ /* 0x000fea0003800000 */
.L_x_26242:
        /* <DEDUP_REMOVED lines=18> */
.L_x_26245:
[----:B------:R-:W-:Y:S02]  /*1d030*/  ISETP.GE.AND P0, PT, R26, RZ, PT ;  /* 0x000000ff1a00720c */ /* 0x000fe40003f06270 */
[----:B------:R-:W-:-:S11]  /*1d040*/  MOV R3, 0x3fd774eb ;  /* 0x3fd774eb00037802 */ /* 0x000fd60000000f00 */
[----:B------:R-:W-:-:S04]  /*1d050*/  @P0 FFMA.FTZ R2, R3, 0.93318945169448852539, -R2 ;  /* 0x3f6ee58103020823 */ /* 0x000fc80000010802 */
[----:B------:R-:W-:Y:S02]  /*1d060*/  @!P0 FFMA.FTZ R2, R3, 0.93318945169448852539, R2 ;  /* 0x3f6ee58103028823 */ /* 0x000fe40000010002 */
.L_x_26246:
[----:B------:R-:W-:Y:S05]  /*1d070*/  BSYNC B0 ;  /* 0x0000000000007941 */ /* 0x000fea0003800000 */
.L_x_26244:
        /* <DEDUP_REMOVED lines=12> */
.L_x_26222:
        /* <DEDUP_REMOVED lines=13> */
.L_x_26248:
[----:B------:R-:W-:Y:S05]  /*1d210*/  BSYNC B4 ;  /* 0x0000000000047941 */ /* 0x000fea0003800000 */
.L_x_26247:
        /* <DEDUP_REMOVED lines=18> */
.L_x_26250:
[----:B------:R-:W-:Y:S02]  /*1d340*/  ISETP.GE.AND P0, PT, R26, RZ, PT ;  /* 0x000000ff1a00720c */ /* 0x000fe40003f06270 */
[----:B------:R-:W-:-:S11]  /*1d350*/  MOV R3, 0x3fd774eb ;  /* 0x3fd774eb00037802 */ /* 0x000fd60000000f00 */
[----:B------:R-:W-:-:S04]  /*1d360*/  @P0 FFMA.FTZ R2, R3, 0.93318945169448852539, -R2 ;  /* 0x3f6ee58103020823 */ /* 0x000fc80000010802 */
[----:B------:R-:W-:Y:S02]  /*1d370*/  @!P0 FFMA.FTZ R2, R3, 0.93318945169448852539, R2 ;  /* 0x3f6ee58103028823 */ /* 0x000fe40000010002 */
.L_x_26251:
[----:B------:R-:W-:Y:S05]  /*1d380*/  BSYNC B0 ;  /* 0x0000000000007941 */ /* 0x000fea0003800000 */
.L_x_26249:
        /* <DEDUP_REMOVED lines=27> */
.L_x_26221:
        /* <DEDUP_REMOVED lines=39> */
.L_x_26254:
[----:B------:R-:W-:Y:S05]  /*1d7b0*/  BSYNC B0 ;  /* 0x0000000000007941 */ /* 0x000fea0003800000 */
.L_x_26253:
[----:B------:R-:W-:Y:S01]  /*1d7c0*/  BSSY B4, `(.L_x_26255) ;  /* 0x0000007000047945 */ /* 0x000fe20003800000 */
[----:B------:R-:W-:Y:S01]  /*1d7d0*/  FFMA R2, R7, R4, R5 ;  /* 0x0000000407027223 */ /* 0x000fe20000000005 */
[----:B------:R-:W-:Y:S05]  /*1d7e0*/  @!P0 BRA `(.L_x_26256) ;  /* 0x0000004000008947 */ /* 0x000fea0003800000 */
[----:B------:R-:W-:Y:S01]  /*1d7f0*/  HFMA2.MMA R3, -RZ, RZ, 1.875, 0 ;  /* 0x3f800000ff037435 */ /* 0x000fe200000001ff */
[----:B------:R-:W-:Y:S02]  /*1d800*/  MOV R4, R28 ;  /* 0x0000001c00047202 */ /* 0x000fe40000000f00 */
[----:B------:R-:W-:-:S03]  /*1d810*/  MOV R0, 0x1d830 ;  /* 0x0001d83000007802 */ /* 0x000fc60000000f00 */
[----:B-1234-:R-:W-:Y:S05]  /*1d820*/  CALL.REL.NOINC `($__internal_59_$__cuda_sm3x_div_rn_ftz_f32_slowpath) ;  /* 0x0000f2e000007944 */ /* 0x01efea0003c00000 */
.L_x_26256:
[----:B------:R-:W-:Y:S05]  /*1d830*/  BSYNC B4 ;  /* 0x0000000000047941 */ /* 0x000fea0003800000 */
.L_x_26255:
        /* <DEDUP_REMOVED lines=18> */
.L_x_26258:
[----:B------:R-:W-:Y:S02]  /*1d960*/  ISETP.GE.AND P0, PT, R26, RZ, PT ;  /* 0x000000ff1a00720c */ /* 0x000fe40003f06270 */
[----:B------:R-:W-:-:S11]  /*1d970*/  MOV R3, 0x3fd774eb ;  /* 0x3fd774eb00037802 */ /* 0x000fd60000000f00 */
[----:B------:R-:W-:-:S04]  /*1d980*/  @P0 FFMA.FTZ R2, R3, 0.93318945169448852539, -R2 ;  /* 0x3f6ee58103020823 */ /* 0x000fc80000010802 */
[----:B------:R-:W-:Y:S02]  /*1d990*/  @!P0 FFMA.FTZ R2, R3, 0.93318945169448852539, R2 ;  /* 0x3f6ee58103028823 */ /* 0x000fe40000010002 */
.L_x_26259:
[----:B------:R-:W-:Y:S05]  /*1d9a0*/  BSYNC B0 ;  /* 0x0000000000007941 */ /* 0x000fea0003800000 */
.L_x_26257:
        /* <DEDUP_REMOVED lines=10> */
.L_x_26252:
        /* <DEDUP_REMOVED lines=12> */
[----:B-1234-:R-:W-:Y:S05]  /*1db10*/  CALL.REL.NOINC `($__internal_59_$__cuda_sm3x_div_rn_ftz_f32_slowpath) ;  /* 0x0000eff000007944 */ /* 0x01efea0003c00000 */
.L_x_26261:
[----:B------:R-:W-:Y:S05]  /*1db20*/  BSYNC B4 ;  /* 0x0000000000047941 */ /* 0x000fea0003800000 */
.L_x_26260:
        /* <DEDUP_REMOVED lines=18> */
.L_x_26263:
[----:B------:R-:W-:Y:S02]  /*1dc50*/  ISETP.GE.AND P0, PT, R26, RZ, PT ;  /* 0x000000ff1a00720c */ /* 0x000fe40003f06270 */
[----:B------:R-:W-:-:S11]  /*1dc60*/  MOV R3, 0x3fd774eb ;  /* 0x3fd774eb00037802 */ /* 0x000fd60000000f00 */
[----:B------:R-:W-:-:S04]  /*1dc70*/  @P0 FFMA.FTZ R2, R3, 0.93318945169448852539, -R2 ;  /* 0x3f6ee58103020823 */ /* 0x000fc80000010802 */
[----:B------:R-:W-:Y:S02]  /*1dc80*/  @!P0 FFMA.FTZ R2, R3, 0.93318945169448852539, R2 ;  /* 0x3f6ee58103028823 */ /* 0x000fe40000010002 */
.L_x_26264:
[----:B------:R-:W-:Y:S05]  /*1dc90*/  BSYNC B0 ;  /* 0x0000000000007941 */ /* 0x000fea0003800000 */
.L_x_26262:
        /* <DEDUP_REMOVED lines=11> */
.L_x_26220:
        /* <DEDUP_REMOVED lines=35> */
.L_x_26266:
[----:B------:R-:W-:Y:S05]  /*1df80*/  BSYNC B4 ;  /* 0x0000000000047941 */ /* 0x000fea0003800000 */
.L_x_26265:
        /* <DEDUP_REMOVED lines=18> */
.L_x_26268:
[----:B------:R-:W-:Y:S02]  /*1e0b0*/  ISETP.GE.AND P0, PT, R26, RZ, PT ;  /* 0x000000ff1a00720c */ /* 0x000fe40003f06270 */
[----:B------:R-:W-:-:S11]  /*1e0c0*/  MOV R3, 0x3fd774eb ;  /* 0x3fd774eb00037802 */ /* 0x000fd60000000f00 */
[----:B------:R-:W-:-:S04]  /*1e0d0*/  @P0 FFMA.FTZ R0, R3, 0.93318945169448852539, -R0 ;  /* 0x3f6ee58103000823 */ /* 0x000fc80000010800 */
[----:B------:R-:W-:Y:S02]  /*1e0e0*/  @!P0 FFMA.FTZ R0, R3, 0.93318945169448852539, R0 ;  /* 0x3f6ee58103008823 */ /* 0x000fe40000010000 */
.L_x_26269:
[----:B------:R-:W-:Y:S05]  /*1e0f0*/  BSYNC B0 ;  /* 0x0000000000007941 */ /* 0x000fea0003800000 */
.L_x_26267:
        /* <DEDUP_REMOVED lines=11> */
.L_x_26219:
        /* <DEDUP_REMOVED lines=26> */
[----:B-1234-:R-:W-:Y:S05]  /*1e350*/  CALL.REL.NOINC `($__internal_59_$__cuda_sm3x_div_rn_ftz_f32_slowpath) ;  /* 0x0000e7b000007944 */ /* 0x01efea0003c00000 */
.L_x_26271:
[----:B------:R-:W-:Y:S05]  /*1e360*/  BSYNC B4 ;  /* 0x0000000000047941 */ /* 0x000fea0003800000 */
.L_x_26270:
        /* <DEDUP_REMOVED lines=18> */
.L_x_26273:
[----:B------:R-:W-:Y:S02]  /*1e490*/  ISETP.GE.AND P0, PT, R26, RZ, PT ;  /* 0x000000ff1a00720c */ /* 0x000fe40003f06270 */
[----:B------:R-:W-:-:S11]  /*1e4a0*/  MOV R3, 0x3fd774eb ;  /* 0x3fd774eb00037802 */ /* 0x000fd60000000f00 */
[----:B------:R-:W-:-:S04]  /*1e4b0*/  @P0 FFMA.FTZ R2, R3, 0.93318945169448852539, -R2 ;  /* 0x3f6ee58103020823 */ /* 0x000fc80000010802 */
[----:B------:R-:W-:Y:S02]  /*1e4c0*/  @!P0 FFMA.FTZ R2, R3, 0.93318945169448852539, R2 ;  /* 0x3f6ee58103028823 */ /* 0x000fe40000010002 */
.L_x_26274:
[----:B------:R-:W-:Y:S05]  /*1e4d0*/  BSYNC B0 ;  /* 0x0000000000007941 */ /* 0x000fea0003800000 */
.L_x_26272:
        /* <DEDUP_REMOVED lines=12> */
.L_x_26231:
[----:B------:R-:W-:Y:S05]  /*1e5a0*/  BSYNC B2 ;  /* 0x0000000000027941 */ /* 0x000fea0003800000 */
.L_x_26218:
        /* <DEDUP_REMOVED lines=41> */
.L_x_26277:
        /* <DEDUP_REMOVED lines=10> */
.L_x_26276:
[----:B------:R-:W-:-:S04]  /*1e8e0*/  FMUL.RZ R5, R5, 0.15915493667125701904 ;  /* 0x3e22f98305057820 */ /* 0x000fc8000040c000 */
[----:B------:R0:W4:Y:S08]  /*1e8f0*/  MUFU.SIN R23, R5 ;  /* 0x0000000500177308 */ /* 0x0001300000000400 */
[----:B------:R0:W3:Y:S01]  /*1e900*/  MUFU.COS R22, R5 ;  /* 0x0000000500167308 */ /* 0x0000e20000000000 */
[----:B------:R-:W-:Y:S05]  /*1e910*/  BRA `(.L_x_26217) ;  /* 0x0000003000007947 */ /* 0x000fea0003800000 */
.L_x_26275:
[----:B------:R-:W-:Y:S01]  /*1e920*/  FMUL.FTZ R4, R4, 1.4426950216293334961 ;  /* 0x3fb8aa3b04047820 */ /* 0x000fe20000410000 */
[----:B------:R-:W-:-:S03]  /*1e930*/  MOV R23, R5 ;  /* 0x0000000500177202 */ /* 0x000fc60000000f00 */
[----:B------:R0:W4:Y:S04]  /*1e940*/  MUFU.EX2 R22, R4 ;  /* 0x0000000400167308 */ /* 0x0001280000000800 */
.L_x_26217:
[----:B------:R-:W-:Y:S05]  /*1e950*/  BSYNC B3 ;  /* 0x0000000000037941 */ /* 0x000fea0003800000 */
.L_x_26216:
        /* <DEDUP_REMOVED lines=67> */
.L_x_26287:
[----:B------:R-:W-:Y:S05]  /*1ed90*/  BSYNC B0 ;  /* 0x0000000000007941 */ /* 0x000fea0003800000 */
.L_x_26286:
[----:B------:R-:W-:Y:S01]  /*1eda0*/  BSSY B4, `(.L_x_26288) ;  /* 0x0000007000047945 */ /* 0x000fe20003800000 */
[----:B------:R-:W-:Y:S01]  /*1edb0*/  FFMA R2, R7, R3, R2 ;  /* 0x0000000307027223 */ /* 0x000fe20000000002 */
[----:B------:R-:W-:Y:S05]  /*1edc0*/  @!P0 BRA `(.L_x_26289) ;  /* 0x0000004000008947 */ /* 0x000fea0003800000 */
[----:B------:R-:W-:Y:S02]  /*1edd0*/  MOV R4, R28 ;  /* 0x0000001c00047202 */ /* 0x000fe40000000f00 */
[----:B------:R-:W-:Y:S02]  /*1ede0*/  MOV R3, R29 ;  /* 0x0000001d00037202 */ /* 0x000fe40000000f00 */
[----:B------:R-:W-:Y:S02]  /*1edf0*/  MOV R0, 0x1ee10 ;  /* 0x0001ee1000007802 */ /* 0x000fe40000000f00 */
[----:B-1234-:R-:W-:Y:S05]  /*1ee00*/  CALL.REL.NOINC `($__internal_59_$__cuda_sm3x_div_rn_ftz_f32_slowpath) ;  /* 0x0000dd0000007944 */ /* 0x01efea0003c00000 */
.L_x_26289:
[----:B------:R-:W-:Y:S05]  /*1ee10*/  BSYNC B4 ;  /* 0x0000000000047941 */ /* 0x000fea0003800000 */
.L_x_26288:
        /* <DEDUP_REMOVED lines=18> */
.L_x_26291:
[----:B------:R-:W-:Y:S02]  /*1ef40*/  ISETP.GE.AND P0, PT, R8, RZ, PT ;  /* 0x000000ff0800720c */ /* 0x000fe40003f06270 */
[----:B------:R-:W-:-:S11]  /*1ef50*/  MOV R3, 0x3fd774eb ;  /* 0x3fd774eb00037802 */ /* 0x000fd60000000f00 */
[----:B------:R-:W-:-:S04]  /*1ef60*/  @P0 FFMA.FTZ R2, R3, 0.93318945169448852539, -R2 ;  /* 0x3f6ee58103020823 */ /* 0x000fc80000010802 */
[----:B------:R-:W-:Y:S02]  /*1ef70*/  @!P0 FFMA.FTZ R2, R3, 0.93318945169448852539, R2 ;  /* 0x3f6ee58103028823 */ /* 0x000fe40000010002 */
.L_x_26292:
[----:B------:R-:W-:Y:S05]  /*1ef80*/  BSYNC B0 ;  /* 0x0000000000007941 */ /* 0x000fea0003800000 */
.L_x_26290:
        /* <DEDUP_REMOVED lines=12> */
.L_x_26285:
        /* <DEDUP_REMOVED lines=17> */
.L_x_26296:
[----:B------:R-:W-:Y:S05]  /*1f160*/  BSYNC B4 ;  /* 0x0000000000047941 */ /* 0x000fea0003800000 */
.L_x_26295:
        /* <DEDUP_REMOVED lines=18> */
.L_x_26298:
[----:B------:R-:W-:Y:S02]  /*1f290*/  ISETP.GE.AND P0, PT, R8, RZ, PT ;  /* 0x000000ff0800720c */ /* 0x000fe40003f06270 */
[----:B------:R-:W-:-:S11]  /*1f2a0*/  MOV R3, 0x3fd774eb ;  /* 0x3fd774eb00037802 */ /* 0x000fd60000000f00 */
[----:B------:R-:W-:-:S04]  /*1f2b0*/  @P0 FFMA.FTZ R2, R3, 0.93318945169448852539, -R2 ;  /* 0x3f6ee58103020823 */ /* 0x000fc80000010802 */
[----:B------:R-:W-:Y:S02]  /*1f2c0*/  @!P0 FFMA.FTZ R2, R3, 0.93318945169448852539, R2 ;  /* 0x3f6ee58103028823 */ /* 0x000fe40000010002 */
.L_x_26299:
[----:B------:R-:W-:Y:S05]  /*1f2d0*/  BSYNC B0 ;  /* 0x0000000000007941 */ /* 0x000fea0003800000 */
.L_x_26297:
        /* <DEDUP_REMOVED lines=13> */
.L_x_26294:
        /* <DEDUP_REMOVED lines=25> */
.L_x_26301:
        /* <DEDUP_REMOVED lines=40> */
.L_x_26300:
        /* <DEDUP_REMOVED lines=51> */
.L_x_26303:
[----:B------:R-:W-:Y:S05]  /*1faf0*/  BSYNC B0 ;  /* 0x0000000000007941 */ /* 0x000fea0003800000 */
.L_x_26302:
[----:B------:R-:W-:Y:S01]  /*1fb00*/  BSSY B4, `(.L_x_26304) ;  /* 0x0000006000047945 */ /* 0x000fe20003800000 */
[----:B------:R-:W-:Y:S01]  /*1fb10*/  FFMA R2, R5, R7, R2 ;  /* 0x0000000705027223 */ /* 0x000fe20000000002 */
[----:B------:R-:W-:Y:S05]  /*1fb20*/  @!P0 BRA `(.L_x_26305) ;  /* 0x0000003000008947 */ /* 0x000fea0003800000 */
[----:B------:R-:W-:Y:S02]  /*1fb30*/  MOV R3, R29 ;  /* 0x0000001d00037202 */ /* 0x000fe40000000f00 */
[----:B------:R-:W-:Y:S02]  /*1fb40*/  MOV R0, 0x1fb60 ;  /* 0x0001fb6000007802 */ /* 0x000fe40000000f00 */
[----:B-1234-:R-:W-:Y:S05]  /*1fb50*/  CALL.REL.NOINC `($__internal_59_$__cuda_sm3x_div_rn_ftz_f32_slowpath) ;  /* 0x0000cfb000007944 */ /* 0x01efea0003c00000 */
.L_x_26305:
[----:B------:R-:W-:Y:S05]  /*1fb60*/  BSYNC B4 ;  /* 0x0000000000047941 */ /* 0x000fea0003800000 */
.L_x_26304:
        /* <DEDUP_REMOVED lines=18> */
.L_x_26307:
[----:B------:R-:W-:Y:S02]  /*1fc90*/  ISETP.GE.AND P0, PT, R8, RZ, PT ;  /* 0x000000ff0800720c */ /* 0x000fe40003f06270 */
[----:B------:R-:W-:-:S11]  /*1fca0*/  MOV R3, 0x3fd774eb ;  /* 0x3fd774eb00037802 */ /* 0x000fd60000000f00 */
[----:B------:R-:W-:-:S04]  /*1fcb0*/  @P0 FFMA.FTZ R2, R3, 0.93318945169448852539, -R2 ;  /* 0x3f6ee58103020823 */ /* 0x000fc80000010802 */
[----:B------:R-:W-:Y:S02]  /*1fcc0*/  @!P0 FFMA.FTZ R2, R3, 0.93318945169448852539, R2 ;  /* 0x3f6ee58103028823 */ /* 0x000fe40000010002 */
.L_x_26308:
[----:B------:R-:W-:Y:S05]  /*1fcd0*/  BSYNC B0 ;  /* 0x0000000000007941 */ /* 0x000fea0003800000 */
.L_x_26306:
        /* <DEDUP_REMOVED lines=12> */
.L_x_26284:
        /* <DEDUP_REMOVED lines=13> */
.L_x_26310:
[----:B------:R-:W-:Y:S05]  /*1fe70*/  BSYNC B4 ;  /* 0x0000000000047941 */ /* 0x000fea0003800000 */
.L_x_26309:
        /* <DEDUP_REMOVED lines=18> */
.L_x_26312:
[----:B------:R-:W-:Y:S02]  /*1ffa0*/  ISETP.GE.AND P0, PT, R8, RZ, PT ;  /* 0x000000ff0800720c */ /* 0x000fe40003f06270 */
[----:B------:R-:W-:-:S11]  /*1ffb0*/  MOV R3, 0x3fd774eb ;  /* 0x3fd774eb00037802 */ /* 0x000fd60000000f00 */
[----:B------:R-:W-:-:S04]  /*1ffc0*/  @P0 FFMA.FTZ R2, R3, 0.93318945169448852539, -R2 ;  /* 0x3f6ee58103020823 */ /* 0x000fc80000010802 */
[----:B------:R-:W-:Y:S02]  /*1ffd0*/  @!P0 FFMA.FTZ R2, R3, 0.93318945169448852539, R2 ;  /* 0x3f6ee58103028823 */ /* 0x000fe40000010002 */
.L_x_26313:
[----:B------:R-:W-:Y:S05]  /*1ffe0*/  BSYNC B0 ;  /* 0x0000000000007941 */ /* 0x000fea0003800000 */
.L_x_26311:
        /* <DEDUP_REMOVED lines=27> */
.L_x_26283:
        /* <DEDUP_REMOVED lines=39> */
.L_x_26316:
[----:B------:R-:W-:Y:S05]  /*20410*/  BSYNC B0 ;  /* 0x0000000000007941 */ /* 0x000fea0003800000 */
.L_x_26315:
[----:B------:R-:W-:Y:S01]  /*20420*/  BSSY B4, `(.L_x_26317) ;  /* 0x0000007000047945 */ /* 0x000fe20003800000 */
[----:B------:R-:W-:Y:S01]  /*20430*/  FFMA R2, R7, R4, R5 ;  /* 0x0000000407027223 */ /* 0x000fe20000000005 */
[----:B------:R-:W-:Y:S05]  /*20440*/  @!P0 BRA `(.L_x_26318) ;  /* 0x0000004000008947 */ /* 0x000fea0003800000 */
[----:B------:R-:W-:Y:S01]  /*20450*/  HFMA2.MMA R3, -RZ, RZ, 1.875, 0 ;  /* 0x3f800000ff037435 */ /* 0x000fe200000001ff */
[----:B------:R-:W-:Y:S02]  /*20460*/  MOV R4, R28 ;  /* 0x0000001c00047202 */ /* 0x000fe40000000f00 */
[----:B------:R-:W-:-:S03]  /*20470*/  MOV R0, 0x20490 ;  /* 0x0002049000007802 */ /* 0x000fc60000000f00 */
[----:B-1234-:R-:W-:Y:S05]  /*20480*/  CALL.REL.NOINC `($__internal_59_$__cuda_sm3x_div_rn_ftz_f32_slowpath) ;  /* 0x0000c68000007944 */ /* 0x01efea0003c00000 */
.L_x_26318:
[----:B------:R-:W-:Y:S05]  /*20490*/  BSYNC B4 ;  /* 0x0000000000047941 */ /* 0x000fea0003800000 */
.L_x_26317:
        /* <DEDUP_REMOVED lines=18> */
.L_x_26320:
[----:B------:R-:W-:Y:S02]  /*205c0*/  ISETP.GE.AND P0, PT, R8, RZ, PT ;  /* 0x000000ff0800720c */ /* 0x000fe40003f06270 */
[----:B------:R-:W-:-:S11]  /*205d0*/  MOV R3, 0x3fd774eb ;  /* 0x3fd774eb00037802 */ /* 0x000fd60000000f00 */
[----:B------:R-:W-:-:S04]  /*205e0*/  @P0 FFMA.FTZ R2, R3, 0.93318945169448852539, -R2 ;  /* 0x3f6ee58103020823 */ /* 0x000fc80000010802 */
[----:B------:R-:W-:Y:S02]  /*205f0*/  @!P0 FFMA.FTZ R2, R3, 0.93318945169448852539, R2 ;  /* 0x3f6ee58103028823 */ /* 0x000fe40000010002 */
.L_x_26321:
[----:B------:R-:W-:Y:S05]  /*20600*/  BSYNC B0 ;  /* 0x0000000000007941 */ /* 0x000fea0003800000 */
.L_x_26319:
        /* <DEDUP_REMOVED lines=10> */
.L_x_26314:
        /* <DEDUP_REMOVED lines=13> */
.L_x_26323:
[----:B------:R-:W-:Y:S05]  /*20780*/  BSYNC B4 ;  /* 0x0000000000047941 */ /* 0x000fea0003800000 */
.L_x_26322:
        /* <DEDUP_REMOVED lines=18> */
.L_x_26325:
[----:B------:R-:W-:Y:S02]  /*208b0*/  ISETP.GE.AND P0, PT, R8, RZ, PT ;  /* 0x000000ff0800720c */ /* 0x000fe40003f06270 */
[----:B------:R-:W-:-:S11]  /*208c0*/  MOV R3, 0x3fd774eb ;  /* 0x3fd774eb00037802 */ /* 0x000fd60000000f00 */
[----:B------:R-:W-:-:S04]  /*208d0*/  @P0 FFMA.FTZ R2, R3, 0.93318945169448852539, -R2 ;  /* 0x3f6ee58103020823 */ /* 0x000fc80000010802 */
[----:B------:R-:W-:Y:S02]  /*208e0*/  @!P0 FFMA.FTZ R2, R3, 0.93318945169448852539, R2 ;  /* 0x3f6ee58103028823 */ /* 0x000fe40000010002 */
.L_x_26326:
[----:B------:R-:W-:Y:S05]  /*208f0*/  BSYNC B0 ;  /* 0x0000000000007941 */ /* 0x000fea0003800000 */
.L_x_26324:
        /* <DEDUP_REMOVED lines=11> */
.L_x_26282:
        /* <DEDUP_REMOVED lines=35> */
.L_x_26328:
[----:B------:R-:W-:Y:S05]  /*20be0*/  BSYNC B4 ;  /* 0x0000000000047941 */ /* 0x000fea0003800000 */
.L_x_26327:
        /* <DEDUP_REMOVED lines=18> */
.L_x_26330:
[----:B------:R-:W-:Y:S02]  /*20d10*/  ISETP.GE.AND P0, PT, R8, RZ, PT ;  /* 0x000000ff0800720c */ /* 0x000fe40003f06270 */
[----:B------:R-:W-:-:S11]  /*20d20*/  MOV R3, 0x3fd774eb ;  /* 0x3fd774eb00037802 */ /* 0x000fd60000000f00 */
[----:B------:R-:W-:-:S04]  /*20d30*/  @P0 FFMA.FTZ R0, R3, 0.93318945169448852539, -R0 ;  /* 0x3f6ee58103000823 */ /* 0x000fc80000010800 */
[----:B------:R-:W-:Y:S02]  /*20d40*/  @!P0 FFMA.FTZ R0, R3, 0.93318945169448852539, R0 ;  /* 0x3f6ee58103008823 */ /* 0x000fe40000010000 */
.L_x_26331:
[----:B------:R-:W-:Y:S05]  /*20d50*/  BSYNC B0 ;  /* 0x0000000000007941 */ /* 0x000fea0003800000 */
.L_x_26329:
        /* <DEDUP_REMOVED lines=11> */
.L_x_26281:
        /* <DEDUP_REMOVED lines=27> */
.L_x_26333:
[----:B------:R-:W-:Y:S05]  /*20fc0*/  BSYNC B4 ;  /* 0x0000000000047941 */ /* 0x000fea0003800000 */
.L_x_26332:
        /* <DEDUP_REMOVED lines=18> */
.L_x_26335:
[----:B------:R-:W-:Y:S02]  /*210f0*/  ISETP.GE.AND P0, PT, R8, RZ, PT ;  /* 0x000000ff0800720c */ /* 0x000fe40003f06270 */
[----:B------:R-:W-:-:S11]  /*21100*/  MOV R3, 0x3fd774eb ;  /* 0x3fd774eb00037802 */ /* 0x000fd60000000f00 */
[----:B------:R-:W-:-:S04]  /*21110*/  @P0 FFMA.FTZ R2, R3, 0.93318945169448852539, -R2 ;  /* 0x3f6ee58103020823 */ /* 0x000fc80000010802 */
[----:B------:R-:W-:Y:S02]  /*21120*/  @!P0 FFMA.FTZ R2, R3, 0.93318945169448852539, R2 ;  /* 0x3f6ee58103028823 */ /* 0x000fe40000010002 */
.L_x_26336:
[----:B------:R-:W-:Y:S05]  /*21130*/  BSYNC B0 ;  /* 0x0000000000007941 */ /* 0x000fea0003800000 */
.L_x_26334:
        /* <DEDUP_REMOVED lines=12> */
.L_x_26293:
[----:B------:R-:W-:Y:S05]  /*21200*/  BSYNC B2 ;  /* 0x0000000000027941 */ /* 0x000fea0003800000 */
.L_x_26280:
        /* <DEDUP_REMOVED lines=41> */
.L_x_26339:
        /* <DEDUP_REMOVED lines=10> */
.L_x_26338:
[----:B------:R-:W-:-:S04]  /*21540*/  FMUL.RZ R5, R5, 0.15915493667125701904 ;  /* 0x3e22f98305057820 */ /* 0x000fc8000040c000 */
[----:B------:R0:W4:Y:S08]  /*21550*/  MUFU.SIN R27, R5 ;  /* 0x00000005001b7308 */ /* 0x0001300000000400 */
[----:B------:R0:W3:Y:S01]  /*21560*/  MUFU.COS R26, R5 ;  /* 0x00000005001a7308 */ /* 0x0000e20000000000 */
[----:B------:R-:W-:Y:S05]  /*21570*/  BRA `(.L_x_26279) ;  /* 0x0000003000007947 */ /* 0x000fea0003800000 */
.L_x_26337:
[----:B------:R-:W-:Y:S01]  /*21580*/  FMUL.FTZ R4, R4, 1.4426950216293334961 ;  /* 0x3fb8aa3b04047820 */ /* 0x000fe20000410000 */
[----:B------:R-:W-:-:S03]  /*21590*/  MOV R27, R5 ;  /* 0x00000005001b7202 */ /* 0x000fc60000000f00 */
[----:B------:R0:W4:Y:S04]  /*215a0*/  MUFU.EX2 R26, R4 ;  /* 0x00000004001a7308 */ /* 0x0001280000000800 */
.L_x_26279:
[----:B------:R-:W-:Y:S05]  /*215b0*/  BSYNC B3 ;  /* 0x0000000000037941 */ /* 0x000fea0003800000 */
.L_x_26278:
        /* <DEDUP_REMOVED lines=67> */
.L_x_26349:
[----:B------:R-:W-:Y:S05]  /*219f0*/  BSYNC B0 ;  /* 0x0000000000007941 */ /* 0x000fea0003800000 */
.L_x_26348:
[----:B------:R-:W-:Y:S01]  /*21a00*/  BSSY B4, `(.L_x_26350) ;  /* 0x0000007000047945 */ /* 0x000fe20003800000 */
[----:B------:R-:W-:Y:S01]  /*21a10*/  FFMA R2, R7, R3, R2 ;  /* 0x0000000307027223 */ /* 0x000fe20000000002 */
[----:B------:R-:W-:Y:S05]  /*21a20*/  @!P0 BRA `(.L_x_26351) ;  /* 0x0000004000008947 */ /* 0x000fea0003800000 */
[----:B------:R-:W-:Y:S02]  /*21a30*/  MOV R4, R28 ;  /* 0x0000001c00047202 */ /* 0x000fe40000000f00 */
[----:B------:R-:W-:Y:S02]  /*21a40*/  MOV R3, R29 ;  /* 0x0000001d00037202 */ /* 0x000fe40000000f00 */
[----:B------:R-:W-:Y:S02]  /*21a50*/  MOV R0, 0x21a70 ;  /* 0x00021a7000007802 */ /* 0x000fe40000000f00 */
[----:B-1234-:R-:W-:Y:S05]  /*21a60*/  CALL.REL.NOINC `($__internal_59_$__cuda_sm3x_div_rn_ftz_f32_slowpath) ;  /* 0x0000b0a000007944 */ /* 0x01efea0003c00000 */
.L_x_26351:
[----:B------:R-:W-:Y:S05]  /*21a70*/  BSYNC B4 ;  /* 0x0000000000047941 */ /* 0x000fea0003800000 */
.L_x_26350:
        /* <DEDUP_REMOVED lines=18> */
.L_x_26353:
[----:B------:R-:W-:Y:S02]  /*21ba0*/  ISETP.GE.AND P0, PT, R10, RZ, PT ;  /* 0x000000ff0a00720c */ /* 0x000fe40003f06270 */
[----:B------:R-:W-:-:S11]  /*21bb0*/  MOV R3, 0x3fd774eb ;  /* 0x3fd774eb00037802 */ /* 0x000fd60000000f00 */
[----:B------:R-:W-:-:S04]  /*21bc0*/  @P0 FFMA.FTZ R2, R3, 0.93318945169448852539, -R2 ;  /* 0x3f6ee58103020823 */ /* 0x000fc80000010802 */
[----:B------:R-:W-:Y:S02]  /*21bd0*/  @!P0 FFMA.FTZ R2, R3, 0.93318945169448852539, R2 ;  /* 0x3f6ee58103028823 */ /* 0x000fe40000010002 */
.L_x_26354:
[----:B------:R-:W-:Y:S05]  /*21be0*/  BSYNC B0 ;  /* 0x0000000000007941 */ /* 0x000fea0003800000 */
.L_x_26352:
        /* <DEDUP_REMOVED lines=12> */
.L_x_26347:
        /* <DEDUP_REMOVED lines=17> */
.L_x_26358:
[----:B------:R-:W-:Y:S05]  /*21dc0*/  BSYNC B4 ;  /* 0x0000000000047941 */ /* 0x000fea0003800000 */
.L_x_26357:
        /* <DEDUP_REMOVED lines=18> */
.L_x_26360:
[----:B------:R-:W-:Y:S02]  /*21ef0*/  ISETP.GE.AND P0, PT, R10, RZ, PT ;  /* 0x000000ff0a00720c */ /* 0x000fe40003f06270 */
[----:B------:R-:W-:-:S11]  /*21f00*/  MOV R3, 0x3fd774eb ;  /* 0x3fd774eb00037802 */ /* 0x000fd60000000f00 */
[----:B------:R-:W-:-:S04]  /*21f10*/  @P0 FFMA.FTZ R2, R3, 0.93318945169448852539, -R2 ;  /* 0x3f6ee58103020823 */ /* 0x000fc80000010802 */
[----:B------:R-:W-:Y:S02]  /*21f20*/  @!P0 FFMA.FTZ R2, R3, 0.93318945169448852539, R2 ;  /* 0x3f6ee58103028823 */ /* 0x000fe40000010002 */
.L_x_26361:
[----:B------:R-:W-:Y:S05]  /*21f30*/  BSYNC B0 ;  /* 0x0000000000007941 */ /* 0x000fea0003800000 */
.L_x_26359:
        /* <DEDUP_REMOVED lines=13> */
.L_x_26356:
        /* <DEDUP_REMOVED lines=25> */
.L_x_26363:
        /* <DEDUP_REMOVED lines=40> */
.L_x_26362:
        /* <DEDUP_REMOVED lines=51> */
.L_x_26365:
[----:B------:R-:W-:Y:S05]  /*22750*/  BSYNC B0 ;  /* 0x0000000000007941 */ /* 0x000fea0003800000 */
.L_x_26364:
[----:B------:R-:W-:Y:S01]  /*22760*/  BSSY B4, `(.L_x_26366) ;  /* 0x0000006000047945 */ /* 0x000fe20003800000 */
[----:B------:R-:W-:Y:S01]  /*22770*/  FFMA R2, R5, R7, R2 ;  /* 0x0000000705027223 */ /* 0x000fe20000000002 */
[----:B------:R-:W-:Y:S05]  /*22780*/  @!P0 BRA `(.L_x_26367) ;  /* 0x0000003000008947 */ /* 0x000fea0003800000 */
[----:B------:R-:W-:Y:S02]  /*22790*/  MOV R3, R29 ;  /* 0x0000001d00037202 */ /* 0x000fe40000000f00 */
[----:B------:R-:W-:Y:S02]  /*227a0*/  MOV R0, 0x227c0 ;  /* 0x000227c000007802 */ /* 0x000fe40000000f00 */
[----:B-1234-:R-:W-:Y:S05]  /*227b0*/  CALL.REL.NOINC `($__internal_59_$__cuda_sm3x_div_rn_ftz_f32_slowpath) ;  /* 0x0000a35000007944 */ /* 0x01efea0003c00000 */
.L_x_26367:
[----:B------:R-:W-:Y:S05]  /*227c0*/  BSYNC B4 ;  /* 0x0000000000047941 */ /* 0x000fea0003800000 */
.L_x_26366:
        /* <DEDUP_REMOVED lines=18> */
.L_x_26369:
[----:B------:R-:W-:Y:S02]  /*228f0*/  ISETP.GE.AND P0, PT, R10, RZ, PT ;  /* 0x000000ff0a00720c */ /* 0x000fe40003f06270 */
[----:B------:R-:W-:-:S11]  /*22900*/  MOV R3, 0x3fd774eb ;  /* 0x3fd774eb00037802 */ /* 0x000fd60000000f00 */
[----:B------:R-:W-:-:S04]  /*22910*/  @P0 FFMA.FTZ R2, R3, 0.93318945169448852539, -R2 ;  /* 0x3f6ee58103020823 */ /* 0x000fc80000010802 */
[----:B------:R-:W-:Y:S02]  /*22920*/  @!P0 FFMA.FTZ R2, R3, 0.93318945169448852539, R2 ;  /* 0x3f6ee58103028823 */ /* 0x000fe40000010002 */
.L_x_26370:
[----:B------:R-:W-:Y:S05]  /*22930*/  BSYNC B0 ;  /* 0x0000000000007941 */ /* 0x000fea0003800000 */
.L_x_26368:
        /* <DEDUP_REMOVED lines=12> */
.L_x_26346:
        /* <DEDUP_REMOVED lines=13> */
.L_x_26372:
[----:B------:R-:W-:Y:S05]  /*22ad0*/  BSYNC B4 ;  /* 0x0000000000047941 */ /* 0x000fea0003800000 */
.L_x_26371:
        /* <DEDUP_REMOVED lines=18> */
.L_x_26374:
[----:B------:R-:W-:Y:S02]  /*22c00*/  ISETP.GE.AND P0, PT, R10, RZ, PT ;  /* 0x000000ff0a00720c */ /* 0x000fe40003f06270 */
[----:B------:R-:W-:-:S11]  /*22c10*/  MOV R3, 0x3fd774eb ;  /* 0x3fd774eb00037802 */ /* 0x000fd60000000f00 */
[----:B------:R-:W-:-:S04]  /*22c20*/  @P0 FFMA.FTZ R2, R3, 0.93318945169448852539, -R2 ;  /* 0x3f6ee58103020823 */ /* 0x000fc80000010802 */
[----:B------:R-:W-:Y:S02]  /*22c30*/  @!P0 FFMA.FTZ R2, R3, 0.93318945169448852539, R2 ;  /* 0x3f6ee58103028823 */ /* 0x000fe40000010002 */
.L_x_26375:
[----:B------:R-:W-:Y:S05]  /*22c40*/  BSYNC B0 ;  /* 0x0000000000007941 */ /* 0x000fea0003800000 */
.L_x_26373:
        /* <DEDUP_REMOVED lines=27> */
.L_x_26345:
        /* <DEDUP_REMOVED lines=39> */
.L_x_26378:
[----:B------:R-:W-:Y:S05]  /*23070*/  BSYNC B0 ;  /* 0x0000000000007941 */ /* 0x000fea0003800000 */
.L_x_26377:
[----:B------:R-:W-:Y:S01]  /*23080*/  BSSY B4, `(.L_x_26379) ;  /* 0x0000007000047945 */ /* 0x000fe20003800000 */
[----:B------:R-:W-:Y:S01]  /*23090*/  FFMA R2, R7, R4, R5 ;  /* 0x0000000407027223 */ /* 0x000fe20000000005 */
[----:B------:R-:W-:Y:S05]  /*230a0*/  @!P0 BRA `(.L_x_26380) ;  /* 0x0000004000008947 */ /* 0x000fea0003800000 */
[----:B------:R-:W-:Y:S01]  /*230b0*/  HFMA2.MMA R3, -RZ, RZ, 1.875, 0 ;  /* 0x3f800000ff037435 */ /* 0x000fe200000001ff */
[----:B------:R-:W-:Y:S02]  /*230c0*/  MOV R4, R28 ;  /* 0x0000001c00047202 */ /* 0x000fe40000000f00 */
[----:B------:R-:W-:-:S03]  /*230d0*/  MOV R0, 0x230f0 ;  /* 0x000230f000007802 */ /* 0x000fc60000000f00 */
[----:B-1234-:R-:W-:Y:S05]  /*230e0*/  CALL.REL.NOINC `($__internal_59_$__cuda_sm3x_div_rn_ftz_f32_slowpath) ;  /* 0x00009a2000007944 */ /* 0x01efea0003c00000 */
.L_x_26380:
[----:B------:R-:W-:Y:S05]  /*230f0*/  BSYNC B4 ;  /* 0x0000000000047941 */ /* 0x000fea0003800000 */
.L_x_26379:
        /* <DEDUP_REMOVED lines=18> */
.L_x_26382:
[----:B------:R-:W-:Y:S02]  /*23220*/  ISETP.GE.AND P0, PT, R10, RZ, PT ;  /* 0x000000ff0a00720c */ /* 0x000fe40003f06270 */
[----:B------:R-:W-:-:S11]  /*23230*/  MOV R3, 0x3fd774eb ;  /* 0x3fd774eb00037802 */ /* 0x000fd60000000f00 */
[----:B------:R-:W-:-:S04]  /*23240*/  @P0 FFMA.FTZ R2, R3, 0.93318945169448852539, -R2 ;  /* 0x3f6ee58103020823 */ /* 0x000fc80000010802 */
[----:B------:R-:W-:Y:S02]  /*23250*/  @!P0 FFMA.FTZ R2, R3, 0.93318945169448852539, R2 ;  /* 0x3f6ee58103028823 */ /* 0x000fe40000010002 */
.L_x_26383:
[----:B------:R-:W-:Y:S05]  /*23260*/  BSYNC B0 ;  /* 0x0000000000007941 */ /* 0x000fea0003800000 */
.L_x_26381:
        /* <DEDUP_REMOVED lines=10> */
.L_x_26376:
        /* <DEDUP_REMOVED lines=13> */
.L_x_26385:
[----:B------:R-:W-:Y:S05]  /*233e0*/  BSYNC B4 ;  /* 0x0000000000047941 */ /* 0x000fea0003800000 */
.L_x_26384:
        /* <DEDUP_REMOVED lines=18> */
.L_x_26387:
[----:B------:R-:W-:Y:S02]  /*23510*/  ISETP.GE.AND P0, PT, R10, RZ, PT ;  /* 0x000000ff0a00720c */ /* 0x000fe40003f06270 */
[----:B------:R-:W-:-:S11]  /*23520*/  MOV R3, 0x3fd774eb ;  /* 0x3fd774eb00037802 */ /* 0x000fd60000000f00 */
[----:B------:R-:W-:-:S04]  /*23530*/  @P0 FFMA.FTZ R2, R3, 0.93318945169448852539, -R2 ;  /* 0x3f6ee58103020823 */ /* 0x000fc80000010802 */
[----:B------:R-:W-:Y:S02]  /*23540*/  @!P0 FFMA.FTZ R2, R3, 0.93318945169448852539, R2 ;  /* 0x3f6ee58103028823 */ /* 0x000fe40000010002 */
.L_x_26388:
[----:B------:R-:W-:Y:S05]  /*23550*/  BSYNC B0 ;  /* 0x0000000000007941 */ /* 0x000fea0003800000 */
.L_x_26386:
        /* <DEDUP_REMOVED lines=11> */
.L_x_26344:
        /* <DEDUP_REMOVED lines=35> */
.L_x_26390:
[----:B------:R-:W-:Y:S05]  /*23840*/  BSYNC B4 ;  /* 0x0000000000047941 */ /* 0x000fea0003800000 */
.L_x_26389:
        /* <DEDUP_REMOVED lines=18> */
.L_x_26392:
[----:B------:R-:W-:Y:S02]  /*23970*/  ISETP.GE.AND P0, PT, R10, RZ, PT ;  /* 0x000000ff0a00720c */ /* 0x000fe40003f06270 */
[----:B------:R-:W-:-:S11]  /*23980*/  MOV R3, 0x3fd774eb ;  /* 0x3fd774eb00037802 */ /* 0x000fd60000000f00 */
[----:B------:R-:W-:-:S04]  /*23990*/  @P0 FFMA.FTZ R0, R3, 0.93318945169448852539, -R0 ;  /* 0x3f6ee58103000823 */ /* 0x000fc80000010800 */
[----:B------:R-:W-:Y:S02]  /*239a0*/  @!P0 FFMA.FTZ R0, R3, 0.93318945169448852539, R0 ;  /* 0x3f6ee58103008823 */ /* 0x000fe40000010000 */
.L_x_26393:
[----:B------:R-:W-:Y:S05]  /*239b0*/  BSYNC B0 ;  /* 0x0000000000007941 */ /* 0x000fea0003800000 */
.L_x_26391:
        /* <DEDUP_REMOVED lines=11> */
.L_x_26343:
        /* <DEDUP_REMOVED lines=27> */
.L_x_26395:
[----:B------:R-:W-:Y:S05]  /*23c20*/  BSYNC B4 ;  /* 0x0000000000047941 */ /* 0x000fea0003800000 */
.L_x_26394:
        /* <DEDUP_REMOVED lines=18> */
.L_x_26397:
[----:B------:R-:W-:Y:S02]  /*23d50*/  ISETP.GE.AND P0, PT, R10, RZ, PT ;  /* 0x000000ff0a00720c */ /* 0x000fe40003f06270 */
[----:B------:R-:W-:-:S11]  /*23d60*/  MOV R3, 0x3fd774eb ;  /* 0x3fd774eb00037802 */ /* 0x000fd60000000f00 */
[----:B------:R-:W-:-:S04]  /*23d70*/  @P0 FFMA.FTZ R2, R3, 0.93318945169448852539, -R2 ;  /* 0x3f6ee58103020823 */ /* 0x000fc80000010802 */
[----:B------:R-:W-:Y:S02]  /*23d80*/  @!P0 FFMA.FTZ R2, R3, 0.93318945169448852539, R2 ;  /* 0x3f6ee58103028823 */ /* 0x000fe40000010002 */
.L_x_26398:
[----:B------:R-:W-:Y:S05]  /*23d90*/  BSYNC B0 ;  /* 0x0000000000007941 */ /* 0x000fea0003800000 */
.L_x_26396:
        /* <DEDUP_REMOVED lines=12> */
.L_x_26355:
[----:B------:R-:W-:Y:S05]  /*23e60*/  BSYNC B2 ;  /* 0x0000000000027941 */ /* 0x000fea0003800000 */
.L_x_26342:
        /* <DEDUP_REMOVED lines=41> */
.L_x_26401:
        /* <DEDUP_REMOVED lines=10> */
.L_x_26400:
[----:B------:R-:W-:-:S04]  /*241a0*/  FMUL.RZ R5, R5, 0.15915493667125701904 ;  /* 0x3e22f98305057820 */ /* 0x000fc8000040c000 */
[----:B------:R0:W4:Y:S08]  /*241b0*/  MUFU.SIN R9, R5 ;  /* 0x0000000500097308 */ /* 0x0001300000000400 */
[----:B------:R0:W3:Y:S01]  /*241c0*/  MUFU.COS R8, R5 ;  /* 0x0000000500087308 */ /* 0x0000e20000000000 */
[----:B------:R-:W-:Y:S05]  /*241d0*/  BRA `(.L_x_26341) ;  /* 0x0000003000007947 */ /* 0x000fea0003800000 */
.L_x_26399:
[----:B------:R-:W-:Y:S01]  /*241e0*/  FMUL.FTZ R4, R4, 1.4426950216293334961 ;  /* 0x3fb8aa3b04047820 */ /* 0x000fe20000410000 */
[----:B------:R-:W-:-:S03]  /*241f0*/  MOV R9, R5 ;  /* 0x0000000500097202 */ /* 0x000fc60000000f00 */
[----:B------:R0:W4:Y:S04]  /*24200*/  MUFU.EX2 R8, R4 ;  /* 0x0000000400087308 */ /* 0x0001280000000800 */
.L_x_26341:
[----:B------:R-:W-:Y:S05]  /*24210*/  BSYNC B3 ;  /* 0x0000000000037941 */ /* 0x000fea0003800000 */
.L_x_26340:
        /* <DEDUP_REMOVED lines=67> */
.L_x_26411:
[----:B------:R-:W-:Y:S05]  /*24650*/  BSYNC B0 ;  /* 0x0000000000007941 */ /* 0x000fea0003800000 */
.L_x_26410:
[----:B------:R-:W-:Y:S01]  /*24660*/  BSSY B4, `(.L_x_26412) ;  /* 0x0000007000047945 */ /* 0x000fe20003800000 */
[----:B------:R-:W-:Y:S01]  /*24670*/  FFMA R2, R7, R3, R2 ;  /* 0x0000000307027223 */ /* 0x000fe20000000002 */
[----:B------:R-:W-:Y:S05]  /*24680*/  @!P0 BRA `(.L_x_26413) ;  /* 0x0000004000008947 */ /* 0x000fea0003800000 */
[----:B------:R-:W-:Y:S02]  /*24690*/  MOV R4, R28 ;  /* 0x0000001c00047202 */ /* 0x000fe40000000f00 */
[----:B------:R-:W-:Y:S02]  /*246a0*/  MOV R3, R29 ;  /* 0x0000001d00037202 */ /* 0x000fe40000000f00 */
[----:B------:R-:W-:Y:S02]  /*246b0*/  MOV R0, 0x246d0 ;  /* 0x000246d000007802 */ /* 0x000fe40000000f00 */
[----:B-1234-:R-:W-:Y:S05]  /*246c0*/  CALL.REL.NOINC `($__internal_59_$__cuda_sm3x_div_rn_ftz_f32_slowpath) ;  /* 0x0000844000007944 */ /* 0x01efea0003c00000 */
.L_x_26413:
[----:B------:R-:W-:Y:S05]  /*246d0*/  BSYNC B4 ;  /* 0x0000000000047941 */ /* 0x000fea0003800000 */
.L_x_26412:
        /* <DEDUP_REMOVED lines=18> */
.L_x_26415:
[----:B------:R-:W-:Y:S02]  /*24800*/  ISETP.GE.AND P0, PT, R12, RZ, PT ;  /* 0x000000ff0c00720c */ /* 0x000fe40003f06270 */
[----:B------:R-:W-:-:S11]  /*24810*/  MOV R3, 0x3fd774eb ;  /* 0x3fd774eb00037802 */ /* 0x000fd60000000f00 */
[----:B------:R-:W-:-:S04]  /*24820*/  @P0 FFMA.FTZ R2, R3, 0.93318945169448852539, -R2 ;  /* 0x3f6ee58103020823 */ /* 0x000fc80000010802 */
[----:B------:R-:W-:Y:S02]  /*24830*/  @!P0 FFMA.FTZ R2, R3, 0.93318945169448852539, R2 ;  /* 0x3f6ee58103028823 */ /* 0x000fe40000010002 */
.L_x_26416:
[----:B------:R-:W-:Y:S05]  /*24840*/  BSYNC B0 ;  /* 0x0000000000007941 */ /* 0x000fea0003800000 */
.L_x_26414:
        /* <DEDUP_REMOVED lines=12> */
.L_x_26409:
        /* <DEDUP_REMOVED lines=17> */
.L_x_26420:
[----:B------:R-:W-:Y:S05]  /*24a20*/  BSYNC B4 ;  /* 0x0000000000047941 */ /* 0x000fea0003800000 */
.L_x_26419:
        /* <DEDUP_REMOVED lines=18> */
.L_x_26422:
[----:B------:R-:W-:Y:S02]  /*24b50*/  ISETP.GE.AND P0, PT, R12, RZ, PT ;  /* 0x000000ff0c00720c */ /* 0x000fe40003f06270 */
[----:B------:R-:W-:-:S11]  /*24b60*/  MOV R3, 0x3fd774eb ;  /* 0x3fd774eb00037802 */ /* 0x000fd60000000f00 */
[----:B------:R-:W-:-:S04]  /*24b70*/  @P0 FFMA.FTZ R2, R3, 0.93318945169448852539, -R2 ;  /* 0x3f6ee58103020823 */ /* 0x000fc80000010802 */
[----:B------:R-:W-:Y:S02]  /*24b80*/  @!P0 FFMA.FTZ R2, R3, 0.93318945169448852539, R2 ;  /* 0x3f6ee58103028823 */ /* 0x000fe40000010002 */
.L_x_26423:
[----:B------:R-:W-:Y:S05]  /*24b90*/  BSYNC B0 ;  /* 0x0000000000007941 */ /* 0x000fea0003800000 */
.L_x_26421:
        /* <DEDUP_REMOVED lines=13> */
.L_x_26418:
        /* <DEDUP_REMOVED lines=25> */
.L_x_26425:
        /* <DEDUP_REMOVED lines=40> */
.L_x_26424:
        /* <DEDUP_REMOVED lines=51> */
.L_x_26427:
[----:B------:R-:W-:Y:S05]  /*253b0*/  BSYNC B0 ;  /* 0x0000000000007941 */ /* 0x000fea0003800000 */
.L_x_26426:
[----:B------:R-:W-:Y:S01]  /*253c0*/  BSSY B4, `(.L_x_26428) ;  /* 0x0000006000047945 */ /* 0x000fe20003800000 */
[----:B------:R-:W-:Y:S01]  /*253d0*/  FFMA R2, R5, R7, R2 ;  /* 0x0000000705027223 */ /* 0x000fe20000000002 */
[----:B------:R-:W-:Y:S05]  /*253e0*/  @!P0 BRA `(.L_x_26429) ;  /* 0x0000003000008947 */ /* 0x000fea0003800000 */
[----:B------:R-:W-:Y:S02]  /*253f0*/  MOV R3, R29 ;  /* 0x0000001d00037202 */ /* 0x000fe40000000f00 */
[----:B------:R-:W-:Y:S02]  /*25400*/  MOV R0, 0x25420 ;  /* 0x0002542000007802 */ /* 0x000fe40000000f00 */
[----:B-1234-:R-:W-:Y:S05]  /*25410*/  CALL.REL.NOINC `($__internal_59_$__cuda_sm3x_div_rn_ftz_f32_slowpath) ;  /* 0x000076f000007944 */ /* 0x01efea0003c00000 */
.L_x_26429:
[----:B------:R-:W-:Y:S05]  /*25420*/  BSYNC B4 ;  /* 0x0000000000047941 */ /* 0x000fea0003800000 */
.L_x_26428:
        /* <DEDUP_REMOVED lines=18> */
.L_x_26431:
[----:B------:R-:W-:Y:S02]  /*25550*/  ISETP.GE.AND P0, PT, R12, RZ, PT ;  /* 0x000000ff0c00720c */ /* 0x000fe40003f06270 */
[----:B------:R-:W-:-:S11]  /*25560*/  MOV R3, 0x3fd774eb ;  /* 0x3fd774eb00037802 */ /* 0x000fd60000000f00 */
[----:B------:R-:W-:-:S04]  /*25570*/  @P0 FFMA.FTZ R2, R3, 0.93318945169448852539, -R2 ;  /* 0x3f6ee58103020823 */ /* 0x000fc80000010802 */
[----:B------:R-:W-:Y:S02]  /*25580*/  @!P0 FFMA.FTZ R2, R3, 0.93318945169448852539, R2 ;  /* 0x3f6ee58103028823 */ /* 0x000fe40000010002 */
.L_x_26432:
[----:B------:R-:W-:Y:S05]  /*25590*/  BSYNC B0 ;  /* 0x0000000000007941 */ /* 0x000fea0003800000 */
.L_x_26430:
        /* <DEDUP_REMOVED lines=12> */
.L_x_26408:
        /* <DEDUP_REMOVED lines=13> */
.L_x_26434:
[----:B------:R-:W-:Y:S05]  /*25730*/  BSYNC B4 ;  /* 0x0000000000047941 */ /* 0x000fea0003800000 */
.L_x_26433:
        /* <DEDUP_REMOVED lines=18> */
.L_x_26436:
[----:B------:R-:W-:Y:S02]  /*25860*/  ISETP.GE.AND P0, PT, R12, RZ, PT ;  /* 0x000000ff0c00720c */ /* 0x000fe40003f06270 */
[----:B------:R-:W-:-:S11]  /*25870*/  MOV R3, 0x3fd774eb ;  /* 0x3fd774eb00037802 */ /* 0x000fd60000000f00 */
[----:B------:R-:W-:-:S04]  /*25880*/  @P0 FFMA.FTZ R2, R3, 0.93318945169448852539, -R2 ;  /* 0x3f6ee58103020823 */ /* 0x000fc80000010802 */
[----:B------:R-:W-:Y:S02]  /*25890*/  @!P0 FFMA.FTZ R2, R3, 0.93318945169448852539, R2 ;  /* 0x3f6ee58103028823 */ /* 0x000fe40000010002 */
.L_x_26437:
[----:B------:R-:W-:Y:S05]  /*258a0*/  BSYNC B0 ;  /* 0x0000000000007941 */ /* 0x000fea0003800000 */
.L_x_26435:
        /* <DEDUP_REMOVED lines=27> */
.L_x_26407:
        /* <DEDUP_REMOVED lines=39> */
.L_x_26440:
[----:B------:R-:W-:Y:S05]  /*25cd0*/  BSYNC B0 ;  /* 0x0000000000007941 */ /* 0x000fea0003800000 */
.L_x_26439:
[----:B------:R-:W-:Y:S01]  /*25ce0*/  BSSY B4, `(.L_x_26441) ;  /* 0x0000007000047945 */ /* 0x000fe20003800000 */
[----:B------:R-:W-:Y:S01]  /*25cf0*/  FFMA R2, R7, R4, R5 ;  /* 0x0000000407027223 */ /* 0x000fe20000000005 */
[----:B------:R-:W-:Y:S05]  /*25d00*/  @!P0 BRA `(.L_x_26442) ;  /* 0x0000004000008947 */ /* 0x000fea0003800000 */
[----:B------:R-:W-:Y:S01]  /*25d10*/  HFMA2.MMA R3, -RZ, RZ, 1.875, 0 ;  /* 0x3f800000ff037435 */ /* 0x000fe200000001ff */
[----:B------:R-:W-:Y:S02]  /*25d20*/  MOV R4, R28 ;  /* 0x0000001c00047202 */ /* 0x000fe40000000f00 */
[----:B------:R-:W-:-:S03]  /*25d30*/  MOV R0, 0x25d50 ;  /* 0x00025d5000007802 */ /* 0x000fc60000000f00 */
[----:B-1234-:R-:W-:Y:S05]  /*25d40*/  CALL.REL.NOINC `($__internal_59_$__cuda_sm3x_div_rn_ftz_f32_slowpath) ;  /* 0x00006dc000007944 */ /* 0x01efea0003c00000 */
.L_x_26442:
[----:B------:R-:W-:Y:S05]  /*25d50*/  BSYNC B4 ;  /* 0x0000000000047941 */ /* 0x000fea0003800000 */
.L_x_26441:
        /* <DEDUP_REMOVED lines=18> */
.L_x_26444:
[----:B------:R-:W-:Y:S02]  /*25e80*/  ISETP.GE.AND P0, PT, R12, RZ, PT ;  /* 0x000000ff0c00720c */ /* 0x000fe40003f06270 */
[----:B------:R-:W-:-:S11]  /*25e90*/  MOV R3, 0x3fd774eb ;  /* 0x3fd774eb00037802 */ /* 0x000fd60000000f00 */
[----:B------:R-:W-:-:S04]  /*25ea0*/  @P0 FFMA.FTZ R2, R3, 0.93318945169448852539, -R2 ;  /* 0x3f6ee58103020823 */ /* 0x000fc80000010802 */
[----:B------:R-:W-:Y:S02]  /*25eb0*/  @!P0 FFMA.FTZ R2, R3, 0.93318945169448852539, R2 ;  /* 0x3f6ee58103028823 */ /* 0x000fe40000010002 */
.L_x_26445:
[----:B------:R-:W-:Y:S05]  /*25ec0*/  BSYNC B0 ;  /* 0x0000000000007941 */ /* 0x000fea0003800000 */
.L_x_26443:
        /* <DEDUP_REMOVED lines=10> */
.L_x_26438:
        /* <DEDUP_REMOVED lines=13> */
.L_x_26447:
[----:B------:R-:W-:Y:S05]  /*26040*/  BSYNC B4 ;  /* 0x0000000000047941 */ /* 0x000fea0003800000 */
.L_x_26446:
        /* <DEDUP_REMOVED lines=18> */
.L_x_26449:
[----:B------:R-:W-:Y:S02]  /*26170*/  ISETP.GE.AND P0, PT, R12, RZ, PT ;  /* 0x000000ff0c00720c */ /* 0x000fe40003f06270 */
[----:B------:R-:W-:-:S11]  /*26180*/  MOV R3, 0x3fd774eb ;  /* 0x3fd774eb00037802 */ /* 0x000fd60000000f00 */
[----:B------:R-:W-:-:S04]  /*26190*/  @P0 FFMA.FTZ R2, R3, 0.93318945169448852539, -R2 ;  /* 0x3f6ee58103020823 */ /* 0x000fc80000010802 */
[----:B------:R-:W-:Y:S02]  /*261a0*/  @!P0 FFMA.FTZ R2, R3, 0.93318945169448852539, R2 ;  /* 0x3f6ee58103028823 */ /* 0x000fe40000010002 */
.L_x_26450:
[----:B------:R-:W-:Y:S05]  /*261b0*/  BSYNC B0 ;  /* 0x0000000000007941 */ /* 0x000fea0003800000 */
.L_x_26448:
        /* <DEDUP_REMOVED lines=11> */
.L_x_26406:
        /* <DEDUP_REMOVED lines=35> */
.L_x_26452:
[----:B------:R-:W-:Y:S05]  /*264a0*/  BSYNC B4 ;  /* 0x0000000000047941 */ /* 0x000fea0003800000 */
.L_x_26451:
        /* <DEDUP_REMOVED lines=18> */
.L_x_26454:
[----:B------:R-:W-:Y:S02]  /*265d0*/  ISETP.GE.AND P0, PT, R12, RZ, PT ;  /* 0x000000ff0c00720c */ /* 0x000fe40003f06270 */
[----:B------:R-:W-:-:S11]  /*265e0*/  MOV R3, 0x3fd774eb ;  /* 0x3fd774eb00037802 */ /* 0x000fd60000000f00 */
[----:B------:R-:W-:-:S04]  /*265f0*/  @P0 FFMA.FTZ R0, R3, 0.93318945169448852539, -R0 ;  /* 0x3f6ee58103000823 */ /* 0x000fc80000010800 */
[----:B------:R-:W-:Y:S02]  /*26600*/  @!P0 FFMA.FTZ R0, R3, 0.93318945169448852539, R0 ;  /* 0x3f6ee58103008823 */ /* 0x000fe40000010000 */
.L_x_26455:
[----:B------:R-:W-:Y:S05]  /*26610*/  BSYNC B0 ;  /* 0x0000000000007941 */ /* 0x000fea0003800000 */
.L_x_26453:
        /* <DEDUP_REMOVED lines=11> */
.L_x_26405:
        /* <DEDUP_REMOVED lines=27> */
.L_x_26457:
[----:B------:R-:W-:Y:S05]  /*26880*/  BSYNC B4 ;  /* 0x0000000000047941 */ /* 0x000fea0003800000 */
.L_x_26456:
        /* <DEDUP_REMOVED lines=18> */
.L_x_26459:
[----:B------:R-:W-:Y:S02]  /*269b0*/  ISETP.GE.AND P0, PT, R12, RZ, PT ;  /* 0x000000ff0c00720c */ /* 0x000fe40003f06270 */
[----:B------:R-:W-:-:S11]  /*269c0*/  MOV R3, 0x3fd774eb ;  /* 0x3fd774eb00037802 */ /* 0x000fd60000000f00 */
[----:B------:R-:W-:-:S04]  /*269d0*/  @P0 FFMA.FTZ R2, R3, 0.93318945169448852539, -R2 ;  /* 0x3f6ee58103020823 */ /* 0x000fc80000010802 */
[----:B------:R-:W-:Y:S02]  /*269e0*/  @!P0 FFMA.FTZ R2, R3, 0.93318945169448852539, R2 ;  /* 0x3f6ee58103028823 */ /* 0x000fe40000010002 */
.L_x_26460:
[----:B------:R-:W-:Y:S05]  /*269f0*/  BSYNC B0 ;  /* 0x0000000000007941 */ /* 0x000fea0003800000 */
.L_x_26458:
        /* <DEDUP_REMOVED lines=12> */
.L_x_26417:
[----:B------:R-:W-:Y:S05]  /*26ac0*/  BSYNC B2 ;  /* 0x0000000000027941 */ /* 0x000fea0003800000 */
.L_x_26404:
        /* <DEDUP_REMOVED lines=41> */
.L_x_26463:
        /* <DEDUP_REMOVED lines=10> */
.L_x_26462:
[----:B------:R-:W-:-:S04]  /*26e00*/  FMUL.RZ R5, R5, 0.15915493667125701904 ;  /* 0x3e22f98305057820 */ /* 0x000fc8000040c000 */
[----:B------:R0:W4:Y:S08]  /*26e10*/  MUFU.SIN R11, R5 ;  /* 0x00000005000b7308 */ /* 0x0001300000000400 */
[----:B------:R0:W3:Y:S01]  /*26e20*/  MUFU.COS R10, R5 ;  /* 0x00000005000a7308 */ /* 0x0000e20000000000 */
[----:B------:R-:W-:Y:S05]  /*26e30*/  BRA `(.L_x_26403) ;  /* 0x0000003000007947 */ /* 0x000fea0003800000 */
.L_x_26461:
[----:B------:R-:W-:Y:S01]  /*26e40*/  FMUL.FTZ R4, R4, 1.4426950216293334961 ;  /* 0x3fb8aa3b04047820 */ /* 0x000fe20000410000 */
[----:B------:R-:W-:-:S03]  /*26e50*/  MOV R11, R5 ;  /* 0x00000005000b7202 */ /* 0x000fc60000000f00 */
[----:B------:R0:W4:Y:S04]  /*26e60*/  MUFU.EX2 R10, R4 ;  /* 0x00000004000a7308 */ /* 0x0001280000000800 */
.L_x_26403:
[----:B------:R-:W-:Y:S05]  /*26e70*/  BSYNC B3 ;  /* 0x0000000000037941 */ /* 0x000fea0003800000 */
.L_x_26402:
        /* <DEDUP_REMOVED lines=67> */
.L_x_26473:
[----:B------:R-:W-:Y:S05]  /*272b0*/  BSYNC B0 ;  /* 0x0000000000007941 */ /* 0x000fea0003800000 */
.L_x_26472:
[----:B------:R-:W-:Y:S01]  /*272c0*/  BSSY B4, `(.L_x_26474) ;  /* 0x0000007000047945 */ /* 0x000fe20003800000 */
[----:B------:R-:W-:Y:S01]  /*272d0*/  FFMA R2, R7, R3, R2 ;  /* 0x0000000307027223 */ /* 0x000fe20000000002 */
[----:B------:R-:W-:Y:S05]  /*272e0*/  @!P0 BRA `(.L_x_26475) ;  /* 0x0000004000008947 */ /* 0x000fea0003800000 */
[----:B------:R-:W-:Y:S02]  /*272f0*/  MOV R4, R28 ;  /* 0x0000001c00047202 */ /* 0x000fe40000000f00 */
[----:B------:R-:W-:Y:S02]  /*27300*/  MOV R3, R29 ;  /* 0x0000001d00037202 */ /* 0x000fe40000000f00 */
[----:B------:R-:W-:Y:S02]  /*27310*/  MOV R0, 0x27330 ;  /* 0x0002733000007802 */ /* 0x000fe40000000f00 */
[----:B-1234-:R-:W-:Y:S05]  /*27320*/  CALL.REL.NOINC `($__internal_59_$__cuda_sm3x_div_rn_ftz_f32_slowpath) ;  /* 0x000057e000007944 */ /* 0x01efea0003c00000 */
.L_x_26475:
[----:B------:R-:W-:Y:S05]  /*27330*/  BSYNC B4 ;  /* 0x0000000000047941 */ /* 0x000fea0003800000 */
.L_x_26474:
        /* <DEDUP_REMOVED lines=18> */
.L_x_26477:
[----:B------:R-:W-:Y:S02]  /*27460*/  ISETP.GE.AND P0, PT, R14, RZ, PT ;  /* 0x000000ff0e00720c */ /* 0x000fe40003f06270 */
[----:B------:R-:W-:-:S11]  /*27470*/  MOV R3, 0x3fd774eb ;  /* 0x3fd774eb00037802 */ /* 0x000fd60000000f00 */
[----:B------:R-:W-:-:S04]  /*27480*/  @P0 FFMA.FTZ R2, R3, 0.93318945169448852539, -R2 ;  /* 0x3f6ee58103020823 */ /* 0x000fc80000010802 */
[----:B------:R-:W-:Y:S02]  /*27490*/  @!P0 FFMA.FTZ R2, R3, 0.93318945169448852539, R2 ;  /* 0x3f6ee58103028823 */ /* 0x000fe40000010002 */
.L_x_26478:
[----:B------:R-:W-:Y:S05]  /*274a0*/  BSYNC B0 ;  /* 0x0000000000007941 */ /* 0x000fea0003800000 */
.L_x_26476:
        /* <DEDUP_REMOVED lines=12> */
.L_x_26471:
        /* <DEDUP_REMOVED lines=17> */
.L_x_26482:
[----:B------:R-:W-:Y:S05]  /*27680*/  BSYNC B4 ;  /* 0x0000000000047941 */ /* 0x000fea0003800000 */
.L_x_26481:
        /* <DEDUP_REMOVED lines=18> */
.L_x_26484:
[----:B------:R-:W-:Y:S02]  /*277b0*/  ISETP.GE.AND P0, PT, R14, RZ, PT ;  /* 0x000000ff0e00720c */ /* 0x000fe40003f06270 */
[----:B------:R-:W-:-:S11]  /*277c0*/  MOV R3, 0x3fd774eb ;  /* 0x3fd774eb00037802 */ /* 0x000fd60000000f00 */
[----:B------:R-:W-:-:S04]  /*277d0*/  @P0 FFMA.FTZ R2, R3, 0.93318945169448852539, -R2 ;  /* 0x3f6ee58103020823 */ /* 0x000fc80000010802 */
[----:B------:R-:W-:Y:S02]  /*277e0*/  @!P0 FFMA.FTZ R2, R3, 0.93318945169448852539, R2 ;  /* 0x3f6ee58103028823 */ /* 0x000fe40000010002 */
.L_x_26485:
[----:B------:R-:W-:Y:S05]  /*277f0*/  BSYNC B0 ;  /* 0x0000000000007941 */ /* 0x000fea0003800000 */
.L_x_26483:
        /* <DEDUP_REMOVED lines=13> */
.L_x_26480:
        /* <DEDUP_REMOVED lines=25> */
.L_x_26487:
        /* <DEDUP_REMOVED lines=40> */
.L_x_26486:
        /* <DEDUP_REMOVED lines=51> */
.L_x_26489:
[----:B------:R-:W-:Y:S05]  /*28010*/  BSYNC B0 ;  /* 0x0000000000007941 */ /* 0x000fea0003800000 */
.L_x_26488:
[----:B------:R-:W-:Y:S01]  /*28020*/  BSSY B4, `(.L_x_26490) ;  /* 0x0000006000047945 */ /* 0x000fe20003800000 */
[----:B------:R-:W-:Y:S01]  /*28030*/  FFMA R2, R5, R7, R2 ;  /* 0x0000000705027223 */ /* 0x000fe20000000002 */
[----:B------:R-:W-:Y:S05]  /*28040*/  @!P0 BRA `(.L_x_26491) ;  /* 0x0000003000008947 */ /* 0x000fea0003800000 */
[----:B------:R-:W-:Y:S02]  /*28050*/  MOV R3, R29 ;  /* 0x0000001d00037202 */ /* 0x000fe40000000f00 */
[----:B------:R-:W-:Y:S02]  /*28060*/  MOV R0, 0x28080 ;  /* 0x0002808000007802 */ /* 0x000fe40000000f00 */
[----:B-1234-:R-:W-:Y:S05]  /*28070*/  CALL.REL.NOINC `($__internal_59_$__cuda_sm3x_div_rn_ftz_f32_slowpath) ;  /* 0x00004a9000007944 */ /* 0x01efea0003c00000 */
.L_x_26491:
[----:B------:R-:W-:Y:S05]  /*28080*/  BSYNC B4 ;  /* 0x0000000000047941 */ /* 0x000fea0003800000 */
.L_x_26490:
        /* <DEDUP_REMOVED lines=18> */
.L_x_26493:
[----:B------:R-:W-:Y:S02]  /*281b0*/  ISETP.GE.AND P0, PT, R14, RZ, PT ;  /* 0x000000ff0e00720c */ /* 0x000fe40003f06270 */
[----:B------:R-:W-:-:S11]  /*281c0*/  MOV R3, 0x3fd774eb ;  /* 0x3fd774eb00037802 */ /* 0x000fd60000000f00 */
[----:B------:R-:W-:-:S04]  /*281d0*/  @P0 FFMA.FTZ R2, R3, 0.93318945169448852539, -R2 ;  /* 0x3f6ee58103020823 */ /* 0x000fc80000010802 */
[----:B------:R-:W-:Y:S02]  /*281e0*/  @!P0 FFMA.FTZ R2, R3, 0.93318945169448852539, R2 ;  /* 0x3f6ee58103028823 */ /* 0x000fe40000010002 */
.L_x_26494:
[----:B------:R-:W-:Y:S05]  /*281f0*/  BSYNC B0 ;  /* 0x0000000000007941 */ /* 0x000fea0003800000 */
.L_x_26492:
        /* <DEDUP_REMOVED lines=12> */
.L_x_26470:
        /* <DEDUP_REMOVED lines=13> */
.L_x_26496:
[----:B------:R-:W-:Y:S05]  /*28390*/  BSYNC B4 ;  /* 0x0000000000047941 */ /* 0x000fea0003800000 */
.L_x_26495:
        /* <DEDUP_REMOVED lines=18> */
.L_x_26498:
[----:B------:R-:W-:Y:S02]  /*284c0*/  ISETP.GE.AND P0, PT, R14, RZ, PT ;  /* 0x000000ff0e00720c */ /* 0x000fe40003f06270 */
[----:B------:R-:W-:-:S11]  /*284d0*/  MOV R3, 0x3fd774eb ;  /* 0x3fd774eb00037802 */ /* 0x000fd60000000f00 */
[----:B------:R-:W-:-:S04]  /*284e0*/  @P0 FFMA.FTZ R2, R3, 0.93318945169448852539, -R2 ;  /* 0x3f6ee58103020823 */ /* 0x000fc80000010802 */
[----:B------:R-:W-:Y:S02]  /*284f0*/  @!P0 FFMA.FTZ R2, R3, 0.93318945169448852539, R2 ;  /* 0x3f6ee58103028823 */ /* 0x000fe40000010002 */
.L_x_26499:
[----:B------:R-:W-:Y:S05]  /*28500*/  BSYNC B0 ;  /* 0x0000000000007941 */ /* 0x000fea0003800000 */
.L_x_26497:
        /* <DEDUP_REMOVED lines=27> */
.L_x_26469:
        /* <DEDUP_REMOVED lines=39> */
.L_x_26502:
[----:B------:R-:W-:Y:S05]  /*28930*/  BSYNC B0 ;  /* 0x0000000000007941 */ /* 0x000fea0003800000 */
.L_x_26501:
[----:B------:R-:W-:Y:S01]  /*28940*/  BSSY B4, `(.L_x_26503) ;  /* 0x0000007000047945 */ /* 0x000fe20003800000 */
[----:B------:R-:W-:Y:S01]  /*28950*/  FFMA R2, R7, R4, R5 ;  /* 0x0000000407027223 */ /* 0x000fe20000000005 */
[----:B------:R-:W-:Y:S05]  /*28960*/  @!P0 BRA `(.L_x_26504) ;  /* 0x0000004000008947 */ /* 0x000fea0003800000 */
[----:B------:R-:W-:Y:S01]  /*28970*/  HFMA2.MMA R3, -RZ, RZ, 1.875, 0 ;  /* 0x3f800000ff037435 */ /* 0x000fe200000001ff */
[----:B------:R-:W-:Y:S02]  /*28980*/  MOV R4, R28 ;  /* 0x0000001c00047202 */ /* 0x000fe40000000f00 */
[----:B------:R-:W-:-:S03]  /*28990*/  MOV R0, 0x289b0 ;  /* 0x000289b000007802 */ /* 0x000fc60000000f00 */
[----:B-1234-:R-:W-:Y:S05]  /*289a0*/  CALL.REL.NOINC `($__internal_59_$__cuda_sm3x_div_rn_ftz_f32_slowpath) ;  /* 0x0000416000007944 */ /* 0x01efea0003c00000 */
.L_x_26504:
[----:B------:R-:W-:Y:S05]  /*289b0*/  BSYNC B4 ;  /* 0x0000000000047941 */ /* 0x000fea0003800000 */
.L_x_26503:
        /* <DEDUP_REMOVED lines=18> */
.L_x_26506:
[----:B------:R-:W-:Y:S02]  /*28ae0*/  ISETP.GE.AND P0, PT, R14, RZ, PT ;  /* 0x000000ff0e00720c */ /* 0x000fe40003f06270 */
[----:B------:R-:W-:-:S11]  /*28af0*/  MOV R3, 0x3fd774eb ;  /* 0x3fd774eb00037802 */ /* 0x000fd60000000f00 */
[----:B------:R-:W-:-:S04]  /*28b00*/  @P0 FFMA.FTZ R2, R3, 0.93318945169448852539, -R2 ;  /* 0x3f6ee58103020823 */ /* 0x000fc80000010802 */
[----:B------:R-:W-:Y:S02]  /*28b10*/  @!P0 FFMA.FTZ R2, R3, 0.93318945169448852539, R2 ;  /* 0x3f6ee58103028823 */ /* 0x000fe40000010002 */
.L_x_26507:
[----:B------:R-:W-:Y:S05]  /*28b20*/  BSYNC B0 ;  /* 0x0000000000007941 */ /* 0x000fea0003800000 */
.L_x_26505:
        /* <DEDUP_REMOVED lines=10> */
.L_x_26500:
        /* <DEDUP_REMOVED lines=13> */
.L_x_26509:
[----:B------:R-:W-:Y:S05]  /*28ca0*/  BSYNC B4 ;  /* 0x0000000000047941 */ /* 0x000fea0003800000 */
.L_x_26508:
        /* <DEDUP_REMOVED lines=18> */
.L_x_26511:
[----:B------:R-:W-:Y:S02]  /*28dd0*/  ISETP.GE.AND P0, PT, R14, RZ, PT ;  /* 0x000000ff0e00720c */ /* 0x000fe40003f06270 */
[----:B------:R-:W-:-:S11]  /*28de0*/  MOV R3, 0x3fd774eb ;  /* 0x3fd774eb00037802 */ /* 0x000fd60000000f00 */
[----:B------:R-:W-:-:S04]  /*28df0*/  @P0 FFMA.FTZ R2, R3, 0.93318945169448852539, -R2 ;  /* 0x3f6ee58103020823 */ /* 0x000fc80000010802 */
[----:B------:R-:W-:Y:S02]  /*28e00*/  @!P0 FFMA.FTZ R2, R3, 0.93318945169448852539, R2 ;  /* 0x3f6ee58103028823 */ /* 0x000fe40000010002 */
.L_x_26512:
[----:B------:R-:W-:Y:S05]  /*28e10*/  BSYNC B0 ;  /* 0x0000000000007941 */ /* 0x000fea0003800000 */
.L_x_26510:
        /* <DEDUP_REMOVED lines=11> */
.L_x_26468:
        /* <DEDUP_REMOVED lines=35> */
.L_x_26514:
[----:B------:R-:W-:Y:S05]  /*29100*/  BSYNC B4 ;  /* 0x0000000000047941 */ /* 0x000fea0003800000 */
.L_x_26513:
        /* <DEDUP_REMOVED lines=18> */
.L_x_26516:
[----:B------:R-:W-:Y:S02]  /*29230*/  ISETP.GE.AND P0, PT, R14, RZ, PT ;  /* 0x000000ff0e00720c */ /* 0x000fe40003f06270 */
[----:B------:R-:W-:-:S11]  /*29240*/  MOV R3, 0x3fd774eb ;  /* 0x3fd774eb00037802 */ /* 0x000fd60000000f00 */
[----:B------:R-:W-:-:S04]  /*29250*/  @P0 FFMA.FTZ R0, R3, 0.93318945169448852539, -R0 ;  /* 0x3f6ee58103000823 */ /* 0x000fc80000010800 */
[----:B------:R-:W-:Y:S02]  /*29260*/  @!P0 FFMA.FTZ R0, R3, 0.93318945169448852539, R0 ;  /* 0x3f6ee58103008823 */ /* 0x000fe40000010000 */
.L_x_26517:
[----:B------:R-:W-:Y:S05]  /*29270*/  BSYNC B0 ;  /* 0x0000000000007941 */ /* 0x000fea0003800000 */
.L_x_26515:
        /* <DEDUP_REMOVED lines=11> */
.L_x_26467:
        /* <DEDUP_REMOVED lines=27> */
.L_x_26519:
[----:B------:R-:W-:Y:S05]  /*294e0*/  BSYNC B4 ;  /* 0x0000000000047941 */ /* 0x000fea0003800000 */
.L_x_26518:
        /* <DEDUP_REMOVED lines=18> */
.L_x_26521:
[----:B------:R-:W-:Y:S02]  /*29610*/  ISETP.GE.AND P0, PT, R14, RZ, PT ;  /* 0x000000ff0e00720c */ /* 0x000fe40003f06270 */
[----:B------:R-:W-:-:S11]  /*29620*/  MOV R3, 0x3fd774eb ;  /* 0x3fd774eb00037802 */ /* 0x000fd60000000f00 */
[----:B------:R-:W-:-:S04]  /*29630*/  @P0 FFMA.FTZ R2, R3, 0.93318945169448852539, -R2 ;  /* 0x3f6ee58103020823 */ /* 0x000fc80000010802 */
[----:B------:R-:W-:Y:S02]  /*29640*/  @!P0 FFMA.FTZ R2, R3, 0.93318945169448852539, R2 ;  /* 0x3f6ee58103028823 */ /* 0x000fe40000010002 */
.L_x_26522:
[----:B------:R-:W-:Y:S05]  /*29650*/  BSYNC B0 ;  /* 0x0000000000007941 */ /* 0x000fea0003800000 */
.L_x_26520:
        /* <DEDUP_REMOVED lines=12> */
.L_x_26479:
[----:B------:R-:W-:Y:S05]  /*29720*/  BSYNC B2 ;  /* 0x0000000000027941 */ /* 0x000fea0003800000 */
.L_x_26466:
        /* <DEDUP_REMOVED lines=41> */
.L_x_26525:
        /* <DEDUP_REMOVED lines=10> */
.L_x_26524:
[----:B------:R-:W-:-:S04]  /*29a60*/  FMUL.RZ R5, R5, 0.15915493667125701904 ;  /* 0x3e22f98305057820 */ /* 0x000fc8000040c000 */
[----:B------:R0:W4:Y:S08]  /*29a70*/  MUFU.SIN R13, R5 ;  /* 0x00000005000d7308 */ /* 0x0001300000000400 */
[----:B------:R0:W3:Y:S01]  /*29a80*/  MUFU.COS R12, R5 ;  /* 0x00000005000c7308 */ /* 0x0000e20000000000 */
[----:B------:R-:W-:Y:S05]  /*29a90*/  BRA `(.L_x_26465) ;  /* 0x0000003000007947 */ /* 0x000fea0003800000 */
.L_x_26523:
[----:B------:R-:W-:Y:S01]  /*29aa0*/  FMUL.FTZ R4, R4, 1.4426950216293334961 ;  /* 0x3fb8aa3b04047820 */ /* 0x000fe20000410000 */
[----:B------:R-:W-:-:S03]  /*29ab0*/  MOV R13, R5 ;  /* 0x00000005000d7202 */ /* 0x000fc60000000f00 */
[----:B------:R0:W4:Y:S04]  /*29ac0*/  MUFU.EX2 R12, R4 ;  /* 0x00000004000c7308 */ /* 0x0001280000000800 */
.L_x_26465:
[----:B------:R-:W-:Y:S05]  /*29ad0*/  BSYNC B3 ;  /* 0x0000000000037941 */ /* 0x000fea0003800000 */
.L_x_26464:
        /* <DEDUP_REMOVED lines=67> */
.L_x_26535:
[----:B------:R-:W-:Y:S05]  /*29f10*/  BSYNC B0 ;  /* 0x0000000000007941 */ /* 0x000fea0003800000 */
.L_x_26534:
[----:B------:R-:W-:Y:S01]  /*29f20*/  BSSY B4, `(.L_x_26536) ;  /* 0x0000007000047945 */ /* 0x000fe20003800000 */
[----:B------:R-:W-:Y:S01]  /*29f30*/  FFMA R2, R7, R3, R2 ;  /* 0x0000000307027223 */ /* 0x000fe20000000002 */
[----:B------:R-:W-:Y:S05]  /*29f40*/  @!P0 BRA `(.L_x_26537) ;  /* 0x0000004000008947 */ /* 0x000fea0003800000 */
[----:B------:R-:W-:Y:S02]  /*29f50*/  MOV R4, R28 ;  /* 0x0000001c00047202 */ /* 0x000fe40000000f00 */
[----:B------:R-:W-:Y:S02]  /*29f60*/  MOV R3, R29 ;  /* 0x0000001d00037202 */ /* 0x000fe40000000f00 */
[----:B------:R-:W-:Y:S02]  /*29f70*/  MOV R0, 0x29f90 ;  /* 0x00029f9000007802 */ /* 0x000fe40000000f00 */
[----:B-1234-:R-:W-:Y:S05]  /*29f80*/  CALL.REL.NOINC `($__internal_59_$__cuda_sm3x_div_rn_ftz_f32_slowpath) ;  /* 0x00002b8000007944 */ /* 0x01efea0003c00000 */
.L_x_26537:
[----:B------:R-:W-:Y:S05]  /*29f90*/  BSYNC B4 ;  /* 0x0000000000047941 */ /* 0x000fea0003800000 */
.L_x_26536:
        /* <DEDUP_REMOVED lines=18> */
.L_x_26539:
[----:B------:R-:W-:Y:S02]  /*2a0c0*/  ISETP.GE.AND P0, PT, R16, RZ, PT ;  /* 0x000000ff1000720c */ /* 0x000fe40003f06270 */
[----:B------:R-:W-:-:S11]  /*2a0d0*/  MOV R3, 0x3fd774eb ;  /* 0x3fd774eb00037802 */ /* 0x000fd60000000f00 */
[----:B------:R-:W-:-:S04]  /*2a0e0*/  @P0 FFMA.FTZ R2, R3, 0.93318945169448852539, -R2 ;  /* 0x3f6ee58103020823 */ /* 0x000fc80000010802 */
[----:B------:R-:W-:Y:S02]  /*2a0f0*/  @!P0 FFMA.FTZ R2, R3, 0.93318945169448852539, R2 ;  /* 0x3f6ee58103028823 */ /* 0x000fe40000010002 */
.L_x_26540:
[----:B------:R-:W-:Y:S05]  /*2a100*/  BSYNC B0 ;  /* 0x0000000000007941 */ /* 0x000fea0003800000 */
.L_x_26538:
        /* <DEDUP_REMOVED lines=12> */
.L_x_26533:
        /* <DEDUP_REMOVED lines=17> */
.L_x_26544:
[----:B------:R-:W-:Y:S05]  /*2a2e0*/  BSYNC B4 ;  /* 0x0000000000047941 */ /* 0x000fea0003800000 */
.L_x_26543:
        /* <DEDUP_REMOVED lines=18> */
.L_x_26546:
[----:B------:R-:W-:Y:S02]  /*2a410*/  ISETP.GE.AND P0, PT, R16, RZ, PT ;  /* 0x000000ff1000720c */ /* 0x000fe40003f06270 */
[----:B------:R-:W-:-:S11]  /*2a420*/  MOV R3, 0x3fd774eb ;  /* 0x3fd774eb00037802 */ /* 0x000fd60000000f00 */
[----:B------:R-:W-:-:S04]  /*2a430*/  @P0 FFMA.FTZ R2, R3, 0.93318945169448852539, -R2 ;  /* 0x3f6ee58103020823 */ /* 0x000fc80000010802 */
[----:B------:R-:W-:Y:S02]  /*2a440*/  @!P0 FFMA.FTZ R2, R3, 0.93318945169448852539, R2 ;  /* 0x3f6ee58103028823 */ /* 0x000fe40000010002 */
.L_x_26547:
[----:B------:R-:W-:Y:S05]  /*2a450*/  BSYNC B0 ;  /* 0x0000000000007941 */ /* 0x000fea0003800000 */
.L_x_26545:
        /* <DEDUP_REMOVED lines=13> */
.L_x_26542:
        /* <DEDUP_REMOVED lines=25> */
.L_x_26549:
        /* <DEDUP_REMOVED lines=40> */
.L_x_26548:
        /* <DEDUP_REMOVED lines=51> */
.L_x_26551:
[----:B------:R-:W-:Y:S05]  /*2ac70*/  BSYNC B0 ;  /* 0x0000000000007941 */ /* 0x000fea0003800000 */
.L_x_26550:
[----:B------:R-:W-:Y:S01]  /*2ac80*/  BSSY B4, `(.L_x_26552) ;  /* 0x0000006000047945 */ /* 0x000fe20003800000 */
[----:B------:R-:W-:Y:S01]  /*2ac90*/  FFMA R2, R5, R7, R2 ;  /* 0x0000000705027223 */ /* 0x000fe20000000002 */
[----:B------:R-:W-:Y:S05]  /*2aca0*/  @!P0 BRA `(.L_x_26553) ;  /* 0x0000003000008947 */ /* 0x000fea0003800000 */
[----:B------:R-:W-:Y:S02]  /*2acb0*/  MOV R3, R29 ;  /* 0x0000001d00037202 */ /* 0x000fe40000000f00 */
[----:B------:R-:W-:Y:S02]  /*2acc0*/  MOV R0, 0x2ace0 ;  /* 0x0002ace000007802 */ /* 0x000fe40000000f00 */
[----:B-1234-:R-:W-:Y:S05]  /*2acd0*/  CALL.REL.NOINC `($__internal_59_$__cuda_sm3x_div_rn_ftz_f32_slowpath) ;  /* 0x00001e3000007944 */ /* 0x01efea0003c00000 */
.L_x_26553:
[----:B------:R-:W-:Y:S05]  /*2ace0*/  BSYNC B4 ;  /* 0x0000000000047941 */ /* 0x000fea0003800000 */
.L_x_26552:
        /* <DEDUP_REMOVED lines=18> */
.L_x_26555:
[----:B------:R-:W-:Y:S02]  /*2ae10*/  ISETP.GE.AND P0, PT, R16, RZ, PT ;  /* 0x000000ff1000720c */ /* 0x000fe40003f06270 */
[----:B------:R-:W-:-:S11]  /*2ae20*/  MOV R3, 0x3fd774eb ;  /* 0x3fd774eb00037802 */ /* 0x000fd60000000f00 */
[----:B------:R-:W-:-:S04]  /*2ae30*/  @P0 FFMA.FTZ R2, R3, 0.93318945169448852539, -R2 ;  /* 0x3f6ee58103020823 */ /* 0x000fc80000010802 */
[----:B------:R-:W-:Y:S02]  /*2ae40*/  @!P0 FFMA.FTZ R2, R3, 0.93318945169448852539, R2 ;  /* 0x3f6ee58103028823 */ /* 0x000fe40000010002 */
.L_x_26556:
[----:B------:R-:W-:Y:S05]  /*2ae50*/  BSYNC B0 ;  /* 0x0000000000007941 */ /* 0x000fea0003800000 */
.L_x_26554:
        /* <DEDUP_REMOVED lines=12> */
.L_x_26532:
        /* <DEDUP_REMOVED lines=13> */
.L_x_26558:
[----:B------:R-:W-:Y:S05]  /*2aff0*/  BSYNC B4 ;  /* 0x0000000000047941 */ /* 0x000fea0003800000 */
.L_x_26557:
        /* <DEDUP_REMOVED lines=18> */
.L_x_26560:
[----:B------:R-:W-:Y:S02]  /*2b120*/  ISETP.GE.AND P0, PT, R16, RZ, PT ;  /* 0x000000ff1000720c */ /* 0x000fe40003f06270 */
[----:B------:R-:W-:-:S11]  /*2b130*/  MOV R3, 0x3fd774eb ;  /* 0x3fd774eb00037802 */ /* 0x000fd60000000f00 */
[----:B------:R-:W-:-:S04]  /*2b140*/  @P0 FFMA.FTZ R2, R3, 0.93318945169448852539, -R2 ;  /* 0x3f6ee58103020823 */ /* 0x000fc80000010802 */
[----:B------:R-:W-:Y:S02]  /*2b150*/  @!P0 FFMA.FTZ R2, R3, 0.93318945169448852539, R2 ;  /* 0x3f6ee58103028823 */ /* 0x000fe40000010002 */
.L_x_26561:
[----:B------:R-:W-:Y:S05]  /*2b160*/  BSYNC B0 ;  /* 0x0000000000007941 */ /* 0x000fea0003800000 */
.L_x_26559:
        /* <DEDUP_REMOVED lines=27> */
.L_x_26531:
        /* <DEDUP_REMOVED lines=39> */
.L_x_26564:
[----:B------:R-:W-:Y:S05]  /*2b590*/  BSYNC B0 ;  /* 0x0000000000007941 */ /* 0x000fea0003800000 */
.L_x_26563:
[----:B------:R-:W-:Y:S01]  /*2b5a0*/  BSSY B4, `(.L_x_26565) ;  /* 0x0000007000047945 */ /* 0x000fe20003800000 */
[----:B------:R-:W-:Y:S01]  /*2b5b0*/  FFMA R2, R7, R4, R5 ;  /* 0x0000000407027223 */ /* 0x000fe20000000005 */
[----:B------:R-:W-:Y:S05]  /*2b5c0*/  @!P0 BRA `(.L_x_26566) ;  /* 0x0000004000008947 */ /* 0x000fea0003800000 */
[----:B------:R-:W-:Y:S01]  /*2b5d0*/  HFMA2.MMA R3, -RZ, RZ, 1.875, 0 ;  /* 0x3f800000ff037435 */ /* 0x000fe200000001ff */
[----:B------:R-:W-:Y:S02]  /*2b5e0*/  MOV R4, R28 ;  /* 0x0000001c00047202 */ /* 0x000fe40000000f00 */
[----:B------:R-:W-:-:S03]  /*2b5f0*/  MOV R0, 0x2b610 ;  /* 0x0002b61000007802 */ /* 0x000fc60000000f00 */
[----:B-1234-:R-:W-:Y:S05]  /*2b600*/  CALL.REL.NOINC `($__internal_59_$__cuda_sm3x_div_rn_ftz_f32_slowpath) ;  /* 0x0000150000007944 */ /* 0x01efea0003c00000 */
.L_x_26566:
[----:B------:R-:W-:Y:S05]  /*2b610*/  BSYNC B4 ;  /* 0x0000000000047941 */ /* 0x000fea0003800000 */
.L_x_26565:
        /* <DEDUP_REMOVED lines=18> */
.L_x_26568:
[----:B------:R-:W-:Y:S02]  /*2b740*/  ISETP.GE.AND P0, PT, R16, RZ, PT ;  /* 0x000000ff1000720c */ /* 0x000fe40003f06270 */
[----:B------:R-:W-:-:S11]  /*2b750*/  MOV R3, 0x3fd774eb ;  /* 0x3fd774eb00037802 */ /* 0x000fd60000000f00 */
[----:B------:R-:W-:-:S04]  /*2b760*/  @P0 FFMA.FTZ R2, R3, 0.93318945169448852539, -R2 ;  /* 0x3f6ee58103020823 */ /* 0x000fc80000010802 */
[----:B------:R-:W-:Y:S02]  /*2b770*/  @!P0 FFMA.FTZ R2, R3, 0.93318945169448852539, R2 ;  /* 0x3f6ee58103028823 */ /* 0x000fe40000010002 */
.L_x_26569:
[----:B------:R-:W-:Y:S05]  /*2b780*/  BSYNC B0 ;  /* 0x0000000000007941 */ /* 0x000fea0003800000 */
.L_x_26567:
        /* <DEDUP_REMOVED lines=10> */
.L_x_26562:
        /* <DEDUP_REMOVED lines=13> */
.L_x_26571:
[----:B------:R-:W-:Y:S05]  /*2b900*/  BSYNC B4 ;  /* 0x0000000000047941 */ /* 0x000fea0003800000 */
.L_x_26570:
        /* <DEDUP_REMOVED lines=18> */
.L_x_26573:
[----:B------:R-:W-:Y:S02]  /*2ba30*/  ISETP.GE.AND P0, PT, R16, RZ, PT ;  /* 0x000000ff1000720c */ /* 0x000fe40003f06270 */
[----:B------:R-:W-:-:S11]  /*2ba40*/  MOV R3, 0x3fd774eb ;  /* 0x3fd774eb00037802 */ /* 0x000fd60000000f00 */
[----:B------:R-:W-:-:S04]  /*2ba50*/  @P0 FFMA.FTZ R2, R3, 0.93318945169448852539, -R2 ;  /* 0x3f6ee58103020823 */ /* 0x000fc80000010802 */
[----:B------:R-:W-:Y:S02]  /*2ba60*/  @!P0 FFMA.FTZ R2, R3, 0.93318945169448852539, R2 ;  /* 0x3f6ee58103028823 */ /* 0x000fe40000010002 */
.L_x_26574:
[----:B------:R-:W-:Y:S05]  /*2ba70*/  BSYNC B0 ;  /* 0x0000000000007941 */ /* 0x000fea0003800000 */
.L_x_26572:
        /* <DEDUP_REMOVED lines=11> */
.L_x_26530:
        /* <DEDUP_REMOVED lines=35> */
.L_x_26576:
[----:B------:R-:W-:Y:S05]  /*2bd60*/  BSYNC B4 ;  /* 0x0000000000047941 */ /* 0x000fea0003800000 */
.L_x_26575:
        /* <DEDUP_REMOVED lines=18> */
.L_x_26578:
[----:B------:R-:W-:Y:S02]  /*2be90*/  ISETP.GE.AND P0, PT, R16, RZ, PT ;  /* 0x000000ff1000720c */ /* 0x000fe40003f06270 */
[----:B------:R-:W-:-:S11]  /*2bea0*/  MOV R3, 0x3fd774eb ;  /* 0x3fd774eb00037802 */ /* 0x000fd60000000f00 */
[----:B------:R-:W-:-:S04]  /*2beb0*/  @P0 FFMA.FTZ R0, R3, 0.93318945169448852539, -R0 ;  /* 0x3f6ee58103000823 */ /* 0x000fc80000010800 */
[----:B------:R-:W-:Y:S02]  /*2bec0*/  @!P0 FFMA.FTZ R0, R3, 0.93318945169448852539, R0 ;  /* 0x3f6ee58103008823 */ /* 0x000fe40000010000 */
.L_x_26579:
[----:B------:R-:W-:Y:S05]  /*2bed0*/  BSYNC B0 ;  /* 0x0000000000007941 */ /* 0x000fea0003800000 */
.L_x_26577:
        /* <DEDUP_REMOVED lines=11> */
.L_x_26529:
        /* <DEDUP_REMOVED lines=27> */
.L_x_26581:
[----:B------:R-:W-:Y:S05]  /*2c140*/  BSYNC B4 ;  /* 0x0000000000047941 */ /* 0x000fea0003800000 */
.L_x_26580:
        /* <DEDUP_REMOVED lines=18> */
.L_x_26583:
[----:B------:R-:W-:Y:S02]  /*2c270*/  ISETP.GE.AND P0, PT, R16, RZ, PT ;  /* 0x000000ff1000720c */ /* 0x000fe40003f06270 */
[----:B------:R-:W-:-:S11]  /*2c280*/  MOV R3, 0x3fd774eb ;  /* 0x3fd774eb00037802 */ /* 0x000fd60000000f00 */
[----:B------:R-:W-:-:S04]  /*2c290*/  @P0 FFMA.FTZ R2, R3, 0.93318945169448852539, -R2 ;  /* 0x3f6ee58103020823 */ /* 0x000fc80000010802 */
[----:B------:R-:W-:Y:S02]  /*2c2a0*/  @!P0 FFMA.FTZ R2, R3, 0.93318945169448852539, R2 ;  /* 0x3f6ee58103028823 */ /* 0x000fe40000010002 */
.L_x_26584:
[----:B------:R-:W-:Y:S05]  /*2c2b0*/  BSYNC B0 ;  /* 0x0000000000007941 */ /* 0x000fea0003800000 */
.L_x_26582:
        /* <DEDUP_REMOVED lines=12> */
.L_x_26541:
[----:B------:R-:W-:Y:S05]  /*2c380*/  BSYNC B2 ;  /* 0x0000000000027941 */ /* 0x000fea0003800000 */
.L_x_26528:
        /* <DEDUP_REMOVED lines=41> */
.L_x_26587:
        /* <DEDUP_REMOVED lines=10> */
.L_x_26586:
[----:B------:R-:W-:-:S04]  /*2c6c0*/  FMUL.RZ R6, R6, 0.15915493667125701904 ;  /* 0x3e22f98306067820 */ /* 0x000fc8000040c000 */
[----:B------:R0:W4:Y:S08]  /*2c6d0*/  MUFU.SIN R3, R6 ;  /* 0x0000000600037308 */ /* 0x0001300000000400 */
[----:B------:R0:W3:Y:S01]  /*2c6e0*/  MUFU.COS R2, R6 ;  /* 0x0000000600027308 */ /* 0x0000e20000000000 */
[----:B------:R-:W-:Y:S05]  /*2c6f0*/  BRA `(.L_x_26527) ;  /* 0x0000003000007947 */ /* 0x000fea0003800000 */
.L_x_26585:
[----:B------:R-:W-:Y:S01]  /*2c700*/  FMUL.FTZ R2, R15, 1.4426950216293334961 ;  /* 0x3fb8aa3b0f027820 */ /* 0x000fe20000410000 */
[----:B------:R-:W-:-:S05]  /*2c710*/  MOV R3, R6 ;  /* 0x0000000600037202 */ /* 0x000fca0000000f00 */
[----:B------:R-:W0:Y:S02]  /*2c720*/  MUFU.EX2 R2, R2 ;  /* 0x0000000200027308 */ /* 0x000e240000000800 */
.L_x_26527:
[----:B------:R-:W-:Y:S05]  /*2c730*/  BSYNC B3 ;  /* 0x0000000000037941 */ /* 0x000fea0003800000 */
.L_x_26526:
        /* <DEDUP_REMOVED lines=23> */
.L_x_26590:
[----:B-1----:R-:W-:-:S13]  /*2c8b0*/  ISETP.GE.AND P0, PT, R0, UR4, PT ;  /* 0x0000000400007c0c */ /* 0x002fda000bf06270 */
[----:B------:R-:W-:Y:S05]  /*2c8c0*/  @P0 BRA `(.L_x_26592) ;  /* 0x000000c000000947 */ /* 0x000fea0003800000 */
[C---:B------:R-:W-:Y:S02]  /*2c8d0*/  IADD3 R4, R0.reuse, UR6, RZ ;  /* 0x0000000600047c10 */ /* 0x040fe4000fffe0ff */
[----:B------:R-:W-:Y:S02]  /*2c8e0*/  MOV R5, 0x8 ;  /* 0x0000000800057802 */ /* 0x000fe40000000f00 */
[----:B------:R-:W-:-:S03]  /*2c8f0*/  IADD3 R0, R0, 0x80, RZ ;  /* 0x0000008000007810 */ /* 0x000fc60007ffe0ff */
[----:B------:R-:W-:-:S05]  /*2c900*/  IMAD.WIDE.U32 R4, R4, R5, c[0x0][0x178] ;  /* 0x00005e0004047625 */ /* 0x000fca00078e0005 */
[----:B---34-:R1:W-:Y:S02]  /*2c910*/  STG.E.64 [R4.64], R26 ;  /* 0x0000001a04007986 */ /* 0x0183e4000c101b08 */
.L_x_26591:
[----:B------:R-:W-:-:S13]  /*2c920*/  ISETP.GE.AND P0, PT, R0, UR4, PT ;  /* 0x0000000400007c0c */ /* 0x000fda000bf06270 */
[----:B------:R-:W-:Y:S05]  /*2c930*/  @P0 BRA `(.L_x_26593) ;  /* 0x000000d000000947 */ /* 0x000fea0003800000 */
[----:B-1----:R-:W-:Y:S01]  /*2c940*/  HFMA2.MMA R5, -RZ, RZ, 0, 4.76837158203125e-07 ;  /* 0x00000008ff057435 */ /* 0x002fe200000001ff */
[C---:B------:R-:W-:Y:S02]  /*2c950*/  IADD3 R4, R0.reuse, UR6, RZ ;  /* 0x0000000600047c10 */ /* 0x040fe4000fffe0ff */
[----:B------:R-:W-:-:S07]  /*2c960*/  IADD3 R0, R0, 0x80, RZ ;  /* 0x0000008000007810 */ /* 0x000fce0007ffe0ff */
[----:B------:R-:W-:-:S05]  /*2c970*/  IMAD.WIDE.U32 R4, R4, R5, c[0x0][0x178] ;  /* 0x00005e0004047625 */ /* 0x000fca00078e0005 */
[----:B------:R1:W-:Y:S02]  /*2c980*/  STG.E.64 [R4.64], R8 ;  /* 0x0000000804007986 */ /* 0x0003e4000c101b08 */
.L_x_26592:
        /* <DEDUP_REMOVED lines=8> */
.L_x_26593:
[----:B------:R-:W-:Y:S05]  /*2ca10*/  BSYNC B1 ;  /* 0x0000000000017941 */ /* 0x000fea0003800000 */
.L_x_26589:
[----:B------:R-:W-:-:S13]  /*2ca20*/  ISETP.GE.AND P0, PT, R0, UR4, PT ;  /* 0x0000000400007c0c */ /* 0x000fda000bf06270 */
[C---:B-1----:R-:W-:Y:S02]  /*2ca30*/  @!P0 IADD3 R4, R0.reuse, UR6, RZ ;  /* 0x0000000600048c10 */ /* 0x042fe4000fffe0ff */
[----:B------:R-:W-:Y:S02]  /*2ca40*/  @!P0 MOV R5, 0x8 ;  /* 0x0000000800058802 */ /* 0x000fe40000000f00 */
[----:B------:R-:W-:-:S03]  /*2ca50*/  @!P0 IADD3 R0, R0, 0x80, RZ ;  /* 0x0000008000008810 */ /* 0x000fc60007ffe0ff */
[----:B------:R-:W-:-:S05]  /*2ca60*/  @!P0 IMAD.WIDE.U32 R4, R4, R5, c[0x0][0x178] ;  /* 0x00005e0004048625 */ /* 0x000fca00078e0005 */
[----:B------:R1:W-:Y:S02]  /*2ca70*/  @!P0 STG.E.64 [R4.64], R12 ;  /* 0x0000000c04008986 */ /* 0x0003e4000c101b08 */
.L_x_26594:
[----:B------:R-:W-:Y:S05]  /*2ca80*/  BSYNC B0 ;  /* 0x0000000000007941 */ /* 0x000fea0003800000 */
.L_x_26588:
        /* <DEDUP_REMOVED lines=8> */
        .weak           $__internal_59_$__cuda_sm3x_div_rn_ftz_f32_slowpath
        .type           $__internal_59_$__cuda_sm3x_div_rn_ftz_f32_slowpath,@function
        .size           $__internal_59_$__cuda_sm3x_div_rn_ftz_f32_slowpath,(.L_x_61548 - $__internal_59_$__cuda_sm3x_div_rn_ftz_f32_slowpath)
$__internal_59_$__cuda_sm3x_div_rn_ftz_f32_slowpath:
        /* <DEDUP_REMOVED lines=32> */
.L_x_26597:
[----:B------:R-:W-:Y:S05]  /*2cd10*/  BSYNC B1 ;  /* 0x0000000000017941 */ /* 0x000fea0003800000 */
.L_x_26596:
        /* <DEDUP_REMOVED lines=27> */
.L_x_26603:
[----:B------:R-:W-:Y:S02]  /*2ced0*/  LEA R3, R2, R3, 0x17 ;  /* 0x0000000302037211 */ /* 0x000fe400078eb8ff */
.L_x_26604:
[----:B------:R-:W-:Y:S05]  /*2cee0*/  BSYNC B1 ;  /* 0x0000000000017941 */ /* 0x000fea0003800000 */
.L_x_26602:
[----:B------:R-:W-:Y:S01]  /*2cef0*/  MOV R2, R3 ;  /* 0x0000000300027202 */ /* 0x000fe20000000f00 */
[----:B------:R-:W-:Y:S05]  /*2cf00*/  BRA `(.L_x_26605) ;  /* 0x0000008000007947 */ /* 0x000fea0003800000 */
.L_x_26601:
[----:B------:R-:W-:-:S04]  /*2cf10*/  LOP3.LUT R2, R3, 0x80000000, R4, 0x48, !PT ;  /* 0x8000000003027812 */ /* 0x000fc800078e4804 */
[----:B------:R-:W-:Y:S01]  /*2cf20*/  LOP3.LUT R2, R2, 0x7f800000, RZ, 0xfc, !PT ;  /* 0x7f80000002027812 */ /* 0x000fe200078efcff */
[----:B------:R-:W-:Y:S05]  /*2cf30*/  BRA `(.L_x_26605) ;  /* 0x0000005000007947 */ /* 0x000fea0003800000 */
.L_x_26600:
[----:B------:R-:W-:Y:S01]  /*2cf40*/  LOP3.LUT R2, R3, 0x80000000, R4, 0x48, !PT ;  /* 0x8000000003027812 */ /* 0x000fe200078e4804 */
[----:B------:R-:W-:Y:S05]  /*2cf50*/  BRA `(.L_x_26605) ;  /* 0x0000003000007947 */ /* 0x000fea0003800000 */
.L_x_26599:
[----:B------:R-:W0:Y:S01]  /*2cf60*/  MUFU.RSQ R2, -QNAN ;  /* 0xffc0000000027908 */ /* 0x000e220000001400 */
[----:B------:R-:W-:Y:S05]  /*2cf70*/  BRA `(.L_x_26605) ;  /* 0x0000001000007947 */ /* 0x000fea0003800000 */
.L_x_26598:
[----:B------:R-:W-:Y:S02]  /*2cf80*/  FADD.FTZ R2, R4, R3 ;  /* 0x0000000304027221 */ /* 0x000fe40000010000 */
.L_x_26605:
[----:B------:R-:W-:Y:S05]  /*2cf90*/  BSYNC B0 ;  /* 0x0000000000007941 */ /* 0x000fea0003800000 */
.L_x_26595:
[----:B------:R-:W-:Y:S01]  /*2cfa0*/  HFMA2.MMA R5, -RZ, RZ, 0, 0 ;  /* 0x00000000ff057435 */ /* 0x000fe200000001ff */
[----:B------:R-:W-:-:S05]  /*2cfb0*/  MOV R4, R0 ;  /* 0x0000000000047202 */ /* 0x000fca0000000f00 */
[----:B------:R-:W-:Y:S05]  /*2cfc0*/  RET.REL.NODEC R4 `(_ZN2at6native29vectorized_elementwise_kernelILi4EZZZNS0_50_GLOBAL__N__2680c7bb_12_PowKernel_cu_b2145a98_318424pow_tensor_scalar_kernelERNS_18TensorIteratorBaseERKN3c106ScalarEENKUlvE_clEvENKUlvE0_clEvEUlNS5_7complexIfEEE0_St5arrayIPcLm2EEEEviT0_T1_) ;  /* 0xfffd303004007950 */ /* 0x000fea0003c3ffff */
.L_x_26606:
        /* <DEDUP_REMOVED lines=11> */
.L_x_61548:


//--------------------- .text._ZN2at6native29vectorized_elementwise_kernelILi8EZZZNS0_50_GLOBAL__N__2680c7bb_12_PowKernel_cu_b2145a98_318424pow_tensor_scalar_kernelERNS_18TensorIteratorBaseERKN3c106ScalarEENKUlvE_clEvENKUlvE0_clEvEUlNS5_7complexIfEEE0_St5arrayIPcLm2EEEEviT0_T1_ --------------------------
	.section	.text._ZN2at6native29vectorized_elementwise_kernelILi8EZZZNS0_50_GLOBAL__N__2680c7bb_12_PowKernel_cu_b2145a98_318424pow_tensor_scalar_kernelERNS_18TensorIteratorBaseERKN3c106ScalarEENKUlvE_clEvENKUlvE0_clEvEUlNS5_7complexIfEEE0_St5arrayIPcLm2EEEEviT0_T1_,"ax",@progbits
	.sectioninfo	@"SHI_REGISTERS=4"
	.align	128
        .global         _ZN2at6native29vectorized_elementwise_kernelILi8EZZZNS0_50_GLOBAL__N__2680c7bb_12_PowKernel_cu_b2145a98_318424pow_tensor_scalar_kernelERNS_18TensorIteratorBaseERKN3c106ScalarEENKUlvE_clEvENKUlvE0_clEvEUlNS5_7complexIfEEE0_St5arrayIPcLm2EEEEviT0_T1_
        .type           _ZN2at6native29vectorized_elementwise_kernelILi8EZZZNS0_50_GLOBAL__N__2680c7bb_12_PowKernel_cu_b2145a98_318424pow_tensor_scalar_kernelERNS_18TensorIteratorBaseERKN3c106ScalarEENKUlvE_clEvENKUlvE0_clEvEUlNS5_7complexIfEEE0_St5arrayIPcLm2EEEEviT0_T1_,@function
        .size           _ZN2at6native29vectorized_elementwise_kernelILi8EZZZNS0_50_GLOBAL__N__2680c7bb_12_PowKernel_cu_b2145a98_318424pow_tensor_scalar_kernelERNS_18TensorIteratorBaseERKN3c106ScalarEENKUlvE_clEvENKUlvE0_clEvEUlNS5_7complexIfEEE0_St5arrayIPcLm2EEEEviT0_T1_,(.L_x_61855 - _ZN2at6native29vectorized_elementwise_kernelILi8EZZZNS0_50_GLOBAL__N__2680c7bb_12_PowKernel_cu_b2145a98_318424pow_tensor_scalar_kernelERNS_18TensorIteratorBaseERKN3c106ScalarEENKUlvE_clEvENKUlvE0_clEvEUlNS5_7complexIfEEE0_St5arrayIPcLm2EEEEviT0_T1_)
        .other          _ZN2at6native29vectorized_elementwise_kernelILi8EZZZNS0_50_GLOBAL__N__2680c7bb_12_PowKernel_cu_b2145a98_318424pow_tensor_scalar_kernelERNS_18TensorIteratorBaseERKN3c106ScalarEENKUlvE_clEvENKUlvE0_clEvEUlNS5_7complexIfEEE0_St5arrayIPcLm2EEEEviT0_T1_,@"STO_CUDA_ENTRY STV_DEFAULT"
_ZN2at6native29vectorized_elementwise_kernelILi8EZZZNS0_50_GLOBAL__N__2680c7bb_12_PowKernel_cu_b2145a98_318424pow_tensor_scalar_kernelERNS_18TensorIteratorBaseERKN3c106ScalarEENKUlvE_clEvENKUlvE0_clEvEUlNS5_7complexIfEEE0_St5arrayIPcLm2EEEEviT0_T1_:
.text._ZN2at6native29vectorized_elementwise_kernelILi8EZZZNS0_50_GLOBAL__N__2680c7bb_12_PowKernel_cu_b2145a98_318424pow_tensor_scalar_kernelERNS_18TensorIteratorBaseERKN3c106ScalarEENKUlvE_clEvENKUlvE0_clEvEUlNS5_7complexIfEEE0_St5arrayIPcLm2EEEEviT0_T1_:
[----:B------:R-:W-:Y:S02]  /*0000*/  MOV R1, c[0x0][0x28] ;  /* 0x00000a0000017a02 */ /* 0x000fe40000000f00 */
[----:B------:R-:W-:Y:S05]  /*0010*/  EXIT ;  /* 0x000000000000794d */ /* 0x000fea0003800000 */
.L_x_26607:
        /* <DEDUP_REMOVED lines=14> */
.L_x_61855:


//--------------------- .text._ZN2at6native18elementwise_kernelILi128ELi4EZNS0_15gpu_kernel_implIZZZNS0_50_GLOBAL__N__2680c7bb_12_PowKernel_cu_b2145a98_318424pow_tensor_scalar_kernelERNS_18TensorIteratorBaseERKN3c106ScalarEENKUlvE_clEvENKUlvE0_clEvEUlNS6_7complexIfEEE_EEvS5_RKT_EUliE_EEviT1_ --------------------------
	.section	.text._ZN2at6native18elementwise_kernelILi128ELi4EZNS0_15gpu_kernel_implIZZZNS0_50_GLOBAL__N__2680c7bb_12_PowKernel_cu_b2145a98_318424pow_tensor_scalar_kernelERNS_18TensorIteratorBaseERKN3c106ScalarEENKUlvE_clEvENKUlvE0_clEvEUlNS6_7complexIfEEE_EEvS5_RKT_EUliE_EEviT1_,"ax",@progbits
	.sectioninfo	@"SHI_REGISTERS=26"
	.align	128
        .global         _ZN2at6native18elementwise_kernelILi128ELi4EZNS0_15gpu_kernel_implIZZZNS0_50_GLOBAL__N__2680c7bb_12_PowKernel_cu_b2145a98_318424pow_tensor_scalar_kernelERNS_18TensorIteratorBaseERKN3c106ScalarEENKUlvE_clEvENKUlvE0_clEvEUlNS6_7complexIfEEE_EEvS5_RKT_EUliE_EEviT1_
        .type           _ZN2at6native18elementwise_kernelILi128ELi4EZNS0_15gpu_kernel_implIZZZNS0_50_GLOBAL__N__2680c7bb_12_PowKernel_cu_b2145a98_318424pow_tensor_scalar_kernelERNS_18TensorIteratorBaseERKN3c106ScalarEENKUlvE_clEvENKUlvE0_clEvEUlNS6_7complexIfEEE_EEvS5_RKT_EUliE_EEviT1_,@function
        .size           _ZN2at6native18elementwise_kernelILi128ELi4EZNS0_15gpu_kernel_implIZZZNS0_50_GLOBAL__N__2680c7bb_12_PowKernel_cu_b2145a98_318424pow_tensor_scalar_kernelERNS_18TensorIteratorBaseERKN3c106ScalarEENKUlvE_clEvENKUlvE0_clEvEUlNS6_7complexIfEEE_EEvS5_RKT_EUliE_EEviT1_,(.L_x_61856 - _ZN2at6native18elementwise_kernelILi128ELi4EZNS0_15gpu_kernel_implIZZZNS0_50_GLOBAL__N__2680c7bb_12_PowKernel_cu_b2145a98_318424pow_tensor_scalar_kernelERNS_18TensorIteratorBaseERKN3c106ScalarEENKUlvE_clEvENKUlvE0_clEvEUlNS6_7complexIfEEE_EEvS5_RKT_EUliE_EEviT1_)
        .other          _ZN2at6native18elementwise_kernelILi128ELi4EZNS0_15gpu_kernel_implIZZZNS0_50_GLOBAL__N__2680c7bb_12_PowKernel_cu_b2145a98_318424pow_tensor_scalar_kernelERNS_18TensorIteratorBaseERKN3c106ScalarEENKUlvE_clEvENKUlvE0_clEvEUlNS6_7complexIfEEE_EEvS5_RKT_EUliE_EEviT1_,@"STO_CUDA_ENTRY STV_DEFAULT"
_ZN2at6native18elementwise_kernelILi128ELi4EZNS0_15gpu_kernel_implIZZZNS0_50_GLOBAL__N__2680c7bb_12_PowKernel_cu_b2145a98_318424pow_tensor_scalar_kernelERNS_18TensorIteratorBaseERKN3c106ScalarEENKUlvE_clEvENKUlvE0_clEvEUlNS6_7complexIfEEE_EEvS5_RKT_EUliE_EEviT1_:
.text._ZN2at6native18elementwise_kernelILi128ELi4EZNS0_15gpu_kernel_implIZZZNS0_50_GLOBAL__N__2680c7bb_12_PowKernel_cu_b2145a98_318424pow_tensor_scalar_kernelERNS_18TensorIteratorBaseERKN3c106ScalarEENKUlvE_clEvENKUlvE0_clEvEUlNS6_7complexIfEEE_EEvS5_RKT_EUliE_EEviT1_:
        /* <DEDUP_REMOVED lines=236> */
.L_x_26610:
        /* <DEDUP_REMOVED lines=21> */
.L_x_26615:
[----:B------:R-:W2:Y:S01]  /*1010*/  LDG.E.U8 R2, [R4.64] ;  /* 0x0000002404027981 */ /* 0x000ea2000c1e1100 */
[----:B------:R-:W-:Y:S01]  /*1020*/  IMAD.MOV.U32 R3, RZ, RZ, RZ ;  /* 0x000000ffff037224 */ /* 0x000fe200078e00ff */
[----:B--2---:R-:W0:Y:S01]  /*1030*/  I2F.U16 R2, R2 ;  /* 0x0000000200027306 */ /* 0x004e220000101000 */
[----:B------:R-:W-:Y:S05]  /*1040*/  BRA `(.L_x_26617) ;  /* 0x00000de000007947 */ /* 0x000fea0003800000 */
.L_x_26614:
        /* <DEDUP_REMOVED lines=10> */
.L_x_26619:
[----:B------:R-:W2:Y:S01]  /*10f0*/  LDG.E R2, [R4.64] ;  /* 0x0000002404027981 */ /* 0x000ea2000c1e1900 */
[----:B------:R-:W-:Y:S01]  /*1100*/  IMAD.MOV.U32 R3, RZ, RZ, RZ ;  /* 0x000000ffff037224 */ /* 0x000fe200078e00ff */
[----:B--2---:R-:W0:Y:S01]  /*1110*/  I2F R2, R2 ;  /* 0x0000000200027306 */ /* 0x004e220000201400 */
[----:B------:R-:W-:Y:S05]  /*1120*/  BRA `(.L_x_26617) ;  /* 0x00000d0000007947 */ /* 0x000fea0003800000 */
.L_x_26618:
[----:B------:R-:W2:Y:S01]  /*1130*/  LDG.E.U16 R2, [R4.64] ;  /* 0x0000002404027981 */ /* 0x000ea2000c1e1500 */
[----:B------:R-:W-:Y:S01]  /*1140*/  IMAD.MOV.U32 R3, RZ, RZ, RZ ;  /* 0x000000ffff037224 */ /* 0x000fe200078e00ff */
[----:B--2---:R-:W0:Y:S01]  /*1150*/  I2F.S16 R2, R2 ;  /* 0x0000000200027306 */ /* 0x004e220000101400 */
[----:B------:R-:W-:Y:S05]  /*1160*/  BRA `(.L_x_26617) ;  /* 0x00000cc000007947 */ /* 0x000fea0003800000 */
.L_x_26613:
        /* <DEDUP_REMOVED lines=9> */
.L_x_26621:
[----:B------:R-:W2:Y:S01]  /*1200*/  LDG.E.U16 R2, [R4.64] ;  /* 0x0000002404027981 */ /* 0x000ea2000c1e1500 */
[----:B------:R-:W-:Y:S01]  /*1210*/  IMAD.MOV.U32 R3, RZ, RZ, RZ ;  /* 0x000000ffff037224 */ /* 0x000fe200078e00ff */
[----:B--2---:R-:W-:Y:S01]  /*1220*/  HADD2.F32 R2, -RZ, R2.H0_H0 ;  /* 0x20000002ff027230 */ /* 0x004fe20000004100 */
[----:B------:R-:W-:Y:S05]  /*1230*/  BRA `(.L_x_26617) ;  /* 0x00000bf000007947 */ /* 0x000fea0003800000 */
.L_x_26620:
        /* <DEDUP_REMOVED lines=8> */
.L_x_26623:
[----:B------:R-:W2:Y:S02]  /*12c0*/  LDG.E R2, [R4.64] ;  /* 0x0000002404027981 */ /* 0x000ea4000c1e1900 */
[--C-:B--2---:R-:W-:Y:S02]  /*12d0*/  HADD2.F32 R3, -RZ, R2.reuse.H1_H1 ;  /* 0x30000002ff037230 */ /* 0x104fe40000004100 */
[----:B------:R-:W-:Y:S01]  /*12e0*/  HADD2.F32 R2, -RZ, R2.H0_H0 ;  /* 0x20000002ff027230 */ /* 0x000fe20000004100 */
[----:B------:R-:W-:Y:S05]  /*12f0*/  BRA `(.L_x_26617) ;  /* 0x00000b3000007947 */ /* 0x000fea0003800000 */
.L_x_26622:
[----:B------:R-:W2:Y:S01]  /*1300*/  LDG.E.64 R4, [R4.64] ;  /* 0x0000002404047981 */ /* 0x000ea2000c1e1b00 */
[----:B------:R-:W-:Y:S01]  /*1310*/  IMAD.MOV.U32 R3, RZ, RZ, RZ ;  /* 0x000000ffff037224 */ /* 0x000fe200078e00ff */
[----:B--2---:R-:W0:Y:S01]  /*1320*/  F2F.F32.F64 R2, R4 ;  /* 0x0000000400027310 */ /* 0x004e220000301000 */
[----:B------:R-:W0:-:S14]  /*1330*/  DSETP.GEU.AND P0, PT, |R4|, c[0x2][0x0], PT ;  /* 0x008000000400762a */ /* 0x000e1c0003f0e200 */
[----:B0-----:R-:W-:Y:S01]  /*1340*/  @!P0 FMUL R2, R2, 1.175494350822287508e-38 ;  /* 0x0080000002028820 */ /* 0x001fe20000400000 */
[----:B------:R-:W-:Y:S05]  /*1350*/  BRA `(.L_x_26617) ;  /* 0x00000ad000007947 */ /* 0x000fea0003800000 */
.L_x_26612:
        /* <DEDUP_REMOVED lines=13> */
.L_x_26626:
        /* <DEDUP_REMOVED lines=8> */
.L_x_26625:
        /* <DEDUP_REMOVED lines=27> */
.L_x_26628:
        /* <DEDUP_REMOVED lines=14> */
.L_x_26627:
[----:B------:R-:W2:Y:S01]  /*1740*/  LDG.E.U16 R2, [R4.64] ;  /* 0x0000002404027981 */ /* 0x000ea2000c1e1500 */
[----:B------:R-:W-:Y:S01]  /*1750*/  IMAD.MOV.U32 R3, RZ, RZ, RZ ;  /* 0x000000ffff037224 */ /* 0x000fe200078e00ff */
[----:B--2---:R-:W-:Y:S01]  /*1760*/  PRMT R2, RZ, 0x5410, R2 ;  /* 0x00005410ff027816 */ /* 0x004fe20000000002 */
[----:B------:R-:W-:Y:S05]  /*1770*/  BRA `(.L_x_26617) ;  /* 0x000006b000007947 */ /* 0x000fea0003800000 */
.L_x_26624:
        /* <DEDUP_REMOVED lines=12> */
.L_x_26631:
        /* <DEDUP_REMOVED lines=20> */
.L_x_26633:
[----:B------:R-:W-:Y:S05]  /*1980*/  BSYNC B0 ;  /* 0x0000000000007941 */ /* 0x000fea0003800000 */
.L_x_26632:
[----:B------:R-:W-:Y:S01]  /*1990*/  IMAD.SHL.U32 R2, R2, 0x100000, RZ ;  /* 0x0010000002027824 */ /* 0x000fe200078e00ff */
[----:B------:R-:W-:-:S04]  /*19a0*/  LEA R5, R0, 0x3b800000, 0x17 ;  /* 0x3b80000000057811 */ /* 0x000fc800078eb8ff */
[----:B------:R-:W-:Y:S01]  /*19b0*/  LOP3.LUT R2, R5, R2, R6, 0xfe, !PT ;  /* 0x0000000205027212 */ /* 0x000fe200078efe06 */
[----:B------:R-:W-:Y:S05]  /*19c0*/  BRA `(.L_x_26617) ;  /* 0x0000046000007947 */ /* 0x000fea0003800000 */
.L_x_26630:
        /* <DEDUP_REMOVED lines=20> */
.L_x_26635:
[----:B------:R-:W-:Y:S05]  /*1b10*/  BSYNC B0 ;  /* 0x0000000000007941 */ /* 0x000fea0003800000 */
.L_x_26634:
[----:B------:R-:W-:Y:S01]  /*1b20*/  IMAD.SHL.U32 R2, R2, 0x200000, RZ ;  /* 0x0020000002027824 */ /* 0x000fe200078e00ff */
[----:B------:R-:W-:-:S04]  /*1b30*/  LEA R5, R0, 0x37800000, 0x17 ;  /* 0x3780000000057811 */ /* 0x000fc800078eb8ff */
[----:B------:R-:W-:Y:S01]  /*1b40*/  LOP3.LUT R2, R5, R2, R6, 0xfe, !PT ;  /* 0x0000000205027212 */ /* 0x000fe200078efe06 */
[----:B------:R-:W-:Y:S05]  /*1b50*/  BRA `(.L_x_26617) ;  /* 0x000002d000007947 */ /* 0x000fea0003800000 */
.L_x_26629:
        /* <DEDUP_REMOVED lines=14> */
.L_x_26639:
[----:B------:R-:W-:Y:S05]  /*1c40*/  BSYNC B0 ;  /* 0x0000000000007941 */ /* 0x000fea0003800000 */
.L_x_26638:
[----:B------:R-:W-:Y:S01]  /*1c50*/  IMAD.MOV.U32 R3, RZ, RZ, RZ ;  /* 0x000000ffff037224 */ /* 0x000fe200078e00ff */
[----:B------:R-:W-:Y:S05]  /*1c60*/  BRA `(.L_x_26617) ;  /* 0x000001c000007947 */ /* 0x000fea0003800000 */
.L_x_26616:
        /* <DEDUP_REMOVED lines=21> */
.L_x_26637:
[----:B------:R-:W2:Y:S01]  /*1dc0*/  LDG.E.64 R4, [R4.64] ;  /* 0x0000002404047981 */ /* 0x000ea2000c1e1b00 */
[----:B------:R-:W-:Y:S01]  /*1dd0*/  IMAD.MOV.U32 R3, RZ, RZ, RZ ;  /* 0x000000ffff037224 */ /* 0x000fe200078e00ff */
[----:B--2---:R0:W1:Y:S01]  /*1de0*/  I2F.U64 R2, R4 ;  /* 0x0000000400027312 */ /* 0x0040620000301000 */
[----:B------:R-:W-:Y:S05]  /*1df0*/  BRA `(.L_x_26617) ;  /* 0x0000003000007947 */ /* 0x000fea0003800000 */
.L_x_26636:
[----:B------:R-:W2:Y:S01]  /*1e00*/  LDG.E R2, [R4.64] ;  /* 0x0000002404027981 */ /* 0x000ea2000c1e1900 */
[----:B------:R-:W-:Y:S01]  /*1e10*/  IMAD.MOV.U32 R3, RZ, RZ, RZ ;  /* 0x000000ffff037224 */ /* 0x000fe200078e00ff */
[----:B--2---:R-:W0:Y:S06]  /*1e20*/  I2F.U32 R2, R2 ;  /* 0x0000000200027306 */ /* 0x004e2c0000201000 */
.L_x_26617:
[----:B------:R-:W-:Y:S05]  /*1e30*/  BSYNC B6 ;  /* 0x0000000000067941 */ /* 0x000fea0003800000 */
.L_x_26611:
[----:B------:R-:W2:Y:S01]  /*1e40*/  LDC.U8 R6, c[0x0][0x378] ;  /* 0x0000de00ff067b82 */ /* 0x000ea20000000000 */
[CC--:B01---5:R-:W-:Y:S02]  /*1e50*/  FMUL.FTZ R0, R3.reuse, R2.reuse ;  /* 0x0000000203007220 */ /* 0x0e3fe40000410000 */
[C---:B------:R-:W-:Y:S02]  /*1e60*/  FMUL.FTZ R5, R3.reuse, R3 ;  /* 0x0000000303057220 */ /* 0x040fe40000410000 */
[----:B------:R-:W-:-:S02]  /*1e70*/  FFMA.FTZ R3, R3, R2, R0 ;  /* 0x0000000203037223 */ /* 0x000fc40000010000 */
[----:B------:R-:W-:Y:S01]  /*1e80*/  FFMA.FTZ R2, R2, R2, -R5 ;  /* 0x0000000202027223 */ /* 0x000fe20000010805 */
        /* <DEDUP_REMOVED lines=14> */
.L_x_26643:
[----:B------:R-:W0:Y:S02]  /*1f70*/  F2I.S64.TRUNC R2, R2 ;  /* 0x0000000200027311 */ /* 0x000e24000020d900 */
[----:B0-----:R-:W-:-:S05]  /*1f80*/  IMAD.MOV.U32 R5, RZ, RZ, R2 ;  /* 0x000000ffff057224 */ /* 0x001fca00078e0002 */
[----:B------:R0:W-:Y:S01]  /*1f90*/  STG.E.U8 [R16.64], R5 ;  /* 0x0000000510007986 */ /* 0x0001e2000c101124 */
[----:B------:R-:W-:Y:S05]  /*1fa0*/  BRA `(.L_x_26645) ;  /* 0x00000d4000007947 */ /* 0x000fea0003800000 */
.L_x_26642:
        /* <DEDUP_REMOVED lines=9> */
.L_x_26647:
[----:B------:R-:W0:Y:S02]  /*2040*/  F2I.FTZ.TRUNC.NTZ R3, R2 ;  /* 0x0000000200037305 */ /* 0x000e24000021f100 */
[----:B0-----:R0:W-:Y:S01]  /*2050*/  STG.E [R16.64], R3 ;  /* 0x0000000310007986 */ /* 0x0011e2000c101924 */
[----:B------:R-:W-:Y:S05]  /*2060*/  BRA `(.L_x_26645) ;  /* 0x00000c8000007947 */ /* 0x000fea0003800000 */
.L_x_26646:
[----:B------:R-:W0:Y:S02]  /*2070*/  F2I.FTZ.TRUNC.NTZ R3, R2 ;  /* 0x0000000200037305 */ /* 0x000e24000021f100 */
[----:B0-----:R0:W-:Y:S01]  /*2080*/  STG.E.U16 [R16.64], R3 ;  /* 0x0000000310007986 */ /* 0x0011e2000c101524 */
[----:B------:R-:W-:Y:S05]  /*2090*/  BRA `(.L_x_26645) ;  /* 0x00000c5000007947 */ /* 0x000fea0003800000 */
.L_x_26641:
        /* <DEDUP_REMOVED lines=8> */
.L_x_26649:
[----:B------:R-:W-:-:S05]  /*2120*/  F2FP.PACK_AB R2, RZ, R2 ;  /* 0x00000002ff02723e */ /* 0x000fca00000000ff */
[----:B------:R0:W-:Y:S01]  /*2130*/  STG.E.U16 [R16.64], R2 ;  /* 0x0000000210007986 */ /* 0x0001e2000c101524 */
[----:B------:R-:W-:Y:S05]  /*2140*/  BRA `(.L_x_26645) ;  /* 0x00000ba000007947 */ /* 0x000fea0003800000 */
.L_x_26648:
        /* <DEDUP_REMOVED lines=8> */
.L_x_26651:
[----:B------:R-:W-:-:S05]  /*21d0*/  F2FP.PACK_AB R3, R3, R2 ;  /* 0x000000020303723e */ /* 0x000fca00000000ff */
[----:B------:R0:W-:Y:S01]  /*21e0*/  STG.E [R16.64], R3 ;  /* 0x0000000310007986 */ /* 0x0001e2000c101924 */
[----:B------:R-:W-:Y:S05]  /*21f0*/  BRA `(.L_x_26645) ;  /* 0x00000af000007947 */ /* 0x000fea0003800000 */
.L_x_26650:
[----:B------:R-:W-:-:S06]  /*2200*/  FMUL.FTZ R2, R2, 1 ;  /* 0x3f80000002027820 */ /* 0x000fcc0000410000 */
[----:B------:R-:W0:Y:S02]  /*2210*/  F2F.F64.F32 R2, R2 ;  /* 0x0000000200027310 */ /* 0x000e240000201800 */
[----:B0-----:R0:W-:Y:S01]  /*2220*/  STG.E.64 [R16.64], R2 ;  /* 0x0000000210007986 */ /* 0x0011e2000c101b24 */
[----:B------:R-:W-:Y:S05]  /*2230*/  BRA `(.L_x_26645) ;  /* 0x00000ab000007947 */ /* 0x000fea0003800000 */
.L_x_26640:
        /* <DEDUP_REMOVED lines=8> */
[----:B------:R-:W-:Y:S02]  /*22c0*/  FSETP.NEU.FTZ.AND P0, PT, R2, RZ, PT ;  /* 0x000000ff0200720b */ /* 0x000fe40003f1d000 */
[----:B------:R-:W-:-:S04]  /*22d0*/  FSETP.NEU.FTZ.AND P1, PT, R3, RZ, PT ;  /* 0x000000ff0300720b */ /* 0x000fc80003f3d000 */
[----:B------:R-:W-:-:S04]  /*22e0*/  PLOP3.LUT P0, PT, P0, P1, PT, 0xa8, 0x0 ;  /* 0x000000000000781c */ /* 0x000fc80000703570 */
[----:B------:R-:W-:-:S05]  /*22f0*/  SEL R3, RZ, 0x1, !P0 ;  /* 0x00000001ff037807 */ /* 0x000fca0004000000 */
[----:B------:R0:W-:Y:S01]  /*2300*/  STG.E.U8 [R16.64], R3 ;  /* 0x0000000310007986 */ /* 0x0001e2000c101124 */
[----:B------:R-:W-:Y:S05]  /*2310*/  BRA `(.L_x_26645) ;  /* 0x000009d000007947 */ /* 0x000fea0003800000 */
.L_x_26654:
[----:B------:R-:W-:Y:S02]  /*2320*/  FMUL.FTZ R6, R3, 1 ;  /* 0x3f80000003067820 */ /* 0x000fe40000410000 */
[----:B------:R-:W-:-:S04]  /*2330*/  FMUL.FTZ R4, R2, 1 ;  /* 0x3f80000002047820 */ /* 0x000fc80000410000 */
[----:B------:R-:W-:Y:S08]  /*2340*/  F2F.F64.F32 R6, R6 ;  /* 0x0000000600067310 */ /* 0x000ff00000201800 */
[----:B------:R-:W0:Y:S02]  /*2350*/  F2F.F64.F32 R4, R4 ;  /* 0x0000000400047310 */ /* 0x000e240000201800 */
[----:B0-----:R0:W-:Y:S01]  /*2360*/  STG.E.128 [R16.64], R4 ;  /* 0x0000000410007986 */ /* 0x0011e2000c101d24 */
[----:B------:R-:W-:Y:S05]  /*2370*/  BRA `(.L_x_26645) ;  /* 0x0000097000007947 */ /* 0x000fea0003800000 */
.L_x_26653:
        /* <DEDUP_REMOVED lines=20> */
.L_x_26658:
[----:B------:R-:W-:Y:S05]  /*24c0*/  BSYNC B0 ;  /* 0x0000000000007941 */ /* 0x000fea0003800000 */
.L_x_26657:
[----:B------:R-:W-:-:S05]  /*24d0*/  LOP3.LUT R5, R0, R5, RZ, 0xfc, !PT ;  /* 0x0000000500057212 */ /* 0x000fca00078efcff */
[----:B------:R0:W-:Y:S01]  /*24e0*/  STG.E.U8 [R16.64], R5 ;  /* 0x0000000510007986 */ /* 0x0001e2000c101124 */
[----:B------:R-:W-:Y:S05]  /*24f0*/  BRA `(.L_x_26645) ;  /* 0x000007f000007947 */ /* 0x000fea0003800000 */
.L_x_26656:
        /* <DEDUP_REMOVED lines=12> */
.L_x_26660:
[----:B------:R-:W-:Y:S01]  /*25c0*/  IMAD.MOV.U32 R0, RZ, RZ, 0x7f ;  /* 0x0000007fff007424 */ /* 0x000fe200078e00ff */
[----:B------:R-:W-:-:S04]  /*25d0*/  ISETP.GT.U32.AND P0, PT, R4, 0x7f800000, PT ;  /* 0x7f8000000400780c */ /* 0x000fc80003f04070 */
[----:B------:R-:W-:-:S04]  /*25e0*/  SEL R0, R0, 0x7c, P0 ;  /* 0x0000007c00007807 */ /* 0x000fc80000000000 */
.L_x_26661:
[----:B------:R-:W-:Y:S05]  /*25f0*/  BSYNC B0 ;  /* 0x0000000000007941 */ /* 0x000fea0003800000 */
.L_x_26659:
[----:B------:R-:W-:-:S04]  /*2600*/  LOP3.LUT R2, R2, 0x80000000, RZ, 0xc0, !PT ;  /* 0x8000000002027812 */ /* 0x000fc800078ec0ff */
[----:B------:R-:W-:-:S04]  /*2610*/  SHF.R.U32.HI R3, RZ, 0x18, R2 ;  /* 0x00000018ff037819 */ /* 0x000fc80000011602 */
[----:B------:R-:W-:-:S05]  /*2620*/  LOP3.LUT R3, R0, R3, RZ, 0xfc, !PT ;  /* 0x0000000300037212 */ /* 0x000fca00078efcff */
[----:B------:R0:W-:Y:S01]  /*2630*/  STG.E.U8 [R16.64], R3 ;  /* 0x0000000310007986 */ /* 0x0001e2000c101124 */
[----:B------:R-:W-:Y:S05]  /*2640*/  BRA `(.L_x_26645) ;  /* 0x000006a000007947 */ /* 0x000fea0003800000 */
.L_x_26655:
[----:B------:R-:W-:-:S05]  /*2650*/  F2FP.BF16.PACK_AB R2, RZ, R2 ;  /* 0x00000002ff02723e */ /* 0x000fca00000010ff */
[----:B------:R0:W-:Y:S01]  /*2660*/  STG.E.U16 [R16.64], R2 ;  /* 0x0000000210007986 */ /* 0x0001e2000c101524 */
[----:B------:R-:W-:Y:S05]  /*2670*/  BRA `(.L_x_26645) ;  /* 0x0000067000007947 */ /* 0x000fea0003800000 */
.L_x_26652:
        /* <DEDUP_REMOVED lines=11> */
.L_x_26664:
        /* <DEDUP_REMOVED lines=16> */
.L_x_26667:
[----:B------:R-:W-:-:S04]  /*2830*/  LOP3.LUT R2, R2, 0x80000000, RZ, 0xc0, !PT ;  /* 0x8000000002027812 */ /* 0x000fc800078ec0ff */
[----:B------:R-:W-:-:S04]  /*2840*/  SHF.R.U32.HI R3, RZ, 0x18, R2 ;  /* 0x00000018ff037819 */ /* 0x000fc80000011602 */
[----:B------:R-:W-:-:S04]  /*2850*/  LOP3.LUT R0, R0, R3, RZ, 0xfc, !PT ;  /* 0x0000000300007212 */ /* 0x000fc800078efcff */
[----:B------:R-:W-:Y:S02]  /*2860*/  PRMT R8, R0, 0x7610, R8 ;  /* 0x0000761000087816 */ /* 0x000fe40000000008 */
.L_x_26666:
[----:B------:R-:W-:Y:S05]  /*2870*/  BSYNC B0 ;  /* 0x0000000000007941 */ /* 0x000fea0003800000 */
.L_x_26665:
[----:B------:R0:W-:Y:S01]  /*2880*/  STG.E.U8 [R16.64], R8 ;  /* 0x0000000810007986 */ /* 0x0001e2000c101124 */
[----:B------:R-:W-:Y:S05]  /*2890*/  BRA `(.L_x_26645) ;  /* 0x0000045000007947 */ /* 0x000fea0003800000 */
.L_x_26663:
        /* <DEDUP_REMOVED lines=16> */
.L_x_26670:
[----:B------:R-:W-:-:S04]  /*29a0*/  LOP3.LUT R2, R2, 0x80000000, RZ, 0xc0, !PT ;  /* 0x8000000002027812 */ /* 0x000fc800078ec0ff */
[----:B------:R-:W-:-:S04]  /*29b0*/  SHF.R.U32.HI R3, RZ, 0x18, R2 ;  /* 0x00000018ff037819 */ /* 0x000fc80000011602 */
[----:B------:R-:W-:-:S04]  /*29c0*/  LOP3.LUT R0, R0, R3, RZ, 0xfc, !PT ;  /* 0x0000000300007212 */ /* 0x000fc800078efcff */
[----:B------:R-:W-:Y:S02]  /*29d0*/  PRMT R8, R0, 0x7610, R8 ;  /* 0x0000761000087816 */ /* 0x000fe40000000008 */
.L_x_26669:
[----:B------:R-:W-:Y:S05]  /*29e0*/  BSYNC B0 ;  /* 0x0000000000007941 */ /* 0x000fea0003800000 */
.L_x_26668:
[----:B------:R0:W-:Y:S01]  /*29f0*/  STG.E.U8 [R16.64], R8 ;  /* 0x0000000810007986 */ /* 0x0001e2000c101124 */
[----:B------:R-:W-:Y:S05]  /*2a00*/  BRA `(.L_x_26645) ;  /* 0x000002e000007947 */ /* 0x000fea0003800000 */
.L_x_26662:
        /* <DEDUP_REMOVED lines=21> */
.L_x_26644:
        /* <DEDUP_REMOVED lines=20> */
.L_x_26672:
[----:B------:R-:W0:Y:S02]  /*2ca0*/  F2I.U64.TRUNC R2, R2 ;  /* 0x0000000200027311 */ /* 0x000e24000020d800 */
[----:B0-----:R0:W-:Y:S01]  /*2cb0*/  STG.E.64 [R16.64], R2 ;  /* 0x0000000210007986 */ /* 0x0011e2000c101b24 */
[----:B------:R-:W-:Y:S05]  /*2cc0*/  BRA `(.L_x_26645) ;  /* 0x0000002000007947 */ /* 0x000fea0003800000 */
.L_x_26671:
[----:B------:R-:W0:Y:S02]  /*2cd0*/  F2I.FTZ.U32.TRUNC.NTZ R3, R2 ;  /* 0x0000000200037305 */ /* 0x000e24000021f000 */
[----:B0-----:R0:W-:Y:S02]  /*2ce0*/  STG.E [R16.64], R3 ;  /* 0x0000000310007986 */ /* 0x0011e4000c101924 */
.L_x_26645:
[----:B------:R-:W-:-:S05]  /*2cf0*/  IMAD R18, R18, 0x200, R23 ;  /* 0x0000020012127824 */ /* 0x000fca00078e0217 */
[----:B------:R-:W-:Y:S02]  /*2d00*/  IADD3 R19, R18, 0x80, RZ ;  /* 0x0000008012137810 */ /* 0x000fe40007ffe0ff */
.L_x_26609:
[----:B------:R-:W-:Y:S05]  /*2d10*/  BSYNC B7 ;  /* 0x0000000000077941 */ /* 0x000fea0003800000 */
.L_x_26608:
        /* <DEDUP_REMOVED lines=231> */
.L_x_26675:
        /* <DEDUP_REMOVED lines=21> */
.L_x_26680:
[----:B------:R-:W2:Y:S01]  /*3ce0*/  LDG.E.U8 R2, [R4.64] ;  /* 0x0000002404027981 */ /* 0x000ea2000c1e1100 */
[----:B------:R-:W-:Y:S01]  /*3cf0*/  IMAD.MOV.U32 R3, RZ, RZ, RZ ;  /* 0x000000ffff037224 */ /* 0x000fe200078e00ff */
[----:B--2---:R-:W0:Y:S01]  /*3d00*/  I2F.U16 R2, R2 ;  /* 0x0000000200027306 */ /* 0x004e220000101000 */
[----:B------:R-:W-:Y:S05]  /*3d10*/  BRA `(.L_x_26682) ;  /* 0x00000de000007947 */ /* 0x000fea0003800000 */
.L_x_26679:
        /* <DEDUP_REMOVED lines=10> */
.L_x_26684:
[----:B------:R-:W2:Y:S01]  /*3dc0*/  LDG.E R2, [R4.64] ;  /* 0x0000002404027981 */ /* 0x000ea2000c1e1900 */
[----:B------:R-:W-:Y:S01]  /*3dd0*/  IMAD.MOV.U32 R3, RZ, RZ, RZ ;  /* 0x000000ffff037224 */ /* 0x000fe200078e00ff */
[----:B--2---:R-:W0:Y:S01]  /*3de0*/  I2F R2, R2 ;  /* 0x0000000200027306 */ /* 0x004e220000201400 */
[----:B------:R-:W-:Y:S05]  /*3df0*/  BRA `(.L_x_26682) ;  /* 0x00000d0000007947 */ /* 0x000fea0003800000 */
.L_x_26683:
[----:B------:R-:W2:Y:S01]  /*3e00*/  LDG.E.U16 R2, [R4.64] ;  /* 0x0000002404027981 */ /* 0x000ea2000c1e1500 */
[----:B------:R-:W-:Y:S01]  /*3e10*/  IMAD.MOV.U32 R3, RZ, RZ, RZ ;  /* 0x000000ffff037224 */ /* 0x000fe200078e00ff */
[----:B--2---:R-:W0:Y:S01]  /*3e20*/  I2F.S16 R2, R2 ;  /* 0x0000000200027306 */ /* 0x004e220000101400 */
[----:B------:R-:W-:Y:S05]  /*3e30*/  BRA `(.L_x_26682) ;  /* 0x00000cc000007947 */ /* 0x000fea0003800000 */
.L_x_26678:
        /* <DEDUP_REMOVED lines=9> */
.L_x_26686:
[----:B------:R-:W2:Y:S01]  /*3ed0*/  LDG.E.U16 R2, [R4.64] ;  /* 0x0000002404027981 */ /* 0x000ea2000c1e1500 */
[----:B------:R-:W-:Y:S01]  /*3ee0*/  IMAD.MOV.U32 R3, RZ, RZ, RZ ;  /* 0x000000ffff037224 */ /* 0x000fe200078e00ff */
[----:B--2---:R-:W-:Y:S01]  /*3ef0*/  HADD2.F32 R2, -RZ, R2.H0_H0 ;  /* 0x20000002ff027230 */ /* 0x004fe20000004100 */
[----:B------:R-:W-:Y:S05]  /*3f00*/  BRA `(.L_x_26682) ;  /* 0x00000bf000007947 */ /* 0x000fea0003800000 */
.L_x_26685:
        /* <DEDUP_REMOVED lines=8> */
.L_x_26688:
[----:B------:R-:W2:Y:S02]  /*3f90*/  LDG.E R2, [R4.64] ;  /* 0x0000002404027981 */ /* 0x000ea4000c1e1900 */
[--C-:B--2---:R-:W-:Y:S02]  /*3fa0*/  HADD2.F32 R3, -RZ, R2.reuse.H1_H1 ;  /* 0x30000002ff037230 */ /* 0x104fe40000004100 */
[----:B------:R-:W-:Y:S01]  /*3fb0*/  HADD2.F32 R2, -RZ, R2.H0_H0 ;  /* 0x20000002ff027230 */ /* 0x000fe20000004100 */
[----:B------:R-:W-:Y:S05]  /*3fc0*/  BRA `(.L_x_26682) ;  /* 0x00000b3000007947 */ /* 0x000fea0003800000 */
.L_x_26687:
[----:B------:R-:W2:Y:S01]  /*3fd0*/  LDG.E.64 R4, [R4.64] ;  /* 0x0000002404047981 */ /* 0x000ea2000c1e1b00 */
[----:B------:R-:W-:Y:S01]  /*3fe0*/  IMAD.MOV.U32 R3, RZ, RZ, RZ ;  /* 0x000000ffff037224 */ /* 0x000fe200078e00ff */
[----:B--2---:R-:W0:Y:S01]  /*3ff0*/  F2F.F32.F64 R2, R4 ;  /* 0x0000000400027310 */ /* 0x004e220000301000 */
[----:B------:R-:W0:-:S14]  /*4000*/  DSETP.GEU.AND P0, PT, |R4|, c[0x2][0x0], PT ;  /* 0x008000000400762a */ /* 0x000e1c0003f0e200 */
[----:B0-----:R-:W-:Y:S01]  /*4010*/  @!P0 FMUL R2, R2, 1.175494350822287508e-38 ;  /* 0x0080000002028820 */ /* 0x001fe20000400000 */
[----:B------:R-:W-:Y:S05]  /*4020*/  BRA `(.L_x_26682) ;  /* 0x00000ad000007947 */ /* 0x000fea0003800000 */
.L_x_26677:
        /* <DEDUP_REMOVED lines=13> */
.L_x_26691:
        /* <DEDUP_REMOVED lines=8> */
.L_x_26690:
        /* <DEDUP_REMOVED lines=27> */
.L_x_26693:
        /* <DEDUP_REMOVED lines=14> */
.L_x_26692:
[----:B------:R-:W2:Y:S01]  /*4410*/  LDG.E.U16 R2, [R4.64] ;  /* 0x0000002404027981 */ /* 0x000ea2000c1e1500 */
[----:B------:R-:W-:Y:S01]  /*4420*/  IMAD.MOV.U32 R3, RZ, RZ, RZ ;  /* 0x000000ffff037224 */ /* 0x000fe200078e00ff */
[----:B--2---:R-:W-:Y:S01]  /*4430*/  PRMT R2, RZ, 0x5410, R2 ;  /* 0x00005410ff027816 */ /* 0x004fe20000000002 */
[----:B------:R-:W-:Y:S05]  /*4440*/  BRA `(.L_x_26682) ;  /* 0x000006b000007947 */ /* 0x000fea0003800000 */
.L_x_26689:
        /* <DEDUP_REMOVED lines=12> */
.L_x_26696:
        /* <DEDUP_REMOVED lines=20> */
.L_x_26698:
[----:B------:R-:W-:Y:S05]  /*4650*/  BSYNC B0 ;  /* 0x0000000000007941 */ /* 0x000fea0003800000 */
.L_x_26697:
[----:B------:R-:W-:Y:S01]  /*4660*/  IMAD.SHL.U32 R2, R2, 0x100000, RZ ;  /* 0x0010000002027824 */ /* 0x000fe200078e00ff */
[----:B------:R-:W-:-:S04]  /*4670*/  LEA R5, R0, 0x3b800000, 0x17 ;  /* 0x3b80000000057811 */ /* 0x000fc800078eb8ff */
[----:B------:R-:W-:Y:S01]  /*4680*/  LOP3.LUT R2, R5, R2, R6, 0xfe, !PT ;  /* 0x0000000205027212 */ /* 0x000fe200078efe06 */
[----:B------:R-:W-:Y:S05]  /*4690*/  BRA `(.L_x_26682) ;  /* 0x0000046000007947 */ /* 0x000fea0003800000 */
.L_x_26695:
        /* <DEDUP_REMOVED lines=20> */
.L_x_26700:
[----:B------:R-:W-:Y:S05]  /*47e0*/  BSYNC B0 ;  /* 0x0000000000007941 */ /* 0x000fea0003800000 */
.L_x_26699:
[----:B------:R-:W-:Y:S01]  /*47f0*/  IMAD.SHL.U32 R2, R2, 0x200000, RZ ;  /* 0x0020000002027824 */ /* 0x000fe200078e00ff */
[----:B------:R-:W-:-:S04]  /*4800*/  LEA R5, R0, 0x37800000, 0x17 ;  /* 0x3780000000057811 */ /* 0x000fc800078eb8ff */
[----:B------:R-:W-:Y:S01]  /*4810*/  LOP3.LUT R2, R5, R2, R6, 0xfe, !PT ;  /* 0x0000000205027212 */ /* 0x000fe200078efe06 */
[----:B------:R-:W-:Y:S05]  /*4820*/  BRA `(.L_x_26682) ;  /* 0x000002d000007947 */ /* 0x000fea0003800000 */
.L_x_26694:
        /* <DEDUP_REMOVED lines=14> */
.L_x_26704:
[----:B------:R-:W-:Y:S05]  /*4910*/  BSYNC B0 ;  /* 0x0000000000007941 */ /* 0x000fea0003800000 */
.L_x_26703:
[----:B------:R-:W-:Y:S01]  /*4920*/  IMAD.MOV.U32 R3, RZ, RZ, RZ ;  /* 0x000000ffff037224 */ /* 0x000fe200078e00ff */
[----:B------:R-:W-:Y:S05]  /*4930*/  BRA `(.L_x_26682) ;  /* 0x000001c000007947 */ /* 0x000fea0003800000 */
.L_x_26681:
        /* <DEDUP_REMOVED lines=21> */
.L_x_26702:
[----:B------:R-:W2:Y:S01]  /*4a90*/  LDG.E.64 R4, [R4.64] ;  /* 0x0000002404047981 */ /* 0x000ea2000c1e1b00 */
[----:B------:R-:W-:Y:S01]  /*4aa0*/  IMAD.MOV.U32 R3, RZ, RZ, RZ ;  /* 0x000000ffff037224 */ /* 0x000fe200078e00ff */
[----:B--2---:R0:W1:Y:S01]  /*4ab0*/  I2F.U64 R2, R4 ;  /* 0x0000000400027312 */ /* 0x0040620000301000 */
[----:B------:R-:W-:Y:S05]  /*4ac0*/  BRA `(.L_x_26682) ;  /* 0x0000003000007947 */ /* 0x000fea0003800000 */
.L_x_26701:
[----:B------:R-:W2:Y:S01]  /*4ad0*/  LDG.E R2, [R4.64] ;  /* 0x0000002404027981 */ /* 0x000ea2000c1e1900 */
[----:B------:R-:W-:Y:S01]  /*4ae0*/  IMAD.MOV.U32 R3, RZ, RZ, RZ ;  /* 0x000000ffff037224 */ /* 0x000fe200078e00ff */
[----:B--2---:R-:W0:Y:S06]  /*4af0*/  I2F.U32 R2, R2 ;  /* 0x0000000200027306 */ /* 0x004e2c0000201000 */
.L_x_26682:
[----:B------:R-:W-:Y:S05]  /*4b00*/  BSYNC B6 ;  /* 0x0000000000067941 */ /* 0x000fea0003800000 */
.L_x_26676:
        /* <DEDUP_REMOVED lines=19> */
.L_x_26708:
[----:B------:R-:W0:Y:S02]  /*4c40*/  F2I.S64.TRUNC R2, R2 ;  /* 0x0000000200027311 */ /* 0x000e24000020d900 */
[----:B0-----:R-:W-:-:S05]  /*4c50*/  IMAD.MOV.U32 R5, RZ, RZ, R2 ;  /* 0x000000ffff057224 */ /* 0x001fca00078e0002 */
[----:B------:R0:W-:Y:S01]  /*4c60*/  STG.E.U8 [R16.64], R5 ;  /* 0x0000000510007986 */ /* 0x0001e2000c101124 */
[----:B------:R-:W-:Y:S05]  /*4c70*/  BRA `(.L_x_26710) ;  /* 0x00000d4000007947 */ /* 0x000fea0003800000 */
.L_x_26707:
        /* <DEDUP_REMOVED lines=9> */
.L_x_26712:
[----:B------:R-:W0:Y:S02]  /*4d10*/  F2I.FTZ.TRUNC.NTZ R3, R2 ;  /* 0x0000000200037305 */ /* 0x000e24000021f100 */
[----:B0-----:R0:W-:Y:S01]  /*4d20*/  STG.E [R16.64], R3 ;  /* 0x0000000310007986 */ /* 0x0011e2000c101924 */
[----:B------:R-:W-:Y:S05]  /*4d30*/  BRA `(.L_x_26710) ;  /* 0x00000c8000007947 */ /* 0x000fea0003800000 */
.L_x_26711:
[----:B------:R-:W0:Y:S02]  /*4d40*/  F2I.FTZ.TRUNC.NTZ R3, R2 ;  /* 0x0000000200037305 */ /* 0x000e24000021f100 */
[----:B0-----:R0:W-:Y:S01]  /*4d50*/  STG.E.U16 [R16.64], R3 ;  /* 0x0000000310007986 */ /* 0x0011e2000c101524 */
[----:B------:R-:W-:Y:S05]  /*4d60*/  BRA `(.L_x_26710) ;  /* 0x00000c5000007947 */ /* 0x000fea0003800000 */
.L_x_26706:
        /* <DEDUP_REMOVED lines=8> */
.L_x_26714:
[----:B------:R-:W-:-:S05]  /*4df0*/  F2FP.PACK_AB R2, RZ, R2 ;  /* 0x00000002ff02723e */ /* 0x000fca00000000ff */
[----:B------:R0:W-:Y:S01]  /*4e00*/  STG.E.U16 [R16.64], R2 ;  /* 0x0000000210007986 */ /* 0x0001e2000c101524 */
[----:B------:R-:W-:Y:S05]  /*4e10*/  BRA `(.L_x_26710) ;  /* 0x00000ba000007947 */ /* 0x000fea0003800000 */
.L_x_26713:
        /* <DEDUP_REMOVED lines=8> */
.L_x_26716:
[----:B------:R-:W-:-:S05]  /*4ea0*/  F2FP.PACK_AB R3, R3, R2 ;  /* 0x000000020303723e */ /* 0x000fca00000000ff */
[----:B------:R0:W-:Y:S01]  /*4eb0*/  STG.E [R16.64], R3 ;  /* 0x0000000310007986 */ /* 0x0001e2000c101924 */
[----:B------:R-:W-:Y:S05]  /*4ec0*/  BRA `(.L_x_26710) ;  /* 0x00000af000007947 */ /* 0x000fea0003800000 */
.L_x_26715:
[----:B------:R-:W-:-:S06]  /*4ed0*/  FMUL.FTZ R2, R2, 1 ;  /* 0x3f80000002027820 */ /* 0x000fcc0000410000 */
[----:B------:R-:W0:Y:S02]  /*4ee0*/  F2F.F64.F32 R2, R2 ;  /* 0x0000000200027310 */ /* 0x000e240000201800 */
[----:B0-----:R0:W-:Y:S01]  /*4ef0*/  STG.E.64 [R16.64], R2 ;  /* 0x0000000210007986 */ /* 0x0011e2000c101b24 */
[----:B------:R-:W-:Y:S05]  /*4f00*/  BRA `(.L_x_26710) ;  /* 0x00000ab000007947 */ /* 0x000fea0003800000 */
.L_x_26705:
        /* <DEDUP_REMOVED lines=14> */
.L_x_26719:
[----:B------:R-:W-:Y:S02]  /*4ff0*/  FMUL.FTZ R6, R3, 1 ;  /* 0x3f80000003067820 */ /* 0x000fe40000410000 */
[----:B------:R-:W-:-:S04]  /*5000*/  FMUL.FTZ R4, R2, 1 ;  /* 0x3f80000002047820 */ /* 0x000fc80000410000 */
[----:B------:R-:W-:Y:S08]  /*5010*/  F2F.F64.F32 R6, R6 ;  /* 0x0000000600067310 */ /* 0x000ff00000201800 */
[----:B------:R-:W0:Y:S02]  /*5020*/  F2F.F64.F32 R4, R4 ;  /* 0x0000000400047310 */ /* 0x000e240000201800 */
[----:B0-----:R0:W-:Y:S01]  /*5030*/  STG.E.128 [R16.64], R4 ;  /* 0x0000000410007986 */ /* 0x0011e2000c101d24 */
[----:B------:R-:W-:Y:S05]  /*5040*/  BRA `(.L_x_26710) ;  /* 0x0000097000007947 */ /* 0x000fea0003800000 */
.L_x_26718:
        /* <DEDUP_REMOVED lines=20> */
.L_x_26723:
[----:B------:R-:W-:Y:S05]  /*5190*/  BSYNC B0 ;  /* 0x0000000000007941 */ /* 0x000fea0003800000 */
.L_x_26722:
[----:B------:R-:W-:-:S05]  /*51a0*/  LOP3.LUT R5, R0, R5, RZ, 0xfc, !PT ;  /* 0x0000000500057212 */ /* 0x000fca00078efcff */
[----:B------:R0:W-:Y:S01]  /*51b0*/  STG.E.U8 [R16.64], R5 ;  /* 0x0000000510007986 */ /* 0x0001e2000c101124 */
[----:B------:R-:W-:Y:S05]  /*51c0*/  BRA `(.L_x_26710) ;  /* 0x000007f000007947 */ /* 0x000fea0003800000 */
.L_x_26721:
        /* <DEDUP_REMOVED lines=12> */
.L_x_26725:
[----:B------:R-:W-:Y:S01]  /*5290*/  IMAD.MOV.U32 R0, RZ, RZ, 0x7f ;  /* 0x0000007fff007424 */ /* 0x000fe200078e00ff */
[----:B------:R-:W-:-:S04]  /*52a0*/  ISETP.GT.U32.AND P0, PT, R4, 0x7f800000, PT ;  /* 0x7f8000000400780c */ /* 0x000fc80003f04070 */
[----:B------:R-:W-:-:S04]  /*52b0*/  SEL R0, R0, 0x7c, P0 ;  /* 0x0000007c00007807 */ /* 0x000fc80000000000 */
.L_x_26726:
[----:B------:R-:W-:Y:S05]  /*52c0*/  BSYNC B0 ;  /* 0x0000000000007941 */ /* 0x000fea0003800000 */
.L_x_26724:
[----:B------:R-:W-:-:S04]  /*52d0*/  LOP3.LUT R2, R2, 0x80000000, RZ, 0xc0, !PT ;  /* 0x8000000002027812 */ /* 0x000fc800078ec0ff */
[----:B------:R-:W-:-:S04]  /*52e0*/  SHF.R.U32.HI R3, RZ, 0x18, R2 ;  /* 0x00000018ff037819 */ /* 0x000fc80000011602 */
[----:B------:R-:W-:-:S05]  /*52f0*/  LOP3.LUT R3, R0, R3, RZ, 0xfc, !PT ;  /* 0x0000000300037212 */ /* 0x000fca00078efcff */
[----:B------:R0:W-:Y:S01]  /*5300*/  STG.E.U8 [R16.64], R3 ;  /* 0x0000000310007986 */ /* 0x0001e2000c101124 */
[----:B------:R-:W-:Y:S05]  /*5310*/  BRA `(.L_x_26710) ;  /* 0x000006a000007947 */ /* 0x000fea0003800000 */
.L_x_26720:
[----:B------:R-:W-:-:S05]  /*5320*/  F2FP.BF16.PACK_AB R2, RZ, R2 ;  /* 0x00000002ff02723e */ /* 0x000fca00000010ff */
[----:B------:R0:W-:Y:S01]  /*5330*/  STG.E.U16 [R16.64], R2 ;  /* 0x0000000210007986 */ /* 0x0001e2000c101524 */
[----:B------:R-:W-:Y:S05]  /*5340*/  BRA `(.L_x_26710) ;  /* 0x0000067000007947 */ /* 0x000fea0003800000 */
.L_x_26717:
        /* <DEDUP_REMOVED lines=11> */
.L_x_26729:
        /* <DEDUP_REMOVED lines=16> */
.L_x_26732:
[----:B------:R-:W-:-:S04]  /*5500*/  LOP3.LUT R2, R2, 0x80000000, RZ, 0xc0, !PT ;  /* 0x8000000002027812 */ /* 0x000fc800078ec0ff */
[----:B------:R-:W-:-:S04]  /*5510*/  SHF.R.U32.HI R3, RZ, 0x18, R2 ;  /* 0x00000018ff037819 */ /* 0x000fc80000011602 */
[----:B------:R-:W-:-:S04]  /*5520*/  LOP3.LUT R0, R0, R3, RZ, 0xfc, !PT ;  /* 0x0000000300007212 */ /* 0x000fc800078efcff */
[----:B------:R-:W-:Y:S02]  /*5530*/  PRMT R8, R0, 0x7610, R8 ;  /* 0x0000761000087816 */ /* 0x000fe40000000008 */
.L_x_26731:
[----:B------:R-:W-:Y:S05]  /*5540*/  BSYNC B0 ;  /* 0x0000000000007941 */ /* 0x000fea0003800000 */
.L_x_26730:
[----:B------:R0:W-:Y:S01]  /*5550*/  STG.E.U8 [R16.64], R8 ;  /* 0x0000000810007986 */ /* 0x0001e2000c101124 */
[----:B------:R-:W-:Y:S05]  /*5560*/  BRA `(.L_x_26710) ;  /* 0x0000045000007947 */ /* 0x000fea0003800000 */
.L_x_26728:
        /* <DEDUP_REMOVED lines=16> */
.L_x_26735:
[----:B------:R-:W-:-:S04]  /*5670*/  LOP3.LUT R2, R2, 0x80000000, RZ, 0xc0, !PT ;  /* 0x8000000002027812 */ /* 0x000fc800078ec0ff */
[----:B------:R-:W-:-:S04]  /*5680*/  SHF.R.U32.HI R3, RZ, 0x18, R2 ;  /* 0x00000018ff037819 */ /* 0x000fc80000011602 */
[----:B------:R-:W-:-:S04]  /*5690*/  LOP3.LUT R0, R0, R3, RZ, 0xfc, !PT ;  /* 0x0000000300007212 */ /* 0x000fc800078efcff */
[----:B------:R-:W-:Y:S02]  /*56a0*/  PRMT R8, R0, 0x7610, R8 ;  /* 0x0000761000087816 */ /* 0x000fe40000000008 */
.L_x_26734:
[----:B------:R-:W-:Y:S05]  /*56b0*/  BSYNC B0 ;  /* 0x0000000000007941 */ /* 0x000fea0003800000 */
.L_x_26733:
[----:B------:R0:W-:Y:S01]  /*56c0*/  STG.E.U8 [R16.64], R8 ;  /* 0x0000000810007986 */ /* 0x0001e2000c101124 */
[----:B------:R-:W-:Y:S05]  /*56d0*/  BRA `(.L_x_26710) ;  /* 0x000002e000007947 */ /* 0x000fea0003800000 */
.L_x_26727:
        /* <DEDUP_REMOVED lines=21> */
.L_x_26709:
        /* <DEDUP_REMOVED lines=20> */
.L_x_26737:
[----:B------:R-:W0:Y:S02]  /*5970*/  F2I.U64.TRUNC R2, R2 ;  /* 0x0000000200027311 */ /* 0x000e24000020d800 */
[----:B0-----:R0:W-:Y:S01]  /*5980*/  STG.E.64 [R16.64], R2 ;  /* 0x0000000210007986 */ /* 0x0011e2000c101b24 */
[----:B------:R-:W-:Y:S05]  /*5990*/  BRA `(.L_x_26710) ;  /* 0x0000002000007947 */ /* 0x000fea0003800000 */
.L_x_26736:
[----:B------:R-:W0:Y:S02]  /*59a0*/  F2I.FTZ.U32.TRUNC.NTZ R3, R2 ;  /* 0x0000000200037305 */ /* 0x000e24000021f000 */
[----:B0-----:R0:W-:Y:S02]  /*59b0*/  STG.E [R16.64], R3 ;  /* 0x0000000310007986 */ /* 0x0011e4000c101924 */
.L_x_26710:
        /* <DEDUP_REMOVED lines=231> */
.L_x_26738:
        /* <DEDUP_REMOVED lines=21> */
.L_x_26743:
[----:B------:R-:W2:Y:S01]  /*6980*/  LDG.E.U8 R2, [R4.64] ;  /* 0x0000002404027981 */ /* 0x000ea2000c1e1100 */
[----:B------:R-:W-:Y:S01]  /*6990*/  IMAD.MOV.U32 R3, RZ, RZ, RZ ;  /* 0x000000ffff037224 */ /* 0x000fe200078e00ff */
[----:B--2---:R-:W0:Y:S01]  /*69a0*/  I2F.U16 R2, R2 ;  /* 0x0000000200027306 */ /* 0x004e220000101000 */
[----:B------:R-:W-:Y:S05]  /*69b0*/  BRA `(.L_x_26745) ;  /* 0x00000de000007947 */ /* 0x000fea0003800000 */
.L_x_26742:
        /* <DEDUP_REMOVED lines=10> */
.L_x_26747:
[----:B------:R-:W2:Y:S01]  /*6a60*/  LDG.E R2, [R4.64] ;  /* 0x0000002404027981 */ /* 0x000ea2000c1e1900 */
[----:B------:R-:W-:Y:S01]  /*6a70*/  IMAD.MOV.U32 R3, RZ, RZ, RZ ;  /* 0x000000ffff037224 */ /* 0x000fe200078e00ff */
[----:B--2---:R-:W0:Y:S01]  /*6a80*/  I2F R2, R2 ;  /* 0x0000000200027306 */ /* 0x004e220000201400 */
[----:B------:R-:W-:Y:S05]  /*6a90*/  BRA `(.L_x_26745) ;  /* 0x00000d0000007947 */ /* 0x000fea0003800000 */
.L_x_26746:
[----:B------:R-:W2:Y:S01]  /*6aa0*/  LDG.E.U16 R2, [R4.64] ;  /* 0x0000002404027981 */ /* 0x000ea2000c1e1500 */
[----:B------:R-:W-:Y:S01]  /*6ab0*/  IMAD.MOV.U32 R3, RZ, RZ, RZ ;  /* 0x000000ffff037224 */ /* 0x000fe200078e00ff */
[----:B--2---:R-:W0:Y:S01]  /*6ac0*/  I2F.S16 R2, R2 ;  /* 0x0000000200027306 */ /* 0x004e220000101400 */
[----:B------:R-:W-:Y:S05]  /*6ad0*/  BRA `(.L_x_26745) ;  /* 0x00000cc000007947 */ /* 0x000fea0003800000 */
.L_x_26741:
        /* <DEDUP_REMOVED lines=9> */
.L_x_26749:
[----:B------:R-:W2:Y:S01]  /*6b70*/  LDG.E.U16 R2, [R4.64] ;  /* 0x0000002404027981 */ /* 0x000ea2000c1e1500 */
[----:B------:R-:W-:Y:S01]  /*6b80*/  IMAD.MOV.U32 R3, RZ, RZ, RZ ;  /* 0x000000ffff037224 */ /* 0x000fe200078e00ff */
[----:B--2---:R-:W-:Y:S01]  /*6b90*/  HADD2.F32 R2, -RZ, R2.H0_H0 ;  /* 0x20000002ff027230 */ /* 0x004fe20000004100 */
[----:B------:R-:W-:Y:S05]  /*6ba0*/  BRA `(.L_x_26745) ;  /* 0x00000bf000007947 */ /* 0x000fea0003800000 */
.L_x_26748:
        /* <DEDUP_REMOVED lines=8> */
.L_x_26751:
[----:B------:R-:W2:Y:S02]  /*6c30*/  LDG.E R2, [R4.64] ;  /* 0x0000002404027981 */ /* 0x000ea4000c1e1900 */
[--C-:B--2---:R-:W-:Y:S02]  /*6c40*/  HADD2.F32 R3, -RZ, R2.reuse.H1_H1 ;  /* 0x30000002ff037230 */ /* 0x104fe40000004100 */
[----:B------:R-:W-:Y:S01]  /*6c50*/  HADD2.F32 R2, -RZ, R2.H0_H0 ;  /* 0x20000002ff027230 */ /* 0x000fe20000004100 */
[----:B------:R-:W-:Y:S05]  /*6c60*/  BRA `(.L_x_26745) ;  /* 0x00000b3000007947 */ /* 0x000fea0003800000 */
.L_x_26750:
[----:B------:R-:W2:Y:S01]  /*6c70*/  LDG.E.64 R4, [R4.64] ;  /* 0x0000002404047981 */ /* 0x000ea2000c1e1b00 */
[----:B------:R-:W-:Y:S01]  /*6c80*/  IMAD.MOV.U32 R3, RZ, RZ, RZ ;  /* 0x000000ffff037224 */ /* 0x000fe200078e00ff */
[----:B--2---:R-:W0:Y:S01]  /*6c90*/  F2F.F32.F64 R2, R4 ;  /* 0x0000000400027310 */ /* 0x004e220000301000 */
[----:B------:R-:W0:-:S14]  /*6ca0*/  DSETP.GEU.AND P0, PT, |R4|, c[0x2][0x0], PT ;  /* 0x008000000400762a */ /* 0x000e1c0003f0e200 */
[----:B0-----:R-:W-:Y:S01]  /*6cb0*/  @!P0 FMUL R2, R2, 1.175494350822287508e-38 ;  /* 0x0080000002028820 */ /* 0x001fe20000400000 */
[----:B------:R-:W-:Y:S05]  /*6cc0*/  BRA `(.L_x_26745) ;  /* 0x00000ad000007947 */ /* 0x000fea0003800000 */
.L_x_26740:
        /* <DEDUP_REMOVED lines=13> */
.L_x_26754:
        /* <DEDUP_REMOVED lines=8> */
.L_x_26753:
        /* <DEDUP_REMOVED lines=27> */
.L_x_26756:
        /* <DEDUP_REMOVED lines=14> */
.L_x_26755:
[----:B------:R-:W2:Y:S01]  /*70b0*/  LDG.E.U16 R2, [R4.64] ;  /* 0x0000002404027981 */ /* 0x000ea2000c1e1500 */
[----:B------:R-:W-:Y:S01]  /*70c0*/  IMAD.MOV.U32 R3, RZ, RZ, RZ ;  /* 0x000000ffff037224 */ /* 0x000fe200078e00ff */
[----:B--2---:R-:W-:Y:S01]  /*70d0*/  PRMT R2, RZ, 0x5410, R2 ;  /* 0x00005410ff027816 */ /* 0x004fe20000000002 */
[----:B------:R-:W-:Y:S05]  /*70e0*/  BRA `(.L_x_26745) ;  /* 0x000006b000007947 */ /* 0x000fea0003800000 */
.L_x_26752:
        /* <DEDUP_REMOVED lines=12> */
.L_x_26759:
        /* <DEDUP_REMOVED lines=20> */
.L_x_26761:
[----:B------:R-:W-:Y:S05]  /*72f0*/  BSYNC B0 ;  /* 0x0000000000007941 */ /* 0x000fea0003800000 */
.L_x_26760:
[----:B------:R-:W-:Y:S01]  /*7300*/  IMAD.SHL.U32 R2, R2, 0x100000, RZ ;  /* 0x0010000002027824 */ /* 0x000fe200078e00ff */
[----:B------:R-:W-:-:S04]  /*7310*/  LEA R5, R0, 0x3b800000, 0x17 ;  /* 0x3b80000000057811 */ /* 0x000fc800078eb8ff */
[----:B------:R-:W-:Y:S01]  /*7320*/  LOP3.LUT R2, R5, R2, R6, 0xfe, !PT ;  /* 0x0000000205027212 */ /* 0x000fe200078efe06 */
[----:B------:R-:W-:Y:S05]  /*7330*/  BRA `(.L_x_26745) ;  /* 0x0000046000007947 */ /* 0x000fea0003800000 */
.L_x_26758:
        /* <DEDUP_REMOVED lines=20> */
.L_x_26763:
[----:B------:R-:W-:Y:S05]  /*7480*/  BSYNC B0 ;  /* 0x0000000000007941 */ /* 0x000fea0003800000 */
.L_x_26762:
[----:B------:R-:W-:Y:S01]  /*7490*/  IMAD.SHL.U32 R2, R2, 0x200000, RZ ;  /* 0x0020000002027824 */ /* 0x000fe200078e00ff */
[----:B------:R-:W-:-:S04]  /*74a0*/  LEA R5, R0, 0x37800000, 0x17 ;  /* 0x3780000000057811 */ /* 0x000fc800078eb8ff */
[----:B------:R-:W-:Y:S01]  /*74b0*/  LOP3.LUT R2, R5, R2, R6, 0xfe, !PT ;  /* 0x0000000205027212 */ /* 0x000fe200078efe06 */
[----:B------:R-:W-:Y:S05]  /*74c0*/  BRA `(.L_x_26745) ;  /* 0x000002d000007947 */ /* 0x000fea0003800000 */
.L_x_26757:
        /* <DEDUP_REMOVED lines=14> */
.L_x_26767:
[----:B------:R-:W-:Y:S05]  /*75b0*/  BSYNC B0 ;  /* 0x0000000000007941 */ /* 0x000fea0003800000 */
.L_x_26766:
[----:B------:R-:W-:Y:S01]  /*75c0*/  IMAD.MOV.U32 R3, RZ, RZ, RZ ;  /* 0x000000ffff037224 */ /* 0x000fe200078e00ff */
[----:B------:R-:W-:Y:S05]  /*75d0*/  BRA `(.L_x_26745) ;  /* 0x000001c000007947 */ /* 0x000fea0003800000 */
.L_x_26744:
        /* <DEDUP_REMOVED lines=21> */
.L_x_26765:
[----:B------:R-:W2:Y:S01]  /*7730*/  LDG.E.64 R4, [R4.64] ;  /* 0x0000002404047981 */ /* 0x000ea2000c1e1b00 */
[----:B------:R-:W-:Y:S01]  /*7740*/  IMAD.MOV.U32 R3, RZ, RZ, RZ ;  /* 0x000000ffff037224 */ /* 0x000fe200078e00ff */
[----:B--2---:R0:W1:Y:S01]  /*7750*/  I2F.U64 R2, R4 ;  /* 0x0000000400027312 */ /* 0x0040620000301000 */
[----:B------:R-:W-:Y:S05]  /*7760*/  BRA `(.L_x_26745) ;  /* 0x0000003000007947 */ /* 0x000fea0003800000 */
.L_x_26764:
[----:B------:R-:W2:Y:S01]  /*7770*/  LDG.E R2, [R4.64] ;  /* 0x0000002404027981 */ /* 0x000ea2000c1e1900 */
[----:B------:R-:W-:Y:S01]  /*7780*/  IMAD.MOV.U32 R3, RZ, RZ, RZ ;  /* 0x000000ffff037224 */ /* 0x000fe200078e00ff */
[----:B--2---:R-:W0:Y:S06]  /*7790*/  I2F.U32 R2, R2 ;  /* 0x0000000200027306 */ /* 0x004e2c0000201000 */
.L_x_26745:
[----:B------:R-:W-:Y:S05]  /*77a0*/  BSYNC B6 ;  /* 0x0000000000067941 */ /* 0x000fea0003800000 */
.L_x_26739:
        /* <DEDUP_REMOVED lines=19> */
.L_x_26771:
[----:B------:R-:W0:Y:S02]  /*78e0*/  F2I.S64.TRUNC R2, R2 ;  /* 0x0000000200027311 */ /* 0x000e24000020d900 */
[----:B0-----:R-:W-:-:S05]  /*78f0*/  IMAD.MOV.U32 R5, RZ, RZ, R2 ;  /* 0x000000ffff057224 */ /* 0x001fca00078e0002 */
[----:B------:R0:W-:Y:S01]  /*7900*/  STG.E.U8 [R16.64], R5 ;  /* 0x0000000510007986 */ /* 0x0001e2000c101124 */
[----:B------:R-:W-:Y:S05]  /*7910*/  BRA `(.L_x_26773) ;  /* 0x00000d4000007947 */ /* 0x000fea0003800000 */
.L_x_26770:
        /* <DEDUP_REMOVED lines=9> */
.L_x_26775:
[----:B------:R-:W0:Y:S02]  /*79b0*/  F2I.FTZ.TRUNC.NTZ R3, R2 ;  /* 0x0000000200037305 */ /* 0x000e24000021f100 */
[----:B0-----:R0:W-:Y:S01]  /*79c0*/  STG.E [R16.64], R3 ;  /* 0x0000000310007986 */ /* 0x0011e2000c101924 */
[----:B------:R-:W-:Y:S05]  /*79d0*/  BRA `(.L_x_26773) ;  /* 0x00000c8000007947 */ /* 0x000fea0003800000 */
.L_x_26774:
[----:B------:R-:W0:Y:S02]  /*79e0*/  F2I.FTZ.TRUNC.NTZ R3, R2 ;  /* 0x0000000200037305 */ /* 0x000e24000021f100 */
[----:B0-----:R0:W-:Y:S01]  /*79f0*/  STG.E.U16 [R16.64], R3 ;  /* 0x0000000310007986 */ /* 0x0011e2000c101524 */
[----:B------:R-:W-:Y:S05]  /*7a00*/  BRA `(.L_x_26773) ;  /* 0x00000c5000007947 */ /* 0x000fea0003800000 */
.L_x_26769:
        /* <DEDUP_REMOVED lines=8> */
.L_x_26777:
[----:B------:R-:W-:-:S05]  /*7a90*/  F2FP.PACK_AB R2, RZ, R2 ;  /* 0x00000002ff02723e */ /* 0x000fca00000000ff */
[----:B------:R0:W-:Y:S01]  /*7aa0*/  STG.E.U16 [R16.64], R2 ;  /* 0x0000000210007986 */ /* 0x0001e2000c101524 */
[----:B------:R-:W-:Y:S05]  /*7ab0*/  BRA `(.L_x_26773) ;  /* 0x00000ba000007947 */ /* 0x000fea0003800000 */
.L_x_26776:
        /* <DEDUP_REMOVED lines=8> */
.L_x_26779:
[----:B------:R-:W-:-:S05]  /*7b40*/  F2FP.PACK_AB R3, R3, R2 ;  /* 0x000000020303723e */ /* 0x000fca00000000ff */
[----:B------:R0:W-:Y:S01]  /*7b50*/  STG.E [R16.64], R3 ;  /* 0x0000000310007986 */ /* 0x0001e2000c101924 */
[----:B------:R-:W-:Y:S05]  /*7b60*/  BRA `(.L_x_26773) ;  /* 0x00000af000007947 */ /* 0x000fea0003800000 */
.L_x_26778:
[----:B------:R-:W-:-:S06]  /*7b70*/  FMUL.FTZ R2, R2, 1 ;  /* 0x3f80000002027820 */ /* 0x000fcc0000410000 */
[----:B------:R-:W0:Y:S02]  /*7b80*/  F2F.F64.F32 R2, R2 ;  /* 0x0000000200027310 */ /* 0x000e240000201800 */
[----:B0-----:R0:W-:Y:S01]  /*7b90*/  STG.E.64 [R16.64], R2 ;  /* 0x0000000210007986 */ /* 0x0011e2000c101b24 */
[----:B------:R-:W-:Y:S05]  /*7ba0*/  BRA `(.L_x_26773) ;  /* 0x00000ab000007947 */ /* 0x000fea0003800000 */
.L_x_26768:
        /* <DEDUP_REMOVED lines=14> */
.L_x_26782:
[----:B------:R-:W-:Y:S02]  /*7c90*/  FMUL.FTZ R6, R3, 1 ;  /* 0x3f80000003067820 */ /* 0x000fe40000410000 */
[----:B------:R-:W-:-:S04]  /*7ca0*/  FMUL.FTZ R4, R2, 1 ;  /* 0x3f80000002047820 */ /* 0x000fc80000410000 */
[----:B------:R-:W-:Y:S08]  /*7cb0*/  F2F.F64.F32 R6, R6 ;  /* 0x0000000600067310 */ /* 0x000ff00000201800 */
[----:B------:R-:W0:Y:S02]  /*7cc0*/  F2F.F64.F32 R4, R4 ;  /* 0x0000000400047310 */ /* 0x000e240000201800 */
[----:B0-----:R0:W-:Y:S01]  /*7cd0*/  STG.E.128 [R16.64], R4 ;  /* 0x0000000410007986 */ /* 0x0011e2000c101d24 */
[----:B------:R-:W-:Y:S05]  /*7ce0*/  BRA `(.L_x_26773) ;  /* 0x0000097000007947 */ /* 0x000fea0003800000 */
.L_x_26781:
        /* <DEDUP_REMOVED lines=20> */
.L_x_26786:
[----:B------:R-:W-:Y:S05]  /*7e30*/  BSYNC B0 ;  /* 0x0000000000007941 */ /* 0x000fea0003800000 */
.L_x_26785:
[----:B------:R-:W-:-:S05]  /*7e40*/  LOP3.LUT R5, R0, R5, RZ, 0xfc, !PT ;  /* 0x0000000500057212 */ /* 0x000fca00078efcff */
[----:B------:R0:W-:Y:S01]  /*7e50*/  STG.E.U8 [R16.64], R5 ;  /* 0x0000000510007986 */ /* 0x0001e2000c101124 */
[----:B------:R-:W-:Y:S05]  /*7e60*/  BRA `(.L_x_26773) ;  /* 0x000007f000007947 */ /* 0x000fea0003800000 */
.L_x_26784:
        /* <DEDUP_REMOVED lines=12> */
.L_x_26788:
[----:B------:R-:W-:Y:S01]  /*7f30*/  IMAD.MOV.U32 R0, RZ, RZ, 0x7f ;  /* 0x0000007fff007424 */ /* 0x000fe200078e00ff */
[----:B------:R-:W-:-:S04]  /*7f40*/  ISETP.GT.U32.AND P0, PT, R4, 0x7f800000, PT ;  /* 0x7f8000000400780c */ /* 0x000fc80003f04070 */
[----:B------:R-:W-:-:S04]  /*7f50*/  SEL R0, R0, 0x7c, P0 ;  /* 0x0000007c00007807 */ /* 0x000fc80000000000 */
.L_x_26789:
[----:B------:R-:W-:Y:S05]  /*7f60*/  BSYNC B0 ;  /* 0x0000000000007941 */ /* 0x000fea0003800000 */
.L_x_26787:
[----:B------:R-:W-:-:S04]  /*7f70*/  LOP3.LUT R2, R2, 0x80000000, RZ, 0xc0, !PT ;  /* 0x8000000002027812 */ /* 0x000fc800078ec0ff */
[----:B------:R-:W-:-:S04]  /*7f80*/  SHF.R.U32.HI R3, RZ, 0x18, R2 ;  /* 0x00000018ff037819 */ /* 0x000fc80000011602 */
[----:B------:R-:W-:-:S05]  /*7f90*/  LOP3.LUT R3, R0, R3, RZ, 0xfc, !PT ;  /* 0x0000000300037212 */ /* 0x000fca00078efcff */
[----:B------:R0:W-:Y:S01]  /*7fa0*/  STG.E.U8 [R16.64], R3 ;  /* 0x0000000310007986 */ /* 0x0001e2000c101124 */
[----:B------:R-:W-:Y:S05]  /*7fb0*/  BRA `(.L_x_26773) ;  /* 0x000006a000007947 */ /* 0x000fea0003800000 */
.L_x_26783:
[----:B------:R-:W-:-:S05]  /*7fc0*/  F2FP.BF16.PACK_AB R2, RZ, R2 ;  /* 0x00000002ff02723e */ /* 0x000fca00000010ff */
[----:B------:R0:W-:Y:S01]  /*7fd0*/  STG.E.U16 [R16.64], R2 ;  /* 0x0000000210007986 */ /* 0x0001e2000c101524 */
[----:B------:R-:W-:Y:S05]  /*7fe0*/  BRA `(.L_x_26773) ;  /* 0x0000067000007947 */ /* 0x000fea0003800000 */
.L_x_26780:
        /* <DEDUP_REMOVED lines=11> */
.L_x_26792:
        /* <DEDUP_REMOVED lines=16> */
.L_x_26795:
[----:B------:R-:W-:-:S04]  /*81a0*/  LOP3.LUT R2, R2, 0x80000000, RZ, 0xc0, !PT ;  /* 0x8000000002027812 */ /* 0x000fc800078ec0ff */
[----:B------:R-:W-:-:S04]  /*81b0*/  SHF.R.U32.HI R3, RZ, 0x18, R2 ;  /* 0x00000018ff037819 */ /* 0x000fc80000011602 */
[----:B------:R-:W-:-:S04]  /*81c0*/  LOP3.LUT R0, R0, R3, RZ, 0xfc, !PT ;  /* 0x0000000300007212 */ /* 0x000fc800078efcff */
[----:B------:R-:W-:Y:S02]  /*81d0*/  PRMT R8, R0, 0x7610, R8 ;  /* 0x0000761000087816 */ /* 0x000fe40000000008 */
.L_x_26794:
[----:B------:R-:W-:Y:S05]  /*81e0*/  BSYNC B0 ;  /* 0x0000000000007941 */ /* 0x000fea0003800000 */
.L_x_26793:
[----:B------:R0:W-:Y:S01]  /*81f0*/  STG.E.U8 [R16.64], R8 ;  /* 0x0000000810007986 */ /* 0x0001e2000c101124 */
[----:B------:R-:W-:Y:S05]  /*8200*/  BRA `(.L_x_26773) ;  /* 0x0000045000007947 */ /* 0x000fea0003800000 */
.L_x_26791:
        /* <DEDUP_REMOVED lines=16> */
.L_x_26798:
[----:B------:R-:W-:-:S04]  /*8310*/  LOP3.LUT R2, R2, 0x80000000, RZ, 0xc0, !PT ;  /* 0x8000000002027812 */ /* 0x000fc800078ec0ff */
[----:B------:R-:W-:-:S04]  /*8320*/  SHF.R.U32.HI R3, RZ, 0x18, R2 ;  /* 0x00000018ff037819 */ /* 0x000fc80000011602 */
[----:B------:R-:W-:-:S04]  /*8330*/  LOP3.LUT R0, R0, R3, RZ, 0xfc, !PT ;  /* 0x0000000300007212 */ /* 0x000fc800078efcff */
[----:B------:R-:W-:Y:S02]  /*8340*/  PRMT R8, R0, 0x7610, R8 ;  /* 0x0000761000087816 */ /* 0x000fe40000000008 */
.L_x_26797:
[----:B------:R-:W-:Y:S05]  /*8350*/  BSYNC B0 ;  /* 0x0000000000007941 */ /* 0x000fea0003800000 */
.L_x_26796:
[----:B------:R0:W-:Y:S01]  /*8360*/  STG.E.U8 [R16.64], R8 ;  /* 0x0000000810007986 */ /* 0x0001e2000c101124 */
[----:B------:R-:W-:Y:S05]  /*8370*/  BRA `(.L_x_26773) ;  /* 0x000002e000007947 */ /* 0x000fea0003800000 */
.L_x_26790:
        /* <DEDUP_REMOVED lines=21> */
.L_x_26772:
        /* <DEDUP_REMOVED lines=20> */
.L_x_26800:
[----:B------:R-:W0:Y:S02]  /*8610*/  F2I.U64.TRUNC R2, R2 ;  /* 0x0000000200027311 */ /* 0x000e24000020d800 */
[----:B0-----:R0:W-:Y:S01]  /*8620*/  STG.E.64 [R16.64], R2 ;  /* 0x0000000210007986 */ /* 0x0011e2000c101b24 */
[----:B------:R-:W-:Y:S05]  /*8630*/  BRA `(.L_x_26773) ;  /* 0x0000002000007947 */ /* 0x000fea0003800000 */
.L_x_26799:
[----:B------:R-:W0:Y:S02]  /*8640*/  F2I.FTZ.U32.TRUNC.NTZ R3, R2 ;  /* 0x0000000200037305 */ /* 0x000e24000021f000 */
[----:B0-----:R0:W-:Y:S02]  /*8650*/  STG.E [R16.64], R3 ;  /* 0x0000000310007986 */ /* 0x0011e4000c101924 */
.L_x_26773:
[----:B------:R-:W-:Y:S02]  /*8660*/  IADD3 R19, R19, 0x80, RZ ;  /* 0x0000008013137810 */ /* 0x000fe40007ffe0ff */
.L_x_26674:
[----:B------:R-:W-:Y:S05]  /*8670*/  BSYNC B7 ;  /* 0x0000000000077941 */ /* 0x000fea0003800000 */
.L_x_26673:
        /* <DEDUP_REMOVED lines=230> */
.L_x_26801:
        /* <DEDUP_REMOVED lines=21> */
.L_x_26806:
[----:B------:R-:W2:Y:S01]  /*9630*/  LDG.E.U8 R2, [R4.64] ;  /* 0x0000002404027981 */ /* 0x000ea2000c1e1100 */
[----:B------:R-:W-:Y:S01]  /*9640*/  IMAD.MOV.U32 R3, RZ, RZ, RZ ;  /* 0x000000ffff037224 */ /* 0x000fe200078e00ff */
[----:B--2---:R-:W0:Y:S01]  /*9650*/  I2F.U16 R2, R2 ;  /* 0x0000000200027306 */ /* 0x004e220000101000 */
[----:B------:R-:W-:Y:S05]  /*9660*/  BRA `(.L_x_26808) ;  /* 0x00000de000007947 */ /* 0x000fea0003800000 */
.L_x_26805:
        /* <DEDUP_REMOVED lines=10> */
.L_x_26810:
[----:B------:R-:W2:Y:S01]  /*9710*/  LDG.E R2, [R4.64] ;  /* 0x0000002404027981 */ /* 0x000ea2000c1e1900 */
[----:B------:R-:W-:Y:S01]  /*9720*/  IMAD.MOV.U32 R3, RZ, RZ, RZ ;  /* 0x000000ffff037224 */ /* 0x000fe200078e00ff */
[----:B--2---:R-:W0:Y:S01]  /*9730*/  I2F R2, R2 ;  /* 0x0000000200027306 */ /* 0x004e220000201400 */
[----:B------:R-:W-:Y:S05]  /*9740*/  BRA `(.L_x_26808) ;  /* 0x00000d0000007947 */ /* 0x000fea0003800000 */
.L_x_26809:
[----:B------:R-:W2:Y:S01]  /*9750*/  LDG.E.U16 R2, [R4.64] ;  /* 0x0000002404027981 */ /* 0x000ea2000c1e1500 */
[----:B------:R-:W-:Y:S01]  /*9760*/  IMAD.MOV.U32 R3, RZ, RZ, RZ ;  /* 0x000000ffff037224 */ /* 0x000fe200078e00ff */
[----:B--2---:R-:W0:Y:S01]  /*9770*/  I2F.S16 R2, R2 ;  /* 0x0000000200027306 */ /* 0x004e220000101400 */
[----:B------:R-:W-:Y:S05]  /*9780*/  BRA `(.L_x_26808) ;  /* 0x00000cc000007947 */ /* 0x000fea0003800000 */
.L_x_26804:
        /* <DEDUP_REMOVED lines=9> */
.L_x_26812:
[----:B------:R-:W2:Y:S01]  /*9820*/  LDG.E.U16 R2, [R4.64] ;  /* 0x0000002404027981 */ /* 0x000ea2000c1e1500 */
[----:B------:R-:W-:Y:S01]  /*9830*/  IMAD.MOV.U32 R3, RZ, RZ, RZ ;  /* 0x000000ffff037224 */ /* 0x000fe200078e00ff */
[----:B--2---:R-:W-:Y:S01]  /*9840*/  HADD2.F32 R2, -RZ, R2.H0_H0 ;  /* 0x20000002ff027230 */ /* 0x004fe20000004100 */
[----:B------:R-:W-:Y:S05]  /*9850*/  BRA `(.L_x_26808) ;  /* 0x00000bf000007947 */ /* 0x000fea0003800000 */
.L_x_26811:
        /* <DEDUP_REMOVED lines=8> */
.L_x_26814:
[----:B------:R-:W2:Y:S02]  /*98e0*/  LDG.E R2, [R4.64] ;  /* 0x0000002404027981 */ /* 0x000ea4000c1e1900 */
[--C-:B--2---:R-:W-:Y:S02]  /*98f0*/  HADD2.F32 R3, -RZ, R2.reuse.H1_H1 ;  /* 0x30000002ff037230 */ /* 0x104fe40000004100 */
[----:B------:R-:W-:Y:S01]  /*9900*/  HADD2.F32 R2, -RZ, R2.H0_H0 ;  /* 0x20000002ff027230 */ /* 0x000fe20000004100 */
[----:B------:R-:W-:Y:S05]  /*9910*/  BRA `(.L_x_26808) ;  /* 0x00000b3000007947 */ /* 0x000fea0003800000 */
.L_x_26813:
[----:B------:R-:W2:Y:S01]  /*9920*/  LDG.E.64 R4, [R4.64] ;  /* 0x0000002404047981 */ /* 0x000ea2000c1e1b00 */
[----:B------:R-:W-:Y:S01]  /*9930*/  IMAD.MOV.U32 R3, RZ, RZ, RZ ;  /* 0x000000ffff037224 */ /* 0x000fe200078e00ff */
[----:B--2---:R-:W0:Y:S01]  /*9940*/  F2F.F32.F64 R2, R4 ;  /* 0x0000000400027310 */ /* 0x004e220000301000 */
[----:B------:R-:W0:-:S14]  /*9950*/  DSETP.GEU.AND P0, PT, |R4|, c[0x2][0x0], PT ;  /* 0x008000000400762a */ /* 0x000e1c0003f0e200 */
[----:B0-----:R-:W-:Y:S01]  /*9960*/  @!P0 FMUL R2, R2, 1.175494350822287508e-38 ;  /* 0x0080000002028820 */ /* 0x001fe20000400000 */
[----:B------:R-:W-:Y:S05]  /*9970*/  BRA `(.L_x_26808) ;  /* 0x00000ad000007947 */ /* 0x000fea0003800000 */
.L_x_26803:
        /* <DEDUP_REMOVED lines=13> */
.L_x_26817:
        /* <DEDUP_REMOVED lines=8> */
.L_x_26816:
        /* <DEDUP_REMOVED lines=27> */
.L_x_26819:
        /* <DEDUP_REMOVED lines=14> */
.L_x_26818:
[----:B------:R-:W2:Y:S01]  /*9d60*/  LDG.E.U16 R2, [R4.64] ;  /* 0x0000002404027981 */ /* 0x000ea2000c1e1500 */
[----:B------:R-:W-:Y:S01]  /*9d70*/  IMAD.MOV.U32 R3, RZ, RZ, RZ ;  /* 0x000000ffff037224 */ /* 0x000fe200078e00ff */
[----:B--2---:R-:W-:Y:S01]  /*9d80*/  PRMT R2, RZ, 0x5410, R2 ;  /* 0x00005410ff027816 */ /* 0x004fe20000000002 */
[----:B------:R-:W-:Y:S05]  /*9d90*/  BRA `(.L_x_26808) ;  /* 0x000006b000007947 */ /* 0x000fea0003800000 */
.L_x_26815:
        /* <DEDUP_REMOVED lines=12> */
.L_x_26822:
        /* <DEDUP_REMOVED lines=20> */
.L_x_26824:
[----:B------:R-:W-:Y:S05]  /*9fa0*/  BSYNC B0 ;  /* 0x0000000000007941 */ /* 0x000fea0003800000 */
.L_x_26823:
[----:B------:R-:W-:Y:S01]  /*9fb0*/  IMAD.SHL.U32 R2, R2, 0x100000, RZ ;  /* 0x0010000002027824 */ /* 0x000fe200078e00ff */
[----:B------:R-:W-:-:S04]  /*9fc0*/  LEA R5, R0, 0x3b800000, 0x17 ;  /* 0x3b80000000057811 */ /* 0x000fc800078eb8ff */
[----:B------:R-:W-:Y:S01]  /*9fd0*/  LOP3.LUT R2, R5, R2, R6, 0xfe, !PT ;  /* 0x0000000205027212 */ /* 0x000fe200078efe06 */
[----:B------:R-:W-:Y:S05]  /*9fe0*/  BRA `(.L_x_26808) ;  /* 0x0000046000007947 */ /* 0x000fea0003800000 */
.L_x_26821:
        /* <DEDUP_REMOVED lines=20> */
.L_x_26826:
[----:B------:R-:W-:Y:S05]  /*a130*/  BSYNC B0 ;  /* 0x0000000000007941 */ /* 0x000fea0003800000 */
.L_x_26825:
[----:B------:R-:W-:Y:S01]  /*a140*/  IMAD.SHL.U32 R2, R2, 0x200000, RZ ;  /* 0x0020000002027824 */ /* 0x000fe200078e00ff */
[----:B------:R-:W-:-:S04]  /*a150*/  LEA R5, R0, 0x37800000, 0x17 ;  /* 0x3780000000057811 */ /* 0x000fc800078eb8ff */
[----:B------:R-:W-:Y:S01]  /*a160*/  LOP3.LUT R2, R5, R2, R6, 0xfe, !PT ;  /* 0x0000000205027212 */ /* 0x000fe200078efe06 */
[----:B------:R-:W-:Y:S05]  /*a170*/  BRA `(.L_x_26808) ;  /* 0x000002d000007947 */ /* 0x000fea0003800000 */
.L_x_26820:
        /* <DEDUP_REMOVED lines=14> */
.L_x_26830:
[----:B------:R-:W-:Y:S05]  /*a260*/  BSYNC B0 ;  /* 0x0000000000007941 */ /* 0x000fea0003800000 */
.L_x_26829:
[----:B------:R-:W-:Y:S01]  /*a270*/  IMAD.MOV.U32 R3, RZ, RZ, RZ ;  /* 0x000000ffff037224 */ /* 0x000fe200078e00ff */
[----:B------:R-:W-:Y:S05]  /*a280*/  BRA `(.L_x_26808) ;  /* 0x000001c000007947 */ /* 0x000fea0003800000 */
.L_x_26807:
        /* <DEDUP_REMOVED lines=21> */
.L_x_26828:
[----:B------:R-:W2:Y:S01]  /*a3e0*/  LDG.E.64 R4, [R4.64] ;  /* 0x0000002404047981 */ /* 0x000ea2000c1e1b00 */
[----:B------:R-:W-:Y:S01]  /*a3f0*/  IMAD.MOV.U32 R3, RZ, RZ, RZ ;  /* 0x000000ffff037224 */ /* 0x000fe200078e00ff */
[----:B--2---:R0:W1:Y:S01]  /*a400*/  I2F.U64 R2, R4 ;  /* 0x0000000400027312 */ /* 0x0040620000301000 */
[----:B------:R-:W-:Y:S05]  /*a410*/  BRA `(.L_x_26808) ;  /* 0x0000003000007947 */ /* 0x000fea0003800000 */
.L_x_26827:
[----:B------:R-:W2:Y:S01]  /*a420*/  LDG.E R2, [R4.64] ;  /* 0x0000002404027981 */ /* 0x000ea2000c1e1900 */
[----:B------:R-:W-:Y:S01]  /*a430*/  IMAD.MOV.U32 R3, RZ, RZ, RZ ;  /* 0x000000ffff037224 */ /* 0x000fe200078e00ff */
[----:B--2---:R-:W0:Y:S06]  /*a440*/  I2F.U32 R2, R2 ;  /* 0x0000000200027306 */ /* 0x004e2c0000201000 */
.L_x_26808:
[----:B------:R-:W-:Y:S05]  /*a450*/  BSYNC B6 ;  /* 0x0000000000067941 */ /* 0x000fea0003800000 */
.L_x_26802:
        /* <DEDUP_REMOVED lines=19> */
.L_x_26834:
[----:B------:R-:W0:Y:S02]  /*a590*/  F2I.S64.TRUNC R2, R2 ;  /* 0x0000000200027311 */ /* 0x000e24000020d900 */
[----:B0-----:R-:W-:-:S05]  /*a5a0*/  IMAD.MOV.U32 R5, RZ, RZ, R2 ;  /* 0x000000ffff057224 */ /* 0x001fca00078e0002 */
[----:B------:R-:W-:Y:S01]  /*a5b0*/  STG.E.U8 [R16.64], R5 ;  /* 0x0000000510007986 */ /* 0x000fe2000c101124 */
[----:B------:R-:W-:Y:S05]  /*a5c0*/  EXIT ;  /* 0x000000000000794d */ /* 0x000fea0003800000 */
.L_x_26833:
        /* <DEDUP_REMOVED lines=9> */
.L_x_26837:
[----:B------:R-:W0:Y:S02]  /*a660*/  F2I.FTZ.TRUNC.NTZ R3, R2 ;  /* 0x0000000200037305 */ /* 0x000e24000021f100 */
[----:B0-----:R-:W-:Y:S01]  /*a670*/  STG.E [R16.64], R3 ;  /* 0x0000000310007986 */ /* 0x001fe2000c101924 */
[----:B------:R-:W-:Y:S05]  /*a680*/  EXIT ;  /* 0x000000000000794d */ /* 0x000fea0003800000 */
.L_x_26836:
[----:B------:R-:W0:Y:S02]  /*a690*/  F2I.FTZ.TRUNC.NTZ R3, R2 ;  /* 0x0000000200037305 */ /* 0x000e24000021f100 */
[----:B0-----:R-:W-:Y:S01]  /*a6a0*/  STG.E.U16 [R16.64], R3 ;  /* 0x0000000310007986 */ /* 0x001fe2000c101524 */
[----:B------:R-:W-:Y:S05]  /*a6b0*/  EXIT ;  /* 0x000000000000794d */ /* 0x000fea0003800000 */
.L_x_26832:
        /* <DEDUP_REMOVED lines=8> */
.L_x_26839:
[----:B------:R-:W-:-:S05]  /*a740*/  F2FP.PACK_AB R2, RZ, R2 ;  /* 0x00000002ff02723e */ /* 0x000fca00000000ff */
[----:B------:R-:W-:Y:S01]  /*a750*/  STG.E.U16 [R16.64], R2 ;  /* 0x0000000210007986 */ /* 0x000fe2000c101524 */
[----:B------:R-:W-:Y:S05]  /*a760*/  EXIT ;  /* 0x000000000000794d */ /* 0x000fea0003800000 */
.L_x_26838:
        /* <DEDUP_REMOVED lines=8> */
.L_x_26841:
[----:B------:R-:W-:-:S05]  /*a7f0*/  F2FP.PACK_AB R3, R3, R2 ;  /* 0x000000020303723e */ /* 0x000fca00000000ff */
[----:B------:R-:W-:Y:S01]  /*a800*/  STG.E [R16.64], R3 ;  /* 0x0000000310007986 */ /* 0x000fe2000c101924 */
[----:B------:R-:W-:Y:S05]  /*a810*/  EXIT ;  /* 0x000000000000794d */ /* 0x000fea0003800000 */
.L_x_26840:
[----:B------:R-:W-:-:S06]  /*a820*/  FMUL.FTZ R2, R2, 1 ;  /* 0x3f80000002027820 */ /* 0x000fcc0000410000 */
[----:B------:R-:W0:Y:S02]  /*a830*/  F2F.F64.F32 R2, R2 ;  /* 0x0000000200027310 */ /* 0x000e240000201800 */
[----:B0-----:R-:W-:Y:S01]  /*a840*/  STG.E.64 [R16.64], R2 ;  /* 0x0000000210007986 */ /* 0x001fe2000c101b24 */
[----:B------:R-:W-:Y:S05]  /*a850*/  EXIT ;  /* 0x000000000000794d */ /* 0x000fea0003800000 */
.L_x_26831:
        /* <DEDUP_REMOVED lines=12> */
[----:B------:R-:W-:Y:S01]  /*a920*/  STG.E.U8 [R16.64], R3 ;  /* 0x0000000310007986 */ /* 0x000fe2000c101124 */
[----:B------:R-:W-:Y:S05]  /*a930*/  EXIT ;  /* 0x000000000000794d */ /* 0x000fea0003800000 */
.L_x_26844:
[----:B------:R-:W-:Y:S02]  /*a940*/  FMUL.FTZ R6, R3, 1 ;  /* 0x3f80000003067820 */ /* 0x000fe40000410000 */
[----:B------:R-:W-:-:S04]  /*a950*/  FMUL.FTZ R4, R2, 1 ;  /* 0x3f80000002047820 */ /* 0x000fc80000410000 */
[----:B------:R-:W-:Y:S08]  /*a960*/  F2F.F64.F32 R6, R6 ;  /* 0x0000000600067310 */ /* 0x000ff00000201800 */
[----:B------:R-:W0:Y:S02]  /*a970*/  F2F.F64.F32 R4, R4 ;  /* 0x0000000400047310 */ /* 0x000e240000201800 */
[----:B0-----:R-:W-:Y:S01]  /*a980*/  STG.E.128 [R16.64], R4 ;  /* 0x0000000410007986 */ /* 0x001fe2000c101d24 */
[----:B------:R-:W-:Y:S05]  /*a990*/  EXIT ;  /* 0x000000000000794d */ /* 0x000fea0003800000 */
.L_x_26843:
        /* <DEDUP_REMOVED lines=20> */
.L_x_26848:
[----:B------:R-:W-:Y:S05]  /*aae0*/  BSYNC B0 ;  /* 0x0000000000007941 */ /* 0x000fea0003800000 */
.L_x_26847:
[----:B------:R-:W-:-:S05]  /*aaf0*/  LOP3.LUT R5, R0, R5, RZ, 0xfc, !PT ;  /* 0x0000000500057212 */ /* 0x000fca00078efcff */
[----:B------:R-:W-:Y:S01]  /*ab00*/  STG.E.U8 [R16.64], R5 ;  /* 0x0000000510007986 */ /* 0x000fe2000c101124 */
[----:B------:R-:W-:Y:S05]  /*ab10*/  EXIT ;  /* 0x000000000000794d */ /* 0x000fea0003800000 */
.L_x_26846:
        /* <DEDUP_REMOVED lines=12> */
.L_x_26850:
[----:B------:R-:W-:Y:S01]  /*abe0*/  IMAD.MOV.U32 R0, RZ, RZ, 0x7f ;  /* 0x0000007fff007424 */ /* 0x000fe200078e00ff */
[----:B------:R-:W-:-:S04]  /*abf0*/  ISETP.GT.U32.AND P0, PT, R4, 0x7f800000, PT ;  /* 0x7f8000000400780c */ /* 0x000fc80003f04070 */
[----:B------:R-:W-:-:S04]  /*ac00*/  SEL R0, R0, 0x7c, P0 ;  /* 0x0000007c00007807 */ /* 0x000fc80000000000 */
.L_x_26851:
[----:B------:R-:W-:Y:S05]  /*ac10*/  BSYNC B0 ;  /* 0x0000000000007941 */ /* 0x000fea0003800000 */
.L_x_26849:
[----:B------:R-:W-:-:S04]  /*ac20*/  LOP3.LUT R2, R2, 0x80000000, RZ, 0xc0, !PT ;  /* 0x8000000002027812 */ /* 0x000fc800078ec0ff */
[----:B------:R-:W-:-:S04]  /*ac30*/  SHF.R.U32.HI R3, RZ, 0x18, R2 ;  /* 0x00000018ff037819 */ /* 0x000fc80000011602 */
[----:B------:R-:W-:-:S05]  /*ac40*/  LOP3.LUT R3, R0, R3, RZ, 0xfc, !PT ;  /* 0x0000000300037212 */ /* 0x000fca00078efcff */
[----:B------:R-:W-:Y:S01]  /*ac50*/  STG.E.U8 [R16.64], R3 ;  /* 0x0000000310007986 */ /* 0x000fe2000c101124 */
[----:B------:R-:W-:Y:S05]  /*ac60*/  EXIT ;  /* 0x000000000000794d */ /* 0x000fea0003800000 */
.L_x_26845:
[----:B------:R-:W-:-:S05]  /*ac70*/  F2FP.BF16.PACK_AB R2, RZ, R2 ;  /* 0x00000002ff02723e */ /* 0x000fca00000010ff */
[----:B------:R-:W-:Y:S01]  /*ac80*/  STG.E.U16 [R16.64], R2 ;  /* 0x0000000210007986 */ /* 0x000fe2000c101524 */
[----:B------:R-:W-:Y:S05]  /*ac90*/  EXIT ;  /* 0x000000000000794d */ /* 0x000fea0003800000 */
.L_x_26842:
        /* <DEDUP_REMOVED lines=11> */
.L_x_26854:
        /* <DEDUP_REMOVED lines=16> */
.L_x_26857:
[----:B------:R-:W-:-:S04]  /*ae50*/  LOP3.LUT R2, R2, 0x80000000, RZ, 0xc0, !PT ;  /* 0x8000000002027812 */ /* 0x000fc800078ec0ff */
[----:B------:R-:W-:-:S04]  /*ae60*/  SHF.R.U32.HI R3, RZ, 0x18, R2 ;  /* 0x00000018ff037819 */ /* 0x000fc80000011602 */
[----:B------:R-:W-:-:S04]  /*ae70*/  LOP3.LUT R0, R0, R3, RZ, 0xfc, !PT ;  /* 0x0000000300007212 */ /* 0x000fc800078efcff */
[----:B------:R-:W-:Y:S02]  /*ae80*/  PRMT R8, R0, 0x7610, R8 ;  /* 0x0000761000087816 */ /* 0x000fe40000000008 */
.L_x_26856:
[----:B------:R-:W-:Y:S05]  /*ae90*/  BSYNC B0 ;  /* 0x0000000000007941 */ /* 0x000fea0003800000 */
.L_x_26855:
[----:B------:R-:W-:Y:S01]  /*aea0*/  STG.E.U8 [R16.64], R8 ;  /* 0x0000000810007986 */ /* 0x000fe2000c101124 */
[----:B------:R-:W-:Y:S05]  /*aeb0*/  EXIT ;  /* 0x000000000000794d */ /* 0x000fea0003800000 */
.L_x_26853:
        /* <DEDUP_REMOVED lines=16> */
.L_x_26860:
[----:B------:R-:W-:-:S04]  /*afc0*/  LOP3.LUT R2, R2, 0x80000000, RZ, 0xc0, !PT ;  /* 0x8000000002027812 */ /* 0x000fc800078ec0ff */
[----:B------:R-:W-:-:S04]  /*afd0*/  SHF.R.U32.HI R3, RZ, 0x18, R2 ;  /* 0x00000018ff037819 */ /* 0x000fc80000011602 */
[----:B------:R-:W-:-:S04]  /*afe0*/  LOP3.LUT R0, R0, R3, RZ, 0xfc, !PT ;  /* 0x0000000300007212 */ /* 0x000fc800078efcff */
[----:B------:R-:W-:Y:S02]  /*aff0*/  PRMT R8, R0, 0x7610, R8 ;  /* 0x0000761000087816 */ /* 0x000fe40000000008 */
.L_x_26859:
[----:B------:R-:W-:Y:S05]  /*b000*/  BSYNC B0 ;  /* 0x0000000000007941 */ /* 0x000fea0003800000 */
.L_x_26858:
[----:B------:R-:W-:Y:S01]  /*b010*/  STG.E.U8 [R16.64], R8 ;  /* 0x0000000810007986 */ /* 0x000fe2000c101124 */
[----:B------:R-:W-:Y:S05]  /*b020*/  EXIT ;  /* 0x000000000000794d */ /* 0x000fea0003800000 */
.L_x_26852:
        /* <DEDUP_REMOVED lines=21> */
.L_x_26835:
        /* <DEDUP_REMOVED lines=20> */
.L_x_26862:
[----:B------:R-:W0:Y:S02]  /*b2c0*/  F2I.U64.TRUNC R2, R2 ;  /* 0x0000000200027311 */ /* 0x000e24000020d800 */
[----:B0-----:R-:W-:Y:S01]  /*b2d0*/  STG.E.64 [R16.64], R2 ;  /* 0x0000000210007986 */ /* 0x001fe2000c101b24 */
[----:B------:R-:W-:Y:S05]  /*b2e0*/  EXIT ;  /* 0x000000000000794d */ /* 0x000fea0003800000 */
.L_x_26861:
[----:B------:R-:W0:Y:S02]  /*b2f0*/  F2I.FTZ.U32.TRUNC.NTZ R3, R2 ;  /* 0x0000000200037305 */ /* 0x000e24000021f000 */
[----:B0-----:R-:W-:Y:S01]  /*b300*/  STG.E [R16.64], R3 ;  /* 0x0000000310007986 */ /* 0x001fe2000c101924 */
[----:B------:R-:W-:Y:S05]  /*b310*/  EXIT ;  /* 0x000000000000794d */ /* 0x000fea0003800000 */
.L_x_26863:
        /* <DEDUP_REMOVED lines=14> */
.L_x_61856:


//--------------------- .text._ZN2at6native27unrolled_elementwise_kernelIZZZNS0_50_GLOBAL__N__2680c7bb_12_PowKernel_cu_b2145a98_318424pow_tensor_scalar_kernelERNS_18TensorIteratorBaseERKN3c106ScalarEENKUlvE_clEvENKUlvE0_clEvEUlNS5_7complexIfEEE_St5arrayIPcLm2EELi4E23TrivialOffsetCalculatorILi1EjESI_NS0_6memory12LoadWithCastILi1EEENSJ_13StoreWithCastILi1EEEEEviT_T0_T2_T3_T4_T5_ --------------------------
	.section	.text._ZN2at6native27unrolled_elementwise_kernelIZZZNS0_50_GLOBAL__N__2680c7bb_12_PowKernel_cu_b2145a98_318424pow_tensor_scalar_kernelERNS_18TensorIteratorBaseERKN3c106ScalarEENKUlvE_clEvENKUlvE0_clEvEUlNS5_7complexIfEEE_St5arrayIPcLm2EELi4E23TrivialOffsetCalculatorILi1EjESI_NS0_6memory12LoadWithCastILi1EEENSJ_13StoreWithCastILi1EEEEEviT_T0_T2_T3_T4_T5_,"ax",@progbits
	.sectioninfo	@"SHI_REGISTERS=32"
	.align	128
        .global         _ZN2at6native27unrolled_elementwise_kernelIZZZNS0_50_GLOBAL__N__2680c7bb_12_PowKernel_cu_b2145a98_318424pow_tensor_scalar_kernelERNS_18TensorIteratorBaseERKN3c106ScalarEENKUlvE_clEvENKUlvE0_clEvEUlNS5_7complexIfEEE_St5arrayIPcLm2EELi4E23TrivialOffsetCalculatorILi1EjESI_NS0_6memory12LoadWithCastILi1EEENSJ_13StoreWithCastILi1EEEEEviT_T0_T2_T3_T4_T5_
        .type           _ZN2at6native27unrolled_elementwise_kernelIZZZNS0_50_GLOBAL__N__2680c7bb_12_PowKernel_cu_b2145a98_318424pow_tensor_scalar_kernelERNS_18TensorIteratorBaseERKN3c106ScalarEENKUlvE_clEvENKUlvE0_clEvEUlNS5_7complexIfEEE_St5arrayIPcLm2EELi4E23TrivialOffsetCalculatorILi1EjESI_NS0_6memory12LoadWithCastILi1EEENSJ_13StoreWithCastILi1EEEEEviT_T0_T2_T3_T4_T5_,@function
        .size           _ZN2at6native27unrolled_elementwise_kernelIZZZNS0_50_GLOBAL__N__2680c7bb_12_PowKernel_cu_b2145a98_318424pow_tensor_scalar_kernelERNS_18TensorIteratorBaseERKN3c106ScalarEENKUlvE_clEvENKUlvE0_clEvEUlNS5_7complexIfEEE_St5arrayIPcLm2EELi4E23TrivialOffsetCalculatorILi1EjESI_NS0_6memory12LoadWithCastILi1EEENSJ_13StoreWithCastILi1EEEEEviT_T0_T2_T3_T4_T5_,(.L_x_61857 - _ZN2at6native27unrolled_elementwise_kernelIZZZNS0_50_GLOBAL__N__2680c7bb_12_PowKernel_cu_b2145a98_318424pow_tensor_scalar_kernelERNS_18TensorIteratorBaseERKN3c106ScalarEENKUlvE_clEvENKUlvE0_clEvEUlNS5_7complexIfEEE_St5arrayIPcLm2EELi4E23TrivialOffsetCalculatorILi1EjESI_NS0_6memory12LoadWithCastILi1EEENSJ_13StoreWithCastILi1EEEEEviT_T0_T2_T3_T4_T5_)
        .other          _ZN2at6native27unrolled_elementwise_kernelIZZZNS0_50_GLOBAL__N__2680c7bb_12_PowKernel_cu_b2145a98_318424pow_tensor_scalar_kernelERNS_18TensorIteratorBaseERKN3c106ScalarEENKUlvE_clEvENKUlvE0_clEvEUlNS5_7complexIfEEE_St5arrayIPcLm2EELi4E23TrivialOffsetCalculatorILi1EjESI_NS0_6memory12LoadWithCastILi1EEENSJ_13StoreWithCastILi1EEEEEviT_T0_T2_T3_T4_T5_,@"STO_CUDA_ENTRY STV_DEFAULT"
_ZN2at6native27unrolled_elementwise_kernelIZZZNS0_50_GLOBAL__N__2680c7bb_12_PowKernel_cu_b2145a98_318424pow_tensor_scalar_kernelERNS_18TensorIteratorBaseERKN3c106ScalarEENKUlvE_clEvENKUlvE0_clEvEUlNS5_7complexIfEEE_St5arrayIPcLm2EELi4E23TrivialOffsetCalculatorILi1EjESI_NS0_6memory12LoadWithCastILi1EEENSJ_13StoreWithCastILi1EEEEEviT_T0_T2_T3_T4_T5_:
.text._ZN2at6native27unrolled_elementwise_kernelIZZZNS0_50_GLOBAL__N__2680c7bb_12_PowKernel_cu_b2145a98_318424pow_tensor_scalar_kernelERNS_18TensorIteratorBaseERKN3c106ScalarEENKUlvE_clEvENKUlvE0_clEvEUlNS5_7complexIfEEE_St5arrayIPcLm2EELi4E23TrivialOffsetCalculatorILi1EjESI_NS0_6memory12LoadWithCastILi1EEENSJ_13StoreWithCastILi1EEEEEviT_T0_T2_T3_T4_T5_:
        /* <DEDUP_REMOVED lines=10> */
[----:B--2---:R-:W-:-:S13]  /*00a0*/  ISETP.GE.AND P0, PT, R29, R26, PT ;  /* 0x0000001a1d00720c */ /* 0x004fda0003f06270 */
        /* <DEDUP_REMOVED lines=22> */
.L_x_26870:
[----:B------:R-:W2:Y:S01]  /*0210*/  LDG.E.U8 R4, [R4.64] ;  /* 0x0000002404047981 */ /* 0x000ea2000c1e1100 */
[----:B------:R-:W-:Y:S01]  /*0220*/  IMAD.MOV.U32 R19, RZ, RZ, RZ ;  /* 0x000000ffff137224 */ /* 0x000fe200078e00ff */
[----:B--2---:R0:W1:Y:S01]  /*0230*/  I2F.U16 R18, R4 ;  /* 0x0000000400127306 */ /* 0x0040620000101000 */
[----:B------:R-:W-:Y:S05]  /*0240*/  BRA `(.L_x_26872) ;  /* 0x00000de000007947 */ /* 0x000fea0003800000 */
.L_x_26869:
        /* <DEDUP_REMOVED lines=10> */
.L_x_26874:
[----:B------:R-:W2:Y:S01]  /*02f0*/  LDG.E R4, [R4.64] ;  /* 0x0000002404047981 */ /* 0x000ea2000c1e1900 */
[----:B------:R-:W-:Y:S01]  /*0300*/  IMAD.MOV.U32 R19, RZ, RZ, RZ ;  /* 0x000000ffff137224 */ /* 0x000fe200078e00ff */
[----:B--2---:R0:W1:Y:S01]  /*0310*/  I2F R18, R4 ;  /* 0x0000000400127306 */ /* 0x0040620000201400 */
[----:B------:R-:W-:Y:S05]  /*0320*/  BRA `(.L_x_26872) ;  /* 0x00000d0000007947 */ /* 0x000fea0003800000 */
.L_x_26873:
[----:B------:R-:W2:Y:S01]  /*0330*/  LDG.E.U16 R4, [R4.64] ;  /* 0x0000002404047981 */ /* 0x000ea2000c1e1500 */
[----:B------:R-:W-:Y:S01]  /*0340*/  IMAD.MOV.U32 R19, RZ, RZ, RZ ;  /* 0x000000ffff137224 */ /* 0x000fe200078e00ff */
[----:B--2---:R0:W1:Y:S01]  /*0350*/  I2F.S16 R18, R4 ;  /* 0x0000000400127306 */ /* 0x0040620000101400 */
[----:B------:R-:W-:Y:S05]  /*0360*/  BRA `(.L_x_26872) ;  /* 0x00000cc000007947 */ /* 0x000fea0003800000 */
.L_x_26868:
        /* <DEDUP_REMOVED lines=9> */
.L_x_26876:
[----:B------:R-:W2:Y:S01]  /*0400*/  LDG.E.U16 R4, [R4.64] ;  /* 0x0000002404047981 */ /* 0x000ea2000c1e1500 */
[----:B------:R-:W-:Y:S01]  /*0410*/  IMAD.MOV.U32 R19, RZ, RZ, RZ ;  /* 0x000000ffff137224 */ /* 0x000fe200078e00ff */
[----:B--2---:R-:W-:Y:S01]  /*0420*/  HADD2.F32 R18, -RZ, R4.H0_H0 ;  /* 0x20000004ff127230 */ /* 0x004fe20000004100 */
[----:B------:R-:W-:Y:S05]  /*0430*/  BRA `(.L_x_26872) ;  /* 0x00000bf000007947 */ /* 0x000fea0003800000 */
.L_x_26875:
        /* <DEDUP_REMOVED lines=8> */
.L_x_26878:
[----:B------:R-:W2:Y:S02]  /*04c0*/  LDG.E R4, [R4.64] ;  /* 0x0000002404047981 */ /* 0x000ea4000c1e1900 */
[--C-:B--2---:R-:W-:Y:S02]  /*04d0*/  HADD2.F32 R19, -RZ, R4.reuse.H1_H1 ;  /* 0x30000004ff137230 */ /* 0x104fe40000004100 */
[----:B------:R-:W-:Y:S01]  /*04e0*/  HADD2.F32 R18, -RZ, R4.H0_H0 ;  /* 0x20000004ff127230 */ /* 0x000fe20000004100 */
[----:B------:R-:W-:Y:S05]  /*04f0*/  BRA `(.L_x_26872) ;  /* 0x00000b3000007947 */ /* 0x000fea0003800000 */
.L_x_26877:
[----:B------:R-:W2:Y:S01]  /*0500*/  LDG.E.64 R4, [R4.64] ;  /* 0x0000002404047981 */ /* 0x000ea2000c1e1b00 */
[----:B------:R-:W-:Y:S01]  /*0510*/  IMAD.MOV.U32 R19, RZ, RZ, RZ ;  /* 0x000000ffff137224 */ /* 0x000fe200078e00ff */
[----:B--2---:R-:W0:Y:S01]  /*0520*/  F2F.F32.F64 R18, R4 ;  /* 0x0000000400127310 */ /* 0x004e220000301000 */
[----:B------:R-:W0:-:S14]  /*0530*/  DSETP.GEU.AND P0, PT, |R4|, c[0x2][0x0], PT ;  /* 0x008000000400762a */ /* 0x000e1c0003f0e200 */
[----:B0-----:R-:W-:Y:S01]  /*0540*/  @!P0 FMUL R18, R18, 1.175494350822287508e-38 ;  /* 0x0080000012128820 */ /* 0x001fe20000400000 */
[----:B------:R-:W-:Y:S05]  /*0550*/  BRA `(.L_x_26872) ;  /* 0x00000ad000007947 */ /* 0x000fea0003800000 */
.L_x_26867:
        /* <DEDUP_REMOVED lines=13> */
.L_x_26881:
        /* <DEDUP_REMOVED lines=8> */
.L_x_26880:
        /* <DEDUP_REMOVED lines=27> */
.L_x_26883:
[----:B------:R-:W2:Y:S01]  /*0860*/  LDG.E.U8 R4, [R4.64] ;  /* 0x0000002404047981 */ /* 0x000ea2000c1e1100 */
[----:B------:R-:W-:Y:S02]  /*0870*/  IMAD.MOV.U32 R19, RZ, RZ, RZ ;  /* 0x000000ffff137224 */ /* 0x000fe400078e00ff */
        /* <DEDUP_REMOVED lines=12> */
.L_x_26882:
[----:B------:R-:W2:Y:S01]  /*0940*/  LDG.E.U16 R4, [R4.64] ;  /* 0x0000002404047981 */ /* 0x000ea2000c1e1500 */
[----:B------:R-:W-:Y:S01]  /*0950*/  IMAD.MOV.U32 R19, RZ, RZ, RZ ;  /* 0x000000ffff137224 */ /* 0x000fe200078e00ff */
[----:B--2---:R-:W-:Y:S01]  /*0960*/  PRMT R18, RZ, 0x5410, R4 ;  /* 0x00005410ff127816 */ /* 0x004fe20000000004 */
[----:B------:R-:W-:Y:S05]  /*0970*/  BRA `(.L_x_26872) ;  /* 0x000006b000007947 */ /* 0x000fea0003800000 */
.L_x_26879:
        /* <DEDUP_REMOVED lines=12> */
.L_x_26886:
        /* <DEDUP_REMOVED lines=20> */
.L_x_26888:
[----:B------:R-:W-:Y:S05]  /*0b80*/  BSYNC B0 ;  /* 0x0000000000007941 */ /* 0x000fea0003800000 */
.L_x_26887:
[----:B------:R-:W-:Y:S01]  /*0b90*/  IMAD.SHL.U32 R3, R3, 0x100000, RZ ;  /* 0x0010000003037824 */ /* 0x000fe200078e00ff */
[----:B------:R-:W-:-:S04]  /*0ba0*/  LEA R5, R0, 0x3b800000, 0x17 ;  /* 0x3b80000000057811 */ /* 0x000fc800078eb8ff */
[----:B------:R-:W-:Y:S01]  /*0bb0*/  LOP3.LUT R18, R5, R3, R18, 0xfe, !PT ;  /* 0x0000000305127212 */ /* 0x000fe200078efe12 */
[----:B------:R-:W-:Y:S05]  /*0bc0*/  BRA `(.L_x_26872) ;  /* 0x0000046000007947 */ /* 0x000fea0003800000 */
.L_x_26885:
        /* <DEDUP_REMOVED lines=20> */
.L_x_26890:
[----:B------:R-:W-:Y:S05]  /*0d10*/  BSYNC B0 ;  /* 0x0000000000007941 */ /* 0x000fea0003800000 */
.L_x_26889:
[----:B------:R-:W-:Y:S01]  /*0d20*/  IMAD.SHL.U32 R3, R3, 0x200000, RZ ;  /* 0x0020000003037824 */ /* 0x000fe200078e00ff */
[----:B------:R-:W-:-:S04]  /*0d30*/  LEA R5, R0, 0x37800000, 0x17 ;  /* 0x3780000000057811 */ /* 0x000fc800078eb8ff */
[----:B------:R-:W-:Y:S01]  /*0d40*/  LOP3.LUT R18, R5, R3, R18, 0xfe, !PT ;  /* 0x0000000305127212 */ /* 0x000fe200078efe12 */
[----:B------:R-:W-:Y:S05]  /*0d50*/  BRA `(.L_x_26872) ;  /* 0x000002d000007947 */ /* 0x000fea0003800000 */
.L_x_26884:
        /* <DEDUP_REMOVED lines=14> */
.L_x_26894:
[----:B------:R-:W-:Y:S05]  /*0e40*/  BSYNC B0 ;  /* 0x0000000000007941 */ /* 0x000fea0003800000 */
.L_x_26893:
[----:B------:R-:W-:Y:S01]  /*0e50*/  IMAD.MOV.U32 R19, RZ, RZ, RZ ;  /* 0x000000ffff137224 */ /* 0x000fe200078e00ff */
[----:B------:R-:W-:Y:S05]  /*0e60*/  BRA `(.L_x_26872) ;  /* 0x000001c000007947 */ /* 0x000fea0003800000 */
.L_x_26871:
        /* <DEDUP_REMOVED lines=21> */
.L_x_26892:
[----:B------:R-:W2:Y:S01]  /*0fc0*/  LDG.E.64 R4, [R4.64] ;  /* 0x0000002404047981 */ /* 0x000ea2000c1e1b00 */
[----:B------:R-:W-:Y:S01]  /*0fd0*/  IMAD.MOV.U32 R19, RZ, RZ, RZ ;  /* 0x000000ffff137224 */ /* 0x000fe200078e00ff */
[----:B--2---:R0:W1:Y:S01]  /*0fe0*/  I2F.U64 R18, R4 ;  /* 0x0000000400127312 */ /* 0x0040620000301000 */
[----:B------:R-:W-:Y:S05]  /*0ff0*/  BRA `(.L_x_26872) ;  /* 0x0000003000007947 */ /* 0x000fea0003800000 */
.L_x_26891:
[----:B------:R-:W2:Y:S01]  /*1000*/  LDG.E R4, [R4.64] ;  /* 0x0000002404047981 */ /* 0x000ea2000c1e1900 */
[----:B------:R-:W-:Y:S01]  /*1010*/  IMAD.MOV.U32 R19, RZ, RZ, RZ ;  /* 0x000000ffff137224 */ /* 0x000fe200078e00ff */
[----:B--2---:R0:W1:Y:S06]  /*1020*/  I2F.U32 R18, R4 ;  /* 0x0000000400127306 */ /* 0x00406c0000201000 */
.L_x_26872:
[----:B------:R-:W-:Y:S05]  /*1030*/  BSYNC B6 ;  /* 0x0000000000067941 */ /* 0x000fea0003800000 */
.L_x_26866:
[----:B------:R-:W-:Y:S02]  /*1040*/  IADD3 R29, R29, 0x80, RZ ;  /* 0x000000801d1d7810 */ /* 0x000fe40007ffe0ff */
.L_x_26865:
[----:B-1----:R-:W-:Y:S05]  /*1050*/  BSYNC B7 ;  /* 0x0000000000077941 */ /* 0x002fea0003800000 */
.L_x_26864:
[----:B------:R-:W-:Y:S01]  /*1060*/  ISETP.GE.AND P0, PT, R29, R26, PT ;  /* 0x0000001a1d00720c */ /* 0x000fe20003f06270 */
[----:B------:R-:W-:Y:S01]  /*1070*/  BSSY B7, `(.L_x_26895) ;  /* 0x00000fd000077945 */ /* 0x000fe20003800000 */
[----:B------:R-:W-:-:S11]  /*1080*/  IMAD.MOV.U32 R22, RZ, RZ, RZ ;  /* 0x000000ffff167224 */ /* 0x000fd600078e00ff */
        /* <DEDUP_REMOVED lines=22> */
.L_x_26901:
[----:B------:R-:W2:Y:S01]  /*11f0*/  LDG.E.U8 R4, [R4.64] ;  /* 0x0000002404047981 */ /* 0x000ea2000c1e1100 */
[----:B------:R-:W-:Y:S01]  /*1200*/  IMAD.MOV.U32 R23, RZ, RZ, RZ ;  /* 0x000000ffff177224 */ /* 0x000fe200078e00ff */
[----:B--2---:R0:W1:Y:S01]  /*1210*/  I2F.U16 R22, R4 ;  /* 0x0000000400167306 */ /* 0x0040620000101000 */
[----:B------:R-:W-:Y:S05]  /*1220*/  BRA `(.L_x_26903) ;  /* 0x00000df000007947 */ /* 0x000fea0003800000 */
.L_x_26900:
        /* <DEDUP_REMOVED lines=10> */
.L_x_26905:
[----:B------:R-:W2:Y:S01]  /*12d0*/  LDG.E R4, [R4.64] ;  /* 0x0000002404047981 */ /* 0x000ea2000c1e1900 */
[----:B------:R-:W-:Y:S01]  /*12e0*/  IMAD.MOV.U32 R23, RZ, RZ, RZ ;  /* 0x000000ffff177224 */ /* 0x000fe200078e00ff */
[----:B--2---:R0:W1:Y:S01]  /*12f0*/  I2F R22, R4 ;  /* 0x0000000400167306 */ /* 0x0040620000201400 */
[----:B------:R-:W-:Y:S05]  /*1300*/  BRA `(.L_x_26903) ;  /* 0x00000d1000007947 */ /* 0x000fea0003800000 */
.L_x_26904:
[----:B------:R-:W2:Y:S01]  /*1310*/  LDG.E.U16 R4, [R4.64] ;  /* 0x0000002404047981 */ /* 0x000ea2000c1e1500 */
[----:B------:R-:W-:Y:S01]  /*1320*/  IMAD.MOV.U32 R23, RZ, RZ, RZ ;  /* 0x000000ffff177224 */ /* 0x000fe200078e00ff */
[----:B--2---:R0:W1:Y:S01]  /*1330*/  I2F.S16 R22, R4 ;  /* 0x0000000400167306 */ /* 0x0040620000101400 */
[----:B------:R-:W-:Y:S05]  /*1340*/  BRA `(.L_x_26903) ;  /* 0x00000cd000007947 */ /* 0x000fea0003800000 */
.L_x_26899:
        /* <DEDUP_REMOVED lines=9> */
.L_x_26907:
[----:B------:R-:W2:Y:S01]  /*13e0*/  LDG.E.U16 R4, [R4.64] ;  /* 0x0000002404047981 */ /* 0x000ea2000c1e1500 */
[----:B------:R-:W-:Y:S01]  /*13f0*/  IMAD.MOV.U32 R23, RZ, RZ, RZ ;  /* 0x000000ffff177224 */ /* 0x000fe200078e00ff */
[----:B--2---:R-:W-:Y:S01]  /*1400*/  HADD2.F32 R22, -RZ, R4.H0_H0 ;  /* 0x20000004ff167230 */ /* 0x004fe20000004100 */
[----:B------:R-:W-:Y:S05]  /*1410*/  BRA `(.L_x_26903) ;  /* 0x00000c0000007947 */ /* 0x000fea0003800000 */
.L_x_26906:
        /* <DEDUP_REMOVED lines=8> */
.L_x_26909:
[----:B------:R-:W2:Y:S02]  /*14a0*/  LDG.E R4, [R4.64] ;  /* 0x0000002404047981 */ /* 0x000ea4000c1e1900 */
[--C-:B--2---:R-:W-:Y:S02]  /*14b0*/  HADD2.F32 R23, -RZ, R4.reuse.H1_H1 ;  /* 0x30000004ff177230 */ /* 0x104fe40000004100 */
[----:B------:R-:W-:Y:S01]  /*14c0*/  HADD2.F32 R22, -RZ, R4.H0_H0 ;  /* 0x20000004ff167230 */ /* 0x000fe20000004100 */
[----:B------:R-:W-:Y:S05]  /*14d0*/  BRA `(.L_x_26903) ;  /* 0x00000b4000007947 */ /* 0x000fea0003800000 */
.L_x_26908:
[----:B------:R-:W2:Y:S01]  /*14e0*/  LDG.E.64 R4, [R4.64] ;  /* 0x0000002404047981 */ /* 0x000ea2000c1e1b00 */
[----:B------:R-:W-:Y:S01]  /*14f0*/  IMAD.MOV.U32 R23, RZ, RZ, RZ ;  /* 0x000000ffff177224 */ /* 0x000fe200078e00ff */
[----:B--2---:R-:W0:Y:S01]  /*1500*/  F2F.F32.F64 R22, R4 ;  /* 0x0000000400167310 */ /* 0x004e220000301000 */
[----:B------:R-:W0:-:S14]  /*1510*/  DSETP.GEU.AND P0, PT, |R4|, c[0x2][0x0], PT ;  /* 0x008000000400762a */ /* 0x000e1c0003f0e200 */
[----:B0-----:R-:W-:Y:S01]  /*1520*/  @!P0 FMUL R22, R22, 1.175494350822287508e-38 ;  /* 0x0080000016168820 */ /* 0x001fe20000400000 */
[----:B------:R-:W-:Y:S05]  /*1530*/  BRA `(.L_x_26903) ;  /* 0x00000ae000007947 */ /* 0x000fea0003800000 */
.L_x_26898:
        /* <DEDUP_REMOVED lines=13> */
.L_x_26912:
        /* <DEDUP_REMOVED lines=8> */
.L_x_26911:
        /* <DEDUP_REMOVED lines=27> */
.L_x_26914:
[----:B------:R-:W2:Y:S01]  /*1840*/  LDG.E.U8 R4, [R4.64] ;  /* 0x0000002404047981 */ /* 0x000ea2000c1e1100 */
[----:B------:R-:W-:Y:S02]  /*1850*/  IMAD.MOV.U32 R23, RZ, RZ, RZ ;  /* 0x000000ffff177224 */ /* 0x000fe400078e00ff */
        /* <DEDUP_REMOVED lines=13> */
.L_x_26913:
[----:B------:R-:W2:Y:S01]  /*1930*/  LDG.E.U16 R4, [R4.64] ;  /* 0x0000002404047981 */ /* 0x000ea2000c1e1500 */
[----:B------:R-:W-:Y:S01]  /*1940*/  IMAD.MOV.U32 R23, RZ, RZ, RZ ;  /* 0x000000ffff177224 */ /* 0x000fe200078e00ff */
[----:B--2---:R-:W-:Y:S01]  /*1950*/  PRMT R22, RZ, 0x5410, R4 ;  /* 0x00005410ff167816 */ /* 0x004fe20000000004 */
[----:B------:R-:W-:Y:S05]  /*1960*/  BRA `(.L_x_26903) ;  /* 0x000006b000007947 */ /* 0x000fea0003800000 */
.L_x_26910:
        /* <DEDUP_REMOVED lines=12> */
.L_x_26917:
        /* <DEDUP_REMOVED lines=20> */
.L_x_26919:
[----:B------:R-:W-:Y:S05]  /*1b70*/  BSYNC B0 ;  /* 0x0000000000007941 */ /* 0x000fea0003800000 */
.L_x_26918:
[----:B------:R-:W-:Y:S01]  /*1b80*/  IMAD.SHL.U32 R3, R3, 0x100000, RZ ;  /* 0x0010000003037824 */ /* 0x000fe200078e00ff */
[----:B------:R-:W-:-:S04]  /*1b90*/  LEA R5, R0, 0x3b800000, 0x17 ;  /* 0x3b80000000057811 */ /* 0x000fc800078eb8ff */
[----:B------:R-:W-:Y:S01]  /*1ba0*/  LOP3.LUT R22, R5, R3, R22, 0xfe, !PT ;  /* 0x0000000305167212 */ /* 0x000fe200078efe16 */
[----:B------:R-:W-:Y:S05]  /*1bb0*/  BRA `(.L_x_26903) ;  /* 0x0000046000007947 */ /* 0x000fea0003800000 */
.L_x_26916:
        /* <DEDUP_REMOVED lines=20> */
.L_x_26921:
[----:B------:R-:W-:Y:S05]  /*1d00*/  BSYNC B0 ;  /* 0x0000000000007941 */ /* 0x000fea0003800000 */
.L_x_26920:
[----:B------:R-:W-:Y:S01]  /*1d10*/  IMAD.SHL.U32 R3, R3, 0x200000, RZ ;  /* 0x0020000003037824 */ /* 0x000fe200078e00ff */
[----:B------:R-:W-:-:S04]  /*1d20*/  LEA R5, R0, 0x37800000, 0x17 ;  /* 0x3780000000057811 */ /* 0x000fc800078eb8ff */
[----:B------:R-:W-:Y:S01]  /*1d30*/  LOP3.LUT R22, R5, R3, R22, 0xfe, !PT ;  /* 0x0000000305167212 */ /* 0x000fe200078efe16 */
[----:B------:R-:W-:Y:S05]  /*1d40*/  BRA `(.L_x_26903) ;  /* 0x000002d000007947 */ /* 0x000fea0003800000 */
.L_x_26915:
        /* <DEDUP_REMOVED lines=14> */
.L_x_26925:
[----:B------:R-:W-:Y:S05]  /*1e30*/  BSYNC B0 ;  /* 0x0000000000007941 */ /* 0x000fea0003800000 */
.L_x_26924:
[----:B------:R-:W-:Y:S01]  /*1e40*/  IMAD.MOV.U32 R23, RZ, RZ, RZ ;  /* 0x000000ffff177224 */ /* 0x000fe200078e00ff */
[----:B------:R-:W-:Y:S05]  /*1e50*/  BRA `(.L_x_26903) ;  /* 0x000001c000007947 */ /* 0x000fea0003800000 */
.L_x_26902:
        /* <DEDUP_REMOVED lines=21> */
.L_x_26923:
[----:B------:R-:W2:Y:S01]  /*1fb0*/  LDG.E.64 R4, [R4.64] ;  /* 0x0000002404047981 */ /* 0x000ea2000c1e1b00 */
[----:B------:R-:W-:Y:S01]  /*1fc0*/  IMAD.MOV.U32 R23, RZ, RZ, RZ ;  /* 0x000000ffff177224 */ /* 0x000fe200078e00ff */
[----:B--2---:R0:W1:Y:S01]  /*1fd0*/  I2F.U64 R22, R4 ;  /* 0x0000000400167312 */ /* 0x0040620000301000 */
[----:B------:R-:W-:Y:S05]  /*1fe0*/  BRA `(.L_x_26903) ;  /* 0x0000003000007947 */ /* 0x000fea0003800000 */
.L_x_26922:
[----:B------:R-:W2:Y:S01]  /*1ff0*/  LDG.E R4, [R4.64] ;  /* 0x0000002404047981 */ /* 0x000ea2000c1e1900 */
[----:B------:R-:W-:Y:S01]  /*2000*/  IMAD.MOV.U32 R23, RZ, RZ, RZ ;  /* 0x000000ffff177224 */ /* 0x000fe200078e00ff */
[----:B--2---:R0:W1:Y:S06]  /*2010*/  I2F.U32 R22, R4 ;  /* 0x0000000400167306 */ /* 0x00406c0000201000 */
.L_x_26903:
[----:B------:R-:W-:Y:S05]  /*2020*/  BSYNC B6 ;  /* 0x0000000000067941 */ /* 0x000fea0003800000 */
.L_x_26897:
[----:B------:R-:W-:Y:S02]  /*2030*/  IADD3 R29, R29, 0x80, RZ ;  /* 0x000000801d1d7810 */ /* 0x000fe40007ffe0ff */
.L_x_26896:
[----:B------:R-:W-:Y:S05]  /*2040*/  BSYNC B7 ;  /* 0x0000000000077941 */ /* 0x000fea0003800000 */
.L_x_26895:
[----:B------:R-:W-:Y:S01]  /*2050*/  ISETP.GE.AND P0, PT, R29, R26, PT ;  /* 0x0000001a1d00720c */ /* 0x000fe20003f06270 */
[----:B------:R-:W-:Y:S01]  /*2060*/  BSSY B7, `(.L_x_26926) ;  /* 0x00000fd000077945 */ /* 0x000fe20003800000 */
[----:B------:R-:W-:Y:S01]  /*2070*/  IMAD.MOV.U32 R25, RZ, RZ, RZ ;  /* 0x000000ffff197224 */ /* 0x000fe200078e00ff */
[----:B------:R-:W-:-:S10]  /*2080*/  CS2R R16, SRZ ;  /* 0x0000000000107805 */ /* 0x000fd4000001ff00 */
        /* <DEDUP_REMOVED lines=22> */
.L_x_26932:
[----:B------:R-:W2:Y:S01]  /*21f0*/  LDG.E.U8 R4, [R4.64] ;  /* 0x0000002404047981 */ /* 0x000ea2000c1e1100 */
[----:B------:R-:W-:Y:S01]  /*2200*/  IMAD.MOV.U32 R17, RZ, RZ, RZ ;  /* 0x000000ffff117224 */ /* 0x000fe200078e00ff */
[----:B--2---:R0:W2:Y:S01]  /*2210*/  I2F.U16 R16, R4 ;  /* 0x0000000400107306 */ /* 0x0040a20000101000 */
[----:B------:R-:W-:Y:S05]  /*2220*/  BRA `(.L_x_26934) ;  /* 0x00000de000007947 */ /* 0x000fea0003800000 */
.L_x_26931:
        /* <DEDUP_REMOVED lines=10> */
.L_x_26936:
[----:B------:R-:W2:Y:S01]  /*22d0*/  LDG.E R4, [R4.64] ;  /* 0x0000002404047981 */ /* 0x000ea2000c1e1900 */
[----:B------:R-:W-:Y:S01]  /*22e0*/  IMAD.MOV.U32 R17, RZ, RZ, RZ ;  /* 0x000000ffff117224 */ /* 0x000fe200078e00ff */
[----:B--2---:R0:W2:Y:S01]  /*22f0*/  I2F R16, R4 ;  /* 0x0000000400107306 */ /* 0x0040a20000201400 */
[----:B------:R-:W-:Y:S05]  /*2300*/  BRA `(.L_x_26934) ;  /* 0x00000d0000007947 */ /* 0x000fea0003800000 */
.L_x_26935:
[----:B------:R-:W2:Y:S01]  /*2310*/  LDG.E.U16 R4, [R4.64] ;  /* 0x0000002404047981 */ /* 0x000ea2000c1e1500 */
[----:B------:R-:W-:Y:S01]  /*2320*/  IMAD.MOV.U32 R17, RZ, RZ, RZ ;  /* 0x000000ffff117224 */ /* 0x000fe200078e00ff */
[----:B--2---:R0:W2:Y:S01]  /*2330*/  I2F.S16 R16, R4 ;  /* 0x0000000400107306 */ /* 0x0040a20000101400 */
[----:B------:R-:W-:Y:S05]  /*2340*/  BRA `(.L_x_26934) ;  /* 0x00000cc000007947 */ /* 0x000fea0003800000 */
.L_x_26930:
        /* <DEDUP_REMOVED lines=9> */
.L_x_26938:
[----:B------:R-:W2:Y:S01]  /*23e0*/  LDG.E.U16 R4, [R4.64] ;  /* 0x0000002404047981 */ /* 0x000ea2000c1e1500 */
[----:B------:R-:W-:Y:S01]  /*23f0*/  IMAD.MOV.U32 R17, RZ, RZ, RZ ;  /* 0x000000ffff117224 */ /* 0x000fe200078e00ff */
[----:B--2---:R-:W-:Y:S01]  /*2400*/  HADD2.F32 R16, -RZ, R4.H0_H0 ;  /* 0x20000004ff107230 */ /* 0x004fe20000004100 */
[----:B------:R-:W-:Y:S05]  /*2410*/  BRA `(.L_x_26934) ;  /* 0x00000bf000007947 */ /* 0x000fea0003800000 */
.L_x_26937:
        /* <DEDUP_REMOVED lines=8> */
.L_x_26940:
[----:B------:R-:W2:Y:S02]  /*24a0*/  LDG.E R4, [R4.64] ;  /* 0x0000002404047981 */ /* 0x000ea4000c1e1900 */
[--C-:B--2---:R-:W-:Y:S02]  /*24b0*/  HADD2.F32 R17, -RZ, R4.reuse.H1_H1 ;  /* 0x30000004ff117230 */ /* 0x104fe40000004100 */
[----:B------:R-:W-:Y:S01]  /*24c0*/  HADD2.F32 R16, -RZ, R4.H0_H0 ;  /* 0x20000004ff107230 */ /* 0x000fe20000004100 */
[----:B------:R-:W-:Y:S05]  /*24d0*/  BRA `(.L_x_26934) ;  /* 0x00000b3000007947 */ /* 0x000fea0003800000 */
.L_x_26939:
[----:B------:R-:W2:Y:S01]  /*24e0*/  LDG.E.64 R4, [R4.64] ;  /* 0x0000002404047981 */ /* 0x000ea2000c1e1b00 */
[----:B------:R-:W-:Y:S01]  /*24f0*/  IMAD.MOV.U32 R17, RZ, RZ, RZ ;  /* 0x000000ffff117224 */ /* 0x000fe200078e00ff */
[----:B--2---:R-:W0:Y:S01]  /*2500*/  F2F.F32.F64 R16, R4 ;  /* 0x0000000400107310 */ /* 0x004e220000301000 */
[----:B------:R-:W0:-:S14]  /*2510*/  DSETP.GEU.AND P0, PT, |R4|, c[0x2][0x0], PT ;  /* 0x008000000400762a */ /* 0x000e1c0003f0e200 */
[----:B0-----:R-:W-:Y:S01]  /*2520*/  @!P0 FMUL R16, R16, 1.175494350822287508e-38 ;  /* 0x0080000010108820 */ /* 0x001fe20000400000 */
[----:B------:R-:W-:Y:S05]  /*2530*/  BRA `(.L_x_26934) ;  /* 0x00000ad000007947 */ /* 0x000fea0003800000 */
.L_x_26929:
        /* <DEDUP_REMOVED lines=13> */
.L_x_26943:
        /* <DEDUP_REMOVED lines=8> */
.L_x_26942:
        /* <DEDUP_REMOVED lines=27> */
.L_x_26945:
        /* <DEDUP_REMOVED lines=14> */
.L_x_26944:
[----:B------:R-:W2:Y:S01]  /*2920*/  LDG.E.U16 R4, [R4.64] ;  /* 0x0000002404047981 */ /* 0x000ea2000c1e1500 */
[----:B------:R-:W-:Y:S01]  /*2930*/  IMAD.MOV.U32 R17, RZ, RZ, RZ ;  /* 0x000000ffff117224 */ /* 0x000fe200078e00ff */
[----:B--2---:R-:W-:Y:S01]  /*2940*/  PRMT R16, RZ, 0x5410, R4 ;  /* 0x00005410ff107816 */ /* 0x004fe20000000004 */
[----:B------:R-:W-:Y:S05]  /*2950*/  BRA `(.L_x_26934) ;  /* 0x000006b000007947 */ /* 0x000fea0003800000 */
.L_x_26941:
        /* <DEDUP_REMOVED lines=12> */
.L_x_26948:
        /* <DEDUP_REMOVED lines=20> */
.L_x_26950:
[----:B------:R-:W-:Y:S05]  /*2b60*/  BSYNC B0 ;  /* 0x0000000000007941 */ /* 0x000fea0003800000 */
.L_x_26949:
[----:B------:R-:W-:Y:S01]  /*2b70*/  IMAD.SHL.U32 R3, R3, 0x100000, RZ ;  /* 0x0010000003037824 */ /* 0x000fe200078e00ff */
[----:B------:R-:W-:-:S04]  /*2b80*/  LEA R5, R0, 0x3b800000, 0x17 ;  /* 0x3b80000000057811 */ /* 0x000fc800078eb8ff */
[----:B------:R-:W-:Y:S01]  /*2b90*/  LOP3.LUT R16, R5, R3, R16, 0xfe, !PT ;  /* 0x0000000305107212 */ /* 0x000fe200078efe10 */
[----:B------:R-:W-:Y:S05]  /*2ba0*/  BRA `(.L_x_26934) ;  /* 0x0000046000007947 */ /* 0x000fea0003800000 */
.L_x_26947:
        /* <DEDUP_REMOVED lines=20> */
.L_x_26952:
[----:B------:R-:W-:Y:S05]  /*2cf0*/  BSYNC B0 ;  /* 0x0000000000007941 */ /* 0x000fea0003800000 */
.L_x_26951:
[----:B------:R-:W-:Y:S01]  /*2d00*/  IMAD.SHL.U32 R3, R3, 0x200000, RZ ;  /* 0x0020000003037824 */ /* 0x000fe200078e00ff */
[----:B------:R-:W-:-:S04]  /*2d10*/  LEA R5, R0, 0x37800000, 0x17 ;  /* 0x3780000000057811 */ /* 0x000fc800078eb8ff */
[----:B------:R-:W-:Y:S01]  /*2d20*/  LOP3.LUT R16, R5, R3, R16, 0xfe, !PT ;  /* 0x0000000305107212 */ /* 0x000fe200078efe10 */
[----:B------:R-:W-:Y:S05]  /*2d30*/  BRA `(.L_x_26934) ;  /* 0x000002d000007947 */ /* 0x000fea0003800000 */
.L_x_26946:
        /* <DEDUP_REMOVED lines=14> */
.L_x_26956:
[----:B------:R-:W-:Y:S05]  /*2e20*/  BSYNC B0 ;  /* 0x0000000000007941 */ /* 0x000fea0003800000 */
.L_x_26955:
[----:B------:R-:W-:Y:S01]  /*2e30*/  IMAD.MOV.U32 R17, RZ, RZ, RZ ;  /* 0x000000ffff117224 */ /* 0x000fe200078e00ff */
[----:B------:R-:W-:Y:S05]  /*2e40*/  BRA `(.L_x_26934) ;  /* 0x000001c000007947 */ /* 0x000fea0003800000 */
.L_x_26933:
        /* <DEDUP_REMOVED lines=21> */
.L_x_26954:
[----:B------:R-:W2:Y:S01]  /*2fa0*/  LDG.E.64 R4, [R4.64] ;  /* 0x0000002404047981 */ /* 0x000ea2000c1e1b00 */
[----:B------:R-:W-:Y:S01]  /*2fb0*/  IMAD.MOV.U32 R17, RZ, RZ, RZ ;  /* 0x000000ffff117224 */ /* 0x000fe200078e00ff */
[----:B--2---:R0:W2:Y:S01]  /*2fc0*/  I2F.U64 R16, R4 ;  /* 0x0000000400107312 */ /* 0x0040a20000301000 */
[----:B------:R-:W-:Y:S05]  /*2fd0*/  BRA `(.L_x_26934) ;  /* 0x0000003000007947 */ /* 0x000fea0003800000 */
.L_x_26953:
[----:B------:R-:W2:Y:S01]  /*2fe0*/  LDG.E R4, [R4.64] ;  /* 0x0000002404047981 */ /* 0x000ea2000c1e1900 */
[----:B------:R-:W-:Y:S01]  /*2ff0*/  IMAD.MOV.U32 R17, RZ, RZ, RZ ;  /* 0x000000ffff117224 */ /* 0x000fe200078e00ff */
[----:B--2---:R0:W2:Y:S06]  /*3000*/  I2F.U32 R16, R4 ;  /* 0x0000000400107306 */ /* 0x0040ac0000201000 */
.L_x_26934:
[----:B------:R-:W-:Y:S05]  /*3010*/  BSYNC B6 ;  /* 0x0000000000067941 */ /* 0x000fea0003800000 */
.L_x_26928:
[----:B------:R-:W-:Y:S02]  /*3020*/  IADD3 R29, R29, 0x80, RZ ;  /* 0x000000801d1d7810 */ /* 0x000fe40007ffe0ff */
.L_x_26927:
[----:B------:R-:W-:Y:S05]  /*3030*/  BSYNC B7 ;  /* 0x0000000000077941 */ /* 0x000fea0003800000 */
.L_x_26926:
[----:B------:R-:W-:Y:S01]  /*3040*/  ISETP.GE.AND P0, PT, R29, R26, PT ;  /* 0x0000001a1d00720c */ /* 0x000fe20003f06270 */
[----:B------:R-:W-:Y:S01]  /*3050*/  BSSY B6, `(.L_x_26957) ;  /* 0x00000f8000067945 */ /* 0x000fe20003800000 */
[----:B------:R-:W-:-:S11]  /*3060*/  IMAD.MOV.U32 R24, RZ, RZ, RZ ;  /* 0x000000ffff187224 */ /* 0x000fd600078e00ff */
        /* <DEDUP_REMOVED lines=20> */
.L_x_26962:
[----:B------:R-:W3:Y:S01]  /*31b0*/  LDG.E.U8 R4, [R4.64] ;  /* 0x0000002404047981 */ /* 0x000ee2000c1e1100 */
[----:B------:R-:W-:Y:S01]  /*31c0*/  IMAD.MOV.U32 R25, RZ, RZ, RZ ;  /* 0x000000ffff197224 */ /* 0x000fe200078e00ff */
[----:B---3--:R0:W3:Y:S01]  /*31d0*/  I2F.U16 R24, R4 ;  /* 0x0000000400187306 */ /* 0x0080e20000101000 */
[----:B------:R-:W-:Y:S05]  /*31e0*/  BRA `(.L_x_26958) ;  /* 0x00000de000007947 */ /* 0x000fea0003800000 */
.L_x_26961:
        /* <DEDUP_REMOVED lines=10> */
.L_x_26965:
[----:B------:R-:W3:Y:S01]  /*3290*/  LDG.E R4, [R4.64] ;  /* 0x0000002404047981 */ /* 0x000ee2000c1e1900 */
[----:B------:R-:W-:Y:S01]  /*32a0*/  IMAD.MOV.U32 R25, RZ, RZ, RZ ;  /* 0x000000ffff197224 */ /* 0x000fe200078e00ff */
[----:B---3--:R0:W3:Y:S01]  /*32b0*/  I2F R24, R4 ;  /* 0x0000000400187306 */ /* 0x0080e20000201400 */
[----:B------:R-:W-:Y:S05]  /*32c0*/  BRA `(.L_x_26958) ;  /* 0x00000d0000007947 */ /* 0x000fea0003800000 */
.L_x_26964:
[----:B------:R-:W3:Y:S01]  /*32d0*/  LDG.E.U16 R4, [R4.64] ;  /* 0x0000002404047981 */ /* 0x000ee2000c1e1500 */
[----:B------:R-:W-:Y:S01]  /*32e0*/  IMAD.MOV.U32 R25, RZ, RZ, RZ ;  /* 0x000000ffff197224 */ /* 0x000fe200078e00ff */
[----:B---3--:R0:W3:Y:S01]  /*32f0*/  I2F.S16 R24, R4 ;  /* 0x0000000400187306 */ /* 0x0080e20000101400 */
[----:B------:R-:W-:Y:S05]  /*3300*/  BRA `(.L_x_26958) ;  /* 0x00000cc000007947 */ /* 0x000fea0003800000 */
.L_x_26960:
        /* <DEDUP_REMOVED lines=9> */
.L_x_26967:
[----:B------:R-:W3:Y:S01]  /*33a0*/  LDG.E.U16 R4, [R4.64] ;  /* 0x0000002404047981 */ /* 0x000ee2000c1e1500 */
[----:B------:R-:W-:Y:S01]  /*33b0*/  IMAD.MOV.U32 R25, RZ, RZ, RZ ;  /* 0x000000ffff197224 */ /* 0x000fe200078e00ff */
[----:B---3--:R-:W-:Y:S01]  /*33c0*/  HADD2.F32 R24, -RZ, R4.H0_H0 ;  /* 0x20000004ff187230 */ /* 0x008fe20000004100 */
[----:B------:R-:W-:Y:S05]  /*33d0*/  BRA `(.L_x_26958) ;  /* 0x00000bf000007947 */ /* 0x000fea0003800000 */
.L_x_26966:
        /* <DEDUP_REMOVED lines=8> */
.L_x_26969:
[----:B------:R-:W3:Y:S02]  /*3460*/  LDG.E R4, [R4.64] ;  /* 0x0000002404047981 */ /* 0x000ee4000c1e1900 */
[--C-:B---3--:R-:W-:Y:S02]  /*3470*/  HADD2.F32 R25, -RZ, R4.reuse.H1_H1 ;  /* 0x30000004ff197230 */ /* 0x108fe40000004100 */
[----:B------:R-:W-:Y:S01]  /*3480*/  HADD2.F32 R24, -RZ, R4.H0_H0 ;  /* 0x20000004ff187230 */ /* 0x000fe20000004100 */
[----:B------:R-:W-:Y:S05]  /*3490*/  BRA `(.L_x_26958) ;  /* 0x00000b3000007947 */ /* 0x000fea0003800000 */
.L_x_26968:
[----:B------:R-:W3:Y:S01]  /*34a0*/  LDG.E.64 R4, [R4.64] ;  /* 0x0000002404047981 */ /* 0x000ee2000c1e1b00 */
[----:B------:R-:W-:Y:S01]  /*34b0*/  IMAD.MOV.U32 R25, RZ, RZ, RZ ;  /* 0x000000ffff197224 */ /* 0x000fe200078e00ff */
[----:B---3--:R-:W0:Y:S01]  /*34c0*/  F2F.F32.F64 R24, R4 ;  /* 0x0000000400187310 */ /* 0x008e220000301000 */
[----:B------:R-:W0:-:S14]  /*34d0*/  DSETP.GEU.AND P0, PT, |R4|, c[0x2][0x0], PT ;  /* 0x008000000400762a */ /* 0x000e1c0003f0e200 */
[----:B0-----:R-:W-:Y:S01]  /*34e0*/  @!P0 FMUL R24, R24, 1.175494350822287508e-38 ;  /* 0x0080000018188820 */ /* 0x001fe20000400000 */
[----:B------:R-:W-:Y:S05]  /*34f0*/  BRA `(.L_x_26958) ;  /* 0x00000ad000007947 */ /* 0x000fea0003800000 */
.L_x_26959:
        /* <DEDUP_REMOVED lines=13> */
.L_x_26972:
        /* <DEDUP_REMOVED lines=8> */
.L_x_26971:
        /* <DEDUP_REMOVED lines=27> */
.L_x_26974:
[----:B------:R-:W3:Y:S01]  /*3800*/  LDG.E.U8 R4, [R4.64] ;  /* 0x0000002404047981 */ /* 0x000ee2000c1e1100 */
[----:B------:R-:W-:Y:S02]  /*3810*/  IMAD.MOV.U32 R25, RZ, RZ, RZ ;  /* 0x000000ffff197224 */ /* 0x000fe400078e00ff */
        /* <DEDUP_REMOVED lines=12> */
.L_x_26973:
[----:B------:R-:W3:Y:S01]  /*38e0*/  LDG.E.U16 R4, [R4.64] ;  /* 0x0000002404047981 */ /* 0x000ee2000c1e1500 */
[----:B------:R-:W-:Y:S01]  /*38f0*/  IMAD.MOV.U32 R25, RZ, RZ, RZ ;  /* 0x000000ffff197224 */ /* 0x000fe200078e00ff */
[----:B---3--:R-:W-:Y:S01]  /*3900*/  PRMT R24, RZ, 0x5410, R4 ;  /* 0x00005410ff187816 */ /* 0x008fe20000000004 */
[----:B------:R-:W-:Y:S05]  /*3910*/  BRA `(.L_x_26958) ;  /* 0x000006b000007947 */ /* 0x000fea0003800000 */
.L_x_26970:
        /* <DEDUP_REMOVED lines=12> */
.L_x_26977:
        /* <DEDUP_REMOVED lines=20> */
.L_x_26979:
[----:B------:R-:W-:Y:S05]  /*3b20*/  BSYNC B0 ;  /* 0x0000000000007941 */ /* 0x000fea0003800000 */
.L_x_26978:
[----:B------:R-:W-:Y:S01]  /*3b30*/  IMAD.SHL.U32 R3, R3, 0x100000, RZ ;  /* 0x0010000003037824 */ /* 0x000fe200078e00ff */
[----:B------:R-:W-:-:S04]  /*3b40*/  LEA R5, R0, 0x3b800000, 0x17 ;  /* 0x3b80000000057811 */ /* 0x000fc800078eb8ff */
[----:B------:R-:W-:Y:S01]  /*3b50*/  LOP3.LUT R24, R5, R3, R24, 0xfe, !PT ;  /* 0x0000000305187212 */ /* 0x000fe200078efe18 */
[----:B------:R-:W-:Y:S05]  /*3b60*/  BRA `(.L_x_26958) ;  /* 0x0000046000007947 */ /* 0x000fea0003800000 */
.L_x_26976:
        /* <DEDUP_REMOVED lines=20> */
.L_x_26981:
[----:B------:R-:W-:Y:S05]  /*3cb0*/  BSYNC B0 ;  /* 0x0000000000007941 */ /* 0x000fea0003800000 */
.L_x_26980:
[----:B------:R-:W-:Y:S01]  /*3cc0*/  IMAD.SHL.U32 R3, R3, 0x200000, RZ ;  /* 0x0020000003037824 */ /* 0x000fe200078e00ff */
[----:B------:R-:W-:-:S04]  /*3cd0*/  LEA R5, R0, 0x37800000, 0x17 ;  /* 0x3780000000057811 */ /* 0x000fc800078eb8ff */
[----:B------:R-:W-:Y:S01]  /*3ce0*/  LOP3.LUT R24, R5, R3, R24, 0xfe, !PT ;  /* 0x0000000305187212 */ /* 0x000fe200078efe18 */
[----:B------:R-:W-:Y:S05]  /*3cf0*/  BRA `(.L_x_26958) ;  /* 0x000002d000007947 */ /* 0x000fea0003800000 */
.L_x_26975:
        /* <DEDUP_REMOVED lines=14> */
.L_x_26985:
[----:B------:R-:W-:Y:S05]  /*3de0*/  BSYNC B0 ;  /* 0x0000000000007941 */ /* 0x000fea0003800000 */
.L_x_26984:
[----:B------:R-:W-:Y:S01]  /*3df0*/  IMAD.MOV.U32 R25, RZ, RZ, RZ ;  /* 0x000000ffff197224 */ /* 0x000fe200078e00ff */
[----:B------:R-:W-:Y:S05]  /*3e00*/  BRA `(.L_x_26958) ;  /* 0x000001c000007947 */ /* 0x000fea0003800000 */
.L_x_26963:
        /* <DEDUP_REMOVED lines=19> */
[----:B------:R-:W-:Y:S01]  /*3f40*/  CS2R R24, SRZ ;  /* 0x0000000000187805 */ /* 0x000fe2000001ff00 */
[----:B------:R-:W-:Y:S05]  /*3f50*/  BRA `(.L_x_26958) ;  /* 0x0000007000007947 */ /* 0x000fea0003800000 */
.L_x_26983:
[----:B------:R-:W3:Y:S01]  /*3f60*/  LDG.E.64 R4, [R4.64] ;  /* 0x0000002404047981 */ /* 0x000ee2000c1e1b00 */
[----:B------:R-:W-:Y:S01]  /*3f70*/  IMAD.MOV.U32 R25, RZ, RZ, RZ ;  /* 0x000000ffff197224 */ /* 0x000fe200078e00ff */
[----:B---3--:R0:W3:Y:S01]  /*3f80*/  I2F.U64 R24, R4 ;  /* 0x0000000400187312 */ /* 0x0080e20000301000 */
[----:B------:R-:W-:Y:S05]  /*3f90*/  BRA `(.L_x_26958) ;  /* 0x0000003000007947 */ /* 0x000fea0003800000 */
.L_x_26982:
[----:B------:R-:W3:Y:S01]  /*3fa0*/  LDG.E R4, [R4.64] ;  /* 0x0000002404047981 */ /* 0x000ee2000c1e1900 */
[----:B------:R-:W-:Y:S01]  /*3fb0*/  IMAD.MOV.U32 R25, RZ, RZ, RZ ;  /* 0x000000ffff197224 */ /* 0x000fe200078e00ff */
[----:B---3--:R0:W3:Y:S06]  /*3fc0*/  I2F.U32 R24, R4 ;  /* 0x0000000400187306 */ /* 0x0080ec0000201000 */
.L_x_26958:
[----:B------:R-:W-:Y:S05]  /*3fd0*/  BSYNC B6 ;  /* 0x0000000000067941 */ /* 0x000fea0003800000 */
.L_x_26957:
[----:B------:R-:W4:Y:S01]  /*3fe0*/  S2R R3, SR_TID.X ;  /* 0x0000000000037919 */ /* 0x000f220000002100 */
[----:B------:R-:W0:Y:S01]  /*3ff0*/  LDC.U8 R27, c[0x0][0x18c] ;  /* 0x00006300ff1b7b82 */ /* 0x000e220000000000 */
[----:B-----5:R-:W-:Y:S01]  /*4000*/  FMUL.FTZ R7, R19, R19 ;  /* 0x0000001313077220 */ /* 0x020fe20000410000 */
[----:B------:R-:W-:Y:S01]  /*4010*/  BSSY B6, `(.L_x_26986) ;  /* 0x0000122000067945 */ /* 0x000fe20003800000 */
[----:B-1----:R-:W-:-:S02]  /*4020*/  FMUL.FTZ R0, R22, R23 ;  /* 0x0000001716007220 */ /* 0x002fc40000410000 */
[----:B0-----:R-:W-:Y:S02]  /*4030*/  FFMA.FTZ R4, R18, R18, -R7 ;  /* 0x0000001212047223 */ /* 0x001fe40000010807 */
[----:B--2---:R-:W-:Y:S02]  /*4040*/  FMUL.FTZ R6, R16, R17 ;  /* 0x0000001110067220 */ /* 0x004fe40000410000 */
[----:B------:R-:W-:Y:S02]  /*4050*/  FMUL.FTZ R7, R23, R23 ;  /* 0x0000001717077220 */ /* 0x000fe40000410000 */
[----:B------:R-:W-:Y:S02]  /*4060*/  FMUL.FTZ R9, R17, R17 ;  /* 0x0000001111097220 */ /* 0x000fe40000410000 */
[----:B------:R-:W-:Y:S02]  /*4070*/  FFMA.FTZ R23, R22, R23, R0 ;  /* 0x0000001716177223 */ /* 0x000fe40000010000 */
[----:B------:R-:W-:-:S02]  /*4080*/  FFMA.FTZ R17, R16, R17, R6 ;  /* 0x0000001110117223 */ /* 0x000fc40000010006 */
[----:B------:R-:W-:Y:S02]  /*4090*/  FMUL.FTZ R5, R18, R19 ;  /* 0x0000001312057220 */ /* 0x000fe40000410000 */
[----:B------:R-:W-:Y:S02]  /*40a0*/  FFMA.FTZ R22, R22, R22, -R7 ;  /* 0x0000001616167223 */ /* 0x000fe40000010807 */
[----:B------:R-:W-:Y:S01]  /*40b0*/  FFMA.FTZ R16, R16, R16, -R9 ;  /* 0x0000001010107223 */ /* 0x000fe20000010809 */
[-C--:B----4-:R-:W-:Y:S01]  /*40c0*/  ISETP.GE.AND P4, PT, R3, R26.reuse, PT ;  /* 0x0000001a0300720c */ /* 0x090fe20003f86270 */
[-C--:B------:R-:W-:Y:S01]  /*40d0*/  FMUL.FTZ R11, R25, R25.reuse ;  /* 0x00000019190b7220 */ /* 0x080fe20000410000 */
[C---:B------:R-:W-:Y:S01]  /*40e0*/  IADD3 R7, R3.reuse, 0x100, RZ ;  /* 0x0000010003077810 */ /* 0x040fe20007ffe0ff */
[----:B---3--:R-:W-:Y:S01]  /*40f0*/  FMUL.FTZ R0, R24, R25 ;  /* 0x0000001918007220 */ /* 0x008fe20000410000 */
[C---:B------:R-:W-:Y:S01]  /*4100*/  IADD3 R9, R3.reuse, 0x180, RZ ;  /* 0x0000018003097810 */ /* 0x040fe20007ffe0ff */
[----:B------:R-:W-:Y:S01]  /*4110*/  FFMA.FTZ R5, R18, R19, R5 ;  /* 0x0000001312057223 */ /* 0x000fe20000010005 */
[----:B------:R-:W-:Y:S01]  /*4120*/  IADD3 R29, R3, 0x80, RZ ;  /* 0x00000080031d7810 */ /* 0x000fe20007ffe0ff */
[C---:B------:R-:W-:Y:S01]  /*4130*/  FFMA.FTZ R0, R24.reuse, R25, R0 ;  /* 0x0000001918007223 */ /* 0x040fe20000010000 */
[----:B------:R-:W-:Y:S01]  /*4140*/  ISETP.GE.AND P2, PT, R7, R26, PT ;  /* 0x0000001a0700720c */ /* 0x000fe20003f46270 */
[----:B------:R-:W-:Y:S01]  /*4150*/  FFMA.FTZ R11, R24, R24, -R11 ;  /* 0x00000018180b7223 */ /* 0x000fe2000001080b */
[-C--:B------:R-:W-:Y:S01]  /*4160*/  ISETP.GE.AND P3, PT, R9, R26.reuse, PT ;  /* 0x0000001a0900720c */ /* 0x080fe20003f66270 */
[----:B------:R-:W-:Y:S01]  /*4170*/  IMAD.MOV.U32 R25, RZ, RZ, R3 ;  /* 0x000000ffff197224 */ /* 0x000fe200078e0003 */
[----:B------:R-:W-:-:S02]  /*4180*/  ISETP.GE.AND P0, PT, R3, R26, PT ;  /* 0x0000001a0300720c */ /* 0x000fc40003f06270 */
[----:B------:R-:W-:Y:S02]  /*4190*/  ISETP.GE.AND P1, PT, R29, R26, PT ;  /* 0x0000001a1d00720c */ /* 0x000fe40003f26270 */
[----:B------:R-:W-:Y:S02]  /*41a0*/  FSEL R5, R5, RZ, !P0 ;  /* 0x000000ff05057208 */ /* 0x000fe40004000000 */
[----:B------:R-:W-:Y:S02]  /*41b0*/  FSEL R4, R4, RZ, !P0 ;  /* 0x000000ff04047208 */ /* 0x000fe40004000000 */
[----:B------:R-:W-:Y:S02]  /*41c0*/  FSEL R17, R17, RZ, !P2 ;  /* 0x000000ff11117208 */ /* 0x000fe40005000000 */
[----:B------:R-:W-:Y:S02]  /*41d0*/  FSEL R16, R16, RZ, !P2 ;  /* 0x000000ff10107208 */ /* 0x000fe40005000000 */
[----:B------:R-:W-:-:S02]  /*41e0*/  FSEL R19, R0, RZ, !P3 ;  /* 0x000000ff00137208 */ /* 0x000fc40005800000 */
[----:B------:R-:W-:Y:S02]  /*41f0*/  FSEL R18, R11, RZ, !P3 ;  /* 0x000000ff0b127208 */ /* 0x000fe40005800000 */
[----:B------:R-:W-:Y:S02]  /*4200*/  FSEL R23, R23, RZ, !P1 ;  /* 0x000000ff17177208 */ /* 0x000fe40004800000 */
[----:B------:R-:W-:Y:S01]  /*4210*/  FSEL R22, R22, RZ, !P1 ;  /* 0x000000ff16167208 */ /* 0x000fe20004800000 */
[----:B------:R-:W-:Y:S05]  /*4220*/  @P4 BRA `(.L_x_26987) ;  /* 0x0000100000004947 */ /* 0x000fea0003800000 */
[----:B------:R-:W-:Y:S01]  /*4230*/  PRMT R0, R27, 0x9910, RZ ;  /* 0x000099101b007816 */ /* 0x000fe200000000ff */
        /* <DEDUP_REMOVED lines=18> */
.L_x_26991:
[----:B------:R-:W0:Y:S01]  /*4360*/  F2I.S64.TRUNC R4, R4 ;  /* 0x0000000400047311 */ /* 0x000e22000020d900 */
[----:B------:R-:W-:Y:S02]  /*4370*/  IMAD.MOV.U32 R25, RZ, RZ, R29 ;  /* 0x000000ffff197224 */ /* 0x000fe400078e001d */
[----:B0-----:R-:W-:-:S05]  /*4380*/  IMAD.MOV.U32 R3, RZ, RZ, R4 ;  /* 0x000000ffff037224 */ /* 0x001fca00078e0004 */
[----:B------:R0:W-:Y:S01]  /*4390*/  STG.E.U8 [R8.64], R3 ;  /* 0x0000000308007986 */ /* 0x0001e2000c101124 */
[----:B------:R-:W-:Y:S05]  /*43a0*/  BRA `(.L_x_26987) ;  /* 0x00000e8000007947 */ /* 0x000fea0003800000 */
.L_x_26990:
        /* <DEDUP_REMOVED lines=10> */
.L_x_26994:
[----:B------:R-:W0:Y:S01]  /*4450*/  F2I.FTZ.TRUNC.NTZ R3, R4 ;  /* 0x0000000400037305 */ /* 0x000e22000021f100 */
[----:B------:R-:W-:Y:S01]  /*4460*/  IMAD.MOV.U32 R25, RZ, RZ, R29 ;  /* 0x000000ffff197224 */ /* 0x000fe200078e001d */
[----:B0-----:R0:W-:Y:S01]  /*4470*/  STG.E [R8.64], R3 ;  /* 0x0000000308007986 */ /* 0x0011e2000c101924 */
[----:B------:R-:W-:Y:S05]  /*4480*/  BRA `(.L_x_26987) ;  /* 0x00000da000007947 */ /* 0x000fea0003800000 */
.L_x_26993:
[----:B------:R-:W0:Y:S01]  /*4490*/  F2I.FTZ.TRUNC.NTZ R3, R4 ;  /* 0x0000000400037305 */ /* 0x000e22000021f100 */
[----:B------:R-:W-:Y:S01]  /*44a0*/  IMAD.MOV.U32 R25, RZ, RZ, R29 ;  /* 0x000000ffff197224 */ /* 0x000fe200078e001d */
[----:B0-----:R0:W-:Y:S01]  /*44b0*/  STG.E.U16 [R8.64], R3 ;  /* 0x0000000308007986 */ /* 0x0011e2000c101524 */
[----:B------:R-:W-:Y:S05]  /*44c0*/  BRA `(.L_x_26987) ;  /* 0x00000d6000007947 */ /* 0x000fea0003800000 */
.L_x_26989:
        /* <DEDUP_REMOVED lines=9> */
.L_x_26996:
[----:B------:R-:W-:Y:S01]  /*4560*/  F2FP.PACK_AB R4, RZ, R4 ;  /* 0x00000004ff04723e */ /* 0x000fe200000000ff */
[----:B------:R-:W-:-:S04]  /*4570*/  IMAD.MOV.U32 R25, RZ, RZ, R29 ;  /* 0x000000ffff197224 */ /* 0x000fc800078e001d */
[----:B------:R0:W-:Y:S01]  /*4580*/  STG.E.U16 [R8.64], R4 ;  /* 0x0000000408007986 */ /* 0x0001e2000c101524 */
[----:B------:R-:W-:Y:S05]  /*4590*/  BRA `(.L_x_26987) ;  /* 0x00000c9000007947 */ /* 0x000fea0003800000 */
.L_x_26995:
[----:B------:R-:W-:-:S13]  /*45a0*/  ISETP.NE.AND P0, PT, R0, 0x7, PT ;  /* 0x000000070000780c */ /* 0x000fda0003f05270 */
[----:B------:R-:W-:Y:S05]  /*45b0*/  @!P0 BRA `(.L_x_26997) ;  /* 0x000000b000008947 */ /* 0x000fea0003800000 */
[----:B------:R-:W-:-:S13]  /*45c0*/  ISETP.NE.AND P0, PT, R0, 0x8, PT ;  /* 0x000000080000780c */ /* 0x000fda0003f05270 */
[----:B------:R-:W-:Y:S05]  /*45d0*/  @!P0 BRA `(.L_x_26998) ;  /* 0x0000005000008947 */ /* 0x000fea0003800000 */
[----:B------:R-:W-:-:S13]  /*45e0*/  ISETP.NE.AND P0, PT, R0, 0x9, PT ;  /* 0x000000090000780c */ /* 0x000fda0003f05270 */
[----:B------:R-:W-:Y:S05]  /*45f0*/  @P0 BRA `(.L_x_26992) ;  /* 0x00000a7000000947 */ /* 0x000fea0003800000 */
[----:B------:R0:W-:Y:S01]  /*4600*/  STG.E.64 [R8.64], R4 ;  /* 0x0000000408007986 */ /* 0x0001e2000c101b24 */
[----:B------:R-:W-:Y:S01]  /*4610*/  IMAD.MOV.U32 R25, RZ, RZ, R29 ;  /* 0x000000ffff197224 */ /* 0x000fe200078e001d */
[----:B------:R-:W-:Y:S05]  /*4620*/  BRA `(.L_x_26987) ;  /* 0x00000c0000007947 */ /* 0x000fea0003800000 */
.L_x_26998:
[----:B------:R-:W-:Y:S01]  /*4630*/  F2FP.PACK_AB R5, R5, R4 ;  /* 0x000000040505723e */ /* 0x000fe200000000ff */
[----:B------:R-:W-:-:S04]  /*4640*/  IMAD.MOV.U32 R25, RZ, RZ, R29 ;  /* 0x000000ffff197224 */ /* 0x000fc800078e001d */
[----:B------:R0:W-:Y:S01]  /*4650*/  STG.E [R8.64], R5 ;  /* 0x0000000508007986 */ /* 0x0001e2000c101924 */
[----:B------:R-:W-:Y:S05]  /*4660*/  BRA `(.L_x_26987) ;  /* 0x00000bc000007947 */ /* 0x000fea0003800000 */
.L_x_26997:
[----:B------:R-:W-:Y:S02]  /*4670*/  FMUL.FTZ R4, R4, 1 ;  /* 0x3f80000004047820 */ /* 0x000fe40000410000 */
[----:B------:R-:W-:-:S04]  /*4680*/  IMAD.MOV.U32 R25, RZ, RZ, R29 ;  /* 0x000000ffff197224 */ /* 0x000fc800078e001d */
[----:B------:R-:W0:Y:S02]  /*4690*/  F2F.F64.F32 R4, R4 ;  /* 0x0000000400047310 */ /* 0x000e240000201800 */
[----:B0-----:R0:W-:Y:S01]  /*46a0*/  STG.E.64 [R8.64], R4 ;  /* 0x0000000408007986 */ /* 0x0011e2000c101b24 */
[----:B------:R-:W-:Y:S05]  /*46b0*/  BRA `(.L_x_26987) ;  /* 0x00000b7000007947 */ /* 0x000fea0003800000 */
.L_x_26988:
        /* <DEDUP_REMOVED lines=9> */
[----:B------:R-:W-:Y:S01]  /*4750*/  IMAD.MOV.U32 R25, RZ, RZ, R29 ;  /* 0x000000ffff197224 */ /* 0x000fe200078e001d */
[----:B------:R-:W-:-:S04]  /*4760*/  FSETP.NEU.FTZ.AND P1, PT, R5, RZ, PT ;  /* 0x000000ff0500720b */ /* 0x000fc80003f3d000 */
[----:B------:R-:W-:-:S04]  /*4770*/  PLOP3.LUT P0, PT, P0, P1, PT, 0xa8, 0x0 ;  /* 0x000000000000781c */ /* 0x000fc80000703570 */
[----:B------:R-:W-:-:S05]  /*4780*/  SEL R3, RZ, 0x1, !P0 ;  /* 0x00000001ff037807 */ /* 0x000fca0004000000 */
[----:B------:R0:W-:Y:S01]  /*4790*/  STG.E.U8 [R8.64], R3 ;  /* 0x0000000308007986 */ /* 0x0001e2000c101124 */
[----:B------:R-:W-:Y:S05]  /*47a0*/  BRA `(.L_x_26987) ;  /* 0x00000a8000007947 */ /* 0x000fea0003800000 */
.L_x_27001:
[----:B------:R-:W-:Y:S02]  /*47b0*/  FMUL.FTZ R6, R5, 1 ;  /* 0x3f80000005067820 */ /* 0x000fe40000410000 */
[----:B------:R-:W-:Y:S02]  /*47c0*/  FMUL.FTZ R4, R4, 1 ;  /* 0x3f80000004047820 */ /* 0x000fe40000410000 */
[----:B------:R-:W-:Y:S02]  /*47d0*/  IMAD.MOV.U32 R25, RZ, RZ, R29 ;  /* 0x000000ffff197224 */ /* 0x000fe400078e001d */
[----:B------:R-:W-:Y:S08]  /*47e0*/  F2F.F64.F32 R6, R6 ;  /* 0x0000000600067310 */ /* 0x000ff00000201800 */
[----:B------:R-:W0:Y:S02]  /*47f0*/  F2F.F64.F32 R4, R4 ;  /* 0x0000000400047310 */ /* 0x000e240000201800 */
[----:B0-----:R0:W-:Y:S01]  /*4800*/  STG.E.128 [R8.64], R4 ;  /* 0x0000000408007986 */ /* 0x0011e2000c101d24 */
[----:B------:R-:W-:Y:S05]  /*4810*/  BRA `(.L_x_26987) ;  /* 0x00000a1000007947 */ /* 0x000fea0003800000 */
.L_x_27000:
        /* <DEDUP_REMOVED lines=20> */
.L_x_27005:
[----:B------:R-:W-:Y:S05]  /*4960*/  BSYNC B0 ;  /* 0x0000000000007941 */ /* 0x000fea0003800000 */
.L_x_27004:
[----:B------:R-:W-:Y:S01]  /*4970*/  LOP3.LUT R5, R0, R5, RZ, 0xfc, !PT ;  /* 0x0000000500057212 */ /* 0x000fe200078efcff */
[----:B------:R-:W-:-:S04]  /*4980*/  IMAD.MOV.U32 R25, RZ, RZ, R29 ;  /* 0x000000ffff197224 */ /* 0x000fc800078e001d */
[----:B------:R0:W-:Y:S01]  /*4990*/  STG.E.U8 [R8.64], R5 ;  /* 0x0000000508007986 */ /* 0x0001e2000c101124 */
[----:B------:R-:W-:Y:S05]  /*49a0*/  BRA `(.L_x_26987) ;  /* 0x0000088000007947 */ /* 0x000fea0003800000 */
.L_x_27003:
        /* <DEDUP_REMOVED lines=12> */
.L_x_27007:
[----:B------:R-:W-:Y:S01]  /*4a70*/  IMAD.MOV.U32 R0, RZ, RZ, 0x7f ;  /* 0x0000007fff007424 */ /* 0x000fe200078e00ff */
[----:B------:R-:W-:-:S04]  /*4a80*/  ISETP.GT.U32.AND P0, PT, R5, 0x7f800000, PT ;  /* 0x7f8000000500780c */ /* 0x000fc80003f04070 */
[----:B------:R-:W-:-:S04]  /*4a90*/  SEL R0, R0, 0x7c, P0 ;  /* 0x0000007c00007807 */ /* 0x000fc80000000000 */
.L_x_27008:
[----:B------:R-:W-:Y:S05]  /*4aa0*/  BSYNC B0 ;  /* 0x0000000000007941 */ /* 0x000fea0003800000 */
.L_x_27006:
[----:B------:R-:W-:Y:S01]  /*4ab0*/  LOP3.LUT R4, R4, 0x80000000, RZ, 0xc0, !PT ;  /* 0x8000000004047812 */ /* 0x000fe200078ec0ff */
[----:B------:R-:W-:-:S03]  /*4ac0*/  IMAD.MOV.U32 R25, RZ, RZ, R29 ;  /* 0x000000ffff197224 */ /* 0x000fc600078e001d */
[----:B------:R-:W-:-:S04]  /*4ad0*/  SHF.R.U32.HI R3, RZ, 0x18, R4 ;  /* 0x00000018ff037819 */ /* 0x000fc80000011604 */
[----:B------:R-:W-:-:S05]  /*4ae0*/  LOP3.LUT R3, R0, R3, RZ, 0xfc, !PT ;  /* 0x0000000300037212 */ /* 0x000fca00078efcff */
[----:B------:R0:W-:Y:S01]  /*4af0*/  STG.E.U8 [R8.64], R3 ;  /* 0x0000000308007986 */ /* 0x0001e2000c101124 */
[----:B------:R-:W-:Y:S05]  /*4b00*/  BRA `(.L_x_26987) ;  /* 0x0000072000007947 */ /* 0x000fea0003800000 */
.L_x_27002:
[----:B------:R-:W-:Y:S01]  /*4b10*/  F2FP.BF16.PACK_AB R4, RZ, R4 ;  /* 0x00000004ff04723e */ /* 0x000fe200000010ff */
[----:B------:R-:W-:-:S04]  /*4b20*/  IMAD.MOV.U32 R25, RZ, RZ, R29 ;  /* 0x000000ffff197224 */ /* 0x000fc800078e001d */
[----:B------:R0:W-:Y:S01]  /*4b30*/  STG.E.U16 [R8.64], R4 ;  /* 0x0000000408007986 */ /* 0x0001e2000c101524 */
[----:B------:R-:W-:Y:S05]  /*4b40*/  BRA `(.L_x_26987) ;  /* 0x000006e000007947 */ /* 0x000fea0003800000 */
.L_x_26999:
        /* <DEDUP_REMOVED lines=12> */
.L_x_27011:
        /* <DEDUP_REMOVED lines=16> */
.L_x_27014:
[----:B------:R-:W-:-:S04]  /*4d10*/  LOP3.LUT R4, R4, 0x80000000, RZ, 0xc0, !PT ;  /* 0x8000000004047812 */ /* 0x000fc800078ec0ff */
[----:B------:R-:W-:-:S04]  /*4d20*/  SHF.R.U32.HI R4, RZ, 0x18, R4 ;  /* 0x00000018ff047819 */ /* 0x000fc80000011604 */
[----:B------:R-:W-:-:S04]  /*4d30*/  LOP3.LUT R3, R3, R4, RZ, 0xfc, !PT ;  /* 0x0000000403037212 */ /* 0x000fc800078efcff */
[----:B------:R-:W-:Y:S02]  /*4d40*/  PRMT R0, R3, 0x7610, R0 ;  /* 0x0000761003007816 */ /* 0x000fe40000000000 */
.L_x_27013:
[----:B------:R-:W-:Y:S05]  /*4d50*/  BSYNC B0 ;  /* 0x0000000000007941 */ /* 0x000fea0003800000 */
.L_x_27012:
[----:B------:R0:W-:Y:S01]  /*4d60*/  STG.E.U8 [R8.64], R0 ;  /* 0x0000000008007986 */ /* 0x0001e2000c101124 */
[----:B------:R-:W-:Y:S01]  /*4d70*/  IMAD.MOV.U32 R25, RZ, RZ, R29 ;  /* 0x000000ffff197224 */ /* 0x000fe200078e001d */
[----:B------:R-:W-:Y:S05]  /*4d80*/  BRA `(.L_x_26987) ;  /* 0x000004a000007947 */ /* 0x000fea0003800000 */
.L_x_27010:
        /* <DEDUP_REMOVED lines=16> */
.L_x_27017:
[----:B------:R-:W-:-:S04]  /*4e90*/  LOP3.LUT R4, R4, 0x80000000, RZ, 0xc0, !PT ;  /* 0x8000000004047812 */ /* 0x000fc800078ec0ff */
[----:B------:R-:W-:-:S04]  /*4ea0*/  SHF.R.U32.HI R4, RZ, 0x18, R4 ;  /* 0x00000018ff047819 */ /* 0x000fc80000011604 */
[----:B------:R-:W-:-:S04]  /*4eb0*/  LOP3.LUT R3, R3, R4, RZ, 0xfc, !PT ;  /* 0x0000000403037212 */ /* 0x000fc800078efcff */
[----:B------:R-:W-:Y:S02]  /*4ec0*/  PRMT R0, R3, 0x7610, R0 ;  /* 0x0000761003007816 */ /* 0x000fe40000000000 */
.L_x_27016:
[----:B------:R-:W-:Y:S05]  /*4ed0*/  BSYNC B0 ;  /* 0x0000000000007941 */ /* 0x000fea0003800000 */
.L_x_27015:
[----:B------:R0:W-:Y:S01]  /*4ee0*/  STG.E.U8 [R8.64], R0 ;  /* 0x0000000008007986 */ /* 0x0001e2000c101124 */
[----:B------:R-:W-:Y:S01]  /*4ef0*/  IMAD.MOV.U32 R25, RZ, RZ, R29 ;  /* 0x000000ffff197224 */ /* 0x000fe200078e001d */
[----:B------:R-:W-:Y:S05]  /*4f00*/  BRA `(.L_x_26987) ;  /* 0x0000032000007947 */ /* 0x000fea0003800000 */
.L_x_27009:
        /* <DEDUP_REMOVED lines=22> */
.L_x_26992:
        /* <DEDUP_REMOVED lines=21> */
.L_x_27019:
[----:B------:R-:W0:Y:S01]  /*51c0*/  F2I.U64.TRUNC R4, R4 ;  /* 0x0000000400047311 */ /* 0x000e22000020d800 */
[----:B------:R-:W-:Y:S01]  /*51d0*/  IMAD.MOV.U32 R25, RZ, RZ, R29 ;  /* 0x000000ffff197224 */ /* 0x000fe200078e001d */
[----:B0-----:R0:W-:Y:S01]  /*51e0*/  STG.E.64 [R8.64], R4 ;  /* 0x0000000408007986 */ /* 0x0011e2000c101b24 */
[----:B------:R-:W-:Y:S05]  /*51f0*/  BRA `(.L_x_26987) ;  /* 0x0000003000007947 */ /* 0x000fea0003800000 */
.L_x_27018:
[----:B------:R-:W0:Y:S01]  /*5200*/  F2I.FTZ.U32.TRUNC.NTZ R3, R4 ;  /* 0x0000000400037305 */ /* 0x000e22000021f000 */
[----:B------:R-:W-:Y:S01]  /*5210*/  IMAD.MOV.U32 R25, RZ, RZ, R29 ;  /* 0x000000ffff197224 */ /* 0x000fe200078e001d */
[----:B0-----:R0:W-:Y:S06]  /*5220*/  STG.E [R8.64], R3 ;  /* 0x0000000308007986 */ /* 0x0011ec000c101924 */
.L_x_26987:
[----:B------:R-:W-:Y:S05]  /*5230*/  BSYNC B6 ;  /* 0x0000000000067941 */ /* 0x000fea0003800000 */
.L_x_26986:
        /* <DEDUP_REMOVED lines=22> */
.L_x_27025:
[----:B------:R-:W0:Y:S02]  /*53a0*/  F2I.S64.TRUNC R22, R22 ;  /* 0x0000001600167311 */ /* 0x000e24000020d900 */
[----:B0-----:R-:W-:-:S05]  /*53b0*/  IMAD.MOV.U32 R3, RZ, RZ, R22 ;  /* 0x000000ffff037224 */ /* 0x001fca00078e0016 */
[----:B------:R0:W-:Y:S01]  /*53c0*/  STG.E.U8 [R8.64], R3 ;  /* 0x0000000308007986 */ /* 0x0001e2000c101124 */
[----:B------:R-:W-:Y:S05]  /*53d0*/  BRA `(.L_x_27027) ;  /* 0x00000d4000007947 */ /* 0x000fea0003800000 */
.L_x_27024:
        /* <DEDUP_REMOVED lines=9> */
.L_x_27029:
[----:B------:R-:W0:Y:S02]  /*5470*/  F2I.FTZ.TRUNC.NTZ R3, R22 ;  /* 0x0000001600037305 */ /* 0x000e24000021f100 */
[----:B0-----:R0:W-:Y:S01]  /*5480*/  STG.E [R8.64], R3 ;  /* 0x0000000308007986 */ /* 0x0011e2000c101924 */
[----:B------:R-:W-:Y:S05]  /*5490*/  BRA `(.L_x_27027) ;  /* 0x00000c8000007947 */ /* 0x000fea0003800000 */
.L_x_27028:
[----:B------:R-:W0:Y:S02]  /*54a0*/  F2I.FTZ.TRUNC.NTZ R3, R22 ;  /* 0x0000001600037305 */ /* 0x000e24000021f100 */
[----:B0-----:R0:W-:Y:S01]  /*54b0*/  STG.E.U16 [R8.64], R3 ;  /* 0x0000000308007986 */ /* 0x0011e2000c101524 */
[----:B------:R-:W-:Y:S05]  /*54c0*/  BRA `(.L_x_27027) ;  /* 0x00000c5000007947 */ /* 0x000fea0003800000 */
.L_x_27023:
        /* <DEDUP_REMOVED lines=8> */
.L_x_27031:
[----:B------:R-:W-:-:S05]  /*5550*/  F2FP.PACK_AB R22, RZ, R22 ;  /* 0x00000016ff16723e */ /* 0x000fca00000000ff */
[----:B------:R0:W-:Y:S01]  /*5560*/  STG.E.U16 [R8.64], R22 ;  /* 0x0000001608007986 */ /* 0x0001e2000c101524 */
[----:B------:R-:W-:Y:S05]  /*5570*/  BRA `(.L_x_27027) ;  /* 0x00000ba000007947 */ /* 0x000fea0003800000 */
.L_x_27030:
        /* <DEDUP_REMOVED lines=8> */
.L_x_27033:
[----:B------:R-:W-:-:S05]  /*5600*/  F2FP.PACK_AB R23, R23, R22 ;  /* 0x000000161717723e */ /* 0x000fca00000000ff */
[----:B------:R0:W-:Y:S01]  /*5610*/  STG.E [R8.64], R23 ;  /* 0x0000001708007986 */ /* 0x0001e2000c101924 */
[----:B------:R-:W-:Y:S05]  /*5620*/  BRA `(.L_x_27027) ;  /* 0x00000af000007947 */ /* 0x000fea0003800000 */
.L_x_27032:
[----:B------:R-:W-:-:S06]  /*5630*/  FMUL.FTZ R4, R22, 1 ;  /* 0x3f80000016047820 */ /* 0x000fcc0000410000 */
[----:B------:R-:W0:Y:S02]  /*5640*/  F2F.F64.F32 R4, R4 ;  /* 0x0000000400047310 */ /* 0x000e240000201800 */
[----:B0-----:R0:W-:Y:S01]  /*5650*/  STG.E.64 [R8.64], R4 ;  /* 0x0000000408007986 */ /* 0x0011e2000c101b24 */
[----:B------:R-:W-:Y:S05]  /*5660*/  BRA `(.L_x_27027) ;  /* 0x00000ab000007947 */ /* 0x000fea0003800000 */
.L_x_27022:
        /* <DEDUP_REMOVED lines=14> */
.L_x_27036:
[----:B------:R-:W-:Y:S02]  /*5750*/  FMUL.FTZ R6, R23, 1 ;  /* 0x3f80000017067820 */ /* 0x000fe40000410000 */
[----:B------:R-:W-:-:S04]  /*5760*/  FMUL.FTZ R4, R22, 1 ;  /* 0x3f80000016047820 */ /* 0x000fc80000410000 */
[----:B------:R-:W-:Y:S08]  /*5770*/  F2F.F64.F32 R6, R6 ;  /* 0x0000000600067310 */ /* 0x000ff00000201800 */
[----:B------:R-:W0:Y:S02]  /*5780*/  F2F.F64.F32 R4, R4 ;  /* 0x0000000400047310 */ /* 0x000e240000201800 */
[----:B0-----:R0:W-:Y:S01]  /*5790*/  STG.E.128 [R8.64], R4 ;  /* 0x0000000408007986 */ /* 0x0011e2000c101d24 */
[----:B------:R-:W-:Y:S05]  /*57a0*/  BRA `(.L_x_27027) ;  /* 0x0000097000007947 */ /* 0x000fea0003800000 */
.L_x_27035:
        /* <DEDUP_REMOVED lines=20> */
.L_x_27040:
[----:B------:R-:W-:Y:S05]  /*58f0*/  BSYNC B0 ;  /* 0x0000000000007941 */ /* 0x000fea0003800000 */
.L_x_27039:
[----:B------:R-:W-:-:S05]  /*5900*/  LOP3.LUT R5, R0, R5, RZ, 0xfc, !PT ;  /* 0x0000000500057212 */ /* 0x000fca00078efcff */
[----:B------:R0:W-:Y:S01]  /*5910*/  STG.E.U8 [R8.64], R5 ;  /* 0x0000000508007986 */ /* 0x0001e2000c101124 */
[----:B------:R-:W-:Y:S05]  /*5920*/  BRA `(.L_x_27027) ;  /* 0x000007f000007947 */ /* 0x000fea0003800000 */
.L_x_27038:
        /* <DEDUP_REMOVED lines=12> */
.L_x_27042:
[----:B------:R-:W-:Y:S01]  /*59f0*/  IMAD.MOV.U32 R0, RZ, RZ, 0x7f ;  /* 0x0000007fff007424 */ /* 0x000fe200078e00ff */
[----:B------:R-:W-:-:S04]  /*5a00*/  ISETP.GT.U32.AND P0, PT, R4, 0x7f800000, PT ;  /* 0x7f8000000400780c */ /* 0x000fc80003f04070 */
[----:B------:R-:W-:-:S04]  /*5a10*/  SEL R0, R0, 0x7c, P0 ;  /* 0x0000007c00007807 */ /* 0x000fc80000000000 */
.L_x_27043:
[----:B------:R-:W-:Y:S05]  /*5a20*/  BSYNC B0 ;  /* 0x0000000000007941 */ /* 0x000fea0003800000 */
.L_x_27041:
[----:B------:R-:W-:-:S04]  /*5a30*/  LOP3.LUT R22, R22, 0x80000000, RZ, 0xc0, !PT ;  /* 0x8000000016167812 */ /* 0x000fc800078ec0ff */
[----:B------:R-:W-:-:S04]  /*5a40*/  SHF.R.U32.HI R3, RZ, 0x18, R22 ;  /* 0x00000018ff037819 */ /* 0x000fc80000011616 */
[----:B------:R-:W-:-:S05]  /*5a50*/  LOP3.LUT R3, R0, R3, RZ, 0xfc, !PT ;  /* 0x0000000300037212 */ /* 0x000fca00078efcff */
[----:B------:R0:W-:Y:S01]  /*5a60*/  STG.E.U8 [R8.64], R3 ;  /* 0x0000000308007986 */ /* 0x0001e2000c101124 */
[----:B------:R-:W-:Y:S05]  /*5a70*/  BRA `(.L_x_27027) ;  /* 0x000006a000007947 */ /* 0x000fea0003800000 */
.L_x_27037:
[----:B------:R-:W-:-:S05]  /*5a80*/  F2FP.BF16.PACK_AB R22, RZ, R22 ;  /* 0x00000016ff16723e */ /* 0x000fca00000010ff */
[----:B------:R0:W-:Y:S01]  /*5a90*/  STG.E.U16 [R8.64], R22 ;  /* 0x0000001608007986 */ /* 0x0001e2000c101524 */
[----:B------:R-:W-:Y:S05]  /*5aa0*/  BRA `(.L_x_27027) ;  /* 0x0000067000007947 */ /* 0x000fea0003800000 */
.L_x_27034:
        /* <DEDUP_REMOVED lines=11> */
.L_x_27046:
        /* <DEDUP_REMOVED lines=16> */
.L_x_27049:
[----:B------:R-:W-:-:S04]  /*5c60*/  LOP3.LUT R22, R22, 0x80000000, RZ, 0xc0, !PT ;  /* 0x8000000016167812 */ /* 0x000fc800078ec0ff */
[----:B------:R-:W-:-:S04]  /*5c70*/  SHF.R.U32.HI R3, RZ, 0x18, R22 ;  /* 0x00000018ff037819 */ /* 0x000fc80000011616 */
[----:B------:R-:W-:-:S04]  /*5c80*/  LOP3.LUT R0, R0, R3, RZ, 0xfc, !PT ;  /* 0x0000000300007212 */ /* 0x000fc800078efcff */
[----:B------:R-:W-:Y:S02]  /*5c90*/  PRMT R4, R0, 0x7610, R4 ;  /* 0x0000761000047816 */ /* 0x000fe40000000004 */
.L_x_27048:
[----:B------:R-:W-:Y:S05]  /*5ca0*/  BSYNC B0 ;  /* 0x0000000000007941 */ /* 0x000fea0003800000 */
.L_x_27047:
[----:B------:R0:W-:Y:S01]  /*5cb0*/  STG.E.U8 [R8.64], R4 ;  /* 0x0000000408007986 */ /* 0x0001e2000c101124 */
[----:B------:R-:W-:Y:S05]  /*5cc0*/  BRA `(.L_x_27027) ;  /* 0x0000045000007947 */ /* 0x000fea0003800000 */
.L_x_27045:
        /* <DEDUP_REMOVED lines=16> */
.L_x_27052:
[----:B------:R-:W-:-:S04]  /*5dd0*/  LOP3.LUT R22, R22, 0x80000000, RZ, 0xc0, !PT ;  /* 0x8000000016167812 */ /* 0x000fc800078ec0ff */
[----:B------:R-:W-:-:S04]  /*5de0*/  SHF.R.U32.HI R3, RZ, 0x18, R22 ;  /* 0x00000018ff037819 */ /* 0x000fc80000011616 */
[----:B------:R-:W-:-:S04]  /*5df0*/  LOP3.LUT R0, R0, R3, RZ, 0xfc, !PT ;  /* 0x0000000300007212 */ /* 0x000fc800078efcff */
[----:B------:R-:W-:Y:S02]  /*5e00*/  PRMT R4, R0, 0x7610, R4 ;  /* 0x0000761000047816 */ /* 0x000fe40000000004 */
.L_x_27051:
[----:B------:R-:W-:Y:S05]  /*5e10*/  BSYNC B0 ;  /* 0x0000000000007941 */ /* 0x000fea0003800000 */
.L_x_27050:
[----:B------:R0:W-:Y:S01]  /*5e20*/  STG.E.U8 [R8.64], R4 ;  /* 0x0000000408007986 */ /* 0x0001e2000c101124 */
[----:B------:R-:W-:Y:S05]  /*5e30*/  BRA `(.L_x_27027) ;  /* 0x000002e000007947 */ /* 0x000fea0003800000 */
.L_x_27044:
        /* <DEDUP_REMOVED lines=21> */
.L_x_27026:
        /* <DEDUP_REMOVED lines=20> */
.L_x_27054:
[----:B------:R-:W0:Y:S02]  /*60d0*/  F2I.U64.TRUNC R22, R22 ;  /* 0x0000001600167311 */ /* 0x000e24000020d800 */
[----:B0-----:R0:W-:Y:S01]  /*60e0*/  STG.E.64 [R8.64], R22 ;  /* 0x0000001608007986 */ /* 0x0011e2000c101b24 */
[----:B------:R-:W-:Y:S05]  /*60f0*/  BRA `(.L_x_27027) ;  /* 0x0000002000007947 */ /* 0x000fea0003800000 */
.L_x_27053:
[----:B------:R-:W0:Y:S02]  /*6100*/  F2I.FTZ.U32.TRUNC.NTZ R3, R22 ;  /* 0x0000001600037305 */ /* 0x000e24000021f000 */
[----:B0-----:R0:W-:Y:S02]  /*6110*/  STG.E [R8.64], R3 ;  /* 0x0000000308007986 */ /* 0x0011e4000c101924 */
.L_x_27027:
        /* <DEDUP_REMOVED lines=22> */
.L_x_27058:
[----:B------:R-:W0:Y:S02]  /*6280*/  F2I.S64.TRUNC R16, R16 ;  /* 0x0000001000107311 */ /* 0x000e24000020d900 */
[----:B0-----:R-:W-:-:S05]  /*6290*/  IMAD.MOV.U32 R3, RZ, RZ, R16 ;  /* 0x000000ffff037224 */ /* 0x001fca00078e0010 */
[----:B------:R0:W-:Y:S01]  /*62a0*/  STG.E.U8 [R8.64], R3 ;  /* 0x0000000308007986 */ /* 0x0001e2000c101124 */
[----:B------:R-:W-:Y:S05]  /*62b0*/  BRA `(.L_x_27060) ;  /* 0x00000d4000007947 */ /* 0x000fea0003800000 */
.L_x_27057:
        /* <DEDUP_REMOVED lines=9> */
.L_x_27062:
[----:B------:R-:W0:Y:S02]  /*6350*/  F2I.FTZ.TRUNC.NTZ R3, R16 ;  /* 0x0000001000037305 */ /* 0x000e24000021f100 */
[----:B0-----:R0:W-:Y:S01]  /*6360*/  STG.E [R8.64], R3 ;  /* 0x0000000308007986 */ /* 0x0011e2000c101924 */
[----:B------:R-:W-:Y:S05]  /*6370*/  BRA `(.L_x_27060) ;  /* 0x00000c8000007947 */ /* 0x000fea0003800000 */
.L_x_27061:
[----:B------:R-:W0:Y:S02]  /*6380*/  F2I.FTZ.TRUNC.NTZ R3, R16 ;  /* 0x0000001000037305 */ /* 0x000e24000021f100 */
[----:B0-----:R0:W-:Y:S01]  /*6390*/  STG.E.U16 [R8.64], R3 ;  /* 0x0000000308007986 */ /* 0x0011e2000c101524 */
[----:B------:R-:W-:Y:S05]  /*63a0*/  BRA `(.L_x_27060) ;  /* 0x00000c5000007947 */ /* 0x000fea0003800000 */
.L_x_27056:
        /* <DEDUP_REMOVED lines=8> */
.L_x_27064:
[----:B------:R-:W-:-:S05]  /*6430*/  F2FP.PACK_AB R16, RZ, R16 ;  /* 0x00000010ff10723e */ /* 0x000fca00000000ff */
[----:B------:R0:W-:Y:S01]  /*6440*/  STG.E.U16 [R8.64], R16 ;  /* 0x0000001008007986 */ /* 0x0001e2000c101524 */
[----:B------:R-:W-:Y:S05]  /*6450*/  BRA `(.L_x_27060) ;  /* 0x00000ba000007947 */ /* 0x000fea0003800000 */
.L_x_27063:
        /* <DEDUP_REMOVED lines=8> */
.L_x_27066:
[----:B------:R-:W-:-:S05]  /*64e0*/  F2FP.PACK_AB R17, R17, R16 ;  /* 0x000000101111723e */ /* 0x000fca00000000ff */
[----:B------:R0:W-:Y:S01]  /*64f0*/  STG.E [R8.64], R17 ;  /* 0x0000001108007986 */ /* 0x0001e2000c101924 */
[----:B------:R-:W-:Y:S05]  /*6500*/  BRA `(.L_x_27060) ;  /* 0x00000af000007947 */ /* 0x000fea0003800000 */
.L_x_27065:
[----:B------:R-:W-:-:S06]  /*6510*/  FMUL.FTZ R4, R16, 1 ;  /* 0x3f80000010047820 */ /* 0x000fcc0000410000 */
[----:B------:R-:W0:Y:S02]  /*6520*/  F2F.F64.F32 R4, R4 ;  /* 0x0000000400047310 */ /* 0x000e240000201800 */
[----:B0-----:R0:W-:Y:S01]  /*6530*/  STG.E.64 [R8.64], R4 ;  /* 0x0000000408007986 */ /* 0x0011e2000c101b24 */
[----:B------:R-:W-:Y:S05]  /*6540*/  BRA `(.L_x_27060) ;  /* 0x00000ab000007947 */ /* 0x000fea0003800000 */
.L_x_27055:
        /* <DEDUP_REMOVED lines=14> */
.L_x_27069:
[----:B------:R-:W-:Y:S02]  /*6630*/  FMUL.FTZ R6, R17, 1 ;  /* 0x3f80000011067820 */ /* 0x000fe40000410000 */
[----:B------:R-:W-:-:S04]  /*6640*/  FMUL.FTZ R4, R16, 1 ;  /* 0x3f80000010047820 */ /* 0x000fc80000410000 */
[----:B------:R-:W-:Y:S08]  /*6650*/  F2F.F64.F32 R6, R6 ;  /* 0x0000000600067310 */ /* 0x000ff00000201800 */
[----:B------:R-:W0:Y:S02]  /*6660*/  F2F.F64.F32 R4, R4 ;  /* 0x0000000400047310 */ /* 0x000e240000201800 */
[----:B0-----:R0:W-:Y:S01]  /*6670*/  STG.E.128 [R8.64], R4 ;  /* 0x0000000408007986 */ /* 0x0011e2000c101d24 */
[----:B------:R-:W-:Y:S05]  /*6680*/  BRA `(.L_x_27060) ;  /* 0x0000097000007947 */ /* 0x000fea0003800000 */
.L_x_27068:
        /* <DEDUP_REMOVED lines=20> */
.L_x_27073:
[----:B------:R-:W-:Y:S05]  /*67d0*/  BSYNC B0 ;  /* 0x0000000000007941 */ /* 0x000fea0003800000 */
.L_x_27072:
[----:B------:R-:W-:-:S05]  /*67e0*/  LOP3.LUT R5, R0, R5, RZ, 0xfc, !PT ;  /* 0x0000000500057212 */ /* 0x000fca00078efcff */
[----:B------:R0:W-:Y:S01]  /*67f0*/  STG.E.U8 [R8.64], R5 ;  /* 0x0000000508007986 */ /* 0x0001e2000c101124 */
[----:B------:R-:W-:Y:S05]  /*6800*/  BRA `(.L_x_27060) ;  /* 0x000007f000007947 */ /* 0x000fea0003800000 */
.L_x_27071:
        /* <DEDUP_REMOVED lines=12> */
.L_x_27075:
[----:B------:R-:W-:Y:S01]  /*68d0*/  IMAD.MOV.U32 R0, RZ, RZ, 0x7f ;  /* 0x0000007fff007424 */ /* 0x000fe200078e00ff */
[----:B------:R-:W-:-:S04]  /*68e0*/  ISETP.GT.U32.AND P0, PT, R4, 0x7f800000, PT ;  /* 0x7f8000000400780c */ /* 0x000fc80003f04070 */
[----:B------:R-:W-:-:S04]  /*68f0*/  SEL R0, R0, 0x7c, P0 ;  /* 0x0000007c00007807 */ /* 0x000fc80000000000 */
.L_x_27076:
[----:B------:R-:W-:Y:S05]  /*6900*/  BSYNC B0 ;  /* 0x0000000000007941 */ /* 0x000fea0003800000 */
.L_x_27074:
[----:B------:R-:W-:-:S04]  /*6910*/  LOP3.LUT R16, R16, 0x80000000, RZ, 0xc0, !PT ;  /* 0x8000000010107812 */ /* 0x000fc800078ec0ff */
[----:B------:R-:W-:-:S04]  /*6920*/  SHF.R.U32.HI R3, RZ, 0x18, R16 ;  /* 0x00000018ff037819 */ /* 0x000fc80000011610 */
[----:B------:R-:W-:-:S05]  /*6930*/  LOP3.LUT R3, R0, R3, RZ, 0xfc, !PT ;  /* 0x0000000300037212 */ /* 0x000fca00078efcff */
[----:B------:R0:W-:Y:S01]  /*6940*/  STG.E.U8 [R8.64], R3 ;  /* 0x0000000308007986 */ /* 0x0001e2000c101124 */
[----:B------:R-:W-:Y:S05]  /*6950*/  BRA `(.L_x_27060) ;  /* 0x000006a000007947 */ /* 0x000fea0003800000 */
.L_x_27070:
[----:B------:R-:W-:-:S05]  /*6960*/  F2FP.BF16.PACK_AB R16, RZ, R16 ;  /* 0x00000010ff10723e */ /* 0x000fca00000010ff */
[----:B------:R0:W-:Y:S01]  /*6970*/  STG.E.U16 [R8.64], R16 ;  /* 0x0000001008007986 */ /* 0x0001e2000c101524 */
[----:B------:R-:W-:Y:S05]  /*6980*/  BRA `(.L_x_27060) ;  /* 0x0000067000007947 */ /* 0x000fea0003800000 */
.L_x_27067:
        /* <DEDUP_REMOVED lines=11> */
.L_x_27079:
        /* <DEDUP_REMOVED lines=16> */
.L_x_27082:
[----:B------:R-:W-:-:S04]  /*6b40*/  LOP3.LUT R16, R16, 0x80000000, RZ, 0xc0, !PT ;  /* 0x8000000010107812 */ /* 0x000fc800078ec0ff */
[----:B------:R-:W-:-:S04]  /*6b50*/  SHF.R.U32.HI R3, RZ, 0x18, R16 ;  /* 0x00000018ff037819 */ /* 0x000fc80000011610 */
[----:B------:R-:W-:-:S04]  /*6b60*/  LOP3.LUT R0, R0, R3, RZ, 0xfc, !PT ;  /* 0x0000000300007212 */ /* 0x000fc800078efcff */
[----:B------:R-:W-:Y:S02]  /*6b70*/  PRMT R4, R0, 0x7610, R4 ;  /* 0x0000761000047816 */ /* 0x000fe40000000004 */
.L_x_27081:
[----:B------:R-:W-:Y:S05]  /*6b80*/  BSYNC B0 ;  /* 0x0000000000007941 */ /* 0x000fea0003800000 */
.L_x_27080:
[----:B------:R0:W-:Y:S01]  /*6b90*/  STG.E.U8 [R8.64], R4 ;  /* 0x0000000408007986 */ /* 0x0001e2000c101124 */
[----:B------:R-:W-:Y:S05]  /*6ba0*/  BRA `(.L_x_27060) ;  /* 0x0000045000007947 */ /* 0x000fea0003800000 */
.L_x_27078:
        /* <DEDUP_REMOVED lines=16> */
.L_x_27085:
[----:B------:R-:W-:-:S04]  /*6cb0*/  LOP3.LUT R16, R16, 0x80000000, RZ, 0xc0, !PT ;  /* 0x8000000010107812 */ /* 0x000fc800078ec0ff */
[----:B------:R-:W-:-:S04]  /*6cc0*/  SHF.R.U32.HI R3, RZ, 0x18, R16 ;  /* 0x00000018ff037819 */ /* 0x000fc80000011610 */
[----:B------:R-:W-:-:S04]  /*6cd0*/  LOP3.LUT R0, R0, R3, RZ, 0xfc, !PT ;  /* 0x0000000300007212 */ /* 0x000fc800078efcff */
[----:B------:R-:W-:Y:S02]  /*6ce0*/  PRMT R4, R0, 0x7610, R4 ;  /* 0x0000761000047816 */ /* 0x000fe40000000004 */
.L_x_27084:
[----:B------:R-:W-:Y:S05]  /*6cf0*/  BSYNC B0 ;  /* 0x0000000000007941 */ /* 0x000fea0003800000 */
.L_x_27083:
[----:B------:R0:W-:Y:S01]  /*6d00*/  STG.E.U8 [R8.64], R4 ;  /* 0x0000000408007986 */ /* 0x0001e2000c101124 */
[----:B------:R-:W-:Y:S05]  /*6d10*/  BRA `(.L_x_27060) ;  /* 0x000002e000007947 */ /* 0x000fea0003800000 */
.L_x_27077:
        /* <DEDUP_REMOVED lines=21> */
.L_x_27059:
        /* <DEDUP_REMOVED lines=20> */
.L_x_27087:
[----:B------:R-:W0:Y:S02]  /*6fb0*/  F2I.U64.TRUNC R16, R16 ;  /* 0x0000001000107311 */ /* 0x000e24000020d800 */
[----:B0-----:R0:W-:Y:S01]  /*6fc0*/  STG.E.64 [R8.64], R16 ;  /* 0x0000001008007986 */ /* 0x0011e2000c101b24 */
[----:B------:R-:W-:Y:S05]  /*6fd0*/  BRA `(.L_x_27060) ;  /* 0x0000002000007947 */ /* 0x000fea0003800000 */
.L_x_27086:
[----:B------:R-:W0:Y:S02]  /*6fe0*/  F2I.FTZ.U32.TRUNC.NTZ R3, R16 ;  /* 0x0000001000037305 */ /* 0x000e24000021f000 */
[----:B0-----:R0:W-:Y:S02]  /*6ff0*/  STG.E [R8.64], R3 ;  /* 0x0000000308007986 */ /* 0x0011e4000c101924 */
.L_x_27060:
[----:B------:R-:W-:Y:S02]  /*7000*/  IADD3 R25, R25, 0x80, RZ ;  /* 0x0000008019197810 */ /* 0x000fe40007ffe0ff */
.L_x_27021:
[----:B------:R-:W-:Y:S05]  /*7010*/  BSYNC B6 ;  /* 0x0000000000067941 */ /* 0x000fea0003800000 */
.L_x_27020:
        /* <DEDUP_REMOVED lines=20> */
.L_x_27091:
[----:B------:R-:W0:Y:S02]  /*7160*/  F2I.S64.TRUNC R18, R18 ;  /* 0x0000001200127311 */ /* 0x000e24000020d900 */
[----:B0-----:R-:W-:-:S05]  /*7170*/  IMAD.MOV.U32 R5, RZ, RZ, R18 ;  /* 0x000000ffff057224 */ /* 0x001fca00078e0012 */
[----:B------:R-:W-:Y:S01]  /*7180*/  STG.E.U8 [R2.64], R5 ;  /* 0x0000000502007986 */ /* 0x000fe2000c101124 */
[----:B------:R-:W-:Y:S05]  /*7190*/  EXIT ;  /* 0x000000000000794d */ /* 0x000fea0003800000 */
.L_x_27090:
        /* <DEDUP_REMOVED lines=9> */
.L_x_27094:
[----:B------:R-:W0:Y:S02]  /*7230*/  F2I.FTZ.TRUNC.NTZ R5, R18 ;  /* 0x0000001200057305 */ /* 0x000e24000021f100 */
[----:B0-----:R-:W-:Y:S01]  /*7240*/  STG.E [R2.64], R5 ;  /* 0x0000000502007986 */ /* 0x001fe2000c101924 */
[----:B------:R-:W-:Y:S05]  /*7250*/  EXIT ;  /* 0x000000000000794d */ /* 0x000fea0003800000 */
.L_x_27093:
[----:B------:R-:W0:Y:S02]  /*7260*/  F2I.FTZ.TRUNC.NTZ R5, R18 ;  /* 0x0000001200057305 */ /* 0x000e24000021f100 */
[----:B0-----:R-:W-:Y:S01]  /*7270*/  STG.E.U16 [R2.64], R5 ;  /* 0x0000000502007986 */ /* 0x001fe2000c101524 */
[----:B------:R-:W-:Y:S05]  /*7280*/  EXIT ;  /* 0x000000000000794d */ /* 0x000fea0003800000 */
.L_x_27089:
        /* <DEDUP_REMOVED lines=8> */
.L_x_27096:
[----:B------:R-:W-:-:S05]  /*7310*/  F2FP.PACK_AB R18, RZ, R18 ;  /* 0x00000012ff12723e */ /* 0x000fca00000000ff */
[----:B------:R-:W-:Y:S01]  /*7320*/  STG.E.U16 [R2.64], R18 ;  /* 0x0000001202007986 */ /* 0x000fe2000c101524 */
[----:B------:R-:W-:Y:S05]  /*7330*/  EXIT ;  /* 0x000000000000794d */ /* 0x000fea0003800000 */
.L_x_27095:
        /* <DEDUP_REMOVED lines=8> */
.L_x_27098:
[----:B------:R-:W-:-:S05]  /*73c0*/  F2FP.PACK_AB R19, R19, R18 ;  /* 0x000000121313723e */ /* 0x000fca00000000ff */
[----:B------:R-:W-:Y:S01]  /*73d0*/  STG.E [R2.64], R19 ;  /* 0x0000001302007986 */ /* 0x000fe2000c101924 */
[----:B------:R-:W-:Y:S05]  /*73e0*/  EXIT ;  /* 0x000000000000794d */ /* 0x000fea0003800000 */
.L_x_27097:
[----:B------:R-:W-:-:S06]  /*73f0*/  FMUL.FTZ R4, R18, 1 ;  /* 0x3f80000012047820 */ /* 0x000fcc0000410000 */
[----:B------:R-:W0:Y:S02]  /*7400*/  F2F.F64.F32 R4, R4 ;  /* 0x0000000400047310 */ /* 0x000e240000201800 */
[----:B0-----:R-:W-:Y:S01]  /*7410*/  STG.E.64 [R2.64], R4 ;  /* 0x0000000402007986 */ /* 0x001fe2000c101b24 */
[----:B------:R-:W-:Y:S05]  /*7420*/  EXIT ;  /* 0x000000000000794d */ /* 0x000fea0003800000 */
.L_x_27088:
        /* <DEDUP_REMOVED lines=14> */
.L_x_27101:
[----:B------:R-:W-:Y:S02]  /*7510*/  FMUL.FTZ R6, R19, 1 ;  /* 0x3f80000013067820 */ /* 0x000fe40000410000 */
[----:B------:R-:W-:-:S04]  /*7520*/  FMUL.FTZ R4, R18, 1 ;  /* 0x3f80000012047820 */ /* 0x000fc80000410000 */
[----:B------:R-:W-:Y:S08]  /*7530*/  F2F.F64.F32 R6, R6 ;  /* 0x0000000600067310 */ /* 0x000ff00000201800 */
[----:B------:R-:W0:Y:S02]  /*7540*/  F2F.F64.F32 R4, R4 ;  /* 0x0000000400047310 */ /* 0x000e240000201800 */
[----:B0-----:R-:W-:Y:S01]  /*7550*/  STG.E.128 [R2.64], R4 ;  /* 0x0000000402007986 */ /* 0x001fe2000c101d24 */
[----:B------:R-:W-:Y:S05]  /*7560*/  EXIT ;  /* 0x000000000000794d */ /* 0x000fea0003800000 */
.L_x_27100:
        /* <DEDUP_REMOVED lines=20> */
.L_x_27105:
[----:B------:R-:W-:Y:S05]  /*76b0*/  BSYNC B0 ;  /* 0x0000000000007941 */ /* 0x000fea0003800000 */
.L_x_27104:
[----:B------:R-:W-:-:S05]  /*76c0*/  LOP3.LUT R7, R0, R7, RZ, 0xfc, !PT ;  /* 0x0000000700077212 */ /* 0x000fca00078efcff */
[----:B------:R-:W-:Y:S01]  /*76d0*/  STG.E.U8 [R2.64], R7 ;  /* 0x0000000702007986 */ /* 0x000fe2000c101124 */
[----:B------:R-:W-:Y:S05]  /*76e0*/  EXIT ;  /* 0x000000000000794d */ /* 0x000fea0003800000 */
.L_x_27103:
        /* <DEDUP_REMOVED lines=12> */
.L_x_27107:
[----:B------:R-:W-:Y:S01]  /*77b0*/  IMAD.MOV.U32 R0, RZ, RZ, 0x7f ;  /* 0x0000007fff007424 */ /* 0x000fe200078e00ff */
[----:B------:R-:W-:-:S04]  /*77c0*/  ISETP.GT.U32.AND P0, PT, R4, 0x7f800000, PT ;  /* 0x7f8000000400780c */ /* 0x000fc80003f04070 */
[----:B------:R-:W-:-:S04]  /*77d0*/  SEL R0, R0, 0x7c, P0 ;  /* 0x0000007c00007807 */ /* 0x000fc80000000000 */
.L_x_27108:
[----:B------:R-:W-:Y:S05]  /*77e0*/  BSYNC B0 ;  /* 0x0000000000007941 */ /* 0x000fea0003800000 */
.L_x_27106:
[----:B------:R-:W-:-:S04]  /*77f0*/  LOP3.LUT R18, R18, 0x80000000, RZ, 0xc0, !PT ;  /* 0x8000000012127812 */ /* 0x000fc800078ec0ff */
[----:B------:R-:W-:-:S04]  /*7800*/  SHF.R.U32.HI R5, RZ, 0x18, R18 ;  /* 0x00000018ff057819 */ /* 0x000fc80000011612 */
[----:B------:R-:W-:-:S05]  /*7810*/  LOP3.LUT R5, R0, R5, RZ, 0xfc, !PT ;  /* 0x0000000500057212 */ /* 0x000fca00078efcff */
[----:B------:R-:W-:Y:S01]  /*7820*/  STG.E.U8 [R2.64], R5 ;  /* 0x0000000502007986 */ /* 0x000fe2000c101124 */
[----:B------:R-:W-:Y:S05]  /*7830*/  EXIT ;  /* 0x000000000000794d */ /* 0x000fea0003800000 */
.L_x_27102:
[----:B------:R-:W-:-:S05]  /*7840*/  F2FP.BF16.PACK_AB R18, RZ, R18 ;  /* 0x00000012ff12723e */ /* 0x000fca00000010ff */
[----:B------:R-:W-:Y:S01]  /*7850*/  STG.E.U16 [R2.64], R18 ;  /* 0x0000001202007986 */ /* 0x000fe2000c101524 */
[----:B------:R-:W-:Y:S05]  /*7860*/  EXIT ;  /* 0x000000000000794d */ /* 0x000fea0003800000 */
.L_x_27099:
        /* <DEDUP_REMOVED lines=11> */
.L_x_27111:
        /* <DEDUP_REMOVED lines=16> */
.L_x_27114:
[----:B------:R-:W-:-:S04]  /*7a20*/  LOP3.LUT R18, R18, 0x80000000, RZ, 0xc0, !PT ;  /* 0x8000000012127812 */ /* 0x000fc800078ec0ff */
[----:B------:R-:W-:-:S04]  /*7a30*/  SHF.R.U32.HI R5, RZ, 0x18, R18 ;  /* 0x00000018ff057819 */ /* 0x000fc80000011612 */
[----:B------:R-:W-:-:S04]  /*7a40*/  LOP3.LUT R4, R4, R5, RZ, 0xfc, !PT ;  /* 0x0000000504047212 */ /* 0x000fc800078efcff */
[----:B------:R-:W-:Y:S02]  /*7a50*/  PRMT R0, R4, 0x7610, R0 ;  /* 0x0000761004007816 */ /* 0x000fe40000000000 */
.L_x_27113:
[----:B------:R-:W-:Y:S05]  /*7a60*/  BSYNC B0 ;  /* 0x0000000000007941 */ /* 0x000fea0003800000 */
.L_x_27112:
[----:B------:R-:W-:Y:S01]  /*7a70*/  STG.E.U8 [R2.64], R0 ;  /* 0x0000000002007986 */ /* 0x000fe2000c101124 */
[----:B------:R-:W-:Y:S05]  /*7a80*/  EXIT ;  /* 0x000000000000794d */ /* 0x000fea0003800000 */
.L_x_27110:
        /* <DEDUP_REMOVED lines=16> */
.L_x_27117:
[----:B------:R-:W-:-:S04]  /*7b90*/  LOP3.LUT R18, R18, 0x80000000, RZ, 0xc0, !PT ;  /* 0x8000000012127812 */ /* 0x000fc800078ec0ff */
[----:B------:R-:W-:-:S04]  /*7ba0*/  SHF.R.U32.HI R5, RZ, 0x18, R18 ;  /* 0x00000018ff057819 */ /* 0x000fc80000011612 */
[----:B------:R-:W-:-:S04]  /*7bb0*/  LOP3.LUT R4, R4, R5, RZ, 0xfc, !PT ;  /* 0x0000000504047212 */ /* 0x000fc800078efcff */
[----:B------:R-:W-:Y:S02]  /*7bc0*/  PRMT R0, R4, 0x7610, R0 ;  /* 0x0000761004007816 */ /* 0x000fe40000000000 */
.L_x_27116:
[----:B------:R-:W-:Y:S05]  /*7bd0*/  BSYNC B0 ;  /* 0x0000000000007941 */ /* 0x000fea0003800000 */
.L_x_27115:
[----:B------:R-:W-:Y:S01]  /*7be0*/  STG.E.U8 [R2.64], R0 ;  /* 0x0000000002007986 */ /* 0x000fe2000c101124 */
[----:B------:R-:W-:Y:S05]  /*7bf0*/  EXIT ;  /* 0x000000000000794d */ /* 0x000fea0003800000 */
.L_x_27109:
        /* <DEDUP_REMOVED lines=21> */
.L_x_27092:
        /* <DEDUP_REMOVED lines=20> */
.L_x_27119:
[----:B------:R-:W0:Y:S02]  /*7e90*/  F2I.U64.TRUNC R18, R18 ;  /* 0x0000001200127311 */ /* 0x000e24000020d800 */
[----:B0-----:R-:W-:Y:S01]  /*7ea0*/  STG.E.64 [R2.64], R18 ;  /* 0x0000001202007986 */ /* 0x001fe2000c101b24 */
[----:B------:R-:W-:Y:S05]  /*7eb0*/  EXIT ;  /* 0x000000000000794d */ /* 0x000fea0003800000 */
.L_x_27118:
[----:B------:R-:W0:Y:S02]  /*7ec0*/  F2I.FTZ.U32.TRUNC.NTZ R5, R18 ;  /* 0x0000001200057305 */ /* 0x000e24000021f000 */
[----:B0-----:R-:W-:Y:S01]  /*7ed0*/  STG.E [R2.64], R5 ;  /* 0x0000000502007986 */ /* 0x001fe2000c101924 */
[----:B------:R-:W-:Y:S05]  /*7ee0*/  EXIT ;  /* 0x000000000000794d */ /* 0x000fea0003800000 */
.L_x_27120:
        /* <DEDUP_REMOVED lines=9> */
.L_x_61857:


//--------------------- .text._ZN2at6native18elementwise_kernelILi128ELi2EZNS0_22gpu_kernel_impl_nocastIZZZNS0_50_GLOBAL__N__2680c7bb_12_PowKernel_cu_b2145a98_318424pow_tensor_scalar_kernelERNS_18TensorIteratorBaseERKN3c106ScalarEENKUlvE_clEvENKUlvE0_clEvEUlNS6_7complexIfEEE_EEvS5_RKT_EUliE_EEviT1_ --------------------------
	.section	.text._ZN2at6native18elementwise_kernelILi128ELi2EZNS0_22gpu_kernel_impl_nocastIZZZNS0_50_GLOBAL__N__2680c7bb_12_PowKernel_cu_b2145a98_318424pow_tensor_scalar_kernelERNS_18TensorIteratorBaseERKN3c106ScalarEENKUlvE_clEvENKUlvE0_clEvEUlNS6_7complexIfEEE_EEvS5_RKT_EUliE_EEviT1_,"ax",@progbits
	.sectioninfo	@"SHI_REGISTERS=12"
	.align	128
        .global         _ZN2at6native18elementwise_kernelILi128ELi2EZNS0_22gpu_kernel_impl_nocastIZZZNS0_50_GLOBAL__N__2680c7bb_12_PowKernel_cu_b2145a98_318424pow_tensor_scalar_kernelERNS_18TensorIteratorBaseERKN3c106ScalarEENKUlvE_clEvENKUlvE0_clEvEUlNS6_7complexIfEEE_EEvS5_RKT_EUliE_EEviT1_
        .type           _ZN2at6native18elementwise_kernelILi128ELi2EZNS0_22gpu_kernel_impl_nocastIZZZNS0_50_GLOBAL__N__2680c7bb_12_PowKernel_cu_b2145a98_318424pow_tensor_scalar_kernelERNS_18TensorIteratorBaseERKN3c106ScalarEENKUlvE_clEvENKUlvE0_clEvEUlNS6_7complexIfEEE_EEvS5_RKT_EUliE_EEviT1_,@function
        .size           _ZN2at6native18elementwise_kernelILi128ELi2EZNS0_22gpu_kernel_impl_nocastIZZZNS0_50_GLOBAL__N__2680c7bb_12_PowKernel_cu_b2145a98_318424pow_tensor_scalar_kernelERNS_18TensorIteratorBaseERKN3c106ScalarEENKUlvE_clEvENKUlvE0_clEvEUlNS6_7complexIfEEE_EEvS5_RKT_EUliE_EEviT1_,(.L_x_61858 - _ZN2at6native18elementwise_kernelILi128ELi2EZNS0_22gpu_kernel_impl_nocastIZZZNS0_50_GLOBAL__N__2680c7bb_12_PowKernel_cu_b2145a98_318424pow_tensor_scalar_kernelERNS_18TensorIteratorBaseERKN3c106ScalarEENKUlvE_clEvENKUlvE0_clEvEUlNS6_7complexIfEEE_EEvS5_RKT_EUliE_EEviT1_)
        .other          _ZN2at6native18elementwise_kernelILi128ELi2EZNS0_22gpu_kernel_impl_nocastIZZZNS0_50_GLOBAL__N__2680c7bb_12_PowKernel_cu_b2145a98_318424pow_tensor_scalar_kernelERNS_18TensorIteratorBaseERKN3c106ScalarEENKUlvE_clEvENKUlvE0_clEvEUlNS6_7complexIfEEE_EEvS5_RKT_EUliE_EEviT1_,@"STO_CUDA_ENTRY STV_DEFAULT"
_ZN2at6native18elementwise_kernelILi128ELi2EZNS0_22gpu_kernel_impl_nocastIZZZNS0_50_GLOBAL__N__2680c7bb_12_PowKernel_cu_b2145a98_318424pow_tensor_scalar_kernelERNS_18TensorIteratorBaseERKN3c106ScalarEENKUlvE_clEvENKUlvE0_clEvEUlNS6_7complexIfEEE_EEvS5_RKT_EUliE_EEviT1_:
.text._ZN2at6native18elementwise_kernelILi128ELi2EZNS0_22gpu_kernel_impl_nocastIZZZNS0_50_GLOBAL__N__2680c7bb_12_PowKernel_cu_b2145a98_318424pow_tensor_scalar_kernelERNS_18TensorIteratorBaseERKN3c106ScalarEENKUlvE_clEvENKUlvE0_clEvEUlNS6_7complexIfEEE_EEvS5_RKT_EUliE_EEviT1_:
        /* <DEDUP_REMOVED lines=236> */
.L_x_27123:
[----:B------:R-:W-:-:S04]  /*0ec0*/  IADD3 R4, P0, R3, c[0x0][0x368], RZ ;  /* 0x0000da0003047a10 */ /* 0x000fc80007f1e0ff */
[----:B------:R-:W-:-:S06]  /*0ed0*/  IADD3.X R5, RZ, c[0x0][0x36c], RZ, P0, !PT ;  /* 0x0000db00ff057a10 */ /* 0x000fcc00007fe4ff */
[----:B------:R-:W2:Y:S01]  /*0ee0*/  LDG.E.64 R4, [R4.64] ;  /* 0x0000000404047981 */ /* 0x000ea2000c1e1b00 */
[----:B------:R-:W-:-:S04]  /*0ef0*/  IADD3 R2, P0, R2, c[0x0][0x360], RZ ;  /* 0x0000d80002027a10 */ /* 0x000fc80007f1e0ff */
[----:B------:R-:W-:Y:S01]  /*0f00*/  IADD3.X R3, RZ, c[0x0][0x364], RZ, P0, !PT ;  /* 0x0000d900ff037a10 */ /* 0x000fe200007fe4ff */
[CC--:B--2---:R-:W-:Y:S02]  /*0f10*/  FMUL.FTZ R6, R4.reuse, R5.reuse ;  /* 0x0000000504067220 */ /* 0x0c4fe40000410000 */
[-C--:B------:R-:W-:Y:S02]  /*0f20*/  FMUL.FTZ R7, R5, R5.reuse ;  /* 0x0000000505077220 */ /* 0x080fe40000410000 */
[C---:B------:R-:W-:Y:S02]  /*0f30*/  FFMA.FTZ R9, R4.reuse, R5, R6 ;  /* 0x0000000504097223 */ /* 0x040fe40000010006 */
[----:B------:R-:W-:Y:S01]  /*0f40*/  FFMA.FTZ R8, R4, R4, -R7 ;  /* 0x0000000404087223 */ /* 0x000fe20000010807 */
[----:B------:R-:W-:-:S04]  /*0f50*/  IADD3 R7, R0, 0x80, RZ ;  /* 0x0000008000077810 */ /* 0x000fc80007ffe0ff */
[----:B------:R0:W-:Y:S03]  /*0f60*/  STG.E.64 [R2.64], R8 ;  /* 0x0000000802007986 */ /* 0x0001e6000c101b04 */
.L_x_27122:
[----:B------:R-:W-:Y:S05]  /*0f70*/  BSYNC B0 ;  /* 0x0000000000007941 */ /* 0x000fea0003800000 */
.L_x_27121:
        /* <DEDUP_REMOVED lines=230> */
.L_x_27124:
        /* <DEDUP_REMOVED lines=8> */
[----:B------:R-:W-:-:S05]  /*1e60*/  FFMA.FTZ R8, R2, R2, -R7 ;  /* 0x0000000202087223 */ /* 0x000fca0000010807 */
[----:B------:R-:W-:Y:S01]  /*1e70*/  STG.E.64 [R4.64], R8 ;  /* 0x0000000804007986 */ /* 0x000fe2000c101b04 */
[----:B------:R-:W-:Y:S05]  /*1e80*/  EXIT ;  /* 0x000000000000794d */ /* 0x000fea0003800000 */
.L_x_27125:
        /* <DEDUP_REMOVED lines=15> */
.L_x_61858:


//--------------------- .text._ZN2at6native27unrolled_elementwise_kernelIZZZNS0_50_GLOBAL__N__2680c7bb_12_PowKernel_cu_b2145a98_318424pow_tensor_scalar_kernelERNS_18TensorIteratorBaseERKN3c106ScalarEENKUlvE_clEvENKUlvE0_clEvEUlNS5_7complexIfEEE_St5arrayIPcLm2EELi4E23TrivialOffsetCalculatorILi1EjESI_NS0_6memory15LoadWithoutCastENSJ_16StoreWithoutCastEEEviT_T0_T2_T3_T4_T5_ --------------------------
	.section	.text._ZN2at6native27unrolled_elementwise_kernelIZZZNS0_50_GLOBAL__N__2680c7bb_12_PowKernel_cu_b2145a98_318424pow_tensor_scalar_kernelERNS_18TensorIteratorBaseERKN3c106ScalarEENKUlvE_clEvENKUlvE0_clEvEUlNS5_7complexIfEEE_St5arrayIPcLm2EELi4E23TrivialOffsetCalculatorILi1EjESI_NS0_6memory15LoadWithoutCastENSJ_16StoreWithoutCastEEEviT_T0_T2_T3_T4_T5_,"ax",@progbits
	.sectioninfo	@"SHI_REGISTERS=22"
	.align	128
        .global         _ZN2at6native27unrolled_elementwise_kernelIZZZNS0_50_GLOBAL__N__2680c7bb_12_PowKernel_cu_b2145a98_318424pow_tensor_scalar_kernelERNS_18TensorIteratorBaseERKN3c106ScalarEENKUlvE_clEvENKUlvE0_clEvEUlNS5_7complexIfEEE_St5arrayIPcLm2EELi4E23TrivialOffsetCalculatorILi1EjESI_NS0_6memory15LoadWithoutCastENSJ_16StoreWithoutCastEEEviT_T0_T2_T3_T4_T5_
        .type           _ZN2at6native27unrolled_elementwise_kernelIZZZNS0_50_GLOBAL__N__2680c7bb_12_PowKernel_cu_b2145a98_318424pow_tensor_scalar_kernelERNS_18TensorIteratorBaseERKN3c106ScalarEENKUlvE_clEvENKUlvE0_clEvEUlNS5_7complexIfEEE_St5arrayIPcLm2EELi4E23TrivialOffsetCalculatorILi1EjESI_NS0_6memory15LoadWithoutCastENSJ_16StoreWithoutCastEEEviT_T0_T2_T3_T4_T5_,@function
        .size           _ZN2at6native27unrolled_elementwise_kernelIZZZNS0_50_GLOBAL__N__2680c7bb_12_PowKernel_cu_b2145a98_318424pow_tensor_scalar_kernelERNS_18TensorIteratorBaseERKN3c106ScalarEENKUlvE_clEvENKUlvE0_clEvEUlNS5_7complexIfEEE_St5arrayIPcLm2EELi4E23TrivialOffsetCalculatorILi1EjESI_NS0_6memory15LoadWithoutCastENSJ_16StoreWithoutCastEEEviT_T0_T2_T3_T4_T5_,(.L_x_61859 - _ZN2at6native27unrolled_elementwise_kernelIZZZNS0_50_GLOBAL__N__2680c7bb_12_PowKernel_cu_b2145a98_318424pow_tensor_scalar_kernelERNS_18TensorIteratorBaseERKN3c106ScalarEENKUlvE_clEvENKUlvE0_clEvEUlNS5_7complexIfEEE_St5arrayIPcLm2EELi4E23TrivialOffsetCalculatorILi1EjESI_NS0_6memory15LoadWithoutCastENSJ_16StoreWithoutCastEEEviT_T0_T2_T3_T4_T5_)
        .other          _ZN2at6native27unrolled_elementwise_kernelIZZZNS0_50_GLOBAL__N__2680c7bb_12_PowKernel_cu_b2145a98_318424pow_tensor_scalar_kernelERNS_18TensorIteratorBaseERKN3c106ScalarEENKUlvE_clEvENKUlvE0_clEvEUlNS5_7complexIfEEE_St5arrayIPcLm2EELi4E23TrivialOffsetCalculatorILi1EjESI_NS0_6memory15LoadWithoutCastENSJ_16StoreWithoutCastEEEviT_T0_T2_T3_T4_T5_,@"STO_CUDA_ENTRY STV_DEFAULT"
_ZN2at6native27unrolled_elementwise_kernelIZZZNS0_50_GLOBAL__N__2680c7bb_12_PowKernel_cu_b2145a98_318424pow_tensor_scalar_kernelERNS_18TensorIteratorBaseERKN3c106ScalarEENKUlvE_clEvENKUlvE0_clEvEUlNS5_7complexIfEEE_St5arrayIPcLm2EELi4E23TrivialOffsetCalculatorILi1EjESI_NS0_6memory15LoadWithoutCastENSJ_16StoreWithoutCastEEEviT_T0_T2_T3_T4_T5_:
.text._ZN2at6native27unrolled_elementwise_kernelIZZZNS0_50_GLOBAL__N__2680c7bb_12_PowKernel_cu_b2145a98_318424pow_tensor_scalar_kernelERNS_18TensorIteratorBaseERKN3c106ScalarEENKUlvE_clEvENKUlvE0_clEvEUlNS5_7complexIfEEE_St5arrayIPcLm2EELi4E23TrivialOffsetCalculatorILi1EjESI_NS0_6memory15LoadWithoutCastENSJ_16StoreWithoutCastEEEviT_T0_T2_T3_T4_T5_:
        /* <DEDUP_REMOVED lines=10> */
[----:B------:R-:W-:Y:S02]  /*00a0*/  @!P0 IADD3 R17, R17, 0x80, RZ ;  /* 0x0000008011118810 */ /* 0x000fe40007ffe0ff */
[----:B------:R-:W-:Y:S02]  /*00b0*/  @!P0 MOV R5, 0x8 ;  /* 0x0000000800058802 */ /* 0x000fe40000000f00 */
[----:B------:R-:W-:-:S03]  /*00c0*/  ISETP.GE.AND P1, PT, R17, R2, PT ;  /* 0x000000021100720c */ /* 0x000fc60003f26270 */
[----:B------:R-:W-:-:S05]  /*00d0*/  @!P0 IMAD.WIDE.U32 R4, R4, R5, c[0x0][0x178] ;  /* 0x00005e0004048625 */ /* 0x000fca00078e0005 */
[----:B------:R0:W2:Y:S05]  /*00e0*/  @!P0 LDG.E.64 R10, [R4.64] ;  /* 0x00000004040a8981 */ /* 0x0000aa000c1e1b00 */
[----:B------:R-:W-:Y:S01]  /*00f0*/  @!P1 IMAD R12, R0, 0x200, R17 ;  /* 0x00000200000c9824 */ /* 0x000fe200078e0211 */
[----:B------:R-:W-:Y:S02]  /*0100*/  @!P1 IADD3 R17, R17, 0x80, RZ ;  /* 0x0000008011119810 */ /* 0x000fe40007ffe0ff */
[----:B------:R-:W-:Y:S02]  /*0110*/  @!P1 MOV R13, 0x8 ;  /* 0x00000008000d9802 */ /* 0x000fe40000000f00 */
[----:B------:R-:W-:Y:S01]  /*0120*/  ISETP.GE.AND P2, PT, R17, R2, PT ;  /* 0x000000021100720c */ /* 0x000fe20003f46270 */
[----:B------:R-:W-:-:S02]  /*0130*/  CS2R R6, SRZ ;  /* 0x0000000000067805 */ /* 0x000fc4000001ff00 */
[----:B------:R-:W-:Y:S01]  /*0140*/  @!P1 IMAD.WIDE.U32 R12, R12, R13, c[0x0][0x178] ;  /* 0x00005e000c0c9625 */ /* 0x000fe200078e000d */
[----:B------:R-:W-:-:S04]  /*0150*/  CS2R R8, SRZ ;  /* 0x0000000000087805 */ /* 0x000fc8000001ff00 */
[----:B------:R1:W3:Y:S05]  /*0160*/  @!P1 LDG.E.64 R6, [R12.64] ;  /* 0x000000040c069981 */ /* 0x0002ea000c1e1b00 */
[----:B------:R-:W-:Y:S01]  /*0170*/  @!P2 MOV R15, 0x8 ;  /* 0x00000008000fa802 */ /* 0x000fe20000000f00 */
[----:B------:R-:W-:-:S04]  /*0180*/  @!P2 IMAD R14, R0, 0x200, R17 ;  /* 0x00000200000ea824 */ /* 0x000fc800078e0211 */
[----:B------:R-:W-:-:S05]  /*0190*/  @!P2 IMAD.WIDE.U32 R14, R14, R15, c[0x0][0x178] ;  /* 0x00005e000e0ea625 */ /* 0x000fca00078e000f */
[----:B------:R4:W3:Y:S01]  /*01a0*/  @!P2 LDG.E.64 R8, [R14.64] ;  /* 0x000000040e08a981 */ /* 0x0008e2000c1e1b00 */
[----:B------:R-:W-:-:S04]  /*01b0*/  @!P2 IADD3 R17, R17, 0x80, RZ ;  /* 0x000000801111a810 */ /* 0x000fc80007ffe0ff */
[----:B------:R-:W-:Y:S01]  /*01c0*/  ISETP.GE.AND P1, PT, R17, R2, PT ;  /* 0x000000021100720c */ /* 0x000fe20003f26270 */
[----:B0-----:R-:W-:Y:S01]  /*01d0*/  CS2R R4, SRZ ;  /* 0x0000000000047805 */ /* 0x001fe2000001ff00 */
[----:B------:R-:W-:-:S11]  /*01e0*/  IADD3 R19, R3, 0x100, RZ ;  /* 0x0000010003137810 */ /* 0x000fd60007ffe0ff */
[----:B------:R-:W-:Y:S01]  /*01f0*/  @!P1 IMAD R16, R0, 0x200, R17 ;  /* 0x0000020000109824 */ /* 0x000fe200078e0211 */
[----:B------:R-:W-:-:S05]  /*0200*/  @!P1 MOV R17, 0x8 ;  /* 0x0000000800119802 */ /* 0x000fca0000000f00 */
[----:B-1----:R-:W-:Y:S01]  /*0210*/  @!P1 IMAD.WIDE.U32 R12, R16, R17, c[0x0][0x178] ;  /* 0x00005e00100c9625 */ /* 0x002fe200078e0011 */
[----:B------:R-:W-:-:S04]  /*0220*/  ISETP.GE.AND P3, PT, R3, R2, PT ;  /* 0x000000020300720c */ /* 0x000fc80003f66270 */
[----:B------:R0:W5:Y:S01]  /*0230*/  @!P1 LDG.E.64 R4, [R12.64] ;  /* 0x000000040c049981 */ /* 0x000162000c1e1b00 */
[----:B------:R-:W-:Y:S01]  /*0240*/  ISETP.GE.AND P1, PT, R19, R2, PT ;  /* 0x000000021300720c */ /* 0x000fe20003f26270 */
[----:B------:R-:W-:Y:S02]  /*0250*/  @!P0 IMAD.MOV.U32 R19, RZ, RZ, 0x8 ;  /* 0x00000008ff138424 */ /* 0x000fe400078e00ff */
[----:B----4-:R-:W-:Y:S01]  /*0260*/  IMAD.MOV.U32 R15, RZ, RZ, R3 ;  /* 0x000000ffff0f7224 */ /* 0x010fe200078e0003 */
[----:B------:R-:W-:Y:S01]  /*0270*/  BSSY B0, `(.L_x_27126) ;  /* 0x0000025000007945 */ /* 0x000fe20003800000 */
[CC--:B--2---:R-:W-:Y:S02]  /*0280*/  FMUL.FTZ R16, R10.reuse, R11.reuse ;  /* 0x0000000b0a107220 */ /* 0x0c4fe40000410000 */
[-C--:B------:R-:W-:Y:S02]  /*0290*/  FMUL.FTZ R17, R11, R11.reuse ;  /* 0x0000000b0b117220 */ /* 0x080fe40000410000 */
[C---:B------:R-:W-:Y:S01]  /*02a0*/  FFMA.FTZ R16, R10.reuse, R11, R16 ;  /* 0x0000000b0a107223 */ /* 0x040fe20000010010 */
[----:B------:R-:W-:Y:S01]  /*02b0*/  IADD3 R11, R3, 0x80, RZ ;  /* 0x00000080030b7810 */ /* 0x000fe20007ffe0ff */
[----:B------:R-:W-:Y:S01]  /*02c0*/  FFMA.FTZ R17, R10, R10, -R17 ;  /* 0x0000000a0a117223 */ /* 0x000fe20000010811 */
[----:B------:R-:W-:-:S02]  /*02d0*/  @!P0 LEA R10, R0, R3, 0x9 ;  /* 0x00000003000a8211 */ /* 0x000fc400078e48ff */
[----:B------:R-:W-:Y:S02]  /*02e0*/  ISETP.GE.AND P2, PT, R11, R2, PT ;  /* 0x000000020b00720c */ /* 0x000fe40003f46270 */
[----:B------:R-:W-:Y:S01]  /*02f0*/  @!P0 MOV R15, R11 ;  /* 0x0000000b000f8202 */ /* 0x000fe20000000f00 */
[----:B------:R-:W-:Y:S01]  /*0300*/  @!P0 IMAD.WIDE.U32 R10, R10, R19, c[0x0][0x170] ;  /* 0x00005c000a0a8625 */ /* 0x000fe200078e0013 */
[----:B0-----:R-:W-:Y:S02]  /*0310*/  FSEL R13, R16, RZ, !P3 ;  /* 0x000000ff100d7208 */ /* 0x001fe40005800000 */
[----:B------:R-:W-:-:S05]  /*0320*/  FSEL R12, R17, RZ, !P3 ;  /* 0x000000ff110c7208 */ /* 0x000fca0005800000 */
[----:B------:R0:W-:Y:S01]  /*0330*/  @!P0 STG.E.64 [R10.64], R12 ;  /* 0x0000000c0a008986 */ /* 0x0001e2000c101b04 */
[----:B------:R-:W-:Y:S01]  /*0340*/  ISETP.GE.AND P3, PT, R15, R2, PT ;  /* 0x000000020f00720c */ /* 0x000fe20003f66270 */
[----:B---3--:R-:W-:-:S04]  /*0350*/  FMUL.FTZ R14, R6, R7 ;  /* 0x00000007060e7220 */ /* 0x008fc80000410000 */
[-C--:B------:R-:W-:Y:S02]  /*0360*/  FFMA.FTZ R14, R6, R7.reuse, R14 ;  /* 0x00000007060e7223 */ /* 0x080fe4000001000e */
[----:B------:R-:W-:Y:S02]  /*0370*/  FMUL.FTZ R7, R7, R7 ;  /* 0x0000000707077220 */ /* 0x000fe40000410000 */
[-C--:B------:R-:W-:Y:S02]  /*0380*/  FMUL.FTZ R16, R8, R9.reuse ;  /* 0x0000000908107220 */ /* 0x080fe40000410000 */
[-C--:B------:R-:W-:Y:S02]  /*0390*/  FMUL.FTZ R17, R9, R9.reuse ;  /* 0x0000000909117220 */ /* 0x080fe40000410000 */
[----:B------:R-:W-:Y:S02]  /*03a0*/  FFMA.FTZ R6, R6, R6, -R7 ;  /* 0x0000000606067223 */ /* 0x000fe40000010807 */
[----:B------:R-:W-:-:S02]  /*03b0*/  FFMA.FTZ R16, R8, R9, R16 ;  /* 0x0000000908107223 */ /* 0x000fc40000010010 */
[----:B------:R-:W-:Y:S01]  /*03c0*/  FFMA.FTZ R17, R8, R8, -R17 ;  /* 0x0000000808117223 */ /* 0x000fe20000010811 */
[----:B------:R-:W-:Y:S02]  /*03d0*/  FSEL R7, R14, RZ, !P2 ;  /* 0x000000ff0e077208 */ /* 0x000fe40005000000 */
[----:B------:R-:W-:Y:S02]  /*03e0*/  FSEL R6, R6, RZ, !P2 ;  /* 0x000000ff06067208 */ /* 0x000fe40005000000 */
[----:B------:R-:W-:Y:S02]  /*03f0*/  FSEL R19, R16, RZ, !P1 ;  /* 0x000000ff10137208 */ /* 0x000fe40004800000 */
[----:B------:R-:W-:Y:S01]  /*0400*/  FSEL R18, R17, RZ, !P1 ;  /* 0x000000ff11127208 */ /* 0x000fe20004800000 */
[----:B------:R-:W-:Y:S05]  /*0410*/  @P3 BRA `(.L_x_27127) ;  /* 0x000000a000003947 */ /* 0x000fea0003800000 */
[----:B0-----:R-:W-:Y:S01]  /*0420*/  IMAD R8, R0, 0x200, R15 ;  /* 0x0000020000087824 */ /* 0x001fe200078e020f */
[----:B------:R-:W-:Y:S01]  /*0430*/  IADD3 R15, R15, 0x80, RZ ;  /* 0x000000800f0f7810 */ /* 0x000fe20007ffe0ff */
[----:B------:R-:W-:-:S03]  /*0440*/  HFMA2.MMA R11, -RZ, RZ, 0, 4.76837158203125e-07 ;  /* 0x00000008ff0b7435 */ /* 0x000fc600000001ff */
[----:B------:R-:W-:-:S07]  /*0450*/  ISETP.GE.AND P0, PT, R15, R2, PT ;  /* 0x000000020f00720c */ /* 0x000fce0003f06270 */
[----:B------:R-:W-:-:S05]  /*0460*/  IMAD.WIDE.U32 R8, R8, R11, c[0x0][0x170] ;  /* 0x00005c0008087625 */ /* 0x000fca00078e000b */
[----:B------:R0:W-:Y:S01]  /*0470*/  STG.E.64 [R8.64], R6 ;  /* 0x0000000608007986 */ /* 0x0001e2000c101b04 */
[----:B------:R-:W-:Y:S01]  /*0480*/  @!P0 IMAD R10, R0, 0x200, R15 ;  /* 0x00000200000a8824 */ /* 0x000fe200078e020f */
[----:B------:R-:W-:-:S03]  /*0490*/  @!P0 IADD3 R15, R15, 0x80, RZ ;  /* 0x000000800f0f8810 */ /* 0x000fc60007ffe0ff */
[----:B------:R-:W-:-:S05]  /*04a0*/  @!P0 IMAD.WIDE.U32 R10, R10, R11, c[0x0][0x170] ;  /* 0x00005c000a0a8625 */ /* 0x000fca00078e000b */
[----:B------:R0:W-:Y:S02]  /*04b0*/  @!P0 STG.E.64 [R10.64], R18 ;  /* 0x000000120a008986 */ /* 0x0001e4000c101b04 */
.L_x_27127:
[----:B0-----:R-:W-:Y:S05]  /*04c0*/  BSYNC B0 ;  /* 0x0000000000007941 */ /* 0x001fea0003800000 */
.L_x_27126:
[-C--:B------:R-:W-:Y:S01]  /*04d0*/  ISETP.GE.AND P1, PT, R15, R2.reuse, PT ;  /* 0x000000020f00720c */ /* 0x080fe20003f26270 */
[CC--:B-----5:R-:W-:Y:S01]  /*04e0*/  FMUL.FTZ R6, R4.reuse, R5.reuse ;  /* 0x0000000504067220 */ /* 0x0e0fe20000410000 */
[----:B------:R-:W-:Y:S01]  /*04f0*/  IADD3 R3, R3, 0x180, RZ ;  /* 0x0000018003037810 */ /* 0x000fe20007ffe0ff */
[-C--:B------:R-:W-:Y:S02]  /*0500*/  FMUL.FTZ R7, R5, R5.reuse ;  /* 0x0000000505077220 */ /* 0x080fe40000410000 */
[C---:B------:R-:W-:Y:S01]  /*0510*/  FFMA.FTZ R6, R4.reuse, R5, R6 ;  /* 0x0000000504067223 */ /* 0x040fe20000010006 */
[----:B------:R-:W-:Y:S01]  /*0520*/  ISETP.GE.AND P0, PT, R3, R2, PT ;  /* 0x000000020300720c */ /* 0x000fe20003f06270 */
[----:B------:R-:W-:-:S06]  /*0530*/  FFMA.FTZ R7, R4, R4, -R7 ;  /* 0x0000000404077223 */ /* 0x000fcc0000010807 */
[----:B------:R-:W-:Y:S06]  /*0540*/  @P1 EXIT ;  /* 0x000000000000194d */ /* 0x000fec0003800000 */
[----:B------:R-:W-:Y:S01]  /*0550*/  LEA R2, R0, R15, 0x9 ;  /* 0x0000000f00027211 */ /* 0x000fe200078e48ff */
[----:B------:R-:W-:Y:S01]  /*0560*/  IMAD.MOV.U32 R3, RZ, RZ, 0x8 ;  /* 0x00000008ff037424 */ /* 0x000fe200078e00ff */
[----:B------:R-:W-:Y:S02]  /*0570*/  FSEL R5, R6, RZ, !P0 ;  /* 0x000000ff06057208 */ /* 0x000fe40004000000 */
[----:B------:R-:W-:Y:S01]  /*0580*/  FSEL R4, R7, RZ, !P0 ;  /* 0x000000ff07047208 */ /* 0x000fe20004000000 */
[----:B------:R-:W-:-:S05]  /*0590*/  IMAD.WIDE.U32 R2, R2, R3, c[0x0][0x170] ;  /* 0x00005c0002027625 */ /* 0x000fca00078e0003 */
[----:B------:R-:W-:Y:S01]  /*05a0*/  STG.E.64 [R2.64], R4 ;  /* 0x0000000402007986 */ /* 0x000fe2000c101b04 */
[----:B------:R-:W-:Y:S05]  /*05b0*/  EXIT ;  /* 0x000000000000794d */ /* 0x000fea0003800000 */
.L_x_27128:
        /* <DEDUP_REMOVED lines=12> */
.L_x_61859:


//--------------------- .text._ZN2at6native29vectorized_elementwise_kernelILi2EZZZNS0_50_GLOBAL__N__2680c7bb_12_PowKernel_cu_b2145a98_318424pow_tensor_scalar_kernelERNS_18TensorIteratorBaseERKN3c106ScalarEENKUlvE_clEvENKUlvE0_clEvEUlNS5_7complexIfEEE_St5arrayIPcLm2EEEEviT0_T1_ --------------------------
	.section	.text._ZN2at6native29vectorized_elementwise_kernelILi2EZZZNS0_50_GLOBAL__N__2680c7bb_12_PowKernel_cu_b2145a98_318424pow_tensor_scalar_kernelERNS_18TensorIteratorBaseERKN3c106ScalarEENKUlvE_clEvENKUlvE0_clEvEUlNS5_7complexIfEEE_St5arrayIPcLm2EEEEviT0_T1_,"ax",@progbits
	.sectioninfo	@"SHI_REGISTERS=32"
	.align	128
        .global         _ZN2at6native29vectorized_elementwise_kernelILi2EZZZNS0_50_GLOBAL__N__2680c7bb_12_PowKernel_cu_b2145a98_318424pow_tensor_scalar_kernelERNS_18TensorIteratorBaseERKN3c106ScalarEENKUlvE_clEvENKUlvE0_clEvEUlNS5_7complexIfEEE_St5arrayIPcLm2EEEEviT0_T1_
        .type           _ZN2at6native29vectorized_elementwise_kernelILi2EZZZNS0_50_GLOBAL__N__2680c7bb_12_PowKernel_cu_b2145a98_318424pow_tensor_scalar_kernelERNS_18TensorIteratorBaseERKN3c106ScalarEENKUlvE_clEvENKUlvE0_clEvEUlNS5_7complexIfEEE_St5arrayIPcLm2EEEEviT0_T1_,@function
        .size           _ZN2at6native29vectorized_elementwise_kernelILi2EZZZNS0_50_GLOBAL__N__2680c7bb_12_PowKernel_cu_b2145a98_318424pow_tensor_scalar_kernelERNS_18TensorIteratorBaseERKN3c106ScalarEENKUlvE_clEvENKUlvE0_clEvEUlNS5_7complexIfEEE_St5arrayIPcLm2EEEEviT0_T1_,(.L_x_61860 - _ZN2at6native29vectorized_elementwise_kernelILi2EZZZNS0_50_GLOBAL__N__2680c7bb_12_PowKernel_cu_b2145a98_318424pow_tensor_scalar_kernelERNS_18TensorIteratorBaseERKN3c106ScalarEENKUlvE_clEvENKUlvE0_clEvEUlNS5_7complexIfEEE_St5arrayIPcLm2EEEEviT0_T1_)
        .other          _ZN2at6native29vectorized_elementwise_kernelILi2EZZZNS0_50_GLOBAL__N__2680c7bb_12_PowKernel_cu_b2145a98_318424pow_tensor_scalar_kernelERNS_18TensorIteratorBaseERKN3c106ScalarEENKUlvE_clEvENKUlvE0_clEvEUlNS5_7complexIfEEE_St5arrayIPcLm2EEEEviT0_T1_,@"STO_CUDA_ENTRY STV_DEFAULT"
_ZN2at6native29vectorized_elementwise_kernelILi2EZZZNS0_50_GLOBAL__N__2680c7bb_12_PowKernel_cu_b2145a98_318424pow_tensor_scalar_kernelERNS_18TensorIteratorBaseERKN3c106ScalarEENKUlvE_clEvENKUlvE0_clEvEUlNS5_7complexIfEEE_St5arrayIPcLm2EEEEviT0_T1_:
.text._ZN2at6native29vectorized_elementwise_kernelILi2EZZZNS0_50_GLOBAL__N__2680c7bb_12_PowKernel_cu_b2145a98_318424pow_tensor_scalar_kernelERNS_18TensorIteratorBaseERKN3c106ScalarEENKUlvE_clEvENKUlvE0_clEvEUlNS5_7complexIfEEE_St5arrayIPcLm2EEEEviT0_T1_:
        /* <DEDUP_REMOVED lines=13> */
[----:B------:R0:W4:Y:S04]  /*00d0*/  LDG.E.128 R8, [R20.64+0x1000] ;  /* 0x0010000414087981 */ /* 0x000128000c1e1d00 */
[----:B------:R0:W5:Y:S01]  /*00e0*/  LDG.E.128 R4, [R20.64+0x1800] ;  /* 0x0018000414047981 */ /* 0x000162000c1e1d00 */
[----:B------:R-:W-:-:S06]  /*00f0*/  IMAD.WIDE.U32 R2, R0, R25, c[0x0][0x170] ;  /* 0x00005c0000027625 */ /* 0x000fcc00078e0019 */
[----:B------:R-:W-:-:S04]  /*0100*/  IMAD.WIDE R2, R23, 0x10, R2 ;  /* 0x0000001017027825 */ /* 0x000fc800078e0202 */
[CC--:B--2---:R-:W-:Y:S02]  /*0110*/  FMUL.FTZ R0, R16.reuse, R17.reuse ;  /* 0x0000001110007220 */ /* 0x0c4fe40000410000 */
[-C--:B------:R-:W-:Y:S02]  /*0120*/  FMUL.FTZ R23, R17, R17.reuse ;  /* 0x0000001111177220 */ /* 0x080fe40000410000 */
[C---:B------:R-:W-:Y:S02]  /*0130*/  FFMA.FTZ R17, R16.reuse, R17, R0 ;  /* 0x0000001110117223 */ /* 0x040fe40000010000 */
[----:B------:R-:W-:Y:S02]  /*0140*/  FFMA.FTZ R16, R16, R16, -R23 ;  /* 0x0000001010107223 */ /* 0x000fe40000010817 */
[----:B---3--:R-:W-:Y:S02]  /*0150*/  FMUL.FTZ R0, R12, R13 ;  /* 0x0000000d0c007220 */ /* 0x008fe40000410000 */
[----:B0-----:R-:W-:-:S02]  /*0160*/  FMUL.FTZ R20, R14, R15 ;  /* 0x0000000f0e147220 */ /* 0x001fc40000410000 */
[----:B------:R-:W-:Y:S02]  /*0170*/  FMUL.FTZ R21, R13, R13 ;  /* 0x0000000d0d157220 */ /* 0x000fe40000410000 */
[----:B------:R-:W-:Y:S02]  /*0180*/  FMUL.FTZ R23, R15, R15 ;  /* 0x0000000f0f177220 */ /* 0x000fe40000410000 */
[----:B------:R-:W-:Y:S02]  /*0190*/  FFMA.FTZ R13, R12, R13, R0 ;  /* 0x0000000d0c0d7223 */ /* 0x000fe40000010000 */
[----:B------:R-:W-:Y:S02]  /*01a0*/  FFMA.FTZ R15, R14, R15, R20 ;  /* 0x0000000f0e0f7223 */ /* 0x000fe40000010014 */
[----:B------:R-:W-:Y:S02]  /*01b0*/  FFMA.FTZ R12, R12, R12, -R21 ;  /* 0x0000000c0c0c7223 */ /* 0x000fe40000010815 */
[----:B------:R-:W-:-:S02]  /*01c0*/  FFMA.FTZ R14, R14, R14, -R23 ;  /* 0x0000000e0e0e7223 */ /* 0x000fc40000010817 */
[----:B----4-:R-:W-:Y:S02]  /*01d0*/  FMUL.FTZ R0, R8, R9 ;  /* 0x0000000908007220 */ /* 0x010fe40000410000 */
[----:B------:R-:W-:Y:S01]  /*01e0*/  FMUL.FTZ R20, R10, R11 ;  /* 0x0000000b0a147220 */ /* 0x000fe20000410000 */
[----:B------:R-:W-:Y:S01]  /*01f0*/  STG.E.128 [R2.64+0x800], R12 ;  /* 0x0008000c02007986 */ /* 0x000fe2000c101d04 */
[----:B------:R-:W-:Y:S02]  /*0200*/  FMUL.FTZ R21, R9, R9 ;  /* 0x0000000909157220 */ /* 0x000fe40000410000 */
[----:B------:R-:W-:Y:S02]  /*0210*/  FMUL.FTZ R23, R11, R11 ;  /* 0x0000000b0b177220 */ /* 0x000fe40000410000 */
[----:B------:R-:W-:Y:S02]  /*0220*/  FFMA.FTZ R9, R8, R9, R0 ;  /* 0x0000000908097223 */ /* 0x000fe40000010000 */
[----:B------:R-:W-:-:S02]  /*0230*/  FFMA.FTZ R11, R10, R11, R20 ;  /* 0x0000000b0a0b7223 */ /* 0x000fc40000010014 */
[----:B------:R-:W-:Y:S02]  /*0240*/  FMUL.FTZ R22, R18, R19 ;  /* 0x0000001312167220 */ /* 0x000fe40000410000 */
[----:B------:R-:W-:Y:S02]  /*0250*/  FFMA.FTZ R8, R8, R8, -R21 ;  /* 0x0000000808087223 */ /* 0x000fe40000010815 */
[----:B------:R-:W-:Y:S02]  /*0260*/  FFMA.FTZ R10, R10, R10, -R23 ;  /* 0x0000000a0a0a7223 */ /* 0x000fe40000010817 */
[----:B-----5:R-:W-:Y:S02]  /*0270*/  FMUL.FTZ R0, R4, R5 ;  /* 0x0000000504007220 */ /* 0x020fe40000410000 */
[----:B------:R-:W-:Y:S01]  /*0280*/  FMUL.FTZ R20, R6, R7 ;  /* 0x0000000706147220 */ /* 0x000fe20000410000 */
[----:B------:R-:W-:Y:S01]  /*0290*/  STG.E.128 [R2.64+0x1000], R8 ;  /* 0x0010000802007986 */ /* 0x000fe2000c101d04 */
[----:B------:R-:W-:-:S02]  /*02a0*/  FMUL.FTZ R25, R19, R19 ;  /* 0x0000001313197220 */ /* 0x000fc40000410000 */
[----:B------:R-:W-:Y:S02]  /*02b0*/  FMUL.FTZ R21, R5, R5 ;  /* 0x0000000505157220 */ /* 0x000fe40000410000 */
[----:B------:R-:W-:Y:S02]  /*02c0*/  FMUL.FTZ R23, R7, R7 ;  /* 0x0000000707177220 */ /* 0x000fe40000410000 */
[----:B------:R-:W-:Y:S02]  /*02d0*/  FFMA.FTZ R19, R18, R19, R22 ;  /* 0x0000001312137223 */ /* 0x000fe40000010016 */
[----:B------:R-:W-:Y:S02]  /*02e0*/  FFMA.FTZ R5, R4, R5, R0 ;  /* 0x0000000504057223 */ /* 0x000fe40000010000 */
[----:B------:R-:W-:Y:S02]  /*02f0*/  FFMA.FTZ R7, R6, R7, R20 ;  /* 0x0000000706077223 */ /* 0x000fe40000010014 */
[----:B------:R-:W-:-:S02]  /*0300*/  FFMA.FTZ R18, R18, R18, -R25 ;  /* 0x0000001212127223 */ /* 0x000fc40000010819 */
[----:B------:R-:W-:Y:S02]  /*0310*/  FFMA.FTZ R4, R4, R4, -R21 ;  /* 0x0000000404047223 */ /* 0x000fe40000010815 */
[----:B------:R-:W-:Y:S01]  /*0320*/  FFMA.FTZ R6, R6, R6, -R23 ;  /* 0x0000000606067223 */ /* 0x000fe20000010817 */
[----:B------:R-:W-:Y:S04]  /*0330*/  STG.E.128 [R2.64], R16 ;  /* 0x0000001002007986 */ /* 0x000fe8000c101d04 */
[----:B------:R-:W-:Y:S01]  /*0340*/  STG.E.128 [R2.64+0x1800], R4 ;  /* 0x0018000402007986 */ /* 0x000fe2000c101d04 */
[----:B------:R-:W-:Y:S05]  /*0350*/  EXIT ;  /* 0x000000000000794d */ /* 0x000fea0003800000 */
.L_x_27129:
[----:B------:R-:W0:Y:S01]  /*0360*/  S2R R3, SR_TID.X ;  /* 0x0000000000037919 */ /* 0x000e220000002100 */
[----:B------:R-:W-:Y:S01]  /*0370*/  CS2R R14, SRZ ;  /* 0x00000000000e7805 */ /* 0x000fe2000001ff00 */
[----:B------:R-:W-:Y:S01]  /*0380*/  CS2R R4, SRZ ;  /* 0x0000000000047805 */ /* 0x000fe2000001ff00 */
[----:B0-----:R-:W-:-:S02]  /*0390*/  ISETP.GE.AND P5, PT, R3, R2, PT ;  /* 0x000000020300720c */ /* 0x001fc40003fa6270 */
[----:B------:R-:W-:-:S11]  /*03a0*/  MOV R19, R3 ;  /* 0x0000000300137202 */ /* 0x000fd60000000f00 */
[----:B------:R-:W-:Y:S01]  /*03b0*/  @!P5 IMAD.IADD R6, R0, 0x1, R19 ;  /* 0x000000010006d824 */ /* 0x000fe200078e0213 */
[----:B------:R-:W-:Y:S02]  /*03c0*/  @!P5 IADD3 R19, R19, 0x80, RZ ;  /* 0x000000801313d810 */ /* 0x000fe40007ffe0ff */
[----:B------:R-:W-:Y:S02]  /*03d0*/  @!P5 MOV R7, 0x8 ;  /* 0x000000080007d802 */ /* 0x000fe40000000f00 */
[----:B------:R-:W-:-:S03]  /*03e0*/  ISETP.GE.AND P4, PT, R19, R2, PT ;  /* 0x000000021300720c */ /* 0x000fc60003f86270 */
[----:B------:R-:W-:-:S05]  /*03f0*/  @!P5 IMAD.WIDE.U32 R6, R6, R7, c[0x0][0x178] ;  /* 0x00005e000606d625 */ /* 0x000fca00078e0007 */
[----:B------:R0:W2:Y:S05]  /*0400*/  @!P5 LDG.E.64 R14, [R6.64] ;  /* 0x00000004060ed981 */ /* 0x0000aa000c1e1b00 */
        /* <DEDUP_REMOVED lines=14> */
[----:B------:R-:W-:Y:S02]  /*04f0*/  ISETP.GE.AND P3, PT, R19, R2, PT ;  /* 0x000000021300720c */ /* 0x000fe40003f66270 */
[----:B------:R-:W-:Y:S01]  /*0500*/  @!P4 MOV R11, 0x8 ;  /* 0x00000008000bc802 */ /* 0x000fe20000000f00 */
[----:B------:R-:W-:Y:S01]  /*0510*/  @!P6 IMAD.MOV.U32 R25, RZ, RZ, 0x8 ;  /* 0x00000008ff19e424 */ /* 0x000fe200078e00ff */
[----:B------:R-:W-:-:S03]  /*0520*/  CS2R R12, SRZ ;  /* 0x00000000000c7805 */ /* 0x000fc6000001ff00 */
[----:B------:R-:W-:-:S04]  /*0530*/  @!P4 IMAD.WIDE.U32 R10, R10, R11, c[0x0][0x178] ;  /* 0x00005e000a0ac625 */ /* 0x000fc800078e000b */
[----:B------:R-:W-:Y:S01]  /*0540*/  @!P6 IMAD.WIDE.U32 R24, R24, R25, c[0x0][0x178] ;  /* 0x00005e001818e625 */ /* 0x000fe200078e0019 */
[----:B------:R1:W3:Y:S01]  /*0550*/  @!P4 LDG.E.64 R4, [R10.64] ;  /* 0x000000040a04c981 */ /* 0x0002e2000c1e1b00 */
[----:B------:R-:W-:Y:S02]  /*0560*/  @!P3 IADD3 R18, R0, R19, RZ ;  /* 0x000000130012b210 */ /* 0x000fe40007ffe0ff */
[----:B------:R-:W-:Y:S01]  /*0570*/  @!P3 IADD3 R19, R19, 0x80, RZ ;  /* 0x000000801313b810 */ /* 0x000fe20007ffe0ff */
[----:B------:R4:W5:Y:S03]  /*0580*/  @!P6 LDG.E.64 R12, [R24.64] ;  /* 0x00000004180ce981 */ /* 0x000966000c1e1b00 */
[----:B------:R-:W-:Y:S02]  /*0590*/  ISETP.GE.AND P4, PT, R19, R2, PT ;  /* 0x000000021300720c */ /* 0x000fe40003f86270 */
[----:B------:R-:W-:-:S02]  /*05a0*/  @!P1 MOV R23, 0x8 ;  /* 0x0000000800179802 */ /* 0x000fc40000000f00 */
[----:B------:R-:W-:Y:S02]  /*05b0*/  @!P2 MOV R27, 0x8 ;  /* 0x00000008001ba802 */ /* 0x000fe40000000f00 */
[----:B------:R-:W-:Y:S01]  /*05c0*/  @!P0 MOV R21, 0x8 ;  /* 0x0000000800158802 */ /* 0x000fe20000000f00 */
[----:B------:R-:W-:Y:S01]  /*05d0*/  CS2R R8, SRZ ;  /* 0x0000000000087805 */ /* 0x000fe2000001ff00 */
[----:B-1----:R-:W-:Y:S01]  /*05e0*/  CS2R R10, SRZ ;  /* 0x00000000000a7805 */ /* 0x002fe2000001ff00 */
[----:B0-----:R-:W-:Y:S01]  /*05f0*/  CS2R R6, SRZ ;  /* 0x0000000000067805 */ /* 0x001fe2000001ff00 */
[----:B------:R-:W-:-:S04]  /*0600*/  @!P1 IMAD.WIDE.U32 R22, R22, R23, c[0x0][0x178] ;  /* 0x00005e0016169625 */ /* 0x000fc800078e0017 */
[----:B------:R-:W-:Y:S01]  /*0610*/  @!P2 IMAD.WIDE.U32 R26, R16, R27, c[0x0][0x178] ;  /* 0x00005e00101aa625 */ /* 0x000fe200078e001b */
[----:B------:R-:W-:Y:S01]  /*0620*/  @!P4 IADD3 R28, R0, R19, RZ ;  /* 0x00000013001cc210 */ /* 0x000fe20007ffe0ff */
[----:B------:R0:W3:Y:S01]  /*0630*/  @!P1 LDG.E.64 R8, [R22.64] ;  /* 0x0000000416089981 */ /* 0x0000e2000c1e1b00 */
[----:B------:R-:W-:Y:S01]  /*0640*/  @!P4 MOV R29, 0x8 ;  /* 0x00000008001dc802 */ /* 0x000fe20000000f00 */
[----:B------:R-:W-:-:S04]  /*0650*/  @!P0 IMAD.WIDE.U32 R20, R20, R21, c[0x0][0x178] ;  /* 0x00005e0014148625 */ /* 0x000fc800078e0015 */
[----:B----4-:R-:W-:Y:S01]  /*0660*/  @!P3 IMAD.MOV.U32 R25, RZ, RZ, 0x8 ;  /* 0x00000008ff19b424 */ /* 0x010fe200078e00ff */
[----:B------:R1:W4:Y:S01]  /*0670*/  @!P2 LDG.E.64 R10, [R26.64] ;  /* 0x000000041a0aa981 */ /* 0x000322000c1e1b00 */
[----:B------:R-:W-:Y:S02]  /*0680*/  CS2R R16, SRZ ;  /* 0x0000000000107805 */ /* 0x000fe4000001ff00 */
[----:B------:R-:W-:Y:S01]  /*0690*/  @!P3 IMAD.WIDE.U32 R24, R18, R25, c[0x0][0x178] ;  /* 0x00005e001218b625 */ /* 0x000fe200078e0019 */
[----:B------:R0:W4:Y:S01]  /*06a0*/  @!P0 LDG.E.64 R6, [R20.64] ;  /* 0x0000000414068981 */ /* 0x000122000c1e1b00 */
[----:B------:R-:W-:-:S03]  /*06b0*/  CS2R R18, SRZ ;  /* 0x0000000000127805 */ /* 0x000fc6000001ff00 */
[----:B------:R1:W4:Y:S01]  /*06c0*/  @!P3 LDG.E.64 R16, [R24.64] ;  /* 0x000000041810b981 */ /* 0x000322000c1e1b00 */
[----:B0-----:R-:W-:-:S05]  /*06d0*/  @!P4 IMAD.WIDE.U32 R20, R28, R29, c[0x0][0x178] ;  /* 0x00005e001c14c625 */ /* 0x001fca00078e001d */
[----:B------:R0:W4:Y:S01]  /*06e0*/  @!P4 LDG.E.64 R18, [R20.64] ;  /* 0x000000041412c981 */ /* 0x000122000c1e1b00 */
[----:B------:R-:W-:-:S04]  /*06f0*/  IADD3 R23, R3, 0x100, RZ ;  /* 0x0000010003177810 */ /* 0x000fc80007ffe0ff */
[----:B------:R-:W-:Y:S02]  /*0700*/  ISETP.GE.AND P6, PT, R23, R2, PT ;  /* 0x000000021700720c */ /* 0x000fe40003fc6270 */
[----:B------:R-:W-:-:S04]  /*0710*/  IADD3 R23, R3, 0x200, RZ ;  /* 0x0000020003177810 */ /* 0x000fc80007ffe0ff */
[-C--:B------:R-:W-:Y:S02]  /*0720*/  ISETP.GE.AND P3, PT, R23, R2.reuse, PT ;  /* 0x000000021700720c */ /* 0x080fe40003f66270 */
[C---:B-1----:R-:W-:Y:S02]  /*0730*/  IADD3 R27, R3.reuse, 0x180, RZ ;  /* 0x00000180031b7810 */ /* 0x042fe40007ffe0ff */
[-C--:B------:R-:W-:Y:S02]  /*0740*/  ISETP.GE.AND P0, PT, R3, R2.reuse, PT ;  /* 0x000000020300720c */ /* 0x080fe40003f06270 */
[----:B------:R-:W-:Y:S02]  /*0750*/  ISETP.GE.AND P4, PT, R27, R2, PT ;  /* 0x000000021b00720c */ /* 0x000fe40003f86270 */
[C---:B------:R-:W-:Y:S02]  /*0760*/  IADD3 R29, R3.reuse, 0x280, RZ ;  /* 0x00000280031d7810 */ /* 0x040fe40007ffe0ff */
[----:B------:R-:W-:-:S02]  /*0770*/  IADD3 R25, R3, 0x300, RZ ;  /* 0x0000030003197810 */ /* 0x000fc40007ffe0ff */
[----:B------:R-:W-:Y:S02]  /*0780*/  IADD3 R27, R3, 0x380, RZ ;  /* 0x00000380031b7810 */ /* 0x000fe40007ffe0ff */
[-C--:B------:R-:W-:Y:S01]  /*0790*/  ISETP.GE.AND P1, PT, R25, R2.reuse, PT ;  /* 0x000000021900720c */ /* 0x080fe20003f26270 */
[----:B------:R-:W-:Y:S01]  /*07a0*/  BSSY B0, `(.L_x_27130) ;  /* 0x0000066000007945 */ /* 0x000fe20003800000 */
[----:B------:R-:W-:Y:S01]  /*07b0*/  ISETP.GE.AND P2, PT, R29, R2, PT ;  /* 0x000000021d00720c */ /* 0x000fe20003f46270 */
[----:B------:R-:W-:Y:S01]  /*07c0*/  BSSY B1, `(.L_x_27131) ;  /* 0x000005d000017945 */ /* 0x000fe20003800000 */
[CC--:B--2---:R-:W-:Y:S02]  /*07d0*/  FMUL.FTZ R22, R14.reuse, R15.reuse ;  /* 0x0000000f0e167220 */ /* 0x0c4fe40000410000 */
[-C--:B------:R-:W-:Y:S02]  /*07e0*/  FMUL.FTZ R23, R15, R15.reuse ;  /* 0x0000000f0f177220 */ /* 0x080fe40000410000 */
[----:B0-----:R-:W-:Y:S01]  /*07f0*/  FFMA.FTZ R21, R14, R15, R22 ;  /* 0x0000000f0e157223 */ /* 0x001fe20000010016 */
[----:B------:R-:W-:-:S02]  /*0800*/  @!P5 IADD3 R15, R0, R3, RZ ;  /* 0x00000003000fd210 */ /* 0x000fc40007ffe0ff */
[----:B------:R-:W-:Y:S01]  /*0810*/  @!P5 MOV R22, 0x8 ;  /* 0x000000080016d802 */ /* 0x000fe20000000f00 */
[----:B------:R-:W-:-:S04]  /*0820*/  FFMA.FTZ R20, R14, R14, -R23 ;  /* 0x0000000e0e147223 */ /* 0x000fc80000010817 */
[----:B------:R-:W-:Y:S01]  /*0830*/  @!P5 IMAD.WIDE.U32 R14, R15, R22, c[0x0][0x170] ;  /* 0x00005c000f0ed625 */ /* 0x000fe200078e0016 */
[----:B------:R-:W-:Y:S02]  /*0840*/  FSEL R21, R21, RZ, !P0 ;  /* 0x000000ff15157208 */ /* 0x000fe40004000000 */
[----:B------:R-:W-:-:S05]  /*0850*/  FSEL R20, R20, RZ, !P0 ;  /* 0x000000ff14147208 */ /* 0x000fca0004000000 */
[----:B------:R0:W-:Y:S01]  /*0860*/  @!P5 STG.E.64 [R14.64], R20 ;  /* 0x000000140e00d986 */ /* 0x0001e2000c101b04 */
[----:B------:R-:W-:Y:S01]  /*0870*/  ISETP.GE.AND P0, PT, R27, R2, PT ;  /* 0x000000021b00720c */ /* 0x000fe20003f06270 */
[CC--:B-----5:R-:W-:Y:S02]  /*0880*/  FMUL.FTZ R22, R12.reuse, R13.reuse ;  /* 0x0000000d0c167220 */ /* 0x0e0fe40000410000 */
[-C--:B------:R-:W-:Y:S02]  /*0890*/  FMUL.FTZ R23, R13, R13.reuse ;  /* 0x0000000d0d177220 */ /* 0x080fe40000410000 */
[C---:B------:R-:W-:Y:S02]  /*08a0*/  FFMA.FTZ R13, R12.reuse, R13, R22 ;  /* 0x0000000d0c0d7223 */ /* 0x040fe40000010016 */
[----:B------:R-:W-:Y:S01]  /*08b0*/  FFMA.FTZ R12, R12, R12, -R23 ;  /* 0x0000000c0c0c7223 */ /* 0x000fe20000010817 */
[----:B------:R-:W-:-:S05]  /*08c0*/  IADD3 R23, R3, 0x80, RZ ;  /* 0x0000008003177810 */ /* 0x000fca0007ffe0ff */
[----:B------:R-:W-:Y:S01]  /*08d0*/  @!P5 IMAD.MOV.U32 R3, RZ, RZ, R23 ;  /* 0x000000ffff03d224 */ /* 0x000fe200078e0017 */
[----:B------:R-:W-:Y:S01]  /*08e0*/  FSEL R13, R13, RZ, !P6 ;  /* 0x000000ff0d0d7208 */ /* 0x000fe20007000000 */
[----:B---3--:R-:W-:Y:S01]  /*08f0*/  FMUL.FTZ R22, R4, R5 ;  /* 0x0000000504167220 */ /* 0x008fe20000410000 */
[----:B------:R-:W-:Y:S02]  /*0900*/  FSEL R12, R12, RZ, !P6 ;  /* 0x000000ff0c0c7208 */ /* 0x000fe40007000000 */
[-C--:B------:R-:W-:Y:S01]  /*0910*/  ISETP.GE.AND P6, PT, R23, R2.reuse, PT ;  /* 0x000000021700720c */ /* 0x080fe20003fc6270 */
[-C--:B0-----:R-:W-:Y:S01]  /*0920*/  FMUL.FTZ R14, R8, R9.reuse ;  /* 0x00000009080e7220 */ /* 0x081fe20000410000 */
[----:B------:R-:W-:Y:S01]  /*0930*/  ISETP.GE.AND P5, PT, R3, R2, PT ;  /* 0x000000020300720c */ /* 0x000fe20003fa6270 */
[----:B------:R-:W-:Y:S02]  /*0940*/  FMUL.FTZ R15, R9, R9 ;  /* 0x00000009090f7220 */ /* 0x000fe40000410000 */
[----:B------:R-:W-:-:S02]  /*0950*/  FMUL.FTZ R23, R5, R5 ;  /* 0x0000000505177220 */ /* 0x000fc40000410000 */
[-C--:B----4-:R-:W-:Y:S02]  /*0960*/  FMUL.FTZ R20, R10, R11.reuse ;  /* 0x0000000b0a147220 */ /* 0x090fe40000410000 */
[----:B------:R-:W-:Y:S02]  /*0970*/  FMUL.FTZ R21, R11, R11 ;  /* 0x0000000b0b157220 */ /* 0x000fe40000410000 */
[----:B------:R-:W-:Y:S02]  /*0980*/  FFMA.FTZ R9, R8, R9, R14 ;  /* 0x0000000908097223 */ /* 0x000fe4000001000e */
[----:B------:R-:W-:Y:S02]  /*0990*/  FFMA.FTZ R11, R10, R11, R20 ;  /* 0x0000000b0a0b7223 */ /* 0x000fe40000010014 */
[----:B------:R-:W-:Y:S02]  /*09a0*/  FFMA.FTZ R5, R4, R5, R22 ;  /* 0x0000000504057223 */ /* 0x000fe40000010016 */
[----:B------:R-:W-:-:S02]  /*09b0*/  FFMA.FTZ R8, R8, R8, -R15 ;  /* 0x0000000808087223 */ /* 0x000fc4000001080f */
[----:B------:R-:W-:Y:S02]  /*09c0*/  FFMA.FTZ R10, R10, R10, -R21 ;  /* 0x0000000a0a0a7223 */ /* 0x000fe40000010815 */
[----:B------:R-:W-:Y:S02]  /*09d0*/  FMUL.FTZ R24, R6, R7 ;  /* 0x0000000706187220 */ /* 0x000fe40000410000 */
[----:B------:R-:W-:Y:S02]  /*09e0*/  FFMA.FTZ R4, R4, R4, -R23 ;  /* 0x0000000404047223 */ /* 0x000fe40000010817 */
[-C--:B------:R-:W-:Y:S02]  /*09f0*/  FMUL.FTZ R15, R16, R17.reuse ;  /* 0x00000011100f7220 */ /* 0x080fe40000410000 */
[----:B------:R-:W-:Y:S02]  /*0a00*/  FMUL.FTZ R21, R17, R17 ;  /* 0x0000001111157220 */ /* 0x000fe40000410000 */
[----:B------:R-:W-:-:S02]  /*0a10*/  FMUL.FTZ R25, R7, R7 ;  /* 0x0000000707197220 */ /* 0x000fc40000410000 */
[-C--:B------:R-:W-:Y:S02]  /*0a20*/  FMUL.FTZ R20, R18, R19.reuse ;  /* 0x0000001312147220 */ /* 0x080fe40000410000 */
[----:B------:R-:W-:Y:S02]  /*0a30*/  FMUL.FTZ R23, R19, R19 ;  /* 0x0000001313177220 */ /* 0x000fe40000410000 */
[----:B------:R-:W-:Y:S02]  /*0a40*/  FFMA.FTZ R7, R6, R7, R24 ;  /* 0x0000000706077223 */ /* 0x000fe40000010018 */
[C---:B------:R-:W-:Y:S02]  /*0a50*/  FFMA.FTZ R15, R16.reuse, R17, R15 ;  /* 0x00000011100f7223 */ /* 0x040fe4000001000f */
[----:B------:R-:W-:Y:S02]  /*0a60*/  FFMA.FTZ R14, R16, R16, -R21 ;  /* 0x00000010100e7223 */ /* 0x000fe40000010815 */
[----:B------:R-:W-:-:S02]  /*0a70*/  FFMA.FTZ R6, R6, R6, -R25 ;  /* 0x0000000606067223 */ /* 0x000fc40000010819 */
[C---:B------:R-:W-:Y:S02]  /*0a80*/  FFMA.FTZ R17, R18.reuse, R19, R20 ;  /* 0x0000001312117223 */ /* 0x040fe40000010014 */
[----:B------:R-:W-:Y:S01]  /*0a90*/  FFMA.FTZ R16, R18, R18, -R23 ;  /* 0x0000001212107223 */ /* 0x000fe20000010817 */
[----:B------:R-:W-:Y:S02]  /*0aa0*/  FSEL R5, R5, RZ, !P6 ;  /* 0x000000ff05057208 */ /* 0x000fe40007000000 */
[----:B------:R-:W-:Y:S02]  /*0ab0*/  FSEL R4, R4, RZ, !P6 ;  /* 0x000000ff04047208 */ /* 0x000fe40007000000 */
[----:B------:R-:W-:Y:S02]  /*0ac0*/  FSEL R7, R7, RZ, !P4 ;  /* 0x000000ff07077208 */ /* 0x000fe40006000000 */
[----:B------:R-:W-:Y:S02]  /*0ad0*/  FSEL R6, R6, RZ, !P4 ;  /* 0x000000ff06067208 */ /* 0x000fe40006000000 */
[----:B------:R-:W-:-:S02]  /*0ae0*/  FSEL R9, R9, RZ, !P3 ;  /* 0x000000ff09097208 */ /* 0x000fc40005800000 */
[----:B------:R-:W-:Y:S02]  /*0af0*/  FSEL R8, R8, RZ, !P3 ;  /* 0x000000ff08087208 */ /* 0x000fe40005800000 */
[----:B------:R-:W-:Y:S02]  /*0b00*/  FSEL R11, R11, RZ, !P2 ;  /* 0x000000ff0b0b7208 */ /* 0x000fe40005000000 */
[----:B------:R-:W-:Y:S02]  /*0b10*/  FSEL R10, R10, RZ, !P2 ;  /* 0x000000ff0a0a7208 */ /* 0x000fe40005000000 */
[----:B------:R-:W-:Y:S02]  /*0b20*/  FSEL R15, R15, RZ, !P1 ;  /* 0x000000ff0f0f7208 */ /* 0x000fe40004800000 */
[----:B------:R-:W-:Y:S02]  /*0b30*/  FSEL R14, R14, RZ, !P1 ;  /* 0x000000ff0e0e7208 */ /* 0x000fe40004800000 */
[----:B------:R-:W-:-:S02]  /*0b40*/  FSEL R17, R17, RZ, !P0 ;  /* 0x000000ff11117208 */ /* 0x000fc40004000000 */
[----:B------:R-:W-:Y:S01]  /*0b50*/  FSEL R16, R16, RZ, !P0 ;  /* 0x000000ff10107208 */ /* 0x000fe20004000000 */
[----:B------:R-:W-:Y:S05]  /*0b60*/  @P5 BRA `(.L_x_27132) ;  /* 0x000000c000005947 */ /* 0x000fea0003800000 */
[----:B------:R-:W-:Y:S01]  /*0b70*/  HFMA2.MMA R19, -RZ, RZ, 0, 4.76837158203125e-07 ;  /* 0x00000008ff137435 */ /* 0x000fe200000001ff */
[----:B------:R-:W-:Y:S02]  /*0b80*/  IADD3 R18, R0, R3, RZ ;  /* 0x0000000300127210 */ /* 0x000fe40007ffe0ff */
[----:B------:R-:W-:-:S04]  /*0b90*/  IADD3 R3, R3, 0x80, RZ ;  /* 0x0000008003037810 */ /* 0x000fc80007ffe0ff */
[----:B------:R-:W-:-:S03]  /*0ba0*/  ISETP.GE.AND P0, PT, R3, R2, PT ;  /* 0x000000020300720c */ /* 0x000fc60003f06270 */
[----:B------:R-:W-:-:S05]  /*0bb0*/  IMAD.WIDE.U32 R18, R18, R19, c[0x0][0x170] ;  /* 0x00005c0012127625 */ /* 0x000fca00078e0013 */
[----:B------:R0:W-:Y:S05]  /*0bc0*/  STG.E.64 [R18.64], R4 ;  /* 0x0000000412007986 */ /* 0x0001ea000c101b04 */
[----:B------:R-:W-:Y:S05]  /*0bd0*/  @P0 BRA `(.L_x_27133) ;  /* 0x000000c000000947 */ /* 0x000fea0003800000 */
[----:B0-----:R-:W-:Y:S02]  /*0be0*/  IADD3 R4, R0, R3, RZ ;  /* 0x0000000300047210 */ /* 0x001fe40007ffe0ff */
[----:B------:R-:W-:Y:S02]  /*0bf0*/  MOV R5, 0x8 ;  /* 0x0000000800057802 */ /* 0x000fe40000000f00 */
[----:B------:R-:W-:-:S03]  /*0c00*/  IADD3 R3, R3, 0x80, RZ ;  /* 0x0000008003037810 */ /* 0x000fc60007ffe0ff */
[----:B------:R-:W-:-:S05]  /*0c10*/  IMAD.WIDE.U32 R4, R4, R5, c[0x0][0x170] ;  /* 0x00005c0004047625 */ /* 0x000fca00078e0005 */
[----:B------:R0:W-:Y:S02]  /*0c20*/  STG.E.64 [R4.64], R12 ;  /* 0x0000000c04007986 */ /* 0x0001e4000c101b04 */
.L_x_27132:
[----:B------:R-:W-:-:S13]  /*0c30*/  ISETP.GE.AND P0, PT, R3, R2, PT ;  /* 0x000000020300720c */ /* 0x000fda0003f06270 */
[----:B------:R-:W-:Y:S05]  /*0c40*/  @P0 BRA `(.L_x_27134) ;  /* 0x000000c000000947 */ /* 0x000fea0003800000 */
[----:B0-----:R-:W-:Y:S01]  /*0c50*/  MOV R5, 0x8 ;  /* 0x0000000800057802 */ /* 0x001fe20000000f00 */
[----:B------:R-:W-:Y:S01]  /*0c60*/  IMAD.IADD R4, R0, 0x1, R3 ;  /* 0x0000000100047824 */ /* 0x000fe200078e0203 */
[----:B------:R-:W-:-:S03]  /*0c70*/  IADD3 R3, R3, 0x80, RZ ;  /* 0x0000008003037810 */ /* 0x000fc60007ffe0ff */
[----:B------:R-:W-:-:S05]  /*0c80*/  IMAD.WIDE.U32 R4, R4, R5, c[0x0][0x170] ;  /* 0x00005c0004047625 */ /* 0x000fca00078e0005 */
[----:B------:R0:W-:Y:S02]  /*0c90*/  STG.E.64 [R4.64], R6 ;  /* 0x0000000604007986 */ /* 0x0001e4000c101b04 */
.L_x_27133:
[----:B------:R-:W-:-:S13]  /*0ca0*/  ISETP.GE.AND P0, PT, R3, R2, PT ;  /* 0x000000020300720c */ /* 0x000fda0003f06270 */
[----:B------:R-:W-:Y:S05]  /*0cb0*/  @P0 BRA `(.L_x_27135) ;  /* 0x000000d000000947 */ /* 0x000fea0003800000 */
[----:B0-----:R-:W-:Y:S01]  /*0cc0*/  HFMA2.MMA R5, -RZ, RZ, 0, 4.76837158203125e-07 ;  /* 0x00000008ff057435 */ /* 0x001fe200000001ff */
[----:B------:R-:W-:Y:S02]  /*0cd0*/  IADD3 R4, R0, R3, RZ ;  /* 0x0000000300047210 */ /* 0x000fe40007ffe0ff */
[----:B------:R-:W-:-:S07]  /*0ce0*/  IADD3 R3, R3, 0x80, RZ ;  /* 0x0000008003037810 */ /* 0x000fce0007ffe0ff */
[----:B------:R-:W-:-:S05]  /*0cf0*/  IMAD.WIDE.U32 R4, R4, R5, c[0x0][0x170] ;  /* 0x00005c0004047625 */ /* 0x000fca00078e0005 */
[----:B------:R0:W-:Y:S02]  /*0d00*/  STG.E.64 [R4.64], R8 ;  /* 0x0000000804007986 */ /* 0x0001e4000c101b04 */
.L_x_27134:
[----:B------:R-:W-:-:S13]  /*0d10*/  ISETP.GE.AND P0, PT, R3, R2, PT ;  /* 0x000000020300720c */ /* 0x000fda0003f06270 */
[----:B------:R-:W-:Y:S01]  /*0d20*/  @P0 BREAK B1 ;  /* 0x0000000000010942 */ /* 0x000fe20003800000 */
[----:B------:R-:W-:Y:S05]  /*0d30*/  @P0 BRA `(.L_x_27136) ;  /* 0x000000c000000947 */ /* 0x000fea0003800000 */
[----:B0-----:R-:W-:Y:S01]  /*0d40*/  IADD3 R4, R0, R3, RZ ;  /* 0x0000000300047210 */ /* 0x001fe20007ffe0ff */
[----:B------:R-:W-:Y:S01]  /*0d50*/  IMAD.MOV.U32 R5, RZ, RZ, 0x8 ;  /* 0x00000008ff057424 */ /* 0x000fe200078e00ff */
[----:B------:R-:W-:-:S03]  /*0d60*/  IADD3 R3, R3, 0x80, RZ ;  /* 0x0000008003037810 */ /* 0x000fc60007ffe0ff */
[----:B------:R-:W-:-:S05]  /*0d70*/  IMAD.WIDE.U32 R4, R4, R5, c[0x0][0x170] ;  /* 0x00005c0004047625 */ /* 0x000fca00078e0005 */
[----:B------:R0:W-:Y:S02]  /*0d80*/  STG.E.64 [R4.64], R10 ;  /* 0x0000000a04007986 */ /* 0x0001e4000c101b04 */
.L_x_27135:
[----:B------:R-:W-:Y:S05]  /*0d90*/  BSYNC B1 ;  /* 0x0000000000017941 */ /* 0x000fea0003800000 */
.L_x_27131:
[----:B------:R-:W-:-:S13]  /*0da0*/  ISETP.GE.AND P0, PT, R3, R2, PT ;  /* 0x000000020300720c */ /* 0x000fda0003f06270 */
[----:B0-----:R-:W-:Y:S02]  /*0db0*/  @!P0 IADD3 R4, R0, R3, RZ ;  /* 0x0000000300048210 */ /* 0x001fe40007ffe0ff */
[----:B------:R-:W-:Y:S02]  /*0dc0*/  @!P0 MOV R5, 0x8 ;  /* 0x0000000800058802 */ /* 0x000fe40000000f00 */
[----:B------:R-:W-:-:S03]  /*0dd0*/  @!P0 IADD3 R3, R3, 0x80, RZ ;  /* 0x0000008003038810 */ /* 0x000fc60007ffe0ff */
[----:B------:R-:W-:-:S05]  /*0de0*/  @!P0 IMAD.WIDE.U32 R4, R4, R5, c[0x0][0x170] ;  /* 0x00005c0004048625 */ /* 0x000fca00078e0005 */
[----:B------:R0:W-:Y:S02]  /*0df0*/  @!P0 STG.E.64 [R4.64], R14 ;  /* 0x0000000e04008986 */ /* 0x0001e4000c101b04 */
.L_x_27136:
[----:B------:R-:W-:Y:S05]  /*0e00*/  BSYNC B0 ;  /* 0x0000000000007941 */ /* 0x000fea0003800000 */
.L_x_27130:
[----:B------:R-:W-:Y:S01]  /*0e10*/  WARPSYNC 0xffffffff ;  /* 0xffffffff00007948 */ /* 0x000fe20003800000 */
[----:B------:R-:W-:-:S13]  /*0e20*/  ISETP.GE.AND P0, PT, R3, R2, PT ;  /* 0x000000020300720c */ /* 0x000fda0003f06270 */
[----:B------:R-:W-:Y:S05]  /*0e30*/  @P0 EXIT ;  /* 0x000000000000094d */ /* 0x000fea0003800000 */
[----:B------:R-:W-:Y:S01]  /*0e40*/  HFMA2.MMA R2, -RZ, RZ, 0, 4.76837158203125e-07 ;  /* 0x00000008ff027435 */ /* 0x000fe200000001ff */
[----:B------:R-:W-:-:S09]  /*0e50*/  IADD3 R3, R0, R3, RZ ;  /* 0x0000000300037210 */ /* 0x000fd20007ffe0ff */
[----:B------:R-:W-:-:S05]  /*0e60*/  IMAD.WIDE.U32 R2, R3, R2, c[0x0][0x170] ;  /* 0x00005c0003027625 */ /* 0x000fca00078e0002 */
[----:B------:R-:W-:Y:S01]  /*0e70*/  STG.E.64 [R2.64], R16 ;  /* 0x0000001002007986 */ /* 0x000fe2000c101b04 */
[----:B------:R-:W-:Y:S05]  /*0e80*/  EXIT ;  /* 0x000000000000794d */ /* 0x000fea0003800000 */
.L_x_27137:
        /* <DEDUP_REMOVED lines=15> */
.L_x_61860:


//--------------------- .text._ZN2at6native29vectorized_elementwise_kernelILi4EZZZNS0_50_GLOBAL__N__2680c7bb_12_PowKernel_cu_b2145a98_318424pow_tensor_scalar_kernelERNS_18TensorIteratorBaseERKN3c106ScalarEENKUlvE_clEvENKUlvE0_clEvEUlNS5_7complexIfEEE_St5arrayIPcLm2EEEEviT0_T1_ --------------------------
	.section	.text._ZN2at6native29vectorized_elementwise_kernelILi4EZZZNS0_50_GLOBAL__N__2680c7bb_12_PowKernel_cu_b2145a98_318424pow_tensor_scalar_kernelERNS_18TensorIteratorBaseERKN3c106ScalarEENKUlvE_clEvENKUlvE0_clEvEUlNS5_7complexIfEEE_St5arrayIPcLm2EEEEviT0_T1_,"ax",@progbits
	.sectioninfo	@"SHI_REGISTERS=32"
	.align	128
        .global         _ZN2at6native29vectorized_elementwise_kernelILi4EZZZNS0_50_GLOBAL__N__2680c7bb_12_PowKernel_cu_b2145a98_318424pow_tensor_scalar_kernelERNS_18TensorIteratorBaseERKN3c106ScalarEENKUlvE_clEvENKUlvE0_clEvEUlNS5_7complexIfEEE_St5arrayIPcLm2EEEEviT0_T1_
        .type           _ZN2at6native29vectorized_elementwise_kernelILi4EZZZNS0_50_GLOBAL__N__2680c7bb_12_PowKernel_cu_b2145a98_318424pow_tensor_scalar_kernelERNS_18TensorIteratorBaseERKN3c106ScalarEENKUlvE_clEvENKUlvE0_clEvEUlNS5_7complexIfEEE_St5arrayIPcLm2EEEEviT0_T1_,@function
        .size           _ZN2at6native29vectorized_elementwise_kernelILi4EZZZNS0_50_GLOBAL__N__2680c7bb_12_PowKernel_cu_b2145a98_318424pow_tensor_scalar_kernelERNS_18TensorIteratorBaseERKN3c106ScalarEENKUlvE_clEvENKUlvE0_clEvEUlNS5_7complexIfEEE_St5arrayIPcLm2EEEEviT0_T1_,(.L_x_61861 - _ZN2at6native29vectorized_elementwise_kernelILi4EZZZNS0_50_GLOBAL__N__2680c7bb_12_PowKernel_cu_b2145a98_318424pow_tensor_scalar_kernelERNS_18TensorIteratorBaseERKN3c106ScalarEENKUlvE_clEvENKUlvE0_clEvEUlNS5_7complexIfEEE_St5arrayIPcLm2EEEEviT0_T1_)
        .other          _ZN2at6native29vectorized_elementwise_kernelILi4EZZZNS0_50_GLOBAL__N__2680c7bb_12_PowKernel_cu_b2145a98_318424pow_tensor_scalar_kernelERNS_18TensorIteratorBaseERKN3c106ScalarEENKUlvE_clEvENKUlvE0_clEvEUlNS5_7complexIfEEE_St5arrayIPcLm2EEEEviT0_T1_,@"STO_CUDA_ENTRY STV_DEFAULT"
_ZN2at6native29vectorized_elementwise_kernelILi4EZZZNS0_50_GLOBAL__N__2680c7bb_12_PowKernel_cu_b2145a98_318424pow_tensor_scalar_kernelERNS_18TensorIteratorBaseERKN3c106ScalarEENKUlvE_clEvENKUlvE0_clEvEUlNS5_7complexIfEEE_St5arrayIPcLm2EEEEviT0_T1_:
.text._ZN2at6native29vectorized_elementwise_kernelILi4EZZZNS0_50_GLOBAL__N__2680c7bb_12_PowKernel_cu_b2145a98_318424pow_tensor_scalar_kernelERNS_18TensorIteratorBaseERKN3c106ScalarEENKUlvE_clEvENKUlvE0_clEvEUlNS5_7complexIfEEE_St5arrayIPcLm2EEEEviT0_T1_:
        /* <DEDUP_REMOVED lines=54> */
.L_x_27138:
        /* <DEDUP_REMOVED lines=141> */
.L_x_27141:
[----:B------:R-:W-:-:S13]  /*0c30*/  ISETP.GE.AND P0, PT, R3, R2, PT ;  /* 0x000000020300720c */ /* 0x000fda0003f06270 */
[----:B------:R-:W-:Y:S05]  /*0c40*/  @P0 BRA `(.L_x_27143) ;  /* 0x000000c000000947 */ /* 0x000fea0003800000 */
[----:B0-----:R-:W-:Y:S01]  /*0c50*/  MOV R5, 0x8 ;  /* 0x0000000800057802 */ /* 0x001fe20000000f00 */
[----:B------:R-:W-:Y:S01]  /*0c60*/  IMAD.IADD R4, R0, 0x1, R3 ;  /* 0x0000000100047824 */ /* 0x000fe200078e0203 */
[----:B------:R-:W-:-:S03]  /*0c70*/  IADD3 R3, R3, 0x80, RZ ;  /* 0x0000008003037810 */ /* 0x000fc60007ffe0ff */
[----:B------:R-:W-:-:S05]  /*0c80*/  IMAD.WIDE.U32 R4, R4, R5, c[0x0][0x170] ;  /* 0x00005c0004047625 */ /* 0x000fca00078e0005 */
[----:B------:R0:W-:Y:S02]  /*0c90*/  STG.E.64 [R4.64], R6 ;  /* 0x0000000604007986 */ /* 0x0001e4000c101b04 */
.L_x_27142:
[----:B------:R-:W-:-:S13]  /*0ca0*/  ISETP.GE.AND P0, PT, R3, R2, PT ;  /* 0x000000020300720c */ /* 0x000fda0003f06270 */
[----:B------:R-:W-:Y:S05]  /*0cb0*/  @P0 BRA `(.L_x_27144) ;  /* 0x000000d000000947 */ /* 0x000fea0003800000 */
[----:B0-----:R-:W-:Y:S01]  /*0cc0*/  HFMA2.MMA R5, -RZ, RZ, 0, 4.76837158203125e-07 ;  /* 0x00000008ff057435 */ /* 0x001fe200000001ff */
[----:B------:R-:W-:Y:S02]  /*0cd0*/  IADD3 R4, R0, R3, RZ ;  /* 0x0000000300047210 */ /* 0x000fe40007ffe0ff */
[----:B------:R-:W-:-:S07]  /*0ce0*/  IADD3 R3, R3, 0x80, RZ ;  /* 0x0000008003037810 */ /* 0x000fce0007ffe0ff */
[----:B------:R-:W-:-:S05]  /*0cf0*/  IMAD.WIDE.U32 R4, R4, R5, c[0x0][0x170] ;  /* 0x00005c0004047625 */ /* 0x000fca00078e0005 */
[----:B------:R0:W-:Y:S02]  /*0d00*/  STG.E.64 [R4.64], R8 ;  /* 0x0000000804007986 */ /* 0x0001e4000c101b04 */
.L_x_27143:
        /* <DEDUP_REMOVED lines=8> */
.L_x_27144:
[----:B------:R-:W-:Y:S05]  /*0d90*/  BSYNC B1 ;  /* 0x0000000000017941 */ /* 0x000fea0003800000 */
.L_x_27140:
[----:B------:R-:W-:-:S13]  /*0da0*/  ISETP.GE.AND P0, PT, R3, R2, PT ;  /* 0x000000020300720c */ /* 0x000fda0003f06270 */
[----:B0-----:R-:W-:Y:S02]  /*0db0*/  @!P0 IADD3 R4, R0, R3, RZ ;  /* 0x0000000300048210 */ /* 0x001fe40007ffe0ff */
[----:B------:R-:W-:Y:S02]  /*0dc0*/  @!P0 MOV R5, 0x8 ;  /* 0x0000000800058802 */ /* 0x000fe40000000f00 */
[----:B------:R-:W-:-:S03]  /*0dd0*/  @!P0 IADD3 R3, R3, 0x80, RZ ;  /* 0x0000008003038810 */ /* 0x000fc60007ffe0ff */
[----:B------:R-:W-:-:S05]  /*0de0*/  @!P0 IMAD.WIDE.U32 R4, R4, R5, c[0x0][0x170] ;  /* 0x00005c0004048625 */ /* 0x000fca00078e0005 */
[----:B------:R0:W-:Y:S02]  /*0df0*/  @!P0 STG.E.64 [R4.64], R14 ;  /* 0x0000000e04008986 */ /* 0x0001e4000c101b04 */
.L_x_27145:
[----:B------:R-:W-:Y:S05]  /*0e00*/  BSYNC B0 ;  /* 0x0000000000007941 */ /* 0x000fea0003800000 */
.L_x_27139:
        /* <DEDUP_REMOVED lines=8> */
.L_x_27146:
        /* <DEDUP_REMOVED lines=15> */
.L_x_61861:


//--------------------- .text._ZN2at6native29vectorized_elementwise_kernelILi8EZZZNS0_50_GLOBAL__N__2680c7bb_12_PowKernel_cu_b2145a98_318424pow_tensor_scalar_kernelERNS_18TensorIteratorBaseERKN3c106ScalarEENKUlvE_clEvENKUlvE0_clEvEUlNS5_7complexIfEEE_St5arrayIPcLm2EEEEviT0_T1_ --------------------------
	.section	.text._ZN2at6native29vectorized_elementwise_kernelILi8EZZZNS0_50_GLOBAL__N__2680c7bb_12_PowKernel_cu_b2145a98_318424pow_tensor_scalar_kernelERNS_18TensorIteratorBaseERKN3c106ScalarEENKUlvE_clEvENKUlvE0_clEvEUlNS5_7complexIfEEE_St5arrayIPcLm2EEEEviT0_T1_,"ax",@progbits
	.sectioninfo	@"SHI_REGISTERS=4"
	.align	128
        .global         _ZN2at6native29vectorized_elementwise_kernelILi8EZZZNS0_50_GLOBAL__N__2680c7bb_12_PowKernel_cu_b2145a98_318424pow_tensor_scalar_kernelERNS_18TensorIteratorBaseERKN3c106ScalarEENKUlvE_clEvENKUlvE0_clEvEUlNS5_7complexIfEEE_St5arrayIPcLm2EEEEviT0_T1_
        .type           _ZN2at6native29vectorized_elementwise_kernelILi8EZZZNS0_50_GLOBAL__N__2680c7bb_12_PowKernel_cu_b2145a98_318424pow_tensor_scalar_kernelERNS_18TensorIteratorBaseERKN3c106ScalarEENKUlvE_clEvENKUlvE0_clEvEUlNS5_7complexIfEEE_St5arrayIPcLm2EEEEviT0_T1_,@function
        .size           _ZN2at6native29vectorized_elementwise_kernelILi8EZZZNS0_50_GLOBAL__N__2680c7bb_12_PowKernel_cu_b2145a98_318424pow_tensor_scalar_kernelERNS_18TensorIteratorBaseERKN3c106ScalarEENKUlvE_clEvENKUlvE0_clEvEUlNS5_7complexIfEEE_St5arrayIPcLm2EEEEviT0_T1_,(.L_x_61862 - _ZN2at6native29vectorized_elementwise_kernelILi8EZZZNS0_50_GLOBAL__N__2680c7bb_12_PowKernel_cu_b2145a98_318424pow_tensor_scalar_kernelERNS_18TensorIteratorBaseERKN3c106ScalarEENKUlvE_clEvENKUlvE0_clEvEUlNS5_7complexIfEEE_St5arrayIPcLm2EEEEviT0_T1_)
        .other          _ZN2at6native29vectorized_elementwise_kernelILi8EZZZNS0_50_GLOBAL__N__2680c7bb_12_PowKernel_cu_b2145a98_318424pow_tensor_scalar_kernelERNS_18TensorIteratorBaseERKN3c106ScalarEENKUlvE_clEvENKUlvE0_clEvEUlNS5_7complexIfEEE_St5arrayIPcLm2EEEEviT0_T1_,@"STO_CUDA_ENTRY STV_DEFAULT"
_ZN2at6native29vectorized_elementwise_kernelILi8EZZZNS0_50_GLOBAL__N__2680c7bb_12_PowKernel_cu_b2145a98_318424pow_tensor_scalar_kernelERNS_18TensorIteratorBaseERKN3c106ScalarEENKUlvE_clEvENKUlvE0_clEvEUlNS5_7complexIfEEE_St5arrayIPcLm2EEEEviT0_T1_:
.text._ZN2at6native29vectorized_elementwise_kernelILi8EZZZNS0_50_GLOBAL__N__2680c7bb_12_PowKernel_cu_b2145a98_318424pow_tensor_scalar_kernelERNS_18TensorIteratorBaseERKN3c106ScalarEENKUlvE_clEvENKUlvE0_clEvEUlNS5_7complexIfEEE_St5arrayIPcLm2EEEEviT0_T1_:
[----:B------:R-:W-:Y:S02]  /*0000*/  MOV R1, c[0x0][0x28] ;  /* 0x00000a0000017a02 */ /* 0x000fe40000000f00 */
[----:B------:R-:W-:Y:S05]  /*0010*/  EXIT ;  /* 0x000000000000794d */ /* 0x000fea0003800000 */
.L_x_27147:
        /* <DEDUP_REMOVED lines=14> */
.L_x_61862:


//--------------------- .text._ZN2at6native18elementwise_kernelILi128ELi4EZNS0_15gpu_kernel_implIZZZNS0_50_GLOBAL__N__2680c7bb_12_PowKernel_cu_b2145a98_318424pow_tensor_scalar_kernelERNS_18TensorIteratorBaseERKN3c106ScalarEENKUlvE_clEvENKUlvE_clEvEUlNS6_7complexIdEEE0_EEvS5_RKT_EUliE_EEviT1_ --------------------------
	.section	.text._ZN2at6native18elementwise_kernelILi128ELi4EZNS0_15gpu_kernel_implIZZZNS0_50_GLOBAL__N__2680c7bb_12_PowKernel_cu_b2145a98_318424pow_tensor_scalar_kernelERNS_18TensorIteratorBaseERKN3c106ScalarEENKUlvE_clEvENKUlvE_clEvEUlNS6_7complexIdEEE0_EEvS5_RKT_EUliE_EEviT1_,"ax",@progbits
	.sectioninfo	@"SHI_REGISTERS=56"
	.align	128
        .global         _ZN2at6native18elementwise_kernelILi128ELi4EZNS0_15gpu_kernel_implIZZZNS0_50_GLOBAL__N__2680c7bb_12_PowKernel_cu_b2145a98_318424pow_tensor_scalar_kernelERNS_18TensorIteratorBaseERKN3c106ScalarEENKUlvE_clEvENKUlvE_clEvEUlNS6_7complexIdEEE0_EEvS5_RKT_EUliE_EEviT1_
        .type           _ZN2at6native18elementwise_kernelILi128ELi4EZNS0_15gpu_kernel_implIZZZNS0_50_GLOBAL__N__2680c7bb_12_PowKernel_cu_b2145a98_318424pow_tensor_scalar_kernelERNS_18TensorIteratorBaseERKN3c106ScalarEENKUlvE_clEvENKUlvE_clEvEUlNS6_7complexIdEEE0_EEvS5_RKT_EUliE_EEviT1_,@function
        .size           _ZN2at6native18elementwise_kernelILi128ELi4EZNS0_15gpu_kernel_implIZZZNS0_50_GLOBAL__N__2680c7bb_12_PowKernel_cu_b2145a98_318424pow_tensor_scalar_kernelERNS_18TensorIteratorBaseERKN3c106ScalarEENKUlvE_clEvENKUlvE_clEvEUlNS6_7complexIdEEE0_EEvS5_RKT_EUliE_EEviT1_,(.L_x_61550 - _ZN2at6native18elementwise_kernelILi128ELi4EZNS0_15gpu_kernel_implIZZZNS0_50_GLOBAL__N__2680c7bb_12_PowKernel_cu_b2145a98_318424pow_tensor_scalar_kernelERNS_18TensorIteratorBaseERKN3c106ScalarEENKUlvE_clEvENKUlvE_clEvEUlNS6_7complexIdEEE0_EEvS5_RKT_EUliE_EEviT1_)
        .other          _ZN2at6native18elementwise_kernelILi128ELi4EZNS0_15gpu_kernel_implIZZZNS0_50_GLOBAL__N__2680c7bb_12_PowKernel_cu_b2145a98_318424pow_tensor_scalar_kernelERNS_18TensorIteratorBaseERKN3c106ScalarEENKUlvE_clEvENKUlvE_clEvEUlNS6_7complexIdEEE0_EEvS5_RKT_EUliE_EEviT1_,@"STO_CUDA_ENTRY STV_DEFAULT"
_ZN2at6native18elementwise_kernelILi128ELi4EZNS0_15gpu_kernel_implIZZZNS0_50_GLOBAL__N__2680c7bb_12_PowKernel_cu_b2145a98_318424pow_tensor_scalar_kernelERNS_18TensorIteratorBaseERKN3c106ScalarEENKUlvE_clEvENKUlvE_clEvEUlNS6_7complexIdEEE0_EEvS5_RKT_EUliE_EEviT1_:
.text._ZN2at6native18elementwise_kernelILi128ELi4EZNS0_15gpu_kernel_implIZZZNS0_50_GLOBAL__N__2680c7bb_12_PowKernel_cu_b2145a98_318424pow_tensor_scalar_kernelERNS_18TensorIteratorBaseERKN3c106ScalarEENKUlvE_clEvENKUlvE_clEvEUlNS6_7complexIdEEE0_EEvS5_RKT_EUliE_EEviT1_:
[----:B------:R-:W-:Y:S02]  /*0000*/  IMAD.MOV.U32 R1, RZ, RZ, c[0x0][0x28] ;  /* 0x00000a00ff017624 */ /* 0x000fe400078e00ff */
[----:B------:R-:W0:Y:S01]  /*0010*/  S2R R18, SR_CTAID.X ;  /* 0x0000000000127919 */ /* 0x000e220000002500 */
[----:B------:R-:W-:Y:S01]  /*0020*/  ULDC.64 UR36, c[0x0][0x118] ;  /* 0x0000460000247ab9 */ /* 0x000fe20000000a00 */
[----:B------:R-:W-:Y:S01]  /*0030*/  BSSY B6, `(.L_x_27148) ;  /* 0x0000a2c000067945 */ /* 0x000fe20003800000 */
[----:B------:R-:W-:Y:S01]  /*0040*/  IADD3 R1, R1, -0x28, RZ ;  /* 0xffffffd801017810 */ /* 0x000fe20007ffe0ff */
        /* <DEDUP_REMOVED lines=231> */
[----:B------:R-:W-:-:S02]  /*0ec0*/  @P0 IMAD R0, R4, c[0x0][0x364], R0 ;  /* 0x0000d90004000a24 */ /* 0x000fc400078e0200 */
.L_x_27150:
[----:B------:R-:W0:Y:S01]  /*0ed0*/  LDC.U8 R5, c[0x0][0x3a1] ;  /* 0x0000e840ff057b82 */ /* 0x000e220000000000 */
[----:B------:R-:W-:-:S02]  /*0ee0*/  IADD3 R16, P1, R16, c[0x0][0x368], RZ ;  /* 0x0000da0010107a10 */ /* 0x000fc40007f3e0ff */
        /* <DEDUP_REMOVED lines=15> */
[----:B------:R-:W-:Y:S01]  /*0fe0*/  CS2R R6, SRZ ;  /* 0x0000000000067805 */ /* 0x000fe2000001ff00 */
[----:B--2---:R0:W1:Y:S01]  /*0ff0*/  I2F.F64.S16 R4, R2 ;  /* 0x0000000200047312 */ /* 0x0040620000101c00 */
[----:B------:R-:W-:Y:S05]  /*1000*/  BRA `(.L_x_27156) ;  /* 0x00000fa000007947 */ /* 0x000fea0003800000 */
.L_x_27154:
[----:B------:R-:W2:Y:S01]  /*1010*/  LDG.E.U8 R2, [R2.64] ;  /* 0x0000002402027981 */ /* 0x000ea2000c1e1100 */
[----:B------:R-:W-:Y:S01]  /*1020*/  CS2R R6, SRZ ;  /* 0x0000000000067805 */ /* 0x000fe2000001ff00 */
[----:B--2---:R0:W1:Y:S01]  /*1030*/  I2F.F64.U16 R4, R2 ;  /* 0x0000000200047312 */ /* 0x0040620000101800 */
[----:B------:R-:W-:Y:S05]  /*1040*/  BRA `(.L_x_27156) ;  /* 0x00000f6000007947 */ /* 0x000fea0003800000 */
.L_x_27153:
[----:B------:R-:W-:-:S13]  /*1050*/  ISETP.NE.AND P0, PT, R4, 0x2, PT ;  /* 0x000000020400780c */ /* 0x000fda0003f05270 */
[----:B------:R-:W-:Y:S05]  /*1060*/  @!P0 BRA `(.L_x_27157) ;  /* 0x000000c000008947 */ /* 0x000fea0003800000 */
[----:B------:R-:W-:-:S13]  /*1070*/  ISETP.NE.AND P0, PT, R4, 0x3, PT ;  /* 0x000000030400780c */ /* 0x000fda0003f05270 */
[----:B------:R-:W-:Y:S05]  /*1080*/  @!P0 BRA `(.L_x_27158) ;  /* 0x0000006000008947 */ /* 0x000fea0003800000 */
[----:B------:R-:W-:-:S13]  /*1090*/  ISETP.NE.AND P0, PT, R4, 0x4, PT ;  /* 0x000000040400780c */ /* 0x000fda0003f05270 */
[----:B------:R-:W-:Y:S05]  /*10a0*/  @P0 BRA `(.L_x_27155) ;  /* 0x00000d3000000947 */ /* 0x000fea0003800000 */
[----:B------:R-:W2:Y:S01]  /*10b0*/  LDG.E.64 R4, [R2.64] ;  /* 0x0000002402047981 */ /* 0x000ea2000c1e1b00 */
[----:B------:R-:W-:Y:S01]  /*10c0*/  CS2R R6, SRZ ;  /* 0x0000000000067805 */ /* 0x000fe2000001ff00 */
[----:B--2---:R-:W0:Y:S01]  /*10d0*/  I2F.F64.S64 R4, R4 ;  /* 0x0000000400047312 */ /* 0x004e220000301c00 */
[----:B------:R-:W-:Y:S05]  /*10e0*/  BRA `(.L_x_27156) ;  /* 0x00000ec000007947 */ /* 0x000fea0003800000 */
.L_x_27158:
[----:B------:R-:W2:Y:S01]  /*10f0*/  LDG.E R2, [R2.64] ;  /* 0x0000002402027981 */ /* 0x000ea2000c1e1900 */
[----:B------:R-:W-:Y:S01]  /*1100*/  CS2R R6, SRZ ;  /* 0x0000000000067805 */ /* 0x000fe2000001ff00 */
[----:B--2---:R0:W1:Y:S01]  /*1110*/  I2F.F64 R4, R2 ;  /* 0x0000000200047312 */ /* 0x0040620000201c00 */
[----:B------:R-:W-:Y:S05]  /*1120*/  BRA `(.L_x_27156) ;  /* 0x00000e8000007947 */ /* 0x000fea0003800000 */
.L_x_27157:
[----:B------:R-:W2:Y:S01]  /*1130*/  LDG.E.U16 R2, [R2.64] ;  /* 0x0000002402027981 */ /* 0x000ea2000c1e1500 */
[----:B------:R-:W-:Y:S01]  /*1140*/  CS2R R6, SRZ ;  /* 0x0000000000067805 */ /* 0x000fe2000001ff00 */
[----:B--2---:R0:W1:Y:S01]  /*1150*/  I2F.F64.S16 R4, R2 ;  /* 0x0000000200047312 */ /* 0x0040620000101c00 */
[----:B------:R-:W-:Y:S05]  /*1160*/  BRA `(.L_x_27156) ;  /* 0x00000e4000007947 */ /* 0x000fea0003800000 */
.L_x_27152:
[----:B------:R-:W-:-:S13]  /*1170*/  ISETP.GT.AND P0, PT, R4, 0x6, PT ;  /* 0x000000060400780c */ /* 0x000fda0003f04270 */
[----:B------:R-:W-:Y:S05]  /*1180*/  @P0 BRA `(.L_x_27159) ;  /* 0x000000f000000947 */ /* 0x000fea0003800000 */
[----:B------:R-:W-:-:S13]  /*1190*/  ISETP.NE.AND P0, PT, R4, 0x5, PT ;  /* 0x000000050400780c */ /* 0x000fda0003f05270 */
[----:B------:R-:W-:Y:S05]  /*11a0*/  @!P0 BRA `(.L_x_27160) ;  /* 0x0000007000008947 */ /* 0x000fea0003800000 */
[----:B------:R-:W-:-:S13]  /*11b0*/  ISETP.NE.AND P0, PT, R4, 0x6, PT ;  /* 0x000000060400780c */ /* 0x000fda0003f05270 */
[----:B------:R-:W-:Y:S05]  /*11c0*/  @P0 BRA `(.L_x_27155) ;  /* 0x00000c1000000947 */ /* 0x000fea0003800000 */
[----:B------:R-:W2:Y:S01]  /*11d0*/  LDG.E R4, [R2.64] ;  /* 0x0000002402047981 */ /* 0x000ea2000c1e1900 */
[----:B------:R-:W-:Y:S01]  /*11e0*/  CS2R R6, SRZ ;  /* 0x0000000000067805 */ /* 0x000fe2000001ff00 */
[----:B--2---:R-:W-:-:S06]  /*11f0*/  FMUL.FTZ R4, R4, 1 ;  /* 0x3f80000004047820 */ /* 0x004fcc0000410000 */
[----:B------:R-:W0:Y:S01]  /*1200*/  F2F.F64.F32 R4, R4 ;  /* 0x0000000400047310 */ /* 0x000e220000201800 */
[----:B------:R-:W-:Y:S05]  /*1210*/  BRA `(.L_x_27156) ;  /* 0x00000d9000007947 */ /* 0x000fea0003800000 */
.L_x_27160:
[----:B------:R-:W2:Y:S01]  /*1220*/  LDG.E.U16 R0, [R2.64] ;  /* 0x0000002402007981 */ /* 0x000ea2000c1e1500 */
[----:B------:R-:W-:Y:S01]  /*1230*/  CS2R R6, SRZ ;  /* 0x0000000000067805 */ /* 0x000fe2000001ff00 */
[----:B--2---:R-:W-:-:S05]  /*1240*/  HADD2.F32 R0, -RZ, R0.H0_H0 ;  /* 0x20000000ff007230 */ /* 0x004fca0000004100 */
[----:B------:R-:W-:-:S04]  /*1250*/  FMUL.FTZ R0, R0, 1 ;  /* 0x3f80000000007820 */ /* 0x000fc80000410000 */
[----:B------:R0:W1:Y:S01]  /*1260*/  F2F.F64.F32 R4, R0 ;  /* 0x0000000000047310 */ /* 0x0000620000201800 */
[----:B------:R-:W-:Y:S05]  /*1270*/  BRA `(.L_x_27156) ;  /* 0x00000d3000007947 */ /* 0x000fea0003800000 */
.L_x_27159:
[----:B------:R-:W-:-:S13]  /*1280*/  ISETP.NE.AND P0, PT, R4, 0x7, PT ;  /* 0x000000070400780c */ /* 0x000fda0003f05270 */
[----:B------:R-:W-:Y:S05]  /*1290*/  @!P0 BRA `(.L_x_27161) ;  /* 0x0000012000008947 */ /* 0x000fea0003800000 */
[----:B------:R-:W-:-:S13]  /*12a0*/  ISETP.NE.AND P0, PT, R4, 0x8, PT ;  /* 0x000000080400780c */ /* 0x000fda0003f05270 */
[----:B------:R-:W-:Y:S05]  /*12b0*/  @!P0 BRA `(.L_x_27162) ;  /* 0x0000008000008947 */ /* 0x000fea0003800000 */
[----:B------:R-:W-:-:S13]  /*12c0*/  ISETP.NE.AND P0, PT, R4, 0x9, PT ;  /* 0x000000090400780c */ /* 0x000fda0003f05270 */
[----:B------:R-:W-:Y:S05]  /*12d0*/  @P0 BRA `(.L_x_27155) ;  /* 0x00000b0000000947 */ /* 0x000fea0003800000 */
[----:B------:R-:W2:Y:S02]  /*12e0*/  LDG.E.64 R2, [R2.64] ;  /* 0x0000002402027981 */ /* 0x000ea4000c1e1b00 */
[----:B--2---:R-:W-:Y:S02]  /*12f0*/  FMUL.FTZ R3, R3, 1 ;  /* 0x3f80000003037820 */ /* 0x004fe40000410000 */
[----:B------:R-:W-:Y:S02]  /*1300*/  FMUL.FTZ R2, R2, 1 ;  /* 0x3f80000002027820 */ /* 0x000fe40000410000 */
[----:B------:R0:W1:Y:S08]  /*1310*/  F2F.F64.F32 R6, R3 ;  /* 0x0000000300067310 */ /* 0x0000700000201800 */
[----:B------:R0:W2:Y:S01]  /*1320*/  F2F.F64.F32 R4, R2 ;  /* 0x0000000200047310 */ /* 0x0000a20000201800 */
[----:B------:R-:W-:Y:S05]  /*1330*/  BRA `(.L_x_27156) ;  /* 0x00000c7000007947 */ /* 0x000fea0003800000 */
.L_x_27162:
[----:B------:R-:W2:Y:S02]  /*1340*/  LDG.E R0, [R2.64] ;  /* 0x0000002402007981 */ /* 0x000ea4000c1e1900 */
[----:B--2---:R-:W-:-:S02]  /*1350*/  HADD2.F32 R2, -RZ, R0.H1_H1 ;  /* 0x30000000ff027230 */ /* 0x004fc40000004100 */
[----:B------:R-:W-:-:S03]  /*1360*/  HADD2.F32 R0, -RZ, R0.H0_H0 ;  /* 0x20000000ff007230 */ /* 0x000fc60000004100 */
[----:B------:R-:W-:Y:S02]  /*1370*/  FMUL.FTZ R2, R2, 1 ;  /* 0x3f80000002027820 */ /* 0x000fe40000410000 */
[----:B------:R-:W-:Y:S02]  /*1380*/  FMUL.FTZ R0, R0, 1 ;  /* 0x3f80000000007820 */ /* 0x000fe40000410000 */
[----:B------:R0:W1:Y:S08]  /*1390*/  F2F.F64.F32 R6, R2 ;  /* 0x0000000200067310 */ /* 0x0000700000201800 */
[----:B------:R0:W2:Y:S01]  /*13a0*/  F2F.F64.F32 R4, R0 ;  /* 0x0000000000047310 */ /* 0x0000a20000201800 */
[----:B------:R-:W-:Y:S05]  /*13b0*/  BRA `(.L_x_27156) ;  /* 0x00000bf000007947 */ /* 0x000fea0003800000 */
.L_x_27161:
[----:B------:R0:W5:Y:S01]  /*13c0*/  LDG.E.64 R4, [R2.64] ;  /* 0x0000002402047981 */ /* 0x000162000c1e1b00 */
[----:B------:R-:W-:Y:S01]  /*13d0*/  CS2R R6, SRZ ;  /* 0x0000000000067805 */ /* 0x000fe2000001ff00 */
[----:B------:R-:W-:Y:S05]  /*13e0*/  BRA `(.L_x_27156) ;  /* 0x00000bc000007947 */ /* 0x000fea0003800000 */
.L_x_27151:
        /* <DEDUP_REMOVED lines=9> */
[----:B------:R-:W-:Y:S01]  /*1480*/  CS2R R6, SRZ ;  /* 0x0000000000067805 */ /* 0x000fe2000001ff00 */
[----:B--2---:R-:W-:-:S04]  /*1490*/  ISETP.NE.AND P0, PT, R2, RZ, PT ;  /* 0x000000ff0200720c */ /* 0x004fc80003f05270 */
[----:B------:R-:W-:-:S05]  /*14a0*/  FSEL R4, RZ, 1.875, !P0 ;  /* 0x3ff00000ff047808 */ /* 0x000fca0004000000 */
[----:B------:R-:W-:Y:S02]  /*14b0*/  IMAD.MOV.U32 R5, RZ, RZ, R4 ;  /* 0x000000ffff057224 */ /* 0x000fe400078e0004 */
[----:B------:R-:W-:Y:S01]  /*14c0*/  IMAD.MOV.U32 R4, RZ, RZ, RZ ;  /* 0x000000ffff047224 */ /* 0x000fe200078e00ff */
[----:B------:R-:W-:Y:S05]  /*14d0*/  BRA `(.L_x_27156) ;  /* 0x00000ad000007947 */ /* 0x000fea0003800000 */
.L_x_27165:
[----:B------:R0:W5:Y:S01]  /*14e0*/  LDG.E.128 R4, [R2.64] ;  /* 0x0000002402047981 */ /* 0x000162000c1e1d00 */
[----:B------:R-:W-:Y:S05]  /*14f0*/  BRA `(.L_x_27156) ;  /* 0x00000ab000007947 */ /* 0x000fea0003800000 */
.L_x_27164:
        /* <DEDUP_REMOVED lines=8> */
[----:B------:R-:W-:Y:S01]  /*1580*/  CS2R R6, SRZ ;  /* 0x0000000000067805 */ /* 0x000fe2000001ff00 */
        /* <DEDUP_REMOVED lines=8> */
[----:B------:R-:W-:-:S05]  /*1610*/  SEL R3, R3, RZ, P0 ;  /* 0x000000ff03037207 */ /* 0x000fca0000000000 */
[----:B------:R-:W-:Y:S01]  /*1620*/  IMAD R5, R3, R5, 0x3c000000 ;  /* 0x3c00000003057424 */ /* 0x000fe200078e0205 */
[C---:B------:R-:W-:Y:S02]  /*1630*/  SHF.L.U32 R3, R2.reuse, R3, RZ ;  /* 0x0000000302037219 */ /* 0x040fe400000006ff */
[----:B------:R-:W-:Y:S02]  /*1640*/  IADD3 R2, R2, -0x1, RZ ;  /* 0xffffffff02027810 */ /* 0x000fe40007ffe0ff */
[----:B------:R-:W-:Y:S02]  /*1650*/  LEA.HI R3, R3, R5, RZ, 0x1c ;  /* 0x0000000503037211 */ /* 0x000fe400078fe0ff */
[----:B------:R-:W-:Y:S02]  /*1660*/  SHF.R.S32.HI R2, RZ, 0x1f, R2 ;  /* 0x0000001fff027819 */ /* 0x000fe40000011402 */
[----:B------:R-:W-:-:S04]  /*1670*/  LOP3.LUT R3, R3, 0x7f800000, R4, 0xf8, !PT ;  /* 0x7f80000003037812 */ /* 0x000fc800078ef804 */
[----:B------:R-:W-:-:S04]  /*1680*/  LOP3.LUT R2, R3, R2, RZ, 0x30, !PT ;  /* 0x0000000203027212 */ /* 0x000fc800078e30ff */
[----:B------:R-:W-:-:S05]  /*1690*/  LOP3.LUT R2, R2, 0x80000000, R0, 0xf8, !PT ;  /* 0x8000000002027812 */ /* 0x000fca00078ef800 */
[----:B------:R-:W-:-:S04]  /*16a0*/  FMUL.FTZ R2, R2, 1 ;  /* 0x3f80000002027820 */ /* 0x000fc80000410000 */
[----:B------:R0:W1:Y:S01]  /*16b0*/  F2F.F64.F32 R4, R2 ;  /* 0x0000000200047310 */ /* 0x0000620000201800 */
[----:B------:R-:W-:Y:S05]  /*16c0*/  BRA `(.L_x_27156) ;  /* 0x000008e000007947 */ /* 0x000fea0003800000 */
.L_x_27167:
[----:B------:R-:W2:Y:S01]  /*16d0*/  LDG.E.U8 R3, [R2.64] ;  /* 0x0000002402037981 */ /* 0x000ea2000c1e1100 */
[----:B------:R-:W-:Y:S01]  /*16e0*/  CS2R R6, SRZ ;  /* 0x0000000000067805 */ /* 0x000fe2000001ff00 */
        /* <DEDUP_REMOVED lines=14> */
.L_x_27166:
[----:B------:R-:W2:Y:S01]  /*17d0*/  LDG.E.U16 R0, [R2.64] ;  /* 0x0000002402007981 */ /* 0x000ea2000c1e1500 */
[----:B------:R-:W-:Y:S01]  /*17e0*/  CS2R R6, SRZ ;  /* 0x0000000000067805 */ /* 0x000fe2000001ff00 */
[----:B--2---:R-:W-:-:S05]  /*17f0*/  PRMT R0, RZ, 0x5410, R0 ;  /* 0x00005410ff007816 */ /* 0x004fca0000000000 */
[----:B------:R-:W-:-:S04]  /*1800*/  FMUL.FTZ R0, R0, 1 ;  /* 0x3f80000000007820 */ /* 0x000fc80000410000 */
[----:B------:R0:W1:Y:S01]  /*1810*/  F2F.F64.F32 R4, R0 ;  /* 0x0000000000047310 */ /* 0x0000620000201800 */
[----:B------:R-:W-:Y:S05]  /*1820*/  BRA `(.L_x_27156) ;  /* 0x0000078000007947 */ /* 0x000fea0003800000 */
.L_x_27163:
        /* <DEDUP_REMOVED lines=9> */
[----:B------:R-:W-:Y:S01]  /*18c0*/  CS2R R6, SRZ ;  /* 0x0000000000067805 */ /* 0x000fe2000001ff00 */
[----:B--2---:R0:W1:Y:S01]  /*18d0*/  I2F.F64.U16 R4, R2 ;  /* 0x0000000200047312 */ /* 0x0040620000101800 */
[----:B------:R-:W-:Y:S05]  /*18e0*/  BRA `(.L_x_27156) ;  /* 0x000006c000007947 */ /* 0x000fea0003800000 */
.L_x_27170:
        /* <DEDUP_REMOVED lines=21> */
.L_x_27174:
[----:B------:R-:W-:Y:S05]  /*1a40*/  BSYNC B1 ;  /* 0x0000000000017941 */ /* 0x000fea0003800000 */
.L_x_27173:
[----:B------:R-:W-:Y:S01]  /*1a50*/  IMAD.SHL.U32 R2, R2, 0x100000, RZ ;  /* 0x0010000002027824 */ /* 0x000fe200078e00ff */
[----:B------:R-:W-:-:S04]  /*1a60*/  LEA R0, R0, 0x3b800000, 0x17 ;  /* 0x3b80000000007811 */ /* 0x000fc800078eb8ff */
[----:B------:R-:W-:Y:S02]  /*1a70*/  LOP3.LUT R0, R0, R2, R5, 0xfe, !PT ;  /* 0x0000000200007212 */ /* 0x000fe400078efe05 */
.L_x_27172:
[----:B------:R-:W-:Y:S05]  /*1a80*/  BSYNC B0 ;  /* 0x0000000000007941 */ /* 0x000fea0003800000 */
.L_x_27171:
[----:B------:R-:W-:Y:S01]  /*1a90*/  FMUL.FTZ R0, R0, 1 ;  /* 0x3f80000000007820 */ /* 0x000fe20000410000 */
[----:B------:R-:W-:-:S03]  /*1aa0*/  CS2R R6, SRZ ;  /* 0x0000000000067805 */ /* 0x000fc6000001ff00 */
[----:B------:R0:W1:Y:S01]  /*1ab0*/  F2F.F64.F32 R4, R0 ;  /* 0x0000000000047310 */ /* 0x0000620000201800 */
[----:B------:R-:W-:Y:S05]  /*1ac0*/  BRA `(.L_x_27156) ;  /* 0x000004e000007947 */ /* 0x000fea0003800000 */
.L_x_27169:
        /* <DEDUP_REMOVED lines=21> */
.L_x_27178:
[----:B------:R-:W-:Y:S05]  /*1c20*/  BSYNC B1 ;  /* 0x0000000000017941 */ /* 0x000fea0003800000 */
.L_x_27177:
[----:B------:R-:W-:Y:S01]  /*1c30*/  IMAD.SHL.U32 R2, R2, 0x200000, RZ ;  /* 0x0020000002027824 */ /* 0x000fe200078e00ff */
[----:B------:R-:W-:-:S04]  /*1c40*/  LEA R0, R0, 0x37800000, 0x17 ;  /* 0x3780000000007811 */ /* 0x000fc800078eb8ff */
[----:B------:R-:W-:Y:S02]  /*1c50*/  LOP3.LUT R0, R0, R2, R5, 0xfe, !PT ;  /* 0x0000000200007212 */ /* 0x000fe400078efe05 */
.L_x_27176:
[----:B------:R-:W-:Y:S05]  /*1c60*/  BSYNC B0 ;  /* 0x0000000000007941 */ /* 0x000fea0003800000 */
.L_x_27175:
[----:B------:R-:W-:Y:S01]  /*1c70*/  FMUL.FTZ R0, R0, 1 ;  /* 0x3f80000000007820 */ /* 0x000fe20000410000 */
[----:B------:R-:W-:-:S03]  /*1c80*/  CS2R R6, SRZ ;  /* 0x0000000000067805 */ /* 0x000fc6000001ff00 */
[----:B------:R0:W1:Y:S01]  /*1c90*/  F2F.F64.F32 R4, R0 ;  /* 0x0000000000047310 */ /* 0x0000620000201800 */
[----:B------:R-:W-:Y:S05]  /*1ca0*/  BRA `(.L_x_27156) ;  /* 0x0000030000007947 */ /* 0x000fea0003800000 */
.L_x_27168:
        /* <DEDUP_REMOVED lines=14> */
.L_x_27182:
[----:B------:R-:W-:Y:S05]  /*1d90*/  BSYNC B0 ;  /* 0x0000000000007941 */ /* 0x000fea0003800000 */
.L_x_27181:
[----:B------:R-:W-:Y:S01]  /*1da0*/  FMUL.FTZ R0, R0, 1 ;  /* 0x3f80000000007820 */ /* 0x000fe20000410000 */
[----:B------:R-:W-:-:S03]  /*1db0*/  CS2R R6, SRZ ;  /* 0x0000000000067805 */ /* 0x000fc6000001ff00 */
[----:B------:R0:W1:Y:S01]  /*1dc0*/  F2F.F64.F32 R4, R0 ;  /* 0x0000000000047310 */ /* 0x0000620000201800 */
[----:B------:R-:W-:Y:S05]  /*1dd0*/  BRA `(.L_x_27156) ;  /* 0x000001d000007947 */ /* 0x000fea0003800000 */
.L_x_27155:
        /* <DEDUP_REMOVED lines=19> */
[----:B------:R-:W-:Y:S01]  /*1f10*/  CS2R R4, SRZ ;  /* 0x0000000000047805 */ /* 0x000fe2000001ff00 */
[----:B------:R-:W-:Y:S01]  /*1f20*/  CS2R R6, SRZ ;  /* 0x0000000000067805 */ /* 0x000fe2000001ff00 */
[----:B------:R-:W-:Y:S05]  /*1f30*/  BRA `(.L_x_27156) ;  /* 0x0000007000007947 */ /* 0x000fea0003800000 */
.L_x_27180:
[----:B------:R-:W2:Y:S01]  /*1f40*/  LDG.E.64 R4, [R2.64] ;  /* 0x0000002402047981 */ /* 0x000ea2000c1e1b00 */
[----:B------:R-:W-:Y:S01]  /*1f50*/  CS2R R6, SRZ ;  /* 0x0000000000067805 */ /* 0x000fe2000001ff00 */
[----:B--2---:R-:W0:Y:S01]  /*1f60*/  I2F.F64.U64 R4, R4 ;  /* 0x0000000400047312 */ /* 0x004e220000301800 */
[----:B------:R-:W-:Y:S05]  /*1f70*/  BRA `(.L_x_27156) ;  /* 0x0000003000007947 */ /* 0x000fea0003800000 */
.L_x_27179:
[----:B------:R-:W2:Y:S01]  /*1f80*/  LDG.E R2, [R2.64] ;  /* 0x0000002402027981 */ /* 0x000ea2000c1e1900 */
[----:B------:R-:W-:Y:S01]  /*1f90*/  CS2R R6, SRZ ;  /* 0x0000000000067805 */ /* 0x000fe2000001ff00 */
[----:B--2---:R0:W1:Y:S06]  /*1fa0*/  I2F.F64.U32 R4, R2 ;  /* 0x0000000200047312 */ /* 0x00406c0000201800 */
.L_x_27156:
[----:B012--5:R-:W0:Y:S01]  /*1fb0*/  DSETP.NAN.AND P0, PT, R4, R6, PT ;  /* 0x000000060400722a */ /* 0x027e220003f08000 */
[----:B------:R-:W-:Y:S03]  /*1fc0*/  BSSY B0, `(.L_x_27183) ;  /* 0x0000585000007945 */ /* 0x000fe60003800000 */
[----:B------:R1:W2:-:S10]  /*1fd0*/  DADD R14, -RZ, |R4| ;  /* 0x00000000ff0e7229 */ /* 0x0002940000000504 */
[----:B0-----:R-:W-:Y:S05]  /*1fe0*/  @P0 BRA `(.L_x_27184) ;  /* 0x00004ec000000947 */ /* 0x001fea0003800000 */
[----:B-12---:R-:W-:-:S04]  /*1ff0*/  DADD R2, -RZ, |R6| ;  /* 0x00000000ff027229 */ /* 0x006fc80000000506 */
[----:B------:R-:W0:-:S06]  /*2000*/  DSETP.GEU.AND P1, PT, |R4|, |R6|, PT ;  /* 0x400000060400722a */ /* 0x000e0c0003f2e200 */
[----:B0-----:R-:W-:Y:S02]  /*2010*/  FSEL R22, R14, R2, !P1 ;  /* 0x000000020e167208 */ /* 0x001fe40004800000 */
[----:B------:R-:W-:Y:S02]  /*2020*/  FSEL R23, R15, R3, !P1 ;  /* 0x000000030f177208 */ /* 0x000fe40004800000 */
[----:B------:R-:W-:Y:S02]  /*2030*/  FSEL R30, R2, R14, !P1 ;  /* 0x0000000e021e7208 */ /* 0x000fe40004800000 */
[----:B------:R-:W-:Y:S02]  /*2040*/  FSEL R31, R3, R15, !P1 ;  /* 0x0000000f031f7208 */ /* 0x000fe40004800000 */
[----:B------:R-:W0:-:S14]  /*2050*/  DSETP.GT.AND P0, PT, R22, c[0x2][0x0], PT ;  /* 0x008000001600762a */ /* 0x000e1c0003f04000 */
[----:B0-----:R-:W-:Y:S05]  /*2060*/  @P0 BRA `(.L_x_27185) ;  /* 0x00003ff000000947 */ /* 0x001fea0003800000 */
[----:B------:R-:W0:-:S14]  /*2070*/  DSETP.NEU.AND P0, PT, R30, 1, PT ;  /* 0x3ff000001e00742a */ /* 0x000e1c0003f0d000 */
[----:B0-----:R-:W-:Y:S05]  /*2080*/  @!P0 BRA `(.L_x_27186) ;  /* 0x0000338000008947 */ /* 0x001fea0003800000 */
[----:B------:R-:W0:-:S06]  /*2090*/  DSETP.GEU.AND P0, PT, R22, c[0x2][0x8], PT ;  /* 0x008002001600762a */ /* 0x000e0c0003f0e000 */
[----:B0-----:R-:W0:-:S06]  /*20a0*/  DSETP.LT.OR P0, PT, R30, c[0x2][0x8], !P0 ;  /* 0x008002001e00762a */ /* 0x001e0c0004701400 */
[----:B0-----:R-:W0:-:S06]  /*20b0*/  DSETP.GT.OR P0, PT, R30, c[0x2][0x10], P0 ;  /* 0x008004001e00762a */ /* 0x001e0c0000704400 */
[----:B0-----:R-:W0:-:S14]  /*20c0*/  DSETP.GT.OR P0, PT, R22, c[0x2][0x10], P0 ;  /* 0x008004001600762a */ /* 0x001e1c0000704400 */
[----:B0-----:R-:W-:Y:S05]  /*20d0*/  @P0 BRA `(.L_x_27187) ;  /* 0x0000282000000947 */ /* 0x001fea0003800000 */
[----:B------:R-:W0:-:S14]  /*20e0*/  DSETP.GE.AND P0, PT, R30, 1, PT ;  /* 0x3ff000001e00742a */ /* 0x000e1c0003f06000 */
[----:B0-----:R-:W-:Y:S05]  /*20f0*/  @!P0 BRA `(.L_x_27188) ;  /* 0x00000bc000008947 */ /* 0x001fea0003800000 */
[C---:B------:R-:W-:Y:S01]  /*2100*/  DADD R2, R30.reuse, -1 ;  /* 0xbff000001e027429 */ /* 0x040fe20000000000 */
[----:B------:R-:W-:Y:S03]  /*2110*/  BSSY B2, `(.L_x_27189) ;  /* 0x000006e000027945 */ /* 0x000fe60003800000 */
[----:B------:R-:W0:-:S06]  /*2120*/  DADD R8, R30, 1 ;  /* 0x3ff000001e087429 */ /* 0x000e0c0000000000 */
[----:B0-----:R-:W0:-:S06]  /*2130*/  DMUL R2, R2, R8 ;  /* 0x0000000802027228 */ /* 0x001e0c0000000000 */
[----:B0-----:R-:W0:-:S10]  /*2140*/  DFMA R32, R22, R22, R2 ;  /* 0x000000161620722b */ /* 0x001e140000000002 */
[C---:B0-----:R-:W-:Y:S02]  /*2150*/  FSETP.GEU.FTZ.AND P2, PT, R33.reuse, 1.7916666269302368164, PT ;  /* 0x3fe555552100780b */ /* 0x041fe40003f5e000 */
[----:B------:R-:W-:-:S13]  /*2160*/  FSETP.GT.FTZ.AND P0, PT, R33, -1.6999999284744262695, PT ;  /* 0xbfd999992100780b */ /* 0x000fda0003f14000 */
[----:B------:R-:W-:Y:S05]  /*2170*/  @P0 BRA !P2, `(.L_x_27190) ;  /* 0x0000041000000947 */ /* 0x000fea0005000000 */
[----:B------:R-:W0:Y:S01]  /*2180*/  DADD R32, R32, 1 ;  /* 0x3ff0000020207429 */ /* 0x000e220000000000 */
[----:B------:R-:W-:-:S09]  /*2190*/  IMAD.MOV.U32 R18, RZ, RZ, -0x3ff ;  /* 0xfffffc01ff127424 */ /* 0x000fd200078e00ff */
[----:B0-----:R-:W-:Y:S01]  /*21a0*/  ISETP.GT.AND P0, PT, R33, 0xfffff, PT ;  /* 0x000fffff2100780c */ /* 0x001fe20003f04270 */
[----:B------:R-:W-:Y:S02]  /*21b0*/  IMAD.MOV.U32 R2, RZ, RZ, R32 ;  /* 0x000000ffff027224 */ /* 0x000fe400078e0020 */
[--C-:B------:R-:W-:Y:S02]  /*21c0*/  IMAD.MOV.U32 R3, RZ, RZ, R33.reuse ;  /* 0x000000ffff037224 */ /* 0x100fe400078e0021 */
[----:B------:R-:W-:-:S08]  /*21d0*/  IMAD.MOV.U32 R0, RZ, RZ, R33 ;  /* 0x000000ffff007224 */ /* 0x000fd000078e0021 */
[----:B------:R-:W0:Y:S01]  /*21e0*/  @!P0 DMUL R2, R2, 1.80143985094819840000e+16 ;  /* 0x4350000002028828 */ /* 0x000e220000000000 */
[----:B------:R-:W-:-:S09]  /*21f0*/  @!P0 IMAD.MOV.U32 R18, RZ, RZ, -0x435 ;  /* 0xfffffbcbff128424 */ /* 0x000fd200078e00ff */
[----:B0-----:R-:W-:-:S05]  /*2200*/  @!P0 IMAD.MOV.U32 R0, RZ, RZ, R3 ;  /* 0x000000ffff008224 */ /* 0x001fca00078e0003 */
[----:B------:R-:W-:-:S04]  /*2210*/  IADD3 R8, R0, -0x1, RZ ;  /* 0xffffffff00087810 */ /* 0x000fc80007ffe0ff */
[----:B------:R-:W-:-:S13]  /*2220*/  ISETP.GE.U32.AND P2, PT, R8, 0x7fefffff, PT ;  /* 0x7fefffff0800780c */ /* 0x000fda0003f46070 */
[----:B------:R-:W-:Y:S01]  /*2230*/  @P2 IMAD.MOV.U32 R8, RZ, RZ, 0x0 ;  /* 0x00000000ff082424 */ /* 0x000fe200078e00ff */
[----:B------:R-:W-:Y:S01]  /*2240*/  @P2 FSETP.NEU.FTZ.AND P3, PT, R3, RZ, PT ;  /* 0x000000ff0300220b */ /* 0x000fe20003f7d000 */
[----:B------:R-:W-:-:S06]  /*2250*/  @P2 IMAD.MOV.U32 R9, RZ, RZ, 0x7ff00000 ;  /* 0x7ff00000ff092424 */ /* 0x000fcc00078e00ff */
[----:B------:R0:W1:Y:S02]  /*2260*/  @P2 DFMA R8, R2, R8, +INF ;  /* 0x7ff000000208242b */ /* 0x0000640000000008 */
[----:B0-----:R-:W-:Y:S02]  /*2270*/  IMAD.MOV.U32 R3, RZ, RZ, R32 ;  /* 0x000000ffff037224 */ /* 0x001fe400078e0020 */
[----:B------:R-:W-:-:S06]  /*2280*/  @!P0 IMAD.MOV.U32 R3, RZ, RZ, R2 ;  /* 0x000000ffff038224 */ /* 0x000fcc00078e0002 */
[----:B-1----:R-:W-:Y:S02]  /*2290*/  @P2 FSEL R32, R8, RZ, P3 ;  /* 0x000000ff08202208 */ /* 0x002fe40001800000 */
[----:B------:R-:W-:Y:S01]  /*22a0*/  @P2 FSEL R33, R9, -QNAN , P3 ;  /* 0xfff0000009212808 */ /* 0x000fe20001800000 */
[----:B------:R-:W-:Y:S05]  /*22b0*/  @P2 BRA `(.L_x_27191) ;  /* 0x0000053000002947 */ /* 0x000fea0003800000 */
[C---:B------:R-:W-:Y:S01]  /*22c0*/  LOP3.LUT R2, R0.reuse, 0x800fffff, RZ, 0xc0, !PT ;  /* 0x800fffff00027812 */ /* 0x040fe200078ec0ff */
[----:B------:R-:W-:Y:S01]  /*22d0*/  IMAD.MOV.U32 R10, RZ, RZ, RZ ;  /* 0x000000ffff0a7224 */ /* 0x000fe200078e00ff */
[----:B------:R-:W-:Y:S01]  /*22e0*/  LEA.HI R0, R0, R18, RZ, 0xc ;  /* 0x0000001200007211 */ /* 0x000fe200078f60ff */
[----:B------:R-:W-:Y:S01]  /*22f0*/  IMAD.MOV.U32 R14, RZ, RZ, 0x3ae80f1e ;  /* 0x3ae80f1eff0e7424 */ /* 0x000fe200078e00ff */
[----:B------:R-:W-:Y:S01]  /*2300*/  LOP3.LUT R2, R2, 0x3ff00000, RZ, 0xfc, !PT ;  /* 0x3ff0000002027812 */ /* 0x000fe200078efcff */
[----:B------:R-:W-:Y:S02]  /*2310*/  IMAD.MOV.U32 R15, RZ, RZ, 0x3eb1380b ;  /* 0x3eb1380bff0f7424 */ /* 0x000fe400078e00ff */
[----:B------:R-:W-:Y:S01]  /*2320*/  IMAD.MOV.U32 R21, RZ, RZ, 0x43300000 ;  /* 0x43300000ff157424 */ /* 0x000fe200078e00ff */
[----:B------:R-:W-:-:S02]  /*2330*/  ISETP.GE.AND P0, PT, R2, 0x3ff6a09f, PT ;  /* 0x3ff6a09f0200780c */ /* 0x000fc40003f06270 */
[----:B------:R-:W-:-:S04]  /*2340*/  LOP3.LUT R3, R3, R2, RZ, 0x3c, !PT ;  /* 0x0000000203037212 */ /* 0x000fc800078e3cff */
[----:B------:R-:W-:-:S04]  /*2350*/  LOP3.LUT R2, R3, R2, RZ, 0x3c, !PT ;  /* 0x0000000203027212 */ /* 0x000fc800078e3cff */
[----:B------:R-:W-:-:S03]  /*2360*/  LOP3.LUT R3, R3, R2, RZ, 0x3c, !PT ;  /* 0x0000000203037212 */ /* 0x000fc600078e3cff */
[----:B------:R-:W-:Y:S02]  /*2370*/  @P0 IADD3 R0, R0, 0x1, RZ ;  /* 0x0000000100000810 */ /* 0x000fe40007ffe0ff */
[----:B------:R-:W-:Y:S02]  /*2380*/  @P0 IADD3 R8, R3, -0x100000, RZ ;  /* 0xfff0000003080810 */ /* 0x000fe40007ffe0ff */
[----:B------:R-:W-:-:S03]  /*2390*/  LOP3.LUT R20, R0, 0x80000000, RZ, 0x3c, !PT ;  /* 0x8000000000147812 */ /* 0x000fc600078e3cff */
[----:B------:R-:W-:-:S03]  /*23a0*/  @P0 IMAD.MOV.U32 R3, RZ, RZ, R8 ;  /* 0x000000ffff030224 */ /* 0x000fc600078e0008 */
[----:B------:R-:W-:-:S04]  /*23b0*/  DADD R20, R20, c[0x2][0x50] ;  /* 0x0080140014147629 */ /* 0x000fc80000000000 */
        /* <DEDUP_REMOVED lines=11> */
[----:B-1----:R-:W-:-:S04]  /*2470*/  DADD R18, R18, R18 ;  /* 0x0000000012127229 */ /* 0x002fc80000000012 */
[----:B0-----:R-:W0:-:S04]  /*2480*/  DFMA R14, R12, R14, c[0x2][0x20] ;  /* 0x008008000c0e762b */ /* 0x001e08000000000e */
[----:B------:R-:W-:-:S04]  /*2490*/  DFMA R32, R20, c[0x2][0x58], R10 ;  /* 0x0080160014207a2b */ /* 0x000fc8000000000a */
[----:B0-----:R-:W0:-:S04]  /*24a0*/  DFMA R14, R12, R14, c[0x2][0x28] ;  /* 0x00800a000c0e762b */ /* 0x001e08000000000e */
[----:B------:R-:W-:-:S04]  /*24b0*/  DFMA R18, R2, -R10, R18 ;  /* 0x8000000a0212722b */ /* 0x000fc80000000012 */
[----:B0-----:R-:W0:-:S04]  /*24c0*/  DFMA R14, R12, R14, c[0x2][0x30] ;  /* 0x00800c000c0e762b */ /* 0x001e08000000000e */
[----:B------:R-:W-:-:S04]  /*24d0*/  DFMA R2, -R20, c[0x2][0x58], R32 ;  /* 0x0080160014027a2b */ /* 0x000fc80000000120 */
[----:B0-----:R-:W0:-:S04]  /*24e0*/  DFMA R14, R12, R14, c[0x2][0x38] ;  /* 0x00800e000c0e762b */ /* 0x001e08000000000e */
[----:B------:R-:W-:-:S04]  /*24f0*/  DMUL R18, R8, R18 ;  /* 0x0000001208127228 */ /* 0x000fc80000000000 */
[----:B0-----:R-:W0:-:S04]  /*2500*/  DFMA R14, R12, R14, c[0x2][0x40] ;  /* 0x008010000c0e762b */ /* 0x001e08000000000e */
[----:B------:R-:W-:-:S04]  /*2510*/  DADD R2, -R10, R2 ;  /* 0x000000000a027229 */ /* 0x000fc80000000102 */
[----:B0-----:R-:W0:-:S06]  /*2520*/  DFMA R14, R12, R14, c[0x2][0x48] ;  /* 0x008012000c0e762b */ /* 0x001e0c000000000e */
[----:B0-----:R-:W0:-:S06]  /*2530*/  DMUL R14, R12, R14 ;  /* 0x0000000e0c0e7228 */ /* 0x001e0c0000000000 */
[----:B0-----:R-:W0:-:S06]  /*2540*/  DFMA R14, R10, R14, R18 ;  /* 0x0000000e0a0e722b */ /* 0x001e0c0000000012 */
[----:B0-----:R-:W0:-:S06]  /*2550*/  DADD R2, R14, -R2 ;  /* 0x000000000e027229 */ /* 0x001e0c0000000802 */
[----:B0-----:R-:W0:-:S06]  /*2560*/  DFMA R2, R20, c[0x2][0x60], R2 ;  /* 0x0080180014027a2b */ /* 0x001e0c0000000002 */
[----:B0-----:R0:W1:Y:S01]  /*2570*/  DADD R32, R32, R2 ;  /* 0x0000000020207229 */ /* 0x0010620000000002 */
[----:B------:R-:W-:Y:S05]  /*2580*/  BRA `(.L_x_27191) ;  /* 0x0000026000007947 */ /* 0x000fea0003800000 */
.L_x_27190:
[----:B------:R-:W0:Y:S01]  /*2590*/  DADD R12, R32, 2 ;  /* 0x40000000200c7429 */ /* 0x000e220000000000 */
[----:B------:R-:W-:Y:S01]  /*25a0*/  IMAD.MOV.U32 R2, RZ, RZ, 0x1 ;  /* 0x00000001ff027424 */ /* 0x000fe200078e00ff */
[----:B------:R-:W-:Y:S01]  /*25b0*/  FSETP.GEU.AND P2, PT, |R33|, 6.5827683646048100446e-37, PT ;  /* 0x036000002100780b */ /* 0x000fe20003f4e200 */
[----:B------:R-:W-:Y:S03]  /*25c0*/  BSSY B3, `(.L_x_27192) ;  /* 0x0000013000037945 */ /* 0x000fe60003800000 */
[----:B0-----:R-:W0:Y:S02]  /*25d0*/  MUFU.RCP64H R3, R13 ;  /* 0x0000000d00037308 */ /* 0x001e240000001800 */
[----:B0-----:R-:W0:-:S06]  /*25e0*/  DFMA R8, -R12, R2, 1 ;  /* 0x3ff000000c08742b */ /* 0x001e0c0000000102 */
[----:B0-----:R-:W0:-:S06]  /*25f0*/  DFMA R8, R8, R8, R8 ;  /* 0x000000080808722b */ /* 0x001e0c0000000008 */
[----:B0-----:R-:W0:-:S06]  /*2600*/  DFMA R8, R2, R8, R2 ;  /* 0x000000080208722b */ /* 0x001e0c0000000002 */
[----:B0-----:R-:W0:-:S06]  /*2610*/  DFMA R2, -R12, R8, 1 ;  /* 0x3ff000000c02742b */ /* 0x001e0c0000000108 */
[----:B0-----:R-:W0:-:S06]  /*2620*/  DFMA R2, R8, R2, R8 ;  /* 0x000000020802722b */ /* 0x001e0c0000000008 */
[----:B0-----:R-:W0:-:S06]  /*2630*/  DMUL R8, R32, R2 ;  /* 0x0000000220087228 */ /* 0x001e0c0000000000 */
[----:B0-----:R-:W0:-:S06]  /*2640*/  DFMA R10, -R12, R8, R32 ;  /* 0x000000080c0a722b */ /* 0x001e0c0000000120 */
[----:B0-----:R-:W0:-:S10]  /*2650*/  DFMA R2, R2, R10, R8 ;  /* 0x0000000a0202722b */ /* 0x001e140000000008 */
[----:B0-----:R-:W-:-:S05]  /*2660*/  FFMA R0, RZ, R13, R3 ;  /* 0x0000000dff007223 */ /* 0x001fca0000000003 */
[----:B------:R-:W-:-:S13]  /*2670*/  FSETP.GT.AND P0, PT, |R0|, 1.469367938527859385e-39, PT ;  /* 0x001000000000780b */ /* 0x000fda0003f04200 */
[----:B------:R-:W-:Y:S05]  /*2680*/  @P0 BRA P2, `(.L_x_27193) ;  /* 0x0000006000000947 */ /* 0x000fea0001000000 */
[----:B------:R-:W-:Y:S01]  /*2690*/  IMAD.MOV.U32 R2, RZ, RZ, R12 ;  /* 0x000000ffff027224 */ /* 0x000fe200078e000c */
[----:B------:R-:W-:Y:S01]  /*26a0*/  MOV R0, 0x26f0 ;  /* 0x000026f000007802 */ /* 0x000fe20000000f00 */
[----:B------:R-:W-:Y:S02]  /*26b0*/  IMAD.MOV.U32 R3, RZ, RZ, R13 ;  /* 0x000000ffff037224 */ /* 0x000fe400078e000d */
[----:B------:R-:W-:Y:S02]  /*26c0*/  IMAD.MOV.U32 R12, RZ, RZ, R32 ;  /* 0x000000ffff0c7224 */ /* 0x000fe400078e0020 */
[----:B------:R-:W-:Y:S02]  /*26d0*/  IMAD.MOV.U32 R13, RZ, RZ, R33 ;  /* 0x000000ffff0d7224 */ /* 0x000fe400078e0021 */
[----:B------:R-:W-:Y:S05]  /*26e0*/  CALL.REL.NOINC `($__internal_60_$__cuda_sm20_div_rn_f64_full) ;  /* 0x0002623000007944 */ /* 0x000fea0003c00000 */
.L_x_27193:
[----:B------:R-:W-:Y:S05]  /*26f0*/  BSYNC B3 ;  /* 0x0000000000037941 */ /* 0x000fea0003800000 */
.L_x_27192:
[----:B------:R-:W2:Y:S01]  /*2700*/  DMUL R2, R32, R2 ;  /* 0x0000000220027228 */ /* 0x000ea20000000000 */
[----:B------:R-:W-:Y:S02]  /*2710*/  IMAD.MOV.U32 R12, RZ, RZ, 0x2fbe14b5 ;  /* 0x2fbe14b5ff0c7424 */ /* 0x000fe400078e00ff */
[----:B------:R-:W-:-:S03]  /*2720*/  IMAD.MOV.U32 R13, RZ, RZ, 0x3eb372fb ;  /* 0x3eb372fbff0d7424 */ /* 0x000fc600078e00ff */
[----:B--2---:R-:W2:-:S06]  /*2730*/  DADD R8, R32, -R2 ;  /* 0x0000000020087229 */ /* 0x004e8c0000000802 */
[----:B--2---:R-:W2:-:S06]  /*2740*/  DMUL R10, R8, R8 ;  /* 0x00000008080a7228 */ /* 0x004e8c0000000000 */
[----:B--2---:R-:W2:-:S06]  /*2750*/  DFMA R12, R10, R12, c[0x2][0x68] ;  /* 0x00801a000a0c762b */ /* 0x004e8c000000000c */
[----:B--2---:R-:W2:-:S06]  /*2760*/  DFMA R12, R10, R12, c[0x2][0x70] ;  /* 0x00801c000a0c762b */ /* 0x004e8c000000000c */
[----:B--2---:R-:W2:-:S06]  /*2770*/  DFMA R12, R10, R12, c[0x2][0x78] ;  /* 0x00801e000a0c762b */ /* 0x004e8c000000000c */
[----:B--2---:R-:W2:-:S06]  /*2780*/  DFMA R12, R10, R12, c[0x2][0x80] ;  /* 0x008020000a0c762b */ /* 0x004e8c000000000c */
[----:B--2---:R-:W2:-:S06]  /*2790*/  DFMA R12, R10, R12, c[0x2][0x88] ;  /* 0x008022000a0c762b */ /* 0x004e8c000000000c */
[----:B--2---:R-:W2:-:S06]  /*27a0*/  DFMA R12, R10, R12, c[0x2][0x90] ;  /* 0x008024000a0c762b */ /* 0x004e8c000000000c */
[----:B--2---:R-:W2:-:S06]  /*27b0*/  DFMA R12, R10, R12, c[0x2][0x98] ;  /* 0x008026000a0c762b */ /* 0x004e8c000000000c */
[----:B--2---:R-:W2:-:S06]  /*27c0*/  DMUL R12, R10, R12 ;  /* 0x0000000c0a0c7228 */ /* 0x004e8c0000000000 */
[----:B--2---:R-:W2:-:S06]  /*27d0*/  DFMA R12, R8, R12, -R2 ;  /* 0x0000000c080c722b */ /* 0x004e8c0000000802 */
[----:B--2---:R2:W3:-:S06]  /*27e0*/  DADD R32, R32, R12 ;  /* 0x0000000020207229 */ /* 0x0044cc000000000c */
.L_x_27191:
[----:B------:R-:W-:Y:S05]  /*27f0*/  BSYNC B2 ;  /* 0x0000000000027941 */ /* 0x000fea0003800000 */
.L_x_27189:
[----:B0-----:R-:W0:Y:S01]  /*2800*/  MUFU.RCP64H R3, R31 ;  /* 0x0000001f00037308 */ /* 0x001e220000001800 */
[----:B------:R-:W-:Y:S01]  /*2810*/  IMAD.MOV.U32 R2, RZ, RZ, 0x1 ;  /* 0x00000001ff027424 */ /* 0x000fe200078e00ff */
[----:B------:R-:W-:Y:S01]  /*2820*/  FSETP.GEU.AND P2, PT, |R23|, 6.5827683646048100446e-37, PT ;  /* 0x036000001700780b */ /* 0x000fe20003f4e200 */
[----:B------:R-:W-:Y:S04]  /*2830*/  BSSY B2, `(.L_x_27194) ;  /* 0x0000012000027945 */ /* 0x000fe80003800000 */
        /* <DEDUP_REMOVED lines=11> */
[----:B--2---:R-:W-:Y:S01]  /*28f0*/  IMAD.MOV.U32 R12, RZ, RZ, R22 ;  /* 0x000000ffff0c7224 */ /* 0x004fe200078e0016 */
[----:B------:R-:W-:Y:S01]  /*2900*/  MOV R0, 0x2950 ;  /* 0x0000295000007802 */ /* 0x000fe20000000f00 */
[----:B------:R-:W-:Y:S02]  /*2910*/  IMAD.MOV.U32 R13, RZ, RZ, R23 ;  /* 0x000000ffff0d7224 */ /* 0x000fe400078e0017 */
[----:B------:R-:W-:Y:S02]  /*2920*/  IMAD.MOV.U32 R2, RZ, RZ, R30 ;  /* 0x000000ffff027224 */ /* 0x000fe400078e001e */
[----:B------:R-:W-:Y:S02]  /*2930*/  IMAD.MOV.U32 R3, RZ, RZ, R31 ;  /* 0x000000ffff037224 */ /* 0x000fe400078e001f */
[----:B-1-3--:R-:W-:Y:S05]  /*2940*/  CALL.REL.NOINC `($__internal_60_$__cuda_sm20_div_rn_f64_full) ;  /* 0x00025fd000007944 */ /* 0x00afea0003c00000 */
.L_x_27195:
[----:B------:R-:W-:Y:S05]  /*2950*/  BSYNC B2 ;  /* 0x0000000000027941 */ /* 0x000fea0003800000 */
.L_x_27194:
[----:B------:R-:W4:Y:S01]  /*2960*/  DSETP.NEU.AND P0, PT, R30, RZ, PT ;  /* 0x000000ff1e00722a */ /* 0x000f220003f0d000 */
[----:B------:R-:W-:-:S13]  /*2970*/  BSSY B1, `(.L_x_27196) ;  /* 0x000002d000017945 */ /* 0x000fda0003800000 */
[----:B----4-:R-:W-:Y:S05]  /*2980*/  @!P0 BRA `(.L_x_27197) ;  /* 0x0000028000008947 */ /* 0x010fea0003800000 */
[----:B------:R-:W4:Y:S01]  /*2990*/  DMUL R8, R2, R2 ;  /* 0x0000000202087228 */ /* 0x000f220000000000 */
[----:B------:R-:W-:Y:S01]  /*29a0*/  IMAD.MOV.U32 R10, RZ, RZ, 0x2a25ff7e ;  /* 0x2a25ff7eff0a7424 */ /* 0x000fe200078e00ff */
[----:B------:R-:W-:Y:S01]  /*29b0*/  ISETP.GE.AND P2, PT, R5, RZ, PT ;  /* 0x000000ff0500720c */ /* 0x000fe20003f46270 */
[----:B------:R-:W-:Y:S01]  /*29c0*/  IMAD.MOV.U32 R11, RZ, RZ, 0x3ef53e1d ;  /* 0x3ef53e1dff0b7424 */ /* 0x000fe200078e00ff */
[----:B------:R-:W-:-:S05]  /*29d0*/  DSETP.NEU.AND P0, PT, |R4|, |R6|, PT ;  /* 0x400000060400722a */ /* 0x000fca0003f0d200 */
[----:B----4-:R-:W4:-:S06]  /*29e0*/  DFMA R10, R8, -R10, c[0x2][0xa0] ;  /* 0x00802800080a762b */ /* 0x010f0c000000080a */
[----:B----4-:R-:W4:-:S06]  /*29f0*/  DFMA R10, R8, R10, c[0x2][0xa8] ;  /* 0x00802a00080a762b */ /* 0x010f0c000000000a */
        /* <DEDUP_REMOVED lines=16> */
[----:B----4-:R-:W4:-:S06]  /*2b00*/  DMUL R10, R8, R10 ;  /* 0x0000000a080a7228 */ /* 0x010f0c0000000000 */
[----:B----4-:R-:W4:-:S06]  /*2b10*/  DFMA R10, R10, R2, R2 ;  /* 0x000000020a0a722b */ /* 0x010f0c0000000002 */
[----:B----4-:R-:W4:-:S04]  /*2b20*/  DADD R2, -RZ, -R10 ;  /* 0x00000000ff027229 */ /* 0x010f08000000090a */
[----:B------:R-:W5:-:S06]  /*2b30*/  DADD R8, -R10, c[0x2][0x138] ;  /* 0x00804e000a087629 */ /* 0x000f4c0000000100 */
[----:B----4-:R-:W-:Y:S02]  /*2b40*/  FSEL R2, R10, R2, !P2 ;  /* 0x000000020a027208 */ /* 0x010fe40005000000 */
[----:B------:R-:W-:Y:S02]  /*2b50*/  FSEL R3, R11, R3, !P2 ;  /* 0x000000030b037208 */ /* 0x000fe40005000000 */
[----:B-----5:R-:W-:Y:S02]  /*2b60*/  FSEL R0, R8, R10, !P2 ;  /* 0x0000000a08007208 */ /* 0x020fe40005000000 */
[----:B------:R-:W-:Y:S02]  /*2b70*/  FSEL R8, R9, R11, !P2 ;  /* 0x0000000b09087208 */ /* 0x000fe40005000000 */
[----:B------:R-:W4:-:S10]  /*2b80*/  DADD R2, R2, c[0x2][0x130] ;  /* 0x00804c0002027629 */ /* 0x000f140000000000 */
[----:B----4-:R-:W-:Y:S02]  /*2b90*/  FSEL R2, R2, R0, !P1 ;  /* 0x0000000002027208 */ /* 0x010fe40004800000 */
[----:B------:R-:W-:Y:S01]  /*2ba0*/  FSEL R3, R3, R8, !P1 ;  /* 0x0000000803037208 */ /* 0x000fe20004800000 */
[----:B------:R-:W-:Y:S05]  /*2bb0*/  @P0 BRA `(.L_x_27198) ;  /* 0x0000008000000947 */ /* 0x000fea0003800000 */
[----:B------:R-:W-:Y:S02]  /*2bc0*/  IMAD.MOV.U32 R2, RZ, RZ, 0x7f3321d2 ;  /* 0x7f3321d2ff027424 */ /* 0x000fe400078e00ff */
[----:B------:R-:W-:-:S03]  /*2bd0*/  IMAD.MOV.U32 R0, RZ, RZ, 0x4002d97c ;  /* 0x4002d97cff007424 */ /* 0x000fc600078e00ff */
[----:B------:R-:W-:Y:S02]  /*2be0*/  FSEL R2, R2, 3.37028055040000000000e+12, !P2 ;  /* 0x54442d1802027808 */ /* 0x000fe40005000000 */
[----:B------:R-:W-:Y:S01]  /*2bf0*/  FSEL R3, R0, 1.8213495016098022461, !P2 ;  /* 0x3fe921fb00037808 */ /* 0x000fe20005000000 */
[----:B------:R-:W-:Y:S05]  /*2c00*/  BRA `(.L_x_27198) ;  /* 0x0000003000007947 */ /* 0x000fea0003800000 */
.L_x_27197:
[----:B------:R-:W-:-:S04]  /*2c10*/  ISETP.GE.AND P0, PT, R5, RZ, PT ;  /* 0x000000ff0500720c */ /* 0x000fc80003f06270 */
[----:B------:R-:W-:Y:S02]  /*2c20*/  FSEL R2, RZ, 3.37028055040000000000e+12, P0 ;  /* 0x54442d18ff027808 */ /* 0x000fe40000000000 */
[----:B------:R-:W-:Y:S02]  /*2c30*/  FSEL R3, RZ, 2.1426990032196044922, P0 ;  /* 0x400921fbff037808 */ /* 0x000fe40000000000 */
.L_x_27198:
[----:B------:R-:W-:Y:S05]  /*2c40*/  BSYNC B1 ;  /* 0x0000000000017941 */ /* 0x000fea0003800000 */
.L_x_27196:
[----:B------:R4:W5:Y:S02]  /*2c50*/  DADD R4, |R6|, |R4| ;  /* 0x0000000006047229 */ /* 0x0009640000000604 */
[----:B----4-:R-:W-:Y:S02]  /*2c60*/  LOP3.LUT R6, R3, 0x80000000, R7, 0xb8, !PT ;  /* 0x8000000003067812 */ /* 0x010fe400078eb807 */
[----:B-1-3--:R-:W-:-:S04]  /*2c70*/  DMUL R32, R32, 0.5 ;  /* 0x3fe0000020207828 */ /* 0x00afc80000000000 */
[----:B-----5:R-:W1:-:S06]  /*2c80*/  DSETP.GTU.AND P0, PT, |R4|, +INF , PT ;  /* 0x7ff000000400742a */ /* 0x020e4c0003f0c200 */
[----:B-1----:R-:W-:Y:S02]  /*2c90*/  FSEL R2, R4, R2, P0 ;  /* 0x0000000204027208 */ /* 0x002fe40000000000 */
[----:B------:R-:W-:Y:S01]  /*2ca0*/  FSEL R3, R5, R6, P0 ;  /* 0x0000000605037208 */ /* 0x000fe20000000000 */
[----:B------:R-:W-:Y:S05]  /*2cb0*/  BRA `(.L_x_27199) ;  /* 0x00004b5000007947 */ /* 0x000fea0003800000 */
.L_x_27188:
[----:B------:R-:W0:-:S06]  /*2cc0*/  DMUL R2, R22, R22 ;  /* 0x0000001616027228 */ /* 0x000e0c0000000000 */
[----:B0-----:R-:W0:-:S06]  /*2cd0*/  DFMA R2, R30, R30, R2 ;  /* 0x0000001e1e02722b */ /* 0x001e0c0000000002 */
[----:B0-----:R-:W0:-:S14]  /*2ce0*/  DSETP.GTU.AND P0, PT, R2, c[0x2][0x140], PT ;  /* 0x008050000200762a */ /* 0x001e1c0003f0c000 */
[----:B0-----:R-:W-:Y:S05]  /*2cf0*/  @P0 BRA `(.L_x_27200) ;  /* 0x000008c000000947 */ /* 0x001fea0003800000 */
[----:B------:R-:W0:Y:S01]  /*2d00*/  MUFU.RCP64H R11, R31 ;  /* 0x0000001f000b7308 */ /* 0x000e220000001800 */
[----:B------:R-:W-:Y:S01]  /*2d10*/  IMAD.MOV.U32 R9, RZ, RZ, R3 ;  /* 0x000000ffff097224 */ /* 0x000fe200078e0003 */
[----:B------:R-:W-:Y:S01]  /*2d20*/  BSSY B1, `(.L_x_27201) ;  /* 0x000004a000017945 */ /* 0x000fe20003800000 */
[----:B------:R-:W-:Y:S01]  /*2d30*/  IMAD.MOV.U32 R10, RZ, RZ, 0x1 ;  /* 0x00000001ff0a7424 */ /* 0x000fe200078e00ff */
[----:B------:R-:W-:Y:S01]  /*2d40*/  FSETP.GEU.AND P5, PT, |R23|, 6.5827683646048100446e-37, PT ;  /* 0x036000001700780b */ /* 0x000fe20003fae200 */
[----:B------:R-:W-:Y:S01]  /*2d50*/  IMAD.MOV.U32 R8, RZ, RZ, R2 ;  /* 0x000000ffff087224 */ /* 0x000fe200078e0002 */
[----:B------:R-:W-:Y:S01]  /*2d60*/  ISETP.GT.AND P0, PT, R9, 0xfffff, PT ;  /* 0x000fffff0900780c */ /* 0x000fe20003f04270 */
[----:B------:R-:W-:Y:S02]  /*2d70*/  IMAD.MOV.U32 R0, RZ, RZ, R9 ;  /* 0x000000ffff007224 */ /* 0x000fe400078e0009 */
[----:B------:R-:W-:Y:S02]  /*2d80*/  IMAD.MOV.U32 R18, RZ, RZ, R8 ;  /* 0x000000ffff127224 */ /* 0x000fe400078e0008 */
[----:B------:R-:W-:Y:S01]  /*2d90*/  IMAD.MOV.U32 R20, RZ, RZ, -0x3ff ;  /* 0xfffffc01ff147424 */ /* 0x000fe200078e00ff */
[----:B0-----:R-:W0:-:S07]  /*2da0*/  DFMA R2, -R30, R10, 1 ;  /* 0x3ff000001e02742b */ /* 0x001e0e000000010a */
[----:B------:R-:W-:Y:S01]  /*2db0*/  @!P0 IMAD.MOV.U32 R20, RZ, RZ, -0x435 ;  /* 0xfffffbcbff148424 */ /* 0x000fe200078e00ff */
[----:B------:R-:W-:-:S04]  /*2dc0*/  @!P0 DMUL R8, R8, 1.80143985094819840000e+16 ;  /* 0x4350000008088828 */ /* 0x000fc80000000000 */
[----:B0-----:R-:W0:-:S06]  /*2dd0*/  DFMA R2, R2, R2, R2 ;  /* 0x000000020202722b */ /* 0x001e0c0000000002 */
[----:B0-----:R-:W0:Y:S01]  /*2de0*/  DFMA R2, R10, R2, R10 ;  /* 0x000000020a02722b */ /* 0x001e22000000000a */
[----:B------:R-:W-:Y:S02]  /*2df0*/  @!P0 IMAD.MOV.U32 R0, RZ, RZ, R9 ;  /* 0x000000ffff008224 */ /* 0x000fe400078e0009 */
[----:B------:R-:W-:-:S03]  /*2e00*/  @!P0 IMAD.MOV.U32 R18, RZ, RZ, R8 ;  /* 0x000000ffff128224 */ /* 0x000fc600078e0008 */
[----:B0-----:R-:W0:Y:S01]  /*2e10*/  DFMA R10, -R30, R2, 1 ;  /* 0x3ff000001e0a742b */ /* 0x001e220000000102 */
[----:B------:R-:W-:-:S04]  /*2e20*/  IADD3 R12, R0, -0x1, RZ ;  /* 0xffffffff000c7810 */ /* 0x000fc80007ffe0ff */
[----:B------:R-:W-:Y:S01]  /*2e30*/  ISETP.GE.U32.AND P2, PT, R12, 0x7fefffff, PT ;  /* 0x7fefffff0c00780c */ /* 0x000fe20003f46070 */
[----:B0-----:R-:W0:-:S06]  /*2e40*/  DFMA R2, R2, R10, R2 ;  /* 0x0000000a0202722b */ /* 0x001e0c0000000002 */
[----:B0-----:R-:W0:-:S06]  /*2e50*/  DMUL R12, R22, R2 ;  /* 0x00000002160c7228 */ /* 0x001e0c0000000000 */
[----:B0-----:R-:W0:Y:S01]  /*2e60*/  DFMA R14, -R30, R12, R22 ;  /* 0x0000000c1e0e722b */ /* 0x001e220000000116 */
[----:B------:R-:W-:Y:S01]  /*2e70*/  @P2 IMAD.MOV.U32 R10, RZ, RZ, 0x0 ;  /* 0x00000000ff0a2424 */ /* 0x000fe200078e00ff */
[----:B------:R-:W-:Y:S01]  /*2e80*/  @P2 FSETP.NEU.FTZ.AND P3, PT, R9, RZ, PT ;  /* 0x000000ff0900220b */ /* 0x000fe20003f7d000 */
[----:B------:R-:W-:-:S03]  /*2e90*/  @P2 IMAD.MOV.U32 R11, RZ, RZ, 0x7ff00000 ;  /* 0x7ff00000ff0b2424 */ /* 0x000fc600078e00ff */
[----:B0-----:R-:W0:-:S04]  /*2ea0*/  DFMA R2, R2, R14, R12 ;  /* 0x0000000e0202722b */ /* 0x001e08000000000c */
[----:B------:R0:W1:-:S06]  /*2eb0*/  @P2 DFMA R10, R8, R10, +INF ;  /* 0x7ff00000080a242b */ /* 0x00004c000000000a */
[----:B0-----:R-:W-:-:S04]  /*2ec0*/  FFMA R9, RZ, R31, R3 ;  /* 0x0000001fff097223 */ /* 0x001fc80000000003 */
[----:B-1----:R-:W-:Y:S02]  /*2ed0*/  @P2 FSEL R32, R10, RZ, P3 ;  /* 0x000000ff0a202208 */ /* 0x002fe40001800000 */
[----:B------:R-:W-:Y:S02]  /*2ee0*/  FSETP.GT.AND P4, PT, |R9|, 1.469367938527859385e-39, PT ;  /* 0x001000000900780b */ /* 0x000fe40003f84200 */
[----:B------:R-:W-:Y:S01]  /*2ef0*/  @P2 FSEL R33, R11, -QNAN , P3 ;  /* 0xfff000000b212808 */ /* 0x000fe20001800000 */
[----:B------:R-:W-:Y:S05]  /*2f00*/  @P2 BRA `(.L_x_27202) ;  /* 0x000002b000002947 */ /* 0x000fea0003800000 */
[C---:B------:R-:W-:Y:S01]  /*2f10*/  LOP3.LUT R8, R0.reuse, 0x800fffff, RZ, 0xc0, !PT ;  /* 0x800fffff00087812 */ /* 0x040fe200078ec0ff */
[----:B------:R-:W-:Y:S01]  /*2f20*/  IMAD.MOV.U32 R12, RZ, RZ, RZ ;  /* 0x000000ffff0c7224 */ /* 0x000fe200078e00ff */
[----:B------:R-:W-:Y:S01]  /*2f30*/  LEA.HI R0, R0, R20, RZ, 0xc ;  /* 0x0000001400007211 */ /* 0x000fe200078f60ff */
[----:B------:R-:W-:Y:S01]  /*2f40*/  IMAD.MOV.U32 R19, RZ, RZ, 0x3eb1380b ;  /* 0x3eb1380bff137424 */ /* 0x000fe200078e00ff */
[----:B------:R-:W-:Y:S01]  /*2f50*/  LOP3.LUT R8, R8, 0x3ff00000, RZ, 0xfc, !PT ;  /* 0x3ff0000008087812 */ /* 0x000fe200078efcff */
[----:B------:R-:W-:-:S03]  /*2f60*/  IMAD.MOV.U32 R25, RZ, RZ, 0x43300000 ;  /* 0x43300000ff197424 */ /* 0x000fc600078e00ff */
[----:B------:R-:W-:Y:S01]  /*2f70*/  ISETP.GE.AND P0, PT, R8, 0x3ff6a09f, PT ;  /* 0x3ff6a09f0800780c */ /* 0x000fe20003f06270 */
[----:B------:R-:W-:Y:S02]  /*2f80*/  IMAD.MOV.U32 R9, RZ, RZ, R8 ;  /* 0x000000ffff097224 */ /* 0x000fe400078e0008 */
[----:B------:R-:W-:Y:S02]  /*2f90*/  IMAD.MOV.U32 R8, RZ, RZ, R18 ;  /* 0x000000ffff087224 */ /* 0x000fe400078e0012 */
[----:B------:R-:W-:-:S08]  /*2fa0*/  IMAD.MOV.U32 R18, RZ, RZ, 0x3ae80f1e ;  /* 0x3ae80f1eff127424 */ /* 0x000fd000078e00ff */
[----:B------:R-:W-:Y:S02]  /*2fb0*/  @P0 IADD3 R10, R9, -0x100000, RZ ;  /* 0xfff00000090a0810 */ /* 0x000fe40007ffe0ff */
[----:B------:R-:W-:-:S03]  /*2fc0*/  @P0 IADD3 R0, R0, 0x1, RZ ;  /* 0x0000000100000810 */ /* 0x000fc60007ffe0ff */
        /* <DEDUP_REMOVED lines=30> */
[----:B0-----:R0:W1:-:S06]  /*31b0*/  DADD R32, R32, R8 ;  /* 0x0000000020207229 */ /* 0x00104c0000000008 */
.L_x_27202:
[----:B------:R-:W-:Y:S05]  /*31c0*/  BSYNC B1 ;  /* 0x0000000000017941 */ /* 0x000fea0003800000 */
.L_x_27201:
[----:B------:R-:W-:Y:S01]  /*31d0*/  BSSY B2, `(.L_x_27203) ;  /* 0x0000008000027945 */ /* 0x000fe20003800000 */
[----:B------:R-:W-:Y:S05]  /*31e0*/  @P4 BRA P5, `(.L_x_27204) ;  /* 0x0000006000004947 */ /* 0x000fea0002800000 */
[----:B------:R-:W-:Y:S01]  /*31f0*/  IMAD.MOV.U32 R12, RZ, RZ, R22 ;  /* 0x000000ffff0c7224 */ /* 0x000fe200078e0016 */
[----:B------:R-:W-:Y:S01]  /*3200*/  MOV R0, 0x3250 ;  /* 0x0000325000007802 */ /* 0x000fe20000000f00 */
[----:B------:R-:W-:Y:S02]  /*3210*/  IMAD.MOV.U32 R13, RZ, RZ, R23 ;  /* 0x000000ffff0d7224 */ /* 0x000fe400078e0017 */
[----:B------:R-:W-:Y:S02]  /*3220*/  IMAD.MOV.U32 R2, RZ, RZ, R30 ;  /* 0x000000ffff027224 */ /* 0x000fe400078e001e */
[----:B------:R-:W-:Y:S02]  /*3230*/  IMAD.MOV.U32 R3, RZ, RZ, R31 ;  /* 0x000000ffff037224 */ /* 0x000fe400078e001f */
[----:B01----:R-:W-:Y:S05]  /*3240*/  CALL.REL.NOINC `($__internal_60_$__cuda_sm20_div_rn_f64_full) ;  /* 0x000256d000007944 */ /* 0x003fea0003c00000 */
.L_x_27204:
[----:B------:R-:W-:Y:S05]  /*3250*/  BSYNC B2 ;  /* 0x0000000000027941 */ /* 0x000fea0003800000 */
.L_x_27203:
[----:B------:R-:W2:Y:S01]  /*3260*/  DSETP.NEU.AND P0, PT, R30, RZ, PT ;  /* 0x000000ff1e00722a */ /* 0x000ea20003f0d000 */
[----:B------:R-:W-:-:S13]  /*3270*/  BSSY B1, `(.L_x_27205) ;  /* 0x000002d000017945 */ /* 0x000fda0003800000 */
[----:B--2---:R-:W-:Y:S05]  /*3280*/  @!P0 BRA `(.L_x_27206) ;  /* 0x0000028000008947 */ /* 0x004fea0003800000 */
[----:B0-----:R-:W0:Y:S01]  /*3290*/  DMUL R8, R2, R2 ;  /* 0x0000000202087228 */ /* 0x001e220000000000 */
[----:B------:R-:W-:Y:S01]  /*32a0*/  IMAD.MOV.U32 R10, RZ, RZ, 0x2a25ff7e ;  /* 0x2a25ff7eff0a7424 */ /* 0x000fe200078e00ff */
[----:B------:R-:W-:Y:S01]  /*32b0*/  ISETP.GE.AND P0, PT, R5, RZ, PT ;  /* 0x000000ff0500720c */ /* 0x000fe20003f06270 */
[----:B------:R-:W-:Y:S01]  /*32c0*/  IMAD.MOV.U32 R11, RZ, RZ, 0x3ef53e1d ;  /* 0x3ef53e1dff0b7424 */ /* 0x000fe200078e00ff */
[----:B------:R-:W-:-:S05]  /*32d0*/  DSETP.NEU.AND P2, PT, |R4|, |R6|, PT ;  /* 0x400000060400722a */ /* 0x000fca0003f4d200 */
[----:B0-----:R-:W0:-:S06]  /*32e0*/  DFMA R10, R8, -R10, c[0x2][0xa0] ;  /* 0x00802800080a762b */ /* 0x001e0c000000080a */
        /* <DEDUP_REMOVED lines=17> */
[----:B0-----:R-:W0:-:S06]  /*3400*/  DMUL R10, R8, R10 ;  /* 0x0000000a080a7228 */ /* 0x001e0c0000000000 */
[----:B0-----:R-:W0:-:S06]  /*3410*/  DFMA R10, R10, R2, R2 ;  /* 0x000000020a0a722b */ /* 0x001e0c0000000002 */
[----:B0-----:R-:W0:-:S04]  /*3420*/  DADD R2, -RZ, -R10 ;  /* 0x00000000ff027229 */ /* 0x001e08000000090a */
[----:B------:R-:W2:-:S06]  /*3430*/  DADD R8, -R10, c[0x2][0x138] ;  /* 0x00804e000a087629 */ /* 0x000e8c0000000100 */
[----:B0-----:R-:W-:Y:S02]  /*3440*/  FSEL R2, R10, R2, !P0 ;  /* 0x000000020a027208 */ /* 0x001fe40004000000 */
[----:B------:R-:W-:Y:S02]  /*3450*/  FSEL R3, R11, R3, !P0 ;  /* 0x000000030b037208 */ /* 0x000fe40004000000 */
[----:B--2---:R-:W-:Y:S02]  /*3460*/  FSEL R0, R8, R10, !P0 ;  /* 0x0000000a08007208 */ /* 0x004fe40004000000 */
[----:B------:R-:W-:Y:S02]  /*3470*/  FSEL R8, R9, R11, !P0 ;  /* 0x0000000b09087208 */ /* 0x000fe40004000000 */
[----:B------:R-:W0:-:S10]  /*3480*/  DADD R2, R2, c[0x2][0x130] ;  /* 0x00804c0002027629 */ /* 0x000e140000000000 */
[----:B0-----:R-:W-:Y:S02]  /*3490*/  FSEL R2, R2, R0, !P1 ;  /* 0x0000000002027208 */ /* 0x001fe40004800000 */
[----:B------:R-:W-:Y:S01]  /*34a0*/  FSEL R3, R3, R8, !P1 ;  /* 0x0000000803037208 */ /* 0x000fe20004800000 */
[----:B------:R-:W-:Y:S05]  /*34b0*/  @P2 BRA `(.L_x_27207) ;  /* 0x0000008000002947 */ /* 0x000fea0003800000 */
[----:B------:R-:W-:Y:S02]  /*34c0*/  IMAD.MOV.U32 R2, RZ, RZ, 0x7f3321d2 ;  /* 0x7f3321d2ff027424 */ /* 0x000fe400078e00ff */
[----:B------:R-:W-:-:S03]  /*34d0*/  IMAD.MOV.U32 R0, RZ, RZ, 0x4002d97c ;  /* 0x4002d97cff007424 */ /* 0x000fc600078e00ff */
[----:B------:R-:W-:Y:S02]  /*34e0*/  FSEL R2, R2, 3.37028055040000000000e+12, !P0 ;  /* 0x54442d1802027808 */ /* 0x000fe40004000000 */
[----:B------:R-:W-:Y:S01]  /*34f0*/  FSEL R3, R0, 1.8213495016098022461, !P0 ;  /* 0x3fe921fb00037808 */ /* 0x000fe20004000000 */
[----:B------:R-:W-:Y:S05]  /*3500*/  BRA `(.L_x_27207) ;  /* 0x0000003000007947 */ /* 0x000fea0003800000 */
.L_x_27206:
[----:B------:R-:W-:-:S04]  /*3510*/  ISETP.GE.AND P0, PT, R5, RZ, PT ;  /* 0x000000ff0500720c */ /* 0x000fc80003f06270 */
[----:B------:R-:W-:Y:S02]  /*3520*/  FSEL R2, RZ, 3.37028055040000000000e+12, P0 ;  /* 0x54442d18ff027808 */ /* 0x000fe40000000000 */
[----:B------:R-:W-:Y:S02]  /*3530*/  FSEL R3, RZ, 2.1426990032196044922, P0 ;  /* 0x400921fbff037808 */ /* 0x000fe40000000000 */
.L_x_27207:
[----:B------:R-:W-:Y:S05]  /*3540*/  BSYNC B1 ;  /* 0x0000000000017941 */ /* 0x000fea0003800000 */
.L_x_27205:
[----:B------:R2:W3:Y:S02]  /*3550*/  DADD R4, |R6|, |R4| ;  /* 0x0000000006047229 */ /* 0x0004e40000000604 */
[----:B--2---:R-:W-:Y:S02]  /*3560*/  LOP3.LUT R6, R3, 0x80000000, R7, 0xb8, !PT ;  /* 0x8000000003067812 */ /* 0x004fe400078eb807 */
[----:B-1----:R-:W-:-:S04]  /*3570*/  DMUL R32, R32, 0.5 ;  /* 0x3fe0000020207828 */ /* 0x002fc80000000000 */
[----:B---3--:R-:W1:-:S06]  /*3580*/  DSETP.GTU.AND P0, PT, |R4|, +INF , PT ;  /* 0x7ff000000400742a */ /* 0x008e4c0003f0c200 */
[----:B-1----:R-:W-:Y:S02]  /*3590*/  FSEL R2, R4, R2, P0 ;  /* 0x0000000204027208 */ /* 0x002fe40000000000 */
[----:B------:R-:W-:Y:S01]  /*35a0*/  FSEL R3, R5, R6, P0 ;  /* 0x0000000605037208 */ /* 0x000fe20000000000 */
[----:B------:R-:W-:Y:S05]  /*35b0*/  BRA `(.L_x_27199) ;  /* 0x0000425000007947 */ /* 0x000fea0003800000 */
.L_x_27200:
[----:B------:R-:W-:Y:S01]  /*35c0*/  LOP3.LUT R3, R31, 0xfffffff8, RZ, 0xc0, !PT ;  /* 0xfffffff81f037812 */ /* 0x000fe200078ec0ff */
[----:B------:R-:W-:Y:S01]  /*35d0*/  IMAD.MOV.U32 R2, RZ, RZ, RZ ;  /* 0x000000ffff027224 */ /* 0x000fe200078e00ff */
[----:B------:R-:W-:Y:S01]  /*35e0*/  LOP3.LUT R9, R23, 0xfffffff8, RZ, 0xc0, !PT ;  /* 0xfffffff817097812 */ /* 0x000fe200078ec0ff */
[----:B------:R-:W-:Y:S01]  /*35f0*/  IMAD.MOV.U32 R8, RZ, RZ, RZ ;  /* 0x000000ffff087224 */ /* 0x000fe200078e00ff */
[----:B------:R-:W-:Y:S03]  /*3600*/  BSSY B1, `(.L_x_27208) ;  /* 0x0000063000017945 */ /* 0x000fe60003800000 */
[----:B------:R-:W0:-:S04]  /*3610*/  DADD R30, R30, -R2 ;  /* 0x000000001e1e7229 */ /* 0x000e080000000802 */
[----:B------:R-:W1:-:S04]  /*3620*/  DADD R22, R22, -R8 ;  /* 0x0000000016167229 */ /* 0x000e480000000808 */
[----:B------:R-:W-:-:S04]  /*3630*/  DMUL R14, R2, R2 ;  /* 0x00000002020e7228 */ /* 0x000fc80000000000 */
[----:B------:R0:W2:Y:S02]  /*3640*/  DADD R10, R2, R2 ;  /* 0x00000000020a7229 */ /* 0x0000a40000000002 */
[----:B0-----:R-:W-:Y:S02]  /*3650*/  LOP3.LUT R3, R31, 0xfffffff8, RZ, 0xc0, !PT ;  /* 0xfffffff81f037812 */ /* 0x001fe400078ec0ff */
[----:B------:R-:W-:-:S04]  /*3660*/  DMUL R18, R8, R8 ;  /* 0x0000000808127228 */ /* 0x000fc80000000000 */
[----:B------:R1:W0:Y:S02]  /*3670*/  DADD R12, R8, R8 ;  /* 0x00000000080c7229 */ /* 0x0002240000000008 */
[----:B-1----:R-:W-:Y:S02]  /*3680*/  LOP3.LUT R9, R23, 0xfffffff8, RZ, 0xc0, !PT ;  /* 0xfffffff817097812 */ /* 0x002fe400078ec0ff */
[----:B------:R-:W1:-:S04]  /*3690*/  DADD R30, R30, -R2 ;  /* 0x000000001e1e7229 */ /* 0x000e480000000802 */
[----:B------:R-:W3:-:S04]  /*36a0*/  DADD R22, R22, -R8 ;  /* 0x0000000016167229 */ /* 0x000ec80000000808 */
[----:B--2---:R-:W-:-:S04]  /*36b0*/  DMUL R20, R2, R10 ;  /* 0x0000000a02147228 */ /* 0x004fc80000000000 */
[----:B------:R-:W-:-:S04]  /*36c0*/  DMUL R26, R2, R2 ;  /* 0x00000002021a7228 */ /* 0x000fc80000000000 */
[----:B0-----:R-:W-:-:S04]  /*36d0*/  DMUL R24, R8, R12 ;  /* 0x0000000c08187228 */ /* 0x001fc80000000000 */
[----:B------:R-:W-:-:S04]  /*36e0*/  DMUL R28, R8, R8 ;  /* 0x00000008081c7228 */ /* 0x000fc80000000000 */
[----:B------:R-:W0:-:S04]  /*36f0*/  DADD R2, R2, R2 ;  /* 0x0000000002027229 */ /* 0x000e080000000002 */
[----:B------:R-:W2:-:S04]  /*3700*/  DADD R8, R8, R8 ;  /* 0x0000000008087229 */ /* 0x000e880000000008 */
[----:B-1----:R1:W4:-:S04]  /*3710*/  DMUL R10, R30, R10 ;  /* 0x0000000a1e0a7228 */ /* 0x0023080000000000 */
[----:B---3--:R1:W3:-:S04]  /*3720*/  DMUL R12, R22, R12 ;  /* 0x0000000c160c7228 */ /* 0x0082c80000000000 */
[----:B0-----:R1:W0:-:S04]  /*3730*/  DMUL R2, R30, R2 ;  /* 0x000000021e027228 */ /* 0x0012080000000000 */
[----:B--2---:R1:W2:-:S04]  /*3740*/  DMUL R8, R22, R8 ;  /* 0x0000000816087228 */ /* 0x0042880000000000 */
[----:B------:R-:W0:-:S04]  /*3750*/  DMUL R30, R30, R30 ;  /* 0x0000001e1e1e7228 */ /* 0x000e080000000000 */
[----:B-1234-:R-:W0:-:S04]  /*3760*/  DMUL R22, R22, R22 ;  /* 0x0000001616167228 */ /* 0x01ee080000000000 */
.L_x_27209:
[----:B------:R-:W1:-:S06]  /*3770*/  DSETP.GEU.AND P4, PT, R14, R18, PT ;  /* 0x000000120e00722a */ /* 0x000e4c0003f8e000 */
[----:B-1----:R-:W-:Y:S02]  /*3780*/  FSEL R32, R14, R18, !P4 ;  /* 0x000000120e207208 */ /* 0x002fe40006000000 */
[----:B------:R-:W-:Y:S02]  /*3790*/  FSEL R33, R15, R19, !P4 ;  /* 0x000000130f217208 */ /* 0x000fe40006000000 */
[----:B------:R-:W-:Y:S02]  /*37a0*/  FSEL R47, R19, R15, !P4 ;  /* 0x0000000f132f7208 */ /* 0x000fe40006000000 */
[----:B------:R-:W-:Y:S02]  /*37b0*/  FSEL R46, R18, R14, !P4 ;  /* 0x0000000e122e7208 */ /* 0x000fe40006000000 */
[----:B------:R-:W1:-:S04]  /*37c0*/  DSETP.GEU.AND P6, PT, R32, R20, PT ;  /* 0x000000142000722a */ /* 0x000e480003fce000 */
[----:B------:R-:W2:Y:S02]  /*37d0*/  DSETP.LT.OR P0, PT, R32, R20, !P4 ;  /* 0x000000142000722a */ /* 0x000ea40006701400 */
[----:B-1----:R-:W-:Y:S02]  /*37e0*/  FSEL R34, R32, R20, !P6 ;  /* 0x0000001420227208 */ /* 0x002fe40007000000 */
[----:B------:R-:W-:Y:S02]  /*37f0*/  FSEL R35, R33, R21, !P6 ;  /* 0x0000001521237208 */ /* 0x000fe40007000000 */
[----:B------:R-:W-:Y:S02]  /*3800*/  FSEL R44, R20, R32, !P6 ;  /* 0x00000020142c7208 */ /* 0x000fe40007000000 */
[----:B------:R-:W-:Y:S02]  /*3810*/  FSEL R45, R21, R33, !P6 ;  /* 0x00000021152d7208 */ /* 0x000fe40007000000 */
[----:B------:R-:W1:-:S04]  /*3820*/  DSETP.GEU.AND P1, PT, R34, R24, PT ;  /* 0x000000182200722a */ /* 0x000e480003f2e000 */
[----:B--2---:R2:W3:Y:S02]  /*3830*/  DSETP.LT.OR P0, PT, R34, R24, P0 ;  /* 0x000000182200722a */ /* 0x0044e40000701400 */
[----:B-1----:R-:W-:Y:S02]  /*3840*/  FSEL R36, R34, R24, !P1 ;  /* 0x0000001822247208 */ /* 0x002fe40004800000 */
[----:B------:R-:W-:Y:S02]  /*3850*/  FSEL R37, R35, R25, !P1 ;  /* 0x0000001923257208 */ /* 0x000fe40004800000 */
[----:B--2---:R-:W-:Y:S02]  /*3860*/  FSEL R34, R24, R34, !P1 ;  /* 0x0000002218227208 */ /* 0x004fe40004800000 */
[----:B------:R-:W-:Y:S02]  /*3870*/  FSEL R35, R25, R35, !P1 ;  /* 0x0000002319237208 */ /* 0x000fe40004800000 */
[----:B------:R-:W1:-:S04]  /*3880*/  DSETP.GEU.AND P5, PT, R36, R26, PT ;  /* 0x0000001a2400722a */ /* 0x000e480003fae000 */
[----:B---3--:R-:W2:Y:S02]  /*3890*/  DSETP.LT.OR P0, PT, R36, R26, P0 ;  /* 0x0000001a2400722a */ /* 0x008ea40000701400 */
[----:B-1----:R-:W-:Y:S02]  /*38a0*/  FSEL R38, R36, R26, !P5 ;  /* 0x0000001a24267208 */ /* 0x002fe40006800000 */
[----:B------:R-:W-:Y:S02]  /*38b0*/  FSEL R39, R37, R27, !P5 ;  /* 0x0000001b25277208 */ /* 0x000fe40006800000 */
[----:B------:R-:W-:Y:S02]  /*38c0*/  FSEL R24, R26, R36, !P5 ;  /* 0x000000241a187208 */ /* 0x000fe40006800000 */
[----:B------:R-:W-:Y:S02]  /*38d0*/  FSEL R25, R27, R37, !P5 ;  /* 0x000000251b197208 */ /* 0x000fe40006800000 */
[----:B------:R-:W1:-:S04]  /*38e0*/  DSETP.GEU.AND P2, PT, R38, R28, PT ;  /* 0x0000001c2600722a */ /* 0x000e480003f4e000 */
[----:B--2---:R-:W2:Y:S02]  /*38f0*/  DSETP.LT.OR P0, PT, R38, R28, P0 ;  /* 0x0000001c2600722a */ /* 0x004ea40000701400 */
        /* <DEDUP_REMOVED lines=14> */
[----:B------:R-:W-:Y:S02]  /*39e0*/  FSEL R0, R12, R42, !P4 ;  /* 0x0000002a0c007208 */ /* 0x000fe40006000000 */
[----:B--2---:R-:W-:Y:S02]  /*39f0*/  FSEL R42, R13, R43, !P4 ;  /* 0x0000002b0d2a7208 */ /* 0x004fe40006000000 */
[----:B0-----:R-:W0:-:S04]  /*3a00*/  DSETP.GEU.AND P6, PT, R14, R2, PT ;  /* 0x000000020e00722a */ /* 0x001e080003fce000 */
[----:B---3--:R1:W2:Y:S02]  /*3a10*/  DSETP.LT.OR P0, PT, R14, R2, P0 ;  /* 0x000000020e00722a */ /* 0x0082a40000701400 */
[----:B0-----:R-:W-:Y:S02]  /*3a20*/  FSEL R18, R14, R2, !P6 ;  /* 0x000000020e127208 */ /* 0x001fe40007000000 */
[----:B------:R-:W-:Y:S02]  /*3a30*/  FSEL R19, R15, R3, !P6 ;  /* 0x000000030f137208 */ /* 0x000fe40007000000 */
[----:B------:R-:W-:Y:S01]  /*3a40*/  FSEL R12, R2, R14, !P6 ;  /* 0x0000000e020c7208 */ /* 0x000fe20007000000 */
[----:B-1----:R-:W-:Y:S01]  /*3a50*/  IMAD.MOV.U32 R14, RZ, RZ, R46 ;  /* 0x000000ffff0e7224 */ /* 0x002fe200078e002e */
[----:B------:R-:W-:Y:S01]  /*3a60*/  FSEL R13, R3, R15, !P6 ;  /* 0x0000000f030d7208 */ /* 0x000fe20007000000 */
[----:B------:R-:W-:Y:S01]  /*3a70*/  IMAD.MOV.U32 R15, RZ, RZ, R47 ;  /* 0x000000ffff0f7224 */ /* 0x000fe200078e002f */
[----:B------:R-:W0:-:S04]  /*3a80*/  DSETP.GEU.AND P1, PT, R18, R8, PT ;  /* 0x000000081200722a */ /* 0x000e080003f2e000 */
[----:B--2---:R1:W2:Y:S02]  /*3a90*/  DSETP.LT.OR P0, PT, R18, R8, P0 ;  /* 0x000000081200722a */ /* 0x0042a40000701400 */
        /* <DEDUP_REMOVED lines=14> */
[----:B--2---:R-:W-:-:S04]  /*3b80*/  DSETP.LT.OR P0, PT, R10, R22, P0 ;  /* 0x000000160a00722a */ /* 0x004fc80000701400 */
[----:B------:R-:W0:-:S06]  /*3b90*/  DSETP.GEU.AND P2, PT, R10, R22, PT ;  /* 0x000000160a00722a */ /* 0x000e0c0003f4e000 */
[----:B0-----:R-:W-:Y:S02]  /*3ba0*/  FSEL R32, R10, R22, !P2 ;  /* 0x000000160a207208 */ /* 0x001fe40005000000 */
[----:B------:R-:W-:Y:S02]  /*3bb0*/  FSEL R33, R11, R23, !P2 ;  /* 0x000000170b217208 */ /* 0x000fe40005000000 */
[----:B------:R-:W-:Y:S01]  /*3bc0*/  FSEL R30, R22, R10, !P2 ;  /* 0x0000000a161e7208 */ /* 0x000fe20005000000 */
[----:B------:R-:W-:Y:S01]  /*3bd0*/  IMAD.MOV.U32 R10, RZ, RZ, R0 ;  /* 0x000000ffff0a7224 */ /* 0x000fe200078e0000 */
[----:B------:R-:W-:Y:S01]  /*3be0*/  FSEL R31, R23, R11, !P2 ;  /* 0x0000000b171f7208 */ /* 0x000fe20005000000 */
[----:B------:R-:W-:Y:S02]  /*3bf0*/  IMAD.MOV.U32 R11, RZ, RZ, R42 ;  /* 0x000000ffff0b7224 */ /* 0x000fe400078e002a */
[----:B------:R-:W-:Y:S02]  /*3c00*/  IMAD.MOV.U32 R22, RZ, RZ, R32 ;  /* 0x000000ffff167224 */ /* 0x000fe400078e0020 */
[----:B------:R-:W-:Y:S01]  /*3c10*/  IMAD.MOV.U32 R23, RZ, RZ, R33 ;  /* 0x000000ffff177224 */ /* 0x000fe200078e0021 */
[----:B------:R-:W-:Y:S05]  /*3c20*/  @P0 BRA `(.L_x_27209) ;  /* 0xfffffb4000000947 */ /* 0x000fea000383ffff */
[----:B------:R-:W-:Y:S05]  /*3c30*/  BSYNC B1 ;  /* 0x0000000000017941 */ /* 0x000fea0003800000 */
.L_x_27208:
[----:B------:R-:W0:Y:S01]  /*3c40*/  DADD R14, R14, -1 ;  /* 0xbff000000e0e7429 */ /* 0x000e220000000000 */
[----:B------:R-:W-:Y:S05]  /*3c50*/  BSSY B2, `(.L_x_27210) ;  /* 0x0000076000027945 */ /* 0x000fea0003800000 */
[----:B0-----:R-:W0:-:S06]  /*3c60*/  DADD R14, R18, R14 ;  /* 0x00000000120e7229 */ /* 0x001e0c000000000e */
        /* <DEDUP_REMOVED lines=9> */
[----:B0-----:R-:W0:-:S10]  /*3d00*/  DADD R22, R32, R14 ;  /* 0x0000000020167229 */ /* 0x001e14000000000e */
        /* <DEDUP_REMOVED lines=68> */
.L_x_27211:
        /* <DEDUP_REMOVED lines=22> */
.L_x_27214:
[----:B------:R-:W-:Y:S05]  /*42b0*/  BSYNC B3 ;  /* 0x0000000000037941 */ /* 0x000fea0003800000 */
.L_x_27213:
        /* <DEDUP_REMOVED lines=15> */
.L_x_27212:
[----:B------:R-:W-:Y:S05]  /*43b0*/  BSYNC B2 ;  /* 0x0000000000027941 */ /* 0x000fea0003800000 */
.L_x_27210:
[----:B------:R-:W-:Y:S01]  /*43c0*/  DADD R10, -RZ, |R4| ;  /* 0x00000000ff0a7229 */ /* 0x000fe20000000504 */
[----:B0-----:R-:W-:Y:S01]  /*43d0*/  IMAD.MOV.U32 R2, RZ, RZ, 0x1 ;  /* 0x00000001ff027424 */ /* 0x001fe200078e00ff */
[----:B------:R-:W-:Y:S02]  /*43e0*/  BSSY B2, `(.L_x_27215) ;  /* 0x000001b000027945 */ /* 0x000fe40003800000 */
[----:B-1----:R-:W-:-:S04]  /*43f0*/  DADD R14, -RZ, |R6| ;  /* 0x00000000ff0e7229 */ /* 0x002fc80000000506 */
[----:B------:R-:W0:-:S04]  /*4400*/  DSETP.GEU.AND P0, PT, |R4|, |R6|, PT ;  /* 0x400000060400722a */ /* 0x000e080003f0e200 */
[----:B---3--:R-:W-:Y:S02]  /*4410*/  DMUL R32, R12, 0.5 ;  /* 0x3fe000000c207828 */ /* 0x008fe40000000000 */
[----:B0-2---:R-:W-:Y:S02]  /*4420*/  FSEL R23, R15, R11, !P0 ;  /* 0x0000000b0f177208 */ /* 0x005fe40004000000 */
[----:B------:R-:W-:Y:S02]  /*4430*/  FSEL R22, R14, R10, !P0 ;  /* 0x0000000a0e167208 */ /* 0x000fe40004000000 */
[----:B------:R-:W0:Y:S01]  /*4440*/  MUFU.RCP64H R3, R23 ;  /* 0x0000001700037308 */ /* 0x000e220000001800 */
[----:B------:R-:W-:Y:S02]  /*4450*/  FSEL R15, R11, R15, !P0 ;  /* 0x0000000f0b0f7208 */ /* 0x000fe40004000000 */
[----:B------:R-:W-:Y:S02]  /*4460*/  FSEL R14, R10, R14, !P0 ;  /* 0x0000000e0a0e7208 */ /* 0x000fe40004000000 */
[----:B------:R-:W-:Y:S01]  /*4470*/  FSETP.GEU.AND P1, PT, |R15|, 6.5827683646048100446e-37, PT ;  /* 0x036000000f00780b */ /* 0x000fe20003f2e200 */
        /* <DEDUP_REMOVED lines=17> */
.L_x_27216:
[----:B------:R-:W-:Y:S05]  /*4590*/  BSYNC B2 ;  /* 0x0000000000027941 */ /* 0x000fea0003800000 */
.L_x_27215:
[----:B------:R-:W2:Y:S01]  /*45a0*/  DSETP.NEU.AND P0, PT, R22, RZ, PT ;  /* 0x000000ff1600722a */ /* 0x000ea20003f0d000 */
[----:B------:R-:W-:-:S13]  /*45b0*/  BSSY B1, `(.L_x_27217) ;  /* 0x000002e000017945 */ /* 0x000fda0003800000 */
[----:B--2---:R-:W-:Y:S05]  /*45c0*/  @!P0 BRA `(.L_x_27218) ;  /* 0x0000029000008947 */ /* 0x004fea0003800000 */
[----:B------:R-:W2:Y:S01]  /*45d0*/  DMUL R8, R2, R2 ;  /* 0x0000000202087228 */ /* 0x000ea20000000000 */
[----:B------:R-:W-:Y:S01]  /*45e0*/  IMAD.MOV.U32 R10, RZ, RZ, 0x2a25ff7e ;  /* 0x2a25ff7eff0a7424 */ /* 0x000fe200078e00ff */
[----:B------:R-:W-:Y:S01]  /*45f0*/  ISETP.GE.AND P1, PT, R5, RZ, PT ;  /* 0x000000ff0500720c */ /* 0x000fe20003f26270 */
[----:B------:R-:W-:Y:S01]  /*4600*/  IMAD.MOV.U32 R11, RZ, RZ, 0x3ef53e1d ;  /* 0x3ef53e1dff0b7424 */ /* 0x000fe200078e00ff */
[----:B------:R-:W-:-:S04]  /*4610*/  DSETP.NEU.AND P2, PT, |R4|, |R6|, PT ;  /* 0x400000060400722a */ /* 0x000fc80003f4d200 */
[----:B------:R-:W-:-:S04]  /*4620*/  DSETP.GEU.AND P0, PT, |R4|, |R6|, PT ;  /* 0x400000060400722a */ /* 0x000fc80003f0e200 */
[----:B--2---:R-:W2:-:S06]  /*4630*/  DFMA R10, R8, -R10, c[0x2][0xa0] ;  /* 0x00802800080a762b */ /* 0x004e8c000000080a */
[----:B--2---:R-:W2:-:S06]  /*4640*/  DFMA R10, R8, R10, c[0x2][0xa8] ;  /* 0x00802a00080a762b */ /* 0x004e8c000000000a */
        /* <DEDUP_REMOVED lines=17> */
[----:B--2---:R-:W2:-:S06]  /*4760*/  DFMA R10, R10, R2, R2 ;  /* 0x000000020a0a722b */ /* 0x004e8c0000000002 */
[----:B--2---:R-:W2:-:S04]  /*4770*/  DADD R2, -RZ, -R10 ;  /* 0x00000000ff027229 */ /* 0x004e88000000090a */
[----:B------:R-:W3:-:S06]  /*4780*/  DADD R8, -R10, c[0x2][0x138] ;  /* 0x00804e000a087629 */ /* 0x000ecc0000000100 */
[----:B--2---:R-:W-:Y:S02]  /*4790*/  FSEL R2, R10, R2, !P1 ;  /* 0x000000020a027208 */ /* 0x004fe40004800000 */
[----:B------:R-:W-:Y:S02]  /*47a0*/  FSEL R3, R11, R3, !P1 ;  /* 0x000000030b037208 */ /* 0x000fe40004800000 */
[----:B---3--:R-:W-:Y:S02]  /*47b0*/  FSEL R0, R8, R10, !P1 ;  /* 0x0000000a08007208 */ /* 0x008fe40004800000 */
[----:B------:R-:W-:Y:S02]  /*47c0*/  FSEL R8, R9, R11, !P1 ;  /* 0x0000000b09087208 */ /* 0x000fe40004800000 */
[----:B------:R-:W2:-:S10]  /*47d0*/  DADD R2, R2, c[0x2][0x130] ;  /* 0x00804c0002027629 */ /* 0x000e940000000000 */
[----:B--2---:R-:W-:Y:S02]  /*47e0*/  FSEL R2, R2, R0, !P0 ;  /* 0x0000000002027208 */ /* 0x004fe40004000000 */
[----:B------:R-:W-:Y:S01]  /*47f0*/  FSEL R3, R3, R8, !P0 ;  /* 0x0000000803037208 */ /* 0x000fe20004000000 */
[----:B------:R-:W-:Y:S05]  /*4800*/  @P2 BRA `(.L_x_27219) ;  /* 0x0000008000002947 */ /* 0x000fea0003800000 */
[----:B------:R-:W-:Y:S02]  /*4810*/  IMAD.MOV.U32 R2, RZ, RZ, 0x7f3321d2 ;  /* 0x7f3321d2ff027424 */ /* 0x000fe400078e00ff */
[----:B------:R-:W-:-:S03]  /*4820*/  IMAD.MOV.U32 R0, RZ, RZ, 0x4002d97c ;  /* 0x4002d97cff007424 */ /* 0x000fc600078e00ff */
[----:B------:R-:W-:Y:S02]  /*4830*/  FSEL R2, R2, 3.37028055040000000000e+12, !P1 ;  /* 0x54442d1802027808 */ /* 0x000fe40004800000 */
[----:B------:R-:W-:Y:S01]  /*4840*/  FSEL R3, R0, 1.8213495016098022461, !P1 ;  /* 0x3fe921fb00037808 */ /* 0x000fe20004800000 */
[----:B------:R-:W-:Y:S05]  /*4850*/  BRA `(.L_x_27219) ;  /* 0x0000003000007947 */ /* 0x000fea0003800000 */
.L_x_27218:
[----:B------:R-:W-:-:S04]  /*4860*/  ISETP.GE.AND P0, PT, R5, RZ, PT ;  /* 0x000000ff0500720c */ /* 0x000fc80003f06270 */
[----:B------:R-:W-:Y:S02]  /*4870*/  FSEL R2, RZ, 3.37028055040000000000e+12, P0 ;  /* 0x54442d18ff027808 */ /* 0x000fe40000000000 */
[----:B------:R-:W-:Y:S02]  /*4880*/  FSEL R3, RZ, 2.1426990032196044922, P0 ;  /* 0x400921fbff037808 */ /* 0x000fe40000000000 */
.L_x_27219:
[----:B------:R-:W-:Y:S05]  /*4890*/  BSYNC B1 ;  /* 0x0000000000017941 */ /* 0x000fea0003800000 */
.L_x_27217:
[----:B------:R2:W3:Y:S02]  /*48a0*/  DADD R4, |R6|, |R4| ;  /* 0x0000000006047229 */ /* 0x0004e40000000604 */
[----:B--2---:R-:W-:-:S04]  /*48b0*/  LOP3.LUT R6, R3, 0x80000000, R7, 0xb8, !PT ;  /* 0x8000000003067812 */ /* 0x004fc800078eb807 */
[----:B---3--:R-:W2:-:S06]  /*48c0*/  DSETP.GTU.AND P0, PT, |R4|, +INF , PT ;  /* 0x7ff000000400742a */ /* 0x008e8c0003f0c200 */
[----:B--2---:R-:W-:Y:S02]  /*48d0*/  FSEL R2, R4, R2, P0 ;  /* 0x0000000204027208 */ /* 0x004fe40000000000 */
[----:B------:R-:W-:Y:S01]  /*48e0*/  FSEL R3, R5, R6, P0 ;  /* 0x0000000605037208 */ /* 0x000fe20000000000 */
[----:B------:R-:W-:Y:S05]  /*48f0*/  BRA `(.L_x_27199) ;  /* 0x00002f1000007947 */ /* 0x000fea0003800000 */
.L_x_27187:
[CC--:B------:R-:W-:Y:S01]  /*4900*/  ISETP.GT.U32.AND P2, PT, R2.reuse, R14.reuse, PT ;  /* 0x0000000e0200720c */ /* 0x0c0fe20003f44070 */
[----:B------:R-:W-:Y:S01]  /*4910*/  IMAD.MOV.U32 R10, RZ, RZ, c[0x2][0x14c] ;  /* 0x00805300ff0a7624 */ /* 0x000fe200078e00ff */
[----:B------:R-:W-:Y:S01]  /*4920*/  ISETP.LT.U32.AND P0, PT, R2, R14, PT ;  /* 0x0000000e0200720c */ /* 0x000fe20003f01070 */
[----:B------:R-:W-:Y:S01]  /*4930*/  IMAD.MOV.U32 R20, RZ, RZ, 0x0 ;  /* 0x00000000ff147424 */ /* 0x000fe200078e00ff */
[CC--:B------:R-:W-:Y:S01]  /*4940*/  ISETP.GT.U32.AND.EX P2, PT, R3.reuse, R15.reuse, PT, P2 ;  /* 0x0000000f0300720c */ /* 0x0c0fe20003f44120 */
[----:B------:R-:W-:Y:S01]  /*4950*/  IMAD.MOV.U32 R21, RZ, RZ, 0x3fd80000 ;  /* 0x3fd80000ff157424 */ /* 0x000fe200078e00ff */
[CC--:B------:R-:W-:Y:S01]  /*4960*/  ISETP.LT.U32.AND.EX P0, PT, R3.reuse, R15.reuse, PT, P0 ;  /* 0x0000000f0300720c */ /* 0x0c0fe20003f01100 */
[----:B------:R-:W-:Y:S01]  /*4970*/  BSSY B1, `(.L_x_27220) ;  /* 0x000006b000017945 */ /* 0x000fe20003800000 */
[----:B------:R-:W-:-:S02]  /*4980*/  SEL R19, R3, R15, P2 ;  /* 0x0000000f03137207 */ /* 0x000fc40001000000 */
[CC--:B------:R-:W-:Y:S02]  /*4990*/  SEL R25, R2.reuse, R14.reuse, P0 ;  /* 0x0000000e02197207 */ /* 0x0c0fe40000000000 */
[----:B------:R-:W-:Y:S02]  /*49a0*/  SEL R24, R3, R15, P0 ;  /* 0x0000000f03187207 */ /* 0x000fe40000000000 */
[----:B------:R-:W-:Y:S02]  /*49b0*/  LOP3.LUT R0, R19, 0xffc00000, RZ, 0xc0, !PT ;  /* 0xffc0000013007812 */ /* 0x000fe400078ec0ff */
[----:B------:R-:W-:Y:S01]  /*49c0*/  SEL R18, R2, R14, P2 ;  /* 0x0000000e02127207 */ /* 0x000fe20001000000 */
[----:B------:R-:W-:Y:S01]  /*49d0*/  IMAD.MOV.U32 R14, RZ, RZ, R25 ;  /* 0x000000ffff0e7224 */ /* 0x000fe200078e0019 */
[----:B------:R-:W-:Y:S01]  /*49e0*/  IADD3 R3, -R0, 0x7fd00000, RZ ;  /* 0x7fd0000000037810 */ /* 0x000fe20007ffe1ff */
[----:B------:R-:W-:Y:S01]  /*49f0*/  IMAD.MOV.U32 R15, RZ, RZ, R24 ;  /* 0x000000ffff0f7224 */ /* 0x000fe200078e0018 */
[----:B------:R-:W-:Y:S01]  /*4a00*/  ISETP.GE.U32.AND P3, PT, R24, 0x7ff00000, PT ;  /* 0x7ff000001800780c */ /* 0x000fe20003f66070 */
[----:B------:R-:W-:Y:S01]  /*4a10*/  IMAD.MOV.U32 R2, RZ, RZ, RZ ;  /* 0x000000ffff027224 */ /* 0x000fe200078e00ff */
[----:B------:R-:W-:-:S05]  /*4a20*/  FSETP.GEU.AND P5, PT, |R23|, 6.5827683646048100446e-37, PT ;  /* 0x036000001700780b */ /* 0x000fca0003fae200 */
[----:B------:R-:W0:-:S04]  /*4a30*/  DMUL R8, R2, R14 ;  /* 0x0000000e02087228 */ /* 0x000e080000000000 */
[----:B------:R-:W-:-:S04]  /*4a40*/  DMUL R2, R2, R18 ;  /* 0x0000001202027228 */ /* 0x000fc80000000000 */
[----:B0-----:R-:W0:-:S06]  /*4a50*/  DMUL R8, R8, R8 ;  /* 0x0000000808087228 */ /* 0x001e0c0000000000 */
[----:B0-----:R-:W0:-:S06]  /*4a60*/  DFMA R8, R2, R2, R8 ;  /* 0x000000020208722b */ /* 0x001e0c0000000008 */
[----:B0-----:R-:W0:-:S04]  /*4a70*/  DSETP.MIN.AND P0, P2, R8, c[0x2][0x148], PT ;  /* 0x008052000800762a */ /* 0x001e080003a00000 */
[----:B------:R-:W-:-:S05]  /*4a80*/  IMAD.MOV.U32 R2, RZ, RZ, R9 ;  /* 0x000000ffff027224 */ /* 0x000fca00078e0009 */
[----:B0-----:R-:W-:Y:S01]  /*4a90*/  FSEL R3, R2, c[0x2][0x14c], P0 ;  /* 0x0080530002037a08 */ /* 0x001fe20000000000 */
[----:B------:R-:W-:-:S04]  /*4aa0*/  IMAD.MOV.U32 R2, RZ, RZ, R8 ;  /* 0x000000ffff027224 */ /* 0x000fc800078e0008 */
[----:B------:R-:W-:Y:S01]  /*4ab0*/  @P2 LOP3.LUT R3, R10, 0x80000, RZ, 0xfc, !PT ;  /* 0x000800000a032812 */ /* 0x000fe200078efcff */
[----:B------:R-:W-:Y:S01]  /*4ac0*/  IMAD.MOV.U32 R10, RZ, RZ, RZ ;  /* 0x000000ffff0a7224 */ /* 0x000fe200078e00ff */
[----:B------:R-:W-:Y:S01]  /*4ad0*/  SEL R2, R2, c[0x2][0x148], P0 ;  /* 0x0080520002027a07 */ /* 0x000fe20000000000 */
[----:B------:R-:W-:Y:S01]  /*4ae0*/  DSETP.NEU.AND P2, PT, R14, RZ, PT ;  /* 0x000000ff0e00722a */ /* 0x000fe20003f4d000 */
[----:B------:R-:W0:Y:S03]  /*4af0*/  MUFU.RSQ64H R11, R3 ;  /* 0x00000003000b7308 */ /* 0x000e260000001c00 */
[----:B0-----:R-:W0:-:S06]  /*4b00*/  DMUL R12, R10, R10 ;  /* 0x0000000a0a0c7228 */ /* 0x001e0c0000000000 */
[----:B0-----:R-:W0:-:S06]  /*4b10*/  DFMA R12, R2, -R12, 1 ;  /* 0x3ff00000020c742b */ /* 0x001e0c000000080c */
[----:B0-----:R-:W-:-:S04]  /*4b20*/  DFMA R2, R12, R20, 0.5 ;  /* 0x3fe000000c02742b */ /* 0x001fc80000000014 */
[----:B------:R-:W0:-:S06]  /*4b30*/  DMUL R12, R10, R12 ;  /* 0x0000000c0a0c7228 */ /* 0x000e0c0000000000 */
[----:B0-----:R0:W1:Y:S02]  /*4b40*/  DFMA R2, R2, R12, R10 ;  /* 0x0000000c0202722b */ /* 0x001064000000000a */
[----:B0-----:R-:W-:-:S04]  /*4b50*/  LOP3.LUT R11, R0, 0x100000, RZ, 0xfc, !PT ;  /* 0x00100000000b7812 */ /* 0x001fc800078efcff */
[----:B-1----:R0:W1:Y:S02]  /*4b60*/  DMUL R2, R8, R2 ;  /* 0x0000000208027228 */ /* 0x0020640000000000 */
[----:B0-----:R-:W0:Y:S01]  /*4b70*/  MUFU.RCP64H R9, R31 ;  /* 0x0000001f00097308 */ /* 0x001e220000001800 */
[----:B------:R-:W-:-:S03]  /*4b80*/  IMAD.MOV.U32 R8, RZ, RZ, 0x1 ;  /* 0x00000001ff087424 */ /* 0x000fc600078e00ff */
[----:B-1----:R-:W1:-:S10]  /*4b90*/  DMUL R2, R2, R10 ;  /* 0x0000000a02027228 */ /* 0x002e540000000000 */
[----:B-1----:R-:W-:Y:S01]  /*4ba0*/  @!P3 FSEL R24, R19, R3, !P2 ;  /* 0x000000031318b208 */ /* 0x002fe20005000000 */
[----:B0-----:R-:W0:Y:S01]  /*4bb0*/  DFMA R10, -R30, R8, 1 ;  /* 0x3ff000001e0a742b */ /* 0x001e220000000108 */
[----:B------:R-:W-:Y:S02]  /*4bc0*/  @!P3 FSEL R25, R18, R2, !P2 ;  /* 0x000000021219b208 */ /* 0x000fe40005000000 */
[----:B------:R-:W-:-:S03]  /*4bd0*/  ISETP.GT.AND P0, PT, R24, 0xfffff, PT ;  /* 0x000fffff1800780c */ /* 0x000fc60003f04270 */
[----:B0-----:R-:W0:-:S06]  /*4be0*/  DFMA R10, R10, R10, R10 ;  /* 0x0000000a0a0a722b */ /* 0x001e0c000000000a */
[----:B0-----:R0:W1:Y:S02]  /*4bf0*/  DFMA R10, R8, R10, R8 ;  /* 0x0000000a080a722b */ /* 0x0010640000000008 */
[----:B0-----:R-:W-:Y:S02]  /*4c00*/  IMAD.MOV.U32 R8, RZ, RZ, R25 ;  /* 0x000000ffff087224 */ /* 0x001fe400078e0019 */
[----:B------:R-:W-:Y:S02]  /*4c10*/  IMAD.MOV.U32 R9, RZ, RZ, R24 ;  /* 0x000000ffff097224 */ /* 0x000fe400078e0018 */
[----:B-1----:R-:W0:-:S04]  /*4c20*/  DFMA R2, -R30, R10, 1 ;  /* 0x3ff000001e02742b */ /* 0x002e08000000010a */
[----:B------:R-:W1:-:S04]  /*4c30*/  @!P0 DMUL R8, R8, 1.80143985094819840000e+16 ;  /* 0x4350000008088828 */ /* 0x000e480000000000 */
[----:B0-----:R-:W0:-:S06]  /*4c40*/  DFMA R2, R10, R2, R10 ;  /* 0x000000020a02722b */ /* 0x001e0c000000000a */
[----:B-1----:R-:W-:Y:S01]  /*4c50*/  @!P0 IMAD.MOV.U32 R24, RZ, RZ, R9 ;  /* 0x000000ffff188224 */ /* 0x002fe200078e0009 */
[----:B0-----:R-:W0:Y:S01]  /*4c60*/  DMUL R10, R22, R2 ;  /* 0x00000002160a7228 */ /* 0x001e220000000000 */
[----:B------:R-:W-:-:S03]  /*4c70*/  @!P0 IMAD.MOV.U32 R25, RZ, RZ, R8 ;  /* 0x000000ffff198224 */ /* 0x000fc600078e0008 */
[----:B------:R-:W-:Y:S02]  /*4c80*/  IADD3 R0, R24, -0x1, RZ ;  /* 0xffffffff18007810 */ /* 0x000fe40007ffe0ff */
[----:B0-----:R-:W0:Y:S02]  /*4c90*/  DFMA R12, -R30, R10, R22 ;  /* 0x0000000a1e0c722b */ /* 0x001e240000000116 */
[----:B------:R-:W-:-:S04]  /*4ca0*/  ISETP.GE.U32.AND P2, PT, R0, 0x7fefffff, PT ;  /* 0x7fefffff0000780c */ /* 0x000fc80003f46070 */
[----:B0-----:R0:W1:-:S09]  /*4cb0*/  DFMA R2, R2, R12, R10 ;  /* 0x0000000c0202722b */ /* 0x001052000000000a */
[----:B0-----:R-:W-:Y:S01]  /*4cc0*/  @P2 IMAD.MOV.U32 R10, RZ, RZ, 0x0 ;  /* 0x00000000ff0a2424 */ /* 0x001fe200078e00ff */
[----:B------:R-:W-:Y:S01]  /*4cd0*/  @P2 FSETP.NEU.FTZ.AND P3, PT, R9, RZ, PT ;  /* 0x000000ff0900220b */ /* 0x000fe20003f7d000 */
[----:B------:R-:W-:Y:S02]  /*4ce0*/  @P2 IMAD.MOV.U32 R11, RZ, RZ, 0x7ff00000 ;  /* 0x7ff00000ff0b2424 */ /* 0x000fe400078e00ff */
[----:B-1----:R-:W-:-:S04]  /*4cf0*/  FFMA R0, RZ, R31, R3 ;  /* 0x0000001fff007223 */ /* 0x002fc80000000003 */
[----:B------:R-:W0:Y:S01]  /*4d00*/  @P2 DFMA R10, R8, R10, +INF ;  /* 0x7ff00000080a242b */ /* 0x000e22000000000a */
[----:B------:R-:W-:Y:S01]  /*4d10*/  FSETP.GT.AND P4, PT, |R0|, 1.469367938527859385e-39, PT ;  /* 0x001000000000780b */ /* 0x000fe20003f84200 */
[----:B------:R-:W-:Y:S02]  /*4d20*/  IMAD.MOV.U32 R0, RZ, RZ, -0x3ff ;  /* 0xfffffc01ff007424 */ /* 0x000fe400078e00ff */
[----:B------:R-:W-:-:S06]  /*4d30*/  @!P0 IMAD.MOV.U32 R0, RZ, RZ, -0x435 ;  /* 0xfffffbcbff008424 */ /* 0x000fcc00078e00ff */
[----:B0-----:R-:W-:Y:S02]  /*4d40*/  @P2 FSEL R32, R10, RZ, P3 ;  /* 0x000000ff0a202208 */ /* 0x001fe40001800000 */
        /* <DEDUP_REMOVED lines=45> */
.L_x_27221:
[----:B------:R-:W-:Y:S05]  /*5020*/  BSYNC B1 ;  /* 0x0000000000017941 */ /* 0x000fea0003800000 */
.L_x_27220:
        /* <DEDUP_REMOVED lines=8> */
.L_x_27223:
[----:B------:R-:W-:Y:S05]  /*50b0*/  BSYNC B2 ;  /* 0x0000000000027941 */ /* 0x000fea0003800000 */
.L_x_27222:
        /* <DEDUP_REMOVED lines=43> */
.L_x_27225:
[----:B------:R-:W-:-:S04]  /*5370*/  ISETP.GE.AND P0, PT, R5, RZ, PT ;  /* 0x000000ff0500720c */ /* 0x000fc80003f06270 */
[----:B------:R-:W-:Y:S02]  /*5380*/  FSEL R2, RZ, 3.37028055040000000000e+12, P0 ;  /* 0x54442d18ff027808 */ /* 0x000fe40000000000 */
[----:B------:R-:W-:Y:S02]  /*5390*/  FSEL R3, RZ, 2.1426990032196044922, P0 ;  /* 0x400921fbff037808 */ /* 0x000fe40000000000 */
.L_x_27226:
[----:B------:R-:W-:Y:S05]  /*53a0*/  BSYNC B1 ;  /* 0x0000000000017941 */ /* 0x000fea0003800000 */
.L_x_27224:
[----:B------:R2:W3:Y:S02]  /*53b0*/  DADD R4, |R6|, |R4| ;  /* 0x0000000006047229 */ /* 0x0004e40000000604 */
[----:B--2---:R-:W-:-:S04]  /*53c0*/  LOP3.LUT R6, R3, 0x80000000, R7, 0xb8, !PT ;  /* 0x8000000003067812 */ /* 0x004fc800078eb807 */
[----:B---3--:R-:W2:-:S06]  /*53d0*/  DSETP.GTU.AND P0, PT, |R4|, +INF , PT ;  /* 0x7ff000000400742a */ /* 0x008e8c0003f0c200 */
[----:B--2---:R-:W-:Y:S02]  /*53e0*/  FSEL R2, R4, R2, P0 ;  /* 0x0000000204027208 */ /* 0x004fe40000000000 */
[----:B------:R-:W-:Y:S01]  /*53f0*/  FSEL R3, R5, R6, P0 ;  /* 0x0000000605037208 */ /* 0x000fe20000000000 */
[----:B------:R-:W-:Y:S05]  /*5400*/  BRA `(.L_x_27199) ;  /* 0x0000240000007947 */ /* 0x000fea0003800000 */
.L_x_27186:
[----:B------:R-:W0:-:S14]  /*5410*/  DSETP.GEU.AND P0, PT, R22, c[0x2][0x150], PT ;  /* 0x008054001600762a */ /* 0x000e1c0003f0e000 */
[----:B0-----:R-:W-:Y:S05]  /*5420*/  @!P0 BRA `(.L_x_27227) ;  /* 0x0000095000008947 */ /* 0x001fea0003800000 */
[----:B------:R-:W0:Y:S01]  /*5430*/  DMUL R30, R22, R22 ;  /* 0x00000016161e7228 */ /* 0x000e220000000000 */
[----:B------:R-:W-:Y:S09]  /*5440*/  BSSY B2, `(.L_x_27228) ;  /* 0x0000067000027945 */ /* 0x000ff20003800000 */
[----:B0-----:R-:W-:-:S02]  /*5450*/  FSETP.GEU.FTZ.AND P2, PT, R31, 1.7916666269302368164, PT ;  /* 0x3fe555551f00780b */ /* 0x001fc40003f5e000 */
        /* <DEDUP_REMOVED lines=10> */
[----:B0-----:R-:W-:Y:S02]  /*5500*/  @!P0 IMAD.MOV.U32 R0, RZ, RZ, R9 ;  /* 0x000000ffff008224 */ /* 0x001fe400078e0009 */
[----:B------:R-:W-:-:S03]  /*5510*/  @!P0 IMAD.MOV.U32 R2, RZ, RZ, R8 ;  /* 0x000000ffff028224 */ /* 0x000fc600078e0008 */
[----:B------:R-:W-:-:S04]  /*5520*/  IADD3 R3, R0, -0x1, RZ ;  /* 0xffffffff00037810 */ /* 0x000fc80007ffe0ff */
[----:B------:R-:W-:-:S13]  /*5530*/  ISETP.GE.U32.AND P2, PT, R3, 0x7fefffff, PT ;  /* 0x7fefffff0300780c */ /* 0x000fda0003f46070 */
[----:B------:R-:W-:Y:S01]  /*5540*/  @P2 IMAD.MOV.U32 R10, RZ, RZ, 0x0 ;  /* 0x00000000ff0a2424 */ /* 0x000fe200078e00ff */
[----:B------:R-:W-:Y:S01]  /*5550*/  @P2 FSETP.NEU.FTZ.AND P3, PT, R9, RZ, PT ;  /* 0x000000ff0900220b */ /* 0x000fe20003f7d000 */
[----:B------:R-:W-:-:S06]  /*5560*/  @P2 IMAD.MOV.U32 R11, RZ, RZ, 0x7ff00000 ;  /* 0x7ff00000ff0b2424 */ /* 0x000fcc00078e00ff */
[----:B------:R-:W0:-:S10]  /*5570*/  @P2 DFMA R10, R8, R10, +INF ;  /* 0x7ff00000080a242b */ /* 0x000e14000000000a */
        /* <DEDUP_REMOVED lines=10> */
[----:B------:R-:W-:-:S13]  /*5620*/  ISETP.GE.AND P0, PT, R3, 0x3ff6a09f, PT ;  /* 0x3ff6a09f0300780c */ /* 0x000fda0003f06270 */
        /* <DEDUP_REMOVED lines=34> */
.L_x_27229:
        /* <DEDUP_REMOVED lines=22> */
.L_x_27232:
[----:B------:R-:W-:Y:S05]  /*59b0*/  BSYNC B3 ;  /* 0x0000000000037941 */ /* 0x000fea0003800000 */
.L_x_27231:
        /* <DEDUP_REMOVED lines=15> */
.L_x_27230:
[----:B------:R-:W-:Y:S05]  /*5ab0*/  BSYNC B2 ;  /* 0x0000000000027941 */ /* 0x000fea0003800000 */
.L_x_27228:
[----:B0-----:R-:W-:Y:S01]  /*5ac0*/  IMAD.MOV.U32 R2, RZ, RZ, 0x2a25ff7e ;  /* 0x2a25ff7eff027424 */ /* 0x001fe200078e00ff */
[----:B------:R-:W-:Y:S01]  /*5ad0*/  ISETP.GE.AND P0, PT, R5, RZ, PT ;  /* 0x000000ff0500720c */ /* 0x000fe20003f06270 */
[----:B------:R-:W-:Y:S01]  /*5ae0*/  IMAD.MOV.U32 R3, RZ, RZ, 0x3ef53e1d ;  /* 0x3ef53e1dff037424 */ /* 0x000fe200078e00ff */
[----:B------:R-:W-:-:S04]  /*5af0*/  DSETP.NEU.AND P2, PT, |R4|, |R6|, PT ;  /* 0x400000060400722a */ /* 0x000fc80003f4d200 */
[----:B------:R-:W-:-:S04]  /*5b00*/  DADD R4, |R6|, |R4| ;  /* 0x0000000006047229 */ /* 0x000fc80000000604 */
[----:B------:R-:W0:-:S04]  /*5b10*/  DFMA R2, R30, -R2, c[0x2][0xa0] ;  /* 0x008028001e02762b */ /* 0x000e080000000802 */
[----:B-1-3--:R-:W-:-:S04]  /*5b20*/  DMUL R32, R12, 0.5 ;  /* 0x3fe000000c207828 */ /* 0x00afc80000000000 */
        /* <DEDUP_REMOVED lines=19> */
[----:B0-----:R-:W0:-:S10]  /*5c60*/  DADD R8, -RZ, -R2 ;  /* 0x00000000ff087229 */ /* 0x001e140000000902 */
[----:B0-----:R-:W-:Y:S02]  /*5c70*/  FSEL R10, R2, R8, !P0 ;  /* 0x00000008020a7208 */ /* 0x001fe40004000000 */
[----:B------:R-:W-:Y:S01]  /*5c80*/  FSEL R11, R3, R9, !P0 ;  /* 0x00000009030b7208 */ /* 0x000fe20004000000 */
[----:B------:R-:W0:-:S05]  /*5c90*/  DADD R8, -R2, c[0x2][0x138] ;  /* 0x00804e0002087629 */ /* 0x000e0a0000000100 */
[----:B------:R-:W1:-:S05]  /*5ca0*/  DADD R10, R10, c[0x2][0x130] ;  /* 0x00804c000a0a7629 */ /* 0x000e4a0000000000 */
[----:B0-----:R-:W-:Y:S01]  /*5cb0*/  FSEL R0, R9, R3, !P0 ;  /* 0x0000000309007208 */ /* 0x001fe20004000000 */
[----:B------:R-:W-:Y:S01]  /*5cc0*/  IMAD.MOV.U32 R3, RZ, RZ, 0x4002d97c ;  /* 0x4002d97cff037424 */ /* 0x000fe200078e00ff */
[----:B------:R-:W-:-:S03]  /*5cd0*/  FSEL R2, R8, R2, !P0 ;  /* 0x0000000208027208 */ /* 0x000fc60004000000 */
[----:B-1----:R-:W-:Y:S01]  /*5ce0*/  FSEL R6, R11, R0, !P1 ;  /* 0x000000000b067208 */ /* 0x002fe20004800000 */
[----:B------:R-:W-:Y:S01]  /*5cf0*/  IMAD.MOV.U32 R0, RZ, RZ, 0x7f3321d2 ;  /* 0x7f3321d2ff007424 */ /* 0x000fe200078e00ff */
[----:B------:R-:W-:Y:S02]  /*5d00*/  @!P2 FSEL R6, R3, 1.8213495016098022461, !P0 ;  /* 0x3fe921fb0306a808 */ /* 0x000fe40004000000 */
[----:B------:R-:W-:Y:S01]  /*5d10*/  FSEL R2, R10, R2, !P1 ;  /* 0x000000020a027208 */ /* 0x000fe20004800000 */
[----:B------:R-:W0:Y:S01]  /*5d20*/  DSETP.GTU.AND P1, PT, |R4|, +INF , PT ;  /* 0x7ff000000400742a */ /* 0x000e220003f2c200 */
[----:B------:R-:W-:Y:S02]  /*5d30*/  @!P2 FSEL R2, R0, 3.37028055040000000000e+12, !P0 ;  /* 0x54442d180002a808 */ /* 0x000fe40004000000 */
[----:B------:R-:W-:-:S03]  /*5d40*/  LOP3.LUT R6, R6, 0x80000000, R7, 0xb8, !PT ;  /* 0x8000000006067812 */ /* 0x000fc600078eb807 */
[----:B0-----:R-:W-:Y:S02]  /*5d50*/  FSEL R2, R4, R2, P1 ;  /* 0x0000000204027208 */ /* 0x001fe40000800000 */
[----:B------:R-:W-:Y:S01]  /*5d60*/  FSEL R3, R5, R6, P1 ;  /* 0x0000000605037208 */ /* 0x000fe20000800000 */
[----:B------:R-:W-:Y:S05]  /*5d70*/  BRA `(.L_x_27199) ;  /* 0x00001a9000007947 */ /* 0x000fea0003800000 */
.L_x_27227:
[----:B------:R-:W0:Y:S01]  /*5d80*/  DMUL R8, R22, R22 ;  /* 0x0000001616087228 */ /* 0x000e220000000000 */
[----:B------:R-:W-:Y:S01]  /*5d90*/  IMAD.MOV.U32 R2, RZ, RZ, 0x2a25ff7e ;  /* 0x2a25ff7eff027424 */ /* 0x000fe200078e00ff */
[----:B------:R-:W-:Y:S01]  /*5da0*/  ISETP.GE.AND P0, PT, R5, RZ, PT ;  /* 0x000000ff0500720c */ /* 0x000fe20003f06270 */
[----:B------:R-:W-:Y:S01]  /*5db0*/  IMAD.MOV.U32 R3, RZ, RZ, 0x3ef53e1d ;  /* 0x3ef53e1dff037424 */ /* 0x000fe200078e00ff */
[----:B------:R-:W-:-:S04]  /*5dc0*/  DSETP.NEU.AND P2, PT, |R4|, |R6|, PT ;  /* 0x400000060400722a */ /* 0x000fc80003f4d200 */
[----:B------:R-:W-:-:S04]  /*5dd0*/  DADD R4, |R6|, |R4| ;  /* 0x0000000006047229 */ /* 0x000fc80000000604 */
[----:B0-----:R-:W0:-:S04]  /*5de0*/  DFMA R2, R8, -R2, c[0x2][0xa0] ;  /* 0x008028000802762b */ /* 0x001e080000000802 */
[----:B------:R-:W1:-:S04]  /*5df0*/  DMUL R32, R22, 0.5 ;  /* 0x3fe0000016207828 */ /* 0x000e480000000000 */
[----:B0-----:R-:W0:-:S04]  /*5e00*/  DFMA R2, R2, R8, c[0x2][0xa8] ;  /* 0x00802a000202762b */ /* 0x001e080000000008 */
[----:B-1----:R-:W-:-:S04]  /*5e10*/  DMUL R32, R22, R32 ;  /* 0x0000002016207228 */ /* 0x002fc80000000000 */
        /* <DEDUP_REMOVED lines=36> */
.L_x_27185:
[----:B------:R-:W0:Y:S01]  /*6060*/  MUFU.RCP64H R3, 2.718280792236328125 ;  /* 0x4005bf0a00037908 */ /* 0x000e220000001800 */
[----:B------:R-:W-:Y:S01]  /*6070*/  IMAD.MOV.U32 R10, RZ, RZ, -0x74eba897 ;  /* 0x8b145769ff0a7424 */ /* 0x000fe200078e00ff */
[----:B------:R-:W-:Y:S01]  /*6080*/  FSETP.GEU.AND P2, PT, |R5|, 6.5827683646048100446e-37, PT ;  /* 0x036000000500780b */ /* 0x000fe20003f4e200 */
[----:B------:R-:W-:Y:S01]  /*6090*/  IMAD.MOV.U32 R11, RZ, RZ, 0x4005bf0a ;  /* 0x4005bf0aff0b7424 */ /* 0x000fe200078e00ff */
[----:B------:R-:W-:Y:S01]  /*60a0*/  BSSY B2, `(.L_x_27233) ;  /* 0x0000013000027945 */ /* 0x000fe20003800000 */
[----:B------:R-:W-:-:S06]  /*60b0*/  IMAD.MOV.U32 R2, RZ, RZ, 0x1 ;  /* 0x00000001ff027424 */ /* 0x000fcc00078e00ff */
[----:B0-----:R-:W0:-:S06]  /*60c0*/  DFMA R8, R2, -R10, 1 ;  /* 0x3ff000000208742b */ /* 0x001e0c000000080a */
[----:B0-----:R-:W0:-:S06]  /*60d0*/  DFMA R8, R8, R8, R8 ;  /* 0x000000080808722b */ /* 0x001e0c0000000008 */
[----:B0-----:R-:W0:-:S06]  /*60e0*/  DFMA R8, R2, R8, R2 ;  /* 0x000000080208722b */ /* 0x001e0c0000000002 */
[----:B0-----:R-:W0:-:S06]  /*60f0*/  DFMA R2, R8, -R10, 1 ;  /* 0x3ff000000802742b */ /* 0x001e0c000000080a */
[----:B0-----:R-:W0:-:S06]  /*6100*/  DFMA R2, R8, R2, R8 ;  /* 0x000000020802722b */ /* 0x001e0c0000000008 */
[----:B0-----:R-:W0:-:S06]  /*6110*/  DMUL R8, R2, R4 ;  /* 0x0000000402087228 */ /* 0x001e0c0000000000 */
[----:B0-----:R-:W0:-:S06]  /*6120*/  DFMA R10, R8, c[0x2][0x158], R4 ;  /* 0x00805600080a7a2b */ /* 0x001e0c0000000004 */
[----:B0-----:R-:W0:-:S10]  /*6130*/  DFMA R2, R2, R10, R8 ;  /* 0x0000000a0202722b */ /* 0x001e140000000008 */
[----:B0-----:R-:W-:-:S05]  /*6140*/  FFMA R0, RZ, 2.0897850990295410156, R3 ;  /* 0x4005bf0aff007823 */ /* 0x001fca0000000003 */
[----:B------:R-:W-:-:S13]  /*6150*/  FSETP.GT.AND P0, PT, |R0|, 1.469367938527859385e-39, PT ;  /* 0x001000000000780b */ /* 0x000fda0003f04200 */
[----:B------:R-:W-:Y:S05]  /*6160*/  @P0 BRA P2, `(.L_x_27234) ;  /* 0x0000006000000947 */ /* 0x000fea0001000000 */
[----:B------:R-:W-:Y:S01]  /*6170*/  IMAD.MOV.U32 R12, RZ, RZ, R4 ;  /* 0x000000ffff0c7224 */ /* 0x000fe200078e0004 */
[----:B------:R-:W-:Y:S01]  /*6180*/  MOV R0, 0x61d0 ;  /* 0x000061d000007802 */ /* 0x000fe20000000f00 */
[----:B------:R-:W-:Y:S02]  /*6190*/  IMAD.MOV.U32 R13, RZ, RZ, R5 ;  /* 0x000000ffff0d7224 */ /* 0x000fe400078e0005 */
[----:B------:R-:W-:Y:S02]  /*61a0*/  IMAD.MOV.U32 R2, RZ, RZ, -0x74eba897 ;  /* 0x8b145769ff027424 */ /* 0x000fe400078e00ff */
[----:B------:R-:W-:Y:S02]  /*61b0*/  IMAD.MOV.U32 R3, RZ, RZ, 0x4005bf0a ;  /* 0x4005bf0aff037424 */ /* 0x000fe400078e00ff */
[----:B------:R-:W-:Y:S05]  /*61c0*/  CALL.REL.NOINC `($__internal_60_$__cuda_sm20_div_rn_f64_full) ;  /* 0x0002275000007944 */ /* 0x000fea0003c00000 */
.L_x_27234:
[----:B------:R-:W-:Y:S05]  /*61d0*/  BSYNC B2 ;  /* 0x0000000000027941 */ /* 0x000fea0003800000 */
.L_x_27233:
[----:B------:R-:W2:Y:S01]  /*61e0*/  MUFU.RCP64H R9, 2.718280792236328125 ;  /* 0x4005bf0a00097908 */ /* 0x000ea20000001800 */
[----:B------:R-:W-:Y:S01]  /*61f0*/  IMAD.MOV.U32 R10, RZ, RZ, -0x74eba897 ;  /* 0x8b145769ff0a7424 */ /* 0x000fe200078e00ff */
[----:B------:R-:W-:Y:S01]  /*6200*/  FSETP.GEU.AND P2, PT, |R7|, 6.5827683646048100446e-37, PT ;  /* 0x036000000700780b */ /* 0x000fe20003f4e200 */
[----:B------:R-:W-:Y:S01]  /*6210*/  IMAD.MOV.U32 R11, RZ, RZ, 0x4005bf0a ;  /* 0x4005bf0aff0b7424 */ /* 0x000fe200078e00ff */
[----:B------:R-:W-:Y:S01]  /*6220*/  BSSY B2, `(.L_x_27235) ;  /* 0x0000016000027945 */ /* 0x000fe20003800000 */
[----:B------:R-:W-:Y:S01]  /*6230*/  IMAD.MOV.U32 R8, RZ, RZ, 0x1 ;  /* 0x00000001ff087424 */ /* 0x000fe200078e00ff */
[----:B------:R-:W-:-:S05]  /*6240*/  DADD R32, -RZ, |R2| ;  /* 0x00000000ff207229 */ /* 0x000fca0000000502 */
[----:B--2---:R-:W2:-:S06]  /*6250*/  DFMA R12, R8, -R10, 1 ;  /* 0x3ff00000080c742b */ /* 0x004e8c000000080a */
[----:B--2---:R-:W2:-:S06]  /*6260*/  DFMA R12, R12, R12, R12 ;  /* 0x0000000c0c0c722b */ /* 0x004e8c000000000c */
[----:B--2---:R-:W2:-:S06]  /*6270*/  DFMA R12, R8, R12, R8 ;  /* 0x0000000c080c722b */ /* 0x004e8c0000000008 */
[----:B--2---:R-:W2:-:S06]  /*6280*/  DFMA R10, R12, -R10, 1 ;  /* 0x3ff000000c0a742b */ /* 0x004e8c000000080a */
[----:B--2---:R-:W2:-:S06]  /*6290*/  DFMA R12, R12, R10, R12 ;  /* 0x0000000a0c0c722b */ /* 0x004e8c000000000c */
[----:B--2---:R-:W2:-:S06]  /*62a0*/  DMUL R8, R12, R6 ;  /* 0x000000060c087228 */ /* 0x004e8c0000000000 */
[----:B--2---:R-:W2:-:S06]  /*62b0*/  DFMA R10, R8, c[0x2][0x158], R6 ;  /* 0x00805600080a7a2b */ /* 0x004e8c0000000006 */
[----:B--2---:R-:W2:-:S10]  /*62c0*/  DFMA R8, R12, R10, R8 ;  /* 0x0000000a0c08722b */ /* 0x004e940000000008 */
[----:B--2---:R-:W-:-:S05]  /*62d0*/  FFMA R0, RZ, 2.0897850990295410156, R9 ;  /* 0x4005bf0aff007823 */ /* 0x004fca0000000009 */
[----:B------:R-:W-:-:S13]  /*62e0*/  FSETP.GT.AND P0, PT, |R0|, 1.469367938527859385e-39, PT ;  /* 0x001000000000780b */ /* 0x000fda0003f04200 */
[----:B------:R-:W-:Y:S05]  /*62f0*/  @P0 BRA P2, `(.L_x_27236) ;  /* 0x0000008000000947 */ /* 0x000fea0001000000 */
[----:B------:R-:W-:Y:S01]  /*6300*/  IMAD.MOV.U32 R12, RZ, RZ, R6 ;  /* 0x000000ffff0c7224 */ /* 0x000fe200078e0006 */
[----:B------:R-:W-:Y:S01]  /*6310*/  MOV R0, 0x6360 ;  /* 0x0000636000007802 */ /* 0x000fe20000000f00 */
[----:B------:R-:W-:Y:S02]  /*6320*/  IMAD.MOV.U32 R13, RZ, RZ, R7 ;  /* 0x000000ffff0d7224 */ /* 0x000fe400078e0007 */
[----:B------:R-:W-:Y:S02]  /*6330*/  IMAD.MOV.U32 R2, RZ, RZ, -0x74eba897 ;  /* 0x8b145769ff027424 */ /* 0x000fe400078e00ff */
[----:B------:R-:W-:Y:S02]  /*6340*/  IMAD.MOV.U32 R3, RZ, RZ, 0x4005bf0a ;  /* 0x4005bf0aff037424 */ /* 0x000fe400078e00ff */
[----:B01----:R-:W-:Y:S05]  /*6350*/  CALL.REL.NOINC `($__internal_60_$__cuda_sm20_div_rn_f64_full) ;  /* 0x000225c000007944 */ /* 0x003fea0003c00000 */
[----:B------:R-:W-:Y:S02]  /*6360*/  IMAD.MOV.U32 R8, RZ, RZ, R2 ;  /* 0x000000ffff087224 */ /* 0x000fe400078e0002 */
[----:B------:R-:W-:Y:S02]  /*6370*/  IMAD.MOV.U32 R9, RZ, RZ, R3 ;  /* 0x000000ffff097224 */ /* 0x000fe400078e0003 */
.L_x_27236:
[----:B------:R-:W-:Y:S05]  /*6380*/  BSYNC B2 ;  /* 0x0000000000027941 */ /* 0x000fea0003800000 */
.L_x_27235:
[----:B------:R-:W2:Y:S01]  /*6390*/  DADD R8, -RZ, |R8| ;  /* 0x00000000ff087229 */ /* 0x000ea20000000508 */
[----:B------:R-:W-:Y:S01]  /*63a0*/  IMAD.MOV.U32 R2, RZ, RZ, RZ ;  /* 0x000000ffff027224 */ /* 0x000fe200078e00ff */
[----:B------:R-:W-:Y:S01]  /*63b0*/  BSSY B1, `(.L_x_27237) ;  /* 0x0000070000017945 */ /* 0x000fe20003800000 */
[----:B------:R-:W-:Y:S01]  /*63c0*/  IMAD.MOV.U32 R10, RZ, RZ, c[0x2][0x14c] ;  /* 0x00805300ff0a7624 */ /* 0x000fe200078e00ff */
[----:B------:R-:W-:Y:S01]  /*63d0*/  FSETP.GEU.AND P5, PT, |R23|, 6.5827683646048100446e-37, PT ;  /* 0x036000001700780b */ /* 0x000fe20003fae200 */
[----:B------:R-:W-:-:S02]  /*63e0*/  IMAD.MOV.U32 R20, RZ, RZ, 0x0 ;  /* 0x00000000ff147424 */ /* 0x000fc400078e00ff */
[----:B------:R-:W-:-:S03]  /*63f0*/  IMAD.MOV.U32 R21, RZ, RZ, 0x3fd80000 ;  /* 0x3fd80000ff157424 */ /* 0x000fc600078e00ff */
[CC--:B--2---:R-:W-:Y:S02]  /*6400*/  ISETP.GT.U32.AND P2, PT, R8.reuse, R32.reuse, PT ;  /* 0x000000200800720c */ /* 0x0c4fe40003f44070 */
[----:B------:R-:W-:Y:S02]  /*6410*/  ISETP.LT.U32.AND P0, PT, R8, R32, PT ;  /* 0x000000200800720c */ /* 0x000fe40003f01070 */
[CC--:B------:R-:W-:Y:S02]  /*6420*/  ISETP.GT.U32.AND.EX P2, PT, R9.reuse, R33.reuse, PT, P2 ;  /* 0x000000210900720c */ /* 0x0c0fe40003f44120 */
[CC--:B------:R-:W-:Y:S02]  /*6430*/  ISETP.LT.U32.AND.EX P0, PT, R9.reuse, R33.reuse, PT, P0 ;  /* 0x000000210900720c */ /* 0x0c0fe40003f01100 */
[CC--:B------:R-:W-:Y:S02]  /*6440*/  SEL R19, R9.reuse, R33.reuse, P2 ;  /* 0x0000002109137207 */ /* 0x0c0fe40001000000 */
[----:B------:R-:W-:-:S02]  /*6450*/  SEL R24, R9, R33, P0 ;  /* 0x0000002109187207 */ /* 0x000fc40000000000 */
[----:B------:R-:W-:Y:S02]  /*6460*/  LOP3.LUT R0, R19, 0xffc00000, RZ, 0xc0, !PT ;  /* 0xffc0000013007812 */ /* 0x000fe400078ec0ff */
[-C--:B-1----:R-:W-:Y:S01]  /*6470*/  SEL R14, R8, R32.reuse, P0 ;  /* 0x00000020080e7207 */ /* 0x082fe20000000000 */
[----:B------:R-:W-:Y:S01]  /*6480*/  IMAD.MOV.U32 R15, RZ, RZ, R24 ;  /* 0x000000ffff0f7224 */ /* 0x000fe200078e0018 */
[----:B------:R-:W-:Y:S02]  /*6490*/  IADD3 R3, -R0, 0x7fd00000, RZ ;  /* 0x7fd0000000037810 */ /* 0x000fe40007ffe1ff */
[----:B------:R-:W-:Y:S02]  /*64a0*/  SEL R18, R8, R32, P2 ;  /* 0x0000002008127207 */ /* 0x000fe40001000000 */
[----:B------:R-:W-:Y:S02]  /*64b0*/  ISETP.GE.U32.AND P3, PT, R24, 0x7ff00000, PT ;  /* 0x7ff000001800780c */ /* 0x000fe40003f66070 */
[----:B------:R-:W1:-:S04]  /*64c0*/  DMUL R8, R2, R14 ;  /* 0x0000000e02087228 */ /* 0x000e480000000000 */
[----:B------:R-:W-:-:S04]  /*64d0*/  DMUL R2, R2, R18 ;  /* 0x0000001202027228 */ /* 0x000fc80000000000 */
[----:B-1----:R-:W1:-:S06]  /*64e0*/  DMUL R8, R8, R8 ;  /* 0x0000000808087228 */ /* 0x002e4c0000000000 */
[----:B-1----:R-:W1:-:S06]  /*64f0*/  DFMA R8, R2, R2, R8 ;  /* 0x000000020208722b */ /* 0x002e4c0000000008 */
[----:B-1----:R-:W1:-:S04]  /*6500*/  DSETP.MIN.AND P0, P2, R8, c[0x2][0x148], PT ;  /* 0x008052000800762a */ /* 0x002e480003a00000 */
[----:B------:R-:W-:-:S05]  /*6510*/  IMAD.MOV.U32 R2, RZ, RZ, R9 ;  /* 0x000000ffff027224 */ /* 0x000fca00078e0009 */
[----:B-1----:R-:W-:Y:S01]  /*6520*/  FSEL R3, R2, c[0x2][0x14c], P0 ;  /* 0x0080530002037a08 */ /* 0x002fe20000000000 */
[----:B------:R-:W-:-:S04]  /*6530*/  IMAD.MOV.U32 R2, RZ, RZ, R8 ;  /* 0x000000ffff027224 */ /* 0x000fc800078e0008 */
[----:B------:R-:W-:Y:S01]  /*6540*/  @P2 LOP3.LUT R3, R10, 0x80000, RZ, 0xfc, !PT ;  /* 0x000800000a032812 */ /* 0x000fe200078efcff */
[----:B------:R-:W-:Y:S01]  /*6550*/  IMAD.MOV.U32 R10, RZ, RZ, RZ ;  /* 0x000000ffff0a7224 */ /* 0x000fe200078e00ff */
[----:B------:R-:W-:Y:S01]  /*6560*/  SEL R2, R2, c[0x2][0x148], P0 ;  /* 0x0080520002027a07 */ /* 0x000fe20000000000 */
[----:B------:R-:W-:Y:S01]  /*6570*/  DSETP.NEU.AND P2, PT, R14, RZ, PT ;  /* 0x000000ff0e00722a */ /* 0x000fe20003f4d000 */
[----:B------:R-:W1:Y:S03]  /*6580*/  MUFU.RSQ64H R11, R3 ;  /* 0x00000003000b7308 */ /* 0x000e660000001c00 */
[----:B-1----:R-:W1:-:S06]  /*6590*/  DMUL R12, R10, R10 ;  /* 0x0000000a0a0c7228 */ /* 0x002e4c0000000000 */
[----:B-1----:R-:W1:-:S06]  /*65a0*/  DFMA R12, R2, -R12, 1 ;  /* 0x3ff00000020c742b */ /* 0x002e4c000000080c */
[----:B-1----:R-:W-:-:S04]  /*65b0*/  DFMA R2, R12, R20, 0.5 ;  /* 0x3fe000000c02742b */ /* 0x002fc80000000014 */
[----:B------:R-:W1:-:S06]  /*65c0*/  DMUL R12, R10, R12 ;  /* 0x0000000c0a0c7228 */ /* 0x000e4c0000000000 */
[----:B-1----:R1:W2:Y:S02]  /*65d0*/  DFMA R2, R2, R12, R10 ;  /* 0x0000000c0202722b */ /* 0x0022a4000000000a */
[----:B-1----:R-:W-:-:S04]  /*65e0*/  LOP3.LUT R11, R0, 0x100000, RZ, 0xfc, !PT ;  /* 0x00100000000b7812 */ /* 0x002fc800078efcff */
[----:B--2---:R1:W2:Y:S02]  /*65f0*/  DMUL R2, R8, R2 ;  /* 0x0000000208027228 */ /* 0x0042a40000000000 */
[----:B-1----:R-:W1:Y:S01]  /*6600*/  MUFU.RCP64H R9, R31 ;  /* 0x0000001f00097308 */ /* 0x002e620000001800 */
[----:B------:R-:W-:-:S03]  /*6610*/  IMAD.MOV.U32 R8, RZ, RZ, 0x1 ;  /* 0x00000001ff087424 */ /* 0x000fc600078e00ff */
[----:B--2---:R-:W2:-:S10]  /*6620*/  DMUL R2, R2, R10 ;  /* 0x0000000a02027228 */ /* 0x004e940000000000 */
[----:B--2---:R-:W-:Y:S01]  /*6630*/  @!P3 FSEL R24, R19, R3, !P2 ;  /* 0x000000031318b208 */ /* 0x004fe20005000000 */
[----:B-1----:R-:W1:Y:S01]  /*6640*/  DFMA R10, -R30, R8, 1 ;  /* 0x3ff000001e0a742b */ /* 0x002e620000000108 */
[----:B------:R-:W-:Y:S02]  /*6650*/  @!P3 FSEL R14, R18, R2, !P2 ;  /* 0x00000002120eb208 */ /* 0x000fe40005000000 */
[----:B------:R-:W-:-:S03]  /*6660*/  ISETP.GT.AND P0, PT, R24, 0xfffff, PT ;  /* 0x000fffff1800780c */ /* 0x000fc60003f04270 */
[----:B-1----:R-:W1:-:S06]  /*6670*/  DFMA R10, R10, R10, R10 ;  /* 0x0000000a0a0a722b */ /* 0x002e4c000000000a */
[----:B-1----:R1:W2:Y:S02]  /*6680*/  DFMA R10, R8, R10, R8 ;  /* 0x0000000a080a722b */ /* 0x0022a40000000008 */
[----:B-1----:R-:W-:Y:S02]  /*6690*/  IMAD.MOV.U32 R8, RZ, RZ, R14 ;  /* 0x000000ffff087224 */ /* 0x002fe400078e000e */
[----:B------:R-:W-:Y:S02]  /*66a0*/  IMAD.MOV.U32 R9, RZ, RZ, R24 ;  /* 0x000000ffff097224 */ /* 0x000fe400078e0018 */
[----:B--2---:R-:W1:-:S04]  /*66b0*/  DFMA R2, -R30, R10, 1 ;  /* 0x3ff000001e02742b */ /* 0x004e48000000010a */
[----:B------:R-:W2:-:S04]  /*66c0*/  @!P0 DMUL R8, R8, 1.80143985094819840000e+16 ;  /* 0x4350000008088828 */ /* 0x000e880000000000 */
[----:B-1----:R-:W1:-:S06]  /*66d0*/  DFMA R2, R10, R2, R10 ;  /* 0x000000020a02722b */ /* 0x002e4c000000000a */
[----:B--2---:R-:W-:Y:S01]  /*66e0*/  @!P0 IMAD.MOV.U32 R24, RZ, RZ, R9 ;  /* 0x000000ffff188224 */ /* 0x004fe200078e0009 */
[----:B-1----:R-:W1:Y:S01]  /*66f0*/  DMUL R10, R22, R2 ;  /* 0x00000002160a7228 */ /* 0x002e620000000000 */
[----:B------:R-:W-:-:S03]  /*6700*/  @!P0 IMAD.MOV.U32 R14, RZ, RZ, R8 ;  /* 0x000000ffff0e8224 */ /* 0x000fc600078e0008 */
[----:B------:R-:W-:Y:S02]  /*6710*/  IADD3 R0, R24, -0x1, RZ ;  /* 0xffffffff18007810 */ /* 0x000fe40007ffe0ff */
[----:B-1----:R-:W1:Y:S02]  /*6720*/  DFMA R12, -R30, R10, R22 ;  /* 0x0000000a1e0c722b */ /* 0x002e640000000116 */
[----:B------:R-:W-:-:S04]  /*6730*/  ISETP.GE.U32.AND P2, PT, R0, 0x7fefffff, PT ;  /* 0x7fefffff0000780c */ /* 0x000fc80003f46070 */
[----:B-1----:R1:W2:-:S09]  /*6740*/  DFMA R2, R2, R12, R10 ;  /* 0x0000000c0202722b */ /* 0x002292000000000a */
[----:B-1----:R-:W-:Y:S01]  /*6750*/  @P2 IMAD.MOV.U32 R10, RZ, RZ, 0x0 ;  /* 0x00000000ff0a2424 */ /* 0x002fe200078e00ff */
[----:B------:R-:W-:Y:S01]  /*6760*/  @P2 FSETP.NEU.FTZ.AND P3, PT, R9, RZ, PT ;  /* 0x000000ff0900220b */ /* 0x000fe20003f7d000 */
[----:B------:R-:W-:Y:S02]  /*6770*/  @P2 IMAD.MOV.U32 R11, RZ, RZ, 0x7ff00000 ;  /* 0x7ff00000ff0b2424 */ /* 0x000fe400078e00ff */
[----:B--2---:R-:W-:-:S04]  /*6780*/  FFMA R0, RZ, R31, R3 ;  /* 0x0000001fff007223 */ /* 0x004fc80000000003 */
[----:B------:R-:W1:Y:S01]  /*6790*/  @P2 DFMA R10, R8, R10, +INF ;  /* 0x7ff00000080a242b */ /* 0x000e62000000000a */
[----:B------:R-:W-:Y:S01]  /*67a0*/  FSETP.GT.AND P4, PT, |R0|, 1.469367938527859385e-39, PT ;  /* 0x001000000000780b */ /* 0x000fe20003f84200 */
[----:B------:R-:W-:Y:S02]  /*67b0*/  IMAD.MOV.U32 R0, RZ, RZ, -0x3ff ;  /* 0xfffffc01ff007424 */ /* 0x000fe400078e00ff */
[----:B------:R-:W-:-:S06]  /*67c0*/  @!P0 IMAD.MOV.U32 R0, RZ, RZ, -0x435 ;  /* 0xfffffbcbff008424 */ /* 0x000fcc00078e00ff */
        /* <DEDUP_REMOVED lines=10> */
[----:B------:R-:W-:Y:S01]  /*6870*/  ISETP.GE.AND P0, PT, R8, 0x3ff6a09f, PT ;  /* 0x3ff6a09f0800780c */ /* 0x000fe20003f06270 */
[----:B------:R-:W-:-:S02]  /*6880*/  IMAD.MOV.U32 R9, RZ, RZ, R8 ;  /* 0x000000ffff097224 */ /* 0x000fc400078e0008 */
[----:B------:R-:W-:-:S10]  /*6890*/  IMAD.MOV.U32 R8, RZ, RZ, R14 ;  /* 0x000000ffff087224 */ /* 0x000fd400078e000e */
[----:B------:R-:W-:Y:S02]  /*68a0*/  @P0 IADD3 R10, R9, -0x100000, RZ ;  /* 0xfff00000090a0810 */ /* 0x000fe40007ffe0ff */
[----:B------:R-:W-:-:S03]  /*68b0*/  @P0 IADD3 R24, R24, 0x1, RZ ;  /* 0x0000000118180810 */ /* 0x000fc60007ffe0ff */
[----:B------:R-:W-:Y:S01]  /*68c0*/  @P0 IMAD.MOV.U32 R9, RZ, RZ, R10 ;  /* 0x000000ffff090224 */ /* 0x000fe200078e000a */
[----:B------:R-:W-:-:S05]  /*68d0*/  LOP3.LUT R24, R24, 0x80000000, RZ, 0x3c, !PT ;  /* 0x8000000018187812 */ /* 0x000fca00078e3cff */
[----:B------:R-:W1:-:S04]  /*68e0*/  DADD R10, R8, 1 ;  /* 0x3ff00000080a7429 */ /* 0x000e480000000000 */
[----:B------:R-:W-:Y:S02]  /*68f0*/  DADD R8, R8, -1 ;  /* 0xbff0000008087429 */ /* 0x000fe40000000000 */
[----:B-1----:R-:W1:Y:S02]  /*6900*/  MUFU.RCP64H R13, R11 ;  /* 0x0000000b000d7308 */ /* 0x002e640000001800 */
[----:B------:R-:W-:-:S04]  /*6910*/  DADD R24, R24, c[0x2][0x50] ;  /* 0x0080140018187629 */ /* 0x000fc80000000000 */
[----:B-1----:R-:W1:-:S06]  /*6920*/  DFMA R10, -R10, R12, 1 ;  /* 0x3ff000000a0a742b */ /* 0x002e4c000000010c */
[----:B-1----:R-:W1:-:S06]  /*6930*/  DFMA R10, R10, R10, R10 ;  /* 0x0000000a0a0a722b */ /* 0x002e4c000000000a */
[----:B-1----:R-:W1:-:S06]  /*6940*/  DFMA R10, R12, R10, R12 ;  /* 0x0000000a0c0a722b */ /* 0x002e4c000000000c */
[----:B-1----:R-:W1:-:S06]  /*6950*/  DMUL R12, R10, R8 ;  /* 0x000000080a0c7228 */ /* 0x002e4c0000000000 */
[----:B-1----:R-:W1:-:S06]  /*6960*/  DFMA R12, R10, R8, R12 ;  /* 0x000000080a0c722b */ /* 0x002e4c000000000c */
[----:B-1----:R-:W1:-:S04]  /*6970*/  DMUL R14, R12, R12 ;  /* 0x0000000c0c0e7228 */ /* 0x002e480000000000 */
[----:B------:R-:W2:-:S04]  /*6980*/  DADD R20, R8, -R12 ;  /* 0x0000000008147229 */ /* 0x000e88000000080c */
[----:B-1----:R-:W1:-:S04]  /*6990*/  DFMA R18, R14, R18, c[0x2][0x18] ;  /* 0x008006000e12762b */ /* 0x002e480000000012 */
[----:B--2---:R-:W-:-:S04]  /*69a0*/  DADD R20, R20, R20 ;  /* 0x0000000014147229 */ /* 0x004fc80000000014 */
[----:B-1----:R-:W1:-:S04]  /*69b0*/  DFMA R18, R14, R18, c[0x2][0x20] ;  /* 0x008008000e12762b */ /* 0x002e480000000012 */
[----:B------:R-:W-:-:S04]  /*69c0*/  DFMA R32, R24, c[0x2][0x58], R12 ;  /* 0x0080160018207a2b */ /* 0x000fc8000000000c */
[----:B-1----:R-:W1:-:S04]  /*69d0*/  DFMA R18, R14, R18, c[0x2][0x28] ;  /* 0x00800a000e12762b */ /* 0x002e480000000012 */
[----:B------:R-:W-:-:S04]  /*69e0*/  DFMA R20, R8, -R12, R20 ;  /* 0x8000000c0814722b */ /* 0x000fc80000000014 */
[----:B-1----:R-:W1:-:S04]  /*69f0*/  DFMA R18, R14, R18, c[0x2][0x30] ;  /* 0x00800c000e12762b */ /* 0x002e480000000012 */
[----:B------:R-:W-:-:S04]  /*6a00*/  DFMA R8, -R24, c[0x2][0x58], R32 ;  /* 0x0080160018087a2b */ /* 0x000fc80000000120 */
[----:B-1----:R-:W1:-:S04]  /*6a10*/  DFMA R18, R14, R18, c[0x2][0x38] ;  /* 0x00800e000e12762b */ /* 0x002e480000000012 */
[----:B------:R-:W-:-:S04]  /*6a20*/  DMUL R20, R10, R20 ;  /* 0x000000140a147228 */ /* 0x000fc80000000000 */
[----:B-1----:R-:W1:-:S04]  /*6a30*/  DFMA R18, R14, R18, c[0x2][0x40] ;  /* 0x008010000e12762b */ /* 0x002e480000000012 */
[----:B------:R-:W-:-:S04]  /*6a40*/  DADD R8, -R12, R8 ;  /* 0x000000000c087229 */ /* 0x000fc80000000108 */
[----:B-1----:R-:W1:-:S06]  /*6a50*/  DFMA R18, R14, R18, c[0x2][0x48] ;  /* 0x008012000e12762b */ /* 0x002e4c0000000012 */
[----:B-1----:R-:W1:-:S06]  /*6a60*/  DMUL R18, R14, R18 ;  /* 0x000000120e127228 */ /* 0x002e4c0000000000 */
[----:B-1----:R-:W1:-:S06]  /*6a70*/  DFMA R18, R12, R18, R20 ;  /* 0x000000120c12722b */ /* 0x002e4c0000000014 */
[----:B-1----:R-:W1:-:S06]  /*6a80*/  DADD R8, R18, -R8 ;  /* 0x0000000012087229 */ /* 0x002e4c0000000808 */
[----:B-1----:R-:W1:-:S06]  /*6a90*/  DFMA R8, R24, c[0x2][0x60], R8 ;  /* 0x0080180018087a2b */ /* 0x002e4c0000000008 */
[----:B-1----:R1:W2:-:S06]  /*6aa0*/  DADD R32, R32, R8 ;  /* 0x0000000020207229 */ /* 0x00228c0000000008 */
.L_x_27238:
[----:B------:R-:W-:Y:S05]  /*6ab0*/  BSYNC B1 ;  /* 0x0000000000017941 */ /* 0x000fea0003800000 */
.L_x_27237:
[----:B------:R-:W-:Y:S01]  /*6ac0*/  BSSY B2, `(.L_x_27239) ;  /* 0x0000008000027945 */ /* 0x000fe20003800000 */
[----:B------:R-:W-:Y:S05]  /*6ad0*/  @P4 BRA P5, `(.L_x_27240) ;  /* 0x0000006000004947 */ /* 0x000fea0002800000 */
[----:B------:R-:W-:Y:S01]  /*6ae0*/  IMAD.MOV.U32 R12, RZ, RZ, R22 ;  /* 0x000000ffff0c7224 */ /* 0x000fe200078e0016 */
[----:B------:R-:W-:Y:S01]  /*6af0*/  MOV R0, 0x6b40 ;  /* 0x00006b4000007802 */ /* 0x000fe20000000f00 */
[----:B------:R-:W-:Y:S02]  /*6b00*/  IMAD.MOV.U32 R13, RZ, RZ, R23 ;  /* 0x000000ffff0d7224 */ /* 0x000fe400078e0017 */
[----:B------:R-:W-:Y:S02]  /*6b10*/  IMAD.MOV.U32 R2, RZ, RZ, R30 ;  /* 0x000000ffff027224 */ /* 0x000fe400078e001e */
[----:B------:R-:W-:Y:S02]  /*6b20*/  IMAD.MOV.U32 R3, RZ, RZ, R31 ;  /* 0x000000ffff037224 */ /* 0x000fe400078e001f */
[----:B012---:R-:W-:Y:S05]  /*6b30*/  CALL.REL.NOINC `($__internal_60_$__cuda_sm20_div_rn_f64_full) ;  /* 0x00021de000007944 */ /* 0x007fea0003c00000 */
.L_x_27240:
[----:B------:R-:W-:Y:S05]  /*6b40*/  BSYNC B2 ;  /* 0x0000000000027941 */ /* 0x000fea0003800000 */
.L_x_27239:
[----:B------:R-:W3:Y:S01]  /*6b50*/  DSETP.NEU.AND P0, PT, R30, RZ, PT ;  /* 0x000000ff1e00722a */ /* 0x000ee20003f0d000 */
[----:B------:R-:W-:-:S13]  /*6b60*/  BSSY B1, `(.L_x_27241) ;  /* 0x000002d000017945 */ /* 0x000fda0003800000 */
[----:B---3--:R-:W-:Y:S05]  /*6b70*/  @!P0 BRA `(.L_x_27242) ;  /* 0x0000028000008947 */ /* 0x008fea0003800000 */
[----:B-1----:R-:W1:Y:S01]  /*6b80*/  DMUL R8, R2, R2 ;  /* 0x0000000202087228 */ /* 0x002e620000000000 */
[----:B------:R-:W-:Y:S01]  /*6b90*/  IMAD.MOV.U32 R10, RZ, RZ, 0x2a25ff7e ;  /* 0x2a25ff7eff0a7424 */ /* 0x000fe200078e00ff */
[----:B------:R-:W-:Y:S01]  /*6ba0*/  ISETP.GE.AND P0, PT, R5, RZ, PT ;  /* 0x000000ff0500720c */ /* 0x000fe20003f06270 */
[----:B------:R-:W-:Y:S01]  /*6bb0*/  IMAD.MOV.U32 R11, RZ, RZ, 0x3ef53e1d ;  /* 0x3ef53e1dff0b7424 */ /* 0x000fe200078e00ff */
[----:B------:R-:W-:-:S05]  /*6bc0*/  DSETP.NEU.AND P2, PT, |R4|, |R6|, PT ;  /* 0x400000060400722a */ /* 0x000fca0003f4d200 */
[----:B-1----:R-:W1:-:S06]  /*6bd0*/  DFMA R10, R8, -R10, c[0x2][0xa0] ;  /* 0x00802800080a762b */ /* 0x002e4c000000080a */
[----:B-1----:R-:W1:-:S06]  /*6be0*/  DFMA R10, R8, R10, c[0x2][0xa8] ;  /* 0x00802a00080a762b */ /* 0x002e4c000000000a */
        /* <DEDUP_REMOVED lines=16> */
[----:B-1----:R-:W1:-:S06]  /*6cf0*/  DMUL R10, R8, R10 ;  /* 0x0000000a080a7228 */ /* 0x002e4c0000000000 */
[----:B-1----:R-:W1:-:S06]  /*6d00*/  DFMA R10, R10, R2, R2 ;  /* 0x000000020a0a722b */ /* 0x002e4c0000000002 */
[----:B-1----:R-:W1:-:S04]  /*6d10*/  DADD R2, -RZ, -R10 ;  /* 0x00000000ff027229 */ /* 0x002e48000000090a */
[----:B------:R-:W3:-:S06]  /*6d20*/  DADD R8, -R10, c[0x2][0x138] ;  /* 0x00804e000a087629 */ /* 0x000ecc0000000100 */
[----:B-1----:R-:W-:Y:S02]  /*6d30*/  FSEL R2, R10, R2, !P0 ;  /* 0x000000020a027208 */ /* 0x002fe40004000000 */
[----:B------:R-:W-:Y:S02]  /*6d40*/  FSEL R3, R11, R3, !P0 ;  /* 0x000000030b037208 */ /* 0x000fe40004000000 */
[----:B---3--:R-:W-:Y:S02]  /*6d50*/  FSEL R0, R8, R10, !P0 ;  /* 0x0000000a08007208 */ /* 0x008fe40004000000 */
[----:B------:R-:W-:Y:S02]  /*6d60*/  FSEL R8, R9, R11, !P0 ;  /* 0x0000000b09087208 */ /* 0x000fe40004000000 */
[----:B------:R-:W1:-:S10]  /*6d70*/  DADD R2, R2, c[0x2][0x130] ;  /* 0x00804c0002027629 */ /* 0x000e540000000000 */
[----:B-1----:R-:W-:Y:S02]  /*6d80*/  FSEL R2, R2, R0, !P1 ;  /* 0x0000000002027208 */ /* 0x002fe40004800000 */
[----:B------:R-:W-:Y:S01]  /*6d90*/  FSEL R3, R3, R8, !P1 ;  /* 0x0000000803037208 */ /* 0x000fe20004800000 */
[----:B------:R-:W-:Y:S05]  /*6da0*/  @P2 BRA `(.L_x_27243) ;  /* 0x0000008000002947 */ /* 0x000fea0003800000 */
[----:B------:R-:W-:Y:S02]  /*6db0*/  IMAD.MOV.U32 R2, RZ, RZ, 0x7f3321d2 ;  /* 0x7f3321d2ff027424 */ /* 0x000fe400078e00ff */
[----:B------:R-:W-:-:S03]  /*6dc0*/  IMAD.MOV.U32 R0, RZ, RZ, 0x4002d97c ;  /* 0x4002d97cff007424 */ /* 0x000fc600078e00ff */
[----:B------:R-:W-:Y:S02]  /*6dd0*/  FSEL R2, R2, 3.37028055040000000000e+12, !P0 ;  /* 0x54442d1802027808 */ /* 0x000fe40004000000 */
[----:B------:R-:W-:Y:S01]  /*6de0*/  FSEL R3, R0, 1.8213495016098022461, !P0 ;  /* 0x3fe921fb00037808 */ /* 0x000fe20004000000 */
[----:B------:R-:W-:Y:S05]  /*6df0*/  BRA `(.L_x_27243) ;  /* 0x0000003000007947 */ /* 0x000fea0003800000 */
.L_x_27242:
[----:B------:R-:W-:-:S04]  /*6e00*/  ISETP.GE.AND P0, PT, R5, RZ, PT ;  /* 0x000000ff0500720c */ /* 0x000fc80003f06270 */
[----:B------:R-:W-:Y:S02]  /*6e10*/  FSEL R2, RZ, 3.37028055040000000000e+12, P0 ;  /* 0x54442d18ff027808 */ /* 0x000fe40000000000 */
[----:B------:R-:W-:Y:S02]  /*6e20*/  FSEL R3, RZ, 2.1426990032196044922, P0 ;  /* 0x400921fbff037808 */ /* 0x000fe40000000000 */
.L_x_27243:
[----:B------:R-:W-:Y:S05]  /*6e30*/  BSYNC B1 ;  /* 0x0000000000017941 */ /* 0x000fea0003800000 */
.L_x_27241:
[----:B------:R3:W4:Y:S02]  /*6e40*/  DADD R4, |R6|, |R4| ;  /* 0x0000000006047229 */ /* 0x0007240000000604 */
[----:B---3--:R-:W-:Y:S02]  /*6e50*/  LOP3.LUT R6, R3, 0x80000000, R7, 0xb8, !PT ;  /* 0x8000000003067812 */ /* 0x008fe400078eb807 */
[----:B--2---:R-:W-:-:S04]  /*6e60*/  DADD R32, R32, 1 ;  /* 0x3ff0000020207429 */ /* 0x004fc80000000000 */
[----:B----4-:R-:W2:-:S06]  /*6e70*/  DSETP.GTU.AND P0, PT, |R4|, +INF , PT ;  /* 0x7ff000000400742a */ /* 0x010e8c0003f0c200 */
[----:B--2---:R-:W-:Y:S02]  /*6e80*/  FSEL R2, R4, R2, P0 ;  /* 0x0000000204027208 */ /* 0x004fe40000000000 */
[----:B------:R-:W-:Y:S01]  /*6e90*/  FSEL R3, R5, R6, P0 ;  /* 0x0000000605037208 */ /* 0x000fe20000000000 */
[----:B------:R-:W-:Y:S05]  /*6ea0*/  BRA `(.L_x_27199) ;  /* 0x0000096000007947 */ /* 0x000fea0003800000 */
.L_x_27184:
[----:B-12---:R-:W0:Y:S01]  /*6eb0*/  DSETP.GEU.AND P0, PT, |R6|, 1.4916681462400413487e-154, PT ;  /* 0x200000000600742a */ /* 0x006e220003f0e200 */
[----:B------:R-:W-:Y:S01]  /*6ec0*/  IMAD.MOV.U32 R12, RZ, RZ, 0x1 ;  /* 0x00000001ff0c7424 */ /* 0x000fe200078e00ff */
[----:B------:R-:W-:Y:S01]  /*6ed0*/  BSSY B1, `(.L_x_27244) ;  /* 0x0000057000017945 */ /* 0x000fe20003800000 */
[----:B------:R-:W-:Y:S01]  /*6ee0*/  IMAD.MOV.U32 R21, RZ, RZ, -0x3ff ;  /* 0xfffffc01ff157424 */ /* 0x000fe200078e00ff */
[----:B------:R-:W-:-:S04]  /*6ef0*/  DADD R18, -RZ, |R6| ;  /* 0x00000000ff127229 */ /* 0x000fc80000000506 */
[----:B0-----:R-:W-:-:S04]  /*6f00*/  DSETP.LT.AND P0, PT, |R4|, 1.4916681462400413487e-154, !P0 ;  /* 0x200000000400742a */ /* 0x001fc80004701200 */
[----:B------:R-:W0:-:S06]  /*6f10*/  DSETP.GT.AND P1, PT, |R6|, |R4|, PT ;  /* 0x400000040600722a */ /* 0x000e0c0003f24200 */
[----:B0-----:R-:W-:Y:S02]  /*6f20*/  FSEL R23, R19, R15, P1 ;  /* 0x0000000f13177208 */ /* 0x001fe40000800000 */
[----:B------:R-:W-:Y:S02]  /*6f30*/  FSEL R22, R18, R14, P1 ;  /* 0x0000000e12167208 */ /* 0x000fe40000800000 */
[----:B------:R-:W0:Y:S01]  /*6f40*/  @P0 DMUL R8, R6, 4 ;  /* 0x4010000006080828 */ /* 0x000e220000000000 */
[----:B------:R-:W1:Y:S01]  /*6f50*/  MUFU.RCP64H R13, R23 ;  /* 0x00000017000d7308 */ /* 0x000e620000001800 */
[----:B------:R-:W-:Y:S02]  /*6f60*/  FSEL R26, R14, R18, P1 ;  /* 0x000000120e1a7208 */ /* 0x000fe40000800000 */
[----:B------:R-:W-:Y:S01]  /*6f70*/  @P0 DMUL R2, R4, 4 ;  /* 0x4010000004020828 */ /* 0x000fe20000000000 */
[----:B------:R-:W-:-:S03]  /*6f80*/  FSEL R27, R15, R19, P1 ;  /* 0x000000130f1b7208 */ /* 0x000fc60000800000 */
[----:B0-----:R-:W0:Y:S01]  /*6f90*/  @P0 DMUL R8, R8, R8 ;  /* 0x0000000808080228 */ /* 0x001e220000000000 */
[----:B------:R-:W-:-:S03]  /*6fa0*/  FSETP.GEU.AND P5, PT, |R27|, 6.5827683646048100446e-37, PT ;  /* 0x036000001b00780b */ /* 0x000fc60003fae200 */
[----:B------:R-:W2:-:S04]  /*6fb0*/  @!P0 DMUL R10, R6, R6 ;  /* 0x00000006060a8228 */ /* 0x000e880000000000 */
[----:B0-----:R-:W0:-:S04]  /*6fc0*/  @P0 DFMA R8, R2, R2, R8 ;  /* 0x000000020208022b */ /* 0x001e080000000008 */
[----:B--2---:R-:W-:-:S04]  /*6fd0*/  @!P0 DFMA R10, R4, R4, R10 ;  /* 0x00000004040a822b */ /* 0x004fc8000000000a */
[----:B0-----:R-:W0:-:S04]  /*6fe0*/  @P0 DMUL R10, R8, 0.0625 ;  /* 0x3fb00000080a0828 */ /* 0x001e080000000000 */
[----:B-1----:R-:W1:-:S06]  /*6ff0*/  DFMA R2, -R22, R12, 1 ;  /* 0x3ff000001602742b */ /* 0x002e4c000000010c */
[----:B0-----:R-:W-:Y:S01]  /*7000*/  ISETP.GT.AND P0, PT, R11, 0xfffff, PT ;  /* 0x000fffff0b00780c */ /* 0x001fe20003f04270 */
[----:B-1----:R-:W0:Y:S01]  /*7010*/  DFMA R2, R2, R2, R2 ;  /* 0x000000020202722b */ /* 0x002e220000000002 */
[----:B------:R-:W-:Y:S02]  /*7020*/  IMAD.MOV.U32 R0, RZ, RZ, R10 ;  /* 0x000000ffff007224 */ /* 0x000fe400078e000a */
[----:B------:R-:W-:-:S03]  /*7030*/  IMAD.MOV.U32 R20, RZ, RZ, R11 ;  /* 0x000000ffff147224 */ /* 0x000fc600078e000b */
[----:B0-----:R-:W0:-:S06]  /*7040*/  DFMA R2, R12, R2, R12 ;  /* 0x000000020c02722b */ /* 0x001e0c000000000c */
[----:B------:R-:W1:Y:S01]  /*7050*/  @!P0 DMUL R10, R10, 1.80143985094819840000e+16 ;  /* 0x435000000a0a8828 */ /* 0x000e620000000000 */
[----:B------:R-:W-:-:S03]  /*7060*/  @!P0 IMAD.MOV.U32 R21, RZ, RZ, -0x435 ;  /* 0xfffffbcbff158424 */ /* 0x000fc600078e00ff */
[----:B0-----:R-:W0:-:S06]  /*7070*/  DFMA R8, -R22, R2, 1 ;  /* 0x3ff000001608742b */ /* 0x001e0c0000000102 */
[----:B-1----:R-:W-:Y:S01]  /*7080*/  @!P0 IMAD.MOV.U32 R20, RZ, RZ, R11 ;  /* 0x000000ffff148224 */ /* 0x002fe200078e000b */
[----:B0-----:R-:W0:Y:S01]  /*7090*/  DFMA R2, R2, R8, R2 ;  /* 0x000000080202722b */ /* 0x001e220000000002 */
[----:B------:R-:W-:-:S03]  /*70a0*/  @!P0 IMAD.MOV.U32 R0, RZ, RZ, R10 ;  /* 0x000000ffff008224 */ /* 0x000fc600078e000a */
[----:B------:R-:W-:Y:S02]  /*70b0*/  IADD3 R12, R20, -0x1, RZ ;  /* 0xffffffff140c7810 */ /* 0x000fe40007ffe0ff */
[----:B0-----:R-:W0:Y:S02]  /*70c0*/  DMUL R8, R2, R26 ;  /* 0x0000001a02087228 */ /* 0x001e240000000000 */
[----:B------:R-:W-:-:S04]  /*70d0*/  ISETP.GE.U32.AND P2, PT, R12, 0x7fefffff, PT ;  /* 0x7fefffff0c00780c */ /* 0x000fc80003f46070 */
[----:B0-----:R-:W0:-:S06]  /*70e0*/  DFMA R12, -R22, R8, R26 ;  /* 0x00000008160c722b */ /* 0x001e0c000000011a */
[----:B0-----:R0:W1:-:S03]  /*70f0*/  DFMA R2, R2, R12, R8 ;  /* 0x0000000c0202722b */ /* 0x0010460000000008 */
[----:B0-----:R-:W-:Y:S01]  /*7100*/  @P2 IMAD.MOV.U32 R8, RZ, RZ, 0x0 ;  /* 0x00000000ff082424 */ /* 0x001fe200078e00ff */
[----:B------:R-:W-:Y:S01]  /*7110*/  @P2 FSETP.NEU.FTZ.AND P3, PT, R11, RZ, PT ;  /* 0x000000ff0b00220b */ /* 0x000fe20003f7d000 */
[----:B------:R-:W-:-:S05]  /*7120*/  @P2 IMAD.MOV.U32 R9, RZ, RZ, 0x7ff00000 ;  /* 0x7ff00000ff092424 */ /* 0x000fca00078e00ff */
[----:B-1----:R-:W-:Y:S01]  /*7130*/  FFMA R12, RZ, R23, R3 ;  /* 0x00000017ff0c7223 */ /* 0x002fe20000000003 */
[----:B------:R-:W0:-:S04]  /*7140*/  @P2 DFMA R8, R10, R8, +INF ;  /* 0x7ff000000a08242b */ /* 0x000e080000000008 */
[----:B------:R-:W-:-:S06]  /*7150*/  FSETP.GT.AND P4, PT, |R12|, 1.469367938527859385e-39, PT ;  /* 0x001000000c00780b */ /* 0x000fcc0003f84200 */
        /* <DEDUP_REMOVED lines=46> */
.L_x_27245:
[----:B------:R-:W-:Y:S05]  /*7440*/  BSYNC B1 ;  /* 0x0000000000017941 */ /* 0x000fea0003800000 */
.L_x_27244:
        /* <DEDUP_REMOVED lines=8> */
.L_x_27247:
[----:B------:R-:W-:Y:S05]  /*74d0*/  BSYNC B2 ;  /* 0x0000000000027941 */ /* 0x000fea0003800000 */
.L_x_27246:
[----:B0-----:R-:W0:Y:S01]  /*74e0*/  DMUL R8, R2, R2 ;  /* 0x0000000202087228 */ /* 0x001e220000000000 */
[----:B------:R-:W-:Y:S01]  /*74f0*/  IMAD.MOV.U32 R10, RZ, RZ, 0x2a25ff7e ;  /* 0x2a25ff7eff0a7424 */ /* 0x000fe200078e00ff */
[----:B------:R-:W-:Y:S01]  /*7500*/  ISETP.GE.AND P2, PT, R5, RZ, PT ;  /* 0x000000ff0500720c */ /* 0x000fe20003f46270 */
[----:B------:R-:W-:Y:S01]  /*7510*/  IMAD.MOV.U32 R11, RZ, RZ, 0x3ef53e1d ;  /* 0x3ef53e1dff0b7424 */ /* 0x000fe200078e00ff */
[----:B------:R-:W-:Y:S01]  /*7520*/  DSETP.NEU.AND P0, PT, R22, RZ, PT ;  /* 0x000000ff1600722a */ /* 0x000fe20003f0d000 */
[----:B------:R-:W-:Y:S04]  /*7530*/  BSSY B1, `(.L_x_27248) ;  /* 0x0000028000017945 */ /* 0x000fe80003800000 */
        /* <DEDUP_REMOVED lines=24> */
[----:B------:R-:W2:-:S05]  /*76c0*/  DADD R8, R8, c[0x2][0x130] ;  /* 0x00804c0008087629 */ /* 0x000e8a0000000000 */
[----:B0-----:R-:W-:Y:S02]  /*76d0*/  FSEL R2, R2, R10, !P2 ;  /* 0x0000000a02027208 */ /* 0x001fe40005000000 */
[----:B------:R-:W-:-:S03]  /*76e0*/  FSEL R3, R3, R11, !P2 ;  /* 0x0000000b03037208 */ /* 0x000fc60005000000 */
[----:B--2---:R-:W-:Y:S02]  /*76f0*/  FSEL R2, R8, R2, P1 ;  /* 0x0000000208027208 */ /* 0x004fe40000800000 */
[----:B------:R-:W-:Y:S01]  /*7700*/  FSEL R3, R9, R3, P1 ;  /* 0x0000000309037208 */ /* 0x000fe20000800000 */
[----:B------:R-:W-:Y:S05]  /*7710*/  @!P0 BRA `(.L_x_27249) ;  /* 0x0000007000008947 */ /* 0x000fea0003800000 */
[----:B------:R-:W0:-:S14]  /*7720*/  DSETP.NEU.AND P0, PT, |R4|, |R6|, PT ;  /* 0x400000060400722a */ /* 0x000e1c0003f0d200 */
[----:B0-----:R-:W-:Y:S05]  /*7730*/  @P0 BRA `(.L_x_27250) ;  /* 0x0000007000000947 */ /* 0x001fea0003800000 */
[----:B------:R-:W-:Y:S02]  /*7740*/  IMAD.MOV.U32 R2, RZ, RZ, 0x7f3321d2 ;  /* 0x7f3321d2ff027424 */ /* 0x000fe400078e00ff */
[----:B------:R-:W-:-:S03]  /*7750*/  IMAD.MOV.U32 R0, RZ, RZ, 0x4002d97c ;  /* 0x4002d97cff007424 */ /* 0x000fc600078e00ff */
[----:B------:R-:W-:Y:S02]  /*7760*/  FSEL R2, R2, 3.37028055040000000000e+12, !P2 ;  /* 0x54442d1802027808 */ /* 0x000fe40005000000 */
[----:B------:R-:W-:Y:S01]  /*7770*/  FSEL R3, R0, 1.8213495016098022461, !P2 ;  /* 0x3fe921fb00037808 */ /* 0x000fe20005000000 */
[----:B------:R-:W-:Y:S05]  /*7780*/  BRA `(.L_x_27250) ;  /* 0x0000002000007947 */ /* 0x000fea0003800000 */
.L_x_27249:
[----:B------:R-:W-:Y:S02]  /*7790*/  FSEL R2, RZ, 3.37028055040000000000e+12, P2 ;  /* 0x54442d18ff027808 */ /* 0x000fe40001000000 */
[----:B------:R-:W-:Y:S02]  /*77a0*/  FSEL R3, RZ, 2.1426990032196044922, P2 ;  /* 0x400921fbff037808 */ /* 0x000fe40001000000 */
.L_x_27250:
[----:B------:R-:W-:Y:S05]  /*77b0*/  BSYNC B1 ;  /* 0x0000000000017941 */ /* 0x000fea0003800000 */
.L_x_27248:
[----:B------:R0:W2:Y:S02]  /*77c0*/  DADD R4, |R6|, |R4| ;  /* 0x0000000006047229 */ /* 0x0000a40000000604 */
[----:B0-----:R-:W-:-:S04]  /*77d0*/  LOP3.LUT R6, R3, 0x80000000, R7, 0xb8, !PT ;  /* 0x8000000003067812 */ /* 0x001fc800078eb807 */
[----:B--2---:R-:W0:-:S06]  /*77e0*/  DSETP.GTU.AND P0, PT, |R4|, +INF , PT ;  /* 0x7ff000000400742a */ /* 0x004e0c0003f0c200 */
[----:B0-----:R-:W-:Y:S02]  /*77f0*/  FSEL R2, R4, R2, P0 ;  /* 0x0000000204027208 */ /* 0x001fe40000000000 */
[----:B------:R-:W-:Y:S02]  /*7800*/  FSEL R3, R5, R6, P0 ;  /* 0x0000000605037208 */ /* 0x000fe40000000000 */
.L_x_27199:
[----:B------:R-:W-:Y:S05]  /*7810*/  BSYNC B0 ;  /* 0x0000000000007941 */ /* 0x000fea0003800000 */
.L_x_27183:
[C---:B--2---:R-:W2:Y:S01]  /*7820*/  DMUL R12, R2.reuse, c[0x0][0x380] ;  /* 0x0000e000020c7a28 */ /* 0x044ea20000000000 */
[----:B------:R-:W-:Y:S03]  /*7830*/  BSSY B1, `(.L_x_27251) ;  /* 0x00001a6000017945 */ /* 0x000fe60003800000 */
[----:B------:R-:W3:-:S04]  /*7840*/  DMUL R2, R2, c[0x0][0x388] ;  /* 0x0000e20002027a28 */ /* 0x000ec80000000000 */
[----:B-12---:R-:W1:-:S04]  /*7850*/  DFMA R12, R32, c[0x0][0x388], R12 ;  /* 0x0000e200200c7a2b */ /* 0x006e48000000000c */
[----:B---3--:R2:W3:-:S06]  /*7860*/  DFMA R32, R32, c[0x0][0x380], -R2 ;  /* 0x0000e00020207a2b */ /* 0x0084cc0000000802 */
[----:B-1----:R-:W-:-:S04]  /*7870*/  LOP3.LUT R0, R13, 0x7fffffff, RZ, 0xc0, !PT ;  /* 0x7fffffff0d007812 */ /* 0x002fc800078ec0ff */
[----:B------:R-:W-:-:S13]  /*7880*/  LOP3.LUT P0, RZ, R0, R12, RZ, 0xfc, !PT ;  /* 0x0000000c00ff7212 */ /* 0x000fda000780fcff */
[----:B------:R-:W-:Y:S05]  /*7890*/  @!P0 BRA `(.L_x_27252) ;  /* 0x0000176000008947 */ /* 0x000fea0003800000 */
[----:B--23--:R-:W-:-:S04]  /*78a0*/  LOP3.LUT R2, R33, 0x7fffffff, RZ, 0xc0, !PT ;  /* 0x7fffffff21027812 */ /* 0x00cfc800078ec0ff */
[----:B------:R-:W-:-:S13]  /*78b0*/  LOP3.LUT P0, RZ, R2, R32, RZ, 0xfc, !PT ;  /* 0x0000002002ff7212 */ /* 0x000fda000780fcff */
[----:B------:R-:W-:Y:S05]  /*78c0*/  @!P0 BRA `(.L_x_27253) ;  /* 0x000011b000008947 */ /* 0x000fea0003800000 */
[----:B------:R-:W-:-:S13]  /*78d0*/  ISETP.GT.U32.AND P0, PT, R0, 0x7fefffff, PT ;  /* 0x7fefffff0000780c */ /* 0x000fda0003f04070 */
[----:B------:R-:W-:Y:S05]  /*78e0*/  @P0 BRA `(.L_x_27254) ;  /* 0x000010a000000947 */ /* 0x000fea0003800000 */
[----:B------:R-:W-:-:S04]  /*78f0*/  IADD3 R0, R33, -0x40862e42, RZ ;  /* 0xbf79d1be21007810 */ /* 0x000fc80007ffe0ff */
[----:B------:R-:W-:-:S13]  /*7900*/  ISETP.GE.U32.AND P0, PT, R0, 0x108aa3, PT ;  /* 0x00108aa30000780c */ /* 0x000fda0003f06070 */
[----:B------:R-:W-:Y:S05]  /*7910*/  @!P0 BRA `(.L_x_27255) ;  /* 0x000007c000008947 */ /* 0x000fea0003800000 */
[----:B------:R-:W-:Y:S01]  /*7920*/  IMAD.MOV.U32 R2, RZ, RZ, 0x652b82fe ;  /* 0x652b82feff027424 */ /* 0x000fe200078e00ff */
[----:B------:R-:W-:Y:S01]  /*7930*/  FSETP.GEU.FTZ.AND P0, PT, |R33|, 4.1917929649353027344, PT ;  /* 0x4086232b2100780b */ /* 0x000fe20003f1e200 */
[----:B------:R-:W-:Y:S01]  /*7940*/  IMAD.MOV.U32 R3, RZ, RZ, 0x3ff71547 ;  /* 0x3ff71547ff037424 */ /* 0x000fe200078e00ff */
[----:B------:R-:W-:Y:S01]  /*7950*/  BSSY B0, `(.L_x_27256) ;  /* 0x0000022000007945 */ /* 0x000fe20003800000 */
[----:B------:R-:W-:Y:S01]  /*7960*/  IMAD.MOV.U32 R6, RZ, RZ, 0x69ce2bdf ;  /* 0x69ce2bdfff067424 */ /* 0x000fe200078e00ff */
[----:B------:R-:W-:Y:S01]  /*7970*/  DSETP.NEU.AND P2, PT, |R12|, +INF , PT ;  /* 0x7ff000000c00742a */ /* 0x000fe20003f4d200 */
[----:B------:R-:W-:-:S03]  /*7980*/  IMAD.MOV.U32 R7, RZ, RZ, 0x3e5ade15 ;  /* 0x3e5ade15ff077424 */ /* 0x000fc600078e00ff */
[----:B0-----:R-:W0:-:S06]  /*7990*/  DFMA R8, R32, R2, 6.75539944105574400000e+15 ;  /* 0x433800002008742b */ /* 0x001e0c0000000002 */
        /* <DEDUP_REMOVED lines=29> */
.L_x_27257:
[----:B------:R-:W-:Y:S05]  /*7b70*/  BSYNC B0 ;  /* 0x0000000000007941 */ /* 0x000fea0003800000 */
.L_x_27256:
[----:B------:R-:W-:Y:S01]  /*7b80*/  BSSY B2, `(.L_x_27258) ;  /* 0x0000013000027945 */ /* 0x000fe20003800000 */
[----:B------:R-:W-:Y:S05]  /*7b90*/  @!P2 BRA `(.L_x_27259) ;  /* 0x000000f00000a947 */ /* 0x000fea0003800000 */
[----:B0-----:R-:W0:-:S04]  /*7ba0*/  DMUL R2, R12, c[0x2][0x1b8] ;  /* 0x00806e000c027a28 */ /* 0x001e080000000000 */
[----:B------:R-:W-:Y:S02]  /*7bb0*/  DSETP.GE.AND P0, PT, |R12|, 2.14748364800000000000e+09, PT ;  /* 0x41e000000c00742a */ /* 0x000fe40003f06200 */
[----:B0-----:R-:W0:Y:S08]  /*7bc0*/  F2I.F64 R0, R2 ;  /* 0x0000000200007311 */ /* 0x001e300000301100 */
[----:B0-----:R-:W0:Y:S02]  /*7bd0*/  I2F.F64 R20, R0 ;  /* 0x0000000000147312 */ /* 0x001e240000201c00 */
[----:B0-----:R-:W0:-:S06]  /*7be0*/  DFMA R2, -R20, c[0x2][0x130], R12 ;  /* 0x00804c0014027a2b */ /* 0x001e0c000000010c */
[----:B0-----:R-:W0:-:S06]  /*7bf0*/  DFMA R2, -R20, c[0x2][0x1c0], R2 ;  /* 0x0080700014027a2b */ /* 0x001e0c0000000102 */
[----:B0-----:R0:W2:Y:S01]  /*7c00*/  DFMA R20, -R20, c[0x2][0x1c8], R2 ;  /* 0x0080720014147a2b */ /* 0x0010a20000000102 */
[----:B------:R-:W-:Y:S05]  /*7c10*/  @!P0 BRA `(.L_x_27260) ;  /* 0x0000009000008947 */ /* 0x000fea0003800000 */
[----:B------:R-:W-:Y:S01]  /*7c20*/  IMAD.MOV.U32 R0, RZ, RZ, R12 ;  /* 0x000000ffff007224 */ /* 0x000fe200078e000c */
[----:B------:R-:W-:Y:S01]  /*7c30*/  MOV R9, 0x7c60 ;  /* 0x00007c6000097802 */ /* 0x000fe20000000f00 */
[----:B------:R-:W-:-:S03]  /*7c40*/  IMAD.MOV.U32 R24, RZ, RZ, R13 ;  /* 0x000000ffff187224 */ /* 0x000fc600078e000d */
[----:B012---:R-:W-:Y:S05]  /*7c50*/  CALL.REL.NOINC `($_ZN2at6native18elementwise_kernelILi128ELi4EZNS0_15gpu_kernel_implIZZZNS0_50_GLOBAL__N__2680c7bb_12_PowKernel_cu_b2145a98_318424pow_tensor_scalar_kernelERNS_18TensorIteratorBaseERKN3c106ScalarEENKUlvE_clEvENKUlvE_clEvEUlNS6_7complexIdEEE0_EEvS5_RKT_EUliE_EEviT1_$__internal_trig_reduction_slowpathd) ;  /* 0x0002130000007944 */ /* 0x007fea0003c00000 */
[----:B------:R-:W-:Y:S02]  /*7c60*/  IMAD.MOV.U32 R20, RZ, RZ, R2 ;  /* 0x000000ffff147224 */ /* 0x000fe400078e0002 */
[----:B------:R-:W-:Y:S01]  /*7c70*/  IMAD.MOV.U32 R21, RZ, RZ, R3 ;  /* 0x000000ffff157224 */ /* 0x000fe200078e0003 */
[----:B------:R-:W-:Y:S05]  /*7c80*/  BRA `(.L_x_27260) ;  /* 0x0000002000007947 */ /* 0x000fea0003800000 */
.L_x_27259:
[----:B------:R2:W3:Y:S01]  /*7c90*/  DMUL R20, RZ, R12 ;  /* 0x0000000cff147228 */ /* 0x0004e20000000000 */
[----:B------:R-:W-:-:S05]  /*7ca0*/  IMAD.MOV.U32 R0, RZ, RZ, RZ ;  /* 0x000000ffff007224 */ /* 0x000fca00078e00ff */
.L_x_27260:
[----:B------:R-:W-:Y:S05]  /*7cb0*/  BSYNC B2 ;  /* 0x0000000000027941 */ /* 0x000fea0003800000 */
.L_x_27258:
[----:B------:R-:W-:Y:S01]  /*7cc0*/  IADD3 R14, R0, 0x1, RZ ;  /* 0x00000001000e7810 */ /* 0x000fe20007ffe0ff */
[----:B0-----:R-:W-:-:S04]  /*7cd0*/  IMAD.MOV.U32 R2, RZ, RZ, 0x8 ;  /* 0x00000008ff027424 */ /* 0x001fc800078e00ff */
[----:B------:R-:W-:-:S05]  /*7ce0*/  IMAD.SHL.U32 R0, R14, 0x8, RZ ;  /* 0x000000080e007824 */ /* 0x000fca00078e00ff */
[----:B------:R-:W-:-:S05]  /*7cf0*/  LOP3.LUT R0, R0, 0x8, RZ, 0xc0, !PT ;  /* 0x0000000800007812 */ /* 0x000fca00078ec0ff */
[----:B------:R-:W-:-:S05]  /*7d00*/  IMAD.WIDE.U32 R2, R0, R2, c[0x4][0x1a8] ;  /* 0x01006a0000027625 */ /* 0x000fca00078e0002 */
[----:B------:R0:W4:Y:S04]  /*7d10*/  LDG.E.128.CONSTANT R4, [R2.64] ;  /* 0x0000002402047981 */ /* 0x000128000c1e9d00 */
[----:B------:R0:W5:Y:S04]  /*7d20*/  LDG.E.128.CONSTANT R8, [R2.64+0x10] ;  /* 0x0000102402087981 */ /* 0x000168000c1e9d00 */
[----:B---3--:R0:W3:Y:S01]  /*7d30*/  LDG.E.128.CONSTANT R24, [R2.64+0x20] ;  /* 0x0000202402187981 */ /* 0x0080e2000c1e9d00 */
[----:B------:R-:W-:Y:S01]  /*7d40*/  R2P PR, R14, 0x3 ;  /* 0x000000030e007804 */ /* 0x000fe20000000000 */
[----:B------:R-:W-:Y:S01]  /*7d50*/  IMAD.MOV.U32 R0, RZ, RZ, 0x3de5db65 ;  /* 0x3de5db65ff007424 */ /* 0x000fe200078e00ff */
[----:B--2---:R-:W4:Y:S01]  /*7d60*/  DMUL R14, R20, R20 ;  /* 0x00000014140e7228 */ /* 0x004f220000000000 */
[----:B------:R-:W-:Y:S01]  /*7d70*/  BSSY B2, `(.L_x_27261) ;  /* 0x000001d000027945 */ /* 0x000fe20003800000 */
[----:B0-----:R-:W-:-:S02]  /*7d80*/  IMAD.MOV.U32 R2, RZ, RZ, 0x79785eba ;  /* 0x79785ebaff027424 */ /* 0x001fc400078e00ff */
[----:B------:R-:W-:-:S03]  /*7d90*/  FSEL R3, R0, -0.082518599927425384521, !P0 ;  /* 0xbda8ff8300037808 */ /* 0x000fc60004000000 */
[----:B------:R-:W-:-:S06]  /*7da0*/  FSEL R2, -R2, 4.2945490664224492434e-19, !P0 ;  /* 0x20fd816402027808 */ /* 0x000fcc0004000100 */
[----:B----4-:R-:W0:-:S06]  /*7db0*/  DFMA R4, R14, R2, R4 ;  /* 0x000000020e04722b */ /* 0x010e0c0000000004 */
[----:B0-----:R-:W5:-:S06]  /*7dc0*/  DFMA R4, R14, R4, R6 ;  /* 0x000000040e04722b */ /* 0x001f4c0000000006 */
[----:B-----5:R-:W0:-:S06]  /*7dd0*/  DFMA R4, R14, R4, R8 ;  /* 0x000000040e04722b */ /* 0x020e0c0000000008 */
[----:B0-----:R-:W3:-:S06]  /*7de0*/  DFMA R4, R14, R4, R10 ;  /* 0x000000040e04722b */ /* 0x001ecc000000000a */
[----:B---3--:R-:W0:-:S06]  /*7df0*/  DFMA R4, R14, R4, R24 ;  /* 0x000000040e04722b */ /* 0x008e0c0000000018 */
[----:B0-----:R-:W0:-:S06]  /*7e00*/  DFMA R4, R14, R4, R26 ;  /* 0x000000040e04722b */ /* 0x001e0c000000001a */
[----:B0-----:R-:W-:-:S04]  /*7e10*/  DFMA R20, R4, R20, R20 ;  /* 0x000000140414722b */ /* 0x001fc80000000014 */
[----:B------:R-:W0:-:S06]  /*7e20*/  @P0 DFMA R20, R14, R4, 1 ;  /* 0x3ff000000e14042b */ /* 0x000e0c0000000004 */
[----:B0-----:R-:W0:Y:S01]  /*7e30*/  @P1 DFMA R20, R20, -1, RZ ;  /* 0xbff000001414182b */ /* 0x001e2200000000ff */
[----:B------:R-:W-:Y:S05]  /*7e40*/  @!P2 BRA `(.L_x_27262) ;  /* 0x000000d00000a947 */ /* 0x000fea0003800000 */
[----:B------:R-:W2:-:S04]  /*7e50*/  DMUL R2, R12, c[0x2][0x1b8] ;  /* 0x00806e000c027a28 */ /* 0x000e880000000000 */
[----:B------:R-:W-:Y:S02]  /*7e60*/  DSETP.GE.AND P0, PT, |R12|, 2.14748364800000000000e+09, PT ;  /* 0x41e000000c00742a */ /* 0x000fe40003f06200 */
[----:B--2---:R-:W2:Y:S08]  /*7e70*/  F2I.F64 R0, R2 ;  /* 0x0000000200007311 */ /* 0x004eb00000301100 */
[----:B--2---:R-:W2:Y:S02]  /*7e80*/  I2F.F64 R2, R0 ;  /* 0x0000000000027312 */ /* 0x004ea40000201c00 */
[----:B--2---:R-:W2:-:S06]  /*7e90*/  DFMA R4, -R2, c[0x2][0x130], R12 ;  /* 0x00804c0002047a2b */ /* 0x004e8c000000010c */
[----:B--2---:R-:W2:-:S06]  /*7ea0*/  DFMA R4, -R2, c[0x2][0x1c0], R4 ;  /* 0x0080700002047a2b */ /* 0x004e8c0000000104 */
[----:B--2---:R2:W3:Y:S01]  /*7eb0*/  DFMA R2, -R2, c[0x2][0x1c8], R4 ;  /* 0x0080720002027a2b */ /* 0x0044e20000000104 */
[----:B------:R-:W-:Y:S05]  /*7ec0*/  @!P0 BRA `(.L_x_27263) ;  /* 0x0000007000008947 */ /* 0x000fea0003800000 */
[----:B------:R-:W-:Y:S01]  /*7ed0*/  IMAD.MOV.U32 R0, RZ, RZ, R12 ;  /* 0x000000ffff007224 */ /* 0x000fe200078e000c */
[----:B------:R-:W-:Y:S01]  /*7ee0*/  MOV R9, 0x7f10 ;  /* 0x00007f1000097802 */ /* 0x000fe20000000f00 */
[----:B------:R-:W-:-:S03]  /*7ef0*/  IMAD.MOV.U32 R24, RZ, RZ, R13 ;  /* 0x000000ffff187224 */ /* 0x000fc600078e000d */
[----:B0123--:R-:W-:Y:S05]  /*7f00*/  CALL.REL.NOINC `($_ZN2at6native18elementwise_kernelILi128ELi4EZNS0_15gpu_kernel_implIZZZNS0_50_GLOBAL__N__2680c7bb_12_PowKernel_cu_b2145a98_318424pow_tensor_scalar_kernelERNS_18TensorIteratorBaseERKN3c106ScalarEENKUlvE_clEvENKUlvE_clEvEUlNS6_7complexIdEEE0_EEvS5_RKT_EUliE_EEviT1_$__internal_trig_reduction_slowpathd) ;  /* 0x0002105000007944 */ /* 0x00ffea0003c00000 */
[----:B------:R-:W-:Y:S05]  /*7f10*/  BRA `(.L_x_27263) ;  /* 0x0000002000007947 */ /* 0x000fea0003800000 */
.L_x_27262:
[----:B------:R2:W3:Y:S01]  /*7f20*/  DMUL R2, RZ, R12 ;  /* 0x0000000cff027228 */ /* 0x0004e20000000000 */
[----:B------:R-:W-:-:S05]  /*7f30*/  IMAD.MOV.U32 R0, RZ, RZ, RZ ;  /* 0x000000ffff007224 */ /* 0x000fca00078e00ff */
.L_x_27263:
[----:B------:R-:W-:Y:S05]  /*7f40*/  BSYNC B2 ;  /* 0x0000000000027941 */ /* 0x000fea0003800000 */
.L_x_27261:
[----:B--2---:R-:W-:Y:S02]  /*7f50*/  IMAD.SHL.U32 R4, R0, 0x8, RZ ;  /* 0x0000000800047824 */ /* 0x004fe400078e00ff */
[----:B------:R-:W-:-:S03]  /*7f60*/  IMAD.MOV.U32 R5, RZ, RZ, 0x8 ;  /* 0x00000008ff057424 */ /* 0x000fc600078e00ff */
[----:B------:R-:W-:-:S05]  /*7f70*/  LOP3.LUT R4, R4, 0x8, RZ, 0xc0, !PT ;  /* 0x0000000804047812 */ /* 0x000fca00078ec0ff */
[----:B------:R-:W-:-:S05]  /*7f80*/  IMAD.WIDE.U32 R4, R4, R5, c[0x4][0x1a8] ;  /* 0x01006a0004047625 */ /* 0x000fca00078e0005 */
[----:B------:R2:W4:Y:S04]  /*7f90*/  LDG.E.128.CONSTANT R8, [R4.64] ;  /* 0x0000002404087981 */ /* 0x000528000c1e9d00 */
[----:B------:R2:W5:Y:S04]  /*7fa0*/  LDG.E.128.CONSTANT R12, [R4.64+0x10] ;  /* 0x00001024040c7981 */ /* 0x000568000c1e9d00 */
[----:B--2---:R-:W2:Y:S01]  /*7fb0*/  LDG.E.128.CONSTANT R4, [R4.64+0x20] ;  /* 0x0000202404047981 */ /* 0x004ea2000c1e9d00 */
[----:B------:R-:W-:Y:S01]  /*7fc0*/  R2P PR, R0, 0x3 ;  /* 0x0000000300007804 */ /* 0x000fe20000000000 */
[----:B------:R-:W-:Y:S01]  /*7fd0*/  IMAD.MOV.U32 R18, RZ, RZ, 0x79785eba ;  /* 0x79785ebaff127424 */ /* 0x000fe200078e00ff */
[----:B---3--:R-:W4:Y:S01]  /*7fe0*/  DMUL R24, R2, R2 ;  /* 0x0000000202187228 */ /* 0x008f220000000000 */
[----:B------:R-:W-:-:S03]  /*7ff0*/  IMAD.MOV.U32 R0, RZ, RZ, 0x3de5db65 ;  /* 0x3de5db65ff007424 */ /* 0x000fc600078e00ff */
[----:B------:R-:W-:Y:S01]  /*8000*/  FSEL R18, -R18, 4.2945490664224492434e-19, !P0 ;  /* 0x20fd816412127808 */ /* 0x000fe20004000100 */
[----:B01----:R-:W-:Y:S01]  /*8010*/  DMUL R20, R20, R22 ;  /* 0x0000001614147228 */ /* 0x003fe20000000000 */
[----:B------:R-:W-:-:S06]  /*8020*/  FSEL R19, R0, -0.082518599927425384521, !P0 ;  /* 0xbda8ff8300137808 */ /* 0x000fcc0004000000 */
[----:B----4-:R-:W0:-:S06]  /*8030*/  DFMA R8, R24, R18, R8 ;  /* 0x000000121808722b */ /* 0x010e0c0000000008 */
[----:B0-----:R-:W5:-:S06]  /*8040*/  DFMA R8, R24, R8, R10 ;  /* 0x000000081808722b */ /* 0x001f4c000000000a */
[----:B-----5:R-:W0:-:S06]  /*8050*/  DFMA R8, R24, R8, R12 ;  /* 0x000000081808722b */ /* 0x020e0c000000000c */
[----:B0-----:R-:W2:-:S06]  /*8060*/  DFMA R8, R24, R8, R14 ;  /* 0x000000081808722b */ /* 0x001e8c000000000e */
[----:B--2---:R-:W0:-:S06]  /*8070*/  DFMA R4, R24, R8, R4 ;  /* 0x000000081804722b */ /* 0x004e0c0000000004 */
[----:B0-----:R-:W0:-:S06]  /*8080*/  DFMA R4, R24, R4, R6 ;  /* 0x000000041804722b */ /* 0x001e0c0000000006 */
[----:B0-----:R-:W-:-:S04]  /*8090*/  DFMA R2, R4, R2, R2 ;  /* 0x000000020402722b */ /* 0x001fc80000000002 */
[----:B------:R-:W0:-:S06]  /*80a0*/  @P0 DFMA R2, R24, R4, 1 ;  /* 0x3ff000001802042b */ /* 0x000e0c0000000004 */
[----:B0-----:R-:W0:-:S06]  /*80b0*/  @P1 DFMA R2, R2, -1, RZ ;  /* 0xbff000000202182b */ /* 0x001e0c00000000ff */
[----:B0-----:R0:W1:Y:S01]  /*80c0*/  DMUL R22, R2, R22 ;  /* 0x0000001602167228 */ /* 0x0010620000000000 */
[----:B------:R-:W-:Y:S05]  /*80d0*/  BRA `(.L_x_27264) ;  /* 0x000011b000007947 */ /* 0x000fea0003800000 */
.L_x_27255:
[----:B------:R-:W1:Y:S01]  /*80e0*/  DADD R32, R32, c[0x2][0x1d0] ;  /* 0x0080740020207629 */ /* 0x000e620000000000 */
[----:B------:R-:W-:Y:S01]  /*80f0*/  IMAD.MOV.U32 R6, RZ, RZ, 0x652b82fe ;  /* 0x652b82feff067424 */ /* 0x000fe200078e00ff */
[----:B------:R-:W-:Y:S01]  /*8100*/  BSSY B0, `(.L_x_27265) ;  /* 0x0000024000007945 */ /* 0x000fe20003800000 */
[----:B------:R-:W-:Y:S01]  /*8110*/  IMAD.MOV.U32 R7, RZ, RZ, 0x3ff71547 ;  /* 0x3ff71547ff077424 */ /* 0x000fe200078e00ff */
[----:B------:R-:W-:Y:S01]  /*8120*/  DSETP.NEU.AND P2, PT, |R12|, +INF , PT ;  /* 0x7ff000000c00742a */ /* 0x000fe20003f4d200 */
[----:B0-----:R-:W-:Y:S02]  /*8130*/  IMAD.MOV.U32 R8, RZ, RZ, 0x69ce2bdf ;  /* 0x69ce2bdfff087424 */ /* 0x001fe400078e00ff */
[----:B------:R-:W-:Y:S02]  /*8140*/  IMAD.MOV.U32 R9, RZ, RZ, 0x3e5ade15 ;  /* 0x3e5ade15ff097424 */ /* 0x000fe400078e00ff */
[----:B-1----:R-:W0:Y:S01]  /*8150*/  DFMA R6, R32, R6, 6.75539944105574400000e+15 ;  /* 0x433800002006742b */ /* 0x002e220000000006 */
[----:B------:R-:W-:-:S05]  /*8160*/  FSETP.GEU.FTZ.AND P0, PT, |R33|, 4.1917929649353027344, PT ;  /* 0x4086232b2100780b */ /* 0x000fca0003f1e200 */
        /* <DEDUP_REMOVED lines=29> */
.L_x_27266:
[----:B------:R-:W-:Y:S05]  /*8340*/  BSYNC B0 ;  /* 0x0000000000007941 */ /* 0x000fea0003800000 */
.L_x_27265:
        /* <DEDUP_REMOVED lines=17> */
.L_x_27268:
[----:B------:R2:W3:Y:S01]  /*8460*/  DMUL R18, RZ, R12 ;  /* 0x0000000cff127228 */ /* 0x0004e20000000000 */
[----:B------:R-:W-:-:S05]  /*8470*/  IMAD.MOV.U32 R0, RZ, RZ, RZ ;  /* 0x000000ffff007224 */ /* 0x000fca00078e00ff */
.L_x_27269:
[----:B------:R-:W-:Y:S05]  /*8480*/  BSYNC B2 ;  /* 0x0000000000027941 */ /* 0x000fea0003800000 */
.L_x_27267:
        /* <DEDUP_REMOVED lines=38> */
.L_x_27271:
[----:B------:R2:W3:Y:S01]  /*86f0*/  DMUL R2, RZ, R12 ;  /* 0x0000000cff027228 */ /* 0x0004e20000000000 */
[----:B------:R-:W-:-:S05]  /*8700*/  IMAD.MOV.U32 R0, RZ, RZ, RZ ;  /* 0x000000ffff007224 */ /* 0x000fca00078e00ff */
.L_x_27272:
[----:B------:R-:W-:Y:S05]  /*8710*/  BSYNC B2 ;  /* 0x0000000000027941 */ /* 0x000fea0003800000 */
.L_x_27270:
        /* <DEDUP_REMOVED lines=11> */
[----:B------:R-:W-:Y:S02]  /*87d0*/  FSEL R12, -R12, 4.2945490664224492434e-19, !P0 ;  /* 0x20fd81640c0c7808 */ /* 0x000fe40004000100 */
[----:B------:R-:W-:Y:S02]  /*87e0*/  FSEL R13, R0, -0.082518599927425384521, !P0 ;  /* 0xbda8ff83000d7808 */ /* 0x000fe40004000000 */
[----:B-1----:R-:W-:-:S04]  /*87f0*/  LOP3.LUT R0, R15, 0xfffff, RZ, 0xc0, !PT ;  /* 0x000fffff0f007812 */ /* 0x002fc800078ec0ff */
[----:B----4-:R-:W1:-:S06]  /*8800*/  DFMA R8, R24, R12, R8 ;  /* 0x0000000c1808722b */ /* 0x010e4c0000000008 */
[----:B-1----:R-:W5:-:S06]  /*8810*/  DFMA R8, R24, R8, R10 ;  /* 0x000000081808722b */ /* 0x002f4c000000000a */
[----:B-----5:R-:W1:-:S06]  /*8820*/  DFMA R8, R24, R8, R20 ;  /* 0x000000081808722b */ /* 0x020e4c0000000014 */
[----:B-1----:R1:W2:Y:S02]  /*8830*/  DFMA R8, R24, R8, R22 ;  /* 0x000000081808722b */ /* 0x0022a40000000016 */
[----:B-1----:R-:W-:-:S04]  /*8840*/  IMAD.MOV.U32 R22, RZ, RZ, RZ ;  /* 0x000000ffff167224 */ /* 0x002fc800078e00ff */
[----:B--2---:R-:W1:-:S06]  /*8850*/  DFMA R4, R24, R8, R4 ;  /* 0x000000081804722b */ /* 0x004e4c0000000004 */
[----:B-1----:R1:W2:Y:S02]  /*8860*/  DFMA R4, R24, R4, R6 ;  /* 0x000000041804722b */ /* 0x0022a40000000006 */
[----:B-1----:R-:W-:Y:S02]  /*8870*/  LEA.HI R6, R15, 0xffffff09, RZ, 0xc ;  /* 0xffffff090f067811 */ /* 0x002fe400078f60ff */
[----:B------:R-:W-:Y:S02]  /*8880*/  LOP3.LUT R15, R0, 0x7fe00000, RZ, 0xfc, !PT ;  /* 0x7fe00000000f7812 */ /* 0x000fe400078efcff */
[----:B--2---:R-:W-:-:S04]  /*8890*/  DFMA R2, R4, R2, R2 ;  /* 0x000000020402722b */ /* 0x004fc80000000002 */
[----:B------:R1:W2:Y:S02]  /*88a0*/  @P0 DFMA R2, R24, R4, 1 ;  /* 0x3ff000001802042b */ /* 0x0002a40000000004 */
[----:B-1----:R-:W-:Y:S02]  /*88b0*/  LEA.HI R4, R6, R6, RZ, 0x1 ;  /* 0x0000000606047211 */ /* 0x002fe400078f08ff */
[----:B0-----:R-:W-:Y:S02]  /*88c0*/  DMUL R18, R14, R18 ;  /* 0x000000120e127228 */ /* 0x001fe40000000000 */
[----:B------:R-:W-:Y:S02]  /*88d0*/  SHF.R.S32.HI R4, RZ, 0x1, R4 ;  /* 0x00000001ff047819 */ /* 0x000fe40000011404 */
[----:B--2---:R-:W0:Y:S02]  /*88e0*/  @P1 DFMA R2, R2, -1, RZ ;  /* 0xbff000000202182b */ /* 0x004e2400000000ff */
[----:B------:R-:W-:Y:S01]  /*88f0*/  LEA R5, R4, 0x3ff00000, 0x14 ;  /* 0x3ff0000004057811 */ /* 0x000fe200078ea0ff */
[----:B------:R-:W-:-:S02]  /*8900*/  IMAD.IADD R6, R6, 0x1, -R4 ;  /* 0x0000000106067824 */ /* 0x000fc400078e0a04 */
[----:B------:R-:W-:Y:S01]  /*8910*/  IMAD.MOV.U32 R4, RZ, RZ, RZ ;  /* 0x000000ffff047224 */ /* 0x000fe200078e00ff */
[----:B0-----:R-:W0:Y:S02]  /*8920*/  DMUL R2, R14, R2 ;  /* 0x000000020e027228 */ /* 0x001e240000000000 */
[----:B------:R-:W-:-:S03]  /*8930*/  LEA R23, R6, 0x3ff00000, 0x14 ;  /* 0x3ff0000006177811 */ /* 0x000fc600078ea0ff */
[----:B------:R-:W1:-:S04]  /*8940*/  DMUL R18, R4, R18 ;  /* 0x0000001204127228 */ /* 0x000e480000000000 */
[----:B0-----:R-:W0:-:S04]  /*8950*/  DMUL R2, R4, R2 ;  /* 0x0000000204027228 */ /* 0x001e080000000000 */
[----:B-1----:R1:W2:-:S04]  /*8960*/  DMUL R20, R22, R18 ;  /* 0x0000001216147228 */ /* 0x0022880000000000 */
[----:B0-----:R1:W0:Y:S01]  /*8970*/  DMUL R22, R22, R2 ;  /* 0x0000000216167228 */ /* 0x0012220000000000 */
[----:B------:R-:W-:Y:S05]  /*8980*/  BRA `(.L_x_27264) ;  /* 0x0000090000007947 */ /* 0x000fea0003800000 */
.L_x_27254:
[----:B------:R-:W-:-:S04]  /*8990*/  ISETP.NE.AND P0, PT, R2, 0x7ff00000, PT ;  /* 0x7ff000000200780c */ /* 0x000fc80003f05270 */
[----:B------:R-:W-:-:S13]  /*89a0*/  ISETP.NE.OR P0, PT, R32, RZ, P0 ;  /* 0x000000ff2000720c */ /* 0x000fda0000705670 */
[----:B------:R-:W-:Y:S05]  /*89b0*/  @P0 BRA `(.L_x_27273) ;  /* 0x0000008000000947 */ /* 0x000fea0003800000 */
[----:B------:R-:W-:Y:S01]  /*89c0*/  ISETP.GE.AND P0, PT, R33, RZ, PT ;  /* 0x000000ff2100720c */ /* 0x000fe20003f06270 */
[----:B------:R-:W-:Y:S01]  /*89d0*/  CS2R R20, SRZ ;  /* 0x0000000000147805 */ /* 0x000fe2000001ff00 */
[----:B------:R-:W-:-:S11]  /*89e0*/  CS2R R22, SRZ ;  /* 0x0000000000167805 */ /* 0x000fd6000001ff00 */
[----:B------:R-:W-:Y:S05]  /*89f0*/  @!P0 BRA `(.L_x_27264) ;  /* 0x0000089000008947 */ /* 0x000fea0003800000 */
[----:B------:R1:W2:Y:S01]  /*8a00*/  DADD R22, R12, -R12 ;  /* 0x000000000c167229 */ /* 0x0002a2000000080c */
[----:B------:R-:W-:Y:S02]  /*8a10*/  IMAD.MOV.U32 R20, RZ, RZ, R32 ;  /* 0x000000ffff147224 */ /* 0x000fe400078e0020 */
[----:B------:R-:W-:Y:S01]  /*8a20*/  IMAD.MOV.U32 R21, RZ, RZ, R33 ;  /* 0x000000ffff157224 */ /* 0x000fe200078e0021 */
[----:B------:R-:W-:Y:S05]  /*8a30*/  BRA `(.L_x_27264) ;  /* 0x0000085000007947 */ /* 0x000fea0003800000 */
.L_x_27273:
[----:B------:R-:W1:-:S10]  /*8a40*/  DADD R20, R12, -R12 ;  /* 0x000000000c147229 */ /* 0x000e54000000080c */
[----:B-1----:R-:W-:Y:S02]  /*8a50*/  IMAD.MOV.U32 R22, RZ, RZ, R20 ;  /* 0x000000ffff167224 */ /* 0x002fe400078e0014 */
[----:B------:R-:W-:Y:S01]  /*8a60*/  IMAD.MOV.U32 R23, RZ, RZ, R21 ;  /* 0x000000ffff177224 */ /* 0x000fe200078e0015 */
[----:B------:R-:W-:Y:S05]  /*8a70*/  BRA `(.L_x_27264) ;  /* 0x0000081000007947 */ /* 0x000fea0003800000 */
.L_x_27253:
[----:B------:R-:W1:Y:S01]  /*8a80*/  DSETP.NEU.AND P2, PT, |R12|, +INF , PT ;  /* 0x7ff000000c00742a */ /* 0x000e620003f4d200 */
[----:B------:R-:W-:-:S13]  /*8a90*/  BSSY B2, `(.L_x_27274) ;  /* 0x0000013000027945 */ /* 0x000fda0003800000 */
[----:B-1----:R-:W-:Y:S05]  /*8aa0*/  @!P2 BRA `(.L_x_27275) ;  /* 0x000000f00000a947 */ /* 0x002fea0003800000 */
[----:B------:R-:W1:-:S04]  /*8ab0*/  DMUL R2, R12, c[0x2][0x1b8] ;  /* 0x00806e000c027a28 */ /* 0x000e480000000000 */
[----:B------:R-:W-:Y:S02]  /*8ac0*/  DSETP.GE.AND P0, PT, |R12|, 2.14748364800000000000e+09, PT ;  /* 0x41e000000c00742a */ /* 0x000fe40003f06200 */
[----:B-1----:R-:W1:Y:S08]  /*8ad0*/  F2I.F64 R0, R2 ;  /* 0x0000000200007311 */ /* 0x002e700000301100 */
[----:B-1----:R-:W1:Y:S02]  /*8ae0*/  I2F.F64 R20, R0 ;  /* 0x0000000000147312 */ /* 0x002e640000201c00 */
[----:B-1----:R-:W1:-:S06]  /*8af0*/  DFMA R2, -R20, c[0x2][0x130], R12 ;  /* 0x00804c0014027a2b */ /* 0x002e4c000000010c */
[----:B-1----:R-:W1:-:S06]  /*8b00*/  DFMA R2, -R20, c[0x2][0x1c0], R2 ;  /* 0x0080700014027a2b */ /* 0x002e4c0000000102 */
[----:B-1----:R1:W2:Y:S01]  /*8b10*/  DFMA R20, -R20, c[0x2][0x1c8], R2 ;  /* 0x0080720014147a2b */ /* 0x0022a20000000102 */
[----:B------:R-:W-:Y:S05]  /*8b20*/  @!P0 BRA `(.L_x_27276) ;  /* 0x0000009000008947 */ /* 0x000fea0003800000 */
[----:B------:R-:W-:Y:S01]  /*8b30*/  IMAD.MOV.U32 R0, RZ, RZ, R12 ;  /* 0x000000ffff007224 */ /* 0x000fe200078e000c */
[----:B0-----:R-:W-:Y:S01]  /*8b40*/  MOV R9, 0x8b70 ;  /* 0x00008b7000097802 */ /* 0x001fe20000000f00 */
[----:B------:R-:W-:-:S03]  /*8b50*/  IMAD.MOV.U32 R24, RZ, RZ, R13 ;  /* 0x000000ffff187224 */ /* 0x000fc600078e000d */
[----:B-12---:R-:W-:Y:S05]  /*8b60*/  CALL.REL.NOINC `($_ZN2at6native18elementwise_kernelILi128ELi4EZNS0_15gpu_kernel_implIZZZNS0_50_GLOBAL__N__2680c7bb_12_PowKernel_cu_b2145a98_318424pow_tensor_scalar_kernelERNS_18TensorIteratorBaseERKN3c106ScalarEENKUlvE_clEvENKUlvE_clEvEUlNS6_7complexIdEEE0_EEvS5_RKT_EUliE_EEviT1_$__internal_trig_reduction_slowpathd) ;  /* 0x000203f000007944 */ /* 0x006fea0003c00000 */
[----:B------:R-:W-:Y:S02]  /*8b70*/  IMAD.MOV.U32 R20, RZ, RZ, R2 ;  /* 0x000000ffff147224 */ /* 0x000fe400078e0002 */
[----:B------:R-:W-:Y:S01]  /*8b80*/  IMAD.MOV.U32 R21, RZ, RZ, R3 ;  /* 0x000000ffff157224 */ /* 0x000fe200078e0003 */
[----:B------:R-:W-:Y:S05]  /*8b90*/  BRA `(.L_x_27276) ;  /* 0x0000002000007947 */ /* 0x000fea0003800000 */
.L_x_27275:
[----:B------:R1:W2:Y:S01]  /*8ba0*/  DMUL R20, RZ, R12 ;  /* 0x0000000cff147228 */ /* 0x0002a20000000000 */
[----:B------:R-:W-:-:S05]  /*8bb0*/  IMAD.MOV.U32 R0, RZ, RZ, RZ ;  /* 0x000000ffff007224 */ /* 0x000fca00078e00ff */
.L_x_27276:
[----:B------:R-:W-:Y:S05]  /*8bc0*/  BSYNC B2 ;  /* 0x0000000000027941 */ /* 0x000fea0003800000 */
.L_x_27274:
[----:B------:R-:W-:Y:S01]  /*8bd0*/  IADD3 R14, R0, 0x1, RZ ;  /* 0x00000001000e7810 */ /* 0x000fe20007ffe0ff */
[----:B-1----:R-:W-:-:S04]  /*8be0*/  IMAD.MOV.U32 R2, RZ, RZ, 0x8 ;  /* 0x00000008ff027424 */ /* 0x002fc800078e00ff */
[----:B------:R-:W-:-:S05]  /*8bf0*/  IMAD.SHL.U32 R0, R14, 0x8, RZ ;  /* 0x000000080e007824 */ /* 0x000fca00078e00ff */
[----:B------:R-:W-:-:S05]  /*8c00*/  LOP3.LUT R0, R0, 0x8, RZ, 0xc0, !PT ;  /* 0x0000000800007812 */ /* 0x000fca00078ec0ff */
[----:B------:R-:W-:-:S05]  /*8c10*/  IMAD.WIDE.U32 R2, R0, R2, c[0x4][0x1a8] ;  /* 0x01006a0000027625 */ /* 0x000fca00078e0002 */
[----:B------:R1:W3:Y:S04]  /*8c20*/  LDG.E.128.CONSTANT R4, [R2.64] ;  /* 0x0000002402047981 */ /* 0x0002e8000c1e9d00 */
[----:B0-----:R1:W4:Y:S04]  /*8c30*/  LDG.E.128.CONSTANT R8, [R2.64+0x10] ;  /* 0x0000102402087981 */ /* 0x001328000c1e9d00 */
[----:B------:R1:W5:Y:S01]  /*8c40*/  LDG.E.128.CONSTANT R24, [R2.64+0x20] ;  /* 0x0000202402187981 */ /* 0x000362000c1e9d00 */
[----:B------:R-:W-:Y:S01]  /*8c50*/  R2P PR, R14, 0x3 ;  /* 0x000000030e007804 */ /* 0x000fe20000000000 */
[----:B------:R-:W-:Y:S01]  /*8c60*/  IMAD.MOV.U32 R0, RZ, RZ, 0x3de5db65 ;  /* 0x3de5db65ff007424 */ /* 0x000fe200078e00ff */
[----:B--2---:R-:W3:Y:S01]  /*8c70*/  DMUL R14, R20, R20 ;  /* 0x00000014140e7228 */ /* 0x004ee20000000000 */
[----:B------:R-:W-:Y:S01]  /*8c80*/  BSSY B2, `(.L_x_27277) ;  /* 0x000001f000027945 */ /* 0x000fe20003800000 */
[----:B-1----:R-:W-:-:S02]  /*8c90*/  IMAD.MOV.U32 R2, RZ, RZ, 0x79785eba ;  /* 0x79785ebaff027424 */ /* 0x002fc400078e00ff */
[----:B------:R-:W-:-:S03]  /*8ca0*/  FSEL R3, R0, -0.082518599927425384521, !P0 ;  /* 0xbda8ff8300037808 */ /* 0x000fc60004000000 */
[----:B------:R-:W-:-:S06]  /*8cb0*/  FSEL R2, -R2, 4.2945490664224492434e-19, !P0 ;  /* 0x20fd816402027808 */ /* 0x000fcc0004000100 */
[----:B---3--:R-:W0:-:S06]  /*8cc0*/  DFMA R4, R14, R2, R4 ;  /* 0x000000020e04722b */ /* 0x008e0c0000000004 */
[----:B0-----:R-:W4:-:S06]  /*8cd0*/  DFMA R4, R14, R4, R6 ;  /* 0x000000040e04722b */ /* 0x001f0c0000000006 */
[----:B----4-:R-:W0:-:S06]  /*8ce0*/  DFMA R4, R14, R4, R8 ;  /* 0x000000040e04722b */ /* 0x010e0c0000000008 */
[----:B0-----:R-:W5:-:S06]  /*8cf0*/  DFMA R4, R14, R4, R10 ;  /* 0x000000040e04722b */ /* 0x001f4c000000000a */
[----:B-----5:R-:W0:-:S06]  /*8d00*/  DFMA R4, R14, R4, R24 ;  /* 0x000000040e04722b */ /* 0x020e0c0000000018 */
[----:B0-----:R-:W0:-:S06]  /*8d10*/  DFMA R4, R14, R4, R26 ;  /* 0x000000040e04722b */ /* 0x001e0c000000001a */
[----:B0-----:R-:W-:-:S04]  /*8d20*/  DFMA R20, R4, R20, R20 ;  /* 0x000000140414722b */ /* 0x001fc80000000014 */
[----:B------:R-:W0:-:S06]  /*8d30*/  @P0 DFMA R20, R14, R4, 1 ;  /* 0x3ff000000e14042b */ /* 0x000e0c0000000004 */
[----:B0-----:R-:W0:Y:S01]  /*8d40*/  @P1 DFMA R20, R20, -1, RZ ;  /* 0xbff000001414182b */ /* 0x001e2200000000ff */
[----:B------:R-:W-:Y:S05]  /*8d50*/  @!P2 BRA `(.L_x_27278) ;  /* 0x000000f00000a947 */ /* 0x000fea0003800000 */
        /* <DEDUP_REMOVED lines=15> */
.L_x_27278:
[----:B------:R1:W2:Y:S01]  /*8e50*/  DMUL R22, RZ, R12 ;  /* 0x0000000cff167228 */ /* 0x0002a20000000000 */
[----:B------:R-:W-:-:S05]  /*8e60*/  IMAD.MOV.U32 R0, RZ, RZ, RZ ;  /* 0x000000ffff007224 */ /* 0x000fca00078e00ff */
.L_x_27279:
[----:B------:R-:W-:Y:S05]  /*8e70*/  BSYNC B2 ;  /* 0x0000000000027941 */ /* 0x000fea0003800000 */
.L_x_27277:
[----:B-1----:R-:W-:Y:S02]  /*8e80*/  IMAD.SHL.U32 R2, R0, 0x8, RZ ;  /* 0x0000000800027824 */ /* 0x002fe400078e00ff */
[----:B------:R-:W-:-:S03]  /*8e90*/  IMAD.MOV.U32 R3, RZ, RZ, 0x8 ;  /* 0x00000008ff037424 */ /* 0x000fc600078e00ff */
[----:B------:R-:W-:-:S05]  /*8ea0*/  LOP3.LUT R2, R2, 0x8, RZ, 0xc0, !PT ;  /* 0x0000000802027812 */ /* 0x000fca00078ec0ff */
[----:B------:R-:W-:-:S05]  /*8eb0*/  IMAD.WIDE.U32 R2, R2, R3, c[0x4][0x1a8] ;  /* 0x01006a0002027625 */ /* 0x000fca00078e0003 */
[----:B------:R1:W3:Y:S04]  /*8ec0*/  LDG.E.128.CONSTANT R4, [R2.64] ;  /* 0x0000002402047981 */ /* 0x0002e8000c1e9d00 */
[----:B------:R1:W4:Y:S04]  /*8ed0*/  LDG.E.128.CONSTANT R8, [R2.64+0x10] ;  /* 0x0000102402087981 */ /* 0x000328000c1e9d00 */
[----:B------:R1:W5:Y:S01]  /*8ee0*/  LDG.E.128.CONSTANT R12, [R2.64+0x20] ;  /* 0x00002024020c7981 */ /* 0x000362000c1e9d00 */
[----:B------:R-:W-:Y:S01]  /*8ef0*/  R2P PR, R0, 0x3 ;  /* 0x0000000300007804 */ /* 0x000fe20000000000 */
[----:B------:R-:W-:Y:S01]  /*8f00*/  IMAD.MOV.U32 R0, RZ, RZ, 0x3de5db65 ;  /* 0x3de5db65ff007424 */ /* 0x000fe200078e00ff */
[----:B--2---:R-:W3:Y:S01]  /*8f10*/  DMUL R18, R22, R22 ;  /* 0x0000001616127228 */ /* 0x004ee20000000000 */
[----:B-1----:R-:W-:-:S03]  /*8f20*/  IMAD.MOV.U32 R2, RZ, RZ, 0x79785eba ;  /* 0x79785ebaff027424 */ /* 0x002fc600078e00ff */
[----:B------:R-:W-:Y:S02]  /*8f30*/  FSEL R3, R0, -0.082518599927425384521, !P0 ;  /* 0xbda8ff8300037808 */ /* 0x000fe40004000000 */
[----:B------:R-:W-:-:S06]  /*8f40*/  FSEL R2, -R2, 4.2945490664224492434e-19, !P0 ;  /* 0x20fd816402027808 */ /* 0x000fcc0004000100 */
[----:B---3--:R-:W1:-:S06]  /*8f50*/  DFMA R4, R18, R2, R4 ;  /* 0x000000021204722b */ /* 0x008e4c0000000004 */
[----:B-1----:R-:W4:-:S06]  /*8f60*/  DFMA R4, R18, R4, R6 ;  /* 0x000000041204722b */ /* 0x002f0c0000000006 */
[----:B----4-:R-:W1:-:S06]  /*8f70*/  DFMA R4, R18, R4, R8 ;  /* 0x000000041204722b */ /* 0x010e4c0000000008 */
[----:B-1----:R-:W5:-:S06]  /*8f80*/  DFMA R4, R18, R4, R10 ;  /* 0x000000041204722b */ /* 0x002f4c000000000a */
[----:B-----5:R-:W1:-:S06]  /*8f90*/  DFMA R4, R18, R4, R12 ;  /* 0x000000041204722b */ /* 0x020e4c000000000c */
[----:B-1----:R-:W1:-:S06]  /*8fa0*/  DFMA R4, R18, R4, R14 ;  /* 0x000000041204722b */ /* 0x002e4c000000000e */
[----:B-1----:R1:W2:-:S04]  /*8fb0*/  DFMA R22, R4, R22, R22 ;  /* 0x000000160416722b */ /* 0x0022880000000016 */
[----:B------:R1:W3:Y:S01]  /*8fc0*/  @P0 DFMA R22, R18, R4, 1 ;  /* 0x3ff000001216042b */ /* 0x0002e20000000004 */
[----:B------:R-:W-:Y:S05]  /*8fd0*/  @!P1 BRA `(.L_x_27264) ;  /* 0x000002b000009947 */ /* 0x000fea0003800000 */
[----:B--23--:R-:W2:Y:S01]  /*8fe0*/  DFMA R22, R22, -1, RZ ;  /* 0xbff000001616782b */ /* 0x00cea200000000ff */
[----:B------:R-:W-:Y:S05]  /*8ff0*/  BRA `(.L_x_27264) ;  /* 0x0000029000007947 */ /* 0x000fea0003800000 */
.L_x_27252:
[----:B--23--:R-:W-:Y:S01]  /*9000*/  IMAD.MOV.U32 R2, RZ, RZ, 0x652b82fe ;  /* 0x652b82feff027424 */ /* 0x00cfe200078e00ff */
[----:B------:R-:W-:Y:S01]  /*9010*/  FSETP.GEU.FTZ.AND P0, PT, |R33|, 4.1917929649353027344, PT ;  /* 0x4086232b2100780b */ /* 0x000fe20003f1e200 */
[----:B------:R-:W-:Y:S01]  /*9020*/  IMAD.MOV.U32 R3, RZ, RZ, 0x3ff71547 ;  /* 0x3ff71547ff037424 */ /* 0x000fe200078e00ff */
[----:B------:R-:W-:Y:S01]  /*9030*/  BSSY B0, `(.L_x_27280) ;  /* 0x0000023000007945 */ /* 0x000fe20003800000 */
[----:B0-----:R-:W-:Y:S02]  /*9040*/  IMAD.MOV.U32 R8, RZ, RZ, 0x69ce2bdf ;  /* 0x69ce2bdfff087424 */ /* 0x001fe400078e00ff */
[----:B------:R-:W-:Y:S02]  /*9050*/  IMAD.MOV.U32 R9, RZ, RZ, 0x3e5ade15 ;  /* 0x3e5ade15ff097424 */ /* 0x000fe400078e00ff */
[----:B------:R-:W0:-:S06]  /*9060*/  DFMA R6, R32, R2, 6.75539944105574400000e+15 ;  /* 0x433800002006742b */ /* 0x000e0c0000000002 */
        /* <DEDUP_REMOVED lines=14> */
[----:B0-----:R-:W-:-:S04]  /*9150*/  IMAD R20, R6, 0x100000, R3 ;  /* 0x0010000006147824 */ /* 0x001fc800078e0203 */
[----:B------:R-:W-:Y:S02]  /*9160*/  IMAD.MOV.U32 R21, RZ, RZ, R20 ;  /* 0x000000ffff157224 */ /* 0x000fe400078e0014 */
        /* <DEDUP_REMOVED lines=8> */
[----:B------:R-:W-:-:S03]  /*91f0*/  @!P1 SHF.R.S32.HI R0, RZ, 0x1, R0 ;  /* 0x00000001ff009819 */ /* 0x000fc60000011400 */
[----:B------:R-:W-:Y:S02]  /*9200*/  IMAD.MOV.U32 R21, RZ, RZ, R4 ;  /* 0x000000ffff157224 */ /* 0x000fe400078e0004 */
[----:B------:R-:W-:Y:S02]  /*9210*/  @!P1 IMAD.IADD R6, R6, 0x1, -R0 ;  /* 0x0000000106069824 */ /* 0x000fe400078e0a00 */
[----:B------:R-:W-:Y:S02]  /*9220*/  @!P1 IMAD R3, R0, 0x100000, R3 ;  /* 0x0010000000039824 */ /* 0x000fe400078e0203 */
[----:B------:R-:W-:Y:S01]  /*9230*/  @!P1 IMAD.MOV.U32 R4, RZ, RZ, RZ ;  /* 0x000000ffff049224 */ /* 0x000fe200078e00ff */
[----:B------:R-:W-:-:S06]  /*9240*/  @!P1 LEA R5, R6, 0x3ff00000, 0x14 ;  /* 0x3ff0000006059811 */ /* 0x000fcc00078ea0ff */
[----:B------:R0:W1:-:S06]  /*9250*/  @!P1 DMUL R20, R2, R4 ;  /* 0x0000000402149228 */ /* 0x00004c0000000000 */
.L_x_27281:
[----:B------:R-:W-:Y:S05]  /*9260*/  BSYNC B0 ;  /* 0x0000000000007941 */ /* 0x000fea0003800000 */
.L_x_27280:
[----:B------:R-:W-:Y:S02]  /*9270*/  IMAD.MOV.U32 R22, RZ, RZ, R12 ;  /* 0x000000ffff167224 */ /* 0x000fe400078e000c */
[----:B------:R-:W-:Y:S02]  /*9280*/  IMAD.MOV.U32 R23, RZ, RZ, R13 ;  /* 0x000000ffff177224 */ /* 0x000fe400078e000d */
.L_x_27264:
[----:B-12---:R-:W-:Y:S05]  /*9290*/  BSYNC B1 ;  /* 0x0000000000017941 */ /* 0x006fea0003800000 */
.L_x_27251:
[----:B0-----:R-:W0:Y:S02]  /*92a0*/  LDC.U8 R2, c[0x0][0x3a0] ;  /* 0x0000e800ff027b82 */ /* 0x001e240000000000 */
        /* <DEDUP_REMOVED lines=14> */
.L_x_27285:
[----:B------:R-:W0:Y:S02]  /*9390*/  F2I.S64.F64.TRUNC R20, R20 ;  /* 0x0000001400147311 */ /* 0x000e24000030d900 */
[----:B0-----:R0:W-:Y:S01]  /*93a0*/  STG.E.U8 [R16.64], R20 ;  /* 0x0000001410007986 */ /* 0x0011e2000c101124 */
[----:B------:R-:W-:Y:S05]  /*93b0*/  BRA `(.L_x_27287) ;  /* 0x00000ef000007947 */ /* 0x000fea0003800000 */
.L_x_27284:
        /* <DEDUP_REMOVED lines=9> */
.L_x_27289:
[----:B------:R-:W0:Y:S02]  /*9450*/  F2I.F64.TRUNC R20, R20 ;  /* 0x0000001400147311 */ /* 0x000e24000030d100 */
[----:B0-----:R0:W-:Y:S01]  /*9460*/  STG.E [R16.64], R20 ;  /* 0x0000001410007986 */ /* 0x0011e2000c101924 */
[----:B------:R-:W-:Y:S05]  /*9470*/  BRA `(.L_x_27287) ;  /* 0x00000e3000007947 */ /* 0x000fea0003800000 */
.L_x_27288:
[----:B------:R-:W0:Y:S02]  /*9480*/  F2I.F64.TRUNC R20, R20 ;  /* 0x0000001400147311 */ /* 0x000e24000030d100 */
[----:B0-----:R0:W-:Y:S01]  /*9490*/  STG.E.U16 [R16.64], R20 ;  /* 0x0000001410007986 */ /* 0x0011e2000c101524 */
[----:B------:R-:W-:Y:S05]  /*94a0*/  BRA `(.L_x_27287) ;  /* 0x00000e0000007947 */ /* 0x000fea0003800000 */
.L_x_27283:
        /* <DEDUP_REMOVED lines=11> */
.L_x_27291:
[----:B------:R-:W0:Y:S01]  /*9560*/  F2F.F32.F64 R0, R20 ;  /* 0x0000001400007310 */ /* 0x000e220000301000 */
[----:B------:R-:W0:-:S14]  /*9570*/  DSETP.GEU.AND P0, PT, |R20|, c[0x2][0x1d8], PT ;  /* 0x008076001400762a */ /* 0x000e1c0003f0e200 */
[----:B0-----:R-:W-:-:S05]  /*9580*/  @!P0 FMUL R0, R0, 1.175494350822287508e-38 ;  /* 0x0080000000008820 */ /* 0x001fca0000400000 */
[----:B------:R-:W-:-:S05]  /*9590*/  F2FP.PACK_AB R0, RZ, R0 ;  /* 0x00000000ff00723e */ /* 0x000fca00000000ff */
[----:B------:R0:W-:Y:S01]  /*95a0*/  STG.E.U16 [R16.64], R0 ;  /* 0x0000000010007986 */ /* 0x0001e2000c101524 */
[----:B------:R-:W-:Y:S05]  /*95b0*/  BRA `(.L_x_27287) ;  /* 0x00000cf000007947 */ /* 0x000fea0003800000 */
.L_x_27290:
[----:B------:R-:W-:-:S13]  /*95c0*/  ISETP.NE.AND P0, PT, R0, 0x7, PT ;  /* 0x000000070000780c */ /* 0x000fda0003f05270 */
[----:B------:R-:W-:Y:S05]  /*95d0*/  @!P0 BRA `(.L_x_27292) ;  /* 0x0000015000008947 */ /* 0x000fea0003800000 */
[----:B------:R-:W-:-:S13]  /*95e0*/  ISETP.NE.AND P0, PT, R0, 0x8, PT ;  /* 0x000000080000780c */ /* 0x000fda0003f05270 */
[----:B------:R-:W-:Y:S05]  /*95f0*/  @!P0 BRA `(.L_x_27293) ;  /* 0x000000a000008947 */ /* 0x000fea0003800000 */
[----:B------:R-:W-:-:S13]  /*9600*/  ISETP.NE.AND P0, PT, R0, 0x9, PT ;  /* 0x000000090000780c */ /* 0x000fda0003f05270 */
[----:B------:R-:W-:Y:S05]  /*9610*/  @P0 BRA `(.L_x_27286) ;  /* 0x00000b0000000947 */ /* 0x000fea0003800000 */
[----:B---3--:R-:W0:Y:S01]  /*9620*/  F2F.F32.F64 R3, R22 ;  /* 0x0000001600037310 */ /* 0x008e220000301000 */
[----:B------:R-:W0:-:S04]  /*9630*/  DSETP.GEU.AND P0, PT, |R22|, c[0x2][0x1d8], PT ;  /* 0x008076001600762a */ /* 0x000e080003f0e200 */
[----:B------:R-:W1:-:S03]  /*9640*/  DSETP.GEU.AND P1, PT, |R20|, c[0x2][0x1d8], PT ;  /* 0x008076001400762a */ /* 0x000e460003f2e200 */
[----:B------:R-:W1:Y:S07]  /*9650*/  F2F.F32.F64 R2, R20 ;  /* 0x0000001400027310 */ /* 0x000e6e0000301000 */
[----:B0-----:R-:W-:-:S04]  /*9660*/  @!P0 FMUL R3, R3, 1.175494350822287508e-38 ;  /* 0x0080000003038820 */ /* 0x001fc80000400000 */
[----:B-1----:R-:W-:-:S05]  /*9670*/  @!P1 FMUL R2, R2, 1.175494350822287508e-38 ;  /* 0x0080000002029820 */ /* 0x002fca0000400000 */
[----:B------:R0:W-:Y:S01]  /*9680*/  STG.E.64 [R16.64], R2 ;  /* 0x0000000210007986 */ /* 0x0001e2000c101b24 */
[----:B------:R-:W-:Y:S05]  /*9690*/  BRA `(.L_x_27287) ;  /* 0x00000c1000007947 */ /* 0x000fea0003800000 */
.L_x_27293:
[----:B------:R-:W0:Y:S01]  /*96a0*/  F2F.F32.F64 R0, R20 ;  /* 0x0000001400007310 */ /* 0x000e220000301000 */
[----:B------:R-:W0:-:S04]  /*96b0*/  DSETP.GEU.AND P0, PT, |R20|, c[0x2][0x1d8], PT ;  /* 0x008076001400762a */ /* 0x000e080003f0e200 */
[----:B---3--:R-:W1:-:S03]  /*96c0*/  DSETP.GEU.AND P1, PT, |R22|, c[0x2][0x1d8], PT ;  /* 0x008076001600762a */ /* 0x008e460003f2e200 */
[----:B------:R-:W1:Y:S07]  /*96d0*/  F2F.F32.F64 R2, R22 ;  /* 0x0000001600027310 */ /* 0x000e6e0000301000 */
[----:B0-----:R-:W-:-:S04]  /*96e0*/  @!P0 FMUL R0, R0, 1.175494350822287508e-38 ;  /* 0x0080000000008820 */ /* 0x001fc80000400000 */
[----:B-1----:R-:W-:-:S05]  /*96f0*/  @!P1 FMUL R2, R2, 1.175494350822287508e-38 ;  /* 0x0080000002029820 */ /* 0x002fca0000400000 */
[----:B------:R-:W-:-:S05]  /*9700*/  F2FP.PACK_AB R0, R2, R0 ;  /* 0x000000000200723e */ /* 0x000fca00000000ff */
[----:B------:R0:W-:Y:S01]  /*9710*/  STG.E [R16.64], R0 ;  /* 0x0000000010007986 */ /* 0x0001e2000c101924 */
[----:B------:R-:W-:Y:S05]  /*9720*/  BRA `(.L_x_27287) ;  /* 0x00000b8000007947 */ /* 0x000fea0003800000 */
.L_x_27292:
[----:B------:R0:W-:Y:S01]  /*9730*/  STG.E.64 [R16.64], R20 ;  /* 0x0000001410007986 */ /* 0x0001e2000c101b24 */
[----:B------:R-:W-:Y:S05]  /*9740*/  BRA `(.L_x_27287) ;  /* 0x00000b6000007947 */ /* 0x000fea0003800000 */
.L_x_27282:
        /* <DEDUP_REMOVED lines=9> */
[----:B0-----:R-:W0:-:S06]  /*97e0*/  DSETP.NEU.OR P0, PT, R20, RZ, P0 ;  /* 0x000000ff1400722a */ /* 0x001e0c000070d400 */
[----:B0-----:R-:W-:-:S05]  /*97f0*/  SEL R0, RZ, 0x1, !P0 ;  /* 0x00000001ff007807 */ /* 0x001fca0004000000 */
[----:B------:R0:W-:Y:S01]  /*9800*/  STG.E.U8 [R16.64], R0 ;  /* 0x0000000010007986 */ /* 0x0001e2000c101124 */
[----:B------:R-:W-:Y:S05]  /*9810*/  BRA `(.L_x_27287) ;  /* 0x00000a9000007947 */ /* 0x000fea0003800000 */
.L_x_27296:
[----:B---3--:R0:W-:Y:S01]  /*9820*/  STG.E.128 [R16.64], R20 ;  /* 0x0000001410007986 */ /* 0x0081e2000c101d24 */
[----:B------:R-:W-:Y:S05]  /*9830*/  BRA `(.L_x_27287) ;  /* 0x00000a7000007947 */ /* 0x000fea0003800000 */
.L_x_27295:
        /* <DEDUP_REMOVED lines=23> */
.L_x_27300:
[----:B------:R-:W-:Y:S05]  /*99b0*/  BSYNC B0 ;  /* 0x0000000000007941 */ /* 0x000fea0003800000 */
.L_x_27299:
[----:B------:R-:W-:-:S05]  /*99c0*/  LOP3.LUT R0, R0, R3, RZ, 0xfc, !PT ;  /* 0x0000000300007212 */ /* 0x000fca00078efcff */
[----:B------:R0:W-:Y:S01]  /*99d0*/  STG.E.U8 [R16.64], R0 ;  /* 0x0000000010007986 */ /* 0x0001e2000c101124 */
[----:B------:R-:W-:Y:S05]  /*99e0*/  BRA `(.L_x_27287) ;  /* 0x000008c000007947 */ /* 0x000fea0003800000 */
.L_x_27298:
        /* <DEDUP_REMOVED lines=15> */
.L_x_27302:
[----:B------:R-:W-:Y:S01]  /*9ae0*/  IMAD.MOV.U32 R0, RZ, RZ, 0x7f ;  /* 0x0000007fff007424 */ /* 0x000fe200078e00ff */
[----:B------:R-:W-:-:S04]  /*9af0*/  ISETP.GT.U32.AND P0, PT, R2, 0x7f800000, PT ;  /* 0x7f8000000200780c */ /* 0x000fc80003f04070 */
[----:B------:R-:W-:-:S04]  /*9b00*/  SEL R0, R0, 0x7c, P0 ;  /* 0x0000007c00007807 */ /* 0x000fc80000000000 */
.L_x_27303:
[----:B------:R-:W-:Y:S05]  /*9b10*/  BSYNC B0 ;  /* 0x0000000000007941 */ /* 0x000fea0003800000 */
.L_x_27301:
[----:B------:R-:W-:-:S04]  /*9b20*/  LOP3.LUT R2, R3, 0x80000000, RZ, 0xc0, !PT ;  /* 0x8000000003027812 */ /* 0x000fc800078ec0ff */
[----:B------:R-:W-:-:S04]  /*9b30*/  SHF.R.U32.HI R2, RZ, 0x18, R2 ;  /* 0x00000018ff027819 */ /* 0x000fc80000011602 */
[----:B------:R-:W-:-:S05]  /*9b40*/  LOP3.LUT R0, R0, R2, RZ, 0xfc, !PT ;  /* 0x0000000200007212 */ /* 0x000fca00078efcff */
[----:B------:R0:W-:Y:S01]  /*9b50*/  STG.E.U8 [R16.64], R0 ;  /* 0x0000000010007986 */ /* 0x0001e2000c101124 */
[----:B------:R-:W-:Y:S05]  /*9b60*/  BRA `(.L_x_27287) ;  /* 0x0000074000007947 */ /* 0x000fea0003800000 */
.L_x_27297:
[----:B------:R-:W0:Y:S01]  /*9b70*/  F2F.F32.F64 R0, R20 ;  /* 0x0000001400007310 */ /* 0x000e220000301000 */
[----:B------:R-:W0:-:S14]  /*9b80*/  DSETP.GEU.AND P0, PT, |R20|, c[0x2][0x1d8], PT ;  /* 0x008076001400762a */ /* 0x000e1c0003f0e200 */
[----:B0-----:R-:W-:-:S05]  /*9b90*/  @!P0 FMUL R0, R0, 1.175494350822287508e-38 ;  /* 0x0080000000008820 */ /* 0x001fca0000400000 */
[----:B------:R-:W-:-:S05]  /*9ba0*/  F2FP.BF16.PACK_AB R0, RZ, R0 ;  /* 0x00000000ff00723e */ /* 0x000fca00000010ff */
[----:B------:R0:W-:Y:S01]  /*9bb0*/  STG.E.U16 [R16.64], R0 ;  /* 0x0000000010007986 */ /* 0x0001e2000c101524 */
[----:B------:R-:W-:Y:S05]  /*9bc0*/  BRA `(.L_x_27287) ;  /* 0x000006e000007947 */ /* 0x000fea0003800000 */
.L_x_27294:
        /* <DEDUP_REMOVED lines=11> */
.L_x_27306:
        /* <DEDUP_REMOVED lines=19> */
.L_x_27309:
[----:B------:R-:W-:-:S04]  /*9db0*/  LOP3.LUT R0, R4, 0x80000000, RZ, 0xc0, !PT ;  /* 0x8000000004007812 */ /* 0x000fc800078ec0ff */
[----:B------:R-:W-:-:S04]  /*9dc0*/  SHF.R.U32.HI R0, RZ, 0x18, R0 ;  /* 0x00000018ff007819 */ /* 0x000fc80000011600 */
[----:B------:R-:W-:Y:S02]  /*9dd0*/  LOP3.LUT R0, R2, R0, RZ, 0xfc, !PT ;  /* 0x0000000002007212 */ /* 0x000fe400078efcff */
.L_x_27308:
[----:B------:R-:W-:Y:S05]  /*9de0*/  BSYNC B0 ;  /* 0x0000000000007941 */ /* 0x000fea0003800000 */
.L_x_27307:
[----:B------:R0:W-:Y:S01]  /*9df0*/  STG.E.U8 [R16.64], R0 ;  /* 0x0000000010007986 */ /* 0x0001e2000c101124 */
[----:B------:R-:W-:Y:S05]  /*9e00*/  BRA `(.L_x_27287) ;  /* 0x000004a000007947 */ /* 0x000fea0003800000 */
.L_x_27305:
        /* <DEDUP_REMOVED lines=19> */
.L_x_27312:
[----:B------:R-:W-:-:S04]  /*9f40*/  LOP3.LUT R0, R4, 0x80000000, RZ, 0xc0, !PT ;  /* 0x8000000004007812 */ /* 0x000fc800078ec0ff */
[----:B------:R-:W-:-:S04]  /*9f50*/  SHF.R.U32.HI R0, RZ, 0x18, R0 ;  /* 0x00000018ff007819 */ /* 0x000fc80000011600 */
[----:B------:R-:W-:Y:S02]  /*9f60*/  LOP3.LUT R0, R2, R0, RZ, 0xfc, !PT ;  /* 0x0000000002007212 */ /* 0x000fe400078efcff */
.L_x_27311:
[----:B------:R-:W-:Y:S05]  /*9f70*/  BSYNC B0 ;  /* 0x0000000000007941 */ /* 0x000fea0003800000 */
.L_x_27310:
[----:B------:R0:W-:Y:S01]  /*9f80*/  STG.E.U8 [R16.64], R0 ;  /* 0x0000000010007986 */ /* 0x0001e2000c101124 */
[----:B------:R-:W-:Y:S05]  /*9f90*/  BRA `(.L_x_27287) ;  /* 0x0000031000007947 */ /* 0x000fea0003800000 */
.L_x_27304:
        /* <DEDUP_REMOVED lines=24> */
.L_x_27286:
        /* <DEDUP_REMOVED lines=20> */
.L_x_27314:
[----:B------:R-:W0:Y:S02]  /*a260*/  F2I.U64.F64.TRUNC R20, R20 ;  /* 0x0000001400147311 */ /* 0x000e24000030d800 */
[----:B0-----:R0:W-:Y:S01]  /*a270*/  STG.E.64 [R16.64], R20 ;  /* 0x0000001410007986 */ /* 0x0011e2000c101b24 */
[----:B------:R-:W-:Y:S05]  /*a280*/  BRA `(.L_x_27287) ;  /* 0x0000002000007947 */ /* 0x000fea0003800000 */
.L_x_27313:
[----:B------:R-:W0:Y:S02]  /*a290*/  F2I.U32.F64.TRUNC R20, R20 ;  /* 0x0000001400147311 */ /* 0x000e24000030d000 */
[----:B0-----:R0:W-:Y:S02]  /*a2a0*/  STG.E [R16.64], R20 ;  /* 0x0000001410007986 */ /* 0x0011e4000c101924 */
.L_x_27287:
[----:B0-----:R-:W0:Y:S04]  /*a2b0*/  S2R R0, SR_TID.X ;  /* 0x0000000000007919 */ /* 0x001e280000002100 */
[----:B------:R-:W0:Y:S02]  /*a2c0*/  S2R R2, SR_CTAID.X ;  /* 0x0000000000027919 */ /* 0x000e240000002500 */
[----:B0-----:R-:W-:-:S05]  /*a2d0*/  IMAD R0, R2, 0x200, R0 ;  /* 0x0000020002007824 */ /* 0x001fca00078e0200 */
[----:B------:R-:W-:Y:S02]  /*a2e0*/  IADD3 R18, R0, 0x80, RZ ;  /* 0x0000008000127810 */ /* 0x000fe40007ffe0ff */
.L_x_27149:
[----:B------:R-:W-:Y:S05]  /*a2f0*/  BSYNC B6 ;  /* 0x0000000000067941 */ /* 0x000fea0003800000 */
.L_x_27148:
        /* <DEDUP_REMOVED lines=8> */
[----:B------:R-:W-:Y:S02]  /*a380*/  IMAD.MOV.U32 R3, RZ, RZ, R18 ;  /* 0x000000ffff037224 */ /* 0x000fe400078e0012 */
        /* <DEDUP_REMOVED lines=223> */
.L_x_27317:
        /* <DEDUP_REMOVED lines=20> */
.L_x_27321:
[----:B------:R-:W2:Y:S01]  /*b2c0*/  LDG.E.U8 R2, [R2.64] ;  /* 0x0000002402027981 */ /* 0x000ea2000c1e1100 */
[----:B------:R-:W-:Y:S01]  /*b2d0*/  CS2R R6, SRZ ;  /* 0x0000000000067805 */ /* 0x000fe2000001ff00 */
[----:B--2---:R0:W1:Y:S01]  /*b2e0*/  I2F.F64.U16 R4, R2 ;  /* 0x0000000200047312 */ /* 0x0040620000101800 */
[----:B------:R-:W-:Y:S05]  /*b2f0*/  BRA `(.L_x_27323) ;  /* 0x00000f6000007947 */ /* 0x000fea0003800000 */
.L_x_27320:
        /* <DEDUP_REMOVED lines=10> */
.L_x_27325:
[----:B------:R-:W2:Y:S01]  /*b3a0*/  LDG.E R2, [R2.64] ;  /* 0x0000002402027981 */ /* 0x000ea2000c1e1900 */
[----:B------:R-:W-:Y:S01]  /*b3b0*/  CS2R R6, SRZ ;  /* 0x0000000000067805 */ /* 0x000fe2000001ff00 */
[----:B--2---:R0:W1:Y:S01]  /*b3c0*/  I2F.F64 R4, R2 ;  /* 0x0000000200047312 */ /* 0x0040620000201c00 */
[----:B------:R-:W-:Y:S05]  /*b3d0*/  BRA `(.L_x_27323) ;  /* 0x00000e8000007947 */ /* 0x000fea0003800000 */
.L_x_27324:
[----:B------:R-:W2:Y:S01]  /*b3e0*/  LDG.E.U16 R2, [R2.64] ;  /* 0x0000002402027981 */ /* 0x000ea2000c1e1500 */
[----:B------:R-:W-:Y:S01]  /*b3f0*/  CS2R R6, SRZ ;  /* 0x0000000000067805 */ /* 0x000fe2000001ff00 */
[----:B--2---:R0:W1:Y:S01]  /*b400*/  I2F.F64.S16 R4, R2 ;  /* 0x0000000200047312 */ /* 0x0040620000101c00 */
[----:B------:R-:W-:Y:S05]  /*b410*/  BRA `(.L_x_27323) ;  /* 0x00000e4000007947 */ /* 0x000fea0003800000 */
.L_x_27319:
        /* <DEDUP_REMOVED lines=11> */
.L_x_27327:
[----:B------:R-:W2:Y:S01]  /*b4d0*/  LDG.E.U16 R0, [R2.64] ;  /* 0x0000002402007981 */ /* 0x000ea2000c1e1500 */
[----:B------:R-:W-:Y:S01]  /*b4e0*/  CS2R R6, SRZ ;  /* 0x0000000000067805 */ /* 0x000fe2000001ff00 */
[----:B--2---:R-:W-:-:S05]  /*b4f0*/  HADD2.F32 R0, -RZ, R0.H0_H0 ;  /* 0x20000000ff007230 */ /* 0x004fca0000004100 */
[----:B------:R-:W-:-:S04]  /*b500*/  FMUL.FTZ R0, R0, 1 ;  /* 0x3f80000000007820 */ /* 0x000fc80000410000 */
[----:B------:R0:W1:Y:S01]  /*b510*/  F2F.F64.F32 R4, R0 ;  /* 0x0000000000047310 */ /* 0x0000620000201800 */
[----:B------:R-:W-:Y:S05]  /*b520*/  BRA `(.L_x_27323) ;  /* 0x00000d3000007947 */ /* 0x000fea0003800000 */
.L_x_27326:
        /* <DEDUP_REMOVED lines=12> */
.L_x_27329:
        /* <DEDUP_REMOVED lines=8> */
.L_x_27328:
[----:B------:R0:W5:Y:S01]  /*b670*/  LDG.E.64 R4, [R2.64] ;  /* 0x0000002402047981 */ /* 0x000162000c1e1b00 */
[----:B------:R-:W-:Y:S01]  /*b680*/  CS2R R6, SRZ ;  /* 0x0000000000067805 */ /* 0x000fe2000001ff00 */
[----:B------:R-:W-:Y:S05]  /*b690*/  BRA `(.L_x_27323) ;  /* 0x00000bc000007947 */ /* 0x000fea0003800000 */
.L_x_27318:
        /* <DEDUP_REMOVED lines=15> */
.L_x_27332:
[----:B------:R0:W5:Y:S01]  /*b790*/  LDG.E.128 R4, [R2.64] ;  /* 0x0000002402047981 */ /* 0x000162000c1e1d00 */
[----:B------:R-:W-:Y:S05]  /*b7a0*/  BRA `(.L_x_27323) ;  /* 0x00000ab000007947 */ /* 0x000fea0003800000 */
.L_x_27331:
        /* <DEDUP_REMOVED lines=29> */
.L_x_27334:
        /* <DEDUP_REMOVED lines=16> */
.L_x_27333:
[----:B------:R-:W2:Y:S01]  /*ba80*/  LDG.E.U16 R0, [R2.64] ;  /* 0x0000002402007981 */ /* 0x000ea2000c1e1500 */
[----:B------:R-:W-:Y:S01]  /*ba90*/  CS2R R6, SRZ ;  /* 0x0000000000067805 */ /* 0x000fe2000001ff00 */
[----:B--2---:R-:W-:-:S05]  /*baa0*/  PRMT R0, RZ, 0x5410, R0 ;  /* 0x00005410ff007816 */ /* 0x004fca0000000000 */
[----:B------:R-:W-:-:S04]  /*bab0*/  FMUL.FTZ R0, R0, 1 ;  /* 0x3f80000000007820 */ /* 0x000fc80000410000 */
[----:B------:R0:W1:Y:S01]  /*bac0*/  F2F.F64.F32 R4, R0 ;  /* 0x0000000000047310 */ /* 0x0000620000201800 */
[----:B------:R-:W-:Y:S05]  /*bad0*/  BRA `(.L_x_27323) ;  /* 0x0000078000007947 */ /* 0x000fea0003800000 */
.L_x_27330:
        /* <DEDUP_REMOVED lines=12> */
.L_x_27337:
        /* <DEDUP_REMOVED lines=21> */
.L_x_27341:
[----:B------:R-:W-:Y:S05]  /*bcf0*/  BSYNC B1 ;  /* 0x0000000000017941 */ /* 0x000fea0003800000 */
.L_x_27340:
[----:B------:R-:W-:Y:S01]  /*bd00*/  IMAD.SHL.U32 R2, R2, 0x100000, RZ ;  /* 0x0010000002027824 */ /* 0x000fe200078e00ff */
[----:B------:R-:W-:-:S04]  /*bd10*/  LEA R0, R0, 0x3b800000, 0x17 ;  /* 0x3b80000000007811 */ /* 0x000fc800078eb8ff */
[----:B------:R-:W-:Y:S02]  /*bd20*/  LOP3.LUT R0, R0, R2, R5, 0xfe, !PT ;  /* 0x0000000200007212 */ /* 0x000fe400078efe05 */
.L_x_27339:
[----:B------:R-:W-:Y:S05]  /*bd30*/  BSYNC B0 ;  /* 0x0000000000007941 */ /* 0x000fea0003800000 */
.L_x_27338:
[----:B------:R-:W-:Y:S01]  /*bd40*/  FMUL.FTZ R0, R0, 1 ;  /* 0x3f80000000007820 */ /* 0x000fe20000410000 */
[----:B------:R-:W-:-:S03]  /*bd50*/  CS2R R6, SRZ ;  /* 0x0000000000067805 */ /* 0x000fc6000001ff00 */
[----:B------:R0:W1:Y:S01]  /*bd60*/  F2F.F64.F32 R4, R0 ;  /* 0x0000000000047310 */ /* 0x0000620000201800 */
[----:B------:R-:W-:Y:S05]  /*bd70*/  BRA `(.L_x_27323) ;  /* 0x000004e000007947 */ /* 0x000fea0003800000 */
.L_x_27336:
        /* <DEDUP_REMOVED lines=21> */
.L_x_27345:
[----:B------:R-:W-:Y:S05]  /*bed0*/  BSYNC B1 ;  /* 0x0000000000017941 */ /* 0x000fea0003800000 */
.L_x_27344:
[----:B------:R-:W-:Y:S01]  /*bee0*/  IMAD.SHL.U32 R2, R2, 0x200000, RZ ;  /* 0x0020000002027824 */ /* 0x000fe200078e00ff */
[----:B------:R-:W-:-:S04]  /*bef0*/  LEA R0, R0, 0x37800000, 0x17 ;  /* 0x3780000000007811 */ /* 0x000fc800078eb8ff */
[----:B------:R-:W-:Y:S02]  /*bf00*/  LOP3.LUT R0, R0, R2, R5, 0xfe, !PT ;  /* 0x0000000200007212 */ /* 0x000fe400078efe05 */
.L_x_27343:
[----:B------:R-:W-:Y:S05]  /*bf10*/  BSYNC B0 ;  /* 0x0000000000007941 */ /* 0x000fea0003800000 */
.L_x_27342:
[----:B------:R-:W-:Y:S01]  /*bf20*/  FMUL.FTZ R0, R0, 1 ;  /* 0x3f80000000007820 */ /* 0x000fe20000410000 */
[----:B------:R-:W-:-:S03]  /*bf30*/  CS2R R6, SRZ ;  /* 0x0000000000067805 */ /* 0x000fc6000001ff00 */
[----:B------:R0:W1:Y:S01]  /*bf40*/  F2F.F64.F32 R4, R0 ;  /* 0x0000000000047310 */ /* 0x0000620000201800 */
[----:B------:R-:W-:Y:S05]  /*bf50*/  BRA `(.L_x_27323) ;  /* 0x0000030000007947 */ /* 0x000fea0003800000 */
.L_x_27335:
        /* <DEDUP_REMOVED lines=14> */
.L_x_27349:
[----:B------:R-:W-:Y:S05]  /*c040*/  BSYNC B0 ;  /* 0x0000000000007941 */ /* 0x000fea0003800000 */
.L_x_27348:
[----:B------:R-:W-:Y:S01]  /*c050*/  FMUL.FTZ R0, R0, 1 ;  /* 0x3f80000000007820 */ /* 0x000fe20000410000 */
[----:B------:R-:W-:-:S03]  /*c060*/  CS2R R6, SRZ ;  /* 0x0000000000067805 */ /* 0x000fc6000001ff00 */
[----:B------:R0:W1:Y:S01]  /*c070*/  F2F.F64.F32 R4, R0 ;  /* 0x0000000000047310 */ /* 0x0000620000201800 */
[----:B------:R-:W-:Y:S05]  /*c080*/  BRA `(.L_x_27323) ;  /* 0x000001d000007947 */ /* 0x000fea0003800000 */
.L_x_27322:
        /* <DEDUP_REMOVED lines=20> */
[----:B------:R-:W-:Y:S01]  /*c1d0*/  CS2R R6, SRZ ;  /* 0x0000000000067805 */ /* 0x000fe2000001ff00 */
[----:B------:R-:W-:Y:S05]  /*c1e0*/  BRA `(.L_x_27323) ;  /* 0x0000007000007947 */ /* 0x000fea0003800000 */
.L_x_27347:
[----:B------:R-:W2:Y:S01]  /*c1f0*/  LDG.E.64 R4, [R2.64] ;  /* 0x0000002402047981 */ /* 0x000ea2000c1e1b00 */
[----:B------:R-:W-:Y:S01]  /*c200*/  CS2R R6, SRZ ;  /* 0x0000000000067805 */ /* 0x000fe2000001ff00 */
[----:B--2---:R-:W0:Y:S01]  /*c210*/  I2F.F64.U64 R4, R4 ;  /* 0x0000000400047312 */ /* 0x004e220000301800 */
[----:B------:R-:W-:Y:S05]  /*c220*/  BRA `(.L_x_27323) ;  /* 0x0000003000007947 */ /* 0x000fea0003800000 */
.L_x_27346:
[----:B------:R-:W2:Y:S01]  /*c230*/  LDG.E R2, [R2.64] ;  /* 0x0000002402027981 */ /* 0x000ea2000c1e1900 */
[----:B------:R-:W-:Y:S01]  /*c240*/  CS2R R6, SRZ ;  /* 0x0000000000067805 */ /* 0x000fe2000001ff00 */
[----:B--2---:R0:W1:Y:S06]  /*c250*/  I2F.F64.U32 R4, R2 ;  /* 0x0000000200047312 */ /* 0x00406c0000201800 */
.L_x_27323:
[----:B012--5:R-:W0:Y:S01]  /*c260*/  DSETP.NAN.AND P0, PT, R4, R6, PT ;  /* 0x000000060400722a */ /* 0x027e220003f08000 */
[----:B------:R-:W-:Y:S03]  /*c270*/  BSSY B0, `(.L_x_27350) ;  /* 0x0000583000007945 */ /* 0x000fe60003800000 */
[----:B------:R1:W2:-:S10]  /*c280*/  DADD R14, -RZ, |R4| ;  /* 0x00000000ff0e7229 */ /* 0x0002940000000504 */
[----:B0-----:R-:W-:Y:S05]  /*c290*/  @P0 BRA `(.L_x_27351) ;  /* 0x00004ea000000947 */ /* 0x001fea0003800000 */
[----:B-12---:R-:W-:-:S04]  /*c2a0*/  DADD R2, -RZ, |R6| ;  /* 0x00000000ff027229 */ /* 0x006fc80000000506 */
[----:B------:R-:W0:-:S06]  /*c2b0*/  DSETP.GEU.AND P1, PT, |R4|, |R6|, PT ;  /* 0x400000060400722a */ /* 0x000e0c0003f2e200 */
[----:B0--3--:R-:W-:Y:S02]  /*c2c0*/  FSEL R22, R14, R2, !P1 ;  /* 0x000000020e167208 */ /* 0x009fe40004800000 */
        /* <DEDUP_REMOVED lines=87> */
.L_x_27357:
        /* <DEDUP_REMOVED lines=22> */
.L_x_27360:
[----:B------:R-:W-:Y:S05]  /*c9a0*/  BSYNC B3 ;  /* 0x0000000000037941 */ /* 0x000fea0003800000 */
.L_x_27359:
        /* <DEDUP_REMOVED lines=15> */
.L_x_27358:
[----:B------:R-:W-:Y:S05]  /*caa0*/  BSYNC B2 ;  /* 0x0000000000027941 */ /* 0x000fea0003800000 */
.L_x_27356:
        /* <DEDUP_REMOVED lines=21> */
.L_x_27362:
[----:B------:R-:W-:Y:S05]  /*cc00*/  BSYNC B2 ;  /* 0x0000000000027941 */ /* 0x000fea0003800000 */
.L_x_27361:
        /* <DEDUP_REMOVED lines=43> */
.L_x_27364:
[----:B------:R-:W-:-:S04]  /*cec0*/  ISETP.GE.AND P0, PT, R5, RZ, PT ;  /* 0x000000ff0500720c */ /* 0x000fc80003f06270 */
[----:B------:R-:W-:Y:S02]  /*ced0*/  FSEL R2, RZ, 3.37028055040000000000e+12, P0 ;  /* 0x54442d18ff027808 */ /* 0x000fe40000000000 */
[----:B------:R-:W-:Y:S02]  /*cee0*/  FSEL R3, RZ, 2.1426990032196044922, P0 ;  /* 0x400921fbff037808 */ /* 0x000fe40000000000 */
.L_x_27365:
[----:B------:R-:W-:Y:S05]  /*cef0*/  BSYNC B1 ;  /* 0x0000000000017941 */ /* 0x000fea0003800000 */
.L_x_27363:
[----:B------:R4:W5:Y:S02]  /*cf00*/  DADD R4, |R6|, |R4| ;  /* 0x0000000006047229 */ /* 0x0009640000000604 */
[----:B----4-:R-:W-:Y:S02]  /*cf10*/  LOP3.LUT R6, R3, 0x80000000, R7, 0xb8, !PT ;  /* 0x8000000003067812 */ /* 0x010fe400078eb807 */
[----:B-1-3--:R-:W-:-:S04]  /*cf20*/  DMUL R32, R32, 0.5 ;  /* 0x3fe0000020207828 */ /* 0x00afc80000000000 */
[----:B-----5:R-:W1:-:S06]  /*cf30*/  DSETP.GTU.AND P0, PT, |R4|, +INF , PT ;  /* 0x7ff000000400742a */ /* 0x020e4c0003f0c200 */
[----:B-1----:R-:W-:Y:S02]  /*cf40*/  FSEL R2, R4, R2, P0 ;  /* 0x0000000204027208 */ /* 0x002fe40000000000 */
[----:B------:R-:W-:Y:S01]  /*cf50*/  FSEL R3, R5, R6, P0 ;  /* 0x0000000605037208 */ /* 0x000fe20000000000 */
[----:B------:R-:W-:Y:S05]  /*cf60*/  BRA `(.L_x_27366) ;  /* 0x00004b3000007947 */ /* 0x000fea0003800000 */
.L_x_27355:
        /* <DEDUP_REMOVED lines=42> */
[----:B------:R-:W-:-:S02]  /*d210*/  IMAD.MOV.U32 R21, RZ, RZ, 0x3eb1380b ;  /* 0x3eb1380bff157424 */ /* 0x000fc400078e00ff */
[----:B------:R-:W-:Y:S01]  /*d220*/  IMAD.MOV.U32 R27, RZ, RZ, 0x43300000 ;  /* 0x43300000ff1b7424 */ /* 0x000fe200078e00ff */
[----:B------:R-:W-:Y:S01]  /*d230*/  ISETP.GE.AND P0, PT, R8, 0x3ff6a09f, PT ;  /* 0x3ff6a09f0800780c */ /* 0x000fe20003f06270 */
[----:B------:R-:W-:Y:S02]  /*d240*/  IMAD.MOV.U32 R9, RZ, RZ, R8 ;  /* 0x000000ffff097224 */ /* 0x000fe400078e0008 */
        /* <DEDUP_REMOVED lines=34> */
.L_x_27369:
[----:B------:R-:W-:Y:S05]  /*d470*/  BSYNC B1 ;  /* 0x0000000000017941 */ /* 0x000fea0003800000 */
.L_x_27368:
        /* <DEDUP_REMOVED lines=8> */
.L_x_27371:
[----:B------:R-:W-:Y:S05]  /*d500*/  BSYNC B2 ;  /* 0x0000000000027941 */ /* 0x000fea0003800000 */
.L_x_27370:
        /* <DEDUP_REMOVED lines=43> */
.L_x_27373:
[----:B------:R-:W-:-:S04]  /*d7c0*/  ISETP.GE.AND P0, PT, R5, RZ, PT ;  /* 0x000000ff0500720c */ /* 0x000fc80003f06270 */
[----:B------:R-:W-:Y:S02]  /*d7d0*/  FSEL R2, RZ, 3.37028055040000000000e+12, P0 ;  /* 0x54442d18ff027808 */ /* 0x000fe40000000000 */
[----:B------:R-:W-:Y:S02]  /*d7e0*/  FSEL R3, RZ, 2.1426990032196044922, P0 ;  /* 0x400921fbff037808 */ /* 0x000fe40000000000 */
.L_x_27374:
[----:B------:R-:W-:Y:S05]  /*d7f0*/  BSYNC B1 ;  /* 0x0000000000017941 */ /* 0x000fea0003800000 */
.L_x_27372:
[----:B------:R2:W3:Y:S02]  /*d800*/  DADD R4, |R6|, |R4| ;  /* 0x0000000006047229 */ /* 0x0004e40000000604 */
[----:B--2---:R-:W-:Y:S02]  /*d810*/  LOP3.LUT R6, R3, 0x80000000, R7, 0xb8, !PT ;  /* 0x8000000003067812 */ /* 0x004fe400078eb807 */
[----:B-1----:R-:W-:-:S04]  /*d820*/  DMUL R32, R32, 0.5 ;  /* 0x3fe0000020207828 */ /* 0x002fc80000000000 */
[----:B---3--:R-:W1:-:S06]  /*d830*/  DSETP.GTU.AND P0, PT, |R4|, +INF , PT ;  /* 0x7ff000000400742a */ /* 0x008e4c0003f0c200 */
[----:B-1----:R-:W-:Y:S02]  /*d840*/  FSEL R2, R4, R2, P0 ;  /* 0x0000000204027208 */ /* 0x002fe40000000000 */
[----:B------:R-:W-:Y:S01]  /*d850*/  FSEL R3, R5, R6, P0 ;  /* 0x0000000605037208 */ /* 0x000fe20000000000 */
[----:B------:R-:W-:Y:S05]  /*d860*/  BRA `(.L_x_27366) ;  /* 0x0000423000007947 */ /* 0x000fea0003800000 */
.L_x_27367:
        /* <DEDUP_REMOVED lines=27> */
.L_x_27376:
        /* <DEDUP_REMOVED lines=77> */
.L_x_27375:
        /* <DEDUP_REMOVED lines=81> */
.L_x_27378:
        /* <DEDUP_REMOVED lines=22> */
.L_x_27381:
[----:B------:R-:W-:Y:S05]  /*e560*/  BSYNC B3 ;  /* 0x0000000000037941 */ /* 0x000fea0003800000 */
.L_x_27380:
        /* <DEDUP_REMOVED lines=15> */
.L_x_27379:
[----:B------:R-:W-:Y:S05]  /*e660*/  BSYNC B2 ;  /* 0x0000000000027941 */ /* 0x000fea0003800000 */
.L_x_27377:
[----:B0-----:R-:W-:Y:S01]  /*e670*/  DADD R2, -RZ, |R6| ;  /* 0x00000000ff027229 */ /* 0x001fe20000000506 */
[----:B------:R-:W-:Y:S01]  /*e680*/  FSETP.GEU.AND P1, PT, |R23|, 6.5827683646048100446e-37, PT ;  /* 0x036000001700780b */ /* 0x000fe20003f2e200 */
[----:B------:R-:W-:Y:S02]  /*e690*/  BSSY B2, `(.L_x_27382) ;  /* 0x0000018000027945 */ /* 0x000fe40003800000 */
[----:B------:R-:W-:-:S04]  /*e6a0*/  DADD R8, -RZ, |R4| ;  /* 0x00000000ff087229 */ /* 0x000fc80000000504 */
[----:B------:R-:W0:-:S06]  /*e6b0*/  DSETP.GEU.AND P0, PT, |R4|, |R6|, PT ;  /* 0x400000060400722a */ /* 0x000e0c0003f0e200 */
[----:B0-----:R-:W-:Y:S02]  /*e6c0*/  FSEL R31, R3, R9, !P0 ;  /* 0x00000009031f7208 */ /* 0x001fe40004000000 */
[----:B------:R-:W-:Y:S01]  /*e6d0*/  FSEL R30, R2, R8, !P0 ;  /* 0x00000008021e7208 */ /* 0x000fe20004000000 */
[----:B------:R-:W-:Y:S01]  /*e6e0*/  IMAD.MOV.U32 R2, RZ, RZ, 0x1 ;  /* 0x00000001ff027424 */ /* 0x000fe200078e00ff */
[----:B------:R-:W0:Y:S05]  /*e6f0*/  MUFU.RCP64H R3, R31 ;  /* 0x0000001f00037308 */ /* 0x000e2a0000001800 */
        /* <DEDUP_REMOVED lines=17> */
.L_x_27383:
[----:B------:R-:W-:Y:S05]  /*e810*/  BSYNC B2 ;  /* 0x0000000000027941 */ /* 0x000fea0003800000 */
.L_x_27382:
[----:B------:R-:W4:Y:S01]  /*e820*/  DSETP.NEU.AND P0, PT, R30, RZ, PT ;  /* 0x000000ff1e00722a */ /* 0x000f220003f0d000 */
[----:B------:R-:W-:-:S13]  /*e830*/  BSSY B1, `(.L_x_27384) ;  /* 0x000002e000017945 */ /* 0x000fda0003800000 */
[----:B----4-:R-:W-:Y:S05]  /*e840*/  @!P0 BRA `(.L_x_27385) ;  /* 0x0000029000008947 */ /* 0x010fea0003800000 */
[----:B------:R-:W4:Y:S01]  /*e850*/  DMUL R8, R2, R2 ;  /* 0x0000000202087228 */ /* 0x000f220000000000 */
[----:B------:R-:W-:Y:S01]  /*e860*/  IMAD.MOV.U32 R10, RZ, RZ, 0x2a25ff7e ;  /* 0x2a25ff7eff0a7424 */ /* 0x000fe200078e00ff */
[----:B------:R-:W-:Y:S01]  /*e870*/  ISETP.GE.AND P1, PT, R5, RZ, PT ;  /* 0x000000ff0500720c */ /* 0x000fe20003f26270 */
[----:B------:R-:W-:Y:S01]  /*e880*/  IMAD.MOV.U32 R11, RZ, RZ, 0x3ef53e1d ;  /* 0x3ef53e1dff0b7424 */ /* 0x000fe200078e00ff */
[----:B------:R-:W-:-:S04]  /*e890*/  DSETP.NEU.AND P2, PT, |R4|, |R6|, PT ;  /* 0x400000060400722a */ /* 0x000fc80003f4d200 */
[----:B------:R-:W-:-:S04]  /*e8a0*/  DSETP.GEU.AND P0, PT, |R4|, |R6|, PT ;  /* 0x400000060400722a */ /* 0x000fc80003f0e200 */
        /* <DEDUP_REMOVED lines=35> */
.L_x_27385:
[----:B------:R-:W-:-:S04]  /*eae0*/  ISETP.GE.AND P0, PT, R5, RZ, PT ;  /* 0x000000ff0500720c */ /* 0x000fc80003f06270 */
[----:B------:R-:W-:Y:S02]  /*eaf0*/  FSEL R2, RZ, 3.37028055040000000000e+12, P0 ;  /* 0x54442d18ff027808 */ /* 0x000fe40000000000 */
[----:B------:R-:W-:Y:S02]  /*eb00*/  FSEL R3, RZ, 2.1426990032196044922, P0 ;  /* 0x400921fbff037808 */ /* 0x000fe40000000000 */
.L_x_27386:
[----:B------:R-:W-:Y:S05]  /*eb10*/  BSYNC B1 ;  /* 0x0000000000017941 */ /* 0x000fea0003800000 */
.L_x_27384:
[----:B------:R4:W5:Y:S02]  /*eb20*/  DADD R4, |R6|, |R4| ;  /* 0x0000000006047229 */ /* 0x0009640000000604 */
[----:B----4-:R-:W-:Y:S02]  /*eb30*/  LOP3.LUT R6, R3, 0x80000000, R7, 0xb8, !PT ;  /* 0x8000000003067812 */ /* 0x010fe400078eb807 */
[----:B-1-3--:R-:W-:-:S04]  /*eb40*/  DMUL R32, R32, 0.5 ;  /* 0x3fe0000020207828 */ /* 0x00afc80000000000 */
[----:B-----5:R-:W1:-:S06]  /*eb50*/  DSETP.GTU.AND P0, PT, |R4|, +INF , PT ;  /* 0x7ff000000400742a */ /* 0x020e4c0003f0c200 */
[----:B-1----:R-:W-:Y:S02]  /*eb60*/  FSEL R2, R4, R2, P0 ;  /* 0x0000000204027208 */ /* 0x002fe40000000000 */
[----:B------:R-:W-:Y:S01]  /*eb70*/  FSEL R3, R5, R6, P0 ;  /* 0x0000000605037208 */ /* 0x000fe20000000000 */
[----:B------:R-:W-:Y:S05]  /*eb80*/  BRA `(.L_x_27366) ;  /* 0x00002f1000007947 */ /* 0x000fea0003800000 */
.L_x_27354:
        /* <DEDUP_REMOVED lines=114> */
.L_x_27388:
[----:B------:R-:W-:Y:S05]  /*f2b0*/  BSYNC B1 ;  /* 0x0000000000017941 */ /* 0x000fea0003800000 */
.L_x_27387:
        /* <DEDUP_REMOVED lines=8> */
.L_x_27390:
[----:B------:R-:W-:Y:S05]  /*f340*/  BSYNC B2 ;  /* 0x0000000000027941 */ /* 0x000fea0003800000 */
.L_x_27389:
        /* <DEDUP_REMOVED lines=43> */
.L_x_27392:
[----:B------:R-:W-:-:S04]  /*f600*/  ISETP.GE.AND P0, PT, R5, RZ, PT ;  /* 0x000000ff0500720c */ /* 0x000fc80003f06270 */
[----:B------:R-:W-:Y:S02]  /*f610*/  FSEL R2, RZ, 3.37028055040000000000e+12, P0 ;  /* 0x54442d18ff027808 */ /* 0x000fe40000000000 */
[----:B------:R-:W-:Y:S02]  /*f620*/  FSEL R3, RZ, 2.1426990032196044922, P0 ;  /* 0x400921fbff037808 */ /* 0x000fe40000000000 */
.L_x_27393:
[----:B------:R-:W-:Y:S05]  /*f630*/  BSYNC B1 ;  /* 0x0000000000017941 */ /* 0x000fea0003800000 */
.L_x_27391:
[----:B------:R2:W3:Y:S02]  /*f640*/  DADD R4, |R6|, |R4| ;  /* 0x0000000006047229 */ /* 0x0004e40000000604 */
[----:B--2---:R-:W-:-:S04]  /*f650*/  LOP3.LUT R6, R3, 0x80000000, R7, 0xb8, !PT ;  /* 0x8000000003067812 */ /* 0x004fc800078eb807 */
[----:B---3--:R-:W2:-:S06]  /*f660*/  DSETP.GTU.AND P0, PT, |R4|, +INF , PT ;  /* 0x7ff000000400742a */ /* 0x008e8c0003f0c200 */
[----:B--2---:R-:W-:Y:S02]  /*f670*/  FSEL R2, R4, R2, P0 ;  /* 0x0000000204027208 */ /* 0x004fe40000000000 */
[----:B------:R-:W-:Y:S01]  /*f680*/  FSEL R3, R5, R6, P0 ;  /* 0x0000000605037208 */ /* 0x000fe20000000000 */
[----:B------:R-:W-:Y:S05]  /*f690*/  BRA `(.L_x_27366) ;  /* 0x0000240000007947 */ /* 0x000fea0003800000 */
.L_x_27353:
        /* <DEDUP_REMOVED lines=68> */
.L_x_27396:
        /* <DEDUP_REMOVED lines=22> */
.L_x_27399:
[----:B------:R-:W-:Y:S05]  /*fc40*/  BSYNC B3 ;  /* 0x0000000000037941 */ /* 0x000fea0003800000 */
.L_x_27398:
        /* <DEDUP_REMOVED lines=15> */
.L_x_27397:
[----:B------:R-:W-:Y:S05]  /*fd40*/  BSYNC B2 ;  /* 0x0000000000027941 */ /* 0x000fea0003800000 */
.L_x_27395:
        /* <DEDUP_REMOVED lines=44> */
.L_x_27394:
        /* <DEDUP_REMOVED lines=46> */
.L_x_27352:
        /* <DEDUP_REMOVED lines=23> */
.L_x_27401:
[----:B------:R-:W-:Y:S05]  /*10460*/  BSYNC B2 ;  /* 0x0000000000027941 */ /* 0x000fea0003800000 */
.L_x_27400:
        /* <DEDUP_REMOVED lines=26> */
.L_x_27403:
[----:B------:R-:W-:Y:S05]  /*10610*/  BSYNC B2 ;  /* 0x0000000000027941 */ /* 0x000fea0003800000 */
.L_x_27402:
        /* <DEDUP_REMOVED lines=77> */
[----:B0-----:R-:W-:Y:S01]  /*10af0*/  IMAD.MOV.U32 R27, RZ, RZ, 0x43300000 ;  /* 0x43300000ff1b7424 */ /* 0x001fe200078e00ff */
        /* <DEDUP_REMOVED lines=36> */
.L_x_27405:
[----:B------:R-:W-:Y:S05]  /*10d40*/  BSYNC B1 ;  /* 0x0000000000017941 */ /* 0x000fea0003800000 */
.L_x_27404:
        /* <DEDUP_REMOVED lines=8> */
.L_x_27407:
[----:B------:R-:W-:Y:S05]  /*10dd0*/  BSYNC B2 ;  /* 0x0000000000027941 */ /* 0x000fea0003800000 */
.L_x_27406:
        /* <DEDUP_REMOVED lines=43> */
.L_x_27409:
[----:B------:R-:W-:-:S04]  /*11090*/  ISETP.GE.AND P0, PT, R5, RZ, PT ;  /* 0x000000ff0500720c */ /* 0x000fc80003f06270 */
[----:B------:R-:W-:Y:S02]  /*110a0*/  FSEL R2, RZ, 3.37028055040000000000e+12, P0 ;  /* 0x54442d18ff027808 */ /* 0x000fe40000000000 */
[----:B------:R-:W-:Y:S02]  /*110b0*/  FSEL R3, RZ, 2.1426990032196044922, P0 ;  /* 0x400921fbff037808 */ /* 0x000fe40000000000 */
.L_x_27410:
[----:B------:R-:W-:Y:S05]  /*110c0*/  BSYNC B1 ;  /* 0x0000000000017941 */ /* 0x000fea0003800000 */
.L_x_27408:
[----:B------:R2:W3:Y:S02]  /*110d0*/  DADD R4, |R6|, |R4| ;  /* 0x0000000006047229 */ /* 0x0004e40000000604 */
[----:B--2---:R-:W-:Y:S02]  /*110e0*/  LOP3.LUT R6, R3, 0x80000000, R7, 0xb8, !PT ;  /* 0x8000000003067812 */ /* 0x004fe400078eb807 */
[----:B-1----:R-:W-:-:S04]  /*110f0*/  DADD R32, R32, 1 ;  /* 0x3ff0000020207429 */ /* 0x002fc80000000000 */
[----:B---3--:R-:W1:-:S06]  /*11100*/  DSETP.GTU.AND P0, PT, |R4|, +INF , PT ;  /* 0x7ff000000400742a */ /* 0x008e4c0003f0c200 */
[----:B-1----:R-:W-:Y:S02]  /*11110*/  FSEL R2, R4, R2, P0 ;  /* 0x0000000204027208 */ /* 0x002fe40000000000 */
[----:B------:R-:W-:Y:S01]  /*11120*/  FSEL R3, R5, R6, P0 ;  /* 0x0000000605037208 */ /* 0x000fe20000000000 */
[----:B------:R-:W-:Y:S05]  /*11130*/  BRA `(.L_x_27366) ;  /* 0x0000096000007947 */ /* 0x000fea0003800000 */
.L_x_27351:
[----:B-12---:R-:W0:Y:S01]  /*11140*/  DSETP.GEU.AND P0, PT, |R6|, 1.4916681462400413487e-154, PT ;  /* 0x200000000600742a */ /* 0x006e220003f0e200 */
[----:B------:R-:W-:Y:S01]  /*11150*/  IMAD.MOV.U32 R12, RZ, RZ, 0x1 ;  /* 0x00000001ff0c7424 */ /* 0x000fe200078e00ff */
[----:B------:R-:W-:Y:S01]  /*11160*/  BSSY B1, `(.L_x_27411) ;  /* 0x0000057000017945 */ /* 0x000fe20003800000 */
[----:B------:R-:W-:Y:S01]  /*11170*/  IMAD.MOV.U32 R24, RZ, RZ, -0x3ff ;  /* 0xfffffc01ff187424 */ /* 0x000fe200078e00ff */
[----:B------:R-:W-:-:S04]  /*11180*/  DADD R20, -RZ, |R6| ;  /* 0x00000000ff147229 */ /* 0x000fc80000000506 */
[----:B0-----:R-:W-:-:S04]  /*11190*/  DSETP.LT.AND P0, PT, |R4|, 1.4916681462400413487e-154, !P0 ;  /* 0x200000000400742a */ /* 0x001fc80004701200 */
[----:B------:R-:W0:-:S06]  /*111a0*/  DSETP.GT.AND P1, PT, |R6|, |R4|, PT ;  /* 0x400000040600722a */ /* 0x000e0c0003f24200 */
[----:B0--3--:R-:W-:Y:S02]  /*111b0*/  FSEL R23, R21, R15, P1 ;  /* 0x0000000f15177208 */ /* 0x009fe40000800000 */
        /* <DEDUP_REMOVED lines=81> */
.L_x_27412:
[----:B------:R-:W-:Y:S05]  /*116d0*/  BSYNC B1 ;  /* 0x0000000000017941 */ /* 0x000fea0003800000 */
.L_x_27411:
        /* <DEDUP_REMOVED lines=8> */
.L_x_27414:
[----:B------:R-:W-:Y:S05]  /*11760*/  BSYNC B2 ;  /* 0x0000000000027941 */ /* 0x000fea0003800000 */
.L_x_27413:
        /* <DEDUP_REMOVED lines=43> */
.L_x_27416:
[----:B------:R-:W-:Y:S02]  /*11a20*/  FSEL R2, RZ, 3.37028055040000000000e+12, P2 ;  /* 0x54442d18ff027808 */ /* 0x000fe40001000000 */
[----:B------:R-:W-:Y:S02]  /*11a30*/  FSEL R3, RZ, 2.1426990032196044922, P2 ;  /* 0x400921fbff037808 */ /* 0x000fe40001000000 */
.L_x_27417:
[----:B------:R-:W-:Y:S05]  /*11a40*/  BSYNC B1 ;  /* 0x0000000000017941 */ /* 0x000fea0003800000 */
.L_x_27415:
[----:B------:R0:W2:Y:S02]  /*11a50*/  DADD R4, |R6|, |R4| ;  /* 0x0000000006047229 */ /* 0x0000a40000000604 */
[----:B0-----:R-:W-:-:S04]  /*11a60*/  LOP3.LUT R6, R3, 0x80000000, R7, 0xb8, !PT ;  /* 0x8000000003067812 */ /* 0x001fc800078eb807 */
[----:B--2---:R-:W0:-:S06]  /*11a70*/  DSETP.GTU.AND P0, PT, |R4|, +INF , PT ;  /* 0x7ff000000400742a */ /* 0x004e0c0003f0c200 */
[----:B0-----:R-:W-:Y:S02]  /*11a80*/  FSEL R2, R4, R2, P0 ;  /* 0x0000000204027208 */ /* 0x001fe40000000000 */
[----:B------:R-:W-:Y:S02]  /*11a90*/  FSEL R3, R5, R6, P0 ;  /* 0x0000000605037208 */ /* 0x000fe40000000000 */
.L_x_27366:
[----:B------:R-:W-:Y:S05]  /*11aa0*/  BSYNC B0 ;  /* 0x0000000000007941 */ /* 0x000fea0003800000 */
.L_x_27350:
        /* <DEDUP_REMOVED lines=20> */
[----:B0-----:R-:W-:Y:S01]  /*11bf0*/  IMAD.MOV.U32 R8, RZ, RZ, 0x69ce2bdf ;  /* 0x69ce2bdfff087424 */ /* 0x001fe200078e00ff */
[----:B------:R-:W-:Y:S01]  /*11c00*/  DSETP.NEU.AND P2, PT, |R12|, +INF , PT ;  /* 0x7ff000000c00742a */ /* 0x000fe20003f4d200 */
[----:B------:R-:W-:-:S03]  /*11c10*/  IMAD.MOV.U32 R9, RZ, RZ, 0x3e5ade15 ;  /* 0x3e5ade15ff097424 */ /* 0x000fc600078e00ff */
        /* <DEDUP_REMOVED lines=30> */
.L_x_27424:
[----:B------:R-:W-:Y:S05]  /*11e00*/  BSYNC B0 ;  /* 0x0000000000007941 */ /* 0x000fea0003800000 */
.L_x_27423:
        /* <DEDUP_REMOVED lines=17> */
.L_x_27426:
[----:B------:R2:W3:Y:S01]  /*11f20*/  DMUL R20, RZ, R12 ;  /* 0x0000000cff147228 */ /* 0x0004e20000000000 */
[----:B------:R-:W-:-:S05]  /*11f30*/  IMAD.MOV.U32 R0, RZ, RZ, RZ ;  /* 0x000000ffff007224 */ /* 0x000fca00078e00ff */
.L_x_27427:
[----:B------:R-:W-:Y:S05]  /*11f40*/  BSYNC B2 ;  /* 0x0000000000027941 */ /* 0x000fea0003800000 */
.L_x_27425:
        /* <DEDUP_REMOVED lines=38> */
.L_x_27429:
[----:B------:R2:W3:Y:S01]  /*121b0*/  DMUL R2, RZ, R12 ;  /* 0x0000000cff027228 */ /* 0x0004e20000000000 */
[----:B------:R-:W-:-:S05]  /*121c0*/  IMAD.MOV.U32 R0, RZ, RZ, RZ ;  /* 0x000000ffff007224 */ /* 0x000fca00078e00ff */
.L_x_27430:
[----:B------:R-:W-:Y:S05]  /*121d0*/  BSYNC B2 ;  /* 0x0000000000027941 */ /* 0x000fea0003800000 */
.L_x_27428:
        /* <DEDUP_REMOVED lines=25> */
.L_x_27422:
        /* <DEDUP_REMOVED lines=38> */
.L_x_27433:
[----:B------:R-:W-:Y:S05]  /*125d0*/  BSYNC B0 ;  /* 0x0000000000007941 */ /* 0x000fea0003800000 */
.L_x_27432:
        /* <DEDUP_REMOVED lines=17> */
.L_x_27435:
[----:B------:R2:W3:Y:S01]  /*126f0*/  DMUL R20, RZ, R12 ;  /* 0x0000000cff147228 */ /* 0x0004e20000000000 */
[----:B------:R-:W-:-:S05]  /*12700*/  IMAD.MOV.U32 R0, RZ, RZ, RZ ;  /* 0x000000ffff007224 */ /* 0x000fca00078e00ff */
.L_x_27436:
[----:B------:R-:W-:Y:S05]  /*12710*/  BSYNC B2 ;  /* 0x0000000000027941 */ /* 0x000fea0003800000 */
.L_x_27434:
        /* <DEDUP_REMOVED lines=38> */
.L_x_27438:
[----:B------:R2:W3:Y:S01]  /*12980*/  DMUL R2, RZ, R12 ;  /* 0x0000000cff027228 */ /* 0x0004e20000000000 */
[----:B------:R-:W-:-:S05]  /*12990*/  IMAD.MOV.U32 R0, RZ, RZ, RZ ;  /* 0x000000ffff007224 */ /* 0x000fca00078e00ff */
.L_x_27439:
[----:B------:R-:W-:Y:S05]  /*129a0*/  BSYNC B2 ;  /* 0x0000000000027941 */ /* 0x000fea0003800000 */
.L_x_27437:
        /* <DEDUP_REMOVED lines=17> */
[----:B-1----:R-:W2:-:S06]  /*12ac0*/  DFMA R8, R22, R8, R26 ;  /* 0x000000081608722b */ /* 0x002e8c000000001a */
[----:B--2---:R-:W1:-:S06]  /*12ad0*/  DFMA R4, R22, R8, R4 ;  /* 0x000000081604722b */ /* 0x004e4c0000000004 */
[----:B-1----:R1:W2:Y:S02]  /*12ae0*/  DFMA R4, R22, R4, R6 ;  /* 0x000000041604722b */ /* 0x0022a40000000006 */
[----:B-1----:R-:W-:Y:S02]  /*12af0*/  LEA.HI R6, R15, 0xffffff09, RZ, 0xc ;  /* 0xffffff090f067811 */ /* 0x002fe400078f60ff */
[----:B------:R-:W-:Y:S02]  /*12b00*/  LOP3.LUT R15, R0, 0x7fe00000, RZ, 0xfc, !PT ;  /* 0x7fe00000000f7812 */ /* 0x000fe400078efcff */
[----:B--2---:R-:W-:-:S04]  /*12b10*/  DFMA R2, R4, R2, R2 ;  /* 0x000000020402722b */ /* 0x004fc80000000002 */
[----:B------:R1:W2:Y:S02]  /*12b20*/  @P0 DFMA R2, R22, R4, 1 ;  /* 0x3ff000001602042b */ /* 0x0002a40000000004 */
[----:B-1----:R-:W-:Y:S01]  /*12b30*/  LEA.HI R4, R6, R6, RZ, 0x1 ;  /* 0x0000000606047211 */ /* 0x002fe200078f08ff */
[----:B------:R-:W-:Y:S01]  /*12b40*/  IMAD.MOV.U32 R22, RZ, RZ, RZ ;  /* 0x000000ffff167224 */ /* 0x000fe200078e00ff */
        /* <DEDUP_REMOVED lines=13> */
.L_x_27421:
        /* <DEDUP_REMOVED lines=11> */
.L_x_27440:
[----:B------:R-:W1:-:S10]  /*12cd0*/  DADD R20, R12, -R12 ;  /* 0x000000000c147229 */ /* 0x000e54000000080c */
[----:B-1----:R-:W-:Y:S02]  /*12ce0*/  IMAD.MOV.U32 R22, RZ, RZ, R20 ;  /* 0x000000ffff167224 */ /* 0x002fe400078e0014 */
[----:B------:R-:W-:Y:S01]  /*12cf0*/  IMAD.MOV.U32 R23, RZ, RZ, R21 ;  /* 0x000000ffff177224 */ /* 0x000fe200078e0015 */
[----:B------:R-:W-:Y:S05]  /*12d00*/  BRA `(.L_x_27431) ;  /* 0x0000081000007947 */ /* 0x000fea0003800000 */
.L_x_27420:
        /* <DEDUP_REMOVED lines=18> */
.L_x_27442:
[----:B------:R1:W2:Y:S01]  /*12e30*/  DMUL R20, RZ, R12 ;  /* 0x0000000cff147228 */ /* 0x0002a20000000000 */
[----:B------:R-:W-:-:S05]  /*12e40*/  IMAD.MOV.U32 R0, RZ, RZ, RZ ;  /* 0x000000ffff007224 */ /* 0x000fca00078e00ff */
.L_x_27443:
[----:B------:R-:W-:Y:S05]  /*12e50*/  BSYNC B2 ;  /* 0x0000000000027941 */ /* 0x000fea0003800000 */
.L_x_27441:
        /* <DEDUP_REMOVED lines=40> */
.L_x_27445:
[----:B------:R1:W2:Y:S01]  /*130e0*/  DMUL R22, RZ, R12 ;  /* 0x0000000cff167228 */ /* 0x0002a20000000000 */
[----:B------:R-:W-:-:S05]  /*130f0*/  IMAD.MOV.U32 R0, RZ, RZ, RZ ;  /* 0x000000ffff007224 */ /* 0x000fca00078e00ff */
.L_x_27446:
[----:B------:R-:W-:Y:S05]  /*13100*/  BSYNC B2 ;  /* 0x0000000000027941 */ /* 0x000fea0003800000 */
.L_x_27444:
        /* <DEDUP_REMOVED lines=24> */
.L_x_27419:
        /* <DEDUP_REMOVED lines=38> */
.L_x_27448:
[----:B------:R-:W-:Y:S05]  /*134f0*/  BSYNC B0 ;  /* 0x0000000000007941 */ /* 0x000fea0003800000 */
.L_x_27447:
[----:B------:R-:W-:Y:S02]  /*13500*/  IMAD.MOV.U32 R22, RZ, RZ, R12 ;  /* 0x000000ffff167224 */ /* 0x000fe400078e000c */
[----:B------:R-:W-:Y:S02]  /*13510*/  IMAD.MOV.U32 R23, RZ, RZ, R13 ;  /* 0x000000ffff177224 */ /* 0x000fe400078e000d */
.L_x_27431:
[----:B-12---:R-:W-:Y:S05]  /*13520*/  BSYNC B1 ;  /* 0x0000000000017941 */ /* 0x006fea0003800000 */
.L_x_27418:
        /* <DEDUP_REMOVED lines=15> */
.L_x_27452:
[----:B------:R-:W0:Y:S02]  /*13620*/  F2I.S64.F64.TRUNC R20, R20 ;  /* 0x0000001400147311 */ /* 0x000e24000030d900 */
[----:B0-----:R0:W-:Y:S01]  /*13630*/  STG.E.U8 [R16.64], R20 ;  /* 0x0000001410007986 */ /* 0x0011e2000c101124 */
[----:B------:R-:W-:Y:S05]  /*13640*/  BRA `(.L_x_27454) ;  /* 0x00000ef000007947 */ /* 0x000fea0003800000 */
.L_x_27451:
        /* <DEDUP_REMOVED lines=9> */
.L_x_27456:
[----:B------:R-:W0:Y:S02]  /*136e0*/  F2I.F64.TRUNC R20, R20 ;  /* 0x0000001400147311 */ /* 0x000e24000030d100 */
[----:B0-----:R0:W-:Y:S01]  /*136f0*/  STG.E [R16.64], R20 ;  /* 0x0000001410007986 */ /* 0x0011e2000c101924 */
[----:B------:R-:W-:Y:S05]  /*13700*/  BRA `(.L_x_27454) ;  /* 0x00000e3000007947 */ /* 0x000fea0003800000 */
.L_x_27455:
[----:B------:R-:W0:Y:S02]  /*13710*/  F2I.F64.TRUNC R20, R20 ;  /* 0x0000001400147311 */ /* 0x000e24000030d100 */
[----:B0-----:R0:W-:Y:S01]  /*13720*/  STG.E.U16 [R16.64], R20 ;  /* 0x0000001410007986 */ /* 0x0011e2000c101524 */
[----:B------:R-:W-:Y:S05]  /*13730*/  BRA `(.L_x_27454) ;  /* 0x00000e0000007947 */ /* 0x000fea0003800000 */
.L_x_27450:
        /* <DEDUP_REMOVED lines=11> */
.L_x_27458:
[----:B------:R-:W0:Y:S01]  /*137f0*/  F2F.F32.F64 R0, R20 ;  /* 0x0000001400007310 */ /* 0x000e220000301000 */
[----:B------:R-:W0:-:S14]  /*13800*/  DSETP.GEU.AND P0, PT, |R20|, c[0x2][0x1d8], PT ;  /* 0x008076001400762a */ /* 0x000e1c0003f0e200 */
[----:B0-----:R-:W-:-:S05]  /*13810*/  @!P0 FMUL R0, R0, 1.175494350822287508e-38 ;  /* 0x0080000000008820 */ /* 0x001fca0000400000 */
[----:B------:R-:W-:-:S05]  /*13820*/  F2FP.PACK_AB R0, RZ, R0 ;  /* 0x00000000ff00723e */ /* 0x000fca00000000ff */
[----:B------:R0:W-:Y:S01]  /*13830*/  STG.E.U16 [R16.64], R0 ;  /* 0x0000000010007986 */ /* 0x0001e2000c101524 */
[----:B------:R-:W-:Y:S05]  /*13840*/  BRA `(.L_x_27454) ;  /* 0x00000cf000007947 */ /* 0x000fea0003800000 */
.L_x_27457:
        /* <DEDUP_REMOVED lines=14> */
.L_x_27460:
        /* <DEDUP_REMOVED lines=9> */
.L_x_27459:
[----:B------:R0:W-:Y:S01]  /*139c0*/  STG.E.64 [R16.64], R20 ;  /* 0x0000001410007986 */ /* 0x0001e2000c101b24 */
[----:B------:R-:W-:Y:S05]  /*139d0*/  BRA `(.L_x_27454) ;  /* 0x00000b6000007947 */ /* 0x000fea0003800000 */
.L_x_27449:
        /* <DEDUP_REMOVED lines=13> */
.L_x_27463:
[----:B---3--:R0:W-:Y:S01]  /*13ab0*/  STG.E.128 [R16.64], R20 ;  /* 0x0000001410007986 */ /* 0x0081e2000c101d24 */
[----:B------:R-:W-:Y:S05]  /*13ac0*/  BRA `(.L_x_27454) ;  /* 0x00000a7000007947 */ /* 0x000fea0003800000 */
.L_x_27462:
        /* <DEDUP_REMOVED lines=23> */
.L_x_27467:
[----:B------:R-:W-:Y:S05]  /*13c40*/  BSYNC B0 ;  /* 0x0000000000007941 */ /* 0x000fea0003800000 */
.L_x_27466:
[----:B------:R-:W-:-:S05]  /*13c50*/  LOP3.LUT R0, R0, R3, RZ, 0xfc, !PT ;  /* 0x0000000300007212 */ /* 0x000fca00078efcff */
[----:B------:R0:W-:Y:S01]  /*13c60*/  STG.E.U8 [R16.64], R0 ;  /* 0x0000000010007986 */ /* 0x0001e2000c101124 */
[----:B------:R-:W-:Y:S05]  /*13c70*/  BRA `(.L_x_27454) ;  /* 0x000008c000007947 */ /* 0x000fea0003800000 */
.L_x_27465:
        /* <DEDUP_REMOVED lines=15> */
.L_x_27469:
[----:B------:R-:W-:Y:S01]  /*13d70*/  IMAD.MOV.U32 R0, RZ, RZ, 0x7f ;  /* 0x0000007fff007424 */ /* 0x000fe200078e00ff */
[----:B------:R-:W-:-:S04]  /*13d80*/  ISETP.GT.U32.AND P0, PT, R2, 0x7f800000, PT ;  /* 0x7f8000000200780c */ /* 0x000fc80003f04070 */
[----:B------:R-:W-:-:S04]  /*13d90*/  SEL R0, R0, 0x7c, P0 ;  /* 0x0000007c00007807 */ /* 0x000fc80000000000 */
.L_x_27470:
[----:B------:R-:W-:Y:S05]  /*13da0*/  BSYNC B0 ;  /* 0x0000000000007941 */ /* 0x000fea0003800000 */
.L_x_27468:
[----:B------:R-:W-:-:S04]  /*13db0*/  LOP3.LUT R2, R3, 0x80000000, RZ, 0xc0, !PT ;  /* 0x8000000003027812 */ /* 0x000fc800078ec0ff */
[----:B------:R-:W-:-:S04]  /*13dc0*/  SHF.R.U32.HI R2, RZ, 0x18, R2 ;  /* 0x00000018ff027819 */ /* 0x000fc80000011602 */
[----:B------:R-:W-:-:S05]  /*13dd0*/  LOP3.LUT R0, R0, R2, RZ, 0xfc, !PT ;  /* 0x0000000200007212 */ /* 0x000fca00078efcff */
[----:B------:R0:W-:Y:S01]  /*13de0*/  STG.E.U8 [R16.64], R0 ;  /* 0x0000000010007986 */ /* 0x0001e2000c101124 */
[----:B------:R-:W-:Y:S05]  /*13df0*/  BRA `(.L_x_27454) ;  /* 0x0000074000007947 */ /* 0x000fea0003800000 */
.L_x_27464:
[----:B------:R-:W0:Y:S01]  /*13e00*/  F2F.F32.F64 R0, R20 ;  /* 0x0000001400007310 */ /* 0x000e220000301000 */
[----:B------:R-:W0:-:S14]  /*13e10*/  DSETP.GEU.AND P0, PT, |R20|, c[0x2][0x1d8], PT ;  /* 0x008076001400762a */ /* 0x000e1c0003f0e200 */
[----:B0-----:R-:W-:-:S05]  /*13e20*/  @!P0 FMUL R0, R0, 1.175494350822287508e-38 ;  /* 0x0080000000008820 */ /* 0x001fca0000400000 */
[----:B------:R-:W-:-:S05]  /*13e30*/  F2FP.BF16.PACK_AB R0, RZ, R0 ;  /* 0x00000000ff00723e */ /* 0x000fca00000010ff */
[----:B------:R0:W-:Y:S01]  /*13e40*/  STG.E.U16 [R16.64], R0 ;  /* 0x0000000010007986 */ /* 0x0001e2000c101524 */
[----:B------:R-:W-:Y:S05]  /*13e50*/  BRA `(.L_x_27454) ;  /* 0x000006e000007947 */ /* 0x000fea0003800000 */
.L_x_27461:
        /* <DEDUP_REMOVED lines=11> */
.L_x_27473:
        /* <DEDUP_REMOVED lines=19> */
.L_x_27476:
[----:B------:R-:W-:-:S04]  /*14040*/  LOP3.LUT R0, R4, 0x80000000, RZ, 0xc0, !PT ;  /* 0x8000000004007812 */ /* 0x000fc800078ec0ff */
[----:B------:R-:W-:-:S04]  /*14050*/  SHF.R.U32.HI R0, RZ, 0x18, R0 ;  /* 0x00000018ff007819 */ /* 0x000fc80000011600 */
[----:B------:R-:W-:Y:S02]  /*14060*/  LOP3.LUT R0, R2, R0, RZ, 0xfc, !PT ;  /* 0x0000000002007212 */ /* 0x000fe400078efcff */
.L_x_27475:
[----:B------:R-:W-:Y:S05]  /*14070*/  BSYNC B0 ;  /* 0x0000000000007941 */ /* 0x000fea0003800000 */
.L_x_27474:
[----:B------:R0:W-:Y:S01]  /*14080*/  STG.E.U8 [R16.64], R0 ;  /* 0x0000000010007986 */ /* 0x0001e2000c101124 */
[----:B------:R-:W-:Y:S05]  /*14090*/  BRA `(.L_x_27454) ;  /* 0x000004a000007947 */ /* 0x000fea0003800000 */
.L_x_27472:
        /* <DEDUP_REMOVED lines=19> */
.L_x_27479:
[----:B------:R-:W-:-:S04]  /*141d0*/  LOP3.LUT R0, R4, 0x80000000, RZ, 0xc0, !PT ;  /* 0x8000000004007812 */ /* 0x000fc800078ec0ff */
[----:B------:R-:W-:-:S04]  /*141e0*/  SHF.R.U32.HI R0, RZ, 0x18, R0 ;  /* 0x00000018ff007819 */ /* 0x000fc80000011600 */
[----:B------:R-:W-:Y:S02]  /*141f0*/  LOP3.LUT R0, R2, R0, RZ, 0xfc, !PT ;  /* 0x0000000002007212 */ /* 0x000fe400078efcff */
.L_x_27478:
[----:B------:R-:W-:Y:S05]  /*14200*/  BSYNC B0 ;  /* 0x0000000000007941 */ /* 0x000fea0003800000 */
.L_x_27477:
[----:B------:R0:W-:Y:S01]  /*14210*/  STG.E.U8 [R16.64], R0 ;  /* 0x0000000010007986 */ /* 0x0001e2000c101124 */
[----:B------:R-:W-:Y:S05]  /*14220*/  BRA `(.L_x_27454) ;  /* 0x0000031000007947 */ /* 0x000fea0003800000 */
.L_x_27471:
        /* <DEDUP_REMOVED lines=24> */
.L_x_27453:
        /* <DEDUP_REMOVED lines=20> */
.L_x_27481:
[----:B------:R-:W0:Y:S02]  /*144f0*/  F2I.U64.F64.TRUNC R20, R20 ;  /* 0x0000001400147311 */ /* 0x000e24000030d800 */
[----:B0-----:R0:W-:Y:S01]  /*14500*/  STG.E.64 [R16.64], R20 ;  /* 0x0000001410007986 */ /* 0x0011e2000c101b24 */
[----:B------:R-:W-:Y:S05]  /*14510*/  BRA `(.L_x_27454) ;  /* 0x0000002000007947 */ /* 0x000fea0003800000 */
.L_x_27480:
[----:B------:R-:W0:Y:S02]  /*14520*/  F2I.U32.F64.TRUNC R20, R20 ;  /* 0x0000001400147311 */ /* 0x000e24000030d000 */
[----:B0-----:R0:W-:Y:S02]  /*14530*/  STG.E [R16.64], R20 ;  /* 0x0000001410007986 */ /* 0x0011e4000c101924 */
.L_x_27454:
        /* <DEDUP_REMOVED lines=232> */
.L_x_27482:
        /* <DEDUP_REMOVED lines=20> */
.L_x_27486:
[----:B------:R-:W2:Y:S01]  /*15500*/  LDG.E.U8 R2, [R2.64] ;  /* 0x0000002402027981 */ /* 0x000ea2000c1e1100 */
[----:B------:R-:W-:Y:S01]  /*15510*/  CS2R R6, SRZ ;  /* 0x0000000000067805 */ /* 0x000fe2000001ff00 */
[----:B--2---:R0:W1:Y:S01]  /*15520*/  I2F.F64.U16 R4, R2 ;  /* 0x0000000200047312 */ /* 0x0040620000101800 */
[----:B------:R-:W-:Y:S05]  /*15530*/  BRA `(.L_x_27488) ;  /* 0x00000f6000007947 */ /* 0x000fea0003800000 */
.L_x_27485:
        /* <DEDUP_REMOVED lines=10> */
.L_x_27490:
[----:B------:R-:W2:Y:S01]  /*155e0*/  LDG.E R2, [R2.64] ;  /* 0x0000002402027981 */ /* 0x000ea2000c1e1900 */
[----:B------:R-:W-:Y:S01]  /*155f0*/  CS2R R6, SRZ ;  /* 0x0000000000067805 */ /* 0x000fe2000001ff00 */
[----:B--2---:R0:W1:Y:S01]  /*15600*/  I2F.F64 R4, R2 ;  /* 0x0000000200047312 */ /* 0x0040620000201c00 */
[----:B------:R-:W-:Y:S05]  /*15610*/  BRA `(.L_x_27488) ;  /* 0x00000e8000007947 */ /* 0x000fea0003800000 */
.L_x_27489:
[----:B------:R-:W2:Y:S01]  /*15620*/  LDG.E.U16 R2, [R2.64] ;  /* 0x0000002402027981 */ /* 0x000ea2000c1e1500 */
[----:B------:R-:W-:Y:S01]  /*15630*/  CS2R R6, SRZ ;  /* 0x0000000000067805 */ /* 0x000fe2000001ff00 */
[----:B--2---:R0:W1:Y:S01]  /*15640*/  I2F.F64.S16 R4, R2 ;  /* 0x0000000200047312 */ /* 0x0040620000101c00 */
[----:B------:R-:W-:Y:S05]  /*15650*/  BRA `(.L_x_27488) ;  /* 0x00000e4000007947 */ /* 0x000fea0003800000 */
.L_x_27484:
        /* <DEDUP_REMOVED lines=11> */
.L_x_27492:
[----:B------:R-:W2:Y:S01]  /*15710*/  LDG.E.U16 R0, [R2.64] ;  /* 0x0000002402007981 */ /* 0x000ea2000c1e1500 */
[----:B------:R-:W-:Y:S01]  /*15720*/  CS2R R6, SRZ ;  /* 0x0000000000067805 */ /* 0x000fe2000001ff00 */
[----:B--2---:R-:W-:-:S05]  /*15730*/  HADD2.F32 R0, -RZ, R0.H0_H0 ;  /* 0x20000000ff007230 */ /* 0x004fca0000004100 */
[----:B------:R-:W-:-:S04]  /*15740*/  FMUL.FTZ R0, R0, 1 ;  /* 0x3f80000000007820 */ /* 0x000fc80000410000 */
[----:B------:R0:W1:Y:S01]  /*15750*/  F2F.F64.F32 R4, R0 ;  /* 0x0000000000047310 */ /* 0x0000620000201800 */
[----:B------:R-:W-:Y:S05]  /*15760*/  BRA `(.L_x_27488) ;  /* 0x00000d3000007947 */ /* 0x000fea0003800000 */
.L_x_27491:
        /* <DEDUP_REMOVED lines=12> */
.L_x_27494:
        /* <DEDUP_REMOVED lines=8> */
.L_x_27493:
[----:B------:R0:W5:Y:S01]  /*158b0*/  LDG.E.64 R4, [R2.64] ;  /* 0x0000002402047981 */ /* 0x000162000c1e1b00 */
[----:B------:R-:W-:Y:S01]  /*158c0*/  CS2R R6, SRZ ;  /* 0x0000000000067805 */ /* 0x000fe2000001ff00 */
[----:B------:R-:W-:Y:S05]  /*158d0*/  BRA `(.L_x_27488) ;  /* 0x00000bc000007947 */ /* 0x000fea0003800000 */
.L_x_27483:
        /* <DEDUP_REMOVED lines=15> */
.L_x_27497:
[----:B------:R0:W5:Y:S01]  /*159d0*/  LDG.E.128 R4, [R2.64] ;  /* 0x0000002402047981 */ /* 0x000162000c1e1d00 */
[----:B------:R-:W-:Y:S05]  /*159e0*/  BRA `(.L_x_27488) ;  /* 0x00000ab000007947 */ /* 0x000fea0003800000 */
.L_x_27496:
        /* <DEDUP_REMOVED lines=29> */
.L_x_27499:
        /* <DEDUP_REMOVED lines=16> */
.L_x_27498:
[----:B------:R-:W2:Y:S01]  /*15cc0*/  LDG.E.U16 R0, [R2.64] ;  /* 0x0000002402007981 */ /* 0x000ea2000c1e1500 */
[----:B------:R-:W-:Y:S01]  /*15cd0*/  CS2R R6, SRZ ;  /* 0x0000000000067805 */ /* 0x000fe2000001ff00 */
[----:B--2---:R-:W-:-:S05]  /*15ce0*/  PRMT R0, RZ, 0x5410, R0 ;  /* 0x00005410ff007816 */ /* 0x004fca0000000000 */
[----:B------:R-:W-:-:S04]  /*15cf0*/  FMUL.FTZ R0, R0, 1 ;  /* 0x3f80000000007820 */ /* 0x000fc80000410000 */
[----:B------:R0:W1:Y:S01]  /*15d00*/  F2F.F64.F32 R4, R0 ;  /* 0x0000000000047310 */ /* 0x0000620000201800 */
[----:B------:R-:W-:Y:S05]  /*15d10*/  BRA `(.L_x_27488) ;  /* 0x0000078000007947 */ /* 0x000fea0003800000 */
.L_x_27495:
        /* <DEDUP_REMOVED lines=12> */
.L_x_27502:
        /* <DEDUP_REMOVED lines=21> */
.L_x_27506:
[----:B------:R-:W-:Y:S05]  /*15f30*/  BSYNC B1 ;  /* 0x0000000000017941 */ /* 0x000fea0003800000 */
.L_x_27505:
[----:B------:R-:W-:Y:S01]  /*15f40*/  IMAD.SHL.U32 R2, R2, 0x100000, RZ ;  /* 0x0010000002027824 */ /* 0x000fe200078e00ff */
[----:B------:R-:W-:-:S04]  /*15f50*/  LEA R0, R0, 0x3b800000, 0x17 ;  /* 0x3b80000000007811 */ /* 0x000fc800078eb8ff */
[----:B------:R-:W-:Y:S02]  /*15f60*/  LOP3.LUT R0, R0, R2, R5, 0xfe, !PT ;  /* 0x0000000200007212 */ /* 0x000fe400078efe05 */
.L_x_27504:
[----:B------:R-:W-:Y:S05]  /*15f70*/  BSYNC B0 ;  /* 0x0000000000007941 */ /* 0x000fea0003800000 */
.L_x_27503:
[----:B------:R-:W-:Y:S01]  /*15f80*/  FMUL.FTZ R0, R0, 1 ;  /* 0x3f80000000007820 */ /* 0x000fe20000410000 */
[----:B------:R-:W-:-:S03]  /*15f90*/  CS2R R6, SRZ ;  /* 0x0000000000067805 */ /* 0x000fc6000001ff00 */
[----:B------:R0:W1:Y:S01]  /*15fa0*/  F2F.F64.F32 R4, R0 ;  /* 0x0000000000047310 */ /* 0x0000620000201800 */
[----:B------:R-:W-:Y:S05]  /*15fb0*/  BRA `(.L_x_27488) ;  /* 0x000004e000007947 */ /* 0x000fea0003800000 */
.L_x_27501:
        /* <DEDUP_REMOVED lines=21> */
.L_x_27510:
[----:B------:R-:W-:Y:S05]  /*16110*/  BSYNC B1 ;  /* 0x0000000000017941 */ /* 0x000fea0003800000 */
.L_x_27509:
[----:B------:R-:W-:Y:S01]  /*16120*/  IMAD.SHL.U32 R2, R2, 0x200000, RZ ;  /* 0x0020000002027824 */ /* 0x000fe200078e00ff */
[----:B------:R-:W-:-:S04]  /*16130*/  LEA R0, R0, 0x37800000, 0x17 ;  /* 0x3780000000007811 */ /* 0x000fc800078eb8ff */
[----:B------:R-:W-:Y:S02]  /*16140*/  LOP3.LUT R0, R0, R2, R5, 0xfe, !PT ;  /* 0x0000000200007212 */ /* 0x000fe400078efe05 */
.L_x_27508:
[----:B------:R-:W-:Y:S05]  /*16150*/  BSYNC B0 ;  /* 0x0000000000007941 */ /* 0x000fea0003800000 */
.L_x_27507:
[----:B------:R-:W-:Y:S01]  /*16160*/  FMUL.FTZ R0, R0, 1 ;  /* 0x3f80000000007820 */ /* 0x000fe20000410000 */
[----:B------:R-:W-:-:S03]  /*16170*/  CS2R R6, SRZ ;  /* 0x0000000000067805 */ /* 0x000fc6000001ff00 */
[----:B------:R0:W1:Y:S01]  /*16180*/  F2F.F64.F32 R4, R0 ;  /* 0x0000000000047310 */ /* 0x0000620000201800 */
[----:B------:R-:W-:Y:S05]  /*16190*/  BRA `(.L_x_27488) ;  /* 0x0000030000007947 */ /* 0x000fea0003800000 */
.L_x_27500:
        /* <DEDUP_REMOVED lines=14> */
.L_x_27514:
[----:B------:R-:W-:Y:S05]  /*16280*/  BSYNC B0 ;  /* 0x0000000000007941 */ /* 0x000fea0003800000 */
.L_x_27513:
[----:B------:R-:W-:Y:S01]  /*16290*/  FMUL.FTZ R0, R0, 1 ;  /* 0x3f80000000007820 */ /* 0x000fe20000410000 */
[----:B------:R-:W-:-:S03]  /*162a0*/  CS2R R6, SRZ ;  /* 0x0000000000067805 */ /* 0x000fc6000001ff00 */
[----:B------:R0:W1:Y:S01]  /*162b0*/  F2F.F64.F32 R4, R0 ;  /* 0x0000000000047310 */ /* 0x0000620000201800 */
[----:B------:R-:W-:Y:S05]  /*162c0*/  BRA `(.L_x_27488) ;  /* 0x000001d000007947 */ /* 0x000fea0003800000 */
.L_x_27487:
        /* <DEDUP_REMOVED lines=22> */
.L_x_27512:
[----:B------:R-:W2:Y:S01]  /*16430*/  LDG.E.64 R4, [R2.64] ;  /* 0x0000002402047981 */ /* 0x000ea2000c1e1b00 */
[----:B------:R-:W-:Y:S01]  /*16440*/  CS2R R6, SRZ ;  /* 0x0000000000067805 */ /* 0x000fe2000001ff00 */
[----:B--2---:R-:W0:Y:S01]  /*16450*/  I2F.F64.U64 R4, R4 ;  /* 0x0000000400047312 */ /* 0x004e220000301800 */
[----:B------:R-:W-:Y:S05]  /*16460*/  BRA `(.L_x_27488) ;  /* 0x0000003000007947 */ /* 0x000fea0003800000 */
.L_x_27511:
[----:B------:R-:W2:Y:S01]  /*16470*/  LDG.E R2, [R2.64] ;  /* 0x0000002402027981 */ /* 0x000ea2000c1e1900 */
[----:B------:R-:W-:Y:S01]  /*16480*/  CS2R R6, SRZ ;  /* 0x0000000000067805 */ /* 0x000fe2000001ff00 */
[----:B--2---:R0:W1:Y:S06]  /*16490*/  I2F.F64.U32 R4, R2 ;  /* 0x0000000200047312 */ /* 0x00406c0000201800 */
.L_x_27488:
        /* <DEDUP_REMOVED lines=94> */
.L_x_27522:
        /* <DEDUP_REMOVED lines=22> */
.L_x_27525:
[----:B------:R-:W-:Y:S05]  /*16be0*/  BSYNC B3 ;  /* 0x0000000000037941 */ /* 0x000fea0003800000 */
.L_x_27524:
        /* <DEDUP_REMOVED lines=15> */
.L_x_27523:
[----:B------:R-:W-:Y:S05]  /*16ce0*/  BSYNC B2 ;  /* 0x0000000000027941 */ /* 0x000fea0003800000 */
.L_x_27521:
        /* <DEDUP_REMOVED lines=21> */
.L_x_27527:
[----:B------:R-:W-:Y:S05]  /*16e40*/  BSYNC B2 ;  /* 0x0000000000027941 */ /* 0x000fea0003800000 */
.L_x_27526:
        /* <DEDUP_REMOVED lines=43> */
.L_x_27529:
[----:B------:R-:W-:-:S04]  /*17100*/  ISETP.GE.AND P0, PT, R5, RZ, PT ;  /* 0x000000ff0500720c */ /* 0x000fc80003f06270 */
[----:B------:R-:W-:Y:S02]  /*17110*/  FSEL R2, RZ, 3.37028055040000000000e+12, P0 ;  /* 0x54442d18ff027808 */ /* 0x000fe40000000000 */
[----:B------:R-:W-:Y:S02]  /*17120*/  FSEL R3, RZ, 2.1426990032196044922, P0 ;  /* 0x400921fbff037808 */ /* 0x000fe40000000000 */
.L_x_27530:
[----:B------:R-:W-:Y:S05]  /*17130*/  BSYNC B1 ;  /* 0x0000000000017941 */ /* 0x000fea0003800000 */
.L_x_27528:
[----:B------:R4:W5:Y:S02]  /*17140*/  DADD R4, |R6|, |R4| ;  /* 0x0000000006047229 */ /* 0x0009640000000604 */
[----:B----4-:R-:W-:Y:S02]  /*17150*/  LOP3.LUT R6, R3, 0x80000000, R7, 0xb8, !PT ;  /* 0x8000000003067812 */ /* 0x010fe400078eb807 */
[----:B-1-3--:R-:W-:-:S04]  /*17160*/  DMUL R32, R32, 0.5 ;  /* 0x3fe0000020207828 */ /* 0x00afc80000000000 */
[----:B-----5:R-:W1:-:S06]  /*17170*/  DSETP.GTU.AND P0, PT, |R4|, +INF , PT ;  /* 0x7ff000000400742a */ /* 0x020e4c0003f0c200 */
[----:B-1----:R-:W-:Y:S02]  /*17180*/  FSEL R2, R4, R2, P0 ;  /* 0x0000000204027208 */ /* 0x002fe40000000000 */
[----:B------:R-:W-:Y:S01]  /*17190*/  FSEL R3, R5, R6, P0 ;  /* 0x0000000605037208 */ /* 0x000fe20000000000 */
[----:B------:R-:W-:Y:S05]  /*171a0*/  BRA `(.L_x_27531) ;  /* 0x00004ad000007947 */ /* 0x000fea0003800000 */
.L_x_27520:
        /* <DEDUP_REMOVED lines=80> */
.L_x_27534:
[----:B------:R-:W-:Y:S05]  /*176b0*/  BSYNC B1 ;  /* 0x0000000000017941 */ /* 0x000fea0003800000 */
.L_x_27533:
        /* <DEDUP_REMOVED lines=8> */
.L_x_27536:
[----:B------:R-:W-:Y:S05]  /*17740*/  BSYNC B2 ;  /* 0x0000000000027941 */ /* 0x000fea0003800000 */
.L_x_27535:
        /* <DEDUP_REMOVED lines=43> */
.L_x_27538:
[----:B------:R-:W-:-:S04]  /*17a00*/  ISETP.GE.AND P0, PT, R5, RZ, PT ;  /* 0x000000ff0500720c */ /* 0x000fc80003f06270 */
[----:B------:R-:W-:Y:S02]  /*17a10*/  FSEL R2, RZ, 3.37028055040000000000e+12, P0 ;  /* 0x54442d18ff027808 */ /* 0x000fe40000000000 */
[----:B------:R-:W-:Y:S02]  /*17a20*/  FSEL R3, RZ, 2.1426990032196044922, P0 ;  /* 0x400921fbff037808 */ /* 0x000fe40000000000 */
.L_x_27539:
[----:B------:R-:W-:Y:S05]  /*17a30*/  BSYNC B1 ;  /* 0x0000000000017941 */ /* 0x000fea0003800000 */
.L_x_27537:
[----:B------:R2:W3:Y:S02]  /*17a40*/  DADD R4, |R6|, |R4| ;  /* 0x0000000006047229 */ /* 0x0004e40000000604 */
[----:B--2---:R-:W-:Y:S02]  /*17a50*/  LOP3.LUT R6, R3, 0x80000000, R7, 0xb8, !PT ;  /* 0x8000000003067812 */ /* 0x004fe400078eb807 */
[----:B-1----:R-:W-:-:S04]  /*17a60*/  DMUL R32, R32, 0.5 ;  /* 0x3fe0000020207828 */ /* 0x002fc80000000000 */
[----:B---3--:R-:W1:-:S06]  /*17a70*/  DSETP.GTU.AND P0, PT, |R4|, +INF , PT ;  /* 0x7ff000000400742a */ /* 0x008e4c0003f0c200 */
[----:B-1----:R-:W-:Y:S02]  /*17a80*/  FSEL R2, R4, R2, P0 ;  /* 0x0000000204027208 */ /* 0x002fe40000000000 */
[----:B------:R-:W-:Y:S01]  /*17a90*/  FSEL R3, R5, R6, P0 ;  /* 0x0000000605037208 */ /* 0x000fe20000000000 */
[----:B------:R-:W-:Y:S05]  /*17aa0*/  BRA `(.L_x_27531) ;  /* 0x000041d000007947 */ /* 0x000fea0003800000 */
.L_x_27532:
        /* <DEDUP_REMOVED lines=27> */
.L_x_27541:
        /* <DEDUP_REMOVED lines=77> */
.L_x_27540:
        /* <DEDUP_REMOVED lines=81> */
.L_x_27543:
        /* <DEDUP_REMOVED lines=22> */
.L_x_27546:
[----:B------:R-:W-:Y:S05]  /*187a0*/  BSYNC B3 ;  /* 0x0000000000037941 */ /* 0x000fea0003800000 */
.L_x_27545:
        /* <DEDUP_REMOVED lines=15> */
.L_x_27544:
[----:B------:R-:W-:Y:S05]  /*188a0*/  BSYNC B2 ;  /* 0x0000000000027941 */ /* 0x000fea0003800000 */
.L_x_27542:
        /* <DEDUP_REMOVED lines=21> */
.L_x_27548:
[----:B------:R-:W-:Y:S05]  /*18a00*/  BSYNC B2 ;  /* 0x0000000000027941 */ /* 0x000fea0003800000 */
.L_x_27547:
        /* <DEDUP_REMOVED lines=43> */
.L_x_27550:
[----:B------:R-:W-:-:S04]  /*18cc0*/  ISETP.GE.AND P0, PT, R5, RZ, PT ;  /* 0x000000ff0500720c */ /* 0x000fc80003f06270 */
[----:B------:R-:W-:Y:S02]  /*18cd0*/  FSEL R2, RZ, 3.37028055040000000000e+12, P0 ;  /* 0x54442d18ff027808 */ /* 0x000fe40000000000 */
[----:B------:R-:W-:Y:S02]  /*18ce0*/  FSEL R3, RZ, 2.1426990032196044922, P0 ;  /* 0x400921fbff037808 */ /* 0x000fe40000000000 */
.L_x_27551:
[----:B------:R-:W-:Y:S05]  /*18cf0*/  BSYNC B1 ;  /* 0x0000000000017941 */ /* 0x000fea0003800000 */
.L_x_27549:
[----:B------:R4:W5:Y:S02]  /*18d00*/  DADD R4, |R6|, |R4| ;  /* 0x0000000006047229 */ /* 0x0009640000000604 */
[----:B----4-:R-:W-:Y:S02]  /*18d10*/  LOP3.LUT R6, R3, 0x80000000, R7, 0xb8, !PT ;  /* 0x8000000003067812 */ /* 0x010fe400078eb807 */
[----:B-1-3--:R-:W-:-:S04]  /*18d20*/  DMUL R32, R32, 0.5 ;  /* 0x3fe0000020207828 */ /* 0x00afc80000000000 */
[----:B-----5:R-:W1:-:S06]  /*18d30*/  DSETP.GTU.AND P0, PT, |R4|, +INF , PT ;  /* 0x7ff000000400742a */ /* 0x020e4c0003f0c200 */
[----:B-1----:R-:W-:Y:S02]  /*18d40*/  FSEL R2, R4, R2, P0 ;  /* 0x0000000204027208 */ /* 0x002fe40000000000 */
[----:B------:R-:W-:Y:S01]  /*18d50*/  FSEL R3, R5, R6, P0 ;  /* 0x0000000605037208 */ /* 0x000fe20000000000 */
[----:B------:R-:W-:Y:S05]  /*18d60*/  BRA `(.L_x_27531) ;  /* 0x00002f1000007947 */ /* 0x000fea0003800000 */
.L_x_27519:
        /* <DEDUP_REMOVED lines=114> */
.L_x_27553:
[----:B------:R-:W-:Y:S05]  /*19490*/  BSYNC B1 ;  /* 0x0000000000017941 */ /* 0x000fea0003800000 */
.L_x_27552:
        /* <DEDUP_REMOVED lines=8> */
.L_x_27555:
[----:B------:R-:W-:Y:S05]  /*19520*/  BSYNC B2 ;  /* 0x0000000000027941 */ /* 0x000fea0003800000 */
.L_x_27554:
        /* <DEDUP_REMOVED lines=43> */
.L_x_27557:
[----:B------:R-:W-:-:S04]  /*197e0*/  ISETP.GE.AND P0, PT, R5, RZ, PT ;  /* 0x000000ff0500720c */ /* 0x000fc80003f06270 */
[----:B------:R-:W-:Y:S02]  /*197f0*/  FSEL R2, RZ, 3.37028055040000000000e+12, P0 ;  /* 0x54442d18ff027808 */ /* 0x000fe40000000000 */
[----:B------:R-:W-:Y:S02]  /*19800*/  FSEL R3, RZ, 2.1426990032196044922, P0 ;  /* 0x400921fbff037808 */ /* 0x000fe40000000000 */
.L_x_27558:
[----:B------:R-:W-:Y:S05]  /*19810*/  BSYNC B1 ;  /* 0x0000000000017941 */ /* 0x000fea0003800000 */
.L_x_27556:
[----:B------:R2:W3:Y:S02]  /*19820*/  DADD R4, |R6|, |R4| ;  /* 0x0000000006047229 */ /* 0x0004e40000000604 */
[----:B--2---:R-:W-:-:S04]  /*19830*/  LOP3.LUT R6, R3, 0x80000000, R7, 0xb8, !PT ;  /* 0x8000000003067812 */ /* 0x004fc800078eb807 */
[----:B---3--:R-:W2:-:S06]  /*19840*/  DSETP.GTU.AND P0, PT, |R4|, +INF , PT ;  /* 0x7ff000000400742a */ /* 0x008e8c0003f0c200 */
[----:B--2---:R-:W-:Y:S02]  /*19850*/  FSEL R2, R4, R2, P0 ;  /* 0x0000000204027208 */ /* 0x004fe40000000000 */
[----:B------:R-:W-:Y:S01]  /*19860*/  FSEL R3, R5, R6, P0 ;  /* 0x0000000605037208 */ /* 0x000fe20000000000 */
[----:B------:R-:W-:Y:S05]  /*19870*/  BRA `(.L_x_27531) ;  /* 0x0000240000007947 */ /* 0x000fea0003800000 */
.L_x_27518:
        /* <DEDUP_REMOVED lines=68> */
.L_x_27561:
        /* <DEDUP_REMOVED lines=22> */
.L_x_27564:
[----:B------:R-:W-:Y:S05]  /*19e20*/  BSYNC B3 ;  /* 0x0000000000037941 */ /* 0x000fea0003800000 */
.L_x_27563:
        /* <DEDUP_REMOVED lines=15> */
.L_x_27562:
[----:B------:R-:W-:Y:S05]  /*19f20*/  BSYNC B2 ;  /* 0x0000000000027941 */ /* 0x000fea0003800000 */
.L_x_27560:
        /* <DEDUP_REMOVED lines=44> */
.L_x_27559:
        /* <DEDUP_REMOVED lines=46> */
.L_x_27517:
        /* <DEDUP_REMOVED lines=23> */
.L_x_27566:
[----:B------:R-:W-:Y:S05]  /*1a640*/  BSYNC B2 ;  /* 0x0000000000027941 */ /* 0x000fea0003800000 */
.L_x_27565:
        /* <DEDUP_REMOVED lines=26> */
.L_x_27568:
[----:B------:R-:W-:Y:S05]  /*1a7f0*/  BSYNC B2 ;  /* 0x0000000000027941 */ /* 0x000fea0003800000 */
.L_x_27567:
        /* <DEDUP_REMOVED lines=114> */
.L_x_27570:
[----:B------:R-:W-:Y:S05]  /*1af20*/  BSYNC B1 ;  /* 0x0000000000017941 */ /* 0x000fea0003800000 */
.L_x_27569:
        /* <DEDUP_REMOVED lines=8> */
.L_x_27572:
[----:B------:R-:W-:Y:S05]  /*1afb0*/  BSYNC B2 ;  /* 0x0000000000027941 */ /* 0x000fea0003800000 */
.L_x_27571:
        /* <DEDUP_REMOVED lines=43> */
.L_x_27574:
[----:B------:R-:W-:-:S04]  /*1b270*/  ISETP.GE.AND P0, PT, R5, RZ, PT ;  /* 0x000000ff0500720c */ /* 0x000fc80003f06270 */
[----:B------:R-:W-:Y:S02]  /*1b280*/  FSEL R2, RZ, 3.37028055040000000000e+12, P0 ;  /* 0x54442d18ff027808 */ /* 0x000fe40000000000 */
[----:B------:R-:W-:Y:S02]  /*1b290*/  FSEL R3, RZ, 2.1426990032196044922, P0 ;  /* 0x400921fbff037808 */ /* 0x000fe40000000000 */
.L_x_27575:
[----:B------:R-:W-:Y:S05]  /*1b2a0*/  BSYNC B1 ;  /* 0x0000000000017941 */ /* 0x000fea0003800000 */
.L_x_27573:
[----:B------:R2:W3:Y:S02]  /*1b2b0*/  DADD R4, |R6|, |R4| ;  /* 0x0000000006047229 */ /* 0x0004e40000000604 */
[----:B--2---:R-:W-:Y:S02]  /*1b2c0*/  LOP3.LUT R6, R3, 0x80000000, R7, 0xb8, !PT ;  /* 0x8000000003067812 */ /* 0x004fe400078eb807 */
[----:B-1----:R-:W-:-:S04]  /*1b2d0*/  DADD R32, R32, 1 ;  /* 0x3ff0000020207429 */ /* 0x002fc80000000000 */
[----:B---3--:R-:W1:-:S06]  /*1b2e0*/  DSETP.GTU.AND P0, PT, |R4|, +INF , PT ;  /* 0x7ff000000400742a */ /* 0x008e4c0003f0c200 */
[----:B-1----:R-:W-:Y:S02]  /*1b2f0*/  FSEL R2, R4, R2, P0 ;  /* 0x0000000204027208 */ /* 0x002fe40000000000 */
[----:B------:R-:W-:Y:S01]  /*1b300*/  FSEL R3, R5, R6, P0 ;  /* 0x0000000605037208 */ /* 0x000fe20000000000 */
[----:B------:R-:W-:Y:S05]  /*1b310*/  BRA `(.L_x_27531) ;  /* 0x0000096000007947 */ /* 0x000fea0003800000 */
.L_x_27516:
        /* <DEDUP_REMOVED lines=89> */
.L_x_27577:
[----:B------:R-:W-:Y:S05]  /*1b8b0*/  BSYNC B1 ;  /* 0x0000000000017941 */ /* 0x000fea0003800000 */
.L_x_27576:
        /* <DEDUP_REMOVED lines=8> */
.L_x_27579:
[----:B------:R-:W-:Y:S05]  /*1b940*/  BSYNC B2 ;  /* 0x0000000000027941 */ /* 0x000fea0003800000 */
.L_x_27578:
        /* <DEDUP_REMOVED lines=43> */
.L_x_27581:
[----:B------:R-:W-:Y:S02]  /*1bc00*/  FSEL R2, RZ, 3.37028055040000000000e+12, P2 ;  /* 0x54442d18ff027808 */ /* 0x000fe40001000000 */
[----:B------:R-:W-:Y:S02]  /*1bc10*/  FSEL R3, RZ, 2.1426990032196044922, P2 ;  /* 0x400921fbff037808 */ /* 0x000fe40001000000 */
.L_x_27582:
[----:B------:R-:W-:Y:S05]  /*1bc20*/  BSYNC B1 ;  /* 0x0000000000017941 */ /* 0x000fea0003800000 */
.L_x_27580:
[----:B------:R0:W2:Y:S02]  /*1bc30*/  DADD R4, |R6|, |R4| ;  /* 0x0000000006047229 */ /* 0x0000a40000000604 */
[----:B0-----:R-:W-:-:S04]  /*1bc40*/  LOP3.LUT R6, R3, 0x80000000, R7, 0xb8, !PT ;  /* 0x8000000003067812 */ /* 0x001fc800078eb807 */
[----:B--2---:R-:W0:-:S06]  /*1bc50*/  DSETP.GTU.AND P0, PT, |R4|, +INF , PT ;  /* 0x7ff000000400742a */ /* 0x004e0c0003f0c200 */
[----:B0-----:R-:W-:Y:S02]  /*1bc60*/  FSEL R2, R4, R2, P0 ;  /* 0x0000000204027208 */ /* 0x001fe40000000000 */
[----:B------:R-:W-:Y:S02]  /*1bc70*/  FSEL R3, R5, R6, P0 ;  /* 0x0000000605037208 */ /* 0x000fe40000000000 */
.L_x_27531:
[----:B------:R-:W-:Y:S05]  /*1bc80*/  BSYNC B0 ;  /* 0x0000000000007941 */ /* 0x000fea0003800000 */
.L_x_27515:
        /* <DEDUP_REMOVED lines=53> */
.L_x_27589:
[----:B------:R-:W-:Y:S05]  /*1bfe0*/  BSYNC B0 ;  /* 0x0000000000007941 */ /* 0x000fea0003800000 */
.L_x_27588:
        /* <DEDUP_REMOVED lines=17> */
.L_x_27591:
[----:B------:R2:W3:Y:S01]  /*1c100*/  DMUL R20, RZ, R12 ;  /* 0x0000000cff147228 */ /* 0x0004e20000000000 */
[----:B------:R-:W-:-:S05]  /*1c110*/  IMAD.MOV.U32 R0, RZ, RZ, RZ ;  /* 0x000000ffff007224 */ /* 0x000fca00078e00ff */
.L_x_27592:
[----:B------:R-:W-:Y:S05]  /*1c120*/  BSYNC B2 ;  /* 0x0000000000027941 */ /* 0x000fea0003800000 */
.L_x_27590:
        /* <DEDUP_REMOVED lines=38> */
.L_x_27594:
[----:B------:R2:W3:Y:S01]  /*1c390*/  DMUL R2, RZ, R12 ;  /* 0x0000000cff027228 */ /* 0x0004e20000000000 */
[----:B------:R-:W-:-:S05]  /*1c3a0*/  IMAD.MOV.U32 R0, RZ, RZ, RZ ;  /* 0x000000ffff007224 */ /* 0x000fca00078e00ff */
.L_x_27595:
[----:B------:R-:W-:Y:S05]  /*1c3b0*/  BSYNC B2 ;  /* 0x0000000000027941 */ /* 0x000fea0003800000 */
.L_x_27593:
        /* <DEDUP_REMOVED lines=25> */
.L_x_27587:
        /* <DEDUP_REMOVED lines=38> */
.L_x_27598:
[----:B------:R-:W-:Y:S05]  /*1c7b0*/  BSYNC B0 ;  /* 0x0000000000007941 */ /* 0x000fea0003800000 */
.L_x_27597:
        /* <DEDUP_REMOVED lines=17> */
.L_x_27600:
[----:B------:R2:W3:Y:S01]  /*1c8d0*/  DMUL R20, RZ, R12 ;  /* 0x0000000cff147228 */ /* 0x0004e20000000000 */
[----:B------:R-:W-:-:S05]  /*1c8e0*/  IMAD.MOV.U32 R0, RZ, RZ, RZ ;  /* 0x000000ffff007224 */ /* 0x000fca00078e00ff */
.L_x_27601:
[----:B------:R-:W-:Y:S05]  /*1c8f0*/  BSYNC B2 ;  /* 0x0000000000027941 */ /* 0x000fea0003800000 */
.L_x_27599:
        /* <DEDUP_REMOVED lines=38> */
.L_x_27603:
[----:B------:R2:W3:Y:S01]  /*1cb60*/  DMUL R2, RZ, R12 ;  /* 0x0000000cff027228 */ /* 0x0004e20000000000 */
[----:B------:R-:W-:-:S05]  /*1cb70*/  IMAD.MOV.U32 R0, RZ, RZ, RZ ;  /* 0x000000ffff007224 */ /* 0x000fca00078e00ff */
.L_x_27604:
[----:B------:R-:W-:Y:S05]  /*1cb80*/  BSYNC B2 ;  /* 0x0000000000027941 */ /* 0x000fea0003800000 */
.L_x_27602:
        /* <DEDUP_REMOVED lines=39> */
.L_x_27586:
        /* <DEDUP_REMOVED lines=11> */
.L_x_27605:
[----:B------:R-:W1:-:S10]  /*1ceb0*/  DADD R20, R12, -R12 ;  /* 0x000000000c147229 */ /* 0x000e54000000080c */
[----:B-1----:R-:W-:Y:S02]  /*1cec0*/  IMAD.MOV.U32 R22, RZ, RZ, R20 ;  /* 0x000000ffff167224 */ /* 0x002fe400078e0014 */
[----:B------:R-:W-:Y:S01]  /*1ced0*/  IMAD.MOV.U32 R23, RZ, RZ, R21 ;  /* 0x000000ffff177224 */ /* 0x000fe200078e0015 */
[----:B------:R-:W-:Y:S05]  /*1cee0*/  BRA `(.L_x_27596) ;  /* 0x0000081000007947 */ /* 0x000fea0003800000 */
.L_x_27585:
        /* <DEDUP_REMOVED lines=18> */
.L_x_27607:
[----:B------:R1:W2:Y:S01]  /*1d010*/  DMUL R20, RZ, R12 ;  /* 0x0000000cff147228 */ /* 0x0002a20000000000 */
[----:B------:R-:W-:-:S05]  /*1d020*/  IMAD.MOV.U32 R0, RZ, RZ, RZ ;  /* 0x000000ffff007224 */ /* 0x000fca00078e00ff */
.L_x_27608:
[----:B------:R-:W-:Y:S05]  /*1d030*/  BSYNC B2 ;  /* 0x0000000000027941 */ /* 0x000fea0003800000 */
.L_x_27606:
        /* <DEDUP_REMOVED lines=40> */
.L_x_27610:
[----:B------:R1:W2:Y:S01]  /*1d2c0*/  DMUL R22, RZ, R12 ;  /* 0x0000000cff167228 */ /* 0x0002a20000000000 */
[----:B------:R-:W-:-:S05]  /*1d2d0*/  IMAD.MOV.U32 R0, RZ, RZ, RZ ;  /* 0x000000ffff007224 */ /* 0x000fca00078e00ff */
.L_x_27611:
[----:B------:R-:W-:Y:S05]  /*1d2e0*/  BSYNC B2 ;  /* 0x0000000000027941 */ /* 0x000fea0003800000 */
.L_x_27609:
        /* <DEDUP_REMOVED lines=24> */
.L_x_27584:
        /* <DEDUP_REMOVED lines=38> */
.L_x_27613:
[----:B------:R-:W-:Y:S05]  /*1d6d0*/  BSYNC B0 ;  /* 0x0000000000007941 */ /* 0x000fea0003800000 */
.L_x_27612:
[----:B------:R-:W-:Y:S02]  /*1d6e0*/  IMAD.MOV.U32 R22, RZ, RZ, R12 ;  /* 0x000000ffff167224 */ /* 0x000fe400078e000c */
[----:B------:R-:W-:Y:S02]  /*1d6f0*/  IMAD.MOV.U32 R23, RZ, RZ, R13 ;  /* 0x000000ffff177224 */ /* 0x000fe400078e000d */
.L_x_27596:
[----:B-12---:R-:W-:Y:S05]  /*1d700*/  BSYNC B1 ;  /* 0x0000000000017941 */ /* 0x006fea0003800000 */
.L_x_27583:
        /* <DEDUP_REMOVED lines=15> */
.L_x_27617:
[----:B------:R-:W0:Y:S02]  /*1d800*/  F2I.S64.F64.TRUNC R20, R20 ;  /* 0x0000001400147311 */ /* 0x000e24000030d900 */
[----:B0-----:R0:W-:Y:S01]  /*1d810*/  STG.E.U8 [R16.64], R20 ;  /* 0x0000001410007986 */ /* 0x0011e2000c101124 */
[----:B------:R-:W-:Y:S05]  /*1d820*/  BRA `(.L_x_27619) ;  /* 0x00000ef000007947 */ /* 0x000fea0003800000 */
.L_x_27616:
        /* <DEDUP_REMOVED lines=9> */
.L_x_27621:
[----:B------:R-:W0:Y:S02]  /*1d8c0*/  F2I.F64.TRUNC R20, R20 ;  /* 0x0000001400147311 */ /* 0x000e24000030d100 */
[----:B0-----:R0:W-:Y:S01]  /*1d8d0*/  STG.E [R16.64], R20 ;  /* 0x0000001410007986 */ /* 0x0011e2000c101924 */
[----:B------:R-:W-:Y:S05]  /*1d8e0*/  BRA `(.L_x_27619) ;  /* 0x00000e3000007947 */ /* 0x000fea0003800000 */
.L_x_27620:
[----:B------:R-:W0:Y:S02]  /*1d8f0*/  F2I.F64.TRUNC R20, R20 ;  /* 0x0000001400147311 */ /* 0x000e24000030d100 */
[----:B0-----:R0:W-:Y:S01]  /*1d900*/  STG.E.U16 [R16.64], R20 ;  /* 0x0000001410007986 */ /* 0x0011e2000c101524 */
[----:B------:R-:W-:Y:S05]  /*1d910*/  BRA `(.L_x_27619) ;  /* 0x00000e0000007947 */ /* 0x000fea0003800000 */
.L_x_27615:
        /* <DEDUP_REMOVED lines=11> */
.L_x_27623:
[----:B------:R-:W0:Y:S01]  /*1d9d0*/  F2F.F32.F64 R0, R20 ;  /* 0x0000001400007310 */ /* 0x000e220000301000 */
[----:B------:R-:W0:-:S14]  /*1d9e0*/  DSETP.GEU.AND P0, PT, |R20|, c[0x2][0x1d8], PT ;  /* 0x008076001400762a */ /* 0x000e1c0003f0e200 */
[----:B0-----:R-:W-:-:S05]  /*1d9f0*/  @!P0 FMUL R0, R0, 1.175494350822287508e-38 ;  /* 0x0080000000008820 */ /* 0x001fca0000400000 */
[----:B------:R-:W-:-:S05]  /*1da00*/  F2FP.PACK_AB R0, RZ, R0 ;  /* 0x00000000ff00723e */ /* 0x000fca00000000ff */
[----:B------:R0:W-:Y:S01]  /*1da10*/  STG.E.U16 [R16.64], R0 ;  /* 0x0000000010007986 */ /* 0x0001e2000c101524 */
[----:B------:R-:W-:Y:S05]  /*1da20*/  BRA `(.L_x_27619) ;  /* 0x00000cf000007947 */ /* 0x000fea0003800000 */
.L_x_27622:
        /* <DEDUP_REMOVED lines=14> */
.L_x_27625:
        /* <DEDUP_REMOVED lines=9> */
.L_x_27624:
[----:B------:R0:W-:Y:S01]  /*1dba0*/  STG.E.64 [R16.64], R20 ;  /* 0x0000001410007986 */ /* 0x0001e2000c101b24 */
[----:B------:R-:W-:Y:S05]  /*1dbb0*/  BRA `(.L_x_27619) ;  /* 0x00000b6000007947 */ /* 0x000fea0003800000 */
.L_x_27614:
        /* <DEDUP_REMOVED lines=13> */
.L_x_27628:
[----:B---3--:R0:W-:Y:S01]  /*1dc90*/  STG.E.128 [R16.64], R20 ;  /* 0x0000001410007986 */ /* 0x0081e2000c101d24 */
[----:B------:R-:W-:Y:S05]  /*1dca0*/  BRA `(.L_x_27619) ;  /* 0x00000a7000007947 */ /* 0x000fea0003800000 */
.L_x_27627:
        /* <DEDUP_REMOVED lines=23> */
.L_x_27632:
[----:B------:R-:W-:Y:S05]  /*1de20*/  BSYNC B0 ;  /* 0x0000000000007941 */ /* 0x000fea0003800000 */
.L_x_27631:
[----:B------:R-:W-:-:S05]  /*1de30*/  LOP3.LUT R0, R0, R3, RZ, 0xfc, !PT ;  /* 0x0000000300007212 */ /* 0x000fca00078efcff */
[----:B------:R0:W-:Y:S01]  /*1de40*/  STG.E.U8 [R16.64], R0 ;  /* 0x0000000010007986 */ /* 0x0001e2000c101124 */
[----:B------:R-:W-:Y:S05]  /*1de50*/  BRA `(.L_x_27619) ;  /* 0x000008c000007947 */ /* 0x000fea0003800000 */
.L_x_27630:
        /* <DEDUP_REMOVED lines=15> */
.L_x_27634:
[----:B------:R-:W-:Y:S01]  /*1df50*/  IMAD.MOV.U32 R0, RZ, RZ, 0x7f ;  /* 0x0000007fff007424 */ /* 0x000fe200078e00ff */
[----:B------:R-:W-:-:S04]  /*1df60*/  ISETP.GT.U32.AND P0, PT, R2, 0x7f800000, PT ;  /* 0x7f8000000200780c */ /* 0x000fc80003f04070 */
[----:B------:R-:W-:-:S04]  /*1df70*/  SEL R0, R0, 0x7c, P0 ;  /* 0x0000007c00007807 */ /* 0x000fc80000000000 */
.L_x_27635:
[----:B------:R-:W-:Y:S05]  /*1df80*/  BSYNC B0 ;  /* 0x0000000000007941 */ /* 0x000fea0003800000 */
.L_x_27633:
[----:B------:R-:W-:-:S04]  /*1df90*/  LOP3.LUT R2, R3, 0x80000000, RZ, 0xc0, !PT ;  /* 0x8000000003027812 */ /* 0x000fc800078ec0ff */
[----:B------:R-:W-:-:S04]  /*1dfa0*/  SHF.R.U32.HI R2, RZ, 0x18, R2 ;  /* 0x00000018ff027819 */ /* 0x000fc80000011602 */
[----:B------:R-:W-:-:S05]  /*1dfb0*/  LOP3.LUT R0, R0, R2, RZ, 0xfc, !PT ;  /* 0x0000000200007212 */ /* 0x000fca00078efcff */
[----:B------:R0:W-:Y:S01]  /*1dfc0*/  STG.E.U8 [R16.64], R0 ;  /* 0x0000000010007986 */ /* 0x0001e2000c101124 */
[----:B------:R-:W-:Y:S05]  /*1dfd0*/  BRA `(.L_x_27619) ;  /* 0x0000074000007947 */ /* 0x000fea0003800000 */
.L_x_27629:
[----:B------:R-:W0:Y:S01]  /*1dfe0*/  F2F.F32.F64 R0, R20 ;  /* 0x0000001400007310 */ /* 0x000e220000301000 */
[----:B------:R-:W0:-:S14]  /*1dff0*/  DSETP.GEU.AND P0, PT, |R20|, c[0x2][0x1d8], PT ;  /* 0x008076001400762a */ /* 0x000e1c0003f0e200 */
[----:B0-----:R-:W-:-:S05]  /*1e000*/  @!P0 FMUL R0, R0, 1.175494350822287508e-38 ;  /* 0x0080000000008820 */ /* 0x001fca0000400000 */
[----:B------:R-:W-:-:S05]  /*1e010*/  F2FP.BF16.PACK_AB R0, RZ, R0 ;  /* 0x00000000ff00723e */ /* 0x000fca00000010ff */
[----:B------:R0:W-:Y:S01]  /*1e020*/  STG.E.U16 [R16.64], R0 ;  /* 0x0000000010007986 */ /* 0x0001e2000c101524 */
[----:B------:R-:W-:Y:S05]  /*1e030*/  BRA `(.L_x_27619) ;  /* 0x000006e000007947 */ /* 0x000fea0003800000 */
.L_x_27626:
        /* <DEDUP_REMOVED lines=11> */
.L_x_27638:
        /* <DEDUP_REMOVED lines=19> */
.L_x_27641:
[----:B------:R-:W-:-:S04]  /*1e220*/  LOP3.LUT R0, R4, 0x80000000, RZ, 0xc0, !PT ;  /* 0x8000000004007812 */ /* 0x000fc800078ec0ff */
[----:B------:R-:W-:-:S04]  /*1e230*/  SHF.R.U32.HI R0, RZ, 0x18, R0 ;  /* 0x00000018ff007819 */ /* 0x000fc80000011600 */
[----:B------:R-:W-:Y:S02]  /*1e240*/  LOP3.LUT R0, R2, R0, RZ, 0xfc, !PT ;  /* 0x0000000002007212 */ /* 0x000fe400078efcff */
.L_x_27640:
[----:B------:R-:W-:Y:S05]  /*1e250*/  BSYNC B0 ;  /* 0x0000000000007941 */ /* 0x000fea0003800000 */
.L_x_27639:
[----:B------:R0:W-:Y:S01]  /*1e260*/  STG.E.U8 [R16.64], R0 ;  /* 0x0000000010007986 */ /* 0x0001e2000c101124 */
[----:B------:R-:W-:Y:S05]  /*1e270*/  BRA `(.L_x_27619) ;  /* 0x000004a000007947 */ /* 0x000fea0003800000 */
.L_x_27637:
        /* <DEDUP_REMOVED lines=19> */
.L_x_27644:
[----:B------:R-:W-:-:S04]  /*1e3b0*/  LOP3.LUT R0, R4, 0x80000000, RZ, 0xc0, !PT ;  /* 0x8000000004007812 */ /* 0x000fc800078ec0ff */
[----:B------:R-:W-:-:S04]  /*1e3c0*/  SHF.R.U32.HI R0, RZ, 0x18, R0 ;  /* 0x00000018ff007819 */ /* 0x000fc80000011600 */
[----:B------:R-:W-:Y:S02]  /*1e3d0*/  LOP3.LUT R0, R2, R0, RZ, 0xfc, !PT ;  /* 0x0000000002007212 */ /* 0x000fe400078efcff */
.L_x_27643:
[----:B------:R-:W-:Y:S05]  /*1e3e0*/  BSYNC B0 ;  /* 0x0000000000007941 */ /* 0x000fea0003800000 */
.L_x_27642:
[----:B------:R0:W-:Y:S01]  /*1e3f0*/  STG.E.U8 [R16.64], R0 ;  /* 0x0000000010007986 */ /* 0x0001e2000c101124 */
[----:B------:R-:W-:Y:S05]  /*1e400*/  BRA `(.L_x_27619) ;  /* 0x0000031000007947 */ /* 0x000fea0003800000 */
.L_x_27636:
        /* <DEDUP_REMOVED lines=24> */
.L_x_27618:
        /* <DEDUP_REMOVED lines=20> */
.L_x_27646:
[----:B------:R-:W0:Y:S02]  /*1e6d0*/  F2I.U64.F64.TRUNC R20, R20 ;  /* 0x0000001400147311 */ /* 0x000e24000030d800 */
[----:B0-----:R0:W-:Y:S01]  /*1e6e0*/  STG.E.64 [R16.64], R20 ;  /* 0x0000001410007986 */ /* 0x0011e2000c101b24 */
[----:B------:R-:W-:Y:S05]  /*1e6f0*/  BRA `(.L_x_27619) ;  /* 0x0000002000007947 */ /* 0x000fea0003800000 */
.L_x_27645:
[----:B------:R-:W0:Y:S02]  /*1e700*/  F2I.U32.F64.TRUNC R20, R20 ;  /* 0x0000001400147311 */ /* 0x000e24000030d000 */
[----:B0-----:R0:W-:Y:S02]  /*1e710*/  STG.E [R16.64], R20 ;  /* 0x0000001410007986 */ /* 0x0011e4000c101924 */
.L_x_27619:
[----:B------:R-:W-:Y:S02]  /*1e720*/  IADD3 R18, R18, 0x80, RZ ;  /* 0x0000008012127810 */ /* 0x000fe40007ffe0ff */
.L_x_27316:
[----:B------:R-:W-:Y:S05]  /*1e730*/  BSYNC B6 ;  /* 0x0000000000067941 */ /* 0x000fea0003800000 */
.L_x_27315:
[----:B------:R-:W-:-:S13]  /*1e740*/  ISETP.GE.AND P0, PT, R18, c[0x0][0x160], PT ;  /* 0x0000580012007a0c */ /* 0x000fda0003f06270 */
[----:B------:R-:W-:Y:S05]  /*1e750*/  @P0 EXIT ;  /* 0x000000000000094d */ /* 0x000fea0003800000 */
        /* <DEDUP_REMOVED lines=229> */
.L_x_27647:
        /* <DEDUP_REMOVED lines=20> */
.L_x_27651:
[----:B------:R-:W2:Y:S01]  /*1f6f0*/  LDG.E.U8 R2, [R2.64] ;  /* 0x0000002402027981 */ /* 0x000ea2000c1e1100 */
[----:B------:R-:W-:Y:S01]  /*1f700*/  CS2R R6, SRZ ;  /* 0x0000000000067805 */ /* 0x000fe2000001ff00 */
[----:B--2---:R0:W1:Y:S01]  /*1f710*/  I2F.F64.U16 R4, R2 ;  /* 0x0000000200047312 */ /* 0x0040620000101800 */
[----:B------:R-:W-:Y:S05]  /*1f720*/  BRA `(.L_x_27653) ;  /* 0x00000f6000007947 */ /* 0x000fea0003800000 */
.L_x_27650:
        /* <DEDUP_REMOVED lines=10> */
.L_x_27655:
[----:B------:R-:W2:Y:S01]  /*1f7d0*/  LDG.E R2, [R2.64] ;  /* 0x0000002402027981 */ /* 0x000ea2000c1e1900 */
[----:B------:R-:W-:Y:S01]  /*1f7e0*/  CS2R R6, SRZ ;  /* 0x0000000000067805 */ /* 0x000fe2000001ff00 */
[----:B--2---:R0:W1:Y:S01]  /*1f7f0*/  I2F.F64 R4, R2 ;  /* 0x0000000200047312 */ /* 0x0040620000201c00 */
[----:B------:R-:W-:Y:S05]  /*1f800*/  BRA `(.L_x_27653) ;  /* 0x00000e8000007947 */ /* 0x000fea0003800000 */
.L_x_27654:
[----:B------:R-:W2:Y:S01]  /*1f810*/  LDG.E.U16 R2, [R2.64] ;  /* 0x0000002402027981 */ /* 0x000ea2000c1e1500 */
[----:B------:R-:W-:Y:S01]  /*1f820*/  CS2R R6, SRZ ;  /* 0x0000000000067805 */ /* 0x000fe2000001ff00 */
[----:B--2---:R0:W1:Y:S01]  /*1f830*/  I2F.F64.S16 R4, R2 ;  /* 0x0000000200047312 */ /* 0x0040620000101c00 */
[----:B------:R-:W-:Y:S05]  /*1f840*/  BRA `(.L_x_27653) ;  /* 0x00000e4000007947 */ /* 0x000fea0003800000 */
.L_x_27649:
        /* <DEDUP_REMOVED lines=11> */
.L_x_27657:
[----:B------:R-:W2:Y:S01]  /*1f900*/  LDG.E.U16 R0, [R2.64] ;  /* 0x0000002402007981 */ /* 0x000ea2000c1e1500 */
[----:B------:R-:W-:Y:S01]  /*1f910*/  CS2R R6, SRZ ;  /* 0x0000000000067805 */ /* 0x000fe2000001ff00 */
[----:B--2---:R-:W-:-:S05]  /*1f920*/  HADD2.F32 R0, -RZ, R0.H0_H0 ;  /* 0x20000000ff007230 */ /* 0x004fca0000004100 */
[----:B------:R-:W-:-:S04]  /*1f930*/  FMUL.FTZ R0, R0, 1 ;  /* 0x3f80000000007820 */ /* 0x000fc80000410000 */
[----:B------:R0:W1:Y:S01]  /*1f940*/  F2F.F64.F32 R4, R0 ;  /* 0x0000000000047310 */ /* 0x0000620000201800 */
[----:B------:R-:W-:Y:S05]  /*1f950*/  BRA `(.L_x_27653) ;  /* 0x00000d3000007947 */ /* 0x000fea0003800000 */
.L_x_27656:
        /* <DEDUP_REMOVED lines=12> */
.L_x_27659:
        /* <DEDUP_REMOVED lines=8> */
.L_x_27658:
[----:B------:R0:W5:Y:S01]  /*1faa0*/  LDG.E.64 R4, [R2.64] ;  /* 0x0000002402047981 */ /* 0x000162000c1e1b00 */
[----:B------:R-:W-:Y:S01]  /*1fab0*/  CS2R R6, SRZ ;  /* 0x0000000000067805 */ /* 0x000fe2000001ff00 */
[----:B------:R-:W-:Y:S05]  /*1fac0*/  BRA `(.L_x_27653) ;  /* 0x00000bc000007947 */ /* 0x000fea0003800000 */
.L_x_27648:
        /* <DEDUP_REMOVED lines=15> */
.L_x_27662:
[----:B------:R0:W5:Y:S01]  /*1fbc0*/  LDG.E.128 R4, [R2.64] ;  /* 0x0000002402047981 */ /* 0x000162000c1e1d00 */
[----:B------:R-:W-:Y:S05]  /*1fbd0*/  BRA `(.L_x_27653) ;  /* 0x00000ab000007947 */ /* 0x000fea0003800000 */
.L_x_27661:
        /* <DEDUP_REMOVED lines=29> */
.L_x_27664:
        /* <DEDUP_REMOVED lines=16> */
.L_x_27663:
[----:B------:R-:W2:Y:S01]  /*1feb0*/  LDG.E.U16 R0, [R2.64] ;  /* 0x0000002402007981 */ /* 0x000ea2000c1e1500 */
[----:B------:R-:W-:Y:S01]  /*1fec0*/  CS2R R6, SRZ ;  /* 0x0000000000067805 */ /* 0x000fe2000001ff00 */
[----:B--2---:R-:W-:-:S05]  /*1fed0*/  PRMT R0, RZ, 0x5410, R0 ;  /* 0x00005410ff007816 */ /* 0x004fca0000000000 */
[----:B------:R-:W-:-:S04]  /*1fee0*/  FMUL.FTZ R0, R0, 1 ;  /* 0x3f80000000007820 */ /* 0x000fc80000410000 */
[----:B------:R0:W1:Y:S01]  /*1fef0*/  F2F.F64.F32 R4, R0 ;  /* 0x0000000000047310 */ /* 0x0000620000201800 */
[----:B------:R-:W-:Y:S05]  /*1ff00*/  BRA `(.L_x_27653) ;  /* 0x0000078000007947 */ /* 0x000fea0003800000 */
.L_x_27660:
        /* <DEDUP_REMOVED lines=12> */
.L_x_27667:
        /* <DEDUP_REMOVED lines=21> */
.L_x_27671:
[----:B------:R-:W-:Y:S05]  /*20120*/  BSYNC B1 ;  /* 0x0000000000017941 */ /* 0x000fea0003800000 */
.L_x_27670:
[----:B------:R-:W-:Y:S01]  /*20130*/  IMAD.SHL.U32 R2, R2, 0x100000, RZ ;  /* 0x0010000002027824 */ /* 0x000fe200078e00ff */
[----:B------:R-:W-:-:S04]  /*20140*/  LEA R0, R0, 0x3b800000, 0x17 ;  /* 0x3b80000000007811 */ /* 0x000fc800078eb8ff */
[----:B------:R-:W-:Y:S02]  /*20150*/  LOP3.LUT R0, R0, R2, R5, 0xfe, !PT ;  /* 0x0000000200007212 */ /* 0x000fe400078efe05 */
.L_x_27669:
[----:B------:R-:W-:Y:S05]  /*20160*/  BSYNC B0 ;  /* 0x0000000000007941 */ /* 0x000fea0003800000 */
.L_x_27668:
[----:B------:R-:W-:Y:S01]  /*20170*/  FMUL.FTZ R0, R0, 1 ;  /* 0x3f80000000007820 */ /* 0x000fe20000410000 */
[----:B------:R-:W-:-:S03]  /*20180*/  CS2R R6, SRZ ;  /* 0x0000000000067805 */ /* 0x000fc6000001ff00 */
[----:B------:R0:W1:Y:S01]  /*20190*/  F2F.F64.F32 R4, R0 ;  /* 0x0000000000047310 */ /* 0x0000620000201800 */
[----:B------:R-:W-:Y:S05]  /*201a0*/  BRA `(.L_x_27653) ;  /* 0x000004e000007947 */ /* 0x000fea0003800000 */
.L_x_27666:
        /* <DEDUP_REMOVED lines=21> */
.L_x_27675:
[----:B------:R-:W-:Y:S05]  /*20300*/  BSYNC B1 ;  /* 0x0000000000017941 */ /* 0x000fea0003800000 */
.L_x_27674:
[----:B------:R-:W-:Y:S01]  /*20310*/  IMAD.SHL.U32 R2, R2, 0x200000, RZ ;  /* 0x0020000002027824 */ /* 0x000fe200078e00ff */
[----:B------:R-:W-:-:S04]  /*20320*/  LEA R0, R0, 0x37800000, 0x17 ;  /* 0x3780000000007811 */ /* 0x000fc800078eb8ff */
[----:B------:R-:W-:Y:S02]  /*20330*/  LOP3.LUT R0, R0, R2, R5, 0xfe, !PT ;  /* 0x0000000200007212 */ /* 0x000fe400078efe05 */
.L_x_27673:
[----:B------:R-:W-:Y:S05]  /*20340*/  BSYNC B0 ;  /* 0x0000000000007941 */ /* 0x000fea0003800000 */
.L_x_27672:
[----:B------:R-:W-:Y:S01]  /*20350*/  FMUL.FTZ R0, R0, 1 ;  /* 0x3f80000000007820 */ /* 0x000fe20000410000 */
[----:B------:R-:W-:-:S03]  /*20360*/  CS2R R6, SRZ ;  /* 0x0000000000067805 */ /* 0x000fc6000001ff00 */
[----:B------:R0:W1:Y:S01]  /*20370*/  F2F.F64.F32 R4, R0 ;  /* 0x0000000000047310 */ /* 0x0000620000201800 */
[----:B------:R-:W-:Y:S05]  /*20380*/  BRA `(.L_x_27653) ;  /* 0x0000030000007947 */ /* 0x000fea0003800000 */
.L_x_27665:
        /* <DEDUP_REMOVED lines=14> */
.L_x_27679:
[----:B------:R-:W-:Y:S05]  /*20470*/  BSYNC B0 ;  /* 0x0000000000007941 */ /* 0x000fea0003800000 */
.L_x_27678:
[----:B------:R-:W-:Y:S01]  /*20480*/  FMUL.FTZ R0, R0, 1 ;  /* 0x3f80000000007820 */ /* 0x000fe20000410000 */
[----:B------:R-:W-:-:S03]  /*20490*/  CS2R R6, SRZ ;  /* 0x0000000000067805 */ /* 0x000fc6000001ff00 */
[----:B------:R0:W1:Y:S01]  /*204a0*/  F2F.F64.F32 R4, R0 ;  /* 0x0000000000047310 */ /* 0x0000620000201800 */
[----:B------:R-:W-:Y:S05]  /*204b0*/  BRA `(.L_x_27653) ;  /* 0x000001d000007947 */ /* 0x000fea0003800000 */
.L_x_27652:
        /* <DEDUP_REMOVED lines=22> */
.L_x_27677:
[----:B------:R-:W2:Y:S01]  /*20620*/  LDG.E.64 R4, [R2.64] ;  /* 0x0000002402047981 */ /* 0x000ea2000c1e1b00 */
[----:B------:R-:W-:Y:S01]  /*20630*/  CS2R R6, SRZ ;  /* 0x0000000000067805 */ /* 0x000fe2000001ff00 */
[----:B--2---:R-:W0:Y:S01]  /*20640*/  I2F.F64.U64 R4, R4 ;  /* 0x0000000400047312 */ /* 0x004e220000301800 */
[----:B------:R-:W-:Y:S05]  /*20650*/  BRA `(.L_x_27653) ;  /* 0x0000003000007947 */ /* 0x000fea0003800000 */
.L_x_27676:
[----:B------:R-:W2:Y:S01]  /*20660*/  LDG.E R2, [R2.64] ;  /* 0x0000002402027981 */ /* 0x000ea2000c1e1900 */
[----:B------:R-:W-:Y:S01]  /*20670*/  CS2R R6, SRZ ;  /* 0x0000000000067805 */ /* 0x000fe2000001ff00 */
[----:B--2---:R0:W1:Y:S06]  /*20680*/  I2F.F64.U32 R4, R2 ;  /* 0x0000000200047312 */ /* 0x00406c0000201800 */
.L_x_27653:
        /* <DEDUP_REMOVED lines=94> */
.L_x_27687:
        /* <DEDUP_REMOVED lines=22> */
.L_x_27690:
[----:B------:R-:W-:Y:S05]  /*20dd0*/  BSYNC B3 ;  /* 0x0000000000037941 */ /* 0x000fea0003800000 */
.L_x_27689:
        /* <DEDUP_REMOVED lines=15> */
.L_x_27688:
[----:B------:R-:W-:Y:S05]  /*20ed0*/  BSYNC B2 ;  /* 0x0000000000027941 */ /* 0x000fea0003800000 */
.L_x_27686:
        /* <DEDUP_REMOVED lines=21> */
.L_x_27692:
[----:B------:R-:W-:Y:S05]  /*21030*/  BSYNC B2 ;  /* 0x0000000000027941 */ /* 0x000fea0003800000 */
.L_x_27691:
        /* <DEDUP_REMOVED lines=43> */
.L_x_27694:
[----:B------:R-:W-:-:S04]  /*212f0*/  ISETP.GE.AND P0, PT, R5, RZ, PT ;  /* 0x000000ff0500720c */ /* 0x000fc80003f06270 */
[----:B------:R-:W-:Y:S02]  /*21300*/  FSEL R2, RZ, 3.37028055040000000000e+12, P0 ;  /* 0x54442d18ff027808 */ /* 0x000fe40000000000 */
[----:B------:R-:W-:Y:S02]  /*21310*/  FSEL R3, RZ, 2.1426990032196044922, P0 ;  /* 0x400921fbff037808 */ /* 0x000fe40000000000 */
.L_x_27695:
[----:B------:R-:W-:Y:S05]  /*21320*/  BSYNC B1 ;  /* 0x0000000000017941 */ /* 0x000fea0003800000 */
.L_x_27693:
[----:B------:R4:W5:Y:S02]  /*21330*/  DADD R4, |R6|, |R4| ;  /* 0x0000000006047229 */ /* 0x0009640000000604 */
[----:B----4-:R-:W-:Y:S02]  /*21340*/  LOP3.LUT R6, R3, 0x80000000, R7, 0xb8, !PT ;  /* 0x8000000003067812 */ /* 0x010fe400078eb807 */
[----:B-1-3--:R-:W-:-:S04]  /*21350*/  DMUL R32, R32, 0.5 ;  /* 0x3fe0000020207828 */ /* 0x00afc80000000000 */
[----:B-----5:R-:W1:-:S06]  /*21360*/  DSETP.GTU.AND P0, PT, |R4|, +INF , PT ;  /* 0x7ff000000400742a */ /* 0x020e4c0003f0c200 */
[----:B-1----:R-:W-:Y:S02]  /*21370*/  FSEL R2, R4, R2, P0 ;  /* 0x0000000204027208 */ /* 0x002fe40000000000 */
[----:B------:R-:W-:Y:S01]  /*21380*/  FSEL R3, R5, R6, P0 ;  /* 0x0000000605037208 */ /* 0x000fe20000000000 */
[----:B------:R-:W-:Y:S05]  /*21390*/  BRA `(.L_x_27696) ;  /* 0x00004ad000007947 */ /* 0x000fea0003800000 */
.L_x_27685:
        /* <DEDUP_REMOVED lines=80> */
.L_x_27699:
[----:B------:R-:W-:Y:S05]  /*218a0*/  BSYNC B1 ;  /* 0x0000000000017941 */ /* 0x000fea0003800000 */
.L_x_27698:
        /* <DEDUP_REMOVED lines=8> */
.L_x_27701:
[----:B------:R-:W-:Y:S05]  /*21930*/  BSYNC B2 ;  /* 0x0000000000027941 */ /* 0x000fea0003800000 */
.L_x_27700:
        /* <DEDUP_REMOVED lines=43> */
.L_x_27703:
[----:B------:R-:W-:-:S04]  /*21bf0*/  ISETP.GE.AND P0, PT, R5, RZ, PT ;  /* 0x000000ff0500720c */ /* 0x000fc80003f06270 */
[----:B------:R-:W-:Y:S02]  /*21c00*/  FSEL R2, RZ, 3.37028055040000000000e+12, P0 ;  /* 0x54442d18ff027808 */ /* 0x000fe40000000000 */
[----:B------:R-:W-:Y:S02]  /*21c10*/  FSEL R3, RZ, 2.1426990032196044922, P0 ;  /* 0x400921fbff037808 */ /* 0x000fe40000000000 */
.L_x_27704:
[----:B------:R-:W-:Y:S05]  /*21c20*/  BSYNC B1 ;  /* 0x0000000000017941 */ /* 0x000fea0003800000 */
.L_x_27702:
[----:B------:R2:W3:Y:S02]  /*21c30*/  DADD R4, |R6|, |R4| ;  /* 0x0000000006047229 */ /* 0x0004e40000000604 */
[----:B--2---:R-:W-:Y:S02]  /*21c40*/  LOP3.LUT R6, R3, 0x80000000, R7, 0xb8, !PT ;  /* 0x8000000003067812 */ /* 0x004fe400078eb807 */
[----:B-1----:R-:W-:-:S04]  /*21c50*/  DMUL R32, R32, 0.5 ;  /* 0x3fe0000020207828 */ /* 0x002fc80000000000 */
[----:B---3--:R-:W1:-:S06]  /*21c60*/  DSETP.GTU.AND P0, PT, |R4|, +INF , PT ;  /* 0x7ff000000400742a */ /* 0x008e4c0003f0c200 */
[----:B-1----:R-:W-:Y:S02]  /*21c70*/  FSEL R2, R4, R2, P0 ;  /* 0x0000000204027208 */ /* 0x002fe40000000000 */
[----:B------:R-:W-:Y:S01]  /*21c80*/  FSEL R3, R5, R6, P0 ;  /* 0x0000000605037208 */ /* 0x000fe20000000000 */
[----:B------:R-:W-:Y:S05]  /*21c90*/  BRA `(.L_x_27696) ;  /* 0x000041d000007947 */ /* 0x000fea0003800000 */
.L_x_27697:
        /* <DEDUP_REMOVED lines=27> */
.L_x_27706:
        /* <DEDUP_REMOVED lines=77> */
.L_x_27705:
        /* <DEDUP_REMOVED lines=81> */
.L_x_27708:
        /* <DEDUP_REMOVED lines=22> */
.L_x_27711:
[----:B------:R-:W-:Y:S05]  /*22990*/  BSYNC B3 ;  /* 0x0000000000037941 */ /* 0x000fea0003800000 */
.L_x_27710:
        /* <DEDUP_REMOVED lines=15> */
.L_x_27709:
[----:B------:R-:W-:Y:S05]  /*22a90*/  BSYNC B2 ;  /* 0x0000000000027941 */ /* 0x000fea0003800000 */
.L_x_27707:
        /* <DEDUP_REMOVED lines=21> */
.L_x_27713:
[----:B------:R-:W-:Y:S05]  /*22bf0*/  BSYNC B2 ;  /* 0x0000000000027941 */ /* 0x000fea0003800000 */
.L_x_27712:
        /* <DEDUP_REMOVED lines=43> */
.L_x_27715:
[----:B------:R-:W-:-:S04]  /*22eb0*/  ISETP.GE.AND P0, PT, R5, RZ, PT ;  /* 0x000000ff0500720c */ /* 0x000fc80003f06270 */
[----:B------:R-:W-:Y:S02]  /*22ec0*/  FSEL R2, RZ, 3.37028055040000000000e+12, P0 ;  /* 0x54442d18ff027808 */ /* 0x000fe40000000000 */
[----:B------:R-:W-:Y:S02]  /*22ed0*/  FSEL R3, RZ, 2.1426990032196044922, P0 ;  /* 0x400921fbff037808 */ /* 0x000fe40000000000 */
.L_x_27716:
[----:B------:R-:W-:Y:S05]  /*22ee0*/  BSYNC B1 ;  /* 0x0000000000017941 */ /* 0x000fea0003800000 */
.L_x_27714:
[----:B------:R4:W5:Y:S02]  /*22ef0*/  DADD R4, |R6|, |R4| ;  /* 0x0000000006047229 */ /* 0x0009640000000604 */
[----:B----4-:R-:W-:Y:S02]  /*22f00*/  LOP3.LUT R6, R3, 0x80000000, R7, 0xb8, !PT ;  /* 0x8000000003067812 */ /* 0x010fe400078eb807 */
[----:B-1-3--:R-:W-:-:S04]  /*22f10*/  DMUL R32, R32, 0.5 ;  /* 0x3fe0000020207828 */ /* 0x00afc80000000000 */
[----:B-----5:R-:W1:-:S06]  /*22f20*/  DSETP.GTU.AND P0, PT, |R4|, +INF , PT ;  /* 0x7ff000000400742a */ /* 0x020e4c0003f0c200 */
[----:B-1----:R-:W-:Y:S02]  /*22f30*/  FSEL R2, R4, R2, P0 ;  /* 0x0000000204027208 */ /* 0x002fe40000000000 */
[----:B------:R-:W-:Y:S01]  /*22f40*/  FSEL R3, R5, R6, P0 ;  /* 0x0000000605037208 */ /* 0x000fe20000000000 */
[----:B------:R-:W-:Y:S05]  /*22f50*/  BRA `(.L_x_27696) ;  /* 0x00002f1000007947 */ /* 0x000fea0003800000 */
.L_x_27684:
        /* <DEDUP_REMOVED lines=114> */
.L_x_27718:
[----:B------:R-:W-:Y:S05]  /*23680*/  BSYNC B1 ;  /* 0x0000000000017941 */ /* 0x000fea0003800000 */
.L_x_27717:
        /* <DEDUP_REMOVED lines=8> */
.L_x_27720:
[----:B------:R-:W-:Y:S05]  /*23710*/  BSYNC B2 ;  /* 0x0000000000027941 */ /* 0x000fea0003800000 */
.L_x_27719:
        /* <DEDUP_REMOVED lines=43> */
.L_x_27722:
[----:B------:R-:W-:-:S04]  /*239d0*/  ISETP.GE.AND P0, PT, R5, RZ, PT ;  /* 0x000000ff0500720c */ /* 0x000fc80003f06270 */
[----:B------:R-:W-:Y:S02]  /*239e0*/  FSEL R2, RZ, 3.37028055040000000000e+12, P0 ;  /* 0x54442d18ff027808 */ /* 0x000fe40000000000 */
[----:B------:R-:W-:Y:S02]  /*239f0*/  FSEL R3, RZ, 2.1426990032196044922, P0 ;  /* 0x400921fbff037808 */ /* 0x000fe40000000000 */
.L_x_27723:
[----:B------:R-:W-:Y:S05]  /*23a00*/  BSYNC B1 ;  /* 0x0000000000017941 */ /* 0x000fea0003800000 */
.L_x_27721:
[----:B------:R2:W3:Y:S02]  /*23a10*/  DADD R4, |R6|, |R4| ;  /* 0x0000000006047229 */ /* 0x0004e40000000604 */
[----:B--2---:R-:W-:-:S04]  /*23a20*/  LOP3.LUT R6, R3, 0x80000000, R7, 0xb8, !PT ;  /* 0x8000000003067812 */ /* 0x004fc800078eb807 */
[----:B---3--:R-:W2:-:S06]  /*23a30*/  DSETP.GTU.AND P0, PT, |R4|, +INF , PT ;  /* 0x7ff000000400742a */ /* 0x008e8c0003f0c200 */
[----:B--2---:R-:W-:Y:S02]  /*23a40*/  FSEL R2, R4, R2, P0 ;  /* 0x0000000204027208 */ /* 0x004fe40000000000 */
[----:B------:R-:W-:Y:S01]  /*23a50*/  FSEL R3, R5, R6, P0 ;  /* 0x0000000605037208 */ /* 0x000fe20000000000 */
[----:B------:R-:W-:Y:S05]  /*23a60*/  BRA `(.L_x_27696) ;  /* 0x0000240000007947 */ /* 0x000fea0003800000 */
.L_x_27683:
        /* <DEDUP_REMOVED lines=68> */
.L_x_27726:
        /* <DEDUP_REMOVED lines=22> */
.L_x_27729:
[----:B------:R-:W-:Y:S05]  /*24010*/  BSYNC B3 ;  /* 0x0000000000037941 */ /* 0x000fea0003800000 */
.L_x_27728:
        /* <DEDUP_REMOVED lines=15> */
.L_x_27727:
[----:B------:R-:W-:Y:S05]  /*24110*/  BSYNC B2 ;  /* 0x0000000000027941 */ /* 0x000fea0003800000 */
.L_x_27725:
        /* <DEDUP_REMOVED lines=44> */
.L_x_27724:
        /* <DEDUP_REMOVED lines=46> */
.L_x_27682:
        /* <DEDUP_REMOVED lines=23> */
.L_x_27731:
[----:B------:R-:W-:Y:S05]  /*24830*/  BSYNC B2 ;  /* 0x0000000000027941 */ /* 0x000fea0003800000 */
.L_x_27730:
        /* <DEDUP_REMOVED lines=26> */
.L_x_27733:
[----:B------:R-:W-:Y:S05]  /*249e0*/  BSYNC B2 ;  /* 0x0000000000027941 */ /* 0x000fea0003800000 */
.L_x_27732:
        /* <DEDUP_REMOVED lines=114> */
.L_x_27735:
[----:B------:R-:W-:Y:S05]  /*25110*/  BSYNC B1 ;  /* 0x0000000000017941 */ /* 0x000fea0003800000 */
.L_x_27734:
        /* <DEDUP_REMOVED lines=8> */
.L_x_27737:
[----:B------:R-:W-:Y:S05]  /*251a0*/  BSYNC B2 ;  /* 0x0000000000027941 */ /* 0x000fea0003800000 */
.L_x_27736:
        /* <DEDUP_REMOVED lines=43> */
.L_x_27739:
[----:B------:R-:W-:-:S04]  /*25460*/  ISETP.GE.AND P0, PT, R5, RZ, PT ;  /* 0x000000ff0500720c */ /* 0x000fc80003f06270 */
[----:B------:R-:W-:Y:S02]  /*25470*/  FSEL R2, RZ, 3.37028055040000000000e+12, P0 ;  /* 0x54442d18ff027808 */ /* 0x000fe40000000000 */
[----:B------:R-:W-:Y:S02]  /*25480*/  FSEL R3, RZ, 2.1426990032196044922, P0 ;  /* 0x400921fbff037808 */ /* 0x000fe40000000000 */
.L_x_27740:
[----:B------:R-:W-:Y:S05]  /*25490*/  BSYNC B1 ;  /* 0x0000000000017941 */ /* 0x000fea0003800000 */
.L_x_27738:
[----:B------:R3:W4:Y:S02]  /*254a0*/  DADD R4, |R6|, |R4| ;  /* 0x0000000006047229 */ /* 0x0007240000000604 */
[----:B---3--:R-:W-:Y:S02]  /*254b0*/  LOP3.LUT R6, R3, 0x80000000, R7, 0xb8, !PT ;  /* 0x8000000003067812 */ /* 0x008fe400078eb807 */
[----:B--2---:R-:W-:-:S04]  /*254c0*/  DADD R32, R32, 1 ;  /* 0x3ff0000020207429 */ /* 0x004fc80000000000 */
[----:B----4-:R-:W2:-:S06]  /*254d0*/  DSETP.GTU.AND P0, PT, |R4|, +INF , PT ;  /* 0x7ff000000400742a */ /* 0x010e8c0003f0c200 */
[----:B--2---:R-:W-:Y:S02]  /*254e0*/  FSEL R2, R4, R2, P0 ;  /* 0x0000000204027208 */ /* 0x004fe40000000000 */
[----:B------:R-:W-:Y:S01]  /*254f0*/  FSEL R3, R5, R6, P0 ;  /* 0x0000000605037208 */ /* 0x000fe20000000000 */
[----:B------:R-:W-:Y:S05]  /*25500*/  BRA `(.L_x_27696) ;  /* 0x0000096000007947 */ /* 0x000fea0003800000 */
.L_x_27681:
        /* <DEDUP_REMOVED lines=89> */
.L_x_27742:
[----:B------:R-:W-:Y:S05]  /*25aa0*/  BSYNC B1 ;  /* 0x0000000000017941 */ /* 0x000fea0003800000 */
.L_x_27741:
        /* <DEDUP_REMOVED lines=8> */
.L_x_27744:
[----:B------:R-:W-:Y:S05]  /*25b30*/  BSYNC B2 ;  /* 0x0000000000027941 */ /* 0x000fea0003800000 */
.L_x_27743:
        /* <DEDUP_REMOVED lines=43> */
.L_x_27746:
[----:B------:R-:W-:Y:S02]  /*25df0*/  FSEL R2, RZ, 3.37028055040000000000e+12, P2 ;  /* 0x54442d18ff027808 */ /* 0x000fe40001000000 */
[----:B------:R-:W-:Y:S02]  /*25e00*/  FSEL R3, RZ, 2.1426990032196044922, P2 ;  /* 0x400921fbff037808 */ /* 0x000fe40001000000 */
.L_x_27747:
[----:B------:R-:W-:Y:S05]  /*25e10*/  BSYNC B1 ;  /* 0x0000000000017941 */ /* 0x000fea0003800000 */
.L_x_27745:
[----:B------:R0:W2:Y:S02]  /*25e20*/  DADD R4, |R6|, |R4| ;  /* 0x0000000006047229 */ /* 0x0000a40000000604 */
[----:B0-----:R-:W-:-:S04]  /*25e30*/  LOP3.LUT R6, R3, 0x80000000, R7, 0xb8, !PT ;  /* 0x8000000003067812 */ /* 0x001fc800078eb807 */
[----:B--2---:R-:W0:-:S06]  /*25e40*/  DSETP.GTU.AND P0, PT, |R4|, +INF , PT ;  /* 0x7ff000000400742a */ /* 0x004e0c0003f0c200 */
[----:B0-----:R-:W-:Y:S02]  /*25e50*/  FSEL R2, R4, R2, P0 ;  /* 0x0000000204027208 */ /* 0x001fe40000000000 */
[----:B------:R-:W-:Y:S02]  /*25e60*/  FSEL R3, R5, R6, P0 ;  /* 0x0000000605037208 */ /* 0x000fe40000000000 */
.L_x_27696:
[----:B------:R-:W-:Y:S05]  /*25e70*/  BSYNC B0 ;  /* 0x0000000000007941 */ /* 0x000fea0003800000 */
.L_x_27680:
        /* <DEDUP_REMOVED lines=53> */
.L_x_27754:
[----:B------:R-:W-:Y:S05]  /*261d0*/  BSYNC B0 ;  /* 0x0000000000007941 */ /* 0x000fea0003800000 */
.L_x_27753:
        /* <DEDUP_REMOVED lines=17> */
.L_x_27756:
[----:B------:R2:W3:Y:S01]  /*262f0*/  DMUL R20, RZ, R12 ;  /* 0x0000000cff147228 */ /* 0x0004e20000000000 */
[----:B------:R-:W-:-:S05]  /*26300*/  IMAD.MOV.U32 R0, RZ, RZ, RZ ;  /* 0x000000ffff007224 */ /* 0x000fca00078e00ff */
.L_x_27757:
[----:B------:R-:W-:Y:S05]  /*26310*/  BSYNC B2 ;  /* 0x0000000000027941 */ /* 0x000fea0003800000 */
.L_x_27755:
        /* <DEDUP_REMOVED lines=38> */
.L_x_27759:
[----:B------:R2:W3:Y:S01]  /*26580*/  DMUL R2, RZ, R12 ;  /* 0x0000000cff027228 */ /* 0x0004e20000000000 */
[----:B------:R-:W-:-:S05]  /*26590*/  IMAD.MOV.U32 R0, RZ, RZ, RZ ;  /* 0x000000ffff007224 */ /* 0x000fca00078e00ff */
.L_x_27760:
[----:B------:R-:W-:Y:S05]  /*265a0*/  BSYNC B2 ;  /* 0x0000000000027941 */ /* 0x000fea0003800000 */
.L_x_27758:
        /* <DEDUP_REMOVED lines=25> */
.L_x_27752:
        /* <DEDUP_REMOVED lines=38> */
.L_x_27763:
[----:B------:R-:W-:Y:S05]  /*269a0*/  BSYNC B0 ;  /* 0x0000000000007941 */ /* 0x000fea0003800000 */
.L_x_27762:
        /* <DEDUP_REMOVED lines=17> */
.L_x_27765:
[----:B------:R2:W3:Y:S01]  /*26ac0*/  DMUL R18, RZ, R12 ;  /* 0x0000000cff127228 */ /* 0x0004e20000000000 */
[----:B------:R-:W-:-:S05]  /*26ad0*/  IMAD.MOV.U32 R0, RZ, RZ, RZ ;  /* 0x000000ffff007224 */ /* 0x000fca00078e00ff */
.L_x_27766:
[----:B------:R-:W-:Y:S05]  /*26ae0*/  BSYNC B2 ;  /* 0x0000000000027941 */ /* 0x000fea0003800000 */
.L_x_27764:
        /* <DEDUP_REMOVED lines=38> */
.L_x_27768:
[----:B------:R2:W3:Y:S01]  /*26d50*/  DMUL R2, RZ, R12 ;  /* 0x0000000cff027228 */ /* 0x0004e20000000000 */
[----:B------:R-:W-:-:S05]  /*26d60*/  IMAD.MOV.U32 R0, RZ, RZ, RZ ;  /* 0x000000ffff007224 */ /* 0x000fca00078e00ff */
.L_x_27769:
[----:B------:R-:W-:Y:S05]  /*26d70*/  BSYNC B2 ;  /* 0x0000000000027941 */ /* 0x000fea0003800000 */
.L_x_27767:
        /* <DEDUP_REMOVED lines=39> */
.L_x_27751:
        /* <DEDUP_REMOVED lines=11> */
.L_x_27770:
[----:B------:R-:W1:-:S10]  /*270a0*/  DADD R20, R12, -R12 ;  /* 0x000000000c147229 */ /* 0x000e54000000080c */
[----:B-1----:R-:W-:Y:S02]  /*270b0*/  IMAD.MOV.U32 R22, RZ, RZ, R20 ;  /* 0x000000ffff167224 */ /* 0x002fe400078e0014 */
[----:B------:R-:W-:Y:S01]  /*270c0*/  IMAD.MOV.U32 R23, RZ, RZ, R21 ;  /* 0x000000ffff177224 */ /* 0x000fe200078e0015 */
[----:B------:R-:W-:Y:S05]  /*270d0*/  BRA `(.L_x_27761) ;  /* 0x0000081000007947 */ /* 0x000fea0003800000 */
.L_x_27750:
        /* <DEDUP_REMOVED lines=18> */
.L_x_27772:
[----:B------:R1:W2:Y:S01]  /*27200*/  DMUL R20, RZ, R12 ;  /* 0x0000000cff147228 */ /* 0x0002a20000000000 */
[----:B------:R-:W-:-:S05]  /*27210*/  IMAD.MOV.U32 R0, RZ, RZ, RZ ;  /* 0x000000ffff007224 */ /* 0x000fca00078e00ff */
.L_x_27773:
[----:B------:R-:W-:Y:S05]  /*27220*/  BSYNC B2 ;  /* 0x0000000000027941 */ /* 0x000fea0003800000 */
.L_x_27771:
        /* <DEDUP_REMOVED lines=40> */
.L_x_27775:
[----:B------:R1:W2:Y:S01]  /*274b0*/  DMUL R22, RZ, R12 ;  /* 0x0000000cff167228 */ /* 0x0002a20000000000 */
[----:B------:R-:W-:-:S05]  /*274c0*/  IMAD.MOV.U32 R0, RZ, RZ, RZ ;  /* 0x000000ffff007224 */ /* 0x000fca00078e00ff */
.L_x_27776:
[----:B------:R-:W-:Y:S05]  /*274d0*/  BSYNC B2 ;  /* 0x0000000000027941 */ /* 0x000fea0003800000 */
.L_x_27774:
        /* <DEDUP_REMOVED lines=24> */
.L_x_27749:
        /* <DEDUP_REMOVED lines=38> */
.L_x_27778:
[----:B------:R-:W-:Y:S05]  /*278c0*/  BSYNC B0 ;  /* 0x0000000000007941 */ /* 0x000fea0003800000 */
.L_x_27777:
[----:B------:R-:W-:Y:S02]  /*278d0*/  IMAD.MOV.U32 R22, RZ, RZ, R12 ;  /* 0x000000ffff167224 */ /* 0x000fe400078e000c */
[----:B------:R-:W-:Y:S02]  /*278e0*/  IMAD.MOV.U32 R23, RZ, RZ, R13 ;  /* 0x000000ffff177224 */ /* 0x000fe400078e000d */
.L_x_27761:
[----:B-12---:R-:W-:Y:S05]  /*278f0*/  BSYNC B1 ;  /* 0x0000000000017941 */ /* 0x006fea0003800000 */
.L_x_27748:
        /* <DEDUP_REMOVED lines=15> */
.L_x_27782:
[----:B------:R-:W0:Y:S02]  /*279f0*/  F2I.S64.F64.TRUNC R20, R20 ;  /* 0x0000001400147311 */ /* 0x000e24000030d900 */
[----:B0-----:R-:W-:Y:S01]  /*27a00*/  STG.E.U8 [R16.64], R20 ;  /* 0x0000001410007986 */ /* 0x001fe2000c101124 */
[----:B------:R-:W-:Y:S05]  /*27a10*/  EXIT ;  /* 0x000000000000794d */ /* 0x000fea0003800000 */
.L_x_27781:
        /* <DEDUP_REMOVED lines=9> */
.L_x_27785:
[----:B------:R-:W0:Y:S02]  /*27ab0*/  F2I.F64.TRUNC R20, R20 ;  /* 0x0000001400147311 */ /* 0x000e24000030d100 */
[----:B0-----:R-:W-:Y:S01]  /*27ac0*/  STG.E [R16.64], R20 ;  /* 0x0000001410007986 */ /* 0x001fe2000c101924 */
[----:B------:R-:W-:Y:S05]  /*27ad0*/  EXIT ;  /* 0x000000000000794d */ /* 0x000fea0003800000 */
.L_x_27784:
[----:B------:R-:W0:Y:S02]  /*27ae0*/  F2I.F64.TRUNC R20, R20 ;  /* 0x0000001400147311 */ /* 0x000e24000030d100 */
[----:B0-----:R-:W-:Y:S01]  /*27af0*/  STG.E.U16 [R16.64], R20 ;  /* 0x0000001410007986 */ /* 0x001fe2000c101524 */
[----:B------:R-:W-:Y:S05]  /*27b00*/  EXIT ;  /* 0x000000000000794d */ /* 0x000fea0003800000 */
.L_x_27780:
        /* <DEDUP_REMOVED lines=11> */
.L_x_27787:
[----:B------:R-:W0:Y:S01]  /*27bc0*/  F2F.F32.F64 R0, R20 ;  /* 0x0000001400007310 */ /* 0x000e220000301000 */
[----:B------:R-:W0:-:S14]  /*27bd0*/  DSETP.GEU.AND P0, PT, |R20|, c[0x2][0x1d8], PT ;  /* 0x008076001400762a */ /* 0x000e1c0003f0e200 */
[----:B0-----:R-:W-:-:S05]  /*27be0*/  @!P0 FMUL R0, R0, 1.175494350822287508e-38 ;  /* 0x0080000000008820 */ /* 0x001fca0000400000 */
[----:B------:R-:W-:-:S05]  /*27bf0*/  F2FP.PACK_AB R0, RZ, R0 ;  /* 0x00000000ff00723e */ /* 0x000fca00000000ff */
[----:B------:R-:W-:Y:S01]  /*27c00*/  STG.E.U16 [R16.64], R0 ;  /* 0x0000000010007986 */ /* 0x000fe2000c101524 */
[----:B------:R-:W-:Y:S05]  /*27c10*/  EXIT ;  /* 0x000000000000794d */ /* 0x000fea0003800000 */
.L_x_27786:
        /* <DEDUP_REMOVED lines=12> */
[----:B------:R-:W-:Y:S01]  /*27ce0*/  STG.E.64 [R16.64], R2 ;  /* 0x0000000210007986 */ /* 0x000fe2000c101b24 */
[----:B------:R-:W-:Y:S05]  /*27cf0*/  EXIT ;  /* 0x000000000000794d */ /* 0x000fea0003800000 */
.L_x_27789:
[----:B------:R-:W0:Y:S01]  /*27d00*/  F2F.F32.F64 R0, R20 ;  /* 0x0000001400007310 */ /* 0x000e220000301000 */
[----:B------:R-:W0:-:S04]  /*27d10*/  DSETP.GEU.AND P0, PT, |R20|, c[0x2][0x1d8], PT ;  /* 0x008076001400762a */ /* 0x000e080003f0e200 */
[----:B---3--:R-:W1:-:S03]  /*27d20*/  DSETP.GEU.AND P1, PT, |R22|, c[0x2][0x1d8], PT ;  /* 0x008076001600762a */ /* 0x008e460003f2e200 */
[----:B------:R-:W1:Y:S07]  /*27d30*/  F2F.F32.F64 R2, R22 ;  /* 0x0000001600027310 */ /* 0x000e6e0000301000 */
[----:B0-----:R-:W-:-:S04]  /*27d40*/  @!P0 FMUL R0, R0, 1.175494350822287508e-38 ;  /* 0x0080000000008820 */ /* 0x001fc80000400000 */
[----:B-1----:R-:W-:-:S05]  /*27d50*/  @!P1 FMUL R2, R2, 1.175494350822287508e-38 ;  /* 0x0080000002029820 */ /* 0x002fca0000400000 */
[----:B------:R-:W-:-:S05]  /*27d60*/  F2FP.PACK_AB R0, R2, R0 ;  /* 0x000000000200723e */ /* 0x000fca00000000ff */
[----:B------:R-:W-:Y:S01]  /*27d70*/  STG.E [R16.64], R0 ;  /* 0x0000000010007986 */ /* 0x000fe2000c101924 */
[----:B------:R-:W-:Y:S05]  /*27d80*/  EXIT ;  /* 0x000000000000794d */ /* 0x000fea0003800000 */
.L_x_27788:
[----:B------:R-:W-:Y:S01]  /*27d90*/  STG.E.64 [R16.64], R20 ;  /* 0x0000001410007986 */ /* 0x000fe2000c101b24 */
[----:B------:R-:W-:Y:S05]  /*27da0*/  EXIT ;  /* 0x000000000000794d */ /* 0x000fea0003800000 */
.L_x_27779:
        /* <DEDUP_REMOVED lines=11> */
[----:B------:R-:W-:Y:S01]  /*27e60*/  STG.E.U8 [R16.64], R0 ;  /* 0x0000000010007986 */ /* 0x000fe2000c101124 */
[----:B------:R-:W-:Y:S05]  /*27e70*/  EXIT ;  /* 0x000000000000794d */ /* 0x000fea0003800000 */
.L_x_27792:
[----:B---3--:R-:W-:Y:S01]  /*27e80*/  STG.E.128 [R16.64], R20 ;  /* 0x0000001410007986 */ /* 0x008fe2000c101d24 */
[----:B------:R-:W-:Y:S05]  /*27e90*/  EXIT ;  /* 0x000000000000794d */ /* 0x000fea0003800000 */
.L_x_27791:
        /* <DEDUP_REMOVED lines=23> */
.L_x_27796:
[----:B------:R-:W-:Y:S05]  /*28010*/  BSYNC B0 ;  /* 0x0000000000007941 */ /* 0x000fea0003800000 */
.L_x_27795:
[----:B------:R-:W-:-:S05]  /*28020*/  LOP3.LUT R0, R0, R3, RZ, 0xfc, !PT ;  /* 0x0000000300007212 */ /* 0x000fca00078efcff */
[----:B------:R-:W-:Y:S01]  /*28030*/  STG.E.U8 [R16.64], R0 ;  /* 0x0000000010007986 */ /* 0x000fe2000c101124 */
[----:B------:R-:W-:Y:S05]  /*28040*/  EXIT ;  /* 0x000000000000794d */ /* 0x000fea0003800000 */
.L_x_27794:
        /* <DEDUP_REMOVED lines=15> */
.L_x_27798:
[----:B------:R-:W-:Y:S01]  /*28140*/  IMAD.MOV.U32 R0, RZ, RZ, 0x7f ;  /* 0x0000007fff007424 */ /* 0x000fe200078e00ff */
[----:B------:R-:W-:-:S04]  /*28150*/  ISETP.GT.U32.AND P0, PT, R2, 0x7f800000, PT ;  /* 0x7f8000000200780c */ /* 0x000fc80003f04070 */
[----:B------:R-:W-:-:S04]  /*28160*/  SEL R0, R0, 0x7c, P0 ;  /* 0x0000007c00007807 */ /* 0x000fc80000000000 */
.L_x_27799:
[----:B------:R-:W-:Y:S05]  /*28170*/  BSYNC B0 ;  /* 0x0000000000007941 */ /* 0x000fea0003800000 */
.L_x_27797:
[----:B------:R-:W-:-:S04]  /*28180*/  LOP3.LUT R2, R3, 0x80000000, RZ, 0xc0, !PT ;  /* 0x8000000003027812 */ /* 0x000fc800078ec0ff */
[----:B------:R-:W-:-:S04]  /*28190*/  SHF.R.U32.HI R2, RZ, 0x18, R2 ;  /* 0x00000018ff027819 */ /* 0x000fc80000011602 */
[----:B------:R-:W-:-:S05]  /*281a0*/  LOP3.LUT R0, R0, R2, RZ, 0xfc, !PT ;  /* 0x0000000200007212 */ /* 0x000fca00078efcff */
[----:B------:R-:W-:Y:S01]  /*281b0*/  STG.E.U8 [R16.64], R0 ;  /* 0x0000000010007986 */ /* 0x000fe2000c101124 */
[----:B------:R-:W-:Y:S05]  /*281c0*/  EXIT ;  /* 0x000000000000794d */ /* 0x000fea0003800000 */
.L_x_27793:
[----:B------:R-:W0:Y:S01]  /*281d0*/  F2F.F32.F64 R0, R20 ;  /* 0x0000001400007310 */ /* 0x000e220000301000 */
[----:B------:R-:W0:-:S14]  /*281e0*/  DSETP.GEU.AND P0, PT, |R20|, c[0x2][0x1d8], PT ;  /* 0x008076001400762a */ /* 0x000e1c0003f0e200 */
[----:B0-----:R-:W-:-:S05]  /*281f0*/  @!P0 FMUL R0, R0, 1.175494350822287508e-38 ;  /* 0x0080000000008820 */ /* 0x001fca0000400000 */
[----:B------:R-:W-:-:S05]  /*28200*/  F2FP.BF16.PACK_AB R0, RZ, R0 ;  /* 0x00000000ff00723e */ /* 0x000fca00000010ff */
[----:B------:R-:W-:Y:S01]  /*28210*/  STG.E.U16 [R16.64], R0 ;  /* 0x0000000010007986 */ /* 0x000fe2000c101524 */
[----:B------:R-:W-:Y:S05]  /*28220*/  EXIT ;  /* 0x000000000000794d */ /* 0x000fea0003800000 */
.L_x_27790:
        /* <DEDUP_REMOVED lines=11> */
.L_x_27802:
        /* <DEDUP_REMOVED lines=19> */
.L_x_27805:
[----:B------:R-:W-:-:S04]  /*28410*/  LOP3.LUT R0, R4, 0x80000000, RZ, 0xc0, !PT ;  /* 0x8000000004007812 */ /* 0x000fc800078ec0ff */
[----:B------:R-:W-:-:S04]  /*28420*/  SHF.R.U32.HI R0, RZ, 0x18, R0 ;  /* 0x00000018ff007819 */ /* 0x000fc80000011600 */
[----:B------:R-:W-:Y:S02]  /*28430*/  LOP3.LUT R0, R2, R0, RZ, 0xfc, !PT ;  /* 0x0000000002007212 */ /* 0x000fe400078efcff */
.L_x_27804:
[----:B------:R-:W-:Y:S05]  /*28440*/  BSYNC B0 ;  /* 0x0000000000007941 */ /* 0x000fea0003800000 */
.L_x_27803:
[----:B------:R-:W-:Y:S01]  /*28450*/  STG.E.U8 [R16.64], R0 ;  /* 0x0000000010007986 */ /* 0x000fe2000c101124 */
[----:B------:R-:W-:Y:S05]  /*28460*/  EXIT ;  /* 0x000000000000794d */ /* 0x000fea0003800000 */
.L_x_27801:
        /* <DEDUP_REMOVED lines=19> */
.L_x_27808:
[----:B------:R-:W-:-:S04]  /*285a0*/  LOP3.LUT R0, R4, 0x80000000, RZ, 0xc0, !PT ;  /* 0x8000000004007812 */ /* 0x000fc800078ec0ff */
[----:B------:R-:W-:-:S04]  /*285b0*/  SHF.R.U32.HI R0, RZ, 0x18, R0 ;  /* 0x00000018ff007819 */ /* 0x000fc80000011600 */
[----:B------:R-:W-:Y:S02]  /*285c0*/  LOP3.LUT R0, R2, R0, RZ, 0xfc, !PT ;  /* 0x0000000002007212 */ /* 0x000fe400078efcff */
.L_x_27807:
[----:B------:R-:W-:Y:S05]  /*285d0*/  BSYNC B0 ;  /* 0x0000000000007941 */ /* 0x000fea0003800000 */
.L_x_27806:
[----:B------:R-:W-:Y:S01]  /*285e0*/  STG.E.U8 [R16.64], R0 ;  /* 0x0000000010007986 */ /* 0x000fe2000c101124 */
[----:B------:R-:W-:Y:S05]  /*285f0*/  EXIT ;  /* 0x000000000000794d */ /* 0x000fea0003800000 */
.L_x_27800:
        /* <DEDUP_REMOVED lines=22> */
[----:B------:R-:W-:Y:S01]  /*28760*/  STG.E.U8 [R16.64], R0 ;  /* 0x0000000010007986 */ /* 0x000fe2000c101124 */
[----:B------:R-:W-:Y:S05]  /*28770*/  EXIT ;  /* 0x000000000000794d */ /* 0x000fea0003800000 */
.L_x_27783:
        /* <DEDUP_REMOVED lines=20> */
.L_x_27810:
[----:B------:R-:W0:Y:S02]  /*288c0*/  F2I.U64.F64.TRUNC R20, R20 ;  /* 0x0000001400147311 */ /* 0x000e24000030d800 */
[----:B0-----:R-:W-:Y:S01]  /*288d0*/  STG.E.64 [R16.64], R20 ;  /* 0x0000001410007986 */ /* 0x001fe2000c101b24 */
[----:B------:R-:W-:Y:S05]  /*288e0*/  EXIT ;  /* 0x000000000000794d */ /* 0x000fea0003800000 */
.L_x_27809:
[----:B------:R-:W0:Y:S02]  /*288f0*/  F2I.U32.F64.TRUNC R20, R20 ;  /* 0x0000001400147311 */ /* 0x000e24000030d000 */
[----:B0-----:R-:W-:Y:S01]  /*28900*/  STG.E [R16.64], R20 ;  /* 0x0000001410007986 */ /* 0x001fe2000c101924 */
[----:B------:R-:W-:Y:S05]  /*28910*/  EXIT ;  /* 0x000000000000794d */ /* 0x000fea0003800000 */
        .weak           $__internal_60_$__cuda_sm20_div_rn_f64_full
        .type           $__internal_60_$__cuda_sm20_div_rn_f64_full,@function
        .size           $__internal_60_$__cuda_sm20_div_rn_f64_full,($_ZN2at6native18elementwise_kernelILi128ELi4EZNS0_15gpu_kernel_implIZZZNS0_50_GLOBAL__N__2680c7bb_12_PowKernel_cu_b2145a98_318424pow_tensor_scalar_kernelERNS_18TensorIteratorBaseERKN3c106ScalarEENKUlvE_clEvENKUlvE_clEvEUlNS6_7complexIdEEE0_EEvS5_RKT_EUliE_EEviT1_$__internal_trig_reduction_slowpathd - $__internal_60_$__cuda_sm20_div_rn_f64_full)
$__internal_60_$__cuda_sm20_div_rn_f64_full:
[----:B------:R-:W-:Y:S01]  /*28920*/  FSETP.GEU.AND P2, PT, |R3|, 1.469367938527859385e-39, PT ;  /* 0x001000000300780b */ /* 0x000fe20003f4e200 */
[----:B------:R-:W-:Y:S01]  /*28930*/  IMAD.MOV.U32 R20, RZ, RZ, 0x1ca00000 ;  /* 0x1ca00000ff147424 */ /* 0x000fe200078e00ff */
[----:B------:R-:W-:Y:S01]  /*28940*/  FSETP.GEU.AND P0, PT, |R13|, 1.469367938527859385e-39, PT ;  /* 0x001000000d00780b */ /* 0x000fe20003f0e200 */
[----:B------:R-:W-:Y:S01]  /*28950*/  IMAD.MOV.U32 R14, RZ, RZ, 0x1 ;  /* 0x00000001ff0e7424 */ /* 0x000fe200078e00ff */
[----:B------:R-:W-:Y:S01]  /*28960*/  LOP3.LUT R8, R3, 0x800fffff, RZ, 0xc0, !PT ;  /* 0x800fffff03087812 */ /* 0x000fe200078ec0ff */
[----:B------:R-:W-:Y:S01]  /*28970*/  BSSY B1, `(.L_x_27811) ;  /* 0x0000059000017945 */ /* 0x000fe20003800000 */
[----:B------:R-:W-:-:S02]  /*28980*/  LOP3.LUT R19, R13, 0x7ff00000, RZ, 0xc0, !PT ;  /* 0x7ff000000d137812 */ /* 0x000fc400078ec0ff */
[----:B------:R-:W-:Y:S01]  /*28990*/  LOP3.LUT R9, R8, 0x3ff00000, RZ, 0xfc, !PT ;  /* 0x3ff0000008097812 */ /* 0x000fe200078efcff */
[----:B------:R-:W-:Y:S01]  /*289a0*/  IMAD.MOV.U32 R8, RZ, RZ, R2 ;  /* 0x000000ffff087224 */ /* 0x000fe200078e0002 */
[----:B------:R-:W-:-:S03]  /*289b0*/  LOP3.LUT R21, R3, 0x7ff00000, RZ, 0xc0, !PT ;  /* 0x7ff0000003157812 */ /* 0x000fc600078ec0ff */
[----:B------:R-:W0:Y:S01]  /*289c0*/  @!P2 DMUL R8, R2, 8.98846567431157953865e+307 ;  /* 0x7fe000000208a828 */ /* 0x000e220000000000 */
[----:B------:R-:W-:Y:S02]  /*289d0*/  ISETP.GE.U32.AND P4, PT, R19, R21, PT ;  /* 0x000000151300720c */ /* 0x000fe40003f86070 */
[----:B------:R-:W-:-:S03]  /*289e0*/  @!P0 LOP3.LUT R10, R3, 0x7ff00000, RZ, 0xc0, !PT ;  /* 0x7ff00000030a8812 */ /* 0x000fc600078ec0ff */
[----:B0-----:R-:W0:Y:S01]  /*289f0*/  MUFU.RCP64H R15, R9 ;  /* 0x00000009000f7308 */ /* 0x001e220000001800 */
[----:B------:R-:W-:Y:S02]  /*28a00*/  @!P0 ISETP.GE.U32.AND P3, PT, R19, R10, PT ;  /* 0x0000000a1300820c */ /* 0x000fe40003f66070 */
[C---:B------:R-:W-:Y:S02]  /*28a10*/  SEL R10, R20.reuse, 0x63400000, !P4 ;  /* 0x63400000140a7807 */ /* 0x040fe40006000000 */
[----:B------:R-:W-:-:S04]  /*28a20*/  @!P0 SEL R11, R20, 0x63400000, !P3 ;  /* 0x63400000140b8807 */ /* 0x000fc80005800000 */
[--C-:B------:R-:W-:Y:S02]  /*28a30*/  @!P0 LOP3.LUT R26, R11, 0x80000000, R13.reuse, 0xf8, !PT ;  /* 0x800000000b1a8812 */ /* 0x100fe400078ef80d */
[----:B------:R-:W-:Y:S01]  /*28a40*/  LOP3.LUT R11, R10, 0x800fffff, R13, 0xf8, !PT ;  /* 0x800fffff0a0b7812 */ /* 0x000fe200078ef80d */
[----:B------:R-:W-:Y:S01]  /*28a50*/  IMAD.MOV.U32 R10, RZ, RZ, R12 ;  /* 0x000000ffff0a7224 */ /* 0x000fe200078e000c */
[----:B------:R-:W-:Y:S01]  /*28a60*/  @!P0 LOP3.LUT R27, R26, 0x100000, RZ, 0xfc, !PT ;  /* 0x001000001a1b8812 */ /* 0x000fe200078efcff */
[----:B------:R-:W-:Y:S01]  /*28a70*/  @!P0 IMAD.MOV.U32 R26, RZ, RZ, RZ ;  /* 0x000000ffff1a8224 */ /* 0x000fe200078e00ff */
[----:B0-----:R-:W0:-:S05]  /*28a80*/  DFMA R24, R14, -R8, 1 ;  /* 0x3ff000000e18742b */ /* 0x001e0a0000000808 */
[----:B------:R-:W-:-:S04]  /*28a90*/  @!P0 DFMA R10, R10, 2, -R26 ;  /* 0x400000000a0a882b */ /* 0x000fc8000000081a */
[----:B0-----:R-:W0:-:S06]  /*28aa0*/  DFMA R24, R24, R24, R24 ;  /* 0x000000181818722b */ /* 0x001e0c0000000018 */
[----:B0-----:R0:W1:Y:S02]  /*28ab0*/  DFMA R14, R14, R24, R14 ;  /* 0x000000180e0e722b */ /* 0x001064000000000e */
[----:B0-----:R-:W-:Y:S01]  /*28ac0*/  IMAD.MOV.U32 R24, RZ, RZ, R19 ;  /* 0x000000ffff187224 */ /* 0x001fe200078e0013 */
[----:B------:R-:W-:Y:S01]  /*28ad0*/  @!P0 LOP3.LUT R24, R11, 0x7ff00000, RZ, 0xc0, !PT ;  /* 0x7ff000000b188812 */ /* 0x000fe200078ec0ff */
[----:B------:R-:W-:Y:S01]  /*28ae0*/  IMAD.MOV.U32 R25, RZ, RZ, R21 ;  /* 0x000000ffff197224 */ /* 0x000fe200078e0015 */
[----:B------:R-:W-:Y:S01]  /*28af0*/  @!P2 LOP3.LUT R25, R9, 0x7ff00000, RZ, 0xc0, !PT ;  /* 0x7ff000000919a812 */ /* 0x000fe200078ec0ff */
[C---:B-1----:R-:W0:Y:S01]  /*28b00*/  DFMA R26, R14.reuse, -R8, 1 ;  /* 0x3ff000000e1a742b */ /* 0x042e220000000808 */
[----:B------:R-:W-:Y:S02]  /*28b10*/  IADD3 R28, R24, -0x1, RZ ;  /* 0xffffffff181c7810 */ /* 0x000fe40007ffe0ff */
[----:B------:R-:W-:Y:S02]  /*28b20*/  IADD3 R21, R25, -0x1, RZ ;  /* 0xffffffff19157810 */ /* 0x000fe40007ffe0ff */
[----:B------:R-:W-:Y:S01]  /*28b30*/  ISETP.GT.U32.AND P0, PT, R28, 0x7feffffe, PT ;  /* 0x7feffffe1c00780c */ /* 0x000fe20003f04070 */
[----:B0-----:R-:W0:-:S03]  /*28b40*/  DFMA R14, R14, R26, R14 ;  /* 0x0000001a0e0e722b */ /* 0x001e06000000000e */
[----:B------:R-:W-:-:S03]  /*28b50*/  ISETP.GT.U32.OR P0, PT, R21, 0x7feffffe, P0 ;  /* 0x7feffffe1500780c */ /* 0x000fc60000704470 */
[----:B0-----:R-:W0:-:S06]  /*28b60*/  DMUL R26, R14, R10 ;  /* 0x0000000a0e1a7228 */ /* 0x001e0c0000000000 */
[----:B0-----:R-:W0:-:S06]  /*28b70*/  DFMA R28, R26, -R8, R10 ;  /* 0x800000081a1c722b */ /* 0x001e0c000000000a */
[----:B0-----:R0:W1:Y:S01]  /*28b80*/  DFMA R14, R14, R28, R26 ;  /* 0x0000001c0e0e722b */ /* 0x001062000000001a */
[----:B------:R-:W-:Y:S05]  /*28b90*/  @P0 BRA `(.L_x_27812) ;  /* 0x000001e000000947 */ /* 0x000fea0003800000 */
[----:B------:R-:W-:Y:S01]  /*28ba0*/  LOP3.LUT R12, R3, 0x7ff00000, RZ, 0xc0, !PT ;  /* 0x7ff00000030c7812 */ /* 0x000fe200078ec0ff */
[----:B------:R-:W-:-:S03]  /*28bb0*/  IMAD.MOV.U32 R24, RZ, RZ, RZ ;  /* 0x000000ffff187224 */ /* 0x000fc600078e00ff */
[C---:B------:R-:W-:Y:S01]  /*28bc0*/  ISETP.GE.U32.AND P0, PT, R19.reuse, R12, PT ;  /* 0x0000000c1300720c */ /* 0x040fe20003f06070 */
[----:B------:R-:W-:-:S03]  /*28bd0*/  IMAD.IADD R13, R19, 0x1, -R12 ;  /* 0x00000001130d7824 */ /* 0x000fc600078e0a0c */
[----:B------:R-:W-:Y:S02]  /*28be0*/  SEL R12, R20, 0x63400000, !P0 ;  /* 0x63400000140c7807 */ /* 0x000fe40004000000 */
[----:B------:R-:W-:-:S04]  /*28bf0*/  IMNMX R13, R13, -0x46a00000, !PT ;  /* 0xb96000000d0d7817 */ /* 0x000fc80007800200 */
[----:B------:R-:W-:-:S05]  /*28c00*/  IMNMX R13, R13, 0x46a00000, PT ;  /* 0x46a000000d0d7817 */ /* 0x000fca0003800200 */
[----:B------:R-:W-:-:S05]  /*28c10*/  IMAD.IADD R12, R13, 0x1, -R12 ;  /* 0x000000010d0c7824 */ /* 0x000fca00078e0a0c */
[----:B------:R-:W-:-:S06]  /*28c20*/  IADD3 R25, R12, 0x7fe00000, RZ ;  /* 0x7fe000000c197810 */ /* 0x000fcc0007ffe0ff */
[----:B-1----:R-:W1:-:S10]  /*28c30*/  DMUL R20, R14, R24 ;  /* 0x000000180e147228 */ /* 0x002e540000000000 */
[----:B-1----:R-:W-:-:S13]  /*28c40*/  FSETP.GTU.AND P0, PT, |R21|, 1.469367938527859385e-39, PT ;  /* 0x001000001500780b */ /* 0x002fda0003f0c200 */
[----:B------:R-:W-:Y:S05]  /*28c50*/  @P0 BRA `(.L_x_27813) ;  /* 0x000002a000000947 */ /* 0x000fea0003800000 */
[----:B------:R-:W1:Y:S01]  /*28c60*/  DFMA R8, R14, -R8, R10 ;  /* 0x800000080e08722b */ /* 0x000e62000000000a */
[----:B------:R-:W-:-:S09]  /*28c70*/  IMAD.MOV.U32 R24, RZ, RZ, RZ ;  /* 0x000000ffff187224 */ /* 0x000fd200078e00ff */
[C---:B-1----:R-:W-:Y:S02]  /*28c80*/  FSETP.NEU.AND P0, PT, R9.reuse, RZ, PT ;  /* 0x000000ff0900720b */ /* 0x042fe40003f0d000 */
[----:B------:R-:W-:-:S04]  /*28c90*/  LOP3.LUT R2, R9, 0x80000000, R3, 0x48, !PT ;  /* 0x8000000009027812 */ /* 0x000fc800078e4803 */
[----:B------:R-:W-:-:S07]  /*28ca0*/  LOP3.LUT R25, R2, R25, RZ, 0xfc, !PT ;  /* 0x0000001902197212 */ /* 0x000fce00078efcff */
[----:B------:R-:W-:Y:S05]  /*28cb0*/  @!P0 BRA `(.L_x_27813) ;  /* 0x0000024000008947 */ /* 0x000fea0003800000 */
[----:B------:R-:W-:Y:S01]  /*28cc0*/  IMAD.MOV R9, RZ, RZ, -R12 ;  /* 0x000000ffff097224 */ /* 0x000fe200078e0a0c */
[----:B------:R-:W-:Y:S01]  /*28cd0*/  IADD3 R12, -R12, -0x43300000, RZ ;  /* 0xbcd000000c0c7810 */ /* 0x000fe20007ffe1ff */
[----:B------:R-:W-:-:S06]  /*28ce0*/  IMAD.MOV.U32 R8, RZ, RZ, RZ ;  /* 0x000000ffff087224 */ /* 0x000fcc00078e00ff */
[----:B------:R-:W1:-:S04]  /*28cf0*/  DFMA R8, R20, -R8, R14 ;  /* 0x800000081408722b */ /* 0x000e48000000000e */
[----:B------:R-:W2:-:S06]  /*28d00*/  DMUL.RP R14, R14, R24 ;  /* 0x000000180e0e7228 */ /* 0x000e8c0000008000 */
[----:B-1----:R-:W-:-:S04]  /*28d10*/  FSETP.NEU.AND P0, PT, |R9|, R12, PT ;  /* 0x0000000c0900720b */ /* 0x002fc80003f0d200 */
[----:B--2---:R-:W-:Y:S02]  /*28d20*/  LOP3.LUT R2, R15, R2, RZ, 0x3c, !PT ;  /* 0x000000020f027212 */ /* 0x004fe400078e3cff */
[----:B------:R-:W-:Y:S02]  /*28d30*/  FSEL R14, R14, R20, !P0 ;  /* 0x000000140e0e7208 */ /* 0x000fe40004000000 */
[----:B------:R-:W-:-:S03]  /*28d40*/  FSEL R2, R2, R21, !P0 ;  /* 0x0000001502027208 */ /* 0x000fc60004000000 */
[----:B------:R-:W-:Y:S02]  /*28d50*/  IMAD.MOV.U32 R20, RZ, RZ, R14 ;  /* 0x000000ffff147224 */ /* 0x000fe400078e000e */
[----:B------:R-:W-:Y:S01]  /*28d60*/  IMAD.MOV.U32 R21, RZ, RZ, R2 ;  /* 0x000000ffff157224 */ /* 0x000fe200078e0002 */
[----:B------:R-:W-:Y:S05]  /*28d70*/  BRA `(.L_x_27813) ;  /* 0x0000018000007947 */ /* 0x000fea0003800000 */
.L_x_27812:
[----:B------:R-:W2:-:S14]  /*28d80*/  DSETP.NAN.AND P0, PT, R12, R12, PT ;  /* 0x0000000c0c00722a */ /* 0x000e9c0003f08000 */
[----:B--2---:R-:W-:Y:S05]  /*28d90*/  @P0 BRA `(.L_x_27814) ;  /* 0x0000013000000947 */ /* 0x004fea0003800000 */
[----:B------:R-:W2:-:S14]  /*28da0*/  DSETP.NAN.AND P0, PT, R2, R2, PT ;  /* 0x000000020200722a */ /* 0x000e9c0003f08000 */
[----:B--2---:R-:W-:Y:S05]  /*28db0*/  @P0 BRA `(.L_x_27815) ;  /* 0x000000d000000947 */ /* 0x004fea0003800000 */
[----:B------:R-:W-:Y:S01]  /*28dc0*/  ISETP.NE.AND P0, PT, R24, R25, PT ;  /* 0x000000191800720c */ /* 0x000fe20003f05270 */
[----:B------:R-:W-:Y:S02]  /*28dd0*/  IMAD.MOV.U32 R20, RZ, RZ, 0x0 ;  /* 0x00000000ff147424 */ /* 0x000fe400078e00ff */
[----:B------:R-:W-:-:S10]  /*28de0*/  IMAD.MOV.U32 R21, RZ, RZ, -0x80000 ;  /* 0xfff80000ff157424 */ /* 0x000fd400078e00ff */
[----:B------:R-:W-:Y:S05]  /*28df0*/  @!P0 BRA `(.L_x_27813) ;  /* 0x0000010000008947 */ /* 0x000fea0003800000 */
[----:B------:R-:W-:Y:S02]  /*28e00*/  ISETP.NE.AND P0, PT, R24, 0x7ff00000, PT ;  /* 0x7ff000001800780c */ /* 0x000fe40003f05270 */
[----:B------:R-:W-:Y:S02]  /*28e10*/  LOP3.LUT R2, R13, 0x80000000, R3, 0x48, !PT ;  /* 0x800000000d027812 */ /* 0x000fe400078e4803 */
[----:B------:R-:W-:-:S13]  /*28e20*/  ISETP.EQ.OR P0, PT, R25, RZ, !P0 ;  /* 0x000000ff1900720c */ /* 0x000fda0004702670 */
[----:B------:R-:W-:Y:S01]  /*28e30*/  @P0 LOP3.LUT R3, R2, 0x7ff00000, RZ, 0xfc, !PT ;  /* 0x7ff0000002030812 */ /* 0x000fe200078efcff */
[----:B------:R-:W-:Y:S02]  /*28e40*/  @!P0 IMAD.MOV.U32 R20, RZ, RZ, RZ ;  /* 0x000000ffff148224 */ /* 0x000fe400078e00ff */
[----:B------:R-:W-:Y:S02]  /*28e50*/  @!P0 IMAD.MOV.U32 R21, RZ, RZ, R2 ;  /* 0x000000ffff158224 */ /* 0x000fe400078e0002 */
[----:B------:R-:W-:Y:S02]  /*28e60*/  @P0 IMAD.MOV.U32 R20, RZ, RZ, RZ ;  /* 0x000000ffff140224 */ /* 0x000fe400078e00ff */
[----:B------:R-:W-:Y:S01]  /*28e70*/  @P0 IMAD.MOV.U32 R21, RZ, RZ, R3 ;  /* 0x000000ffff150224 */ /* 0x000fe200078e0003 */
[----:B------:R-:W-:Y:S05]  /*28e80*/  BRA `(.L_x_27813) ;  /* 0x0000007000007947 */ /* 0x000fea0003800000 */
.L_x_27815:
[----:B------:R-:W-:-:S05]  /*28e90*/  LOP3.LUT R20, R3, 0x80000, RZ, 0xfc, !PT ;  /* 0x0008000003147812 */ /* 0x000fca00078efcff */
[----:B------:R-:W-:Y:S02]  /*28ea0*/  IMAD.MOV.U32 R21, RZ, RZ, R20 ;  /* 0x000000ffff157224 */ /* 0x000fe400078e0014 */
[----:B------:R-:W-:Y:S01]  /*28eb0*/  IMAD.MOV.U32 R20, RZ, RZ, R2 ;  /* 0x000000ffff147224 */ /* 0x000fe200078e0002 */
[----:B------:R-:W-:Y:S05]  /*28ec0*/  BRA `(.L_x_27813) ;  /* 0x0000003000007947 */ /* 0x000fea0003800000 */
.L_x_27814:
[----:B------:R-:W-:-:S05]  /*28ed0*/  LOP3.LUT R20, R13, 0x80000, RZ, 0xfc, !PT ;  /* 0x000800000d147812 */ /* 0x000fca00078efcff */
[----:B------:R-:W-:Y:S02]  /*28ee0*/  IMAD.MOV.U32 R21, RZ, RZ, R20 ;  /* 0x000000ffff157224 */ /* 0x000fe400078e0014 */
[----:B------:R-:W-:Y:S02]  /*28ef0*/  IMAD.MOV.U32 R20, RZ, RZ, R12 ;  /* 0x000000ffff147224 */ /* 0x000fe400078e000c */
.L_x_27813:
[----:B------:R-:W-:Y:S05]  /*28f00*/  BSYNC B1 ;  /* 0x0000000000017941 */ /* 0x000fea0003800000 */
.L_x_27811:
[----:B------:R-:W-:Y:S02]  /*28f10*/  IMAD.MOV.U32 R8, RZ, RZ, R0 ;  /* 0x000000ffff087224 */ /* 0x000fe400078e0000 */
[----:B------:R-:W-:Y:S02]  /*28f20*/  IMAD.MOV.U32 R9, RZ, RZ, 0x0 ;  /* 0x00000000ff097424 */ /* 0x000fe400078e00ff */
[----:B------:R-:W-:Y:S02]  /*28f30*/  IMAD.MOV.U32 R2, RZ, RZ, R20 ;  /* 0x000000ffff027224 */ /* 0x000fe400078e0014 */
[----:B------:R-:W-:Y:S01]  /*28f40*/  IMAD.MOV.U32 R3, RZ, RZ, R21 ;  /* 0x000000ffff037224 */ /* 0x000fe200078e0015 */
[----:B------:R-:W-:Y:S06]  /*28f50*/  RET.REL.NODEC R8 `(_ZN2at6native18elementwise_kernelILi128ELi4EZNS0_15gpu_kernel_implIZZZNS0_50_GLOBAL__N__2680c7bb_12_PowKernel_cu_b2145a98_318424pow_tensor_scalar_kernelERNS_18TensorIteratorBaseERKN3c106ScalarEENKUlvE_clEvENKUlvE_clEvEUlNS6_7complexIdEEE0_EEvS5_RKT_EUliE_EEviT1_) ;  /* 0xfffd70a008007950 */ /* 0x000fec0003c3ffff */
        .type           $_ZN2at6native18elementwise_kernelILi128ELi4EZNS0_15gpu_kernel_implIZZZNS0_50_GLOBAL__N__2680c7bb_12_PowKernel_cu_b2145a98_318424pow_tensor_scalar_kernelERNS_18TensorIteratorBaseERKN3c106ScalarEENKUlvE_clEvENKUlvE_clEvEUlNS6_7complexIdEEE0_EEvS5_RKT_EUliE_EEviT1_$__internal_trig_reduction_slowpathd,@function
        .size           $_ZN2at6native18elementwise_kernelILi128ELi4EZNS0_15gpu_kernel_implIZZZNS0_50_GLOBAL__N__2680c7bb_12_PowKernel_cu_b2145a98_318424pow_tensor_scalar_kernelERNS_18TensorIteratorBaseERKN3c106ScalarEENKUlvE_clEvENKUlvE_clEvEUlNS6_7complexIdEEE0_EEvS5_RKT_EUliE_EEviT1_$__internal_trig_reduction_slowpathd,(.L_x_61550 - $_ZN2at6native18elementwise_kernelILi128ELi4EZNS0_15gpu_kernel_implIZZZNS0_50_GLOBAL__N__2680c7bb_12_PowKernel_cu_b2145a98_318424pow_tensor_scalar_kernelERNS_18TensorIteratorBaseERKN3c106ScalarEENKUlvE_clEvENKUlvE_clEvEUlNS6_7complexIdEEE0_EEvS5_RKT_EUliE_EEviT1_$__internal_trig_reduction_slowpathd)
$_ZN2at6native18elementwise_kernelILi128ELi4EZNS0_15gpu_kernel_implIZZZNS0_50_GLOBAL__N__2680c7bb_12_PowKernel_cu_b2145a98_318424pow_tensor_scalar_kernelERNS_18TensorIteratorBaseERKN3c106ScalarEENKUlvE_clEvENKUlvE_clEvEUlNS6_7complexIdEEE0_EEvS5_RKT_EUliE_EEviT1_$__internal_trig_reduction_slowpathd:
[----:B------:R-:W-:Y:S01]  /*28f60*/  SHF.R.U32.HI R4, RZ, 0x14, R24 ;  /* 0x00000014ff047819 */ /* 0x000fe20000011618 */
[----:B------:R-:W-:-:S02]  /*28f70*/  IMAD.MOV.U32 R7, RZ, RZ, R0 ;  /* 0x000000ffff077224 */ /* 0x000fc400078e0000 */
[----:B------:R-:W-:Y:S01]  /*28f80*/  IMAD.MOV.U32 R6, RZ, RZ, R24 ;  /* 0x000000ffff067224 */ /* 0x000fe200078e0018 */
[----:B------:R-:W-:Y:S01]  /*28f90*/  LOP3.LUT R2, R4, 0x7ff, RZ, 0xc0, !PT ;  /* 0x000007ff04027812 */ /* 0x000fe200078ec0ff */
[----:B------:R-:W-:-:S03]  /*28fa0*/  IMAD.MOV.U32 R3, RZ, RZ, RZ ;  /* 0x000000ffff037224 */ /* 0x000fc600078e00ff */
[----:B------:R-:W-:-:S13]  /*28fb0*/  ISETP.NE.AND P0, PT, R2, 0x7ff, PT ;  /* 0x000007ff0200780c */ /* 0x000fda0003f05270 */
[----:B------:R-:W-:Y:S05]  /*28fc0*/  @!P0 BRA `(.L_x_27816) ;  /* 0x000008f000008947 */ /* 0x000fea0003800000 */
[----:B------:R-:W-:Y:S01]  /*28fd0*/  IADD3 R0, R2, -0x400, RZ ;  /* 0xfffffc0002007810 */ /* 0x000fe20007ffe0ff */
[----:B------:R-:W-:Y:S03]  /*28fe0*/  BSSY B0, `(.L_x_27817) ;  /* 0x0000033000007945 */ /* 0x000fe60003800000 */
[----:B------:R-:W-:-:S04]  /*28ff0*/  SHF.R.U32.HI R0, RZ, 0x6, R0 ;  /* 0x00000006ff007819 */ /* 0x000fc80000011600 */
[C---:B------:R-:W-:Y:S02]  /*29000*/  IADD3 R2, -R0.reuse, 0x10, RZ ;  /* 0x0000001000027810 */ /* 0x040fe40007ffe1ff */
[----:B------:R-:W-:Y:S02]  /*29010*/  IADD3 R3, -R0, 0x13, RZ ;  /* 0x0000001300037810 */ /* 0x000fe40007ffe1ff */
[----:B------:R-:W-:Y:S02]  /*29020*/  ISETP.GT.AND P0, PT, R2, 0xe, PT ;  /* 0x0000000e0200780c */ /* 0x000fe40003f04270 */
[----:B------:R-:W-:Y:S01]  /*29030*/  IADD3 R11, -R0, 0xf, RZ ;  /* 0x0000000f000b7810 */ /* 0x000fe20007ffe1ff */
[----:B------:R-:W-:Y:S01]  /*29040*/  IMAD.MOV.U32 R0, RZ, RZ, R1 ;  /* 0x000000ffff007224 */ /* 0x000fe200078e0001 */
[----:B------:R-:W-:Y:S02]  /*29050*/  SEL R25, R3, 0x12, !P0 ;  /* 0x0000001203197807 */ /* 0x000fe40004000000 */
[----:B------:R-:W-:-:S02]  /*29060*/  IADD3 R3, R4, -0x400, RZ ;  /* 0xfffffc0004037810 */ /* 0x000fc40007ffe0ff */
[----:B------:R-:W-:Y:S01]  /*29070*/  ISETP.GT.AND P1, PT, R2, R25, PT ;  /* 0x000000190200720c */ /* 0x000fe20003f24270 */
[----:B------:R-:W-:Y:S01]  /*29080*/  CS2R R4, SRZ ;  /* 0x0000000000047805 */ /* 0x000fe2000001ff00 */
[----:B------:R-:W-:Y:S01]  /*29090*/  LOP3.LUT P0, R28, R3, 0x3f, RZ, 0xc0, !PT ;  /* 0x0000003f031c7812 */ /* 0x000fe2000780c0ff */
[----:B------:R-:W-:-:S10]  /*290a0*/  IMAD.MOV.U32 R3, RZ, RZ, R11 ;  /* 0x000000ffff037224 */ /* 0x000fd400078e000b */
[----:B------:R-:W-:Y:S05]  /*290b0*/  @P1 BRA `(.L_x_27818) ;  /* 0x0000025000001947 */ /* 0x000fea0003800000 */
[----:B------:R-:W-:Y:S01]  /*290c0*/  IMAD.MOV.U32 R2, RZ, RZ, 0x8 ;  /* 0x00000008ff027424 */ /* 0x000fe200078e00ff */
[C---:B------:R-:W-:Y:S01]  /*290d0*/  SHF.L.U64.HI R6, R7.reuse, 0xb, R6 ;  /* 0x0000000b07067819 */ /* 0x040fe20000010206 */
[----:B------:R-:W-:Y:S01]  /*290e0*/  IMAD.SHL.U32 R26, R7, 0x800, RZ ;  /* 0x00000800071a7824 */ /* 0x000fe200078e00ff */
[----:B------:R-:W-:Y:S01]  /*290f0*/  CS2R R4, SRZ ;  /* 0x0000000000047805 */ /* 0x000fe2000001ff00 */
[----:B------:R-:W-:Y:S01]  /*29100*/  IMAD.WIDE R2, R11, R2, c[0x4][0x1b0] ;  /* 0x01006c000b027625 */ /* 0x000fe200078e0202 */
[----:B------:R-:W-:-:S03]  /*29110*/  LOP3.LUT R27, R6, 0x80000000, RZ, 0xfc, !PT ;  /* 0x80000000061b7812 */ /* 0x000fc600078efcff */
[----:B------:R-:W-:Y:S02]  /*29120*/  IMAD.MOV.U32 R8, RZ, RZ, R2 ;  /* 0x000000ffff087224 */ /* 0x000fe400078e0002 */
[----:B------:R-:W-:Y:S02]  /*29130*/  IMAD.MOV.U32 R10, RZ, RZ, R3 ;  /* 0x000000ffff0a7224 */ /* 0x000fe400078e0003 */
[----:B------:R-:W-:Y:S02]  /*29140*/  IMAD.MOV.U32 R2, RZ, RZ, R1 ;  /* 0x000000ffff027224 */ /* 0x000fe400078e0001 */
[----:B------:R-:W-:Y:S02]  /*29150*/  IMAD.MOV.U32 R3, RZ, RZ, R11 ;  /* 0x000000ffff037224 */ /* 0x000fe400078e000b */
.L_x_27819:
[----:B------:R-:W-:Y:S01]  /*29160*/  IMAD.MOV.U32 R6, RZ, RZ, R8 ;  /* 0x000000ffff067224 */ /* 0x000fe200078e0008 */
[----:B------:R-:W-:Y:S01]  /*29170*/  ULDC.64 UR4, c[0x0][0x118] ;  /* 0x0000460000047ab9 */ /* 0x000fe20000000a00 */
[----:B------:R-:W-:-:S06]  /*29180*/  IMAD.MOV.U32 R7, RZ, RZ, R10 ;  /* 0x000000ffff077224 */ /* 0x000fcc00078e000a */
[----:B------:R-:W2:Y:S01]  /*29190*/  LDG.E.64.CONSTANT R6, [R6.64] ;  /* 0x0000000406067981 */ /* 0x000ea2000c1e9b00 */
[----:B------:R-:W-:Y:S01]  /*291a0*/  IADD3 R3, R3, 0x1, RZ ;  /* 0x0000000103037810 */ /* 0x000fe20007ffe0ff */
[----:B--2---:R-:W-:-:S04]  /*291b0*/  IMAD.WIDE.U32 R4, P1, R6, R26, R4 ;  /* 0x0000001a06047225 */ /* 0x004fc80007820004 */
[CC--:B------:R-:W-:Y:S02]  /*291c0*/  IMAD R29, R6.reuse, R27.reuse, RZ ;  /* 0x0000001b061d7224 */ /* 0x0c0fe400078e02ff */
[----:B------:R-:W-:Y:S02]  /*291d0*/  IMAD R30, R7, R26, RZ ;  /* 0x0000001a071e7224 */ /* 0x000fe400078e02ff */
[----:B------:R-:W-:Y:S01]  /*291e0*/  IMAD.HI.U32 R6, R6, R27, RZ ;  /* 0x0000001b06067227 */ /* 0x000fe200078e00ff */
[----:B------:R-:W-:-:S03]  /*291f0*/  IADD3 R5, P3, R29, R5, RZ ;  /* 0x000000051d057210 */ /* 0x000fc60007f7e0ff */
[----:B------:R-:W-:Y:S01]  /*29200*/  IMAD.HI.U32 R29, R7, R26, RZ ;  /* 0x0000001a071d7227 */ /* 0x000fe200078e00ff */
[----:B------:R-:W-:-:S03]  /*29210*/  IADD3 R5, P4, R30, R5, RZ ;  /* 0x000000051e057210 */ /* 0x000fc60007f9e0ff */
[----:B------:R-:W-:Y:S02]  /*29220*/  IMAD.X R6, RZ, RZ, R6, P1 ;  /* 0x000000ffff067224 */ /* 0x000fe400008e0606 */
[----:B------:R0:W-:Y:S03]  /*29230*/  STL.64 [R2], R4 ;  /* 0x0000000402007387 */ /* 0x0001e60000100a00 */
[----:B------:R-:W-:Y:S02]  /*29240*/  IADD3.X R6, P1, R29, R6, RZ, P3, !PT ;  /* 0x000000061d067210 */ /* 0x000fe40001f3e4ff */
[----:B------:R-:W-:Y:S01]  /*29250*/  ISETP.GE.AND P3, PT, R3, R25, PT ;  /* 0x000000190300720c */ /* 0x000fe20003f66270 */
[----:B0-----:R-:W-:Y:S01]  /*29260*/  IMAD.HI.U32 R4, R7, R27, RZ ;  /* 0x0000001b07047227 */ /* 0x001fe200078e00ff */
[----:B------:R-:W-:-:S03]  /*29270*/  IADD3 R2, R2, 0x8, RZ ;  /* 0x0000000802027810 */ /* 0x000fc60007ffe0ff */
[----:B------:R-:W-:Y:S02]  /*29280*/  IMAD R7, R7, R27, RZ ;  /* 0x0000001b07077224 */ /* 0x000fe400078e02ff */
[----:B------:R-:W-:Y:S01]  /*29290*/  IMAD.X R4, RZ, RZ, R4, P1 ;  /* 0x000000ffff047224 */ /* 0x000fe200008e0604 */
[----:B------:R-:W-:Y:S02]  /*292a0*/  IADD3 R8, P1, R8, 0x8, RZ ;  /* 0x0000000808087810 */ /* 0x000fe40007f3e0ff */
[----:B------:R-:W-:-:S03]  /*292b0*/  IADD3.X R6, P4, R7, R6, RZ, P4, !PT ;  /* 0x0000000607067210 */ /* 0x000fc6000279e4ff */
[----:B------:R-:W-:Y:S02]  /*292c0*/  IMAD.X R10, RZ, RZ, R10, P1 ;  /* 0x000000ffff0a7224 */ /* 0x000fe400008e060a */
[----:B------:R-:W-:-:S04]  /*292d0*/  IMAD.X R4, RZ, RZ, R4, P4 ;  /* 0x000000ffff047224 */ /* 0x000fc800020e0604 */
[----:B------:R-:W-:Y:S02]  /*292e0*/  IMAD.MOV.U32 R5, RZ, RZ, R4 ;  /* 0x000000ffff057224 */ /* 0x000fe400078e0004 */
[----:B------:R-:W-:Y:S01]  /*292f0*/  IMAD.MOV.U32 R4, RZ, RZ, R6 ;  /* 0x000000ffff047224 */ /* 0x000fe200078e0006 */
[----:B------:R-:W-:Y:S05]  /*29300*/  @!P3 BRA `(.L_x_27819) ;  /* 0xfffffe500000b947 */ /* 0x000fea000383ffff */
.L_x_27818:
[----:B------:R-:W-:Y:S05]  /*29310*/  BSYNC B0 ;  /* 0x0000000000007941 */ /* 0x000fea0003800000 */
.L_x_27817:
[----:B------:R-:W-:-:S04]  /*29320*/  IMAD.IADD R2, R3, 0x1, -R11 ;  /* 0x0000000103027824 */ /* 0x000fc800078e0a0b */
[----:B------:R-:W-:-:S05]  /*29330*/  IMAD R2, R2, 0x8, R0 ;  /* 0x0000000802027824 */ /* 0x000fca00078e0200 */
[----:B------:R0:W-:Y:S04]  /*29340*/  STL.64 [R2], R4 ;  /* 0x0000000402007387 */ /* 0x0001e80000100a00 */
[----:B------:R-:W2:Y:S04]  /*29350*/  LDL.64 R10, [R1+0x10] ;  /* 0x00001000010a7983 */ /* 0x000ea80000100a00 */
[----:B0-----:R-:W3:Y:S04]  /*29360*/  @P0 LDL.64 R4, [R1+0x8] ;  /* 0x0000080001040983 */ /* 0x001ee80000100a00 */
[----:B------:R-:W4:Y:S01]  /*29370*/  LDL.64 R2, [R1+0x18] ;  /* 0x0000180001027983 */ /* 0x000f220000100a00 */
[----:B------:R-:W-:Y:S01]  /*29380*/  @P0 IADD3 R0, -R28, 0x40, RZ ;  /* 0x000000401c000810 */ /* 0x000fe20007ffe1ff */
[----:B------:R-:W-:Y:S01]  /*29390*/  UMOV UR4, URZ ;  /* 0x0000003f00047c82 */ /* 0x000fe20008000000 */
[----:B--2---:R-:W-:-:S02]  /*293a0*/  @P0 SHF.L.U32 R6, R10, R28, RZ ;  /* 0x0000001c0a060219 */ /* 0x004fc400000006ff */
[C-C-:B------:R-:W-:Y:S02]  /*293b0*/  @P0 SHF.R.U64 R8, R10.reuse, R0, R11.reuse ;  /* 0x000000000a080219 */ /* 0x140fe4000000120b */
[----:B------:R-:W-:Y:S02]  /*293c0*/  @P0 SHF.L.U64.HI R7, R10, R28, R11 ;  /* 0x0000001c0a070219 */ /* 0x000fe4000001020b */
[-CC-:B---3--:R-:W-:Y:S02]  /*293d0*/  @P0 SHF.R.U64 R4, R4, R0.reuse, R5.reuse ;  /* 0x0000000004040219 */ /* 0x188fe40000001205 */
[----:B------:R-:W-:Y:S02]  /*293e0*/  @P0 SHF.R.U32.HI R5, RZ, R0, R5 ;  /* 0x00000000ff050219 */ /* 0x000fe40000011605 */
[----:B------:R-:W-:Y:S02]  /*293f0*/  @P0 LOP3.LUT R10, R4, R6, RZ, 0xfc, !PT ;  /* 0x00000006040a0212 */ /* 0x000fe400078efcff */
[----:B----4-:R-:W-:-:S02]  /*29400*/  @P0 SHF.L.U32 R4, R2, R28, RZ ;  /* 0x0000001c02040219 */ /* 0x010fc400000006ff */
[----:B------:R-:W-:Y:S02]  /*29410*/  @P0 SHF.L.U64.HI R6, R2, R28, R3 ;  /* 0x0000001c02060219 */ /* 0x000fe40000010203 */
[----:B------:R-:W-:Y:S02]  /*29420*/  @P0 SHF.R.U32.HI R0, RZ, R0, R11 ;  /* 0x00000000ff000219 */ /* 0x000fe4000001160b */
[----:B------:R-:W-:Y:S02]  /*29430*/  @P0 LOP3.LUT R2, R4, R8, RZ, 0xfc, !PT ;  /* 0x0000000804020212 */ /* 0x000fe400078efcff */
[----:B------:R-:W-:Y:S01]  /*29440*/  @P0 LOP3.LUT R11, R5, R7, RZ, 0xfc, !PT ;  /* 0x00000007050b0212 */ /* 0x000fe200078efcff */
[----:B------:R-:W-:Y:S01]  /*29450*/  IMAD.SHL.U32 R5, R10, 0x4, RZ ;  /* 0x000000040a057824 */ /* 0x000fe200078e00ff */
[----:B------:R-:W-:Y:S01]  /*29460*/  @P0 LOP3.LUT R3, R6, R0, RZ, 0xfc, !PT ;  /* 0x0000000006030212 */ /* 0x000fe200078efcff */
[----:B------:R-:W-:Y:S01]  /*29470*/  IMAD.SHL.U32 R8, R2, 0x4, RZ ;  /* 0x0000000402087824 */ /* 0x000fe200078e00ff */
[----:B------:R-:W-:-:S02]  /*29480*/  SHF.L.U64.HI R7, R10, 0x2, R11 ;  /* 0x000000020a077819 */ /* 0x000fc4000001020b */
[----:B------:R-:W-:Y:S02]  /*29490*/  SHF.R.U32.HI R11, RZ, 0x1e, R11 ;  /* 0x0000001eff0b7819 */ /* 0x000fe4000001160b */
[----:B------:R-:W-:Y:S02]  /*294a0*/  IADD3 RZ, P0, RZ, -R5, RZ ;  /* 0x80000005ffff7210 */ /* 0x000fe40007f1e0ff */
[----:B------:R-:W-:Y:S02]  /*294b0*/  LOP3.LUT R0, RZ, R7, RZ, 0x33, !PT ;  /* 0x00000007ff007212 */ /* 0x000fe400078e33ff */
[----:B------:R-:W-:Y:S02]  /*294c0*/  LOP3.LUT R8, R11, R8, RZ, 0xfc, !PT ;  /* 0x000000080b087212 */ /* 0x000fe400078efcff */
[----:B------:R-:W-:Y:S02]  /*294d0*/  SHF.L.U64.HI R10, R2, 0x2, R3 ;  /* 0x00000002020a7819 */ /* 0x000fe40000010203 */
[----:B------:R-:W-:-:S02]  /*294e0*/  IADD3.X R0, P0, RZ, R0, RZ, P0, !PT ;  /* 0x00000000ff007210 */ /* 0x000fc4000071e4ff */
[----:B------:R-:W-:Y:S02]  /*294f0*/  LOP3.LUT R2, RZ, R8, RZ, 0x33, !PT ;  /* 0x00000008ff027212 */ /* 0x000fe400078e33ff */
[----:B------:R-:W-:Y:S02]  /*29500*/  LOP3.LUT R4, RZ, R10, RZ, 0x33, !PT ;  /* 0x0000000aff047212 */ /* 0x000fe400078e33ff */
[----:B------:R-:W-:Y:S02]  /*29510*/  IADD3.X R2, P1, RZ, R2, RZ, P0, !PT ;  /* 0x00000002ff027210 */ /* 0x000fe4000073e4ff */
[----:B------:R-:W-:-:S03]  /*29520*/  SHF.R.U32.HI R11, RZ, 0x1d, R3 ;  /* 0x0000001dff0b7819 */ /* 0x000fc60000011603 */
[----:B------:R-:W-:Y:S01]  /*29530*/  IMAD.X R4, RZ, RZ, R4, P1 ;  /* 0x000000ffff047224 */ /* 0x000fe200008e0604 */
[----:B------:R-:W-:-:S04]  /*29540*/  LOP3.LUT P0, RZ, R11, 0x1, RZ, 0xc0, !PT ;  /* 0x000000010bff7812 */ /* 0x000fc8000780c0ff */
[----:B------:R-:W-:Y:S02]  /*29550*/  SEL R10, R10, R4, !P0 ;  /* 0x000000040a0a7207 */ /* 0x000fe40004000000 */
[----:B------:R-:W-:Y:S02]  /*29560*/  SEL R8, R8, R2, !P0 ;  /* 0x0000000208087207 */ /* 0x000fe40004000000 */
[----:B------:R-:W-:Y:S02]  /*29570*/  ISETP.NE.U32.AND P1, PT, R10, RZ, PT ;  /* 0x000000ff0a00720c */ /* 0x000fe40003f25070 */
[----:B------:R-:W-:Y:S02]  /*29580*/  SEL R7, R7, R0, !P0 ;  /* 0x0000000007077207 */ /* 0x000fe40004000000 */
[----:B------:R-:W-:Y:S01]  /*29590*/  SEL R2, R8, R10, !P1 ;  /* 0x0000000a08027207 */ /* 0x000fe20004800000 */
[----:B------:R-:W-:-:S05]  /*295a0*/  @P0 IMAD.MOV R5, RZ, RZ, -R5 ;  /* 0x000000ffff050224 */ /* 0x000fca00078e0a05 */
[----:B------:R-:W0:Y:S02]  /*295b0*/  FLO.U32 R2, R2 ;  /* 0x0000000200027300 */ /* 0x000e2400000e0000 */
[C---:B0-----:R-:W-:Y:S02]  /*295c0*/  IADD3 R4, -R2.reuse, 0x1f, RZ ;  /* 0x0000001f02047810 */ /* 0x041fe40007ffe1ff */
[----:B------:R-:W-:-:S03]  /*295d0*/  IADD3 R6, -R2, 0x3f, RZ ;  /* 0x0000003f02067810 */ /* 0x000fc60007ffe1ff */
[----:B------:R-:W-:-:S05]  /*295e0*/  @P1 IMAD.MOV R6, RZ, RZ, R4 ;  /* 0x000000ffff061224 */ /* 0x000fca00078e0204 */
[C---:B------:R-:W-:Y:S02]  /*295f0*/  ISETP.NE.U32.AND P1, PT, R6.reuse, RZ, PT ;  /* 0x000000ff0600720c */ /* 0x040fe40003f25070 */
[----:B------:R-:W-:Y:S02]  /*29600*/  IADD3 R2, -R6, 0x40, RZ ;  /* 0x0000004006027810 */ /* 0x000fe40007ffe1ff */
[----:B------:R-:W-:Y:S02]  /*29610*/  ISETP.NE.AND.EX P1, PT, RZ, RZ, PT, P1 ;  /* 0x000000ffff00720c */ /* 0x000fe40003f25310 */
[C---:B------:R-:W-:Y:S02]  /*29620*/  SHF.L.U32 R4, R8.reuse, R6, RZ ;  /* 0x0000000608047219 */ /* 0x040fe400000006ff */
[----:B------:R-:W-:Y:S02]  /*29630*/  SHF.R.U64 R0, R5, R2, R7 ;  /* 0x0000000205007219 */ /* 0x000fe40000001207 */
[----:B------:R-:W-:-:S07]  /*29640*/  SHF.L.U64.HI R5, R8, R6, R10 ;  /* 0x0000000608057219 */ /* 0x000fce000001020a */
[----:B------:R-:W-:Y:S02]  /*29650*/  @P1 LOP3.LUT R8, R0, R4, RZ, 0xfc, !PT ;  /* 0x0000000400081212 */ /* 0x000fe400078efcff */
[----:B------:R-:W-:-:S03]  /*29660*/  SHF.R.U32.HI R0, RZ, R2, R7 ;  /* 0x00000002ff007219 */ /* 0x000fc60000011607 */
[----:B------:R-:W-:Y:S01]  /*29670*/  IMAD.WIDE.U32 R26, R8, 0x2168c235, RZ ;  /* 0x2168c235081a7825 */ /* 0x000fe200078e00ff */
[----:B------:R-:W-:-:S03]  /*29680*/  @P1 LOP3.LUT R10, R0, R5, RZ, 0xfc, !PT ;  /* 0x00000005000a1212 */ /* 0x000fc600078efcff */
[----:B------:R-:W-:Y:S01]  /*29690*/  IMAD.MOV.U32 R4, RZ, RZ, R27 ;  /* 0x000000ffff047224 */ /* 0x000fe200078e001b */
[----:B------:R-:W-:Y:S01]  /*296a0*/  IADD3 RZ, P1, R26, R26, RZ ;  /* 0x0000001a1aff7210 */ /* 0x000fe20007f3e0ff */
[----:B------:R-:W-:Y:S02]  /*296b0*/  IMAD.MOV.U32 R5, RZ, RZ, RZ ;  /* 0x000000ffff057224 */ /* 0x000fe400078e00ff */
[----:B------:R-:W-:-:S04]  /*296c0*/  IMAD.HI.U32 R0, R10, -0x36f0255e, RZ ;  /* 0xc90fdaa20a007827 */ /* 0x000fc800078e00ff */
[----:B------:R-:W-:-:S04]  /*296d0*/  IMAD.WIDE.U32 R4, R8, -0x36f0255e, R4 ;  /* 0xc90fdaa208047825 */ /* 0x000fc800078e0004 */
[C---:B------:R-:W-:Y:S02]  /*296e0*/  IMAD R2, R10.reuse, -0x36f0255e, RZ ;  /* 0xc90fdaa20a027824 */ /* 0x040fe400078e02ff */
[----:B------:R-:W-:-:S04]  /*296f0*/  IMAD.WIDE.U32 R4, P3, R10, 0x2168c235, R4 ;  /* 0x2168c2350a047825 */ /* 0x000fc80007860004 */
[----:B------:R-:W-:Y:S01]  /*29700*/  IMAD.X R0, RZ, RZ, R0, P3 ;  /* 0x000000ffff007224 */ /* 0x000fe200018e0600 */
[----:B------:R-:W-:Y:S02]  /*29710*/  IADD3 R2, P3, R2, R5, RZ ;  /* 0x0000000502027210 */ /* 0x000fe40007f7e0ff */
[----:B------:R-:W-:-:S03]  /*29720*/  IADD3.X RZ, P1, R4, R4, RZ, P1, !PT ;  /* 0x0000000404ff7210 */ /* 0x000fc60000f3e4ff */
[----:B------:R-:W-:Y:S01]  /*29730*/  IMAD.X R0, RZ, RZ, R0, P3 ;  /* 0x000000ffff007224 */ /* 0x000fe200018e0600 */
[C---:B------:R-:W-:Y:S02]  /*29740*/  ISETP.GT.U32.AND P3, PT, R2.reuse, RZ, PT ;  /* 0x000000ff0200720c */ /* 0x040fe40003f64070 */
[----:B------:R-:W-:Y:S02]  /*29750*/  IADD3.X R4, P1, R2, R2, RZ, P1, !PT ;  /* 0x0000000202047210 */ /* 0x000fe40000f3e4ff */
[----:B------:R-:W-:-:S03]  /*29760*/  ISETP.GT.AND.EX P3, PT, R0, RZ, PT, P3 ;  /* 0x000000ff0000720c */ /* 0x000fc60003f64330 */
[----:B------:R-:W-:Y:S01]  /*29770*/  IMAD.X R5, R0, 0x1, R0, P1 ;  /* 0x0000000100057824 */ /* 0x000fe200008e0600 */
[----:B------:R-:W-:-:S04]  /*29780*/  SEL R4, R4, R2, P3 ;  /* 0x0000000204047207 */ /* 0x000fc80001800000 */
[----:B------:R-:W-:Y:S02]  /*29790*/  SEL R5, R5, R0, P3 ;  /* 0x0000000005057207 */ /* 0x000fe40001800000 */
[----:B------:R-:W-:Y:S02]  /*297a0*/  IADD3 R4, P1, R4, 0x1, RZ ;  /* 0x0000000104047810 */ /* 0x000fe40007f3e0ff */
[----:B------:R-:W-:-:S03]  /*297b0*/  SEL R0, RZ, 0x1, !P3 ;  /* 0x00000001ff007807 */ /* 0x000fc60005800000 */
[----:B------:R-:W-:Y:S02]  /*297c0*/  IMAD.X R5, RZ, RZ, R5, P1 ;  /* 0x000000ffff057224 */ /* 0x000fe400008e0605 */
[----:B------:R-:W-:Y:S01]  /*297d0*/  IMAD.IADD R6, R0, 0x1, R6 ;  /* 0x0000000100067824 */ /* 0x000fe200078e0206 */
[----:B------:R-:W-:Y:S02]  /*297e0*/  LOP3.LUT R0, R11, 0x1, RZ, 0xc0, !PT ;  /* 0x000000010b007812 */ /* 0x000fe400078ec0ff */
[----:B------:R-:W-:Y:S01]  /*297f0*/  SHF.R.U64 R4, R4, 0xa, R5 ;  /* 0x0000000a04047819 */ /* 0x000fe20000001205 */
[----:B------:R-:W-:Y:S01]  /*29800*/  IMAD.SHL.U32 R6, R6, 0x100000, RZ ;  /* 0x0010000006067824 */ /* 0x000fe200078e00ff */
[----:B------:R-:W-:Y:S02]  /*29810*/  LEA.HI R3, R3, R0, RZ, 0x2 ;  /* 0x0000000003037211 */ /* 0x000fe400078f10ff */
[----:B------:R-:W-:-:S04]  /*29820*/  IADD3 R4, P1, R4, 0x1, RZ ;  /* 0x0000000104047810 */ /* 0x000fc80007f3e0ff */
[----:B------:R-:W-:Y:S02]  /*29830*/  LEA.HI.X R5, R5, RZ, RZ, 0x16, P1 ;  /* 0x000000ff05057211 */ /* 0x000fe400008fb4ff */
[----:B------:R-:W-:Y:S02]  /*29840*/  LOP3.LUT P1, R2, R24, 0x80000000, RZ, 0xc0, !PT ;  /* 0x8000000018027812 */ /* 0x000fe4000782c0ff */
[--C-:B------:R-:W-:Y:S02]  /*29850*/  SHF.R.U64 R4, R4, 0x1, R5.reuse ;  /* 0x0000000104047819 */ /* 0x100fe40000001205 */
[----:B------:R-:W-:Y:S02]  /*29860*/  SHF.R.U32.HI R5, RZ, 0x1, R5 ;  /* 0x00000001ff057819 */ /* 0x000fe40000011605 */
[----:B------:R-:W-:Y:S02]  /*29870*/  IADD3 R7, P3, P4, R4, -UR4, RZ ;  /* 0x8000000404077c10 */ /* 0x000fe4000fc7e0ff */
[----:B------:R-:W-:-:S02]  /*29880*/  @P0 LOP3.LUT R2, R2, 0x80000000, RZ, 0x3c, !PT ;  /* 0x8000000002020812 */ /* 0x000fc400078e3cff */
[----:B------:R-:W-:-:S03]  /*29890*/  IADD3.X R0, R5, 0x3fe00000, ~R6, P3, P4 ;  /* 0x3fe0000005007810 */ /* 0x000fc60001fe8c06 */
[----:B------:R-:W-:Y:S01]  /*298a0*/  @P1 IMAD.MOV R3, RZ, RZ, -R3 ;  /* 0x000000ffff031224 */ /* 0x000fe200078e0a03 */
[----:B------:R-:W-:Y:S02]  /*298b0*/  LOP3.LUT R6, R0, R2, RZ, 0xfc, !PT ;  /* 0x0000000200067212 */ /* 0x000fe400078efcff */
.L_x_27816:
[----:B------:R-:W-:Y:S02]  /*298c0*/  IMAD.MOV.U32 R4, RZ, RZ, R9 ;  /* 0x000000ffff047224 */ /* 0x000fe400078e0009 */
[----:B------:R-:W-:Y:S02]  /*298d0*/  IMAD.MOV.U32 R5, RZ, RZ, 0x0 ;  /* 0x00000000ff057424 */ /* 0x000fe400078e00ff */
[----:B------:R-:W-:Y:S02]  /*298e0*/  IMAD.MOV.U32 R0, RZ, RZ, R3 ;  /* 0x000000ffff007224 */ /* 0x000fe400078e0003 */
[----:B------:R-:W-:Y:S02]  /*298f0*/  IMAD.MOV.U32 R2, RZ, RZ, R7 ;  /* 0x000000ffff027224 */ /* 0x000fe400078e0007 */
[----:B------:R-:W-:Y:S01]  /*29900*/  IMAD.MOV.U32 R3, RZ, RZ, R6 ;  /* 0x000000ffff037224 */ /* 0x000fe200078e0006 */
[----:B------:R-:W-:Y:S06]  /*29910*/  RET.REL.NODEC R4 `(_ZN2at6native18elementwise_kernelILi128ELi4EZNS0_15gpu_kernel_implIZZZNS0_50_GLOBAL__N__2680c7bb_12_PowKernel_cu_b2145a98_318424pow_tensor_scalar_kernelERNS_18TensorIteratorBaseERKN3c106ScalarEENKUlvE_clEvENKUlvE_clEvEUlNS6_7complexIdEEE0_EEvS5_RKT_EUliE_EEviT1_) ;  /* 0xfffd66e004007950 */ /* 0x000fec0003c3ffff */
.L_x_27820:
        /* <DEDUP_REMOVED lines=14> */
.L_x_61550:


//--------------------- .text._ZN2at6native27unrolled_elementwise_kernelIZZZNS0_50_GLOBAL__N__2680c7bb_12_PowKernel_cu_b2145a98_318424pow_tensor_scalar_kernelERNS_18TensorIteratorBaseERKN3c106ScalarEENKUlvE_clEvENKUlvE_clEvEUlNS5_7complexIdEEE0_St5arrayIPcLm2EELi4E23TrivialOffsetCalculatorILi1EjESI_NS0_6memory12LoadWithCastILi1EEENSJ_13StoreWithCastILi1EEEEEviT_T0_T2_T3_T4_T5_ --------------------------
	.section	.text._ZN2at6native27unrolled_elementwise_kernelIZZZNS0_50_GLOBAL__N__2680c7bb_12_PowKernel_cu_b2145a98_318424pow_tensor_scalar_kernelERNS_18TensorIteratorBaseERKN3c106ScalarEENKUlvE_clEvENKUlvE_clEvEUlNS5_7complexIdEEE0_St5arrayIPcLm2EELi4E23TrivialOffsetCalculatorILi1EjESI_NS0_6memory12LoadWithCastILi1EEENSJ_13StoreWithCastILi1EEEEEviT_T0_T2_T3_T4_T5_,"ax",@progbits
	.sectioninfo	@"SHI_REGISTERS=61"
	.align	128
        .global         _ZN2at6native27unrolled_elementwise_kernelIZZZNS0_50_GLOBAL__N__2680c7bb_12_PowKernel_cu_b2145a98_318424pow_tensor_scalar_kernelERNS_18TensorIteratorBaseERKN3c106ScalarEENKUlvE_clEvENKUlvE_clEvEUlNS5_7complexIdEEE0_St5arrayIPcLm2EELi4E23TrivialOffsetCalculatorILi1EjESI_NS0_6memory12LoadWithCastILi1EEENSJ_13StoreWithCastILi1EEEEEviT_T0_T2_T3_T4_T5_
        .type           _ZN2at6native27unrolled_elementwise_kernelIZZZNS0_50_GLOBAL__N__2680c7bb_12_PowKernel_cu_b2145a98_318424pow_tensor_scalar_kernelERNS_18TensorIteratorBaseERKN3c106ScalarEENKUlvE_clEvENKUlvE_clEvEUlNS5_7complexIdEEE0_St5arrayIPcLm2EELi4E23TrivialOffsetCalculatorILi1EjESI_NS0_6memory12LoadWithCastILi1EEENSJ_13StoreWithCastILi1EEEEEviT_T0_T2_T3_T4_T5_,@function
        .size           _ZN2at6native27unrolled_elementwise_kernelIZZZNS0_50_GLOBAL__N__2680c7bb_12_PowKernel_cu_b2145a98_318424pow_tensor_scalar_kernelERNS_18TensorIteratorBaseERKN3c106ScalarEENKUlvE_clEvENKUlvE_clEvEUlNS5_7complexIdEEE0_St5arrayIPcLm2EELi4E23TrivialOffsetCalculatorILi1EjESI_NS0_6memory12LoadWithCastILi1EEENSJ_13StoreWithCastILi1EEEEEviT_T0_T2_T3_T4_T5_,(.L_x_61552 - _ZN2at6native27unrolled_elementwise_kernelIZZZNS0_50_GLOBAL__N__2680c7bb_12_PowKernel_cu_b2145a98_318424pow_tensor_scalar_kernelERNS_18TensorIteratorBaseERKN3c106ScalarEENKUlvE_clEvENKUlvE_clEvEUlNS5_7complexIdEEE0_St5arrayIPcLm2EELi4E23TrivialOffsetCalculatorILi1EjESI_NS0_6memory12LoadWithCastILi1EEENSJ_13StoreWithCastILi1EEEEEviT_T0_T2_T3_T4_T5_)
        .other          _ZN2at6native27unrolled_elementwise_kernelIZZZNS0_50_GLOBAL__N__2680c7bb_12_PowKernel_cu_b2145a98_318424pow_tensor_scalar_kernelERNS_18TensorIteratorBaseERKN3c106ScalarEENKUlvE_clEvENKUlvE_clEvEUlNS5_7complexIdEEE0_St5arrayIPcLm2EELi4E23TrivialOffsetCalculatorILi1EjESI_NS0_6memory12LoadWithCastILi1EEENSJ_13StoreWithCastILi1EEEEEviT_T0_T2_T3_T4_T5_,@"STO_CUDA_ENTRY STV_DEFAULT"
_ZN2at6native27unrolled_elementwise_kernelIZZZNS0_50_GLOBAL__N__2680c7bb_12_PowKernel_cu_b2145a98_318424pow_tensor_scalar_kernelERNS_18TensorIteratorBaseERKN3c106ScalarEENKUlvE_clEvENKUlvE_clEvEUlNS5_7complexIdEEE0_St5arrayIPcLm2EELi4E23TrivialOffsetCalculatorILi1EjESI_NS0_6memory12LoadWithCastILi1EEENSJ_13StoreWithCastILi1EEEEEviT_T0_T2_T3_T4_T5_:
.text._ZN2at6native27unrolled_elementwise_kernelIZZZNS0_50_GLOBAL__N__2680c7bb_12_PowKernel_cu_b2145a98_318424pow_tensor_scalar_kernelERNS_18TensorIteratorBaseERKN3c106ScalarEENKUlvE_clEvENKUlvE_clEvEUlNS5_7complexIdEEE0_St5arrayIPcLm2EELi4E23TrivialOffsetCalculatorILi1EjESI_NS0_6memory12LoadWithCastILi1EEENSJ_13StoreWithCastILi1EEEEEviT_T0_T2_T3_T4_T5_:
[----:B------:R-:W-:Y:S02]  /*0000*/  IMAD.MOV.U32 R1, RZ, RZ, c[0x0][0x28] ;  /* 0x00000a00ff017624 */ /* 0x000fe400078e00ff */
[----:B------:R-:W0:Y:S01]  /*0010*/  S2R R33, SR_CTAID.X ;  /* 0x0000000000217919 */ /* 0x000e220000002500 */
[----:B------:R-:W-:Y:S01]  /*0020*/  IMAD.MOV.U32 R58, RZ, RZ, -0x200 ;  /* 0xfffffe00ff3a7424 */ /* 0x000fe200078e00ff */
[----:B------:R-:W1:Y:S01]  /*0030*/  LDC.U8 R35, c[0x0][0x1a4] ;  /* 0x00006900ff237b82 */ /* 0x000e620000000000 */
[----:B------:R-:W-:Y:S01]  /*0040*/  ULDC.64 UR36, c[0x0][0x118] ;  /* 0x0000460000247ab9 */ /* 0x000fe20000000a00 */
[----:B------:R-:W2:Y:S01]  /*0050*/  S2R R34, SR_TID.X ;  /* 0x0000000000227919 */ /* 0x000ea20000002100 */
[----:B------:R-:W-:Y:S01]  /*0060*/  BSSY B6, `(.L_x_27821) ;  /* 0x0000117000067945 */ /* 0x000fe20003800000 */
[----:B------:R-:W-:Y:S01]  /*0070*/  IADD3 R1, R1, -0x28, RZ ;  /* 0xffffffd801017810 */ /* 0x000fe20007ffe0ff */
[----:B------:R-:W-:Y:S01]  /*0080*/  CS2R R30, SRZ ;  /* 0x00000000001e7805 */ /* 0x000fe2000001ff00 */
[----:B------:R-:W-:Y:S01]  /*0090*/  CS2R R26, SRZ ;  /* 0x00000000001a7805 */ /* 0x000fe2000001ff00 */
[----:B------:R-:W-:Y:S01]  /*00a0*/  CS2R R24, SRZ ;  /* 0x0000000000187805 */ /* 0x000fe2000001ff00 */
[----:B0-----:R-:W-:-:S05]  /*00b0*/  IMAD R58, R33, R58, c[0x0][0x160] ;  /* 0x00005800213a7624 */ /* 0x001fca00078e023a */
[----:B--2---:R-:W-:-:S04]  /*00c0*/  ISETP.GE.AND P0, PT, R34, R58, PT ;  /* 0x0000003a2200720c */ /* 0x004fc80003f06270 */
[----:B------:R-:W-:-:S09]  /*00d0*/  P2R R32, PR, RZ, 0x1 ;  /* 0x00000001ff207803 */ /* 0x000fd20000000000 */
        /* <DEDUP_REMOVED lines=21> */
.L_x_27826:
[----:B------:R-:W2:Y:S01]  /*0230*/  LDG.E.U8 R2, [R2.64] ;  /* 0x0000002402027981 */ /* 0x000ea2000c1e1100 */
[----:B------:R-:W-:Y:S01]  /*0240*/  CS2R R26, SRZ ;  /* 0x00000000001a7805 */ /* 0x000fe2000001ff00 */
[----:B--2---:R0:W1:Y:S01]  /*0250*/  I2F.F64.U16 R24, R2 ;  /* 0x0000000200187312 */ /* 0x0040620000101800 */
[----:B------:R-:W-:Y:S05]  /*0260*/  BRA `(.L_x_27828) ;  /* 0x00000f5000007947 */ /* 0x000fea0003800000 */
.L_x_27825:
        /* <DEDUP_REMOVED lines=10> */
.L_x_27830:
[----:B------:R-:W2:Y:S01]  /*0310*/  LDG.E R2, [R2.64] ;  /* 0x0000002402027981 */ /* 0x000ea2000c1e1900 */
[----:B------:R-:W-:Y:S01]  /*0320*/  CS2R R26, SRZ ;  /* 0x00000000001a7805 */ /* 0x000fe2000001ff00 */
[----:B--2---:R0:W1:Y:S01]  /*0330*/  I2F.F64 R24, R2 ;  /* 0x0000000200187312 */ /* 0x0040620000201c00 */
[----:B------:R-:W-:Y:S05]  /*0340*/  BRA `(.L_x_27828) ;  /* 0x00000e7000007947 */ /* 0x000fea0003800000 */
.L_x_27829:
[----:B------:R-:W2:Y:S01]  /*0350*/  LDG.E.U16 R2, [R2.64] ;  /* 0x0000002402027981 */ /* 0x000ea2000c1e1500 */
[----:B------:R-:W-:Y:S01]  /*0360*/  CS2R R26, SRZ ;  /* 0x00000000001a7805 */ /* 0x000fe2000001ff00 */
[----:B--2---:R0:W1:Y:S01]  /*0370*/  I2F.F64.S16 R24, R2 ;  /* 0x0000000200187312 */ /* 0x0040620000101c00 */
[----:B------:R-:W-:Y:S05]  /*0380*/  BRA `(.L_x_27828) ;  /* 0x00000e3000007947 */ /* 0x000fea0003800000 */
.L_x_27824:
        /* <DEDUP_REMOVED lines=11> */
.L_x_27832:
[----:B------:R-:W2:Y:S01]  /*0440*/  LDG.E.U16 R0, [R2.64] ;  /* 0x0000002402007981 */ /* 0x000ea2000c1e1500 */
[----:B------:R-:W-:Y:S01]  /*0450*/  CS2R R26, SRZ ;  /* 0x00000000001a7805 */ /* 0x000fe2000001ff00 */
[----:B--2---:R-:W-:-:S05]  /*0460*/  HADD2.F32 R0, -RZ, R0.H0_H0 ;  /* 0x20000000ff007230 */ /* 0x004fca0000004100 */
[----:B------:R-:W-:-:S04]  /*0470*/  FMUL.FTZ R0, R0, 1 ;  /* 0x3f80000000007820 */ /* 0x000fc80000410000 */
[----:B------:R0:W1:Y:S01]  /*0480*/  F2F.F64.F32 R24, R0 ;  /* 0x0000000000187310 */ /* 0x0000620000201800 */
[----:B------:R-:W-:Y:S05]  /*0490*/  BRA `(.L_x_27828) ;  /* 0x00000d2000007947 */ /* 0x000fea0003800000 */
.L_x_27831:
        /* <DEDUP_REMOVED lines=8> */
[----:B------:R-:W-:-:S04]  /*0520*/  FMUL.FTZ R24, R2, 1 ;  /* 0x3f80000002187820 */ /* 0x000fc80000410000 */
[----:B------:R-:W0:Y:S08]  /*0530*/  F2F.F64.F32 R26, R26 ;  /* 0x0000001a001a7310 */ /* 0x000e300000201800 */
[----:B------:R-:W1:Y:S01]  /*0540*/  F2F.F64.F32 R24, R24 ;  /* 0x0000001800187310 */ /* 0x000e620000201800 */
[----:B------:R-:W-:Y:S05]  /*0550*/  BRA `(.L_x_27828) ;  /* 0x00000c6000007947 */ /* 0x000fea0003800000 */
.L_x_27834:
        /* <DEDUP_REMOVED lines=8> */
.L_x_27833:
[----:B------:R0:W5:Y:S01]  /*05e0*/  LDG.E.64 R24, [R2.64] ;  /* 0x0000002402187981 */ /* 0x000162000c1e1b00 */
[----:B------:R-:W-:Y:S01]  /*05f0*/  CS2R R26, SRZ ;  /* 0x00000000001a7805 */ /* 0x000fe2000001ff00 */
[----:B------:R-:W-:Y:S05]  /*0600*/  BRA `(.L_x_27828) ;  /* 0x00000bb000007947 */ /* 0x000fea0003800000 */
.L_x_27823:
        /* <DEDUP_REMOVED lines=10> */
[----:B------:R-:W-:Y:S01]  /*06b0*/  IMAD.MOV.U32 R24, RZ, RZ, RZ ;  /* 0x000000ffff187224 */ /* 0x000fe200078e00ff */
[----:B--2---:R-:W-:-:S04]  /*06c0*/  ISETP.NE.AND P0, PT, R2, RZ, PT ;  /* 0x000000ff0200720c */ /* 0x004fc80003f05270 */
[----:B------:R-:W-:Y:S01]  /*06d0*/  FSEL R25, RZ, 1.875, !P0 ;  /* 0x3ff00000ff197808 */ /* 0x000fe20004000000 */
[----:B------:R-:W-:Y:S05]  /*06e0*/  BRA `(.L_x_27828) ;  /* 0x00000ad000007947 */ /* 0x000fea0003800000 */
.L_x_27837:
[----:B------:R0:W5:Y:S01]  /*06f0*/  LDG.E.128 R24, [R2.64] ;  /* 0x0000002402187981 */ /* 0x000162000c1e1d00 */
[----:B------:R-:W-:Y:S05]  /*0700*/  BRA `(.L_x_27828) ;  /* 0x00000ab000007947 */ /* 0x000fea0003800000 */
.L_x_27836:
        /* <DEDUP_REMOVED lines=29> */
.L_x_27839:
[----:B------:R-:W2:Y:S01]  /*08e0*/  LDG.E.U8 R2, [R2.64] ;  /* 0x0000002402027981 */ /* 0x000ea2000c1e1100 */
[----:B------:R-:W-:Y:S01]  /*08f0*/  CS2R R26, SRZ ;  /* 0x00000000001a7805 */ /* 0x000fe2000001ff00 */
        /* <DEDUP_REMOVED lines=14> */
.L_x_27838:
[----:B------:R-:W2:Y:S01]  /*09e0*/  LDG.E.U16 R0, [R2.64] ;  /* 0x0000002402007981 */ /* 0x000ea2000c1e1500 */
[----:B------:R-:W-:Y:S01]  /*09f0*/  CS2R R26, SRZ ;  /* 0x00000000001a7805 */ /* 0x000fe2000001ff00 */
[----:B--2---:R-:W-:-:S05]  /*0a00*/  PRMT R0, RZ, 0x5410, R0 ;  /* 0x00005410ff007816 */ /* 0x004fca0000000000 */
[----:B------:R-:W-:-:S04]  /*0a10*/  FMUL.FTZ R0, R0, 1 ;  /* 0x3f80000000007820 */ /* 0x000fc80000410000 */
[----:B------:R0:W1:Y:S01]  /*0a20*/  F2F.F64.F32 R24, R0 ;  /* 0x0000000000187310 */ /* 0x0000620000201800 */
[----:B------:R-:W-:Y:S05]  /*0a30*/  BRA `(.L_x_27828) ;  /* 0x0000078000007947 */ /* 0x000fea0003800000 */
.L_x_27835:
        /* <DEDUP_REMOVED lines=12> */
.L_x_27842:
        /* <DEDUP_REMOVED lines=21> */
.L_x_27846:
[----:B------:R-:W-:Y:S05]  /*0c50*/  BSYNC B1 ;  /* 0x0000000000017941 */ /* 0x000fea0003800000 */
.L_x_27845:
[----:B------:R-:W-:Y:S01]  /*0c60*/  LEA R3, R0, 0x3b800000, 0x17 ;  /* 0x3b80000000037811 */ /* 0x000fe200078eb8ff */
[----:B------:R-:W-:-:S05]  /*0c70*/  IMAD.SHL.U32 R0, R2, 0x100000, RZ ;  /* 0x0010000002007824 */ /* 0x000fca00078e00ff */
[----:B------:R-:W-:Y:S02]  /*0c80*/  LOP3.LUT R0, R3, R0, R4, 0xfe, !PT ;  /* 0x0000000003007212 */ /* 0x000fe400078efe04 */
.L_x_27844:
[----:B------:R-:W-:Y:S05]  /*0c90*/  BSYNC B0 ;  /* 0x0000000000007941 */ /* 0x000fea0003800000 */
.L_x_27843:
[----:B------:R-:W-:Y:S01]  /*0ca0*/  FMUL.FTZ R0, R0, 1 ;  /* 0x3f80000000007820 */ /* 0x000fe20000410000 */
[----:B------:R-:W-:-:S03]  /*0cb0*/  CS2R R26, SRZ ;  /* 0x00000000001a7805 */ /* 0x000fc6000001ff00 */
[----:B------:R0:W1:Y:S01]  /*0cc0*/  F2F.F64.F32 R24, R0 ;  /* 0x0000000000187310 */ /* 0x0000620000201800 */
[----:B------:R-:W-:Y:S05]  /*0cd0*/  BRA `(.L_x_27828) ;  /* 0x000004e000007947 */ /* 0x000fea0003800000 */
.L_x_27841:
        /* <DEDUP_REMOVED lines=21> */
.L_x_27850:
[----:B------:R-:W-:Y:S05]  /*0e30*/  BSYNC B1 ;  /* 0x0000000000017941 */ /* 0x000fea0003800000 */
.L_x_27849:
[----:B------:R-:W-:Y:S01]  /*0e40*/  LEA R3, R0, 0x37800000, 0x17 ;  /* 0x3780000000037811 */ /* 0x000fe200078eb8ff */
[----:B------:R-:W-:-:S05]  /*0e50*/  IMAD.SHL.U32 R0, R2, 0x200000, RZ ;  /* 0x0020000002007824 */ /* 0x000fca00078e00ff */
[----:B------:R-:W-:Y:S02]  /*0e60*/  LOP3.LUT R0, R3, R0, R4, 0xfe, !PT ;  /* 0x0000000003007212 */ /* 0x000fe400078efe04 */
.L_x_27848:
[----:B------:R-:W-:Y:S05]  /*0e70*/  BSYNC B0 ;  /* 0x0000000000007941 */ /* 0x000fea0003800000 */
.L_x_27847:
[----:B------:R-:W-:Y:S01]  /*0e80*/  FMUL.FTZ R0, R0, 1 ;  /* 0x3f80000000007820 */ /* 0x000fe20000410000 */
[----:B------:R-:W-:-:S03]  /*0e90*/  CS2R R26, SRZ ;  /* 0x00000000001a7805 */ /* 0x000fc6000001ff00 */
[----:B------:R0:W1:Y:S01]  /*0ea0*/  F2F.F64.F32 R24, R0 ;  /* 0x0000000000187310 */ /* 0x0000620000201800 */
[----:B------:R-:W-:Y:S05]  /*0eb0*/  BRA `(.L_x_27828) ;  /* 0x0000030000007947 */ /* 0x000fea0003800000 */
.L_x_27840:
        /* <DEDUP_REMOVED lines=14> */
.L_x_27854:
[----:B------:R-:W-:Y:S05]  /*0fa0*/  BSYNC B0 ;  /* 0x0000000000007941 */ /* 0x000fea0003800000 */
.L_x_27853:
[----:B------:R-:W-:Y:S01]  /*0fb0*/  FMUL.FTZ R0, R0, 1 ;  /* 0x3f80000000007820 */ /* 0x000fe20000410000 */
[----:B------:R-:W-:-:S03]  /*0fc0*/  CS2R R26, SRZ ;  /* 0x00000000001a7805 */ /* 0x000fc6000001ff00 */
[----:B------:R0:W1:Y:S01]  /*0fd0*/  F2F.F64.F32 R24, R0 ;  /* 0x0000000000187310 */ /* 0x0000620000201800 */
[----:B------:R-:W-:Y:S05]  /*0fe0*/  BRA `(.L_x_27828) ;  /* 0x000001d000007947 */ /* 0x000fea0003800000 */
.L_x_27827:
        /* <DEDUP_REMOVED lines=22> */
.L_x_27852:
[----:B------:R-:W2:Y:S01]  /*1150*/  LDG.E.64 R24, [R2.64] ;  /* 0x0000002402187981 */ /* 0x000ea2000c1e1b00 */
[----:B------:R-:W-:Y:S01]  /*1160*/  CS2R R26, SRZ ;  /* 0x00000000001a7805 */ /* 0x000fe2000001ff00 */
[----:B--2---:R-:W0:Y:S01]  /*1170*/  I2F.F64.U64 R24, R24 ;  /* 0x0000001800187312 */ /* 0x004e220000301800 */
[----:B------:R-:W-:Y:S05]  /*1180*/  BRA `(.L_x_27828) ;  /* 0x0000003000007947 */ /* 0x000fea0003800000 */
.L_x_27851:
[----:B------:R-:W2:Y:S01]  /*1190*/  LDG.E R2, [R2.64] ;  /* 0x0000002402027981 */ /* 0x000ea2000c1e1900 */
[----:B------:R-:W-:Y:S01]  /*11a0*/  CS2R R26, SRZ ;  /* 0x00000000001a7805 */ /* 0x000fe2000001ff00 */
[----:B--2---:R0:W1:Y:S06]  /*11b0*/  I2F.F64.U32 R24, R2 ;  /* 0x0000000200187312 */ /* 0x00406c0000201800 */
.L_x_27828:
[----:B------:R-:W-:-:S03]  /*11c0*/  IADD3 R34, R34, 0x80, RZ ;  /* 0x0000008022227810 */ /* 0x000fc60007ffe0ff */
.L_x_27822:
[----:B-1----:R-:W-:Y:S05]  /*11d0*/  BSYNC B6 ;  /* 0x0000000000067941 */ /* 0x002fea0003800000 */
.L_x_27821:
[----:B------:R-:W-:Y:S01]  /*11e0*/  ISETP.GE.AND P0, PT, R34, R58, PT ;  /* 0x0000003a2200720c */ /* 0x000fe20003f06270 */
[----:B------:R-:W-:Y:S01]  /*11f0*/  BSSY B6, `(.L_x_27855) ;  /* 0x0000111000067945 */ /* 0x000fe20003800000 */
[----:B------:R-:W-:-:S11]  /*1200*/  CS2R R28, SRZ ;  /* 0x00000000001c7805 */ /* 0x000fd6000001ff00 */
        /* <DEDUP_REMOVED lines=18> */
[----:B------:R-:W-:Y:S01]  /*1330*/  CS2R R30, SRZ ;  /* 0x00000000001e7805 */ /* 0x000fe2000001ff00 */
[----:B---3--:R0:W1:Y:S01]  /*1340*/  I2F.F64.S16 R28, R2 ;  /* 0x00000002001c7312 */ /* 0x0080620000101c00 */
[----:B------:R-:W-:Y:S05]  /*1350*/  BRA `(.L_x_27862) ;  /* 0x00000f9000007947 */ /* 0x000fea0003800000 */
.L_x_27860:
[----:B------:R-:W3:Y:S01]  /*1360*/  LDG.E.U8 R2, [R2.64] ;  /* 0x0000002402027981 */ /* 0x000ee2000c1e1100 */
[----:B------:R-:W-:Y:S01]  /*1370*/  CS2R R30, SRZ ;  /* 0x00000000001e7805 */ /* 0x000fe2000001ff00 */
[----:B---3--:R0:W1:Y:S01]  /*1380*/  I2F.F64.U16 R28, R2 ;  /* 0x00000002001c7312 */ /* 0x0080620000101800 */
[----:B------:R-:W-:Y:S05]  /*1390*/  BRA `(.L_x_27862) ;  /* 0x00000f5000007947 */ /* 0x000fea0003800000 */
.L_x_27859:
[----:B------:R-:W-:-:S13]  /*13a0*/  ISETP.NE.AND P0, PT, R0, 0x2, PT ;  /* 0x000000020000780c */ /* 0x000fda0003f05270 */
[----:B------:R-:W-:Y:S05]  /*13b0*/  @!P0 BRA `(.L_x_27863) ;  /* 0x000000c000008947 */ /* 0x000fea0003800000 */
[----:B------:R-:W-:-:S13]  /*13c0*/  ISETP.NE.AND P0, PT, R0, 0x3, PT ;  /* 0x000000030000780c */ /* 0x000fda0003f05270 */
[----:B------:R-:W-:Y:S05]  /*13d0*/  @!P0 BRA `(.L_x_27864) ;  /* 0x0000006000008947 */ /* 0x000fea0003800000 */
[----:B------:R-:W-:-:S13]  /*13e0*/  ISETP.NE.AND P0, PT, R0, 0x4, PT ;  /* 0x000000040000780c */ /* 0x000fda0003f05270 */
[----:B------:R-:W-:Y:S05]  /*13f0*/  @P0 BRA `(.L_x_27861) ;  /* 0x00000d2000000947 */ /* 0x000fea0003800000 */
[----:B------:R-:W3:Y:S01]  /*1400*/  LDG.E.64 R28, [R2.64] ;  /* 0x00000024021c7981 */ /* 0x000ee2000c1e1b00 */
[----:B------:R-:W-:Y:S01]  /*1410*/  CS2R R30, SRZ ;  /* 0x00000000001e7805 */ /* 0x000fe2000001ff00 */
[----:B---3--:R-:W0:Y:S01]  /*1420*/  I2F.F64.S64 R28, R28 ;  /* 0x0000001c001c7312 */ /* 0x008e220000301c00 */
[----:B------:R-:W-:Y:S05]  /*1430*/  BRA `(.L_x_27862) ;  /* 0x00000eb000007947 */ /* 0x000fea0003800000 */
.L_x_27864:
[----:B------:R-:W3:Y:S01]  /*1440*/  LDG.E R2, [R2.64] ;  /* 0x0000002402027981 */ /* 0x000ee2000c1e1900 */
[----:B------:R-:W-:Y:S01]  /*1450*/  CS2R R30, SRZ ;  /* 0x00000000001e7805 */ /* 0x000fe2000001ff00 */
[----:B---3--:R0:W1:Y:S01]  /*1460*/  I2F.F64 R28, R2 ;  /* 0x00000002001c7312 */ /* 0x0080620000201c00 */
[----:B------:R-:W-:Y:S05]  /*1470*/  BRA `(.L_x_27862) ;  /* 0x00000e7000007947 */ /* 0x000fea0003800000 */
.L_x_27863:
[----:B------:R-:W3:Y:S01]  /*1480*/  LDG.E.U16 R2, [R2.64] ;  /* 0x0000002402027981 */ /* 0x000ee2000c1e1500 */
[----:B------:R-:W-:Y:S01]  /*1490*/  CS2R R30, SRZ ;  /* 0x00000000001e7805 */ /* 0x000fe2000001ff00 */
[----:B---3--:R0:W1:Y:S01]  /*14a0*/  I2F.F64.S16 R28, R2 ;  /* 0x00000002001c7312 */ /* 0x0080620000101c00 */
[----:B------:R-:W-:Y:S05]  /*14b0*/  BRA `(.L_x_27862) ;  /* 0x00000e3000007947 */ /* 0x000fea0003800000 */
.L_x_27858:
[----:B------:R-:W-:-:S13]  /*14c0*/  ISETP.GT.AND P0, PT, R0, 0x6, PT ;  /* 0x000000060000780c */ /* 0x000fda0003f04270 */
[----:B------:R-:W-:Y:S05]  /*14d0*/  @P0 BRA `(.L_x_27865) ;  /* 0x000000f000000947 */ /* 0x000fea0003800000 */
[----:B------:R-:W-:-:S13]  /*14e0*/  ISETP.NE.AND P0, PT, R0, 0x5, PT ;  /* 0x000000050000780c */ /* 0x000fda0003f05270 */
[----:B------:R-:W-:Y:S05]  /*14f0*/  @!P0 BRA `(.L_x_27866) ;  /* 0x0000007000008947 */ /* 0x000fea0003800000 */
[----:B------:R-:W-:-:S13]  /*1500*/  ISETP.NE.AND P0, PT, R0, 0x6, PT ;  /* 0x000000060000780c */ /* 0x000fda0003f05270 */
[----:B------:R-:W-:Y:S05]  /*1510*/  @P0 BRA `(.L_x_27861) ;  /* 0x00000c0000000947 */ /* 0x000fea0003800000 */
[----:B------:R-:W3:Y:S01]  /*1520*/  LDG.E R28, [R2.64] ;  /* 0x00000024021c7981 */ /* 0x000ee2000c1e1900 */
[----:B------:R-:W-:Y:S01]  /*1530*/  CS2R R30, SRZ ;  /* 0x00000000001e7805 */ /* 0x000fe2000001ff00 */
[----:B---3--:R-:W-:-:S06]  /*1540*/  FMUL.FTZ R28, R28, 1 ;  /* 0x3f8000001c1c7820 */ /* 0x008fcc0000410000 */
[----:B------:R-:W0:Y:S01]  /*1550*/  F2F.F64.F32 R28, R28 ;  /* 0x0000001c001c7310 */ /* 0x000e220000201800 */
[----:B------:R-:W-:Y:S05]  /*1560*/  BRA `(.L_x_27862) ;  /* 0x00000d8000007947 */ /* 0x000fea0003800000 */
.L_x_27866:
[----:B------:R-:W3:Y:S01]  /*1570*/  LDG.E.U16 R0, [R2.64] ;  /* 0x0000002402007981 */ /* 0x000ee2000c1e1500 */
[----:B------:R-:W-:Y:S01]  /*1580*/  CS2R R30, SRZ ;  /* 0x00000000001e7805 */ /* 0x000fe2000001ff00 */
[----:B---3--:R-:W-:-:S05]  /*1590*/  HADD2.F32 R0, -RZ, R0.H0_H0 ;  /* 0x20000000ff007230 */ /* 0x008fca0000004100 */
[----:B------:R-:W-:-:S04]  /*15a0*/  FMUL.FTZ R0, R0, 1 ;  /* 0x3f80000000007820 */ /* 0x000fc80000410000 */
[----:B------:R0:W1:Y:S01]  /*15b0*/  F2F.F64.F32 R28, R0 ;  /* 0x00000000001c7310 */ /* 0x0000620000201800 */
[----:B------:R-:W-:Y:S05]  /*15c0*/  BRA `(.L_x_27862) ;  /* 0x00000d2000007947 */ /* 0x000fea0003800000 */
.L_x_27865:
[----:B------:R-:W-:-:S13]  /*15d0*/  ISETP.NE.AND P0, PT, R0, 0x7, PT ;  /* 0x000000070000780c */ /* 0x000fda0003f05270 */
[----:B------:R-:W-:Y:S05]  /*15e0*/  @!P0 BRA `(.L_x_27867) ;  /* 0x0000012000008947 */ /* 0x000fea0003800000 */
[----:B------:R-:W-:-:S13]  /*15f0*/  ISETP.NE.AND P0, PT, R0, 0x8, PT ;  /* 0x000000080000780c */ /* 0x000fda0003f05270 */
[----:B------:R-:W-:Y:S05]  /*1600*/  @!P0 BRA `(.L_x_27868) ;  /* 0x0000008000008947 */ /* 0x000fea0003800000 */
[----:B------:R-:W-:-:S13]  /*1610*/  ISETP.NE.AND P0, PT, R0, 0x9, PT ;  /* 0x000000090000780c */ /* 0x000fda0003f05270 */
[----:B------:R-:W-:Y:S05]  /*1620*/  @P0 BRA `(.L_x_27861) ;  /* 0x00000af000000947 */ /* 0x000fea0003800000 */
[----:B------:R-:W3:Y:S02]  /*1630*/  LDG.E.64 R2, [R2.64] ;  /* 0x0000002402027981 */ /* 0x000ee4000c1e1b00 */
[----:B---3--:R-:W-:Y:S02]  /*1640*/  FMUL.FTZ R30, R3, 1 ;  /* 0x3f800000031e7820 */ /* 0x008fe40000410000 */
[----:B------:R-:W-:-:S04]  /*1650*/  FMUL.FTZ R28, R2, 1 ;  /* 0x3f800000021c7820 */ /* 0x000fc80000410000 */
[----:B------:R-:W0:Y:S08]  /*1660*/  F2F.F64.F32 R30, R30 ;  /* 0x0000001e001e7310 */ /* 0x000e300000201800 */
[----:B------:R-:W1:Y:S01]  /*1670*/  F2F.F64.F32 R28, R28 ;  /* 0x0000001c001c7310 */ /* 0x000e620000201800 */
[----:B------:R-:W-:Y:S05]  /*1680*/  BRA `(.L_x_27862) ;  /* 0x00000c6000007947 */ /* 0x000fea0003800000 */
.L_x_27868:
[----:B------:R-:W3:Y:S02]  /*1690*/  LDG.E R0, [R2.64] ;  /* 0x0000002402007981 */ /* 0x000ee4000c1e1900 */
[----:B---3--:R-:W-:-:S02]  /*16a0*/  HADD2.F32 R4, -RZ, R0.H1_H1 ;  /* 0x30000000ff047230 */ /* 0x008fc40000004100 */
[----:B------:R-:W-:-:S03]  /*16b0*/  HADD2.F32 R0, -RZ, R0.H0_H0 ;  /* 0x20000000ff007230 */ /* 0x000fc60000004100 */
[----:B------:R-:W-:Y:S02]  /*16c0*/  FMUL.FTZ R4, R4, 1 ;  /* 0x3f80000004047820 */ /* 0x000fe40000410000 */
[----:B------:R-:W-:Y:S02]  /*16d0*/  FMUL.FTZ R0, R0, 1 ;  /* 0x3f80000000007820 */ /* 0x000fe40000410000 */
[----:B------:R0:W1:Y:S08]  /*16e0*/  F2F.F64.F32 R30, R4 ;  /* 0x00000004001e7310 */ /* 0x0000700000201800 */
[----:B------:R0:W3:Y:S01]  /*16f0*/  F2F.F64.F32 R28, R0 ;  /* 0x00000000001c7310 */ /* 0x0000e20000201800 */
[----:B------:R-:W-:Y:S05]  /*1700*/  BRA `(.L_x_27862) ;  /* 0x00000be000007947 */ /* 0x000fea0003800000 */
.L_x_27867:
[----:B------:R0:W5:Y:S01]  /*1710*/  LDG.E.64 R28, [R2.64] ;  /* 0x00000024021c7981 */ /* 0x000162000c1e1b00 */
[----:B------:R-:W-:Y:S01]  /*1720*/  CS2R R30, SRZ ;  /* 0x00000000001e7805 */ /* 0x000fe2000001ff00 */
[----:B------:R-:W-:Y:S05]  /*1730*/  BRA `(.L_x_27862) ;  /* 0x00000bb000007947 */ /* 0x000fea0003800000 */
.L_x_27857:
        /* <DEDUP_REMOVED lines=9> */
[----:B------:R-:W-:Y:S01]  /*17d0*/  CS2R R30, SRZ ;  /* 0x00000000001e7805 */ /* 0x000fe2000001ff00 */
[----:B------:R-:W-:Y:S01]  /*17e0*/  IMAD.MOV.U32 R28, RZ, RZ, RZ ;  /* 0x000000ffff1c7224 */ /* 0x000fe200078e00ff */
[----:B---3--:R-:W-:-:S04]  /*17f0*/  ISETP.NE.AND P0, PT, R2, RZ, PT ;  /* 0x000000ff0200720c */ /* 0x008fc80003f05270 */
[----:B------:R-:W-:Y:S01]  /*1800*/  FSEL R29, RZ, 1.875, !P0 ;  /* 0x3ff00000ff1d7808 */ /* 0x000fe20004000000 */
[----:B------:R-:W-:Y:S05]  /*1810*/  BRA `(.L_x_27862) ;  /* 0x00000ad000007947 */ /* 0x000fea0003800000 */
.L_x_27871:
[----:B------:R0:W5:Y:S01]  /*1820*/  LDG.E.128 R28, [R2.64] ;  /* 0x00000024021c7981 */ /* 0x000162000c1e1d00 */
[----:B------:R-:W-:Y:S05]  /*1830*/  BRA `(.L_x_27862) ;  /* 0x00000ab000007947 */ /* 0x000fea0003800000 */
.L_x_27870:
[----:B------:R-:W-:-:S13]  /*1840*/  ISETP.NE.AND P0, PT, R0, 0xf, PT ;  /* 0x0000000f0000780c */ /* 0x000fda0003f05270 */
[----:B------:R-:W-:Y:S05]  /*1850*/  @!P0 BRA `(.L_x_27872) ;  /* 0x000002b000008947 */ /* 0x000fea0003800000 */
[----:B------:R-:W-:-:S13]  /*1860*/  ISETP.NE.AND P0, PT, R0, 0x17, PT ;  /* 0x000000170000780c */ /* 0x000fda0003f05270 */
[----:B------:R-:W-:Y:S05]  /*1870*/  @!P0 BRA `(.L_x_27873) ;  /* 0x0000019000008947 */ /* 0x000fea0003800000 */
[----:B------:R-:W-:-:S13]  /*1880*/  ISETP.NE.AND P0, PT, R0, 0x18, PT ;  /* 0x000000180000780c */ /* 0x000fda0003f05270 */
[----:B------:R-:W-:Y:S05]  /*1890*/  @P0 BRA `(.L_x_27861) ;  /* 0x0000088000000947 */ /* 0x000fea0003800000 */
[----:B------:R-:W3:Y:S01]  /*18a0*/  LDG.E.U8 R0, [R2.64] ;  /* 0x0000002402007981 */ /* 0x000ee2000c1e1100 */
[----:B------:R-:W-:Y:S01]  /*18b0*/  IMAD.MOV.U32 R8, RZ, RZ, -0x800000 ;  /* 0xff800000ff087424 */ /* 0x000fe200078e00ff */
[----:B------:R-:W-:Y:S01]  /*18c0*/  CS2R R30, SRZ ;  /* 0x00000000001e7805 */ /* 0x000fe2000001ff00 */
        /* <DEDUP_REMOVED lines=20> */
.L_x_27873:
[----:B------:R-:W3:Y:S01]  /*1a10*/  LDG.E.U8 R2, [R2.64] ;  /* 0x0000002402027981 */ /* 0x000ee2000c1e1100 */
[----:B------:R-:W-:Y:S01]  /*1a20*/  CS2R R30, SRZ ;  /* 0x00000000001e7805 */ /* 0x000fe2000001ff00 */
        /* <DEDUP_REMOVED lines=14> */
.L_x_27872:
[----:B------:R-:W3:Y:S01]  /*1b10*/  LDG.E.U16 R0, [R2.64] ;  /* 0x0000002402007981 */ /* 0x000ee2000c1e1500 */
[----:B------:R-:W-:Y:S01]  /*1b20*/  CS2R R30, SRZ ;  /* 0x00000000001e7805 */ /* 0x000fe2000001ff00 */
[----:B---3--:R-:W-:-:S05]  /*1b30*/  PRMT R0, RZ, 0x5410, R0 ;  /* 0x00005410ff007816 */ /* 0x008fca0000000000 */
[----:B------:R-:W-:-:S04]  /*1b40*/  FMUL.FTZ R0, R0, 1 ;  /* 0x3f80000000007820 */ /* 0x000fc80000410000 */
[----:B------:R0:W1:Y:S01]  /*1b50*/  F2F.F64.F32 R28, R0 ;  /* 0x00000000001c7310 */ /* 0x0000620000201800 */
[----:B------:R-:W-:Y:S05]  /*1b60*/  BRA `(.L_x_27862) ;  /* 0x0000078000007947 */ /* 0x000fea0003800000 */
.L_x_27869:
        /* <DEDUP_REMOVED lines=9> */
[----:B------:R-:W-:Y:S01]  /*1c00*/  CS2R R30, SRZ ;  /* 0x00000000001e7805 */ /* 0x000fe2000001ff00 */
[----:B---3--:R0:W1:Y:S01]  /*1c10*/  I2F.F64.U16 R28, R2 ;  /* 0x00000002001c7312 */ /* 0x0080620000101800 */
[----:B------:R-:W-:Y:S05]  /*1c20*/  BRA `(.L_x_27862) ;  /* 0x000006c000007947 */ /* 0x000fea0003800000 */
.L_x_27876:
        /* <DEDUP_REMOVED lines=21> */
.L_x_27880:
[----:B------:R-:W-:Y:S05]  /*1d80*/  BSYNC B1 ;  /* 0x0000000000017941 */ /* 0x000fea0003800000 */
.L_x_27879:
[----:B------:R-:W-:Y:S01]  /*1d90*/  LEA R3, R0, 0x3b800000, 0x17 ;  /* 0x3b80000000037811 */ /* 0x000fe200078eb8ff */
[----:B------:R-:W-:-:S05]  /*1da0*/  IMAD.SHL.U32 R0, R2, 0x100000, RZ ;  /* 0x0010000002007824 */ /* 0x000fca00078e00ff */
[----:B------:R-:W-:Y:S02]  /*1db0*/  LOP3.LUT R0, R3, R0, R4, 0xfe, !PT ;  /* 0x0000000003007212 */ /* 0x000fe400078efe04 */
.L_x_27878:
[----:B------:R-:W-:Y:S05]  /*1dc0*/  BSYNC B0 ;  /* 0x0000000000007941 */ /* 0x000fea0003800000 */
.L_x_27877:
[----:B------:R-:W-:Y:S01]  /*1dd0*/  FMUL.FTZ R0, R0, 1 ;  /* 0x3f80000000007820 */ /* 0x000fe20000410000 */
[----:B------:R-:W-:-:S03]  /*1de0*/  CS2R R30, SRZ ;  /* 0x00000000001e7805 */ /* 0x000fc6000001ff00 */
[----:B------:R0:W1:Y:S01]  /*1df0*/  F2F.F64.F32 R28, R0 ;  /* 0x00000000001c7310 */ /* 0x0000620000201800 */
[----:B------:R-:W-:Y:S05]  /*1e00*/  BRA `(.L_x_27862) ;  /* 0x000004e000007947 */ /* 0x000fea0003800000 */
.L_x_27875:
        /* <DEDUP_REMOVED lines=21> */
.L_x_27884:
[----:B------:R-:W-:Y:S05]  /*1f60*/  BSYNC B1 ;  /* 0x0000000000017941 */ /* 0x000fea0003800000 */
.L_x_27883:
[----:B------:R-:W-:Y:S01]  /*1f70*/  LEA R3, R0, 0x37800000, 0x17 ;  /* 0x3780000000037811 */ /* 0x000fe200078eb8ff */
[----:B------:R-:W-:-:S05]  /*1f80*/  IMAD.SHL.U32 R0, R2, 0x200000, RZ ;  /* 0x0020000002007824 */ /* 0x000fca00078e00ff */
[----:B------:R-:W-:Y:S02]  /*1f90*/  LOP3.LUT R0, R3, R0, R4, 0xfe, !PT ;  /* 0x0000000003007212 */ /* 0x000fe400078efe04 */
.L_x_27882:
[----:B------:R-:W-:Y:S05]  /*1fa0*/  BSYNC B0 ;  /* 0x0000000000007941 */ /* 0x000fea0003800000 */
.L_x_27881:
[----:B------:R-:W-:Y:S01]  /*1fb0*/  FMUL.FTZ R0, R0, 1 ;  /* 0x3f80000000007820 */ /* 0x000fe20000410000 */
[----:B------:R-:W-:-:S03]  /*1fc0*/  CS2R R30, SRZ ;  /* 0x00000000001e7805 */ /* 0x000fc6000001ff00 */
[----:B------:R0:W1:Y:S01]  /*1fd0*/  F2F.F64.F32 R28, R0 ;  /* 0x00000000001c7310 */ /* 0x0000620000201800 */
[----:B------:R-:W-:Y:S05]  /*1fe0*/  BRA `(.L_x_27862) ;  /* 0x0000030000007947 */ /* 0x000fea0003800000 */
.L_x_27874:
        /* <DEDUP_REMOVED lines=14> */
.L_x_27888:
[----:B------:R-:W-:Y:S05]  /*20d0*/  BSYNC B0 ;  /* 0x0000000000007941 */ /* 0x000fea0003800000 */
.L_x_27887:
[----:B------:R-:W-:Y:S01]  /*20e0*/  FMUL.FTZ R0, R0, 1 ;  /* 0x3f80000000007820 */ /* 0x000fe20000410000 */
[----:B------:R-:W-:-:S03]  /*20f0*/  CS2R R30, SRZ ;  /* 0x00000000001e7805 */ /* 0x000fc6000001ff00 */
[----:B------:R0:W1:Y:S01]  /*2100*/  F2F.F64.F32 R28, R0 ;  /* 0x00000000001c7310 */ /* 0x0000620000201800 */
[----:B------:R-:W-:Y:S05]  /*2110*/  BRA `(.L_x_27862) ;  /* 0x000001d000007947 */ /* 0x000fea0003800000 */
.L_x_27861:
        /* <DEDUP_REMOVED lines=18> */
[----:B-12--5:R-:W-:Y:S05]  /*2240*/  CALL.ABS.NOINC R2 ;  /* 0x0000000002007343 */ /* 0x026fea0003c00000 */
[----:B------:R-:W-:Y:S01]  /*2250*/  CS2R R28, SRZ ;  /* 0x00000000001c7805 */ /* 0x000fe2000001ff00 */
[----:B------:R-:W-:Y:S01]  /*2260*/  CS2R R30, SRZ ;  /* 0x00000000001e7805 */ /* 0x000fe2000001ff00 */
[----:B------:R-:W-:Y:S05]  /*2270*/  BRA `(.L_x_27862) ;  /* 0x0000007000007947 */ /* 0x000fea0003800000 */
.L_x_27886:
[----:B------:R-:W3:Y:S01]  /*2280*/  LDG.E.64 R28, [R2.64] ;  /* 0x00000024021c7981 */ /* 0x000ee2000c1e1b00 */
[----:B------:R-:W-:Y:S01]  /*2290*/  CS2R R30, SRZ ;  /* 0x00000000001e7805 */ /* 0x000fe2000001ff00 */
[----:B---3--:R-:W0:Y:S01]  /*22a0*/  I2F.F64.U64 R28, R28 ;  /* 0x0000001c001c7312 */ /* 0x008e220000301800 */
[----:B------:R-:W-:Y:S05]  /*22b0*/  BRA `(.L_x_27862) ;  /* 0x0000003000007947 */ /* 0x000fea0003800000 */
.L_x_27885:
[----:B------:R-:W3:Y:S01]  /*22c0*/  LDG.E R2, [R2.64] ;  /* 0x0000002402027981 */ /* 0x000ee2000c1e1900 */
[----:B------:R-:W-:Y:S01]  /*22d0*/  CS2R R30, SRZ ;  /* 0x00000000001e7805 */ /* 0x000fe2000001ff00 */
[----:B---3--:R0:W1:Y:S06]  /*22e0*/  I2F.F64.U32 R28, R2 ;  /* 0x00000002001c7312 */ /* 0x00806c0000201800 */
.L_x_27862:
[----:B------:R-:W-:-:S03]  /*22f0*/  IADD3 R34, R34, 0x80, RZ ;  /* 0x0000008022227810 */ /* 0x000fc60007ffe0ff */
.L_x_27856:
[----:B------:R-:W-:Y:S05]  /*2300*/  BSYNC B6 ;  /* 0x0000000000067941 */ /* 0x000fea0003800000 */
.L_x_27855:
[----:B------:R-:W-:Y:S01]  /*2310*/  ISETP.GE.AND P0, PT, R34, R58, PT ;  /* 0x0000003a2200720c */ /* 0x000fe20003f06270 */
[----:B------:R-:W-:Y:S01]  /*2320*/  BSSY B6, `(.L_x_27889) ;  /* 0x0000113000067945 */ /* 0x000fe20003800000 */
[----:B------:R-:W-:Y:S01]  /*2330*/  CS2R R22, SRZ ;  /* 0x0000000000167805 */ /* 0x000fe2000001ff00 */
[----:B------:R-:W-:Y:S01]  /*2340*/  CS2R R18, SRZ ;  /* 0x0000000000127805 */ /* 0x000fe2000001ff00 */
[----:B------:R-:W-:-:S09]  /*2350*/  CS2R R16, SRZ ;  /* 0x0000000000107805 */ /* 0x000fd2000001ff00 */
        /* <DEDUP_REMOVED lines=17> */
[----:B------:R-:W4:Y:S01]  /*2470*/  LDG.E.S8 R2, [R2.64] ;  /* 0x0000002402027981 */ /* 0x000f22000c1e1300 */
[----:B------:R-:W-:Y:S01]  /*2480*/  CS2R R18, SRZ ;  /* 0x0000000000127805 */ /* 0x000fe2000001ff00 */
[----:B----4-:R0:W4:Y:S01]  /*2490*/  I2F.F64.S16 R16, R2 ;  /* 0x0000000200107312 */ /* 0x0101220000101c00 */
[----:B------:R-:W-:Y:S05]  /*24a0*/  BRA `(.L_x_27896) ;  /* 0x00000f9000007947 */ /* 0x000fea0003800000 */
.L_x_27894:
[----:B------:R-:W4:Y:S01]  /*24b0*/  LDG.E.U8 R2, [R2.64] ;  /* 0x0000002402027981 */ /* 0x000f22000c1e1100 */
[----:B------:R-:W-:Y:S01]  /*24c0*/  CS2R R18, SRZ ;  /* 0x0000000000127805 */ /* 0x000fe2000001ff00 */
[----:B----4-:R0:W4:Y:S01]  /*24d0*/  I2F.F64.U16 R16, R2 ;  /* 0x0000000200107312 */ /* 0x0101220000101800 */
[----:B------:R-:W-:Y:S05]  /*24e0*/  BRA `(.L_x_27896) ;  /* 0x00000f5000007947 */ /* 0x000fea0003800000 */
.L_x_27893:
[----:B------:R-:W-:-:S13]  /*24f0*/  ISETP.NE.AND P0, PT, R0, 0x2, PT ;  /* 0x000000020000780c */ /* 0x000fda0003f05270 */
[----:B------:R-:W-:Y:S05]  /*2500*/  @!P0 BRA `(.L_x_27897) ;  /* 0x000000c000008947 */ /* 0x000fea0003800000 */
[----:B------:R-:W-:-:S13]  /*2510*/  ISETP.NE.AND P0, PT, R0, 0x3, PT ;  /* 0x000000030000780c */ /* 0x000fda0003f05270 */
[----:B------:R-:W-:Y:S05]  /*2520*/  @!P0 BRA `(.L_x_27898) ;  /* 0x0000006000008947 */ /* 0x000fea0003800000 */
[----:B------:R-:W-:-:S13]  /*2530*/  ISETP.NE.AND P0, PT, R0, 0x4, PT ;  /* 0x000000040000780c */ /* 0x000fda0003f05270 */
[----:B------:R-:W-:Y:S05]  /*2540*/  @P0 BRA `(.L_x_27895) ;  /* 0x00000d2000000947 */ /* 0x000fea0003800000 */
[----:B------:R-:W4:Y:S01]  /*2550*/  LDG.E.64 R16, [R2.64] ;  /* 0x0000002402107981 */ /* 0x000f22000c1e1b00 */
[----:B------:R-:W-:Y:S01]  /*2560*/  CS2R R18, SRZ ;  /* 0x0000000000127805 */ /* 0x000fe2000001ff00 */
[----:B----4-:R-:W0:Y:S01]  /*2570*/  I2F.F64.S64 R16, R16 ;  /* 0x0000001000107312 */ /* 0x010e220000301c00 */
[----:B------:R-:W-:Y:S05]  /*2580*/  BRA `(.L_x_27896) ;  /* 0x00000eb000007947 */ /* 0x000fea0003800000 */
.L_x_27898:
[----:B------:R-:W4:Y:S01]  /*2590*/  LDG.E R2, [R2.64] ;  /* 0x0000002402027981 */ /* 0x000f22000c1e1900 */
[----:B------:R-:W-:Y:S01]  /*25a0*/  CS2R R18, SRZ ;  /* 0x0000000000127805 */ /* 0x000fe2000001ff00 */
[----:B----4-:R0:W4:Y:S01]  /*25b0*/  I2F.F64 R16, R2 ;  /* 0x0000000200107312 */ /* 0x0101220000201c00 */
[----:B------:R-:W-:Y:S05]  /*25c0*/  BRA `(.L_x_27896) ;  /* 0x00000e7000007947 */ /* 0x000fea0003800000 */
.L_x_27897:
[----:B------:R-:W4:Y:S01]  /*25d0*/  LDG.E.U16 R2, [R2.64] ;  /* 0x0000002402027981 */ /* 0x000f22000c1e1500 */
[----:B------:R-:W-:Y:S01]  /*25e0*/  CS2R R18, SRZ ;  /* 0x0000000000127805 */ /* 0x000fe2000001ff00 */
[----:B----4-:R0:W4:Y:S01]  /*25f0*/  I2F.F64.S16 R16, R2 ;  /* 0x0000000200107312 */ /* 0x0101220000101c00 */
[----:B------:R-:W-:Y:S05]  /*2600*/  BRA `(.L_x_27896) ;  /* 0x00000e3000007947 */ /* 0x000fea0003800000 */
.L_x_27892:
[----:B------:R-:W-:-:S13]  /*2610*/  ISETP.GT.AND P0, PT, R0, 0x6, PT ;  /* 0x000000060000780c */ /* 0x000fda0003f04270 */
[----:B------:R-:W-:Y:S05]  /*2620*/  @P0 BRA `(.L_x_27899) ;  /* 0x000000f000000947 */ /* 0x000fea0003800000 */
[----:B------:R-:W-:-:S13]  /*2630*/  ISETP.NE.AND P0, PT, R0, 0x5, PT ;  /* 0x000000050000780c */ /* 0x000fda0003f05270 */
[----:B------:R-:W-:Y:S05]  /*2640*/  @!P0 BRA `(.L_x_27900) ;  /* 0x0000007000008947 */ /* 0x000fea0003800000 */
[----:B------:R-:W-:-:S13]  /*2650*/  ISETP.NE.AND P0, PT, R0, 0x6, PT ;  /* 0x000000060000780c */ /* 0x000fda0003f05270 */
[----:B------:R-:W-:Y:S05]  /*2660*/  @P0 BRA `(.L_x_27895) ;  /* 0x00000c0000000947 */ /* 0x000fea0003800000 */
[----:B------:R-:W4:Y:S01]  /*2670*/  LDG.E R16, [R2.64] ;  /* 0x0000002402107981 */ /* 0x000f22000c1e1900 */
[----:B------:R-:W-:Y:S01]  /*2680*/  CS2R R18, SRZ ;  /* 0x0000000000127805 */ /* 0x000fe2000001ff00 */
[----:B----4-:R-:W-:-:S06]  /*2690*/  FMUL.FTZ R16, R16, 1 ;  /* 0x3f80000010107820 */ /* 0x010fcc0000410000 */
[----:B------:R-:W0:Y:S01]  /*26a0*/  F2F.F64.F32 R16, R16 ;  /* 0x0000001000107310 */ /* 0x000e220000201800 */
[----:B------:R-:W-:Y:S05]  /*26b0*/  BRA `(.L_x_27896) ;  /* 0x00000d8000007947 */ /* 0x000fea0003800000 */
.L_x_27900:
[----:B------:R-:W4:Y:S01]  /*26c0*/  LDG.E.U16 R0, [R2.64] ;  /* 0x0000002402007981 */ /* 0x000f22000c1e1500 */
[----:B------:R-:W-:Y:S01]  /*26d0*/  CS2R R18, SRZ ;  /* 0x0000000000127805 */ /* 0x000fe2000001ff00 */
[----:B----4-:R-:W-:-:S05]  /*26e0*/  HADD2.F32 R0, -RZ, R0.H0_H0 ;  /* 0x20000000ff007230 */ /* 0x010fca0000004100 */
[----:B------:R-:W-:-:S04]  /*26f0*/  FMUL.FTZ R0, R0, 1 ;  /* 0x3f80000000007820 */ /* 0x000fc80000410000 */
[----:B------:R0:W4:Y:S01]  /*2700*/  F2F.F64.F32 R16, R0 ;  /* 0x0000000000107310 */ /* 0x0001220000201800 */
[----:B------:R-:W-:Y:S05]  /*2710*/  BRA `(.L_x_27896) ;  /* 0x00000d2000007947 */ /* 0x000fea0003800000 */
.L_x_27899:
[----:B------:R-:W-:-:S13]  /*2720*/  ISETP.NE.AND P0, PT, R0, 0x7, PT ;  /* 0x000000070000780c */ /* 0x000fda0003f05270 */
[----:B------:R-:W-:Y:S05]  /*2730*/  @!P0 BRA `(.L_x_27901) ;  /* 0x0000012000008947 */ /* 0x000fea0003800000 */
[----:B------:R-:W-:-:S13]  /*2740*/  ISETP.NE.AND P0, PT, R0, 0x8, PT ;  /* 0x000000080000780c */ /* 0x000fda0003f05270 */
[----:B------:R-:W-:Y:S05]  /*2750*/  @!P0 BRA `(.L_x_27902) ;  /* 0x0000008000008947 */ /* 0x000fea0003800000 */
[----:B------:R-:W-:-:S13]  /*2760*/  ISETP.NE.AND P0, PT, R0, 0x9, PT ;  /* 0x000000090000780c */ /* 0x000fda0003f05270 */
[----:B------:R-:W-:Y:S05]  /*2770*/  @P0 BRA `(.L_x_27895) ;  /* 0x00000af000000947 */ /* 0x000fea0003800000 */
[----:B------:R-:W4:Y:S02]  /*2780*/  LDG.E.64 R2, [R2.64] ;  /* 0x0000002402027981 */ /* 0x000f24000c1e1b00 */
[----:B----4-:R-:W-:Y:S02]  /*2790*/  FMUL.FTZ R18, R3, 1 ;  /* 0x3f80000003127820 */ /* 0x010fe40000410000 */
[----:B------:R-:W-:-:S04]  /*27a0*/  FMUL.FTZ R16, R2, 1 ;  /* 0x3f80000002107820 */ /* 0x000fc80000410000 */
[----:B------:R-:W0:Y:S08]  /*27b0*/  F2F.F64.F32 R18, R18 ;  /* 0x0000001200127310 */ /* 0x000e300000201800 */
[----:B------:R-:W4:Y:S01]  /*27c0*/  F2F.F64.F32 R16, R16 ;  /* 0x0000001000107310 */ /* 0x000f220000201800 */
[----:B------:R-:W-:Y:S05]  /*27d0*/  BRA `(.L_x_27896) ;  /* 0x00000c6000007947 */ /* 0x000fea0003800000 */
.L_x_27902:
[----:B------:R-:W4:Y:S02]  /*27e0*/  LDG.E R0, [R2.64] ;  /* 0x0000002402007981 */ /* 0x000f24000c1e1900 */
[----:B----4-:R-:W-:-:S02]  /*27f0*/  HADD2.F32 R4, -RZ, R0.H1_H1 ;  /* 0x30000000ff047230 */ /* 0x010fc40000004100 */
[----:B------:R-:W-:-:S03]  /*2800*/  HADD2.F32 R0, -RZ, R0.H0_H0 ;  /* 0x20000000ff007230 */ /* 0x000fc60000004100 */
[----:B------:R-:W-:Y:S02]  /*2810*/  FMUL.FTZ R4, R4, 1 ;  /* 0x3f80000004047820 */ /* 0x000fe40000410000 */
[----:B------:R-:W-:Y:S02]  /*2820*/  FMUL.FTZ R0, R0, 1 ;  /* 0x3f80000000007820 */ /* 0x000fe40000410000 */
[----:B------:R0:W4:Y:S08]  /*2830*/  F2F.F64.F32 R18, R4 ;  /* 0x0000000400127310 */ /* 0x0001300000201800 */
[----:B------:R0:W3:Y:S01]  /*2840*/  F2F.F64.F32 R16, R0 ;  /* 0x0000000000107310 */ /* 0x0000e20000201800 */
[----:B------:R-:W-:Y:S05]  /*2850*/  BRA `(.L_x_27896) ;  /* 0x00000be000007947 */ /* 0x000fea0003800000 */
.L_x_27901:
[----:B------:R0:W5:Y:S01]  /*2860*/  LDG.E.64 R16, [R2.64] ;  /* 0x0000002402107981 */ /* 0x000162000c1e1b00 */
[----:B------:R-:W-:Y:S01]  /*2870*/  CS2R R18, SRZ ;  /* 0x0000000000127805 */ /* 0x000fe2000001ff00 */
[----:B------:R-:W-:Y:S05]  /*2880*/  BRA `(.L_x_27896) ;  /* 0x00000bb000007947 */ /* 0x000fea0003800000 */
.L_x_27891:
        /* <DEDUP_REMOVED lines=8> */
[----:B------:R-:W4:Y:S01]  /*2910*/  LDG.E.U8 R2, [R2.64] ;  /* 0x0000002402027981 */ /* 0x000f22000c1e1100 */
[----:B------:R-:W-:Y:S01]  /*2920*/  CS2R R18, SRZ ;  /* 0x0000000000127805 */ /* 0x000fe2000001ff00 */
[----:B------:R-:W-:Y:S01]  /*2930*/  IMAD.MOV.U32 R16, RZ, RZ, RZ ;  /* 0x000000ffff107224 */ /* 0x000fe200078e00ff */
[----:B----4-:R-:W-:-:S04]  /*2940*/  ISETP.NE.AND P0, PT, R2, RZ, PT ;  /* 0x000000ff0200720c */ /* 0x010fc80003f05270 */
[----:B------:R-:W-:Y:S01]  /*2950*/  FSEL R17, RZ, 1.875, !P0 ;  /* 0x3ff00000ff117808 */ /* 0x000fe20004000000 */
[----:B------:R-:W-:Y:S05]  /*2960*/  BRA `(.L_x_27896) ;  /* 0x00000ad000007947 */ /* 0x000fea0003800000 */
.L_x_27905:
[----:B------:R0:W5:Y:S01]  /*2970*/  LDG.E.128 R16, [R2.64] ;  /* 0x0000002402107981 */ /* 0x000162000c1e1d00 */
[----:B------:R-:W-:Y:S05]  /*2980*/  BRA `(.L_x_27896) ;  /* 0x00000ab000007947 */ /* 0x000fea0003800000 */
.L_x_27904:
[----:B------:R-:W-:-:S13]  /*2990*/  ISETP.NE.AND P0, PT, R0, 0xf, PT ;  /* 0x0000000f0000780c */ /* 0x000fda0003f05270 */
[----:B------:R-:W-:Y:S05]  /*29a0*/  @!P0 BRA `(.L_x_27906) ;  /* 0x000002b000008947 */ /* 0x000fea0003800000 */
[----:B------:R-:W-:-:S13]  /*29b0*/  ISETP.NE.AND P0, PT, R0, 0x17, PT ;  /* 0x000000170000780c */ /* 0x000fda0003f05270 */
[----:B------:R-:W-:Y:S05]  /*29c0*/  @!P0 BRA `(.L_x_27907) ;  /* 0x0000019000008947 */ /* 0x000fea0003800000 */
[----:B------:R-:W-:-:S13]  /*29d0*/  ISETP.NE.AND P0, PT, R0, 0x18, PT ;  /* 0x000000180000780c */ /* 0x000fda0003f05270 */
[----:B------:R-:W-:Y:S05]  /*29e0*/  @P0 BRA `(.L_x_27895) ;  /* 0x0000088000000947 */ /* 0x000fea0003800000 */
[----:B------:R-:W4:Y:S01]  /*29f0*/  LDG.E.U8 R0, [R2.64] ;  /* 0x0000002402007981 */ /* 0x000f22000c1e1100 */
[----:B------:R-:W-:Y:S01]  /*2a00*/  IMAD.MOV.U32 R8, RZ, RZ, -0x800000 ;  /* 0xff800000ff087424 */ /* 0x000fe200078e00ff */
[----:B------:R-:W-:Y:S01]  /*2a10*/  CS2R R18, SRZ ;  /* 0x0000000000127805 */ /* 0x000fe2000001ff00 */
        /* <DEDUP_REMOVED lines=18> */
[----:B------:R0:W4:Y:S01]  /*2b40*/  F2F.F64.F32 R16, R5 ;  /* 0x0000000500107310 */ /* 0x0001220000201800 */
[----:B------:R-:W-:Y:S05]  /*2b50*/  BRA `(.L_x_27896) ;  /* 0x000008e000007947 */ /* 0x000fea0003800000 */
.L_x_27907:
[----:B------:R-:W4:Y:S01]  /*2b60*/  LDG.E.U8 R2, [R2.64] ;  /* 0x0000002402027981 */ /* 0x000f22000c1e1100 */
[----:B------:R-:W-:Y:S01]  /*2b70*/  CS2R R18, SRZ ;  /* 0x0000000000127805 */ /* 0x000fe2000001ff00 */
        /* <DEDUP_REMOVED lines=12> */
[----:B------:R0:W4:Y:S01]  /*2c40*/  F2F.F64.F32 R16, R4 ;  /* 0x0000000400107310 */ /* 0x0001220000201800 */
[----:B------:R-:W-:Y:S05]  /*2c50*/  BRA `(.L_x_27896) ;  /* 0x000007e000007947 */ /* 0x000fea0003800000 */
.L_x_27906:
[----:B------:R-:W4:Y:S01]  /*2c60*/  LDG.E.U16 R0, [R2.64] ;  /* 0x0000002402007981 */ /* 0x000f22000c1e1500 */
[----:B------:R-:W-:Y:S01]  /*2c70*/  CS2R R18, SRZ ;  /* 0x0000000000127805 */ /* 0x000fe2000001ff00 */
[----:B----4-:R-:W-:-:S05]  /*2c80*/  PRMT R0, RZ, 0x5410, R0 ;  /* 0x00005410ff007816 */ /* 0x010fca0000000000 */
[----:B------:R-:W-:-:S04]  /*2c90*/  FMUL.FTZ R0, R0, 1 ;  /* 0x3f80000000007820 */ /* 0x000fc80000410000 */
[----:B------:R0:W4:Y:S01]  /*2ca0*/  F2F.F64.F32 R16, R0 ;  /* 0x0000000000107310 */ /* 0x0001220000201800 */
[----:B------:R-:W-:Y:S05]  /*2cb0*/  BRA `(.L_x_27896) ;  /* 0x0000078000007947 */ /* 0x000fea0003800000 */
.L_x_27903:
        /* <DEDUP_REMOVED lines=8> */
[----:B------:R-:W4:Y:S01]  /*2d40*/  LDG.E.U16 R2, [R2.64] ;  /* 0x0000002402027981 */ /* 0x000f22000c1e1500 */
[----:B------:R-:W-:Y:S01]  /*2d50*/  CS2R R18, SRZ ;  /* 0x0000000000127805 */ /* 0x000fe2000001ff00 */
[----:B----4-:R0:W4:Y:S01]  /*2d60*/  I2F.F64.U16 R16, R2 ;  /* 0x0000000200107312 */ /* 0x0101220000101800 */
[----:B------:R-:W-:Y:S05]  /*2d70*/  BRA `(.L_x_27896) ;  /* 0x000006c000007947 */ /* 0x000fea0003800000 */
.L_x_27910:
        /* <DEDUP_REMOVED lines=21> */
.L_x_27914:
[----:B------:R-:W-:Y:S05]  /*2ed0*/  BSYNC B1 ;  /* 0x0000000000017941 */ /* 0x000fea0003800000 */
.L_x_27913:
[----:B------:R-:W-:Y:S01]  /*2ee0*/  LEA R3, R0, 0x3b800000, 0x17 ;  /* 0x3b80000000037811 */ /* 0x000fe200078eb8ff */
[----:B------:R-:W-:-:S05]  /*2ef0*/  IMAD.SHL.U32 R0, R2, 0x100000, RZ ;  /* 0x0010000002007824 */ /* 0x000fca00078e00ff */
[----:B------:R-:W-:Y:S02]  /*2f00*/  LOP3.LUT R0, R3, R0, R4, 0xfe, !PT ;  /* 0x0000000003007212 */ /* 0x000fe400078efe04 */
.L_x_27912:
[----:B------:R-:W-:Y:S05]  /*2f10*/  BSYNC B0 ;  /* 0x0000000000007941 */ /* 0x000fea0003800000 */
.L_x_27911:
[----:B------:R-:W-:Y:S01]  /*2f20*/  FMUL.FTZ R0, R0, 1 ;  /* 0x3f80000000007820 */ /* 0x000fe20000410000 */
[----:B------:R-:W-:-:S03]  /*2f30*/  CS2R R18, SRZ ;  /* 0x0000000000127805 */ /* 0x000fc6000001ff00 */
[----:B------:R0:W4:Y:S01]  /*2f40*/  F2F.F64.F32 R16, R0 ;  /* 0x0000000000107310 */ /* 0x0001220000201800 */
[----:B------:R-:W-:Y:S05]  /*2f50*/  BRA `(.L_x_27896) ;  /* 0x000004e000007947 */ /* 0x000fea0003800000 */
.L_x_27909:
        /* <DEDUP_REMOVED lines=21> */
.L_x_27918:
[----:B------:R-:W-:Y:S05]  /*30b0*/  BSYNC B1 ;  /* 0x0000000000017941 */ /* 0x000fea0003800000 */
.L_x_27917:
[----:B------:R-:W-:Y:S01]  /*30c0*/  LEA R3, R0, 0x37800000, 0x17 ;  /* 0x3780000000037811 */ /* 0x000fe200078eb8ff */
[----:B------:R-:W-:-:S05]  /*30d0*/  IMAD.SHL.U32 R0, R2, 0x200000, RZ ;  /* 0x0020000002007824 */ /* 0x000fca00078e00ff */
[----:B------:R-:W-:Y:S02]  /*30e0*/  LOP3.LUT R0, R3, R0, R4, 0xfe, !PT ;  /* 0x0000000003007212 */ /* 0x000fe400078efe04 */
.L_x_27916:
[----:B------:R-:W-:Y:S05]  /*30f0*/  BSYNC B0 ;  /* 0x0000000000007941 */ /* 0x000fea0003800000 */
.L_x_27915:
[----:B------:R-:W-:Y:S01]  /*3100*/  FMUL.FTZ R0, R0, 1 ;  /* 0x3f80000000007820 */ /* 0x000fe20000410000 */
[----:B------:R-:W-:-:S03]  /*3110*/  CS2R R18, SRZ ;  /* 0x0000000000127805 */ /* 0x000fc6000001ff00 */
[----:B------:R0:W4:Y:S01]  /*3120*/  F2F.F64.F32 R16, R0 ;  /* 0x0000000000107310 */ /* 0x0001220000201800 */
[----:B------:R-:W-:Y:S05]  /*3130*/  BRA `(.L_x_27896) ;  /* 0x0000030000007947 */ /* 0x000fea0003800000 */
.L_x_27908:
        /* <DEDUP_REMOVED lines=14> */
.L_x_27922:
[----:B------:R-:W-:Y:S05]  /*3220*/  BSYNC B0 ;  /* 0x0000000000007941 */ /* 0x000fea0003800000 */
.L_x_27921:
[----:B------:R-:W-:Y:S01]  /*3230*/  FMUL.FTZ R0, R0, 1 ;  /* 0x3f80000000007820 */ /* 0x000fe20000410000 */
[----:B------:R-:W-:-:S03]  /*3240*/  CS2R R18, SRZ ;  /* 0x0000000000127805 */ /* 0x000fc6000001ff00 */
[----:B------:R0:W4:Y:S01]  /*3250*/  F2F.F64.F32 R16, R0 ;  /* 0x0000000000107310 */ /* 0x0001220000201800 */
[----:B------:R-:W-:Y:S05]  /*3260*/  BRA `(.L_x_27896) ;  /* 0x000001d000007947 */ /* 0x000fea0003800000 */
.L_x_27895:
[----:B------:R-:W-:Y:S01]  /*3270*/  MOV R0, 0x0 ;  /* 0x0000000000007802 */ /* 0x000fe20000000f00 */
[----:B------:R-:W-:Y:S02]  /*3280*/  IMAD.MOV.U32 R4, RZ, RZ, c[0x4][0x198] ;  /* 0x01006600ff047624 */ /* 0x000fe400078e00ff */
[----:B------:R-:W-:Y:S01]  /*3290*/  IMAD.MOV.U32 R5, RZ, RZ, c[0x4][0x19c] ;  /* 0x01006700ff057624 */ /* 0x000fe200078e00ff */
[----:B------:R0:W4:Y:S01]  /*32a0*/  LDC.64 R2, c[0x4][R0] ;  /* 0x0100000000027b82 */ /* 0x0001220000000a00 */
        /* <DEDUP_REMOVED lines=14> */
[----:B-12345:R-:W-:Y:S05]  /*3390*/  CALL.ABS.NOINC R2 ;  /* 0x0000000002007343 */ /* 0x03efea0003c00000 */
[----:B------:R-:W-:Y:S01]  /*33a0*/  CS2R R16, SRZ ;  /* 0x0000000000107805 */ /* 0x000fe2000001ff00 */
[----:B------:R-:W-:Y:S01]  /*33b0*/  CS2R R18, SRZ ;  /* 0x0000000000127805 */ /* 0x000fe2000001ff00 */
[----:B------:R-:W-:Y:S05]  /*33c0*/  BRA `(.L_x_27896) ;  /* 0x0000007000007947 */ /* 0x000fea0003800000 */
.L_x_27920:
[----:B------:R-:W4:Y:S01]  /*33d0*/  LDG.E.64 R16, [R2.64] ;  /* 0x0000002402107981 */ /* 0x000f22000c1e1b00 */
[----:B------:R-:W-:Y:S01]  /*33e0*/  CS2R R18, SRZ ;  /* 0x0000000000127805 */ /* 0x000fe2000001ff00 */
[----:B----4-:R-:W0:Y:S01]  /*33f0*/  I2F.F64.U64 R16, R16 ;  /* 0x0000001000107312 */ /* 0x010e220000301800 */
[----:B------:R-:W-:Y:S05]  /*3400*/  BRA `(.L_x_27896) ;  /* 0x0000003000007947 */ /* 0x000fea0003800000 */
.L_x_27919:
[----:B------:R-:W4:Y:S01]  /*3410*/  LDG.E R2, [R2.64] ;  /* 0x0000002402027981 */ /* 0x000f22000c1e1900 */
[----:B------:R-:W-:Y:S01]  /*3420*/  CS2R R18, SRZ ;  /* 0x0000000000127805 */ /* 0x000fe2000001ff00 */
[----:B----4-:R0:W4:Y:S06]  /*3430*/  I2F.F64.U32 R16, R2 ;  /* 0x0000000200107312 */ /* 0x01012c0000201800 */
.L_x_27896:
[----:B------:R-:W-:-:S03]  /*3440*/  IADD3 R34, R34, 0x80, RZ ;  /* 0x0000008022227810 */ /* 0x000fc60007ffe0ff */
.L_x_27890:
[----:B------:R-:W-:Y:S05]  /*3450*/  BSYNC B6 ;  /* 0x0000000000067941 */ /* 0x000fea0003800000 */
.L_x_27889:
[----:B------:R-:W-:Y:S01]  /*3460*/  ISETP.GE.AND P0, PT, R34, R58, PT ;  /* 0x0000003a2200720c */ /* 0x000fe20003f06270 */
[----:B------:R-:W-:Y:S01]  /*3470*/  BSSY B6, `(.L_x_27923) ;  /* 0x000010f000067945 */ /* 0x000fe20003800000 */
[----:B------:R-:W-:-:S11]  /*3480*/  CS2R R20, SRZ ;  /* 0x0000000000147805 */ /* 0x000fd6000001ff00 */
        /* <DEDUP_REMOVED lines=16> */
[----:B----4-:R-:W4:Y:S01]  /*3590*/  LDG.E.S8 R2, [R2.64] ;  /* 0x0000002402027981 */ /* 0x010f22000c1e1300 */
[----:B------:R-:W-:Y:S01]  /*35a0*/  CS2R R22, SRZ ;  /* 0x0000000000167805 */ /* 0x000fe2000001ff00 */
[----:B----4-:R0:W4:Y:S01]  /*35b0*/  I2F.F64.S16 R20, R2 ;  /* 0x0000000200147312 */ /* 0x0101220000101c00 */
[----:B------:R-:W-:Y:S05]  /*35c0*/  BRA `(.L_x_27924) ;  /* 0x00000f9000007947 */ /* 0x000fea0003800000 */
.L_x_27928:
[----:B----4-:R-:W4:Y:S01]  /*35d0*/  LDG.E.U8 R2, [R2.64] ;  /* 0x0000002402027981 */ /* 0x010f22000c1e1100 */
[----:B------:R-:W-:Y:S01]  /*35e0*/  CS2R R22, SRZ ;  /* 0x0000000000167805 */ /* 0x000fe2000001ff00 */
[----:B----4-:R0:W4:Y:S01]  /*35f0*/  I2F.F64.U16 R20, R2 ;  /* 0x0000000200147312 */ /* 0x0101220000101800 */
[----:B------:R-:W-:Y:S05]  /*3600*/  BRA `(.L_x_27924) ;  /* 0x00000f5000007947 */ /* 0x000fea0003800000 */
.L_x_27927:
[----:B------:R-:W-:-:S13]  /*3610*/  ISETP.NE.AND P0, PT, R0, 0x2, PT ;  /* 0x000000020000780c */ /* 0x000fda0003f05270 */
[----:B------:R-:W-:Y:S05]  /*3620*/  @!P0 BRA `(.L_x_27930) ;  /* 0x000000c000008947 */ /* 0x000fea0003800000 */
[----:B------:R-:W-:-:S13]  /*3630*/  ISETP.NE.AND P0, PT, R0, 0x3, PT ;  /* 0x000000030000780c */ /* 0x000fda0003f05270 */
[----:B------:R-:W-:Y:S05]  /*3640*/  @!P0 BRA `(.L_x_27931) ;  /* 0x0000006000008947 */ /* 0x000fea0003800000 */
[----:B------:R-:W-:-:S13]  /*3650*/  ISETP.NE.AND P0, PT, R0, 0x4, PT ;  /* 0x000000040000780c */ /* 0x000fda0003f05270 */
[----:B------:R-:W-:Y:S05]  /*3660*/  @P0 BRA `(.L_x_27929) ;  /* 0x00000d2000000947 */ /* 0x000fea0003800000 */
[----:B----4-:R-:W4:Y:S01]  /*3670*/  LDG.E.64 R20, [R2.64] ;  /* 0x0000002402147981 */ /* 0x010f22000c1e1b00 */
[----:B------:R-:W-:Y:S01]  /*3680*/  CS2R R22, SRZ ;  /* 0x0000000000167805 */ /* 0x000fe2000001ff00 */
[----:B----4-:R-:W0:Y:S01]  /*3690*/  I2F.F64.S64 R20, R20 ;  /* 0x0000001400147312 */ /* 0x010e220000301c00 */
[----:B------:R-:W-:Y:S05]  /*36a0*/  BRA `(.L_x_27924) ;  /* 0x00000eb000007947 */ /* 0x000fea0003800000 */
.L_x_27931:
[----:B----4-:R-:W4:Y:S01]  /*36b0*/  LDG.E R2, [R2.64] ;  /* 0x0000002402027981 */ /* 0x010f22000c1e1900 */
[----:B------:R-:W-:Y:S01]  /*36c0*/  CS2R R22, SRZ ;  /* 0x0000000000167805 */ /* 0x000fe2000001ff00 */
[----:B----4-:R0:W4:Y:S01]  /*36d0*/  I2F.F64 R20, R2 ;  /* 0x0000000200147312 */ /* 0x0101220000201c00 */
[----:B------:R-:W-:Y:S05]  /*36e0*/  BRA `(.L_x_27924) ;  /* 0x00000e7000007947 */ /* 0x000fea0003800000 */
.L_x_27930:
[----:B----4-:R-:W4:Y:S01]  /*36f0*/  LDG.E.U16 R2, [R2.64] ;  /* 0x0000002402027981 */ /* 0x010f22000c1e1500 */
[----:B------:R-:W-:Y:S01]  /*3700*/  CS2R R22, SRZ ;  /* 0x0000000000167805 */ /* 0x000fe2000001ff00 */
[----:B----4-:R0:W4:Y:S01]  /*3710*/  I2F.F64.S16 R20, R2 ;  /* 0x0000000200147312 */ /* 0x0101220000101c00 */
[----:B------:R-:W-:Y:S05]  /*3720*/  BRA `(.L_x_27924) ;  /* 0x00000e3000007947 */ /* 0x000fea0003800000 */
.L_x_27926:
[----:B------:R-:W-:-:S13]  /*3730*/  ISETP.GT.AND P0, PT, R0, 0x6, PT ;  /* 0x000000060000780c */ /* 0x000fda0003f04270 */
[----:B------:R-:W-:Y:S05]  /*3740*/  @P0 BRA `(.L_x_27932) ;  /* 0x000000f000000947 */ /* 0x000fea0003800000 */
[----:B------:R-:W-:-:S13]  /*3750*/  ISETP.NE.AND P0, PT, R0, 0x5, PT ;  /* 0x000000050000780c */ /* 0x000fda0003f05270 */
[----:B------:R-:W-:Y:S05]  /*3760*/  @!P0 BRA `(.L_x_27933) ;  /* 0x0000007000008947 */ /* 0x000fea0003800000 */
[----:B------:R-:W-:-:S13]  /*3770*/  ISETP.NE.AND P0, PT, R0, 0x6, PT ;  /* 0x000000060000780c */ /* 0x000fda0003f05270 */
[----:B------:R-:W-:Y:S05]  /*3780*/  @P0 BRA `(.L_x_27929) ;  /* 0x00000c0000000947 */ /* 0x000fea0003800000 */
[----:B----4-:R-:W4:Y:S01]  /*3790*/  LDG.E R20, [R2.64] ;  /* 0x0000002402147981 */ /* 0x010f22000c1e1900 */
[----:B------:R-:W-:Y:S01]  /*37a0*/  CS2R R22, SRZ ;  /* 0x0000000000167805 */ /* 0x000fe2000001ff00 */
[----:B----4-:R-:W-:-:S06]  /*37b0*/  FMUL.FTZ R20, R20, 1 ;  /* 0x3f80000014147820 */ /* 0x010fcc0000410000 */
[----:B------:R-:W0:Y:S01]  /*37c0*/  F2F.F64.F32 R20, R20 ;  /* 0x0000001400147310 */ /* 0x000e220000201800 */
[----:B------:R-:W-:Y:S05]  /*37d0*/  BRA `(.L_x_27924) ;  /* 0x00000d8000007947 */ /* 0x000fea0003800000 */
.L_x_27933:
[----:B----4-:R-:W4:Y:S01]  /*37e0*/  LDG.E.U16 R0, [R2.64] ;  /* 0x0000002402007981 */ /* 0x010f22000c1e1500 */
[----:B------:R-:W-:Y:S01]  /*37f0*/  CS2R R22, SRZ ;  /* 0x0000000000167805 */ /* 0x000fe2000001ff00 */
[----:B----4-:R-:W-:-:S05]  /*3800*/  HADD2.F32 R0, -RZ, R0.H0_H0 ;  /* 0x20000000ff007230 */ /* 0x010fca0000004100 */
[----:B------:R-:W-:-:S04]  /*3810*/  FMUL.FTZ R0, R0, 1 ;  /* 0x3f80000000007820 */ /* 0x000fc80000410000 */
[----:B------:R0:W4:Y:S01]  /*3820*/  F2F.F64.F32 R20, R0 ;  /* 0x0000000000147310 */ /* 0x0001220000201800 */
[----:B------:R-:W-:Y:S05]  /*3830*/  BRA `(.L_x_27924) ;  /* 0x00000d2000007947 */ /* 0x000fea0003800000 */
.L_x_27932:
[----:B------:R-:W-:-:S13]  /*3840*/  ISETP.NE.AND P0, PT, R0, 0x7, PT ;  /* 0x000000070000780c */ /* 0x000fda0003f05270 */
[----:B------:R-:W-:Y:S05]  /*3850*/  @!P0 BRA `(.L_x_27934) ;  /* 0x0000012000008947 */ /* 0x000fea0003800000 */
[----:B------:R-:W-:-:S13]  /*3860*/  ISETP.NE.AND P0, PT, R0, 0x8, PT ;  /* 0x000000080000780c */ /* 0x000fda0003f05270 */
[----:B------:R-:W-:Y:S05]  /*3870*/  @!P0 BRA `(.L_x_27935) ;  /* 0x0000008000008947 */ /* 0x000fea0003800000 */
[----:B------:R-:W-:-:S13]  /*3880*/  ISETP.NE.AND P0, PT, R0, 0x9, PT ;  /* 0x000000090000780c */ /* 0x000fda0003f05270 */
[----:B------:R-:W-:Y:S05]  /*3890*/  @P0 BRA `(.L_x_27929) ;  /* 0x00000af000000947 */ /* 0x000fea0003800000 */
[----:B----4-:R-:W4:Y:S02]  /*38a0*/  LDG.E.64 R2, [R2.64] ;  /* 0x0000002402027981 */ /* 0x010f24000c1e1b00 */
[----:B----4-:R-:W-:Y:S02]  /*38b0*/  FMUL.FTZ R22, R3, 1 ;  /* 0x3f80000003167820 */ /* 0x010fe40000410000 */
[----:B------:R-:W-:-:S04]  /*38c0*/  FMUL.FTZ R20, R2, 1 ;  /* 0x3f80000002147820 */ /* 0x000fc80000410000 */
[----:B------:R-:W0:Y:S08]  /*38d0*/  F2F.F64.F32 R22, R22 ;  /* 0x0000001600167310 */ /* 0x000e300000201800 */
[----:B------:R-:W4:Y:S01]  /*38e0*/  F2F.F64.F32 R20, R20 ;  /* 0x0000001400147310 */ /* 0x000f220000201800 */
[----:B------:R-:W-:Y:S05]  /*38f0*/  BRA `(.L_x_27924) ;  /* 0x00000c6000007947 */ /* 0x000fea0003800000 */
.L_x_27935:
[----:B----4-:R-:W4:Y:S02]  /*3900*/  LDG.E R0, [R2.64] ;  /* 0x0000002402007981 */ /* 0x010f24000c1e1900 */
[----:B----4-:R-:W-:-:S02]  /*3910*/  HADD2.F32 R4, -RZ, R0.H1_H1 ;  /* 0x30000000ff047230 */ /* 0x010fc40000004100 */
[----:B------:R-:W-:-:S03]  /*3920*/  HADD2.F32 R0, -RZ, R0.H0_H0 ;  /* 0x20000000ff007230 */ /* 0x000fc60000004100 */
[----:B------:R-:W-:Y:S02]  /*3930*/  FMUL.FTZ R4, R4, 1 ;  /* 0x3f80000004047820 */ /* 0x000fe40000410000 */
[----:B------:R-:W-:Y:S02]  /*3940*/  FMUL.FTZ R0, R0, 1 ;  /* 0x3f80000000007820 */ /* 0x000fe40000410000 */
[----:B------:R0:W4:Y:S08]  /*3950*/  F2F.F64.F32 R22, R4 ;  /* 0x0000000400167310 */ /* 0x0001300000201800 */
[----:B------:R0:W3:Y:S01]  /*3960*/  F2F.F64.F32 R20, R0 ;  /* 0x0000000000147310 */ /* 0x0000e20000201800 */
[----:B------:R-:W-:Y:S05]  /*3970*/  BRA `(.L_x_27924) ;  /* 0x00000be000007947 */ /* 0x000fea0003800000 */
.L_x_27934:
[----:B------:R0:W5:Y:S01]  /*3980*/  LDG.E.64 R20, [R2.64] ;  /* 0x0000002402147981 */ /* 0x000162000c1e1b00 */
[----:B------:R-:W-:Y:S01]  /*3990*/  CS2R R22, SRZ ;  /* 0x0000000000167805 */ /* 0x000fe2000001ff00 */
[----:B------:R-:W-:Y:S05]  /*39a0*/  BRA `(.L_x_27924) ;  /* 0x00000bb000007947 */ /* 0x000fea0003800000 */
.L_x_27925:
        /* <DEDUP_REMOVED lines=8> */
[----:B----4-:R-:W4:Y:S01]  /*3a30*/  LDG.E.U8 R2, [R2.64] ;  /* 0x0000002402027981 */ /* 0x010f22000c1e1100 */
[----:B------:R-:W-:Y:S01]  /*3a40*/  CS2R R22, SRZ ;  /* 0x0000000000167805 */ /* 0x000fe2000001ff00 */
[----:B------:R-:W-:Y:S01]  /*3a50*/  IMAD.MOV.U32 R20, RZ, RZ, RZ ;  /* 0x000000ffff147224 */ /* 0x000fe200078e00ff */
[----:B----4-:R-:W-:-:S04]  /*3a60*/  ISETP.NE.AND P0, PT, R2, RZ, PT ;  /* 0x000000ff0200720c */ /* 0x010fc80003f05270 */
[----:B------:R-:W-:Y:S01]  /*3a70*/  FSEL R21, RZ, 1.875, !P0 ;  /* 0x3ff00000ff157808 */ /* 0x000fe20004000000 */
[----:B------:R-:W-:Y:S05]  /*3a80*/  BRA `(.L_x_27924) ;  /* 0x00000ad000007947 */ /* 0x000fea0003800000 */
.L_x_27938:
[----:B------:R0:W5:Y:S01]  /*3a90*/  LDG.E.128 R20, [R2.64] ;  /* 0x0000002402147981 */ /* 0x000162000c1e1d00 */
[----:B------:R-:W-:Y:S05]  /*3aa0*/  BRA `(.L_x_27924) ;  /* 0x00000ab000007947 */ /* 0x000fea0003800000 */
.L_x_27937:
[----:B------:R-:W-:-:S13]  /*3ab0*/  ISETP.NE.AND P0, PT, R0, 0xf, PT ;  /* 0x0000000f0000780c */ /* 0x000fda0003f05270 */
[----:B------:R-:W-:Y:S05]  /*3ac0*/  @!P0 BRA `(.L_x_27939) ;  /* 0x000002b000008947 */ /* 0x000fea0003800000 */
[----:B------:R-:W-:-:S13]  /*3ad0*/  ISETP.NE.AND P0, PT, R0, 0x17, PT ;  /* 0x000000170000780c */ /* 0x000fda0003f05270 */
[----:B------:R-:W-:Y:S05]  /*3ae0*/  @!P0 BRA `(.L_x_27940) ;  /* 0x0000019000008947 */ /* 0x000fea0003800000 */
[----:B------:R-:W-:-:S13]  /*3af0*/  ISETP.NE.AND P0, PT, R0, 0x18, PT ;  /* 0x000000180000780c */ /* 0x000fda0003f05270 */
[----:B------:R-:W-:Y:S05]  /*3b00*/  @P0 BRA `(.L_x_27929) ;  /* 0x0000088000000947 */ /* 0x000fea0003800000 */
[----:B----4-:R-:W4:Y:S01]  /*3b10*/  LDG.E.U8 R0, [R2.64] ;  /* 0x0000002402007981 */ /* 0x010f22000c1e1100 */
        /* <DEDUP_REMOVED lines=22> */
.L_x_27940:
[----:B----4-:R-:W4:Y:S01]  /*3c80*/  LDG.E.U8 R2, [R2.64] ;  /* 0x0000002402027981 */ /* 0x010f22000c1e1100 */
        /* <DEDUP_REMOVED lines=15> */
.L_x_27939:
[----:B----4-:R-:W4:Y:S01]  /*3d80*/  LDG.E.U16 R0, [R2.64] ;  /* 0x0000002402007981 */ /* 0x010f22000c1e1500 */
[----:B------:R-:W-:Y:S01]  /*3d90*/  CS2R R22, SRZ ;  /* 0x0000000000167805 */ /* 0x000fe2000001ff00 */
[----:B----4-:R-:W-:-:S05]  /*3da0*/  PRMT R0, RZ, 0x5410, R0 ;  /* 0x00005410ff007816 */ /* 0x010fca0000000000 */
[----:B------:R-:W-:-:S04]  /*3db0*/  FMUL.FTZ R0, R0, 1 ;  /* 0x3f80000000007820 */ /* 0x000fc80000410000 */
[----:B------:R0:W4:Y:S01]  /*3dc0*/  F2F.F64.F32 R20, R0 ;  /* 0x0000000000147310 */ /* 0x0001220000201800 */
[----:B------:R-:W-:Y:S05]  /*3dd0*/  BRA `(.L_x_27924) ;  /* 0x0000078000007947 */ /* 0x000fea0003800000 */
.L_x_27936:
        /* <DEDUP_REMOVED lines=8> */
[----:B----4-:R-:W4:Y:S01]  /*3e60*/  LDG.E.U16 R2, [R2.64] ;  /* 0x0000002402027981 */ /* 0x010f22000c1e1500 */
[----:B------:R-:W-:Y:S01]  /*3e70*/  CS2R R22, SRZ ;  /* 0x0000000000167805 */ /* 0x000fe2000001ff00 */
[----:B----4-:R0:W4:Y:S01]  /*3e80*/  I2F.F64.U16 R20, R2 ;  /* 0x0000000200147312 */ /* 0x0101220000101800 */
[----:B------:R-:W-:Y:S05]  /*3e90*/  BRA `(.L_x_27924) ;  /* 0x000006c000007947 */ /* 0x000fea0003800000 */
.L_x_27943:
[----:B----4-:R-:W4:Y:S01]  /*3ea0*/  LDG.E.U8 R2, [R2.64] ;  /* 0x0000002402027981 */ /* 0x010f22000c1e1100 */
        /* <DEDUP_REMOVED lines=20> */
.L_x_27947:
[----:B------:R-:W-:Y:S05]  /*3ff0*/  BSYNC B1 ;  /* 0x0000000000017941 */ /* 0x000fea0003800000 */
.L_x_27946:
[----:B------:R-:W-:Y:S01]  /*4000*/  LEA R3, R0, 0x3b800000, 0x17 ;  /* 0x3b80000000037811 */ /* 0x000fe200078eb8ff */
[----:B------:R-:W-:-:S05]  /*4010*/  IMAD.SHL.U32 R0, R2, 0x100000, RZ ;  /* 0x0010000002007824 */ /* 0x000fca00078e00ff */
[----:B------:R-:W-:Y:S02]  /*4020*/  LOP3.LUT R0, R3, R0, R4, 0xfe, !PT ;  /* 0x0000000003007212 */ /* 0x000fe400078efe04 */
.L_x_27945:
[----:B------:R-:W-:Y:S05]  /*4030*/  BSYNC B0 ;  /* 0x0000000000007941 */ /* 0x000fea0003800000 */
.L_x_27944:
[----:B------:R-:W-:Y:S01]  /*4040*/  FMUL.FTZ R0, R0, 1 ;  /* 0x3f80000000007820 */ /* 0x000fe20000410000 */
[----:B------:R-:W-:-:S03]  /*4050*/  CS2R R22, SRZ ;  /* 0x0000000000167805 */ /* 0x000fc6000001ff00 */
[----:B------:R0:W4:Y:S01]  /*4060*/  F2F.F64.F32 R20, R0 ;  /* 0x0000000000147310 */ /* 0x0001220000201800 */
[----:B------:R-:W-:Y:S05]  /*4070*/  BRA `(.L_x_27924) ;  /* 0x000004e000007947 */ /* 0x000fea0003800000 */
.L_x_27942:
        /* <DEDUP_REMOVED lines=21> */
.L_x_27951:
[----:B------:R-:W-:Y:S05]  /*41d0*/  BSYNC B1 ;  /* 0x0000000000017941 */ /* 0x000fea0003800000 */
.L_x_27950:
[----:B------:R-:W-:Y:S01]  /*41e0*/  LEA R3, R0, 0x37800000, 0x17 ;  /* 0x3780000000037811 */ /* 0x000fe200078eb8ff */
[----:B------:R-:W-:-:S05]  /*41f0*/  IMAD.SHL.U32 R0, R2, 0x200000, RZ ;  /* 0x0020000002007824 */ /* 0x000fca00078e00ff */
[----:B------:R-:W-:Y:S02]  /*4200*/  LOP3.LUT R0, R3, R0, R4, 0xfe, !PT ;  /* 0x0000000003007212 */ /* 0x000fe400078efe04 */
.L_x_27949:
[----:B------:R-:W-:Y:S05]  /*4210*/  BSYNC B0 ;  /* 0x0000000000007941 */ /* 0x000fea0003800000 */
.L_x_27948:
[----:B------:R-:W-:Y:S01]  /*4220*/  FMUL.FTZ R0, R0, 1 ;  /* 0x3f80000000007820 */ /* 0x000fe20000410000 */
[----:B------:R-:W-:-:S03]  /*4230*/  CS2R R22, SRZ ;  /* 0x0000000000167805 */ /* 0x000fc6000001ff00 */
[----:B------:R0:W4:Y:S01]  /*4240*/  F2F.F64.F32 R20, R0 ;  /* 0x0000000000147310 */ /* 0x0001220000201800 */
[----:B------:R-:W-:Y:S05]  /*4250*/  BRA `(.L_x_27924) ;  /* 0x0000030000007947 */ /* 0x000fea0003800000 */
.L_x_27941:
[----:B------:R-:W-:-:S13]  /*4260*/  ISETP.NE.AND P0, PT, R0, 0x1c, PT ;  /* 0x0000001c0000780c */ /* 0x000fda0003f05270 */
[----:B------:R-:W-:Y:S05]  /*4270*/  @!P0 BRA `(.L_x_27952) ;  /* 0x000002b000008947 */ /* 0x000fea0003800000 */
[----:B------:R-:W-:-:S13]  /*4280*/  ISETP.NE.AND P0, PT, R0, 0x1d, PT ;  /* 0x0000001d0000780c */ /* 0x000fda0003f05270 */
[----:B------:R-:W-:Y:S05]  /*4290*/  @!P0 BRA `(.L_x_27953) ;  /* 0x0000025000008947 */ /* 0x000fea0003800000 */
[----:B------:R-:W-:-:S13]  /*42a0*/  ISETP.NE.AND P0, PT, R0, 0x2c, PT ;  /* 0x0000002c0000780c */ /* 0x000fda0003f05270 */
[----:B------:R-:W-:Y:S05]  /*42b0*/  @P0 BRA `(.L_x_27929) ;  /* 0x000000d000000947 */ /* 0x000fea0003800000 */
[----:B----4-:R-:W4:Y:S01]  /*42c0*/  LDG.E.U8 R2, [R2.64] ;  /* 0x0000002402027981 */ /* 0x010f22000c1e1100 */
[----:B------:R-:W-:Y:S01]  /*42d0*/  BSSY B0, `(.L_x_27954) ;  /* 0x0000007000007945 */ /* 0x000fe20003800000 */
[----:B------:R-:W-:Y:S01]  /*42e0*/  IMAD.MOV.U32 R0, RZ, RZ, 0x400000 ;  /* 0x00400000ff007424 */ /* 0x000fe200078e00ff */
[----:B----4-:R-:W-:-:S13]  /*42f0*/  ISETP.NE.AND P0, PT, R2, RZ, PT ;  /* 0x000000ff0200720c */ /* 0x010fda0003f05270 */
[----:B------:R-:W-:Y:S05]  /*4300*/  @!P0 BRA `(.L_x_27955) ;  /* 0x0000003000008947 */ /* 0x000fea0003800000 */
[----:B------:R-:W-:-:S13]  /*4310*/  ISETP.NE.AND P0, PT, R2, 0xff, PT ;  /* 0x000000ff0200780c */ /* 0x000fda0003f05270 */
[----:B------:R-:W-:Y:S02]  /*4320*/  @!P0 IMAD.MOV.U32 R0, RZ, RZ, 0x7f800001 ;  /* 0x7f800001ff008424 */ /* 0x000fe400078e00ff */
[----:B------:R-:W-:Y:S02]  /*4330*/  @P0 IMAD.SHL.U32 R0, R2, 0x800000, RZ ;  /* 0x0080000002000824 */ /* 0x000fe400078e00ff */
.L_x_27955:
[----:B------:R-:W-:Y:S05]  /*4340*/  BSYNC B0 ;  /* 0x0000000000007941 */ /* 0x000fea0003800000 */
.L_x_27954:
[----:B------:R-:W-:Y:S01]  /*4350*/  FMUL.FTZ R0, R0, 1 ;  /* 0x3f80000000007820 */ /* 0x000fe20000410000 */
[----:B------:R-:W-:-:S03]  /*4360*/  CS2R R22, SRZ ;  /* 0x0000000000167805 */ /* 0x000fc6000001ff00 */
[----:B------:R0:W4:Y:S01]  /*4370*/  F2F.F64.F32 R20, R0 ;  /* 0x0000000000147310 */ /* 0x0001220000201800 */
[----:B------:R-:W-:Y:S05]  /*4380*/  BRA `(.L_x_27924) ;  /* 0x000001d000007947 */ /* 0x000fea0003800000 */
.L_x_27929:
        /* <DEDUP_REMOVED lines=22> */
.L_x_27953:
[----:B----4-:R-:W4:Y:S01]  /*44f0*/  LDG.E.64 R20, [R2.64] ;  /* 0x0000002402147981 */ /* 0x010f22000c1e1b00 */
[----:B------:R-:W-:Y:S01]  /*4500*/  CS2R R22, SRZ ;  /* 0x0000000000167805 */ /* 0x000fe2000001ff00 */
[----:B----4-:R-:W0:Y:S01]  /*4510*/  I2F.F64.U64 R20, R20 ;  /* 0x0000001400147312 */ /* 0x010e220000301800 */
[----:B------:R-:W-:Y:S05]  /*4520*/  BRA `(.L_x_27924) ;  /* 0x0000003000007947 */ /* 0x000fea0003800000 */
.L_x_27952:
[----:B----4-:R-:W4:Y:S01]  /*4530*/  LDG.E R2, [R2.64] ;  /* 0x0000002402027981 */ /* 0x010f22000c1e1900 */
[----:B------:R-:W-:Y:S01]  /*4540*/  CS2R R22, SRZ ;  /* 0x0000000000167805 */ /* 0x000fe2000001ff00 */
[----:B----4-:R0:W4:Y:S06]  /*4550*/  I2F.F64.U32 R20, R2 ;  /* 0x0000000200147312 */ /* 0x01012c0000201800 */
.L_x_27924:
[----:B------:R-:W-:Y:S05]  /*4560*/  BSYNC B6 ;  /* 0x0000000000067941 */ /* 0x000fea0003800000 */
.L_x_27923:
[----:B------:R-:W-:Y:S01]  /*4570*/  ISETP.NE.AND P0, PT, R32, RZ, PT ;  /* 0x000000ff2000720c */ /* 0x000fe20003f05270 */
[----:B------:R-:W-:Y:S01]  /*4580*/  BSSY B1, `(.L_x_27956) ;  /* 0x000072a000017945 */ /* 0x000fe20003800000 */
[----:B------:R-:W-:Y:S01]  /*4590*/  CS2R R14, SRZ ;  /* 0x00000000000e7805 */ /* 0x000fe2000001ff00 */
[----:B------:R-:W-:-:S10]  /*45a0*/  CS2R R12, SRZ ;  /* 0x00000000000c7805 */ /* 0x000fd4000001ff00 */
[----:B------:R-:W-:Y:S05]  /*45b0*/  @P0 BRA `(.L_x_27957) ;  /* 0x0000726000000947 */ /* 0x000fea0003800000 */
[----:B0-2--5:R-:W0:Y:S01]  /*45c0*/  DSETP.NAN.AND P0, PT, R24, R26, PT ;  /* 0x0000001a1800722a */ /* 0x025e220003f08000 */
[----:B------:R-:W-:Y:S03]  /*45d0*/  BSSY B2, `(.L_x_27958) ;  /* 0x000057a000027945 */ /* 0x000fe60003800000 */
[----:B------:R2:W4:-:S10]  /*45e0*/  DADD R6, -RZ, |R24| ;  /* 0x00000000ff067229 */ /* 0x0005140000000518 */
[----:B0-----:R-:W-:Y:S05]  /*45f0*/  @P0 BRA `(.L_x_27959) ;  /* 0x00004e4000000947 */ /* 0x001fea0003800000 */
[----:B--2-4-:R-:W-:-:S04]  /*4600*/  DADD R8, -RZ, |R26| ;  /* 0x00000000ff087229 */ /* 0x014fc8000000051a */
        /* <DEDUP_REMOVED lines=24> */
[----:B------:R-:W0:-:S10]  /*4790*/  DADD R10, R12, 1 ;  /* 0x3ff000000c0a7429 */ /* 0x000e140000000000 */
[----:B0-----:R-:W-:Y:S01]  /*47a0*/  ISETP.GT.AND P0, PT, R11, 0xfffff, PT ;  /* 0x000fffff0b00780c */ /* 0x001fe20003f04270 */
[--C-:B------:R-:W-:Y:S02]  /*47b0*/  IMAD.MOV.U32 R2, RZ, RZ, R10.reuse ;  /* 0x000000ffff027224 */ /* 0x100fe400078e000a */
[----:B------:R-:W-:Y:S02]  /*47c0*/  IMAD.MOV.U32 R3, RZ, RZ, R11 ;  /* 0x000000ffff037224 */ /* 0x000fe400078e000b */
[----:B------:R-:W-:-:S08]  /*47d0*/  IMAD.MOV.U32 R8, RZ, RZ, R10 ;  /* 0x000000ffff087224 */ /* 0x000fd000078e000a */
[----:B------:R-:W0:-:S10]  /*47e0*/  @!P0 DMUL R2, R2, 1.80143985094819840000e+16 ;  /* 0x4350000002028828 */ /* 0x000e140000000000 */
[----:B0-----:R-:W-:Y:S02]  /*47f0*/  @!P0 IMAD.MOV.U32 R11, RZ, RZ, R3 ;  /* 0x000000ffff0b8224 */ /* 0x001fe400078e0003 */
[----:B------:R-:W-:-:S03]  /*4800*/  @!P0 IMAD.MOV.U32 R8, RZ, RZ, R2 ;  /* 0x000000ffff088224 */ /* 0x000fc600078e0002 */
[----:B------:R-:W-:-:S04]  /*4810*/  IADD3 R0, R11, -0x1, RZ ;  /* 0xffffffff0b007810 */ /* 0x000fc80007ffe0ff */
[----:B------:R-:W-:Y:S01]  /*4820*/  ISETP.GE.U32.AND P2, PT, R0, 0x7fefffff, PT ;  /* 0x7fefffff0000780c */ /* 0x000fe20003f46070 */
[----:B------:R-:W-:Y:S02]  /*4830*/  IMAD.MOV.U32 R0, RZ, RZ, -0x3ff ;  /* 0xfffffc01ff007424 */ /* 0x000fe400078e00ff */
[----:B------:R-:W-:-:S10]  /*4840*/  @!P0 IMAD.MOV.U32 R0, RZ, RZ, -0x435 ;  /* 0xfffffbcbff008424 */ /* 0x000fd400078e00ff */
        /* <DEDUP_REMOVED lines=13> */
[----:B------:R-:W-:-:S13]  /*4920*/  ISETP.GE.AND P0, PT, R9, 0x3ff6a09f, PT ;  /* 0x3ff6a09f0900780c */ /* 0x000fda0003f06270 */
[----:B------:R-:W-:Y:S02]  /*4930*/  @P0 IADD3 R3, R9, -0x100000, RZ ;  /* 0xfff0000009030810 */ /* 0x000fe40007ffe0ff */
[----:B------:R-:W-:-:S03]  /*4940*/  @P0 IADD3 R0, R0, 0x1, RZ ;  /* 0x0000000100000810 */ /* 0x000fc60007ffe0ff */
[----:B------:R-:W-:-:S06]  /*4950*/  @P0 IMAD.MOV.U32 R9, RZ, RZ, R3 ;  /* 0x000000ffff090224 */ /* 0x000fcc00078e0003 */
[----:B------:R-:W0:-:S04]  /*4960*/  DADD R12, R8, 1 ;  /* 0x3ff00000080c7429 */ /* 0x000e080000000000 */
[----:B------:R-:W-:Y:S02]  /*4970*/  DADD R8, R8, -1 ;  /* 0xbff0000008087429 */ /* 0x000fe40000000000 */
[----:B0-----:R-:W0:Y:S02]  /*4980*/  MUFU.RCP64H R7, R13 ;  /* 0x0000000d00077308 */ /* 0x001e240000001800 */
[----:B0-----:R0:W2:Y:S02]  /*4990*/  DFMA R2, -R12, R6, 1 ;  /* 0x3ff000000c02742b */ /* 0x0010a40000000106 */
[----:B0-----:R-:W-:Y:S01]  /*49a0*/  LOP3.LUT R12, R0, 0x80000000, RZ, 0x3c, !PT ;  /* 0x80000000000c7812 */ /* 0x001fe200078e3cff */
[----:B------:R-:W-:-:S03]  /*49b0*/  IMAD.MOV.U32 R13, RZ, RZ, 0x43300000 ;  /* 0x43300000ff0d7424 */ /* 0x000fc600078e00ff */
[----:B--2---:R-:W0:-:S04]  /*49c0*/  DFMA R2, R2, R2, R2 ;  /* 0x000000020202722b */ /* 0x004e080000000002 */
[----:B------:R-:W-:-:S04]  /*49d0*/  DADD R12, R12, c[0x2][0x50] ;  /* 0x008014000c0c7629 */ /* 0x000fc80000000000 */
[----:B0-----:R-:W0:-:S06]  /*49e0*/  DFMA R6, R6, R2, R6 ;  /* 0x000000020606722b */ /* 0x001e0c0000000006 */
[----:B0-----:R-:W0:-:S06]  /*49f0*/  DMUL R2, R6, R8 ;  /* 0x0000000806027228 */ /* 0x001e0c0000000000 */
[----:B0-----:R-:W0:-:S06]  /*4a00*/  DFMA R2, R6, R8, R2 ;  /* 0x000000080602722b */ /* 0x001e0c0000000002 */
[----:B0-----:R-:W0:-:S04]  /*4a10*/  DMUL R4, R2, R2 ;  /* 0x0000000202047228 */ /* 0x001e080000000000 */
[----:B------:R-:W2:-:S04]  /*4a20*/  DADD R10, R8, -R2 ;  /* 0x00000000080a7229 */ /* 0x000e880000000802 */
[----:B0-----:R-:W0:-:S04]  /*4a30*/  DFMA R34, R4, R34, c[0x2][0x18] ;  /* 0x008006000422762b */ /* 0x001e080000000022 */
[----:B--2---:R-:W-:-:S04]  /*4a40*/  DADD R10, R10, R10 ;  /* 0x000000000a0a7229 */ /* 0x004fc8000000000a */
        /* <DEDUP_REMOVED lines=15> */
[----:B0-----:R0:W2:Y:S01]  /*4b40*/  DADD R12, R36, R8 ;  /* 0x00000000240c7229 */ /* 0x0010a20000000008 */
[----:B------:R-:W-:Y:S05]  /*4b50*/  BRA `(.L_x_27966) ;  /* 0x0000026000007947 */ /* 0x000fea0003800000 */
.L_x_27965:
        /* <DEDUP_REMOVED lines=21> */
[----:B-1-3--:R-:W-:Y:S05]  /*4cb0*/  CALL.REL.NOINC `($__internal_61_$__cuda_sm20_div_rn_f64_full) ;  /* 0x000208d000007944 */ /* 0x00afea0003c00000 */
.L_x_27968:
[----:B------:R-:W-:Y:S05]  /*4cc0*/  BSYNC B4 ;  /* 0x0000000000047941 */ /* 0x000fea0003800000 */
.L_x_27967:
[----:B------:R-:W0:Y:S01]  /*4cd0*/  DMUL R2, R12, R2 ;  /* 0x000000020c027228 */ /* 0x000e220000000000 */
[----:B------:R-:W-:Y:S02]  /*4ce0*/  IMAD.MOV.U32 R8, RZ, RZ, 0x2fbe14b5 ;  /* 0x2fbe14b5ff087424 */ /* 0x000fe400078e00ff */
[----:B------:R-:W-:-:S03]  /*4cf0*/  IMAD.MOV.U32 R9, RZ, RZ, 0x3eb372fb ;  /* 0x3eb372fbff097424 */ /* 0x000fc600078e00ff */
[----:B0-----:R-:W0:-:S06]  /*4d00*/  DADD R4, R12, -R2 ;  /* 0x000000000c047229 */ /* 0x001e0c0000000802 */
[----:B0-----:R-:W0:-:S06]  /*4d10*/  DMUL R6, R4, R4 ;  /* 0x0000000404067228 */ /* 0x001e0c0000000000 */
        /* <DEDUP_REMOVED lines=8> */
[----:B0-----:R-:W0:-:S06]  /*4da0*/  DFMA R8, R4, R8, -R2 ;  /* 0x000000080408722b */ /* 0x001e0c0000000802 */
[----:B0-----:R0:W2:-:S06]  /*4db0*/  DADD R12, R12, R8 ;  /* 0x000000000c0c7229 */ /* 0x00108c0000000008 */
.L_x_27966:
[----:B------:R-:W-:Y:S05]  /*4dc0*/  BSYNC B3 ;  /* 0x0000000000037941 */ /* 0x000fea0003800000 */
.L_x_27964:
[----:B------:R-:W4:Y:S01]  /*4dd0*/  MUFU.RCP64H R3, R15 ;  /* 0x0000000f00037308 */ /* 0x000f220000001800 */
[----:B------:R-:W-:Y:S01]  /*4de0*/  IMAD.MOV.U32 R2, RZ, RZ, 0x1 ;  /* 0x00000001ff027424 */ /* 0x000fe200078e00ff */
[----:B------:R-:W-:Y:S01]  /*4df0*/  FSETP.GEU.AND P2, PT, |R33|, 6.5827683646048100446e-37, PT ;  /* 0x036000002100780b */ /* 0x000fe20003f4e200 */
[----:B------:R-:W-:Y:S04]  /*4e00*/  BSSY B3, `(.L_x_27969) ;  /* 0x0000012000037945 */ /* 0x000fe80003800000 */
[----:B----4-:R-:W4:-:S06]  /*4e10*/  DFMA R4, -R14, R2, 1 ;  /* 0x3ff000000e04742b */ /* 0x010f0c0000000102 */
[----:B----4-:R-:W4:-:S06]  /*4e20*/  DFMA R4, R4, R4, R4 ;  /* 0x000000040404722b */ /* 0x010f0c0000000004 */
[----:B----4-:R-:W4:-:S06]  /*4e30*/  DFMA R4, R2, R4, R2 ;  /* 0x000000040204722b */ /* 0x010f0c0000000002 */
[----:B----4-:R-:W4:-:S06]  /*4e40*/  DFMA R2, -R14, R4, 1 ;  /* 0x3ff000000e02742b */ /* 0x010f0c0000000104 */
[----:B----4-:R-:W4:-:S06]  /*4e50*/  DFMA R2, R4, R2, R4 ;  /* 0x000000020402722b */ /* 0x010f0c0000000004 */
[----:B----4-:R-:W4:-:S06]  /*4e60*/  DMUL R4, R32, R2 ;  /* 0x0000000220047228 */ /* 0x010f0c0000000000 */
[----:B----4-:R-:W4:-:S06]  /*4e70*/  DFMA R6, -R14, R4, R32 ;  /* 0x000000040e06722b */ /* 0x010f0c0000000120 */
[----:B----4-:R-:W4:-:S10]  /*4e80*/  DFMA R2, R2, R6, R4 ;  /* 0x000000060202722b */ /* 0x010f140000000004 */
[----:B----4-:R-:W-:-:S05]  /*4e90*/  FFMA R0, RZ, R15, R3 ;  /* 0x0000000fff007223 */ /* 0x010fca0000000003 */
[----:B------:R-:W-:-:S13]  /*4ea0*/  FSETP.GT.AND P0, PT, |R0|, 1.469367938527859385e-39, PT ;  /* 0x001000000000780b */ /* 0x000fda0003f04200 */
[----:B------:R-:W-:Y:S05]  /*4eb0*/  @P0 BRA P2, `(.L_x_27970) ;  /* 0x0000006000000947 */ /* 0x000fea0001000000 */
[----:B------:R-:W-:Y:S01]  /*4ec0*/  IMAD.MOV.U32 R4, RZ, RZ, R32 ;  /* 0x000000ffff047224 */ /* 0x000fe200078e0020 */
[----:B------:R-:W-:Y:S01]  /*4ed0*/  MOV R0, 0x4f20 ;  /* 0x00004f2000007802 */ /* 0x000fe20000000f00 */
[----:B------:R-:W-:Y:S02]  /*4ee0*/  IMAD.MOV.U32 R5, RZ, RZ, R33 ;  /* 0x000000ffff057224 */ /* 0x000fe400078e0021 */
[----:B------:R-:W-:Y:S02]  /*4ef0*/  IMAD.MOV.U32 R2, RZ, RZ, R14 ;  /* 0x000000ffff027224 */ /* 0x000fe400078e000e */
[----:B------:R-:W-:Y:S02]  /*4f00*/  IMAD.MOV.U32 R3, RZ, RZ, R15 ;  /* 0x000000ffff037224 */ /* 0x000fe400078e000f */
[----:B0123--:R-:W-:Y:S05]  /*4f10*/  CALL.REL.NOINC `($__internal_61_$__cuda_sm20_div_rn_f64_full) ;  /* 0x0002067000007944 */ /* 0x00ffea0003c00000 */
.L_x_27970:
[----:B------:R-:W-:Y:S05]  /*4f20*/  BSYNC B3 ;  /* 0x0000000000037941 */ /* 0x000fea0003800000 */
.L_x_27969:
        /* <DEDUP_REMOVED lines=32> */
[----:B0----5:R-:W-:Y:S02]  /*5130*/  FSEL R9, R4, R6, !P2 ;  /* 0x0000000604097208 */ /* 0x021fe40005000000 */
        /* <DEDUP_REMOVED lines=10> */
.L_x_27972:
[----:B------:R-:W-:-:S04]  /*51e0*/  ISETP.GE.AND P0, PT, R25, RZ, PT ;  /* 0x000000ff1900720c */ /* 0x000fc80003f06270 */
[----:B------:R-:W-:Y:S02]  /*51f0*/  FSEL R2, RZ, 3.37028055040000000000e+12, P0 ;  /* 0x54442d18ff027808 */ /* 0x000fe40000000000 */
[----:B------:R-:W-:Y:S02]  /*5200*/  FSEL R3, RZ, 2.1426990032196044922, P0 ;  /* 0x400921fbff037808 */ /* 0x000fe40000000000 */
.L_x_27973:
[----:B------:R-:W-:Y:S05]  /*5210*/  BSYNC B0 ;  /* 0x0000000000007941 */ /* 0x000fea0003800000 */
.L_x_27971:
[----:B------:R4:W5:Y:S02]  /*5220*/  DADD R24, |R24|, |R26| ;  /* 0x0000000018187229 */ /* 0x000964000000061a */
[----:B----4-:R-:W-:Y:S02]  /*5230*/  LOP3.LUT R27, R3, 0x80000000, R27, 0xb8, !PT ;  /* 0x80000000031b7812 */ /* 0x010fe400078eb81b */
[----:B--2---:R-:W-:-:S04]  /*5240*/  DMUL R12, R12, 0.5 ;  /* 0x3fe000000c0c7828 */ /* 0x004fc80000000000 */
[----:B-----5:R-:W2:-:S06]  /*5250*/  DSETP.GTU.AND P0, PT, |R24|, +INF , PT ;  /* 0x7ff000001800742a */ /* 0x020e8c0003f0c200 */
[----:B--2---:R-:W-:Y:S02]  /*5260*/  FSEL R2, R24, R2, P0 ;  /* 0x0000000218027208 */ /* 0x004fe40000000000 */
[----:B------:R-:W-:Y:S01]  /*5270*/  FSEL R3, R25, R27, P0 ;  /* 0x0000001b19037208 */ /* 0x000fe20000000000 */
[----:B------:R-:W-:Y:S05]  /*5280*/  BRA `(.L_x_27974) ;  /* 0x00004ae000007947 */ /* 0x000fea0003800000 */
.L_x_27963:
        /* <DEDUP_REMOVED lines=31> */
[----:B------:R0:W2:-:S06]  /*5480*/  @P2 DFMA R6, R4, R6, +INF ;  /* 0x7ff000000406242b */ /* 0x00008c0000000006 */
[----:B0-----:R-:W-:-:S04]  /*5490*/  FFMA R5, RZ, R15, R3 ;  /* 0x0000000fff057223 */ /* 0x001fc80000000003 */
[----:B--2---:R-:W-:Y:S02]  /*54a0*/  @P2 FSEL R12, R6, RZ, P3 ;  /* 0x000000ff060c2208 */ /* 0x004fe40001800000 */
[----:B------:R-:W-:Y:S02]  /*54b0*/  FSETP.GT.AND P4, PT, |R5|, 1.469367938527859385e-39, PT ;  /* 0x001000000500780b */ /* 0x000fe40003f84200 */
[----:B------:R-:W-:Y:S01]  /*54c0*/  @P2 FSEL R13, R7, -QNAN , P3 ;  /* 0xfff00000070d2808 */ /* 0x000fe20001800000 */
[----:B------:R-:W-:Y:S05]  /*54d0*/  @P2 BRA `(.L_x_27977) ;  /* 0x000002a000002947 */ /* 0x000fea0003800000 */
[C---:B------:R-:W-:Y:S01]  /*54e0*/  LOP3.LUT R4, R35.reuse, 0x800fffff, RZ, 0xc0, !PT ;  /* 0x800fffff23047812 */ /* 0x040fe200078ec0ff */
[----:B------:R-:W-:Y:S01]  /*54f0*/  IMAD.MOV.U32 R10, RZ, RZ, R0 ;  /* 0x000000ffff0a7224 */ /* 0x000fe200078e0000 */
[----:B------:R-:W-:Y:S01]  /*5500*/  LEA.HI R34, R35, R34, RZ, 0xc ;  /* 0x0000002223227211 */ /* 0x000fe200078f60ff */
[----:B------:R-:W-:Y:S01]  /*5510*/  IMAD.MOV.U32 R6, RZ, RZ, RZ ;  /* 0x000000ffff067224 */ /* 0x000fe200078e00ff */
[----:B------:R-:W-:Y:S01]  /*5520*/  LOP3.LUT R11, R4, 0x3ff00000, RZ, 0xfc, !PT ;  /* 0x3ff00000040b7812 */ /* 0x000fe200078efcff */
[----:B------:R-:W-:-:S02]  /*5530*/  IMAD.MOV.U32 R36, RZ, RZ, 0x3ae80f1e ;  /* 0x3ae80f1eff247424 */ /* 0x000fc400078e00ff */
[----:B------:R-:W-:Y:S01]  /*5540*/  IMAD.MOV.U32 R37, RZ, RZ, 0x3eb1380b ;  /* 0x3eb1380bff257424 */ /* 0x000fe200078e00ff */
[----:B------:R-:W-:Y:S01]  /*5550*/  ISETP.GE.AND P0, PT, R11, 0x3ff6a09f, PT ;  /* 0x3ff6a09f0b00780c */ /* 0x000fe20003f06270 */
[----:B------:R-:W-:-:S12]  /*5560*/  IMAD.MOV.U32 R35, RZ, RZ, 0x43300000 ;  /* 0x43300000ff237424 */ /* 0x000fd800078e00ff */
        /* <DEDUP_REMOVED lines=32> */
[----:B0-----:R0:W2:-:S06]  /*5770*/  DADD R12, R38, R10 ;  /* 0x00000000260c7229 */ /* 0x00108c000000000a */
.L_x_27977:
[----:B------:R-:W-:Y:S05]  /*5780*/  BSYNC B0 ;  /* 0x0000000000007941 */ /* 0x000fea0003800000 */
.L_x_27976:
[----:B------:R-:W-:Y:S01]  /*5790*/  BSSY B3, `(.L_x_27978) ;  /* 0x0000008000037945 */ /* 0x000fe20003800000 */
[----:B------:R-:W-:Y:S05]  /*57a0*/  @P4 BRA P5, `(.L_x_27979) ;  /* 0x0000006000004947 */ /* 0x000fea0002800000 */
[----:B------:R-:W-:Y:S01]  /*57b0*/  IMAD.MOV.U32 R4, RZ, RZ, R32 ;  /* 0x000000ffff047224 */ /* 0x000fe200078e0020 */
[----:B------:R-:W-:Y:S01]  /*57c0*/  MOV R0, 0x5810 ;  /* 0x0000581000007802 */ /* 0x000fe20000000f00 */
[----:B------:R-:W-:Y:S02]  /*57d0*/  IMAD.MOV.U32 R5, RZ, RZ, R33 ;  /* 0x000000ffff057224 */ /* 0x000fe400078e0021 */
[----:B------:R-:W-:Y:S02]  /*57e0*/  IMAD.MOV.U32 R2, RZ, RZ, R14 ;  /* 0x000000ffff027224 */ /* 0x000fe400078e000e */
[----:B------:R-:W-:Y:S02]  /*57f0*/  IMAD.MOV.U32 R3, RZ, RZ, R15 ;  /* 0x000000ffff037224 */ /* 0x000fe400078e000f */
[----:B0123--:R-:W-:Y:S05]  /*5800*/  CALL.REL.NOINC `($__internal_61_$__cuda_sm20_div_rn_f64_full) ;  /* 0x0001fd8000007944 */ /* 0x00ffea0003c00000 */
.L_x_27979:
[----:B------:R-:W-:Y:S05]  /*5810*/  BSYNC B3 ;  /* 0x0000000000037941 */ /* 0x000fea0003800000 */
.L_x_27978:
        /* <DEDUP_REMOVED lines=43> */
.L_x_27981:
[----:B------:R-:W-:-:S04]  /*5ad0*/  ISETP.GE.AND P0, PT, R25, RZ, PT ;  /* 0x000000ff1900720c */ /* 0x000fc80003f06270 */
[----:B------:R-:W-:Y:S02]  /*5ae0*/  FSEL R2, RZ, 3.37028055040000000000e+12, P0 ;  /* 0x54442d18ff027808 */ /* 0x000fe40000000000 */
[----:B------:R-:W-:Y:S02]  /*5af0*/  FSEL R3, RZ, 2.1426990032196044922, P0 ;  /* 0x400921fbff037808 */ /* 0x000fe40000000000 */
.L_x_27982:
[----:B------:R-:W-:Y:S05]  /*5b00*/  BSYNC B0 ;  /* 0x0000000000007941 */ /* 0x000fea0003800000 */
.L_x_27980:
[----:B------:R4:W5:Y:S02]  /*5b10*/  DADD R24, |R24|, |R26| ;  /* 0x0000000018187229 */ /* 0x000964000000061a */
[----:B----4-:R-:W-:Y:S02]  /*5b20*/  LOP3.LUT R27, R3, 0x80000000, R27, 0xb8, !PT ;  /* 0x80000000031b7812 */ /* 0x010fe400078eb81b */
[----:B--2---:R-:W-:-:S04]  /*5b30*/  DMUL R12, R12, 0.5 ;  /* 0x3fe000000c0c7828 */ /* 0x004fc80000000000 */
[----:B-----5:R-:W2:-:S06]  /*5b40*/  DSETP.GTU.AND P0, PT, |R24|, +INF , PT ;  /* 0x7ff000001800742a */ /* 0x020e8c0003f0c200 */
[----:B--2---:R-:W-:Y:S02]  /*5b50*/  FSEL R2, R24, R2, P0 ;  /* 0x0000000218027208 */ /* 0x004fe40000000000 */
[----:B------:R-:W-:Y:S01]  /*5b60*/  FSEL R3, R25, R27, P0 ;  /* 0x0000001b19037208 */ /* 0x000fe20000000000 */
[----:B------:R-:W-:Y:S05]  /*5b70*/  BRA `(.L_x_27974) ;  /* 0x000041f000007947 */ /* 0x000fea0003800000 */
.L_x_27975:
[----:B------:R-:W-:Y:S01]  /*5b80*/  LOP3.LUT R3, R15, 0xfffffff8, RZ, 0xc0, !PT ;  /* 0xfffffff80f037812 */ /* 0x000fe200078ec0ff */
[----:B------:R-:W-:Y:S01]  /*5b90*/  IMAD.MOV.U32 R2, RZ, RZ, RZ ;  /* 0x000000ffff027224 */ /* 0x000fe200078e00ff */
[----:B------:R-:W-:Y:S01]  /*5ba0*/  LOP3.LUT R7, R33, 0xfffffff8, RZ, 0xc0, !PT ;  /* 0xfffffff821077812 */ /* 0x000fe200078ec0ff */
[----:B------:R-:W-:Y:S01]  /*5bb0*/  IMAD.MOV.U32 R6, RZ, RZ, RZ ;  /* 0x000000ffff067224 */ /* 0x000fe200078e00ff */
[----:B------:R-:W-:Y:S01]  /*5bc0*/  BSSY B0, `(.L_x_27983) ;  /* 0x0000065000007945 */ /* 0x000fe20003800000 */
[----:B------:R-:W-:Y:S02]  /*5bd0*/  IMAD.MOV.U32 R4, RZ, RZ, RZ ;  /* 0x000000ffff047224 */ /* 0x000fe400078e00ff */
[----:B------:R-:W0:-:S04]  /*5be0*/  DADD R14, R14, -R2 ;  /* 0x000000000e0e7229 */ /* 0x000e080000000802 */
[----:B------:R-:W2:-:S04]  /*5bf0*/  DADD R32, R32, -R6 ;  /* 0x0000000020207229 */ /* 0x000e880000000806 */
[C---:B------:R-:W-:Y:S02]  /*5c00*/  DMUL R48, R6.reuse, R6 ;  /* 0x0000000606307228 */ /* 0x040fe40000000000 */
[----:B0-----:R-:W-:Y:S02]  /*5c10*/  LOP3.LUT R5, R15, 0xfffffff8, RZ, 0xc0, !PT ;  /* 0xfffffff80f057812 */ /* 0x001fe400078ec0ff */
[----:B------:R2:W-:Y:S02]  /*5c20*/  DADD R38, R6, R6 ;  /* 0x0000000006267229 */ /* 0x0005e40000000006 */
[----:B--2---:R-:W-:Y:S02]  /*5c30*/  LOP3.LUT R7, R33, 0xfffffff8, RZ, 0xc0, !PT ;  /* 0xfffffff821077812 */ /* 0x004fe400078ec0ff */
[----:B------:R-:W0:-:S04]  /*5c40*/  DADD R12, R2, R2 ;  /* 0x00000000020c7229 */ /* 0x000e080000000002 */
[----:B------:R-:W-:-:S04]  /*5c50*/  DMUL R46, R2, R2 ;  /* 0x00000002022e7228 */ /* 0x000fc80000000000 */
[----:B------:R-:W2:-:S04]  /*5c60*/  DADD R34, R14, -R4 ;  /* 0x000000000e227229 */ /* 0x000e880000000804 */
[----:B------:R-:W4:-:S04]  /*5c70*/  DADD R36, R32, -R6 ;  /* 0x0000000020247229 */ /* 0x000f080000000806 */
[----:B0-----:R-:W-:-:S04]  /*5c80*/  DMUL R2, R4, R12 ;  /* 0x0000000c04027228 */ /* 0x001fc80000000000 */
[----:B------:R-:W-:-:S04]  /*5c90*/  DMUL R8, R4, R4 ;  /* 0x0000000404087228 */ /* 0x000fc80000000000 */
[----:B------:R-:W-:-:S04]  /*5ca0*/  DMUL R50, R6, R38 ;  /* 0x0000002606327228 */ /* 0x000fc80000000000 */
[----:B------:R-:W-:-:S04]  /*5cb0*/  DMUL R10, R6, R6 ;  /* 0x00000006060a7228 */ /* 0x000fc80000000000 */
[----:B------:R-:W0:-:S04]  /*5cc0*/  DADD R4, R4, R4 ;  /* 0x0000000004047229 */ /* 0x000e080000000004 */
[----:B------:R-:W5:-:S04]  /*5cd0*/  DADD R6, R6, R6 ;  /* 0x0000000006067229 */ /* 0x000f480000000006 */
[----:B--2---:R2:W3:-:S04]  /*5ce0*/  DMUL R12, R34, R12 ;  /* 0x0000000c220c7228 */ /* 0x0044c80000000000 */
[----:B----4-:R2:W4:-:S04]  /*5cf0*/  DMUL R38, R36, R38 ;  /* 0x0000002624267228 */ /* 0x0105080000000000 */
[----:B0-----:R2:W0:-:S04]  /*5d00*/  DMUL R14, R34, R4 ;  /* 0x00000004220e7228 */ /* 0x0014080000000000 */
[----:B-----5:R2:W1:-:S04]  /*5d10*/  DMUL R32, R36, R6 ;  /* 0x0000000624207228 */ /* 0x0204480000000000 */
[----:B------:R-:W0:-:S04]  /*5d20*/  DMUL R34, R34, R34 ;  /* 0x0000002222227228 */ /* 0x000e080000000000 */
[----:B-1234-:R-:W0:-:S04]  /*5d30*/  DMUL R36, R36, R36 ;  /* 0x0000002424247228 */ /* 0x01ee080000000000 */
.L_x_27984:
[----:B------:R-:W1:-:S06]  /*5d40*/  DSETP.GEU.AND P4, PT, R46, R48, PT ;  /* 0x000000302e00722a */ /* 0x000e4c0003f8e000 */
[----:B-1----:R-:W-:Y:S02]  /*5d50*/  FSEL R56, R46, R48, !P4 ;  /* 0x000000302e387208 */ /* 0x002fe40006000000 */
[----:B------:R-:W-:Y:S02]  /*5d60*/  FSEL R57, R47, R49, !P4 ;  /* 0x000000312f397208 */ /* 0x000fe40006000000 */
[----:B------:R-:W-:Y:S02]  /*5d70*/  FSEL R54, R49, R47, !P4 ;  /* 0x0000002f31367208 */ /* 0x000fe40006000000 */
[----:B------:R-:W-:Y:S02]  /*5d80*/  FSEL R4, R48, R46, !P4 ;  /* 0x0000002e30047208 */ /* 0x000fe40006000000 */
[----:B------:R-:W1:-:S04]  /*5d90*/  DSETP.GEU.AND P1, PT, R56, R2, PT ;  /* 0x000000023800722a */ /* 0x000e480003f2e000 */
[----:B------:R2:W3:Y:S02]  /*5da0*/  DSETP.LT.OR P0, PT, R56, R2, !P4 ;  /* 0x000000023800722a */ /* 0x0004e40006701400 */
[----:B-1----:R-:W-:Y:S02]  /*5db0*/  FSEL R6, R56, R2, !P1 ;  /* 0x0000000238067208 */ /* 0x002fe40004800000 */
[----:B------:R-:W-:Y:S02]  /*5dc0*/  FSEL R7, R57, R3, !P1 ;  /* 0x0000000339077208 */ /* 0x000fe40004800000 */
[----:B------:R-:W-:Y:S02]  /*5dd0*/  FSEL R0, R2, R56, !P1 ;  /* 0x0000003802007208 */ /* 0x000fe40004800000 */
[----:B--2---:R-:W-:Y:S02]  /*5de0*/  FSEL R3, R3, R57, !P1 ;  /* 0x0000003903037208 */ /* 0x004fe40004800000 */
[----:B------:R-:W1:-:S04]  /*5df0*/  DSETP.GEU.AND P6, PT, R6, R50, PT ;  /* 0x000000320600722a */ /* 0x000e480003fce000 */
[----:B---3--:R2:W3:Y:S02]  /*5e00*/  DSETP.LT.OR P0, PT, R6, R50, P0 ;  /* 0x000000320600722a */ /* 0x0084e40000701400 */
        /* <DEDUP_REMOVED lines=28> */
[----:B0-----:R-:W0:-:S04]  /*5fd0*/  DSETP.GEU.AND P1, PT, R46, R14, PT ;  /* 0x0000000e2e00722a */ /* 0x001e080003f2e000 */
[----:B--2---:R1:W2:Y:S02]  /*5fe0*/  DSETP.LT.OR P0, PT, R46, R14, P0 ;  /* 0x0000000e2e00722a */ /* 0x0042a40000701400 */
[----:B0-----:R-:W-:Y:S02]  /*5ff0*/  FSEL R48, R46, R14, !P1 ;  /* 0x0000000e2e307208 */ /* 0x001fe40004800000 */
[----:B------:R-:W-:Y:S02]  /*6000*/  FSEL R49, R47, R15, !P1 ;  /* 0x0000000f2f317208 */ /* 0x000fe40004800000 */
[----:B------:R-:W-:Y:S01]  /*6010*/  FSEL R38, R14, R46, !P1 ;  /* 0x0000002e0e267208 */ /* 0x000fe20004800000 */
[----:B-1----:R-:W-:Y:S01]  /*6020*/  IMAD.MOV.U32 R46, RZ, RZ, R4 ;  /* 0x000000ffff2e7224 */ /* 0x002fe200078e0004 */
[----:B------:R-:W-:Y:S01]  /*6030*/  FSEL R15, R15, R47, !P1 ;  /* 0x0000002f0f0f7208 */ /* 0x000fe20004800000 */
[----:B------:R-:W-:Y:S01]  /*6040*/  IMAD.MOV.U32 R47, RZ, RZ, R54 ;  /* 0x000000ffff2f7224 */ /* 0x000fe200078e0036 */
[----:B------:R-:W0:-:S03]  /*6050*/  DSETP.GEU.AND P6, PT, R48, R32, PT ;  /* 0x000000203000722a */ /* 0x000e060003fce000 */
[----:B------:R-:W-:Y:S01]  /*6060*/  IMAD.MOV.U32 R39, RZ, RZ, R15 ;  /* 0x000000ffff277224 */ /* 0x000fe200078e000f */
[----:B--2---:R1:W2:Y:S02]  /*6070*/  DSETP.LT.OR P0, PT, R48, R32, P0 ;  /* 0x000000203000722a */ /* 0x0042a40000701400 */
[----:B0-----:R-:W-:Y:S02]  /*6080*/  FSEL R50, R48, R32, !P6 ;  /* 0x0000002030327208 */ /* 0x001fe40007000000 */
[----:B------:R-:W-:Y:S02]  /*6090*/  FSEL R51, R49, R33, !P6 ;  /* 0x0000002131337208 */ /* 0x000fe40007000000 */
[----:B-1----:R-:W-:Y:S01]  /*60a0*/  FSEL R33, R33, R49, !P6 ;  /* 0x0000003121217208 */ /* 0x002fe20007000000 */
[----:B------:R-:W-:Y:S01]  /*60b0*/  IMAD.MOV.U32 R49, RZ, RZ, R3 ;  /* 0x000000ffff317224 */ /* 0x000fe200078e0003 */
[----:B------:R-:W-:Y:S01]  /*60c0*/  FSEL R14, R32, R48, !P6 ;  /* 0x00000030200e7208 */ /* 0x000fe20007000000 */
[----:B------:R-:W-:Y:S01]  /*60d0*/  IMAD.MOV.U32 R48, RZ, RZ, R0 ;  /* 0x000000ffff307224 */ /* 0x000fe200078e0000 */
[----:B------:R-:W0:Y:S01]  /*60e0*/  DSETP.GEU.AND P5, PT, R50, R34, PT ;  /* 0x000000223200722a */ /* 0x000e220003fae000 */
[----:B------:R-:W-:-:S02]  /*60f0*/  IMAD.MOV.U32 R15, RZ, RZ, R33 ;  /* 0x000000ffff0f7224 */ /* 0x000fc400078e0021 */
[----:B------:R-:W-:Y:S01]  /*6100*/  IMAD.MOV.U32 R3, RZ, RZ, R6 ;  /* 0x000000ffff037224 */ /* 0x000fe200078e0006 */
[----:B--2---:R1:W2:Y:S02]  /*6110*/  DSETP.LT.OR P0, PT, R50, R34, P0 ;  /* 0x000000223200722a */ /* 0x0042a40000701400 */
[----:B0-----:R-:W-:Y:S02]  /*6120*/  FSEL R40, R50, R34, !P5 ;  /* 0x0000002232287208 */ /* 0x001fe40006800000 */
[----:B------:R-:W-:Y:S02]  /*6130*/  FSEL R41, R51, R35, !P5 ;  /* 0x0000002333297208 */ /* 0x000fe40006800000 */
[----:B------:R-:W-:Y:S01]  /*6140*/  FSEL R42, R35, R51, !P5 ;  /* 0x00000033232a7208 */ /* 0x000fe20006800000 */
[----:B-1----:R-:W-:Y:S01]  /*6150*/  IMAD.MOV.U32 R51, RZ, RZ, R8 ;  /* 0x000000ffff337224 */ /* 0x002fe200078e0008 */
[----:B------:R-:W-:Y:S01]  /*6160*/  FSEL R32, R34, R50, !P5 ;  /* 0x0000003222207208 */ /* 0x000fe20006800000 */
[----:B------:R-:W-:Y:S01]  /*6170*/  IMAD.MOV.U32 R50, RZ, RZ, R5 ;  /* 0x000000ffff327224 */ /* 0x000fe200078e0005 */
[----:B--2---:R-:W-:Y:S01]  /*6180*/  DSETP.LT.OR P0, PT, R40, R36, P0 ;  /* 0x000000242800722a */ /* 0x004fe20000701400 */
[----:B------:R-:W-:-:S02]  /*6190*/  IMAD.MOV.U32 R8, RZ, RZ, R7 ;  /* 0x000000ffff087224 */ /* 0x000fc400078e0007 */
[----:B------:R-:W-:Y:S01]  /*61a0*/  IMAD.MOV.U32 R33, RZ, RZ, R42 ;  /* 0x000000ffff217224 */ /* 0x000fe200078e002a */
[----:B------:R-:W0:-:S06]  /*61b0*/  DSETP.GEU.AND P1, PT, R40, R36, PT ;  /* 0x000000242800722a */ /* 0x000e0c0003f2e000 */
[----:B0-----:R-:W-:Y:S02]  /*61c0*/  FSEL R34, R36, R40, !P1 ;  /* 0x0000002824227208 */ /* 0x001fe40004800000 */
[----:B------:R-:W-:Y:S02]  /*61d0*/  FSEL R35, R37, R41, !P1 ;  /* 0x0000002925237208 */ /* 0x000fe40004800000 */
[----:B------:R-:W-:Y:S02]  /*61e0*/  FSEL R36, R40, R36, !P1 ;  /* 0x0000002428247208 */ /* 0x000fe40004800000 */
[----:B------:R-:W-:Y:S01]  /*61f0*/  FSEL R37, R41, R37, !P1 ;  /* 0x0000002529257208 */ /* 0x000fe20004800000 */
[----:B------:R-:W-:Y:S05]  /*6200*/  @P0 BRA `(.L_x_27984) ;  /* 0xfffffb3000000947 */ /* 0x000fea000383ffff */
[----:B------:R-:W-:Y:S05]  /*6210*/  BSYNC B0 ;  /* 0x0000000000007941 */ /* 0x000fea0003800000 */
.L_x_27983:
        /* <DEDUP_REMOVED lines=48> */
[----:B0-----:R0:W1:Y:S02]  /*6520*/  DFMA R2, -R12, R4, 1 ;  /* 0x3ff000000c02742b */ /* 0x0010640000000104 */
[----:B0-----:R-:W-:Y:S01]  /*6530*/  LOP3.LUT R12, R0, 0x80000000, RZ, 0x3c, !PT ;  /* 0x80000000000c7812 */ /* 0x001fe200078e3cff */
[----:B------:R-:W-:-:S03]  /*6540*/  IMAD.MOV.U32 R13, RZ, RZ, 0x43300000 ;  /* 0x43300000ff0d7424 */ /* 0x000fc600078e00ff */
[----:B-1----:R-:W0:-:S04]  /*6550*/  DFMA R2, R2, R2, R2 ;  /* 0x000000020202722b */ /* 0x002e080000000002 */
[----:B------:R-:W-:-:S04]  /*6560*/  DADD R12, R12, c[0x2][0x50] ;  /* 0x008014000c0c7629 */ /* 0x000fc80000000000 */
        /* <DEDUP_REMOVED lines=24> */
.L_x_27986:
        /* <DEDUP_REMOVED lines=21> */
[----:B------:R-:W-:Y:S05]  /*6840*/  CALL.REL.NOINC `($__internal_61_$__cuda_sm20_div_rn_f64_full) ;  /* 0x0001ed4000007944 */ /* 0x000fea0003c00000 */
.L_x_27989:
[----:B------:R-:W-:Y:S05]  /*6850*/  BSYNC B4 ;  /* 0x0000000000047941 */ /* 0x000fea0003800000 */
.L_x_27988:
        /* <DEDUP_REMOVED lines=14> */
[----:B0-----:R0:W1:-:S06]  /*6940*/  DADD R12, R12, R8 ;  /* 0x000000000c0c7229 */ /* 0x00104c0000000008 */
.L_x_27987:
[----:B------:R-:W-:Y:S05]  /*6950*/  BSYNC B3 ;  /* 0x0000000000037941 */ /* 0x000fea0003800000 */
.L_x_27985:
[----:B------:R-:W-:Y:S01]  /*6960*/  DADD R6, -RZ, |R24| ;  /* 0x00000000ff067229 */ /* 0x000fe20000000518 */
[----:B------:R-:W-:Y:S01]  /*6970*/  IMAD.MOV.U32 R2, RZ, RZ, 0x1 ;  /* 0x00000001ff027424 */ /* 0x000fe200078e00ff */
[----:B------:R-:W-:Y:S02]  /*6980*/  BSSY B3, `(.L_x_27990) ;  /* 0x000001b000037945 */ /* 0x000fe40003800000 */
[----:B0-----:R-:W-:-:S04]  /*6990*/  DADD R8, -RZ, |R26| ;  /* 0x00000000ff087229 */ /* 0x001fc8000000051a */
[----:B------:R-:W0:-:S04]  /*69a0*/  DSETP.GEU.AND P0, PT, |R24|, |R26|, PT ;  /* 0x4000001a1800722a */ /* 0x000e080003f0e200 */
[----:B-1----:R-:W-:Y:S02]  /*69b0*/  DMUL R12, R12, 0.5 ;  /* 0x3fe000000c0c7828 */ /* 0x002fe40000000000 */
[----:B0-----:R-:W-:Y:S02]  /*69c0*/  FSEL R15, R9, R7, !P0 ;  /* 0x00000007090f7208 */ /* 0x001fe40004000000 */
        /* <DEDUP_REMOVED lines=22> */
.L_x_27991:
[----:B------:R-:W-:Y:S05]  /*6b30*/  BSYNC B3 ;  /* 0x0000000000037941 */ /* 0x000fea0003800000 */
.L_x_27990:
[----:B------:R-:W0:Y:S01]  /*6b40*/  DSETP.NEU.AND P0, PT, R14, RZ, PT ;  /* 0x000000ff0e00722a */ /* 0x000e220003f0d000 */
[----:B------:R-:W-:-:S13]  /*6b50*/  BSSY B0, `(.L_x_27992) ;  /* 0x000002e000007945 */ /* 0x000fda0003800000 */
[----:B0-----:R-:W-:Y:S05]  /*6b60*/  @!P0 BRA `(.L_x_27993) ;  /* 0x0000029000008947 */ /* 0x001fea0003800000 */
[----:B------:R-:W0:Y:S01]  /*6b70*/  DMUL R4, R2, R2 ;  /* 0x0000000202047228 */ /* 0x000e220000000000 */
[----:B------:R-:W-:Y:S01]  /*6b80*/  IMAD.MOV.U32 R6, RZ, RZ, 0x2a25ff7e ;  /* 0x2a25ff7eff067424 */ /* 0x000fe200078e00ff */
[----:B------:R-:W-:Y:S01]  /*6b90*/  ISETP.GE.AND P1, PT, R25, RZ, PT ;  /* 0x000000ff1900720c */ /* 0x000fe20003f26270 */
[----:B------:R-:W-:Y:S01]  /*6ba0*/  IMAD.MOV.U32 R7, RZ, RZ, 0x3ef53e1d ;  /* 0x3ef53e1dff077424 */ /* 0x000fe200078e00ff */
[----:B------:R-:W-:-:S04]  /*6bb0*/  DSETP.NEU.AND P2, PT, |R24|, |R26|, PT ;  /* 0x4000001a1800722a */ /* 0x000fc80003f4d200 */
[----:B------:R-:W-:-:S04]  /*6bc0*/  DSETP.GEU.AND P0, PT, |R24|, |R26|, PT ;  /* 0x4000001a1800722a */ /* 0x000fc80003f0e200 */
        /* <DEDUP_REMOVED lines=21> */
[----:B------:R-:W1:-:S06]  /*6d20*/  DADD R4, -R6, c[0x2][0x138] ;  /* 0x00804e0006047629 */ /* 0x000e4c0000000100 */
[----:B0-----:R-:W-:Y:S02]  /*6d30*/  FSEL R2, R6, R2, !P1 ;  /* 0x0000000206027208 */ /* 0x001fe40004800000 */
[----:B------:R-:W-:Y:S02]  /*6d40*/  FSEL R3, R7, R3, !P1 ;  /* 0x0000000307037208 */ /* 0x000fe40004800000 */
[----:B-1----:R-:W-:Y:S02]  /*6d50*/  FSEL R9, R4, R6, !P1 ;  /* 0x0000000604097208 */ /* 0x002fe40004800000 */
        /* <DEDUP_REMOVED lines=10> */
.L_x_27993:
[----:B------:R-:W-:-:S04]  /*6e00*/  ISETP.GE.AND P0, PT, R25, RZ, PT ;  /* 0x000000ff1900720c */ /* 0x000fc80003f06270 */
[----:B------:R-:W-:Y:S02]  /*6e10*/  FSEL R2, RZ, 3.37028055040000000000e+12, P0 ;  /* 0x54442d18ff027808 */ /* 0x000fe40000000000 */
[----:B------:R-:W-:Y:S02]  /*6e20*/  FSEL R3, RZ, 2.1426990032196044922, P0 ;  /* 0x400921fbff037808 */ /* 0x000fe40000000000 */
.L_x_27994:
[----:B------:R-:W-:Y:S05]  /*6e30*/  BSYNC B0 ;  /* 0x0000000000007941 */ /* 0x000fea0003800000 */
.L_x_27992:
[----:B------:R0:W1:Y:S02]  /*6e40*/  DADD R24, |R24|, |R26| ;  /* 0x0000000018187229 */ /* 0x000064000000061a */
[----:B0-----:R-:W-:-:S04]  /*6e50*/  LOP3.LUT R27, R3, 0x80000000, R27, 0xb8, !PT ;  /* 0x80000000031b7812 */ /* 0x001fc800078eb81b */
[----:B-1----:R-:W0:-:S06]  /*6e60*/  DSETP.GTU.AND P0, PT, |R24|, +INF , PT ;  /* 0x7ff000001800742a */ /* 0x002e0c0003f0c200 */
[----:B0-----:R-:W-:Y:S02]  /*6e70*/  FSEL R2, R24, R2, P0 ;  /* 0x0000000218027208 */ /* 0x001fe40000000000 */
[----:B------:R-:W-:Y:S01]  /*6e80*/  FSEL R3, R25, R27, P0 ;  /* 0x0000001b19037208 */ /* 0x000fe20000000000 */
[----:B------:R-:W-:Y:S05]  /*6e90*/  BRA `(.L_x_27974) ;  /* 0x00002ed000007947 */ /* 0x000fea0003800000 */
.L_x_27962:
        /* <DEDUP_REMOVED lines=10> */
[----:B------:R-:W-:Y:S02]  /*6f40*/  LOP3.LUT R0, R5, 0xffc00000, RZ, 0xc0, !PT ;  /* 0xffc0000005007812 */ /* 0x000fe400078ec0ff */
[----:B------:R-:W-:Y:S02]  /*6f50*/  SEL R3, R9, R7, P0 ;  /* 0x0000000709037207 */ /* 0x000fe40000000000 */
[----:B------:R-:W-:Y:S01]  /*6f60*/  SEL R4, R8, R6, P2 ;  /* 0x0000000608047207 */ /* 0x000fe20001000000 */
[----:B------:R-:W-:Y:S01]  /*6f70*/  IMAD.MOV.U32 R6, RZ, RZ, RZ ;  /* 0x000000ffff067224 */ /* 0x000fe200078e00ff */
[----:B------:R-:W-:Y:S02]  /*6f80*/  IADD3 R7, -R0, 0x7fd00000, RZ ;  /* 0x7fd0000000077810 */ /* 0x000fe40007ffe1ff */
[----:B------:R-:W-:-:S02]  /*6f90*/  ISETP.GE.U32.AND P3, PT, R3, 0x7ff00000, PT ;  /* 0x7ff000000300780c */ /* 0x000fc40003f66070 */
[----:B------:R-:W-:Y:S02]  /*6fa0*/  FSETP.GEU.AND P5, PT, |R33|, 6.5827683646048100446e-37, PT ;  /* 0x036000002100780b */ /* 0x000fe40003fae200 */
        /* <DEDUP_REMOVED lines=17> */
[----:B0-----:R0:W2:Y:S02]  /*70c0*/  DFMA R12, R34, R12, R10 ;  /* 0x0000000c220c722b */ /* 0x0010a4000000000a */
[----:B0-----:R-:W-:-:S04]  /*70d0*/  LOP3.LUT R11, R0, 0x100000, RZ, 0xfc, !PT ;  /* 0x00100000000b7812 */ /* 0x001fc800078efcff */
[----:B--2---:R0:W2:Y:S02]  /*70e0*/  DMUL R12, R8, R12 ;  /* 0x0000000c080c7228 */ /* 0x0040a40000000000 */
[----:B0-----:R-:W0:Y:S01]  /*70f0*/  MUFU.RCP64H R9, R15 ;  /* 0x0000000f00097308 */ /* 0x001e220000001800 */
[----:B------:R-:W-:-:S03]  /*7100*/  IMAD.MOV.U32 R8, RZ, RZ, 0x1 ;  /* 0x00000001ff087424 */ /* 0x000fc600078e00ff */
[----:B--2---:R-:W2:-:S10]  /*7110*/  DMUL R12, R12, R10 ;  /* 0x0000000a0c0c7228 */ /* 0x004e940000000000 */
[----:B--2---:R-:W-:Y:S01]  /*7120*/  @!P3 FSEL R3, R5, R13, !P2 ;  /* 0x0000000d0503b208 */ /* 0x004fe20005000000 */
[----:B0-----:R-:W0:Y:S01]  /*7130*/  DFMA R6, -R14, R8, 1 ;  /* 0x3ff000000e06742b */ /* 0x001e220000000108 */
[----:B------:R-:W-:Y:S02]  /*7140*/  @!P3 FSEL R2, R4, R12, !P2 ;  /* 0x0000000c0402b208 */ /* 0x000fe40005000000 */
[----:B------:R-:W-:-:S03]  /*7150*/  ISETP.GT.AND P0, PT, R3, 0xfffff, PT ;  /* 0x000fffff0300780c */ /* 0x000fc60003f04270 */
[----:B0-----:R-:W0:-:S06]  /*7160*/  DFMA R6, R6, R6, R6 ;  /* 0x000000060606722b */ /* 0x001e0c0000000006 */
[----:B0-----:R0:W2:Y:S02]  /*7170*/  DFMA R8, R8, R6, R8 ;  /* 0x000000060808722b */ /* 0x0010a40000000008 */
[----:B0-----:R-:W-:Y:S02]  /*7180*/  IMAD.MOV.U32 R6, RZ, RZ, R2 ;  /* 0x000000ffff067224 */ /* 0x001fe400078e0002 */
[----:B------:R-:W-:Y:S02]  /*7190*/  IMAD.MOV.U32 R7, RZ, RZ, R3 ;  /* 0x000000ffff077224 */ /* 0x000fe400078e0003 */
[----:B--2---:R-:W0:-:S04]  /*71a0*/  DFMA R4, -R14, R8, 1 ;  /* 0x3ff000000e04742b */ /* 0x004e080000000108 */
[----:B------:R-:W2:-:S04]  /*71b0*/  @!P0 DMUL R6, R6, 1.80143985094819840000e+16 ;  /* 0x4350000006068828 */ /* 0x000e880000000000 */
[----:B0-----:R-:W0:-:S06]  /*71c0*/  DFMA R4, R8, R4, R8 ;  /* 0x000000040804722b */ /* 0x001e0c0000000008 */
[----:B--2---:R-:W-:Y:S01]  /*71d0*/  @!P0 IMAD.MOV.U32 R3, RZ, RZ, R7 ;  /* 0x000000ffff038224 */ /* 0x004fe200078e0007 */
[----:B0-----:R-:W0:Y:S01]  /*71e0*/  DMUL R8, R32, R4 ;  /* 0x0000000420087228 */ /* 0x001e220000000000 */
[----:B------:R-:W-:-:S03]  /*71f0*/  @!P0 IMAD.MOV.U32 R2, RZ, RZ, R6 ;  /* 0x000000ffff028224 */ /* 0x000fc600078e0006 */
[----:B------:R-:W-:Y:S02]  /*7200*/  IADD3 R0, R3, -0x1, RZ ;  /* 0xffffffff03007810 */ /* 0x000fe40007ffe0ff */
[----:B0-----:R-:W0:Y:S02]  /*7210*/  DFMA R10, -R14, R8, R32 ;  /* 0x000000080e0a722b */ /* 0x001e240000000120 */
[----:B------:R-:W-:-:S04]  /*7220*/  ISETP.GE.U32.AND P2, PT, R0, 0x7fefffff, PT ;  /* 0x7fefffff0000780c */ /* 0x000fc80003f46070 */
[----:B0-----:R0:W2:-:S09]  /*7230*/  DFMA R4, R4, R10, R8 ;  /* 0x0000000a0404722b */ /* 0x0010920000000008 */
[----:B0-----:R-:W-:Y:S01]  /*7240*/  @P2 IMAD.MOV.U32 R8, RZ, RZ, 0x0 ;  /* 0x00000000ff082424 */ /* 0x001fe200078e00ff */
[----:B------:R-:W-:Y:S01]  /*7250*/  @P2 FSETP.NEU.FTZ.AND P3, PT, R7, RZ, PT ;  /* 0x000000ff0700220b */ /* 0x000fe20003f7d000 */
[----:B------:R-:W-:Y:S02]  /*7260*/  @P2 IMAD.MOV.U32 R9, RZ, RZ, 0x7ff00000 ;  /* 0x7ff00000ff092424 */ /* 0x000fe400078e00ff */
[----:B--2---:R-:W-:-:S04]  /*7270*/  FFMA R0, RZ, R15, R5 ;  /* 0x0000000fff007223 */ /* 0x004fc80000000005 */
        /* <DEDUP_REMOVED lines=8> */
[----:B------:R-:W-:Y:S01]  /*7300*/  IMAD.MOV.U32 R12, RZ, RZ, R2 ;  /* 0x000000ffff0c7224 */ /* 0x000fe200078e0002 */
[----:B------:R-:W-:Y:S01]  /*7310*/  LEA.HI R0, R3, R0, RZ, 0xc ;  /* 0x0000000003007211 */ /* 0x000fe200078f60ff */
[----:B------:R-:W-:Y:S01]  /*7320*/  IMAD.MOV.U32 R8, RZ, RZ, RZ ;  /* 0x000000ffff087224 */ /* 0x000fe200078e00ff */
[----:B------:R-:W-:Y:S01]  /*7330*/  LOP3.LUT R13, R6, 0x3ff00000, RZ, 0xfc, !PT ;  /* 0x3ff00000060d7812 */ /* 0x000fe200078efcff */
[----:B------:R-:W-:Y:S02]  /*7340*/  IMAD.MOV.U32 R36, RZ, RZ, 0x3ae80f1e ;  /* 0x3ae80f1eff247424 */ /* 0x000fe400078e00ff */
[----:B------:R-:W-:Y:S01]  /*7350*/  IMAD.MOV.U32 R37, RZ, RZ, 0x3eb1380b ;  /* 0x3eb1380bff257424 */ /* 0x000fe200078e00ff */
        /* <DEDUP_REMOVED lines=35> */
.L_x_27996:
[----:B------:R-:W-:Y:S05]  /*7590*/  BSYNC B0 ;  /* 0x0000000000007941 */ /* 0x000fea0003800000 */
.L_x_27995:
[----:B------:R-:W-:Y:S01]  /*75a0*/  BSSY B3, `(.L_x_27997) ;  /* 0x000000a000037945 */ /* 0x000fe20003800000 */
[----:B------:R-:W-:Y:S05]  /*75b0*/  @P4 BRA P5, `(.L_x_27998) ;  /* 0x0000008000004947 */ /* 0x000fea0002800000 */
[----:B------:R-:W-:Y:S01]  /*75c0*/  IMAD.MOV.U32 R4, RZ, RZ, R32 ;  /* 0x000000ffff047224 */ /* 0x000fe200078e0020 */
[----:B------:R-:W-:Y:S01]  /*75d0*/  MOV R0, 0x7620 ;  /* 0x0000762000007802 */ /* 0x000fe20000000f00 */
[----:B------:R-:W-:Y:S02]  /*75e0*/  IMAD.MOV.U32 R5, RZ, RZ, R33 ;  /* 0x000000ffff057224 */ /* 0x000fe400078e0021 */
[----:B0-----:R-:W-:Y:S02]  /*75f0*/  IMAD.MOV.U32 R2, RZ, RZ, R14 ;  /* 0x000000ffff027224 */ /* 0x001fe400078e000e */
[----:B------:R-:W-:Y:S02]  /*7600*/  IMAD.MOV.U32 R3, RZ, RZ, R15 ;  /* 0x000000ffff037224 */ /* 0x000fe400078e000f */
[----:B-123--:R-:W-:Y:S05]  /*7610*/  CALL.REL.NOINC `($__internal_61_$__cuda_sm20_div_rn_f64_full) ;  /* 0x0001df7000007944 */ /* 0x00efea0003c00000 */
[----:B------:R-:W-:Y:S02]  /*7620*/  IMAD.MOV.U32 R4, RZ, RZ, R2 ;  /* 0x000000ffff047224 */ /* 0x000fe400078e0002 */
[----:B------:R-:W-:Y:S02]  /*7630*/  IMAD.MOV.U32 R5, RZ, RZ, R3 ;  /* 0x000000ffff057224 */ /* 0x000fe400078e0003 */
.L_x_27998:
[----:B------:R-:W-:Y:S05]  /*7640*/  BSYNC B3 ;  /* 0x0000000000037941 */ /* 0x000fea0003800000 */
.L_x_27997:
[----:B------:R-:W4:Y:S01]  /*7650*/  DSETP.NEU.AND P0, PT, R14, RZ, PT ;  /* 0x000000ff0e00722a */ /* 0x000f220003f0d000 */
[----:B------:R-:W-:-:S13]  /*7660*/  BSSY B0, `(.L_x_27999) ;  /* 0x000002d000007945 */ /* 0x000fda0003800000 */
[----:B----4-:R-:W-:Y:S05]  /*7670*/  @!P0 BRA `(.L_x_28000) ;  /* 0x0000028000008947 */ /* 0x010fea0003800000 */
        /* <DEDUP_REMOVED lines=26> */
[----:B------:R-:W4:-:S06]  /*7820*/  DADD R4, -R6, c[0x2][0x138] ;  /* 0x00804e0006047629 */ /* 0x000f0c0000000100 */
[----:B0-----:R-:W-:Y:S02]  /*7830*/  FSEL R2, R6, R2, !P0 ;  /* 0x0000000206027208 */ /* 0x001fe40004000000 */
[----:B------:R-:W-:Y:S02]  /*7840*/  FSEL R3, R7, R3, !P0 ;  /* 0x0000000307037208 */ /* 0x000fe40004000000 */
[----:B----4-:R-:W-:Y:S02]  /*7850*/  FSEL R9, R4, R6, !P0 ;  /* 0x0000000604097208 */ /* 0x010fe40004000000 */
        /* <DEDUP_REMOVED lines=10> */
.L_x_28000:
[----:B------:R-:W-:-:S04]  /*7900*/  ISETP.GE.AND P0, PT, R25, RZ, PT ;  /* 0x000000ff1900720c */ /* 0x000fc80003f06270 */
[----:B0-----:R-:W-:Y:S02]  /*7910*/  FSEL R2, RZ, 3.37028055040000000000e+12, P0 ;  /* 0x54442d18ff027808 */ /* 0x001fe40000000000 */
[----:B------:R-:W-:Y:S02]  /*7920*/  FSEL R3, RZ, 2.1426990032196044922, P0 ;  /* 0x400921fbff037808 */ /* 0x000fe40000000000 */
.L_x_28001:
[----:B------:R-:W-:Y:S05]  /*7930*/  BSYNC B0 ;  /* 0x0000000000007941 */ /* 0x000fea0003800000 */
.L_x_27999:
[----:B------:R0:W4:Y:S02]  /*7940*/  DADD R24, |R24|, |R26| ;  /* 0x0000000018187229 */ /* 0x000124000000061a */
[----:B0-----:R-:W-:-:S04]  /*7950*/  LOP3.LUT R27, R3, 0x80000000, R27, 0xb8, !PT ;  /* 0x80000000031b7812 */ /* 0x001fc800078eb81b */
[----:B----4-:R-:W0:-:S06]  /*7960*/  DSETP.GTU.AND P0, PT, |R24|, +INF , PT ;  /* 0x7ff000001800742a */ /* 0x010e0c0003f0c200 */
[----:B0-----:R-:W-:Y:S02]  /*7970*/  FSEL R2, R24, R2, P0 ;  /* 0x0000000218027208 */ /* 0x001fe40000000000 */
[----:B------:R-:W-:Y:S01]  /*7980*/  FSEL R3, R25, R27, P0 ;  /* 0x0000001b19037208 */ /* 0x000fe20000000000 */
[----:B------:R-:W-:Y:S05]  /*7990*/  BRA `(.L_x_27974) ;  /* 0x000023d000007947 */ /* 0x000fea0003800000 */
.L_x_27961:
[----:B------:R-:W0:-:S14]  /*79a0*/  DSETP.GEU.AND P0, PT, R32, c[0x2][0x150], PT ;  /* 0x008054002000762a */ /* 0x000e1c0003f0e000 */
[----:B0-----:R-:W-:Y:S05]  /*79b0*/  @!P0 BRA `(.L_x_28002) ;  /* 0x0000095000008947 */ /* 0x001fea0003800000 */
[----:B------:R-:W0:Y:S01]  /*79c0*/  DMUL R12, R32, R32 ;  /* 0x00000020200c7228 */ /* 0x000e220000000000 */
[----:B------:R-:W-:Y:S09]  /*79d0*/  BSSY B3, `(.L_x_28003) ;  /* 0x0000067000037945 */ /* 0x000ff20003800000 */
[----:B0-----:R-:W-:-:S02]  /*79e0*/  FSETP.GEU.FTZ.AND P2, PT, R13, 1.7916666269302368164, PT ;  /* 0x3fe555550d00780b */ /* 0x001fc40003f5e000 */
        /* <DEDUP_REMOVED lines=63> */
.L_x_28004:
        /* <DEDUP_REMOVED lines=22> */
.L_x_28007:
[----:B------:R-:W-:Y:S05]  /*7f40*/  BSYNC B4 ;  /* 0x0000000000047941 */ /* 0x000fea0003800000 */
.L_x_28006:
        /* <DEDUP_REMOVED lines=15> */
.L_x_28005:
[----:B------:R-:W-:Y:S05]  /*8040*/  BSYNC B3 ;  /* 0x0000000000037941 */ /* 0x000fea0003800000 */
.L_x_28003:
[----:B------:R-:W-:Y:S01]  /*8050*/  IMAD.MOV.U32 R4, RZ, RZ, 0x2a25ff7e ;  /* 0x2a25ff7eff047424 */ /* 0x000fe200078e00ff */
[----:B------:R-:W-:Y:S01]  /*8060*/  ISETP.GE.AND P0, PT, R25, RZ, PT ;  /* 0x000000ff1900720c */ /* 0x000fe20003f06270 */
[----:B------:R-:W-:Y:S01]  /*8070*/  IMAD.MOV.U32 R5, RZ, RZ, 0x3ef53e1d ;  /* 0x3ef53e1dff057424 */ /* 0x000fe200078e00ff */
[----:B------:R-:W-:Y:S01]  /*8080*/  DSETP.NEU.AND P2, PT, |R24|, |R26|, PT ;  /* 0x4000001a1800722a */ /* 0x000fe20003f4d200 */
[----:B------:R-:W-:-:S03]  /*8090*/  IMAD.MOV.U32 R0, RZ, RZ, 0x7f3321d2 ;  /* 0x7f3321d2ff007424 */ /* 0x000fc600078e00ff */
[----:B------:R-:W-:-:S04]  /*80a0*/  DADD R24, |R24|, |R26| ;  /* 0x0000000018187229 */ /* 0x000fc8000000061a */
[----:B------:R-:W4:-:S06]  /*80b0*/  DFMA R4, R12, -R4, c[0x2][0xa0] ;  /* 0x008028000c04762b */ /* 0x000f0c0000000804 */
        /* <DEDUP_REMOVED lines=17> */
[----:B----4-:R-:W4:-:S04]  /*81d0*/  DMUL R4, R12, R4 ;  /* 0x000000040c047228 */ /* 0x010f080000000000 */
[----:B0-2---:R-:W-:-:S04]  /*81e0*/  DMUL R12, R2, 0.5 ;  /* 0x3fe00000020c7828 */ /* 0x005fc80000000000 */
[----:B----4-:R-:W0:-:S06]  /*81f0*/  DFMA R4, R32, R4, R32 ;  /* 0x000000042004722b */ /* 0x010e0c0000000020 */
[----:B0-----:R-:W0:-:S10]  /*8200*/  DADD R6, -RZ, -R4 ;  /* 0x00000000ff067229 */ /* 0x001e140000000904 */
[----:B0-----:R-:W-:Y:S02]  /*8210*/  FSEL R8, R4, R6, !P0 ;  /* 0x0000000604087208 */ /* 0x001fe40004000000 */
[----:B------:R-:W-:Y:S01]  /*8220*/  FSEL R9, R5, R7, !P0 ;  /* 0x0000000705097208 */ /* 0x000fe20004000000 */
[----:B------:R-:W0:-:S05]  /*8230*/  DADD R6, -R4, c[0x2][0x138] ;  /* 0x00804e0004067629 */ /* 0x000e0a0000000100 */
[----:B------:R-:W2:-:S05]  /*8240*/  DADD R8, R8, c[0x2][0x130] ;  /* 0x00804c0008087629 */ /* 0x000e8a0000000000 */
[----:B0-----:R-:W-:Y:S02]  /*8250*/  FSEL R5, R7, R5, !P0 ;  /* 0x0000000507057208 */ /* 0x001fe40004000000 */
[----:B------:R-:W-:Y:S01]  /*8260*/  FSEL R7, R6, R4, !P0 ;  /* 0x0000000406077208 */ /* 0x000fe20004000000 */
[----:B------:R-:W-:Y:S02]  /*8270*/  IMAD.MOV.U32 R4, RZ, RZ, 0x4002d97c ;  /* 0x4002d97cff047424 */ /* 0x000fe400078e00ff */
[----:B--2---:R-:W-:Y:S02]  /*8280*/  FSEL R5, R9, R5, !P1 ;  /* 0x0000000509057208 */ /* 0x004fe40004800000 */
[----:B------:R-:W-:Y:S01]  /*8290*/  FSEL R9, R8, R7, !P1 ;  /* 0x0000000708097208 */ /* 0x000fe20004800000 */
[----:B------:R-:W0:Y:S01]  /*82a0*/  DSETP.GTU.AND P1, PT, |R24|, +INF , PT ;  /* 0x7ff000001800742a */ /* 0x000e220003f2c200 */
[----:B------:R-:W-:Y:S02]  /*82b0*/  @!P2 FSEL R5, R4, 1.8213495016098022461, !P0 ;  /* 0x3fe921fb0405a808 */ /* 0x000fe40004000000 */
[----:B------:R-:W-:-:S02]  /*82c0*/  @!P2 FSEL R9, R0, 3.37028055040000000000e+12, !P0 ;  /* 0x54442d180009a808 */ /* 0x000fc40004000000 */
[----:B------:R-:W-:Y:S02]  /*82d0*/  LOP3.LUT R27, R5, 0x80000000, R27, 0xb8, !PT ;  /* 0x80000000051b7812 */ /* 0x000fe400078eb81b */
[----:B0-----:R-:W-:Y:S02]  /*82e0*/  FSEL R2, R24, R9, P1 ;  /* 0x0000000918027208 */ /* 0x001fe40000800000 */
[----:B------:R-:W-:Y:S01]  /*82f0*/  FSEL R3, R25, R27, P1 ;  /* 0x0000001b19037208 */ /* 0x000fe20000800000 */
[----:B------:R-:W-:Y:S05]  /*8300*/  BRA `(.L_x_27974) ;  /* 0x00001a6000007947 */ /* 0x000fea0003800000 */
.L_x_28002:
[----:B------:R-:W0:Y:S01]  /*8310*/  DMUL R4, R32, R32 ;  /* 0x0000002020047228 */ /* 0x000e220000000000 */
[----:B------:R-:W-:Y:S01]  /*8320*/  IMAD.MOV.U32 R2, RZ, RZ, 0x2a25ff7e ;  /* 0x2a25ff7eff027424 */ /* 0x000fe200078e00ff */
[----:B------:R-:W-:Y:S01]  /*8330*/  ISETP.GE.AND P0, PT, R25, RZ, PT ;  /* 0x000000ff1900720c */ /* 0x000fe20003f06270 */
[----:B------:R-:W-:Y:S01]  /*8340*/  IMAD.MOV.U32 R3, RZ, RZ, 0x3ef53e1d ;  /* 0x3ef53e1dff037424 */ /* 0x000fe200078e00ff */
[----:B------:R-:W-:Y:S01]  /*8350*/  DSETP.NEU.AND P2, PT, |R24|, |R26|, PT ;  /* 0x4000001a1800722a */ /* 0x000fe20003f4d200 */
[----:B------:R-:W-:-:S03]  /*8360*/  IMAD.MOV.U32 R0, RZ, RZ, 0x7f3321d2 ;  /* 0x7f3321d2ff007424 */ /* 0x000fc600078e00ff */
[----:B------:R-:W-:-:S04]  /*8370*/  DADD R24, |R24|, |R26| ;  /* 0x0000000018187229 */ /* 0x000fc8000000061a */
[----:B0-----:R-:W0:-:S04]  /*8380*/  DFMA R2, R4, -R2, c[0x2][0xa0] ;  /* 0x008028000402762b */ /* 0x001e080000000802 */
[----:B------:R-:W2:-:S04]  /*8390*/  DMUL R12, R32, 0.5 ;  /* 0x3fe00000200c7828 */ /* 0x000e880000000000 */
[----:B0-----:R-:W0:-:S04]  /*83a0*/  DFMA R2, R2, R4, c[0x2][0xa8] ;  /* 0x00802a000202762b */ /* 0x001e080000000004 */
[----:B--2---:R-:W-:-:S04]  /*83b0*/  DMUL R12, R32, R12 ;  /* 0x0000000c200c7228 */ /* 0x004fc80000000000 */
        /* <DEDUP_REMOVED lines=35> */
.L_x_27960:
        /* <DEDUP_REMOVED lines=22> */
[----:B-1-3--:R-:W-:Y:S05]  /*8750*/  CALL.REL.NOINC `($__internal_61_$__cuda_sm20_div_rn_f64_full) ;  /* 0x0001ce3000007944 */ /* 0x00afea0003c00000 */
.L_x_28009:
[----:B------:R-:W-:Y:S05]  /*8760*/  BSYNC B3 ;  /* 0x0000000000037941 */ /* 0x000fea0003800000 */
.L_x_28008:
[----:B------:R-:W0:Y:S01]  /*8770*/  MUFU.RCP64H R5, 2.718280792236328125 ;  /* 0x4005bf0a00057908 */ /* 0x000e220000001800 */
[----:B------:R-:W-:Y:S01]  /*8780*/  IMAD.MOV.U32 R6, RZ, RZ, -0x74eba897 ;  /* 0x8b145769ff067424 */ /* 0x000fe200078e00ff */
[----:B------:R-:W-:Y:S01]  /*8790*/  FSETP.GEU.AND P2, PT, |R27|, 6.5827683646048100446e-37, PT ;  /* 0x036000001b00780b */ /* 0x000fe20003f4e200 */
[----:B------:R-:W-:Y:S01]  /*87a0*/  IMAD.MOV.U32 R7, RZ, RZ, 0x4005bf0a ;  /* 0x4005bf0aff077424 */ /* 0x000fe200078e00ff */
[----:B------:R-:W-:Y:S01]  /*87b0*/  BSSY B3, `(.L_x_28010) ;  /* 0x0000016000037945 */ /* 0x000fe20003800000 */
[----:B------:R-:W-:Y:S01]  /*87c0*/  IMAD.MOV.U32 R4, RZ, RZ, 0x1 ;  /* 0x00000001ff047424 */ /* 0x000fe200078e00ff */
[----:B------:R-:W-:-:S05]  /*87d0*/  DADD R12, -RZ, |R2| ;  /* 0x00000000ff0c7229 */ /* 0x000fca0000000502 */
        /* <DEDUP_REMOVED lines=17> */
[----:B------:R-:W-:Y:S02]  /*88f0*/  IMAD.MOV.U32 R4, RZ, RZ, R2 ;  /* 0x000000ffff047224 */ /* 0x000fe400078e0002 */
[----:B------:R-:W-:Y:S02]  /*8900*/  IMAD.MOV.U32 R5, RZ, RZ, R3 ;  /* 0x000000ffff057224 */ /* 0x000fe400078e0003 */
.L_x_28011:
[----:B------:R-:W-:Y:S05]  /*8910*/  BSYNC B3 ;  /* 0x0000000000037941 */ /* 0x000fea0003800000 */
.L_x_28010:
[----:B------:R-:W0:Y:S01]  /*8920*/  DADD R6, -RZ, |R4| ;  /* 0x00000000ff067229 */ /* 0x000e220000000504 */
[----:B------:R-:W-:Y:S01]  /*8930*/  IMAD.MOV.U32 R10, RZ, RZ, c[0x2][0x14c] ;  /* 0x00805300ff0a7624 */ /* 0x000fe200078e00ff */
[----:B------:R-:W-:Y:S01]  /*8940*/  BSSY B0, `(.L_x_28012) ;  /* 0x000006e000007945 */ /* 0x000fe20003800000 */
[----:B------:R-:W-:Y:S01]  /*8950*/  IMAD.MOV.U32 R34, RZ, RZ, 0x0 ;  /* 0x00000000ff227424 */ /* 0x000fe200078e00ff */
[----:B------:R-:W-:Y:S01]  /*8960*/  FSETP.GEU.AND P5, PT, |R33|, 6.5827683646048100446e-37, PT ;  /* 0x036000002100780b */ /* 0x000fe20003fae200 */
[----:B------:R-:W-:-:S05]  /*8970*/  IMAD.MOV.U32 R35, RZ, RZ, 0x3fd80000 ;  /* 0x3fd80000ff237424 */ /* 0x000fca00078e00ff */
[CC--:B0-----:R-:W-:Y:S02]  /*8980*/  ISETP.GT.U32.AND P2, PT, R6.reuse, R12.reuse, PT ;  /* 0x0000000c0600720c */ /* 0x0c1fe40003f44070 */
[CC--:B------:R-:W-:Y:S02]  /*8990*/  ISETP.LT.U32.AND P0, PT, R6.reuse, R12.reuse, PT ;  /* 0x0000000c0600720c */ /* 0x0c0fe40003f01070 */
[CC--:B------:R-:W-:Y:S02]  /*89a0*/  ISETP.GT.U32.AND.EX P2, PT, R7.reuse, R13.reuse, PT, P2 ;  /* 0x0000000d0700720c */ /* 0x0c0fe40003f44120 */
[CC--:B------:R-:W-:Y:S02]  /*89b0*/  ISETP.LT.U32.AND.EX P0, PT, R7.reuse, R13.reuse, PT, P0 ;  /* 0x0000000d0700720c */ /* 0x0c0fe40003f01100 */
[----:B------:R-:W-:Y:S02]  /*89c0*/  SEL R5, R7, R13, P2 ;  /* 0x0000000d07057207 */ /* 0x000fe40001000000 */
[----:B------:R-:W-:-:S02]  /*89d0*/  SEL R2, R6, R12, P0 ;  /* 0x0000000c06027207 */ /* 0x000fc40000000000 */
[----:B------:R-:W-:Y:S02]  /*89e0*/  LOP3.LUT R0, R5, 0xffc00000, RZ, 0xc0, !PT ;  /* 0xffc0000005007812 */ /* 0x000fe400078ec0ff */
[----:B------:R-:W-:Y:S02]  /*89f0*/  SEL R3, R7, R13, P0 ;  /* 0x0000000d07037207 */ /* 0x000fe40000000000 */
[----:B------:R-:W-:Y:S01]  /*8a00*/  SEL R4, R6, R12, P2 ;  /* 0x0000000c06047207 */ /* 0x000fe20001000000 */
[----:B------:R-:W-:Y:S01]  /*8a10*/  IMAD.MOV.U32 R6, RZ, RZ, RZ ;  /* 0x000000ffff067224 */ /* 0x000fe200078e00ff */
[----:B------:R-:W-:Y:S02]  /*8a20*/  IADD3 R7, -R0, 0x7fd00000, RZ ;  /* 0x7fd0000000077810 */ /* 0x000fe40007ffe1ff */
[----:B------:R-:W-:-:S04]  /*8a30*/  ISETP.GE.U32.AND P3, PT, R3, 0x7ff00000, PT ;  /* 0x7ff000000300780c */ /* 0x000fc80003f66070 */
        /* <DEDUP_REMOVED lines=94> */
.L_x_28013:
[----:B------:R-:W-:Y:S05]  /*9020*/  BSYNC B0 ;  /* 0x0000000000007941 */ /* 0x000fea0003800000 */
.L_x_28012:
        /* <DEDUP_REMOVED lines=10> */
.L_x_28015:
[----:B------:R-:W-:Y:S05]  /*90d0*/  BSYNC B3 ;  /* 0x0000000000037941 */ /* 0x000fea0003800000 */
.L_x_28014:
        /* <DEDUP_REMOVED lines=43> */
.L_x_28017:
[----:B------:R-:W-:-:S04]  /*9390*/  ISETP.GE.AND P0, PT, R25, RZ, PT ;  /* 0x000000ff1900720c */ /* 0x000fc80003f06270 */
[----:B0-----:R-:W-:Y:S02]  /*93a0*/  FSEL R2, RZ, 3.37028055040000000000e+12, P0 ;  /* 0x54442d18ff027808 */ /* 0x001fe40000000000 */
[----:B------:R-:W-:Y:S02]  /*93b0*/  FSEL R3, RZ, 2.1426990032196044922, P0 ;  /* 0x400921fbff037808 */ /* 0x000fe40000000000 */
.L_x_28018:
[----:B------:R-:W-:Y:S05]  /*93c0*/  BSYNC B0 ;  /* 0x0000000000007941 */ /* 0x000fea0003800000 */
.L_x_28016:
[----:B------:R0:W4:Y:S02]  /*93d0*/  DADD R24, |R24|, |R26| ;  /* 0x0000000018187229 */ /* 0x000124000000061a */
[----:B0-----:R-:W-:Y:S02]  /*93e0*/  LOP3.LUT R27, R3, 0x80000000, R27, 0xb8, !PT ;  /* 0x80000000031b7812 */ /* 0x001fe400078eb81b */
[----:B--2---:R-:W-:-:S04]  /*93f0*/  DADD R12, R12, 1 ;  /* 0x3ff000000c0c7429 */ /* 0x004fc80000000000 */
[----:B----4-:R-:W0:-:S06]  /*9400*/  DSETP.GTU.AND P0, PT, |R24|, +INF , PT ;  /* 0x7ff000001800742a */ /* 0x010e0c0003f0c200 */
[----:B0-----:R-:W-:Y:S02]  /*9410*/  FSEL R2, R24, R2, P0 ;  /* 0x0000000218027208 */ /* 0x001fe40000000000 */
[----:B------:R-:W-:Y:S01]  /*9420*/  FSEL R3, R25, R27, P0 ;  /* 0x0000001b19037208 */ /* 0x000fe20000000000 */
[----:B------:R-:W-:Y:S05]  /*9430*/  BRA `(.L_x_27974) ;  /* 0x0000093000007947 */ /* 0x000fea0003800000 */
.L_x_27959:
[----:B--2-4-:R-:W0:Y:S01]  /*9440*/  DSETP.GEU.AND P0, PT, |R26|, 1.4916681462400413487e-154, PT ;  /* 0x200000001a00742a */ /* 0x014e220003f0e200 */
        /* <DEDUP_REMOVED lines=9> */
[----:B------:R-:W2:Y:S03]  /*94e0*/  MUFU.RCP64H R11, R15 ;  /* 0x0000000f000b7308 */ /* 0x000ea60000001800 */
[----:B------:R-:W-:-:S04]  /*94f0*/  @P0 DMUL R2, R24, 4 ;  /* 0x4010000018020828 */ /* 0x000fc80000000000 */
[----:B0-----:R-:W0:-:S04]  /*9500*/  @P0 DMUL R4, R4, R4 ;  /* 0x0000000404040228 */ /* 0x001e080000000000 */
[----:B------:R-:W4:-:S04]  /*9510*/  @!P0 DMUL R8, R26, R26 ;  /* 0x0000001a1a088228 */ /* 0x000f080000000000 */
[----:B0-----:R-:W0:-:S04]  /*9520*/  @P0 DFMA R4, R2, R2, R4 ;  /* 0x000000020204022b */ /* 0x001e080000000004 */
[----:B----4-:R-:W-:-:S04]  /*9530*/  @!P0 DFMA R8, R24, R24, R8 ;  /* 0x000000181808822b */ /* 0x010fc80000000008 */
[----:B0-----:R0:W-:Y:S02]  /*9540*/  @P0 DMUL R8, R4, 0.0625 ;  /* 0x3fb0000004080828 */ /* 0x0011e40000000000 */
[----:B0-----:R-:W-:Y:S02]  /*9550*/  FSEL R4, R6, R12, P1 ;  /* 0x0000000c06047208 */ /* 0x001fe40000800000 */
[----:B--2---:R-:W0:Y:S01]  /*9560*/  DFMA R2, -R14, R10, 1 ;  /* 0x3ff000000e02742b */ /* 0x004e22000000010a */
[----:B------:R-:W-:-:S04]  /*9570*/  FSEL R5, R7, R13, P1 ;  /* 0x0000000d07057208 */ /* 0x000fc80000800000 */
[----:B------:R-:W-:Y:S01]  /*9580*/  FSETP.GEU.AND P5, PT, |R5|, 6.5827683646048100446e-37, PT ;  /* 0x036000000500780b */ /* 0x000fe20003fae200 */
[----:B0-----:R-:W0:Y:S01]  /*9590*/  DFMA R2, R2, R2, R2 ;  /* 0x000000020202722b */ /* 0x001e220000000002 */
[----:B------:R-:W-:Y:S01]  /*95a0*/  ISETP.GT.AND P0, PT, R9, 0xfffff, PT ;  /* 0x000fffff0900780c */ /* 0x000fe20003f04270 */
[----:B------:R-:W-:Y:S02]  /*95b0*/  IMAD.MOV.U32 R0, RZ, RZ, R8 ;  /* 0x000000ffff007224 */ /* 0x000fe400078e0008 */
[----:B------:R-:W-:Y:S02]  /*95c0*/  IMAD.MOV.U32 R33, RZ, RZ, R9 ;  /* 0x000000ffff217224 */ /* 0x000fe400078e0009 */
[----:B0-----:R-:W0:-:S06]  /*95d0*/  DFMA R2, R10, R2, R10 ;  /* 0x000000020a02722b */ /* 0x001e0c000000000a */
[----:B0-----:R-:W0:Y:S02]  /*95e0*/  DFMA R10, -R14, R2, 1 ;  /* 0x3ff000000e0a742b */ /* 0x001e240000000102 */
[----:B------:R-:W-:Y:S02]  /*95f0*/  @!P0 IMAD.MOV.U32 R32, RZ, RZ, -0x435 ;  /* 0xfffffbcbff208424 */ /* 0x000fe400078e00ff */
[----:B------:R-:W2:-:S04]  /*9600*/  @!P0 DMUL R8, R8, 1.80143985094819840000e+16 ;  /* 0x4350000008088828 */ /* 0x000e880000000000 */
[----:B0-----:R-:W0:-:S06]  /*9610*/  DFMA R2, R2, R10, R2 ;  /* 0x0000000a0202722b */ /* 0x001e0c0000000002 */
[----:B--2---:R-:W-:Y:S01]  /*9620*/  @!P0 IMAD.MOV.U32 R33, RZ, RZ, R9 ;  /* 0x000000ffff218224 */ /* 0x004fe200078e0009 */
[----:B0-----:R-:W0:Y:S01]  /*9630*/  DMUL R6, R2, R4 ;  /* 0x0000000402067228 */ /* 0x001e220000000000 */
[----:B------:R-:W-:-:S03]  /*9640*/  @!P0 IMAD.MOV.U32 R0, RZ, RZ, R8 ;  /* 0x000000ffff008224 */ /* 0x000fc600078e0008 */
[----:B------:R-:W-:-:S04]  /*9650*/  IADD3 R10, R33, -0x1, RZ ;  /* 0xffffffff210a7810 */ /* 0x000fc80007ffe0ff */
[----:B------:R-:W-:Y:S01]  /*9660*/  ISETP.GE.U32.AND P2, PT, R10, 0x7fefffff, PT ;  /* 0x7fefffff0a00780c */ /* 0x000fe20003f46070 */
[----:B0-----:R-:W0:-:S06]  /*9670*/  DFMA R10, -R14, R6, R4 ;  /* 0x000000060e0a722b */ /* 0x001e0c0000000104 */
[----:B0-----:R0:W2:-:S06]  /*9680*/  DFMA R2, R2, R10, R6 ;  /* 0x0000000a0202722b */ /* 0x00108c0000000006 */
[----:B0-----:R-:W-:Y:S01]  /*9690*/  @P2 IMAD.MOV.U32 R6, RZ, RZ, 0x0 ;  /* 0x00000000ff062424 */ /* 0x001fe200078e00ff */
[----:B------:R-:W-:Y:S01]  /*96a0*/  @P2 FSETP.NEU.FTZ.AND P3, PT, R9, RZ, PT ;  /* 0x000000ff0900220b */ /* 0x000fe20003f7d000 */
[----:B------:R-:W-:Y:S02]  /*96b0*/  @P2 IMAD.MOV.U32 R7, RZ, RZ, 0x7ff00000 ;  /* 0x7ff00000ff072424 */ /* 0x000fe400078e00ff */
[----:B--2---:R-:W-:-:S04]  /*96c0*/  FFMA R10, RZ, R15, R3 ;  /* 0x0000000fff0a7223 */ /* 0x004fc80000000003 */
[----:B------:R-:W0:Y:S01]  /*96d0*/  @P2 DFMA R6, R8, R6, +INF ;  /* 0x7ff000000806242b */ /* 0x000e220000000006 */
[----:B------:R-:W-:-:S09]  /*96e0*/  FSETP.GT.AND P4, PT, |R10|, 1.469367938527859385e-39, PT ;  /* 0x001000000a00780b */ /* 0x000fd20003f84200 */
[----:B0-----:R-:W-:Y:S02]  /*96f0*/  @P2 FSEL R12, R6, RZ, P3 ;  /* 0x000000ff060c2208 */ /* 0x001fe40001800000 */
[----:B------:R-:W-:Y:S01]  /*9700*/  @P2 FSEL R13, R7, -QNAN , P3 ;  /* 0xfff00000070d2808 */ /* 0x000fe20001800000 */
[----:B------:R-:W-:Y:S05]  /*9710*/  @P2 BRA `(.L_x_28020) ;  /* 0x000002a000002947 */ /* 0x000fea0003800000 */
[----:B------:R-:W-:Y:S01]  /*9720*/  LOP3.LUT R6, R33, 0x800fffff, RZ, 0xc0, !PT ;  /* 0x800fffff21067812 */ /* 0x000fe200078ec0ff */
[----:B------:R-:W-:Y:S02]  /*9730*/  IMAD.MOV.U32 R12, RZ, RZ, R0 ;  /* 0x000000ffff0c7224 */ /* 0x000fe400078e0000 */
[----:B------:R-:W-:Y:S01]  /*9740*/  IMAD.MOV.U32 R8, RZ, RZ, RZ ;  /* 0x000000ffff087224 */ /* 0x000fe200078e00ff */
[----:B------:R-:W-:Y:S01]  /*9750*/  LOP3.LUT R13, R6, 0x3ff00000, RZ, 0xfc, !PT ;  /* 0x3ff00000060d7812 */ /* 0x000fe200078efcff */
[----:B------:R-:W-:Y:S02]  /*9760*/  IMAD.MOV.U32 R36, RZ, RZ, 0x3ae80f1e ;  /* 0x3ae80f1eff247424 */ /* 0x000fe400078e00ff */
[----:B------:R-:W-:Y:S01]  /*9770*/  IMAD.MOV.U32 R37, RZ, RZ, 0x3eb1380b ;  /* 0x3eb1380bff257424 */ /* 0x000fe200078e00ff */
[----:B------:R-:W-:-:S13]  /*9780*/  ISETP.GE.AND P0, PT, R13, 0x3ff6a09f, PT ;  /* 0x3ff6a09f0d00780c */ /* 0x000fda0003f06270 */
[----:B------:R-:W-:-:S05]  /*9790*/  @P0 IADD3 R7, R13, -0x100000, RZ ;  /* 0xfff000000d070810 */ /* 0x000fca0007ffe0ff */
[----:B------:R-:W-:-:S06]  /*97a0*/  @P0 IMAD.MOV.U32 R13, RZ, RZ, R7 ;  /* 0x000000ffff0d0224 */ /* 0x000fcc00078e0007 */
[----:B------:R-:W0:-:S04]  /*97b0*/  DADD R34, R12, 1 ;  /* 0x3ff000000c227429 */ /* 0x000e080000000000 */
[----:B------:R-:W-:Y:S02]  /*97c0*/  DADD R12, R12, -1 ;  /* 0xbff000000c0c7429 */ /* 0x000fe40000000000 */
[----:B0-----:R-:W0:Y:S02]  /*97d0*/  MUFU.RCP64H R9, R35 ;  /* 0x0000002300097308 */ /* 0x001e240000001800 */
[----:B0-----:R0:W2:Y:S02]  /*97e0*/  DFMA R6, -R34, R8, 1 ;  /* 0x3ff000002206742b */ /* 0x0010a40000000108 */
[----:B0-----:R-:W-:Y:S01]  /*97f0*/  LEA.HI R34, R33, R32, RZ, 0xc ;  /* 0x0000002021227211 */ /* 0x001fe200078f60ff */
[----:B------:R-:W-:-:S03]  /*9800*/  IMAD.MOV.U32 R35, RZ, RZ, 0x43300000 ;  /* 0x43300000ff237424 */ /* 0x000fc600078e00ff */
[----:B--2---:R-:W0:Y:S01]  /*9810*/  DFMA R6, R6, R6, R6 ;  /* 0x000000060606722b */ /* 0x004e220000000006 */
[----:B------:R-:W-:-:S04]  /*9820*/  @P0 IADD3 R34, R34, 0x1, RZ ;  /* 0x0000000122220810 */ /* 0x000fc80007ffe0ff */
[----:B------:R-:W-:Y:S01]  /*9830*/  LOP3.LUT R34, R34, 0x80000000, RZ, 0x3c, !PT ;  /* 0x8000000022227812 */ /* 0x000fe200078e3cff */
[----:B0-----:R-:W0:-:S05]  /*9840*/  DFMA R8, R8, R6, R8 ;  /* 0x000000060808722b */ /* 0x001e0a0000000008 */
[----:B------:R-:W-:-:S04]  /*9850*/  DADD R34, R34, c[0x2][0x50] ;  /* 0x0080140022227629 */ /* 0x000fc80000000000 */
        /* <DEDUP_REMOVED lines=22> */
.L_x_28020:
[----:B------:R-:W-:Y:S05]  /*99c0*/  BSYNC B0 ;  /* 0x0000000000007941 */ /* 0x000fea0003800000 */
.L_x_28019:
[----:B------:R-:W-:Y:S01]  /*99d0*/  BSSY B3, `(.L_x_28021) ;  /* 0x0000006000037945 */ /* 0x000fe20003800000 */
[----:B------:R-:W-:Y:S05]  /*99e0*/  @P4 BRA P5, `(.L_x_28022) ;  /* 0x0000004000004947 */ /* 0x000fea0002800000 */
[----:B------:R-:W-:Y:S01]  /*99f0*/  IMAD.MOV.U32 R2, RZ, RZ, R14 ;  /* 0x000000ffff027224 */ /* 0x000fe200078e000e */
[----:B------:R-:W-:Y:S01]  /*9a00*/  MOV R0, 0x9a30 ;  /* 0x00009a3000007802 */ /* 0x000fe20000000f00 */
[----:B------:R-:W-:Y:S02]  /*9a10*/  IMAD.MOV.U32 R3, RZ, RZ, R15 ;  /* 0x000000ffff037224 */ /* 0x000fe400078e000f */
[----:B0123--:R-:W-:Y:S05]  /*9a20*/  CALL.REL.NOINC `($__internal_61_$__cuda_sm20_div_rn_f64_full) ;  /* 0x0001bb6000007944 */ /* 0x00ffea0003c00000 */
.L_x_28022:
[----:B------:R-:W-:Y:S05]  /*9a30*/  BSYNC B3 ;  /* 0x0000000000037941 */ /* 0x000fea0003800000 */
.L_x_28021:
[----:B------:R-:W4:Y:S01]  /*9a40*/  DMUL R4, R2, R2 ;  /* 0x0000000202047228 */ /* 0x000f220000000000 */
[----:B------:R-:W-:Y:S01]  /*9a50*/  IMAD.MOV.U32 R6, RZ, RZ, 0x2a25ff7e ;  /* 0x2a25ff7eff067424 */ /* 0x000fe200078e00ff */
[----:B------:R-:W-:Y:S01]  /*9a60*/  ISETP.GE.AND P2, PT, R25, RZ, PT ;  /* 0x000000ff1900720c */ /* 0x000fe20003f46270 */
[----:B------:R-:W-:Y:S01]  /*9a70*/  IMAD.MOV.U32 R7, RZ, RZ, 0x3ef53e1d ;  /* 0x3ef53e1dff077424 */ /* 0x000fe200078e00ff */
[----:B------:R-:W-:Y:S01]  /*9a80*/  DSETP.NEU.AND P0, PT, R14, RZ, PT ;  /* 0x000000ff0e00722a */ /* 0x000fe20003f0d000 */
[----:B------:R-:W-:Y:S04]  /*9a90*/  BSSY B0, `(.L_x_28023) ;  /* 0x0000028000007945 */ /* 0x000fe80003800000 */
        /* <DEDUP_REMOVED lines=20> */
[----:B----4-:R-:W4:-:S10]  /*9be0*/  DADD R2, -RZ, -R6 ;  /* 0x00000000ff027229 */ /* 0x010f140000000906 */
[----:B----4-:R-:W-:Y:S02]  /*9bf0*/  FSEL R4, R6, R2, !P2 ;  /* 0x0000000206047208 */ /* 0x010fe40005000000 */
[----:B------:R-:W-:Y:S01]  /*9c00*/  FSEL R5, R7, R3, !P2 ;  /* 0x0000000307057208 */ /* 0x000fe20005000000 */
[----:B------:R-:W4:-:S05]  /*9c10*/  DADD R2, -R6, c[0x2][0x138] ;  /* 0x00804e0006027629 */ /* 0x000f0a0000000100 */
[----:B------:R-:W5:-:S05]  /*9c20*/  DADD R4, R4, c[0x2][0x130] ;  /* 0x00804c0004047629 */ /* 0x000f4a0000000000 */
[----:B----4-:R-:W-:Y:S02]  /*9c30*/  FSEL R9, R2, R6, !P2 ;  /* 0x0000000602097208 */ /* 0x010fe40005000000 */
[----:B------:R-:W-:-:S03]  /*9c40*/  FSEL R3, R3, R7, !P2 ;  /* 0x0000000703037208 */ /* 0x000fc60005000000 */
[----:B-----5:R-:W-:Y:S02]  /*9c50*/  FSEL R2, R4, R9, P1 ;  /* 0x0000000904027208 */ /* 0x020fe40000800000 */
[----:B------:R-:W-:Y:S01]  /*9c60*/  FSEL R3, R5, R3, P1 ;  /* 0x0000000305037208 */ /* 0x000fe20000800000 */
[----:B------:R-:W-:Y:S05]  /*9c70*/  @!P0 BRA `(.L_x_28024) ;  /* 0x0000007000008947 */ /* 0x000fea0003800000 */
[----:B------:R-:W4:-:S14]  /*9c80*/  DSETP.NEU.AND P0, PT, |R24|, |R26|, PT ;  /* 0x4000001a1800722a */ /* 0x000f1c0003f0d200 */
[----:B----4-:R-:W-:Y:S05]  /*9c90*/  @P0 BRA `(.L_x_28025) ;  /* 0x0000007000000947 */ /* 0x010fea0003800000 */
[----:B------:R-:W-:Y:S02]  /*9ca0*/  IMAD.MOV.U32 R2, RZ, RZ, 0x7f3321d2 ;  /* 0x7f3321d2ff027424 */ /* 0x000fe400078e00ff */
[----:B------:R-:W-:-:S03]  /*9cb0*/  IMAD.MOV.U32 R0, RZ, RZ, 0x4002d97c ;  /* 0x4002d97cff007424 */ /* 0x000fc600078e00ff */
[----:B------:R-:W-:Y:S02]  /*9cc0*/  FSEL R2, R2, 3.37028055040000000000e+12, !P2 ;  /* 0x54442d1802027808 */ /* 0x000fe40005000000 */
[----:B------:R-:W-:Y:S01]  /*9cd0*/  FSEL R3, R0, 1.8213495016098022461, !P2 ;  /* 0x3fe921fb00037808 */ /* 0x000fe20005000000 */
[----:B------:R-:W-:Y:S05]  /*9ce0*/  BRA `(.L_x_28025) ;  /* 0x0000002000007947 */ /* 0x000fea0003800000 */
.L_x_28024:
[----:B------:R-:W-:Y:S02]  /*9cf0*/  FSEL R2, RZ, 3.37028055040000000000e+12, P2 ;  /* 0x54442d18ff027808 */ /* 0x000fe40001000000 */
[----:B------:R-:W-:Y:S02]  /*9d00*/  FSEL R3, RZ, 2.1426990032196044922, P2 ;  /* 0x400921fbff037808 */ /* 0x000fe40001000000 */
.L_x_28025:
[----:B------:R-:W-:Y:S05]  /*9d10*/  BSYNC B0 ;  /* 0x0000000000007941 */ /* 0x000fea0003800000 */
.L_x_28023:
[----:B------:R4:W5:Y:S02]  /*9d20*/  DADD R24, |R24|, |R26| ;  /* 0x0000000018187229 */ /* 0x000964000000061a */
[----:B----4-:R-:W-:-:S04]  /*9d30*/  LOP3.LUT R27, R3, 0x80000000, R27, 0xb8, !PT ;  /* 0x80000000031b7812 */ /* 0x010fc800078eb81b */
[----:B-----5:R-:W4:-:S06]  /*9d40*/  DSETP.GTU.AND P0, PT, |R24|, +INF , PT ;  /* 0x7ff000001800742a */ /* 0x020f0c0003f0c200 */
[----:B----4-:R-:W-:Y:S02]  /*9d50*/  FSEL R2, R24, R2, P0 ;  /* 0x0000000218027208 */ /* 0x010fe40000000000 */
[----:B------:R-:W-:Y:S02]  /*9d60*/  FSEL R3, R25, R27, P0 ;  /* 0x0000001b19037208 */ /* 0x000fe40000000000 */
.L_x_27974:
[----:B------:R-:W-:Y:S05]  /*9d70*/  BSYNC B2 ;  /* 0x0000000000027941 */ /* 0x000fea0003800000 */
.L_x_27958:
[----:B------:R-:W4:-:S04]  /*9d80*/  DMUL R24, R2, c[0x0][0x170] ;  /* 0x00005c0002187a28 */ /* 0x000f080000000000 */
[----:B------:R-:W5:-:S04]  /*9d90*/  DMUL R2, R2, c[0x0][0x178] ;  /* 0x00005e0002027a28 */ /* 0x000f480000000000 */
[----:B--2-4-:R-:W2:-:S04]  /*9da0*/  DFMA R24, R12, c[0x0][0x178], R24 ;  /* 0x00005e000c187a2b */ /* 0x014e880000000018 */
[----:B-----5:R4:W0:-:S06]  /*9db0*/  DFMA R2, R12, c[0x0][0x170], -R2 ;  /* 0x00005c000c027a2b */ /* 0x02080c0000000802 */
[----:B--2---:R-:W-:-:S04]  /*9dc0*/  LOP3.LUT R5, R25, 0x7fffffff, RZ, 0xc0, !PT ;  /* 0x7fffffff19057812 */ /* 0x004fc800078ec0ff */
[----:B------:R-:W-:-:S13]  /*9dd0*/  LOP3.LUT P0, RZ, R5, R24, RZ, 0xfc, !PT ;  /* 0x0000001805ff7212 */ /* 0x000fda000780fcff */
[----:B------:R-:W-:Y:S05]  /*9de0*/  @!P0 BRA `(.L_x_28026) ;  /* 0x000017b000008947 */ /* 0x000fea0003800000 */
[----:B0---4-:R-:W-:-:S04]  /*9df0*/  LOP3.LUT R7, R3, 0x7fffffff, RZ, 0xc0, !PT ;  /* 0x7fffffff03077812 */ /* 0x011fc800078ec0ff */
        /* <DEDUP_REMOVED lines=36> */
[----:B------:R-:W-:Y:S01]  /*a040*/  @!P0 LEA.HI R0, R10, R10, RZ, 0x1 ;  /* 0x0000000a0a008211 */ /* 0x000fe200078f08ff */
[----:B------:R-:W-:Y:S01]  /*a050*/  @!P0 IMAD.MOV.U32 R2, RZ, RZ, R4 ;  /* 0x000000ffff028224 */ /* 0x000fe200078e0004 */
[----:B------:R-:W-:Y:S01]  /*a060*/  FSEL R15, R7, RZ, P1 ;  /* 0x000000ff070f7208 */ /* 0x000fe20000800000 */
[----:B------:R-:W-:Y:S01]  /*a070*/  @!P0 IMAD.MOV.U32 R4, RZ, RZ, RZ ;  /* 0x000000ffff048224 */ /* 0x000fe200078e00ff */
[----:B------:R-:W-:-:S05]  /*a080*/  @!P0 SHF.R.S32.HI R3, RZ, 0x1, R0 ;  /* 0x00000001ff038819 */ /* 0x000fca0000011400 */
[----:B------:R-:W-:Y:S02]  /*a090*/  @!P0 IMAD.IADD R10, R10, 0x1, -R3 ;  /* 0x000000010a0a8824 */ /* 0x000fe400078e0a03 */
[----:B------:R-:W-:-:S03]  /*a0a0*/  @!P0 IMAD R3, R3, 0x100000, R5 ;  /* 0x0010000003038824 */ /* 0x000fc600078e0205 */
[----:B------:R-:W-:-:S06]  /*a0b0*/  @!P0 LEA R5, R10, 0x3ff00000, 0x14 ;  /* 0x3ff000000a058811 */ /* 0x000fcc00078ea0ff */
[----:B------:R0:W2:-:S06]  /*a0c0*/  @!P0 DMUL R14, R2, R4 ;  /* 0x00000004020e8228 */ /* 0x00008c0000000000 */
.L_x_28031:
[----:B------:R-:W-:Y:S05]  /*a0d0*/  BSYNC B0 ;  /* 0x0000000000007941 */ /* 0x000fea0003800000 */
.L_x_28030:
        /* <DEDUP_REMOVED lines=8> */
[----:B0-----:R0:W4:Y:S01]  /*a160*/  DFMA R12, -R12, c[0x2][0x1c8], R4 ;  /* 0x008072000c0c7a2b */ /* 0x0011220000000104 */
[----:B------:R-:W-:Y:S05]  /*a170*/  @!P0 BRA `(.L_x_28034) ;  /* 0x0000009000008947 */ /* 0x000fea0003800000 */
[----:B------:R-:W-:Y:S01]  /*a180*/  IMAD.MOV.U32 R0, RZ, RZ, R24 ;  /* 0x000000ffff007224 */ /* 0x000fe200078e0018 */
[----:B------:R-:W-:Y:S01]  /*a190*/  MOV R2, 0xa1c0 ;  /* 0x0000a1c000027802 */ /* 0x000fe20000000f00 */
[----:B------:R-:W-:-:S03]  /*a1a0*/  IMAD.MOV.U32 R3, RZ, RZ, R25 ;  /* 0x000000ffff037224 */ /* 0x000fc600078e0019 */
[----:B01234-:R-:W-:Y:S05]  /*a1b0*/  CALL.REL.NOINC `($_ZN2at6native27unrolled_elementwise_kernelIZZZNS0_50_GLOBAL__N__2680c7bb_12_PowKernel_cu_b2145a98_318424pow_tensor_scalar_kernelERNS_18TensorIteratorBaseERKN3c106ScalarEENKUlvE_clEvENKUlvE_clEvEUlNS5_7complexIdEEE0_St5arrayIPcLm2EELi4E23TrivialOffsetCalculatorILi1EjESI_NS0_6memory12LoadWithCastILi1EEENSJ_13StoreWithCastILi1EEEEEviT_T0_T2_T3_T4_T5_$__internal_trig_reduction_slowpathd) ;  /* 0x0001ba1000007944 */ /* 0x01ffea0003c00000 */
[----:B------:R-:W-:Y:S02]  /*a1c0*/  IMAD.MOV.U32 R12, RZ, RZ, R4 ;  /* 0x000000ffff0c7224 */ /* 0x000fe400078e0004 */
[----:B------:R-:W-:Y:S01]  /*a1d0*/  IMAD.MOV.U32 R13, RZ, RZ, R5 ;  /* 0x000000ffff0d7224 */ /* 0x000fe200078e0005 */
[----:B------:R-:W-:Y:S05]  /*a1e0*/  BRA `(.L_x_28034) ;  /* 0x0000002000007947 */ /* 0x000fea0003800000 */
.L_x_28033:
[----:B------:R4:W0:Y:S01]  /*a1f0*/  DMUL R12, RZ, R24 ;  /* 0x00000018ff0c7228 */ /* 0x0008220000000000 */
[----:B------:R-:W-:-:S05]  /*a200*/  IMAD.MOV.U32 R0, RZ, RZ, RZ ;  /* 0x000000ffff007224 */ /* 0x000fca00078e00ff */
.L_x_28034:
[----:B------:R-:W-:Y:S05]  /*a210*/  BSYNC B2 ;  /* 0x0000000000027941 */ /* 0x000fea0003800000 */
.L_x_28032:
[----:B------:R-:W-:Y:S01]  /*a220*/  IADD3 R26, R0, 0x1, RZ ;  /* 0x00000001001a7810 */ /* 0x000fe20007ffe0ff */
[----:B0-----:R-:W-:-:S04]  /*a230*/  IMAD.MOV.U32 R3, RZ, RZ, 0x8 ;  /* 0x00000008ff037424 */ /* 0x001fc800078e00ff */
[----:B------:R-:W-:-:S05]  /*a240*/  IMAD.SHL.U32 R0, R26, 0x8, RZ ;  /* 0x000000081a007824 */ /* 0x000fca00078e00ff */
[----:B------:R-:W-:-:S05]  /*a250*/  LOP3.LUT R0, R0, 0x8, RZ, 0xc0, !PT ;  /* 0x0000000800007812 */ /* 0x000fca00078ec0ff */
[----:B------:R-:W-:-:S05]  /*a260*/  IMAD.WIDE.U32 R2, R0, R3, c[0x4][0x1a8] ;  /* 0x01006a0000027625 */ /* 0x000fca00078e0003 */
[----:B------:R-:W5:Y:S04]  /*a270*/  LDG.E.128.CONSTANT R32, [R2.64] ;  /* 0x0000002402207981 */ /* 0x000f68000c1e9d00 */
[----:B----4-:R-:W4:Y:S04]  /*a280*/  LDG.E.128.CONSTANT R8, [R2.64+0x10] ;  /* 0x0000102402087981 */ /* 0x010f28000c1e9d00 */
[----:B---3--:R-:W3:Y:S01]  /*a290*/  LDG.E.128.CONSTANT R4, [R2.64+0x20] ;  /* 0x0000202402047981 */ /* 0x008ee2000c1e9d00 */
[----:B------:R-:W-:Y:S01]  /*a2a0*/  R2P PR, R26, 0x3 ;  /* 0x000000031a007804 */ /* 0x000fe20000000000 */
[----:B------:R-:W-:Y:S01]  /*a2b0*/  IMAD.MOV.U32 R26, RZ, RZ, 0x79785eba ;  /* 0x79785ebaff1a7424 */ /* 0x000fe200078e00ff */
[----:B------:R-:W5:Y:S01]  /*a2c0*/  DMUL R36, R12, R12 ;  /* 0x0000000c0c247228 */ /* 0x000f620000000000 */
[----:B------:R-:W-:Y:S01]  /*a2d0*/  IMAD.MOV.U32 R0, RZ, RZ, 0x3de5db65 ;  /* 0x3de5db65ff007424 */ /* 0x000fe200078e00ff */
[----:B------:R-:W-:Y:S02]  /*a2e0*/  BSSY B2, `(.L_x_28035) ;  /* 0x000001e000027945 */ /* 0x000fe40003800000 */
[----:B------:R-:W-:-:S02]  /*a2f0*/  FSEL R26, -R26, 4.2945490664224492434e-19, !P0 ;  /* 0x20fd81641a1a7808 */ /* 0x000fc40004000100 */
[----:B------:R-:W-:-:S06]  /*a300*/  FSEL R27, R0, -0.082518599927425384521, !P0 ;  /* 0xbda8ff83001b7808 */ /* 0x000fcc0004000000 */
[----:B-----5:R-:W0:-:S06]  /*a310*/  DFMA R32, R36, R26, R32 ;  /* 0x0000001a2420722b */ /* 0x020e0c0000000020 */
[----:B0-----:R-:W4:-:S06]  /*a320*/  DFMA R32, R36, R32, R34 ;  /* 0x000000202420722b */ /* 0x001f0c0000000022 */
[----:B----4-:R-:W0:-:S06]  /*a330*/  DFMA R8, R36, R32, R8 ;  /* 0x000000202408722b */ /* 0x010e0c0000000008 */
[----:B0-----:R-:W3:-:S06]  /*a340*/  DFMA R8, R36, R8, R10 ;  /* 0x000000082408722b */ /* 0x001ecc000000000a */
[----:B---3--:R-:W0:-:S06]  /*a350*/  DFMA R4, R36, R8, R4 ;  /* 0x000000082404722b */ /* 0x008e0c0000000004 */
[----:B0-----:R-:W0:-:S06]  /*a360*/  DFMA R4, R36, R4, R6 ;  /* 0x000000042404722b */ /* 0x001e0c0000000006 */
[----:B0-----:R-:W-:-:S04]  /*a370*/  DFMA R12, R4, R12, R12 ;  /* 0x0000000c040c722b */ /* 0x001fc8000000000c */
[----:B------:R-:W0:-:S06]  /*a380*/  @P0 DFMA R12, R36, R4, 1 ;  /* 0x3ff00000240c042b */ /* 0x000e0c0000000004 */
[----:B0-----:R-:W0:Y:S01]  /*a390*/  @P1 DFMA R12, R12, -1, RZ ;  /* 0xbff000000c0c182b */ /* 0x001e2200000000ff */
[----:B------:R-:W-:Y:S05]  /*a3a0*/  @!P2 BRA `(.L_x_28036) ;  /* 0x000000f00000a947 */ /* 0x000fea0003800000 */
[----:B------:R-:W3:-:S04]  /*a3b0*/  DMUL R4, R24, c[0x2][0x1b8] ;  /* 0x00806e0018047a28 */ /* 0x000ec80000000000 */
[----:B------:R-:W-:Y:S02]  /*a3c0*/  DSETP.GE.AND P0, PT, |R24|, 2.14748364800000000000e+09, PT ;  /* 0x41e000001800742a */ /* 0x000fe40003f06200 */
[----:B---3--:R-:W3:Y:S08]  /*a3d0*/  F2I.F64 R0, R4 ;  /* 0x0000000400007311 */ /* 0x008ef00000301100 */
[----:B---3--:R-:W3:Y:S02]  /*a3e0*/  I2F.F64 R2, R0 ;  /* 0x0000000000027312 */ /* 0x008ee40000201c00 */
[----:B---3--:R-:W3:-:S06]  /*a3f0*/  DFMA R6, -R2, c[0x2][0x130], R24 ;  /* 0x00804c0002067a2b */ /* 0x008ecc0000000118 */
[----:B---3--:R-:W3:-:S06]  /*a400*/  DFMA R6, -R2, c[0x2][0x1c0], R6 ;  /* 0x0080700002067a2b */ /* 0x008ecc0000000106 */
[----:B---3--:R3:W4:Y:S01]  /*a410*/  DFMA R2, -R2, c[0x2][0x1c8], R6 ;  /* 0x0080720002027a2b */ /* 0x0087220000000106 */
[----:B------:R-:W-:Y:S05]  /*a420*/  @!P0 BRA `(.L_x_28037) ;  /* 0x0000009000008947 */ /* 0x000fea0003800000 */
[----:B------:R-:W-:Y:S01]  /*a430*/  IMAD.MOV.U32 R0, RZ, RZ, R24 ;  /* 0x000000ffff007224 */ /* 0x000fe200078e0018 */
[----:B----4-:R-:W-:Y:S01]  /*a440*/  MOV R2, 0xa470 ;  /* 0x0000a47000027802 */ /* 0x010fe20000000f00 */
[----:B------:R-:W-:-:S03]  /*a450*/  IMAD.MOV.U32 R3, RZ, RZ, R25 ;  /* 0x000000ffff037224 */ /* 0x000fc600078e0019 */
[----:B0123--:R-:W-:Y:S05]  /*a460*/  CALL.REL.NOINC `($_ZN2at6native27unrolled_elementwise_kernelIZZZNS0_50_GLOBAL__N__2680c7bb_12_PowKernel_cu_b2145a98_318424pow_tensor_scalar_kernelERNS_18TensorIteratorBaseERKN3c106ScalarEENKUlvE_clEvENKUlvE_clEvEUlNS5_7complexIdEEE0_St5arrayIPcLm2EELi4E23TrivialOffsetCalculatorILi1EjESI_NS0_6memory12LoadWithCastILi1EEENSJ_13StoreWithCastILi1EEEEEviT_T0_T2_T3_T4_T5_$__internal_trig_reduction_slowpathd) ;  /* 0x0001b76000007944 */ /* 0x00ffea0003c00000 */
[----:B------:R-:W-:Y:S02]  /*a470*/  IMAD.MOV.U32 R2, RZ, RZ, R4 ;  /* 0x000000ffff027224 */ /* 0x000fe400078e0004 */
[----:B------:R-:W-:Y:S01]  /*a480*/  IMAD.MOV.U32 R3, RZ, RZ, R5 ;  /* 0x000000ffff037224 */ /* 0x000fe200078e0005 */
[----:B------:R-:W-:Y:S05]  /*a490*/  BRA `(.L_x_28037) ;  /* 0x0000002000007947 */ /* 0x000fea0003800000 */
.L_x_28036:
[----:B------:R3:W4:Y:S01]  /*a4a0*/  DMUL R2, RZ, R24 ;  /* 0x00000018ff027228 */ /* 0x0007220000000000 */
[----:B------:R-:W-:-:S05]  /*a4b0*/  IMAD.MOV.U32 R0, RZ, RZ, RZ ;  /* 0x000000ffff007224 */ /* 0x000fca00078e00ff */
.L_x_28037:
[----:B------:R-:W-:Y:S05]  /*a4c0*/  BSYNC B2 ;  /* 0x0000000000027941 */ /* 0x000fea0003800000 */
.L_x_28035:
[----:B------:R-:W-:Y:S02]  /*a4d0*/  IMAD.SHL.U32 R4, R0, 0x8, RZ ;  /* 0x0000000800047824 */ /* 0x000fe400078e00ff */
[----:B------:R-:W-:-:S03]  /*a4e0*/  IMAD.MOV.U32 R33, RZ, RZ, 0x8 ;  /* 0x00000008ff217424 */ /* 0x000fc600078e00ff */
[----:B------:R-:W-:-:S05]  /*a4f0*/  LOP3.LUT R4, R4, 0x8, RZ, 0xc0, !PT ;  /* 0x0000000804047812 */ /* 0x000fca00078ec0ff */
[----:B------:R-:W-:-:S05]  /*a500*/  IMAD.WIDE.U32 R32, R4, R33, c[0x4][0x1a8] ;  /* 0x01006a0004207625 */ /* 0x000fca00078e0021 */
[----:B---3--:R-:W3:Y:S04]  /*a510*/  LDG.E.128.CONSTANT R24, [R32.64] ;  /* 0x0000002420187981 */ /* 0x008ee8000c1e9d00 */
[----:B------:R-:W5:Y:S04]  /*a520*/  LDG.E.128.CONSTANT R8, [R32.64+0x10] ;  /* 0x0000102420087981 */ /* 0x000f68000c1e9d00 */
[----:B----4-:R-:W4:Y:S01]  /*a530*/  LDG.E.128.CONSTANT R4, [R32.64+0x20] ;  /* 0x0000202420047981 */ /* 0x010f22000c1e9d00 */
[----:B------:R-:W-:Y:S01]  /*a540*/  R2P PR, R0, 0x3 ;  /* 0x0000000300007804 */ /* 0x000fe20000000000 */
[----:B------:R-:W-:Y:S01]  /*a550*/  IMAD.MOV.U32 R34, RZ, RZ, 0x79785eba ;  /* 0x79785ebaff227424 */ /* 0x000fe200078e00ff */
[----:B------:R-:W3:Y:S01]  /*a560*/  DMUL R36, R2, R2 ;  /* 0x0000000202247228 */ /* 0x000ee20000000000 */
[----:B------:R-:W-:-:S03]  /*a570*/  IMAD.MOV.U32 R0, RZ, RZ, 0x3de5db65 ;  /* 0x3de5db65ff007424 */ /* 0x000fc600078e00ff */
[----:B------:R-:W-:Y:S01]  /*a580*/  FSEL R34, -R34, 4.2945490664224492434e-19, !P0 ;  /* 0x20fd816422227808 */ /* 0x000fe20004000100 */
[----:B0-2---:R-:W-:Y:S01]  /*a590*/  DMUL R12, R12, R14 ;  /* 0x0000000e0c0c7228 */ /* 0x005fe20000000000 */
[----:B------:R-:W-:-:S06]  /*a5a0*/  FSEL R35, R0, -0.082518599927425384521, !P0 ;  /* 0xbda8ff8300237808 */ /* 0x000fcc0004000000 */
[----:B---3--:R-:W0:-:S06]  /*a5b0*/  DFMA R24, R36, R34, R24 ;  /* 0x000000222418722b */ /* 0x008e0c0000000018 */
[----:B0-----:R-:W5:-:S06]  /*a5c0*/  DFMA R24, R36, R24, R26 ;  /* 0x000000182418722b */ /* 0x001f4c000000001a */
[----:B-----5:R-:W0:-:S06]  /*a5d0*/  DFMA R8, R36, R24, R8 ;  /* 0x000000182408722b */ /* 0x020e0c0000000008 */
[----:B0-----:R-:W4:-:S06]  /*a5e0*/  DFMA R8, R36, R8, R10 ;  /* 0x000000082408722b */ /* 0x001f0c000000000a */
[----:B----4-:R-:W0:-:S06]  /*a5f0*/  DFMA R4, R36, R8, R4 ;  /* 0x000000082404722b */ /* 0x010e0c0000000004 */
[----:B0-----:R-:W0:-:S06]  /*a600*/  DFMA R4, R36, R4, R6 ;  /* 0x000000042404722b */ /* 0x001e0c0000000006 */
[----:B0-----:R-:W-:-:S04]  /*a610*/  DFMA R2, R4, R2, R2 ;  /* 0x000000020402722b */ /* 0x001fc80000000002 */
[----:B------:R-:W0:-:S06]  /*a620*/  @P0 DFMA R2, R36, R4, 1 ;  /* 0x3ff000002402042b */ /* 0x000e0c0000000004 */
[----:B0-----:R-:W0:-:S06]  /*a630*/  @P1 DFMA R2, R2, -1, RZ ;  /* 0xbff000000202182b */ /* 0x001e0c00000000ff */
[----:B0-----:R0:W2:Y:S01]  /*a640*/  DMUL R14, R2, R14 ;  /* 0x0000000e020e7228 */ /* 0x0010a20000000000 */
[----:B------:R-:W-:Y:S05]  /*a650*/  BRA `(.L_x_27957) ;  /* 0x000011c000007947 */ /* 0x000fea0003800000 */
.L_x_28029:
[----:B------:R-:W0:Y:S01]  /*a660*/  DADD R6, R2, c[0x2][0x1d0] ;  /* 0x0080740002067629 */ /* 0x000e220000000000 */
[----:B------:R-:W-:Y:S01]  /*a670*/  IMAD.MOV.U32 R8, RZ, RZ, 0x652b82fe ;  /* 0x652b82feff087424 */ /* 0x000fe200078e00ff */
[----:B------:R-:W-:Y:S01]  /*a680*/  BSSY B0, `(.L_x_28038) ;  /* 0x0000024000007945 */ /* 0x000fe20003800000 */
[----:B------:R-:W-:Y:S01]  /*a690*/  IMAD.MOV.U32 R9, RZ, RZ, 0x3ff71547 ;  /* 0x3ff71547ff097424 */ /* 0x000fe200078e00ff */
[----:B------:R-:W-:Y:S01]  /*a6a0*/  DSETP.NEU.AND P2, PT, |R24|, +INF , PT ;  /* 0x7ff000001800742a */ /* 0x000fe20003f4d200 */
[----:B------:R-:W-:Y:S02]  /*a6b0*/  IMAD.MOV.U32 R10, RZ, RZ, 0x69ce2bdf ;  /* 0x69ce2bdfff0a7424 */ /* 0x000fe400078e00ff */
[----:B------:R-:W-:Y:S02]  /*a6c0*/  IMAD.MOV.U32 R11, RZ, RZ, 0x3e5ade15 ;  /* 0x3e5ade15ff0b7424 */ /* 0x000fe400078e00ff */
[----:B0-----:R-:W0:Y:S01]  /*a6d0*/  DFMA R8, R6, R8, 6.75539944105574400000e+15 ;  /* 0x433800000608742b */ /* 0x001e220000000008 */
        /* <DEDUP_REMOVED lines=29> */
[----:B------:R0:W2:-:S06]  /*a8b0*/  @!P0 DMUL R12, R2, R4 ;  /* 0x00000004020c8228 */ /* 0x00008c0000000000 */
.L_x_28039:
[----:B------:R-:W-:Y:S05]  /*a8c0*/  BSYNC B0 ;  /* 0x0000000000007941 */ /* 0x000fea0003800000 */
.L_x_28038:
        /* <DEDUP_REMOVED lines=17> */
.L_x_28041:
[----:B------:R4:W0:Y:S01]  /*a9e0*/  DMUL R14, RZ, R24 ;  /* 0x00000018ff0e7228 */ /* 0x0008220000000000 */
[----:B------:R-:W-:-:S05]  /*a9f0*/  IMAD.MOV.U32 R0, RZ, RZ, RZ ;  /* 0x000000ffff007224 */ /* 0x000fca00078e00ff */
.L_x_28042:
[----:B------:R-:W-:Y:S05]  /*aa00*/  BSYNC B2 ;  /* 0x0000000000027941 */ /* 0x000fea0003800000 */
.L_x_28040:
        /* <DEDUP_REMOVED lines=40> */
.L_x_28044:
[----:B------:R3:W4:Y:S01]  /*ac90*/  DMUL R2, RZ, R24 ;  /* 0x00000018ff027228 */ /* 0x0007220000000000 */
[----:B------:R-:W-:-:S05]  /*aca0*/  IMAD.MOV.U32 R0, RZ, RZ, RZ ;  /* 0x000000ffff007224 */ /* 0x000fca00078e00ff */
.L_x_28045:
[----:B------:R-:W-:Y:S05]  /*acb0*/  BSYNC B2 ;  /* 0x0000000000027941 */ /* 0x000fea0003800000 */
.L_x_28043:
        /* <DEDUP_REMOVED lines=11> */
[----:B------:R-:W-:Y:S02]  /*ad70*/  FSEL R34, -R34, 4.2945490664224492434e-19, !P0 ;  /* 0x20fd816422227808 */ /* 0x000fe40004000100 */
[----:B------:R-:W-:Y:S02]  /*ad80*/  FSEL R35, R0, -0.082518599927425384521, !P0 ;  /* 0xbda8ff8300237808 */ /* 0x000fe40004000000 */
[----:B--2---:R-:W-:-:S04]  /*ad90*/  LOP3.LUT R0, R13, 0xfffff, RZ, 0xc0, !PT ;  /* 0x000fffff0d007812 */ /* 0x004fc800078ec0ff */
[----:B---3--:R-:W2:-:S06]  /*ada0*/  DFMA R24, R36, R34, R24 ;  /* 0x000000222418722b */ /* 0x008e8c0000000018 */
[----:B--2---:R-:W5:-:S06]  /*adb0*/  DFMA R24, R36, R24, R26 ;  /* 0x000000182418722b */ /* 0x004f4c000000001a */
[----:B-----5:R-:W2:-:S06]  /*adc0*/  DFMA R8, R36, R24, R8 ;  /* 0x000000182408722b */ /* 0x020e8c0000000008 */
[----:B--2---:R-:W4:-:S06]  /*add0*/  DFMA R8, R36, R8, R10 ;  /* 0x000000082408722b */ /* 0x004f0c000000000a */
[----:B----4-:R-:W2:-:S06]  /*ade0*/  DFMA R4, R36, R8, R4 ;  /* 0x000000082404722b */ /* 0x010e8c0000000004 */
[----:B--2---:R2:W3:Y:S02]  /*adf0*/  DFMA R4, R36, R4, R6 ;  /* 0x000000042404722b */ /* 0x0044e40000000006 */
[----:B--2---:R-:W-:Y:S02]  /*ae00*/  LEA.HI R6, R13, 0xffffff09, RZ, 0xc ;  /* 0xffffff090d067811 */ /* 0x004fe400078f60ff */
[----:B------:R-:W-:Y:S02]  /*ae10*/  LOP3.LUT R13, R0, 0x7fe00000, RZ, 0xfc, !PT ;  /* 0x7fe00000000d7812 */ /* 0x000fe400078efcff */
[----:B---3--:R-:W-:-:S04]  /*ae20*/  DFMA R2, R4, R2, R2 ;  /* 0x000000020402722b */ /* 0x008fc80000000002 */
[----:B------:R2:W3:Y:S02]  /*ae30*/  @P0 DFMA R2, R36, R4, 1 ;  /* 0x3ff000002402042b */ /* 0x0004e40000000004 */
[C---:B--2---:R-:W-:Y:S02]  /*ae40*/  LEA.HI R4, R6.reuse, R6, RZ, 0x1 ;  /* 0x0000000606047211 */ /* 0x044fe400078f08ff */
[----:B0-----:R-:W-:Y:S02]  /*ae50*/  DMUL R14, R12, R14 ;  /* 0x0000000e0c0e7228 */ /* 0x001fe40000000000 */
[----:B------:R-:W-:Y:S01]  /*ae60*/  SHF.R.S32.HI R7, RZ, 0x1, R4 ;  /* 0x00000001ff077819 */ /* 0x000fe20000011404 */
[----:B------:R-:W-:Y:S01]  /*ae70*/  IMAD.MOV.U32 R4, RZ, RZ, RZ ;  /* 0x000000ffff047224 */ /* 0x000fe200078e00ff */
[----:B---3--:R-:W0:Y:S02]  /*ae80*/  @P1 DFMA R2, R2, -1, RZ ;  /* 0xbff000000202182b */ /* 0x008e2400000000ff */
[----:B------:R-:W-:Y:S01]  /*ae90*/  LEA R5, R7, 0x3ff00000, 0x14 ;  /* 0x3ff0000007057811 */ /* 0x000fe200078ea0ff */
[----:B------:R-:W-:-:S03]  /*aea0*/  IMAD.IADD R6, R6, 0x1, -R7 ;  /* 0x0000000106067824 */ /* 0x000fc600078e0a07 */
[----:B0-----:R-:W0:-:S04]  /*aeb0*/  DMUL R2, R12, R2 ;  /* 0x000000020c027228 */ /* 0x001e080000000000 */
[C---:B------:R2:W3:Y:S02]  /*aec0*/  DMUL R12, R4.reuse, R14 ;  /* 0x0000000e040c7228 */ /* 0x0404e40000000000 */
[----:B--2---:R-:W-:Y:S01]  /*aed0*/  LEA R15, R6, 0x3ff00000, 0x14 ;  /* 0x3ff00000060f7811 */ /* 0x004fe200078ea0ff */
[----:B------:R-:W-:Y:S01]  /*aee0*/  IMAD.MOV.U32 R14, RZ, RZ, RZ ;  /* 0x000000ffff0e7224 */ /* 0x000fe200078e00ff */
[----:B0-----:R-:W0:-:S05]  /*aef0*/  DMUL R2, R4, R2 ;  /* 0x0000000204027228 */ /* 0x001e0a0000000000 */
[----:B---3--:R2:W3:-:S04]  /*af00*/  DMUL R12, R14, R12 ;  /* 0x0000000c0e0c7228 */ /* 0x0084c80000000000 */
[----:B0-----:R2:W0:Y:S01]  /*af10*/  DMUL R14, R14, R2 ;  /* 0x000000020e0e7228 */ /* 0x0014220000000000 */
[----:B------:R-:W-:Y:S05]  /*af20*/  BRA `(.L_x_27957) ;  /* 0x000008f000007947 */ /* 0x000fea0003800000 */
.L_x_28028:
        /* <DEDUP_REMOVED lines=11> */
.L_x_28046:
[----:B------:R-:W0:-:S10]  /*afe0*/  DADD R12, R24, -R24 ;  /* 0x00000000180c7229 */ /* 0x000e140000000818 */
[----:B0-----:R-:W-:Y:S02]  /*aff0*/  IMAD.MOV.U32 R14, RZ, RZ, R12 ;  /* 0x000000ffff0e7224 */ /* 0x001fe400078e000c */
[----:B------:R-:W-:Y:S01]  /*b000*/  IMAD.MOV.U32 R15, RZ, RZ, R13 ;  /* 0x000000ffff0f7224 */ /* 0x000fe200078e000d */
[----:B------:R-:W-:Y:S05]  /*b010*/  BRA `(.L_x_27957) ;  /* 0x0000080000007947 */ /* 0x000fea0003800000 */
.L_x_28027:
[----:B------:R-:W0:Y:S01]  /*b020*/  DSETP.NEU.AND P2, PT, |R24|, +INF , PT ;  /* 0x7ff000001800742a */ /* 0x000e220003f4d200 */
[----:B------:R-:W-:-:S13]  /*b030*/  BSSY B2, `(.L_x_28047) ;  /* 0x0000013000027945 */ /* 0x000fda0003800000 */
[----:B0-----:R-:W-:Y:S05]  /*b040*/  @!P2 BRA `(.L_x_28048) ;  /* 0x000000f00000a947 */ /* 0x001fea0003800000 */
[----:B------:R-:W0:-:S04]  /*b050*/  DMUL R4, R24, c[0x2][0x1b8] ;  /* 0x00806e0018047a28 */ /* 0x000e080000000000 */
        /* <DEDUP_REMOVED lines=8> */
[----:B--2---:R-:W-:Y:S01]  /*b0e0*/  MOV R2, 0xb110 ;  /* 0x0000b11000027802 */ /* 0x004fe20000000f00 */
[----:B------:R-:W-:-:S03]  /*b0f0*/  IMAD.MOV.U32 R3, RZ, RZ, R25 ;  /* 0x000000ffff037224 */ /* 0x000fc600078e0019 */
[----:B01-3--:R-:W-:Y:S05]  /*b100*/  CALL.REL.NOINC `($_ZN2at6native27unrolled_elementwise_kernelIZZZNS0_50_GLOBAL__N__2680c7bb_12_PowKernel_cu_b2145a98_318424pow_tensor_scalar_kernelERNS_18TensorIteratorBaseERKN3c106ScalarEENKUlvE_clEvENKUlvE_clEvEUlNS5_7complexIdEEE0_St5arrayIPcLm2EELi4E23TrivialOffsetCalculatorILi1EjESI_NS0_6memory12LoadWithCastILi1EEENSJ_13StoreWithCastILi1EEEEEviT_T0_T2_T3_T4_T5_$__internal_trig_reduction_slowpathd) ;  /* 0x0001aac000007944 */ /* 0x00bfea0003c00000 */
[----:B------:R-:W-:Y:S02]  /*b110*/  IMAD.MOV.U32 R2, RZ, RZ, R4 ;  /* 0x000000ffff027224 */ /* 0x000fe400078e0004 */
[----:B------:R-:W-:Y:S01]  /*b120*/  IMAD.MOV.U32 R3, RZ, RZ, R5 ;  /* 0x000000ffff037224 */ /* 0x000fe200078e0005 */
[----:B------:R-:W-:Y:S05]  /*b130*/  BRA `(.L_x_28049) ;  /* 0x0000002000007947 */ /* 0x000fea0003800000 */
.L_x_28048:
[----:B------:R0:W2:Y:S01]  /*b140*/  DMUL R2, RZ, R24 ;  /* 0x00000018ff027228 */ /* 0x0000a20000000000 */
[----:B------:R-:W-:-:S05]  /*b150*/  IMAD.MOV.U32 R0, RZ, RZ, RZ ;  /* 0x000000ffff007224 */ /* 0x000fca00078e00ff */
.L_x_28049:
[----:B------:R-:W-:Y:S05]  /*b160*/  BSYNC B2 ;  /* 0x0000000000027941 */ /* 0x000fea0003800000 */
.L_x_28047:
[----:B------:R-:W-:Y:S01]  /*b170*/  IADD3 R32, R0, 0x1, RZ ;  /* 0x0000000100207810 */ /* 0x000fe20007ffe0ff */
[----:B------:R-:W-:-:S04]  /*b180*/  IMAD.MOV.U32 R27, RZ, RZ, 0x8 ;  /* 0x00000008ff1b7424 */ /* 0x000fc800078e00ff */
[----:B------:R-:W-:-:S05]  /*b190*/  IMAD.SHL.U32 R0, R32, 0x8, RZ ;  /* 0x0000000820007824 */ /* 0x000fca00078e00ff */
[----:B------:R-:W-:-:S05]  /*b1a0*/  LOP3.LUT R0, R0, 0x8, RZ, 0xc0, !PT ;  /* 0x0000000800007812 */ /* 0x000fca00078ec0ff */
[----:B------:R-:W-:-:S05]  /*b1b0*/  IMAD.WIDE.U32 R26, R0, R27, c[0x4][0x1a8] ;  /* 0x01006a00001a7625 */ /* 0x000fca00078e001b */
[----:B------:R-:W4:Y:S04]  /*b1c0*/  LDG.E.128.CONSTANT R12, [R26.64] ;  /* 0x000000241a0c7981 */ /* 0x000f28000c1e9d00 */
[----:B------:R-:W5:Y:S04]  /*b1d0*/  LDG.E.128.CONSTANT R8, [R26.64+0x10] ;  /* 0x000010241a087981 */ /* 0x000f68000c1e9d00 */
[----:B0--3--:R-:W3:Y:S01]  /*b1e0*/  LDG.E.128.CONSTANT R4, [R26.64+0x20] ;  /* 0x000020241a047981 */ /* 0x009ee2000c1e9d00 */
[----:B------:R-:W-:Y:S01]  /*b1f0*/  R2P PR, R32, 0x3 ;  /* 0x0000000320007804 */ /* 0x000fe20000000000 */
[----:B------:R-:W-:Y:S01]  /*b200*/  IMAD.MOV.U32 R32, RZ, RZ, 0x79785eba ;  /* 0x79785ebaff207424 */ /* 0x000fe200078e00ff */
[----:B--2---:R-:W4:Y:S01]  /*b210*/  DMUL R34, R2, R2 ;  /* 0x0000000202227228 */ /* 0x004f220000000000 */
[----:B------:R-:W-:Y:S01]  /*b220*/  IMAD.MOV.U32 R0, RZ, RZ, 0x3de5db65 ;  /* 0x3de5db65ff007424 */ /* 0x000fe200078e00ff */
[----:B------:R-:W-:Y:S02]  /*b230*/  BSSY B2, `(.L_x_28050) ;  /* 0x000001e000027945 */ /* 0x000fe40003800000 */
[----:B------:R-:W-:-:S02]  /*b240*/  FSEL R32, -R32, 4.2945490664224492434e-19, !P0 ;  /* 0x20fd816420207808 */ /* 0x000fc40004000100 */
[----:B------:R-:W-:-:S06]  /*b250*/  FSEL R33, R0, -0.082518599927425384521, !P0 ;  /* 0xbda8ff8300217808 */ /* 0x000fcc0004000000 */
        /* <DEDUP_REMOVED lines=21> */
[----:B0123--:R-:W-:Y:S05]  /*b3b0*/  CALL.REL.NOINC `($_ZN2at6native27unrolled_elementwise_kernelIZZZNS0_50_GLOBAL__N__2680c7bb_12_PowKernel_cu_b2145a98_318424pow_tensor_scalar_kernelERNS_18TensorIteratorBaseERKN3c106ScalarEENKUlvE_clEvENKUlvE_clEvEUlNS5_7complexIdEEE0_St5arrayIPcLm2EELi4E23TrivialOffsetCalculatorILi1EjESI_NS0_6memory12LoadWithCastILi1EEENSJ_13StoreWithCastILi1EEEEEviT_T0_T2_T3_T4_T5_$__internal_trig_reduction_slowpathd) ;  /* 0x0001a81000007944 */ /* 0x00ffea0003c00000 */
[----:B------:R-:W-:Y:S02]  /*b3c0*/  IMAD.MOV.U32 R14, RZ, RZ, R4 ;  /* 0x000000ffff0e7224 */ /* 0x000fe400078e0004 */
[----:B------:R-:W-:Y:S01]  /*b3d0*/  IMAD.MOV.U32 R15, RZ, RZ, R5 ;  /* 0x000000ffff0f7224 */ /* 0x000fe200078e0005 */
[----:B------:R-:W-:Y:S05]  /*b3e0*/  BRA `(.L_x_28052) ;  /* 0x0000002000007947 */ /* 0x000fea0003800000 */
.L_x_28051:
[----:B------:R2:W3:Y:S01]  /*b3f0*/  DMUL R14, RZ, R24 ;  /* 0x00000018ff0e7228 */ /* 0x0004e20000000000 */
[----:B------:R-:W-:-:S05]  /*b400*/  IMAD.MOV.U32 R0, RZ, RZ, RZ ;  /* 0x000000ffff007224 */ /* 0x000fca00078e00ff */
.L_x_28052:
[----:B------:R-:W-:Y:S05]  /*b410*/  BSYNC B2 ;  /* 0x0000000000027941 */ /* 0x000fea0003800000 */
.L_x_28050:
[----:B------:R-:W-:Y:S02]  /*b420*/  IMAD.SHL.U32 R2, R0, 0x8, RZ ;  /* 0x0000000800027824 */ /* 0x000fe400078e00ff */
[----:B------:R-:W-:-:S03]  /*b430*/  IMAD.MOV.U32 R3, RZ, RZ, 0x8 ;  /* 0x00000008ff037424 */ /* 0x000fc600078e00ff */
[----:B------:R-:W-:-:S05]  /*b440*/  LOP3.LUT R2, R2, 0x8, RZ, 0xc0, !PT ;  /* 0x0000000802027812 */ /* 0x000fca00078ec0ff */
[----:B------:R-:W-:-:S05]  /*b450*/  IMAD.WIDE.U32 R2, R2, R3, c[0x4][0x1a8] ;  /* 0x01006a0002027625 */ /* 0x000fca00078e0003 */
[----:B--2---:R-:W2:Y:S04]  /*b460*/  LDG.E.128.CONSTANT R24, [R2.64] ;  /* 0x0000002402187981 */ /* 0x004ea8000c1e9d00 */
[----:B------:R-:W4:Y:S04]  /*b470*/  LDG.E.128.CONSTANT R8, [R2.64+0x10] ;  /* 0x0000102402087981 */ /* 0x000f28000c1e9d00 */
[----:B------:R-:W5:Y:S01]  /*b480*/  LDG.E.128.CONSTANT R4, [R2.64+0x20] ;  /* 0x0000202402047981 */ /* 0x000f62000c1e9d00 */
[----:B------:R-:W-:Y:S01]  /*b490*/  R2P PR, R0, 0x3 ;  /* 0x0000000300007804 */ /* 0x000fe20000000000 */
[----:B------:R-:W-:Y:S01]  /*b4a0*/  IMAD.MOV.U32 R32, RZ, RZ, 0x79785eba ;  /* 0x79785ebaff207424 */ /* 0x000fe200078e00ff */
[----:B---3--:R-:W2:Y:S01]  /*b4b0*/  DMUL R34, R14, R14 ;  /* 0x0000000e0e227228 */ /* 0x008ea20000000000 */
[----:B------:R-:W-:-:S03]  /*b4c0*/  IMAD.MOV.U32 R0, RZ, RZ, 0x3de5db65 ;  /* 0x3de5db65ff007424 */ /* 0x000fc600078e00ff */
[----:B------:R-:W-:Y:S02]  /*b4d0*/  FSEL R32, -R32, 4.2945490664224492434e-19, !P0 ;  /* 0x20fd816420207808 */ /* 0x000fe40004000100 */
[----:B------:R-:W-:-:S06]  /*b4e0*/  FSEL R33, R0, -0.082518599927425384521, !P0 ;  /* 0xbda8ff8300217808 */ /* 0x000fcc0004000000 */
[----:B--2---:R-:W2:-:S06]  /*b4f0*/  DFMA R24, R34, R32, R24 ;  /* 0x000000202218722b */ /* 0x004e8c0000000018 */
[----:B--2---:R-:W4:-:S06]  /*b500*/  DFMA R24, R34, R24, R26 ;  /* 0x000000182218722b */ /* 0x004f0c000000001a */
[----:B----4-:R-:W2:-:S06]  /*b510*/  DFMA R8, R34, R24, R8 ;  /* 0x000000182208722b */ /* 0x010e8c0000000008 */
[----:B--2---:R-:W5:-:S06]  /*b520*/  DFMA R8, R34, R8, R10 ;  /* 0x000000082208722b */ /* 0x004f4c000000000a */
[----:B-----5:R-:W2:-:S06]  /*b530*/  DFMA R4, R34, R8, R4 ;  /* 0x000000082204722b */ /* 0x020e8c0000000004 */
[----:B--2---:R-:W2:-:S06]  /*b540*/  DFMA R4, R34, R4, R6 ;  /* 0x000000042204722b */ /* 0x004e8c0000000006 */
[----:B--2---:R2:W3:-:S04]  /*b550*/  DFMA R14, R4, R14, R14 ;  /* 0x0000000e040e722b */ /* 0x0044c8000000000e */
[----:B------:R2:W4:Y:S01]  /*b560*/  @P0 DFMA R14, R34, R4, 1 ;  /* 0x3ff00000220e042b */ /* 0x0005220000000004 */
[----:B------:R-:W-:Y:S05]  /*b570*/  @!P1 BRA `(.L_x_27957) ;  /* 0x000002a000009947 */ /* 0x000fea0003800000 */
[----:B---34-:R-:W3:Y:S01]  /*b580*/  DFMA R14, R14, -1, RZ ;  /* 0xbff000000e0e782b */ /* 0x018ee200000000ff */
[----:B------:R-:W-:Y:S05]  /*b590*/  BRA `(.L_x_27957) ;  /* 0x0000028000007947 */ /* 0x000fea0003800000 */
.L_x_28026:
[----:B0---4-:R-:W-:Y:S01]  /*b5a0*/  IMAD.MOV.U32 R4, RZ, RZ, 0x652b82fe ;  /* 0x652b82feff047424 */ /* 0x011fe200078e00ff */
[----:B------:R-:W-:Y:S01]  /*b5b0*/  FSETP.GEU.FTZ.AND P0, PT, |R3|, 4.1917929649353027344, PT ;  /* 0x4086232b0300780b */ /* 0x000fe20003f1e200 */
[----:B------:R-:W-:Y:S01]  /*b5c0*/  IMAD.MOV.U32 R5, RZ, RZ, 0x3ff71547 ;  /* 0x3ff71547ff057424 */ /* 0x000fe200078e00ff */
[----:B------:R-:W-:Y:S01]  /*b5d0*/  BSSY B0, `(.L_x_28053) ;  /* 0x0000022000007945 */ /* 0x000fe20003800000 */
[----:B------:R-:W-:Y:S02]  /*b5e0*/  IMAD.MOV.U32 R10, RZ, RZ, 0x69ce2bdf ;  /* 0x69ce2bdfff0a7424 */ /* 0x000fe400078e00ff */
        /* <DEDUP_REMOVED lines=32> */
.L_x_28054:
[----:B------:R-:W-:Y:S05]  /*b7f0*/  BSYNC B0 ;  /* 0x0000000000007941 */ /* 0x000fea0003800000 */
.L_x_28053:
[----:B------:R-:W-:Y:S02]  /*b800*/  IMAD.MOV.U32 R14, RZ, RZ, R24 ;  /* 0x000000ffff0e7224 */ /* 0x000fe400078e0018 */
[----:B------:R-:W-:Y:S02]  /*b810*/  IMAD.MOV.U32 R15, RZ, RZ, R25 ;  /* 0x000000ffff0f7224 */ /* 0x000fe400078e0019 */
.L_x_27957:
[----:B0-23--:R-:W-:Y:S05]  /*b820*/  BSYNC B1 ;  /* 0x0000000000017941 */ /* 0x00dfea0003800000 */
.L_x_27956:
[----:B------:R-:W0:Y:S01]  /*b830*/  S2R R57, SR_TID.X ;  /* 0x0000000000397919 */ /* 0x000e220000002100 */
[----:B------:R-:W-:Y:S01]  /*b840*/  BSSY B1, `(.L_x_28055) ;  /* 0x000072b000017945 */ /* 0x000fe20003800000 */
[----:B-----5:R-:W-:Y:S01]  /*b850*/  CS2R R26, SRZ ;  /* 0x00000000001a7805 */ /* 0x020fe2000001ff00 */
[----:B------:R-:W-:Y:S01]  /*b860*/  CS2R R24, SRZ ;  /* 0x0000000000187805 */ /* 0x000fe2000001ff00 */
[----:B0-----:R-:W-:-:S04]  /*b870*/  IADD3 R56, R57, 0x80, RZ ;  /* 0x0000008039387810 */ /* 0x001fc80007ffe0ff */
[----:B------:R-:W-:-:S13]  /*b880*/  ISETP.GE.AND P0, PT, R56, R58, PT ;  /* 0x0000003a3800720c */ /* 0x000fda0003f06270 */
[----:B------:R-:W-:Y:S05]  /*b890*/  @P0 BRA `(.L_x_28056) ;  /* 0x0000725000000947 */ /* 0x000fea0003800000 */
[----:B-1----:R-:W0:Y:S01]  /*b8a0*/  DSETP.NAN.AND P0, PT, R28, R30, PT ;  /* 0x0000001e1c00722a */ /* 0x002e220003f08000 */
        /* <DEDUP_REMOVED lines=30> */
[----:B------:R-:W-:Y:S02]  /*ba90*/  IMAD.MOV.U32 R2, RZ, RZ, R10 ;  /* 0x000000ffff027224 */ /* 0x000fe400078e000a */
[----:B------:R-:W-:-:S10]  /*baa0*/  IMAD.MOV.U32 R3, RZ, RZ, R11 ;  /* 0x000000ffff037224 */ /* 0x000fd400078e000b */
        /* <DEDUP_REMOVED lines=19> */
[----:B------:R-:W-:Y:S02]  /*bbe0*/  IMAD.MOV.U32 R2, RZ, RZ, R10 ;  /* 0x000000ffff027224 */ /* 0x000fe400078e000a */
[----:B------:R-:W-:Y:S01]  /*bbf0*/  IMAD.MOV.U32 R35, RZ, RZ, 0x3eb1380b ;  /* 0x3eb1380bff237424 */ /* 0x000fe200078e00ff */
[----:B------:R-:W-:-:S13]  /*bc00*/  ISETP.GE.AND P0, PT, R3, 0x3ff6a09f, PT ;  /* 0x3ff6a09f0300780c */ /* 0x000fda0003f06270 */
[----:B------:R-:W-:Y:S02]  /*bc10*/  @P0 IADD3 R5, R3, -0x100000, RZ ;  /* 0xfff0000003050810 */ /* 0x000fe40007ffe0ff */
[----:B------:R-:W-:-:S03]  /*bc20*/  @P0 IADD3 R11, R11, 0x1, RZ ;  /* 0x000000010b0b0810 */ /* 0x000fc60007ffe0ff */
[----:B------:R-:W-:Y:S01]  /*bc30*/  @P0 IMAD.MOV.U32 R3, RZ, RZ, R5 ;  /* 0x000000ffff030224 */ /* 0x000fe200078e0005 */
[----:B------:R-:W-:Y:S01]  /*bc40*/  LOP3.LUT R10, R11, 0x80000000, RZ, 0x3c, !PT ;  /* 0x800000000b0a7812 */ /* 0x000fe200078e3cff */
[----:B------:R-:W-:-:S04]  /*bc50*/  IMAD.MOV.U32 R11, RZ, RZ, 0x43300000 ;  /* 0x43300000ff0b7424 */ /* 0x000fc800078e00ff */
        /* <DEDUP_REMOVED lines=30> */
.L_x_28064:
        /* <DEDUP_REMOVED lines=21> */
[----:B----4-:R-:W-:Y:S05]  /*bf90*/  CALL.REL.NOINC `($__internal_61_$__cuda_sm20_div_rn_f64_full) ;  /* 0x000195f000007944 */ /* 0x010fea0003c00000 */
.L_x_28067:
[----:B------:R-:W-:Y:S05]  /*bfa0*/  BSYNC B4 ;  /* 0x0000000000047941 */ /* 0x000fea0003800000 */
.L_x_28066:
        /* <DEDUP_REMOVED lines=15> */
.L_x_28065:
[----:B------:R-:W-:Y:S05]  /*c0a0*/  BSYNC B3 ;  /* 0x0000000000037941 */ /* 0x000fea0003800000 */
.L_x_28063:
        /* <DEDUP_REMOVED lines=20> */
[----:B-1--4-:R-:W-:Y:S05]  /*c1f0*/  CALL.REL.NOINC `($__internal_61_$__cuda_sm20_div_rn_f64_full) ;  /* 0x0001939000007944 */ /* 0x012fea0003c00000 */
.L_x_28069:
[----:B------:R-:W-:Y:S05]  /*c200*/  BSYNC B3 ;  /* 0x0000000000037941 */ /* 0x000fea0003800000 */
.L_x_28068:
[----:B------:R-:W0:Y:S01]  /*c210*/  DSETP.NEU.AND P0, PT, R24, RZ, PT ;  /* 0x000000ff1800722a */ /* 0x000e220003f0d000 */
[----:B------:R-:W-:-:S13]  /*c220*/  BSSY B0, `(.L_x_28070) ;  /* 0x000002d000007945 */ /* 0x000fda0003800000 */
[----:B0-----:R-:W-:Y:S05]  /*c230*/  @!P0 BRA `(.L_x_28071) ;  /* 0x0000028000008947 */ /* 0x001fea0003800000 */
[----:B------:R-:W0:Y:S01]  /*c240*/  DMUL R4, R2, R2 ;  /* 0x0000000202047228 */ /* 0x000e220000000000 */
        /* <DEDUP_REMOVED lines=39> */
.L_x_28071:
[----:B------:R-:W-:-:S04]  /*c4c0*/  ISETP.GE.AND P0, PT, R29, RZ, PT ;  /* 0x000000ff1d00720c */ /* 0x000fc80003f06270 */
[----:B------:R-:W-:Y:S02]  /*c4d0*/  FSEL R2, RZ, 3.37028055040000000000e+12, P0 ;  /* 0x54442d18ff027808 */ /* 0x000fe40000000000 */
[----:B------:R-:W-:Y:S02]  /*c4e0*/  FSEL R3, RZ, 2.1426990032196044922, P0 ;  /* 0x400921fbff037808 */ /* 0x000fe40000000000 */
.L_x_28072:
[----:B------:R-:W-:Y:S05]  /*c4f0*/  BSYNC B0 ;  /* 0x0000000000007941 */ /* 0x000fea0003800000 */
.L_x_28070:
[----:B------:R0:W2:Y:S02]  /*c500*/  DADD R28, |R28|, |R30| ;  /* 0x000000001c1c7229 */ /* 0x0000a4000000061e */
[----:B0-----:R-:W-:Y:S02]  /*c510*/  LOP3.LUT R31, R3, 0x80000000, R31, 0xb8, !PT ;  /* 0x80000000031f7812 */ /* 0x001fe400078eb81f */
[----:B-1----:R-:W-:-:S04]  /*c520*/  DMUL R26, R26, 0.5 ;  /* 0x3fe000001a1a7828 */ /* 0x002fc80000000000 */
[----:B--2---:R-:W0:-:S06]  /*c530*/  DSETP.GTU.AND P0, PT, |R28|, +INF , PT ;  /* 0x7ff000001c00742a */ /* 0x004e0c0003f0c200 */
[----:B0-----:R-:W-:Y:S02]  /*c540*/  FSEL R2, R28, R2, P0 ;  /* 0x000000021c027208 */ /* 0x001fe40000000000 */
[----:B------:R-:W-:Y:S01]  /*c550*/  FSEL R3, R29, R31, P0 ;  /* 0x0000001f1d037208 */ /* 0x000fe20000000000 */
[----:B------:R-:W-:Y:S05]  /*c560*/  BRA `(.L_x_28073) ;  /* 0x00004ac000007947 */ /* 0x000fea0003800000 */
.L_x_28062:
[----:B------:R-:W0:-:S06]  /*c570*/  DMUL R2, R32, R32 ;  /* 0x0000002020027228 */ /* 0x000e0c0000000000 */
[----:B0-----:R-:W0:-:S06]  /*c580*/  DFMA R4, R24, R24, R2 ;  /* 0x000000181804722b */ /* 0x001e0c0000000002 */
[----:B0-----:R-:W0:-:S14]  /*c590*/  DSETP.GTU.AND P0, PT, R4, c[0x2][0x140], PT ;  /* 0x008050000400762a */ /* 0x001e1c0003f0c000 */
[----:B0-----:R-:W-:Y:S05]  /*c5a0*/  @P0 BRA `(.L_x_28074) ;  /* 0x0000089000000947 */ /* 0x001fea0003800000 */
[----:B------:R-:W0:Y:S01]  /*c5b0*/  MUFU.RCP64H R3, R25 ;  /* 0x0000001900037308 */ /* 0x000e220000001800 */
[----:B------:R-:W-:Y:S01]  /*c5c0*/  IMAD.MOV.U32 R2, RZ, RZ, 0x1 ;  /* 0x00000001ff027424 */ /* 0x000fe200078e00ff */
[----:B------:R-:W-:Y:S01]  /*c5d0*/  ISETP.GT.AND P0, PT, R5, 0xfffff, PT ;  /* 0x000fffff0500780c */ /* 0x000fe20003f04270 */
[----:B------:R-:W-:Y:S01]  /*c5e0*/  IMAD.MOV.U32 R35, RZ, RZ, R5 ;  /* 0x000000ffff237224 */ /* 0x000fe200078e0005 */
[----:B------:R-:W-:Y:S01]  /*c5f0*/  BSSY B0, `(.L_x_28075) ;  /* 0x0000045000007945 */ /* 0x000fe20003800000 */
[----:B------:R-:W-:Y:S01]  /*c600*/  IMAD.MOV.U32 R34, RZ, RZ, R4 ;  /* 0x000000ffff227224 */ /* 0x000fe200078e0004 */
[----:B------:R-:W-:-:S09]  /*c610*/  FSETP.GEU.AND P5, PT, |R33|, 6.5827683646048100446e-37, PT ;  /* 0x036000002100780b */ /* 0x000fd20003fae200 */
[----:B------:R-:W-:-:S04]  /*c620*/  @!P0 DMUL R4, R4, 1.80143985094819840000e+16 ;  /* 0x4350000004048828 */ /* 0x000fc80000000000 */
[----:B0-----:R-:W0:-:S06]  /*c630*/  DFMA R6, -R24, R2, 1 ;  /* 0x3ff000001806742b */ /* 0x001e0c0000000102 */
[----:B0-----:R-:W0:Y:S01]  /*c640*/  DFMA R6, R6, R6, R6 ;  /* 0x000000060606722b */ /* 0x001e220000000006 */
[----:B------:R-:W-:Y:S02]  /*c650*/  @!P0 IMAD.MOV.U32 R35, RZ, RZ, R5 ;  /* 0x000000ffff238224 */ /* 0x000fe400078e0005 */
[----:B------:R-:W-:-:S03]  /*c660*/  @!P0 IMAD.MOV.U32 R34, RZ, RZ, R4 ;  /* 0x000000ffff228224 */ /* 0x000fc600078e0004 */
[----:B0-----:R-:W0:Y:S01]  /*c670*/  DFMA R6, R2, R6, R2 ;  /* 0x000000060206722b */ /* 0x001e220000000002 */
[----:B------:R-:W-:-:S04]  /*c680*/  IADD3 R0, R35, -0x1, RZ ;  /* 0xffffffff23007810 */ /* 0x000fc80007ffe0ff */
[----:B------:R-:W-:Y:S01]  /*c690*/  ISETP.GE.U32.AND P2, PT, R0, 0x7fefffff, PT ;  /* 0x7fefffff0000780c */ /* 0x000fe20003f46070 */
[----:B0-----:R-:W0:-:S06]  /*c6a0*/  DFMA R2, -R24, R6, 1 ;  /* 0x3ff000001802742b */ /* 0x001e0c0000000106 */
[----:B0-----:R-:W0:-:S06]  /*c6b0*/  DFMA R2, R6, R2, R6 ;  /* 0x000000020602722b */ /* 0x001e0c0000000006 */
[----:B0-----:R-:W0:Y:S01]  /*c6c0*/  DMUL R8, R32, R2 ;  /* 0x0000000220087228 */ /* 0x001e220000000000 */
[----:B------:R-:W-:Y:S01]  /*c6d0*/  @P2 IMAD.MOV.U32 R6, RZ, RZ, 0x0 ;  /* 0x00000000ff062424 */ /* 0x000fe200078e00ff */
[----:B------:R-:W-:Y:S01]  /*c6e0*/  @P2 FSETP.NEU.FTZ.AND P3, PT, R5, RZ, PT ;  /* 0x000000ff0500220b */ /* 0x000fe20003f7d000 */
[----:B------:R-:W-:-:S03]  /*c6f0*/  @P2 IMAD.MOV.U32 R7, RZ, RZ, 0x7ff00000 ;  /* 0x7ff00000ff072424 */ /* 0x000fc600078e00ff */
[----:B0-----:R-:W0:-:S04]  /*c700*/  DFMA R10, -R24, R8, R32 ;  /* 0x00000008180a722b */ /* 0x001e080000000120 */
[----:B------:R-:W1:-:S04]  /*c710*/  @P2 DFMA R6, R4, R6, +INF ;  /* 0x7ff000000406242b */ /* 0x000e480000000006 */
[----:B0-----:R-:W0:-:S06]  /*c720*/  DFMA R2, R2, R10, R8 ;  /* 0x0000000a0202722b */ /* 0x001e0c0000000008 */
[----:B-1----:R-:W-:Y:S02]  /*c730*/  @P2 FSEL R26, R6, RZ, P3 ;  /* 0x000000ff061a2208 */ /* 0x002fe40001800000 */
[----:B------:R-:W-:Y:S02]  /*c740*/  @P2 FSEL R27, R7, -QNAN , P3 ;  /* 0xfff00000071b2808 */ /* 0x000fe40001800000 */
[----:B0-----:R-:W-:-:S05]  /*c750*/  FFMA R0, RZ, R25, R3 ;  /* 0x00000019ff007223 */ /* 0x001fca0000000003 */
[----:B------:R-:W-:Y:S01]  /*c760*/  FSETP.GT.AND P4, PT, |R0|, 1.469367938527859385e-39, PT ;  /* 0x001000000000780b */ /* 0x000fe20003f84200 */
[----:B------:R-:W-:Y:S02]  /*c770*/  IMAD.MOV.U32 R0, RZ, RZ, -0x3ff ;  /* 0xfffffc01ff007424 */ /* 0x000fe400078e00ff */
[----:B------:R-:W-:Y:S01]  /*c780*/  @!P0 IMAD.MOV.U32 R0, RZ, RZ, -0x435 ;  /* 0xfffffbcbff008424 */ /* 0x000fe200078e00ff */
        /* <DEDUP_REMOVED lines=43> */
.L_x_28076:
[----:B------:R-:W-:Y:S05]  /*ca40*/  BSYNC B0 ;  /* 0x0000000000007941 */ /* 0x000fea0003800000 */
.L_x_28075:
[----:B------:R-:W-:Y:S01]  /*ca50*/  BSSY B3, `(.L_x_28077) ;  /* 0x0000008000037945 */ /* 0x000fe20003800000 */
[----:B------:R-:W-:Y:S05]  /*ca60*/  @P4 BRA P5, `(.L_x_28078) ;  /* 0x0000006000004947 */ /* 0x000fea0002800000 */
[----:B0-----:R-:W-:Y:S01]  /*ca70*/  IMAD.MOV.U32 R4, RZ, RZ, R32 ;  /* 0x000000ffff047224 */ /* 0x001fe200078e0020 */
[----:B------:R-:W-:Y:S01]  /*ca80*/  MOV R0, 0xcad0 ;  /* 0x0000cad000007802 */ /* 0x000fe20000000f00 */
[----:B------:R-:W-:Y:S02]  /*ca90*/  IMAD.MOV.U32 R5, RZ, RZ, R33 ;  /* 0x000000ffff057224 */ /* 0x000fe400078e0021 */
[----:B------:R-:W-:Y:S02]  /*caa0*/  IMAD.MOV.U32 R2, RZ, RZ, R24 ;  /* 0x000000ffff027224 */ /* 0x000fe400078e0018 */
[----:B------:R-:W-:Y:S02]  /*cab0*/  IMAD.MOV.U32 R3, RZ, RZ, R25 ;  /* 0x000000ffff037224 */ /* 0x000fe400078e0019 */
[----:B-1--4-:R-:W-:Y:S05]  /*cac0*/  CALL.REL.NOINC `($__internal_61_$__cuda_sm20_div_rn_f64_full) ;  /* 0x00018ac000007944 */ /* 0x012fea0003c00000 */
.L_x_28078:
[----:B------:R-:W-:Y:S05]  /*cad0*/  BSYNC B3 ;  /* 0x0000000000037941 */ /* 0x000fea0003800000 */
.L_x_28077:
        /* <DEDUP_REMOVED lines=43> */
.L_x_28080:
[----:B------:R-:W-:-:S04]  /*cd90*/  ISETP.GE.AND P0, PT, R29, RZ, PT ;  /* 0x000000ff1d00720c */ /* 0x000fc80003f06270 */
[----:B------:R-:W-:Y:S02]  /*cda0*/  FSEL R2, RZ, 3.37028055040000000000e+12, P0 ;  /* 0x54442d18ff027808 */ /* 0x000fe40000000000 */
[----:B------:R-:W-:Y:S02]  /*cdb0*/  FSEL R3, RZ, 2.1426990032196044922, P0 ;  /* 0x400921fbff037808 */ /* 0x000fe40000000000 */
.L_x_28081:
[----:B------:R-:W-:Y:S05]  /*cdc0*/  BSYNC B0 ;  /* 0x0000000000007941 */ /* 0x000fea0003800000 */
.L_x_28079:
[----:B------:R2:W3:Y:S02]  /*cdd0*/  DADD R28, |R28|, |R30| ;  /* 0x000000001c1c7229 */ /* 0x0004e4000000061e */
[----:B--2---:R-:W-:Y:S02]  /*cde0*/  LOP3.LUT R31, R3, 0x80000000, R31, 0xb8, !PT ;  /* 0x80000000031f7812 */ /* 0x004fe400078eb81f */
[----:B-1----:R-:W-:-:S04]  /*cdf0*/  DMUL R26, R26, 0.5 ;  /* 0x3fe000001a1a7828 */ /* 0x002fc80000000000 */
[----:B---3--:R-:W1:-:S06]  /*ce00*/  DSETP.GTU.AND P0, PT, |R28|, +INF , PT ;  /* 0x7ff000001c00742a */ /* 0x008e4c0003f0c200 */
[----:B-1----:R-:W-:Y:S02]  /*ce10*/  FSEL R2, R28, R2, P0 ;  /* 0x000000021c027208 */ /* 0x002fe40000000000 */
[----:B------:R-:W-:Y:S01]  /*ce20*/  FSEL R3, R29, R31, P0 ;  /* 0x0000001f1d037208 */ /* 0x000fe20000000000 */
[----:B------:R-:W-:Y:S05]  /*ce30*/  BRA `(.L_x_28073) ;  /* 0x000041f000007947 */ /* 0x000fea0003800000 */
.L_x_28074:
        /* <DEDUP_REMOVED lines=27> */
.L_x_28083:
        /* <DEDUP_REMOVED lines=15> */
[----:B--2---:R-:W-:Y:S02]  /*d0e0*/  FSEL R52, R4, R52, !P1 ;  /* 0x0000003404347208 */ /* 0x004fe40004800000 */
[----:B------:R-:W-:Y:S02]  /*d0f0*/  FSEL R4, R5, R53, !P1 ;  /* 0x0000003505047208 */ /* 0x000fe40004800000 */
        /* <DEDUP_REMOVED lines=16> */
[----:B------:R-:W-:Y:S01]  /*d200*/  FSEL R7, R10, R46, !P3 ;  /* 0x0000002e0a077208 */ /* 0x000fe20005800000 */
[----:B--2---:R-:W-:Y:S01]  /*d210*/  IMAD.MOV.U32 R46, RZ, RZ, R0 ;  /* 0x000000ffff2e7224 */ /* 0x004fe200078e0000 */
[----:B------:R-:W-:Y:S01]  /*d220*/  FSEL R10, R11, R47, !P3 ;  /* 0x0000002f0b0a7208 */ /* 0x000fe20005800000 */
[----:B------:R-:W-:Y:S01]  /*d230*/  IMAD.MOV.U32 R47, RZ, RZ, R3 ;  /* 0x000000ffff2f7224 */ /* 0x000fe200078e0003 */
[----:B------:R-:W1:-:S04]  /*d240*/  DSETP.GEU.AND P1, PT, R40, R26, PT ;  /* 0x0000001a2800722a */ /* 0x000e480003f2e000 */
[----:B---3--:R-:W2:Y:S02]  /*d250*/  DSETP.LT.OR P0, PT, R40, R26, P0 ;  /* 0x0000001a2800722a */ /* 0x008ea40000701400 */
        /* <DEDUP_REMOVED lines=29> */
[----:B------:R-:W-:-:S03]  /*d430*/  IMAD.MOV.U32 R10, RZ, RZ, R9 ;  /* 0x000000ffff0a7224 */ /* 0x000fc600078e0009 */
[----:B------:R-:W0:-:S06]  /*d440*/  DSETP.GEU.AND P1, PT, R40, R38, PT ;  /* 0x000000262800722a */ /* 0x000e0c0003f2e000 */
[----:B0-----:R-:W-:Y:S02]  /*d450*/  FSEL R35, R39, R41, !P1 ;  /* 0x0000002927237208 */ /* 0x001fe40004800000 */
[----:B------:R-:W-:Y:S02]  /*d460*/  FSEL R34, R38, R40, !P1 ;  /* 0x0000002826227208 */ /* 0x000fe40004800000 */
[----:B------:R-:W-:Y:S01]  /*d470*/  FSEL R39, R41, R39, !P1 ;  /* 0x0000002729277208 */ /* 0x000fe20004800000 */
[----:B------:R-:W-:Y:S01]  /*d480*/  IMAD.MOV.U32 R41, RZ, RZ, R4 ;  /* 0x000000ffff297224 */ /* 0x000fe200078e0004 */
[----:B------:R-:W-:Y:S01]  /*d490*/  FSEL R38, R40, R38, !P1 ;  /* 0x0000002628267208 */ /* 0x000fe20004800000 */
[----:B------:R-:W-:Y:S02]  /*d4a0*/  IMAD.MOV.U32 R40, RZ, RZ, R52 ;  /* 0x000000ffff287224 */ /* 0x000fe400078e0034 */
[----:B------:R-:W-:Y:S01]  /*d4b0*/  IMAD.MOV.U32 R4, RZ, RZ, R50 ;  /* 0x000000ffff047224 */ /* 0x000fe200078e0032 */
[----:B------:R-:W-:Y:S05]  /*d4c0*/  @P0 BRA `(.L_x_28083) ;  /* 0xfffffb2000000947 */ /* 0x000fea000383ffff */
[----:B------:R-:W-:Y:S05]  /*d4d0*/  BSYNC B0 ;  /* 0x0000000000007941 */ /* 0x000fea0003800000 */
.L_x_28082:
        /* <DEDUP_REMOVED lines=77> */
.L_x_28085:
        /* <DEDUP_REMOVED lines=22> */
.L_x_28088:
[----:B------:R-:W-:Y:S05]  /*db10*/  BSYNC B4 ;  /* 0x0000000000047941 */ /* 0x000fea0003800000 */
.L_x_28087:
        /* <DEDUP_REMOVED lines=15> */
.L_x_28086:
[----:B------:R-:W-:Y:S05]  /*dc10*/  BSYNC B3 ;  /* 0x0000000000037941 */ /* 0x000fea0003800000 */
.L_x_28084:
[----:B------:R-:W2:Y:S01]  /*dc20*/  MUFU.RCP64H R7, R25 ;  /* 0x0000001900077308 */ /* 0x000ea20000001800 */
[----:B------:R-:W-:Y:S01]  /*dc30*/  IMAD.MOV.U32 R6, RZ, RZ, 0x1 ;  /* 0x00000001ff067424 */ /* 0x000fe200078e00ff */
[--C-:B------:R-:W-:Y:S01]  /*dc40*/  DADD R4, -RZ, |R30|.reuse ;  /* 0x00000000ff047229 */ /* 0x100fe2000000051e */
[----:B------:R-:W-:Y:S03]  /*dc50*/  BSSY B3, `(.L_x_28089) ;  /* 0x0000017000037945 */ /* 0x000fe60003800000 */
[----:B------:R-:W-:-:S04]  /*dc60*/  DSETP.GEU.AND P0, PT, |R28|, |R30|, PT ;  /* 0x4000001e1c00722a */ /* 0x000fc80003f0e200 */
[----:B--2---:R-:W2:-:S06]  /*dc70*/  DFMA R2, -R24, R6, 1 ;  /* 0x3ff000001802742b */ /* 0x004e8c0000000106 */
[----:B0-2---:R-:W0:-:S04]  /*dc80*/  DFMA R8, R2, R2, R2 ;  /* 0x000000020208722b */ /* 0x005e080000000002 */
[----:B------:R-:W-:-:S04]  /*dc90*/  DADD R2, -RZ, |R28| ;  /* 0x00000000ff027229 */ /* 0x000fc8000000051c */
[----:B0-----:R-:W0:-:S06]  /*dca0*/  DFMA R8, R6, R8, R6 ;  /* 0x000000080608722b */ /* 0x001e0c0000000006 */
[----:B0-----:R-:W0:Y:S01]  /*dcb0*/  DFMA R10, -R24, R8, 1 ;  /* 0x3ff00000180a742b */ /* 0x001e220000000108 */
[----:B------:R-:W-:Y:S02]  /*dcc0*/  FSEL R6, R2, R4, !P0 ;  /* 0x0000000402067208 */ /* 0x000fe40004000000 */
[----:B------:R-:W-:-:S03]  /*dcd0*/  FSEL R7, R3, R5, !P0 ;  /* 0x0000000503077208 */ /* 0x000fc60004000000 */
[----:B0-----:R-:W0:Y:S01]  /*dce0*/  DFMA R10, R8, R10, R8 ;  /* 0x0000000a080a722b */ /* 0x001e220000000008 */
[----:B------:R-:W-:-:S05]  /*dcf0*/  FSETP.GEU.AND P1, PT, |R7|, 6.5827683646048100446e-37, PT ;  /* 0x036000000700780b */ /* 0x000fca0003f2e200 */
        /* <DEDUP_REMOVED lines=11> */
[----:B-1----:R-:W-:Y:S05]  /*ddb0*/  CALL.REL.NOINC `($__internal_61_$__cuda_sm20_div_rn_f64_full) ;  /* 0x000177d000007944 */ /* 0x002fea0003c00000 */
.L_x_28090:
[----:B------:R-:W-:Y:S05]  /*ddc0*/  BSYNC B3 ;  /* 0x0000000000037941 */ /* 0x000fea0003800000 */
.L_x_28089:
        /* <DEDUP_REMOVED lines=44> */
.L_x_28092:
[----:B------:R-:W-:-:S04]  /*e090*/  ISETP.GE.AND P0, PT, R29, RZ, PT ;  /* 0x000000ff1d00720c */ /* 0x000fc80003f06270 */
[----:B------:R-:W-:Y:S02]  /*e0a0*/  FSEL R2, RZ, 3.37028055040000000000e+12, P0 ;  /* 0x54442d18ff027808 */ /* 0x000fe40000000000 */
[----:B------:R-:W-:Y:S02]  /*e0b0*/  FSEL R3, RZ, 2.1426990032196044922, P0 ;  /* 0x400921fbff037808 */ /* 0x000fe40000000000 */
.L_x_28093:
[----:B------:R-:W-:Y:S05]  /*e0c0*/  BSYNC B0 ;  /* 0x0000000000007941 */ /* 0x000fea0003800000 */
.L_x_28091:
[----:B------:R0:W2:Y:S02]  /*e0d0*/  DADD R28, |R28|, |R30| ;  /* 0x000000001c1c7229 */ /* 0x0000a4000000061e */
[----:B0-----:R-:W-:Y:S02]  /*e0e0*/  LOP3.LUT R31, R3, 0x80000000, R31, 0xb8, !PT ;  /* 0x80000000031f7812 */ /* 0x001fe400078eb81f */
[----:B-1----:R-:W-:-:S04]  /*e0f0*/  DMUL R26, R26, 0.5 ;  /* 0x3fe000001a1a7828 */ /* 0x002fc80000000000 */
[----:B--2---:R-:W0:-:S06]  /*e100*/  DSETP.GTU.AND P0, PT, |R28|, +INF , PT ;  /* 0x7ff000001c00742a */ /* 0x004e0c0003f0c200 */
[----:B0-----:R-:W-:Y:S02]  /*e110*/  FSEL R2, R28, R2, P0 ;  /* 0x000000021c027208 */ /* 0x001fe40000000000 */
[----:B------:R-:W-:Y:S01]  /*e120*/  FSEL R3, R29, R31, P0 ;  /* 0x0000001f1d037208 */ /* 0x000fe20000000000 */
[----:B------:R-:W-:Y:S05]  /*e130*/  BRA `(.L_x_28073) ;  /* 0x00002ef000007947 */ /* 0x000fea0003800000 */
.L_x_28061:
        /* <DEDUP_REMOVED lines=13> */
[----:B------:R-:W-:Y:S01]  /*e210*/  IMAD.MOV.U32 R2, RZ, RZ, R0 ;  /* 0x000000ffff027224 */ /* 0x000fe200078e0000 */
[----:B------:R-:W-:Y:S01]  /*e220*/  IADD3 R9, -R6, 0x7fd00000, RZ ;  /* 0x7fd0000006097810 */ /* 0x000fe20007ffe1ff */
[----:B------:R-:W-:Y:S01]  /*e230*/  IMAD.MOV.U32 R8, RZ, RZ, RZ ;  /* 0x000000ffff087224 */ /* 0x000fe200078e00ff */
[----:B------:R-:W-:-:S02]  /*e240*/  ISETP.GE.U32.AND P3, PT, R3, 0x7ff00000, PT ;  /* 0x7ff000000300780c */ /* 0x000fc40003f66070 */
[----:B------:R-:W-:-:S03]  /*e250*/  FSETP.GEU.AND P5, PT, |R33|, 6.5827683646048100446e-37, PT ;  /* 0x036000002100780b */ /* 0x000fc60003fae200 */
        /* <DEDUP_REMOVED lines=12> */
[----:B------:R-:W0:Y:S01]  /*e320*/  MUFU.RSQ64H R27, R11 ;  /* 0x0000000b001b7308 */ /* 0x000e220000001c00 */
[----:B------:R-:W-:Y:S01]  /*e330*/  LOP3.LUT R7, R6, 0x100000, RZ, 0xfc, !PT ;  /* 0x0010000006077812 */ /* 0x000fe200078efcff */
[----:B------:R-:W-:Y:S01]  /*e340*/  IMAD.MOV.U32 R6, RZ, RZ, RZ ;  /* 0x000000ffff067224 */ /* 0x000fe200078e00ff */
[----:B0-----:R-:W0:-:S06]  /*e350*/  DMUL R34, R26, R26 ;  /* 0x0000001a1a227228 */ /* 0x001e0c0000000000 */
[----:B0-----:R-:W0:-:S06]  /*e360*/  DFMA R34, R10, -R34, 1 ;  /* 0x3ff000000a22742b */ /* 0x001e0c0000000822 */
[----:B0-----:R-:W-:-:S04]  /*e370*/  DFMA R36, R34, R36, 0.5 ;  /* 0x3fe000002224742b */ /* 0x001fc80000000024 */
[----:B------:R-:W0:-:S06]  /*e380*/  DMUL R34, R26, R34 ;  /* 0x000000221a227228 */ /* 0x000e0c0000000000 */
[----:B0-----:R-:W0:-:S06]  /*e390*/  DFMA R34, R36, R34, R26 ;  /* 0x000000222422722b */ /* 0x001e0c000000001a */
[----:B0-----:R0:W1:Y:S02]  /*e3a0*/  DMUL R34, R8, R34 ;  /* 0x0000002208227228 */ /* 0x0010640000000000 */
        /* <DEDUP_REMOVED lines=74> */
.L_x_28095:
[----:B------:R-:W-:Y:S05]  /*e850*/  BSYNC B0 ;  /* 0x0000000000007941 */ /* 0x000fea0003800000 */
.L_x_28094:
[----:B------:R-:W-:Y:S01]  /*e860*/  BSSY B3, `(.L_x_28096) ;  /* 0x000000a000037945 */ /* 0x000fe20003800000 */
[----:B------:R-:W-:Y:S05]  /*e870*/  @P4 BRA P5, `(.L_x_28097) ;  /* 0x0000008000004947 */ /* 0x000fea0002800000 */
[----:B------:R-:W-:Y:S01]  /*e880*/  IMAD.MOV.U32 R4, RZ, RZ, R32 ;  /* 0x000000ffff047224 */ /* 0x000fe200078e0020 */
[----:B------:R-:W-:Y:S01]  /*e890*/  MOV R0, 0xe8e0 ;  /* 0x0000e8e000007802 */ /* 0x000fe20000000f00 */
[----:B------:R-:W-:Y:S02]  /*e8a0*/  IMAD.MOV.U32 R5, RZ, RZ, R33 ;  /* 0x000000ffff057224 */ /* 0x000fe400078e0021 */
[----:B------:R-:W-:Y:S02]  /*e8b0*/  IMAD.MOV.U32 R2, RZ, RZ, R24 ;  /* 0x000000ffff027224 */ /* 0x000fe400078e0018 */
[----:B------:R-:W-:Y:S02]  /*e8c0*/  IMAD.MOV.U32 R3, RZ, RZ, R25 ;  /* 0x000000ffff037224 */ /* 0x000fe400078e0019 */
[----:B01--4-:R-:W-:Y:S05]  /*e8d0*/  CALL.REL.NOINC `($__internal_61_$__cuda_sm20_div_rn_f64_full) ;  /* 0x00016cb000007944 */ /* 0x013fea0003c00000 */
[----:B------:R-:W-:Y:S02]  /*e8e0*/  IMAD.MOV.U32 R4, RZ, RZ, R2 ;  /* 0x000000ffff047224 */ /* 0x000fe400078e0002 */
[----:B------:R-:W-:Y:S02]  /*e8f0*/  IMAD.MOV.U32 R5, RZ, RZ, R3 ;  /* 0x000000ffff057224 */ /* 0x000fe400078e0003 */
.L_x_28097:
[----:B------:R-:W-:Y:S05]  /*e900*/  BSYNC B3 ;  /* 0x0000000000037941 */ /* 0x000fea0003800000 */
.L_x_28096:
[----:B------:R-:W2:Y:S01]  /*e910*/  DSETP.NEU.AND P0, PT, R24, RZ, PT ;  /* 0x000000ff1800722a */ /* 0x000ea20003f0d000 */
[----:B------:R-:W-:-:S13]  /*e920*/  BSSY B0, `(.L_x_28098) ;  /* 0x000002d000007945 */ /* 0x000fda0003800000 */
[----:B--2---:R-:W-:Y:S05]  /*e930*/  @!P0 BRA `(.L_x_28099) ;  /* 0x0000028000008947 */ /* 0x004fea0003800000 */
[----:B------:R-:W2:Y:S01]  /*e940*/  DMUL R2, R4, R4 ;  /* 0x0000000404027228 */ /* 0x000ea20000000000 */
[----:B0-----:R-:W-:Y:S01]  /*e950*/  IMAD.MOV.U32 R6, RZ, RZ, 0x2a25ff7e ;  /* 0x2a25ff7eff067424 */ /* 0x001fe200078e00ff */
[----:B------:R-:W-:Y:S01]  /*e960*/  ISETP.GE.AND P0, PT, R29, RZ, PT ;  /* 0x000000ff1d00720c */ /* 0x000fe20003f06270 */
[----:B------:R-:W-:Y:S01]  /*e970*/  IMAD.MOV.U32 R7, RZ, RZ, 0x3ef53e1d ;  /* 0x3ef53e1dff077424 */ /* 0x000fe200078e00ff */
[----:B------:R-:W-:-:S05]  /*e980*/  DSETP.NEU.AND P2, PT, |R28|, |R30|, PT ;  /* 0x4000001e1c00722a */ /* 0x000fca0003f4d200 */
[----:B--2---:R-:W0:-:S06]  /*e990*/  DFMA R6, R2, -R6, c[0x2][0xa0] ;  /* 0x008028000206762b */ /* 0x004e0c0000000806 */
        /* <DEDUP_REMOVED lines=34> */
.L_x_28099:
[----:B------:R-:W-:-:S04]  /*ebc0*/  ISETP.GE.AND P0, PT, R29, RZ, PT ;  /* 0x000000ff1d00720c */ /* 0x000fc80003f06270 */
[----:B------:R-:W-:Y:S02]  /*ebd0*/  FSEL R2, RZ, 3.37028055040000000000e+12, P0 ;  /* 0x54442d18ff027808 */ /* 0x000fe40000000000 */
[----:B------:R-:W-:Y:S02]  /*ebe0*/  FSEL R3, RZ, 2.1426990032196044922, P0 ;  /* 0x400921fbff037808 */ /* 0x000fe40000000000 */
.L_x_28100:
[----:B------:R-:W-:Y:S05]  /*ebf0*/  BSYNC B0 ;  /* 0x0000000000007941 */ /* 0x000fea0003800000 */
.L_x_28098:
[----:B------:R2:W3:Y:S02]  /*ec00*/  DADD R28, |R28|, |R30| ;  /* 0x000000001c1c7229 */ /* 0x0004e4000000061e */
[----:B--2---:R-:W-:-:S04]  /*ec10*/  LOP3.LUT R31, R3, 0x80000000, R31, 0xb8, !PT ;  /* 0x80000000031f7812 */ /* 0x004fc800078eb81f */
[----:B---3--:R-:W2:-:S06]  /*ec20*/  DSETP.GTU.AND P0, PT, |R28|, +INF , PT ;  /* 0x7ff000001c00742a */ /* 0x008e8c0003f0c200 */
[----:B--2---:R-:W-:Y:S02]  /*ec30*/  FSEL R2, R28, R2, P0 ;  /* 0x000000021c027208 */ /* 0x004fe40000000000 */
[----:B------:R-:W-:Y:S01]  /*ec40*/  FSEL R3, R29, R31, P0 ;  /* 0x0000001f1d037208 */ /* 0x000fe20000000000 */
[----:B------:R-:W-:Y:S05]  /*ec50*/  BRA `(.L_x_28073) ;  /* 0x000023d000007947 */ /* 0x000fea0003800000 */
.L_x_28060:
        /* <DEDUP_REMOVED lines=68> */
.L_x_28103:
        /* <DEDUP_REMOVED lines=22> */
.L_x_28106:
[----:B------:R-:W-:Y:S05]  /*f200*/  BSYNC B4 ;  /* 0x0000000000047941 */ /* 0x000fea0003800000 */
.L_x_28105:
        /* <DEDUP_REMOVED lines=15> */
.L_x_28104:
[----:B------:R-:W-:Y:S05]  /*f300*/  BSYNC B3 ;  /* 0x0000000000037941 */ /* 0x000fea0003800000 */
.L_x_28102:
[----:B0-----:R-:W-:Y:S01]  /*f310*/  IMAD.MOV.U32 R2, RZ, RZ, 0x2a25ff7e ;  /* 0x2a25ff7eff027424 */ /* 0x001fe200078e00ff */
[----:B------:R-:W-:Y:S01]  /*f320*/  ISETP.GE.AND P0, PT, R29, RZ, PT ;  /* 0x000000ff1d00720c */ /* 0x000fe20003f06270 */
[----:B------:R-:W-:Y:S01]  /*f330*/  IMAD.MOV.U32 R3, RZ, RZ, 0x3ef53e1d ;  /* 0x3ef53e1dff037424 */ /* 0x000fe200078e00ff */
[----:B------:R-:W-:Y:S01]  /*f340*/  DSETP.NEU.AND P2, PT, |R28|, |R30|, PT ;  /* 0x4000001e1c00722a */ /* 0x000fe20003f4d200 */
[----:B------:R-:W-:-:S03]  /*f350*/  IMAD.MOV.U32 R0, RZ, RZ, 0x7f3321d2 ;  /* 0x7f3321d2ff007424 */ /* 0x000fc600078e00ff */
[----:B------:R-:W-:-:S04]  /*f360*/  DADD R28, |R28|, |R30| ;  /* 0x000000001c1c7229 */ /* 0x000fc8000000061e */
[----:B------:R-:W0:-:S04]  /*f370*/  DFMA R2, R24, -R2, c[0x2][0xa0] ;  /* 0x008028001802762b */ /* 0x000e080000000802 */
[----:B-1----:R-:W-:-:S04]  /*f380*/  DMUL R26, R26, 0.5 ;  /* 0x3fe000001a1a7828 */ /* 0x002fc80000000000 */
        /* <DEDUP_REMOVED lines=24> */
[----:B0-----:R-:W-:Y:S02]  /*f510*/  FSEL R5, R5, R3, !P0 ;  /* 0x0000000305057208 */ /* 0x001fe40004000000 */
[----:B------:R-:W-:Y:S01]  /*f520*/  FSEL R3, R4, R2, !P0 ;  /* 0x0000000204037208 */ /* 0x000fe20004000000 */
[----:B------:R-:W-:Y:S02]  /*f530*/  IMAD.MOV.U32 R2, RZ, RZ, 0x4002d97c ;  /* 0x4002d97cff027424 */ /* 0x000fe400078e00ff */
[----:B-1----:R-:W-:Y:S02]  /*f540*/  FSEL R5, R7, R5, !P1 ;  /* 0x0000000507057208 */ /* 0x002fe40004800000 */
        /* <DEDUP_REMOVED lines=8> */
.L_x_28101:
        /* <DEDUP_REMOVED lines=46> */
.L_x_28059:
        /* <DEDUP_REMOVED lines=22> */
[----:B----4-:R-:W-:Y:S05]  /*fa10*/  CALL.REL.NOINC `($__internal_61_$__cuda_sm20_div_rn_f64_full) ;  /* 0x00015b7000007944 */ /* 0x010fea0003c00000 */
.L_x_28108:
[----:B------:R-:W-:Y:S05]  /*fa20*/  BSYNC B3 ;  /* 0x0000000000037941 */ /* 0x000fea0003800000 */
.L_x_28107:
        /* <DEDUP_REMOVED lines=24> */
[----:B------:R-:W-:Y:S02]  /*fbb0*/  IMAD.MOV.U32 R4, RZ, RZ, R2 ;  /* 0x000000ffff047224 */ /* 0x000fe400078e0002 */
[----:B------:R-:W-:Y:S02]  /*fbc0*/  IMAD.MOV.U32 R5, RZ, RZ, R3 ;  /* 0x000000ffff057224 */ /* 0x000fe400078e0003 */
.L_x_28110:
[----:B------:R-:W-:Y:S05]  /*fbd0*/  BSYNC B3 ;  /* 0x0000000000037941 */ /* 0x000fea0003800000 */
.L_x_28109:
        /* <DEDUP_REMOVED lines=112> */
.L_x_28112:
[----:B------:R-:W-:Y:S05]  /*102e0*/  BSYNC B0 ;  /* 0x0000000000007941 */ /* 0x000fea0003800000 */
.L_x_28111:
        /* <DEDUP_REMOVED lines=10> */
.L_x_28114:
[----:B------:R-:W-:Y:S05]  /*10390*/  BSYNC B3 ;  /* 0x0000000000037941 */ /* 0x000fea0003800000 */
.L_x_28113:
        /* <DEDUP_REMOVED lines=43> */
.L_x_28116:
[----:B------:R-:W-:-:S04]  /*10650*/  ISETP.GE.AND P0, PT, R29, RZ, PT ;  /* 0x000000ff1d00720c */ /* 0x000fc80003f06270 */
[----:B------:R-:W-:Y:S02]  /*10660*/  FSEL R2, RZ, 3.37028055040000000000e+12, P0 ;  /* 0x54442d18ff027808 */ /* 0x000fe40000000000 */
[----:B------:R-:W-:Y:S02]  /*10670*/  FSEL R3, RZ, 2.1426990032196044922, P0 ;  /* 0x400921fbff037808 */ /* 0x000fe40000000000 */
.L_x_28117:
[----:B------:R-:W-:Y:S05]  /*10680*/  BSYNC B0 ;  /* 0x0000000000007941 */ /* 0x000fea0003800000 */
.L_x_28115:
[----:B------:R2:W3:Y:S02]  /*10690*/  DADD R28, |R28|, |R30| ;  /* 0x000000001c1c7229 */ /* 0x0004e4000000061e */
[----:B--2---:R-:W-:Y:S02]  /*106a0*/  LOP3.LUT R31, R3, 0x80000000, R31, 0xb8, !PT ;  /* 0x80000000031f7812 */ /* 0x004fe400078eb81f */
[----:B-1----:R-:W-:-:S04]  /*106b0*/  DADD R26, R26, 1 ;  /* 0x3ff000001a1a7429 */ /* 0x002fc80000000000 */
[----:B---3--:R-:W1:-:S06]  /*106c0*/  DSETP.GTU.AND P0, PT, |R28|, +INF , PT ;  /* 0x7ff000001c00742a */ /* 0x008e4c0003f0c200 */
[----:B-1----:R-:W-:Y:S02]  /*106d0*/  FSEL R2, R28, R2, P0 ;  /* 0x000000021c027208 */ /* 0x002fe40000000000 */
[----:B------:R-:W-:Y:S01]  /*106e0*/  FSEL R3, R29, R31, P0 ;  /* 0x0000001f1d037208 */ /* 0x000fe20000000000 */
[----:B------:R-:W-:Y:S05]  /*106f0*/  BRA `(.L_x_28073) ;  /* 0x0000093000007947 */ /* 0x000fea0003800000 */
.L_x_28058:
[----:B-12---:R-:W0:Y:S01]  /*10700*/  DSETP.GEU.AND P0, PT, |R30|, 1.4916681462400413487e-154, PT ;  /* 0x200000001e00742a */ /* 0x006e220003f0e200 */
[----:B------:R-:W-:Y:S03]  /*10710*/  BSSY B0, `(.L_x_28118) ;  /* 0x0000057000007945 */ /* 0x000fe60003800000 */
[----:B------:R-:W-:-:S04]  /*10720*/  DADD R26, -RZ, |R30| ;  /* 0x00000000ff1a7229 */ /* 0x000fc8000000051e */
[----:B0-----:R-:W-:-:S04]  /*10730*/  DSETP.LT.AND P0, PT, |R28|, 1.4916681462400413487e-154, !P0 ;  /* 0x200000001c00742a */ /* 0x001fc80004701200 */
[----:B------:R-:W0:-:S06]  /*10740*/  DSETP.GT.AND P1, PT, |R30|, |R28|, PT ;  /* 0x4000001c1e00722a */ /* 0x000e0c0003f24200 */
[----:B0-----:R-:W-:Y:S02]  /*10750*/  FSEL R25, R27, R3, P1 ;  /* 0x000000031b197208 */ /* 0x001fe40000800000 */
[----:B------:R-:W-:Y:S02]  /*10760*/  FSEL R24, R26, R2, P1 ;  /* 0x000000021a187208 */ /* 0x000fe40000800000 */
[----:B------:R-:W0:-:S04]  /*10770*/  @P0 DMUL R6, R30, 4 ;  /* 0x401000001e060828 */ /* 0x000e080000000000 */
[----:B------:R-:W1:-:S04]  /*10780*/  @!P0 DMUL R10, R30, R30 ;  /* 0x0000001e1e0a8228 */ /* 0x000e480000000000 */
[----:B------:R-:W-:-:S04]  /*10790*/  @P0 DMUL R4, R28, 4 ;  /* 0x401000001c040828 */ /* 0x000fc80000000000 */
[----:B0-----:R-:W0:-:S04]  /*107a0*/  @P0 DMUL R8, R6, R6 ;  /* 0x0000000606080228 */ /* 0x001e080000000000 */
[----:B-1----:R1:W-:Y:S02]  /*107b0*/  @!P0 DFMA R6, R28, R28, R10 ;  /* 0x0000001c1c06822b */ /* 0x0023e4000000000a */
[----:B-1----:R-:W1:Y:S01]  /*107c0*/  MUFU.RCP64H R11, R25 ;  /* 0x00000019000b7308 */ /* 0x002e620000001800 */
[----:B------:R-:W-:Y:S01]  /*107d0*/  IMAD.MOV.U32 R10, RZ, RZ, 0x1 ;  /* 0x00000001ff0a7424 */ /* 0x000fe200078e00ff */
[----:B0-----:R-:W0:-:S06]  /*107e0*/  @P0 DFMA R8, R4, R4, R8 ;  /* 0x000000040408022b */ /* 0x001e0c0000000008 */
[----:B0-----:R-:W0:-:S04]  /*107f0*/  @P0 DMUL R6, R8, 0.0625 ;  /* 0x3fb0000008060828 */ /* 0x001e080000000000 */
[----:B-1----:R-:W1:-:S06]  /*10800*/  DFMA R4, -R24, R10, 1 ;  /* 0x3ff000001804742b */ /* 0x002e4c000000010a */
[----:B0-----:R-:W-:Y:S01]  /*10810*/  ISETP.GT.AND P0, PT, R7, 0xfffff, PT ;  /* 0x000fffff0700780c */ /* 0x001fe20003f04270 */
[----:B------:R-:W-:Y:S02]  /*10820*/  IMAD.MOV.U32 R32, RZ, RZ, R6 ;  /* 0x000000ffff207224 */ /* 0x000fe400078e0006 */
[----:B------:R-:W-:Y:S01]  /*10830*/  IMAD.MOV.U32 R33, RZ, RZ, R7 ;  /* 0x000000ffff217224 */ /* 0x000fe200078e0007 */
[----:B-1----:R-:W0:-:S06]  /*10840*/  DFMA R4, R4, R4, R4 ;  /* 0x000000040404722b */ /* 0x002e0c0000000004 */
[----:B0-----:R0:W1:Y:S02]  /*10850*/  DFMA R10, R10, R4, R10 ;  /* 0x000000040a0a722b */ /* 0x001064000000000a */
[----:B0-----:R-:W-:Y:S02]  /*10860*/  FSEL R4, R2, R26, P1 ;  /* 0x0000001a02047208 */ /* 0x001fe40000800000 */
[----:B------:R-:W0:Y:S01]  /*10870*/  @!P0 DMUL R6, R6, 1.80143985094819840000e+16 ;  /* 0x4350000006068828 */ /* 0x000e220000000000 */
[----:B------:R-:W-:-:S03]  /*10880*/  FSEL R5, R3, R27, P1 ;  /* 0x0000001b03057208 */ /* 0x000fc60000800000 */
[----:B-1----:R-:W1:Y:S01]  /*10890*/  DFMA R8, -R24, R10, 1 ;  /* 0x3ff000001808742b */ /* 0x002e62000000010a */
[----:B------:R-:W-:-:S05]  /*108a0*/  FSETP.GEU.AND P5, PT, |R5|, 6.5827683646048100446e-37, PT ;  /* 0x036000000500780b */ /* 0x000fca0003fae200 */
[----:B0-----:R-:W-:Y:S01]  /*108b0*/  @!P0 IMAD.MOV.U32 R33, RZ, RZ, R7 ;  /* 0x000000ffff218224 */ /* 0x001fe200078e0007 */
[----:B-1----:R-:W0:Y:S01]  /*108c0*/  DFMA R8, R10, R8, R10 ;  /* 0x000000080a08722b */ /* 0x002e22000000000a */
        /* <DEDUP_REMOVED lines=11> */
[----:B------:R-:W-:Y:S01]  /*10980*/  FSETP.GT.AND P4, PT, |R0|, 1.469367938527859385e-39, PT ;  /* 0x001000000000780b */ /* 0x000fe20003f84200 */
[----:B------:R-:W-:Y:S02]  /*10990*/  IMAD.MOV.U32 R0, RZ, RZ, -0x3ff ;  /* 0xfffffc01ff007424 */ /* 0x000fe400078e00ff */
[----:B------:R-:W-:-:S03]  /*109a0*/  @!P0 IMAD.MOV.U32 R0, RZ, RZ, -0x435 ;  /* 0xfffffbcbff008424 */ /* 0x000fc600078e00ff */
        /* <DEDUP_REMOVED lines=45> */
.L_x_28119:
[----:B------:R-:W-:Y:S05]  /*10c80*/  BSYNC B0 ;  /* 0x0000000000007941 */ /* 0x000fea0003800000 */
.L_x_28118:
[----:B------:R-:W-:Y:S01]  /*10c90*/  BSSY B3, `(.L_x_28120) ;  /* 0x0000006000037945 */ /* 0x000fe20003800000 */
[----:B------:R-:W-:Y:S05]  /*10ca0*/  @P4 BRA P5, `(.L_x_28121) ;  /* 0x0000004000004947 */ /* 0x000fea0002800000 */
[----:B------:R-:W-:Y:S01]  /*10cb0*/  IMAD.MOV.U32 R2, RZ, RZ, R24 ;  /* 0x000000ffff027224 */ /* 0x000fe200078e0018 */
[----:B------:R-:W-:Y:S01]  /*10cc0*/  MOV R0, 0x10cf0 ;  /* 0x00010cf000007802 */ /* 0x000fe20000000f00 */
[----:B------:R-:W-:Y:S02]  /*10cd0*/  IMAD.MOV.U32 R3, RZ, RZ, R25 ;  /* 0x000000ffff037224 */ /* 0x000fe400078e0019 */
[----:B01--4-:R-:W-:Y:S05]  /*10ce0*/  CALL.REL.NOINC `($__internal_61_$__cuda_sm20_div_rn_f64_full) ;  /* 0x000148a000007944 */ /* 0x013fea0003c00000 */
.L_x_28121:
[----:B------:R-:W-:Y:S05]  /*10cf0*/  BSYNC B3 ;  /* 0x0000000000037941 */ /* 0x000fea0003800000 */
.L_x_28120:
[----:B------:R-:W2:Y:S01]  /*10d00*/  DMUL R4, R2, R2 ;  /* 0x0000000202047228 */ /* 0x000ea20000000000 */
[----:B0-----:R-:W-:Y:S01]  /*10d10*/  IMAD.MOV.U32 R6, RZ, RZ, 0x2a25ff7e ;  /* 0x2a25ff7eff067424 */ /* 0x001fe200078e00ff */
[----:B------:R-:W-:Y:S01]  /*10d20*/  ISETP.GE.AND P2, PT, R29, RZ, PT ;  /* 0x000000ff1d00720c */ /* 0x000fe20003f46270 */
[----:B------:R-:W-:Y:S01]  /*10d30*/  IMAD.MOV.U32 R7, RZ, RZ, 0x3ef53e1d ;  /* 0x3ef53e1dff077424 */ /* 0x000fe200078e00ff */
[----:B------:R-:W-:Y:S01]  /*10d40*/  DSETP.NEU.AND P0, PT, R24, RZ, PT ;  /* 0x000000ff1800722a */ /* 0x000fe20003f0d000 */
[----:B------:R-:W-:Y:S04]  /*10d50*/  BSSY B0, `(.L_x_28122) ;  /* 0x0000028000007945 */ /* 0x000fe80003800000 */
        /* <DEDUP_REMOVED lines=37> */
.L_x_28123:
[----:B------:R-:W-:Y:S02]  /*10fb0*/  FSEL R2, RZ, 3.37028055040000000000e+12, P2 ;  /* 0x54442d18ff027808 */ /* 0x000fe40001000000 */
[----:B------:R-:W-:Y:S02]  /*10fc0*/  FSEL R3, RZ, 2.1426990032196044922, P2 ;  /* 0x400921fbff037808 */ /* 0x000fe40001000000 */
.L_x_28124:
[----:B------:R-:W-:Y:S05]  /*10fd0*/  BSYNC B0 ;  /* 0x0000000000007941 */ /* 0x000fea0003800000 */
.L_x_28122:
[----:B------:R0:W2:Y:S02]  /*10fe0*/  DADD R28, |R28|, |R30| ;  /* 0x000000001c1c7229 */ /* 0x0000a4000000061e */
[----:B0-----:R-:W-:-:S04]  /*10ff0*/  LOP3.LUT R31, R3, 0x80000000, R31, 0xb8, !PT ;  /* 0x80000000031f7812 */ /* 0x001fc800078eb81f */
[----:B--2---:R-:W0:-:S06]  /*11000*/  DSETP.GTU.AND P0, PT, |R28|, +INF , PT ;  /* 0x7ff000001c00742a */ /* 0x004e0c0003f0c200 */
[----:B0-----:R-:W-:Y:S02]  /*11010*/  FSEL R2, R28, R2, P0 ;  /* 0x000000021c027208 */ /* 0x001fe40000000000 */
[----:B------:R-:W-:Y:S02]  /*11020*/  FSEL R3, R29, R31, P0 ;  /* 0x0000001f1d037208 */ /* 0x000fe40000000000 */
.L_x_28073:
[----:B------:R-:W-:Y:S05]  /*11030*/  BSYNC B2 ;  /* 0x0000000000027941 */ /* 0x000fea0003800000 */
.L_x_28057:
[----:B------:R-:W2:-:S04]  /*11040*/  DMUL R28, R2, c[0x0][0x170] ;  /* 0x00005c00021c7a28 */ /* 0x000e880000000000 */
[----:B------:R-:W3:-:S04]  /*11050*/  DMUL R2, R2, c[0x0][0x178] ;  /* 0x00005e0002027a28 */ /* 0x000ec80000000000 */
[----:B-12---:R-:W1:-:S04]  /*11060*/  DFMA R28, R26, c[0x0][0x178], R28 ;  /* 0x00005e001a1c7a2b */ /* 0x006e48000000001c */
[----:B---3--:R2:W3:-:S06]  /*11070*/  DFMA R2, R26, c[0x0][0x170], -R2 ;  /* 0x00005c001a027a2b */ /* 0x0084cc0000000802 */
[----:B01----:R-:W-:-:S04]  /*11080*/  LOP3.LUT R5, R29, 0x7fffffff, RZ, 0xc0, !PT ;  /* 0x7fffffff1d057812 */ /* 0x003fc800078ec0ff */
        /* <DEDUP_REMOVED lines=41> */
[----:B------:R-:W-:Y:S02]  /*11320*/  FSEL R27, R9, RZ, P1 ;  /* 0x000000ff091b7208 */ /* 0x000fe40000800000 */
[----:B------:R-:W-:-:S05]  /*11330*/  @!P0 SHF.R.S32.HI R3, RZ, 0x1, R0 ;  /* 0x00000001ff038819 */ /* 0x000fca0000011400 */
[----:B------:R-:W-:Y:S02]  /*11340*/  @!P0 IMAD.IADD R4, R4, 0x1, -R3 ;  /* 0x0000000104048824 */ /* 0x000fe400078e0a03 */
[----:B------:R-:W-:-:S03]  /*11350*/  @!P0 IMAD R3, R3, 0x100000, R7 ;  /* 0x0010000003038824 */ /* 0x000fc600078e0207 */
[----:B------:R-:W-:Y:S01]  /*11360*/  @!P0 LEA R5, R4, 0x3ff00000, 0x14 ;  /* 0x3ff0000004058811 */ /* 0x000fe200078ea0ff */
[----:B------:R-:W-:-:S06]  /*11370*/  @!P0 IMAD.MOV.U32 R4, RZ, RZ, RZ ;  /* 0x000000ffff048224 */ /* 0x000fcc00078e00ff */
[----:B------:R0:W1:-:S06]  /*11380*/  @!P0 DMUL R26, R2, R4 ;  /* 0x00000004021a8228 */ /* 0x00004c0000000000 */
.L_x_28130:
[----:B------:R-:W-:Y:S05]  /*11390*/  BSYNC B0 ;  /* 0x0000000000007941 */ /* 0x000fea0003800000 */
.L_x_28129:
        /* <DEDUP_REMOVED lines=13> */
[----:B012-4-:R-:W-:Y:S05]  /*11470*/  CALL.REL.NOINC `($_ZN2at6native27unrolled_elementwise_kernelIZZZNS0_50_GLOBAL__N__2680c7bb_12_PowKernel_cu_b2145a98_318424pow_tensor_scalar_kernelERNS_18TensorIteratorBaseERKN3c106ScalarEENKUlvE_clEvENKUlvE_clEvEUlNS5_7complexIdEEE0_St5arrayIPcLm2EELi4E23TrivialOffsetCalculatorILi1EjESI_NS0_6memory12LoadWithCastILi1EEENSJ_13StoreWithCastILi1EEEEEviT_T0_T2_T3_T4_T5_$__internal_trig_reduction_slowpathd) ;  /* 0x0001475000007944 */ /* 0x017fea0003c00000 */
[----:B------:R-:W-:Y:S02]  /*11480*/  IMAD.MOV.U32 R24, RZ, RZ, R4 ;  /* 0x000000ffff187224 */ /* 0x000fe400078e0004 */
[----:B------:R-:W-:Y:S01]  /*11490*/  IMAD.MOV.U32 R25, RZ, RZ, R5 ;  /* 0x000000ffff197224 */ /* 0x000fe200078e0005 */
[----:B------:R-:W-:Y:S05]  /*114a0*/  BRA `(.L_x_28133) ;  /* 0x0000002000007947 */ /* 0x000fea0003800000 */
.L_x_28132:
[----:B------:R2:W3:Y:S01]  /*114b0*/  DMUL R24, RZ, R28 ;  /* 0x0000001cff187228 */ /* 0x0004e20000000000 */
[----:B------:R-:W-:-:S05]  /*114c0*/  IMAD.MOV.U32 R0, RZ, RZ, RZ ;  /* 0x000000ffff007224 */ /* 0x000fca00078e00ff */
.L_x_28133:
[----:B------:R-:W-:Y:S05]  /*114d0*/  BSYNC B2 ;  /* 0x0000000000027941 */ /* 0x000fea0003800000 */
.L_x_28131:
        /* <DEDUP_REMOVED lines=10> */
[----:B--2---:R-:W5:Y:S01]  /*11580*/  DMUL R36, R24, R24 ;  /* 0x0000001818247228 */ /* 0x004f620000000000 */
        /* <DEDUP_REMOVED lines=23> */
[----:B---3--:R-:W-:Y:S01]  /*11700*/  MOV R2, 0x11730 ;  /* 0x0001173000027802 */ /* 0x008fe20000000f00 */
[----:B------:R-:W-:-:S03]  /*11710*/  IMAD.MOV.U32 R3, RZ, RZ, R29 ;  /* 0x000000ffff037224 */ /* 0x000fc600078e001d */
[----:B012---:R-:W-:Y:S05]  /*11720*/  CALL.REL.NOINC `($_ZN2at6native27unrolled_elementwise_kernelIZZZNS0_50_GLOBAL__N__2680c7bb_12_PowKernel_cu_b2145a98_318424pow_tensor_scalar_kernelERNS_18TensorIteratorBaseERKN3c106ScalarEENKUlvE_clEvENKUlvE_clEvEUlNS5_7complexIdEEE0_St5arrayIPcLm2EELi4E23TrivialOffsetCalculatorILi1EjESI_NS0_6memory12LoadWithCastILi1EEENSJ_13StoreWithCastILi1EEEEEviT_T0_T2_T3_T4_T5_$__internal_trig_reduction_slowpathd) ;  /* 0x000144a000007944 */ /* 0x007fea0003c00000 */
[----:B------:R-:W-:Y:S02]  /*11730*/  IMAD.MOV.U32 R2, RZ, RZ, R4 ;  /* 0x000000ffff027224 */ /* 0x000fe400078e0004 */
[----:B------:R-:W-:Y:S01]  /*11740*/  IMAD.MOV.U32 R3, RZ, RZ, R5 ;  /* 0x000000ffff037224 */ /* 0x000fe200078e0005 */
[----:B------:R-:W-:Y:S05]  /*11750*/  BRA `(.L_x_28136) ;  /* 0x0000002000007947 */ /* 0x000fea0003800000 */
.L_x_28135:
[----:B------:R2:W3:Y:S01]  /*11760*/  DMUL R2, RZ, R28 ;  /* 0x0000001cff027228 */ /* 0x0004e20000000000 */
[----:B------:R-:W-:-:S05]  /*11770*/  IMAD.MOV.U32 R0, RZ, RZ, RZ ;  /* 0x000000ffff007224 */ /* 0x000fca00078e00ff */
.L_x_28136:
[----:B------:R-:W-:Y:S05]  /*11780*/  BSYNC B2 ;  /* 0x0000000000027941 */ /* 0x000fea0003800000 */
.L_x_28134:
        /* <DEDUP_REMOVED lines=11> */
[----:B------:R-:W-:Y:S01]  /*11840*/  FSEL R34, -R34, 4.2945490664224492434e-19, !P0 ;  /* 0x20fd816422227808 */ /* 0x000fe20004000100 */
[----:B01----:R-:W-:Y:S01]  /*11850*/  DMUL R24, R24, R26 ;  /* 0x0000001a18187228 */ /* 0x003fe20000000000 */
[----:B------:R-:W-:-:S06]  /*11860*/  FSEL R35, R0, -0.082518599927425384521, !P0 ;  /* 0xbda8ff8300237808 */ /* 0x000fcc0004000000 */
[----:B--2---:R-:W0:-:S06]  /*11870*/  DFMA R28, R36, R34, R28 ;  /* 0x00000022241c722b */ /* 0x004e0c000000001c */
[----:B0-----:R-:W4:-:S06]  /*11880*/  DFMA R28, R36, R28, R30 ;  /* 0x0000001c241c722b */ /* 0x001f0c000000001e */
[----:B----4-:R-:W0:-:S06]  /*11890*/  DFMA R4, R36, R28, R4 ;  /* 0x0000001c2404722b */ /* 0x010e0c0000000004 */
[----:B0-----:R-:W5:-:S06]  /*118a0*/  DFMA R4, R36, R4, R6 ;  /* 0x000000042404722b */ /* 0x001f4c0000000006 */
[----:B-----5:R-:W0:-:S06]  /*118b0*/  DFMA R4, R36, R4, R8 ;  /* 0x000000042404722b */ /* 0x020e0c0000000008 */
[----:B0-----:R-:W0:-:S06]  /*118c0*/  DFMA R4, R36, R4, R10 ;  /* 0x000000042404722b */ /* 0x001e0c000000000a */
[----:B0-----:R-:W-:-:S04]  /*118d0*/  DFMA R2, R4, R2, R2 ;  /* 0x000000020402722b */ /* 0x001fc80000000002 */
[----:B------:R-:W0:-:S06]  /*118e0*/  @P0 DFMA R2, R36, R4, 1 ;  /* 0x3ff000002402042b */ /* 0x000e0c0000000004 */
[----:B0-----:R-:W0:-:S06]  /*118f0*/  @P1 DFMA R2, R2, -1, RZ ;  /* 0xbff000000202182b */ /* 0x001e0c00000000ff */
[----:B0-----:R0:W1:Y:S01]  /*11900*/  DMUL R26, R2, R26 ;  /* 0x0000001a021a7228 */ /* 0x0010620000000000 */
[----:B------:R-:W-:Y:S05]  /*11910*/  BRA `(.L_x_28056) ;  /* 0x000011d000007947 */ /* 0x000fea0003800000 */
.L_x_28128:
[----:B------:R0:W1:Y:S01]  /*11920*/  DADD R4, R2, c[0x2][0x1d0] ;  /* 0x0080740002047629 */ /* 0x0000620000000000 */
[----:B------:R-:W-:Y:S01]  /*11930*/  IMAD.MOV.U32 R10, RZ, RZ, 0x69ce2bdf ;  /* 0x69ce2bdfff0a7424 */ /* 0x000fe200078e00ff */
[----:B------:R-:W-:Y:S01]  /*11940*/  BSSY B0, `(.L_x_28137) ;  /* 0x0000025000007945 */ /* 0x000fe20003800000 */
[----:B0-----:R-:W-:Y:S01]  /*11950*/  IMAD.MOV.U32 R2, RZ, RZ, 0x652b82fe ;  /* 0x652b82feff027424 */ /* 0x001fe200078e00ff */
[----:B------:R-:W-:Y:S01]  /*11960*/  DSETP.NEU.AND P2, PT, |R28|, +INF , PT ;  /* 0x7ff000001c00742a */ /* 0x000fe20003f4d200 */
[----:B------:R-:W-:Y:S02]  /*11970*/  IMAD.MOV.U32 R3, RZ, RZ, 0x3ff71547 ;  /* 0x3ff71547ff037424 */ /* 0x000fe400078e00ff */
[----:B------:R-:W-:-:S03]  /*11980*/  IMAD.MOV.U32 R11, RZ, RZ, 0x3e5ade15 ;  /* 0x3e5ade15ff0b7424 */ /* 0x000fc600078e00ff */
[----:B-1----:R-:W-:Y:S01]  /*11990*/  FSETP.GEU.FTZ.AND P0, PT, |R5|, 4.1917929649353027344, PT ;  /* 0x4086232b0500780b */ /* 0x002fe20003f1e200 */
        /* <DEDUP_REMOVED lines=23> */
[----:B------:R-:W-:Y:S01]  /*11b10*/  @!P0 IMAD.MOV.U32 R4, RZ, RZ, RZ ;  /* 0x000000ffff048224 */ /* 0x000fe200078e00ff */
[----:B------:R-:W-:Y:S02]  /*11b20*/  FSEL R25, R9, RZ, P1 ;  /* 0x000000ff09197208 */ /* 0x000fe40000800000 */
[----:B------:R-:W-:-:S05]  /*11b30*/  @!P0 SHF.R.S32.HI R3, RZ, 0x1, R0 ;  /* 0x00000001ff038819 */ /* 0x000fca0000011400 */
[----:B------:R-:W-:Y:S02]  /*11b40*/  @!P0 IMAD.IADD R2, R2, 0x1, -R3 ;  /* 0x0000000102028824 */ /* 0x000fe400078e0a03 */
[----:B------:R-:W-:-:S03]  /*11b50*/  @!P0 IMAD R3, R3, 0x100000, R7 ;  /* 0x0010000003038824 */ /* 0x000fc600078e0207 */
[----:B------:R-:W-:Y:S01]  /*11b60*/  @!P0 LEA R5, R2, 0x3ff00000, 0x14 ;  /* 0x3ff0000002058811 */ /* 0x000fe200078ea0ff */
[----:B------:R-:W-:-:S06]  /*11b70*/  @!P0 IMAD.MOV.U32 R2, RZ, RZ, R6 ;  /* 0x000000ffff028224 */ /* 0x000fcc00078e0006 */
[----:B------:R0:W1:-:S06]  /*11b80*/  @!P0 DMUL R24, R2, R4 ;  /* 0x0000000402188228 */ /* 0x00004c0000000000 */
.L_x_28138:
[----:B------:R-:W-:Y:S05]  /*11b90*/  BSYNC B0 ;  /* 0x0000000000007941 */ /* 0x000fea0003800000 */
.L_x_28137:
        /* <DEDUP_REMOVED lines=17> */
.L_x_28140:
[----:B------:R2:W3:Y:S01]  /*11cb0*/  DMUL R26, RZ, R28 ;  /* 0x0000001cff1a7228 */ /* 0x0004e20000000000 */
[----:B------:R-:W-:-:S05]  /*11cc0*/  IMAD.MOV.U32 R0, RZ, RZ, RZ ;  /* 0x000000ffff007224 */ /* 0x000fca00078e00ff */
.L_x_28141:
[----:B------:R-:W-:Y:S05]  /*11cd0*/  BSYNC B2 ;  /* 0x0000000000027941 */ /* 0x000fea0003800000 */
.L_x_28139:
        /* <DEDUP_REMOVED lines=40> */
.L_x_28143:
[----:B------:R2:W3:Y:S01]  /*11f60*/  DMUL R2, RZ, R28 ;  /* 0x0000001cff027228 */ /* 0x0004e20000000000 */
[----:B------:R-:W-:-:S05]  /*11f70*/  IMAD.MOV.U32 R0, RZ, RZ, RZ ;  /* 0x000000ffff007224 */ /* 0x000fca00078e00ff */
.L_x_28144:
[----:B------:R-:W-:Y:S05]  /*11f80*/  BSYNC B2 ;  /* 0x0000000000027941 */ /* 0x000fea0003800000 */
.L_x_28142:
[----:B------:R-:W-:Y:S02]  /*11f90*/  IMAD.SHL.U32 R4, R0, 0x8, RZ ;  /* 0x0000000800047824 */ /* 0x000fe400078e00ff */
[----:B------:R-:W-:-:S03]  /*11fa0*/  IMAD.MOV.U32 R35, RZ, RZ, 0x8 ;  /* 0x00000008ff237424 */ /* 0x000fc600078e00ff */
[----:B------:R-:W-:-:S05]  /*11fb0*/  LOP3.LUT R4, R4, 0x8, RZ, 0xc0, !PT ;  /* 0x0000000804047812 */ /* 0x000fca00078ec0ff */
[----:B------:R-:W-:-:S05]  /*11fc0*/  IMAD.WIDE.U32 R34, R4, R35, c[0x4][0x1a8] ;  /* 0x01006a0004227625 */ /* 0x000fca00078e0023 */
[----:B------:R-:W4:Y:S04]  /*11fd0*/  LDG.E.128.CONSTANT R8, [R34.64] ;  /* 0x0000002422087981 */ /* 0x000f28000c1e9d00 */
[----:B--2---:R-:W2:Y:S04]  /*11fe0*/  LDG.E.128.CONSTANT R4, [R34.64+0x10] ;  /* 0x0000102422047981 */ /* 0x004ea8000c1e9d00 */
[----:B------:R-:W5:Y:S01]  /*11ff0*/  LDG.E.128.CONSTANT R28, [R34.64+0x20] ;  /* 0x00002024221c7981 */ /* 0x000f62000c1e9d00 */
        /* <DEDUP_REMOVED lines=8> */
[----:B-1----:R-:W2:-:S06]  /*12080*/  DFMA R8, R32, R8, R10 ;  /* 0x000000082008722b */ /* 0x002e8c000000000a */
[----:B--2---:R-:W1:-:S06]  /*12090*/  DFMA R4, R32, R8, R4 ;  /* 0x000000082004722b */ /* 0x004e4c0000000004 */
[C---:B-1----:R1:W5:Y:S02]  /*120a0*/  DFMA R4, R32.reuse, R4, R6 ;  /* 0x000000042004722b */ /* 0x0423640000000006 */
[----:B-1----:R-:W-:Y:S02]  /*120b0*/  LEA.HI R6, R25, 0xffffff09, RZ, 0xc ;  /* 0xffffff0919067811 */ /* 0x002fe400078f60ff */
[----:B------:R-:W-:Y:S02]  /*120c0*/  LOP3.LUT R25, R0, 0x7fe00000, RZ, 0xfc, !PT ;  /* 0x7fe0000000197812 */ /* 0x000fe400078efcff */
[----:B-----5:R-:W1:-:S04]  /*120d0*/  DFMA R4, R32, R4, R28 ;  /* 0x000000042004722b */ /* 0x020e48000000001c */
[----:B0-----:R-:W-:-:S04]  /*120e0*/  DMUL R26, R24, R26 ;  /* 0x0000001a181a7228 */ /* 0x001fc80000000000 */
[----:B-1----:R-:W0:-:S06]  /*120f0*/  DFMA R4, R32, R4, R30 ;  /* 0x000000042004722b */ /* 0x002e0c000000001e */
[----:B0-----:R-:W-:-:S04]  /*12100*/  DFMA R2, R4, R2, R2 ;  /* 0x000000020402722b */ /* 0x001fc80000000002 */
[----:B------:R0:W1:Y:S02]  /*12110*/  @P0 DFMA R2, R32, R4, 1 ;  /* 0x3ff000002002042b */ /* 0x0000640000000004 */
[----:B0-----:R-:W-:-:S04]  /*12120*/  LEA.HI R4, R6, R6, RZ, 0x1 ;  /* 0x0000000606047211 */ /* 0x001fc800078f08ff */
[----:B-1----:R-:W0:Y:S01]  /*12130*/  @P1 DFMA R2, R2, -1, RZ ;  /* 0xbff000000202182b */ /* 0x002e2200000000ff */
[----:B------:R-:W-:Y:S01]  /*12140*/  SHF.R.S32.HI R7, RZ, 0x1, R4 ;  /* 0x00000001ff077819 */ /* 0x000fe20000011404 */
[----:B------:R-:W-:-:S03]  /*12150*/  IMAD.MOV.U32 R4, RZ, RZ, RZ ;  /* 0x000000ffff047224 */ /* 0x000fc600078e00ff */
[----:B------:R-:W-:Y:S01]  /*12160*/  LEA R5, R7, 0x3ff00000, 0x14 ;  /* 0x3ff0000007057811 */ /* 0x000fe200078ea0ff */
[----:B0-----:R-:W0:Y:S01]  /*12170*/  DMUL R2, R24, R2 ;  /* 0x0000000218027228 */ /* 0x001e220000000000 */
[----:B------:R-:W-:-:S04]  /*12180*/  IMAD.IADD R6, R6, 0x1, -R7 ;  /* 0x0000000106067824 */ /* 0x000fc800078e0a07 */
[C---:B------:R1:W2:Y:S02]  /*12190*/  DMUL R24, R4.reuse, R26 ;  /* 0x0000001a04187228 */ /* 0x0402a40000000000 */
[----:B-1----:R-:W-:Y:S01]  /*121a0*/  LEA R27, R6, 0x3ff00000, 0x14 ;  /* 0x3ff00000061b7811 */ /* 0x002fe200078ea0ff */
[----:B------:R-:W-:Y:S01]  /*121b0*/  IMAD.MOV.U32 R26, RZ, RZ, RZ ;  /* 0x000000ffff1a7224 */ /* 0x000fe200078e00ff */
[----:B0-----:R-:W0:-:S05]  /*121c0*/  DMUL R2, R4, R2 ;  /* 0x0000000204027228 */ /* 0x001e0a0000000000 */
[----:B--2---:R1:W2:-:S04]  /*121d0*/  DMUL R24, R26, R24 ;  /* 0x000000181a187228 */ /* 0x0042880000000000 */
[----:B0-----:R1:W0:Y:S01]  /*121e0*/  DMUL R26, R26, R2 ;  /* 0x000000021a1a7228 */ /* 0x0012220000000000 */
[----:B------:R-:W-:Y:S05]  /*121f0*/  BRA `(.L_x_28056) ;  /* 0x000008f000007947 */ /* 0x000fea0003800000 */
.L_x_28127:
[----:B------:R-:W-:-:S04]  /*12200*/  ISETP.NE.AND P0, PT, R7, 0x7ff00000, PT ;  /* 0x7ff000000700780c */ /* 0x000fc80003f05270 */
[----:B------:R-:W-:-:S13]  /*12210*/  ISETP.NE.OR P0, PT, R2, RZ, P0 ;  /* 0x000000ff0200720c */ /* 0x000fda0000705670 */
[----:B------:R-:W-:Y:S05]  /*12220*/  @P0 BRA `(.L_x_28145) ;  /* 0x0000008000000947 */ /* 0x000fea0003800000 */
[----:B------:R-:W-:Y:S01]  /*12230*/  ISETP.GE.AND P0, PT, R3, RZ, PT ;  /* 0x000000ff0300720c */ /* 0x000fe20003f06270 */
[----:B------:R-:W-:Y:S01]  /*12240*/  CS2R R24, SRZ ;  /* 0x0000000000187805 */ /* 0x000fe2000001ff00 */
[----:B------:R-:W-:-:S11]  /*12250*/  CS2R R26, SRZ ;  /* 0x00000000001a7805 */ /* 0x000fd6000001ff00 */
[----:B------:R-:W-:Y:S05]  /*12260*/  @!P0 BRA `(.L_x_28056) ;  /* 0x0000088000008947 */ /* 0x000fea0003800000 */
[----:B------:R0:W1:Y:S01]  /*12270*/  DADD R26, R28, -R28 ;  /* 0x000000001c1a7229 */ /* 0x000062000000081c */
[----:B------:R-:W-:Y:S02]  /*12280*/  IMAD.MOV.U32 R24, RZ, RZ, R2 ;  /* 0x000000ffff187224 */ /* 0x000fe400078e0002 */
[----:B------:R-:W-:Y:S01]  /*12290*/  IMAD.MOV.U32 R25, RZ, RZ, R3 ;  /* 0x000000ffff197224 */ /* 0x000fe200078e0003 */
[----:B------:R-:W-:Y:S05]  /*122a0*/  BRA `(.L_x_28056) ;  /* 0x0000084000007947 */ /* 0x000fea0003800000 */
.L_x_28145:
[----:B------:R-:W0:-:S10]  /*122b0*/  DADD R24, R28, -R28 ;  /* 0x000000001c187229 */ /* 0x000e14000000081c */
[----:B0-----:R-:W-:Y:S02]  /*122c0*/  IMAD.MOV.U32 R26, RZ, RZ, R24 ;  /* 0x000000ffff1a7224 */ /* 0x001fe400078e0018 */
[----:B------:R-:W-:Y:S01]  /*122d0*/  IMAD.MOV.U32 R27, RZ, RZ, R25 ;  /* 0x000000ffff1b7224 */ /* 0x000fe200078e0019 */
[----:B------:R-:W-:Y:S05]  /*122e0*/  BRA `(.L_x_28056) ;  /* 0x0000080000007947 */ /* 0x000fea0003800000 */
.L_x_28126:
        /* <DEDUP_REMOVED lines=9> */
[----:B0-----:R0:W1:Y:S01]  /*12380*/  DFMA R2, -R2, c[0x2][0x1c8], R6 ;  /* 0x0080720002027a2b */ /* 0x0010620000000106 */
[----:B------:R-:W-:Y:S05]  /*12390*/  @!P0 BRA `(.L_x_28148) ;  /* 0x0000009000008947 */ /* 0x000fea0003800000 */
[----:B------:R-:W-:Y:S01]  /*123a0*/  IMAD.MOV.U32 R0, RZ, RZ, R28 ;  /* 0x000000ffff007224 */ /* 0x000fe200078e001c */
[----:B-1----:R-:W-:Y:S01]  /*123b0*/  MOV R2, 0x123e0 ;  /* 0x000123e000027802 */ /* 0x002fe20000000f00 */
[----:B------:R-:W-:-:S03]  /*123c0*/  IMAD.MOV.U32 R3, RZ, RZ, R29 ;  /* 0x000000ffff037224 */ /* 0x000fc600078e001d */
[----:B0---4-:R-:W-:Y:S05]  /*123d0*/  CALL.REL.NOINC `($_ZN2at6native27unrolled_elementwise_kernelIZZZNS0_50_GLOBAL__N__2680c7bb_12_PowKernel_cu_b2145a98_318424pow_tensor_scalar_kernelERNS_18TensorIteratorBaseERKN3c106ScalarEENKUlvE_clEvENKUlvE_clEvEUlNS5_7complexIdEEE0_St5arrayIPcLm2EELi4E23TrivialOffsetCalculatorILi1EjESI_NS0_6memory12LoadWithCastILi1EEENSJ_13StoreWithCastILi1EEEEEviT_T0_T2_T3_T4_T5_$__internal_trig_reduction_slowpathd) ;  /* 0x000137f000007944 */ /* 0x011fea0003c00000 */
[----:B------:R-:W-:Y:S02]  /*123e0*/  IMAD.MOV.U32 R2, RZ, RZ, R4 ;  /* 0x000000ffff027224 */ /* 0x000fe400078e0004 */
[----:B------:R-:W-:Y:S01]  /*123f0*/  IMAD.MOV.U32 R3, RZ, RZ, R5 ;  /* 0x000000ffff037224 */ /* 0x000fe200078e0005 */
[----:B------:R-:W-:Y:S05]  /*12400*/  BRA `(.L_x_28148) ;  /* 0x0000002000007947 */ /* 0x000fea0003800000 */
.L_x_28147:
[----:B------:R0:W1:Y:S01]  /*12410*/  DMUL R2, RZ, R28 ;  /* 0x0000001cff027228 */ /* 0x0000620000000000 */
[----:B------:R-:W-:-:S05]  /*12420*/  IMAD.MOV.U32 R0, RZ, RZ, RZ ;  /* 0x000000ffff007224 */ /* 0x000fca00078e00ff */
.L_x_28148:
[----:B------:R-:W-:Y:S05]  /*12430*/  BSYNC B2 ;  /* 0x0000000000027941 */ /* 0x000fea0003800000 */
.L_x_28146:
[----:B------:R-:W-:Y:S01]  /*12440*/  IADD3 R32, R0, 0x1, RZ ;  /* 0x0000000100207810 */ /* 0x000fe20007ffe0ff */
[----:B------:R-:W-:-:S04]  /*12450*/  IMAD.MOV.U32 R31, RZ, RZ, 0x8 ;  /* 0x00000008ff1f7424 */ /* 0x000fc800078e00ff */
[----:B------:R-:W-:-:S05]  /*12460*/  IMAD.SHL.U32 R0, R32, 0x8, RZ ;  /* 0x0000000820007824 */ /* 0x000fca00078e00ff */
[----:B------:R-:W-:-:S05]  /*12470*/  LOP3.LUT R0, R0, 0x8, RZ, 0xc0, !PT ;  /* 0x0000000800007812 */ /* 0x000fca00078ec0ff */
[----:B------:R-:W-:-:S05]  /*12480*/  IMAD.WIDE.U32 R30, R0, R31, c[0x4][0x1a8] ;  /* 0x01006a00001e7625 */ /* 0x000fca00078e001f */
[----:B------:R-:W2:Y:S04]  /*12490*/  LDG.E.128.CONSTANT R24, [R30.64] ;  /* 0x000000241e187981 */ /* 0x000ea8000c1e9d00 */
[----:B0-----:R-:W3:Y:S04]  /*124a0*/  LDG.E.128.CONSTANT R4, [R30.64+0x10] ;  /* 0x000010241e047981 */ /* 0x001ee8000c1e9d00 */
[----:B------:R-:W5:Y:S01]  /*124b0*/  LDG.E.128.CONSTANT R8, [R30.64+0x20] ;  /* 0x000020241e087981 */ /* 0x000f62000c1e9d00 */
[----:B------:R-:W-:Y:S01]  /*124c0*/  R2P PR, R32, 0x3 ;  /* 0x0000000320007804 */ /* 0x000fe20000000000 */
[----:B------:R-:W-:Y:S01]  /*124d0*/  IMAD.MOV.U32 R32, RZ, RZ, 0x79785eba ;  /* 0x79785ebaff207424 */ /* 0x000fe200078e00ff */
[----:B-1----:R-:W2:Y:S01]  /*124e0*/  DMUL R34, R2, R2 ;  /* 0x0000000202227228 */ /* 0x002ea20000000000 */
[----:B------:R-:W-:Y:S01]  /*124f0*/  IMAD.MOV.U32 R0, RZ, RZ, 0x3de5db65 ;  /* 0x3de5db65ff007424 */ /* 0x000fe200078e00ff */
[----:B------:R-:W-:Y:S02]  /*12500*/  BSSY B2, `(.L_x_28149) ;  /* 0x000001e000027945 */ /* 0x000fe40003800000 */
[----:B------:R-:W-:-:S02]  /*12510*/  FSEL R32, -R32, 4.2945490664224492434e-19, !P0 ;  /* 0x20fd816420207808 */ /* 0x000fc40004000100 */
[----:B------:R-:W-:-:S06]  /*12520*/  FSEL R33, R0, -0.082518599927425384521, !P0 ;  /* 0xbda8ff8300217808 */ /* 0x000fcc0004000000 */
[----:B--2---:R-:W0:-:S06]  /*12530*/  DFMA R24, R34, R32, R24 ;  /* 0x000000202218722b */ /* 0x004e0c0000000018 */
[----:B0-----:R-:W3:-:S06]  /*12540*/  DFMA R24, R34, R24, R26 ;  /* 0x000000182218722b */ /* 0x001ecc000000001a */
[----:B---3--:R-:W0:-:S06]  /*12550*/  DFMA R4, R34, R24, R4 ;  /* 0x000000182204722b */ /* 0x008e0c0000000004 */
        /* <DEDUP_REMOVED lines=22> */
.L_x_28150:
[----:B------:R1:W2:Y:S01]  /*126c0*/  DMUL R26, RZ, R28 ;  /* 0x0000001cff1a7228 */ /* 0x0002a20000000000 */
[----:B------:R-:W-:-:S05]  /*126d0*/  IMAD.MOV.U32 R0, RZ, RZ, RZ ;  /* 0x000000ffff007224 */ /* 0x000fca00078e00ff */
.L_x_28151:
[----:B------:R-:W-:Y:S05]  /*126e0*/  BSYNC B2 ;  /* 0x0000000000027941 */ /* 0x000fea0003800000 */
.L_x_28149:
[----:B------:R-:W-:Y:S02]  /*126f0*/  IMAD.SHL.U32 R2, R0, 0x8, RZ ;  /* 0x0000000800027824 */ /* 0x000fe400078e00ff */
[----:B------:R-:W-:-:S03]  /*12700*/  IMAD.MOV.U32 R3, RZ, RZ, 0x8 ;  /* 0x00000008ff037424 */ /* 0x000fc600078e00ff */
[----:B------:R-:W-:-:S05]  /*12710*/  LOP3.LUT R2, R2, 0x8, RZ, 0xc0, !PT ;  /* 0x0000000802027812 */ /* 0x000fca00078ec0ff */
[----:B------:R-:W-:-:S05]  /*12720*/  IMAD.WIDE.U32 R2, R2, R3, c[0x4][0x1a8] ;  /* 0x01006a0002027625 */ /* 0x000fca00078e0003 */
[----:B-1----:R-:W3:Y:S04]  /*12730*/  LDG.E.128.CONSTANT R28, [R2.64] ;  /* 0x00000024021c7981 */ /* 0x002ee8000c1e9d00 */
[----:B------:R-:W5:Y:S04]  /*12740*/  LDG.E.128.CONSTANT R4, [R2.64+0x10] ;  /* 0x0000102402047981 */ /* 0x000f68000c1e9d00 */
[----:B----4-:R-:W4:Y:S01]  /*12750*/  LDG.E.128.CONSTANT R8, [R2.64+0x20] ;  /* 0x0000202402087981 */ /* 0x010f22000c1e9d00 */
[----:B------:R-:W-:Y:S01]  /*12760*/  R2P PR, R0, 0x3 ;  /* 0x0000000300007804 */ /* 0x000fe20000000000 */
[----:B------:R-:W-:Y:S01]  /*12770*/  IMAD.MOV.U32 R32, RZ, RZ, 0x79785eba ;  /* 0x79785ebaff207424 */ /* 0x000fe200078e00ff */
[----:B--2---:R-:W3:Y:S01]  /*12780*/  DMUL R34, R26, R26 ;  /* 0x0000001a1a227228 */ /* 0x004ee20000000000 */
[----:B------:R-:W-:-:S03]  /*12790*/  IMAD.MOV.U32 R0, RZ, RZ, 0x3de5db65 ;  /* 0x3de5db65ff007424 */ /* 0x000fc600078e00ff */
[----:B------:R-:W-:Y:S02]  /*127a0*/  FSEL R32, -R32, 4.2945490664224492434e-19, !P0 ;  /* 0x20fd816420207808 */ /* 0x000fe40004000100 */
[----:B------:R-:W-:-:S06]  /*127b0*/  FSEL R33, R0, -0.082518599927425384521, !P0 ;  /* 0xbda8ff8300217808 */ /* 0x000fcc0004000000 */
[----:B---3--:R-:W1:-:S06]  /*127c0*/  DFMA R28, R34, R32, R28 ;  /* 0x00000020221c722b */ /* 0x008e4c000000001c */
[----:B-1----:R-:W5:-:S06]  /*127d0*/  DFMA R28, R34, R28, R30 ;  /* 0x0000001c221c722b */ /* 0x002f4c000000001e */
[----:B-----5:R-:W1:-:S06]  /*127e0*/  DFMA R4, R34, R28, R4 ;  /* 0x0000001c2204722b */ /* 0x020e4c0000000004 */
[----:B-1----:R-:W4:-:S06]  /*127f0*/  DFMA R4, R34, R4, R6 ;  /* 0x000000042204722b */ /* 0x002f0c0000000006 */
[----:B----4-:R-:W1:-:S06]  /*12800*/  DFMA R4, R34, R4, R8 ;  /* 0x000000042204722b */ /* 0x010e4c0000000008 */
[----:B-1----:R-:W1:-:S06]  /*12810*/  DFMA R4, R34, R4, R10 ;  /* 0x000000042204722b */ /* 0x002e4c000000000a */
[----:B-1----:R1:W2:-:S04]  /*12820*/  DFMA R26, R4, R26, R26 ;  /* 0x0000001a041a722b */ /* 0x002288000000001a */
[----:B------:R1:W3:Y:S01]  /*12830*/  @P0 DFMA R26, R34, R4, 1 ;  /* 0x3ff00000221a042b */ /* 0x0002e20000000004 */
[----:B------:R-:W-:Y:S05]  /*12840*/  @!P1 BRA `(.L_x_28056) ;  /* 0x000002a000009947 */ /* 0x000fea0003800000 */
[----:B--23--:R-:W2:Y:S01]  /*12850*/  DFMA R26, R26, -1, RZ ;  /* 0xbff000001a1a782b */ /* 0x00cea200000000ff */
[----:B------:R-:W-:Y:S05]  /*12860*/  BRA `(.L_x_28056) ;  /* 0x0000028000007947 */ /* 0x000fea0003800000 */
.L_x_28125:
[----:B--23--:R-:W-:Y:S01]  /*12870*/  IMAD.MOV.U32 R4, RZ, RZ, 0x652b82fe ;  /* 0x652b82feff047424 */ /* 0x00cfe200078e00ff */
        /* <DEDUP_REMOVED lines=36> */
.L_x_28153:
[----:B------:R-:W-:Y:S05]  /*12ac0*/  BSYNC B0 ;  /* 0x0000000000007941 */ /* 0x000fea0003800000 */
.L_x_28152:
[----:B------:R-:W-:Y:S02]  /*12ad0*/  IMAD.MOV.U32 R26, RZ, RZ, R28 ;  /* 0x000000ffff1a7224 */ /* 0x000fe400078e001c */
[----:B------:R-:W-:Y:S02]  /*12ae0*/  IMAD.MOV.U32 R27, RZ, RZ, R29 ;  /* 0x000000ffff1b7224 */ /* 0x000fe400078e001d */
.L_x_28056:
[----:B012---:R-:W-:Y:S05]  /*12af0*/  BSYNC B1 ;  /* 0x0000000000017941 */ /* 0x007fea0003800000 */
.L_x_28055:
[----:B------:R-:W-:Y:S01]  /*12b00*/  IADD3 R3, R57, 0x100, RZ ;  /* 0x0000010039037810 */ /* 0x000fe20007ffe0ff */
[----:B------:R-:W-:Y:S01]  /*12b10*/  BSSY B1, `(.L_x_28154) ;  /* 0x0000731000017945 */ /* 0x000fe20003800000 */
[----:B------:R-:W-:Y:S01]  /*12b20*/  CS2R R30, SRZ ;  /* 0x00000000001e7805 */ /* 0x000fe2000001ff00 */
[----:B------:R-:W-:Y:S01]  /*12b30*/  CS2R R34, SRZ ;  /* 0x0000000000227805 */ /* 0x000fe2000001ff00 */
[----:B------:R-:W-:Y:S01]  /*12b40*/  ISETP.GE.AND P0, PT, R3, R58, PT ;  /* 0x0000003a0300720c */ /* 0x000fe20003f06270 */
[----:B------:R-:W-:-:S12]  /*12b50*/  CS2R R32, SRZ ;  /* 0x0000000000207805 */ /* 0x000fd8000001ff00 */
[----:B------:R-:W-:Y:S05]  /*12b60*/  @P0 BRA `(.L_x_28155) ;  /* 0x000072b000000947 */ /* 0x000fea0003800000 */
[----:B----4-:R-:W0:Y:S01]  /*12b70*/  DSETP.NAN.AND P0, PT, R16, R18, PT ;  /* 0x000000121000722a */ /* 0x010e220003f08000 */
        /* <DEDUP_REMOVED lines=89> */
.L_x_28163:
        /* <DEDUP_REMOVED lines=21> */
[----:B---3--:R-:W-:Y:S05]  /*13260*/  CALL.REL.NOINC `($__internal_61_$__cuda_sm20_div_rn_f64_full) ;  /* 0x0001232000007944 */ /* 0x008fea0003c00000 */
.L_x_28166:
[----:B------:R-:W-:Y:S05]  /*13270*/  BSYNC B4 ;  /* 0x0000000000047941 */ /* 0x000fea0003800000 */
.L_x_28165:
        /* <DEDUP_REMOVED lines=15> */
.L_x_28164:
[----:B------:R-:W-:Y:S05]  /*13370*/  BSYNC B3 ;  /* 0x0000000000037941 */ /* 0x000fea0003800000 */
.L_x_28162:
        /* <DEDUP_REMOVED lines=21> */
.L_x_28168:
[----:B------:R-:W-:Y:S05]  /*134d0*/  BSYNC B3 ;  /* 0x0000000000037941 */ /* 0x000fea0003800000 */
.L_x_28167:
        /* <DEDUP_REMOVED lines=43> */
.L_x_28170:
[----:B------:R-:W-:-:S04]  /*13790*/  ISETP.GE.AND P0, PT, R17, RZ, PT ;  /* 0x000000ff1100720c */ /* 0x000fc80003f06270 */
[----:B------:R-:W-:Y:S02]  /*137a0*/  FSEL R2, RZ, 3.37028055040000000000e+12, P0 ;  /* 0x54442d18ff027808 */ /* 0x000fe40000000000 */
[----:B------:R-:W-:Y:S02]  /*137b0*/  FSEL R3, RZ, 2.1426990032196044922, P0 ;  /* 0x400921fbff037808 */ /* 0x000fe40000000000 */
.L_x_28171:
[----:B------:R-:W-:Y:S05]  /*137c0*/  BSYNC B0 ;  /* 0x0000000000007941 */ /* 0x000fea0003800000 */
.L_x_28169:
[----:B------:R0:W2:Y:S02]  /*137d0*/  DADD R16, |R16|, |R18| ;  /* 0x0000000010107229 */ /* 0x0000a40000000612 */
[----:B0-----:R-:W-:Y:S02]  /*137e0*/  LOP3.LUT R19, R3, 0x80000000, R19, 0xb8, !PT ;  /* 0x8000000003137812 */ /* 0x001fe400078eb813 */
[----:B-1----:R-:W-:-:S04]  /*137f0*/  DMUL R28, R28, 0.5 ;  /* 0x3fe000001c1c7828 */ /* 0x002fc80000000000 */
[----:B--2---:R-:W0:-:S06]  /*13800*/  DSETP.GTU.AND P0, PT, |R16|, +INF , PT ;  /* 0x7ff000001000742a */ /* 0x004e0c0003f0c200 */
[----:B0-----:R-:W-:Y:S02]  /*13810*/  FSEL R2, R16, R2, P0 ;  /* 0x0000000210027208 */ /* 0x001fe40000000000 */
[----:B------:R-:W-:Y:S01]  /*13820*/  FSEL R3, R17, R19, P0 ;  /* 0x0000001311037208 */ /* 0x000fe20000000000 */
[----:B------:R-:W-:Y:S05]  /*13830*/  BRA `(.L_x_28172) ;  /* 0x00004b2000007947 */ /* 0x000fea0003800000 */
.L_x_28161:
        /* <DEDUP_REMOVED lines=77> */
.L_x_28175:
[----:B------:R-:W-:Y:S05]  /*13d10*/  BSYNC B0 ;  /* 0x0000000000007941 */ /* 0x000fea0003800000 */
.L_x_28174:
[----:B------:R-:W-:Y:S01]  /*13d20*/  BSSY B3, `(.L_x_28176) ;  /* 0x0000008000037945 */ /* 0x000fe20003800000 */
[----:B------:R-:W-:Y:S05]  /*13d30*/  @P4 BRA P5, `(.L_x_28177) ;  /* 0x0000006000004947 */ /* 0x000fea0002800000 */
[----:B0-----:R-:W-:Y:S01]  /*13d40*/  IMAD.MOV.U32 R4, RZ, RZ, R34 ;  /* 0x000000ffff047224 */ /* 0x001fe200078e0022 */
[----:B------:R-:W-:Y:S01]  /*13d50*/  MOV R0, 0x13da0 ;  /* 0x00013da000007802 */ /* 0x000fe20000000f00 */
[----:B------:R-:W-:Y:S02]  /*13d60*/  IMAD.MOV.U32 R5, RZ, RZ, R35 ;  /* 0x000000ffff057224 */ /* 0x000fe400078e0023 */
[----:B------:R-:W-:Y:S02]  /*13d70*/  IMAD.MOV.U32 R2, RZ, RZ, R32 ;  /* 0x000000ffff027224 */ /* 0x000fe400078e0020 */
[----:B------:R-:W-:Y:S02]  /*13d80*/  IMAD.MOV.U32 R3, RZ, RZ, R33 ;  /* 0x000000ffff037224 */ /* 0x000fe400078e0021 */
[----:B-1-3--:R-:W-:Y:S05]  /*13d90*/  CALL.REL.NOINC `($__internal_61_$__cuda_sm20_div_rn_f64_full) ;  /* 0x000117f000007944 */ /* 0x00afea0003c00000 */
.L_x_28177:
[----:B------:R-:W-:Y:S05]  /*13da0*/  BSYNC B3 ;  /* 0x0000000000037941 */ /* 0x000fea0003800000 */
.L_x_28176:
        /* <DEDUP_REMOVED lines=43> */
.L_x_28179:
[----:B------:R-:W-:-:S04]  /*14060*/  ISETP.GE.AND P0, PT, R17, RZ, PT ;  /* 0x000000ff1100720c */ /* 0x000fc80003f06270 */
[----:B------:R-:W-:Y:S02]  /*14070*/  FSEL R2, RZ, 3.37028055040000000000e+12, P0 ;  /* 0x54442d18ff027808 */ /* 0x000fe40000000000 */
[----:B------:R-:W-:Y:S02]  /*14080*/  FSEL R3, RZ, 2.1426990032196044922, P0 ;  /* 0x400921fbff037808 */ /* 0x000fe40000000000 */
.L_x_28180:
[----:B------:R-:W-:Y:S05]  /*14090*/  BSYNC B0 ;  /* 0x0000000000007941 */ /* 0x000fea0003800000 */
.L_x_28178:
[----:B------:R2:W4:Y:S02]  /*140a0*/  DADD R16, |R16|, |R18| ;  /* 0x0000000010107229 */ /* 0x0005240000000612 */
[----:B--2---:R-:W-:Y:S02]  /*140b0*/  LOP3.LUT R19, R3, 0x80000000, R19, 0xb8, !PT ;  /* 0x8000000003137812 */ /* 0x004fe400078eb813 */
[----:B-1----:R-:W-:-:S04]  /*140c0*/  DMUL R28, R28, 0.5 ;  /* 0x3fe000001c1c7828 */ /* 0x002fc80000000000 */
[----:B----4-:R-:W1:-:S06]  /*140d0*/  DSETP.GTU.AND P0, PT, |R16|, +INF , PT ;  /* 0x7ff000001000742a */ /* 0x010e4c0003f0c200 */
[----:B-1----:R-:W-:Y:S02]  /*140e0*/  FSEL R2, R16, R2, P0 ;  /* 0x0000000210027208 */ /* 0x002fe40000000000 */
[----:B------:R-:W-:Y:S01]  /*140f0*/  FSEL R3, R17, R19, P0 ;  /* 0x0000001311037208 */ /* 0x000fe20000000000 */
[----:B------:R-:W-:Y:S05]  /*14100*/  BRA `(.L_x_28172) ;  /* 0x0000425000007947 */ /* 0x000fea0003800000 */
.L_x_28173:
[----:B------:R-:W-:Y:S01]  /*14110*/  LOP3.LUT R37, R33, 0xfffffff8, RZ, 0xc0, !PT ;  /* 0xfffffff821257812 */ /* 0x000fe200078ec0ff */
[----:B------:R-:W-:Y:S01]  /*14120*/  IMAD.MOV.U32 R36, RZ, RZ, RZ ;  /* 0x000000ffff247224 */ /* 0x000fe200078e00ff */
[----:B------:R-:W-:Y:S01]  /*14130*/  LOP3.LUT R39, R35, 0xfffffff8, RZ, 0xc0, !PT ;  /* 0xfffffff823277812 */ /* 0x000fe200078ec0ff */
[----:B------:R-:W-:Y:S01]  /*14140*/  IMAD.MOV.U32 R38, RZ, RZ, RZ ;  /* 0x000000ffff267224 */ /* 0x000fe200078e00ff */
[----:B------:R-:W-:Y:S01]  /*14150*/  BSSY B0, `(.L_x_28181) ;  /* 0x0000071000007945 */ /* 0x000fe20003800000 */
[----:B------:R-:W-:Y:S02]  /*14160*/  IMAD.MOV.U32 R2, RZ, RZ, RZ ;  /* 0x000000ffff027224 */ /* 0x000fe400078e00ff */
[----:B------:R-:W0:Y:S01]  /*14170*/  DADD R46, R32, -R36 ;  /* 0x00000000202e7229 */ /* 0x000e220000000824 */
[----:B------:R-:W-:-:S03]  /*14180*/  IMAD.MOV.U32 R4, RZ, RZ, RZ ;  /* 0x000000ffff047224 */ /* 0x000fc600078e00ff */
[----:B------:R-:W1:-:S04]  /*14190*/  DADD R10, R34, -R38 ;  /* 0x00000000220a7229 */ /* 0x000e480000000826 */
[----:B------:R-:W-:Y:S02]  /*141a0*/  DMUL R28, R36, R36 ;  /* 0x00000024241c7228 */ /* 0x000fe40000000000 */
[----:B0-----:R-:W-:Y:S02]  /*141b0*/  LOP3.LUT R3, R47, 0xfffffff8, RZ, 0xc0, !PT ;  /* 0xfffffff82f037812 */ /* 0x001fe400078ec0ff */
[----:B------:R-:W-:Y:S02]  /*141c0*/  DMUL R48, R38, R38 ;  /* 0x0000002626307228 */ /* 0x000fe40000000000 */
[----:B-1----:R-:W-:Y:S02]  /*141d0*/  LOP3.LUT R5, R11, 0xfffffff8, RZ, 0xc0, !PT ;  /* 0xfffffff80b057812 */ /* 0x002fe400078ec0ff */
[----:B------:R-:W0:-:S04]  /*141e0*/  DADD R36, R36, R36 ;  /* 0x0000000024247229 */ /* 0x000e080000000024 */
[----:B------:R-:W1:-:S04]  /*141f0*/  DADD R38, R38, R38 ;  /* 0x0000000026267229 */ /* 0x000e480000000026 */
[----:B------:R-:W2:-:S04]  /*14200*/  DADD R46, R46, -R2 ;  /* 0x000000002e2e7229 */ /* 0x000e880000000802 */
[----:B------:R-:W4:-:S04]  /*14210*/  DADD R10, R10, -R4 ;  /* 0x000000000a0a7229 */ /* 0x000f080000000804 */
[----:B0-----:R-:W-:-:S04]  /*14220*/  DMUL R52, R2, R36 ;  /* 0x0000002402347228 */ /* 0x001fc80000000000 */
[----:B------:R-:W-:-:S04]  /*14230*/  DMUL R50, R2, R2 ;  /* 0x0000000202327228 */ /* 0x000fc80000000000 */
[----:B-1----:R-:W-:-:S04]  /*14240*/  DMUL R8, R4, R38 ;  /* 0x0000002604087228 */ /* 0x002fc80000000000 */
[----:B------:R-:W-:-:S04]  /*14250*/  DMUL R44, R4, R4 ;  /* 0x00000004042c7228 */ /* 0x000fc80000000000 */
[----:B------:R-:W0:-:S04]  /*14260*/  DADD R2, R2, R2 ;  /* 0x0000000002027229 */ /* 0x000e080000000002 */
[----:B------:R-:W1:-:S04]  /*14270*/  DADD R4, R4, R4 ;  /* 0x0000000004047229 */ /* 0x000e480000000004 */
[----:B--2---:R2:W3:-:S04]  /*14280*/  DMUL R36, R46, R36 ;  /* 0x000000242e247228 */ /* 0x0044c80000000000 */
[----:B----4-:R2:W4:-:S04]  /*14290*/  DMUL R38, R10, R38 ;  /* 0x000000260a267228 */ /* 0x0105080000000000 */
[----:B0-----:R2:W0:-:S04]  /*142a0*/  DMUL R40, R46, R2 ;  /* 0x000000022e287228 */ /* 0x0014080000000000 */
[----:B-1----:R2:W1:-:S04]  /*142b0*/  DMUL R42, R10, R4 ;  /* 0x000000040a2a7228 */ /* 0x0024480000000000 */
[----:B------:R-:W0:-:S04]  /*142c0*/  DMUL R46, R46, R46 ;  /* 0x0000002e2e2e7228 */ /* 0x000e080000000000 */
[----:B-1234-:R-:W0:-:S04]  /*142d0*/  DMUL R10, R10, R10 ;  /* 0x0000000a0a0a7228 */ /* 0x01ee080000000000 */
.L_x_28182:
        /* <DEDUP_REMOVED lines=17> */
[----:B------:R-:W1:Y:S01]  /*143f0*/  DSETP.GEU.AND P2, PT, R2, R50, PT ;  /* 0x000000320200722a */ /* 0x000e620003f4e000 */
[----:B------:R-:W-:-:S02]  /*14400*/  IMAD.MOV.U32 R52, RZ, RZ, R5 ;  /* 0x000000ffff347224 */ /* 0x000fc400078e0005 */
[----:B------:R-:W-:Y:S01]  /*14410*/  IMAD.MOV.U32 R53, RZ, RZ, R8 ;  /* 0x000000ffff357224 */ /* 0x000fe200078e0008 */
[----:B---3--:R-:W2:Y:S02]  /*14420*/  DSETP.LT.OR P0, PT, R2, R50, P0 ;  /* 0x000000320200722a */ /* 0x008ea40000701400 */
[----:B-1----:R-:W-:Y:S02]  /*14430*/  FSEL R48, R2, R50, !P2 ;  /* 0x0000003202307208 */ /* 0x002fe40005000000 */
[----:B------:R-:W-:Y:S02]  /*14440*/  FSEL R49, R3, R51, !P2 ;  /* 0x0000003303317208 */ /* 0x000fe40005000000 */
[----:B------:R-:W-:Y:S02]  /*14450*/  FSEL R4, R50, R2, !P2 ;  /* 0x0000000232047208 */ /* 0x000fe40005000000 */
[----:B------:R-:W-:Y:S02]  /*14460*/  FSEL R9, R51, R3, !P2 ;  /* 0x0000000333097208 */ /* 0x000fe40005000000 */
[----:B------:R-:W1:Y:S01]  /*14470*/  DSETP.GEU.AND P2, PT, R48, R44, PT ;  /* 0x0000002c3000722a */ /* 0x000e620003f4e000 */
[----:B------:R-:W-:-:S03]  /*14480*/  IMAD.MOV.U32 R8, RZ, RZ, R4 ;  /* 0x000000ffff087224 */ /* 0x000fc600078e0004 */
[----:B--2---:R2:W3:Y:S02]  /*14490*/  DSETP.LT.OR P0, PT, R48, R44, P0 ;  /* 0x0000002c3000722a */ /* 0x0044e40000701400 */
        /* <DEDUP_REMOVED lines=10> */
[----:B------:R-:W1:-:S03]  /*14540*/  DSETP.GEU.AND P2, PT, R48, R38, PT ;  /* 0x000000263000722a */ /* 0x000e460003f4e000 */
[----:B------:R-:W-:Y:S01]  /*14550*/  IMAD.MOV.U32 R45, RZ, RZ, R36 ;  /* 0x000000ffff2d7224 */ /* 0x000fe200078e0024 */
[----:B---3--:R-:W2:Y:S02]  /*14560*/  DSETP.LT.OR P0, PT, R48, R38, P0 ;  /* 0x000000263000722a */ /* 0x008ea40000701400 */
[----:B-1----:R-:W-:Y:S02]  /*14570*/  FSEL R50, R48, R38, !P2 ;  /* 0x0000002630327208 */ /* 0x002fe40005000000 */
[----:B------:R-:W-:Y:S02]  /*14580*/  FSEL R51, R49, R39, !P2 ;  /* 0x0000002731337208 */ /* 0x000fe40005000000 */
[----:B------:R-:W-:Y:S02]  /*14590*/  FSEL R55, R38, R48, !P2 ;  /* 0x0000003026377208 */ /* 0x000fe40005000000 */
[----:B------:R-:W-:Y:S02]  /*145a0*/  FSEL R37, R39, R49, !P2 ;  /* 0x0000003127257208 */ /* 0x000fe40005000000 */
[----:B0-----:R-:W0:Y:S01]  /*145b0*/  DSETP.GEU.AND P2, PT, R50, R40, PT ;  /* 0x000000283200722a */ /* 0x001e220003f4e000 */
[----:B------:R-:W-:-:S03]  /*145c0*/  IMAD.MOV.U32 R36, RZ, RZ, R55 ;  /* 0x000000ffff247224 */ /* 0x000fc600078e0037 */
[----:B--2---:R-:W1:Y:S02]  /*145d0*/  DSETP.LT.OR P0, PT, R50, R40, P0 ;  /* 0x000000283200722a */ /* 0x004e640000701400 */
[----:B0-----:R-:W-:Y:S02]  /*145e0*/  FSEL R48, R50, R40, !P2 ;  /* 0x0000002832307208 */ /* 0x001fe40005000000 */
[----:B------:R-:W-:Y:S02]  /*145f0*/  FSEL R49, R51, R41, !P2 ;  /* 0x0000002933317208 */ /* 0x000fe40005000000 */
[----:B------:R-:W-:Y:S02]  /*14600*/  FSEL R39, R40, R50, !P2 ;  /* 0x0000003228277208 */ /* 0x000fe40005000000 */
[----:B------:R-:W-:Y:S02]  /*14610*/  FSEL R38, R41, R51, !P2 ;  /* 0x0000003329267208 */ /* 0x000fe40005000000 */
[----:B------:R-:W0:-:S02]  /*14620*/  DSETP.GEU.AND P2, PT, R48, R42, PT ;  /* 0x0000002a3000722a */ /* 0x000e040003f4e000 */
[----:B------:R-:W-:Y:S02]  /*14630*/  LOP3.LUT R39, R39, R38, RZ, 0x3c, !PT ;  /* 0x0000002627277212 */ /* 0x000fe400078e3cff */
[----:B-1----:R-:W1:Y:S02]  /*14640*/  DSETP.LT.OR P0, PT, R48, R42, P0 ;  /* 0x0000002a3000722a */ /* 0x002e640000701400 */
[----:B0-----:R-:W-:Y:S02]  /*14650*/  FSEL R50, R48, R42, !P2 ;  /* 0x0000002a30327208 */ /* 0x001fe40005000000 */
[----:B------:R-:W-:Y:S02]  /*14660*/  FSEL R51, R49, R43, !P2 ;  /* 0x0000002b31337208 */ /* 0x000fe40005000000 */
[----:B------:R-:W-:Y:S02]  /*14670*/  FSEL R41, R42, R48, !P2 ;  /* 0x000000302a297208 */ /* 0x000fe40005000000 */
[----:B------:R-:W-:-:S02]  /*14680*/  FSEL R40, R43, R49, !P2 ;  /* 0x000000312b287208 */ /* 0x000fc40005000000 */
[C-C-:B------:R-:W0:Y:S01]  /*14690*/  DSETP.GEU.AND P2, PT, R50.reuse, R46.reuse, PT ;  /* 0x0000002e3200722a */ /* 0x140e220003f4e000 */
[----:B------:R-:W-:Y:S02]  /*146a0*/  LOP3.LUT R38, R39, R38, RZ, 0x3c, !PT ;  /* 0x0000002627267212 */ /* 0x000fe400078e3cff */
[----:B------:R-:W-:Y:S01]  /*146b0*/  LOP3.LUT R41, R41, R40, RZ, 0x3c, !PT ;  /* 0x0000002829297212 */ /* 0x000fe200078e3cff */
[----:B-1----:R1:W2:Y:S01]  /*146c0*/  DSETP.LT.OR P0, PT, R50, R46, P0 ;  /* 0x0000002e3200722a */ /* 0x0022a20000701400 */
[----:B------:R-:W-:Y:S02]  /*146d0*/  LOP3.LUT R39, R39, R38, RZ, 0x3c, !PT ;  /* 0x0000002627277212 */ /* 0x000fe400078e3cff */
[----:B0-----:R-:W-:Y:S02]  /*146e0*/  FSEL R48, R50, R46, !P2 ;  /* 0x0000002e32307208 */ /* 0x001fe40005000000 */
[----:B------:R-:W-:Y:S02]  /*146f0*/  FSEL R49, R51, R47, !P2 ;  /* 0x0000002f33317208 */ /* 0x000fe40005000000 */
[----:B------:R-:W-:Y:S01]  /*14700*/  FSEL R43, R46, R50, !P2 ;  /* 0x000000322e2b7208 */ /* 0x000fe20005000000 */
[----:B-1----:R-:W-:Y:S01]  /*14710*/  IMAD.MOV.U32 R50, RZ, RZ, R3 ;  /* 0x000000ffff327224 */ /* 0x002fe200078e0003 */
[----:B------:R-:W-:Y:S01]  /*14720*/  FSEL R42, R47, R51, !P2 ;  /* 0x000000332f2a7208 */ /* 0x000fe20005000000 */
[----:B------:R-:W-:Y:S01]  /*14730*/  IMAD.MOV.U32 R51, RZ, RZ, R44 ;  /* 0x000000ffff337224 */ /* 0x000fe200078e002c */
[C-C-:B--2---:R-:W-:Y:S01]  /*14740*/  DSETP.LT.OR P0, PT, R48.reuse, R10.reuse, P0 ;  /* 0x0000000a3000722a */ /* 0x144fe20000701400 */
[----:B------:R-:W-:Y:S01]  /*14750*/  LOP3.LUT R40, R41, R40, RZ, 0x3c, !PT ;  /* 0x0000002829287212 */ /* 0x000fe200078e3cff */
[----:B------:R-:W-:Y:S01]  /*14760*/  IMAD.MOV.U32 R44, RZ, RZ, R2 ;  /* 0x000000ffff2c7224 */ /* 0x000fe200078e0002 */
[----:B------:R-:W-:Y:S01]  /*14770*/  LOP3.LUT R43, R43, R42, RZ, 0x3c, !PT ;  /* 0x0000002a2b2b7212 */ /* 0x000fe200078e3cff */
[----:B------:R-:W0:Y:S01]  /*14780*/  DSETP.GEU.AND P2, PT, R48, R10, PT ;  /* 0x0000000a3000722a */ /* 0x000e220003f4e000 */
[----:B------:R-:W-:-:S02]  /*14790*/  LOP3.LUT R41, R41, R40, RZ, 0x3c, !PT ;  /* 0x0000002829297212 */ /* 0x000fc400078e3cff */
[----:B------:R-:W-:-:S03]  /*147a0*/  LOP3.LUT R42, R43, R42, RZ, 0x3c, !PT ;  /* 0x0000002a2b2a7212 */ /* 0x000fc600078e3cff */
[----:B0-----:R-:W-:Y:S02]  /*147b0*/  FSEL R46, R10, R48, !P2 ;  /* 0x000000300a2e7208 */ /* 0x001fe40005000000 */
[----:B------:R-:W-:Y:S01]  /*147c0*/  FSEL R54, R48, R10, !P2 ;  /* 0x0000000a30367208 */ /* 0x000fe20005000000 */
[----:B------:R-:W-:Y:S01]  /*147d0*/  IMAD.MOV.U32 R48, RZ, RZ, R0 ;  /* 0x000000ffff307224 */ /* 0x000fe200078e0000 */
[----:B------:R-:W-:Y:S02]  /*147e0*/  FSEL R10, R49, R11, !P2 ;  /* 0x0000000b310a7208 */ /* 0x000fe40005000000 */
[----:B------:R-:W-:Y:S01]  /*147f0*/  FSEL R6, R11, R49, !P2 ;  /* 0x000000310b067208 */ /* 0x000fe20005000000 */
[----:B------:R-:W-:Y:S01]  /*14800*/  IMAD.MOV.U32 R49, RZ, RZ, R7 ;  /* 0x000000ffff317224 */ /* 0x000fe200078e0007 */
[----:B------:R-:W-:Y:S01]  /*14810*/  LOP3.LUT R43, R43, R42, RZ, 0x3c, !PT ;  /* 0x0000002a2b2b7212 */ /* 0x000fe200078e3cff */
[----:B------:R-:W-:Y:S02]  /*14820*/  IMAD.MOV.U32 R11, RZ, RZ, R10 ;  /* 0x000000ffff0b7224 */ /* 0x000fe400078e000a */
[----:B------:R-:W-:-:S02]  /*14830*/  IMAD.MOV.U32 R47, RZ, RZ, R6 ;  /* 0x000000ffff2f7224 */ /* 0x000fc400078e0006 */
[----:B------:R-:W-:Y:S01]  /*14840*/  IMAD.MOV.U32 R10, RZ, RZ, R54 ;  /* 0x000000ffff0a7224 */ /* 0x000fe200078e0036 */
[----:B------:R-:W-:Y:S05]  /*14850*/  @P0 BRA `(.L_x_28182) ;  /* 0xfffffa8000000947 */ /* 0x000fea000383ffff */
[----:B------:R-:W-:Y:S05]  /*14860*/  BSYNC B0 ;  /* 0x0000000000007941 */ /* 0x000fea0003800000 */
.L_x_28181:
        /* <DEDUP_REMOVED lines=77> */
.L_x_28184:
        /* <DEDUP_REMOVED lines=22> */
.L_x_28187:
[----:B------:R-:W-:Y:S05]  /*14ea0*/  BSYNC B4 ;  /* 0x0000000000047941 */ /* 0x000fea0003800000 */
.L_x_28186:
        /* <DEDUP_REMOVED lines=15> */
.L_x_28185:
[----:B------:R-:W-:Y:S05]  /*14fa0*/  BSYNC B3 ;  /* 0x0000000000037941 */ /* 0x000fea0003800000 */
.L_x_28183:
        /* <DEDUP_REMOVED lines=21> */
.L_x_28189:
[----:B------:R-:W-:Y:S05]  /*15100*/  BSYNC B3 ;  /* 0x0000000000037941 */ /* 0x000fea0003800000 */
.L_x_28188:
        /* <DEDUP_REMOVED lines=43> */
.L_x_28191:
[----:B------:R-:W-:-:S04]  /*153c0*/  ISETP.GE.AND P0, PT, R17, RZ, PT ;  /* 0x000000ff1100720c */ /* 0x000fc80003f06270 */
[----:B------:R-:W-:Y:S02]  /*153d0*/  FSEL R2, RZ, 3.37028055040000000000e+12, P0 ;  /* 0x54442d18ff027808 */ /* 0x000fe40000000000 */
[----:B------:R-:W-:Y:S02]  /*153e0*/  FSEL R3, RZ, 2.1426990032196044922, P0 ;  /* 0x400921fbff037808 */ /* 0x000fe40000000000 */
.L_x_28192:
[----:B------:R-:W-:Y:S05]  /*153f0*/  BSYNC B0 ;  /* 0x0000000000007941 */ /* 0x000fea0003800000 */
.L_x_28190:
[----:B------:R0:W2:Y:S02]  /*15400*/  DADD R16, |R16|, |R18| ;  /* 0x0000000010107229 */ /* 0x0000a40000000612 */
[----:B0-----:R-:W-:Y:S02]  /*15410*/  LOP3.LUT R19, R3, 0x80000000, R19, 0xb8, !PT ;  /* 0x8000000003137812 */ /* 0x001fe400078eb813 */
[----:B-1----:R-:W-:-:S04]  /*15420*/  DMUL R28, R28, 0.5 ;  /* 0x3fe000001c1c7828 */ /* 0x002fc80000000000 */
[----:B--2---:R-:W0:-:S06]  /*15430*/  DSETP.GTU.AND P0, PT, |R16|, +INF , PT ;  /* 0x7ff000001000742a */ /* 0x004e0c0003f0c200 */
[----:B0-----:R-:W-:Y:S02]  /*15440*/  FSEL R2, R16, R2, P0 ;  /* 0x0000000210027208 */ /* 0x001fe40000000000 */
[----:B------:R-:W-:Y:S01]  /*15450*/  FSEL R3, R17, R19, P0 ;  /* 0x0000001311037208 */ /* 0x000fe20000000000 */
[----:B------:R-:W-:Y:S05]  /*15460*/  BRA `(.L_x_28172) ;  /* 0x00002ef000007947 */ /* 0x000fea0003800000 */
.L_x_28160:
        /* <DEDUP_REMOVED lines=113> */
.L_x_28194:
[----:B------:R-:W-:Y:S05]  /*15b80*/  BSYNC B0 ;  /* 0x0000000000007941 */ /* 0x000fea0003800000 */
.L_x_28193:
[----:B------:R-:W-:Y:S01]  /*15b90*/  BSSY B3, `(.L_x_28195) ;  /* 0x000000a000037945 */ /* 0x000fe20003800000 */
[----:B------:R-:W-:Y:S05]  /*15ba0*/  @P4 BRA P5, `(.L_x_28196) ;  /* 0x0000008000004947 */ /* 0x000fea0002800000 */
[----:B------:R-:W-:Y:S01]  /*15bb0*/  IMAD.MOV.U32 R4, RZ, RZ, R34 ;  /* 0x000000ffff047224 */ /* 0x000fe200078e0022 */
[----:B------:R-:W-:Y:S01]  /*15bc0*/  MOV R0, 0x15c10 ;  /* 0x00015c1000007802 */ /* 0x000fe20000000f00 */
[----:B------:R-:W-:Y:S02]  /*15bd0*/  IMAD.MOV.U32 R5, RZ, RZ, R35 ;  /* 0x000000ffff057224 */ /* 0x000fe400078e0023 */
[----:B------:R-:W-:Y:S02]  /*15be0*/  IMAD.MOV.U32 R2, RZ, RZ, R32 ;  /* 0x000000ffff027224 */ /* 0x000fe400078e0020 */
[----:B------:R-:W-:Y:S02]  /*15bf0*/  IMAD.MOV.U32 R3, RZ, RZ, R33 ;  /* 0x000000ffff037224 */ /* 0x000fe400078e0021 */
[----:B01-3--:R-:W-:Y:S05]  /*15c00*/  CALL.REL.NOINC `($__internal_61_$__cuda_sm20_div_rn_f64_full) ;  /* 0x0000f98000007944 */ /* 0x00bfea0003c00000 */
[----:B------:R-:W-:Y:S02]  /*15c10*/  IMAD.MOV.U32 R4, RZ, RZ, R2 ;  /* 0x000000ffff047224 */ /* 0x000fe400078e0002 */
[----:B------:R-:W-:Y:S02]  /*15c20*/  IMAD.MOV.U32 R5, RZ, RZ, R3 ;  /* 0x000000ffff057224 */ /* 0x000fe400078e0003 */
.L_x_28196:
[----:B------:R-:W-:Y:S05]  /*15c30*/  BSYNC B3 ;  /* 0x0000000000037941 */ /* 0x000fea0003800000 */
.L_x_28195:
        /* <DEDUP_REMOVED lines=43> */
.L_x_28198:
[----:B------:R-:W-:-:S04]  /*15ef0*/  ISETP.GE.AND P0, PT, R17, RZ, PT ;  /* 0x000000ff1100720c */ /* 0x000fc80003f06270 */
[----:B------:R-:W-:Y:S02]  /*15f00*/  FSEL R2, RZ, 3.37028055040000000000e+12, P0 ;  /* 0x54442d18ff027808 */ /* 0x000fe40000000000 */
[----:B------:R-:W-:Y:S02]  /*15f10*/  FSEL R3, RZ, 2.1426990032196044922, P0 ;  /* 0x400921fbff037808 */ /* 0x000fe40000000000 */
.L_x_28199:
[----:B------:R-:W-:Y:S05]  /*15f20*/  BSYNC B0 ;  /* 0x0000000000007941 */ /* 0x000fea0003800000 */
.L_x_28197:
[----:B------:R2:W4:Y:S02]  /*15f30*/  DADD R16, |R16|, |R18| ;  /* 0x0000000010107229 */ /* 0x0005240000000612 */
[----:B--2---:R-:W-:-:S04]  /*15f40*/  LOP3.LUT R19, R3, 0x80000000, R19, 0xb8, !PT ;  /* 0x8000000003137812 */ /* 0x004fc800078eb813 */
[----:B----4-:R-:W2:-:S06]  /*15f50*/  DSETP.GTU.AND P0, PT, |R16|, +INF , PT ;  /* 0x7ff000001000742a */ /* 0x010e8c0003f0c200 */
[----:B--2---:R-:W-:Y:S02]  /*15f60*/  FSEL R2, R16, R2, P0 ;  /* 0x0000000210027208 */ /* 0x004fe40000000000 */
[----:B------:R-:W-:Y:S01]  /*15f70*/  FSEL R3, R17, R19, P0 ;  /* 0x0000001311037208 */ /* 0x000fe20000000000 */
[----:B------:R-:W-:Y:S05]  /*15f80*/  BRA `(.L_x_28172) ;  /* 0x000023d000007947 */ /* 0x000fea0003800000 */
.L_x_28159:
        /* <DEDUP_REMOVED lines=68> */
.L_x_28202:
        /* <DEDUP_REMOVED lines=22> */
.L_x_28205:
[----:B------:R-:W-:Y:S05]  /*16530*/  BSYNC B4 ;  /* 0x0000000000047941 */ /* 0x000fea0003800000 */
.L_x_28204:
        /* <DEDUP_REMOVED lines=15> */
.L_x_28203:
[----:B------:R-:W-:Y:S05]  /*16630*/  BSYNC B3 ;  /* 0x0000000000037941 */ /* 0x000fea0003800000 */
.L_x_28201:
[----:B0-----:R-:W-:Y:S01]  /*16640*/  IMAD.MOV.U32 R2, RZ, RZ, 0x2a25ff7e ;  /* 0x2a25ff7eff027424 */ /* 0x001fe200078e00ff */
[----:B------:R-:W-:Y:S01]  /*16650*/  ISETP.GE.AND P0, PT, R17, RZ, PT ;  /* 0x000000ff1100720c */ /* 0x000fe20003f06270 */
[----:B------:R-:W-:Y:S01]  /*16660*/  IMAD.MOV.U32 R3, RZ, RZ, 0x3ef53e1d ;  /* 0x3ef53e1dff037424 */ /* 0x000fe200078e00ff */
[----:B------:R-:W-:Y:S01]  /*16670*/  DSETP.NEU.AND P2, PT, |R16|, |R18|, PT ;  /* 0x400000121000722a */ /* 0x000fe20003f4d200 */
[----:B------:R-:W-:-:S03]  /*16680*/  IMAD.MOV.U32 R0, RZ, RZ, 0x7f3321d2 ;  /* 0x7f3321d2ff007424 */ /* 0x000fc600078e00ff */
[----:B------:R-:W-:-:S04]  /*16690*/  DADD R16, |R16|, |R18| ;  /* 0x0000000010107229 */ /* 0x000fc80000000612 */
[----:B------:R-:W0:-:S06]  /*166a0*/  DFMA R2, R28, -R2, c[0x2][0xa0] ;  /* 0x008028001c02762b */ /* 0x000e0c0000000802 */
        /* <DEDUP_REMOVED lines=17> */
[----:B0-----:R-:W0:-:S04]  /*167c0*/  DMUL R2, R28, R2 ;  /* 0x000000021c027228 */ /* 0x001e080000000000 */
[----:B-1----:R-:W-:-:S04]  /*167d0*/  DMUL R28, R32, 0.5 ;  /* 0x3fe00000201c7828 */ /* 0x002fc80000000000 */
        /* <DEDUP_REMOVED lines=18> */
.L_x_28200:
        /* <DEDUP_REMOVED lines=46> */
.L_x_28158:
        /* <DEDUP_REMOVED lines=22> */
[----:B---3--:R-:W-:Y:S05]  /*16d40*/  CALL.REL.NOINC `($__internal_61_$__cuda_sm20_div_rn_f64_full) ;  /* 0x0000e84000007944 */ /* 0x008fea0003c00000 */
.L_x_28207:
[----:B------:R-:W-:Y:S05]  /*16d50*/  BSYNC B3 ;  /* 0x0000000000037941 */ /* 0x000fea0003800000 */
.L_x_28206:
        /* <DEDUP_REMOVED lines=24> */
[----:B------:R-:W-:Y:S02]  /*16ee0*/  IMAD.MOV.U32 R4, RZ, RZ, R2 ;  /* 0x000000ffff047224 */ /* 0x000fe400078e0002 */
[----:B------:R-:W-:Y:S02]  /*16ef0*/  IMAD.MOV.U32 R5, RZ, RZ, R3 ;  /* 0x000000ffff057224 */ /* 0x000fe400078e0003 */
.L_x_28209:
[----:B------:R-:W-:Y:S05]  /*16f00*/  BSYNC B3 ;  /* 0x0000000000037941 */ /* 0x000fea0003800000 */
.L_x_28208:
        /* <DEDUP_REMOVED lines=112> */
.L_x_28211:
[----:B------:R-:W-:Y:S05]  /*17610*/  BSYNC B0 ;  /* 0x0000000000007941 */ /* 0x000fea0003800000 */
.L_x_28210:
        /* <DEDUP_REMOVED lines=10> */
.L_x_28213:
[----:B------:R-:W-:Y:S05]  /*176c0*/  BSYNC B3 ;  /* 0x0000000000037941 */ /* 0x000fea0003800000 */
.L_x_28212:
        /* <DEDUP_REMOVED lines=43> */
.L_x_28215:
[----:B------:R-:W-:-:S04]  /*17980*/  ISETP.GE.AND P0, PT, R17, RZ, PT ;  /* 0x000000ff1100720c */ /* 0x000fc80003f06270 */
[----:B------:R-:W-:Y:S02]  /*17990*/  FSEL R2, RZ, 3.37028055040000000000e+12, P0 ;  /* 0x54442d18ff027808 */ /* 0x000fe40000000000 */
[----:B------:R-:W-:Y:S02]  /*179a0*/  FSEL R3, RZ, 2.1426990032196044922, P0 ;  /* 0x400921fbff037808 */ /* 0x000fe40000000000 */
.L_x_28216:
[----:B------:R-:W-:Y:S05]  /*179b0*/  BSYNC B0 ;  /* 0x0000000000007941 */ /* 0x000fea0003800000 */
.L_x_28214:
[----:B------:R2:W4:Y:S02]  /*179c0*/  DADD R16, |R16|, |R18| ;  /* 0x0000000010107229 */ /* 0x0005240000000612 */
[----:B--2---:R-:W-:Y:S02]  /*179d0*/  LOP3.LUT R19, R3, 0x80000000, R19, 0xb8, !PT ;  /* 0x8000000003137812 */ /* 0x004fe400078eb813 */
[----:B-1----:R-:W-:-:S04]  /*179e0*/  DADD R28, R28, 1 ;  /* 0x3ff000001c1c7429 */ /* 0x002fc80000000000 */
[----:B----4-:R-:W1:-:S06]  /*179f0*/  DSETP.GTU.AND P0, PT, |R16|, +INF , PT ;  /* 0x7ff000001000742a */ /* 0x010e4c0003f0c200 */
[----:B-1----:R-:W-:Y:S02]  /*17a00*/  FSEL R2, R16, R2, P0 ;  /* 0x0000000210027208 */ /* 0x002fe40000000000 */
[----:B------:R-:W-:Y:S01]  /*17a10*/  FSEL R3, R17, R19, P0 ;  /* 0x0000001311037208 */ /* 0x000fe20000000000 */
[----:B------:R-:W-:Y:S05]  /*17a20*/  BRA `(.L_x_28172) ;  /* 0x0000093000007947 */ /* 0x000fea0003800000 */
.L_x_28157:
        /* <DEDUP_REMOVED lines=88> */
.L_x_28218:
[----:B------:R-:W-:Y:S05]  /*17fb0*/  BSYNC B0 ;  /* 0x0000000000007941 */ /* 0x000fea0003800000 */
.L_x_28217:
[----:B------:R-:W-:Y:S01]  /*17fc0*/  BSSY B3, `(.L_x_28219) ;  /* 0x0000006000037945 */ /* 0x000fe20003800000 */
[----:B------:R-:W-:Y:S05]  /*17fd0*/  @P4 BRA P5, `(.L_x_28220) ;  /* 0x0000004000004947 */ /* 0x000fea0002800000 */
[----:B------:R-:W-:Y:S01]  /*17fe0*/  IMAD.MOV.U32 R2, RZ, RZ, R32 ;  /* 0x000000ffff027224 */ /* 0x000fe200078e0020 */
[----:B------:R-:W-:Y:S01]  /*17ff0*/  MOV R0, 0x18020 ;  /* 0x0001802000007802 */ /* 0x000fe20000000f00 */
[----:B------:R-:W-:Y:S02]  /*18000*/  IMAD.MOV.U32 R3, RZ, RZ, R33 ;  /* 0x000000ffff037224 */ /* 0x000fe400078e0021 */
[----:B01-3--:R-:W-:Y:S05]  /*18010*/  CALL.REL.NOINC `($__internal_61_$__cuda_sm20_div_rn_f64_full) ;  /* 0x0000d57000007944 */ /* 0x00bfea0003c00000 */
.L_x_28220:
[----:B------:R-:W-:Y:S05]  /*18020*/  BSYNC B3 ;  /* 0x0000000000037941 */ /* 0x000fea0003800000 */
.L_x_28219:
        /* <DEDUP_REMOVED lines=43> */
.L_x_28222:
[----:B------:R-:W-:Y:S02]  /*182e0*/  FSEL R2, RZ, 3.37028055040000000000e+12, P2 ;  /* 0x54442d18ff027808 */ /* 0x000fe40001000000 */
[----:B------:R-:W-:Y:S02]  /*182f0*/  FSEL R3, RZ, 2.1426990032196044922, P2 ;  /* 0x400921fbff037808 */ /* 0x000fe40001000000 */
.L_x_28223:
[----:B------:R-:W-:Y:S05]  /*18300*/  BSYNC B0 ;  /* 0x0000000000007941 */ /* 0x000fea0003800000 */
.L_x_28221:
[----:B------:R0:W2:Y:S02]  /*18310*/  DADD R16, |R16|, |R18| ;  /* 0x0000000010107229 */ /* 0x0000a40000000612 */
[----:B0-----:R-:W-:-:S04]  /*18320*/  LOP3.LUT R19, R3, 0x80000000, R19, 0xb8, !PT ;  /* 0x8000000003137812 */ /* 0x001fc800078eb813 */
[----:B--2---:R-:W0:-:S06]  /*18330*/  DSETP.GTU.AND P0, PT, |R16|, +INF , PT ;  /* 0x7ff000001000742a */ /* 0x004e0c0003f0c200 */
[----:B0-----:R-:W-:Y:S02]  /*18340*/  FSEL R2, R16, R2, P0 ;  /* 0x0000000210027208 */ /* 0x001fe40000000000 */
[----:B------:R-:W-:Y:S02]  /*18350*/  FSEL R3, R17, R19, P0 ;  /* 0x0000001311037208 */ /* 0x000fe40000000000 */
.L_x_28172:
[----:B------:R-:W-:Y:S05]  /*18360*/  BSYNC B2 ;  /* 0x0000000000027941 */ /* 0x000fea0003800000 */
.L_x_28156:
[----:B------:R-:W2:-:S04]  /*18370*/  DMUL R16, R2, c[0x0][0x170] ;  /* 0x00005c0002107a28 */ /* 0x000e880000000000 */
[----:B------:R-:W4:-:S04]  /*18380*/  DMUL R2, R2, c[0x0][0x178] ;  /* 0x00005e0002027a28 */ /* 0x000f080000000000 */
[----:B-12---:R-:W1:-:S04]  /*18390*/  DFMA R16, R28, c[0x0][0x178], R16 ;  /* 0x00005e001c107a2b */ /* 0x006e480000000010 */
[----:B----4-:R2:W4:-:S06]  /*183a0*/  DFMA R28, R28, c[0x0][0x170], -R2 ;  /* 0x00005c001c1c7a2b */ /* 0x01050c0000000802 */
[----:B01----:R-:W-:-:S04]  /*183b0*/  LOP3.LUT R5, R17, 0x7fffffff, RZ, 0xc0, !PT ;  /* 0x7fffffff11057812 */ /* 0x003fc800078ec0ff */
[----:B------:R-:W-:-:S13]  /*183c0*/  LOP3.LUT P0, RZ, R5, R16, RZ, 0xfc, !PT ;  /* 0x0000001005ff7212 */ /* 0x000fda000780fcff */
[----:B------:R-:W-:Y:S05]  /*183d0*/  @!P0 BRA `(.L_x_28224) ;  /* 0x000017c000008947 */ /* 0x000fea0003800000 */
[----:B--2-4-:R-:W-:-:S04]  /*183e0*/  LOP3.LUT R3, R29, 0x7fffffff, RZ, 0xc0, !PT ;  /* 0x7fffffff1d037812 */ /* 0x014fc800078ec0ff */
        /* <DEDUP_REMOVED lines=42> */
[----:B------:R-:W-:Y:S02]  /*18690*/  @!P0 IMAD.MOV.U32 R2, RZ, RZ, R4 ;  /* 0x000000ffff028224 */ /* 0x000fe400078e0004 */
[----:B------:R-:W-:-:S06]  /*186a0*/  @!P0 IMAD.MOV.U32 R4, RZ, RZ, RZ ;  /* 0x000000ffff048224 */ /* 0x000fcc00078e00ff */
[----:B------:R0:W1:-:S06]  /*186b0*/  @!P0 DMUL R34, R2, R4 ;  /* 0x0000000402228228 */ /* 0x00004c0000000000 */
.L_x_28229:
[----:B------:R-:W-:Y:S05]  /*186c0*/  BSYNC B0 ;  /* 0x0000000000007941 */ /* 0x000fea0003800000 */
.L_x_28228:
        /* <DEDUP_REMOVED lines=17> */
.L_x_28231:
[----:B------:R2:W4:Y:S01]  /*187e0*/  DMUL R32, RZ, R16 ;  /* 0x00000010ff207228 */ /* 0x0005220000000000 */
[----:B------:R-:W-:-:S05]  /*187f0*/  IMAD.MOV.U32 R0, RZ, RZ, RZ ;  /* 0x000000ffff007224 */ /* 0x000fca00078e00ff */
.L_x_28232:
[----:B------:R-:W-:Y:S05]  /*18800*/  BSYNC B2 ;  /* 0x0000000000027941 */ /* 0x000fea0003800000 */
.L_x_28230:
        /* <DEDUP_REMOVED lines=40> */
.L_x_28234:
[----:B------:R2:W3:Y:S01]  /*18a90*/  DMUL R2, RZ, R16 ;  /* 0x00000010ff027228 */ /* 0x0004e20000000000 */
[----:B------:R-:W-:-:S05]  /*18aa0*/  IMAD.MOV.U32 R0, RZ, RZ, RZ ;  /* 0x000000ffff007224 */ /* 0x000fca00078e00ff */
.L_x_28235:
[----:B------:R-:W-:Y:S05]  /*18ab0*/  BSYNC B2 ;  /* 0x0000000000027941 */ /* 0x000fea0003800000 */
.L_x_28233:
        /* <DEDUP_REMOVED lines=15> */
[----:B0-----:R-:W2:-:S06]  /*18bb0*/  DFMA R8, R38, R8, R10 ;  /* 0x000000082608722b */ /* 0x001e8c000000000a */
[----:B--2---:R-:W0:-:S06]  /*18bc0*/  DFMA R4, R38, R8, R4 ;  /* 0x000000082604722b */ /* 0x004e0c0000000004 */
        /* <DEDUP_REMOVED lines=8> */
.L_x_28227:
        /* <DEDUP_REMOVED lines=39> */
.L_x_28237:
[----:B------:R-:W-:Y:S05]  /*18ec0*/  BSYNC B0 ;  /* 0x0000000000007941 */ /* 0x000fea0003800000 */
.L_x_28236:
        /* <DEDUP_REMOVED lines=17> */
.L_x_28239:
[----:B------:R2:W4:Y:S01]  /*18fe0*/  DMUL R28, RZ, R16 ;  /* 0x00000010ff1c7228 */ /* 0x0005220000000000 */
[----:B------:R-:W-:-:S05]  /*18ff0*/  IMAD.MOV.U32 R0, RZ, RZ, RZ ;  /* 0x000000ffff007224 */ /* 0x000fca00078e00ff */
.L_x_28240:
[----:B------:R-:W-:Y:S05]  /*19000*/  BSYNC B2 ;  /* 0x0000000000027941 */ /* 0x000fea0003800000 */
.L_x_28238:
        /* <DEDUP_REMOVED lines=40> */
.L_x_28242:
[----:B------:R2:W3:Y:S01]  /*19290*/  DMUL R2, RZ, R16 ;  /* 0x00000010ff027228 */ /* 0x0004e20000000000 */
[----:B------:R-:W-:-:S05]  /*192a0*/  IMAD.MOV.U32 R0, RZ, RZ, RZ ;  /* 0x000000ffff007224 */ /* 0x000fca00078e00ff */
.L_x_28243:
[----:B------:R-:W-:Y:S05]  /*192b0*/  BSYNC B2 ;  /* 0x0000000000027941 */ /* 0x000fea0003800000 */
.L_x_28241:
        /* <DEDUP_REMOVED lines=12> */
[----:B------:R-:W-:Y:S02]  /*19380*/  FSEL R39, R0, -0.082518599927425384521, !P0 ;  /* 0xbda8ff8300277808 */ /* 0x000fe40004000000 */
[----:B-1----:R-:W-:-:S04]  /*19390*/  LOP3.LUT R0, R19, 0xfffff, RZ, 0xc0, !PT ;  /* 0x000fffff13007812 */ /* 0x002fc800078ec0ff */
[----:B--2---:R-:W1:-:S06]  /*193a0*/  DFMA R4, R16, R38, R4 ;  /* 0x000000261004722b */ /* 0x004e4c0000000004 */
[C---:B-1----:R1:W4:Y:S02]  /*193b0*/  DFMA R4, R16.reuse, R4, R6 ;  /* 0x000000041004722b */ /* 0x0423240000000006 */
[----:B-1----:R-:W-:Y:S02]  /*193c0*/  LEA.HI R6, R19, 0xffffff09, RZ, 0xc ;  /* 0xffffff0913067811 */ /* 0x002fe400078f60ff */
[----:B------:R-:W-:Y:S02]  /*193d0*/  LOP3.LUT R19, R0, 0x7fe00000, RZ, 0xfc, !PT ;  /* 0x7fe0000000137812 */ /* 0x000fe400078efcff */
[----:B----4-:R-:W1:-:S04]  /*193e0*/  DFMA R4, R16, R4, R8 ;  /* 0x000000041004722b */ /* 0x010e480000000008 */
[----:B0-----:R-:W-:-:S04]  /*193f0*/  DMUL R28, R18, R28 ;  /* 0x0000001c121c7228 */ /* 0x001fc80000000000 */
[----:B-1----:R-:W5:-:S06]  /*19400*/  DFMA R4, R16, R4, R10 ;  /* 0x000000041004722b */ /* 0x002f4c000000000a */
[----:B-----5:R-:W0:-:S06]  /*19410*/  DFMA R4, R16, R4, R32 ;  /* 0x000000041004722b */ /* 0x020e0c0000000020 */
[----:B0-----:R0:W1:Y:S02]  /*19420*/  DFMA R4, R16, R4, R34 ;  /* 0x000000041004722b */ /* 0x0010640000000022 */
[----:B0-----:R-:W-:-:S04]  /*19430*/  IMAD.MOV.U32 R34, RZ, RZ, RZ ;  /* 0x000000ffff227224 */ /* 0x001fc800078e00ff */
[----:B-1----:R-:W-:-:S04]  /*19440*/  DFMA R2, R4, R2, R2 ;  /* 0x000000020402722b */ /* 0x002fc80000000002 */
        /* <DEDUP_REMOVED lines=8> */
[----:B------:R-:W1:Y:S01]  /*194d0*/  DMUL R28, R4, R28 ;  /* 0x0000001c041c7228 */ /* 0x000e620000000000 */
[----:B------:R-:W-:-:S03]  /*194e0*/  LEA R35, R6, 0x3ff00000, 0x14 ;  /* 0x3ff0000006237811 */ /* 0x000fc600078ea0ff */
[----:B0-----:R-:W0:-:S04]  /*194f0*/  DMUL R2, R4, R2 ;  /* 0x0000000204027228 */ /* 0x001e080000000000 */
[----:B-1----:R1:W2:-:S04]  /*19500*/  DMUL R32, R34, R28 ;  /* 0x0000001c22207228 */ /* 0x0022880000000000 */
[----:B0-----:R1:W0:Y:S01]  /*19510*/  DMUL R34, R34, R2 ;  /* 0x0000000222227228 */ /* 0x0012220000000000 */
[----:B------:R-:W-:Y:S05]  /*19520*/  BRA `(.L_x_28155) ;  /* 0x000008f000007947 */ /* 0x000fea0003800000 */
.L_x_28226:
        /* <DEDUP_REMOVED lines=11> */
.L_x_28244:
[----:B------:R-:W0:-:S10]  /*195e0*/  DADD R32, R16, -R16 ;  /* 0x0000000010207229 */ /* 0x000e140000000810 */
[----:B0-----:R-:W-:Y:S02]  /*195f0*/  IMAD.MOV.U32 R34, RZ, RZ, R32 ;  /* 0x000000ffff227224 */ /* 0x001fe400078e0020 */
[----:B------:R-:W-:Y:S01]  /*19600*/  IMAD.MOV.U32 R35, RZ, RZ, R33 ;  /* 0x000000ffff237224 */ /* 0x000fe200078e0021 */
[----:B------:R-:W-:Y:S05]  /*19610*/  BRA `(.L_x_28155) ;  /* 0x0000080000007947 */ /* 0x000fea0003800000 */
.L_x_28225:
        /* <DEDUP_REMOVED lines=14> */
[----:B0--3--:R-:W-:Y:S05]  /*19700*/  CALL.REL.NOINC `($_ZN2at6native27unrolled_elementwise_kernelIZZZNS0_50_GLOBAL__N__2680c7bb_12_PowKernel_cu_b2145a98_318424pow_tensor_scalar_kernelERNS_18TensorIteratorBaseERKN3c106ScalarEENKUlvE_clEvENKUlvE_clEvEUlNS5_7complexIdEEE0_St5arrayIPcLm2EELi4E23TrivialOffsetCalculatorILi1EjESI_NS0_6memory12LoadWithCastILi1EEENSJ_13StoreWithCastILi1EEEEEviT_T0_T2_T3_T4_T5_$__internal_trig_reduction_slowpathd) ;  /* 0x0000c4c000007944 */ /* 0x009fea0003c00000 */
[----:B------:R-:W-:Y:S02]  /*19710*/  IMAD.MOV.U32 R2, RZ, RZ, R4 ;  /* 0x000000ffff027224 */ /* 0x000fe400078e0004 */
[----:B------:R-:W-:Y:S01]  /*19720*/  IMAD.MOV.U32 R3, RZ, RZ, R5 ;  /* 0x000000ffff037224 */ /* 0x000fe200078e0005 */
[----:B------:R-:W-:Y:S05]  /*19730*/  BRA `(.L_x_28247) ;  /* 0x0000002000007947 */ /* 0x000fea0003800000 */
.L_x_28246:
[----:B------:R0:W1:Y:S01]  /*19740*/  DMUL R2, RZ, R16 ;  /* 0x00000010ff027228 */ /* 0x0000620000000000 */
[----:B------:R-:W-:-:S05]  /*19750*/  IMAD.MOV.U32 R0, RZ, RZ, RZ ;  /* 0x000000ffff007224 */ /* 0x000fca00078e00ff */
.L_x_28247:
[----:B------:R-:W-:Y:S05]  /*19760*/  BSYNC B2 ;  /* 0x0000000000027941 */ /* 0x000fea0003800000 */
.L_x_28245:
[----:B------:R-:W-:Y:S01]  /*19770*/  IADD3 R28, R0, 0x1, RZ ;  /* 0x00000001001c7810 */ /* 0x000fe20007ffe0ff */
[----:B------:R-:W-:-:S04]  /*19780*/  IMAD.MOV.U32 R19, RZ, RZ, 0x8 ;  /* 0x00000008ff137424 */ /* 0x000fc800078e00ff */
[----:B------:R-:W-:-:S05]  /*19790*/  IMAD.SHL.U32 R0, R28, 0x8, RZ ;  /* 0x000000081c007824 */ /* 0x000fca00078e00ff */
[----:B------:R-:W-:-:S05]  /*197a0*/  LOP3.LUT R0, R0, 0x8, RZ, 0xc0, !PT ;  /* 0x0000000800007812 */ /* 0x000fca00078ec0ff */
[----:B------:R-:W-:-:S05]  /*197b0*/  IMAD.WIDE.U32 R18, R0, R19, c[0x4][0x1a8] ;  /* 0x01006a0000127625 */ /* 0x000fca00078e0013 */
[----:B------:R-:W2:Y:S04]  /*197c0*/  LDG.E.128.CONSTANT R32, [R18.64] ;  /* 0x0000002412207981 */ /* 0x000ea8000c1e9d00 */
[----:B0-----:R-:W4:Y:S04]  /*197d0*/  LDG.E.128.CONSTANT R4, [R18.64+0x10] ;  /* 0x0000102412047981 */ /* 0x001f28000c1e9d00 */
        /* <DEDUP_REMOVED lines=33> */
.L_x_28249:
[----:B------:R1:W2:Y:S01]  /*199f0*/  DMUL R34, RZ, R16 ;  /* 0x00000010ff227228 */ /* 0x0002a20000000000 */
[----:B------:R-:W-:-:S05]  /*19a00*/  IMAD.MOV.U32 R0, RZ, RZ, RZ ;  /* 0x000000ffff007224 */ /* 0x000fca00078e00ff */
.L_x_28250:
[----:B------:R-:W-:Y:S05]  /*19a10*/  BSYNC B2 ;  /* 0x0000000000027941 */ /* 0x000fea0003800000 */
.L_x_28248:
[----:B------:R-:W-:Y:S02]  /*19a20*/  IMAD.SHL.U32 R2, R0, 0x8, RZ ;  /* 0x0000000800027824 */ /* 0x000fe400078e00ff */
[----:B------:R-:W-:-:S03]  /*19a30*/  IMAD.MOV.U32 R3, RZ, RZ, 0x8 ;  /* 0x00000008ff037424 */ /* 0x000fc600078e00ff */
[----:B------:R-:W-:-:S05]  /*19a40*/  LOP3.LUT R2, R2, 0x8, RZ, 0xc0, !PT ;  /* 0x0000000802027812 */ /* 0x000fca00078ec0ff */
[----:B------:R-:W-:-:S05]  /*19a50*/  IMAD.WIDE.U32 R2, R2, R3, c[0x4][0x1a8] ;  /* 0x01006a0002027625 */ /* 0x000fca00078e0003 */
[----:B-1----:R-:W4:Y:S04]  /*19a60*/  LDG.E.128.CONSTANT R16, [R2.64] ;  /* 0x0000002402107981 */ /* 0x002f28000c1e9d00 */
[----:B------:R-:W5:Y:S04]  /*19a70*/  LDG.E.128.CONSTANT R4, [R2.64+0x10] ;  /* 0x0000102402047981 */ /* 0x000f68000c1e9d00 */
[----:B---3--:R-:W3:Y:S01]  /*19a80*/  LDG.E.128.CONSTANT R8, [R2.64+0x20] ;  /* 0x0000202402087981 */ /* 0x008ee2000c1e9d00 */
[----:B------:R-:W-:Y:S01]  /*19a90*/  R2P PR, R0, 0x3 ;  /* 0x0000000300007804 */ /* 0x000fe20000000000 */
[----:B------:R-:W-:Y:S01]  /*19aa0*/  IMAD.MOV.U32 R28, RZ, RZ, 0x79785eba ;  /* 0x79785ebaff1c7424 */ /* 0x000fe200078e00ff */
[----:B--2---:R-:W4:Y:S01]  /*19ab0*/  DMUL R36, R34, R34 ;  /* 0x0000002222247228 */ /* 0x004f220000000000 */
[----:B------:R-:W-:-:S03]  /*19ac0*/  IMAD.MOV.U32 R0, RZ, RZ, 0x3de5db65 ;  /* 0x3de5db65ff007424 */ /* 0x000fc600078e00ff */
[----:B------:R-:W-:Y:S02]  /*19ad0*/  FSEL R28, -R28, 4.2945490664224492434e-19, !P0 ;  /* 0x20fd81641c1c7808 */ /* 0x000fe40004000100 */
[----:B------:R-:W-:-:S06]  /*19ae0*/  FSEL R29, R0, -0.082518599927425384521, !P0 ;  /* 0xbda8ff83001d7808 */ /* 0x000fcc0004000000 */
[----:B----4-:R-:W1:-:S06]  /*19af0*/  DFMA R16, R36, R28, R16 ;  /* 0x0000001c2410722b */ /* 0x010e4c0000000010 */
[----:B-1----:R-:W5:-:S06]  /*19b00*/  DFMA R16, R36, R16, R18 ;  /* 0x000000102410722b */ /* 0x002f4c0000000012 */
[----:B-----5:R-:W1:-:S06]  /*19b10*/  DFMA R4, R36, R16, R4 ;  /* 0x000000102404722b */ /* 0x020e4c0000000004 */
[----:B-1----:R-:W3:-:S06]  /*19b20*/  DFMA R4, R36, R4, R6 ;  /* 0x000000042404722b */ /* 0x002ecc0000000006 */
[----:B---3--:R-:W1:-:S06]  /*19b30*/  DFMA R4, R36, R4, R8 ;  /* 0x000000042404722b */ /* 0x008e4c0000000008 */
[----:B-1----:R-:W1:-:S06]  /*19b40*/  DFMA R4, R36, R4, R10 ;  /* 0x000000042404722b */ /* 0x002e4c000000000a */
[----:B-1----:R1:W2:-:S04]  /*19b50*/  DFMA R34, R4, R34, R34 ;  /* 0x000000220422722b */ /* 0x0022880000000022 */
[----:B------:R1:W3:Y:S01]  /*19b60*/  @P0 DFMA R34, R36, R4, 1 ;  /* 0x3ff000002422042b */ /* 0x0002e20000000004 */
[----:B------:R-:W-:Y:S05]  /*19b70*/  @!P1 BRA `(.L_x_28155) ;  /* 0x000002a000009947 */ /* 0x000fea0003800000 */
[----:B--23--:R-:W2:Y:S01]  /*19b80*/  DFMA R34, R34, -1, RZ ;  /* 0xbff000002222782b */ /* 0x00cea200000000ff */
[----:B------:R-:W-:Y:S05]  /*19b90*/  BRA `(.L_x_28155) ;  /* 0x0000028000007947 */ /* 0x000fea0003800000 */
.L_x_28224:
[----:B--2-4-:R-:W-:Y:S01]  /*19ba0*/  IMAD.MOV.U32 R2, RZ, RZ, 0x652b82fe ;  /* 0x652b82feff027424 */ /* 0x014fe200078e00ff */
        /* <DEDUP_REMOVED lines=36> */
.L_x_28252:
[----:B------:R-:W-:Y:S05]  /*19df0*/  BSYNC B0 ;  /* 0x0000000000007941 */ /* 0x000fea0003800000 */
.L_x_28251:
[----:B------:R-:W-:Y:S02]  /*19e00*/  IMAD.MOV.U32 R34, RZ, RZ, R16 ;  /* 0x000000ffff227224 */ /* 0x000fe400078e0010 */
[----:B------:R-:W-:Y:S02]  /*19e10*/  IMAD.MOV.U32 R35, RZ, RZ, R17 ;  /* 0x000000ffff237224 */ /* 0x000fe400078e0011 */
.L_x_28155:
[----:B012---:R-:W-:Y:S05]  /*19e20*/  BSYNC B1 ;  /* 0x0000000000017941 */ /* 0x007fea0003800000 */
.L_x_28154:
[----:B------:R-:W-:Y:S01]  /*19e30*/  IADD3 R57, R57, 0x180, RZ ;  /* 0x0000018039397810 */ /* 0x000fe20007ffe0ff */
[----:B------:R-:W-:Y:S01]  /*19e40*/  BSSY B1, `(.L_x_28253) ;  /* 0x000072a000017945 */ /* 0x000fe20003800000 */
[----:B------:R-:W-:Y:S02]  /*19e50*/  CS2R R28, SRZ ;  /* 0x00000000001c7805 */ /* 0x000fe4000001ff00 */
[----:B------:R-:W-:-:S13]  /*19e60*/  ISETP.GE.AND P0, PT, R57, R58, PT ;  /* 0x0000003a3900720c */ /* 0x000fda0003f06270 */
        /* <DEDUP_REMOVED lines=91> */
.L_x_28262:
        /* <DEDUP_REMOVED lines=22> */
.L_x_28265:
[----:B------:R-:W-:Y:S05]  /*1a580*/  BSYNC B4 ;  /* 0x0000000000047941 */ /* 0x000fea0003800000 */
.L_x_28264:
        /* <DEDUP_REMOVED lines=15> */
.L_x_28263:
[----:B------:R-:W-:Y:S05]  /*1a680*/  BSYNC B3 ;  /* 0x0000000000037941 */ /* 0x000fea0003800000 */
.L_x_28261:
[----:B------:R-:W2:Y:S01]  /*1a690*/  MUFU.RCP64H R3, R19 ;  /* 0x0000001300037308 */ /* 0x000ea20000001800 */
[----:B------:R-:W-:Y:S01]  /*1a6a0*/  IMAD.MOV.U32 R2, RZ, RZ, 0x1 ;  /* 0x00000001ff027424 */ /* 0x000fe200078e00ff */
[----:B------:R-:W-:Y:S01]  /*1a6b0*/  FSETP.GEU.AND P2, PT, |R29|, 6.5827683646048100446e-37, PT ;  /* 0x036000001d00780b */ /* 0x000fe20003f4e200 */
[----:B------:R-:W-:Y:S04]  /*1a6c0*/  BSSY B3, `(.L_x_28266) ;  /* 0x0000012000037945 */ /* 0x000fe80003800000 */
[----:B--2---:R-:W2:-:S06]  /*1a6d0*/  DFMA R4, -R18, R2, 1 ;  /* 0x3ff000001204742b */ /* 0x004e8c0000000102 */
[----:B--2---:R-:W2:-:S06]  /*1a6e0*/  DFMA R4, R4, R4, R4 ;  /* 0x000000040404722b */ /* 0x004e8c0000000004 */
[----:B--2---:R-:W2:-:S06]  /*1a6f0*/  DFMA R4, R2, R4, R2 ;  /* 0x000000040204722b */ /* 0x004e8c0000000002 */
[----:B--2---:R-:W2:-:S06]  /*1a700*/  DFMA R2, -R18, R4, 1 ;  /* 0x3ff000001202742b */ /* 0x004e8c0000000104 */
[----:B--2---:R-:W2:-:S06]  /*1a710*/  DFMA R2, R4, R2, R4 ;  /* 0x000000020402722b */ /* 0x004e8c0000000004 */
[----:B--2---:R-:W2:-:S06]  /*1a720*/  DMUL R4, R28, R2 ;  /* 0x000000021c047228 */ /* 0x004e8c0000000000 */
[----:B0-2---:R-:W0:-:S06]  /*1a730*/  DFMA R6, -R18, R4, R28 ;  /* 0x000000041206722b */ /* 0x005e0c000000011c */
        /* <DEDUP_REMOVED lines=10> */
.L_x_28267:
[----:B------:R-:W-:Y:S05]  /*1a7e0*/  BSYNC B3 ;  /* 0x0000000000037941 */ /* 0x000fea0003800000 */
.L_x_28266:
        /* <DEDUP_REMOVED lines=43> */
.L_x_28269:
[----:B------:R-:W-:-:S04]  /*1aaa0*/  ISETP.GE.AND P0, PT, R21, RZ, PT ;  /* 0x000000ff1500720c */ /* 0x000fc80003f06270 */
[----:B------:R-:W-:Y:S02]  /*1aab0*/  FSEL R2, RZ, 3.37028055040000000000e+12, P0 ;  /* 0x54442d18ff027808 */ /* 0x000fe40000000000 */
[----:B------:R-:W-:Y:S02]  /*1aac0*/  FSEL R3, RZ, 2.1426990032196044922, P0 ;  /* 0x400921fbff037808 */ /* 0x000fe40000000000 */
.L_x_28270:
[----:B------:R-:W-:Y:S05]  /*1aad0*/  BSYNC B0 ;  /* 0x0000000000007941 */ /* 0x000fea0003800000 */
.L_x_28268:
[----:B------:R0:W2:Y:S02]  /*1aae0*/  DADD R20, |R20|, |R22| ;  /* 0x0000000014147229 */ /* 0x0000a40000000616 */
[----:B0-----:R-:W-:Y:S02]  /*1aaf0*/  LOP3.LUT R23, R3, 0x80000000, R23, 0xb8, !PT ;  /* 0x8000000003177812 */ /* 0x001fe400078eb817 */
[----:B-1----:R-:W-:-:S04]  /*1ab00*/  DMUL R30, R16, 0.5 ;  /* 0x3fe00000101e7828 */ /* 0x002fc80000000000 */
[----:B--2---:R-:W0:-:S06]  /*1ab10*/  DSETP.GTU.AND P0, PT, |R20|, +INF , PT ;  /* 0x7ff000001400742a */ /* 0x004e0c0003f0c200 */
[----:B0-----:R-:W-:Y:S02]  /*1ab20*/  FSEL R2, R20, R2, P0 ;  /* 0x0000000214027208 */ /* 0x001fe40000000000 */
[----:B------:R-:W-:Y:S01]  /*1ab30*/  FSEL R3, R21, R23, P0 ;  /* 0x0000001715037208 */ /* 0x000fe20000000000 */
[----:B------:R-:W-:Y:S05]  /*1ab40*/  BRA `(.L_x_28271) ;  /* 0x00004ae000007947 */ /* 0x000fea0003800000 */
.L_x_28260:
        /* <DEDUP_REMOVED lines=12> */
[----:B------:R-:W-:Y:S01]  /*1ac10*/  IMAD.MOV.U32 R16, RZ, RZ, R4 ;  /* 0x000000ffff107224 */ /* 0x000fe200078e0004 */
[----:B0-----:R-:W0:-:S09]  /*1ac20*/  DFMA R2, -R18, R6, 1 ;  /* 0x3ff000001202742b */ /* 0x001e120000000106 */
        /* <DEDUP_REMOVED lines=15> */
[----:B------:R-:W1:-:S06]  /*1ad20*/  @P2 DFMA R6, R4, R6, +INF ;  /* 0x7ff000000406242b */ /* 0x000e4c0000000006 */
[----:B0-----:R-:W-:-:S04]  /*1ad30*/  FFMA R0, RZ, R19, R3 ;  /* 0x00000013ff007223 */ /* 0x001fc80000000003 */
[----:B-1----:R-:W-:Y:S02]  /*1ad40*/  @P2 FSEL R30, R6, RZ, P3 ;  /* 0x000000ff061e2208 */ /* 0x002fe40001800000 */
[----:B------:R-:W-:Y:S01]  /*1ad50*/  FSETP.GT.AND P4, PT, |R0|, 1.469367938527859385e-39, PT ;  /* 0x001000000000780b */ /* 0x000fe20003f84200 */
[----:B------:R-:W-:Y:S01]  /*1ad60*/  IMAD.MOV.U32 R0, RZ, RZ, -0x3ff ;  /* 0xfffffc01ff007424 */ /* 0x000fe200078e00ff */
[----:B------:R-:W-:Y:S01]  /*1ad70*/  @P2 FSEL R31, R7, -QNAN , P3 ;  /* 0xfff00000071f2808 */ /* 0x000fe20001800000 */
[----:B------:R-:W-:Y:S01]  /*1ad80*/  @!P0 IMAD.MOV.U32 R0, RZ, RZ, -0x435 ;  /* 0xfffffbcbff008424 */ /* 0x000fe200078e00ff */
[----:B------:R-:W-:Y:S05]  /*1ad90*/  @P2 BRA `(.L_x_28274) ;  /* 0x000002a000002947 */ /* 0x000fea0003800000 */
[C---:B------:R-:W-:Y:S01]  /*1ada0*/  LOP3.LUT R4, R17.reuse, 0x800fffff, RZ, 0xc0, !PT ;  /* 0x800fffff11047812 */ /* 0x040fe200078ec0ff */
[----:B------:R-:W-:Y:S01]  /*1adb0*/  IMAD.MOV.U32 R6, RZ, RZ, RZ ;  /* 0x000000ffff067224 */ /* 0x000fe200078e00ff */
[----:B------:R-:W-:Y:S01]  /*1adc0*/  LEA.HI R17, R17, R0, RZ, 0xc ;  /* 0x0000000011117211 */ /* 0x000fe200078f60ff */
[----:B------:R-:W-:Y:S01]  /*1add0*/  IMAD.MOV.U32 R36, RZ, RZ, 0x3ae80f1e ;  /* 0x3ae80f1eff247424 */ /* 0x000fe200078e00ff */
[----:B------:R-:W-:Y:S01]  /*1ade0*/  LOP3.LUT R5, R4, 0x3ff00000, RZ, 0xfc, !PT ;  /* 0x3ff0000004057812 */ /* 0x000fe200078efcff */
[----:B------:R-:W-:-:S02]  /*1adf0*/  IMAD.MOV.U32 R4, RZ, RZ, R16 ;  /* 0x000000ffff047224 */ /* 0x000fc400078e0010 */
        /* <DEDUP_REMOVED lines=36> */
.L_x_28274:
[----:B------:R-:W-:Y:S05]  /*1b040*/  BSYNC B0 ;  /* 0x0000000000007941 */ /* 0x000fea0003800000 */
.L_x_28273:
        /* <DEDUP_REMOVED lines=8> */
.L_x_28276:
[----:B------:R-:W-:Y:S05]  /*1b0d0*/  BSYNC B3 ;  /* 0x0000000000037941 */ /* 0x000fea0003800000 */
.L_x_28275:
        /* <DEDUP_REMOVED lines=43> */
.L_x_28278:
[----:B------:R-:W-:-:S04]  /*1b390*/  ISETP.GE.AND P0, PT, R21, RZ, PT ;  /* 0x000000ff1500720c */ /* 0x000fc80003f06270 */
[----:B------:R-:W-:Y:S02]  /*1b3a0*/  FSEL R2, RZ, 3.37028055040000000000e+12, P0 ;  /* 0x54442d18ff027808 */ /* 0x000fe40000000000 */
[----:B------:R-:W-:Y:S02]  /*1b3b0*/  FSEL R3, RZ, 2.1426990032196044922, P0 ;  /* 0x400921fbff037808 */ /* 0x000fe40000000000 */
.L_x_28279:
[----:B------:R-:W-:Y:S05]  /*1b3c0*/  BSYNC B0 ;  /* 0x0000000000007941 */ /* 0x000fea0003800000 */
.L_x_28277:
[----:B------:R2:W4:Y:S02]  /*1b3d0*/  DADD R20, |R20|, |R22| ;  /* 0x0000000014147229 */ /* 0x0005240000000616 */
[----:B--2---:R-:W-:Y:S02]  /*1b3e0*/  LOP3.LUT R23, R3, 0x80000000, R23, 0xb8, !PT ;  /* 0x8000000003177812 */ /* 0x004fe400078eb817 */
[----:B-1----:R-:W-:-:S04]  /*1b3f0*/  DMUL R30, R30, 0.5 ;  /* 0x3fe000001e1e7828 */ /* 0x002fc80000000000 */
[----:B----4-:R-:W1:-:S06]  /*1b400*/  DSETP.GTU.AND P0, PT, |R20|, +INF , PT ;  /* 0x7ff000001400742a */ /* 0x010e4c0003f0c200 */
[----:B-1----:R-:W-:Y:S02]  /*1b410*/  FSEL R2, R20, R2, P0 ;  /* 0x0000000214027208 */ /* 0x002fe40000000000 */
[----:B------:R-:W-:Y:S01]  /*1b420*/  FSEL R3, R21, R23, P0 ;  /* 0x0000001715037208 */ /* 0x000fe20000000000 */
[----:B------:R-:W-:Y:S05]  /*1b430*/  BRA `(.L_x_28271) ;  /* 0x000041f000007947 */ /* 0x000fea0003800000 */
.L_x_28272:
[----:B------:R-:W-:Y:S01]  /*1b440*/  LOP3.LUT R7, R29, 0xfffffff8, RZ, 0xc0, !PT ;  /* 0xfffffff81d077812 */ /* 0x000fe200078ec0ff */
[----:B------:R-:W-:Y:S01]  /*1b450*/  IMAD.MOV.U32 R6, RZ, RZ, RZ ;  /* 0x000000ffff067224 */ /* 0x000fe200078e00ff */
[----:B------:R-:W-:Y:S01]  /*1b460*/  LOP3.LUT R3, R19, 0xfffffff8, RZ, 0xc0, !PT ;  /* 0xfffffff813037812 */ /* 0x000fe200078ec0ff */
[----:B------:R-:W-:Y:S01]  /*1b470*/  IMAD.MOV.U32 R2, RZ, RZ, RZ ;  /* 0x000000ffff027224 */ /* 0x000fe200078e00ff */
[----:B------:R-:W-:Y:S01]  /*1b480*/  BSSY B0, `(.L_x_28280) ;  /* 0x000006d000007945 */ /* 0x000fe20003800000 */
[----:B------:R-:W-:Y:S02]  /*1b490*/  IMAD.MOV.U32 R10, RZ, RZ, RZ ;  /* 0x000000ffff0a7224 */ /* 0x000fe400078e00ff */
[----:B------:R-:W0:-:S04]  /*1b4a0*/  DADD R36, R28, -R6 ;  /* 0x000000001c247229 */ /* 0x000e080000000806 */
[----:B------:R-:W1:-:S04]  /*1b4b0*/  DADD R4, R18, -R2 ;  /* 0x0000000012047229 */ /* 0x000e480000000802 */
[C---:B------:R-:W-:Y:S02]  /*1b4c0*/  DMUL R16, R2.reuse, R2 ;  /* 0x0000000202107228 */ /* 0x040fe40000000000 */
[----:B0-----:R-:W-:Y:S02]  /*1b4d0*/  LOP3.LUT R11, R37, 0xfffffff8, RZ, 0xc0, !PT ;  /* 0xfffffff8250b7812 */ /* 0x001fe400078ec0ff */
[----:B------:R1:W-:Y:S02]  /*1b4e0*/  DADD R38, R2, R2 ;  /* 0x0000000002267229 */ /* 0x0003e40000000002 */
[----:B-1----:R-:W-:Y:S02]  /*1b4f0*/  LOP3.LUT R3, R5, 0xfffffff8, RZ, 0xc0, !PT ;  /* 0xfffffff805037812 */ /* 0x002fe400078ec0ff */
[----:B------:R-:W0:-:S04]  /*1b500*/  DADD R40, R6, R6 ;  /* 0x0000000006287229 */ /* 0x000e080000000006 */
[----:B------:R-:W-:-:S04]  /*1b510*/  DMUL R46, R6, R6 ;  /* 0x00000006062e7228 */ /* 0x000fc80000000000 */
[----:B------:R-:W1:-:S04]  /*1b520*/  DADD R36, R36, -R10 ;  /* 0x0000000024247229 */ /* 0x000e48000000080a */
[----:B0-----:R-:W-:-:S04]  /*1b530*/  DMUL R6, R10, R40 ;  /* 0x000000280a067228 */ /* 0x001fc80000000000 */
[----:B------:R-:W-:-:S04]  /*1b540*/  DMUL R8, R10, R10 ;  /* 0x0000000a0a087228 */ /* 0x000fc80000000000 */
[----:B------:R-:W-:-:S04]  /*1b550*/  DADD R4, R4, -R2 ;  /* 0x0000000004047229 */ /* 0x000fc80000000802 */
[----:B------:R-:W-:-:S04]  /*1b560*/  DMUL R50, R2, R38 ;  /* 0x0000002602327228 */ /* 0x000fc80000000000 */
[----:B------:R-:W-:-:S04]  /*1b570*/  DMUL R48, R2, R2 ;  /* 0x0000000202307228 */ /* 0x000fc80000000000 */
[----:B------:R-:W0:-:S04]  /*1b580*/  DADD R10, R10, R10 ;  /* 0x000000000a0a7229 */ /* 0x000e08000000000a */
[----:B------:R-:W2:-:S04]  /*1b590*/  DADD R2, R2, R2 ;  /* 0x0000000002027229 */ /* 0x000e880000000002 */
[----:B-1----:R1:W4:-:S04]  /*1b5a0*/  DMUL R40, R36, R40 ;  /* 0x0000002824287228 */ /* 0x0023080000000000 */
[----:B0-----:R1:W0:-:S04]  /*1b5b0*/  DMUL R44, R36, R10 ;  /* 0x0000000a242c7228 */ /* 0x0012080000000000 */
[----:B------:R1:W3:-:S04]  /*1b5c0*/  DMUL R38, R4, R38 ;  /* 0x0000002604267228 */ /* 0x0002c80000000000 */
[----:B--2---:R1:W2:-:S04]  /*1b5d0*/  DMUL R42, R4, R2 ;  /* 0x00000002042a7228 */ /* 0x0042880000000000 */
[----:B------:R1:W0:-:S04]  /*1b5e0*/  DMUL R30, R4, R4 ;  /* 0x00000004041e7228 */ /* 0x0002080000000000 */
[----:B-1234-:R-:W0:-:S04]  /*1b5f0*/  DMUL R36, R36, R36 ;  /* 0x0000002424247228 */ /* 0x01ee080000000000 */
.L_x_28281:
        /* <DEDUP_REMOVED lines=39> */
[----:B------:R-:W-:Y:S01]  /*1b870*/  FSEL R39, R40, R50, !P3 ;  /* 0x0000003228277208 */ /* 0x000fe20005800000 */
[----:B--2---:R-:W-:Y:S01]  /*1b880*/  IMAD.MOV.U32 R50, RZ, RZ, R3 ;  /* 0x000000ffff327224 */ /* 0x004fe200078e0003 */
[----:B------:R-:W-:Y:S01]  /*1b890*/  FSEL R38, R41, R51, !P3 ;  /* 0x0000003329267208 */ /* 0x000fe20005800000 */
[----:B------:R-:W-:Y:S01]  /*1b8a0*/  IMAD.MOV.U32 R51, RZ, RZ, R6 ;  /* 0x000000ffff337224 */ /* 0x000fe200078e0006 */
[----:B------:R-:W1:Y:S01]  /*1b8b0*/  DSETP.GEU.AND P4, PT, R48, R42, PT ;  /* 0x0000002a3000722a */ /* 0x000e620003f8e000 */
[----:B------:R-:W-:Y:S01]  /*1b8c0*/  IMAD.MOV.U32 R6, RZ, RZ, R53 ;  /* 0x000000ffff067224 */ /* 0x000fe200078e0035 */
[----:B------:R-:W-:-:S02]  /*1b8d0*/  LOP3.LUT R39, R39, R38, RZ, 0x3c, !PT ;  /* 0x0000002627277212 */ /* 0x000fc400078e3cff */
[----:B---3--:R2:W3:Y:S02]  /*1b8e0*/  DSETP.LT.OR P0, PT, R48, R42, P0 ;  /* 0x0000002a3000722a */ /* 0x0084e40000701400 */
[----:B-1----:R-:W-:Y:S02]  /*1b8f0*/  FSEL R46, R48, R42, !P4 ;  /* 0x0000002a302e7208 */ /* 0x002fe40006000000 */
[----:B------:R-:W-:Y:S02]  /*1b900*/  FSEL R47, R49, R43, !P4 ;  /* 0x0000002b312f7208 */ /* 0x000fe40006000000 */
[----:B------:R-:W-:Y:S01]  /*1b910*/  FSEL R2, R42, R48, !P4 ;  /* 0x000000302a027208 */ /* 0x000fe20006000000 */
[----:B--2---:R-:W-:Y:S01]  /*1b920*/  IMAD.MOV.U32 R48, RZ, RZ, R54 ;  /* 0x000000ffff307224 */ /* 0x004fe200078e0036 */
[----:B------:R-:W-:Y:S01]  /*1b930*/  FSEL R40, R43, R49, !P4 ;  /* 0x000000312b287208 */ /* 0x000fe20006000000 */
[----:B------:R-:W-:Y:S01]  /*1b940*/  IMAD.MOV.U32 R49, RZ, RZ, R9 ;  /* 0x000000ffff317224 */ /* 0x000fe200078e0009 */
[----:B0-----:R-:W0:Y:S01]  /*1b950*/  DSETP.GEU.AND P2, PT, R46, R44, PT ;  /* 0x0000002c2e00722a */ /* 0x001e220003f4e000 */
[----:B------:R-:W-:Y:S01]  /*1b960*/  LOP3.LUT R38, R39, R38, RZ, 0x3c, !PT ;  /* 0x0000002627267212 */ /* 0x000fe200078e3cff */
[----:B------:R-:W-:-:S02]  /*1b970*/  IMAD.MOV.U32 R9, RZ, RZ, R8 ;  /* 0x000000ffff097224 */ /* 0x000fc400078e0008 */
[----:B---3--:R1:W2:Y:S01]  /*1b980*/  DSETP.LT.OR P0, PT, R46, R44, P0 ;  /* 0x0000002c2e00722a */ /* 0x0082a20000701400 */
[----:B------:R-:W-:Y:S01]  /*1b990*/  IMAD.MOV.U32 R41, RZ, RZ, R40 ;  /* 0x000000ffff297224 */ /* 0x000fe200078e0028 */
[----:B0-----:R-:W-:Y:S01]  /*1b9a0*/  FSEL R10, R46, R44, !P2 ;  /* 0x0000002c2e0a7208 */ /* 0x001fe20005000000 */
[----:B------:R-:W-:Y:S01]  /*1b9b0*/  IMAD.MOV.U32 R8, RZ, RZ, R52 ;  /* 0x000000ffff087224 */ /* 0x000fe200078e0034 */
[----:B------:R-:W-:Y:S01]  /*1b9c0*/  FSEL R11, R47, R45, !P2 ;  /* 0x0000002d2f0b7208 */ /* 0x000fe20005000000 */
[----:B------:R-:W-:Y:S01]  /*1b9d0*/  IMAD.MOV.U32 R40, RZ, RZ, R2 ;  /* 0x000000ffff287224 */ /* 0x000fe200078e0002 */
[----:B------:R-:W-:Y:S01]  /*1b9e0*/  FSEL R4, R44, R46, !P2 ;  /* 0x0000002e2c047208 */ /* 0x000fe20005000000 */
[----:B-1----:R-:W-:Y:S01]  /*1b9f0*/  IMAD.MOV.U32 R46, RZ, RZ, R0 ;  /* 0x000000ffff2e7224 */ /* 0x002fe200078e0000 */
[----:B------:R-:W-:Y:S01]  /*1ba00*/  FSEL R44, R45, R47, !P2 ;  /* 0x0000002f2d2c7208 */ /* 0x000fe20005000000 */
[----:B------:R-:W-:Y:S01]  /*1ba10*/  IMAD.MOV.U32 R47, RZ, RZ, R5 ;  /* 0x000000ffff2f7224 */ /* 0x000fe200078e0005 */
[----:B------:R-:W0:Y:S01]  /*1ba20*/  DSETP.GEU.AND P3, PT, R10, R30, PT ;  /* 0x0000001e0a00722a */ /* 0x000e220003f6e000 */
[----:B------:R-:W-:-:S03]  /*1ba30*/  LOP3.LUT R39, R39, R38, RZ, 0x3c, !PT ;  /* 0x0000002627277212 */ /* 0x000fc600078e3cff */
[----:B--2---:R1:W2:Y:S02]  /*1ba40*/  DSETP.LT.OR P0, PT, R10, R30, P0 ;  /* 0x0000001e0a00722a */ /* 0x0042a40000701400 */
[----:B0-----:R-:W-:Y:S02]  /*1ba50*/  FSEL R42, R10, R30, !P3 ;  /* 0x0000001e0a2a7208 */ /* 0x001fe40005800000 */
[----:B------:R-:W-:Y:S02]  /*1ba60*/  FSEL R43, R11, R31, !P3 ;  /* 0x0000001f0b2b7208 */ /* 0x000fe40005800000 */
[----:B-1----:R-:W-:Y:S02]  /*1ba70*/  FSEL R10, R30, R10, !P3 ;  /* 0x0000000a1e0a7208 */ /* 0x002fe40005800000 */
[----:B------:R-:W-:Y:S02]  /*1ba80*/  FSEL R45, R31, R11, !P3 ;  /* 0x0000000b1f2d7208 */ /* 0x000fe40005800000 */
[----:B--2---:R-:W-:-:S04]  /*1ba90*/  DSETP.LT.OR P0, PT, R42, R36, P0 ;  /* 0x000000242a00722a */ /* 0x004fc80000701400 */
[----:B------:R-:W0:-:S06]  /*1baa0*/  DSETP.GEU.AND P2, PT, R42, R36, PT ;  /* 0x000000242a00722a */ /* 0x000e0c0003f4e000 */
[----:B0-----:R-:W-:Y:S02]  /*1bab0*/  FSEL R30, R36, R42, !P2 ;  /* 0x0000002a241e7208 */ /* 0x001fe40005000000 */
[----:B------:R-:W-:Y:S01]  /*1bac0*/  FSEL R11, R42, R36, !P2 ;  /* 0x000000242a0b7208 */ /* 0x000fe20005000000 */
[----:B------:R-:W-:Y:S01]  /*1bad0*/  IMAD.MOV.U32 R42, RZ, RZ, R4 ;  /* 0x000000ffff2a7224 */ /* 0x000fe200078e0004 */
[----:B------:R-:W-:Y:S02]  /*1bae0*/  FSEL R36, R43, R37, !P2 ;  /* 0x000000252b247208 */ /* 0x000fe40005000000 */
[----:B------:R-:W-:Y:S01]  /*1baf0*/  FSEL R31, R37, R43, !P2 ;  /* 0x0000002b251f7208 */ /* 0x000fe20005000000 */
[----:B------:R-:W-:Y:S02]  /*1bb00*/  IMAD.MOV.U32 R43, RZ, RZ, R44 ;  /* 0x000000ffff2b7224 */ /* 0x000fe400078e002c */
[----:B------:R-:W-:Y:S02]  /*1bb10*/  IMAD.MOV.U32 R37, RZ, RZ, R36 ;  /* 0x000000ffff257224 */ /* 0x000fe400078e0024 */
[----:B------:R-:W-:-:S02]  /*1bb20*/  IMAD.MOV.U32 R44, RZ, RZ, R10 ;  /* 0x000000ffff2c7224 */ /* 0x000fc400078e000a */
[----:B------:R-:W-:Y:S01]  /*1bb30*/  IMAD.MOV.U32 R36, RZ, RZ, R11 ;  /* 0x000000ffff247224 */ /* 0x000fe200078e000b */
[----:B------:R-:W-:Y:S05]  /*1bb40*/  @P0 BRA `(.L_x_28281) ;  /* 0xfffffab000000947 */ /* 0x000fea000383ffff */
[----:B------:R-:W-:Y:S05]  /*1bb50*/  BSYNC B0 ;  /* 0x0000000000007941 */ /* 0x000fea0003800000 */
.L_x_28280:
        /* <DEDUP_REMOVED lines=77> */
.L_x_28283:
        /* <DEDUP_REMOVED lines=22> */
.L_x_28286:
[----:B------:R-:W-:Y:S05]  /*1c190*/  BSYNC B4 ;  /* 0x0000000000047941 */ /* 0x000fea0003800000 */
.L_x_28285:
        /* <DEDUP_REMOVED lines=15> */
.L_x_28284:
[----:B------:R-:W-:Y:S05]  /*1c290*/  BSYNC B3 ;  /* 0x0000000000037941 */ /* 0x000fea0003800000 */
.L_x_28282:
        /* <DEDUP_REMOVED lines=21> */
.L_x_28288:
[----:B------:R-:W-:Y:S05]  /*1c3f0*/  BSYNC B3 ;  /* 0x0000000000037941 */ /* 0x000fea0003800000 */
.L_x_28287:
        /* <DEDUP_REMOVED lines=43> */
.L_x_28290:
[----:B------:R-:W-:-:S04]  /*1c6b0*/  ISETP.GE.AND P0, PT, R21, RZ, PT ;  /* 0x000000ff1500720c */ /* 0x000fc80003f06270 */
[----:B------:R-:W-:Y:S02]  /*1c6c0*/  FSEL R2, RZ, 3.37028055040000000000e+12, P0 ;  /* 0x54442d18ff027808 */ /* 0x000fe40000000000 */
[----:B------:R-:W-:Y:S02]  /*1c6d0*/  FSEL R3, RZ, 2.1426990032196044922, P0 ;  /* 0x400921fbff037808 */ /* 0x000fe40000000000 */
.L_x_28291:
[----:B------:R-:W-:Y:S05]  /*1c6e0*/  BSYNC B0 ;  /* 0x0000000000007941 */ /* 0x000fea0003800000 */
.L_x_28289:
[----:B------:R0:W2:Y:S02]  /*1c6f0*/  DADD R20, |R20|, |R22| ;  /* 0x0000000014147229 */ /* 0x0000a40000000616 */
[----:B0-----:R-:W-:Y:S02]  /*1c700*/  LOP3.LUT R23, R3, 0x80000000, R23, 0xb8, !PT ;  /* 0x8000000003177812 */ /* 0x001fe400078eb817 */
[----:B-1----:R-:W-:-:S04]  /*1c710*/  DMUL R30, R16, 0.5 ;  /* 0x3fe00000101e7828 */ /* 0x002fc80000000000 */
[----:B--2---:R-:W0:-:S06]  /*1c720*/  DSETP.GTU.AND P0, PT, |R20|, +INF , PT ;  /* 0x7ff000001400742a */ /* 0x004e0c0003f0c200 */
[----:B0-----:R-:W-:Y:S02]  /*1c730*/  FSEL R2, R20, R2, P0 ;  /* 0x0000000214027208 */ /* 0x001fe40000000000 */
[----:B------:R-:W-:Y:S01]  /*1c740*/  FSEL R3, R21, R23, P0 ;  /* 0x0000001715037208 */ /* 0x000fe20000000000 */
[----:B------:R-:W-:Y:S05]  /*1c750*/  BRA `(.L_x_28271) ;  /* 0x00002ed000007947 */ /* 0x000fea0003800000 */
.L_x_28259:
        /* <DEDUP_REMOVED lines=111> */
.L_x_28293:
[----:B------:R-:W-:Y:S05]  /*1ce50*/  BSYNC B0 ;  /* 0x0000000000007941 */ /* 0x000fea0003800000 */
.L_x_28292:
        /* <DEDUP_REMOVED lines=10> */
.L_x_28295:
[----:B------:R-:W-:Y:S05]  /*1cf00*/  BSYNC B3 ;  /* 0x0000000000037941 */ /* 0x000fea0003800000 */
.L_x_28294:
        /* <DEDUP_REMOVED lines=43> */
.L_x_28297:
[----:B------:R-:W-:-:S04]  /*1d1c0*/  ISETP.GE.AND P0, PT, R21, RZ, PT ;  /* 0x000000ff1500720c */ /* 0x000fc80003f06270 */
[----:B------:R-:W-:Y:S02]  /*1d1d0*/  FSEL R2, RZ, 3.37028055040000000000e+12, P0 ;  /* 0x54442d18ff027808 */ /* 0x000fe40000000000 */
[----:B------:R-:W-:Y:S02]  /*1d1e0*/  FSEL R3, RZ, 2.1426990032196044922, P0 ;  /* 0x400921fbff037808 */ /* 0x000fe40000000000 */
.L_x_28298:
[----:B------:R-:W-:Y:S05]  /*1d1f0*/  BSYNC B0 ;  /* 0x0000000000007941 */ /* 0x000fea0003800000 */
.L_x_28296:
[----:B------:R2:W4:Y:S02]  /*1d200*/  DADD R20, |R20|, |R22| ;  /* 0x0000000014147229 */ /* 0x0005240000000616 */
[----:B--2---:R-:W-:-:S04]  /*1d210*/  LOP3.LUT R23, R3, 0x80000000, R23, 0xb8, !PT ;  /* 0x8000000003177812 */ /* 0x004fc800078eb817 */
[----:B----4-:R-:W2:-:S06]  /*1d220*/  DSETP.GTU.AND P0, PT, |R20|, +INF , PT ;  /* 0x7ff000001400742a */ /* 0x010e8c0003f0c200 */
[----:B--2---:R-:W-:Y:S02]  /*1d230*/  FSEL R2, R20, R2, P0 ;  /* 0x0000000214027208 */ /* 0x004fe40000000000 */
[----:B------:R-:W-:Y:S01]  /*1d240*/  FSEL R3, R21, R23, P0 ;  /* 0x0000001715037208 */ /* 0x000fe20000000000 */
[----:B------:R-:W-:Y:S05]  /*1d250*/  BRA `(.L_x_28271) ;  /* 0x000023d000007947 */ /* 0x000fea0003800000 */
.L_x_28258:
        /* <DEDUP_REMOVED lines=68> */
.L_x_28301:
        /* <DEDUP_REMOVED lines=22> */
.L_x_28304:
[----:B------:R-:W-:Y:S05]  /*1d800*/  BSYNC B4 ;  /* 0x0000000000047941 */ /* 0x000fea0003800000 */
.L_x_28303:
        /* <DEDUP_REMOVED lines=15> */
.L_x_28302:
[----:B------:R-:W-:Y:S05]  /*1d900*/  BSYNC B3 ;  /* 0x0000000000037941 */ /* 0x000fea0003800000 */
.L_x_28300:
[----:B------:R-:W-:Y:S01]  /*1d910*/  IMAD.MOV.U32 R2, RZ, RZ, 0x2a25ff7e ;  /* 0x2a25ff7eff027424 */ /* 0x000fe200078e00ff */
[----:B------:R-:W-:Y:S01]  /*1d920*/  ISETP.GE.AND P0, PT, R21, RZ, PT ;  /* 0x000000ff1500720c */ /* 0x000fe20003f06270 */
[----:B------:R-:W-:Y:S01]  /*1d930*/  IMAD.MOV.U32 R3, RZ, RZ, 0x3ef53e1d ;  /* 0x3ef53e1dff037424 */ /* 0x000fe200078e00ff */
[----:B------:R-:W-:Y:S01]  /*1d940*/  DSETP.NEU.AND P2, PT, |R20|, |R22|, PT ;  /* 0x400000161400722a */ /* 0x000fe20003f4d200 */
[----:B------:R-:W-:-:S03]  /*1d950*/  IMAD.MOV.U32 R0, RZ, RZ, 0x7f3321d2 ;  /* 0x7f3321d2ff007424 */ /* 0x000fc600078e00ff */
[----:B------:R-:W-:-:S04]  /*1d960*/  DADD R20, |R20|, |R22| ;  /* 0x0000000014147229 */ /* 0x000fc80000000616 */
[----:B------:R-:W2:-:S04]  /*1d970*/  DFMA R2, R16, -R2, c[0x2][0xa0] ;  /* 0x008028001002762b */ /* 0x000e880000000802 */
[----:B-1----:R-:W-:-:S04]  /*1d980*/  DMUL R30, R30, 0.5 ;  /* 0x3fe000001e1e7828 */ /* 0x002fc80000000000 */
[----:B--2---:R-:W1:-:S06]  /*1d990*/  DFMA R2, R16, R2, c[0x2][0xa8] ;  /* 0x00802a001002762b */ /* 0x004e4c0000000002 */
        /* <DEDUP_REMOVED lines=18> */
[----:B-1----:R-:W1:-:S10]  /*1dac0*/  DADD R4, -RZ, -R2 ;  /* 0x00000000ff047229 */ /* 0x002e540000000902 */
[----:B01----:R-:W-:Y:S02]  /*1dad0*/  FSEL R6, R2, R4, !P0 ;  /* 0x0000000402067208 */ /* 0x003fe40004000000 */
        /* <DEDUP_REMOVED lines=15> */
.L_x_28299:
        /* <DEDUP_REMOVED lines=46> */
.L_x_28257:
        /* <DEDUP_REMOVED lines=23> */
.L_x_28306:
[----:B------:R-:W-:Y:S05]  /*1e020*/  BSYNC B3 ;  /* 0x0000000000037941 */ /* 0x000fea0003800000 */
.L_x_28305:
        /* <DEDUP_REMOVED lines=26> */
.L_x_28308:
[----:B------:R-:W-:Y:S05]  /*1e1d0*/  BSYNC B3 ;  /* 0x0000000000037941 */ /* 0x000fea0003800000 */
.L_x_28307:
        /* <DEDUP_REMOVED lines=112> */
.L_x_28310:
[----:B------:R-:W-:Y:S05]  /*1e8e0*/  BSYNC B0 ;  /* 0x0000000000007941 */ /* 0x000fea0003800000 */
.L_x_28309:
        /* <DEDUP_REMOVED lines=10> */
.L_x_28312:
[----:B------:R-:W-:Y:S05]  /*1e990*/  BSYNC B3 ;  /* 0x0000000000037941 */ /* 0x000fea0003800000 */
.L_x_28311:
        /* <DEDUP_REMOVED lines=43> */
.L_x_28314:
[----:B------:R-:W-:-:S04]  /*1ec50*/  ISETP.GE.AND P0, PT, R21, RZ, PT ;  /* 0x000000ff1500720c */ /* 0x000fc80003f06270 */
[----:B------:R-:W-:Y:S02]  /*1ec60*/  FSEL R2, RZ, 3.37028055040000000000e+12, P0 ;  /* 0x54442d18ff027808 */ /* 0x000fe40000000000 */
[----:B------:R-:W-:Y:S02]  /*1ec70*/  FSEL R3, RZ, 2.1426990032196044922, P0 ;  /* 0x400921fbff037808 */ /* 0x000fe40000000000 */
.L_x_28315:
[----:B------:R-:W-:Y:S05]  /*1ec80*/  BSYNC B0 ;  /* 0x0000000000007941 */ /* 0x000fea0003800000 */
.L_x_28313:
[----:B------:R2:W4:Y:S02]  /*1ec90*/  DADD R20, |R20|, |R22| ;  /* 0x0000000014147229 */ /* 0x0005240000000616 */
[----:B--2---:R-:W-:Y:S02]  /*1eca0*/  LOP3.LUT R23, R3, 0x80000000, R23, 0xb8, !PT ;  /* 0x8000000003177812 */ /* 0x004fe400078eb817 */
[----:B-1----:R-:W-:-:S04]  /*1ecb0*/  DADD R30, R30, 1 ;  /* 0x3ff000001e1e7429 */ /* 0x002fc80000000000 */
[----:B----4-:R-:W1:-:S06]  /*1ecc0*/  DSETP.GTU.AND P0, PT, |R20|, +INF , PT ;  /* 0x7ff000001400742a */ /* 0x010e4c0003f0c200 */
[----:B-1----:R-:W-:Y:S02]  /*1ecd0*/  FSEL R2, R20, R2, P0 ;  /* 0x0000000214027208 */ /* 0x002fe40000000000 */
[----:B------:R-:W-:Y:S01]  /*1ece0*/  FSEL R3, R21, R23, P0 ;  /* 0x0000001715037208 */ /* 0x000fe20000000000 */
[----:B------:R-:W-:Y:S05]  /*1ecf0*/  BRA `(.L_x_28271) ;  /* 0x0000093000007947 */ /* 0x000fea0003800000 */
.L_x_28256:
[----:B-12---:R-:W0:Y:S01]  /*1ed00*/  DSETP.GEU.AND P0, PT, |R22|, 1.4916681462400413487e-154, PT ;  /* 0x200000001600742a */ /* 0x006e220003f0e200 */
[----:B------:R-:W-:Y:S01]  /*1ed10*/  IMAD.MOV.U32 R10, RZ, RZ, 0x1 ;  /* 0x00000001ff0a7424 */ /* 0x000fe200078e00ff */
[----:B------:R-:W-:Y:S02]  /*1ed20*/  BSSY B0, `(.L_x_28316) ;  /* 0x0000056000007945 */ /* 0x000fe40003800000 */
[----:B------:R-:W-:-:S04]  /*1ed30*/  DADD R18, -RZ, |R22| ;  /* 0x00000000ff127229 */ /* 0x000fc80000000516 */
[----:B0-----:R-:W-:-:S04]  /*1ed40*/  DSETP.LT.AND P0, PT, |R20|, 1.4916681462400413487e-154, !P0 ;  /* 0x200000001400742a */ /* 0x001fc80004701200 */
[----:B------:R-:W0:-:S06]  /*1ed50*/  DSETP.GT.AND P1, PT, |R22|, |R20|, PT ;  /* 0x400000141600722a */ /* 0x000e0c0003f24200 */
[----:B0-----:R-:W-:Y:S02]  /*1ed60*/  FSEL R17, R19, R7, P1 ;  /* 0x0000000713117208 */ /* 0x001fe40000800000 */
[----:B------:R-:W-:Y:S02]  /*1ed70*/  FSEL R16, R18, R6, P1 ;  /* 0x0000000612107208 */ /* 0x000fe40000800000 */
[----:B------:R-:W0:Y:S01]  /*1ed80*/  @P0 DMUL R4, R22, 4 ;  /* 0x4010000016040828 */ /* 0x000e220000000000 */
[----:B------:R-:W1:Y:S03]  /*1ed90*/  MUFU.RCP64H R11, R17 ;  /* 0x00000011000b7308 */ /* 0x000e660000001800 */
[----:B------:R-:W-:-:S04]  /*1eda0*/  @P0 DMUL R2, R20, 4 ;  /* 0x4010000014020828 */ /* 0x000fc80000000000 */
[----:B0-----:R-:W0:-:S04]  /*1edb0*/  @P0 DMUL R4, R4, R4 ;  /* 0x0000000404040228 */ /* 0x001e080000000000 */
[----:B------:R-:W2:-:S04]  /*1edc0*/  @!P0 DMUL R8, R22, R22 ;  /* 0x0000001616088228 */ /* 0x000e880000000000 */
[----:B0-----:R-:W0:-:S04]  /*1edd0*/  @P0 DFMA R4, R2, R2, R4 ;  /* 0x000000020204022b */ /* 0x001e080000000004 */
[----:B--2---:R-:W-:-:S04]  /*1ede0*/  @!P0 DFMA R8, R20, R20, R8 ;  /* 0x000000141408822b */ /* 0x004fc80000000008 */
[----:B0-----:R0:W-:Y:S02]  /*1edf0*/  @P0 DMUL R8, R4, 0.0625 ;  /* 0x3fb0000004080828 */ /* 0x0011e40000000000 */
[----:B0-----:R-:W-:Y:S02]  /*1ee00*/  FSEL R4, R6, R18, P1 ;  /* 0x0000001206047208 */ /* 0x001fe40000800000 */
[----:B-1----:R-:W0:Y:S01]  /*1ee10*/  DFMA R2, -R16, R10, 1 ;  /* 0x3ff000001002742b */ /* 0x002e22000000010a */
[----:B------:R-:W-:-:S04]  /*1ee20*/  FSEL R5, R7, R19, P1 ;  /* 0x0000001307057208 */ /* 0x000fc80000800000 */
[----:B------:R-:W-:Y:S01]  /*1ee30*/  FSETP.GEU.AND P5, PT, |R5|, 6.5827683646048100446e-37, PT ;  /* 0x036000000500780b */ /* 0x000fe20003fae200 */
[----:B0-----:R-:W0:Y:S01]  /*1ee40*/  DFMA R2, R2, R2, R2 ;  /* 0x000000020202722b */ /* 0x001e220000000002 */
[----:B------:R-:W-:Y:S01]  /*1ee50*/  ISETP.GT.AND P0, PT, R9, 0xfffff, PT ;  /* 0x000fffff0900780c */ /* 0x000fe20003f04270 */
[----:B------:R-:W-:Y:S02]  /*1ee60*/  IMAD.MOV.U32 R28, RZ, RZ, R8 ;  /* 0x000000ffff1c7224 */ /* 0x000fe400078e0008 */
[----:B------:R-:W-:Y:S02]  /*1ee70*/  IMAD.MOV.U32 R29, RZ, RZ, R9 ;  /* 0x000000ffff1d7224 */ /* 0x000fe400078e0009 */
[----:B0-----:R-:W0:-:S06]  /*1ee80*/  DFMA R2, R10, R2, R10 ;  /* 0x000000020a02722b */ /* 0x001e0c000000000a */
[----:B0-----:R-:W0:-:S04]  /*1ee90*/  DFMA R10, -R16, R2, 1 ;  /* 0x3ff00000100a742b */ /* 0x001e080000000102 */
        /* <DEDUP_REMOVED lines=62> */
.L_x_28317:
[----:B------:R-:W-:Y:S05]  /*1f280*/  BSYNC B0 ;  /* 0x0000000000007941 */ /* 0x000fea0003800000 */
.L_x_28316:
[----:B------:R-:W-:Y:S01]  /*1f290*/  BSSY B3, `(.L_x_28318) ;  /* 0x0000006000037945 */ /* 0x000fe20003800000 */
[----:B------:R-:W-:Y:S05]  /*1f2a0*/  @P4 BRA P5, `(.L_x_28319) ;  /* 0x0000004000004947 */ /* 0x000fea0002800000 */
[----:B------:R-:W-:Y:S01]  /*1f2b0*/  IMAD.MOV.U32 R2, RZ, RZ, R16 ;  /* 0x000000ffff027224 */ /* 0x000fe200078e0010 */
[----:B------:R-:W-:Y:S01]  /*1f2c0*/  MOV R0, 0x1f2f0 ;  /* 0x0001f2f000007802 */ /* 0x000fe20000000f00 */
[----:B------:R-:W-:Y:S02]  /*1f2d0*/  IMAD.MOV.U32 R3, RZ, RZ, R17 ;  /* 0x000000ffff037224 */ /* 0x000fe400078e0011 */
[----:B01-3--:R-:W-:Y:S05]  /*1f2e0*/  CALL.REL.NOINC `($__internal_61_$__cuda_sm20_div_rn_f64_full) ;  /* 0x000062a000007944 */ /* 0x00bfea0003c00000 */
.L_x_28319:
[----:B------:R-:W-:Y:S05]  /*1f2f0*/  BSYNC B3 ;  /* 0x0000000000037941 */ /* 0x000fea0003800000 */
.L_x_28318:
        /* <DEDUP_REMOVED lines=43> */
.L_x_28321:
[----:B------:R-:W-:Y:S02]  /*1f5b0*/  FSEL R2, RZ, 3.37028055040000000000e+12, P2 ;  /* 0x54442d18ff027808 */ /* 0x000fe40001000000 */
[----:B------:R-:W-:Y:S02]  /*1f5c0*/  FSEL R3, RZ, 2.1426990032196044922, P2 ;  /* 0x400921fbff037808 */ /* 0x000fe40001000000 */
.L_x_28322:
[----:B------:R-:W-:Y:S05]  /*1f5d0*/  BSYNC B0 ;  /* 0x0000000000007941 */ /* 0x000fea0003800000 */
.L_x_28320:
[----:B------:R0:W2:Y:S02]  /*1f5e0*/  DADD R20, |R20|, |R22| ;  /* 0x0000000014147229 */ /* 0x0000a40000000616 */
[----:B0-----:R-:W-:-:S04]  /*1f5f0*/  LOP3.LUT R23, R3, 0x80000000, R23, 0xb8, !PT ;  /* 0x8000000003177812 */ /* 0x001fc800078eb817 */
[----:B--2---:R-:W0:-:S06]  /*1f600*/  DSETP.GTU.AND P0, PT, |R20|, +INF , PT ;  /* 0x7ff000001400742a */ /* 0x004e0c0003f0c200 */
[----:B0-----:R-:W-:Y:S02]  /*1f610*/  FSEL R2, R20, R2, P0 ;  /* 0x0000000214027208 */ /* 0x001fe40000000000 */
[----:B------:R-:W-:Y:S02]  /*1f620*/  FSEL R3, R21, R23, P0 ;  /* 0x0000001715037208 */ /* 0x000fe40000000000 */
.L_x_28271:
[----:B------:R-:W-:Y:S05]  /*1f630*/  BSYNC B2 ;  /* 0x0000000000027941 */ /* 0x000fea0003800000 */
.L_x_28255:
        /* <DEDUP_REMOVED lines=52> */
[----:B------:R0:W1:-:S06]  /*1f980*/  @!P0 DMUL R30, R2, R4 ;  /* 0x00000004021e8228 */ /* 0x00004c0000000000 */
.L_x_28328:
[----:B------:R-:W-:Y:S05]  /*1f990*/  BSYNC B0 ;  /* 0x0000000000007941 */ /* 0x000fea0003800000 */
.L_x_28327:
        /* <DEDUP_REMOVED lines=17> */
.L_x_28330:
[----:B------:R2:W4:Y:S01]  /*1fab0*/  DMUL R28, RZ, R16 ;  /* 0x00000010ff1c7228 */ /* 0x0005220000000000 */
[----:B------:R-:W-:-:S05]  /*1fac0*/  IMAD.MOV.U32 R0, RZ, RZ, RZ ;  /* 0x000000ffff007224 */ /* 0x000fca00078e00ff */
.L_x_28331:
[----:B------:R-:W-:Y:S05]  /*1fad0*/  BSYNC B2 ;  /* 0x0000000000027941 */ /* 0x000fea0003800000 */
.L_x_28329:
        /* <DEDUP_REMOVED lines=40> */
.L_x_28333:
[----:B------:R2:W3:Y:S01]  /*1fd60*/  DMUL R2, RZ, R16 ;  /* 0x00000010ff027228 */ /* 0x0004e20000000000 */
[----:B------:R-:W-:-:S05]  /*1fd70*/  IMAD.MOV.U32 R0, RZ, RZ, RZ ;  /* 0x000000ffff007224 */ /* 0x000fca00078e00ff */
.L_x_28334:
[----:B------:R-:W-:Y:S05]  /*1fd80*/  BSYNC B2 ;  /* 0x0000000000027941 */ /* 0x000fea0003800000 */
.L_x_28332:
        /* <DEDUP_REMOVED lines=25> */
.L_x_28326:
        /* <DEDUP_REMOVED lines=38> */
.L_x_28336:
[----:B------:R-:W-:Y:S05]  /*20180*/  BSYNC B0 ;  /* 0x0000000000007941 */ /* 0x000fea0003800000 */
.L_x_28335:
        /* <DEDUP_REMOVED lines=17> */
.L_x_28338:
[----:B0-----:R0:W2:Y:S01]  /*202a0*/  DMUL R2, RZ, R16 ;  /* 0x00000010ff027228 */ /* 0x0010a20000000000 */
[----:B------:R-:W-:-:S05]  /*202b0*/  IMAD.MOV.U32 R0, RZ, RZ, RZ ;  /* 0x000000ffff007224 */ /* 0x000fca00078e00ff */
.L_x_28339:
[----:B------:R-:W-:Y:S05]  /*202c0*/  BSYNC B2 ;  /* 0x0000000000027941 */ /* 0x000fea0003800000 */
.L_x_28337:
[----:B------:R-:W-:Y:S01]  /*202d0*/  IADD3 R30, R0, 0x1, RZ ;  /* 0x00000001001e7810 */ /* 0x000fe20007ffe0ff */
[----:B------:R-:W-:-:S04]  /*202e0*/  IMAD.MOV.U32 R29, RZ, RZ, 0x8 ;  /* 0x00000008ff1d7424 */ /* 0x000fc800078e00ff */
[----:B------:R-:W-:-:S05]  /*202f0*/  IMAD.SHL.U32 R0, R30, 0x8, RZ ;  /* 0x000000081e007824 */ /* 0x000fca00078e00ff */
[----:B------:R-:W-:-:S05]  /*20300*/  LOP3.LUT R0, R0, 0x8, RZ, 0xc0, !PT ;  /* 0x0000000800007812 */ /* 0x000fca00078ec0ff */
[----:B------:R-:W-:-:S05]  /*20310*/  IMAD.WIDE.U32 R28, R0, R29, c[0x4][0x1a8] ;  /* 0x01006a00001c7625 */ /* 0x000fca00078e001d */
[----:B------:R-:W4:Y:S04]  /*20320*/  LDG.E.128.CONSTANT R20, [R28.64] ;  /* 0x000000241c147981 */ /* 0x000f28000c1e9d00 */
[----:B0-----:R-:W5:Y:S04]  /*20330*/  LDG.E.128.CONSTANT R4, [R28.64+0x10] ;  /* 0x000010241c047981 */ /* 0x001f68000c1e9d00 */
[----:B---3--:R-:W3:Y:S01]  /*20340*/  LDG.E.128.CONSTANT R8, [R28.64+0x20] ;  /* 0x000020241c087981 */ /* 0x008ee2000c1e9d00 */
        /* <DEDUP_REMOVED lines=32> */
.L_x_28341:
[----:B------:R2:W3:Y:S01]  /*20550*/  DMUL R2, RZ, R16 ;  /* 0x00000010ff027228 */ /* 0x0004e20000000000 */
[----:B------:R-:W-:-:S05]  /*20560*/  IMAD.MOV.U32 R0, RZ, RZ, RZ ;  /* 0x000000ffff007224 */ /* 0x000fca00078e00ff */
.L_x_28342:
[----:B------:R-:W-:Y:S05]  /*20570*/  BSYNC B2 ;  /* 0x0000000000027941 */ /* 0x000fea0003800000 */
.L_x_28340:
[----:B------:R-:W-:Y:S02]  /*20580*/  IMAD.SHL.U32 R4, R0, 0x8, RZ ;  /* 0x0000000800047824 */ /* 0x000fe400078e00ff */
[----:B--2---:R-:W-:-:S03]  /*20590*/  IMAD.MOV.U32 R17, RZ, RZ, 0x8 ;  /* 0x00000008ff117424 */ /* 0x004fc600078e00ff */
[----:B------:R-:W-:-:S05]  /*205a0*/  LOP3.LUT R4, R4, 0x8, RZ, 0xc0, !PT ;  /* 0x0000000804047812 */ /* 0x000fca00078ec0ff */
[----:B------:R-:W-:-:S05]  /*205b0*/  IMAD.WIDE.U32 R16, R4, R17, c[0x4][0x1a8] ;  /* 0x01006a0004107625 */ /* 0x000fca00078e0011 */
[----:B------:R-:W2:Y:S04]  /*205c0*/  LDG.E.128.CONSTANT R28, [R16.64] ;  /* 0x00000024101c7981 */ /* 0x000ea8000c1e9d00 */
        /* <DEDUP_REMOVED lines=10> */
[----:B-1----:R1:W4:Y:S02]  /*20670*/  DFMA R28, R36, R28, R30 ;  /* 0x0000001c241c722b */ /* 0x002324000000001e */
[----:B-1----:R-:W-:-:S04]  /*20680*/  IMAD.MOV.U32 R30, RZ, RZ, RZ ;  /* 0x000000ffff1e7224 */ /* 0x002fc800078e00ff */
[----:B----4-:R-:W1:-:S06]  /*20690*/  DFMA R4, R36, R28, R4 ;  /* 0x0000001c2404722b */ /* 0x010e4c0000000004 */
        /* <DEDUP_REMOVED lines=21> */
.L_x_28325:
        /* <DEDUP_REMOVED lines=11> */
.L_x_28343:
[----:B------:R-:W0:-:S10]  /*208a0*/  DADD R28, R16, -R16 ;  /* 0x00000000101c7229 */ /* 0x000e140000000810 */
[----:B0-----:R-:W-:Y:S02]  /*208b0*/  IMAD.MOV.U32 R30, RZ, RZ, R28 ;  /* 0x000000ffff1e7224 */ /* 0x001fe400078e001c */
[----:B------:R-:W-:Y:S01]  /*208c0*/  IMAD.MOV.U32 R31, RZ, RZ, R29 ;  /* 0x000000ffff1f7224 */ /* 0x000fe200078e001d */
[----:B------:R-:W-:Y:S05]  /*208d0*/  BRA `(.L_x_28254) ;  /* 0x0000080000007947 */ /* 0x000fea0003800000 */
.L_x_28324:
        /* <DEDUP_REMOVED lines=12> */
[----:B------:R-:W-:Y:S01]  /*209a0*/  MOV R2, 0x209d0 ;  /* 0x000209d000027802 */ /* 0x000fe20000000f00 */
[----:B------:R-:W-:-:S03]  /*209b0*/  IMAD.MOV.U32 R3, RZ, RZ, R17 ;  /* 0x000000ffff037224 */ /* 0x000fc600078e0011 */
[----:B01-3--:R-:W-:Y:S05]  /*209c0*/  CALL.REL.NOINC `($_ZN2at6native27unrolled_elementwise_kernelIZZZNS0_50_GLOBAL__N__2680c7bb_12_PowKernel_cu_b2145a98_318424pow_tensor_scalar_kernelERNS_18TensorIteratorBaseERKN3c106ScalarEENKUlvE_clEvENKUlvE_clEvEUlNS5_7complexIdEEE0_St5arrayIPcLm2EELi4E23TrivialOffsetCalculatorILi1EjESI_NS0_6memory12LoadWithCastILi1EEENSJ_13StoreWithCastILi1EEEEEviT_T0_T2_T3_T4_T5_$__internal_trig_reduction_slowpathd) ;  /* 0x0000520000007944 */ /* 0x00bfea0003c00000 */
[----:B------:R-:W-:Y:S02]  /*209d0*/  IMAD.MOV.U32 R28, RZ, RZ, R4 ;  /* 0x000000ffff1c7224 */ /* 0x000fe400078e0004 */
[----:B------:R-:W-:Y:S01]  /*209e0*/  IMAD.MOV.U32 R29, RZ, RZ, R5 ;  /* 0x000000ffff1d7224 */ /* 0x000fe200078e0005 */
[----:B------:R-:W-:Y:S05]  /*209f0*/  BRA `(.L_x_28346) ;  /* 0x0000002000007947 */ /* 0x000fea0003800000 */
.L_x_28345:
[----:B------:R0:W1:Y:S01]  /*20a00*/  DMUL R28, RZ, R16 ;  /* 0x00000010ff1c7228 */ /* 0x0000620000000000 */
[----:B------:R-:W-:-:S05]  /*20a10*/  IMAD.MOV.U32 R0, RZ, RZ, RZ ;  /* 0x000000ffff007224 */ /* 0x000fca00078e00ff */
.L_x_28346:
[----:B------:R-:W-:Y:S05]  /*20a20*/  BSYNC B2 ;  /* 0x0000000000027941 */ /* 0x000fea0003800000 */
.L_x_28344:
[----:B------:R-:W-:Y:S01]  /*20a30*/  IADD3 R18, R0, 0x1, RZ ;  /* 0x0000000100127810 */ /* 0x000fe20007ffe0ff */
[----:B------:R-:W-:-:S04]  /*20a40*/  IMAD.MOV.U32 R3, RZ, RZ, 0x8 ;  /* 0x00000008ff037424 */ /* 0x000fc800078e00ff */
[----:B------:R-:W-:-:S05]  /*20a50*/  IMAD.SHL.U32 R0, R18, 0x8, RZ ;  /* 0x0000000812007824 */ /* 0x000fca00078e00ff */
[----:B------:R-:W-:-:S05]  /*20a60*/  LOP3.LUT R0, R0, 0x8, RZ, 0xc0, !PT ;  /* 0x0000000800007812 */ /* 0x000fca00078ec0ff */
[----:B------:R-:W-:-:S05]  /*20a70*/  IMAD.WIDE.U32 R2, R0, R3, c[0x4][0x1a8] ;  /* 0x01006a0000027625 */ /* 0x000fca00078e0003 */
[----:B------:R-:W2:Y:S04]  /*20a80*/  LDG.E.128.CONSTANT R20, [R2.64] ;  /* 0x0000002402147981 */ /* 0x000ea8000c1e9d00 */
[----:B------:R-:W4:Y:S04]  /*20a90*/  LDG.E.128.CONSTANT R8, [R2.64+0x10] ;  /* 0x0000102402087981 */ /* 0x000f28000c1e9d00 */
[----:B0-----:R-:W5:Y:S01]  /*20aa0*/  LDG.E.128.CONSTANT R4, [R2.64+0x20] ;  /* 0x0000202402047981 */ /* 0x001f62000c1e9d00 */
        /* <DEDUP_REMOVED lines=32> */
.L_x_28348:
[----:B------:R1:W2:Y:S01]  /*20cb0*/  DMUL R30, RZ, R16 ;  /* 0x00000010ff1e7228 */ /* 0x0002a20000000000 */
[----:B------:R-:W-:-:S05]  /*20cc0*/  IMAD.MOV.U32 R0, RZ, RZ, RZ ;  /* 0x000000ffff007224 */ /* 0x000fca00078e00ff */
.L_x_28349:
[----:B------:R-:W-:Y:S05]  /*20cd0*/  BSYNC B2 ;  /* 0x0000000000027941 */ /* 0x000fea0003800000 */
.L_x_28347:
        /* <DEDUP_REMOVED lines=24> */
.L_x_28323:
        /* <DEDUP_REMOVED lines=37> */
.L_x_28351:
[----:B------:R-:W-:Y:S05]  /*210b0*/  BSYNC B0 ;  /* 0x0000000000007941 */ /* 0x000fea0003800000 */
.L_x_28350:
[----:B------:R-:W-:Y:S02]  /*210c0*/  IMAD.MOV.U32 R30, RZ, RZ, R16 ;  /* 0x000000ffff1e7224 */ /* 0x000fe400078e0010 */
[----:B------:R-:W-:Y:S02]  /*210d0*/  IMAD.MOV.U32 R31, RZ, RZ, R17 ;  /* 0x000000ffff1f7224 */ /* 0x000fe400078e0011 */
.L_x_28254:
[----:B012---:R-:W-:Y:S05]  /*210e0*/  BSYNC B1 ;  /* 0x0000000000017941 */ /* 0x007fea0003800000 */
.L_x_28253:
[----:B----4-:R-:W0:Y:S01]  /*210f0*/  S2R R17, SR_TID.X ;  /* 0x0000000000117919 */ /* 0x010e220000002100 */
[----:B------:R-:W1:Y:S01]  /*21100*/  LDC.U8 R16, c[0x0][0x1ac] ;  /* 0x00006b00ff107b82 */ /* 0x000e620000000000 */
[----:B------:R-:W-:Y:S01]  /*21110*/  BSSY B6, `(.L_x_28352) ;  /* 0x0000122000067945 */ /* 0x000fe20003800000 */
[----:B0-----:R-:W-:-:S13]  /*21120*/  ISETP.GE.AND P0, PT, R17, R58, PT ;  /* 0x0000003a1100720c */ /* 0x001fda0003f06270 */
[----:B------:R-:W-:Y:S05]  /*21130*/  @P0 BRA `(.L_x_28353) ;  /* 0x000011f000000947 */ /* 0x000fea0003800000 */
[----:B-1----:R-:W0:Y:S01]  /*21140*/  S2R R0, SR_CTAID.X ;  /* 0x0000000000007919 */ /* 0x002e220000002500 */
        /* <DEDUP_REMOVED lines=16> */
[----:B------:R-:W0:Y:S01]  /*21250*/  F2I.F64.TRUNC R13, R12 ;  /* 0x0000000c000d7311 */ /* 0x000e22000030d100 */
[----:B------:R-:W-:Y:S01]  /*21260*/  IMAD.MOV.U32 R17, RZ, RZ, R56 ;  /* 0x000000ffff117224 */ /* 0x000fe200078e0038 */
[----:B0-----:R0:W-:Y:S01]  /*21270*/  STG.E.U8 [R2.64], R13 ;  /* 0x0000000d02007986 */ /* 0x0011e2000c101124 */
[----:B------:R-:W-:Y:S05]  /*21280*/  BRA `(.L_x_28353) ;  /* 0x000010a000007947 */ /* 0x000fea0003800000 */
.L_x_28357:
[----:B------:R-:W0:Y:S01]  /*21290*/  F2I.S64.F64.TRUNC R12, R12 ;  /* 0x0000000c000c7311 */ /* 0x000e22000030d900 */
[----:B------:R-:W-:Y:S02]  /*212a0*/  IMAD.MOV.U32 R17, RZ, RZ, R56 ;  /* 0x000000ffff117224 */ /* 0x000fe400078e0038 */
[----:B0-----:R-:W-:-:S05]  /*212b0*/  IMAD.MOV.U32 R5, RZ, RZ, R12 ;  /* 0x000000ffff057224 */ /* 0x001fca00078e000c */
[----:B------:R0:W-:Y:S01]  /*212c0*/  STG.E.U8 [R2.64], R5 ;  /* 0x0000000502007986 */ /* 0x0001e2000c101124 */
[----:B------:R-:W-:Y:S05]  /*212d0*/  BRA `(.L_x_28353) ;  /* 0x0000105000007947 */ /* 0x000fea0003800000 */
.L_x_28356:
[----:B------:R-:W-:-:S13]  /*212e0*/  ISETP.NE.AND P0, PT, R0, 0x2, PT ;  /* 0x000000020000780c */ /* 0x000fda0003f05270 */
[----:B------:R-:W-:Y:S05]  /*212f0*/  @!P0 BRA `(.L_x_28359) ;  /* 0x000000c000008947 */ /* 0x000fea0003800000 */
[----:B------:R-:W-:-:S13]  /*21300*/  ISETP.NE.AND P0, PT, R0, 0x3, PT ;  /* 0x000000030000780c */ /* 0x000fda0003f05270 */
[----:B------:R-:W-:Y:S05]  /*21310*/  @!P0 BRA `(.L_x_28360) ;  /* 0x0000006000008947 */ /* 0x000fea0003800000 */
[----:B------:R-:W-:-:S13]  /*21320*/  ISETP.NE.AND P0, PT, R0, 0x4, PT ;  /* 0x000000040000780c */ /* 0x000fda0003f05270 */
[----:B------:R-:W-:Y:S05]  /*21330*/  @P0 BRA `(.L_x_28358) ;  /* 0x00000e3000000947 */ /* 0x000fea0003800000 */
[----:B------:R-:W0:Y:S01]  /*21340*/  F2I.S64.F64.TRUNC R12, R12 ;  /* 0x0000000c000c7311 */ /* 0x000e22000030d900 */
[----:B------:R-:W-:Y:S01]  /*21350*/  IMAD.MOV.U32 R17, RZ, RZ, R56 ;  /* 0x000000ffff117224 */ /* 0x000fe200078e0038 */
[----:B0-----:R0:W-:Y:S01]  /*21360*/  STG.E.64 [R2.64], R12 ;  /* 0x0000000c02007986 */ /* 0x0011e2000c101b24 */
[----:B------:R-:W-:Y:S05]  /*21370*/  BRA `(.L_x_28353) ;  /* 0x00000fb000007947 */ /* 0x000fea0003800000 */
.L_x_28360:
[----:B------:R-:W0:Y:S01]  /*21380*/  F2I.F64.TRUNC R13, R12 ;  /* 0x0000000c000d7311 */ /* 0x000e22000030d100 */
[----:B------:R-:W-:Y:S01]  /*21390*/  IMAD.MOV.U32 R17, RZ, RZ, R56 ;  /* 0x000000ffff117224 */ /* 0x000fe200078e0038 */
[----:B0-----:R0:W-:Y:S01]  /*213a0*/  STG.E [R2.64], R13 ;  /* 0x0000000d02007986 */ /* 0x0011e2000c101924 */
[----:B------:R-:W-:Y:S05]  /*213b0*/  BRA `(.L_x_28353) ;  /* 0x00000f7000007947 */ /* 0x000fea0003800000 */
.L_x_28359:
[----:B------:R-:W0:Y:S01]  /*213c0*/  F2I.F64.TRUNC R13, R12 ;  /* 0x0000000c000d7311 */ /* 0x000e22000030d100 */
[----:B------:R-:W-:Y:S01]  /*213d0*/  IMAD.MOV.U32 R17, RZ, RZ, R56 ;  /* 0x000000ffff117224 */ /* 0x000fe200078e0038 */
[----:B0-----:R0:W-:Y:S01]  /*213e0*/  STG.E.U16 [R2.64], R13 ;  /* 0x0000000d02007986 */ /* 0x0011e2000c101524 */
[----:B------:R-:W-:Y:S05]  /*213f0*/  BRA `(.L_x_28353) ;  /* 0x00000f3000007947 */ /* 0x000fea0003800000 */
.L_x_28355:
[----:B------:R-:W-:-:S13]  /*21400*/  ISETP.GT.AND P0, PT, R0, 0x6, PT ;  /* 0x000000060000780c */ /* 0x000fda0003f04270 */
[----:B------:R-:W-:Y:S05]  /*21410*/  @P0 BRA `(.L_x_28361) ;  /* 0x0000011000000947 */ /* 0x000fea0003800000 */
[----:B------:R-:W-:-:S13]  /*21420*/  ISETP.NE.AND P0, PT, R0, 0x5, PT ;  /* 0x000000050000780c */ /* 0x000fda0003f05270 */
[----:B------:R-:W-:Y:S05]  /*21430*/  @!P0 BRA `(.L_x_28362) ;  /* 0x0000008000008947 */ /* 0x000fea0003800000 */
[----:B------:R-:W-:-:S13]  /*21440*/  ISETP.NE.AND P0, PT, R0, 0x6, PT ;  /* 0x000000060000780c */ /* 0x000fda0003f05270 */
[----:B------:R-:W-:Y:S05]  /*21450*/  @P0 BRA `(.L_x_28358) ;  /* 0x00000d1000000947 */ /* 0x000fea0003800000 */
[----:B------:R-:W0:Y:S01]  /*21460*/  F2F.F32.F64 R5, R12 ;  /* 0x0000000c00057310 */ /* 0x000e220000301000 */
[----:B------:R-:W0:Y:S01]  /*21470*/  DSETP.GEU.AND P0, PT, |R12|, c[0x2][0x1d8], PT ;  /* 0x008076000c00762a */ /* 0x000e220003f0e200 */
[----:B------:R-:W-:-:S13]  /*21480*/  IMAD.MOV.U32 R17, RZ, RZ, R56 ;  /* 0x000000ffff117224 */ /* 0x000fda00078e0038 */
[----:B0-----:R-:W-:-:S05]  /*21490*/  @!P0 FMUL R5, R5, 1.175494350822287508e-38 ;  /* 0x0080000005058820 */ /* 0x001fca0000400000 */
[----:B------:R0:W-:Y:S01]  /*214a0*/  STG.E [R2.64], R5 ;  /* 0x0000000502007986 */ /* 0x0001e2000c101924 */
[----:B------:R-:W-:Y:S05]  /*214b0*/  BRA `(.L_x_28353) ;  /* 0x00000e7000007947 */ /* 0x000fea0003800000 */
.L_x_28362:
[----:B------:R-:W0:Y:S01]  /*214c0*/  F2F.F32.F64 R0, R12 ;  /* 0x0000000c00007310 */ /* 0x000e220000301000 */
[----:B------:R-:W0:Y:S01]  /*214d0*/  DSETP.GEU.AND P0, PT, |R12|, c[0x2][0x1d8], PT ;  /* 0x008076000c00762a */ /* 0x000e220003f0e200 */
[----:B------:R-:W-:-:S13]  /*214e0*/  IMAD.MOV.U32 R17, RZ, RZ, R56 ;  /* 0x000000ffff117224 */ /* 0x000fda00078e0038 */
[----:B0-----:R-:W-:-:S05]  /*214f0*/  @!P0 FMUL R0, R0, 1.175494350822287508e-38 ;  /* 0x0080000000008820 */ /* 0x001fca0000400000 */
[----:B------:R-:W-:-:S05]  /*21500*/  F2FP.PACK_AB R0, RZ, R0 ;  /* 0x00000000ff00723e */ /* 0x000fca00000000ff */
[----:B------:R0:W-:Y:S01]  /*21510*/  STG.E.U16 [R2.64], R0 ;  /* 0x0000000002007986 */ /* 0x0001e2000c101524 */
[----:B------:R-:W-:Y:S05]  /*21520*/  BRA `(.L_x_28353) ;  /* 0x00000e0000007947 */ /* 0x000fea0003800000 */
.L_x_28361:
        /* <DEDUP_REMOVED lines=8> */
[----:B------:R-:W-:-:S03]  /*215b0*/  IMAD.MOV.U32 R17, RZ, RZ, R56 ;  /* 0x000000ffff117224 */ /* 0x000fc600078e0038 */
[----:B------:R-:W1:-:S03]  /*215c0*/  DSETP.GEU.AND P1, PT, |R12|, c[0x2][0x1d8], PT ;  /* 0x008076000c00762a */ /* 0x000e460003f2e200 */
[----:B------:R-:W1:Y:S07]  /*215d0*/  F2F.F32.F64 R4, R12 ;  /* 0x0000000c00047310 */ /* 0x000e6e0000301000 */
[----:B0-----:R-:W-:-:S04]  /*215e0*/  @!P0 FMUL R5, R5, 1.175494350822287508e-38 ;  /* 0x0080000005058820 */ /* 0x001fc80000400000 */
[----:B-1----:R-:W-:-:S05]  /*215f0*/  @!P1 FMUL R4, R4, 1.175494350822287508e-38 ;  /* 0x0080000004049820 */ /* 0x002fca0000400000 */
[----:B------:R0:W-:Y:S01]  /*21600*/  STG.E.64 [R2.64], R4 ;  /* 0x0000000402007986 */ /* 0x0001e2000c101b24 */
[----:B------:R-:W-:Y:S05]  /*21610*/  BRA `(.L_x_28353) ;  /* 0x00000d1000007947 */ /* 0x000fea0003800000 */
.L_x_28364:
[----:B------:R-:W0:Y:S01]  /*21620*/  F2F.F32.F64 R5, R12 ;  /* 0x0000000c00057310 */ /* 0x000e220000301000 */
[----:B------:R-:W0:Y:S01]  /*21630*/  DSETP.GEU.AND P0, PT, |R12|, c[0x2][0x1d8], PT ;  /* 0x008076000c00762a */ /* 0x000e220003f0e200 */
[----:B------:R-:W-:-:S03]  /*21640*/  IMAD.MOV.U32 R17, RZ, RZ, R56 ;  /* 0x000000ffff117224 */ /* 0x000fc600078e0038 */
[----:B------:R-:W1:-:S03]  /*21650*/  DSETP.GEU.AND P1, PT, |R14|, c[0x2][0x1d8], PT ;  /* 0x008076000e00762a */ /* 0x000e460003f2e200 */
[----:B------:R-:W1:Y:S07]  /*21660*/  F2F.F32.F64 R0, R14 ;  /* 0x0000000e00007310 */ /* 0x000e6e0000301000 */
[----:B0-----:R-:W-:-:S04]  /*21670*/  @!P0 FMUL R5, R5, 1.175494350822287508e-38 ;  /* 0x0080000005058820 */ /* 0x001fc80000400000 */
[----:B-1----:R-:W-:-:S05]  /*21680*/  @!P1 FMUL R0, R0, 1.175494350822287508e-38 ;  /* 0x0080000000009820 */ /* 0x002fca0000400000 */
[----:B------:R-:W-:-:S05]  /*21690*/  F2FP.PACK_AB R5, R0, R5 ;  /* 0x000000050005723e */ /* 0x000fca00000000ff */
[----:B------:R0:W-:Y:S01]  /*216a0*/  STG.E [R2.64], R5 ;  /* 0x0000000502007986 */ /* 0x0001e2000c101924 */
[----:B------:R-:W-:Y:S05]  /*216b0*/  BRA `(.L_x_28353) ;  /* 0x00000c7000007947 */ /* 0x000fea0003800000 */
.L_x_28363:
[----:B------:R0:W-:Y:S01]  /*216c0*/  STG.E.64 [R2.64], R12 ;  /* 0x0000000c02007986 */ /* 0x0001e2000c101b24 */
[----:B------:R-:W-:Y:S01]  /*216d0*/  IMAD.MOV.U32 R17, RZ, RZ, R56 ;  /* 0x000000ffff117224 */ /* 0x000fe200078e0038 */
[----:B------:R-:W-:Y:S05]  /*216e0*/  BRA `(.L_x_28353) ;  /* 0x00000c4000007947 */ /* 0x000fea0003800000 */
.L_x_28354:
        /* <DEDUP_REMOVED lines=8> */
[----:B------:R-:W0:Y:S01]  /*21770*/  DSETP.NEU.AND P0, PT, R14, RZ, PT ;  /* 0x000000ff0e00722a */ /* 0x000e220003f0d000 */
[----:B------:R-:W-:-:S05]  /*21780*/  IMAD.MOV.U32 R17, RZ, RZ, R56 ;  /* 0x000000ffff117224 */ /* 0x000fca00078e0038 */
[----:B0-----:R-:W0:-:S06]  /*21790*/  DSETP.NEU.OR P0, PT, R12, RZ, P0 ;  /* 0x000000ff0c00722a */ /* 0x001e0c000070d400 */
[----:B0-----:R-:W-:-:S05]  /*217a0*/  SEL R5, RZ, 0x1, !P0 ;  /* 0x00000001ff057807 */ /* 0x001fca0004000000 */
[----:B------:R0:W-:Y:S01]  /*217b0*/  STG.E.U8 [R2.64], R5 ;  /* 0x0000000502007986 */ /* 0x0001e2000c101124 */
[----:B------:R-:W-:Y:S05]  /*217c0*/  BRA `(.L_x_28353) ;  /* 0x00000b6000007947 */ /* 0x000fea0003800000 */
.L_x_28367:
[----:B------:R0:W-:Y:S01]  /*217d0*/  STG.E.128 [R2.64], R12 ;  /* 0x0000000c02007986 */ /* 0x0001e2000c101d24 */
[----:B------:R-:W-:Y:S01]  /*217e0*/  IMAD.MOV.U32 R17, RZ, RZ, R56 ;  /* 0x000000ffff117224 */ /* 0x000fe200078e0038 */
[----:B------:R-:W-:Y:S05]  /*217f0*/  BRA `(.L_x_28353) ;  /* 0x00000b3000007947 */ /* 0x000fea0003800000 */
.L_x_28366:
        /* <DEDUP_REMOVED lines=23> */
.L_x_28371:
[----:B------:R-:W-:Y:S05]  /*21970*/  BSYNC B0 ;  /* 0x0000000000007941 */ /* 0x000fea0003800000 */
.L_x_28370:
[----:B------:R-:W-:Y:S01]  /*21980*/  LOP3.LUT R5, R0, R5, RZ, 0xfc, !PT ;  /* 0x0000000500057212 */ /* 0x000fe200078efcff */
[----:B------:R-:W-:-:S04]  /*21990*/  IMAD.MOV.U32 R17, RZ, RZ, R56 ;  /* 0x000000ffff117224 */ /* 0x000fc800078e0038 */
[----:B------:R0:W-:Y:S01]  /*219a0*/  STG.E.U8 [R2.64], R5 ;  /* 0x0000000502007986 */ /* 0x0001e2000c101124 */
[----:B------:R-:W-:Y:S05]  /*219b0*/  BRA `(.L_x_28353) ;  /* 0x0000097000007947 */ /* 0x000fea0003800000 */
.L_x_28369:
        /* <DEDUP_REMOVED lines=15> */
.L_x_28373:
[----:B------:R-:W-:Y:S01]  /*21ab0*/  IMAD.MOV.U32 R0, RZ, RZ, 0x7f ;  /* 0x0000007fff007424 */ /* 0x000fe200078e00ff */
[----:B------:R-:W-:-:S04]  /*21ac0*/  ISETP.GT.U32.AND P0, PT, R4, 0x7f800000, PT ;  /* 0x7f8000000400780c */ /* 0x000fc80003f04070 */
[----:B------:R-:W-:-:S04]  /*21ad0*/  SEL R0, R0, 0x7c, P0 ;  /* 0x0000007c00007807 */ /* 0x000fc80000000000 */
.L_x_28374:
[----:B------:R-:W-:Y:S05]  /*21ae0*/  BSYNC B0 ;  /* 0x0000000000007941 */ /* 0x000fea0003800000 */
.L_x_28372:
[----:B------:R-:W-:Y:S01]  /*21af0*/  LOP3.LUT R4, R5, 0x80000000, RZ, 0xc0, !PT ;  /* 0x8000000005047812 */ /* 0x000fe200078ec0ff */
[----:B------:R-:W-:-:S03]  /*21b00*/  IMAD.MOV.U32 R17, RZ, RZ, R56 ;  /* 0x000000ffff117224 */ /* 0x000fc600078e0038 */
[----:B------:R-:W-:-:S04]  /*21b10*/  SHF.R.U32.HI R5, RZ, 0x18, R4 ;  /* 0x00000018ff057819 */ /* 0x000fc80000011604 */
[----:B------:R-:W-:-:S05]  /*21b20*/  LOP3.LUT R5, R0, R5, RZ, 0xfc, !PT ;  /* 0x0000000500057212 */ /* 0x000fca00078efcff */
[----:B------:R0:W-:Y:S01]  /*21b30*/  STG.E.U8 [R2.64], R5 ;  /* 0x0000000502007986 */ /* 0x0001e2000c101124 */
[----:B------:R-:W-:Y:S05]  /*21b40*/  BRA `(.L_x_28353) ;  /* 0x000007e000007947 */ /* 0x000fea0003800000 */
.L_x_28368:
[----:B------:R-:W0:Y:S01]  /*21b50*/  F2F.F32.F64 R0, R12 ;  /* 0x0000000c00007310 */ /* 0x000e220000301000 */
[----:B------:R-:W0:Y:S01]  /*21b60*/  DSETP.GEU.AND P0, PT, |R12|, c[0x2][0x1d8], PT ;  /* 0x008076000c00762a */ /* 0x000e220003f0e200 */
[----:B------:R-:W-:-:S13]  /*21b70*/  IMAD.MOV.U32 R17, RZ, RZ, R56 ;  /* 0x000000ffff117224 */ /* 0x000fda00078e0038 */
[----:B0-----:R-:W-:-:S05]  /*21b80*/  @!P0 FMUL R0, R0, 1.175494350822287508e-38 ;  /* 0x0080000000008820 */ /* 0x001fca0000400000 */
[----:B------:R-:W-:-:S05]  /*21b90*/  F2FP.BF16.PACK_AB R0, RZ, R0 ;  /* 0x00000000ff00723e */ /* 0x000fca00000010ff */
[----:B------:R0:W-:Y:S01]  /*21ba0*/  STG.E.U16 [R2.64], R0 ;  /* 0x0000000002007986 */ /* 0x0001e2000c101524 */
[----:B------:R-:W-:Y:S05]  /*21bb0*/  BRA `(.L_x_28353) ;  /* 0x0000077000007947 */ /* 0x000fea0003800000 */
.L_x_28365:
        /* <DEDUP_REMOVED lines=8> */
[----:B------:R-:W0:Y:S01]  /*21c40*/  F2I.U32.F64.TRUNC R13, R12 ;  /* 0x0000000c000d7311 */ /* 0x000e22000030d000 */
[----:B------:R-:W-:Y:S01]  /*21c50*/  IMAD.MOV.U32 R17, RZ, RZ, R56 ;  /* 0x000000ffff117224 */ /* 0x000fe200078e0038 */
[----:B0-----:R0:W-:Y:S01]  /*21c60*/  STG.E.U16 [R2.64], R13 ;  /* 0x0000000d02007986 */ /* 0x0011e2000c101524 */
[----:B------:R-:W-:Y:S05]  /*21c70*/  BRA `(.L_x_28353) ;  /* 0x000006b000007947 */ /* 0x000fea0003800000 */
.L_x_28377:
        /* <DEDUP_REMOVED lines=19> */
.L_x_28380:
[----:B------:R-:W-:-:S04]  /*21db0*/  LOP3.LUT R0, R7, 0x80000000, RZ, 0xc0, !PT ;  /* 0x8000000007007812 */ /* 0x000fc800078ec0ff */
[----:B------:R-:W-:-:S04]  /*21dc0*/  SHF.R.U32.HI R5, RZ, 0x18, R0 ;  /* 0x00000018ff057819 */ /* 0x000fc80000011600 */
[----:B------:R-:W-:-:S04]  /*21dd0*/  LOP3.LUT R4, R4, R5, RZ, 0xfc, !PT ;  /* 0x0000000504047212 */ /* 0x000fc800078efcff */
[----:B------:R-:W-:Y:S02]  /*21de0*/  PRMT R0, R4, 0x7610, R0 ;  /* 0x0000761004007816 */ /* 0x000fe40000000000 */
.L_x_28379:
[----:B------:R-:W-:Y:S05]  /*21df0*/  BSYNC B0 ;  /* 0x0000000000007941 */ /* 0x000fea0003800000 */
.L_x_28378:
[----:B------:R0:W-:Y:S01]  /*21e00*/  STG.E.U8 [R2.64], R0 ;  /* 0x0000000002007986 */ /* 0x0001e2000c101124 */
[----:B------:R-:W-:Y:S01]  /*21e10*/  IMAD.MOV.U32 R17, RZ, RZ, R56 ;  /* 0x000000ffff117224 */ /* 0x000fe200078e0038 */
[----:B------:R-:W-:Y:S05]  /*21e20*/  BRA `(.L_x_28353) ;  /* 0x0000050000007947 */ /* 0x000fea0003800000 */
.L_x_28376:
        /* <DEDUP_REMOVED lines=19> */
.L_x_28383:
[----:B------:R-:W-:-:S04]  /*21f60*/  LOP3.LUT R0, R7, 0x80000000, RZ, 0xc0, !PT ;  /* 0x8000000007007812 */ /* 0x000fc800078ec0ff */
[----:B------:R-:W-:-:S04]  /*21f70*/  SHF.R.U32.HI R5, RZ, 0x18, R0 ;  /* 0x00000018ff057819 */ /* 0x000fc80000011600 */
[----:B------:R-:W-:-:S04]  /*21f80*/  LOP3.LUT R4, R4, R5, RZ, 0xfc, !PT ;  /* 0x0000000504047212 */ /* 0x000fc800078efcff */
[----:B------:R-:W-:Y:S02]  /*21f90*/  PRMT R0, R4, 0x7610, R0 ;  /* 0x0000761004007816 */ /* 0x000fe40000000000 */
.L_x_28382:
[----:B------:R-:W-:Y:S05]  /*21fa0*/  BSYNC B0 ;  /* 0x0000000000007941 */ /* 0x000fea0003800000 */
.L_x_28381:
[----:B------:R0:W-:Y:S01]  /*21fb0*/  STG.E.U8 [R2.64], R0 ;  /* 0x0000000002007986 */ /* 0x0001e2000c101124 */
[----:B------:R-:W-:Y:S01]  /*21fc0*/  IMAD.MOV.U32 R17, RZ, RZ, R56 ;  /* 0x000000ffff117224 */ /* 0x000fe200078e0038 */
[----:B------:R-:W-:Y:S05]  /*21fd0*/  BRA `(.L_x_28353) ;  /* 0x0000035000007947 */ /* 0x000fea0003800000 */
.L_x_28375:
        /* <DEDUP_REMOVED lines=25> */
.L_x_28358:
        /* <DEDUP_REMOVED lines=19> */
[----:B------:R-:W-:Y:S01]  /*222a0*/  IMAD.MOV.U32 R17, RZ, RZ, R56 ;  /* 0x000000ffff117224 */ /* 0x000fe200078e0038 */
[----:B------:R-:W-:Y:S05]  /*222b0*/  BRA `(.L_x_28353) ;  /* 0x0000007000007947 */ /* 0x000fea0003800000 */
.L_x_28385:
[----:B------:R-:W0:Y:S01]  /*222c0*/  F2I.U64.F64.TRUNC R12, R12 ;  /* 0x0000000c000c7311 */ /* 0x000e22000030d800 */
[----:B------:R-:W-:Y:S01]  /*222d0*/  IMAD.MOV.U32 R17, RZ, RZ, R56 ;  /* 0x000000ffff117224 */ /* 0x000fe200078e0038 */
[----:B0-----:R0:W-:Y:S01]  /*222e0*/  STG.E.64 [R2.64], R12 ;  /* 0x0000000c02007986 */ /* 0x0011e2000c101b24 */
[----:B------:R-:W-:Y:S05]  /*222f0*/  BRA `(.L_x_28353) ;  /* 0x0000003000007947 */ /* 0x000fea0003800000 */
.L_x_28384:
[----:B------:R-:W0:Y:S01]  /*22300*/  F2I.U32.F64.TRUNC R13, R12 ;  /* 0x0000000c000d7311 */ /* 0x000e22000030d000 */
[----:B------:R-:W-:Y:S01]  /*22310*/  IMAD.MOV.U32 R17, RZ, RZ, R56 ;  /* 0x000000ffff117224 */ /* 0x000fe200078e0038 */
[----:B0-----:R0:W-:Y:S06]  /*22320*/  STG.E [R2.64], R13 ;  /* 0x0000000d02007986 */ /* 0x0011ec000c101924 */
.L_x_28353:
[----:B-1----:R-:W-:Y:S05]  /*22330*/  BSYNC B6 ;  /* 0x0000000000067941 */ /* 0x002fea0003800000 */
.L_x_28352:
[----:B------:R-:W-:Y:S01]  /*22340*/  ISETP.GE.AND P0, PT, R17, R58, PT ;  /* 0x0000003a1100720c */ /* 0x000fe20003f06270 */
[----:B------:R-:W-:-:S12]  /*22350*/  BSSY B6, `(.L_x_28386) ;  /* 0x0000218000067945 */ /* 0x000fd80003800000 */
        /* <DEDUP_REMOVED lines=21> */
.L_x_28391:
[----:B------:R-:W0:Y:S02]  /*224b0*/  F2I.S64.F64.TRUNC R24, R24 ;  /* 0x0000001800187311 */ /* 0x000e24000030d900 */
[----:B0-----:R-:W-:-:S05]  /*224c0*/  IMAD.MOV.U32 R5, RZ, RZ, R24 ;  /* 0x000000ffff057224 */ /* 0x001fca00078e0018 */
[----:B------:R0:W-:Y:S01]  /*224d0*/  STG.E.U8 [R2.64], R5 ;  /* 0x0000000502007986 */ /* 0x0001e2000c101124 */
[----:B------:R-:W-:Y:S05]  /*224e0*/  BRA `(.L_x_28393) ;  /* 0x00000f1000007947 */ /* 0x000fea0003800000 */
.L_x_28390:
        /* <DEDUP_REMOVED lines=9> */
.L_x_28395:
[----:B------:R-:W0:Y:S02]  /*22580*/  F2I.F64.TRUNC R25, R24 ;  /* 0x0000001800197311 */ /* 0x000e24000030d100 */
[----:B0-----:R0:W-:Y:S01]  /*22590*/  STG.E [R2.64], R25 ;  /* 0x0000001902007986 */ /* 0x0011e2000c101924 */
[----:B------:R-:W-:Y:S05]  /*225a0*/  BRA `(.L_x_28393) ;  /* 0x00000e5000007947 */ /* 0x000fea0003800000 */
.L_x_28394:
[----:B------:R-:W0:Y:S02]  /*225b0*/  F2I.F64.TRUNC R25, R24 ;  /* 0x0000001800197311 */ /* 0x000e24000030d100 */
[----:B0-----:R0:W-:Y:S01]  /*225c0*/  STG.E.U16 [R2.64], R25 ;  /* 0x0000001902007986 */ /* 0x0011e2000c101524 */
[----:B------:R-:W-:Y:S05]  /*225d0*/  BRA `(.L_x_28393) ;  /* 0x00000e2000007947 */ /* 0x000fea0003800000 */
.L_x_28389:
        /* <DEDUP_REMOVED lines=11> */
.L_x_28397:
[----:B------:R-:W0:Y:S01]  /*22690*/  F2F.F32.F64 R0, R24 ;  /* 0x0000001800007310 */ /* 0x000e220000301000 */
[----:B------:R-:W0:-:S14]  /*226a0*/  DSETP.GEU.AND P0, PT, |R24|, c[0x2][0x1d8], PT ;  /* 0x008076001800762a */ /* 0x000e1c0003f0e200 */
[----:B0-----:R-:W-:-:S05]  /*226b0*/  @!P0 FMUL R0, R0, 1.175494350822287508e-38 ;  /* 0x0080000000008820 */ /* 0x001fca0000400000 */
[----:B------:R-:W-:-:S05]  /*226c0*/  F2FP.PACK_AB R0, RZ, R0 ;  /* 0x00000000ff00723e */ /* 0x000fca00000000ff */
[----:B------:R0:W-:Y:S01]  /*226d0*/  STG.E.U16 [R2.64], R0 ;  /* 0x0000000002007986 */ /* 0x0001e2000c101524 */
[----:B------:R-:W-:Y:S05]  /*226e0*/  BRA `(.L_x_28393) ;  /* 0x00000d1000007947 */ /* 0x000fea0003800000 */
.L_x_28396:
        /* <DEDUP_REMOVED lines=14> */
.L_x_28399:
        /* <DEDUP_REMOVED lines=9> */
.L_x_28398:
[----:B------:R0:W-:Y:S01]  /*22860*/  STG.E.64 [R2.64], R24 ;  /* 0x0000001802007986 */ /* 0x0001e2000c101b24 */
[----:B------:R-:W-:Y:S05]  /*22870*/  BRA `(.L_x_28393) ;  /* 0x00000b8000007947 */ /* 0x000fea0003800000 */
.L_x_28388:
        /* <DEDUP_REMOVED lines=13> */
.L_x_28402:
[----:B---3--:R0:W-:Y:S01]  /*22950*/  STG.E.128 [R2.64], R24 ;  /* 0x0000001802007986 */ /* 0x0081e2000c101d24 */
[----:B------:R-:W-:Y:S05]  /*22960*/  BRA `(.L_x_28393) ;  /* 0x00000a9000007947 */ /* 0x000fea0003800000 */
.L_x_28401:
        /* <DEDUP_REMOVED lines=23> */
.L_x_28406:
[----:B------:R-:W-:Y:S05]  /*22ae0*/  BSYNC B0 ;  /* 0x0000000000007941 */ /* 0x000fea0003800000 */
.L_x_28405:
[----:B------:R-:W-:-:S05]  /*22af0*/  LOP3.LUT R5, R0, R5, RZ, 0xfc, !PT ;  /* 0x0000000500057212 */ /* 0x000fca00078efcff */
[----:B------:R0:W-:Y:S01]  /*22b00*/  STG.E.U8 [R2.64], R5 ;  /* 0x0000000502007986 */ /* 0x0001e2000c101124 */
[----:B------:R-:W-:Y:S05]  /*22b10*/  BRA `(.L_x_28393) ;  /* 0x000008e000007947 */ /* 0x000fea0003800000 */
.L_x_28404:
        /* <DEDUP_REMOVED lines=15> */
.L_x_28408:
[----:B------:R-:W-:Y:S01]  /*22c10*/  IMAD.MOV.U32 R0, RZ, RZ, 0x7f ;  /* 0x0000007fff007424 */ /* 0x000fe200078e00ff */
[----:B------:R-:W-:-:S04]  /*22c20*/  ISETP.GT.U32.AND P0, PT, R4, 0x7f800000, PT ;  /* 0x7f8000000400780c */ /* 0x000fc80003f04070 */
[----:B------:R-:W-:-:S04]  /*22c30*/  SEL R0, R0, 0x7c, P0 ;  /* 0x0000007c00007807 */ /* 0x000fc80000000000 */
.L_x_28409:
[----:B------:R-:W-:Y:S05]  /*22c40*/  BSYNC B0 ;  /* 0x0000000000007941 */ /* 0x000fea0003800000 */
.L_x_28407:
[----:B------:R-:W-:-:S04]  /*22c50*/  LOP3.LUT R4, R5, 0x80000000, RZ, 0xc0, !PT ;  /* 0x8000000005047812 */ /* 0x000fc800078ec0ff */
[----:B------:R-:W-:-:S04]  /*22c60*/  SHF.R.U32.HI R5, RZ, 0x18, R4 ;  /* 0x00000018ff057819 */ /* 0x000fc80000011604 */
[----:B------:R-:W-:-:S05]  /*22c70*/  LOP3.LUT R5, R0, R5, RZ, 0xfc, !PT ;  /* 0x0000000500057212 */ /* 0x000fca00078efcff */
[----:B------:R0:W-:Y:S01]  /*22c80*/  STG.E.U8 [R2.64], R5 ;  /* 0x0000000502007986 */ /* 0x0001e2000c101124 */
[----:B------:R-:W-:Y:S05]  /*22c90*/  BRA `(.L_x_28393) ;  /* 0x0000076000007947 */ /* 0x000fea0003800000 */
.L_x_28403:
[----:B------:R-:W0:Y:S01]  /*22ca0*/  F2F.F32.F64 R0, R24 ;  /* 0x0000001800007310 */ /* 0x000e220000301000 */
[----:B------:R-:W0:-:S14]  /*22cb0*/  DSETP.GEU.AND P0, PT, |R24|, c[0x2][0x1d8], PT ;  /* 0x008076001800762a */ /* 0x000e1c0003f0e200 */
[----:B0-----:R-:W-:-:S05]  /*22cc0*/  @!P0 FMUL R0, R0, 1.175494350822287508e-38 ;  /* 0x0080000000008820 */ /* 0x001fca0000400000 */
[----:B------:R-:W-:-:S05]  /*22cd0*/  F2FP.BF16.PACK_AB R0, RZ, R0 ;  /* 0x00000000ff00723e */ /* 0x000fca00000010ff */
[----:B------:R0:W-:Y:S01]  /*22ce0*/  STG.E.U16 [R2.64], R0 ;  /* 0x0000000002007986 */ /* 0x0001e2000c101524 */
[----:B------:R-:W-:Y:S05]  /*22cf0*/  BRA `(.L_x_28393) ;  /* 0x0000070000007947 */ /* 0x000fea0003800000 */
.L_x_28400:
        /* <DEDUP_REMOVED lines=11> */
.L_x_28412:
        /* <DEDUP_REMOVED lines=19> */
.L_x_28415:
[----:B------:R-:W-:-:S04]  /*22ee0*/  LOP3.LUT R0, R7, 0x80000000, RZ, 0xc0, !PT ;  /* 0x8000000007007812 */ /* 0x000fc800078ec0ff */
[----:B------:R-:W-:-:S04]  /*22ef0*/  SHF.R.U32.HI R5, RZ, 0x18, R0 ;  /* 0x00000018ff057819 */ /* 0x000fc80000011600 */
[----:B------:R-:W-:-:S04]  /*22f00*/  LOP3.LUT R4, R4, R5, RZ, 0xfc, !PT ;  /* 0x0000000504047212 */ /* 0x000fc800078efcff */
[----:B------:R-:W-:Y:S02]  /*22f10*/  PRMT R0, R4, 0x7610, R0 ;  /* 0x0000761004007816 */ /* 0x000fe40000000000 */
.L_x_28414:
[----:B------:R-:W-:Y:S05]  /*22f20*/  BSYNC B0 ;  /* 0x0000000000007941 */ /* 0x000fea0003800000 */
.L_x_28413:
[----:B------:R0:W-:Y:S01]  /*22f30*/  STG.E.U8 [R2.64], R0 ;  /* 0x0000000002007986 */ /* 0x0001e2000c101124 */
[----:B------:R-:W-:Y:S05]  /*22f40*/  BRA `(.L_x_28393) ;  /* 0x000004b000007947 */ /* 0x000fea0003800000 */
.L_x_28411:
        /* <DEDUP_REMOVED lines=19> */
.L_x_28418:
[----:B------:R-:W-:-:S04]  /*23080*/  LOP3.LUT R0, R7, 0x80000000, RZ, 0xc0, !PT ;  /* 0x8000000007007812 */ /* 0x000fc800078ec0ff */
[----:B------:R-:W-:-:S04]  /*23090*/  SHF.R.U32.HI R5, RZ, 0x18, R0 ;  /* 0x00000018ff057819 */ /* 0x000fc80000011600 */
[----:B------:R-:W-:-:S04]  /*230a0*/  LOP3.LUT R4, R4, R5, RZ, 0xfc, !PT ;  /* 0x0000000504047212 */ /* 0x000fc800078efcff */
[----:B------:R-:W-:Y:S02]  /*230b0*/  PRMT R0, R4, 0x7610, R0 ;  /* 0x0000761004007816 */ /* 0x000fe40000000000 */
.L_x_28417:
[----:B------:R-:W-:Y:S05]  /*230c0*/  BSYNC B0 ;  /* 0x0000000000007941 */ /* 0x000fea0003800000 */
.L_x_28416:
[----:B------:R0:W-:Y:S01]  /*230d0*/  STG.E.U8 [R2.64], R0 ;  /* 0x0000000002007986 */ /* 0x0001e2000c101124 */
[----:B------:R-:W-:Y:S05]  /*230e0*/  BRA `(.L_x_28393) ;  /* 0x0000031000007947 */ /* 0x000fea0003800000 */
.L_x_28410:
        /* <DEDUP_REMOVED lines=24> */
.L_x_28392:
        /* <DEDUP_REMOVED lines=20> */
.L_x_28420:
[----:B------:R-:W0:Y:S02]  /*233b0*/  F2I.U64.F64.TRUNC R24, R24 ;  /* 0x0000001800187311 */ /* 0x000e24000030d800 */
[----:B0-----:R0:W-:Y:S01]  /*233c0*/  STG.E.64 [R2.64], R24 ;  /* 0x0000001802007986 */ /* 0x0011e2000c101b24 */
[----:B------:R-:W-:Y:S05]  /*233d0*/  BRA `(.L_x_28393) ;  /* 0x0000002000007947 */ /* 0x000fea0003800000 */
.L_x_28419:
[----:B------:R-:W0:Y:S02]  /*233e0*/  F2I.U32.F64.TRUNC R25, R24 ;  /* 0x0000001800197311 */ /* 0x000e24000030d000 */
[----:B0-----:R0:W-:Y:S02]  /*233f0*/  STG.E [R2.64], R25 ;  /* 0x0000001902007986 */ /* 0x0011e4000c101924 */
.L_x_28393:
        /* <DEDUP_REMOVED lines=23> */
.L_x_28424:
[----:B------:R-:W0:Y:S02]  /*23570*/  F2I.S64.F64.TRUNC R32, R32 ;  /* 0x0000002000207311 */ /* 0x000e24000030d900 */
[----:B0-----:R-:W-:-:S05]  /*23580*/  IMAD.MOV.U32 R5, RZ, RZ, R32 ;  /* 0x000000ffff057224 */ /* 0x001fca00078e0020 */
[----:B------:R0:W-:Y:S01]  /*23590*/  STG.E.U8 [R2.64], R5 ;  /* 0x0000000502007986 */ /* 0x0001e2000c101124 */
[----:B------:R-:W-:Y:S05]  /*235a0*/  BRA `(.L_x_28426) ;  /* 0x00000f1000007947 */ /* 0x000fea0003800000 */
.L_x_28423:
        /* <DEDUP_REMOVED lines=9> */
.L_x_28428:
[----:B------:R-:W0:Y:S02]  /*23640*/  F2I.F64.TRUNC R33, R32 ;  /* 0x0000002000217311 */ /* 0x000e24000030d100 */
[----:B0-----:R0:W-:Y:S01]  /*23650*/  STG.E [R2.64], R33 ;  /* 0x0000002102007986 */ /* 0x0011e2000c101924 */
[----:B------:R-:W-:Y:S05]  /*23660*/  BRA `(.L_x_28426) ;  /* 0x00000e5000007947 */ /* 0x000fea0003800000 */
.L_x_28427:
[----:B------:R-:W0:Y:S02]  /*23670*/  F2I.F64.TRUNC R33, R32 ;  /* 0x0000002000217311 */ /* 0x000e24000030d100 */
[----:B0-----:R0:W-:Y:S01]  /*23680*/  STG.E.U16 [R2.64], R33 ;  /* 0x0000002102007986 */ /* 0x0011e2000c101524 */
[----:B------:R-:W-:Y:S05]  /*23690*/  BRA `(.L_x_28426) ;  /* 0x00000e2000007947 */ /* 0x000fea0003800000 */
.L_x_28422:
        /* <DEDUP_REMOVED lines=11> */
.L_x_28430:
[----:B------:R-:W0:Y:S01]  /*23750*/  F2F.F32.F64 R0, R32 ;  /* 0x0000002000007310 */ /* 0x000e220000301000 */
[----:B------:R-:W0:-:S14]  /*23760*/  DSETP.GEU.AND P0, PT, |R32|, c[0x2][0x1d8], PT ;  /* 0x008076002000762a */ /* 0x000e1c0003f0e200 */
[----:B0-----:R-:W-:-:S05]  /*23770*/  @!P0 FMUL R0, R0, 1.175494350822287508e-38 ;  /* 0x0080000000008820 */ /* 0x001fca0000400000 */
[----:B------:R-:W-:-:S05]  /*23780*/  F2FP.PACK_AB R0, RZ, R0 ;  /* 0x00000000ff00723e */ /* 0x000fca00000000ff */
[----:B------:R0:W-:Y:S01]  /*23790*/  STG.E.U16 [R2.64], R0 ;  /* 0x0000000002007986 */ /* 0x0001e2000c101524 */
[----:B------:R-:W-:Y:S05]  /*237a0*/  BRA `(.L_x_28426) ;  /* 0x00000d1000007947 */ /* 0x000fea0003800000 */
.L_x_28429:
        /* <DEDUP_REMOVED lines=14> */
.L_x_28432:
        /* <DEDUP_REMOVED lines=9> */
.L_x_28431:
[----:B------:R0:W-:Y:S01]  /*23920*/  STG.E.64 [R2.64], R32 ;  /* 0x0000002002007986 */ /* 0x0001e2000c101b24 */
[----:B------:R-:W-:Y:S05]  /*23930*/  BRA `(.L_x_28426) ;  /* 0x00000b8000007947 */ /* 0x000fea0003800000 */
.L_x_28421:
        /* <DEDUP_REMOVED lines=13> */
.L_x_28435:
[----:B---3--:R0:W-:Y:S01]  /*23a10*/  STG.E.128 [R2.64], R32 ;  /* 0x0000002002007986 */ /* 0x0081e2000c101d24 */
[----:B------:R-:W-:Y:S05]  /*23a20*/  BRA `(.L_x_28426) ;  /* 0x00000a9000007947 */ /* 0x000fea0003800000 */
.L_x_28434:
        /* <DEDUP_REMOVED lines=23> */
.L_x_28439:
[----:B------:R-:W-:Y:S05]  /*23ba0*/  BSYNC B0 ;  /* 0x0000000000007941 */ /* 0x000fea0003800000 */
.L_x_28438:
[----:B------:R-:W-:-:S05]  /*23bb0*/  LOP3.LUT R5, R0, R5, RZ, 0xfc, !PT ;  /* 0x0000000500057212 */ /* 0x000fca00078efcff */
[----:B------:R0:W-:Y:S01]  /*23bc0*/  STG.E.U8 [R2.64], R5 ;  /* 0x0000000502007986 */ /* 0x0001e2000c101124 */
[----:B------:R-:W-:Y:S05]  /*23bd0*/  BRA `(.L_x_28426) ;  /* 0x000008e000007947 */ /* 0x000fea0003800000 */
.L_x_28437:
        /* <DEDUP_REMOVED lines=15> */
.L_x_28441:
[----:B------:R-:W-:Y:S01]  /*23cd0*/  IMAD.MOV.U32 R0, RZ, RZ, 0x7f ;  /* 0x0000007fff007424 */ /* 0x000fe200078e00ff */
[----:B------:R-:W-:-:S04]  /*23ce0*/  ISETP.GT.U32.AND P0, PT, R4, 0x7f800000, PT ;  /* 0x7f8000000400780c */ /* 0x000fc80003f04070 */
[----:B------:R-:W-:-:S04]  /*23cf0*/  SEL R0, R0, 0x7c, P0 ;  /* 0x0000007c00007807 */ /* 0x000fc80000000000 */
.L_x_28442:
[----:B------:R-:W-:Y:S05]  /*23d00*/  BSYNC B0 ;  /* 0x0000000000007941 */ /* 0x000fea0003800000 */
.L_x_28440:
[----:B------:R-:W-:-:S04]  /*23d10*/  LOP3.LUT R4, R5, 0x80000000, RZ, 0xc0, !PT ;  /* 0x8000000005047812 */ /* 0x000fc800078ec0ff */
[----:B------:R-:W-:-:S04]  /*23d20*/  SHF.R.U32.HI R5, RZ, 0x18, R4 ;  /* 0x00000018ff057819 */ /* 0x000fc80000011604 */
[----:B------:R-:W-:-:S05]  /*23d30*/  LOP3.LUT R5, R0, R5, RZ, 0xfc, !PT ;  /* 0x0000000500057212 */ /* 0x000fca00078efcff */
[----:B------:R0:W-:Y:S01]  /*23d40*/  STG.E.U8 [R2.64], R5 ;  /* 0x0000000502007986 */ /* 0x0001e2000c101124 */
[----:B------:R-:W-:Y:S05]  /*23d50*/  BRA `(.L_x_28426) ;  /* 0x0000076000007947 */ /* 0x000fea0003800000 */
.L_x_28436:
[----:B------:R-:W0:Y:S01]  /*23d60*/  F2F.F32.F64 R0, R32 ;  /* 0x0000002000007310 */ /* 0x000e220000301000 */
[----:B------:R-:W0:-:S14]  /*23d70*/  DSETP.GEU.AND P0, PT, |R32|, c[0x2][0x1d8], PT ;  /* 0x008076002000762a */ /* 0x000e1c0003f0e200 */
[----:B0-----:R-:W-:-:S05]  /*23d80*/  @!P0 FMUL R0, R0, 1.175494350822287508e-38 ;  /* 0x0080000000008820 */ /* 0x001fca0000400000 */
[----:B------:R-:W-:-:S05]  /*23d90*/  F2FP.BF16.PACK_AB R0, RZ, R0 ;  /* 0x00000000ff00723e */ /* 0x000fca00000010ff */
[----:B------:R0:W-:Y:S01]  /*23da0*/  STG.E.U16 [R2.64], R0 ;  /* 0x0000000002007986 */ /* 0x0001e2000c101524 */
[----:B------:R-:W-:Y:S05]  /*23db0*/  BRA `(.L_x_28426) ;  /* 0x0000070000007947 */ /* 0x000fea0003800000 */
.L_x_28433:
        /* <DEDUP_REMOVED lines=11> */
.L_x_28445:
        /* <DEDUP_REMOVED lines=19> */
.L_x_28448:
[----:B------:R-:W-:-:S04]  /*23fa0*/  LOP3.LUT R0, R7, 0x80000000, RZ, 0xc0, !PT ;  /* 0x8000000007007812 */ /* 0x000fc800078ec0ff */
[----:B------:R-:W-:-:S04]  /*23fb0*/  SHF.R.U32.HI R5, RZ, 0x18, R0 ;  /* 0x00000018ff057819 */ /* 0x000fc80000011600 */
[----:B------:R-:W-:-:S04]  /*23fc0*/  LOP3.LUT R4, R4, R5, RZ, 0xfc, !PT ;  /* 0x0000000504047212 */ /* 0x000fc800078efcff */
[----:B------:R-:W-:Y:S02]  /*23fd0*/  PRMT R0, R4, 0x7610, R0 ;  /* 0x0000761004007816 */ /* 0x000fe40000000000 */
.L_x_28447:
[----:B------:R-:W-:Y:S05]  /*23fe0*/  BSYNC B0 ;  /* 0x0000000000007941 */ /* 0x000fea0003800000 */
.L_x_28446:
[----:B------:R0:W-:Y:S01]  /*23ff0*/  STG.E.U8 [R2.64], R0 ;  /* 0x0000000002007986 */ /* 0x0001e2000c101124 */
[----:B------:R-:W-:Y:S05]  /*24000*/  BRA `(.L_x_28426) ;  /* 0x000004b000007947 */ /* 0x000fea0003800000 */
.L_x_28444:
        /* <DEDUP_REMOVED lines=19> */
.L_x_28451:
[----:B------:R-:W-:-:S04]  /*24140*/  LOP3.LUT R0, R7, 0x80000000, RZ, 0xc0, !PT ;  /* 0x8000000007007812 */ /* 0x000fc800078ec0ff */
[----:B------:R-:W-:-:S04]  /*24150*/  SHF.R.U32.HI R5, RZ, 0x18, R0 ;  /* 0x00000018ff057819 */ /* 0x000fc80000011600 */
[----:B------:R-:W-:-:S04]  /*24160*/  LOP3.LUT R4, R4, R5, RZ, 0xfc, !PT ;  /* 0x0000000504047212 */ /* 0x000fc800078efcff */
[----:B------:R-:W-:Y:S02]  /*24170*/  PRMT R0, R4, 0x7610, R0 ;  /* 0x0000761004007816 */ /* 0x000fe40000000000 */
.L_x_28450:
[----:B------:R-:W-:Y:S05]  /*24180*/  BSYNC B0 ;  /* 0x0000000000007941 */ /* 0x000fea0003800000 */
.L_x_28449:
[----:B------:R0:W-:Y:S01]  /*24190*/  STG.E.U8 [R2.64], R0 ;  /* 0x0000000002007986 */ /* 0x0001e2000c101124 */
[----:B------:R-:W-:Y:S05]  /*241a0*/  BRA `(.L_x_28426) ;  /* 0x0000031000007947 */ /* 0x000fea0003800000 */
.L_x_28443:
        /* <DEDUP_REMOVED lines=24> */
.L_x_28425:
        /* <DEDUP_REMOVED lines=20> */
.L_x_28453:
[----:B------:R-:W0:Y:S02]  /*24470*/  F2I.U64.F64.TRUNC R32, R32 ;  /* 0x0000002000207311 */ /* 0x000e24000030d800 */
[----:B0-----:R0:W-:Y:S01]  /*24480*/  STG.E.64 [R2.64], R32 ;  /* 0x0000002002007986 */ /* 0x0011e2000c101b24 */
[----:B------:R-:W-:Y:S05]  /*24490*/  BRA `(.L_x_28426) ;  /* 0x0000002000007947 */ /* 0x000fea0003800000 */
.L_x_28452:
[----:B------:R-:W0:Y:S02]  /*244a0*/  F2I.U32.F64.TRUNC R33, R32 ;  /* 0x0000002000217311 */ /* 0x000e24000030d000 */
[----:B0-----:R0:W-:Y:S02]  /*244b0*/  STG.E [R2.64], R33 ;  /* 0x0000002102007986 */ /* 0x0011e4000c101924 */
.L_x_28426:
[----:B------:R-:W-:Y:S02]  /*244c0*/  IADD3 R17, R17, 0x80, RZ ;  /* 0x0000008011117810 */ /* 0x000fe40007ffe0ff */
.L_x_28387:
[----:B------:R-:W-:Y:S05]  /*244d0*/  BSYNC B6 ;  /* 0x0000000000067941 */ /* 0x000fea0003800000 */
.L_x_28386:
        /* <DEDUP_REMOVED lines=21> */
.L_x_28457:
[----:B------:R-:W0:Y:S02]  /*24630*/  F2I.S64.F64.TRUNC R28, R28 ;  /* 0x0000001c001c7311 */ /* 0x000e24000030d900 */
[----:B0-----:R-:W-:-:S05]  /*24640*/  IMAD.MOV.U32 R5, RZ, RZ, R28 ;  /* 0x000000ffff057224 */ /* 0x001fca00078e001c */
[----:B------:R-:W-:Y:S01]  /*24650*/  STG.E.U8 [R2.64], R5 ;  /* 0x0000000502007986 */ /* 0x000fe2000c101124 */
[----:B------:R-:W-:Y:S05]  /*24660*/  EXIT ;  /* 0x000000000000794d */ /* 0x000fea0003800000 */
.L_x_28456:
        /* <DEDUP_REMOVED lines=9> */
.L_x_28460:
[----:B------:R-:W0:Y:S02]  /*24700*/  F2I.F64.TRUNC R29, R28 ;  /* 0x0000001c001d7311 */ /* 0x000e24000030d100 */
[----:B0-----:R-:W-:Y:S01]  /*24710*/  STG.E [R2.64], R29 ;  /* 0x0000001d02007986 */ /* 0x001fe2000c101924 */
[----:B------:R-:W-:Y:S05]  /*24720*/  EXIT ;  /* 0x000000000000794d */ /* 0x000fea0003800000 */
.L_x_28459:
[----:B------:R-:W0:Y:S02]  /*24730*/  F2I.F64.TRUNC R29, R28 ;  /* 0x0000001c001d7311 */ /* 0x000e24000030d100 */
[----:B0-----:R-:W-:Y:S01]  /*24740*/  STG.E.U16 [R2.64], R29 ;  /* 0x0000001d02007986 */ /* 0x001fe2000c101524 */
[----:B------:R-:W-:Y:S05]  /*24750*/  EXIT ;  /* 0x000000000000794d */ /* 0x000fea0003800000 */
.L_x_28455:
        /* <DEDUP_REMOVED lines=11> */
.L_x_28462:
[----:B------:R-:W0:Y:S01]  /*24810*/  F2F.F32.F64 R0, R28 ;  /* 0x0000001c00007310 */ /* 0x000e220000301000 */
[----:B------:R-:W0:-:S14]  /*24820*/  DSETP.GEU.AND P0, PT, |R28|, c[0x2][0x1d8], PT ;  /* 0x008076001c00762a */ /* 0x000e1c0003f0e200 */
[----:B0-----:R-:W-:-:S05]  /*24830*/  @!P0 FMUL R0, R0, 1.175494350822287508e-38 ;  /* 0x0080000000008820 */ /* 0x001fca0000400000 */
[----:B------:R-:W-:-:S05]  /*24840*/  F2FP.PACK_AB R0, RZ, R0 ;  /* 0x00000000ff00723e */ /* 0x000fca00000000ff */
[----:B------:R-:W-:Y:S01]  /*24850*/  STG.E.U16 [R2.64], R0 ;  /* 0x0000000002007986 */ /* 0x000fe2000c101524 */
[----:B------:R-:W-:Y:S05]  /*24860*/  EXIT ;  /* 0x000000000000794d */ /* 0x000fea0003800000 */
.L_x_28461:
        /* <DEDUP_REMOVED lines=14> */
.L_x_28464:
        /* <DEDUP_REMOVED lines=9> */
.L_x_28463:
[----:B------:R-:W-:Y:S01]  /*249e0*/  STG.E.64 [R2.64], R28 ;  /* 0x0000001c02007986 */ /* 0x000fe2000c101b24 */
[----:B------:R-:W-:Y:S05]  /*249f0*/  EXIT ;  /* 0x000000000000794d */ /* 0x000fea0003800000 */
.L_x_28454:
        /* <DEDUP_REMOVED lines=13> */
.L_x_28467:
[----:B---3--:R-:W-:Y:S01]  /*24ad0*/  STG.E.128 [R2.64], R28 ;  /* 0x0000001c02007986 */ /* 0x008fe2000c101d24 */
[----:B------:R-:W-:Y:S05]  /*24ae0*/  EXIT ;  /* 0x000000000000794d */ /* 0x000fea0003800000 */
.L_x_28466:
        /* <DEDUP_REMOVED lines=23> */
.L_x_28471:
[----:B------:R-:W-:Y:S05]  /*24c60*/  BSYNC B0 ;  /* 0x0000000000007941 */ /* 0x000fea0003800000 */
.L_x_28470:
[----:B------:R-:W-:-:S05]  /*24c70*/  LOP3.LUT R5, R0, R5, RZ, 0xfc, !PT ;  /* 0x0000000500057212 */ /* 0x000fca00078efcff */
[----:B------:R-:W-:Y:S01]  /*24c80*/  STG.E.U8 [R2.64], R5 ;  /* 0x0000000502007986 */ /* 0x000fe2000c101124 */
[----:B------:R-:W-:Y:S05]  /*24c90*/  EXIT ;  /* 0x000000000000794d */ /* 0x000fea0003800000 */
.L_x_28469:
        /* <DEDUP_REMOVED lines=15> */
.L_x_28473:
[----:B------:R-:W-:Y:S01]  /*24d90*/  IMAD.MOV.U32 R0, RZ, RZ, 0x7f ;  /* 0x0000007fff007424 */ /* 0x000fe200078e00ff */
[----:B------:R-:W-:-:S04]  /*24da0*/  ISETP.GT.U32.AND P0, PT, R4, 0x7f800000, PT ;  /* 0x7f8000000400780c */ /* 0x000fc80003f04070 */
[----:B------:R-:W-:-:S04]  /*24db0*/  SEL R0, R0, 0x7c, P0 ;  /* 0x0000007c00007807 */ /* 0x000fc80000000000 */
.L_x_28474:
[----:B------:R-:W-:Y:S05]  /*24dc0*/  BSYNC B0 ;  /* 0x0000000000007941 */ /* 0x000fea0003800000 */
.L_x_28472:
[----:B------:R-:W-:-:S04]  /*24dd0*/  LOP3.LUT R4, R5, 0x80000000, RZ, 0xc0, !PT ;  /* 0x8000000005047812 */ /* 0x000fc800078ec0ff */
[----:B------:R-:W-:-:S04]  /*24de0*/  SHF.R.U32.HI R5, RZ, 0x18, R4 ;  /* 0x00000018ff057819 */ /* 0x000fc80000011604 */
[----:B------:R-:W-:-:S05]  /*24df0*/  LOP3.LUT R5, R0, R5, RZ, 0xfc, !PT ;  /* 0x0000000500057212 */ /* 0x000fca00078efcff */
[----:B------:R-:W-:Y:S01]  /*24e00*/  STG.E.U8 [R2.64], R5 ;  /* 0x0000000502007986 */ /* 0x000fe2000c101124 */
[----:B------:R-:W-:Y:S05]  /*24e10*/  EXIT ;  /* 0x000000000000794d */ /* 0x000fea0003800000 */
.L_x_28468:
[----:B------:R-:W0:Y:S01]  /*24e20*/  F2F.F32.F64 R0, R28 ;  /* 0x0000001c00007310 */ /* 0x000e220000301000 */
[----:B------:R-:W0:-:S14]  /*24e30*/  DSETP.GEU.AND P0, PT, |R28|, c[0x2][0x1d8], PT ;  /* 0x008076001c00762a */ /* 0x000e1c0003f0e200 */
[----:B0-----:R-:W-:-:S05]  /*24e40*/  @!P0 FMUL R0, R0, 1.175494350822287508e-38 ;  /* 0x0080000000008820 */ /* 0x001fca0000400000 */
[----:B------:R-:W-:-:S05]  /*24e50*/  F2FP.BF16.PACK_AB R0, RZ, R0 ;  /* 0x00000000ff00723e */ /* 0x000fca00000010ff */
[----:B------:R-:W-:Y:S01]  /*24e60*/  STG.E.U16 [R2.64], R0 ;  /* 0x0000000002007986 */ /* 0x000fe2000c101524 */
[----:B------:R-:W-:Y:S05]  /*24e70*/  EXIT ;  /* 0x000000000000794d */ /* 0x000fea0003800000 */
.L_x_28465:
        /* <DEDUP_REMOVED lines=11> */
.L_x_28477:
        /* <DEDUP_REMOVED lines=19> */
.L_x_28480:
[----:B------:R-:W-:-:S04]  /*25060*/  LOP3.LUT R0, R7, 0x80000000, RZ, 0xc0, !PT ;  /* 0x8000000007007812 */ /* 0x000fc800078ec0ff */
[----:B------:R-:W-:-:S04]  /*25070*/  SHF.R.U32.HI R5, RZ, 0x18, R0 ;  /* 0x00000018ff057819 */ /* 0x000fc80000011600 */
[----:B------:R-:W-:-:S04]  /*25080*/  LOP3.LUT R4, R4, R5, RZ, 0xfc, !PT ;  /* 0x0000000504047212 */ /* 0x000fc800078efcff */
[----:B------:R-:W-:Y:S02]  /*25090*/  PRMT R0, R4, 0x7610, R0 ;  /* 0x0000761004007816 */ /* 0x000fe40000000000 */
.L_x_28479:
[----:B------:R-:W-:Y:S05]  /*250a0*/  BSYNC B0 ;  /* 0x0000000000007941 */ /* 0x000fea0003800000 */
.L_x_28478:
[----:B------:R-:W-:Y:S01]  /*250b0*/  STG.E.U8 [R2.64], R0 ;  /* 0x0000000002007986 */ /* 0x000fe2000c101124 */
[----:B------:R-:W-:Y:S05]  /*250c0*/  EXIT ;  /* 0x000000000000794d */ /* 0x000fea0003800000 */
.L_x_28476:
        /* <DEDUP_REMOVED lines=19> */
.L_x_28483:
[----:B------:R-:W-:-:S04]  /*25200*/  LOP3.LUT R0, R7, 0x80000000, RZ, 0xc0, !PT ;  /* 0x8000000007007812 */ /* 0x000fc800078ec0ff */
[----:B------:R-:W-:-:S04]  /*25210*/  SHF.R.U32.HI R5, RZ, 0x18, R0 ;  /* 0x00000018ff057819 */ /* 0x000fc80000011600 */
[----:B------:R-:W-:-:S04]  /*25220*/  LOP3.LUT R4, R4, R5, RZ, 0xfc, !PT ;  /* 0x0000000504047212 */ /* 0x000fc800078efcff */
[----:B------:R-:W-:Y:S02]  /*25230*/  PRMT R0, R4, 0x7610, R0 ;  /* 0x0000761004007816 */ /* 0x000fe40000000000 */
.L_x_28482:
[----:B------:R-:W-:Y:S05]  /*25240*/  BSYNC B0 ;  /* 0x0000000000007941 */ /* 0x000fea0003800000 */
.L_x_28481:
[----:B------:R-:W-:Y:S01]  /*25250*/  STG.E.U8 [R2.64], R0 ;  /* 0x0000000002007986 */ /* 0x000fe2000c101124 */
[----:B------:R-:W-:Y:S05]  /*25260*/  EXIT ;  /* 0x000000000000794d */ /* 0x000fea0003800000 */
.L_x_28475:
        /* <DEDUP_REMOVED lines=24> */
.L_x_28458:
        /* <DEDUP_REMOVED lines=20> */
.L_x_28485:
[----:B------:R-:W0:Y:S02]  /*25530*/  F2I.U64.F64.TRUNC R28, R28 ;  /* 0x0000001c001c7311 */ /* 0x000e24000030d800 */
[----:B0-----:R-:W-:Y:S01]  /*25540*/  STG.E.64 [R2.64], R28 ;  /* 0x0000001c02007986 */ /* 0x001fe2000c101b24 */
[----:B------:R-:W-:Y:S05]  /*25550*/  EXIT ;  /* 0x000000000000794d */ /* 0x000fea0003800000 */
.L_x_28484:
[----:B------:R-:W0:Y:S02]  /*25560*/  F2I.U32.F64.TRUNC R29, R28 ;  /* 0x0000001c001d7311 */ /* 0x000e24000030d000 */
[----:B0-----:R-:W-:Y:S01]  /*25570*/  STG.E [R2.64], R29 ;  /* 0x0000001d02007986 */ /* 0x001fe2000c101924 */
[----:B------:R-:W-:Y:S05]  /*25580*/  EXIT ;  /* 0x000000000000794d */ /* 0x000fea0003800000 */
        .weak           $__internal_61_$__cuda_sm20_div_rn_f64_full
        .type           $__internal_61_$__cuda_sm20_div_rn_f64_full,@function
        .size           $__internal_61_$__cuda_sm20_div_rn_f64_full,($_ZN2at6native27unrolled_elementwise_kernelIZZZNS0_50_GLOBAL__N__2680c7bb_12_PowKernel_cu_b2145a98_318424pow_tensor_scalar_kernelERNS_18TensorIteratorBaseERKN3c106ScalarEENKUlvE_clEvENKUlvE_clEvEUlNS5_7complexIdEEE0_St5arrayIPcLm2EELi4E23TrivialOffsetCalculatorILi1EjESI_NS0_6memory12LoadWithCastILi1EEENSJ_13StoreWithCastILi1EEEEEviT_T0_T2_T3_T4_T5_$__internal_trig_reduction_slowpathd - $__internal_61_$__cuda_sm20_div_rn_f64_full)
$__internal_61_$__cuda_sm20_div_rn_f64_full:
[C---:B------:R-:W-:Y:S01]  /*25590*/  FSETP.GEU.AND P2, PT, |R3|.reuse, 1.469367938527859385e-39, PT ;  /* 0x001000000300780b */ /* 0x040fe20003f4e200 */
[----:B------:R-:W-:Y:S01]  /*255a0*/  IMAD.MOV.U32 R46, RZ, RZ, 0x1ca00000 ;  /* 0x1ca00000ff2e7424 */ /* 0x000fe200078e00ff */
[----:B------:R-:W-:Y:S01]  /*255b0*/  LOP3.LUT R6, R3, 0x800fffff, RZ, 0xc0, !PT ;  /* 0x800fffff03067812 */ /* 0x000fe200078ec0ff */
[----:B------:R-:W-:Y:S01]  /*255c0*/  BSSY B0, `(.L_x_28486) ;  /* 0x000005b000007945 */ /* 0x000fe20003800000 */
[----:B------:R-:W-:-:S02]  /*255d0*/  FSETP.GEU.AND P0, PT, |R5|, 1.469367938527859385e-39, PT ;  /* 0x001000000500780b */ /* 0x000fc40003f0e200 */
[----:B------:R-:W-:Y:S01]  /*255e0*/  LOP3.LUT R7, R6, 0x3ff00000, RZ, 0xfc, !PT ;  /* 0x3ff0000006077812 */ /* 0x000fe200078efcff */
[----:B------:R-:W-:Y:S01]  /*255f0*/  IMAD.MOV.U32 R6, RZ, RZ, R2 ;  /* 0x000000ffff067224 */ /* 0x000fe200078e0002 */
[----:B------:R-:W-:Y:S02]  /*25600*/  LOP3.LUT R44, R5, 0x7ff00000, RZ, 0xc0, !PT ;  /* 0x7ff00000052c7812 */ /* 0x000fe400078ec0ff */
[----:B------:R-:W-:-:S03]  /*25610*/  LOP3.LUT R42, R3, 0x7ff00000, RZ, 0xc0, !PT ;  /* 0x7ff00000032a7812 */ /* 0x000fc600078ec0ff */
[----:B------:R-:W0:Y:S01]  /*25620*/  @!P2 DMUL R6, R2, 8.98846567431157953865e+307 ;  /* 0x7fe000000206a828 */ /* 0x000e220000000000 */
[----:B------:R-:W-:-:S03]  /*25630*/  ISETP.GE.U32.AND P4, PT, R44, R42, PT ;  /* 0x0000002a2c00720c */ /* 0x000fc60003f86070 */
[----:B------:R-:W-:Y:S02]  /*25640*/  @!P0 LOP3.LUT R8, R3, 0x7ff00000, RZ, 0xc0, !PT ;  /* 0x7ff0000003088812 */ /* 0x000fe400078ec0ff */
[----:B0-----:R-:W0:Y:S01]  /*25650*/  MUFU.RCP64H R9, R7 ;  /* 0x0000000700097308 */ /* 0x001e220000001800 */
[----:B------:R-:W-:Y:S02]  /*25660*/  SEL R37, R46, 0x63400000, !P4 ;  /* 0x634000002e257807 */ /* 0x000fe40006000000 */
[----:B------:R-:W-:Y:S01]  /*25670*/  @!P0 ISETP.GE.U32.AND P3, PT, R44, R8, PT ;  /* 0x000000082c00820c */ /* 0x000fe20003f66070 */
[----:B------:R-:W-:-:S03]  /*25680*/  IMAD.MOV.U32 R8, RZ, RZ, 0x1 ;  /* 0x00000001ff087424 */ /* 0x000fc600078e00ff */
[----:B------:R-:W-:-:S04]  /*25690*/  @!P0 SEL R36, R46, 0x63400000, !P3 ;  /* 0x634000002e248807 */ /* 0x000fc80005800000 */
[----:B------:R-:W-:Y:S01]  /*256a0*/  @!P0 LOP3.LUT R36, R36, 0x80000000, R5, 0xf8, !PT ;  /* 0x8000000024248812 */ /* 0x000fe200078ef805 */
[----:B0-----:R-:W0:-:S06]  /*256b0*/  DFMA R10, R8, -R6, 1 ;  /* 0x3ff00000080a742b */ /* 0x001e0c0000000806 */
[----:B0-----:R0:W1:Y:S02]  /*256c0*/  DFMA R40, R10, R10, R10 ;  /* 0x0000000a0a28722b */ /* 0x001064000000000a */
[----:B0-----:R-:W-:Y:S01]  /*256d0*/  LOP3.LUT R11, R37, 0x800fffff, R5, 0xf8, !PT ;  /* 0x800fffff250b7812 */ /* 0x001fe200078ef805 */
[----:B------:R-:W-:Y:S01]  /*256e0*/  IMAD.MOV.U32 R10, RZ, RZ, R4 ;  /* 0x000000ffff0a7224 */ /* 0x000fe200078e0004 */
[----:B------:R-:W-:Y:S01]  /*256f0*/  @!P0 LOP3.LUT R37, R36, 0x100000, RZ, 0xfc, !PT ;  /* 0x0010000024258812 */ /* 0x000fe200078efcff */
[----:B------:R-:W-:Y:S01]  /*25700*/  @!P0 IMAD.MOV.U32 R36, RZ, RZ, RZ ;  /* 0x000000ffff248224 */ /* 0x000fe200078e00ff */
[----:B-1----:R0:W1:Y:S02]  /*25710*/  DFMA R8, R8, R40, R8 ;  /* 0x000000280808722b */ /* 0x0020640000000008 */
[----:B0-----:R-:W-:Y:S02]  /*25720*/  IMAD.MOV.U32 R41, RZ, RZ, R44 ;  /* 0x000000ffff297224 */ /* 0x001fe400078e002c */
[----:B------:R-:W-:Y:S01]  /*25730*/  IMAD.MOV.U32 R40, RZ, RZ, R42 ;  /* 0x000000ffff287224 */ /* 0x000fe200078e002a */
[----:B------:R-:W0:Y:S01]  /*25740*/  @!P0 DFMA R10, R10, 2, -R36 ;  /* 0x400000000a0a882b */ /* 0x000e220000000824 */
[----:B------:R-:W-:-:S03]  /*25750*/  @!P2 LOP3.LUT R40, R7, 0x7ff00000, RZ, 0xc0, !PT ;  /* 0x7ff000000728a812 */ /* 0x000fc600078ec0ff */
[----:B-1----:R-:W1:Y:S01]  /*25760*/  DFMA R36, R8, -R6, 1 ;  /* 0x3ff000000824742b */ /* 0x002e620000000806 */
[----:B------:R-:W-:-:S05]  /*25770*/  IADD3 R45, R40, -0x1, RZ ;  /* 0xffffffff282d7810 */ /* 0x000fca0007ffe0ff */
[----:B0-----:R-:W-:Y:S01]  /*25780*/  @!P0 LOP3.LUT R41, R11, 0x7ff00000, RZ, 0xc0, !PT ;  /* 0x7ff000000b298812 */ /* 0x001fe200078ec0ff */
[----:B-1----:R-:W0:-:S03]  /*25790*/  DFMA R8, R8, R36, R8 ;  /* 0x000000240808722b */ /* 0x002e060000000008 */
[----:B------:R-:W-:-:S03]  /*257a0*/  IADD3 R42, R41, -0x1, RZ ;  /* 0xffffffff292a7810 */ /* 0x000fc60007ffe0ff */
[----:B0-----:R-:W0:Y:S01]  /*257b0*/  DMUL R36, R8, R10 ;  /* 0x0000000a08247228 */ /* 0x001e220000000000 */
[----:B------:R-:W-:-:S04]  /*257c0*/  ISETP.GT.U32.AND P0, PT, R42, 0x7feffffe, PT ;  /* 0x7feffffe2a00780c */ /* 0x000fc80003f04070 */
[----:B------:R-:W-:Y:S01]  /*257d0*/  ISETP.GT.U32.OR P0, PT, R45, 0x7feffffe, P0 ;  /* 0x7feffffe2d00780c */ /* 0x000fe20000704470 */
[----:B0-----:R-:W0:-:S06]  /*257e0*/  DFMA R42, R36, -R6, R10 ;  /* 0x80000006242a722b */ /* 0x001e0c000000000a */
[----:B0-----:R0:W1:-:S06]  /*257f0*/  DFMA R36, R8, R42, R36 ;  /* 0x0000002a0824722b */ /* 0x00104c0000000024 */
[----:B------:R-:W-:Y:S05]  /*25800*/  @P0 BRA `(.L_x_28487) ;  /* 0x000001e000000947 */ /* 0x000fea0003800000 */
[----:B01----:R-:W-:-:S04]  /*25810*/  LOP3.LUT R4, R3, 0x7ff00000, RZ, 0xc0, !PT ;  /* 0x7ff0000003047812 */ /* 0x003fc800078ec0ff */
[C---:B------:R-:W-:Y:S01]  /*25820*/  ISETP.GE.U32.AND P0, PT, R44.reuse, R4, PT ;  /* 0x000000042c00720c */ /* 0x040fe20003f06070 */
[----:B------:R-:W-:-:S03]  /*25830*/  IMAD.IADD R40, R44, 0x1, -R4 ;  /* 0x000000012c287824 */ /* 0x000fc600078e0a04 */
[----:B------:R-:W-:Y:S02]  /*25840*/  SEL R4, R46, 0x63400000, !P0 ;  /* 0x634000002e047807 */ /* 0x000fe40004000000 */
[----:B------:R-:W-:-:S04]  /*25850*/  IMNMX R40, R40, -0x46a00000, !PT ;  /* 0xb960000028287817 */ /* 0x000fc80007800200 */
[----:B------:R-:W-:-:S05]  /*25860*/  IMNMX R40, R40, 0x46a00000, PT ;  /* 0x46a0000028287817 */ /* 0x000fca0003800200 */
[----:B------:R-:W-:Y:S02]  /*25870*/  IMAD.IADD R40, R40, 0x1, -R4 ;  /* 0x0000000128287824 */ /* 0x000fe400078e0a04 */
[----:B------:R-:W-:-:S03]  /*25880*/  IMAD.MOV.U32 R4, RZ, RZ, RZ ;  /* 0x000000ffff047224 */ /* 0x000fc600078e00ff */
[----:B------:R-:W-:-:S06]  /*25890*/  IADD3 R5, R40, 0x7fe00000, RZ ;  /* 0x7fe0000028057810 */ /* 0x000fcc0007ffe0ff */
[----:B------:R-:W0:-:S10]  /*258a0*/  DMUL R8, R36, R4 ;  /* 0x0000000424087228 */ /* 0x000e140000000000 */
[----:B0-----:R-:W-:-:S13]  /*258b0*/  FSETP.GTU.AND P0, PT, |R9|, 1.469367938527859385e-39, PT ;  /* 0x001000000900780b */ /* 0x001fda0003f0c200 */
[----:B------:R-:W-:Y:S05]  /*258c0*/  @P0 BRA `(.L_x_28488) ;  /* 0x000002a000000947 */ /* 0x000fea0003800000 */
[----:B------:R-:W0:Y:S01]  /*258d0*/  DFMA R6, R36, -R6, R10 ;  /* 0x800000062406722b */ /* 0x000e22000000000a */
[----:B------:R-:W-:-:S09]  /*258e0*/  IMAD.MOV.U32 R4, RZ, RZ, RZ ;  /* 0x000000ffff047224 */ /* 0x000fd200078e00ff */
[C---:B0-----:R-:W-:Y:S02]  /*258f0*/  FSETP.NEU.AND P0, PT, R7.reuse, RZ, PT ;  /* 0x000000ff0700720b */ /* 0x041fe40003f0d000 */
[----:B------:R-:W-:-:S04]  /*25900*/  LOP3.LUT R6, R7, 0x80000000, R3, 0x48, !PT ;  /* 0x8000000007067812 */ /* 0x000fc800078e4803 */
[----:B------:R-:W-:-:S07]  /*25910*/  LOP3.LUT R5, R6, R5, RZ, 0xfc, !PT ;  /* 0x0000000506057212 */ /* 0x000fce00078efcff */
[----:B------:R-:W-:Y:S05]  /*25920*/  @!P0 BRA `(.L_x_28488) ;  /* 0x0000024000008947 */ /* 0x000fea0003800000 */
[----:B------:R-:W-:Y:S01]  /*25930*/  IMAD.MOV R3, RZ, RZ, -R40 ;  /* 0x000000ffff037224 */ /* 0x000fe200078e0a28 */
[----:B------:R-:W0:Y:S01]  /*25940*/  DMUL.RP R4, R36, R4 ;  /* 0x0000000424047228 */ /* 0x000e220000008000 */
[----:B------:R-:W-:Y:S01]  /*25950*/  IMAD.MOV.U32 R2, RZ, RZ, RZ ;  /* 0x000000ffff027224 */ /* 0x000fe200078e00ff */
[----:B------:R-:W-:-:S05]  /*25960*/  IADD3 R40, -R40, -0x43300000, RZ ;  /* 0xbcd0000028287810 */ /* 0x000fca0007ffe1ff */
[----:B------:R-:W1:-:S03]  /*25970*/  DFMA R2, R8, -R2, R36 ;  /* 0x800000020802722b */ /* 0x000e460000000024 */
[----:B0-----:R-:W-:-:S07]  /*25980*/  LOP3.LUT R6, R5, R6, RZ, 0x3c, !PT ;  /* 0x0000000605067212 */ /* 0x001fce00078e3cff */
[----:B-1----:R-:W-:-:S04]  /*25990*/  FSETP.NEU.AND P0, PT, |R3|, R40, PT ;  /* 0x000000280300720b */ /* 0x002fc80003f0d200 */
[----:B------:R-:W-:Y:S02]  /*259a0*/  FSEL R4, R4, R8, !P0 ;  /* 0x0000000804047208 */ /* 0x000fe40004000000 */
[----:B------:R-:W-:-:S05]  /*259b0*/  FSEL R8, R6, R9, !P0 ;  /* 0x0000000906087208 */ /* 0x000fca0004000000 */
[----:B------:R-:W-:Y:S02]  /*259c0*/  IMAD.MOV.U32 R9, RZ, RZ, R8 ;  /* 0x000000ffff097224 */ /* 0x000fe400078e0008 */
[----:B------:R-:W-:Y:S01]  /*259d0*/  IMAD.MOV.U32 R8, RZ, RZ, R4 ;  /* 0x000000ffff087224 */ /* 0x000fe200078e0004 */
[----:B------:R-:W-:Y:S05]  /*259e0*/  BRA `(.L_x_28488) ;  /* 0x0000018000007947 */ /* 0x000fea0003800000 */
.L_x_28487:
[----:B01----:R-:W0:-:S14]  /*259f0*/  DSETP.NAN.AND P0, PT, R4, R4, PT ;  /* 0x000000040400722a */ /* 0x003e1c0003f08000 */
[----:B0-----:R-:W-:Y:S05]  /*25a00*/  @P0 BRA `(.L_x_28489) ;  /* 0x0000013000000947 */ /* 0x001fea0003800000 */
[----:B------:R-:W0:-:S14]  /*25a10*/  DSETP.NAN.AND P0, PT, R2, R2, PT ;  /* 0x000000020200722a */ /* 0x000e1c0003f08000 */
[----:B0-----:R-:W-:Y:S05]  /*25a20*/  @P0 BRA `(.L_x_28490) ;  /* 0x000000d000000947 */ /* 0x001fea0003800000 */
        /* <DEDUP_REMOVED lines=13> */
.L_x_28490:
[----:B------:R-:W-:-:S05]  /*25b00*/  LOP3.LUT R8, R3, 0x80000, RZ, 0xfc, !PT ;  /* 0x0008000003087812 */ /* 0x000fca00078efcff */
[----:B------:R-:W-:Y:S02]  /*25b10*/  IMAD.MOV.U32 R9, RZ, RZ, R8 ;  /* 0x000000ffff097224 */ /* 0x000fe400078e0008 */
[----:B------:R-:W-:Y:S01]  /*25b20*/  IMAD.MOV.U32 R8, RZ, RZ, R2 ;  /* 0x000000ffff087224 */ /* 0x000fe200078e0002 */
[----:B------:R-:W-:Y:S05]  /*25b30*/  BRA `(.L_x_28488) ;  /* 0x0000003000007947 */ /* 0x000fea0003800000 */
.L_x_28489:
[----:B------:R-:W-:-:S05]  /*25b40*/  LOP3.LUT R8, R5, 0x80000, RZ, 0xfc, !PT ;  /* 0x0008000005087812 */ /* 0x000fca00078efcff */
[----:B------:R-:W-:Y:S02]  /*25b50*/  IMAD.MOV.U32 R9, RZ, RZ, R8 ;  /* 0x000000ffff097224 */ /* 0x000fe400078e0008 */
[----:B------:R-:W-:Y:S02]  /*25b60*/  IMAD.MOV.U32 R8, RZ, RZ, R4 ;  /* 0x000000ffff087224 */ /* 0x000fe400078e0004 */
.L_x_28488:
[----:B------:R-:W-:Y:S05]  /*25b70*/  BSYNC B0 ;  /* 0x0000000000007941 */ /* 0x000fea0003800000 */
.L_x_28486:
[----:B------:R-:W-:Y:S02]  /*25b80*/  IMAD.MOV.U32 R4, RZ, RZ, R0 ;  /* 0x000000ffff047224 */ /* 0x000fe400078e0000 */
[----:B------:R-:W-:Y:S02]  /*25b90*/  IMAD.MOV.U32 R5, RZ, RZ, 0x0 ;  /* 0x00000000ff057424 */ /* 0x000fe400078e00ff */
[----:B------:R-:W-:Y:S02]  /*25ba0*/  IMAD.MOV.U32 R2, RZ, RZ, R8 ;  /* 0x000000ffff027224 */ /* 0x000fe400078e0008 */
[----:B------:R-:W-:Y:S01]  /*25bb0*/  IMAD.MOV.U32 R3, RZ, RZ, R9 ;  /* 0x000000ffff037224 */ /* 0x000fe200078e0009 */
[----:B------:R-:W-:Y:S06]  /*25bc0*/  RET.REL.NODEC R4 `(_ZN2at6native27unrolled_elementwise_kernelIZZZNS0_50_GLOBAL__N__2680c7bb_12_PowKernel_cu_b2145a98_318424pow_tensor_scalar_kernelERNS_18TensorIteratorBaseERKN3c106ScalarEENKUlvE_clEvENKUlvE_clEvEUlNS5_7complexIdEEE0_St5arrayIPcLm2EELi4E23TrivialOffsetCalculatorILi1EjESI_NS0_6memory12LoadWithCastILi1EEENSJ_13StoreWithCastILi1EEEEEviT_T0_T2_T3_T4_T5_) ;  /* 0xfffda43004007950 */ /* 0x000fec0003c3ffff */
        .type           $_ZN2at6native27unrolled_elementwise_kernelIZZZNS0_50_GLOBAL__N__2680c7bb_12_PowKernel_cu_b2145a98_318424pow_tensor_scalar_kernelERNS_18TensorIteratorBaseERKN3c106ScalarEENKUlvE_clEvENKUlvE_clEvEUlNS5_7complexIdEEE0_St5arrayIPcLm2EELi4E23TrivialOffsetCalculatorILi1EjESI_NS0_6memory12LoadWithCastILi1EEENSJ_13StoreWithCastILi1EEEEEviT_T0_T2_T3_T4_T5_$__internal_trig_reduction_slowpathd,@function
        .size           $_ZN2at6native27unrolled_elementwise_kernelIZZZNS0_50_GLOBAL__N__2680c7bb_12_PowKernel_cu_b2145a98_318424pow_tensor_scalar_kernelERNS_18TensorIteratorBaseERKN3c106ScalarEENKUlvE_clEvENKUlvE_clEvEUlNS5_7complexIdEEE0_St5arrayIPcLm2EELi4E23TrivialOffsetCalculatorILi1EjESI_NS0_6memory12LoadWithCastILi1EEENSJ_13StoreWithCastILi1EEEEEviT_T0_T2_T3_T4_T5_$__internal_trig_reduction_slowpathd,(.L_x_61552 - $_ZN2at6native27unrolled_elementwise_kernelIZZZNS0_50_GLOBAL__N__2680c7bb_12_PowKernel_cu_b2145a98_318424pow_tensor_scalar_kernelERNS_18TensorIteratorBaseERKN3c106ScalarEENKUlvE_clEvENKUlvE_clEvEUlNS5_7complexIdEEE0_St5arrayIPcLm2EELi4E23TrivialOffsetCalculatorILi1EjESI_NS0_6memory12LoadWithCastILi1EEENSJ_13StoreWithCastILi1EEEEEviT_T0_T2_T3_T4_T5_$__internal_trig_reduction_slowpathd)
$_ZN2at6native27unrolled_elementwise_kernelIZZZNS0_50_GLOBAL__N__2680c7bb_12_PowKernel_cu_b2145a98_318424pow_tensor_scalar_kernelERNS_18TensorIteratorBaseERKN3c106ScalarEENKUlvE_clEvENKUlvE_clEvEUlNS5_7complexIdEEE0_St5arrayIPcLm2EELi4E23TrivialOffsetCalculatorILi1EjESI_NS0_6memory12LoadWithCastILi1EEENSJ_13StoreWithCastILi1EEEEEviT_T0_T2_T3_T4_T5_$__internal_trig_reduction_slowpathd:
[----:B------:R-:W-:Y:S01]  /*25bd0*/  SHF.R.U32.HI R5, RZ, 0x14, R3 ;  /* 0x00000014ff057819 */ /* 0x000fe20000011603 */
[----:B------:R-:W-:-:S02]  /*25be0*/  IMAD.MOV.U32 R8, RZ, RZ, R0 ;  /* 0x000000ffff087224 */ /* 0x000fc400078e0000 */
[----:B------:R-:W-:Y:S01]  /*25bf0*/  IMAD.MOV.U32 R0, RZ, RZ, RZ ;  /* 0x000000ffff007224 */ /* 0x000fe200078e00ff */
[----:B------:R-:W-:-:S04]  /*25c00*/  LOP3.LUT R4, R5, 0x7ff, RZ, 0xc0, !PT ;  /* 0x000007ff05047812 */ /* 0x000fc800078ec0ff */
[----:B------:R-:W-:-:S13]  /*25c10*/  ISETP.NE.AND P0, PT, R4, 0x7ff, PT ;  /* 0x000007ff0400780c */ /* 0x000fda0003f05270 */
[----:B------:R-:W-:Y:S05]  /*25c20*/  @!P0 BRA `(.L_x_28491) ;  /* 0x0000091000008947 */ /* 0x000fea0003800000 */
[----:B------:R-:W-:Y:S01]  /*25c30*/  IADD3 R0, R4, -0x400, RZ ;  /* 0xfffffc0004007810 */ /* 0x000fe20007ffe0ff */
[----:B------:R-:W-:Y:S01]  /*25c40*/  BSSY B0, `(.L_x_28492) ;  /* 0x0000035000007945 */ /* 0x000fe20003800000 */
[----:B------:R-:W-:Y:S01]  /*25c50*/  IADD3 R41, R5, -0x400, RZ ;  /* 0xfffffc0005297810 */ /* 0x000fe20007ffe0ff */
[----:B------:R-:W-:Y:S01]  /*25c60*/  CS2R R10, SRZ ;  /* 0x00000000000a7805 */ /* 0x000fe2000001ff00 */
[----:B------:R-:W-:-:S04]  /*25c70*/  SHF.R.U32.HI R0, RZ, 0x6, R0 ;  /* 0x00000006ff007819 */ /* 0x000fc80000011600 */
[C---:B------:R-:W-:Y:S02]  /*25c80*/  IADD3 R4, -R0.reuse, 0x10, RZ ;  /* 0x0000001000047810 */ /* 0x040fe40007ffe1ff */
[----:B------:R-:W-:Y:S02]  /*25c90*/  IADD3 R40, -R0, 0x13, RZ ;  /* 0x0000001300287810 */ /* 0x000fe40007ffe1ff */
[----:B------:R-:W-:Y:S02]  /*25ca0*/  ISETP.GT.AND P0, PT, R4, 0xe, PT ;  /* 0x0000000e0400780c */ /* 0x000fe40003f04270 */
[----:B------:R-:W-:Y:S02]  /*25cb0*/  IADD3 R42, -R0, 0xf, RZ ;  /* 0x0000000f002a7810 */ /* 0x000fe40007ffe1ff */
[----:B------:R-:W-:Y:S02]  /*25cc0*/  SEL R40, R40, 0x12, !P0 ;  /* 0x0000001228287807 */ /* 0x000fe40004000000 */
[----:B------:R-:W-:-:S02]  /*25cd0*/  LOP3.LUT P0, R41, R41, 0x3f, RZ, 0xc0, !PT ;  /* 0x0000003f29297812 */ /* 0x000fc4000780c0ff */
[----:B------:R-:W-:Y:S01]  /*25ce0*/  ISETP.GT.AND P1, PT, R4, R40, PT ;  /* 0x000000280400720c */ /* 0x000fe20003f24270 */
[----:B------:R-:W-:-:S12]  /*25cf0*/  IMAD.MOV.U32 R4, RZ, RZ, R42 ;  /* 0x000000ffff047224 */ /* 0x000fd800078e002a */
[----:B------:R-:W-:Y:S05]  /*25d00*/  @P1 BRA `(.L_x_28493) ;  /* 0x0000028000001947 */ /* 0x000fea0003800000 */
[----:B------:R-:W-:Y:S01]  /*25d10*/  IMAD.MOV.U32 R6, RZ, RZ, 0x8 ;  /* 0x00000008ff067424 */ /* 0x000fe200078e00ff */
[----:B------:R-:W-:Y:S01]  /*25d20*/  SHF.L.U64.HI R9, R8, 0xb, R3 ;  /* 0x0000000b08097819 */ /* 0x000fe20000010203 */
[----:B------:R-:W-:Y:S01]  /*25d30*/  IMAD.MOV.U32 R0, RZ, RZ, R1 ;  /* 0x000000ffff007224 */ /* 0x000fe200078e0001 */
[----:B------:R-:W-:Y:S01]  /*25d40*/  CS2R R10, SRZ ;  /* 0x00000000000a7805 */ /* 0x000fe2000001ff00 */
[----:B------:R-:W-:-:S04]  /*25d50*/  IMAD.WIDE R6, R42, R6, c[0x4][0x1b0] ;  /* 0x01006c002a067625 */ /* 0x000fc800078e0206 */
[----:B------:R-:W-:Y:S02]  /*25d60*/  IMAD.MOV.U32 R5, RZ, RZ, R6 ;  /* 0x000000ffff057224 */ /* 0x000fe400078e0006 */
[----:B------:R-:W-:Y:S02]  /*25d70*/  IMAD.MOV.U32 R6, RZ, RZ, R7 ;  /* 0x000000ffff067224 */ /* 0x000fe400078e0007 */
[----:B------:R-:W-:Y:S01]  /*25d80*/  IMAD.SHL.U32 R7, R8, 0x800, RZ ;  /* 0x0000080008077824 */ /* 0x000fe200078e00ff */
[----:B------:R-:W-:Y:S01]  /*25d90*/  LOP3.LUT R8, R9, 0x80000000, RZ, 0xfc, !PT ;  /* 0x8000000009087812 */ /* 0x000fe200078efcff */
[----:B------:R-:W-:Y:S02]  /*25da0*/  IMAD.MOV.U32 R4, RZ, RZ, R42 ;  /* 0x000000ffff047224 */ /* 0x000fe400078e002a */
.L_x_28494:
[----:B------:R-:W-:Y:S01]  /*25db0*/  IMAD.MOV.U32 R36, RZ, RZ, R5 ;  /* 0x000000ffff247224 */ /* 0x000fe200078e0005 */
[----:B------:R-:W-:Y:S01]  /*25dc0*/  ULDC.64 UR4, c[0x0][0x118] ;  /* 0x0000460000047ab9 */ /* 0x000fe20000000a00 */
[----:B------:R-:W-:-:S06]  /*25dd0*/  IMAD.MOV.U32 R37, RZ, RZ, R6 ;  /* 0x000000ffff257224 */ /* 0x000fcc00078e0006 */
[----:B------:R-:W2:Y:S01]  /*25de0*/  LDG.E.64.CONSTANT R36, [R36.64] ;  /* 0x0000000424247981 */ /* 0x000ea2000c1e9b00 */
[----:B------:R-:W-:Y:S01]  /*25df0*/  IMAD.MOV.U32 R38, RZ, RZ, R10 ;  /* 0x000000ffff267224 */ /* 0x000fe200078e000a */
[----:B------:R-:W-:Y:S01]  /*25e00*/  IADD3 R4, R4, 0x1, RZ ;  /* 0x0000000104047810 */ /* 0x000fe20007ffe0ff */
[----:B------:R-:W-:-:S04]  /*25e10*/  IMAD.MOV.U32 R39, RZ, RZ, R11 ;  /* 0x000000ffff277224 */ /* 0x000fc800078e000b */
[----:B--2---:R-:W-:-:S04]  /*25e20*/  IMAD.WIDE.U32 R38, P1, R36, R7, R38 ;  /* 0x0000000724267225 */ /* 0x004fc80007820026 */
[----:B------:R-:W-:Y:S02]  /*25e30*/  IMAD R9, R36, R8, RZ ;  /* 0x0000000824097224 */ /* 0x000fe400078e02ff */
[----:B------:R-:W-:-:S03]  /*25e40*/  IMAD R10, R37, R7, RZ ;  /* 0x00000007250a7224 */ /* 0x000fc600078e02ff */
[----:B------:R-:W-:-:S04]  /*25e50*/  IADD3 R9, P3, R9, R39, RZ ;  /* 0x0000002709097210 */ /* 0x000fc80007f7e0ff */
[----:B------:R-:W-:Y:S01]  /*25e60*/  IADD3 R11, P4, R10, R9, RZ ;  /* 0x000000090a0b7210 */ /* 0x000fe20007f9e0ff */
[----:B------:R-:W-:Y:S02]  /*25e70*/  IMAD.MOV.U32 R10, RZ, RZ, R38 ;  /* 0x000000ffff0a7224 */ /* 0x000fe400078e0026 */
[----:B------:R-:W-:-:S03]  /*25e80*/  IMAD.HI.U32 R9, R36, R8, RZ ;  /* 0x0000000824097227 */ /* 0x000fc600078e00ff */
[----:B------:R0:W-:Y:S01]  /*25e90*/  STL.64 [R0], R10 ;  /* 0x0000000a00007387 */ /* 0x0001e20000100a00 */
[----:B------:R-:W-:Y:S02]  /*25ea0*/  IMAD.X R9, RZ, RZ, R9, P1 ;  /* 0x000000ffff097224 */ /* 0x000fe400008e0609 */
[C---:B------:R-:W-:Y:S02]  /*25eb0*/  IMAD R36, R37.reuse, R8, RZ ;  /* 0x0000000825247224 */ /* 0x040fe400078e02ff */
[----:B0-----:R-:W-:Y:S01]  /*25ec0*/  IMAD.HI.U32 R10, R37, R7, RZ ;  /* 0x00000007250a7227 */ /* 0x001fe200078e00ff */
[----:B------:R-:W-:-:S04]  /*25ed0*/  IADD3 R0, R0, 0x8, RZ ;  /* 0x0000000800007810 */ /* 0x000fc80007ffe0ff */
[----:B------:R-:W-:Y:S01]  /*25ee0*/  IADD3.X R9, P1, R10, R9, RZ, P3, !PT ;  /* 0x000000090a097210 */ /* 0x000fe20001f3e4ff */
[----:B------:R-:W-:Y:S01]  /*25ef0*/  IMAD.HI.U32 R10, R37, R8, RZ ;  /* 0x00000008250a7227 */ /* 0x000fe200078e00ff */
[----:B------:R-:W-:Y:S02]  /*25f00*/  ISETP.GE.AND P3, PT, R4, R40, PT ;  /* 0x000000280400720c */ /* 0x000fe40003f66270 */
[----:B------:R-:W-:Y:S01]  /*25f10*/  IADD3.X R9, P4, R36, R9, RZ, P4, !PT ;  /* 0x0000000924097210 */ /* 0x000fe2000279e4ff */
[----:B------:R-:W-:Y:S01]  /*25f20*/  IMAD.X R10, RZ, RZ, R10, P1 ;  /* 0x000000ffff0a7224 */ /* 0x000fe200008e060a */
[----:B------:R-:W-:-:S03]  /*25f30*/  IADD3 R5, P1, R5, 0x8, RZ ;  /* 0x0000000805057810 */ /* 0x000fc60007f3e0ff */
[----:B------:R-:W-:Y:S02]  /*25f40*/  IMAD.X R10, RZ, RZ, R10, P4 ;  /* 0x000000ffff0a7224 */ /* 0x000fe400020e060a */
[----:B------:R-:W-:Y:S02]  /*25f50*/  IMAD.X R6, RZ, RZ, R6, P1 ;  /* 0x000000ffff067224 */ /* 0x000fe400008e0606 */
[----:B------:R-:W-:Y:S02]  /*25f60*/  IMAD.MOV.U32 R11, RZ, RZ, R10 ;  /* 0x000000ffff0b7224 */ /* 0x000fe400078e000a */
[----:B------:R-:W-:Y:S01]  /*25f70*/  IMAD.MOV.U32 R10, RZ, RZ, R9 ;  /* 0x000000ffff0a7224 */ /* 0x000fe200078e0009 */
[----:B------:R-:W-:Y:S05]  /*25f80*/  @!P3 BRA `(.L_x_28494) ;  /* 0xfffffe200000b947 */ /* 0x000fea000383ffff */
.L_x_28493:
[----:B------:R-:W-:Y:S05]  /*25f90*/  BSYNC B0 ;  /* 0x0000000000007941 */ /* 0x000fea0003800000 */
.L_x_28492:
[----:B------:R-:W-:-:S04]  /*25fa0*/  IMAD.IADD R42, R4, 0x1, -R42 ;  /* 0x00000001042a7824 */ /* 0x000fc800078e0a2a */
[----:B------:R-:W-:-:S05]  /*25fb0*/  IMAD R42, R42, 0x8, R1 ;  /* 0x000000082a2a7824 */ /* 0x000fca00078e0201 */
[----:B------:R0:W-:Y:S04]  /*25fc0*/  STL.64 [R42], R10 ;  /* 0x0000000a2a007387 */ /* 0x0001e80000100a00 */
[----:B------:R-:W0:Y:S04]  /*25fd0*/  LDL.64 R4, [R1+0x10] ;  /* 0x0000100001047983 */ /* 0x000e280000100a00 */
[----:B------:R-:W2:Y:S04]  /*25fe0*/  @P0 LDL.64 R8, [R1+0x8] ;  /* 0x0000080001080983 */ /* 0x000ea80000100a00 */
[----:B------:R-:W3:Y:S01]  /*25ff0*/  LDL.64 R6, [R1+0x18] ;  /* 0x0000180001067983 */ /* 0x000ee20000100a00 */
[----:B------:R-:W-:Y:S01]  /*26000*/  @P0 IADD3 R0, -R41, 0x40, RZ ;  /* 0x0000004029000810 */ /* 0x000fe20007ffe1ff */
[----:B------:R-:W-:Y:S01]  /*26010*/  UMOV UR4, URZ ;  /* 0x0000003f00047c82 */ /* 0x000fe20008000000 */
[----:B0-----:R-:W-:-:S02]  /*26020*/  @P0 SHF.L.U32 R11, R4, R41, RZ ;  /* 0x00000029040b0219 */ /* 0x001fc400000006ff */
[-C--:B------:R-:W-:Y:S02]  /*26030*/  @P0 SHF.R.U64 R10, R4, R0.reuse, R5 ;  /* 0x00000000040a0219 */ /* 0x080fe40000001205 */
[-C--:B--2---:R-:W-:Y:S02]  /*26040*/  @P0 SHF.R.U64 R36, R8, R0.reuse, R9 ;  /* 0x0000000008240219 */ /* 0x084fe40000001209 */
[----:B------:R-:W-:Y:S02]  /*26050*/  @P0 SHF.L.U64.HI R8, R4, R41, R5 ;  /* 0x0000002904080219 */ /* 0x000fe40000010205 */
[----:B------:R-:W-:Y:S02]  /*26060*/  @P0 LOP3.LUT R4, R36, R11, RZ, 0xfc, !PT ;  /* 0x0000000b24040212 */ /* 0x000fe400078efcff */
[-C--:B------:R-:W-:Y:S02]  /*26070*/  @P0 SHF.R.U32.HI R9, RZ, R0.reuse, R9 ;  /* 0x00000000ff090219 */ /* 0x080fe40000011609 */
[----:B------:R-:W-:-:S02]  /*26080*/  @P0 SHF.R.U32.HI R11, RZ, R0, R5 ;  /* 0x00000000ff0b0219 */ /* 0x000fc40000011605 */
[CC--:B---3--:R-:W-:Y:S02]  /*26090*/  @P0 SHF.L.U32 R0, R6.reuse, R41.reuse, RZ ;  /* 0x0000002906000219 */ /* 0x0c8fe400000006ff */
[----:B------:R-:W-:Y:S02]  /*260a0*/  @P0 SHF.L.U64.HI R41, R6, R41, R7 ;  /* 0x0000002906290219 */ /* 0x000fe40000010207 */
        /* <DEDUP_REMOVED lines=17> */
[C---:B------:R-:W-:Y:S02]  /*261c0*/  LOP3.LUT P0, RZ, R36.reuse, 0x1, RZ, 0xc0, !PT ;  /* 0x0000000124ff7812 */ /* 0x040fe4000780c0ff */
[----:B------:R-:W-:Y:S02]  /*261d0*/  LOP3.LUT R36, R36, 0x1, RZ, 0xc0, !PT ;  /* 0x0000000124247812 */ /* 0x000fe400078ec0ff */
[----:B------:R-:W-:Y:S02]  /*261e0*/  SEL R0, R0, R4, !P0 ;  /* 0x0000000400007207 */ /* 0x000fe40004000000 */
[----:B------:R-:W-:Y:S02]  /*261f0*/  SEL R5, R5, R6, !P0 ;  /* 0x0000000605057207 */ /* 0x000fe40004000000 */
[----:B------:R-:W-:-:S04]  /*26200*/  ISETP.NE.U32.AND P1, PT, R0, RZ, PT ;  /* 0x000000ff0000720c */ /* 0x000fc80003f25070 */
[----:B------:R-:W-:Y:S01]  /*26210*/  SEL R4, R5, R0, !P1 ;  /* 0x0000000005047207 */ /* 0x000fe20004800000 */
[----:B------:R-:W-:-:S05]  /*26220*/  @P0 IMAD.MOV R8, RZ, RZ, -R8 ;  /* 0x000000ffff080224 */ /* 0x000fca00078e0a08 */
[----:B------:R-:W0:Y:S02]  /*26230*/  FLO.U32 R4, R4 ;  /* 0x0000000400047300 */ /* 0x000e2400000e0000 */
[C---:B0-----:R-:W-:Y:S02]  /*26240*/  IADD3 R6, -R4.reuse, 0x1f, RZ ;  /* 0x0000001f04067810 */ /* 0x041fe40007ffe1ff */
[----:B------:R-:W-:-:S03]  /*26250*/  IADD3 R4, -R4, 0x3f, RZ ;  /* 0x0000003f04047810 */ /* 0x000fc60007ffe1ff */
[----:B------:R-:W-:Y:S01]  /*26260*/  @P1 IMAD.MOV R4, RZ, RZ, R6 ;  /* 0x000000ffff041224 */ /* 0x000fe200078e0206 */
[----:B------:R-:W-:-:S04]  /*26270*/  SEL R6, R9, R10, !P0 ;  /* 0x0000000a09067207 */ /* 0x000fc80004000000 */
[C---:B------:R-:W-:Y:S02]  /*26280*/  ISETP.NE.U32.AND P1, PT, R4.reuse, RZ, PT ;  /* 0x000000ff0400720c */ /* 0x040fe40003f25070 */
[----:B------:R-:W-:Y:S02]  /*26290*/  IADD3 R9, -R4, 0x40, RZ ;  /* 0x0000004004097810 */ /* 0x000fe40007ffe1ff */
[----:B------:R-:W-:Y:S02]  /*262a0*/  ISETP.NE.AND.EX P1, PT, RZ, RZ, PT, P1 ;  /* 0x000000ffff00720c */ /* 0x000fe40003f25310 */
[CC--:B------:R-:W-:Y:S02]  /*262b0*/  SHF.L.U32 R10, R5.reuse, R4.reuse, RZ ;  /* 0x00000004050a7219 */ /* 0x0c0fe400000006ff */
[----:B------:R-:W-:Y:S02]  /*262c0*/  SHF.R.U64 R8, R8, R9, R6 ;  /* 0x0000000908087219 */ /* 0x000fe40000001206 */
[----:B------:R-:W-:-:S02]  /*262d0*/  SHF.L.U64.HI R37, R5, R4, R0 ;  /* 0x0000000405257219 */ /* 0x000fc40000010200 */
[----:B------:R-:W-:Y:S01]  /*262e0*/  SHF.R.U32.HI R6, RZ, R9, R6 ;  /* 0x00000009ff067219 */ /* 0x000fe20000011606 */
[----:B------:R-:W-:-:S04]  /*262f0*/  IMAD.MOV.U32 R9, RZ, RZ, RZ ;  /* 0x000000ffff097224 */ /* 0x000fc800078e00ff */
[----:B------:R-:W-:Y:S02]  /*26300*/  @P1 LOP3.LUT R5, R8, R10, RZ, 0xfc, !PT ;  /* 0x0000000a08051212 */ /* 0x000fe400078efcff */
[----:B------:R-:W-:-:S03]  /*26310*/  @P1 LOP3.LUT R0, R6, R37, RZ, 0xfc, !PT ;  /* 0x0000002506001212 */ /* 0x000fc600078efcff */
[----:B------:R-:W-:-:S04]  /*26320*/  IMAD.WIDE.U32 R10, R5, 0x2168c235, RZ ;  /* 0x2168c235050a7825 */ /* 0x000fc800078e00ff */
[----:B------:R-:W-:Y:S01]  /*26330*/  IMAD.MOV.U32 R8, RZ, RZ, R11 ;  /* 0x000000ffff087224 */ /* 0x000fe200078e000b */
[----:B------:R-:W-:-:S03]  /*26340*/  IADD3 RZ, P1, R10, R10, RZ ;  /* 0x0000000a0aff7210 */ /* 0x000fc60007f3e0ff */
[----:B------:R-:W-:-:S04]  /*26350*/  IMAD.WIDE.U32 R8, R5, -0x36f0255e, R8 ;  /* 0xc90fdaa205087825 */ /* 0x000fc800078e0008 */
[----:B------:R-:W-:-:S04]  /*26360*/  IMAD.HI.U32 R5, R0, -0x36f0255e, RZ ;  /* 0xc90fdaa200057827 */ /* 0x000fc800078e00ff */
[----:B------:R-:W-:-:S04]  /*26370*/  IMAD.WIDE.U32 R8, P3, R0, 0x2168c235, R8 ;  /* 0x2168c23500087825 */ /* 0x000fc80007860008 */
[----:B------:R-:W-:Y:S01]  /*26380*/  IMAD R0, R0, -0x36f0255e, RZ ;  /* 0xc90fdaa200007824 */ /* 0x000fe200078e02ff */
[----:B------:R-:W-:Y:S01]  /*26390*/  IADD3.X RZ, P1, R8, R8, RZ, P1, !PT ;  /* 0x0000000808ff7210 */ /* 0x000fe20000f3e4ff */
[----:B------:R-:W-:-:S03]  /*263a0*/  IMAD.X R5, RZ, RZ, R5, P3 ;  /* 0x000000ffff057224 */ /* 0x000fc600018e0605 */
[----:B------:R-:W-:-:S05]  /*263b0*/  IADD3 R0, P3, R0, R9, RZ ;  /* 0x0000000900007210 */ /* 0x000fca0007f7e0ff */
        /* <DEDUP_REMOVED lines=10> */
[----:B------:R-:W-:-:S03]  /*26460*/  IMAD.IADD R4, R6, 0x1, R4 ;  /* 0x0000000106047824 */ /* 0x000fc600078e0204 */
[----:B------:R-:W-:-:S04]  /*26470*/  SHF.R.U64 R5, R5, 0xa, R0 ;  /* 0x0000000a05057819 */ /* 0x000fc80000001200 */
[----:B------:R-:W-:-:S04]  /*26480*/  IADD3 R5, P1, R5, 0x1, RZ ;  /* 0x0000000105057810 */ /* 0x000fc80007f3e0ff */
[----:B------:R-:W-:Y:S02]  /*26490*/  LEA.HI.X R0, R0, RZ, RZ, 0x16, P1 ;  /* 0x000000ff00007211 */ /* 0x000fe400008fb4ff */
[----:B------:R-:W-:Y:S02]  /*264a0*/  LOP3.LUT P1, R3, R3, 0x80000000, RZ, 0xc0, !PT ;  /* 0x8000000003037812 */ /* 0x000fe4000782c0ff */
[--C-:B------:R-:W-:Y:S01]  /*264b0*/  SHF.R.U64 R8, R5, 0x1, R0.reuse ;  /* 0x0000000105087819 */ /* 0x100fe20000001200 */
[----:B------:R-:W-:Y:S01]  /*264c0*/  IMAD.SHL.U32 R5, R4, 0x100000, RZ ;  /* 0x0010000004057824 */ /* 0x000fe200078e00ff */
[----:B------:R-:W-:Y:S02]  /*264d0*/  SHF.R.U32.HI R4, RZ, 0x1, R0 ;  /* 0x00000001ff047819 */ /* 0x000fe40000011600 */
[----:B------:R-:W-:Y:S02]  /*264e0*/  IADD3 R8, P3, P4, R8, -UR4, RZ ;  /* 0x8000000408087c10 */ /* 0x000fe4000fc7e0ff */
[----:B------:R-:W-:-:S02]  /*264f0*/  LEA.HI R0, R7, R36, RZ, 0x2 ;  /* 0x0000002407007211 */ /* 0x000fc400078f10ff */
[----:B------:R-:W-:Y:S02]  /*26500*/  @P0 LOP3.LUT R3, R3, 0x80000000, RZ, 0x3c, !PT ;  /* 0x8000000003030812 */ /* 0x000fe400078e3cff */
[----:B------:R-:W-:Y:S01]  /*26510*/  IADD3.X R4, R4, 0x3fe00000, ~R5, P3, P4 ;  /* 0x3fe0000004047810 */ /* 0x000fe20001fe8c05 */
[----:B------:R-:W-:-:S03]  /*26520*/  @P1 IMAD.MOV R0, RZ, RZ, -R0 ;  /* 0x000000ffff001224 */ /* 0x000fc600078e0a00 */
[----:B------:R-:W-:-:S05]  /*26530*/  LOP3.LUT R3, R4, R3, RZ, 0xfc, !PT ;  /* 0x0000000304037212 */ /* 0x000fca00078efcff */
.L_x_28491:
[----:B------:R-:W-:Y:S02]  /*26540*/  IMAD.MOV.U32 R5, RZ, RZ, R3 ;  /* 0x000000ffff057224 */ /* 0x000fe400078e0003 */
[----:B------:R-:W-:Y:S02]  /*26550*/  IMAD.MOV.U32 R3, RZ, RZ, 0x0 ;  /* 0x00000000ff037424 */ /* 0x000fe400078e00ff */
[----:B------:R-:W-:Y:S02]  /*26560*/  IMAD.MOV.U32 R4, RZ, RZ, R8 ;  /* 0x000000ffff047224 */ /* 0x000fe400078e0008 */
[----:B------:R-:W-:Y:S05]  /*26570*/  RET.REL.NODEC R2 `(_ZN2at6native27unrolled_elementwise_kernelIZZZNS0_50_GLOBAL__N__2680c7bb_12_PowKernel_cu_b2145a98_318424pow_tensor_scalar_kernelERNS_18TensorIteratorBaseERKN3c106ScalarEENKUlvE_clEvENKUlvE_clEvEUlNS5_7complexIdEEE0_St5arrayIPcLm2EELi4E23TrivialOffsetCalculatorILi1EjESI_NS0_6memory12LoadWithCastILi1EEENSJ_13StoreWithCastILi1EEEEEviT_T0_T2_T3_T4_T5_) ;  /* 0xfffd9a8002007950 */ /* 0x000fea0003c3ffff */
.L_x_28495:
        /* <DEDUP_REMOVED lines=16> */
.L_x_61552:


//--------------------- .text._ZN2at6native18elementwise_kernelILi128ELi2EZNS0_22gpu_kernel_impl_nocastIZZZNS0_50_GLOBAL__N__2680c7bb_12_PowKernel_cu_b2145a98_318424pow_tensor_scalar_kernelERNS_18TensorIteratorBaseERKN3c106ScalarEENKUlvE_clEvENKUlvE_clEvEUlNS6_7complexIdEEE0_EEvS5_RKT_EUliE_EEviT1_ --------------------------
	.section	.text._ZN2at6native18elementwise_kernelILi128ELi2EZNS0_22gpu_kernel_impl_nocastIZZZNS0_50_GLOBAL__N__2680c7bb_12_PowKernel_cu_b2145a98_318424pow_tensor_scalar_kernelERNS_18TensorIteratorBaseERKN3c106ScalarEENKUlvE_clEvENKUlvE_clEvEUlNS6_7complexIdEEE0_EEvS5_RKT_EUliE_EEviT1_,"ax",@progbits
	.sectioninfo	@"SHI_REGISTERS=52"
	.align	128
        .global         _ZN2at6native18elementwise_kernelILi128ELi2EZNS0_22gpu_kernel_impl_nocastIZZZNS0_50_GLOBAL__N__2680c7bb_12_PowKernel_cu_b2145a98_318424pow_tensor_scalar_kernelERNS_18TensorIteratorBaseERKN3c106ScalarEENKUlvE_clEvENKUlvE_clEvEUlNS6_7complexIdEEE0_EEvS5_RKT_EUliE_EEviT1_
        .type           _ZN2at6native18elementwise_kernelILi128ELi2EZNS0_22gpu_kernel_impl_nocastIZZZNS0_50_GLOBAL__N__2680c7bb_12_PowKernel_cu_b2145a98_318424pow_tensor_scalar_kernelERNS_18TensorIteratorBaseERKN3c106ScalarEENKUlvE_clEvENKUlvE_clEvEUlNS6_7complexIdEEE0_EEvS5_RKT_EUliE_EEviT1_,@function
        .size           _ZN2at6native18elementwise_kernelILi128ELi2EZNS0_22gpu_kernel_impl_nocastIZZZNS0_50_GLOBAL__N__2680c7bb_12_PowKernel_cu_b2145a98_318424pow_tensor_scalar_kernelERNS_18TensorIteratorBaseERKN3c106ScalarEENKUlvE_clEvENKUlvE_clEvEUlNS6_7complexIdEEE0_EEvS5_RKT_EUliE_EEviT1_,(.L_x_61554 - _ZN2at6native18elementwise_kernelILi128ELi2EZNS0_22gpu_kernel_impl_nocastIZZZNS0_50_GLOBAL__N__2680c7bb_12_PowKernel_cu_b2145a98_318424pow_tensor_scalar_kernelERNS_18TensorIteratorBaseERKN3c106ScalarEENKUlvE_clEvENKUlvE_clEvEUlNS6_7complexIdEEE0_EEvS5_RKT_EUliE_EEviT1_)
        .other          _ZN2at6native18elementwise_kernelILi128ELi2EZNS0_22gpu_kernel_impl_nocastIZZZNS0_50_GLOBAL__N__2680c7bb_12_PowKernel_cu_b2145a98_318424pow_tensor_scalar_kernelERNS_18TensorIteratorBaseERKN3c106ScalarEENKUlvE_clEvENKUlvE_clEvEUlNS6_7complexIdEEE0_EEvS5_RKT_EUliE_EEviT1_,@"STO_CUDA_ENTRY STV_DEFAULT"
_ZN2at6native18elementwise_kernelILi128ELi2EZNS0_22gpu_kernel_impl_nocastIZZZNS0_50_GLOBAL__N__2680c7bb_12_PowKernel_cu_b2145a98_318424pow_tensor_scalar_kernelERNS_18TensorIteratorBaseERKN3c106ScalarEENKUlvE_clEvENKUlvE_clEvEUlNS6_7complexIdEEE0_EEvS5_RKT_EUliE_EEviT1_:
.text._ZN2at6native18elementwise_kernelILi128ELi2EZNS0_22gpu_kernel_impl_nocastIZZZNS0_50_GLOBAL__N__2680c7bb_12_PowKernel_cu_b2145a98_318424pow_tensor_scalar_kernelERNS_18TensorIteratorBaseERKN3c106ScalarEENKUlvE_clEvENKUlvE_clEvEUlNS6_7complexIdEEE0_EEvS5_RKT_EUliE_EEviT1_:
        /* <DEDUP_REMOVED lines=237> */
.L_x_28498:
[----:B------:R-:W-:-:S05]  /*0ed0*/  IADD3 R8, P0, R0, c[0x0][0x370], RZ ;  /* 0x0000dc0000087a10 */ /* 0x000fca0007f1e0ff */
[----:B------:R-:W-:-:S06]  /*0ee0*/  IMAD.X R9, RZ, RZ, c[0x0][0x374], P0 ;  /* 0x0000dd00ff097624 */ /* 0x000fcc00000e06ff */
[----:B------:R-:W2:Y:S01]  /*0ef0*/  LDG.E.128 R8, [R8.64] ;  /* 0x0000000608087981 */ /* 0x000ea2000c1e1d00 */
[----:B------:R-:W-:Y:S01]  /*0f00*/  BSSY B1, `(.L_x_28499) ;  /* 0x0000574000017945 */ /* 0x000fe20003800000 */
[----:B--2---:R-:W0:-:S14]  /*0f10*/  DSETP.NAN.AND P0, PT, R8, R10, PT ;  /* 0x0000000a0800722a */ /* 0x004e1c0003f08000 */
[----:B0-----:R-:W-:Y:S05]  /*0f20*/  @P0 BRA `(.L_x_28500) ;  /* 0x00004db000000947 */ /* 0x001fea0003800000 */
[----:B------:R-:W-:-:S04]  /*0f30*/  DADD R6, -RZ, |R10| ;  /* 0x00000000ff067229 */ /* 0x000fc8000000050a */
[----:B------:R-:W-:-:S04]  /*0f40*/  DADD R12, -RZ, |R8| ;  /* 0x00000000ff0c7229 */ /* 0x000fc80000000508 */
        /* <DEDUP_REMOVED lines=85> */
.L_x_28506:
        /* <DEDUP_REMOVED lines=19> */
[----:B------:R-:W-:Y:S05]  /*15d0*/  CALL.REL.NOINC `($__internal_62_$__cuda_sm20_div_rn_f64_full) ;  /* 0x0000ed3000007944 */ /* 0x000fea0003c00000 */
.L_x_28509:
[----:B------:R-:W-:Y:S05]  /*15e0*/  BSYNC B4 ;  /* 0x0000000000047941 */ /* 0x000fea0003800000 */
.L_x_28508:
        /* <DEDUP_REMOVED lines=15> */
.L_x_28507:
[----:B------:R-:W-:Y:S05]  /*16e0*/  BSYNC B3 ;  /* 0x0000000000037941 */ /* 0x000fea0003800000 */
.L_x_28505:
        /* <DEDUP_REMOVED lines=20> */
[----:B-1----:R-:W-:Y:S05]  /*1830*/  CALL.REL.NOINC `($__internal_62_$__cuda_sm20_div_rn_f64_full) ;  /* 0x0000ead000007944 */ /* 0x002fea0003c00000 */
.L_x_28511:
[----:B------:R-:W-:Y:S05]  /*1840*/  BSYNC B3 ;  /* 0x0000000000037941 */ /* 0x000fea0003800000 */
.L_x_28510:
        /* <DEDUP_REMOVED lines=43> */
.L_x_28513:
[----:B------:R-:W-:-:S04]  /*1b00*/  ISETP.GE.AND P0, PT, R9, RZ, PT ;  /* 0x000000ff0900720c */ /* 0x000fc80003f06270 */
[----:B------:R-:W-:Y:S02]  /*1b10*/  FSEL R2, RZ, 3.37028055040000000000e+12, P0 ;  /* 0x54442d18ff027808 */ /* 0x000fe40000000000 */
[----:B------:R-:W-:Y:S02]  /*1b20*/  FSEL R3, RZ, 2.1426990032196044922, P0 ;  /* 0x400921fbff037808 */ /* 0x000fe40000000000 */
.L_x_28514:
[----:B------:R-:W-:Y:S05]  /*1b30*/  BSYNC B2 ;  /* 0x0000000000027941 */ /* 0x000fea0003800000 */
.L_x_28512:
[----:B------:R0:W2:Y:S02]  /*1b40*/  DADD R8, |R8|, |R10| ;  /* 0x0000000008087229 */ /* 0x0000a4000000060a */
[----:B0-----:R-:W-:Y:S02]  /*1b50*/  LOP3.LUT R11, R3, 0x80000000, R11, 0xb8, !PT ;  /* 0x80000000030b7812 */ /* 0x001fe400078eb80b */
[----:B-1----:R-:W-:-:S04]  /*1b60*/  DMUL R20, R20, 0.5 ;  /* 0x3fe0000014147828 */ /* 0x002fc80000000000 */
[----:B--2---:R-:W0:-:S06]  /*1b70*/  DSETP.GTU.AND P0, PT, |R8|, +INF , PT ;  /* 0x7ff000000800742a */ /* 0x004e0c0003f0c200 */
[----:B0-----:R-:W-:Y:S02]  /*1b80*/  FSEL R2, R8, R2, P0 ;  /* 0x0000000208027208 */ /* 0x001fe40000000000 */
[----:B------:R-:W-:Y:S01]  /*1b90*/  FSEL R3, R9, R11, P0 ;  /* 0x0000000b09037208 */ /* 0x000fe20000000000 */
[----:B------:R-:W-:Y:S05]  /*1ba0*/  BRA `(.L_x_28515) ;  /* 0x00004a9000007947 */ /* 0x000fea0003800000 */
.L_x_28504:
        /* <DEDUP_REMOVED lines=62> */
[----:B-1----:R-:W1:-:S04]  /*1f90*/  DFMA R28, R4, -R12, R28 ;  /* 0x8000000c041c722b */ /* 0x002e48000000001c */
[----:B0-----:R-:W0:-:S04]  /*1fa0*/  DFMA R24, R14, R24, c[0x2][0x28] ;  /* 0x00800a000e18762b */ /* 0x001e080000000018 */
[----:B-1----:R-:W-:-:S04]  /*1fb0*/  DMUL R28, R6, R28 ;  /* 0x0000001c061c7228 */ /* 0x002fc80000000000 */
[----:B0-----:R-:W0:-:S06]  /*1fc0*/  DFMA R24, R14, R24, c[0x2][0x30] ;  /* 0x00800c000e18762b */ /* 0x001e0c0000000018 */
[----:B0-----:R-:W0:-:S06]  /*1fd0*/  DFMA R24, R14, R24, c[0x2][0x38] ;  /* 0x00800e000e18762b */ /* 0x001e0c0000000018 */
[----:B0-----:R-:W0:-:S04]  /*1fe0*/  DFMA R26, R14, R24, c[0x2][0x40] ;  /* 0x008010000e1a762b */ /* 0x001e080000000018 */
[----:B------:R-:W1:-:S04]  /*1ff0*/  DFMA R24, R20, c[0x2][0x58], R12 ;  /* 0x0080160014187a2b */ /* 0x000e48000000000c */
[----:B0-----:R-:W0:-:S04]  /*2000*/  DFMA R26, R14, R26, c[0x2][0x48] ;  /* 0x008012000e1a762b */ /* 0x001e08000000001a */
[----:B-1----:R-:W1:-:S04]  /*2010*/  DFMA R4, -R20, c[0x2][0x58], R24 ;  /* 0x0080160014047a2b */ /* 0x002e480000000118 */
[----:B0-----:R-:W0:-:S04]  /*2020*/  DMUL R26, R14, R26 ;  /* 0x0000001a0e1a7228 */ /* 0x001e080000000000 */
[----:B-1----:R-:W-:-:S04]  /*2030*/  DADD R4, -R12, R4 ;  /* 0x000000000c047229 */ /* 0x002fc80000000104 */
[----:B0-----:R-:W0:-:S06]  /*2040*/  DFMA R26, R12, R26, R28 ;  /* 0x0000001a0c1a722b */ /* 0x001e0c000000001c */
[----:B0-----:R-:W0:-:S06]  /*2050*/  DADD R4, R26, -R4 ;  /* 0x000000001a047229 */ /* 0x001e0c0000000804 */
[----:B0-----:R-:W0:-:S06]  /*2060*/  DFMA R4, R20, c[0x2][0x60], R4 ;  /* 0x0080180014047a2b */ /* 0x001e0c0000000004 */
[----:B0-----:R0:W1:-:S06]  /*2070*/  DADD R20, R24, R4 ;  /* 0x0000000018147229 */ /* 0x00104c0000000004 */
.L_x_28518:
[----:B------:R-:W-:Y:S05]  /*2080*/  BSYNC B2 ;  /* 0x0000000000027941 */ /* 0x000fea0003800000 */
.L_x_28517:
[----:B------:R-:W-:Y:S01]  /*2090*/  BSSY B3, `(.L_x_28519) ;  /* 0x0000008000037945 */ /* 0x000fe20003800000 */
[----:B------:R-:W-:Y:S05]  /*20a0*/  @P4 BRA P5, `(.L_x_28520) ;  /* 0x0000006000004947 */ /* 0x000fea0002800000 */
[----:B------:R-:W-:Y:S01]  /*20b0*/  IMAD.MOV.U32 R2, RZ, RZ, R16 ;  /* 0x000000ffff027224 */ /* 0x000fe200078e0010 */
[----:B------:R-:W-:Y:S01]  /*20c0*/  MOV R0, 0x2110 ;  /* 0x0000211000007802 */ /* 0x000fe20000000f00 */
[----:B------:R-:W-:Y:S02]  /*20d0*/  IMAD.MOV.U32 R3, RZ, RZ, R17 ;  /* 0x000000ffff037224 */ /* 0x000fe400078e0011 */
[----:B------:R-:W-:Y:S02]  /*20e0*/  IMAD.MOV.U32 R14, RZ, RZ, R18 ;  /* 0x000000ffff0e7224 */ /* 0x000fe400078e0012 */
[----:B------:R-:W-:Y:S02]  /*20f0*/  IMAD.MOV.U32 R15, RZ, RZ, R19 ;  /* 0x000000ffff0f7224 */ /* 0x000fe400078e0013 */
[----:B01----:R-:W-:Y:S05]  /*2100*/  CALL.REL.NOINC `($__internal_62_$__cuda_sm20_div_rn_f64_full) ;  /* 0x0000e20000007944 */ /* 0x003fea0003c00000 */
.L_x_28520:
[----:B------:R-:W-:Y:S05]  /*2110*/  BSYNC B3 ;  /* 0x0000000000037941 */ /* 0x000fea0003800000 */
.L_x_28519:
        /* <DEDUP_REMOVED lines=43> */
.L_x_28522:
[----:B------:R-:W-:-:S04]  /*23d0*/  ISETP.GE.AND P0, PT, R9, RZ, PT ;  /* 0x000000ff0900720c */ /* 0x000fc80003f06270 */
[----:B------:R-:W-:Y:S02]  /*23e0*/  FSEL R2, RZ, 3.37028055040000000000e+12, P0 ;  /* 0x54442d18ff027808 */ /* 0x000fe40000000000 */
[----:B------:R-:W-:Y:S02]  /*23f0*/  FSEL R3, RZ, 2.1426990032196044922, P0 ;  /* 0x400921fbff037808 */ /* 0x000fe40000000000 */
.L_x_28523:
[----:B------:R-:W-:Y:S05]  /*2400*/  BSYNC B2 ;  /* 0x0000000000027941 */ /* 0x000fea0003800000 */
.L_x_28521:
[----:B------:R2:W3:Y:S02]  /*2410*/  DADD R8, |R8|, |R10| ;  /* 0x0000000008087229 */ /* 0x0004e4000000060a */
[----:B--2---:R-:W-:Y:S02]  /*2420*/  LOP3.LUT R11, R3, 0x80000000, R11, 0xb8, !PT ;  /* 0x80000000030b7812 */ /* 0x004fe400078eb80b */
[----:B-1----:R-:W-:-:S04]  /*2430*/  DMUL R20, R20, 0.5 ;  /* 0x3fe0000014147828 */ /* 0x002fc80000000000 */
[----:B---3--:R-:W1:-:S06]  /*2440*/  DSETP.GTU.AND P0, PT, |R8|, +INF , PT ;  /* 0x7ff000000800742a */ /* 0x008e4c0003f0c200 */
[----:B-1----:R-:W-:Y:S02]  /*2450*/  FSEL R2, R8, R2, P0 ;  /* 0x0000000208027208 */ /* 0x002fe40000000000 */
[----:B------:R-:W-:Y:S01]  /*2460*/  FSEL R3, R9, R11, P0 ;  /* 0x0000000b09037208 */ /* 0x000fe20000000000 */
[----:B------:R-:W-:Y:S05]  /*2470*/  BRA `(.L_x_28515) ;  /* 0x000041c000007947 */ /* 0x000fea0003800000 */
.L_x_28516:
        /* <DEDUP_REMOVED lines=8> */
[----:B------:R-:W2:Y:S02]  /*2500*/  DADD R32, R2, R2 ;  /* 0x0000000002207229 */ /* 0x000ea40000000002 */
[----:B0-----:R-:W-:Y:S02]  /*2510*/  LOP3.LUT R7, R19, 0xfffffff8, RZ, 0xc0, !PT ;  /* 0xfffffff813077812 */ /* 0x001fe400078ec0ff */
[----:B------:R-:W-:-:S04]  /*2520*/  DMUL R34, R12, R12 ;  /* 0x0000000c0c227228 */ /* 0x000fc80000000000 */
[----:B------:R1:W0:Y:S02]  /*2530*/  DADD R14, R12, R12 ;  /* 0x000000000c0e7229 */ /* 0x000224000000000c */
[----:B-1----:R-:W-:Y:S02]  /*2540*/  LOP3.LUT R13, R17, 0xfffffff8, RZ, 0xc0, !PT ;  /* 0xfffffff8110d7812 */ /* 0x002fe400078ec0ff */
[----:B------:R-:W-:-:S04]  /*2550*/  DMUL R4, R2, R2 ;  /* 0x0000000202047228 */ /* 0x000fc80000000000 */
[----:B------:R-:W1:-:S04]  /*2560*/  DADD R20, R18, -R6 ;  /* 0x0000000012147229 */ /* 0x000e480000000806 */
[----:B--2---:R-:W-:-:S04]  /*2570*/  DMUL R2, R6, R32 ;  /* 0x0000002006027228 */ /* 0x004fc80000000000 */
[----:B------:R-:W-:-:S04]  /*2580*/  DMUL R18, R6, R6 ;  /* 0x0000000606127228 */ /* 0x000fc80000000000 */
[----:B------:R-:W2:-:S04]  /*2590*/  DADD R26, R16, -R12 ;  /* 0x00000000101a7229 */ /* 0x000e88000000080c */
[----:B------:R-:W3:-:S04]  /*25a0*/  DADD R6, R6, R6 ;  /* 0x0000000006067229 */ /* 0x000ec80000000006 */
[----:B------:R-:W4:-:S04]  /*25b0*/  DADD R24, R12, R12 ;  /* 0x000000000c187229 */ /* 0x000f08000000000c */
[----:B0-----:R0:W0:-:S04]  /*25c0*/  DMUL R30, R12, R14 ;  /* 0x0000000e0c1e7228 */ /* 0x0010080000000000 */
[----:B------:R0:W0:-:S04]  /*25d0*/  DMUL R16, R12, R12 ;  /* 0x0000000c0c107228 */ /* 0x0000080000000000 */
[----:B-1----:R1:W0:-:S04]  /*25e0*/  DMUL R32, R20, R32 ;  /* 0x0000002014207228 */ /* 0x0022080000000000 */
[----:B--2---:R1:W2:-:S04]  /*25f0*/  DMUL R14, R26, R14 ;  /* 0x0000000e1a0e7228 */ /* 0x0042880000000000 */
[----:B---3--:R1:W3:-:S04]  /*2600*/  DMUL R12, R20, R6 ;  /* 0x00000006140c7228 */ /* 0x0082c80000000000 */
[----:B----4-:R1:W4:-:S04]  /*2610*/  DMUL R24, R26, R24 ;  /* 0x000000181a187228 */ /* 0x0103080000000000 */
[----:B------:R-:W0:-:S04]  /*2620*/  DMUL R20, R20, R20 ;  /* 0x0000001414147228 */ /* 0x000e080000000000 */
[----:B-1234-:R-:W0:-:S04]  /*2630*/  DMUL R26, R26, R26 ;  /* 0x0000001a1a1a7228 */ /* 0x01ee080000000000 */
.L_x_28525:
        /* <DEDUP_REMOVED lines=9> */
[----:B--2---:R-:W-:Y:S02]  /*26d0*/  FSEL R2, R2, R28, !P6 ;  /* 0x0000001c02027208 */ /* 0x004fe40007000000 */
[----:B------:R-:W-:Y:S02]  /*26e0*/  FSEL R3, R3, R29, !P6 ;  /* 0x0000001d03037208 */ /* 0x000fe40007000000 */
[----:B0-----:R-:W0:-:S04]  /*26f0*/  DSETP.GEU.AND P1, PT, R6, R30, PT ;  /* 0x0000001e0600722a */ /* 0x001e080003f2e000 */
[----:B---3--:R1:W2:Y:S02]  /*2700*/  DSETP.LT.OR P0, PT, R6, R30, P0 ;  /* 0x0000001e0600722a */ /* 0x0082a40000701400 */
[----:B0-----:R-:W-:Y:S02]  /*2710*/  FSEL R46, R6, R30, !P1 ;  /* 0x0000001e062e7208 */ /* 0x001fe40004800000 */
[----:B------:R-:W-:Y:S02]  /*2720*/  FSEL R47, R7, R31, !P1 ;  /* 0x0000001f072f7208 */ /* 0x000fe40004800000 */
[----:B------:R-:W-:Y:S02]  /*2730*/  FSEL R0, R30, R6, !P1 ;  /* 0x000000061e007208 */ /* 0x000fe40004800000 */
[----:B-1----:R-:W-:Y:S02]  /*2740*/  FSEL R7, R31, R7, !P1 ;  /* 0x000000071f077208 */ /* 0x002fe40004800000 */
[----:B------:R-:W0:-:S04]  /*2750*/  DSETP.GEU.AND P5, PT, R46, R18, PT ;  /* 0x000000122e00722a */ /* 0x000e080003fae000 */
[----:B--2---:R-:W1:Y:S02]  /*2760*/  DSETP.LT.OR P0, PT, R46, R18, P0 ;  /* 0x000000122e00722a */ /* 0x004e640000701400 */
[----:B0-----:R-:W-:Y:S02]  /*2770*/  FSEL R44, R46, R18, !P5 ;  /* 0x000000122e2c7208 */ /* 0x001fe40006800000 */
[----:B------:R-:W-:Y:S02]  /*2780*/  FSEL R45, R47, R19, !P5 ;  /* 0x000000132f2d7208 */ /* 0x000fe40006800000 */
[----:B------:R-:W-:Y:S02]  /*2790*/  FSEL R30, R18, R46, !P5 ;  /* 0x0000002e121e7208 */ /* 0x000fe40006800000 */
[----:B------:R-:W-:Y:S02]  /*27a0*/  FSEL R31, R19, R47, !P5 ;  /* 0x0000002f131f7208 */ /* 0x000fe40006800000 */
[----:B------:R-:W0:-:S04]  /*27b0*/  DSETP.GEU.AND P2, PT, R44, R16, PT ;  /* 0x000000102c00722a */ /* 0x000e080003f4e000 */
[----:B-1----:R-:W1:Y:S02]  /*27c0*/  DSETP.LT.OR P0, PT, R44, R16, P0 ;  /* 0x000000102c00722a */ /* 0x002e640000701400 */
        /* <DEDUP_REMOVED lines=11> */
[----:B-1----:R1:W2:Y:S02]  /*2880*/  DSETP.LT.OR P0, PT, R40, R14, P0 ;  /* 0x0000000e2800722a */ /* 0x0022a40000701400 */
[----:B0-----:R-:W-:Y:S02]  /*2890*/  FSEL R38, R40, R14, !P4 ;  /* 0x0000000e28267208 */ /* 0x001fe40006000000 */
[----:B------:R-:W-:Y:S02]  /*28a0*/  FSEL R39, R41, R15, !P4 ;  /* 0x0000000f29277208 */ /* 0x000fe40006000000 */
[----:B------:R-:W-:Y:S02]  /*28b0*/  FSEL R33, R15, R41, !P4 ;  /* 0x000000290f217208 */ /* 0x000fe40006000000 */
[----:B-1----:R-:W-:Y:S02]  /*28c0*/  FSEL R14, R14, R40, !P4 ;  /* 0x000000280e0e7208 */ /* 0x002fe40006000000 */
[----:B------:R-:W0:-:S03]  /*28d0*/  DSETP.GEU.AND P6, PT, R38, R12, PT ;  /* 0x0000000c2600722a */ /* 0x000e060003fce000 */
[----:B------:R-:W-:Y:S01]  /*28e0*/  IMAD.MOV.U32 R32, RZ, RZ, R14 ;  /* 0x000000ffff207224 */ /* 0x000fe200078e000e */
[----:B--2---:R1:W2:Y:S02]  /*28f0*/  DSETP.LT.OR P0, PT, R38, R12, P0 ;  /* 0x0000000c2600722a */ /* 0x0042a40000701400 */
[----:B0-----:R-:W-:Y:S02]  /*2900*/  FSEL R36, R38, R12, !P6 ;  /* 0x0000000c26247208 */ /* 0x001fe40007000000 */
[----:B------:R-:W-:Y:S02]  /*2910*/  FSEL R37, R39, R13, !P6 ;  /* 0x0000000d27257208 */ /* 0x000fe40007000000 */
[----:B------:R-:W-:Y:S02]  /*2920*/  FSEL R15, R13, R39, !P6 ;  /* 0x000000270d0f7208 */ /* 0x000fe40007000000 */
[----:B-1----:R-:W-:Y:S02]  /*2930*/  FSEL R12, R12, R38, !P6 ;  /* 0x000000260c0c7208 */ /* 0x002fe40007000000 */
[----:B------:R-:W0:-:S02]  /*2940*/  DSETP.GEU.AND P1, PT, R36, R24, PT ;  /* 0x000000182400722a */ /* 0x000e040003f2e000 */
[----:B------:R-:W-:Y:S02]  /*2950*/  MOV R14, R12 ;  /* 0x0000000c000e7202 */ /* 0x000fe40000000f00 */
[----:B--2---:R-:W1:Y:S02]  /*2960*/  DSETP.LT.OR P0, PT, R36, R24, P0 ;  /* 0x000000182400722a */ /* 0x004e640000701400 */
[----:B0-----:R-:W-:Y:S02]  /*2970*/  FSEL R28, R36, R24, !P1 ;  /* 0x00000018241c7208 */ /* 0x001fe40004800000 */
[----:B------:R-:W-:Y:S02]  /*2980*/  FSEL R29, R37, R25, !P1 ;  /* 0x00000019251d7208 */ /* 0x000fe40004800000 */
[----:B------:R-:W-:Y:S02]  /*2990*/  FSEL R6, R24, R36, !P1 ;  /* 0x0000002418067208 */ /* 0x000fe40004800000 */
[----:B------:R-:W-:-:S02]  /*29a0*/  FSEL R13, R25, R37, !P1 ;  /* 0x00000025190d7208 */ /* 0x000fc40004800000 */
[----:B------:R-:W0:Y:S01]  /*29b0*/  DSETP.GEU.AND P5, PT, R28, R20, PT ;  /* 0x000000141c00722a */ /* 0x000e220003fae000 */
[----:B------:R-:W-:-:S03]  /*29c0*/  IMAD.MOV.U32 R12, RZ, RZ, R6 ;  /* 0x000000ffff0c7224 */ /* 0x000fc600078e0006 */
[----:B-1----:R-:W1:Y:S02]  /*29d0*/  DSETP.LT.OR P0, PT, R28, R20, P0 ;  /* 0x000000141c00722a */ /* 0x002e640000701400 */
[----:B0-----:R-:W-:Y:S02]  /*29e0*/  FSEL R34, R28, R20, !P5 ;  /* 0x000000141c227208 */ /* 0x001fe40006800000 */
[----:B------:R-:W-:Y:S02]  /*29f0*/  FSEL R35, R29, R21, !P5 ;  /* 0x000000151d237208 */ /* 0x000fe40006800000 */
[----:B------:R-:W-:Y:S02]  /*2a00*/  FSEL R24, R20, R28, !P5 ;  /* 0x0000001c14187208 */ /* 0x000fe40006800000 */
[----:B------:R-:W-:Y:S02]  /*2a10*/  FSEL R25, R21, R29, !P5 ;  /* 0x0000001d15197208 */ /* 0x000fe40006800000 */
[----:B-1----:R-:W-:-:S04]  /*2a20*/  DSETP.LT.OR P0, PT, R34, R26, P0 ;  /* 0x0000001a2200722a */ /* 0x002fc80000701400 */
        /* <DEDUP_REMOVED lines=8> */
[----:B------:R-:W-:-:S02]  /*2ab0*/  IMAD.MOV.U32 R3, RZ, RZ, R7 ;  /* 0x000000ffff037224 */ /* 0x000fc400078e0007 */
[----:B------:R-:W-:Y:S02]  /*2ac0*/  IMAD.MOV.U32 R26, RZ, RZ, R28 ;  /* 0x000000ffff1a7224 */ /* 0x000fe400078e001c */
[----:B------:R-:W-:Y:S01]  /*2ad0*/  IMAD.MOV.U32 R27, RZ, RZ, R29 ;  /* 0x000000ffff1b7224 */ /* 0x000fe200078e001d */
[----:B------:R-:W-:Y:S05]  /*2ae0*/  @P0 BRA `(.L_x_28525) ;  /* 0xfffffb5000000947 */ /* 0x000fea000383ffff */
[----:B------:R-:W-:Y:S05]  /*2af0*/  BSYNC B2 ;  /* 0x0000000000027941 */ /* 0x000fea0003800000 */
.L_x_28524:
        /* <DEDUP_REMOVED lines=77> */
.L_x_28527:
        /* <DEDUP_REMOVED lines=20> */
.L_x_28530:
[----:B------:R-:W-:Y:S05]  /*3110*/  BSYNC B4 ;  /* 0x0000000000047941 */ /* 0x000fea0003800000 */
.L_x_28529:
        /* <DEDUP_REMOVED lines=15> */
.L_x_28528:
[----:B------:R-:W-:Y:S05]  /*3210*/  BSYNC B3 ;  /* 0x0000000000037941 */ /* 0x000fea0003800000 */
.L_x_28526:
[----:B------:R-:W-:Y:S01]  /*3220*/  DADD R6, -RZ, |R10| ;  /* 0x00000000ff067229 */ /* 0x000fe2000000050a */
[----:B------:R-:W-:Y:S01]  /*3230*/  IMAD.MOV.U32 R2, RZ, RZ, 0x1 ;  /* 0x00000001ff027424 */ /* 0x000fe200078e00ff */
[----:B------:R-:W-:Y:S02]  /*3240*/  BSSY B3, `(.L_x_28531) ;  /* 0x000001b000037945 */ /* 0x000fe40003800000 */
[----:B------:R-:W-:-:S04]  /*3250*/  DADD R14, -RZ, |R8| ;  /* 0x00000000ff0e7229 */ /* 0x000fc80000000508 */
[----:B------:R-:W2:-:S04]  /*3260*/  DSETP.GEU.AND P0, PT, |R8|, |R10|, PT ;  /* 0x4000000a0800722a */ /* 0x000e880003f0e200 */
[----:B01----:R-:W-:Y:S02]  /*3270*/  DMUL R20, R12, 0.5 ;  /* 0x3fe000000c147828 */ /* 0x003fe40000000000 */
[----:B--2---:R-:W-:Y:S02]  /*3280*/  FSEL R17, R7, R15, !P0 ;  /* 0x0000000f07117208 */ /* 0x004fe40004000000 */
[----:B------:R-:W-:Y:S02]  /*3290*/  FSEL R16, R6, R14, !P0 ;  /* 0x0000000e06107208 */ /* 0x000fe40004000000 */
[----:B------:R-:W0:Y:S01]  /*32a0*/  MUFU.RCP64H R3, R17 ;  /* 0x0000001100037308 */ /* 0x000e220000001800 */
[----:B------:R-:W-:Y:S02]  /*32b0*/  FSEL R14, R14, R6, !P0 ;  /* 0x000000060e0e7208 */ /* 0x000fe40004000000 */
[----:B------:R-:W-:-:S04]  /*32c0*/  FSEL R15, R15, R7, !P0 ;  /* 0x000000070f0f7208 */ /* 0x000fc80004000000 */
        /* <DEDUP_REMOVED lines=17> */
[----:B------:R-:W-:Y:S05]  /*33e0*/  CALL.REL.NOINC `($__internal_62_$__cuda_sm20_div_rn_f64_full) ;  /* 0x0000cf2000007944 */ /* 0x000fea0003c00000 */
.L_x_28532:
[----:B------:R-:W-:Y:S05]  /*33f0*/  BSYNC B3 ;  /* 0x0000000000037941 */ /* 0x000fea0003800000 */
.L_x_28531:
        /* <DEDUP_REMOVED lines=44> */
.L_x_28534:
[----:B------:R-:W-:-:S04]  /*36c0*/  ISETP.GE.AND P0, PT, R9, RZ, PT ;  /* 0x000000ff0900720c */ /* 0x000fc80003f06270 */
[----:B------:R-:W-:Y:S02]  /*36d0*/  FSEL R2, RZ, 3.37028055040000000000e+12, P0 ;  /* 0x54442d18ff027808 */ /* 0x000fe40000000000 */
[----:B------:R-:W-:Y:S02]  /*36e0*/  FSEL R3, RZ, 2.1426990032196044922, P0 ;  /* 0x400921fbff037808 */ /* 0x000fe40000000000 */
.L_x_28535:
[----:B------:R-:W-:Y:S05]  /*36f0*/  BSYNC B2 ;  /* 0x0000000000027941 */ /* 0x000fea0003800000 */
.L_x_28533:
[----:B------:R0:W1:Y:S02]  /*3700*/  DADD R8, |R8|, |R10| ;  /* 0x0000000008087229 */ /* 0x000064000000060a */
[----:B0-----:R-:W-:-:S04]  /*3710*/  LOP3.LUT R11, R3, 0x80000000, R11, 0xb8, !PT ;  /* 0x80000000030b7812 */ /* 0x001fc800078eb80b */
[----:B-1----:R-:W0:-:S06]  /*3720*/  DSETP.GTU.AND P0, PT, |R8|, +INF , PT ;  /* 0x7ff000000800742a */ /* 0x002e0c0003f0c200 */
[----:B0-----:R-:W-:Y:S02]  /*3730*/  FSEL R2, R8, R2, P0 ;  /* 0x0000000208027208 */ /* 0x001fe40000000000 */
[----:B------:R-:W-:Y:S01]  /*3740*/  FSEL R3, R9, R11, P0 ;  /* 0x0000000b09037208 */ /* 0x000fe20000000000 */
[----:B------:R-:W-:Y:S05]  /*3750*/  BRA `(.L_x_28515) ;  /* 0x00002ee000007947 */ /* 0x000fea0003800000 */
.L_x_28503:
        /* <DEDUP_REMOVED lines=111> */
.L_x_28537:
[----:B------:R-:W-:Y:S05]  /*3e50*/  BSYNC B2 ;  /* 0x0000000000027941 */ /* 0x000fea0003800000 */
.L_x_28536:
        /* <DEDUP_REMOVED lines=8> */
[----:B------:R-:W-:Y:S02]  /*3ee0*/  IMAD.MOV.U32 R4, RZ, RZ, R2 ;  /* 0x000000ffff047224 */ /* 0x000fe400078e0002 */
[----:B------:R-:W-:Y:S02]  /*3ef0*/  IMAD.MOV.U32 R5, RZ, RZ, R3 ;  /* 0x000000ffff057224 */ /* 0x000fe400078e0003 */
.L_x_28539:
[----:B------:R-:W-:Y:S05]  /*3f00*/  BSYNC B3 ;  /* 0x0000000000037941 */ /* 0x000fea0003800000 */
.L_x_28538:
        /* <DEDUP_REMOVED lines=43> */
.L_x_28541:
[----:B------:R-:W-:-:S04]  /*41c0*/  ISETP.GE.AND P0, PT, R9, RZ, PT ;  /* 0x000000ff0900720c */ /* 0x000fc80003f06270 */
[----:B------:R-:W-:Y:S02]  /*41d0*/  FSEL R2, RZ, 3.37028055040000000000e+12, P0 ;  /* 0x54442d18ff027808 */ /* 0x000fe40000000000 */
[----:B------:R-:W-:Y:S02]  /*41e0*/  FSEL R3, RZ, 2.1426990032196044922, P0 ;  /* 0x400921fbff037808 */ /* 0x000fe40000000000 */
.L_x_28542:
[----:B------:R-:W-:Y:S05]  /*41f0*/  BSYNC B2 ;  /* 0x0000000000027941 */ /* 0x000fea0003800000 */
.L_x_28540:
[----:B------:R2:W3:Y:S02]  /*4200*/  DADD R8, |R8|, |R10| ;  /* 0x0000000008087229 */ /* 0x0004e4000000060a */
[----:B--2---:R-:W-:-:S04]  /*4210*/  LOP3.LUT R11, R3, 0x80000000, R11, 0xb8, !PT ;  /* 0x80000000030b7812 */ /* 0x004fc800078eb80b */
[----:B---3--:R-:W2:-:S06]  /*4220*/  DSETP.GTU.AND P0, PT, |R8|, +INF , PT ;  /* 0x7ff000000800742a */ /* 0x008e8c0003f0c200 */
[----:B--2---:R-:W-:Y:S02]  /*4230*/  FSEL R2, R8, R2, P0 ;  /* 0x0000000208027208 */ /* 0x004fe40000000000 */
[----:B------:R-:W-:Y:S01]  /*4240*/  FSEL R3, R9, R11, P0 ;  /* 0x0000000b09037208 */ /* 0x000fe20000000000 */
[----:B------:R-:W-:Y:S05]  /*4250*/  BRA `(.L_x_28515) ;  /* 0x000023e000007947 */ /* 0x000fea0003800000 */
.L_x_28502:
        /* <DEDUP_REMOVED lines=68> */
.L_x_28545:
        /* <DEDUP_REMOVED lines=20> */
.L_x_28548:
[----:B------:R-:W-:Y:S05]  /*47e0*/  BSYNC B4 ;  /* 0x0000000000047941 */ /* 0x000fea0003800000 */
.L_x_28547:
        /* <DEDUP_REMOVED lines=15> */
.L_x_28546:
[----:B------:R-:W-:Y:S05]  /*48e0*/  BSYNC B3 ;  /* 0x0000000000037941 */ /* 0x000fea0003800000 */
.L_x_28544:
        /* <DEDUP_REMOVED lines=44> */
.L_x_28543:
        /* <DEDUP_REMOVED lines=46> */
.L_x_28501:
        /* <DEDUP_REMOVED lines=22> */
[----:B------:R-:W-:Y:S05]  /*4ff0*/  CALL.REL.NOINC `($__internal_62_$__cuda_sm20_div_rn_f64_full) ;  /* 0x0000b31000007944 */ /* 0x000fea0003c00000 */
.L_x_28550:
[----:B------:R-:W-:Y:S05]  /*5000*/  BSYNC B3 ;  /* 0x0000000000037941 */ /* 0x000fea0003800000 */
.L_x_28549:
[----:B------:R-:W0:Y:S01]  /*5010*/  MUFU.RCP64H R5, 2.718280792236328125 ;  /* 0x4005bf0a00057908 */ /* 0x000e220000001800 */
[----:B------:R-:W-:Y:S01]  /*5020*/  IMAD.MOV.U32 R6, RZ, RZ, -0x74eba897 ;  /* 0x8b145769ff067424 */ /* 0x000fe200078e00ff */
[----:B------:R-:W-:Y:S01]  /*5030*/  MOV R4, 0x1 ;  /* 0x0000000100047802 */ /* 0x000fe20000000f00 */
[----:B------:R-:W-:Y:S01]  /*5040*/  IMAD.MOV.U32 R7, RZ, RZ, 0x4005bf0a ;  /* 0x4005bf0aff077424 */ /* 0x000fe200078e00ff */
[----:B------:R-:W-:Y:S01]  /*5050*/  FSETP.GEU.AND P2, PT, |R11|, 6.5827683646048100446e-37, PT ;  /* 0x036000000b00780b */ /* 0x000fe20003f4e200 */
[----:B------:R-:W-:Y:S01]  /*5060*/  BSSY B3, `(.L_x_28551) ;  /* 0x0000015000037945 */ /* 0x000fe20003800000 */
[----:B------:R-:W-:-:S04]  /*5070*/  DADD R20, -RZ, |R2| ;  /* 0x00000000ff147229 */ /* 0x000fc80000000502 */
        /* <DEDUP_REMOVED lines=17> */
[----:B------:R-:W-:Y:S02]  /*5190*/  IMAD.MOV.U32 R4, RZ, RZ, R2 ;  /* 0x000000ffff047224 */ /* 0x000fe400078e0002 */
[----:B------:R-:W-:Y:S02]  /*51a0*/  IMAD.MOV.U32 R5, RZ, RZ, R3 ;  /* 0x000000ffff057224 */ /* 0x000fe400078e0003 */
.L_x_28552:
[----:B------:R-:W-:Y:S05]  /*51b0*/  BSYNC B3 ;  /* 0x0000000000037941 */ /* 0x000fea0003800000 */
.L_x_28551:
        /* <DEDUP_REMOVED lines=112> */
.L_x_28554:
[----:B------:R-:W-:Y:S05]  /*58c0*/  BSYNC B2 ;  /* 0x0000000000027941 */ /* 0x000fea0003800000 */
.L_x_28553:
        /* <DEDUP_REMOVED lines=10> */
.L_x_28556:
[----:B------:R-:W-:Y:S05]  /*5970*/  BSYNC B3 ;  /* 0x0000000000037941 */ /* 0x000fea0003800000 */
.L_x_28555:
        /* <DEDUP_REMOVED lines=43> */
.L_x_28558:
[----:B------:R-:W-:-:S04]  /*5c30*/  ISETP.GE.AND P0, PT, R9, RZ, PT ;  /* 0x000000ff0900720c */ /* 0x000fc80003f06270 */
[----:B------:R-:W-:Y:S02]  /*5c40*/  FSEL R2, RZ, 3.37028055040000000000e+12, P0 ;  /* 0x54442d18ff027808 */ /* 0x000fe40000000000 */
[----:B------:R-:W-:Y:S02]  /*5c50*/  FSEL R3, RZ, 2.1426990032196044922, P0 ;  /* 0x400921fbff037808 */ /* 0x000fe40000000000 */
.L_x_28559:
[----:B------:R-:W-:Y:S05]  /*5c60*/  BSYNC B2 ;  /* 0x0000000000027941 */ /* 0x000fea0003800000 */
.L_x_28557:
[----:B------:R2:W3:Y:S02]  /*5c70*/  DADD R8, |R8|, |R10| ;  /* 0x0000000008087229 */ /* 0x0004e4000000060a */
[----:B--2---:R-:W-:Y:S02]  /*5c80*/  LOP3.LUT R11, R3, 0x80000000, R11, 0xb8, !PT ;  /* 0x80000000030b7812 */ /* 0x004fe400078eb80b */
[----:B-1----:R-:W-:-:S04]  /*5c90*/  DADD R20, R20, 1 ;  /* 0x3ff0000014147429 */ /* 0x002fc80000000000 */
[----:B---3--:R-:W1:-:S06]  /*5ca0*/  DSETP.GTU.AND P0, PT, |R8|, +INF , PT ;  /* 0x7ff000000800742a */ /* 0x008e4c0003f0c200 */
[----:B-1----:R-:W-:Y:S02]  /*5cb0*/  FSEL R2, R8, R2, P0 ;  /* 0x0000000208027208 */ /* 0x002fe40000000000 */
[----:B------:R-:W-:Y:S01]  /*5cc0*/  FSEL R3, R9, R11, P0 ;  /* 0x0000000b09037208 */ /* 0x000fe20000000000 */
[----:B------:R-:W-:Y:S05]  /*5cd0*/  BRA `(.L_x_28515) ;  /* 0x0000096000007947 */ /* 0x000fea0003800000 */
.L_x_28500:
[----:B------:R-:W0:Y:S01]  /*5ce0*/  DSETP.GEU.AND P0, PT, |R10|, 1.4916681462400413487e-154, PT ;  /* 0x200000000a00742a */ /* 0x000e220003f0e200 */
[----:B------:R-:W-:Y:S01]  /*5cf0*/  IMAD.MOV.U32 R12, RZ, RZ, 0x1 ;  /* 0x00000001ff0c7424 */ /* 0x000fe200078e00ff */
[----:B------:R-:W-:Y:S02]  /*5d00*/  BSSY B2, `(.L_x_28560) ;  /* 0x0000057000027945 */ /* 0x000fe40003800000 */
[----:B------:R-:W-:-:S04]  /*5d10*/  DADD R14, -RZ, |R10| ;  /* 0x00000000ff0e7229 */ /* 0x000fc8000000050a */
[----:B0-----:R-:W0:-:S04]  /*5d20*/  DSETP.LT.AND P0, PT, |R8|, 1.4916681462400413487e-154, !P0 ;  /* 0x200000000800742a */ /* 0x001e080004701200 */
[----:B------:R-:W-:-:S04]  /*5d30*/  DADD R18, -RZ, |R8| ;  /* 0x00000000ff127229 */ /* 0x000fc80000000508 */
[----:B------:R-:W1:-:S06]  /*5d40*/  DSETP.GT.AND P1, PT, |R10|, |R8|, PT ;  /* 0x400000080a00722a */ /* 0x000e4c0003f24200 */
[----:B0-----:R-:W0:Y:S01]  /*5d50*/  @P0 DMUL R4, R10, 4 ;  /* 0x401000000a040828 */ /* 0x001e220000000000 */
[----:B-1----:R-:W-:Y:S02]  /*5d60*/  FSEL R17, R15, R19, P1 ;  /* 0x000000130f117208 */ /* 0x002fe40000800000 */
[----:B------:R-:W-:Y:S01]  /*5d70*/  FSEL R16, R14, R18, P1 ;  /* 0x000000120e107208 */ /* 0x000fe20000800000 */
[----:B------:R-:W-:Y:S01]  /*5d80*/  @P0 DMUL R2, R8, 4 ;  /* 0x4010000008020828 */ /* 0x000fe20000000000 */
[----:B------:R-:W1:Y:S03]  /*5d90*/  MUFU.RCP64H R13, R17 ;  /* 0x00000011000d7308 */ /* 0x000e660000001800 */
        /* <DEDUP_REMOVED lines=77> */
.L_x_28561:
[----:B------:R-:W-:Y:S05]  /*6270*/  BSYNC B2 ;  /* 0x0000000000027941 */ /* 0x000fea0003800000 */
.L_x_28560:
        /* <DEDUP_REMOVED lines=8> */
.L_x_28563:
[----:B------:R-:W-:Y:S05]  /*6300*/  BSYNC B3 ;  /* 0x0000000000037941 */ /* 0x000fea0003800000 */
.L_x_28562:
        /* <DEDUP_REMOVED lines=43> */
.L_x_28565:
[----:B------:R-:W-:Y:S02]  /*65c0*/  FSEL R2, RZ, 3.37028055040000000000e+12, P2 ;  /* 0x54442d18ff027808 */ /* 0x000fe40001000000 */
[----:B------:R-:W-:Y:S02]  /*65d0*/  FSEL R3, RZ, 2.1426990032196044922, P2 ;  /* 0x400921fbff037808 */ /* 0x000fe40001000000 */
.L_x_28566:
[----:B------:R-:W-:Y:S05]  /*65e0*/  BSYNC B2 ;  /* 0x0000000000027941 */ /* 0x000fea0003800000 */
.L_x_28564:
[----:B------:R0:W2:Y:S02]  /*65f0*/  DADD R8, |R8|, |R10| ;  /* 0x0000000008087229 */ /* 0x0000a4000000060a */
[----:B0-----:R-:W-:-:S04]  /*6600*/  LOP3.LUT R11, R3, 0x80000000, R11, 0xb8, !PT ;  /* 0x80000000030b7812 */ /* 0x001fc800078eb80b */
[----:B--2---:R-:W0:-:S06]  /*6610*/  DSETP.GTU.AND P0, PT, |R8|, +INF , PT ;  /* 0x7ff000000800742a */ /* 0x004e0c0003f0c200 */
[----:B0-----:R-:W-:Y:S02]  /*6620*/  FSEL R2, R8, R2, P0 ;  /* 0x0000000208027208 */ /* 0x001fe40000000000 */
[----:B------:R-:W-:Y:S02]  /*6630*/  FSEL R3, R9, R11, P0 ;  /* 0x0000000b09037208 */ /* 0x000fe40000000000 */
.L_x_28515:
[----:B------:R-:W-:Y:S05]  /*6640*/  BSYNC B1 ;  /* 0x0000000000017941 */ /* 0x000fea0003800000 */
.L_x_28499:
[C---:B------:R-:W2:Y:S01]  /*6650*/  DMUL R14, R2.reuse, c[0x0][0x380] ;  /* 0x0000e000020e7a28 */ /* 0x040ea20000000000 */
[----:B------:R-:W-:Y:S03]  /*6660*/  BSSY B2, `(.L_x_28567) ;  /* 0x00001ab000027945 */ /* 0x000fe60003800000 */
        /* <DEDUP_REMOVED lines=52> */
.L_x_28573:
[----:B------:R-:W-:Y:S05]  /*69b0*/  BSYNC B1 ;  /* 0x0000000000017941 */ /* 0x000fea0003800000 */
.L_x_28572:
        /* <DEDUP_REMOVED lines=13> */
[----:B01----:R-:W-:Y:S05]  /*6a90*/  CALL.REL.NOINC `($_ZN2at6native18elementwise_kernelILi128ELi2EZNS0_22gpu_kernel_impl_nocastIZZZNS0_50_GLOBAL__N__2680c7bb_12_PowKernel_cu_b2145a98_318424pow_tensor_scalar_kernelERNS_18TensorIteratorBaseERKN3c106ScalarEENKUlvE_clEvENKUlvE_clEvEUlNS6_7complexIdEEE0_EEvS5_RKT_EUliE_EEviT1_$__internal_trig_reduction_slowpathd) ;  /* 0x00009ec000007944 */ /* 0x003fea0003c00000 */
[----:B------:R-:W-:Y:S02]  /*6aa0*/  IMAD.MOV.U32 R2, RZ, RZ, R4 ;  /* 0x000000ffff027224 */ /* 0x000fe400078e0004 */
[----:B------:R-:W-:Y:S01]  /*6ab0*/  IMAD.MOV.U32 R3, RZ, RZ, R5 ;  /* 0x000000ffff037224 */ /* 0x000fe200078e0005 */
[----:B------:R-:W-:Y:S05]  /*6ac0*/  BRA `(.L_x_28576) ;  /* 0x0000002000007947 */ /* 0x000fea0003800000 */
.L_x_28575:
[----:B0-----:R0:W2:Y:S01]  /*6ad0*/  DMUL R2, RZ, R14 ;  /* 0x0000000eff027228 */ /* 0x0010a20000000000 */
[----:B------:R-:W-:-:S05]  /*6ae0*/  IMAD.MOV.U32 R0, RZ, RZ, RZ ;  /* 0x000000ffff007224 */ /* 0x000fca00078e00ff */
.L_x_28576:
[----:B------:R-:W-:Y:S05]  /*6af0*/  BSYNC B3 ;  /* 0x0000000000037941 */ /* 0x000fea0003800000 */
.L_x_28574:
[----:B------:R-:W-:Y:S01]  /*6b00*/  IADD3 R23, R0, 0x1, RZ ;  /* 0x0000000100177810 */ /* 0x000fe20007ffe0ff */
[----:B------:R-:W-:-:S04]  /*6b10*/  IMAD.MOV.U32 R13, RZ, RZ, 0x8 ;  /* 0x00000008ff0d7424 */ /* 0x000fc800078e00ff */
[----:B------:R-:W-:-:S05]  /*6b20*/  IMAD.SHL.U32 R0, R23, 0x8, RZ ;  /* 0x0000000817007824 */ /* 0x000fca00078e00ff */
[----:B------:R-:W-:-:S05]  /*6b30*/  LOP3.LUT R0, R0, 0x8, RZ, 0xc0, !PT ;  /* 0x0000000800007812 */ /* 0x000fca00078ec0ff */
[----:B------:R-:W-:-:S05]  /*6b40*/  IMAD.WIDE.U32 R12, R0, R13, c[0x4][0x1a8] ;  /* 0x01006a00000c7625 */ /* 0x000fca00078e000d */
[----:B------:R-:W3:Y:S04]  /*6b50*/  LDG.E.128.CONSTANT R16, [R12.64] ;  /* 0x000000060c107981 */ /* 0x000ee8000c1e9d00 */
[----:B0-----:R-:W4:Y:S04]  /*6b60*/  LDG.E.128.CONSTANT R4, [R12.64+0x10] ;  /* 0x000010060c047981 */ /* 0x001f28000c1e9d00 */
[----:B------:R-:W5:Y:S01]  /*6b70*/  LDG.E.128.CONSTANT R8, [R12.64+0x20] ;  /* 0x000020060c087981 */ /* 0x000f62000c1e9d00 */
[----:B------:R-:W-:Y:S01]  /*6b80*/  R2P PR, R23, 0x3 ;  /* 0x0000000317007804 */ /* 0x000fe20000000000 */
[----:B------:R-:W-:Y:S01]  /*6b90*/  IMAD.MOV.U32 R24, RZ, RZ, 0x79785eba ;  /* 0x79785ebaff187424 */ /* 0x000fe200078e00ff */
[----:B--2---:R-:W3:Y:S01]  /*6ba0*/  DMUL R26, R2, R2 ;  /* 0x00000002021a7228 */ /* 0x004ee20000000000 */
[----:B------:R-:W-:Y:S01]  /*6bb0*/  IMAD.MOV.U32 R0, RZ, RZ, 0x3de5db65 ;  /* 0x3de5db65ff007424 */ /* 0x000fe200078e00ff */
[----:B------:R-:W-:Y:S02]  /*6bc0*/  BSSY B3, `(.L_x_28577) ;  /* 0x000001e000037945 */ /* 0x000fe40003800000 */
[----:B------:R-:W-:-:S02]  /*6bd0*/  FSEL R24, -R24, 4.2945490664224492434e-19, !P0 ;  /* 0x20fd816418187808 */ /* 0x000fc40004000100 */
[----:B------:R-:W-:-:S06]  /*6be0*/  FSEL R25, R0, -0.082518599927425384521, !P0 ;  /* 0xbda8ff8300197808 */ /* 0x000fcc0004000000 */
        /* <DEDUP_REMOVED lines=21> */
[----:B012---:R-:W-:Y:S05]  /*6d40*/  CALL.REL.NOINC `($_ZN2at6native18elementwise_kernelILi128ELi2EZNS0_22gpu_kernel_impl_nocastIZZZNS0_50_GLOBAL__N__2680c7bb_12_PowKernel_cu_b2145a98_318424pow_tensor_scalar_kernelERNS_18TensorIteratorBaseERKN3c106ScalarEENKUlvE_clEvENKUlvE_clEvEUlNS6_7complexIdEEE0_EEvS5_RKT_EUliE_EEviT1_$__internal_trig_reduction_slowpathd) ;  /* 0x00009c1000007944 */ /* 0x007fea0003c00000 */
[----:B------:R-:W-:Y:S02]  /*6d50*/  IMAD.MOV.U32 R2, RZ, RZ, R4 ;  /* 0x000000ffff027224 */ /* 0x000fe400078e0004 */
[----:B------:R-:W-:Y:S01]  /*6d60*/  IMAD.MOV.U32 R3, RZ, RZ, R5 ;  /* 0x000000ffff037224 */ /* 0x000fe200078e0005 */
[----:B------:R-:W-:Y:S05]  /*6d70*/  BRA `(.L_x_28579) ;  /* 0x0000002000007947 */ /* 0x000fea0003800000 */
.L_x_28578:
[----:B------:R2:W3:Y:S01]  /*6d80*/  DMUL R2, RZ, R14 ;  /* 0x0000000eff027228 */ /* 0x0004e20000000000 */
[----:B------:R-:W-:-:S05]  /*6d90*/  IMAD.MOV.U32 R0, RZ, RZ, RZ ;  /* 0x000000ffff007224 */ /* 0x000fca00078e00ff */
.L_x_28579:
[----:B------:R-:W-:Y:S05]  /*6da0*/  BSYNC B3 ;  /* 0x0000000000037941 */ /* 0x000fea0003800000 */
.L_x_28577:
        /* <DEDUP_REMOVED lines=25> */
.L_x_28571:
        /* <DEDUP_REMOVED lines=39> */
.L_x_28582:
[----:B------:R-:W-:Y:S05]  /*71b0*/  BSYNC B1 ;  /* 0x0000000000017941 */ /* 0x000fea0003800000 */
.L_x_28581:
        /* <DEDUP_REMOVED lines=10> */
[----:B------:R-:W-:Y:S01]  /*7260*/  MOV R12, R14 ;  /* 0x0000000e000c7202 */ /* 0x000fe20000000f00 */
[----:B--2---:R-:W-:Y:S01]  /*7270*/  IMAD.MOV.U32 R3, RZ, RZ, R15 ;  /* 0x000000ffff037224 */ /* 0x004fe200078e000f */
[----:B------:R-:W-:-:S03]  /*7280*/  MOV R2, 0x72a0 ;  /* 0x000072a000027802 */ /* 0x000fc60000000f00 */
[----:B01----:R-:W-:Y:S05]  /*7290*/  CALL.REL.NOINC `($_ZN2at6native18elementwise_kernelILi128ELi2EZNS0_22gpu_kernel_impl_nocastIZZZNS0_50_GLOBAL__N__2680c7bb_12_PowKernel_cu_b2145a98_318424pow_tensor_scalar_kernelERNS_18TensorIteratorBaseERKN3c106ScalarEENKUlvE_clEvENKUlvE_clEvEUlNS6_7complexIdEEE0_EEvS5_RKT_EUliE_EEviT1_$__internal_trig_reduction_slowpathd) ;  /* 0x000096c000007944 */ /* 0x003fea0003c00000 */
[----:B------:R-:W-:Y:S02]  /*72a0*/  IMAD.MOV.U32 R2, RZ, RZ, R4 ;  /* 0x000000ffff027224 */ /* 0x000fe400078e0004 */
[----:B------:R-:W-:Y:S01]  /*72b0*/  IMAD.MOV.U32 R3, RZ, RZ, R5 ;  /* 0x000000ffff037224 */ /* 0x000fe200078e0005 */
[----:B------:R-:W-:Y:S05]  /*72c0*/  BRA `(.L_x_28585) ;  /* 0x0000002000007947 */ /* 0x000fea0003800000 */
.L_x_28584:
[----:B0-----:R0:W2:Y:S01]  /*72d0*/  DMUL R2, RZ, R14 ;  /* 0x0000000eff027228 */ /* 0x0010a20000000000 */
[----:B------:R-:W-:-:S05]  /*72e0*/  IMAD.MOV.U32 R0, RZ, RZ, RZ ;  /* 0x000000ffff007224 */ /* 0x000fca00078e00ff */
.L_x_28585:
[----:B------:R-:W-:Y:S05]  /*72f0*/  BSYNC B3 ;  /* 0x0000000000037941 */ /* 0x000fea0003800000 */
.L_x_28583:
        /* <DEDUP_REMOVED lines=40> */
.L_x_28587:
[----:B------:R2:W3:Y:S01]  /*7580*/  DMUL R2, RZ, R14 ;  /* 0x0000000eff027228 */ /* 0x0004e20000000000 */
[----:B------:R-:W-:-:S05]  /*7590*/  IMAD.MOV.U32 R0, RZ, RZ, RZ ;  /* 0x000000ffff007224 */ /* 0x000fca00078e00ff */
.L_x_28588:
[----:B------:R-:W-:Y:S05]  /*75a0*/  BSYNC B3 ;  /* 0x0000000000037941 */ /* 0x000fea0003800000 */
.L_x_28586:
        /* <DEDUP_REMOVED lines=25> */
[----:B0-----:R-:W-:Y:S01]  /*7740*/  LEA.HI R4, R6, R6, RZ, 0x1 ;  /* 0x0000000606047211 */ /* 0x001fe200078f08ff */
[----:B------:R-:W-:-:S03]  /*7750*/  IMAD.MOV.U32 R10, RZ, RZ, RZ ;  /* 0x000000ffff0a7224 */ /* 0x000fc600078e00ff */
        /* <DEDUP_REMOVED lines=12> */
.L_x_28570:
        /* <DEDUP_REMOVED lines=11> */
.L_x_28589:
[----:B------:R-:W0:-:S10]  /*78d0*/  DADD R8, R14, -R14 ;  /* 0x000000000e087229 */ /* 0x000e14000000080e */
[----:B0-----:R-:W-:Y:S02]  /*78e0*/  IMAD.MOV.U32 R10, RZ, RZ, R8 ;  /* 0x000000ffff0a7224 */ /* 0x001fe400078e0008 */
[----:B------:R-:W-:Y:S01]  /*78f0*/  IMAD.MOV.U32 R11, RZ, RZ, R9 ;  /* 0x000000ffff0b7224 */ /* 0x000fe200078e0009 */
[----:B------:R-:W-:Y:S05]  /*7900*/  BRA `(.L_x_28580) ;  /* 0x0000080000007947 */ /* 0x000fea0003800000 */
.L_x_28569:
        /* <DEDUP_REMOVED lines=14> */
[----:B0-----:R-:W-:Y:S05]  /*79f0*/  CALL.REL.NOINC `($_ZN2at6native18elementwise_kernelILi128ELi2EZNS0_22gpu_kernel_impl_nocastIZZZNS0_50_GLOBAL__N__2680c7bb_12_PowKernel_cu_b2145a98_318424pow_tensor_scalar_kernelERNS_18TensorIteratorBaseERKN3c106ScalarEENKUlvE_clEvENKUlvE_clEvEUlNS6_7complexIdEEE0_EEvS5_RKT_EUliE_EEviT1_$__internal_trig_reduction_slowpathd) ;  /* 0x00008f6000007944 */ /* 0x001fea0003c00000 */
[----:B------:R-:W-:Y:S02]  /*7a00*/  IMAD.MOV.U32 R2, RZ, RZ, R4 ;  /* 0x000000ffff027224 */ /* 0x000fe400078e0004 */
[----:B------:R-:W-:Y:S01]  /*7a10*/  IMAD.MOV.U32 R3, RZ, RZ, R5 ;  /* 0x000000ffff037224 */ /* 0x000fe200078e0005 */
[----:B------:R-:W-:Y:S05]  /*7a20*/  BRA `(.L_x_28592) ;  /* 0x0000002000007947 */ /* 0x000fea0003800000 */
.L_x_28591:
[----:B------:R0:W1:Y:S01]  /*7a30*/  DMUL R2, RZ, R14 ;  /* 0x0000000eff027228 */ /* 0x0000620000000000 */
[----:B------:R-:W-:-:S05]  /*7a40*/  IMAD.MOV.U32 R0, RZ, RZ, RZ ;  /* 0x000000ffff007224 */ /* 0x000fca00078e00ff */
.L_x_28592:
[----:B------:R-:W-:Y:S05]  /*7a50*/  BSYNC B3 ;  /* 0x0000000000037941 */ /* 0x000fea0003800000 */
.L_x_28590:
[----:B------:R-:W-:Y:S01]  /*7a60*/  IADD3 R20, R0, 0x1, RZ ;  /* 0x0000000100147810 */ /* 0x000fe20007ffe0ff */
[----:B------:R-:W-:-:S04]  /*7a70*/  IMAD.MOV.U32 R13, RZ, RZ, 0x8 ;  /* 0x00000008ff0d7424 */ /* 0x000fc800078e00ff */
[----:B------:R-:W-:-:S05]  /*7a80*/  IMAD.SHL.U32 R0, R20, 0x8, RZ ;  /* 0x0000000814007824 */ /* 0x000fca00078e00ff */
[----:B------:R-:W-:-:S05]  /*7a90*/  LOP3.LUT R0, R0, 0x8, RZ, 0xc0, !PT ;  /* 0x0000000800007812 */ /* 0x000fca00078ec0ff */
[----:B------:R-:W-:-:S05]  /*7aa0*/  IMAD.WIDE.U32 R12, R0, R13, c[0x4][0x1a8] ;  /* 0x01006a00000c7625 */ /* 0x000fca00078e000d */
[----:B------:R-:W2:Y:S04]  /*7ab0*/  LDG.E.128.CONSTANT R16, [R12.64] ;  /* 0x000000060c107981 */ /* 0x000ea8000c1e9d00 */
[----:B------:R-:W3:Y:S04]  /*7ac0*/  LDG.E.128.CONSTANT R8, [R12.64+0x10] ;  /* 0x000010060c087981 */ /* 0x000ee8000c1e9d00 */
[----:B0-----:R-:W4:Y:S01]  /*7ad0*/  LDG.E.128.CONSTANT R4, [R12.64+0x20] ;  /* 0x000020060c047981 */ /* 0x001f22000c1e9d00 */
        /* <DEDUP_REMOVED lines=10> */
[----:B0-----:R-:W4:-:S06]  /*7b80*/  DFMA R8, R24, R8, R10 ;  /* 0x000000081808722b */ /* 0x001f0c000000000a */
[----:B----4-:R-:W0:-:S06]  /*7b90*/  DFMA R4, R24, R8, R4 ;  /* 0x000000081804722b */ /* 0x010e0c0000000004 */
        /* <DEDUP_REMOVED lines=16> */
[----:B012---:R-:W-:Y:S05]  /*7ca0*/  CALL.REL.NOINC `($_ZN2at6native18elementwise_kernelILi128ELi2EZNS0_22gpu_kernel_impl_nocastIZZZNS0_50_GLOBAL__N__2680c7bb_12_PowKernel_cu_b2145a98_318424pow_tensor_scalar_kernelERNS_18TensorIteratorBaseERKN3c106ScalarEENKUlvE_clEvENKUlvE_clEvEUlNS6_7complexIdEEE0_EEvS5_RKT_EUliE_EEviT1_$__internal_trig_reduction_slowpathd) ;  /* 0x00008cb000007944 */ /* 0x007fea0003c00000 */
[----:B------:R-:W-:Y:S02]  /*7cb0*/  IMAD.MOV.U32 R10, RZ, RZ, R4 ;  /* 0x000000ffff0a7224 */ /* 0x000fe400078e0004 */
[----:B------:R-:W-:Y:S01]  /*7cc0*/  IMAD.MOV.U32 R11, RZ, RZ, R5 ;  /* 0x000000ffff0b7224 */ /* 0x000fe200078e0005 */
[----:B------:R-:W-:Y:S05]  /*7cd0*/  BRA `(.L_x_28595) ;  /* 0x0000002000007947 */ /* 0x000fea0003800000 */
.L_x_28594:
[----:B------:R1:W2:Y:S01]  /*7ce0*/  DMUL R10, RZ, R14 ;  /* 0x0000000eff0a7228 */ /* 0x0002a20000000000 */
[----:B------:R-:W-:-:S05]  /*7cf0*/  IMAD.MOV.U32 R0, RZ, RZ, RZ ;  /* 0x000000ffff007224 */ /* 0x000fca00078e00ff */
.L_x_28595:
[----:B------:R-:W-:Y:S05]  /*7d00*/  BSYNC B3 ;  /* 0x0000000000037941 */ /* 0x000fea0003800000 */
.L_x_28593:
[----:B------:R-:W-:Y:S02]  /*7d10*/  IMAD.SHL.U32 R2, R0, 0x8, RZ ;  /* 0x0000000800027824 */ /* 0x000fe400078e00ff */
[----:B------:R-:W-:-:S03]  /*7d20*/  IMAD.MOV.U32 R3, RZ, RZ, 0x8 ;  /* 0x00000008ff037424 */ /* 0x000fc600078e00ff */
[----:B------:R-:W-:-:S05]  /*7d30*/  LOP3.LUT R2, R2, 0x8, RZ, 0xc0, !PT ;  /* 0x0000000802027812 */ /* 0x000fca00078ec0ff */
[----:B------:R-:W-:-:S05]  /*7d40*/  IMAD.WIDE.U32 R2, R2, R3, c[0x4][0x1a8] ;  /* 0x01006a0002027625 */ /* 0x000fca00078e0003 */
[----:B------:R-:W3:Y:S04]  /*7d50*/  LDG.E.128.CONSTANT R16, [R2.64] ;  /* 0x0000000602107981 */ /* 0x000ee8000c1e9d00 */
[----:B-1----:R-:W4:Y:S04]  /*7d60*/  LDG.E.128.CONSTANT R12, [R2.64+0x10] ;  /* 0x00001006020c7981 */ /* 0x002f28000c1e9d00 */
[----:B------:R-:W5:Y:S01]  /*7d70*/  LDG.E.128.CONSTANT R4, [R2.64+0x20] ;  /* 0x0000200602047981 */ /* 0x000f62000c1e9d00 */
[----:B------:R-:W-:Y:S01]  /*7d80*/  R2P PR, R0, 0x3 ;  /* 0x0000000300007804 */ /* 0x000fe20000000000 */
[----:B------:R-:W-:Y:S01]  /*7d90*/  IMAD.MOV.U32 R20, RZ, RZ, 0x79785eba ;  /* 0x79785ebaff147424 */ /* 0x000fe200078e00ff */
[----:B--2---:R-:W3:Y:S01]  /*7da0*/  DMUL R24, R10, R10 ;  /* 0x0000000a0a187228 */ /* 0x004ee20000000000 */
[----:B------:R-:W-:-:S03]  /*7db0*/  IMAD.MOV.U32 R0, RZ, RZ, 0x3de5db65 ;  /* 0x3de5db65ff007424 */ /* 0x000fc600078e00ff */
[----:B------:R-:W-:Y:S02]  /*7dc0*/  FSEL R20, -R20, 4.2945490664224492434e-19, !P0 ;  /* 0x20fd816414147808 */ /* 0x000fe40004000100 */
[----:B------:R-:W-:-:S06]  /*7dd0*/  FSEL R21, R0, -0.082518599927425384521, !P0 ;  /* 0xbda8ff8300157808 */ /* 0x000fcc0004000000 */
        /* <DEDUP_REMOVED lines=11> */
.L_x_28568:
        /* <DEDUP_REMOVED lines=37> */
.L_x_28597:
[----:B------:R-:W-:Y:S05]  /*80e0*/  BSYNC B1 ;  /* 0x0000000000017941 */ /* 0x000fea0003800000 */
.L_x_28596:
[----:B------:R-:W-:Y:S02]  /*80f0*/  IMAD.MOV.U32 R10, RZ, RZ, R14 ;  /* 0x000000ffff0a7224 */ /* 0x000fe400078e000e */
[----:B------:R-:W-:Y:S02]  /*8100*/  IMAD.MOV.U32 R11, RZ, RZ, R15 ;  /* 0x000000ffff0b7224 */ /* 0x000fe400078e000f */
.L_x_28580:
[----:B012---:R-:W-:Y:S05]  /*8110*/  BSYNC B2 ;  /* 0x0000000000027941 */ /* 0x007fea0003800000 */
.L_x_28567:
[----:B------:R-:W-:Y:S01]  /*8120*/  IADD3 R22, P0, R22, c[0x0][0x368], RZ ;  /* 0x0000da0016167a10 */ /* 0x000fe20007f1e0ff */
[----:B------:R-:W0:Y:S04]  /*8130*/  S2R R0, SR_TID.X ;  /* 0x0000000000007919 */ /* 0x000e280000002100 */
[----:B------:R-:W0:Y:S01]  /*8140*/  S2R R3, SR_CTAID.X ;  /* 0x0000000000037919 */ /* 0x000e220000002500 */
[----:B------:R-:W-:-:S05]  /*8150*/  IMAD.X R23, RZ, RZ, c[0x0][0x36c], P0 ;  /* 0x0000db00ff177624 */ /* 0x000fca00000e06ff */
[----:B---3--:R1:W-:Y:S01]  /*8160*/  STG.E.128 [R22.64], R8 ;  /* 0x0000000816007986 */ /* 0x0083e2000c101d06 */
[----:B0-----:R-:W-:-:S05]  /*8170*/  IMAD R0, R3, 0x100, R0 ;  /* 0x0000010003007824 */ /* 0x001fca00078e0200 */
[----:B------:R-:W-:Y:S02]  /*8180*/  IADD3 R5, R0, 0x80, RZ ;  /* 0x0000008000057810 */ /* 0x000fe40007ffe0ff */
.L_x_28497:
[----:B-1----:R-:W-:Y:S05]  /*8190*/  BSYNC B0 ;  /* 0x0000000000007941 */ /* 0x002fea0003800000 */
.L_x_28496:
[----:B------:R-:W-:-:S13]  /*81a0*/  ISETP.GE.AND P0, PT, R5, c[0x0][0x160], PT ;  /* 0x0000580005007a0c */ /* 0x000fda0003f06270 */
[----:B------:R-:W-:Y:S05]  /*81b0*/  @P0 EXIT ;  /* 0x000000000000094d */ /* 0x000fea0003800000 */
        /* <DEDUP_REMOVED lines=228> */
.L_x_28598:
[----:B------:R-:W-:-:S05]  /*9000*/  IADD3 R8, P0, R0, c[0x0][0x370], RZ ;  /* 0x0000dc0000087a10 */ /* 0x000fca0007f1e0ff */
[----:B------:R-:W-:-:S06]  /*9010*/  IMAD.X R9, RZ, RZ, c[0x0][0x374], P0 ;  /* 0x0000dd00ff097624 */ /* 0x000fcc00000e06ff */
[----:B------:R-:W2:Y:S01]  /*9020*/  LDG.E.128 R8, [R8.64] ;  /* 0x0000000608087981 */ /* 0x000ea2000c1e1d00 */
[----:B------:R-:W-:Y:S01]  /*9030*/  IADD3 R20, P1, R20, c[0x0][0x368], RZ ;  /* 0x0000da0014147a10 */ /* 0x000fe20007f3e0ff */
[----:B------:R-:W-:Y:S04]  /*9040*/  BSSY B0, `(.L_x_28599) ;  /* 0x000057c000007945 */ /* 0x000fe80003800000 */
[----:B------:R-:W-:Y:S01]  /*9050*/  IMAD.X R21, RZ, RZ, c[0x0][0x36c], P1 ;  /* 0x0000db00ff157624 */ /* 0x000fe200008e06ff */
        /* <DEDUP_REMOVED lines=89> */
.L_x_28606:
        /* <DEDUP_REMOVED lines=20> */
.L_x_28609:
[----:B------:R-:W-:Y:S05]  /*9730*/  BSYNC B3 ;  /* 0x0000000000037941 */ /* 0x000fea0003800000 */
.L_x_28608:
        /* <DEDUP_REMOVED lines=15> */
.L_x_28607:
[----:B------:R-:W-:Y:S05]  /*9830*/  BSYNC B1 ;  /* 0x0000000000017941 */ /* 0x000fea0003800000 */
.L_x_28605:
        /* <DEDUP_REMOVED lines=21> */
.L_x_28611:
[----:B------:R-:W-:Y:S05]  /*9990*/  BSYNC B1 ;  /* 0x0000000000017941 */ /* 0x000fea0003800000 */
.L_x_28610:
        /* <DEDUP_REMOVED lines=43> */
.L_x_28613:
[----:B------:R-:W-:-:S04]  /*9c50*/  ISETP.GE.AND P0, PT, R9, RZ, PT ;  /* 0x000000ff0900720c */ /* 0x000fc80003f06270 */
[----:B------:R-:W-:Y:S02]  /*9c60*/  FSEL R2, RZ, 3.37028055040000000000e+12, P0 ;  /* 0x54442d18ff027808 */ /* 0x000fe40000000000 */
[----:B------:R-:W-:Y:S02]  /*9c70*/  FSEL R3, RZ, 2.1426990032196044922, P0 ;  /* 0x400921fbff037808 */ /* 0x000fe40000000000 */
.L_x_28614:
[----:B------:R-:W-:Y:S05]  /*9c80*/  BSYNC B1 ;  /* 0x0000000000017941 */ /* 0x000fea0003800000 */
.L_x_28612:
[----:B------:R0:W2:Y:S02]  /*9c90*/  DADD R8, |R8|, |R10| ;  /* 0x0000000008087229 */ /* 0x0000a4000000060a */
[----:B0-----:R-:W-:Y:S02]  /*9ca0*/  LOP3.LUT R11, R3, 0x80000000, R11, 0xb8, !PT ;  /* 0x80000000030b7812 */ /* 0x001fe400078eb80b */
[----:B-1----:R-:W-:-:S04]  /*9cb0*/  DMUL R22, R22, 0.5 ;  /* 0x3fe0000016167828 */ /* 0x002fc80000000000 */
[----:B--2---:R-:W0:-:S06]  /*9cc0*/  DSETP.GTU.AND P0, PT, |R8|, +INF , PT ;  /* 0x7ff000000800742a */ /* 0x004e0c0003f0c200 */
[----:B0-----:R-:W-:Y:S02]  /*9cd0*/  FSEL R2, R8, R2, P0 ;  /* 0x0000000208027208 */ /* 0x001fe40000000000 */
[----:B------:R-:W-:Y:S01]  /*9ce0*/  FSEL R3, R9, R11, P0 ;  /* 0x0000000b09037208 */ /* 0x000fe20000000000 */
[----:B------:R-:W-:Y:S05]  /*9cf0*/  BRA `(.L_x_28615) ;  /* 0x00004b0000007947 */ /* 0x000fea0003800000 */
.L_x_28604:
        /* <DEDUP_REMOVED lines=77> */
.L_x_28618:
[----:B------:R-:W-:Y:S05]  /*a1d0*/  BSYNC B1 ;  /* 0x0000000000017941 */ /* 0x000fea0003800000 */
.L_x_28617:
        /* <DEDUP_REMOVED lines=8> */
.L_x_28620:
[----:B------:R-:W-:Y:S05]  /*a260*/  BSYNC B1 ;  /* 0x0000000000017941 */ /* 0x000fea0003800000 */
.L_x_28619:
        /* <DEDUP_REMOVED lines=43> */
.L_x_28622:
[----:B------:R-:W-:-:S04]  /*a520*/  ISETP.GE.AND P0, PT, R9, RZ, PT ;  /* 0x000000ff0900720c */ /* 0x000fc80003f06270 */
[----:B------:R-:W-:Y:S02]  /*a530*/  FSEL R2, RZ, 3.37028055040000000000e+12, P0 ;  /* 0x54442d18ff027808 */ /* 0x000fe40000000000 */
[----:B------:R-:W-:Y:S02]  /*a540*/  FSEL R3, RZ, 2.1426990032196044922, P0 ;  /* 0x400921fbff037808 */ /* 0x000fe40000000000 */
.L_x_28623:
[----:B------:R-:W-:Y:S05]  /*a550*/  BSYNC B1 ;  /* 0x0000000000017941 */ /* 0x000fea0003800000 */
.L_x_28621:
[----:B------:R2:W3:Y:S02]  /*a560*/  DADD R8, |R8|, |R10| ;  /* 0x0000000008087229 */ /* 0x0004e4000000060a */
[----:B--2---:R-:W-:Y:S02]  /*a570*/  LOP3.LUT R11, R3, 0x80000000, R11, 0xb8, !PT ;  /* 0x80000000030b7812 */ /* 0x004fe400078eb80b */
[----:B-1----:R-:W-:-:S04]  /*a580*/  DMUL R22, R22, 0.5 ;  /* 0x3fe0000016167828 */ /* 0x002fc80000000000 */
[----:B---3--:R-:W1:-:S06]  /*a590*/  DSETP.GTU.AND P0, PT, |R8|, +INF , PT ;  /* 0x7ff000000800742a */ /* 0x008e4c0003f0c200 */
[----:B-1----:R-:W-:Y:S02]  /*a5a0*/  FSEL R2, R8, R2, P0 ;  /* 0x0000000208027208 */ /* 0x002fe40000000000 */
[----:B------:R-:W-:Y:S01]  /*a5b0*/  FSEL R3, R9, R11, P0 ;  /* 0x0000000b09037208 */ /* 0x000fe20000000000 */
[----:B------:R-:W-:Y:S05]  /*a5c0*/  BRA `(.L_x_28615) ;  /* 0x0000423000007947 */ /* 0x000fea0003800000 */
.L_x_28616:
        /* <DEDUP_REMOVED lines=9> */
[----:B------:R-:W2:Y:S02]  /*a660*/  DADD R26, R2, R2 ;  /* 0x00000000021a7229 */ /* 0x000ea40000000002 */
[----:B0-----:R-:W-:Y:S02]  /*a670*/  LOP3.LUT R5, R17, 0xfffffff8, RZ, 0xc0, !PT ;  /* 0xfffffff811057812 */ /* 0x001fe400078ec0ff */
[----:B------:R-:W0:Y:S02]  /*a680*/  DADD R24, R6, R6 ;  /* 0x0000000006187229 */ /* 0x000e240000000006 */
[----:B-1----:R-:W-:Y:S02]  /*a690*/  LOP3.LUT R13, R31, 0xfffffff8, RZ, 0xc0, !PT ;  /* 0xfffffff81f0d7812 */ /* 0x002fe400078ec0ff */
[----:B------:R-:W-:-:S04]  /*a6a0*/  DMUL R28, R2, R2 ;  /* 0x00000002021c7228 */ /* 0x000fc80000000000 */
[----:B------:R-:W-:-:S04]  /*a6b0*/  DMUL R38, R6, R6 ;  /* 0x0000000606267228 */ /* 0x000fc80000000000 */
[----:B------:R-:W1:-:S04]  /*a6c0*/  DADD R16, R16, -R4 ;  /* 0x0000000010107229 */ /* 0x000e480000000804 */
[----:B--2---:R-:W-:-:S04]  /*a6d0*/  DMUL R2, R4, R26 ;  /* 0x0000001a04027228 */ /* 0x004fc80000000000 */
[----:B------:R-:W-:-:S04]  /*a6e0*/  DMUL R6, R4, R4 ;  /* 0x0000000404067228 */ /* 0x000fc80000000000 */
[----:B------:R-:W-:-:S04]  /*a6f0*/  DADD R22, R4, R4 ;  /* 0x0000000004167229 */ /* 0x000fc80000000004 */
[----:B------:R-:W2:-:S04]  /*a700*/  DADD R30, R30, -R12 ;  /* 0x000000001e1e7229 */ /* 0x000e88000000080c */
[----:B0-----:R-:W-:-:S04]  /*a710*/  DMUL R4, R12, R24 ;  /* 0x000000180c047228 */ /* 0x001fc80000000000 */
[----:B------:R-:W-:-:S04]  /*a720*/  DMUL R14, R12, R12 ;  /* 0x0000000c0c0e7228 */ /* 0x000fc80000000000 */
[----:B------:R-:W0:-:S04]  /*a730*/  DADD R12, R12, R12 ;  /* 0x000000000c0c7229 */ /* 0x000e08000000000c */
[----:B-1----:R1:W3:-:S04]  /*a740*/  DMUL R26, R16, R26 ;  /* 0x0000001a101a7228 */ /* 0x0022c80000000000 */
[----:B--2---:R1:W2:-:S04]  /*a750*/  DMUL R24, R30, R24 ;  /* 0x000000181e187228 */ /* 0x0042880000000000 */
[----:B------:R1:W4:-:S04]  /*a760*/  DMUL R22, R16, R22 ;  /* 0x0000001610167228 */ /* 0x0003080000000000 */
[----:B0-----:R1:W0:-:S04]  /*a770*/  DMUL R34, R30, R12 ;  /* 0x0000000c1e227228 */ /* 0x0012080000000000 */
[----:B------:R-:W0:-:S04]  /*a780*/  DMUL R16, R16, R16 ;  /* 0x0000001010107228 */ /* 0x000e080000000000 */
[----:B-1234-:R-:W0:-:S04]  /*a790*/  DMUL R30, R30, R30 ;  /* 0x0000001e1e1e7228 */ /* 0x01ee080000000000 */
.L_x_28625:
[----:B------:R-:W1:-:S06]  /*a7a0*/  DSETP.GEU.AND P4, PT, R28, R38, PT ;  /* 0x000000261c00722a */ /* 0x000e4c0003f8e000 */
[----:B-1----:R-:W-:Y:S02]  /*a7b0*/  FSEL R36, R28, R38, !P4 ;  /* 0x000000261c247208 */ /* 0x002fe40006000000 */
[----:B------:R-:W-:Y:S02]  /*a7c0*/  FSEL R37, R29, R39, !P4 ;  /* 0x000000271d257208 */ /* 0x000fe40006000000 */
[----:B------:R-:W-:Y:S02]  /*a7d0*/  FSEL R13, R39, R29, !P4 ;  /* 0x0000001d270d7208 */ /* 0x000fe40006000000 */
[----:B------:R-:W-:Y:S02]  /*a7e0*/  FSEL R28, R38, R28, !P4 ;  /* 0x0000001c261c7208 */ /* 0x000fe40006000000 */
[----:B------:R-:W1:Y:S01]  /*a7f0*/  DSETP.GEU.AND P6, PT, R36, R2, PT ;  /* 0x000000022400722a */ /* 0x000e620003fce000 */
[----:B------:R-:W-:-:S03]  /*a800*/  IMAD.MOV.U32 R29, RZ, RZ, R13 ;  /* 0x000000ffff1d7224 */ /* 0x000fc600078e000d */
[----:B------:R2:W3:Y:S02]  /*a810*/  DSETP.LT.OR P0, PT, R36, R2, !P4 ;  /* 0x000000022400722a */ /* 0x0004e40006701400 */
        /* <DEDUP_REMOVED lines=44> */
[----:B-1----:R-:W-:Y:S02]  /*aae0*/  FSEL R35, R35, R37, !P1 ;  /* 0x0000002523237208 */ /* 0x002fe40004800000 */
[----:B------:R-:W-:Y:S02]  /*aaf0*/  FSEL R22, R34, R36, !P1 ;  /* 0x0000002422167208 */ /* 0x000fe40004800000 */
[----:B------:R-:W0:-:S04]  /*ab00*/  DSETP.GEU.AND P5, PT, R32, R16, PT ;  /* 0x000000102000722a */ /* 0x000e080003fae000 */
[----:B--2---:R-:W1:Y:S02]  /*ab10*/  DSETP.LT.OR P0, PT, R32, R16, P0 ;  /* 0x000000102000722a */ /* 0x004e640000701400 */
[----:B0-----:R-:W-:Y:S02]  /*ab20*/  FSEL R38, R32, R16, !P5 ;  /* 0x0000001020267208 */ /* 0x001fe40006800000 */
[----:B------:R-:W-:Y:S02]  /*ab30*/  FSEL R39, R33, R17, !P5 ;  /* 0x0000001121277208 */ /* 0x000fe40006800000 */
[----:B------:R-:W-:Y:S02]  /*ab40*/  FSEL R37, R17, R33, !P5 ;  /* 0x0000002111257208 */ /* 0x000fe40006800000 */
[----:B------:R-:W-:Y:S02]  /*ab50*/  FSEL R12, R16, R32, !P5 ;  /* 0x00000020100c7208 */ /* 0x000fe40006800000 */
[----:B-1----:R-:W-:-:S03]  /*ab60*/  DSETP.LT.OR P0, PT, R38, R30, P0 ;  /* 0x0000001e2600722a */ /* 0x002fc60000701400 */
[----:B------:R-:W-:Y:S01]  /*ab70*/  IMAD.MOV.U32 R34, RZ, RZ, R12 ;  /* 0x000000ffff227224 */ /* 0x000fe200078e000c */
[----:B------:R-:W0:-:S06]  /*ab80*/  DSETP.GEU.AND P2, PT, R38, R30, PT ;  /* 0x0000001e2600722a */ /* 0x000e0c0003f4e000 */
[----:B0-----:R-:W-:Y:S02]  /*ab90*/  FSEL R33, R39, R31, !P2 ;  /* 0x0000001f27217208 */ /* 0x001fe40005000000 */
[----:B------:R-:W-:Y:S01]  /*aba0*/  FSEL R17, R31, R39, !P2 ;  /* 0x000000271f117208 */ /* 0x000fe20005000000 */
[----:B------:R-:W-:Y:S01]  /*abb0*/  IMAD.MOV.U32 R39, RZ, RZ, R3 ;  /* 0x000000ffff277224 */ /* 0x000fe200078e0003 */
[----:B------:R-:W-:Y:S01]  /*abc0*/  FSEL R32, R38, R30, !P2 ;  /* 0x0000001e26207208 */ /* 0x000fe20005000000 */
[----:B------:R-:W-:Y:S01]  /*abd0*/  IMAD.MOV.U32 R3, RZ, RZ, R5 ;  /* 0x000000ffff037224 */ /* 0x000fe200078e0005 */
[----:B------:R-:W-:Y:S01]  /*abe0*/  FSEL R16, R30, R38, !P2 ;  /* 0x000000261e107208 */ /* 0x000fe20005000000 */
[----:B------:R-:W-:Y:S02]  /*abf0*/  IMAD.MOV.U32 R5, RZ, RZ, R7 ;  /* 0x000000ffff057224 */ /* 0x000fe400078e0007 */
[----:B------:R-:W-:Y:S02]  /*ac00*/  IMAD.MOV.U32 R7, RZ, RZ, R15 ;  /* 0x000000ffff077224 */ /* 0x000fe400078e000f */
[----:B------:R-:W-:-:S02]  /*ac10*/  IMAD.MOV.U32 R15, RZ, RZ, R27 ;  /* 0x000000ffff0f7224 */ /* 0x000fc400078e001b */
[----:B------:R-:W-:Y:S02]  /*ac20*/  IMAD.MOV.U32 R38, RZ, RZ, R2 ;  /* 0x000000ffff267224 */ /* 0x000fe400078e0002 */
[----:B------:R-:W-:Y:S02]  /*ac30*/  IMAD.MOV.U32 R27, RZ, RZ, R25 ;  /* 0x000000ffff1b7224 */ /* 0x000fe400078e0019 */
[----:B------:R-:W-:Y:S02]  /*ac40*/  IMAD.MOV.U32 R2, RZ, RZ, R4 ;  /* 0x000000ffff027224 */ /* 0x000fe400078e0004 */
[----:B------:R-:W-:Y:S02]  /*ac50*/  IMAD.MOV.U32 R25, RZ, RZ, R23 ;  /* 0x000000ffff197224 */ /* 0x000fe400078e0017 */
[----:B------:R-:W-:Y:S02]  /*ac60*/  IMAD.MOV.U32 R4, RZ, RZ, R6 ;  /* 0x000000ffff047224 */ /* 0x000fe400078e0006 */
[----:B------:R-:W-:-:S02]  /*ac70*/  IMAD.MOV.U32 R23, RZ, RZ, R35 ;  /* 0x000000ffff177224 */ /* 0x000fc400078e0023 */
[----:B------:R-:W-:Y:S02]  /*ac80*/  IMAD.MOV.U32 R6, RZ, RZ, R0 ;  /* 0x000000ffff067224 */ /* 0x000fe400078e0000 */
[----:B------:R-:W-:Y:S02]  /*ac90*/  IMAD.MOV.U32 R30, RZ, RZ, R32 ;  /* 0x000000ffff1e7224 */ /* 0x000fe400078e0020 */
[----:B------:R-:W-:Y:S02]  /*aca0*/  IMAD.MOV.U32 R31, RZ, RZ, R33 ;  /* 0x000000ffff1f7224 */ /* 0x000fe400078e0021 */
[----:B------:R-:W-:Y:S01]  /*acb0*/  IMAD.MOV.U32 R35, RZ, RZ, R37 ;  /* 0x000000ffff237224 */ /* 0x000fe200078e0025 */
[----:B------:R-:W-:Y:S05]  /*acc0*/  @P0 BRA `(.L_x_28625) ;  /* 0xfffffad000000947 */ /* 0x000fea000383ffff */
[----:B------:R-:W-:Y:S05]  /*acd0*/  BSYNC B1 ;  /* 0x0000000000017941 */ /* 0x000fea0003800000 */
.L_x_28624:
        /* <DEDUP_REMOVED lines=77> */
.L_x_28627:
        /* <DEDUP_REMOVED lines=16> */
[----:B------:R-:W-:Y:S01]  /*b2b0*/  MOV R2, R22 ;  /* 0x0000001600027202 */ /* 0x000fe20000000f00 */
[----:B------:R-:W-:Y:S01]  /*b2c0*/  IMAD.MOV.U32 R3, RZ, RZ, R23 ;  /* 0x000000ffff037224 */ /* 0x000fe200078e0017 */
[----:B------:R-:W-:Y:S02]  /*b2d0*/  MOV R0, 0xb2f0 ;  /* 0x0000b2f000007802 */ /* 0x000fe40000000f00 */
[----:B------:R-:W-:Y:S05]  /*b2e0*/  CALL.REL.NOINC `($__internal_62_$__cuda_sm20_div_rn_f64_full) ;  /* 0x0000502000007944 */ /* 0x000fea0003c00000 */
.L_x_28630:
[----:B------:R-:W-:Y:S05]  /*b2f0*/  BSYNC B3 ;  /* 0x0000000000037941 */ /* 0x000fea0003800000 */
.L_x_28629:
        /* <DEDUP_REMOVED lines=15> */
.L_x_28628:
[----:B------:R-:W-:Y:S05]  /*b3f0*/  BSYNC B1 ;  /* 0x0000000000017941 */ /* 0x000fea0003800000 */
.L_x_28626:
[----:B------:R-:W-:Y:S01]  /*b400*/  DADD R2, -RZ, |R10| ;  /* 0x00000000ff027229 */ /* 0x000fe2000000050a */
[----:B------:R-:W-:Y:S01]  /*b410*/  FSETP.GEU.AND P1, PT, |R19|, 6.5827683646048100446e-37, PT ;  /* 0x036000001300780b */ /* 0x000fe20003f2e200 */
[----:B------:R-:W-:Y:S02]  /*b420*/  BSSY B1, `(.L_x_28631) ;  /* 0x0000018000017945 */ /* 0x000fe40003800000 */
[----:B------:R-:W-:-:S04]  /*b430*/  DADD R4, -RZ, |R8| ;  /* 0x00000000ff047229 */ /* 0x000fc80000000508 */
[----:B------:R-:W2:-:S06]  /*b440*/  DSETP.GEU.AND P0, PT, |R8|, |R10|, PT ;  /* 0x4000000a0800722a */ /* 0x000e8c0003f0e200 */
[----:B--2---:R-:W-:Y:S02]  /*b450*/  FSEL R17, R3, R5, !P0 ;  /* 0x0000000503117208 */ /* 0x004fe40004000000 */
[----:B------:R-:W-:Y:S01]  /*b460*/  FSEL R16, R2, R4, !P0 ;  /* 0x0000000402107208 */ /* 0x000fe20004000000 */
[----:B------:R-:W-:Y:S01]  /*b470*/  IMAD.MOV.U32 R2, RZ, RZ, 0x1 ;  /* 0x00000001ff027424 */ /* 0x000fe200078e00ff */
[----:B------:R-:W2:Y:S05]  /*b480*/  MUFU.RCP64H R3, R17 ;  /* 0x0000001100037308 */ /* 0x000eaa0000001800 */
        /* <DEDUP_REMOVED lines=17> */
.L_x_28632:
[----:B------:R-:W-:Y:S05]  /*b5a0*/  BSYNC B1 ;  /* 0x0000000000017941 */ /* 0x000fea0003800000 */
.L_x_28631:
        /* <DEDUP_REMOVED lines=44> */
.L_x_28634:
[----:B------:R-:W-:-:S04]  /*b870*/  ISETP.GE.AND P0, PT, R9, RZ, PT ;  /* 0x000000ff0900720c */ /* 0x000fc80003f06270 */
[----:B------:R-:W-:Y:S02]  /*b880*/  FSEL R2, RZ, 3.37028055040000000000e+12, P0 ;  /* 0x54442d18ff027808 */ /* 0x000fe40000000000 */
[----:B------:R-:W-:Y:S02]  /*b890*/  FSEL R3, RZ, 2.1426990032196044922, P0 ;  /* 0x400921fbff037808 */ /* 0x000fe40000000000 */
.L_x_28635:
[----:B------:R-:W-:Y:S05]  /*b8a0*/  BSYNC B1 ;  /* 0x0000000000017941 */ /* 0x000fea0003800000 */
.L_x_28633:
[----:B------:R0:W2:Y:S02]  /*b8b0*/  DADD R8, |R8|, |R10| ;  /* 0x0000000008087229 */ /* 0x0000a4000000060a */
[----:B0-----:R-:W-:Y:S02]  /*b8c0*/  LOP3.LUT R11, R3, 0x80000000, R11, 0xb8, !PT ;  /* 0x80000000030b7812 */ /* 0x001fe400078eb80b */
[----:B-1----:R-:W-:-:S04]  /*b8d0*/  DMUL R22, R22, 0.5 ;  /* 0x3fe0000016167828 */ /* 0x002fc80000000000 */
[----:B--2---:R-:W0:-:S06]  /*b8e0*/  DSETP.GTU.AND P0, PT, |R8|, +INF , PT ;  /* 0x7ff000000800742a */ /* 0x004e0c0003f0c200 */
[----:B0-----:R-:W-:Y:S02]  /*b8f0*/  FSEL R2, R8, R2, P0 ;  /* 0x0000000208027208 */ /* 0x001fe40000000000 */
[----:B------:R-:W-:Y:S01]  /*b900*/  FSEL R3, R9, R11, P0 ;  /* 0x0000000b09037208 */ /* 0x000fe20000000000 */
[----:B------:R-:W-:Y:S05]  /*b910*/  BRA `(.L_x_28615) ;  /* 0x00002ee000007947 */ /* 0x000fea0003800000 */
.L_x_28603:
        /* <DEDUP_REMOVED lines=111> */
.L_x_28637:
[----:B------:R-:W-:Y:S05]  /*c010*/  BSYNC B1 ;  /* 0x0000000000017941 */ /* 0x000fea0003800000 */
.L_x_28636:
        /* <DEDUP_REMOVED lines=10> */
.L_x_28639:
[----:B------:R-:W-:Y:S05]  /*c0c0*/  BSYNC B1 ;  /* 0x0000000000017941 */ /* 0x000fea0003800000 */
.L_x_28638:
        /* <DEDUP_REMOVED lines=43> */
.L_x_28641:
[----:B------:R-:W-:-:S04]  /*c380*/  ISETP.GE.AND P0, PT, R9, RZ, PT ;  /* 0x000000ff0900720c */ /* 0x000fc80003f06270 */
[----:B------:R-:W-:Y:S02]  /*c390*/  FSEL R2, RZ, 3.37028055040000000000e+12, P0 ;  /* 0x54442d18ff027808 */ /* 0x000fe40000000000 */
[----:B------:R-:W-:Y:S02]  /*c3a0*/  FSEL R3, RZ, 2.1426990032196044922, P0 ;  /* 0x400921fbff037808 */ /* 0x000fe40000000000 */
.L_x_28642:
[----:B------:R-:W-:Y:S05]  /*c3b0*/  BSYNC B1 ;  /* 0x0000000000017941 */ /* 0x000fea0003800000 */
.L_x_28640:
[----:B------:R2:W3:Y:S02]  /*c3c0*/  DADD R8, |R8|, |R10| ;  /* 0x0000000008087229 */ /* 0x0004e4000000060a */
[----:B--2---:R-:W-:-:S04]  /*c3d0*/  LOP3.LUT R11, R3, 0x80000000, R11, 0xb8, !PT ;  /* 0x80000000030b7812 */ /* 0x004fc800078eb80b */
[----:B---3--:R-:W2:-:S06]  /*c3e0*/  DSETP.GTU.AND P0, PT, |R8|, +INF , PT ;  /* 0x7ff000000800742a */ /* 0x008e8c0003f0c200 */
[----:B--2---:R-:W-:Y:S02]  /*c3f0*/  FSEL R2, R8, R2, P0 ;  /* 0x0000000208027208 */ /* 0x004fe40000000000 */
[----:B------:R-:W-:Y:S01]  /*c400*/  FSEL R3, R9, R11, P0 ;  /* 0x0000000b09037208 */ /* 0x000fe20000000000 */
[----:B------:R-:W-:Y:S05]  /*c410*/  BRA `(.L_x_28615) ;  /* 0x000023e000007947 */ /* 0x000fea0003800000 */
.L_x_28602:
        /* <DEDUP_REMOVED lines=68> */
.L_x_28645:
        /* <DEDUP_REMOVED lines=20> */
.L_x_28648:
[----:B------:R-:W-:Y:S05]  /*c9a0*/  BSYNC B3 ;  /* 0x0000000000037941 */ /* 0x000fea0003800000 */
.L_x_28647:
        /* <DEDUP_REMOVED lines=15> */
.L_x_28646:
[----:B------:R-:W-:Y:S05]  /*caa0*/  BSYNC B1 ;  /* 0x0000000000017941 */ /* 0x000fea0003800000 */
.L_x_28644:
        /* <DEDUP_REMOVED lines=44> */
.L_x_28643:
        /* <DEDUP_REMOVED lines=46> */
.L_x_28601:
        /* <DEDUP_REMOVED lines=23> */
.L_x_28650:
[----:B------:R-:W-:Y:S05]  /*d1c0*/  BSYNC B1 ;  /* 0x0000000000017941 */ /* 0x000fea0003800000 */
.L_x_28649:
        /* <DEDUP_REMOVED lines=26> */
.L_x_28652:
[----:B------:R-:W-:Y:S05]  /*d370*/  BSYNC B1 ;  /* 0x0000000000017941 */ /* 0x000fea0003800000 */
.L_x_28651:
        /* <DEDUP_REMOVED lines=60> */
[----:B------:R-:W-:Y:S01]  /*d740*/  @P2 MOV R13, 0x7ff00000 ;  /* 0x7ff00000000d2802 */ /* 0x000fe20000000f00 */
[----:B-1----:R-:W-:Y:S01]  /*d750*/  FFMA R0, RZ, R17, R5 ;  /* 0x00000011ff007223 */ /* 0x002fe20000000005 */
[----:B------:R-:W-:-:S04]  /*d760*/  @P2 FSETP.NEU.FTZ.AND P3, PT, R7, RZ, PT ;  /* 0x000000ff0700220b */ /* 0x000fc80003f7d000 */
        /* <DEDUP_REMOVED lines=49> */
.L_x_28654:
[----:B------:R-:W-:Y:S05]  /*da80*/  BSYNC B1 ;  /* 0x0000000000017941 */ /* 0x000fea0003800000 */
.L_x_28653:
        /* <DEDUP_REMOVED lines=10> */
.L_x_28656:
[----:B------:R-:W-:Y:S05]  /*db30*/  BSYNC B1 ;  /* 0x0000000000017941 */ /* 0x000fea0003800000 */
.L_x_28655:
        /* <DEDUP_REMOVED lines=43> */
.L_x_28658:
[----:B------:R-:W-:-:S04]  /*ddf0*/  ISETP.GE.AND P0, PT, R9, RZ, PT ;  /* 0x000000ff0900720c */ /* 0x000fc80003f06270 */
[----:B------:R-:W-:Y:S02]  /*de00*/  FSEL R2, RZ, 3.37028055040000000000e+12, P0 ;  /* 0x54442d18ff027808 */ /* 0x000fe40000000000 */
[----:B------:R-:W-:Y:S02]  /*de10*/  FSEL R3, RZ, 2.1426990032196044922, P0 ;  /* 0x400921fbff037808 */ /* 0x000fe40000000000 */
.L_x_28659:
[----:B------:R-:W-:Y:S05]  /*de20*/  BSYNC B1 ;  /* 0x0000000000017941 */ /* 0x000fea0003800000 */
.L_x_28657:
[----:B------:R2:W3:Y:S02]  /*de30*/  DADD R8, |R8|, |R10| ;  /* 0x0000000008087229 */ /* 0x0004e4000000060a */
[----:B--2---:R-:W-:Y:S02]  /*de40*/  LOP3.LUT R11, R3, 0x80000000, R11, 0xb8, !PT ;  /* 0x80000000030b7812 */ /* 0x004fe400078eb80b */
[----:B-1----:R-:W-:-:S04]  /*de50*/  DADD R22, R22, 1 ;  /* 0x3ff0000016167429 */ /* 0x002fc80000000000 */
[----:B---3--:R-:W1:-:S06]  /*de60*/  DSETP.GTU.AND P0, PT, |R8|, +INF , PT ;  /* 0x7ff000000800742a */ /* 0x008e4c0003f0c200 */
[----:B-1----:R-:W-:Y:S02]  /*de70*/  FSEL R2, R8, R2, P0 ;  /* 0x0000000208027208 */ /* 0x002fe40000000000 */
[----:B------:R-:W-:Y:S01]  /*de80*/  FSEL R3, R9, R11, P0 ;  /* 0x0000000b09037208 */ /* 0x000fe20000000000 */
[----:B------:R-:W-:Y:S05]  /*de90*/  BRA `(.L_x_28615) ;  /* 0x0000096000007947 */ /* 0x000fea0003800000 */
.L_x_28600:
        /* <DEDUP_REMOVED lines=89> */
.L_x_28661:
[----:B------:R-:W-:Y:S05]  /*e430*/  BSYNC B1 ;  /* 0x0000000000017941 */ /* 0x000fea0003800000 */
.L_x_28660:
        /* <DEDUP_REMOVED lines=8> */
.L_x_28663:
[----:B------:R-:W-:Y:S05]  /*e4c0*/  BSYNC B1 ;  /* 0x0000000000017941 */ /* 0x000fea0003800000 */
.L_x_28662:
        /* <DEDUP_REMOVED lines=43> */
.L_x_28665:
[----:B------:R-:W-:Y:S02]  /*e780*/  FSEL R2, RZ, 3.37028055040000000000e+12, P2 ;  /* 0x54442d18ff027808 */ /* 0x000fe40001000000 */
[----:B------:R-:W-:Y:S02]  /*e790*/  FSEL R3, RZ, 2.1426990032196044922, P2 ;  /* 0x400921fbff037808 */ /* 0x000fe40001000000 */
.L_x_28666:
[----:B------:R-:W-:Y:S05]  /*e7a0*/  BSYNC B1 ;  /* 0x0000000000017941 */ /* 0x000fea0003800000 */
.L_x_28664:
[----:B------:R0:W2:Y:S02]  /*e7b0*/  DADD R8, |R8|, |R10| ;  /* 0x0000000008087229 */ /* 0x0000a4000000060a */
[----:B0-----:R-:W-:-:S04]  /*e7c0*/  LOP3.LUT R11, R3, 0x80000000, R11, 0xb8, !PT ;  /* 0x80000000030b7812 */ /* 0x001fc800078eb80b */
[----:B--2---:R-:W0:-:S06]  /*e7d0*/  DSETP.GTU.AND P0, PT, |R8|, +INF , PT ;  /* 0x7ff000000800742a */ /* 0x004e0c0003f0c200 */
[----:B0-----:R-:W-:Y:S02]  /*e7e0*/  FSEL R2, R8, R2, P0 ;  /* 0x0000000208027208 */ /* 0x001fe40000000000 */
[----:B------:R-:W-:Y:S02]  /*e7f0*/  FSEL R3, R9, R11, P0 ;  /* 0x0000000b09037208 */ /* 0x000fe40000000000 */
.L_x_28615:
[----:B------:R-:W-:Y:S05]  /*e800*/  BSYNC B0 ;  /* 0x0000000000007941 */ /* 0x000fea0003800000 */
.L_x_28599:
        /* <DEDUP_REMOVED lines=54> */
.L_x_28673:
[----:B------:R-:W-:Y:S05]  /*eb70*/  BSYNC B1 ;  /* 0x0000000000017941 */ /* 0x000fea0003800000 */
.L_x_28672:
        /* <DEDUP_REMOVED lines=17> */
.L_x_28675:
[----:B0-----:R0:W2:Y:S01]  /*ec90*/  DMUL R2, RZ, R14 ;  /* 0x0000000eff027228 */ /* 0x0010a20000000000 */
[----:B------:R-:W-:-:S05]  /*eca0*/  IMAD.MOV.U32 R0, RZ, RZ, RZ ;  /* 0x000000ffff007224 */ /* 0x000fca00078e00ff */
.L_x_28676:
[----:B------:R-:W-:Y:S05]  /*ecb0*/  BSYNC B2 ;  /* 0x0000000000027941 */ /* 0x000fea0003800000 */
.L_x_28674:
        /* <DEDUP_REMOVED lines=40> */
.L_x_28678:
[----:B------:R2:W3:Y:S01]  /*ef40*/  DMUL R2, RZ, R14 ;  /* 0x0000000eff027228 */ /* 0x0004e20000000000 */
[----:B------:R-:W-:-:S05]  /*ef50*/  IMAD.MOV.U32 R0, RZ, RZ, RZ ;  /* 0x000000ffff007224 */ /* 0x000fca00078e00ff */
.L_x_28679:
[----:B------:R-:W-:Y:S05]  /*ef60*/  BSYNC B2 ;  /* 0x0000000000027941 */ /* 0x000fea0003800000 */
.L_x_28677:
        /* <DEDUP_REMOVED lines=25> */
.L_x_28671:
        /* <DEDUP_REMOVED lines=39> */
.L_x_28682:
[----:B------:R-:W-:Y:S05]  /*f370*/  BSYNC B1 ;  /* 0x0000000000017941 */ /* 0x000fea0003800000 */
.L_x_28681:
[----:B------:R-:W-:Y:S01]  /*f380*/  BSSY B2, `(.L_x_28683) ;  /* 0x0000014000027945 */ /* 0x000fe20003800000 */
[----:B------:R-:W-:Y:S05]  /*f390*/  @!P2 BRA `(.L_x_28684) ;  /* 0x000001000000a947 */ /* 0x000fea0003800000 */
[----:B0-----:R-:W0:-:S04]  /*f3a0*/  DMUL R2, R14, c[0x2][0x1b8] ;  /* 0x00806e000e027a28 */ /* 0x001e080000000000 */
[----:B------:R-:W-:-:S06]  /*f3b0*/  DSETP.GE.AND P0, PT, |R14|, 2.14748364800000000000e+09, PT ;  /* 0x41e000000e00742a */ /* 0x000fcc0003f06200 */
        /* <DEDUP_REMOVED lines=9> */
[----:B012---:R-:W-:Y:S05]  /*f450*/  CALL.REL.NOINC `($_ZN2at6native18elementwise_kernelILi128ELi2EZNS0_22gpu_kernel_impl_nocastIZZZNS0_50_GLOBAL__N__2680c7bb_12_PowKernel_cu_b2145a98_318424pow_tensor_scalar_kernelERNS_18TensorIteratorBaseERKN3c106ScalarEENKUlvE_clEvENKUlvE_clEvEUlNS6_7complexIdEEE0_EEvS5_RKT_EUliE_EEviT1_$__internal_trig_reduction_slowpathd) ;  /* 0x0000150000007944 */ /* 0x007fea0003c00000 */
[----:B------:R-:W-:Y:S02]  /*f460*/  IMAD.MOV.U32 R2, RZ, RZ, R0 ;  /* 0x000000ffff027224 */ /* 0x000fe400078e0000 */
[----:B------:R-:W-:Y:S02]  /*f470*/  IMAD.MOV.U32 R22, RZ, RZ, R4 ;  /* 0x000000ffff167224 */ /* 0x000fe400078e0004 */
[----:B------:R-:W-:Y:S01]  /*f480*/  IMAD.MOV.U32 R23, RZ, RZ, R5 ;  /* 0x000000ffff177224 */ /* 0x000fe200078e0005 */
[----:B------:R-:W-:Y:S05]  /*f490*/  BRA `(.L_x_28685) ;  /* 0x0000002000007947 */ /* 0x000fea0003800000 */
.L_x_28684:
[----:B------:R2:W3:Y:S01]  /*f4a0*/  DMUL R22, RZ, R14 ;  /* 0x0000000eff167228 */ /* 0x0004e20000000000 */
[----:B0-----:R-:W-:-:S05]  /*f4b0*/  IMAD.MOV.U32 R2, RZ, RZ, RZ ;  /* 0x000000ffff027224 */ /* 0x001fca00078e00ff */
.L_x_28685:
[----:B------:R-:W-:Y:S05]  /*f4c0*/  BSYNC B2 ;  /* 0x0000000000027941 */ /* 0x000fea0003800000 */
.L_x_28683:
        /* <DEDUP_REMOVED lines=40> */
.L_x_28687:
[----:B------:R2:W3:Y:S01]  /*f750*/  DMUL R2, RZ, R14 ;  /* 0x0000000eff027228 */ /* 0x0004e20000000000 */
[----:B------:R-:W-:-:S05]  /*f760*/  IMAD.MOV.U32 R0, RZ, RZ, RZ ;  /* 0x000000ffff007224 */ /* 0x000fca00078e00ff */
.L_x_28688:
[----:B------:R-:W-:Y:S05]  /*f770*/  BSYNC B2 ;  /* 0x0000000000027941 */ /* 0x000fea0003800000 */
.L_x_28686:
        /* <DEDUP_REMOVED lines=32> */
[----:B------:R-:W-:-:S04]  /*f980*/  IADD3 R6, R6, -R7, RZ ;  /* 0x8000000706067210 */ /* 0x000fc80007ffe0ff */
[----:B------:R-:W1:Y:S01]  /*f990*/  DMUL R22, R4, R22 ;  /* 0x0000001604167228 */ /* 0x000e620000000000 */
[----:B------:R-:W-:-:S03]  /*f9a0*/  LEA R11, R6, 0x3ff00000, 0x14 ;  /* 0x3ff00000060b7811 */ /* 0x000fc600078ea0ff */
[----:B0-----:R-:W0:-:S04]  /*f9b0*/  DMUL R2, R4, R2 ;  /* 0x0000000204027228 */ /* 0x001e080000000000 */
[----:B-1----:R1:W2:-:S04]  /*f9c0*/  DMUL R8, R10, R22 ;  /* 0x000000160a087228 */ /* 0x0022880000000000 */
[----:B0-----:R1:W0:Y:S01]  /*f9d0*/  DMUL R10, R10, R2 ;  /* 0x000000020a0a7228 */ /* 0x0012220000000000 */
[----:B------:R-:W-:Y:S05]  /*f9e0*/  BRA `(.L_x_28680) ;  /* 0x000008f000007947 */ /* 0x000fea0003800000 */
.L_x_28670:
        /* <DEDUP_REMOVED lines=11> */
.L_x_28689:
[----:B------:R-:W0:-:S10]  /*faa0*/  DADD R8, R14, -R14 ;  /* 0x000000000e087229 */ /* 0x000e14000000080e */
[----:B0-----:R-:W-:Y:S02]  /*fab0*/  IMAD.MOV.U32 R10, RZ, RZ, R8 ;  /* 0x000000ffff0a7224 */ /* 0x001fe400078e0008 */
[----:B------:R-:W-:Y:S01]  /*fac0*/  IMAD.MOV.U32 R11, RZ, RZ, R9 ;  /* 0x000000ffff0b7224 */ /* 0x000fe200078e0009 */
[----:B------:R-:W-:Y:S05]  /*fad0*/  BRA `(.L_x_28680) ;  /* 0x0000080000007947 */ /* 0x000fea0003800000 */
.L_x_28669:
        /* <DEDUP_REMOVED lines=18> */
.L_x_28691:
[----:B------:R0:W1:Y:S01]  /*fc00*/  DMUL R2, RZ, R14 ;  /* 0x0000000eff027228 */ /* 0x0000620000000000 */
[----:B------:R-:W-:-:S05]  /*fc10*/  IMAD.MOV.U32 R0, RZ, RZ, RZ ;  /* 0x000000ffff007224 */ /* 0x000fca00078e00ff */
.L_x_28692:
[----:B------:R-:W-:Y:S05]  /*fc20*/  BSYNC B2 ;  /* 0x0000000000027941 */ /* 0x000fea0003800000 */
.L_x_28690:
        /* <DEDUP_REMOVED lines=40> */
.L_x_28694:
[----:B------:R1:W2:Y:S01]  /*feb0*/  DMUL R10, RZ, R14 ;  /* 0x0000000eff0a7228 */ /* 0x0002a20000000000 */
[----:B------:R-:W-:-:S05]  /*fec0*/  IMAD.MOV.U32 R0, RZ, RZ, RZ ;  /* 0x000000ffff007224 */ /* 0x000fca00078e00ff */
.L_x_28695:
[----:B------:R-:W-:Y:S05]  /*fed0*/  BSYNC B2 ;  /* 0x0000000000027941 */ /* 0x000fea0003800000 */
.L_x_28693:
        /* <DEDUP_REMOVED lines=24> */
.L_x_28668:
        /* <DEDUP_REMOVED lines=37> */
.L_x_28697:
[----:B------:R-:W-:Y:S05]  /*102b0*/  BSYNC B1 ;  /* 0x0000000000017941 */ /* 0x000fea0003800000 */
.L_x_28696:
[----:B------:R-:W-:Y:S02]  /*102c0*/  IMAD.MOV.U32 R10, RZ, RZ, R14 ;  /* 0x000000ffff0a7224 */ /* 0x000fe400078e000e */
[----:B------:R-:W-:Y:S02]  /*102d0*/  IMAD.MOV.U32 R11, RZ, RZ, R15 ;  /* 0x000000ffff0b7224 */ /* 0x000fe400078e000f */
.L_x_28680:
[----:B012---:R-:W-:Y:S05]  /*102e0*/  BSYNC B0 ;  /* 0x0000000000007941 */ /* 0x007fea0003800000 */
.L_x_28667:
[----:B---3--:R-:W-:Y:S01]  /*102f0*/  STG.E.128 [R20.64], R8 ;  /* 0x0000000814007986 */ /* 0x008fe2000c101d06 */
[----:B------:R-:W-:Y:S05]  /*10300*/  EXIT ;  /* 0x000000000000794d */ /* 0x000fea0003800000 */
        .weak           $__internal_62_$__cuda_sm20_div_rn_f64_full
        .type           $__internal_62_$__cuda_sm20_div_rn_f64_full,@function
        .size           $__internal_62_$__cuda_sm20_div_rn_f64_full,($_ZN2at6native18elementwise_kernelILi128ELi2EZNS0_22gpu_kernel_impl_nocastIZZZNS0_50_GLOBAL__N__2680c7bb_12_PowKernel_cu_b2145a98_318424pow_tensor_scalar_kernelERNS_18TensorIteratorBaseERKN3c106ScalarEENKUlvE_clEvENKUlvE_clEvEUlNS6_7complexIdEEE0_EEvS5_RKT_EUliE_EEviT1_$__internal_trig_reduction_slowpathd - $__internal_62_$__cuda_sm20_div_rn_f64_full)
$__internal_62_$__cuda_sm20_div_rn_f64_full:
[C---:B------:R-:W-:Y:S01]  /*10310*/  FSETP.GEU.AND P0, PT, |R15|.reuse, 1.469367938527859385e-39, PT ;  /* 0x001000000f00780b */ /* 0x040fe20003f0e200 */
[----:B------:R-:W-:Y:S01]  /*10320*/  IMAD.MOV.U32 R27, RZ, RZ, R3 ;  /* 0x000000ffff1b7224 */ /* 0x000fe200078e0003 */
[C---:B------:R-:W-:Y:S01]  /*10330*/  LOP3.LUT R12, R15.reuse, 0x800fffff, RZ, 0xc0, !PT ;  /* 0x800fffff0f0c7812 */ /* 0x040fe200078ec0ff */
[----:B------:R-:W-:Y:S01]  /*10340*/  IMAD.MOV.U32 R26, RZ, RZ, R2 ;  /* 0x000000ffff1a7224 */ /* 0x000fe200078e0002 */
[----:B------:R-:W-:Y:S01]  /*10350*/  LOP3.LUT R5, R15, 0x7ff00000, RZ, 0xc0, !PT ;  /* 0x7ff000000f057812 */ /* 0x000fe200078ec0ff */
[----:B------:R-:W-:Y:S01]  /*10360*/  IMAD.MOV.U32 R28, RZ, RZ, 0x1 ;  /* 0x00000001ff1c7424 */ /* 0x000fe200078e00ff */
[C---:B------:R-:W-:Y:S01]  /*10370*/  FSETP.GEU.AND P2, PT, |R27|.reuse, 1.469367938527859385e-39, PT ;  /* 0x001000001b00780b */ /* 0x040fe20003f4e200 */
[----:B------:R-:W-:Y:S01]  /*10380*/  IMAD.MOV.U32 R24, RZ, RZ, R26 ;  /* 0x000000ffff187224 */ /* 0x000fe200078e001a */
[----:B------:R-:W-:Y:S01]  /*10390*/  LOP3.LUT R13, R12, 0x3ff00000, RZ, 0xfc, !PT ;  /* 0x3ff000000c0d7812 */ /* 0x000fe200078efcff */
[----:B------:R-:W-:Y:S01]  /*103a0*/  IMAD.MOV.U32 R12, RZ, RZ, R14 ;  /* 0x000000ffff0c7224 */ /* 0x000fe200078e000e */
[----:B------:R-:W-:Y:S01]  /*103b0*/  LOP3.LUT R2, R27, 0x7ff00000, RZ, 0xc0, !PT ;  /* 0x7ff000001b027812 */ /* 0x000fe200078ec0ff */
[----:B------:R-:W-:Y:S02]  /*103c0*/  BSSY B2, `(.L_x_28698) ;  /* 0x0000054000027945 */ /* 0x000fe40003800000 */
[----:B------:R-:W0:Y:S01]  /*103d0*/  @!P0 DMUL R12, R14, 8.98846567431157953865e+307 ;  /* 0x7fe000000e0c8828 */ /* 0x000e220000000000 */
[----:B------:R-:W-:-:S05]  /*103e0*/  ISETP.GE.U32.AND P4, PT, R2, R5, PT ;  /* 0x000000050200720c */ /* 0x000fca0003f86070 */
[----:B0-----:R-:W0:Y:S01]  /*103f0*/  MUFU.RCP64H R29, R13 ;  /* 0x0000000d001d7308 */ /* 0x001e220000001800 */
[----:B------:R-:W-:-:S03]  /*10400*/  @!P2 LOP3.LUT R3, R15, 0x7ff00000, RZ, 0xc0, !PT ;  /* 0x7ff000000f03a812 */ /* 0x000fc600078ec0ff */
[----:B------:R-:W-:Y:S02]  /*10410*/  @!P0 LOP3.LUT R5, R13, 0x7ff00000, RZ, 0xc0, !PT ;  /* 0x7ff000000d058812 */ /* 0x000fe400078ec0ff */
[----:B------:R-:W-:Y:S01]  /*10420*/  @!P2 ISETP.GE.U32.AND P3, PT, R2, R3, PT ;  /* 0x000000030200a20c */ /* 0x000fe20003f66070 */
[----:B------:R-:W-:-:S05]  /*10430*/  IMAD.MOV.U32 R3, RZ, RZ, 0x1ca00000 ;  /* 0x1ca00000ff037424 */ /* 0x000fca00078e00ff */
[C---:B------:R-:W-:Y:S02]  /*10440*/  @!P2 SEL R4, R3.reuse, 0x63400000, !P3 ;  /* 0x634000000304a807 */ /* 0x040fe40005800000 */
[----:B------:R-:W-:Y:S01]  /*10450*/  SEL R6, R3, 0x63400000, !P4 ;  /* 0x6340000003067807 */ /* 0x000fe20006000000 */
[----:B0-----:R-:W0:Y:S01]  /*10460*/  DFMA R30, R28, -R12, 1 ;  /* 0x3ff000001c1e742b */ /* 0x001e22000000080c */
[--C-:B------:R-:W-:Y:S02]  /*10470*/  @!P2 LOP3.LUT R4, R4, 0x80000000, R27.reuse, 0xf8, !PT ;  /* 0x800000000404a812 */ /* 0x100fe400078ef81b */
[----:B------:R-:W-:Y:S01]  /*10480*/  LOP3.LUT R25, R6, 0x800fffff, R27, 0xf8, !PT ;  /* 0x800fffff06197812 */ /* 0x000fe200078ef81b */
[----:B------:R-:W-:Y:S01]  /*10490*/  @!P2 IMAD.MOV.U32 R6, RZ, RZ, RZ ;  /* 0x000000ffff06a224 */ /* 0x000fe200078e00ff */
[----:B------:R-:W-:Y:S01]  /*104a0*/  @!P2 LOP3.LUT R7, R4, 0x100000, RZ, 0xfc, !PT ;  /* 0x001000000407a812 */ /* 0x000fe200078efcff */
[----:B0-----:R-:W0:Y:S01]  /*104b0*/  DFMA R30, R30, R30, R30 ;  /* 0x0000001e1e1e722b */ /* 0x001e22000000001e */
[----:B------:R-:W-:-:S04]  /*104c0*/  IMAD.MOV.U32 R4, RZ, RZ, R2 ;  /* 0x000000ffff047224 */ /* 0x000fc800078e0002 */
[----:B------:R-:W-:-:S04]  /*104d0*/  @!P2 DFMA R24, R24, 2, -R6 ;  /* 0x400000001818a82b */ /* 0x000fc80000000806 */
[----:B0-----:R-:W0:-:S06]  /*104e0*/  DFMA R28, R28, R30, R28 ;  /* 0x0000001e1c1c722b */ /* 0x001e0c000000001c */
[----:B0-----:R-:W0:Y:S01]  /*104f0*/  DFMA R6, R28, -R12, 1 ;  /* 0x3ff000001c06742b */ /* 0x001e22000000080c */
[----:B------:R-:W-:-:S05]  /*10500*/  @!P2 LOP3.LUT R4, R25, 0x7ff00000, RZ, 0xc0, !PT ;  /* 0x7ff000001904a812 */ /* 0x000fca00078ec0ff */
[----:B0-----:R0:W1:Y:S02]  /*10510*/  DFMA R28, R28, R6, R28 ;  /* 0x000000061c1c722b */ /* 0x001064000000001c */
[----:B0-----:R-:W-:Y:S02]  /*10520*/  IADD3 R6, R4, -0x1, RZ ;  /* 0xffffffff04067810 */ /* 0x001fe40007ffe0ff */
[----:B------:R-:W-:Y:S02]  /*10530*/  IADD3 R7, R5, -0x1, RZ ;  /* 0xffffffff05077810 */ /* 0x000fe40007ffe0ff */
[----:B------:R-:W-:Y:S01]  /*10540*/  ISETP.GT.U32.AND P0, PT, R6, 0x7feffffe, PT ;  /* 0x7feffffe0600780c */ /* 0x000fe20003f04070 */
[----:B-1----:R-:W0:-:S03]  /*10550*/  DMUL R30, R28, R24 ;  /* 0x000000181c1e7228 */ /* 0x002e060000000000 */
[----:B------:R-:W-:-:S03]  /*10560*/  ISETP.GT.U32.OR P0, PT, R7, 0x7feffffe, P0 ;  /* 0x7feffffe0700780c */ /* 0x000fc60000704470 */
[----:B0-----:R-:W0:-:S06]  /*10570*/  DFMA R32, R30, -R12, R24 ;  /* 0x8000000c1e20722b */ /* 0x001e0c0000000018 */
[----:B0-----:R0:W1:-:S04]  /*10580*/  DFMA R6, R28, R32, R30 ;  /* 0x000000201c06722b */ /* 0x001048000000001e */
        /* <DEDUP_REMOVED lines=13> */
[----:B------:R-:W0:-:S06]  /*10660*/  DFMA R12, R6, -R12, R24 ;  /* 0x8000000c060c722b */ /* 0x000e0c0000000018 */
[----:B0-----:R-:W-:-:S04]  /*10670*/  IMAD.MOV.U32 R12, RZ, RZ, RZ ;  /* 0x000000ffff0c7224 */ /* 0x001fc800078e00ff */
[C---:B------:R-:W-:Y:S02]  /*10680*/  FSETP.NEU.AND P0, PT, R13.reuse, RZ, PT ;  /* 0x000000ff0d00720b */ /* 0x040fe40003f0d000 */
[----:B------:R-:W-:-:S04]  /*10690*/  LOP3.LUT R14, R13, 0x80000000, R15, 0x48, !PT ;  /* 0x800000000d0e7812 */ /* 0x000fc800078e480f */
[----:B------:R-:W-:-:S07]  /*106a0*/  LOP3.LUT R13, R14, R5, RZ, 0xfc, !PT ;  /* 0x000000050e0d7212 */ /* 0x000fce00078efcff */
[----:B------:R-:W-:Y:S05]  /*106b0*/  @!P0 BRA `(.L_x_28700) ;  /* 0x0000024000008947 */ /* 0x000fea0003800000 */
[----:B------:R-:W-:Y:S01]  /*106c0*/  IMAD.MOV R5, RZ, RZ, -R3 ;  /* 0x000000ffff057224 */ /* 0x000fe200078e0a03 */
[----:B------:R-:W-:Y:S01]  /*106d0*/  IADD3 R3, -R3, -0x43300000, RZ ;  /* 0xbcd0000003037810 */ /* 0x000fe20007ffe1ff */
[----:B------:R-:W-:-:S06]  /*106e0*/  IMAD.MOV.U32 R4, RZ, RZ, RZ ;  /* 0x000000ffff047224 */ /* 0x000fcc00078e00ff */
[----:B------:R-:W0:-:S04]  /*106f0*/  DFMA R4, R28, -R4, R6 ;  /* 0x800000041c04722b */ /* 0x000e080000000006 */
[----:B------:R-:W1:-:S06]  /*10700*/  DMUL.RP R6, R6, R12 ;  /* 0x0000000c06067228 */ /* 0x000e4c0000008000 */
[----:B0-----:R-:W-:-:S04]  /*10710*/  FSETP.NEU.AND P0, PT, |R5|, R3, PT ;  /* 0x000000030500720b */ /* 0x001fc80003f0d200 */
[----:B-1----:R-:W-:Y:S02]  /*10720*/  LOP3.LUT R14, R7, R14, RZ, 0x3c, !PT ;  /* 0x0000000e070e7212 */ /* 0x002fe400078e3cff */
[----:B------:R-:W-:Y:S02]  /*10730*/  FSEL R2, R6, R28, !P0 ;  /* 0x0000001c06027208 */ /* 0x000fe40004000000 */
[----:B------:R-:W-:-:S03]  /*10740*/  FSEL R3, R14, R29, !P0 ;  /* 0x0000001d0e037208 */ /* 0x000fc60004000000 */
[----:B------:R-:W-:Y:S02]  /*10750*/  IMAD.MOV.U32 R28, RZ, RZ, R2 ;  /* 0x000000ffff1c7224 */ /* 0x000fe400078e0002 */
[----:B------:R-:W-:Y:S01]  /*10760*/  IMAD.MOV.U32 R29, RZ, RZ, R3 ;  /* 0x000000ffff1d7224 */ /* 0x000fe200078e0003 */
[----:B------:R-:W-:Y:S05]  /*10770*/  BRA `(.L_x_28700) ;  /* 0x0000018000007947 */ /* 0x000fea0003800000 */
.L_x_28699:
        /* <DEDUP_REMOVED lines=17> */
.L_x_28702:
[----:B------:R-:W-:Y:S01]  /*10890*/  LOP3.LUT R3, R15, 0x80000, RZ, 0xfc, !PT ;  /* 0x000800000f037812 */ /* 0x000fe200078efcff */
[----:B------:R-:W-:-:S04]  /*108a0*/  IMAD.MOV.U32 R28, RZ, RZ, R14 ;  /* 0x000000ffff1c7224 */ /* 0x000fc800078e000e */
[----:B------:R-:W-:Y:S01]  /*108b0*/  IMAD.MOV.U32 R29, RZ, RZ, R3 ;  /* 0x000000ffff1d7224 */ /* 0x000fe200078e0003 */
[----:B------:R-:W-:Y:S05]  /*108c0*/  BRA `(.L_x_28700) ;  /* 0x0000003000007947 */ /* 0x000fea0003800000 */
.L_x_28701:
[----:B------:R-:W-:Y:S01]  /*108d0*/  LOP3.LUT R3, R27, 0x80000, RZ, 0xfc, !PT ;  /* 0x000800001b037812 */ /* 0x000fe200078efcff */
[----:B------:R-:W-:-:S04]  /*108e0*/  IMAD.MOV.U32 R28, RZ, RZ, R26 ;  /* 0x000000ffff1c7224 */ /* 0x000fc800078e001a */
[----:B------:R-:W-:Y:S02]  /*108f0*/  IMAD.MOV.U32 R29, RZ, RZ, R3 ;  /* 0x000000ffff1d7224 */ /* 0x000fe400078e0003 */
.L_x_28700:
[----:B------:R-:W-:Y:S05]  /*10900*/  BSYNC B2 ;  /* 0x0000000000027941 */ /* 0x000fea0003800000 */
.L_x_28698:
[----:B------:R-:W-:Y:S02]  /*10910*/  IMAD.MOV.U32 R4, RZ, RZ, R0 ;  /* 0x000000ffff047224 */ /* 0x000fe400078e0000 */
[----:B------:R-:W-:Y:S02]  /*10920*/  IMAD.MOV.U32 R5, RZ, RZ, 0x0 ;  /* 0x00000000ff057424 */ /* 0x000fe400078e00ff */
[----:B------:R-:W-:Y:S02]  /*10930*/  IMAD.MOV.U32 R2, RZ, RZ, R28 ;  /* 0x000000ffff027224 */ /* 0x000fe400078e001c */
[----:B------:R-:W-:Y:S01]  /*10940*/  IMAD.MOV.U32 R3, RZ, RZ, R29 ;  /* 0x000000ffff037224 */ /* 0x000fe200078e001d */
[----:B------:R-:W-:Y:S06]  /*10950*/  RET.REL.NODEC R4 `(_ZN2at6native18elementwise_kernelILi128ELi2EZNS0_22gpu_kernel_impl_nocastIZZZNS0_50_GLOBAL__N__2680c7bb_12_PowKernel_cu_b2145a98_318424pow_tensor_scalar_kernelERNS_18TensorIteratorBaseERKN3c106ScalarEENKUlvE_clEvENKUlvE_clEvEUlNS6_7complexIdEEE0_EEvS5_RKT_EUliE_EEviT1_) ;  /* 0xfffef6a004007950 */ /* 0x000fec0003c3ffff */
        .type           $_ZN2at6native18elementwise_kernelILi128ELi2EZNS0_22gpu_kernel_impl_nocastIZZZNS0_50_GLOBAL__N__2680c7bb_12_PowKernel_cu_b2145a98_318424pow_tensor_scalar_kernelERNS_18TensorIteratorBaseERKN3c106ScalarEENKUlvE_clEvENKUlvE_clEvEUlNS6_7complexIdEEE0_EEvS5_RKT_EUliE_EEviT1_$__internal_trig_reduction_slowpathd,@function
        .size           $_ZN2at6native18elementwise_kernelILi128ELi2EZNS0_22gpu_kernel_impl_nocastIZZZNS0_50_GLOBAL__N__2680c7bb_12_PowKernel_cu_b2145a98_318424pow_tensor_scalar_kernelERNS_18TensorIteratorBaseERKN3c106ScalarEENKUlvE_clEvENKUlvE_clEvEUlNS6_7complexIdEEE0_EEvS5_RKT_EUliE_EEviT1_$__internal_trig_reduction_slowpathd,(.L_x_61554 - $_ZN2at6native18elementwise_kernelILi128ELi2EZNS0_22gpu_kernel_impl_nocastIZZZNS0_50_GLOBAL__N__2680c7bb_12_PowKernel_cu_b2145a98_318424pow_tensor_scalar_kernelERNS_18TensorIteratorBaseERKN3c106ScalarEENKUlvE_clEvENKUlvE_clEvEUlNS6_7complexIdEEE0_EEvS5_RKT_EUliE_EEviT1_$__internal_trig_reduction_slowpathd)
$_ZN2at6native18elementwise_kernelILi128ELi2EZNS0_22gpu_kernel_impl_nocastIZZZNS0_50_GLOBAL__N__2680c7bb_12_PowKernel_cu_b2145a98_318424pow_tensor_scalar_kernelERNS_18TensorIteratorBaseERKN3c106ScalarEENKUlvE_clEvENKUlvE_clEvEUlNS6_7complexIdEEE0_EEvS5_RKT_EUliE_EEviT1_$__internal_trig_reduction_slowpathd:
[----:B------:R-:W-:Y:S01]  /*10960*/  SHF.R.U32.HI R6, RZ, 0x14, R3 ;  /* 0x00000014ff067819 */ /* 0x000fe20000011603 */
[----:B------:R-:W-:-:S03]  /*10970*/  IMAD.MOV.U32 R7, RZ, RZ, RZ ;  /* 0x000000ffff077224 */ /* 0x000fc600078e00ff */
        /* <DEDUP_REMOVED lines=10> */
[----:B------:R-:W-:-:S04]  /*10a20*/  ISETP.GT.AND P0, PT, R5, 0xe, PT ;  /* 0x0000000e0500780c */ /* 0x000fc80003f04270 */
[----:B------:R-:W-:-:S04]  /*10a30*/  SEL R4, R4, 0x12, !P0 ;  /* 0x0000001204047807 */ /* 0x000fc80004000000 */
[----:B------:R-:W-:Y:S02]  /*10a40*/  ISETP.GT.AND P1, PT, R5, R4, PT ;  /* 0x000000040500720c */ /* 0x000fe40003f24270 */
[----:B------:R-:W-:Y:S02]  /*10a50*/  LOP3.LUT P0, R5, R6, 0x3f, RZ, 0xc0, !PT ;  /* 0x0000003f06057812 */ /* 0x000fe4000780c0ff */
[----:B------:R-:W-:-:S05]  /*10a60*/  IADD3 R6, -R0, 0xf, RZ ;  /* 0x0000000f00067810 */ /* 0x000fca0007ffe1ff */
[----:B------:R-:W-:-:S04]  /*10a70*/  IMAD.MOV.U32 R7, RZ, RZ, R6 ;  /* 0x000000ffff077224 */ /* 0x000fc800078e0006 */
        /* <DEDUP_REMOVED lines=9> */
.L_x_28706:
[----:B------:R-:W-:Y:S02]  /*10b10*/  ULDC.64 UR4, c[0x0][0x118] ;  /* 0x0000460000047ab9 */ /* 0x000fe40000000a00 */
        /* <DEDUP_REMOVED lines=10> */
[C---:B------:R-:W-:Y:S01]  /*10bc0*/  IMAD.HI.U32 R24, R17.reuse, R13, RZ ;  /* 0x0000000d11187227 */ /* 0x040fe200078e00ff */
[----:B------:R0:W-:Y:S02]  /*10bd0*/  STL.64 [R0], R18 ;  /* 0x0000001200007387 */ /* 0x0001e40000100a00 */
[----:B------:R-:W-:Y:S01]  /*10be0*/  IADD3.X R16, P1, R16, R25, RZ, P3, !PT ;  /* 0x0000001910107210 */ /* 0x000fe20001f3e4ff */
[----:B------:R-:W-:Y:S01]  /*10bf0*/  IMAD R17, R17, R13, RZ ;  /* 0x0000000d11117224 */ /* 0x000fe200078e02ff */
[----:B------:R-:W-:-:S03]  /*10c00*/  ISETP.GE.AND P3, PT, R7, R4, PT ;  /* 0x000000040700720c */ /* 0x000fc60003f66270 */
[----:B------:R-:W-:Y:S01]  /*10c10*/  IMAD.X R24, RZ, RZ, R24, P1 ;  /* 0x000000ffff187224 */ /* 0x000fe200008e0618 */
[----:B------:R-:W-:Y:S02]  /*10c20*/  IADD3.X R16, P4, R17, R16, RZ, P4, !PT ;  /* 0x0000001011107210 */ /* 0x000fe4000279e4ff */
[----:B------:R-:W-:Y:S02]  /*10c30*/  IADD3 R10, P1, R10, 0x8, RZ ;  /* 0x000000080a0a7810 */ /* 0x000fe40007f3e0ff */
[----:B0-----:R-:W-:Y:S01]  /*10c40*/  IADD3 R0, R0, 0x8, RZ ;  /* 0x0000000800007810 */ /* 0x001fe20007ffe0ff */
[----:B------:R-:W-:Y:S02]  /*10c50*/  IMAD.X R17, RZ, RZ, R24, P4 ;  /* 0x000000ffff117224 */ /* 0x000fe400020e0618 */
[----:B------:R-:W-:Y:S02]  /*10c60*/  IMAD.X R11, RZ, RZ, R11, P1 ;  /* 0x000000ffff0b7224 */ /* 0x000fe400008e060b */
[----:B------:R-:W-:-:S02]  /*10c70*/  IMAD.MOV.U32 R18, RZ, RZ, R16 ;  /* 0x000000ffff127224 */ /* 0x000fc400078e0010 */
[----:B------:R-:W-:Y:S01]  /*10c80*/  IMAD.MOV.U32 R19, RZ, RZ, R17 ;  /* 0x000000ffff137224 */ /* 0x000fe200078e0011 */
[----:B------:R-:W-:Y:S05]  /*10c90*/  @!P3 BRA `(.L_x_28706) ;  /* 0xfffffe700000b947 */ /* 0x000fea000383ffff */
.L_x_28705:
[----:B------:R-:W-:Y:S05]  /*10ca0*/  BSYNC B1 ;  /* 0x0000000000017941 */ /* 0x000fea0003800000 */
.L_x_28704:
[----:B------:R-:W-:-:S04]  /*10cb0*/  IMAD.IADD R6, R7, 0x1, -R6 ;  /* 0x0000000107067824 */ /* 0x000fc800078e0a06 */
[----:B------:R-:W-:-:S05]  /*10cc0*/  IMAD R27, R6, 0x8, R1 ;  /* 0x00000008061b7824 */ /* 0x000fca00078e0201 */
[----:B------:R0:W-:Y:S04]  /*10cd0*/  STL.64 [R27], R18 ;  /* 0x000000121b007387 */ /* 0x0001e80000100a00 */
[----:B------:R-:W2:Y:S04]  /*10ce0*/  @P0 LDL.64 R12, [R1+0x8] ;  /* 0x00000800010c0983 */ /* 0x000ea80000100a00 */
[----:B------:R-:W3:Y:S04]  /*10cf0*/  LDL.64 R10, [R1+0x10] ;  /* 0x00001000010a7983 */ /* 0x000ee80000100a00 */
[----:B------:R-:W0:Y:S01]  /*10d00*/  LDL.64 R6, [R1+0x18] ;  /* 0x0000180001067983 */ /* 0x000e220000100a00 */
[----:B------:R-:W-:Y:S01]  /*10d10*/  @P0 IADD3 R17, -R5, 0x40, RZ ;  /* 0x0000004005110810 */ /* 0x000fe20007ffe1ff */
[----:B------:R-:W-:-:S03]  /*10d20*/  UMOV UR4, URZ ;  /* 0x0000003f00047c82 */ /* 0x000fc60008000000 */
[-CC-:B--2---:R-:W-:Y:S02]  /*10d30*/  @P0 SHF.R.U64 R0, R12, R17.reuse, R13.reuse ;  /* 0x000000110c000219 */ /* 0x184fe4000000120d */
[----:B------:R-:W-:Y:S02]  /*10d40*/  @P0 SHF.R.U32.HI R12, RZ, R17, R13 ;  /* 0x00000011ff0c0219 */ /* 0x000fe4000001160d */
[CCC-:B---3--:R-:W-:Y:S02]  /*10d50*/  @P0 SHF.L.U64.HI R13, R10.reuse, R5.reuse, R11.reuse ;  /* 0x000000050a0d0219 */ /* 0x1c8fe4000001020b */
[C---:B------:R-:W-:Y:S02]  /*10d60*/  @P0 SHF.L.U32 R25, R10.reuse, R5, RZ ;  /* 0x000000050a190219 */ /* 0x040fe400000006ff */
[----:B------:R-:W-:Y:S02]  /*10d70*/  @P0 SHF.R.U64 R4, R10, R17, R11 ;  /* 0x000000110a040219 */ /* 0x000fe4000000120b */
[----:B0-----:R-:W-:-:S02]  /*10d80*/  @P0 SHF.L.U32 R19, R6, R5, RZ ;  /* 0x0000000506130219 */ /* 0x001fc400000006ff */
[----:B------:R-:W-:Y:S02]  /*10d90*/  @P0 SHF.R.U32.HI R17, RZ, R17, R11 ;  /* 0x00000011ff110219 */ /* 0x000fe4000001160b */
[----:B------:R-:W-:Y:S02]  /*10da0*/  @P0 LOP3.LUT R11, R12, R13, RZ, 0xfc, !PT ;  /* 0x0000000d0c0b0212 */ /* 0x000fe400078efcff */
[----:B------:R-:W-:Y:S02]  /*10db0*/  @P0 SHF.L.U64.HI R12, R6, R5, R7 ;  /* 0x00000005060c0219 */ /* 0x000fe40000010207 */
[----:B------:R-:W-:Y:S02]  /*10dc0*/  @P0 LOP3.LUT R10, R0, R25, RZ, 0xfc, !PT ;  /* 0x00000019000a0212 */ /* 0x000fe400078efcff */
[----:B------:R-:W-:Y:S02]  /*10dd0*/  @P0 LOP3.LUT R6, R19, R4, RZ, 0xfc, !PT ;  /* 0x0000000413060212 */ /* 0x000fe400078efcff */
[C-C-:B------:R-:W-:Y:S01]  /*10de0*/  SHF.L.U64.HI R4, R10.reuse, 0x2, R11.reuse ;  /* 0x000000020a047819 */ /* 0x140fe2000001020b */
[----:B------:R-:W-:Y:S01]  /*10df0*/  IMAD.SHL.U32 R10, R10, 0x4, RZ ;  /* 0x000000040a0a7824 */ /* 0x000fe200078e00ff */
[----:B------:R-:W-:Y:S01]  /*10e00*/  SHF.R.U32.HI R11, RZ, 0x1e, R11 ;  /* 0x0000001eff0b7819 */ /* 0x000fe2000001160b */
[----:B------:R-:W-:Y:S01]  /*10e10*/  IMAD.SHL.U32 R0, R6, 0x4, RZ ;  /* 0x0000000406007824 */ /* 0x000fe200078e00ff */
[----:B------:R-:W-:-:S02]  /*10e20*/  @P0 LOP3.LUT R7, R12, R17, RZ, 0xfc, !PT ;  /* 0x000000110c070212 */ /* 0x000fc400078efcff */
[----:B------:R-:W-:Y:S02]  /*10e30*/  IADD3 RZ, P0, RZ, -R10, RZ ;  /* 0x8000000affff7210 */ /* 0x000fe40007f1e0ff */
[----:B------:R-:W-:Y:S02]  /*10e40*/  LOP3.LUT R5, RZ, R4, RZ, 0x33, !PT ;  /* 0x00000004ff057212 */ /* 0x000fe400078e33ff */
[----:B------:R-:W-:Y:S02]  /*10e50*/  LOP3.LUT R17, R11, R0, RZ, 0xfc, !PT ;  /* 0x000000000b117212 */ /* 0x000fe400078efcff */
[----:B------:R-:W-:Y:S02]  /*10e60*/  SHF.L.U64.HI R12, R6, 0x2, R7 ;  /* 0x00000002060c7819 */ /* 0x000fe40000010207 */
[----:B------:R-:W-:Y:S02]  /*10e70*/  IADD3.X R5, P0, RZ, R5, RZ, P0, !PT ;  /* 0x00000005ff057210 */ /* 0x000fe4000071e4ff */
[----:B------:R-:W-:-:S02]  /*10e80*/  LOP3.LUT R6, RZ, R17, RZ, 0x33, !PT ;  /* 0x00000011ff067212 */ /* 0x000fc400078e33ff */
[----:B------:R-:W-:Y:S02]  /*10e90*/  LOP3.LUT R11, RZ, R12, RZ, 0x33, !PT ;  /* 0x0000000cff0b7212 */ /* 0x000fe400078e33ff */
[----:B------:R-:W-:Y:S02]  /*10ea0*/  IADD3.X R6, P1, RZ, R6, RZ, P0, !PT ;  /* 0x00000006ff067210 */ /* 0x000fe4000073e4ff */
[----:B------:R-:W-:-:S03]  /*10eb0*/  SHF.R.U32.HI R0, RZ, 0x1d, R7 ;  /* 0x0000001dff007819 */ /* 0x000fc60000011607 */
[----:B------:R-:W-:Y:S01]  /*10ec0*/  IMAD.X R11, RZ, RZ, R11, P1 ;  /* 0x000000ffff0b7224 */ /* 0x000fe200008e060b */
[----:B------:R-:W-:-:S04]  /*10ed0*/  LOP3.LUT P0, RZ, R0, 0x1, RZ, 0xc0, !PT ;  /* 0x0000000100ff7812 */ /* 0x000fc8000780c0ff */
[----:B------:R-:W-:Y:S02]  /*10ee0*/  SEL R11, R12, R11, !P0 ;  /* 0x0000000b0c0b7207 */ /* 0x000fe40004000000 */
[----:B------:R-:W-:Y:S02]  /*10ef0*/  SEL R17, R17, R6, !P0 ;  /* 0x0000000611117207 */ /* 0x000fe40004000000 */
[----:B------:R-:W-:-:S04]  /*10f00*/  ISETP.NE.U32.AND P1, PT, R11, RZ, PT ;  /* 0x000000ff0b00720c */ /* 0x000fc80003f25070 */
[----:B------:R-:W-:-:S06]  /*10f10*/  SEL R12, R17, R11, !P1 ;  /* 0x0000000b110c7207 */ /* 0x000fcc0004800000 */
[----:B------:R-:W0:Y:S02]  /*10f20*/  FLO.U32 R12, R12 ;  /* 0x0000000c000c7300 */ /* 0x000e2400000e0000 */
[C---:B0-----:R-:W-:Y:S02]  /*10f30*/  IADD3 R13, -R12.reuse, 0x1f, RZ ;  /* 0x0000001f0c0d7810 */ /* 0x041fe40007ffe1ff */
[----:B------:R-:W-:-:S03]  /*10f40*/  IADD3 R6, -R12, 0x3f, RZ ;  /* 0x0000003f0c067810 */ /* 0x000fc60007ffe1ff */
[----:B------:R-:W-:-:S05]  /*10f50*/  @P1 IMAD.MOV R6, RZ, RZ, R13 ;  /* 0x000000ffff061224 */ /* 0x000fca00078e020d */
[----:B------:R-:W-:-:S04]  /*10f60*/  ISETP.NE.U32.AND P1, PT, R6, RZ, PT ;  /* 0x000000ff0600720c */ /* 0x000fc80003f25070 */
[----:B------:R-:W-:Y:S01]  /*10f70*/  ISETP.NE.AND.EX P1, PT, RZ, RZ, PT, P1 ;  /* 0x000000ffff00720c */ /* 0x000fe20003f25310 */
[----:B------:R-:W-:Y:S01]  /*10f80*/  @P0 IMAD.MOV R10, RZ, RZ, -R10 ;  /* 0x000000ffff0a0224 */ /* 0x000fe200078e0a0a */
[----:B------:R-:W-:Y:S02]  /*10f90*/  SEL R4, R4, R5, !P0 ;  /* 0x0000000504047207 */ /* 0x000fe40004000000 */
[----:B------:R-:W-:Y:S02]  /*10fa0*/  IADD3 R5, -R6, 0x40, RZ ;  /* 0x0000004006057810 */ /* 0x000fe40007ffe1ff */
[CC--:B------:R-:W-:Y:S02]  /*10fb0*/  SHF.L.U32 R13, R17.reuse, R6.reuse, RZ ;  /* 0x00000006110d7219 */ /* 0x0c0fe400000006ff */
[----:B------:R-:W-:Y:S02]  /*10fc0*/  SHF.R.U64 R10, R10, R5, R4 ;  /* 0x000000050a0a7219 */ /* 0x000fe40000001204 */
[----:B------:R-:W-:-:S03]  /*10fd0*/  SHF.L.U64.HI R19, R17, R6, R11 ;  /* 0x0000000611137219 */ /* 0x000fc6000001020b */
[----:B------:R-:W-:Y:S02]  /*10fe0*/  @P1 LOP3.LUT R17, R10, R13, RZ, 0xfc, !PT ;  /* 0x0000000d0a111212 */ /* 0x000fe400078efcff */
[----:B------:R-:W-:-:S03]  /*10ff0*/  SHF.R.U32.HI R4, RZ, R5, R4 ;  /* 0x00000005ff047219 */ /* 0x000fc60000011604 */
[----:B------:R-:W-:Y:S01]  /*11000*/  IMAD.WIDE.U32 R12, R17, 0x2168c235, RZ ;  /* 0x2168c235110c7825 */ /* 0x000fe200078e00ff */
[----:B------:R-:W-:-:S03]  /*11010*/  @P1 LOP3.LUT R11, R4, R19, RZ, 0xfc, !PT ;  /* 0x00000013040b1212 */ /* 0x000fc600078efcff */
[----:B------:R-:W-:Y:S02]  /*11020*/  IMAD.MOV.U32 R4, RZ, RZ, R13 ;  /* 0x000000ffff047224 */ /* 0x000fe400078e000d */
[----:B------:R-:W-:-:S04]  /*11030*/  IMAD.MOV.U32 R5, RZ, RZ, RZ ;  /* 0x000000ffff057224 */ /* 0x000fc800078e00ff */
[----:B------:R-:W-:-:S04]  /*11040*/  IMAD.WIDE.U32 R4, R17, -0x36f0255e, R4 ;  /* 0xc90fdaa211047825 */ /* 0x000fc800078e0004 */
[----:B------:R-:W-:-:S04]  /*11050*/  IMAD.HI.U32 R10, R11, -0x36f0255e, RZ ;  /* 0xc90fdaa20b0a7827 */ /* 0x000fc800078e00ff */
[----:B------:R-:W-:-:S04]  /*11060*/  IMAD.WIDE.U32 R4, P3, R11, 0x2168c235, R4 ;  /* 0x2168c2350b047825 */ /* 0x000fc80007860004 */
[----:B------:R-:W-:Y:S01]  /*11070*/  IMAD R11, R11, -0x36f0255e, RZ ;  /* 0xc90fdaa20b0b7824 */ /* 0x000fe200078e02ff */
[----:B------:R-:W-:Y:S01]  /*11080*/  IADD3 RZ, P1, R12, R12, RZ ;  /* 0x0000000c0cff7210 */ /* 0x000fe20007f3e0ff */
[----:B------:R-:W-:-:S03]  /*11090*/  IMAD.X R10, RZ, RZ, R10, P3 ;  /* 0x000000ffff0a7224 */ /* 0x000fc600018e060a */
        /* <DEDUP_REMOVED lines=9> */
[----:B------:R-:W-:-:S05]  /*11130*/  IADD3 R12, P1, R4, 0x1, RZ ;  /* 0x00000001040c7810 */ /* 0x000fca0007f3e0ff */
[----:B------:R-:W-:-:S05]  /*11140*/  IMAD.X R5, RZ, RZ, R5, P1 ;  /* 0x000000ffff057224 */ /* 0x000fca00008e0605 */
[----:B------:R-:W-:Y:S02]  /*11150*/  SHF.R.U64 R12, R12, 0xa, R5 ;  /* 0x0000000a0c0c7819 */ /* 0x000fe40000001205 */
[----:B------:R-:W-:Y:S02]  /*11160*/  SEL R11, RZ, 0x1, !P3 ;  /* 0x00000001ff0b7807 */ /* 0x000fe40005800000 */
[----:B------:R-:W-:-:S04]  /*11170*/  IADD3 R12, P1, R12, 0x1, RZ ;  /* 0x000000010c0c7810 */ /* 0x000fc80007f3e0ff */
[----:B------:R-:W-:Y:S01]  /*11180*/  LEA.HI.X R5, R5, RZ, RZ, 0x16, P1 ;  /* 0x000000ff05057211 */ /* 0x000fe200008fb4ff */
[----:B------:R-:W-:Y:S01]  /*11190*/  IMAD.IADD R11, R11, 0x1, R6 ;  /* 0x000000010b0b7824 */ /* 0x000fe200078e0206 */
[----:B------:R-:W-:Y:S02]  /*111a0*/  LOP3.LUT P1, R3, R3, 0x80000000, RZ, 0xc0, !PT ;  /* 0x8000000003037812 */ /* 0x000fe4000782c0ff */
[--C-:B------:R-:W-:Y:S01]  /*111b0*/  SHF.R.U64 R12, R12, 0x1, R5.reuse ;  /* 0x000000010c0c7819 */ /* 0x100fe20000001205 */
[----:B------:R-:W-:Y:S01]  /*111c0*/  IMAD.SHL.U32 R11, R11, 0x100000, RZ ;  /* 0x001000000b0b7824 */ /* 0x000fe200078e00ff */
[----:B------:R-:W-:Y:S02]  /*111d0*/  LOP3.LUT R0, R0, 0x1, RZ, 0xc0, !PT ;  /* 0x0000000100007812 */ /* 0x000fe400078ec0ff */
[----:B------:R-:W-:Y:S02]  /*111e0*/  SHF.R.U32.HI R4, RZ, 0x1, R5 ;  /* 0x00000001ff047819 */ /* 0x000fe40000011605 */
[----:B------:R-:W-:-:S02]  /*111f0*/  IADD3 R12, P3, P4, R12, -UR4, RZ ;  /* 0x800000040c0c7c10 */ /* 0x000fc4000fc7e0ff */
[----:B------:R-:W-:Y:S02]  /*11200*/  LEA.HI R7, R7, R0, RZ, 0x2 ;  /* 0x0000000007077211 */ /* 0x000fe400078f10ff */
[----:B------:R-:W-:Y:S02]  /*11210*/  @P0 LOP3.LUT R3, R3, 0x80000000, RZ, 0x3c, !PT ;  /* 0x8000000003030812 */ /* 0x000fe400078e3cff */
[----:B------:R-:W-:Y:S01]  /*11220*/  IADD3.X R0, R4, 0x3fe00000, ~R11, P3, P4 ;  /* 0x3fe0000004007810 */ /* 0x000fe20001fe8c0b */
[----:B------:R-:W-:-:S03]  /*11230*/  @P1 IMAD.MOV R7, RZ, RZ, -R7 ;  /* 0x000000ffff071224 */ /* 0x000fc600078e0a07 */
[----:B------:R-:W-:-:S05]  /*11240*/  LOP3.LUT R3, R0, R3, RZ, 0xfc, !PT ;  /* 0x0000000300037212 */ /* 0x000fca00078efcff */
.L_x_28703:
[----:B------:R-:W-:Y:S02]  /*11250*/  IMAD.MOV.U32 R5, RZ, RZ, R3 ;  /* 0x000000ffff057224 */ /* 0x000fe400078e0003 */
[----:B------:R-:W-:Y:S02]  /*11260*/  IMAD.MOV.U32 R3, RZ, RZ, 0x0 ;  /* 0x00000000ff037424 */ /* 0x000fe400078e00ff */
[----:B------:R-:W-:Y:S02]  /*11270*/  IMAD.MOV.U32 R0, RZ, RZ, R7 ;  /* 0x000000ffff007224 */ /* 0x000fe400078e0007 */
[----:B------:R-:W-:Y:S01]  /*11280*/  IMAD.MOV.U32 R4, RZ, RZ, R12 ;  /* 0x000000ffff047224 */ /* 0x000fe200078e000c */
[----:B------:R-:W-:Y:S06]  /*11290*/  RET.REL.NODEC R2 `(_ZN2at6native18elementwise_kernelILi128ELi2EZNS0_22gpu_kernel_impl_nocastIZZZNS0_50_GLOBAL__N__2680c7bb_12_PowKernel_cu_b2145a98_318424pow_tensor_scalar_kernelERNS_18TensorIteratorBaseERKN3c106ScalarEENKUlvE_clEvENKUlvE_clEvEUlNS6_7complexIdEEE0_EEvS5_RKT_EUliE_EEviT1_) ;  /* 0xfffeed6002007950 */ /* 0x000fec0003c3ffff */
.L_x_28707:
        /* <DEDUP_REMOVED lines=14> */
.L_x_61554:


//--------------------- .text._ZN2at6native27unrolled_elementwise_kernelIZZZNS0_50_GLOBAL__N__2680c7bb_12_PowKernel_cu_b2145a98_318424pow_tensor_scalar_kernelERNS_18TensorIteratorBaseERKN3c106ScalarEENKUlvE_clEvENKUlvE_clEvEUlNS5_7complexIdEEE0_St5arrayIPcLm2EELi4E23TrivialOffsetCalculatorILi1EjESI_NS0_6memory15LoadWithoutCastENSJ_16StoreWithoutCastEEEviT_T0_T2_T3_T4_T5_ --------------------------
	.section	.text._ZN2at6native27unrolled_elementwise_kernelIZZZNS0_50_GLOBAL__N__2680c7bb_12_PowKernel_cu_b2145a98_318424pow_tensor_scalar_kernelERNS_18TensorIteratorBaseERKN3c106ScalarEENKUlvE_clEvENKUlvE_clEvEUlNS5_7complexIdEEE0_St5arrayIPcLm2EELi4E23TrivialOffsetCalculatorILi1EjESI_NS0_6memory15LoadWithoutCastENSJ_16StoreWithoutCastEEEviT_T0_T2_T3_T4_T5_,"ax",@progbits
	.sectioninfo	@"SHI_REGISTERS=62"
	.align	128
        .global         _ZN2at6native27unrolled_elementwise_kernelIZZZNS0_50_GLOBAL__N__2680c7bb_12_PowKernel_cu_b2145a98_318424pow_tensor_scalar_kernelERNS_18TensorIteratorBaseERKN3c106ScalarEENKUlvE_clEvENKUlvE_clEvEUlNS5_7complexIdEEE0_St5arrayIPcLm2EELi4E23TrivialOffsetCalculatorILi1EjESI_NS0_6memory15LoadWithoutCastENSJ_16StoreWithoutCastEEEviT_T0_T2_T3_T4_T5_
        .type           _ZN2at6native27unrolled_elementwise_kernelIZZZNS0_50_GLOBAL__N__2680c7bb_12_PowKernel_cu_b2145a98_318424pow_tensor_scalar_kernelERNS_18TensorIteratorBaseERKN3c106ScalarEENKUlvE_clEvENKUlvE_clEvEUlNS5_7complexIdEEE0_St5arrayIPcLm2EELi4E23TrivialOffsetCalculatorILi1EjESI_NS0_6memory15LoadWithoutCastENSJ_16StoreWithoutCastEEEviT_T0_T2_T3_T4_T5_,@function
        .size           _ZN2at6native27unrolled_elementwise_kernelIZZZNS0_50_GLOBAL__N__2680c7bb_12_PowKernel_cu_b2145a98_318424pow_tensor_scalar_kernelERNS_18TensorIteratorBaseERKN3c106ScalarEENKUlvE_clEvENKUlvE_clEvEUlNS5_7complexIdEEE0_St5arrayIPcLm2EELi4E23TrivialOffsetCalculatorILi1EjESI_NS0_6memory15LoadWithoutCastENSJ_16StoreWithoutCastEEEviT_T0_T2_T3_T4_T5_,(.L_x_61556 - _ZN2at6native27unrolled_elementwise_kernelIZZZNS0_50_GLOBAL__N__2680c7bb_12_PowKernel_cu_b2145a98_318424pow_tensor_scalar_kernelERNS_18TensorIteratorBaseERKN3c106ScalarEENKUlvE_clEvENKUlvE_clEvEUlNS5_7complexIdEEE0_St5arrayIPcLm2EELi4E23TrivialOffsetCalculatorILi1EjESI_NS0_6memory15LoadWithoutCastENSJ_16StoreWithoutCastEEEviT_T0_T2_T3_T4_T5_)
        .other          _ZN2at6native27unrolled_elementwise_kernelIZZZNS0_50_GLOBAL__N__2680c7bb_12_PowKernel_cu_b2145a98_318424pow_tensor_scalar_kernelERNS_18TensorIteratorBaseERKN3c106ScalarEENKUlvE_clEvENKUlvE_clEvEUlNS5_7complexIdEEE0_St5arrayIPcLm2EELi4E23TrivialOffsetCalculatorILi1EjESI_NS0_6memory15LoadWithoutCastENSJ_16StoreWithoutCastEEEviT_T0_T2_T3_T4_T5_,@"STO_CUDA_ENTRY STV_DEFAULT"
_ZN2at6native27unrolled_elementwise_kernelIZZZNS0_50_GLOBAL__N__2680c7bb_12_PowKernel_cu_b2145a98_318424pow_tensor_scalar_kernelERNS_18TensorIteratorBaseERKN3c106ScalarEENKUlvE_clEvENKUlvE_clEvEUlNS5_7complexIdEEE0_St5arrayIPcLm2EELi4E23TrivialOffsetCalculatorILi1EjESI_NS0_6memory15LoadWithoutCastENSJ_16StoreWithoutCastEEEviT_T0_T2_T3_T4_T5_:
.text._ZN2at6native27unrolled_elementwise_kernelIZZZNS0_50_GLOBAL__N__2680c7bb_12_PowKernel_cu_b2145a98_318424pow_tensor_scalar_kernelERNS_18TensorIteratorBaseERKN3c106ScalarEENKUlvE_clEvENKUlvE_clEvEUlNS5_7complexIdEEE0_St5arrayIPcLm2EELi4E23TrivialOffsetCalculatorILi1EjESI_NS0_6memory15LoadWithoutCastENSJ_16StoreWithoutCastEEEviT_T0_T2_T3_T4_T5_:
        /* <DEDUP_REMOVED lines=8> */
[----:B------:R-:W-:Y:S01]  /*0080*/  CS2R R18, SRZ ;  /* 0x0000000000127805 */ /* 0x000fe2000001ff00 */
[----:B------:R-:W-:Y:S01]  /*0090*/  CS2R R16, SRZ ;  /* 0x0000000000107805 */ /* 0x000fe2000001ff00 */
[----:B------:R-:W-:Y:S01]  /*00a0*/  CS2R R14, SRZ ;  /* 0x00000000000e7805 */ /* 0x000fe2000001ff00 */
[----:B------:R-:W-:Y:S01]  /*00b0*/  CS2R R12, SRZ ;  /* 0x00000000000c7805 */ /* 0x000fe2000001ff00 */
[----:B------:R-:W-:Y:S01]  /*00c0*/  ULDC.64 UR6, c[0x0][0x118] ;  /* 0x0000460000067ab9 */ /* 0x000fe20000000a00 */
[----:B------:R-:W-:Y:S01]  /*00d0*/  IADD3 R1, R1, -0x28, RZ ;  /* 0xffffffd801017810 */ /* 0x000fe20007ffe0ff */
[----:B0-----:R-:W-:-:S05]  /*00e0*/  IMAD R34, R4, R5, c[0x0][0x160] ;  /* 0x0000580004227624 */ /* 0x001fca00078e0205 */
[----:B-1----:R-:W-:-:S13]  /*00f0*/  ISETP.GE.AND P2, PT, R3, R34, PT ;  /* 0x000000220300720c */ /* 0x002fda0003f46270 */
[----:B------:R-:W-:Y:S01]  /*0100*/  @!P2 IMAD R2, R4, 0x200, R3 ;  /* 0x000002000402a824 */ /* 0x000fe200078e0203 */
[----:B------:R-:W-:-:S04]  /*0110*/  @!P2 IADD3 R3, R3, 0x80, RZ ;  /* 0x000000800303a810 */ /* 0x000fc80007ffe0ff */
[----:B------:R-:W-:-:S13]  /*0120*/  ISETP.GE.AND P0, PT, R3, R34, PT ;  /* 0x000000220300720c */ /* 0x000fda0003f06270 */
[----:B------:R-:W-:Y:S01]  /*0130*/  @!P0 IMAD R6, R4, 0x200, R3 ;  /* 0x0000020004068824 */ /* 0x000fe200078e0203 */
[----:B------:R-:W-:Y:S01]  /*0140*/  @!P0 IADD3 R3, R3, 0x80, RZ ;  /* 0x0000008003038810 */ /* 0x000fe20007ffe0ff */
[----:B------:R-:W-:-:S03]  /*0150*/  @!P0 IMAD.MOV.U32 R7, RZ, RZ, 0x10 ;  /* 0x00000010ff078424 */ /* 0x000fc600078e00ff */
[----:B------:R-:W-:Y:S01]  /*0160*/  ISETP.GE.AND P3, PT, R3, R34, PT ;  /* 0x000000220300720c */ /* 0x000fe20003f66270 */
[----:B------:R-:W-:-:S05]  /*0170*/  @!P0 IMAD.WIDE.U32 R6, R6, R7, c[0x0][0x198] ;  /* 0x0000660006068625 */ /* 0x000fca00078e0007 */
[----:B------:R0:W5:Y:S07]  /*0180*/  @!P0 LDG.E.128 R24, [R6.64] ;  /* 0x0000000606188981 */ /* 0x00016e000c1e1d00 */
[----:B------:R-:W-:Y:S01]  /*0190*/  @!P3 IMAD R28, R4, 0x200, R3 ;  /* 0x00000200041cb824 */ /* 0x000fe200078e0203 */
[----:B------:R-:W-:Y:S01]  /*01a0*/  @!P3 IADD3 R3, R3, 0x80, RZ ;  /* 0x000000800303b810 */ /* 0x000fe20007ffe0ff */
[----:B------:R-:W-:-:S03]  /*01b0*/  @!P3 IMAD.MOV.U32 R29, RZ, RZ, 0x10 ;  /* 0x00000010ff1db424 */ /* 0x000fc600078e00ff */
[----:B------:R-:W-:Y:S01]  /*01c0*/  ISETP.GE.AND P1, PT, R3, R34, PT ;  /* 0x000000220300720c */ /* 0x000fe20003f26270 */
[----:B------:R-:W-:-:S05]  /*01d0*/  @!P3 IMAD.WIDE.U32 R28, R28, R29, c[0x0][0x198] ;  /* 0x000066001c1cb625 */ /* 0x000fca00078e001d */
[----:B------:R0:W5:Y:S07]  /*01e0*/  @!P3 LDG.E.128 R20, [R28.64] ;  /* 0x000000061c14b981 */ /* 0x00016e000c1e1d00 */
[----:B------:R-:W-:Y:S02]  /*01f0*/  @!P1 IMAD R4, R4, 0x200, R3 ;  /* 0x0000020004049824 */ /* 0x000fe400078e0203 */
[----:B------:R-:W-:Y:S02]  /*0200*/  @!P2 IMAD.MOV.U32 R3, RZ, RZ, 0x10 ;  /* 0x00000010ff03a424 */ /* 0x000fe400078e00ff */
[----:B------:R-:W-:-:S02]  /*0210*/  @!P1 IMAD.MOV.U32 R5, RZ, RZ, 0x10 ;  /* 0x00000010ff059424 */ /* 0x000fc400078e00ff */
[----:B------:R-:W-:-:S04]  /*0220*/  @!P2 IMAD.WIDE.U32 R2, R2, R3, c[0x0][0x198] ;  /* 0x000066000202a625 */ /* 0x000fc800078e0003 */
[----:B------:R-:W-:Y:S01]  /*0230*/  @!P1 IMAD.WIDE.U32 R4, R4, R5, c[0x0][0x198] ;  /* 0x0000660004049625 */ /* 0x000fe200078e0005 */
[----:B------:R0:W5:Y:S04]  /*0240*/  @!P2 LDG.E.128 R16, [R2.64] ;  /* 0x000000060210a981 */ /* 0x000168000c1e1d00 */
[----:B------:R0:W5:Y:S01]  /*0250*/  @!P1 LDG.E.128 R12, [R4.64] ;  /* 0x00000006040c9981 */ /* 0x000162000c1e1d00 */
[----:B------:R-:W-:Y:S01]  /*0260*/  BSSY B1, `(.L_x_28708) ;  /* 0x0000736000017945 */ /* 0x000fe20003800000 */
[----:B------:R-:W-:Y:S01]  /*0270*/  CS2R R10, SRZ ;  /* 0x00000000000a7805 */ /* 0x000fe2000001ff00 */
[----:B------:R-:W-:Y:S01]  /*0280*/  CS2R R8, SRZ ;  /* 0x0000000000087805 */ /* 0x000fe2000001ff00 */
[----:B------:R-:W-:Y:S05]  /*0290*/  @P2 BRA `(.L_x_28709) ;  /* 0x0000732000002947 */ /* 0x000fea0003800000 */
[----:B-----5:R-:W1:Y:S01]  /*02a0*/  DSETP.NAN.AND P0, PT, R16, R18, PT ;  /* 0x000000121000722a */ /* 0x020e620003f08000 */
[----:B------:R-:W-:Y:S03]  /*02b0*/  BSSY B2, `(.L_x_28710) ;  /* 0x0000591000027945 */ /* 0x000fe60003800000 */
[----:B0-----:R0:W2:-:S10]  /*02c0*/  DADD R2, -RZ, |R16| ;  /* 0x00000000ff027229 */ /* 0x0010940000000510 */
[----:B-1----:R-:W-:Y:S05]  /*02d0*/  @P0 BRA `(.L_x_28711) ;  /* 0x00004f6000000947 */ /* 0x002fea0003800000 */
[----:B0-2---:R-:W-:-:S04]  /*02e0*/  DADD R8, -RZ, |R18| ;  /* 0x00000000ff087229 */ /* 0x005fc80000000512 */
        /* <DEDUP_REMOVED lines=85> */
.L_x_28717:
        /* <DEDUP_REMOVED lines=19> */
[----:B------:R-:W-:Y:S05]  /*0970*/  CALL.REL.NOINC `($__internal_63_$__cuda_sm20_div_rn_f64_full) ;  /* 0x0001c8c000007944 */ /* 0x000fea0003c00000 */
[----:B------:R-:W-:-:S04]  /*0980*/  LOP3.LUT R3, R3, R2, RZ, 0x3c, !PT ;  /* 0x0000000203037212 */ /* 0x000fc800078e3cff */
[----:B------:R-:W-:-:S04]  /*0990*/  LOP3.LUT R2, R3, R2, RZ, 0x3c, !PT ;  /* 0x0000000203027212 */ /* 0x000fc800078e3cff */
[----:B------:R-:W-:Y:S02]  /*09a0*/  LOP3.LUT R3, R3, R2, RZ, 0x3c, !PT ;  /* 0x0000000203037212 */ /* 0x000fe400078e3cff */
.L_x_28720:
[----:B------:R-:W-:Y:S05]  /*09b0*/  BSYNC B4 ;  /* 0x0000000000047941 */ /* 0x000fea0003800000 */
.L_x_28719:
        /* <DEDUP_REMOVED lines=15> */
.L_x_28718:
[----:B------:R-:W-:Y:S05]  /*0ab0*/  BSYNC B3 ;  /* 0x0000000000037941 */ /* 0x000fea0003800000 */
.L_x_28716:
[----:B------:R-:W2:Y:S01]  /*0ac0*/  MUFU.RCP64H R3, R31 ;  /* 0x0000001f00037308 */ /* 0x000ea20000001800 */
[----:B------:R-:W-:Y:S01]  /*0ad0*/  IMAD.MOV.U32 R2, RZ, RZ, 0x1 ;  /* 0x00000001ff027424 */ /* 0x000fe200078e00ff */
[----:B------:R-:W-:Y:S01]  /*0ae0*/  FSETP.GEU.AND P2, PT, |R11|, 6.5827683646048100446e-37, PT ;  /* 0x036000000b00780b */ /* 0x000fe20003f4e200 */
[----:B------:R-:W-:Y:S04]  /*0af0*/  BSSY B3, `(.L_x_28721) ;  /* 0x0000015000037945 */ /* 0x000fe80003800000 */
[----:B0-2---:R-:W0:-:S06]  /*0b00*/  DFMA R4, -R30, R2, 1 ;  /* 0x3ff000001e04742b */ /* 0x005e0c0000000102 */
        /* <DEDUP_REMOVED lines=15> */
[----:B-1----:R-:W-:Y:S05]  /*0c00*/  CALL.REL.NOINC `($__internal_63_$__cuda_sm20_div_rn_f64_full) ;  /* 0x0001c63000007944 */ /* 0x002fea0003c00000 */
[----:B------:R-:W-:-:S04]  /*0c10*/  LOP3.LUT R3, R3, R2, RZ, 0x3c, !PT ;  /* 0x0000000203037212 */ /* 0x000fc800078e3cff */
[----:B------:R-:W-:-:S04]  /*0c20*/  LOP3.LUT R2, R3, R2, RZ, 0x3c, !PT ;  /* 0x0000000203027212 */ /* 0x000fc800078e3cff */
[----:B------:R-:W-:Y:S02]  /*0c30*/  LOP3.LUT R3, R3, R2, RZ, 0x3c, !PT ;  /* 0x0000000203037212 */ /* 0x000fe400078e3cff */
.L_x_28722:
[----:B------:R-:W-:Y:S05]  /*0c40*/  BSYNC B3 ;  /* 0x0000000000037941 */ /* 0x000fea0003800000 */
.L_x_28721:
        /* <DEDUP_REMOVED lines=43> */
.L_x_28724:
[----:B------:R-:W-:-:S04]  /*0f00*/  ISETP.GE.AND P0, PT, R17, RZ, PT ;  /* 0x000000ff1100720c */ /* 0x000fc80003f06270 */
[----:B------:R-:W-:Y:S02]  /*0f10*/  FSEL R2, RZ, 3.37028055040000000000e+12, P0 ;  /* 0x54442d18ff027808 */ /* 0x000fe40000000000 */
[----:B------:R-:W-:Y:S02]  /*0f20*/  FSEL R3, RZ, 2.1426990032196044922, P0 ;  /* 0x400921fbff037808 */ /* 0x000fe40000000000 */
.L_x_28725:
[----:B------:R-:W-:Y:S05]  /*0f30*/  BSYNC B0 ;  /* 0x0000000000007941 */ /* 0x000fea0003800000 */
.L_x_28723:
[----:B------:R0:W2:Y:S02]  /*0f40*/  DADD R16, |R16|, |R18| ;  /* 0x0000000010107229 */ /* 0x0000a40000000612 */
[----:B0-----:R-:W-:Y:S02]  /*0f50*/  LOP3.LUT R19, R3, 0x80000000, R19, 0xb8, !PT ;  /* 0x8000000003137812 */ /* 0x001fe400078eb813 */
[----:B-1----:R-:W-:-:S04]  /*0f60*/  DMUL R8, R8, 0.5 ;  /* 0x3fe0000008087828 */ /* 0x002fc80000000000 */
[----:B--2---:R-:W0:-:S06]  /*0f70*/  DSETP.GTU.AND P0, PT, |R16|, +INF , PT ;  /* 0x7ff000001000742a */ /* 0x004e0c0003f0c200 */
[----:B0-----:R-:W-:Y:S02]  /*0f80*/  FSEL R2, R16, R2, P0 ;  /* 0x0000000210027208 */ /* 0x001fe40000000000 */
[----:B------:R-:W-:Y:S01]  /*0f90*/  FSEL R3, R17, R19, P0 ;  /* 0x0000001311037208 */ /* 0x000fe20000000000 */
[----:B------:R-:W-:Y:S05]  /*0fa0*/  BRA `(.L_x_28726) ;  /* 0x00004c1000007947 */ /* 0x000fea0003800000 */
.L_x_28715:
[----:B------:R-:W0:-:S06]  /*0fb0*/  DMUL R2, R10, R10 ;  /* 0x0000000a0a027228 */ /* 0x000e0c0000000000 */
[----:B0-----:R-:W0:-:S06]  /*0fc0*/  DFMA R6, R30, R30, R2 ;  /* 0x0000001e1e06722b */ /* 0x001e0c0000000002 */
[----:B0-----:R-:W0:-:S14]  /*0fd0*/  DSETP.GTU.AND P0, PT, R6, c[0x2][0x140], PT ;  /* 0x008050000600762a */ /* 0x001e1c0003f0c000 */
[----:B0-----:R-:W-:Y:S05]  /*0fe0*/  @P0 BRA `(.L_x_28727) ;  /* 0x000008c000000947 */ /* 0x001fea0003800000 */
[----:B------:R-:W0:Y:S01]  /*0ff0*/  MUFU.RCP64H R3, R31 ;  /* 0x0000001f00037308 */ /* 0x000e220000001800 */
[----:B------:R-:W-:Y:S01]  /*1000*/  IMAD.MOV.U32 R2, RZ, RZ, 0x1 ;  /* 0x00000001ff027424 */ /* 0x000fe200078e00ff */
[----:B------:R-:W-:Y:S01]  /*1010*/  ISETP.GT.AND P0, PT, R7, 0xfffff, PT ;  /* 0x000fffff0700780c */ /* 0x000fe20003f04270 */
[----:B------:R-:W-:Y:S01]  /*1020*/  BSSY B0, `(.L_x_28728) ;  /* 0x0000046000007945 */ /* 0x000fe20003800000 */
[----:B------:R-:W-:-:S03]  /*1030*/  FSETP.GEU.AND P5, PT, |R11|, 6.5827683646048100446e-37, PT ;  /* 0x036000000b00780b */ /* 0x000fc60003fae200 */
[----:B0-----:R-:W0:-:S06]  /*1040*/  DFMA R4, -R30, R2, 1 ;  /* 0x3ff000001e04742b */ /* 0x001e0c0000000102 */
[----:B0-----:R0:W1:Y:S02]  /*1050*/  DFMA R8, R4, R4, R4 ;  /* 0x000000040408722b */ /* 0x0010640000000004 */
[----:B0-----:R-:W-:Y:S02]  /*1060*/  IMAD.MOV.U32 R5, RZ, RZ, R7 ;  /* 0x000000ffff057224 */ /* 0x001fe400078e0007 */
[----:B------:R-:W-:Y:S01]  /*1070*/  IMAD.MOV.U32 R4, RZ, RZ, R6 ;  /* 0x000000ffff047224 */ /* 0x000fe200078e0006 */
[----:B------:R-:W-:-:S04]  /*1080*/  @!P0 DMUL R6, R6, 1.80143985094819840000e+16 ;  /* 0x4350000006068828 */ /* 0x000fc80000000000 */
[----:B-1----:R-:W0:-:S06]  /*1090*/  DFMA R8, R2, R8, R2 ;  /* 0x000000080208722b */ /* 0x002e0c0000000002 */
[----:B0-----:R-:W0:Y:S01]  /*10a0*/  DFMA R2, -R30, R8, 1 ;  /* 0x3ff000001e02742b */ /* 0x001e220000000108 */
[----:B------:R-:W-:Y:S02]  /*10b0*/  @!P0 IMAD.MOV.U32 R5, RZ, RZ, R7 ;  /* 0x000000ffff058224 */ /* 0x000fe400078e0007 */
[----:B------:R-:W-:-:S03]  /*10c0*/  @!P0 IMAD.MOV.U32 R4, RZ, RZ, R6 ;  /* 0x000000ffff048224 */ /* 0x000fc600078e0006 */
[----:B0-----:R-:W0:Y:S01]  /*10d0*/  DFMA R2, R8, R2, R8 ;  /* 0x000000020802722b */ /* 0x001e220000000008 */
[----:B------:R-:W-:-:S04]  /*10e0*/  IADD3 R0, R5, -0x1, RZ ;  /* 0xffffffff05007810 */ /* 0x000fc80007ffe0ff */
[----:B------:R-:W-:Y:S01]  /*10f0*/  ISETP.GE.U32.AND P2, PT, R0, 0x7fefffff, PT ;  /* 0x7fefffff0000780c */ /* 0x000fe20003f46070 */
[----:B0-----:R-:W0:-:S06]  /*1100*/  DMUL R28, R10, R2 ;  /* 0x000000020a1c7228 */ /* 0x001e0c0000000000 */
[----:B0-----:R-:W0:-:S06]  /*1110*/  DFMA R32, -R30, R28, R10 ;  /* 0x0000001c1e20722b */ /* 0x001e0c000000010a */
[----:B0-----:R-:W0:Y:S01]  /*1120*/  DFMA R2, R2, R32, R28 ;  /* 0x000000200202722b */ /* 0x001e22000000001c */
[----:B------:R-:W-:Y:S01]  /*1130*/  @P2 IMAD.MOV.U32 R8, RZ, RZ, 0x0 ;  /* 0x00000000ff082424 */ /* 0x000fe200078e00ff */
[----:B------:R-:W-:Y:S01]  /*1140*/  @P2 FSETP.NEU.FTZ.AND P3, PT, R7, RZ, PT ;  /* 0x000000ff0700220b */ /* 0x000fe20003f7d000 */
[----:B------:R-:W-:-:S06]  /*1150*/  @P2 IMAD.MOV.U32 R9, RZ, RZ, 0x7ff00000 ;  /* 0x7ff00000ff092424 */ /* 0x000fcc00078e00ff */
[----:B------:R-:W1:Y:S01]  /*1160*/  @P2 DFMA R8, R6, R8, +INF ;  /* 0x7ff000000608242b */ /* 0x000e620000000008 */
[----:B0-----:R-:W-:-:S05]  /*1170*/  FFMA R0, RZ, R31, R3 ;  /* 0x0000001fff007223 */ /* 0x001fca0000000003 */
[----:B------:R-:W-:Y:S01]  /*1180*/  FSETP.GT.AND P4, PT, |R0|, 1.469367938527859385e-39, PT ;  /* 0x001000000000780b */ /* 0x000fe20003f84200 */
[----:B------:R-:W-:Y:S02]  /*1190*/  IMAD.MOV.U32 R0, RZ, RZ, -0x3ff ;  /* 0xfffffc01ff007424 */ /* 0x000fe400078e00ff */
[----:B------:R-:W-:Y:S01]  /*11a0*/  @!P0 IMAD.MOV.U32 R0, RZ, RZ, -0x435 ;  /* 0xfffffbcbff008424 */ /* 0x000fe200078e00ff */
        /* <DEDUP_REMOVED lines=45> */
.L_x_28729:
[----:B------:R-:W-:Y:S05]  /*1480*/  BSYNC B0 ;  /* 0x0000000000007941 */ /* 0x000fea0003800000 */
.L_x_28728:
[----:B------:R-:W-:Y:S01]  /*1490*/  BSSY B3, `(.L_x_28730) ;  /* 0x000000b000037945 */ /* 0x000fe20003800000 */
[----:B------:R-:W-:Y:S05]  /*14a0*/  @P4 BRA P5, `(.L_x_28731) ;  /* 0x0000009000004947 */ /* 0x000fea0002800000 */
[----:B------:R-:W-:Y:S01]  /*14b0*/  IMAD.MOV.U32 R2, RZ, RZ, R10 ;  /* 0x000000ffff027224 */ /* 0x000fe200078e000a */
[----:B------:R-:W-:Y:S01]  /*14c0*/  MOV R0, 0x1510 ;  /* 0x0000151000007802 */ /* 0x000fe20000000f00 */
[----:B------:R-:W-:Y:S02]  /*14d0*/  IMAD.MOV.U32 R3, RZ, RZ, R11 ;  /* 0x000000ffff037224 */ /* 0x000fe400078e000b */
[----:B------:R-:W-:Y:S02]  /*14e0*/  IMAD.MOV.U32 R32, RZ, RZ, R30 ;  /* 0x000000ffff207224 */ /* 0x000fe400078e001e */
[----:B------:R-:W-:Y:S02]  /*14f0*/  IMAD.MOV.U32 R33, RZ, RZ, R31 ;  /* 0x000000ffff217224 */ /* 0x000fe400078e001f */
[----:B01----:R-:W-:Y:S05]  /*1500*/  CALL.REL.NOINC `($__internal_63_$__cuda_sm20_div_rn_f64_full) ;  /* 0x0001bd3000007944 */ /* 0x003fea0003c00000 */
[----:B------:R-:W-:-:S04]  /*1510*/  LOP3.LUT R3, R3, R2, RZ, 0x3c, !PT ;  /* 0x0000000203037212 */ /* 0x000fc800078e3cff */
[----:B------:R-:W-:-:S04]  /*1520*/  LOP3.LUT R2, R3, R2, RZ, 0x3c, !PT ;  /* 0x0000000203027212 */ /* 0x000fc800078e3cff */
[----:B------:R-:W-:Y:S02]  /*1530*/  LOP3.LUT R3, R3, R2, RZ, 0x3c, !PT ;  /* 0x0000000203037212 */ /* 0x000fe400078e3cff */
.L_x_28731:
[----:B------:R-:W-:Y:S05]  /*1540*/  BSYNC B3 ;  /* 0x0000000000037941 */ /* 0x000fea0003800000 */
.L_x_28730:
        /* <DEDUP_REMOVED lines=43> */
.L_x_28733:
[----:B------:R-:W-:-:S04]  /*1800*/  ISETP.GE.AND P0, PT, R17, RZ, PT ;  /* 0x000000ff1100720c */ /* 0x000fc80003f06270 */
[----:B------:R-:W-:Y:S02]  /*1810*/  FSEL R2, RZ, 3.37028055040000000000e+12, P0 ;  /* 0x54442d18ff027808 */ /* 0x000fe40000000000 */
[----:B------:R-:W-:Y:S02]  /*1820*/  FSEL R3, RZ, 2.1426990032196044922, P0 ;  /* 0x400921fbff037808 */ /* 0x000fe40000000000 */
.L_x_28734:
[----:B------:R-:W-:Y:S05]  /*1830*/  BSYNC B0 ;  /* 0x0000000000007941 */ /* 0x000fea0003800000 */
.L_x_28732:
[----:B------:R2:W3:Y:S02]  /*1840*/  DADD R16, |R16|, |R18| ;  /* 0x0000000010107229 */ /* 0x0004e40000000612 */
[----:B--2---:R-:W-:Y:S02]  /*1850*/  LOP3.LUT R19, R3, 0x80000000, R19, 0xb8, !PT ;  /* 0x8000000003137812 */ /* 0x004fe400078eb813 */
[----:B-1----:R-:W-:-:S04]  /*1860*/  DMUL R8, R8, 0.5 ;  /* 0x3fe0000008087828 */ /* 0x002fc80000000000 */
[----:B---3--:R-:W1:-:S06]  /*1870*/  DSETP.GTU.AND P0, PT, |R16|, +INF , PT ;  /* 0x7ff000001000742a */ /* 0x008e4c0003f0c200 */
[----:B-1----:R-:W-:Y:S02]  /*1880*/  FSEL R2, R16, R2, P0 ;  /* 0x0000000210027208 */ /* 0x002fe40000000000 */
[----:B------:R-:W-:Y:S01]  /*1890*/  FSEL R3, R17, R19, P0 ;  /* 0x0000001311037208 */ /* 0x000fe20000000000 */
[----:B------:R-:W-:Y:S05]  /*18a0*/  BRA `(.L_x_28726) ;  /* 0x0000431000007947 */ /* 0x000fea0003800000 */
.L_x_28727:
        /* <DEDUP_REMOVED lines=17> */
[----:B------:R-:W2:-:S04]  /*19c0*/  DADD R36, R2, R2 ;  /* 0x0000000002247229 */ /* 0x000e880000000002 */
[----:B0-----:R-:W-:-:S04]  /*19d0*/  DMUL R2, R6, R32 ;  /* 0x0000002006027228 */ /* 0x001fc80000000000 */
[----:B------:R-:W-:-:S04]  /*19e0*/  DMUL R10, R6, R6 ;  /* 0x00000006060a7228 */ /* 0x000fc80000000000 */
[----:B------:R-:W0:-:S04]  /*19f0*/  DADD R6, R6, R6 ;  /* 0x0000000006067229 */ /* 0x000e080000000006 */
[----:B-1----:R1:W4:-:S04]  /*1a00*/  DMUL R30, R38, R8 ;  /* 0x00000008261e7228 */ /* 0x0023080000000000 */
[----:B---3--:R1:W3:-:S04]  /*1a10*/  DMUL R32, R42, R32 ;  /* 0x000000202a207228 */ /* 0x0082c80000000000 */
[----:B--2---:R1:W2:-:S04]  /*1a20*/  DMUL R36, R38, R36 ;  /* 0x0000002426247228 */ /* 0x0042880000000000 */
[----:B0-----:R1:W0:-:S04]  /*1a30*/  DMUL R40, R42, R6 ;  /* 0x000000062a287228 */ /* 0x0012080000000000 */
[----:B------:R-:W0:-:S04]  /*1a40*/  DMUL R38, R38, R38 ;  /* 0x0000002626267228 */ /* 0x000e080000000000 */
[----:B-1234-:R-:W0:-:S04]  /*1a50*/  DMUL R42, R42, R42 ;  /* 0x0000002a2a2a7228 */ /* 0x01ee080000000000 */
.L_x_28736:
[----:B------:R-:W1:-:S06]  /*1a60*/  DSETP.GEU.AND P4, PT, R28, R4, PT ;  /* 0x000000041c00722a */ /* 0x000e4c0003f8e000 */
[----:B-1----:R-:W-:Y:S02]  /*1a70*/  FSEL R8, R28, R4, !P4 ;  /* 0x000000041c087208 */ /* 0x002fe40006000000 */
[----:B------:R-:W-:Y:S02]  /*1a80*/  FSEL R9, R29, R5, !P4 ;  /* 0x000000051d097208 */ /* 0x000fe40006000000 */
[----:B------:R-:W-:Y:S02]  /*1a90*/  FSEL R5, R5, R29, !P4 ;  /* 0x0000001d05057208 */ /* 0x000fe40006000000 */
[----:B------:R-:W-:Y:S02]  /*1aa0*/  FSEL R28, R4, R28, !P4 ;  /* 0x0000001c041c7208 */ /* 0x000fe40006000000 */
[----:B------:R-:W1:Y:S01]  /*1ab0*/  DSETP.GEU.AND P1, PT, R8, R46, PT ;  /* 0x0000002e0800722a */ /* 0x000e620003f2e000 */
[----:B------:R-:W-:-:S03]  /*1ac0*/  IMAD.MOV.U32 R29, RZ, RZ, R5 ;  /* 0x000000ffff1d7224 */ /* 0x000fc600078e0005 */
[----:B------:R-:W2:Y:S02]  /*1ad0*/  DSETP.LT.OR P0, PT, R8, R46, !P4 ;  /* 0x0000002e0800722a */ /* 0x000ea40006701400 */
[----:B-1----:R-:W-:Y:S02]  /*1ae0*/  FSEL R6, R8, R46, !P1 ;  /* 0x0000002e08067208 */ /* 0x002fe40004800000 */
[----:B------:R-:W-:Y:S02]  /*1af0*/  FSEL R7, R9, R47, !P1 ;  /* 0x0000002f09077208 */ /* 0x000fe40004800000 */
[----:B------:R-:W-:Y:S02]  /*1b00*/  FSEL R4, R46, R8, !P1 ;  /* 0x000000082e047208 */ /* 0x000fe40004800000 */
[----:B------:R-:W-:Y:S02]  /*1b10*/  FSEL R0, R47, R9, !P1 ;  /* 0x000000092f007208 */ /* 0x000fe40004800000 */
[----:B------:R-:W1:-:S03]  /*1b20*/  DSETP.GEU.AND P6, PT, R6, R2, PT ;  /* 0x000000020600722a */ /* 0x000e460003fce000 */
[----:B------:R-:W-:Y:S01]  /*1b30*/  IMAD.MOV.U32 R5, RZ, RZ, R0 ;  /* 0x000000ffff057224 */ /* 0x000fe200078e0000 */
        /* <DEDUP_REMOVED lines=39> */
[----:B------:R-:W-:Y:S02]  /*1db0*/  FSEL R36, R40, R48, !P6 ;  /* 0x0000003028247208 */ /* 0x000fe40007000000 */
[----:B-1----:R-:W-:Y:S02]  /*1dc0*/  FSEL R41, R41, R49, !P6 ;  /* 0x0000003129297208 */ /* 0x002fe40007000000 */
        /* <DEDUP_REMOVED lines=24> */
[----:B------:R-:W-:Y:S01]  /*1f50*/  IMAD.MOV.U32 R42, RZ, RZ, R9 ;  /* 0x000000ffff2a7224 */ /* 0x000fe200078e0009 */
[----:B------:R-:W-:Y:S05]  /*1f60*/  @P0 BRA `(.L_x_28736) ;  /* 0xfffffaf000000947 */ /* 0x000fea000383ffff */
[----:B------:R-:W-:Y:S05]  /*1f70*/  BSYNC B0 ;  /* 0x0000000000007941 */ /* 0x000fea0003800000 */
.L_x_28735:
        /* <DEDUP_REMOVED lines=77> */
.L_x_28738:
        /* <DEDUP_REMOVED lines=23> */
.L_x_28741:
[----:B------:R-:W-:Y:S05]  /*25c0*/  BSYNC B4 ;  /* 0x0000000000047941 */ /* 0x000fea0003800000 */
.L_x_28740:
        /* <DEDUP_REMOVED lines=15> */
.L_x_28739:
[----:B------:R-:W-:Y:S05]  /*26c0*/  BSYNC B3 ;  /* 0x0000000000037941 */ /* 0x000fea0003800000 */
.L_x_28737:
[----:B------:R-:W-:Y:S01]  /*26d0*/  DADD R6, -RZ, |R16| ;  /* 0x00000000ff067229 */ /* 0x000fe20000000510 */
[----:B0-----:R-:W-:Y:S01]  /*26e0*/  IMAD.MOV.U32 R2, RZ, RZ, 0x1 ;  /* 0x00000001ff027424 */ /* 0x001fe200078e00ff */
[----:B------:R-:W-:Y:S02]  /*26f0*/  BSSY B3, `(.L_x_28742) ;  /* 0x000001e000037945 */ /* 0x000fe40003800000 */
[----:B------:R-:W-:-:S04]  /*2700*/  DADD R28, -RZ, |R18| ;  /* 0x00000000ff1c7229 */ /* 0x000fc80000000512 */
        /* <DEDUP_REMOVED lines=24> */
[----:B------:R-:W-:Y:S05]  /*2890*/  CALL.REL.NOINC `($__internal_63_$__cuda_sm20_div_rn_f64_full) ;  /* 0x0001a9a000007944 */ /* 0x000fea0003c00000 */
[----:B------:R-:W-:-:S04]  /*28a0*/  LOP3.LUT R3, R3, R2, RZ, 0x3c, !PT ;  /* 0x0000000203037212 */ /* 0x000fc800078e3cff */
[----:B------:R-:W-:-:S04]  /*28b0*/  LOP3.LUT R2, R3, R2, RZ, 0x3c, !PT ;  /* 0x0000000203027212 */ /* 0x000fc800078e3cff */
[----:B------:R-:W-:Y:S02]  /*28c0*/  LOP3.LUT R3, R3, R2, RZ, 0x3c, !PT ;  /* 0x0000000203037212 */ /* 0x000fe400078e3cff */
.L_x_28743:
[----:B------:R-:W-:Y:S05]  /*28d0*/  BSYNC B3 ;  /* 0x0000000000037941 */ /* 0x000fea0003800000 */
.L_x_28742:
        /* <DEDUP_REMOVED lines=44> */
.L_x_28745:
[----:B------:R-:W-:-:S04]  /*2ba0*/  ISETP.GE.AND P0, PT, R17, RZ, PT ;  /* 0x000000ff1100720c */ /* 0x000fc80003f06270 */
[----:B------:R-:W-:Y:S02]  /*2bb0*/  FSEL R2, RZ, 3.37028055040000000000e+12, P0 ;  /* 0x54442d18ff027808 */ /* 0x000fe40000000000 */
[----:B------:R-:W-:Y:S02]  /*2bc0*/  FSEL R3, RZ, 2.1426990032196044922, P0 ;  /* 0x400921fbff037808 */ /* 0x000fe40000000000 */
.L_x_28746:
[----:B------:R-:W-:Y:S05]  /*2bd0*/  BSYNC B0 ;  /* 0x0000000000007941 */ /* 0x000fea0003800000 */
.L_x_28744:
[----:B------:R0:W1:Y:S02]  /*2be0*/  DADD R16, |R16|, |R18| ;  /* 0x0000000010107229 */ /* 0x0000640000000612 */
[----:B0-----:R-:W-:-:S04]  /*2bf0*/  LOP3.LUT R19, R3, 0x80000000, R19, 0xb8, !PT ;  /* 0x8000000003137812 */ /* 0x001fc800078eb813 */
[----:B-1----:R-:W0:-:S06]  /*2c00*/  DSETP.GTU.AND P0, PT, |R16|, +INF , PT ;  /* 0x7ff000001000742a */ /* 0x002e0c0003f0c200 */
[----:B0-----:R-:W-:Y:S02]  /*2c10*/  FSEL R2, R16, R2, P0 ;  /* 0x0000000210027208 */ /* 0x001fe40000000000 */
[----:B------:R-:W-:Y:S01]  /*2c20*/  FSEL R3, R17, R19, P0 ;  /* 0x0000001311037208 */ /* 0x000fe20000000000 */
[----:B------:R-:W-:Y:S05]  /*2c30*/  BRA `(.L_x_28726) ;  /* 0x00002f8000007947 */ /* 0x000fea0003800000 */
.L_x_28714:
        /* <DEDUP_REMOVED lines=113> */
.L_x_28748:
[----:B------:R-:W-:Y:S05]  /*3350*/  BSYNC B0 ;  /* 0x0000000000007941 */ /* 0x000fea0003800000 */
.L_x_28747:
        /* <DEDUP_REMOVED lines=8> */
[----:B------:R-:W-:Y:S02]  /*33e0*/  IMAD.MOV.U32 R4, RZ, RZ, R3 ;  /* 0x000000ffff047224 */ /* 0x000fe400078e0003 */
[----:B------:R-:W-:Y:S02]  /*33f0*/  IMAD.MOV.U32 R5, RZ, RZ, R2 ;  /* 0x000000ffff057224 */ /* 0x000fe400078e0002 */
.L_x_28750:
[----:B------:R-:W-:Y:S05]  /*3400*/  BSYNC B3 ;  /* 0x0000000000037941 */ /* 0x000fea0003800000 */
.L_x_28749:
        /* <DEDUP_REMOVED lines=43> */
.L_x_28752:
[----:B------:R-:W-:-:S04]  /*36c0*/  ISETP.GE.AND P0, PT, R17, RZ, PT ;  /* 0x000000ff1100720c */ /* 0x000fc80003f06270 */
[----:B------:R-:W-:Y:S02]  /*36d0*/  FSEL R2, RZ, 3.37028055040000000000e+12, P0 ;  /* 0x54442d18ff027808 */ /* 0x000fe40000000000 */
[----:B------:R-:W-:Y:S02]  /*36e0*/  FSEL R3, RZ, 2.1426990032196044922, P0 ;  /* 0x400921fbff037808 */ /* 0x000fe40000000000 */
.L_x_28753:
[----:B------:R-:W-:Y:S05]  /*36f0*/  BSYNC B0 ;  /* 0x0000000000007941 */ /* 0x000fea0003800000 */
.L_x_28751:
[----:B------:R2:W3:Y:S02]  /*3700*/  DADD R16, |R16|, |R18| ;  /* 0x0000000010107229 */ /* 0x0004e40000000612 */
[----:B--2---:R-:W-:-:S04]  /*3710*/  LOP3.LUT R19, R3, 0x80000000, R19, 0xb8, !PT ;  /* 0x8000000003137812 */ /* 0x004fc800078eb813 */
[----:B---3--:R-:W2:-:S06]  /*3720*/  DSETP.GTU.AND P0, PT, |R16|, +INF , PT ;  /* 0x7ff000001000742a */ /* 0x008e8c0003f0c200 */
[----:B--2---:R-:W-:Y:S02]  /*3730*/  FSEL R2, R16, R2, P0 ;  /* 0x0000000210027208 */ /* 0x004fe40000000000 */
[----:B------:R-:W-:Y:S01]  /*3740*/  FSEL R3, R17, R19, P0 ;  /* 0x0000001311037208 */ /* 0x000fe20000000000 */
[----:B------:R-:W-:Y:S05]  /*3750*/  BRA `(.L_x_28726) ;  /* 0x0000246000007947 */ /* 0x000fea0003800000 */
.L_x_28713:
        /* <DEDUP_REMOVED lines=68> */
.L_x_28756:
        /* <DEDUP_REMOVED lines=23> */
.L_x_28759:
[----:B------:R-:W-:Y:S05]  /*3d10*/  BSYNC B4 ;  /* 0x0000000000047941 */ /* 0x000fea0003800000 */
.L_x_28758:
        /* <DEDUP_REMOVED lines=15> */
.L_x_28757:
[----:B------:R-:W-:Y:S05]  /*3e10*/  BSYNC B3 ;  /* 0x0000000000037941 */ /* 0x000fea0003800000 */
.L_x_28755:
[----:B------:R-:W-:Y:S01]  /*3e20*/  IMAD.MOV.U32 R2, RZ, RZ, 0x2a25ff7e ;  /* 0x2a25ff7eff027424 */ /* 0x000fe200078e00ff */
[----:B------:R-:W-:Y:S01]  /*3e30*/  ISETP.GE.AND P0, PT, R17, RZ, PT ;  /* 0x000000ff1100720c */ /* 0x000fe20003f06270 */
[----:B------:R-:W-:Y:S01]  /*3e40*/  IMAD.MOV.U32 R3, RZ, RZ, 0x3ef53e1d ;  /* 0x3ef53e1dff037424 */ /* 0x000fe200078e00ff */
[----:B------:R-:W-:Y:S01]  /*3e50*/  DSETP.NEU.AND P2, PT, |R16|, |R18|, PT ;  /* 0x400000121000722a */ /* 0x000fe20003f4d200 */
[----:B------:R-:W-:-:S03]  /*3e60*/  IMAD.MOV.U32 R0, RZ, RZ, 0x7f3321d2 ;  /* 0x7f3321d2ff007424 */ /* 0x000fc600078e00ff */
[----:B------:R-:W-:-:S04]  /*3e70*/  DADD R16, |R16|, |R18| ;  /* 0x0000000010107229 */ /* 0x000fc80000000612 */
[----:B------:R-:W2:-:S06]  /*3e80*/  DFMA R2, R8, -R2, c[0x2][0xa0] ;  /* 0x008028000802762b */ /* 0x000e8c0000000802 */
        /* <DEDUP_REMOVED lines=17> */
[----:B--2---:R-:W2:-:S04]  /*3fa0*/  DMUL R2, R8, R2 ;  /* 0x0000000208027228 */ /* 0x004e880000000000 */
[----:B01----:R-:W-:-:S04]  /*3fb0*/  DMUL R8, R32, 0.5 ;  /* 0x3fe0000020087828 */ /* 0x003fc80000000000 */
[----:B--2---:R-:W0:-:S06]  /*3fc0*/  DFMA R2, R10, R2, R10 ;  /* 0x000000020a02722b */ /* 0x004e0c000000000a */
        /* <DEDUP_REMOVED lines=17> */
.L_x_28754:
        /* <DEDUP_REMOVED lines=46> */
.L_x_28712:
        /* <DEDUP_REMOVED lines=22> */
[----:B------:R-:W-:Y:S05]  /*4520*/  CALL.REL.NOINC `($__internal_63_$__cuda_sm20_div_rn_f64_full) ;  /* 0x00018d1000007944 */ /* 0x000fea0003c00000 */
[----:B------:R-:W-:-:S04]  /*4530*/  LOP3.LUT R3, R3, R2, RZ, 0x3c, !PT ;  /* 0x0000000203037212 */ /* 0x000fc800078e3cff */
[----:B------:R-:W-:-:S04]  /*4540*/  LOP3.LUT R2, R3, R2, RZ, 0x3c, !PT ;  /* 0x0000000203027212 */ /* 0x000fc800078e3cff */
[----:B------:R-:W-:Y:S02]  /*4550*/  LOP3.LUT R3, R3, R2, RZ, 0x3c, !PT ;  /* 0x0000000203037212 */ /* 0x000fe400078e3cff */
.L_x_28761:
[----:B------:R-:W-:Y:S05]  /*4560*/  BSYNC B3 ;  /* 0x0000000000037941 */ /* 0x000fea0003800000 */
.L_x_28760:
        /* <DEDUP_REMOVED lines=13> */
[----:B0-----:R-:W0:-:S04]  /*4640*/  DFMA R4, R8, R6, R4 ;  /* 0x000000060804722b */ /* 0x001e080000000004 */
[----:B------:R1:W2:-:S06]  /*4650*/  DADD R8, -RZ, |R2| ;  /* 0x00000000ff087229 */ /* 0x00028c0000000502 */
[----:B0-----:R-:W-:-:S05]  /*4660*/  FFMA R0, RZ, 2.0897850990295410156, R5 ;  /* 0x4005bf0aff007823 */ /* 0x001fca0000000005 */
[----:B------:R-:W-:-:S13]  /*4670*/  FSETP.GT.AND P0, PT, |R0|, 1.469367938527859385e-39, PT ;  /* 0x001000000000780b */ /* 0x000fda0003f04200 */
[----:B------:R-:W-:Y:S05]  /*4680*/  @P0 BRA P2, `(.L_x_28763) ;  /* 0x0000008000000947 */ /* 0x000fea0001000000 */
[----:B-12---:R-:W-:Y:S01]  /*4690*/  IMAD.MOV.U32 R2, RZ, RZ, R18 ;  /* 0x000000ffff027224 */ /* 0x006fe200078e0012 */
[----:B------:R-:W-:Y:S01]  /*46a0*/  MOV R0, 0x46f0 ;  /* 0x000046f000007802 */ /* 0x000fe20000000f00 */
[----:B------:R-:W-:Y:S02]  /*46b0*/  IMAD.MOV.U32 R3, RZ, RZ, R19 ;  /* 0x000000ffff037224 */ /* 0x000fe400078e0013 */
[----:B------:R-:W-:Y:S02]  /*46c0*/  IMAD.MOV.U32 R32, RZ, RZ, -0x74eba897 ;  /* 0x8b145769ff207424 */ /* 0x000fe400078e00ff */
[----:B------:R-:W-:Y:S02]  /*46d0*/  IMAD.MOV.U32 R33, RZ, RZ, 0x4005bf0a ;  /* 0x4005bf0aff217424 */ /* 0x000fe400078e00ff */
[----:B------:R-:W-:Y:S05]  /*46e0*/  CALL.REL.NOINC `($__internal_63_$__cuda_sm20_div_rn_f64_full) ;  /* 0x00018b5000007944 */ /* 0x000fea0003c00000 */
[----:B------:R-:W-:Y:S02]  /*46f0*/  IMAD.MOV.U32 R4, RZ, RZ, R3 ;  /* 0x000000ffff047224 */ /* 0x000fe400078e0003 */
[----:B------:R-:W-:Y:S02]  /*4700*/  IMAD.MOV.U32 R5, RZ, RZ, R2 ;  /* 0x000000ffff057224 */ /* 0x000fe400078e0002 */
.L_x_28763:
[----:B-12---:R-:W-:Y:S05]  /*4710*/  BSYNC B3 ;  /* 0x0000000000037941 */ /* 0x006fea0003800000 */
.L_x_28762:
        /* <DEDUP_REMOVED lines=112> */
.L_x_28765:
[----:B------:R-:W-:Y:S05]  /*4e20*/  BSYNC B0 ;  /* 0x0000000000007941 */ /* 0x000fea0003800000 */
.L_x_28764:
        /* <DEDUP_REMOVED lines=10> */
.L_x_28767:
[----:B------:R-:W-:Y:S05]  /*4ed0*/  BSYNC B3 ;  /* 0x0000000000037941 */ /* 0x000fea0003800000 */
.L_x_28766:
        /* <DEDUP_REMOVED lines=43> */
.L_x_28769:
[----:B------:R-:W-:-:S04]  /*5190*/  ISETP.GE.AND P0, PT, R17, RZ, PT ;  /* 0x000000ff1100720c */ /* 0x000fc80003f06270 */
[----:B------:R-:W-:Y:S02]  /*51a0*/  FSEL R2, RZ, 3.37028055040000000000e+12, P0 ;  /* 0x54442d18ff027808 */ /* 0x000fe40000000000 */
[----:B------:R-:W-:Y:S02]  /*51b0*/  FSEL R3, RZ, 2.1426990032196044922, P0 ;  /* 0x400921fbff037808 */ /* 0x000fe40000000000 */
.L_x_28770:
[----:B------:R-:W-:Y:S05]  /*51c0*/  BSYNC B0 ;  /* 0x0000000000007941 */ /* 0x000fea0003800000 */
.L_x_28768:
[----:B------:R2:W3:Y:S02]  /*51d0*/  DADD R16, |R16|, |R18| ;  /* 0x0000000010107229 */ /* 0x0004e40000000612 */
[----:B--2---:R-:W-:Y:S02]  /*51e0*/  LOP3.LUT R19, R3, 0x80000000, R19, 0xb8, !PT ;  /* 0x8000000003137812 */ /* 0x004fe400078eb813 */
[----:B-1----:R-:W-:-:S04]  /*51f0*/  DADD R8, R8, 1 ;  /* 0x3ff0000008087429 */ /* 0x002fc80000000000 */
[----:B---3--:R-:W1:-:S06]  /*5200*/  DSETP.GTU.AND P0, PT, |R16|, +INF , PT ;  /* 0x7ff000001000742a */ /* 0x008e4c0003f0c200 */
[----:B-1----:R-:W-:Y:S02]  /*5210*/  FSEL R2, R16, R2, P0 ;  /* 0x0000000210027208 */ /* 0x002fe40000000000 */
[----:B------:R-:W-:Y:S01]  /*5220*/  FSEL R3, R17, R19, P0 ;  /* 0x0000001311037208 */ /* 0x000fe20000000000 */
[----:B------:R-:W-:Y:S05]  /*5230*/  BRA `(.L_x_28726) ;  /* 0x0000098000007947 */ /* 0x000fea0003800000 */
.L_x_28711:
[----:B0-2---:R-:W0:Y:S01]  /*5240*/  DSETP.GEU.AND P0, PT, |R18|, 1.4916681462400413487e-154, PT ;  /* 0x200000001200742a */ /* 0x005e220003f0e200 */
        /* <DEDUP_REMOVED lines=20> */
[----:B0-----:R0:W1:Y:S02]  /*5390*/  DFMA R8, R8, R4, R8 ;  /* 0x000000040808722b */ /* 0x0010640000000008 */
[----:B0-----:R-:W-:Y:S02]  /*53a0*/  FSEL R4, R2, R32, P1 ;  /* 0x0000002002047208 */ /* 0x001fe40000800000 */
[----:B------:R-:W-:Y:S02]  /*53b0*/  FSEL R5, R3, R33, P1 ;  /* 0x0000002103057208 */ /* 0x000fe40000800000 */
[----:B------:R-:W0:Y:S02]  /*53c0*/  @!P0 DMUL R28, R28, 1.80143985094819840000e+16 ;  /* 0x435000001c1c8828 */ /* 0x000e240000000000 */
[----:B------:R-:W-:Y:S02]  /*53d0*/  FSETP.GEU.AND P5, PT, |R5|, 6.5827683646048100446e-37, PT ;  /* 0x036000000500780b */ /* 0x000fe40003fae200 */
[----:B-1----:R-:W1:-:S06]  /*53e0*/  DFMA R30, -R10, R8, 1 ;  /* 0x3ff000000a1e742b */ /* 0x002e4c0000000108 */
        /* <DEDUP_REMOVED lines=61> */
.L_x_28772:
[----:B------:R-:W-:Y:S05]  /*57c0*/  BSYNC B0 ;  /* 0x0000000000007941 */ /* 0x000fea0003800000 */
.L_x_28771:
        /* <DEDUP_REMOVED lines=11> */
.L_x_28774:
[----:B------:R-:W-:Y:S05]  /*5880*/  BSYNC B3 ;  /* 0x0000000000037941 */ /* 0x000fea0003800000 */
.L_x_28773:
[----:B------:R-:W2:Y:S01]  /*5890*/  DMUL R4, R2, R2 ;  /* 0x0000000202047228 */ /* 0x000ea20000000000 */
[----:B------:R-:W-:Y:S01]  /*58a0*/  IMAD.MOV.U32 R6, RZ, RZ, 0x2a25ff7e ;  /* 0x2a25ff7eff067424 */ /* 0x000fe200078e00ff */
[----:B------:R-:W-:Y:S01]  /*58b0*/  ISETP.GE.AND P2, PT, R17, RZ, PT ;  /* 0x000000ff1100720c */ /* 0x000fe20003f46270 */
[----:B------:R-:W-:Y:S01]  /*58c0*/  IMAD.MOV.U32 R7, RZ, RZ, 0x3ef53e1d ;  /* 0x3ef53e1dff077424 */ /* 0x000fe200078e00ff */
[----:B------:R-:W-:Y:S01]  /*58d0*/  DSETP.NEU.AND P0, PT, R10, RZ, PT ;  /* 0x000000ff0a00722a */ /* 0x000fe20003f0d000 */
[----:B------:R-:W-:Y:S04]  /*58e0*/  BSSY B0, `(.L_x_28775) ;  /* 0x0000028000007945 */ /* 0x000fe80003800000 */
        /* <DEDUP_REMOVED lines=20> */
[----:B--2---:R-:W2:-:S10]  /*5a30*/  DADD R2, -RZ, -R6 ;  /* 0x00000000ff027229 */ /* 0x004e940000000906 */
[----:B--2---:R-:W-:Y:S02]  /*5a40*/  FSEL R4, R6, R2, !P2 ;  /* 0x0000000206047208 */ /* 0x004fe40005000000 */
[----:B------:R-:W-:Y:S01]  /*5a50*/  FSEL R5, R7, R3, !P2 ;  /* 0x0000000307057208 */ /* 0x000fe20005000000 */
[----:B------:R-:W2:-:S05]  /*5a60*/  DADD R2, -R6, c[0x2][0x138] ;  /* 0x00804e0006027629 */ /* 0x000e8a0000000100 */
[----:B------:R-:W3:-:S05]  /*5a70*/  DADD R4, R4, c[0x2][0x130] ;  /* 0x00804c0004047629 */ /* 0x000eca0000000000 */
[----:B--2---:R-:W-:Y:S02]  /*5a80*/  FSEL R11, R2, R6, !P2 ;  /* 0x00000006020b7208 */ /* 0x004fe40005000000 */
[----:B------:R-:W-:-:S03]  /*5a90*/  FSEL R3, R3, R7, !P2 ;  /* 0x0000000703037208 */ /* 0x000fc60005000000 */
[----:B---3--:R-:W-:Y:S02]  /*5aa0*/  FSEL R2, R4, R11, P1 ;  /* 0x0000000b04027208 */ /* 0x008fe40000800000 */
[----:B------:R-:W-:Y:S01]  /*5ab0*/  FSEL R3, R5, R3, P1 ;  /* 0x0000000305037208 */ /* 0x000fe20000800000 */
[----:B------:R-:W-:Y:S05]  /*5ac0*/  @!P0 BRA `(.L_x_28776) ;  /* 0x0000007000008947 */ /* 0x000fea0003800000 */
[----:B------:R-:W2:-:S14]  /*5ad0*/  DSETP.NEU.AND P0, PT, |R16|, |R18|, PT ;  /* 0x400000121000722a */ /* 0x000e9c0003f0d200 */
[----:B--2---:R-:W-:Y:S05]  /*5ae0*/  @P0 BRA `(.L_x_28777) ;  /* 0x0000007000000947 */ /* 0x004fea0003800000 */
[----:B------:R-:W-:Y:S02]  /*5af0*/  IMAD.MOV.U32 R2, RZ, RZ, 0x7f3321d2 ;  /* 0x7f3321d2ff027424 */ /* 0x000fe400078e00ff */
[----:B------:R-:W-:-:S03]  /*5b00*/  IMAD.MOV.U32 R0, RZ, RZ, 0x4002d97c ;  /* 0x4002d97cff007424 */ /* 0x000fc600078e00ff */
[----:B------:R-:W-:Y:S02]  /*5b10*/  FSEL R2, R2, 3.37028055040000000000e+12, !P2 ;  /* 0x54442d1802027808 */ /* 0x000fe40005000000 */
[----:B------:R-:W-:Y:S01]  /*5b20*/  FSEL R3, R0, 1.8213495016098022461, !P2 ;  /* 0x3fe921fb00037808 */ /* 0x000fe20005000000 */
[----:B------:R-:W-:Y:S05]  /*5b30*/  BRA `(.L_x_28777) ;  /* 0x0000002000007947 */ /* 0x000fea0003800000 */
.L_x_28776:
[----:B------:R-:W-:Y:S02]  /*5b40*/  FSEL R2, RZ, 3.37028055040000000000e+12, P2 ;  /* 0x54442d18ff027808 */ /* 0x000fe40001000000 */
[----:B------:R-:W-:Y:S02]  /*5b50*/  FSEL R3, RZ, 2.1426990032196044922, P2 ;  /* 0x400921fbff037808 */ /* 0x000fe40001000000 */
.L_x_28777:
[----:B------:R-:W-:Y:S05]  /*5b60*/  BSYNC B0 ;  /* 0x0000000000007941 */ /* 0x000fea0003800000 */
.L_x_28775:
[----:B------:R2:W3:Y:S02]  /*5b70*/  DADD R16, |R16|, |R18| ;  /* 0x0000000010107229 */ /* 0x0004e40000000612 */
[----:B--2---:R-:W-:-:S04]  /*5b80*/  LOP3.LUT R19, R3, 0x80000000, R19, 0xb8, !PT ;  /* 0x8000000003137812 */ /* 0x004fc800078eb813 */
[----:B---3--:R-:W2:-:S06]  /*5b90*/  DSETP.GTU.AND P0, PT, |R16|, +INF , PT ;  /* 0x7ff000001000742a */ /* 0x008e8c0003f0c200 */
[----:B--2---:R-:W-:Y:S02]  /*5ba0*/  FSEL R2, R16, R2, P0 ;  /* 0x0000000210027208 */ /* 0x004fe40000000000 */
[----:B------:R-:W-:Y:S02]  /*5bb0*/  FSEL R3, R17, R19, P0 ;  /* 0x0000001311037208 */ /* 0x000fe40000000000 */
.L_x_28726:
[----:B------:R-:W-:Y:S05]  /*5bc0*/  BSYNC B2 ;  /* 0x0000000000027941 */ /* 0x000fea0003800000 */
.L_x_28710:
[----:B0-----:R-:W0:-:S04]  /*5bd0*/  DMUL R6, R2, c[0x0][0x170] ;  /* 0x00005c0002067a28 */ /* 0x001e080000000000 */
[----:B------:R-:W2:-:S04]  /*5be0*/  DMUL R2, R2, c[0x0][0x178] ;  /* 0x00005e0002027a28 */ /* 0x000e880000000000 */
[----:B01----:R-:W0:-:S04]  /*5bf0*/  DFMA R6, R8, c[0x0][0x178], R6 ;  /* 0x00005e0008067a2b */ /* 0x003e080000000006 */
[----:B--2---:R1:W2:-:S06]  /*5c00*/  DFMA R2, R8, c[0x0][0x170], -R2 ;  /* 0x00005c0008027a2b */ /* 0x00428c0000000802 */
[----:B0-----:R-:W-:-:S04]  /*5c10*/  LOP3.LUT R5, R7, 0x7fffffff, RZ, 0xc0, !PT ;  /* 0x7fffffff07057812 */ /* 0x001fc800078ec0ff */
[----:B------:R-:W-:-:S13]  /*5c20*/  LOP3.LUT P0, RZ, R5, R6, RZ, 0xfc, !PT ;  /* 0x0000000605ff7212 */ /* 0x000fda000780fcff */
[----:B------:R-:W-:Y:S05]  /*5c30*/  @!P0 BRA `(.L_x_28778) ;  /* 0x0000170000008947 */ /* 0x000fea0003800000 */
[----:B-12---:R-:W-:-:S04]  /*5c40*/  LOP3.LUT R9, R3, 0x7fffffff, RZ, 0xc0, !PT ;  /* 0x7fffffff03097812 */ /* 0x006fc800078ec0ff */
        /* <DEDUP_REMOVED lines=45> */
.L_x_28783:
[----:B------:R-:W-:Y:S05]  /*5f20*/  BSYNC B0 ;  /* 0x0000000000007941 */ /* 0x000fea0003800000 */
.L_x_28782:
        /* <DEDUP_REMOVED lines=13> */
[----:B012---:R-:W-:Y:S05]  /*6000*/  CALL.REL.NOINC `($_ZN2at6native27unrolled_elementwise_kernelIZZZNS0_50_GLOBAL__N__2680c7bb_12_PowKernel_cu_b2145a98_318424pow_tensor_scalar_kernelERNS_18TensorIteratorBaseERKN3c106ScalarEENKUlvE_clEvENKUlvE_clEvEUlNS5_7complexIdEEE0_St5arrayIPcLm2EELi4E23TrivialOffsetCalculatorILi1EjESI_NS0_6memory15LoadWithoutCastENSJ_16StoreWithoutCastEEEviT_T0_T2_T3_T4_T5_$__internal_trig_reduction_slowpathd) ;  /* 0x0001788000007944 */ /* 0x007fea0003c00000 */
[----:B------:R-:W-:Y:S05]  /*6010*/  BRA `(.L_x_28786) ;  /* 0x0000002000007947 */ /* 0x000fea0003800000 */
.L_x_28785:
[----:B0-----:R0:W2:Y:S01]  /*6020*/  DMUL R2, RZ, R6 ;  /* 0x00000006ff027228 */ /* 0x0010a20000000000 */
[----:B------:R-:W-:-:S05]  /*6030*/  IMAD.MOV.U32 R0, RZ, RZ, RZ ;  /* 0x000000ffff007224 */ /* 0x000fca00078e00ff */
.L_x_28786:
[----:B------:R-:W-:Y:S05]  /*6040*/  BSYNC B2 ;  /* 0x0000000000027941 */ /* 0x000fea0003800000 */
.L_x_28784:
[----:B------:R-:W-:Y:S01]  /*6050*/  IADD3 R4, R0, 0x1, RZ ;  /* 0x0000000100047810 */ /* 0x000fe20007ffe0ff */
[----:B0-----:R-:W-:-:S04]  /*6060*/  IMAD.MOV.U32 R9, RZ, RZ, 0x8 ;  /* 0x00000008ff097424 */ /* 0x001fc800078e00ff */
[----:B------:R-:W-:-:S05]  /*6070*/  IMAD.SHL.U32 R0, R4, 0x8, RZ ;  /* 0x0000000804007824 */ /* 0x000fca00078e00ff */
[----:B------:R-:W-:-:S05]  /*6080*/  LOP3.LUT R0, R0, 0x8, RZ, 0xc0, !PT ;  /* 0x0000000800007812 */ /* 0x000fca00078ec0ff */
[----:B------:R-:W-:-:S05]  /*6090*/  IMAD.WIDE.U32 R8, R0, R9, c[0x4][0x1a8] ;  /* 0x01006a0000087625 */ /* 0x000fca00078e0009 */
[----:B------:R-:W3:Y:S04]  /*60a0*/  LDG.E.128.CONSTANT R28, [R8.64] ;  /* 0x00000006081c7981 */ /* 0x000ee8000c1e9d00 */
[----:B------:R-:W4:Y:S04]  /*60b0*/  LDG.E.128.CONSTANT R16, [R8.64+0x10] ;  /* 0x0000100608107981 */ /* 0x000f28000c1e9d00 */
        /* <DEDUP_REMOVED lines=29> */
[----:B0123--:R-:W-:Y:S05]  /*6290*/  CALL.REL.NOINC `($_ZN2at6native27unrolled_elementwise_kernelIZZZNS0_50_GLOBAL__N__2680c7bb_12_PowKernel_cu_b2145a98_318424pow_tensor_scalar_kernelERNS_18TensorIteratorBaseERKN3c106ScalarEENKUlvE_clEvENKUlvE_clEvEUlNS5_7complexIdEEE0_St5arrayIPcLm2EELi4E23TrivialOffsetCalculatorILi1EjESI_NS0_6memory15LoadWithoutCastENSJ_16StoreWithoutCastEEEviT_T0_T2_T3_T4_T5_$__internal_trig_reduction_slowpathd) ;  /* 0x000175f000007944 */ /* 0x00ffea0003c00000 */
[----:B------:R-:W-:Y:S05]  /*62a0*/  BRA `(.L_x_28789) ;  /* 0x0000002000007947 */ /* 0x000fea0003800000 */
.L_x_28788:
[----:B------:R2:W3:Y:S01]  /*62b0*/  DMUL R2, RZ, R6 ;  /* 0x00000006ff027228 */ /* 0x0004e20000000000 */
[----:B------:R-:W-:-:S05]  /*62c0*/  IMAD.MOV.U32 R0, RZ, RZ, RZ ;  /* 0x000000ffff007224 */ /* 0x000fca00078e00ff */
.L_x_28789:
[----:B------:R-:W-:Y:S05]  /*62d0*/  BSYNC B2 ;  /* 0x0000000000027941 */ /* 0x000fea0003800000 */
.L_x_28787:
        /* <DEDUP_REMOVED lines=25> */
.L_x_28781:
        /* <DEDUP_REMOVED lines=39> */
.L_x_28791:
[----:B------:R-:W-:Y:S05]  /*66e0*/  BSYNC B0 ;  /* 0x0000000000007941 */ /* 0x000fea0003800000 */
.L_x_28790:
        /* <DEDUP_REMOVED lines=15> */
.L_x_28793:
[----:B0-----:R0:W2:Y:S01]  /*67e0*/  DMUL R2, RZ, R6 ;  /* 0x00000006ff027228 */ /* 0x0010a20000000000 */
[----:B------:R-:W-:-:S05]  /*67f0*/  IMAD.MOV.U32 R0, RZ, RZ, RZ ;  /* 0x000000ffff007224 */ /* 0x000fca00078e00ff */
.L_x_28794:
[----:B------:R-:W-:Y:S05]  /*6800*/  BSYNC B2 ;  /* 0x0000000000027941 */ /* 0x000fea0003800000 */
.L_x_28792:
        /* <DEDUP_REMOVED lines=38> */
.L_x_28796:
[----:B------:R2:W3:Y:S01]  /*6a70*/  DMUL R2, RZ, R6 ;  /* 0x00000006ff027228 */ /* 0x0004e20000000000 */
[----:B------:R-:W-:-:S05]  /*6a80*/  IMAD.MOV.U32 R0, RZ, RZ, RZ ;  /* 0x000000ffff007224 */ /* 0x000fca00078e00ff */
.L_x_28797:
[----:B------:R-:W-:Y:S05]  /*6a90*/  BSYNC B2 ;  /* 0x0000000000027941 */ /* 0x000fea0003800000 */
.L_x_28795:
        /* <DEDUP_REMOVED lines=15> */
[----:B-1----:R-:W4:-:S06]  /*6b90*/  DFMA R16, R32, R16, R18 ;  /* 0x000000102010722b */ /* 0x002f0c0000000012 */
        /* <DEDUP_REMOVED lines=14> */
[----:B0-----:R0:W1:Y:S01]  /*6c80*/  DMUL R2, R10, R2 ;  /* 0x000000020a027228 */ /* 0x0010620000000000 */
[----:B------:R-:W-:Y:S02]  /*6c90*/  IMAD.IADD R6, R6, 0x1, -R7 ;  /* 0x0000000106067824 */ /* 0x000fe400078e0a07 */
[----:B0-----:R-:W-:Y:S02]  /*6ca0*/  IMAD.MOV.U32 R10, RZ, RZ, RZ ;  /* 0x000000ffff0a7224 */ /* 0x001fe400078e00ff */
[----:B------:R-:W0:Y:S01]  /*6cb0*/  DMUL R8, R4, R8 ;  /* 0x0000000804087228 */ /* 0x000e220000000000 */
[----:B------:R-:W-:-:S03]  /*6cc0*/  LEA R11, R6, 0x3ff00000, 0x14 ;  /* 0x3ff00000060b7811 */ /* 0x000fc600078ea0ff */
[----:B-1----:R-:W1:-:S04]  /*6cd0*/  DMUL R2, R4, R2 ;  /* 0x0000000204027228 */ /* 0x002e480000000000 */
[----:B0-----:R0:W2:-:S04]  /*6ce0*/  DMUL R8, R10, R8 ;  /* 0x000000080a087228 */ /* 0x0010880000000000 */
[----:B-1----:R0:W1:Y:S01]  /*6cf0*/  DMUL R10, R10, R2 ;  /* 0x000000020a0a7228 */ /* 0x0020620000000000 */
[----:B------:R-:W-:Y:S05]  /*6d00*/  BRA `(.L_x_28709) ;  /* 0x000008b000007947 */ /* 0x000fea0003800000 */
.L_x_28780:
        /* <DEDUP_REMOVED lines=11> */
.L_x_28798:
[----:B------:R-:W0:-:S10]  /*6dc0*/  DADD R8, R6, -R6 ;  /* 0x0000000006087229 */ /* 0x000e140000000806 */
[----:B0-----:R-:W-:Y:S02]  /*6dd0*/  IMAD.MOV.U32 R10, RZ, RZ, R8 ;  /* 0x000000ffff0a7224 */ /* 0x001fe400078e0008 */
[----:B------:R-:W-:Y:S01]  /*6de0*/  IMAD.MOV.U32 R11, RZ, RZ, R9 ;  /* 0x000000ffff0b7224 */ /* 0x000fe200078e0009 */
[----:B------:R-:W-:Y:S05]  /*6df0*/  BRA `(.L_x_28709) ;  /* 0x000007c000007947 */ /* 0x000fea0003800000 */
.L_x_28779:
        /* <DEDUP_REMOVED lines=14> */
[----:B01----:R-:W-:Y:S05]  /*6ee0*/  CALL.REL.NOINC `($_ZN2at6native27unrolled_elementwise_kernelIZZZNS0_50_GLOBAL__N__2680c7bb_12_PowKernel_cu_b2145a98_318424pow_tensor_scalar_kernelERNS_18TensorIteratorBaseERKN3c106ScalarEENKUlvE_clEvENKUlvE_clEvEUlNS5_7complexIdEEE0_St5arrayIPcLm2EELi4E23TrivialOffsetCalculatorILi1EjESI_NS0_6memory15LoadWithoutCastENSJ_16StoreWithoutCastEEEviT_T0_T2_T3_T4_T5_$__internal_trig_reduction_slowpathd) ;  /* 0x000169a000007944 */ /* 0x003fea0003c00000 */
[----:B------:R-:W-:Y:S05]  /*6ef0*/  BRA `(.L_x_28801) ;  /* 0x0000002000007947 */ /* 0x000fea0003800000 */
.L_x_28800:
[----:B------:R0:W1:Y:S01]  /*6f00*/  DMUL R2, RZ, R6 ;  /* 0x00000006ff027228 */ /* 0x0000620000000000 */
[----:B------:R-:W-:-:S05]  /*6f10*/  IMAD.MOV.U32 R0, RZ, RZ, RZ ;  /* 0x000000ffff007224 */ /* 0x000fca00078e00ff */
.L_x_28801:
[----:B------:R-:W-:Y:S05]  /*6f20*/  BSYNC B2 ;  /* 0x0000000000027941 */ /* 0x000fea0003800000 */
.L_x_28799:
[----:B------:R-:W-:Y:S01]  /*6f30*/  IADD3 R32, R0, 0x1, RZ ;  /* 0x0000000100207810 */ /* 0x000fe20007ffe0ff */
[----:B------:R-:W-:-:S04]  /*6f40*/  IMAD.MOV.U32 R5, RZ, RZ, 0x8 ;  /* 0x00000008ff057424 */ /* 0x000fc800078e00ff */
[----:B------:R-:W-:-:S05]  /*6f50*/  IMAD.SHL.U32 R0, R32, 0x8, RZ ;  /* 0x0000000820007824 */ /* 0x000fca00078e00ff */
[----:B------:R-:W-:-:S05]  /*6f60*/  LOP3.LUT R0, R0, 0x8, RZ, 0xc0, !PT ;  /* 0x0000000800007812 */ /* 0x000fca00078ec0ff */
[----:B------:R-:W-:-:S05]  /*6f70*/  IMAD.WIDE.U32 R4, R0, R5, c[0x4][0x1a8] ;  /* 0x01006a0000047625 */ /* 0x000fca00078e0005 */
[----:B------:R-:W2:Y:S04]  /*6f80*/  LDG.E.128.CONSTANT R28, [R4.64] ;  /* 0x00000006041c7981 */ /* 0x000ea8000c1e9d00 */
[----:B0-----:R-:W3:Y:S04]  /*6f90*/  LDG.E.128.CONSTANT R8, [R4.64+0x10] ;  /* 0x0000100604087981 */ /* 0x001ee8000c1e9d00 */
[----:B------:R-:W4:Y:S01]  /*6fa0*/  LDG.E.128.CONSTANT R16, [R4.64+0x20] ;  /* 0x0000200604107981 */ /* 0x000f22000c1e9d00 */
        /* <DEDUP_REMOVED lines=28> */
[----:B012---:R-:W-:Y:S05]  /*7170*/  CALL.REL.NOINC `($_ZN2at6native27unrolled_elementwise_kernelIZZZNS0_50_GLOBAL__N__2680c7bb_12_PowKernel_cu_b2145a98_318424pow_tensor_scalar_kernelERNS_18TensorIteratorBaseERKN3c106ScalarEENKUlvE_clEvENKUlvE_clEvEUlNS5_7complexIdEEE0_St5arrayIPcLm2EELi4E23TrivialOffsetCalculatorILi1EjESI_NS0_6memory15LoadWithoutCastENSJ_16StoreWithoutCastEEEviT_T0_T2_T3_T4_T5_$__internal_trig_reduction_slowpathd) ;  /* 0x0001671000007944 */ /* 0x007fea0003c00000 */
[----:B------:R-:W-:Y:S05]  /*7180*/  BRA `(.L_x_28804) ;  /* 0x0000002000007947 */ /* 0x000fea0003800000 */
.L_x_28803:
[----:B------:R1:W2:Y:S01]  /*7190*/  DMUL R2, RZ, R6 ;  /* 0x00000006ff027228 */ /* 0x0002a20000000000 */
[----:B------:R-:W-:-:S05]  /*71a0*/  IMAD.MOV.U32 R0, RZ, RZ, RZ ;  /* 0x000000ffff007224 */ /* 0x000fca00078e00ff */
.L_x_28804:
[----:B------:R-:W-:Y:S05]  /*71b0*/  BSYNC B2 ;  /* 0x0000000000027941 */ /* 0x000fea0003800000 */
.L_x_28802:
[----:B------:R-:W-:Y:S02]  /*71c0*/  IMAD.SHL.U32 R4, R0, 0x8, RZ ;  /* 0x0000000800047824 */ /* 0x000fe400078e00ff */
[----:B-1----:R-:W-:-:S03]  /*71d0*/  IMAD.MOV.U32 R11, RZ, RZ, 0x8 ;  /* 0x00000008ff0b7424 */ /* 0x002fc600078e00ff */
        /* <DEDUP_REMOVED lines=22> */
.L_x_28778:
[----:B-12---:R-:W-:Y:S01]  /*7340*/  IMAD.MOV.U32 R4, RZ, RZ, 0x652b82fe ;  /* 0x652b82feff047424 */ /* 0x006fe200078e00ff */
        /* <DEDUP_REMOVED lines=36> */
.L_x_28806:
[----:B------:R-:W-:Y:S05]  /*7590*/  BSYNC B0 ;  /* 0x0000000000007941 */ /* 0x000fea0003800000 */
.L_x_28805:
[----:B------:R-:W-:Y:S02]  /*75a0*/  IMAD.MOV.U32 R10, RZ, RZ, R6 ;  /* 0x000000ffff0a7224 */ /* 0x000fe400078e0006 */
[----:B------:R-:W-:Y:S02]  /*75b0*/  IMAD.MOV.U32 R11, RZ, RZ, R7 ;  /* 0x000000ffff0b7224 */ /* 0x000fe400078e0007 */
.L_x_28709:
[----:B012---:R-:W-:Y:S05]  /*75c0*/  BSYNC B1 ;  /* 0x0000000000017941 */ /* 0x007fea0003800000 */
.L_x_28708:
[----:B------:R-:W0:Y:S01]  /*75d0*/  S2R R3, SR_TID.X ;  /* 0x0000000000037919 */ /* 0x000e220000002100 */
[----:B------:R-:W-:Y:S01]  /*75e0*/  BSSY B1, `(.L_x_28807) ;  /* 0x0000737000017945 */ /* 0x000fe20003800000 */
[----:B-----5:R-:W-:Y:S01]  /*75f0*/  CS2R R18, SRZ ;  /* 0x0000000000127805 */ /* 0x020fe2000001ff00 */
[----:B------:R-:W-:Y:S01]  /*7600*/  CS2R R16, SRZ ;  /* 0x0000000000107805 */ /* 0x000fe2000001ff00 */
[----:B0-----:R-:W-:-:S04]  /*7610*/  IADD3 R3, R3, 0x80, RZ ;  /* 0x0000008003037810 */ /* 0x001fc80007ffe0ff */
[----:B------:R-:W-:-:S13]  /*7620*/  ISETP.GE.AND P0, PT, R3, R34, PT ;  /* 0x000000220300720c */ /* 0x000fda0003f06270 */
[----:B------:R-:W-:Y:S05]  /*7630*/  @P0 BRA `(.L_x_28808) ;  /* 0x0000731000000947 */ /* 0x000fea0003800000 */
[----:B------:R-:W0:Y:S01]  /*7640*/  DSETP.NAN.AND P0, PT, R24, R26, PT ;  /* 0x0000001a1800722a */ /* 0x000e220003f08000 */
        /* <DEDUP_REMOVED lines=89> */
.L_x_28816:
        /* <DEDUP_REMOVED lines=19> */
[----:B---3--:R-:W-:Y:S05]  /*7d10*/  CALL.REL.NOINC `($__internal_63_$__cuda_sm20_div_rn_f64_full) ;  /* 0x0001552000007944 */ /* 0x008fea0003c00000 */
[----:B------:R-:W-:-:S04]  /*7d20*/  LOP3.LUT R3, R3, R2, RZ, 0x3c, !PT ;  /* 0x0000000203037212 */ /* 0x000fc800078e3cff */
[----:B------:R-:W-:-:S04]  /*7d30*/  LOP3.LUT R2, R3, R2, RZ, 0x3c, !PT ;  /* 0x0000000203027212 */ /* 0x000fc800078e3cff */
[----:B------:R-:W-:Y:S02]  /*7d40*/  LOP3.LUT R3, R3, R2, RZ, 0x3c, !PT ;  /* 0x0000000203037212 */ /* 0x000fe400078e3cff */
.L_x_28819:
[----:B------:R-:W-:Y:S05]  /*7d50*/  BSYNC B4 ;  /* 0x0000000000047941 */ /* 0x000fea0003800000 */
.L_x_28818:
        /* <DEDUP_REMOVED lines=15> */
.L_x_28817:
[----:B------:R-:W-:Y:S05]  /*7e50*/  BSYNC B3 ;  /* 0x0000000000037941 */ /* 0x000fea0003800000 */
.L_x_28815:
        /* <DEDUP_REMOVED lines=20> */
[----:B-1-3--:R-:W-:Y:S05]  /*7fa0*/  CALL.REL.NOINC `($__internal_63_$__cuda_sm20_div_rn_f64_full) ;  /* 0x0001529000007944 */ /* 0x00afea0003c00000 */
[----:B------:R-:W-:-:S04]  /*7fb0*/  LOP3.LUT R3, R3, R2, RZ, 0x3c, !PT ;  /* 0x0000000203037212 */ /* 0x000fc800078e3cff */
[----:B------:R-:W-:-:S04]  /*7fc0*/  LOP3.LUT R2, R3, R2, RZ, 0x3c, !PT ;  /* 0x0000000203027212 */ /* 0x000fc800078e3cff */
[----:B------:R-:W-:Y:S02]  /*7fd0*/  LOP3.LUT R3, R3, R2, RZ, 0x3c, !PT ;  /* 0x0000000203037212 */ /* 0x000fe400078e3cff */
.L_x_28821:
[----:B------:R-:W-:Y:S05]  /*7fe0*/  BSYNC B3 ;  /* 0x0000000000037941 */ /* 0x000fea0003800000 */
.L_x_28820:
        /* <DEDUP_REMOVED lines=43> */
.L_x_28823:
[----:B------:R-:W-:-:S04]  /*82a0*/  ISETP.GE.AND P0, PT, R25, RZ, PT ;  /* 0x000000ff1900720c */ /* 0x000fc80003f06270 */
[----:B------:R-:W-:Y:S02]  /*82b0*/  FSEL R2, RZ, 3.37028055040000000000e+12, P0 ;  /* 0x54442d18ff027808 */ /* 0x000fe40000000000 */
[----:B------:R-:W-:Y:S02]  /*82c0*/  FSEL R3, RZ, 2.1426990032196044922, P0 ;  /* 0x400921fbff037808 */ /* 0x000fe40000000000 */
.L_x_28824:
[----:B------:R-:W-:Y:S05]  /*82d0*/  BSYNC B0 ;  /* 0x0000000000007941 */ /* 0x000fea0003800000 */
.L_x_28822:
[----:B------:R0:W2:Y:S02]  /*82e0*/  DADD R24, |R24|, |R26| ;  /* 0x0000000018187229 */ /* 0x0000a4000000061a */
[----:B0-----:R-:W-:Y:S02]  /*82f0*/  LOP3.LUT R27, R3, 0x80000000, R27, 0xb8, !PT ;  /* 0x80000000031b7812 */ /* 0x001fe400078eb81b */
[----:B-1----:R-:W-:-:S04]  /*8300*/  DMUL R16, R16, 0.5 ;  /* 0x3fe0000010107828 */ /* 0x002fc80000000000 */
[----:B--2---:R-:W0:-:S06]  /*8310*/  DSETP.GTU.AND P0, PT, |R24|, +INF , PT ;  /* 0x7ff000001800742a */ /* 0x004e0c0003f0c200 */
[----:B0-----:R-:W-:Y:S02]  /*8320*/  FSEL R2, R24, R2, P0 ;  /* 0x0000000218027208 */ /* 0x001fe40000000000 */
[----:B------:R-:W-:Y:S01]  /*8330*/  FSEL R3, R25, R27, P0 ;  /* 0x0000001b19037208 */ /* 0x000fe20000000000 */
[----:B------:R-:W-:Y:S05]  /*8340*/  BRA `(.L_x_28825) ;  /* 0x00004c0000007947 */ /* 0x000fea0003800000 */
.L_x_28814:
        /* <DEDUP_REMOVED lines=77> */
.L_x_28828:
[----:B------:R-:W-:Y:S05]  /*8820*/  BSYNC B0 ;  /* 0x0000000000007941 */ /* 0x000fea0003800000 */
.L_x_28827:
[----:B------:R-:W-:Y:S01]  /*8830*/  BSSY B3, `(.L_x_28829) ;  /* 0x000000b000037945 */ /* 0x000fe20003800000 */
[----:B------:R-:W-:Y:S05]  /*8840*/  @P4 BRA P5, `(.L_x_28830) ;  /* 0x0000009000004947 */ /* 0x000fea0002800000 */
[----:B------:R-:W-:Y:S01]  /*8850*/  IMAD.MOV.U32 R2, RZ, RZ, R18 ;  /* 0x000000ffff027224 */ /* 0x000fe200078e0012 */
[----:B------:R-:W-:Y:S01]  /*8860*/  MOV R0, 0x88b0 ;  /* 0x000088b000007802 */ /* 0x000fe20000000f00 */
[----:B------:R-:W-:Y:S02]  /*8870*/  IMAD.MOV.U32 R3, RZ, RZ, R19 ;  /* 0x000000ffff037224 */ /* 0x000fe400078e0013 */
[----:B------:R-:W-:Y:S02]  /*8880*/  IMAD.MOV.U32 R32, RZ, RZ, R30 ;  /* 0x000000ffff207224 */ /* 0x000fe400078e001e */
[----:B------:R-:W-:Y:S02]  /*8890*/  IMAD.MOV.U32 R33, RZ, RZ, R31 ;  /* 0x000000ffff217224 */ /* 0x000fe400078e001f */
[----:B01-3--:R-:W-:Y:S05]  /*88a0*/  CALL.REL.NOINC `($__internal_63_$__cuda_sm20_div_rn_f64_full) ;  /* 0x0001499000007944 */ /* 0x00bfea0003c00000 */
[----:B------:R-:W-:-:S04]  /*88b0*/  LOP3.LUT R3, R3, R2, RZ, 0x3c, !PT ;  /* 0x0000000203037212 */ /* 0x000fc800078e3cff */
[----:B------:R-:W-:-:S04]  /*88c0*/  LOP3.LUT R2, R3, R2, RZ, 0x3c, !PT ;  /* 0x0000000203027212 */ /* 0x000fc800078e3cff */
[----:B------:R-:W-:Y:S02]  /*88d0*/  LOP3.LUT R3, R3, R2, RZ, 0x3c, !PT ;  /* 0x0000000203037212 */ /* 0x000fe400078e3cff */
.L_x_28830:
[----:B------:R-:W-:Y:S05]  /*88e0*/  BSYNC B3 ;  /* 0x0000000000037941 */ /* 0x000fea0003800000 */
.L_x_28829:
        /* <DEDUP_REMOVED lines=43> */
.L_x_28832:
[----:B------:R-:W-:-:S04]  /*8ba0*/  ISETP.GE.AND P0, PT, R25, RZ, PT ;  /* 0x000000ff1900720c */ /* 0x000fc80003f06270 */
[----:B------:R-:W-:Y:S02]  /*8bb0*/  FSEL R2, RZ, 3.37028055040000000000e+12, P0 ;  /* 0x54442d18ff027808 */ /* 0x000fe40000000000 */
[----:B------:R-:W-:Y:S02]  /*8bc0*/  FSEL R3, RZ, 2.1426990032196044922, P0 ;  /* 0x400921fbff037808 */ /* 0x000fe40000000000 */
.L_x_28833:
[----:B------:R-:W-:Y:S05]  /*8bd0*/  BSYNC B0 ;  /* 0x0000000000007941 */ /* 0x000fea0003800000 */
.L_x_28831:
[----:B------:R2:W4:Y:S02]  /*8be0*/  DADD R24, |R24|, |R26| ;  /* 0x0000000018187229 */ /* 0x000524000000061a */
[----:B--2---:R-:W-:Y:S02]  /*8bf0*/  LOP3.LUT R27, R3, 0x80000000, R27, 0xb8, !PT ;  /* 0x80000000031b7812 */ /* 0x004fe400078eb81b */
[----:B-1----:R-:W-:-:S04]  /*8c00*/  DMUL R16, R16, 0.5 ;  /* 0x3fe0000010107828 */ /* 0x002fc80000000000 */
[----:B----4-:R-:W1:-:S06]  /*8c10*/  DSETP.GTU.AND P0, PT, |R24|, +INF , PT ;  /* 0x7ff000001800742a */ /* 0x010e4c0003f0c200 */
[----:B-1----:R-:W-:Y:S02]  /*8c20*/  FSEL R2, R24, R2, P0 ;  /* 0x0000000218027208 */ /* 0x002fe40000000000 */
[----:B------:R-:W-:Y:S01]  /*8c30*/  FSEL R3, R25, R27, P0 ;  /* 0x0000001b19037208 */ /* 0x000fe20000000000 */
[----:B------:R-:W-:Y:S05]  /*8c40*/  BRA `(.L_x_28825) ;  /* 0x0000430000007947 */ /* 0x000fea0003800000 */
.L_x_28826:
        /* <DEDUP_REMOVED lines=10> */
[----:B------:R-:W0:-:S04]  /*8cf0*/  DADD R42, R42, R42 ;  /* 0x000000002a2a7229 */ /* 0x000e08000000002a */
[----:B------:R-:W-:-:S04]  /*8d00*/  DMUL R52, R4, R4 ;  /* 0x0000000404347228 */ /* 0x000fc80000000000 */
[----:B------:R1:W2:Y:S02]  /*8d10*/  DADD R30, R4, R4 ;  /* 0x00000000041e7229 */ /* 0x0002a40000000004 */
[----:B-1----:R-:W-:Y:S02]  /*8d20*/  LOP3.LUT R5, R39, 0xfffffff8, RZ, 0xc0, !PT ;  /* 0xfffffff827057812 */ /* 0x002fe400078ec0ff */
[----:B------:R-:W1:-:S04]  /*8d30*/  DADD R36, R36, -R2 ;  /* 0x0000000024247229 */ /* 0x000e480000000802 */
[----:B0-----:R-:W-:-:S04]  /*8d40*/  DMUL R50, R2, R42 ;  /* 0x0000002a02327228 */ /* 0x001fc80000000000 */
[----:B------:R-:W-:-:S04]  /*8d50*/  DMUL R48, R2, R2 ;  /* 0x0000000202307228 */ /* 0x000fc80000000000 */
[----:B------:R-:W-:-:S04]  /*8d60*/  DADD R40, R2, R2 ;  /* 0x0000000002287229 */ /* 0x000fc80000000002 */
[----:B------:R-:W0:-:S04]  /*8d70*/  DADD R38, R38, -R4 ;  /* 0x0000000026267229 */ /* 0x000e080000000804 */
[----:B--2---:R-:W-:-:S04]  /*8d80*/  DMUL R2, R4, R30 ;  /* 0x0000001e04027228 */ /* 0x004fc80000000000 */
[----:B------:R-:W-:-:S04]  /*8d90*/  DMUL R46, R4, R4 ;  /* 0x00000004042e7228 */ /* 0x000fc80000000000 */
[----:B------:R-:W2:-:S04]  /*8da0*/  DADD R4, R4, R4 ;  /* 0x0000000004047229 */ /* 0x000e880000000004 */
[----:B-1----:R1:W4:-:S04]  /*8db0*/  DMUL R42, R36, R42 ;  /* 0x0000002a242a7228 */ /* 0x0023080000000000 */
[----:B0-----:R1:W0:-:S04]  /*8dc0*/  DMUL R30, R38, R30 ;  /* 0x0000001e261e7228 */ /* 0x0012080000000000 */
[----:B------:R1:W3:-:S04]  /*8dd0*/  DMUL R40, R36, R40 ;  /* 0x0000002824287228 */ /* 0x0002c80000000000 */
[----:B--2---:R1:W2:-:S04]  /*8de0*/  DMUL R32, R38, R4 ;  /* 0x0000000426207228 */ /* 0x0042880000000000 */
[----:B------:R-:W0:-:S04]  /*8df0*/  DMUL R36, R36, R36 ;  /* 0x0000002424247228 */ /* 0x000e080000000000 */
[----:B-1234-:R-:W0:-:S04]  /*8e00*/  DMUL R38, R38, R38 ;  /* 0x0000002626267228 */ /* 0x01ee080000000000 */
.L_x_28835:
        /* <DEDUP_REMOVED lines=52> */
[----:B------:R-:W0:Y:S01]  /*9150*/  DSETP.GEU.AND P2, PT, R48, R32, PT ;  /* 0x000000203000722a */ /* 0x000e220003f4e000 */
[----:B------:R-:W-:-:S03]  /*9160*/  IMAD.MOV.U32 R2, RZ, RZ, R17 ;  /* 0x000000ffff027224 */ /* 0x000fc600078e0011 */
        /* <DEDUP_REMOVED lines=11> */
[----:B------:R-:W-:Y:S02]  /*9220*/  FSEL R32, R36, R44, !P4 ;  /* 0x0000002c24207208 */ /* 0x000fe40006000000 */
[----:B-1----:R-:W-:Y:S02]  /*9230*/  FSEL R44, R37, R45, !P4 ;  /* 0x0000002d252c7208 */ /* 0x002fe40006000000 */
[----:B--2---:R-:W-:-:S04]  /*9240*/  DSETP.LT.OR P0, PT, R46, R38, P0 ;  /* 0x000000262e00722a */ /* 0x004fc80000701400 */
        /* <DEDUP_REMOVED lines=14> */
.L_x_28834:
        /* <DEDUP_REMOVED lines=77> */
.L_x_28837:
        /* <DEDUP_REMOVED lines=23> */
.L_x_28840:
[----:B------:R-:W-:Y:S05]  /*9970*/  BSYNC B4 ;  /* 0x0000000000047941 */ /* 0x000fea0003800000 */
.L_x_28839:
        /* <DEDUP_REMOVED lines=15> */
.L_x_28838:
[----:B------:R-:W-:Y:S05]  /*9a70*/  BSYNC B3 ;  /* 0x0000000000037941 */ /* 0x000fea0003800000 */
.L_x_28836:
        /* <DEDUP_REMOVED lines=29> */
.L_x_28842:
[----:B------:R-:W-:Y:S05]  /*9c50*/  BSYNC B3 ;  /* 0x0000000000037941 */ /* 0x000fea0003800000 */
.L_x_28841:
        /* <DEDUP_REMOVED lines=44> */
.L_x_28844:
[----:B------:R-:W-:-:S04]  /*9f20*/  ISETP.GE.AND P0, PT, R25, RZ, PT ;  /* 0x000000ff1900720c */ /* 0x000fc80003f06270 */
[----:B------:R-:W-:Y:S02]  /*9f30*/  FSEL R2, RZ, 3.37028055040000000000e+12, P0 ;  /* 0x54442d18ff027808 */ /* 0x000fe40000000000 */
[----:B------:R-:W-:Y:S02]  /*9f40*/  FSEL R3, RZ, 2.1426990032196044922, P0 ;  /* 0x400921fbff037808 */ /* 0x000fe40000000000 */
.L_x_28845:
[----:B------:R-:W-:Y:S05]  /*9f50*/  BSYNC B0 ;  /* 0x0000000000007941 */ /* 0x000fea0003800000 */
.L_x_28843:
[----:B------:R0:W2:Y:S02]  /*9f60*/  DADD R24, |R24|, |R26| ;  /* 0x0000000018187229 */ /* 0x0000a4000000061a */
[----:B0-----:R-:W-:Y:S02]  /*9f70*/  LOP3.LUT R27, R3, 0x80000000, R27, 0xb8, !PT ;  /* 0x80000000031b7812 */ /* 0x001fe400078eb81b */
[----:B-1----:R-:W-:-:S04]  /*9f80*/  DMUL R16, R30, 0.5 ;  /* 0x3fe000001e107828 */ /* 0x002fc80000000000 */
[----:B--2---:R-:W0:-:S06]  /*9f90*/  DSETP.GTU.AND P0, PT, |R24|, +INF , PT ;  /* 0x7ff000001800742a */ /* 0x004e0c0003f0c200 */
[----:B0-----:R-:W-:Y:S02]  /*9fa0*/  FSEL R2, R24, R2, P0 ;  /* 0x0000000218027208 */ /* 0x001fe40000000000 */
[----:B------:R-:W-:Y:S01]  /*9fb0*/  FSEL R3, R25, R27, P0 ;  /* 0x0000001b19037208 */ /* 0x000fe20000000000 */
[----:B------:R-:W-:Y:S05]  /*9fc0*/  BRA `(.L_x_28825) ;  /* 0x00002f8000007947 */ /* 0x000fea0003800000 */
.L_x_28813:
        /* <DEDUP_REMOVED lines=113> */
.L_x_28847:
[----:B------:R-:W-:Y:S05]  /*a6e0*/  BSYNC B0 ;  /* 0x0000000000007941 */ /* 0x000fea0003800000 */
.L_x_28846:
        /* <DEDUP_REMOVED lines=8> */
[----:B------:R-:W-:Y:S02]  /*a770*/  IMAD.MOV.U32 R4, RZ, RZ, R3 ;  /* 0x000000ffff047224 */ /* 0x000fe400078e0003 */
[----:B------:R-:W-:Y:S02]  /*a780*/  IMAD.MOV.U32 R5, RZ, RZ, R2 ;  /* 0x000000ffff057224 */ /* 0x000fe400078e0002 */
.L_x_28849:
[----:B------:R-:W-:Y:S05]  /*a790*/  BSYNC B3 ;  /* 0x0000000000037941 */ /* 0x000fea0003800000 */
.L_x_28848:
        /* <DEDUP_REMOVED lines=43> */
.L_x_28851:
[----:B------:R-:W-:-:S04]  /*aa50*/  ISETP.GE.AND P0, PT, R25, RZ, PT ;  /* 0x000000ff1900720c */ /* 0x000fc80003f06270 */
[----:B------:R-:W-:Y:S02]  /*aa60*/  FSEL R2, RZ, 3.37028055040000000000e+12, P0 ;  /* 0x54442d18ff027808 */ /* 0x000fe40000000000 */
[----:B------:R-:W-:Y:S02]  /*aa70*/  FSEL R3, RZ, 2.1426990032196044922, P0 ;  /* 0x400921fbff037808 */ /* 0x000fe40000000000 */
.L_x_28852:
[----:B------:R-:W-:Y:S05]  /*aa80*/  BSYNC B0 ;  /* 0x0000000000007941 */ /* 0x000fea0003800000 */
.L_x_28850:
[----:B------:R2:W4:Y:S02]  /*aa90*/  DADD R24, |R24|, |R26| ;  /* 0x0000000018187229 */ /* 0x000524000000061a */
[----:B--2---:R-:W-:-:S04]  /*aaa0*/  LOP3.LUT R27, R3, 0x80000000, R27, 0xb8, !PT ;  /* 0x80000000031b7812 */ /* 0x004fc800078eb81b */
[----:B----4-:R-:W2:-:S06]  /*aab0*/  DSETP.GTU.AND P0, PT, |R24|, +INF , PT ;  /* 0x7ff000001800742a */ /* 0x010e8c0003f0c200 */
[----:B--2---:R-:W-:Y:S02]  /*aac0*/  FSEL R2, R24, R2, P0 ;  /* 0x0000000218027208 */ /* 0x004fe40000000000 */
[----:B------:R-:W-:Y:S01]  /*aad0*/  FSEL R3, R25, R27, P0 ;  /* 0x0000001b19037208 */ /* 0x000fe20000000000 */
[----:B------:R-:W-:Y:S05]  /*aae0*/  BRA `(.L_x_28825) ;  /* 0x0000246000007947 */ /* 0x000fea0003800000 */
.L_x_28812:
        /* <DEDUP_REMOVED lines=68> */
.L_x_28855:
        /* <DEDUP_REMOVED lines=23> */
.L_x_28858:
[----:B------:R-:W-:Y:S05]  /*b0a0*/  BSYNC B4 ;  /* 0x0000000000047941 */ /* 0x000fea0003800000 */
.L_x_28857:
        /* <DEDUP_REMOVED lines=15> */
.L_x_28856:
[----:B------:R-:W-:Y:S05]  /*b1a0*/  BSYNC B3 ;  /* 0x0000000000037941 */ /* 0x000fea0003800000 */
.L_x_28854:
        /* <DEDUP_REMOVED lines=44> */
.L_x_28853:
        /* <DEDUP_REMOVED lines=46> */
.L_x_28811:
        /* <DEDUP_REMOVED lines=22> */
[----:B---3--:R-:W-:Y:S05]  /*b8b0*/  CALL.REL.NOINC `($__internal_63_$__cuda_sm20_div_rn_f64_full) ;  /* 0x0001198000007944 */ /* 0x008fea0003c00000 */
[----:B------:R-:W-:-:S04]  /*b8c0*/  LOP3.LUT R3, R3, R2, RZ, 0x3c, !PT ;  /* 0x0000000203037212 */ /* 0x000fc800078e3cff */
[----:B------:R-:W-:-:S04]  /*b8d0*/  LOP3.LUT R2, R3, R2, RZ, 0x3c, !PT ;  /* 0x0000000203027212 */ /* 0x000fc800078e3cff */
[----:B------:R-:W-:Y:S02]  /*b8e0*/  LOP3.LUT R3, R3, R2, RZ, 0x3c, !PT ;  /* 0x0000000203037212 */ /* 0x000fe400078e3cff */
.L_x_28860:
[----:B------:R-:W-:Y:S05]  /*b8f0*/  BSYNC B3 ;  /* 0x0000000000037941 */ /* 0x000fea0003800000 */
.L_x_28859:
        /* <DEDUP_REMOVED lines=23> */
[----:B---3--:R-:W-:Y:S05]  /*ba70*/  CALL.REL.NOINC `($__internal_63_$__cuda_sm20_div_rn_f64_full) ;  /* 0x000117c000007944 */ /* 0x008fea0003c00000 */
[----:B------:R-:W-:Y:S02]  /*ba80*/  IMAD.MOV.U32 R4, RZ, RZ, R3 ;  /* 0x000000ffff047224 */ /* 0x000fe400078e0003 */
[----:B------:R-:W-:Y:S02]  /*ba90*/  IMAD.MOV.U32 R5, RZ, RZ, R2 ;  /* 0x000000ffff057224 */ /* 0x000fe400078e0002 */
.L_x_28862:
[----:B-12---:R-:W-:Y:S05]  /*baa0*/  BSYNC B3 ;  /* 0x0000000000037941 */ /* 0x006fea0003800000 */
.L_x_28861:
        /* <DEDUP_REMOVED lines=112> */
.L_x_28864:
[----:B------:R-:W-:Y:S05]  /*c1b0*/  BSYNC B0 ;  /* 0x0000000000007941 */ /* 0x000fea0003800000 */
.L_x_28863:
        /* <DEDUP_REMOVED lines=10> */
.L_x_28866:
[----:B------:R-:W-:Y:S05]  /*c260*/  BSYNC B3 ;  /* 0x0000000000037941 */ /* 0x000fea0003800000 */
.L_x_28865:
        /* <DEDUP_REMOVED lines=43> */
.L_x_28868:
[----:B------:R-:W-:-:S04]  /*c520*/  ISETP.GE.AND P0, PT, R25, RZ, PT ;  /* 0x000000ff1900720c */ /* 0x000fc80003f06270 */
[----:B------:R-:W-:Y:S02]  /*c530*/  FSEL R2, RZ, 3.37028055040000000000e+12, P0 ;  /* 0x54442d18ff027808 */ /* 0x000fe40000000000 */
[----:B------:R-:W-:Y:S02]  /*c540*/  FSEL R3, RZ, 2.1426990032196044922, P0 ;  /* 0x400921fbff037808 */ /* 0x000fe40000000000 */
.L_x_28869:
[----:B------:R-:W-:Y:S05]  /*c550*/  BSYNC B0 ;  /* 0x0000000000007941 */ /* 0x000fea0003800000 */
.L_x_28867:
[----:B------:R2:W4:Y:S02]  /*c560*/  DADD R24, |R24|, |R26| ;  /* 0x0000000018187229 */ /* 0x000524000000061a */
[----:B--2---:R-:W-:Y:S02]  /*c570*/  LOP3.LUT R27, R3, 0x80000000, R27, 0xb8, !PT ;  /* 0x80000000031b7812 */ /* 0x004fe400078eb81b */
[----:B-1----:R-:W-:-:S04]  /*c580*/  DADD R16, R16, 1 ;  /* 0x3ff0000010107429 */ /* 0x002fc80000000000 */
[----:B----4-:R-:W1:-:S06]  /*c590*/  DSETP.GTU.AND P0, PT, |R24|, +INF , PT ;  /* 0x7ff000001800742a */ /* 0x010e4c0003f0c200 */
[----:B-1----:R-:W-:Y:S02]  /*c5a0*/  FSEL R2, R24, R2, P0 ;  /* 0x0000000218027208 */ /* 0x002fe40000000000 */
[----:B------:R-:W-:Y:S01]  /*c5b0*/  FSEL R3, R25, R27, P0 ;  /* 0x0000001b19037208 */ /* 0x000fe20000000000 */
[----:B------:R-:W-:Y:S05]  /*c5c0*/  BRA `(.L_x_28825) ;  /* 0x0000098000007947 */ /* 0x000fea0003800000 */
.L_x_28810:
        /* <DEDUP_REMOVED lines=88> */
.L_x_28871:
[----:B------:R-:W-:Y:S05]  /*cb50*/  BSYNC B0 ;  /* 0x0000000000007941 */ /* 0x000fea0003800000 */
.L_x_28870:
        /* <DEDUP_REMOVED lines=11> */
.L_x_28873:
[----:B------:R-:W-:Y:S05]  /*cc10*/  BSYNC B3 ;  /* 0x0000000000037941 */ /* 0x000fea0003800000 */
.L_x_28872:
        /* <DEDUP_REMOVED lines=30> */
[----:B------:R-:W4:-:S05]  /*ce00*/  DADD R4, R4, c[0x2][0x130] ;  /* 0x00804c0004047629 */ /* 0x000f0a0000000000 */
[----:B--2---:R-:W-:Y:S02]  /*ce10*/  FSEL R19, R2, R6, !P2 ;  /* 0x0000000602137208 */ /* 0x004fe40005000000 */
[----:B------:R-:W-:-:S03]  /*ce20*/  FSEL R3, R3, R7, !P2 ;  /* 0x0000000703037208 */ /* 0x000fc60005000000 */
[----:B----4-:R-:W-:Y:S02]  /*ce30*/  FSEL R2, R4, R19, P1 ;  /* 0x0000001304027208 */ /* 0x010fe40000800000 */
        /* <DEDUP_REMOVED lines=9> */
.L_x_28875:
[----:B------:R-:W-:Y:S02]  /*ced0*/  FSEL R2, RZ, 3.37028055040000000000e+12, P2 ;  /* 0x54442d18ff027808 */ /* 0x000fe40001000000 */
[----:B------:R-:W-:Y:S02]  /*cee0*/  FSEL R3, RZ, 2.1426990032196044922, P2 ;  /* 0x400921fbff037808 */ /* 0x000fe40001000000 */
.L_x_28876:
[----:B------:R-:W-:Y:S05]  /*cef0*/  BSYNC B0 ;  /* 0x0000000000007941 */ /* 0x000fea0003800000 */
.L_x_28874:
[----:B------:R2:W4:Y:S02]  /*cf00*/  DADD R24, |R24|, |R26| ;  /* 0x0000000018187229 */ /* 0x000524000000061a */
[----:B--2---:R-:W-:-:S04]  /*cf10*/  LOP3.LUT R27, R3, 0x80000000, R27, 0xb8, !PT ;  /* 0x80000000031b7812 */ /* 0x004fc800078eb81b */
[----:B----4-:R-:W2:-:S06]  /*cf20*/  DSETP.GTU.AND P0, PT, |R24|, +INF , PT ;  /* 0x7ff000001800742a */ /* 0x010e8c0003f0c200 */
[----:B--2---:R-:W-:Y:S02]  /*cf30*/  FSEL R2, R24, R2, P0 ;  /* 0x0000000218027208 */ /* 0x004fe40000000000 */
[----:B------:R-:W-:Y:S02]  /*cf40*/  FSEL R3, R25, R27, P0 ;  /* 0x0000001b19037208 */ /* 0x000fe40000000000 */
.L_x_28825:
[----:B------:R-:W-:Y:S05]  /*cf50*/  BSYNC B2 ;  /* 0x0000000000027941 */ /* 0x000fea0003800000 */
.L_x_28809:
        /* <DEDUP_REMOVED lines=53> */
.L_x_28882:
[----:B------:R-:W-:Y:S05]  /*d2b0*/  BSYNC B0 ;  /* 0x0000000000007941 */ /* 0x000fea0003800000 */
.L_x_28881:
        /* <DEDUP_REMOVED lines=13> */
[----:B0123--:R-:W-:Y:S05]  /*d390*/  CALL.REL.NOINC `($_ZN2at6native27unrolled_elementwise_kernelIZZZNS0_50_GLOBAL__N__2680c7bb_12_PowKernel_cu_b2145a98_318424pow_tensor_scalar_kernelERNS_18TensorIteratorBaseERKN3c106ScalarEENKUlvE_clEvENKUlvE_clEvEUlNS5_7complexIdEEE0_St5arrayIPcLm2EELi4E23TrivialOffsetCalculatorILi1EjESI_NS0_6memory15LoadWithoutCastENSJ_16StoreWithoutCastEEEviT_T0_T2_T3_T4_T5_$__internal_trig_reduction_slowpathd) ;  /* 0x000104f000007944 */ /* 0x00ffea0003c00000 */
[----:B------:R-:W-:Y:S05]  /*d3a0*/  BRA `(.L_x_28885) ;  /* 0x0000002000007947 */ /* 0x000fea0003800000 */
.L_x_28884:
[----:B0-----:R0:W2:Y:S01]  /*d3b0*/  DMUL R2, RZ, R6 ;  /* 0x00000006ff027228 */ /* 0x0010a20000000000 */
[----:B------:R-:W-:-:S05]  /*d3c0*/  IMAD.MOV.U32 R0, RZ, RZ, RZ ;  /* 0x000000ffff007224 */ /* 0x000fca00078e00ff */
.L_x_28885:
[----:B------:R-:W-:Y:S05]  /*d3d0*/  BSYNC B2 ;  /* 0x0000000000027941 */ /* 0x000fea0003800000 */
.L_x_28883:
[----:B------:R-:W-:Y:S01]  /*d3e0*/  IADD3 R4, R0, 0x1, RZ ;  /* 0x0000000100047810 */ /* 0x000fe20007ffe0ff */
[----:B0-----:R-:W-:-:S04]  /*d3f0*/  IMAD.MOV.U32 R17, RZ, RZ, 0x8 ;  /* 0x00000008ff117424 */ /* 0x001fc800078e00ff */
[----:B------:R-:W-:-:S05]  /*d400*/  IMAD.SHL.U32 R0, R4, 0x8, RZ ;  /* 0x0000000804007824 */ /* 0x000fca00078e00ff */
[----:B------:R-:W-:-:S05]  /*d410*/  LOP3.LUT R0, R0, 0x8, RZ, 0xc0, !PT ;  /* 0x0000000800007812 */ /* 0x000fca00078ec0ff */
[----:B------:R-:W-:-:S05]  /*d420*/  IMAD.WIDE.U32 R16, R0, R17, c[0x4][0x1a8] ;  /* 0x01006a0000107625 */ /* 0x000fca00078e0011 */
[----:B------:R-:W4:Y:S04]  /*d430*/  LDG.E.128.CONSTANT R28, [R16.64] ;  /* 0x00000006101c7981 */ /* 0x000f28000c1e9d00 */
[----:B------:R-:W5:Y:S04]  /*d440*/  LDG.E.128.CONSTANT R24, [R16.64+0x10] ;  /* 0x0000100610187981 */ /* 0x000f68000c1e9d00 */
        /* <DEDUP_REMOVED lines=31> */
.L_x_28887:
[----:B------:R2:W3:Y:S01]  /*d640*/  DMUL R2, RZ, R6 ;  /* 0x00000006ff027228 */ /* 0x0004e20000000000 */
[----:B------:R-:W-:-:S05]  /*d650*/  IMAD.MOV.U32 R0, RZ, RZ, RZ ;  /* 0x000000ffff007224 */ /* 0x000fca00078e00ff */
.L_x_28888:
[----:B------:R-:W-:Y:S05]  /*d660*/  BSYNC B2 ;  /* 0x0000000000027941 */ /* 0x000fea0003800000 */
.L_x_28886:
        /* <DEDUP_REMOVED lines=25> */
.L_x_28880:
        /* <DEDUP_REMOVED lines=39> */
.L_x_28890:
[----:B------:R-:W-:Y:S05]  /*da70*/  BSYNC B0 ;  /* 0x0000000000007941 */ /* 0x000fea0003800000 */
.L_x_28889:
        /* <DEDUP_REMOVED lines=15> */
.L_x_28892:
[----:B0-----:R0:W2:Y:S01]  /*db70*/  DMUL R2, RZ, R6 ;  /* 0x00000006ff027228 */ /* 0x0010a20000000000 */
[----:B------:R-:W-:-:S05]  /*db80*/  IMAD.MOV.U32 R0, RZ, RZ, RZ ;  /* 0x000000ffff007224 */ /* 0x000fca00078e00ff */
.L_x_28893:
[----:B------:R-:W-:Y:S05]  /*db90*/  BSYNC B2 ;  /* 0x0000000000027941 */ /* 0x000fea0003800000 */
.L_x_28891:
        /* <DEDUP_REMOVED lines=38> */
.L_x_28895:
[----:B------:R2:W3:Y:S01]  /*de00*/  DMUL R2, RZ, R6 ;  /* 0x00000006ff027228 */ /* 0x0004e20000000000 */
[----:B------:R-:W-:-:S05]  /*de10*/  IMAD.MOV.U32 R0, RZ, RZ, RZ ;  /* 0x000000ffff007224 */ /* 0x000fca00078e00ff */
.L_x_28896:
[----:B------:R-:W-:Y:S05]  /*de20*/  BSYNC B2 ;  /* 0x0000000000027941 */ /* 0x000fea0003800000 */
.L_x_28894:
        /* <DEDUP_REMOVED lines=39> */
.L_x_28879:
        /* <DEDUP_REMOVED lines=11> */
.L_x_28897:
[----:B------:R-:W0:-:S10]  /*e150*/  DADD R16, R6, -R6 ;  /* 0x0000000006107229 */ /* 0x000e140000000806 */
[----:B0-----:R-:W-:Y:S02]  /*e160*/  IMAD.MOV.U32 R18, RZ, RZ, R16 ;  /* 0x000000ffff127224 */ /* 0x001fe400078e0010 */
[----:B------:R-:W-:Y:S01]  /*e170*/  IMAD.MOV.U32 R19, RZ, RZ, R17 ;  /* 0x000000ffff137224 */ /* 0x000fe200078e0011 */
[----:B------:R-:W-:Y:S05]  /*e180*/  BRA `(.L_x_28808) ;  /* 0x000007c000007947 */ /* 0x000fea0003800000 */
.L_x_28878:
        /* <DEDUP_REMOVED lines=14> */
[----:B01-3--:R-:W-:Y:S05]  /*e270*/  CALL.REL.NOINC `($_ZN2at6native27unrolled_elementwise_kernelIZZZNS0_50_GLOBAL__N__2680c7bb_12_PowKernel_cu_b2145a98_318424pow_tensor_scalar_kernelERNS_18TensorIteratorBaseERKN3c106ScalarEENKUlvE_clEvENKUlvE_clEvEUlNS5_7complexIdEEE0_St5arrayIPcLm2EELi4E23TrivialOffsetCalculatorILi1EjESI_NS0_6memory15LoadWithoutCastENSJ_16StoreWithoutCastEEEviT_T0_T2_T3_T4_T5_$__internal_trig_reduction_slowpathd) ;  /* 0x0000f61000007944 */ /* 0x00bfea0003c00000 */
[----:B------:R-:W-:Y:S05]  /*e280*/  BRA `(.L_x_28900) ;  /* 0x0000002000007947 */ /* 0x000fea0003800000 */
.L_x_28899:
[----:B------:R0:W1:Y:S01]  /*e290*/  DMUL R2, RZ, R6 ;  /* 0x00000006ff027228 */ /* 0x0000620000000000 */
[----:B------:R-:W-:-:S05]  /*e2a0*/  IMAD.MOV.U32 R0, RZ, RZ, RZ ;  /* 0x000000ffff007224 */ /* 0x000fca00078e00ff */
.L_x_28900:
[----:B------:R-:W-:Y:S05]  /*e2b0*/  BSYNC B2 ;  /* 0x0000000000027941 */ /* 0x000fea0003800000 */
.L_x_28898:
        /* <DEDUP_REMOVED lines=36> */
[----:B0123--:R-:W-:Y:S05]  /*e500*/  CALL.REL.NOINC `($_ZN2at6native27unrolled_elementwise_kernelIZZZNS0_50_GLOBAL__N__2680c7bb_12_PowKernel_cu_b2145a98_318424pow_tensor_scalar_kernelERNS_18TensorIteratorBaseERKN3c106ScalarEENKUlvE_clEvENKUlvE_clEvEUlNS5_7complexIdEEE0_St5arrayIPcLm2EELi4E23TrivialOffsetCalculatorILi1EjESI_NS0_6memory15LoadWithoutCastENSJ_16StoreWithoutCastEEEviT_T0_T2_T3_T4_T5_$__internal_trig_reduction_slowpathd) ;  /* 0x0000f38000007944 */ /* 0x00ffea0003c00000 */
[----:B------:R-:W-:Y:S05]  /*e510*/  BRA `(.L_x_28903) ;  /* 0x0000002000007947 */ /* 0x000fea0003800000 */
.L_x_28902:
[----:B------:R1:W2:Y:S01]  /*e520*/  DMUL R2, RZ, R6 ;  /* 0x00000006ff027228 */ /* 0x0002a20000000000 */
[----:B------:R-:W-:-:S05]  /*e530*/  IMAD.MOV.U32 R0, RZ, RZ, RZ ;  /* 0x000000ffff007224 */ /* 0x000fca00078e00ff */
.L_x_28903:
[----:B------:R-:W-:Y:S05]  /*e540*/  BSYNC B2 ;  /* 0x0000000000027941 */ /* 0x000fea0003800000 */
.L_x_28901:
[----:B------:R-:W-:Y:S02]  /*e550*/  IMAD.SHL.U32 R4, R0, 0x8, RZ ;  /* 0x0000000800047824 */ /* 0x000fe400078e00ff */
[----:B-1----:R-:W-:-:S03]  /*e560*/  IMAD.MOV.U32 R19, RZ, RZ, 0x8 ;  /* 0x00000008ff137424 */ /* 0x002fc600078e00ff */
        /* <DEDUP_REMOVED lines=22> */
.L_x_28877:
        /* <DEDUP_REMOVED lines=37> */
.L_x_28905:
[----:B------:R-:W-:Y:S05]  /*e920*/  BSYNC B0 ;  /* 0x0000000000007941 */ /* 0x000fea0003800000 */
.L_x_28904:
[----:B------:R-:W-:Y:S02]  /*e930*/  IMAD.MOV.U32 R18, RZ, RZ, R6 ;  /* 0x000000ffff127224 */ /* 0x000fe400078e0006 */
[----:B------:R-:W-:Y:S02]  /*e940*/  IMAD.MOV.U32 R19, RZ, RZ, R7 ;  /* 0x000000ffff137224 */ /* 0x000fe400078e0007 */
.L_x_28808:
[----:B012---:R-:W-:Y:S05]  /*e950*/  BSYNC B1 ;  /* 0x0000000000017941 */ /* 0x007fea0003800000 */
.L_x_28807:
[----:B------:R-:W0:Y:S01]  /*e960*/  S2R R3, SR_TID.X ;  /* 0x0000000000037919 */ /* 0x000e220000002100 */
[----:B------:R-:W-:Y:S01]  /*e970*/  BSSY B1, `(.L_x_28906) ;  /* 0x0000737000017945 */ /* 0x000fe20003800000 */
[----:B------:R-:W-:Y:S01]  /*e980*/  CS2R R30, SRZ ;  /* 0x00000000001e7805 */ /* 0x000fe2000001ff00 */
[----:B------:R-:W-:Y:S01]  /*e990*/  CS2R R26, SRZ ;  /* 0x00000000001a7805 */ /* 0x000fe2000001ff00 */
        /* <DEDUP_REMOVED lines=94> */
.L_x_28915:
        /* <DEDUP_REMOVED lines=23> */
.L_x_28918:
[----:B------:R-:W-:Y:S05]  /*f0f0*/  BSYNC B4 ;  /* 0x0000000000047941 */ /* 0x000fea0003800000 */
.L_x_28917:
        /* <DEDUP_REMOVED lines=15> */
.L_x_28916:
[----:B------:R-:W-:Y:S05]  /*f1f0*/  BSYNC B3 ;  /* 0x0000000000037941 */ /* 0x000fea0003800000 */
.L_x_28914:
        /* <DEDUP_REMOVED lines=24> */
.L_x_28920:
[----:B------:R-:W-:Y:S05]  /*f380*/  BSYNC B3 ;  /* 0x0000000000037941 */ /* 0x000fea0003800000 */
.L_x_28919:
        /* <DEDUP_REMOVED lines=43> */
.L_x_28922:
[----:B------:R-:W-:-:S04]  /*f640*/  ISETP.GE.AND P0, PT, R21, RZ, PT ;  /* 0x000000ff1500720c */ /* 0x000fc80003f06270 */
[----:B------:R-:W-:Y:S02]  /*f650*/  FSEL R2, RZ, 3.37028055040000000000e+12, P0 ;  /* 0x54442d18ff027808 */ /* 0x000fe40000000000 */
[----:B------:R-:W-:Y:S02]  /*f660*/  FSEL R3, RZ, 2.1426990032196044922, P0 ;  /* 0x400921fbff037808 */ /* 0x000fe40000000000 */
.L_x_28923:
[----:B------:R-:W-:Y:S05]  /*f670*/  BSYNC B0 ;  /* 0x0000000000007941 */ /* 0x000fea0003800000 */
.L_x_28921:
[----:B------:R0:W2:Y:S02]  /*f680*/  DADD R20, |R20|, |R22| ;  /* 0x0000000014147229 */ /* 0x0000a40000000616 */
[----:B0-----:R-:W-:Y:S02]  /*f690*/  LOP3.LUT R23, R3, 0x80000000, R23, 0xb8, !PT ;  /* 0x8000000003177812 */ /* 0x001fe400078eb817 */
[----:B-1----:R-:W-:-:S04]  /*f6a0*/  DMUL R24, R24, 0.5 ;  /* 0x3fe0000018187828 */ /* 0x002fc80000000000 */
[----:B--2---:R-:W0:-:S06]  /*f6b0*/  DSETP.GTU.AND P0, PT, |R20|, +INF , PT ;  /* 0x7ff000001400742a */ /* 0x004e0c0003f0c200 */
[----:B0-----:R-:W-:Y:S02]  /*f6c0*/  FSEL R2, R20, R2, P0 ;  /* 0x0000000214027208 */ /* 0x001fe40000000000 */
[----:B------:R-:W-:Y:S01]  /*f6d0*/  FSEL R3, R21, R23, P0 ;  /* 0x0000001715037208 */ /* 0x000fe20000000000 */
[----:B------:R-:W-:Y:S05]  /*f6e0*/  BRA `(.L_x_28924) ;  /* 0x00004bf000007947 */ /* 0x000fea0003800000 */
.L_x_28913:
        /* <DEDUP_REMOVED lines=77> */
.L_x_28927:
[----:B------:R-:W-:Y:S05]  /*fbc0*/  BSYNC B0 ;  /* 0x0000000000007941 */ /* 0x000fea0003800000 */
.L_x_28926:
        /* <DEDUP_REMOVED lines=11> */
.L_x_28929:
[----:B------:R-:W-:Y:S05]  /*fc80*/  BSYNC B3 ;  /* 0x0000000000037941 */ /* 0x000fea0003800000 */
.L_x_28928:
        /* <DEDUP_REMOVED lines=43> */
.L_x_28931:
[----:B------:R-:W-:-:S04]  /*ff40*/  ISETP.GE.AND P0, PT, R21, RZ, PT ;  /* 0x000000ff1500720c */ /* 0x000fc80003f06270 */
[----:B------:R-:W-:Y:S02]  /*ff50*/  FSEL R2, RZ, 3.37028055040000000000e+12, P0 ;  /* 0x54442d18ff027808 */ /* 0x000fe40000000000 */
[----:B------:R-:W-:Y:S02]  /*ff60*/  FSEL R3, RZ, 2.1426990032196044922, P0 ;  /* 0x400921fbff037808 */ /* 0x000fe40000000000 */
.L_x_28932:
[----:B------:R-:W-:Y:S05]  /*ff70*/  BSYNC B0 ;  /* 0x0000000000007941 */ /* 0x000fea0003800000 */
.L_x_28930:
[----:B------:R2:W4:Y:S02]  /*ff80*/  DADD R20, |R20|, |R22| ;  /* 0x0000000014147229 */ /* 0x0005240000000616 */
[----:B--2---:R-:W-:Y:S02]  /*ff90*/  LOP3.LUT R23, R3, 0x80000000, R23, 0xb8, !PT ;  /* 0x8000000003177812 */ /* 0x004fe400078eb817 */
[----:B-1----:R-:W-:-:S04]  /*ffa0*/  DMUL R24, R24, 0.5 ;  /* 0x3fe0000018187828 */ /* 0x002fc80000000000 */
[----:B----4-:R-:W1:-:S06]  /*ffb0*/  DSETP.GTU.AND P0, PT, |R20|, +INF , PT ;  /* 0x7ff000001400742a */ /* 0x010e4c0003f0c200 */
[----:B-1----:R-:W-:Y:S02]  /*ffc0*/  FSEL R2, R20, R2, P0 ;  /* 0x0000000214027208 */ /* 0x002fe40000000000 */
[----:B------:R-:W-:Y:S01]  /*ffd0*/  FSEL R3, R21, R23, P0 ;  /* 0x0000001715037208 */ /* 0x000fe20000000000 */
[----:B------:R-:W-:Y:S05]  /*ffe0*/  BRA `(.L_x_28924) ;  /* 0x000042f000007947 */ /* 0x000fea0003800000 */
.L_x_28925:
        /* <DEDUP_REMOVED lines=29> */
.L_x_28934:
        /* <DEDUP_REMOVED lines=83> */
[----:B------:R-:W-:Y:S01]  /*106f0*/  IMAD.MOV.U32 R38, RZ, RZ, R24 ;  /* 0x000000ffff267224 */ /* 0x000fe200078e0018 */
[----:B------:R-:W-:Y:S05]  /*10700*/  @P0 BRA `(.L_x_28934) ;  /* 0xfffffab000000947 */ /* 0x000fea000383ffff */
[----:B------:R-:W-:Y:S05]  /*10710*/  BSYNC B0 ;  /* 0x0000000000007941 */ /* 0x000fea0003800000 */
.L_x_28933:
        /* <DEDUP_REMOVED lines=77> */
.L_x_28936:
        /* <DEDUP_REMOVED lines=23> */
.L_x_28939:
[----:B------:R-:W-:Y:S05]  /*10d60*/  BSYNC B4 ;  /* 0x0000000000047941 */ /* 0x000fea0003800000 */
.L_x_28938:
        /* <DEDUP_REMOVED lines=15> */
.L_x_28937:
[----:B------:R-:W-:Y:S05]  /*10e60*/  BSYNC B3 ;  /* 0x0000000000037941 */ /* 0x000fea0003800000 */
.L_x_28935:
        /* <DEDUP_REMOVED lines=24> */
.L_x_28941:
[----:B------:R-:W-:Y:S05]  /*10ff0*/  BSYNC B3 ;  /* 0x0000000000037941 */ /* 0x000fea0003800000 */
.L_x_28940:
        /* <DEDUP_REMOVED lines=43> */
.L_x_28943:
[----:B------:R-:W-:-:S04]  /*112b0*/  ISETP.GE.AND P0, PT, R21, RZ, PT ;  /* 0x000000ff1500720c */ /* 0x000fc80003f06270 */
[----:B------:R-:W-:Y:S02]  /*112c0*/  FSEL R2, RZ, 3.37028055040000000000e+12, P0 ;  /* 0x54442d18ff027808 */ /* 0x000fe40000000000 */
[----:B------:R-:W-:Y:S02]  /*112d0*/  FSEL R3, RZ, 2.1426990032196044922, P0 ;  /* 0x400921fbff037808 */ /* 0x000fe40000000000 */
.L_x_28944:
[----:B------:R-:W-:Y:S05]  /*112e0*/  BSYNC B0 ;  /* 0x0000000000007941 */ /* 0x000fea0003800000 */
.L_x_28942:
[----:B------:R0:W2:Y:S02]  /*112f0*/  DADD R20, |R20|, |R22| ;  /* 0x0000000014147229 */ /* 0x0000a40000000616 */
[----:B0-----:R-:W-:Y:S02]  /*11300*/  LOP3.LUT R23, R3, 0x80000000, R23, 0xb8, !PT ;  /* 0x8000000003177812 */ /* 0x001fe400078eb817 */
[----:B-1----:R-:W-:-:S04]  /*11310*/  DMUL R24, R24, 0.5 ;  /* 0x3fe0000018187828 */ /* 0x002fc80000000000 */
[----:B--2---:R-:W0:-:S06]  /*11320*/  DSETP.GTU.AND P0, PT, |R20|, +INF , PT ;  /* 0x7ff000001400742a */ /* 0x004e0c0003f0c200 */
[----:B0-----:R-:W-:Y:S02]  /*11330*/  FSEL R2, R20, R2, P0 ;  /* 0x0000000214027208 */ /* 0x001fe40000000000 */
[----:B------:R-:W-:Y:S01]  /*11340*/  FSEL R3, R21, R23, P0 ;  /* 0x0000001715037208 */ /* 0x000fe20000000000 */
[----:B------:R-:W-:Y:S05]  /*11350*/  BRA `(.L_x_28924) ;  /* 0x00002f8000007947 */ /* 0x000fea0003800000 */
.L_x_28912:
        /* <DEDUP_REMOVED lines=113> */
.L_x_28946:
[----:B------:R-:W-:Y:S05]  /*11a70*/  BSYNC B0 ;  /* 0x0000000000007941 */ /* 0x000fea0003800000 */
.L_x_28945:
        /* <DEDUP_REMOVED lines=10> */
.L_x_28948:
[----:B------:R-:W-:Y:S05]  /*11b20*/  BSYNC B3 ;  /* 0x0000000000037941 */ /* 0x000fea0003800000 */
.L_x_28947:
        /* <DEDUP_REMOVED lines=43> */
.L_x_28950:
[----:B------:R-:W-:-:S04]  /*11de0*/  ISETP.GE.AND P0, PT, R21, RZ, PT ;  /* 0x000000ff1500720c */ /* 0x000fc80003f06270 */
[----:B------:R-:W-:Y:S02]  /*11df0*/  FSEL R2, RZ, 3.37028055040000000000e+12, P0 ;  /* 0x54442d18ff027808 */ /* 0x000fe40000000000 */
[----:B------:R-:W-:Y:S02]  /*11e00*/  FSEL R3, RZ, 2.1426990032196044922, P0 ;  /* 0x400921fbff037808 */ /* 0x000fe40000000000 */
.L_x_28951:
[----:B------:R-:W-:Y:S05]  /*11e10*/  BSYNC B0 ;  /* 0x0000000000007941 */ /* 0x000fea0003800000 */
.L_x_28949:
[----:B------:R2:W4:Y:S02]  /*11e20*/  DADD R20, |R20|, |R22| ;  /* 0x0000000014147229 */ /* 0x0005240000000616 */
[----:B--2---:R-:W-:-:S04]  /*11e30*/  LOP3.LUT R23, R3, 0x80000000, R23, 0xb8, !PT ;  /* 0x8000000003177812 */ /* 0x004fc800078eb817 */
[----:B----4-:R-:W2:-:S06]  /*11e40*/  DSETP.GTU.AND P0, PT, |R20|, +INF , PT ;  /* 0x7ff000001400742a */ /* 0x010e8c0003f0c200 */
[----:B--2---:R-:W-:Y:S02]  /*11e50*/  FSEL R2, R20, R2, P0 ;  /* 0x0000000214027208 */ /* 0x004fe40000000000 */
[----:B------:R-:W-:Y:S01]  /*11e60*/  FSEL R3, R21, R23, P0 ;  /* 0x0000001715037208 */ /* 0x000fe20000000000 */
[----:B------:R-:W-:Y:S05]  /*11e70*/  BRA `(.L_x_28924) ;  /* 0x0000246000007947 */ /* 0x000fea0003800000 */
.L_x_28911:
        /* <DEDUP_REMOVED lines=68> */
.L_x_28954:
        /* <DEDUP_REMOVED lines=23> */
.L_x_28957:
[----:B------:R-:W-:Y:S05]  /*12430*/  BSYNC B4 ;  /* 0x0000000000047941 */ /* 0x000fea0003800000 */
.L_x_28956:
        /* <DEDUP_REMOVED lines=15> */
.L_x_28955:
[----:B------:R-:W-:Y:S05]  /*12530*/  BSYNC B3 ;  /* 0x0000000000037941 */ /* 0x000fea0003800000 */
.L_x_28953:
        /* <DEDUP_REMOVED lines=44> */
.L_x_28952:
        /* <DEDUP_REMOVED lines=46> */
.L_x_28910:
        /* <DEDUP_REMOVED lines=26> */
.L_x_28959:
[----:B------:R-:W-:Y:S05]  /*12c80*/  BSYNC B3 ;  /* 0x0000000000037941 */ /* 0x000fea0003800000 */
.L_x_28958:
        /* <DEDUP_REMOVED lines=26> */
.L_x_28961:
[----:B-12---:R-:W-:Y:S05]  /*12e30*/  BSYNC B3 ;  /* 0x0000000000037941 */ /* 0x006fea0003800000 */
.L_x_28960:
        /* <DEDUP_REMOVED lines=112> */
.L_x_28963:
[----:B------:R-:W-:Y:S05]  /*13540*/  BSYNC B0 ;  /* 0x0000000000007941 */ /* 0x000fea0003800000 */
.L_x_28962:
        /* <DEDUP_REMOVED lines=10> */
.L_x_28965:
[----:B------:R-:W-:Y:S05]  /*135f0*/  BSYNC B3 ;  /* 0x0000000000037941 */ /* 0x000fea0003800000 */
.L_x_28964:
        /* <DEDUP_REMOVED lines=43> */
.L_x_28967:
[----:B------:R-:W-:-:S04]  /*138b0*/  ISETP.GE.AND P0, PT, R21, RZ, PT ;  /* 0x000000ff1500720c */ /* 0x000fc80003f06270 */
[----:B------:R-:W-:Y:S02]  /*138c0*/  FSEL R2, RZ, 3.37028055040000000000e+12, P0 ;  /* 0x54442d18ff027808 */ /* 0x000fe40000000000 */
[----:B------:R-:W-:Y:S02]  /*138d0*/  FSEL R3, RZ, 2.1426990032196044922, P0 ;  /* 0x400921fbff037808 */ /* 0x000fe40000000000 */
.L_x_28968:
[----:B------:R-:W-:Y:S05]  /*138e0*/  BSYNC B0 ;  /* 0x0000000000007941 */ /* 0x000fea0003800000 */
.L_x_28966:
[----:B------:R2:W4:Y:S02]  /*138f0*/  DADD R20, |R20|, |R22| ;  /* 0x0000000014147229 */ /* 0x0005240000000616 */
[----:B--2---:R-:W-:Y:S02]  /*13900*/  LOP3.LUT R23, R3, 0x80000000, R23, 0xb8, !PT ;  /* 0x8000000003177812 */ /* 0x004fe400078eb817 */
[----:B-1----:R-:W-:-:S04]  /*13910*/  DADD R24, R24, 1 ;  /* 0x3ff0000018187429 */ /* 0x002fc80000000000 */
[----:B----4-:R-:W1:-:S06]  /*13920*/  DSETP.GTU.AND P0, PT, |R20|, +INF , PT ;  /* 0x7ff000001400742a */ /* 0x010e4c0003f0c200 */
[----:B-1----:R-:W-:Y:S02]  /*13930*/  FSEL R2, R20, R2, P0 ;  /* 0x0000000214027208 */ /* 0x002fe40000000000 */
[----:B------:R-:W-:Y:S01]  /*13940*/  FSEL R3, R21, R23, P0 ;  /* 0x0000001715037208 */ /* 0x000fe20000000000 */
[----:B------:R-:W-:Y:S05]  /*13950*/  BRA `(.L_x_28924) ;  /* 0x0000098000007947 */ /* 0x000fea0003800000 */
.L_x_28909:
        /* <DEDUP_REMOVED lines=88> */
.L_x_28970:
[----:B------:R-:W-:Y:S05]  /*13ee0*/  BSYNC B0 ;  /* 0x0000000000007941 */ /* 0x000fea0003800000 */
.L_x_28969:
        /* <DEDUP_REMOVED lines=11> */
.L_x_28972:
[----:B------:R-:W-:Y:S05]  /*13fa0*/  BSYNC B3 ;  /* 0x0000000000037941 */ /* 0x000fea0003800000 */
.L_x_28971:
        /* <DEDUP_REMOVED lines=43> */
.L_x_28974:
[----:B------:R-:W-:Y:S02]  /*14260*/  FSEL R2, RZ, 3.37028055040000000000e+12, P2 ;  /* 0x54442d18ff027808 */ /* 0x000fe40001000000 */
[----:B------:R-:W-:Y:S02]  /*14270*/  FSEL R3, RZ, 2.1426990032196044922, P2 ;  /* 0x400921fbff037808 */ /* 0x000fe40001000000 */
.L_x_28975:
[----:B------:R-:W-:Y:S05]  /*14280*/  BSYNC B0 ;  /* 0x0000000000007941 */ /* 0x000fea0003800000 */
.L_x_28973:
[----:B------:R2:W4:Y:S02]  /*14290*/  DADD R20, |R20|, |R22| ;  /* 0x0000000014147229 */ /* 0x0005240000000616 */
[----:B--2---:R-:W-:-:S04]  /*142a0*/  LOP3.LUT R23, R3, 0x80000000, R23, 0xb8, !PT ;  /* 0x8000000003177812 */ /* 0x004fc800078eb817 */
[----:B----4-:R-:W2:-:S06]  /*142b0*/  DSETP.GTU.AND P0, PT, |R20|, +INF , PT ;  /* 0x7ff000001400742a */ /* 0x010e8c0003f0c200 */
[----:B--2---:R-:W-:Y:S02]  /*142c0*/  FSEL R2, R20, R2, P0 ;  /* 0x0000000214027208 */ /* 0x004fe40000000000 */
[----:B------:R-:W-:Y:S02]  /*142d0*/  FSEL R3, R21, R23, P0 ;  /* 0x0000001715037208 */ /* 0x000fe40000000000 */
.L_x_28924:
[----:B------:R-:W-:Y:S05]  /*142e0*/  BSYNC B2 ;  /* 0x0000000000027941 */ /* 0x000fea0003800000 */
.L_x_28908:
        /* <DEDUP_REMOVED lines=53> */
.L_x_28981:
[----:B------:R-:W-:Y:S05]  /*14640*/  BSYNC B0 ;  /* 0x0000000000007941 */ /* 0x000fea0003800000 */
.L_x_28980:
        /* <DEDUP_REMOVED lines=15> */
.L_x_28983:
[----:B0-----:R0:W2:Y:S01]  /*14740*/  DMUL R2, RZ, R6 ;  /* 0x00000006ff027228 */ /* 0x0010a20000000000 */
[----:B------:R-:W-:-:S05]  /*14750*/  IMAD.MOV.U32 R0, RZ, RZ, RZ ;  /* 0x000000ffff007224 */ /* 0x000fca00078e00ff */
.L_x_28984:
[----:B------:R-:W-:Y:S05]  /*14760*/  BSYNC B2 ;  /* 0x0000000000027941 */ /* 0x000fea0003800000 */
.L_x_28982:
[----:B------:R-:W-:Y:S01]  /*14770*/  IADD3 R4, R0, 0x1, RZ ;  /* 0x0000000100047810 */ /* 0x000fe20007ffe0ff */
[----:B------:R-:W-:-:S04]  /*14780*/  IMAD.MOV.U32 R25, RZ, RZ, 0x8 ;  /* 0x00000008ff197424 */ /* 0x000fc800078e00ff */
[----:B------:R-:W-:-:S05]  /*14790*/  IMAD.SHL.U32 R0, R4, 0x8, RZ ;  /* 0x0000000804007824 */ /* 0x000fca00078e00ff */
[----:B------:R-:W-:-:S05]  /*147a0*/  LOP3.LUT R0, R0, 0x8, RZ, 0xc0, !PT ;  /* 0x0000000800007812 */ /* 0x000fca00078ec0ff */
[----:B------:R-:W-:-:S05]  /*147b0*/  IMAD.WIDE.U32 R24, R0, R25, c[0x4][0x1a8] ;  /* 0x01006a0000187625 */ /* 0x000fca00078e0019 */
[----:B0-----:R-:W4:Y:S04]  /*147c0*/  LDG.E.128.CONSTANT R20, [R24.64] ;  /* 0x0000000618147981 */ /* 0x001f28000c1e9d00 */
        /* <DEDUP_REMOVED lines=32> */
.L_x_28986:
[----:B------:R2:W3:Y:S01]  /*149d0*/  DMUL R2, RZ, R6 ;  /* 0x00000006ff027228 */ /* 0x0004e20000000000 */
[----:B------:R-:W-:-:S05]  /*149e0*/  IMAD.MOV.U32 R0, RZ, RZ, RZ ;  /* 0x000000ffff007224 */ /* 0x000fca00078e00ff */
.L_x_28987:
[----:B------:R-:W-:Y:S05]  /*149f0*/  BSYNC B2 ;  /* 0x0000000000027941 */ /* 0x000fea0003800000 */
.L_x_28985:
        /* <DEDUP_REMOVED lines=25> */
.L_x_28979:
        /* <DEDUP_REMOVED lines=39> */
.L_x_28989:
[----:B------:R-:W-:Y:S05]  /*14e00*/  BSYNC B0 ;  /* 0x0000000000007941 */ /* 0x000fea0003800000 */
.L_x_28988:
        /* <DEDUP_REMOVED lines=15> */
.L_x_28991:
[----:B0-----:R0:W2:Y:S01]  /*14f00*/  DMUL R2, RZ, R6 ;  /* 0x00000006ff027228 */ /* 0x0010a20000000000 */
[----:B------:R-:W-:-:S05]  /*14f10*/  IMAD.MOV.U32 R0, RZ, RZ, RZ ;  /* 0x000000ffff007224 */ /* 0x000fca00078e00ff */
.L_x_28992:
[----:B------:R-:W-:Y:S05]  /*14f20*/  BSYNC B2 ;  /* 0x0000000000027941 */ /* 0x000fea0003800000 */
.L_x_28990:
        /* <DEDUP_REMOVED lines=38> */
.L_x_28994:
[----:B------:R2:W3:Y:S01]  /*15190*/  DMUL R2, RZ, R6 ;  /* 0x00000006ff027228 */ /* 0x0004e20000000000 */
[----:B------:R-:W-:-:S05]  /*151a0*/  IMAD.MOV.U32 R0, RZ, RZ, RZ ;  /* 0x000000ffff007224 */ /* 0x000fca00078e00ff */
.L_x_28995:
[----:B------:R-:W-:Y:S05]  /*151b0*/  BSYNC B2 ;  /* 0x0000000000027941 */ /* 0x000fea0003800000 */
.L_x_28993:
        /* <DEDUP_REMOVED lines=20> */
[----:B-1----:R0:W5:Y:S02]  /*15300*/  DFMA R4, R28, R4, R26 ;  /* 0x000000041c04722b */ /* 0x002164000000001a */
[----:B0-----:R-:W-:-:S04]  /*15310*/  IMAD.MOV.U32 R26, RZ, RZ, RZ ;  /* 0x000000ffff1a7224 */ /* 0x001fc800078e00ff */
[----:B-----5:R-:W0:-:S06]  /*15320*/  DFMA R4, R28, R4, R36 ;  /* 0x000000041c04722b */ /* 0x020e0c0000000024 */
[----:B0-----:R-:W0:-:S06]  /*15330*/  DFMA R4, R28, R4, R38 ;  /* 0x000000041c04722b */ /* 0x001e0c0000000026 */
        /* <DEDUP_REMOVED lines=15> */
.L_x_28978:
        /* <DEDUP_REMOVED lines=11> */
.L_x_28996:
[----:B------:R-:W0:-:S10]  /*154e0*/  DADD R24, R6, -R6 ;  /* 0x0000000006187229 */ /* 0x000e140000000806 */
[----:B0-----:R-:W-:Y:S02]  /*154f0*/  IMAD.MOV.U32 R26, RZ, RZ, R24 ;  /* 0x000000ffff1a7224 */ /* 0x001fe400078e0018 */
[----:B------:R-:W-:Y:S01]  /*15500*/  IMAD.MOV.U32 R27, RZ, RZ, R25 ;  /* 0x000000ffff1b7224 */ /* 0x000fe200078e0019 */
[----:B------:R-:W-:Y:S05]  /*15510*/  BRA `(.L_x_28907) ;  /* 0x000007c000007947 */ /* 0x000fea0003800000 */
.L_x_28977:
        /* <DEDUP_REMOVED lines=16> */
.L_x_28998:
[----:B------:R0:W1:Y:S01]  /*15620*/  DMUL R2, RZ, R6 ;  /* 0x00000006ff027228 */ /* 0x0000620000000000 */
[----:B------:R-:W-:-:S05]  /*15630*/  IMAD.MOV.U32 R0, RZ, RZ, RZ ;  /* 0x000000ffff007224 */ /* 0x000fca00078e00ff */
.L_x_28999:
[----:B------:R-:W-:Y:S05]  /*15640*/  BSYNC B2 ;  /* 0x0000000000027941 */ /* 0x000fea0003800000 */
.L_x_28997:
        /* <DEDUP_REMOVED lines=38> */
.L_x_29001:
[----:B------:R1:W2:Y:S01]  /*158b0*/  DMUL R2, RZ, R6 ;  /* 0x00000006ff027228 */ /* 0x0002a20000000000 */
[----:B------:R-:W-:-:S05]  /*158c0*/  IMAD.MOV.U32 R0, RZ, RZ, RZ ;  /* 0x000000ffff007224 */ /* 0x000fca00078e00ff */
.L_x_29002:
[----:B------:R-:W-:Y:S05]  /*158d0*/  BSYNC B2 ;  /* 0x0000000000027941 */ /* 0x000fea0003800000 */
.L_x_29000:
        /* <DEDUP_REMOVED lines=24> */
.L_x_28976:
        /* <DEDUP_REMOVED lines=37> */
.L_x_29004:
[----:B------:R-:W-:Y:S05]  /*15cb0*/  BSYNC B0 ;  /* 0x0000000000007941 */ /* 0x000fea0003800000 */
.L_x_29003:
[----:B------:R-:W-:Y:S02]  /*15cc0*/  IMAD.MOV.U32 R26, RZ, RZ, R6 ;  /* 0x000000ffff1a7224 */ /* 0x000fe400078e0006 */
[----:B------:R-:W-:Y:S02]  /*15cd0*/  IMAD.MOV.U32 R27, RZ, RZ, R7 ;  /* 0x000000ffff1b7224 */ /* 0x000fe400078e0007 */
.L_x_28907:
[----:B012---:R-:W-:Y:S05]  /*15ce0*/  BSYNC B1 ;  /* 0x0000000000017941 */ /* 0x007fea0003800000 */
.L_x_28906:
[----:B------:R-:W0:Y:S01]  /*15cf0*/  S2R R3, SR_TID.X ;  /* 0x0000000000037919 */ /* 0x000e220000002100 */
[----:B------:R-:W-:Y:S01]  /*15d00*/  BSSY B1, `(.L_x_29005) ;  /* 0x0000733000017945 */ /* 0x000fe20003800000 */
        /* <DEDUP_REMOVED lines=94> */
.L_x_29014:
        /* <DEDUP_REMOVED lines=23> */
.L_x_29017:
[----:B------:R-:W-:Y:S05]  /*16460*/  BSYNC B4 ;  /* 0x0000000000047941 */ /* 0x000fea0003800000 */
.L_x_29016:
        /* <DEDUP_REMOVED lines=15> */
.L_x_29015:
[----:B------:R-:W-:Y:S05]  /*16560*/  BSYNC B3 ;  /* 0x0000000000037941 */ /* 0x000fea0003800000 */
.L_x_29013:
        /* <DEDUP_REMOVED lines=24> */
.L_x_29019:
[----:B------:R-:W-:Y:S05]  /*166f0*/  BSYNC B3 ;  /* 0x0000000000037941 */ /* 0x000fea0003800000 */
.L_x_29018:
        /* <DEDUP_REMOVED lines=43> */
.L_x_29021:
[----:B------:R-:W-:-:S04]  /*169b0*/  ISETP.GE.AND P0, PT, R13, RZ, PT ;  /* 0x000000ff0d00720c */ /* 0x000fc80003f06270 */
[----:B------:R-:W-:Y:S02]  /*169c0*/  FSEL R2, RZ, 3.37028055040000000000e+12, P0 ;  /* 0x54442d18ff027808 */ /* 0x000fe40000000000 */
[----:B------:R-:W-:Y:S02]  /*169d0*/  FSEL R3, RZ, 2.1426990032196044922, P0 ;  /* 0x400921fbff037808 */ /* 0x000fe40000000000 */
.L_x_29022:
[----:B------:R-:W-:Y:S05]  /*169e0*/  BSYNC B0 ;  /* 0x0000000000007941 */ /* 0x000fea0003800000 */
.L_x_29020:
[----:B------:R0:W2:Y:S02]  /*169f0*/  DADD R12, |R12|, |R14| ;  /* 0x000000000c0c7229 */ /* 0x0000a4000000060e */
[----:B0-----:R-:W-:Y:S02]  /*16a00*/  LOP3.LUT R15, R3, 0x80000000, R15, 0xb8, !PT ;  /* 0x80000000030f7812 */ /* 0x001fe400078eb80f */
[----:B-1----:R-:W-:-:S04]  /*16a10*/  DMUL R20, R20, 0.5 ;  /* 0x3fe0000014147828 */ /* 0x002fc80000000000 */
[----:B--2---:R-:W0:-:S06]  /*16a20*/  DSETP.GTU.AND P0, PT, |R12|, +INF , PT ;  /* 0x7ff000000c00742a */ /* 0x004e0c0003f0c200 */
[----:B0-----:R-:W-:Y:S02]  /*16a30*/  FSEL R2, R12, R2, P0 ;  /* 0x000000020c027208 */ /* 0x001fe40000000000 */
[----:B------:R-:W-:Y:S01]  /*16a40*/  FSEL R3, R13, R15, P0 ;  /* 0x0000000f0d037208 */ /* 0x000fe20000000000 */
[----:B------:R-:W-:Y:S05]  /*16a50*/  BRA `(.L_x_29023) ;  /* 0x00004bd000007947 */ /* 0x000fea0003800000 */
.L_x_29012:
        /* <DEDUP_REMOVED lines=77> */
.L_x_29026:
[----:B------:R-:W-:Y:S05]  /*16f30*/  BSYNC B0 ;  /* 0x0000000000007941 */ /* 0x000fea0003800000 */
.L_x_29025:
        /* <DEDUP_REMOVED lines=11> */
.L_x_29028:
[----:B------:R-:W-:Y:S05]  /*16ff0*/  BSYNC B3 ;  /* 0x0000000000037941 */ /* 0x000fea0003800000 */
.L_x_29027:
        /* <DEDUP_REMOVED lines=43> */
.L_x_29030:
[----:B------:R-:W-:-:S04]  /*172b0*/  ISETP.GE.AND P0, PT, R13, RZ, PT ;  /* 0x000000ff0d00720c */ /* 0x000fc80003f06270 */
[----:B------:R-:W-:Y:S02]  /*172c0*/  FSEL R2, RZ, 3.37028055040000000000e+12, P0 ;  /* 0x54442d18ff027808 */ /* 0x000fe40000000000 */
[----:B------:R-:W-:Y:S02]  /*172d0*/  FSEL R3, RZ, 2.1426990032196044922, P0 ;  /* 0x400921fbff037808 */ /* 0x000fe40000000000 */
.L_x_29031:
[----:B------:R-:W-:Y:S05]  /*172e0*/  BSYNC B0 ;  /* 0x0000000000007941 */ /* 0x000fea0003800000 */
.L_x_29029:
[----:B------:R2:W4:Y:S02]  /*172f0*/  DADD R12, |R12|, |R14| ;  /* 0x000000000c0c7229 */ /* 0x000524000000060e */
[----:B--2---:R-:W-:Y:S02]  /*17300*/  LOP3.LUT R15, R3, 0x80000000, R15, 0xb8, !PT ;  /* 0x80000000030f7812 */ /* 0x004fe400078eb80f */
[----:B-1----:R-:W-:-:S04]  /*17310*/  DMUL R20, R20, 0.5 ;  /* 0x3fe0000014147828 */ /* 0x002fc80000000000 */
[----:B----4-:R-:W1:-:S06]  /*17320*/  DSETP.GTU.AND P0, PT, |R12|, +INF , PT ;  /* 0x7ff000000c00742a */ /* 0x010e4c0003f0c200 */
[----:B-1----:R-:W-:Y:S02]  /*17330*/  FSEL R2, R12, R2, P0 ;  /* 0x000000020c027208 */ /* 0x002fe40000000000 */
[----:B------:R-:W-:Y:S01]  /*17340*/  FSEL R3, R13, R15, P0 ;  /* 0x0000000f0d037208 */ /* 0x000fe20000000000 */
[----:B------:R-:W-:Y:S05]  /*17350*/  BRA `(.L_x_29023) ;  /* 0x000042d000007947 */ /* 0x000fea0003800000 */
.L_x_29024:
        /* <DEDUP_REMOVED lines=9> */
[C---:B------:R-:W-:Y:S02]  /*173f0*/  DMUL R28, R48.reuse, R48 ;  /* 0x00000030301c7228 */ /* 0x040fe40000000000 */
[----:B0-----:R-:W-:Y:S02]  /*17400*/  LOP3.LUT R3, R37, 0xfffffff8, RZ, 0xc0, !PT ;  /* 0xfffffff825037812 */ /* 0x001fe400078ec0ff */
[----:B------:R-:W0:Y:S02]  /*17410*/  DADD R48, R48, R48 ;  /* 0x0000000030307229 */ /* 0x000e240000000030 */
[----:B-1----:R-:W-:Y:S02]  /*17420*/  LOP3.LUT R33, R39, 0xfffffff8, RZ, 0xc0, !PT ;  /* 0xfffffff827217812 */ /* 0x002fe400078ec0ff */
[----:B------:R-:W-:-:S04]  /*17430*/  DMUL R54, R42, R42 ;  /* 0x0000002a2a367228 */ /* 0x000fc80000000000 */
[----:B------:R-:W1:-:S04]  /*17440*/  DADD R42, R42, R42 ;  /* 0x000000002a2a7229 */ /* 0x000e48000000002a */
[----:B------:R-:W2:-:S04]  /*17450*/  DADD R36, R36, -R2 ;  /* 0x0000000024247229 */ /* 0x000e880000000802 */
[----:B0-----:R-:W-:-:S04]  /*17460*/  DMUL R52, R2, R48 ;  /* 0x0000003002347228 */ /* 0x001fc80000000000 */
[----:B------:R-:W-:-:S04]  /*17470*/  DMUL R50, R2, R2 ;  /* 0x0000000202327228 */ /* 0x000fc80000000000 */
[----:B------:R-:W-:-:S04]  /*17480*/  DADD R40, R2, R2 ;  /* 0x0000000002287229 */ /* 0x000fc80000000002 */
[----:B------:R-:W0:-:S04]  /*17490*/  DADD R38, R38, -R32 ;  /* 0x0000000026267229 */ /* 0x000e080000000820 */
[----:B-1----:R-:W-:-:S04]  /*174a0*/  DMUL R2, R32, R42 ;  /* 0x0000002a20027228 */ /* 0x002fc80000000000 */
[----:B------:R-:W-:-:S04]  /*174b0*/  DMUL R4, R32, R32 ;  /* 0x0000002020047228 */ /* 0x000fc80000000000 */
[----:B------:R-:W1:-:S04]  /*174c0*/  DADD R32, R32, R32 ;  /* 0x0000000020207229 */ /* 0x000e480000000020 */
[----:B--2---:R2:W4:-:S04]  /*174d0*/  DMUL R48, R36, R48 ;  /* 0x0000003024307228 */ /* 0x0045080000000000 */
[----:B0-----:R2:W0:-:S04]  /*174e0*/  DMUL R42, R38, R42 ;  /* 0x0000002a262a7228 */ /* 0x0014080000000000 */
[----:B------:R2:W3:-:S04]  /*174f0*/  DMUL R40, R36, R40 ;  /* 0x0000002824287228 */ /* 0x0004c80000000000 */
[----:B-1----:R2:W1:-:S04]  /*17500*/  DMUL R32, R38, R32 ;  /* 0x0000002026207228 */ /* 0x0024480000000000 */
[----:B------:R-:W0:-:S04]  /*17510*/  DMUL R36, R36, R36 ;  /* 0x0000002424247228 */ /* 0x000e080000000000 */
[----:B-1234-:R-:W0:-:S04]  /*17520*/  DMUL R38, R38, R38 ;  /* 0x0000002626267228 */ /* 0x01ee080000000000 */
.L_x_29033:
        /* <DEDUP_REMOVED lines=84> */
.L_x_29032:
        /* <DEDUP_REMOVED lines=77> */
.L_x_29035:
        /* <DEDUP_REMOVED lines=23> */
.L_x_29038:
[----:B------:R-:W-:Y:S05]  /*180b0*/  BSYNC B4 ;  /* 0x0000000000047941 */ /* 0x000fea0003800000 */
.L_x_29037:
        /* <DEDUP_REMOVED lines=15> */
.L_x_29036:
[----:B------:R-:W-:Y:S05]  /*181b0*/  BSYNC B3 ;  /* 0x0000000000037941 */ /* 0x000fea0003800000 */
.L_x_29034:
        /* <DEDUP_REMOVED lines=24> */
.L_x_29040:
[----:B------:R-:W-:Y:S05]  /*18340*/  BSYNC B3 ;  /* 0x0000000000037941 */ /* 0x000fea0003800000 */
.L_x_29039:
        /* <DEDUP_REMOVED lines=43> */
.L_x_29042:
[----:B------:R-:W-:-:S04]  /*18600*/  ISETP.GE.AND P0, PT, R13, RZ, PT ;  /* 0x000000ff0d00720c */ /* 0x000fc80003f06270 */
[----:B------:R-:W-:Y:S02]  /*18610*/  FSEL R2, RZ, 3.37028055040000000000e+12, P0 ;  /* 0x54442d18ff027808 */ /* 0x000fe40000000000 */
[----:B------:R-:W-:Y:S02]  /*18620*/  FSEL R3, RZ, 2.1426990032196044922, P0 ;  /* 0x400921fbff037808 */ /* 0x000fe40000000000 */
.L_x_29043:
[----:B------:R-:W-:Y:S05]  /*18630*/  BSYNC B0 ;  /* 0x0000000000007941 */ /* 0x000fea0003800000 */
.L_x_29041:
[----:B------:R0:W2:Y:S02]  /*18640*/  DADD R12, |R12|, |R14| ;  /* 0x000000000c0c7229 */ /* 0x0000a4000000060e */
[----:B0-----:R-:W-:Y:S02]  /*18650*/  LOP3.LUT R15, R3, 0x80000000, R15, 0xb8, !PT ;  /* 0x80000000030f7812 */ /* 0x001fe400078eb80f */
[----:B-1----:R-:W-:-:S04]  /*18660*/  DMUL R20, R20, 0.5 ;  /* 0x3fe0000014147828 */ /* 0x002fc80000000000 */
[----:B--2---:R-:W0:-:S06]  /*18670*/  DSETP.GTU.AND P0, PT, |R12|, +INF , PT ;  /* 0x7ff000000c00742a */ /* 0x004e0c0003f0c200 */
[----:B0-----:R-:W-:Y:S02]  /*18680*/  FSEL R2, R12, R2, P0 ;  /* 0x000000020c027208 */ /* 0x001fe40000000000 */
[----:B------:R-:W-:Y:S01]  /*18690*/  FSEL R3, R13, R15, P0 ;  /* 0x0000000f0d037208 */ /* 0x000fe20000000000 */
[----:B------:R-:W-:Y:S05]  /*186a0*/  BRA `(.L_x_29023) ;  /* 0x00002f8000007947 */ /* 0x000fea0003800000 */
.L_x_29011:
        /* <DEDUP_REMOVED lines=113> */
.L_x_29045:
[----:B------:R-:W-:Y:S05]  /*18dc0*/  BSYNC B0 ;  /* 0x0000000000007941 */ /* 0x000fea0003800000 */
.L_x_29044:
        /* <DEDUP_REMOVED lines=10> */
.L_x_29047:
[----:B------:R-:W-:Y:S05]  /*18e70*/  BSYNC B3 ;  /* 0x0000000000037941 */ /* 0x000fea0003800000 */
.L_x_29046:
        /* <DEDUP_REMOVED lines=43> */
.L_x_29049:
[----:B------:R-:W-:-:S04]  /*19130*/  ISETP.GE.AND P0, PT, R13, RZ, PT ;  /* 0x000000ff0d00720c */ /* 0x000fc80003f06270 */
[----:B------:R-:W-:Y:S02]  /*19140*/  FSEL R2, RZ, 3.37028055040000000000e+12, P0 ;  /* 0x54442d18ff027808 */ /* 0x000fe40000000000 */
[----:B------:R-:W-:Y:S02]  /*19150*/  FSEL R3, RZ, 2.1426990032196044922, P0 ;  /* 0x400921fbff037808 */ /* 0x000fe40000000000 */
.L_x_29050:
[----:B------:R-:W-:Y:S05]  /*19160*/  BSYNC B0 ;  /* 0x0000000000007941 */ /* 0x000fea0003800000 */
.L_x_29048:
[----:B------:R2:W4:Y:S02]  /*19170*/  DADD R12, |R12|, |R14| ;  /* 0x000000000c0c7229 */ /* 0x000524000000060e */
[----:B--2---:R-:W-:-:S04]  /*19180*/  LOP3.LUT R15, R3, 0x80000000, R15, 0xb8, !PT ;  /* 0x80000000030f7812 */ /* 0x004fc800078eb80f */
[----:B----4-:R-:W2:-:S06]  /*19190*/  DSETP.GTU.AND P0, PT, |R12|, +INF , PT ;  /* 0x7ff000000c00742a */ /* 0x010e8c0003f0c200 */
[----:B--2---:R-:W-:Y:S02]  /*191a0*/  FSEL R2, R12, R2, P0 ;  /* 0x000000020c027208 */ /* 0x004fe40000000000 */
[----:B------:R-:W-:Y:S01]  /*191b0*/  FSEL R3, R13, R15, P0 ;  /* 0x0000000f0d037208 */ /* 0x000fe20000000000 */
[----:B------:R-:W-:Y:S05]  /*191c0*/  BRA `(.L_x_29023) ;  /* 0x0000246000007947 */ /* 0x000fea0003800000 */
.L_x_29010:
        /* <DEDUP_REMOVED lines=68> */
.L_x_29053:
        /* <DEDUP_REMOVED lines=23> */
.L_x_29056:
[----:B------:R-:W-:Y:S05]  /*19780*/  BSYNC B4 ;  /* 0x0000000000047941 */ /* 0x000fea0003800000 */
.L_x_29055:
        /* <DEDUP_REMOVED lines=15> */
.L_x_29054:
[----:B------:R-:W-:Y:S05]  /*19880*/  BSYNC B3 ;  /* 0x0000000000037941 */ /* 0x000fea0003800000 */
.L_x_29052:
        /* <DEDUP_REMOVED lines=44> */
.L_x_29051:
        /* <DEDUP_REMOVED lines=46> */
.L_x_29009:
        /* <DEDUP_REMOVED lines=26> */
.L_x_29058:
[----:B------:R-:W-:Y:S05]  /*19fd0*/  BSYNC B3 ;  /* 0x0000000000037941 */ /* 0x000fea0003800000 */
.L_x_29057:
        /* <DEDUP_REMOVED lines=26> */
.L_x_29060:
[----:B-12---:R-:W-:Y:S05]  /*1a180*/  BSYNC B3 ;  /* 0x0000000000037941 */ /* 0x006fea0003800000 */
.L_x_29059:
        /* <DEDUP_REMOVED lines=112> */
.L_x_29062:
[----:B------:R-:W-:Y:S05]  /*1a890*/  BSYNC B0 ;  /* 0x0000000000007941 */ /* 0x000fea0003800000 */
.L_x_29061:
        /* <DEDUP_REMOVED lines=10> */
.L_x_29064:
[----:B------:R-:W-:Y:S05]  /*1a940*/  BSYNC B3 ;  /* 0x0000000000037941 */ /* 0x000fea0003800000 */
.L_x_29063:
        /* <DEDUP_REMOVED lines=43> */
.L_x_29066:
[----:B------:R-:W-:-:S04]  /*1ac00*/  ISETP.GE.AND P0, PT, R13, RZ, PT ;  /* 0x000000ff0d00720c */ /* 0x000fc80003f06270 */
[----:B------:R-:W-:Y:S02]  /*1ac10*/  FSEL R2, RZ, 3.37028055040000000000e+12, P0 ;  /* 0x54442d18ff027808 */ /* 0x000fe40000000000 */
[----:B------:R-:W-:Y:S02]  /*1ac20*/  FSEL R3, RZ, 2.1426990032196044922, P0 ;  /* 0x400921fbff037808 */ /* 0x000fe40000000000 */
.L_x_29067:
[----:B------:R-:W-:Y:S05]  /*1ac30*/  BSYNC B0 ;  /* 0x0000000000007941 */ /* 0x000fea0003800000 */
.L_x_29065:
[----:B------:R2:W4:Y:S02]  /*1ac40*/  DADD R12, |R12|, |R14| ;  /* 0x000000000c0c7229 */ /* 0x000524000000060e */
[----:B--2---:R-:W-:Y:S02]  /*1ac50*/  LOP3.LUT R15, R3, 0x80000000, R15, 0xb8, !PT ;  /* 0x80000000030f7812 */ /* 0x004fe400078eb80f */
[----:B-1----:R-:W-:-:S04]  /*1ac60*/  DADD R20, R20, 1 ;  /* 0x3ff0000014147429 */ /* 0x002fc80000000000 */
[----:B----4-:R-:W1:-:S06]  /*1ac70*/  DSETP.GTU.AND P0, PT, |R12|, +INF , PT ;  /* 0x7ff000000c00742a */ /* 0x010e4c0003f0c200 */
[----:B-1----:R-:W-:Y:S02]  /*1ac80*/  FSEL R2, R12, R2, P0 ;  /* 0x000000020c027208 */ /* 0x002fe40000000000 */
[----:B------:R-:W-:Y:S01]  /*1ac90*/  FSEL R3, R13, R15, P0 ;  /* 0x0000000f0d037208 */ /* 0x000fe20000000000 */
[----:B------:R-:W-:Y:S05]  /*1aca0*/  BRA `(.L_x_29023) ;  /* 0x0000098000007947 */ /* 0x000fea0003800000 */
.L_x_29008:
        /* <DEDUP_REMOVED lines=88> */
.L_x_29069:
[----:B------:R-:W-:Y:S05]  /*1b230*/  BSYNC B0 ;  /* 0x0000000000007941 */ /* 0x000fea0003800000 */
.L_x_29068:
        /* <DEDUP_REMOVED lines=11> */
.L_x_29071:
[----:B------:R-:W-:Y:S05]  /*1b2f0*/  BSYNC B3 ;  /* 0x0000000000037941 */ /* 0x000fea0003800000 */
.L_x_29070:
        /* <DEDUP_REMOVED lines=43> */
.L_x_29073:
[----:B------:R-:W-:Y:S02]  /*1b5b0*/  FSEL R2, RZ, 3.37028055040000000000e+12, P2 ;  /* 0x54442d18ff027808 */ /* 0x000fe40001000000 */
[----:B------:R-:W-:Y:S02]  /*1b5c0*/  FSEL R3, RZ, 2.1426990032196044922, P2 ;  /* 0x400921fbff037808 */ /* 0x000fe40001000000 */
.L_x_29074:
[----:B------:R-:W-:Y:S05]  /*1b5d0*/  BSYNC B0 ;  /* 0x0000000000007941 */ /* 0x000fea0003800000 */
.L_x_29072:
[----:B------:R2:W4:Y:S02]  /*1b5e0*/  DADD R12, |R12|, |R14| ;  /* 0x000000000c0c7229 */ /* 0x000524000000060e */
[----:B--2---:R-:W-:-:S04]  /*1b5f0*/  LOP3.LUT R15, R3, 0x80000000, R15, 0xb8, !PT ;  /* 0x80000000030f7812 */ /* 0x004fc800078eb80f */
[----:B----4-:R-:W2:-:S06]  /*1b600*/  DSETP.GTU.AND P0, PT, |R12|, +INF , PT ;  /* 0x7ff000000c00742a */ /* 0x010e8c0003f0c200 */
[----:B--2---:R-:W-:Y:S02]  /*1b610*/  FSEL R2, R12, R2, P0 ;  /* 0x000000020c027208 */ /* 0x004fe40000000000 */
[----:B------:R-:W-:Y:S02]  /*1b620*/  FSEL R3, R13, R15, P0 ;  /* 0x0000000f0d037208 */ /* 0x000fe40000000000 */
.L_x_29023:
[----:B------:R-:W-:Y:S05]  /*1b630*/  BSYNC B2 ;  /* 0x0000000000027941 */ /* 0x000fea0003800000 */
.L_x_29007:
        /* <DEDUP_REMOVED lines=53> */
.L_x_29080:
[----:B------:R-:W-:Y:S05]  /*1b990*/  BSYNC B0 ;  /* 0x0000000000007941 */ /* 0x000fea0003800000 */
.L_x_29079:
        /* <DEDUP_REMOVED lines=15> */
.L_x_29082:
[----:B0-----:R0:W2:Y:S01]  /*1ba90*/  DMUL R2, RZ, R6 ;  /* 0x00000006ff027228 */ /* 0x0010a20000000000 */
[----:B------:R-:W-:-:S05]  /*1baa0*/  IMAD.MOV.U32 R0, RZ, RZ, RZ ;  /* 0x000000ffff007224 */ /* 0x000fca00078e00ff */
.L_x_29083:
[----:B------:R-:W-:Y:S05]  /*1bab0*/  BSYNC B2 ;  /* 0x0000000000027941 */ /* 0x000fea0003800000 */
.L_x_29081:
        /* <DEDUP_REMOVED lines=38> */
.L_x_29085:
[----:B------:R2:W3:Y:S01]  /*1bd20*/  DMUL R2, RZ, R6 ;  /* 0x00000006ff027228 */ /* 0x0004e20000000000 */
[----:B------:R-:W-:-:S05]  /*1bd30*/  IMAD.MOV.U32 R0, RZ, RZ, RZ ;  /* 0x000000ffff007224 */ /* 0x000fca00078e00ff */
.L_x_29086:
[----:B------:R-:W-:Y:S05]  /*1bd40*/  BSYNC B2 ;  /* 0x0000000000027941 */ /* 0x000fea0003800000 */
.L_x_29084:
        /* <DEDUP_REMOVED lines=25> */
.L_x_29078:
        /* <DEDUP_REMOVED lines=39> */
.L_x_29088:
[----:B------:R-:W-:Y:S05]  /*1c150*/  BSYNC B0 ;  /* 0x0000000000007941 */ /* 0x000fea0003800000 */
.L_x_29087:
        /* <DEDUP_REMOVED lines=15> */
.L_x_29090:
[----:B0-----:R0:W2:Y:S01]  /*1c250*/  DMUL R2, RZ, R6 ;  /* 0x00000006ff027228 */ /* 0x0010a20000000000 */
[----:B------:R-:W-:-:S05]  /*1c260*/  IMAD.MOV.U32 R0, RZ, RZ, RZ ;  /* 0x000000ffff007224 */ /* 0x000fca00078e00ff */
.L_x_29091:
[----:B------:R-:W-:Y:S05]  /*1c270*/  BSYNC B2 ;  /* 0x0000000000027941 */ /* 0x000fea0003800000 */
.L_x_29089:
        /* <DEDUP_REMOVED lines=38> */
.L_x_29093:
[----:B------:R2:W3:Y:S01]  /*1c4e0*/  DMUL R2, RZ, R6 ;  /* 0x00000006ff027228 */ /* 0x0004e20000000000 */
[----:B------:R-:W-:-:S05]  /*1c4f0*/  IMAD.MOV.U32 R0, RZ, RZ, RZ ;  /* 0x000000ffff007224 */ /* 0x000fca00078e00ff */
.L_x_29094:
[----:B------:R-:W-:Y:S05]  /*1c500*/  BSYNC B2 ;  /* 0x0000000000027941 */ /* 0x000fea0003800000 */
.L_x_29092:
        /* <DEDUP_REMOVED lines=22> */
[----:B-1----:R0:W1:Y:S02]  /*1c670*/  DFMA R4, R32, R4, R30 ;  /* 0x000000042004722b */ /* 0x002064000000001e */
        /* <DEDUP_REMOVED lines=16> */
.L_x_29077:
        /* <DEDUP_REMOVED lines=11> */
.L_x_29095:
[----:B------:R-:W0:-:S10]  /*1c830*/  DADD R28, R6, -R6 ;  /* 0x00000000061c7229 */ /* 0x000e140000000806 */
[----:B0-----:R-:W-:Y:S02]  /*1c840*/  IMAD.MOV.U32 R30, RZ, RZ, R28 ;  /* 0x000000ffff1e7224 */ /* 0x001fe400078e001c */
[----:B------:R-:W-:Y:S01]  /*1c850*/  IMAD.MOV.U32 R31, RZ, RZ, R29 ;  /* 0x000000ffff1f7224 */ /* 0x000fe200078e001d */
[----:B------:R-:W-:Y:S05]  /*1c860*/  BRA `(.L_x_29006) ;  /* 0x000007c000007947 */ /* 0x000fea0003800000 */
.L_x_29076:
        /* <DEDUP_REMOVED lines=16> */
.L_x_29097:
[----:B------:R0:W1:Y:S01]  /*1c970*/  DMUL R2, RZ, R6 ;  /* 0x00000006ff027228 */ /* 0x0000620000000000 */
[----:B------:R-:W-:-:S05]  /*1c980*/  IMAD.MOV.U32 R0, RZ, RZ, RZ ;  /* 0x000000ffff007224 */ /* 0x000fca00078e00ff */
.L_x_29098:
[----:B------:R-:W-:Y:S05]  /*1c990*/  BSYNC B2 ;  /* 0x0000000000027941 */ /* 0x000fea0003800000 */
.L_x_29096:
        /* <DEDUP_REMOVED lines=38> */
.L_x_29100:
[----:B------:R1:W2:Y:S01]  /*1cc00*/  DMUL R2, RZ, R6 ;  /* 0x00000006ff027228 */ /* 0x0002a20000000000 */
[----:B------:R-:W-:-:S05]  /*1cc10*/  IMAD.MOV.U32 R0, RZ, RZ, RZ ;  /* 0x000000ffff007224 */ /* 0x000fca00078e00ff */
.L_x_29101:
[----:B------:R-:W-:Y:S05]  /*1cc20*/  BSYNC B2 ;  /* 0x0000000000027941 */ /* 0x000fea0003800000 */
.L_x_29099:
[----:B------:R-:W-:Y:S02]  /*1cc30*/  IMAD.SHL.U32 R4, R0, 0x8, RZ ;  /* 0x0000000800047824 */ /* 0x000fe400078e00ff */
[----:B------:R-:W-:-:S03]  /*1cc40*/  IMAD.MOV.U32 R31, RZ, RZ, 0x8 ;  /* 0x00000008ff1f7424 */ /* 0x000fc600078e00ff */
[----:B------:R-:W-:-:S05]  /*1cc50*/  LOP3.LUT R4, R4, 0x8, RZ, 0xc0, !PT ;  /* 0x0000000804047812 */ /* 0x000fca00078ec0ff */
[----:B------:R-:W-:-:S05]  /*1cc60*/  IMAD.WIDE.U32 R30, R4, R31, c[0x4][0x1a8] ;  /* 0x01006a00041e7625 */ /* 0x000fca00078e001f */
[----:B------:R-:W4:Y:S04]  /*1cc70*/  LDG.E.128.CONSTANT R20, [R30.64] ;  /* 0x000000061e147981 */ /* 0x000f28000c1e9d00 */
[----:B-1----:R-:W5:Y:S04]  /*1cc80*/  LDG.E.128.CONSTANT R4, [R30.64+0x10] ;  /* 0x000010061e047981 */ /* 0x002f68000c1e9d00 */
        /* <DEDUP_REMOVED lines=18> */
.L_x_29075:
        /* <DEDUP_REMOVED lines=37> */
.L_x_29103:
[----:B------:R-:W-:Y:S05]  /*1d000*/  BSYNC B0 ;  /* 0x0000000000007941 */ /* 0x000fea0003800000 */
.L_x_29102:
[----:B------:R-:W-:Y:S02]  /*1d010*/  IMAD.MOV.U32 R30, RZ, RZ, R6 ;  /* 0x000000ffff1e7224 */ /* 0x000fe400078e0006 */
[----:B------:R-:W-:Y:S02]  /*1d020*/  IMAD.MOV.U32 R31, RZ, RZ, R7 ;  /* 0x000000ffff1f7224 */ /* 0x000fe400078e0007 */
.L_x_29006:
[----:B012---:R-:W-:Y:S05]  /*1d030*/  BSYNC B1 ;  /* 0x0000000000017941 */ /* 0x007fea0003800000 */
.L_x_29005:
[----:B------:R-:W0:Y:S01]  /*1d040*/  S2R R3, SR_TID.X ;  /* 0x0000000000037919 */ /* 0x000e220000002100 */
[----:B------:R-:W-:Y:S01]  /*1d050*/  BSSY B0, `(.L_x_29104) ;  /* 0x0000016000007945 */ /* 0x000fe20003800000 */
[----:B0-----:R-:W-:Y:S01]  /*1d060*/  ISETP.GE.AND P1, PT, R3, R34, PT ;  /* 0x000000220300720c */ /* 0x001fe20003f26270 */
[----:B------:R-:W-:-:S12]  /*1d070*/  IMAD.MOV.U32 R7, RZ, RZ, R3 ;  /* 0x000000ffff077224 */ /* 0x000fd800078e0003 */
[----:B------:R-:W0:Y:S01]  /*1d080*/  @!P1 S2R R2, SR_CTAID.X ;  /* 0x0000000000029919 */ /* 0x000e220000002500 */
[----:B------:R-:W-:Y:S01]  /*1d090*/  @!P1 IMAD.MOV.U32 R5, RZ, RZ, 0x10 ;  /* 0x00000010ff059424 */ /* 0x000fe200078e00ff */
[----:B------:R-:W-:-:S04]  /*1d0a0*/  @!P1 IADD3 R7, R3, 0x80, RZ ;  /* 0x0000008003079810 */ /* 0x000fc80007ffe0ff */
[----:B------:R-:W-:Y:S01]  /*1d0b0*/  ISETP.GE.AND P0, PT, R7, R34, PT ;  /* 0x000000220700720c */ /* 0x000fe20003f06270 */
[----:B0-----:R-:W-:-:S04]  /*1d0c0*/  @!P1 IMAD R2, R2, 0x200, R3 ;  /* 0x0000020002029824 */ /* 0x001fc800078e0203 */
[----:B------:R-:W-:-:S05]  /*1d0d0*/  @!P1 IMAD.WIDE.U32 R2, R2, R5, c[0x0][0x190] ;  /* 0x0000640002029625 */ /* 0x000fca00078e0005 */
[----:B---3--:R0:W-:Y:S03]  /*1d0e0*/  @!P1 STG.E.128 [R2.64], R8 ;  /* 0x0000000802009986 */ /* 0x0081e6000c101d06 */
[----:B------:R-:W-:Y:S05]  /*1d0f0*/  @P0 BRA `(.L_x_29105) ;  /* 0x000000b000000947 */ /* 0x000fea0003800000 */
[----:B------:R-:W1:Y:S01]  /*1d100*/  S2R R0, SR_CTAID.X ;  /* 0x0000000000007919 */ /* 0x000e620000002500 */
[----:B------:R-:W-:Y:S02]  /*1d110*/  IMAD.MOV.U32 R5, RZ, RZ, 0x10 ;  /* 0x00000010ff057424 */ /* 0x000fe400078e00ff */
[----:B01----:R-:W-:Y:S01]  /*1d120*/  IMAD R2, R0, 0x200, R7 ;  /* 0x0000020000027824 */ /* 0x003fe200078e0207 */
[----:B------:R-:W-:-:S03]  /*1d130*/  IADD3 R7, R7, 0x80, RZ ;  /* 0x0000008007077810 */ /* 0x000fc60007ffe0ff */
[----:B------:R-:W-:Y:S01]  /*1d140*/  IMAD.WIDE.U32 R2, R2, R5, c[0x0][0x190] ;  /* 0x0000640002027625 */ /* 0x000fe200078e0005 */
[----:B------:R-:W-:-:S04]  /*1d150*/  ISETP.GE.AND P0, PT, R7, R34, PT ;  /* 0x000000220700720c */ /* 0x000fc80003f06270 */
[----:B------:R0:W-:Y:S09]  /*1d160*/  STG.E.128 [R2.64], R16 ;  /* 0x0000001002007986 */ /* 0x0001f2000c101d06 */
[----:B------:R-:W-:Y:S01]  /*1d170*/  @!P0 IMAD R4, R0, 0x200, R7 ;  /* 0x0000020000048824 */ /* 0x000fe200078e0207 */
[----:B------:R-:W-:-:S03]  /*1d180*/  @!P0 IADD3 R7, R7, 0x80, RZ ;  /* 0x0000008007078810 */ /* 0x000fc60007ffe0ff */
[----:B------:R-:W-:-:S05]  /*1d190*/  @!P0 IMAD.WIDE.U32 R4, R4, R5, c[0x0][0x190] ;  /* 0x0000640004048625 */ /* 0x000fca00078e0005 */
[----:B------:R0:W-:Y:S02]  /*1d1a0*/  @!P0 STG.E.128 [R4.64], R24 ;  /* 0x0000001804008986 */ /* 0x0001e4000c101d06 */
.L_x_29105:
[----:B------:R-:W-:Y:S05]  /*1d1b0*/  BSYNC B0 ;  /* 0x0000000000007941 */ /* 0x000fea0003800000 */
.L_x_29104:
[----:B------:R-:W-:-:S13]  /*1d1c0*/  ISETP.GE.AND P0, PT, R7, R34, PT ;  /* 0x000000220700720c */ /* 0x000fda0003f06270 */
[----:B------:R-:W-:Y:S05]  /*1d1d0*/  @P0 EXIT ;  /* 0x000000000000094d */ /* 0x000fea0003800000 */
[----:B0-----:R-:W0:Y:S01]  /*1d1e0*/  S2R R2, SR_CTAID.X ;  /* 0x0000000000027919 */ /* 0x001e220000002500 */
[----:B------:R-:W-:Y:S02]  /*1d1f0*/  IMAD.MOV.U32 R3, RZ, RZ, 0x10 ;  /* 0x00000010ff037424 */ /* 0x000fe400078e00ff */
[----:B0-----:R-:W-:-:S04]  /*1d200*/  IMAD R2, R2, 0x200, R7 ;  /* 0x0000020002027824 */ /* 0x001fc800078e0207 */
[----:B------:R-:W-:-:S05]  /*1d210*/  IMAD.WIDE.U32 R2, R2, R3, c[0x0][0x190] ;  /* 0x0000640002027625 */ /* 0x000fca00078e0003 */
[----:B------:R-:W-:Y:S01]  /*1d220*/  STG.E.128 [R2.64], R28 ;  /* 0x0000001c02007986 */ /* 0x000fe2000c101d06 */
[----:B------:R-:W-:Y:S05]  /*1d230*/  EXIT ;  /* 0x000000000000794d */ /* 0x000fea0003800000 */
        .weak           $__internal_63_$__cuda_sm20_div_rn_f64_full
        .type           $__internal_63_$__cuda_sm20_div_rn_f64_full,@function
        .size           $__internal_63_$__cuda_sm20_div_rn_f64_full,($_ZN2at6native27unrolled_elementwise_kernelIZZZNS0_50_GLOBAL__N__2680c7bb_12_PowKernel_cu_b2145a98_318424pow_tensor_scalar_kernelERNS_18TensorIteratorBaseERKN3c106ScalarEENKUlvE_clEvENKUlvE_clEvEUlNS5_7complexIdEEE0_St5arrayIPcLm2EELi4E23TrivialOffsetCalculatorILi1EjESI_NS0_6memory15LoadWithoutCastENSJ_16StoreWithoutCastEEEviT_T0_T2_T3_T4_T5_$__internal_trig_reduction_slowpathd - $__internal_63_$__cuda_sm20_div_rn_f64_full)
$__internal_63_$__cuda_sm20_div_rn_f64_full:
        /* <DEDUP_REMOVED lines=24> */
[----:B------:R-:W-:Y:S01]  /*1d3c0*/  IMAD.MOV.U32 R4, RZ, RZ, R2 ;  /* 0x000000ffff047224 */ /* 0x000fe200078e0002 */
[----:B------:R-:W-:Y:S01]  /*1d3d0*/  @!P0 LOP3.LUT R7, R6, 0x100000, RZ, 0xfc, !PT ;  /* 0x0010000006078812 */ /* 0x000fe200078efcff */
[----:B------:R-:W-:Y:S01]  /*1d3e0*/  @!P0 IMAD.MOV.U32 R6, RZ, RZ, RZ ;  /* 0x000000ffff068224 */ /* 0x000fe200078e00ff */
[----:B0-----:R-:W0:-:S05]  /*1d3f0*/  DFMA R44, R44, R44, R44 ;  /* 0x0000002c2c2c722b */ /* 0x001e0a000000002c */
        /* <DEDUP_REMOVED lines=15> */
[----:B------:R-:W-:Y:S02]  /*1d4f0*/  IMAD.IADD R5, R2, 0x1, -R4 ;  /* 0x0000000102057824 */ /* 0x000fe400078e0a04 */
[----:B------:R-:W-:Y:S01]  /*1d500*/  IMAD.MOV.U32 R4, RZ, RZ, RZ ;  /* 0x000000ffff047224 */ /* 0x000fe200078e00ff */
[----:B------:R-:W-:Y:S02]  /*1d510*/  SEL R3, R3, 0x63400000, !P0 ;  /* 0x6340000003037807 */ /* 0x000fe40004000000 */
[----:B------:R-:W-:-:S04]  /*1d520*/  IMNMX R5, R5, -0x46a00000, !PT ;  /* 0xb960000005057817 */ /* 0x000fc80007800200 */
[----:B------:R-:W-:-:S05]  /*1d530*/  IMNMX R5, R5, 0x46a00000, PT ;  /* 0x46a0000005057817 */ /* 0x000fca0003800200 */
[----:B------:R-:W-:-:S05]  /*1d540*/  IMAD.IADD R3, R5, 0x1, -R3 ;  /* 0x0000000105037824 */ /* 0x000fca00078e0a03 */
        /* <DEDUP_REMOVED lines=22> */
.L_x_29107:
        /* <DEDUP_REMOVED lines=17> */
.L_x_29110:
[----:B------:R-:W-:Y:S01]  /*1d7c0*/  LOP3.LUT R2, R33, 0x80000, RZ, 0xfc, !PT ;  /* 0x0008000021027812 */ /* 0x000fe200078efcff */
[----:B------:R-:W-:-:S04]  /*1d7d0*/  IMAD.MOV.U32 R42, RZ, RZ, R32 ;  /* 0x000000ffff2a7224 */ /* 0x000fc800078e0020 */
[----:B------:R-:W-:Y:S01]  /*1d7e0*/  IMAD.MOV.U32 R43, RZ, RZ, R2 ;  /* 0x000000ffff2b7224 */ /* 0x000fe200078e0002 */
[----:B------:R-:W-:Y:S05]  /*1d7f0*/  BRA `(.L_x_29108) ;  /* 0x0000003000007947 */ /* 0x000fea0003800000 */
.L_x_29109:
[----:B------:R-:W-:Y:S01]  /*1d800*/  LOP3.LUT R2, R41, 0x80000, RZ, 0xfc, !PT ;  /* 0x0008000029027812 */ /* 0x000fe200078efcff */
[----:B------:R-:W-:-:S04]  /*1d810*/  IMAD.MOV.U32 R42, RZ, RZ, R40 ;  /* 0x000000ffff2a7224 */ /* 0x000fc800078e0028 */
[----:B------:R-:W-:Y:S02]  /*1d820*/  IMAD.MOV.U32 R43, RZ, RZ, R2 ;  /* 0x000000ffff2b7224 */ /* 0x000fe400078e0002 */
.L_x_29108:
[----:B------:R-:W-:Y:S05]  /*1d830*/  BSYNC B0 ;  /* 0x0000000000007941 */ /* 0x000fea0003800000 */
.L_x_29106:
[----:B------:R-:W-:Y:S02]  /*1d840*/  IMAD.MOV.U32 R4, RZ, RZ, R0 ;  /* 0x000000ffff047224 */ /* 0x000fe400078e0000 */
[----:B------:R-:W-:Y:S02]  /*1d850*/  IMAD.MOV.U32 R5, RZ, RZ, 0x0 ;  /* 0x00000000ff057424 */ /* 0x000fe400078e00ff */
[----:B------:R-:W-:Y:S02]  /*1d860*/  IMAD.MOV.U32 R3, RZ, RZ, R42 ;  /* 0x000000ffff037224 */ /* 0x000fe400078e002a */
[----:B------:R-:W-:Y:S01]  /*1d870*/  IMAD.MOV.U32 R2, RZ, RZ, R43 ;  /* 0x000000ffff027224 */ /* 0x000fe200078e002b */
[----:B------:R-:W-:Y:S06]  /*1d880*/  RET.REL.NODEC R4 `(_ZN2at6native27unrolled_elementwise_kernelIZZZNS0_50_GLOBAL__N__2680c7bb_12_PowKernel_cu_b2145a98_318424pow_tensor_scalar_kernelERNS_18TensorIteratorBaseERKN3c106ScalarEENKUlvE_clEvENKUlvE_clEvEUlNS5_7complexIdEEE0_St5arrayIPcLm2EELi4E23TrivialOffsetCalculatorILi1EjESI_NS0_6memory15LoadWithoutCastENSJ_16StoreWithoutCastEEEviT_T0_T2_T3_T4_T5_) ;  /* 0xfffe277004007950 */ /* 0x000fec0003c3ffff */
        .type           $_ZN2at6native27unrolled_elementwise_kernelIZZZNS0_50_GLOBAL__N__2680c7bb_12_PowKernel_cu_b2145a98_318424pow_tensor_scalar_kernelERNS_18TensorIteratorBaseERKN3c106ScalarEENKUlvE_clEvENKUlvE_clEvEUlNS5_7complexIdEEE0_St5arrayIPcLm2EELi4E23TrivialOffsetCalculatorILi1EjESI_NS0_6memory15LoadWithoutCastENSJ_16StoreWithoutCastEEEviT_T0_T2_T3_T4_T5_$__internal_trig_reduction_slowpathd,@function
        .size           $_ZN2at6native27unrolled_elementwise_kernelIZZZNS0_50_GLOBAL__N__2680c7bb_12_PowKernel_cu_b2145a98_318424pow_tensor_scalar_kernelERNS_18TensorIteratorBaseERKN3c106ScalarEENKUlvE_clEvENKUlvE_clEvEUlNS5_7complexIdEEE0_St5arrayIPcLm2EELi4E23TrivialOffsetCalculatorILi1EjESI_NS0_6memory15LoadWithoutCastENSJ_16StoreWithoutCastEEEviT_T0_T2_T3_T4_T5_$__internal_trig_reduction_slowpathd,(.L_x_61556 - $_ZN2at6native27unrolled_elementwise_kernelIZZZNS0_50_GLOBAL__N__2680c7bb_12_PowKernel_cu_b2145a98_318424pow_tensor_scalar_kernelERNS_18TensorIteratorBaseERKN3c106ScalarEENKUlvE_clEvENKUlvE_clEvEUlNS5_7complexIdEEE0_St5arrayIPcLm2EELi4E23TrivialOffsetCalculatorILi1EjESI_NS0_6memory15LoadWithoutCastENSJ_16StoreWithoutCastEEEviT_T0_T2_T3_T4_T5_$__internal_trig_reduction_slowpathd)
$_ZN2at6native27unrolled_elementwise_kernelIZZZNS0_50_GLOBAL__N__2680c7bb_12_PowKernel_cu_b2145a98_318424pow_tensor_scalar_kernelERNS_18TensorIteratorBaseERKN3c106ScalarEENKUlvE_clEvENKUlvE_clEvEUlNS5_7complexIdEEE0_St5arrayIPcLm2EELi4E23TrivialOffsetCalculatorILi1EjESI_NS0_6memory15LoadWithoutCastENSJ_16StoreWithoutCastEEEviT_T0_T2_T3_T4_T5_$__internal_trig_reduction_slowpathd:
[--C-:B------:R-:W-:Y:S01]  /*1d890*/  SHF.R.U32.HI R2, RZ, 0x14, R33.reuse ;  /* 0x00000014ff027819 */ /* 0x100fe20000011621 */
[----:B------:R-:W-:Y:S02]  /*1d8a0*/  IMAD.MOV.U32 R5, RZ, RZ, R33 ;  /* 0x000000ffff057224 */ /* 0x000fe400078e0021 */
        /* <DEDUP_REMOVED lines=19> */
[C---:B------:R-:W-:Y:S01]  /*1d9e0*/  SHF.L.U64.HI R38, R37.reuse, 0xb, R5 ;  /* 0x0000000b25267819 */ /* 0x040fe20000010205 */
[----:B------:R-:W-:Y:S02]  /*1d9f0*/  IMAD.SHL.U32 R37, R37, 0x800, RZ ;  /* 0x0000080025257824 */ /* 0x000fe400078e00ff */
[----:B------:R-:W-:Y:S01]  /*1da00*/  IMAD.WIDE R40, R2, R0, c[0x4][0x1b0] ;  /* 0x01006c0002287625 */ /* 0x000fe200078e0200 */
[----:B------:R-:W-:-:S03]  /*1da10*/  LOP3.LUT R38, R38, 0x80000000, RZ, 0xfc, !PT ;  /* 0x8000000026267812 */ /* 0x000fc600078efcff */
[----:B------:R-:W-:Y:S02]  /*1da20*/  IMAD.MOV.U32 R5, RZ, RZ, R40 ;  /* 0x000000ffff057224 */ /* 0x000fe400078e0028 */
[----:B------:R-:W-:Y:S02]  /*1da30*/  IMAD.MOV.U32 R36, RZ, RZ, R41 ;  /* 0x000000ffff247224 */ /* 0x000fe400078e0029 */
[----:B------:R-:W-:Y:S01]  /*1da40*/  IMAD.MOV.U32 R0, RZ, RZ, R1 ;  /* 0x000000ffff007224 */ /* 0x000fe200078e0001 */
[----:B------:R-:W-:Y:S01]  /*1da50*/  CS2R R40, SRZ ;  /* 0x0000000000287805 */ /* 0x000fe2000001ff00 */
[----:B------:R-:W-:Y:S02]  /*1da60*/  IMAD.MOV.U32 R4, RZ, RZ, R2 ;  /* 0x000000ffff047224 */ /* 0x000fe400078e0002 */
.L_x_29114:
        /* <DEDUP_REMOVED lines=14> */
[----:B------:R0:W-:Y:S02]  /*1db50*/  STL.64 [R0], R40 ;  /* 0x0000002800007387 */ /* 0x0001e40000100a00 */
[----:B0-----:R-:W-:Y:S01]  /*1db60*/  IMAD.HI.U32 R40, R42, R38, RZ ;  /* 0x000000262a287227 */ /* 0x001fe200078e00ff */
[----:B------:R-:W-:-:S03]  /*1db70*/  IADD3 R0, R0, 0x8, RZ ;  /* 0x0000000800007810 */ /* 0x000fc60007ffe0ff */
[----:B------:R-:W-:Y:S02]  /*1db80*/  IMAD.X R40, RZ, RZ, R40, P1 ;  /* 0x000000ffff287224 */ /* 0x000fe400008e0628 */
[----:B------:R-:W-:-:S03]  /*1db90*/  IMAD R41, R43, R38, RZ ;  /* 0x000000262b297224 */ /* 0x000fc600078e02ff */
        /* <DEDUP_REMOVED lines=11> */
.L_x_29113:
[----:B------:R-:W-:Y:S05]  /*1dc50*/  BSYNC B0 ;  /* 0x0000000000007941 */ /* 0x000fea0003800000 */
.L_x_29112:
[----:B------:R-:W-:-:S04]  /*1dc60*/  IMAD.IADD R2, R4, 0x1, -R2 ;  /* 0x0000000104027824 */ /* 0x000fc800078e0a02 */
[----:B------:R-:W-:-:S05]  /*1dc70*/  IMAD R2, R2, 0x8, R1 ;  /* 0x0000000802027824 */ /* 0x000fca00078e0201 */
[----:B------:R0:W-:Y:S04]  /*1dc80*/  STL.64 [R2], R40 ;  /* 0x0000002802007387 */ /* 0x0001e80000100a00 */
[----:B------:R-:W2:Y:S04]  /*1dc90*/  LDL.64 R4, [R1+0x10] ;  /* 0x0000100001047983 */ /* 0x000ea80000100a00 */
[----:B------:R-:W3:Y:S04]  /*1dca0*/  @P0 LDL.64 R38, [R1+0x8] ;  /* 0x0000080001260983 */ /* 0x000ee80000100a00 */
[----:B0-----:R-:W4:Y:S01]  /*1dcb0*/  LDL.64 R2, [R1+0x18] ;  /* 0x0000180001027983 */ /* 0x001f220000100a00 */
[----:B------:R-:W-:Y:S01]  /*1dcc0*/  @P0 IADD3 R0, -R32, 0x40, RZ ;  /* 0x0000004020000810 */ /* 0x000fe20007ffe1ff */
[----:B------:R-:W-:Y:S01]  /*1dcd0*/  IMAD.MOV.U32 R41, RZ, RZ, RZ ;  /* 0x000000ffff297224 */ /* 0x000fe200078e00ff */
[----:B------:R-:W-:Y:S01]  /*1dce0*/  UMOV UR4, URZ ;  /* 0x0000003f00047c82 */ /* 0x000fe20008000000 */
[----:B--2---:R-:W-:-:S02]  /*1dcf0*/  @P0 SHF.L.U32 R36, R4, R32, RZ ;  /* 0x0000002004240219 */ /* 0x004fc400000006ff */
[----:B------:R-:W-:Y:S02]  /*1dd00*/  @P0 SHF.L.U64.HI R40, R4, R32, R5 ;  /* 0x0000002004280219 */ /* 0x000fe40000010205 */
[-CC-:B---3--:R-:W-:Y:S02]  /*1dd10*/  @P0 SHF.R.U64 R37, R38, R0.reuse, R39.reuse ;  /* 0x0000000026250219 */ /* 0x188fe40000001227 */
[-C--:B------:R-:W-:Y:S02]  /*1dd20*/  @P0 SHF.R.U32.HI R38, RZ, R0.reuse, R39 ;  /* 0x00000000ff260219 */ /* 0x080fe40000011627 */
[----:B------:R-:W-:Y:S02]  /*1dd30*/  @P0 SHF.R.U64 R39, R4, R0, R5 ;  /* 0x0000000004270219 */ /* 0x000fe40000001205 */
[----:B------:R-:W-:Y:S02]  /*1dd40*/  @P0 LOP3.LUT R4, R37, R36, RZ, 0xfc, !PT ;  /* 0x0000002425040212 */ /* 0x000fe400078efcff */
[----:B----4-:R-:W-:-:S02]  /*1dd50*/  @P0 SHF.L.U32 R36, R2, R32, RZ ;  /* 0x0000002002240219 */ /* 0x010fc400000006ff */
[----:B------:R-:W-:Y:S02]  /*1dd60*/  @P0 SHF.R.U32.HI R0, RZ, R0, R5 ;  /* 0x00000000ff000219 */ /* 0x000fe40000011605 */
        /* <DEDUP_REMOVED lines=22> */
[----:B------:R-:W-:Y:S02]  /*1ded0*/  ISETP.NE.U32.AND P1, PT, R2, RZ, PT ;  /* 0x000000ff0200720c */ /* 0x000fe40003f25070 */
[----:B------:R-:W-:-:S02]  /*1dee0*/  SEL R36, R36, R38, !P0 ;  /* 0x0000002624247207 */ /* 0x000fc40004000000 */
[----:B------:R-:W-:Y:S01]  /*1def0*/  SEL R32, R5, R2, !P1 ;  /* 0x0000000205207207 */ /* 0x000fe20004800000 */
[----:B------:R-:W-:Y:S01]  /*1df00*/  @P0 IMAD.MOV R4, RZ, RZ, -R4 ;  /* 0x000000ffff040224 */ /* 0x000fe200078e0a04 */
[----:B------:R-:W-:-:S04]  /*1df10*/  LEA.HI R0, R3, R0, RZ, 0x2 ;  /* 0x0000000003007211 */ /* 0x000fc800078f10ff */
        /* <DEDUP_REMOVED lines=9> */
[----:B------:R-:W-:-:S02]  /*1dfb0*/  SHF.L.U64.HI R4, R5, R32, R2 ;  /* 0x0000002005047219 */ /* 0x000fc40000010202 */
[----:B------:R-:W-:-:S05]  /*1dfc0*/  SHF.R.U32.HI R36, RZ, R38, R36 ;  /* 0x00000026ff247219 */ /* 0x000fca0000011624 */
[----:B------:R-:W-:Y:S02]  /*1dfd0*/  @P1 LOP3.LUT R5, R39, R37, RZ, 0xfc, !PT ;  /* 0x0000002527051212 */ /* 0x000fe400078efcff */
[----:B------:R-:W-:-:S03]  /*1dfe0*/  @P1 LOP3.LUT R2, R36, R4, RZ, 0xfc, !PT ;  /* 0x0000000424021212 */ /* 0x000fc600078efcff */
[----:B------:R-:W-:-:S04]  /*1dff0*/  IMAD.WIDE.U32 R38, R5, 0x2168c235, RZ ;  /* 0x2168c23505267825 */ /* 0x000fc800078e00ff */
[----:B------:R-:W-:Y:S01]  /*1e000*/  IMAD.MOV.U32 R40, RZ, RZ, R39 ;  /* 0x000000ffff287224 */ /* 0x000fe200078e0027 */
[----:B------:R-:W-:Y:S01]  /*1e010*/  IADD3 RZ, P1, R38, R38, RZ ;  /* 0x0000002626ff7210 */ /* 0x000fe20007f3e0ff */
        /* <DEDUP_REMOVED lines=15> */
[----:B------:R-:W-:Y:S01]  /*1e110*/  IMAD.X R4, RZ, RZ, R2, P1 ;  /* 0x000000ffff047224 */ /* 0x000fe200008e0602 */
[----:B------:R-:W-:-:S04]  /*1e120*/  SEL R2, RZ, 0x1, !P3 ;  /* 0x00000001ff027807 */ /* 0x000fc80005800000 */
[----:B------:R-:W-:Y:S01]  /*1e130*/  SHF.R.U64 R5, R5, 0xa, R4 ;  /* 0x0000000a05057819 */ /* 0x000fe20000001204 */
[----:B------:R-:W-:-:S03]  /*1e140*/  IMAD.IADD R2, R2, 0x1, R32 ;  /* 0x0000000102027824 */ /* 0x000fc600078e0220 */
[----:B------:R-:W-:Y:S01]  /*1e150*/  IADD3 R5, P1, R5, 0x1, RZ ;  /* 0x0000000105057810 */ /* 0x000fe20007f3e0ff */
[----:B------:R-:W-:-:S03]  /*1e160*/  IMAD.SHL.U32 R2, R2, 0x100000, RZ ;  /* 0x0010000002027824 */ /* 0x000fc600078e00ff */
        /* <DEDUP_REMOVED lines=8> */
[----:B------:R-:W-:-:S05]  /*1e1f0*/  LOP3.LUT R5, R2, R33, RZ, 0xfc, !PT ;  /* 0x0000002102057212 */ /* 0x000fca00078efcff */
.L_x_29111:
[----:B------:R-:W-:Y:S02]  /*1e200*/  IMAD.MOV.U32 R3, RZ, RZ, R5 ;  /* 0x000000ffff037224 */ /* 0x000fe400078e0005 */
[----:B------:R-:W-:Y:S02]  /*1e210*/  IMAD.MOV.U32 R4, RZ, RZ, R35 ;  /* 0x000000ffff047224 */ /* 0x000fe400078e0023 */
[----:B------:R-:W-:Y:S02]  /*1e220*/  IMAD.MOV.U32 R5, RZ, RZ, 0x0 ;  /* 0x00000000ff057424 */ /* 0x000fe400078e00ff */
[----:B------:R-:W-:Y:S02]  /*1e230*/  IMAD.MOV.U32 R2, RZ, RZ, R37 ;  /* 0x000000ffff027224 */ /* 0x000fe400078e0025 */
[----:B------:R-:W-:Y:S05]  /*1e240*/  RET.REL.NODEC R4 `(_ZN2at6native27unrolled_elementwise_kernelIZZZNS0_50_GLOBAL__N__2680c7bb_12_PowKernel_cu_b2145a98_318424pow_tensor_scalar_kernelERNS_18TensorIteratorBaseERKN3c106ScalarEENKUlvE_clEvENKUlvE_clEvEUlNS5_7complexIdEEE0_St5arrayIPcLm2EELi4E23TrivialOffsetCalculatorILi1EjESI_NS0_6memory15LoadWithoutCastENSJ_16StoreWithoutCastEEEviT_T0_T2_T3_T4_T5_) ;  /* 0xfffe1db004007950 */ /* 0x000fea0003c3ffff */
.L_x_29115:
        /* <DEDUP_REMOVED lines=11> */
.L_x_61556:


//--------------------- .text._ZN2at6native29vectorized_elementwise_kernelILi2EZZZNS0_50_GLOBAL__N__2680c7bb_12_PowKernel_cu_b2145a98_318424pow_tensor_scalar_kernelERNS_18TensorIteratorBaseERKN3c106ScalarEENKUlvE_clEvENKUlvE_clEvEUlNS5_7complexIdEEE0_St5arrayIPcLm2EEEEviT0_T1_ --------------------------
	.section	.text._ZN2at6native29vectorized_elementwise_kernelILi2EZZZNS0_50_GLOBAL__N__2680c7bb_12_PowKernel_cu_b2145a98_318424pow_tensor_scalar_kernelERNS_18TensorIteratorBaseERKN3c106ScalarEENKUlvE_clEvENKUlvE_clEvEUlNS5_7complexIdEEE0_St5arrayIPcLm2EEEEviT0_T1_,"ax",@progbits
	.sectioninfo	@"SHI_REGISTERS=70"
	.align	128
        .global         _ZN2at6native29vectorized_elementwise_kernelILi2EZZZNS0_50_GLOBAL__N__2680c7bb_12_PowKernel_cu_b2145a98_318424pow_tensor_scalar_kernelERNS_18TensorIteratorBaseERKN3c106ScalarEENKUlvE_clEvENKUlvE_clEvEUlNS5_7complexIdEEE0_St5arrayIPcLm2EEEEviT0_T1_
        .type           _ZN2at6native29vectorized_elementwise_kernelILi2EZZZNS0_50_GLOBAL__N__2680c7bb_12_PowKernel_cu_b2145a98_318424pow_tensor_scalar_kernelERNS_18TensorIteratorBaseERKN3c106ScalarEENKUlvE_clEvENKUlvE_clEvEUlNS5_7complexIdEEE0_St5arrayIPcLm2EEEEviT0_T1_,@function
        .size           _ZN2at6native29vectorized_elementwise_kernelILi2EZZZNS0_50_GLOBAL__N__2680c7bb_12_PowKernel_cu_b2145a98_318424pow_tensor_scalar_kernelERNS_18TensorIteratorBaseERKN3c106ScalarEENKUlvE_clEvENKUlvE_clEvEUlNS5_7complexIdEEE0_St5arrayIPcLm2EEEEviT0_T1_,(.L_x_61558 - _ZN2at6native29vectorized_elementwise_kernelILi2EZZZNS0_50_GLOBAL__N__2680c7bb_12_PowKernel_cu_b2145a98_318424pow_tensor_scalar_kernelERNS_18TensorIteratorBaseERKN3c106ScalarEENKUlvE_clEvENKUlvE_clEvEUlNS5_7complexIdEEE0_St5arrayIPcLm2EEEEviT0_T1_)
        .other          _ZN2at6native29vectorized_elementwise_kernelILi2EZZZNS0_50_GLOBAL__N__2680c7bb_12_PowKernel_cu_b2145a98_318424pow_tensor_scalar_kernelERNS_18TensorIteratorBaseERKN3c106ScalarEENKUlvE_clEvENKUlvE_clEvEUlNS5_7complexIdEEE0_St5arrayIPcLm2EEEEviT0_T1_,@"STO_CUDA_ENTRY STV_DEFAULT"
_ZN2at6native29vectorized_elementwise_kernelILi2EZZZNS0_50_GLOBAL__N__2680c7bb_12_PowKernel_cu_b2145a98_318424pow_tensor_scalar_kernelERNS_18TensorIteratorBaseERKN3c106ScalarEENKUlvE_clEvENKUlvE_clEvEUlNS5_7complexIdEEE0_St5arrayIPcLm2EEEEviT0_T1_:
.text._ZN2at6native29vectorized_elementwise_kernelILi2EZZZNS0_50_GLOBAL__N__2680c7bb_12_PowKernel_cu_b2145a98_318424pow_tensor_scalar_kernelERNS_18TensorIteratorBaseERKN3c106ScalarEENKUlvE_clEvENKUlvE_clEvEUlNS5_7complexIdEEE0_St5arrayIPcLm2EEEEviT0_T1_:
[----:B------:R-:W-:-:S03]  /*0000*/  IMAD.MOV.U32 R1, RZ, RZ, c[0x0][0x28] ;  /* 0x00000a00ff017624 */ /* 0x000fc600078e00ff */
[----:B------:R-:W0:Y:S01]  /*0010*/  S2UR UR6, SR_CTAID.X ;  /* 0x00000000000679c3 */ /* 0x000e220000002500 */
[----:B------:R-:W-:Y:S01]  /*0020*/  ULDC UR5, c[0x0][0x160] ;  /* 0x0000580000057ab9 */ /* 0x000fe20000000800 */
[----:B------:R-:W-:Y:S01]  /*0030*/  IADD3 R1, R1, -0x28, RZ ;  /* 0xffffffd801017810 */ /* 0x000fe20007ffe0ff */
        /* <DEDUP_REMOVED lines=13> */
[----:B------:R-:W2:Y:S04]  /*0110*/  LDG.E.128 R8, [R2.64] ;  /* 0x0000000802087981 */ /* 0x000ea8000c1e1d00 */
[----:B------:R0:W5:Y:S04]  /*0120*/  LDG.E.128 R28, [R2.64+0x10] ;  /* 0x00001008021c7981 */ /* 0x000168000c1e1d00 */
[----:B------:R0:W5:Y:S04]  /*0130*/  LDG.E.128 R32, [R2.64+0x1000] ;  /* 0x0010000802207981 */ /* 0x000168000c1e1d00 */
[----:B------:R0:W5:Y:S04]  /*0140*/  LDG.E.128 R36, [R2.64+0x1010] ;  /* 0x0010100802247981 */ /* 0x000168000c1e1d00 */
[----:B------:R0:W5:Y:S04]  /*0150*/  LDG.E.128 R40, [R2.64+0x2000] ;  /* 0x0020000802287981 */ /* 0x000168000c1e1d00 */
[----:B------:R0:W5:Y:S04]  /*0160*/  LDG.E.128 R12, [R2.64+0x2010] ;  /* 0x00201008020c7981 */ /* 0x000168000c1e1d00 */
[----:B------:R0:W5:Y:S04]  /*0170*/  LDG.E.128 R16, [R2.64+0x3000] ;  /* 0x0030000802107981 */ /* 0x000168000c1e1d00 */
[----:B------:R0:W5:Y:S01]  /*0180*/  LDG.E.128 R20, [R2.64+0x3010] ;  /* 0x0030100802147981 */ /* 0x000162000c1e1d00 */
[----:B------:R-:W-:Y:S01]  /*0190*/  BSSY B1, `(.L_x_29117) ;  /* 0x0000572000017945 */ /* 0x000fe20003800000 */
[----:B--2---:R-:W1:-:S14]  /*01a0*/  DSETP.NAN.AND P0, PT, R8, R10, PT ;  /* 0x0000000a0800722a */ /* 0x004e5c0003f08000 */
[----:B-1----:R-:W-:Y:S05]  /*01b0*/  @P0 BRA `(.L_x_29118) ;  /* 0x00004da000000947 */ /* 0x002fea0003800000 */
[----:B0-----:R-:W-:-:S04]  /*01c0*/  DADD R6, -RZ, |R10| ;  /* 0x00000000ff067229 */ /* 0x001fc8000000050a */
        /* <DEDUP_REMOVED lines=86> */
.L_x_29124:
        /* <DEDUP_REMOVED lines=19> */
[----:B-----5:R-:W-:Y:S05]  /*0860*/  CALL.REL.NOINC `($__internal_64_$__cuda_sm20_div_rn_f64_full) ;  /* 0x000728c000007944 */ /* 0x020fea0003c00000 */
[----:B------:R-:W-:Y:S02]  /*0870*/  IMAD.MOV.U32 R4, RZ, RZ, R2 ;  /* 0x000000ffff047224 */ /* 0x000fe400078e0002 */
[----:B------:R-:W-:Y:S02]  /*0880*/  IMAD.MOV.U32 R5, RZ, RZ, R3 ;  /* 0x000000ffff057224 */ /* 0x000fe400078e0003 */
.L_x_29127:
[----:B------:R-:W-:Y:S05]  /*0890*/  BSYNC B3 ;  /* 0x0000000000037941 */ /* 0x000fea0003800000 */
.L_x_29126:
        /* <DEDUP_REMOVED lines=15> */
.L_x_29125:
[----:B------:R-:W-:Y:S05]  /*0990*/  BSYNC B2 ;  /* 0x0000000000027941 */ /* 0x000fea0003800000 */
.L_x_29123:
        /* <DEDUP_REMOVED lines=20> */
[----:B-1---5:R-:W-:Y:S05]  /*0ae0*/  CALL.REL.NOINC `($__internal_64_$__cuda_sm20_div_rn_f64_full) ;  /* 0x0007264000007944 */ /* 0x022fea0003c00000 */
.L_x_29129:
[----:B------:R-:W-:Y:S05]  /*0af0*/  BSYNC B2 ;  /* 0x0000000000027941 */ /* 0x000fea0003800000 */
.L_x_29128:
        /* <DEDUP_REMOVED lines=43> */
.L_x_29131:
[----:B------:R-:W-:-:S04]  /*0db0*/  ISETP.GE.AND P0, PT, R9, RZ, PT ;  /* 0x000000ff0900720c */ /* 0x000fc80003f06270 */
[----:B------:R-:W-:Y:S02]  /*0dc0*/  FSEL R2, RZ, 3.37028055040000000000e+12, P0 ;  /* 0x54442d18ff027808 */ /* 0x000fe40000000000 */
[----:B------:R-:W-:Y:S02]  /*0dd0*/  FSEL R3, RZ, 2.1426990032196044922, P0 ;  /* 0x400921fbff037808 */ /* 0x000fe40000000000 */
.L_x_29132:
[----:B------:R-:W-:Y:S05]  /*0de0*/  BSYNC B0 ;  /* 0x0000000000007941 */ /* 0x000fea0003800000 */
.L_x_29130:
[----:B------:R0:W2:Y:S02]  /*0df0*/  DADD R8, |R8|, |R10| ;  /* 0x0000000008087229 */ /* 0x0000a4000000060a */
[----:B0-----:R-:W-:Y:S02]  /*0e00*/  LOP3.LUT R11, R3, 0x80000000, R11, 0xb8, !PT ;  /* 0x80000000030b7812 */ /* 0x001fe400078eb80b */
[----:B-1----:R-:W-:-:S04]  /*0e10*/  DMUL R24, R24, 0.5 ;  /* 0x3fe0000018187828 */ /* 0x002fc80000000000 */
[----:B--2---:R-:W0:-:S06]  /*0e20*/  DSETP.GTU.AND P0, PT, |R8|, +INF , PT ;  /* 0x7ff000000800742a */ /* 0x004e0c0003f0c200 */
[----:B0-----:R-:W-:Y:S02]  /*0e30*/  FSEL R2, R8, R2, P0 ;  /* 0x0000000208027208 */ /* 0x001fe40000000000 */
[----:B------:R-:W-:Y:S01]  /*0e40*/  FSEL R3, R9, R11, P0 ;  /* 0x0000000b09037208 */ /* 0x000fe20000000000 */
[----:B------:R-:W-:Y:S05]  /*0e50*/  BRA `(.L_x_29133) ;  /* 0x00004a5000007947 */ /* 0x000fea0003800000 */
.L_x_29122:
        /* <DEDUP_REMOVED lines=77> */
.L_x_29136:
[----:B------:R-:W-:Y:S05]  /*1330*/  BSYNC B0 ;  /* 0x0000000000007941 */ /* 0x000fea0003800000 */
.L_x_29135:
[----:B------:R-:W-:Y:S01]  /*1340*/  BSSY B2, `(.L_x_29137) ;  /* 0x0000008000027945 */ /* 0x000fe20003800000 */
[----:B------:R-:W-:Y:S05]  /*1350*/  @P4 BRA P5, `(.L_x_29138) ;  /* 0x0000006000004947 */ /* 0x000fea0002800000 */
[----:B------:R-:W-:Y:S01]  /*1360*/  IMAD.MOV.U32 R0, RZ, RZ, R26 ;  /* 0x000000ffff007224 */ /* 0x000fe200078e001a */
[----:B------:R-:W-:Y:S01]  /*1370*/  MOV R4, 0x13c0 ;  /* 0x000013c000047802 */ /* 0x000fe20000000f00 */
[----:B------:R-:W-:Y:S02]  /*1380*/  IMAD.MOV.U32 R5, RZ, RZ, R27 ;  /* 0x000000ffff057224 */ /* 0x000fe400078e001b */
[----:B------:R-:W-:Y:S02]  /*1390*/  IMAD.MOV.U32 R2, RZ, RZ, R46 ;  /* 0x000000ffff027224 */ /* 0x000fe400078e002e */
[----:B------:R-:W-:Y:S02]  /*13a0*/  IMAD.MOV.U32 R3, RZ, RZ, R47 ;  /* 0x000000ffff037224 */ /* 0x000fe400078e002f */
[----:B01---5:R-:W-:Y:S05]  /*13b0*/  CALL.REL.NOINC `($__internal_64_$__cuda_sm20_div_rn_f64_full) ;  /* 0x00071d7000007944 */ /* 0x023fea0003c00000 */
.L_x_29138:
[----:B------:R-:W-:Y:S05]  /*13c0*/  BSYNC B2 ;  /* 0x0000000000027941 */ /* 0x000fea0003800000 */
.L_x_29137:
        /* <DEDUP_REMOVED lines=43> */
.L_x_29140:
[----:B------:R-:W-:-:S04]  /*1680*/  ISETP.GE.AND P0, PT, R9, RZ, PT ;  /* 0x000000ff0900720c */ /* 0x000fc80003f06270 */
[----:B------:R-:W-:Y:S02]  /*1690*/  FSEL R2, RZ, 3.37028055040000000000e+12, P0 ;  /* 0x54442d18ff027808 */ /* 0x000fe40000000000 */
[----:B------:R-:W-:Y:S02]  /*16a0*/  FSEL R3, RZ, 2.1426990032196044922, P0 ;  /* 0x400921fbff037808 */ /* 0x000fe40000000000 */
.L_x_29141:
[----:B------:R-:W-:Y:S05]  /*16b0*/  BSYNC B0 ;  /* 0x0000000000007941 */ /* 0x000fea0003800000 */
.L_x_29139:
[----:B------:R2:W3:Y:S02]  /*16c0*/  DADD R8, |R8|, |R10| ;  /* 0x0000000008087229 */ /* 0x0004e4000000060a */
[----:B--2---:R-:W-:Y:S02]  /*16d0*/  LOP3.LUT R11, R3, 0x80000000, R11, 0xb8, !PT ;  /* 0x80000000030b7812 */ /* 0x004fe400078eb80b */
[----:B-1----:R-:W-:-:S04]  /*16e0*/  DMUL R24, R24, 0.5 ;  /* 0x3fe0000018187828 */ /* 0x002fc80000000000 */
[----:B---3--:R-:W1:-:S06]  /*16f0*/  DSETP.GTU.AND P0, PT, |R8|, +INF , PT ;  /* 0x7ff000000800742a */ /* 0x008e4c0003f0c200 */
[----:B-1----:R-:W-:Y:S02]  /*1700*/  FSEL R2, R8, R2, P0 ;  /* 0x0000000208027208 */ /* 0x002fe40000000000 */
[----:B------:R-:W-:Y:S01]  /*1710*/  FSEL R3, R9, R11, P0 ;  /* 0x0000000b09037208 */ /* 0x000fe20000000000 */
[----:B------:R-:W-:Y:S05]  /*1720*/  BRA `(.L_x_29133) ;  /* 0x0000418000007947 */ /* 0x000fea0003800000 */
.L_x_29134:
        /* <DEDUP_REMOVED lines=16> */
[----:B------:R-:W3:-:S04]  /*1830*/  DADD R60, R60, -R56 ;  /* 0x000000003c3c7229 */ /* 0x000ec80000000838 */
[----:B0-----:R-:W-:-:S04]  /*1840*/  DMUL R62, R2, R48 ;  /* 0x00000030023e7228 */ /* 0x001fc80000000000 */
[----:B------:R-:W-:-:S04]  /*1850*/  DMUL R6, R2, R2 ;  /* 0x0000000202067228 */ /* 0x000fc80000000000 */
[----:B-1----:R-:W-:-:S04]  /*1860*/  DMUL R4, R56, R50 ;  /* 0x0000003238047228 */ /* 0x002fc80000000000 */
[----:B------:R-:W-:-:S04]  /*1870*/  DMUL R24, R56, R56 ;  /* 0x0000003838187228 */ /* 0x000fc80000000000 */
[----:B------:R-:W0:-:S04]  /*1880*/  DADD R2, R2, R2 ;  /* 0x0000000002027229 */ /* 0x000e080000000002 */
[----:B------:R-:W1:-:S04]  /*1890*/  DADD R56, R56, R56 ;  /* 0x0000000038387229 */ /* 0x000e480000000038 */
[----:B--2---:R2:W4:-:S04]  /*18a0*/  DMUL R48, R58, R48 ;  /* 0x000000303a307228 */ /* 0x0045080000000000 */
[----:B---3--:R2:W3:-:S04]  /*18b0*/  DMUL R50, R60, R50 ;  /* 0x000000323c327228 */ /* 0x0084c80000000000 */
[----:B0-----:R2:W0:-:S04]  /*18c0*/  DMUL R54, R58, R2 ;  /* 0x000000023a367228 */ /* 0x0014080000000000 */
[----:B-1----:R2:W1:-:S04]  /*18d0*/  DMUL R56, R60, R56 ;  /* 0x000000383c387228 */ /* 0x0024480000000000 */
[----:B------:R-:W0:-:S04]  /*18e0*/  DMUL R58, R58, R58 ;  /* 0x0000003a3a3a7228 */ /* 0x000e080000000000 */
[----:B-1234-:R-:W0:-:S04]  /*18f0*/  DMUL R60, R60, R60 ;  /* 0x0000003c3c3c7228 */ /* 0x01ee080000000000 */
.L_x_29143:
        /* <DEDUP_REMOVED lines=17> */
[----:B------:R-:W1:-:S03]  /*1a10*/  DSETP.GEU.AND P2, PT, R64, R6, PT ;  /* 0x000000064000722a */ /* 0x000e460003f4e000 */
[----:B------:R-:W-:Y:S01]  /*1a20*/  IMAD.MOV.U32 R63, RZ, RZ, R5 ;  /* 0x000000ffff3f7224 */ /* 0x000fe200078e0005 */
[----:B---3--:R2:W3:Y:S02]  /*1a30*/  DSETP.LT.OR P0, PT, R64, R6, P0 ;  /* 0x000000064000722a */ /* 0x0084e40000701400 */
[----:B-1----:R-:W-:Y:S02]  /*1a40*/  FSEL R66, R64, R6, !P2 ;  /* 0x0000000640427208 */ /* 0x002fe40005000000 */
[----:B------:R-:W-:Y:S02]  /*1a50*/  FSEL R67, R65, R7, !P2 ;  /* 0x0000000741437208 */ /* 0x000fe40005000000 */
[----:B--2---:R-:W-:Y:S02]  /*1a60*/  FSEL R6, R6, R64, !P2 ;  /* 0x0000004006067208 */ /* 0x004fe40005000000 */
[----:B------:R-:W-:Y:S02]  /*1a70*/  FSEL R7, R7, R65, !P2 ;  /* 0x0000004107077208 */ /* 0x000fe40005000000 */
[----:B------:R-:W1:-:S03]  /*1a80*/  DSETP.GEU.AND P2, PT, R66, R24, PT ;  /* 0x000000184200722a */ /* 0x000e460003f4e000 */
[----:B------:R-:W-:Y:S01]  /*1a90*/  IMAD.MOV.U32 R5, RZ, RZ, R7 ;  /* 0x000000ffff057224 */ /* 0x000fe200078e0007 */
[----:B---3--:R-:W2:Y:S02]  /*1aa0*/  DSETP.LT.OR P0, PT, R66, R24, P0 ;  /* 0x000000184200722a */ /* 0x008ea40000701400 */
[----:B-1----:R-:W-:Y:S02]  /*1ab0*/  FSEL R64, R66, R24, !P2 ;  /* 0x0000001842407208 */ /* 0x002fe40005000000 */
[----:B------:R-:W-:Y:S02]  /*1ac0*/  FSEL R65, R67, R25, !P2 ;  /* 0x0000001943417208 */ /* 0x000fe40005000000 */
[----:B------:R-:W-:Y:S02]  /*1ad0*/  FSEL R2, R24, R66, !P2 ;  /* 0x0000004218027208 */ /* 0x000fe40005000000 */
[----:B------:R-:W-:Y:S02]  /*1ae0*/  FSEL R45, R25, R67, !P2 ;  /* 0x00000043192d7208 */ /* 0x000fe40005000000 */
[----:B------:R-:W1:-:S03]  /*1af0*/  DSETP.GEU.AND P2, PT, R64, R48, PT ;  /* 0x000000304000722a */ /* 0x000e460003f4e000 */
[----:B------:R-:W-:Y:S01]  /*1b00*/  IMAD.MOV.U32 R7, RZ, RZ, R45 ;  /* 0x000000ffff077224 */ /* 0x000fe200078e002d */
        /* <DEDUP_REMOVED lines=15> */
[----:B-1----:R-:W-:Y:S02]  /*1c00*/  FSEL R64, R64, R54, !P2 ;  /* 0x0000003640407208 */ /* 0x002fe40005000000 */
[----:B------:R-:W-:-:S06]  /*1c10*/  FSEL R65, R65, R55, !P2 ;  /* 0x0000003741417208 */ /* 0x000fcc0005000000 */
[----:B------:R-:W0:-:S04]  /*1c20*/  DSETP.GEU.AND P2, PT, R64, R56, PT ;  /* 0x000000384000722a */ /* 0x000e080003f4e000 */
        /* <DEDUP_REMOVED lines=22> */
[----:B------:R-:W-:Y:S01]  /*1d90*/  IMAD.MOV.U32 R60, RZ, RZ, R0 ;  /* 0x000000ffff3c7224 */ /* 0x000fe200078e0000 */
[----:B------:R-:W-:Y:S05]  /*1da0*/  @P0 BRA `(.L_x_29143) ;  /* 0xfffffb5000000947 */ /* 0x000fea000383ffff */
[----:B------:R-:W-:Y:S05]  /*1db0*/  BSYNC B0 ;  /* 0x0000000000007941 */ /* 0x000fea0003800000 */
.L_x_29142:
        /* <DEDUP_REMOVED lines=77> */
.L_x_29145:
        /* <DEDUP_REMOVED lines=21> */
[----:B-----5:R-:W-:Y:S05]  /*23e0*/  CALL.REL.NOINC `($__internal_64_$__cuda_sm20_div_rn_f64_full) ;  /* 0x00070d4000007944 */ /* 0x020fea0003c00000 */
.L_x_29148:
[----:B------:R-:W-:Y:S05]  /*23f0*/  BSYNC B3 ;  /* 0x0000000000037941 */ /* 0x000fea0003800000 */
.L_x_29147:
        /* <DEDUP_REMOVED lines=15> */
.L_x_29146:
[----:B------:R-:W-:Y:S05]  /*24f0*/  BSYNC B2 ;  /* 0x0000000000027941 */ /* 0x000fea0003800000 */
.L_x_29144:
        /* <DEDUP_REMOVED lines=21> */
.L_x_29150:
[----:B------:R-:W-:Y:S05]  /*2650*/  BSYNC B2 ;  /* 0x0000000000027941 */ /* 0x000fea0003800000 */
.L_x_29149:
        /* <DEDUP_REMOVED lines=43> */
.L_x_29152:
[----:B------:R-:W-:-:S04]  /*2910*/  ISETP.GE.AND P0, PT, R9, RZ, PT ;  /* 0x000000ff0900720c */ /* 0x000fc80003f06270 */
[----:B------:R-:W-:Y:S02]  /*2920*/  FSEL R2, RZ, 3.37028055040000000000e+12, P0 ;  /* 0x54442d18ff027808 */ /* 0x000fe40000000000 */
[----:B------:R-:W-:Y:S02]  /*2930*/  FSEL R3, RZ, 2.1426990032196044922, P0 ;  /* 0x400921fbff037808 */ /* 0x000fe40000000000 */
.L_x_29153:
[----:B------:R-:W-:Y:S05]  /*2940*/  BSYNC B0 ;  /* 0x0000000000007941 */ /* 0x000fea0003800000 */
.L_x_29151:
[----:B------:R0:W2:Y:S02]  /*2950*/  DADD R8, |R8|, |R10| ;  /* 0x0000000008087229 */ /* 0x0000a4000000060a */
[----:B0-----:R-:W-:Y:S02]  /*2960*/  LOP3.LUT R11, R3, 0x80000000, R11, 0xb8, !PT ;  /* 0x80000000030b7812 */ /* 0x001fe400078eb80b */
[----:B-1----:R-:W-:-:S04]  /*2970*/  DMUL R24, R24, 0.5 ;  /* 0x3fe0000018187828 */ /* 0x002fc80000000000 */
[----:B--2---:R-:W0:-:S06]  /*2980*/  DSETP.GTU.AND P0, PT, |R8|, +INF , PT ;  /* 0x7ff000000800742a */ /* 0x004e0c0003f0c200 */
[----:B0-----:R-:W-:Y:S02]  /*2990*/  FSEL R2, R8, R2, P0 ;  /* 0x0000000208027208 */ /* 0x001fe40000000000 */
[----:B------:R-:W-:Y:S01]  /*29a0*/  FSEL R3, R9, R11, P0 ;  /* 0x0000000b09037208 */ /* 0x000fe20000000000 */
[----:B------:R-:W-:Y:S05]  /*29b0*/  BRA `(.L_x_29133) ;  /* 0x00002ef000007947 */ /* 0x000fea0003800000 */
.L_x_29121:
[CC--:B------:R-:W-:Y:S01]  /*29c0*/  ISETP.GT.U32.AND P2, PT, R6.reuse, R24.reuse, PT ;  /* 0x000000180600720c */ /* 0x0c0fe20003f44070 */
[----:B------:R-:W-:Y:S01]  /*29d0*/  IMAD.MOV.U32 R45, RZ, RZ, c[0x2][0x14c] ;  /* 0x00805300ff2d7624 */ /* 0x000fe200078e00ff */
[CC--:B------:R-:W-:Y:S01]  /*29e0*/  ISETP.LT.U32.AND P0, PT, R6.reuse, R24.reuse, PT ;  /* 0x000000180600720c */ /* 0x0c0fe20003f01070 */
[----:B------:R-:W-:Y:S01]  /*29f0*/  IMAD.MOV.U32 R48, RZ, RZ, RZ ;  /* 0x000000ffff307224 */ /* 0x000fe200078e00ff */
[CC--:B------:R-:W-:Y:S01]  /*2a00*/  ISETP.GT.U32.AND.EX P2, PT, R7.reuse, R25.reuse, PT, P2 ;  /* 0x000000190700720c */ /* 0x0c0fe20003f44120 */
[----:B------:R-:W-:Y:S01]  /*2a10*/  IMAD.MOV.U32 R52, RZ, RZ, 0x0 ;  /* 0x00000000ff347424 */ /* 0x000fe200078e00ff */
[CC--:B------:R-:W-:Y:S01]  /*2a20*/  ISETP.LT.U32.AND.EX P0, PT, R7.reuse, R25.reuse, PT, P0 ;  /* 0x000000190700720c */ /* 0x0c0fe20003f01100 */
[----:B------:R-:W-:Y:S01]  /*2a30*/  IMAD.MOV.U32 R53, RZ, RZ, 0x3fd80000 ;  /* 0x3fd80000ff357424 */ /* 0x000fe200078e00ff */
[----:B------:R-:W-:Y:S01]  /*2a40*/  SEL R5, R7, R25, P2 ;  /* 0x0000001907057207 */ /* 0x000fe20001000000 */
[----:B------:R-:W-:Y:S01]  /*2a50*/  BSSY B0, `(.L_x_29154) ;  /* 0x0000066000007945 */ /* 0x000fe20003800000 */
[----:B------:R-:W-:-:S02]  /*2a60*/  SEL R2, R6, R24, P0 ;  /* 0x0000001806027207 */ /* 0x000fc40000000000 */
[----:B------:R-:W-:Y:S02]  /*2a70*/  LOP3.LUT R0, R5, 0xffc00000, RZ, 0xc0, !PT ;  /* 0xffc0000005007812 */ /* 0x000fe400078ec0ff */
[----:B------:R-:W-:Y:S02]  /*2a80*/  SEL R3, R7, R25, P0 ;  /* 0x0000001907037207 */ /* 0x000fe40000000000 */
[----:B------:R-:W-:Y:S01]  /*2a90*/  SEL R4, R6, R24, P2 ;  /* 0x0000001806047207 */ /* 0x000fe20001000000 */
[----:B------:R-:W-:Y:S01]  /*2aa0*/  IMAD.MOV.U32 R6, RZ, RZ, RZ ;  /* 0x000000ffff067224 */ /* 0x000fe200078e00ff */
[----:B------:R-:W-:Y:S02]  /*2ab0*/  IADD3 R7, -R0, 0x7fd00000, RZ ;  /* 0x7fd0000000077810 */ /* 0x000fe40007ffe1ff */
[----:B------:R-:W-:Y:S02]  /*2ac0*/  ISETP.GE.U32.AND P3, PT, R3, 0x7ff00000, PT ;  /* 0x7ff000000300780c */ /* 0x000fe40003f66070 */
[----:B------:R-:W-:-:S02]  /*2ad0*/  FSETP.GEU.AND P5, PT, |R27|, 6.5827683646048100446e-37, PT ;  /* 0x036000001b00780b */ /* 0x000fc40003fae200 */
        /* <DEDUP_REMOVED lines=9> */
[----:B------:R-:W-:Y:S01]  /*2b70*/  DSETP.NEU.AND P2, PT, R2, RZ, PT ;  /* 0x000000ff0200722a */ /* 0x000fe20003f4d000 */
[----:B------:R-:W-:Y:S02]  /*2b80*/  SEL R24, R24, c[0x2][0x148], P0 ;  /* 0x0080520018187a07 */ /* 0x000fe40000000000 */
[----:B------:R-:W0:Y:S02]  /*2b90*/  MUFU.RSQ64H R49, R25 ;  /* 0x0000001900317308 */ /* 0x000e240000001c00 */
        /* <DEDUP_REMOVED lines=81> */
.L_x_29155:
[----:B------:R-:W-:Y:S05]  /*30b0*/  BSYNC B0 ;  /* 0x0000000000007941 */ /* 0x000fea0003800000 */
.L_x_29154:
        /* <DEDUP_REMOVED lines=8> */
[----:B------:R-:W-:Y:S02]  /*3140*/  IMAD.MOV.U32 R4, RZ, RZ, R2 ;  /* 0x000000ffff047224 */ /* 0x000fe400078e0002 */
[----:B------:R-:W-:Y:S02]  /*3150*/  IMAD.MOV.U32 R5, RZ, RZ, R3 ;  /* 0x000000ffff057224 */ /* 0x000fe400078e0003 */
.L_x_29157:
[----:B------:R-:W-:Y:S05]  /*3160*/  BSYNC B2 ;  /* 0x0000000000027941 */ /* 0x000fea0003800000 */
.L_x_29156:
        /* <DEDUP_REMOVED lines=43> */
.L_x_29159:
[----:B------:R-:W-:-:S04]  /*3420*/  ISETP.GE.AND P0, PT, R9, RZ, PT ;  /* 0x000000ff0900720c */ /* 0x000fc80003f06270 */
[----:B------:R-:W-:Y:S02]  /*3430*/  FSEL R2, RZ, 3.37028055040000000000e+12, P0 ;  /* 0x54442d18ff027808 */ /* 0x000fe40000000000 */
[----:B------:R-:W-:Y:S02]  /*3440*/  FSEL R3, RZ, 2.1426990032196044922, P0 ;  /* 0x400921fbff037808 */ /* 0x000fe40000000000 */
.L_x_29160:
[----:B------:R-:W-:Y:S05]  /*3450*/  BSYNC B0 ;  /* 0x0000000000007941 */ /* 0x000fea0003800000 */
.L_x_29158:
[----:B------:R2:W3:Y:S02]  /*3460*/  DADD R8, |R8|, |R10| ;  /* 0x0000000008087229 */ /* 0x0004e4000000060a */
[----:B--2---:R-:W-:-:S04]  /*3470*/  LOP3.LUT R11, R3, 0x80000000, R11, 0xb8, !PT ;  /* 0x80000000030b7812 */ /* 0x004fc800078eb80b */
[----:B---3--:R-:W2:-:S06]  /*3480*/  DSETP.GTU.AND P0, PT, |R8|, +INF , PT ;  /* 0x7ff000000800742a */ /* 0x008e8c0003f0c200 */
[----:B--2---:R-:W-:Y:S02]  /*3490*/  FSEL R2, R8, R2, P0 ;  /* 0x0000000208027208 */ /* 0x004fe40000000000 */
[----:B------:R-:W-:Y:S01]  /*34a0*/  FSEL R3, R9, R11, P0 ;  /* 0x0000000b09037208 */ /* 0x000fe20000000000 */
[----:B------:R-:W-:Y:S05]  /*34b0*/  BRA `(.L_x_29133) ;  /* 0x000023f000007947 */ /* 0x000fea0003800000 */
.L_x_29120:
        /* <DEDUP_REMOVED lines=68> */
.L_x_29163:
        /* <DEDUP_REMOVED lines=22> */
.L_x_29166:
[----:B------:R-:W-:Y:S05]  /*3a60*/  BSYNC B3 ;  /* 0x0000000000037941 */ /* 0x000fea0003800000 */
.L_x_29165:
[----:B------:R-:W0:Y:S01]  /*3a70*/  DMUL R4, R24, R4 ;  /* 0x0000000418047228 */ /* 0x000e220000000000 */
[----:B------:R-:W-:Y:S02]  /*3a80*/  IMAD.MOV.U32 R46, RZ, RZ, 0x2fbe14b5 ;  /* 0x2fbe14b5ff2e7424 */ /* 0x000fe400078e00ff */
[----:B------:R-:W-:-:S03]  /*3a90*/  IMAD.MOV.U32 R47, RZ, RZ, 0x3eb372fb ;  /* 0x3eb372fbff2f7424 */ /* 0x000fc600078e00ff */
[----:B0-----:R-:W0:-:S06]  /*3aa0*/  DADD R2, -R4, R24 ;  /* 0x0000000004027229 */ /* 0x001e0c0000000118 */
        /* <DEDUP_REMOVED lines=11> */
.L_x_29164:
[----:B------:R-:W-:Y:S05]  /*3b60*/  BSYNC B2 ;  /* 0x0000000000027941 */ /* 0x000fea0003800000 */
.L_x_29162:
        /* <DEDUP_REMOVED lines=44> */
.L_x_29161:
        /* <DEDUP_REMOVED lines=46> */
.L_x_29119:
        /* <DEDUP_REMOVED lines=22> */
[----:B-----5:R-:W-:Y:S05]  /*4270*/  CALL.REL.NOINC `($__internal_64_$__cuda_sm20_div_rn_f64_full) ;  /* 0x0006eeb000007944 */ /* 0x020fea0003c00000 */
.L_x_29168:
[----:B------:R-:W-:Y:S05]  /*4280*/  BSYNC B2 ;  /* 0x0000000000027941 */ /* 0x000fea0003800000 */
.L_x_29167:
        /* <DEDUP_REMOVED lines=23> */
[----:B-----5:R-:W-:Y:S05]  /*4400*/  CALL.REL.NOINC `($__internal_64_$__cuda_sm20_div_rn_f64_full) ;  /* 0x0006ed2000007944 */ /* 0x020fea0003c00000 */
[----:B------:R-:W-:Y:S02]  /*4410*/  IMAD.MOV.U32 R4, RZ, RZ, R2 ;  /* 0x000000ffff047224 */ /* 0x000fe400078e0002 */
[----:B------:R-:W-:Y:S02]  /*4420*/  IMAD.MOV.U32 R5, RZ, RZ, R3 ;  /* 0x000000ffff057224 */ /* 0x000fe400078e0003 */
.L_x_29170:
[----:B-12---:R-:W-:Y:S05]  /*4430*/  BSYNC B2 ;  /* 0x0000000000027941 */ /* 0x006fea0003800000 */
.L_x_29169:
[----:B------:R-:W0:Y:S01]  /*4440*/  DADD R6, -RZ, |R4| ;  /* 0x00000000ff067229 */ /* 0x000e220000000504 */
[----:B------:R-:W-:Y:S01]  /*4450*/  IMAD.MOV.U32 R45, RZ, RZ, c[0x2][0x14c] ;  /* 0x00805300ff2d7624 */ /* 0x000fe200078e00ff */
[----:B------:R-:W-:Y:S01]  /*4460*/  BSSY B0, `(.L_x_29171) ;  /* 0x000006e000007945 */ /* 0x000fe20003800000 */
[----:B------:R-:W-:Y:S01]  /*4470*/  IMAD.MOV.U32 R48, RZ, RZ, RZ ;  /* 0x000000ffff307224 */ /* 0x000fe200078e00ff */
[----:B------:R-:W-:Y:S01]  /*4480*/  FSETP.GEU.AND P5, PT, |R27|, 6.5827683646048100446e-37, PT ;  /* 0x036000001b00780b */ /* 0x000fe20003fae200 */
[----:B------:R-:W-:-:S02]  /*4490*/  IMAD.MOV.U32 R52, RZ, RZ, 0x0 ;  /* 0x00000000ff347424 */ /* 0x000fc400078e00ff */
[----:B------:R-:W-:-:S03]  /*44a0*/  IMAD.MOV.U32 R53, RZ, RZ, 0x3fd80000 ;  /* 0x3fd80000ff357424 */ /* 0x000fc600078e00ff */
        /* <DEDUP_REMOVED lines=105> */
.L_x_29172:
[----:B------:R-:W-:Y:S05]  /*4b40*/  BSYNC B0 ;  /* 0x0000000000007941 */ /* 0x000fea0003800000 */
.L_x_29171:
        /* <DEDUP_REMOVED lines=10> */
.L_x_29174:
[----:B------:R-:W-:Y:S05]  /*4bf0*/  BSYNC B2 ;  /* 0x0000000000027941 */ /* 0x000fea0003800000 */
.L_x_29173:
        /* <DEDUP_REMOVED lines=43> */
.L_x_29176:
[----:B------:R-:W-:-:S04]  /*4eb0*/  ISETP.GE.AND P0, PT, R9, RZ, PT ;  /* 0x000000ff0900720c */ /* 0x000fc80003f06270 */
[----:B------:R-:W-:Y:S02]  /*4ec0*/  FSEL R2, RZ, 3.37028055040000000000e+12, P0 ;  /* 0x54442d18ff027808 */ /* 0x000fe40000000000 */
[----:B------:R-:W-:Y:S02]  /*4ed0*/  FSEL R3, RZ, 2.1426990032196044922, P0 ;  /* 0x400921fbff037808 */ /* 0x000fe40000000000 */
.L_x_29177:
[----:B------:R-:W-:Y:S05]  /*4ee0*/  BSYNC B0 ;  /* 0x0000000000007941 */ /* 0x000fea0003800000 */
.L_x_29175:
[----:B------:R2:W3:Y:S02]  /*4ef0*/  DADD R8, |R8|, |R10| ;  /* 0x0000000008087229 */ /* 0x0004e4000000060a */
[----:B--2---:R-:W-:Y:S02]  /*4f00*/  LOP3.LUT R11, R3, 0x80000000, R11, 0xb8, !PT ;  /* 0x80000000030b7812 */ /* 0x004fe400078eb80b */
[----:B-1----:R-:W-:-:S04]  /*4f10*/  DADD R24, R24, 1 ;  /* 0x3ff0000018187429 */ /* 0x002fc80000000000 */
[----:B---3--:R-:W1:-:S06]  /*4f20*/  DSETP.GTU.AND P0, PT, |R8|, +INF , PT ;  /* 0x7ff000000800742a */ /* 0x008e4c0003f0c200 */
[----:B-1----:R-:W-:Y:S02]  /*4f30*/  FSEL R2, R8, R2, P0 ;  /* 0x0000000208027208 */ /* 0x002fe40000000000 */
[----:B------:R-:W-:Y:S01]  /*4f40*/  FSEL R3, R9, R11, P0 ;  /* 0x0000000b09037208 */ /* 0x000fe20000000000 */
[----:B------:R-:W-:Y:S05]  /*4f50*/  BRA `(.L_x_29133) ;  /* 0x0000095000007947 */ /* 0x000fea0003800000 */
.L_x_29118:
[----:B0-----:R-:W0:Y:S01]  /*4f60*/  DSETP.GEU.AND P0, PT, |R10|, 1.4916681462400413487e-154, PT ;  /* 0x200000000a00742a */ /* 0x001e220003f0e200 */
        /* <DEDUP_REMOVED lines=21> */
[----:B------:R-:W-:-:S05]  /*50c0*/  ISETP.GT.AND P0, PT, R47, 0xfffff, PT ;  /* 0x000fffff2f00780c */ /* 0x000fca0003f04270 */
        /* <DEDUP_REMOVED lines=66> */
.L_x_29179:
[----:B------:R-:W-:Y:S05]  /*54f0*/  BSYNC B0 ;  /* 0x0000000000007941 */ /* 0x000fea0003800000 */
.L_x_29178:
[----:B------:R-:W-:Y:S01]  /*5500*/  BSSY B2, `(.L_x_29180) ;  /* 0x0000007000027945 */ /* 0x000fe20003800000 */
[----:B------:R-:W-:Y:S05]  /*5510*/  @P4 BRA P5, `(.L_x_29181) ;  /* 0x0000005000004947 */ /* 0x000fea0002800000 */
[----:B------:R-:W-:Y:S01]  /*5520*/  IMAD.MOV.U32 R0, RZ, RZ, R4 ;  /* 0x000000ffff007224 */ /* 0x000fe200078e0004 */
[----:B------:R-:W-:Y:S01]  /*5530*/  MOV R4, 0x5570 ;  /* 0x0000557000047802 */ /* 0x000fe20000000f00 */
[----:B------:R-:W-:Y:S02]  /*5540*/  IMAD.MOV.U32 R2, RZ, RZ, R26 ;  /* 0x000000ffff027224 */ /* 0x000fe400078e001a */
[----:B------:R-:W-:Y:S02]  /*5550*/  IMAD.MOV.U32 R3, RZ, RZ, R27 ;  /* 0x000000ffff037224 */ /* 0x000fe400078e001b */
[----:B01---5:R-:W-:Y:S05]  /*5560*/  CALL.REL.NOINC `($__internal_64_$__cuda_sm20_div_rn_f64_full) ;  /* 0x0006dbc000007944 */ /* 0x023fea0003c00000 */
.L_x_29181:
[----:B------:R-:W-:Y:S05]  /*5570*/  BSYNC B2 ;  /* 0x0000000000027941 */ /* 0x000fea0003800000 */
.L_x_29180:
        /* <DEDUP_REMOVED lines=43> */
.L_x_29183:
[----:B------:R-:W-:Y:S02]  /*5830*/  FSEL R2, RZ, 3.37028055040000000000e+12, P2 ;  /* 0x54442d18ff027808 */ /* 0x000fe40001000000 */
[----:B------:R-:W-:Y:S02]  /*5840*/  FSEL R3, RZ, 2.1426990032196044922, P2 ;  /* 0x400921fbff037808 */ /* 0x000fe40001000000 */
.L_x_29184:
[----:B------:R-:W-:Y:S05]  /*5850*/  BSYNC B0 ;  /* 0x0000000000007941 */ /* 0x000fea0003800000 */
.L_x_29182:
[----:B------:R2:W3:Y:S02]  /*5860*/  DADD R8, |R8|, |R10| ;  /* 0x0000000008087229 */ /* 0x0004e4000000060a */
[----:B--2---:R-:W-:-:S04]  /*5870*/  LOP3.LUT R11, R3, 0x80000000, R11, 0xb8, !PT ;  /* 0x80000000030b7812 */ /* 0x004fc800078eb80b */
[----:B---3--:R-:W2:-:S06]  /*5880*/  DSETP.GTU.AND P0, PT, |R8|, +INF , PT ;  /* 0x7ff000000800742a */ /* 0x008e8c0003f0c200 */
[----:B--2---:R-:W-:Y:S02]  /*5890*/  FSEL R2, R8, R2, P0 ;  /* 0x0000000208027208 */ /* 0x004fe40000000000 */
[----:B------:R-:W-:Y:S02]  /*58a0*/  FSEL R3, R9, R11, P0 ;  /* 0x0000000b09037208 */ /* 0x000fe40000000000 */
.L_x_29133:
[----:B------:R-:W-:Y:S05]  /*58b0*/  BSYNC B1 ;  /* 0x0000000000017941 */ /* 0x000fea0003800000 */
.L_x_29117:
[C---:B------:R-:W2:Y:S01]  /*58c0*/  DMUL R46, R2.reuse, c[0x0][0x170] ;  /* 0x00005c00022e7a28 */ /* 0x040ea20000000000 */
[----:B------:R-:W-:Y:S03]  /*58d0*/  BSSY B1, `(.L_x_29185) ;  /* 0x00001b0000017945 */ /* 0x000fe60003800000 */
[----:B------:R-:W3:-:S04]  /*58e0*/  DMUL R2, R2, c[0x0][0x178] ;  /* 0x00005e0002027a28 */ /* 0x000ec80000000000 */
[----:B-12---:R-:W1:-:S04]  /*58f0*/  DFMA R46, R24, c[0x0][0x178], R46 ;  /* 0x00005e00182e7a2b */ /* 0x006e48000000002e */
[----:B---3--:R2:W3:-:S06]  /*5900*/  DFMA R2, R24, c[0x0][0x170], -R2 ;  /* 0x00005c0018027a2b */ /* 0x0084cc0000000802 */
[----:B-1----:R-:W-:-:S04]  /*5910*/  LOP3.LUT R5, R47, 0x7fffffff, RZ, 0xc0, !PT ;  /* 0x7fffffff2f057812 */ /* 0x002fc800078ec0ff */
[----:B------:R-:W-:-:S13]  /*5920*/  LOP3.LUT P0, RZ, R5, R46, RZ, 0xfc, !PT ;  /* 0x0000002e05ff7212 */ /* 0x000fda000780fcff */
[----:B------:R-:W-:Y:S05]  /*5930*/  @!P0 BRA `(.L_x_29186) ;  /* 0x0000181000008947 */ /* 0x000fea0003800000 */
[----:B0-23--:R-:W-:-:S04]  /*5940*/  LOP3.LUT R7, R3, 0x7fffffff, RZ, 0xc0, !PT ;  /* 0x7fffffff03077812 */ /* 0x00dfc800078ec0ff */
        /* <DEDUP_REMOVED lines=45> */
.L_x_29191:
[----:B------:R-:W-:Y:S05]  /*5c20*/  BSYNC B0 ;  /* 0x0000000000007941 */ /* 0x000fea0003800000 */
.L_x_29190:
        /* <DEDUP_REMOVED lines=10> */
[----:B0-----:R-:W-:Y:S01]  /*5cd0*/  IMAD.MOV.U32 R4, RZ, RZ, R46 ;  /* 0x000000ffff047224 */ /* 0x001fe200078e002e */
[----:B------:R-:W-:Y:S01]  /*5ce0*/  MOV R0, 0x5d10 ;  /* 0x00005d1000007802 */ /* 0x000fe20000000f00 */
[----:B------:R-:W-:-:S03]  /*5cf0*/  IMAD.MOV.U32 R7, RZ, RZ, R47 ;  /* 0x000000ffff077224 */ /* 0x000fc600078e002f */
[----:B-12--5:R-:W-:Y:S05]  /*5d00*/  CALL.REL.NOINC `($_ZN2at6native29vectorized_elementwise_kernelILi2EZZZNS0_50_GLOBAL__N__2680c7bb_12_PowKernel_cu_b2145a98_318424pow_tensor_scalar_kernelERNS_18TensorIteratorBaseERKN3c106ScalarEENKUlvE_clEvENKUlvE_clEvEUlNS5_7complexIdEEE0_St5arrayIPcLm2EEEEviT0_T1_$__internal_trig_reduction_slowpathd) ;  /* 0x0006da8000007944 */ /* 0x026fea0003c00000 */
[----:B------:R-:W-:Y:S02]  /*5d10*/  IMAD.MOV.U32 R2, RZ, RZ, R5 ;  /* 0x000000ffff027224 */ /* 0x000fe400078e0005 */
[----:B------:R-:W-:Y:S02]  /*5d20*/  IMAD.MOV.U32 R24, RZ, RZ, R6 ;  /* 0x000000ffff187224 */ /* 0x000fe400078e0006 */
[----:B------:R-:W-:Y:S01]  /*5d30*/  IMAD.MOV.U32 R25, RZ, RZ, R7 ;  /* 0x000000ffff197224 */ /* 0x000fe200078e0007 */
[----:B------:R-:W-:Y:S05]  /*5d40*/  BRA `(.L_x_29194) ;  /* 0x0000002000007947 */ /* 0x000fea0003800000 */
.L_x_29193:
[----:B------:R2:W3:Y:S01]  /*5d50*/  DMUL R24, RZ, R46 ;  /* 0x0000002eff187228 */ /* 0x0004e20000000000 */
[----:B0-----:R-:W-:-:S05]  /*5d60*/  IMAD.MOV.U32 R2, RZ, RZ, RZ ;  /* 0x000000ffff027224 */ /* 0x001fca00078e00ff */
.L_x_29194:
[----:B------:R-:W-:Y:S05]  /*5d70*/  BSYNC B2 ;  /* 0x0000000000027941 */ /* 0x000fea0003800000 */
.L_x_29192:
[----:B------:R-:W-:Y:S01]  /*5d80*/  IADD3 R2, R2, 0x1, RZ ;  /* 0x0000000102027810 */ /* 0x000fe20007ffe0ff */
[----:B------:R-:W-:-:S04]  /*5d90*/  IMAD.MOV.U32 R53, RZ, RZ, 0x8 ;  /* 0x00000008ff357424 */ /* 0x000fc800078e00ff */
[----:B------:R-:W-:-:S05]  /*5da0*/  IMAD.SHL.U32 R0, R2, 0x8, RZ ;  /* 0x0000000802007824 */ /* 0x000fca00078e00ff */
[----:B------:R-:W-:-:S05]  /*5db0*/  LOP3.LUT R0, R0, 0x8, RZ, 0xc0, !PT ;  /* 0x0000000800007812 */ /* 0x000fca00078ec0ff */
[----:B------:R-:W-:-:S05]  /*5dc0*/  IMAD.WIDE.U32 R52, R0, R53, c[0x4][0x1a8] ;  /* 0x01006a0000347625 */ /* 0x000fca00078e0035 */
[----:B------:R-:W4:Y:S04]  /*5dd0*/  LDG.E.128.CONSTANT R8, [R52.64] ;  /* 0x0000000834087981 */ /* 0x000f28000c1e9d00 */
[----:B0--3--:R-:W3:Y:S04]  /*5de0*/  LDG.E.128.CONSTANT R4, [R52.64+0x10] ;  /* 0x0000100834047981 */ /* 0x009ee8000c1e9d00 */
[----:B--2---:R-:W2:Y:S01]  /*5df0*/  LDG.E.128.CONSTANT R48, [R52.64+0x20] ;  /* 0x0000200834307981 */ /* 0x004ea2000c1e9d00 */
[----:B------:R-:W-:Y:S01]  /*5e00*/  R2P PR, R2, 0x3 ;  /* 0x0000000302007804 */ /* 0x000fe20000000000 */
[----:B------:R-:W-:Y:S01]  /*5e10*/  IMAD.MOV.U32 R54, RZ, RZ, 0x79785eba ;  /* 0x79785ebaff367424 */ /* 0x000fe200078e00ff */
[----:B------:R-:W4:Y:S01]  /*5e20*/  DMUL R2, R24, R24 ;  /* 0x0000001818027228 */ /* 0x000f220000000000 */
[----:B------:R-:W-:Y:S01]  /*5e30*/  IMAD.MOV.U32 R0, RZ, RZ, 0x3de5db65 ;  /* 0x3de5db65ff007424 */ /* 0x000fe200078e00ff */
[----:B------:R-:W-:Y:S02]  /*5e40*/  BSSY B2, `(.L_x_29195) ;  /* 0x000001f000027945 */ /* 0x000fe40003800000 */
[----:B------:R-:W-:-:S02]  /*5e50*/  FSEL R54, -R54, 4.2945490664224492434e-19, !P0 ;  /* 0x20fd816436367808 */ /* 0x000fc40004000100 */
[----:B------:R-:W-:-:S06]  /*5e60*/  FSEL R55, R0, -0.082518599927425384521, !P0 ;  /* 0xbda8ff8300377808 */ /* 0x000fcc0004000000 */
[----:B----4-:R-:W0:-:S06]  /*5e70*/  DFMA R8, R2, R54, R8 ;  /* 0x000000360208722b */ /* 0x010e0c0000000008 */
[----:B0-----:R-:W3:-:S06]  /*5e80*/  DFMA R8, R2, R8, R10 ;  /* 0x000000080208722b */ /* 0x001ecc000000000a */
[----:B---3--:R-:W0:-:S06]  /*5e90*/  DFMA R4, R2, R8, R4 ;  /* 0x000000080204722b */ /* 0x008e0c0000000004 */
[----:B0-----:R-:W2:-:S06]  /*5ea0*/  DFMA R4, R2, R4, R6 ;  /* 0x000000040204722b */ /* 0x001e8c0000000006 */
[----:B--2---:R-:W0:-:S06]  /*5eb0*/  DFMA R4, R2, R4, R48 ;  /* 0x000000040204722b */ /* 0x004e0c0000000030 */
        /* <DEDUP_REMOVED lines=15> */
[----:B--2---:R-:W-:-:S03]  /*5fb0*/  IMAD.MOV.U32 R7, RZ, RZ, R47 ;  /* 0x000000ffff077224 */ /* 0x004fc600078e002f */
[----:B01-3-5:R-:W-:Y:S05]  /*5fc0*/  CALL.REL.NOINC `($_ZN2at6native29vectorized_elementwise_kernelILi2EZZZNS0_50_GLOBAL__N__2680c7bb_12_PowKernel_cu_b2145a98_318424pow_tensor_scalar_kernelERNS_18TensorIteratorBaseERKN3c106ScalarEENKUlvE_clEvENKUlvE_clEvEUlNS5_7complexIdEEE0_St5arrayIPcLm2EEEEviT0_T1_$__internal_trig_reduction_slowpathd) ;  /* 0x0006d7c000007944 */ /* 0x02bfea0003c00000 */
[----:B------:R-:W-:Y:S02]  /*5fd0*/  IMAD.MOV.U32 R0, RZ, RZ, R5 ;  /* 0x000000ffff007224 */ /* 0x000fe400078e0005 */
[----:B------:R-:W-:Y:S02]  /*5fe0*/  IMAD.MOV.U32 R2, RZ, RZ, R6 ;  /* 0x000000ffff027224 */ /* 0x000fe400078e0006 */
[----:B------:R-:W-:Y:S01]  /*5ff0*/  IMAD.MOV.U32 R3, RZ, RZ, R7 ;  /* 0x000000ffff037224 */ /* 0x000fe200078e0007 */
[----:B------:R-:W-:Y:S05]  /*6000*/  BRA `(.L_x_29197) ;  /* 0x0000002000007947 */ /* 0x000fea0003800000 */
.L_x_29196:
[----:B------:R2:W3:Y:S01]  /*6010*/  DMUL R2, RZ, R46 ;  /* 0x0000002eff027228 */ /* 0x0004e20000000000 */
[----:B------:R-:W-:-:S05]  /*6020*/  IMAD.MOV.U32 R0, RZ, RZ, RZ ;  /* 0x000000ffff007224 */ /* 0x000fca00078e00ff */
.L_x_29197:
[----:B------:R-:W-:Y:S05]  /*6030*/  BSYNC B2 ;  /* 0x0000000000027941 */ /* 0x000fea0003800000 */
.L_x_29195:
[----:B------:R-:W-:Y:S02]  /*6040*/  IMAD.SHL.U32 R4, R0, 0x8, RZ ;  /* 0x0000000800047824 */ /* 0x000fe400078e00ff */
[----:B------:R-:W-:-:S03]  /*6050*/  IMAD.MOV.U32 R53, RZ, RZ, 0x8 ;  /* 0x00000008ff357424 */ /* 0x000fc600078e00ff */
[----:B------:R-:W-:-:S05]  /*6060*/  LOP3.LUT R4, R4, 0x8, RZ, 0xc0, !PT ;  /* 0x0000000804047812 */ /* 0x000fca00078ec0ff */
[----:B------:R-:W-:-:S05]  /*6070*/  IMAD.WIDE.U32 R52, R4, R53, c[0x4][0x1a8] ;  /* 0x01006a0004347625 */ /* 0x000fca00078e0035 */
[----:B------:R-:W4:Y:S04]  /*6080*/  LDG.E.128.CONSTANT R8, [R52.64] ;  /* 0x0000000834087981 */ /* 0x000f28000c1e9d00 */
[----:B--2---:R-:W2:Y:S04]  /*6090*/  LDG.E.128.CONSTANT R4, [R52.64+0x10] ;  /* 0x0000100834047981 */ /* 0x004ea8000c1e9d00 */
[----:B---3--:R-:W3:Y:S01]  /*60a0*/  LDG.E.128.CONSTANT R48, [R52.64+0x20] ;  /* 0x0000200834307981 */ /* 0x008ee2000c1e9d00 */
[----:B------:R-:W-:Y:S01]  /*60b0*/  R2P PR, R0, 0x3 ;  /* 0x0000000300007804 */ /* 0x000fe20000000000 */
[----:B------:R-:W-:Y:S01]  /*60c0*/  IMAD.MOV.U32 R54, RZ, RZ, 0x79785eba ;  /* 0x79785ebaff367424 */ /* 0x000fe200078e00ff */
[----:B------:R-:W4:Y:S01]  /*60d0*/  DMUL R46, R2, R2 ;  /* 0x00000002022e7228 */ /* 0x000f220000000000 */
[----:B------:R-:W-:-:S03]  /*60e0*/  IMAD.MOV.U32 R0, RZ, RZ, 0x3de5db65 ;  /* 0x3de5db65ff007424 */ /* 0x000fc600078e00ff */
[----:B------:R-:W-:Y:S01]  /*60f0*/  FSEL R54, -R54, 4.2945490664224492434e-19, !P0 ;  /* 0x20fd816436367808 */ /* 0x000fe20004000100 */
[----:B01----:R-:W-:Y:S01]  /*6100*/  DMUL R24, R24, R26 ;  /* 0x0000001a18187228 */ /* 0x003fe20000000000 */
[----:B------:R-:W-:-:S06]  /*6110*/  FSEL R55, R0, -0.082518599927425384521, !P0 ;  /* 0xbda8ff8300377808 */ /* 0x000fcc0004000000 */
[----:B----4-:R-:W0:-:S06]  /*6120*/  DFMA R8, R46, R54, R8 ;  /* 0x000000362e08722b */ /* 0x010e0c0000000008 */
[----:B0-----:R-:W2:-:S06]  /*6130*/  DFMA R8, R46, R8, R10 ;  /* 0x000000082e08722b */ /* 0x001e8c000000000a */
[----:B--2---:R-:W0:-:S06]  /*6140*/  DFMA R4, R46, R8, R4 ;  /* 0x000000082e04722b */ /* 0x004e0c0000000004 */
[----:B0-----:R-:W3:-:S06]  /*6150*/  DFMA R4, R46, R4, R6 ;  /* 0x000000042e04722b */ /* 0x001ecc0000000006 */
[----:B---3--:R-:W0:-:S06]  /*6160*/  DFMA R4, R46, R4, R48 ;  /* 0x000000042e04722b */ /* 0x008e0c0000000030 */
[----:B0-----:R-:W0:-:S06]  /*6170*/  DFMA R4, R46, R4, R50 ;  /* 0x000000042e04722b */ /* 0x001e0c0000000032 */
[----:B0-----:R-:W-:-:S04]  /*6180*/  DFMA R2, R4, R2, R2 ;  /* 0x000000020402722b */ /* 0x001fc80000000002 */
[----:B------:R-:W0:-:S06]  /*6190*/  @P0 DFMA R2, R46, R4, 1 ;  /* 0x3ff000002e02042b */ /* 0x000e0c0000000004 */
[----:B0-----:R-:W0:-:S06]  /*61a0*/  @P1 DFMA R2, R2, -1, RZ ;  /* 0xbff000000202182b */ /* 0x001e0c00000000ff */
[----:B0-----:R0:W1:Y:S01]  /*61b0*/  DMUL R26, R2, R26 ;  /* 0x0000001a021a7228 */ /* 0x0010620000000000 */
[----:B------:R-:W-:Y:S05]  /*61c0*/  BRA `(.L_x_29198) ;  /* 0x0000120000007947 */ /* 0x000fea0003800000 */
.L_x_29189:
        /* <DEDUP_REMOVED lines=39> */
.L_x_29200:
[----:B------:R-:W-:Y:S05]  /*6440*/  BSYNC B0 ;  /* 0x0000000000007941 */ /* 0x000fea0003800000 */
.L_x_29199:
        /* <DEDUP_REMOVED lines=18> */
.L_x_29202:
[----:B------:R2:W3:Y:S01]  /*6570*/  DMUL R24, RZ, R46 ;  /* 0x0000002eff187228 */ /* 0x0004e20000000000 */
[----:B0-----:R-:W-:-:S05]  /*6580*/  IMAD.MOV.U32 R2, RZ, RZ, RZ ;  /* 0x000000ffff027224 */ /* 0x001fca00078e00ff */
.L_x_29203:
[----:B------:R-:W-:Y:S05]  /*6590*/  BSYNC B2 ;  /* 0x0000000000027941 */ /* 0x000fea0003800000 */
.L_x_29201:
        /* <DEDUP_REMOVED lines=41> */
.L_x_29205:
[----:B------:R2:W3:Y:S01]  /*6830*/  DMUL R2, RZ, R46 ;  /* 0x0000002eff027228 */ /* 0x0004e20000000000 */
[----:B------:R-:W-:-:S05]  /*6840*/  IMAD.MOV.U32 R0, RZ, RZ, RZ ;  /* 0x000000ffff007224 */ /* 0x000fca00078e00ff */
.L_x_29206:
[----:B------:R-:W-:Y:S05]  /*6850*/  BSYNC B2 ;  /* 0x0000000000027941 */ /* 0x000fea0003800000 */
.L_x_29204:
        /* <DEDUP_REMOVED lines=11> */
[----:B------:R-:W-:Y:S02]  /*6910*/  FSEL R54, -R54, 4.2945490664224492434e-19, !P0 ;  /* 0x20fd816436367808 */ /* 0x000fe40004000100 */
[----:B------:R-:W-:Y:S02]  /*6920*/  FSEL R55, R0, -0.082518599927425384521, !P0 ;  /* 0xbda8ff8300377808 */ /* 0x000fe40004000000 */
[----:B-1----:R-:W-:-:S04]  /*6930*/  LOP3.LUT R0, R27, 0xfffff, RZ, 0xc0, !PT ;  /* 0x000fffff1b007812 */ /* 0x002fc800078ec0ff */
[----:B----4-:R-:W1:-:S06]  /*6940*/  DFMA R8, R46, R54, R8 ;  /* 0x000000362e08722b */ /* 0x010e4c0000000008 */
[----:B-1----:R-:W2:-:S06]  /*6950*/  DFMA R8, R46, R8, R10 ;  /* 0x000000082e08722b */ /* 0x002e8c000000000a */
[----:B--2---:R-:W1:-:S06]  /*6960*/  DFMA R4, R46, R8, R4 ;  /* 0x000000082e04722b */ /* 0x004e4c0000000004 */
[C---:B-1----:R1:W3:Y:S02]  /*6970*/  DFMA R4, R46.reuse, R4, R6 ;  /* 0x000000042e04722b */ /* 0x0422e40000000006 */
[----:B-1----:R-:W-:Y:S02]  /*6980*/  LEA.HI R6, R27, 0xffffff09, RZ, 0xc ;  /* 0xffffff091b067811 */ /* 0x002fe400078f60ff */
[----:B------:R-:W-:Y:S02]  /*6990*/  LOP3.LUT R27, R0, 0x7fe00000, RZ, 0xfc, !PT ;  /* 0x7fe00000001b7812 */ /* 0x000fe400078efcff */
[----:B---3--:R-:W1:-:S04]  /*69a0*/  DFMA R4, R46, R4, R48 ;  /* 0x000000042e04722b */ /* 0x008e480000000030 */
        /* <DEDUP_REMOVED lines=18> */
.L_x_29188:
        /* <DEDUP_REMOVED lines=11> */
.L_x_29207:
[----:B------:R-:W0:-:S10]  /*6b80*/  DADD R24, R46, -R46 ;  /* 0x000000002e187229 */ /* 0x000e14000000082e */
[----:B0-----:R-:W-:Y:S02]  /*6b90*/  IMAD.MOV.U32 R26, RZ, RZ, R24 ;  /* 0x000000ffff1a7224 */ /* 0x001fe400078e0018 */
[----:B------:R-:W-:Y:S01]  /*6ba0*/  IMAD.MOV.U32 R27, RZ, RZ, R25 ;  /* 0x000000ffff1b7224 */ /* 0x000fe200078e0019 */
[----:B------:R-:W-:Y:S05]  /*6bb0*/  BRA `(.L_x_29198) ;  /* 0x0000081000007947 */ /* 0x000fea0003800000 */
.L_x_29187:
[----:B------:R-:W0:Y:S01]  /*6bc0*/  DSETP.NEU.AND P2, PT, |R46|, +INF , PT ;  /* 0x7ff000002e00742a */ /* 0x000e220003f4d200 */
[----:B------:R-:W-:-:S13]  /*6bd0*/  BSSY B2, `(.L_x_29208) ;  /* 0x0000013000027945 */ /* 0x000fda0003800000 */
[----:B0-----:R-:W-:Y:S05]  /*6be0*/  @!P2 BRA `(.L_x_29209) ;  /* 0x000000f00000a947 */ /* 0x001fea0003800000 */
[----:B------:R-:W0:-:S04]  /*6bf0*/  DMUL R4, R46, c[0x2][0x1b8] ;  /* 0x00806e002e047a28 */ /* 0x000e080000000000 */
[----:B------:R-:W-:-:S06]  /*6c00*/  DSETP.GE.AND P0, PT, |R46|, 2.14748364800000000000e+09, PT ;  /* 0x41e000002e00742a */ /* 0x000fcc0003f06200 */
        /* <DEDUP_REMOVED lines=8> */
[----:B0-----:R-:W-:-:S03]  /*6c90*/  IMAD.MOV.U32 R7, RZ, RZ, R47 ;  /* 0x000000ffff077224 */ /* 0x001fc600078e002f */
[----:B-1---5:R-:W-:Y:S05]  /*6ca0*/  CALL.REL.NOINC `($_ZN2at6native29vectorized_elementwise_kernelILi2EZZZNS0_50_GLOBAL__N__2680c7bb_12_PowKernel_cu_b2145a98_318424pow_tensor_scalar_kernelERNS_18TensorIteratorBaseERKN3c106ScalarEENKUlvE_clEvENKUlvE_clEvEUlNS5_7complexIdEEE0_St5arrayIPcLm2EEEEviT0_T1_$__internal_trig_reduction_slowpathd) ;  /* 0x0006cae000007944 */ /* 0x022fea0003c00000 */
[----:B------:R-:W-:Y:S02]  /*6cb0*/  IMAD.MOV.U32 R2, RZ, RZ, R6 ;  /* 0x000000ffff027224 */ /* 0x000fe400078e0006 */
[----:B------:R-:W-:Y:S01]  /*6cc0*/  IMAD.MOV.U32 R3, RZ, RZ, R7 ;  /* 0x000000ffff037224 */ /* 0x000fe200078e0007 */
[----:B------:R-:W-:Y:S05]  /*6cd0*/  BRA `(.L_x_29210) ;  /* 0x0000002000007947 */ /* 0x000fea0003800000 */
.L_x_29209:
[----:B------:R0:W1:Y:S01]  /*6ce0*/  DMUL R2, RZ, R46 ;  /* 0x0000002eff027228 */ /* 0x0000620000000000 */
[----:B------:R-:W-:-:S05]  /*6cf0*/  IMAD.MOV.U32 R5, RZ, RZ, RZ ;  /* 0x000000ffff057224 */ /* 0x000fca00078e00ff */
.L_x_29210:
[----:B------:R-:W-:Y:S05]  /*6d00*/  BSYNC B2 ;  /* 0x0000000000027941 */ /* 0x000fea0003800000 */
.L_x_29208:
        /* <DEDUP_REMOVED lines=33> */
[----:B-1----:R-:W-:Y:S01]  /*6f20*/  IMAD.MOV.U32 R4, RZ, RZ, R46 ;  /* 0x000000ffff047224 */ /* 0x002fe200078e002e */
[----:B------:R-:W-:Y:S01]  /*6f30*/  MOV R0, 0x6f60 ;  /* 0x00006f6000007802 */ /* 0x000fe20000000f00 */
[----:B------:R-:W-:-:S03]  /*6f40*/  IMAD.MOV.U32 R7, RZ, RZ, R47 ;  /* 0x000000ffff077224 */ /* 0x000fc600078e002f */
[----:B0-2--5:R-:W-:Y:S05]  /*6f50*/  CALL.REL.NOINC `($_ZN2at6native29vectorized_elementwise_kernelILi2EZZZNS0_50_GLOBAL__N__2680c7bb_12_PowKernel_cu_b2145a98_318424pow_tensor_scalar_kernelERNS_18TensorIteratorBaseERKN3c106ScalarEENKUlvE_clEvENKUlvE_clEvEUlNS5_7complexIdEEE0_St5arrayIPcLm2EEEEviT0_T1_$__internal_trig_reduction_slowpathd) ;  /* 0x0006c83000007944 */ /* 0x025fea0003c00000 */
[----:B------:R-:W-:Y:S02]  /*6f60*/  IMAD.MOV.U32 R0, RZ, RZ, R5 ;  /* 0x000000ffff007224 */ /* 0x000fe400078e0005 */
[----:B------:R-:W-:Y:S02]  /*6f70*/  IMAD.MOV.U32 R26, RZ, RZ, R6 ;  /* 0x000000ffff1a7224 */ /* 0x000fe400078e0006 */
[----:B------:R-:W-:Y:S01]  /*6f80*/  IMAD.MOV.U32 R27, RZ, RZ, R7 ;  /* 0x000000ffff1b7224 */ /* 0x000fe200078e0007 */
[----:B------:R-:W-:Y:S05]  /*6f90*/  BRA `(.L_x_29213) ;  /* 0x0000002000007947 */ /* 0x000fea0003800000 */
.L_x_29212:
[----:B------:R1:W2:Y:S01]  /*6fa0*/  DMUL R26, RZ, R46 ;  /* 0x0000002eff1a7228 */ /* 0x0002a20000000000 */
[----:B------:R-:W-:-:S05]  /*6fb0*/  IMAD.MOV.U32 R0, RZ, RZ, RZ ;  /* 0x000000ffff007224 */ /* 0x000fca00078e00ff */
.L_x_29213:
[----:B------:R-:W-:Y:S05]  /*6fc0*/  BSYNC B2 ;  /* 0x0000000000027941 */ /* 0x000fea0003800000 */
.L_x_29211:
[----:B------:R-:W-:Y:S02]  /*6fd0*/  IMAD.SHL.U32 R2, R0, 0x8, RZ ;  /* 0x0000000800027824 */ /* 0x000fe400078e00ff */
[----:B------:R-:W-:-:S03]  /*6fe0*/  IMAD.MOV.U32 R3, RZ, RZ, 0x8 ;  /* 0x00000008ff037424 */ /* 0x000fc600078e00ff */
[----:B------:R-:W-:-:S05]  /*6ff0*/  LOP3.LUT R2, R2, 0x8, RZ, 0xc0, !PT ;  /* 0x0000000802027812 */ /* 0x000fca00078ec0ff */
[----:B------:R-:W-:-:S05]  /*7000*/  IMAD.WIDE.U32 R2, R2, R3, c[0x4][0x1a8] ;  /* 0x01006a0002027625 */ /* 0x000fca00078e0003 */
[----:B------:R-:W3:Y:S04]  /*7010*/  LDG.E.128.CONSTANT R48, [R2.64] ;  /* 0x0000000802307981 */ /* 0x000ee8000c1e9d00 */
[----:B-1----:R-:W4:Y:S04]  /*7020*/  LDG.E.128.CONSTANT R4, [R2.64+0x10] ;  /* 0x0000100802047981 */ /* 0x002f28000c1e9d00 */
[----:B--2---:R-:W2:Y:S01]  /*7030*/  LDG.E.128.CONSTANT R8, [R2.64+0x20] ;  /* 0x0000200802087981 */ /* 0x004ea2000c1e9d00 */
[----:B------:R-:W-:Y:S01]  /*7040*/  R2P PR, R0, 0x3 ;  /* 0x0000000300007804 */ /* 0x000fe20000000000 */
[----:B------:R-:W-:Y:S01]  /*7050*/  IMAD.MOV.U32 R46, RZ, RZ, 0x79785eba ;  /* 0x79785ebaff2e7424 */ /* 0x000fe200078e00ff */
[----:B------:R-:W3:Y:S01]  /*7060*/  DMUL R52, R26, R26 ;  /* 0x0000001a1a347228 */ /* 0x000ee20000000000 */
[----:B------:R-:W-:-:S03]  /*7070*/  IMAD.MOV.U32 R0, RZ, RZ, 0x3de5db65 ;  /* 0x3de5db65ff007424 */ /* 0x000fc600078e00ff */
[----:B------:R-:W-:Y:S02]  /*7080*/  FSEL R46, -R46, 4.2945490664224492434e-19, !P0 ;  /* 0x20fd81642e2e7808 */ /* 0x000fe40004000100 */
[----:B------:R-:W-:-:S06]  /*7090*/  FSEL R47, R0, -0.082518599927425384521, !P0 ;  /* 0xbda8ff83002f7808 */ /* 0x000fcc0004000000 */
[----:B---3--:R-:W1:-:S06]  /*70a0*/  DFMA R48, R52, R46, R48 ;  /* 0x0000002e3430722b */ /* 0x008e4c0000000030 */
[----:B-1----:R-:W4:-:S06]  /*70b0*/  DFMA R48, R52, R48, R50 ;  /* 0x000000303430722b */ /* 0x002f0c0000000032 */
[----:B----4-:R-:W1:-:S06]  /*70c0*/  DFMA R4, R52, R48, R4 ;  /* 0x000000303404722b */ /* 0x010e4c0000000004 */
[----:B-1----:R-:W2:-:S06]  /*70d0*/  DFMA R4, R52, R4, R6 ;  /* 0x000000043404722b */ /* 0x002e8c0000000006 */
[----:B--2---:R-:W1:-:S06]  /*70e0*/  DFMA R4, R52, R4, R8 ;  /* 0x000000043404722b */ /* 0x004e4c0000000008 */
[----:B-1----:R-:W1:-:S06]  /*70f0*/  DFMA R4, R52, R4, R10 ;  /* 0x000000043404722b */ /* 0x002e4c000000000a */
[----:B-1----:R1:W2:-:S04]  /*7100*/  DFMA R26, R4, R26, R26 ;  /* 0x0000001a041a722b */ /* 0x002288000000001a */
[----:B------:R1:W3:Y:S01]  /*7110*/  @P0 DFMA R26, R52, R4, 1 ;  /* 0x3ff00000341a042b */ /* 0x0002e20000000004 */
[----:B------:R-:W-:Y:S05]  /*7120*/  @!P1 BRA `(.L_x_29198) ;  /* 0x000002a000009947 */ /* 0x000fea0003800000 */
[----:B--23--:R-:W2:Y:S01]  /*7130*/  DFMA R26, R26, -1, RZ ;  /* 0xbff000001a1a782b */ /* 0x00cea200000000ff */
[----:B------:R-:W-:Y:S05]  /*7140*/  BRA `(.L_x_29198) ;  /* 0x0000028000007947 */ /* 0x000fea0003800000 */
.L_x_29186:
[----:B--23--:R-:W-:Y:S01]  /*7150*/  IMAD.MOV.U32 R4, RZ, RZ, 0x652b82fe ;  /* 0x652b82feff047424 */ /* 0x00cfe200078e00ff */
[----:B------:R-:W-:Y:S01]  /*7160*/  FSETP.GEU.FTZ.AND P0, PT, |R3|, 4.1917929649353027344, PT ;  /* 0x4086232b0300780b */ /* 0x000fe20003f1e200 */
[----:B------:R-:W-:Y:S01]  /*7170*/  IMAD.MOV.U32 R5, RZ, RZ, 0x3ff71547 ;  /* 0x3ff71547ff057424 */ /* 0x000fe200078e00ff */
[----:B------:R-:W-:Y:S01]  /*7180*/  BSSY B0, `(.L_x_29214) ;  /* 0x0000022000007945 */ /* 0x000fe20003800000 */
[----:B------:R-:W-:Y:S02]  /*7190*/  IMAD.MOV.U32 R10, RZ, RZ, 0x69ce2bdf ;  /* 0x69ce2bdfff0a7424 */ /* 0x000fe400078e00ff */
[----:B------:R-:W-:Y:S02]  /*71a0*/  IMAD.MOV.U32 R11, RZ, RZ, 0x3e5ade15 ;  /* 0x3e5ade15ff0b7424 */ /* 0x000fe400078e00ff */
[----:B------:R-:W1:-:S06]  /*71b0*/  DFMA R4, R2, R4, 6.75539944105574400000e+15 ;  /* 0x433800000204742b */ /* 0x000e4c0000000004 */
[----:B01----:R-:W0:-:S06]  /*71c0*/  DADD R6, R4, -6.75539944105574400000e+15 ;  /* 0xc338000004067429 */ /* 0x003e0c0000000000 */
        /* <DEDUP_REMOVED lines=29> */
.L_x_29215:
[----:B------:R-:W-:Y:S05]  /*73a0*/  BSYNC B0 ;  /* 0x0000000000007941 */ /* 0x000fea0003800000 */
.L_x_29214:
[----:B------:R-:W-:Y:S02]  /*73b0*/  IMAD.MOV.U32 R26, RZ, RZ, R46 ;  /* 0x000000ffff1a7224 */ /* 0x000fe400078e002e */
[----:B------:R-:W-:Y:S02]  /*73c0*/  IMAD.MOV.U32 R27, RZ, RZ, R47 ;  /* 0x000000ffff1b7224 */ /* 0x000fe400078e002f */
.L_x_29198:
[----:B012---:R-:W-:Y:S05]  /*73d0*/  BSYNC B1 ;  /* 0x0000000000017941 */ /* 0x007fea0003800000 */
.L_x_29185:
[----:B-----5:R-:W0:Y:S01]  /*73e0*/  DSETP.NAN.AND P0, PT, R28, R30, PT ;  /* 0x0000001e1c00722a */ /* 0x020e220003f08000 */
[----:B------:R-:W-:-:S13]  /*73f0*/  BSSY B1, `(.L_x_29216) ;  /* 0x0000571000017945 */ /* 0x000fda0003800000 */
        /* <DEDUP_REMOVED lines=88> */
.L_x_29223:
        /* <DEDUP_REMOVED lines=19> */
[----:B---3--:R-:W-:Y:S05]  /*7ab0*/  CALL.REL.NOINC `($__internal_64_$__cuda_sm20_div_rn_f64_full) ;  /* 0x0006b67000007944 */ /* 0x008fea0003c00000 */
[----:B------:R-:W-:Y:S02]  /*7ac0*/  IMAD.MOV.U32 R4, RZ, RZ, R2 ;  /* 0x000000ffff047224 */ /* 0x000fe400078e0002 */
[----:B------:R-:W-:Y:S02]  /*7ad0*/  IMAD.MOV.U32 R5, RZ, RZ, R3 ;  /* 0x000000ffff057224 */ /* 0x000fe400078e0003 */
.L_x_29226:
[----:B------:R-:W-:Y:S05]  /*7ae0*/  BSYNC B3 ;  /* 0x0000000000037941 */ /* 0x000fea0003800000 */
.L_x_29225:
        /* <DEDUP_REMOVED lines=15> */
.L_x_29224:
[----:B------:R-:W-:Y:S05]  /*7be0*/  BSYNC B2 ;  /* 0x0000000000027941 */ /* 0x000fea0003800000 */
.L_x_29222:
        /* <DEDUP_REMOVED lines=20> */
[----:B-1-3--:R-:W-:Y:S05]  /*7d30*/  CALL.REL.NOINC `($__internal_64_$__cuda_sm20_div_rn_f64_full) ;  /* 0x0006b3f000007944 */ /* 0x00afea0003c00000 */
.L_x_29228:
[----:B------:R-:W-:Y:S05]  /*7d40*/  BSYNC B2 ;  /* 0x0000000000027941 */ /* 0x000fea0003800000 */
.L_x_29227:
        /* <DEDUP_REMOVED lines=43> */
.L_x_29230:
[----:B------:R-:W-:-:S04]  /*8000*/  ISETP.GE.AND P0, PT, R29, RZ, PT ;  /* 0x000000ff1d00720c */ /* 0x000fc80003f06270 */
[----:B------:R-:W-:Y:S02]  /*8010*/  FSEL R2, RZ, 3.37028055040000000000e+12, P0 ;  /* 0x54442d18ff027808 */ /* 0x000fe40000000000 */
[----:B------:R-:W-:Y:S02]  /*8020*/  FSEL R3, RZ, 2.1426990032196044922, P0 ;  /* 0x400921fbff037808 */ /* 0x000fe40000000000 */
.L_x_29231:
[----:B------:R-:W-:Y:S05]  /*8030*/  BSYNC B0 ;  /* 0x0000000000007941 */ /* 0x000fea0003800000 */
.L_x_29229:
[----:B------:R0:W2:Y:S02]  /*8040*/  DADD R28, |R28|, |R30| ;  /* 0x000000001c1c7229 */ /* 0x0000a4000000061e */
[----:B0-----:R-:W-:Y:S02]  /*8050*/  LOP3.LUT R31, R3, 0x80000000, R31, 0xb8, !PT ;  /* 0x80000000031f7812 */ /* 0x001fe400078eb81f */
[----:B-1----:R-:W-:-:S04]  /*8060*/  DMUL R8, R8, 0.5 ;  /* 0x3fe0000008087828 */ /* 0x002fc80000000000 */
[----:B--2---:R-:W0:-:S06]  /*8070*/  DSETP.GTU.AND P0, PT, |R28|, +INF , PT ;  /* 0x7ff000001c00742a */ /* 0x004e0c0003f0c200 */
[----:B0-----:R-:W-:Y:S02]  /*8080*/  FSEL R2, R28, R2, P0 ;  /* 0x000000021c027208 */ /* 0x001fe40000000000 */
[----:B------:R-:W-:Y:S01]  /*8090*/  FSEL R3, R29, R31, P0 ;  /* 0x0000001f1d037208 */ /* 0x000fe20000000000 */
[----:B------:R-:W-:Y:S05]  /*80a0*/  BRA `(.L_x_29232) ;  /* 0x00004a5000007947 */ /* 0x000fea0003800000 */
.L_x_29221:
        /* <DEDUP_REMOVED lines=77> */
.L_x_29235:
[----:B------:R-:W-:Y:S05]  /*8580*/  BSYNC B0 ;  /* 0x0000000000007941 */ /* 0x000fea0003800000 */
.L_x_29234:
[----:B------:R-:W-:Y:S01]  /*8590*/  BSSY B2, `(.L_x_29236) ;  /* 0x0000008000027945 */ /* 0x000fe20003800000 */
[----:B------:R-:W-:Y:S05]  /*85a0*/  @P4 BRA P5, `(.L_x_29237) ;  /* 0x0000006000004947 */ /* 0x000fea0002800000 */
[----:B------:R-:W-:Y:S01]  /*85b0*/  IMAD.MOV.U32 R0, RZ, RZ, R10 ;  /* 0x000000ffff007224 */ /* 0x000fe200078e000a */
[----:B------:R-:W-:Y:S01]  /*85c0*/  MOV R4, 0x8610 ;  /* 0x0000861000047802 */ /* 0x000fe20000000f00 */
[----:B------:R-:W-:Y:S02]  /*85d0*/  IMAD.MOV.U32 R5, RZ, RZ, R11 ;  /* 0x000000ffff057224 */ /* 0x000fe400078e000b */
[----:B------:R-:W-:Y:S02]  /*85e0*/  IMAD.MOV.U32 R2, RZ, RZ, R46 ;  /* 0x000000ffff027224 */ /* 0x000fe400078e002e */
[----:B------:R-:W-:Y:S02]  /*85f0*/  IMAD.MOV.U32 R3, RZ, RZ, R47 ;  /* 0x000000ffff037224 */ /* 0x000fe400078e002f */
[----:B01-3--:R-:W-:Y:S05]  /*8600*/  CALL.REL.NOINC `($__internal_64_$__cuda_sm20_div_rn_f64_full) ;  /* 0x0006ab2000007944 */ /* 0x00bfea0003c00000 */
.L_x_29237:
[----:B------:R-:W-:Y:S05]  /*8610*/  BSYNC B2 ;  /* 0x0000000000027941 */ /* 0x000fea0003800000 */
.L_x_29236:
        /* <DEDUP_REMOVED lines=43> */
.L_x_29239:
[----:B------:R-:W-:-:S04]  /*88d0*/  ISETP.GE.AND P0, PT, R29, RZ, PT ;  /* 0x000000ff1d00720c */ /* 0x000fc80003f06270 */
[----:B------:R-:W-:Y:S02]  /*88e0*/  FSEL R2, RZ, 3.37028055040000000000e+12, P0 ;  /* 0x54442d18ff027808 */ /* 0x000fe40000000000 */
[----:B------:R-:W-:Y:S02]  /*88f0*/  FSEL R3, RZ, 2.1426990032196044922, P0 ;  /* 0x400921fbff037808 */ /* 0x000fe40000000000 */
.L_x_29240:
[----:B------:R-:W-:Y:S05]  /*8900*/  BSYNC B0 ;  /* 0x0000000000007941 */ /* 0x000fea0003800000 */
.L_x_29238:
[----:B------:R2:W4:Y:S02]  /*8910*/  DADD R28, |R28|, |R30| ;  /* 0x000000001c1c7229 */ /* 0x000524000000061e */
[----:B--2---:R-:W-:Y:S02]  /*8920*/  LOP3.LUT R31, R3, 0x80000000, R31, 0xb8, !PT ;  /* 0x80000000031f7812 */ /* 0x004fe400078eb81f */
[----:B-1----:R-:W-:-:S04]  /*8930*/  DMUL R8, R8, 0.5 ;  /* 0x3fe0000008087828 */ /* 0x002fc80000000000 */
[----:B----4-:R-:W1:-:S06]  /*8940*/  DSETP.GTU.AND P0, PT, |R28|, +INF , PT ;  /* 0x7ff000001c00742a */ /* 0x010e4c0003f0c200 */
[----:B-1----:R-:W-:Y:S02]  /*8950*/  FSEL R2, R28, R2, P0 ;  /* 0x000000021c027208 */ /* 0x002fe40000000000 */
[----:B------:R-:W-:Y:S01]  /*8960*/  FSEL R3, R29, R31, P0 ;  /* 0x0000001f1d037208 */ /* 0x000fe20000000000 */
[----:B------:R-:W-:Y:S05]  /*8970*/  BRA `(.L_x_29232) ;  /* 0x0000418000007947 */ /* 0x000fea0003800000 */
.L_x_29233:
        /* <DEDUP_REMOVED lines=29> */
.L_x_29242:
        /* <DEDUP_REMOVED lines=76> */
.L_x_29241:
        /* <DEDUP_REMOVED lines=77> */
.L_x_29244:
        /* <DEDUP_REMOVED lines=21> */
[----:B------:R-:W-:Y:S05]  /*9630*/  CALL.REL.NOINC `($__internal_64_$__cuda_sm20_div_rn_f64_full) ;  /* 0x00069af000007944 */ /* 0x000fea0003c00000 */
.L_x_29247:
[----:B------:R-:W-:Y:S05]  /*9640*/  BSYNC B3 ;  /* 0x0000000000037941 */ /* 0x000fea0003800000 */
.L_x_29246:
        /* <DEDUP_REMOVED lines=15> */
.L_x_29245:
[----:B------:R-:W-:Y:S05]  /*9740*/  BSYNC B2 ;  /* 0x0000000000027941 */ /* 0x000fea0003800000 */
.L_x_29243:
        /* <DEDUP_REMOVED lines=20> */
[----:B-1----:R-:W-:Y:S05]  /*9890*/  CALL.REL.NOINC `($__internal_64_$__cuda_sm20_div_rn_f64_full) ;  /* 0x0006989000007944 */ /* 0x002fea0003c00000 */
.L_x_29249:
[----:B------:R-:W-:Y:S05]  /*98a0*/  BSYNC B2 ;  /* 0x0000000000027941 */ /* 0x000fea0003800000 */
.L_x_29248:
        /* <DEDUP_REMOVED lines=43> */
.L_x_29251:
[----:B------:R-:W-:-:S04]  /*9b60*/  ISETP.GE.AND P0, PT, R29, RZ, PT ;  /* 0x000000ff1d00720c */ /* 0x000fc80003f06270 */
[----:B------:R-:W-:Y:S02]  /*9b70*/  FSEL R2, RZ, 3.37028055040000000000e+12, P0 ;  /* 0x54442d18ff027808 */ /* 0x000fe40000000000 */
[----:B------:R-:W-:Y:S02]  /*9b80*/  FSEL R3, RZ, 2.1426990032196044922, P0 ;  /* 0x400921fbff037808 */ /* 0x000fe40000000000 */
.L_x_29252:
[----:B------:R-:W-:Y:S05]  /*9b90*/  BSYNC B0 ;  /* 0x0000000000007941 */ /* 0x000fea0003800000 */
.L_x_29250:
[----:B------:R0:W2:Y:S02]  /*9ba0*/  DADD R28, |R28|, |R30| ;  /* 0x000000001c1c7229 */ /* 0x0000a4000000061e */
[----:B0-----:R-:W-:Y:S02]  /*9bb0*/  LOP3.LUT R31, R3, 0x80000000, R31, 0xb8, !PT ;  /* 0x80000000031f7812 */ /* 0x001fe400078eb81f */
[----:B-1----:R-:W-:-:S04]  /*9bc0*/  DMUL R8, R8, 0.5 ;  /* 0x3fe0000008087828 */ /* 0x002fc80000000000 */
[----:B--2---:R-:W0:-:S06]  /*9bd0*/  DSETP.GTU.AND P0, PT, |R28|, +INF , PT ;  /* 0x7ff000001c00742a */ /* 0x004e0c0003f0c200 */
[----:B0-----:R-:W-:Y:S02]  /*9be0*/  FSEL R2, R28, R2, P0 ;  /* 0x000000021c027208 */ /* 0x001fe40000000000 */
[----:B------:R-:W-:Y:S01]  /*9bf0*/  FSEL R3, R29, R31, P0 ;  /* 0x0000001f1d037208 */ /* 0x000fe20000000000 */
[----:B------:R-:W-:Y:S05]  /*9c00*/  BRA `(.L_x_29232) ;  /* 0x00002ef000007947 */ /* 0x000fea0003800000 */
.L_x_29220:
        /* <DEDUP_REMOVED lines=111> */
.L_x_29254:
[----:B------:R-:W-:Y:S05]  /*a300*/  BSYNC B0 ;  /* 0x0000000000007941 */ /* 0x000fea0003800000 */
.L_x_29253:
        /* <DEDUP_REMOVED lines=8> */
[----:B------:R-:W-:Y:S02]  /*a390*/  IMAD.MOV.U32 R4, RZ, RZ, R2 ;  /* 0x000000ffff047224 */ /* 0x000fe400078e0002 */
[----:B------:R-:W-:Y:S02]  /*a3a0*/  IMAD.MOV.U32 R5, RZ, RZ, R3 ;  /* 0x000000ffff057224 */ /* 0x000fe400078e0003 */
.L_x_29256:
[----:B------:R-:W-:Y:S05]  /*a3b0*/  BSYNC B2 ;  /* 0x0000000000027941 */ /* 0x000fea0003800000 */
.L_x_29255:
        /* <DEDUP_REMOVED lines=43> */
.L_x_29258:
[----:B------:R-:W-:-:S04]  /*a670*/  ISETP.GE.AND P0, PT, R29, RZ, PT ;  /* 0x000000ff1d00720c */ /* 0x000fc80003f06270 */
[----:B------:R-:W-:Y:S02]  /*a680*/  FSEL R2, RZ, 3.37028055040000000000e+12, P0 ;  /* 0x54442d18ff027808 */ /* 0x000fe40000000000 */
[----:B------:R-:W-:Y:S02]  /*a690*/  FSEL R3, RZ, 2.1426990032196044922, P0 ;  /* 0x400921fbff037808 */ /* 0x000fe40000000000 */
.L_x_29259:
[----:B------:R-:W-:Y:S05]  /*a6a0*/  BSYNC B0 ;  /* 0x0000000000007941 */ /* 0x000fea0003800000 */
.L_x_29257:
[----:B------:R2:W4:Y:S02]  /*a6b0*/  DADD R28, |R28|, |R30| ;  /* 0x000000001c1c7229 */ /* 0x000524000000061e */
[----:B--2---:R-:W-:-:S04]  /*a6c0*/  LOP3.LUT R31, R3, 0x80000000, R31, 0xb8, !PT ;  /* 0x80000000031f7812 */ /* 0x004fc800078eb81f */
[----:B----4-:R-:W2:-:S06]  /*a6d0*/  DSETP.GTU.AND P0, PT, |R28|, +INF , PT ;  /* 0x7ff000001c00742a */ /* 0x010e8c0003f0c200 */
[----:B--2---:R-:W-:Y:S02]  /*a6e0*/  FSEL R2, R28, R2, P0 ;  /* 0x000000021c027208 */ /* 0x004fe40000000000 */
[----:B------:R-:W-:Y:S01]  /*a6f0*/  FSEL R3, R29, R31, P0 ;  /* 0x0000001f1d037208 */ /* 0x000fe20000000000 */
[----:B------:R-:W-:Y:S05]  /*a700*/  BRA `(.L_x_29232) ;  /* 0x000023f000007947 */ /* 0x000fea0003800000 */
.L_x_29219:
        /* <DEDUP_REMOVED lines=68> */
.L_x_29262:
        /* <DEDUP_REMOVED lines=22> */
.L_x_29265:
[----:B------:R-:W-:Y:S05]  /*acb0*/  BSYNC B3 ;  /* 0x0000000000037941 */ /* 0x000fea0003800000 */
.L_x_29264:
        /* <DEDUP_REMOVED lines=15> */
.L_x_29263:
[----:B------:R-:W-:Y:S05]  /*adb0*/  BSYNC B2 ;  /* 0x0000000000027941 */ /* 0x000fea0003800000 */
.L_x_29261:
        /* <DEDUP_REMOVED lines=44> */
.L_x_29260:
        /* <DEDUP_REMOVED lines=46> */
.L_x_29218:
        /* <DEDUP_REMOVED lines=22> */
[----:B---3--:R-:W-:Y:S05]  /*b4c0*/  CALL.REL.NOINC `($__internal_64_$__cuda_sm20_div_rn_f64_full) ;  /* 0x00067c6000007944 */ /* 0x008fea0003c00000 */
.L_x_29267:
[----:B------:R-:W-:Y:S05]  /*b4d0*/  BSYNC B2 ;  /* 0x0000000000027941 */ /* 0x000fea0003800000 */
.L_x_29266:
        /* <DEDUP_REMOVED lines=23> */
[----:B---3--:R-:W-:Y:S05]  /*b650*/  CALL.REL.NOINC `($__internal_64_$__cuda_sm20_div_rn_f64_full) ;  /* 0x00067ad000007944 */ /* 0x008fea0003c00000 */
[----:B------:R-:W-:Y:S02]  /*b660*/  IMAD.MOV.U32 R4, RZ, RZ, R2 ;  /* 0x000000ffff047224 */ /* 0x000fe400078e0002 */
[----:B------:R-:W-:Y:S02]  /*b670*/  IMAD.MOV.U32 R5, RZ, RZ, R3 ;  /* 0x000000ffff057224 */ /* 0x000fe400078e0003 */
.L_x_29269:
[----:B-12---:R-:W-:Y:S05]  /*b680*/  BSYNC B2 ;  /* 0x0000000000027941 */ /* 0x006fea0003800000 */
.L_x_29268:
        /* <DEDUP_REMOVED lines=112> */
.L_x_29271:
[----:B------:R-:W-:Y:S05]  /*bd90*/  BSYNC B0 ;  /* 0x0000000000007941 */ /* 0x000fea0003800000 */
.L_x_29270:
        /* <DEDUP_REMOVED lines=10> */
.L_x_29273:
[----:B------:R-:W-:Y:S05]  /*be40*/  BSYNC B2 ;  /* 0x0000000000027941 */ /* 0x000fea0003800000 */
.L_x_29272:
        /* <DEDUP_REMOVED lines=43> */
.L_x_29275:
[----:B------:R-:W-:-:S04]  /*c100*/  ISETP.GE.AND P0, PT, R29, RZ, PT ;  /* 0x000000ff1d00720c */ /* 0x000fc80003f06270 */
[----:B------:R-:W-:Y:S02]  /*c110*/  FSEL R2, RZ, 3.37028055040000000000e+12, P0 ;  /* 0x54442d18ff027808 */ /* 0x000fe40000000000 */
[----:B------:R-:W-:Y:S02]  /*c120*/  FSEL R3, RZ, 2.1426990032196044922, P0 ;  /* 0x400921fbff037808 */ /* 0x000fe40000000000 */
.L_x_29276:
[----:B------:R-:W-:Y:S05]  /*c130*/  BSYNC B0 ;  /* 0x0000000000007941 */ /* 0x000fea0003800000 */
.L_x_29274:
[----:B------:R2:W4:Y:S02]  /*c140*/  DADD R28, |R28|, |R30| ;  /* 0x000000001c1c7229 */ /* 0x000524000000061e */
[----:B--2---:R-:W-:Y:S02]  /*c150*/  LOP3.LUT R31, R3, 0x80000000, R31, 0xb8, !PT ;  /* 0x80000000031f7812 */ /* 0x004fe400078eb81f */
[----:B-1----:R-:W-:-:S04]  /*c160*/  DADD R8, R8, 1 ;  /* 0x3ff0000008087429 */ /* 0x002fc80000000000 */
[----:B----4-:R-:W1:-:S06]  /*c170*/  DSETP.GTU.AND P0, PT, |R28|, +INF , PT ;  /* 0x7ff000001c00742a */ /* 0x010e4c0003f0c200 */
[----:B-1----:R-:W-:Y:S02]  /*c180*/  FSEL R2, R28, R2, P0 ;  /* 0x000000021c027208 */ /* 0x002fe40000000000 */
[----:B------:R-:W-:Y:S01]  /*c190*/  FSEL R3, R29, R31, P0 ;  /* 0x0000001f1d037208 */ /* 0x000fe20000000000 */
[----:B------:R-:W-:Y:S05]  /*c1a0*/  BRA `(.L_x_29232) ;  /* 0x0000095000007947 */ /* 0x000fea0003800000 */
.L_x_29217:
        /* <DEDUP_REMOVED lines=89> */
.L_x_29278:
[----:B------:R-:W-:Y:S05]  /*c740*/  BSYNC B0 ;  /* 0x0000000000007941 */ /* 0x000fea0003800000 */
.L_x_29277:
[----:B------:R-:W-:Y:S01]  /*c750*/  BSSY B2, `(.L_x_29279) ;  /* 0x0000007000027945 */ /* 0x000fe20003800000 */
[----:B------:R-:W-:Y:S05]  /*c760*/  @P4 BRA P5, `(.L_x_29280) ;  /* 0x0000005000004947 */ /* 0x000fea0002800000 */
[----:B------:R-:W-:Y:S01]  /*c770*/  IMAD.MOV.U32 R0, RZ, RZ, R4 ;  /* 0x000000ffff007224 */ /* 0x000fe200078e0004 */
[----:B------:R-:W-:Y:S01]  /*c780*/  MOV R4, 0xc7c0 ;  /* 0x0000c7c000047802 */ /* 0x000fe20000000f00 */
[----:B------:R-:W-:Y:S02]  /*c790*/  IMAD.MOV.U32 R2, RZ, RZ, R10 ;  /* 0x000000ffff027224 */ /* 0x000fe400078e000a */
[----:B------:R-:W-:Y:S02]  /*c7a0*/  IMAD.MOV.U32 R3, RZ, RZ, R11 ;  /* 0x000000ffff037224 */ /* 0x000fe400078e000b */
[----:B01-3--:R-:W-:Y:S05]  /*c7b0*/  CALL.REL.NOINC `($__internal_64_$__cuda_sm20_div_rn_f64_full) ;  /* 0x0006697000007944 */ /* 0x00bfea0003c00000 */
.L_x_29280:
[----:B------:R-:W-:Y:S05]  /*c7c0*/  BSYNC B2 ;  /* 0x0000000000027941 */ /* 0x000fea0003800000 */
.L_x_29279:
        /* <DEDUP_REMOVED lines=43> */
.L_x_29282:
[----:B------:R-:W-:Y:S02]  /*ca80*/  FSEL R2, RZ, 3.37028055040000000000e+12, P2 ;  /* 0x54442d18ff027808 */ /* 0x000fe40001000000 */
[----:B------:R-:W-:Y:S02]  /*ca90*/  FSEL R3, RZ, 2.1426990032196044922, P2 ;  /* 0x400921fbff037808 */ /* 0x000fe40001000000 */
.L_x_29283:
[----:B------:R-:W-:Y:S05]  /*caa0*/  BSYNC B0 ;  /* 0x0000000000007941 */ /* 0x000fea0003800000 */
.L_x_29281:
[----:B------:R2:W4:Y:S02]  /*cab0*/  DADD R28, |R28|, |R30| ;  /* 0x000000001c1c7229 */ /* 0x000524000000061e */
[----:B--2---:R-:W-:-:S04]  /*cac0*/  LOP3.LUT R31, R3, 0x80000000, R31, 0xb8, !PT ;  /* 0x80000000031f7812 */ /* 0x004fc800078eb81f */
[----:B----4-:R-:W2:-:S06]  /*cad0*/  DSETP.GTU.AND P0, PT, |R28|, +INF , PT ;  /* 0x7ff000001c00742a */ /* 0x010e8c0003f0c200 */
[----:B--2---:R-:W-:Y:S02]  /*cae0*/  FSEL R2, R28, R2, P0 ;  /* 0x000000021c027208 */ /* 0x004fe40000000000 */
[----:B------:R-:W-:Y:S02]  /*caf0*/  FSEL R3, R29, R31, P0 ;  /* 0x0000001f1d037208 */ /* 0x000fe40000000000 */
.L_x_29232:
[----:B------:R-:W-:Y:S05]  /*cb00*/  BSYNC B1 ;  /* 0x0000000000017941 */ /* 0x000fea0003800000 */
.L_x_29216:
[C---:B------:R-:W2:Y:S01]  /*cb10*/  DMUL R46, R2.reuse, c[0x0][0x170] ;  /* 0x00005c00022e7a28 */ /* 0x040ea20000000000 */
[----:B------:R-:W-:Y:S03]  /*cb20*/  BSSY B1, `(.L_x_29284) ;  /* 0x00001b0000017945 */ /* 0x000fe60003800000 */
[----:B------:R-:W4:-:S04]  /*cb30*/  DMUL R2, R2, c[0x0][0x178] ;  /* 0x00005e0002027a28 */ /* 0x000f080000000000 */
[----:B-12---:R-:W1:-:S04]  /*cb40*/  DFMA R46, R8, c[0x0][0x178], R46 ;  /* 0x00005e00082e7a2b */ /* 0x006e48000000002e */
[----:B----4-:R2:W4:-:S06]  /*cb50*/  DFMA R8, R8, c[0x0][0x170], -R2 ;  /* 0x00005c0008087a2b */ /* 0x01050c0000000802 */
[----:B-1----:R-:W-:-:S04]  /*cb60*/  LOP3.LUT R5, R47, 0x7fffffff, RZ, 0xc0, !PT ;  /* 0x7fffffff2f057812 */ /* 0x002fc800078ec0ff */
        /* <DEDUP_REMOVED lines=17> */
[----:B------:R-:W1:-:S06]  /*cc80*/  DFMA R2, R8, R2, 6.75539944105574400000e+15 ;  /* 0x433800000802742b */ /* 0x000e4c0000000002 */
[----:B-1----:R-:W1:-:S06]  /*cc90*/  DADD R4, R2, -6.75539944105574400000e+15 ;  /* 0xc338000002047429 */ /* 0x002e4c0000000000 */
[----:B01----:R-:W0:-:S06]  /*cca0*/  DFMA R6, R4, c[0x2][0x160], R8 ;  /* 0x0080580004067a2b */ /* 0x003e0c0000000008 */
        /* <DEDUP_REMOVED lines=28> */
.L_x_29290:
[----:B------:R-:W-:Y:S05]  /*ce70*/  BSYNC B0 ;  /* 0x0000000000007941 */ /* 0x000fea0003800000 */
.L_x_29289:
        /* <DEDUP_REMOVED lines=13> */
[----:B-123--:R-:W-:Y:S05]  /*cf50*/  CALL.REL.NOINC `($_ZN2at6native29vectorized_elementwise_kernelILi2EZZZNS0_50_GLOBAL__N__2680c7bb_12_PowKernel_cu_b2145a98_318424pow_tensor_scalar_kernelERNS_18TensorIteratorBaseERKN3c106ScalarEENKUlvE_clEvENKUlvE_clEvEUlNS5_7complexIdEEE0_St5arrayIPcLm2EEEEviT0_T1_$__internal_trig_reduction_slowpathd) ;  /* 0x0006683000007944 */ /* 0x00efea0003c00000 */
[----:B------:R-:W-:Y:S02]  /*cf60*/  IMAD.MOV.U32 R2, RZ, RZ, R5 ;  /* 0x000000ffff027224 */ /* 0x000fe400078e0005 */
[----:B------:R-:W-:Y:S02]  /*cf70*/  IMAD.MOV.U32 R28, RZ, RZ, R6 ;  /* 0x000000ffff1c7224 */ /* 0x000fe400078e0006 */
[----:B------:R-:W-:Y:S01]  /*cf80*/  IMAD.MOV.U32 R29, RZ, RZ, R7 ;  /* 0x000000ffff1d7224 */ /* 0x000fe200078e0007 */
[----:B------:R-:W-:Y:S05]  /*cf90*/  BRA `(.L_x_29293) ;  /* 0x0000002000007947 */ /* 0x000fea0003800000 */
.L_x_29292:
[----:B------:R2:W4:Y:S01]  /*cfa0*/  DMUL R28, RZ, R46 ;  /* 0x0000002eff1c7228 */ /* 0x0005220000000000 */
[----:B0-----:R-:W-:-:S05]  /*cfb0*/  IMAD.MOV.U32 R2, RZ, RZ, RZ ;  /* 0x000000ffff027224 */ /* 0x001fca00078e00ff */
.L_x_29293:
[----:B------:R-:W-:Y:S05]  /*cfc0*/  BSYNC B2 ;  /* 0x0000000000027941 */ /* 0x000fea0003800000 */
.L_x_29291:
[----:B------:R-:W-:Y:S01]  /*cfd0*/  IADD3 R2, R2, 0x1, RZ ;  /* 0x0000000102027810 */ /* 0x000fe20007ffe0ff */
[----:B------:R-:W-:-:S04]  /*cfe0*/  IMAD.MOV.U32 R53, RZ, RZ, 0x8 ;  /* 0x00000008ff357424 */ /* 0x000fc800078e00ff */
[----:B------:R-:W-:-:S05]  /*cff0*/  IMAD.SHL.U32 R0, R2, 0x8, RZ ;  /* 0x0000000802007824 */ /* 0x000fca00078e00ff */
[----:B------:R-:W-:-:S05]  /*d000*/  LOP3.LUT R0, R0, 0x8, RZ, 0xc0, !PT ;  /* 0x0000000800007812 */ /* 0x000fca00078ec0ff */
[----:B------:R-:W-:-:S05]  /*d010*/  IMAD.WIDE.U32 R52, R0, R53, c[0x4][0x1a8] ;  /* 0x01006a0000347625 */ /* 0x000fca00078e0035 */
[----:B------:R-:W5:Y:S04]  /*d020*/  LDG.E.128.CONSTANT R8, [R52.64] ;  /* 0x0000000834087981 */ /* 0x000f68000c1e9d00 */
[----:B0---4-:R-:W4:Y:S04]  /*d030*/  LDG.E.128.CONSTANT R4, [R52.64+0x10] ;  /* 0x0000100834047981 */ /* 0x011f28000c1e9d00 */
        /* <DEDUP_REMOVED lines=29> */
[----:B01-3--:R-:W-:Y:S05]  /*d210*/  CALL.REL.NOINC `($_ZN2at6native29vectorized_elementwise_kernelILi2EZZZNS0_50_GLOBAL__N__2680c7bb_12_PowKernel_cu_b2145a98_318424pow_tensor_scalar_kernelERNS_18TensorIteratorBaseERKN3c106ScalarEENKUlvE_clEvENKUlvE_clEvEUlNS5_7complexIdEEE0_St5arrayIPcLm2EEEEviT0_T1_$__internal_trig_reduction_slowpathd) ;  /* 0x0006657000007944 */ /* 0x00bfea0003c00000 */
[----:B------:R-:W-:Y:S02]  /*d220*/  IMAD.MOV.U32 R0, RZ, RZ, R5 ;  /* 0x000000ffff007224 */ /* 0x000fe400078e0005 */
[----:B------:R-:W-:Y:S02]  /*d230*/  IMAD.MOV.U32 R2, RZ, RZ, R6 ;  /* 0x000000ffff027224 */ /* 0x000fe400078e0006 */
[----:B------:R-:W-:Y:S01]  /*d240*/  IMAD.MOV.U32 R3, RZ, RZ, R7 ;  /* 0x000000ffff037224 */ /* 0x000fe200078e0007 */
[----:B------:R-:W-:Y:S05]  /*d250*/  BRA `(.L_x_29296) ;  /* 0x0000002000007947 */ /* 0x000fea0003800000 */
.L_x_29295:
[----:B------:R2:W3:Y:S01]  /*d260*/  DMUL R2, RZ, R46 ;  /* 0x0000002eff027228 */ /* 0x0004e20000000000 */
[----:B------:R-:W-:-:S05]  /*d270*/  IMAD.MOV.U32 R0, RZ, RZ, RZ ;  /* 0x000000ffff007224 */ /* 0x000fca00078e00ff */
.L_x_29296:
[----:B------:R-:W-:Y:S05]  /*d280*/  BSYNC B2 ;  /* 0x0000000000027941 */ /* 0x000fea0003800000 */
.L_x_29294:
        /* <DEDUP_REMOVED lines=25> */
.L_x_29288:
[----:B------:R-:W1:Y:S01]  /*d420*/  DADD R8, R8, c[0x2][0x1d0] ;  /* 0x0080740008087629 */ /* 0x000e620000000000 */
[----:B------:R-:W-:Y:S01]  /*d430*/  IMAD.MOV.U32 R2, RZ, RZ, 0x652b82fe ;  /* 0x652b82feff027424 */ /* 0x000fe200078e00ff */
[----:B------:R-:W-:Y:S01]  /*d440*/  BSSY B0, `(.L_x_29298) ;  /* 0x0000025000007945 */ /* 0x000fe20003800000 */
[----:B------:R-:W-:Y:S01]  /*d450*/  IMAD.MOV.U32 R3, RZ, RZ, 0x3ff71547 ;  /* 0x3ff71547ff037424 */ /* 0x000fe200078e00ff */
[----:B------:R-:W-:Y:S01]  /*d460*/  DSETP.NEU.AND P2, PT, |R46|, +INF , PT ;  /* 0x7ff000002e00742a */ /* 0x000fe20003f4d200 */
[----:B------:R-:W-:Y:S02]  /*d470*/  IMAD.MOV.U32 R10, RZ, RZ, 0x69ce2bdf ;  /* 0x69ce2bdfff0a7424 */ /* 0x000fe400078e00ff */
[----:B------:R-:W-:Y:S02]  /*d480*/  IMAD.MOV.U32 R11, RZ, RZ, 0x3e5ade15 ;  /* 0x3e5ade15ff0b7424 */ /* 0x000fe400078e00ff */
[----:B-1----:R-:W1:Y:S01]  /*d490*/  DFMA R2, R8, R2, 6.75539944105574400000e+15 ;  /* 0x433800000802742b */ /* 0x002e620000000002 */
[----:B------:R-:W-:-:S05]  /*d4a0*/  FSETP.GEU.FTZ.AND P0, PT, |R9|, 4.1917929649353027344, PT ;  /* 0x4086232b0900780b */ /* 0x000fca0003f1e200 */
        /* <DEDUP_REMOVED lines=30> */
.L_x_29299:
[----:B------:R-:W-:Y:S05]  /*d690*/  BSYNC B0 ;  /* 0x0000000000007941 */ /* 0x000fea0003800000 */
.L_x_29298:
        /* <DEDUP_REMOVED lines=18> */
.L_x_29301:
[----:B------:R2:W4:Y:S01]  /*d7c0*/  DMUL R28, RZ, R46 ;  /* 0x0000002eff1c7228 */ /* 0x0005220000000000 */
[----:B0-----:R-:W-:-:S05]  /*d7d0*/  IMAD.MOV.U32 R2, RZ, RZ, RZ ;  /* 0x000000ffff027224 */ /* 0x001fca00078e00ff */
.L_x_29302:
[----:B------:R-:W-:Y:S05]  /*d7e0*/  BSYNC B2 ;  /* 0x0000000000027941 */ /* 0x000fea0003800000 */
.L_x_29300:
        /* <DEDUP_REMOVED lines=41> */
.L_x_29304:
[----:B------:R2:W3:Y:S01]  /*da80*/  DMUL R2, RZ, R46 ;  /* 0x0000002eff027228 */ /* 0x0004e20000000000 */
[----:B------:R-:W-:-:S05]  /*da90*/  IMAD.MOV.U32 R0, RZ, RZ, RZ ;  /* 0x000000ffff007224 */ /* 0x000fca00078e00ff */
.L_x_29305:
[----:B------:R-:W-:Y:S05]  /*daa0*/  BSYNC B2 ;  /* 0x0000000000027941 */ /* 0x000fea0003800000 */
.L_x_29303:
        /* <DEDUP_REMOVED lines=39> */
.L_x_29287:
        /* <DEDUP_REMOVED lines=11> */
.L_x_29306:
[----:B------:R-:W1:-:S10]  /*ddd0*/  DADD R28, R46, -R46 ;  /* 0x000000002e1c7229 */ /* 0x000e54000000082e */
[----:B-1----:R-:W-:Y:S02]  /*dde0*/  IMAD.MOV.U32 R30, RZ, RZ, R28 ;  /* 0x000000ffff1e7224 */ /* 0x002fe400078e001c */
[----:B------:R-:W-:Y:S01]  /*ddf0*/  IMAD.MOV.U32 R31, RZ, RZ, R29 ;  /* 0x000000ffff1f7224 */ /* 0x000fe200078e001d */
[----:B------:R-:W-:Y:S05]  /*de00*/  BRA `(.L_x_29297) ;  /* 0x0000081000007947 */ /* 0x000fea0003800000 */
.L_x_29286:
[----:B------:R-:W1:Y:S01]  /*de10*/  DSETP.NEU.AND P2, PT, |R46|, +INF , PT ;  /* 0x7ff000002e00742a */ /* 0x000e620003f4d200 */
[----:B------:R-:W-:-:S13]  /*de20*/  BSSY B2, `(.L_x_29307) ;  /* 0x0000013000027945 */ /* 0x000fda0003800000 */
[----:B-1----:R-:W-:Y:S05]  /*de30*/  @!P2 BRA `(.L_x_29308) ;  /* 0x000000f00000a947 */ /* 0x002fea0003800000 */
[----:B------:R-:W1:-:S04]  /*de40*/  DMUL R4, R46, c[0x2][0x1b8] ;  /* 0x00806e002e047a28 */ /* 0x000e480000000000 */
[----:B------:R-:W-:-:S06]  /*de50*/  DSETP.GE.AND P0, PT, |R46|, 2.14748364800000000000e+09, PT ;  /* 0x41e000002e00742a */ /* 0x000fcc0003f06200 */
[----:B-1----:R-:W1:Y:S08]  /*de60*/  F2I.F64 R5, R4 ;  /* 0x0000000400057311 */ /* 0x002e700000301100 */
[----:B-1----:R-:W1:Y:S02]  /*de70*/  I2F.F64 R2, R5 ;  /* 0x0000000500027312 */ /* 0x002e640000201c00 */
[----:B01----:R-:W0:-:S06]  /*de80*/  DFMA R6, -R2, c[0x2][0x130], R46 ;  /* 0x00804c0002067a2b */ /* 0x003e0c000000012e */
[----:B0-----:R-:W0:-:S06]  /*de90*/  DFMA R6, -R2, c[0x2][0x1c0], R6 ;  /* 0x0080700002067a2b */ /* 0x001e0c0000000106 */
[----:B0-----:R0:W1:Y:S01]  /*dea0*/  DFMA R2, -R2, c[0x2][0x1c8], R6 ;  /* 0x0080720002027a2b */ /* 0x0010620000000106 */
[----:B------:R-:W-:Y:S05]  /*deb0*/  @!P0 BRA `(.L_x_29309) ;  /* 0x0000009000008947 */ /* 0x000fea0003800000 */
[----:B------:R-:W-:Y:S01]  /*dec0*/  IMAD.MOV.U32 R4, RZ, RZ, R46 ;  /* 0x000000ffff047224 */ /* 0x000fe200078e002e */
[----:B------:R-:W-:Y:S01]  /*ded0*/  MOV R0, 0xdf00 ;  /* 0x0000df0000007802 */ /* 0x000fe20000000f00 */
[----:B0-----:R-:W-:-:S03]  /*dee0*/  IMAD.MOV.U32 R7, RZ, RZ, R47 ;  /* 0x000000ffff077224 */ /* 0x001fc600078e002f */
[----:B-1-3--:R-:W-:Y:S05]  /*def0*/  CALL.REL.NOINC `($_ZN2at6native29vectorized_elementwise_kernelILi2EZZZNS0_50_GLOBAL__N__2680c7bb_12_PowKernel_cu_b2145a98_318424pow_tensor_scalar_kernelERNS_18TensorIteratorBaseERKN3c106ScalarEENKUlvE_clEvENKUlvE_clEvEUlNS5_7complexIdEEE0_St5arrayIPcLm2EEEEviT0_T1_$__internal_trig_reduction_slowpathd) ;  /* 0x0006589000007944 */ /* 0x00afea0003c00000 */
[----:B------:R-:W-:Y:S02]  /*df00*/  IMAD.MOV.U32 R2, RZ, RZ, R6 ;  /* 0x000000ffff027224 */ /* 0x000fe400078e0006 */
[----:B------:R-:W-:Y:S01]  /*df10*/  IMAD.MOV.U32 R3, RZ, RZ, R7 ;  /* 0x000000ffff037224 */ /* 0x000fe200078e0007 */
[----:B------:R-:W-:Y:S05]  /*df20*/  BRA `(.L_x_29309) ;  /* 0x0000002000007947 */ /* 0x000fea0003800000 */
.L_x_29308:
[----:B------:R1:W2:Y:S01]  /*df30*/  DMUL R2, RZ, R46 ;  /* 0x0000002eff027228 */ /* 0x0002a20000000000 */
[----:B------:R-:W-:-:S05]  /*df40*/  IMAD.MOV.U32 R5, RZ, RZ, RZ ;  /* 0x000000ffff057224 */ /* 0x000fca00078e00ff */
.L_x_29309:
[----:B------:R-:W-:Y:S05]  /*df50*/  BSYNC B2 ;  /* 0x0000000000027941 */ /* 0x000fea0003800000 */
.L_x_29307:
        /* <DEDUP_REMOVED lines=10> */
[----:B-12---:R-:W4:Y:S01]  /*e000*/  DMUL R52, R2, R2 ;  /* 0x0000000202347228 */ /* 0x006f220000000000 */
        /* <DEDUP_REMOVED lines=25> */
[----:B0-2---:R-:W-:Y:S05]  /*e1a0*/  CALL.REL.NOINC `($_ZN2at6native29vectorized_elementwise_kernelILi2EZZZNS0_50_GLOBAL__N__2680c7bb_12_PowKernel_cu_b2145a98_318424pow_tensor_scalar_kernelERNS_18TensorIteratorBaseERKN3c106ScalarEENKUlvE_clEvENKUlvE_clEvEUlNS5_7complexIdEEE0_St5arrayIPcLm2EEEEviT0_T1_$__internal_trig_reduction_slowpathd) ;  /* 0x000655e000007944 */ /* 0x005fea0003c00000 */
[----:B------:R-:W-:Y:S02]  /*e1b0*/  IMAD.MOV.U32 R0, RZ, RZ, R5 ;  /* 0x000000ffff007224 */ /* 0x000fe400078e0005 */
[----:B------:R-:W-:Y:S02]  /*e1c0*/  IMAD.MOV.U32 R30, RZ, RZ, R6 ;  /* 0x000000ffff1e7224 */ /* 0x000fe400078e0006 */
[----:B------:R-:W-:Y:S01]  /*e1d0*/  IMAD.MOV.U32 R31, RZ, RZ, R7 ;  /* 0x000000ffff1f7224 */ /* 0x000fe200078e0007 */
[----:B------:R-:W-:Y:S05]  /*e1e0*/  BRA `(.L_x_29312) ;  /* 0x0000002000007947 */ /* 0x000fea0003800000 */
.L_x_29311:
[----:B------:R1:W2:Y:S01]  /*e1f0*/  DMUL R30, RZ, R46 ;  /* 0x0000002eff1e7228 */ /* 0x0002a20000000000 */
[----:B------:R-:W-:-:S05]  /*e200*/  IMAD.MOV.U32 R0, RZ, RZ, RZ ;  /* 0x000000ffff007224 */ /* 0x000fca00078e00ff */
.L_x_29312:
[----:B------:R-:W-:Y:S05]  /*e210*/  BSYNC B2 ;  /* 0x0000000000027941 */ /* 0x000fea0003800000 */
.L_x_29310:
        /* <DEDUP_REMOVED lines=24> */
.L_x_29285:
[----:B--2-4-:R-:W-:Y:S01]  /*e3a0*/  IMAD.MOV.U32 R2, RZ, RZ, 0x652b82fe ;  /* 0x652b82feff027424 */ /* 0x014fe200078e00ff */
[----:B------:R-:W-:Y:S01]  /*e3b0*/  FSETP.GEU.FTZ.AND P0, PT, |R9|, 4.1917929649353027344, PT ;  /* 0x4086232b0900780b */ /* 0x000fe20003f1e200 */
[----:B------:R-:W-:Y:S01]  /*e3c0*/  IMAD.MOV.U32 R3, RZ, RZ, 0x3ff71547 ;  /* 0x3ff71547ff037424 */ /* 0x000fe200078e00ff */
[----:B------:R-:W-:Y:S01]  /*e3d0*/  BSSY B0, `(.L_x_29313) ;  /* 0x0000022000007945 */ /* 0x000fe20003800000 */
[----:B------:R-:W-:Y:S02]  /*e3e0*/  IMAD.MOV.U32 R10, RZ, RZ, 0x69ce2bdf ;  /* 0x69ce2bdfff0a7424 */ /* 0x000fe400078e00ff */
[----:B------:R-:W-:Y:S02]  /*e3f0*/  IMAD.MOV.U32 R11, RZ, RZ, 0x3e5ade15 ;  /* 0x3e5ade15ff0b7424 */ /* 0x000fe400078e00ff */
        /* <DEDUP_REMOVED lines=31> */
.L_x_29314:
[----:B------:R-:W-:Y:S05]  /*e5f0*/  BSYNC B0 ;  /* 0x0000000000007941 */ /* 0x000fea0003800000 */
.L_x_29313:
[----:B------:R-:W-:Y:S02]  /*e600*/  IMAD.MOV.U32 R30, RZ, RZ, R46 ;  /* 0x000000ffff1e7224 */ /* 0x000fe400078e002e */
[----:B------:R-:W-:Y:S02]  /*e610*/  IMAD.MOV.U32 R31, RZ, RZ, R47 ;  /* 0x000000ffff1f7224 */ /* 0x000fe400078e002f */
.L_x_29297:
[----:B-12---:R-:W-:Y:S05]  /*e620*/  BSYNC B1 ;  /* 0x0000000000017941 */ /* 0x006fea0003800000 */
.L_x_29284:
[----:B------:R-:W1:Y:S01]  /*e630*/  DSETP.NAN.AND P0, PT, R32, R34, PT ;  /* 0x000000222000722a */ /* 0x000e620003f08000 */
[----:B------:R-:W-:-:S13]  /*e640*/  BSSY B1, `(.L_x_29315) ;  /* 0x0000571000017945 */ /* 0x000fda0003800000 */
        /* <DEDUP_REMOVED lines=88> */
.L_x_29322:
        /* <DEDUP_REMOVED lines=22> */
.L_x_29325:
[----:B------:R-:W-:Y:S05]  /*ed30*/  BSYNC B3 ;  /* 0x0000000000037941 */ /* 0x000fea0003800000 */
.L_x_29324:
        /* <DEDUP_REMOVED lines=15> */
.L_x_29323:
[----:B------:R-:W-:Y:S05]  /*ee30*/  BSYNC B2 ;  /* 0x0000000000027941 */ /* 0x000fea0003800000 */
.L_x_29321:
        /* <DEDUP_REMOVED lines=21> */
.L_x_29327:
[----:B------:R-:W-:Y:S05]  /*ef90*/  BSYNC B2 ;  /* 0x0000000000027941 */ /* 0x000fea0003800000 */
.L_x_29326:
        /* <DEDUP_REMOVED lines=43> */
.L_x_29329:
[----:B------:R-:W-:-:S04]  /*f250*/  ISETP.GE.AND P0, PT, R33, RZ, PT ;  /* 0x000000ff2100720c */ /* 0x000fc80003f06270 */
[----:B------:R-:W-:Y:S02]  /*f260*/  FSEL R2, RZ, 3.37028055040000000000e+12, P0 ;  /* 0x54442d18ff027808 */ /* 0x000fe40000000000 */
[----:B------:R-:W-:Y:S02]  /*f270*/  FSEL R3, RZ, 2.1426990032196044922, P0 ;  /* 0x400921fbff037808 */ /* 0x000fe40000000000 */
.L_x_29330:
[----:B------:R-:W-:Y:S05]  /*f280*/  BSYNC B0 ;  /* 0x0000000000007941 */ /* 0x000fea0003800000 */
.L_x_29328:
[----:B------:R0:W2:Y:S02]  /*f290*/  DADD R32, |R32|, |R34| ;  /* 0x0000000020207229 */ /* 0x0000a40000000622 */
[----:B0-----:R-:W-:Y:S02]  /*f2a0*/  LOP3.LUT R35, R3, 0x80000000, R35, 0xb8, !PT ;  /* 0x8000000003237812 */ /* 0x001fe400078eb823 */
[----:B-1----:R-:W-:-:S04]  /*f2b0*/  DMUL R8, R8, 0.5 ;  /* 0x3fe0000008087828 */ /* 0x002fc80000000000 */
[----:B--2---:R-:W0:-:S06]  /*f2c0*/  DSETP.GTU.AND P0, PT, |R32|, +INF , PT ;  /* 0x7ff000002000742a */ /* 0x004e0c0003f0c200 */
[----:B0-----:R-:W-:Y:S02]  /*f2d0*/  FSEL R2, R32, R2, P0 ;  /* 0x0000000220027208 */ /* 0x001fe40000000000 */
[----:B------:R-:W-:Y:S01]  /*f2e0*/  FSEL R3, R33, R35, P0 ;  /* 0x0000002321037208 */ /* 0x000fe20000000000 */
[----:B------:R-:W-:Y:S05]  /*f2f0*/  BRA `(.L_x_29331) ;  /* 0x00004a5000007947 */ /* 0x000fea0003800000 */
.L_x_29320:
        /* <DEDUP_REMOVED lines=77> */
.L_x_29334:
[----:B------:R-:W-:Y:S05]  /*f7d0*/  BSYNC B0 ;  /* 0x0000000000007941 */ /* 0x000fea0003800000 */
.L_x_29333:
        /* <DEDUP_REMOVED lines=8> */
.L_x_29336:
[----:B------:R-:W-:Y:S05]  /*f860*/  BSYNC B2 ;  /* 0x0000000000027941 */ /* 0x000fea0003800000 */
.L_x_29335:
        /* <DEDUP_REMOVED lines=43> */
.L_x_29338:
[----:B------:R-:W-:-:S04]  /*fb20*/  ISETP.GE.AND P0, PT, R33, RZ, PT ;  /* 0x000000ff2100720c */ /* 0x000fc80003f06270 */
[----:B------:R-:W-:Y:S02]  /*fb30*/  FSEL R2, RZ, 3.37028055040000000000e+12, P0 ;  /* 0x54442d18ff027808 */ /* 0x000fe40000000000 */
[----:B------:R-:W-:Y:S02]  /*fb40*/  FSEL R3, RZ, 2.1426990032196044922, P0 ;  /* 0x400921fbff037808 */ /* 0x000fe40000000000 */
.L_x_29339:
[----:B------:R-:W-:Y:S05]  /*fb50*/  BSYNC B0 ;  /* 0x0000000000007941 */ /* 0x000fea0003800000 */
.L_x_29337:
[----:B------:R2:W4:Y:S02]  /*fb60*/  DADD R32, |R32|, |R34| ;  /* 0x0000000020207229 */ /* 0x0005240000000622 */
[----:B--2---:R-:W-:Y:S02]  /*fb70*/  LOP3.LUT R35, R3, 0x80000000, R35, 0xb8, !PT ;  /* 0x8000000003237812 */ /* 0x004fe400078eb823 */
[----:B-1----:R-:W-:-:S04]  /*fb80*/  DMUL R8, R8, 0.5 ;  /* 0x3fe0000008087828 */ /* 0x002fc80000000000 */
[----:B----4-:R-:W1:-:S06]  /*fb90*/  DSETP.GTU.AND P0, PT, |R32|, +INF , PT ;  /* 0x7ff000002000742a */ /* 0x010e4c0003f0c200 */
[----:B-1----:R-:W-:Y:S02]  /*fba0*/  FSEL R2, R32, R2, P0 ;  /* 0x0000000220027208 */ /* 0x002fe40000000000 */
[----:B------:R-:W-:Y:S01]  /*fbb0*/  FSEL R3, R33, R35, P0 ;  /* 0x0000002321037208 */ /* 0x000fe20000000000 */
[----:B------:R-:W-:Y:S05]  /*fbc0*/  BRA `(.L_x_29331) ;  /* 0x0000418000007947 */ /* 0x000fea0003800000 */
.L_x_29332:
        /* <DEDUP_REMOVED lines=29> */
.L_x_29341:
        /* <DEDUP_REMOVED lines=76> */
.L_x_29340:
        /* <DEDUP_REMOVED lines=77> */
.L_x_29343:
        /* <DEDUP_REMOVED lines=22> */
.L_x_29346:
[----:B------:R-:W-:Y:S05]  /*10890*/  BSYNC B3 ;  /* 0x0000000000037941 */ /* 0x000fea0003800000 */
.L_x_29345:
        /* <DEDUP_REMOVED lines=15> */
.L_x_29344:
[----:B------:R-:W-:Y:S05]  /*10990*/  BSYNC B2 ;  /* 0x0000000000027941 */ /* 0x000fea0003800000 */
.L_x_29342:
        /* <DEDUP_REMOVED lines=21> */
.L_x_29348:
[----:B------:R-:W-:Y:S05]  /*10af0*/  BSYNC B2 ;  /* 0x0000000000027941 */ /* 0x000fea0003800000 */
.L_x_29347:
        /* <DEDUP_REMOVED lines=43> */
.L_x_29350:
[----:B------:R-:W-:-:S04]  /*10db0*/  ISETP.GE.AND P0, PT, R33, RZ, PT ;  /* 0x000000ff2100720c */ /* 0x000fc80003f06270 */
[----:B------:R-:W-:Y:S02]  /*10dc0*/  FSEL R2, RZ, 3.37028055040000000000e+12, P0 ;  /* 0x54442d18ff027808 */ /* 0x000fe40000000000 */
[----:B------:R-:W-:Y:S02]  /*10dd0*/  FSEL R3, RZ, 2.1426990032196044922, P0 ;  /* 0x400921fbff037808 */ /* 0x000fe40000000000 */
.L_x_29351:
[----:B------:R-:W-:Y:S05]  /*10de0*/  BSYNC B0 ;  /* 0x0000000000007941 */ /* 0x000fea0003800000 */
.L_x_29349:
[----:B------:R0:W2:Y:S02]  /*10df0*/  DADD R32, |R32|, |R34| ;  /* 0x0000000020207229 */ /* 0x0000a40000000622 */
[----:B0-----:R-:W-:Y:S02]  /*10e00*/  LOP3.LUT R35, R3, 0x80000000, R35, 0xb8, !PT ;  /* 0x8000000003237812 */ /* 0x001fe400078eb823 */
[----:B-1----:R-:W-:-:S04]  /*10e10*/  DMUL R8, R8, 0.5 ;  /* 0x3fe0000008087828 */ /* 0x002fc80000000000 */
[----:B--2---:R-:W0:-:S06]  /*10e20*/  DSETP.GTU.AND P0, PT, |R32|, +INF , PT ;  /* 0x7ff000002000742a */ /* 0x004e0c0003f0c200 */
[----:B0-----:R-:W-:Y:S02]  /*10e30*/  FSEL R2, R32, R2, P0 ;  /* 0x0000000220027208 */ /* 0x001fe40000000000 */
[----:B------:R-:W-:Y:S01]  /*10e40*/  FSEL R3, R33, R35, P0 ;  /* 0x0000002321037208 */ /* 0x000fe20000000000 */
[----:B------:R-:W-:Y:S05]  /*10e50*/  BRA `(.L_x_29331) ;  /* 0x00002ef000007947 */ /* 0x000fea0003800000 */
.L_x_29319:
        /* <DEDUP_REMOVED lines=111> */
.L_x_29353:
[----:B------:R-:W-:Y:S05]  /*11550*/  BSYNC B0 ;  /* 0x0000000000007941 */ /* 0x000fea0003800000 */
.L_x_29352:
        /* <DEDUP_REMOVED lines=10> */
.L_x_29355:
[----:B------:R-:W-:Y:S05]  /*11600*/  BSYNC B2 ;  /* 0x0000000000027941 */ /* 0x000fea0003800000 */
.L_x_29354:
        /* <DEDUP_REMOVED lines=43> */
.L_x_29357:
[----:B------:R-:W-:-:S04]  /*118c0*/  ISETP.GE.AND P0, PT, R33, RZ, PT ;  /* 0x000000ff2100720c */ /* 0x000fc80003f06270 */
[----:B------:R-:W-:Y:S02]  /*118d0*/  FSEL R2, RZ, 3.37028055040000000000e+12, P0 ;  /* 0x54442d18ff027808 */ /* 0x000fe40000000000 */
[----:B------:R-:W-:Y:S02]  /*118e0*/  FSEL R3, RZ, 2.1426990032196044922, P0 ;  /* 0x400921fbff037808 */ /* 0x000fe40000000000 */
.L_x_29358:
[----:B------:R-:W-:Y:S05]  /*118f0*/  BSYNC B0 ;  /* 0x0000000000007941 */ /* 0x000fea0003800000 */
.L_x_29356:
[----:B------:R2:W4:Y:S02]  /*11900*/  DADD R32, |R32|, |R34| ;  /* 0x0000000020207229 */ /* 0x0005240000000622 */
[----:B--2---:R-:W-:-:S04]  /*11910*/  LOP3.LUT R35, R3, 0x80000000, R35, 0xb8, !PT ;  /* 0x8000000003237812 */ /* 0x004fc800078eb823 */
[----:B----4-:R-:W2:-:S06]  /*11920*/  DSETP.GTU.AND P0, PT, |R32|, +INF , PT ;  /* 0x7ff000002000742a */ /* 0x010e8c0003f0c200 */
[----:B--2---:R-:W-:Y:S02]  /*11930*/  FSEL R2, R32, R2, P0 ;  /* 0x0000000220027208 */ /* 0x004fe40000000000 */
[----:B------:R-:W-:Y:S01]  /*11940*/  FSEL R3, R33, R35, P0 ;  /* 0x0000002321037208 */ /* 0x000fe20000000000 */
[----:B------:R-:W-:Y:S05]  /*11950*/  BRA `(.L_x_29331) ;  /* 0x000023f000007947 */ /* 0x000fea0003800000 */
.L_x_29318:
        /* <DEDUP_REMOVED lines=68> */
.L_x_29361:
        /* <DEDUP_REMOVED lines=22> */
.L_x_29364:
[----:B------:R-:W-:Y:S05]  /*11f00*/  BSYNC B3 ;  /* 0x0000000000037941 */ /* 0x000fea0003800000 */
.L_x_29363:
        /* <DEDUP_REMOVED lines=15> */
.L_x_29362:
[----:B------:R-:W-:Y:S05]  /*12000*/  BSYNC B2 ;  /* 0x0000000000027941 */ /* 0x000fea0003800000 */
.L_x_29360:
        /* <DEDUP_REMOVED lines=44> */
.L_x_29359:
        /* <DEDUP_REMOVED lines=46> */
.L_x_29317:
        /* <DEDUP_REMOVED lines=23> */
.L_x_29366:
[----:B------:R-:W-:Y:S05]  /*12720*/  BSYNC B2 ;  /* 0x0000000000027941 */ /* 0x000fea0003800000 */
.L_x_29365:
        /* <DEDUP_REMOVED lines=26> */
.L_x_29368:
[----:B-12---:R-:W-:Y:S05]  /*128d0*/  BSYNC B2 ;  /* 0x0000000000027941 */ /* 0x006fea0003800000 */
.L_x_29367:
        /* <DEDUP_REMOVED lines=112> */
.L_x_29370:
[----:B------:R-:W-:Y:S05]  /*12fe0*/  BSYNC B0 ;  /* 0x0000000000007941 */ /* 0x000fea0003800000 */
.L_x_29369:
        /* <DEDUP_REMOVED lines=10> */
.L_x_29372:
[----:B------:R-:W-:Y:S05]  /*13090*/  BSYNC B2 ;  /* 0x0000000000027941 */ /* 0x000fea0003800000 */
.L_x_29371:
        /* <DEDUP_REMOVED lines=43> */
.L_x_29374:
[----:B------:R-:W-:-:S04]  /*13350*/  ISETP.GE.AND P0, PT, R33, RZ, PT ;  /* 0x000000ff2100720c */ /* 0x000fc80003f06270 */
[----:B------:R-:W-:Y:S02]  /*13360*/  FSEL R2, RZ, 3.37028055040000000000e+12, P0 ;  /* 0x54442d18ff027808 */ /* 0x000fe40000000000 */
[----:B------:R-:W-:Y:S02]  /*13370*/  FSEL R3, RZ, 2.1426990032196044922, P0 ;  /* 0x400921fbff037808 */ /* 0x000fe40000000000 */
.L_x_29375:
[----:B------:R-:W-:Y:S05]  /*13380*/  BSYNC B0 ;  /* 0x0000000000007941 */ /* 0x000fea0003800000 */
.L_x_29373:
[----:B------:R2:W4:Y:S02]  /*13390*/  DADD R32, |R32|, |R34| ;  /* 0x0000000020207229 */ /* 0x0005240000000622 */
[----:B--2---:R-:W-:Y:S02]  /*133a0*/  LOP3.LUT R35, R3, 0x80000000, R35, 0xb8, !PT ;  /* 0x8000000003237812 */ /* 0x004fe400078eb823 */
[----:B-1----:R-:W-:-:S04]  /*133b0*/  DADD R8, R8, 1 ;  /* 0x3ff0000008087429 */ /* 0x002fc80000000000 */
[----:B----4-:R-:W1:-:S06]  /*133c0*/  DSETP.GTU.AND P0, PT, |R32|, +INF , PT ;  /* 0x7ff000002000742a */ /* 0x010e4c0003f0c200 */
[----:B-1----:R-:W-:Y:S02]  /*133d0*/  FSEL R2, R32, R2, P0 ;  /* 0x0000000220027208 */ /* 0x002fe40000000000 */
[----:B------:R-:W-:Y:S01]  /*133e0*/  FSEL R3, R33, R35, P0 ;  /* 0x0000002321037208 */ /* 0x000fe20000000000 */
[----:B------:R-:W-:Y:S05]  /*133f0*/  BRA `(.L_x_29331) ;  /* 0x0000095000007947 */ /* 0x000fea0003800000 */
.L_x_29316:
[----:B------:R-:W1:Y:S01]  /*13400*/  DSETP.GEU.AND P0, PT, |R34|, 1.4916681462400413487e-154, PT ;  /* 0x200000002200742a */ /* 0x000e620003f0e200 */
[----:B0-----:R-:W-:Y:S01]  /*13410*/  IMAD.MOV.U32 R6, RZ, RZ, 0x1 ;  /* 0x00000001ff067424 */ /* 0x001fe200078e00ff */
[----:B------:R-:W-:Y:S02]  /*13420*/  BSSY B0, `(.L_x_29376) ;  /* 0x0000057000007945 */ /* 0x000fe40003800000 */
[----:B------:R-:W-:-:S04]  /*13430*/  DADD R48, -RZ, |R34| ;  /* 0x00000000ff307229 */ /* 0x000fc80000000522 */
[----:B-1----:R-:W0:-:S04]  /*13440*/  DSETP.LT.AND P0, PT, |R32|, 1.4916681462400413487e-154, !P0 ;  /* 0x200000002000742a */ /* 0x002e080004701200 */
        /* <DEDUP_REMOVED lines=84> */
.L_x_29377:
[----:B------:R-:W-:Y:S05]  /*13990*/  BSYNC B0 ;  /* 0x0000000000007941 */ /* 0x000fea0003800000 */
.L_x_29376:
[----:B------:R-:W-:Y:S01]  /*139a0*/  BSSY B2, `(.L_x_29378) ;  /* 0x0000007000027945 */ /* 0x000fe20003800000 */
[----:B------:R-:W-:Y:S05]  /*139b0*/  @P4 BRA P5, `(.L_x_29379) ;  /* 0x0000005000004947 */ /* 0x000fea0002800000 */
[----:B------:R-:W-:Y:S01]  /*139c0*/  IMAD.MOV.U32 R0, RZ, RZ, R4 ;  /* 0x000000ffff007224 */ /* 0x000fe200078e0004 */
[----:B------:R-:W-:Y:S01]  /*139d0*/  MOV R4, 0x13a10 ;  /* 0x00013a1000047802 */ /* 0x000fe20000000f00 */
[----:B------:R-:W-:Y:S02]  /*139e0*/  IMAD.MOV.U32 R2, RZ, RZ, R10 ;  /* 0x000000ffff027224 */ /* 0x000fe400078e000a */
[----:B------:R-:W-:Y:S02]  /*139f0*/  IMAD.MOV.U32 R3, RZ, RZ, R11 ;  /* 0x000000ffff037224 */ /* 0x000fe400078e000b */
[----:B01-3--:R-:W-:Y:S05]  /*13a00*/  CALL.REL.NOINC `($__internal_64_$__cuda_sm20_div_rn_f64_full) ;  /* 0x0005f72000007944 */ /* 0x00bfea0003c00000 */
.L_x_29379:
[----:B------:R-:W-:Y:S05]  /*13a10*/  BSYNC B2 ;  /* 0x0000000000027941 */ /* 0x000fea0003800000 */
.L_x_29378:
        /* <DEDUP_REMOVED lines=43> */
.L_x_29381:
[----:B------:R-:W-:Y:S02]  /*13cd0*/  FSEL R2, RZ, 3.37028055040000000000e+12, P2 ;  /* 0x54442d18ff027808 */ /* 0x000fe40001000000 */
[----:B------:R-:W-:Y:S02]  /*13ce0*/  FSEL R3, RZ, 2.1426990032196044922, P2 ;  /* 0x400921fbff037808 */ /* 0x000fe40001000000 */
.L_x_29382:
[----:B------:R-:W-:Y:S05]  /*13cf0*/  BSYNC B0 ;  /* 0x0000000000007941 */ /* 0x000fea0003800000 */
.L_x_29380:
[----:B------:R2:W4:Y:S02]  /*13d00*/  DADD R32, |R32|, |R34| ;  /* 0x0000000020207229 */ /* 0x0005240000000622 */
[----:B--2---:R-:W-:-:S04]  /*13d10*/  LOP3.LUT R35, R3, 0x80000000, R35, 0xb8, !PT ;  /* 0x8000000003237812 */ /* 0x004fc800078eb823 */
[----:B----4-:R-:W2:-:S06]  /*13d20*/  DSETP.GTU.AND P0, PT, |R32|, +INF , PT ;  /* 0x7ff000002000742a */ /* 0x010e8c0003f0c200 */
[----:B--2---:R-:W-:Y:S02]  /*13d30*/  FSEL R2, R32, R2, P0 ;  /* 0x0000000220027208 */ /* 0x004fe40000000000 */
[----:B------:R-:W-:Y:S02]  /*13d40*/  FSEL R3, R33, R35, P0 ;  /* 0x0000002321037208 */ /* 0x000fe40000000000 */
.L_x_29331:
[----:B------:R-:W-:Y:S05]  /*13d50*/  BSYNC B1 ;  /* 0x0000000000017941 */ /* 0x000fea0003800000 */
.L_x_29315:
        /* <DEDUP_REMOVED lines=54> */
.L_x_29389:
[----:B------:R-:W-:Y:S05]  /*140c0*/  BSYNC B0 ;  /* 0x0000000000007941 */ /* 0x000fea0003800000 */
.L_x_29388:
        /* <DEDUP_REMOVED lines=18> */
.L_x_29391:
[----:B------:R2:W4:Y:S01]  /*141f0*/  DMUL R32, RZ, R46 ;  /* 0x0000002eff207228 */ /* 0x0005220000000000 */
[----:B0-----:R-:W-:-:S05]  /*14200*/  IMAD.MOV.U32 R2, RZ, RZ, RZ ;  /* 0x000000ffff027224 */ /* 0x001fca00078e00ff */
.L_x_29392:
[----:B------:R-:W-:Y:S05]  /*14210*/  BSYNC B2 ;  /* 0x0000000000027941 */ /* 0x000fea0003800000 */
.L_x_29390:
        /* <DEDUP_REMOVED lines=41> */
.L_x_29394:
[----:B------:R2:W3:Y:S01]  /*144b0*/  DMUL R2, RZ, R46 ;  /* 0x0000002eff027228 */ /* 0x0004e20000000000 */
[----:B------:R-:W-:-:S05]  /*144c0*/  IMAD.MOV.U32 R0, RZ, RZ, RZ ;  /* 0x000000ffff007224 */ /* 0x000fca00078e00ff */
.L_x_29395:
[----:B------:R-:W-:Y:S05]  /*144d0*/  BSYNC B2 ;  /* 0x0000000000027941 */ /* 0x000fea0003800000 */
.L_x_29393:
        /* <DEDUP_REMOVED lines=25> */
.L_x_29387:
        /* <DEDUP_REMOVED lines=39> */
.L_x_29398:
[----:B------:R-:W-:Y:S05]  /*148e0*/  BSYNC B0 ;  /* 0x0000000000007941 */ /* 0x000fea0003800000 */
.L_x_29397:
        /* <DEDUP_REMOVED lines=18> */
.L_x_29400:
[----:B------:R2:W4:Y:S01]  /*14a10*/  DMUL R32, RZ, R46 ;  /* 0x0000002eff207228 */ /* 0x0005220000000000 */
[----:B0-----:R-:W-:-:S05]  /*14a20*/  IMAD.MOV.U32 R2, RZ, RZ, RZ ;  /* 0x000000ffff027224 */ /* 0x001fca00078e00ff */
.L_x_29401:
[----:B------:R-:W-:Y:S05]  /*14a30*/  BSYNC B2 ;  /* 0x0000000000027941 */ /* 0x000fea0003800000 */
.L_x_29399:
        /* <DEDUP_REMOVED lines=41> */
.L_x_29403:
[----:B------:R2:W3:Y:S01]  /*14cd0*/  DMUL R2, RZ, R46 ;  /* 0x0000002eff027228 */ /* 0x0004e20000000000 */
[----:B------:R-:W-:-:S05]  /*14ce0*/  IMAD.MOV.U32 R0, RZ, RZ, RZ ;  /* 0x000000ffff007224 */ /* 0x000fca00078e00ff */
.L_x_29404:
[----:B------:R-:W-:Y:S05]  /*14cf0*/  BSYNC B2 ;  /* 0x0000000000027941 */ /* 0x000fea0003800000 */
.L_x_29402:
        /* <DEDUP_REMOVED lines=39> */
.L_x_29386:
        /* <DEDUP_REMOVED lines=11> */
.L_x_29405:
[----:B------:R-:W1:-:S10]  /*15020*/  DADD R32, R46, -R46 ;  /* 0x000000002e207229 */ /* 0x000e54000000082e */
[----:B-1----:R-:W-:Y:S02]  /*15030*/  IMAD.MOV.U32 R34, RZ, RZ, R32 ;  /* 0x000000ffff227224 */ /* 0x002fe400078e0020 */
[----:B------:R-:W-:Y:S01]  /*15040*/  IMAD.MOV.U32 R35, RZ, RZ, R33 ;  /* 0x000000ffff237224 */ /* 0x000fe200078e0021 */
[----:B------:R-:W-:Y:S05]  /*15050*/  BRA `(.L_x_29396) ;  /* 0x0000081000007947 */ /* 0x000fea0003800000 */
.L_x_29385:
        /* <DEDUP_REMOVED lines=18> */
.L_x_29407:
[----:B------:R1:W2:Y:S01]  /*15180*/  DMUL R2, RZ, R46 ;  /* 0x0000002eff027228 */ /* 0x0002a20000000000 */
[----:B------:R-:W-:-:S05]  /*15190*/  IMAD.MOV.U32 R5, RZ, RZ, RZ ;  /* 0x000000ffff057224 */ /* 0x000fca00078e00ff */
.L_x_29408:
[----:B------:R-:W-:Y:S05]  /*151a0*/  BSYNC B2 ;  /* 0x0000000000027941 */ /* 0x000fea0003800000 */
.L_x_29406:
        /* <DEDUP_REMOVED lines=41> */
.L_x_29410:
[----:B------:R1:W2:Y:S01]  /*15440*/  DMUL R34, RZ, R46 ;  /* 0x0000002eff227228 */ /* 0x0002a20000000000 */
[----:B------:R-:W-:-:S05]  /*15450*/  IMAD.MOV.U32 R0, RZ, RZ, RZ ;  /* 0x000000ffff007224 */ /* 0x000fca00078e00ff */
.L_x_29411:
[----:B------:R-:W-:Y:S05]  /*15460*/  BSYNC B2 ;  /* 0x0000000000027941 */ /* 0x000fea0003800000 */
.L_x_29409:
        /* <DEDUP_REMOVED lines=24> */
.L_x_29384:
        /* <DEDUP_REMOVED lines=37> */
.L_x_29413:
[----:B------:R-:W-:Y:S05]  /*15840*/  BSYNC B0 ;  /* 0x0000000000007941 */ /* 0x000fea0003800000 */
.L_x_29412:
[----:B------:R-:W-:Y:S02]  /*15850*/  IMAD.MOV.U32 R34, RZ, RZ, R46 ;  /* 0x000000ffff227224 */ /* 0x000fe400078e002e */
[----:B------:R-:W-:Y:S02]  /*15860*/  IMAD.MOV.U32 R35, RZ, RZ, R47 ;  /* 0x000000ffff237224 */ /* 0x000fe400078e002f */
.L_x_29396:
[----:B-12---:R-:W-:Y:S05]  /*15870*/  BSYNC B1 ;  /* 0x0000000000017941 */ /* 0x006fea0003800000 */
.L_x_29383:
        /* <DEDUP_REMOVED lines=90> */
.L_x_29421:
        /* <DEDUP_REMOVED lines=22> */
.L_x_29424:
[----:B------:R-:W-:Y:S05]  /*15f80*/  BSYNC B3 ;  /* 0x0000000000037941 */ /* 0x000fea0003800000 */
.L_x_29423:
        /* <DEDUP_REMOVED lines=15> */
.L_x_29422:
[----:B------:R-:W-:Y:S05]  /*16080*/  BSYNC B2 ;  /* 0x0000000000027941 */ /* 0x000fea0003800000 */
.L_x_29420:
        /* <DEDUP_REMOVED lines=21> */
.L_x_29426:
[----:B------:R-:W-:Y:S05]  /*161e0*/  BSYNC B2 ;  /* 0x0000000000027941 */ /* 0x000fea0003800000 */
.L_x_29425:
        /* <DEDUP_REMOVED lines=43> */
.L_x_29428:
[----:B------:R-:W-:-:S04]  /*164a0*/  ISETP.GE.AND P0, PT, R37, RZ, PT ;  /* 0x000000ff2500720c */ /* 0x000fc80003f06270 */
[----:B------:R-:W-:Y:S02]  /*164b0*/  FSEL R2, RZ, 3.37028055040000000000e+12, P0 ;  /* 0x54442d18ff027808 */ /* 0x000fe40000000000 */
[----:B------:R-:W-:Y:S02]  /*164c0*/  FSEL R3, RZ, 2.1426990032196044922, P0 ;  /* 0x400921fbff037808 */ /* 0x000fe40000000000 */
.L_x_29429:
[----:B------:R-:W-:Y:S05]  /*164d0*/  BSYNC B0 ;  /* 0x0000000000007941 */ /* 0x000fea0003800000 */
.L_x_29427:
[----:B------:R0:W2:Y:S02]  /*164e0*/  DADD R36, |R36|, |R38| ;  /* 0x0000000024247229 */ /* 0x0000a40000000626 */
[----:B0-----:R-:W-:Y:S02]  /*164f0*/  LOP3.LUT R39, R3, 0x80000000, R39, 0xb8, !PT ;  /* 0x8000000003277812 */ /* 0x001fe400078eb827 */
[----:B-1----:R-:W-:-:S04]  /*16500*/  DMUL R8, R8, 0.5 ;  /* 0x3fe0000008087828 */ /* 0x002fc80000000000 */
[----:B--2---:R-:W0:-:S06]  /*16510*/  DSETP.GTU.AND P0, PT, |R36|, +INF , PT ;  /* 0x7ff000002400742a */ /* 0x004e0c0003f0c200 */
[----:B0-----:R-:W-:Y:S02]  /*16520*/  FSEL R2, R36, R2, P0 ;  /* 0x0000000224027208 */ /* 0x001fe40000000000 */
[----:B------:R-:W-:Y:S01]  /*16530*/  FSEL R3, R37, R39, P0 ;  /* 0x0000002725037208 */ /* 0x000fe20000000000 */
[----:B------:R-:W-:Y:S05]  /*16540*/  BRA `(.L_x_29430) ;  /* 0x00004a5000007947 */ /* 0x000fea0003800000 */
.L_x_29419:
        /* <DEDUP_REMOVED lines=77> */
.L_x_29433:
[----:B------:R-:W-:Y:S05]  /*16a20*/  BSYNC B0 ;  /* 0x0000000000007941 */ /* 0x000fea0003800000 */
.L_x_29432:
        /* <DEDUP_REMOVED lines=8> */
.L_x_29435:
[----:B------:R-:W-:Y:S05]  /*16ab0*/  BSYNC B2 ;  /* 0x0000000000027941 */ /* 0x000fea0003800000 */
.L_x_29434:
        /* <DEDUP_REMOVED lines=43> */
.L_x_29437:
[----:B------:R-:W-:-:S04]  /*16d70*/  ISETP.GE.AND P0, PT, R37, RZ, PT ;  /* 0x000000ff2500720c */ /* 0x000fc80003f06270 */
[----:B------:R-:W-:Y:S02]  /*16d80*/  FSEL R2, RZ, 3.37028055040000000000e+12, P0 ;  /* 0x54442d18ff027808 */ /* 0x000fe40000000000 */
[----:B------:R-:W-:Y:S02]  /*16d90*/  FSEL R3, RZ, 2.1426990032196044922, P0 ;  /* 0x400921fbff037808 */ /* 0x000fe40000000000 */
.L_x_29438:
[----:B------:R-:W-:Y:S05]  /*16da0*/  BSYNC B0 ;  /* 0x0000000000007941 */ /* 0x000fea0003800000 */
.L_x_29436:
[----:B------:R2:W4:Y:S02]  /*16db0*/  DADD R36, |R36|, |R38| ;  /* 0x0000000024247229 */ /* 0x0005240000000626 */
[----:B--2---:R-:W-:Y:S02]  /*16dc0*/  LOP3.LUT R39, R3, 0x80000000, R39, 0xb8, !PT ;  /* 0x8000000003277812 */ /* 0x004fe400078eb827 */
[----:B-1----:R-:W-:-:S04]  /*16dd0*/  DMUL R8, R8, 0.5 ;  /* 0x3fe0000008087828 */ /* 0x002fc80000000000 */
[----:B----4-:R-:W1:-:S06]  /*16de0*/  DSETP.GTU.AND P0, PT, |R36|, +INF , PT ;  /* 0x7ff000002400742a */ /* 0x010e4c0003f0c200 */
[----:B-1----:R-:W-:Y:S02]  /*16df0*/  FSEL R2, R36, R2, P0 ;  /* 0x0000000224027208 */ /* 0x002fe40000000000 */
[----:B------:R-:W-:Y:S01]  /*16e00*/  FSEL R3, R37, R39, P0 ;  /* 0x0000002725037208 */ /* 0x000fe20000000000 */
[----:B------:R-:W-:Y:S05]  /*16e10*/  BRA `(.L_x_29430) ;  /* 0x0000418000007947 */ /* 0x000fea0003800000 */
.L_x_29431:
        /* <DEDUP_REMOVED lines=29> */
.L_x_29440:
        /* <DEDUP_REMOVED lines=76> */
.L_x_29439:
        /* <DEDUP_REMOVED lines=77> */
.L_x_29442:
        /* <DEDUP_REMOVED lines=22> */
.L_x_29445:
[----:B------:R-:W-:Y:S05]  /*17ae0*/  BSYNC B3 ;  /* 0x0000000000037941 */ /* 0x000fea0003800000 */
.L_x_29444:
        /* <DEDUP_REMOVED lines=15> */
.L_x_29443:
[----:B------:R-:W-:Y:S05]  /*17be0*/  BSYNC B2 ;  /* 0x0000000000027941 */ /* 0x000fea0003800000 */
.L_x_29441:
        /* <DEDUP_REMOVED lines=21> */
.L_x_29447:
[----:B------:R-:W-:Y:S05]  /*17d40*/  BSYNC B2 ;  /* 0x0000000000027941 */ /* 0x000fea0003800000 */
.L_x_29446:
        /* <DEDUP_REMOVED lines=43> */
.L_x_29449:
[----:B------:R-:W-:-:S04]  /*18000*/  ISETP.GE.AND P0, PT, R37, RZ, PT ;  /* 0x000000ff2500720c */ /* 0x000fc80003f06270 */
[----:B------:R-:W-:Y:S02]  /*18010*/  FSEL R2, RZ, 3.37028055040000000000e+12, P0 ;  /* 0x54442d18ff027808 */ /* 0x000fe40000000000 */
[----:B------:R-:W-:Y:S02]  /*18020*/  FSEL R3, RZ, 2.1426990032196044922, P0 ;  /* 0x400921fbff037808 */ /* 0x000fe40000000000 */
.L_x_29450:
[----:B------:R-:W-:Y:S05]  /*18030*/  BSYNC B0 ;  /* 0x0000000000007941 */ /* 0x000fea0003800000 */
.L_x_29448:
[----:B------:R0:W2:Y:S02]  /*18040*/  DADD R36, |R36|, |R38| ;  /* 0x0000000024247229 */ /* 0x0000a40000000626 */
[----:B0-----:R-:W-:Y:S02]  /*18050*/  LOP3.LUT R39, R3, 0x80000000, R39, 0xb8, !PT ;  /* 0x8000000003277812 */ /* 0x001fe400078eb827 */
[----:B-1----:R-:W-:-:S04]  /*18060*/  DMUL R8, R8, 0.5 ;  /* 0x3fe0000008087828 */ /* 0x002fc80000000000 */
[----:B--2---:R-:W0:-:S06]  /*18070*/  DSETP.GTU.AND P0, PT, |R36|, +INF , PT ;  /* 0x7ff000002400742a */ /* 0x004e0c0003f0c200 */
[----:B0-----:R-:W-:Y:S02]  /*18080*/  FSEL R2, R36, R2, P0 ;  /* 0x0000000224027208 */ /* 0x001fe40000000000 */
[----:B------:R-:W-:Y:S01]  /*18090*/  FSEL R3, R37, R39, P0 ;  /* 0x0000002725037208 */ /* 0x000fe20000000000 */
[----:B------:R-:W-:Y:S05]  /*180a0*/  BRA `(.L_x_29430) ;  /* 0x00002ef000007947 */ /* 0x000fea0003800000 */
.L_x_29418:
        /* <DEDUP_REMOVED lines=111> */
.L_x_29452:
[----:B------:R-:W-:Y:S05]  /*187a0*/  BSYNC B0 ;  /* 0x0000000000007941 */ /* 0x000fea0003800000 */
.L_x_29451:
        /* <DEDUP_REMOVED lines=10> */
.L_x_29454:
[----:B------:R-:W-:Y:S05]  /*18850*/  BSYNC B2 ;  /* 0x0000000000027941 */ /* 0x000fea0003800000 */
.L_x_29453:
        /* <DEDUP_REMOVED lines=43> */
.L_x_29456:
[----:B------:R-:W-:-:S04]  /*18b10*/  ISETP.GE.AND P0, PT, R37, RZ, PT ;  /* 0x000000ff2500720c */ /* 0x000fc80003f06270 */
[----:B------:R-:W-:Y:S02]  /*18b20*/  FSEL R2, RZ, 3.37028055040000000000e+12, P0 ;  /* 0x54442d18ff027808 */ /* 0x000fe40000000000 */
[----:B------:R-:W-:Y:S02]  /*18b30*/  FSEL R3, RZ, 2.1426990032196044922, P0 ;  /* 0x400921fbff037808 */ /* 0x000fe40000000000 */
.L_x_29457:
[----:B------:R-:W-:Y:S05]  /*18b40*/  BSYNC B0 ;  /* 0x0000000000007941 */ /* 0x000fea0003800000 */
.L_x_29455:
[----:B------:R2:W4:Y:S02]  /*18b50*/  DADD R36, |R36|, |R38| ;  /* 0x0000000024247229 */ /* 0x0005240000000626 */
[----:B--2---:R-:W-:-:S04]  /*18b60*/  LOP3.LUT R39, R3, 0x80000000, R39, 0xb8, !PT ;  /* 0x8000000003277812 */ /* 0x004fc800078eb827 */
[----:B----4-:R-:W2:-:S06]  /*18b70*/  DSETP.GTU.AND P0, PT, |R36|, +INF , PT ;  /* 0x7ff000002400742a */ /* 0x010e8c0003f0c200 */
[----:B--2---:R-:W-:Y:S02]  /*18b80*/  FSEL R2, R36, R2, P0 ;  /* 0x0000000224027208 */ /* 0x004fe40000000000 */
[----:B------:R-:W-:Y:S01]  /*18b90*/  FSEL R3, R37, R39, P0 ;  /* 0x0000002725037208 */ /* 0x000fe20000000000 */
[----:B------:R-:W-:Y:S05]  /*18ba0*/  BRA `(.L_x_29430) ;  /* 0x000023f000007947 */ /* 0x000fea0003800000 */
.L_x_29417:
        /* <DEDUP_REMOVED lines=68> */
.L_x_29460:
        /* <DEDUP_REMOVED lines=22> */
.L_x_29463:
[----:B------:R-:W-:Y:S05]  /*19150*/  BSYNC B3 ;  /* 0x0000000000037941 */ /* 0x000fea0003800000 */
.L_x_29462:
        /* <DEDUP_REMOVED lines=15> */
.L_x_29461:
[----:B------:R-:W-:Y:S05]  /*19250*/  BSYNC B2 ;  /* 0x0000000000027941 */ /* 0x000fea0003800000 */
.L_x_29459:
        /* <DEDUP_REMOVED lines=44> */
.L_x_29458:
        /* <DEDUP_REMOVED lines=46> */
.L_x_29416:
        /* <DEDUP_REMOVED lines=23> */
.L_x_29465:
[----:B------:R-:W-:Y:S05]  /*19970*/  BSYNC B2 ;  /* 0x0000000000027941 */ /* 0x000fea0003800000 */
.L_x_29464:
        /* <DEDUP_REMOVED lines=26> */
.L_x_29467:
[----:B-12---:R-:W-:Y:S05]  /*19b20*/  BSYNC B2 ;  /* 0x0000000000027941 */ /* 0x006fea0003800000 */
.L_x_29466:
        /* <DEDUP_REMOVED lines=112> */
.L_x_29469:
[----:B------:R-:W-:Y:S05]  /*1a230*/  BSYNC B0 ;  /* 0x0000000000007941 */ /* 0x000fea0003800000 */
.L_x_29468:
        /* <DEDUP_REMOVED lines=10> */
.L_x_29471:
[----:B------:R-:W-:Y:S05]  /*1a2e0*/  BSYNC B2 ;  /* 0x0000000000027941 */ /* 0x000fea0003800000 */
.L_x_29470:
        /* <DEDUP_REMOVED lines=43> */
.L_x_29473:
[----:B------:R-:W-:-:S04]  /*1a5a0*/  ISETP.GE.AND P0, PT, R37, RZ, PT ;  /* 0x000000ff2500720c */ /* 0x000fc80003f06270 */
[----:B------:R-:W-:Y:S02]  /*1a5b0*/  FSEL R2, RZ, 3.37028055040000000000e+12, P0 ;  /* 0x54442d18ff027808 */ /* 0x000fe40000000000 */
[----:B------:R-:W-:Y:S02]  /*1a5c0*/  FSEL R3, RZ, 2.1426990032196044922, P0 ;  /* 0x400921fbff037808 */ /* 0x000fe40000000000 */
.L_x_29474:
[----:B------:R-:W-:Y:S05]  /*1a5d0*/  BSYNC B0 ;  /* 0x0000000000007941 */ /* 0x000fea0003800000 */
.L_x_29472:
[----:B------:R2:W4:Y:S02]  /*1a5e0*/  DADD R36, |R36|, |R38| ;  /* 0x0000000024247229 */ /* 0x0005240000000626 */
[----:B--2---:R-:W-:Y:S02]  /*1a5f0*/  LOP3.LUT R39, R3, 0x80000000, R39, 0xb8, !PT ;  /* 0x8000000003277812 */ /* 0x004fe400078eb827 */
[----:B-1----:R-:W-:-:S04]  /*1a600*/  DADD R8, R8, 1 ;  /* 0x3ff0000008087429 */ /* 0x002fc80000000000 */
[----:B----4-:R-:W1:-:S06]  /*1a610*/  DSETP.GTU.AND P0, PT, |R36|, +INF , PT ;  /* 0x7ff000002400742a */ /* 0x010e4c0003f0c200 */
[----:B-1----:R-:W-:Y:S02]  /*1a620*/  FSEL R2, R36, R2, P0 ;  /* 0x0000000224027208 */ /* 0x002fe40000000000 */
[----:B------:R-:W-:Y:S01]  /*1a630*/  FSEL R3, R37, R39, P0 ;  /* 0x0000002725037208 */ /* 0x000fe20000000000 */
[----:B------:R-:W-:Y:S05]  /*1a640*/  BRA `(.L_x_29430) ;  /* 0x0000095000007947 */ /* 0x000fea0003800000 */
.L_x_29415:
        /* <DEDUP_REMOVED lines=89> */
.L_x_29476:
[----:B------:R-:W-:Y:S05]  /*1abe0*/  BSYNC B0 ;  /* 0x0000000000007941 */ /* 0x000fea0003800000 */
.L_x_29475:
[----:B------:R-:W-:Y:S01]  /*1abf0*/  BSSY B2, `(.L_x_29477) ;  /* 0x0000007000027945 */ /* 0x000fe20003800000 */
[----:B------:R-:W-:Y:S05]  /*1ac00*/  @P4 BRA P5, `(.L_x_29478) ;  /* 0x0000005000004947 */ /* 0x000fea0002800000 */
[----:B------:R-:W-:Y:S01]  /*1ac10*/  IMAD.MOV.U32 R0, RZ, RZ, R4 ;  /* 0x000000ffff007224 */ /* 0x000fe200078e0004 */
[----:B------:R-:W-:Y:S01]  /*1ac20*/  MOV R4, 0x1ac60 ;  /* 0x0001ac6000047802 */ /* 0x000fe20000000f00 */
[----:B------:R-:W-:Y:S02]  /*1ac30*/  IMAD.MOV.U32 R2, RZ, RZ, R10 ;  /* 0x000000ffff027224 */ /* 0x000fe400078e000a */
[----:B------:R-:W-:Y:S02]  /*1ac40*/  IMAD.MOV.U32 R3, RZ, RZ, R11 ;  /* 0x000000ffff037224 */ /* 0x000fe400078e000b */
[----:B01-3--:R-:W-:Y:S05]  /*1ac50*/  CALL.REL.NOINC `($__internal_64_$__cuda_sm20_div_rn_f64_full) ;  /* 0x000584d000007944 */ /* 0x00bfea0003c00000 */
.L_x_29478:
[----:B------:R-:W-:Y:S05]  /*1ac60*/  BSYNC B2 ;  /* 0x0000000000027941 */ /* 0x000fea0003800000 */
.L_x_29477:
        /* <DEDUP_REMOVED lines=43> */
.L_x_29480:
[----:B------:R-:W-:Y:S02]  /*1af20*/  FSEL R2, RZ, 3.37028055040000000000e+12, P2 ;  /* 0x54442d18ff027808 */ /* 0x000fe40001000000 */
[----:B------:R-:W-:Y:S02]  /*1af30*/  FSEL R3, RZ, 2.1426990032196044922, P2 ;  /* 0x400921fbff037808 */ /* 0x000fe40001000000 */
.L_x_29481:
[----:B------:R-:W-:Y:S05]  /*1af40*/  BSYNC B0 ;  /* 0x0000000000007941 */ /* 0x000fea0003800000 */
.L_x_29479:
[----:B------:R2:W4:Y:S02]  /*1af50*/  DADD R36, |R36|, |R38| ;  /* 0x0000000024247229 */ /* 0x0005240000000626 */
[----:B--2---:R-:W-:-:S04]  /*1af60*/  LOP3.LUT R39, R3, 0x80000000, R39, 0xb8, !PT ;  /* 0x8000000003277812 */ /* 0x004fc800078eb827 */
[----:B----4-:R-:W2:-:S06]  /*1af70*/  DSETP.GTU.AND P0, PT, |R36|, +INF , PT ;  /* 0x7ff000002400742a */ /* 0x010e8c0003f0c200 */
[----:B--2---:R-:W-:Y:S02]  /*1af80*/  FSEL R2, R36, R2, P0 ;  /* 0x0000000224027208 */ /* 0x004fe40000000000 */
[----:B------:R-:W-:Y:S02]  /*1af90*/  FSEL R3, R37, R39, P0 ;  /* 0x0000002725037208 */ /* 0x000fe40000000000 */
.L_x_29430:
[----:B------:R-:W-:Y:S05]  /*1afa0*/  BSYNC B1 ;  /* 0x0000000000017941 */ /* 0x000fea0003800000 */
.L_x_29414:
        /* <DEDUP_REMOVED lines=54> */
.L_x_29488:
[----:B------:R-:W-:Y:S05]  /*1b310*/  BSYNC B0 ;  /* 0x0000000000007941 */ /* 0x000fea0003800000 */
.L_x_29487:
        /* <DEDUP_REMOVED lines=18> */
.L_x_29490:
[----:B------:R2:W4:Y:S01]  /*1b440*/  DMUL R36, RZ, R46 ;  /* 0x0000002eff247228 */ /* 0x0005220000000000 */
[----:B0-----:R-:W-:-:S05]  /*1b450*/  IMAD.MOV.U32 R2, RZ, RZ, RZ ;  /* 0x000000ffff027224 */ /* 0x001fca00078e00ff */
.L_x_29491:
[----:B------:R-:W-:Y:S05]  /*1b460*/  BSYNC B2 ;  /* 0x0000000000027941 */ /* 0x000fea0003800000 */
.L_x_29489:
        /* <DEDUP_REMOVED lines=41> */
.L_x_29493:
[----:B------:R2:W3:Y:S01]  /*1b700*/  DMUL R2, RZ, R46 ;  /* 0x0000002eff027228 */ /* 0x0004e20000000000 */
[----:B------:R-:W-:-:S05]  /*1b710*/  IMAD.MOV.U32 R0, RZ, RZ, RZ ;  /* 0x000000ffff007224 */ /* 0x000fca00078e00ff */
.L_x_29494:
[----:B------:R-:W-:Y:S05]  /*1b720*/  BSYNC B2 ;  /* 0x0000000000027941 */ /* 0x000fea0003800000 */
.L_x_29492:
        /* <DEDUP_REMOVED lines=25> */
.L_x_29486:
        /* <DEDUP_REMOVED lines=39> */
.L_x_29497:
[----:B------:R-:W-:Y:S05]  /*1bb30*/  BSYNC B0 ;  /* 0x0000000000007941 */ /* 0x000fea0003800000 */
.L_x_29496:
        /* <DEDUP_REMOVED lines=18> */
.L_x_29499:
[----:B------:R2:W4:Y:S01]  /*1bc60*/  DMUL R36, RZ, R46 ;  /* 0x0000002eff247228 */ /* 0x0005220000000000 */
[----:B0-----:R-:W-:-:S05]  /*1bc70*/  IMAD.MOV.U32 R2, RZ, RZ, RZ ;  /* 0x000000ffff027224 */ /* 0x001fca00078e00ff */
.L_x_29500:
[----:B------:R-:W-:Y:S05]  /*1bc80*/  BSYNC B2 ;  /* 0x0000000000027941 */ /* 0x000fea0003800000 */
.L_x_29498:
        /* <DEDUP_REMOVED lines=41> */
.L_x_29502:
[----:B------:R2:W3:Y:S01]  /*1bf20*/  DMUL R2, RZ, R46 ;  /* 0x0000002eff027228 */ /* 0x0004e20000000000 */
[----:B------:R-:W-:-:S05]  /*1bf30*/  IMAD.MOV.U32 R0, RZ, RZ, RZ ;  /* 0x000000ffff007224 */ /* 0x000fca00078e00ff */
.L_x_29503:
[----:B------:R-:W-:Y:S05]  /*1bf40*/  BSYNC B2 ;  /* 0x0000000000027941 */ /* 0x000fea0003800000 */
.L_x_29501:
        /* <DEDUP_REMOVED lines=39> */
.L_x_29485:
        /* <DEDUP_REMOVED lines=11> */
.L_x_29504:
[----:B------:R-:W1:-:S10]  /*1c270*/  DADD R36, R46, -R46 ;  /* 0x000000002e247229 */ /* 0x000e54000000082e */
[----:B-1----:R-:W-:Y:S02]  /*1c280*/  IMAD.MOV.U32 R38, RZ, RZ, R36 ;  /* 0x000000ffff267224 */ /* 0x002fe400078e0024 */
[----:B------:R-:W-:Y:S01]  /*1c290*/  IMAD.MOV.U32 R39, RZ, RZ, R37 ;  /* 0x000000ffff277224 */ /* 0x000fe200078e0025 */
[----:B------:R-:W-:Y:S05]  /*1c2a0*/  BRA `(.L_x_29495) ;  /* 0x0000081000007947 */ /* 0x000fea0003800000 */
.L_x_29484:
        /* <DEDUP_REMOVED lines=18> */
.L_x_29506:
[----:B------:R1:W2:Y:S01]  /*1c3d0*/  DMUL R2, RZ, R46 ;  /* 0x0000002eff027228 */ /* 0x0002a20000000000 */
[----:B------:R-:W-:-:S05]  /*1c3e0*/  IMAD.MOV.U32 R5, RZ, RZ, RZ ;  /* 0x000000ffff057224 */ /* 0x000fca00078e00ff */
.L_x_29507:
[----:B------:R-:W-:Y:S05]  /*1c3f0*/  BSYNC B2 ;  /* 0x0000000000027941 */ /* 0x000fea0003800000 */
.L_x_29505:
        /* <DEDUP_REMOVED lines=41> */
.L_x_29509:
[----:B------:R1:W2:Y:S01]  /*1c690*/  DMUL R38, RZ, R46 ;  /* 0x0000002eff267228 */ /* 0x0002a20000000000 */
[----:B------:R-:W-:-:S05]  /*1c6a0*/  IMAD.MOV.U32 R0, RZ, RZ, RZ ;  /* 0x000000ffff007224 */ /* 0x000fca00078e00ff */
.L_x_29510:
[----:B------:R-:W-:Y:S05]  /*1c6b0*/  BSYNC B2 ;  /* 0x0000000000027941 */ /* 0x000fea0003800000 */
.L_x_29508:
        /* <DEDUP_REMOVED lines=24> */
.L_x_29483:
        /* <DEDUP_REMOVED lines=37> */
.L_x_29512:
[----:B------:R-:W-:Y:S05]  /*1ca90*/  BSYNC B0 ;  /* 0x0000000000007941 */ /* 0x000fea0003800000 */
.L_x_29511:
[----:B------:R-:W-:Y:S02]  /*1caa0*/  IMAD.MOV.U32 R38, RZ, RZ, R46 ;  /* 0x000000ffff267224 */ /* 0x000fe400078e002e */
[----:B------:R-:W-:Y:S02]  /*1cab0*/  IMAD.MOV.U32 R39, RZ, RZ, R47 ;  /* 0x000000ffff277224 */ /* 0x000fe400078e002f */
.L_x_29495:
[----:B-12---:R-:W-:Y:S05]  /*1cac0*/  BSYNC B1 ;  /* 0x0000000000017941 */ /* 0x006fea0003800000 */
.L_x_29482:
        /* <DEDUP_REMOVED lines=90> */
.L_x_29520:
        /* <DEDUP_REMOVED lines=22> */
.L_x_29523:
[----:B------:R-:W-:Y:S05]  /*1d1d0*/  BSYNC B3 ;  /* 0x0000000000037941 */ /* 0x000fea0003800000 */
.L_x_29522:
        /* <DEDUP_REMOVED lines=15> */
.L_x_29521:
[----:B------:R-:W-:Y:S05]  /*1d2d0*/  BSYNC B2 ;  /* 0x0000000000027941 */ /* 0x000fea0003800000 */
.L_x_29519:
        /* <DEDUP_REMOVED lines=21> */
.L_x_29525:
[----:B------:R-:W-:Y:S05]  /*1d430*/  BSYNC B2 ;  /* 0x0000000000027941 */ /* 0x000fea0003800000 */
.L_x_29524:
        /* <DEDUP_REMOVED lines=43> */
.L_x_29527:
[----:B------:R-:W-:-:S04]  /*1d6f0*/  ISETP.GE.AND P0, PT, R41, RZ, PT ;  /* 0x000000ff2900720c */ /* 0x000fc80003f06270 */
[----:B------:R-:W-:Y:S02]  /*1d700*/  FSEL R2, RZ, 3.37028055040000000000e+12, P0 ;  /* 0x54442d18ff027808 */ /* 0x000fe40000000000 */
[----:B------:R-:W-:Y:S02]  /*1d710*/  FSEL R3, RZ, 2.1426990032196044922, P0 ;  /* 0x400921fbff037808 */ /* 0x000fe40000000000 */
.L_x_29528:
[----:B------:R-:W-:Y:S05]  /*1d720*/  BSYNC B0 ;  /* 0x0000000000007941 */ /* 0x000fea0003800000 */
.L_x_29526:
[----:B------:R0:W2:Y:S02]  /*1d730*/  DADD R40, |R40|, |R42| ;  /* 0x0000000028287229 */ /* 0x0000a4000000062a */
[----:B0-----:R-:W-:Y:S02]  /*1d740*/  LOP3.LUT R43, R3, 0x80000000, R43, 0xb8, !PT ;  /* 0x80000000032b7812 */ /* 0x001fe400078eb82b */
[----:B-1----:R-:W-:-:S04]  /*1d750*/  DMUL R8, R8, 0.5 ;  /* 0x3fe0000008087828 */ /* 0x002fc80000000000 */
[----:B--2---:R-:W0:-:S06]  /*1d760*/  DSETP.GTU.AND P0, PT, |R40|, +INF , PT ;  /* 0x7ff000002800742a */ /* 0x004e0c0003f0c200 */
[----:B0-----:R-:W-:Y:S02]  /*1d770*/  FSEL R2, R40, R2, P0 ;  /* 0x0000000228027208 */ /* 0x001fe40000000000 */
[----:B------:R-:W-:Y:S01]  /*1d780*/  FSEL R3, R41, R43, P0 ;  /* 0x0000002b29037208 */ /* 0x000fe20000000000 */
[----:B------:R-:W-:Y:S05]  /*1d790*/  BRA `(.L_x_29529) ;  /* 0x00004a5000007947 */ /* 0x000fea0003800000 */
.L_x_29518:
        /* <DEDUP_REMOVED lines=77> */
.L_x_29532:
[----:B------:R-:W-:Y:S05]  /*1dc70*/  BSYNC B0 ;  /* 0x0000000000007941 */ /* 0x000fea0003800000 */
.L_x_29531:
        /* <DEDUP_REMOVED lines=8> */
.L_x_29534:
[----:B------:R-:W-:Y:S05]  /*1dd00*/  BSYNC B2 ;  /* 0x0000000000027941 */ /* 0x000fea0003800000 */
.L_x_29533:
        /* <DEDUP_REMOVED lines=43> */
.L_x_29536:
[----:B------:R-:W-:-:S04]  /*1dfc0*/  ISETP.GE.AND P0, PT, R41, RZ, PT ;  /* 0x000000ff2900720c */ /* 0x000fc80003f06270 */
[----:B------:R-:W-:Y:S02]  /*1dfd0*/  FSEL R2, RZ, 3.37028055040000000000e+12, P0 ;  /* 0x54442d18ff027808 */ /* 0x000fe40000000000 */
[----:B------:R-:W-:Y:S02]  /*1dfe0*/  FSEL R3, RZ, 2.1426990032196044922, P0 ;  /* 0x400921fbff037808 */ /* 0x000fe40000000000 */
.L_x_29537:
[----:B------:R-:W-:Y:S05]  /*1dff0*/  BSYNC B0 ;  /* 0x0000000000007941 */ /* 0x000fea0003800000 */
.L_x_29535:
[----:B------:R2:W4:Y:S02]  /*1e000*/  DADD R40, |R40|, |R42| ;  /* 0x0000000028287229 */ /* 0x000524000000062a */
[----:B--2---:R-:W-:Y:S02]  /*1e010*/  LOP3.LUT R43, R3, 0x80000000, R43, 0xb8, !PT ;  /* 0x80000000032b7812 */ /* 0x004fe400078eb82b */
[----:B-1----:R-:W-:-:S04]  /*1e020*/  DMUL R8, R8, 0.5 ;  /* 0x3fe0000008087828 */ /* 0x002fc80000000000 */
[----:B----4-:R-:W1:-:S06]  /*1e030*/  DSETP.GTU.AND P0, PT, |R40|, +INF , PT ;  /* 0x7ff000002800742a */ /* 0x010e4c0003f0c200 */
[----:B-1----:R-:W-:Y:S02]  /*1e040*/  FSEL R2, R40, R2, P0 ;  /* 0x0000000228027208 */ /* 0x002fe40000000000 */
[----:B------:R-:W-:Y:S01]  /*1e050*/  FSEL R3, R41, R43, P0 ;  /* 0x0000002b29037208 */ /* 0x000fe20000000000 */
[----:B------:R-:W-:Y:S05]  /*1e060*/  BRA `(.L_x_29529) ;  /* 0x0000418000007947 */ /* 0x000fea0003800000 */
.L_x_29530:
        /* <DEDUP_REMOVED lines=29> */
.L_x_29539:
        /* <DEDUP_REMOVED lines=76> */
.L_x_29538:
        /* <DEDUP_REMOVED lines=77> */
.L_x_29541:
        /* <DEDUP_REMOVED lines=22> */
.L_x_29544:
[----:B------:R-:W-:Y:S05]  /*1ed30*/  BSYNC B3 ;  /* 0x0000000000037941 */ /* 0x000fea0003800000 */
.L_x_29543:
        /* <DEDUP_REMOVED lines=15> */
.L_x_29542:
[----:B------:R-:W-:Y:S05]  /*1ee30*/  BSYNC B2 ;  /* 0x0000000000027941 */ /* 0x000fea0003800000 */
.L_x_29540:
        /* <DEDUP_REMOVED lines=21> */
.L_x_29546:
[----:B------:R-:W-:Y:S05]  /*1ef90*/  BSYNC B2 ;  /* 0x0000000000027941 */ /* 0x000fea0003800000 */
.L_x_29545:
        /* <DEDUP_REMOVED lines=43> */
.L_x_29548:
[----:B------:R-:W-:-:S04]  /*1f250*/  ISETP.GE.AND P0, PT, R41, RZ, PT ;  /* 0x000000ff2900720c */ /* 0x000fc80003f06270 */
[----:B------:R-:W-:Y:S02]  /*1f260*/  FSEL R2, RZ, 3.37028055040000000000e+12, P0 ;  /* 0x54442d18ff027808 */ /* 0x000fe40000000000 */
[----:B------:R-:W-:Y:S02]  /*1f270*/  FSEL R3, RZ, 2.1426990032196044922, P0 ;  /* 0x400921fbff037808 */ /* 0x000fe40000000000 */
.L_x_29549:
[----:B------:R-:W-:Y:S05]  /*1f280*/  BSYNC B0 ;  /* 0x0000000000007941 */ /* 0x000fea0003800000 */
.L_x_29547:
[----:B------:R0:W2:Y:S02]  /*1f290*/  DADD R40, |R40|, |R42| ;  /* 0x0000000028287229 */ /* 0x0000a4000000062a */
[----:B0-----:R-:W-:Y:S02]  /*1f2a0*/  LOP3.LUT R43, R3, 0x80000000, R43, 0xb8, !PT ;  /* 0x80000000032b7812 */ /* 0x001fe400078eb82b */
[----:B-1----:R-:W-:-:S04]  /*1f2b0*/  DMUL R8, R8, 0.5 ;  /* 0x3fe0000008087828 */ /* 0x002fc80000000000 */
[----:B--2---:R-:W0:-:S06]  /*1f2c0*/  DSETP.GTU.AND P0, PT, |R40|, +INF , PT ;  /* 0x7ff000002800742a */ /* 0x004e0c0003f0c200 */
[----:B0-----:R-:W-:Y:S02]  /*1f2d0*/  FSEL R2, R40, R2, P0 ;  /* 0x0000000228027208 */ /* 0x001fe40000000000 */
[----:B------:R-:W-:Y:S01]  /*1f2e0*/  FSEL R3, R41, R43, P0 ;  /* 0x0000002b29037208 */ /* 0x000fe20000000000 */
[----:B------:R-:W-:Y:S05]  /*1f2f0*/  BRA `(.L_x_29529) ;  /* 0x00002ef000007947 */ /* 0x000fea0003800000 */
.L_x_29517:
        /* <DEDUP_REMOVED lines=111> */
.L_x_29551:
[----:B------:R-:W-:Y:S05]  /*1f9f0*/  BSYNC B0 ;  /* 0x0000000000007941 */ /* 0x000fea0003800000 */
.L_x_29550:
        /* <DEDUP_REMOVED lines=10> */
.L_x_29553:
[----:B------:R-:W-:Y:S05]  /*1faa0*/  BSYNC B2 ;  /* 0x0000000000027941 */ /* 0x000fea0003800000 */
.L_x_29552:
        /* <DEDUP_REMOVED lines=43> */
.L_x_29555:
[----:B------:R-:W-:-:S04]  /*1fd60*/  ISETP.GE.AND P0, PT, R41, RZ, PT ;  /* 0x000000ff2900720c */ /* 0x000fc80003f06270 */
[----:B------:R-:W-:Y:S02]  /*1fd70*/  FSEL R2, RZ, 3.37028055040000000000e+12, P0 ;  /* 0x54442d18ff027808 */ /* 0x000fe40000000000 */
[----:B------:R-:W-:Y:S02]  /*1fd80*/  FSEL R3, RZ, 2.1426990032196044922, P0 ;  /* 0x400921fbff037808 */ /* 0x000fe40000000000 */
.L_x_29556:
[----:B------:R-:W-:Y:S05]  /*1fd90*/  BSYNC B0 ;  /* 0x0000000000007941 */ /* 0x000fea0003800000 */
.L_x_29554:
[----:B------:R2:W4:Y:S02]  /*1fda0*/  DADD R40, |R40|, |R42| ;  /* 0x0000000028287229 */ /* 0x000524000000062a */
[----:B--2---:R-:W-:-:S04]  /*1fdb0*/  LOP3.LUT R43, R3, 0x80000000, R43, 0xb8, !PT ;  /* 0x80000000032b7812 */ /* 0x004fc800078eb82b */
[----:B----4-:R-:W2:-:S06]  /*1fdc0*/  DSETP.GTU.AND P0, PT, |R40|, +INF , PT ;  /* 0x7ff000002800742a */ /* 0x010e8c0003f0c200 */
[----:B--2---:R-:W-:Y:S02]  /*1fdd0*/  FSEL R2, R40, R2, P0 ;  /* 0x0000000228027208 */ /* 0x004fe40000000000 */
[----:B------:R-:W-:Y:S01]  /*1fde0*/  FSEL R3, R41, R43, P0 ;  /* 0x0000002b29037208 */ /* 0x000fe20000000000 */
[----:B------:R-:W-:Y:S05]  /*1fdf0*/  BRA `(.L_x_29529) ;  /* 0x000023f000007947 */ /* 0x000fea0003800000 */
.L_x_29516:
        /* <DEDUP_REMOVED lines=68> */
.L_x_29559:
        /* <DEDUP_REMOVED lines=22> */
.L_x_29562:
[----:B------:R-:W-:Y:S05]  /*203a0*/  BSYNC B3 ;  /* 0x0000000000037941 */ /* 0x000fea0003800000 */
.L_x_29561:
        /* <DEDUP_REMOVED lines=15> */
.L_x_29560:
[----:B------:R-:W-:Y:S05]  /*204a0*/  BSYNC B2 ;  /* 0x0000000000027941 */ /* 0x000fea0003800000 */
.L_x_29558:
        /* <DEDUP_REMOVED lines=44> */
.L_x_29557:
        /* <DEDUP_REMOVED lines=46> */
.L_x_29515:
        /* <DEDUP_REMOVED lines=23> */
.L_x_29564:
[----:B------:R-:W-:Y:S05]  /*20bc0*/  BSYNC B2 ;  /* 0x0000000000027941 */ /* 0x000fea0003800000 */
.L_x_29563:
        /* <DEDUP_REMOVED lines=26> */
.L_x_29566:
[----:B-12---:R-:W-:Y:S05]  /*20d70*/  BSYNC B2 ;  /* 0x0000000000027941 */ /* 0x006fea0003800000 */
.L_x_29565:
        /* <DEDUP_REMOVED lines=112> */
.L_x_29568:
[----:B------:R-:W-:Y:S05]  /*21480*/  BSYNC B0 ;  /* 0x0000000000007941 */ /* 0x000fea0003800000 */
.L_x_29567:
        /* <DEDUP_REMOVED lines=10> */
.L_x_29570:
[----:B------:R-:W-:Y:S05]  /*21530*/  BSYNC B2 ;  /* 0x0000000000027941 */ /* 0x000fea0003800000 */
.L_x_29569:
        /* <DEDUP_REMOVED lines=43> */
.L_x_29572:
[----:B------:R-:W-:-:S04]  /*217f0*/  ISETP.GE.AND P0, PT, R41, RZ, PT ;  /* 0x000000ff2900720c */ /* 0x000fc80003f06270 */
[----:B------:R-:W-:Y:S02]  /*21800*/  FSEL R2, RZ, 3.37028055040000000000e+12, P0 ;  /* 0x54442d18ff027808 */ /* 0x000fe40000000000 */
[----:B------:R-:W-:Y:S02]  /*21810*/  FSEL R3, RZ, 2.1426990032196044922, P0 ;  /* 0x400921fbff037808 */ /* 0x000fe40000000000 */
.L_x_29573:
[----:B------:R-:W-:Y:S05]  /*21820*/  BSYNC B0 ;  /* 0x0000000000007941 */ /* 0x000fea0003800000 */
.L_x_29571:
[----:B------:R2:W4:Y:S02]  /*21830*/  DADD R40, |R40|, |R42| ;  /* 0x0000000028287229 */ /* 0x000524000000062a */
[----:B--2---:R-:W-:Y:S02]  /*21840*/  LOP3.LUT R43, R3, 0x80000000, R43, 0xb8, !PT ;  /* 0x80000000032b7812 */ /* 0x004fe400078eb82b */
[----:B-1----:R-:W-:-:S04]  /*21850*/  DADD R8, R8, 1 ;  /* 0x3ff0000008087429 */ /* 0x002fc80000000000 */
[----:B----4-:R-:W1:-:S06]  /*21860*/  DSETP.GTU.AND P0, PT, |R40|, +INF , PT ;  /* 0x7ff000002800742a */ /* 0x010e4c0003f0c200 */
[----:B-1----:R-:W-:Y:S02]  /*21870*/  FSEL R2, R40, R2, P0 ;  /* 0x0000000228027208 */ /* 0x002fe40000000000 */
[----:B------:R-:W-:Y:S01]  /*21880*/  FSEL R3, R41, R43, P0 ;  /* 0x0000002b29037208 */ /* 0x000fe20000000000 */
[----:B------:R-:W-:Y:S05]  /*21890*/  BRA `(.L_x_29529) ;  /* 0x0000095000007947 */ /* 0x000fea0003800000 */
.L_x_29514:
        /* <DEDUP_REMOVED lines=89> */
.L_x_29575:
[----:B------:R-:W-:Y:S05]  /*21e30*/  BSYNC B0 ;  /* 0x0000000000007941 */ /* 0x000fea0003800000 */
.L_x_29574:
[----:B------:R-:W-:Y:S01]  /*21e40*/  BSSY B2, `(.L_x_29576) ;  /* 0x0000007000027945 */ /* 0x000fe20003800000 */
[----:B------:R-:W-:Y:S05]  /*21e50*/  @P4 BRA P5, `(.L_x_29577) ;  /* 0x0000005000004947 */ /* 0x000fea0002800000 */
[----:B------:R-:W-:Y:S01]  /*21e60*/  IMAD.MOV.U32 R0, RZ, RZ, R4 ;  /* 0x000000ffff007224 */ /* 0x000fe200078e0004 */
[----:B------:R-:W-:Y:S01]  /*21e70*/  MOV R4, 0x21eb0 ;  /* 0x00021eb000047802 */ /* 0x000fe20000000f00 */
[----:B------:R-:W-:Y:S02]  /*21e80*/  IMAD.MOV.U32 R2, RZ, RZ, R10 ;  /* 0x000000ffff027224 */ /* 0x000fe400078e000a */
[----:B------:R-:W-:Y:S02]  /*21e90*/  IMAD.MOV.U32 R3, RZ, RZ, R11 ;  /* 0x000000ffff037224 */ /* 0x000fe400078e000b */
[----:B01-3--:R-:W-:Y:S05]  /*21ea0*/  CALL.REL.NOINC `($__internal_64_$__cuda_sm20_div_rn_f64_full) ;  /* 0x0005128000007944 */ /* 0x00bfea0003c00000 */
.L_x_29577:
[----:B------:R-:W-:Y:S05]  /*21eb0*/  BSYNC B2 ;  /* 0x0000000000027941 */ /* 0x000fea0003800000 */
.L_x_29576:
        /* <DEDUP_REMOVED lines=43> */
.L_x_29579:
[----:B------:R-:W-:Y:S02]  /*22170*/  FSEL R2, RZ, 3.37028055040000000000e+12, P2 ;  /* 0x54442d18ff027808 */ /* 0x000fe40001000000 */
[----:B------:R-:W-:Y:S02]  /*22180*/  FSEL R3, RZ, 2.1426990032196044922, P2 ;  /* 0x400921fbff037808 */ /* 0x000fe40001000000 */
.L_x_29580:
[----:B------:R-:W-:Y:S05]  /*22190*/  BSYNC B0 ;  /* 0x0000000000007941 */ /* 0x000fea0003800000 */
.L_x_29578:
[----:B------:R2:W4:Y:S02]  /*221a0*/  DADD R40, |R40|, |R42| ;  /* 0x0000000028287229 */ /* 0x000524000000062a */
[----:B--2---:R-:W-:-:S04]  /*221b0*/  LOP3.LUT R43, R3, 0x80000000, R43, 0xb8, !PT ;  /* 0x80000000032b7812 */ /* 0x004fc800078eb82b */
[----:B----4-:R-:W2:-:S06]  /*221c0*/  DSETP.GTU.AND P0, PT, |R40|, +INF , PT ;  /* 0x7ff000002800742a */ /* 0x010e8c0003f0c200 */
[----:B--2---:R-:W-:Y:S02]  /*221d0*/  FSEL R2, R40, R2, P0 ;  /* 0x0000000228027208 */ /* 0x004fe40000000000 */
[----:B------:R-:W-:Y:S02]  /*221e0*/  FSEL R3, R41, R43, P0 ;  /* 0x0000002b29037208 */ /* 0x000fe40000000000 */
.L_x_29529:
[----:B------:R-:W-:Y:S05]  /*221f0*/  BSYNC B1 ;  /* 0x0000000000017941 */ /* 0x000fea0003800000 */
.L_x_29513:
        /* <DEDUP_REMOVED lines=54> */
.L_x_29587:
[----:B------:R-:W-:Y:S05]  /*22560*/  BSYNC B0 ;  /* 0x0000000000007941 */ /* 0x000fea0003800000 */
.L_x_29586:
        /* <DEDUP_REMOVED lines=18> */
.L_x_29589:
[----:B------:R2:W4:Y:S01]  /*22690*/  DMUL R40, RZ, R46 ;  /* 0x0000002eff287228 */ /* 0x0005220000000000 */
[----:B0-----:R-:W-:-:S05]  /*226a0*/  IMAD.MOV.U32 R2, RZ, RZ, RZ ;  /* 0x000000ffff027224 */ /* 0x001fca00078e00ff */
.L_x_29590:
[----:B------:R-:W-:Y:S05]  /*226b0*/  BSYNC B2 ;  /* 0x0000000000027941 */ /* 0x000fea0003800000 */
.L_x_29588:
        /* <DEDUP_REMOVED lines=41> */
.L_x_29592:
[----:B------:R2:W3:Y:S01]  /*22950*/  DMUL R2, RZ, R46 ;  /* 0x0000002eff027228 */ /* 0x0004e20000000000 */
[----:B------:R-:W-:-:S05]  /*22960*/  IMAD.MOV.U32 R0, RZ, RZ, RZ ;  /* 0x000000ffff007224 */ /* 0x000fca00078e00ff */
.L_x_29593:
[----:B------:R-:W-:Y:S05]  /*22970*/  BSYNC B2 ;  /* 0x0000000000027941 */ /* 0x000fea0003800000 */
.L_x_29591:
        /* <DEDUP_REMOVED lines=25> */
.L_x_29585:
        /* <DEDUP_REMOVED lines=39> */
.L_x_29596:
[----:B------:R-:W-:Y:S05]  /*22d80*/  BSYNC B0 ;  /* 0x0000000000007941 */ /* 0x000fea0003800000 */
.L_x_29595:
        /* <DEDUP_REMOVED lines=18> */
.L_x_29598:
[----:B------:R2:W4:Y:S01]  /*22eb0*/  DMUL R40, RZ, R46 ;  /* 0x0000002eff287228 */ /* 0x0005220000000000 */
[----:B0-----:R-:W-:-:S05]  /*22ec0*/  IMAD.MOV.U32 R2, RZ, RZ, RZ ;  /* 0x000000ffff027224 */ /* 0x001fca00078e00ff */
.L_x_29599:
[----:B------:R-:W-:Y:S05]  /*22ed0*/  BSYNC B2 ;  /* 0x0000000000027941 */ /* 0x000fea0003800000 */
.L_x_29597:
        /* <DEDUP_REMOVED lines=41> */
.L_x_29601:
[----:B------:R2:W3:Y:S01]  /*23170*/  DMUL R2, RZ, R46 ;  /* 0x0000002eff027228 */ /* 0x0004e20000000000 */
[----:B------:R-:W-:-:S05]  /*23180*/  IMAD.MOV.U32 R0, RZ, RZ, RZ ;  /* 0x000000ffff007224 */ /* 0x000fca00078e00ff */
.L_x_29602:
[----:B------:R-:W-:Y:S05]  /*23190*/  BSYNC B2 ;  /* 0x0000000000027941 */ /* 0x000fea0003800000 */
.L_x_29600:
        /* <DEDUP_REMOVED lines=39> */
.L_x_29584:
        /* <DEDUP_REMOVED lines=11> */
.L_x_29603:
[----:B------:R-:W1:-:S10]  /*234c0*/  DADD R40, R46, -R46 ;  /* 0x000000002e287229 */ /* 0x000e54000000082e */
[----:B-1----:R-:W-:Y:S02]  /*234d0*/  IMAD.MOV.U32 R42, RZ, RZ, R40 ;  /* 0x000000ffff2a7224 */ /* 0x002fe400078e0028 */
[----:B------:R-:W-:Y:S01]  /*234e0*/  IMAD.MOV.U32 R43, RZ, RZ, R41 ;  /* 0x000000ffff2b7224 */ /* 0x000fe200078e0029 */
[----:B------:R-:W-:Y:S05]  /*234f0*/  BRA `(.L_x_29594) ;  /* 0x0000081000007947 */ /* 0x000fea0003800000 */
.L_x_29583:
        /* <DEDUP_REMOVED lines=18> */
.L_x_29605:
[----:B------:R1:W2:Y:S01]  /*23620*/  DMUL R2, RZ, R46 ;  /* 0x0000002eff027228 */ /* 0x0002a20000000000 */
[----:B------:R-:W-:-:S05]  /*23630*/  IMAD.MOV.U32 R5, RZ, RZ, RZ ;  /* 0x000000ffff057224 */ /* 0x000fca00078e00ff */
.L_x_29606:
[----:B------:R-:W-:Y:S05]  /*23640*/  BSYNC B2 ;  /* 0x0000000000027941 */ /* 0x000fea0003800000 */
.L_x_29604:
        /* <DEDUP_REMOVED lines=41> */
.L_x_29608:
[----:B------:R1:W2:Y:S01]  /*238e0*/  DMUL R42, RZ, R46 ;  /* 0x0000002eff2a7228 */ /* 0x0002a20000000000 */
[----:B------:R-:W-:-:S05]  /*238f0*/  IMAD.MOV.U32 R0, RZ, RZ, RZ ;  /* 0x000000ffff007224 */ /* 0x000fca00078e00ff */
.L_x_29609:
[----:B------:R-:W-:Y:S05]  /*23900*/  BSYNC B2 ;  /* 0x0000000000027941 */ /* 0x000fea0003800000 */
.L_x_29607:
        /* <DEDUP_REMOVED lines=24> */
.L_x_29582:
        /* <DEDUP_REMOVED lines=37> */
.L_x_29611:
[----:B------:R-:W-:Y:S05]  /*23ce0*/  BSYNC B0 ;  /* 0x0000000000007941 */ /* 0x000fea0003800000 */
.L_x_29610:
[----:B------:R-:W-:Y:S02]  /*23cf0*/  IMAD.MOV.U32 R42, RZ, RZ, R46 ;  /* 0x000000ffff2a7224 */ /* 0x000fe400078e002e */
[----:B------:R-:W-:Y:S02]  /*23d00*/  IMAD.MOV.U32 R43, RZ, RZ, R47 ;  /* 0x000000ffff2b7224 */ /* 0x000fe400078e002f */
.L_x_29594:
[----:B-12---:R-:W-:Y:S05]  /*23d10*/  BSYNC B1 ;  /* 0x0000000000017941 */ /* 0x006fea0003800000 */
.L_x_29581:
        /* <DEDUP_REMOVED lines=90> */
.L_x_29619:
        /* <DEDUP_REMOVED lines=22> */
.L_x_29622:
[----:B------:R-:W-:Y:S05]  /*24420*/  BSYNC B3 ;  /* 0x0000000000037941 */ /* 0x000fea0003800000 */
.L_x_29621:
        /* <DEDUP_REMOVED lines=15> */
.L_x_29620:
[----:B------:R-:W-:Y:S05]  /*24520*/  BSYNC B2 ;  /* 0x0000000000027941 */ /* 0x000fea0003800000 */
.L_x_29618:
        /* <DEDUP_REMOVED lines=21> */
.L_x_29624:
[----:B------:R-:W-:Y:S05]  /*24680*/  BSYNC B2 ;  /* 0x0000000000027941 */ /* 0x000fea0003800000 */
.L_x_29623:
        /* <DEDUP_REMOVED lines=43> */
.L_x_29626:
[----:B------:R-:W-:-:S04]  /*24940*/  ISETP.GE.AND P0, PT, R13, RZ, PT ;  /* 0x000000ff0d00720c */ /* 0x000fc80003f06270 */
[----:B------:R-:W-:Y:S02]  /*24950*/  FSEL R2, RZ, 3.37028055040000000000e+12, P0 ;  /* 0x54442d18ff027808 */ /* 0x000fe40000000000 */
[----:B------:R-:W-:Y:S02]  /*24960*/  FSEL R3, RZ, 2.1426990032196044922, P0 ;  /* 0x400921fbff037808 */ /* 0x000fe40000000000 */
.L_x_29627:
[----:B------:R-:W-:Y:S05]  /*24970*/  BSYNC B0 ;  /* 0x0000000000007941 */ /* 0x000fea0003800000 */
.L_x_29625:
[----:B------:R0:W2:Y:S02]  /*24980*/  DADD R12, |R12|, |R14| ;  /* 0x000000000c0c7229 */ /* 0x0000a4000000060e */
[----:B0-----:R-:W-:Y:S02]  /*24990*/  LOP3.LUT R15, R3, 0x80000000, R15, 0xb8, !PT ;  /* 0x80000000030f7812 */ /* 0x001fe400078eb80f */
[----:B-1----:R-:W-:-:S04]  /*249a0*/  DMUL R8, R8, 0.5 ;  /* 0x3fe0000008087828 */ /* 0x002fc80000000000 */
[----:B--2---:R-:W0:-:S06]  /*249b0*/  DSETP.GTU.AND P0, PT, |R12|, +INF , PT ;  /* 0x7ff000000c00742a */ /* 0x004e0c0003f0c200 */
[----:B0-----:R-:W-:Y:S02]  /*249c0*/  FSEL R2, R12, R2, P0 ;  /* 0x000000020c027208 */ /* 0x001fe40000000000 */
[----:B------:R-:W-:Y:S01]  /*249d0*/  FSEL R3, R13, R15, P0 ;  /* 0x0000000f0d037208 */ /* 0x000fe20000000000 */
[----:B------:R-:W-:Y:S05]  /*249e0*/  BRA `(.L_x_29628) ;  /* 0x00004a5000007947 */ /* 0x000fea0003800000 */
.L_x_29617:
        /* <DEDUP_REMOVED lines=77> */
.L_x_29631:
[----:B------:R-:W-:Y:S05]  /*24ec0*/  BSYNC B0 ;  /* 0x0000000000007941 */ /* 0x000fea0003800000 */
.L_x_29630:
        /* <DEDUP_REMOVED lines=8> */
.L_x_29633:
[----:B------:R-:W-:Y:S05]  /*24f50*/  BSYNC B2 ;  /* 0x0000000000027941 */ /* 0x000fea0003800000 */
.L_x_29632:
        /* <DEDUP_REMOVED lines=43> */
.L_x_29635:
[----:B------:R-:W-:-:S04]  /*25210*/  ISETP.GE.AND P0, PT, R13, RZ, PT ;  /* 0x000000ff0d00720c */ /* 0x000fc80003f06270 */
[----:B------:R-:W-:Y:S02]  /*25220*/  FSEL R2, RZ, 3.37028055040000000000e+12, P0 ;  /* 0x54442d18ff027808 */ /* 0x000fe40000000000 */
[----:B------:R-:W-:Y:S02]  /*25230*/  FSEL R3, RZ, 2.1426990032196044922, P0 ;  /* 0x400921fbff037808 */ /* 0x000fe40000000000 */
.L_x_29636:
[----:B------:R-:W-:Y:S05]  /*25240*/  BSYNC B0 ;  /* 0x0000000000007941 */ /* 0x000fea0003800000 */
.L_x_29634:
[----:B------:R2:W4:Y:S02]  /*25250*/  DADD R12, |R12|, |R14| ;  /* 0x000000000c0c7229 */ /* 0x000524000000060e */
[----:B--2---:R-:W-:Y:S02]  /*25260*/  LOP3.LUT R15, R3, 0x80000000, R15, 0xb8, !PT ;  /* 0x80000000030f7812 */ /* 0x004fe400078eb80f */
[----:B-1----:R-:W-:-:S04]  /*25270*/  DMUL R8, R8, 0.5 ;  /* 0x3fe0000008087828 */ /* 0x002fc80000000000 */
[----:B----4-:R-:W1:-:S06]  /*25280*/  DSETP.GTU.AND P0, PT, |R12|, +INF , PT ;  /* 0x7ff000000c00742a */ /* 0x010e4c0003f0c200 */
[----:B-1----:R-:W-:Y:S02]  /*25290*/  FSEL R2, R12, R2, P0 ;  /* 0x000000020c027208 */ /* 0x002fe40000000000 */
[----:B------:R-:W-:Y:S01]  /*252a0*/  FSEL R3, R13, R15, P0 ;  /* 0x0000000f0d037208 */ /* 0x000fe20000000000 */
[----:B------:R-:W-:Y:S05]  /*252b0*/  BRA `(.L_x_29628) ;  /* 0x0000418000007947 */ /* 0x000fea0003800000 */
.L_x_29629:
        /* <DEDUP_REMOVED lines=29> */
.L_x_29638:
        /* <DEDUP_REMOVED lines=76> */
.L_x_29637:
        /* <DEDUP_REMOVED lines=77> */
.L_x_29640:
        /* <DEDUP_REMOVED lines=22> */
.L_x_29643:
[----:B------:R-:W-:Y:S05]  /*25f80*/  BSYNC B3 ;  /* 0x0000000000037941 */ /* 0x000fea0003800000 */
.L_x_29642:
        /* <DEDUP_REMOVED lines=15> */
.L_x_29641:
[----:B------:R-:W-:Y:S05]  /*26080*/  BSYNC B2 ;  /* 0x0000000000027941 */ /* 0x000fea0003800000 */
.L_x_29639:
        /* <DEDUP_REMOVED lines=21> */
.L_x_29645:
[----:B------:R-:W-:Y:S05]  /*261e0*/  BSYNC B2 ;  /* 0x0000000000027941 */ /* 0x000fea0003800000 */
.L_x_29644:
        /* <DEDUP_REMOVED lines=43> */
.L_x_29647:
[----:B------:R-:W-:-:S04]  /*264a0*/  ISETP.GE.AND P0, PT, R13, RZ, PT ;  /* 0x000000ff0d00720c */ /* 0x000fc80003f06270 */
[----:B------:R-:W-:Y:S02]  /*264b0*/  FSEL R2, RZ, 3.37028055040000000000e+12, P0 ;  /* 0x54442d18ff027808 */ /* 0x000fe40000000000 */
[----:B------:R-:W-:Y:S02]  /*264c0*/  FSEL R3, RZ, 2.1426990032196044922, P0 ;  /* 0x400921fbff037808 */ /* 0x000fe40000000000 */
.L_x_29648:
[----:B------:R-:W-:Y:S05]  /*264d0*/  BSYNC B0 ;  /* 0x0000000000007941 */ /* 0x000fea0003800000 */
.L_x_29646:
[----:B------:R0:W2:Y:S02]  /*264e0*/  DADD R12, |R12|, |R14| ;  /* 0x000000000c0c7229 */ /* 0x0000a4000000060e */
[----:B0-----:R-:W-:Y:S02]  /*264f0*/  LOP3.LUT R15, R3, 0x80000000, R15, 0xb8, !PT ;  /* 0x80000000030f7812 */ /* 0x001fe400078eb80f */
[----:B-1----:R-:W-:-:S04]  /*26500*/  DMUL R8, R8, 0.5 ;  /* 0x3fe0000008087828 */ /* 0x002fc80000000000 */
[----:B--2---:R-:W0:-:S06]  /*26510*/  DSETP.GTU.AND P0, PT, |R12|, +INF , PT ;  /* 0x7ff000000c00742a */ /* 0x004e0c0003f0c200 */
[----:B0-----:R-:W-:Y:S02]  /*26520*/  FSEL R2, R12, R2, P0 ;  /* 0x000000020c027208 */ /* 0x001fe40000000000 */
[----:B------:R-:W-:Y:S01]  /*26530*/  FSEL R3, R13, R15, P0 ;  /* 0x0000000f0d037208 */ /* 0x000fe20000000000 */
[----:B------:R-:W-:Y:S05]  /*26540*/  BRA `(.L_x_29628) ;  /* 0x00002ef000007947 */ /* 0x000fea0003800000 */
.L_x_29616:
        /* <DEDUP_REMOVED lines=111> */
.L_x_29650:
[----:B------:R-:W-:Y:S05]  /*26c40*/  BSYNC B0 ;  /* 0x0000000000007941 */ /* 0x000fea0003800000 */
.L_x_29649:
        /* <DEDUP_REMOVED lines=10> */
.L_x_29652:
[----:B------:R-:W-:Y:S05]  /*26cf0*/  BSYNC B2 ;  /* 0x0000000000027941 */ /* 0x000fea0003800000 */
.L_x_29651:
        /* <DEDUP_REMOVED lines=43> */
.L_x_29654:
[----:B------:R-:W-:-:S04]  /*26fb0*/  ISETP.GE.AND P0, PT, R13, RZ, PT ;  /* 0x000000ff0d00720c */ /* 0x000fc80003f06270 */
[----:B------:R-:W-:Y:S02]  /*26fc0*/  FSEL R2, RZ, 3.37028055040000000000e+12, P0 ;  /* 0x54442d18ff027808 */ /* 0x000fe40000000000 */
[----:B------:R-:W-:Y:S02]  /*26fd0*/  FSEL R3, RZ, 2.1426990032196044922, P0 ;  /* 0x400921fbff037808 */ /* 0x000fe40000000000 */
.L_x_29655:
[----:B------:R-:W-:Y:S05]  /*26fe0*/  BSYNC B0 ;  /* 0x0000000000007941 */ /* 0x000fea0003800000 */
.L_x_29653:
[----:B------:R2:W4:Y:S02]  /*26ff0*/  DADD R12, |R12|, |R14| ;  /* 0x000000000c0c7229 */ /* 0x000524000000060e */
[----:B--2---:R-:W-:-:S04]  /*27000*/  LOP3.LUT R15, R3, 0x80000000, R15, 0xb8, !PT ;  /* 0x80000000030f7812 */ /* 0x004fc800078eb80f */
[----:B----4-:R-:W2:-:S06]  /*27010*/  DSETP.GTU.AND P0, PT, |R12|, +INF , PT ;  /* 0x7ff000000c00742a */ /* 0x010e8c0003f0c200 */
[----:B--2---:R-:W-:Y:S02]  /*27020*/  FSEL R2, R12, R2, P0 ;  /* 0x000000020c027208 */ /* 0x004fe40000000000 */
[----:B------:R-:W-:Y:S01]  /*27030*/  FSEL R3, R13, R15, P0 ;  /* 0x0000000f0d037208 */ /* 0x000fe20000000000 */
[----:B------:R-:W-:Y:S05]  /*27040*/  BRA `(.L_x_29628) ;  /* 0x000023f000007947 */ /* 0x000fea0003800000 */
.L_x_29615:
        /* <DEDUP_REMOVED lines=68> */
.L_x_29658:
        /* <DEDUP_REMOVED lines=22> */
.L_x_29661:
[----:B------:R-:W-:Y:S05]  /*275f0*/  BSYNC B3 ;  /* 0x0000000000037941 */ /* 0x000fea0003800000 */
.L_x_29660:
        /* <DEDUP_REMOVED lines=15> */
.L_x_29659:
[----:B------:R-:W-:Y:S05]  /*276f0*/  BSYNC B2 ;  /* 0x0000000000027941 */ /* 0x000fea0003800000 */
.L_x_29657:
        /* <DEDUP_REMOVED lines=44> */
.L_x_29656:
        /* <DEDUP_REMOVED lines=46> */
.L_x_29614:
        /* <DEDUP_REMOVED lines=23> */
.L_x_29663:
[----:B------:R-:W-:Y:S05]  /*27e10*/  BSYNC B2 ;  /* 0x0000000000027941 */ /* 0x000fea0003800000 */
.L_x_29662:
        /* <DEDUP_REMOVED lines=26> */
.L_x_29665:
[----:B-12---:R-:W-:Y:S05]  /*27fc0*/  BSYNC B2 ;  /* 0x0000000000027941 */ /* 0x006fea0003800000 */
.L_x_29664:
        /* <DEDUP_REMOVED lines=112> */
.L_x_29667:
[----:B------:R-:W-:Y:S05]  /*286d0*/  BSYNC B0 ;  /* 0x0000000000007941 */ /* 0x000fea0003800000 */
.L_x_29666:
        /* <DEDUP_REMOVED lines=10> */
.L_x_29669:
[----:B------:R-:W-:Y:S05]  /*28780*/  BSYNC B2 ;  /* 0x0000000000027941 */ /* 0x000fea0003800000 */
.L_x_29668:
        /* <DEDUP_REMOVED lines=43> */
.L_x_29671:
[----:B------:R-:W-:-:S04]  /*28a40*/  ISETP.GE.AND P0, PT, R13, RZ, PT ;  /* 0x000000ff0d00720c */ /* 0x000fc80003f06270 */
[----:B------:R-:W-:Y:S02]  /*28a50*/  FSEL R2, RZ, 3.37028055040000000000e+12, P0 ;  /* 0x54442d18ff027808 */ /* 0x000fe40000000000 */
[----:B------:R-:W-:Y:S02]  /*28a60*/  FSEL R3, RZ, 2.1426990032196044922, P0 ;  /* 0x400921fbff037808 */ /* 0x000fe40000000000 */
.L_x_29672:
[----:B------:R-:W-:Y:S05]  /*28a70*/  BSYNC B0 ;  /* 0x0000000000007941 */ /* 0x000fea0003800000 */
.L_x_29670:
[----:B------:R2:W4:Y:S02]  /*28a80*/  DADD R12, |R12|, |R14| ;  /* 0x000000000c0c7229 */ /* 0x000524000000060e */
[----:B--2---:R-:W-:Y:S02]  /*28a90*/  LOP3.LUT R15, R3, 0x80000000, R15, 0xb8, !PT ;  /* 0x80000000030f7812 */ /* 0x004fe400078eb80f */
[----:B-1----:R-:W-:-:S04]  /*28aa0*/  DADD R8, R8, 1 ;  /* 0x3ff0000008087429 */ /* 0x002fc80000000000 */
[----:B----4-:R-:W1:-:S06]  /*28ab0*/  DSETP.GTU.AND P0, PT, |R12|, +INF , PT ;  /* 0x7ff000000c00742a */ /* 0x010e4c0003f0c200 */
[----:B-1----:R-:W-:Y:S02]  /*28ac0*/  FSEL R2, R12, R2, P0 ;  /* 0x000000020c027208 */ /* 0x002fe40000000000 */
[----:B------:R-:W-:Y:S01]  /*28ad0*/  FSEL R3, R13, R15, P0 ;  /* 0x0000000f0d037208 */ /* 0x000fe20000000000 */
[----:B------:R-:W-:Y:S05]  /*28ae0*/  BRA `(.L_x_29628) ;  /* 0x0000095000007947 */ /* 0x000fea0003800000 */
.L_x_29613:
        /* <DEDUP_REMOVED lines=89> */
.L_x_29674:
[----:B------:R-:W-:Y:S05]  /*29080*/  BSYNC B0 ;  /* 0x0000000000007941 */ /* 0x000fea0003800000 */
.L_x_29673:
[----:B------:R-:W-:Y:S01]  /*29090*/  BSSY B2, `(.L_x_29675) ;  /* 0x0000007000027945 */ /* 0x000fe20003800000 */
[----:B------:R-:W-:Y:S05]  /*290a0*/  @P4 BRA P5, `(.L_x_29676) ;  /* 0x0000005000004947 */ /* 0x000fea0002800000 */
[----:B------:R-:W-:Y:S01]  /*290b0*/  IMAD.MOV.U32 R0, RZ, RZ, R4 ;  /* 0x000000ffff007224 */ /* 0x000fe200078e0004 */
[----:B------:R-:W-:Y:S01]  /*290c0*/  MOV R4, 0x29100 ;  /* 0x0002910000047802 */ /* 0x000fe20000000f00 */
[----:B------:R-:W-:Y:S02]  /*290d0*/  IMAD.MOV.U32 R2, RZ, RZ, R10 ;  /* 0x000000ffff027224 */ /* 0x000fe400078e000a */
[----:B------:R-:W-:Y:S02]  /*290e0*/  IMAD.MOV.U32 R3, RZ, RZ, R11 ;  /* 0x000000ffff037224 */ /* 0x000fe400078e000b */
[----:B01-3--:R-:W-:Y:S05]  /*290f0*/  CALL.REL.NOINC `($__internal_64_$__cuda_sm20_div_rn_f64_full) ;  /* 0x0004a03000007944 */ /* 0x00bfea0003c00000 */
.L_x_29676:
[----:B------:R-:W-:Y:S05]  /*29100*/  BSYNC B2 ;  /* 0x0000000000027941 */ /* 0x000fea0003800000 */
.L_x_29675:
        /* <DEDUP_REMOVED lines=43> */
.L_x_29678:
[----:B------:R-:W-:Y:S02]  /*293c0*/  FSEL R2, RZ, 3.37028055040000000000e+12, P2 ;  /* 0x54442d18ff027808 */ /* 0x000fe40001000000 */
[----:B------:R-:W-:Y:S02]  /*293d0*/  FSEL R3, RZ, 2.1426990032196044922, P2 ;  /* 0x400921fbff037808 */ /* 0x000fe40001000000 */
.L_x_29679:
[----:B------:R-:W-:Y:S05]  /*293e0*/  BSYNC B0 ;  /* 0x0000000000007941 */ /* 0x000fea0003800000 */
.L_x_29677:
[----:B------:R2:W4:Y:S02]  /*293f0*/  DADD R12, |R12|, |R14| ;  /* 0x000000000c0c7229 */ /* 0x000524000000060e */
[----:B--2---:R-:W-:-:S04]  /*29400*/  LOP3.LUT R15, R3, 0x80000000, R15, 0xb8, !PT ;  /* 0x80000000030f7812 */ /* 0x004fc800078eb80f */
[----:B----4-:R-:W2:-:S06]  /*29410*/  DSETP.GTU.AND P0, PT, |R12|, +INF , PT ;  /* 0x7ff000000c00742a */ /* 0x010e8c0003f0c200 */
[----:B--2---:R-:W-:Y:S02]  /*29420*/  FSEL R2, R12, R2, P0 ;  /* 0x000000020c027208 */ /* 0x004fe40000000000 */
[----:B------:R-:W-:Y:S02]  /*29430*/  FSEL R3, R13, R15, P0 ;  /* 0x0000000f0d037208 */ /* 0x000fe40000000000 */
.L_x_29628:
[----:B------:R-:W-:Y:S05]  /*29440*/  BSYNC B1 ;  /* 0x0000000000017941 */ /* 0x000fea0003800000 */
.L_x_29612:
        /* <DEDUP_REMOVED lines=54> */
.L_x_29686:
[----:B------:R-:W-:Y:S05]  /*297b0*/  BSYNC B0 ;  /* 0x0000000000007941 */ /* 0x000fea0003800000 */
.L_x_29685:
        /* <DEDUP_REMOVED lines=18> */
.L_x_29688:
[----:B------:R2:W4:Y:S01]  /*298e0*/  DMUL R12, RZ, R46 ;  /* 0x0000002eff0c7228 */ /* 0x0005220000000000 */
[----:B0-----:R-:W-:-:S05]  /*298f0*/  IMAD.MOV.U32 R2, RZ, RZ, RZ ;  /* 0x000000ffff027224 */ /* 0x001fca00078e00ff */
.L_x_29689:
[----:B------:R-:W-:Y:S05]  /*29900*/  BSYNC B2 ;  /* 0x0000000000027941 */ /* 0x000fea0003800000 */
.L_x_29687:
        /* <DEDUP_REMOVED lines=41> */
.L_x_29691:
[----:B------:R2:W3:Y:S01]  /*29ba0*/  DMUL R2, RZ, R46 ;  /* 0x0000002eff027228 */ /* 0x0004e20000000000 */
[----:B------:R-:W-:-:S05]  /*29bb0*/  IMAD.MOV.U32 R0, RZ, RZ, RZ ;  /* 0x000000ffff007224 */ /* 0x000fca00078e00ff */
.L_x_29692:
[----:B------:R-:W-:Y:S05]  /*29bc0*/  BSYNC B2 ;  /* 0x0000000000027941 */ /* 0x000fea0003800000 */
.L_x_29690:
        /* <DEDUP_REMOVED lines=25> */
.L_x_29684:
        /* <DEDUP_REMOVED lines=39> */
.L_x_29695:
[----:B------:R-:W-:Y:S05]  /*29fd0*/  BSYNC B0 ;  /* 0x0000000000007941 */ /* 0x000fea0003800000 */
.L_x_29694:
        /* <DEDUP_REMOVED lines=18> */
.L_x_29697:
[----:B------:R2:W4:Y:S01]  /*2a100*/  DMUL R12, RZ, R46 ;  /* 0x0000002eff0c7228 */ /* 0x0005220000000000 */
[----:B0-----:R-:W-:-:S05]  /*2a110*/  IMAD.MOV.U32 R2, RZ, RZ, RZ ;  /* 0x000000ffff027224 */ /* 0x001fca00078e00ff */
.L_x_29698:
[----:B------:R-:W-:Y:S05]  /*2a120*/  BSYNC B2 ;  /* 0x0000000000027941 */ /* 0x000fea0003800000 */
.L_x_29696:
        /* <DEDUP_REMOVED lines=41> */
.L_x_29700:
[----:B------:R2:W3:Y:S01]  /*2a3c0*/  DMUL R2, RZ, R46 ;  /* 0x0000002eff027228 */ /* 0x0004e20000000000 */
[----:B------:R-:W-:-:S05]  /*2a3d0*/  IMAD.MOV.U32 R0, RZ, RZ, RZ ;  /* 0x000000ffff007224 */ /* 0x000fca00078e00ff */
.L_x_29701:
[----:B------:R-:W-:Y:S05]  /*2a3e0*/  BSYNC B2 ;  /* 0x0000000000027941 */ /* 0x000fea0003800000 */
.L_x_29699:
        /* <DEDUP_REMOVED lines=39> */
.L_x_29683:
        /* <DEDUP_REMOVED lines=11> */
.L_x_29702:
[----:B------:R-:W1:-:S10]  /*2a710*/  DADD R12, R46, -R46 ;  /* 0x000000002e0c7229 */ /* 0x000e54000000082e */
[----:B-1----:R-:W-:Y:S02]  /*2a720*/  IMAD.MOV.U32 R14, RZ, RZ, R12 ;  /* 0x000000ffff0e7224 */ /* 0x002fe400078e000c */
[----:B------:R-:W-:Y:S01]  /*2a730*/  IMAD.MOV.U32 R15, RZ, RZ, R13 ;  /* 0x000000ffff0f7224 */ /* 0x000fe200078e000d */
[----:B------:R-:W-:Y:S05]  /*2a740*/  BRA `(.L_x_29693) ;  /* 0x0000081000007947 */ /* 0x000fea0003800000 */
.L_x_29682:
        /* <DEDUP_REMOVED lines=18> */
.L_x_29704:
[----:B------:R1:W2:Y:S01]  /*2a870*/  DMUL R2, RZ, R46 ;  /* 0x0000002eff027228 */ /* 0x0002a20000000000 */
[----:B------:R-:W-:-:S05]  /*2a880*/  IMAD.MOV.U32 R5, RZ, RZ, RZ ;  /* 0x000000ffff057224 */ /* 0x000fca00078e00ff */
.L_x_29705:
[----:B------:R-:W-:Y:S05]  /*2a890*/  BSYNC B2 ;  /* 0x0000000000027941 */ /* 0x000fea0003800000 */
.L_x_29703:
        /* <DEDUP_REMOVED lines=41> */
.L_x_29707:
[----:B------:R1:W2:Y:S01]  /*2ab30*/  DMUL R14, RZ, R46 ;  /* 0x0000002eff0e7228 */ /* 0x0002a20000000000 */
[----:B------:R-:W-:-:S05]  /*2ab40*/  IMAD.MOV.U32 R0, RZ, RZ, RZ ;  /* 0x000000ffff007224 */ /* 0x000fca00078e00ff */
.L_x_29708:
[----:B------:R-:W-:Y:S05]  /*2ab50*/  BSYNC B2 ;  /* 0x0000000000027941 */ /* 0x000fea0003800000 */
.L_x_29706:
        /* <DEDUP_REMOVED lines=24> */
.L_x_29681:
        /* <DEDUP_REMOVED lines=37> */
.L_x_29710:
[----:B------:R-:W-:Y:S05]  /*2af30*/  BSYNC B0 ;  /* 0x0000000000007941 */ /* 0x000fea0003800000 */
.L_x_29709:
[----:B------:R-:W-:Y:S02]  /*2af40*/  IMAD.MOV.U32 R14, RZ, RZ, R46 ;  /* 0x000000ffff0e7224 */ /* 0x000fe400078e002e */
[----:B------:R-:W-:Y:S02]  /*2af50*/  IMAD.MOV.U32 R15, RZ, RZ, R47 ;  /* 0x000000ffff0f7224 */ /* 0x000fe400078e002f */
.L_x_29693:
[----:B-12---:R-:W-:Y:S05]  /*2af60*/  BSYNC B1 ;  /* 0x0000000000017941 */ /* 0x006fea0003800000 */
.L_x_29680:
        /* <DEDUP_REMOVED lines=90> */
.L_x_29718:
        /* <DEDUP_REMOVED lines=22> */
.L_x_29721:
[----:B------:R-:W-:Y:S05]  /*2b670*/  BSYNC B3 ;  /* 0x0000000000037941 */ /* 0x000fea0003800000 */
.L_x_29720:
        /* <DEDUP_REMOVED lines=15> */
.L_x_29719:
[----:B------:R-:W-:Y:S05]  /*2b770*/  BSYNC B2 ;  /* 0x0000000000027941 */ /* 0x000fea0003800000 */
.L_x_29717:
        /* <DEDUP_REMOVED lines=21> */
.L_x_29723:
[----:B------:R-:W-:Y:S05]  /*2b8d0*/  BSYNC B2 ;  /* 0x0000000000027941 */ /* 0x000fea0003800000 */
.L_x_29722:
        /* <DEDUP_REMOVED lines=43> */
.L_x_29725:
[----:B------:R-:W-:-:S04]  /*2bb90*/  ISETP.GE.AND P0, PT, R17, RZ, PT ;  /* 0x000000ff1100720c */ /* 0x000fc80003f06270 */
[----:B------:R-:W-:Y:S02]  /*2bba0*/  FSEL R2, RZ, 3.37028055040000000000e+12, P0 ;  /* 0x54442d18ff027808 */ /* 0x000fe40000000000 */
[----:B------:R-:W-:Y:S02]  /*2bbb0*/  FSEL R3, RZ, 2.1426990032196044922, P0 ;  /* 0x400921fbff037808 */ /* 0x000fe40000000000 */
.L_x_29726:
[----:B------:R-:W-:Y:S05]  /*2bbc0*/  BSYNC B0 ;  /* 0x0000000000007941 */ /* 0x000fea0003800000 */
.L_x_29724:
[----:B------:R0:W2:Y:S02]  /*2bbd0*/  DADD R16, |R16|, |R18| ;  /* 0x0000000010107229 */ /* 0x0000a40000000612 */
[----:B0-----:R-:W-:Y:S02]  /*2bbe0*/  LOP3.LUT R19, R3, 0x80000000, R19, 0xb8, !PT ;  /* 0x8000000003137812 */ /* 0x001fe400078eb813 */
[----:B-1----:R-:W-:-:S04]  /*2bbf0*/  DMUL R8, R8, 0.5 ;  /* 0x3fe0000008087828 */ /* 0x002fc80000000000 */
[----:B--2---:R-:W0:-:S06]  /*2bc00*/  DSETP.GTU.AND P0, PT, |R16|, +INF , PT ;  /* 0x7ff000001000742a */ /* 0x004e0c0003f0c200 */
[----:B0-----:R-:W-:Y:S02]  /*2bc10*/  FSEL R2, R16, R2, P0 ;  /* 0x0000000210027208 */ /* 0x001fe40000000000 */
[----:B------:R-:W-:Y:S01]  /*2bc20*/  FSEL R3, R17, R19, P0 ;  /* 0x0000001311037208 */ /* 0x000fe20000000000 */
[----:B------:R-:W-:Y:S05]  /*2bc30*/  BRA `(.L_x_29727) ;  /* 0x00004a5000007947 */ /* 0x000fea0003800000 */
.L_x_29716:
        /* <DEDUP_REMOVED lines=77> */
.L_x_29730:
[----:B------:R-:W-:Y:S05]  /*2c110*/  BSYNC B0 ;  /* 0x0000000000007941 */ /* 0x000fea0003800000 */
.L_x_29729:
        /* <DEDUP_REMOVED lines=8> */
.L_x_29732:
[----:B------:R-:W-:Y:S05]  /*2c1a0*/  BSYNC B2 ;  /* 0x0000000000027941 */ /* 0x000fea0003800000 */
.L_x_29731:
        /* <DEDUP_REMOVED lines=43> */
.L_x_29734:
[----:B------:R-:W-:-:S04]  /*2c460*/  ISETP.GE.AND P0, PT, R17, RZ, PT ;  /* 0x000000ff1100720c */ /* 0x000fc80003f06270 */
[----:B------:R-:W-:Y:S02]  /*2c470*/  FSEL R2, RZ, 3.37028055040000000000e+12, P0 ;  /* 0x54442d18ff027808 */ /* 0x000fe40000000000 */
[----:B------:R-:W-:Y:S02]  /*2c480*/  FSEL R3, RZ, 2.1426990032196044922, P0 ;  /* 0x400921fbff037808 */ /* 0x000fe40000000000 */
.L_x_29735:
[----:B------:R-:W-:Y:S05]  /*2c490*/  BSYNC B0 ;  /* 0x0000000000007941 */ /* 0x000fea0003800000 */
.L_x_29733:
[----:B------:R2:W4:Y:S02]  /*2c4a0*/  DADD R16, |R16|, |R18| ;  /* 0x0000000010107229 */ /* 0x0005240000000612 */
[----:B--2---:R-:W-:Y:S02]  /*2c4b0*/  LOP3.LUT R19, R3, 0x80000000, R19, 0xb8, !PT ;  /* 0x8000000003137812 */ /* 0x004fe400078eb813 */
[----:B-1----:R-:W-:-:S04]  /*2c4c0*/  DMUL R8, R8, 0.5 ;  /* 0x3fe0000008087828 */ /* 0x002fc80000000000 */
[----:B----4-:R-:W1:-:S06]  /*2c4d0*/  DSETP.GTU.AND P0, PT, |R16|, +INF , PT ;  /* 0x7ff000001000742a */ /* 0x010e4c0003f0c200 */
[----:B-1----:R-:W-:Y:S02]  /*2c4e0*/  FSEL R2, R16, R2, P0 ;  /* 0x0000000210027208 */ /* 0x002fe40000000000 */
[----:B------:R-:W-:Y:S01]  /*2c4f0*/  FSEL R3, R17, R19, P0 ;  /* 0x0000001311037208 */ /* 0x000fe20000000000 */
[----:B------:R-:W-:Y:S05]  /*2c500*/  BRA `(.L_x_29727) ;  /* 0x0000418000007947 */ /* 0x000fea0003800000 */
.L_x_29728:
        /* <DEDUP_REMOVED lines=29> */
.L_x_29737:
        /* <DEDUP_REMOVED lines=76> */
.L_x_29736:
        /* <DEDUP_REMOVED lines=77> */
.L_x_29739:
        /* <DEDUP_REMOVED lines=22> */
.L_x_29742:
[----:B------:R-:W-:Y:S05]  /*2d1d0*/  BSYNC B3 ;  /* 0x0000000000037941 */ /* 0x000fea0003800000 */
.L_x_29741:
        /* <DEDUP_REMOVED lines=15> */
.L_x_29740:
[----:B------:R-:W-:Y:S05]  /*2d2d0*/  BSYNC B2 ;  /* 0x0000000000027941 */ /* 0x000fea0003800000 */
.L_x_29738:
        /* <DEDUP_REMOVED lines=21> */
.L_x_29744:
[----:B------:R-:W-:Y:S05]  /*2d430*/  BSYNC B2 ;  /* 0x0000000000027941 */ /* 0x000fea0003800000 */
.L_x_29743:
        /* <DEDUP_REMOVED lines=43> */
.L_x_29746:
[----:B------:R-:W-:-:S04]  /*2d6f0*/  ISETP.GE.AND P0, PT, R17, RZ, PT ;  /* 0x000000ff1100720c */ /* 0x000fc80003f06270 */
[----:B------:R-:W-:Y:S02]  /*2d700*/  FSEL R2, RZ, 3.37028055040000000000e+12, P0 ;  /* 0x54442d18ff027808 */ /* 0x000fe40000000000 */
[----:B------:R-:W-:Y:S02]  /*2d710*/  FSEL R3, RZ, 2.1426990032196044922, P0 ;  /* 0x400921fbff037808 */ /* 0x000fe40000000000 */
.L_x_29747:
[----:B------:R-:W-:Y:S05]  /*2d720*/  BSYNC B0 ;  /* 0x0000000000007941 */ /* 0x000fea0003800000 */
.L_x_29745:
[----:B------:R0:W2:Y:S02]  /*2d730*/  DADD R16, |R16|, |R18| ;  /* 0x0000000010107229 */ /* 0x0000a40000000612 */
[----:B0-----:R-:W-:Y:S02]  /*2d740*/  LOP3.LUT R19, R3, 0x80000000, R19, 0xb8, !PT ;  /* 0x8000000003137812 */ /* 0x001fe400078eb813 */
[----:B-1----:R-:W-:-:S04]  /*2d750*/  DMUL R8, R8, 0.5 ;  /* 0x3fe0000008087828 */ /* 0x002fc80000000000 */
[----:B--2---:R-:W0:-:S06]  /*2d760*/  DSETP.GTU.AND P0, PT, |R16|, +INF , PT ;  /* 0x7ff000001000742a */ /* 0x004e0c0003f0c200 */
[----:B0-----:R-:W-:Y:S02]  /*2d770*/  FSEL R2, R16, R2, P0 ;  /* 0x0000000210027208 */ /* 0x001fe40000000000 */
[----:B------:R-:W-:Y:S01]  /*2d780*/  FSEL R3, R17, R19, P0 ;  /* 0x0000001311037208 */ /* 0x000fe20000000000 */
[----:B------:R-:W-:Y:S05]  /*2d790*/  BRA `(.L_x_29727) ;  /* 0x00002ef000007947 */ /* 0x000fea0003800000 */
.L_x_29715:
        /* <DEDUP_REMOVED lines=111> */
.L_x_29749:
[----:B------:R-:W-:Y:S05]  /*2de90*/  BSYNC B0 ;  /* 0x0000000000007941 */ /* 0x000fea0003800000 */
.L_x_29748:
        /* <DEDUP_REMOVED lines=10> */
.L_x_29751:
[----:B------:R-:W-:Y:S05]  /*2df40*/  BSYNC B2 ;  /* 0x0000000000027941 */ /* 0x000fea0003800000 */
.L_x_29750:
        /* <DEDUP_REMOVED lines=43> */
.L_x_29753:
[----:B------:R-:W-:-:S04]  /*2e200*/  ISETP.GE.AND P0, PT, R17, RZ, PT ;  /* 0x000000ff1100720c */ /* 0x000fc80003f06270 */
[----:B------:R-:W-:Y:S02]  /*2e210*/  FSEL R2, RZ, 3.37028055040000000000e+12, P0 ;  /* 0x54442d18ff027808 */ /* 0x000fe40000000000 */
[----:B------:R-:W-:Y:S02]  /*2e220*/  FSEL R3, RZ, 2.1426990032196044922, P0 ;  /* 0x400921fbff037808 */ /* 0x000fe40000000000 */
.L_x_29754:
[----:B------:R-:W-:Y:S05]  /*2e230*/  BSYNC B0 ;  /* 0x0000000000007941 */ /* 0x000fea0003800000 */
.L_x_29752:
[----:B------:R2:W4:Y:S02]  /*2e240*/  DADD R16, |R16|, |R18| ;  /* 0x0000000010107229 */ /* 0x0005240000000612 */
[----:B--2---:R-:W-:-:S04]  /*2e250*/  LOP3.LUT R19, R3, 0x80000000, R19, 0xb8, !PT ;  /* 0x8000000003137812 */ /* 0x004fc800078eb813 */
[----:B----4-:R-:W2:-:S06]  /*2e260*/  DSETP.GTU.AND P0, PT, |R16|, +INF , PT ;  /* 0x7ff000001000742a */ /* 0x010e8c0003f0c200 */
[----:B--2---:R-:W-:Y:S02]  /*2e270*/  FSEL R2, R16, R2, P0 ;  /* 0x0000000210027208 */ /* 0x004fe40000000000 */
[----:B------:R-:W-:Y:S01]  /*2e280*/  FSEL R3, R17, R19, P0 ;  /* 0x0000001311037208 */ /* 0x000fe20000000000 */
[----:B------:R-:W-:Y:S05]  /*2e290*/  BRA `(.L_x_29727) ;  /* 0x000023f000007947 */ /* 0x000fea0003800000 */
.L_x_29714:
        /* <DEDUP_REMOVED lines=68> */
.L_x_29757:
        /* <DEDUP_REMOVED lines=22> */
.L_x_29760:
[----:B------:R-:W-:Y:S05]  /*2e840*/  BSYNC B3 ;  /* 0x0000000000037941 */ /* 0x000fea0003800000 */
.L_x_29759:
        /* <DEDUP_REMOVED lines=15> */
.L_x_29758:
[----:B------:R-:W-:Y:S05]  /*2e940*/  BSYNC B2 ;  /* 0x0000000000027941 */ /* 0x000fea0003800000 */
.L_x_29756:
        /* <DEDUP_REMOVED lines=44> */
.L_x_29755:
        /* <DEDUP_REMOVED lines=46> */
.L_x_29713:
        /* <DEDUP_REMOVED lines=23> */
.L_x_29762:
[----:B------:R-:W-:Y:S05]  /*2f060*/  BSYNC B2 ;  /* 0x0000000000027941 */ /* 0x000fea0003800000 */
.L_x_29761:
        /* <DEDUP_REMOVED lines=26> */
.L_x_29764:
[----:B-12---:R-:W-:Y:S05]  /*2f210*/  BSYNC B2 ;  /* 0x0000000000027941 */ /* 0x006fea0003800000 */
.L_x_29763:
        /* <DEDUP_REMOVED lines=112> */
.L_x_29766:
[----:B------:R-:W-:Y:S05]  /*2f920*/  BSYNC B0 ;  /* 0x0000000000007941 */ /* 0x000fea0003800000 */
.L_x_29765:
        /* <DEDUP_REMOVED lines=10> */
.L_x_29768:
[----:B------:R-:W-:Y:S05]  /*2f9d0*/  BSYNC B2 ;  /* 0x0000000000027941 */ /* 0x000fea0003800000 */
.L_x_29767:
        /* <DEDUP_REMOVED lines=43> */
.L_x_29770:
[----:B------:R-:W-:-:S04]  /*2fc90*/  ISETP.GE.AND P0, PT, R17, RZ, PT ;  /* 0x000000ff1100720c */ /* 0x000fc80003f06270 */
[----:B------:R-:W-:Y:S02]  /*2fca0*/  FSEL R2, RZ, 3.37028055040000000000e+12, P0 ;  /* 0x54442d18ff027808 */ /* 0x000fe40000000000 */
[----:B------:R-:W-:Y:S02]  /*2fcb0*/  FSEL R3, RZ, 2.1426990032196044922, P0 ;  /* 0x400921fbff037808 */ /* 0x000fe40000000000 */
.L_x_29771:
[----:B------:R-:W-:Y:S05]  /*2fcc0*/  BSYNC B0 ;  /* 0x0000000000007941 */ /* 0x000fea0003800000 */
.L_x_29769:
[----:B------:R2:W4:Y:S02]  /*2fcd0*/  DADD R16, |R16|, |R18| ;  /* 0x0000000010107229 */ /* 0x0005240000000612 */
[----:B--2---:R-:W-:Y:S02]  /*2fce0*/  LOP3.LUT R19, R3, 0x80000000, R19, 0xb8, !PT ;  /* 0x8000000003137812 */ /* 0x004fe400078eb813 */
[----:B-1----:R-:W-:-:S04]  /*2fcf0*/  DADD R8, R8, 1 ;  /* 0x3ff0000008087429 */ /* 0x002fc80000000000 */
[----:B----4-:R-:W1:-:S06]  /*2fd00*/  DSETP.GTU.AND P0, PT, |R16|, +INF , PT ;  /* 0x7ff000001000742a */ /* 0x010e4c0003f0c200 */
[----:B-1----:R-:W-:Y:S02]  /*2fd10*/  FSEL R2, R16, R2, P0 ;  /* 0x0000000210027208 */ /* 0x002fe40000000000 */
[----:B------:R-:W-:Y:S01]  /*2fd20*/  FSEL R3, R17, R19, P0 ;  /* 0x0000001311037208 */ /* 0x000fe20000000000 */
[----:B------:R-:W-:Y:S05]  /*2fd30*/  BRA `(.L_x_29727) ;  /* 0x0000095000007947 */ /* 0x000fea0003800000 */
.L_x_29712:
        /* <DEDUP_REMOVED lines=89> */
.L_x_29773:
[----:B------:R-:W-:Y:S05]  /*302d0*/  BSYNC B0 ;  /* 0x0000000000007941 */ /* 0x000fea0003800000 */
.L_x_29772:
[----:B------:R-:W-:Y:S01]  /*302e0*/  BSSY B2, `(.L_x_29774) ;  /* 0x0000007000027945 */ /* 0x000fe20003800000 */
[----:B------:R-:W-:Y:S05]  /*302f0*/  @P4 BRA P5, `(.L_x_29775) ;  /* 0x0000005000004947 */ /* 0x000fea0002800000 */
[----:B------:R-:W-:Y:S01]  /*30300*/  IMAD.MOV.U32 R0, RZ, RZ, R4 ;  /* 0x000000ffff007224 */ /* 0x000fe200078e0004 */
[----:B------:R-:W-:Y:S01]  /*30310*/  MOV R4, 0x30350 ;  /* 0x0003035000047802 */ /* 0x000fe20000000f00 */
[----:B------:R-:W-:Y:S02]  /*30320*/  IMAD.MOV.U32 R2, RZ, RZ, R10 ;  /* 0x000000ffff027224 */ /* 0x000fe400078e000a */
[----:B------:R-:W-:Y:S02]  /*30330*/  IMAD.MOV.U32 R3, RZ, RZ, R11 ;  /* 0x000000ffff037224 */ /* 0x000fe400078e000b */
[----:B01-3--:R-:W-:Y:S05]  /*30340*/  CALL.REL.NOINC `($__internal_64_$__cuda_sm20_div_rn_f64_full) ;  /* 0x00042de000007944 */ /* 0x00bfea0003c00000 */
.L_x_29775:
[----:B------:R-:W-:Y:S05]  /*30350*/  BSYNC B2 ;  /* 0x0000000000027941 */ /* 0x000fea0003800000 */
.L_x_29774:
        /* <DEDUP_REMOVED lines=43> */
.L_x_29777:
[----:B------:R-:W-:Y:S02]  /*30610*/  FSEL R2, RZ, 3.37028055040000000000e+12, P2 ;  /* 0x54442d18ff027808 */ /* 0x000fe40001000000 */
[----:B------:R-:W-:Y:S02]  /*30620*/  FSEL R3, RZ, 2.1426990032196044922, P2 ;  /* 0x400921fbff037808 */ /* 0x000fe40001000000 */
.L_x_29778:
[----:B------:R-:W-:Y:S05]  /*30630*/  BSYNC B0 ;  /* 0x0000000000007941 */ /* 0x000fea0003800000 */
.L_x_29776:
[----:B------:R2:W4:Y:S02]  /*30640*/  DADD R16, |R16|, |R18| ;  /* 0x0000000010107229 */ /* 0x0005240000000612 */
[----:B--2---:R-:W-:-:S04]  /*30650*/  LOP3.LUT R19, R3, 0x80000000, R19, 0xb8, !PT ;  /* 0x8000000003137812 */ /* 0x004fc800078eb813 */
[----:B----4-:R-:W2:-:S06]  /*30660*/  DSETP.GTU.AND P0, PT, |R16|, +INF , PT ;  /* 0x7ff000001000742a */ /* 0x010e8c0003f0c200 */
[----:B--2---:R-:W-:Y:S02]  /*30670*/  FSEL R2, R16, R2, P0 ;  /* 0x0000000210027208 */ /* 0x004fe40000000000 */
[----:B------:R-:W-:Y:S02]  /*30680*/  FSEL R3, R17, R19, P0 ;  /* 0x0000001311037208 */ /* 0x000fe40000000000 */
.L_x_29727:
[----:B------:R-:W-:Y:S05]  /*30690*/  BSYNC B1 ;  /* 0x0000000000017941 */ /* 0x000fea0003800000 */
.L_x_29711:
        /* <DEDUP_REMOVED lines=54> */
.L_x_29785:
[----:B------:R-:W-:Y:S05]  /*30a00*/  BSYNC B0 ;  /* 0x0000000000007941 */ /* 0x000fea0003800000 */
.L_x_29784:
        /* <DEDUP_REMOVED lines=18> */
.L_x_29787:
[----:B------:R2:W4:Y:S01]  /*30b30*/  DMUL R16, RZ, R46 ;  /* 0x0000002eff107228 */ /* 0x0005220000000000 */
[----:B0-----:R-:W-:-:S05]  /*30b40*/  IMAD.MOV.U32 R2, RZ, RZ, RZ ;  /* 0x000000ffff027224 */ /* 0x001fca00078e00ff */
.L_x_29788:
[----:B------:R-:W-:Y:S05]  /*30b50*/  BSYNC B2 ;  /* 0x0000000000027941 */ /* 0x000fea0003800000 */
.L_x_29786:
        /* <DEDUP_REMOVED lines=41> */
.L_x_29790:
[----:B------:R2:W3:Y:S01]  /*30df0*/  DMUL R2, RZ, R46 ;  /* 0x0000002eff027228 */ /* 0x0004e20000000000 */
[----:B------:R-:W-:-:S05]  /*30e00*/  IMAD.MOV.U32 R0, RZ, RZ, RZ ;  /* 0x000000ffff007224 */ /* 0x000fca00078e00ff */
.L_x_29791:
[----:B------:R-:W-:Y:S05]  /*30e10*/  BSYNC B2 ;  /* 0x0000000000027941 */ /* 0x000fea0003800000 */
.L_x_29789:
        /* <DEDUP_REMOVED lines=25> */
.L_x_29783:
        /* <DEDUP_REMOVED lines=39> */
.L_x_29794:
[----:B------:R-:W-:Y:S05]  /*31220*/  BSYNC B0 ;  /* 0x0000000000007941 */ /* 0x000fea0003800000 */
.L_x_29793:
        /* <DEDUP_REMOVED lines=18> */
.L_x_29796:
[----:B------:R2:W4:Y:S01]  /*31350*/  DMUL R16, RZ, R46 ;  /* 0x0000002eff107228 */ /* 0x0005220000000000 */
[----:B0-----:R-:W-:-:S05]  /*31360*/  IMAD.MOV.U32 R2, RZ, RZ, RZ ;  /* 0x000000ffff027224 */ /* 0x001fca00078e00ff */
.L_x_29797:
[----:B------:R-:W-:Y:S05]  /*31370*/  BSYNC B2 ;  /* 0x0000000000027941 */ /* 0x000fea0003800000 */
.L_x_29795:
        /* <DEDUP_REMOVED lines=41> */
.L_x_29799:
[----:B------:R2:W3:Y:S01]  /*31610*/  DMUL R2, RZ, R46 ;  /* 0x0000002eff027228 */ /* 0x0004e20000000000 */
[----:B------:R-:W-:-:S05]  /*31620*/  IMAD.MOV.U32 R0, RZ, RZ, RZ ;  /* 0x000000ffff007224 */ /* 0x000fca00078e00ff */
.L_x_29800:
[----:B------:R-:W-:Y:S05]  /*31630*/  BSYNC B2 ;  /* 0x0000000000027941 */ /* 0x000fea0003800000 */
.L_x_29798:
        /* <DEDUP_REMOVED lines=39> */
.L_x_29782:
        /* <DEDUP_REMOVED lines=11> */
.L_x_29801:
[----:B------:R-:W1:-:S10]  /*31960*/  DADD R16, R46, -R46 ;  /* 0x000000002e107229 */ /* 0x000e54000000082e */
[----:B-1----:R-:W-:Y:S02]  /*31970*/  IMAD.MOV.U32 R18, RZ, RZ, R16 ;  /* 0x000000ffff127224 */ /* 0x002fe400078e0010 */
[----:B------:R-:W-:Y:S01]  /*31980*/  IMAD.MOV.U32 R19, RZ, RZ, R17 ;  /* 0x000000ffff137224 */ /* 0x000fe200078e0011 */
[----:B------:R-:W-:Y:S05]  /*31990*/  BRA `(.L_x_29792) ;  /* 0x0000081000007947 */ /* 0x000fea0003800000 */
.L_x_29781:
        /* <DEDUP_REMOVED lines=18> */
.L_x_29803:
[----:B------:R1:W2:Y:S01]  /*31ac0*/  DMUL R2, RZ, R46 ;  /* 0x0000002eff027228 */ /* 0x0002a20000000000 */
[----:B------:R-:W-:-:S05]  /*31ad0*/  IMAD.MOV.U32 R5, RZ, RZ, RZ ;  /* 0x000000ffff057224 */ /* 0x000fca00078e00ff */
.L_x_29804:
[----:B------:R-:W-:Y:S05]  /*31ae0*/  BSYNC B2 ;  /* 0x0000000000027941 */ /* 0x000fea0003800000 */
.L_x_29802:
        /* <DEDUP_REMOVED lines=41> */
.L_x_29806:
[----:B------:R1:W2:Y:S01]  /*31d80*/  DMUL R18, RZ, R46 ;  /* 0x0000002eff127228 */ /* 0x0002a20000000000 */
[----:B------:R-:W-:-:S05]  /*31d90*/  IMAD.MOV.U32 R0, RZ, RZ, RZ ;  /* 0x000000ffff007224 */ /* 0x000fca00078e00ff */
.L_x_29807:
[----:B------:R-:W-:Y:S05]  /*31da0*/  BSYNC B2 ;  /* 0x0000000000027941 */ /* 0x000fea0003800000 */
.L_x_29805:
        /* <DEDUP_REMOVED lines=24> */
.L_x_29780:
        /* <DEDUP_REMOVED lines=37> */
.L_x_29809:
[----:B------:R-:W-:Y:S05]  /*32180*/  BSYNC B0 ;  /* 0x0000000000007941 */ /* 0x000fea0003800000 */
.L_x_29808:
[----:B------:R-:W-:Y:S02]  /*32190*/  IMAD.MOV.U32 R18, RZ, RZ, R46 ;  /* 0x000000ffff127224 */ /* 0x000fe400078e002e */
[----:B------:R-:W-:Y:S02]  /*321a0*/  IMAD.MOV.U32 R19, RZ, RZ, R47 ;  /* 0x000000ffff137224 */ /* 0x000fe400078e002f */
.L_x_29792:
[----:B-12---:R-:W-:Y:S05]  /*321b0*/  BSYNC B1 ;  /* 0x0000000000017941 */ /* 0x006fea0003800000 */
.L_x_29779:
        /* <DEDUP_REMOVED lines=90> */
.L_x_29817:
        /* <DEDUP_REMOVED lines=22> */
.L_x_29820:
[----:B------:R-:W-:Y:S05]  /*328c0*/  BSYNC B3 ;  /* 0x0000000000037941 */ /* 0x000fea0003800000 */
.L_x_29819:
        /* <DEDUP_REMOVED lines=15> */
.L_x_29818:
[----:B------:R-:W-:Y:S05]  /*329c0*/  BSYNC B2 ;  /* 0x0000000000027941 */ /* 0x000fea0003800000 */
.L_x_29816:
        /* <DEDUP_REMOVED lines=21> */
.L_x_29822:
[----:B------:R-:W-:Y:S05]  /*32b20*/  BSYNC B2 ;  /* 0x0000000000027941 */ /* 0x000fea0003800000 */
.L_x_29821:
        /* <DEDUP_REMOVED lines=43> */
.L_x_29824:
[----:B------:R-:W-:-:S04]  /*32de0*/  ISETP.GE.AND P0, PT, R21, RZ, PT ;  /* 0x000000ff1500720c */ /* 0x000fc80003f06270 */
[----:B------:R-:W-:Y:S02]  /*32df0*/  FSEL R2, RZ, 3.37028055040000000000e+12, P0 ;  /* 0x54442d18ff027808 */ /* 0x000fe40000000000 */
[----:B------:R-:W-:Y:S02]  /*32e00*/  FSEL R3, RZ, 2.1426990032196044922, P0 ;  /* 0x400921fbff037808 */ /* 0x000fe40000000000 */
.L_x_29825:
[----:B------:R-:W-:Y:S05]  /*32e10*/  BSYNC B0 ;  /* 0x0000000000007941 */ /* 0x000fea0003800000 */
.L_x_29823:
[----:B------:R0:W2:Y:S02]  /*32e20*/  DADD R20, |R20|, |R22| ;  /* 0x0000000014147229 */ /* 0x0000a40000000616 */
[----:B0-----:R-:W-:Y:S02]  /*32e30*/  LOP3.LUT R23, R3, 0x80000000, R23, 0xb8, !PT ;  /* 0x8000000003177812 */ /* 0x001fe400078eb817 */
[----:B-1----:R-:W-:-:S04]  /*32e40*/  DMUL R8, R8, 0.5 ;  /* 0x3fe0000008087828 */ /* 0x002fc80000000000 */
[----:B--2---:R-:W0:-:S06]  /*32e50*/  DSETP.GTU.AND P0, PT, |R20|, +INF , PT ;  /* 0x7ff000001400742a */ /* 0x004e0c0003f0c200 */
[----:B0-----:R-:W-:Y:S02]  /*32e60*/  FSEL R2, R20, R2, P0 ;  /* 0x0000000214027208 */ /* 0x001fe40000000000 */
[----:B------:R-:W-:Y:S01]  /*32e70*/  FSEL R3, R21, R23, P0 ;  /* 0x0000001715037208 */ /* 0x000fe20000000000 */
[----:B------:R-:W-:Y:S05]  /*32e80*/  BRA `(.L_x_29826) ;  /* 0x00004a5000007947 */ /* 0x000fea0003800000 */
.L_x_29815:
        /* <DEDUP_REMOVED lines=77> */
.L_x_29829:
[----:B------:R-:W-:Y:S05]  /*33360*/  BSYNC B0 ;  /* 0x0000000000007941 */ /* 0x000fea0003800000 */
.L_x_29828:
        /* <DEDUP_REMOVED lines=8> */
.L_x_29831:
[----:B------:R-:W-:Y:S05]  /*333f0*/  BSYNC B2 ;  /* 0x0000000000027941 */ /* 0x000fea0003800000 */
.L_x_29830:
        /* <DEDUP_REMOVED lines=43> */
.L_x_29833:
[----:B------:R-:W-:-:S04]  /*336b0*/  ISETP.GE.AND P0, PT, R21, RZ, PT ;  /* 0x000000ff1500720c */ /* 0x000fc80003f06270 */
[----:B------:R-:W-:Y:S02]  /*336c0*/  FSEL R2, RZ, 3.37028055040000000000e+12, P0 ;  /* 0x54442d18ff027808 */ /* 0x000fe40000000000 */
[----:B------:R-:W-:Y:S02]  /*336d0*/  FSEL R3, RZ, 2.1426990032196044922, P0 ;  /* 0x400921fbff037808 */ /* 0x000fe40000000000 */
.L_x_29834:
[----:B------:R-:W-:Y:S05]  /*336e0*/  BSYNC B0 ;  /* 0x0000000000007941 */ /* 0x000fea0003800000 */
.L_x_29832:
[----:B------:R2:W4:Y:S02]  /*336f0*/  DADD R20, |R20|, |R22| ;  /* 0x0000000014147229 */ /* 0x0005240000000616 */
[----:B--2---:R-:W-:Y:S02]  /*33700*/  LOP3.LUT R23, R3, 0x80000000, R23, 0xb8, !PT ;  /* 0x8000000003177812 */ /* 0x004fe400078eb817 */
[----:B-1----:R-:W-:-:S04]  /*33710*/  DMUL R8, R8, 0.5 ;  /* 0x3fe0000008087828 */ /* 0x002fc80000000000 */
[----:B----4-:R-:W1:-:S06]  /*33720*/  DSETP.GTU.AND P0, PT, |R20|, +INF , PT ;  /* 0x7ff000001400742a */ /* 0x010e4c0003f0c200 */
[----:B-1----:R-:W-:Y:S02]  /*33730*/  FSEL R2, R20, R2, P0 ;  /* 0x0000000214027208 */ /* 0x002fe40000000000 */
[----:B------:R-:W-:Y:S01]  /*33740*/  FSEL R3, R21, R23, P0 ;  /* 0x0000001715037208 */ /* 0x000fe20000000000 */
[----:B------:R-:W-:Y:S05]  /*33750*/  BRA `(.L_x_29826) ;  /* 0x0000418000007947 */ /* 0x000fea0003800000 */
.L_x_29827:
        /* <DEDUP_REMOVED lines=29> */
.L_x_29836:
        /* <DEDUP_REMOVED lines=76> */
.L_x_29835:
        /* <DEDUP_REMOVED lines=77> */
.L_x_29838:
        /* <DEDUP_REMOVED lines=22> */
.L_x_29841:
[----:B------:R-:W-:Y:S05]  /*34420*/  BSYNC B3 ;  /* 0x0000000000037941 */ /* 0x000fea0003800000 */
.L_x_29840:
        /* <DEDUP_REMOVED lines=15> */
.L_x_29839:
[----:B------:R-:W-:Y:S05]  /*34520*/  BSYNC B2 ;  /* 0x0000000000027941 */ /* 0x000fea0003800000 */
.L_x_29837:
        /* <DEDUP_REMOVED lines=21> */
.L_x_29843:
[----:B------:R-:W-:Y:S05]  /*34680*/  BSYNC B2 ;  /* 0x0000000000027941 */ /* 0x000fea0003800000 */
.L_x_29842:
        /* <DEDUP_REMOVED lines=43> */
.L_x_29845:
[----:B------:R-:W-:-:S04]  /*34940*/  ISETP.GE.AND P0, PT, R21, RZ, PT ;  /* 0x000000ff1500720c */ /* 0x000fc80003f06270 */
[----:B------:R-:W-:Y:S02]  /*34950*/  FSEL R2, RZ, 3.37028055040000000000e+12, P0 ;  /* 0x54442d18ff027808 */ /* 0x000fe40000000000 */
[----:B------:R-:W-:Y:S02]  /*34960*/  FSEL R3, RZ, 2.1426990032196044922, P0 ;  /* 0x400921fbff037808 */ /* 0x000fe40000000000 */
.L_x_29846:
[----:B------:R-:W-:Y:S05]  /*34970*/  BSYNC B0 ;  /* 0x0000000000007941 */ /* 0x000fea0003800000 */
.L_x_29844:
[----:B------:R0:W2:Y:S02]  /*34980*/  DADD R20, |R20|, |R22| ;  /* 0x0000000014147229 */ /* 0x0000a40000000616 */
[----:B0-----:R-:W-:Y:S02]  /*34990*/  LOP3.LUT R23, R3, 0x80000000, R23, 0xb8, !PT ;  /* 0x8000000003177812 */ /* 0x001fe400078eb817 */
[----:B-1----:R-:W-:-:S04]  /*349a0*/  DMUL R8, R8, 0.5 ;  /* 0x3fe0000008087828 */ /* 0x002fc80000000000 */
[----:B--2---:R-:W0:-:S06]  /*349b0*/  DSETP.GTU.AND P0, PT, |R20|, +INF , PT ;  /* 0x7ff000001400742a */ /* 0x004e0c0003f0c200 */
[----:B0-----:R-:W-:Y:S02]  /*349c0*/  FSEL R2, R20, R2, P0 ;  /* 0x0000000214027208 */ /* 0x001fe40000000000 */
[----:B------:R-:W-:Y:S01]  /*349d0*/  FSEL R3, R21, R23, P0 ;  /* 0x0000001715037208 */ /* 0x000fe20000000000 */
[----:B------:R-:W-:Y:S05]  /*349e0*/  BRA `(.L_x_29826) ;  /* 0x00002ef000007947 */ /* 0x000fea0003800000 */
.L_x_29814:
        /* <DEDUP_REMOVED lines=111> */
.L_x_29848:
[----:B------:R-:W-:Y:S05]  /*350e0*/  BSYNC B0 ;  /* 0x0000000000007941 */ /* 0x000fea0003800000 */
.L_x_29847:
        /* <DEDUP_REMOVED lines=10> */
.L_x_29850:
[----:B------:R-:W-:Y:S05]  /*35190*/  BSYNC B2 ;  /* 0x0000000000027941 */ /* 0x000fea0003800000 */
.L_x_29849:
        /* <DEDUP_REMOVED lines=43> */
.L_x_29852:
[----:B------:R-:W-:-:S04]  /*35450*/  ISETP.GE.AND P0, PT, R21, RZ, PT ;  /* 0x000000ff1500720c */ /* 0x000fc80003f06270 */
[----:B------:R-:W-:Y:S02]  /*35460*/  FSEL R2, RZ, 3.37028055040000000000e+12, P0 ;  /* 0x54442d18ff027808 */ /* 0x000fe40000000000 */
[----:B------:R-:W-:Y:S02]  /*35470*/  FSEL R3, RZ, 2.1426990032196044922, P0 ;  /* 0x400921fbff037808 */ /* 0x000fe40000000000 */
.L_x_29853:
[----:B------:R-:W-:Y:S05]  /*35480*/  BSYNC B0 ;  /* 0x0000000000007941 */ /* 0x000fea0003800000 */
.L_x_29851:
[----:B------:R2:W4:Y:S02]  /*35490*/  DADD R20, |R20|, |R22| ;  /* 0x0000000014147229 */ /* 0x0005240000000616 */
[----:B--2---:R-:W-:-:S04]  /*354a0*/  LOP3.LUT R23, R3, 0x80000000, R23, 0xb8, !PT ;  /* 0x8000000003177812 */ /* 0x004fc800078eb817 */
[----:B----4-:R-:W2:-:S06]  /*354b0*/  DSETP.GTU.AND P0, PT, |R20|, +INF , PT ;  /* 0x7ff000001400742a */ /* 0x010e8c0003f0c200 */
[----:B--2---:R-:W-:Y:S02]  /*354c0*/  FSEL R2, R20, R2, P0 ;  /* 0x0000000214027208 */ /* 0x004fe40000000000 */
[----:B------:R-:W-:Y:S01]  /*354d0*/  FSEL R3, R21, R23, P0 ;  /* 0x0000001715037208 */ /* 0x000fe20000000000 */
[----:B------:R-:W-:Y:S05]  /*354e0*/  BRA `(.L_x_29826) ;  /* 0x000023f000007947 */ /* 0x000fea0003800000 */
.L_x_29813:
        /* <DEDUP_REMOVED lines=68> */
.L_x_29856:
        /* <DEDUP_REMOVED lines=22> */
.L_x_29859:
[----:B------:R-:W-:Y:S05]  /*35a90*/  BSYNC B3 ;  /* 0x0000000000037941 */ /* 0x000fea0003800000 */
.L_x_29858:
        /* <DEDUP_REMOVED lines=15> */
.L_x_29857:
[----:B------:R-:W-:Y:S05]  /*35b90*/  BSYNC B2 ;  /* 0x0000000000027941 */ /* 0x000fea0003800000 */
.L_x_29855:
        /* <DEDUP_REMOVED lines=44> */
.L_x_29854:
        /* <DEDUP_REMOVED lines=46> */
.L_x_29812:
        /* <DEDUP_REMOVED lines=23> */
.L_x_29861:
[----:B------:R-:W-:Y:S05]  /*362b0*/  BSYNC B2 ;  /* 0x0000000000027941 */ /* 0x000fea0003800000 */
.L_x_29860:
        /* <DEDUP_REMOVED lines=26> */
.L_x_29863:
[----:B-12---:R-:W-:Y:S05]  /*36460*/  BSYNC B2 ;  /* 0x0000000000027941 */ /* 0x006fea0003800000 */
.L_x_29862:
        /* <DEDUP_REMOVED lines=112> */
.L_x_29865:
[----:B------:R-:W-:Y:S05]  /*36b70*/  BSYNC B0 ;  /* 0x0000000000007941 */ /* 0x000fea0003800000 */
.L_x_29864:
        /* <DEDUP_REMOVED lines=10> */
.L_x_29867:
[----:B------:R-:W-:Y:S05]  /*36c20*/  BSYNC B2 ;  /* 0x0000000000027941 */ /* 0x000fea0003800000 */
.L_x_29866:
        /* <DEDUP_REMOVED lines=43> */
.L_x_29869:
[----:B------:R-:W-:-:S04]  /*36ee0*/  ISETP.GE.AND P0, PT, R21, RZ, PT ;  /* 0x000000ff1500720c */ /* 0x000fc80003f06270 */
[----:B------:R-:W-:Y:S02]  /*36ef0*/  FSEL R2, RZ, 3.37028055040000000000e+12, P0 ;  /* 0x54442d18ff027808 */ /* 0x000fe40000000000 */
[----:B------:R-:W-:Y:S02]  /*36f00*/  FSEL R3, RZ, 2.1426990032196044922, P0 ;  /* 0x400921fbff037808 */ /* 0x000fe40000000000 */
.L_x_29870:
[----:B------:R-:W-:Y:S05]  /*36f10*/  BSYNC B0 ;  /* 0x0000000000007941 */ /* 0x000fea0003800000 */
.L_x_29868:
[----:B------:R2:W4:Y:S02]  /*36f20*/  DADD R20, |R20|, |R22| ;  /* 0x0000000014147229 */ /* 0x0005240000000616 */
[----:B--2---:R-:W-:Y:S02]  /*36f30*/  LOP3.LUT R23, R3, 0x80000000, R23, 0xb8, !PT ;  /* 0x8000000003177812 */ /* 0x004fe400078eb817 */
[----:B-1----:R-:W-:-:S04]  /*36f40*/  DADD R8, R8, 1 ;  /* 0x3ff0000008087429 */ /* 0x002fc80000000000 */
[----:B----4-:R-:W1:-:S06]  /*36f50*/  DSETP.GTU.AND P0, PT, |R20|, +INF , PT ;  /* 0x7ff000001400742a */ /* 0x010e4c0003f0c200 */
[----:B-1----:R-:W-:Y:S02]  /*36f60*/  FSEL R2, R20, R2, P0 ;  /* 0x0000000214027208 */ /* 0x002fe40000000000 */
[----:B------:R-:W-:Y:S01]  /*36f70*/  FSEL R3, R21, R23, P0 ;  /* 0x0000001715037208 */ /* 0x000fe20000000000 */
[----:B------:R-:W-:Y:S05]  /*36f80*/  BRA `(.L_x_29826) ;  /* 0x0000095000007947 */ /* 0x000fea0003800000 */
.L_x_29811:
        /* <DEDUP_REMOVED lines=89> */
.L_x_29872:
[----:B------:R-:W-:Y:S05]  /*37520*/  BSYNC B0 ;  /* 0x0000000000007941 */ /* 0x000fea0003800000 */
.L_x_29871:
[----:B------:R-:W-:Y:S01]  /*37530*/  BSSY B2, `(.L_x_29873) ;  /* 0x0000007000027945 */ /* 0x000fe20003800000 */
[----:B------:R-:W-:Y:S05]  /*37540*/  @P4 BRA P5, `(.L_x_29874) ;  /* 0x0000005000004947 */ /* 0x000fea0002800000 */
[----:B------:R-:W-:Y:S01]  /*37550*/  IMAD.MOV.U32 R0, RZ, RZ, R4 ;  /* 0x000000ffff007224 */ /* 0x000fe200078e0004 */
[----:B------:R-:W-:Y:S01]  /*37560*/  MOV R4, 0x375a0 ;  /* 0x000375a000047802 */ /* 0x000fe20000000f00 */
[----:B------:R-:W-:Y:S02]  /*37570*/  IMAD.MOV.U32 R2, RZ, RZ, R10 ;  /* 0x000000ffff027224 */ /* 0x000fe400078e000a */
[----:B------:R-:W-:Y:S02]  /*37580*/  IMAD.MOV.U32 R3, RZ, RZ, R11 ;  /* 0x000000ffff037224 */ /* 0x000fe400078e000b */
[----:B01-3--:R-:W-:Y:S05]  /*37590*/  CALL.REL.NOINC `($__internal_64_$__cuda_sm20_div_rn_f64_full) ;  /* 0x0003bb9000007944 */ /* 0x00bfea0003c00000 */
.L_x_29874:
[----:B------:R-:W-:Y:S05]  /*375a0*/  BSYNC B2 ;  /* 0x0000000000027941 */ /* 0x000fea0003800000 */
.L_x_29873:
        /* <DEDUP_REMOVED lines=43> */
.L_x_29876:
[----:B------:R-:W-:Y:S02]  /*37860*/  FSEL R2, RZ, 3.37028055040000000000e+12, P2 ;  /* 0x54442d18ff027808 */ /* 0x000fe40001000000 */
[----:B------:R-:W-:Y:S02]  /*37870*/  FSEL R3, RZ, 2.1426990032196044922, P2 ;  /* 0x400921fbff037808 */ /* 0x000fe40001000000 */
.L_x_29877:
[----:B------:R-:W-:Y:S05]  /*37880*/  BSYNC B0 ;  /* 0x0000000000007941 */ /* 0x000fea0003800000 */
.L_x_29875:
[----:B------:R2:W4:Y:S02]  /*37890*/  DADD R20, |R20|, |R22| ;  /* 0x0000000014147229 */ /* 0x0005240000000616 */
[----:B--2---:R-:W-:-:S04]  /*378a0*/  LOP3.LUT R23, R3, 0x80000000, R23, 0xb8, !PT ;  /* 0x8000000003177812 */ /* 0x004fc800078eb817 */
[----:B----4-:R-:W2:-:S06]  /*378b0*/  DSETP.GTU.AND P0, PT, |R20|, +INF , PT ;  /* 0x7ff000001400742a */ /* 0x010e8c0003f0c200 */
[----:B--2---:R-:W-:Y:S02]  /*378c0*/  FSEL R2, R20, R2, P0 ;  /* 0x0000000214027208 */ /* 0x004fe40000000000 */
[----:B------:R-:W-:Y:S02]  /*378d0*/  FSEL R3, R21, R23, P0 ;  /* 0x0000001715037208 */ /* 0x000fe40000000000 */
.L_x_29826:
[----:B------:R-:W-:Y:S05]  /*378e0*/  BSYNC B1 ;  /* 0x0000000000017941 */ /* 0x000fea0003800000 */
.L_x_29810:
        /* <DEDUP_REMOVED lines=54> */
.L_x_29884:
[----:B------:R-:W-:Y:S05]  /*37c50*/  BSYNC B0 ;  /* 0x0000000000007941 */ /* 0x000fea0003800000 */
.L_x_29883:
        /* <DEDUP_REMOVED lines=18> */
.L_x_29886:
[----:B------:R2:W4:Y:S01]  /*37d80*/  DMUL R20, RZ, R46 ;  /* 0x0000002eff147228 */ /* 0x0005220000000000 */
[----:B0-----:R-:W-:-:S05]  /*37d90*/  IMAD.MOV.U32 R2, RZ, RZ, RZ ;  /* 0x000000ffff027224 */ /* 0x001fca00078e00ff */
.L_x_29887:
[----:B------:R-:W-:Y:S05]  /*37da0*/  BSYNC B2 ;  /* 0x0000000000027941 */ /* 0x000fea0003800000 */
.L_x_29885:
        /* <DEDUP_REMOVED lines=41> */
.L_x_29889:
[----:B------:R2:W3:Y:S01]  /*38040*/  DMUL R2, RZ, R46 ;  /* 0x0000002eff027228 */ /* 0x0004e20000000000 */
[----:B------:R-:W-:-:S05]  /*38050*/  IMAD.MOV.U32 R0, RZ, RZ, RZ ;  /* 0x000000ffff007224 */ /* 0x000fca00078e00ff */
.L_x_29890:
[----:B------:R-:W-:Y:S05]  /*38060*/  BSYNC B2 ;  /* 0x0000000000027941 */ /* 0x000fea0003800000 */
.L_x_29888:
        /* <DEDUP_REMOVED lines=25> */
.L_x_29882:
        /* <DEDUP_REMOVED lines=39> */
.L_x_29893:
[----:B------:R-:W-:Y:S05]  /*38470*/  BSYNC B0 ;  /* 0x0000000000007941 */ /* 0x000fea0003800000 */
.L_x_29892:
        /* <DEDUP_REMOVED lines=18> */
.L_x_29895:
[----:B------:R2:W4:Y:S01]  /*385a0*/  DMUL R20, RZ, R46 ;  /* 0x0000002eff147228 */ /* 0x0005220000000000 */
[----:B0-----:R-:W-:-:S05]  /*385b0*/  IMAD.MOV.U32 R2, RZ, RZ, RZ ;  /* 0x000000ffff027224 */ /* 0x001fca00078e00ff */
.L_x_29896:
[----:B------:R-:W-:Y:S05]  /*385c0*/  BSYNC B2 ;  /* 0x0000000000027941 */ /* 0x000fea0003800000 */
.L_x_29894:
        /* <DEDUP_REMOVED lines=41> */
.L_x_29898:
[----:B------:R2:W3:Y:S01]  /*38860*/  DMUL R2, RZ, R46 ;  /* 0x0000002eff027228 */ /* 0x0004e20000000000 */
[----:B------:R-:W-:-:S05]  /*38870*/  IMAD.MOV.U32 R0, RZ, RZ, RZ ;  /* 0x000000ffff007224 */ /* 0x000fca00078e00ff */
.L_x_29899:
[----:B------:R-:W-:Y:S05]  /*38880*/  BSYNC B2 ;  /* 0x0000000000027941 */ /* 0x000fea0003800000 */
.L_x_29897:
        /* <DEDUP_REMOVED lines=39> */
.L_x_29881:
        /* <DEDUP_REMOVED lines=11> */
.L_x_29900:
[----:B------:R-:W1:-:S10]  /*38bb0*/  DADD R20, R46, -R46 ;  /* 0x000000002e147229 */ /* 0x000e54000000082e */
[----:B-1----:R-:W-:Y:S02]  /*38bc0*/  IMAD.MOV.U32 R22, RZ, RZ, R20 ;  /* 0x000000ffff167224 */ /* 0x002fe400078e0014 */
[----:B------:R-:W-:Y:S01]  /*38bd0*/  IMAD.MOV.U32 R23, RZ, RZ, R21 ;  /* 0x000000ffff177224 */ /* 0x000fe200078e0015 */
[----:B------:R-:W-:Y:S05]  /*38be0*/  BRA `(.L_x_29891) ;  /* 0x0000081000007947 */ /* 0x000fea0003800000 */
.L_x_29880:
        /* <DEDUP_REMOVED lines=18> */
.L_x_29902:
[----:B------:R1:W2:Y:S01]  /*38d10*/  DMUL R2, RZ, R46 ;  /* 0x0000002eff027228 */ /* 0x0002a20000000000 */
[----:B------:R-:W-:-:S05]  /*38d20*/  IMAD.MOV.U32 R5, RZ, RZ, RZ ;  /* 0x000000ffff057224 */ /* 0x000fca00078e00ff */
.L_x_29903:
[----:B------:R-:W-:Y:S05]  /*38d30*/  BSYNC B2 ;  /* 0x0000000000027941 */ /* 0x000fea0003800000 */
.L_x_29901:
        /* <DEDUP_REMOVED lines=41> */
.L_x_29905:
[----:B------:R1:W2:Y:S01]  /*38fd0*/  DMUL R22, RZ, R46 ;  /* 0x0000002eff167228 */ /* 0x0002a20000000000 */
[----:B------:R-:W-:-:S05]  /*38fe0*/  IMAD.MOV.U32 R0, RZ, RZ, RZ ;  /* 0x000000ffff007224 */ /* 0x000fca00078e00ff */
.L_x_29906:
[----:B------:R-:W-:Y:S05]  /*38ff0*/  BSYNC B2 ;  /* 0x0000000000027941 */ /* 0x000fea0003800000 */
.L_x_29904:
        /* <DEDUP_REMOVED lines=24> */
.L_x_29879:
        /* <DEDUP_REMOVED lines=37> */
.L_x_29908:
[----:B------:R-:W-:Y:S05]  /*393d0*/  BSYNC B0 ;  /* 0x0000000000007941 */ /* 0x000fea0003800000 */
.L_x_29907:
[----:B------:R-:W-:Y:S02]  /*393e0*/  IMAD.MOV.U32 R22, RZ, RZ, R46 ;  /* 0x000000ffff167224 */ /* 0x000fe400078e002e */
[----:B------:R-:W-:Y:S02]  /*393f0*/  IMAD.MOV.U32 R23, RZ, RZ, R47 ;  /* 0x000000ffff177224 */ /* 0x000fe400078e002f */
.L_x_29891:
[----:B-12---:R-:W-:Y:S05]  /*39400*/  BSYNC B1 ;  /* 0x0000000000017941 */ /* 0x006fea0003800000 */
.L_x_29878:
[----:B------:R-:W-:Y:S02]  /*39410*/  UMOV UR7, 0x10 ;  /* 0x0000001000077882 */ /* 0x000fe40000000000 */
[----:B------:R-:W-:Y:S02]  /*39420*/  ULDC.64 UR4, c[0x0][0x190] ;  /* 0x0000640000047ab9 */ /* 0x000fe40000000a00 */
[----:B------:R-:W-:-:S06]  /*39430*/  UIMAD.WIDE.U32 UR4, UR6, UR7, UR4 ;  /* 0x00000007060472a5 */ /* 0x000fcc000f8e0004 */
[----:B0-----:R-:W-:Y:S02]  /*39440*/  IMAD.U32 R2, RZ, RZ, UR4 ;  /* 0x00000004ff027e24 */ /* 0x001fe4000f8e00ff */
[----:B------:R-:W-:-:S04]  /*39450*/  IMAD.U32 R3, RZ, RZ, UR5 ;  /* 0x00000005ff037e24 */ /* 0x000fc8000f8e00ff */
[----:B------:R-:W-:-:S05]  /*39460*/  IMAD.WIDE R44, R44, 0x20, R2 ;  /* 0x000000202c2c7825 */ /* 0x000fca00078e0202 */
[----:B---3--:R-:W-:Y:S04]  /*39470*/  STG.E.128 [R44.64], R24 ;  /* 0x000000182c007986 */ /* 0x008fe8000c101d08 */
[----:B------:R-:W-:Y:S04]  /*39480*/  STG.E.128 [R44.64+0x10], R28 ;  /* 0x0000101c2c007986 */ /* 0x000fe8000c101d08 */
[----:B------:R-:W-:Y:S04]  /*39490*/  STG.E.128 [R44.64+0x1000], R32 ;  /* 0x001000202c007986 */ /* 0x000fe8000c101d08 */
[----:B------:R-:W-:Y:S04]  /*394a0*/  STG.E.128 [R44.64+0x1010], R36 ;  /* 0x001010242c007986 */ /* 0x000fe8000c101d08 */
[----:B------:R-:W-:Y:S04]  /*394b0*/  STG.E.128 [R44.64+0x2000], R40 ;  /* 0x002000282c007986 */ /* 0x000fe8000c101d08 */
[----:B------:R-:W-:Y:S04]  /*394c0*/  STG.E.128 [R44.64+0x2010], R12 ;  /* 0x0020100c2c007986 */ /* 0x000fe8000c101d08 */
[----:B------:R-:W-:Y:S04]  /*394d0*/  STG.E.128 [R44.64+0x3000], R16 ;  /* 0x003000102c007986 */ /* 0x000fe8000c101d08 */
[----:B------:R-:W-:Y:S01]  /*394e0*/  STG.E.128 [R44.64+0x3010], R20 ;  /* 0x003010142c007986 */ /* 0x000fe2000c101d08 */
[----:B------:R-:W-:Y:S05]  /*394f0*/  EXIT ;  /* 0x000000000000794d */ /* 0x000fea0003800000 */
.L_x_29116:
[----:B------:R-:W0:Y:S01]  /*39500*/  S2R R0, SR_TID.X ;  /* 0x0000000000007919 */ /* 0x000e220000002100 */
[----:B------:R-:W-:Y:S01]  /*39510*/  CS2R R14, SRZ ;  /* 0x00000000000e7805 */ /* 0x000fe2000001ff00 */
[----:B------:R-:W-:Y:S01]  /*39520*/  CS2R R12, SRZ ;  /* 0x00000000000c7805 */ /* 0x000fe2000001ff00 */
[----:B------:R-:W-:Y:S01]  /*39530*/  CS2R R10, SRZ ;  /* 0x00000000000a7805 */ /* 0x000fe2000001ff00 */
[----:B------:R-:W-:Y:S01]  /*39540*/  CS2R R8, SRZ ;  /* 0x0000000000087805 */ /* 0x000fe2000001ff00 */
[----:B------:R-:W-:Y:S01]  /*39550*/  CS2R R46, SRZ ;  /* 0x00000000002e7805 */ /* 0x000fe2000001ff00 */
[----:B------:R-:W-:Y:S01]  /*39560*/  CS2R R44, SRZ ;  /* 0x00000000002c7805 */ /* 0x000fe2000001ff00 */
[----:B0-----:R-:W-:-:S13]  /*39570*/  ISETP.GE.AND P0, PT, R0, UR5, PT ;  /* 0x0000000500007c0c */ /* 0x001fda000bf06270 */
[C---:B------:R-:W-:Y:S01]  /*39580*/  @!P0 IADD3 R2, R0.reuse, UR6, RZ ;  /* 0x0000000600028c10 */ /* 0x040fe2000fffe0ff */
[----:B------:R-:W-:Y:S01]  /*39590*/  @!P0 IMAD.MOV.U32 R3, RZ, RZ, 0x10 ;  /* 0x00000010ff038424 */ /* 0x000fe200078e00ff */
[----:B------:R-:W-:-:S03]  /*395a0*/  @!P0 IADD3 R0, R0, 0x80, RZ ;  /* 0x0000008000008810 */ /* 0x000fc60007ffe0ff */
[----:B------:R-:W-:Y:S01]  /*395b0*/  @!P0 IMAD.WIDE.U32 R2, R2, R3, c[0x0][0x198] ;  /* 0x0000660002028625 */ /* 0x000fe200078e0003 */
[----:B------:R-:W-:-:S04]  /*395c0*/  ISETP.GE.AND P5, PT, R0, UR5, PT ;  /* 0x0000000500007c0c */ /* 0x000fc8000bfa6270 */
[----:B------:R0:W5:Y:S09]  /*395d0*/  @!P0 LDG.E.128 R8, [R2.64] ;  /* 0x0000000802088981 */ /* 0x000172000c1e1d00 */
        /* <DEDUP_REMOVED lines=23> */
[----:B------:R-:W-:Y:S01]  /*39750*/  ISETP.GE.AND P5, PT, R0, UR5, PT ;  /* 0x0000000500007c0c */ /* 0x000fe2000bfa6270 */
[----:B-1----:R-:W-:Y:S02]  /*39760*/  @!P1 IMAD.MOV.U32 R5, RZ, RZ, 0x10 ;  /* 0x00000010ff059424 */ /* 0x002fe400078e00ff */
[----:B--2---:R-:W-:Y:S02]  /*39770*/  @!P2 IMAD.MOV.U32 R6, RZ, RZ, 0x10 ;  /* 0x00000010ff06a424 */ /* 0x004fe400078e00ff */
[----:B------:R-:W-:Y:S02]  /*39780*/  @!P3 IMAD.MOV.U32 R37, RZ, RZ, 0x10 ;  /* 0x00000010ff25b424 */ /* 0x000fe400078e00ff */
[----:B------:R-:W-:Y:S01]  /*39790*/  @!P4 IMAD.MOV.U32 R39, RZ, RZ, 0x10 ;  /* 0x00000010ff27c424 */ /* 0x000fe200078e00ff */
[----:B------:R-:W-:Y:S01]  /*397a0*/  CS2R R50, SRZ ;  /* 0x0000000000327805 */ /* 0x000fe2000001ff00 */
[----:B------:R-:W-:-:S04]  /*397b0*/  CS2R R48, SRZ ;  /* 0x0000000000307805 */ /* 0x000fc8000001ff00 */
[----:B0-----:R-:W-:Y:S01]  /*397c0*/  @!P5 IADD3 R2, R0, UR6, RZ ;  /* 0x000000060002dc10 */ /* 0x001fe2000fffe0ff */
[----:B------:R-:W-:Y:S01]  /*397d0*/  @!P5 IMAD.MOV.U32 R3, RZ, RZ, 0x10 ;  /* 0x00000010ff03d424 */ /* 0x000fe200078e00ff */
[----:B------:R-:W-:Y:S01]  /*397e0*/  CS2R R18, SRZ ;  /* 0x0000000000127805 */ /* 0x000fe2000001ff00 */
[----:B------:R-:W-:Y:S01]  /*397f0*/  CS2R R16, SRZ ;  /* 0x0000000000107805 */ /* 0x000fe2000001ff00 */
[----:B------:R-:W-:Y:S01]  /*39800*/  CS2R R22, SRZ ;  /* 0x0000000000167805 */ /* 0x000fe2000001ff00 */
[----:B------:R-:W-:Y:S01]  /*39810*/  CS2R R20, SRZ ;  /* 0x0000000000147805 */ /* 0x000fe2000001ff00 */
[----:B------:R-:W-:Y:S01]  /*39820*/  CS2R R26, SRZ ;  /* 0x00000000001a7805 */ /* 0x000fe2000001ff00 */
[----:B------:R-:W-:Y:S01]  /*39830*/  CS2R R24, SRZ ;  /* 0x0000000000187805 */ /* 0x000fe2000001ff00 */
[----:B------:R-:W-:Y:S01]  /*39840*/  CS2R R30, SRZ ;  /* 0x00000000001e7805 */ /* 0x000fe2000001ff00 */
[----:B------:R-:W-:Y:S01]  /*39850*/  CS2R R28, SRZ ;  /* 0x00000000001c7805 */ /* 0x000fe2000001ff00 */
[----:B------:R-:W-:-:S04]  /*39860*/  @!P1 IMAD.WIDE.U32 R4, R32, R5, c[0x0][0x198] ;  /* 0x0000660020049625 */ /* 0x000fc800078e0005 */
[----:B------:R-:W-:Y:S01]  /*39870*/  @!P2 IMAD.WIDE.U32 R6, R33, R6, c[0x0][0x198] ;  /* 0x000066002106a625 */ /* 0x000fe200078e0006 */
[----:B------:R0:W5:Y:S03]  /*39880*/  @!P1 LDG.E.128 R48, [R4.64] ;  /* 0x0000000804309981 */ /* 0x000166000c1e1d00 */
[----:B------:R-:W-:Y:S01]  /*39890*/  @!P3 IMAD.WIDE.U32 R36, R36, R37, c[0x0][0x198] ;  /* 0x000066002424b625 */ /* 0x000fe200078e0025 */
[----:B------:R0:W5:Y:S03]  /*398a0*/  @!P2 LDG.E.128 R16, [R6.64] ;  /* 0x000000080610a981 */ /* 0x000166000c1e1d00 */
[----:B------:R-:W-:Y:S01]  /*398b0*/  @!P4 IMAD.WIDE.U32 R38, R38, R39, c[0x0][0x198] ;  /* 0x000066002626c625 */ /* 0x000fe200078e0027 */
[----:B------:R0:W5:Y:S03]  /*398c0*/  @!P3 LDG.E.128 R20, [R36.64] ;  /* 0x000000082414b981 */ /* 0x000166000c1e1d00 */
        /* <DEDUP_REMOVED lines=97> */
.L_x_29918:
        /* <DEDUP_REMOVED lines=22> */
.L_x_29921:
[----:B------:R-:W-:Y:S05]  /*3a040*/  BSYNC B4 ;  /* 0x0000000000047941 */ /* 0x000fea0003800000 */
.L_x_29920:
        /* <DEDUP_REMOVED lines=15> */
.L_x_29919:
[----:B------:R-:W-:Y:S05]  /*3a140*/  BSYNC B3 ;  /* 0x0000000000037941 */ /* 0x000fea0003800000 */
.L_x_29917:
        /* <DEDUP_REMOVED lines=21> */
.L_x_29923:
[----:B------:R-:W-:Y:S05]  /*3a2a0*/  BSYNC B3 ;  /* 0x0000000000037941 */ /* 0x000fea0003800000 */
.L_x_29922:
        /* <DEDUP_REMOVED lines=43> */
.L_x_29925:
[----:B------:R-:W-:-:S04]  /*3a560*/  ISETP.GE.AND P0, PT, R9, RZ, PT ;  /* 0x000000ff0900720c */ /* 0x000fc80003f06270 */
[----:B------:R-:W-:Y:S02]  /*3a570*/  FSEL R2, RZ, 3.37028055040000000000e+12, P0 ;  /* 0x54442d18ff027808 */ /* 0x000fe40000000000 */
[----:B------:R-:W-:Y:S02]  /*3a580*/  FSEL R3, RZ, 2.1426990032196044922, P0 ;  /* 0x400921fbff037808 */ /* 0x000fe40000000000 */
.L_x_29926:
[----:B------:R-:W-:Y:S05]  /*3a590*/  BSYNC B0 ;  /* 0x0000000000007941 */ /* 0x000fea0003800000 */
.L_x_29924:
[----:B------:R0:W2:Y:S02]  /*3a5a0*/  DADD R8, |R8|, |R10| ;  /* 0x0000000008087229 */ /* 0x0000a4000000060a */
[----:B0-----:R-:W-:Y:S02]  /*3a5b0*/  LOP3.LUT R11, R3, 0x80000000, R11, 0xb8, !PT ;  /* 0x80000000030b7812 */ /* 0x001fe400078eb80b */
[----:B-1----:R-:W-:-:S04]  /*3a5c0*/  DMUL R32, R32, 0.5 ;  /* 0x3fe0000020207828 */ /* 0x002fc80000000000 */
[----:B--2---:R-:W0:-:S06]  /*3a5d0*/  DSETP.GTU.AND P0, PT, |R8|, +INF , PT ;  /* 0x7ff000000800742a */ /* 0x004e0c0003f0c200 */
[----:B0-----:R-:W-:Y:S02]  /*3a5e0*/  FSEL R2, R8, R2, P0 ;  /* 0x0000000208027208 */ /* 0x001fe40000000000 */
[----:B------:R-:W-:Y:S01]  /*3a5f0*/  FSEL R3, R9, R11, P0 ;  /* 0x0000000b09037208 */ /* 0x000fe20000000000 */
[----:B------:R-:W-:Y:S05]  /*3a600*/  BRA `(.L_x_29927) ;  /* 0x00004b0000007947 */ /* 0x000fea0003800000 */
.L_x_29916:
        /* <DEDUP_REMOVED lines=77> */
.L_x_29930:
[----:B------:R-:W-:Y:S05]  /*3aae0*/  BSYNC B0 ;  /* 0x0000000000007941 */ /* 0x000fea0003800000 */
.L_x_29929:
[----:B------:R-:W-:Y:S01]  /*3aaf0*/  BSSY B3, `(.L_x_29931) ;  /* 0x0000008000037945 */ /* 0x000fe20003800000 */
[----:B------:R-:W-:Y:S05]  /*3ab00*/  @P4 BRA P5, `(.L_x_29932) ;  /* 0x0000006000004947 */ /* 0x000fea0002800000 */
[----:B------:R-:W-:Y:S01]  /*3ab10*/  IMAD.MOV.U32 R0, RZ, RZ, R34 ;  /* 0x000000ffff007224 */ /* 0x000fe200078e0022 */
[----:B------:R-:W-:Y:S01]  /*3ab20*/  MOV R4, 0x3ab70 ;  /* 0x0003ab7000047802 */ /* 0x000fe20000000f00 */
[----:B------:R-:W-:Y:S02]  /*3ab30*/  IMAD.MOV.U32 R5, RZ, RZ, R35 ;  /* 0x000000ffff057224 */ /* 0x000fe400078e0023 */
[----:B------:R-:W-:Y:S02]  /*3ab40*/  IMAD.MOV.U32 R2, RZ, RZ, R36 ;  /* 0x000000ffff027224 */ /* 0x000fe400078e0024 */
[----:B------:R-:W-:Y:S02]  /*3ab50*/  IMAD.MOV.U32 R3, RZ, RZ, R37 ;  /* 0x000000ffff037224 */ /* 0x000fe400078e0025 */
[----:B01----:R-:W-:Y:S05]  /*3ab60*/  CALL.REL.NOINC `($__internal_64_$__cuda_sm20_div_rn_f64_full) ;  /* 0x000385c000007944 */ /* 0x003fea0003c00000 */
.L_x_29932:
[----:B------:R-:W-:Y:S05]  /*3ab70*/  BSYNC B3 ;  /* 0x0000000000037941 */ /* 0x000fea0003800000 */
.L_x_29931:
        /* <DEDUP_REMOVED lines=43> */
.L_x_29934:
[----:B------:R-:W-:-:S04]  /*3ae30*/  ISETP.GE.AND P0, PT, R9, RZ, PT ;  /* 0x000000ff0900720c */ /* 0x000fc80003f06270 */
[----:B------:R-:W-:Y:S02]  /*3ae40*/  FSEL R2, RZ, 3.37028055040000000000e+12, P0 ;  /* 0x54442d18ff027808 */ /* 0x000fe40000000000 */
[----:B------:R-:W-:Y:S02]  /*3ae50*/  FSEL R3, RZ, 2.1426990032196044922, P0 ;  /* 0x400921fbff037808 */ /* 0x000fe40000000000 */
.L_x_29935:
[----:B------:R-:W-:Y:S05]  /*3ae60*/  BSYNC B0 ;  /* 0x0000000000007941 */ /* 0x000fea0003800000 */
.L_x_29933:
[----:B------:R2:W3:Y:S02]  /*3ae70*/  DADD R8, |R8|, |R10| ;  /* 0x0000000008087229 */ /* 0x0004e4000000060a */
[----:B--2---:R-:W-:Y:S02]  /*3ae80*/  LOP3.LUT R11, R3, 0x80000000, R11, 0xb8, !PT ;  /* 0x80000000030b7812 */ /* 0x004fe400078eb80b */
[----:B-1----:R-:W-:-:S04]  /*3ae90*/  DMUL R32, R32, 0.5 ;  /* 0x3fe0000020207828 */ /* 0x002fc80000000000 */
[----:B---3--:R-:W1:-:S06]  /*3aea0*/  DSETP.GTU.AND P0, PT, |R8|, +INF , PT ;  /* 0x7ff000000800742a */ /* 0x008e4c0003f0c200 */
[----:B-1----:R-:W-:Y:S02]  /*3aeb0*/  FSEL R2, R8, R2, P0 ;  /* 0x0000000208027208 */ /* 0x002fe40000000000 */
[----:B------:R-:W-:Y:S01]  /*3aec0*/  FSEL R3, R9, R11, P0 ;  /* 0x0000000b09037208 */ /* 0x000fe20000000000 */
[----:B------:R-:W-:Y:S05]  /*3aed0*/  BRA `(.L_x_29927) ;  /* 0x0000423000007947 */ /* 0x000fea0003800000 */
.L_x_29928:
        /* <DEDUP_REMOVED lines=15> */
[----:B------:R-:W-:-:S04]  /*3afd0*/  DADD R54, R34, -R32 ;  /* 0x0000000022367229 */ /* 0x000fc80000000820 */
[----:B------:R-:W1:-:S04]  /*3afe0*/  DADD R42, R36, -R4 ;  /* 0x00000000242a7229 */ /* 0x000e480000000804 */
[----:B--2---:R-:W-:-:S04]  /*3aff0*/  DMUL R2, R4, R38 ;  /* 0x0000002604027228 */ /* 0x004fc80000000000 */
[----:B------:R-:W-:-:S04]  /*3b000*/  DMUL R6, R4, R4 ;  /* 0x0000000404067228 */ /* 0x000fc80000000000 */
[----:B------:R-:W2:-:S04]  /*3b010*/  DADD R34, R4, R4 ;  /* 0x0000000004227229 */ /* 0x000e880000000004 */
[----:B0-----:R-:W-:-:S04]  /*3b020*/  DMUL R4, R32, R40 ;  /* 0x0000002820047228 */ /* 0x001fc80000000000 */
[----:B------:R-:W-:-:S04]  /*3b030*/  DMUL R56, R32, R32 ;  /* 0x0000002020387228 */ /* 0x000fc80000000000 */
[----:B------:R-:W0:-:S04]  /*3b040*/  DADD R32, R32, R32 ;  /* 0x0000000020207229 */ /* 0x000e080000000020 */
[----:B-1----:R1:W3:-:S04]  /*3b050*/  DMUL R36, R42, R38 ;  /* 0x000000262a247228 */ /* 0x0022c80000000000 */
[----:B------:R1:W4:-:S04]  /*3b060*/  DMUL R38, R54, R40 ;  /* 0x0000002836267228 */ /* 0x0003080000000000 */
[----:B--2---:R1:W2:-:S04]  /*3b070*/  DMUL R40, R42, R34 ;  /* 0x000000222a287228 */ /* 0x0042880000000000 */
[----:B0-----:R1:W0:-:S04]  /*3b080*/  DMUL R52, R54, R32 ;  /* 0x0000002036347228 */ /* 0x0012080000000000 */
[----:B------:R-:W0:-:S04]  /*3b090*/  DMUL R42, R42, R42 ;  /* 0x0000002a2a2a7228 */ /* 0x000e080000000000 */
[----:B-1234-:R-:W0:-:S04]  /*3b0a0*/  DMUL R54, R54, R54 ;  /* 0x0000003636367228 */ /* 0x01ee080000000000 */
.L_x_29937:
        /* <DEDUP_REMOVED lines=48> */
[----:B--2---:R-:W1:Y:S02]  /*3b3b0*/  DSETP.LT.OR P0, PT, R62, R52, P0 ;  /* 0x000000343e00722a */ /* 0x004e640000701400 */
        /* <DEDUP_REMOVED lines=15> */
[----:B------:R-:W0:Y:S01]  /*3b4b0*/  DSETP.GEU.AND P1, PT, R58, R54, PT ;  /* 0x000000363a00722a */ /* 0x000e220003f2e000 */
[----:B------:R-:W-:Y:S02]  /*3b4c0*/  IMAD.MOV.U32 R4, RZ, RZ, R6 ;  /* 0x000000ffff047224 */ /* 0x000fe400078e0006 */
[----:B------:R-:W-:Y:S02]  /*3b4d0*/  IMAD.MOV.U32 R5, RZ, RZ, R7 ;  /* 0x000000ffff057224 */ /* 0x000fe400078e0007 */
[----:B------:R-:W-:Y:S01]  /*3b4e0*/  IMAD.MOV.U32 R6, RZ, RZ, R0 ;  /* 0x000000ffff067224 */ /* 0x000fe200078e0000 */
[----:B0-----:R-:W-:Y:S01]  /*3b4f0*/  FSEL R32, R58, R54, !P1 ;  /* 0x000000363a207208 */ /* 0x001fe20004800000 */
[----:B------:R-:W-:Y:S01]  /*3b500*/  IMAD.MOV.U32 R7, RZ, RZ, R35 ;  /* 0x000000ffff077224 */ /* 0x000fe200078e0023 */
[----:B------:R-:W-:Y:S02]  /*3b510*/  FSEL R43, R55, R59, !P1 ;  /* 0x0000003b372b7208 */ /* 0x000fe40004800000 */
[----:B------:R-:W-:Y:S01]  /*3b520*/  FSEL R42, R54, R58, !P1 ;  /* 0x0000003a362a7208 */ /* 0x000fe20004800000 */
[----:B------:R-:W-:Y:S01]  /*3b530*/  IMAD.MOV.U32 R58, RZ, RZ, R34 ;  /* 0x000000ffff3a7224 */ /* 0x000fe200078e0022 */
[----:B------:R-:W-:Y:S01]  /*3b540*/  FSEL R55, R59, R55, !P1 ;  /* 0x000000373b377208 */ /* 0x000fe20004800000 */
[----:B------:R-:W-:-:S02]  /*3b550*/  IMAD.MOV.U32 R59, RZ, RZ, R33 ;  /* 0x000000ffff3b7224 */ /* 0x000fc400078e0021 */
[----:B------:R-:W-:Y:S01]  /*3b560*/  IMAD.MOV.U32 R54, RZ, RZ, R32 ;  /* 0x000000ffff367224 */ /* 0x000fe200078e0020 */
[----:B------:R-:W-:Y:S05]  /*3b570*/  @P0 BRA `(.L_x_29937) ;  /* 0xfffffb3000000947 */ /* 0x000fea000383ffff */
[----:B------:R-:W-:Y:S05]  /*3b580*/  BSYNC B0 ;  /* 0x0000000000007941 */ /* 0x000fea0003800000 */
.L_x_29936:
        /* <DEDUP_REMOVED lines=77> */
.L_x_29939:
        /* <DEDUP_REMOVED lines=22> */
.L_x_29942:
[----:B------:R-:W-:Y:S05]  /*3bbc0*/  BSYNC B4 ;  /* 0x0000000000047941 */ /* 0x000fea0003800000 */
.L_x_29941:
        /* <DEDUP_REMOVED lines=15> */
.L_x_29940:
[----:B------:R-:W-:Y:S05]  /*3bcc0*/  BSYNC B3 ;  /* 0x0000000000037941 */ /* 0x000fea0003800000 */
.L_x_29938:
[----:B0-----:R-:W-:Y:S01]  /*3bcd0*/  DADD R6, -RZ, |R8| ;  /* 0x00000000ff067229 */ /* 0x001fe20000000508 */
[----:B------:R-:W-:Y:S01]  /*3bce0*/  IMAD.MOV.U32 R2, RZ, RZ, 0x1 ;  /* 0x00000001ff027424 */ /* 0x000fe200078e00ff */
[----:B------:R-:W-:Y:S02]  /*3bcf0*/  BSSY B3, `(.L_x_29943) ;  /* 0x000001a000037945 */ /* 0x000fe40003800000 */
[----:B------:R-:W-:-:S04]  /*3bd00*/  DADD R36, -RZ, |R10| ;  /* 0x00000000ff247229 */ /* 0x000fc8000000050a */
[----:B------:R-:W0:-:S06]  /*3bd10*/  DSETP.GEU.AND P0, PT, |R8|, |R10|, PT ;  /* 0x4000000a0800722a */ /* 0x000e0c0003f0e200 */
        /* <DEDUP_REMOVED lines=23> */
.L_x_29944:
[----:B------:R-:W-:Y:S05]  /*3be90*/  BSYNC B3 ;  /* 0x0000000000037941 */ /* 0x000fea0003800000 */
.L_x_29943:
        /* <DEDUP_REMOVED lines=44> */
.L_x_29946:
[----:B------:R-:W-:-:S04]  /*3c160*/  ISETP.GE.AND P0, PT, R9, RZ, PT ;  /* 0x000000ff0900720c */ /* 0x000fc80003f06270 */
[----:B------:R-:W-:Y:S02]  /*3c170*/  FSEL R2, RZ, 3.37028055040000000000e+12, P0 ;  /* 0x54442d18ff027808 */ /* 0x000fe40000000000 */
[----:B------:R-:W-:Y:S02]  /*3c180*/  FSEL R3, RZ, 2.1426990032196044922, P0 ;  /* 0x400921fbff037808 */ /* 0x000fe40000000000 */
.L_x_29947:
[----:B------:R-:W-:Y:S05]  /*3c190*/  BSYNC B0 ;  /* 0x0000000000007941 */ /* 0x000fea0003800000 */
.L_x_29945:
[----:B------:R0:W2:Y:S02]  /*3c1a0*/  DADD R8, |R8|, |R10| ;  /* 0x0000000008087229 */ /* 0x0000a4000000060a */
[----:B0-----:R-:W-:Y:S02]  /*3c1b0*/  LOP3.LUT R11, R3, 0x80000000, R11, 0xb8, !PT ;  /* 0x80000000030b7812 */ /* 0x001fe400078eb80b */
[----:B-1----:R-:W-:-:S04]  /*3c1c0*/  DMUL R32, R34, 0.5 ;  /* 0x3fe0000022207828 */ /* 0x002fc80000000000 */
[----:B--2---:R-:W0:-:S06]  /*3c1d0*/  DSETP.GTU.AND P0, PT, |R8|, +INF , PT ;  /* 0x7ff000000800742a */ /* 0x004e0c0003f0c200 */
[----:B0-----:R-:W-:Y:S02]  /*3c1e0*/  FSEL R2, R8, R2, P0 ;  /* 0x0000000208027208 */ /* 0x001fe40000000000 */
[----:B------:R-:W-:Y:S01]  /*3c1f0*/  FSEL R3, R9, R11, P0 ;  /* 0x0000000b09037208 */ /* 0x000fe20000000000 */
[----:B------:R-:W-:Y:S05]  /*3c200*/  BRA `(.L_x_29927) ;  /* 0x00002f0000007947 */ /* 0x000fea0003800000 */
.L_x_29915:
        /* <DEDUP_REMOVED lines=113> */
.L_x_29949:
[----:B------:R-:W-:Y:S05]  /*3c920*/  BSYNC B0 ;  /* 0x0000000000007941 */ /* 0x000fea0003800000 */
.L_x_29948:
        /* <DEDUP_REMOVED lines=8> */
[----:B------:R-:W-:Y:S02]  /*3c9b0*/  IMAD.MOV.U32 R4, RZ, RZ, R2 ;  /* 0x000000ffff047224 */ /* 0x000fe400078e0002 */
[----:B------:R-:W-:Y:S02]  /*3c9c0*/  IMAD.MOV.U32 R5, RZ, RZ, R3 ;  /* 0x000000ffff057224 */ /* 0x000fe400078e0003 */
.L_x_29951:
[----:B------:R-:W-:Y:S05]  /*3c9d0*/  BSYNC B3 ;  /* 0x0000000000037941 */ /* 0x000fea0003800000 */
.L_x_29950:
        /* <DEDUP_REMOVED lines=43> */
.L_x_29953:
[----:B------:R-:W-:-:S04]  /*3cc90*/  ISETP.GE.AND P0, PT, R9, RZ, PT ;  /* 0x000000ff0900720c */ /* 0x000fc80003f06270 */
[----:B------:R-:W-:Y:S02]  /*3cca0*/  FSEL R2, RZ, 3.37028055040000000000e+12, P0 ;  /* 0x54442d18ff027808 */ /* 0x000fe40000000000 */
[----:B------:R-:W-:Y:S02]  /*3ccb0*/  FSEL R3, RZ, 2.1426990032196044922, P0 ;  /* 0x400921fbff037808 */ /* 0x000fe40000000000 */
.L_x_29954:
[----:B------:R-:W-:Y:S05]  /*3ccc0*/  BSYNC B0 ;  /* 0x0000000000007941 */ /* 0x000fea0003800000 */
.L_x_29952:
[----:B------:R2:W3:Y:S02]  /*3ccd0*/  DADD R8, |R8|, |R10| ;  /* 0x0000000008087229 */ /* 0x0004e4000000060a */
[----:B--2---:R-:W-:-:S04]  /*3cce0*/  LOP3.LUT R11, R3, 0x80000000, R11, 0xb8, !PT ;  /* 0x80000000030b7812 */ /* 0x004fc800078eb80b */
[----:B---3--:R-:W2:-:S06]  /*3ccf0*/  DSETP.GTU.AND P0, PT, |R8|, +INF , PT ;  /* 0x7ff000000800742a */ /* 0x008e8c0003f0c200 */
[----:B--2---:R-:W-:Y:S02]  /*3cd00*/  FSEL R2, R8, R2, P0 ;  /* 0x0000000208027208 */ /* 0x004fe40000000000 */
[----:B------:R-:W-:Y:S01]  /*3cd10*/  FSEL R3, R9, R11, P0 ;  /* 0x0000000b09037208 */ /* 0x000fe20000000000 */
[----:B------:R-:W-:Y:S05]  /*3cd20*/  BRA `(.L_x_29927) ;  /* 0x000023e000007947 */ /* 0x000fea0003800000 */
.L_x_29914:
        /* <DEDUP_REMOVED lines=68> */
.L_x_29957:
        /* <DEDUP_REMOVED lines=22> */
.L_x_29960:
[----:B------:R-:W-:Y:S05]  /*3d2d0*/  BSYNC B4 ;  /* 0x0000000000047941 */ /* 0x000fea0003800000 */
.L_x_29959:
        /* <DEDUP_REMOVED lines=15> */
.L_x_29958:
[----:B------:R-:W-:Y:S05]  /*3d3d0*/  BSYNC B3 ;  /* 0x0000000000037941 */ /* 0x000fea0003800000 */
.L_x_29956:
        /* <DEDUP_REMOVED lines=44> */
.L_x_29955:
        /* <DEDUP_REMOVED lines=46> */
.L_x_29913:
        /* <DEDUP_REMOVED lines=22> */
[----:B------:R-:W-:Y:S05]  /*3dae0*/  CALL.REL.NOINC `($__internal_64_$__cuda_sm20_div_rn_f64_full) ;  /* 0x0003564000007944 */ /* 0x000fea0003c00000 */
.L_x_29962:
[----:B------:R-:W-:Y:S05]  /*3daf0*/  BSYNC B3 ;  /* 0x0000000000037941 */ /* 0x000fea0003800000 */
.L_x_29961:
        /* <DEDUP_REMOVED lines=23> */
[----:B------:R-:W-:Y:S05]  /*3dc70*/  CALL.REL.NOINC `($__internal_64_$__cuda_sm20_div_rn_f64_full) ;  /* 0x000354b000007944 */ /* 0x000fea0003c00000 */
[----:B------:R-:W-:Y:S02]  /*3dc80*/  IMAD.MOV.U32 R4, RZ, RZ, R2 ;  /* 0x000000ffff047224 */ /* 0x000fe400078e0002 */
[----:B------:R-:W-:Y:S02]  /*3dc90*/  IMAD.MOV.U32 R5, RZ, RZ, R3 ;  /* 0x000000ffff057224 */ /* 0x000fe400078e0003 */
.L_x_29964:
[----:B-12---:R-:W-:Y:S05]  /*3dca0*/  BSYNC B3 ;  /* 0x0000000000037941 */ /* 0x006fea0003800000 */
.L_x_29963:
        /* <DEDUP_REMOVED lines=112> */
.L_x_29966:
[----:B------:R-:W-:Y:S05]  /*3e3b0*/  BSYNC B0 ;  /* 0x0000000000007941 */ /* 0x000fea0003800000 */
.L_x_29965:
        /* <DEDUP_REMOVED lines=10> */
.L_x_29968:
[----:B------:R-:W-:Y:S05]  /*3e460*/  BSYNC B3 ;  /* 0x0000000000037941 */ /* 0x000fea0003800000 */
.L_x_29967:
        /* <DEDUP_REMOVED lines=43> */
.L_x_29970:
[----:B------:R-:W-:-:S04]  /*3e720*/  ISETP.GE.AND P0, PT, R9, RZ, PT ;  /* 0x000000ff0900720c */ /* 0x000fc80003f06270 */
[----:B------:R-:W-:Y:S02]  /*3e730*/  FSEL R2, RZ, 3.37028055040000000000e+12, P0 ;  /* 0x54442d18ff027808 */ /* 0x000fe40000000000 */
[----:B------:R-:W-:Y:S02]  /*3e740*/  FSEL R3, RZ, 2.1426990032196044922, P0 ;  /* 0x400921fbff037808 */ /* 0x000fe40000000000 */
.L_x_29971:
[----:B------:R-:W-:Y:S05]  /*3e750*/  BSYNC B0 ;  /* 0x0000000000007941 */ /* 0x000fea0003800000 */
.L_x_29969:
[----:B------:R2:W3:Y:S02]  /*3e760*/  DADD R8, |R8|, |R10| ;  /* 0x0000000008087229 */ /* 0x0004e4000000060a */
[----:B--2---:R-:W-:Y:S02]  /*3e770*/  LOP3.LUT R11, R3, 0x80000000, R11, 0xb8, !PT ;  /* 0x80000000030b7812 */ /* 0x004fe400078eb80b */
[----:B-1----:R-:W-:-:S04]  /*3e780*/  DADD R32, R32, 1 ;  /* 0x3ff0000020207429 */ /* 0x002fc80000000000 */
[----:B---3--:R-:W1:-:S06]  /*3e790*/  DSETP.GTU.AND P0, PT, |R8|, +INF , PT ;  /* 0x7ff000000800742a */ /* 0x008e4c0003f0c200 */
[----:B-1----:R-:W-:Y:S02]  /*3e7a0*/  FSEL R2, R8, R2, P0 ;  /* 0x0000000208027208 */ /* 0x002fe40000000000 */
[----:B------:R-:W-:Y:S01]  /*3e7b0*/  FSEL R3, R9, R11, P0 ;  /* 0x0000000b09037208 */ /* 0x000fe20000000000 */
[----:B------:R-:W-:Y:S05]  /*3e7c0*/  BRA `(.L_x_29927) ;  /* 0x0000094000007947 */ /* 0x000fea0003800000 */
.L_x_29912:
        /* <DEDUP_REMOVED lines=88> */
.L_x_29973:
[----:B------:R-:W-:Y:S05]  /*3ed50*/  BSYNC B0 ;  /* 0x0000000000007941 */ /* 0x000fea0003800000 */
.L_x_29972:
[----:B------:R-:W-:Y:S01]  /*3ed60*/  BSSY B3, `(.L_x_29974) ;  /* 0x0000007000037945 */ /* 0x000fe20003800000 */
[----:B------:R-:W-:Y:S05]  /*3ed70*/  @P4 BRA P5, `(.L_x_29975) ;  /* 0x0000005000004947 */ /* 0x000fea0002800000 */
[----:B------:R-:W-:Y:S01]  /*3ed80*/  IMAD.MOV.U32 R0, RZ, RZ, R4 ;  /* 0x000000ffff007224 */ /* 0x000fe200078e0004 */
[----:B------:R-:W-:Y:S01]  /*3ed90*/  MOV R4, 0x3edd0 ;  /* 0x0003edd000047802 */ /* 0x000fe20000000f00 */
[----:B------:R-:W-:Y:S02]  /*3eda0*/  IMAD.MOV.U32 R2, RZ, RZ, R34 ;  /* 0x000000ffff027224 */ /* 0x000fe400078e0022 */
[----:B------:R-:W-:Y:S02]  /*3edb0*/  IMAD.MOV.U32 R3, RZ, RZ, R35 ;  /* 0x000000ffff037224 */ /* 0x000fe400078e0023 */
[----:B01----:R-:W-:Y:S05]  /*3edc0*/  CALL.REL.NOINC `($__internal_64_$__cuda_sm20_div_rn_f64_full) ;  /* 0x0003436000007944 */ /* 0x003fea0003c00000 */
.L_x_29975:
[----:B------:R-:W-:Y:S05]  /*3edd0*/  BSYNC B3 ;  /* 0x0000000000037941 */ /* 0x000fea0003800000 */
.L_x_29974:
        /* <DEDUP_REMOVED lines=43> */
.L_x_29977:
[----:B------:R-:W-:Y:S02]  /*3f090*/  FSEL R2, RZ, 3.37028055040000000000e+12, P2 ;  /* 0x54442d18ff027808 */ /* 0x000fe40001000000 */
[----:B------:R-:W-:Y:S02]  /*3f0a0*/  FSEL R3, RZ, 2.1426990032196044922, P2 ;  /* 0x400921fbff037808 */ /* 0x000fe40001000000 */
.L_x_29978:
[----:B------:R-:W-:Y:S05]  /*3f0b0*/  BSYNC B0 ;  /* 0x0000000000007941 */ /* 0x000fea0003800000 */
.L_x_29976:
[----:B------:R2:W3:Y:S02]  /*3f0c0*/  DADD R8, |R8|, |R10| ;  /* 0x0000000008087229 */ /* 0x0004e4000000060a */
[----:B--2---:R-:W-:-:S04]  /*3f0d0*/  LOP3.LUT R11, R3, 0x80000000, R11, 0xb8, !PT ;  /* 0x80000000030b7812 */ /* 0x004fc800078eb80b */
[----:B---3--:R-:W2:-:S06]  /*3f0e0*/  DSETP.GTU.AND P0, PT, |R8|, +INF , PT ;  /* 0x7ff000000800742a */ /* 0x008e8c0003f0c200 */
[----:B--2---:R-:W-:Y:S02]  /*3f0f0*/  FSEL R2, R8, R2, P0 ;  /* 0x0000000208027208 */ /* 0x004fe40000000000 */
[----:B------:R-:W-:Y:S02]  /*3f100*/  FSEL R3, R9, R11, P0 ;  /* 0x0000000b09037208 */ /* 0x000fe40000000000 */
.L_x_29927:
[----:B------:R-:W-:Y:S05]  /*3f110*/  BSYNC B2 ;  /* 0x0000000000027941 */ /* 0x000fea0003800000 */
.L_x_29911:
[----:B------:R-:W2:-:S04]  /*3f120*/  DMUL R36, R2, c[0x0][0x170] ;  /* 0x00005c0002247a28 */ /* 0x000e880000000000 */
        /* <DEDUP_REMOVED lines=52> */
.L_x_29984:
[----:B------:R-:W-:Y:S05]  /*3f470*/  BSYNC B0 ;  /* 0x0000000000007941 */ /* 0x000fea0003800000 */
.L_x_29983:
        /* <DEDUP_REMOVED lines=13> */
[----:B-12---:R-:W-:Y:S05]  /*3f550*/  CALL.REL.NOINC `($_ZN2at6native29vectorized_elementwise_kernelILi2EZZZNS0_50_GLOBAL__N__2680c7bb_12_PowKernel_cu_b2145a98_318424pow_tensor_scalar_kernelERNS_18TensorIteratorBaseERKN3c106ScalarEENKUlvE_clEvENKUlvE_clEvEUlNS5_7complexIdEEE0_St5arrayIPcLm2EEEEviT0_T1_$__internal_trig_reduction_slowpathd) ;  /* 0x0003423000007944 */ /* 0x006fea0003c00000 */
[----:B------:R-:W-:Y:S02]  /*3f560*/  IMAD.MOV.U32 R2, RZ, RZ, R5 ;  /* 0x000000ffff027224 */ /* 0x000fe400078e0005 */
[----:B------:R-:W-:Y:S02]  /*3f570*/  IMAD.MOV.U32 R32, RZ, RZ, R6 ;  /* 0x000000ffff207224 */ /* 0x000fe400078e0006 */
[----:B------:R-:W-:Y:S01]  /*3f580*/  IMAD.MOV.U32 R33, RZ, RZ, R7 ;  /* 0x000000ffff217224 */ /* 0x000fe200078e0007 */
[----:B------:R-:W-:Y:S05]  /*3f590*/  BRA `(.L_x_29987) ;  /* 0x0000002000007947 */ /* 0x000fea0003800000 */
.L_x_29986:
[----:B------:R2:W3:Y:S01]  /*3f5a0*/  DMUL R32, RZ, R36 ;  /* 0x00000024ff207228 */ /* 0x0004e20000000000 */
[----:B0-----:R-:W-:-:S05]  /*3f5b0*/  IMAD.MOV.U32 R2, RZ, RZ, RZ ;  /* 0x000000ffff027224 */ /* 0x001fca00078e00ff */
.L_x_29987:
[----:B------:R-:W-:Y:S05]  /*3f5c0*/  BSYNC B2 ;  /* 0x0000000000027941 */ /* 0x000fea0003800000 */
.L_x_29985:
        /* <DEDUP_REMOVED lines=41> */
.L_x_29989:
[----:B------:R2:W3:Y:S01]  /*3f860*/  DMUL R2, RZ, R36 ;  /* 0x00000024ff027228 */ /* 0x0004e20000000000 */
[----:B------:R-:W-:-:S05]  /*3f870*/  IMAD.MOV.U32 R0, RZ, RZ, RZ ;  /* 0x000000ffff007224 */ /* 0x000fca00078e00ff */
.L_x_29990:
[----:B------:R-:W-:Y:S05]  /*3f880*/  BSYNC B2 ;  /* 0x0000000000027941 */ /* 0x000fea0003800000 */
.L_x_29988:
        /* <DEDUP_REMOVED lines=25> */
.L_x_29982:
        /* <DEDUP_REMOVED lines=39> */
.L_x_29992:
[----:B------:R-:W-:Y:S05]  /*3fc90*/  BSYNC B0 ;  /* 0x0000000000007941 */ /* 0x000fea0003800000 */
.L_x_29991:
        /* <DEDUP_REMOVED lines=18> */
.L_x_29994:
[----:B------:R2:W3:Y:S01]  /*3fdc0*/  DMUL R32, RZ, R36 ;  /* 0x00000024ff207228 */ /* 0x0004e20000000000 */
[----:B0-----:R-:W-:-:S05]  /*3fdd0*/  IMAD.MOV.U32 R2, RZ, RZ, RZ ;  /* 0x000000ffff027224 */ /* 0x001fca00078e00ff */
.L_x_29995:
[----:B------:R-:W-:Y:S05]  /*3fde0*/  BSYNC B2 ;  /* 0x0000000000027941 */ /* 0x000fea0003800000 */
.L_x_29993:
        /* <DEDUP_REMOVED lines=41> */
.L_x_29997:
[----:B------:R2:W3:Y:S01]  /*40080*/  DMUL R2, RZ, R36 ;  /* 0x00000024ff027228 */ /* 0x0004e20000000000 */
[----:B------:R-:W-:-:S05]  /*40090*/  IMAD.MOV.U32 R0, RZ, RZ, RZ ;  /* 0x000000ffff007224 */ /* 0x000fca00078e00ff */
.L_x_29998:
[----:B------:R-:W-:Y:S05]  /*400a0*/  BSYNC B2 ;  /* 0x0000000000027941 */ /* 0x000fea0003800000 */
.L_x_29996:
        /* <DEDUP_REMOVED lines=39> */
.L_x_29981:
        /* <DEDUP_REMOVED lines=11> */
.L_x_29999:
[----:B------:R-:W0:-:S10]  /*403d0*/  DADD R32, R36, -R36 ;  /* 0x0000000024207229 */ /* 0x000e140000000824 */
[----:B0-----:R-:W-:Y:S02]  /*403e0*/  IMAD.MOV.U32 R34, RZ, RZ, R32 ;  /* 0x000000ffff227224 */ /* 0x001fe400078e0020 */
[----:B------:R-:W-:Y:S01]  /*403f0*/  IMAD.MOV.U32 R35, RZ, RZ, R33 ;  /* 0x000000ffff237224 */ /* 0x000fe200078e0021 */
[----:B------:R-:W-:Y:S05]  /*40400*/  BRA `(.L_x_29910) ;  /* 0x0000082000007947 */ /* 0x000fea0003800000 */
.L_x_29980:
        /* <DEDUP_REMOVED lines=11> */
[----:B0-----:R-:W-:Y:S01]  /*404c0*/  IMAD.MOV.U32 R4, RZ, RZ, R36 ;  /* 0x000000ffff047224 */ /* 0x001fe200078e0024 */
[----:B------:R-:W-:Y:S01]  /*404d0*/  MOV R0, 0x40500 ;  /* 0x0004050000007802 */ /* 0x000fe20000000f00 */
[----:B------:R-:W-:-:S03]  /*404e0*/  IMAD.MOV.U32 R7, RZ, RZ, R37 ;  /* 0x000000ffff077224 */ /* 0x000fc600078e0025 */
[----:B-1----:R-:W-:Y:S05]  /*404f0*/  CALL.REL.NOINC `($_ZN2at6native29vectorized_elementwise_kernelILi2EZZZNS0_50_GLOBAL__N__2680c7bb_12_PowKernel_cu_b2145a98_318424pow_tensor_scalar_kernelERNS_18TensorIteratorBaseERKN3c106ScalarEENKUlvE_clEvENKUlvE_clEvEUlNS5_7complexIdEEE0_St5arrayIPcLm2EEEEviT0_T1_$__internal_trig_reduction_slowpathd) ;  /* 0x0003329000007944 */ /* 0x002fea0003c00000 */
[----:B------:R-:W-:Y:S02]  /*40500*/  IMAD.MOV.U32 R2, RZ, RZ, R5 ;  /* 0x000000ffff027224 */ /* 0x000fe400078e0005 */
[----:B------:R-:W-:Y:S02]  /*40510*/  IMAD.MOV.U32 R32, RZ, RZ, R6 ;  /* 0x000000ffff207224 */ /* 0x000fe400078e0006 */
[----:B------:R-:W-:Y:S01]  /*40520*/  IMAD.MOV.U32 R33, RZ, RZ, R7 ;  /* 0x000000ffff217224 */ /* 0x000fe200078e0007 */
[----:B------:R-:W-:Y:S05]  /*40530*/  BRA `(.L_x_30002) ;  /* 0x0000002000007947 */ /* 0x000fea0003800000 */
.L_x_30001:
[----:B------:R0:W1:Y:S01]  /*40540*/  DMUL R32, RZ, R36 ;  /* 0x00000024ff207228 */ /* 0x0000620000000000 */
[----:B------:R-:W-:-:S05]  /*40550*/  IMAD.MOV.U32 R2, RZ, RZ, RZ ;  /* 0x000000ffff027224 */ /* 0x000fca00078e00ff */
.L_x_30002:
[----:B------:R-:W-:Y:S05]  /*40560*/  BSYNC B2 ;  /* 0x0000000000027941 */ /* 0x000fea0003800000 */
.L_x_30000:
        /* <DEDUP_REMOVED lines=41> */
.L_x_30004:
[----:B------:R1:W2:Y:S01]  /*40800*/  DMUL R34, RZ, R36 ;  /* 0x00000024ff227228 */ /* 0x0002a20000000000 */
[----:B------:R-:W-:-:S05]  /*40810*/  IMAD.MOV.U32 R0, RZ, RZ, RZ ;  /* 0x000000ffff007224 */ /* 0x000fca00078e00ff */
.L_x_30005:
[----:B------:R-:W-:Y:S05]  /*40820*/  BSYNC B2 ;  /* 0x0000000000027941 */ /* 0x000fea0003800000 */
.L_x_30003:
[----:B------:R-:W-:Y:S02]  /*40830*/  IMAD.SHL.U32 R2, R0, 0x8, RZ ;  /* 0x0000000800027824 */ /* 0x000fe400078e00ff */
[----:B------:R-:W-:-:S03]  /*40840*/  IMAD.MOV.U32 R3, RZ, RZ, 0x8 ;  /* 0x00000008ff037424 */ /* 0x000fc600078e00ff */
[----:B------:R-:W-:-:S05]  /*40850*/  LOP3.LUT R2, R2, 0x8, RZ, 0xc0, !PT ;  /* 0x0000000802027812 */ /* 0x000fca00078ec0ff */
[----:B------:R-:W-:-:S05]  /*40860*/  IMAD.WIDE.U32 R2, R2, R3, c[0x4][0x1a8] ;  /* 0x01006a0002027625 */ /* 0x000fca00078e0003 */
[----:B-1----:R-:W3:Y:S04]  /*40870*/  LDG.E.128.CONSTANT R36, [R2.64] ;  /* 0x0000000802247981 */ /* 0x002ee8000c1e9d00 */
        /* <DEDUP_REMOVED lines=19> */
.L_x_29979:
        /* <DEDUP_REMOVED lines=37> */
.L_x_30007:
[----:B------:R-:W-:Y:S05]  /*40c00*/  BSYNC B0 ;  /* 0x0000000000007941 */ /* 0x000fea0003800000 */
.L_x_30006:
[----:B------:R-:W-:Y:S02]  /*40c10*/  IMAD.MOV.U32 R34, RZ, RZ, R36 ;  /* 0x000000ffff227224 */ /* 0x000fe400078e0024 */
[----:B------:R-:W-:Y:S02]  /*40c20*/  IMAD.MOV.U32 R35, RZ, RZ, R37 ;  /* 0x000000ffff237224 */ /* 0x000fe400078e0025 */
.L_x_29910:
[----:B012---:R-:W-:Y:S05]  /*40c30*/  BSYNC B1 ;  /* 0x0000000000017941 */ /* 0x007fea0003800000 */
.L_x_29909:
[----:B------:R-:W0:Y:S01]  /*40c40*/  S2R R0, SR_TID.X ;  /* 0x0000000000007919 */ /* 0x000e220000002100 */
[----:B------:R-:W-:Y:S01]  /*40c50*/  BSSY B1, `(.L_x_30008) ;  /* 0x0000735000017945 */ /* 0x000fe20003800000 */
[----:B------:R-:W-:Y:S01]  /*40c60*/  CS2R R38, SRZ ;  /* 0x0000000000267805 */ /* 0x000fe2000001ff00 */
[----:B------:R-:W-:Y:S01]  /*40c70*/  CS2R R36, SRZ ;  /* 0x0000000000247805 */ /* 0x000fe2000001ff00 */
[----:B0-----:R-:W-:-:S04]  /*40c80*/  IADD3 R0, R0, 0x80, RZ ;  /* 0x0000008000007810 */ /* 0x001fc80007ffe0ff */
[----:B------:R-:W-:-:S13]  /*40c90*/  ISETP.GE.AND P0, PT, R0, UR5, PT ;  /* 0x0000000500007c0c */ /* 0x000fda000bf06270 */
[----:B------:R-:W-:Y:S05]  /*40ca0*/  @P0 BRA `(.L_x_30009) ;  /* 0x000072f000000947 */ /* 0x000fea0003800000 */
[----:B-----5:R-:W0:Y:S01]  /*40cb0*/  DSETP.NAN.AND P0, PT, R12, R14, PT ;  /* 0x0000000e0c00722a */ /* 0x020e220003f08000 */
        /* <DEDUP_REMOVED lines=89> */
.L_x_30017:
        /* <DEDUP_REMOVED lines=21> */
[----:B---3--:R-:W-:Y:S05]  /*413a0*/  CALL.REL.NOINC `($__internal_64_$__cuda_sm20_div_rn_f64_full) ;  /* 0x00031d8000007944 */ /* 0x008fea0003c00000 */
.L_x_30020:
[----:B------:R-:W-:Y:S05]  /*413b0*/  BSYNC B4 ;  /* 0x0000000000047941 */ /* 0x000fea0003800000 */
.L_x_30019:
        /* <DEDUP_REMOVED lines=15> */
.L_x_30018:
[----:B------:R-:W-:Y:S05]  /*414b0*/  BSYNC B3 ;  /* 0x0000000000037941 */ /* 0x000fea0003800000 */
.L_x_30016:
        /* <DEDUP_REMOVED lines=21> */
.L_x_30022:
[----:B------:R-:W-:Y:S05]  /*41610*/  BSYNC B3 ;  /* 0x0000000000037941 */ /* 0x000fea0003800000 */
.L_x_30021:
        /* <DEDUP_REMOVED lines=43> */
.L_x_30024:
[----:B------:R-:W-:-:S04]  /*418d0*/  ISETP.GE.AND P0, PT, R13, RZ, PT ;  /* 0x000000ff0d00720c */ /* 0x000fc80003f06270 */
[----:B------:R-:W-:Y:S02]  /*418e0*/  FSEL R2, RZ, 3.37028055040000000000e+12, P0 ;  /* 0x54442d18ff027808 */ /* 0x000fe40000000000 */
[----:B------:R-:W-:Y:S02]  /*418f0*/  FSEL R3, RZ, 2.1426990032196044922, P0 ;  /* 0x400921fbff037808 */ /* 0x000fe40000000000 */
.L_x_30025:
[----:B------:R-:W-:Y:S05]  /*41900*/  BSYNC B0 ;  /* 0x0000000000007941 */ /* 0x000fea0003800000 */
.L_x_30023:
[----:B------:R0:W2:Y:S02]  /*41910*/  DADD R12, |R12|, |R14| ;  /* 0x000000000c0c7229 */ /* 0x0000a4000000060e */
[----:B0-----:R-:W-:Y:S02]  /*41920*/  LOP3.LUT R15, R3, 0x80000000, R15, 0xb8, !PT ;  /* 0x80000000030f7812 */ /* 0x001fe400078eb80f */
[----:B-1----:R-:W-:-:S04]  /*41930*/  DMUL R8, R8, 0.5 ;  /* 0x3fe0000008087828 */ /* 0x002fc80000000000 */
[----:B--2---:R-:W0:-:S06]  /*41940*/  DSETP.GTU.AND P0, PT, |R12|, +INF , PT ;  /* 0x7ff000000c00742a */ /* 0x004e0c0003f0c200 */
[----:B0-----:R-:W-:Y:S02]  /*41950*/  FSEL R2, R12, R2, P0 ;  /* 0x000000020c027208 */ /* 0x001fe40000000000 */
[----:B------:R-:W-:Y:S01]  /*41960*/  FSEL R3, R13, R15, P0 ;  /* 0x0000000f0d037208 */ /* 0x000fe20000000000 */
[----:B------:R-:W-:Y:S05]  /*41970*/  BRA `(.L_x_30026) ;  /* 0x00004b0000007947 */ /* 0x000fea0003800000 */
.L_x_30015:
        /* <DEDUP_REMOVED lines=77> */
.L_x_30029:
[----:B------:R-:W-:Y:S05]  /*41e50*/  BSYNC B0 ;  /* 0x0000000000007941 */ /* 0x000fea0003800000 */
.L_x_30028:
        /* <DEDUP_REMOVED lines=8> */
.L_x_30031:
[----:B------:R-:W-:Y:S05]  /*41ee0*/  BSYNC B3 ;  /* 0x0000000000037941 */ /* 0x000fea0003800000 */
.L_x_30030:
        /* <DEDUP_REMOVED lines=43> */
.L_x_30033:
[----:B------:R-:W-:-:S04]  /*421a0*/  ISETP.GE.AND P0, PT, R13, RZ, PT ;  /* 0x000000ff0d00720c */ /* 0x000fc80003f06270 */
[----:B------:R-:W-:Y:S02]  /*421b0*/  FSEL R2, RZ, 3.37028055040000000000e+12, P0 ;  /* 0x54442d18ff027808 */ /* 0x000fe40000000000 */
[----:B------:R-:W-:Y:S02]  /*421c0*/  FSEL R3, RZ, 2.1426990032196044922, P0 ;  /* 0x400921fbff037808 */ /* 0x000fe40000000000 */
.L_x_30034:
[----:B------:R-:W-:Y:S05]  /*421d0*/  BSYNC B0 ;  /* 0x0000000000007941 */ /* 0x000fea0003800000 */
.L_x_30032:
[----:B------:R2:W4:Y:S02]  /*421e0*/  DADD R12, |R12|, |R14| ;  /* 0x000000000c0c7229 */ /* 0x000524000000060e */
[----:B--2---:R-:W-:Y:S02]  /*421f0*/  LOP3.LUT R15, R3, 0x80000000, R15, 0xb8, !PT ;  /* 0x80000000030f7812 */ /* 0x004fe400078eb80f */
[----:B-1----:R-:W-:-:S04]  /*42200*/  DMUL R8, R8, 0.5 ;  /* 0x3fe0000008087828 */ /* 0x002fc80000000000 */
[----:B----4-:R-:W1:-:S06]  /*42210*/  DSETP.GTU.AND P0, PT, |R12|, +INF , PT ;  /* 0x7ff000000c00742a */ /* 0x010e4c0003f0c200 */
[----:B-1----:R-:W-:Y:S02]  /*42220*/  FSEL R2, R12, R2, P0 ;  /* 0x000000020c027208 */ /* 0x002fe40000000000 */
[----:B------:R-:W-:Y:S01]  /*42230*/  FSEL R3, R13, R15, P0 ;  /* 0x0000000f0d037208 */ /* 0x000fe20000000000 */
[----:B------:R-:W-:Y:S05]  /*42240*/  BRA `(.L_x_30026) ;  /* 0x0000423000007947 */ /* 0x000fea0003800000 */
.L_x_30027:
        /* <DEDUP_REMOVED lines=23> */
[----:B-1----:R1:W4:-:S04]  /*423c0*/  DMUL R36, R42, R38 ;  /* 0x000000262a247228 */ /* 0x0023080000000000 */
[----:B------:R1:W3:-:S04]  /*423d0*/  DMUL R38, R54, R40 ;  /* 0x0000002836267228 */ /* 0x0002c80000000000 */
[----:B--2---:R1:W2:-:S04]  /*423e0*/  DMUL R40, R42, R10 ;  /* 0x0000000a2a287228 */ /* 0x0042880000000000 */
[----:B0-----:R1:W0:-:S04]  /*423f0*/  DMUL R52, R54, R8 ;  /* 0x0000000836347228 */ /* 0x0012080000000000 */
[----:B------:R-:W0:-:S04]  /*42400*/  DMUL R42, R42, R42 ;  /* 0x0000002a2a2a7228 */ /* 0x000e080000000000 */
[----:B-1234-:R-:W0:-:S04]  /*42410*/  DMUL R54, R54, R54 ;  /* 0x0000003636367228 */ /* 0x01ee080000000000 */
.L_x_30036:
        /* <DEDUP_REMOVED lines=78> */
.L_x_30035:
        /* <DEDUP_REMOVED lines=77> */
.L_x_30038:
        /* <DEDUP_REMOVED lines=22> */
.L_x_30041:
[----:B------:R-:W-:Y:S05]  /*42f30*/  BSYNC B4 ;  /* 0x0000000000047941 */ /* 0x000fea0003800000 */
.L_x_30040:
        /* <DEDUP_REMOVED lines=15> */
.L_x_30039:
[----:B------:R-:W-:Y:S05]  /*43030*/  BSYNC B3 ;  /* 0x0000000000037941 */ /* 0x000fea0003800000 */
.L_x_30037:
        /* <DEDUP_REMOVED lines=28> */
.L_x_30043:
[----:B------:R-:W-:Y:S05]  /*43200*/  BSYNC B3 ;  /* 0x0000000000037941 */ /* 0x000fea0003800000 */
.L_x_30042:
        /* <DEDUP_REMOVED lines=44> */
.L_x_30045:
[----:B------:R-:W-:-:S04]  /*434d0*/  ISETP.GE.AND P0, PT, R13, RZ, PT ;  /* 0x000000ff0d00720c */ /* 0x000fc80003f06270 */
[----:B------:R-:W-:Y:S02]  /*434e0*/  FSEL R2, RZ, 3.37028055040000000000e+12, P0 ;  /* 0x54442d18ff027808 */ /* 0x000fe40000000000 */
[----:B------:R-:W-:Y:S02]  /*434f0*/  FSEL R3, RZ, 2.1426990032196044922, P0 ;  /* 0x400921fbff037808 */ /* 0x000fe40000000000 */
.L_x_30046:
[----:B------:R-:W-:Y:S05]  /*43500*/  BSYNC B0 ;  /* 0x0000000000007941 */ /* 0x000fea0003800000 */
.L_x_30044:
[----:B------:R0:W2:Y:S02]  /*43510*/  DADD R12, |R12|, |R14| ;  /* 0x000000000c0c7229 */ /* 0x0000a4000000060e */
[----:B0-----:R-:W-:Y:S02]  /*43520*/  LOP3.LUT R15, R3, 0x80000000, R15, 0xb8, !PT ;  /* 0x80000000030f7812 */ /* 0x001fe400078eb80f */
[----:B-1----:R-:W-:-:S04]  /*43530*/  DMUL R8, R10, 0.5 ;  /* 0x3fe000000a087828 */ /* 0x002fc80000000000 */
[----:B--2---:R-:W0:-:S06]  /*43540*/  DSETP.GTU.AND P0, PT, |R12|, +INF , PT ;  /* 0x7ff000000c00742a */ /* 0x004e0c0003f0c200 */
[----:B0-----:R-:W-:Y:S02]  /*43550*/  FSEL R2, R12, R2, P0 ;  /* 0x000000020c027208 */ /* 0x001fe40000000000 */
[----:B------:R-:W-:Y:S01]  /*43560*/  FSEL R3, R13, R15, P0 ;  /* 0x0000000f0d037208 */ /* 0x000fe20000000000 */
[----:B------:R-:W-:Y:S05]  /*43570*/  BRA `(.L_x_30026) ;  /* 0x00002f0000007947 */ /* 0x000fea0003800000 */
.L_x_30014:
        /* <DEDUP_REMOVED lines=113> */
.L_x_30048:
[----:B------:R-:W-:Y:S05]  /*43c90*/  BSYNC B0 ;  /* 0x0000000000007941 */ /* 0x000fea0003800000 */
.L_x_30047:
        /* <DEDUP_REMOVED lines=10> */
.L_x_30050:
[----:B------:R-:W-:Y:S05]  /*43d40*/  BSYNC B3 ;  /* 0x0000000000037941 */ /* 0x000fea0003800000 */
.L_x_30049:
        /* <DEDUP_REMOVED lines=43> */
.L_x_30052:
[----:B------:R-:W-:-:S04]  /*44000*/  ISETP.GE.AND P0, PT, R13, RZ, PT ;  /* 0x000000ff0d00720c */ /* 0x000fc80003f06270 */
[----:B------:R-:W-:Y:S02]  /*44010*/  FSEL R2, RZ, 3.37028055040000000000e+12, P0 ;  /* 0x54442d18ff027808 */ /* 0x000fe40000000000 */
[----:B------:R-:W-:Y:S02]  /*44020*/  FSEL R3, RZ, 2.1426990032196044922, P0 ;  /* 0x400921fbff037808 */ /* 0x000fe40000000000 */
.L_x_30053:
[----:B------:R-:W-:Y:S05]  /*44030*/  BSYNC B0 ;  /* 0x0000000000007941 */ /* 0x000fea0003800000 */
.L_x_30051:
[----:B------:R2:W4:Y:S02]  /*44040*/  DADD R12, |R12|, |R14| ;  /* 0x000000000c0c7229 */ /* 0x000524000000060e */
[----:B--2---:R-:W-:-:S04]  /*44050*/  LOP3.LUT R15, R3, 0x80000000, R15, 0xb8, !PT ;  /* 0x80000000030f7812 */ /* 0x004fc800078eb80f */
[----:B----4-:R-:W2:-:S06]  /*44060*/  DSETP.GTU.AND P0, PT, |R12|, +INF , PT ;  /* 0x7ff000000c00742a */ /* 0x010e8c0003f0c200 */
[----:B--2---:R-:W-:Y:S02]  /*44070*/  FSEL R2, R12, R2, P0 ;  /* 0x000000020c027208 */ /* 0x004fe40000000000 */
[----:B------:R-:W-:Y:S01]  /*44080*/  FSEL R3, R13, R15, P0 ;  /* 0x0000000f0d037208 */ /* 0x000fe20000000000 */
[----:B------:R-:W-:Y:S05]  /*44090*/  BRA `(.L_x_30026) ;  /* 0x000023e000007947 */ /* 0x000fea0003800000 */
.L_x_30013:
        /* <DEDUP_REMOVED lines=68> */
.L_x_30056:
        /* <DEDUP_REMOVED lines=22> */
.L_x_30059:
[----:B------:R-:W-:Y:S05]  /*44640*/  BSYNC B4 ;  /* 0x0000000000047941 */ /* 0x000fea0003800000 */
.L_x_30058:
        /* <DEDUP_REMOVED lines=15> */
.L_x_30057:
[----:B------:R-:W-:Y:S05]  /*44740*/  BSYNC B3 ;  /* 0x0000000000037941 */ /* 0x000fea0003800000 */
.L_x_30055:
        /* <DEDUP_REMOVED lines=44> */
.L_x_30054:
        /* <DEDUP_REMOVED lines=46> */
.L_x_30012:
        /* <DEDUP_REMOVED lines=23> */
.L_x_30061:
[----:B------:R-:W-:Y:S05]  /*44e60*/  BSYNC B3 ;  /* 0x0000000000037941 */ /* 0x000fea0003800000 */
.L_x_30060:
        /* <DEDUP_REMOVED lines=26> */
.L_x_30063:
[----:B-12---:R-:W-:Y:S05]  /*45010*/  BSYNC B3 ;  /* 0x0000000000037941 */ /* 0x006fea0003800000 */
.L_x_30062:
        /* <DEDUP_REMOVED lines=112> */
.L_x_30065:
[----:B------:R-:W-:Y:S05]  /*45720*/  BSYNC B0 ;  /* 0x0000000000007941 */ /* 0x000fea0003800000 */
.L_x_30064:
        /* <DEDUP_REMOVED lines=10> */
.L_x_30067:
[----:B------:R-:W-:Y:S05]  /*457d0*/  BSYNC B3 ;  /* 0x0000000000037941 */ /* 0x000fea0003800000 */
.L_x_30066:
        /* <DEDUP_REMOVED lines=43> */
.L_x_30069:
[----:B------:R-:W-:-:S04]  /*45a90*/  ISETP.GE.AND P0, PT, R13, RZ, PT ;  /* 0x000000ff0d00720c */ /* 0x000fc80003f06270 */
[----:B------:R-:W-:Y:S02]  /*45aa0*/  FSEL R2, RZ, 3.37028055040000000000e+12, P0 ;  /* 0x54442d18ff027808 */ /* 0x000fe40000000000 */
[----:B------:R-:W-:Y:S02]  /*45ab0*/  FSEL R3, RZ, 2.1426990032196044922, P0 ;  /* 0x400921fbff037808 */ /* 0x000fe40000000000 */
.L_x_30070:
[----:B------:R-:W-:Y:S05]  /*45ac0*/  BSYNC B0 ;  /* 0x0000000000007941 */ /* 0x000fea0003800000 */
.L_x_30068:
[----:B------:R2:W4:Y:S02]  /*45ad0*/  DADD R12, |R12|, |R14| ;  /* 0x000000000c0c7229 */ /* 0x000524000000060e */
[----:B--2---:R-:W-:Y:S02]  /*45ae0*/  LOP3.LUT R15, R3, 0x80000000, R15, 0xb8, !PT ;  /* 0x80000000030f7812 */ /* 0x004fe400078eb80f */
[----:B-1----:R-:W-:-:S04]  /*45af0*/  DADD R8, R8, 1 ;  /* 0x3ff0000008087429 */ /* 0x002fc80000000000 */
[----:B----4-:R-:W1:-:S06]  /*45b00*/  DSETP.GTU.AND P0, PT, |R12|, +INF , PT ;  /* 0x7ff000000c00742a */ /* 0x010e4c0003f0c200 */
[----:B-1----:R-:W-:Y:S02]  /*45b10*/  FSEL R2, R12, R2, P0 ;  /* 0x000000020c027208 */ /* 0x002fe40000000000 */
[----:B------:R-:W-:Y:S01]  /*45b20*/  FSEL R3, R13, R15, P0 ;  /* 0x0000000f0d037208 */ /* 0x000fe20000000000 */
[----:B------:R-:W-:Y:S05]  /*45b30*/  BRA `(.L_x_30026) ;  /* 0x0000094000007947 */ /* 0x000fea0003800000 */
.L_x_30011:
        /* <DEDUP_REMOVED lines=88> */
.L_x_30072:
[----:B------:R-:W-:Y:S05]  /*460c0*/  BSYNC B0 ;  /* 0x0000000000007941 */ /* 0x000fea0003800000 */
.L_x_30071:
[----:B------:R-:W-:Y:S01]  /*460d0*/  BSSY B3, `(.L_x_30073) ;  /* 0x0000007000037945 */ /* 0x000fe20003800000 */
[----:B------:R-:W-:Y:S05]  /*460e0*/  @P4 BRA P5, `(.L_x_30074) ;  /* 0x0000005000004947 */ /* 0x000fea0002800000 */
[----:B------:R-:W-:Y:S01]  /*460f0*/  IMAD.MOV.U32 R0, RZ, RZ, R4 ;  /* 0x000000ffff007224 */ /* 0x000fe200078e0004 */
[----:B------:R-:W-:Y:S01]  /*46100*/  MOV R4, 0x46140 ;  /* 0x0004614000047802 */ /* 0x000fe20000000f00 */
[----:B------:R-:W-:Y:S02]  /*46110*/  IMAD.MOV.U32 R2, RZ, RZ, R10 ;  /* 0x000000ffff027224 */ /* 0x000fe400078e000a */
[----:B------:R-:W-:Y:S02]  /*46120*/  IMAD.MOV.U32 R3, RZ, RZ, R11 ;  /* 0x000000ffff037224 */ /* 0x000fe400078e000b */
[----:B01-3--:R-:W-:Y:S05]  /*46130*/  CALL.REL.NOINC `($__internal_64_$__cuda_sm20_div_rn_f64_full) ;  /* 0x0002cff000007944 */ /* 0x00bfea0003c00000 */
.L_x_30074:
[----:B------:R-:W-:Y:S05]  /*46140*/  BSYNC B3 ;  /* 0x0000000000037941 */ /* 0x000fea0003800000 */
.L_x_30073:
        /* <DEDUP_REMOVED lines=43> */
.L_x_30076:
[----:B------:R-:W-:Y:S02]  /*46400*/  FSEL R2, RZ, 3.37028055040000000000e+12, P2 ;  /* 0x54442d18ff027808 */ /* 0x000fe40001000000 */
[----:B------:R-:W-:Y:S02]  /*46410*/  FSEL R3, RZ, 2.1426990032196044922, P2 ;  /* 0x400921fbff037808 */ /* 0x000fe40001000000 */
.L_x_30077:
[----:B------:R-:W-:Y:S05]  /*46420*/  BSYNC B0 ;  /* 0x0000000000007941 */ /* 0x000fea0003800000 */
.L_x_30075:
[----:B------:R2:W4:Y:S02]  /*46430*/  DADD R12, |R12|, |R14| ;  /* 0x000000000c0c7229 */ /* 0x000524000000060e */
[----:B--2---:R-:W-:-:S04]  /*46440*/  LOP3.LUT R15, R3, 0x80000000, R15, 0xb8, !PT ;  /* 0x80000000030f7812 */ /* 0x004fc800078eb80f */
[----:B----4-:R-:W2:-:S06]  /*46450*/  DSETP.GTU.AND P0, PT, |R12|, +INF , PT ;  /* 0x7ff000000c00742a */ /* 0x010e8c0003f0c200 */
[----:B--2---:R-:W-:Y:S02]  /*46460*/  FSEL R2, R12, R2, P0 ;  /* 0x000000020c027208 */ /* 0x004fe40000000000 */
[----:B------:R-:W-:Y:S02]  /*46470*/  FSEL R3, R13, R15, P0 ;  /* 0x0000000f0d037208 */ /* 0x000fe40000000000 */
.L_x_30026:
[----:B------:R-:W-:Y:S05]  /*46480*/  BSYNC B2 ;  /* 0x0000000000027941 */ /* 0x000fea0003800000 */
.L_x_30010:
[----:B------:R-:W2:-:S04]  /*46490*/  DMUL R12, R2, c[0x0][0x170] ;  /* 0x00005c00020c7a28 */ /* 0x000e880000000000 */
        /* <DEDUP_REMOVED lines=52> */
.L_x_30083:
[----:B------:R-:W-:Y:S05]  /*467e0*/  BSYNC B0 ;  /* 0x0000000000007941 */ /* 0x000fea0003800000 */
.L_x_30082:
        /* <DEDUP_REMOVED lines=18> */
.L_x_30085:
[----:B------:R2:W4:Y:S01]  /*46910*/  DMUL R36, RZ, R12 ;  /* 0x0000000cff247228 */ /* 0x0005220000000000 */
[----:B0-----:R-:W-:-:S05]  /*46920*/  IMAD.MOV.U32 R2, RZ, RZ, RZ ;  /* 0x000000ffff027224 */ /* 0x001fca00078e00ff */
.L_x_30086:
[----:B------:R-:W-:Y:S05]  /*46930*/  BSYNC B2 ;  /* 0x0000000000027941 */ /* 0x000fea0003800000 */
.L_x_30084:
        /* <DEDUP_REMOVED lines=41> */
.L_x_30088:
[----:B------:R2:W3:Y:S01]  /*46bd0*/  DMUL R2, RZ, R12 ;  /* 0x0000000cff027228 */ /* 0x0004e20000000000 */
[----:B------:R-:W-:-:S05]  /*46be0*/  IMAD.MOV.U32 R0, RZ, RZ, RZ ;  /* 0x000000ffff007224 */ /* 0x000fca00078e00ff */
.L_x_30089:
[----:B------:R-:W-:Y:S05]  /*46bf0*/  BSYNC B2 ;  /* 0x0000000000027941 */ /* 0x000fea0003800000 */
.L_x_30087:
        /* <DEDUP_REMOVED lines=25> */
.L_x_30081:
        /* <DEDUP_REMOVED lines=39> */
.L_x_30091:
[----:B------:R-:W-:Y:S05]  /*47000*/  BSYNC B0 ;  /* 0x0000000000007941 */ /* 0x000fea0003800000 */
.L_x_30090:
        /* <DEDUP_REMOVED lines=18> */
.L_x_30093:
[----:B------:R2:W4:Y:S01]  /*47130*/  DMUL R14, RZ, R12 ;  /* 0x0000000cff0e7228 */ /* 0x0005220000000000 */
[----:B0-----:R-:W-:-:S05]  /*47140*/  IMAD.MOV.U32 R2, RZ, RZ, RZ ;  /* 0x000000ffff027224 */ /* 0x001fca00078e00ff */
.L_x_30094:
[----:B------:R-:W-:Y:S05]  /*47150*/  BSYNC B2 ;  /* 0x0000000000027941 */ /* 0x000fea0003800000 */
.L_x_30092:
        /* <DEDUP_REMOVED lines=41> */
.L_x_30096:
[----:B------:R2:W3:Y:S01]  /*473f0*/  DMUL R2, RZ, R12 ;  /* 0x0000000cff027228 */ /* 0x0004e20000000000 */
[----:B------:R-:W-:-:S05]  /*47400*/  IMAD.MOV.U32 R0, RZ, RZ, RZ ;  /* 0x000000ffff007224 */ /* 0x000fca00078e00ff */
.L_x_30097:
[----:B------:R-:W-:Y:S05]  /*47410*/  BSYNC B2 ;  /* 0x0000000000027941 */ /* 0x000fea0003800000 */
.L_x_30095:
[----:B------:R-:W-:Y:S02]  /*47420*/  IMAD.SHL.U32 R4, R0, 0x8, RZ ;  /* 0x0000000800047824 */ /* 0x000fe400078e00ff */
[----:B------:R-:W-:-:S03]  /*47430*/  IMAD.MOV.U32 R39, RZ, RZ, 0x8 ;  /* 0x00000008ff277424 */ /* 0x000fc600078e00ff */
[----:B------:R-:W-:-:S05]  /*47440*/  LOP3.LUT R4, R4, 0x8, RZ, 0xc0, !PT ;  /* 0x0000000804047812 */ /* 0x000fca00078ec0ff */
[----:B------:R-:W-:-:S05]  /*47450*/  IMAD.WIDE.U32 R38, R4, R39, c[0x4][0x1a8] ;  /* 0x01006a0004267625 */ /* 0x000fca00078e0027 */
[----:B------:R4:W5:Y:S04]  /*47460*/  LDG.E.128.CONSTANT R40, [R38.64] ;  /* 0x0000000826287981 */ /* 0x000968000c1e9d00 */
[----:B--2---:R4:W2:Y:S04]  /*47470*/  LDG.E.128.CONSTANT R4, [R38.64+0x10] ;  /* 0x0000100826047981 */ /* 0x0048a8000c1e9d00 */
[----:B---3--:R4:W3:Y:S01]  /*47480*/  LDG.E.128.CONSTANT R8, [R38.64+0x20] ;  /* 0x0000200826087981 */ /* 0x0088e2000c1e9d00 */
[----:B------:R-:W-:Y:S01]  /*47490*/  R2P PR, R0, 0x3 ;  /* 0x0000000300007804 */ /* 0x000fe20000000000 */
[----:B------:R-:W-:Y:S01]  /*474a0*/  IMAD.MOV.U32 R52, RZ, RZ, 0x79785eba ;  /* 0x79785ebaff347424 */ /* 0x000fe200078e00ff */
[----:B------:R-:W5:Y:S01]  /*474b0*/  DMUL R12, R2, R2 ;  /* 0x00000002020c7228 */ /* 0x000f620000000000 */
[----:B------:R-:W-:-:S03]  /*474c0*/  IMAD.MOV.U32 R0, RZ, RZ, 0x3de5db65 ;  /* 0x3de5db65ff007424 */ /* 0x000fc600078e00ff */
[----:B------:R-:W-:Y:S02]  /*474d0*/  FSEL R52, -R52, 4.2945490664224492434e-19, !P0 ;  /* 0x20fd816434347808 */ /* 0x000fe40004000100 */
[----:B------:R-:W-:Y:S01]  /*474e0*/  FSEL R53, R0, -0.082518599927425384521, !P0 ;  /* 0xbda8ff8300357808 */ /* 0x000fe20004000000 */
[----:B----4-:R-:W-:Y:S01]  /*474f0*/  IMAD.MOV.U32 R38, RZ, RZ, RZ ;  /* 0x000000ffff267224 */ /* 0x010fe200078e00ff */
[----:B-1----:R-:W-:-:S04]  /*47500*/  LOP3.LUT R0, R37, 0xfffff, RZ, 0xc0, !PT ;  /* 0x000fffff25007812 */ /* 0x002fc800078ec0ff */
[----:B-----5:R-:W1:-:S06]  /*47510*/  DFMA R40, R12, R52, R40 ;  /* 0x000000340c28722b */ /* 0x020e4c0000000028 */
        /* <DEDUP_REMOVED lines=23> */
.L_x_30080:
        /* <DEDUP_REMOVED lines=11> */
.L_x_30098:
[----:B------:R-:W1:-:S10]  /*47740*/  DADD R36, R12, -R12 ;  /* 0x000000000c247229 */ /* 0x000e54000000080c */
[----:B-1----:R-:W-:Y:S02]  /*47750*/  IMAD.MOV.U32 R38, RZ, RZ, R36 ;  /* 0x000000ffff267224 */ /* 0x002fe400078e0024 */
[----:B------:R-:W-:Y:S01]  /*47760*/  IMAD.MOV.U32 R39, RZ, RZ, R37 ;  /* 0x000000ffff277224 */ /* 0x000fe200078e0025 */
[----:B------:R-:W-:Y:S05]  /*47770*/  BRA `(.L_x_30009) ;  /* 0x0000082000007947 */ /* 0x000fea0003800000 */
.L_x_30079:
[----:B------:R-:W1:Y:S01]  /*47780*/  DSETP.NEU.AND P2, PT, |R12|, +INF , PT ;  /* 0x7ff000000c00742a */ /* 0x000e620003f4d200 */
[----:B------:R-:W-:-:S13]  /*47790*/  BSSY B2, `(.L_x_30099) ;  /* 0x0000014000027945 */ /* 0x000fda0003800000 */
[----:B-1----:R-:W-:Y:S05]  /*477a0*/  @!P2 BRA `(.L_x_30100) ;  /* 0x000001000000a947 */ /* 0x002fea0003800000 */
[----:B------:R-:W1:-:S04]  /*477b0*/  DMUL R2, R12, c[0x2][0x1b8] ;  /* 0x00806e000c027a28 */ /* 0x000e480000000000 */
[----:B------:R-:W-:-:S06]  /*477c0*/  DSETP.GE.AND P0, PT, |R12|, 2.14748364800000000000e+09, PT ;  /* 0x41e000000c00742a */ /* 0x000fcc0003f06200 */
        /* <DEDUP_REMOVED lines=8> */
[----:B0-----:R-:W-:-:S03]  /*47850*/  IMAD.MOV.U32 R7, RZ, RZ, R13 ;  /* 0x000000ffff077224 */ /* 0x001fc600078e000d */
[----:B--23--:R-:W-:Y:S05]  /*47860*/  CALL.REL.NOINC `($_ZN2at6native29vectorized_elementwise_kernelILi2EZZZNS0_50_GLOBAL__N__2680c7bb_12_PowKernel_cu_b2145a98_318424pow_tensor_scalar_kernelERNS_18TensorIteratorBaseERKN3c106ScalarEENKUlvE_clEvENKUlvE_clEvEUlNS5_7complexIdEEE0_St5arrayIPcLm2EEEEviT0_T1_$__internal_trig_reduction_slowpathd) ;  /* 0x0002bf2000007944 */ /* 0x00cfea0003c00000 */
[----:B------:R-:W-:Y:S02]  /*47870*/  IMAD.MOV.U32 R2, RZ, RZ, R5 ;  /* 0x000000ffff027224 */ /* 0x000fe400078e0005 */
[----:B------:R-:W-:Y:S02]  /*47880*/  IMAD.MOV.U32 R36, RZ, RZ, R6 ;  /* 0x000000ffff247224 */ /* 0x000fe400078e0006 */
[----:B------:R-:W-:Y:S01]  /*47890*/  IMAD.MOV.U32 R37, RZ, RZ, R7 ;  /* 0x000000ffff257224 */ /* 0x000fe200078e0007 */
[----:B------:R-:W-:Y:S05]  /*478a0*/  BRA `(.L_x_30101) ;  /* 0x0000002000007947 */ /* 0x000fea0003800000 */
.L_x_30100:
[----:B------:R1:W2:Y:S01]  /*478b0*/  DMUL R36, RZ, R12 ;  /* 0x0000000cff247228 */ /* 0x0002a20000000000 */
[----:B------:R-:W-:-:S05]  /*478c0*/  IMAD.MOV.U32 R2, RZ, RZ, RZ ;  /* 0x000000ffff027224 */ /* 0x000fca00078e00ff */
.L_x_30101:
[----:B------:R-:W-:Y:S05]  /*478d0*/  BSYNC B2 ;  /* 0x0000000000027941 */ /* 0x000fea0003800000 */
.L_x_30099:
[----:B------:R-:W-:Y:S01]  /*478e0*/  IADD3 R14, R2, 0x1, RZ ;  /* 0x00000001020e7810 */ /* 0x000fe20007ffe0ff */
[----:B------:R-:W-:-:S04]  /*478f0*/  IMAD.MOV.U32 R3, RZ, RZ, 0x8 ;  /* 0x00000008ff037424 */ /* 0x000fc800078e00ff */
[----:B------:R-:W-:-:S05]  /*47900*/  IMAD.SHL.U32 R0, R14, 0x8, RZ ;  /* 0x000000080e007824 */ /* 0x000fca00078e00ff */
[----:B------:R-:W-:-:S05]  /*47910*/  LOP3.LUT R0, R0, 0x8, RZ, 0xc0, !PT ;  /* 0x0000000800007812 */ /* 0x000fca00078ec0ff */
[----:B------:R-:W-:-:S05]  /*47920*/  IMAD.WIDE.U32 R2, R0, R3, c[0x4][0x1a8] ;  /* 0x01006a0000027625 */ /* 0x000fca00078e0003 */
[----:B0-----:R-:W4:Y:S04]  /*47930*/  LDG.E.128.CONSTANT R40, [R2.64] ;  /* 0x0000000802287981 */ /* 0x001f28000c1e9d00 */
[----:B------:R-:W5:Y:S04]  /*47940*/  LDG.E.128.CONSTANT R8, [R2.64+0x10] ;  /* 0x0000100802087981 */ /* 0x000f68000c1e9d00 */
[----:B-1-3--:R-:W3:Y:S01]  /*47950*/  LDG.E.128.CONSTANT R4, [R2.64+0x20] ;  /* 0x0000200802047981 */ /* 0x00aee2000c1e9d00 */
        /* <DEDUP_REMOVED lines=33> */
.L_x_30103:
[----:B------:R1:W2:Y:S01]  /*47b70*/  DMUL R38, RZ, R12 ;  /* 0x0000000cff267228 */ /* 0x0002a20000000000 */
[----:B------:R-:W-:-:S05]  /*47b80*/  IMAD.MOV.U32 R0, RZ, RZ, RZ ;  /* 0x000000ffff007224 */ /* 0x000fca00078e00ff */
.L_x_30104:
[----:B------:R-:W-:Y:S05]  /*47b90*/  BSYNC B2 ;  /* 0x0000000000027941 */ /* 0x000fea0003800000 */
.L_x_30102:
        /* <DEDUP_REMOVED lines=24> */
.L_x_30078:
        /* <DEDUP_REMOVED lines=37> */
.L_x_30106:
[----:B------:R-:W-:Y:S05]  /*47f70*/  BSYNC B0 ;  /* 0x0000000000007941 */ /* 0x000fea0003800000 */
.L_x_30105:
[----:B------:R-:W-:Y:S02]  /*47f80*/  IMAD.MOV.U32 R38, RZ, RZ, R12 ;  /* 0x000000ffff267224 */ /* 0x000fe400078e000c */
[----:B------:R-:W-:Y:S02]  /*47f90*/  IMAD.MOV.U32 R39, RZ, RZ, R13 ;  /* 0x000000ffff277224 */ /* 0x000fe400078e000d */
.L_x_30009:
[----:B-12---:R-:W-:Y:S05]  /*47fa0*/  BSYNC B1 ;  /* 0x0000000000017941 */ /* 0x006fea0003800000 */
.L_x_30008:
[----:B------:R-:W1:Y:S01]  /*47fb0*/  S2R R0, SR_TID.X ;  /* 0x0000000000007919 */ /* 0x000e620000002100 */
[----:B------:R-:W-:Y:S01]  /*47fc0*/  BSSY B1, `(.L_x_30107) ;  /* 0x0000723000017945 */ /* 0x000fe20003800000 */
[----:B-----5:R-:W-:Y:S01]  /*47fd0*/  CS2R R14, SRZ ;  /* 0x00000000000e7805 */ /* 0x020fe2000001ff00 */
[----:B0-----:R-:W-:Y:S01]  /*47fe0*/  CS2R R42, SRZ ;  /* 0x00000000002a7805 */ /* 0x001fe2000001ff00 */
[----:B------:R-:W-:Y:S01]  /*47ff0*/  CS2R R40, SRZ ;  /* 0x0000000000287805 */ /* 0x000fe2000001ff00 */
[----:B-1----:R-:W-:-:S04]  /*48000*/  IADD3 R0, R0, 0x100, RZ ;  /* 0x0000010000007810 */ /* 0x002fc80007ffe0ff */
[----:B------:R-:W-:-:S13]  /*48010*/  ISETP.GE.AND P0, PT, R0, UR5, PT ;  /* 0x0000000500007c0c */ /* 0x000fda000bf06270 */
        /* <DEDUP_REMOVED lines=91> */
.L_x_30116:
        /* <DEDUP_REMOVED lines=22> */
.L_x_30119:
[----:B------:R-:W-:Y:S05]  /*48730*/  BSYNC B4 ;  /* 0x0000000000047941 */ /* 0x000fea0003800000 */
.L_x_30118:
        /* <DEDUP_REMOVED lines=15> */
.L_x_30117:
[----:B------:R-:W-:Y:S05]  /*48830*/  BSYNC B3 ;  /* 0x0000000000037941 */ /* 0x000fea0003800000 */
.L_x_30115:
        /* <DEDUP_REMOVED lines=21> */
.L_x_30121:
[----:B------:R-:W-:Y:S05]  /*48990*/  BSYNC B3 ;  /* 0x0000000000037941 */ /* 0x000fea0003800000 */
.L_x_30120:
        /* <DEDUP_REMOVED lines=43> */
.L_x_30123:
[----:B------:R-:W-:-:S04]  /*48c50*/  ISETP.GE.AND P0, PT, R45, RZ, PT ;  /* 0x000000ff2d00720c */ /* 0x000fc80003f06270 */
[----:B------:R-:W-:Y:S02]  /*48c60*/  FSEL R2, RZ, 3.37028055040000000000e+12, P0 ;  /* 0x54442d18ff027808 */ /* 0x000fe40000000000 */
[----:B------:R-:W-:Y:S02]  /*48c70*/  FSEL R3, RZ, 2.1426990032196044922, P0 ;  /* 0x400921fbff037808 */ /* 0x000fe40000000000 */
.L_x_30124:
[----:B------:R-:W-:Y:S05]  /*48c80*/  BSYNC B0 ;  /* 0x0000000000007941 */ /* 0x000fea0003800000 */
.L_x_30122:
[----:B------:R0:W2:Y:S02]  /*48c90*/  DADD R44, |R44|, |R46| ;  /* 0x000000002c2c7229 */ /* 0x0000a4000000062e */
[----:B0-----:R-:W-:Y:S02]  /*48ca0*/  LOP3.LUT R47, R3, 0x80000000, R47, 0xb8, !PT ;  /* 0x80000000032f7812 */ /* 0x001fe400078eb82f */
[----:B-1----:R-:W-:-:S04]  /*48cb0*/  DMUL R8, R8, 0.5 ;  /* 0x3fe0000008087828 */ /* 0x002fc80000000000 */
[----:B--2---:R-:W0:-:S06]  /*48cc0*/  DSETP.GTU.AND P0, PT, |R44|, +INF , PT ;  /* 0x7ff000002c00742a */ /* 0x004e0c0003f0c200 */
[----:B0-----:R-:W-:Y:S02]  /*48cd0*/  FSEL R2, R44, R2, P0 ;  /* 0x000000022c027208 */ /* 0x001fe40000000000 */
[----:B------:R-:W-:Y:S01]  /*48ce0*/  FSEL R3, R45, R47, P0 ;  /* 0x0000002f2d037208 */ /* 0x000fe20000000000 */
[----:B------:R-:W-:Y:S05]  /*48cf0*/  BRA `(.L_x_30125) ;  /* 0x000049e000007947 */ /* 0x000fea0003800000 */
.L_x_30114:
        /* <DEDUP_REMOVED lines=77> */
.L_x_30128:
[----:B------:R-:W-:Y:S05]  /*491d0*/  BSYNC B0 ;  /* 0x0000000000007941 */ /* 0x000fea0003800000 */
.L_x_30127:
        /* <DEDUP_REMOVED lines=8> */
.L_x_30130:
[----:B------:R-:W-:Y:S05]  /*49260*/  BSYNC B3 ;  /* 0x0000000000037941 */ /* 0x000fea0003800000 */
.L_x_30129:
        /* <DEDUP_REMOVED lines=43> */
.L_x_30132:
[----:B------:R-:W-:-:S04]  /*49520*/  ISETP.GE.AND P0, PT, R45, RZ, PT ;  /* 0x000000ff2d00720c */ /* 0x000fc80003f06270 */
[----:B------:R-:W-:Y:S02]  /*49530*/  FSEL R2, RZ, 3.37028055040000000000e+12, P0 ;  /* 0x54442d18ff027808 */ /* 0x000fe40000000000 */
[----:B------:R-:W-:Y:S02]  /*49540*/  FSEL R3, RZ, 2.1426990032196044922, P0 ;  /* 0x400921fbff037808 */ /* 0x000fe40000000000 */
.L_x_30133:
[----:B------:R-:W-:Y:S05]  /*49550*/  BSYNC B0 ;  /* 0x0000000000007941 */ /* 0x000fea0003800000 */
.L_x_30131:
[----:B------:R2:W4:Y:S02]  /*49560*/  DADD R44, |R44|, |R46| ;  /* 0x000000002c2c7229 */ /* 0x000524000000062e */
[----:B--2---:R-:W-:Y:S02]  /*49570*/  LOP3.LUT R47, R3, 0x80000000, R47, 0xb8, !PT ;  /* 0x80000000032f7812 */ /* 0x004fe400078eb82f */
[----:B-1----:R-:W-:-:S04]  /*49580*/  DMUL R8, R8, 0.5 ;  /* 0x3fe0000008087828 */ /* 0x002fc80000000000 */
[----:B----4-:R-:W1:-:S06]  /*49590*/  DSETP.GTU.AND P0, PT, |R44|, +INF , PT ;  /* 0x7ff000002c00742a */ /* 0x010e4c0003f0c200 */
[----:B-1----:R-:W-:Y:S02]  /*495a0*/  FSEL R2, R44, R2, P0 ;  /* 0x000000022c027208 */ /* 0x002fe40000000000 */
[----:B------:R-:W-:Y:S01]  /*495b0*/  FSEL R3, R45, R47, P0 ;  /* 0x0000002f2d037208 */ /* 0x000fe20000000000 */
[----:B------:R-:W-:Y:S05]  /*495c0*/  BRA `(.L_x_30125) ;  /* 0x0000411000007947 */ /* 0x000fea0003800000 */
.L_x_30126:
        /* <DEDUP_REMOVED lines=29> */
.L_x_30135:
        /* <DEDUP_REMOVED lines=62> */
[----:B------:R-:W-:Y:S02]  /*49b80*/  FSEL R60, R62, R64, !P2 ;  /* 0x000000403e3c7208 */ /* 0x000fe40005000000 */
[----:B------:R-:W-:Y:S01]  /*49b90*/  FSEL R61, R63, R65, !P2 ;  /* 0x000000413f3d7208 */ /* 0x000fe20005000000 */
[----:B------:R-:W-:Y:S01]  /*49ba0*/  IMAD.MOV.U32 R62, RZ, RZ, R0 ;  /* 0x000000ffff3e7224 */ /* 0x000fe200078e0000 */
[----:B------:R-:W-:Y:S01]  /*49bb0*/  FSEL R63, R65, R63, !P2 ;  /* 0x0000003f413f7208 */ /* 0x000fe20005000000 */
[----:B------:R-:W-:Y:S05]  /*49bc0*/  @P0 BRA `(.L_x_30135) ;  /* 0xfffffbd000000947 */ /* 0x000fea000383ffff */
[----:B------:R-:W-:Y:S05]  /*49bd0*/  BSYNC B0 ;  /* 0x0000000000007941 */ /* 0x000fea0003800000 */
.L_x_30134:
        /* <DEDUP_REMOVED lines=77> */
.L_x_30137:
        /* <DEDUP_REMOVED lines=22> */
.L_x_30140:
[----:B------:R-:W-:Y:S05]  /*4a210*/  BSYNC B4 ;  /* 0x0000000000047941 */ /* 0x000fea0003800000 */
.L_x_30139:
        /* <DEDUP_REMOVED lines=15> */
.L_x_30138:
[----:B------:R-:W-:Y:S05]  /*4a310*/  BSYNC B3 ;  /* 0x0000000000037941 */ /* 0x000fea0003800000 */
.L_x_30136:
        /* <DEDUP_REMOVED lines=21> */
.L_x_30142:
[----:B------:R-:W-:Y:S05]  /*4a470*/  BSYNC B3 ;  /* 0x0000000000037941 */ /* 0x000fea0003800000 */
.L_x_30141:
        /* <DEDUP_REMOVED lines=43> */
.L_x_30144:
[----:B------:R-:W-:-:S04]  /*4a730*/  ISETP.GE.AND P0, PT, R45, RZ, PT ;  /* 0x000000ff2d00720c */ /* 0x000fc80003f06270 */
[----:B------:R-:W-:Y:S02]  /*4a740*/  FSEL R2, RZ, 3.37028055040000000000e+12, P0 ;  /* 0x54442d18ff027808 */ /* 0x000fe40000000000 */
[----:B------:R-:W-:Y:S02]  /*4a750*/  FSEL R3, RZ, 2.1426990032196044922, P0 ;  /* 0x400921fbff037808 */ /* 0x000fe40000000000 */
.L_x_30145:
[----:B------:R-:W-:Y:S05]  /*4a760*/  BSYNC B0 ;  /* 0x0000000000007941 */ /* 0x000fea0003800000 */
.L_x_30143:
[----:B------:R0:W2:Y:S02]  /*4a770*/  DADD R44, |R44|, |R46| ;  /* 0x000000002c2c7229 */ /* 0x0000a4000000062e */
[----:B0-----:R-:W-:Y:S02]  /*4a780*/  LOP3.LUT R47, R3, 0x80000000, R47, 0xb8, !PT ;  /* 0x80000000032f7812 */ /* 0x001fe400078eb82f */
[----:B-1----:R-:W-:-:S04]  /*4a790*/  DMUL R8, R8, 0.5 ;  /* 0x3fe0000008087828 */ /* 0x002fc80000000000 */
[----:B--2---:R-:W0:-:S06]  /*4a7a0*/  DSETP.GTU.AND P0, PT, |R44|, +INF , PT ;  /* 0x7ff000002c00742a */ /* 0x004e0c0003f0c200 */
[----:B0-----:R-:W-:Y:S02]  /*4a7b0*/  FSEL R2, R44, R2, P0 ;  /* 0x000000022c027208 */ /* 0x001fe40000000000 */
[----:B------:R-:W-:Y:S01]  /*4a7c0*/  FSEL R3, R45, R47, P0 ;  /* 0x0000002f2d037208 */ /* 0x000fe20000000000 */
[----:B------:R-:W-:Y:S05]  /*4a7d0*/  BRA `(.L_x_30125) ;  /* 0x00002f0000007947 */ /* 0x000fea0003800000 */
.L_x_30113:
        /* <DEDUP_REMOVED lines=113> */
.L_x_30147:
[----:B------:R-:W-:Y:S05]  /*4aef0*/  BSYNC B0 ;  /* 0x0000000000007941 */ /* 0x000fea0003800000 */
.L_x_30146:
        /* <DEDUP_REMOVED lines=10> */
.L_x_30149:
[----:B------:R-:W-:Y:S05]  /*4afa0*/  BSYNC B3 ;  /* 0x0000000000037941 */ /* 0x000fea0003800000 */
.L_x_30148:
        /* <DEDUP_REMOVED lines=43> */
.L_x_30151:
[----:B------:R-:W-:-:S04]  /*4b260*/  ISETP.GE.AND P0, PT, R45, RZ, PT ;  /* 0x000000ff2d00720c */ /* 0x000fc80003f06270 */
[----:B------:R-:W-:Y:S02]  /*4b270*/  FSEL R2, RZ, 3.37028055040000000000e+12, P0 ;  /* 0x54442d18ff027808 */ /* 0x000fe40000000000 */
[----:B------:R-:W-:Y:S02]  /*4b280*/  FSEL R3, RZ, 2.1426990032196044922, P0 ;  /* 0x400921fbff037808 */ /* 0x000fe40000000000 */
.L_x_30152:
[----:B------:R-:W-:Y:S05]  /*4b290*/  BSYNC B0 ;  /* 0x0000000000007941 */ /* 0x000fea0003800000 */
.L_x_30150:
[----:B------:R2:W4:Y:S02]  /*4b2a0*/  DADD R44, |R44|, |R46| ;  /* 0x000000002c2c7229 */ /* 0x000524000000062e */
[----:B--2---:R-:W-:-:S04]  /*4b2b0*/  LOP3.LUT R47, R3, 0x80000000, R47, 0xb8, !PT ;  /* 0x80000000032f7812 */ /* 0x004fc800078eb82f */
[----:B----4-:R-:W2:-:S06]  /*4b2c0*/  DSETP.GTU.AND P0, PT, |R44|, +INF , PT ;  /* 0x7ff000002c00742a */ /* 0x010e8c0003f0c200 */
[----:B--2---:R-:W-:Y:S02]  /*4b2d0*/  FSEL R2, R44, R2, P0 ;  /* 0x000000022c027208 */ /* 0x004fe40000000000 */
[----:B------:R-:W-:Y:S01]  /*4b2e0*/  FSEL R3, R45, R47, P0 ;  /* 0x0000002f2d037208 */ /* 0x000fe20000000000 */
[----:B------:R-:W-:Y:S05]  /*4b2f0*/  BRA `(.L_x_30125) ;  /* 0x000023e000007947 */ /* 0x000fea0003800000 */
.L_x_30112:
        /* <DEDUP_REMOVED lines=68> */
.L_x_30155:
        /* <DEDUP_REMOVED lines=22> */
.L_x_30158:
[----:B------:R-:W-:Y:S05]  /*4b8a0*/  BSYNC B4 ;  /* 0x0000000000047941 */ /* 0x000fea0003800000 */
.L_x_30157:
        /* <DEDUP_REMOVED lines=15> */
.L_x_30156:
[----:B------:R-:W-:Y:S05]  /*4b9a0*/  BSYNC B3 ;  /* 0x0000000000037941 */ /* 0x000fea0003800000 */
.L_x_30154:
        /* <DEDUP_REMOVED lines=44> */
.L_x_30153:
        /* <DEDUP_REMOVED lines=46> */
.L_x_30111:
        /* <DEDUP_REMOVED lines=23> */
.L_x_30160:
[----:B------:R-:W-:Y:S05]  /*4c0c0*/  BSYNC B3 ;  /* 0x0000000000037941 */ /* 0x000fea0003800000 */
.L_x_30159:
        /* <DEDUP_REMOVED lines=26> */
.L_x_30162:
[----:B-12---:R-:W-:Y:S05]  /*4c270*/  BSYNC B3 ;  /* 0x0000000000037941 */ /* 0x006fea0003800000 */
.L_x_30161:
        /* <DEDUP_REMOVED lines=112> */
.L_x_30164:
[----:B------:R-:W-:Y:S05]  /*4c980*/  BSYNC B0 ;  /* 0x0000000000007941 */ /* 0x000fea0003800000 */
.L_x_30163:
        /* <DEDUP_REMOVED lines=10> */
.L_x_30166:
[----:B------:R-:W-:Y:S05]  /*4ca30*/  BSYNC B3 ;  /* 0x0000000000037941 */ /* 0x000fea0003800000 */
.L_x_30165:
        /* <DEDUP_REMOVED lines=43> */
.L_x_30168:
[----:B------:R-:W-:-:S04]  /*4ccf0*/  ISETP.GE.AND P0, PT, R45, RZ, PT ;  /* 0x000000ff2d00720c */ /* 0x000fc80003f06270 */
[----:B------:R-:W-:Y:S02]  /*4cd00*/  FSEL R2, RZ, 3.37028055040000000000e+12, P0 ;  /* 0x54442d18ff027808 */ /* 0x000fe40000000000 */
[----:B------:R-:W-:Y:S02]  /*4cd10*/  FSEL R3, RZ, 2.1426990032196044922, P0 ;  /* 0x400921fbff037808 */ /* 0x000fe40000000000 */
.L_x_30169:
[----:B------:R-:W-:Y:S05]  /*4cd20*/  BSYNC B0 ;  /* 0x0000000000007941 */ /* 0x000fea0003800000 */
.L_x_30167:
[----:B------:R2:W4:Y:S02]  /*4cd30*/  DADD R44, |R44|, |R46| ;  /* 0x000000002c2c7229 */ /* 0x000524000000062e */
[----:B--2---:R-:W-:Y:S02]  /*4cd40*/  LOP3.LUT R47, R3, 0x80000000, R47, 0xb8, !PT ;  /* 0x80000000032f7812 */ /* 0x004fe400078eb82f */
[----:B-1----:R-:W-:-:S04]  /*4cd50*/  DADD R8, R8, 1 ;  /* 0x3ff0000008087429 */ /* 0x002fc80000000000 */
[----:B----4-:R-:W1:-:S06]  /*4cd60*/  DSETP.GTU.AND P0, PT, |R44|, +INF , PT ;  /* 0x7ff000002c00742a */ /* 0x010e4c0003f0c200 */
[----:B-1----:R-:W-:Y:S02]  /*4cd70*/  FSEL R2, R44, R2, P0 ;  /* 0x000000022c027208 */ /* 0x002fe40000000000 */
[----:B------:R-:W-:Y:S01]  /*4cd80*/  FSEL R3, R45, R47, P0 ;  /* 0x0000002f2d037208 */ /* 0x000fe20000000000 */
[----:B------:R-:W-:Y:S05]  /*4cd90*/  BRA `(.L_x_30125) ;  /* 0x0000094000007947 */ /* 0x000fea0003800000 */
.L_x_30110:
        /* <DEDUP_REMOVED lines=88> */
.L_x_30171:
[----:B------:R-:W-:Y:S05]  /*4d320*/  BSYNC B0 ;  /* 0x0000000000007941 */ /* 0x000fea0003800000 */
.L_x_30170:
[----:B------:R-:W-:Y:S01]  /*4d330*/  BSSY B3, `(.L_x_30172) ;  /* 0x0000007000037945 */ /* 0x000fe20003800000 */
[----:B------:R-:W-:Y:S05]  /*4d340*/  @P4 BRA P5, `(.L_x_30173) ;  /* 0x0000005000004947 */ /* 0x000fea0002800000 */
[----:B------:R-:W-:Y:S01]  /*4d350*/  IMAD.MOV.U32 R0, RZ, RZ, R4 ;  /* 0x000000ffff007224 */ /* 0x000fe200078e0004 */
[----:B------:R-:W-:Y:S01]  /*4d360*/  MOV R4, 0x4d3a0 ;  /* 0x0004d3a000047802 */ /* 0x000fe20000000f00 */
[----:B------:R-:W-:Y:S02]  /*4d370*/  IMAD.MOV.U32 R2, RZ, RZ, R10 ;  /* 0x000000ffff027224 */ /* 0x000fe400078e000a */
[----:B------:R-:W-:Y:S02]  /*4d380*/  IMAD.MOV.U32 R3, RZ, RZ, R11 ;  /* 0x000000ffff037224 */ /* 0x000fe400078e000b */
[----:B01-3--:R-:W-:Y:S05]  /*4d390*/  CALL.REL.NOINC `($__internal_64_$__cuda_sm20_div_rn_f64_full) ;  /* 0x00025d9000007944 */ /* 0x00bfea0003c00000 */
.L_x_30173:
[----:B------:R-:W-:Y:S05]  /*4d3a0*/  BSYNC B3 ;  /* 0x0000000000037941 */ /* 0x000fea0003800000 */
.L_x_30172:
        /* <DEDUP_REMOVED lines=43> */
.L_x_30175:
[----:B------:R-:W-:Y:S02]  /*4d660*/  FSEL R2, RZ, 3.37028055040000000000e+12, P2 ;  /* 0x54442d18ff027808 */ /* 0x000fe40001000000 */
[----:B------:R-:W-:Y:S02]  /*4d670*/  FSEL R3, RZ, 2.1426990032196044922, P2 ;  /* 0x400921fbff037808 */ /* 0x000fe40001000000 */
.L_x_30176:
[----:B------:R-:W-:Y:S05]  /*4d680*/  BSYNC B0 ;  /* 0x0000000000007941 */ /* 0x000fea0003800000 */
.L_x_30174:
[----:B------:R2:W4:Y:S02]  /*4d690*/  DADD R44, |R44|, |R46| ;  /* 0x000000002c2c7229 */ /* 0x000524000000062e */
[----:B--2---:R-:W-:-:S04]  /*4d6a0*/  LOP3.LUT R47, R3, 0x80000000, R47, 0xb8, !PT ;  /* 0x80000000032f7812 */ /* 0x004fc800078eb82f */
[----:B----4-:R-:W2:-:S06]  /*4d6b0*/  DSETP.GTU.AND P0, PT, |R44|, +INF , PT ;  /* 0x7ff000002c00742a */ /* 0x010e8c0003f0c200 */
[----:B--2---:R-:W-:Y:S02]  /*4d6c0*/  FSEL R2, R44, R2, P0 ;  /* 0x000000022c027208 */ /* 0x004fe40000000000 */
[----:B------:R-:W-:Y:S02]  /*4d6d0*/  FSEL R3, R45, R47, P0 ;  /* 0x0000002f2d037208 */ /* 0x000fe40000000000 */
.L_x_30125:
[----:B------:R-:W-:Y:S05]  /*4d6e0*/  BSYNC B2 ;  /* 0x0000000000027941 */ /* 0x000fea0003800000 */
.L_x_30109:
        /* <DEDUP_REMOVED lines=53> */
.L_x_30182:
[----:B------:R-:W-:Y:S05]  /*4da40*/  BSYNC B0 ;  /* 0x0000000000007941 */ /* 0x000fea0003800000 */
.L_x_30181:
        /* <DEDUP_REMOVED lines=18> */
.L_x_30184:
[----:B------:R2:W4:Y:S01]  /*4db70*/  DMUL R40, RZ, R12 ;  /* 0x0000000cff287228 */ /* 0x0005220000000000 */
[----:B0-----:R-:W-:-:S05]  /*4db80*/  IMAD.MOV.U32 R2, RZ, RZ, RZ ;  /* 0x000000ffff027224 */ /* 0x001fca00078e00ff */
.L_x_30185:
[----:B------:R-:W-:Y:S05]  /*4db90*/  BSYNC B2 ;  /* 0x0000000000027941 */ /* 0x000fea0003800000 */
.L_x_30183:
        /* <DEDUP_REMOVED lines=41> */
.L_x_30187:
[----:B------:R2:W3:Y:S01]  /*4de30*/  DMUL R2, RZ, R12 ;  /* 0x0000000cff027228 */ /* 0x0004e20000000000 */
[----:B------:R-:W-:-:S05]  /*4de40*/  IMAD.MOV.U32 R0, RZ, RZ, RZ ;  /* 0x000000ffff007224 */ /* 0x000fca00078e00ff */
.L_x_30188:
[----:B------:R-:W-:Y:S05]  /*4de50*/  BSYNC B2 ;  /* 0x0000000000027941 */ /* 0x000fea0003800000 */
.L_x_30186:
        /* <DEDUP_REMOVED lines=25> */
.L_x_30180:
        /* <DEDUP_REMOVED lines=39> */
.L_x_30190:
[----:B------:R-:W-:Y:S05]  /*4e260*/  BSYNC B0 ;  /* 0x0000000000007941 */ /* 0x000fea0003800000 */
.L_x_30189:
        /* <DEDUP_REMOVED lines=18> */
.L_x_30192:
[----:B------:R2:W4:Y:S01]  /*4e390*/  DMUL R40, RZ, R12 ;  /* 0x0000000cff287228 */ /* 0x0005220000000000 */
[----:B0-----:R-:W-:-:S05]  /*4e3a0*/  IMAD.MOV.U32 R2, RZ, RZ, RZ ;  /* 0x000000ffff027224 */ /* 0x001fca00078e00ff */
.L_x_30193:
[----:B------:R-:W-:Y:S05]  /*4e3b0*/  BSYNC B2 ;  /* 0x0000000000027941 */ /* 0x000fea0003800000 */
.L_x_30191:
        /* <DEDUP_REMOVED lines=41> */
.L_x_30195:
[----:B------:R2:W3:Y:S01]  /*4e650*/  DMUL R2, RZ, R12 ;  /* 0x0000000cff027228 */ /* 0x0004e20000000000 */
[----:B------:R-:W-:-:S05]  /*4e660*/  IMAD.MOV.U32 R0, RZ, RZ, RZ ;  /* 0x000000ffff007224 */ /* 0x000fca00078e00ff */
.L_x_30196:
[----:B------:R-:W-:Y:S05]  /*4e670*/  BSYNC B2 ;  /* 0x0000000000027941 */ /* 0x000fea0003800000 */
.L_x_30194:
        /* <DEDUP_REMOVED lines=39> */
.L_x_30179:
        /* <DEDUP_REMOVED lines=11> */
.L_x_30197:
[----:B------:R-:W1:-:S10]  /*4e9a0*/  DADD R40, R12, -R12 ;  /* 0x000000000c287229 */ /* 0x000e54000000080c */
[----:B-1----:R-:W-:Y:S02]  /*4e9b0*/  IMAD.MOV.U32 R42, RZ, RZ, R40 ;  /* 0x000000ffff2a7224 */ /* 0x002fe400078e0028 */
[----:B------:R-:W-:Y:S01]  /*4e9c0*/  IMAD.MOV.U32 R43, RZ, RZ, R41 ;  /* 0x000000ffff2b7224 */ /* 0x000fe200078e0029 */
[----:B------:R-:W-:Y:S05]  /*4e9d0*/  BRA `(.L_x_30108) ;  /* 0x0000081000007947 */ /* 0x000fea0003800000 */
.L_x_30178:
        /* <DEDUP_REMOVED lines=18> */
.L_x_30199:
[----:B------:R1:W2:Y:S01]  /*4eb00*/  DMUL R2, RZ, R12 ;  /* 0x0000000cff027228 */ /* 0x0002a20000000000 */
[----:B------:R-:W-:-:S05]  /*4eb10*/  IMAD.MOV.U32 R5, RZ, RZ, RZ ;  /* 0x000000ffff057224 */ /* 0x000fca00078e00ff */
.L_x_30200:
[----:B------:R-:W-:Y:S05]  /*4eb20*/  BSYNC B2 ;  /* 0x0000000000027941 */ /* 0x000fea0003800000 */
.L_x_30198:
        /* <DEDUP_REMOVED lines=41> */
.L_x_30202:
[----:B------:R1:W2:Y:S01]  /*4edc0*/  DMUL R42, RZ, R12 ;  /* 0x0000000cff2a7228 */ /* 0x0002a20000000000 */
[----:B------:R-:W-:-:S05]  /*4edd0*/  IMAD.MOV.U32 R0, RZ, RZ, RZ ;  /* 0x000000ffff007224 */ /* 0x000fca00078e00ff */
.L_x_30203:
[----:B------:R-:W-:Y:S05]  /*4ede0*/  BSYNC B2 ;  /* 0x0000000000027941 */ /* 0x000fea0003800000 */
.L_x_30201:
        /* <DEDUP_REMOVED lines=24> */
.L_x_30177:
        /* <DEDUP_REMOVED lines=37> */
.L_x_30205:
[----:B------:R-:W-:Y:S05]  /*4f1c0*/  BSYNC B0 ;  /* 0x0000000000007941 */ /* 0x000fea0003800000 */
.L_x_30204:
[----:B------:R-:W-:Y:S02]  /*4f1d0*/  IMAD.MOV.U32 R42, RZ, RZ, R12 ;  /* 0x000000ffff2a7224 */ /* 0x000fe400078e000c */
[----:B------:R-:W-:Y:S02]  /*4f1e0*/  IMAD.MOV.U32 R43, RZ, RZ, R13 ;  /* 0x000000ffff2b7224 */ /* 0x000fe400078e000d */
.L_x_30108:
[----:B-12---:R-:W-:Y:S05]  /*4f1f0*/  BSYNC B1 ;  /* 0x0000000000017941 */ /* 0x006fea0003800000 */
.L_x_30107:
[----:B------:R-:W1:Y:S01]  /*4f200*/  S2R R0, SR_TID.X ;  /* 0x0000000000007919 */ /* 0x000e620000002100 */
[----:B------:R-:W-:Y:S01]  /*4f210*/  BSSY B1, `(.L_x_30206) ;  /* 0x0000722000017945 */ /* 0x000fe20003800000 */
[----:B------:R-:W-:Y:S01]  /*4f220*/  CS2R R12, SRZ ;  /* 0x00000000000c7805 */ /* 0x000fe2000001ff00 */
[----:B-1----:R-:W-:-:S04]  /*4f230*/  IADD3 R0, R0, 0x180, RZ ;  /* 0x0000018000007810 */ /* 0x002fc80007ffe0ff */
[----:B------:R-:W-:-:S13]  /*4f240*/  ISETP.GE.AND P0, PT, R0, UR5, PT ;  /* 0x0000000500007c0c */ /* 0x000fda000bf06270 */
[----:B------:R-:W-:Y:S05]  /*4f250*/  @P0 BRA `(.L_x_30207) ;  /* 0x000071d000000947 */ /* 0x000fea0003800000 */
[----:B------:R-:W1:Y:S01]  /*4f260*/  DSETP.NAN.AND P0, PT, R48, R50, PT ;  /* 0x000000323000722a */ /* 0x000e620003f08000 */
        /* <DEDUP_REMOVED lines=89> */
.L_x_30215:
        /* <DEDUP_REMOVED lines=22> */
.L_x_30218:
[----:B------:R-:W-:Y:S05]  /*4f960*/  BSYNC B4 ;  /* 0x0000000000047941 */ /* 0x000fea0003800000 */
.L_x_30217:
        /* <DEDUP_REMOVED lines=15> */
.L_x_30216:
[----:B------:R-:W-:Y:S05]  /*4fa60*/  BSYNC B3 ;  /* 0x0000000000037941 */ /* 0x000fea0003800000 */
.L_x_30214:
        /* <DEDUP_REMOVED lines=21> */
.L_x_30220:
[----:B------:R-:W-:Y:S05]  /*4fbc0*/  BSYNC B3 ;  /* 0x0000000000037941 */ /* 0x000fea0003800000 */
.L_x_30219:
        /* <DEDUP_REMOVED lines=43> */
.L_x_30222:
[----:B------:R-:W-:-:S04]  /*4fe80*/  ISETP.GE.AND P0, PT, R49, RZ, PT ;  /* 0x000000ff3100720c */ /* 0x000fc80003f06270 */
[----:B------:R-:W-:Y:S02]  /*4fe90*/  FSEL R2, RZ, 3.37028055040000000000e+12, P0 ;  /* 0x54442d18ff027808 */ /* 0x000fe40000000000 */
[----:B------:R-:W-:Y:S02]  /*4fea0*/  FSEL R3, RZ, 2.1426990032196044922, P0 ;  /* 0x400921fbff037808 */ /* 0x000fe40000000000 */
.L_x_30223:
[----:B------:R-:W-:Y:S05]  /*4feb0*/  BSYNC B0 ;  /* 0x0000000000007941 */ /* 0x000fea0003800000 */
.L_x_30221:
[----:B------:R0:W2:Y:S02]  /*4fec0*/  DADD R48, |R48|, |R50| ;  /* 0x0000000030307229 */ /* 0x0000a40000000632 */
[----:B0-----:R-:W-:Y:S02]  /*4fed0*/  LOP3.LUT R51, R3, 0x80000000, R51, 0xb8, !PT ;  /* 0x8000000003337812 */ /* 0x001fe400078eb833 */
[----:B-1----:R-:W-:-:S04]  /*4fee0*/  DMUL R8, R8, 0.5 ;  /* 0x3fe0000008087828 */ /* 0x002fc80000000000 */
[----:B--2---:R-:W0:-:S06]  /*4fef0*/  DSETP.GTU.AND P0, PT, |R48|, +INF , PT ;  /* 0x7ff000003000742a */ /* 0x004e0c0003f0c200 */
[----:B0-----:R-:W-:Y:S02]  /*4ff00*/  FSEL R2, R48, R2, P0 ;  /* 0x0000000230027208 */ /* 0x001fe40000000000 */
[----:B------:R-:W-:Y:S01]  /*4ff10*/  FSEL R3, R49, R51, P0 ;  /* 0x0000003331037208 */ /* 0x000fe20000000000 */
[----:B------:R-:W-:Y:S05]  /*4ff20*/  BRA `(.L_x_30224) ;  /* 0x000049e000007947 */ /* 0x000fea0003800000 */
.L_x_30213:
        /* <DEDUP_REMOVED lines=77> */
.L_x_30227:
[----:B------:R-:W-:Y:S05]  /*50400*/  BSYNC B0 ;  /* 0x0000000000007941 */ /* 0x000fea0003800000 */
.L_x_30226:
        /* <DEDUP_REMOVED lines=8> */
.L_x_30229:
[----:B------:R-:W-:Y:S05]  /*50490*/  BSYNC B3 ;  /* 0x0000000000037941 */ /* 0x000fea0003800000 */
.L_x_30228:
        /* <DEDUP_REMOVED lines=43> */
.L_x_30231:
[----:B------:R-:W-:-:S04]  /*50750*/  ISETP.GE.AND P0, PT, R49, RZ, PT ;  /* 0x000000ff3100720c */ /* 0x000fc80003f06270 */
[----:B------:R-:W-:Y:S02]  /*50760*/  FSEL R2, RZ, 3.37028055040000000000e+12, P0 ;  /* 0x54442d18ff027808 */ /* 0x000fe40000000000 */
[----:B------:R-:W-:Y:S02]  /*50770*/  FSEL R3, RZ, 2.1426990032196044922, P0 ;  /* 0x400921fbff037808 */ /* 0x000fe40000000000 */
.L_x_30232:
[----:B------:R-:W-:Y:S05]  /*50780*/  BSYNC B0 ;  /* 0x0000000000007941 */ /* 0x000fea0003800000 */
.L_x_30230:
[----:B------:R2:W4:Y:S02]  /*50790*/  DADD R48, |R48|, |R50| ;  /* 0x0000000030307229 */ /* 0x0005240000000632 */
[----:B--2---:R-:W-:Y:S02]  /*507a0*/  LOP3.LUT R51, R3, 0x80000000, R51, 0xb8, !PT ;  /* 0x8000000003337812 */ /* 0x004fe400078eb833 */
[----:B-1----:R-:W-:-:S04]  /*507b0*/  DMUL R8, R8, 0.5 ;  /* 0x3fe0000008087828 */ /* 0x002fc80000000000 */
[----:B----4-:R-:W1:-:S06]  /*507c0*/  DSETP.GTU.AND P0, PT, |R48|, +INF , PT ;  /* 0x7ff000003000742a */ /* 0x010e4c0003f0c200 */
[----:B-1----:R-:W-:Y:S02]  /*507d0*/  FSEL R2, R48, R2, P0 ;  /* 0x0000000230027208 */ /* 0x002fe40000000000 */
[----:B------:R-:W-:Y:S01]  /*507e0*/  FSEL R3, R49, R51, P0 ;  /* 0x0000003331037208 */ /* 0x000fe20000000000 */
[----:B------:R-:W-:Y:S05]  /*507f0*/  BRA `(.L_x_30224) ;  /* 0x0000411000007947 */ /* 0x000fea0003800000 */
.L_x_30225:
        /* <DEDUP_REMOVED lines=15> */
[----:B------:R-:W-:-:S04]  /*508f0*/  DADD R58, R58, -R6 ;  /* 0x000000003a3a7229 */ /* 0x000fc80000000806 */
[----:B------:R-:W2:-:S04]  /*50900*/  DADD R56, R6, R6 ;  /* 0x0000000006387229 */ /* 0x000e880000000006 */
[----:B------:R-:W4:-:S04]  /*50910*/  DADD R60, R60, -R54 ;  /* 0x000000003c3c7229 */ /* 0x000f080000000836 */
[----:B------:R-:W5:-:S04]  /*50920*/  DADD R62, R54, R54 ;  /* 0x00000000363e7229 */ /* 0x000f480000000036 */
[----:B0-----:R0:W3:-:S04]  /*50930*/  DMUL R4, R6, R44 ;  /* 0x0000002c06047228 */ /* 0x0010c80000000000 */
[----:B------:R0:W0:-:S04]  /*50940*/  DMUL R14, R6, R6 ;  /* 0x00000006060e7228 */ /* 0x0000080000000000 */
[----:B-1----:R1:W0:-:S04]  /*50950*/  DMUL R6, R54, R46 ;  /* 0x0000002e36067228 */ /* 0x0022080000000000 */
[----:B------:R1:W0:-:S04]  /*50960*/  DMUL R8, R54, R54 ;  /* 0x0000003636087228 */ /* 0x0002080000000000 */
[----:B--2---:R1:W2:-:S04]  /*50970*/  DMUL R54, R58, R56 ;  /* 0x000000383a367228 */ /* 0x0042880000000000 */
[----:B------:R1:W0:-:S04]  /*50980*/  DMUL R44, R58, R44 ;  /* 0x0000002c3a2c7228 */ /* 0x0002080000000000 */
[----:B----4-:R1:W4:-:S04]  /*50990*/  DMUL R46, R60, R46 ;  /* 0x0000002e3c2e7228 */ /* 0x0103080000000000 */
[----:B-----5:R1:W0:-:S04]  /*509a0*/  DMUL R56, R60, R62 ;  /* 0x0000003e3c387228 */ /* 0x0202080000000000 */
[----:B------:R-:W0:-:S04]  /*509b0*/  DMUL R58, R58, R58 ;  /* 0x0000003a3a3a7228 */ /* 0x000e080000000000 */
[----:B-1234-:R-:W0:-:S04]  /*509c0*/  DMUL R60, R60, R60 ;  /* 0x0000003c3c3c7228 */ /* 0x01ee080000000000 */
.L_x_30234:
        /* <DEDUP_REMOVED lines=68> */
.L_x_30233:
        /* <DEDUP_REMOVED lines=77> */
.L_x_30236:
        /* <DEDUP_REMOVED lines=22> */
.L_x_30239:
[----:B------:R-:W-:Y:S05]  /*51440*/  BSYNC B4 ;  /* 0x0000000000047941 */ /* 0x000fea0003800000 */
.L_x_30238:
        /* <DEDUP_REMOVED lines=15> */
.L_x_30237:
[----:B------:R-:W-:Y:S05]  /*51540*/  BSYNC B3 ;  /* 0x0000000000037941 */ /* 0x000fea0003800000 */
.L_x_30235:
        /* <DEDUP_REMOVED lines=21> */
.L_x_30241:
[----:B------:R-:W-:Y:S05]  /*516a0*/  BSYNC B3 ;  /* 0x0000000000037941 */ /* 0x000fea0003800000 */
.L_x_30240:
        /* <DEDUP_REMOVED lines=43> */
.L_x_30243:
[----:B------:R-:W-:-:S04]  /*51960*/  ISETP.GE.AND P0, PT, R49, RZ, PT ;  /* 0x000000ff3100720c */ /* 0x000fc80003f06270 */
[----:B------:R-:W-:Y:S02]  /*51970*/  FSEL R2, RZ, 3.37028055040000000000e+12, P0 ;  /* 0x54442d18ff027808 */ /* 0x000fe40000000000 */
[----:B------:R-:W-:Y:S02]  /*51980*/  FSEL R3, RZ, 2.1426990032196044922, P0 ;  /* 0x400921fbff037808 */ /* 0x000fe40000000000 */
.L_x_30244:
[----:B------:R-:W-:Y:S05]  /*51990*/  BSYNC B0 ;  /* 0x0000000000007941 */ /* 0x000fea0003800000 */
.L_x_30242:
[----:B------:R0:W2:Y:S02]  /*519a0*/  DADD R48, |R48|, |R50| ;  /* 0x0000000030307229 */ /* 0x0000a40000000632 */
[----:B0-----:R-:W-:Y:S02]  /*519b0*/  LOP3.LUT R51, R3, 0x80000000, R51, 0xb8, !PT ;  /* 0x8000000003337812 */ /* 0x001fe400078eb833 */
[----:B-1----:R-:W-:-:S04]  /*519c0*/  DMUL R8, R8, 0.5 ;  /* 0x3fe0000008087828 */ /* 0x002fc80000000000 */
[----:B--2---:R-:W0:-:S06]  /*519d0*/  DSETP.GTU.AND P0, PT, |R48|, +INF , PT ;  /* 0x7ff000003000742a */ /* 0x004e0c0003f0c200 */
[----:B0-----:R-:W-:Y:S02]  /*519e0*/  FSEL R2, R48, R2, P0 ;  /* 0x0000000230027208 */ /* 0x001fe40000000000 */
[----:B------:R-:W-:Y:S01]  /*519f0*/  FSEL R3, R49, R51, P0 ;  /* 0x0000003331037208 */ /* 0x000fe20000000000 */
[----:B------:R-:W-:Y:S05]  /*51a00*/  BRA `(.L_x_30224) ;  /* 0x00002f0000007947 */ /* 0x000fea0003800000 */
.L_x_30212:
        /* <DEDUP_REMOVED lines=113> */
.L_x_30246:
[----:B------:R-:W-:Y:S05]  /*52120*/  BSYNC B0 ;  /* 0x0000000000007941 */ /* 0x000fea0003800000 */
.L_x_30245:
        /* <DEDUP_REMOVED lines=10> */
.L_x_30248:
[----:B------:R-:W-:Y:S05]  /*521d0*/  BSYNC B3 ;  /* 0x0000000000037941 */ /* 0x000fea0003800000 */
.L_x_30247:
        /* <DEDUP_REMOVED lines=43> */
.L_x_30250:
[----:B------:R-:W-:-:S04]  /*52490*/  ISETP.GE.AND P0, PT, R49, RZ, PT ;  /* 0x000000ff3100720c */ /* 0x000fc80003f06270 */
[----:B------:R-:W-:Y:S02]  /*524a0*/  FSEL R2, RZ, 3.37028055040000000000e+12, P0 ;  /* 0x54442d18ff027808 */ /* 0x000fe40000000000 */
[----:B------:R-:W-:Y:S02]  /*524b0*/  FSEL R3, RZ, 2.1426990032196044922, P0 ;  /* 0x400921fbff037808 */ /* 0x000fe40000000000 */
.L_x_30251:
[----:B------:R-:W-:Y:S05]  /*524c0*/  BSYNC B0 ;  /* 0x0000000000007941 */ /* 0x000fea0003800000 */
.L_x_30249:
[----:B------:R2:W4:Y:S02]  /*524d0*/  DADD R48, |R48|, |R50| ;  /* 0x0000000030307229 */ /* 0x0005240000000632 */
[----:B--2---:R-:W-:-:S04]  /*524e0*/  LOP3.LUT R51, R3, 0x80000000, R51, 0xb8, !PT ;  /* 0x8000000003337812 */ /* 0x004fc800078eb833 */
[----:B----4-:R-:W2:-:S06]  /*524f0*/  DSETP.GTU.AND P0, PT, |R48|, +INF , PT ;  /* 0x7ff000003000742a */ /* 0x010e8c0003f0c200 */
[----:B--2---:R-:W-:Y:S02]  /*52500*/  FSEL R2, R48, R2, P0 ;  /* 0x0000000230027208 */ /* 0x004fe40000000000 */
[----:B------:R-:W-:Y:S01]  /*52510*/  FSEL R3, R49, R51, P0 ;  /* 0x0000003331037208 */ /* 0x000fe20000000000 */
[----:B------:R-:W-:Y:S05]  /*52520*/  BRA `(.L_x_30224) ;  /* 0x000023e000007947 */ /* 0x000fea0003800000 */
.L_x_30211:
        /* <DEDUP_REMOVED lines=68> */
.L_x_30254:
        /* <DEDUP_REMOVED lines=22> */
.L_x_30257:
[----:B------:R-:W-:Y:S05]  /*52ad0*/  BSYNC B4 ;  /* 0x0000000000047941 */ /* 0x000fea0003800000 */
.L_x_30256:
        /* <DEDUP_REMOVED lines=15> */
.L_x_30255:
[----:B------:R-:W-:Y:S05]  /*52bd0*/  BSYNC B3 ;  /* 0x0000000000037941 */ /* 0x000fea0003800000 */
.L_x_30253:
        /* <DEDUP_REMOVED lines=44> */
.L_x_30252:
        /* <DEDUP_REMOVED lines=46> */
.L_x_30210:
        /* <DEDUP_REMOVED lines=23> */
.L_x_30259:
[----:B------:R-:W-:Y:S05]  /*532f0*/  BSYNC B3 ;  /* 0x0000000000037941 */ /* 0x000fea0003800000 */
.L_x_30258:
        /* <DEDUP_REMOVED lines=26> */
.L_x_30261:
[----:B-12---:R-:W-:Y:S05]  /*534a0*/  BSYNC B3 ;  /* 0x0000000000037941 */ /* 0x006fea0003800000 */
.L_x_30260:
        /* <DEDUP_REMOVED lines=112> */
.L_x_30263:
[----:B------:R-:W-:Y:S05]  /*53bb0*/  BSYNC B0 ;  /* 0x0000000000007941 */ /* 0x000fea0003800000 */
.L_x_30262:
        /* <DEDUP_REMOVED lines=10> */
.L_x_30265:
[----:B------:R-:W-:Y:S05]  /*53c60*/  BSYNC B3 ;  /* 0x0000000000037941 */ /* 0x000fea0003800000 */
.L_x_30264:
        /* <DEDUP_REMOVED lines=43> */
.L_x_30267:
[----:B------:R-:W-:-:S04]  /*53f20*/  ISETP.GE.AND P0, PT, R49, RZ, PT ;  /* 0x000000ff3100720c */ /* 0x000fc80003f06270 */
[----:B------:R-:W-:Y:S02]  /*53f30*/  FSEL R2, RZ, 3.37028055040000000000e+12, P0 ;  /* 0x54442d18ff027808 */ /* 0x000fe40000000000 */
[----:B------:R-:W-:Y:S02]  /*53f40*/  FSEL R3, RZ, 2.1426990032196044922, P0 ;  /* 0x400921fbff037808 */ /* 0x000fe40000000000 */
.L_x_30268:
[----:B------:R-:W-:Y:S05]  /*53f50*/  BSYNC B0 ;  /* 0x0000000000007941 */ /* 0x000fea0003800000 */
.L_x_30266:
[----:B------:R2:W4:Y:S02]  /*53f60*/  DADD R48, |R48|, |R50| ;  /* 0x0000000030307229 */ /* 0x0005240000000632 */
[----:B--2---:R-:W-:Y:S02]  /*53f70*/  LOP3.LUT R51, R3, 0x80000000, R51, 0xb8, !PT ;  /* 0x8000000003337812 */ /* 0x004fe400078eb833 */
[----:B-1----:R-:W-:-:S04]  /*53f80*/  DADD R8, R8, 1 ;  /* 0x3ff0000008087429 */ /* 0x002fc80000000000 */
[----:B----4-:R-:W1:-:S06]  /*53f90*/  DSETP.GTU.AND P0, PT, |R48|, +INF , PT ;  /* 0x7ff000003000742a */ /* 0x010e4c0003f0c200 */
[----:B-1----:R-:W-:Y:S02]  /*53fa0*/  FSEL R2, R48, R2, P0 ;  /* 0x0000000230027208 */ /* 0x002fe40000000000 */
[----:B------:R-:W-:Y:S01]  /*53fb0*/  FSEL R3, R49, R51, P0 ;  /* 0x0000003331037208 */ /* 0x000fe20000000000 */
[----:B------:R-:W-:Y:S05]  /*53fc0*/  BRA `(.L_x_30224) ;  /* 0x0000094000007947 */ /* 0x000fea0003800000 */
.L_x_30209:
        /* <DEDUP_REMOVED lines=88> */
.L_x_30270:
[----:B------:R-:W-:Y:S05]  /*54550*/  BSYNC B0 ;  /* 0x0000000000007941 */ /* 0x000fea0003800000 */
.L_x_30269:
[----:B------:R-:W-:Y:S01]  /*54560*/  BSSY B3, `(.L_x_30271) ;  /* 0x0000007000037945 */ /* 0x000fe20003800000 */
[----:B------:R-:W-:Y:S05]  /*54570*/  @P4 BRA P5, `(.L_x_30272) ;  /* 0x0000005000004947 */ /* 0x000fea0002800000 */
[----:B------:R-:W-:Y:S01]  /*54580*/  IMAD.MOV.U32 R0, RZ, RZ, R4 ;  /* 0x000000ffff007224 */ /* 0x000fe200078e0004 */
[----:B------:R-:W-:Y:S01]  /*54590*/  MOV R4, 0x545d0 ;  /* 0x000545d000047802 */ /* 0x000fe20000000f00 */
[----:B------:R-:W-:Y:S02]  /*545a0*/  IMAD.MOV.U32 R2, RZ, RZ, R10 ;  /* 0x000000ffff027224 */ /* 0x000fe400078e000a */
[----:B------:R-:W-:Y:S02]  /*545b0*/  IMAD.MOV.U32 R3, RZ, RZ, R11 ;  /* 0x000000ffff037224 */ /* 0x000fe400078e000b */
[----:B01-3--:R-:W-:Y:S05]  /*545c0*/  CALL.REL.NOINC `($__internal_64_$__cuda_sm20_div_rn_f64_full) ;  /* 0x0001eb6000007944 */ /* 0x00bfea0003c00000 */
.L_x_30272:
[----:B------:R-:W-:Y:S05]  /*545d0*/  BSYNC B3 ;  /* 0x0000000000037941 */ /* 0x000fea0003800000 */
.L_x_30271:
        /* <DEDUP_REMOVED lines=43> */
.L_x_30274:
[----:B------:R-:W-:Y:S02]  /*54890*/  FSEL R2, RZ, 3.37028055040000000000e+12, P2 ;  /* 0x54442d18ff027808 */ /* 0x000fe40001000000 */
[----:B------:R-:W-:Y:S02]  /*548a0*/  FSEL R3, RZ, 2.1426990032196044922, P2 ;  /* 0x400921fbff037808 */ /* 0x000fe40001000000 */
.L_x_30275:
[----:B------:R-:W-:Y:S05]  /*548b0*/  BSYNC B0 ;  /* 0x0000000000007941 */ /* 0x000fea0003800000 */
.L_x_30273:
[----:B------:R2:W4:Y:S02]  /*548c0*/  DADD R48, |R48|, |R50| ;  /* 0x0000000030307229 */ /* 0x0005240000000632 */
[----:B--2---:R-:W-:-:S04]  /*548d0*/  LOP3.LUT R51, R3, 0x80000000, R51, 0xb8, !PT ;  /* 0x8000000003337812 */ /* 0x004fc800078eb833 */
[----:B----4-:R-:W2:-:S06]  /*548e0*/  DSETP.GTU.AND P0, PT, |R48|, +INF , PT ;  /* 0x7ff000003000742a */ /* 0x010e8c0003f0c200 */
[----:B--2---:R-:W-:Y:S02]  /*548f0*/  FSEL R2, R48, R2, P0 ;  /* 0x0000000230027208 */ /* 0x004fe40000000000 */
[----:B------:R-:W-:Y:S02]  /*54900*/  FSEL R3, R49, R51, P0 ;  /* 0x0000003331037208 */ /* 0x000fe40000000000 */
.L_x_30224:
[----:B------:R-:W-:Y:S05]  /*54910*/  BSYNC B2 ;  /* 0x0000000000027941 */ /* 0x000fea0003800000 */
.L_x_30208:
        /* <DEDUP_REMOVED lines=53> */
.L_x_30281:
[----:B------:R-:W-:Y:S05]  /*54c70*/  BSYNC B0 ;  /* 0x0000000000007941 */ /* 0x000fea0003800000 */
.L_x_30280:
        /* <DEDUP_REMOVED lines=18> */
.L_x_30283:
[----:B------:R2:W4:Y:S01]  /*54da0*/  DMUL R12, RZ, R44 ;  /* 0x0000002cff0c7228 */ /* 0x0005220000000000 */
[----:B0-----:R-:W-:-:S05]  /*54db0*/  IMAD.MOV.U32 R2, RZ, RZ, RZ ;  /* 0x000000ffff027224 */ /* 0x001fca00078e00ff */
.L_x_30284:
[----:B------:R-:W-:Y:S05]  /*54dc0*/  BSYNC B2 ;  /* 0x0000000000027941 */ /* 0x000fea0003800000 */
.L_x_30282:
        /* <DEDUP_REMOVED lines=41> */
.L_x_30286:
[----:B------:R2:W3:Y:S01]  /*55060*/  DMUL R2, RZ, R44 ;  /* 0x0000002cff027228 */ /* 0x0004e20000000000 */
[----:B------:R-:W-:-:S05]  /*55070*/  IMAD.MOV.U32 R0, RZ, RZ, RZ ;  /* 0x000000ffff007224 */ /* 0x000fca00078e00ff */
.L_x_30287:
[----:B------:R-:W-:Y:S05]  /*55080*/  BSYNC B2 ;  /* 0x0000000000027941 */ /* 0x000fea0003800000 */
.L_x_30285:
        /* <DEDUP_REMOVED lines=25> */
.L_x_30279:
        /* <DEDUP_REMOVED lines=39> */
.L_x_30289:
[----:B------:R-:W-:Y:S05]  /*55490*/  BSYNC B0 ;  /* 0x0000000000007941 */ /* 0x000fea0003800000 */
.L_x_30288:
        /* <DEDUP_REMOVED lines=18> */
.L_x_30291:
[----:B------:R2:W4:Y:S01]  /*555c0*/  DMUL R12, RZ, R44 ;  /* 0x0000002cff0c7228 */ /* 0x0005220000000000 */
[----:B0-----:R-:W-:-:S05]  /*555d0*/  IMAD.MOV.U32 R2, RZ, RZ, RZ ;  /* 0x000000ffff027224 */ /* 0x001fca00078e00ff */
.L_x_30292:
[----:B------:R-:W-:Y:S05]  /*555e0*/  BSYNC B2 ;  /* 0x0000000000027941 */ /* 0x000fea0003800000 */
.L_x_30290:
        /* <DEDUP_REMOVED lines=41> */
.L_x_30294:
[----:B------:R2:W3:Y:S01]  /*55880*/  DMUL R2, RZ, R44 ;  /* 0x0000002cff027228 */ /* 0x0004e20000000000 */
[----:B------:R-:W-:-:S05]  /*55890*/  IMAD.MOV.U32 R0, RZ, RZ, RZ ;  /* 0x000000ffff007224 */ /* 0x000fca00078e00ff */
.L_x_30295:
[----:B------:R-:W-:Y:S05]  /*558a0*/  BSYNC B2 ;  /* 0x0000000000027941 */ /* 0x000fea0003800000 */
.L_x_30293:
        /* <DEDUP_REMOVED lines=39> */
.L_x_30278:
        /* <DEDUP_REMOVED lines=11> */
.L_x_30296:
[----:B------:R-:W1:-:S10]  /*55bd0*/  DADD R12, R44, -R44 ;  /* 0x000000002c0c7229 */ /* 0x000e54000000082c */
[----:B-1----:R-:W-:Y:S02]  /*55be0*/  IMAD.MOV.U32 R14, RZ, RZ, R12 ;  /* 0x000000ffff0e7224 */ /* 0x002fe400078e000c */
[----:B------:R-:W-:Y:S01]  /*55bf0*/  IMAD.MOV.U32 R15, RZ, RZ, R13 ;  /* 0x000000ffff0f7224 */ /* 0x000fe200078e000d */
[----:B------:R-:W-:Y:S05]  /*55c00*/  BRA `(.L_x_30207) ;  /* 0x0000082000007947 */ /* 0x000fea0003800000 */
.L_x_30277:
        /* <DEDUP_REMOVED lines=19> */
.L_x_30298:
[----:B------:R1:W2:Y:S01]  /*55d40*/  DMUL R12, RZ, R44 ;  /* 0x0000002cff0c7228 */ /* 0x0002a20000000000 */
[----:B------:R-:W-:-:S05]  /*55d50*/  IMAD.MOV.U32 R2, RZ, RZ, RZ ;  /* 0x000000ffff027224 */ /* 0x000fca00078e00ff */
.L_x_30299:
[----:B------:R-:W-:Y:S05]  /*55d60*/  BSYNC B2 ;  /* 0x0000000000027941 */ /* 0x000fea0003800000 */
.L_x_30297:
[----:B------:R-:W-:Y:S01]  /*55d70*/  IADD3 R14, R2, 0x1, RZ ;  /* 0x00000001020e7810 */ /* 0x000fe20007ffe0ff */
[----:B------:R-:W-:-:S04]  /*55d80*/  IMAD.MOV.U32 R3, RZ, RZ, 0x8 ;  /* 0x00000008ff037424 */ /* 0x000fc800078e00ff */
[----:B------:R-:W-:-:S05]  /*55d90*/  IMAD.SHL.U32 R0, R14, 0x8, RZ ;  /* 0x000000080e007824 */ /* 0x000fca00078e00ff */
[----:B------:R-:W-:-:S05]  /*55da0*/  LOP3.LUT R0, R0, 0x8, RZ, 0xc0, !PT ;  /* 0x0000000800007812 */ /* 0x000fca00078ec0ff */
[----:B------:R-:W-:-:S05]  /*55db0*/  IMAD.WIDE.U32 R2, R0, R3, c[0x4][0x1a8] ;  /* 0x01006a0000027625 */ /* 0x000fca00078e0003 */
[----:B------:R-:W4:Y:S04]  /*55dc0*/  LDG.E.128.CONSTANT R48, [R2.64] ;  /* 0x0000000802307981 */ /* 0x000f28000c1e9d00 */
[----:B------:R-:W5:Y:S04]  /*55dd0*/  LDG.E.128.CONSTANT R8, [R2.64+0x10] ;  /* 0x0000100802087981 */ /* 0x000f68000c1e9d00 */
[----:B01-3--:R-:W3:Y:S01]  /*55de0*/  LDG.E.128.CONSTANT R4, [R2.64+0x20] ;  /* 0x0000200802047981 */ /* 0x00bee2000c1e9d00 */
        /* <DEDUP_REMOVED lines=33> */
.L_x_30301:
[----:B------:R1:W2:Y:S01]  /*56000*/  DMUL R14, RZ, R44 ;  /* 0x0000002cff0e7228 */ /* 0x0002a20000000000 */
[----:B------:R-:W-:-:S05]  /*56010*/  IMAD.MOV.U32 R0, RZ, RZ, RZ ;  /* 0x000000ffff007224 */ /* 0x000fca00078e00ff */
.L_x_30302:
[----:B------:R-:W-:Y:S05]  /*56020*/  BSYNC B2 ;  /* 0x0000000000027941 */ /* 0x000fea0003800000 */
.L_x_30300:
        /* <DEDUP_REMOVED lines=24> */
.L_x_30276:
        /* <DEDUP_REMOVED lines=37> */
.L_x_30304:
[----:B------:R-:W-:Y:S05]  /*56400*/  BSYNC B0 ;  /* 0x0000000000007941 */ /* 0x000fea0003800000 */
.L_x_30303:
[----:B------:R-:W-:Y:S02]  /*56410*/  IMAD.MOV.U32 R14, RZ, RZ, R44 ;  /* 0x000000ffff0e7224 */ /* 0x000fe400078e002c */
[----:B------:R-:W-:Y:S02]  /*56420*/  IMAD.MOV.U32 R15, RZ, RZ, R45 ;  /* 0x000000ffff0f7224 */ /* 0x000fe400078e002d */
.L_x_30207:
[----:B-12---:R-:W-:Y:S05]  /*56430*/  BSYNC B1 ;  /* 0x0000000000017941 */ /* 0x006fea0003800000 */
.L_x_30206:
[----:B------:R-:W1:Y:S01]  /*56440*/  S2R R0, SR_TID.X ;  /* 0x0000000000007919 */ /* 0x000e620000002100 */
[----:B------:R-:W-:Y:S01]  /*56450*/  BSSY B1, `(.L_x_30305) ;  /* 0x0000723000017945 */ /* 0x000fe20003800000 */
[----:B0-----:R-:W-:Y:S01]  /*56460*/  CS2R R46, SRZ ;  /* 0x00000000002e7805 */ /* 0x001fe2000001ff00 */
[----:B------:R-:W-:Y:S01]  /*56470*/  CS2R R50, SRZ ;  /* 0x0000000000327805 */ /* 0x000fe2000001ff00 */
        /* <DEDUP_REMOVED lines=94> */
.L_x_30314:
        /* <DEDUP_REMOVED lines=22> */
.L_x_30317:
[----:B------:R-:W-:Y:S05]  /*56bc0*/  BSYNC B4 ;  /* 0x0000000000047941 */ /* 0x000fea0003800000 */
.L_x_30316:
        /* <DEDUP_REMOVED lines=15> */
.L_x_30315:
[----:B------:R-:W-:Y:S05]  /*56cc0*/  BSYNC B3 ;  /* 0x0000000000037941 */ /* 0x000fea0003800000 */
.L_x_30313:
        /* <DEDUP_REMOVED lines=21> */
.L_x_30319:
[----:B------:R-:W-:Y:S05]  /*56e20*/  BSYNC B3 ;  /* 0x0000000000037941 */ /* 0x000fea0003800000 */
.L_x_30318:
        /* <DEDUP_REMOVED lines=43> */
.L_x_30321:
[----:B------:R-:W-:-:S04]  /*570e0*/  ISETP.GE.AND P0, PT, R17, RZ, PT ;  /* 0x000000ff1100720c */ /* 0x000fc80003f06270 */
[----:B------:R-:W-:Y:S02]  /*570f0*/  FSEL R2, RZ, 3.37028055040000000000e+12, P0 ;  /* 0x54442d18ff027808 */ /* 0x000fe40000000000 */
[----:B------:R-:W-:Y:S02]  /*57100*/  FSEL R3, RZ, 2.1426990032196044922, P0 ;  /* 0x400921fbff037808 */ /* 0x000fe40000000000 */
.L_x_30322:
[----:B------:R-:W-:Y:S05]  /*57110*/  BSYNC B0 ;  /* 0x0000000000007941 */ /* 0x000fea0003800000 */
.L_x_30320:
[----:B------:R0:W2:Y:S02]  /*57120*/  DADD R16, |R16|, |R18| ;  /* 0x0000000010107229 */ /* 0x0000a40000000612 */
[----:B0-----:R-:W-:Y:S02]  /*57130*/  LOP3.LUT R19, R3, 0x80000000, R19, 0xb8, !PT ;  /* 0x8000000003137812 */ /* 0x001fe400078eb813 */
[----:B-1----:R-:W-:-:S04]  /*57140*/  DMUL R8, R8, 0.5 ;  /* 0x3fe0000008087828 */ /* 0x002fc80000000000 */
[----:B--2---:R-:W0:-:S06]  /*57150*/  DSETP.GTU.AND P0, PT, |R16|, +INF , PT ;  /* 0x7ff000001000742a */ /* 0x004e0c0003f0c200 */
[----:B0-----:R-:W-:Y:S02]  /*57160*/  FSEL R2, R16, R2, P0 ;  /* 0x0000000210027208 */ /* 0x001fe40000000000 */
[----:B------:R-:W-:Y:S01]  /*57170*/  FSEL R3, R17, R19, P0 ;  /* 0x0000001311037208 */ /* 0x000fe20000000000 */
[----:B------:R-:W-:Y:S05]  /*57180*/  BRA `(.L_x_30323) ;  /* 0x000049e000007947 */ /* 0x000fea0003800000 */
.L_x_30312:
        /* <DEDUP_REMOVED lines=77> */
.L_x_30326:
[----:B------:R-:W-:Y:S05]  /*57660*/  BSYNC B0 ;  /* 0x0000000000007941 */ /* 0x000fea0003800000 */
.L_x_30325:
        /* <DEDUP_REMOVED lines=8> */
.L_x_30328:
[----:B------:R-:W-:Y:S05]  /*576f0*/  BSYNC B3 ;  /* 0x0000000000037941 */ /* 0x000fea0003800000 */
.L_x_30327:
        /* <DEDUP_REMOVED lines=43> */
.L_x_30330:
[----:B------:R-:W-:-:S04]  /*579b0*/  ISETP.GE.AND P0, PT, R17, RZ, PT ;  /* 0x000000ff1100720c */ /* 0x000fc80003f06270 */
[----:B------:R-:W-:Y:S02]  /*579c0*/  FSEL R2, RZ, 3.37028055040000000000e+12, P0 ;  /* 0x54442d18ff027808 */ /* 0x000fe40000000000 */
[----:B------:R-:W-:Y:S02]  /*579d0*/  FSEL R3, RZ, 2.1426990032196044922, P0 ;  /* 0x400921fbff037808 */ /* 0x000fe40000000000 */
.L_x_30331:
[----:B------:R-:W-:Y:S05]  /*579e0*/  BSYNC B0 ;  /* 0x0000000000007941 */ /* 0x000fea0003800000 */
.L_x_30329:
[----:B------:R2:W4:Y:S02]  /*579f0*/  DADD R16, |R16|, |R18| ;  /* 0x0000000010107229 */ /* 0x0005240000000612 */
[----:B--2---:R-:W-:Y:S02]  /*57a00*/  LOP3.LUT R19, R3, 0x80000000, R19, 0xb8, !PT ;  /* 0x8000000003137812 */ /* 0x004fe400078eb813 */
[----:B-1----:R-:W-:-:S04]  /*57a10*/  DMUL R8, R8, 0.5 ;  /* 0x3fe0000008087828 */ /* 0x002fc80000000000 */
[----:B----4-:R-:W1:-:S06]  /*57a20*/  DSETP.GTU.AND P0, PT, |R16|, +INF , PT ;  /* 0x7ff000001000742a */ /* 0x010e4c0003f0c200 */
[----:B-1----:R-:W-:Y:S02]  /*57a30*/  FSEL R2, R16, R2, P0 ;  /* 0x0000000210027208 */ /* 0x002fe40000000000 */
[----:B------:R-:W-:Y:S01]  /*57a40*/  FSEL R3, R17, R19, P0 ;  /* 0x0000001311037208 */ /* 0x000fe20000000000 */
[----:B------:R-:W-:Y:S05]  /*57a50*/  BRA `(.L_x_30323) ;  /* 0x0000411000007947 */ /* 0x000fea0003800000 */
.L_x_30324:
        /* <DEDUP_REMOVED lines=29> */
.L_x_30333:
        /* <DEDUP_REMOVED lines=68> */
.L_x_30332:
        /* <DEDUP_REMOVED lines=77> */
.L_x_30335:
        /* <DEDUP_REMOVED lines=22> */
.L_x_30338:
[----:B------:R-:W-:Y:S05]  /*586a0*/  BSYNC B4 ;  /* 0x0000000000047941 */ /* 0x000fea0003800000 */
.L_x_30337:
        /* <DEDUP_REMOVED lines=15> */
.L_x_30336:
[----:B------:R-:W-:Y:S05]  /*587a0*/  BSYNC B3 ;  /* 0x0000000000037941 */ /* 0x000fea0003800000 */
.L_x_30334:
        /* <DEDUP_REMOVED lines=21> */
.L_x_30340:
[----:B------:R-:W-:Y:S05]  /*58900*/  BSYNC B3 ;  /* 0x0000000000037941 */ /* 0x000fea0003800000 */
.L_x_30339:
        /* <DEDUP_REMOVED lines=43> */
.L_x_30342:
[----:B------:R-:W-:-:S04]  /*58bc0*/  ISETP.GE.AND P0, PT, R17, RZ, PT ;  /* 0x000000ff1100720c */ /* 0x000fc80003f06270 */
[----:B------:R-:W-:Y:S02]  /*58bd0*/  FSEL R2, RZ, 3.37028055040000000000e+12, P0 ;  /* 0x54442d18ff027808 */ /* 0x000fe40000000000 */
[----:B------:R-:W-:Y:S02]  /*58be0*/  FSEL R3, RZ, 2.1426990032196044922, P0 ;  /* 0x400921fbff037808 */ /* 0x000fe40000000000 */
.L_x_30343:
[----:B------:R-:W-:Y:S05]  /*58bf0*/  BSYNC B0 ;  /* 0x0000000000007941 */ /* 0x000fea0003800000 */
.L_x_30341:
[----:B------:R0:W2:Y:S02]  /*58c00*/  DADD R16, |R16|, |R18| ;  /* 0x0000000010107229 */ /* 0x0000a40000000612 */
[----:B0-----:R-:W-:Y:S02]  /*58c10*/  LOP3.LUT R19, R3, 0x80000000, R19, 0xb8, !PT ;  /* 0x8000000003137812 */ /* 0x001fe400078eb813 */
[----:B-1----:R-:W-:-:S04]  /*58c20*/  DMUL R8, R8, 0.5 ;  /* 0x3fe0000008087828 */ /* 0x002fc80000000000 */
[----:B--2---:R-:W0:-:S06]  /*58c30*/  DSETP.GTU.AND P0, PT, |R16|, +INF , PT ;  /* 0x7ff000001000742a */ /* 0x004e0c0003f0c200 */
[----:B0-----:R-:W-:Y:S02]  /*58c40*/  FSEL R2, R16, R2, P0 ;  /* 0x0000000210027208 */ /* 0x001fe40000000000 */
[----:B------:R-:W-:Y:S01]  /*58c50*/  FSEL R3, R17, R19, P0 ;  /* 0x0000001311037208 */ /* 0x000fe20000000000 */
[----:B------:R-:W-:Y:S05]  /*58c60*/  BRA `(.L_x_30323) ;  /* 0x00002f0000007947 */ /* 0x000fea0003800000 */
.L_x_30311:
        /* <DEDUP_REMOVED lines=113> */
.L_x_30345:
[----:B------:R-:W-:Y:S05]  /*59380*/  BSYNC B0 ;  /* 0x0000000000007941 */ /* 0x000fea0003800000 */
.L_x_30344:
        /* <DEDUP_REMOVED lines=10> */
.L_x_30347:
[----:B------:R-:W-:Y:S05]  /*59430*/  BSYNC B3 ;  /* 0x0000000000037941 */ /* 0x000fea0003800000 */
.L_x_30346:
        /* <DEDUP_REMOVED lines=43> */
.L_x_30349:
[----:B------:R-:W-:-:S04]  /*596f0*/  ISETP.GE.AND P0, PT, R17, RZ, PT ;  /* 0x000000ff1100720c */ /* 0x000fc80003f06270 */
[----:B------:R-:W-:Y:S02]  /*59700*/  FSEL R2, RZ, 3.37028055040000000000e+12, P0 ;  /* 0x54442d18ff027808 */ /* 0x000fe40000000000 */
[----:B------:R-:W-:Y:S02]  /*59710*/  FSEL R3, RZ, 2.1426990032196044922, P0 ;  /* 0x400921fbff037808 */ /* 0x000fe40000000000 */
.L_x_30350:
[----:B------:R-:W-:Y:S05]  /*59720*/  BSYNC B0 ;  /* 0x0000000000007941 */ /* 0x000fea0003800000 */
.L_x_30348:
[----:B------:R2:W4:Y:S02]  /*59730*/  DADD R16, |R16|, |R18| ;  /* 0x0000000010107229 */ /* 0x0005240000000612 */
[----:B--2---:R-:W-:-:S04]  /*59740*/  LOP3.LUT R19, R3, 0x80000000, R19, 0xb8, !PT ;  /* 0x8000000003137812 */ /* 0x004fc800078eb813 */
[----:B----4-:R-:W2:-:S06]  /*59750*/  DSETP.GTU.AND P0, PT, |R16|, +INF , PT ;  /* 0x7ff000001000742a */ /* 0x010e8c0003f0c200 */
[----:B--2---:R-:W-:Y:S02]  /*59760*/  FSEL R2, R16, R2, P0 ;  /* 0x0000000210027208 */ /* 0x004fe40000000000 */
[----:B------:R-:W-:Y:S01]  /*59770*/  FSEL R3, R17, R19, P0 ;  /* 0x0000001311037208 */ /* 0x000fe20000000000 */
[----:B------:R-:W-:Y:S05]  /*59780*/  BRA `(.L_x_30323) ;  /* 0x000023e000007947 */ /* 0x000fea0003800000 */
.L_x_30310:
        /* <DEDUP_REMOVED lines=68> */
.L_x_30353:
        /* <DEDUP_REMOVED lines=22> */
.L_x_30356:
[----:B------:R-:W-:Y:S05]  /*59d30*/  BSYNC B4 ;  /* 0x0000000000047941 */ /* 0x000fea0003800000 */
.L_x_30355:
        /* <DEDUP_REMOVED lines=15> */
.L_x_30354:
[----:B------:R-:W-:Y:S05]  /*59e30*/  BSYNC B3 ;  /* 0x0000000000037941 */ /* 0x000fea0003800000 */
.L_x_30352:
        /* <DEDUP_REMOVED lines=44> */
.L_x_30351:
        /* <DEDUP_REMOVED lines=46> */
.L_x_30309:
        /* <DEDUP_REMOVED lines=23> */
.L_x_30358:
[----:B------:R-:W-:Y:S05]  /*5a550*/  BSYNC B3 ;  /* 0x0000000000037941 */ /* 0x000fea0003800000 */
.L_x_30357:
        /* <DEDUP_REMOVED lines=26> */
.L_x_30360:
[----:B-12---:R-:W-:Y:S05]  /*5a700*/  BSYNC B3 ;  /* 0x0000000000037941 */ /* 0x006fea0003800000 */
.L_x_30359:
        /* <DEDUP_REMOVED lines=112> */
.L_x_30362:
[----:B------:R-:W-:Y:S05]  /*5ae10*/  BSYNC B0 ;  /* 0x0000000000007941 */ /* 0x000fea0003800000 */
.L_x_30361:
        /* <DEDUP_REMOVED lines=10> */
.L_x_30364:
[----:B------:R-:W-:Y:S05]  /*5aec0*/  BSYNC B3 ;  /* 0x0000000000037941 */ /* 0x000fea0003800000 */
.L_x_30363:
        /* <DEDUP_REMOVED lines=43> */
.L_x_30366:
[----:B------:R-:W-:-:S04]  /*5b180*/  ISETP.GE.AND P0, PT, R17, RZ, PT ;  /* 0x000000ff1100720c */ /* 0x000fc80003f06270 */
[----:B------:R-:W-:Y:S02]  /*5b190*/  FSEL R2, RZ, 3.37028055040000000000e+12, P0 ;  /* 0x54442d18ff027808 */ /* 0x000fe40000000000 */
[----:B------:R-:W-:Y:S02]  /*5b1a0*/  FSEL R3, RZ, 2.1426990032196044922, P0 ;  /* 0x400921fbff037808 */ /* 0x000fe40000000000 */
.L_x_30367:
[----:B------:R-:W-:Y:S05]  /*5b1b0*/  BSYNC B0 ;  /* 0x0000000000007941 */ /* 0x000fea0003800000 */
.L_x_30365:
[----:B------:R2:W4:Y:S02]  /*5b1c0*/  DADD R16, |R16|, |R18| ;  /* 0x0000000010107229 */ /* 0x0005240000000612 */
[----:B--2---:R-:W-:Y:S02]  /*5b1d0*/  LOP3.LUT R19, R3, 0x80000000, R19, 0xb8, !PT ;  /* 0x8000000003137812 */ /* 0x004fe400078eb813 */
[----:B-1----:R-:W-:-:S04]  /*5b1e0*/  DADD R8, R8, 1 ;  /* 0x3ff0000008087429 */ /* 0x002fc80000000000 */
[----:B----4-:R-:W1:-:S06]  /*5b1f0*/  DSETP.GTU.AND P0, PT, |R16|, +INF , PT ;  /* 0x7ff000001000742a */ /* 0x010e4c0003f0c200 */
[----:B-1----:R-:W-:Y:S02]  /*5b200*/  FSEL R2, R16, R2, P0 ;  /* 0x0000000210027208 */ /* 0x002fe40000000000 */
[----:B------:R-:W-:Y:S01]  /*5b210*/  FSEL R3, R17, R19, P0 ;  /* 0x0000001311037208 */ /* 0x000fe20000000000 */
[----:B------:R-:W-:Y:S05]  /*5b220*/  BRA `(.L_x_30323) ;  /* 0x0000094000007947 */ /* 0x000fea0003800000 */
.L_x_30308:
        /* <DEDUP_REMOVED lines=88> */
.L_x_30369:
[----:B------:R-:W-:Y:S05]  /*5b7b0*/  BSYNC B0 ;  /* 0x0000000000007941 */ /* 0x000fea0003800000 */
.L_x_30368:
[----:B------:R-:W-:Y:S01]  /*5b7c0*/  BSSY B3, `(.L_x_30370) ;  /* 0x0000007000037945 */ /* 0x000fe20003800000 */
[----:B------:R-:W-:Y:S05]  /*5b7d0*/  @P4 BRA P5, `(.L_x_30371) ;  /* 0x0000005000004947 */ /* 0x000fea0002800000 */
[----:B------:R-:W-:Y:S01]  /*5b7e0*/  IMAD.MOV.U32 R0, RZ, RZ, R4 ;  /* 0x000000ffff007224 */ /* 0x000fe200078e0004 */
[----:B------:R-:W-:Y:S01]  /*5b7f0*/  MOV R4, 0x5b830 ;  /* 0x0005b83000047802 */ /* 0x000fe20000000f00 */
[----:B------:R-:W-:Y:S02]  /*5b800*/  IMAD.MOV.U32 R2, RZ, RZ, R10 ;  /* 0x000000ffff027224 */ /* 0x000fe400078e000a */
[----:B------:R-:W-:Y:S02]  /*5b810*/  IMAD.MOV.U32 R3, RZ, RZ, R11 ;  /* 0x000000ffff037224 */ /* 0x000fe400078e000b */
[----:B01-3--:R-:W-:Y:S05]  /*5b820*/  CALL.REL.NOINC `($__internal_64_$__cuda_sm20_div_rn_f64_full) ;  /* 0x0001790000007944 */ /* 0x00bfea0003c00000 */
.L_x_30371:
[----:B------:R-:W-:Y:S05]  /*5b830*/  BSYNC B3 ;  /* 0x0000000000037941 */ /* 0x000fea0003800000 */
.L_x_30370:
        /* <DEDUP_REMOVED lines=43> */
.L_x_30373:
[----:B------:R-:W-:Y:S02]  /*5baf0*/  FSEL R2, RZ, 3.37028055040000000000e+12, P2 ;  /* 0x54442d18ff027808 */ /* 0x000fe40001000000 */
[----:B------:R-:W-:Y:S02]  /*5bb00*/  FSEL R3, RZ, 2.1426990032196044922, P2 ;  /* 0x400921fbff037808 */ /* 0x000fe40001000000 */
.L_x_30374:
[----:B------:R-:W-:Y:S05]  /*5bb10*/  BSYNC B0 ;  /* 0x0000000000007941 */ /* 0x000fea0003800000 */
.L_x_30372:
[----:B------:R2:W4:Y:S02]  /*5bb20*/  DADD R16, |R16|, |R18| ;  /* 0x0000000010107229 */ /* 0x0005240000000612 */
[----:B--2---:R-:W-:-:S04]  /*5bb30*/  LOP3.LUT R19, R3, 0x80000000, R19, 0xb8, !PT ;  /* 0x8000000003137812 */ /* 0x004fc800078eb813 */
[----:B----4-:R-:W2:-:S06]  /*5bb40*/  DSETP.GTU.AND P0, PT, |R16|, +INF , PT ;  /* 0x7ff000001000742a */ /* 0x010e8c0003f0c200 */
[----:B--2---:R-:W-:Y:S02]  /*5bb50*/  FSEL R2, R16, R2, P0 ;  /* 0x0000000210027208 */ /* 0x004fe40000000000 */
[----:B------:R-:W-:Y:S02]  /*5bb60*/  FSEL R3, R17, R19, P0 ;  /* 0x0000001311037208 */ /* 0x000fe40000000000 */
.L_x_30323:
[----:B------:R-:W-:Y:S05]  /*5bb70*/  BSYNC B2 ;  /* 0x0000000000027941 */ /* 0x000fea0003800000 */
.L_x_30307:
        /* <DEDUP_REMOVED lines=53> */
.L_x_30380:
[----:B------:R-:W-:Y:S05]  /*5bed0*/  BSYNC B0 ;  /* 0x0000000000007941 */ /* 0x000fea0003800000 */
.L_x_30379:
        /* <DEDUP_REMOVED lines=18> */
.L_x_30382:
[----:B------:R2:W4:Y:S01]  /*5c000*/  DMUL R48, RZ, R16 ;  /* 0x00000010ff307228 */ /* 0x0005220000000000 */
[----:B0-----:R-:W-:-:S05]  /*5c010*/  IMAD.MOV.U32 R2, RZ, RZ, RZ ;  /* 0x000000ffff027224 */ /* 0x001fca00078e00ff */
.L_x_30383:
[----:B------:R-:W-:Y:S05]  /*5c020*/  BSYNC B2 ;  /* 0x0000000000027941 */ /* 0x000fea0003800000 */
.L_x_30381:
        /* <DEDUP_REMOVED lines=41> */
.L_x_30385:
[----:B------:R2:W3:Y:S01]  /*5c2c0*/  DMUL R2, RZ, R16 ;  /* 0x00000010ff027228 */ /* 0x0004e20000000000 */
[----:B------:R-:W-:-:S05]  /*5c2d0*/  IMAD.MOV.U32 R0, RZ, RZ, RZ ;  /* 0x000000ffff007224 */ /* 0x000fca00078e00ff */
.L_x_30386:
[----:B------:R-:W-:Y:S05]  /*5c2e0*/  BSYNC B2 ;  /* 0x0000000000027941 */ /* 0x000fea0003800000 */
.L_x_30384:
        /* <DEDUP_REMOVED lines=25> */
.L_x_30378:
        /* <DEDUP_REMOVED lines=39> */
.L_x_30388:
[----:B------:R-:W-:Y:S05]  /*5c6f0*/  BSYNC B0 ;  /* 0x0000000000007941 */ /* 0x000fea0003800000 */
.L_x_30387:
        /* <DEDUP_REMOVED lines=18> */
.L_x_30390:
[----:B------:R2:W4:Y:S01]  /*5c820*/  DMUL R18, RZ, R16 ;  /* 0x00000010ff127228 */ /* 0x0005220000000000 */
[----:B0-----:R-:W-:-:S05]  /*5c830*/  IMAD.MOV.U32 R2, RZ, RZ, RZ ;  /* 0x000000ffff027224 */ /* 0x001fca00078e00ff */
.L_x_30391:
[----:B------:R-:W-:Y:S05]  /*5c840*/  BSYNC B2 ;  /* 0x0000000000027941 */ /* 0x000fea0003800000 */
.L_x_30389:
        /* <DEDUP_REMOVED lines=41> */
.L_x_30393:
[----:B------:R2:W3:Y:S01]  /*5cae0*/  DMUL R2, RZ, R16 ;  /* 0x00000010ff027228 */ /* 0x0004e20000000000 */
[----:B------:R-:W-:-:S05]  /*5caf0*/  IMAD.MOV.U32 R0, RZ, RZ, RZ ;  /* 0x000000ffff007224 */ /* 0x000fca00078e00ff */
.L_x_30394:
[----:B------:R-:W-:Y:S05]  /*5cb00*/  BSYNC B2 ;  /* 0x0000000000027941 */ /* 0x000fea0003800000 */
.L_x_30392:
        /* <DEDUP_REMOVED lines=39> */
.L_x_30377:
        /* <DEDUP_REMOVED lines=11> */
.L_x_30395:
[----:B------:R-:W1:-:S10]  /*5ce30*/  DADD R48, R16, -R16 ;  /* 0x0000000010307229 */ /* 0x000e540000000810 */
[----:B-1----:R-:W-:Y:S02]  /*5ce40*/  IMAD.MOV.U32 R50, RZ, RZ, R48 ;  /* 0x000000ffff327224 */ /* 0x002fe400078e0030 */
[----:B------:R-:W-:Y:S01]  /*5ce50*/  IMAD.MOV.U32 R51, RZ, RZ, R49 ;  /* 0x000000ffff337224 */ /* 0x000fe200078e0031 */
[----:B------:R-:W-:Y:S05]  /*5ce60*/  BRA `(.L_x_30306) ;  /* 0x0000081000007947 */ /* 0x000fea0003800000 */
.L_x_30376:
        /* <DEDUP_REMOVED lines=18> */
.L_x_30397:
[----:B------:R1:W2:Y:S01]  /*5cf90*/  DMUL R2, RZ, R16 ;  /* 0x00000010ff027228 */ /* 0x0002a20000000000 */
[----:B------:R-:W-:-:S05]  /*5cfa0*/  IMAD.MOV.U32 R5, RZ, RZ, RZ ;  /* 0x000000ffff057224 */ /* 0x000fca00078e00ff */
.L_x_30398:
[----:B------:R-:W-:Y:S05]  /*5cfb0*/  BSYNC B2 ;  /* 0x0000000000027941 */ /* 0x000fea0003800000 */
.L_x_30396:
        /* <DEDUP_REMOVED lines=41> */
.L_x_30400:
[----:B------:R1:W2:Y:S01]  /*5d250*/  DMUL R50, RZ, R16 ;  /* 0x00000010ff327228 */ /* 0x0002a20000000000 */
[----:B------:R-:W-:-:S05]  /*5d260*/  IMAD.MOV.U32 R0, RZ, RZ, RZ ;  /* 0x000000ffff007224 */ /* 0x000fca00078e00ff */
.L_x_30401:
[----:B------:R-:W-:Y:S05]  /*5d270*/  BSYNC B2 ;  /* 0x0000000000027941 */ /* 0x000fea0003800000 */
.L_x_30399:
        /* <DEDUP_REMOVED lines=24> */
.L_x_30375:
        /* <DEDUP_REMOVED lines=37> */
.L_x_30403:
[----:B------:R-:W-:Y:S05]  /*5d650*/  BSYNC B0 ;  /* 0x0000000000007941 */ /* 0x000fea0003800000 */
.L_x_30402:
[----:B------:R-:W-:Y:S02]  /*5d660*/  IMAD.MOV.U32 R50, RZ, RZ, R16 ;  /* 0x000000ffff327224 */ /* 0x000fe400078e0010 */
[----:B------:R-:W-:Y:S02]  /*5d670*/  IMAD.MOV.U32 R51, RZ, RZ, R17 ;  /* 0x000000ffff337224 */ /* 0x000fe400078e0011 */
.L_x_30306:
[----:B-12---:R-:W-:Y:S05]  /*5d680*/  BSYNC B1 ;  /* 0x0000000000017941 */ /* 0x006fea0003800000 */
.L_x_30305:
        /* <DEDUP_REMOVED lines=96> */
.L_x_30413:
        /* <DEDUP_REMOVED lines=22> */
.L_x_30416:
[----:B------:R-:W-:Y:S05]  /*5ddf0*/  BSYNC B4 ;  /* 0x0000000000047941 */ /* 0x000fea0003800000 */
.L_x_30415:
        /* <DEDUP_REMOVED lines=15> */
.L_x_30414:
[----:B------:R-:W-:Y:S05]  /*5def0*/  BSYNC B3 ;  /* 0x0000000000037941 */ /* 0x000fea0003800000 */
.L_x_30412:
        /* <DEDUP_REMOVED lines=21> */
.L_x_30418:
[----:B------:R-:W-:Y:S05]  /*5e050*/  BSYNC B3 ;  /* 0x0000000000037941 */ /* 0x000fea0003800000 */
.L_x_30417:
        /* <DEDUP_REMOVED lines=43> */
.L_x_30420:
[----:B------:R-:W-:-:S04]  /*5e310*/  ISETP.GE.AND P0, PT, R21, RZ, PT ;  /* 0x000000ff1500720c */ /* 0x000fc80003f06270 */
[----:B------:R-:W-:Y:S02]  /*5e320*/  FSEL R2, RZ, 3.37028055040000000000e+12, P0 ;  /* 0x54442d18ff027808 */ /* 0x000fe40000000000 */
[----:B------:R-:W-:Y:S02]  /*5e330*/  FSEL R3, RZ, 2.1426990032196044922, P0 ;  /* 0x400921fbff037808 */ /* 0x000fe40000000000 */
.L_x_30421:
[----:B------:R-:W-:Y:S05]  /*5e340*/  BSYNC B0 ;  /* 0x0000000000007941 */ /* 0x000fea0003800000 */
.L_x_30419:
[----:B------:R0:W2:Y:S02]  /*5e350*/  DADD R20, |R20|, |R22| ;  /* 0x0000000014147229 */ /* 0x0000a40000000616 */
[----:B0-----:R-:W-:Y:S02]  /*5e360*/  LOP3.LUT R23, R3, 0x80000000, R23, 0xb8, !PT ;  /* 0x8000000003177812 */ /* 0x001fe400078eb817 */
[----:B-1----:R-:W-:-:S04]  /*5e370*/  DMUL R8, R8, 0.5 ;  /* 0x3fe0000008087828 */ /* 0x002fc80000000000 */
[----:B--2---:R-:W0:-:S06]  /*5e380*/  DSETP.GTU.AND P0, PT, |R20|, +INF , PT ;  /* 0x7ff000001400742a */ /* 0x004e0c0003f0c200 */
[----:B0-----:R-:W-:Y:S02]  /*5e390*/  FSEL R2, R20, R2, P0 ;  /* 0x0000000214027208 */ /* 0x001fe40000000000 */
[----:B------:R-:W-:Y:S01]  /*5e3a0*/  FSEL R3, R21, R23, P0 ;  /* 0x0000001715037208 */ /* 0x000fe20000000000 */
[----:B------:R-:W-:Y:S05]  /*5e3b0*/  BRA `(.L_x_30422) ;  /* 0x000049e000007947 */ /* 0x000fea0003800000 */
.L_x_30411:
        /* <DEDUP_REMOVED lines=77> */
.L_x_30425:
[----:B------:R-:W-:Y:S05]  /*5e890*/  BSYNC B0 ;  /* 0x0000000000007941 */ /* 0x000fea0003800000 */
.L_x_30424:
        /* <DEDUP_REMOVED lines=8> */
.L_x_30427:
[----:B------:R-:W-:Y:S05]  /*5e920*/  BSYNC B3 ;  /* 0x0000000000037941 */ /* 0x000fea0003800000 */
.L_x_30426:
        /* <DEDUP_REMOVED lines=43> */
.L_x_30429:
[----:B------:R-:W-:-:S04]  /*5ebe0*/  ISETP.GE.AND P0, PT, R21, RZ, PT ;  /* 0x000000ff1500720c */ /* 0x000fc80003f06270 */
[----:B------:R-:W-:Y:S02]  /*5ebf0*/  FSEL R2, RZ, 3.37028055040000000000e+12, P0 ;  /* 0x54442d18ff027808 */ /* 0x000fe40000000000 */
[----:B------:R-:W-:Y:S02]  /*5ec00*/  FSEL R3, RZ, 2.1426990032196044922, P0 ;  /* 0x400921fbff037808 */ /* 0x000fe40000000000 */
.L_x_30430:
[----:B------:R-:W-:Y:S05]  /*5ec10*/  BSYNC B0 ;  /* 0x0000000000007941 */ /* 0x000fea0003800000 */
.L_x_30428:
[----:B------:R2:W4:Y:S02]  /*5ec20*/  DADD R20, |R20|, |R22| ;  /* 0x0000000014147229 */ /* 0x0005240000000616 */
[----:B--2---:R-:W-:Y:S02]  /*5ec30*/  LOP3.LUT R23, R3, 0x80000000, R23, 0xb8, !PT ;  /* 0x8000000003177812 */ /* 0x004fe400078eb817 */
[----:B-1----:R-:W-:-:S04]  /*5ec40*/  DMUL R8, R8, 0.5 ;  /* 0x3fe0000008087828 */ /* 0x002fc80000000000 */
[----:B----4-:R-:W1:-:S06]  /*5ec50*/  DSETP.GTU.AND P0, PT, |R20|, +INF , PT ;  /* 0x7ff000001400742a */ /* 0x010e4c0003f0c200 */
[----:B-1----:R-:W-:Y:S02]  /*5ec60*/  FSEL R2, R20, R2, P0 ;  /* 0x0000000214027208 */ /* 0x002fe40000000000 */
[----:B------:R-:W-:Y:S01]  /*5ec70*/  FSEL R3, R21, R23, P0 ;  /* 0x0000001715037208 */ /* 0x000fe20000000000 */
[----:B------:R-:W-:Y:S05]  /*5ec80*/  BRA `(.L_x_30422) ;  /* 0x0000411000007947 */ /* 0x000fea0003800000 */
.L_x_30423:
        /* <DEDUP_REMOVED lines=29> */
.L_x_30432:
        /* <DEDUP_REMOVED lines=68> */
.L_x_30431:
        /* <DEDUP_REMOVED lines=77> */
.L_x_30434:
        /* <DEDUP_REMOVED lines=22> */
.L_x_30437:
[----:B------:R-:W-:Y:S05]  /*5f8d0*/  BSYNC B4 ;  /* 0x0000000000047941 */ /* 0x000fea0003800000 */
.L_x_30436:
        /* <DEDUP_REMOVED lines=15> */
.L_x_30435:
[----:B------:R-:W-:Y:S05]  /*5f9d0*/  BSYNC B3 ;  /* 0x0000000000037941 */ /* 0x000fea0003800000 */
.L_x_30433:
        /* <DEDUP_REMOVED lines=21> */
.L_x_30439:
[----:B------:R-:W-:Y:S05]  /*5fb30*/  BSYNC B3 ;  /* 0x0000000000037941 */ /* 0x000fea0003800000 */
.L_x_30438:
        /* <DEDUP_REMOVED lines=43> */
.L_x_30441:
[----:B------:R-:W-:-:S04]  /*5fdf0*/  ISETP.GE.AND P0, PT, R21, RZ, PT ;  /* 0x000000ff1500720c */ /* 0x000fc80003f06270 */
[----:B------:R-:W-:Y:S02]  /*5fe00*/  FSEL R2, RZ, 3.37028055040000000000e+12, P0 ;  /* 0x54442d18ff027808 */ /* 0x000fe40000000000 */
[----:B------:R-:W-:Y:S02]  /*5fe10*/  FSEL R3, RZ, 2.1426990032196044922, P0 ;  /* 0x400921fbff037808 */ /* 0x000fe40000000000 */
.L_x_30442:
[----:B------:R-:W-:Y:S05]  /*5fe20*/  BSYNC B0 ;  /* 0x0000000000007941 */ /* 0x000fea0003800000 */
.L_x_30440:
[----:B------:R0:W2:Y:S02]  /*5fe30*/  DADD R20, |R20|, |R22| ;  /* 0x0000000014147229 */ /* 0x0000a40000000616 */
[----:B0-----:R-:W-:Y:S02]  /*5fe40*/  LOP3.LUT R23, R3, 0x80000000, R23, 0xb8, !PT ;  /* 0x8000000003177812 */ /* 0x001fe400078eb817 */
[----:B-1----:R-:W-:-:S04]  /*5fe50*/  DMUL R8, R8, 0.5 ;  /* 0x3fe0000008087828 */ /* 0x002fc80000000000 */
[----:B--2---:R-:W0:-:S06]  /*5fe60*/  DSETP.GTU.AND P0, PT, |R20|, +INF , PT ;  /* 0x7ff000001400742a */ /* 0x004e0c0003f0c200 */
[----:B0-----:R-:W-:Y:S02]  /*5fe70*/  FSEL R2, R20, R2, P0 ;  /* 0x0000000214027208 */ /* 0x001fe40000000000 */
[----:B------:R-:W-:Y:S01]  /*5fe80*/  FSEL R3, R21, R23, P0 ;  /* 0x0000001715037208 */ /* 0x000fe20000000000 */
[----:B------:R-:W-:Y:S05]  /*5fe90*/  BRA `(.L_x_30422) ;  /* 0x00002f0000007947 */ /* 0x000fea0003800000 */
.L_x_30410:
        /* <DEDUP_REMOVED lines=113> */
.L_x_30444:
[----:B------:R-:W-:Y:S05]  /*605b0*/  BSYNC B0 ;  /* 0x0000000000007941 */ /* 0x000fea0003800000 */
.L_x_30443:
        /* <DEDUP_REMOVED lines=10> */
.L_x_30446:
[----:B------:R-:W-:Y:S05]  /*60660*/  BSYNC B3 ;  /* 0x0000000000037941 */ /* 0x000fea0003800000 */
.L_x_30445:
        /* <DEDUP_REMOVED lines=43> */
.L_x_30448:
[----:B------:R-:W-:-:S04]  /*60920*/  ISETP.GE.AND P0, PT, R21, RZ, PT ;  /* 0x000000ff1500720c */ /* 0x000fc80003f06270 */
[----:B------:R-:W-:Y:S02]  /*60930*/  FSEL R2, RZ, 3.37028055040000000000e+12, P0 ;  /* 0x54442d18ff027808 */ /* 0x000fe40000000000 */
[----:B------:R-:W-:Y:S02]  /*60940*/  FSEL R3, RZ, 2.1426990032196044922, P0 ;  /* 0x400921fbff037808 */ /* 0x000fe40000000000 */
.L_x_30449:
[----:B------:R-:W-:Y:S05]  /*60950*/  BSYNC B0 ;  /* 0x0000000000007941 */ /* 0x000fea0003800000 */
.L_x_30447:
[----:B------:R2:W4:Y:S02]  /*60960*/  DADD R20, |R20|, |R22| ;  /* 0x0000000014147229 */ /* 0x0005240000000616 */
[----:B--2---:R-:W-:-:S04]  /*60970*/  LOP3.LUT R23, R3, 0x80000000, R23, 0xb8, !PT ;  /* 0x8000000003177812 */ /* 0x004fc800078eb817 */
[----:B----4-:R-:W2:-:S06]  /*60980*/  DSETP.GTU.AND P0, PT, |R20|, +INF , PT ;  /* 0x7ff000001400742a */ /* 0x010e8c0003f0c200 */
[----:B--2---:R-:W-:Y:S02]  /*60990*/  FSEL R2, R20, R2, P0 ;  /* 0x0000000214027208 */ /* 0x004fe40000000000 */
[----:B------:R-:W-:Y:S01]  /*609a0*/  FSEL R3, R21, R23, P0 ;  /* 0x0000001715037208 */ /* 0x000fe20000000000 */
[----:B------:R-:W-:Y:S05]  /*609b0*/  BRA `(.L_x_30422) ;  /* 0x000023e000007947 */ /* 0x000fea0003800000 */
.L_x_30409:
        /* <DEDUP_REMOVED lines=68> */
.L_x_30452:
        /* <DEDUP_REMOVED lines=22> */
.L_x_30455:
[----:B------:R-:W-:Y:S05]  /*60f60*/  BSYNC B4 ;  /* 0x0000000000047941 */ /* 0x000fea0003800000 */
.L_x_30454:
        /* <DEDUP_REMOVED lines=15> */
.L_x_30453:
[----:B------:R-:W-:Y:S05]  /*61060*/  BSYNC B3 ;  /* 0x0000000000037941 */ /* 0x000fea0003800000 */
.L_x_30451:
        /* <DEDUP_REMOVED lines=44> */
.L_x_30450:
        /* <DEDUP_REMOVED lines=46> */
.L_x_30408:
        /* <DEDUP_REMOVED lines=23> */
.L_x_30457:
[----:B------:R-:W-:Y:S05]  /*61780*/  BSYNC B3 ;  /* 0x0000000000037941 */ /* 0x000fea0003800000 */
.L_x_30456:
        /* <DEDUP_REMOVED lines=26> */
.L_x_30459:
[----:B-12---:R-:W-:Y:S05]  /*61930*/  BSYNC B3 ;  /* 0x0000000000037941 */ /* 0x006fea0003800000 */
.L_x_30458:
        /* <DEDUP_REMOVED lines=112> */
.L_x_30461:
[----:B------:R-:W-:Y:S05]  /*62040*/  BSYNC B0 ;  /* 0x0000000000007941 */ /* 0x000fea0003800000 */
.L_x_30460:
        /* <DEDUP_REMOVED lines=10> */
.L_x_30463:
[----:B------:R-:W-:Y:S05]  /*620f0*/  BSYNC B3 ;  /* 0x0000000000037941 */ /* 0x000fea0003800000 */
.L_x_30462:
        /* <DEDUP_REMOVED lines=43> */
.L_x_30465:
[----:B------:R-:W-:-:S04]  /*623b0*/  ISETP.GE.AND P0, PT, R21, RZ, PT ;  /* 0x000000ff1500720c */ /* 0x000fc80003f06270 */
[----:B------:R-:W-:Y:S02]  /*623c0*/  FSEL R2, RZ, 3.37028055040000000000e+12, P0 ;  /* 0x54442d18ff027808 */ /* 0x000fe40000000000 */
[----:B------:R-:W-:Y:S02]  /*623d0*/  FSEL R3, RZ, 2.1426990032196044922, P0 ;  /* 0x400921fbff037808 */ /* 0x000fe40000000000 */
.L_x_30466:
[----:B------:R-:W-:Y:S05]  /*623e0*/  BSYNC B0 ;  /* 0x0000000000007941 */ /* 0x000fea0003800000 */
.L_x_30464:
[----:B------:R2:W4:Y:S02]  /*623f0*/  DADD R20, |R20|, |R22| ;  /* 0x0000000014147229 */ /* 0x0005240000000616 */
[----:B--2---:R-:W-:Y:S02]  /*62400*/  LOP3.LUT R23, R3, 0x80000000, R23, 0xb8, !PT ;  /* 0x8000000003177812 */ /* 0x004fe400078eb817 */
[----:B-1----:R-:W-:-:S04]  /*62410*/  DADD R8, R8, 1 ;  /* 0x3ff0000008087429 */ /* 0x002fc80000000000 */
[----:B----4-:R-:W1:-:S06]  /*62420*/  DSETP.GTU.AND P0, PT, |R20|, +INF , PT ;  /* 0x7ff000001400742a */ /* 0x010e4c0003f0c200 */
[----:B-1----:R-:W-:Y:S02]  /*62430*/  FSEL R2, R20, R2, P0 ;  /* 0x0000000214027208 */ /* 0x002fe40000000000 */
[----:B------:R-:W-:Y:S01]  /*62440*/  FSEL R3, R21, R23, P0 ;  /* 0x0000001715037208 */ /* 0x000fe20000000000 */
[----:B------:R-:W-:Y:S05]  /*62450*/  BRA `(.L_x_30422) ;  /* 0x0000094000007947 */ /* 0x000fea0003800000 */
.L_x_30407:
        /* <DEDUP_REMOVED lines=88> */
.L_x_30468:
[----:B------:R-:W-:Y:S05]  /*629e0*/  BSYNC B0 ;  /* 0x0000000000007941 */ /* 0x000fea0003800000 */
.L_x_30467:
[----:B------:R-:W-:Y:S01]  /*629f0*/  BSSY B3, `(.L_x_30469) ;  /* 0x0000007000037945 */ /* 0x000fe20003800000 */
[----:B------:R-:W-:Y:S05]  /*62a00*/  @P4 BRA P5, `(.L_x_30470) ;  /* 0x0000005000004947 */ /* 0x000fea0002800000 */
[----:B------:R-:W-:Y:S01]  /*62a10*/  IMAD.MOV.U32 R0, RZ, RZ, R4 ;  /* 0x000000ffff007224 */ /* 0x000fe200078e0004 */
[----:B------:R-:W-:Y:S01]  /*62a20*/  MOV R4, 0x62a60 ;  /* 0x00062a6000047802 */ /* 0x000fe20000000f00 */
[----:B------:R-:W-:Y:S02]  /*62a30*/  IMAD.MOV.U32 R2, RZ, RZ, R10 ;  /* 0x000000ffff027224 */ /* 0x000fe400078e000a */
[----:B------:R-:W-:Y:S02]  /*62a40*/  IMAD.MOV.U32 R3, RZ, RZ, R11 ;  /* 0x000000ffff037224 */ /* 0x000fe400078e000b */
[----:B01-3--:R-:W-:Y:S05]  /*62a50*/  CALL.REL.NOINC `($__internal_64_$__cuda_sm20_div_rn_f64_full) ;  /* 0x000106d000007944 */ /* 0x00bfea0003c00000 */
.L_x_30470:
[----:B------:R-:W-:Y:S05]  /*62a60*/  BSYNC B3 ;  /* 0x0000000000037941 */ /* 0x000fea0003800000 */
.L_x_30469:
        /* <DEDUP_REMOVED lines=43> */
.L_x_30472:
[----:B------:R-:W-:Y:S02]  /*62d20*/  FSEL R2, RZ, 3.37028055040000000000e+12, P2 ;  /* 0x54442d18ff027808 */ /* 0x000fe40001000000 */
[----:B------:R-:W-:Y:S02]  /*62d30*/  FSEL R3, RZ, 2.1426990032196044922, P2 ;  /* 0x400921fbff037808 */ /* 0x000fe40001000000 */
.L_x_30473:
[----:B------:R-:W-:Y:S05]  /*62d40*/  BSYNC B0 ;  /* 0x0000000000007941 */ /* 0x000fea0003800000 */
.L_x_30471:
[----:B------:R2:W4:Y:S02]  /*62d50*/  DADD R20, |R20|, |R22| ;  /* 0x0000000014147229 */ /* 0x0005240000000616 */
[----:B--2---:R-:W-:-:S04]  /*62d60*/  LOP3.LUT R23, R3, 0x80000000, R23, 0xb8, !PT ;  /* 0x8000000003177812 */ /* 0x004fc800078eb817 */
[----:B----4-:R-:W2:-:S06]  /*62d70*/  DSETP.GTU.AND P0, PT, |R20|, +INF , PT ;  /* 0x7ff000001400742a */ /* 0x010e8c0003f0c200 */
[----:B--2---:R-:W-:Y:S02]  /*62d80*/  FSEL R2, R20, R2, P0 ;  /* 0x0000000214027208 */ /* 0x004fe40000000000 */
[----:B------:R-:W-:Y:S02]  /*62d90*/  FSEL R3, R21, R23, P0 ;  /* 0x0000001715037208 */ /* 0x000fe40000000000 */
.L_x_30422:
[----:B------:R-:W-:Y:S05]  /*62da0*/  BSYNC B2 ;  /* 0x0000000000027941 */ /* 0x000fea0003800000 */
.L_x_30406:
        /* <DEDUP_REMOVED lines=53> */
.L_x_30479:
[----:B------:R-:W-:Y:S05]  /*63100*/  BSYNC B0 ;  /* 0x0000000000007941 */ /* 0x000fea0003800000 */
.L_x_30478:
        /* <DEDUP_REMOVED lines=18> */
.L_x_30481:
[----:B------:R2:W4:Y:S01]  /*63230*/  DMUL R44, RZ, R16 ;  /* 0x00000010ff2c7228 */ /* 0x0005220000000000 */
[----:B0-----:R-:W-:-:S05]  /*63240*/  IMAD.MOV.U32 R2, RZ, RZ, RZ ;  /* 0x000000ffff027224 */ /* 0x001fca00078e00ff */
.L_x_30482:
[----:B------:R-:W-:Y:S05]  /*63250*/  BSYNC B2 ;  /* 0x0000000000027941 */ /* 0x000fea0003800000 */
.L_x_30480:
        /* <DEDUP_REMOVED lines=41> */
.L_x_30484:
[----:B------:R2:W3:Y:S01]  /*634f0*/  DMUL R2, RZ, R16 ;  /* 0x00000010ff027228 */ /* 0x0004e20000000000 */
[----:B------:R-:W-:-:S05]  /*63500*/  IMAD.MOV.U32 R0, RZ, RZ, RZ ;  /* 0x000000ffff007224 */ /* 0x000fca00078e00ff */
.L_x_30485:
[----:B------:R-:W-:Y:S05]  /*63510*/  BSYNC B2 ;  /* 0x0000000000027941 */ /* 0x000fea0003800000 */
.L_x_30483:
        /* <DEDUP_REMOVED lines=25> */
.L_x_30477:
        /* <DEDUP_REMOVED lines=39> */
.L_x_30487:
[----:B------:R-:W-:Y:S05]  /*63920*/  BSYNC B0 ;  /* 0x0000000000007941 */ /* 0x000fea0003800000 */
.L_x_30486:
        /* <DEDUP_REMOVED lines=18> */
.L_x_30489:
[----:B------:R2:W4:Y:S01]  /*63a50*/  DMUL R18, RZ, R16 ;  /* 0x00000010ff127228 */ /* 0x0005220000000000 */
[----:B0-----:R-:W-:-:S05]  /*63a60*/  IMAD.MOV.U32 R2, RZ, RZ, RZ ;  /* 0x000000ffff027224 */ /* 0x001fca00078e00ff */
.L_x_30490:
[----:B------:R-:W-:Y:S05]  /*63a70*/  BSYNC B2 ;  /* 0x0000000000027941 */ /* 0x000fea0003800000 */
.L_x_30488:
        /* <DEDUP_REMOVED lines=41> */
.L_x_30492:
[----:B------:R2:W3:Y:S01]  /*63d10*/  DMUL R2, RZ, R16 ;  /* 0x00000010ff027228 */ /* 0x0004e20000000000 */
[----:B------:R-:W-:-:S05]  /*63d20*/  IMAD.MOV.U32 R0, RZ, RZ, RZ ;  /* 0x000000ffff007224 */ /* 0x000fca00078e00ff */
.L_x_30493:
[----:B------:R-:W-:Y:S05]  /*63d30*/  BSYNC B2 ;  /* 0x0000000000027941 */ /* 0x000fea0003800000 */
.L_x_30491:
        /* <DEDUP_REMOVED lines=15> */
[----:B-1----:R1:W2:Y:S02]  /*63e30*/  DFMA R44, R16, R44, R46 ;  /* 0x0000002c102c722b */ /* 0x0022a4000000002e */
[----:B-1----:R-:W-:-:S04]  /*63e40*/  IMAD.MOV.U32 R46, RZ, RZ, RZ ;  /* 0x000000ffff2e7224 */ /* 0x002fc800078e00ff */
        /* <DEDUP_REMOVED lines=22> */
.L_x_30476:
[----:B------:R-:W-:-:S04]  /*63fb0*/  ISETP.NE.AND P0, PT, R3, 0x7ff00000, PT ;  /* 0x7ff000000300780c */ /* 0x000fc80003f05270 */
[----:B------:R-:W-:-:S13]  /*63fc0*/  ISETP.NE.OR P0, PT, R8, RZ, P0 ;  /* 0x000000ff0800720c */ /* 0x000fda0000705670 */
[----:B------:R-:W-:Y:S05]  /*63fd0*/  @P0 BRA `(.L_x_30494) ;  /* 0x0000008000000947 */ /* 0x000fea0003800000 */
[----:B------:R-:W-:Y:S01]  /*63fe0*/  ISETP.GE.AND P0, PT, R9, RZ, PT ;  /* 0x000000ff0900720c */ /* 0x000fe20003f06270 */
[----:B------:R-:W-:Y:S01]  /*63ff0*/  CS2R R44, SRZ ;  /* 0x00000000002c7805 */ /* 0x000fe2000001ff00 */
[----:B0-----:R-:W-:-:S11]  /*64000*/  CS2R R46, SRZ ;  /* 0x00000000002e7805 */ /* 0x001fd6000001ff00 */
[----:B------:R-:W-:Y:S05]  /*64010*/  @!P0 BRA `(.L_x_30405) ;  /* 0x000008a000008947 */ /* 0x000fea0003800000 */
[----:B------:R0:W1:Y:S01]  /*64020*/  DADD R46, R16, -R16 ;  /* 0x00000000102e7229 */ /* 0x0000620000000810 */
[----:B------:R-:W-:Y:S02]  /*64030*/  IMAD.MOV.U32 R44, RZ, RZ, R8 ;  /* 0x000000ffff2c7224 */ /* 0x000fe400078e0008 */
[----:B------:R-:W-:Y:S01]  /*64040*/  IMAD.MOV.U32 R45, RZ, RZ, R9 ;  /* 0x000000ffff2d7224 */ /* 0x000fe200078e0009 */
[----:B------:R-:W-:Y:S05]  /*64050*/  BRA `(.L_x_30405) ;  /* 0x0000086000007947 */ /* 0x000fea0003800000 */
.L_x_30494:
[----:B------:R-:W1:-:S10]  /*64060*/  DADD R44, R16, -R16 ;  /* 0x00000000102c7229 */ /* 0x000e540000000810 */
[----:B01----:R-:W-:Y:S02]  /*64070*/  IMAD.MOV.U32 R46, RZ, RZ, R44 ;  /* 0x000000ffff2e7224 */ /* 0x003fe400078e002c */
[----:B------:R-:W-:Y:S01]  /*64080*/  IMAD.MOV.U32 R47, RZ, RZ, R45 ;  /* 0x000000ffff2f7224 */ /* 0x000fe200078e002d */
[----:B------:R-:W-:Y:S05]  /*64090*/  BRA `(.L_x_30405) ;  /* 0x0000082000007947 */ /* 0x000fea0003800000 */
.L_x_30475:
        /* <DEDUP_REMOVED lines=19> */
.L_x_30496:
[----:B------:R1:W2:Y:S01]  /*641d0*/  DMUL R44, RZ, R16 ;  /* 0x00000010ff2c7228 */ /* 0x0002a20000000000 */
[----:B------:R-:W-:-:S05]  /*641e0*/  IMAD.MOV.U32 R2, RZ, RZ, RZ ;  /* 0x000000ffff027224 */ /* 0x000fca00078e00ff */
.L_x_30497:
[----:B------:R-:W-:Y:S05]  /*641f0*/  BSYNC B2 ;  /* 0x0000000000027941 */ /* 0x000fea0003800000 */
.L_x_30495:
        /* <DEDUP_REMOVED lines=41> */
.L_x_30499:
[----:B------:R1:W2:Y:S01]  /*64490*/  DMUL R46, RZ, R16 ;  /* 0x00000010ff2e7228 */ /* 0x0002a20000000000 */
[----:B------:R-:W-:-:S05]  /*644a0*/  IMAD.MOV.U32 R0, RZ, RZ, RZ ;  /* 0x000000ffff007224 */ /* 0x000fca00078e00ff */
.L_x_30500:
[----:B------:R-:W-:Y:S05]  /*644b0*/  BSYNC B2 ;  /* 0x0000000000027941 */ /* 0x000fea0003800000 */
.L_x_30498:
        /* <DEDUP_REMOVED lines=24> */
.L_x_30474:
        /* <DEDUP_REMOVED lines=37> */
.L_x_30502:
[----:B------:R-:W-:Y:S05]  /*64890*/  BSYNC B0 ;  /* 0x0000000000007941 */ /* 0x000fea0003800000 */
.L_x_30501:
[----:B------:R-:W-:Y:S02]  /*648a0*/  IMAD.MOV.U32 R46, RZ, RZ, R16 ;  /* 0x000000ffff2e7224 */ /* 0x000fe400078e0010 */
[----:B------:R-:W-:Y:S02]  /*648b0*/  IMAD.MOV.U32 R47, RZ, RZ, R17 ;  /* 0x000000ffff2f7224 */ /* 0x000fe400078e0011 */
.L_x_30405:
[----:B012---:R-:W-:Y:S05]  /*648c0*/  BSYNC B1 ;  /* 0x0000000000017941 */ /* 0x007fea0003800000 */
.L_x_30404:
[----:B------:R-:W0:Y:S01]  /*648d0*/  S2R R0, SR_TID.X ;  /* 0x0000000000007919 */ /* 0x000e220000002100 */
[----:B------:R-:W-:Y:S01]  /*648e0*/  BSSY B1, `(.L_x_30503) ;  /* 0x0000723000017945 */ /* 0x000fe20003800000 */
[----:B------:R-:W-:Y:S01]  /*648f0*/  CS2R R22, SRZ ;  /* 0x0000000000167805 */ /* 0x000fe2000001ff00 */
[----:B------:R-:W-:Y:S01]  /*64900*/  CS2R R18, SRZ ;  /* 0x0000000000127805 */ /* 0x000fe2000001ff00 */
[----:B------:R-:W-:Y:S01]  /*64910*/  CS2R R16, SRZ ;  /* 0x0000000000107805 */ /* 0x000fe2000001ff00 */
[----:B0-----:R-:W-:-:S04]  /*64920*/  IADD3 R0, R0, 0x300, RZ ;  /* 0x0000030000007810 */ /* 0x001fc80007ffe0ff */
        /* <DEDUP_REMOVED lines=92> */
.L_x_30512:
        /* <DEDUP_REMOVED lines=22> */
.L_x_30515:
[----:B------:R-:W-:Y:S05]  /*65050*/  BSYNC B4 ;  /* 0x0000000000047941 */ /* 0x000fea0003800000 */
.L_x_30514:
        /* <DEDUP_REMOVED lines=15> */
.L_x_30513:
[----:B------:R-:W-:Y:S05]  /*65150*/  BSYNC B3 ;  /* 0x0000000000037941 */ /* 0x000fea0003800000 */
.L_x_30511:
        /* <DEDUP_REMOVED lines=21> */
.L_x_30517:
[----:B------:R-:W-:Y:S05]  /*652b0*/  BSYNC B3 ;  /* 0x0000000000037941 */ /* 0x000fea0003800000 */
.L_x_30516:
        /* <DEDUP_REMOVED lines=43> */
.L_x_30519:
[----:B------:R-:W-:-:S04]  /*65570*/  ISETP.GE.AND P0, PT, R25, RZ, PT ;  /* 0x000000ff1900720c */ /* 0x000fc80003f06270 */
[----:B------:R-:W-:Y:S02]  /*65580*/  FSEL R2, RZ, 3.37028055040000000000e+12, P0 ;  /* 0x54442d18ff027808 */ /* 0x000fe40000000000 */
[----:B------:R-:W-:Y:S02]  /*65590*/  FSEL R3, RZ, 2.1426990032196044922, P0 ;  /* 0x400921fbff037808 */ /* 0x000fe40000000000 */
.L_x_30520:
[----:B------:R-:W-:Y:S05]  /*655a0*/  BSYNC B0 ;  /* 0x0000000000007941 */ /* 0x000fea0003800000 */
.L_x_30518:
[----:B------:R0:W2:Y:S02]  /*655b0*/  DADD R24, |R24|, |R26| ;  /* 0x0000000018187229 */ /* 0x0000a4000000061a */
[----:B0-----:R-:W-:Y:S02]  /*655c0*/  LOP3.LUT R27, R3, 0x80000000, R27, 0xb8, !PT ;  /* 0x80000000031b7812 */ /* 0x001fe400078eb81b */
[----:B-1----:R-:W-:-:S04]  /*655d0*/  DMUL R8, R8, 0.5 ;  /* 0x3fe0000008087828 */ /* 0x002fc80000000000 */
[----:B--2---:R-:W0:-:S06]  /*655e0*/  DSETP.GTU.AND P0, PT, |R24|, +INF , PT ;  /* 0x7ff000001800742a */ /* 0x004e0c0003f0c200 */
[----:B0-----:R-:W-:Y:S02]  /*655f0*/  FSEL R2, R24, R2, P0 ;  /* 0x0000000218027208 */ /* 0x001fe40000000000 */
[----:B------:R-:W-:Y:S01]  /*65600*/  FSEL R3, R25, R27, P0 ;  /* 0x0000001b19037208 */ /* 0x000fe20000000000 */
[----:B------:R-:W-:Y:S05]  /*65610*/  BRA `(.L_x_30521) ;  /* 0x000049e000007947 */ /* 0x000fea0003800000 */
.L_x_30510:
        /* <DEDUP_REMOVED lines=77> */
.L_x_30524:
[----:B------:R-:W-:Y:S05]  /*65af0*/  BSYNC B0 ;  /* 0x0000000000007941 */ /* 0x000fea0003800000 */
.L_x_30523:
        /* <DEDUP_REMOVED lines=8> */
.L_x_30526:
[----:B------:R-:W-:Y:S05]  /*65b80*/  BSYNC B3 ;  /* 0x0000000000037941 */ /* 0x000fea0003800000 */
.L_x_30525:
        /* <DEDUP_REMOVED lines=43> */
.L_x_30528:
[----:B------:R-:W-:-:S04]  /*65e40*/  ISETP.GE.AND P0, PT, R25, RZ, PT ;  /* 0x000000ff1900720c */ /* 0x000fc80003f06270 */
[----:B------:R-:W-:Y:S02]  /*65e50*/  FSEL R2, RZ, 3.37028055040000000000e+12, P0 ;  /* 0x54442d18ff027808 */ /* 0x000fe40000000000 */
[----:B------:R-:W-:Y:S02]  /*65e60*/  FSEL R3, RZ, 2.1426990032196044922, P0 ;  /* 0x400921fbff037808 */ /* 0x000fe40000000000 */
.L_x_30529:
[----:B------:R-:W-:Y:S05]  /*65e70*/  BSYNC B0 ;  /* 0x0000000000007941 */ /* 0x000fea0003800000 */
.L_x_30527:
[----:B------:R2:W4:Y:S02]  /*65e80*/  DADD R24, |R24|, |R26| ;  /* 0x0000000018187229 */ /* 0x000524000000061a */
[----:B--2---:R-:W-:Y:S02]  /*65e90*/  LOP3.LUT R27, R3, 0x80000000, R27, 0xb8, !PT ;  /* 0x80000000031b7812 */ /* 0x004fe400078eb81b */
[----:B-1----:R-:W-:-:S04]  /*65ea0*/  DMUL R8, R8, 0.5 ;  /* 0x3fe0000008087828 */ /* 0x002fc80000000000 */
[----:B----4-:R-:W1:-:S06]  /*65eb0*/  DSETP.GTU.AND P0, PT, |R24|, +INF , PT ;  /* 0x7ff000001800742a */ /* 0x010e4c0003f0c200 */
[----:B-1----:R-:W-:Y:S02]  /*65ec0*/  FSEL R2, R24, R2, P0 ;  /* 0x0000000218027208 */ /* 0x002fe40000000000 */
[----:B------:R-:W-:Y:S01]  /*65ed0*/  FSEL R3, R25, R27, P0 ;  /* 0x0000001b19037208 */ /* 0x000fe20000000000 */
[----:B------:R-:W-:Y:S05]  /*65ee0*/  BRA `(.L_x_30521) ;  /* 0x0000411000007947 */ /* 0x000fea0003800000 */
.L_x_30522:
        /* <DEDUP_REMOVED lines=29> */
.L_x_30531:
        /* <DEDUP_REMOVED lines=68> */
.L_x_30530:
        /* <DEDUP_REMOVED lines=77> */
.L_x_30533:
        /* <DEDUP_REMOVED lines=22> */
.L_x_30536:
[----:B------:R-:W-:Y:S05]  /*66b30*/  BSYNC B4 ;  /* 0x0000000000047941 */ /* 0x000fea0003800000 */
.L_x_30535:
        /* <DEDUP_REMOVED lines=15> */
.L_x_30534:
[----:B------:R-:W-:Y:S05]  /*66c30*/  BSYNC B3 ;  /* 0x0000000000037941 */ /* 0x000fea0003800000 */
.L_x_30532:
        /* <DEDUP_REMOVED lines=21> */
.L_x_30538:
[----:B------:R-:W-:Y:S05]  /*66d90*/  BSYNC B3 ;  /* 0x0000000000037941 */ /* 0x000fea0003800000 */
.L_x_30537:
        /* <DEDUP_REMOVED lines=43> */
.L_x_30540:
[----:B------:R-:W-:-:S04]  /*67050*/  ISETP.GE.AND P0, PT, R25, RZ, PT ;  /* 0x000000ff1900720c */ /* 0x000fc80003f06270 */
[----:B------:R-:W-:Y:S02]  /*67060*/  FSEL R2, RZ, 3.37028055040000000000e+12, P0 ;  /* 0x54442d18ff027808 */ /* 0x000fe40000000000 */
[----:B------:R-:W-:Y:S02]  /*67070*/  FSEL R3, RZ, 2.1426990032196044922, P0 ;  /* 0x400921fbff037808 */ /* 0x000fe40000000000 */
.L_x_30541:
[----:B------:R-:W-:Y:S05]  /*67080*/  BSYNC B0 ;  /* 0x0000000000007941 */ /* 0x000fea0003800000 */
.L_x_30539:
[----:B------:R0:W2:Y:S02]  /*67090*/  DADD R24, |R24|, |R26| ;  /* 0x0000000018187229 */ /* 0x0000a4000000061a */
[----:B0-----:R-:W-:Y:S02]  /*670a0*/  LOP3.LUT R27, R3, 0x80000000, R27, 0xb8, !PT ;  /* 0x80000000031b7812 */ /* 0x001fe400078eb81b */
[----:B-1----:R-:W-:-:S04]  /*670b0*/  DMUL R8, R8, 0.5 ;  /* 0x3fe0000008087828 */ /* 0x002fc80000000000 */
[----:B--2---:R-:W0:-:S06]  /*670c0*/  DSETP.GTU.AND P0, PT, |R24|, +INF , PT ;  /* 0x7ff000001800742a */ /* 0x004e0c0003f0c200 */
[----:B0-----:R-:W-:Y:S02]  /*670d0*/  FSEL R2, R24, R2, P0 ;  /* 0x0000000218027208 */ /* 0x001fe40000000000 */
[----:B------:R-:W-:Y:S01]  /*670e0*/  FSEL R3, R25, R27, P0 ;  /* 0x0000001b19037208 */ /* 0x000fe20000000000 */
[----:B------:R-:W-:Y:S05]  /*670f0*/  BRA `(.L_x_30521) ;  /* 0x00002f0000007947 */ /* 0x000fea0003800000 */
.L_x_30509:
        /* <DEDUP_REMOVED lines=113> */
.L_x_30543:
[----:B------:R-:W-:Y:S05]  /*67810*/  BSYNC B0 ;  /* 0x0000000000007941 */ /* 0x000fea0003800000 */
.L_x_30542:
        /* <DEDUP_REMOVED lines=10> */
.L_x_30545:
[----:B------:R-:W-:Y:S05]  /*678c0*/  BSYNC B3 ;  /* 0x0000000000037941 */ /* 0x000fea0003800000 */
.L_x_30544:
        /* <DEDUP_REMOVED lines=43> */
.L_x_30547:
[----:B------:R-:W-:-:S04]  /*67b80*/  ISETP.GE.AND P0, PT, R25, RZ, PT ;  /* 0x000000ff1900720c */ /* 0x000fc80003f06270 */
[----:B------:R-:W-:Y:S02]  /*67b90*/  FSEL R2, RZ, 3.37028055040000000000e+12, P0 ;  /* 0x54442d18ff027808 */ /* 0x000fe40000000000 */
[----:B------:R-:W-:Y:S02]  /*67ba0*/  FSEL R3, RZ, 2.1426990032196044922, P0 ;  /* 0x400921fbff037808 */ /* 0x000fe40000000000 */
.L_x_30548:
[----:B------:R-:W-:Y:S05]  /*67bb0*/  BSYNC B0 ;  /* 0x0000000000007941 */ /* 0x000fea0003800000 */
.L_x_30546:
[----:B------:R2:W4:Y:S02]  /*67bc0*/  DADD R24, |R24|, |R26| ;  /* 0x0000000018187229 */ /* 0x000524000000061a */
[----:B--2---:R-:W-:-:S04]  /*67bd0*/  LOP3.LUT R27, R3, 0x80000000, R27, 0xb8, !PT ;  /* 0x80000000031b7812 */ /* 0x004fc800078eb81b */
[----:B----4-:R-:W2:-:S06]  /*67be0*/  DSETP.GTU.AND P0, PT, |R24|, +INF , PT ;  /* 0x7ff000001800742a */ /* 0x010e8c0003f0c200 */
[----:B--2---:R-:W-:Y:S02]  /*67bf0*/  FSEL R2, R24, R2, P0 ;  /* 0x0000000218027208 */ /* 0x004fe40000000000 */
[----:B------:R-:W-:Y:S01]  /*67c00*/  FSEL R3, R25, R27, P0 ;  /* 0x0000001b19037208 */ /* 0x000fe20000000000 */
[----:B------:R-:W-:Y:S05]  /*67c10*/  BRA `(.L_x_30521) ;  /* 0x000023e000007947 */ /* 0x000fea0003800000 */
.L_x_30508:
        /* <DEDUP_REMOVED lines=68> */
.L_x_30551:
        /* <DEDUP_REMOVED lines=22> */
.L_x_30554:
[----:B------:R-:W-:Y:S05]  /*681c0*/  BSYNC B4 ;  /* 0x0000000000047941 */ /* 0x000fea0003800000 */
.L_x_30553:
        /* <DEDUP_REMOVED lines=15> */
.L_x_30552:
[----:B------:R-:W-:Y:S05]  /*682c0*/  BSYNC B3 ;  /* 0x0000000000037941 */ /* 0x000fea0003800000 */
.L_x_30550:
        /* <DEDUP_REMOVED lines=44> */
.L_x_30549:
        /* <DEDUP_REMOVED lines=46> */
.L_x_30507:
        /* <DEDUP_REMOVED lines=23> */
.L_x_30556:
[----:B------:R-:W-:Y:S05]  /*689e0*/  BSYNC B3 ;  /* 0x0000000000037941 */ /* 0x000fea0003800000 */
.L_x_30555:
        /* <DEDUP_REMOVED lines=26> */
.L_x_30558:
[----:B-12---:R-:W-:Y:S05]  /*68b90*/  BSYNC B3 ;  /* 0x0000000000037941 */ /* 0x006fea0003800000 */
.L_x_30557:
        /* <DEDUP_REMOVED lines=112> */
.L_x_30560:
[----:B------:R-:W-:Y:S05]  /*692a0*/  BSYNC B0 ;  /* 0x0000000000007941 */ /* 0x000fea0003800000 */
.L_x_30559:
        /* <DEDUP_REMOVED lines=10> */
.L_x_30562:
[----:B------:R-:W-:Y:S05]  /*69350*/  BSYNC B3 ;  /* 0x0000000000037941 */ /* 0x000fea0003800000 */
.L_x_30561:
        /* <DEDUP_REMOVED lines=43> */
.L_x_30564:
[----:B------:R-:W-:-:S04]  /*69610*/  ISETP.GE.AND P0, PT, R25, RZ, PT ;  /* 0x000000ff1900720c */ /* 0x000fc80003f06270 */
[----:B------:R-:W-:Y:S02]  /*69620*/  FSEL R2, RZ, 3.37028055040000000000e+12, P0 ;  /* 0x54442d18ff027808 */ /* 0x000fe40000000000 */
[----:B------:R-:W-:Y:S02]  /*69630*/  FSEL R3, RZ, 2.1426990032196044922, P0 ;  /* 0x400921fbff037808 */ /* 0x000fe40000000000 */
.L_x_30565:
[----:B------:R-:W-:Y:S05]  /*69640*/  BSYNC B0 ;  /* 0x0000000000007941 */ /* 0x000fea0003800000 */
.L_x_30563:
[----:B------:R2:W4:Y:S02]  /*69650*/  DADD R24, |R24|, |R26| ;  /* 0x0000000018187229 */ /* 0x000524000000061a */
[----:B--2---:R-:W-:Y:S02]  /*69660*/  LOP3.LUT R27, R3, 0x80000000, R27, 0xb8, !PT ;  /* 0x80000000031b7812 */ /* 0x004fe400078eb81b */
[----:B-1----:R-:W-:-:S04]  /*69670*/  DADD R8, R8, 1 ;  /* 0x3ff0000008087429 */ /* 0x002fc80000000000 */
[----:B----4-:R-:W1:-:S06]  /*69680*/  DSETP.GTU.AND P0, PT, |R24|, +INF , PT ;  /* 0x7ff000001800742a */ /* 0x010e4c0003f0c200 */
[----:B-1----:R-:W-:Y:S02]  /*69690*/  FSEL R2, R24, R2, P0 ;  /* 0x0000000218027208 */ /* 0x002fe40000000000 */
[----:B------:R-:W-:Y:S01]  /*696a0*/  FSEL R3, R25, R27, P0 ;  /* 0x0000001b19037208 */ /* 0x000fe20000000000 */
[----:B------:R-:W-:Y:S05]  /*696b0*/  BRA `(.L_x_30521) ;  /* 0x0000094000007947 */ /* 0x000fea0003800000 */
.L_x_30506:
        /* <DEDUP_REMOVED lines=88> */
.L_x_30567:
[----:B------:R-:W-:Y:S05]  /*69c40*/  BSYNC B0 ;  /* 0x0000000000007941 */ /* 0x000fea0003800000 */
.L_x_30566:
[----:B------:R-:W-:Y:S01]  /*69c50*/  BSSY B3, `(.L_x_30568) ;  /* 0x0000007000037945 */ /* 0x000fe20003800000 */
[----:B------:R-:W-:Y:S05]  /*69c60*/  @P4 BRA P5, `(.L_x_30569) ;  /* 0x0000005000004947 */ /* 0x000fea0002800000 */
[----:B------:R-:W-:Y:S01]  /*69c70*/  IMAD.MOV.U32 R0, RZ, RZ, R4 ;  /* 0x000000ffff007224 */ /* 0x000fe200078e0004 */
[----:B------:R-:W-:Y:S01]  /*69c80*/  MOV R4, 0x69cc0 ;  /* 0x00069cc000047802 */ /* 0x000fe20000000f00 */
[----:B------:R-:W-:Y:S02]  /*69c90*/  IMAD.MOV.U32 R2, RZ, RZ, R10 ;  /* 0x000000ffff027224 */ /* 0x000fe400078e000a */
[----:B------:R-:W-:Y:S02]  /*69ca0*/  IMAD.MOV.U32 R3, RZ, RZ, R11 ;  /* 0x000000ffff037224 */ /* 0x000fe400078e000b */
[----:B01-3--:R-:W-:Y:S05]  /*69cb0*/  CALL.REL.NOINC `($__internal_64_$__cuda_sm20_div_rn_f64_full) ;  /* 0x0000947000007944 */ /* 0x00bfea0003c00000 */
.L_x_30569:
[----:B------:R-:W-:Y:S05]  /*69cc0*/  BSYNC B3 ;  /* 0x0000000000037941 */ /* 0x000fea0003800000 */
.L_x_30568:
        /* <DEDUP_REMOVED lines=43> */
.L_x_30571:
[----:B------:R-:W-:Y:S02]  /*69f80*/  FSEL R2, RZ, 3.37028055040000000000e+12, P2 ;  /* 0x54442d18ff027808 */ /* 0x000fe40001000000 */
[----:B------:R-:W-:Y:S02]  /*69f90*/  FSEL R3, RZ, 2.1426990032196044922, P2 ;  /* 0x400921fbff037808 */ /* 0x000fe40001000000 */
.L_x_30572:
[----:B------:R-:W-:Y:S05]  /*69fa0*/  BSYNC B0 ;  /* 0x0000000000007941 */ /* 0x000fea0003800000 */
.L_x_30570:
[----:B------:R2:W4:Y:S02]  /*69fb0*/  DADD R24, |R24|, |R26| ;  /* 0x0000000018187229 */ /* 0x000524000000061a */
[----:B--2---:R-:W-:-:S04]  /*69fc0*/  LOP3.LUT R27, R3, 0x80000000, R27, 0xb8, !PT ;  /* 0x80000000031b7812 */ /* 0x004fc800078eb81b */
[----:B----4-:R-:W2:-:S06]  /*69fd0*/  DSETP.GTU.AND P0, PT, |R24|, +INF , PT ;  /* 0x7ff000001800742a */ /* 0x010e8c0003f0c200 */
[----:B--2---:R-:W-:Y:S02]  /*69fe0*/  FSEL R2, R24, R2, P0 ;  /* 0x0000000218027208 */ /* 0x004fe40000000000 */
[----:B------:R-:W-:Y:S02]  /*69ff0*/  FSEL R3, R25, R27, P0 ;  /* 0x0000001b19037208 */ /* 0x000fe40000000000 */
.L_x_30521:
[----:B------:R-:W-:Y:S05]  /*6a000*/  BSYNC B2 ;  /* 0x0000000000027941 */ /* 0x000fea0003800000 */
.L_x_30505:
        /* <DEDUP_REMOVED lines=53> */
.L_x_30578:
[----:B------:R-:W-:Y:S05]  /*6a360*/  BSYNC B0 ;  /* 0x0000000000007941 */ /* 0x000fea0003800000 */
.L_x_30577:
        /* <DEDUP_REMOVED lines=18> */
.L_x_30580:
[----:B------:R2:W4:Y:S01]  /*6a490*/  DMUL R16, RZ, R20 ;  /* 0x00000014ff107228 */ /* 0x0005220000000000 */
[----:B0-----:R-:W-:-:S05]  /*6a4a0*/  IMAD.MOV.U32 R2, RZ, RZ, RZ ;  /* 0x000000ffff027224 */ /* 0x001fca00078e00ff */
.L_x_30581:
[----:B------:R-:W-:Y:S05]  /*6a4b0*/  BSYNC B2 ;  /* 0x0000000000027941 */ /* 0x000fea0003800000 */
.L_x_30579:
        /* <DEDUP_REMOVED lines=41> */
.L_x_30583:
[----:B------:R2:W3:Y:S01]  /*6a750*/  DMUL R2, RZ, R20 ;  /* 0x00000014ff027228 */ /* 0x0004e20000000000 */
[----:B------:R-:W-:-:S05]  /*6a760*/  IMAD.MOV.U32 R0, RZ, RZ, RZ ;  /* 0x000000ffff007224 */ /* 0x000fca00078e00ff */
.L_x_30584:
[----:B------:R-:W-:Y:S05]  /*6a770*/  BSYNC B2 ;  /* 0x0000000000027941 */ /* 0x000fea0003800000 */
.L_x_30582:
        /* <DEDUP_REMOVED lines=25> */
.L_x_30576:
        /* <DEDUP_REMOVED lines=39> */
.L_x_30586:
[----:B------:R-:W-:Y:S05]  /*6ab80*/  BSYNC B0 ;  /* 0x0000000000007941 */ /* 0x000fea0003800000 */
.L_x_30585:
        /* <DEDUP_REMOVED lines=18> */
.L_x_30588:
[----:B------:R2:W4:Y:S01]  /*6acb0*/  DMUL R16, RZ, R20 ;  /* 0x00000014ff107228 */ /* 0x0005220000000000 */
[----:B0-----:R-:W-:-:S05]  /*6acc0*/  IMAD.MOV.U32 R2, RZ, RZ, RZ ;  /* 0x000000ffff027224 */ /* 0x001fca00078e00ff */
.L_x_30589:
[----:B------:R-:W-:Y:S05]  /*6acd0*/  BSYNC B2 ;  /* 0x0000000000027941 */ /* 0x000fea0003800000 */
.L_x_30587:
        /* <DEDUP_REMOVED lines=41> */
.L_x_30591:
[----:B------:R2:W3:Y:S01]  /*6af70*/  DMUL R2, RZ, R20 ;  /* 0x00000014ff027228 */ /* 0x0004e20000000000 */
[----:B------:R-:W-:-:S05]  /*6af80*/  IMAD.MOV.U32 R0, RZ, RZ, RZ ;  /* 0x000000ffff007224 */ /* 0x000fca00078e00ff */
.L_x_30592:
[----:B------:R-:W-:Y:S05]  /*6af90*/  BSYNC B2 ;  /* 0x0000000000027941 */ /* 0x000fea0003800000 */
.L_x_30590:
        /* <DEDUP_REMOVED lines=39> */
.L_x_30575:
        /* <DEDUP_REMOVED lines=11> */
.L_x_30593:
[----:B------:R-:W1:-:S10]  /*6b2c0*/  DADD R16, R20, -R20 ;  /* 0x0000000014107229 */ /* 0x000e540000000814 */
[----:B-1----:R-:W-:Y:S02]  /*6b2d0*/  IMAD.MOV.U32 R18, RZ, RZ, R16 ;  /* 0x000000ffff127224 */ /* 0x002fe400078e0010 */
[----:B------:R-:W-:Y:S01]  /*6b2e0*/  IMAD.MOV.U32 R19, RZ, RZ, R17 ;  /* 0x000000ffff137224 */ /* 0x000fe200078e0011 */
[----:B------:R-:W-:Y:S05]  /*6b2f0*/  BRA `(.L_x_30504) ;  /* 0x0000081000007947 */ /* 0x000fea0003800000 */
.L_x_30574:
        /* <DEDUP_REMOVED lines=18> */
.L_x_30595:
[----:B------:R1:W2:Y:S01]  /*6b420*/  DMUL R2, RZ, R20 ;  /* 0x00000014ff027228 */ /* 0x0002a20000000000 */
[----:B------:R-:W-:-:S05]  /*6b430*/  IMAD.MOV.U32 R5, RZ, RZ, RZ ;  /* 0x000000ffff057224 */ /* 0x000fca00078e00ff */
.L_x_30596:
[----:B------:R-:W-:Y:S05]  /*6b440*/  BSYNC B2 ;  /* 0x0000000000027941 */ /* 0x000fea0003800000 */
.L_x_30594:
        /* <DEDUP_REMOVED lines=41> */
.L_x_30598:
[----:B------:R1:W2:Y:S01]  /*6b6e0*/  DMUL R18, RZ, R20 ;  /* 0x00000014ff127228 */ /* 0x0002a20000000000 */
[----:B------:R-:W-:-:S05]  /*6b6f0*/  IMAD.MOV.U32 R0, RZ, RZ, RZ ;  /* 0x000000ffff007224 */ /* 0x000fca00078e00ff */
.L_x_30599:
[----:B------:R-:W-:Y:S05]  /*6b700*/  BSYNC B2 ;  /* 0x0000000000027941 */ /* 0x000fea0003800000 */
.L_x_30597:
        /* <DEDUP_REMOVED lines=24> */
.L_x_30573:
        /* <DEDUP_REMOVED lines=37> */
.L_x_30601:
[----:B------:R-:W-:Y:S05]  /*6bae0*/  BSYNC B0 ;  /* 0x0000000000007941 */ /* 0x000fea0003800000 */
.L_x_30600:
[----:B------:R-:W-:Y:S02]  /*6baf0*/  IMAD.MOV.U32 R18, RZ, RZ, R20 ;  /* 0x000000ffff127224 */ /* 0x000fe400078e0014 */
[----:B------:R-:W-:Y:S02]  /*6bb00*/  IMAD.MOV.U32 R19, RZ, RZ, R21 ;  /* 0x000000ffff137224 */ /* 0x000fe400078e0015 */
.L_x_30504:
[----:B-12---:R-:W-:Y:S05]  /*6bb10*/  BSYNC B1 ;  /* 0x0000000000017941 */ /* 0x006fea0003800000 */
.L_x_30503:
        /* <DEDUP_REMOVED lines=96> */
.L_x_30611:
        /* <DEDUP_REMOVED lines=22> */
.L_x_30614:
[----:B------:R-:W-:Y:S05]  /*6c280*/  BSYNC B4 ;  /* 0x0000000000047941 */ /* 0x000fea0003800000 */
.L_x_30613:
        /* <DEDUP_REMOVED lines=15> */
.L_x_30612:
[----:B------:R-:W-:Y:S05]  /*6c380*/  BSYNC B3 ;  /* 0x0000000000037941 */ /* 0x000fea0003800000 */
.L_x_30610:
        /* <DEDUP_REMOVED lines=21> */
.L_x_30616:
[----:B------:R-:W-:Y:S05]  /*6c4e0*/  BSYNC B3 ;  /* 0x0000000000037941 */ /* 0x000fea0003800000 */
.L_x_30615:
        /* <DEDUP_REMOVED lines=43> */
.L_x_30618:
[----:B------:R-:W-:-:S04]  /*6c7a0*/  ISETP.GE.AND P0, PT, R29, RZ, PT ;  /* 0x000000ff1d00720c */ /* 0x000fc80003f06270 */
[----:B------:R-:W-:Y:S02]  /*6c7b0*/  FSEL R2, RZ, 3.37028055040000000000e+12, P0 ;  /* 0x54442d18ff027808 */ /* 0x000fe40000000000 */
[----:B------:R-:W-:Y:S02]  /*6c7c0*/  FSEL R3, RZ, 2.1426990032196044922, P0 ;  /* 0x400921fbff037808 */ /* 0x000fe40000000000 */
.L_x_30619:
[----:B------:R-:W-:Y:S05]  /*6c7d0*/  BSYNC B0 ;  /* 0x0000000000007941 */ /* 0x000fea0003800000 */
.L_x_30617:
[----:B------:R0:W2:Y:S02]  /*6c7e0*/  DADD R28, |R28|, |R30| ;  /* 0x000000001c1c7229 */ /* 0x0000a4000000061e */
[----:B0-----:R-:W-:Y:S02]  /*6c7f0*/  LOP3.LUT R31, R3, 0x80000000, R31, 0xb8, !PT ;  /* 0x80000000031f7812 */ /* 0x001fe400078eb81f */
[----:B-1----:R-:W-:-:S04]  /*6c800*/  DMUL R8, R8, 0.5 ;  /* 0x3fe0000008087828 */ /* 0x002fc80000000000 */
[----:B--2---:R-:W0:-:S06]  /*6c810*/  DSETP.GTU.AND P0, PT, |R28|, +INF , PT ;  /* 0x7ff000001c00742a */ /* 0x004e0c0003f0c200 */
[----:B0-----:R-:W-:Y:S02]  /*6c820*/  FSEL R2, R28, R2, P0 ;  /* 0x000000021c027208 */ /* 0x001fe40000000000 */
[----:B------:R-:W-:Y:S01]  /*6c830*/  FSEL R3, R29, R31, P0 ;  /* 0x0000001f1d037208 */ /* 0x000fe20000000000 */
[----:B------:R-:W-:Y:S05]  /*6c840*/  BRA `(.L_x_30620) ;  /* 0x000049e000007947 */ /* 0x000fea0003800000 */
.L_x_30609:
        /* <DEDUP_REMOVED lines=77> */
.L_x_30623:
[----:B------:R-:W-:Y:S05]  /*6cd20*/  BSYNC B0 ;  /* 0x0000000000007941 */ /* 0x000fea0003800000 */
.L_x_30622:
        /* <DEDUP_REMOVED lines=8> */
.L_x_30625:
[----:B------:R-:W-:Y:S05]  /*6cdb0*/  BSYNC B3 ;  /* 0x0000000000037941 */ /* 0x000fea0003800000 */
.L_x_30624:
        /* <DEDUP_REMOVED lines=43> */
.L_x_30627:
[----:B------:R-:W-:-:S04]  /*6d070*/  ISETP.GE.AND P0, PT, R29, RZ, PT ;  /* 0x000000ff1d00720c */ /* 0x000fc80003f06270 */
[----:B------:R-:W-:Y:S02]  /*6d080*/  FSEL R2, RZ, 3.37028055040000000000e+12, P0 ;  /* 0x54442d18ff027808 */ /* 0x000fe40000000000 */
[----:B------:R-:W-:Y:S02]  /*6d090*/  FSEL R3, RZ, 2.1426990032196044922, P0 ;  /* 0x400921fbff037808 */ /* 0x000fe40000000000 */
.L_x_30628:
[----:B------:R-:W-:Y:S05]  /*6d0a0*/  BSYNC B0 ;  /* 0x0000000000007941 */ /* 0x000fea0003800000 */
.L_x_30626:
[----:B------:R2:W4:Y:S02]  /*6d0b0*/  DADD R28, |R28|, |R30| ;  /* 0x000000001c1c7229 */ /* 0x000524000000061e */
[----:B--2---:R-:W-:Y:S02]  /*6d0c0*/  LOP3.LUT R31, R3, 0x80000000, R31, 0xb8, !PT ;  /* 0x80000000031f7812 */ /* 0x004fe400078eb81f */
[----:B-1----:R-:W-:-:S04]  /*6d0d0*/  DMUL R8, R8, 0.5 ;  /* 0x3fe0000008087828 */ /* 0x002fc80000000000 */
[----:B----4-:R-:W1:-:S06]  /*6d0e0*/  DSETP.GTU.AND P0, PT, |R28|, +INF , PT ;  /* 0x7ff000001c00742a */ /* 0x010e4c0003f0c200 */
[----:B-1----:R-:W-:Y:S02]  /*6d0f0*/  FSEL R2, R28, R2, P0 ;  /* 0x000000021c027208 */ /* 0x002fe40000000000 */
[----:B------:R-:W-:Y:S01]  /*6d100*/  FSEL R3, R29, R31, P0 ;  /* 0x0000001f1d037208 */ /* 0x000fe20000000000 */
[----:B------:R-:W-:Y:S05]  /*6d110*/  BRA `(.L_x_30620) ;  /* 0x0000411000007947 */ /* 0x000fea0003800000 */
.L_x_30621:
        /* <DEDUP_REMOVED lines=29> */
.L_x_30630:
        /* <DEDUP_REMOVED lines=68> */
.L_x_30629:
        /* <DEDUP_REMOVED lines=77> */
.L_x_30632:
        /* <DEDUP_REMOVED lines=22> */
.L_x_30635:
[----:B------:R-:W-:Y:S05]  /*6dd60*/  BSYNC B4 ;  /* 0x0000000000047941 */ /* 0x000fea0003800000 */
.L_x_30634:
        /* <DEDUP_REMOVED lines=15> */
.L_x_30633:
[----:B------:R-:W-:Y:S05]  /*6de60*/  BSYNC B3 ;  /* 0x0000000000037941 */ /* 0x000fea0003800000 */
.L_x_30631:
        /* <DEDUP_REMOVED lines=21> */
.L_x_30637:
[----:B------:R-:W-:Y:S05]  /*6dfc0*/  BSYNC B3 ;  /* 0x0000000000037941 */ /* 0x000fea0003800000 */
.L_x_30636:
        /* <DEDUP_REMOVED lines=43> */
.L_x_30639:
[----:B------:R-:W-:-:S04]  /*6e280*/  ISETP.GE.AND P0, PT, R29, RZ, PT ;  /* 0x000000ff1d00720c */ /* 0x000fc80003f06270 */
[----:B------:R-:W-:Y:S02]  /*6e290*/  FSEL R2, RZ, 3.37028055040000000000e+12, P0 ;  /* 0x54442d18ff027808 */ /* 0x000fe40000000000 */
[----:B------:R-:W-:Y:S02]  /*6e2a0*/  FSEL R3, RZ, 2.1426990032196044922, P0 ;  /* 0x400921fbff037808 */ /* 0x000fe40000000000 */
.L_x_30640:
[----:B------:R-:W-:Y:S05]  /*6e2b0*/  BSYNC B0 ;  /* 0x0000000000007941 */ /* 0x000fea0003800000 */
.L_x_30638:
[----:B------:R0:W2:Y:S02]  /*6e2c0*/  DADD R28, |R28|, |R30| ;  /* 0x000000001c1c7229 */ /* 0x0000a4000000061e */
[----:B0-----:R-:W-:Y:S02]  /*6e2d0*/  LOP3.LUT R31, R3, 0x80000000, R31, 0xb8, !PT ;  /* 0x80000000031f7812 */ /* 0x001fe400078eb81f */
[----:B-1----:R-:W-:-:S04]  /*6e2e0*/  DMUL R8, R8, 0.5 ;  /* 0x3fe0000008087828 */ /* 0x002fc80000000000 */
[----:B--2---:R-:W0:-:S06]  /*6e2f0*/  DSETP.GTU.AND P0, PT, |R28|, +INF , PT ;  /* 0x7ff000001c00742a */ /* 0x004e0c0003f0c200 */
[----:B0-----:R-:W-:Y:S02]  /*6e300*/  FSEL R2, R28, R2, P0 ;  /* 0x000000021c027208 */ /* 0x001fe40000000000 */
[----:B------:R-:W-:Y:S01]  /*6e310*/  FSEL R3, R29, R31, P0 ;  /* 0x0000001f1d037208 */ /* 0x000fe20000000000 */
[----:B------:R-:W-:Y:S05]  /*6e320*/  BRA `(.L_x_30620) ;  /* 0x00002f0000007947 */ /* 0x000fea0003800000 */
.L_x_30608:
        /* <DEDUP_REMOVED lines=113> */
.L_x_30642:
[----:B------:R-:W-:Y:S05]  /*6ea40*/  BSYNC B0 ;  /* 0x0000000000007941 */ /* 0x000fea0003800000 */
.L_x_30641:
        /* <DEDUP_REMOVED lines=10> */
.L_x_30644:
[----:B------:R-:W-:Y:S05]  /*6eaf0*/  BSYNC B3 ;  /* 0x0000000000037941 */ /* 0x000fea0003800000 */
.L_x_30643:
        /* <DEDUP_REMOVED lines=43> */
.L_x_30646:
[----:B------:R-:W-:-:S04]  /*6edb0*/  ISETP.GE.AND P0, PT, R29, RZ, PT ;  /* 0x000000ff1d00720c */ /* 0x000fc80003f06270 */
[----:B------:R-:W-:Y:S02]  /*6edc0*/  FSEL R2, RZ, 3.37028055040000000000e+12, P0 ;  /* 0x54442d18ff027808 */ /* 0x000fe40000000000 */
[----:B------:R-:W-:Y:S02]  /*6edd0*/  FSEL R3, RZ, 2.1426990032196044922, P0 ;  /* 0x400921fbff037808 */ /* 0x000fe40000000000 */
.L_x_30647:
[----:B------:R-:W-:Y:S05]  /*6ede0*/  BSYNC B0 ;  /* 0x0000000000007941 */ /* 0x000fea0003800000 */
.L_x_30645:
[----:B------:R2:W4:Y:S02]  /*6edf0*/  DADD R28, |R28|, |R30| ;  /* 0x000000001c1c7229 */ /* 0x000524000000061e */
[----:B--2---:R-:W-:-:S04]  /*6ee00*/  LOP3.LUT R31, R3, 0x80000000, R31, 0xb8, !PT ;  /* 0x80000000031f7812 */ /* 0x004fc800078eb81f */
[----:B----4-:R-:W2:-:S06]  /*6ee10*/  DSETP.GTU.AND P0, PT, |R28|, +INF , PT ;  /* 0x7ff000001c00742a */ /* 0x010e8c0003f0c200 */
[----:B--2---:R-:W-:Y:S02]  /*6ee20*/  FSEL R2, R28, R2, P0 ;  /* 0x000000021c027208 */ /* 0x004fe40000000000 */
[----:B------:R-:W-:Y:S01]  /*6ee30*/  FSEL R3, R29, R31, P0 ;  /* 0x0000001f1d037208 */ /* 0x000fe20000000000 */
[----:B------:R-:W-:Y:S05]  /*6ee40*/  BRA `(.L_x_30620) ;  /* 0x000023e000007947 */ /* 0x000fea0003800000 */
.L_x_30607:
        /* <DEDUP_REMOVED lines=68> */
.L_x_30650:
        /* <DEDUP_REMOVED lines=22> */
.L_x_30653:
[----:B------:R-:W-:Y:S05]  /*6f3f0*/  BSYNC B4 ;  /* 0x0000000000047941 */ /* 0x000fea0003800000 */
.L_x_30652:
        /* <DEDUP_REMOVED lines=15> */
.L_x_30651:
[----:B------:R-:W-:Y:S05]  /*6f4f0*/  BSYNC B3 ;  /* 0x0000000000037941 */ /* 0x000fea0003800000 */
.L_x_30649:
        /* <DEDUP_REMOVED lines=44> */
.L_x_30648:
        /* <DEDUP_REMOVED lines=46> */
.L_x_30606:
        /* <DEDUP_REMOVED lines=23> */
.L_x_30655:
[----:B------:R-:W-:Y:S05]  /*6fc10*/  BSYNC B3 ;  /* 0x0000000000037941 */ /* 0x000fea0003800000 */
.L_x_30654:
        /* <DEDUP_REMOVED lines=26> */
.L_x_30657:
[----:B-12---:R-:W-:Y:S05]  /*6fdc0*/  BSYNC B3 ;  /* 0x0000000000037941 */ /* 0x006fea0003800000 */
.L_x_30656:
        /* <DEDUP_REMOVED lines=112> */
.L_x_30659:
[----:B------:R-:W-:Y:S05]  /*704d0*/  BSYNC B0 ;  /* 0x0000000000007941 */ /* 0x000fea0003800000 */
.L_x_30658:
        /* <DEDUP_REMOVED lines=10> */
.L_x_30661:
[----:B------:R-:W-:Y:S05]  /*70580*/  BSYNC B3 ;  /* 0x0000000000037941 */ /* 0x000fea0003800000 */
.L_x_30660:
        /* <DEDUP_REMOVED lines=43> */
.L_x_30663:
[----:B------:R-:W-:-:S04]  /*70840*/  ISETP.GE.AND P0, PT, R29, RZ, PT ;  /* 0x000000ff1d00720c */ /* 0x000fc80003f06270 */
[----:B------:R-:W-:Y:S02]  /*70850*/  FSEL R2, RZ, 3.37028055040000000000e+12, P0 ;  /* 0x54442d18ff027808 */ /* 0x000fe40000000000 */
[----:B------:R-:W-:Y:S02]  /*70860*/  FSEL R3, RZ, 2.1426990032196044922, P0 ;  /* 0x400921fbff037808 */ /* 0x000fe40000000000 */
.L_x_30664:
[----:B------:R-:W-:Y:S05]  /*70870*/  BSYNC B0 ;  /* 0x0000000000007941 */ /* 0x000fea0003800000 */
.L_x_30662:
[----:B------:R2:W4:Y:S02]  /*70880*/  DADD R28, |R28|, |R30| ;  /* 0x000000001c1c7229 */ /* 0x000524000000061e */
[----:B--2---:R-:W-:Y:S02]  /*70890*/  LOP3.LUT R31, R3, 0x80000000, R31, 0xb8, !PT ;  /* 0x80000000031f7812 */ /* 0x004fe400078eb81f */
[----:B-1----:R-:W-:-:S04]  /*708a0*/  DADD R8, R8, 1 ;  /* 0x3ff0000008087429 */ /* 0x002fc80000000000 */
[----:B----4-:R-:W1:-:S06]  /*708b0*/  DSETP.GTU.AND P0, PT, |R28|, +INF , PT ;  /* 0x7ff000001c00742a */ /* 0x010e4c0003f0c200 */
[----:B-1----:R-:W-:Y:S02]  /*708c0*/  FSEL R2, R28, R2, P0 ;  /* 0x000000021c027208 */ /* 0x002fe40000000000 */
[----:B------:R-:W-:Y:S01]  /*708d0*/  FSEL R3, R29, R31, P0 ;  /* 0x0000001f1d037208 */ /* 0x000fe20000000000 */
[----:B------:R-:W-:Y:S05]  /*708e0*/  BRA `(.L_x_30620) ;  /* 0x0000094000007947 */ /* 0x000fea0003800000 */
.L_x_30605:
        /* <DEDUP_REMOVED lines=88> */
.L_x_30666:
[----:B------:R-:W-:Y:S05]  /*70e70*/  BSYNC B0 ;  /* 0x0000000000007941 */ /* 0x000fea0003800000 */
.L_x_30665:
[----:B------:R-:W-:Y:S01]  /*70e80*/  BSSY B3, `(.L_x_30667) ;  /* 0x0000007000037945 */ /* 0x000fe20003800000 */
[----:B------:R-:W-:Y:S05]  /*70e90*/  @P4 BRA P5, `(.L_x_30668) ;  /* 0x0000005000004947 */ /* 0x000fea0002800000 */
[----:B------:R-:W-:Y:S01]  /*70ea0*/  IMAD.MOV.U32 R0, RZ, RZ, R4 ;  /* 0x000000ffff007224 */ /* 0x000fe200078e0004 */
[----:B------:R-:W-:Y:S01]  /*70eb0*/  MOV R4, 0x70ef0 ;  /* 0x00070ef000047802 */ /* 0x000fe20000000f00 */
[----:B------:R-:W-:Y:S02]  /*70ec0*/  IMAD.MOV.U32 R2, RZ, RZ, R10 ;  /* 0x000000ffff027224 */ /* 0x000fe400078e000a */
[----:B------:R-:W-:Y:S02]  /*70ed0*/  IMAD.MOV.U32 R3, RZ, RZ, R11 ;  /* 0x000000ffff037224 */ /* 0x000fe400078e000b */
[----:B01-3--:R-:W-:Y:S05]  /*70ee0*/  CALL.REL.NOINC `($__internal_64_$__cuda_sm20_div_rn_f64_full) ;  /* 0x0000224000007944 */ /* 0x00bfea0003c00000 */
.L_x_30668:
[----:B------:R-:W-:Y:S05]  /*70ef0*/  BSYNC B3 ;  /* 0x0000000000037941 */ /* 0x000fea0003800000 */
.L_x_30667:
        /* <DEDUP_REMOVED lines=43> */
.L_x_30670:
[----:B------:R-:W-:Y:S02]  /*711b0*/  FSEL R2, RZ, 3.37028055040000000000e+12, P2 ;  /* 0x54442d18ff027808 */ /* 0x000fe40001000000 */
[----:B------:R-:W-:Y:S02]  /*711c0*/  FSEL R3, RZ, 2.1426990032196044922, P2 ;  /* 0x400921fbff037808 */ /* 0x000fe40001000000 */
.L_x_30671:
[----:B------:R-:W-:Y:S05]  /*711d0*/  BSYNC B0 ;  /* 0x0000000000007941 */ /* 0x000fea0003800000 */
.L_x_30669:
[----:B------:R2:W4:Y:S02]  /*711e0*/  DADD R28, |R28|, |R30| ;  /* 0x000000001c1c7229 */ /* 0x000524000000061e */
[----:B--2---:R-:W-:-:S04]  /*711f0*/  LOP3.LUT R31, R3, 0x80000000, R31, 0xb8, !PT ;  /* 0x80000000031f7812 */ /* 0x004fc800078eb81f */
[----:B----4-:R-:W2:-:S06]  /*71200*/  DSETP.GTU.AND P0, PT, |R28|, +INF , PT ;  /* 0x7ff000001c00742a */ /* 0x010e8c0003f0c200 */
[----:B--2---:R-:W-:Y:S02]  /*71210*/  FSEL R2, R28, R2, P0 ;  /* 0x000000021c027208 */ /* 0x004fe40000000000 */
[----:B------:R-:W-:Y:S02]  /*71220*/  FSEL R3, R29, R31, P0 ;  /* 0x0000001f1d037208 */ /* 0x000fe40000000000 */
.L_x_30620:
[----:B------:R-:W-:Y:S05]  /*71230*/  BSYNC B2 ;  /* 0x0000000000027941 */ /* 0x000fea0003800000 */
.L_x_30604:
        /* <DEDUP_REMOVED lines=53> */
.L_x_30677:
[----:B------:R-:W-:Y:S05]  /*71590*/  BSYNC B0 ;  /* 0x0000000000007941 */ /* 0x000fea0003800000 */
.L_x_30676:
        /* <DEDUP_REMOVED lines=18> */
.L_x_30679:
[----:B------:R2:W4:Y:S01]  /*716c0*/  DMUL R20, RZ, R24 ;  /* 0x00000018ff147228 */ /* 0x0005220000000000 */
[----:B0-----:R-:W-:-:S05]  /*716d0*/  IMAD.MOV.U32 R2, RZ, RZ, RZ ;  /* 0x000000ffff027224 */ /* 0x001fca00078e00ff */
.L_x_30680:
[----:B------:R-:W-:Y:S05]  /*716e0*/  BSYNC B2 ;  /* 0x0000000000027941 */ /* 0x000fea0003800000 */
.L_x_30678:
        /* <DEDUP_REMOVED lines=41> */
.L_x_30682:
[----:B------:R2:W3:Y:S01]  /*71980*/  DMUL R2, RZ, R24 ;  /* 0x00000018ff027228 */ /* 0x0004e20000000000 */
[----:B------:R-:W-:-:S05]  /*71990*/  IMAD.MOV.U32 R0, RZ, RZ, RZ ;  /* 0x000000ffff007224 */ /* 0x000fca00078e00ff */
.L_x_30683:
[----:B------:R-:W-:Y:S05]  /*719a0*/  BSYNC B2 ;  /* 0x0000000000027941 */ /* 0x000fea0003800000 */
.L_x_30681:
        /* <DEDUP_REMOVED lines=25> */
.L_x_30675:
        /* <DEDUP_REMOVED lines=39> */
.L_x_30685:
[----:B------:R-:W-:Y:S05]  /*71db0*/  BSYNC B0 ;  /* 0x0000000000007941 */ /* 0x000fea0003800000 */
.L_x_30684:
        /* <DEDUP_REMOVED lines=18> */
.L_x_30687:
[----:B------:R2:W4:Y:S01]  /*71ee0*/  DMUL R20, RZ, R24 ;  /* 0x00000018ff147228 */ /* 0x0005220000000000 */
[----:B0-----:R-:W-:-:S05]  /*71ef0*/  IMAD.MOV.U32 R2, RZ, RZ, RZ ;  /* 0x000000ffff027224 */ /* 0x001fca00078e00ff */
.L_x_30688:
[----:B------:R-:W-:Y:S05]  /*71f00*/  BSYNC B2 ;  /* 0x0000000000027941 */ /* 0x000fea0003800000 */
.L_x_30686:
        /* <DEDUP_REMOVED lines=41> */
.L_x_30690:
[----:B------:R2:W3:Y:S01]  /*721a0*/  DMUL R2, RZ, R24 ;  /* 0x00000018ff027228 */ /* 0x0004e20000000000 */
[----:B------:R-:W-:-:S05]  /*721b0*/  IMAD.MOV.U32 R0, RZ, RZ, RZ ;  /* 0x000000ffff007224 */ /* 0x000fca00078e00ff */
.L_x_30691:
[----:B------:R-:W-:Y:S05]  /*721c0*/  BSYNC B2 ;  /* 0x0000000000027941 */ /* 0x000fea0003800000 */
.L_x_30689:
        /* <DEDUP_REMOVED lines=39> */
.L_x_30674:
        /* <DEDUP_REMOVED lines=11> */
.L_x_30692:
[----:B------:R-:W1:-:S10]  /*724f0*/  DADD R20, R24, -R24 ;  /* 0x0000000018147229 */ /* 0x000e540000000818 */
[----:B-1----:R-:W-:Y:S02]  /*72500*/  IMAD.MOV.U32 R22, RZ, RZ, R20 ;  /* 0x000000ffff167224 */ /* 0x002fe400078e0014 */
[----:B------:R-:W-:Y:S01]  /*72510*/  IMAD.MOV.U32 R23, RZ, RZ, R21 ;  /* 0x000000ffff177224 */ /* 0x000fe200078e0015 */
[----:B------:R-:W-:Y:S05]  /*72520*/  BRA `(.L_x_30603) ;  /* 0x0000082000007947 */ /* 0x000fea0003800000 */
.L_x_30673:
        /* <DEDUP_REMOVED lines=19> */
.L_x_30694:
[----:B------:R1:W2:Y:S01]  /*72660*/  DMUL R20, RZ, R24 ;  /* 0x00000018ff147228 */ /* 0x0002a20000000000 */
[----:B------:R-:W-:-:S05]  /*72670*/  IMAD.MOV.U32 R2, RZ, RZ, RZ ;  /* 0x000000ffff027224 */ /* 0x000fca00078e00ff */
.L_x_30695:
[----:B------:R-:W-:Y:S05]  /*72680*/  BSYNC B2 ;  /* 0x0000000000027941 */ /* 0x000fea0003800000 */
.L_x_30693:
        /* <DEDUP_REMOVED lines=41> */
.L_x_30697:
[----:B------:R1:W2:Y:S01]  /*72920*/  DMUL R22, RZ, R24 ;  /* 0x00000018ff167228 */ /* 0x0002a20000000000 */
[----:B------:R-:W-:-:S05]  /*72930*/  IMAD.MOV.U32 R0, RZ, RZ, RZ ;  /* 0x000000ffff007224 */ /* 0x000fca00078e00ff */
.L_x_30698:
[----:B------:R-:W-:Y:S05]  /*72940*/  BSYNC B2 ;  /* 0x0000000000027941 */ /* 0x000fea0003800000 */
.L_x_30696:
        /* <DEDUP_REMOVED lines=24> */
.L_x_30672:
        /* <DEDUP_REMOVED lines=37> */
.L_x_30700:
[----:B------:R-:W-:Y:S05]  /*72d20*/  BSYNC B0 ;  /* 0x0000000000007941 */ /* 0x000fea0003800000 */
.L_x_30699:
[----:B------:R-:W-:Y:S02]  /*72d30*/  IMAD.MOV.U32 R22, RZ, RZ, R24 ;  /* 0x000000ffff167224 */ /* 0x000fe400078e0018 */
[----:B------:R-:W-:Y:S02]  /*72d40*/  IMAD.MOV.U32 R23, RZ, RZ, R25 ;  /* 0x000000ffff177224 */ /* 0x000fe400078e0019 */
.L_x_30603:
[----:B-12---:R-:W-:Y:S05]  /*72d50*/  BSYNC B1 ;  /* 0x0000000000017941 */ /* 0x006fea0003800000 */
.L_x_30602:
[----:B------:R-:W1:Y:S01]  /*72d60*/  S2R R0, SR_TID.X ;  /* 0x0000000000007919 */ /* 0x000e620000002100 */
[----:B------:R-:W-:Y:S01]  /*72d70*/  BSSY B0, `(.L_x_30701) ;  /* 0x0000033000007945 */ /* 0x000fe20003800000 */
[----:B------:R-:W-:Y:S01]  /*72d80*/  BSSY B1, `(.L_x_30702) ;  /* 0x000002b000017945 */ /* 0x000fe20003800000 */
[----:B-1----:R-:W-:-:S13]  /*72d90*/  ISETP.GE.AND P0, PT, R0, UR5, PT ;  /* 0x0000000500007c0c */ /* 0x002fda000bf06270 */
[C---:B0-----:R-:W-:Y:S01]  /*72da0*/  @!P0 IADD3 R2, R0.reuse, UR6, RZ ;  /* 0x0000000600028c10 */ /* 0x041fe2000fffe0ff */
[----:B------:R-:W-:Y:S01]  /*72db0*/  @!P0 IMAD.MOV.U32 R3, RZ, RZ, 0x10 ;  /* 0x00000010ff038424 */ /* 0x000fe200078e00ff */
[----:B------:R-:W-:-:S03]  /*72dc0*/  @!P0 IADD3 R0, R0, 0x80, RZ ;  /* 0x0000008000008810 */ /* 0x000fc60007ffe0ff */
[----:B------:R-:W-:-:S05]  /*72dd0*/  @!P0 IMAD.WIDE.U32 R2, R2, R3, c[0x0][0x190] ;  /* 0x0000640002028625 */ /* 0x000fca00078e0003 */
[----:B---3--:R0:W-:Y:S01]  /*72de0*/  @!P0 STG.E.128 [R2.64], R32 ;  /* 0x0000002002008986 */ /* 0x0081e2000c101d08 */
[----:B------:R-:W-:-:S13]  /*72df0*/  ISETP.GE.AND P0, PT, R0, UR5, PT ;  /* 0x0000000500007c0c */ /* 0x000fda000bf06270 */
[----:B------:R-:W-:Y:S05]  /*72e00*/  @P0 BRA `(.L_x_30703) ;  /* 0x000000c000000947 */ /* 0x000fea0003800000 */
[C---:B0-----:R-:W-:Y:S01]  /*72e10*/  IADD3 R2, R0.reuse, UR6, RZ ;  /* 0x0000000600027c10 */ /* 0x041fe2000fffe0ff */
[----:B------:R-:W-:Y:S01]  /*72e20*/  IMAD.MOV.U32 R3, RZ, RZ, 0x10 ;  /* 0x00000010ff037424 */ /* 0x000fe200078e00ff */
[----:B------:R-:W-:-:S03]  /*72e30*/  IADD3 R0, R0, 0x80, RZ ;  /* 0x0000008000007810 */ /* 0x000fc60007ffe0ff */
[----:B------:R-:W-:Y:S01]  /*72e40*/  IMAD.WIDE.U32 R2, R2, R3, c[0x0][0x190] ;  /* 0x0000640002027625 */ /* 0x000fe200078e0003 */
[----:B------:R-:W-:-:S04]  /*72e50*/  ISETP.GE.AND P0, PT, R0, UR5, PT ;  /* 0x0000000500007c0c */ /* 0x000fc8000bf06270 */
[----:B------:R0:W-:Y:S09]  /*72e60*/  STG.E.128 [R2.64], R36 ;  /* 0x0000002402007986 */ /* 0x0001f2000c101d08 */
[----:B------:R-:W-:Y:S05]  /*72e70*/  @P0 BRA `(.L_x_30704) ;  /* 0x000000c000000947 */ /* 0x000fea0003800000 */
[C---:B0-----:R-:W-:Y:S01]  /*72e80*/  IADD3 R2, R0.reuse, UR6, RZ ;  /* 0x0000000600027c10 */ /* 0x041fe2000fffe0ff */
[----:B------:R-:W-:Y:S01]  /*72e90*/  IMAD.MOV.U32 R3, RZ, RZ, 0x10 ;  /* 0x00000010ff037424 */ /* 0x000fe200078e00ff */
[----:B------:R-:W-:-:S03]  /*72ea0*/  IADD3 R0, R0, 0x80, RZ ;  /* 0x0000008000007810 */ /* 0x000fc60007ffe0ff */
[----:B------:R-:W-:-:S05]  /*72eb0*/  IMAD.WIDE.U32 R2, R2, R3, c[0x0][0x190] ;  /* 0x0000640002027625 */ /* 0x000fca00078e0003 */
[----:B------:R0:W-:Y:S02]  /*72ec0*/  STG.E.128 [R2.64], R40 ;  /* 0x0000002802007986 */ /* 0x0001e4000c101d08 */
.L_x_30703:
[----:B------:R-:W-:-:S13]  /*72ed0*/  ISETP.GE.AND P0, PT, R0, UR5, PT ;  /* 0x0000000500007c0c */ /* 0x000fda000bf06270 */
[----:B------:R-:W-:Y:S05]  /*72ee0*/  @P0 BRA `(.L_x_30705) ;  /* 0x000000c000000947 */ /* 0x000fea0003800000 */
[C---:B0-----:R-:W-:Y:S01]  /*72ef0*/  IADD3 R2, R0.reuse, UR6, RZ ;  /* 0x0000000600027c10 */ /* 0x041fe2000fffe0ff */
[----:B------:R-:W-:Y:S01]  /*72f00*/  IMAD.MOV.U32 R3, RZ, RZ, 0x10 ;  /* 0x00000010ff037424 */ /* 0x000fe200078e00ff */
[----:B------:R-:W-:-:S03]  /*72f10*/  IADD3 R0, R0, 0x80, RZ ;  /* 0x0000008000007810 */ /* 0x000fc60007ffe0ff */
[----:B------:R-:W-:-:S05]  /*72f20*/  IMAD.WIDE.U32 R2, R2, R3, c[0x0][0x190] ;  /* 0x0000640002027625 */ /* 0x000fca00078e0003 */
[----:B------:R0:W-:Y:S02]  /*72f30*/  STG.E.128 [R2.64], R12 ;  /* 0x0000000c02007986 */ /* 0x0001e4000c101d08 */
.L_x_30704:
[----:B------:R-:W-:-:S13]  /*72f40*/  ISETP.GE.AND P0, PT, R0, UR5, PT ;  /* 0x0000000500007c0c */ /* 0x000fda000bf06270 */
[----:B------:R-:W-:Y:S05]  /*72f50*/  @P0 BRA `(.L_x_30706) ;  /* 0x000000d000000947 */ /* 0x000fea0003800000 */
[C---:B0-----:R-:W-:Y:S01]  /*72f60*/  IADD3 R2, R0.reuse, UR6, RZ ;  /* 0x0000000600027c10 */ /* 0x041fe2000fffe0ff */
[----:B------:R-:W-:Y:S01]  /*72f70*/  IMAD.MOV.U32 R3, RZ, RZ, 0x10 ;  /* 0x00000010ff037424 */ /* 0x000fe200078e00ff */
[----:B------:R-:W-:-:S03]  /*72f80*/  IADD3 R0, R0, 0x80, RZ ;  /* 0x0000008000007810 */ /* 0x000fc60007ffe0ff */
[----:B------:R-:W-:-:S05]  /*72f90*/  IMAD.WIDE.U32 R2, R2, R3, c[0x0][0x190] ;  /* 0x0000640002027625 */ /* 0x000fca00078e0003 */
[----:B------:R0:W-:Y:S02]  /*72fa0*/  STG.E.128 [R2.64], R48 ;  /* 0x0000003002007986 */ /* 0x0001e4000c101d08 */
.L_x_30705:
[----:B------:R-:W-:-:S13]  /*72fb0*/  ISETP.GE.AND P0, PT, R0, UR5, PT ;  /* 0x0000000500007c0c */ /* 0x000fda000bf06270 */
[----:B------:R-:W-:Y:S01]  /*72fc0*/  @P0 BREAK B1 ;  /* 0x0000000000010942 */ /* 0x000fe20003800000 */
[----:B------:R-:W-:Y:S05]  /*72fd0*/  @P0 BRA `(.L_x_30707) ;  /* 0x000000c000000947 */ /* 0x000fea0003800000 */
[C---:B0-----:R-:W-:Y:S01]  /*72fe0*/  IADD3 R2, R0.reuse, UR6, RZ ;  /* 0x0000000600027c10 */ /* 0x041fe2000fffe0ff */
[----:B------:R-:W-:Y:S01]  /*72ff0*/  IMAD.MOV.U32 R3, RZ, RZ, 0x10 ;  /* 0x00000010ff037424 */ /* 0x000fe200078e00ff */
[----:B------:R-:W-:-:S03]  /*73000*/  IADD3 R0, R0, 0x80, RZ ;  /* 0x0000008000007810 */ /* 0x000fc60007ffe0ff */
[----:B------:R-:W-:-:S05]  /*73010*/  IMAD.WIDE.U32 R2, R2, R3, c[0x0][0x190] ;  /* 0x0000640002027625 */ /* 0x000fca00078e0003 */
[----:B------:R0:W-:Y:S02]  /*73020*/  STG.E.128 [R2.64], R44 ;  /* 0x0000002c02007986 */ /* 0x0001e4000c101d08 */
.L_x_30706:
[----:B------:R-:W-:Y:S05]  /*73030*/  BSYNC B1 ;  /* 0x0000000000017941 */ /* 0x000fea0003800000 */
.L_x_30702:
[----:B------:R-:W-:-:S13]  /*73040*/  ISETP.GE.AND P0, PT, R0, UR5, PT ;  /* 0x0000000500007c0c */ /* 0x000fda000bf06270 */
[C---:B0-----:R-:W-:Y:S01]  /*73050*/  @!P0 IADD3 R2, R0.reuse, UR6, RZ ;  /* 0x0000000600028c10 */ /* 0x041fe2000fffe0ff */
[----:B------:R-:W-:Y:S01]  /*73060*/  @!P0 IMAD.MOV.U32 R3, RZ, RZ, 0x10 ;  /* 0x00000010ff038424 */ /* 0x000fe200078e00ff */
[----:B------:R-:W-:-:S03]  /*73070*/  @!P0 IADD3 R0, R0, 0x80, RZ ;  /* 0x0000008000008810 */ /* 0x000fc60007ffe0ff */
[----:B------:R-:W-:-:S05]  /*73080*/  @!P0 IMAD.WIDE.U32 R2, R2, R3, c[0x0][0x190] ;  /* 0x0000640002028625 */ /* 0x000fca00078e0003 */
[----:B------:R0:W-:Y:S02]  /*73090*/  @!P0 STG.E.128 [R2.64], R16 ;  /* 0x0000001002008986 */ /* 0x0001e4000c101d08 */
.L_x_30707:
[----:B------:R-:W-:Y:S05]  /*730a0*/  BSYNC B0 ;  /* 0x0000000000007941 */ /* 0x000fea0003800000 */
.L_x_30701:
[----:B------:R-:W-:Y:S01]  /*730b0*/  WARPSYNC 0xffffffff ;  /* 0xffffffff00007948 */ /* 0x000fe20003800000 */
[----:B------:R-:W-:-:S13]  /*730c0*/  ISETP.GE.AND P0, PT, R0, UR5, PT ;  /* 0x0000000500007c0c */ /* 0x000fda000bf06270 */
[----:B------:R-:W-:Y:S05]  /*730d0*/  @P0 EXIT ;  /* 0x000000000000094d */ /* 0x000fea0003800000 */
[----:B0-----:R-:W-:Y:S01]  /*730e0*/  IADD3 R2, R0, UR6, RZ ;  /* 0x0000000600027c10 */ /* 0x001fe2000fffe0ff */
[----:B------:R-:W-:-:S04]  /*730f0*/  IMAD.MOV.U32 R3, RZ, RZ, 0x10 ;  /* 0x00000010ff037424 */ /* 0x000fc800078e00ff */
[----:B------:R-:W-:-:S05]  /*73100*/  IMAD.WIDE.U32 R2, R2, R3, c[0x0][0x190] ;  /* 0x0000640002027625 */ /* 0x000fca00078e0003 */
[----:B------:R-:W-:Y:S01]  /*73110*/  STG.E.128 [R2.64], R20 ;  /* 0x0000001402007986 */ /* 0x000fe2000c101d08 */
[----:B------:R-:W-:Y:S05]  /*73120*/  EXIT ;  /* 0x000000000000794d */ /* 0x000fea0003800000 */
        .weak           $__internal_64_$__cuda_sm20_div_rn_f64_full
        .type           $__internal_64_$__cuda_sm20_div_rn_f64_full,@function
        .size           $__internal_64_$__cuda_sm20_div_rn_f64_full,($_ZN2at6native29vectorized_elementwise_kernelILi2EZZZNS0_50_GLOBAL__N__2680c7bb_12_PowKernel_cu_b2145a98_318424pow_tensor_scalar_kernelERNS_18TensorIteratorBaseERKN3c106ScalarEENKUlvE_clEvENKUlvE_clEvEUlNS5_7complexIdEEE0_St5arrayIPcLm2EEEEviT0_T1_$__internal_trig_reduction_slowpathd - $__internal_64_$__cuda_sm20_div_rn_f64_full)
$__internal_64_$__cuda_sm20_div_rn_f64_full:
[C---:B------:R-:W-:Y:S01]  /*73130*/  FSETP.GEU.AND P2, PT, |R3|.reuse, 1.469367938527859385e-39, PT ;  /* 0x001000000300780b */ /* 0x040fe20003f4e200 */
[--C-:B------:R-:W-:Y:S01]  /*73140*/  IMAD.MOV.U32 R52, RZ, RZ, R2.reuse ;  /* 0x000000ffff347224 */ /* 0x100fe200078e0002 */
[C---:B------:R-:W-:Y:S01]  /*73150*/  LOP3.LUT R6, R3.reuse, 0x800fffff, RZ, 0xc0, !PT ;  /* 0x800fffff03067812 */ /* 0x040fe200078ec0ff */
[----:B------:R-:W-:Y:S01]  /*73160*/  IMAD.MOV.U32 R53, RZ, RZ, R3 ;  /* 0x000000ffff357224 */ /* 0x000fe200078e0003 */
[----:B------:R-:W-:Y:S01]  /*73170*/  LOP3.LUT R7, R3, 0x7ff00000, RZ, 0xc0, !PT ;  /* 0x7ff0000003077812 */ /* 0x000fe200078ec0ff */
[----:B------:R-:W-:Y:S01]  /*73180*/  IMAD.MOV.U32 R54, RZ, RZ, R2 ;  /* 0x000000ffff367224 */ /* 0x000fe200078e0002 */
[----:B------:R-:W-:Y:S01]  /*73190*/  LOP3.LUT R55, R6, 0x3ff00000, RZ, 0xfc, !PT ;  /* 0x3ff0000006377812 */ /* 0x000fe200078efcff */
[----:B------:R-:W-:Y:S01]  /*731a0*/  IMAD.MOV.U32 R61, RZ, RZ, R5 ;  /* 0x000000ffff3d7224 */ /* 0x000fe200078e0005 */
[----:B------:R-:W-:Y:S01]  /*731b0*/  BSSY B0, `(.L_x_30708) ;  /* 0x0000059000007945 */ /* 0x000fe20003800000 */
[----:B------:R-:W-:-:S02]  /*731c0*/  IMAD.MOV.U32 R56, RZ, RZ, 0x1 ;  /* 0x00000001ff387424 */ /* 0x000fc400078e00ff */
[----:B------:R-:W-:Y:S01]  /*731d0*/  IMAD.MOV.U32 R60, RZ, RZ, R0 ;  /* 0x000000ffff3c7224 */ /* 0x000fe200078e0000 */
[C---:B------:R-:W-:Y:S01]  /*731e0*/  FSETP.GEU.AND P0, PT, |R61|.reuse, 1.469367938527859385e-39, PT ;  /* 0x001000003d00780b */ /* 0x040fe20003f0e200 */
[----:B------:R-:W0:Y:S01]  /*731f0*/  @!P2 DMUL R54, R52, 8.98846567431157953865e+307 ;  /* 0x7fe000003436a828 */ /* 0x000e220000000000 */
[----:B------:R-:W-:Y:S01]  /*73200*/  LOP3.LUT R0, R61, 0x7ff00000, RZ, 0xc0, !PT ;  /* 0x7ff000003d007812 */ /* 0x000fe200078ec0ff */
[----:B------:R-:W-:-:S03]  /*73210*/  IMAD.MOV.U32 R2, RZ, RZ, 0x1ca00000 ;  /* 0x1ca00000ff027424 */ /* 0x000fc600078e00ff */
[----:B------:R-:W-:Y:S01]  /*73220*/  ISETP.GE.U32.AND P4, PT, R0, R7, PT ;  /* 0x000000070000720c */ /* 0x000fe20003f86070 */
[----:B0-----:R-:W0:Y:S01]  /*73230*/  MUFU.RCP64H R57, R55 ;  /* 0x0000003700397308 */ /* 0x001e220000001800 */
[----:B------:R-:W-:-:S03]  /*73240*/  IMAD.MOV.U32 R6, RZ, RZ, R0 ;  /* 0x000000ffff067224 */ /* 0x000fc600078e0000 */
[----:B------:R-:W-:Y:S02]  /*73250*/  @!P2 LOP3.LUT R7, R55, 0x7ff00000, RZ, 0xc0, !PT ;  /* 0x7ff000003707a812 */ /* 0x000fe400078ec0ff */
[----:B------:R-:W-:Y:S01]  /*73260*/  @!P0 LOP3.LUT R5, R53, 0x7ff00000, RZ, 0xc0, !PT ;  /* 0x7ff0000035058812 */ /* 0x000fe200078ec0ff */
[----:B------:R-:W-:-:S03]  /*73270*/  @!P0 IMAD.MOV.U32 R62, RZ, RZ, RZ ;  /* 0x000000ffff3e8224 */ /* 0x000fc600078e00ff */
[----:B------:R-:W-:Y:S02]  /*73280*/  @!P0 ISETP.GE.U32.AND P3, PT, R0, R5, PT ;  /* 0x000000050000820c */ /* 0x000fe40003f66070 */
[C---:B------:R-:W-:Y:S02]  /*73290*/  SEL R5, R2.reuse, 0x63400000, !P4 ;  /* 0x6340000002057807 */ /* 0x040fe40006000000 */
[----:B------:R-:W-:Y:S01]  /*732a0*/  @!P0 SEL R3, R2, 0x63400000, !P3 ;  /* 0x6340000002038807 */ /* 0x000fe20005800000 */
[----:B0-----:R-:W0:-:S03]  /*732b0*/  DFMA R58, R56, -R54, 1 ;  /* 0x3ff00000383a742b */ /* 0x001e060000000836 */
[----:B------:R-:W-:-:S03]  /*732c0*/  @!P0 LOP3.LUT R3, R3, 0x80000000, R61, 0xf8, !PT ;  /* 0x8000000003038812 */ /* 0x000fc600078ef83d */
[----:B0-----:R-:W0:Y:S01]  /*732d0*/  DFMA R58, R58, R58, R58 ;  /* 0x0000003a3a3a722b */ /* 0x001e22000000003a */
[----:B------:R-:W-:Y:S02]  /*732e0*/  @!P0 LOP3.LUT R63, R3, 0x100000, RZ, 0xfc, !PT ;  /* 0x00100000033f8812 */ /* 0x000fe400078efcff */
[----:B------:R-:W-:-:S03]  /*732f0*/  IADD3 R3, R7, -0x1, RZ ;  /* 0xffffffff07037810 */ /* 0x000fc60007ffe0ff */
[----:B0-----:R0:W1:Y:S02]  /*73300*/  DFMA R56, R56, R58, R56 ;  /* 0x0000003a3838722b */ /* 0x0010640000000038 */
[----:B0-----:R-:W-:Y:S01]  /*73310*/  LOP3.LUT R59, R5, 0x800fffff, R61, 0xf8, !PT ;  /* 0x800fffff053b7812 */ /* 0x001fe200078ef83d */
[----:B------:R-:W-:-:S03]  /*73320*/  IMAD.MOV.U32 R58, RZ, RZ, R60 ;  /* 0x000000ffff3a7224 */ /* 0x000fc600078e003c */
[----:B-1----:R-:W0:-:S04]  /*73330*/  DFMA R64, R56, -R54, 1 ;  /* 0x3ff000003840742b */ /* 0x002e080000000836 */
[----:B------:R-:W1:-:S04]  /*73340*/  @!P0 DFMA R58, R58, 2, -R62 ;  /* 0x400000003a3a882b */ /* 0x000e48000000083e */
[----:B0-----:R-:W0:-:S06]  /*73350*/  DFMA R64, R56, R64, R56 ;  /* 0x000000403840722b */ /* 0x001e0c0000000038 */
[----:B-1----:R-:W-:Y:S01]  /*73360*/  @!P0 LOP3.LUT R6, R59, 0x7ff00000, RZ, 0xc0, !PT ;  /* 0x7ff000003b068812 */ /* 0x002fe200078ec0ff */
[----:B0-----:R-:W0:-:S03]  /*73370*/  DMUL R62, R64, R58 ;  /* 0x0000003a403e7228 */ /* 0x001e060000000000 */
[----:B------:R-:W-:-:S03]  /*73380*/  IADD3 R5, R6, -0x1, RZ ;  /* 0xffffffff06057810 */ /* 0x000fc60007ffe0ff */
[----:B0-----:R-:W0:Y:S01]  /*73390*/  DFMA R56, R62, -R54, R58 ;  /* 0x800000363e38722b */ /* 0x001e22000000003a */
[----:B------:R-:W-:-:S04]  /*733a0*/  ISETP.GT.U32.AND P0, PT, R5, 0x7feffffe, PT ;  /* 0x7feffffe0500780c */ /* 0x000fc80003f04070 */
[----:B------:R-:W-:Y:S01]  /*733b0*/  ISETP.GT.U32.OR P0, PT, R3, 0x7feffffe, P0 ;  /* 0x7feffffe0300780c */ /* 0x000fe20000704470 */
[----:B0-----:R0:W1:-:S12]  /*733c0*/  DFMA R56, R64, R56, R62 ;  /* 0x000000384038722b */ /* 0x001058000000003e */
[----:B------:R-:W-:Y:S05]  /*733d0*/  @P0 BRA `(.L_x_30709) ;  /* 0x000001e000000947 */ /* 0x000fea0003800000 */
[----:B01----:R-:W-:Y:S01]  /*733e0*/  LOP3.LUT R3, R53, 0x7ff00000, RZ, 0xc0, !PT ;  /* 0x7ff0000035037812 */ /* 0x003fe200078ec0ff */
        /* <DEDUP_REMOVED lines=29> */
.L_x_30709:
        /* <DEDUP_REMOVED lines=17> */
.L_x_30712:
[----:B------:R-:W-:Y:S01]  /*736d0*/  LOP3.LUT R3, R53, 0x80000, RZ, 0xfc, !PT ;  /* 0x0008000035037812 */ /* 0x000fe200078efcff */
[----:B------:R-:W-:-:S04]  /*736e0*/  IMAD.MOV.U32 R62, RZ, RZ, R52 ;  /* 0x000000ffff3e7224 */ /* 0x000fc800078e0034 */
[----:B------:R-:W-:Y:S01]  /*736f0*/  IMAD.MOV.U32 R63, RZ, RZ, R3 ;  /* 0x000000ffff3f7224 */ /* 0x000fe200078e0003 */
[----:B------:R-:W-:Y:S05]  /*73700*/  BRA `(.L_x_30710) ;  /* 0x0000003000007947 */ /* 0x000fea0003800000 */
.L_x_30711:
[----:B------:R-:W-:Y:S01]  /*73710*/  LOP3.LUT R3, R61, 0x80000, RZ, 0xfc, !PT ;  /* 0x000800003d037812 */ /* 0x000fe200078efcff */
[----:B------:R-:W-:-:S04]  /*73720*/  IMAD.MOV.U32 R62, RZ, RZ, R60 ;  /* 0x000000ffff3e7224 */ /* 0x000fc800078e003c */
[----:B------:R-:W-:Y:S02]  /*73730*/  IMAD.MOV.U32 R63, RZ, RZ, R3 ;  /* 0x000000ffff3f7224 */ /* 0x000fe400078e0003 */
.L_x_30710:
[----:B------:R-:W-:Y:S05]  /*73740*/  BSYNC B0 ;  /* 0x0000000000007941 */ /* 0x000fea0003800000 */
.L_x_30708:
[----:B------:R-:W-:Y:S02]  /*73750*/  IMAD.MOV.U32 R5, RZ, RZ, 0x0 ;  /* 0x00000000ff057424 */ /* 0x000fe400078e00ff */
[----:B------:R-:W-:Y:S02]  /*73760*/  IMAD.MOV.U32 R2, RZ, RZ, R62 ;  /* 0x000000ffff027224 */ /* 0x000fe400078e003e */
[----:B------:R-:W-:Y:S01]  /*73770*/  IMAD.MOV.U32 R3, RZ, RZ, R63 ;  /* 0x000000ffff037224 */ /* 0x000fe200078e003f */
[----:B------:R-:W-:Y:S06]  /*73780*/  RET.REL.NODEC R4 `(_ZN2at6native29vectorized_elementwise_kernelILi2EZZZNS0_50_GLOBAL__N__2680c7bb_12_PowKernel_cu_b2145a98_318424pow_tensor_scalar_kernelERNS_18TensorIteratorBaseERKN3c106ScalarEENKUlvE_clEvENKUlvE_clEvEUlNS5_7complexIdEEE0_St5arrayIPcLm2EEEEviT0_T1_) ;  /* 0xfff8c87004007950 */ /* 0x000fec0003c3ffff */
        .type           $_ZN2at6native29vectorized_elementwise_kernelILi2EZZZNS0_50_GLOBAL__N__2680c7bb_12_PowKernel_cu_b2145a98_318424pow_tensor_scalar_kernelERNS_18TensorIteratorBaseERKN3c106ScalarEENKUlvE_clEvENKUlvE_clEvEUlNS5_7complexIdEEE0_St5arrayIPcLm2EEEEviT0_T1_$__internal_trig_reduction_slowpathd,@function
        .size           $_ZN2at6native29vectorized_elementwise_kernelILi2EZZZNS0_50_GLOBAL__N__2680c7bb_12_PowKernel_cu_b2145a98_318424pow_tensor_scalar_kernelERNS_18TensorIteratorBaseERKN3c106ScalarEENKUlvE_clEvENKUlvE_clEvEUlNS5_7complexIdEEE0_St5arrayIPcLm2EEEEviT0_T1_$__internal_trig_reduction_slowpathd,(.L_x_61558 - $_ZN2at6native29vectorized_elementwise_kernelILi2EZZZNS0_50_GLOBAL__N__2680c7bb_12_PowKernel_cu_b2145a98_318424pow_tensor_scalar_kernelERNS_18TensorIteratorBaseERKN3c106ScalarEENKUlvE_clEvENKUlvE_clEvEUlNS5_7complexIdEEE0_St5arrayIPcLm2EEEEviT0_T1_$__internal_trig_reduction_slowpathd)
$_ZN2at6native29vectorized_elementwise_kernelILi2EZZZNS0_50_GLOBAL__N__2680c7bb_12_PowKernel_cu_b2145a98_318424pow_tensor_scalar_kernelERNS_18TensorIteratorBaseERKN3c106ScalarEENKUlvE_clEvENKUlvE_clEvEUlNS5_7complexIdEEE0_St5arrayIPcLm2EEEEviT0_T1_$__internal_trig_reduction_slowpathd:
        /* <DEDUP_REMOVED lines=11> */
[C---:B------:R-:W-:Y:S02]  /*73840*/  IADD3 R6, -R8.reuse, 0x13, RZ ;  /* 0x0000001308067810 */ /* 0x040fe40007ffe1ff */
[----:B------:R-:W-:Y:S02]  /*73850*/  ISETP.GT.AND P0, PT, R3, 0xe, PT ;  /* 0x0000000e0300780c */ /* 0x000fe40003f04270 */
[----:B------:R-:W-:Y:S02]  /*73860*/  IADD3 R8, -R8, 0xf, RZ ;  /* 0x0000000f08087810 */ /* 0x000fe40007ffe1ff */
[----:B------:R-:W-:Y:S02]  /*73870*/  SEL R6, R6, 0x12, !P0 ;  /* 0x0000001206067807 */ /* 0x000fe40004000000 */
[----:B------:R-:W-:Y:S01]  /*73880*/  LOP3.LUT P0, R9, R9, 0x3f, RZ, 0xc0, !PT ;  /* 0x0000003f09097812 */ /* 0x000fe2000780c0ff */
[----:B------:R-:W-:Y:S01]  /*73890*/  IMAD.MOV.U32 R55, RZ, RZ, R8 ;  /* 0x000000ffff377224 */ /* 0x000fe200078e0008 */
[----:B------:R-:W-:-:S13]  /*738a0*/  ISETP.GT.AND P1, PT, R3, R6, PT ;  /* 0x000000060300720c */ /* 0x000fda0003f24270 */
        /* <DEDUP_REMOVED lines=9> */
.L_x_30716:
[----:B------:R-:W-:Y:S02]  /*73940*/  ULDC.64 UR10, c[0x0][0x118] ;  /* 0x00004600000a7ab9 */ /* 0x000fe40000000a00 */
[----:B------:R-:W2:Y:S01]  /*73950*/  LDG.E.64.CONSTANT R56, [R10.64] ;  /* 0x0000000a0a387981 */ /* 0x000ea2000c1e9b00 */
[----:B------:R-:W-:Y:S01]  /*73960*/  IADD3 R55, R55, 0x1, RZ ;  /* 0x0000000137377810 */ /* 0x000fe20007ffe0ff */
[----:B--2---:R-:W-:-:S04]  /*73970*/  IMAD.WIDE.U32 R58, P1, R56, R5, R58 ;  /* 0x00000005383a7225 */ /* 0x004fc8000782003a */
[----:B------:R-:W-:Y:S02]  /*73980*/  IMAD R4, R56, R2, RZ ;  /* 0x0000000238047224 */ /* 0x000fe400078e02ff */
[CC--:B------:R-:W-:Y:S02]  /*73990*/  IMAD R3, R57.reuse, R5.reuse, RZ ;  /* 0x0000000539037224 */ /* 0x0c0fe400078e02ff */
[----:B------:R-:W-:Y:S01]  /*739a0*/  IMAD.HI.U32 R53, R57, R5, RZ ;  /* 0x0000000539357227 */ /* 0x000fe200078e00ff */
[----:B------:R-:W-:-:S04]  /*739b0*/  IADD3 R4, P3, R4, R59, RZ ;  /* 0x0000003b04047210 */ /* 0x000fc80007f7e0ff */
[----:B------:R-:W-:Y:S01]  /*739c0*/  IADD3 R59, P4, R3, R4, RZ ;  /* 0x00000004033b7210 */ /* 0x000fe20007f9e0ff */
[----:B------:R-:W-:-:S04]  /*739d0*/  IMAD.HI.U32 R3, R56, R2, RZ ;  /* 0x0000000238037227 */ /* 0x000fc800078e00ff */
[----:B------:R-:W-:Y:S01]  /*739e0*/  IMAD.X R4, RZ, RZ, R3, P1 ;  /* 0x000000ffff047224 */ /* 0x000fe200008e0603 */
[----:B------:R0:W-:Y:S01]  /*739f0*/  STL.64 [R52], R58 ;  /* 0x0000003a34007387 */ /* 0x0001e20000100a00 */
[----:B------:R-:W-:-:S03]  /*73a00*/  IMAD.HI.U32 R3, R57, R2, RZ ;  /* 0x0000000239037227 */ /* 0x000fc600078e00ff */
        /* <DEDUP_REMOVED lines=12> */
.L_x_30715:
[----:B------:R-:W-:Y:S05]  /*73ad0*/  BSYNC B0 ;  /* 0x0000000000007941 */ /* 0x000fea0003800000 */
.L_x_30714:
[----:B------:R-:W-:-:S04]  /*73ae0*/  IMAD.IADD R8, R55, 0x1, -R8 ;  /* 0x0000000137087824 */ /* 0x000fc800078e0a08 */
[----:B------:R-:W-:-:S05]  /*73af0*/  IMAD R54, R8, 0x8, R1 ;  /* 0x0000000808367824 */ /* 0x000fca00078e0201 */
[----:B------:R0:W-:Y:S04]  /*73b00*/  STL.64 [R54], R58 ;  /* 0x0000003a36007387 */ /* 0x0001e80000100a00 */
[----:B------:R-:W2:Y:S04]  /*73b10*/  LDL.64 R2, [R1+0x10] ;  /* 0x0000100001027983 */ /* 0x000ea80000100a00 */
[----:B------:R-:W3:Y:S04]  /*73b20*/  @P0 LDL.64 R56, [R1+0x8] ;  /* 0x0000080001380983 */ /* 0x000ee80000100a00 */
[----:B------:R-:W4:Y:S01]  /*73b30*/  LDL.64 R4, [R1+0x18] ;  /* 0x0000180001047983 */ /* 0x000f220000100a00 */
[----:B------:R-:W-:Y:S01]  /*73b40*/  @P0 IADD3 R52, -R9, 0x40, RZ ;  /* 0x0000004009340810 */ /* 0x000fe20007ffe1ff */
[----:B------:R-:W-:Y:S01]  /*73b50*/  IMAD.MOV.U32 R55, RZ, RZ, RZ ;  /* 0x000000ffff377224 */ /* 0x000fe200078e00ff */
[----:B------:R-:W-:Y:S01]  /*73b60*/  UMOV UR4, URZ ;  /* 0x0000003f00047c82 */ /* 0x000fe20008000000 */
[----:B--2---:R-:W-:-:S02]  /*73b70*/  @P0 SHF.L.U32 R10, R2, R9, RZ ;  /* 0x00000009020a0219 */ /* 0x004fc400000006ff */
[-C--:B------:R-:W-:Y:S02]  /*73b80*/  @P0 SHF.R.U64 R6, R2, R52.reuse, R3 ;  /* 0x0000003402060219 */ /* 0x080fe40000001203 */
[----:B---3--:R-:W-:Y:S02]  /*73b90*/  @P0 SHF.R.U64 R53, R56, R52, R57 ;  /* 0x0000003438350219 */ /* 0x008fe40000001239 */
[-C--:B------:R-:W-:Y:S02]  /*73ba0*/  @P0 SHF.L.U64.HI R8, R2, R9.reuse, R3 ;  /* 0x0000000902080219 */ /* 0x080fe40000010203 */
[----:B------:R-:W-:Y:S02]  /*73bb0*/  @P0 LOP3.LUT R2, R53, R10, RZ, 0xfc, !PT ;  /* 0x0000000a35020212 */ /* 0x000fe400078efcff */
[----:B------:R-:W-:Y:S02]  /*73bc0*/  @P0 SHF.R.U32.HI R11, RZ, R52, R57 ;  /* 0x00000034ff0b0219 */ /* 0x000fe40000011639 */
        /* <DEDUP_REMOVED lines=26> */
[----:B------:R-:W-:-:S03]  /*73d70*/  @P0 IMAD.MOV R2, RZ, RZ, -R2 ;  /* 0x000000ffff020224 */ /* 0x000fc600078e0a02 */
[----:B------:R-:W1:Y:S02]  /*73d80*/  FLO.U32 R8, R52 ;  /* 0x0000003400087300 */ /* 0x000e6400000e0000 */
[C---:B-1----:R-:W-:Y:S02]  /*73d90*/  IADD3 R10, -R8.reuse, 0x1f, RZ ;  /* 0x0000001f080a7810 */ /* 0x042fe40007ffe1ff */
        /* <DEDUP_REMOVED lines=10> */
[----:B------:R-:W-:Y:S02]  /*73e40*/  @P1 LOP3.LUT R4, R11, R2, RZ, 0xfc, !PT ;  /* 0x000000020b041212 */ /* 0x000fe400078efcff */
[----:B------:R-:W-:Y:S01]  /*73e50*/  LOP3.LUT R6, R3, 0x1, RZ, 0xc0, !PT ;  /* 0x0000000103067812 */ /* 0x000fe200078ec0ff */
[----:B------:R-:W-:-:S03]  /*73e60*/  IMAD.WIDE.U32 R52, R9, 0x2168c235, RZ ;  /* 0x2168c23509347825 */ /* 0x000fc600078e00ff */
[----:B------:R-:W-:Y:S01]  /*73e70*/  LEA.HI R5, R5, R6, RZ, 0x2 ;  /* 0x0000000605057211 */ /* 0x000fe200078f10ff */
[----:B0-----:R-:W-:Y:S01]  /*73e80*/  IMAD.MOV.U32 R54, RZ, RZ, R53 ;  /* 0x000000ffff367224 */ /* 0x001fe200078e0035 */
[----:B------:R-:W-:Y:S01]  /*73e90*/  IADD3 RZ, P1, R52, R52, RZ ;  /* 0x0000003434ff7210 */ /* 0x000fe20007f3e0ff */
[----:B------:R-:W-:-:S04]  /*73ea0*/  IMAD.HI.U32 R2, R4, -0x36f0255e, RZ ;  /* 0xc90fdaa204027827 */ /* 0x000fc800078e00ff */
[----:B------:R-:W-:-:S04]  /*73eb0*/  IMAD.WIDE.U32 R54, R9, -0x36f0255e, R54 ;  /* 0xc90fdaa209367825 */ /* 0x000fc800078e0036 */
[C---:B------:R-:W-:Y:S02]  /*73ec0*/  IMAD R11, R4.reuse, -0x36f0255e, RZ ;  /* 0xc90fdaa2040b7824 */ /* 0x040fe400078e02ff */
[----:B------:R-:W-:-:S04]  /*73ed0*/  IMAD.WIDE.U32 R54, P3, R4, 0x2168c235, R54 ;  /* 0x2168c23504367825 */ /* 0x000fc80007860036 */
[----:B------:R-:W-:Y:S01]  /*73ee0*/  IMAD.X R2, RZ, RZ, R2, P3 ;  /* 0x000000ffff027224 */ /* 0x000fe200018e0602 */
[----:B------:R-:W-:Y:S02]  /*73ef0*/  IADD3 R11, P3, R11, R55, RZ ;  /* 0x000000370b0b7210 */ /* 0x000fe40007f7e0ff */
[----:B------:R-:W-:Y:S02]  /*73f00*/  IADD3.X RZ, P1, R54, R54, RZ, P1, !PT ;  /* 0x0000003636ff7210 */ /* 0x000fe40000f3e4ff */
[C---:B------:R-:W-:Y:S01]  /*73f10*/  ISETP.GT.U32.AND P4, PT, R11.reuse, RZ, PT ;  /* 0x000000ff0b00720c */ /* 0x040fe20003f84070 */
[----:B------:R-:W-:Y:S01]  /*73f20*/  IMAD.X R9, RZ, RZ, R2, P3 ;  /* 0x000000ffff097224 */ /* 0x000fe200018e0602 */
[----:B------:R-:W-:-:S04]  /*73f30*/  IADD3.X R4, P3, R11, R11, RZ, P1, !PT ;  /* 0x0000000b0b047210 */ /* 0x000fc80000f7e4ff */
[C---:B------:R-:W-:Y:S01]  /*73f40*/  ISETP.GT.AND.EX P1, PT, R9.reuse, RZ, PT, P4 ;  /* 0x000000ff0900720c */ /* 0x040fe20003f24340 */
[----:B------:R-:W-:Y:S01]  /*73f50*/  IMAD.X R2, R9, 0x1, R9, P3 ;  /* 0x0000000109027824 */ /* 0x000fe200018e0609 */
[----:B------:R-:W-:Y:S02]  /*73f60*/  LOP3.LUT P4, R7, R7, 0x80000000, RZ, 0xc0, !PT ;  /* 0x8000000007077812 */ /* 0x000fe4000788c0ff */
[----:B------:R-:W-:Y:S02]  /*73f70*/  SEL R4, R4, R11, P1 ;  /* 0x0000000b04047207 */ /* 0x000fe40000800000 */
[----:B------:R-:W-:Y:S02]  /*73f80*/  SEL R2, R2, R9, P1 ;  /* 0x0000000902027207 */ /* 0x000fe40000800000 */
[----:B------:R-:W-:Y:S02]  /*73f90*/  IADD3 R9, P3, R4, 0x1, RZ ;  /* 0x0000000104097810 */ /* 0x000fe40007f7e0ff */
[----:B------:R-:W-:-:S03]  /*73fa0*/  @P0 LOP3.LUT R7, R7, 0x80000000, RZ, 0x3c, !PT ;  /* 0x8000000007070812 */ /* 0x000fc600078e3cff */
[----:B------:R-:W-:Y:S02]  /*73fb0*/  IMAD.X R2, RZ, RZ, R2, P3 ;  /* 0x000000ffff027224 */ /* 0x000fe400018e0602 */
[----:B------:R-:W-:-:S03]  /*73fc0*/  @P4 IMAD.MOV R5, RZ, RZ, -R5 ;  /* 0x000000ffff054224 */ /* 0x000fc600078e0a05 */
[----:B------:R-:W-:-:S04]  /*73fd0*/  SHF.R.U64 R9, R9, 0xa, R2 ;  /* 0x0000000a09097819 */ /* 0x000fc80000001202 */
[----:B------:R-:W-:Y:S02]  /*73fe0*/  IADD3 R11, P3, R9, 0x1, RZ ;  /* 0x00000001090b7810 */ /* 0x000fe40007f7e0ff */
[----:B------:R-:W-:Y:S02]  /*73ff0*/  SEL R9, RZ, 0x1, !P1 ;  /* 0x00000001ff097807 */ /* 0x000fe40004800000 */
[----:B------:R-:W-:-:S03]  /*74000*/  LEA.HI.X R2, R2, RZ, RZ, 0x16, P3 ;  /* 0x000000ff02027211 */ /* 0x000fc600018fb4ff */
[----:B------:R-:W-:Y:S01]  /*74010*/  IMAD.IADD R9, R9, 0x1, R8 ;  /* 0x0000000109097824 */ /* 0x000fe200078e0208 */
[--C-:B------:R-:W-:Y:S02]  /*74020*/  SHF.R.U64 R11, R11, 0x1, R2.reuse ;  /* 0x000000010b0b7819 */ /* 0x100fe40000001202 */
[----:B------:R-:W-:Y:S01]  /*74030*/  SHF.R.U32.HI R2, RZ, 0x1, R2 ;  /* 0x00000001ff027819 */ /* 0x000fe20000011602 */
[----:B------:R-:W-:Y:S01]  /*74040*/  IMAD.SHL.U32 R9, R9, 0x100000, RZ ;  /* 0x0010000009097824 */ /* 0x000fe200078e00ff */
[----:B------:R-:W-:-:S04]  /*74050*/  IADD3 R4, P3, P1, R11, -UR4, RZ ;  /* 0x800000040b047c10 */ /* 0x000fc8000f97e0ff */
[----:B------:R-:W-:-:S04]  /*74060*/  IADD3.X R2, R2, 0x3fe00000, ~R9, P3, P1 ;  /* 0x3fe0000002027810 */ /* 0x000fc80001fe2c09 */
[----:B------:R-:W-:Y:S02]  /*74070*/  LOP3.LUT R7, R2, R7, RZ, 0xfc, !PT ;  /* 0x0000000702077212 */ /* 0x000fe400078efcff */
.L_x_30713:
[----:B------:R-:W-:Y:S02]  /*74080*/  IMAD.MOV.U32 R2, RZ, RZ, R0 ;  /* 0x000000ffff027224 */ /* 0x000fe400078e0000 */
[----:B------:R-:W-:Y:S02]  /*74090*/  IMAD.MOV.U32 R3, RZ, RZ, 0x0 ;  /* 0x00000000ff037424 */ /* 0x000fe400078e00ff */
[----:B------:R-:W-:Y:S02]  /*740a0*/  IMAD.MOV.U32 R6, RZ, RZ, R4 ;  /* 0x000000ffff067224 */ /* 0x000fe400078e0004 */
[----:B------:R-:W-:Y:S05]  /*740b0*/  RET.REL.NODEC R2 `(_ZN2at6native29vectorized_elementwise_kernelILi2EZZZNS0_50_GLOBAL__N__2680c7bb_12_PowKernel_cu_b2145a98_318424pow_tensor_scalar_kernelERNS_18TensorIteratorBaseERKN3c106ScalarEENKUlvE_clEvENKUlvE_clEvEUlNS5_7complexIdEEE0_St5arrayIPcLm2EEEEviT0_T1_) ;  /* 0xfff8bf4002007950 */ /* 0x000fea0003c3ffff */
.L_x_30717:
        /* <DEDUP_REMOVED lines=12> */
.L_x_61558:


//--------------------- .text._ZN2at6native29vectorized_elementwise_kernelILi4EZZZNS0_50_GLOBAL__N__2680c7bb_12_PowKernel_cu_b2145a98_318424pow_tensor_scalar_kernelERNS_18TensorIteratorBaseERKN3c106ScalarEENKUlvE_clEvENKUlvE_clEvEUlNS5_7complexIdEEE0_St5arrayIPcLm2EEEEviT0_T1_ --------------------------
	.section	.text._ZN2at6native29vectorized_elementwise_kernelILi4EZZZNS0_50_GLOBAL__N__2680c7bb_12_PowKernel_cu_b2145a98_318424pow_tensor_scalar_kernelERNS_18TensorIteratorBaseERKN3c106ScalarEENKUlvE_clEvENKUlvE_clEvEUlNS5_7complexIdEEE0_St5arrayIPcLm2EEEEviT0_T1_,"ax",@progbits
	.sectioninfo	@"SHI_REGISTERS=72"
	.align	128
        .global         _ZN2at6native29vectorized_elementwise_kernelILi4EZZZNS0_50_GLOBAL__N__2680c7bb_12_PowKernel_cu_b2145a98_318424pow_tensor_scalar_kernelERNS_18TensorIteratorBaseERKN3c106ScalarEENKUlvE_clEvENKUlvE_clEvEUlNS5_7complexIdEEE0_St5arrayIPcLm2EEEEviT0_T1_
        .type           _ZN2at6native29vectorized_elementwise_kernelILi4EZZZNS0_50_GLOBAL__N__2680c7bb_12_PowKernel_cu_b2145a98_318424pow_tensor_scalar_kernelERNS_18TensorIteratorBaseERKN3c106ScalarEENKUlvE_clEvENKUlvE_clEvEUlNS5_7complexIdEEE0_St5arrayIPcLm2EEEEviT0_T1_,@function
        .size           _ZN2at6native29vectorized_elementwise_kernelILi4EZZZNS0_50_GLOBAL__N__2680c7bb_12_PowKernel_cu_b2145a98_318424pow_tensor_scalar_kernelERNS_18TensorIteratorBaseERKN3c106ScalarEENKUlvE_clEvENKUlvE_clEvEUlNS5_7complexIdEEE0_St5arrayIPcLm2EEEEviT0_T1_,(.L_x_61560 - _ZN2at6native29vectorized_elementwise_kernelILi4EZZZNS0_50_GLOBAL__N__2680c7bb_12_PowKernel_cu_b2145a98_318424pow_tensor_scalar_kernelERNS_18TensorIteratorBaseERKN3c106ScalarEENKUlvE_clEvENKUlvE_clEvEUlNS5_7complexIdEEE0_St5arrayIPcLm2EEEEviT0_T1_)
        .other          _ZN2at6native29vectorized_elementwise_kernelILi4EZZZNS0_50_GLOBAL__N__2680c7bb_12_PowKernel_cu_b2145a98_318424pow_tensor_scalar_kernelERNS_18TensorIteratorBaseERKN3c106ScalarEENKUlvE_clEvENKUlvE_clEvEUlNS5_7complexIdEEE0_St5arrayIPcLm2EEEEviT0_T1_,@"STO_CUDA_ENTRY STV_DEFAULT"
_ZN2at6native29vectorized_elementwise_kernelILi4EZZZNS0_50_GLOBAL__N__2680c7bb_12_PowKernel_cu_b2145a98_318424pow_tensor_scalar_kernelERNS_18TensorIteratorBaseERKN3c106ScalarEENKUlvE_clEvENKUlvE_clEvEUlNS5_7complexIdEEE0_St5arrayIPcLm2EEEEviT0_T1_:
.text._ZN2at6native29vectorized_elementwise_kernelILi4EZZZNS0_50_GLOBAL__N__2680c7bb_12_PowKernel_cu_b2145a98_318424pow_tensor_scalar_kernelERNS_18TensorIteratorBaseERKN3c106ScalarEENKUlvE_clEvENKUlvE_clEvEUlNS5_7complexIdEEE0_St5arrayIPcLm2EEEEviT0_T1_:
        /* <DEDUP_REMOVED lines=115> */
.L_x_30726:
        /* <DEDUP_REMOVED lines=19> */
[----:B-----5:R-:W-:Y:S05]  /*0860*/  CALL.REL.NOINC `($__internal_65_$__cuda_sm20_div_rn_f64_full) ;  /* 0x0007264000007944 */ /* 0x020fea0003c00000 */
[----:B------:R-:W-:Y:S02]  /*0870*/  IMAD.MOV.U32 R4, RZ, RZ, R2 ;  /* 0x000000ffff047224 */ /* 0x000fe400078e0002 */
[----:B------:R-:W-:Y:S02]  /*0880*/  IMAD.MOV.U32 R5, RZ, RZ, R3 ;  /* 0x000000ffff057224 */ /* 0x000fe400078e0003 */
.L_x_30729:
[----:B------:R-:W-:Y:S05]  /*0890*/  BSYNC B3 ;  /* 0x0000000000037941 */ /* 0x000fea0003800000 */
.L_x_30728:
        /* <DEDUP_REMOVED lines=15> */
.L_x_30727:
[----:B------:R-:W-:Y:S05]  /*0990*/  BSYNC B2 ;  /* 0x0000000000027941 */ /* 0x000fea0003800000 */
.L_x_30725:
        /* <DEDUP_REMOVED lines=20> */
[----:B-1---5:R-:W-:Y:S05]  /*0ae0*/  CALL.REL.NOINC `($__internal_65_$__cuda_sm20_div_rn_f64_full) ;  /* 0x000723c000007944 */ /* 0x022fea0003c00000 */
.L_x_30731:
[----:B------:R-:W-:Y:S05]  /*0af0*/  BSYNC B2 ;  /* 0x0000000000027941 */ /* 0x000fea0003800000 */
.L_x_30730:
        /* <DEDUP_REMOVED lines=43> */
.L_x_30733:
[----:B------:R-:W-:-:S04]  /*0db0*/  ISETP.GE.AND P0, PT, R9, RZ, PT ;  /* 0x000000ff0900720c */ /* 0x000fc80003f06270 */
[----:B------:R-:W-:Y:S02]  /*0dc0*/  FSEL R2, RZ, 3.37028055040000000000e+12, P0 ;  /* 0x54442d18ff027808 */ /* 0x000fe40000000000 */
[----:B------:R-:W-:Y:S02]  /*0dd0*/  FSEL R3, RZ, 2.1426990032196044922, P0 ;  /* 0x400921fbff037808 */ /* 0x000fe40000000000 */
.L_x_30734:
[----:B------:R-:W-:Y:S05]  /*0de0*/  BSYNC B0 ;  /* 0x0000000000007941 */ /* 0x000fea0003800000 */
.L_x_30732:
[----:B------:R0:W2:Y:S02]  /*0df0*/  DADD R8, |R8|, |R10| ;  /* 0x0000000008087229 */ /* 0x0000a4000000060a */
[----:B0-----:R-:W-:Y:S02]  /*0e00*/  LOP3.LUT R11, R3, 0x80000000, R11, 0xb8, !PT ;  /* 0x80000000030b7812 */ /* 0x001fe400078eb80b */
[----:B-1----:R-:W-:-:S04]  /*0e10*/  DMUL R24, R24, 0.5 ;  /* 0x3fe0000018187828 */ /* 0x002fc80000000000 */
[----:B--2---:R-:W0:-:S06]  /*0e20*/  DSETP.GTU.AND P0, PT, |R8|, +INF , PT ;  /* 0x7ff000000800742a */ /* 0x004e0c0003f0c200 */
[----:B0-----:R-:W-:Y:S02]  /*0e30*/  FSEL R2, R8, R2, P0 ;  /* 0x0000000208027208 */ /* 0x001fe40000000000 */
[----:B------:R-:W-:Y:S01]  /*0e40*/  FSEL R3, R9, R11, P0 ;  /* 0x0000000b09037208 */ /* 0x000fe20000000000 */
[----:B------:R-:W-:Y:S05]  /*0e50*/  BRA `(.L_x_30735) ;  /* 0x00004a0000007947 */ /* 0x000fea0003800000 */
.L_x_30724:
        /* <DEDUP_REMOVED lines=77> */
.L_x_30738:
[----:B------:R-:W-:Y:S05]  /*1330*/  BSYNC B0 ;  /* 0x0000000000007941 */ /* 0x000fea0003800000 */
.L_x_30737:
[----:B------:R-:W-:Y:S01]  /*1340*/  BSSY B2, `(.L_x_30739) ;  /* 0x0000008000027945 */ /* 0x000fe20003800000 */
[----:B------:R-:W-:Y:S05]  /*1350*/  @P4 BRA P5, `(.L_x_30740) ;  /* 0x0000006000004947 */ /* 0x000fea0002800000 */
[----:B------:R-:W-:Y:S01]  /*1360*/  IMAD.MOV.U32 R0, RZ, RZ, R26 ;  /* 0x000000ffff007224 */ /* 0x000fe200078e001a */
[----:B------:R-:W-:Y:S01]  /*1370*/  MOV R4, 0x13c0 ;  /* 0x000013c000047802 */ /* 0x000fe20000000f00 */
[----:B------:R-:W-:Y:S02]  /*1380*/  IMAD.MOV.U32 R5, RZ, RZ, R27 ;  /* 0x000000ffff057224 */ /* 0x000fe400078e001b */
[----:B------:R-:W-:Y:S02]  /*1390*/  IMAD.MOV.U32 R2, RZ, RZ, R46 ;  /* 0x000000ffff027224 */ /* 0x000fe400078e002e */
[----:B------:R-:W-:Y:S02]  /*13a0*/  IMAD.MOV.U32 R3, RZ, RZ, R47 ;  /* 0x000000ffff037224 */ /* 0x000fe400078e002f */
[----:B01---5:R-:W-:Y:S05]  /*13b0*/  CALL.REL.NOINC `($__internal_65_$__cuda_sm20_div_rn_f64_full) ;  /* 0x00071af000007944 */ /* 0x023fea0003c00000 */
.L_x_30740:
[----:B------:R-:W-:Y:S05]  /*13c0*/  BSYNC B2 ;  /* 0x0000000000027941 */ /* 0x000fea0003800000 */
.L_x_30739:
        /* <DEDUP_REMOVED lines=43> */
.L_x_30742:
[----:B------:R-:W-:-:S04]  /*1680*/  ISETP.GE.AND P0, PT, R9, RZ, PT ;  /* 0x000000ff0900720c */ /* 0x000fc80003f06270 */
[----:B------:R-:W-:Y:S02]  /*1690*/  FSEL R2, RZ, 3.37028055040000000000e+12, P0 ;  /* 0x54442d18ff027808 */ /* 0x000fe40000000000 */
[----:B------:R-:W-:Y:S02]  /*16a0*/  FSEL R3, RZ, 2.1426990032196044922, P0 ;  /* 0x400921fbff037808 */ /* 0x000fe40000000000 */
.L_x_30743:
[----:B------:R-:W-:Y:S05]  /*16b0*/  BSYNC B0 ;  /* 0x0000000000007941 */ /* 0x000fea0003800000 */
.L_x_30741:
[----:B------:R2:W3:Y:S02]  /*16c0*/  DADD R8, |R8|, |R10| ;  /* 0x0000000008087229 */ /* 0x0004e4000000060a */
[----:B--2---:R-:W-:Y:S02]  /*16d0*/  LOP3.LUT R11, R3, 0x80000000, R11, 0xb8, !PT ;  /* 0x80000000030b7812 */ /* 0x004fe400078eb80b */
[----:B-1----:R-:W-:-:S04]  /*16e0*/  DMUL R24, R24, 0.5 ;  /* 0x3fe0000018187828 */ /* 0x002fc80000000000 */
[----:B---3--:R-:W1:-:S06]  /*16f0*/  DSETP.GTU.AND P0, PT, |R8|, +INF , PT ;  /* 0x7ff000000800742a */ /* 0x008e4c0003f0c200 */
[----:B-1----:R-:W-:Y:S02]  /*1700*/  FSEL R2, R8, R2, P0 ;  /* 0x0000000208027208 */ /* 0x002fe40000000000 */
[----:B------:R-:W-:Y:S01]  /*1710*/  FSEL R3, R9, R11, P0 ;  /* 0x0000000b09037208 */ /* 0x000fe20000000000 */
[----:B------:R-:W-:Y:S05]  /*1720*/  BRA `(.L_x_30735) ;  /* 0x0000413000007947 */ /* 0x000fea0003800000 */
.L_x_30736:
        /* <DEDUP_REMOVED lines=29> */
.L_x_30745:
        /* <DEDUP_REMOVED lines=23> */
[----:B------:R-:W-:-:S06]  /*1a70*/  FSEL R65, R67, R65, !P2 ;  /* 0x0000004143417208 */ /* 0x000fcc0005000000 */
[----:B------:R-:W1:-:S04]  /*1a80*/  DSETP.GEU.AND P2, PT, R64, R24, PT ;  /* 0x000000184000722a */ /* 0x000e480003f4e000 */
[----:B---3--:R2:W3:Y:S02]  /*1a90*/  DSETP.LT.OR P0, PT, R64, R24, P0 ;  /* 0x000000184000722a */ /* 0x0084e40000701400 */
        /* <DEDUP_REMOVED lines=16> */
[----:B0-----:R-:W0:-:S04]  /*1ba0*/  DSETP.GEU.AND P2, PT, R64, R54, PT ;  /* 0x000000364000722a */ /* 0x001e080003f4e000 */
[----:B---3--:R1:W2:Y:S02]  /*1bb0*/  DSETP.LT.OR P0, PT, R64, R54, P0 ;  /* 0x000000364000722a */ /* 0x0082a40000701400 */
        /* <DEDUP_REMOVED lines=27> */
.L_x_30744:
        /* <DEDUP_REMOVED lines=77> */
.L_x_30747:
        /* <DEDUP_REMOVED lines=21> */
[----:B-----5:R-:W-:Y:S05]  /*2390*/  CALL.REL.NOINC `($__internal_65_$__cuda_sm20_div_rn_f64_full) ;  /* 0x00070b1000007944 */ /* 0x020fea0003c00000 */
.L_x_30750:
[----:B------:R-:W-:Y:S05]  /*23a0*/  BSYNC B3 ;  /* 0x0000000000037941 */ /* 0x000fea0003800000 */
.L_x_30749:
        /* <DEDUP_REMOVED lines=15> */
.L_x_30748:
[----:B------:R-:W-:Y:S05]  /*24a0*/  BSYNC B2 ;  /* 0x0000000000027941 */ /* 0x000fea0003800000 */
.L_x_30746:
        /* <DEDUP_REMOVED lines=21> */
.L_x_30752:
[----:B------:R-:W-:Y:S05]  /*2600*/  BSYNC B2 ;  /* 0x0000000000027941 */ /* 0x000fea0003800000 */
.L_x_30751:
        /* <DEDUP_REMOVED lines=43> */
.L_x_30754:
[----:B------:R-:W-:-:S04]  /*28c0*/  ISETP.GE.AND P0, PT, R9, RZ, PT ;  /* 0x000000ff0900720c */ /* 0x000fc80003f06270 */
[----:B------:R-:W-:Y:S02]  /*28d0*/  FSEL R2, RZ, 3.37028055040000000000e+12, P0 ;  /* 0x54442d18ff027808 */ /* 0x000fe40000000000 */
[----:B------:R-:W-:Y:S02]  /*28e0*/  FSEL R3, RZ, 2.1426990032196044922, P0 ;  /* 0x400921fbff037808 */ /* 0x000fe40000000000 */
.L_x_30755:
[----:B------:R-:W-:Y:S05]  /*28f0*/  BSYNC B0 ;  /* 0x0000000000007941 */ /* 0x000fea0003800000 */
.L_x_30753:
[----:B------:R0:W2:Y:S02]  /*2900*/  DADD R8, |R8|, |R10| ;  /* 0x0000000008087229 */ /* 0x0000a4000000060a */
[----:B0-----:R-:W-:Y:S02]  /*2910*/  LOP3.LUT R11, R3, 0x80000000, R11, 0xb8, !PT ;  /* 0x80000000030b7812 */ /* 0x001fe400078eb80b */
[----:B-1----:R-:W-:-:S04]  /*2920*/  DMUL R24, R24, 0.5 ;  /* 0x3fe0000018187828 */ /* 0x002fc80000000000 */
[----:B--2---:R-:W0:-:S06]  /*2930*/  DSETP.GTU.AND P0, PT, |R8|, +INF , PT ;  /* 0x7ff000000800742a */ /* 0x004e0c0003f0c200 */
[----:B0-----:R-:W-:Y:S02]  /*2940*/  FSEL R2, R8, R2, P0 ;  /* 0x0000000208027208 */ /* 0x001fe40000000000 */
[----:B------:R-:W-:Y:S01]  /*2950*/  FSEL R3, R9, R11, P0 ;  /* 0x0000000b09037208 */ /* 0x000fe20000000000 */
[----:B------:R-:W-:Y:S05]  /*2960*/  BRA `(.L_x_30735) ;  /* 0x00002ef000007947 */ /* 0x000fea0003800000 */
.L_x_30723:
        /* <DEDUP_REMOVED lines=111> */
.L_x_30757:
[----:B------:R-:W-:Y:S05]  /*3060*/  BSYNC B0 ;  /* 0x0000000000007941 */ /* 0x000fea0003800000 */
.L_x_30756:
        /* <DEDUP_REMOVED lines=8> */
[----:B------:R-:W-:Y:S02]  /*30f0*/  IMAD.MOV.U32 R4, RZ, RZ, R2 ;  /* 0x000000ffff047224 */ /* 0x000fe400078e0002 */
[----:B------:R-:W-:Y:S02]  /*3100*/  IMAD.MOV.U32 R5, RZ, RZ, R3 ;  /* 0x000000ffff057224 */ /* 0x000fe400078e0003 */
.L_x_30759:
[----:B------:R-:W-:Y:S05]  /*3110*/  BSYNC B2 ;  /* 0x0000000000027941 */ /* 0x000fea0003800000 */
.L_x_30758:
        /* <DEDUP_REMOVED lines=43> */
.L_x_30761:
[----:B------:R-:W-:-:S04]  /*33d0*/  ISETP.GE.AND P0, PT, R9, RZ, PT ;  /* 0x000000ff0900720c */ /* 0x000fc80003f06270 */
[----:B------:R-:W-:Y:S02]  /*33e0*/  FSEL R2, RZ, 3.37028055040000000000e+12, P0 ;  /* 0x54442d18ff027808 */ /* 0x000fe40000000000 */
[----:B------:R-:W-:Y:S02]  /*33f0*/  FSEL R3, RZ, 2.1426990032196044922, P0 ;  /* 0x400921fbff037808 */ /* 0x000fe40000000000 */
.L_x_30762:
[----:B------:R-:W-:Y:S05]  /*3400*/  BSYNC B0 ;  /* 0x0000000000007941 */ /* 0x000fea0003800000 */
.L_x_30760:
[----:B------:R2:W3:Y:S02]  /*3410*/  DADD R8, |R8|, |R10| ;  /* 0x0000000008087229 */ /* 0x0004e4000000060a */
[----:B--2---:R-:W-:-:S04]  /*3420*/  LOP3.LUT R11, R3, 0x80000000, R11, 0xb8, !PT ;  /* 0x80000000030b7812 */ /* 0x004fc800078eb80b */
[----:B---3--:R-:W2:-:S06]  /*3430*/  DSETP.GTU.AND P0, PT, |R8|, +INF , PT ;  /* 0x7ff000000800742a */ /* 0x008e8c0003f0c200 */
[----:B--2---:R-:W-:Y:S02]  /*3440*/  FSEL R2, R8, R2, P0 ;  /* 0x0000000208027208 */ /* 0x004fe40000000000 */
[----:B------:R-:W-:Y:S01]  /*3450*/  FSEL R3, R9, R11, P0 ;  /* 0x0000000b09037208 */ /* 0x000fe20000000000 */
[----:B------:R-:W-:Y:S05]  /*3460*/  BRA `(.L_x_30735) ;  /* 0x000023f000007947 */ /* 0x000fea0003800000 */
.L_x_30722:
        /* <DEDUP_REMOVED lines=68> */
.L_x_30765:
        /* <DEDUP_REMOVED lines=22> */
.L_x_30768:
[----:B------:R-:W-:Y:S05]  /*3a10*/  BSYNC B3 ;  /* 0x0000000000037941 */ /* 0x000fea0003800000 */
.L_x_30767:
        /* <DEDUP_REMOVED lines=15> */
.L_x_30766:
[----:B------:R-:W-:Y:S05]  /*3b10*/  BSYNC B2 ;  /* 0x0000000000027941 */ /* 0x000fea0003800000 */
.L_x_30764:
        /* <DEDUP_REMOVED lines=44> */
.L_x_30763:
        /* <DEDUP_REMOVED lines=46> */
.L_x_30721:
        /* <DEDUP_REMOVED lines=22> */
[----:B-----5:R-:W-:Y:S05]  /*4220*/  CALL.REL.NOINC `($__internal_65_$__cuda_sm20_div_rn_f64_full) ;  /* 0x0006ec8000007944 */ /* 0x020fea0003c00000 */
.L_x_30770:
[----:B------:R-:W-:Y:S05]  /*4230*/  BSYNC B2 ;  /* 0x0000000000027941 */ /* 0x000fea0003800000 */
.L_x_30769:
        /* <DEDUP_REMOVED lines=23> */
[----:B-----5:R-:W-:Y:S05]  /*43b0*/  CALL.REL.NOINC `($__internal_65_$__cuda_sm20_div_rn_f64_full) ;  /* 0x0006eaf000007944 */ /* 0x020fea0003c00000 */
[----:B------:R-:W-:Y:S02]  /*43c0*/  IMAD.MOV.U32 R4, RZ, RZ, R2 ;  /* 0x000000ffff047224 */ /* 0x000fe400078e0002 */
[----:B------:R-:W-:Y:S02]  /*43d0*/  IMAD.MOV.U32 R5, RZ, RZ, R3 ;  /* 0x000000ffff057224 */ /* 0x000fe400078e0003 */
.L_x_30772:
[----:B-12---:R-:W-:Y:S05]  /*43e0*/  BSYNC B2 ;  /* 0x0000000000027941 */ /* 0x006fea0003800000 */
.L_x_30771:
        /* <DEDUP_REMOVED lines=112> */
.L_x_30774:
[----:B------:R-:W-:Y:S05]  /*4af0*/  BSYNC B0 ;  /* 0x0000000000007941 */ /* 0x000fea0003800000 */
.L_x_30773:
        /* <DEDUP_REMOVED lines=10> */
.L_x_30776:
[----:B------:R-:W-:Y:S05]  /*4ba0*/  BSYNC B2 ;  /* 0x0000000000027941 */ /* 0x000fea0003800000 */
.L_x_30775:
        /* <DEDUP_REMOVED lines=43> */
.L_x_30778:
[----:B------:R-:W-:-:S04]  /*4e60*/  ISETP.GE.AND P0, PT, R9, RZ, PT ;  /* 0x000000ff0900720c */ /* 0x000fc80003f06270 */
[----:B------:R-:W-:Y:S02]  /*4e70*/  FSEL R2, RZ, 3.37028055040000000000e+12, P0 ;  /* 0x54442d18ff027808 */ /* 0x000fe40000000000 */
[----:B------:R-:W-:Y:S02]  /*4e80*/  FSEL R3, RZ, 2.1426990032196044922, P0 ;  /* 0x400921fbff037808 */ /* 0x000fe40000000000 */
.L_x_30779:
[----:B------:R-:W-:Y:S05]  /*4e90*/  BSYNC B0 ;  /* 0x0000000000007941 */ /* 0x000fea0003800000 */
.L_x_30777:
[----:B------:R2:W3:Y:S02]  /*4ea0*/  DADD R8, |R8|, |R10| ;  /* 0x0000000008087229 */ /* 0x0004e4000000060a */
[----:B--2---:R-:W-:Y:S02]  /*4eb0*/  LOP3.LUT R11, R3, 0x80000000, R11, 0xb8, !PT ;  /* 0x80000000030b7812 */ /* 0x004fe400078eb80b */
[----:B-1----:R-:W-:-:S04]  /*4ec0*/  DADD R24, R24, 1 ;  /* 0x3ff0000018187429 */ /* 0x002fc80000000000 */
[----:B---3--:R-:W1:-:S06]  /*4ed0*/  DSETP.GTU.AND P0, PT, |R8|, +INF , PT ;  /* 0x7ff000000800742a */ /* 0x008e4c0003f0c200 */
[----:B-1----:R-:W-:Y:S02]  /*4ee0*/  FSEL R2, R8, R2, P0 ;  /* 0x0000000208027208 */ /* 0x002fe40000000000 */
[----:B------:R-:W-:Y:S01]  /*4ef0*/  FSEL R3, R9, R11, P0 ;  /* 0x0000000b09037208 */ /* 0x000fe20000000000 */
[----:B------:R-:W-:Y:S05]  /*4f00*/  BRA `(.L_x_30735) ;  /* 0x0000095000007947 */ /* 0x000fea0003800000 */
.L_x_30720:
        /* <DEDUP_REMOVED lines=89> */
.L_x_30781:
[----:B------:R-:W-:Y:S05]  /*54a0*/  BSYNC B0 ;  /* 0x0000000000007941 */ /* 0x000fea0003800000 */
.L_x_30780:
[----:B------:R-:W-:Y:S01]  /*54b0*/  BSSY B2, `(.L_x_30782) ;  /* 0x0000007000027945 */ /* 0x000fe20003800000 */
[----:B------:R-:W-:Y:S05]  /*54c0*/  @P4 BRA P5, `(.L_x_30783) ;  /* 0x0000005000004947 */ /* 0x000fea0002800000 */
[----:B------:R-:W-:Y:S01]  /*54d0*/  IMAD.MOV.U32 R0, RZ, RZ, R4 ;  /* 0x000000ffff007224 */ /* 0x000fe200078e0004 */
[----:B------:R-:W-:Y:S01]  /*54e0*/  MOV R4, 0x5520 ;  /* 0x0000552000047802 */ /* 0x000fe20000000f00 */
[----:B------:R-:W-:Y:S02]  /*54f0*/  IMAD.MOV.U32 R2, RZ, RZ, R26 ;  /* 0x000000ffff027224 */ /* 0x000fe400078e001a */
[----:B------:R-:W-:Y:S02]  /*5500*/  IMAD.MOV.U32 R3, RZ, RZ, R27 ;  /* 0x000000ffff037224 */ /* 0x000fe400078e001b */
[----:B01---5:R-:W-:Y:S05]  /*5510*/  CALL.REL.NOINC `($__internal_65_$__cuda_sm20_div_rn_f64_full) ;  /* 0x0006d99000007944 */ /* 0x023fea0003c00000 */
.L_x_30783:
[----:B------:R-:W-:Y:S05]  /*5520*/  BSYNC B2 ;  /* 0x0000000000027941 */ /* 0x000fea0003800000 */
.L_x_30782:
        /* <DEDUP_REMOVED lines=43> */
.L_x_30785:
[----:B------:R-:W-:Y:S02]  /*57e0*/  FSEL R2, RZ, 3.37028055040000000000e+12, P2 ;  /* 0x54442d18ff027808 */ /* 0x000fe40001000000 */
[----:B------:R-:W-:Y:S02]  /*57f0*/  FSEL R3, RZ, 2.1426990032196044922, P2 ;  /* 0x400921fbff037808 */ /* 0x000fe40001000000 */
.L_x_30786:
[----:B------:R-:W-:Y:S05]  /*5800*/  BSYNC B0 ;  /* 0x0000000000007941 */ /* 0x000fea0003800000 */
.L_x_30784:
[----:B------:R2:W3:Y:S02]  /*5810*/  DADD R8, |R8|, |R10| ;  /* 0x0000000008087229 */ /* 0x0004e4000000060a */
[----:B--2---:R-:W-:-:S04]  /*5820*/  LOP3.LUT R11, R3, 0x80000000, R11, 0xb8, !PT ;  /* 0x80000000030b7812 */ /* 0x004fc800078eb80b */
[----:B---3--:R-:W2:-:S06]  /*5830*/  DSETP.GTU.AND P0, PT, |R8|, +INF , PT ;  /* 0x7ff000000800742a */ /* 0x008e8c0003f0c200 */
[----:B--2---:R-:W-:Y:S02]  /*5840*/  FSEL R2, R8, R2, P0 ;  /* 0x0000000208027208 */ /* 0x004fe40000000000 */
[----:B------:R-:W-:Y:S02]  /*5850*/  FSEL R3, R9, R11, P0 ;  /* 0x0000000b09037208 */ /* 0x000fe40000000000 */
.L_x_30735:
[----:B------:R-:W-:Y:S05]  /*5860*/  BSYNC B1 ;  /* 0x0000000000017941 */ /* 0x000fea0003800000 */
.L_x_30719:
        /* <DEDUP_REMOVED lines=54> */
.L_x_30793:
[----:B------:R-:W-:Y:S05]  /*5bd0*/  BSYNC B0 ;  /* 0x0000000000007941 */ /* 0x000fea0003800000 */
.L_x_30792:
        /* <DEDUP_REMOVED lines=13> */
[----:B-12--5:R-:W-:Y:S05]  /*5cb0*/  CALL.REL.NOINC `($_ZN2at6native29vectorized_elementwise_kernelILi4EZZZNS0_50_GLOBAL__N__2680c7bb_12_PowKernel_cu_b2145a98_318424pow_tensor_scalar_kernelERNS_18TensorIteratorBaseERKN3c106ScalarEENKUlvE_clEvENKUlvE_clEvEUlNS5_7complexIdEEE0_St5arrayIPcLm2EEEEviT0_T1_$__internal_trig_reduction_slowpathd) ;  /* 0x0006d85000007944 */ /* 0x026fea0003c00000 */
[----:B------:R-:W-:Y:S02]  /*5cc0*/  IMAD.MOV.U32 R2, RZ, RZ, R5 ;  /* 0x000000ffff027224 */ /* 0x000fe400078e0005 */
[----:B------:R-:W-:Y:S02]  /*5cd0*/  IMAD.MOV.U32 R24, RZ, RZ, R6 ;  /* 0x000000ffff187224 */ /* 0x000fe400078e0006 */
[----:B------:R-:W-:Y:S01]  /*5ce0*/  IMAD.MOV.U32 R25, RZ, RZ, R7 ;  /* 0x000000ffff197224 */ /* 0x000fe200078e0007 */
[----:B------:R-:W-:Y:S05]  /*5cf0*/  BRA `(.L_x_30796) ;  /* 0x0000002000007947 */ /* 0x000fea0003800000 */
.L_x_30795:
[----:B------:R2:W3:Y:S01]  /*5d00*/  DMUL R24, RZ, R46 ;  /* 0x0000002eff187228 */ /* 0x0004e20000000000 */
[----:B0-----:R-:W-:-:S05]  /*5d10*/  IMAD.MOV.U32 R2, RZ, RZ, RZ ;  /* 0x000000ffff027224 */ /* 0x001fca00078e00ff */
.L_x_30796:
[----:B------:R-:W-:Y:S05]  /*5d20*/  BSYNC B2 ;  /* 0x0000000000027941 */ /* 0x000fea0003800000 */
.L_x_30794:
        /* <DEDUP_REMOVED lines=36> */
[----:B01-3-5:R-:W-:Y:S05]  /*5f70*/  CALL.REL.NOINC `($_ZN2at6native29vectorized_elementwise_kernelILi4EZZZNS0_50_GLOBAL__N__2680c7bb_12_PowKernel_cu_b2145a98_318424pow_tensor_scalar_kernelERNS_18TensorIteratorBaseERKN3c106ScalarEENKUlvE_clEvENKUlvE_clEvEUlNS5_7complexIdEEE0_St5arrayIPcLm2EEEEviT0_T1_$__internal_trig_reduction_slowpathd) ;  /* 0x0006d59000007944 */ /* 0x02bfea0003c00000 */
[----:B------:R-:W-:Y:S02]  /*5f80*/  IMAD.MOV.U32 R0, RZ, RZ, R5 ;  /* 0x000000ffff007224 */ /* 0x000fe400078e0005 */
[----:B------:R-:W-:Y:S02]  /*5f90*/  IMAD.MOV.U32 R2, RZ, RZ, R6 ;  /* 0x000000ffff027224 */ /* 0x000fe400078e0006 */
[----:B------:R-:W-:Y:S01]  /*5fa0*/  IMAD.MOV.U32 R3, RZ, RZ, R7 ;  /* 0x000000ffff037224 */ /* 0x000fe200078e0007 */
[----:B------:R-:W-:Y:S05]  /*5fb0*/  BRA `(.L_x_30799) ;  /* 0x0000002000007947 */ /* 0x000fea0003800000 */
.L_x_30798:
[----:B------:R2:W3:Y:S01]  /*5fc0*/  DMUL R2, RZ, R46 ;  /* 0x0000002eff027228 */ /* 0x0004e20000000000 */
[----:B------:R-:W-:-:S05]  /*5fd0*/  IMAD.MOV.U32 R0, RZ, RZ, RZ ;  /* 0x000000ffff007224 */ /* 0x000fca00078e00ff */
.L_x_30799:
[----:B------:R-:W-:Y:S05]  /*5fe0*/  BSYNC B2 ;  /* 0x0000000000027941 */ /* 0x000fea0003800000 */
.L_x_30797:
        /* <DEDUP_REMOVED lines=25> */
.L_x_30791:
        /* <DEDUP_REMOVED lines=39> */
.L_x_30802:
[----:B------:R-:W-:Y:S05]  /*63f0*/  BSYNC B0 ;  /* 0x0000000000007941 */ /* 0x000fea0003800000 */
.L_x_30801:
        /* <DEDUP_REMOVED lines=18> */
.L_x_30804:
[----:B------:R2:W3:Y:S01]  /*6520*/  DMUL R24, RZ, R46 ;  /* 0x0000002eff187228 */ /* 0x0004e20000000000 */
[----:B0-----:R-:W-:-:S05]  /*6530*/  IMAD.MOV.U32 R2, RZ, RZ, RZ ;  /* 0x000000ffff027224 */ /* 0x001fca00078e00ff */
.L_x_30805:
[----:B------:R-:W-:Y:S05]  /*6540*/  BSYNC B2 ;  /* 0x0000000000027941 */ /* 0x000fea0003800000 */
.L_x_30803:
        /* <DEDUP_REMOVED lines=41> */
.L_x_30807:
[----:B------:R2:W3:Y:S01]  /*67e0*/  DMUL R2, RZ, R46 ;  /* 0x0000002eff027228 */ /* 0x0004e20000000000 */
[----:B------:R-:W-:-:S05]  /*67f0*/  IMAD.MOV.U32 R0, RZ, RZ, RZ ;  /* 0x000000ffff007224 */ /* 0x000fca00078e00ff */
.L_x_30808:
[----:B------:R-:W-:Y:S05]  /*6800*/  BSYNC B2 ;  /* 0x0000000000027941 */ /* 0x000fea0003800000 */
.L_x_30806:
        /* <DEDUP_REMOVED lines=39> */
.L_x_30790:
        /* <DEDUP_REMOVED lines=11> */
.L_x_30809:
[----:B------:R-:W0:-:S10]  /*6b30*/  DADD R24, R46, -R46 ;  /* 0x000000002e187229 */ /* 0x000e14000000082e */
[----:B0-----:R-:W-:Y:S02]  /*6b40*/  IMAD.MOV.U32 R26, RZ, RZ, R24 ;  /* 0x000000ffff1a7224 */ /* 0x001fe400078e0018 */
[----:B------:R-:W-:Y:S01]  /*6b50*/  IMAD.MOV.U32 R27, RZ, RZ, R25 ;  /* 0x000000ffff1b7224 */ /* 0x000fe200078e0019 */
[----:B------:R-:W-:Y:S05]  /*6b60*/  BRA `(.L_x_30800) ;  /* 0x0000081000007947 */ /* 0x000fea0003800000 */
.L_x_30789:
        /* <DEDUP_REMOVED lines=14> */
[----:B-1---5:R-:W-:Y:S05]  /*6c50*/  CALL.REL.NOINC `($_ZN2at6native29vectorized_elementwise_kernelILi4EZZZNS0_50_GLOBAL__N__2680c7bb_12_PowKernel_cu_b2145a98_318424pow_tensor_scalar_kernelERNS_18TensorIteratorBaseERKN3c106ScalarEENKUlvE_clEvENKUlvE_clEvEUlNS5_7complexIdEEE0_St5arrayIPcLm2EEEEviT0_T1_$__internal_trig_reduction_slowpathd) ;  /* 0x0006c8b000007944 */ /* 0x022fea0003c00000 */
[----:B------:R-:W-:Y:S02]  /*6c60*/  IMAD.MOV.U32 R2, RZ, RZ, R6 ;  /* 0x000000ffff027224 */ /* 0x000fe400078e0006 */
[----:B------:R-:W-:Y:S01]  /*6c70*/  IMAD.MOV.U32 R3, RZ, RZ, R7 ;  /* 0x000000ffff037224 */ /* 0x000fe200078e0007 */
[----:B------:R-:W-:Y:S05]  /*6c80*/  BRA `(.L_x_30812) ;  /* 0x0000002000007947 */ /* 0x000fea0003800000 */
.L_x_30811:
[----:B------:R0:W1:Y:S01]  /*6c90*/  DMUL R2, RZ, R46 ;  /* 0x0000002eff027228 */ /* 0x0000620000000000 */
[----:B------:R-:W-:-:S05]  /*6ca0*/  IMAD.MOV.U32 R5, RZ, RZ, RZ ;  /* 0x000000ffff057224 */ /* 0x000fca00078e00ff */
.L_x_30812:
[----:B------:R-:W-:Y:S05]  /*6cb0*/  BSYNC B2 ;  /* 0x0000000000027941 */ /* 0x000fea0003800000 */
.L_x_30810:
        /* <DEDUP_REMOVED lines=36> */
[----:B0-2--5:R-:W-:Y:S05]  /*6f00*/  CALL.REL.NOINC `($_ZN2at6native29vectorized_elementwise_kernelILi4EZZZNS0_50_GLOBAL__N__2680c7bb_12_PowKernel_cu_b2145a98_318424pow_tensor_scalar_kernelERNS_18TensorIteratorBaseERKN3c106ScalarEENKUlvE_clEvENKUlvE_clEvEUlNS5_7complexIdEEE0_St5arrayIPcLm2EEEEviT0_T1_$__internal_trig_reduction_slowpathd) ;  /* 0x0006c60000007944 */ /* 0x025fea0003c00000 */
[----:B------:R-:W-:Y:S02]  /*6f10*/  IMAD.MOV.U32 R0, RZ, RZ, R5 ;  /* 0x000000ffff007224 */ /* 0x000fe400078e0005 */
[----:B------:R-:W-:Y:S02]  /*6f20*/  IMAD.MOV.U32 R26, RZ, RZ, R6 ;  /* 0x000000ffff1a7224 */ /* 0x000fe400078e0006 */
[----:B------:R-:W-:Y:S01]  /*6f30*/  IMAD.MOV.U32 R27, RZ, RZ, R7 ;  /* 0x000000ffff1b7224 */ /* 0x000fe200078e0007 */
[----:B------:R-:W-:Y:S05]  /*6f40*/  BRA `(.L_x_30815) ;  /* 0x0000002000007947 */ /* 0x000fea0003800000 */
.L_x_30814:
[----:B------:R1:W2:Y:S01]  /*6f50*/  DMUL R26, RZ, R46 ;  /* 0x0000002eff1a7228 */ /* 0x0002a20000000000 */
[----:B------:R-:W-:-:S05]  /*6f60*/  IMAD.MOV.U32 R0, RZ, RZ, RZ ;  /* 0x000000ffff007224 */ /* 0x000fca00078e00ff */
.L_x_30815:
[----:B------:R-:W-:Y:S05]  /*6f70*/  BSYNC B2 ;  /* 0x0000000000027941 */ /* 0x000fea0003800000 */
.L_x_30813:
        /* <DEDUP_REMOVED lines=24> */
.L_x_30788:
        /* <DEDUP_REMOVED lines=37> */
.L_x_30817:
[----:B------:R-:W-:Y:S05]  /*7350*/  BSYNC B0 ;  /* 0x0000000000007941 */ /* 0x000fea0003800000 */
.L_x_30816:
[----:B------:R-:W-:Y:S02]  /*7360*/  IMAD.MOV.U32 R26, RZ, RZ, R46 ;  /* 0x000000ffff1a7224 */ /* 0x000fe400078e002e */
[----:B------:R-:W-:Y:S02]  /*7370*/  IMAD.MOV.U32 R27, RZ, RZ, R47 ;  /* 0x000000ffff1b7224 */ /* 0x000fe400078e002f */
.L_x_30800:
[----:B012---:R-:W-:Y:S05]  /*7380*/  BSYNC B1 ;  /* 0x0000000000017941 */ /* 0x007fea0003800000 */
.L_x_30787:
        /* <DEDUP_REMOVED lines=90> */
.L_x_30825:
        /* <DEDUP_REMOVED lines=19> */
[----:B---3--:R-:W-:Y:S05]  /*7a60*/  CALL.REL.NOINC `($__internal_65_$__cuda_sm20_div_rn_f64_full) ;  /* 0x0006b44000007944 */ /* 0x008fea0003c00000 */
[----:B------:R-:W-:Y:S02]  /*7a70*/  IMAD.MOV.U32 R4, RZ, RZ, R2 ;  /* 0x000000ffff047224 */ /* 0x000fe400078e0002 */
[----:B------:R-:W-:Y:S02]  /*7a80*/  IMAD.MOV.U32 R5, RZ, RZ, R3 ;  /* 0x000000ffff057224 */ /* 0x000fe400078e0003 */
.L_x_30828:
[----:B------:R-:W-:Y:S05]  /*7a90*/  BSYNC B3 ;  /* 0x0000000000037941 */ /* 0x000fea0003800000 */
.L_x_30827:
        /* <DEDUP_REMOVED lines=15> */
.L_x_30826:
[----:B------:R-:W-:Y:S05]  /*7b90*/  BSYNC B2 ;  /* 0x0000000000027941 */ /* 0x000fea0003800000 */
.L_x_30824:
        /* <DEDUP_REMOVED lines=20> */
[----:B-1-3--:R-:W-:Y:S05]  /*7ce0*/  CALL.REL.NOINC `($__internal_65_$__cuda_sm20_div_rn_f64_full) ;  /* 0x0006b1c000007944 */ /* 0x00afea0003c00000 */
.L_x_30830:
[----:B------:R-:W-:Y:S05]  /*7cf0*/  BSYNC B2 ;  /* 0x0000000000027941 */ /* 0x000fea0003800000 */
.L_x_30829:
        /* <DEDUP_REMOVED lines=43> */
.L_x_30832:
[----:B------:R-:W-:-:S04]  /*7fb0*/  ISETP.GE.AND P0, PT, R29, RZ, PT ;  /* 0x000000ff1d00720c */ /* 0x000fc80003f06270 */
[----:B------:R-:W-:Y:S02]  /*7fc0*/  FSEL R2, RZ, 3.37028055040000000000e+12, P0 ;  /* 0x54442d18ff027808 */ /* 0x000fe40000000000 */
[----:B------:R-:W-:Y:S02]  /*7fd0*/  FSEL R3, RZ, 2.1426990032196044922, P0 ;  /* 0x400921fbff037808 */ /* 0x000fe40000000000 */
.L_x_30833:
[----:B------:R-:W-:Y:S05]  /*7fe0*/  BSYNC B0 ;  /* 0x0000000000007941 */ /* 0x000fea0003800000 */
.L_x_30831:
[----:B------:R0:W2:Y:S02]  /*7ff0*/  DADD R28, |R28|, |R30| ;  /* 0x000000001c1c7229 */ /* 0x0000a4000000061e */
[----:B0-----:R-:W-:Y:S02]  /*8000*/  LOP3.LUT R31, R3, 0x80000000, R31, 0xb8, !PT ;  /* 0x80000000031f7812 */ /* 0x001fe400078eb81f */
[----:B-1----:R-:W-:-:S04]  /*8010*/  DMUL R8, R8, 0.5 ;  /* 0x3fe0000008087828 */ /* 0x002fc80000000000 */
[----:B--2---:R-:W0:-:S06]  /*8020*/  DSETP.GTU.AND P0, PT, |R28|, +INF , PT ;  /* 0x7ff000001c00742a */ /* 0x004e0c0003f0c200 */
[----:B0-----:R-:W-:Y:S02]  /*8030*/  FSEL R2, R28, R2, P0 ;  /* 0x000000021c027208 */ /* 0x001fe40000000000 */
[----:B------:R-:W-:Y:S01]  /*8040*/  FSEL R3, R29, R31, P0 ;  /* 0x0000001f1d037208 */ /* 0x000fe20000000000 */
[----:B------:R-:W-:Y:S05]  /*8050*/  BRA `(.L_x_30834) ;  /* 0x00004a0000007947 */ /* 0x000fea0003800000 */
.L_x_30823:
        /* <DEDUP_REMOVED lines=77> */
.L_x_30837:
[----:B------:R-:W-:Y:S05]  /*8530*/  BSYNC B0 ;  /* 0x0000000000007941 */ /* 0x000fea0003800000 */
.L_x_30836:
[----:B------:R-:W-:Y:S01]  /*8540*/  BSSY B2, `(.L_x_30838) ;  /* 0x0000008000027945 */ /* 0x000fe20003800000 */
[----:B------:R-:W-:Y:S05]  /*8550*/  @P4 BRA P5, `(.L_x_30839) ;  /* 0x0000006000004947 */ /* 0x000fea0002800000 */
[----:B------:R-:W-:Y:S01]  /*8560*/  IMAD.MOV.U32 R0, RZ, RZ, R10 ;  /* 0x000000ffff007224 */ /* 0x000fe200078e000a */
[----:B------:R-:W-:Y:S01]  /*8570*/  MOV R4, 0x85c0 ;  /* 0x000085c000047802 */ /* 0x000fe20000000f00 */
[----:B------:R-:W-:Y:S02]  /*8580*/  IMAD.MOV.U32 R5, RZ, RZ, R11 ;  /* 0x000000ffff057224 */ /* 0x000fe400078e000b */
[----:B------:R-:W-:Y:S02]  /*8590*/  IMAD.MOV.U32 R2, RZ, RZ, R46 ;  /* 0x000000ffff027224 */ /* 0x000fe400078e002e */
[----:B------:R-:W-:Y:S02]  /*85a0*/  IMAD.MOV.U32 R3, RZ, RZ, R47 ;  /* 0x000000ffff037224 */ /* 0x000fe400078e002f */
[----:B01-3--:R-:W-:Y:S05]  /*85b0*/  CALL.REL.NOINC `($__internal_65_$__cuda_sm20_div_rn_f64_full) ;  /* 0x0006a8f000007944 */ /* 0x00bfea0003c00000 */
.L_x_30839:
[----:B------:R-:W-:Y:S05]  /*85c0*/  BSYNC B2 ;  /* 0x0000000000027941 */ /* 0x000fea0003800000 */
.L_x_30838:
        /* <DEDUP_REMOVED lines=43> */
.L_x_30841:
[----:B------:R-:W-:-:S04]  /*8880*/  ISETP.GE.AND P0, PT, R29, RZ, PT ;  /* 0x000000ff1d00720c */ /* 0x000fc80003f06270 */
[----:B------:R-:W-:Y:S02]  /*8890*/  FSEL R2, RZ, 3.37028055040000000000e+12, P0 ;  /* 0x54442d18ff027808 */ /* 0x000fe40000000000 */
[----:B------:R-:W-:Y:S02]  /*88a0*/  FSEL R3, RZ, 2.1426990032196044922, P0 ;  /* 0x400921fbff037808 */ /* 0x000fe40000000000 */
.L_x_30842:
[----:B------:R-:W-:Y:S05]  /*88b0*/  BSYNC B0 ;  /* 0x0000000000007941 */ /* 0x000fea0003800000 */
.L_x_30840:
[----:B------:R2:W4:Y:S02]  /*88c0*/  DADD R28, |R28|, |R30| ;  /* 0x000000001c1c7229 */ /* 0x000524000000061e */
[----:B--2---:R-:W-:Y:S02]  /*88d0*/  LOP3.LUT R31, R3, 0x80000000, R31, 0xb8, !PT ;  /* 0x80000000031f7812 */ /* 0x004fe400078eb81f */
[----:B-1----:R-:W-:-:S04]  /*88e0*/  DMUL R8, R8, 0.5 ;  /* 0x3fe0000008087828 */ /* 0x002fc80000000000 */
[----:B----4-:R-:W1:-:S06]  /*88f0*/  DSETP.GTU.AND P0, PT, |R28|, +INF , PT ;  /* 0x7ff000001c00742a */ /* 0x010e4c0003f0c200 */
[----:B-1----:R-:W-:Y:S02]  /*8900*/  FSEL R2, R28, R2, P0 ;  /* 0x000000021c027208 */ /* 0x002fe40000000000 */
[----:B------:R-:W-:Y:S01]  /*8910*/  FSEL R3, R29, R31, P0 ;  /* 0x0000001f1d037208 */ /* 0x000fe20000000000 */
[----:B------:R-:W-:Y:S05]  /*8920*/  BRA `(.L_x_30834) ;  /* 0x0000413000007947 */ /* 0x000fea0003800000 */
.L_x_30835:
        /* <DEDUP_REMOVED lines=29> */
.L_x_30844:
        /* <DEDUP_REMOVED lines=71> */
.L_x_30843:
        /* <DEDUP_REMOVED lines=77> */
.L_x_30846:
        /* <DEDUP_REMOVED lines=21> */
[----:B------:R-:W-:Y:S05]  /*9590*/  CALL.REL.NOINC `($__internal_65_$__cuda_sm20_div_rn_f64_full) ;  /* 0x0006991000007944 */ /* 0x000fea0003c00000 */
.L_x_30849:
[----:B------:R-:W-:Y:S05]  /*95a0*/  BSYNC B3 ;  /* 0x0000000000037941 */ /* 0x000fea0003800000 */
.L_x_30848:
        /* <DEDUP_REMOVED lines=15> */
.L_x_30847:
[----:B------:R-:W-:Y:S05]  /*96a0*/  BSYNC B2 ;  /* 0x0000000000027941 */ /* 0x000fea0003800000 */
.L_x_30845:
        /* <DEDUP_REMOVED lines=20> */
[----:B-1----:R-:W-:Y:S05]  /*97f0*/  CALL.REL.NOINC `($__internal_65_$__cuda_sm20_div_rn_f64_full) ;  /* 0x000696b000007944 */ /* 0x002fea0003c00000 */
.L_x_30851:
[----:B------:R-:W-:Y:S05]  /*9800*/  BSYNC B2 ;  /* 0x0000000000027941 */ /* 0x000fea0003800000 */
.L_x_30850:
        /* <DEDUP_REMOVED lines=43> */
.L_x_30853:
[----:B------:R-:W-:-:S04]  /*9ac0*/  ISETP.GE.AND P0, PT, R29, RZ, PT ;  /* 0x000000ff1d00720c */ /* 0x000fc80003f06270 */
[----:B------:R-:W-:Y:S02]  /*9ad0*/  FSEL R2, RZ, 3.37028055040000000000e+12, P0 ;  /* 0x54442d18ff027808 */ /* 0x000fe40000000000 */
[----:B------:R-:W-:Y:S02]  /*9ae0*/  FSEL R3, RZ, 2.1426990032196044922, P0 ;  /* 0x400921fbff037808 */ /* 0x000fe40000000000 */
.L_x_30854:
[----:B------:R-:W-:Y:S05]  /*9af0*/  BSYNC B0 ;  /* 0x0000000000007941 */ /* 0x000fea0003800000 */
.L_x_30852:
[----:B------:R0:W2:Y:S02]  /*9b00*/  DADD R28, |R28|, |R30| ;  /* 0x000000001c1c7229 */ /* 0x0000a4000000061e */
[----:B0-----:R-:W-:Y:S02]  /*9b10*/  LOP3.LUT R31, R3, 0x80000000, R31, 0xb8, !PT ;  /* 0x80000000031f7812 */ /* 0x001fe400078eb81f */
[----:B-1----:R-:W-:-:S04]  /*9b20*/  DMUL R8, R8, 0.5 ;  /* 0x3fe0000008087828 */ /* 0x002fc80000000000 */
[----:B--2---:R-:W0:-:S06]  /*9b30*/  DSETP.GTU.AND P0, PT, |R28|, +INF , PT ;  /* 0x7ff000001c00742a */ /* 0x004e0c0003f0c200 */
[----:B0-----:R-:W-:Y:S02]  /*9b40*/  FSEL R2, R28, R2, P0 ;  /* 0x000000021c027208 */ /* 0x001fe40000000000 */
[----:B------:R-:W-:Y:S01]  /*9b50*/  FSEL R3, R29, R31, P0 ;  /* 0x0000001f1d037208 */ /* 0x000fe20000000000 */
[----:B------:R-:W-:Y:S05]  /*9b60*/  BRA `(.L_x_30834) ;  /* 0x00002ef000007947 */ /* 0x000fea0003800000 */
.L_x_30822:
        /* <DEDUP_REMOVED lines=111> */
.L_x_30856:
[----:B------:R-:W-:Y:S05]  /*a260*/  BSYNC B0 ;  /* 0x0000000000007941 */ /* 0x000fea0003800000 */
.L_x_30855:
        /* <DEDUP_REMOVED lines=8> */
[----:B------:R-:W-:Y:S02]  /*a2f0*/  IMAD.MOV.U32 R4, RZ, RZ, R2 ;  /* 0x000000ffff047224 */ /* 0x000fe400078e0002 */
[----:B------:R-:W-:Y:S02]  /*a300*/  IMAD.MOV.U32 R5, RZ, RZ, R3 ;  /* 0x000000ffff057224 */ /* 0x000fe400078e0003 */
.L_x_30858:
[----:B------:R-:W-:Y:S05]  /*a310*/  BSYNC B2 ;  /* 0x0000000000027941 */ /* 0x000fea0003800000 */
.L_x_30857:
        /* <DEDUP_REMOVED lines=43> */
.L_x_30860:
[----:B------:R-:W-:-:S04]  /*a5d0*/  ISETP.GE.AND P0, PT, R29, RZ, PT ;  /* 0x000000ff1d00720c */ /* 0x000fc80003f06270 */
[----:B------:R-:W-:Y:S02]  /*a5e0*/  FSEL R2, RZ, 3.37028055040000000000e+12, P0 ;  /* 0x54442d18ff027808 */ /* 0x000fe40000000000 */
[----:B------:R-:W-:Y:S02]  /*a5f0*/  FSEL R3, RZ, 2.1426990032196044922, P0 ;  /* 0x400921fbff037808 */ /* 0x000fe40000000000 */
.L_x_30861:
[----:B------:R-:W-:Y:S05]  /*a600*/  BSYNC B0 ;  /* 0x0000000000007941 */ /* 0x000fea0003800000 */
.L_x_30859:
[----:B------:R2:W4:Y:S02]  /*a610*/  DADD R28, |R28|, |R30| ;  /* 0x000000001c1c7229 */ /* 0x000524000000061e */
[----:B--2---:R-:W-:-:S04]  /*a620*/  LOP3.LUT R31, R3, 0x80000000, R31, 0xb8, !PT ;  /* 0x80000000031f7812 */ /* 0x004fc800078eb81f */
[----:B----4-:R-:W2:-:S06]  /*a630*/  DSETP.GTU.AND P0, PT, |R28|, +INF , PT ;  /* 0x7ff000001c00742a */ /* 0x010e8c0003f0c200 */
[----:B--2---:R-:W-:Y:S02]  /*a640*/  FSEL R2, R28, R2, P0 ;  /* 0x000000021c027208 */ /* 0x004fe40000000000 */
[----:B------:R-:W-:Y:S01]  /*a650*/  FSEL R3, R29, R31, P0 ;  /* 0x0000001f1d037208 */ /* 0x000fe20000000000 */
[----:B------:R-:W-:Y:S05]  /*a660*/  BRA `(.L_x_30834) ;  /* 0x000023f000007947 */ /* 0x000fea0003800000 */
.L_x_30821:
        /* <DEDUP_REMOVED lines=68> */
.L_x_30864:
        /* <DEDUP_REMOVED lines=22> */
.L_x_30867:
[----:B------:R-:W-:Y:S05]  /*ac10*/  BSYNC B3 ;  /* 0x0000000000037941 */ /* 0x000fea0003800000 */
.L_x_30866:
        /* <DEDUP_REMOVED lines=15> */
.L_x_30865:
[----:B------:R-:W-:Y:S05]  /*ad10*/  BSYNC B2 ;  /* 0x0000000000027941 */ /* 0x000fea0003800000 */
.L_x_30863:
        /* <DEDUP_REMOVED lines=44> */
.L_x_30862:
        /* <DEDUP_REMOVED lines=46> */
.L_x_30820:
        /* <DEDUP_REMOVED lines=22> */
[----:B---3--:R-:W-:Y:S05]  /*b420*/  CALL.REL.NOINC `($__internal_65_$__cuda_sm20_div_rn_f64_full) ;  /* 0x00067a8000007944 */ /* 0x008fea0003c00000 */
.L_x_30869:
[----:B------:R-:W-:Y:S05]  /*b430*/  BSYNC B2 ;  /* 0x0000000000027941 */ /* 0x000fea0003800000 */
.L_x_30868:
        /* <DEDUP_REMOVED lines=23> */
[----:B---3--:R-:W-:Y:S05]  /*b5b0*/  CALL.REL.NOINC `($__internal_65_$__cuda_sm20_div_rn_f64_full) ;  /* 0x000678f000007944 */ /* 0x008fea0003c00000 */
[----:B------:R-:W-:Y:S02]  /*b5c0*/  IMAD.MOV.U32 R4, RZ, RZ, R2 ;  /* 0x000000ffff047224 */ /* 0x000fe400078e0002 */
[----:B------:R-:W-:Y:S02]  /*b5d0*/  IMAD.MOV.U32 R5, RZ, RZ, R3 ;  /* 0x000000ffff057224 */ /* 0x000fe400078e0003 */
.L_x_30871:
[----:B-12---:R-:W-:Y:S05]  /*b5e0*/  BSYNC B2 ;  /* 0x0000000000027941 */ /* 0x006fea0003800000 */
.L_x_30870:
        /* <DEDUP_REMOVED lines=112> */
.L_x_30873:
[----:B------:R-:W-:Y:S05]  /*bcf0*/  BSYNC B0 ;  /* 0x0000000000007941 */ /* 0x000fea0003800000 */
.L_x_30872:
        /* <DEDUP_REMOVED lines=10> */
.L_x_30875:
[----:B------:R-:W-:Y:S05]  /*bda0*/  BSYNC B2 ;  /* 0x0000000000027941 */ /* 0x000fea0003800000 */
.L_x_30874:
        /* <DEDUP_REMOVED lines=43> */
.L_x_30877:
[----:B------:R-:W-:-:S04]  /*c060*/  ISETP.GE.AND P0, PT, R29, RZ, PT ;  /* 0x000000ff1d00720c */ /* 0x000fc80003f06270 */
[----:B------:R-:W-:Y:S02]  /*c070*/  FSEL R2, RZ, 3.37028055040000000000e+12, P0 ;  /* 0x54442d18ff027808 */ /* 0x000fe40000000000 */
[----:B------:R-:W-:Y:S02]  /*c080*/  FSEL R3, RZ, 2.1426990032196044922, P0 ;  /* 0x400921fbff037808 */ /* 0x000fe40000000000 */
.L_x_30878:
[----:B------:R-:W-:Y:S05]  /*c090*/  BSYNC B0 ;  /* 0x0000000000007941 */ /* 0x000fea0003800000 */
.L_x_30876:
[----:B------:R2:W4:Y:S02]  /*c0a0*/  DADD R28, |R28|, |R30| ;  /* 0x000000001c1c7229 */ /* 0x000524000000061e */
[----:B--2---:R-:W-:Y:S02]  /*c0b0*/  LOP3.LUT R31, R3, 0x80000000, R31, 0xb8, !PT ;  /* 0x80000000031f7812 */ /* 0x004fe400078eb81f */
[----:B-1----:R-:W-:-:S04]  /*c0c0*/  DADD R8, R8, 1 ;  /* 0x3ff0000008087429 */ /* 0x002fc80000000000 */
[----:B----4-:R-:W1:-:S06]  /*c0d0*/  DSETP.GTU.AND P0, PT, |R28|, +INF , PT ;  /* 0x7ff000001c00742a */ /* 0x010e4c0003f0c200 */
[----:B-1----:R-:W-:Y:S02]  /*c0e0*/  FSEL R2, R28, R2, P0 ;  /* 0x000000021c027208 */ /* 0x002fe40000000000 */
[----:B------:R-:W-:Y:S01]  /*c0f0*/  FSEL R3, R29, R31, P0 ;  /* 0x0000001f1d037208 */ /* 0x000fe20000000000 */
[----:B------:R-:W-:Y:S05]  /*c100*/  BRA `(.L_x_30834) ;  /* 0x0000095000007947 */ /* 0x000fea0003800000 */
.L_x_30819:
        /* <DEDUP_REMOVED lines=89> */
.L_x_30880:
[----:B------:R-:W-:Y:S05]  /*c6a0*/  BSYNC B0 ;  /* 0x0000000000007941 */ /* 0x000fea0003800000 */
.L_x_30879:
[----:B------:R-:W-:Y:S01]  /*c6b0*/  BSSY B2, `(.L_x_30881) ;  /* 0x0000007000027945 */ /* 0x000fe20003800000 */
[----:B------:R-:W-:Y:S05]  /*c6c0*/  @P4 BRA P5, `(.L_x_30882) ;  /* 0x0000005000004947 */ /* 0x000fea0002800000 */
[----:B------:R-:W-:Y:S01]  /*c6d0*/  IMAD.MOV.U32 R0, RZ, RZ, R4 ;  /* 0x000000ffff007224 */ /* 0x000fe200078e0004 */
[----:B------:R-:W-:Y:S01]  /*c6e0*/  MOV R4, 0xc720 ;  /* 0x0000c72000047802 */ /* 0x000fe20000000f00 */
[----:B------:R-:W-:Y:S02]  /*c6f0*/  IMAD.MOV.U32 R2, RZ, RZ, R10 ;  /* 0x000000ffff027224 */ /* 0x000fe400078e000a */
[----:B------:R-:W-:Y:S02]  /*c700*/  IMAD.MOV.U32 R3, RZ, RZ, R11 ;  /* 0x000000ffff037224 */ /* 0x000fe400078e000b */
[----:B01-3--:R-:W-:Y:S05]  /*c710*/  CALL.REL.NOINC `($__internal_65_$__cuda_sm20_div_rn_f64_full) ;  /* 0x0006679000007944 */ /* 0x00bfea0003c00000 */
.L_x_30882:
[----:B------:R-:W-:Y:S05]  /*c720*/  BSYNC B2 ;  /* 0x0000000000027941 */ /* 0x000fea0003800000 */
.L_x_30881:
        /* <DEDUP_REMOVED lines=43> */
.L_x_30884:
[----:B------:R-:W-:Y:S02]  /*c9e0*/  FSEL R2, RZ, 3.37028055040000000000e+12, P2 ;  /* 0x54442d18ff027808 */ /* 0x000fe40001000000 */
[----:B------:R-:W-:Y:S02]  /*c9f0*/  FSEL R3, RZ, 2.1426990032196044922, P2 ;  /* 0x400921fbff037808 */ /* 0x000fe40001000000 */
.L_x_30885:
[----:B------:R-:W-:Y:S05]  /*ca00*/  BSYNC B0 ;  /* 0x0000000000007941 */ /* 0x000fea0003800000 */
.L_x_30883:
[----:B------:R2:W4:Y:S02]  /*ca10*/  DADD R28, |R28|, |R30| ;  /* 0x000000001c1c7229 */ /* 0x000524000000061e */
[----:B--2---:R-:W-:-:S04]  /*ca20*/  LOP3.LUT R31, R3, 0x80000000, R31, 0xb8, !PT ;  /* 0x80000000031f7812 */ /* 0x004fc800078eb81f */
[----:B----4-:R-:W2:-:S06]  /*ca30*/  DSETP.GTU.AND P0, PT, |R28|, +INF , PT ;  /* 0x7ff000001c00742a */ /* 0x010e8c0003f0c200 */
[----:B--2---:R-:W-:Y:S02]  /*ca40*/  FSEL R2, R28, R2, P0 ;  /* 0x000000021c027208 */ /* 0x004fe40000000000 */
[----:B------:R-:W-:Y:S02]  /*ca50*/  FSEL R3, R29, R31, P0 ;  /* 0x0000001f1d037208 */ /* 0x000fe40000000000 */
.L_x_30834:
[----:B------:R-:W-:Y:S05]  /*ca60*/  BSYNC B1 ;  /* 0x0000000000017941 */ /* 0x000fea0003800000 */
.L_x_30818:
        /* <DEDUP_REMOVED lines=54> */
.L_x_30892:
[----:B------:R-:W-:Y:S05]  /*cdd0*/  BSYNC B0 ;  /* 0x0000000000007941 */ /* 0x000fea0003800000 */
.L_x_30891:
        /* <DEDUP_REMOVED lines=13> */
[----:B-123--:R-:W-:Y:S05]  /*ceb0*/  CALL.REL.NOINC `($_ZN2at6native29vectorized_elementwise_kernelILi4EZZZNS0_50_GLOBAL__N__2680c7bb_12_PowKernel_cu_b2145a98_318424pow_tensor_scalar_kernelERNS_18TensorIteratorBaseERKN3c106ScalarEENKUlvE_clEvENKUlvE_clEvEUlNS5_7complexIdEEE0_St5arrayIPcLm2EEEEviT0_T1_$__internal_trig_reduction_slowpathd) ;  /* 0x0006665000007944 */ /* 0x00efea0003c00000 */
[----:B------:R-:W-:Y:S02]  /*cec0*/  IMAD.MOV.U32 R2, RZ, RZ, R5 ;  /* 0x000000ffff027224 */ /* 0x000fe400078e0005 */
[----:B------:R-:W-:Y:S02]  /*ced0*/  IMAD.MOV.U32 R28, RZ, RZ, R6 ;  /* 0x000000ffff1c7224 */ /* 0x000fe400078e0006 */
[----:B------:R-:W-:Y:S01]  /*cee0*/  IMAD.MOV.U32 R29, RZ, RZ, R7 ;  /* 0x000000ffff1d7224 */ /* 0x000fe200078e0007 */
[----:B------:R-:W-:Y:S05]  /*cef0*/  BRA `(.L_x_30895) ;  /* 0x0000002000007947 */ /* 0x000fea0003800000 */
.L_x_30894:
[----:B------:R2:W4:Y:S01]  /*cf00*/  DMUL R28, RZ, R46 ;  /* 0x0000002eff1c7228 */ /* 0x0005220000000000 */
[----:B0-----:R-:W-:-:S05]  /*cf10*/  IMAD.MOV.U32 R2, RZ, RZ, RZ ;  /* 0x000000ffff027224 */ /* 0x001fca00078e00ff */
.L_x_30895:
[----:B------:R-:W-:Y:S05]  /*cf20*/  BSYNC B2 ;  /* 0x0000000000027941 */ /* 0x000fea0003800000 */
.L_x_30893:
        /* <DEDUP_REMOVED lines=36> */
[----:B01-3--:R-:W-:Y:S05]  /*d170*/  CALL.REL.NOINC `($_ZN2at6native29vectorized_elementwise_kernelILi4EZZZNS0_50_GLOBAL__N__2680c7bb_12_PowKernel_cu_b2145a98_318424pow_tensor_scalar_kernelERNS_18TensorIteratorBaseERKN3c106ScalarEENKUlvE_clEvENKUlvE_clEvEUlNS5_7complexIdEEE0_St5arrayIPcLm2EEEEviT0_T1_$__internal_trig_reduction_slowpathd) ;  /* 0x0006639000007944 */ /* 0x00bfea0003c00000 */
[----:B------:R-:W-:Y:S02]  /*d180*/  IMAD.MOV.U32 R0, RZ, RZ, R5 ;  /* 0x000000ffff007224 */ /* 0x000fe400078e0005 */
[----:B------:R-:W-:Y:S02]  /*d190*/  IMAD.MOV.U32 R2, RZ, RZ, R6 ;  /* 0x000000ffff027224 */ /* 0x000fe400078e0006 */
[----:B------:R-:W-:Y:S01]  /*d1a0*/  IMAD.MOV.U32 R3, RZ, RZ, R7 ;  /* 0x000000ffff037224 */ /* 0x000fe200078e0007 */
[----:B------:R-:W-:Y:S05]  /*d1b0*/  BRA `(.L_x_30898) ;  /* 0x0000002000007947 */ /* 0x000fea0003800000 */
.L_x_30897:
[----:B------:R2:W3:Y:S01]  /*d1c0*/  DMUL R2, RZ, R46 ;  /* 0x0000002eff027228 */ /* 0x0004e20000000000 */
[----:B------:R-:W-:-:S05]  /*d1d0*/  IMAD.MOV.U32 R0, RZ, RZ, RZ ;  /* 0x000000ffff007224 */ /* 0x000fca00078e00ff */
.L_x_30898:
[----:B------:R-:W-:Y:S05]  /*d1e0*/  BSYNC B2 ;  /* 0x0000000000027941 */ /* 0x000fea0003800000 */
.L_x_30896:
        /* <DEDUP_REMOVED lines=25> */
.L_x_30890:
        /* <DEDUP_REMOVED lines=39> */
.L_x_30901:
[----:B------:R-:W-:Y:S05]  /*d5f0*/  BSYNC B0 ;  /* 0x0000000000007941 */ /* 0x000fea0003800000 */
.L_x_30900:
        /* <DEDUP_REMOVED lines=18> */
.L_x_30903:
[----:B------:R2:W4:Y:S01]  /*d720*/  DMUL R28, RZ, R46 ;  /* 0x0000002eff1c7228 */ /* 0x0005220000000000 */
[----:B0-----:R-:W-:-:S05]  /*d730*/  IMAD.MOV.U32 R2, RZ, RZ, RZ ;  /* 0x000000ffff027224 */ /* 0x001fca00078e00ff */
.L_x_30904:
[----:B------:R-:W-:Y:S05]  /*d740*/  BSYNC B2 ;  /* 0x0000000000027941 */ /* 0x000fea0003800000 */
.L_x_30902:
        /* <DEDUP_REMOVED lines=41> */
.L_x_30906:
[----:B------:R2:W3:Y:S01]  /*d9e0*/  DMUL R2, RZ, R46 ;  /* 0x0000002eff027228 */ /* 0x0004e20000000000 */
[----:B------:R-:W-:-:S05]  /*d9f0*/  IMAD.MOV.U32 R0, RZ, RZ, RZ ;  /* 0x000000ffff007224 */ /* 0x000fca00078e00ff */
.L_x_30907:
[----:B------:R-:W-:Y:S05]  /*da00*/  BSYNC B2 ;  /* 0x0000000000027941 */ /* 0x000fea0003800000 */
.L_x_30905:
        /* <DEDUP_REMOVED lines=39> */
.L_x_30889:
        /* <DEDUP_REMOVED lines=11> */
.L_x_30908:
[----:B------:R-:W1:-:S10]  /*dd30*/  DADD R28, R46, -R46 ;  /* 0x000000002e1c7229 */ /* 0x000e54000000082e */
[----:B-1----:R-:W-:Y:S02]  /*dd40*/  IMAD.MOV.U32 R30, RZ, RZ, R28 ;  /* 0x000000ffff1e7224 */ /* 0x002fe400078e001c */
[----:B------:R-:W-:Y:S01]  /*dd50*/  IMAD.MOV.U32 R31, RZ, RZ, R29 ;  /* 0x000000ffff1f7224 */ /* 0x000fe200078e001d */
[----:B------:R-:W-:Y:S05]  /*dd60*/  BRA `(.L_x_30899) ;  /* 0x0000081000007947 */ /* 0x000fea0003800000 */
.L_x_30888:
        /* <DEDUP_REMOVED lines=14> */
[----:B-1-3--:R-:W-:Y:S05]  /*de50*/  CALL.REL.NOINC `($_ZN2at6native29vectorized_elementwise_kernelILi4EZZZNS0_50_GLOBAL__N__2680c7bb_12_PowKernel_cu_b2145a98_318424pow_tensor_scalar_kernelERNS_18TensorIteratorBaseERKN3c106ScalarEENKUlvE_clEvENKUlvE_clEvEUlNS5_7complexIdEEE0_St5arrayIPcLm2EEEEviT0_T1_$__internal_trig_reduction_slowpathd) ;  /* 0x000656b000007944 */ /* 0x00afea0003c00000 */
[----:B------:R-:W-:Y:S02]  /*de60*/  IMAD.MOV.U32 R2, RZ, RZ, R6 ;  /* 0x000000ffff027224 */ /* 0x000fe400078e0006 */
[----:B------:R-:W-:Y:S01]  /*de70*/  IMAD.MOV.U32 R3, RZ, RZ, R7 ;  /* 0x000000ffff037224 */ /* 0x000fe200078e0007 */
[----:B------:R-:W-:Y:S05]  /*de80*/  BRA `(.L_x_30911) ;  /* 0x0000002000007947 */ /* 0x000fea0003800000 */
.L_x_30910:
[----:B------:R1:W2:Y:S01]  /*de90*/  DMUL R2, RZ, R46 ;  /* 0x0000002eff027228 */ /* 0x0002a20000000000 */
[----:B------:R-:W-:-:S05]  /*dea0*/  IMAD.MOV.U32 R5, RZ, RZ, RZ ;  /* 0x000000ffff057224 */ /* 0x000fca00078e00ff */
.L_x_30911:
[----:B------:R-:W-:Y:S05]  /*deb0*/  BSYNC B2 ;  /* 0x0000000000027941 */ /* 0x000fea0003800000 */
.L_x_30909:
        /* <DEDUP_REMOVED lines=36> */
[----:B0-2---:R-:W-:Y:S05]  /*e100*/  CALL.REL.NOINC `($_ZN2at6native29vectorized_elementwise_kernelILi4EZZZNS0_50_GLOBAL__N__2680c7bb_12_PowKernel_cu_b2145a98_318424pow_tensor_scalar_kernelERNS_18TensorIteratorBaseERKN3c106ScalarEENKUlvE_clEvENKUlvE_clEvEUlNS5_7complexIdEEE0_St5arrayIPcLm2EEEEviT0_T1_$__internal_trig_reduction_slowpathd) ;  /* 0x0006540000007944 */ /* 0x005fea0003c00000 */
[----:B------:R-:W-:Y:S02]  /*e110*/  IMAD.MOV.U32 R0, RZ, RZ, R5 ;  /* 0x000000ffff007224 */ /* 0x000fe400078e0005 */
[----:B------:R-:W-:Y:S02]  /*e120*/  IMAD.MOV.U32 R30, RZ, RZ, R6 ;  /* 0x000000ffff1e7224 */ /* 0x000fe400078e0006 */
[----:B------:R-:W-:Y:S01]  /*e130*/  IMAD.MOV.U32 R31, RZ, RZ, R7 ;  /* 0x000000ffff1f7224 */ /* 0x000fe200078e0007 */
[----:B------:R-:W-:Y:S05]  /*e140*/  BRA `(.L_x_30914) ;  /* 0x0000002000007947 */ /* 0x000fea0003800000 */
.L_x_30913:
[----:B------:R1:W2:Y:S01]  /*e150*/  DMUL R30, RZ, R46 ;  /* 0x0000002eff1e7228 */ /* 0x0002a20000000000 */
[----:B------:R-:W-:-:S05]  /*e160*/  IMAD.MOV.U32 R0, RZ, RZ, RZ ;  /* 0x000000ffff007224 */ /* 0x000fca00078e00ff */
.L_x_30914:
[----:B------:R-:W-:Y:S05]  /*e170*/  BSYNC B2 ;  /* 0x0000000000027941 */ /* 0x000fea0003800000 */
.L_x_30912:
        /* <DEDUP_REMOVED lines=24> */
.L_x_30887:
        /* <DEDUP_REMOVED lines=37> */
.L_x_30916:
[----:B------:R-:W-:Y:S05]  /*e550*/  BSYNC B0 ;  /* 0x0000000000007941 */ /* 0x000fea0003800000 */
.L_x_30915:
[----:B------:R-:W-:Y:S02]  /*e560*/  IMAD.MOV.U32 R30, RZ, RZ, R46 ;  /* 0x000000ffff1e7224 */ /* 0x000fe400078e002e */
[----:B------:R-:W-:Y:S02]  /*e570*/  IMAD.MOV.U32 R31, RZ, RZ, R47 ;  /* 0x000000ffff1f7224 */ /* 0x000fe400078e002f */
.L_x_30899:
[----:B-12---:R-:W-:Y:S05]  /*e580*/  BSYNC B1 ;  /* 0x0000000000017941 */ /* 0x006fea0003800000 */
.L_x_30886:
        /* <DEDUP_REMOVED lines=90> */
.L_x_30924:
        /* <DEDUP_REMOVED lines=22> */
.L_x_30927:
[----:B------:R-:W-:Y:S05]  /*ec90*/  BSYNC B3 ;  /* 0x0000000000037941 */ /* 0x000fea0003800000 */
.L_x_30926:
        /* <DEDUP_REMOVED lines=15> */
.L_x_30925:
[----:B------:R-:W-:Y:S05]  /*ed90*/  BSYNC B2 ;  /* 0x0000000000027941 */ /* 0x000fea0003800000 */
.L_x_30923:
        /* <DEDUP_REMOVED lines=21> */
.L_x_30929:
[----:B------:R-:W-:Y:S05]  /*eef0*/  BSYNC B2 ;  /* 0x0000000000027941 */ /* 0x000fea0003800000 */
.L_x_30928:
        /* <DEDUP_REMOVED lines=43> */
.L_x_30931:
[----:B------:R-:W-:-:S04]  /*f1b0*/  ISETP.GE.AND P0, PT, R33, RZ, PT ;  /* 0x000000ff2100720c */ /* 0x000fc80003f06270 */
[----:B------:R-:W-:Y:S02]  /*f1c0*/  FSEL R2, RZ, 3.37028055040000000000e+12, P0 ;  /* 0x54442d18ff027808 */ /* 0x000fe40000000000 */
[----:B------:R-:W-:Y:S02]  /*f1d0*/  FSEL R3, RZ, 2.1426990032196044922, P0 ;  /* 0x400921fbff037808 */ /* 0x000fe40000000000 */
.L_x_30932:
[----:B------:R-:W-:Y:S05]  /*f1e0*/  BSYNC B0 ;  /* 0x0000000000007941 */ /* 0x000fea0003800000 */
.L_x_30930:
[----:B------:R0:W2:Y:S02]  /*f1f0*/  DADD R32, |R32|, |R34| ;  /* 0x0000000020207229 */ /* 0x0000a40000000622 */
[----:B0-----:R-:W-:Y:S02]  /*f200*/  LOP3.LUT R35, R3, 0x80000000, R35, 0xb8, !PT ;  /* 0x8000000003237812 */ /* 0x001fe400078eb823 */
[----:B-1----:R-:W-:-:S04]  /*f210*/  DMUL R8, R8, 0.5 ;  /* 0x3fe0000008087828 */ /* 0x002fc80000000000 */
[----:B--2---:R-:W0:-:S06]  /*f220*/  DSETP.GTU.AND P0, PT, |R32|, +INF , PT ;  /* 0x7ff000002000742a */ /* 0x004e0c0003f0c200 */
[----:B0-----:R-:W-:Y:S02]  /*f230*/  FSEL R2, R32, R2, P0 ;  /* 0x0000000220027208 */ /* 0x001fe40000000000 */
[----:B------:R-:W-:Y:S01]  /*f240*/  FSEL R3, R33, R35, P0 ;  /* 0x0000002321037208 */ /* 0x000fe20000000000 */
[----:B------:R-:W-:Y:S05]  /*f250*/  BRA `(.L_x_30933) ;  /* 0x00004a0000007947 */ /* 0x000fea0003800000 */
.L_x_30922:
        /* <DEDUP_REMOVED lines=77> */
.L_x_30936:
[----:B------:R-:W-:Y:S05]  /*f730*/  BSYNC B0 ;  /* 0x0000000000007941 */ /* 0x000fea0003800000 */
.L_x_30935:
        /* <DEDUP_REMOVED lines=8> */
.L_x_30938:
[----:B------:R-:W-:Y:S05]  /*f7c0*/  BSYNC B2 ;  /* 0x0000000000027941 */ /* 0x000fea0003800000 */
.L_x_30937:
        /* <DEDUP_REMOVED lines=43> */
.L_x_30940:
[----:B------:R-:W-:-:S04]  /*fa80*/  ISETP.GE.AND P0, PT, R33, RZ, PT ;  /* 0x000000ff2100720c */ /* 0x000fc80003f06270 */
[----:B------:R-:W-:Y:S02]  /*fa90*/  FSEL R2, RZ, 3.37028055040000000000e+12, P0 ;  /* 0x54442d18ff027808 */ /* 0x000fe40000000000 */
[----:B------:R-:W-:Y:S02]  /*faa0*/  FSEL R3, RZ, 2.1426990032196044922, P0 ;  /* 0x400921fbff037808 */ /* 0x000fe40000000000 */
.L_x_30941:
[----:B------:R-:W-:Y:S05]  /*fab0*/  BSYNC B0 ;  /* 0x0000000000007941 */ /* 0x000fea0003800000 */
.L_x_30939:
[----:B------:R2:W4:Y:S02]  /*fac0*/  DADD R32, |R32|, |R34| ;  /* 0x0000000020207229 */ /* 0x0005240000000622 */
[----:B--2---:R-:W-:Y:S02]  /*fad0*/  LOP3.LUT R35, R3, 0x80000000, R35, 0xb8, !PT ;  /* 0x8000000003237812 */ /* 0x004fe400078eb823 */
[----:B-1----:R-:W-:-:S04]  /*fae0*/  DMUL R8, R8, 0.5 ;  /* 0x3fe0000008087828 */ /* 0x002fc80000000000 */
[----:B----4-:R-:W1:-:S06]  /*faf0*/  DSETP.GTU.AND P0, PT, |R32|, +INF , PT ;  /* 0x7ff000002000742a */ /* 0x010e4c0003f0c200 */
[----:B-1----:R-:W-:Y:S02]  /*fb00*/  FSEL R2, R32, R2, P0 ;  /* 0x0000000220027208 */ /* 0x002fe40000000000 */
[----:B------:R-:W-:Y:S01]  /*fb10*/  FSEL R3, R33, R35, P0 ;  /* 0x0000002321037208 */ /* 0x000fe20000000000 */
[----:B------:R-:W-:Y:S05]  /*fb20*/  BRA `(.L_x_30933) ;  /* 0x0000413000007947 */ /* 0x000fea0003800000 */
.L_x_30934:
        /* <DEDUP_REMOVED lines=29> */
.L_x_30943:
        /* <DEDUP_REMOVED lines=71> */
.L_x_30942:
        /* <DEDUP_REMOVED lines=77> */
.L_x_30945:
        /* <DEDUP_REMOVED lines=22> */
.L_x_30948:
[----:B------:R-:W-:Y:S05]  /*107a0*/  BSYNC B3 ;  /* 0x0000000000037941 */ /* 0x000fea0003800000 */
.L_x_30947:
        /* <DEDUP_REMOVED lines=15> */
.L_x_30946:
[----:B------:R-:W-:Y:S05]  /*108a0*/  BSYNC B2 ;  /* 0x0000000000027941 */ /* 0x000fea0003800000 */
.L_x_30944:
        /* <DEDUP_REMOVED lines=21> */
.L_x_30950:
[----:B------:R-:W-:Y:S05]  /*10a00*/  BSYNC B2 ;  /* 0x0000000000027941 */ /* 0x000fea0003800000 */
.L_x_30949:
        /* <DEDUP_REMOVED lines=43> */
.L_x_30952:
[----:B------:R-:W-:-:S04]  /*10cc0*/  ISETP.GE.AND P0, PT, R33, RZ, PT ;  /* 0x000000ff2100720c */ /* 0x000fc80003f06270 */
[----:B------:R-:W-:Y:S02]  /*10cd0*/  FSEL R2, RZ, 3.37028055040000000000e+12, P0 ;  /* 0x54442d18ff027808 */ /* 0x000fe40000000000 */
[----:B------:R-:W-:Y:S02]  /*10ce0*/  FSEL R3, RZ, 2.1426990032196044922, P0 ;  /* 0x400921fbff037808 */ /* 0x000fe40000000000 */
.L_x_30953:
[----:B------:R-:W-:Y:S05]  /*10cf0*/  BSYNC B0 ;  /* 0x0000000000007941 */ /* 0x000fea0003800000 */
.L_x_30951:
[----:B------:R0:W2:Y:S02]  /*10d00*/  DADD R32, |R32|, |R34| ;  /* 0x0000000020207229 */ /* 0x0000a40000000622 */
[----:B0-----:R-:W-:Y:S02]  /*10d10*/  LOP3.LUT R35, R3, 0x80000000, R35, 0xb8, !PT ;  /* 0x8000000003237812 */ /* 0x001fe400078eb823 */
[----:B-1----:R-:W-:-:S04]  /*10d20*/  DMUL R8, R8, 0.5 ;  /* 0x3fe0000008087828 */ /* 0x002fc80000000000 */
[----:B--2---:R-:W0:-:S06]  /*10d30*/  DSETP.GTU.AND P0, PT, |R32|, +INF , PT ;  /* 0x7ff000002000742a */ /* 0x004e0c0003f0c200 */
[----:B0-----:R-:W-:Y:S02]  /*10d40*/  FSEL R2, R32, R2, P0 ;  /* 0x0000000220027208 */ /* 0x001fe40000000000 */
[----:B------:R-:W-:Y:S01]  /*10d50*/  FSEL R3, R33, R35, P0 ;  /* 0x0000002321037208 */ /* 0x000fe20000000000 */
[----:B------:R-:W-:Y:S05]  /*10d60*/  BRA `(.L_x_30933) ;  /* 0x00002ef000007947 */ /* 0x000fea0003800000 */
.L_x_30921:
        /* <DEDUP_REMOVED lines=111> */
.L_x_30955:
[----:B------:R-:W-:Y:S05]  /*11460*/  BSYNC B0 ;  /* 0x0000000000007941 */ /* 0x000fea0003800000 */
.L_x_30954:
        /* <DEDUP_REMOVED lines=10> */
.L_x_30957:
[----:B------:R-:W-:Y:S05]  /*11510*/  BSYNC B2 ;  /* 0x0000000000027941 */ /* 0x000fea0003800000 */
.L_x_30956:
        /* <DEDUP_REMOVED lines=43> */
.L_x_30959:
[----:B------:R-:W-:-:S04]  /*117d0*/  ISETP.GE.AND P0, PT, R33, RZ, PT ;  /* 0x000000ff2100720c */ /* 0x000fc80003f06270 */
[----:B------:R-:W-:Y:S02]  /*117e0*/  FSEL R2, RZ, 3.37028055040000000000e+12, P0 ;  /* 0x54442d18ff027808 */ /* 0x000fe40000000000 */
[----:B------:R-:W-:Y:S02]  /*117f0*/  FSEL R3, RZ, 2.1426990032196044922, P0 ;  /* 0x400921fbff037808 */ /* 0x000fe40000000000 */
.L_x_30960:
[----:B------:R-:W-:Y:S05]  /*11800*/  BSYNC B0 ;  /* 0x0000000000007941 */ /* 0x000fea0003800000 */
.L_x_30958:
[----:B------:R2:W4:Y:S02]  /*11810*/  DADD R32, |R32|, |R34| ;  /* 0x0000000020207229 */ /* 0x0005240000000622 */
[----:B--2---:R-:W-:-:S04]  /*11820*/  LOP3.LUT R35, R3, 0x80000000, R35, 0xb8, !PT ;  /* 0x8000000003237812 */ /* 0x004fc800078eb823 */
[----:B----4-:R-:W2:-:S06]  /*11830*/  DSETP.GTU.AND P0, PT, |R32|, +INF , PT ;  /* 0x7ff000002000742a */ /* 0x010e8c0003f0c200 */
[----:B--2---:R-:W-:Y:S02]  /*11840*/  FSEL R2, R32, R2, P0 ;  /* 0x0000000220027208 */ /* 0x004fe40000000000 */
[----:B------:R-:W-:Y:S01]  /*11850*/  FSEL R3, R33, R35, P0 ;  /* 0x0000002321037208 */ /* 0x000fe20000000000 */
[----:B------:R-:W-:Y:S05]  /*11860*/  BRA `(.L_x_30933) ;  /* 0x000023f000007947 */ /* 0x000fea0003800000 */
.L_x_30920:
        /* <DEDUP_REMOVED lines=68> */
.L_x_30963:
        /* <DEDUP_REMOVED lines=22> */
.L_x_30966:
[----:B------:R-:W-:Y:S05]  /*11e10*/  BSYNC B3 ;  /* 0x0000000000037941 */ /* 0x000fea0003800000 */
.L_x_30965:
        /* <DEDUP_REMOVED lines=15> */
.L_x_30964:
[----:B------:R-:W-:Y:S05]  /*11f10*/  BSYNC B2 ;  /* 0x0000000000027941 */ /* 0x000fea0003800000 */
.L_x_30962:
        /* <DEDUP_REMOVED lines=44> */
.L_x_30961:
        /* <DEDUP_REMOVED lines=46> */
.L_x_30919:
        /* <DEDUP_REMOVED lines=23> */
.L_x_30968:
[----:B------:R-:W-:Y:S05]  /*12630*/  BSYNC B2 ;  /* 0x0000000000027941 */ /* 0x000fea0003800000 */
.L_x_30967:
        /* <DEDUP_REMOVED lines=26> */
.L_x_30970:
[----:B-12---:R-:W-:Y:S05]  /*127e0*/  BSYNC B2 ;  /* 0x0000000000027941 */ /* 0x006fea0003800000 */
.L_x_30969:
        /* <DEDUP_REMOVED lines=112> */
.L_x_30972:
[----:B------:R-:W-:Y:S05]  /*12ef0*/  BSYNC B0 ;  /* 0x0000000000007941 */ /* 0x000fea0003800000 */
.L_x_30971:
        /* <DEDUP_REMOVED lines=10> */
.L_x_30974:
[----:B------:R-:W-:Y:S05]  /*12fa0*/  BSYNC B2 ;  /* 0x0000000000027941 */ /* 0x000fea0003800000 */
.L_x_30973:
        /* <DEDUP_REMOVED lines=43> */
.L_x_30976:
[----:B------:R-:W-:-:S04]  /*13260*/  ISETP.GE.AND P0, PT, R33, RZ, PT ;  /* 0x000000ff2100720c */ /* 0x000fc80003f06270 */
[----:B------:R-:W-:Y:S02]  /*13270*/  FSEL R2, RZ, 3.37028055040000000000e+12, P0 ;  /* 0x54442d18ff027808 */ /* 0x000fe40000000000 */
[----:B------:R-:W-:Y:S02]  /*13280*/  FSEL R3, RZ, 2.1426990032196044922, P0 ;  /* 0x400921fbff037808 */ /* 0x000fe40000000000 */
.L_x_30977:
[----:B------:R-:W-:Y:S05]  /*13290*/  BSYNC B0 ;  /* 0x0000000000007941 */ /* 0x000fea0003800000 */
.L_x_30975:
[----:B------:R2:W4:Y:S02]  /*132a0*/  DADD R32, |R32|, |R34| ;  /* 0x0000000020207229 */ /* 0x0005240000000622 */
[----:B--2---:R-:W-:Y:S02]  /*132b0*/  LOP3.LUT R35, R3, 0x80000000, R35, 0xb8, !PT ;  /* 0x8000000003237812 */ /* 0x004fe400078eb823 */
[----:B-1----:R-:W-:-:S04]  /*132c0*/  DADD R8, R8, 1 ;  /* 0x3ff0000008087429 */ /* 0x002fc80000000000 */
[----:B----4-:R-:W1:-:S06]  /*132d0*/  DSETP.GTU.AND P0, PT, |R32|, +INF , PT ;  /* 0x7ff000002000742a */ /* 0x010e4c0003f0c200 */
[----:B-1----:R-:W-:Y:S02]  /*132e0*/  FSEL R2, R32, R2, P0 ;  /* 0x0000000220027208 */ /* 0x002fe40000000000 */
[----:B------:R-:W-:Y:S01]  /*132f0*/  FSEL R3, R33, R35, P0 ;  /* 0x0000002321037208 */ /* 0x000fe20000000000 */
[----:B------:R-:W-:Y:S05]  /*13300*/  BRA `(.L_x_30933) ;  /* 0x0000095000007947 */ /* 0x000fea0003800000 */
.L_x_30918:
        /* <DEDUP_REMOVED lines=89> */
.L_x_30979:
[----:B------:R-:W-:Y:S05]  /*138a0*/  BSYNC B0 ;  /* 0x0000000000007941 */ /* 0x000fea0003800000 */
.L_x_30978:
[----:B------:R-:W-:Y:S01]  /*138b0*/  BSSY B2, `(.L_x_30980) ;  /* 0x0000007000027945 */ /* 0x000fe20003800000 */
[----:B------:R-:W-:Y:S05]  /*138c0*/  @P4 BRA P5, `(.L_x_30981) ;  /* 0x0000005000004947 */ /* 0x000fea0002800000 */
[----:B------:R-:W-:Y:S01]  /*138d0*/  IMAD.MOV.U32 R0, RZ, RZ, R4 ;  /* 0x000000ffff007224 */ /* 0x000fe200078e0004 */
[----:B------:R-:W-:Y:S01]  /*138e0*/  MOV R4, 0x13920 ;  /* 0x0001392000047802 */ /* 0x000fe20000000f00 */
[----:B------:R-:W-:Y:S02]  /*138f0*/  IMAD.MOV.U32 R2, RZ, RZ, R10 ;  /* 0x000000ffff027224 */ /* 0x000fe400078e000a */
[----:B------:R-:W-:Y:S02]  /*13900*/  IMAD.MOV.U32 R3, RZ, RZ, R11 ;  /* 0x000000ffff037224 */ /* 0x000fe400078e000b */
[----:B01-3--:R-:W-:Y:S05]  /*13910*/  CALL.REL.NOINC `($__internal_65_$__cuda_sm20_div_rn_f64_full) ;  /* 0x0005f59000007944 */ /* 0x00bfea0003c00000 */
.L_x_30981:
[----:B------:R-:W-:Y:S05]  /*13920*/  BSYNC B2 ;  /* 0x0000000000027941 */ /* 0x000fea0003800000 */
.L_x_30980:
        /* <DEDUP_REMOVED lines=43> */
.L_x_30983:
[----:B------:R-:W-:Y:S02]  /*13be0*/  FSEL R2, RZ, 3.37028055040000000000e+12, P2 ;  /* 0x54442d18ff027808 */ /* 0x000fe40001000000 */
[----:B------:R-:W-:Y:S02]  /*13bf0*/  FSEL R3, RZ, 2.1426990032196044922, P2 ;  /* 0x400921fbff037808 */ /* 0x000fe40001000000 */
.L_x_30984:
[----:B------:R-:W-:Y:S05]  /*13c00*/  BSYNC B0 ;  /* 0x0000000000007941 */ /* 0x000fea0003800000 */
.L_x_30982:
[----:B------:R2:W4:Y:S02]  /*13c10*/  DADD R32, |R32|, |R34| ;  /* 0x0000000020207229 */ /* 0x0005240000000622 */
[----:B--2---:R-:W-:-:S04]  /*13c20*/  LOP3.LUT R35, R3, 0x80000000, R35, 0xb8, !PT ;  /* 0x8000000003237812 */ /* 0x004fc800078eb823 */
[----:B----4-:R-:W2:-:S06]  /*13c30*/  DSETP.GTU.AND P0, PT, |R32|, +INF , PT ;  /* 0x7ff000002000742a */ /* 0x010e8c0003f0c200 */
[----:B--2---:R-:W-:Y:S02]  /*13c40*/  FSEL R2, R32, R2, P0 ;  /* 0x0000000220027208 */ /* 0x004fe40000000000 */
[----:B------:R-:W-:Y:S02]  /*13c50*/  FSEL R3, R33, R35, P0 ;  /* 0x0000002321037208 */ /* 0x000fe40000000000 */
.L_x_30933:
[----:B------:R-:W-:Y:S05]  /*13c60*/  BSYNC B1 ;  /* 0x0000000000017941 */ /* 0x000fea0003800000 */
.L_x_30917:
        /* <DEDUP_REMOVED lines=54> */
.L_x_30991:
[----:B------:R-:W-:Y:S05]  /*13fd0*/  BSYNC B0 ;  /* 0x0000000000007941 */ /* 0x000fea0003800000 */
.L_x_30990:
        /* <DEDUP_REMOVED lines=18> */
.L_x_30993:
[----:B------:R2:W4:Y:S01]  /*14100*/  DMUL R32, RZ, R46 ;  /* 0x0000002eff207228 */ /* 0x0005220000000000 */
[----:B0-----:R-:W-:-:S05]  /*14110*/  IMAD.MOV.U32 R2, RZ, RZ, RZ ;  /* 0x000000ffff027224 */ /* 0x001fca00078e00ff */
.L_x_30994:
[----:B------:R-:W-:Y:S05]  /*14120*/  BSYNC B2 ;  /* 0x0000000000027941 */ /* 0x000fea0003800000 */
.L_x_30992:
        /* <DEDUP_REMOVED lines=41> */
.L_x_30996:
[----:B------:R2:W3:Y:S01]  /*143c0*/  DMUL R2, RZ, R46 ;  /* 0x0000002eff027228 */ /* 0x0004e20000000000 */
[----:B------:R-:W-:-:S05]  /*143d0*/  IMAD.MOV.U32 R0, RZ, RZ, RZ ;  /* 0x000000ffff007224 */ /* 0x000fca00078e00ff */
.L_x_30997:
[----:B------:R-:W-:Y:S05]  /*143e0*/  BSYNC B2 ;  /* 0x0000000000027941 */ /* 0x000fea0003800000 */
.L_x_30995:
        /* <DEDUP_REMOVED lines=25> */
.L_x_30989:
        /* <DEDUP_REMOVED lines=39> */
.L_x_31000:
[----:B------:R-:W-:Y:S05]  /*147f0*/  BSYNC B0 ;  /* 0x0000000000007941 */ /* 0x000fea0003800000 */
.L_x_30999:
        /* <DEDUP_REMOVED lines=18> */
.L_x_31002:
[----:B------:R2:W4:Y:S01]  /*14920*/  DMUL R32, RZ, R46 ;  /* 0x0000002eff207228 */ /* 0x0005220000000000 */
[----:B0-----:R-:W-:-:S05]  /*14930*/  IMAD.MOV.U32 R2, RZ, RZ, RZ ;  /* 0x000000ffff027224 */ /* 0x001fca00078e00ff */
.L_x_31003:
[----:B------:R-:W-:Y:S05]  /*14940*/  BSYNC B2 ;  /* 0x0000000000027941 */ /* 0x000fea0003800000 */
.L_x_31001:
        /* <DEDUP_REMOVED lines=41> */
.L_x_31005:
[----:B------:R2:W3:Y:S01]  /*14be0*/  DMUL R2, RZ, R46 ;  /* 0x0000002eff027228 */ /* 0x0004e20000000000 */
[----:B------:R-:W-:-:S05]  /*14bf0*/  IMAD.MOV.U32 R0, RZ, RZ, RZ ;  /* 0x000000ffff007224 */ /* 0x000fca00078e00ff */
.L_x_31006:
[----:B------:R-:W-:Y:S05]  /*14c00*/  BSYNC B2 ;  /* 0x0000000000027941 */ /* 0x000fea0003800000 */
.L_x_31004:
        /* <DEDUP_REMOVED lines=39> */
.L_x_30988:
        /* <DEDUP_REMOVED lines=11> */
.L_x_31007:
[----:B------:R-:W1:-:S10]  /*14f30*/  DADD R32, R46, -R46 ;  /* 0x000000002e207229 */ /* 0x000e54000000082e */
[----:B-1----:R-:W-:Y:S02]  /*14f40*/  IMAD.MOV.U32 R34, RZ, RZ, R32 ;  /* 0x000000ffff227224 */ /* 0x002fe400078e0020 */
[----:B------:R-:W-:Y:S01]  /*14f50*/  IMAD.MOV.U32 R35, RZ, RZ, R33 ;  /* 0x000000ffff237224 */ /* 0x000fe200078e0021 */
[----:B------:R-:W-:Y:S05]  /*14f60*/  BRA `(.L_x_30998) ;  /* 0x0000081000007947 */ /* 0x000fea0003800000 */
.L_x_30987:
        /* <DEDUP_REMOVED lines=18> */
.L_x_31009:
[----:B------:R1:W2:Y:S01]  /*15090*/  DMUL R2, RZ, R46 ;  /* 0x0000002eff027228 */ /* 0x0002a20000000000 */
[----:B------:R-:W-:-:S05]  /*150a0*/  IMAD.MOV.U32 R5, RZ, RZ, RZ ;  /* 0x000000ffff057224 */ /* 0x000fca00078e00ff */
.L_x_31010:
[----:B------:R-:W-:Y:S05]  /*150b0*/  BSYNC B2 ;  /* 0x0000000000027941 */ /* 0x000fea0003800000 */
.L_x_31008:
        /* <DEDUP_REMOVED lines=41> */
.L_x_31012:
[----:B------:R1:W2:Y:S01]  /*15350*/  DMUL R34, RZ, R46 ;  /* 0x0000002eff227228 */ /* 0x0002a20000000000 */
[----:B------:R-:W-:-:S05]  /*15360*/  IMAD.MOV.U32 R0, RZ, RZ, RZ ;  /* 0x000000ffff007224 */ /* 0x000fca00078e00ff */
.L_x_31013:
[----:B------:R-:W-:Y:S05]  /*15370*/  BSYNC B2 ;  /* 0x0000000000027941 */ /* 0x000fea0003800000 */
.L_x_31011:
        /* <DEDUP_REMOVED lines=24> */
.L_x_30986:
        /* <DEDUP_REMOVED lines=37> */
.L_x_31015:
[----:B------:R-:W-:Y:S05]  /*15750*/  BSYNC B0 ;  /* 0x0000000000007941 */ /* 0x000fea0003800000 */
.L_x_31014:
[----:B------:R-:W-:Y:S02]  /*15760*/  IMAD.MOV.U32 R34, RZ, RZ, R46 ;  /* 0x000000ffff227224 */ /* 0x000fe400078e002e */
[----:B------:R-:W-:Y:S02]  /*15770*/  IMAD.MOV.U32 R35, RZ, RZ, R47 ;  /* 0x000000ffff237224 */ /* 0x000fe400078e002f */
.L_x_30998:
[----:B-12---:R-:W-:Y:S05]  /*15780*/  BSYNC B1 ;  /* 0x0000000000017941 */ /* 0x006fea0003800000 */
.L_x_30985:
        /* <DEDUP_REMOVED lines=90> */
.L_x_31023:
        /* <DEDUP_REMOVED lines=22> */
.L_x_31026:
[----:B------:R-:W-:Y:S05]  /*15e90*/  BSYNC B3 ;  /* 0x0000000000037941 */ /* 0x000fea0003800000 */
.L_x_31025:
        /* <DEDUP_REMOVED lines=15> */
.L_x_31024:
[----:B------:R-:W-:Y:S05]  /*15f90*/  BSYNC B2 ;  /* 0x0000000000027941 */ /* 0x000fea0003800000 */
.L_x_31022:
        /* <DEDUP_REMOVED lines=21> */
.L_x_31028:
[----:B------:R-:W-:Y:S05]  /*160f0*/  BSYNC B2 ;  /* 0x0000000000027941 */ /* 0x000fea0003800000 */
.L_x_31027:
        /* <DEDUP_REMOVED lines=43> */
.L_x_31030:
[----:B------:R-:W-:-:S04]  /*163b0*/  ISETP.GE.AND P0, PT, R37, RZ, PT ;  /* 0x000000ff2500720c */ /* 0x000fc80003f06270 */
[----:B------:R-:W-:Y:S02]  /*163c0*/  FSEL R2, RZ, 3.37028055040000000000e+12, P0 ;  /* 0x54442d18ff027808 */ /* 0x000fe40000000000 */
[----:B------:R-:W-:Y:S02]  /*163d0*/  FSEL R3, RZ, 2.1426990032196044922, P0 ;  /* 0x400921fbff037808 */ /* 0x000fe40000000000 */
.L_x_31031:
[----:B------:R-:W-:Y:S05]  /*163e0*/  BSYNC B0 ;  /* 0x0000000000007941 */ /* 0x000fea0003800000 */
.L_x_31029:
[----:B------:R0:W2:Y:S02]  /*163f0*/  DADD R36, |R36|, |R38| ;  /* 0x0000000024247229 */ /* 0x0000a40000000626 */
[----:B0-----:R-:W-:Y:S02]  /*16400*/  LOP3.LUT R39, R3, 0x80000000, R39, 0xb8, !PT ;  /* 0x8000000003277812 */ /* 0x001fe400078eb827 */
[----:B-1----:R-:W-:-:S04]  /*16410*/  DMUL R8, R8, 0.5 ;  /* 0x3fe0000008087828 */ /* 0x002fc80000000000 */
[----:B--2---:R-:W0:-:S06]  /*16420*/  DSETP.GTU.AND P0, PT, |R36|, +INF , PT ;  /* 0x7ff000002400742a */ /* 0x004e0c0003f0c200 */
[----:B0-----:R-:W-:Y:S02]  /*16430*/  FSEL R2, R36, R2, P0 ;  /* 0x0000000224027208 */ /* 0x001fe40000000000 */
[----:B------:R-:W-:Y:S01]  /*16440*/  FSEL R3, R37, R39, P0 ;  /* 0x0000002725037208 */ /* 0x000fe20000000000 */
[----:B------:R-:W-:Y:S05]  /*16450*/  BRA `(.L_x_31032) ;  /* 0x00004a0000007947 */ /* 0x000fea0003800000 */
.L_x_31021:
        /* <DEDUP_REMOVED lines=77> */
.L_x_31035:
[----:B------:R-:W-:Y:S05]  /*16930*/  BSYNC B0 ;  /* 0x0000000000007941 */ /* 0x000fea0003800000 */
.L_x_31034:
        /* <DEDUP_REMOVED lines=8> */
.L_x_31037:
[----:B------:R-:W-:Y:S05]  /*169c0*/  BSYNC B2 ;  /* 0x0000000000027941 */ /* 0x000fea0003800000 */
.L_x_31036:
        /* <DEDUP_REMOVED lines=43> */
.L_x_31039:
[----:B------:R-:W-:-:S04]  /*16c80*/  ISETP.GE.AND P0, PT, R37, RZ, PT ;  /* 0x000000ff2500720c */ /* 0x000fc80003f06270 */
[----:B------:R-:W-:Y:S02]  /*16c90*/  FSEL R2, RZ, 3.37028055040000000000e+12, P0 ;  /* 0x54442d18ff027808 */ /* 0x000fe40000000000 */
[----:B------:R-:W-:Y:S02]  /*16ca0*/  FSEL R3, RZ, 2.1426990032196044922, P0 ;  /* 0x400921fbff037808 */ /* 0x000fe40000000000 */
.L_x_31040:
[----:B------:R-:W-:Y:S05]  /*16cb0*/  BSYNC B0 ;  /* 0x0000000000007941 */ /* 0x000fea0003800000 */
.L_x_31038:
[----:B------:R2:W4:Y:S02]  /*16cc0*/  DADD R36, |R36|, |R38| ;  /* 0x0000000024247229 */ /* 0x0005240000000626 */
[----:B--2---:R-:W-:Y:S02]  /*16cd0*/  LOP3.LUT R39, R3, 0x80000000, R39, 0xb8, !PT ;  /* 0x8000000003277812 */ /* 0x004fe400078eb827 */
[----:B-1----:R-:W-:-:S04]  /*16ce0*/  DMUL R8, R8, 0.5 ;  /* 0x3fe0000008087828 */ /* 0x002fc80000000000 */
[----:B----4-:R-:W1:-:S06]  /*16cf0*/  DSETP.GTU.AND P0, PT, |R36|, +INF , PT ;  /* 0x7ff000002400742a */ /* 0x010e4c0003f0c200 */
[----:B-1----:R-:W-:Y:S02]  /*16d00*/  FSEL R2, R36, R2, P0 ;  /* 0x0000000224027208 */ /* 0x002fe40000000000 */
[----:B------:R-:W-:Y:S01]  /*16d10*/  FSEL R3, R37, R39, P0 ;  /* 0x0000002725037208 */ /* 0x000fe20000000000 */
[----:B------:R-:W-:Y:S05]  /*16d20*/  BRA `(.L_x_31032) ;  /* 0x0000413000007947 */ /* 0x000fea0003800000 */
.L_x_31033:
        /* <DEDUP_REMOVED lines=29> */
.L_x_31042:
        /* <DEDUP_REMOVED lines=71> */
.L_x_31041:
        /* <DEDUP_REMOVED lines=77> */
.L_x_31044:
        /* <DEDUP_REMOVED lines=22> */
.L_x_31047:
[----:B------:R-:W-:Y:S05]  /*179a0*/  BSYNC B3 ;  /* 0x0000000000037941 */ /* 0x000fea0003800000 */
.L_x_31046:
        /* <DEDUP_REMOVED lines=15> */
.L_x_31045:
[----:B------:R-:W-:Y:S05]  /*17aa0*/  BSYNC B2 ;  /* 0x0000000000027941 */ /* 0x000fea0003800000 */
.L_x_31043:
        /* <DEDUP_REMOVED lines=21> */
.L_x_31049:
[----:B------:R-:W-:Y:S05]  /*17c00*/  BSYNC B2 ;  /* 0x0000000000027941 */ /* 0x000fea0003800000 */
.L_x_31048:
        /* <DEDUP_REMOVED lines=43> */
.L_x_31051:
[----:B------:R-:W-:-:S04]  /*17ec0*/  ISETP.GE.AND P0, PT, R37, RZ, PT ;  /* 0x000000ff2500720c */ /* 0x000fc80003f06270 */
[----:B------:R-:W-:Y:S02]  /*17ed0*/  FSEL R2, RZ, 3.37028055040000000000e+12, P0 ;  /* 0x54442d18ff027808 */ /* 0x000fe40000000000 */
[----:B------:R-:W-:Y:S02]  /*17ee0*/  FSEL R3, RZ, 2.1426990032196044922, P0 ;  /* 0x400921fbff037808 */ /* 0x000fe40000000000 */
.L_x_31052:
[----:B------:R-:W-:Y:S05]  /*17ef0*/  BSYNC B0 ;  /* 0x0000000000007941 */ /* 0x000fea0003800000 */
.L_x_31050:
[----:B------:R0:W2:Y:S02]  /*17f00*/  DADD R36, |R36|, |R38| ;  /* 0x0000000024247229 */ /* 0x0000a40000000626 */
[----:B0-----:R-:W-:Y:S02]  /*17f10*/  LOP3.LUT R39, R3, 0x80000000, R39, 0xb8, !PT ;  /* 0x8000000003277812 */ /* 0x001fe400078eb827 */
[----:B-1----:R-:W-:-:S04]  /*17f20*/  DMUL R8, R8, 0.5 ;  /* 0x3fe0000008087828 */ /* 0x002fc80000000000 */
[----:B--2---:R-:W0:-:S06]  /*17f30*/  DSETP.GTU.AND P0, PT, |R36|, +INF , PT ;  /* 0x7ff000002400742a */ /* 0x004e0c0003f0c200 */
[----:B0-----:R-:W-:Y:S02]  /*17f40*/  FSEL R2, R36, R2, P0 ;  /* 0x0000000224027208 */ /* 0x001fe40000000000 */
[----:B------:R-:W-:Y:S01]  /*17f50*/  FSEL R3, R37, R39, P0 ;  /* 0x0000002725037208 */ /* 0x000fe20000000000 */
[----:B------:R-:W-:Y:S05]  /*17f60*/  BRA `(.L_x_31032) ;  /* 0x00002ef000007947 */ /* 0x000fea0003800000 */
.L_x_31020:
        /* <DEDUP_REMOVED lines=111> */
.L_x_31054:
[----:B------:R-:W-:Y:S05]  /*18660*/  BSYNC B0 ;  /* 0x0000000000007941 */ /* 0x000fea0003800000 */
.L_x_31053:
        /* <DEDUP_REMOVED lines=10> */
.L_x_31056:
[----:B------:R-:W-:Y:S05]  /*18710*/  BSYNC B2 ;  /* 0x0000000000027941 */ /* 0x000fea0003800000 */
.L_x_31055:
        /* <DEDUP_REMOVED lines=43> */
.L_x_31058:
[----:B------:R-:W-:-:S04]  /*189d0*/  ISETP.GE.AND P0, PT, R37, RZ, PT ;  /* 0x000000ff2500720c */ /* 0x000fc80003f06270 */
[----:B------:R-:W-:Y:S02]  /*189e0*/  FSEL R2, RZ, 3.37028055040000000000e+12, P0 ;  /* 0x54442d18ff027808 */ /* 0x000fe40000000000 */
[----:B------:R-:W-:Y:S02]  /*189f0*/  FSEL R3, RZ, 2.1426990032196044922, P0 ;  /* 0x400921fbff037808 */ /* 0x000fe40000000000 */
.L_x_31059:
[----:B------:R-:W-:Y:S05]  /*18a00*/  BSYNC B0 ;  /* 0x0000000000007941 */ /* 0x000fea0003800000 */
.L_x_31057:
[----:B------:R2:W4:Y:S02]  /*18a10*/  DADD R36, |R36|, |R38| ;  /* 0x0000000024247229 */ /* 0x0005240000000626 */
[----:B--2---:R-:W-:-:S04]  /*18a20*/  LOP3.LUT R39, R3, 0x80000000, R39, 0xb8, !PT ;  /* 0x8000000003277812 */ /* 0x004fc800078eb827 */
[----:B----4-:R-:W2:-:S06]  /*18a30*/  DSETP.GTU.AND P0, PT, |R36|, +INF , PT ;  /* 0x7ff000002400742a */ /* 0x010e8c0003f0c200 */
[----:B--2---:R-:W-:Y:S02]  /*18a40*/  FSEL R2, R36, R2, P0 ;  /* 0x0000000224027208 */ /* 0x004fe40000000000 */
[----:B------:R-:W-:Y:S01]  /*18a50*/  FSEL R3, R37, R39, P0 ;  /* 0x0000002725037208 */ /* 0x000fe20000000000 */
[----:B------:R-:W-:Y:S05]  /*18a60*/  BRA `(.L_x_31032) ;  /* 0x000023f000007947 */ /* 0x000fea0003800000 */
.L_x_31019:
        /* <DEDUP_REMOVED lines=68> */
.L_x_31062:
        /* <DEDUP_REMOVED lines=22> */
.L_x_31065:
[----:B------:R-:W-:Y:S05]  /*19010*/  BSYNC B3 ;  /* 0x0000000000037941 */ /* 0x000fea0003800000 */
.L_x_31064:
        /* <DEDUP_REMOVED lines=15> */
.L_x_31063:
[----:B------:R-:W-:Y:S05]  /*19110*/  BSYNC B2 ;  /* 0x0000000000027941 */ /* 0x000fea0003800000 */
.L_x_31061:
        /* <DEDUP_REMOVED lines=44> */
.L_x_31060:
        /* <DEDUP_REMOVED lines=46> */
.L_x_31018:
        /* <DEDUP_REMOVED lines=23> */
.L_x_31067:
[----:B------:R-:W-:Y:S05]  /*19830*/  BSYNC B2 ;  /* 0x0000000000027941 */ /* 0x000fea0003800000 */
.L_x_31066:
        /* <DEDUP_REMOVED lines=26> */
.L_x_31069:
[----:B-12---:R-:W-:Y:S05]  /*199e0*/  BSYNC B2 ;  /* 0x0000000000027941 */ /* 0x006fea0003800000 */
.L_x_31068:
        /* <DEDUP_REMOVED lines=112> */
.L_x_31071:
[----:B------:R-:W-:Y:S05]  /*1a0f0*/  BSYNC B0 ;  /* 0x0000000000007941 */ /* 0x000fea0003800000 */
.L_x_31070:
        /* <DEDUP_REMOVED lines=10> */
.L_x_31073:
[----:B------:R-:W-:Y:S05]  /*1a1a0*/  BSYNC B2 ;  /* 0x0000000000027941 */ /* 0x000fea0003800000 */
.L_x_31072:
        /* <DEDUP_REMOVED lines=43> */
.L_x_31075:
[----:B------:R-:W-:-:S04]  /*1a460*/  ISETP.GE.AND P0, PT, R37, RZ, PT ;  /* 0x000000ff2500720c */ /* 0x000fc80003f06270 */
[----:B------:R-:W-:Y:S02]  /*1a470*/  FSEL R2, RZ, 3.37028055040000000000e+12, P0 ;  /* 0x54442d18ff027808 */ /* 0x000fe40000000000 */
[----:B------:R-:W-:Y:S02]  /*1a480*/  FSEL R3, RZ, 2.1426990032196044922, P0 ;  /* 0x400921fbff037808 */ /* 0x000fe40000000000 */
.L_x_31076:
[----:B------:R-:W-:Y:S05]  /*1a490*/  BSYNC B0 ;  /* 0x0000000000007941 */ /* 0x000fea0003800000 */
.L_x_31074:
[----:B------:R2:W4:Y:S02]  /*1a4a0*/  DADD R36, |R36|, |R38| ;  /* 0x0000000024247229 */ /* 0x0005240000000626 */
[----:B--2---:R-:W-:Y:S02]  /*1a4b0*/  LOP3.LUT R39, R3, 0x80000000, R39, 0xb8, !PT ;  /* 0x8000000003277812 */ /* 0x004fe400078eb827 */
[----:B-1----:R-:W-:-:S04]  /*1a4c0*/  DADD R8, R8, 1 ;  /* 0x3ff0000008087429 */ /* 0x002fc80000000000 */
[----:B----4-:R-:W1:-:S06]  /*1a4d0*/  DSETP.GTU.AND P0, PT, |R36|, +INF , PT ;  /* 0x7ff000002400742a */ /* 0x010e4c0003f0c200 */
[----:B-1----:R-:W-:Y:S02]  /*1a4e0*/  FSEL R2, R36, R2, P0 ;  /* 0x0000000224027208 */ /* 0x002fe40000000000 */
[----:B------:R-:W-:Y:S01]  /*1a4f0*/  FSEL R3, R37, R39, P0 ;  /* 0x0000002725037208 */ /* 0x000fe20000000000 */
[----:B------:R-:W-:Y:S05]  /*1a500*/  BRA `(.L_x_31032) ;  /* 0x0000095000007947 */ /* 0x000fea0003800000 */
.L_x_31017:
        /* <DEDUP_REMOVED lines=89> */
.L_x_31078:
[----:B------:R-:W-:Y:S05]  /*1aaa0*/  BSYNC B0 ;  /* 0x0000000000007941 */ /* 0x000fea0003800000 */
.L_x_31077:
[----:B------:R-:W-:Y:S01]  /*1aab0*/  BSSY B2, `(.L_x_31079) ;  /* 0x0000007000027945 */ /* 0x000fe20003800000 */
[----:B------:R-:W-:Y:S05]  /*1aac0*/  @P4 BRA P5, `(.L_x_31080) ;  /* 0x0000005000004947 */ /* 0x000fea0002800000 */
[----:B------:R-:W-:Y:S01]  /*1aad0*/  IMAD.MOV.U32 R0, RZ, RZ, R4 ;  /* 0x000000ffff007224 */ /* 0x000fe200078e0004 */
[----:B------:R-:W-:Y:S01]  /*1aae0*/  MOV R4, 0x1ab20 ;  /* 0x0001ab2000047802 */ /* 0x000fe20000000f00 */
[----:B------:R-:W-:Y:S02]  /*1aaf0*/  IMAD.MOV.U32 R2, RZ, RZ, R10 ;  /* 0x000000ffff027224 */ /* 0x000fe400078e000a */
[----:B------:R-:W-:Y:S02]  /*1ab00*/  IMAD.MOV.U32 R3, RZ, RZ, R11 ;  /* 0x000000ffff037224 */ /* 0x000fe400078e000b */
[----:B01-3--:R-:W-:Y:S05]  /*1ab10*/  CALL.REL.NOINC `($__internal_65_$__cuda_sm20_div_rn_f64_full) ;  /* 0x0005839000007944 */ /* 0x00bfea0003c00000 */
.L_x_31080:
[----:B------:R-:W-:Y:S05]  /*1ab20*/  BSYNC B2 ;  /* 0x0000000000027941 */ /* 0x000fea0003800000 */
.L_x_31079:
        /* <DEDUP_REMOVED lines=43> */
.L_x_31082:
[----:B------:R-:W-:Y:S02]  /*1ade0*/  FSEL R2, RZ, 3.37028055040000000000e+12, P2 ;  /* 0x54442d18ff027808 */ /* 0x000fe40001000000 */
[----:B------:R-:W-:Y:S02]  /*1adf0*/  FSEL R3, RZ, 2.1426990032196044922, P2 ;  /* 0x400921fbff037808 */ /* 0x000fe40001000000 */
.L_x_31083:
[----:B------:R-:W-:Y:S05]  /*1ae00*/  BSYNC B0 ;  /* 0x0000000000007941 */ /* 0x000fea0003800000 */
.L_x_31081:
[----:B------:R2:W4:Y:S02]  /*1ae10*/  DADD R36, |R36|, |R38| ;  /* 0x0000000024247229 */ /* 0x0005240000000626 */
[----:B--2---:R-:W-:-:S04]  /*1ae20*/  LOP3.LUT R39, R3, 0x80000000, R39, 0xb8, !PT ;  /* 0x8000000003277812 */ /* 0x004fc800078eb827 */
[----:B----4-:R-:W2:-:S06]  /*1ae30*/  DSETP.GTU.AND P0, PT, |R36|, +INF , PT ;  /* 0x7ff000002400742a */ /* 0x010e8c0003f0c200 */
[----:B--2---:R-:W-:Y:S02]  /*1ae40*/  FSEL R2, R36, R2, P0 ;  /* 0x0000000224027208 */ /* 0x004fe40000000000 */
[----:B------:R-:W-:Y:S02]  /*1ae50*/  FSEL R3, R37, R39, P0 ;  /* 0x0000002725037208 */ /* 0x000fe40000000000 */
.L_x_31032:
[----:B------:R-:W-:Y:S05]  /*1ae60*/  BSYNC B1 ;  /* 0x0000000000017941 */ /* 0x000fea0003800000 */
.L_x_31016:
        /* <DEDUP_REMOVED lines=54> */
.L_x_31090:
[----:B------:R-:W-:Y:S05]  /*1b1d0*/  BSYNC B0 ;  /* 0x0000000000007941 */ /* 0x000fea0003800000 */
.L_x_31089:
        /* <DEDUP_REMOVED lines=18> */
.L_x_31092:
[----:B------:R2:W4:Y:S01]  /*1b300*/  DMUL R36, RZ, R46 ;  /* 0x0000002eff247228 */ /* 0x0005220000000000 */
[----:B0-----:R-:W-:-:S05]  /*1b310*/  IMAD.MOV.U32 R2, RZ, RZ, RZ ;  /* 0x000000ffff027224 */ /* 0x001fca00078e00ff */
.L_x_31093:
[----:B------:R-:W-:Y:S05]  /*1b320*/  BSYNC B2 ;  /* 0x0000000000027941 */ /* 0x000fea0003800000 */
.L_x_31091:
        /* <DEDUP_REMOVED lines=41> */
.L_x_31095:
[----:B------:R2:W3:Y:S01]  /*1b5c0*/  DMUL R2, RZ, R46 ;  /* 0x0000002eff027228 */ /* 0x0004e20000000000 */
[----:B------:R-:W-:-:S05]  /*1b5d0*/  IMAD.MOV.U32 R0, RZ, RZ, RZ ;  /* 0x000000ffff007224 */ /* 0x000fca00078e00ff */
.L_x_31096:
[----:B------:R-:W-:Y:S05]  /*1b5e0*/  BSYNC B2 ;  /* 0x0000000000027941 */ /* 0x000fea0003800000 */
.L_x_31094:
        /* <DEDUP_REMOVED lines=25> */
.L_x_31088:
        /* <DEDUP_REMOVED lines=39> */
.L_x_31099:
[----:B------:R-:W-:Y:S05]  /*1b9f0*/  BSYNC B0 ;  /* 0x0000000000007941 */ /* 0x000fea0003800000 */
.L_x_31098:
        /* <DEDUP_REMOVED lines=18> */
.L_x_31101:
[----:B------:R2:W4:Y:S01]  /*1bb20*/  DMUL R36, RZ, R46 ;  /* 0x0000002eff247228 */ /* 0x0005220000000000 */
[----:B0-----:R-:W-:-:S05]  /*1bb30*/  IMAD.MOV.U32 R2, RZ, RZ, RZ ;  /* 0x000000ffff027224 */ /* 0x001fca00078e00ff */
.L_x_31102:
[----:B------:R-:W-:Y:S05]  /*1bb40*/  BSYNC B2 ;  /* 0x0000000000027941 */ /* 0x000fea0003800000 */
.L_x_31100:
        /* <DEDUP_REMOVED lines=41> */
.L_x_31104:
[----:B------:R2:W3:Y:S01]  /*1bde0*/  DMUL R2, RZ, R46 ;  /* 0x0000002eff027228 */ /* 0x0004e20000000000 */
[----:B------:R-:W-:-:S05]  /*1bdf0*/  IMAD.MOV.U32 R0, RZ, RZ, RZ ;  /* 0x000000ffff007224 */ /* 0x000fca00078e00ff */
.L_x_31105:
[----:B------:R-:W-:Y:S05]  /*1be00*/  BSYNC B2 ;  /* 0x0000000000027941 */ /* 0x000fea0003800000 */
.L_x_31103:
        /* <DEDUP_REMOVED lines=39> */
.L_x_31087:
        /* <DEDUP_REMOVED lines=11> */
.L_x_31106:
[----:B------:R-:W1:-:S10]  /*1c130*/  DADD R36, R46, -R46 ;  /* 0x000000002e247229 */ /* 0x000e54000000082e */
[----:B-1----:R-:W-:Y:S02]  /*1c140*/  IMAD.MOV.U32 R38, RZ, RZ, R36 ;  /* 0x000000ffff267224 */ /* 0x002fe400078e0024 */
[----:B------:R-:W-:Y:S01]  /*1c150*/  IMAD.MOV.U32 R39, RZ, RZ, R37 ;  /* 0x000000ffff277224 */ /* 0x000fe200078e0025 */
[----:B------:R-:W-:Y:S05]  /*1c160*/  BRA `(.L_x_31097) ;  /* 0x0000081000007947 */ /* 0x000fea0003800000 */
.L_x_31086:
        /* <DEDUP_REMOVED lines=18> */
.L_x_31108:
[----:B------:R1:W2:Y:S01]  /*1c290*/  DMUL R2, RZ, R46 ;  /* 0x0000002eff027228 */ /* 0x0002a20000000000 */
[----:B------:R-:W-:-:S05]  /*1c2a0*/  IMAD.MOV.U32 R5, RZ, RZ, RZ ;  /* 0x000000ffff057224 */ /* 0x000fca00078e00ff */
.L_x_31109:
[----:B------:R-:W-:Y:S05]  /*1c2b0*/  BSYNC B2 ;  /* 0x0000000000027941 */ /* 0x000fea0003800000 */
.L_x_31107:
        /* <DEDUP_REMOVED lines=41> */
.L_x_31111:
[----:B------:R1:W2:Y:S01]  /*1c550*/  DMUL R38, RZ, R46 ;  /* 0x0000002eff267228 */ /* 0x0002a20000000000 */
[----:B------:R-:W-:-:S05]  /*1c560*/  IMAD.MOV.U32 R0, RZ, RZ, RZ ;  /* 0x000000ffff007224 */ /* 0x000fca00078e00ff */
.L_x_31112:
[----:B------:R-:W-:Y:S05]  /*1c570*/  BSYNC B2 ;  /* 0x0000000000027941 */ /* 0x000fea0003800000 */
.L_x_31110:
        /* <DEDUP_REMOVED lines=24> */
.L_x_31085:
        /* <DEDUP_REMOVED lines=37> */
.L_x_31114:
[----:B------:R-:W-:Y:S05]  /*1c950*/  BSYNC B0 ;  /* 0x0000000000007941 */ /* 0x000fea0003800000 */
.L_x_31113:
[----:B------:R-:W-:Y:S02]  /*1c960*/  IMAD.MOV.U32 R38, RZ, RZ, R46 ;  /* 0x000000ffff267224 */ /* 0x000fe400078e002e */
[----:B------:R-:W-:Y:S02]  /*1c970*/  IMAD.MOV.U32 R39, RZ, RZ, R47 ;  /* 0x000000ffff277224 */ /* 0x000fe400078e002f */
.L_x_31097:
[----:B-12---:R-:W-:Y:S05]  /*1c980*/  BSYNC B1 ;  /* 0x0000000000017941 */ /* 0x006fea0003800000 */
.L_x_31084:
        /* <DEDUP_REMOVED lines=90> */
.L_x_31122:
        /* <DEDUP_REMOVED lines=22> */
.L_x_31125:
[----:B------:R-:W-:Y:S05]  /*1d090*/  BSYNC B3 ;  /* 0x0000000000037941 */ /* 0x000fea0003800000 */
.L_x_31124:
        /* <DEDUP_REMOVED lines=15> */
.L_x_31123:
[----:B------:R-:W-:Y:S05]  /*1d190*/  BSYNC B2 ;  /* 0x0000000000027941 */ /* 0x000fea0003800000 */
.L_x_31121:
        /* <DEDUP_REMOVED lines=21> */
.L_x_31127:
[----:B------:R-:W-:Y:S05]  /*1d2f0*/  BSYNC B2 ;  /* 0x0000000000027941 */ /* 0x000fea0003800000 */
.L_x_31126:
        /* <DEDUP_REMOVED lines=43> */
.L_x_31129:
[----:B------:R-:W-:-:S04]  /*1d5b0*/  ISETP.GE.AND P0, PT, R41, RZ, PT ;  /* 0x000000ff2900720c */ /* 0x000fc80003f06270 */
[----:B------:R-:W-:Y:S02]  /*1d5c0*/  FSEL R2, RZ, 3.37028055040000000000e+12, P0 ;  /* 0x54442d18ff027808 */ /* 0x000fe40000000000 */
[----:B------:R-:W-:Y:S02]  /*1d5d0*/  FSEL R3, RZ, 2.1426990032196044922, P0 ;  /* 0x400921fbff037808 */ /* 0x000fe40000000000 */
.L_x_31130:
[----:B------:R-:W-:Y:S05]  /*1d5e0*/  BSYNC B0 ;  /* 0x0000000000007941 */ /* 0x000fea0003800000 */
.L_x_31128:
[----:B------:R0:W2:Y:S02]  /*1d5f0*/  DADD R40, |R40|, |R42| ;  /* 0x0000000028287229 */ /* 0x0000a4000000062a */
[----:B0-----:R-:W-:Y:S02]  /*1d600*/  LOP3.LUT R43, R3, 0x80000000, R43, 0xb8, !PT ;  /* 0x80000000032b7812 */ /* 0x001fe400078eb82b */
[----:B-1----:R-:W-:-:S04]  /*1d610*/  DMUL R8, R8, 0.5 ;  /* 0x3fe0000008087828 */ /* 0x002fc80000000000 */
[----:B--2---:R-:W0:-:S06]  /*1d620*/  DSETP.GTU.AND P0, PT, |R40|, +INF , PT ;  /* 0x7ff000002800742a */ /* 0x004e0c0003f0c200 */
[----:B0-----:R-:W-:Y:S02]  /*1d630*/  FSEL R2, R40, R2, P0 ;  /* 0x0000000228027208 */ /* 0x001fe40000000000 */
[----:B------:R-:W-:Y:S01]  /*1d640*/  FSEL R3, R41, R43, P0 ;  /* 0x0000002b29037208 */ /* 0x000fe20000000000 */
[----:B------:R-:W-:Y:S05]  /*1d650*/  BRA `(.L_x_31131) ;  /* 0x00004a0000007947 */ /* 0x000fea0003800000 */
.L_x_31120:
        /* <DEDUP_REMOVED lines=77> */
.L_x_31134:
[----:B------:R-:W-:Y:S05]  /*1db30*/  BSYNC B0 ;  /* 0x0000000000007941 */ /* 0x000fea0003800000 */
.L_x_31133:
        /* <DEDUP_REMOVED lines=8> */
.L_x_31136:
[----:B------:R-:W-:Y:S05]  /*1dbc0*/  BSYNC B2 ;  /* 0x0000000000027941 */ /* 0x000fea0003800000 */
.L_x_31135:
        /* <DEDUP_REMOVED lines=43> */
.L_x_31138:
[----:B------:R-:W-:-:S04]  /*1de80*/  ISETP.GE.AND P0, PT, R41, RZ, PT ;  /* 0x000000ff2900720c */ /* 0x000fc80003f06270 */
[----:B------:R-:W-:Y:S02]  /*1de90*/  FSEL R2, RZ, 3.37028055040000000000e+12, P0 ;  /* 0x54442d18ff027808 */ /* 0x000fe40000000000 */
[----:B------:R-:W-:Y:S02]  /*1dea0*/  FSEL R3, RZ, 2.1426990032196044922, P0 ;  /* 0x400921fbff037808 */ /* 0x000fe40000000000 */
.L_x_31139:
[----:B------:R-:W-:Y:S05]  /*1deb0*/  BSYNC B0 ;  /* 0x0000000000007941 */ /* 0x000fea0003800000 */
.L_x_31137:
[----:B------:R2:W4:Y:S02]  /*1dec0*/  DADD R40, |R40|, |R42| ;  /* 0x0000000028287229 */ /* 0x000524000000062a */
[----:B--2---:R-:W-:Y:S02]  /*1ded0*/  LOP3.LUT R43, R3, 0x80000000, R43, 0xb8, !PT ;  /* 0x80000000032b7812 */ /* 0x004fe400078eb82b */
[----:B-1----:R-:W-:-:S04]  /*1dee0*/  DMUL R8, R8, 0.5 ;  /* 0x3fe0000008087828 */ /* 0x002fc80000000000 */
[----:B----4-:R-:W1:-:S06]  /*1def0*/  DSETP.GTU.AND P0, PT, |R40|, +INF , PT ;  /* 0x7ff000002800742a */ /* 0x010e4c0003f0c200 */
[----:B-1----:R-:W-:Y:S02]  /*1df00*/  FSEL R2, R40, R2, P0 ;  /* 0x0000000228027208 */ /* 0x002fe40000000000 */
[----:B------:R-:W-:Y:S01]  /*1df10*/  FSEL R3, R41, R43, P0 ;  /* 0x0000002b29037208 */ /* 0x000fe20000000000 */
[----:B------:R-:W-:Y:S05]  /*1df20*/  BRA `(.L_x_31131) ;  /* 0x0000413000007947 */ /* 0x000fea0003800000 */
.L_x_31132:
        /* <DEDUP_REMOVED lines=29> */
.L_x_31141:
        /* <DEDUP_REMOVED lines=71> */
.L_x_31140:
        /* <DEDUP_REMOVED lines=77> */
.L_x_31143:
        /* <DEDUP_REMOVED lines=22> */
.L_x_31146:
[----:B------:R-:W-:Y:S05]  /*1eba0*/  BSYNC B3 ;  /* 0x0000000000037941 */ /* 0x000fea0003800000 */
.L_x_31145:
        /* <DEDUP_REMOVED lines=15> */
.L_x_31144:
[----:B------:R-:W-:Y:S05]  /*1eca0*/  BSYNC B2 ;  /* 0x0000000000027941 */ /* 0x000fea0003800000 */
.L_x_31142:
        /* <DEDUP_REMOVED lines=21> */
.L_x_31148:
[----:B------:R-:W-:Y:S05]  /*1ee00*/  BSYNC B2 ;  /* 0x0000000000027941 */ /* 0x000fea0003800000 */
.L_x_31147:
        /* <DEDUP_REMOVED lines=43> */
.L_x_31150:
[----:B------:R-:W-:-:S04]  /*1f0c0*/  ISETP.GE.AND P0, PT, R41, RZ, PT ;  /* 0x000000ff2900720c */ /* 0x000fc80003f06270 */
[----:B------:R-:W-:Y:S02]  /*1f0d0*/  FSEL R2, RZ, 3.37028055040000000000e+12, P0 ;  /* 0x54442d18ff027808 */ /* 0x000fe40000000000 */
[----:B------:R-:W-:Y:S02]  /*1f0e0*/  FSEL R3, RZ, 2.1426990032196044922, P0 ;  /* 0x400921fbff037808 */ /* 0x000fe40000000000 */
.L_x_31151:
[----:B------:R-:W-:Y:S05]  /*1f0f0*/  BSYNC B0 ;  /* 0x0000000000007941 */ /* 0x000fea0003800000 */
.L_x_31149:
[----:B------:R0:W2:Y:S02]  /*1f100*/  DADD R40, |R40|, |R42| ;  /* 0x0000000028287229 */ /* 0x0000a4000000062a */
[----:B0-----:R-:W-:Y:S02]  /*1f110*/  LOP3.LUT R43, R3, 0x80000000, R43, 0xb8, !PT ;  /* 0x80000000032b7812 */ /* 0x001fe400078eb82b */
[----:B-1----:R-:W-:-:S04]  /*1f120*/  DMUL R8, R8, 0.5 ;  /* 0x3fe0000008087828 */ /* 0x002fc80000000000 */
[----:B--2---:R-:W0:-:S06]  /*1f130*/  DSETP.GTU.AND P0, PT, |R40|, +INF , PT ;  /* 0x7ff000002800742a */ /* 0x004e0c0003f0c200 */
[----:B0-----:R-:W-:Y:S02]  /*1f140*/  FSEL R2, R40, R2, P0 ;  /* 0x0000000228027208 */ /* 0x001fe40000000000 */
[----:B------:R-:W-:Y:S01]  /*1f150*/  FSEL R3, R41, R43, P0 ;  /* 0x0000002b29037208 */ /* 0x000fe20000000000 */
[----:B------:R-:W-:Y:S05]  /*1f160*/  BRA `(.L_x_31131) ;  /* 0x00002ef000007947 */ /* 0x000fea0003800000 */
.L_x_31119:
        /* <DEDUP_REMOVED lines=111> */
.L_x_31153:
[----:B------:R-:W-:Y:S05]  /*1f860*/  BSYNC B0 ;  /* 0x0000000000007941 */ /* 0x000fea0003800000 */
.L_x_31152:
        /* <DEDUP_REMOVED lines=10> */
.L_x_31155:
[----:B------:R-:W-:Y:S05]  /*1f910*/  BSYNC B2 ;  /* 0x0000000000027941 */ /* 0x000fea0003800000 */
.L_x_31154:
        /* <DEDUP_REMOVED lines=43> */
.L_x_31157:
[----:B------:R-:W-:-:S04]  /*1fbd0*/  ISETP.GE.AND P0, PT, R41, RZ, PT ;  /* 0x000000ff2900720c */ /* 0x000fc80003f06270 */
[----:B------:R-:W-:Y:S02]  /*1fbe0*/  FSEL R2, RZ, 3.37028055040000000000e+12, P0 ;  /* 0x54442d18ff027808 */ /* 0x000fe40000000000 */
[----:B------:R-:W-:Y:S02]  /*1fbf0*/  FSEL R3, RZ, 2.1426990032196044922, P0 ;  /* 0x400921fbff037808 */ /* 0x000fe40000000000 */
.L_x_31158:
[----:B------:R-:W-:Y:S05]  /*1fc00*/  BSYNC B0 ;  /* 0x0000000000007941 */ /* 0x000fea0003800000 */
.L_x_31156:
[----:B------:R2:W4:Y:S02]  /*1fc10*/  DADD R40, |R40|, |R42| ;  /* 0x0000000028287229 */ /* 0x000524000000062a */
[----:B--2---:R-:W-:-:S04]  /*1fc20*/  LOP3.LUT R43, R3, 0x80000000, R43, 0xb8, !PT ;  /* 0x80000000032b7812 */ /* 0x004fc800078eb82b */
[----:B----4-:R-:W2:-:S06]  /*1fc30*/  DSETP.GTU.AND P0, PT, |R40|, +INF , PT ;  /* 0x7ff000002800742a */ /* 0x010e8c0003f0c200 */
[----:B--2---:R-:W-:Y:S02]  /*1fc40*/  FSEL R2, R40, R2, P0 ;  /* 0x0000000228027208 */ /* 0x004fe40000000000 */
[----:B------:R-:W-:Y:S01]  /*1fc50*/  FSEL R3, R41, R43, P0 ;  /* 0x0000002b29037208 */ /* 0x000fe20000000000 */
[----:B------:R-:W-:Y:S05]  /*1fc60*/  BRA `(.L_x_31131) ;  /* 0x000023f000007947 */ /* 0x000fea0003800000 */
.L_x_31118:
        /* <DEDUP_REMOVED lines=68> */
.L_x_31161:
        /* <DEDUP_REMOVED lines=22> */
.L_x_31164:
[----:B------:R-:W-:Y:S05]  /*20210*/  BSYNC B3 ;  /* 0x0000000000037941 */ /* 0x000fea0003800000 */
.L_x_31163:
        /* <DEDUP_REMOVED lines=15> */
.L_x_31162:
[----:B------:R-:W-:Y:S05]  /*20310*/  BSYNC B2 ;  /* 0x0000000000027941 */ /* 0x000fea0003800000 */
.L_x_31160:
        /* <DEDUP_REMOVED lines=44> */
.L_x_31159:
        /* <DEDUP_REMOVED lines=46> */
.L_x_31117:
        /* <DEDUP_REMOVED lines=23> */
.L_x_31166:
[----:B------:R-:W-:Y:S05]  /*20a30*/  BSYNC B2 ;  /* 0x0000000000027941 */ /* 0x000fea0003800000 */
.L_x_31165:
        /* <DEDUP_REMOVED lines=26> */
.L_x_31168:
[----:B-12---:R-:W-:Y:S05]  /*20be0*/  BSYNC B2 ;  /* 0x0000000000027941 */ /* 0x006fea0003800000 */
.L_x_31167:
        /* <DEDUP_REMOVED lines=112> */
.L_x_31170:
[----:B------:R-:W-:Y:S05]  /*212f0*/  BSYNC B0 ;  /* 0x0000000000007941 */ /* 0x000fea0003800000 */
.L_x_31169:
        /* <DEDUP_REMOVED lines=10> */
.L_x_31172:
[----:B------:R-:W-:Y:S05]  /*213a0*/  BSYNC B2 ;  /* 0x0000000000027941 */ /* 0x000fea0003800000 */
.L_x_31171:
        /* <DEDUP_REMOVED lines=43> */
.L_x_31174:
[----:B------:R-:W-:-:S04]  /*21660*/  ISETP.GE.AND P0, PT, R41, RZ, PT ;  /* 0x000000ff2900720c */ /* 0x000fc80003f06270 */
[----:B------:R-:W-:Y:S02]  /*21670*/  FSEL R2, RZ, 3.37028055040000000000e+12, P0 ;  /* 0x54442d18ff027808 */ /* 0x000fe40000000000 */
[----:B------:R-:W-:Y:S02]  /*21680*/  FSEL R3, RZ, 2.1426990032196044922, P0 ;  /* 0x400921fbff037808 */ /* 0x000fe40000000000 */
.L_x_31175:
[----:B------:R-:W-:Y:S05]  /*21690*/  BSYNC B0 ;  /* 0x0000000000007941 */ /* 0x000fea0003800000 */
.L_x_31173:
[----:B------:R2:W4:Y:S02]  /*216a0*/  DADD R40, |R40|, |R42| ;  /* 0x0000000028287229 */ /* 0x000524000000062a */
[----:B--2---:R-:W-:Y:S02]  /*216b0*/  LOP3.LUT R43, R3, 0x80000000, R43, 0xb8, !PT ;  /* 0x80000000032b7812 */ /* 0x004fe400078eb82b */
[----:B-1----:R-:W-:-:S04]  /*216c0*/  DADD R8, R8, 1 ;  /* 0x3ff0000008087429 */ /* 0x002fc80000000000 */
[----:B----4-:R-:W1:-:S06]  /*216d0*/  DSETP.GTU.AND P0, PT, |R40|, +INF , PT ;  /* 0x7ff000002800742a */ /* 0x010e4c0003f0c200 */
[----:B-1----:R-:W-:Y:S02]  /*216e0*/  FSEL R2, R40, R2, P0 ;  /* 0x0000000228027208 */ /* 0x002fe40000000000 */
[----:B------:R-:W-:Y:S01]  /*216f0*/  FSEL R3, R41, R43, P0 ;  /* 0x0000002b29037208 */ /* 0x000fe20000000000 */
[----:B------:R-:W-:Y:S05]  /*21700*/  BRA `(.L_x_31131) ;  /* 0x0000095000007947 */ /* 0x000fea0003800000 */
.L_x_31116:
        /* <DEDUP_REMOVED lines=89> */
.L_x_31177:
[----:B------:R-:W-:Y:S05]  /*21ca0*/  BSYNC B0 ;  /* 0x0000000000007941 */ /* 0x000fea0003800000 */
.L_x_31176:
[----:B------:R-:W-:Y:S01]  /*21cb0*/  BSSY B2, `(.L_x_31178) ;  /* 0x0000007000027945 */ /* 0x000fe20003800000 */
[----:B------:R-:W-:Y:S05]  /*21cc0*/  @P4 BRA P5, `(.L_x_31179) ;  /* 0x0000005000004947 */ /* 0x000fea0002800000 */
[----:B------:R-:W-:Y:S01]  /*21cd0*/  IMAD.MOV.U32 R0, RZ, RZ, R4 ;  /* 0x000000ffff007224 */ /* 0x000fe200078e0004 */
[----:B------:R-:W-:Y:S01]  /*21ce0*/  MOV R4, 0x21d20 ;  /* 0x00021d2000047802 */ /* 0x000fe20000000f00 */
[----:B------:R-:W-:Y:S02]  /*21cf0*/  IMAD.MOV.U32 R2, RZ, RZ, R10 ;  /* 0x000000ffff027224 */ /* 0x000fe400078e000a */
[----:B------:R-:W-:Y:S02]  /*21d00*/  IMAD.MOV.U32 R3, RZ, RZ, R11 ;  /* 0x000000ffff037224 */ /* 0x000fe400078e000b */
[----:B01-3--:R-:W-:Y:S05]  /*21d10*/  CALL.REL.NOINC `($__internal_65_$__cuda_sm20_div_rn_f64_full) ;  /* 0x0005119000007944 */ /* 0x00bfea0003c00000 */
.L_x_31179:
[----:B------:R-:W-:Y:S05]  /*21d20*/  BSYNC B2 ;  /* 0x0000000000027941 */ /* 0x000fea0003800000 */
.L_x_31178:
        /* <DEDUP_REMOVED lines=43> */
.L_x_31181:
[----:B------:R-:W-:Y:S02]  /*21fe0*/  FSEL R2, RZ, 3.37028055040000000000e+12, P2 ;  /* 0x54442d18ff027808 */ /* 0x000fe40001000000 */
[----:B------:R-:W-:Y:S02]  /*21ff0*/  FSEL R3, RZ, 2.1426990032196044922, P2 ;  /* 0x400921fbff037808 */ /* 0x000fe40001000000 */
.L_x_31182:
[----:B------:R-:W-:Y:S05]  /*22000*/  BSYNC B0 ;  /* 0x0000000000007941 */ /* 0x000fea0003800000 */
.L_x_31180:
[----:B------:R2:W4:Y:S02]  /*22010*/  DADD R40, |R40|, |R42| ;  /* 0x0000000028287229 */ /* 0x000524000000062a */
[----:B--2---:R-:W-:-:S04]  /*22020*/  LOP3.LUT R43, R3, 0x80000000, R43, 0xb8, !PT ;  /* 0x80000000032b7812 */ /* 0x004fc800078eb82b */
[----:B----4-:R-:W2:-:S06]  /*22030*/  DSETP.GTU.AND P0, PT, |R40|, +INF , PT ;  /* 0x7ff000002800742a */ /* 0x010e8c0003f0c200 */
[----:B--2---:R-:W-:Y:S02]  /*22040*/  FSEL R2, R40, R2, P0 ;  /* 0x0000000228027208 */ /* 0x004fe40000000000 */
[----:B------:R-:W-:Y:S02]  /*22050*/  FSEL R3, R41, R43, P0 ;  /* 0x0000002b29037208 */ /* 0x000fe40000000000 */
.L_x_31131:
[----:B------:R-:W-:Y:S05]  /*22060*/  BSYNC B1 ;  /* 0x0000000000017941 */ /* 0x000fea0003800000 */
.L_x_31115:
        /* <DEDUP_REMOVED lines=54> */
.L_x_31189:
[----:B------:R-:W-:Y:S05]  /*223d0*/  BSYNC B0 ;  /* 0x0000000000007941 */ /* 0x000fea0003800000 */
.L_x_31188:
        /* <DEDUP_REMOVED lines=18> */
.L_x_31191:
[----:B------:R2:W4:Y:S01]  /*22500*/  DMUL R40, RZ, R46 ;  /* 0x0000002eff287228 */ /* 0x0005220000000000 */
[----:B0-----:R-:W-:-:S05]  /*22510*/  IMAD.MOV.U32 R2, RZ, RZ, RZ ;  /* 0x000000ffff027224 */ /* 0x001fca00078e00ff */
.L_x_31192:
[----:B------:R-:W-:Y:S05]  /*22520*/  BSYNC B2 ;  /* 0x0000000000027941 */ /* 0x000fea0003800000 */
.L_x_31190:
        /* <DEDUP_REMOVED lines=41> */
.L_x_31194:
[----:B------:R2:W3:Y:S01]  /*227c0*/  DMUL R2, RZ, R46 ;  /* 0x0000002eff027228 */ /* 0x0004e20000000000 */
[----:B------:R-:W-:-:S05]  /*227d0*/  IMAD.MOV.U32 R0, RZ, RZ, RZ ;  /* 0x000000ffff007224 */ /* 0x000fca00078e00ff */
.L_x_31195:
[----:B------:R-:W-:Y:S05]  /*227e0*/  BSYNC B2 ;  /* 0x0000000000027941 */ /* 0x000fea0003800000 */
.L_x_31193:
        /* <DEDUP_REMOVED lines=25> */
.L_x_31187:
        /* <DEDUP_REMOVED lines=39> */
.L_x_31198:
[----:B------:R-:W-:Y:S05]  /*22bf0*/  BSYNC B0 ;  /* 0x0000000000007941 */ /* 0x000fea0003800000 */
.L_x_31197:
        /* <DEDUP_REMOVED lines=18> */
.L_x_31200:
[----:B------:R2:W4:Y:S01]  /*22d20*/  DMUL R40, RZ, R46 ;  /* 0x0000002eff287228 */ /* 0x0005220000000000 */
[----:B0-----:R-:W-:-:S05]  /*22d30*/  IMAD.MOV.U32 R2, RZ, RZ, RZ ;  /* 0x000000ffff027224 */ /* 0x001fca00078e00ff */
.L_x_31201:
[----:B------:R-:W-:Y:S05]  /*22d40*/  BSYNC B2 ;  /* 0x0000000000027941 */ /* 0x000fea0003800000 */
.L_x_31199:
        /* <DEDUP_REMOVED lines=41> */
.L_x_31203:
[----:B------:R2:W3:Y:S01]  /*22fe0*/  DMUL R2, RZ, R46 ;  /* 0x0000002eff027228 */ /* 0x0004e20000000000 */
[----:B------:R-:W-:-:S05]  /*22ff0*/  IMAD.MOV.U32 R0, RZ, RZ, RZ ;  /* 0x000000ffff007224 */ /* 0x000fca00078e00ff */
.L_x_31204:
[----:B------:R-:W-:Y:S05]  /*23000*/  BSYNC B2 ;  /* 0x0000000000027941 */ /* 0x000fea0003800000 */
.L_x_31202:
        /* <DEDUP_REMOVED lines=39> */
.L_x_31186:
        /* <DEDUP_REMOVED lines=11> */
.L_x_31205:
[----:B------:R-:W1:-:S10]  /*23330*/  DADD R40, R46, -R46 ;  /* 0x000000002e287229 */ /* 0x000e54000000082e */
[----:B-1----:R-:W-:Y:S02]  /*23340*/  IMAD.MOV.U32 R42, RZ, RZ, R40 ;  /* 0x000000ffff2a7224 */ /* 0x002fe400078e0028 */
[----:B------:R-:W-:Y:S01]  /*23350*/  IMAD.MOV.U32 R43, RZ, RZ, R41 ;  /* 0x000000ffff2b7224 */ /* 0x000fe200078e0029 */
[----:B------:R-:W-:Y:S05]  /*23360*/  BRA `(.L_x_31196) ;  /* 0x0000081000007947 */ /* 0x000fea0003800000 */
.L_x_31185:
        /* <DEDUP_REMOVED lines=18> */
.L_x_31207:
[----:B------:R1:W2:Y:S01]  /*23490*/  DMUL R2, RZ, R46 ;  /* 0x0000002eff027228 */ /* 0x0002a20000000000 */
[----:B------:R-:W-:-:S05]  /*234a0*/  IMAD.MOV.U32 R5, RZ, RZ, RZ ;  /* 0x000000ffff057224 */ /* 0x000fca00078e00ff */
.L_x_31208:
[----:B------:R-:W-:Y:S05]  /*234b0*/  BSYNC B2 ;  /* 0x0000000000027941 */ /* 0x000fea0003800000 */
.L_x_31206:
        /* <DEDUP_REMOVED lines=41> */
.L_x_31210:
[----:B------:R1:W2:Y:S01]  /*23750*/  DMUL R42, RZ, R46 ;  /* 0x0000002eff2a7228 */ /* 0x0002a20000000000 */
[----:B------:R-:W-:-:S05]  /*23760*/  IMAD.MOV.U32 R0, RZ, RZ, RZ ;  /* 0x000000ffff007224 */ /* 0x000fca00078e00ff */
.L_x_31211:
[----:B------:R-:W-:Y:S05]  /*23770*/  BSYNC B2 ;  /* 0x0000000000027941 */ /* 0x000fea0003800000 */
.L_x_31209:
        /* <DEDUP_REMOVED lines=24> */
.L_x_31184:
        /* <DEDUP_REMOVED lines=37> */
.L_x_31213:
[----:B------:R-:W-:Y:S05]  /*23b50*/  BSYNC B0 ;  /* 0x0000000000007941 */ /* 0x000fea0003800000 */
.L_x_31212:
[----:B------:R-:W-:Y:S02]  /*23b60*/  IMAD.MOV.U32 R42, RZ, RZ, R46 ;  /* 0x000000ffff2a7224 */ /* 0x000fe400078e002e */
[----:B------:R-:W-:Y:S02]  /*23b70*/  IMAD.MOV.U32 R43, RZ, RZ, R47 ;  /* 0x000000ffff2b7224 */ /* 0x000fe400078e002f */
.L_x_31196:
[----:B-12---:R-:W-:Y:S05]  /*23b80*/  BSYNC B1 ;  /* 0x0000000000017941 */ /* 0x006fea0003800000 */
.L_x_31183:
        /* <DEDUP_REMOVED lines=90> */
.L_x_31221:
        /* <DEDUP_REMOVED lines=22> */
.L_x_31224:
[----:B------:R-:W-:Y:S05]  /*24290*/  BSYNC B3 ;  /* 0x0000000000037941 */ /* 0x000fea0003800000 */
.L_x_31223:
        /* <DEDUP_REMOVED lines=15> */
.L_x_31222:
[----:B------:R-:W-:Y:S05]  /*24390*/  BSYNC B2 ;  /* 0x0000000000027941 */ /* 0x000fea0003800000 */
.L_x_31220:
        /* <DEDUP_REMOVED lines=21> */
.L_x_31226:
[----:B------:R-:W-:Y:S05]  /*244f0*/  BSYNC B2 ;  /* 0x0000000000027941 */ /* 0x000fea0003800000 */
.L_x_31225:
        /* <DEDUP_REMOVED lines=43> */
.L_x_31228:
[----:B------:R-:W-:-:S04]  /*247b0*/  ISETP.GE.AND P0, PT, R13, RZ, PT ;  /* 0x000000ff0d00720c */ /* 0x000fc80003f06270 */
[----:B------:R-:W-:Y:S02]  /*247c0*/  FSEL R2, RZ, 3.37028055040000000000e+12, P0 ;  /* 0x54442d18ff027808 */ /* 0x000fe40000000000 */
[----:B------:R-:W-:Y:S02]  /*247d0*/  FSEL R3, RZ, 2.1426990032196044922, P0 ;  /* 0x400921fbff037808 */ /* 0x000fe40000000000 */
.L_x_31229:
[----:B------:R-:W-:Y:S05]  /*247e0*/  BSYNC B0 ;  /* 0x0000000000007941 */ /* 0x000fea0003800000 */
.L_x_31227:
[----:B------:R0:W2:Y:S02]  /*247f0*/  DADD R12, |R12|, |R14| ;  /* 0x000000000c0c7229 */ /* 0x0000a4000000060e */
[----:B0-----:R-:W-:Y:S02]  /*24800*/  LOP3.LUT R15, R3, 0x80000000, R15, 0xb8, !PT ;  /* 0x80000000030f7812 */ /* 0x001fe400078eb80f */
[----:B-1----:R-:W-:-:S04]  /*24810*/  DMUL R8, R8, 0.5 ;  /* 0x3fe0000008087828 */ /* 0x002fc80000000000 */
[----:B--2---:R-:W0:-:S06]  /*24820*/  DSETP.GTU.AND P0, PT, |R12|, +INF , PT ;  /* 0x7ff000000c00742a */ /* 0x004e0c0003f0c200 */
[----:B0-----:R-:W-:Y:S02]  /*24830*/  FSEL R2, R12, R2, P0 ;  /* 0x000000020c027208 */ /* 0x001fe40000000000 */
[----:B------:R-:W-:Y:S01]  /*24840*/  FSEL R3, R13, R15, P0 ;  /* 0x0000000f0d037208 */ /* 0x000fe20000000000 */
[----:B------:R-:W-:Y:S05]  /*24850*/  BRA `(.L_x_31230) ;  /* 0x00004a0000007947 */ /* 0x000fea0003800000 */
.L_x_31219:
        /* <DEDUP_REMOVED lines=77> */
.L_x_31233:
[----:B------:R-:W-:Y:S05]  /*24d30*/  BSYNC B0 ;  /* 0x0000000000007941 */ /* 0x000fea0003800000 */
.L_x_31232:
        /* <DEDUP_REMOVED lines=8> */
.L_x_31235:
[----:B------:R-:W-:Y:S05]  /*24dc0*/  BSYNC B2 ;  /* 0x0000000000027941 */ /* 0x000fea0003800000 */
.L_x_31234:
        /* <DEDUP_REMOVED lines=43> */
.L_x_31237:
[----:B------:R-:W-:-:S04]  /*25080*/  ISETP.GE.AND P0, PT, R13, RZ, PT ;  /* 0x000000ff0d00720c */ /* 0x000fc80003f06270 */
[----:B------:R-:W-:Y:S02]  /*25090*/  FSEL R2, RZ, 3.37028055040000000000e+12, P0 ;  /* 0x54442d18ff027808 */ /* 0x000fe40000000000 */
[----:B------:R-:W-:Y:S02]  /*250a0*/  FSEL R3, RZ, 2.1426990032196044922, P0 ;  /* 0x400921fbff037808 */ /* 0x000fe40000000000 */
.L_x_31238:
[----:B------:R-:W-:Y:S05]  /*250b0*/  BSYNC B0 ;  /* 0x0000000000007941 */ /* 0x000fea0003800000 */
.L_x_31236:
[----:B------:R2:W4:Y:S02]  /*250c0*/  DADD R12, |R12|, |R14| ;  /* 0x000000000c0c7229 */ /* 0x000524000000060e */
[----:B--2---:R-:W-:Y:S02]  /*250d0*/  LOP3.LUT R15, R3, 0x80000000, R15, 0xb8, !PT ;  /* 0x80000000030f7812 */ /* 0x004fe400078eb80f */
[----:B-1----:R-:W-:-:S04]  /*250e0*/  DMUL R8, R8, 0.5 ;  /* 0x3fe0000008087828 */ /* 0x002fc80000000000 */
[----:B----4-:R-:W1:-:S06]  /*250f0*/  DSETP.GTU.AND P0, PT, |R12|, +INF , PT ;  /* 0x7ff000000c00742a */ /* 0x010e4c0003f0c200 */
[----:B-1----:R-:W-:Y:S02]  /*25100*/  FSEL R2, R12, R2, P0 ;  /* 0x000000020c027208 */ /* 0x002fe40000000000 */
[----:B------:R-:W-:Y:S01]  /*25110*/  FSEL R3, R13, R15, P0 ;  /* 0x0000000f0d037208 */ /* 0x000fe20000000000 */
[----:B------:R-:W-:Y:S05]  /*25120*/  BRA `(.L_x_31230) ;  /* 0x0000413000007947 */ /* 0x000fea0003800000 */
.L_x_31231:
        /* <DEDUP_REMOVED lines=29> */
.L_x_31240:
        /* <DEDUP_REMOVED lines=71> */
.L_x_31239:
        /* <DEDUP_REMOVED lines=77> */
.L_x_31242:
        /* <DEDUP_REMOVED lines=22> */
.L_x_31245:
[----:B------:R-:W-:Y:S05]  /*25da0*/  BSYNC B3 ;  /* 0x0000000000037941 */ /* 0x000fea0003800000 */
.L_x_31244:
        /* <DEDUP_REMOVED lines=15> */
.L_x_31243:
[----:B------:R-:W-:Y:S05]  /*25ea0*/  BSYNC B2 ;  /* 0x0000000000027941 */ /* 0x000fea0003800000 */
.L_x_31241:
        /* <DEDUP_REMOVED lines=21> */
.L_x_31247:
[----:B------:R-:W-:Y:S05]  /*26000*/  BSYNC B2 ;  /* 0x0000000000027941 */ /* 0x000fea0003800000 */
.L_x_31246:
        /* <DEDUP_REMOVED lines=43> */
.L_x_31249:
[----:B------:R-:W-:-:S04]  /*262c0*/  ISETP.GE.AND P0, PT, R13, RZ, PT ;  /* 0x000000ff0d00720c */ /* 0x000fc80003f06270 */
[----:B------:R-:W-:Y:S02]  /*262d0*/  FSEL R2, RZ, 3.37028055040000000000e+12, P0 ;  /* 0x54442d18ff027808 */ /* 0x000fe40000000000 */
[----:B------:R-:W-:Y:S02]  /*262e0*/  FSEL R3, RZ, 2.1426990032196044922, P0 ;  /* 0x400921fbff037808 */ /* 0x000fe40000000000 */
.L_x_31250:
[----:B------:R-:W-:Y:S05]  /*262f0*/  BSYNC B0 ;  /* 0x0000000000007941 */ /* 0x000fea0003800000 */
.L_x_31248:
[----:B------:R0:W2:Y:S02]  /*26300*/  DADD R12, |R12|, |R14| ;  /* 0x000000000c0c7229 */ /* 0x0000a4000000060e */
[----:B0-----:R-:W-:Y:S02]  /*26310*/  LOP3.LUT R15, R3, 0x80000000, R15, 0xb8, !PT ;  /* 0x80000000030f7812 */ /* 0x001fe400078eb80f */
[----:B-1----:R-:W-:-:S04]  /*26320*/  DMUL R8, R8, 0.5 ;  /* 0x3fe0000008087828 */ /* 0x002fc80000000000 */
[----:B--2---:R-:W0:-:S06]  /*26330*/  DSETP.GTU.AND P0, PT, |R12|, +INF , PT ;  /* 0x7ff000000c00742a */ /* 0x004e0c0003f0c200 */
[----:B0-----:R-:W-:Y:S02]  /*26340*/  FSEL R2, R12, R2, P0 ;  /* 0x000000020c027208 */ /* 0x001fe40000000000 */
[----:B------:R-:W-:Y:S01]  /*26350*/  FSEL R3, R13, R15, P0 ;  /* 0x0000000f0d037208 */ /* 0x000fe20000000000 */
[----:B------:R-:W-:Y:S05]  /*26360*/  BRA `(.L_x_31230) ;  /* 0x00002ef000007947 */ /* 0x000fea0003800000 */
.L_x_31218:
        /* <DEDUP_REMOVED lines=111> */
.L_x_31252:
[----:B------:R-:W-:Y:S05]  /*26a60*/  BSYNC B0 ;  /* 0x0000000000007941 */ /* 0x000fea0003800000 */
.L_x_31251:
        /* <DEDUP_REMOVED lines=10> */
.L_x_31254:
[----:B------:R-:W-:Y:S05]  /*26b10*/  BSYNC B2 ;  /* 0x0000000000027941 */ /* 0x000fea0003800000 */
.L_x_31253:
        /* <DEDUP_REMOVED lines=43> */
.L_x_31256:
[----:B------:R-:W-:-:S04]  /*26dd0*/  ISETP.GE.AND P0, PT, R13, RZ, PT ;  /* 0x000000ff0d00720c */ /* 0x000fc80003f06270 */
[----:B------:R-:W-:Y:S02]  /*26de0*/  FSEL R2, RZ, 3.37028055040000000000e+12, P0 ;  /* 0x54442d18ff027808 */ /* 0x000fe40000000000 */
[----:B------:R-:W-:Y:S02]  /*26df0*/  FSEL R3, RZ, 2.1426990032196044922, P0 ;  /* 0x400921fbff037808 */ /* 0x000fe40000000000 */
.L_x_31257:
[----:B------:R-:W-:Y:S05]  /*26e00*/  BSYNC B0 ;  /* 0x0000000000007941 */ /* 0x000fea0003800000 */
.L_x_31255:
[----:B------:R2:W4:Y:S02]  /*26e10*/  DADD R12, |R12|, |R14| ;  /* 0x000000000c0c7229 */ /* 0x000524000000060e */
[----:B--2---:R-:W-:-:S04]  /*26e20*/  LOP3.LUT R15, R3, 0x80000000, R15, 0xb8, !PT ;  /* 0x80000000030f7812 */ /* 0x004fc800078eb80f */
[----:B----4-:R-:W2:-:S06]  /*26e30*/  DSETP.GTU.AND P0, PT, |R12|, +INF , PT ;  /* 0x7ff000000c00742a */ /* 0x010e8c0003f0c200 */
[----:B--2---:R-:W-:Y:S02]  /*26e40*/  FSEL R2, R12, R2, P0 ;  /* 0x000000020c027208 */ /* 0x004fe40000000000 */
[----:B------:R-:W-:Y:S01]  /*26e50*/  FSEL R3, R13, R15, P0 ;  /* 0x0000000f0d037208 */ /* 0x000fe20000000000 */
[----:B------:R-:W-:Y:S05]  /*26e60*/  BRA `(.L_x_31230) ;  /* 0x000023f000007947 */ /* 0x000fea0003800000 */
.L_x_31217:
        /* <DEDUP_REMOVED lines=68> */
.L_x_31260:
        /* <DEDUP_REMOVED lines=22> */
.L_x_31263:
[----:B------:R-:W-:Y:S05]  /*27410*/  BSYNC B3 ;  /* 0x0000000000037941 */ /* 0x000fea0003800000 */
.L_x_31262:
        /* <DEDUP_REMOVED lines=15> */
.L_x_31261:
[----:B------:R-:W-:Y:S05]  /*27510*/  BSYNC B2 ;  /* 0x0000000000027941 */ /* 0x000fea0003800000 */
.L_x_31259:
        /* <DEDUP_REMOVED lines=44> */
.L_x_31258:
        /* <DEDUP_REMOVED lines=46> */
.L_x_31216:
        /* <DEDUP_REMOVED lines=23> */
.L_x_31265:
[----:B------:R-:W-:Y:S05]  /*27c30*/  BSYNC B2 ;  /* 0x0000000000027941 */ /* 0x000fea0003800000 */
.L_x_31264:
        /* <DEDUP_REMOVED lines=26> */
.L_x_31267:
[----:B-12---:R-:W-:Y:S05]  /*27de0*/  BSYNC B2 ;  /* 0x0000000000027941 */ /* 0x006fea0003800000 */
.L_x_31266:
        /* <DEDUP_REMOVED lines=112> */
.L_x_31269:
[----:B------:R-:W-:Y:S05]  /*284f0*/  BSYNC B0 ;  /* 0x0000000000007941 */ /* 0x000fea0003800000 */
.L_x_31268:
        /* <DEDUP_REMOVED lines=10> */
.L_x_31271:
[----:B------:R-:W-:Y:S05]  /*285a0*/  BSYNC B2 ;  /* 0x0000000000027941 */ /* 0x000fea0003800000 */
.L_x_31270:
        /* <DEDUP_REMOVED lines=43> */
.L_x_31273:
[----:B------:R-:W-:-:S04]  /*28860*/  ISETP.GE.AND P0, PT, R13, RZ, PT ;  /* 0x000000ff0d00720c */ /* 0x000fc80003f06270 */
[----:B------:R-:W-:Y:S02]  /*28870*/  FSEL R2, RZ, 3.37028055040000000000e+12, P0 ;  /* 0x54442d18ff027808 */ /* 0x000fe40000000000 */
[----:B------:R-:W-:Y:S02]  /*28880*/  FSEL R3, RZ, 2.1426990032196044922, P0 ;  /* 0x400921fbff037808 */ /* 0x000fe40000000000 */
.L_x_31274:
[----:B------:R-:W-:Y:S05]  /*28890*/  BSYNC B0 ;  /* 0x0000000000007941 */ /* 0x000fea0003800000 */
.L_x_31272:
[----:B------:R2:W4:Y:S02]  /*288a0*/  DADD R12, |R12|, |R14| ;  /* 0x000000000c0c7229 */ /* 0x000524000000060e */
[----:B--2---:R-:W-:Y:S02]  /*288b0*/  LOP3.LUT R15, R3, 0x80000000, R15, 0xb8, !PT ;  /* 0x80000000030f7812 */ /* 0x004fe400078eb80f */
[----:B-1----:R-:W-:-:S04]  /*288c0*/  DADD R8, R8, 1 ;  /* 0x3ff0000008087429 */ /* 0x002fc80000000000 */
[----:B----4-:R-:W1:-:S06]  /*288d0*/  DSETP.GTU.AND P0, PT, |R12|, +INF , PT ;  /* 0x7ff000000c00742a */ /* 0x010e4c0003f0c200 */
[----:B-1----:R-:W-:Y:S02]  /*288e0*/  FSEL R2, R12, R2, P0 ;  /* 0x000000020c027208 */ /* 0x002fe40000000000 */
[----:B------:R-:W-:Y:S01]  /*288f0*/  FSEL R3, R13, R15, P0 ;  /* 0x0000000f0d037208 */ /* 0x000fe20000000000 */
[----:B------:R-:W-:Y:S05]  /*28900*/  BRA `(.L_x_31230) ;  /* 0x0000095000007947 */ /* 0x000fea0003800000 */
.L_x_31215:
        /* <DEDUP_REMOVED lines=89> */
.L_x_31276:
[----:B------:R-:W-:Y:S05]  /*28ea0*/  BSYNC B0 ;  /* 0x0000000000007941 */ /* 0x000fea0003800000 */
.L_x_31275:
[----:B------:R-:W-:Y:S01]  /*28eb0*/  BSSY B2, `(.L_x_31277) ;  /* 0x0000007000027945 */ /* 0x000fe20003800000 */
[----:B------:R-:W-:Y:S05]  /*28ec0*/  @P4 BRA P5, `(.L_x_31278) ;  /* 0x0000005000004947 */ /* 0x000fea0002800000 */
[----:B------:R-:W-:Y:S01]  /*28ed0*/  IMAD.MOV.U32 R0, RZ, RZ, R4 ;  /* 0x000000ffff007224 */ /* 0x000fe200078e0004 */
[----:B------:R-:W-:Y:S01]  /*28ee0*/  MOV R4, 0x28f20 ;  /* 0x00028f2000047802 */ /* 0x000fe20000000f00 */
[----:B------:R-:W-:Y:S02]  /*28ef0*/  IMAD.MOV.U32 R2, RZ, RZ, R10 ;  /* 0x000000ffff027224 */ /* 0x000fe400078e000a */
[----:B------:R-:W-:Y:S02]  /*28f00*/  IMAD.MOV.U32 R3, RZ, RZ, R11 ;  /* 0x000000ffff037224 */ /* 0x000fe400078e000b */
[----:B01-3--:R-:W-:Y:S05]  /*28f10*/  CALL.REL.NOINC `($__internal_65_$__cuda_sm20_div_rn_f64_full) ;  /* 0x00049f9000007944 */ /* 0x00bfea0003c00000 */
.L_x_31278:
[----:B------:R-:W-:Y:S05]  /*28f20*/  BSYNC B2 ;  /* 0x0000000000027941 */ /* 0x000fea0003800000 */
.L_x_31277:
        /* <DEDUP_REMOVED lines=43> */
.L_x_31280:
[----:B------:R-:W-:Y:S02]  /*291e0*/  FSEL R2, RZ, 3.37028055040000000000e+12, P2 ;  /* 0x54442d18ff027808 */ /* 0x000fe40001000000 */
[----:B------:R-:W-:Y:S02]  /*291f0*/  FSEL R3, RZ, 2.1426990032196044922, P2 ;  /* 0x400921fbff037808 */ /* 0x000fe40001000000 */
.L_x_31281:
[----:B------:R-:W-:Y:S05]  /*29200*/  BSYNC B0 ;  /* 0x0000000000007941 */ /* 0x000fea0003800000 */
.L_x_31279:
[----:B------:R2:W4:Y:S02]  /*29210*/  DADD R12, |R12|, |R14| ;  /* 0x000000000c0c7229 */ /* 0x000524000000060e */
[----:B--2---:R-:W-:-:S04]  /*29220*/  LOP3.LUT R15, R3, 0x80000000, R15, 0xb8, !PT ;  /* 0x80000000030f7812 */ /* 0x004fc800078eb80f */
[----:B----4-:R-:W2:-:S06]  /*29230*/  DSETP.GTU.AND P0, PT, |R12|, +INF , PT ;  /* 0x7ff000000c00742a */ /* 0x010e8c0003f0c200 */
[----:B--2---:R-:W-:Y:S02]  /*29240*/  FSEL R2, R12, R2, P0 ;  /* 0x000000020c027208 */ /* 0x004fe40000000000 */
[----:B------:R-:W-:Y:S02]  /*29250*/  FSEL R3, R13, R15, P0 ;  /* 0x0000000f0d037208 */ /* 0x000fe40000000000 */
.L_x_31230:
[----:B------:R-:W-:Y:S05]  /*29260*/  BSYNC B1 ;  /* 0x0000000000017941 */ /* 0x000fea0003800000 */
.L_x_31214:
        /* <DEDUP_REMOVED lines=54> */
.L_x_31288:
[----:B------:R-:W-:Y:S05]  /*295d0*/  BSYNC B0 ;  /* 0x0000000000007941 */ /* 0x000fea0003800000 */
.L_x_31287:
        /* <DEDUP_REMOVED lines=18> */
.L_x_31290:
[----:B------:R2:W4:Y:S01]  /*29700*/  DMUL R12, RZ, R46 ;  /* 0x0000002eff0c7228 */ /* 0x0005220000000000 */
[----:B0-----:R-:W-:-:S05]  /*29710*/  IMAD.MOV.U32 R2, RZ, RZ, RZ ;  /* 0x000000ffff027224 */ /* 0x001fca00078e00ff */
.L_x_31291:
[----:B------:R-:W-:Y:S05]  /*29720*/  BSYNC B2 ;  /* 0x0000000000027941 */ /* 0x000fea0003800000 */
.L_x_31289:
        /* <DEDUP_REMOVED lines=41> */
.L_x_31293:
[----:B------:R2:W3:Y:S01]  /*299c0*/  DMUL R2, RZ, R46 ;  /* 0x0000002eff027228 */ /* 0x0004e20000000000 */
[----:B------:R-:W-:-:S05]  /*299d0*/  IMAD.MOV.U32 R0, RZ, RZ, RZ ;  /* 0x000000ffff007224 */ /* 0x000fca00078e00ff */
.L_x_31294:
[----:B------:R-:W-:Y:S05]  /*299e0*/  BSYNC B2 ;  /* 0x0000000000027941 */ /* 0x000fea0003800000 */
.L_x_31292:
        /* <DEDUP_REMOVED lines=25> */
.L_x_31286:
        /* <DEDUP_REMOVED lines=39> */
.L_x_31297:
[----:B------:R-:W-:Y:S05]  /*29df0*/  BSYNC B0 ;  /* 0x0000000000007941 */ /* 0x000fea0003800000 */
.L_x_31296:
        /* <DEDUP_REMOVED lines=18> */
.L_x_31299:
[----:B------:R2:W4:Y:S01]  /*29f20*/  DMUL R12, RZ, R46 ;  /* 0x0000002eff0c7228 */ /* 0x0005220000000000 */
[----:B0-----:R-:W-:-:S05]  /*29f30*/  IMAD.MOV.U32 R2, RZ, RZ, RZ ;  /* 0x000000ffff027224 */ /* 0x001fca00078e00ff */
.L_x_31300:
[----:B------:R-:W-:Y:S05]  /*29f40*/  BSYNC B2 ;  /* 0x0000000000027941 */ /* 0x000fea0003800000 */
.L_x_31298:
        /* <DEDUP_REMOVED lines=41> */
.L_x_31302:
[----:B------:R2:W3:Y:S01]  /*2a1e0*/  DMUL R2, RZ, R46 ;  /* 0x0000002eff027228 */ /* 0x0004e20000000000 */
[----:B------:R-:W-:-:S05]  /*2a1f0*/  IMAD.MOV.U32 R0, RZ, RZ, RZ ;  /* 0x000000ffff007224 */ /* 0x000fca00078e00ff */
.L_x_31303:
[----:B------:R-:W-:Y:S05]  /*2a200*/  BSYNC B2 ;  /* 0x0000000000027941 */ /* 0x000fea0003800000 */
.L_x_31301:
        /* <DEDUP_REMOVED lines=39> */
.L_x_31285:
        /* <DEDUP_REMOVED lines=11> */
.L_x_31304:
[----:B------:R-:W1:-:S10]  /*2a530*/  DADD R12, R46, -R46 ;  /* 0x000000002e0c7229 */ /* 0x000e54000000082e */
[----:B-1----:R-:W-:Y:S02]  /*2a540*/  IMAD.MOV.U32 R14, RZ, RZ, R12 ;  /* 0x000000ffff0e7224 */ /* 0x002fe400078e000c */
[----:B------:R-:W-:Y:S01]  /*2a550*/  IMAD.MOV.U32 R15, RZ, RZ, R13 ;  /* 0x000000ffff0f7224 */ /* 0x000fe200078e000d */
[----:B------:R-:W-:Y:S05]  /*2a560*/  BRA `(.L_x_31295) ;  /* 0x0000081000007947 */ /* 0x000fea0003800000 */
.L_x_31284:
        /* <DEDUP_REMOVED lines=18> */
.L_x_31306:
[----:B------:R1:W2:Y:S01]  /*2a690*/  DMUL R2, RZ, R46 ;  /* 0x0000002eff027228 */ /* 0x0002a20000000000 */
[----:B------:R-:W-:-:S05]  /*2a6a0*/  IMAD.MOV.U32 R5, RZ, RZ, RZ ;  /* 0x000000ffff057224 */ /* 0x000fca00078e00ff */
.L_x_31307:
[----:B------:R-:W-:Y:S05]  /*2a6b0*/  BSYNC B2 ;  /* 0x0000000000027941 */ /* 0x000fea0003800000 */
.L_x_31305:
        /* <DEDUP_REMOVED lines=41> */
.L_x_31309:
[----:B------:R1:W2:Y:S01]  /*2a950*/  DMUL R14, RZ, R46 ;  /* 0x0000002eff0e7228 */ /* 0x0002a20000000000 */
[----:B------:R-:W-:-:S05]  /*2a960*/  IMAD.MOV.U32 R0, RZ, RZ, RZ ;  /* 0x000000ffff007224 */ /* 0x000fca00078e00ff */
.L_x_31310:
[----:B------:R-:W-:Y:S05]  /*2a970*/  BSYNC B2 ;  /* 0x0000000000027941 */ /* 0x000fea0003800000 */
.L_x_31308:
        /* <DEDUP_REMOVED lines=24> */
.L_x_31283:
        /* <DEDUP_REMOVED lines=37> */
.L_x_31312:
[----:B------:R-:W-:Y:S05]  /*2ad50*/  BSYNC B0 ;  /* 0x0000000000007941 */ /* 0x000fea0003800000 */
.L_x_31311:
[----:B------:R-:W-:Y:S02]  /*2ad60*/  IMAD.MOV.U32 R14, RZ, RZ, R46 ;  /* 0x000000ffff0e7224 */ /* 0x000fe400078e002e */
[----:B------:R-:W-:Y:S02]  /*2ad70*/  IMAD.MOV.U32 R15, RZ, RZ, R47 ;  /* 0x000000ffff0f7224 */ /* 0x000fe400078e002f */
.L_x_31295:
[----:B-12---:R-:W-:Y:S05]  /*2ad80*/  BSYNC B1 ;  /* 0x0000000000017941 */ /* 0x006fea0003800000 */
.L_x_31282:
        /* <DEDUP_REMOVED lines=90> */
.L_x_31320:
        /* <DEDUP_REMOVED lines=22> */
.L_x_31323:
[----:B------:R-:W-:Y:S05]  /*2b490*/  BSYNC B3 ;  /* 0x0000000000037941 */ /* 0x000fea0003800000 */
.L_x_31322:
        /* <DEDUP_REMOVED lines=15> */
.L_x_31321:
[----:B------:R-:W-:Y:S05]  /*2b590*/  BSYNC B2 ;  /* 0x0000000000027941 */ /* 0x000fea0003800000 */
.L_x_31319:
        /* <DEDUP_REMOVED lines=21> */
.L_x_31325:
[----:B------:R-:W-:Y:S05]  /*2b6f0*/  BSYNC B2 ;  /* 0x0000000000027941 */ /* 0x000fea0003800000 */
.L_x_31324:
        /* <DEDUP_REMOVED lines=43> */
.L_x_31327:
[----:B------:R-:W-:-:S04]  /*2b9b0*/  ISETP.GE.AND P0, PT, R17, RZ, PT ;  /* 0x000000ff1100720c */ /* 0x000fc80003f06270 */
[----:B------:R-:W-:Y:S02]  /*2b9c0*/  FSEL R2, RZ, 3.37028055040000000000e+12, P0 ;  /* 0x54442d18ff027808 */ /* 0x000fe40000000000 */
[----:B------:R-:W-:Y:S02]  /*2b9d0*/  FSEL R3, RZ, 2.1426990032196044922, P0 ;  /* 0x400921fbff037808 */ /* 0x000fe40000000000 */
.L_x_31328:
[----:B------:R-:W-:Y:S05]  /*2b9e0*/  BSYNC B0 ;  /* 0x0000000000007941 */ /* 0x000fea0003800000 */
.L_x_31326:
[----:B------:R0:W2:Y:S02]  /*2b9f0*/  DADD R16, |R16|, |R18| ;  /* 0x0000000010107229 */ /* 0x0000a40000000612 */
[----:B0-----:R-:W-:Y:S02]  /*2ba00*/  LOP3.LUT R19, R3, 0x80000000, R19, 0xb8, !PT ;  /* 0x8000000003137812 */ /* 0x001fe400078eb813 */
[----:B-1----:R-:W-:-:S04]  /*2ba10*/  DMUL R8, R8, 0.5 ;  /* 0x3fe0000008087828 */ /* 0x002fc80000000000 */
[----:B--2---:R-:W0:-:S06]  /*2ba20*/  DSETP.GTU.AND P0, PT, |R16|, +INF , PT ;  /* 0x7ff000001000742a */ /* 0x004e0c0003f0c200 */
[----:B0-----:R-:W-:Y:S02]  /*2ba30*/  FSEL R2, R16, R2, P0 ;  /* 0x0000000210027208 */ /* 0x001fe40000000000 */
[----:B------:R-:W-:Y:S01]  /*2ba40*/  FSEL R3, R17, R19, P0 ;  /* 0x0000001311037208 */ /* 0x000fe20000000000 */
[----:B------:R-:W-:Y:S05]  /*2ba50*/  BRA `(.L_x_31329) ;  /* 0x00004a0000007947 */ /* 0x000fea0003800000 */
.L_x_31318:
        /* <DEDUP_REMOVED lines=77> */
.L_x_31332:
[----:B------:R-:W-:Y:S05]  /*2bf30*/  BSYNC B0 ;  /* 0x0000000000007941 */ /* 0x000fea0003800000 */
.L_x_31331:
        /* <DEDUP_REMOVED lines=8> */
.L_x_31334:
[----:B------:R-:W-:Y:S05]  /*2bfc0*/  BSYNC B2 ;  /* 0x0000000000027941 */ /* 0x000fea0003800000 */
.L_x_31333:
        /* <DEDUP_REMOVED lines=43> */
.L_x_31336:
[----:B------:R-:W-:-:S04]  /*2c280*/  ISETP.GE.AND P0, PT, R17, RZ, PT ;  /* 0x000000ff1100720c */ /* 0x000fc80003f06270 */
[----:B------:R-:W-:Y:S02]  /*2c290*/  FSEL R2, RZ, 3.37028055040000000000e+12, P0 ;  /* 0x54442d18ff027808 */ /* 0x000fe40000000000 */
[----:B------:R-:W-:Y:S02]  /*2c2a0*/  FSEL R3, RZ, 2.1426990032196044922, P0 ;  /* 0x400921fbff037808 */ /* 0x000fe40000000000 */
.L_x_31337:
[----:B------:R-:W-:Y:S05]  /*2c2b0*/  BSYNC B0 ;  /* 0x0000000000007941 */ /* 0x000fea0003800000 */
.L_x_31335:
[----:B------:R2:W4:Y:S02]  /*2c2c0*/  DADD R16, |R16|, |R18| ;  /* 0x0000000010107229 */ /* 0x0005240000000612 */
[----:B--2---:R-:W-:Y:S02]  /*2c2d0*/  LOP3.LUT R19, R3, 0x80000000, R19, 0xb8, !PT ;  /* 0x8000000003137812 */ /* 0x004fe400078eb813 */
[----:B-1----:R-:W-:-:S04]  /*2c2e0*/  DMUL R8, R8, 0.5 ;  /* 0x3fe0000008087828 */ /* 0x002fc80000000000 */
[----:B----4-:R-:W1:-:S06]  /*2c2f0*/  DSETP.GTU.AND P0, PT, |R16|, +INF , PT ;  /* 0x7ff000001000742a */ /* 0x010e4c0003f0c200 */
[----:B-1----:R-:W-:Y:S02]  /*2c300*/  FSEL R2, R16, R2, P0 ;  /* 0x0000000210027208 */ /* 0x002fe40000000000 */
[----:B------:R-:W-:Y:S01]  /*2c310*/  FSEL R3, R17, R19, P0 ;  /* 0x0000001311037208 */ /* 0x000fe20000000000 */
[----:B------:R-:W-:Y:S05]  /*2c320*/  BRA `(.L_x_31329) ;  /* 0x0000413000007947 */ /* 0x000fea0003800000 */
.L_x_31330:
        /* <DEDUP_REMOVED lines=29> */
.L_x_31339:
        /* <DEDUP_REMOVED lines=71> */
.L_x_31338:
        /* <DEDUP_REMOVED lines=77> */
.L_x_31341:
        /* <DEDUP_REMOVED lines=22> */
.L_x_31344:
[----:B------:R-:W-:Y:S05]  /*2cfa0*/  BSYNC B3 ;  /* 0x0000000000037941 */ /* 0x000fea0003800000 */
.L_x_31343:
        /* <DEDUP_REMOVED lines=15> */
.L_x_31342:
[----:B------:R-:W-:Y:S05]  /*2d0a0*/  BSYNC B2 ;  /* 0x0000000000027941 */ /* 0x000fea0003800000 */
.L_x_31340:
        /* <DEDUP_REMOVED lines=21> */
.L_x_31346:
[----:B------:R-:W-:Y:S05]  /*2d200*/  BSYNC B2 ;  /* 0x0000000000027941 */ /* 0x000fea0003800000 */
.L_x_31345:
        /* <DEDUP_REMOVED lines=43> */
.L_x_31348:
[----:B------:R-:W-:-:S04]  /*2d4c0*/  ISETP.GE.AND P0, PT, R17, RZ, PT ;  /* 0x000000ff1100720c */ /* 0x000fc80003f06270 */
[----:B------:R-:W-:Y:S02]  /*2d4d0*/  FSEL R2, RZ, 3.37028055040000000000e+12, P0 ;  /* 0x54442d18ff027808 */ /* 0x000fe40000000000 */
[----:B------:R-:W-:Y:S02]  /*2d4e0*/  FSEL R3, RZ, 2.1426990032196044922, P0 ;  /* 0x400921fbff037808 */ /* 0x000fe40000000000 */
.L_x_31349:
[----:B------:R-:W-:Y:S05]  /*2d4f0*/  BSYNC B0 ;  /* 0x0000000000007941 */ /* 0x000fea0003800000 */
.L_x_31347:
[----:B------:R0:W2:Y:S02]  /*2d500*/  DADD R16, |R16|, |R18| ;  /* 0x0000000010107229 */ /* 0x0000a40000000612 */
[----:B0-----:R-:W-:Y:S02]  /*2d510*/  LOP3.LUT R19, R3, 0x80000000, R19, 0xb8, !PT ;  /* 0x8000000003137812 */ /* 0x001fe400078eb813 */
[----:B-1----:R-:W-:-:S04]  /*2d520*/  DMUL R8, R8, 0.5 ;  /* 0x3fe0000008087828 */ /* 0x002fc80000000000 */
[----:B--2---:R-:W0:-:S06]  /*2d530*/  DSETP.GTU.AND P0, PT, |R16|, +INF , PT ;  /* 0x7ff000001000742a */ /* 0x004e0c0003f0c200 */
[----:B0-----:R-:W-:Y:S02]  /*2d540*/  FSEL R2, R16, R2, P0 ;  /* 0x0000000210027208 */ /* 0x001fe40000000000 */
[----:B------:R-:W-:Y:S01]  /*2d550*/  FSEL R3, R17, R19, P0 ;  /* 0x0000001311037208 */ /* 0x000fe20000000000 */
[----:B------:R-:W-:Y:S05]  /*2d560*/  BRA `(.L_x_31329) ;  /* 0x00002ef000007947 */ /* 0x000fea0003800000 */
.L_x_31317:
        /* <DEDUP_REMOVED lines=111> */
.L_x_31351:
[----:B------:R-:W-:Y:S05]  /*2dc60*/  BSYNC B0 ;  /* 0x0000000000007941 */ /* 0x000fea0003800000 */
.L_x_31350:
        /* <DEDUP_REMOVED lines=10> */
.L_x_31353:
[----:B------:R-:W-:Y:S05]  /*2dd10*/  BSYNC B2 ;  /* 0x0000000000027941 */ /* 0x000fea0003800000 */
.L_x_31352:
        /* <DEDUP_REMOVED lines=43> */
.L_x_31355:
[----:B------:R-:W-:-:S04]  /*2dfd0*/  ISETP.GE.AND P0, PT, R17, RZ, PT ;  /* 0x000000ff1100720c */ /* 0x000fc80003f06270 */
[----:B------:R-:W-:Y:S02]  /*2dfe0*/  FSEL R2, RZ, 3.37028055040000000000e+12, P0 ;  /* 0x54442d18ff027808 */ /* 0x000fe40000000000 */
[----:B------:R-:W-:Y:S02]  /*2dff0*/  FSEL R3, RZ, 2.1426990032196044922, P0 ;  /* 0x400921fbff037808 */ /* 0x000fe40000000000 */
.L_x_31356:
[----:B------:R-:W-:Y:S05]  /*2e000*/  BSYNC B0 ;  /* 0x0000000000007941 */ /* 0x000fea0003800000 */
.L_x_31354:
[----:B------:R2:W4:Y:S02]  /*2e010*/  DADD R16, |R16|, |R18| ;  /* 0x0000000010107229 */ /* 0x0005240000000612 */
[----:B--2---:R-:W-:-:S04]  /*2e020*/  LOP3.LUT R19, R3, 0x80000000, R19, 0xb8, !PT ;  /* 0x8000000003137812 */ /* 0x004fc800078eb813 */
[----:B----4-:R-:W2:-:S06]  /*2e030*/  DSETP.GTU.AND P0, PT, |R16|, +INF , PT ;  /* 0x7ff000001000742a */ /* 0x010e8c0003f0c200 */
[----:B--2---:R-:W-:Y:S02]  /*2e040*/  FSEL R2, R16, R2, P0 ;  /* 0x0000000210027208 */ /* 0x004fe40000000000 */
[----:B------:R-:W-:Y:S01]  /*2e050*/  FSEL R3, R17, R19, P0 ;  /* 0x0000001311037208 */ /* 0x000fe20000000000 */
[----:B------:R-:W-:Y:S05]  /*2e060*/  BRA `(.L_x_31329) ;  /* 0x000023f000007947 */ /* 0x000fea0003800000 */
.L_x_31316:
        /* <DEDUP_REMOVED lines=68> */
.L_x_31359:
        /* <DEDUP_REMOVED lines=22> */
.L_x_31362:
[----:B------:R-:W-:Y:S05]  /*2e610*/  BSYNC B3 ;  /* 0x0000000000037941 */ /* 0x000fea0003800000 */
.L_x_31361:
        /* <DEDUP_REMOVED lines=15> */
.L_x_31360:
[----:B------:R-:W-:Y:S05]  /*2e710*/  BSYNC B2 ;  /* 0x0000000000027941 */ /* 0x000fea0003800000 */
.L_x_31358:
        /* <DEDUP_REMOVED lines=44> */
.L_x_31357:
        /* <DEDUP_REMOVED lines=46> */
.L_x_31315:
        /* <DEDUP_REMOVED lines=23> */
.L_x_31364:
[----:B------:R-:W-:Y:S05]  /*2ee30*/  BSYNC B2 ;  /* 0x0000000000027941 */ /* 0x000fea0003800000 */
.L_x_31363:
        /* <DEDUP_REMOVED lines=26> */
.L_x_31366:
[----:B-12---:R-:W-:Y:S05]  /*2efe0*/  BSYNC B2 ;  /* 0x0000000000027941 */ /* 0x006fea0003800000 */
.L_x_31365:
        /* <DEDUP_REMOVED lines=112> */
.L_x_31368:
[----:B------:R-:W-:Y:S05]  /*2f6f0*/  BSYNC B0 ;  /* 0x0000000000007941 */ /* 0x000fea0003800000 */
.L_x_31367:
        /* <DEDUP_REMOVED lines=10> */
.L_x_31370:
[----:B------:R-:W-:Y:S05]  /*2f7a0*/  BSYNC B2 ;  /* 0x0000000000027941 */ /* 0x000fea0003800000 */
.L_x_31369:
        /* <DEDUP_REMOVED lines=43> */
.L_x_31372:
[----:B------:R-:W-:-:S04]  /*2fa60*/  ISETP.GE.AND P0, PT, R17, RZ, PT ;  /* 0x000000ff1100720c */ /* 0x000fc80003f06270 */
[----:B------:R-:W-:Y:S02]  /*2fa70*/  FSEL R2, RZ, 3.37028055040000000000e+12, P0 ;  /* 0x54442d18ff027808 */ /* 0x000fe40000000000 */
[----:B------:R-:W-:Y:S02]  /*2fa80*/  FSEL R3, RZ, 2.1426990032196044922, P0 ;  /* 0x400921fbff037808 */ /* 0x000fe40000000000 */
.L_x_31373:
[----:B------:R-:W-:Y:S05]  /*2fa90*/  BSYNC B0 ;  /* 0x0000000000007941 */ /* 0x000fea0003800000 */
.L_x_31371:
[----:B------:R2:W4:Y:S02]  /*2faa0*/  DADD R16, |R16|, |R18| ;  /* 0x0000000010107229 */ /* 0x0005240000000612 */
[----:B--2---:R-:W-:Y:S02]  /*2fab0*/  LOP3.LUT R19, R3, 0x80000000, R19, 0xb8, !PT ;  /* 0x8000000003137812 */ /* 0x004fe400078eb813 */
[----:B-1----:R-:W-:-:S04]  /*2fac0*/  DADD R8, R8, 1 ;  /* 0x3ff0000008087429 */ /* 0x002fc80000000000 */
[----:B----4-:R-:W1:-:S06]  /*2fad0*/  DSETP.GTU.AND P0, PT, |R16|, +INF , PT ;  /* 0x7ff000001000742a */ /* 0x010e4c0003f0c200 */
[----:B-1----:R-:W-:Y:S02]  /*2fae0*/  FSEL R2, R16, R2, P0 ;  /* 0x0000000210027208 */ /* 0x002fe40000000000 */
[----:B------:R-:W-:Y:S01]  /*2faf0*/  FSEL R3, R17, R19, P0 ;  /* 0x0000001311037208 */ /* 0x000fe20000000000 */
[----:B------:R-:W-:Y:S05]  /*2fb00*/  BRA `(.L_x_31329) ;  /* 0x0000095000007947 */ /* 0x000fea0003800000 */
.L_x_31314:
        /* <DEDUP_REMOVED lines=89> */
.L_x_31375:
[----:B------:R-:W-:Y:S05]  /*300a0*/  BSYNC B0 ;  /* 0x0000000000007941 */ /* 0x000fea0003800000 */
.L_x_31374:
[----:B------:R-:W-:Y:S01]  /*300b0*/  BSSY B2, `(.L_x_31376) ;  /* 0x0000007000027945 */ /* 0x000fe20003800000 */
[----:B------:R-:W-:Y:S05]  /*300c0*/  @P4 BRA P5, `(.L_x_31377) ;  /* 0x0000005000004947 */ /* 0x000fea0002800000 */
[----:B------:R-:W-:Y:S01]  /*300d0*/  IMAD.MOV.U32 R0, RZ, RZ, R4 ;  /* 0x000000ffff007224 */ /* 0x000fe200078e0004 */
[----:B------:R-:W-:Y:S01]  /*300e0*/  MOV R4, 0x30120 ;  /* 0x0003012000047802 */ /* 0x000fe20000000f00 */
[----:B------:R-:W-:Y:S02]  /*300f0*/  IMAD.MOV.U32 R2, RZ, RZ, R10 ;  /* 0x000000ffff027224 */ /* 0x000fe400078e000a */
[----:B------:R-:W-:Y:S02]  /*30100*/  IMAD.MOV.U32 R3, RZ, RZ, R11 ;  /* 0x000000ffff037224 */ /* 0x000fe400078e000b */
[----:B01-3--:R-:W-:Y:S05]  /*30110*/  CALL.REL.NOINC `($__internal_65_$__cuda_sm20_div_rn_f64_full) ;  /* 0x00042d9000007944 */ /* 0x00bfea0003c00000 */
.L_x_31377:
[----:B------:R-:W-:Y:S05]  /*30120*/  BSYNC B2 ;  /* 0x0000000000027941 */ /* 0x000fea0003800000 */
.L_x_31376:
        /* <DEDUP_REMOVED lines=43> */
.L_x_31379:
[----:B------:R-:W-:Y:S02]  /*303e0*/  FSEL R2, RZ, 3.37028055040000000000e+12, P2 ;  /* 0x54442d18ff027808 */ /* 0x000fe40001000000 */
[----:B------:R-:W-:Y:S02]  /*303f0*/  FSEL R3, RZ, 2.1426990032196044922, P2 ;  /* 0x400921fbff037808 */ /* 0x000fe40001000000 */
.L_x_31380:
[----:B------:R-:W-:Y:S05]  /*30400*/  BSYNC B0 ;  /* 0x0000000000007941 */ /* 0x000fea0003800000 */
.L_x_31378:
[----:B------:R2:W4:Y:S02]  /*30410*/  DADD R16, |R16|, |R18| ;  /* 0x0000000010107229 */ /* 0x0005240000000612 */
[----:B--2---:R-:W-:-:S04]  /*30420*/  LOP3.LUT R19, R3, 0x80000000, R19, 0xb8, !PT ;  /* 0x8000000003137812 */ /* 0x004fc800078eb813 */
[----:B----4-:R-:W2:-:S06]  /*30430*/  DSETP.GTU.AND P0, PT, |R16|, +INF , PT ;  /* 0x7ff000001000742a */ /* 0x010e8c0003f0c200 */
[----:B--2---:R-:W-:Y:S02]  /*30440*/  FSEL R2, R16, R2, P0 ;  /* 0x0000000210027208 */ /* 0x004fe40000000000 */
[----:B------:R-:W-:Y:S02]  /*30450*/  FSEL R3, R17, R19, P0 ;  /* 0x0000001311037208 */ /* 0x000fe40000000000 */
.L_x_31329:
[----:B------:R-:W-:Y:S05]  /*30460*/  BSYNC B1 ;  /* 0x0000000000017941 */ /* 0x000fea0003800000 */
.L_x_31313:
        /* <DEDUP_REMOVED lines=54> */
.L_x_31387:
[----:B------:R-:W-:Y:S05]  /*307d0*/  BSYNC B0 ;  /* 0x0000000000007941 */ /* 0x000fea0003800000 */
.L_x_31386:
        /* <DEDUP_REMOVED lines=18> */
.L_x_31389:
[----:B------:R2:W4:Y:S01]  /*30900*/  DMUL R16, RZ, R46 ;  /* 0x0000002eff107228 */ /* 0x0005220000000000 */
[----:B0-----:R-:W-:-:S05]  /*30910*/  IMAD.MOV.U32 R2, RZ, RZ, RZ ;  /* 0x000000ffff027224 */ /* 0x001fca00078e00ff */
.L_x_31390:
[----:B------:R-:W-:Y:S05]  /*30920*/  BSYNC B2 ;  /* 0x0000000000027941 */ /* 0x000fea0003800000 */
.L_x_31388:
        /* <DEDUP_REMOVED lines=41> */
.L_x_31392:
[----:B------:R2:W3:Y:S01]  /*30bc0*/  DMUL R2, RZ, R46 ;  /* 0x0000002eff027228 */ /* 0x0004e20000000000 */
[----:B------:R-:W-:-:S05]  /*30bd0*/  IMAD.MOV.U32 R0, RZ, RZ, RZ ;  /* 0x000000ffff007224 */ /* 0x000fca00078e00ff */
.L_x_31393:
[----:B------:R-:W-:Y:S05]  /*30be0*/  BSYNC B2 ;  /* 0x0000000000027941 */ /* 0x000fea0003800000 */
.L_x_31391:
        /* <DEDUP_REMOVED lines=25> */
.L_x_31385:
        /* <DEDUP_REMOVED lines=39> */
.L_x_31396:
[----:B------:R-:W-:Y:S05]  /*30ff0*/  BSYNC B0 ;  /* 0x0000000000007941 */ /* 0x000fea0003800000 */
.L_x_31395:
        /* <DEDUP_REMOVED lines=18> */
.L_x_31398:
[----:B------:R2:W4:Y:S01]  /*31120*/  DMUL R16, RZ, R46 ;  /* 0x0000002eff107228 */ /* 0x0005220000000000 */
[----:B0-----:R-:W-:-:S05]  /*31130*/  IMAD.MOV.U32 R2, RZ, RZ, RZ ;  /* 0x000000ffff027224 */ /* 0x001fca00078e00ff */
.L_x_31399:
[----:B------:R-:W-:Y:S05]  /*31140*/  BSYNC B2 ;  /* 0x0000000000027941 */ /* 0x000fea0003800000 */
.L_x_31397:
        /* <DEDUP_REMOVED lines=41> */
.L_x_31401:
[----:B------:R2:W3:Y:S01]  /*313e0*/  DMUL R2, RZ, R46 ;  /* 0x0000002eff027228 */ /* 0x0004e20000000000 */
[----:B------:R-:W-:-:S05]  /*313f0*/  IMAD.MOV.U32 R0, RZ, RZ, RZ ;  /* 0x000000ffff007224 */ /* 0x000fca00078e00ff */
.L_x_31402:
[----:B------:R-:W-:Y:S05]  /*31400*/  BSYNC B2 ;  /* 0x0000000000027941 */ /* 0x000fea0003800000 */
.L_x_31400:
        /* <DEDUP_REMOVED lines=39> */
.L_x_31384:
        /* <DEDUP_REMOVED lines=11> */
.L_x_31403:
[----:B------:R-:W1:-:S10]  /*31730*/  DADD R16, R46, -R46 ;  /* 0x000000002e107229 */ /* 0x000e54000000082e */
[----:B-1----:R-:W-:Y:S02]  /*31740*/  IMAD.MOV.U32 R18, RZ, RZ, R16 ;  /* 0x000000ffff127224 */ /* 0x002fe400078e0010 */
[----:B------:R-:W-:Y:S01]  /*31750*/  IMAD.MOV.U32 R19, RZ, RZ, R17 ;  /* 0x000000ffff137224 */ /* 0x000fe200078e0011 */
[----:B------:R-:W-:Y:S05]  /*31760*/  BRA `(.L_x_31394) ;  /* 0x0000081000007947 */ /* 0x000fea0003800000 */
.L_x_31383:
        /* <DEDUP_REMOVED lines=18> */
.L_x_31405:
[----:B------:R1:W2:Y:S01]  /*31890*/  DMUL R2, RZ, R46 ;  /* 0x0000002eff027228 */ /* 0x0002a20000000000 */
[----:B------:R-:W-:-:S05]  /*318a0*/  IMAD.MOV.U32 R5, RZ, RZ, RZ ;  /* 0x000000ffff057224 */ /* 0x000fca00078e00ff */
.L_x_31406:
[----:B------:R-:W-:Y:S05]  /*318b0*/  BSYNC B2 ;  /* 0x0000000000027941 */ /* 0x000fea0003800000 */
.L_x_31404:
        /* <DEDUP_REMOVED lines=41> */
.L_x_31408:
[----:B------:R1:W2:Y:S01]  /*31b50*/  DMUL R18, RZ, R46 ;  /* 0x0000002eff127228 */ /* 0x0002a20000000000 */
[----:B------:R-:W-:-:S05]  /*31b60*/  IMAD.MOV.U32 R0, RZ, RZ, RZ ;  /* 0x000000ffff007224 */ /* 0x000fca00078e00ff */
.L_x_31409:
[----:B------:R-:W-:Y:S05]  /*31b70*/  BSYNC B2 ;  /* 0x0000000000027941 */ /* 0x000fea0003800000 */
.L_x_31407:
        /* <DEDUP_REMOVED lines=24> */
.L_x_31382:
        /* <DEDUP_REMOVED lines=37> */
.L_x_31411:
[----:B------:R-:W-:Y:S05]  /*31f50*/  BSYNC B0 ;  /* 0x0000000000007941 */ /* 0x000fea0003800000 */
.L_x_31410:
[----:B------:R-:W-:Y:S02]  /*31f60*/  IMAD.MOV.U32 R18, RZ, RZ, R46 ;  /* 0x000000ffff127224 */ /* 0x000fe400078e002e */
[----:B------:R-:W-:Y:S02]  /*31f70*/  IMAD.MOV.U32 R19, RZ, RZ, R47 ;  /* 0x000000ffff137224 */ /* 0x000fe400078e002f */
.L_x_31394:
[----:B-12---:R-:W-:Y:S05]  /*31f80*/  BSYNC B1 ;  /* 0x0000000000017941 */ /* 0x006fea0003800000 */
.L_x_31381:
        /* <DEDUP_REMOVED lines=90> */
.L_x_31419:
        /* <DEDUP_REMOVED lines=22> */
.L_x_31422:
[----:B------:R-:W-:Y:S05]  /*32690*/  BSYNC B3 ;  /* 0x0000000000037941 */ /* 0x000fea0003800000 */
.L_x_31421:
        /* <DEDUP_REMOVED lines=15> */
.L_x_31420:
[----:B------:R-:W-:Y:S05]  /*32790*/  BSYNC B2 ;  /* 0x0000000000027941 */ /* 0x000fea0003800000 */
.L_x_31418:
        /* <DEDUP_REMOVED lines=21> */
.L_x_31424:
[----:B------:R-:W-:Y:S05]  /*328f0*/  BSYNC B2 ;  /* 0x0000000000027941 */ /* 0x000fea0003800000 */
.L_x_31423:
        /* <DEDUP_REMOVED lines=43> */
.L_x_31426:
[----:B------:R-:W-:-:S04]  /*32bb0*/  ISETP.GE.AND P0, PT, R21, RZ, PT ;  /* 0x000000ff1500720c */ /* 0x000fc80003f06270 */
[----:B------:R-:W-:Y:S02]  /*32bc0*/  FSEL R2, RZ, 3.37028055040000000000e+12, P0 ;  /* 0x54442d18ff027808 */ /* 0x000fe40000000000 */
[----:B------:R-:W-:Y:S02]  /*32bd0*/  FSEL R3, RZ, 2.1426990032196044922, P0 ;  /* 0x400921fbff037808 */ /* 0x000fe40000000000 */
.L_x_31427:
[----:B------:R-:W-:Y:S05]  /*32be0*/  BSYNC B0 ;  /* 0x0000000000007941 */ /* 0x000fea0003800000 */
.L_x_31425:
[----:B------:R0:W2:Y:S02]  /*32bf0*/  DADD R20, |R20|, |R22| ;  /* 0x0000000014147229 */ /* 0x0000a40000000616 */
[----:B0-----:R-:W-:Y:S02]  /*32c00*/  LOP3.LUT R23, R3, 0x80000000, R23, 0xb8, !PT ;  /* 0x8000000003177812 */ /* 0x001fe400078eb817 */
[----:B-1----:R-:W-:-:S04]  /*32c10*/  DMUL R8, R8, 0.5 ;  /* 0x3fe0000008087828 */ /* 0x002fc80000000000 */
[----:B--2---:R-:W0:-:S06]  /*32c20*/  DSETP.GTU.AND P0, PT, |R20|, +INF , PT ;  /* 0x7ff000001400742a */ /* 0x004e0c0003f0c200 */
[----:B0-----:R-:W-:Y:S02]  /*32c30*/  FSEL R2, R20, R2, P0 ;  /* 0x0000000214027208 */ /* 0x001fe40000000000 */
[----:B------:R-:W-:Y:S01]  /*32c40*/  FSEL R3, R21, R23, P0 ;  /* 0x0000001715037208 */ /* 0x000fe20000000000 */
[----:B------:R-:W-:Y:S05]  /*32c50*/  BRA `(.L_x_31428) ;  /* 0x00004a0000007947 */ /* 0x000fea0003800000 */
.L_x_31417:
        /* <DEDUP_REMOVED lines=77> */
.L_x_31431:
[----:B------:R-:W-:Y:S05]  /*33130*/  BSYNC B0 ;  /* 0x0000000000007941 */ /* 0x000fea0003800000 */
.L_x_31430:
        /* <DEDUP_REMOVED lines=8> */
.L_x_31433:
[----:B------:R-:W-:Y:S05]  /*331c0*/  BSYNC B2 ;  /* 0x0000000000027941 */ /* 0x000fea0003800000 */
.L_x_31432:
        /* <DEDUP_REMOVED lines=43> */
.L_x_31435:
[----:B------:R-:W-:-:S04]  /*33480*/  ISETP.GE.AND P0, PT, R21, RZ, PT ;  /* 0x000000ff1500720c */ /* 0x000fc80003f06270 */
[----:B------:R-:W-:Y:S02]  /*33490*/  FSEL R2, RZ, 3.37028055040000000000e+12, P0 ;  /* 0x54442d18ff027808 */ /* 0x000fe40000000000 */
[----:B------:R-:W-:Y:S02]  /*334a0*/  FSEL R3, RZ, 2.1426990032196044922, P0 ;  /* 0x400921fbff037808 */ /* 0x000fe40000000000 */
.L_x_31436:
[----:B------:R-:W-:Y:S05]  /*334b0*/  BSYNC B0 ;  /* 0x0000000000007941 */ /* 0x000fea0003800000 */
.L_x_31434:
[----:B------:R2:W4:Y:S02]  /*334c0*/  DADD R20, |R20|, |R22| ;  /* 0x0000000014147229 */ /* 0x0005240000000616 */
[----:B--2---:R-:W-:Y:S02]  /*334d0*/  LOP3.LUT R23, R3, 0x80000000, R23, 0xb8, !PT ;  /* 0x8000000003177812 */ /* 0x004fe400078eb817 */
[----:B-1----:R-:W-:-:S04]  /*334e0*/  DMUL R8, R8, 0.5 ;  /* 0x3fe0000008087828 */ /* 0x002fc80000000000 */
[----:B----4-:R-:W1:-:S06]  /*334f0*/  DSETP.GTU.AND P0, PT, |R20|, +INF , PT ;  /* 0x7ff000001400742a */ /* 0x010e4c0003f0c200 */
[----:B-1----:R-:W-:Y:S02]  /*33500*/  FSEL R2, R20, R2, P0 ;  /* 0x0000000214027208 */ /* 0x002fe40000000000 */
[----:B------:R-:W-:Y:S01]  /*33510*/  FSEL R3, R21, R23, P0 ;  /* 0x0000001715037208 */ /* 0x000fe20000000000 */
[----:B------:R-:W-:Y:S05]  /*33520*/  BRA `(.L_x_31428) ;  /* 0x0000413000007947 */ /* 0x000fea0003800000 */
.L_x_31429:
        /* <DEDUP_REMOVED lines=29> */
.L_x_31438:
        /* <DEDUP_REMOVED lines=71> */
.L_x_31437:
        /* <DEDUP_REMOVED lines=77> */
.L_x_31440:
        /* <DEDUP_REMOVED lines=22> */
.L_x_31443:
[----:B------:R-:W-:Y:S05]  /*341a0*/  BSYNC B3 ;  /* 0x0000000000037941 */ /* 0x000fea0003800000 */
.L_x_31442:
        /* <DEDUP_REMOVED lines=15> */
.L_x_31441:
[----:B------:R-:W-:Y:S05]  /*342a0*/  BSYNC B2 ;  /* 0x0000000000027941 */ /* 0x000fea0003800000 */
.L_x_31439:
        /* <DEDUP_REMOVED lines=21> */
.L_x_31445:
[----:B------:R-:W-:Y:S05]  /*34400*/  BSYNC B2 ;  /* 0x0000000000027941 */ /* 0x000fea0003800000 */
.L_x_31444:
        /* <DEDUP_REMOVED lines=43> */
.L_x_31447:
[----:B------:R-:W-:-:S04]  /*346c0*/  ISETP.GE.AND P0, PT, R21, RZ, PT ;  /* 0x000000ff1500720c */ /* 0x000fc80003f06270 */
[----:B------:R-:W-:Y:S02]  /*346d0*/  FSEL R2, RZ, 3.37028055040000000000e+12, P0 ;  /* 0x54442d18ff027808 */ /* 0x000fe40000000000 */
[----:B------:R-:W-:Y:S02]  /*346e0*/  FSEL R3, RZ, 2.1426990032196044922, P0 ;  /* 0x400921fbff037808 */ /* 0x000fe40000000000 */
.L_x_31448:
[----:B------:R-:W-:Y:S05]  /*346f0*/  BSYNC B0 ;  /* 0x0000000000007941 */ /* 0x000fea0003800000 */
.L_x_31446:
[----:B------:R0:W2:Y:S02]  /*34700*/  DADD R20, |R20|, |R22| ;  /* 0x0000000014147229 */ /* 0x0000a40000000616 */
[----:B0-----:R-:W-:Y:S02]  /*34710*/  LOP3.LUT R23, R3, 0x80000000, R23, 0xb8, !PT ;  /* 0x8000000003177812 */ /* 0x001fe400078eb817 */
[----:B-1----:R-:W-:-:S04]  /*34720*/  DMUL R8, R8, 0.5 ;  /* 0x3fe0000008087828 */ /* 0x002fc80000000000 */
[----:B--2---:R-:W0:-:S06]  /*34730*/  DSETP.GTU.AND P0, PT, |R20|, +INF , PT ;  /* 0x7ff000001400742a */ /* 0x004e0c0003f0c200 */
[----:B0-----:R-:W-:Y:S02]  /*34740*/  FSEL R2, R20, R2, P0 ;  /* 0x0000000214027208 */ /* 0x001fe40000000000 */
[----:B------:R-:W-:Y:S01]  /*34750*/  FSEL R3, R21, R23, P0 ;  /* 0x0000001715037208 */ /* 0x000fe20000000000 */
[----:B------:R-:W-:Y:S05]  /*34760*/  BRA `(.L_x_31428) ;  /* 0x00002ef000007947 */ /* 0x000fea0003800000 */
.L_x_31416:
        /* <DEDUP_REMOVED lines=111> */
.L_x_31450:
[----:B------:R-:W-:Y:S05]  /*34e60*/  BSYNC B0 ;  /* 0x0000000000007941 */ /* 0x000fea0003800000 */
.L_x_31449:
        /* <DEDUP_REMOVED lines=10> */
.L_x_31452:
[----:B------:R-:W-:Y:S05]  /*34f10*/  BSYNC B2 ;  /* 0x0000000000027941 */ /* 0x000fea0003800000 */
.L_x_31451:
        /* <DEDUP_REMOVED lines=43> */
.L_x_31454:
[----:B------:R-:W-:-:S04]  /*351d0*/  ISETP.GE.AND P0, PT, R21, RZ, PT ;  /* 0x000000ff1500720c */ /* 0x000fc80003f06270 */
[----:B------:R-:W-:Y:S02]  /*351e0*/  FSEL R2, RZ, 3.37028055040000000000e+12, P0 ;  /* 0x54442d18ff027808 */ /* 0x000fe40000000000 */
[----:B------:R-:W-:Y:S02]  /*351f0*/  FSEL R3, RZ, 2.1426990032196044922, P0 ;  /* 0x400921fbff037808 */ /* 0x000fe40000000000 */
.L_x_31455:
[----:B------:R-:W-:Y:S05]  /*35200*/  BSYNC B0 ;  /* 0x0000000000007941 */ /* 0x000fea0003800000 */
.L_x_31453:
[----:B------:R2:W4:Y:S02]  /*35210*/  DADD R20, |R20|, |R22| ;  /* 0x0000000014147229 */ /* 0x0005240000000616 */
[----:B--2---:R-:W-:-:S04]  /*35220*/  LOP3.LUT R23, R3, 0x80000000, R23, 0xb8, !PT ;  /* 0x8000000003177812 */ /* 0x004fc800078eb817 */
[----:B----4-:R-:W2:-:S06]  /*35230*/  DSETP.GTU.AND P0, PT, |R20|, +INF , PT ;  /* 0x7ff000001400742a */ /* 0x010e8c0003f0c200 */
[----:B--2---:R-:W-:Y:S02]  /*35240*/  FSEL R2, R20, R2, P0 ;  /* 0x0000000214027208 */ /* 0x004fe40000000000 */
[----:B------:R-:W-:Y:S01]  /*35250*/  FSEL R3, R21, R23, P0 ;  /* 0x0000001715037208 */ /* 0x000fe20000000000 */
[----:B------:R-:W-:Y:S05]  /*35260*/  BRA `(.L_x_31428) ;  /* 0x000023f000007947 */ /* 0x000fea0003800000 */
.L_x_31415:
        /* <DEDUP_REMOVED lines=68> */
.L_x_31458:
        /* <DEDUP_REMOVED lines=22> */
.L_x_31461:
[----:B------:R-:W-:Y:S05]  /*35810*/  BSYNC B3 ;  /* 0x0000000000037941 */ /* 0x000fea0003800000 */
.L_x_31460:
        /* <DEDUP_REMOVED lines=15> */
.L_x_31459:
[----:B------:R-:W-:Y:S05]  /*35910*/  BSYNC B2 ;  /* 0x0000000000027941 */ /* 0x000fea0003800000 */
.L_x_31457:
        /* <DEDUP_REMOVED lines=44> */
.L_x_31456:
        /* <DEDUP_REMOVED lines=46> */
.L_x_31414:
        /* <DEDUP_REMOVED lines=23> */
.L_x_31463:
[----:B------:R-:W-:Y:S05]  /*36030*/  BSYNC B2 ;  /* 0x0000000000027941 */ /* 0x000fea0003800000 */
.L_x_31462:
        /* <DEDUP_REMOVED lines=26> */
.L_x_31465:
[----:B-12---:R-:W-:Y:S05]  /*361e0*/  BSYNC B2 ;  /* 0x0000000000027941 */ /* 0x006fea0003800000 */
.L_x_31464:
        /* <DEDUP_REMOVED lines=112> */
.L_x_31467:
[----:B------:R-:W-:Y:S05]  /*368f0*/  BSYNC B0 ;  /* 0x0000000000007941 */ /* 0x000fea0003800000 */
.L_x_31466:
        /* <DEDUP_REMOVED lines=10> */
.L_x_31469:
[----:B------:R-:W-:Y:S05]  /*369a0*/  BSYNC B2 ;  /* 0x0000000000027941 */ /* 0x000fea0003800000 */
.L_x_31468:
        /* <DEDUP_REMOVED lines=43> */
.L_x_31471:
[----:B------:R-:W-:-:S04]  /*36c60*/  ISETP.GE.AND P0, PT, R21, RZ, PT ;  /* 0x000000ff1500720c */ /* 0x000fc80003f06270 */
[----:B------:R-:W-:Y:S02]  /*36c70*/  FSEL R2, RZ, 3.37028055040000000000e+12, P0 ;  /* 0x54442d18ff027808 */ /* 0x000fe40000000000 */
[----:B------:R-:W-:Y:S02]  /*36c80*/  FSEL R3, RZ, 2.1426990032196044922, P0 ;  /* 0x400921fbff037808 */ /* 0x000fe40000000000 */
.L_x_31472:
[----:B------:R-:W-:Y:S05]  /*36c90*/  BSYNC B0 ;  /* 0x0000000000007941 */ /* 0x000fea0003800000 */
.L_x_31470:
[----:B------:R2:W4:Y:S02]  /*36ca0*/  DADD R20, |R20|, |R22| ;  /* 0x0000000014147229 */ /* 0x0005240000000616 */
[----:B--2---:R-:W-:Y:S02]  /*36cb0*/  LOP3.LUT R23, R3, 0x80000000, R23, 0xb8, !PT ;  /* 0x8000000003177812 */ /* 0x004fe400078eb817 */
[----:B-1----:R-:W-:-:S04]  /*36cc0*/  DADD R8, R8, 1 ;  /* 0x3ff0000008087429 */ /* 0x002fc80000000000 */
[----:B----4-:R-:W1:-:S06]  /*36cd0*/  DSETP.GTU.AND P0, PT, |R20|, +INF , PT ;  /* 0x7ff000001400742a */ /* 0x010e4c0003f0c200 */
[----:B-1----:R-:W-:Y:S02]  /*36ce0*/  FSEL R2, R20, R2, P0 ;  /* 0x0000000214027208 */ /* 0x002fe40000000000 */
[----:B------:R-:W-:Y:S01]  /*36cf0*/  FSEL R3, R21, R23, P0 ;  /* 0x0000001715037208 */ /* 0x000fe20000000000 */
[----:B------:R-:W-:Y:S05]  /*36d00*/  BRA `(.L_x_31428) ;  /* 0x0000095000007947 */ /* 0x000fea0003800000 */
.L_x_31413:
        /* <DEDUP_REMOVED lines=89> */
.L_x_31474:
[----:B------:R-:W-:Y:S05]  /*372a0*/  BSYNC B0 ;  /* 0x0000000000007941 */ /* 0x000fea0003800000 */
.L_x_31473:
[----:B------:R-:W-:Y:S01]  /*372b0*/  BSSY B2, `(.L_x_31475) ;  /* 0x0000007000027945 */ /* 0x000fe20003800000 */
[----:B------:R-:W-:Y:S05]  /*372c0*/  @P4 BRA P5, `(.L_x_31476) ;  /* 0x0000005000004947 */ /* 0x000fea0002800000 */
[----:B------:R-:W-:Y:S01]  /*372d0*/  IMAD.MOV.U32 R0, RZ, RZ, R4 ;  /* 0x000000ffff007224 */ /* 0x000fe200078e0004 */
[----:B------:R-:W-:Y:S01]  /*372e0*/  MOV R4, 0x37320 ;  /* 0x0003732000047802 */ /* 0x000fe20000000f00 */
[----:B------:R-:W-:Y:S02]  /*372f0*/  IMAD.MOV.U32 R2, RZ, RZ, R10 ;  /* 0x000000ffff027224 */ /* 0x000fe400078e000a */
[----:B------:R-:W-:Y:S02]  /*37300*/  IMAD.MOV.U32 R3, RZ, RZ, R11 ;  /* 0x000000ffff037224 */ /* 0x000fe400078e000b */
[----:B01-3--:R-:W-:Y:S05]  /*37310*/  CALL.REL.NOINC `($__internal_65_$__cuda_sm20_div_rn_f64_full) ;  /* 0x0003bb9000007944 */ /* 0x00bfea0003c00000 */
.L_x_31476:
[----:B------:R-:W-:Y:S05]  /*37320*/  BSYNC B2 ;  /* 0x0000000000027941 */ /* 0x000fea0003800000 */
.L_x_31475:
        /* <DEDUP_REMOVED lines=43> */
.L_x_31478:
[----:B------:R-:W-:Y:S02]  /*375e0*/  FSEL R2, RZ, 3.37028055040000000000e+12, P2 ;  /* 0x54442d18ff027808 */ /* 0x000fe40001000000 */
[----:B------:R-:W-:Y:S02]  /*375f0*/  FSEL R3, RZ, 2.1426990032196044922, P2 ;  /* 0x400921fbff037808 */ /* 0x000fe40001000000 */
.L_x_31479:
[----:B------:R-:W-:Y:S05]  /*37600*/  BSYNC B0 ;  /* 0x0000000000007941 */ /* 0x000fea0003800000 */
.L_x_31477:
[----:B------:R2:W4:Y:S02]  /*37610*/  DADD R20, |R20|, |R22| ;  /* 0x0000000014147229 */ /* 0x0005240000000616 */
[----:B--2---:R-:W-:-:S04]  /*37620*/  LOP3.LUT R23, R3, 0x80000000, R23, 0xb8, !PT ;  /* 0x8000000003177812 */ /* 0x004fc800078eb817 */
[----:B----4-:R-:W2:-:S06]  /*37630*/  DSETP.GTU.AND P0, PT, |R20|, +INF , PT ;  /* 0x7ff000001400742a */ /* 0x010e8c0003f0c200 */
[----:B--2---:R-:W-:Y:S02]  /*37640*/  FSEL R2, R20, R2, P0 ;  /* 0x0000000214027208 */ /* 0x004fe40000000000 */
[----:B------:R-:W-:Y:S02]  /*37650*/  FSEL R3, R21, R23, P0 ;  /* 0x0000001715037208 */ /* 0x000fe40000000000 */
.L_x_31428:
[----:B------:R-:W-:Y:S05]  /*37660*/  BSYNC B1 ;  /* 0x0000000000017941 */ /* 0x000fea0003800000 */
.L_x_31412:
        /* <DEDUP_REMOVED lines=54> */
.L_x_31486:
[----:B------:R-:W-:Y:S05]  /*379d0*/  BSYNC B0 ;  /* 0x0000000000007941 */ /* 0x000fea0003800000 */
.L_x_31485:
        /* <DEDUP_REMOVED lines=18> */
.L_x_31488:
[----:B------:R2:W4:Y:S01]  /*37b00*/  DMUL R20, RZ, R46 ;  /* 0x0000002eff147228 */ /* 0x0005220000000000 */
[----:B0-----:R-:W-:-:S05]  /*37b10*/  IMAD.MOV.U32 R2, RZ, RZ, RZ ;  /* 0x000000ffff027224 */ /* 0x001fca00078e00ff */
.L_x_31489:
[----:B------:R-:W-:Y:S05]  /*37b20*/  BSYNC B2 ;  /* 0x0000000000027941 */ /* 0x000fea0003800000 */
.L_x_31487:
        /* <DEDUP_REMOVED lines=41> */
.L_x_31491:
[----:B------:R2:W3:Y:S01]  /*37dc0*/  DMUL R2, RZ, R46 ;  /* 0x0000002eff027228 */ /* 0x0004e20000000000 */
[----:B------:R-:W-:-:S05]  /*37dd0*/  IMAD.MOV.U32 R0, RZ, RZ, RZ ;  /* 0x000000ffff007224 */ /* 0x000fca00078e00ff */
.L_x_31492:
[----:B------:R-:W-:Y:S05]  /*37de0*/  BSYNC B2 ;  /* 0x0000000000027941 */ /* 0x000fea0003800000 */
.L_x_31490:
        /* <DEDUP_REMOVED lines=25> */
.L_x_31484:
        /* <DEDUP_REMOVED lines=39> */
.L_x_31495:
[----:B------:R-:W-:Y:S05]  /*381f0*/  BSYNC B0 ;  /* 0x0000000000007941 */ /* 0x000fea0003800000 */
.L_x_31494:
        /* <DEDUP_REMOVED lines=18> */
.L_x_31497:
[----:B------:R2:W4:Y:S01]  /*38320*/  DMUL R20, RZ, R46 ;  /* 0x0000002eff147228 */ /* 0x0005220000000000 */
[----:B0-----:R-:W-:-:S05]  /*38330*/  IMAD.MOV.U32 R2, RZ, RZ, RZ ;  /* 0x000000ffff027224 */ /* 0x001fca00078e00ff */
.L_x_31498:
[----:B------:R-:W-:Y:S05]  /*38340*/  BSYNC B2 ;  /* 0x0000000000027941 */ /* 0x000fea0003800000 */
.L_x_31496:
        /* <DEDUP_REMOVED lines=41> */
.L_x_31500:
[----:B------:R2:W3:Y:S01]  /*385e0*/  DMUL R2, RZ, R46 ;  /* 0x0000002eff027228 */ /* 0x0004e20000000000 */
[----:B------:R-:W-:-:S05]  /*385f0*/  IMAD.MOV.U32 R0, RZ, RZ, RZ ;  /* 0x000000ffff007224 */ /* 0x000fca00078e00ff */
.L_x_31501:
[----:B------:R-:W-:Y:S05]  /*38600*/  BSYNC B2 ;  /* 0x0000000000027941 */ /* 0x000fea0003800000 */
.L_x_31499:
        /* <DEDUP_REMOVED lines=39> */
.L_x_31483:
        /* <DEDUP_REMOVED lines=11> */
.L_x_31502:
[----:B------:R-:W1:-:S10]  /*38930*/  DADD R20, R46, -R46 ;  /* 0x000000002e147229 */ /* 0x000e54000000082e */
[----:B-1----:R-:W-:Y:S02]  /*38940*/  IMAD.MOV.U32 R22, RZ, RZ, R20 ;  /* 0x000000ffff167224 */ /* 0x002fe400078e0014 */
[----:B------:R-:W-:Y:S01]  /*38950*/  IMAD.MOV.U32 R23, RZ, RZ, R21 ;  /* 0x000000ffff177224 */ /* 0x000fe200078e0015 */
[----:B------:R-:W-:Y:S05]  /*38960*/  BRA `(.L_x_31493) ;  /* 0x0000081000007947 */ /* 0x000fea0003800000 */
.L_x_31482:
        /* <DEDUP_REMOVED lines=18> */
.L_x_31504:
[----:B------:R1:W2:Y:S01]  /*38a90*/  DMUL R2, RZ, R46 ;  /* 0x0000002eff027228 */ /* 0x0002a20000000000 */
[----:B------:R-:W-:-:S05]  /*38aa0*/  IMAD.MOV.U32 R5, RZ, RZ, RZ ;  /* 0x000000ffff057224 */ /* 0x000fca00078e00ff */
.L_x_31505:
[----:B------:R-:W-:Y:S05]  /*38ab0*/  BSYNC B2 ;  /* 0x0000000000027941 */ /* 0x000fea0003800000 */
.L_x_31503:
        /* <DEDUP_REMOVED lines=41> */
.L_x_31507:
[----:B------:R1:W2:Y:S01]  /*38d50*/  DMUL R22, RZ, R46 ;  /* 0x0000002eff167228 */ /* 0x0002a20000000000 */
[----:B------:R-:W-:-:S05]  /*38d60*/  IMAD.MOV.U32 R0, RZ, RZ, RZ ;  /* 0x000000ffff007224 */ /* 0x000fca00078e00ff */
.L_x_31508:
[----:B------:R-:W-:Y:S05]  /*38d70*/  BSYNC B2 ;  /* 0x0000000000027941 */ /* 0x000fea0003800000 */
.L_x_31506:
        /* <DEDUP_REMOVED lines=24> */
.L_x_31481:
        /* <DEDUP_REMOVED lines=37> */
.L_x_31510:
[----:B------:R-:W-:Y:S05]  /*39150*/  BSYNC B0 ;  /* 0x0000000000007941 */ /* 0x000fea0003800000 */
.L_x_31509:
[----:B------:R-:W-:Y:S02]  /*39160*/  IMAD.MOV.U32 R22, RZ, RZ, R46 ;  /* 0x000000ffff167224 */ /* 0x000fe400078e002e */
[----:B------:R-:W-:Y:S02]  /*39170*/  IMAD.MOV.U32 R23, RZ, RZ, R47 ;  /* 0x000000ffff177224 */ /* 0x000fe400078e002f */
.L_x_31493:
[----:B-12---:R-:W-:Y:S05]  /*39180*/  BSYNC B1 ;  /* 0x0000000000017941 */ /* 0x006fea0003800000 */
.L_x_31480:
        /* <DEDUP_REMOVED lines=15> */
.L_x_30718:
        /* <DEDUP_REMOVED lines=158> */
.L_x_31520:
        /* <DEDUP_REMOVED lines=22> */
.L_x_31523:
[----:B------:R-:W-:Y:S05]  /*39dc0*/  BSYNC B4 ;  /* 0x0000000000047941 */ /* 0x000fea0003800000 */
.L_x_31522:
        /* <DEDUP_REMOVED lines=15> */
.L_x_31521:
[----:B------:R-:W-:Y:S05]  /*39ec0*/  BSYNC B3 ;  /* 0x0000000000037941 */ /* 0x000fea0003800000 */
.L_x_31519:
        /* <DEDUP_REMOVED lines=21> */
.L_x_31525:
[----:B------:R-:W-:Y:S05]  /*3a020*/  BSYNC B3 ;  /* 0x0000000000037941 */ /* 0x000fea0003800000 */
.L_x_31524:
        /* <DEDUP_REMOVED lines=43> */
.L_x_31527:
[----:B------:R-:W-:-:S04]  /*3a2e0*/  ISETP.GE.AND P0, PT, R9, RZ, PT ;  /* 0x000000ff0900720c */ /* 0x000fc80003f06270 */
[----:B------:R-:W-:Y:S02]  /*3a2f0*/  FSEL R2, RZ, 3.37028055040000000000e+12, P0 ;  /* 0x54442d18ff027808 */ /* 0x000fe40000000000 */
[----:B------:R-:W-:Y:S02]  /*3a300*/  FSEL R3, RZ, 2.1426990032196044922, P0 ;  /* 0x400921fbff037808 */ /* 0x000fe40000000000 */
.L_x_31528:
[----:B------:R-:W-:Y:S05]  /*3a310*/  BSYNC B0 ;  /* 0x0000000000007941 */ /* 0x000fea0003800000 */
.L_x_31526:
[----:B------:R0:W2:Y:S02]  /*3a320*/  DADD R8, |R8|, |R10| ;  /* 0x0000000008087229 */ /* 0x0000a4000000060a */
[----:B0-----:R-:W-:Y:S02]  /*3a330*/  LOP3.LUT R11, R3, 0x80000000, R11, 0xb8, !PT ;  /* 0x80000000030b7812 */ /* 0x001fe400078eb80b */
[----:B-1----:R-:W-:-:S04]  /*3a340*/  DMUL R32, R32, 0.5 ;  /* 0x3fe0000020207828 */ /* 0x002fc80000000000 */
[----:B--2---:R-:W0:-:S06]  /*3a350*/  DSETP.GTU.AND P0, PT, |R8|, +INF , PT ;  /* 0x7ff000000800742a */ /* 0x004e0c0003f0c200 */
[----:B0-----:R-:W-:Y:S02]  /*3a360*/  FSEL R2, R8, R2, P0 ;  /* 0x0000000208027208 */ /* 0x001fe40000000000 */
[----:B------:R-:W-:Y:S01]  /*3a370*/  FSEL R3, R9, R11, P0 ;  /* 0x0000000b09037208 */ /* 0x000fe20000000000 */
[----:B------:R-:W-:Y:S05]  /*3a380*/  BRA `(.L_x_31529) ;  /* 0x00004b0000007947 */ /* 0x000fea0003800000 */
.L_x_31518:
        /* <DEDUP_REMOVED lines=77> */
.L_x_31532:
[----:B------:R-:W-:Y:S05]  /*3a860*/  BSYNC B0 ;  /* 0x0000000000007941 */ /* 0x000fea0003800000 */
.L_x_31531:
[----:B------:R-:W-:Y:S01]  /*3a870*/  BSSY B3, `(.L_x_31533) ;  /* 0x0000008000037945 */ /* 0x000fe20003800000 */
[----:B------:R-:W-:Y:S05]  /*3a880*/  @P4 BRA P5, `(.L_x_31534) ;  /* 0x0000006000004947 */ /* 0x000fea0002800000 */
[----:B------:R-:W-:Y:S01]  /*3a890*/  IMAD.MOV.U32 R0, RZ, RZ, R34 ;  /* 0x000000ffff007224 */ /* 0x000fe200078e0022 */
[----:B------:R-:W-:Y:S01]  /*3a8a0*/  MOV R4, 0x3a8f0 ;  /* 0x0003a8f000047802 */ /* 0x000fe20000000f00 */
[----:B------:R-:W-:Y:S02]  /*3a8b0*/  IMAD.MOV.U32 R5, RZ, RZ, R35 ;  /* 0x000000ffff057224 */ /* 0x000fe400078e0023 */
[----:B------:R-:W-:Y:S02]  /*3a8c0*/  IMAD.MOV.U32 R2, RZ, RZ, R36 ;  /* 0x000000ffff027224 */ /* 0x000fe400078e0024 */
[----:B------:R-:W-:Y:S02]  /*3a8d0*/  IMAD.MOV.U32 R3, RZ, RZ, R37 ;  /* 0x000000ffff037224 */ /* 0x000fe400078e0025 */
[----:B01----:R-:W-:Y:S05]  /*3a8e0*/  CALL.REL.NOINC `($__internal_65_$__cuda_sm20_div_rn_f64_full) ;  /* 0x000385c000007944 */ /* 0x003fea0003c00000 */
.L_x_31534:
[----:B------:R-:W-:Y:S05]  /*3a8f0*/  BSYNC B3 ;  /* 0x0000000000037941 */ /* 0x000fea0003800000 */
.L_x_31533:
        /* <DEDUP_REMOVED lines=43> */
.L_x_31536:
[----:B------:R-:W-:-:S04]  /*3abb0*/  ISETP.GE.AND P0, PT, R9, RZ, PT ;  /* 0x000000ff0900720c */ /* 0x000fc80003f06270 */
[----:B------:R-:W-:Y:S02]  /*3abc0*/  FSEL R2, RZ, 3.37028055040000000000e+12, P0 ;  /* 0x54442d18ff027808 */ /* 0x000fe40000000000 */
[----:B------:R-:W-:Y:S02]  /*3abd0*/  FSEL R3, RZ, 2.1426990032196044922, P0 ;  /* 0x400921fbff037808 */ /* 0x000fe40000000000 */
.L_x_31537:
[----:B------:R-:W-:Y:S05]  /*3abe0*/  BSYNC B0 ;  /* 0x0000000000007941 */ /* 0x000fea0003800000 */
.L_x_31535:
[----:B------:R2:W3:Y:S02]  /*3abf0*/  DADD R8, |R8|, |R10| ;  /* 0x0000000008087229 */ /* 0x0004e4000000060a */
[----:B--2---:R-:W-:Y:S02]  /*3ac00*/  LOP3.LUT R11, R3, 0x80000000, R11, 0xb8, !PT ;  /* 0x80000000030b7812 */ /* 0x004fe400078eb80b */
[----:B-1----:R-:W-:-:S04]  /*3ac10*/  DMUL R32, R32, 0.5 ;  /* 0x3fe0000020207828 */ /* 0x002fc80000000000 */
[----:B---3--:R-:W1:-:S06]  /*3ac20*/  DSETP.GTU.AND P0, PT, |R8|, +INF , PT ;  /* 0x7ff000000800742a */ /* 0x008e4c0003f0c200 */
[----:B-1----:R-:W-:Y:S02]  /*3ac30*/  FSEL R2, R8, R2, P0 ;  /* 0x0000000208027208 */ /* 0x002fe40000000000 */
[----:B------:R-:W-:Y:S01]  /*3ac40*/  FSEL R3, R9, R11, P0 ;  /* 0x0000000b09037208 */ /* 0x000fe20000000000 */
[----:B------:R-:W-:Y:S05]  /*3ac50*/  BRA `(.L_x_31529) ;  /* 0x0000423000007947 */ /* 0x000fea0003800000 */
.L_x_31530:
        /* <DEDUP_REMOVED lines=29> */
.L_x_31539:
        /* <DEDUP_REMOVED lines=78> */
.L_x_31538:
        /* <DEDUP_REMOVED lines=77> */
.L_x_31541:
        /* <DEDUP_REMOVED lines=22> */
.L_x_31544:
[----:B------:R-:W-:Y:S05]  /*3b940*/  BSYNC B4 ;  /* 0x0000000000047941 */ /* 0x000fea0003800000 */
.L_x_31543:
        /* <DEDUP_REMOVED lines=15> */
.L_x_31542:
[----:B------:R-:W-:Y:S05]  /*3ba40*/  BSYNC B3 ;  /* 0x0000000000037941 */ /* 0x000fea0003800000 */
.L_x_31540:
        /* <DEDUP_REMOVED lines=28> */
.L_x_31546:
[----:B------:R-:W-:Y:S05]  /*3bc10*/  BSYNC B3 ;  /* 0x0000000000037941 */ /* 0x000fea0003800000 */
.L_x_31545:
        /* <DEDUP_REMOVED lines=44> */
.L_x_31548:
[----:B------:R-:W-:-:S04]  /*3bee0*/  ISETP.GE.AND P0, PT, R9, RZ, PT ;  /* 0x000000ff0900720c */ /* 0x000fc80003f06270 */
[----:B------:R-:W-:Y:S02]  /*3bef0*/  FSEL R2, RZ, 3.37028055040000000000e+12, P0 ;  /* 0x54442d18ff027808 */ /* 0x000fe40000000000 */
[----:B------:R-:W-:Y:S02]  /*3bf00*/  FSEL R3, RZ, 2.1426990032196044922, P0 ;  /* 0x400921fbff037808 */ /* 0x000fe40000000000 */
.L_x_31549:
[----:B------:R-:W-:Y:S05]  /*3bf10*/  BSYNC B0 ;  /* 0x0000000000007941 */ /* 0x000fea0003800000 */
.L_x_31547:
[----:B------:R0:W2:Y:S02]  /*3bf20*/  DADD R8, |R8|, |R10| ;  /* 0x0000000008087229 */ /* 0x0000a4000000060a */
[----:B0-----:R-:W-:Y:S02]  /*3bf30*/  LOP3.LUT R11, R3, 0x80000000, R11, 0xb8, !PT ;  /* 0x80000000030b7812 */ /* 0x001fe400078eb80b */
[----:B-1----:R-:W-:-:S04]  /*3bf40*/  DMUL R32, R34, 0.5 ;  /* 0x3fe0000022207828 */ /* 0x002fc80000000000 */
[----:B--2---:R-:W0:-:S06]  /*3bf50*/  DSETP.GTU.AND P0, PT, |R8|, +INF , PT ;  /* 0x7ff000000800742a */ /* 0x004e0c0003f0c200 */
[----:B0-----:R-:W-:Y:S02]  /*3bf60*/  FSEL R2, R8, R2, P0 ;  /* 0x0000000208027208 */ /* 0x001fe40000000000 */
[----:B------:R-:W-:Y:S01]  /*3bf70*/  FSEL R3, R9, R11, P0 ;  /* 0x0000000b09037208 */ /* 0x000fe20000000000 */
[----:B------:R-:W-:Y:S05]  /*3bf80*/  BRA `(.L_x_31529) ;  /* 0x00002f0000007947 */ /* 0x000fea0003800000 */
.L_x_31517:
        /* <DEDUP_REMOVED lines=113> */
.L_x_31551:
[----:B------:R-:W-:Y:S05]  /*3c6a0*/  BSYNC B0 ;  /* 0x0000000000007941 */ /* 0x000fea0003800000 */
.L_x_31550:
        /* <DEDUP_REMOVED lines=8> */
[----:B------:R-:W-:Y:S02]  /*3c730*/  IMAD.MOV.U32 R4, RZ, RZ, R2 ;  /* 0x000000ffff047224 */ /* 0x000fe400078e0002 */
[----:B------:R-:W-:Y:S02]  /*3c740*/  IMAD.MOV.U32 R5, RZ, RZ, R3 ;  /* 0x000000ffff057224 */ /* 0x000fe400078e0003 */
.L_x_31553:
[----:B------:R-:W-:Y:S05]  /*3c750*/  BSYNC B3 ;  /* 0x0000000000037941 */ /* 0x000fea0003800000 */
.L_x_31552:
        /* <DEDUP_REMOVED lines=43> */
.L_x_31555:
[----:B------:R-:W-:-:S04]  /*3ca10*/  ISETP.GE.AND P0, PT, R9, RZ, PT ;  /* 0x000000ff0900720c */ /* 0x000fc80003f06270 */
[----:B------:R-:W-:Y:S02]  /*3ca20*/  FSEL R2, RZ, 3.37028055040000000000e+12, P0 ;  /* 0x54442d18ff027808 */ /* 0x000fe40000000000 */
[----:B------:R-:W-:Y:S02]  /*3ca30*/  FSEL R3, RZ, 2.1426990032196044922, P0 ;  /* 0x400921fbff037808 */ /* 0x000fe40000000000 */
.L_x_31556:
[----:B------:R-:W-:Y:S05]  /*3ca40*/  BSYNC B0 ;  /* 0x0000000000007941 */ /* 0x000fea0003800000 */
.L_x_31554:
[----:B------:R2:W3:Y:S02]  /*3ca50*/  DADD R8, |R8|, |R10| ;  /* 0x0000000008087229 */ /* 0x0004e4000000060a */
[----:B--2---:R-:W-:-:S04]  /*3ca60*/  LOP3.LUT R11, R3, 0x80000000, R11, 0xb8, !PT ;  /* 0x80000000030b7812 */ /* 0x004fc800078eb80b */
[----:B---3--:R-:W2:-:S06]  /*3ca70*/  DSETP.GTU.AND P0, PT, |R8|, +INF , PT ;  /* 0x7ff000000800742a */ /* 0x008e8c0003f0c200 */
[----:B--2---:R-:W-:Y:S02]  /*3ca80*/  FSEL R2, R8, R2, P0 ;  /* 0x0000000208027208 */ /* 0x004fe40000000000 */
[----:B------:R-:W-:Y:S01]  /*3ca90*/  FSEL R3, R9, R11, P0 ;  /* 0x0000000b09037208 */ /* 0x000fe20000000000 */
[----:B------:R-:W-:Y:S05]  /*3caa0*/  BRA `(.L_x_31529) ;  /* 0x000023e000007947 */ /* 0x000fea0003800000 */
.L_x_31516:
        /* <DEDUP_REMOVED lines=68> */
.L_x_31559:
        /* <DEDUP_REMOVED lines=22> */
.L_x_31562:
[----:B------:R-:W-:Y:S05]  /*3d050*/  BSYNC B4 ;  /* 0x0000000000047941 */ /* 0x000fea0003800000 */
.L_x_31561:
        /* <DEDUP_REMOVED lines=15> */
.L_x_31560:
[----:B------:R-:W-:Y:S05]  /*3d150*/  BSYNC B3 ;  /* 0x0000000000037941 */ /* 0x000fea0003800000 */
.L_x_31558:
        /* <DEDUP_REMOVED lines=44> */
.L_x_31557:
        /* <DEDUP_REMOVED lines=46> */
.L_x_31515:
        /* <DEDUP_REMOVED lines=22> */
[----:B------:R-:W-:Y:S05]  /*3d860*/  CALL.REL.NOINC `($__internal_65_$__cuda_sm20_div_rn_f64_full) ;  /* 0x0003564000007944 */ /* 0x000fea0003c00000 */
.L_x_31564:
[----:B------:R-:W-:Y:S05]  /*3d870*/  BSYNC B3 ;  /* 0x0000000000037941 */ /* 0x000fea0003800000 */
.L_x_31563:
        /* <DEDUP_REMOVED lines=23> */
[----:B------:R-:W-:Y:S05]  /*3d9f0*/  CALL.REL.NOINC `($__internal_65_$__cuda_sm20_div_rn_f64_full) ;  /* 0x000354b000007944 */ /* 0x000fea0003c00000 */
[----:B------:R-:W-:Y:S02]  /*3da00*/  IMAD.MOV.U32 R4, RZ, RZ, R2 ;  /* 0x000000ffff047224 */ /* 0x000fe400078e0002 */
[----:B------:R-:W-:Y:S02]  /*3da10*/  IMAD.MOV.U32 R5, RZ, RZ, R3 ;  /* 0x000000ffff057224 */ /* 0x000fe400078e0003 */
.L_x_31566:
[----:B-12---:R-:W-:Y:S05]  /*3da20*/  BSYNC B3 ;  /* 0x0000000000037941 */ /* 0x006fea0003800000 */
.L_x_31565:
        /* <DEDUP_REMOVED lines=112> */
.L_x_31568:
[----:B------:R-:W-:Y:S05]  /*3e130*/  BSYNC B0 ;  /* 0x0000000000007941 */ /* 0x000fea0003800000 */
.L_x_31567:
        /* <DEDUP_REMOVED lines=10> */
.L_x_31570:
[----:B------:R-:W-:Y:S05]  /*3e1e0*/  BSYNC B3 ;  /* 0x0000000000037941 */ /* 0x000fea0003800000 */
.L_x_31569:
        /* <DEDUP_REMOVED lines=43> */
.L_x_31572:
[----:B------:R-:W-:-:S04]  /*3e4a0*/  ISETP.GE.AND P0, PT, R9, RZ, PT ;  /* 0x000000ff0900720c */ /* 0x000fc80003f06270 */
[----:B------:R-:W-:Y:S02]  /*3e4b0*/  FSEL R2, RZ, 3.37028055040000000000e+12, P0 ;  /* 0x54442d18ff027808 */ /* 0x000fe40000000000 */
[----:B------:R-:W-:Y:S02]  /*3e4c0*/  FSEL R3, RZ, 2.1426990032196044922, P0 ;  /* 0x400921fbff037808 */ /* 0x000fe40000000000 */
.L_x_31573:
[----:B------:R-:W-:Y:S05]  /*3e4d0*/  BSYNC B0 ;  /* 0x0000000000007941 */ /* 0x000fea0003800000 */
.L_x_31571:
[----:B------:R2:W3:Y:S02]  /*3e4e0*/  DADD R8, |R8|, |R10| ;  /* 0x0000000008087229 */ /* 0x0004e4000000060a */
[----:B--2---:R-:W-:Y:S02]  /*3e4f0*/  LOP3.LUT R11, R3, 0x80000000, R11, 0xb8, !PT ;  /* 0x80000000030b7812 */ /* 0x004fe400078eb80b */
[----:B-1----:R-:W-:-:S04]  /*3e500*/  DADD R32, R32, 1 ;  /* 0x3ff0000020207429 */ /* 0x002fc80000000000 */
[----:B---3--:R-:W1:-:S06]  /*3e510*/  DSETP.GTU.AND P0, PT, |R8|, +INF , PT ;  /* 0x7ff000000800742a */ /* 0x008e4c0003f0c200 */
[----:B-1----:R-:W-:Y:S02]  /*3e520*/  FSEL R2, R8, R2, P0 ;  /* 0x0000000208027208 */ /* 0x002fe40000000000 */
[----:B------:R-:W-:Y:S01]  /*3e530*/  FSEL R3, R9, R11, P0 ;  /* 0x0000000b09037208 */ /* 0x000fe20000000000 */
[----:B------:R-:W-:Y:S05]  /*3e540*/  BRA `(.L_x_31529) ;  /* 0x0000094000007947 */ /* 0x000fea0003800000 */
.L_x_31514:
        /* <DEDUP_REMOVED lines=88> */
.L_x_31575:
[----:B------:R-:W-:Y:S05]  /*3ead0*/  BSYNC B0 ;  /* 0x0000000000007941 */ /* 0x000fea0003800000 */
.L_x_31574:
[----:B------:R-:W-:Y:S01]  /*3eae0*/  BSSY B3, `(.L_x_31576) ;  /* 0x0000007000037945 */ /* 0x000fe20003800000 */
[----:B------:R-:W-:Y:S05]  /*3eaf0*/  @P4 BRA P5, `(.L_x_31577) ;  /* 0x0000005000004947 */ /* 0x000fea0002800000 */
[----:B------:R-:W-:Y:S01]  /*3eb00*/  IMAD.MOV.U32 R0, RZ, RZ, R4 ;  /* 0x000000ffff007224 */ /* 0x000fe200078e0004 */
[----:B------:R-:W-:Y:S01]  /*3eb10*/  MOV R4, 0x3eb50 ;  /* 0x0003eb5000047802 */ /* 0x000fe20000000f00 */
[----:B------:R-:W-:Y:S02]  /*3eb20*/  IMAD.MOV.U32 R2, RZ, RZ, R34 ;  /* 0x000000ffff027224 */ /* 0x000fe400078e0022 */
[----:B------:R-:W-:Y:S02]  /*3eb30*/  IMAD.MOV.U32 R3, RZ, RZ, R35 ;  /* 0x000000ffff037224 */ /* 0x000fe400078e0023 */
[----:B01----:R-:W-:Y:S05]  /*3eb40*/  CALL.REL.NOINC `($__internal_65_$__cuda_sm20_div_rn_f64_full) ;  /* 0x0003436000007944 */ /* 0x003fea0003c00000 */
.L_x_31577:
[----:B------:R-:W-:Y:S05]  /*3eb50*/  BSYNC B3 ;  /* 0x0000000000037941 */ /* 0x000fea0003800000 */
.L_x_31576:
        /* <DEDUP_REMOVED lines=43> */
.L_x_31579:
[----:B------:R-:W-:Y:S02]  /*3ee10*/  FSEL R2, RZ, 3.37028055040000000000e+12, P2 ;  /* 0x54442d18ff027808 */ /* 0x000fe40001000000 */
[----:B------:R-:W-:Y:S02]  /*3ee20*/  FSEL R3, RZ, 2.1426990032196044922, P2 ;  /* 0x400921fbff037808 */ /* 0x000fe40001000000 */
.L_x_31580:
[----:B------:R-:W-:Y:S05]  /*3ee30*/  BSYNC B0 ;  /* 0x0000000000007941 */ /* 0x000fea0003800000 */
.L_x_31578:
[----:B------:R2:W3:Y:S02]  /*3ee40*/  DADD R8, |R8|, |R10| ;  /* 0x0000000008087229 */ /* 0x0004e4000000060a */
[----:B--2---:R-:W-:-:S04]  /*3ee50*/  LOP3.LUT R11, R3, 0x80000000, R11, 0xb8, !PT ;  /* 0x80000000030b7812 */ /* 0x004fc800078eb80b */
[----:B---3--:R-:W2:-:S06]  /*3ee60*/  DSETP.GTU.AND P0, PT, |R8|, +INF , PT ;  /* 0x7ff000000800742a */ /* 0x008e8c0003f0c200 */
[----:B--2---:R-:W-:Y:S02]  /*3ee70*/  FSEL R2, R8, R2, P0 ;  /* 0x0000000208027208 */ /* 0x004fe40000000000 */
[----:B------:R-:W-:Y:S02]  /*3ee80*/  FSEL R3, R9, R11, P0 ;  /* 0x0000000b09037208 */ /* 0x000fe40000000000 */
.L_x_31529:
[----:B------:R-:W-:Y:S05]  /*3ee90*/  BSYNC B2 ;  /* 0x0000000000027941 */ /* 0x000fea0003800000 */
.L_x_31513:
        /* <DEDUP_REMOVED lines=53> */
.L_x_31586:
[----:B------:R-:W-:Y:S05]  /*3f1f0*/  BSYNC B0 ;  /* 0x0000000000007941 */ /* 0x000fea0003800000 */
.L_x_31585:
        /* <DEDUP_REMOVED lines=13> */
[----:B-12---:R-:W-:Y:S05]  /*3f2d0*/  CALL.REL.NOINC `($_ZN2at6native29vectorized_elementwise_kernelILi4EZZZNS0_50_GLOBAL__N__2680c7bb_12_PowKernel_cu_b2145a98_318424pow_tensor_scalar_kernelERNS_18TensorIteratorBaseERKN3c106ScalarEENKUlvE_clEvENKUlvE_clEvEUlNS5_7complexIdEEE0_St5arrayIPcLm2EEEEviT0_T1_$__internal_trig_reduction_slowpathd) ;  /* 0x0003423000007944 */ /* 0x006fea0003c00000 */
[----:B------:R-:W-:Y:S02]  /*3f2e0*/  IMAD.MOV.U32 R2, RZ, RZ, R5 ;  /* 0x000000ffff027224 */ /* 0x000fe400078e0005 */
[----:B------:R-:W-:Y:S02]  /*3f2f0*/  IMAD.MOV.U32 R32, RZ, RZ, R6 ;  /* 0x000000ffff207224 */ /* 0x000fe400078e0006 */
[----:B------:R-:W-:Y:S01]  /*3f300*/  IMAD.MOV.U32 R33, RZ, RZ, R7 ;  /* 0x000000ffff217224 */ /* 0x000fe200078e0007 */
[----:B------:R-:W-:Y:S05]  /*3f310*/  BRA `(.L_x_31589) ;  /* 0x0000002000007947 */ /* 0x000fea0003800000 */
.L_x_31588:
[----:B------:R2:W3:Y:S01]  /*3f320*/  DMUL R32, RZ, R36 ;  /* 0x00000024ff207228 */ /* 0x0004e20000000000 */
[----:B0-----:R-:W-:-:S05]  /*3f330*/  IMAD.MOV.U32 R2, RZ, RZ, RZ ;  /* 0x000000ffff027224 */ /* 0x001fca00078e00ff */
.L_x_31589:
[----:B------:R-:W-:Y:S05]  /*3f340*/  BSYNC B2 ;  /* 0x0000000000027941 */ /* 0x000fea0003800000 */
.L_x_31587:
        /* <DEDUP_REMOVED lines=41> */
.L_x_31591:
[----:B------:R2:W3:Y:S01]  /*3f5e0*/  DMUL R2, RZ, R36 ;  /* 0x00000024ff027228 */ /* 0x0004e20000000000 */
[----:B------:R-:W-:-:S05]  /*3f5f0*/  IMAD.MOV.U32 R0, RZ, RZ, RZ ;  /* 0x000000ffff007224 */ /* 0x000fca00078e00ff */
.L_x_31592:
[----:B------:R-:W-:Y:S05]  /*3f600*/  BSYNC B2 ;  /* 0x0000000000027941 */ /* 0x000fea0003800000 */
.L_x_31590:
        /* <DEDUP_REMOVED lines=25> */
.L_x_31584:
        /* <DEDUP_REMOVED lines=39> */
.L_x_31594:
[----:B------:R-:W-:Y:S05]  /*3fa10*/  BSYNC B0 ;  /* 0x0000000000007941 */ /* 0x000fea0003800000 */
.L_x_31593:
        /* <DEDUP_REMOVED lines=18> */
.L_x_31596:
[----:B------:R2:W3:Y:S01]  /*3fb40*/  DMUL R32, RZ, R36 ;  /* 0x00000024ff207228 */ /* 0x0004e20000000000 */
[----:B0-----:R-:W-:-:S05]  /*3fb50*/  IMAD.MOV.U32 R2, RZ, RZ, RZ ;  /* 0x000000ffff027224 */ /* 0x001fca00078e00ff */
.L_x_31597:
[----:B------:R-:W-:Y:S05]  /*3fb60*/  BSYNC B2 ;  /* 0x0000000000027941 */ /* 0x000fea0003800000 */
.L_x_31595:
        /* <DEDUP_REMOVED lines=41> */
.L_x_31599:
[----:B------:R2:W3:Y:S01]  /*3fe00*/  DMUL R2, RZ, R36 ;  /* 0x00000024ff027228 */ /* 0x0004e20000000000 */
[----:B------:R-:W-:-:S05]  /*3fe10*/  IMAD.MOV.U32 R0, RZ, RZ, RZ ;  /* 0x000000ffff007224 */ /* 0x000fca00078e00ff */
.L_x_31600:
[----:B------:R-:W-:Y:S05]  /*3fe20*/  BSYNC B2 ;  /* 0x0000000000027941 */ /* 0x000fea0003800000 */
.L_x_31598:
        /* <DEDUP_REMOVED lines=39> */
.L_x_31583:
        /* <DEDUP_REMOVED lines=11> */
.L_x_31601:
[----:B------:R-:W0:-:S10]  /*40150*/  DADD R32, R36, -R36 ;  /* 0x0000000024207229 */ /* 0x000e140000000824 */
[----:B0-----:R-:W-:Y:S02]  /*40160*/  IMAD.MOV.U32 R34, RZ, RZ, R32 ;  /* 0x000000ffff227224 */ /* 0x001fe400078e0020 */
[----:B------:R-:W-:Y:S01]  /*40170*/  IMAD.MOV.U32 R35, RZ, RZ, R33 ;  /* 0x000000ffff237224 */ /* 0x000fe200078e0021 */
[----:B------:R-:W-:Y:S05]  /*40180*/  BRA `(.L_x_31512) ;  /* 0x0000082000007947 */ /* 0x000fea0003800000 */
.L_x_31582:
        /* <DEDUP_REMOVED lines=14> */
[----:B-1----:R-:W-:Y:S05]  /*40270*/  CALL.REL.NOINC `($_ZN2at6native29vectorized_elementwise_kernelILi4EZZZNS0_50_GLOBAL__N__2680c7bb_12_PowKernel_cu_b2145a98_318424pow_tensor_scalar_kernelERNS_18TensorIteratorBaseERKN3c106ScalarEENKUlvE_clEvENKUlvE_clEvEUlNS5_7complexIdEEE0_St5arrayIPcLm2EEEEviT0_T1_$__internal_trig_reduction_slowpathd) ;  /* 0x0003329000007944 */ /* 0x002fea0003c00000 */
[----:B------:R-:W-:Y:S02]  /*40280*/  IMAD.MOV.U32 R2, RZ, RZ, R5 ;  /* 0x000000ffff027224 */ /* 0x000fe400078e0005 */
[----:B------:R-:W-:Y:S02]  /*40290*/  IMAD.MOV.U32 R32, RZ, RZ, R6 ;  /* 0x000000ffff207224 */ /* 0x000fe400078e0006 */
[----:B------:R-:W-:Y:S01]  /*402a0*/  IMAD.MOV.U32 R33, RZ, RZ, R7 ;  /* 0x000000ffff217224 */ /* 0x000fe200078e0007 */
[----:B------:R-:W-:Y:S05]  /*402b0*/  BRA `(.L_x_31604) ;  /* 0x0000002000007947 */ /* 0x000fea0003800000 */
.L_x_31603:
[----:B------:R0:W1:Y:S01]  /*402c0*/  DMUL R32, RZ, R36 ;  /* 0x00000024ff207228 */ /* 0x0000620000000000 */
[----:B------:R-:W-:-:S05]  /*402d0*/  IMAD.MOV.U32 R2, RZ, RZ, RZ ;  /* 0x000000ffff027224 */ /* 0x000fca00078e00ff */
.L_x_31604:
[----:B------:R-:W-:Y:S05]  /*402e0*/  BSYNC B2 ;  /* 0x0000000000027941 */ /* 0x000fea0003800000 */
.L_x_31602:
        /* <DEDUP_REMOVED lines=41> */
.L_x_31606:
[----:B------:R1:W2:Y:S01]  /*40580*/  DMUL R34, RZ, R36 ;  /* 0x00000024ff227228 */ /* 0x0002a20000000000 */
[----:B------:R-:W-:-:S05]  /*40590*/  IMAD.MOV.U32 R0, RZ, RZ, RZ ;  /* 0x000000ffff007224 */ /* 0x000fca00078e00ff */
.L_x_31607:
[----:B------:R-:W-:Y:S05]  /*405a0*/  BSYNC B2 ;  /* 0x0000000000027941 */ /* 0x000fea0003800000 */
.L_x_31605:
        /* <DEDUP_REMOVED lines=24> */
.L_x_31581:
        /* <DEDUP_REMOVED lines=37> */
.L_x_31609:
[----:B------:R-:W-:Y:S05]  /*40980*/  BSYNC B0 ;  /* 0x0000000000007941 */ /* 0x000fea0003800000 */
.L_x_31608:
[----:B------:R-:W-:Y:S02]  /*40990*/  IMAD.MOV.U32 R34, RZ, RZ, R36 ;  /* 0x000000ffff227224 */ /* 0x000fe400078e0024 */
[----:B------:R-:W-:Y:S02]  /*409a0*/  IMAD.MOV.U32 R35, RZ, RZ, R37 ;  /* 0x000000ffff237224 */ /* 0x000fe400078e0025 */
.L_x_31512:
[----:B012---:R-:W-:Y:S05]  /*409b0*/  BSYNC B1 ;  /* 0x0000000000017941 */ /* 0x007fea0003800000 */
.L_x_31511:
        /* <DEDUP_REMOVED lines=97> */
.L_x_31619:
        /* <DEDUP_REMOVED lines=21> */
[----:B---3--:R-:W-:Y:S05]  /*41120*/  CALL.REL.NOINC `($__internal_65_$__cuda_sm20_div_rn_f64_full) ;  /* 0x00031d8000007944 */ /* 0x008fea0003c00000 */
.L_x_31622:
[----:B------:R-:W-:Y:S05]  /*41130*/  BSYNC B4 ;  /* 0x0000000000047941 */ /* 0x000fea0003800000 */
.L_x_31621:
        /* <DEDUP_REMOVED lines=15> */
.L_x_31620:
[----:B------:R-:W-:Y:S05]  /*41230*/  BSYNC B3 ;  /* 0x0000000000037941 */ /* 0x000fea0003800000 */
.L_x_31618:
        /* <DEDUP_REMOVED lines=21> */
.L_x_31624:
[----:B------:R-:W-:Y:S05]  /*41390*/  BSYNC B3 ;  /* 0x0000000000037941 */ /* 0x000fea0003800000 */
.L_x_31623:
        /* <DEDUP_REMOVED lines=43> */
.L_x_31626:
[----:B------:R-:W-:-:S04]  /*41650*/  ISETP.GE.AND P0, PT, R13, RZ, PT ;  /* 0x000000ff0d00720c */ /* 0x000fc80003f06270 */
[----:B------:R-:W-:Y:S02]  /*41660*/  FSEL R2, RZ, 3.37028055040000000000e+12, P0 ;  /* 0x54442d18ff027808 */ /* 0x000fe40000000000 */
[----:B------:R-:W-:Y:S02]  /*41670*/  FSEL R3, RZ, 2.1426990032196044922, P0 ;  /* 0x400921fbff037808 */ /* 0x000fe40000000000 */
.L_x_31627:
[----:B------:R-:W-:Y:S05]  /*41680*/  BSYNC B0 ;  /* 0x0000000000007941 */ /* 0x000fea0003800000 */
.L_x_31625:
[----:B------:R0:W2:Y:S02]  /*41690*/  DADD R12, |R12|, |R14| ;  /* 0x000000000c0c7229 */ /* 0x0000a4000000060e */
[----:B0-----:R-:W-:Y:S02]  /*416a0*/  LOP3.LUT R15, R3, 0x80000000, R15, 0xb8, !PT ;  /* 0x80000000030f7812 */ /* 0x001fe400078eb80f */
[----:B-1----:R-:W-:-:S04]  /*416b0*/  DMUL R8, R8, 0.5 ;  /* 0x3fe0000008087828 */ /* 0x002fc80000000000 */
[----:B--2---:R-:W0:-:S06]  /*416c0*/  DSETP.GTU.AND P0, PT, |R12|, +INF , PT ;  /* 0x7ff000000c00742a */ /* 0x004e0c0003f0c200 */
[----:B0-----:R-:W-:Y:S02]  /*416d0*/  FSEL R2, R12, R2, P0 ;  /* 0x000000020c027208 */ /* 0x001fe40000000000 */
[----:B------:R-:W-:Y:S01]  /*416e0*/  FSEL R3, R13, R15, P0 ;  /* 0x0000000f0d037208 */ /* 0x000fe20000000000 */
[----:B------:R-:W-:Y:S05]  /*416f0*/  BRA `(.L_x_31628) ;  /* 0x00004b0000007947 */ /* 0x000fea0003800000 */
.L_x_31617:
        /* <DEDUP_REMOVED lines=77> */
.L_x_31631:
[----:B------:R-:W-:Y:S05]  /*41bd0*/  BSYNC B0 ;  /* 0x0000000000007941 */ /* 0x000fea0003800000 */
.L_x_31630:
        /* <DEDUP_REMOVED lines=8> */
.L_x_31633:
[----:B------:R-:W-:Y:S05]  /*41c60*/  BSYNC B3 ;  /* 0x0000000000037941 */ /* 0x000fea0003800000 */
.L_x_31632:
        /* <DEDUP_REMOVED lines=43> */
.L_x_31635:
[----:B------:R-:W-:-:S04]  /*41f20*/  ISETP.GE.AND P0, PT, R13, RZ, PT ;  /* 0x000000ff0d00720c */ /* 0x000fc80003f06270 */
[----:B------:R-:W-:Y:S02]  /*41f30*/  FSEL R2, RZ, 3.37028055040000000000e+12, P0 ;  /* 0x54442d18ff027808 */ /* 0x000fe40000000000 */
[----:B------:R-:W-:Y:S02]  /*41f40*/  FSEL R3, RZ, 2.1426990032196044922, P0 ;  /* 0x400921fbff037808 */ /* 0x000fe40000000000 */
.L_x_31636:
[----:B------:R-:W-:Y:S05]  /*41f50*/  BSYNC B0 ;  /* 0x0000000000007941 */ /* 0x000fea0003800000 */
.L_x_31634:
[----:B------:R2:W4:Y:S02]  /*41f60*/  DADD R12, |R12|, |R14| ;  /* 0x000000000c0c7229 */ /* 0x000524000000060e */
[----:B--2---:R-:W-:Y:S02]  /*41f70*/  LOP3.LUT R15, R3, 0x80000000, R15, 0xb8, !PT ;  /* 0x80000000030f7812 */ /* 0x004fe400078eb80f */
[----:B-1----:R-:W-:-:S04]  /*41f80*/  DMUL R8, R8, 0.5 ;  /* 0x3fe0000008087828 */ /* 0x002fc80000000000 */
[----:B----4-:R-:W1:-:S06]  /*41f90*/  DSETP.GTU.AND P0, PT, |R12|, +INF , PT ;  /* 0x7ff000000c00742a */ /* 0x010e4c0003f0c200 */
[----:B-1----:R-:W-:Y:S02]  /*41fa0*/  FSEL R2, R12, R2, P0 ;  /* 0x000000020c027208 */ /* 0x002fe40000000000 */
[----:B------:R-:W-:Y:S01]  /*41fb0*/  FSEL R3, R13, R15, P0 ;  /* 0x0000000f0d037208 */ /* 0x000fe20000000000 */
[----:B------:R-:W-:Y:S05]  /*41fc0*/  BRA `(.L_x_31628) ;  /* 0x0000423000007947 */ /* 0x000fea0003800000 */
.L_x_31629:
        /* <DEDUP_REMOVED lines=29> */
.L_x_31638:
        /* <DEDUP_REMOVED lines=78> */
.L_x_31637:
        /* <DEDUP_REMOVED lines=77> */
.L_x_31640:
        /* <DEDUP_REMOVED lines=22> */
.L_x_31643:
[----:B------:R-:W-:Y:S05]  /*42cb0*/  BSYNC B4 ;  /* 0x0000000000047941 */ /* 0x000fea0003800000 */
.L_x_31642:
        /* <DEDUP_REMOVED lines=15> */
.L_x_31641:
[----:B------:R-:W-:Y:S05]  /*42db0*/  BSYNC B3 ;  /* 0x0000000000037941 */ /* 0x000fea0003800000 */
.L_x_31639:
        /* <DEDUP_REMOVED lines=28> */
.L_x_31645:
[----:B------:R-:W-:Y:S05]  /*42f80*/  BSYNC B3 ;  /* 0x0000000000037941 */ /* 0x000fea0003800000 */
.L_x_31644:
        /* <DEDUP_REMOVED lines=44> */
.L_x_31647:
[----:B------:R-:W-:-:S04]  /*43250*/  ISETP.GE.AND P0, PT, R13, RZ, PT ;  /* 0x000000ff0d00720c */ /* 0x000fc80003f06270 */
[----:B------:R-:W-:Y:S02]  /*43260*/  FSEL R2, RZ, 3.37028055040000000000e+12, P0 ;  /* 0x54442d18ff027808 */ /* 0x000fe40000000000 */
[----:B------:R-:W-:Y:S02]  /*43270*/  FSEL R3, RZ, 2.1426990032196044922, P0 ;  /* 0x400921fbff037808 */ /* 0x000fe40000000000 */
.L_x_31648:
[----:B------:R-:W-:Y:S05]  /*43280*/  BSYNC B0 ;  /* 0x0000000000007941 */ /* 0x000fea0003800000 */
.L_x_31646:
[----:B------:R0:W2:Y:S02]  /*43290*/  DADD R12, |R12|, |R14| ;  /* 0x000000000c0c7229 */ /* 0x0000a4000000060e */
[----:B0-----:R-:W-:Y:S02]  /*432a0*/  LOP3.LUT R15, R3, 0x80000000, R15, 0xb8, !PT ;  /* 0x80000000030f7812 */ /* 0x001fe400078eb80f */
[----:B-1----:R-:W-:-:S04]  /*432b0*/  DMUL R8, R10, 0.5 ;  /* 0x3fe000000a087828 */ /* 0x002fc80000000000 */
[----:B--2---:R-:W0:-:S06]  /*432c0*/  DSETP.GTU.AND P0, PT, |R12|, +INF , PT ;  /* 0x7ff000000c00742a */ /* 0x004e0c0003f0c200 */
[----:B0-----:R-:W-:Y:S02]  /*432d0*/  FSEL R2, R12, R2, P0 ;  /* 0x000000020c027208 */ /* 0x001fe40000000000 */
[----:B------:R-:W-:Y:S01]  /*432e0*/  FSEL R3, R13, R15, P0 ;  /* 0x0000000f0d037208 */ /* 0x000fe20000000000 */
[----:B------:R-:W-:Y:S05]  /*432f0*/  BRA `(.L_x_31628) ;  /* 0x00002f0000007947 */ /* 0x000fea0003800000 */
.L_x_31616:
        /* <DEDUP_REMOVED lines=113> */
.L_x_31650:
[----:B------:R-:W-:Y:S05]  /*43a10*/  BSYNC B0 ;  /* 0x0000000000007941 */ /* 0x000fea0003800000 */
.L_x_31649:
        /* <DEDUP_REMOVED lines=10> */
.L_x_31652:
[----:B------:R-:W-:Y:S05]  /*43ac0*/  BSYNC B3 ;  /* 0x0000000000037941 */ /* 0x000fea0003800000 */
.L_x_31651:
        /* <DEDUP_REMOVED lines=43> */
.L_x_31654:
[----:B------:R-:W-:-:S04]  /*43d80*/  ISETP.GE.AND P0, PT, R13, RZ, PT ;  /* 0x000000ff0d00720c */ /* 0x000fc80003f06270 */
[----:B------:R-:W-:Y:S02]  /*43d90*/  FSEL R2, RZ, 3.37028055040000000000e+12, P0 ;  /* 0x54442d18ff027808 */ /* 0x000fe40000000000 */
[----:B------:R-:W-:Y:S02]  /*43da0*/  FSEL R3, RZ, 2.1426990032196044922, P0 ;  /* 0x400921fbff037808 */ /* 0x000fe40000000000 */
.L_x_31655:
[----:B------:R-:W-:Y:S05]  /*43db0*/  BSYNC B0 ;  /* 0x0000000000007941 */ /* 0x000fea0003800000 */
.L_x_31653:
[----:B------:R2:W4:Y:S02]  /*43dc0*/  DADD R12, |R12|, |R14| ;  /* 0x000000000c0c7229 */ /* 0x000524000000060e */
[----:B--2---:R-:W-:-:S04]  /*43dd0*/  LOP3.LUT R15, R3, 0x80000000, R15, 0xb8, !PT ;  /* 0x80000000030f7812 */ /* 0x004fc800078eb80f */
[----:B----4-:R-:W2:-:S06]  /*43de0*/  DSETP.GTU.AND P0, PT, |R12|, +INF , PT ;  /* 0x7ff000000c00742a */ /* 0x010e8c0003f0c200 */
[----:B--2---:R-:W-:Y:S02]  /*43df0*/  FSEL R2, R12, R2, P0 ;  /* 0x000000020c027208 */ /* 0x004fe40000000000 */
[----:B------:R-:W-:Y:S01]  /*43e00*/  FSEL R3, R13, R15, P0 ;  /* 0x0000000f0d037208 */ /* 0x000fe20000000000 */
[----:B------:R-:W-:Y:S05]  /*43e10*/  BRA `(.L_x_31628) ;  /* 0x000023e000007947 */ /* 0x000fea0003800000 */
.L_x_31615:
        /* <DEDUP_REMOVED lines=68> */
.L_x_31658:
        /* <DEDUP_REMOVED lines=22> */
.L_x_31661:
[----:B------:R-:W-:Y:S05]  /*443c0*/  BSYNC B4 ;  /* 0x0000000000047941 */ /* 0x000fea0003800000 */
.L_x_31660:
        /* <DEDUP_REMOVED lines=15> */
.L_x_31659:
[----:B------:R-:W-:Y:S05]  /*444c0*/  BSYNC B3 ;  /* 0x0000000000037941 */ /* 0x000fea0003800000 */
.L_x_31657:
        /* <DEDUP_REMOVED lines=44> */
.L_x_31656:
        /* <DEDUP_REMOVED lines=46> */
.L_x_31614:
        /* <DEDUP_REMOVED lines=23> */
.L_x_31663:
[----:B------:R-:W-:Y:S05]  /*44be0*/  BSYNC B3 ;  /* 0x0000000000037941 */ /* 0x000fea0003800000 */
.L_x_31662:
        /* <DEDUP_REMOVED lines=26> */
.L_x_31665:
[----:B-12---:R-:W-:Y:S05]  /*44d90*/  BSYNC B3 ;  /* 0x0000000000037941 */ /* 0x006fea0003800000 */
.L_x_31664:
        /* <DEDUP_REMOVED lines=112> */
.L_x_31667:
[----:B------:R-:W-:Y:S05]  /*454a0*/  BSYNC B0 ;  /* 0x0000000000007941 */ /* 0x000fea0003800000 */
.L_x_31666:
        /* <DEDUP_REMOVED lines=10> */
.L_x_31669:
[----:B------:R-:W-:Y:S05]  /*45550*/  BSYNC B3 ;  /* 0x0000000000037941 */ /* 0x000fea0003800000 */
.L_x_31668:
        /* <DEDUP_REMOVED lines=43> */
.L_x_31671:
[----:B------:R-:W-:-:S04]  /*45810*/  ISETP.GE.AND P0, PT, R13, RZ, PT ;  /* 0x000000ff0d00720c */ /* 0x000fc80003f06270 */
[----:B------:R-:W-:Y:S02]  /*45820*/  FSEL R2, RZ, 3.37028055040000000000e+12, P0 ;  /* 0x54442d18ff027808 */ /* 0x000fe40000000000 */
[----:B------:R-:W-:Y:S02]  /*45830*/  FSEL R3, RZ, 2.1426990032196044922, P0 ;  /* 0x400921fbff037808 */ /* 0x000fe40000000000 */
.L_x_31672:
[----:B------:R-:W-:Y:S05]  /*45840*/  BSYNC B0 ;  /* 0x0000000000007941 */ /* 0x000fea0003800000 */
.L_x_31670:
[----:B------:R2:W4:Y:S02]  /*45850*/  DADD R12, |R12|, |R14| ;  /* 0x000000000c0c7229 */ /* 0x000524000000060e */
[----:B--2---:R-:W-:Y:S02]  /*45860*/  LOP3.LUT R15, R3, 0x80000000, R15, 0xb8, !PT ;  /* 0x80000000030f7812 */ /* 0x004fe400078eb80f */
[----:B-1----:R-:W-:-:S04]  /*45870*/  DADD R8, R8, 1 ;  /* 0x3ff0000008087429 */ /* 0x002fc80000000000 */
[----:B----4-:R-:W1:-:S06]  /*45880*/  DSETP.GTU.AND P0, PT, |R12|, +INF , PT ;  /* 0x7ff000000c00742a */ /* 0x010e4c0003f0c200 */
[----:B-1----:R-:W-:Y:S02]  /*45890*/  FSEL R2, R12, R2, P0 ;  /* 0x000000020c027208 */ /* 0x002fe40000000000 */
[----:B------:R-:W-:Y:S01]  /*458a0*/  FSEL R3, R13, R15, P0 ;  /* 0x0000000f0d037208 */ /* 0x000fe20000000000 */
[----:B------:R-:W-:Y:S05]  /*458b0*/  BRA `(.L_x_31628) ;  /* 0x0000094000007947 */ /* 0x000fea0003800000 */
.L_x_31613:
        /* <DEDUP_REMOVED lines=88> */
.L_x_31674:
[----:B------:R-:W-:Y:S05]  /*45e40*/  BSYNC B0 ;  /* 0x0000000000007941 */ /* 0x000fea0003800000 */
.L_x_31673:
[----:B------:R-:W-:Y:S01]  /*45e50*/  BSSY B3, `(.L_x_31675) ;  /* 0x0000007000037945 */ /* 0x000fe20003800000 */
[----:B------:R-:W-:Y:S05]  /*45e60*/  @P4 BRA P5, `(.L_x_31676) ;  /* 0x0000005000004947 */ /* 0x000fea0002800000 */
[----:B------:R-:W-:Y:S01]  /*45e70*/  IMAD.MOV.U32 R0, RZ, RZ, R4 ;  /* 0x000000ffff007224 */ /* 0x000fe200078e0004 */
[----:B------:R-:W-:Y:S01]  /*45e80*/  MOV R4, 0x45ec0 ;  /* 0x00045ec000047802 */ /* 0x000fe20000000f00 */
[----:B------:R-:W-:Y:S02]  /*45e90*/  IMAD.MOV.U32 R2, RZ, RZ, R10 ;  /* 0x000000ffff027224 */ /* 0x000fe400078e000a */
[----:B------:R-:W-:Y:S02]  /*45ea0*/  IMAD.MOV.U32 R3, RZ, RZ, R11 ;  /* 0x000000ffff037224 */ /* 0x000fe400078e000b */
[----:B01-3--:R-:W-:Y:S05]  /*45eb0*/  CALL.REL.NOINC `($__internal_65_$__cuda_sm20_div_rn_f64_full) ;  /* 0x0002cff000007944 */ /* 0x00bfea0003c00000 */
.L_x_31676:
[----:B------:R-:W-:Y:S05]  /*45ec0*/  BSYNC B3 ;  /* 0x0000000000037941 */ /* 0x000fea0003800000 */
.L_x_31675:
        /* <DEDUP_REMOVED lines=43> */
.L_x_31678:
[----:B------:R-:W-:Y:S02]  /*46180*/  FSEL R2, RZ, 3.37028055040000000000e+12, P2 ;  /* 0x54442d18ff027808 */ /* 0x000fe40001000000 */
[----:B------:R-:W-:Y:S02]  /*46190*/  FSEL R3, RZ, 2.1426990032196044922, P2 ;  /* 0x400921fbff037808 */ /* 0x000fe40001000000 */
.L_x_31679:
[----:B------:R-:W-:Y:S05]  /*461a0*/  BSYNC B0 ;  /* 0x0000000000007941 */ /* 0x000fea0003800000 */
.L_x_31677:
[----:B------:R2:W4:Y:S02]  /*461b0*/  DADD R12, |R12|, |R14| ;  /* 0x000000000c0c7229 */ /* 0x000524000000060e */
[----:B--2---:R-:W-:-:S04]  /*461c0*/  LOP3.LUT R15, R3, 0x80000000, R15, 0xb8, !PT ;  /* 0x80000000030f7812 */ /* 0x004fc800078eb80f */
[----:B----4-:R-:W2:-:S06]  /*461d0*/  DSETP.GTU.AND P0, PT, |R12|, +INF , PT ;  /* 0x7ff000000c00742a */ /* 0x010e8c0003f0c200 */
[----:B--2---:R-:W-:Y:S02]  /*461e0*/  FSEL R2, R12, R2, P0 ;  /* 0x000000020c027208 */ /* 0x004fe40000000000 */
[----:B------:R-:W-:Y:S02]  /*461f0*/  FSEL R3, R13, R15, P0 ;  /* 0x0000000f0d037208 */ /* 0x000fe40000000000 */
.L_x_31628:
[----:B------:R-:W-:Y:S05]  /*46200*/  BSYNC B2 ;  /* 0x0000000000027941 */ /* 0x000fea0003800000 */
.L_x_31612:
        /* <DEDUP_REMOVED lines=53> */
.L_x_31685:
[----:B------:R-:W-:Y:S05]  /*46560*/  BSYNC B0 ;  /* 0x0000000000007941 */ /* 0x000fea0003800000 */
.L_x_31684:
        /* <DEDUP_REMOVED lines=18> */
.L_x_31687:
[----:B------:R2:W4:Y:S01]  /*46690*/  DMUL R36, RZ, R12 ;  /* 0x0000000cff247228 */ /* 0x0005220000000000 */
[----:B0-----:R-:W-:-:S05]  /*466a0*/  IMAD.MOV.U32 R2, RZ, RZ, RZ ;  /* 0x000000ffff027224 */ /* 0x001fca00078e00ff */
.L_x_31688:
[----:B------:R-:W-:Y:S05]  /*466b0*/  BSYNC B2 ;  /* 0x0000000000027941 */ /* 0x000fea0003800000 */
.L_x_31686:
        /* <DEDUP_REMOVED lines=41> */
.L_x_31690:
[----:B------:R2:W3:Y:S01]  /*46950*/  DMUL R2, RZ, R12 ;  /* 0x0000000cff027228 */ /* 0x0004e20000000000 */
[----:B------:R-:W-:-:S05]  /*46960*/  IMAD.MOV.U32 R0, RZ, RZ, RZ ;  /* 0x000000ffff007224 */ /* 0x000fca00078e00ff */
.L_x_31691:
[----:B------:R-:W-:Y:S05]  /*46970*/  BSYNC B2 ;  /* 0x0000000000027941 */ /* 0x000fea0003800000 */
.L_x_31689:
        /* <DEDUP_REMOVED lines=25> */
.L_x_31683:
        /* <DEDUP_REMOVED lines=39> */
.L_x_31693:
[----:B------:R-:W-:Y:S05]  /*46d80*/  BSYNC B0 ;  /* 0x0000000000007941 */ /* 0x000fea0003800000 */
.L_x_31692:
        /* <DEDUP_REMOVED lines=18> */
.L_x_31695:
[----:B------:R2:W4:Y:S01]  /*46eb0*/  DMUL R14, RZ, R12 ;  /* 0x0000000cff0e7228 */ /* 0x0005220000000000 */
[----:B0-----:R-:W-:-:S05]  /*46ec0*/  IMAD.MOV.U32 R2, RZ, RZ, RZ ;  /* 0x000000ffff027224 */ /* 0x001fca00078e00ff */
.L_x_31696:
[----:B------:R-:W-:Y:S05]  /*46ed0*/  BSYNC B2 ;  /* 0x0000000000027941 */ /* 0x000fea0003800000 */
.L_x_31694:
        /* <DEDUP_REMOVED lines=41> */
.L_x_31698:
[----:B------:R2:W3:Y:S01]  /*47170*/  DMUL R2, RZ, R12 ;  /* 0x0000000cff027228 */ /* 0x0004e20000000000 */
[----:B------:R-:W-:-:S05]  /*47180*/  IMAD.MOV.U32 R0, RZ, RZ, RZ ;  /* 0x000000ffff007224 */ /* 0x000fca00078e00ff */
.L_x_31699:
[----:B------:R-:W-:Y:S05]  /*47190*/  BSYNC B2 ;  /* 0x0000000000027941 */ /* 0x000fea0003800000 */
.L_x_31697:
        /* <DEDUP_REMOVED lines=39> */
.L_x_31682:
        /* <DEDUP_REMOVED lines=11> */
.L_x_31700:
[----:B------:R-:W1:-:S10]  /*474c0*/  DADD R36, R12, -R12 ;  /* 0x000000000c247229 */ /* 0x000e54000000080c */
[----:B-1----:R-:W-:Y:S02]  /*474d0*/  IMAD.MOV.U32 R38, RZ, RZ, R36 ;  /* 0x000000ffff267224 */ /* 0x002fe400078e0024 */
[----:B------:R-:W-:Y:S01]  /*474e0*/  IMAD.MOV.U32 R39, RZ, RZ, R37 ;  /* 0x000000ffff277224 */ /* 0x000fe200078e0025 */
[----:B------:R-:W-:Y:S05]  /*474f0*/  BRA `(.L_x_31611) ;  /* 0x0000082000007947 */ /* 0x000fea0003800000 */
.L_x_31681:
        /* <DEDUP_REMOVED lines=14> */
[----:B--23--:R-:W-:Y:S05]  /*475e0*/  CALL.REL.NOINC `($_ZN2at6native29vectorized_elementwise_kernelILi4EZZZNS0_50_GLOBAL__N__2680c7bb_12_PowKernel_cu_b2145a98_318424pow_tensor_scalar_kernelERNS_18TensorIteratorBaseERKN3c106ScalarEENKUlvE_clEvENKUlvE_clEvEUlNS5_7complexIdEEE0_St5arrayIPcLm2EEEEviT0_T1_$__internal_trig_reduction_slowpathd) ;  /* 0x0002bf2000007944 */ /* 0x00cfea0003c00000 */
[----:B------:R-:W-:Y:S02]  /*475f0*/  IMAD.MOV.U32 R2, RZ, RZ, R5 ;  /* 0x000000ffff027224 */ /* 0x000fe400078e0005 */
[----:B------:R-:W-:Y:S02]  /*47600*/  IMAD.MOV.U32 R36, RZ, RZ, R6 ;  /* 0x000000ffff247224 */ /* 0x000fe400078e0006 */
[----:B------:R-:W-:Y:S01]  /*47610*/  IMAD.MOV.U32 R37, RZ, RZ, R7 ;  /* 0x000000ffff257224 */ /* 0x000fe200078e0007 */
[----:B------:R-:W-:Y:S05]  /*47620*/  BRA `(.L_x_31703) ;  /* 0x0000002000007947 */ /* 0x000fea0003800000 */
.L_x_31702:
[----:B------:R1:W2:Y:S01]  /*47630*/  DMUL R36, RZ, R12 ;  /* 0x0000000cff247228 */ /* 0x0002a20000000000 */
[----:B------:R-:W-:-:S05]  /*47640*/  IMAD.MOV.U32 R2, RZ, RZ, RZ ;  /* 0x000000ffff027224 */ /* 0x000fca00078e00ff */
.L_x_31703:
[----:B------:R-:W-:Y:S05]  /*47650*/  BSYNC B2 ;  /* 0x0000000000027941 */ /* 0x000fea0003800000 */
.L_x_31701:
        /* <DEDUP_REMOVED lines=41> */
.L_x_31705:
[----:B------:R1:W2:Y:S01]  /*478f0*/  DMUL R38, RZ, R12 ;  /* 0x0000000cff267228 */ /* 0x0002a20000000000 */
[----:B------:R-:W-:-:S05]  /*47900*/  IMAD.MOV.U32 R0, RZ, RZ, RZ ;  /* 0x000000ffff007224 */ /* 0x000fca00078e00ff */
.L_x_31706:
[----:B------:R-:W-:Y:S05]  /*47910*/  BSYNC B2 ;  /* 0x0000000000027941 */ /* 0x000fea0003800000 */
.L_x_31704:
        /* <DEDUP_REMOVED lines=24> */
.L_x_31680:
        /* <DEDUP_REMOVED lines=37> */
.L_x_31708:
[----:B------:R-:W-:Y:S05]  /*47cf0*/  BSYNC B0 ;  /* 0x0000000000007941 */ /* 0x000fea0003800000 */
.L_x_31707:
[----:B------:R-:W-:Y:S02]  /*47d00*/  IMAD.MOV.U32 R38, RZ, RZ, R12 ;  /* 0x000000ffff267224 */ /* 0x000fe400078e000c */
[----:B------:R-:W-:Y:S02]  /*47d10*/  IMAD.MOV.U32 R39, RZ, RZ, R13 ;  /* 0x000000ffff277224 */ /* 0x000fe400078e000d */
.L_x_31611:
[----:B-12---:R-:W-:Y:S05]  /*47d20*/  BSYNC B1 ;  /* 0x0000000000017941 */ /* 0x006fea0003800000 */
.L_x_31610:
        /* <DEDUP_REMOVED lines=98> */
.L_x_31718:
        /* <DEDUP_REMOVED lines=22> */
.L_x_31721:
[----:B------:R-:W-:Y:S05]  /*484b0*/  BSYNC B4 ;  /* 0x0000000000047941 */ /* 0x000fea0003800000 */
.L_x_31720:
        /* <DEDUP_REMOVED lines=15> */
.L_x_31719:
[----:B------:R-:W-:Y:S05]  /*485b0*/  BSYNC B3 ;  /* 0x0000000000037941 */ /* 0x000fea0003800000 */
.L_x_31717:
        /* <DEDUP_REMOVED lines=21> */
.L_x_31723:
[----:B------:R-:W-:Y:S05]  /*48710*/  BSYNC B3 ;  /* 0x0000000000037941 */ /* 0x000fea0003800000 */
.L_x_31722:
        /* <DEDUP_REMOVED lines=43> */
.L_x_31725:
[----:B------:R-:W-:-:S04]  /*489d0*/  ISETP.GE.AND P0, PT, R45, RZ, PT ;  /* 0x000000ff2d00720c */ /* 0x000fc80003f06270 */
[----:B------:R-:W-:Y:S02]  /*489e0*/  FSEL R2, RZ, 3.37028055040000000000e+12, P0 ;  /* 0x54442d18ff027808 */ /* 0x000fe40000000000 */
[----:B------:R-:W-:Y:S02]  /*489f0*/  FSEL R3, RZ, 2.1426990032196044922, P0 ;  /* 0x400921fbff037808 */ /* 0x000fe40000000000 */
.L_x_31726:
[----:B------:R-:W-:Y:S05]  /*48a00*/  BSYNC B0 ;  /* 0x0000000000007941 */ /* 0x000fea0003800000 */
.L_x_31724:
[----:B------:R0:W2:Y:S02]  /*48a10*/  DADD R44, |R44|, |R46| ;  /* 0x000000002c2c7229 */ /* 0x0000a4000000062e */
[----:B0-----:R-:W-:Y:S02]  /*48a20*/  LOP3.LUT R47, R3, 0x80000000, R47, 0xb8, !PT ;  /* 0x80000000032f7812 */ /* 0x001fe400078eb82f */
[----:B-1----:R-:W-:-:S04]  /*48a30*/  DMUL R8, R8, 0.5 ;  /* 0x3fe0000008087828 */ /* 0x002fc80000000000 */
[----:B--2---:R-:W0:-:S06]  /*48a40*/  DSETP.GTU.AND P0, PT, |R44|, +INF , PT ;  /* 0x7ff000002c00742a */ /* 0x004e0c0003f0c200 */
[----:B0-----:R-:W-:Y:S02]  /*48a50*/  FSEL R2, R44, R2, P0 ;  /* 0x000000022c027208 */ /* 0x001fe40000000000 */
[----:B------:R-:W-:Y:S01]  /*48a60*/  FSEL R3, R45, R47, P0 ;  /* 0x0000002f2d037208 */ /* 0x000fe20000000000 */
[----:B------:R-:W-:Y:S05]  /*48a70*/  BRA `(.L_x_31727) ;  /* 0x000049e000007947 */ /* 0x000fea0003800000 */
.L_x_31716:
        /* <DEDUP_REMOVED lines=77> */
.L_x_31730:
[----:B------:R-:W-:Y:S05]  /*48f50*/  BSYNC B0 ;  /* 0x0000000000007941 */ /* 0x000fea0003800000 */
.L_x_31729:
        /* <DEDUP_REMOVED lines=8> */
.L_x_31732:
[----:B------:R-:W-:Y:S05]  /*48fe0*/  BSYNC B3 ;  /* 0x0000000000037941 */ /* 0x000fea0003800000 */
.L_x_31731:
        /* <DEDUP_REMOVED lines=43> */
.L_x_31734:
[----:B------:R-:W-:-:S04]  /*492a0*/  ISETP.GE.AND P0, PT, R45, RZ, PT ;  /* 0x000000ff2d00720c */ /* 0x000fc80003f06270 */
[----:B------:R-:W-:Y:S02]  /*492b0*/  FSEL R2, RZ, 3.37028055040000000000e+12, P0 ;  /* 0x54442d18ff027808 */ /* 0x000fe40000000000 */
[----:B------:R-:W-:Y:S02]  /*492c0*/  FSEL R3, RZ, 2.1426990032196044922, P0 ;  /* 0x400921fbff037808 */ /* 0x000fe40000000000 */
.L_x_31735:
[----:B------:R-:W-:Y:S05]  /*492d0*/  BSYNC B0 ;  /* 0x0000000000007941 */ /* 0x000fea0003800000 */
.L_x_31733:
[----:B------:R2:W4:Y:S02]  /*492e0*/  DADD R44, |R44|, |R46| ;  /* 0x000000002c2c7229 */ /* 0x000524000000062e */
[----:B--2---:R-:W-:Y:S02]  /*492f0*/  LOP3.LUT R47, R3, 0x80000000, R47, 0xb8, !PT ;  /* 0x80000000032f7812 */ /* 0x004fe400078eb82f */
[----:B-1----:R-:W-:-:S04]  /*49300*/  DMUL R8, R8, 0.5 ;  /* 0x3fe0000008087828 */ /* 0x002fc80000000000 */
[----:B----4-:R-:W1:-:S06]  /*49310*/  DSETP.GTU.AND P0, PT, |R44|, +INF , PT ;  /* 0x7ff000002c00742a */ /* 0x010e4c0003f0c200 */
[----:B-1----:R-:W-:Y:S02]  /*49320*/  FSEL R2, R44, R2, P0 ;  /* 0x000000022c027208 */ /* 0x002fe40000000000 */
[----:B------:R-:W-:Y:S01]  /*49330*/  FSEL R3, R45, R47, P0 ;  /* 0x0000002f2d037208 */ /* 0x000fe20000000000 */
[----:B------:R-:W-:Y:S05]  /*49340*/  BRA `(.L_x_31727) ;  /* 0x0000411000007947 */ /* 0x000fea0003800000 */
.L_x_31728:
        /* <DEDUP_REMOVED lines=29> */
.L_x_31737:
        /* <DEDUP_REMOVED lines=68> */
.L_x_31736:
        /* <DEDUP_REMOVED lines=77> */
.L_x_31739:
        /* <DEDUP_REMOVED lines=22> */
.L_x_31742:
[----:B------:R-:W-:Y:S05]  /*49f90*/  BSYNC B4 ;  /* 0x0000000000047941 */ /* 0x000fea0003800000 */
.L_x_31741:
        /* <DEDUP_REMOVED lines=15> */
.L_x_31740:
[----:B------:R-:W-:Y:S05]  /*4a090*/  BSYNC B3 ;  /* 0x0000000000037941 */ /* 0x000fea0003800000 */
.L_x_31738:
        /* <DEDUP_REMOVED lines=21> */
.L_x_31744:
[----:B------:R-:W-:Y:S05]  /*4a1f0*/  BSYNC B3 ;  /* 0x0000000000037941 */ /* 0x000fea0003800000 */
.L_x_31743:
        /* <DEDUP_REMOVED lines=43> */
.L_x_31746:
[----:B------:R-:W-:-:S04]  /*4a4b0*/  ISETP.GE.AND P0, PT, R45, RZ, PT ;  /* 0x000000ff2d00720c */ /* 0x000fc80003f06270 */
[----:B------:R-:W-:Y:S02]  /*4a4c0*/  FSEL R2, RZ, 3.37028055040000000000e+12, P0 ;  /* 0x54442d18ff027808 */ /* 0x000fe40000000000 */
[----:B------:R-:W-:Y:S02]  /*4a4d0*/  FSEL R3, RZ, 2.1426990032196044922, P0 ;  /* 0x400921fbff037808 */ /* 0x000fe40000000000 */
.L_x_31747:
[----:B------:R-:W-:Y:S05]  /*4a4e0*/  BSYNC B0 ;  /* 0x0000000000007941 */ /* 0x000fea0003800000 */
.L_x_31745:
[----:B------:R0:W2:Y:S02]  /*4a4f0*/  DADD R44, |R44|, |R46| ;  /* 0x000000002c2c7229 */ /* 0x0000a4000000062e */
[----:B0-----:R-:W-:Y:S02]  /*4a500*/  LOP3.LUT R47, R3, 0x80000000, R47, 0xb8, !PT ;  /* 0x80000000032f7812 */ /* 0x001fe400078eb82f */
[----:B-1----:R-:W-:-:S04]  /*4a510*/  DMUL R8, R8, 0.5 ;  /* 0x3fe0000008087828 */ /* 0x002fc80000000000 */
[----:B--2---:R-:W0:-:S06]  /*4a520*/  DSETP.GTU.AND P0, PT, |R44|, +INF , PT ;  /* 0x7ff000002c00742a */ /* 0x004e0c0003f0c200 */
[----:B0-----:R-:W-:Y:S02]  /*4a530*/  FSEL R2, R44, R2, P0 ;  /* 0x000000022c027208 */ /* 0x001fe40000000000 */
[----:B------:R-:W-:Y:S01]  /*4a540*/  FSEL R3, R45, R47, P0 ;  /* 0x0000002f2d037208 */ /* 0x000fe20000000000 */
[----:B------:R-:W-:Y:S05]  /*4a550*/  BRA `(.L_x_31727) ;  /* 0x00002f0000007947 */ /* 0x000fea0003800000 */
.L_x_31715:
        /* <DEDUP_REMOVED lines=113> */
.L_x_31749:
[----:B------:R-:W-:Y:S05]  /*4ac70*/  BSYNC B0 ;  /* 0x0000000000007941 */ /* 0x000fea0003800000 */
.L_x_31748:
        /* <DEDUP_REMOVED lines=10> */
.L_x_31751:
[----:B------:R-:W-:Y:S05]  /*4ad20*/  BSYNC B3 ;  /* 0x0000000000037941 */ /* 0x000fea0003800000 */
.L_x_31750:
        /* <DEDUP_REMOVED lines=43> */
.L_x_31753:
[----:B------:R-:W-:-:S04]  /*4afe0*/  ISETP.GE.AND P0, PT, R45, RZ, PT ;  /* 0x000000ff2d00720c */ /* 0x000fc80003f06270 */
[----:B------:R-:W-:Y:S02]  /*4aff0*/  FSEL R2, RZ, 3.37028055040000000000e+12, P0 ;  /* 0x54442d18ff027808 */ /* 0x000fe40000000000 */
[----:B------:R-:W-:Y:S02]  /*4b000*/  FSEL R3, RZ, 2.1426990032196044922, P0 ;  /* 0x400921fbff037808 */ /* 0x000fe40000000000 */
.L_x_31754:
[----:B------:R-:W-:Y:S05]  /*4b010*/  BSYNC B0 ;  /* 0x0000000000007941 */ /* 0x000fea0003800000 */
.L_x_31752:
[----:B------:R2:W4:Y:S02]  /*4b020*/  DADD R44, |R44|, |R46| ;  /* 0x000000002c2c7229 */ /* 0x000524000000062e */
[----:B--2---:R-:W-:-:S04]  /*4b030*/  LOP3.LUT R47, R3, 0x80000000, R47, 0xb8, !PT ;  /* 0x80000000032f7812 */ /* 0x004fc800078eb82f */
[----:B----4-:R-:W2:-:S06]  /*4b040*/  DSETP.GTU.AND P0, PT, |R44|, +INF , PT ;  /* 0x7ff000002c00742a */ /* 0x010e8c0003f0c200 */
[----:B--2---:R-:W-:Y:S02]  /*4b050*/  FSEL R2, R44, R2, P0 ;  /* 0x000000022c027208 */ /* 0x004fe40000000000 */
[----:B------:R-:W-:Y:S01]  /*4b060*/  FSEL R3, R45, R47, P0 ;  /* 0x0000002f2d037208 */ /* 0x000fe20000000000 */
[----:B------:R-:W-:Y:S05]  /*4b070*/  BRA `(.L_x_31727) ;  /* 0x000023e000007947 */ /* 0x000fea0003800000 */
.L_x_31714:
        /* <DEDUP_REMOVED lines=68> */
.L_x_31757:
        /* <DEDUP_REMOVED lines=22> */
.L_x_31760:
[----:B------:R-:W-:Y:S05]  /*4b620*/  BSYNC B4 ;  /* 0x0000000000047941 */ /* 0x000fea0003800000 */
.L_x_31759:
        /* <DEDUP_REMOVED lines=15> */
.L_x_31758:
[----:B------:R-:W-:Y:S05]  /*4b720*/  BSYNC B3 ;  /* 0x0000000000037941 */ /* 0x000fea0003800000 */
.L_x_31756:
        /* <DEDUP_REMOVED lines=44> */
.L_x_31755:
        /* <DEDUP_REMOVED lines=46> */
.L_x_31713:
        /* <DEDUP_REMOVED lines=23> */
.L_x_31762:
[----:B------:R-:W-:Y:S05]  /*4be40*/  BSYNC B3 ;  /* 0x0000000000037941 */ /* 0x000fea0003800000 */
.L_x_31761:
        /* <DEDUP_REMOVED lines=26> */
.L_x_31764:
[----:B-12---:R-:W-:Y:S05]  /*4bff0*/  BSYNC B3 ;  /* 0x0000000000037941 */ /* 0x006fea0003800000 */
.L_x_31763:
        /* <DEDUP_REMOVED lines=112> */
.L_x_31766:
[----:B------:R-:W-:Y:S05]  /*4c700*/  BSYNC B0 ;  /* 0x0000000000007941 */ /* 0x000fea0003800000 */
.L_x_31765:
        /* <DEDUP_REMOVED lines=10> */
.L_x_31768:
[----:B------:R-:W-:Y:S05]  /*4c7b0*/  BSYNC B3 ;  /* 0x0000000000037941 */ /* 0x000fea0003800000 */
.L_x_31767:
        /* <DEDUP_REMOVED lines=43> */
.L_x_31770:
[----:B------:R-:W-:-:S04]  /*4ca70*/  ISETP.GE.AND P0, PT, R45, RZ, PT ;  /* 0x000000ff2d00720c */ /* 0x000fc80003f06270 */
[----:B------:R-:W-:Y:S02]  /*4ca80*/  FSEL R2, RZ, 3.37028055040000000000e+12, P0 ;  /* 0x54442d18ff027808 */ /* 0x000fe40000000000 */
[----:B------:R-:W-:Y:S02]  /*4ca90*/  FSEL R3, RZ, 2.1426990032196044922, P0 ;  /* 0x400921fbff037808 */ /* 0x000fe40000000000 */
.L_x_31771:
[----:B------:R-:W-:Y:S05]  /*4caa0*/  BSYNC B0 ;  /* 0x0000000000007941 */ /* 0x000fea0003800000 */
.L_x_31769:
[----:B------:R2:W4:Y:S02]  /*4cab0*/  DADD R44, |R44|, |R46| ;  /* 0x000000002c2c7229 */ /* 0x000524000000062e */
[----:B--2---:R-:W-:Y:S02]  /*4cac0*/  LOP3.LUT R47, R3, 0x80000000, R47, 0xb8, !PT ;  /* 0x80000000032f7812 */ /* 0x004fe400078eb82f */
[----:B-1----:R-:W-:-:S04]  /*4cad0*/  DADD R8, R8, 1 ;  /* 0x3ff0000008087429 */ /* 0x002fc80000000000 */
[----:B----4-:R-:W1:-:S06]  /*4cae0*/  DSETP.GTU.AND P0, PT, |R44|, +INF , PT ;  /* 0x7ff000002c00742a */ /* 0x010e4c0003f0c200 */
[----:B-1----:R-:W-:Y:S02]  /*4caf0*/  FSEL R2, R44, R2, P0 ;  /* 0x000000022c027208 */ /* 0x002fe40000000000 */
[----:B------:R-:W-:Y:S01]  /*4cb00*/  FSEL R3, R45, R47, P0 ;  /* 0x0000002f2d037208 */ /* 0x000fe20000000000 */
[----:B------:R-:W-:Y:S05]  /*4cb10*/  BRA `(.L_x_31727) ;  /* 0x0000094000007947 */ /* 0x000fea0003800000 */
.L_x_31712:
        /* <DEDUP_REMOVED lines=88> */
.L_x_31773:
[----:B------:R-:W-:Y:S05]  /*4d0a0*/  BSYNC B0 ;  /* 0x0000000000007941 */ /* 0x000fea0003800000 */
.L_x_31772:
[----:B------:R-:W-:Y:S01]  /*4d0b0*/  BSSY B3, `(.L_x_31774) ;  /* 0x0000007000037945 */ /* 0x000fe20003800000 */
[----:B------:R-:W-:Y:S05]  /*4d0c0*/  @P4 BRA P5, `(.L_x_31775) ;  /* 0x0000005000004947 */ /* 0x000fea0002800000 */
[----:B------:R-:W-:Y:S01]  /*4d0d0*/  IMAD.MOV.U32 R0, RZ, RZ, R4 ;  /* 0x000000ffff007224 */ /* 0x000fe200078e0004 */
[----:B------:R-:W-:Y:S01]  /*4d0e0*/  MOV R4, 0x4d120 ;  /* 0x0004d12000047802 */ /* 0x000fe20000000f00 */
[----:B------:R-:W-:Y:S02]  /*4d0f0*/  IMAD.MOV.U32 R2, RZ, RZ, R10 ;  /* 0x000000ffff027224 */ /* 0x000fe400078e000a */
[----:B------:R-:W-:Y:S02]  /*4d100*/  IMAD.MOV.U32 R3, RZ, RZ, R11 ;  /* 0x000000ffff037224 */ /* 0x000fe400078e000b */
[----:B01-3--:R-:W-:Y:S05]  /*4d110*/  CALL.REL.NOINC `($__internal_65_$__cuda_sm20_div_rn_f64_full) ;  /* 0x00025d9000007944 */ /* 0x00bfea0003c00000 */
.L_x_31775:
[----:B------:R-:W-:Y:S05]  /*4d120*/  BSYNC B3 ;  /* 0x0000000000037941 */ /* 0x000fea0003800000 */
.L_x_31774:
        /* <DEDUP_REMOVED lines=43> */
.L_x_31777:
[----:B------:R-:W-:Y:S02]  /*4d3e0*/  FSEL R2, RZ, 3.37028055040000000000e+12, P2 ;  /* 0x54442d18ff027808 */ /* 0x000fe40001000000 */
[----:B------:R-:W-:Y:S02]  /*4d3f0*/  FSEL R3, RZ, 2.1426990032196044922, P2 ;  /* 0x400921fbff037808 */ /* 0x000fe40001000000 */
.L_x_31778:
[----:B------:R-:W-:Y:S05]  /*4d400*/  BSYNC B0 ;  /* 0x0000000000007941 */ /* 0x000fea0003800000 */
.L_x_31776:
[----:B------:R2:W4:Y:S02]  /*4d410*/  DADD R44, |R44|, |R46| ;  /* 0x000000002c2c7229 */ /* 0x000524000000062e */
[----:B--2---:R-:W-:-:S04]  /*4d420*/  LOP3.LUT R47, R3, 0x80000000, R47, 0xb8, !PT ;  /* 0x80000000032f7812 */ /* 0x004fc800078eb82f */
[----:B----4-:R-:W2:-:S06]  /*4d430*/  DSETP.GTU.AND P0, PT, |R44|, +INF , PT ;  /* 0x7ff000002c00742a */ /* 0x010e8c0003f0c200 */
[----:B--2---:R-:W-:Y:S02]  /*4d440*/  FSEL R2, R44, R2, P0 ;  /* 0x000000022c027208 */ /* 0x004fe40000000000 */
[----:B------:R-:W-:Y:S02]  /*4d450*/  FSEL R3, R45, R47, P0 ;  /* 0x0000002f2d037208 */ /* 0x000fe40000000000 */
.L_x_31727:
[----:B------:R-:W-:Y:S05]  /*4d460*/  BSYNC B2 ;  /* 0x0000000000027941 */ /* 0x000fea0003800000 */
.L_x_31711:
        /* <DEDUP_REMOVED lines=53> */
.L_x_31784:
[----:B------:R-:W-:Y:S05]  /*4d7c0*/  BSYNC B0 ;  /* 0x0000000000007941 */ /* 0x000fea0003800000 */
.L_x_31783:
        /* <DEDUP_REMOVED lines=18> */
.L_x_31786:
[----:B------:R2:W4:Y:S01]  /*4d8f0*/  DMUL R40, RZ, R12 ;  /* 0x0000000cff287228 */ /* 0x0005220000000000 */
[----:B0-----:R-:W-:-:S05]  /*4d900*/  IMAD.MOV.U32 R2, RZ, RZ, RZ ;  /* 0x000000ffff027224 */ /* 0x001fca00078e00ff */
.L_x_31787:
[----:B------:R-:W-:Y:S05]  /*4d910*/  BSYNC B2 ;  /* 0x0000000000027941 */ /* 0x000fea0003800000 */
.L_x_31785:
        /* <DEDUP_REMOVED lines=41> */
.L_x_31789:
[----:B------:R2:W3:Y:S01]  /*4dbb0*/  DMUL R2, RZ, R12 ;  /* 0x0000000cff027228 */ /* 0x0004e20000000000 */
[----:B------:R-:W-:-:S05]  /*4dbc0*/  IMAD.MOV.U32 R0, RZ, RZ, RZ ;  /* 0x000000ffff007224 */ /* 0x000fca00078e00ff */
.L_x_31790:
[----:B------:R-:W-:Y:S05]  /*4dbd0*/  BSYNC B2 ;  /* 0x0000000000027941 */ /* 0x000fea0003800000 */
.L_x_31788:
        /* <DEDUP_REMOVED lines=25> */
.L_x_31782:
        /* <DEDUP_REMOVED lines=39> */
.L_x_31792:
[----:B------:R-:W-:Y:S05]  /*4dfe0*/  BSYNC B0 ;  /* 0x0000000000007941 */ /* 0x000fea0003800000 */
.L_x_31791:
        /* <DEDUP_REMOVED lines=18> */
.L_x_31794:
[----:B------:R2:W4:Y:S01]  /*4e110*/  DMUL R40, RZ, R12 ;  /* 0x0000000cff287228 */ /* 0x0005220000000000 */
[----:B0-----:R-:W-:-:S05]  /*4e120*/  IMAD.MOV.U32 R2, RZ, RZ, RZ ;  /* 0x000000ffff027224 */ /* 0x001fca00078e00ff */
.L_x_31795:
[----:B------:R-:W-:Y:S05]  /*4e130*/  BSYNC B2 ;  /* 0x0000000000027941 */ /* 0x000fea0003800000 */
.L_x_31793:
        /* <DEDUP_REMOVED lines=41> */
.L_x_31797:
[----:B------:R2:W3:Y:S01]  /*4e3d0*/  DMUL R2, RZ, R12 ;  /* 0x0000000cff027228 */ /* 0x0004e20000000000 */
[----:B------:R-:W-:-:S05]  /*4e3e0*/  IMAD.MOV.U32 R0, RZ, RZ, RZ ;  /* 0x000000ffff007224 */ /* 0x000fca00078e00ff */
.L_x_31798:
[----:B------:R-:W-:Y:S05]  /*4e3f0*/  BSYNC B2 ;  /* 0x0000000000027941 */ /* 0x000fea0003800000 */
.L_x_31796:
        /* <DEDUP_REMOVED lines=39> */
.L_x_31781:
        /* <DEDUP_REMOVED lines=11> */
.L_x_31799:
[----:B------:R-:W1:-:S10]  /*4e720*/  DADD R40, R12, -R12 ;  /* 0x000000000c287229 */ /* 0x000e54000000080c */
[----:B-1----:R-:W-:Y:S02]  /*4e730*/  IMAD.MOV.U32 R42, RZ, RZ, R40 ;  /* 0x000000ffff2a7224 */ /* 0x002fe400078e0028 */
[----:B------:R-:W-:Y:S01]  /*4e740*/  IMAD.MOV.U32 R43, RZ, RZ, R41 ;  /* 0x000000ffff2b7224 */ /* 0x000fe200078e0029 */
[----:B------:R-:W-:Y:S05]  /*4e750*/  BRA `(.L_x_31710) ;  /* 0x0000081000007947 */ /* 0x000fea0003800000 */
.L_x_31780:
        /* <DEDUP_REMOVED lines=18> */
.L_x_31801:
[----:B------:R1:W2:Y:S01]  /*4e880*/  DMUL R2, RZ, R12 ;  /* 0x0000000cff027228 */ /* 0x0002a20000000000 */
[----:B------:R-:W-:-:S05]  /*4e890*/  IMAD.MOV.U32 R5, RZ, RZ, RZ ;  /* 0x000000ffff057224 */ /* 0x000fca00078e00ff */
.L_x_31802:
[----:B------:R-:W-:Y:S05]  /*4e8a0*/  BSYNC B2 ;  /* 0x0000000000027941 */ /* 0x000fea0003800000 */
.L_x_31800:
        /* <DEDUP_REMOVED lines=41> */
.L_x_31804:
[----:B------:R1:W2:Y:S01]  /*4eb40*/  DMUL R42, RZ, R12 ;  /* 0x0000000cff2a7228 */ /* 0x0002a20000000000 */
[----:B------:R-:W-:-:S05]  /*4eb50*/  IMAD.MOV.U32 R0, RZ, RZ, RZ ;  /* 0x000000ffff007224 */ /* 0x000fca00078e00ff */
.L_x_31805:
[----:B------:R-:W-:Y:S05]  /*4eb60*/  BSYNC B2 ;  /* 0x0000000000027941 */ /* 0x000fea0003800000 */
.L_x_31803:
        /* <DEDUP_REMOVED lines=24> */
.L_x_31779:
        /* <DEDUP_REMOVED lines=37> */
.L_x_31807:
[----:B------:R-:W-:Y:S05]  /*4ef40*/  BSYNC B0 ;  /* 0x0000000000007941 */ /* 0x000fea0003800000 */
.L_x_31806:
[----:B------:R-:W-:Y:S02]  /*4ef50*/  IMAD.MOV.U32 R42, RZ, RZ, R12 ;  /* 0x000000ffff2a7224 */ /* 0x000fe400078e000c */
[----:B------:R-:W-:Y:S02]  /*4ef60*/  IMAD.MOV.U32 R43, RZ, RZ, R13 ;  /* 0x000000ffff2b7224 */ /* 0x000fe400078e000d */
.L_x_31710:
[----:B-12---:R-:W-:Y:S05]  /*4ef70*/  BSYNC B1 ;  /* 0x0000000000017941 */ /* 0x006fea0003800000 */
.L_x_31709:
        /* <DEDUP_REMOVED lines=96> */
.L_x_31817:
        /* <DEDUP_REMOVED lines=22> */
.L_x_31820:
[----:B------:R-:W-:Y:S05]  /*4f6e0*/  BSYNC B4 ;  /* 0x0000000000047941 */ /* 0x000fea0003800000 */
.L_x_31819:
        /* <DEDUP_REMOVED lines=15> */
.L_x_31818:
[----:B------:R-:W-:Y:S05]  /*4f7e0*/  BSYNC B3 ;  /* 0x0000000000037941 */ /* 0x000fea0003800000 */
.L_x_31816:
        /* <DEDUP_REMOVED lines=21> */
.L_x_31822:
[----:B------:R-:W-:Y:S05]  /*4f940*/  BSYNC B3 ;  /* 0x0000000000037941 */ /* 0x000fea0003800000 */
.L_x_31821:
        /* <DEDUP_REMOVED lines=43> */
.L_x_31824:
[----:B------:R-:W-:-:S04]  /*4fc00*/  ISETP.GE.AND P0, PT, R49, RZ, PT ;  /* 0x000000ff3100720c */ /* 0x000fc80003f06270 */
[----:B------:R-:W-:Y:S02]  /*4fc10*/  FSEL R2, RZ, 3.37028055040000000000e+12, P0 ;  /* 0x54442d18ff027808 */ /* 0x000fe40000000000 */
[----:B------:R-:W-:Y:S02]  /*4fc20*/  FSEL R3, RZ, 2.1426990032196044922, P0 ;  /* 0x400921fbff037808 */ /* 0x000fe40000000000 */
.L_x_31825:
[----:B------:R-:W-:Y:S05]  /*4fc30*/  BSYNC B0 ;  /* 0x0000000000007941 */ /* 0x000fea0003800000 */
.L_x_31823:
[----:B------:R0:W2:Y:S02]  /*4fc40*/  DADD R48, |R48|, |R50| ;  /* 0x0000000030307229 */ /* 0x0000a40000000632 */
[----:B0-----:R-:W-:Y:S02]  /*4fc50*/  LOP3.LUT R51, R3, 0x80000000, R51, 0xb8, !PT ;  /* 0x8000000003337812 */ /* 0x001fe400078eb833 */
[----:B-1----:R-:W-:-:S04]  /*4fc60*/  DMUL R8, R8, 0.5 ;  /* 0x3fe0000008087828 */ /* 0x002fc80000000000 */
[----:B--2---:R-:W0:-:S06]  /*4fc70*/  DSETP.GTU.AND P0, PT, |R48|, +INF , PT ;  /* 0x7ff000003000742a */ /* 0x004e0c0003f0c200 */
[----:B0-----:R-:W-:Y:S02]  /*4fc80*/  FSEL R2, R48, R2, P0 ;  /* 0x0000000230027208 */ /* 0x001fe40000000000 */
[----:B------:R-:W-:Y:S01]  /*4fc90*/  FSEL R3, R49, R51, P0 ;  /* 0x0000003331037208 */ /* 0x000fe20000000000 */
[----:B------:R-:W-:Y:S05]  /*4fca0*/  BRA `(.L_x_31826) ;  /* 0x000049e000007947 */ /* 0x000fea0003800000 */
.L_x_31815:
        /* <DEDUP_REMOVED lines=77> */
.L_x_31829:
[----:B------:R-:W-:Y:S05]  /*50180*/  BSYNC B0 ;  /* 0x0000000000007941 */ /* 0x000fea0003800000 */
.L_x_31828:
        /* <DEDUP_REMOVED lines=8> */
.L_x_31831:
[----:B------:R-:W-:Y:S05]  /*50210*/  BSYNC B3 ;  /* 0x0000000000037941 */ /* 0x000fea0003800000 */
.L_x_31830:
        /* <DEDUP_REMOVED lines=43> */
.L_x_31833:
[----:B------:R-:W-:-:S04]  /*504d0*/  ISETP.GE.AND P0, PT, R49, RZ, PT ;  /* 0x000000ff3100720c */ /* 0x000fc80003f06270 */
[----:B------:R-:W-:Y:S02]  /*504e0*/  FSEL R2, RZ, 3.37028055040000000000e+12, P0 ;  /* 0x54442d18ff027808 */ /* 0x000fe40000000000 */
[----:B------:R-:W-:Y:S02]  /*504f0*/  FSEL R3, RZ, 2.1426990032196044922, P0 ;  /* 0x400921fbff037808 */ /* 0x000fe40000000000 */
.L_x_31834:
[----:B------:R-:W-:Y:S05]  /*50500*/  BSYNC B0 ;  /* 0x0000000000007941 */ /* 0x000fea0003800000 */
.L_x_31832:
[----:B------:R2:W4:Y:S02]  /*50510*/  DADD R48, |R48|, |R50| ;  /* 0x0000000030307229 */ /* 0x0005240000000632 */
[----:B--2---:R-:W-:Y:S02]  /*50520*/  LOP3.LUT R51, R3, 0x80000000, R51, 0xb8, !PT ;  /* 0x8000000003337812 */ /* 0x004fe400078eb833 */
[----:B-1----:R-:W-:-:S04]  /*50530*/  DMUL R8, R8, 0.5 ;  /* 0x3fe0000008087828 */ /* 0x002fc80000000000 */
[----:B----4-:R-:W1:-:S06]  /*50540*/  DSETP.GTU.AND P0, PT, |R48|, +INF , PT ;  /* 0x7ff000003000742a */ /* 0x010e4c0003f0c200 */
[----:B-1----:R-:W-:Y:S02]  /*50550*/  FSEL R2, R48, R2, P0 ;  /* 0x0000000230027208 */ /* 0x002fe40000000000 */
[----:B------:R-:W-:Y:S01]  /*50560*/  FSEL R3, R49, R51, P0 ;  /* 0x0000003331037208 */ /* 0x000fe20000000000 */
[----:B------:R-:W-:Y:S05]  /*50570*/  BRA `(.L_x_31826) ;  /* 0x0000411000007947 */ /* 0x000fea0003800000 */
.L_x_31827:
        /* <DEDUP_REMOVED lines=29> */
.L_x_31836:
        /* <DEDUP_REMOVED lines=68> */
.L_x_31835:
        /* <DEDUP_REMOVED lines=77> */
.L_x_31838:
        /* <DEDUP_REMOVED lines=22> */
.L_x_31841:
[----:B------:R-:W-:Y:S05]  /*511c0*/  BSYNC B4 ;  /* 0x0000000000047941 */ /* 0x000fea0003800000 */
.L_x_31840:
        /* <DEDUP_REMOVED lines=15> */
.L_x_31839:
[----:B------:R-:W-:Y:S05]  /*512c0*/  BSYNC B3 ;  /* 0x0000000000037941 */ /* 0x000fea0003800000 */
.L_x_31837:
        /* <DEDUP_REMOVED lines=21> */
.L_x_31843:
[----:B------:R-:W-:Y:S05]  /*51420*/  BSYNC B3 ;  /* 0x0000000000037941 */ /* 0x000fea0003800000 */
.L_x_31842:
        /* <DEDUP_REMOVED lines=43> */
.L_x_31845:
[----:B------:R-:W-:-:S04]  /*516e0*/  ISETP.GE.AND P0, PT, R49, RZ, PT ;  /* 0x000000ff3100720c */ /* 0x000fc80003f06270 */
[----:B------:R-:W-:Y:S02]  /*516f0*/  FSEL R2, RZ, 3.37028055040000000000e+12, P0 ;  /* 0x54442d18ff027808 */ /* 0x000fe40000000000 */
[----:B------:R-:W-:Y:S02]  /*51700*/  FSEL R3, RZ, 2.1426990032196044922, P0 ;  /* 0x400921fbff037808 */ /* 0x000fe40000000000 */
.L_x_31846:
[----:B------:R-:W-:Y:S05]  /*51710*/  BSYNC B0 ;  /* 0x0000000000007941 */ /* 0x000fea0003800000 */
.L_x_31844:
[----:B------:R0:W2:Y:S02]  /*51720*/  DADD R48, |R48|, |R50| ;  /* 0x0000000030307229 */ /* 0x0000a40000000632 */
[----:B0-----:R-:W-:Y:S02]  /*51730*/  LOP3.LUT R51, R3, 0x80000000, R51, 0xb8, !PT ;  /* 0x8000000003337812 */ /* 0x001fe400078eb833 */
[----:B-1----:R-:W-:-:S04]  /*51740*/  DMUL R8, R8, 0.5 ;  /* 0x3fe0000008087828 */ /* 0x002fc80000000000 */
[----:B--2---:R-:W0:-:S06]  /*51750*/  DSETP.GTU.AND P0, PT, |R48|, +INF , PT ;  /* 0x7ff000003000742a */ /* 0x004e0c0003f0c200 */
[----:B0-----:R-:W-:Y:S02]  /*51760*/  FSEL R2, R48, R2, P0 ;  /* 0x0000000230027208 */ /* 0x001fe40000000000 */
[----:B------:R-:W-:Y:S01]  /*51770*/  FSEL R3, R49, R51, P0 ;  /* 0x0000003331037208 */ /* 0x000fe20000000000 */
[----:B------:R-:W-:Y:S05]  /*51780*/  BRA `(.L_x_31826) ;  /* 0x00002f0000007947 */ /* 0x000fea0003800000 */
.L_x_31814:
        /* <DEDUP_REMOVED lines=113> */
.L_x_31848:
[----:B------:R-:W-:Y:S05]  /*51ea0*/  BSYNC B0 ;  /* 0x0000000000007941 */ /* 0x000fea0003800000 */
.L_x_31847:
        /* <DEDUP_REMOVED lines=10> */
.L_x_31850:
[----:B------:R-:W-:Y:S05]  /*51f50*/  BSYNC B3 ;  /* 0x0000000000037941 */ /* 0x000fea0003800000 */
.L_x_31849:
        /* <DEDUP_REMOVED lines=43> */
.L_x_31852:
[----:B------:R-:W-:-:S04]  /*52210*/  ISETP.GE.AND P0, PT, R49, RZ, PT ;  /* 0x000000ff3100720c */ /* 0x000fc80003f06270 */
[----:B------:R-:W-:Y:S02]  /*52220*/  FSEL R2, RZ, 3.37028055040000000000e+12, P0 ;  /* 0x54442d18ff027808 */ /* 0x000fe40000000000 */
[----:B------:R-:W-:Y:S02]  /*52230*/  FSEL R3, RZ, 2.1426990032196044922, P0 ;  /* 0x400921fbff037808 */ /* 0x000fe40000000000 */
.L_x_31853:
[----:B------:R-:W-:Y:S05]  /*52240*/  BSYNC B0 ;  /* 0x0000000000007941 */ /* 0x000fea0003800000 */
.L_x_31851:
[----:B------:R2:W4:Y:S02]  /*52250*/  DADD R48, |R48|, |R50| ;  /* 0x0000000030307229 */ /* 0x0005240000000632 */
[----:B--2---:R-:W-:-:S04]  /*52260*/  LOP3.LUT R51, R3, 0x80000000, R51, 0xb8, !PT ;  /* 0x8000000003337812 */ /* 0x004fc800078eb833 */
[----:B----4-:R-:W2:-:S06]  /*52270*/  DSETP.GTU.AND P0, PT, |R48|, +INF , PT ;  /* 0x7ff000003000742a */ /* 0x010e8c0003f0c200 */
[----:B--2---:R-:W-:Y:S02]  /*52280*/  FSEL R2, R48, R2, P0 ;  /* 0x0000000230027208 */ /* 0x004fe40000000000 */
[----:B------:R-:W-:Y:S01]  /*52290*/  FSEL R3, R49, R51, P0 ;  /* 0x0000003331037208 */ /* 0x000fe20000000000 */
[----:B------:R-:W-:Y:S05]  /*522a0*/  BRA `(.L_x_31826) ;  /* 0x000023e000007947 */ /* 0x000fea0003800000 */
.L_x_31813:
        /* <DEDUP_REMOVED lines=68> */
.L_x_31856:
        /* <DEDUP_REMOVED lines=22> */
.L_x_31859:
[----:B------:R-:W-:Y:S05]  /*52850*/  BSYNC B4 ;  /* 0x0000000000047941 */ /* 0x000fea0003800000 */
.L_x_31858:
        /* <DEDUP_REMOVED lines=15> */
.L_x_31857:
[----:B------:R-:W-:Y:S05]  /*52950*/  BSYNC B3 ;  /* 0x0000000000037941 */ /* 0x000fea0003800000 */
.L_x_31855:
        /* <DEDUP_REMOVED lines=44> */
.L_x_31854:
        /* <DEDUP_REMOVED lines=46> */
.L_x_31812:
        /* <DEDUP_REMOVED lines=23> */
.L_x_31861:
[----:B------:R-:W-:Y:S05]  /*53070*/  BSYNC B3 ;  /* 0x0000000000037941 */ /* 0x000fea0003800000 */
.L_x_31860:
        /* <DEDUP_REMOVED lines=26> */
.L_x_31863:
[----:B-12---:R-:W-:Y:S05]  /*53220*/  BSYNC B3 ;  /* 0x0000000000037941 */ /* 0x006fea0003800000 */
.L_x_31862:
        /* <DEDUP_REMOVED lines=112> */
.L_x_31865:
[----:B------:R-:W-:Y:S05]  /*53930*/  BSYNC B0 ;  /* 0x0000000000007941 */ /* 0x000fea0003800000 */
.L_x_31864:
        /* <DEDUP_REMOVED lines=10> */
.L_x_31867:
[----:B------:R-:W-:Y:S05]  /*539e0*/  BSYNC B3 ;  /* 0x0000000000037941 */ /* 0x000fea0003800000 */
.L_x_31866:
        /* <DEDUP_REMOVED lines=43> */
.L_x_31869:
[----:B------:R-:W-:-:S04]  /*53ca0*/  ISETP.GE.AND P0, PT, R49, RZ, PT ;  /* 0x000000ff3100720c */ /* 0x000fc80003f06270 */
[----:B------:R-:W-:Y:S02]  /*53cb0*/  FSEL R2, RZ, 3.37028055040000000000e+12, P0 ;  /* 0x54442d18ff027808 */ /* 0x000fe40000000000 */
[----:B------:R-:W-:Y:S02]  /*53cc0*/  FSEL R3, RZ, 2.1426990032196044922, P0 ;  /* 0x400921fbff037808 */ /* 0x000fe40000000000 */
.L_x_31870:
[----:B------:R-:W-:Y:S05]  /*53cd0*/  BSYNC B0 ;  /* 0x0000000000007941 */ /* 0x000fea0003800000 */
.L_x_31868:
[----:B------:R2:W4:Y:S02]  /*53ce0*/  DADD R48, |R48|, |R50| ;  /* 0x0000000030307229 */ /* 0x0005240000000632 */
[----:B--2---:R-:W-:Y:S02]  /*53cf0*/  LOP3.LUT R51, R3, 0x80000000, R51, 0xb8, !PT ;  /* 0x8000000003337812 */ /* 0x004fe400078eb833 */
[----:B-1----:R-:W-:-:S04]  /*53d00*/  DADD R8, R8, 1 ;  /* 0x3ff0000008087429 */ /* 0x002fc80000000000 */
[----:B----4-:R-:W1:-:S06]  /*53d10*/  DSETP.GTU.AND P0, PT, |R48|, +INF , PT ;  /* 0x7ff000003000742a */ /* 0x010e4c0003f0c200 */
[----:B-1----:R-:W-:Y:S02]  /*53d20*/  FSEL R2, R48, R2, P0 ;  /* 0x0000000230027208 */ /* 0x002fe40000000000 */
[----:B------:R-:W-:Y:S01]  /*53d30*/  FSEL R3, R49, R51, P0 ;  /* 0x0000003331037208 */ /* 0x000fe20000000000 */
[----:B------:R-:W-:Y:S05]  /*53d40*/  BRA `(.L_x_31826) ;  /* 0x0000094000007947 */ /* 0x000fea0003800000 */
.L_x_31811:
        /* <DEDUP_REMOVED lines=88> */
.L_x_31872:
[----:B------:R-:W-:Y:S05]  /*542d0*/  BSYNC B0 ;  /* 0x0000000000007941 */ /* 0x000fea0003800000 */
.L_x_31871:
[----:B------:R-:W-:Y:S01]  /*542e0*/  BSSY B3, `(.L_x_31873) ;  /* 0x0000007000037945 */ /* 0x000fe20003800000 */
[----:B------:R-:W-:Y:S05]  /*542f0*/  @P4 BRA P5, `(.L_x_31874) ;  /* 0x0000005000004947 */ /* 0x000fea0002800000 */
[----:B------:R-:W-:Y:S01]  /*54300*/  IMAD.MOV.U32 R0, RZ, RZ, R4 ;  /* 0x000000ffff007224 */ /* 0x000fe200078e0004 */
[----:B------:R-:W-:Y:S01]  /*54310*/  MOV R4, 0x54350 ;  /* 0x0005435000047802 */ /* 0x000fe20000000f00 */
[----:B------:R-:W-:Y:S02]  /*54320*/  IMAD.MOV.U32 R2, RZ, RZ, R10 ;  /* 0x000000ffff027224 */ /* 0x000fe400078e000a */
[----:B------:R-:W-:Y:S02]  /*54330*/  IMAD.MOV.U32 R3, RZ, RZ, R11 ;  /* 0x000000ffff037224 */ /* 0x000fe400078e000b */
[----:B01-3--:R-:W-:Y:S05]  /*54340*/  CALL.REL.NOINC `($__internal_65_$__cuda_sm20_div_rn_f64_full) ;  /* 0x0001eb6000007944 */ /* 0x00bfea0003c00000 */
.L_x_31874:
[----:B------:R-:W-:Y:S05]  /*54350*/  BSYNC B3 ;  /* 0x0000000000037941 */ /* 0x000fea0003800000 */
.L_x_31873:
        /* <DEDUP_REMOVED lines=43> */
.L_x_31876:
[----:B------:R-:W-:Y:S02]  /*54610*/  FSEL R2, RZ, 3.37028055040000000000e+12, P2 ;  /* 0x54442d18ff027808 */ /* 0x000fe40001000000 */
[----:B------:R-:W-:Y:S02]  /*54620*/  FSEL R3, RZ, 2.1426990032196044922, P2 ;  /* 0x400921fbff037808 */ /* 0x000fe40001000000 */
.L_x_31877:
[----:B------:R-:W-:Y:S05]  /*54630*/  BSYNC B0 ;  /* 0x0000000000007941 */ /* 0x000fea0003800000 */
.L_x_31875:
[----:B------:R2:W4:Y:S02]  /*54640*/  DADD R48, |R48|, |R50| ;  /* 0x0000000030307229 */ /* 0x0005240000000632 */
[----:B--2---:R-:W-:-:S04]  /*54650*/  LOP3.LUT R51, R3, 0x80000000, R51, 0xb8, !PT ;  /* 0x8000000003337812 */ /* 0x004fc800078eb833 */
[----:B----4-:R-:W2:-:S06]  /*54660*/  DSETP.GTU.AND P0, PT, |R48|, +INF , PT ;  /* 0x7ff000003000742a */ /* 0x010e8c0003f0c200 */
[----:B--2---:R-:W-:Y:S02]  /*54670*/  FSEL R2, R48, R2, P0 ;  /* 0x0000000230027208 */ /* 0x004fe40000000000 */
[----:B------:R-:W-:Y:S02]  /*54680*/  FSEL R3, R49, R51, P0 ;  /* 0x0000003331037208 */ /* 0x000fe40000000000 */
.L_x_31826:
[----:B------:R-:W-:Y:S05]  /*54690*/  BSYNC B2 ;  /* 0x0000000000027941 */ /* 0x000fea0003800000 */
.L_x_31810:
        /* <DEDUP_REMOVED lines=53> */
.L_x_31883:
[----:B------:R-:W-:Y:S05]  /*549f0*/  BSYNC B0 ;  /* 0x0000000000007941 */ /* 0x000fea0003800000 */
.L_x_31882:
        /* <DEDUP_REMOVED lines=18> */
.L_x_31885:
[----:B------:R2:W4:Y:S01]  /*54b20*/  DMUL R12, RZ, R44 ;  /* 0x0000002cff0c7228 */ /* 0x0005220000000000 */
[----:B0-----:R-:W-:-:S05]  /*54b30*/  IMAD.MOV.U32 R2, RZ, RZ, RZ ;  /* 0x000000ffff027224 */ /* 0x001fca00078e00ff */
.L_x_31886:
[----:B------:R-:W-:Y:S05]  /*54b40*/  BSYNC B2 ;  /* 0x0000000000027941 */ /* 0x000fea0003800000 */
.L_x_31884:
        /* <DEDUP_REMOVED lines=41> */
.L_x_31888:
[----:B------:R2:W3:Y:S01]  /*54de0*/  DMUL R2, RZ, R44 ;  /* 0x0000002cff027228 */ /* 0x0004e20000000000 */
[----:B------:R-:W-:-:S05]  /*54df0*/  IMAD.MOV.U32 R0, RZ, RZ, RZ ;  /* 0x000000ffff007224 */ /* 0x000fca00078e00ff */
.L_x_31889:
[----:B------:R-:W-:Y:S05]  /*54e00*/  BSYNC B2 ;  /* 0x0000000000027941 */ /* 0x000fea0003800000 */
.L_x_31887:
        /* <DEDUP_REMOVED lines=25> */
.L_x_31881:
        /* <DEDUP_REMOVED lines=39> */
.L_x_31891:
[----:B------:R-:W-:Y:S05]  /*55210*/  BSYNC B0 ;  /* 0x0000000000007941 */ /* 0x000fea0003800000 */
.L_x_31890:
        /* <DEDUP_REMOVED lines=18> */
.L_x_31893:
[----:B------:R2:W4:Y:S01]  /*55340*/  DMUL R12, RZ, R44 ;  /* 0x0000002cff0c7228 */ /* 0x0005220000000000 */
[----:B0-----:R-:W-:-:S05]  /*55350*/  IMAD.MOV.U32 R2, RZ, RZ, RZ ;  /* 0x000000ffff027224 */ /* 0x001fca00078e00ff */
.L_x_31894:
[----:B------:R-:W-:Y:S05]  /*55360*/  BSYNC B2 ;  /* 0x0000000000027941 */ /* 0x000fea0003800000 */
.L_x_31892:
        /* <DEDUP_REMOVED lines=41> */
.L_x_31896:
[----:B------:R2:W3:Y:S01]  /*55600*/  DMUL R2, RZ, R44 ;  /* 0x0000002cff027228 */ /* 0x0004e20000000000 */
[----:B------:R-:W-:-:S05]  /*55610*/  IMAD.MOV.U32 R0, RZ, RZ, RZ ;  /* 0x000000ffff007224 */ /* 0x000fca00078e00ff */
.L_x_31897:
[----:B------:R-:W-:Y:S05]  /*55620*/  BSYNC B2 ;  /* 0x0000000000027941 */ /* 0x000fea0003800000 */
.L_x_31895:
        /* <DEDUP_REMOVED lines=39> */
.L_x_31880:
        /* <DEDUP_REMOVED lines=11> */
.L_x_31898:
[----:B------:R-:W1:-:S10]  /*55950*/  DADD R12, R44, -R44 ;  /* 0x000000002c0c7229 */ /* 0x000e54000000082c */
[----:B-1----:R-:W-:Y:S02]  /*55960*/  IMAD.MOV.U32 R14, RZ, RZ, R12 ;  /* 0x000000ffff0e7224 */ /* 0x002fe400078e000c */
[----:B------:R-:W-:Y:S01]  /*55970*/  IMAD.MOV.U32 R15, RZ, RZ, R13 ;  /* 0x000000ffff0f7224 */ /* 0x000fe200078e000d */
[----:B------:R-:W-:Y:S05]  /*55980*/  BRA `(.L_x_31809) ;  /* 0x0000082000007947 */ /* 0x000fea0003800000 */
.L_x_31879:
        /* <DEDUP_REMOVED lines=19> */
.L_x_31900:
[----:B------:R1:W2:Y:S01]  /*55ac0*/  DMUL R12, RZ, R44 ;  /* 0x0000002cff0c7228 */ /* 0x0002a20000000000 */
[----:B------:R-:W-:-:S05]  /*55ad0*/  IMAD.MOV.U32 R2, RZ, RZ, RZ ;  /* 0x000000ffff027224 */ /* 0x000fca00078e00ff */
.L_x_31901:
[----:B------:R-:W-:Y:S05]  /*55ae0*/  BSYNC B2 ;  /* 0x0000000000027941 */ /* 0x000fea0003800000 */
.L_x_31899:
        /* <DEDUP_REMOVED lines=41> */
.L_x_31903:
[----:B------:R1:W2:Y:S01]  /*55d80*/  DMUL R14, RZ, R44 ;  /* 0x0000002cff0e7228 */ /* 0x0002a20000000000 */
[----:B------:R-:W-:-:S05]  /*55d90*/  IMAD.MOV.U32 R0, RZ, RZ, RZ ;  /* 0x000000ffff007224 */ /* 0x000fca00078e00ff */
.L_x_31904:
[----:B------:R-:W-:Y:S05]  /*55da0*/  BSYNC B2 ;  /* 0x0000000000027941 */ /* 0x000fea0003800000 */
.L_x_31902:
        /* <DEDUP_REMOVED lines=24> */
.L_x_31878:
        /* <DEDUP_REMOVED lines=37> */
.L_x_31906:
[----:B------:R-:W-:Y:S05]  /*56180*/  BSYNC B0 ;  /* 0x0000000000007941 */ /* 0x000fea0003800000 */
.L_x_31905:
[----:B------:R-:W-:Y:S02]  /*56190*/  IMAD.MOV.U32 R14, RZ, RZ, R44 ;  /* 0x000000ffff0e7224 */ /* 0x000fe400078e002c */
[----:B------:R-:W-:Y:S02]  /*561a0*/  IMAD.MOV.U32 R15, RZ, RZ, R45 ;  /* 0x000000ffff0f7224 */ /* 0x000fe400078e002d */
.L_x_31809:
[----:B-12---:R-:W-:Y:S05]  /*561b0*/  BSYNC B1 ;  /* 0x0000000000017941 */ /* 0x006fea0003800000 */
.L_x_31808:
        /* <DEDUP_REMOVED lines=98> */
.L_x_31916:
        /* <DEDUP_REMOVED lines=22> */
.L_x_31919:
[----:B------:R-:W-:Y:S05]  /*56940*/  BSYNC B4 ;  /* 0x0000000000047941 */ /* 0x000fea0003800000 */
.L_x_31918:
        /* <DEDUP_REMOVED lines=15> */
.L_x_31917:
[----:B------:R-:W-:Y:S05]  /*56a40*/  BSYNC B3 ;  /* 0x0000000000037941 */ /* 0x000fea0003800000 */
.L_x_31915:
        /* <DEDUP_REMOVED lines=21> */
.L_x_31921:
[----:B------:R-:W-:Y:S05]  /*56ba0*/  BSYNC B3 ;  /* 0x0000000000037941 */ /* 0x000fea0003800000 */
.L_x_31920:
        /* <DEDUP_REMOVED lines=43> */
.L_x_31923:
[----:B------:R-:W-:-:S04]  /*56e60*/  ISETP.GE.AND P0, PT, R17, RZ, PT ;  /* 0x000000ff1100720c */ /* 0x000fc80003f06270 */
[----:B------:R-:W-:Y:S02]  /*56e70*/  FSEL R2, RZ, 3.37028055040000000000e+12, P0 ;  /* 0x54442d18ff027808 */ /* 0x000fe40000000000 */
[----:B------:R-:W-:Y:S02]  /*56e80*/  FSEL R3, RZ, 2.1426990032196044922, P0 ;  /* 0x400921fbff037808 */ /* 0x000fe40000000000 */
.L_x_31924:
[----:B------:R-:W-:Y:S05]  /*56e90*/  BSYNC B0 ;  /* 0x0000000000007941 */ /* 0x000fea0003800000 */
.L_x_31922:
[----:B------:R0:W2:Y:S02]  /*56ea0*/  DADD R16, |R16|, |R18| ;  /* 0x0000000010107229 */ /* 0x0000a40000000612 */
[----:B0-----:R-:W-:Y:S02]  /*56eb0*/  LOP3.LUT R19, R3, 0x80000000, R19, 0xb8, !PT ;  /* 0x8000000003137812 */ /* 0x001fe400078eb813 */
[----:B-1----:R-:W-:-:S04]  /*56ec0*/  DMUL R8, R8, 0.5 ;  /* 0x3fe0000008087828 */ /* 0x002fc80000000000 */
[----:B--2---:R-:W0:-:S06]  /*56ed0*/  DSETP.GTU.AND P0, PT, |R16|, +INF , PT ;  /* 0x7ff000001000742a */ /* 0x004e0c0003f0c200 */
[----:B0-----:R-:W-:Y:S02]  /*56ee0*/  FSEL R2, R16, R2, P0 ;  /* 0x0000000210027208 */ /* 0x001fe40000000000 */
[----:B------:R-:W-:Y:S01]  /*56ef0*/  FSEL R3, R17, R19, P0 ;  /* 0x0000001311037208 */ /* 0x000fe20000000000 */
[----:B------:R-:W-:Y:S05]  /*56f00*/  BRA `(.L_x_31925) ;  /* 0x000049e000007947 */ /* 0x000fea0003800000 */
.L_x_31914:
        /* <DEDUP_REMOVED lines=77> */
.L_x_31928:
[----:B------:R-:W-:Y:S05]  /*573e0*/  BSYNC B0 ;  /* 0x0000000000007941 */ /* 0x000fea0003800000 */
.L_x_31927:
        /* <DEDUP_REMOVED lines=8> */
.L_x_31930:
[----:B------:R-:W-:Y:S05]  /*57470*/  BSYNC B3 ;  /* 0x0000000000037941 */ /* 0x000fea0003800000 */
.L_x_31929:
        /* <DEDUP_REMOVED lines=43> */
.L_x_31932:
[----:B------:R-:W-:-:S04]  /*57730*/  ISETP.GE.AND P0, PT, R17, RZ, PT ;  /* 0x000000ff1100720c */ /* 0x000fc80003f06270 */
[----:B------:R-:W-:Y:S02]  /*57740*/  FSEL R2, RZ, 3.37028055040000000000e+12, P0 ;  /* 0x54442d18ff027808 */ /* 0x000fe40000000000 */
[----:B------:R-:W-:Y:S02]  /*57750*/  FSEL R3, RZ, 2.1426990032196044922, P0 ;  /* 0x400921fbff037808 */ /* 0x000fe40000000000 */
.L_x_31933:
[----:B------:R-:W-:Y:S05]  /*57760*/  BSYNC B0 ;  /* 0x0000000000007941 */ /* 0x000fea0003800000 */
.L_x_31931:
[----:B------:R2:W4:Y:S02]  /*57770*/  DADD R16, |R16|, |R18| ;  /* 0x0000000010107229 */ /* 0x0005240000000612 */
[----:B--2---:R-:W-:Y:S02]  /*57780*/  LOP3.LUT R19, R3, 0x80000000, R19, 0xb8, !PT ;  /* 0x8000000003137812 */ /* 0x004fe400078eb813 */
[----:B-1----:R-:W-:-:S04]  /*57790*/  DMUL R8, R8, 0.5 ;  /* 0x3fe0000008087828 */ /* 0x002fc80000000000 */
[----:B----4-:R-:W1:-:S06]  /*577a0*/  DSETP.GTU.AND P0, PT, |R16|, +INF , PT ;  /* 0x7ff000001000742a */ /* 0x010e4c0003f0c200 */
[----:B-1----:R-:W-:Y:S02]  /*577b0*/  FSEL R2, R16, R2, P0 ;  /* 0x0000000210027208 */ /* 0x002fe40000000000 */
[----:B------:R-:W-:Y:S01]  /*577c0*/  FSEL R3, R17, R19, P0 ;  /* 0x0000001311037208 */ /* 0x000fe20000000000 */
[----:B------:R-:W-:Y:S05]  /*577d0*/  BRA `(.L_x_31925) ;  /* 0x0000411000007947 */ /* 0x000fea0003800000 */
.L_x_31926:
        /* <DEDUP_REMOVED lines=29> */
.L_x_31935:
        /* <DEDUP_REMOVED lines=68> */
.L_x_31934:
        /* <DEDUP_REMOVED lines=77> */
.L_x_31937:
        /* <DEDUP_REMOVED lines=22> */
.L_x_31940:
[----:B------:R-:W-:Y:S05]  /*58420*/  BSYNC B4 ;  /* 0x0000000000047941 */ /* 0x000fea0003800000 */
.L_x_31939:
        /* <DEDUP_REMOVED lines=15> */
.L_x_31938:
[----:B------:R-:W-:Y:S05]  /*58520*/  BSYNC B3 ;  /* 0x0000000000037941 */ /* 0x000fea0003800000 */
.L_x_31936:
        /* <DEDUP_REMOVED lines=21> */
.L_x_31942:
[----:B------:R-:W-:Y:S05]  /*58680*/  BSYNC B3 ;  /* 0x0000000000037941 */ /* 0x000fea0003800000 */
.L_x_31941:
        /* <DEDUP_REMOVED lines=43> */
.L_x_31944:
[----:B------:R-:W-:-:S04]  /*58940*/  ISETP.GE.AND P0, PT, R17, RZ, PT ;  /* 0x000000ff1100720c */ /* 0x000fc80003f06270 */
[----:B------:R-:W-:Y:S02]  /*58950*/  FSEL R2, RZ, 3.37028055040000000000e+12, P0 ;  /* 0x54442d18ff027808 */ /* 0x000fe40000000000 */
[----:B------:R-:W-:Y:S02]  /*58960*/  FSEL R3, RZ, 2.1426990032196044922, P0 ;  /* 0x400921fbff037808 */ /* 0x000fe40000000000 */
.L_x_31945:
[----:B------:R-:W-:Y:S05]  /*58970*/  BSYNC B0 ;  /* 0x0000000000007941 */ /* 0x000fea0003800000 */
.L_x_31943:
[----:B------:R0:W2:Y:S02]  /*58980*/  DADD R16, |R16|, |R18| ;  /* 0x0000000010107229 */ /* 0x0000a40000000612 */
[----:B0-----:R-:W-:Y:S02]  /*58990*/  LOP3.LUT R19, R3, 0x80000000, R19, 0xb8, !PT ;  /* 0x8000000003137812 */ /* 0x001fe400078eb813 */
[----:B-1----:R-:W-:-:S04]  /*589a0*/  DMUL R8, R8, 0.5 ;  /* 0x3fe0000008087828 */ /* 0x002fc80000000000 */
[----:B--2---:R-:W0:-:S06]  /*589b0*/  DSETP.GTU.AND P0, PT, |R16|, +INF , PT ;  /* 0x7ff000001000742a */ /* 0x004e0c0003f0c200 */
[----:B0-----:R-:W-:Y:S02]  /*589c0*/  FSEL R2, R16, R2, P0 ;  /* 0x0000000210027208 */ /* 0x001fe40000000000 */
[----:B------:R-:W-:Y:S01]  /*589d0*/  FSEL R3, R17, R19, P0 ;  /* 0x0000001311037208 */ /* 0x000fe20000000000 */
[----:B------:R-:W-:Y:S05]  /*589e0*/  BRA `(.L_x_31925) ;  /* 0x00002f0000007947 */ /* 0x000fea0003800000 */
.L_x_31913:
        /* <DEDUP_REMOVED lines=113> */
.L_x_31947:
[----:B------:R-:W-:Y:S05]  /*59100*/  BSYNC B0 ;  /* 0x0000000000007941 */ /* 0x000fea0003800000 */
.L_x_31946:
        /* <DEDUP_REMOVED lines=10> */
.L_x_31949:
[----:B------:R-:W-:Y:S05]  /*591b0*/  BSYNC B3 ;  /* 0x0000000000037941 */ /* 0x000fea0003800000 */
.L_x_31948:
        /* <DEDUP_REMOVED lines=43> */
.L_x_31951:
[----:B------:R-:W-:-:S04]  /*59470*/  ISETP.GE.AND P0, PT, R17, RZ, PT ;  /* 0x000000ff1100720c */ /* 0x000fc80003f06270 */
[----:B------:R-:W-:Y:S02]  /*59480*/  FSEL R2, RZ, 3.37028055040000000000e+12, P0 ;  /* 0x54442d18ff027808 */ /* 0x000fe40000000000 */
[----:B------:R-:W-:Y:S02]  /*59490*/  FSEL R3, RZ, 2.1426990032196044922, P0 ;  /* 0x400921fbff037808 */ /* 0x000fe40000000000 */
.L_x_31952:
[----:B------:R-:W-:Y:S05]  /*594a0*/  BSYNC B0 ;  /* 0x0000000000007941 */ /* 0x000fea0003800000 */
.L_x_31950:
[----:B------:R2:W4:Y:S02]  /*594b0*/  DADD R16, |R16|, |R18| ;  /* 0x0000000010107229 */ /* 0x0005240000000612 */
[----:B--2---:R-:W-:-:S04]  /*594c0*/  LOP3.LUT R19, R3, 0x80000000, R19, 0xb8, !PT ;  /* 0x8000000003137812 */ /* 0x004fc800078eb813 */
[----:B----4-:R-:W2:-:S06]  /*594d0*/  DSETP.GTU.AND P0, PT, |R16|, +INF , PT ;  /* 0x7ff000001000742a */ /* 0x010e8c0003f0c200 */
[----:B--2---:R-:W-:Y:S02]  /*594e0*/  FSEL R2, R16, R2, P0 ;  /* 0x0000000210027208 */ /* 0x004fe40000000000 */
[----:B------:R-:W-:Y:S01]  /*594f0*/  FSEL R3, R17, R19, P0 ;  /* 0x0000001311037208 */ /* 0x000fe20000000000 */
[----:B------:R-:W-:Y:S05]  /*59500*/  BRA `(.L_x_31925) ;  /* 0x000023e000007947 */ /* 0x000fea0003800000 */
.L_x_31912:
        /* <DEDUP_REMOVED lines=68> */
.L_x_31955:
        /* <DEDUP_REMOVED lines=22> */
.L_x_31958:
[----:B------:R-:W-:Y:S05]  /*59ab0*/  BSYNC B4 ;  /* 0x0000000000047941 */ /* 0x000fea0003800000 */
.L_x_31957:
        /* <DEDUP_REMOVED lines=15> */
.L_x_31956:
[----:B------:R-:W-:Y:S05]  /*59bb0*/  BSYNC B3 ;  /* 0x0000000000037941 */ /* 0x000fea0003800000 */
.L_x_31954:
        /* <DEDUP_REMOVED lines=44> */
.L_x_31953:
        /* <DEDUP_REMOVED lines=46> */
.L_x_31911:
        /* <DEDUP_REMOVED lines=23> */
.L_x_31960:
[----:B------:R-:W-:Y:S05]  /*5a2d0*/  BSYNC B3 ;  /* 0x0000000000037941 */ /* 0x000fea0003800000 */
.L_x_31959:
        /* <DEDUP_REMOVED lines=26> */
.L_x_31962:
[----:B-12---:R-:W-:Y:S05]  /*5a480*/  BSYNC B3 ;  /* 0x0000000000037941 */ /* 0x006fea0003800000 */
.L_x_31961:
        /* <DEDUP_REMOVED lines=112> */
.L_x_31964:
[----:B------:R-:W-:Y:S05]  /*5ab90*/  BSYNC B0 ;  /* 0x0000000000007941 */ /* 0x000fea0003800000 */
.L_x_31963:
        /* <DEDUP_REMOVED lines=10> */
.L_x_31966:
[----:B------:R-:W-:Y:S05]  /*5ac40*/  BSYNC B3 ;  /* 0x0000000000037941 */ /* 0x000fea0003800000 */
.L_x_31965:
        /* <DEDUP_REMOVED lines=43> */
.L_x_31968:
[----:B------:R-:W-:-:S04]  /*5af00*/  ISETP.GE.AND P0, PT, R17, RZ, PT ;  /* 0x000000ff1100720c */ /* 0x000fc80003f06270 */
[----:B------:R-:W-:Y:S02]  /*5af10*/  FSEL R2, RZ, 3.37028055040000000000e+12, P0 ;  /* 0x54442d18ff027808 */ /* 0x000fe40000000000 */
[----:B------:R-:W-:Y:S02]  /*5af20*/  FSEL R3, RZ, 2.1426990032196044922, P0 ;  /* 0x400921fbff037808 */ /* 0x000fe40000000000 */
.L_x_31969:
[----:B------:R-:W-:Y:S05]  /*5af30*/  BSYNC B0 ;  /* 0x0000000000007941 */ /* 0x000fea0003800000 */
.L_x_31967:
[----:B------:R2:W4:Y:S02]  /*5af40*/  DADD R16, |R16|, |R18| ;  /* 0x0000000010107229 */ /* 0x0005240000000612 */
[----:B--2---:R-:W-:Y:S02]  /*5af50*/  LOP3.LUT R19, R3, 0x80000000, R19, 0xb8, !PT ;  /* 0x8000000003137812 */ /* 0x004fe400078eb813 */
[----:B-1----:R-:W-:-:S04]  /*5af60*/  DADD R8, R8, 1 ;  /* 0x3ff0000008087429 */ /* 0x002fc80000000000 */
[----:B----4-:R-:W1:-:S06]  /*5af70*/  DSETP.GTU.AND P0, PT, |R16|, +INF , PT ;  /* 0x7ff000001000742a */ /* 0x010e4c0003f0c200 */
[----:B-1----:R-:W-:Y:S02]  /*5af80*/  FSEL R2, R16, R2, P0 ;  /* 0x0000000210027208 */ /* 0x002fe40000000000 */
[----:B------:R-:W-:Y:S01]  /*5af90*/  FSEL R3, R17, R19, P0 ;  /* 0x0000001311037208 */ /* 0x000fe20000000000 */
[----:B------:R-:W-:Y:S05]  /*5afa0*/  BRA `(.L_x_31925) ;  /* 0x0000094000007947 */ /* 0x000fea0003800000 */
.L_x_31910:
        /* <DEDUP_REMOVED lines=88> */
.L_x_31971:
[----:B------:R-:W-:Y:S05]  /*5b530*/  BSYNC B0 ;  /* 0x0000000000007941 */ /* 0x000fea0003800000 */
.L_x_31970:
[----:B------:R-:W-:Y:S01]  /*5b540*/  BSSY B3, `(.L_x_31972) ;  /* 0x0000007000037945 */ /* 0x000fe20003800000 */
[----:B------:R-:W-:Y:S05]  /*5b550*/  @P4 BRA P5, `(.L_x_31973) ;  /* 0x0000005000004947 */ /* 0x000fea0002800000 */
[----:B------:R-:W-:Y:S01]  /*5b560*/  IMAD.MOV.U32 R0, RZ, RZ, R4 ;  /* 0x000000ffff007224 */ /* 0x000fe200078e0004 */
[----:B------:R-:W-:Y:S01]  /*5b570*/  MOV R4, 0x5b5b0 ;  /* 0x0005b5b000047802 */ /* 0x000fe20000000f00 */
[----:B------:R-:W-:Y:S02]  /*5b580*/  IMAD.MOV.U32 R2, RZ, RZ, R10 ;  /* 0x000000ffff027224 */ /* 0x000fe400078e000a */
[----:B------:R-:W-:Y:S02]  /*5b590*/  IMAD.MOV.U32 R3, RZ, RZ, R11 ;  /* 0x000000ffff037224 */ /* 0x000fe400078e000b */
[----:B01-3--:R-:W-:Y:S05]  /*5b5a0*/  CALL.REL.NOINC `($__internal_65_$__cuda_sm20_div_rn_f64_full) ;  /* 0x0001790000007944 */ /* 0x00bfea0003c00000 */
.L_x_31973:
[----:B------:R-:W-:Y:S05]  /*5b5b0*/  BSYNC B3 ;  /* 0x0000000000037941 */ /* 0x000fea0003800000 */
.L_x_31972:
        /* <DEDUP_REMOVED lines=43> */
.L_x_31975:
[----:B------:R-:W-:Y:S02]  /*5b870*/  FSEL R2, RZ, 3.37028055040000000000e+12, P2 ;  /* 0x54442d18ff027808 */ /* 0x000fe40001000000 */
[----:B------:R-:W-:Y:S02]  /*5b880*/  FSEL R3, RZ, 2.1426990032196044922, P2 ;  /* 0x400921fbff037808 */ /* 0x000fe40001000000 */
.L_x_31976:
[----:B------:R-:W-:Y:S05]  /*5b890*/  BSYNC B0 ;  /* 0x0000000000007941 */ /* 0x000fea0003800000 */
.L_x_31974:
[----:B------:R2:W4:Y:S02]  /*5b8a0*/  DADD R16, |R16|, |R18| ;  /* 0x0000000010107229 */ /* 0x0005240000000612 */
[----:B--2---:R-:W-:-:S04]  /*5b8b0*/  LOP3.LUT R19, R3, 0x80000000, R19, 0xb8, !PT ;  /* 0x8000000003137812 */ /* 0x004fc800078eb813 */
[----:B----4-:R-:W2:-:S06]  /*5b8c0*/  DSETP.GTU.AND P0, PT, |R16|, +INF , PT ;  /* 0x7ff000001000742a */ /* 0x010e8c0003f0c200 */
[----:B--2---:R-:W-:Y:S02]  /*5b8d0*/  FSEL R2, R16, R2, P0 ;  /* 0x0000000210027208 */ /* 0x004fe40000000000 */
[----:B------:R-:W-:Y:S02]  /*5b8e0*/  FSEL R3, R17, R19, P0 ;  /* 0x0000001311037208 */ /* 0x000fe40000000000 */
.L_x_31925:
[----:B------:R-:W-:Y:S05]  /*5b8f0*/  BSYNC B2 ;  /* 0x0000000000027941 */ /* 0x000fea0003800000 */
.L_x_31909:
        /* <DEDUP_REMOVED lines=53> */
.L_x_31982:
[----:B------:R-:W-:Y:S05]  /*5bc50*/  BSYNC B0 ;  /* 0x0000000000007941 */ /* 0x000fea0003800000 */
.L_x_31981:
        /* <DEDUP_REMOVED lines=18> */
.L_x_31984:
[----:B------:R2:W4:Y:S01]  /*5bd80*/  DMUL R48, RZ, R16 ;  /* 0x00000010ff307228 */ /* 0x0005220000000000 */
[----:B0-----:R-:W-:-:S05]  /*5bd90*/  IMAD.MOV.U32 R2, RZ, RZ, RZ ;  /* 0x000000ffff027224 */ /* 0x001fca00078e00ff */
.L_x_31985:
[----:B------:R-:W-:Y:S05]  /*5bda0*/  BSYNC B2 ;  /* 0x0000000000027941 */ /* 0x000fea0003800000 */
.L_x_31983:
        /* <DEDUP_REMOVED lines=41> */
.L_x_31987:
[----:B------:R2:W3:Y:S01]  /*5c040*/  DMUL R2, RZ, R16 ;  /* 0x00000010ff027228 */ /* 0x0004e20000000000 */
[----:B------:R-:W-:-:S05]  /*5c050*/  IMAD.MOV.U32 R0, RZ, RZ, RZ ;  /* 0x000000ffff007224 */ /* 0x000fca00078e00ff */
.L_x_31988:
[----:B------:R-:W-:Y:S05]  /*5c060*/  BSYNC B2 ;  /* 0x0000000000027941 */ /* 0x000fea0003800000 */
.L_x_31986:
        /* <DEDUP_REMOVED lines=25> */
.L_x_31980:
        /* <DEDUP_REMOVED lines=39> */
.L_x_31990:
[----:B------:R-:W-:Y:S05]  /*5c470*/  BSYNC B0 ;  /* 0x0000000000007941 */ /* 0x000fea0003800000 */
.L_x_31989:
        /* <DEDUP_REMOVED lines=18> */
.L_x_31992:
[----:B------:R2:W4:Y:S01]  /*5c5a0*/  DMUL R18, RZ, R16 ;  /* 0x00000010ff127228 */ /* 0x0005220000000000 */
[----:B0-----:R-:W-:-:S05]  /*5c5b0*/  IMAD.MOV.U32 R2, RZ, RZ, RZ ;  /* 0x000000ffff027224 */ /* 0x001fca00078e00ff */
.L_x_31993:
[----:B------:R-:W-:Y:S05]  /*5c5c0*/  BSYNC B2 ;  /* 0x0000000000027941 */ /* 0x000fea0003800000 */
.L_x_31991:
        /* <DEDUP_REMOVED lines=41> */
.L_x_31995:
[----:B------:R2:W3:Y:S01]  /*5c860*/  DMUL R2, RZ, R16 ;  /* 0x00000010ff027228 */ /* 0x0004e20000000000 */
[----:B------:R-:W-:-:S05]  /*5c870*/  IMAD.MOV.U32 R0, RZ, RZ, RZ ;  /* 0x000000ffff007224 */ /* 0x000fca00078e00ff */
.L_x_31996:
[----:B------:R-:W-:Y:S05]  /*5c880*/  BSYNC B2 ;  /* 0x0000000000027941 */ /* 0x000fea0003800000 */
.L_x_31994:
        /* <DEDUP_REMOVED lines=39> */
.L_x_31979:
        /* <DEDUP_REMOVED lines=11> */
.L_x_31997:
[----:B------:R-:W1:-:S10]  /*5cbb0*/  DADD R48, R16, -R16 ;  /* 0x0000000010307229 */ /* 0x000e540000000810 */
[----:B-1----:R-:W-:Y:S02]  /*5cbc0*/  IMAD.MOV.U32 R50, RZ, RZ, R48 ;  /* 0x000000ffff327224 */ /* 0x002fe400078e0030 */
[----:B------:R-:W-:Y:S01]  /*5cbd0*/  IMAD.MOV.U32 R51, RZ, RZ, R49 ;  /* 0x000000ffff337224 */ /* 0x000fe200078e0031 */
[----:B------:R-:W-:Y:S05]  /*5cbe0*/  BRA `(.L_x_31908) ;  /* 0x0000081000007947 */ /* 0x000fea0003800000 */
.L_x_31978:
        /* <DEDUP_REMOVED lines=18> */
.L_x_31999:
[----:B------:R1:W2:Y:S01]  /*5cd10*/  DMUL R2, RZ, R16 ;  /* 0x00000010ff027228 */ /* 0x0002a20000000000 */
[----:B------:R-:W-:-:S05]  /*5cd20*/  IMAD.MOV.U32 R5, RZ, RZ, RZ ;  /* 0x000000ffff057224 */ /* 0x000fca00078e00ff */
.L_x_32000:
[----:B------:R-:W-:Y:S05]  /*5cd30*/  BSYNC B2 ;  /* 0x0000000000027941 */ /* 0x000fea0003800000 */
.L_x_31998:
        /* <DEDUP_REMOVED lines=41> */
.L_x_32002:
[----:B------:R1:W2:Y:S01]  /*5cfd0*/  DMUL R50, RZ, R16 ;  /* 0x00000010ff327228 */ /* 0x0002a20000000000 */
[----:B------:R-:W-:-:S05]  /*5cfe0*/  IMAD.MOV.U32 R0, RZ, RZ, RZ ;  /* 0x000000ffff007224 */ /* 0x000fca00078e00ff */
.L_x_32003:
[----:B------:R-:W-:Y:S05]  /*5cff0*/  BSYNC B2 ;  /* 0x0000000000027941 */ /* 0x000fea0003800000 */
.L_x_32001:
        /* <DEDUP_REMOVED lines=24> */
.L_x_31977:
        /* <DEDUP_REMOVED lines=37> */
.L_x_32005:
[----:B------:R-:W-:Y:S05]  /*5d3d0*/  BSYNC B0 ;  /* 0x0000000000007941 */ /* 0x000fea0003800000 */
.L_x_32004:
[----:B------:R-:W-:Y:S02]  /*5d3e0*/  IMAD.MOV.U32 R50, RZ, RZ, R16 ;  /* 0x000000ffff327224 */ /* 0x000fe400078e0010 */
[----:B------:R-:W-:Y:S02]  /*5d3f0*/  IMAD.MOV.U32 R51, RZ, RZ, R17 ;  /* 0x000000ffff337224 */ /* 0x000fe400078e0011 */
.L_x_31908:
[----:B-12---:R-:W-:Y:S05]  /*5d400*/  BSYNC B1 ;  /* 0x0000000000017941 */ /* 0x006fea0003800000 */
.L_x_31907:
        /* <DEDUP_REMOVED lines=96> */
.L_x_32015:
        /* <DEDUP_REMOVED lines=22> */
.L_x_32018:
[----:B------:R-:W-:Y:S05]  /*5db70*/  BSYNC B4 ;  /* 0x0000000000047941 */ /* 0x000fea0003800000 */
.L_x_32017:
        /* <DEDUP_REMOVED lines=15> */
.L_x_32016:
[----:B------:R-:W-:Y:S05]  /*5dc70*/  BSYNC B3 ;  /* 0x0000000000037941 */ /* 0x000fea0003800000 */
.L_x_32014:
        /* <DEDUP_REMOVED lines=21> */
.L_x_32020:
[----:B------:R-:W-:Y:S05]  /*5ddd0*/  BSYNC B3 ;  /* 0x0000000000037941 */ /* 0x000fea0003800000 */
.L_x_32019:
        /* <DEDUP_REMOVED lines=43> */
.L_x_32022:
[----:B------:R-:W-:-:S04]  /*5e090*/  ISETP.GE.AND P0, PT, R21, RZ, PT ;  /* 0x000000ff1500720c */ /* 0x000fc80003f06270 */
[----:B------:R-:W-:Y:S02]  /*5e0a0*/  FSEL R2, RZ, 3.37028055040000000000e+12, P0 ;  /* 0x54442d18ff027808 */ /* 0x000fe40000000000 */
[----:B------:R-:W-:Y:S02]  /*5e0b0*/  FSEL R3, RZ, 2.1426990032196044922, P0 ;  /* 0x400921fbff037808 */ /* 0x000fe40000000000 */
.L_x_32023:
[----:B------:R-:W-:Y:S05]  /*5e0c0*/  BSYNC B0 ;  /* 0x0000000000007941 */ /* 0x000fea0003800000 */
.L_x_32021:
[----:B------:R0:W2:Y:S02]  /*5e0d0*/  DADD R20, |R20|, |R22| ;  /* 0x0000000014147229 */ /* 0x0000a40000000616 */
[----:B0-----:R-:W-:Y:S02]  /*5e0e0*/  LOP3.LUT R23, R3, 0x80000000, R23, 0xb8, !PT ;  /* 0x8000000003177812 */ /* 0x001fe400078eb817 */
[----:B-1----:R-:W-:-:S04]  /*5e0f0*/  DMUL R8, R8, 0.5 ;  /* 0x3fe0000008087828 */ /* 0x002fc80000000000 */
[----:B--2---:R-:W0:-:S06]  /*5e100*/  DSETP.GTU.AND P0, PT, |R20|, +INF , PT ;  /* 0x7ff000001400742a */ /* 0x004e0c0003f0c200 */
[----:B0-----:R-:W-:Y:S02]  /*5e110*/  FSEL R2, R20, R2, P0 ;  /* 0x0000000214027208 */ /* 0x001fe40000000000 */
[----:B------:R-:W-:Y:S01]  /*5e120*/  FSEL R3, R21, R23, P0 ;  /* 0x0000001715037208 */ /* 0x000fe20000000000 */
[----:B------:R-:W-:Y:S05]  /*5e130*/  BRA `(.L_x_32024) ;  /* 0x000049e000007947 */ /* 0x000fea0003800000 */
.L_x_32013:
        /* <DEDUP_REMOVED lines=77> */
.L_x_32027:
[----:B------:R-:W-:Y:S05]  /*5e610*/  BSYNC B0 ;  /* 0x0000000000007941 */ /* 0x000fea0003800000 */
.L_x_32026:
        /* <DEDUP_REMOVED lines=8> */
.L_x_32029:
[----:B------:R-:W-:Y:S05]  /*5e6a0*/  BSYNC B3 ;  /* 0x0000000000037941 */ /* 0x000fea0003800000 */
.L_x_32028:
        /* <DEDUP_REMOVED lines=43> */
.L_x_32031:
[----:B------:R-:W-:-:S04]  /*5e960*/  ISETP.GE.AND P0, PT, R21, RZ, PT ;  /* 0x000000ff1500720c */ /* 0x000fc80003f06270 */
[----:B------:R-:W-:Y:S02]  /*5e970*/  FSEL R2, RZ, 3.37028055040000000000e+12, P0 ;  /* 0x54442d18ff027808 */ /* 0x000fe40000000000 */
[----:B------:R-:W-:Y:S02]  /*5e980*/  FSEL R3, RZ, 2.1426990032196044922, P0 ;  /* 0x400921fbff037808 */ /* 0x000fe40000000000 */
.L_x_32032:
[----:B------:R-:W-:Y:S05]  /*5e990*/  BSYNC B0 ;  /* 0x0000000000007941 */ /* 0x000fea0003800000 */
.L_x_32030:
[----:B------:R2:W4:Y:S02]  /*5e9a0*/  DADD R20, |R20|, |R22| ;  /* 0x0000000014147229 */ /* 0x0005240000000616 */
[----:B--2---:R-:W-:Y:S02]  /*5e9b0*/  LOP3.LUT R23, R3, 0x80000000, R23, 0xb8, !PT ;  /* 0x8000000003177812 */ /* 0x004fe400078eb817 */
[----:B-1----:R-:W-:-:S04]  /*5e9c0*/  DMUL R8, R8, 0.5 ;  /* 0x3fe0000008087828 */ /* 0x002fc80000000000 */
[----:B----4-:R-:W1:-:S06]  /*5e9d0*/  DSETP.GTU.AND P0, PT, |R20|, +INF , PT ;  /* 0x7ff000001400742a */ /* 0x010e4c0003f0c200 */
[----:B-1----:R-:W-:Y:S02]  /*5e9e0*/  FSEL R2, R20, R2, P0 ;  /* 0x0000000214027208 */ /* 0x002fe40000000000 */
[----:B------:R-:W-:Y:S01]  /*5e9f0*/  FSEL R3, R21, R23, P0 ;  /* 0x0000001715037208 */ /* 0x000fe20000000000 */
[----:B------:R-:W-:Y:S05]  /*5ea00*/  BRA `(.L_x_32024) ;  /* 0x0000411000007947 */ /* 0x000fea0003800000 */
.L_x_32025:
        /* <DEDUP_REMOVED lines=29> */
.L_x_32034:
        /* <DEDUP_REMOVED lines=68> */
.L_x_32033:
        /* <DEDUP_REMOVED lines=77> */
.L_x_32036:
        /* <DEDUP_REMOVED lines=22> */
.L_x_32039:
[----:B------:R-:W-:Y:S05]  /*5f650*/  BSYNC B4 ;  /* 0x0000000000047941 */ /* 0x000fea0003800000 */
.L_x_32038:
        /* <DEDUP_REMOVED lines=15> */
.L_x_32037:
[----:B------:R-:W-:Y:S05]  /*5f750*/  BSYNC B3 ;  /* 0x0000000000037941 */ /* 0x000fea0003800000 */
.L_x_32035:
        /* <DEDUP_REMOVED lines=21> */
.L_x_32041:
[----:B------:R-:W-:Y:S05]  /*5f8b0*/  BSYNC B3 ;  /* 0x0000000000037941 */ /* 0x000fea0003800000 */
.L_x_32040:
        /* <DEDUP_REMOVED lines=43> */
.L_x_32043:
[----:B------:R-:W-:-:S04]  /*5fb70*/  ISETP.GE.AND P0, PT, R21, RZ, PT ;  /* 0x000000ff1500720c */ /* 0x000fc80003f06270 */
[----:B------:R-:W-:Y:S02]  /*5fb80*/  FSEL R2, RZ, 3.37028055040000000000e+12, P0 ;  /* 0x54442d18ff027808 */ /* 0x000fe40000000000 */
[----:B------:R-:W-:Y:S02]  /*5fb90*/  FSEL R3, RZ, 2.1426990032196044922, P0 ;  /* 0x400921fbff037808 */ /* 0x000fe40000000000 */
.L_x_32044:
[----:B------:R-:W-:Y:S05]  /*5fba0*/  BSYNC B0 ;  /* 0x0000000000007941 */ /* 0x000fea0003800000 */
.L_x_32042:
[----:B------:R0:W2:Y:S02]  /*5fbb0*/  DADD R20, |R20|, |R22| ;  /* 0x0000000014147229 */ /* 0x0000a40000000616 */
[----:B0-----:R-:W-:Y:S02]  /*5fbc0*/  LOP3.LUT R23, R3, 0x80000000, R23, 0xb8, !PT ;  /* 0x8000000003177812 */ /* 0x001fe400078eb817 */
[----:B-1----:R-:W-:-:S04]  /*5fbd0*/  DMUL R8, R8, 0.5 ;  /* 0x3fe0000008087828 */ /* 0x002fc80000000000 */
[----:B--2---:R-:W0:-:S06]  /*5fbe0*/  DSETP.GTU.AND P0, PT, |R20|, +INF , PT ;  /* 0x7ff000001400742a */ /* 0x004e0c0003f0c200 */
[----:B0-----:R-:W-:Y:S02]  /*5fbf0*/  FSEL R2, R20, R2, P0 ;  /* 0x0000000214027208 */ /* 0x001fe40000000000 */
[----:B------:R-:W-:Y:S01]  /*5fc00*/  FSEL R3, R21, R23, P0 ;  /* 0x0000001715037208 */ /* 0x000fe20000000000 */
[----:B------:R-:W-:Y:S05]  /*5fc10*/  BRA `(.L_x_32024) ;  /* 0x00002f0000007947 */ /* 0x000fea0003800000 */
.L_x_32012:
        /* <DEDUP_REMOVED lines=113> */
.L_x_32046:
[----:B------:R-:W-:Y:S05]  /*60330*/  BSYNC B0 ;  /* 0x0000000000007941 */ /* 0x000fea0003800000 */
.L_x_32045:
        /* <DEDUP_REMOVED lines=10> */
.L_x_32048:
[----:B------:R-:W-:Y:S05]  /*603e0*/  BSYNC B3 ;  /* 0x0000000000037941 */ /* 0x000fea0003800000 */
.L_x_32047:
        /* <DEDUP_REMOVED lines=43> */
.L_x_32050:
[----:B------:R-:W-:-:S04]  /*606a0*/  ISETP.GE.AND P0, PT, R21, RZ, PT ;  /* 0x000000ff1500720c */ /* 0x000fc80003f06270 */
[----:B------:R-:W-:Y:S02]  /*606b0*/  FSEL R2, RZ, 3.37028055040000000000e+12, P0 ;  /* 0x54442d18ff027808 */ /* 0x000fe40000000000 */
[----:B------:R-:W-:Y:S02]  /*606c0*/  FSEL R3, RZ, 2.1426990032196044922, P0 ;  /* 0x400921fbff037808 */ /* 0x000fe40000000000 */
.L_x_32051:
[----:B------:R-:W-:Y:S05]  /*606d0*/  BSYNC B0 ;  /* 0x0000000000007941 */ /* 0x000fea0003800000 */
.L_x_32049:
[----:B------:R2:W4:Y:S02]  /*606e0*/  DADD R20, |R20|, |R22| ;  /* 0x0000000014147229 */ /* 0x0005240000000616 */
[----:B--2---:R-:W-:-:S04]  /*606f0*/  LOP3.LUT R23, R3, 0x80000000, R23, 0xb8, !PT ;  /* 0x8000000003177812 */ /* 0x004fc800078eb817 */
[----:B----4-:R-:W2:-:S06]  /*60700*/  DSETP.GTU.AND P0, PT, |R20|, +INF , PT ;  /* 0x7ff000001400742a */ /* 0x010e8c0003f0c200 */
[----:B--2---:R-:W-:Y:S02]  /*60710*/  FSEL R2, R20, R2, P0 ;  /* 0x0000000214027208 */ /* 0x004fe40000000000 */
[----:B------:R-:W-:Y:S01]  /*60720*/  FSEL R3, R21, R23, P0 ;  /* 0x0000001715037208 */ /* 0x000fe20000000000 */
[----:B------:R-:W-:Y:S05]  /*60730*/  BRA `(.L_x_32024) ;  /* 0x000023e000007947 */ /* 0x000fea0003800000 */
.L_x_32011:
        /* <DEDUP_REMOVED lines=68> */
.L_x_32054:
        /* <DEDUP_REMOVED lines=22> */
.L_x_32057:
[----:B------:R-:W-:Y:S05]  /*60ce0*/  BSYNC B4 ;  /* 0x0000000000047941 */ /* 0x000fea0003800000 */
.L_x_32056:
        /* <DEDUP_REMOVED lines=15> */
.L_x_32055:
[----:B------:R-:W-:Y:S05]  /*60de0*/  BSYNC B3 ;  /* 0x0000000000037941 */ /* 0x000fea0003800000 */
.L_x_32053:
        /* <DEDUP_REMOVED lines=44> */
.L_x_32052:
        /* <DEDUP_REMOVED lines=46> */
.L_x_32010:
        /* <DEDUP_REMOVED lines=23> */
.L_x_32059:
[----:B------:R-:W-:Y:S05]  /*61500*/  BSYNC B3 ;  /* 0x0000000000037941 */ /* 0x000fea0003800000 */
.L_x_32058:
        /* <DEDUP_REMOVED lines=26> */
.L_x_32061:
[----:B-12---:R-:W-:Y:S05]  /*616b0*/  BSYNC B3 ;  /* 0x0000000000037941 */ /* 0x006fea0003800000 */
.L_x_32060:
        /* <DEDUP_REMOVED lines=112> */
.L_x_32063:
[----:B------:R-:W-:Y:S05]  /*61dc0*/  BSYNC B0 ;  /* 0x0000000000007941 */ /* 0x000fea0003800000 */
.L_x_32062:
        /* <DEDUP_REMOVED lines=10> */
.L_x_32065:
[----:B------:R-:W-:Y:S05]  /*61e70*/  BSYNC B3 ;  /* 0x0000000000037941 */ /* 0x000fea0003800000 */
.L_x_32064:
        /* <DEDUP_REMOVED lines=43> */
.L_x_32067:
[----:B------:R-:W-:-:S04]  /*62130*/  ISETP.GE.AND P0, PT, R21, RZ, PT ;  /* 0x000000ff1500720c */ /* 0x000fc80003f06270 */
[----:B------:R-:W-:Y:S02]  /*62140*/  FSEL R2, RZ, 3.37028055040000000000e+12, P0 ;  /* 0x54442d18ff027808 */ /* 0x000fe40000000000 */
[----:B------:R-:W-:Y:S02]  /*62150*/  FSEL R3, RZ, 2.1426990032196044922, P0 ;  /* 0x400921fbff037808 */ /* 0x000fe40000000000 */
.L_x_32068:
[----:B------:R-:W-:Y:S05]  /*62160*/  BSYNC B0 ;  /* 0x0000000000007941 */ /* 0x000fea0003800000 */
.L_x_32066:
[----:B------:R2:W4:Y:S02]  /*62170*/  DADD R20, |R20|, |R22| ;  /* 0x0000000014147229 */ /* 0x0005240000000616 */
[----:B--2---:R-:W-:Y:S02]  /*62180*/  LOP3.LUT R23, R3, 0x80000000, R23, 0xb8, !PT ;  /* 0x8000000003177812 */ /* 0x004fe400078eb817 */
[----:B-1----:R-:W-:-:S04]  /*62190*/  DADD R8, R8, 1 ;  /* 0x3ff0000008087429 */ /* 0x002fc80000000000 */
[----:B----4-:R-:W1:-:S06]  /*621a0*/  DSETP.GTU.AND P0, PT, |R20|, +INF , PT ;  /* 0x7ff000001400742a */ /* 0x010e4c0003f0c200 */
[----:B-1----:R-:W-:Y:S02]  /*621b0*/  FSEL R2, R20, R2, P0 ;  /* 0x0000000214027208 */ /* 0x002fe40000000000 */
[----:B------:R-:W-:Y:S01]  /*621c0*/  FSEL R3, R21, R23, P0 ;  /* 0x0000001715037208 */ /* 0x000fe20000000000 */
[----:B------:R-:W-:Y:S05]  /*621d0*/  BRA `(.L_x_32024) ;  /* 0x0000094000007947 */ /* 0x000fea0003800000 */
.L_x_32009:
        /* <DEDUP_REMOVED lines=88> */
.L_x_32070:
[----:B------:R-:W-:Y:S05]  /*62760*/  BSYNC B0 ;  /* 0x0000000000007941 */ /* 0x000fea0003800000 */
.L_x_32069:
[----:B------:R-:W-:Y:S01]  /*62770*/  BSSY B3, `(.L_x_32071) ;  /* 0x0000007000037945 */ /* 0x000fe20003800000 */
[----:B------:R-:W-:Y:S05]  /*62780*/  @P4 BRA P5, `(.L_x_32072) ;  /* 0x0000005000004947 */ /* 0x000fea0002800000 */
[----:B------:R-:W-:Y:S01]  /*62790*/  IMAD.MOV.U32 R0, RZ, RZ, R4 ;  /* 0x000000ffff007224 */ /* 0x000fe200078e0004 */
[----:B------:R-:W-:Y:S01]  /*627a0*/  MOV R4, 0x627e0 ;  /* 0x000627e000047802 */ /* 0x000fe20000000f00 */
[----:B------:R-:W-:Y:S02]  /*627b0*/  IMAD.MOV.U32 R2, RZ, RZ, R10 ;  /* 0x000000ffff027224 */ /* 0x000fe400078e000a */
[----:B------:R-:W-:Y:S02]  /*627c0*/  IMAD.MOV.U32 R3, RZ, RZ, R11 ;  /* 0x000000ffff037224 */ /* 0x000fe400078e000b */
[----:B01-3--:R-:W-:Y:S05]  /*627d0*/  CALL.REL.NOINC `($__internal_65_$__cuda_sm20_div_rn_f64_full) ;  /* 0x000106d000007944 */ /* 0x00bfea0003c00000 */
.L_x_32072:
[----:B------:R-:W-:Y:S05]  /*627e0*/  BSYNC B3 ;  /* 0x0000000000037941 */ /* 0x000fea0003800000 */
.L_x_32071:
        /* <DEDUP_REMOVED lines=43> */
.L_x_32074:
[----:B------:R-:W-:Y:S02]  /*62aa0*/  FSEL R2, RZ, 3.37028055040000000000e+12, P2 ;  /* 0x54442d18ff027808 */ /* 0x000fe40001000000 */
[----:B------:R-:W-:Y:S02]  /*62ab0*/  FSEL R3, RZ, 2.1426990032196044922, P2 ;  /* 0x400921fbff037808 */ /* 0x000fe40001000000 */
.L_x_32075:
[----:B------:R-:W-:Y:S05]  /*62ac0*/  BSYNC B0 ;  /* 0x0000000000007941 */ /* 0x000fea0003800000 */
.L_x_32073:
[----:B------:R2:W4:Y:S02]  /*62ad0*/  DADD R20, |R20|, |R22| ;  /* 0x0000000014147229 */ /* 0x0005240000000616 */
[----:B--2---:R-:W-:-:S04]  /*62ae0*/  LOP3.LUT R23, R3, 0x80000000, R23, 0xb8, !PT ;  /* 0x8000000003177812 */ /* 0x004fc800078eb817 */
[----:B----4-:R-:W2:-:S06]  /*62af0*/  DSETP.GTU.AND P0, PT, |R20|, +INF , PT ;  /* 0x7ff000001400742a */ /* 0x010e8c0003f0c200 */
[----:B--2---:R-:W-:Y:S02]  /*62b00*/  FSEL R2, R20, R2, P0 ;  /* 0x0000000214027208 */ /* 0x004fe40000000000 */
[----:B------:R-:W-:Y:S02]  /*62b10*/  FSEL R3, R21, R23, P0 ;  /* 0x0000001715037208 */ /* 0x000fe40000000000 */
.L_x_32024:
[----:B------:R-:W-:Y:S05]  /*62b20*/  BSYNC B2 ;  /* 0x0000000000027941 */ /* 0x000fea0003800000 */
.L_x_32008:
        /* <DEDUP_REMOVED lines=53> */
.L_x_32081:
[----:B------:R-:W-:Y:S05]  /*62e80*/  BSYNC B0 ;  /* 0x0000000000007941 */ /* 0x000fea0003800000 */
.L_x_32080:
        /* <DEDUP_REMOVED lines=18> */
.L_x_32083:
[----:B------:R2:W4:Y:S01]  /*62fb0*/  DMUL R44, RZ, R16 ;  /* 0x00000010ff2c7228 */ /* 0x0005220000000000 */
[----:B0-----:R-:W-:-:S05]  /*62fc0*/  IMAD.MOV.U32 R2, RZ, RZ, RZ ;  /* 0x000000ffff027224 */ /* 0x001fca00078e00ff */
.L_x_32084:
[----:B------:R-:W-:Y:S05]  /*62fd0*/  BSYNC B2 ;  /* 0x0000000000027941 */ /* 0x000fea0003800000 */
.L_x_32082:
        /* <DEDUP_REMOVED lines=41> */
.L_x_32086:
[----:B------:R2:W3:Y:S01]  /*63270*/  DMUL R2, RZ, R16 ;  /* 0x00000010ff027228 */ /* 0x0004e20000000000 */
[----:B------:R-:W-:-:S05]  /*63280*/  IMAD.MOV.U32 R0, RZ, RZ, RZ ;  /* 0x000000ffff007224 */ /* 0x000fca00078e00ff */
.L_x_32087:
[----:B------:R-:W-:Y:S05]  /*63290*/  BSYNC B2 ;  /* 0x0000000000027941 */ /* 0x000fea0003800000 */
.L_x_32085:
        /* <DEDUP_REMOVED lines=25> */
.L_x_32079:
        /* <DEDUP_REMOVED lines=39> */
.L_x_32089:
[----:B------:R-:W-:Y:S05]  /*636a0*/  BSYNC B0 ;  /* 0x0000000000007941 */ /* 0x000fea0003800000 */
.L_x_32088:
        /* <DEDUP_REMOVED lines=18> */
.L_x_32091:
[----:B------:R2:W4:Y:S01]  /*637d0*/  DMUL R18, RZ, R16 ;  /* 0x00000010ff127228 */ /* 0x0005220000000000 */
[----:B0-----:R-:W-:-:S05]  /*637e0*/  IMAD.MOV.U32 R2, RZ, RZ, RZ ;  /* 0x000000ffff027224 */ /* 0x001fca00078e00ff */
.L_x_32092:
[----:B------:R-:W-:Y:S05]  /*637f0*/  BSYNC B2 ;  /* 0x0000000000027941 */ /* 0x000fea0003800000 */
.L_x_32090:
        /* <DEDUP_REMOVED lines=41> */
.L_x_32094:
[----:B------:R2:W3:Y:S01]  /*63a90*/  DMUL R2, RZ, R16 ;  /* 0x00000010ff027228 */ /* 0x0004e20000000000 */
[----:B------:R-:W-:-:S05]  /*63aa0*/  IMAD.MOV.U32 R0, RZ, RZ, RZ ;  /* 0x000000ffff007224 */ /* 0x000fca00078e00ff */
.L_x_32095:
[----:B------:R-:W-:Y:S05]  /*63ab0*/  BSYNC B2 ;  /* 0x0000000000027941 */ /* 0x000fea0003800000 */
.L_x_32093:
        /* <DEDUP_REMOVED lines=39> */
.L_x_32078:
        /* <DEDUP_REMOVED lines=11> */
.L_x_32096:
[----:B------:R-:W1:-:S10]  /*63de0*/  DADD R44, R16, -R16 ;  /* 0x00000000102c7229 */ /* 0x000e540000000810 */
[----:B01----:R-:W-:Y:S02]  /*63df0*/  IMAD.MOV.U32 R46, RZ, RZ, R44 ;  /* 0x000000ffff2e7224 */ /* 0x003fe400078e002c */
[----:B------:R-:W-:Y:S01]  /*63e00*/  IMAD.MOV.U32 R47, RZ, RZ, R45 ;  /* 0x000000ffff2f7224 */ /* 0x000fe200078e002d */
[----:B------:R-:W-:Y:S05]  /*63e10*/  BRA `(.L_x_32007) ;  /* 0x0000082000007947 */ /* 0x000fea0003800000 */
.L_x_32077:
        /* <DEDUP_REMOVED lines=19> */
.L_x_32098:
[----:B------:R1:W2:Y:S01]  /*63f50*/  DMUL R44, RZ, R16 ;  /* 0x00000010ff2c7228 */ /* 0x0002a20000000000 */
[----:B------:R-:W-:-:S05]  /*63f60*/  IMAD.MOV.U32 R2, RZ, RZ, RZ ;  /* 0x000000ffff027224 */ /* 0x000fca00078e00ff */
.L_x_32099:
[----:B------:R-:W-:Y:S05]  /*63f70*/  BSYNC B2 ;  /* 0x0000000000027941 */ /* 0x000fea0003800000 */
.L_x_32097:
        /* <DEDUP_REMOVED lines=41> */
.L_x_32101:
[----:B------:R1:W2:Y:S01]  /*64210*/  DMUL R46, RZ, R16 ;  /* 0x00000010ff2e7228 */ /* 0x0002a20000000000 */
[----:B------:R-:W-:-:S05]  /*64220*/  IMAD.MOV.U32 R0, RZ, RZ, RZ ;  /* 0x000000ffff007224 */ /* 0x000fca00078e00ff */
.L_x_32102:
[----:B------:R-:W-:Y:S05]  /*64230*/  BSYNC B2 ;  /* 0x0000000000027941 */ /* 0x000fea0003800000 */
.L_x_32100:
        /* <DEDUP_REMOVED lines=24> */
.L_x_32076:
        /* <DEDUP_REMOVED lines=37> */
.L_x_32104:
[----:B------:R-:W-:Y:S05]  /*64610*/  BSYNC B0 ;  /* 0x0000000000007941 */ /* 0x000fea0003800000 */
.L_x_32103:
[----:B------:R-:W-:Y:S02]  /*64620*/  IMAD.MOV.U32 R46, RZ, RZ, R16 ;  /* 0x000000ffff2e7224 */ /* 0x000fe400078e0010 */
[----:B------:R-:W-:Y:S02]  /*64630*/  IMAD.MOV.U32 R47, RZ, RZ, R17 ;  /* 0x000000ffff2f7224 */ /* 0x000fe400078e0011 */
.L_x_32007:
[----:B012---:R-:W-:Y:S05]  /*64640*/  BSYNC B1 ;  /* 0x0000000000017941 */ /* 0x007fea0003800000 */
.L_x_32006:
        /* <DEDUP_REMOVED lines=98> */
.L_x_32114:
        /* <DEDUP_REMOVED lines=22> */
.L_x_32117:
[----:B------:R-:W-:Y:S05]  /*64dd0*/  BSYNC B4 ;  /* 0x0000000000047941 */ /* 0x000fea0003800000 */
.L_x_32116:
        /* <DEDUP_REMOVED lines=15> */
.L_x_32115:
[----:B------:R-:W-:Y:S05]  /*64ed0*/  BSYNC B3 ;  /* 0x0000000000037941 */ /* 0x000fea0003800000 */
.L_x_32113:
        /* <DEDUP_REMOVED lines=21> */
.L_x_32119:
[----:B------:R-:W-:Y:S05]  /*65030*/  BSYNC B3 ;  /* 0x0000000000037941 */ /* 0x000fea0003800000 */
.L_x_32118:
        /* <DEDUP_REMOVED lines=43> */
.L_x_32121:
[----:B------:R-:W-:-:S04]  /*652f0*/  ISETP.GE.AND P0, PT, R25, RZ, PT ;  /* 0x000000ff1900720c */ /* 0x000fc80003f06270 */
[----:B------:R-:W-:Y:S02]  /*65300*/  FSEL R2, RZ, 3.37028055040000000000e+12, P0 ;  /* 0x54442d18ff027808 */ /* 0x000fe40000000000 */
[----:B------:R-:W-:Y:S02]  /*65310*/  FSEL R3, RZ, 2.1426990032196044922, P0 ;  /* 0x400921fbff037808 */ /* 0x000fe40000000000 */
.L_x_32122:
[----:B------:R-:W-:Y:S05]  /*65320*/  BSYNC B0 ;  /* 0x0000000000007941 */ /* 0x000fea0003800000 */
.L_x_32120:
[----:B------:R0:W2:Y:S02]  /*65330*/  DADD R24, |R24|, |R26| ;  /* 0x0000000018187229 */ /* 0x0000a4000000061a */
[----:B0-----:R-:W-:Y:S02]  /*65340*/  LOP3.LUT R27, R3, 0x80000000, R27, 0xb8, !PT ;  /* 0x80000000031b7812 */ /* 0x001fe400078eb81b */
[----:B-1----:R-:W-:-:S04]  /*65350*/  DMUL R8, R8, 0.5 ;  /* 0x3fe0000008087828 */ /* 0x002fc80000000000 */
[----:B--2---:R-:W0:-:S06]  /*65360*/  DSETP.GTU.AND P0, PT, |R24|, +INF , PT ;  /* 0x7ff000001800742a */ /* 0x004e0c0003f0c200 */
[----:B0-----:R-:W-:Y:S02]  /*65370*/  FSEL R2, R24, R2, P0 ;  /* 0x0000000218027208 */ /* 0x001fe40000000000 */
[----:B------:R-:W-:Y:S01]  /*65380*/  FSEL R3, R25, R27, P0 ;  /* 0x0000001b19037208 */ /* 0x000fe20000000000 */
[----:B------:R-:W-:Y:S05]  /*65390*/  BRA `(.L_x_32123) ;  /* 0x000049e000007947 */ /* 0x000fea0003800000 */
.L_x_32112:
        /* <DEDUP_REMOVED lines=77> */
.L_x_32126:
[----:B------:R-:W-:Y:S05]  /*65870*/  BSYNC B0 ;  /* 0x0000000000007941 */ /* 0x000fea0003800000 */
.L_x_32125:
        /* <DEDUP_REMOVED lines=8> */
.L_x_32128:
[----:B------:R-:W-:Y:S05]  /*65900*/  BSYNC B3 ;  /* 0x0000000000037941 */ /* 0x000fea0003800000 */
.L_x_32127:
        /* <DEDUP_REMOVED lines=43> */
.L_x_32130:
[----:B------:R-:W-:-:S04]  /*65bc0*/  ISETP.GE.AND P0, PT, R25, RZ, PT ;  /* 0x000000ff1900720c */ /* 0x000fc80003f06270 */
[----:B------:R-:W-:Y:S02]  /*65bd0*/  FSEL R2, RZ, 3.37028055040000000000e+12, P0 ;  /* 0x54442d18ff027808 */ /* 0x000fe40000000000 */
[----:B------:R-:W-:Y:S02]  /*65be0*/  FSEL R3, RZ, 2.1426990032196044922, P0 ;  /* 0x400921fbff037808 */ /* 0x000fe40000000000 */
.L_x_32131:
[----:B------:R-:W-:Y:S05]  /*65bf0*/  BSYNC B0 ;  /* 0x0000000000007941 */ /* 0x000fea0003800000 */
.L_x_32129:
[----:B------:R2:W4:Y:S02]  /*65c00*/  DADD R24, |R24|, |R26| ;  /* 0x0000000018187229 */ /* 0x000524000000061a */
[----:B--2---:R-:W-:Y:S02]  /*65c10*/  LOP3.LUT R27, R3, 0x80000000, R27, 0xb8, !PT ;  /* 0x80000000031b7812 */ /* 0x004fe400078eb81b */
[----:B-1----:R-:W-:-:S04]  /*65c20*/  DMUL R8, R8, 0.5 ;  /* 0x3fe0000008087828 */ /* 0x002fc80000000000 */
[----:B----4-:R-:W1:-:S06]  /*65c30*/  DSETP.GTU.AND P0, PT, |R24|, +INF , PT ;  /* 0x7ff000001800742a */ /* 0x010e4c0003f0c200 */
[----:B-1----:R-:W-:Y:S02]  /*65c40*/  FSEL R2, R24, R2, P0 ;  /* 0x0000000218027208 */ /* 0x002fe40000000000 */
[----:B------:R-:W-:Y:S01]  /*65c50*/  FSEL R3, R25, R27, P0 ;  /* 0x0000001b19037208 */ /* 0x000fe20000000000 */
[----:B------:R-:W-:Y:S05]  /*65c60*/  BRA `(.L_x_32123) ;  /* 0x0000411000007947 */ /* 0x000fea0003800000 */
.L_x_32124:
        /* <DEDUP_REMOVED lines=29> */
.L_x_32133:
        /* <DEDUP_REMOVED lines=68> */
.L_x_32132:
        /* <DEDUP_REMOVED lines=77> */
.L_x_32135:
        /* <DEDUP_REMOVED lines=22> */
.L_x_32138:
[----:B------:R-:W-:Y:S05]  /*668b0*/  BSYNC B4 ;  /* 0x0000000000047941 */ /* 0x000fea0003800000 */
.L_x_32137:
        /* <DEDUP_REMOVED lines=15> */
.L_x_32136:
[----:B------:R-:W-:Y:S05]  /*669b0*/  BSYNC B3 ;  /* 0x0000000000037941 */ /* 0x000fea0003800000 */
.L_x_32134:
        /* <DEDUP_REMOVED lines=21> */
.L_x_32140:
[----:B------:R-:W-:Y:S05]  /*66b10*/  BSYNC B3 ;  /* 0x0000000000037941 */ /* 0x000fea0003800000 */
.L_x_32139:
        /* <DEDUP_REMOVED lines=43> */
.L_x_32142:
[----:B------:R-:W-:-:S04]  /*66dd0*/  ISETP.GE.AND P0, PT, R25, RZ, PT ;  /* 0x000000ff1900720c */ /* 0x000fc80003f06270 */
[----:B------:R-:W-:Y:S02]  /*66de0*/  FSEL R2, RZ, 3.37028055040000000000e+12, P0 ;  /* 0x54442d18ff027808 */ /* 0x000fe40000000000 */
[----:B------:R-:W-:Y:S02]  /*66df0*/  FSEL R3, RZ, 2.1426990032196044922, P0 ;  /* 0x400921fbff037808 */ /* 0x000fe40000000000 */
.L_x_32143:
[----:B------:R-:W-:Y:S05]  /*66e00*/  BSYNC B0 ;  /* 0x0000000000007941 */ /* 0x000fea0003800000 */
.L_x_32141:
[----:B------:R0:W2:Y:S02]  /*66e10*/  DADD R24, |R24|, |R26| ;  /* 0x0000000018187229 */ /* 0x0000a4000000061a */
[----:B0-----:R-:W-:Y:S02]  /*66e20*/  LOP3.LUT R27, R3, 0x80000000, R27, 0xb8, !PT ;  /* 0x80000000031b7812 */ /* 0x001fe400078eb81b */
[----:B-1----:R-:W-:-:S04]  /*66e30*/  DMUL R8, R8, 0.5 ;  /* 0x3fe0000008087828 */ /* 0x002fc80000000000 */
[----:B--2---:R-:W0:-:S06]  /*66e40*/  DSETP.GTU.AND P0, PT, |R24|, +INF , PT ;  /* 0x7ff000001800742a */ /* 0x004e0c0003f0c200 */
[----:B0-----:R-:W-:Y:S02]  /*66e50*/  FSEL R2, R24, R2, P0 ;  /* 0x0000000218027208 */ /* 0x001fe40000000000 */
[----:B------:R-:W-:Y:S01]  /*66e60*/  FSEL R3, R25, R27, P0 ;  /* 0x0000001b19037208 */ /* 0x000fe20000000000 */
[----:B------:R-:W-:Y:S05]  /*66e70*/  BRA `(.L_x_32123) ;  /* 0x00002f0000007947 */ /* 0x000fea0003800000 */
.L_x_32111:
        /* <DEDUP_REMOVED lines=113> */
.L_x_32145:
[----:B------:R-:W-:Y:S05]  /*67590*/  BSYNC B0 ;  /* 0x0000000000007941 */ /* 0x000fea0003800000 */
.L_x_32144:
        /* <DEDUP_REMOVED lines=10> */
.L_x_32147:
[----:B------:R-:W-:Y:S05]  /*67640*/  BSYNC B3 ;  /* 0x0000000000037941 */ /* 0x000fea0003800000 */
.L_x_32146:
        /* <DEDUP_REMOVED lines=43> */
.L_x_32149:
[----:B------:R-:W-:-:S04]  /*67900*/  ISETP.GE.AND P0, PT, R25, RZ, PT ;  /* 0x000000ff1900720c */ /* 0x000fc80003f06270 */
[----:B------:R-:W-:Y:S02]  /*67910*/  FSEL R2, RZ, 3.37028055040000000000e+12, P0 ;  /* 0x54442d18ff027808 */ /* 0x000fe40000000000 */
[----:B------:R-:W-:Y:S02]  /*67920*/  FSEL R3, RZ, 2.1426990032196044922, P0 ;  /* 0x400921fbff037808 */ /* 0x000fe40000000000 */
.L_x_32150:
[----:B------:R-:W-:Y:S05]  /*67930*/  BSYNC B0 ;  /* 0x0000000000007941 */ /* 0x000fea0003800000 */
.L_x_32148:
[----:B------:R2:W4:Y:S02]  /*67940*/  DADD R24, |R24|, |R26| ;  /* 0x0000000018187229 */ /* 0x000524000000061a */
[----:B--2---:R-:W-:-:S04]  /*67950*/  LOP3.LUT R27, R3, 0x80000000, R27, 0xb8, !PT ;  /* 0x80000000031b7812 */ /* 0x004fc800078eb81b */
[----:B----4-:R-:W2:-:S06]  /*67960*/  DSETP.GTU.AND P0, PT, |R24|, +INF , PT ;  /* 0x7ff000001800742a */ /* 0x010e8c0003f0c200 */
[----:B--2---:R-:W-:Y:S02]  /*67970*/  FSEL R2, R24, R2, P0 ;  /* 0x0000000218027208 */ /* 0x004fe40000000000 */
[----:B------:R-:W-:Y:S01]  /*67980*/  FSEL R3, R25, R27, P0 ;  /* 0x0000001b19037208 */ /* 0x000fe20000000000 */
[----:B------:R-:W-:Y:S05]  /*67990*/  BRA `(.L_x_32123) ;  /* 0x000023e000007947 */ /* 0x000fea0003800000 */
.L_x_32110:
        /* <DEDUP_REMOVED lines=68> */
.L_x_32153:
        /* <DEDUP_REMOVED lines=22> */
.L_x_32156:
[----:B------:R-:W-:Y:S05]  /*67f40*/  BSYNC B4 ;  /* 0x0000000000047941 */ /* 0x000fea0003800000 */
.L_x_32155:
        /* <DEDUP_REMOVED lines=15> */
.L_x_32154:
[----:B------:R-:W-:Y:S05]  /*68040*/  BSYNC B3 ;  /* 0x0000000000037941 */ /* 0x000fea0003800000 */
.L_x_32152:
        /* <DEDUP_REMOVED lines=44> */
.L_x_32151:
        /* <DEDUP_REMOVED lines=46> */
.L_x_32109:
        /* <DEDUP_REMOVED lines=23> */
.L_x_32158:
[----:B------:R-:W-:Y:S05]  /*68760*/  BSYNC B3 ;  /* 0x0000000000037941 */ /* 0x000fea0003800000 */
.L_x_32157:
        /* <DEDUP_REMOVED lines=26> */
.L_x_32160:
[----:B-12---:R-:W-:Y:S05]  /*68910*/  BSYNC B3 ;  /* 0x0000000000037941 */ /* 0x006fea0003800000 */
.L_x_32159:
        /* <DEDUP_REMOVED lines=112> */
.L_x_32162:
[----:B------:R-:W-:Y:S05]  /*69020*/  BSYNC B0 ;  /* 0x0000000000007941 */ /* 0x000fea0003800000 */
.L_x_32161:
        /* <DEDUP_REMOVED lines=10> */
.L_x_32164:
[----:B------:R-:W-:Y:S05]  /*690d0*/  BSYNC B3 ;  /* 0x0000000000037941 */ /* 0x000fea0003800000 */
.L_x_32163:
        /* <DEDUP_REMOVED lines=43> */
.L_x_32166:
[----:B------:R-:W-:-:S04]  /*69390*/  ISETP.GE.AND P0, PT, R25, RZ, PT ;  /* 0x000000ff1900720c */ /* 0x000fc80003f06270 */
[----:B------:R-:W-:Y:S02]  /*693a0*/  FSEL R2, RZ, 3.37028055040000000000e+12, P0 ;  /* 0x54442d18ff027808 */ /* 0x000fe40000000000 */
[----:B------:R-:W-:Y:S02]  /*693b0*/  FSEL R3, RZ, 2.1426990032196044922, P0 ;  /* 0x400921fbff037808 */ /* 0x000fe40000000000 */
.L_x_32167:
[----:B------:R-:W-:Y:S05]  /*693c0*/  BSYNC B0 ;  /* 0x0000000000007941 */ /* 0x000fea0003800000 */
.L_x_32165:
[----:B------:R2:W4:Y:S02]  /*693d0*/  DADD R24, |R24|, |R26| ;  /* 0x0000000018187229 */ /* 0x000524000000061a */
[----:B--2---:R-:W-:Y:S02]  /*693e0*/  LOP3.LUT R27, R3, 0x80000000, R27, 0xb8, !PT ;  /* 0x80000000031b7812 */ /* 0x004fe400078eb81b */
[----:B-1----:R-:W-:-:S04]  /*693f0*/  DADD R8, R8, 1 ;  /* 0x3ff0000008087429 */ /* 0x002fc80000000000 */
[----:B----4-:R-:W1:-:S06]  /*69400*/  DSETP.GTU.AND P0, PT, |R24|, +INF , PT ;  /* 0x7ff000001800742a */ /* 0x010e4c0003f0c200 */
[----:B-1----:R-:W-:Y:S02]  /*69410*/  FSEL R2, R24, R2, P0 ;  /* 0x0000000218027208 */ /* 0x002fe40000000000 */
[----:B------:R-:W-:Y:S01]  /*69420*/  FSEL R3, R25, R27, P0 ;  /* 0x0000001b19037208 */ /* 0x000fe20000000000 */
[----:B------:R-:W-:Y:S05]  /*69430*/  BRA `(.L_x_32123) ;  /* 0x0000094000007947 */ /* 0x000fea0003800000 */
.L_x_32108:
        /* <DEDUP_REMOVED lines=88> */
.L_x_32169:
[----:B------:R-:W-:Y:S05]  /*699c0*/  BSYNC B0 ;  /* 0x0000000000007941 */ /* 0x000fea0003800000 */
.L_x_32168:
[----:B------:R-:W-:Y:S01]  /*699d0*/  BSSY B3, `(.L_x_32170) ;  /* 0x0000007000037945 */ /* 0x000fe20003800000 */
[----:B------:R-:W-:Y:S05]  /*699e0*/  @P4 BRA P5, `(.L_x_32171) ;  /* 0x0000005000004947 */ /* 0x000fea0002800000 */
[----:B------:R-:W-:Y:S01]  /*699f0*/  IMAD.MOV.U32 R0, RZ, RZ, R4 ;  /* 0x000000ffff007224 */ /* 0x000fe200078e0004 */
[----:B------:R-:W-:Y:S01]  /*69a00*/  MOV R4, 0x69a40 ;  /* 0x00069a4000047802 */ /* 0x000fe20000000f00 */
[----:B------:R-:W-:Y:S02]  /*69a10*/  IMAD.MOV.U32 R2, RZ, RZ, R10 ;  /* 0x000000ffff027224 */ /* 0x000fe400078e000a */
[----:B------:R-:W-:Y:S02]  /*69a20*/  IMAD.MOV.U32 R3, RZ, RZ, R11 ;  /* 0x000000ffff037224 */ /* 0x000fe400078e000b */
[----:B01-3--:R-:W-:Y:S05]  /*69a30*/  CALL.REL.NOINC `($__internal_65_$__cuda_sm20_div_rn_f64_full) ;  /* 0x0000947000007944 */ /* 0x00bfea0003c00000 */
.L_x_32171:
[----:B------:R-:W-:Y:S05]  /*69a40*/  BSYNC B3 ;  /* 0x0000000000037941 */ /* 0x000fea0003800000 */
.L_x_32170:
        /* <DEDUP_REMOVED lines=43> */
.L_x_32173:
[----:B------:R-:W-:Y:S02]  /*69d00*/  FSEL R2, RZ, 3.37028055040000000000e+12, P2 ;  /* 0x54442d18ff027808 */ /* 0x000fe40001000000 */
[----:B------:R-:W-:Y:S02]  /*69d10*/  FSEL R3, RZ, 2.1426990032196044922, P2 ;  /* 0x400921fbff037808 */ /* 0x000fe40001000000 */
.L_x_32174:
[----:B------:R-:W-:Y:S05]  /*69d20*/  BSYNC B0 ;  /* 0x0000000000007941 */ /* 0x000fea0003800000 */
.L_x_32172:
[----:B------:R2:W4:Y:S02]  /*69d30*/  DADD R24, |R24|, |R26| ;  /* 0x0000000018187229 */ /* 0x000524000000061a */
[----:B--2---:R-:W-:-:S04]  /*69d40*/  LOP3.LUT R27, R3, 0x80000000, R27, 0xb8, !PT ;  /* 0x80000000031b7812 */ /* 0x004fc800078eb81b */
[----:B----4-:R-:W2:-:S06]  /*69d50*/  DSETP.GTU.AND P0, PT, |R24|, +INF , PT ;  /* 0x7ff000001800742a */ /* 0x010e8c0003f0c200 */
[----:B--2---:R-:W-:Y:S02]  /*69d60*/  FSEL R2, R24, R2, P0 ;  /* 0x0000000218027208 */ /* 0x004fe40000000000 */
[----:B------:R-:W-:Y:S02]  /*69d70*/  FSEL R3, R25, R27, P0 ;  /* 0x0000001b19037208 */ /* 0x000fe40000000000 */
.L_x_32123:
[----:B------:R-:W-:Y:S05]  /*69d80*/  BSYNC B2 ;  /* 0x0000000000027941 */ /* 0x000fea0003800000 */
.L_x_32107:
        /* <DEDUP_REMOVED lines=53> */
.L_x_32180:
[----:B------:R-:W-:Y:S05]  /*6a0e0*/  BSYNC B0 ;  /* 0x0000000000007941 */ /* 0x000fea0003800000 */
.L_x_32179:
        /* <DEDUP_REMOVED lines=18> */
.L_x_32182:
[----:B------:R2:W4:Y:S01]  /*6a210*/  DMUL R16, RZ, R20 ;  /* 0x00000014ff107228 */ /* 0x0005220000000000 */
[----:B0-----:R-:W-:-:S05]  /*6a220*/  IMAD.MOV.U32 R2, RZ, RZ, RZ ;  /* 0x000000ffff027224 */ /* 0x001fca00078e00ff */
.L_x_32183:
[----:B------:R-:W-:Y:S05]  /*6a230*/  BSYNC B2 ;  /* 0x0000000000027941 */ /* 0x000fea0003800000 */
.L_x_32181:
        /* <DEDUP_REMOVED lines=41> */
.L_x_32185:
[----:B------:R2:W3:Y:S01]  /*6a4d0*/  DMUL R2, RZ, R20 ;  /* 0x00000014ff027228 */ /* 0x0004e20000000000 */
[----:B------:R-:W-:-:S05]  /*6a4e0*/  IMAD.MOV.U32 R0, RZ, RZ, RZ ;  /* 0x000000ffff007224 */ /* 0x000fca00078e00ff */
.L_x_32186:
[----:B------:R-:W-:Y:S05]  /*6a4f0*/  BSYNC B2 ;  /* 0x0000000000027941 */ /* 0x000fea0003800000 */
.L_x_32184:
        /* <DEDUP_REMOVED lines=25> */
.L_x_32178:
        /* <DEDUP_REMOVED lines=39> */
.L_x_32188:
[----:B------:R-:W-:Y:S05]  /*6a900*/  BSYNC B0 ;  /* 0x0000000000007941 */ /* 0x000fea0003800000 */
.L_x_32187:
        /* <DEDUP_REMOVED lines=18> */
.L_x_32190:
[----:B------:R2:W4:Y:S01]  /*6aa30*/  DMUL R16, RZ, R20 ;  /* 0x00000014ff107228 */ /* 0x0005220000000000 */
[----:B0-----:R-:W-:-:S05]  /*6aa40*/  IMAD.MOV.U32 R2, RZ, RZ, RZ ;  /* 0x000000ffff027224 */ /* 0x001fca00078e00ff */
.L_x_32191:
[----:B------:R-:W-:Y:S05]  /*6aa50*/  BSYNC B2 ;  /* 0x0000000000027941 */ /* 0x000fea0003800000 */
.L_x_32189:
        /* <DEDUP_REMOVED lines=41> */
.L_x_32193:
[----:B------:R2:W3:Y:S01]  /*6acf0*/  DMUL R2, RZ, R20 ;  /* 0x00000014ff027228 */ /* 0x0004e20000000000 */
[----:B------:R-:W-:-:S05]  /*6ad00*/  IMAD.MOV.U32 R0, RZ, RZ, RZ ;  /* 0x000000ffff007224 */ /* 0x000fca00078e00ff */
.L_x_32194:
[----:B------:R-:W-:Y:S05]  /*6ad10*/  BSYNC B2 ;  /* 0x0000000000027941 */ /* 0x000fea0003800000 */
.L_x_32192:
        /* <DEDUP_REMOVED lines=39> */
.L_x_32177:
        /* <DEDUP_REMOVED lines=11> */
.L_x_32195:
[----:B------:R-:W1:-:S10]  /*6b040*/  DADD R16, R20, -R20 ;  /* 0x0000000014107229 */ /* 0x000e540000000814 */
[----:B-1----:R-:W-:Y:S02]  /*6b050*/  IMAD.MOV.U32 R18, RZ, RZ, R16 ;  /* 0x000000ffff127224 */ /* 0x002fe400078e0010 */
[----:B------:R-:W-:Y:S01]  /*6b060*/  IMAD.MOV.U32 R19, RZ, RZ, R17 ;  /* 0x000000ffff137224 */ /* 0x000fe200078e0011 */
[----:B------:R-:W-:Y:S05]  /*6b070*/  BRA `(.L_x_32106) ;  /* 0x0000081000007947 */ /* 0x000fea0003800000 */
.L_x_32176:
        /* <DEDUP_REMOVED lines=18> */
.L_x_32197:
[----:B------:R1:W2:Y:S01]  /*6b1a0*/  DMUL R2, RZ, R20 ;  /* 0x00000014ff027228 */ /* 0x0002a20000000000 */
[----:B------:R-:W-:-:S05]  /*6b1b0*/  IMAD.MOV.U32 R5, RZ, RZ, RZ ;  /* 0x000000ffff057224 */ /* 0x000fca00078e00ff */
.L_x_32198:
[----:B------:R-:W-:Y:S05]  /*6b1c0*/  BSYNC B2 ;  /* 0x0000000000027941 */ /* 0x000fea0003800000 */
.L_x_32196:
        /* <DEDUP_REMOVED lines=41> */
.L_x_32200:
[----:B------:R1:W2:Y:S01]  /*6b460*/  DMUL R18, RZ, R20 ;  /* 0x00000014ff127228 */ /* 0x0002a20000000000 */
[----:B------:R-:W-:-:S05]  /*6b470*/  IMAD.MOV.U32 R0, RZ, RZ, RZ ;  /* 0x000000ffff007224 */ /* 0x000fca00078e00ff */
.L_x_32201:
[----:B------:R-:W-:Y:S05]  /*6b480*/  BSYNC B2 ;  /* 0x0000000000027941 */ /* 0x000fea0003800000 */
.L_x_32199:
        /* <DEDUP_REMOVED lines=24> */
.L_x_32175:
        /* <DEDUP_REMOVED lines=37> */
.L_x_32203:
[----:B------:R-:W-:Y:S05]  /*6b860*/  BSYNC B0 ;  /* 0x0000000000007941 */ /* 0x000fea0003800000 */
.L_x_32202:
[----:B------:R-:W-:Y:S02]  /*6b870*/  IMAD.MOV.U32 R18, RZ, RZ, R20 ;  /* 0x000000ffff127224 */ /* 0x000fe400078e0014 */
[----:B------:R-:W-:Y:S02]  /*6b880*/  IMAD.MOV.U32 R19, RZ, RZ, R21 ;  /* 0x000000ffff137224 */ /* 0x000fe400078e0015 */
.L_x_32106:
[----:B-12---:R-:W-:Y:S05]  /*6b890*/  BSYNC B1 ;  /* 0x0000000000017941 */ /* 0x006fea0003800000 */
.L_x_32105:
        /* <DEDUP_REMOVED lines=96> */
.L_x_32213:
        /* <DEDUP_REMOVED lines=22> */
.L_x_32216:
[----:B------:R-:W-:Y:S05]  /*6c000*/  BSYNC B4 ;  /* 0x0000000000047941 */ /* 0x000fea0003800000 */
.L_x_32215:
        /* <DEDUP_REMOVED lines=15> */
.L_x_32214:
[----:B------:R-:W-:Y:S05]  /*6c100*/  BSYNC B3 ;  /* 0x0000000000037941 */ /* 0x000fea0003800000 */
.L_x_32212:
        /* <DEDUP_REMOVED lines=21> */
.L_x_32218:
[----:B------:R-:W-:Y:S05]  /*6c260*/  BSYNC B3 ;  /* 0x0000000000037941 */ /* 0x000fea0003800000 */
.L_x_32217:
        /* <DEDUP_REMOVED lines=43> */
.L_x_32220:
[----:B------:R-:W-:-:S04]  /*6c520*/  ISETP.GE.AND P0, PT, R29, RZ, PT ;  /* 0x000000ff1d00720c */ /* 0x000fc80003f06270 */
[----:B------:R-:W-:Y:S02]  /*6c530*/  FSEL R2, RZ, 3.37028055040000000000e+12, P0 ;  /* 0x54442d18ff027808 */ /* 0x000fe40000000000 */
[----:B------:R-:W-:Y:S02]  /*6c540*/  FSEL R3, RZ, 2.1426990032196044922, P0 ;  /* 0x400921fbff037808 */ /* 0x000fe40000000000 */
.L_x_32221:
[----:B------:R-:W-:Y:S05]  /*6c550*/  BSYNC B0 ;  /* 0x0000000000007941 */ /* 0x000fea0003800000 */
.L_x_32219:
[----:B------:R0:W2:Y:S02]  /*6c560*/  DADD R28, |R28|, |R30| ;  /* 0x000000001c1c7229 */ /* 0x0000a4000000061e */
[----:B0-----:R-:W-:Y:S02]  /*6c570*/  LOP3.LUT R31, R3, 0x80000000, R31, 0xb8, !PT ;  /* 0x80000000031f7812 */ /* 0x001fe400078eb81f */
[----:B-1----:R-:W-:-:S04]  /*6c580*/  DMUL R8, R8, 0.5 ;  /* 0x3fe0000008087828 */ /* 0x002fc80000000000 */
[----:B--2---:R-:W0:-:S06]  /*6c590*/  DSETP.GTU.AND P0, PT, |R28|, +INF , PT ;  /* 0x7ff000001c00742a */ /* 0x004e0c0003f0c200 */
[----:B0-----:R-:W-:Y:S02]  /*6c5a0*/  FSEL R2, R28, R2, P0 ;  /* 0x000000021c027208 */ /* 0x001fe40000000000 */
[----:B------:R-:W-:Y:S01]  /*6c5b0*/  FSEL R3, R29, R31, P0 ;  /* 0x0000001f1d037208 */ /* 0x000fe20000000000 */
[----:B------:R-:W-:Y:S05]  /*6c5c0*/  BRA `(.L_x_32222) ;  /* 0x000049e000007947 */ /* 0x000fea0003800000 */
.L_x_32211:
        /* <DEDUP_REMOVED lines=77> */
.L_x_32225:
[----:B------:R-:W-:Y:S05]  /*6caa0*/  BSYNC B0 ;  /* 0x0000000000007941 */ /* 0x000fea0003800000 */
.L_x_32224:
        /* <DEDUP_REMOVED lines=8> */
.L_x_32227:
[----:B------:R-:W-:Y:S05]  /*6cb30*/  BSYNC B3 ;  /* 0x0000000000037941 */ /* 0x000fea0003800000 */
.L_x_32226:
        /* <DEDUP_REMOVED lines=43> */
.L_x_32229:
[----:B------:R-:W-:-:S04]  /*6cdf0*/  ISETP.GE.AND P0, PT, R29, RZ, PT ;  /* 0x000000ff1d00720c */ /* 0x000fc80003f06270 */
[----:B------:R-:W-:Y:S02]  /*6ce00*/  FSEL R2, RZ, 3.37028055040000000000e+12, P0 ;  /* 0x54442d18ff027808 */ /* 0x000fe40000000000 */
[----:B------:R-:W-:Y:S02]  /*6ce10*/  FSEL R3, RZ, 2.1426990032196044922, P0 ;  /* 0x400921fbff037808 */ /* 0x000fe40000000000 */
.L_x_32230:
[----:B------:R-:W-:Y:S05]  /*6ce20*/  BSYNC B0 ;  /* 0x0000000000007941 */ /* 0x000fea0003800000 */
.L_x_32228:
[----:B------:R2:W4:Y:S02]  /*6ce30*/  DADD R28, |R28|, |R30| ;  /* 0x000000001c1c7229 */ /* 0x000524000000061e */
[----:B--2---:R-:W-:Y:S02]  /*6ce40*/  LOP3.LUT R31, R3, 0x80000000, R31, 0xb8, !PT ;  /* 0x80000000031f7812 */ /* 0x004fe400078eb81f */
[----:B-1----:R-:W-:-:S04]  /*6ce50*/  DMUL R8, R8, 0.5 ;  /* 0x3fe0000008087828 */ /* 0x002fc80000000000 */
[----:B----4-:R-:W1:-:S06]  /*6ce60*/  DSETP.GTU.AND P0, PT, |R28|, +INF , PT ;  /* 0x7ff000001c00742a */ /* 0x010e4c0003f0c200 */
[----:B-1----:R-:W-:Y:S02]  /*6ce70*/  FSEL R2, R28, R2, P0 ;  /* 0x000000021c027208 */ /* 0x002fe40000000000 */
[----:B------:R-:W-:Y:S01]  /*6ce80*/  FSEL R3, R29, R31, P0 ;  /* 0x0000001f1d037208 */ /* 0x000fe20000000000 */
[----:B------:R-:W-:Y:S05]  /*6ce90*/  BRA `(.L_x_32222) ;  /* 0x0000411000007947 */ /* 0x000fea0003800000 */
.L_x_32223:
        /* <DEDUP_REMOVED lines=29> */
.L_x_32232:
        /* <DEDUP_REMOVED lines=68> */
.L_x_32231:
        /* <DEDUP_REMOVED lines=77> */
.L_x_32234:
        /* <DEDUP_REMOVED lines=22> */
.L_x_32237:
[----:B------:R-:W-:Y:S05]  /*6dae0*/  BSYNC B4 ;  /* 0x0000000000047941 */ /* 0x000fea0003800000 */
.L_x_32236:
        /* <DEDUP_REMOVED lines=15> */
.L_x_32235:
[----:B------:R-:W-:Y:S05]  /*6dbe0*/  BSYNC B3 ;  /* 0x0000000000037941 */ /* 0x000fea0003800000 */
.L_x_32233:
        /* <DEDUP_REMOVED lines=21> */
.L_x_32239:
[----:B------:R-:W-:Y:S05]  /*6dd40*/  BSYNC B3 ;  /* 0x0000000000037941 */ /* 0x000fea0003800000 */
.L_x_32238:
        /* <DEDUP_REMOVED lines=43> */
.L_x_32241:
[----:B------:R-:W-:-:S04]  /*6e000*/  ISETP.GE.AND P0, PT, R29, RZ, PT ;  /* 0x000000ff1d00720c */ /* 0x000fc80003f06270 */
[----:B------:R-:W-:Y:S02]  /*6e010*/  FSEL R2, RZ, 3.37028055040000000000e+12, P0 ;  /* 0x54442d18ff027808 */ /* 0x000fe40000000000 */
[----:B------:R-:W-:Y:S02]  /*6e020*/  FSEL R3, RZ, 2.1426990032196044922, P0 ;  /* 0x400921fbff037808 */ /* 0x000fe40000000000 */
.L_x_32242:
[----:B------:R-:W-:Y:S05]  /*6e030*/  BSYNC B0 ;  /* 0x0000000000007941 */ /* 0x000fea0003800000 */
.L_x_32240:
[----:B------:R0:W2:Y:S02]  /*6e040*/  DADD R28, |R28|, |R30| ;  /* 0x000000001c1c7229 */ /* 0x0000a4000000061e */
[----:B0-----:R-:W-:Y:S02]  /*6e050*/  LOP3.LUT R31, R3, 0x80000000, R31, 0xb8, !PT ;  /* 0x80000000031f7812 */ /* 0x001fe400078eb81f */
[----:B-1----:R-:W-:-:S04]  /*6e060*/  DMUL R8, R8, 0.5 ;  /* 0x3fe0000008087828 */ /* 0x002fc80000000000 */
[----:B--2---:R-:W0:-:S06]  /*6e070*/  DSETP.GTU.AND P0, PT, |R28|, +INF , PT ;  /* 0x7ff000001c00742a */ /* 0x004e0c0003f0c200 */
[----:B0-----:R-:W-:Y:S02]  /*6e080*/  FSEL R2, R28, R2, P0 ;  /* 0x000000021c027208 */ /* 0x001fe40000000000 */
[----:B------:R-:W-:Y:S01]  /*6e090*/  FSEL R3, R29, R31, P0 ;  /* 0x0000001f1d037208 */ /* 0x000fe20000000000 */
[----:B------:R-:W-:Y:S05]  /*6e0a0*/  BRA `(.L_x_32222) ;  /* 0x00002f0000007947 */ /* 0x000fea0003800000 */
.L_x_32210:
        /* <DEDUP_REMOVED lines=113> */
.L_x_32244:
[----:B------:R-:W-:Y:S05]  /*6e7c0*/  BSYNC B0 ;  /* 0x0000000000007941 */ /* 0x000fea0003800000 */
.L_x_32243:
        /* <DEDUP_REMOVED lines=10> */
.L_x_32246:
[----:B------:R-:W-:Y:S05]  /*6e870*/  BSYNC B3 ;  /* 0x0000000000037941 */ /* 0x000fea0003800000 */
.L_x_32245:
        /* <DEDUP_REMOVED lines=43> */
.L_x_32248:
[----:B------:R-:W-:-:S04]  /*6eb30*/  ISETP.GE.AND P0, PT, R29, RZ, PT ;  /* 0x000000ff1d00720c */ /* 0x000fc80003f06270 */
[----:B------:R-:W-:Y:S02]  /*6eb40*/  FSEL R2, RZ, 3.37028055040000000000e+12, P0 ;  /* 0x54442d18ff027808 */ /* 0x000fe40000000000 */
[----:B------:R-:W-:Y:S02]  /*6eb50*/  FSEL R3, RZ, 2.1426990032196044922, P0 ;  /* 0x400921fbff037808 */ /* 0x000fe40000000000 */
.L_x_32249:
[----:B------:R-:W-:Y:S05]  /*6eb60*/  BSYNC B0 ;  /* 0x0000000000007941 */ /* 0x000fea0003800000 */
.L_x_32247:
[----:B------:R2:W4:Y:S02]  /*6eb70*/  DADD R28, |R28|, |R30| ;  /* 0x000000001c1c7229 */ /* 0x000524000000061e */
[----:B--2---:R-:W-:-:S04]  /*6eb80*/  LOP3.LUT R31, R3, 0x80000000, R31, 0xb8, !PT ;  /* 0x80000000031f7812 */ /* 0x004fc800078eb81f */
[----:B----4-:R-:W2:-:S06]  /*6eb90*/  DSETP.GTU.AND P0, PT, |R28|, +INF , PT ;  /* 0x7ff000001c00742a */ /* 0x010e8c0003f0c200 */
[----:B--2---:R-:W-:Y:S02]  /*6eba0*/  FSEL R2, R28, R2, P0 ;  /* 0x000000021c027208 */ /* 0x004fe40000000000 */
[----:B------:R-:W-:Y:S01]  /*6ebb0*/  FSEL R3, R29, R31, P0 ;  /* 0x0000001f1d037208 */ /* 0x000fe20000000000 */
[----:B------:R-:W-:Y:S05]  /*6ebc0*/  BRA `(.L_x_32222) ;  /* 0x000023e000007947 */ /* 0x000fea0003800000 */
.L_x_32209:
        /* <DEDUP_REMOVED lines=68> */
.L_x_32252:
        /* <DEDUP_REMOVED lines=22> */
.L_x_32255:
[----:B------:R-:W-:Y:S05]  /*6f170*/  BSYNC B4 ;  /* 0x0000000000047941 */ /* 0x000fea0003800000 */
.L_x_32254:
        /* <DEDUP_REMOVED lines=15> */
.L_x_32253:
[----:B------:R-:W-:Y:S05]  /*6f270*/  BSYNC B3 ;  /* 0x0000000000037941 */ /* 0x000fea0003800000 */
.L_x_32251:
        /* <DEDUP_REMOVED lines=44> */
.L_x_32250:
        /* <DEDUP_REMOVED lines=46> */
.L_x_32208:
        /* <DEDUP_REMOVED lines=23> */
.L_x_32257:
[----:B------:R-:W-:Y:S05]  /*6f990*/  BSYNC B3 ;  /* 0x0000000000037941 */ /* 0x000fea0003800000 */
.L_x_32256:
        /* <DEDUP_REMOVED lines=26> */
.L_x_32259:
[----:B-12---:R-:W-:Y:S05]  /*6fb40*/  BSYNC B3 ;  /* 0x0000000000037941 */ /* 0x006fea0003800000 */
.L_x_32258:
        /* <DEDUP_REMOVED lines=112> */
.L_x_32261:
[----:B------:R-:W-:Y:S05]  /*70250*/  BSYNC B0 ;  /* 0x0000000000007941 */ /* 0x000fea0003800000 */
.L_x_32260:
        /* <DEDUP_REMOVED lines=10> */
.L_x_32263:
[----:B------:R-:W-:Y:S05]  /*70300*/  BSYNC B3 ;  /* 0x0000000000037941 */ /* 0x000fea0003800000 */
.L_x_32262:
        /* <DEDUP_REMOVED lines=43> */
.L_x_32265:
[----:B------:R-:W-:-:S04]  /*705c0*/  ISETP.GE.AND P0, PT, R29, RZ, PT ;  /* 0x000000ff1d00720c */ /* 0x000fc80003f06270 */
[----:B------:R-:W-:Y:S02]  /*705d0*/  FSEL R2, RZ, 3.37028055040000000000e+12, P0 ;  /* 0x54442d18ff027808 */ /* 0x000fe40000000000 */
[----:B------:R-:W-:Y:S02]  /*705e0*/  FSEL R3, RZ, 2.1426990032196044922, P0 ;  /* 0x400921fbff037808 */ /* 0x000fe40000000000 */
.L_x_32266:
[----:B------:R-:W-:Y:S05]  /*705f0*/  BSYNC B0 ;  /* 0x0000000000007941 */ /* 0x000fea0003800000 */
.L_x_32264:
[----:B------:R2:W4:Y:S02]  /*70600*/  DADD R28, |R28|, |R30| ;  /* 0x000000001c1c7229 */ /* 0x000524000000061e */
[----:B--2---:R-:W-:Y:S02]  /*70610*/  LOP3.LUT R31, R3, 0x80000000, R31, 0xb8, !PT ;  /* 0x80000000031f7812 */ /* 0x004fe400078eb81f */
[----:B-1----:R-:W-:-:S04]  /*70620*/  DADD R8, R8, 1 ;  /* 0x3ff0000008087429 */ /* 0x002fc80000000000 */
[----:B----4-:R-:W1:-:S06]  /*70630*/  DSETP.GTU.AND P0, PT, |R28|, +INF , PT ;  /* 0x7ff000001c00742a */ /* 0x010e4c0003f0c200 */
[----:B-1----:R-:W-:Y:S02]  /*70640*/  FSEL R2, R28, R2, P0 ;  /* 0x000000021c027208 */ /* 0x002fe40000000000 */
[----:B------:R-:W-:Y:S01]  /*70650*/  FSEL R3, R29, R31, P0 ;  /* 0x0000001f1d037208 */ /* 0x000fe20000000000 */
[----:B------:R-:W-:Y:S05]  /*70660*/  BRA `(.L_x_32222) ;  /* 0x0000094000007947 */ /* 0x000fea0003800000 */
.L_x_32207:
        /* <DEDUP_REMOVED lines=88> */
.L_x_32268:
[----:B------:R-:W-:Y:S05]  /*70bf0*/  BSYNC B0 ;  /* 0x0000000000007941 */ /* 0x000fea0003800000 */
.L_x_32267:
[----:B------:R-:W-:Y:S01]  /*70c00*/  BSSY B3, `(.L_x_32269) ;  /* 0x0000007000037945 */ /* 0x000fe20003800000 */
[----:B------:R-:W-:Y:S05]  /*70c10*/  @P4 BRA P5, `(.L_x_32270) ;  /* 0x0000005000004947 */ /* 0x000fea0002800000 */
[----:B------:R-:W-:Y:S01]  /*70c20*/  IMAD.MOV.U32 R0, RZ, RZ, R4 ;  /* 0x000000ffff007224 */ /* 0x000fe200078e0004 */
[----:B------:R-:W-:Y:S01]  /*70c30*/  MOV R4, 0x70c70 ;  /* 0x00070c7000047802 */ /* 0x000fe20000000f00 */
[----:B------:R-:W-:Y:S02]  /*70c40*/  IMAD.MOV.U32 R2, RZ, RZ, R10 ;  /* 0x000000ffff027224 */ /* 0x000fe400078e000a */
[----:B------:R-:W-:Y:S02]  /*70c50*/  IMAD.MOV.U32 R3, RZ, RZ, R11 ;  /* 0x000000ffff037224 */ /* 0x000fe400078e000b */
[----:B01-3--:R-:W-:Y:S05]  /*70c60*/  CALL.REL.NOINC `($__internal_65_$__cuda_sm20_div_rn_f64_full) ;  /* 0x0000224000007944 */ /* 0x00bfea0003c00000 */
.L_x_32270:
[----:B------:R-:W-:Y:S05]  /*70c70*/  BSYNC B3 ;  /* 0x0000000000037941 */ /* 0x000fea0003800000 */
.L_x_32269:
        /* <DEDUP_REMOVED lines=43> */
.L_x_32272:
[----:B------:R-:W-:Y:S02]  /*70f30*/  FSEL R2, RZ, 3.37028055040000000000e+12, P2 ;  /* 0x54442d18ff027808 */ /* 0x000fe40001000000 */
[----:B------:R-:W-:Y:S02]  /*70f40*/  FSEL R3, RZ, 2.1426990032196044922, P2 ;  /* 0x400921fbff037808 */ /* 0x000fe40001000000 */
.L_x_32273:
[----:B------:R-:W-:Y:S05]  /*70f50*/  BSYNC B0 ;  /* 0x0000000000007941 */ /* 0x000fea0003800000 */
.L_x_32271:
[----:B------:R2:W4:Y:S02]  /*70f60*/  DADD R28, |R28|, |R30| ;  /* 0x000000001c1c7229 */ /* 0x000524000000061e */
[----:B--2---:R-:W-:-:S04]  /*70f70*/  LOP3.LUT R31, R3, 0x80000000, R31, 0xb8, !PT ;  /* 0x80000000031f7812 */ /* 0x004fc800078eb81f */
[----:B----4-:R-:W2:-:S06]  /*70f80*/  DSETP.GTU.AND P0, PT, |R28|, +INF , PT ;  /* 0x7ff000001c00742a */ /* 0x010e8c0003f0c200 */
[----:B--2---:R-:W-:Y:S02]  /*70f90*/  FSEL R2, R28, R2, P0 ;  /* 0x000000021c027208 */ /* 0x004fe40000000000 */
[----:B------:R-:W-:Y:S02]  /*70fa0*/  FSEL R3, R29, R31, P0 ;  /* 0x0000001f1d037208 */ /* 0x000fe40000000000 */
.L_x_32222:
[----:B------:R-:W-:Y:S05]  /*70fb0*/  BSYNC B2 ;  /* 0x0000000000027941 */ /* 0x000fea0003800000 */
.L_x_32206:
        /* <DEDUP_REMOVED lines=53> */
.L_x_32279:
[----:B------:R-:W-:Y:S05]  /*71310*/  BSYNC B0 ;  /* 0x0000000000007941 */ /* 0x000fea0003800000 */
.L_x_32278:
        /* <DEDUP_REMOVED lines=18> */
.L_x_32281:
[----:B------:R2:W4:Y:S01]  /*71440*/  DMUL R20, RZ, R24 ;  /* 0x00000018ff147228 */ /* 0x0005220000000000 */
[----:B0-----:R-:W-:-:S05]  /*71450*/  IMAD.MOV.U32 R2, RZ, RZ, RZ ;  /* 0x000000ffff027224 */ /* 0x001fca00078e00ff */
.L_x_32282:
[----:B------:R-:W-:Y:S05]  /*71460*/  BSYNC B2 ;  /* 0x0000000000027941 */ /* 0x000fea0003800000 */
.L_x_32280:
        /* <DEDUP_REMOVED lines=41> */
.L_x_32284:
[----:B------:R2:W3:Y:S01]  /*71700*/  DMUL R2, RZ, R24 ;  /* 0x00000018ff027228 */ /* 0x0004e20000000000 */
[----:B------:R-:W-:-:S05]  /*71710*/  IMAD.MOV.U32 R0, RZ, RZ, RZ ;  /* 0x000000ffff007224 */ /* 0x000fca00078e00ff */
.L_x_32285:
[----:B------:R-:W-:Y:S05]  /*71720*/  BSYNC B2 ;  /* 0x0000000000027941 */ /* 0x000fea0003800000 */
.L_x_32283:
        /* <DEDUP_REMOVED lines=25> */
.L_x_32277:
        /* <DEDUP_REMOVED lines=39> */
.L_x_32287:
[----:B------:R-:W-:Y:S05]  /*71b30*/  BSYNC B0 ;  /* 0x0000000000007941 */ /* 0x000fea0003800000 */
.L_x_32286:
        /* <DEDUP_REMOVED lines=18> */
.L_x_32289:
[----:B------:R2:W4:Y:S01]  /*71c60*/  DMUL R20, RZ, R24 ;  /* 0x00000018ff147228 */ /* 0x0005220000000000 */
[----:B0-----:R-:W-:-:S05]  /*71c70*/  IMAD.MOV.U32 R2, RZ, RZ, RZ ;  /* 0x000000ffff027224 */ /* 0x001fca00078e00ff */
.L_x_32290:
[----:B------:R-:W-:Y:S05]  /*71c80*/  BSYNC B2 ;  /* 0x0000000000027941 */ /* 0x000fea0003800000 */
.L_x_32288:
        /* <DEDUP_REMOVED lines=41> */
.L_x_32292:
[----:B------:R2:W3:Y:S01]  /*71f20*/  DMUL R2, RZ, R24 ;  /* 0x00000018ff027228 */ /* 0x0004e20000000000 */
[----:B------:R-:W-:-:S05]  /*71f30*/  IMAD.MOV.U32 R0, RZ, RZ, RZ ;  /* 0x000000ffff007224 */ /* 0x000fca00078e00ff */
.L_x_32293:
[----:B------:R-:W-:Y:S05]  /*71f40*/  BSYNC B2 ;  /* 0x0000000000027941 */ /* 0x000fea0003800000 */
.L_x_32291:
        /* <DEDUP_REMOVED lines=39> */
.L_x_32276:
        /* <DEDUP_REMOVED lines=11> */
.L_x_32294:
[----:B------:R-:W1:-:S10]  /*72270*/  DADD R20, R24, -R24 ;  /* 0x0000000018147229 */ /* 0x000e540000000818 */
[----:B-1----:R-:W-:Y:S02]  /*72280*/  IMAD.MOV.U32 R22, RZ, RZ, R20 ;  /* 0x000000ffff167224 */ /* 0x002fe400078e0014 */
[----:B------:R-:W-:Y:S01]  /*72290*/  IMAD.MOV.U32 R23, RZ, RZ, R21 ;  /* 0x000000ffff177224 */ /* 0x000fe200078e0015 */
[----:B------:R-:W-:Y:S05]  /*722a0*/  BRA `(.L_x_32205) ;  /* 0x0000082000007947 */ /* 0x000fea0003800000 */
.L_x_32275:
        /* <DEDUP_REMOVED lines=19> */
.L_x_32296:
[----:B------:R1:W2:Y:S01]  /*723e0*/  DMUL R20, RZ, R24 ;  /* 0x00000018ff147228 */ /* 0x0002a20000000000 */
[----:B------:R-:W-:-:S05]  /*723f0*/  IMAD.MOV.U32 R2, RZ, RZ, RZ ;  /* 0x000000ffff027224 */ /* 0x000fca00078e00ff */
.L_x_32297:
[----:B------:R-:W-:Y:S05]  /*72400*/  BSYNC B2 ;  /* 0x0000000000027941 */ /* 0x000fea0003800000 */
.L_x_32295:
        /* <DEDUP_REMOVED lines=41> */
.L_x_32299:
[----:B------:R1:W2:Y:S01]  /*726a0*/  DMUL R22, RZ, R24 ;  /* 0x00000018ff167228 */ /* 0x0002a20000000000 */
[----:B------:R-:W-:-:S05]  /*726b0*/  IMAD.MOV.U32 R0, RZ, RZ, RZ ;  /* 0x000000ffff007224 */ /* 0x000fca00078e00ff */
.L_x_32300:
[----:B------:R-:W-:Y:S05]  /*726c0*/  BSYNC B2 ;  /* 0x0000000000027941 */ /* 0x000fea0003800000 */
.L_x_32298:
        /* <DEDUP_REMOVED lines=24> */
.L_x_32274:
        /* <DEDUP_REMOVED lines=37> */
.L_x_32302:
[----:B------:R-:W-:Y:S05]  /*72aa0*/  BSYNC B0 ;  /* 0x0000000000007941 */ /* 0x000fea0003800000 */
.L_x_32301:
[----:B------:R-:W-:Y:S02]  /*72ab0*/  IMAD.MOV.U32 R22, RZ, RZ, R24 ;  /* 0x000000ffff167224 */ /* 0x000fe400078e0018 */
[----:B------:R-:W-:Y:S02]  /*72ac0*/  IMAD.MOV.U32 R23, RZ, RZ, R25 ;  /* 0x000000ffff177224 */ /* 0x000fe400078e0019 */
.L_x_32205:
[----:B-12---:R-:W-:Y:S05]  /*72ad0*/  BSYNC B1 ;  /* 0x0000000000017941 */ /* 0x006fea0003800000 */
.L_x_32204:
        /* <DEDUP_REMOVED lines=23> */
.L_x_32305:
[----:B------:R-:W-:-:S13]  /*72c50*/  ISETP.GE.AND P0, PT, R0, UR5, PT ;  /* 0x0000000500007c0c */ /* 0x000fda000bf06270 */
[----:B------:R-:W-:Y:S05]  /*72c60*/  @P0 BRA `(.L_x_32307) ;  /* 0x000000c000000947 */ /* 0x000fea0003800000 */
[C---:B0-----:R-:W-:Y:S01]  /*72c70*/  IADD3 R2, R0.reuse, UR6, RZ ;  /* 0x0000000600027c10 */ /* 0x041fe2000fffe0ff */
[----:B------:R-:W-:Y:S01]  /*72c80*/  IMAD.MOV.U32 R3, RZ, RZ, 0x10 ;  /* 0x00000010ff037424 */ /* 0x000fe200078e00ff */
[----:B------:R-:W-:-:S03]  /*72c90*/  IADD3 R0, R0, 0x80, RZ ;  /* 0x0000008000007810 */ /* 0x000fc60007ffe0ff */
[----:B------:R-:W-:-:S05]  /*72ca0*/  IMAD.WIDE.U32 R2, R2, R3, c[0x0][0x190] ;  /* 0x0000640002027625 */ /* 0x000fca00078e0003 */
[----:B------:R0:W-:Y:S02]  /*72cb0*/  STG.E.128 [R2.64], R12 ;  /* 0x0000000c02007986 */ /* 0x0001e4000c101d08 */
.L_x_32306:
[----:B------:R-:W-:-:S13]  /*72cc0*/  ISETP.GE.AND P0, PT, R0, UR5, PT ;  /* 0x0000000500007c0c */ /* 0x000fda000bf06270 */
[----:B------:R-:W-:Y:S05]  /*72cd0*/  @P0 BRA `(.L_x_32308) ;  /* 0x000000d000000947 */ /* 0x000fea0003800000 */
[C---:B0-----:R-:W-:Y:S01]  /*72ce0*/  IADD3 R2, R0.reuse, UR6, RZ ;  /* 0x0000000600027c10 */ /* 0x041fe2000fffe0ff */
[----:B------:R-:W-:Y:S01]  /*72cf0*/  IMAD.MOV.U32 R3, RZ, RZ, 0x10 ;  /* 0x00000010ff037424 */ /* 0x000fe200078e00ff */
[----:B------:R-:W-:-:S03]  /*72d00*/  IADD3 R0, R0, 0x80, RZ ;  /* 0x0000008000007810 */ /* 0x000fc60007ffe0ff */
[----:B------:R-:W-:-:S05]  /*72d10*/  IMAD.WIDE.U32 R2, R2, R3, c[0x0][0x190] ;  /* 0x0000640002027625 */ /* 0x000fca00078e0003 */
[----:B------:R0:W-:Y:S02]  /*72d20*/  STG.E.128 [R2.64], R48 ;  /* 0x0000003002007986 */ /* 0x0001e4000c101d08 */
.L_x_32307:
        /* <DEDUP_REMOVED lines=8> */
.L_x_32308:
[----:B------:R-:W-:Y:S05]  /*72db0*/  BSYNC B1 ;  /* 0x0000000000017941 */ /* 0x000fea0003800000 */
.L_x_32304:
[----:B------:R-:W-:-:S13]  /*72dc0*/  ISETP.GE.AND P0, PT, R0, UR5, PT ;  /* 0x0000000500007c0c */ /* 0x000fda000bf06270 */
[C---:B0-----:R-:W-:Y:S01]  /*72dd0*/  @!P0 IADD3 R2, R0.reuse, UR6, RZ ;  /* 0x0000000600028c10 */ /* 0x041fe2000fffe0ff */
[----:B------:R-:W-:Y:S01]  /*72de0*/  @!P0 IMAD.MOV.U32 R3, RZ, RZ, 0x10 ;  /* 0x00000010ff038424 */ /* 0x000fe200078e00ff */
[----:B------:R-:W-:-:S03]  /*72df0*/  @!P0 IADD3 R0, R0, 0x80, RZ ;  /* 0x0000008000008810 */ /* 0x000fc60007ffe0ff */
[----:B------:R-:W-:-:S05]  /*72e00*/  @!P0 IMAD.WIDE.U32 R2, R2, R3, c[0x0][0x190] ;  /* 0x0000640002028625 */ /* 0x000fca00078e0003 */
[----:B------:R0:W-:Y:S02]  /*72e10*/  @!P0 STG.E.128 [R2.64], R16 ;  /* 0x0000001002008986 */ /* 0x0001e4000c101d08 */
.L_x_32309:
[----:B------:R-:W-:Y:S05]  /*72e20*/  BSYNC B0 ;  /* 0x0000000000007941 */ /* 0x000fea0003800000 */
.L_x_32303:
        /* <DEDUP_REMOVED lines=8> */
        .weak           $__internal_65_$__cuda_sm20_div_rn_f64_full
        .type           $__internal_65_$__cuda_sm20_div_rn_f64_full,@function
        .size           $__internal_65_$__cuda_sm20_div_rn_f64_full,($_ZN2at6native29vectorized_elementwise_kernelILi4EZZZNS0_50_GLOBAL__N__2680c7bb_12_PowKernel_cu_b2145a98_318424pow_tensor_scalar_kernelERNS_18TensorIteratorBaseERKN3c106ScalarEENKUlvE_clEvENKUlvE_clEvEUlNS5_7complexIdEEE0_St5arrayIPcLm2EEEEviT0_T1_$__internal_trig_reduction_slowpathd - $__internal_65_$__cuda_sm20_div_rn_f64_full)
$__internal_65_$__cuda_sm20_div_rn_f64_full:
        /* <DEDUP_REMOVED lines=73> */
.L_x_32311:
        /* <DEDUP_REMOVED lines=17> */
.L_x_32314:
[----:B------:R-:W-:Y:S01]  /*73450*/  LOP3.LUT R3, R53, 0x80000, RZ, 0xfc, !PT ;  /* 0x0008000035037812 */ /* 0x000fe200078efcff */
[----:B------:R-:W-:-:S04]  /*73460*/  IMAD.MOV.U32 R62, RZ, RZ, R52 ;  /* 0x000000ffff3e7224 */ /* 0x000fc800078e0034 */
[----:B------:R-:W-:Y:S01]  /*73470*/  IMAD.MOV.U32 R63, RZ, RZ, R3 ;  /* 0x000000ffff3f7224 */ /* 0x000fe200078e0003 */
[----:B------:R-:W-:Y:S05]  /*73480*/  BRA `(.L_x_32312) ;  /* 0x0000003000007947 */ /* 0x000fea0003800000 */
.L_x_32313:
[----:B------:R-:W-:Y:S01]  /*73490*/  LOP3.LUT R3, R61, 0x80000, RZ, 0xfc, !PT ;  /* 0x000800003d037812 */ /* 0x000fe200078efcff */
[----:B------:R-:W-:-:S04]  /*734a0*/  IMAD.MOV.U32 R62, RZ, RZ, R60 ;  /* 0x000000ffff3e7224 */ /* 0x000fc800078e003c */
[----:B------:R-:W-:Y:S02]  /*734b0*/  IMAD.MOV.U32 R63, RZ, RZ, R3 ;  /* 0x000000ffff3f7224 */ /* 0x000fe400078e0003 */
.L_x_32312:
[----:B------:R-:W-:Y:S05]  /*734c0*/  BSYNC B0 ;  /* 0x0000000000007941 */ /* 0x000fea0003800000 */
.L_x_32310:
[----:B------:R-:W-:Y:S02]  /*734d0*/  IMAD.MOV.U32 R5, RZ, RZ, 0x0 ;  /* 0x00000000ff057424 */ /* 0x000fe400078e00ff */
[----:B------:R-:W-:Y:S02]  /*734e0*/  IMAD.MOV.U32 R2, RZ, RZ, R62 ;  /* 0x000000ffff027224 */ /* 0x000fe400078e003e */
[----:B------:R-:W-:Y:S01]  /*734f0*/  IMAD.MOV.U32 R3, RZ, RZ, R63 ;  /* 0x000000ffff037224 */ /* 0x000fe200078e003f */
[----:B------:R-:W-:Y:S06]  /*73500*/  RET.REL.NODEC R4 `(_ZN2at6native29vectorized_elementwise_kernelILi4EZZZNS0_50_GLOBAL__N__2680c7bb_12_PowKernel_cu_b2145a98_318424pow_tensor_scalar_kernelERNS_18TensorIteratorBaseERKN3c106ScalarEENKUlvE_clEvENKUlvE_clEvEUlNS5_7complexIdEEE0_St5arrayIPcLm2EEEEviT0_T1_) ;  /* 0xfff8caf004007950 */ /* 0x000fec0003c3ffff */
        .type           $_ZN2at6native29vectorized_elementwise_kernelILi4EZZZNS0_50_GLOBAL__N__2680c7bb_12_PowKernel_cu_b2145a98_318424pow_tensor_scalar_kernelERNS_18TensorIteratorBaseERKN3c106ScalarEENKUlvE_clEvENKUlvE_clEvEUlNS5_7complexIdEEE0_St5arrayIPcLm2EEEEviT0_T1_$__internal_trig_reduction_slowpathd,@function
        .size           $_ZN2at6native29vectorized_elementwise_kernelILi4EZZZNS0_50_GLOBAL__N__2680c7bb_12_PowKernel_cu_b2145a98_318424pow_tensor_scalar_kernelERNS_18TensorIteratorBaseERKN3c106ScalarEENKUlvE_clEvENKUlvE_clEvEUlNS5_7complexIdEEE0_St5arrayIPcLm2EEEEviT0_T1_$__internal_trig_reduction_slowpathd,(.L_x_61560 - $_ZN2at6native29vectorized_elementwise_kernelILi4EZZZNS0_50_GLOBAL__N__2680c7bb_12_PowKernel_cu_b2145a98_318424pow_tensor_scalar_kernelERNS_18TensorIteratorBaseERKN3c106ScalarEENKUlvE_clEvENKUlvE_clEvEUlNS5_7complexIdEEE0_St5arrayIPcLm2EEEEviT0_T1_$__internal_trig_reduction_slowpathd)
$_ZN2at6native29vectorized_elementwise_kernelILi4EZZZNS0_50_GLOBAL__N__2680c7bb_12_PowKernel_cu_b2145a98_318424pow_tensor_scalar_kernelERNS_18TensorIteratorBaseERKN3c106ScalarEENKUlvE_clEvENKUlvE_clEvEUlNS5_7complexIdEEE0_St5arrayIPcLm2EEEEviT0_T1_$__internal_trig_reduction_slowpathd:
        /* <DEDUP_REMOVED lines=27> */
.L_x_32318:
        /* <DEDUP_REMOVED lines=25> */
.L_x_32317:
[----:B------:R-:W-:Y:S05]  /*73850*/  BSYNC B0 ;  /* 0x0000000000007941 */ /* 0x000fea0003800000 */
.L_x_32316:
        /* <DEDUP_REMOVED lines=90> */
.L_x_32315:
[----:B------:R-:W-:Y:S02]  /*73e00*/  IMAD.MOV.U32 R2, RZ, RZ, R0 ;  /* 0x000000ffff027224 */ /* 0x000fe400078e0000 */
[----:B------:R-:W-:Y:S02]  /*73e10*/  IMAD.MOV.U32 R3, RZ, RZ, 0x0 ;  /* 0x00000000ff037424 */ /* 0x000fe400078e00ff */
[----:B------:R-:W-:Y:S02]  /*73e20*/  IMAD.MOV.U32 R6, RZ, RZ, R4 ;  /* 0x000000ffff067224 */ /* 0x000fe400078e0004 */
[----:B------:R-:W-:Y:S05]  /*73e30*/  RET.REL.NODEC R2 `(_ZN2at6native29vectorized_elementwise_kernelILi4EZZZNS0_50_GLOBAL__N__2680c7bb_12_PowKernel_cu_b2145a98_318424pow_tensor_scalar_kernelERNS_18TensorIteratorBaseERKN3c106ScalarEENKUlvE_clEvENKUlvE_clEvEUlNS5_7complexIdEEE0_St5arrayIPcLm2EEEEviT0_T1_) ;  /* 0xfff8c1c002007950 */ /* 0x000fea0003c3ffff */
.L_x_32319:
        /* <DEDUP_REMOVED lines=12> */
.L_x_61560:


//--------------------- .text._ZN2at6native29vectorized_elementwise_kernelILi8EZZZNS0_50_GLOBAL__N__2680c7bb_12_PowKernel_cu_b2145a98_318424pow_tensor_scalar_kernelERNS_18TensorIteratorBaseERKN3c106ScalarEENKUlvE_clEvENKUlvE_clEvEUlNS5_7complexIdEEE0_St5arrayIPcLm2EEEEviT0_T1_ --------------------------
	.section	.text._ZN2at6native29vectorized_elementwise_kernelILi8EZZZNS0_50_GLOBAL__N__2680c7bb_12_PowKernel_cu_b2145a98_318424pow_tensor_scalar_kernelERNS_18TensorIteratorBaseERKN3c106ScalarEENKUlvE_clEvENKUlvE_clEvEUlNS5_7complexIdEEE0_St5arrayIPcLm2EEEEviT0_T1_,"ax",@progbits
	.sectioninfo	@"SHI_REGISTERS=4"
	.align	128
        .global         _ZN2at6native29vectorized_elementwise_kernelILi8EZZZNS0_50_GLOBAL__N__2680c7bb_12_PowKernel_cu_b2145a98_318424pow_tensor_scalar_kernelERNS_18TensorIteratorBaseERKN3c106ScalarEENKUlvE_clEvENKUlvE_clEvEUlNS5_7complexIdEEE0_St5arrayIPcLm2EEEEviT0_T1_
        .type           _ZN2at6native29vectorized_elementwise_kernelILi8EZZZNS0_50_GLOBAL__N__2680c7bb_12_PowKernel_cu_b2145a98_318424pow_tensor_scalar_kernelERNS_18TensorIteratorBaseERKN3c106ScalarEENKUlvE_clEvENKUlvE_clEvEUlNS5_7complexIdEEE0_St5arrayIPcLm2EEEEviT0_T1_,@function
        .size           _ZN2at6native29vectorized_elementwise_kernelILi8EZZZNS0_50_GLOBAL__N__2680c7bb_12_PowKernel_cu_b2145a98_318424pow_tensor_scalar_kernelERNS_18TensorIteratorBaseERKN3c106ScalarEENKUlvE_clEvENKUlvE_clEvEUlNS5_7complexIdEEE0_St5arrayIPcLm2EEEEviT0_T1_,(.L_x_61869 - _ZN2at6native29vectorized_elementwise_kernelILi8EZZZNS0_50_GLOBAL__N__2680c7bb_12_PowKernel_cu_b2145a98_318424pow_tensor_scalar_kernelERNS_18TensorIteratorBaseERKN3c106ScalarEENKUlvE_clEvENKUlvE_clEvEUlNS5_7complexIdEEE0_St5arrayIPcLm2EEEEviT0_T1_)
        .other          _ZN2at6native29vectorized_elementwise_kernelILi8EZZZNS0_50_GLOBAL__N__2680c7bb_12_PowKernel_cu_b2145a98_318424pow_tensor_scalar_kernelERNS_18TensorIteratorBaseERKN3c106ScalarEENKUlvE_clEvENKUlvE_clEvEUlNS5_7complexIdEEE0_St5arrayIPcLm2EEEEviT0_T1_,@"STO_CUDA_ENTRY STV_DEFAULT"
_ZN2at6native29vectorized_elementwise_kernelILi8EZZZNS0_50_GLOBAL__N__2680c7bb_12_PowKernel_cu_b2145a98_318424pow_tensor_scalar_kernelERNS_18TensorIteratorBaseERKN3c106ScalarEENKUlvE_clEvENKUlvE_clEvEUlNS5_7complexIdEEE0_St5arrayIPcLm2EEEEviT0_T1_:
.text._ZN2at6native29vectorized_elementwise_kernelILi8EZZZNS0_50_GLOBAL__N__2680c7bb_12_PowKernel_cu_b2145a98_318424pow_tensor_scalar_kernelERNS_18TensorIteratorBaseERKN3c106ScalarEENKUlvE_clEvENKUlvE_clEvEUlNS5_7complexIdEEE0_St5arrayIPcLm2EEEEviT0_T1_:
[----:B------:R-:W-:Y:S02]  /*0000*/  MOV R1, c[0x0][0x28] ;  /* 0x00000a0000017a02 */ /* 0x000fe40000000f00 */
[----:B------:R-:W-:Y:S05]  /*0010*/  EXIT ;  /* 0x000000000000794d */ /* 0x000fea0003800000 */
.L_x_32320:
        /* <DEDUP_REMOVED lines=14> */
.L_x_61869:


//--------------------- .text._ZN2at6native18elementwise_kernelILi128ELi4EZNS0_15gpu_kernel_implIZZZNS0_50_GLOBAL__N__2680c7bb_12_PowKernel_cu_b2145a98_318424pow_tensor_scalar_kernelERNS_18TensorIteratorBaseERKN3c106ScalarEENKUlvE_clEvENKUlvE_clEvEUlNS6_7complexIdEEE_EEvS5_RKT_EUliE_EEviT1_ --------------------------
	.section	.text._ZN2at6native18elementwise_kernelILi128ELi4EZNS0_15gpu_kernel_implIZZZNS0_50_GLOBAL__N__2680c7bb_12_PowKernel_cu_b2145a98_318424pow_tensor_scalar_kernelERNS_18TensorIteratorBaseERKN3c106ScalarEENKUlvE_clEvENKUlvE_clEvEUlNS6_7complexIdEEE_EEvS5_RKT_EUliE_EEviT1_,"ax",@progbits
	.sectioninfo	@"SHI_REGISTERS=26"
	.align	128
        .global         _ZN2at6native18elementwise_kernelILi128ELi4EZNS0_15gpu_kernel_implIZZZNS0_50_GLOBAL__N__2680c7bb_12_PowKernel_cu_b2145a98_318424pow_tensor_scalar_kernelERNS_18TensorIteratorBaseERKN3c106ScalarEENKUlvE_clEvENKUlvE_clEvEUlNS6_7complexIdEEE_EEvS5_RKT_EUliE_EEviT1_
        .type           _ZN2at6native18elementwise_kernelILi128ELi4EZNS0_15gpu_kernel_implIZZZNS0_50_GLOBAL__N__2680c7bb_12_PowKernel_cu_b2145a98_318424pow_tensor_scalar_kernelERNS_18TensorIteratorBaseERKN3c106ScalarEENKUlvE_clEvENKUlvE_clEvEUlNS6_7complexIdEEE_EEvS5_RKT_EUliE_EEviT1_,@function
        .size           _ZN2at6native18elementwise_kernelILi128ELi4EZNS0_15gpu_kernel_implIZZZNS0_50_GLOBAL__N__2680c7bb_12_PowKernel_cu_b2145a98_318424pow_tensor_scalar_kernelERNS_18TensorIteratorBaseERKN3c106ScalarEENKUlvE_clEvENKUlvE_clEvEUlNS6_7complexIdEEE_EEvS5_RKT_EUliE_EEviT1_,(.L_x_61870 - _ZN2at6native18elementwise_kernelILi128ELi4EZNS0_15gpu_kernel_implIZZZNS0_50_GLOBAL__N__2680c7bb_12_PowKernel_cu_b2145a98_318424pow_tensor_scalar_kernelERNS_18TensorIteratorBaseERKN3c106ScalarEENKUlvE_clEvENKUlvE_clEvEUlNS6_7complexIdEEE_EEvS5_RKT_EUliE_EEviT1_)
        .other          _ZN2at6native18elementwise_kernelILi128ELi4EZNS0_15gpu_kernel_implIZZZNS0_50_GLOBAL__N__2680c7bb_12_PowKernel_cu_b2145a98_318424pow_tensor_scalar_kernelERNS_18TensorIteratorBaseERKN3c106ScalarEENKUlvE_clEvENKUlvE_clEvEUlNS6_7complexIdEEE_EEvS5_RKT_EUliE_EEviT1_,@"STO_CUDA_ENTRY STV_DEFAULT"
_ZN2at6native18elementwise_kernelILi128ELi4EZNS0_15gpu_kernel_implIZZZNS0_50_GLOBAL__N__2680c7bb_12_PowKernel_cu_b2145a98_318424pow_tensor_scalar_kernelERNS_18TensorIteratorBaseERKN3c106ScalarEENKUlvE_clEvENKUlvE_clEvEUlNS6_7complexIdEEE_EEvS5_RKT_EUliE_EEviT1_:
.text._ZN2at6native18elementwise_kernelILi128ELi4EZNS0_15gpu_kernel_implIZZZNS0_50_GLOBAL__N__2680c7bb_12_PowKernel_cu_b2145a98_318424pow_tensor_scalar_kernelERNS_18TensorIteratorBaseERKN3c106ScalarEENKUlvE_clEvENKUlvE_clEvEUlNS6_7complexIdEEE_EEvS5_RKT_EUliE_EEviT1_:
        /* <DEDUP_REMOVED lines=236> */
.L_x_32323:
        /* <DEDUP_REMOVED lines=20> */
.L_x_32327:
[----:B------:R-:W2:Y:S01]  /*1000*/  LDG.E.U8 R2, [R2.64] ;  /* 0x0000002402027981 */ /* 0x000ea2000c1e1100 */
[----:B------:R-:W-:Y:S01]  /*1010*/  CS2R R6, SRZ ;  /* 0x0000000000067805 */ /* 0x000fe2000001ff00 */
[----:B--2---:R0:W1:Y:S01]  /*1020*/  I2F.F64.U16 R4, R2 ;  /* 0x0000000200047312 */ /* 0x0040620000101800 */
[----:B------:R-:W-:Y:S05]  /*1030*/  BRA `(.L_x_32329) ;  /* 0x00000f5000007947 */ /* 0x000fea0003800000 */
.L_x_32326:
        /* <DEDUP_REMOVED lines=10> */
.L_x_32331:
[----:B------:R-:W2:Y:S01]  /*10e0*/  LDG.E R2, [R2.64] ;  /* 0x0000002402027981 */ /* 0x000ea2000c1e1900 */
[----:B------:R-:W-:Y:S01]  /*10f0*/  CS2R R6, SRZ ;  /* 0x0000000000067805 */ /* 0x000fe2000001ff00 */
[----:B--2---:R0:W1:Y:S01]  /*1100*/  I2F.F64 R4, R2 ;  /* 0x0000000200047312 */ /* 0x0040620000201c00 */
[----:B------:R-:W-:Y:S05]  /*1110*/  BRA `(.L_x_32329) ;  /* 0x00000e7000007947 */ /* 0x000fea0003800000 */
.L_x_32330:
[----:B------:R-:W2:Y:S01]  /*1120*/  LDG.E.U16 R2, [R2.64] ;  /* 0x0000002402027981 */ /* 0x000ea2000c1e1500 */
[----:B------:R-:W-:Y:S01]  /*1130*/  CS2R R6, SRZ ;  /* 0x0000000000067805 */ /* 0x000fe2000001ff00 */
[----:B--2---:R0:W1:Y:S01]  /*1140*/  I2F.F64.S16 R4, R2 ;  /* 0x0000000200047312 */ /* 0x0040620000101c00 */
[----:B------:R-:W-:Y:S05]  /*1150*/  BRA `(.L_x_32329) ;  /* 0x00000e3000007947 */ /* 0x000fea0003800000 */
.L_x_32325:
        /* <DEDUP_REMOVED lines=11> */
.L_x_32333:
[----:B------:R-:W2:Y:S01]  /*1210*/  LDG.E.U16 R0, [R2.64] ;  /* 0x0000002402007981 */ /* 0x000ea2000c1e1500 */
[----:B------:R-:W-:Y:S01]  /*1220*/  CS2R R6, SRZ ;  /* 0x0000000000067805 */ /* 0x000fe2000001ff00 */
[----:B--2---:R-:W-:-:S05]  /*1230*/  HADD2.F32 R0, -RZ, R0.H0_H0 ;  /* 0x20000000ff007230 */ /* 0x004fca0000004100 */
[----:B------:R-:W-:-:S04]  /*1240*/  FMUL.FTZ R0, R0, 1 ;  /* 0x3f80000000007820 */ /* 0x000fc80000410000 */
[----:B------:R0:W1:Y:S01]  /*1250*/  F2F.F64.F32 R4, R0 ;  /* 0x0000000000047310 */ /* 0x0000620000201800 */
[----:B------:R-:W-:Y:S05]  /*1260*/  BRA `(.L_x_32329) ;  /* 0x00000d2000007947 */ /* 0x000fea0003800000 */
.L_x_32332:
        /* <DEDUP_REMOVED lines=12> */
.L_x_32335:
[----:B------:R-:W2:Y:S02]  /*1330*/  LDG.E R0, [R2.64] ;  /* 0x0000002402007981 */ /* 0x000ea4000c1e1900 */
[----:B--2---:R-:W-:-:S02]  /*1340*/  HADD2.F32 R4, -RZ, R0.H1_H1 ;  /* 0x30000000ff047230 */ /* 0x004fc40000004100 */
[----:B------:R-:W-:-:S03]  /*1350*/  HADD2.F32 R0, -RZ, R0.H0_H0 ;  /* 0x20000000ff007230 */ /* 0x000fc60000004100 */
[----:B------:R-:W-:Y:S02]  /*1360*/  FMUL.FTZ R6, R4, 1 ;  /* 0x3f80000004067820 */ /* 0x000fe40000410000 */
[----:B------:R-:W-:-:S04]  /*1370*/  FMUL.FTZ R0, R0, 1 ;  /* 0x3f80000000007820 */ /* 0x000fc80000410000 */
[----:B------:R-:W0:Y:S08]  /*1380*/  F2F.F64.F32 R6, R6 ;  /* 0x0000000600067310 */ /* 0x000e300000201800 */
[----:B------:R1:W2:Y:S01]  /*1390*/  F2F.F64.F32 R4, R0 ;  /* 0x0000000000047310 */ /* 0x0002a20000201800 */
[----:B------:R-:W-:Y:S05]  /*13a0*/  BRA `(.L_x_32329) ;  /* 0x00000be000007947 */ /* 0x000fea0003800000 */
.L_x_32334:
[----:B------:R0:W5:Y:S01]  /*13b0*/  LDG.E.64 R4, [R2.64] ;  /* 0x0000002402047981 */ /* 0x000162000c1e1b00 */
[----:B------:R-:W-:Y:S01]  /*13c0*/  CS2R R6, SRZ ;  /* 0x0000000000067805 */ /* 0x000fe2000001ff00 */
[----:B------:R-:W-:Y:S05]  /*13d0*/  BRA `(.L_x_32329) ;  /* 0x00000bb000007947 */ /* 0x000fea0003800000 */
.L_x_32324:
        /* <DEDUP_REMOVED lines=14> */
.L_x_32338:
[----:B------:R0:W5:Y:S01]  /*14c0*/  LDG.E.128 R4, [R2.64] ;  /* 0x0000002402047981 */ /* 0x000162000c1e1d00 */
[----:B------:R-:W-:Y:S05]  /*14d0*/  BRA `(.L_x_32329) ;  /* 0x00000ab000007947 */ /* 0x000fea0003800000 */
.L_x_32337:
        /* <DEDUP_REMOVED lines=22> */
[----:B------:R-:W-:Y:S02]  /*1640*/  LOP3.LUT R5, R5, 0x7f800000, R6, 0xf8, !PT ;  /* 0x7f80000005057812 */ /* 0x000fe400078ef806 */
[----:B------:R-:W-:Y:S02]  /*1650*/  CS2R R6, SRZ ;  /* 0x0000000000067805 */ /* 0x000fe4000001ff00 */
[----:B------:R-:W-:-:S04]  /*1660*/  LOP3.LUT R5, R5, R2, RZ, 0x30, !PT ;  /* 0x0000000205057212 */ /* 0x000fc800078e30ff */
[----:B------:R-:W-:-:S05]  /*1670*/  LOP3.LUT R5, R5, 0x80000000, R0, 0xf8, !PT ;  /* 0x8000000005057812 */ /* 0x000fca00078ef800 */
[----:B------:R-:W-:-:S06]  /*1680*/  FMUL.FTZ R5, R5, 1 ;  /* 0x3f80000005057820 */ /* 0x000fcc0000410000 */
[----:B------:R-:W0:Y:S01]  /*1690*/  F2F.F64.F32 R4, R5 ;  /* 0x0000000500047310 */ /* 0x000e220000201800 */
[----:B------:R-:W-:Y:S05]  /*16a0*/  BRA `(.L_x_32329) ;  /* 0x000008e000007947 */ /* 0x000fea0003800000 */
.L_x_32340:
        /* <DEDUP_REMOVED lines=16> */
.L_x_32339:
[----:B------:R-:W2:Y:S01]  /*17b0*/  LDG.E.U16 R0, [R2.64] ;  /* 0x0000002402007981 */ /* 0x000ea2000c1e1500 */
[----:B------:R-:W-:Y:S01]  /*17c0*/  CS2R R6, SRZ ;  /* 0x0000000000067805 */ /* 0x000fe2000001ff00 */
[----:B--2---:R-:W-:-:S05]  /*17d0*/  PRMT R0, RZ, 0x5410, R0 ;  /* 0x00005410ff007816 */ /* 0x004fca0000000000 */
[----:B------:R-:W-:-:S04]  /*17e0*/  FMUL.FTZ R0, R0, 1 ;  /* 0x3f80000000007820 */ /* 0x000fc80000410000 */
[----:B------:R0:W1:Y:S01]  /*17f0*/  F2F.F64.F32 R4, R0 ;  /* 0x0000000000047310 */ /* 0x0000620000201800 */
[----:B------:R-:W-:Y:S05]  /*1800*/  BRA `(.L_x_32329) ;  /* 0x0000078000007947 */ /* 0x000fea0003800000 */
.L_x_32336:
        /* <DEDUP_REMOVED lines=12> */
.L_x_32343:
        /* <DEDUP_REMOVED lines=21> */
.L_x_32347:
[----:B------:R-:W-:Y:S05]  /*1a20*/  BSYNC B1 ;  /* 0x0000000000017941 */ /* 0x000fea0003800000 */
.L_x_32346:
[----:B------:R-:W-:Y:S01]  /*1a30*/  LEA R3, R0, 0x3b800000, 0x17 ;  /* 0x3b80000000037811 */ /* 0x000fe200078eb8ff */
[----:B------:R-:W-:-:S05]  /*1a40*/  IMAD.SHL.U32 R0, R2, 0x100000, RZ ;  /* 0x0010000002007824 */ /* 0x000fca00078e00ff */
[----:B------:R-:W-:Y:S02]  /*1a50*/  LOP3.LUT R0, R3, R0, R4, 0xfe, !PT ;  /* 0x0000000003007212 */ /* 0x000fe400078efe04 */
.L_x_32345:
[----:B------:R-:W-:Y:S05]  /*1a60*/  BSYNC B0 ;  /* 0x0000000000007941 */ /* 0x000fea0003800000 */
.L_x_32344:
[----:B------:R-:W-:Y:S01]  /*1a70*/  FMUL.FTZ R0, R0, 1 ;  /* 0x3f80000000007820 */ /* 0x000fe20000410000 */
[----:B------:R-:W-:-:S03]  /*1a80*/  CS2R R6, SRZ ;  /* 0x0000000000067805 */ /* 0x000fc6000001ff00 */
[----:B------:R0:W1:Y:S01]  /*1a90*/  F2F.F64.F32 R4, R0 ;  /* 0x0000000000047310 */ /* 0x0000620000201800 */
[----:B------:R-:W-:Y:S05]  /*1aa0*/  BRA `(.L_x_32329) ;  /* 0x000004e000007947 */ /* 0x000fea0003800000 */
.L_x_32342:
        /* <DEDUP_REMOVED lines=21> */
.L_x_32351:
[----:B------:R-:W-:Y:S05]  /*1c00*/  BSYNC B1 ;  /* 0x0000000000017941 */ /* 0x000fea0003800000 */
.L_x_32350:
[----:B------:R-:W-:Y:S01]  /*1c10*/  LEA R3, R0, 0x37800000, 0x17 ;  /* 0x3780000000037811 */ /* 0x000fe200078eb8ff */
[----:B------:R-:W-:-:S05]  /*1c20*/  IMAD.SHL.U32 R0, R2, 0x200000, RZ ;  /* 0x0020000002007824 */ /* 0x000fca00078e00ff */
[----:B------:R-:W-:Y:S02]  /*1c30*/  LOP3.LUT R0, R3, R0, R4, 0xfe, !PT ;  /* 0x0000000003007212 */ /* 0x000fe400078efe04 */
.L_x_32349:
[----:B------:R-:W-:Y:S05]  /*1c40*/  BSYNC B0 ;  /* 0x0000000000007941 */ /* 0x000fea0003800000 */
.L_x_32348:
[----:B------:R-:W-:Y:S01]  /*1c50*/  FMUL.FTZ R0, R0, 1 ;  /* 0x3f80000000007820 */ /* 0x000fe20000410000 */
[----:B------:R-:W-:-:S03]  /*1c60*/  CS2R R6, SRZ ;  /* 0x0000000000067805 */ /* 0x000fc6000001ff00 */
[----:B------:R0:W1:Y:S01]  /*1c70*/  F2F.F64.F32 R4, R0 ;  /* 0x0000000000047310 */ /* 0x0000620000201800 */
[----:B------:R-:W-:Y:S05]  /*1c80*/  BRA `(.L_x_32329) ;  /* 0x0000030000007947 */ /* 0x000fea0003800000 */
.L_x_32341:
        /* <DEDUP_REMOVED lines=14> */
.L_x_32355:
[----:B------:R-:W-:Y:S05]  /*1d70*/  BSYNC B0 ;  /* 0x0000000000007941 */ /* 0x000fea0003800000 */
.L_x_32354:
[----:B------:R-:W-:Y:S01]  /*1d80*/  FMUL.FTZ R0, R0, 1 ;  /* 0x3f80000000007820 */ /* 0x000fe20000410000 */
[----:B------:R-:W-:-:S03]  /*1d90*/  CS2R R6, SRZ ;  /* 0x0000000000067805 */ /* 0x000fc6000001ff00 */
[----:B------:R0:W1:Y:S01]  /*1da0*/  F2F.F64.F32 R4, R0 ;  /* 0x0000000000047310 */ /* 0x0000620000201800 */
[----:B------:R-:W-:Y:S05]  /*1db0*/  BRA `(.L_x_32329) ;  /* 0x000001d000007947 */ /* 0x000fea0003800000 */
.L_x_32328:
        /* <DEDUP_REMOVED lines=20> */
[----:B------:R-:W-:Y:S01]  /*1f00*/  CS2R R6, SRZ ;  /* 0x0000000000067805 */ /* 0x000fe2000001ff00 */
[----:B------:R-:W-:Y:S05]  /*1f10*/  BRA `(.L_x_32329) ;  /* 0x0000007000007947 */ /* 0x000fea0003800000 */
.L_x_32353:
[----:B------:R-:W2:Y:S01]  /*1f20*/  LDG.E.64 R4, [R2.64] ;  /* 0x0000002402047981 */ /* 0x000ea2000c1e1b00 */
[----:B------:R-:W-:Y:S01]  /*1f30*/  CS2R R6, SRZ ;  /* 0x0000000000067805 */ /* 0x000fe2000001ff00 */
[----:B--2---:R-:W0:Y:S01]  /*1f40*/  I2F.F64.U64 R4, R4 ;  /* 0x0000000400047312 */ /* 0x004e220000301800 */
[----:B------:R-:W-:Y:S05]  /*1f50*/  BRA `(.L_x_32329) ;  /* 0x0000003000007947 */ /* 0x000fea0003800000 */
.L_x_32352:
[----:B------:R-:W2:Y:S01]  /*1f60*/  LDG.E R2, [R2.64] ;  /* 0x0000002402027981 */ /* 0x000ea2000c1e1900 */
[----:B------:R-:W-:Y:S01]  /*1f70*/  CS2R R6, SRZ ;  /* 0x0000000000067805 */ /* 0x000fe2000001ff00 */
[----:B--2---:R0:W1:Y:S06]  /*1f80*/  I2F.F64.U32 R4, R2 ;  /* 0x0000000200047312 */ /* 0x00406c0000201800 */
.L_x_32329:
[----:B------:R-:W3:Y:S01]  /*1f90*/  LDC.U8 R10, c[0x0][0x378] ;  /* 0x0000de00ff0a7b82 */ /* 0x000ee20000000000 */
[----:B012--5:R-:W0:-:S04]  /*1fa0*/  DMUL R8, R6, R4 ;  /* 0x0000000406087228 */ /* 0x027e080000000000 */
[----:B------:R-:W1:-:S04]  /*1fb0*/  DMUL R2, R6, R6 ;  /* 0x0000000606027228 */ /* 0x000e480000000000 */
[----:B0-----:R0:W2:-:S04]  /*1fc0*/  DFMA R6, R6, R4, R8 ;  /* 0x000000040606722b */ /* 0x0010880000000008 */
[----:B-1----:R0:W1:Y:S01]  /*1fd0*/  DFMA R4, R4, R4, -R2 ;  /* 0x000000040404722b */ /* 0x0020620000000802 */
[----:B---3--:R-:W-:-:S04]  /*1fe0*/  PRMT R0, R10, 0x9910, RZ ;  /* 0x000099100a007816 */ /* 0x008fc800000000ff */
[----:B------:R-:W-:-:S13]  /*1ff0*/  ISETP.GT.AND P0, PT, R0, 0x9, PT ;  /* 0x000000090000780c */ /* 0x000fda0003f04270 */
[----:B------:R-:W-:Y:S05]  /*2000*/  @P0 BRA `(.L_x_32356) ;  /* 0x0000048000000947 */ /* 0x000fea0003800000 */
[----:B012---:R-:W-:-:S13]  /*2010*/  ISETP.GT.AND P0, PT, R0, 0x4, PT ;  /* 0x000000040000780c */ /* 0x007fda0003f04270 */
        /* <DEDUP_REMOVED lines=10> */
.L_x_32359:
[----:B------:R-:W0:Y:S02]  /*20c0*/  F2I.S64.F64.TRUNC R4, R4 ;  /* 0x0000000400047311 */ /* 0x000e24000030d900 */
[----:B0-----:R-:W-:-:S05]  /*20d0*/  IMAD.MOV.U32 R3, RZ, RZ, R4 ;  /* 0x000000ffff037224 */ /* 0x001fca00078e0004 */
[----:B------:R0:W-:Y:S01]  /*20e0*/  STG.E.U8 [R16.64], R3 ;  /* 0x0000000310007986 */ /* 0x0001e2000c101124 */
[----:B------:R-:W-:Y:S05]  /*20f0*/  BRA `(.L_x_32361) ;  /* 0x00000f1000007947 */ /* 0x000fea0003800000 */
.L_x_32358:
        /* <DEDUP_REMOVED lines=9> */
.L_x_32363:
[----:B------:R-:W0:Y:S02]  /*2190*/  F2I.F64.TRUNC R5, R4 ;  /* 0x0000000400057311 */ /* 0x000e24000030d100 */
[----:B0-----:R0:W-:Y:S01]  /*21a0*/  STG.E [R16.64], R5 ;  /* 0x0000000510007986 */ /* 0x0011e2000c101924 */
[----:B------:R-:W-:Y:S05]  /*21b0*/  BRA `(.L_x_32361) ;  /* 0x00000e5000007947 */ /* 0x000fea0003800000 */
.L_x_32362:
[----:B------:R-:W0:Y:S02]  /*21c0*/  F2I.F64.TRUNC R5, R4 ;  /* 0x0000000400057311 */ /* 0x000e24000030d100 */
[----:B0-----:R0:W-:Y:S01]  /*21d0*/  STG.E.U16 [R16.64], R5 ;  /* 0x0000000510007986 */ /* 0x0011e2000c101524 */
[----:B------:R-:W-:Y:S05]  /*21e0*/  BRA `(.L_x_32361) ;  /* 0x00000e2000007947 */ /* 0x000fea0003800000 */
.L_x_32357:
        /* <DEDUP_REMOVED lines=11> */
.L_x_32365:
[----:B------:R-:W0:Y:S01]  /*22a0*/  F2F.F32.F64 R0, R4 ;  /* 0x0000000400007310 */ /* 0x000e220000301000 */
[----:B------:R-:W0:-:S14]  /*22b0*/  DSETP.GEU.AND P0, PT, |R4|, c[0x2][0x0], PT ;  /* 0x008000000400762a */ /* 0x000e1c0003f0e200 */
[----:B0-----:R-:W-:-:S05]  /*22c0*/  @!P0 FMUL R0, R0, 1.175494350822287508e-38 ;  /* 0x0080000000008820 */ /* 0x001fca0000400000 */
[----:B------:R-:W-:-:S05]  /*22d0*/  F2FP.PACK_AB R0, RZ, R0 ;  /* 0x00000000ff00723e */ /* 0x000fca00000000ff */
[----:B------:R0:W-:Y:S01]  /*22e0*/  STG.E.U16 [R16.64], R0 ;  /* 0x0000000010007986 */ /* 0x0001e2000c101524 */
[----:B------:R-:W-:Y:S05]  /*22f0*/  BRA `(.L_x_32361) ;  /* 0x00000d1000007947 */ /* 0x000fea0003800000 */
.L_x_32364:
[----:B------:R-:W-:-:S13]  /*2300*/  ISETP.NE.AND P0, PT, R0, 0x7, PT ;  /* 0x000000070000780c */ /* 0x000fda0003f05270 */
[----:B------:R-:W-:Y:S05]  /*2310*/  @!P0 BRA `(.L_x_32366) ;  /* 0x0000015000008947 */ /* 0x000fea0003800000 */
[----:B------:R-:W-:-:S13]  /*2320*/  ISETP.NE.AND P0, PT, R0, 0x8, PT ;  /* 0x000000080000780c */ /* 0x000fda0003f05270 */
[----:B------:R-:W-:Y:S05]  /*2330*/  @!P0 BRA `(.L_x_32367) ;  /* 0x000000a000008947 */ /* 0x000fea0003800000 */
[----:B------:R-:W-:-:S13]  /*2340*/  ISETP.NE.AND P0, PT, R0, 0x9, PT ;  /* 0x000000090000780c */ /* 0x000fda0003f05270 */
[----:B------:R-:W-:Y:S05]  /*2350*/  @P0 BRA `(.L_x_32360) ;  /* 0x00000b2000000947 */ /* 0x000fea0003800000 */
[----:B------:R-:W0:Y:S01]  /*2360*/  F2F.F32.F64 R3, R6 ;  /* 0x0000000600037310 */ /* 0x000e220000301000 */
[----:B------:R-:W0:-:S04]  /*2370*/  DSETP.GEU.AND P0, PT, |R6|, c[0x2][0x0], PT ;  /* 0x008000000600762a */ /* 0x000e080003f0e200 */
[----:B------:R-:W1:-:S03]  /*2380*/  DSETP.GEU.AND P1, PT, |R4|, c[0x2][0x0], PT ;  /* 0x008000000400762a */ /* 0x000e460003f2e200 */
[----:B------:R-:W1:Y:S07]  /*2390*/  F2F.F32.F64 R2, R4 ;  /* 0x0000000400027310 */ /* 0x000e6e0000301000 */
[----:B0-----:R-:W-:-:S04]  /*23a0*/  @!P0 FMUL R3, R3, 1.175494350822287508e-38 ;  /* 0x0080000003038820 */ /* 0x001fc80000400000 */
[----:B-1----:R-:W-:-:S05]  /*23b0*/  @!P1 FMUL R2, R2, 1.175494350822287508e-38 ;  /* 0x0080000002029820 */ /* 0x002fca0000400000 */
[----:B------:R0:W-:Y:S01]  /*23c0*/  STG.E.64 [R16.64], R2 ;  /* 0x0000000210007986 */ /* 0x0001e2000c101b24 */
[----:B------:R-:W-:Y:S05]  /*23d0*/  BRA `(.L_x_32361) ;  /* 0x00000c3000007947 */ /* 0x000fea0003800000 */
.L_x_32367:
[----:B------:R-:W0:Y:S01]  /*23e0*/  F2F.F32.F64 R3, R4 ;  /* 0x0000000400037310 */ /* 0x000e220000301000 */
[----:B------:R-:W0:-:S04]  /*23f0*/  DSETP.GEU.AND P0, PT, |R4|, c[0x2][0x0], PT ;  /* 0x008000000400762a */ /* 0x000e080003f0e200 */
[----:B------:R-:W1:-:S03]  /*2400*/  DSETP.GEU.AND P1, PT, |R6|, c[0x2][0x0], PT ;  /* 0x008000000600762a */ /* 0x000e460003f2e200 */
[----:B------:R-:W1:Y:S07]  /*2410*/  F2F.F32.F64 R0, R6 ;  /* 0x0000000600007310 */ /* 0x000e6e0000301000 */
[----:B0-----:R-:W-:-:S04]  /*2420*/  @!P0 FMUL R3, R3, 1.175494350822287508e-38 ;  /* 0x0080000003038820 */ /* 0x001fc80000400000 */
[----:B-1----:R-:W-:-:S05]  /*2430*/  @!P1 FMUL R0, R0, 1.175494350822287508e-38 ;  /* 0x0080000000009820 */ /* 0x002fca0000400000 */
[----:B------:R-:W-:-:S05]  /*2440*/  F2FP.PACK_AB R3, R0, R3 ;  /* 0x000000030003723e */ /* 0x000fca00000000ff */
[----:B------:R0:W-:Y:S01]  /*2450*/  STG.E [R16.64], R3 ;  /* 0x0000000310007986 */ /* 0x0001e2000c101924 */
[----:B------:R-:W-:Y:S05]  /*2460*/  BRA `(.L_x_32361) ;  /* 0x00000ba000007947 */ /* 0x000fea0003800000 */
.L_x_32366:
[----:B------:R0:W-:Y:S01]  /*2470*/  STG.E.64 [R16.64], R4 ;  /* 0x0000000410007986 */ /* 0x0001e2000c101b24 */
[----:B------:R-:W-:Y:S05]  /*2480*/  BRA `(.L_x_32361) ;  /* 0x00000b8000007947 */ /* 0x000fea0003800000 */
.L_x_32356:
[----:B012---:R-:W-:-:S13]  /*2490*/  ISETP.GT.AND P0, PT, R0, 0x18, PT ;  /* 0x000000180000780c */ /* 0x007fda0003f04270 */
        /* <DEDUP_REMOVED lines=8> */
[----:B0-----:R-:W0:-:S06]  /*2520*/  DSETP.NEU.OR P0, PT, R4, RZ, P0 ;  /* 0x000000ff0400722a */ /* 0x001e0c000070d400 */
[----:B0-----:R-:W-:-:S05]  /*2530*/  SEL R3, RZ, 0x1, !P0 ;  /* 0x00000001ff037807 */ /* 0x001fca0004000000 */
[----:B------:R0:W-:Y:S01]  /*2540*/  STG.E.U8 [R16.64], R3 ;  /* 0x0000000310007986 */ /* 0x0001e2000c101124 */
[----:B------:R-:W-:Y:S05]  /*2550*/  BRA `(.L_x_32361) ;  /* 0x00000ab000007947 */ /* 0x000fea0003800000 */
.L_x_32370:
[----:B------:R0:W-:Y:S01]  /*2560*/  STG.E.128 [R16.64], R4 ;  /* 0x0000000410007986 */ /* 0x0001e2000c101d24 */
[----:B------:R-:W-:Y:S05]  /*2570*/  BRA `(.L_x_32361) ;  /* 0x00000a9000007947 */ /* 0x000fea0003800000 */
.L_x_32369:
        /* <DEDUP_REMOVED lines=23> */
.L_x_32374:
[----:B------:R-:W-:Y:S05]  /*26f0*/  BSYNC B0 ;  /* 0x0000000000007941 */ /* 0x000fea0003800000 */
.L_x_32373:
[----:B------:R-:W-:-:S05]  /*2700*/  LOP3.LUT R3, R0, R3, RZ, 0xfc, !PT ;  /* 0x0000000300037212 */ /* 0x000fca00078efcff */
[----:B------:R0:W-:Y:S01]  /*2710*/  STG.E.U8 [R16.64], R3 ;  /* 0x0000000310007986 */ /* 0x0001e2000c101124 */
[----:B------:R-:W-:Y:S05]  /*2720*/  BRA `(.L_x_32361) ;  /* 0x000008e000007947 */ /* 0x000fea0003800000 */
.L_x_32372:
        /* <DEDUP_REMOVED lines=15> */
.L_x_32376:
[----:B------:R-:W-:Y:S01]  /*2820*/  IMAD.MOV.U32 R0, RZ, RZ, 0x7f ;  /* 0x0000007fff007424 */ /* 0x000fe200078e00ff */
[----:B------:R-:W-:-:S04]  /*2830*/  ISETP.GT.U32.AND P0, PT, R2, 0x7f800000, PT ;  /* 0x7f8000000200780c */ /* 0x000fc80003f04070 */
[----:B------:R-:W-:-:S04]  /*2840*/  SEL R0, R0, 0x7c, P0 ;  /* 0x0000007c00007807 */ /* 0x000fc80000000000 */
.L_x_32377:
[----:B------:R-:W-:Y:S05]  /*2850*/  BSYNC B0 ;  /* 0x0000000000007941 */ /* 0x000fea0003800000 */
.L_x_32375:
[----:B------:R-:W-:-:S04]  /*2860*/  LOP3.LUT R2, R3, 0x80000000, RZ, 0xc0, !PT ;  /* 0x8000000003027812 */ /* 0x000fc800078ec0ff */
[----:B------:R-:W-:-:S04]  /*2870*/  SHF.R.U32.HI R3, RZ, 0x18, R2 ;  /* 0x00000018ff037819 */ /* 0x000fc80000011602 */
[----:B------:R-:W-:-:S05]  /*2880*/  LOP3.LUT R3, R0, R3, RZ, 0xfc, !PT ;  /* 0x0000000300037212 */ /* 0x000fca00078efcff */
[----:B------:R0:W-:Y:S01]  /*2890*/  STG.E.U8 [R16.64], R3 ;  /* 0x0000000310007986 */ /* 0x0001e2000c101124 */
[----:B------:R-:W-:Y:S05]  /*28a0*/  BRA `(.L_x_32361) ;  /* 0x0000076000007947 */ /* 0x000fea0003800000 */
.L_x_32371:
[----:B------:R-:W0:Y:S01]  /*28b0*/  F2F.F32.F64 R0, R4 ;  /* 0x0000000400007310 */ /* 0x000e220000301000 */
[----:B------:R-:W0:-:S14]  /*28c0*/  DSETP.GEU.AND P0, PT, |R4|, c[0x2][0x0], PT ;  /* 0x008000000400762a */ /* 0x000e1c0003f0e200 */
[----:B0-----:R-:W-:-:S05]  /*28d0*/  @!P0 FMUL R0, R0, 1.175494350822287508e-38 ;  /* 0x0080000000008820 */ /* 0x001fca0000400000 */
[----:B------:R-:W-:-:S05]  /*28e0*/  F2FP.BF16.PACK_AB R0, RZ, R0 ;  /* 0x00000000ff00723e */ /* 0x000fca00000010ff */
[----:B------:R0:W-:Y:S01]  /*28f0*/  STG.E.U16 [R16.64], R0 ;  /* 0x0000000010007986 */ /* 0x0001e2000c101524 */
[----:B------:R-:W-:Y:S05]  /*2900*/  BRA `(.L_x_32361) ;  /* 0x0000070000007947 */ /* 0x000fea0003800000 */
.L_x_32368:
        /* <DEDUP_REMOVED lines=11> */
.L_x_32380:
        /* <DEDUP_REMOVED lines=19> */
.L_x_32383:
[----:B------:R-:W-:-:S04]  /*2af0*/  LOP3.LUT R2, R3, 0x80000000, RZ, 0xc0, !PT ;  /* 0x8000000003027812 */ /* 0x000fc800078ec0ff */
[----:B------:R-:W-:-:S04]  /*2b00*/  SHF.R.U32.HI R3, RZ, 0x18, R2 ;  /* 0x00000018ff037819 */ /* 0x000fc80000011602 */
[----:B------:R-:W-:-:S04]  /*2b10*/  LOP3.LUT R0, R0, R3, RZ, 0xfc, !PT ;  /* 0x0000000300007212 */ /* 0x000fc800078efcff */
[----:B------:R-:W-:Y:S02]  /*2b20*/  PRMT R8, R0, 0x7610, R8 ;  /* 0x0000761000087816 */ /* 0x000fe40000000008 */
.L_x_32382:
[----:B------:R-:W-:Y:S05]  /*2b30*/  BSYNC B0 ;  /* 0x0000000000007941 */ /* 0x000fea0003800000 */
.L_x_32381:
[----:B------:R0:W-:Y:S01]  /*2b40*/  STG.E.U8 [R16.64], R8 ;  /* 0x0000000810007986 */ /* 0x0001e2000c101124 */
[----:B------:R-:W-:Y:S05]  /*2b50*/  BRA `(.L_x_32361) ;  /* 0x000004b000007947 */ /* 0x000fea0003800000 */
.L_x_32379:
        /* <DEDUP_REMOVED lines=19> */
.L_x_32386:
[----:B------:R-:W-:-:S04]  /*2c90*/  LOP3.LUT R2, R3, 0x80000000, RZ, 0xc0, !PT ;  /* 0x8000000003027812 */ /* 0x000fc800078ec0ff */
[----:B------:R-:W-:-:S04]  /*2ca0*/  SHF.R.U32.HI R3, RZ, 0x18, R2 ;  /* 0x00000018ff037819 */ /* 0x000fc80000011602 */
[----:B------:R-:W-:-:S04]  /*2cb0*/  LOP3.LUT R0, R0, R3, RZ, 0xfc, !PT ;  /* 0x0000000300007212 */ /* 0x000fc800078efcff */
[----:B------:R-:W-:Y:S02]  /*2cc0*/  PRMT R8, R0, 0x7610, R8 ;  /* 0x0000761000087816 */ /* 0x000fe40000000008 */
.L_x_32385:
[----:B------:R-:W-:Y:S05]  /*2cd0*/  BSYNC B0 ;  /* 0x0000000000007941 */ /* 0x000fea0003800000 */
.L_x_32384:
[----:B------:R0:W-:Y:S01]  /*2ce0*/  STG.E.U8 [R16.64], R8 ;  /* 0x0000000810007986 */ /* 0x0001e2000c101124 */
[----:B------:R-:W-:Y:S05]  /*2cf0*/  BRA `(.L_x_32361) ;  /* 0x0000031000007947 */ /* 0x000fea0003800000 */
.L_x_32378:
        /* <DEDUP_REMOVED lines=24> */
.L_x_32360:
        /* <DEDUP_REMOVED lines=20> */
.L_x_32388:
[----:B------:R-:W0:Y:S02]  /*2fc0*/  F2I.U64.F64.TRUNC R4, R4 ;  /* 0x0000000400047311 */ /* 0x000e24000030d800 */
[----:B0-----:R0:W-:Y:S01]  /*2fd0*/  STG.E.64 [R16.64], R4 ;  /* 0x0000000410007986 */ /* 0x0011e2000c101b24 */
[----:B------:R-:W-:Y:S05]  /*2fe0*/  BRA `(.L_x_32361) ;  /* 0x0000002000007947 */ /* 0x000fea0003800000 */
.L_x_32387:
[----:B------:R-:W0:Y:S02]  /*2ff0*/  F2I.U32.F64.TRUNC R5, R4 ;  /* 0x0000000400057311 */ /* 0x000e24000030d000 */
[----:B0-----:R0:W-:Y:S02]  /*3000*/  STG.E [R16.64], R5 ;  /* 0x0000000510007986 */ /* 0x0011e4000c101924 */
.L_x_32361:
[----:B------:R-:W-:-:S05]  /*3010*/  IMAD R18, R18, 0x200, R23 ;  /* 0x0000020012127824 */ /* 0x000fca00078e0217 */
[----:B------:R-:W-:Y:S02]  /*3020*/  IADD3 R19, R18, 0x80, RZ ;  /* 0x0000008012137810 */ /* 0x000fe40007ffe0ff */
.L_x_32322:
[----:B------:R-:W-:Y:S05]  /*3030*/  BSYNC B6 ;  /* 0x0000000000067941 */ /* 0x000fea0003800000 */
.L_x_32321:
        /* <DEDUP_REMOVED lines=231> */
.L_x_32391:
        /* <DEDUP_REMOVED lines=20> */
.L_x_32395:
[----:B------:R-:W2:Y:S01]  /*3ff0*/  LDG.E.U8 R2, [R2.64] ;  /* 0x0000002402027981 */ /* 0x000ea2000c1e1100 */
[----:B------:R-:W-:Y:S01]  /*4000*/  CS2R R6, SRZ ;  /* 0x0000000000067805 */ /* 0x000fe2000001ff00 */
[----:B--2---:R0:W1:Y:S01]  /*4010*/  I2F.F64.U16 R4, R2 ;  /* 0x0000000200047312 */ /* 0x0040620000101800 */
[----:B------:R-:W-:Y:S05]  /*4020*/  BRA `(.L_x_32397) ;  /* 0x00000f5000007947 */ /* 0x000fea0003800000 */
.L_x_32394:
        /* <DEDUP_REMOVED lines=10> */
.L_x_32399:
[----:B------:R-:W2:Y:S01]  /*40d0*/  LDG.E R2, [R2.64] ;  /* 0x0000002402027981 */ /* 0x000ea2000c1e1900 */
[----:B------:R-:W-:Y:S01]  /*40e0*/  CS2R R6, SRZ ;  /* 0x0000000000067805 */ /* 0x000fe2000001ff00 */
[----:B--2---:R0:W1:Y:S01]  /*40f0*/  I2F.F64 R4, R2 ;  /* 0x0000000200047312 */ /* 0x0040620000201c00 */
[----:B------:R-:W-:Y:S05]  /*4100*/  BRA `(.L_x_32397) ;  /* 0x00000e7000007947 */ /* 0x000fea0003800000 */
.L_x_32398:
[----:B------:R-:W2:Y:S01]  /*4110*/  LDG.E.U16 R2, [R2.64] ;  /* 0x0000002402027981 */ /* 0x000ea2000c1e1500 */
[----:B------:R-:W-:Y:S01]  /*4120*/  CS2R R6, SRZ ;  /* 0x0000000000067805 */ /* 0x000fe2000001ff00 */
[----:B--2---:R0:W1:Y:S01]  /*4130*/  I2F.F64.S16 R4, R2 ;  /* 0x0000000200047312 */ /* 0x0040620000101c00 */
[----:B------:R-:W-:Y:S05]  /*4140*/  BRA `(.L_x_32397) ;  /* 0x00000e3000007947 */ /* 0x000fea0003800000 */
.L_x_32393:
        /* <DEDUP_REMOVED lines=11> */
.L_x_32401:
[----:B------:R-:W2:Y:S01]  /*4200*/  LDG.E.U16 R0, [R2.64] ;  /* 0x0000002402007981 */ /* 0x000ea2000c1e1500 */
[----:B------:R-:W-:Y:S01]  /*4210*/  CS2R R6, SRZ ;  /* 0x0000000000067805 */ /* 0x000fe2000001ff00 */
[----:B--2---:R-:W-:-:S05]  /*4220*/  HADD2.F32 R0, -RZ, R0.H0_H0 ;  /* 0x20000000ff007230 */ /* 0x004fca0000004100 */
[----:B------:R-:W-:-:S04]  /*4230*/  FMUL.FTZ R0, R0, 1 ;  /* 0x3f80000000007820 */ /* 0x000fc80000410000 */
[----:B------:R0:W1:Y:S01]  /*4240*/  F2F.F64.F32 R4, R0 ;  /* 0x0000000000047310 */ /* 0x0000620000201800 */
[----:B------:R-:W-:Y:S05]  /*4250*/  BRA `(.L_x_32397) ;  /* 0x00000d2000007947 */ /* 0x000fea0003800000 */
.L_x_32400:
        /* <DEDUP_REMOVED lines=12> */
.L_x_32403:
        /* <DEDUP_REMOVED lines=8> */
.L_x_32402:
[----:B------:R0:W5:Y:S01]  /*43a0*/  LDG.E.64 R4, [R2.64] ;  /* 0x0000002402047981 */ /* 0x000162000c1e1b00 */
[----:B------:R-:W-:Y:S01]  /*43b0*/  CS2R R6, SRZ ;  /* 0x0000000000067805 */ /* 0x000fe2000001ff00 */
[----:B------:R-:W-:Y:S05]  /*43c0*/  BRA `(.L_x_32397) ;  /* 0x00000bb000007947 */ /* 0x000fea0003800000 */
.L_x_32392:
        /* <DEDUP_REMOVED lines=14> */
.L_x_32406:
[----:B------:R0:W5:Y:S01]  /*44b0*/  LDG.E.128 R4, [R2.64] ;  /* 0x0000002402047981 */ /* 0x000162000c1e1d00 */
[----:B------:R-:W-:Y:S05]  /*44c0*/  BRA `(.L_x_32397) ;  /* 0x00000ab000007947 */ /* 0x000fea0003800000 */
.L_x_32405:
        /* <DEDUP_REMOVED lines=29> */
.L_x_32408:
        /* <DEDUP_REMOVED lines=16> */
.L_x_32407:
[----:B------:R-:W2:Y:S01]  /*47a0*/  LDG.E.U16 R0, [R2.64] ;  /* 0x0000002402007981 */ /* 0x000ea2000c1e1500 */
[----:B------:R-:W-:Y:S01]  /*47b0*/  CS2R R6, SRZ ;  /* 0x0000000000067805 */ /* 0x000fe2000001ff00 */
[----:B--2---:R-:W-:-:S05]  /*47c0*/  PRMT R0, RZ, 0x5410, R0 ;  /* 0x00005410ff007816 */ /* 0x004fca0000000000 */
[----:B------:R-:W-:-:S04]  /*47d0*/  FMUL.FTZ R0, R0, 1 ;  /* 0x3f80000000007820 */ /* 0x000fc80000410000 */
[----:B------:R0:W1:Y:S01]  /*47e0*/  F2F.F64.F32 R4, R0 ;  /* 0x0000000000047310 */ /* 0x0000620000201800 */
[----:B------:R-:W-:Y:S05]  /*47f0*/  BRA `(.L_x_32397) ;  /* 0x0000078000007947 */ /* 0x000fea0003800000 */
.L_x_32404:
        /* <DEDUP_REMOVED lines=12> */
.L_x_32411:
        /* <DEDUP_REMOVED lines=21> */
.L_x_32415:
[----:B------:R-:W-:Y:S05]  /*4a10*/  BSYNC B1 ;  /* 0x0000000000017941 */ /* 0x000fea0003800000 */
.L_x_32414:
[----:B------:R-:W-:Y:S01]  /*4a20*/  LEA R3, R0, 0x3b800000, 0x17 ;  /* 0x3b80000000037811 */ /* 0x000fe200078eb8ff */
[----:B------:R-:W-:-:S05]  /*4a30*/  IMAD.SHL.U32 R0, R2, 0x100000, RZ ;  /* 0x0010000002007824 */ /* 0x000fca00078e00ff */
[----:B------:R-:W-:Y:S02]  /*4a40*/  LOP3.LUT R0, R3, R0, R4, 0xfe, !PT ;  /* 0x0000000003007212 */ /* 0x000fe400078efe04 */
.L_x_32413:
[----:B------:R-:W-:Y:S05]  /*4a50*/  BSYNC B0 ;  /* 0x0000000000007941 */ /* 0x000fea0003800000 */
.L_x_32412:
[----:B------:R-:W-:Y:S01]  /*4a60*/  FMUL.FTZ R0, R0, 1 ;  /* 0x3f80000000007820 */ /* 0x000fe20000410000 */
[----:B------:R-:W-:-:S03]  /*4a70*/  CS2R R6, SRZ ;  /* 0x0000000000067805 */ /* 0x000fc6000001ff00 */
[----:B------:R0:W1:Y:S01]  /*4a80*/  F2F.F64.F32 R4, R0 ;  /* 0x0000000000047310 */ /* 0x0000620000201800 */
[----:B------:R-:W-:Y:S05]  /*4a90*/  BRA `(.L_x_32397) ;  /* 0x000004e000007947 */ /* 0x000fea0003800000 */
.L_x_32410:
        /* <DEDUP_REMOVED lines=21> */
.L_x_32419:
[----:B------:R-:W-:Y:S05]  /*4bf0*/  BSYNC B1 ;  /* 0x0000000000017941 */ /* 0x000fea0003800000 */
.L_x_32418:
[----:B------:R-:W-:Y:S01]  /*4c00*/  LEA R3, R0, 0x37800000, 0x17 ;  /* 0x3780000000037811 */ /* 0x000fe200078eb8ff */
[----:B------:R-:W-:-:S05]  /*4c10*/  IMAD.SHL.U32 R0, R2, 0x200000, RZ ;  /* 0x0020000002007824 */ /* 0x000fca00078e00ff */
[----:B------:R-:W-:Y:S02]  /*4c20*/  LOP3.LUT R0, R3, R0, R4, 0xfe, !PT ;  /* 0x0000000003007212 */ /* 0x000fe400078efe04 */
.L_x_32417:
[----:B------:R-:W-:Y:S05]  /*4c30*/  BSYNC B0 ;  /* 0x0000000000007941 */ /* 0x000fea0003800000 */
.L_x_32416:
[----:B------:R-:W-:Y:S01]  /*4c40*/  FMUL.FTZ R0, R0, 1 ;  /* 0x3f80000000007820 */ /* 0x000fe20000410000 */
[----:B------:R-:W-:-:S03]  /*4c50*/  CS2R R6, SRZ ;  /* 0x0000000000067805 */ /* 0x000fc6000001ff00 */
[----:B------:R0:W1:Y:S01]  /*4c60*/  F2F.F64.F32 R4, R0 ;  /* 0x0000000000047310 */ /* 0x0000620000201800 */
[----:B------:R-:W-:Y:S05]  /*4c70*/  BRA `(.L_x_32397) ;  /* 0x0000030000007947 */ /* 0x000fea0003800000 */
.L_x_32409:
        /* <DEDUP_REMOVED lines=14> */
.L_x_32423:
[----:B------:R-:W-:Y:S05]  /*4d60*/  BSYNC B0 ;  /* 0x0000000000007941 */ /* 0x000fea0003800000 */
.L_x_32422:
[----:B------:R-:W-:Y:S01]  /*4d70*/  FMUL.FTZ R0, R0, 1 ;  /* 0x3f80000000007820 */ /* 0x000fe20000410000 */
[----:B------:R-:W-:-:S03]  /*4d80*/  CS2R R6, SRZ ;  /* 0x0000000000067805 */ /* 0x000fc6000001ff00 */
[----:B------:R0:W1:Y:S01]  /*4d90*/  F2F.F64.F32 R4, R0 ;  /* 0x0000000000047310 */ /* 0x0000620000201800 */
[----:B------:R-:W-:Y:S05]  /*4da0*/  BRA `(.L_x_32397) ;  /* 0x000001d000007947 */ /* 0x000fea0003800000 */
.L_x_32396:
        /* <DEDUP_REMOVED lines=22> */
.L_x_32421:
[----:B------:R-:W2:Y:S01]  /*4f10*/  LDG.E.64 R4, [R2.64] ;  /* 0x0000002402047981 */ /* 0x000ea2000c1e1b00 */
[----:B------:R-:W-:Y:S01]  /*4f20*/  CS2R R6, SRZ ;  /* 0x0000000000067805 */ /* 0x000fe2000001ff00 */
[----:B--2---:R-:W0:Y:S01]  /*4f30*/  I2F.F64.U64 R4, R4 ;  /* 0x0000000400047312 */ /* 0x004e220000301800 */
[----:B------:R-:W-:Y:S05]  /*4f40*/  BRA `(.L_x_32397) ;  /* 0x0000003000007947 */ /* 0x000fea0003800000 */
.L_x_32420:
[----:B------:R-:W2:Y:S01]  /*4f50*/  LDG.E R2, [R2.64] ;  /* 0x0000002402027981 */ /* 0x000ea2000c1e1900 */
[----:B------:R-:W-:Y:S01]  /*4f60*/  CS2R R6, SRZ ;  /* 0x0000000000067805 */ /* 0x000fe2000001ff00 */
[----:B--2---:R0:W1:Y:S06]  /*4f70*/  I2F.F64.U32 R4, R2 ;  /* 0x0000000200047312 */ /* 0x00406c0000201800 */
.L_x_32397:
        /* <DEDUP_REMOVED lines=19> */
.L_x_32427:
[----:B------:R-:W0:Y:S02]  /*50b0*/  F2I.S64.F64.TRUNC R4, R4 ;  /* 0x0000000400047311 */ /* 0x000e24000030d900 */
[----:B0-----:R-:W-:-:S05]  /*50c0*/  IMAD.MOV.U32 R3, RZ, RZ, R4 ;  /* 0x000000ffff037224 */ /* 0x001fca00078e0004 */
[----:B------:R0:W-:Y:S01]  /*50d0*/  STG.E.U8 [R16.64], R3 ;  /* 0x0000000310007986 */ /* 0x0001e2000c101124 */
[----:B------:R-:W-:Y:S05]  /*50e0*/  BRA `(.L_x_32429) ;  /* 0x00000f1000007947 */ /* 0x000fea0003800000 */
.L_x_32426:
        /* <DEDUP_REMOVED lines=9> */
.L_x_32431:
[----:B------:R-:W0:Y:S02]  /*5180*/  F2I.F64.TRUNC R5, R4 ;  /* 0x0000000400057311 */ /* 0x000e24000030d100 */
[----:B0-----:R0:W-:Y:S01]  /*5190*/  STG.E [R16.64], R5 ;  /* 0x0000000510007986 */ /* 0x0011e2000c101924 */
[----:B------:R-:W-:Y:S05]  /*51a0*/  BRA `(.L_x_32429) ;  /* 0x00000e5000007947 */ /* 0x000fea0003800000 */
.L_x_32430:
[----:B------:R-:W0:Y:S02]  /*51b0*/  F2I.F64.TRUNC R5, R4 ;  /* 0x0000000400057311 */ /* 0x000e24000030d100 */
[----:B0-----:R0:W-:Y:S01]  /*51c0*/  STG.E.U16 [R16.64], R5 ;  /* 0x0000000510007986 */ /* 0x0011e2000c101524 */
[----:B------:R-:W-:Y:S05]  /*51d0*/  BRA `(.L_x_32429) ;  /* 0x00000e2000007947 */ /* 0x000fea0003800000 */
.L_x_32425:
        /* <DEDUP_REMOVED lines=11> */
.L_x_32433:
[----:B------:R-:W0:Y:S01]  /*5290*/  F2F.F32.F64 R0, R4 ;  /* 0x0000000400007310 */ /* 0x000e220000301000 */
[----:B------:R-:W0:-:S14]  /*52a0*/  DSETP.GEU.AND P0, PT, |R4|, c[0x2][0x0], PT ;  /* 0x008000000400762a */ /* 0x000e1c0003f0e200 */
[----:B0-----:R-:W-:-:S05]  /*52b0*/  @!P0 FMUL R0, R0, 1.175494350822287508e-38 ;  /* 0x0080000000008820 */ /* 0x001fca0000400000 */
[----:B------:R-:W-:-:S05]  /*52c0*/  F2FP.PACK_AB R0, RZ, R0 ;  /* 0x00000000ff00723e */ /* 0x000fca00000000ff */
[----:B------:R0:W-:Y:S01]  /*52d0*/  STG.E.U16 [R16.64], R0 ;  /* 0x0000000010007986 */ /* 0x0001e2000c101524 */
[----:B------:R-:W-:Y:S05]  /*52e0*/  BRA `(.L_x_32429) ;  /* 0x00000d1000007947 */ /* 0x000fea0003800000 */
.L_x_32432:
        /* <DEDUP_REMOVED lines=14> */
.L_x_32435:
        /* <DEDUP_REMOVED lines=9> */
.L_x_32434:
[----:B------:R0:W-:Y:S01]  /*5460*/  STG.E.64 [R16.64], R4 ;  /* 0x0000000410007986 */ /* 0x0001e2000c101b24 */
[----:B------:R-:W-:Y:S05]  /*5470*/  BRA `(.L_x_32429) ;  /* 0x00000b8000007947 */ /* 0x000fea0003800000 */
.L_x_32424:
        /* <DEDUP_REMOVED lines=13> */
.L_x_32438:
[----:B------:R0:W-:Y:S01]  /*5550*/  STG.E.128 [R16.64], R4 ;  /* 0x0000000410007986 */ /* 0x0001e2000c101d24 */
[----:B------:R-:W-:Y:S05]  /*5560*/  BRA `(.L_x_32429) ;  /* 0x00000a9000007947 */ /* 0x000fea0003800000 */
.L_x_32437:
        /* <DEDUP_REMOVED lines=23> */
.L_x_32442:
[----:B------:R-:W-:Y:S05]  /*56e0*/  BSYNC B0 ;  /* 0x0000000000007941 */ /* 0x000fea0003800000 */
.L_x_32441:
[----:B------:R-:W-:-:S05]  /*56f0*/  LOP3.LUT R3, R0, R3, RZ, 0xfc, !PT ;  /* 0x0000000300037212 */ /* 0x000fca00078efcff */
[----:B------:R0:W-:Y:S01]  /*5700*/  STG.E.U8 [R16.64], R3 ;  /* 0x0000000310007986 */ /* 0x0001e2000c101124 */
[----:B------:R-:W-:Y:S05]  /*5710*/  BRA `(.L_x_32429) ;  /* 0x000008e000007947 */ /* 0x000fea0003800000 */
.L_x_32440:
        /* <DEDUP_REMOVED lines=15> */
.L_x_32444:
[----:B------:R-:W-:Y:S01]  /*5810*/  IMAD.MOV.U32 R0, RZ, RZ, 0x7f ;  /* 0x0000007fff007424 */ /* 0x000fe200078e00ff */
[----:B------:R-:W-:-:S04]  /*5820*/  ISETP.GT.U32.AND P0, PT, R2, 0x7f800000, PT ;  /* 0x7f8000000200780c */ /* 0x000fc80003f04070 */
[----:B------:R-:W-:-:S04]  /*5830*/  SEL R0, R0, 0x7c, P0 ;  /* 0x0000007c00007807 */ /* 0x000fc80000000000 */
.L_x_32445:
[----:B------:R-:W-:Y:S05]  /*5840*/  BSYNC B0 ;  /* 0x0000000000007941 */ /* 0x000fea0003800000 */
.L_x_32443:
[----:B------:R-:W-:-:S04]  /*5850*/  LOP3.LUT R2, R3, 0x80000000, RZ, 0xc0, !PT ;  /* 0x8000000003027812 */ /* 0x000fc800078ec0ff */
[----:B------:R-:W-:-:S04]  /*5860*/  SHF.R.U32.HI R3, RZ, 0x18, R2 ;  /* 0x00000018ff037819 */ /* 0x000fc80000011602 */
[----:B------:R-:W-:-:S05]  /*5870*/  LOP3.LUT R3, R0, R3, RZ, 0xfc, !PT ;  /* 0x0000000300037212 */ /* 0x000fca00078efcff */
[----:B------:R0:W-:Y:S01]  /*5880*/  STG.E.U8 [R16.64], R3 ;  /* 0x0000000310007986 */ /* 0x0001e2000c101124 */
[----:B------:R-:W-:Y:S05]  /*5890*/  BRA `(.L_x_32429) ;  /* 0x0000076000007947 */ /* 0x000fea0003800000 */
.L_x_32439:
[----:B------:R-:W0:Y:S01]  /*58a0*/  F2F.F32.F64 R0, R4 ;  /* 0x0000000400007310 */ /* 0x000e220000301000 */
[----:B------:R-:W0:-:S14]  /*58b0*/  DSETP.GEU.AND P0, PT, |R4|, c[0x2][0x0], PT ;  /* 0x008000000400762a */ /* 0x000e1c0003f0e200 */
[----:B0-----:R-:W-:-:S05]  /*58c0*/  @!P0 FMUL R0, R0, 1.175494350822287508e-38 ;  /* 0x0080000000008820 */ /* 0x001fca0000400000 */
[----:B------:R-:W-:-:S05]  /*58d0*/  F2FP.BF16.PACK_AB R0, RZ, R0 ;  /* 0x00000000ff00723e */ /* 0x000fca00000010ff */
[----:B------:R0:W-:Y:S01]  /*58e0*/  STG.E.U16 [R16.64], R0 ;  /* 0x0000000010007986 */ /* 0x0001e2000c101524 */
[----:B------:R-:W-:Y:S05]  /*58f0*/  BRA `(.L_x_32429) ;  /* 0x0000070000007947 */ /* 0x000fea0003800000 */
.L_x_32436:
        /* <DEDUP_REMOVED lines=11> */
.L_x_32448:
        /* <DEDUP_REMOVED lines=19> */
.L_x_32451:
[----:B------:R-:W-:-:S04]  /*5ae0*/  LOP3.LUT R2, R3, 0x80000000, RZ, 0xc0, !PT ;  /* 0x8000000003027812 */ /* 0x000fc800078ec0ff */
[----:B------:R-:W-:-:S04]  /*5af0*/  SHF.R.U32.HI R3, RZ, 0x18, R2 ;  /* 0x00000018ff037819 */ /* 0x000fc80000011602 */
[----:B------:R-:W-:-:S04]  /*5b00*/  LOP3.LUT R0, R0, R3, RZ, 0xfc, !PT ;  /* 0x0000000300007212 */ /* 0x000fc800078efcff */
[----:B------:R-:W-:Y:S02]  /*5b10*/  PRMT R8, R0, 0x7610, R8 ;  /* 0x0000761000087816 */ /* 0x000fe40000000008 */
.L_x_32450:
[----:B------:R-:W-:Y:S05]  /*5b20*/  BSYNC B0 ;  /* 0x0000000000007941 */ /* 0x000fea0003800000 */
.L_x_32449:
[----:B------:R0:W-:Y:S01]  /*5b30*/  STG.E.U8 [R16.64], R8 ;  /* 0x0000000810007986 */ /* 0x0001e2000c101124 */
[----:B------:R-:W-:Y:S05]  /*5b40*/  BRA `(.L_x_32429) ;  /* 0x000004b000007947 */ /* 0x000fea0003800000 */
.L_x_32447:
        /* <DEDUP_REMOVED lines=19> */
.L_x_32454:
[----:B------:R-:W-:-:S04]  /*5c80*/  LOP3.LUT R2, R3, 0x80000000, RZ, 0xc0, !PT ;  /* 0x8000000003027812 */ /* 0x000fc800078ec0ff */
[----:B------:R-:W-:-:S04]  /*5c90*/  SHF.R.U32.HI R3, RZ, 0x18, R2 ;  /* 0x00000018ff037819 */ /* 0x000fc80000011602 */
[----:B------:R-:W-:-:S04]  /*5ca0*/  LOP3.LUT R0, R0, R3, RZ, 0xfc, !PT ;  /* 0x0000000300007212 */ /* 0x000fc800078efcff */
[----:B------:R-:W-:Y:S02]  /*5cb0*/  PRMT R8, R0, 0x7610, R8 ;  /* 0x0000761000087816 */ /* 0x000fe40000000008 */
.L_x_32453:
[----:B------:R-:W-:Y:S05]  /*5cc0*/  BSYNC B0 ;  /* 0x0000000000007941 */ /* 0x000fea0003800000 */
.L_x_32452:
[----:B------:R0:W-:Y:S01]  /*5cd0*/  STG.E.U8 [R16.64], R8 ;  /* 0x0000000810007986 */ /* 0x0001e2000c101124 */
[----:B------:R-:W-:Y:S05]  /*5ce0*/  BRA `(.L_x_32429) ;  /* 0x0000031000007947 */ /* 0x000fea0003800000 */
.L_x_32446:
        /* <DEDUP_REMOVED lines=24> */
.L_x_32428:
        /* <DEDUP_REMOVED lines=20> */
.L_x_32456:
[----:B------:R-:W0:Y:S02]  /*5fb0*/  F2I.U64.F64.TRUNC R4, R4 ;  /* 0x0000000400047311 */ /* 0x000e24000030d800 */
[----:B0-----:R0:W-:Y:S01]  /*5fc0*/  STG.E.64 [R16.64], R4 ;  /* 0x0000000410007986 */ /* 0x0011e2000c101b24 */
[----:B------:R-:W-:Y:S05]  /*5fd0*/  BRA `(.L_x_32429) ;  /* 0x0000002000007947 */ /* 0x000fea0003800000 */
.L_x_32455:
[----:B------:R-:W0:Y:S02]  /*5fe0*/  F2I.U32.F64.TRUNC R5, R4 ;  /* 0x0000000400057311 */ /* 0x000e24000030d000 */
[----:B0-----:R0:W-:Y:S02]  /*5ff0*/  STG.E [R16.64], R5 ;  /* 0x0000000510007986 */ /* 0x0011e4000c101924 */
.L_x_32429:
        /* <DEDUP_REMOVED lines=231> */
.L_x_32457:
        /* <DEDUP_REMOVED lines=20> */
.L_x_32461:
[----:B------:R-:W2:Y:S01]  /*6fb0*/  LDG.E.U8 R2, [R2.64] ;  /* 0x0000002402027981 */ /* 0x000ea2000c1e1100 */
[----:B------:R-:W-:Y:S01]  /*6fc0*/  CS2R R6, SRZ ;  /* 0x0000000000067805 */ /* 0x000fe2000001ff00 */
[----:B--2---:R0:W1:Y:S01]  /*6fd0*/  I2F.F64.U16 R4, R2 ;  /* 0x0000000200047312 */ /* 0x0040620000101800 */
[----:B------:R-:W-:Y:S05]  /*6fe0*/  BRA `(.L_x_32463) ;  /* 0x00000f5000007947 */ /* 0x000fea0003800000 */
.L_x_32460:
        /* <DEDUP_REMOVED lines=10> */
.L_x_32465:
[----:B------:R-:W2:Y:S01]  /*7090*/  LDG.E R2, [R2.64] ;  /* 0x0000002402027981 */ /* 0x000ea2000c1e1900 */
[----:B------:R-:W-:Y:S01]  /*70a0*/  CS2R R6, SRZ ;  /* 0x0000000000067805 */ /* 0x000fe2000001ff00 */
[----:B--2---:R0:W1:Y:S01]  /*70b0*/  I2F.F64 R4, R2 ;  /* 0x0000000200047312 */ /* 0x0040620000201c00 */
[----:B------:R-:W-:Y:S05]  /*70c0*/  BRA `(.L_x_32463) ;  /* 0x00000e7000007947 */ /* 0x000fea0003800000 */
.L_x_32464:
[----:B------:R-:W2:Y:S01]  /*70d0*/  LDG.E.U16 R2, [R2.64] ;  /* 0x0000002402027981 */ /* 0x000ea2000c1e1500 */
[----:B------:R-:W-:Y:S01]  /*70e0*/  CS2R R6, SRZ ;  /* 0x0000000000067805 */ /* 0x000fe2000001ff00 */
[----:B--2---:R0:W1:Y:S01]  /*70f0*/  I2F.F64.S16 R4, R2 ;  /* 0x0000000200047312 */ /* 0x0040620000101c00 */
[----:B------:R-:W-:Y:S05]  /*7100*/  BRA `(.L_x_32463) ;  /* 0x00000e3000007947 */ /* 0x000fea0003800000 */
.L_x_32459:
        /* <DEDUP_REMOVED lines=11> */
.L_x_32467:
[----:B------:R-:W2:Y:S01]  /*71c0*/  LDG.E.U16 R0, [R2.64] ;  /* 0x0000002402007981 */ /* 0x000ea2000c1e1500 */
[----:B------:R-:W-:Y:S01]  /*71d0*/  CS2R R6, SRZ ;  /* 0x0000000000067805 */ /* 0x000fe2000001ff00 */
[----:B--2---:R-:W-:-:S05]  /*71e0*/  HADD2.F32 R0, -RZ, R0.H0_H0 ;  /* 0x20000000ff007230 */ /* 0x004fca0000004100 */
[----:B------:R-:W-:-:S04]  /*71f0*/  FMUL.FTZ R0, R0, 1 ;  /* 0x3f80000000007820 */ /* 0x000fc80000410000 */
[----:B------:R0:W1:Y:S01]  /*7200*/  F2F.F64.F32 R4, R0 ;  /* 0x0000000000047310 */ /* 0x0000620000201800 */
[----:B------:R-:W-:Y:S05]  /*7210*/  BRA `(.L_x_32463) ;  /* 0x00000d2000007947 */ /* 0x000fea0003800000 */
.L_x_32466:
        /* <DEDUP_REMOVED lines=12> */
.L_x_32469:
        /* <DEDUP_REMOVED lines=8> */
.L_x_32468:
[----:B------:R0:W5:Y:S01]  /*7360*/  LDG.E.64 R4, [R2.64] ;  /* 0x0000002402047981 */ /* 0x000162000c1e1b00 */
[----:B------:R-:W-:Y:S01]  /*7370*/  CS2R R6, SRZ ;  /* 0x0000000000067805 */ /* 0x000fe2000001ff00 */
[----:B------:R-:W-:Y:S05]  /*7380*/  BRA `(.L_x_32463) ;  /* 0x00000bb000007947 */ /* 0x000fea0003800000 */
.L_x_32458:
        /* <DEDUP_REMOVED lines=14> */
.L_x_32472:
[----:B------:R0:W5:Y:S01]  /*7470*/  LDG.E.128 R4, [R2.64] ;  /* 0x0000002402047981 */ /* 0x000162000c1e1d00 */
[----:B------:R-:W-:Y:S05]  /*7480*/  BRA `(.L_x_32463) ;  /* 0x00000ab000007947 */ /* 0x000fea0003800000 */
.L_x_32471:
        /* <DEDUP_REMOVED lines=29> */
.L_x_32474:
        /* <DEDUP_REMOVED lines=16> */
.L_x_32473:
[----:B------:R-:W2:Y:S01]  /*7760*/  LDG.E.U16 R0, [R2.64] ;  /* 0x0000002402007981 */ /* 0x000ea2000c1e1500 */
[----:B------:R-:W-:Y:S01]  /*7770*/  CS2R R6, SRZ ;  /* 0x0000000000067805 */ /* 0x000fe2000001ff00 */
[----:B--2---:R-:W-:-:S05]  /*7780*/  PRMT R0, RZ, 0x5410, R0 ;  /* 0x00005410ff007816 */ /* 0x004fca0000000000 */
[----:B------:R-:W-:-:S04]  /*7790*/  FMUL.FTZ R0, R0, 1 ;  /* 0x3f80000000007820 */ /* 0x000fc80000410000 */
[----:B------:R0:W1:Y:S01]  /*77a0*/  F2F.F64.F32 R4, R0 ;  /* 0x0000000000047310 */ /* 0x0000620000201800 */
[----:B------:R-:W-:Y:S05]  /*77b0*/  BRA `(.L_x_32463) ;  /* 0x0000078000007947 */ /* 0x000fea0003800000 */
.L_x_32470:
        /* <DEDUP_REMOVED lines=12> */
.L_x_32477:
        /* <DEDUP_REMOVED lines=21> */
.L_x_32481:
[----:B------:R-:W-:Y:S05]  /*79d0*/  BSYNC B1 ;  /* 0x0000000000017941 */ /* 0x000fea0003800000 */
.L_x_32480:
[----:B------:R-:W-:Y:S01]  /*79e0*/  LEA R3, R0, 0x3b800000, 0x17 ;  /* 0x3b80000000037811 */ /* 0x000fe200078eb8ff */
[----:B------:R-:W-:-:S05]  /*79f0*/  IMAD.SHL.U32 R0, R2, 0x100000, RZ ;  /* 0x0010000002007824 */ /* 0x000fca00078e00ff */
[----:B------:R-:W-:Y:S02]  /*7a00*/  LOP3.LUT R0, R3, R0, R4, 0xfe, !PT ;  /* 0x0000000003007212 */ /* 0x000fe400078efe04 */
.L_x_32479:
[----:B------:R-:W-:Y:S05]  /*7a10*/  BSYNC B0 ;  /* 0x0000000000007941 */ /* 0x000fea0003800000 */
.L_x_32478:
[----:B------:R-:W-:Y:S01]  /*7a20*/  FMUL.FTZ R0, R0, 1 ;  /* 0x3f80000000007820 */ /* 0x000fe20000410000 */
[----:B------:R-:W-:-:S03]  /*7a30*/  CS2R R6, SRZ ;  /* 0x0000000000067805 */ /* 0x000fc6000001ff00 */
[----:B------:R0:W1:Y:S01]  /*7a40*/  F2F.F64.F32 R4, R0 ;  /* 0x0000000000047310 */ /* 0x0000620000201800 */
[----:B------:R-:W-:Y:S05]  /*7a50*/  BRA `(.L_x_32463) ;  /* 0x000004e000007947 */ /* 0x000fea0003800000 */
.L_x_32476:
        /* <DEDUP_REMOVED lines=21> */
.L_x_32485:
[----:B------:R-:W-:Y:S05]  /*7bb0*/  BSYNC B1 ;  /* 0x0000000000017941 */ /* 0x000fea0003800000 */
.L_x_32484:
[----:B------:R-:W-:Y:S01]  /*7bc0*/  LEA R3, R0, 0x37800000, 0x17 ;  /* 0x3780000000037811 */ /* 0x000fe200078eb8ff */
[----:B------:R-:W-:-:S05]  /*7bd0*/  IMAD.SHL.U32 R0, R2, 0x200000, RZ ;  /* 0x0020000002007824 */ /* 0x000fca00078e00ff */
[----:B------:R-:W-:Y:S02]  /*7be0*/  LOP3.LUT R0, R3, R0, R4, 0xfe, !PT ;  /* 0x0000000003007212 */ /* 0x000fe400078efe04 */
.L_x_32483:
[----:B------:R-:W-:Y:S05]  /*7bf0*/  BSYNC B0 ;  /* 0x0000000000007941 */ /* 0x000fea0003800000 */
.L_x_32482:
[----:B------:R-:W-:Y:S01]  /*7c00*/  FMUL.FTZ R0, R0, 1 ;  /* 0x3f80000000007820 */ /* 0x000fe20000410000 */
[----:B------:R-:W-:-:S03]  /*7c10*/  CS2R R6, SRZ ;  /* 0x0000000000067805 */ /* 0x000fc6000001ff00 */
[----:B------:R0:W1:Y:S01]  /*7c20*/  F2F.F64.F32 R4, R0 ;  /* 0x0000000000047310 */ /* 0x0000620000201800 */
[----:B------:R-:W-:Y:S05]  /*7c30*/  BRA `(.L_x_32463) ;  /* 0x0000030000007947 */ /* 0x000fea0003800000 */
.L_x_32475:
        /* <DEDUP_REMOVED lines=14> */
.L_x_32489:
[----:B------:R-:W-:Y:S05]  /*7d20*/  BSYNC B0 ;  /* 0x0000000000007941 */ /* 0x000fea0003800000 */
.L_x_32488:
[----:B------:R-:W-:Y:S01]  /*7d30*/  FMUL.FTZ R0, R0, 1 ;  /* 0x3f80000000007820 */ /* 0x000fe20000410000 */
[----:B------:R-:W-:-:S03]  /*7d40*/  CS2R R6, SRZ ;  /* 0x0000000000067805 */ /* 0x000fc6000001ff00 */
[----:B------:R0:W1:Y:S01]  /*7d50*/  F2F.F64.F32 R4, R0 ;  /* 0x0000000000047310 */ /* 0x0000620000201800 */
[----:B------:R-:W-:Y:S05]  /*7d60*/  BRA `(.L_x_32463) ;  /* 0x000001d000007947 */ /* 0x000fea0003800000 */
.L_x_32462:
        /* <DEDUP_REMOVED lines=22> */
.L_x_32487:
[----:B------:R-:W2:Y:S01]  /*7ed0*/  LDG.E.64 R4, [R2.64] ;  /* 0x0000002402047981 */ /* 0x000ea2000c1e1b00 */
[----:B------:R-:W-:Y:S01]  /*7ee0*/  CS2R R6, SRZ ;  /* 0x0000000000067805 */ /* 0x000fe2000001ff00 */
[----:B--2---:R-:W0:Y:S01]  /*7ef0*/  I2F.F64.U64 R4, R4 ;  /* 0x0000000400047312 */ /* 0x004e220000301800 */
[----:B------:R-:W-:Y:S05]  /*7f00*/  BRA `(.L_x_32463) ;  /* 0x0000003000007947 */ /* 0x000fea0003800000 */
.L_x_32486:
[----:B------:R-:W2:Y:S01]  /*7f10*/  LDG.E R2, [R2.64] ;  /* 0x0000002402027981 */ /* 0x000ea2000c1e1900 */
[----:B------:R-:W-:Y:S01]  /*7f20*/  CS2R R6, SRZ ;  /* 0x0000000000067805 */ /* 0x000fe2000001ff00 */
[----:B--2---:R0:W1:Y:S06]  /*7f30*/  I2F.F64.U32 R4, R2 ;  /* 0x0000000200047312 */ /* 0x00406c0000201800 */
.L_x_32463:
        /* <DEDUP_REMOVED lines=19> */
.L_x_32493:
[----:B------:R-:W0:Y:S02]  /*8070*/  F2I.S64.F64.TRUNC R4, R4 ;  /* 0x0000000400047311 */ /* 0x000e24000030d900 */
[----:B0-----:R-:W-:-:S05]  /*8080*/  IMAD.MOV.U32 R3, RZ, RZ, R4 ;  /* 0x000000ffff037224 */ /* 0x001fca00078e0004 */
[----:B------:R0:W-:Y:S01]  /*8090*/  STG.E.U8 [R16.64], R3 ;  /* 0x0000000310007986 */ /* 0x0001e2000c101124 */
[----:B------:R-:W-:Y:S05]  /*80a0*/  BRA `(.L_x_32495) ;  /* 0x00000f1000007947 */ /* 0x000fea0003800000 */
.L_x_32492:
        /* <DEDUP_REMOVED lines=9> */
.L_x_32497:
[----:B------:R-:W0:Y:S02]  /*8140*/  F2I.F64.TRUNC R5, R4 ;  /* 0x0000000400057311 */ /* 0x000e24000030d100 */
[----:B0-----:R0:W-:Y:S01]  /*8150*/  STG.E [R16.64], R5 ;  /* 0x0000000510007986 */ /* 0x0011e2000c101924 */
[----:B------:R-:W-:Y:S05]  /*8160*/  BRA `(.L_x_32495) ;  /* 0x00000e5000007947 */ /* 0x000fea0003800000 */
.L_x_32496:
[----:B------:R-:W0:Y:S02]  /*8170*/  F2I.F64.TRUNC R5, R4 ;  /* 0x0000000400057311 */ /* 0x000e24000030d100 */
[----:B0-----:R0:W-:Y:S01]  /*8180*/  STG.E.U16 [R16.64], R5 ;  /* 0x0000000510007986 */ /* 0x0011e2000c101524 */
[----:B------:R-:W-:Y:S05]  /*8190*/  BRA `(.L_x_32495) ;  /* 0x00000e2000007947 */ /* 0x000fea0003800000 */
.L_x_32491:
        /* <DEDUP_REMOVED lines=11> */
.L_x_32499:
[----:B------:R-:W0:Y:S01]  /*8250*/  F2F.F32.F64 R0, R4 ;  /* 0x0000000400007310 */ /* 0x000e220000301000 */
[----:B------:R-:W0:-:S14]  /*8260*/  DSETP.GEU.AND P0, PT, |R4|, c[0x2][0x0], PT ;  /* 0x008000000400762a */ /* 0x000e1c0003f0e200 */
[----:B0-----:R-:W-:-:S05]  /*8270*/  @!P0 FMUL R0, R0, 1.175494350822287508e-38 ;  /* 0x0080000000008820 */ /* 0x001fca0000400000 */
[----:B------:R-:W-:-:S05]  /*8280*/  F2FP.PACK_AB R0, RZ, R0 ;  /* 0x00000000ff00723e */ /* 0x000fca00000000ff */
[----:B------:R0:W-:Y:S01]  /*8290*/  STG.E.U16 [R16.64], R0 ;  /* 0x0000000010007986 */ /* 0x0001e2000c101524 */
[----:B------:R-:W-:Y:S05]  /*82a0*/  BRA `(.L_x_32495) ;  /* 0x00000d1000007947 */ /* 0x000fea0003800000 */
.L_x_32498:
        /* <DEDUP_REMOVED lines=14> */
.L_x_32501:
        /* <DEDUP_REMOVED lines=9> */
.L_x_32500:
[----:B------:R0:W-:Y:S01]  /*8420*/  STG.E.64 [R16.64], R4 ;  /* 0x0000000410007986 */ /* 0x0001e2000c101b24 */
[----:B------:R-:W-:Y:S05]  /*8430*/  BRA `(.L_x_32495) ;  /* 0x00000b8000007947 */ /* 0x000fea0003800000 */
.L_x_32490:
        /* <DEDUP_REMOVED lines=13> */
.L_x_32504:
[----:B------:R0:W-:Y:S01]  /*8510*/  STG.E.128 [R16.64], R4 ;  /* 0x0000000410007986 */ /* 0x0001e2000c101d24 */
[----:B------:R-:W-:Y:S05]  /*8520*/  BRA `(.L_x_32495) ;  /* 0x00000a9000007947 */ /* 0x000fea0003800000 */
.L_x_32503:
        /* <DEDUP_REMOVED lines=23> */
.L_x_32508:
[----:B------:R-:W-:Y:S05]  /*86a0*/  BSYNC B0 ;  /* 0x0000000000007941 */ /* 0x000fea0003800000 */
.L_x_32507:
[----:B------:R-:W-:-:S05]  /*86b0*/  LOP3.LUT R3, R0, R3, RZ, 0xfc, !PT ;  /* 0x0000000300037212 */ /* 0x000fca00078efcff */
[----:B------:R0:W-:Y:S01]  /*86c0*/  STG.E.U8 [R16.64], R3 ;  /* 0x0000000310007986 */ /* 0x0001e2000c101124 */
[----:B------:R-:W-:Y:S05]  /*86d0*/  BRA `(.L_x_32495) ;  /* 0x000008e000007947 */ /* 0x000fea0003800000 */
.L_x_32506:
        /* <DEDUP_REMOVED lines=15> */
.L_x_32510:
[----:B------:R-:W-:Y:S01]  /*87d0*/  IMAD.MOV.U32 R0, RZ, RZ, 0x7f ;  /* 0x0000007fff007424 */ /* 0x000fe200078e00ff */
[----:B------:R-:W-:-:S04]  /*87e0*/  ISETP.GT.U32.AND P0, PT, R2, 0x7f800000, PT ;  /* 0x7f8000000200780c */ /* 0x000fc80003f04070 */
[----:B------:R-:W-:-:S04]  /*87f0*/  SEL R0, R0, 0x7c, P0 ;  /* 0x0000007c00007807 */ /* 0x000fc80000000000 */
.L_x_32511:
[----:B------:R-:W-:Y:S05]  /*8800*/  BSYNC B0 ;  /* 0x0000000000007941 */ /* 0x000fea0003800000 */
.L_x_32509:
[----:B------:R-:W-:-:S04]  /*8810*/  LOP3.LUT R2, R3, 0x80000000, RZ, 0xc0, !PT ;  /* 0x8000000003027812 */ /* 0x000fc800078ec0ff */
[----:B------:R-:W-:-:S04]  /*8820*/  SHF.R.U32.HI R3, RZ, 0x18, R2 ;  /* 0x00000018ff037819 */ /* 0x000fc80000011602 */
[----:B------:R-:W-:-:S05]  /*8830*/  LOP3.LUT R3, R0, R3, RZ, 0xfc, !PT ;  /* 0x0000000300037212 */ /* 0x000fca00078efcff */
[----:B------:R0:W-:Y:S01]  /*8840*/  STG.E.U8 [R16.64], R3 ;  /* 0x0000000310007986 */ /* 0x0001e2000c101124 */
[----:B------:R-:W-:Y:S05]  /*8850*/  BRA `(.L_x_32495) ;  /* 0x0000076000007947 */ /* 0x000fea0003800000 */
.L_x_32505:
[----:B------:R-:W0:Y:S01]  /*8860*/  F2F.F32.F64 R0, R4 ;  /* 0x0000000400007310 */ /* 0x000e220000301000 */
[----:B------:R-:W0:-:S14]  /*8870*/  DSETP.GEU.AND P0, PT, |R4|, c[0x2][0x0], PT ;  /* 0x008000000400762a */ /* 0x000e1c0003f0e200 */
[----:B0-----:R-:W-:-:S05]  /*8880*/  @!P0 FMUL R0, R0, 1.175494350822287508e-38 ;  /* 0x0080000000008820 */ /* 0x001fca0000400000 */
[----:B------:R-:W-:-:S05]  /*8890*/  F2FP.BF16.PACK_AB R0, RZ, R0 ;  /* 0x00000000ff00723e */ /* 0x000fca00000010ff */
[----:B------:R0:W-:Y:S01]  /*88a0*/  STG.E.U16 [R16.64], R0 ;  /* 0x0000000010007986 */ /* 0x0001e2000c101524 */
[----:B------:R-:W-:Y:S05]  /*88b0*/  BRA `(.L_x_32495) ;  /* 0x0000070000007947 */ /* 0x000fea0003800000 */
.L_x_32502:
        /* <DEDUP_REMOVED lines=11> */
.L_x_32514:
        /* <DEDUP_REMOVED lines=19> */
.L_x_32517:
[----:B------:R-:W-:-:S04]  /*8aa0*/  LOP3.LUT R2, R3, 0x80000000, RZ, 0xc0, !PT ;  /* 0x8000000003027812 */ /* 0x000fc800078ec0ff */
[----:B------:R-:W-:-:S04]  /*8ab0*/  SHF.R.U32.HI R3, RZ, 0x18, R2 ;  /* 0x00000018ff037819 */ /* 0x000fc80000011602 */
[----:B------:R-:W-:-:S04]  /*8ac0*/  LOP3.LUT R0, R0, R3, RZ, 0xfc, !PT ;  /* 0x0000000300007212 */ /* 0x000fc800078efcff */
[----:B------:R-:W-:Y:S02]  /*8ad0*/  PRMT R8, R0, 0x7610, R8 ;  /* 0x0000761000087816 */ /* 0x000fe40000000008 */
.L_x_32516:
[----:B------:R-:W-:Y:S05]  /*8ae0*/  BSYNC B0 ;  /* 0x0000000000007941 */ /* 0x000fea0003800000 */
.L_x_32515:
[----:B------:R0:W-:Y:S01]  /*8af0*/  STG.E.U8 [R16.64], R8 ;  /* 0x0000000810007986 */ /* 0x0001e2000c101124 */
[----:B------:R-:W-:Y:S05]  /*8b00*/  BRA `(.L_x_32495) ;  /* 0x000004b000007947 */ /* 0x000fea0003800000 */
.L_x_32513:
        /* <DEDUP_REMOVED lines=19> */
.L_x_32520:
[----:B------:R-:W-:-:S04]  /*8c40*/  LOP3.LUT R2, R3, 0x80000000, RZ, 0xc0, !PT ;  /* 0x8000000003027812 */ /* 0x000fc800078ec0ff */
[----:B------:R-:W-:-:S04]  /*8c50*/  SHF.R.U32.HI R3, RZ, 0x18, R2 ;  /* 0x00000018ff037819 */ /* 0x000fc80000011602 */
[----:B------:R-:W-:-:S04]  /*8c60*/  LOP3.LUT R0, R0, R3, RZ, 0xfc, !PT ;  /* 0x0000000300007212 */ /* 0x000fc800078efcff */
[----:B------:R-:W-:Y:S02]  /*8c70*/  PRMT R8, R0, 0x7610, R8 ;  /* 0x0000761000087816 */ /* 0x000fe40000000008 */
.L_x_32519:
[----:B------:R-:W-:Y:S05]  /*8c80*/  BSYNC B0 ;  /* 0x0000000000007941 */ /* 0x000fea0003800000 */
.L_x_32518:
[----:B------:R0:W-:Y:S01]  /*8c90*/  STG.E.U8 [R16.64], R8 ;  /* 0x0000000810007986 */ /* 0x0001e2000c101124 */
[----:B------:R-:W-:Y:S05]  /*8ca0*/  BRA `(.L_x_32495) ;  /* 0x0000031000007947 */ /* 0x000fea0003800000 */
.L_x_32512:
        /* <DEDUP_REMOVED lines=24> */
.L_x_32494:
        /* <DEDUP_REMOVED lines=20> */
.L_x_32522:
[----:B------:R-:W0:Y:S02]  /*8f70*/  F2I.U64.F64.TRUNC R4, R4 ;  /* 0x0000000400047311 */ /* 0x000e24000030d800 */
[----:B0-----:R0:W-:Y:S01]  /*8f80*/  STG.E.64 [R16.64], R4 ;  /* 0x0000000410007986 */ /* 0x0011e2000c101b24 */
[----:B------:R-:W-:Y:S05]  /*8f90*/  BRA `(.L_x_32495) ;  /* 0x0000002000007947 */ /* 0x000fea0003800000 */
.L_x_32521:
[----:B------:R-:W0:Y:S02]  /*8fa0*/  F2I.U32.F64.TRUNC R5, R4 ;  /* 0x0000000400057311 */ /* 0x000e24000030d000 */
[----:B0-----:R0:W-:Y:S02]  /*8fb0*/  STG.E [R16.64], R5 ;  /* 0x0000000510007986 */ /* 0x0011e4000c101924 */
.L_x_32495:
[----:B------:R-:W-:Y:S02]  /*8fc0*/  IADD3 R19, R19, 0x80, RZ ;  /* 0x0000008013137810 */ /* 0x000fe40007ffe0ff */
.L_x_32390:
[----:B------:R-:W-:Y:S05]  /*8fd0*/  BSYNC B6 ;  /* 0x0000000000067941 */ /* 0x000fea0003800000 */
.L_x_32389:
        /* <DEDUP_REMOVED lines=230> */
.L_x_32523:
        /* <DEDUP_REMOVED lines=20> */
.L_x_32527:
[----:B------:R-:W2:Y:S01]  /*9f80*/  LDG.E.U8 R2, [R2.64] ;  /* 0x0000002402027981 */ /* 0x000ea2000c1e1100 */
[----:B------:R-:W-:Y:S01]  /*9f90*/  CS2R R6, SRZ ;  /* 0x0000000000067805 */ /* 0x000fe2000001ff00 */
[----:B--2---:R0:W1:Y:S01]  /*9fa0*/  I2F.F64.U16 R4, R2 ;  /* 0x0000000200047312 */ /* 0x0040620000101800 */
[----:B------:R-:W-:Y:S05]  /*9fb0*/  BRA `(.L_x_32529) ;  /* 0x00000f5000007947 */ /* 0x000fea0003800000 */
.L_x_32526:
        /* <DEDUP_REMOVED lines=10> */
.L_x_32531:
[----:B------:R-:W2:Y:S01]  /*a060*/  LDG.E R2, [R2.64] ;  /* 0x0000002402027981 */ /* 0x000ea2000c1e1900 */
[----:B------:R-:W-:Y:S01]  /*a070*/  CS2R R6, SRZ ;  /* 0x0000000000067805 */ /* 0x000fe2000001ff00 */
[----:B--2---:R0:W1:Y:S01]  /*a080*/  I2F.F64 R4, R2 ;  /* 0x0000000200047312 */ /* 0x0040620000201c00 */
[----:B------:R-:W-:Y:S05]  /*a090*/  BRA `(.L_x_32529) ;  /* 0x00000e7000007947 */ /* 0x000fea0003800000 */
.L_x_32530:
[----:B------:R-:W2:Y:S01]  /*a0a0*/  LDG.E.U16 R2, [R2.64] ;  /* 0x0000002402027981 */ /* 0x000ea2000c1e1500 */
[----:B------:R-:W-:Y:S01]  /*a0b0*/  CS2R R6, SRZ ;  /* 0x0000000000067805 */ /* 0x000fe2000001ff00 */
[----:B--2---:R0:W1:Y:S01]  /*a0c0*/  I2F.F64.S16 R4, R2 ;  /* 0x0000000200047312 */ /* 0x0040620000101c00 */
[----:B------:R-:W-:Y:S05]  /*a0d0*/  BRA `(.L_x_32529) ;  /* 0x00000e3000007947 */ /* 0x000fea0003800000 */
.L_x_32525:
        /* <DEDUP_REMOVED lines=11> */
.L_x_32533:
[----:B------:R-:W2:Y:S01]  /*a190*/  LDG.E.U16 R0, [R2.64] ;  /* 0x0000002402007981 */ /* 0x000ea2000c1e1500 */
[----:B------:R-:W-:Y:S01]  /*a1a0*/  CS2R R6, SRZ ;  /* 0x0000000000067805 */ /* 0x000fe2000001ff00 */
[----:B--2---:R-:W-:-:S05]  /*a1b0*/  HADD2.F32 R0, -RZ, R0.H0_H0 ;  /* 0x20000000ff007230 */ /* 0x004fca0000004100 */
[----:B------:R-:W-:-:S04]  /*a1c0*/  FMUL.FTZ R0, R0, 1 ;  /* 0x3f80000000007820 */ /* 0x000fc80000410000 */
[----:B------:R0:W1:Y:S01]  /*a1d0*/  F2F.F64.F32 R4, R0 ;  /* 0x0000000000047310 */ /* 0x0000620000201800 */
[----:B------:R-:W-:Y:S05]  /*a1e0*/  BRA `(.L_x_32529) ;  /* 0x00000d2000007947 */ /* 0x000fea0003800000 */
.L_x_32532:
        /* <DEDUP_REMOVED lines=12> */
.L_x_32535:
        /* <DEDUP_REMOVED lines=8> */
.L_x_32534:
[----:B------:R0:W5:Y:S01]  /*a330*/  LDG.E.64 R4, [R2.64] ;  /* 0x0000002402047981 */ /* 0x000162000c1e1b00 */
[----:B------:R-:W-:Y:S01]  /*a340*/  CS2R R6, SRZ ;  /* 0x0000000000067805 */ /* 0x000fe2000001ff00 */
[----:B------:R-:W-:Y:S05]  /*a350*/  BRA `(.L_x_32529) ;  /* 0x00000bb000007947 */ /* 0x000fea0003800000 */
.L_x_32524:
        /* <DEDUP_REMOVED lines=14> */
.L_x_32538:
[----:B------:R0:W5:Y:S01]  /*a440*/  LDG.E.128 R4, [R2.64] ;  /* 0x0000002402047981 */ /* 0x000162000c1e1d00 */
[----:B------:R-:W-:Y:S05]  /*a450*/  BRA `(.L_x_32529) ;  /* 0x00000ab000007947 */ /* 0x000fea0003800000 */
.L_x_32537:
        /* <DEDUP_REMOVED lines=29> */
.L_x_32540:
        /* <DEDUP_REMOVED lines=16> */
.L_x_32539:
[----:B------:R-:W2:Y:S01]  /*a730*/  LDG.E.U16 R0, [R2.64] ;  /* 0x0000002402007981 */ /* 0x000ea2000c1e1500 */
[----:B------:R-:W-:Y:S01]  /*a740*/  CS2R R6, SRZ ;  /* 0x0000000000067805 */ /* 0x000fe2000001ff00 */
[----:B--2---:R-:W-:-:S05]  /*a750*/  PRMT R0, RZ, 0x5410, R0 ;  /* 0x00005410ff007816 */ /* 0x004fca0000000000 */
[----:B------:R-:W-:-:S04]  /*a760*/  FMUL.FTZ R0, R0, 1 ;  /* 0x3f80000000007820 */ /* 0x000fc80000410000 */
[----:B------:R0:W1:Y:S01]  /*a770*/  F2F.F64.F32 R4, R0 ;  /* 0x0000000000047310 */ /* 0x0000620000201800 */
[----:B------:R-:W-:Y:S05]  /*a780*/  BRA `(.L_x_32529) ;  /* 0x0000078000007947 */ /* 0x000fea0003800000 */
.L_x_32536:
        /* <DEDUP_REMOVED lines=12> */
.L_x_32543:
        /* <DEDUP_REMOVED lines=21> */
.L_x_32547:
[----:B------:R-:W-:Y:S05]  /*a9a0*/  BSYNC B1 ;  /* 0x0000000000017941 */ /* 0x000fea0003800000 */
.L_x_32546:
[----:B------:R-:W-:Y:S01]  /*a9b0*/  LEA R3, R0, 0x3b800000, 0x17 ;  /* 0x3b80000000037811 */ /* 0x000fe200078eb8ff */
[----:B------:R-:W-:-:S05]  /*a9c0*/  IMAD.SHL.U32 R0, R2, 0x100000, RZ ;  /* 0x0010000002007824 */ /* 0x000fca00078e00ff */
[----:B------:R-:W-:Y:S02]  /*a9d0*/  LOP3.LUT R0, R3, R0, R4, 0xfe, !PT ;  /* 0x0000000003007212 */ /* 0x000fe400078efe04 */
.L_x_32545:
[----:B------:R-:W-:Y:S05]  /*a9e0*/  BSYNC B0 ;  /* 0x0000000000007941 */ /* 0x000fea0003800000 */
.L_x_32544:
[----:B------:R-:W-:Y:S01]  /*a9f0*/  FMUL.FTZ R0, R0, 1 ;  /* 0x3f80000000007820 */ /* 0x000fe20000410000 */
[----:B------:R-:W-:-:S03]  /*aa00*/  CS2R R6, SRZ ;  /* 0x0000000000067805 */ /* 0x000fc6000001ff00 */
[----:B------:R0:W1:Y:S01]  /*aa10*/  F2F.F64.F32 R4, R0 ;  /* 0x0000000000047310 */ /* 0x0000620000201800 */
[----:B------:R-:W-:Y:S05]  /*aa20*/  BRA `(.L_x_32529) ;  /* 0x000004e000007947 */ /* 0x000fea0003800000 */
.L_x_32542:
        /* <DEDUP_REMOVED lines=21> */
.L_x_32551:
[----:B------:R-:W-:Y:S05]  /*ab80*/  BSYNC B1 ;  /* 0x0000000000017941 */ /* 0x000fea0003800000 */
.L_x_32550:
[----:B------:R-:W-:Y:S01]  /*ab90*/  LEA R3, R0, 0x37800000, 0x17 ;  /* 0x3780000000037811 */ /* 0x000fe200078eb8ff */
[----:B------:R-:W-:-:S05]  /*aba0*/  IMAD.SHL.U32 R0, R2, 0x200000, RZ ;  /* 0x0020000002007824 */ /* 0x000fca00078e00ff */
[----:B------:R-:W-:Y:S02]  /*abb0*/  LOP3.LUT R0, R3, R0, R4, 0xfe, !PT ;  /* 0x0000000003007212 */ /* 0x000fe400078efe04 */
.L_x_32549:
[----:B------:R-:W-:Y:S05]  /*abc0*/  BSYNC B0 ;  /* 0x0000000000007941 */ /* 0x000fea0003800000 */
.L_x_32548:
[----:B------:R-:W-:Y:S01]  /*abd0*/  FMUL.FTZ R0, R0, 1 ;  /* 0x3f80000000007820 */ /* 0x000fe20000410000 */
[----:B------:R-:W-:-:S03]  /*abe0*/  CS2R R6, SRZ ;  /* 0x0000000000067805 */ /* 0x000fc6000001ff00 */
[----:B------:R0:W1:Y:S01]  /*abf0*/  F2F.F64.F32 R4, R0 ;  /* 0x0000000000047310 */ /* 0x0000620000201800 */
[----:B------:R-:W-:Y:S05]  /*ac00*/  BRA `(.L_x_32529) ;  /* 0x0000030000007947 */ /* 0x000fea0003800000 */
.L_x_32541:
        /* <DEDUP_REMOVED lines=14> */
.L_x_32555:
[----:B------:R-:W-:Y:S05]  /*acf0*/  BSYNC B0 ;  /* 0x0000000000007941 */ /* 0x000fea0003800000 */
.L_x_32554:
[----:B------:R-:W-:Y:S01]  /*ad00*/  FMUL.FTZ R0, R0, 1 ;  /* 0x3f80000000007820 */ /* 0x000fe20000410000 */
[----:B------:R-:W-:-:S03]  /*ad10*/  CS2R R6, SRZ ;  /* 0x0000000000067805 */ /* 0x000fc6000001ff00 */
[----:B------:R0:W1:Y:S01]  /*ad20*/  F2F.F64.F32 R4, R0 ;  /* 0x0000000000047310 */ /* 0x0000620000201800 */
[----:B------:R-:W-:Y:S05]  /*ad30*/  BRA `(.L_x_32529) ;  /* 0x000001d000007947 */ /* 0x000fea0003800000 */
.L_x_32528:
        /* <DEDUP_REMOVED lines=22> */
.L_x_32553:
[----:B------:R-:W2:Y:S01]  /*aea0*/  LDG.E.64 R4, [R2.64] ;  /* 0x0000002402047981 */ /* 0x000ea2000c1e1b00 */
[----:B------:R-:W-:Y:S01]  /*aeb0*/  CS2R R6, SRZ ;  /* 0x0000000000067805 */ /* 0x000fe2000001ff00 */
[----:B--2---:R-:W0:Y:S01]  /*aec0*/  I2F.F64.U64 R4, R4 ;  /* 0x0000000400047312 */ /* 0x004e220000301800 */
[----:B------:R-:W-:Y:S05]  /*aed0*/  BRA `(.L_x_32529) ;  /* 0x0000003000007947 */ /* 0x000fea0003800000 */
.L_x_32552:
[----:B------:R-:W2:Y:S01]  /*aee0*/  LDG.E R2, [R2.64] ;  /* 0x0000002402027981 */ /* 0x000ea2000c1e1900 */
[----:B------:R-:W-:Y:S01]  /*aef0*/  CS2R R6, SRZ ;  /* 0x0000000000067805 */ /* 0x000fe2000001ff00 */
[----:B--2---:R0:W1:Y:S06]  /*af00*/  I2F.F64.U32 R4, R2 ;  /* 0x0000000200047312 */ /* 0x00406c0000201800 */
.L_x_32529:
        /* <DEDUP_REMOVED lines=19> */
.L_x_32559:
[----:B------:R-:W0:Y:S02]  /*b040*/  F2I.S64.F64.TRUNC R4, R4 ;  /* 0x0000000400047311 */ /* 0x000e24000030d900 */
[----:B0-----:R-:W-:-:S05]  /*b050*/  IMAD.MOV.U32 R3, RZ, RZ, R4 ;  /* 0x000000ffff037224 */ /* 0x001fca00078e0004 */
[----:B------:R-:W-:Y:S01]  /*b060*/  STG.E.U8 [R16.64], R3 ;  /* 0x0000000310007986 */ /* 0x000fe2000c101124 */
[----:B------:R-:W-:Y:S05]  /*b070*/  EXIT ;  /* 0x000000000000794d */ /* 0x000fea0003800000 */
.L_x_32558:
        /* <DEDUP_REMOVED lines=9> */
.L_x_32562:
[----:B------:R-:W0:Y:S02]  /*b110*/  F2I.F64.TRUNC R5, R4 ;  /* 0x0000000400057311 */ /* 0x000e24000030d100 */
[----:B0-----:R-:W-:Y:S01]  /*b120*/  STG.E [R16.64], R5 ;  /* 0x0000000510007986 */ /* 0x001fe2000c101924 */
[----:B------:R-:W-:Y:S05]  /*b130*/  EXIT ;  /* 0x000000000000794d */ /* 0x000fea0003800000 */
.L_x_32561:
[----:B------:R-:W0:Y:S02]  /*b140*/  F2I.F64.TRUNC R5, R4 ;  /* 0x0000000400057311 */ /* 0x000e24000030d100 */
[----:B0-----:R-:W-:Y:S01]  /*b150*/  STG.E.U16 [R16.64], R5 ;  /* 0x0000000510007986 */ /* 0x001fe2000c101524 */
[----:B------:R-:W-:Y:S05]  /*b160*/  EXIT ;  /* 0x000000000000794d */ /* 0x000fea0003800000 */
.L_x_32557:
        /* <DEDUP_REMOVED lines=11> */
.L_x_32564:
[----:B------:R-:W0:Y:S01]  /*b220*/  F2F.F32.F64 R0, R4 ;  /* 0x0000000400007310 */ /* 0x000e220000301000 */
[----:B------:R-:W0:-:S14]  /*b230*/  DSETP.GEU.AND P0, PT, |R4|, c[0x2][0x0], PT ;  /* 0x008000000400762a */ /* 0x000e1c0003f0e200 */
[----:B0-----:R-:W-:-:S05]  /*b240*/  @!P0 FMUL R0, R0, 1.175494350822287508e-38 ;  /* 0x0080000000008820 */ /* 0x001fca0000400000 */
[----:B------:R-:W-:-:S05]  /*b250*/  F2FP.PACK_AB R0, RZ, R0 ;  /* 0x00000000ff00723e */ /* 0x000fca00000000ff */
[----:B------:R-:W-:Y:S01]  /*b260*/  STG.E.U16 [R16.64], R0 ;  /* 0x0000000010007986 */ /* 0x000fe2000c101524 */
[----:B------:R-:W-:Y:S05]  /*b270*/  EXIT ;  /* 0x000000000000794d */ /* 0x000fea0003800000 */
.L_x_32563:
        /* <DEDUP_REMOVED lines=12> */
[----:B------:R-:W-:Y:S01]  /*b340*/  STG.E.64 [R16.64], R2 ;  /* 0x0000000210007986 */ /* 0x000fe2000c101b24 */
[----:B------:R-:W-:Y:S05]  /*b350*/  EXIT ;  /* 0x000000000000794d */ /* 0x000fea0003800000 */
.L_x_32566:
[----:B------:R-:W0:Y:S01]  /*b360*/  F2F.F32.F64 R3, R4 ;  /* 0x0000000400037310 */ /* 0x000e220000301000 */
[----:B------:R-:W0:-:S04]  /*b370*/  DSETP.GEU.AND P0, PT, |R4|, c[0x2][0x0], PT ;  /* 0x008000000400762a */ /* 0x000e080003f0e200 */
[----:B------:R-:W1:-:S03]  /*b380*/  DSETP.GEU.AND P1, PT, |R6|, c[0x2][0x0], PT ;  /* 0x008000000600762a */ /* 0x000e460003f2e200 */
[----:B------:R-:W1:Y:S07]  /*b390*/  F2F.F32.F64 R0, R6 ;  /* 0x0000000600007310 */ /* 0x000e6e0000301000 */
[----:B0-----:R-:W-:-:S04]  /*b3a0*/  @!P0 FMUL R3, R3, 1.175494350822287508e-38 ;  /* 0x0080000003038820 */ /* 0x001fc80000400000 */
[----:B-1----:R-:W-:-:S05]  /*b3b0*/  @!P1 FMUL R0, R0, 1.175494350822287508e-38 ;  /* 0x0080000000009820 */ /* 0x002fca0000400000 */
[----:B------:R-:W-:-:S05]  /*b3c0*/  F2FP.PACK_AB R3, R0, R3 ;  /* 0x000000030003723e */ /* 0x000fca00000000ff */
[----:B------:R-:W-:Y:S01]  /*b3d0*/  STG.E [R16.64], R3 ;  /* 0x0000000310007986 */ /* 0x000fe2000c101924 */
[----:B------:R-:W-:Y:S05]  /*b3e0*/  EXIT ;  /* 0x000000000000794d */ /* 0x000fea0003800000 */
.L_x_32565:
[----:B------:R-:W-:Y:S01]  /*b3f0*/  STG.E.64 [R16.64], R4 ;  /* 0x0000000410007986 */ /* 0x000fe2000c101b24 */
[----:B------:R-:W-:Y:S05]  /*b400*/  EXIT ;  /* 0x000000000000794d */ /* 0x000fea0003800000 */
.L_x_32556:
        /* <DEDUP_REMOVED lines=11> */
[----:B------:R-:W-:Y:S01]  /*b4c0*/  STG.E.U8 [R16.64], R3 ;  /* 0x0000000310007986 */ /* 0x000fe2000c101124 */
[----:B------:R-:W-:Y:S05]  /*b4d0*/  EXIT ;  /* 0x000000000000794d */ /* 0x000fea0003800000 */
.L_x_32569:
[----:B------:R-:W-:Y:S01]  /*b4e0*/  STG.E.128 [R16.64], R4 ;  /* 0x0000000410007986 */ /* 0x000fe2000c101d24 */
[----:B------:R-:W-:Y:S05]  /*b4f0*/  EXIT ;  /* 0x000000000000794d */ /* 0x000fea0003800000 */
.L_x_32568:
        /* <DEDUP_REMOVED lines=23> */
.L_x_32573:
[----:B------:R-:W-:Y:S05]  /*b670*/  BSYNC B0 ;  /* 0x0000000000007941 */ /* 0x000fea0003800000 */
.L_x_32572:
[----:B------:R-:W-:-:S05]  /*b680*/  LOP3.LUT R3, R0, R3, RZ, 0xfc, !PT ;  /* 0x0000000300037212 */ /* 0x000fca00078efcff */
[----:B------:R-:W-:Y:S01]  /*b690*/  STG.E.U8 [R16.64], R3 ;  /* 0x0000000310007986 */ /* 0x000fe2000c101124 */
[----:B------:R-:W-:Y:S05]  /*b6a0*/  EXIT ;  /* 0x000000000000794d */ /* 0x000fea0003800000 */
.L_x_32571:
        /* <DEDUP_REMOVED lines=15> */
.L_x_32575:
[----:B------:R-:W-:Y:S01]  /*b7a0*/  IMAD.MOV.U32 R0, RZ, RZ, 0x7f ;  /* 0x0000007fff007424 */ /* 0x000fe200078e00ff */
[----:B------:R-:W-:-:S04]  /*b7b0*/  ISETP.GT.U32.AND P0, PT, R2, 0x7f800000, PT ;  /* 0x7f8000000200780c */ /* 0x000fc80003f04070 */
[----:B------:R-:W-:-:S04]  /*b7c0*/  SEL R0, R0, 0x7c, P0 ;  /* 0x0000007c00007807 */ /* 0x000fc80000000000 */
.L_x_32576:
[----:B------:R-:W-:Y:S05]  /*b7d0*/  BSYNC B0 ;  /* 0x0000000000007941 */ /* 0x000fea0003800000 */
.L_x_32574:
[----:B------:R-:W-:-:S04]  /*b7e0*/  LOP3.LUT R2, R3, 0x80000000, RZ, 0xc0, !PT ;  /* 0x8000000003027812 */ /* 0x000fc800078ec0ff */
[----:B------:R-:W-:-:S04]  /*b7f0*/  SHF.R.U32.HI R3, RZ, 0x18, R2 ;  /* 0x00000018ff037819 */ /* 0x000fc80000011602 */
[----:B------:R-:W-:-:S05]  /*b800*/  LOP3.LUT R3, R0, R3, RZ, 0xfc, !PT ;  /* 0x0000000300037212 */ /* 0x000fca00078efcff */
[----:B------:R-:W-:Y:S01]  /*b810*/  STG.E.U8 [R16.64], R3 ;  /* 0x0000000310007986 */ /* 0x000fe2000c101124 */
[----:B------:R-:W-:Y:S05]  /*b820*/  EXIT ;  /* 0x000000000000794d */ /* 0x000fea0003800000 */
.L_x_32570:
[----:B------:R-:W0:Y:S01]  /*b830*/  F2F.F32.F64 R0, R4 ;  /* 0x0000000400007310 */ /* 0x000e220000301000 */
[----:B------:R-:W0:-:S14]  /*b840*/  DSETP.GEU.AND P0, PT, |R4|, c[0x2][0x0], PT ;  /* 0x008000000400762a */ /* 0x000e1c0003f0e200 */
[----:B0-----:R-:W-:-:S05]  /*b850*/  @!P0 FMUL R0, R0, 1.175494350822287508e-38 ;  /* 0x0080000000008820 */ /* 0x001fca0000400000 */
[----:B------:R-:W-:-:S05]  /*b860*/  F2FP.BF16.PACK_AB R0, RZ, R0 ;  /* 0x00000000ff00723e */ /* 0x000fca00000010ff */
[----:B------:R-:W-:Y:S01]  /*b870*/  STG.E.U16 [R16.64], R0 ;  /* 0x0000000010007986 */ /* 0x000fe2000c101524 */
[----:B------:R-:W-:Y:S05]  /*b880*/  EXIT ;  /* 0x000000000000794d */ /* 0x000fea0003800000 */
.L_x_32567:
        /* <DEDUP_REMOVED lines=11> */
.L_x_32579:
        /* <DEDUP_REMOVED lines=19> */
.L_x_32582:
[----:B------:R-:W-:-:S04]  /*ba70*/  LOP3.LUT R2, R3, 0x80000000, RZ, 0xc0, !PT ;  /* 0x8000000003027812 */ /* 0x000fc800078ec0ff */
[----:B------:R-:W-:-:S04]  /*ba80*/  SHF.R.U32.HI R3, RZ, 0x18, R2 ;  /* 0x00000018ff037819 */ /* 0x000fc80000011602 */
[----:B------:R-:W-:-:S04]  /*ba90*/  LOP3.LUT R0, R0, R3, RZ, 0xfc, !PT ;  /* 0x0000000300007212 */ /* 0x000fc800078efcff */
[----:B------:R-:W-:Y:S02]  /*baa0*/  PRMT R8, R0, 0x7610, R8 ;  /* 0x0000761000087816 */ /* 0x000fe40000000008 */
.L_x_32581:
[----:B------:R-:W-:Y:S05]  /*bab0*/  BSYNC B0 ;  /* 0x0000000000007941 */ /* 0x000fea0003800000 */
.L_x_32580:
[----:B------:R-:W-:Y:S01]  /*bac0*/  STG.E.U8 [R16.64], R8 ;  /* 0x0000000810007986 */ /* 0x000fe2000c101124 */
[----:B------:R-:W-:Y:S05]  /*bad0*/  EXIT ;  /* 0x000000000000794d */ /* 0x000fea0003800000 */
.L_x_32578:
        /* <DEDUP_REMOVED lines=19> */
.L_x_32585:
[----:B------:R-:W-:-:S04]  /*bc10*/  LOP3.LUT R2, R3, 0x80000000, RZ, 0xc0, !PT ;  /* 0x8000000003027812 */ /* 0x000fc800078ec0ff */
[----:B------:R-:W-:-:S04]  /*bc20*/  SHF.R.U32.HI R3, RZ, 0x18, R2 ;  /* 0x00000018ff037819 */ /* 0x000fc80000011602 */
[----:B------:R-:W-:-:S04]  /*bc30*/  LOP3.LUT R0, R0, R3, RZ, 0xfc, !PT ;  /* 0x0000000300007212 */ /* 0x000fc800078efcff */
[----:B------:R-:W-:Y:S02]  /*bc40*/  PRMT R8, R0, 0x7610, R8 ;  /* 0x0000761000087816 */ /* 0x000fe40000000008 */
.L_x_32584:
[----:B------:R-:W-:Y:S05]  /*bc50*/  BSYNC B0 ;  /* 0x0000000000007941 */ /* 0x000fea0003800000 */
.L_x_32583:
[----:B------:R-:W-:Y:S01]  /*bc60*/  STG.E.U8 [R16.64], R8 ;  /* 0x0000000810007986 */ /* 0x000fe2000c101124 */
[----:B------:R-:W-:Y:S05]  /*bc70*/  EXIT ;  /* 0x000000000000794d */ /* 0x000fea0003800000 */
.L_x_32577:
        /* <DEDUP_REMOVED lines=24> */
.L_x_32560:
        /* <DEDUP_REMOVED lines=20> */
.L_x_32587:
[----:B------:R-:W0:Y:S02]  /*bf40*/  F2I.U64.F64.TRUNC R4, R4 ;  /* 0x0000000400047311 */ /* 0x000e24000030d800 */
[----:B0-----:R-:W-:Y:S01]  /*bf50*/  STG.E.64 [R16.64], R4 ;  /* 0x0000000410007986 */ /* 0x001fe2000c101b24 */
[----:B------:R-:W-:Y:S05]  /*bf60*/  EXIT ;  /* 0x000000000000794d */ /* 0x000fea0003800000 */
.L_x_32586:
[----:B------:R-:W0:Y:S02]  /*bf70*/  F2I.U32.F64.TRUNC R5, R4 ;  /* 0x0000000400057311 */ /* 0x000e24000030d000 */
[----:B0-----:R-:W-:Y:S01]  /*bf80*/  STG.E [R16.64], R5 ;  /* 0x0000000510007986 */ /* 0x001fe2000c101924 */
[----:B------:R-:W-:Y:S05]  /*bf90*/  EXIT ;  /* 0x000000000000794d */ /* 0x000fea0003800000 */
.L_x_32588:
        /* <DEDUP_REMOVED lines=14> */
.L_x_61870:


//--------------------- .text._ZN2at6native27unrolled_elementwise_kernelIZZZNS0_50_GLOBAL__N__2680c7bb_12_PowKernel_cu_b2145a98_318424pow_tensor_scalar_kernelERNS_18TensorIteratorBaseERKN3c106ScalarEENKUlvE_clEvENKUlvE_clEvEUlNS5_7complexIdEEE_St5arrayIPcLm2EELi4E23TrivialOffsetCalculatorILi1EjESI_NS0_6memory12LoadWithCastILi1EEENSJ_13StoreWithCastILi1EEEEEviT_T0_T2_T3_T4_T5_ --------------------------
	.section	.text._ZN2at6native27unrolled_elementwise_kernelIZZZNS0_50_GLOBAL__N__2680c7bb_12_PowKernel_cu_b2145a98_318424pow_tensor_scalar_kernelERNS_18TensorIteratorBaseERKN3c106ScalarEENKUlvE_clEvENKUlvE_clEvEUlNS5_7complexIdEEE_St5arrayIPcLm2EELi4E23TrivialOffsetCalculatorILi1EjESI_NS0_6memory12LoadWithCastILi1EEENSJ_13StoreWithCastILi1EEEEEviT_T0_T2_T3_T4_T5_,"ax",@progbits
	.sectioninfo	@"SHI_REGISTERS=40"
	.align	128
        .global         _ZN2at6native27unrolled_elementwise_kernelIZZZNS0_50_GLOBAL__N__2680c7bb_12_PowKernel_cu_b2145a98_318424pow_tensor_scalar_kernelERNS_18TensorIteratorBaseERKN3c106ScalarEENKUlvE_clEvENKUlvE_clEvEUlNS5_7complexIdEEE_St5arrayIPcLm2EELi4E23TrivialOffsetCalculatorILi1EjESI_NS0_6memory12LoadWithCastILi1EEENSJ_13StoreWithCastILi1EEEEEviT_T0_T2_T3_T4_T5_
        .type           _ZN2at6native27unrolled_elementwise_kernelIZZZNS0_50_GLOBAL__N__2680c7bb_12_PowKernel_cu_b2145a98_318424pow_tensor_scalar_kernelERNS_18TensorIteratorBaseERKN3c106ScalarEENKUlvE_clEvENKUlvE_clEvEUlNS5_7complexIdEEE_St5arrayIPcLm2EELi4E23TrivialOffsetCalculatorILi1EjESI_NS0_6memory12LoadWithCastILi1EEENSJ_13StoreWithCastILi1EEEEEviT_T0_T2_T3_T4_T5_,@function
        .size           _ZN2at6native27unrolled_elementwise_kernelIZZZNS0_50_GLOBAL__N__2680c7bb_12_PowKernel_cu_b2145a98_318424pow_tensor_scalar_kernelERNS_18TensorIteratorBaseERKN3c106ScalarEENKUlvE_clEvENKUlvE_clEvEUlNS5_7complexIdEEE_St5arrayIPcLm2EELi4E23TrivialOffsetCalculatorILi1EjESI_NS0_6memory12LoadWithCastILi1EEENSJ_13StoreWithCastILi1EEEEEviT_T0_T2_T3_T4_T5_,(.L_x_61871 - _ZN2at6native27unrolled_elementwise_kernelIZZZNS0_50_GLOBAL__N__2680c7bb_12_PowKernel_cu_b2145a98_318424pow_tensor_scalar_kernelERNS_18TensorIteratorBaseERKN3c106ScalarEENKUlvE_clEvENKUlvE_clEvEUlNS5_7complexIdEEE_St5arrayIPcLm2EELi4E23TrivialOffsetCalculatorILi1EjESI_NS0_6memory12LoadWithCastILi1EEENSJ_13StoreWithCastILi1EEEEEviT_T0_T2_T3_T4_T5_)
        .other          _ZN2at6native27unrolled_elementwise_kernelIZZZNS0_50_GLOBAL__N__2680c7bb_12_PowKernel_cu_b2145a98_318424pow_tensor_scalar_kernelERNS_18TensorIteratorBaseERKN3c106ScalarEENKUlvE_clEvENKUlvE_clEvEUlNS5_7complexIdEEE_St5arrayIPcLm2EELi4E23TrivialOffsetCalculatorILi1EjESI_NS0_6memory12LoadWithCastILi1EEENSJ_13StoreWithCastILi1EEEEEviT_T0_T2_T3_T4_T5_,@"STO_CUDA_ENTRY STV_DEFAULT"
_ZN2at6native27unrolled_elementwise_kernelIZZZNS0_50_GLOBAL__N__2680c7bb_12_PowKernel_cu_b2145a98_318424pow_tensor_scalar_kernelERNS_18TensorIteratorBaseERKN3c106ScalarEENKUlvE_clEvENKUlvE_clEvEUlNS5_7complexIdEEE_St5arrayIPcLm2EELi4E23TrivialOffsetCalculatorILi1EjESI_NS0_6memory12LoadWithCastILi1EEENSJ_13StoreWithCastILi1EEEEEviT_T0_T2_T3_T4_T5_:
.text._ZN2at6native27unrolled_elementwise_kernelIZZZNS0_50_GLOBAL__N__2680c7bb_12_PowKernel_cu_b2145a98_318424pow_tensor_scalar_kernelERNS_18TensorIteratorBaseERKN3c106ScalarEENKUlvE_clEvENKUlvE_clEvEUlNS5_7complexIdEEE_St5arrayIPcLm2EELi4E23TrivialOffsetCalculatorILi1EjESI_NS0_6memory12LoadWithCastILi1EEENSJ_13StoreWithCastILi1EEEEEviT_T0_T2_T3_T4_T5_:
        /* <DEDUP_REMOVED lines=9> */
[----:B------:R-:W-:Y:S01]  /*0090*/  CS2R R32, SRZ ;  /* 0x0000000000207805 */ /* 0x000fe2000001ff00 */
[----:B0-----:R-:W-:-:S05]  /*00a0*/  IMAD R22, R2, R3, c[0x0][0x160] ;  /* 0x0000580002167624 */ /* 0x001fca00078e0203 */
[----:B--2---:R-:W-:-:S13]  /*00b0*/  ISETP.GE.AND P0, PT, R37, R22, PT ;  /* 0x000000162500720c */ /* 0x004fda0003f06270 */
        /* <DEDUP_REMOVED lines=21> */
.L_x_32594:
[----:B------:R-:W2:Y:S01]  /*0210*/  LDG.E.U8 R4, [R4.64] ;  /* 0x0000002404047981 */ /* 0x000ea2000c1e1100 */
[----:B------:R-:W-:Y:S01]  /*0220*/  CS2R R34, SRZ ;  /* 0x0000000000227805 */ /* 0x000fe2000001ff00 */
[----:B--2---:R0:W1:Y:S01]  /*0230*/  I2F.F64.U16 R32, R4 ;  /* 0x0000000400207312 */ /* 0x0040620000101800 */
[----:B------:R-:W-:Y:S05]  /*0240*/  BRA `(.L_x_32596) ;  /* 0x00000f5000007947 */ /* 0x000fea0003800000 */
.L_x_32593:
        /* <DEDUP_REMOVED lines=10> */
.L_x_32598:
[----:B------:R-:W2:Y:S01]  /*02f0*/  LDG.E R4, [R4.64] ;  /* 0x0000002404047981 */ /* 0x000ea2000c1e1900 */
[----:B------:R-:W-:Y:S01]  /*0300*/  CS2R R34, SRZ ;  /* 0x0000000000227805 */ /* 0x000fe2000001ff00 */
[----:B--2---:R0:W1:Y:S01]  /*0310*/  I2F.F64 R32, R4 ;  /* 0x0000000400207312 */ /* 0x0040620000201c00 */
[----:B------:R-:W-:Y:S05]  /*0320*/  BRA `(.L_x_32596) ;  /* 0x00000e7000007947 */ /* 0x000fea0003800000 */
.L_x_32597:
[----:B------:R-:W2:Y:S01]  /*0330*/  LDG.E.U16 R4, [R4.64] ;  /* 0x0000002404047981 */ /* 0x000ea2000c1e1500 */
[----:B------:R-:W-:Y:S01]  /*0340*/  CS2R R34, SRZ ;  /* 0x0000000000227805 */ /* 0x000fe2000001ff00 */
[----:B--2---:R0:W1:Y:S01]  /*0350*/  I2F.F64.S16 R32, R4 ;  /* 0x0000000400207312 */ /* 0x0040620000101c00 */
[----:B------:R-:W-:Y:S05]  /*0360*/  BRA `(.L_x_32596) ;  /* 0x00000e3000007947 */ /* 0x000fea0003800000 */
.L_x_32592:
        /* <DEDUP_REMOVED lines=11> */
.L_x_32600:
[----:B------:R-:W2:Y:S01]  /*0420*/  LDG.E.U16 R0, [R4.64] ;  /* 0x0000002404007981 */ /* 0x000ea2000c1e1500 */
[----:B------:R-:W-:Y:S01]  /*0430*/  CS2R R34, SRZ ;  /* 0x0000000000227805 */ /* 0x000fe2000001ff00 */
[----:B--2---:R-:W-:-:S05]  /*0440*/  HADD2.F32 R0, -RZ, R0.H0_H0 ;  /* 0x20000000ff007230 */ /* 0x004fca0000004100 */
[----:B------:R-:W-:-:S04]  /*0450*/  FMUL.FTZ R0, R0, 1 ;  /* 0x3f80000000007820 */ /* 0x000fc80000410000 */
[----:B------:R0:W1:Y:S01]  /*0460*/  F2F.F64.F32 R32, R0 ;  /* 0x0000000000207310 */ /* 0x0000620000201800 */
[----:B------:R-:W-:Y:S05]  /*0470*/  BRA `(.L_x_32596) ;  /* 0x00000d2000007947 */ /* 0x000fea0003800000 */
.L_x_32599:
        /* <DEDUP_REMOVED lines=12> */
.L_x_32602:
        /* <DEDUP_REMOVED lines=8> */
.L_x_32601:
[----:B------:R0:W5:Y:S01]  /*05c0*/  LDG.E.64 R32, [R4.64] ;  /* 0x0000002404207981 */ /* 0x000162000c1e1b00 */
[----:B------:R-:W-:Y:S01]  /*05d0*/  CS2R R34, SRZ ;  /* 0x0000000000227805 */ /* 0x000fe2000001ff00 */
[----:B------:R-:W-:Y:S05]  /*05e0*/  BRA `(.L_x_32596) ;  /* 0x00000bb000007947 */ /* 0x000fea0003800000 */
.L_x_32591:
        /* <DEDUP_REMOVED lines=14> */
.L_x_32605:
[----:B------:R0:W5:Y:S01]  /*06d0*/  LDG.E.128 R32, [R4.64] ;  /* 0x0000002404207981 */ /* 0x000162000c1e1d00 */
[----:B------:R-:W-:Y:S05]  /*06e0*/  BRA `(.L_x_32596) ;  /* 0x00000ab000007947 */ /* 0x000fea0003800000 */
.L_x_32604:
        /* <DEDUP_REMOVED lines=29> */
.L_x_32607:
        /* <DEDUP_REMOVED lines=16> */
.L_x_32606:
[----:B------:R-:W2:Y:S01]  /*09c0*/  LDG.E.U16 R0, [R4.64] ;  /* 0x0000002404007981 */ /* 0x000ea2000c1e1500 */
[----:B------:R-:W-:Y:S01]  /*09d0*/  CS2R R34, SRZ ;  /* 0x0000000000227805 */ /* 0x000fe2000001ff00 */
[----:B--2---:R-:W-:-:S05]  /*09e0*/  PRMT R0, RZ, 0x5410, R0 ;  /* 0x00005410ff007816 */ /* 0x004fca0000000000 */
[----:B------:R-:W-:-:S04]  /*09f0*/  FMUL.FTZ R0, R0, 1 ;  /* 0x3f80000000007820 */ /* 0x000fc80000410000 */
[----:B------:R0:W1:Y:S01]  /*0a00*/  F2F.F64.F32 R32, R0 ;  /* 0x0000000000207310 */ /* 0x0000620000201800 */
[----:B------:R-:W-:Y:S05]  /*0a10*/  BRA `(.L_x_32596) ;  /* 0x0000078000007947 */ /* 0x000fea0003800000 */
.L_x_32603:
        /* <DEDUP_REMOVED lines=12> */
.L_x_32610:
        /* <DEDUP_REMOVED lines=21> */
.L_x_32614:
[----:B------:R-:W-:Y:S05]  /*0c30*/  BSYNC B1 ;  /* 0x0000000000017941 */ /* 0x000fea0003800000 */
.L_x_32613:
[----:B------:R-:W-:Y:S01]  /*0c40*/  LEA R5, R0, 0x3b800000, 0x17 ;  /* 0x3b80000000057811 */ /* 0x000fe200078eb8ff */
[----:B------:R-:W-:-:S05]  /*0c50*/  IMAD.SHL.U32 R0, R3, 0x100000, RZ ;  /* 0x0010000003007824 */ /* 0x000fca00078e00ff */
[----:B------:R-:W-:Y:S02]  /*0c60*/  LOP3.LUT R0, R5, R0, R6, 0xfe, !PT ;  /* 0x0000000005007212 */ /* 0x000fe400078efe06 */
.L_x_32612:
[----:B------:R-:W-:Y:S05]  /*0c70*/  BSYNC B0 ;  /* 0x0000000000007941 */ /* 0x000fea0003800000 */
.L_x_32611:
[----:B------:R-:W-:Y:S01]  /*0c80*/  FMUL.FTZ R0, R0, 1 ;  /* 0x3f80000000007820 */ /* 0x000fe20000410000 */
[----:B------:R-:W-:-:S03]  /*0c90*/  CS2R R34, SRZ ;  /* 0x0000000000227805 */ /* 0x000fc6000001ff00 */
[----:B------:R0:W1:Y:S01]  /*0ca0*/  F2F.F64.F32 R32, R0 ;  /* 0x0000000000207310 */ /* 0x0000620000201800 */
[----:B------:R-:W-:Y:S05]  /*0cb0*/  BRA `(.L_x_32596) ;  /* 0x000004e000007947 */ /* 0x000fea0003800000 */
.L_x_32609:
        /* <DEDUP_REMOVED lines=21> */
.L_x_32618:
[----:B------:R-:W-:Y:S05]  /*0e10*/  BSYNC B1 ;  /* 0x0000000000017941 */ /* 0x000fea0003800000 */
.L_x_32617:
[----:B------:R-:W-:Y:S01]  /*0e20*/  LEA R5, R0, 0x37800000, 0x17 ;  /* 0x3780000000057811 */ /* 0x000fe200078eb8ff */
[----:B------:R-:W-:-:S05]  /*0e30*/  IMAD.SHL.U32 R0, R3, 0x200000, RZ ;  /* 0x0020000003007824 */ /* 0x000fca00078e00ff */
[----:B------:R-:W-:Y:S02]  /*0e40*/  LOP3.LUT R0, R5, R0, R6, 0xfe, !PT ;  /* 0x0000000005007212 */ /* 0x000fe400078efe06 */
.L_x_32616:
[----:B------:R-:W-:Y:S05]  /*0e50*/  BSYNC B0 ;  /* 0x0000000000007941 */ /* 0x000fea0003800000 */
.L_x_32615:
[----:B------:R-:W-:Y:S01]  /*0e60*/  FMUL.FTZ R0, R0, 1 ;  /* 0x3f80000000007820 */ /* 0x000fe20000410000 */
[----:B------:R-:W-:-:S03]  /*0e70*/  CS2R R34, SRZ ;  /* 0x0000000000227805 */ /* 0x000fc6000001ff00 */
[----:B------:R0:W1:Y:S01]  /*0e80*/  F2F.F64.F32 R32, R0 ;  /* 0x0000000000207310 */ /* 0x0000620000201800 */
[----:B------:R-:W-:Y:S05]  /*0e90*/  BRA `(.L_x_32596) ;  /* 0x0000030000007947 */ /* 0x000fea0003800000 */
.L_x_32608:
        /* <DEDUP_REMOVED lines=14> */
.L_x_32622:
[----:B------:R-:W-:Y:S05]  /*0f80*/  BSYNC B0 ;  /* 0x0000000000007941 */ /* 0x000fea0003800000 */
.L_x_32621:
[----:B------:R-:W-:Y:S01]  /*0f90*/  FMUL.FTZ R0, R0, 1 ;  /* 0x3f80000000007820 */ /* 0x000fe20000410000 */
[----:B------:R-:W-:-:S03]  /*0fa0*/  CS2R R34, SRZ ;  /* 0x0000000000227805 */ /* 0x000fc6000001ff00 */
[----:B------:R0:W1:Y:S01]  /*0fb0*/  F2F.F64.F32 R32, R0 ;  /* 0x0000000000207310 */ /* 0x0000620000201800 */
[----:B------:R-:W-:Y:S05]  /*0fc0*/  BRA `(.L_x_32596) ;  /* 0x000001d000007947 */ /* 0x000fea0003800000 */
.L_x_32595:
        /* <DEDUP_REMOVED lines=22> */
.L_x_32620:
[----:B------:R-:W2:Y:S01]  /*1130*/  LDG.E.64 R32, [R4.64] ;  /* 0x0000002404207981 */ /* 0x000ea2000c1e1b00 */
[----:B------:R-:W-:Y:S01]  /*1140*/  CS2R R34, SRZ ;  /* 0x0000000000227805 */ /* 0x000fe2000001ff00 */
[----:B--2---:R-:W0:Y:S01]  /*1150*/  I2F.F64.U64 R32, R32 ;  /* 0x0000002000207312 */ /* 0x004e220000301800 */
[----:B------:R-:W-:Y:S05]  /*1160*/  BRA `(.L_x_32596) ;  /* 0x0000003000007947 */ /* 0x000fea0003800000 */
.L_x_32619:
[----:B------:R-:W2:Y:S01]  /*1170*/  LDG.E R4, [R4.64] ;  /* 0x0000002404047981 */ /* 0x000ea2000c1e1900 */
[----:B------:R-:W-:Y:S01]  /*1180*/  CS2R R34, SRZ ;  /* 0x0000000000227805 */ /* 0x000fe2000001ff00 */
[----:B--2---:R0:W1:Y:S06]  /*1190*/  I2F.F64.U32 R32, R4 ;  /* 0x0000000400207312 */ /* 0x00406c0000201800 */
.L_x_32596:
[----:B------:R-:W-:-:S03]  /*11a0*/  IADD3 R37, R37, 0x80, RZ ;  /* 0x0000008025257810 */ /* 0x000fc60007ffe0ff */
.L_x_32590:
[----:B-1----:R-:W-:Y:S05]  /*11b0*/  BSYNC B6 ;  /* 0x0000000000067941 */ /* 0x002fea0003800000 */
.L_x_32589:
        /* <DEDUP_REMOVED lines=24> */
.L_x_32628:
[----:B------:R-:W3:Y:S01]  /*1340*/  LDG.E.U8 R4, [R4.64] ;  /* 0x0000002404047981 */ /* 0x000ee2000c1e1100 */
[----:B------:R-:W-:Y:S01]  /*1350*/  CS2R R30, SRZ ;  /* 0x00000000001e7805 */ /* 0x000fe2000001ff00 */
[----:B---3--:R0:W1:Y:S01]  /*1360*/  I2F.F64.U16 R28, R4 ;  /* 0x00000004001c7312 */ /* 0x0080620000101800 */
[----:B------:R-:W-:Y:S05]  /*1370*/  BRA `(.L_x_32630) ;  /* 0x00000f6000007947 */ /* 0x000fea0003800000 */
.L_x_32627:
        /* <DEDUP_REMOVED lines=10> */
.L_x_32632:
[----:B------:R-:W3:Y:S01]  /*1420*/  LDG.E R4, [R4.64] ;  /* 0x0000002404047981 */ /* 0x000ee2000c1e1900 */
[----:B------:R-:W-:Y:S01]  /*1430*/  CS2R R30, SRZ ;  /* 0x00000000001e7805 */ /* 0x000fe2000001ff00 */
[----:B---3--:R0:W1:Y:S01]  /*1440*/  I2F.F64 R28, R4 ;  /* 0x00000004001c7312 */ /* 0x0080620000201c00 */
[----:B------:R-:W-:Y:S05]  /*1450*/  BRA `(.L_x_32630) ;  /* 0x00000e8000007947 */ /* 0x000fea0003800000 */
.L_x_32631:
[----:B------:R-:W3:Y:S01]  /*1460*/  LDG.E.U16 R4, [R4.64] ;  /* 0x0000002404047981 */ /* 0x000ee2000c1e1500 */
[----:B------:R-:W-:Y:S01]  /*1470*/  CS2R R30, SRZ ;  /* 0x00000000001e7805 */ /* 0x000fe2000001ff00 */
[----:B---3--:R0:W1:Y:S01]  /*1480*/  I2F.F64.S16 R28, R4 ;  /* 0x00000004001c7312 */ /* 0x0080620000101c00 */
[----:B------:R-:W-:Y:S05]  /*1490*/  BRA `(.L_x_32630) ;  /* 0x00000e4000007947 */ /* 0x000fea0003800000 */
.L_x_32626:
        /* <DEDUP_REMOVED lines=11> */
.L_x_32634:
[----:B------:R-:W3:Y:S01]  /*1550*/  LDG.E.U16 R0, [R4.64] ;  /* 0x0000002404007981 */ /* 0x000ee2000c1e1500 */
[----:B------:R-:W-:Y:S01]  /*1560*/  CS2R R30, SRZ ;  /* 0x00000000001e7805 */ /* 0x000fe2000001ff00 */
[----:B---3--:R-:W-:-:S05]  /*1570*/  HADD2.F32 R0, -RZ, R0.H0_H0 ;  /* 0x20000000ff007230 */ /* 0x008fca0000004100 */
[----:B------:R-:W-:-:S04]  /*1580*/  FMUL.FTZ R0, R0, 1 ;  /* 0x3f80000000007820 */ /* 0x000fc80000410000 */
[----:B------:R0:W1:Y:S01]  /*1590*/  F2F.F64.F32 R28, R0 ;  /* 0x00000000001c7310 */ /* 0x0000620000201800 */
[----:B------:R-:W-:Y:S05]  /*15a0*/  BRA `(.L_x_32630) ;  /* 0x00000d3000007947 */ /* 0x000fea0003800000 */
.L_x_32633:
        /* <DEDUP_REMOVED lines=12> */
.L_x_32636:
        /* <DEDUP_REMOVED lines=8> */
.L_x_32635:
[----:B------:R0:W5:Y:S01]  /*16f0*/  LDG.E.64 R28, [R4.64] ;  /* 0x00000024041c7981 */ /* 0x000162000c1e1b00 */
[----:B------:R-:W-:Y:S01]  /*1700*/  CS2R R30, SRZ ;  /* 0x00000000001e7805 */ /* 0x000fe2000001ff00 */
[----:B------:R-:W-:Y:S05]  /*1710*/  BRA `(.L_x_32630) ;  /* 0x00000bc000007947 */ /* 0x000fea0003800000 */
.L_x_32625:
        /* <DEDUP_REMOVED lines=14> */
.L_x_32639:
[----:B------:R0:W5:Y:S01]  /*1800*/  LDG.E.128 R28, [R4.64] ;  /* 0x00000024041c7981 */ /* 0x000162000c1e1d00 */
[----:B------:R-:W-:Y:S05]  /*1810*/  BRA `(.L_x_32630) ;  /* 0x00000ac000007947 */ /* 0x000fea0003800000 */
.L_x_32638:
        /* <DEDUP_REMOVED lines=29> */
.L_x_32641:
[----:B------:R-:W3:Y:S01]  /*19f0*/  LDG.E.U8 R4, [R4.64] ;  /* 0x0000002404047981 */ /* 0x000ee2000c1e1100 */
[----:B------:R-:W-:Y:S01]  /*1a00*/  CS2R R30, SRZ ;  /* 0x00000000001e7805 */ /* 0x000fe2000001ff00 */
[----:B---3--:R-:W-:-:S05]  /*1a10*/  IMAD.SHL.U32 R0, R4, 0x2000000, RZ ;  /* 0x0200000004007824 */ /* 0x008fca00078e00ff */
        /* <DEDUP_REMOVED lines=14> */
.L_x_32640:
[----:B------:R-:W3:Y:S01]  /*1b00*/  LDG.E.U16 R0, [R4.64] ;  /* 0x0000002404007981 */ /* 0x000ee2000c1e1500 */
[----:B------:R-:W-:Y:S01]  /*1b10*/  CS2R R30, SRZ ;  /* 0x00000000001e7805 */ /* 0x000fe2000001ff00 */
[----:B---3--:R-:W-:-:S05]  /*1b20*/  PRMT R0, RZ, 0x5410, R0 ;  /* 0x00005410ff007816 */ /* 0x008fca0000000000 */
[----:B------:R-:W-:-:S04]  /*1b30*/  FMUL.FTZ R0, R0, 1 ;  /* 0x3f80000000007820 */ /* 0x000fc80000410000 */
[----:B------:R0:W1:Y:S01]  /*1b40*/  F2F.F64.F32 R28, R0 ;  /* 0x00000000001c7310 */ /* 0x0000620000201800 */
[----:B------:R-:W-:Y:S05]  /*1b50*/  BRA `(.L_x_32630) ;  /* 0x0000078000007947 */ /* 0x000fea0003800000 */
.L_x_32637:
        /* <DEDUP_REMOVED lines=12> */
.L_x_32644:
        /* <DEDUP_REMOVED lines=21> */
.L_x_32648:
[----:B------:R-:W-:Y:S05]  /*1d70*/  BSYNC B1 ;  /* 0x0000000000017941 */ /* 0x000fea0003800000 */
.L_x_32647:
[----:B------:R-:W-:Y:S01]  /*1d80*/  LEA R5, R0, 0x3b800000, 0x17 ;  /* 0x3b80000000057811 */ /* 0x000fe200078eb8ff */
[----:B------:R-:W-:-:S05]  /*1d90*/  IMAD.SHL.U32 R0, R3, 0x100000, RZ ;  /* 0x0010000003007824 */ /* 0x000fca00078e00ff */
[----:B------:R-:W-:Y:S02]  /*1da0*/  LOP3.LUT R0, R5, R0, R6, 0xfe, !PT ;  /* 0x0000000005007212 */ /* 0x000fe400078efe06 */
.L_x_32646:
[----:B------:R-:W-:Y:S05]  /*1db0*/  BSYNC B0 ;  /* 0x0000000000007941 */ /* 0x000fea0003800000 */
.L_x_32645:
[----:B------:R-:W-:Y:S01]  /*1dc0*/  FMUL.FTZ R0, R0, 1 ;  /* 0x3f80000000007820 */ /* 0x000fe20000410000 */
[----:B------:R-:W-:-:S03]  /*1dd0*/  CS2R R30, SRZ ;  /* 0x00000000001e7805 */ /* 0x000fc6000001ff00 */
[----:B------:R0:W1:Y:S01]  /*1de0*/  F2F.F64.F32 R28, R0 ;  /* 0x00000000001c7310 */ /* 0x0000620000201800 */
[----:B------:R-:W-:Y:S05]  /*1df0*/  BRA `(.L_x_32630) ;  /* 0x000004e000007947 */ /* 0x000fea0003800000 */
.L_x_32643:
        /* <DEDUP_REMOVED lines=21> */
.L_x_32652:
[----:B------:R-:W-:Y:S05]  /*1f50*/  BSYNC B1 ;  /* 0x0000000000017941 */ /* 0x000fea0003800000 */
.L_x_32651:
[----:B------:R-:W-:Y:S01]  /*1f60*/  LEA R5, R0, 0x37800000, 0x17 ;  /* 0x3780000000057811 */ /* 0x000fe200078eb8ff */
[----:B------:R-:W-:-:S05]  /*1f70*/  IMAD.SHL.U32 R0, R3, 0x200000, RZ ;  /* 0x0020000003007824 */ /* 0x000fca00078e00ff */
[----:B------:R-:W-:Y:S02]  /*1f80*/  LOP3.LUT R0, R5, R0, R6, 0xfe, !PT ;  /* 0x0000000005007212 */ /* 0x000fe400078efe06 */
.L_x_32650:
[----:B------:R-:W-:Y:S05]  /*1f90*/  BSYNC B0 ;  /* 0x0000000000007941 */ /* 0x000fea0003800000 */
.L_x_32649:
[----:B------:R-:W-:Y:S01]  /*1fa0*/  FMUL.FTZ R0, R0, 1 ;  /* 0x3f80000000007820 */ /* 0x000fe20000410000 */
[----:B------:R-:W-:-:S03]  /*1fb0*/  CS2R R30, SRZ ;  /* 0x00000000001e7805 */ /* 0x000fc6000001ff00 */
[----:B------:R0:W1:Y:S01]  /*1fc0*/  F2F.F64.F32 R28, R0 ;  /* 0x00000000001c7310 */ /* 0x0000620000201800 */
[----:B------:R-:W-:Y:S05]  /*1fd0*/  BRA `(.L_x_32630) ;  /* 0x0000030000007947 */ /* 0x000fea0003800000 */
.L_x_32642:
        /* <DEDUP_REMOVED lines=14> */
.L_x_32656:
[----:B------:R-:W-:Y:S05]  /*20c0*/  BSYNC B0 ;  /* 0x0000000000007941 */ /* 0x000fea0003800000 */
.L_x_32655:
[----:B------:R-:W-:Y:S01]  /*20d0*/  FMUL.FTZ R0, R0, 1 ;  /* 0x3f80000000007820 */ /* 0x000fe20000410000 */
[----:B------:R-:W-:-:S03]  /*20e0*/  CS2R R30, SRZ ;  /* 0x00000000001e7805 */ /* 0x000fc6000001ff00 */
[----:B------:R0:W1:Y:S01]  /*20f0*/  F2F.F64.F32 R28, R0 ;  /* 0x00000000001c7310 */ /* 0x0000620000201800 */
[----:B------:R-:W-:Y:S05]  /*2100*/  BRA `(.L_x_32630) ;  /* 0x000001d000007947 */ /* 0x000fea0003800000 */
.L_x_32629:
        /* <DEDUP_REMOVED lines=18> */
[----:B0-2--5:R-:W-:Y:S05]  /*2230*/  CALL.ABS.NOINC R14 ;  /* 0x000000000e007343 */ /* 0x025fea0003c00000 */
[----:B------:R-:W-:Y:S01]  /*2240*/  CS2R R28, SRZ ;  /* 0x00000000001c7805 */ /* 0x000fe2000001ff00 */
[----:B------:R-:W-:Y:S01]  /*2250*/  CS2R R30, SRZ ;  /* 0x00000000001e7805 */ /* 0x000fe2000001ff00 */
[----:B------:R-:W-:Y:S05]  /*2260*/  BRA `(.L_x_32630) ;  /* 0x0000007000007947 */ /* 0x000fea0003800000 */
.L_x_32654:
[----:B------:R-:W3:Y:S01]  /*2270*/  LDG.E.64 R28, [R4.64] ;  /* 0x00000024041c7981 */ /* 0x000ee2000c1e1b00 */
[----:B------:R-:W-:Y:S01]  /*2280*/  CS2R R30, SRZ ;  /* 0x00000000001e7805 */ /* 0x000fe2000001ff00 */
[----:B---3--:R-:W0:Y:S01]  /*2290*/  I2F.F64.U64 R28, R28 ;  /* 0x0000001c001c7312 */ /* 0x008e220000301800 */
[----:B------:R-:W-:Y:S05]  /*22a0*/  BRA `(.L_x_32630) ;  /* 0x0000003000007947 */ /* 0x000fea0003800000 */
.L_x_32653:
[----:B------:R-:W3:Y:S01]  /*22b0*/  LDG.E R4, [R4.64] ;  /* 0x0000002404047981 */ /* 0x000ee2000c1e1900 */
[----:B------:R-:W-:Y:S01]  /*22c0*/  CS2R R30, SRZ ;  /* 0x00000000001e7805 */ /* 0x000fe2000001ff00 */
[----:B---3--:R0:W1:Y:S06]  /*22d0*/  I2F.F64.U32 R28, R4 ;  /* 0x00000004001c7312 */ /* 0x00806c0000201800 */
.L_x_32630:
[----:B------:R-:W-:-:S03]  /*22e0*/  IADD3 R37, R37, 0x80, RZ ;  /* 0x0000008025257810 */ /* 0x000fc60007ffe0ff */
.L_x_32624:
[----:B------:R-:W-:Y:S05]  /*22f0*/  BSYNC B6 ;  /* 0x0000000000067941 */ /* 0x000fea0003800000 */
.L_x_32623:
        /* <DEDUP_REMOVED lines=26> */
.L_x_32662:
[----:B------:R-:W4:Y:S01]  /*24a0*/  LDG.E.U8 R4, [R4.64] ;  /* 0x0000002404047981 */ /* 0x000f22000c1e1100 */
[----:B------:R-:W-:Y:S01]  /*24b0*/  CS2R R26, SRZ ;  /* 0x00000000001a7805 */ /* 0x000fe2000001ff00 */
[----:B----4-:R0:W4:Y:S01]  /*24c0*/  I2F.F64.U16 R24, R4 ;  /* 0x0000000400187312 */ /* 0x0101220000101800 */
[----:B------:R-:W-:Y:S05]  /*24d0*/  BRA `(.L_x_32664) ;  /* 0x00000f5000007947 */ /* 0x000fea0003800000 */
.L_x_32661:
        /* <DEDUP_REMOVED lines=10> */
.L_x_32666:
[----:B------:R-:W4:Y:S01]  /*2580*/  LDG.E R4, [R4.64] ;  /* 0x0000002404047981 */ /* 0x000f22000c1e1900 */
[----:B------:R-:W-:Y:S01]  /*2590*/  CS2R R26, SRZ ;  /* 0x00000000001a7805 */ /* 0x000fe2000001ff00 */
[----:B----4-:R0:W4:Y:S01]  /*25a0*/  I2F.F64 R24, R4 ;  /* 0x0000000400187312 */ /* 0x0101220000201c00 */
[----:B------:R-:W-:Y:S05]  /*25b0*/  BRA `(.L_x_32664) ;  /* 0x00000e7000007947 */ /* 0x000fea0003800000 */
.L_x_32665:
[----:B------:R-:W4:Y:S01]  /*25c0*/  LDG.E.U16 R4, [R4.64] ;  /* 0x0000002404047981 */ /* 0x000f22000c1e1500 */
[----:B------:R-:W-:Y:S01]  /*25d0*/  CS2R R26, SRZ ;  /* 0x00000000001a7805 */ /* 0x000fe2000001ff00 */
[----:B----4-:R0:W4:Y:S01]  /*25e0*/  I2F.F64.S16 R24, R4 ;  /* 0x0000000400187312 */ /* 0x0101220000101c00 */
[----:B------:R-:W-:Y:S05]  /*25f0*/  BRA `(.L_x_32664) ;  /* 0x00000e3000007947 */ /* 0x000fea0003800000 */
.L_x_32660:
        /* <DEDUP_REMOVED lines=11> */
.L_x_32668:
[----:B------:R-:W4:Y:S01]  /*26b0*/  LDG.E.U16 R0, [R4.64] ;  /* 0x0000002404007981 */ /* 0x000f22000c1e1500 */
[----:B------:R-:W-:Y:S01]  /*26c0*/  CS2R R26, SRZ ;  /* 0x00000000001a7805 */ /* 0x000fe2000001ff00 */
[----:B----4-:R-:W-:-:S05]  /*26d0*/  HADD2.F32 R0, -RZ, R0.H0_H0 ;  /* 0x20000000ff007230 */ /* 0x010fca0000004100 */
[----:B------:R-:W-:-:S04]  /*26e0*/  FMUL.FTZ R0, R0, 1 ;  /* 0x3f80000000007820 */ /* 0x000fc80000410000 */
[----:B------:R0:W4:Y:S01]  /*26f0*/  F2F.F64.F32 R24, R0 ;  /* 0x0000000000187310 */ /* 0x0001220000201800 */
[----:B------:R-:W-:Y:S05]  /*2700*/  BRA `(.L_x_32664) ;  /* 0x00000d2000007947 */ /* 0x000fea0003800000 */
.L_x_32667:
        /* <DEDUP_REMOVED lines=12> */
.L_x_32670:
        /* <DEDUP_REMOVED lines=8> */
.L_x_32669:
[----:B------:R0:W5:Y:S01]  /*2850*/  LDG.E.64 R24, [R4.64] ;  /* 0x0000002404187981 */ /* 0x000162000c1e1b00 */
[----:B------:R-:W-:Y:S01]  /*2860*/  CS2R R26, SRZ ;  /* 0x00000000001a7805 */ /* 0x000fe2000001ff00 */
[----:B------:R-:W-:Y:S05]  /*2870*/  BRA `(.L_x_32664) ;  /* 0x00000bb000007947 */ /* 0x000fea0003800000 */
.L_x_32659:
        /* <DEDUP_REMOVED lines=14> */
.L_x_32673:
[----:B------:R0:W5:Y:S01]  /*2960*/  LDG.E.128 R24, [R4.64] ;  /* 0x0000002404187981 */ /* 0x000162000c1e1d00 */
[----:B------:R-:W-:Y:S05]  /*2970*/  BRA `(.L_x_32664) ;  /* 0x00000ab000007947 */ /* 0x000fea0003800000 */
.L_x_32672:
        /* <DEDUP_REMOVED lines=29> */
.L_x_32675:
[----:B------:R-:W4:Y:S01]  /*2b50*/  LDG.E.U8 R4, [R4.64] ;  /* 0x0000002404047981 */ /* 0x000f22000c1e1100 */
[----:B------:R-:W-:Y:S01]  /*2b60*/  CS2R R26, SRZ ;  /* 0x00000000001a7805 */ /* 0x000fe2000001ff00 */
[----:B----4-:R-:W-:-:S05]  /*2b70*/  IMAD.SHL.U32 R0, R4, 0x2000000, RZ ;  /* 0x0200000004007824 */ /* 0x010fca00078e00ff */
        /* <DEDUP_REMOVED lines=11> */
[----:B------:R0:W4:Y:S01]  /*2c30*/  F2F.F64.F32 R24, R0 ;  /* 0x0000000000187310 */ /* 0x0001220000201800 */
[----:B------:R-:W-:Y:S05]  /*2c40*/  BRA `(.L_x_32664) ;  /* 0x000007e000007947 */ /* 0x000fea0003800000 */
.L_x_32674:
[----:B------:R-:W4:Y:S01]  /*2c50*/  LDG.E.U16 R0, [R4.64] ;  /* 0x0000002404007981 */ /* 0x000f22000c1e1500 */
[----:B------:R-:W-:Y:S01]  /*2c60*/  CS2R R26, SRZ ;  /* 0x00000000001a7805 */ /* 0x000fe2000001ff00 */
[----:B----4-:R-:W-:-:S05]  /*2c70*/  PRMT R0, RZ, 0x5410, R0 ;  /* 0x00005410ff007816 */ /* 0x010fca0000000000 */
[----:B------:R-:W-:-:S04]  /*2c80*/  FMUL.FTZ R0, R0, 1 ;  /* 0x3f80000000007820 */ /* 0x000fc80000410000 */
[----:B------:R0:W4:Y:S01]  /*2c90*/  F2F.F64.F32 R24, R0 ;  /* 0x0000000000187310 */ /* 0x0001220000201800 */
[----:B------:R-:W-:Y:S05]  /*2ca0*/  BRA `(.L_x_32664) ;  /* 0x0000078000007947 */ /* 0x000fea0003800000 */
.L_x_32671:
        /* <DEDUP_REMOVED lines=12> */
.L_x_32678:
        /* <DEDUP_REMOVED lines=21> */
.L_x_32682:
[----:B------:R-:W-:Y:S05]  /*2ec0*/  BSYNC B1 ;  /* 0x0000000000017941 */ /* 0x000fea0003800000 */
.L_x_32681:
[----:B------:R-:W-:Y:S01]  /*2ed0*/  LEA R5, R0, 0x3b800000, 0x17 ;  /* 0x3b80000000057811 */ /* 0x000fe200078eb8ff */
[----:B------:R-:W-:-:S05]  /*2ee0*/  IMAD.SHL.U32 R0, R3, 0x100000, RZ ;  /* 0x0010000003007824 */ /* 0x000fca00078e00ff */
[----:B------:R-:W-:Y:S02]  /*2ef0*/  LOP3.LUT R0, R5, R0, R6, 0xfe, !PT ;  /* 0x0000000005007212 */ /* 0x000fe400078efe06 */
.L_x_32680:
[----:B------:R-:W-:Y:S05]  /*2f00*/  BSYNC B0 ;  /* 0x0000000000007941 */ /* 0x000fea0003800000 */
.L_x_32679:
[----:B------:R-:W-:Y:S01]  /*2f10*/  FMUL.FTZ R0, R0, 1 ;  /* 0x3f80000000007820 */ /* 0x000fe20000410000 */
[----:B------:R-:W-:-:S03]  /*2f20*/  CS2R R26, SRZ ;  /* 0x00000000001a7805 */ /* 0x000fc6000001ff00 */
[----:B------:R0:W4:Y:S01]  /*2f30*/  F2F.F64.F32 R24, R0 ;  /* 0x0000000000187310 */ /* 0x0001220000201800 */
[----:B------:R-:W-:Y:S05]  /*2f40*/  BRA `(.L_x_32664) ;  /* 0x000004e000007947 */ /* 0x000fea0003800000 */
.L_x_32677:
        /* <DEDUP_REMOVED lines=21> */
.L_x_32686:
[----:B------:R-:W-:Y:S05]  /*30a0*/  BSYNC B1 ;  /* 0x0000000000017941 */ /* 0x000fea0003800000 */
.L_x_32685:
[----:B------:R-:W-:Y:S01]  /*30b0*/  LEA R5, R0, 0x37800000, 0x17 ;  /* 0x3780000000057811 */ /* 0x000fe200078eb8ff */
[----:B------:R-:W-:-:S05]  /*30c0*/  IMAD.SHL.U32 R0, R3, 0x200000, RZ ;  /* 0x0020000003007824 */ /* 0x000fca00078e00ff */
[----:B------:R-:W-:Y:S02]  /*30d0*/  LOP3.LUT R0, R5, R0, R6, 0xfe, !PT ;  /* 0x0000000005007212 */ /* 0x000fe400078efe06 */
.L_x_32684:
[----:B------:R-:W-:Y:S05]  /*30e0*/  BSYNC B0 ;  /* 0x0000000000007941 */ /* 0x000fea0003800000 */
.L_x_32683:
[----:B------:R-:W-:Y:S01]  /*30f0*/  FMUL.FTZ R0, R0, 1 ;  /* 0x3f80000000007820 */ /* 0x000fe20000410000 */
[----:B------:R-:W-:-:S03]  /*3100*/  CS2R R26, SRZ ;  /* 0x00000000001a7805 */ /* 0x000fc6000001ff00 */
[----:B------:R0:W4:Y:S01]  /*3110*/  F2F.F64.F32 R24, R0 ;  /* 0x0000000000187310 */ /* 0x0001220000201800 */
[----:B------:R-:W-:Y:S05]  /*3120*/  BRA `(.L_x_32664) ;  /* 0x0000030000007947 */ /* 0x000fea0003800000 */
.L_x_32676:
        /* <DEDUP_REMOVED lines=14> */
.L_x_32690:
[----:B------:R-:W-:Y:S05]  /*3210*/  BSYNC B0 ;  /* 0x0000000000007941 */ /* 0x000fea0003800000 */
.L_x_32689:
[----:B------:R-:W-:Y:S01]  /*3220*/  FMUL.FTZ R0, R0, 1 ;  /* 0x3f80000000007820 */ /* 0x000fe20000410000 */
[----:B------:R-:W-:-:S03]  /*3230*/  CS2R R26, SRZ ;  /* 0x00000000001a7805 */ /* 0x000fc6000001ff00 */
[----:B------:R0:W4:Y:S01]  /*3240*/  F2F.F64.F32 R24, R0 ;  /* 0x0000000000187310 */ /* 0x0001220000201800 */
[----:B------:R-:W-:Y:S05]  /*3250*/  BRA `(.L_x_32664) ;  /* 0x000001d000007947 */ /* 0x000fea0003800000 */
.L_x_32663:
        /* <DEDUP_REMOVED lines=18> */
[----:B0123-5:R-:W-:Y:S05]  /*3380*/  CALL.ABS.NOINC R14 ;  /* 0x000000000e007343 */ /* 0x02ffea0003c00000 */
[----:B------:R-:W-:Y:S01]  /*3390*/  CS2R R24, SRZ ;  /* 0x0000000000187805 */ /* 0x000fe2000001ff00 */
[----:B------:R-:W-:Y:S01]  /*33a0*/  CS2R R26, SRZ ;  /* 0x00000000001a7805 */ /* 0x000fe2000001ff00 */
[----:B------:R-:W-:Y:S05]  /*33b0*/  BRA `(.L_x_32664) ;  /* 0x0000007000007947 */ /* 0x000fea0003800000 */
.L_x_32688:
[----:B------:R-:W4:Y:S01]  /*33c0*/  LDG.E.64 R24, [R4.64] ;  /* 0x0000002404187981 */ /* 0x000f22000c1e1b00 */
[----:B------:R-:W-:Y:S01]  /*33d0*/  CS2R R26, SRZ ;  /* 0x00000000001a7805 */ /* 0x000fe2000001ff00 */
[----:B----4-:R-:W0:Y:S01]  /*33e0*/  I2F.F64.U64 R24, R24 ;  /* 0x0000001800187312 */ /* 0x010e220000301800 */
[----:B------:R-:W-:Y:S05]  /*33f0*/  BRA `(.L_x_32664) ;  /* 0x0000003000007947 */ /* 0x000fea0003800000 */
.L_x_32687:
[----:B------:R-:W4:Y:S01]  /*3400*/  LDG.E R4, [R4.64] ;  /* 0x0000002404047981 */ /* 0x000f22000c1e1900 */
[----:B------:R-:W-:Y:S01]  /*3410*/  CS2R R26, SRZ ;  /* 0x00000000001a7805 */ /* 0x000fe2000001ff00 */
[----:B----4-:R0:W4:Y:S06]  /*3420*/  I2F.F64.U32 R24, R4 ;  /* 0x0000000400187312 */ /* 0x01012c0000201800 */
.L_x_32664:
[----:B------:R-:W-:-:S03]  /*3430*/  IADD3 R37, R37, 0x80, RZ ;  /* 0x0000008025257810 */ /* 0x000fc60007ffe0ff */
.L_x_32658:
[----:B------:R-:W-:Y:S05]  /*3440*/  BSYNC B6 ;  /* 0x0000000000067941 */ /* 0x000fea0003800000 */
.L_x_32657:
        /* <DEDUP_REMOVED lines=23> */
.L_x_32696:
[----:B----4-:R-:W4:Y:S01]  /*35c0*/  LDG.E.U8 R4, [R4.64] ;  /* 0x0000002404047981 */ /* 0x010f22000c1e1100 */
[----:B------:R-:W-:Y:S01]  /*35d0*/  CS2R R18, SRZ ;  /* 0x0000000000127805 */ /* 0x000fe2000001ff00 */
[----:B----4-:R0:W4:Y:S01]  /*35e0*/  I2F.F64.U16 R16, R4 ;  /* 0x0000000400107312 */ /* 0x0101220000101800 */
[----:B------:R-:W-:Y:S05]  /*35f0*/  BRA `(.L_x_32692) ;  /* 0x00000f5000007947 */ /* 0x000fea0003800000 */
.L_x_32695:
        /* <DEDUP_REMOVED lines=10> */
.L_x_32699:
[----:B----4-:R-:W4:Y:S01]  /*36a0*/  LDG.E R4, [R4.64] ;  /* 0x0000002404047981 */ /* 0x010f22000c1e1900 */
[----:B------:R-:W-:Y:S01]  /*36b0*/  CS2R R18, SRZ ;  /* 0x0000000000127805 */ /* 0x000fe2000001ff00 */
[----:B----4-:R0:W4:Y:S01]  /*36c0*/  I2F.F64 R16, R4 ;  /* 0x0000000400107312 */ /* 0x0101220000201c00 */
[----:B------:R-:W-:Y:S05]  /*36d0*/  BRA `(.L_x_32692) ;  /* 0x00000e7000007947 */ /* 0x000fea0003800000 */
.L_x_32698:
[----:B----4-:R-:W4:Y:S01]  /*36e0*/  LDG.E.U16 R4, [R4.64] ;  /* 0x0000002404047981 */ /* 0x010f22000c1e1500 */
[----:B------:R-:W-:Y:S01]  /*36f0*/  CS2R R18, SRZ ;  /* 0x0000000000127805 */ /* 0x000fe2000001ff00 */
[----:B----4-:R0:W4:Y:S01]  /*3700*/  I2F.F64.S16 R16, R4 ;  /* 0x0000000400107312 */ /* 0x0101220000101c00 */
[----:B------:R-:W-:Y:S05]  /*3710*/  BRA `(.L_x_32692) ;  /* 0x00000e3000007947 */ /* 0x000fea0003800000 */
.L_x_32694:
        /* <DEDUP_REMOVED lines=11> */
.L_x_32701:
[----:B----4-:R-:W4:Y:S01]  /*37d0*/  LDG.E.U16 R0, [R4.64] ;  /* 0x0000002404007981 */ /* 0x010f22000c1e1500 */
[----:B------:R-:W-:Y:S01]  /*37e0*/  CS2R R18, SRZ ;  /* 0x0000000000127805 */ /* 0x000fe2000001ff00 */
[----:B----4-:R-:W-:-:S05]  /*37f0*/  HADD2.F32 R0, -RZ, R0.H0_H0 ;  /* 0x20000000ff007230 */ /* 0x010fca0000004100 */
[----:B------:R-:W-:-:S04]  /*3800*/  FMUL.FTZ R0, R0, 1 ;  /* 0x3f80000000007820 */ /* 0x000fc80000410000 */
[----:B------:R0:W4:Y:S01]  /*3810*/  F2F.F64.F32 R16, R0 ;  /* 0x0000000000107310 */ /* 0x0001220000201800 */
[----:B------:R-:W-:Y:S05]  /*3820*/  BRA `(.L_x_32692) ;  /* 0x00000d2000007947 */ /* 0x000fea0003800000 */
.L_x_32700:
        /* <DEDUP_REMOVED lines=12> */
.L_x_32703:
        /* <DEDUP_REMOVED lines=8> */
.L_x_32702:
[----:B------:R0:W5:Y:S01]  /*3970*/  LDG.E.64 R16, [R4.64] ;  /* 0x0000002404107981 */ /* 0x000162000c1e1b00 */
[----:B------:R-:W-:Y:S01]  /*3980*/  CS2R R18, SRZ ;  /* 0x0000000000127805 */ /* 0x000fe2000001ff00 */
[----:B------:R-:W-:Y:S05]  /*3990*/  BRA `(.L_x_32692) ;  /* 0x00000bb000007947 */ /* 0x000fea0003800000 */
.L_x_32693:
        /* <DEDUP_REMOVED lines=14> */
.L_x_32706:
[----:B------:R0:W5:Y:S01]  /*3a80*/  LDG.E.128 R16, [R4.64] ;  /* 0x0000002404107981 */ /* 0x000162000c1e1d00 */
[----:B------:R-:W-:Y:S05]  /*3a90*/  BRA `(.L_x_32692) ;  /* 0x00000ab000007947 */ /* 0x000fea0003800000 */
.L_x_32705:
        /* <DEDUP_REMOVED lines=29> */
.L_x_32708:
[----:B----4-:R-:W4:Y:S01]  /*3c70*/  LDG.E.U8 R4, [R4.64] ;  /* 0x0000002404047981 */ /* 0x010f22000c1e1100 */
        /* <DEDUP_REMOVED lines=15> */
.L_x_32707:
[----:B----4-:R-:W4:Y:S01]  /*3d70*/  LDG.E.U16 R0, [R4.64] ;  /* 0x0000002404007981 */ /* 0x010f22000c1e1500 */
[----:B------:R-:W-:Y:S01]  /*3d80*/  CS2R R18, SRZ ;  /* 0x0000000000127805 */ /* 0x000fe2000001ff00 */
[----:B----4-:R-:W-:-:S05]  /*3d90*/  PRMT R0, RZ, 0x5410, R0 ;  /* 0x00005410ff007816 */ /* 0x010fca0000000000 */
[----:B------:R-:W-:-:S04]  /*3da0*/  FMUL.FTZ R0, R0, 1 ;  /* 0x3f80000000007820 */ /* 0x000fc80000410000 */
[----:B------:R0:W4:Y:S01]  /*3db0*/  F2F.F64.F32 R16, R0 ;  /* 0x0000000000107310 */ /* 0x0001220000201800 */
[----:B------:R-:W-:Y:S05]  /*3dc0*/  BRA `(.L_x_32692) ;  /* 0x0000078000007947 */ /* 0x000fea0003800000 */
.L_x_32704:
        /* <DEDUP_REMOVED lines=12> */
.L_x_32711:
        /* <DEDUP_REMOVED lines=21> */
.L_x_32715:
[----:B------:R-:W-:Y:S05]  /*3fe0*/  BSYNC B1 ;  /* 0x0000000000017941 */ /* 0x000fea0003800000 */
.L_x_32714:
[----:B------:R-:W-:Y:S01]  /*3ff0*/  LEA R5, R0, 0x3b800000, 0x17 ;  /* 0x3b80000000057811 */ /* 0x000fe200078eb8ff */
[----:B------:R-:W-:-:S05]  /*4000*/  IMAD.SHL.U32 R0, R3, 0x100000, RZ ;  /* 0x0010000003007824 */ /* 0x000fca00078e00ff */
[----:B------:R-:W-:Y:S02]  /*4010*/  LOP3.LUT R0, R5, R0, R6, 0xfe, !PT ;  /* 0x0000000005007212 */ /* 0x000fe400078efe06 */
.L_x_32713:
[----:B------:R-:W-:Y:S05]  /*4020*/  BSYNC B0 ;  /* 0x0000000000007941 */ /* 0x000fea0003800000 */
.L_x_32712:
[----:B------:R-:W-:Y:S01]  /*4030*/  FMUL.FTZ R0, R0, 1 ;  /* 0x3f80000000007820 */ /* 0x000fe20000410000 */
[----:B------:R-:W-:-:S03]  /*4040*/  CS2R R18, SRZ ;  /* 0x0000000000127805 */ /* 0x000fc6000001ff00 */
[----:B------:R0:W4:Y:S01]  /*4050*/  F2F.F64.F32 R16, R0 ;  /* 0x0000000000107310 */ /* 0x0001220000201800 */
[----:B------:R-:W-:Y:S05]  /*4060*/  BRA `(.L_x_32692) ;  /* 0x000004e000007947 */ /* 0x000fea0003800000 */
.L_x_32710:
        /* <DEDUP_REMOVED lines=21> */
.L_x_32719:
[----:B------:R-:W-:Y:S05]  /*41c0*/  BSYNC B1 ;  /* 0x0000000000017941 */ /* 0x000fea0003800000 */
.L_x_32718:
[----:B------:R-:W-:Y:S01]  /*41d0*/  LEA R5, R0, 0x37800000, 0x17 ;  /* 0x3780000000057811 */ /* 0x000fe200078eb8ff */
[----:B------:R-:W-:-:S05]  /*41e0*/  IMAD.SHL.U32 R0, R3, 0x200000, RZ ;  /* 0x0020000003007824 */ /* 0x000fca00078e00ff */
[----:B------:R-:W-:Y:S02]  /*41f0*/  LOP3.LUT R0, R5, R0, R6, 0xfe, !PT ;  /* 0x0000000005007212 */ /* 0x000fe400078efe06 */
.L_x_32717:
[----:B------:R-:W-:Y:S05]  /*4200*/  BSYNC B0 ;  /* 0x0000000000007941 */ /* 0x000fea0003800000 */
.L_x_32716:
[----:B------:R-:W-:Y:S01]  /*4210*/  FMUL.FTZ R0, R0, 1 ;  /* 0x3f80000000007820 */ /* 0x000fe20000410000 */
[----:B------:R-:W-:-:S03]  /*4220*/  CS2R R18, SRZ ;  /* 0x0000000000127805 */ /* 0x000fc6000001ff00 */
[----:B------:R0:W4:Y:S01]  /*4230*/  F2F.F64.F32 R16, R0 ;  /* 0x0000000000107310 */ /* 0x0001220000201800 */
[----:B------:R-:W-:Y:S05]  /*4240*/  BRA `(.L_x_32692) ;  /* 0x0000030000007947 */ /* 0x000fea0003800000 */
.L_x_32709:
        /* <DEDUP_REMOVED lines=14> */
.L_x_32723:
[----:B------:R-:W-:Y:S05]  /*4330*/  BSYNC B0 ;  /* 0x0000000000007941 */ /* 0x000fea0003800000 */
.L_x_32722:
[----:B------:R-:W-:Y:S01]  /*4340*/  FMUL.FTZ R0, R0, 1 ;  /* 0x3f80000000007820 */ /* 0x000fe20000410000 */
[----:B------:R-:W-:-:S03]  /*4350*/  CS2R R18, SRZ ;  /* 0x0000000000127805 */ /* 0x000fc6000001ff00 */
[----:B------:R0:W4:Y:S01]  /*4360*/  F2F.F64.F32 R16, R0 ;  /* 0x0000000000107310 */ /* 0x0001220000201800 */
[----:B------:R-:W-:Y:S05]  /*4370*/  BRA `(.L_x_32692) ;  /* 0x000001d000007947 */ /* 0x000fea0003800000 */
.L_x_32697:
        /* <DEDUP_REMOVED lines=18> */
[----:B012345:R-:W-:Y:S05]  /*44a0*/  CALL.ABS.NOINC R14 ;  /* 0x000000000e007343 */ /* 0x03ffea0003c00000 */
[----:B------:R-:W-:Y:S01]  /*44b0*/  CS2R R16, SRZ ;  /* 0x0000000000107805 */ /* 0x000fe2000001ff00 */
[----:B------:R-:W-:Y:S01]  /*44c0*/  CS2R R18, SRZ ;  /* 0x0000000000127805 */ /* 0x000fe2000001ff00 */
[----:B------:R-:W-:Y:S05]  /*44d0*/  BRA `(.L_x_32692) ;  /* 0x0000007000007947 */ /* 0x000fea0003800000 */
.L_x_32721:
[----:B----4-:R-:W4:Y:S01]  /*44e0*/  LDG.E.64 R16, [R4.64] ;  /* 0x0000002404107981 */ /* 0x010f22000c1e1b00 */
[----:B------:R-:W-:Y:S01]  /*44f0*/  CS2R R18, SRZ ;  /* 0x0000000000127805 */ /* 0x000fe2000001ff00 */
[----:B----4-:R-:W0:Y:S01]  /*4500*/  I2F.F64.U64 R16, R16 ;  /* 0x0000001000107312 */ /* 0x010e220000301800 */
[----:B------:R-:W-:Y:S05]  /*4510*/  BRA `(.L_x_32692) ;  /* 0x0000003000007947 */ /* 0x000fea0003800000 */
.L_x_32720:
[----:B----4-:R-:W4:Y:S01]  /*4520*/  LDG.E R4, [R4.64] ;  /* 0x0000002404047981 */ /* 0x010f22000c1e1900 */
[----:B------:R-:W-:Y:S01]  /*4530*/  CS2R R18, SRZ ;  /* 0x0000000000127805 */ /* 0x000fe2000001ff00 */
[----:B----4-:R0:W4:Y:S06]  /*4540*/  I2F.F64.U32 R16, R4 ;  /* 0x0000000400107312 */ /* 0x01012c0000201800 */
.L_x_32692:
[----:B------:R-:W-:Y:S05]  /*4550*/  BSYNC B6 ;  /* 0x0000000000067941 */ /* 0x000fea0003800000 */
.L_x_32691:
[-C--:B0-2--5:R-:W0:Y:S01]  /*4560*/  DMUL R6, R32, R34.reuse ;  /* 0x0000002220067228 */ /* 0x0a5e220000000000 */
[----:B------:R-:W-:Y:S03]  /*4570*/  BSSY B6, `(.L_x_32724) ;  /* 0x0000146000067945 */ /* 0x000fe60003800000 */
[----:B------:R-:W2:-:S04]  /*4580*/  DMUL R4, R34, R34 ;  /* 0x0000002222047228 */ /* 0x000e880000000000 */
[----:B0-----:R-:W-:-:S04]  /*4590*/  DFMA R34, R32, R34, R6 ;  /* 0x000000222022722b */ /* 0x001fc80000000006 */
[----:B--2---:R0:W-:Y:S02]  /*45a0*/  DFMA R4, R32, R32, -R4 ;  /* 0x000000202004722b */ /* 0x0041e40000000804 */
[----:B0-----:R-:W0:Y:S01]  /*45b0*/  S2R R33, SR_TID.X ;  /* 0x0000000000217919 */ /* 0x001e220000002100 */
[----:B------:R-:W2:Y:S01]  /*45c0*/  LDC.U8 R32, c[0x0][0x18c] ;  /* 0x00006300ff207b82 */ /* 0x000ea20000000000 */
[----:B-1-3--:R-:W1:-:S04]  /*45d0*/  DMUL R8, R28, R30 ;  /* 0x0000001e1c087228 */ /* 0x00ae480000000000 */
[----:B------:R-:W3:-:S04]  /*45e0*/  DMUL R6, R30, R30 ;  /* 0x0000001e1e067228 */ /* 0x000ec80000000000 */
[----:B-1----:R-:W-:-:S04]  /*45f0*/  DFMA R30, R28, R30, R8 ;  /* 0x0000001e1c1e722b */ /* 0x002fc80000000008 */
[----:B---3--:R-:W-:-:S04]  /*4600*/  DFMA R28, R28, R28, -R6 ;  /* 0x0000001c1c1c722b */ /* 0x008fc80000000806 */
[----:B----4-:R-:W1:-:S04]  /*4610*/  DMUL R8, R24, R26 ;  /* 0x0000001a18087228 */ /* 0x010e480000000000 */
[----:B------:R-:W3:Y:S01]  /*4620*/  DMUL R6, R26, R26 ;  /* 0x0000001a1a067228 */ /* 0x000ee20000000000 */
[----:B0-----:R-:W-:-:S03]  /*4630*/  IADD3 R23, R33, 0x80, RZ ;  /* 0x0000008021177810 */ /* 0x001fc60007ffe0ff */
[C---:B-1----:R-:W-:Y:S01]  /*4640*/  DFMA R26, R24.reuse, R26, R8 ;  /* 0x0000001a181a722b */ /* 0x042fe20000000008 */
[-C--:B------:R-:W-:Y:S02]  /*4650*/  ISETP.GE.AND P1, PT, R33, R22.reuse, PT ;  /* 0x000000162100720c */ /* 0x080fe40003f26270 */
[----:B------:R-:W-:Y:S01]  /*4660*/  ISETP.GE.AND P0, PT, R23, R22, PT ;  /* 0x000000161700720c */ /* 0x000fe20003f06270 */
[----:B---3--:R-:W-:Y:S01]  /*4670*/  DFMA R24, R24, R24, -R6 ;  /* 0x000000181818722b */ /* 0x008fe20000000806 */
[----:B------:R-:W-:Y:S02]  /*4680*/  IADD3 R3, R33, 0x100, RZ ;  /* 0x0000010021037810 */ /* 0x000fe40007ffe0ff */
[----:B------:R-:W-:Y:S01]  /*4690*/  FSEL R30, R30, RZ, !P0 ;  /* 0x000000ff1e1e7208 */ /* 0x000fe20004000000 */
[-C--:B------:R-:W0:Y:S01]  /*46a0*/  DMUL R8, R16, R18.reuse ;  /* 0x0000001210087228 */ /* 0x080e220000000000 */
[----:B------:R-:W-:Y:S02]  /*46b0*/  FSEL R31, R31, RZ, !P0 ;  /* 0x000000ff1f1f7208 */ /* 0x000fe40004000000 */
[----:B------:R-:W-:Y:S01]  /*46c0*/  FSEL R28, R28, RZ, !P0 ;  /* 0x000000ff1c1c7208 */ /* 0x000fe20004000000 */
[----:B------:R-:W1:Y:S01]  /*46d0*/  DMUL R6, R18, R18 ;  /* 0x0000001212067228 */ /* 0x000e620000000000 */
[----:B------:R-:W-:-:S02]  /*46e0*/  FSEL R29, R29, RZ, !P0 ;  /* 0x000000ff1d1d7208 */ /* 0x000fc40004000000 */
[C---:B------:R-:W-:Y:S01]  /*46f0*/  ISETP.GE.AND P0, PT, R33.reuse, R22, PT ;  /* 0x000000162100720c */ /* 0x040fe20003f06270 */
[C---:B0-----:R0:W3:Y:S01]  /*4700*/  DFMA R18, R16.reuse, R18, R8 ;  /* 0x000000121012722b */ /* 0x0410e20000000008 */
[----:B------:R-:W-:Y:S02]  /*4710*/  FSEL R4, R4, RZ, !P1 ;  /* 0x000000ff04047208 */ /* 0x000fe40004800000 */
[----:B0-----:R-:W-:Y:S01]  /*4720*/  IADD3 R9, R33, 0x180, RZ ;  /* 0x0000018021097810 */ /* 0x001fe20007ffe0ff */
[----:B-1----:R0:W1:Y:S01]  /*4730*/  DFMA R16, R16, R16, -R6 ;  /* 0x000000101010722b */ /* 0x0020620000000806 */
[----:B------:R-:W-:Y:S02]  /*4740*/  FSEL R5, R5, RZ, !P1 ;  /* 0x000000ff05057208 */ /* 0x000fe40004800000 */
[----:B0-----:R-:W-:Y:S02]  /*4750*/  FSEL R6, R34, RZ, !P1 ;  /* 0x000000ff22067208 */ /* 0x001fe40004800000 */
[----:B------:R-:W-:-:S02]  /*4760*/  FSEL R7, R35, RZ, !P1 ;  /* 0x000000ff23077208 */ /* 0x000fc40004800000 */
[-C--:B------:R-:W-:Y:S02]  /*4770*/  ISETP.GE.AND P1, PT, R3, R22.reuse, PT ;  /* 0x000000160300720c */ /* 0x080fe40003f26270 */
[----:B------:R-:W-:Y:S02]  /*4780*/  ISETP.GE.AND P2, PT, R9, R22, PT ;  /* 0x000000160900720c */ /* 0x000fe40003f46270 */
[----:B------:R-:W-:Y:S02]  /*4790*/  FSEL R26, R26, RZ, !P1 ;  /* 0x000000ff1a1a7208 */ /* 0x000fe40004800000 */
[----:B------:R-:W-:Y:S02]  /*47a0*/  FSEL R27, R27, RZ, !P1 ;  /* 0x000000ff1b1b7208 */ /* 0x000fe40004800000 */
[----:B------:R-:W-:Y:S02]  /*47b0*/  FSEL R24, R24, RZ, !P1 ;  /* 0x000000ff18187208 */ /* 0x000fe40004800000 */
[----:B------:R-:W-:-:S02]  /*47c0*/  FSEL R25, R25, RZ, !P1 ;  /* 0x000000ff19197208 */ /* 0x000fc40004800000 */
[----:B---3--:R-:W-:Y:S02]  /*47d0*/  FSEL R18, R18, RZ, !P2 ;  /* 0x000000ff12127208 */ /* 0x008fe40005000000 */
[----:B------:R-:W-:Y:S02]  /*47e0*/  FSEL R19, R19, RZ, !P2 ;  /* 0x000000ff13137208 */ /* 0x000fe40005000000 */
[----:B-1----:R-:W-:Y:S02]  /*47f0*/  FSEL R16, R16, RZ, !P2 ;  /* 0x000000ff10107208 */ /* 0x002fe40005000000 */
[----:B------:R-:W-:Y:S01]  /*4800*/  FSEL R17, R17, RZ, !P2 ;  /* 0x000000ff11117208 */ /* 0x000fe20005000000 */
[----:B------:R-:W-:Y:S05]  /*4810*/  @P0 BRA `(.L_x_32725) ;  /* 0x000011b000000947 */ /* 0x000fea0003800000 */
[----:B--2---:R-:W-:Y:S01]  /*4820*/  PRMT R0, R32, 0x9910, RZ ;  /* 0x0000991020007816 */ /* 0x004fe200000000ff */
        /* <DEDUP_REMOVED lines=18> */
.L_x_32729:
[----:B------:R-:W0:Y:S01]  /*4950*/  F2I.S64.F64.TRUNC R4, R4 ;  /* 0x0000000400047311 */ /* 0x000e22000030d900 */
[----:B------:R-:W-:Y:S02]  /*4960*/  IMAD.MOV.U32 R33, RZ, RZ, R23 ;  /* 0x000000ffff217224 */ /* 0x000fe400078e0017 */
[----:B0-----:R-:W-:-:S05]  /*4970*/  IMAD.MOV.U32 R3, RZ, RZ, R4 ;  /* 0x000000ffff037224 */ /* 0x001fca00078e0004 */
[----:B------:R0:W-:Y:S01]  /*4980*/  STG.E.U8 [R8.64], R3 ;  /* 0x0000000308007986 */ /* 0x0001e2000c101124 */
[----:B------:R-:W-:Y:S05]  /*4990*/  BRA `(.L_x_32725) ;  /* 0x0000103000007947 */ /* 0x000fea0003800000 */
.L_x_32728:
        /* <DEDUP_REMOVED lines=10> */
.L_x_32732:
[----:B------:R-:W0:Y:S01]  /*4a40*/  F2I.F64.TRUNC R5, R4 ;  /* 0x0000000400057311 */ /* 0x000e22000030d100 */
[----:B------:R-:W-:Y:S01]  /*4a50*/  IMAD.MOV.U32 R33, RZ, RZ, R23 ;  /* 0x000000ffff217224 */ /* 0x000fe200078e0017 */
[----:B0-----:R0:W-:Y:S01]  /*4a60*/  STG.E [R8.64], R5 ;  /* 0x0000000508007986 */ /* 0x0011e2000c101924 */
[----:B------:R-:W-:Y:S05]  /*4a70*/  BRA `(.L_x_32725) ;  /* 0x00000f5000007947 */ /* 0x000fea0003800000 */
.L_x_32731:
[----:B------:R-:W0:Y:S01]  /*4a80*/  F2I.F64.TRUNC R5, R4 ;  /* 0x0000000400057311 */ /* 0x000e22000030d100 */
[----:B------:R-:W-:Y:S01]  /*4a90*/  IMAD.MOV.U32 R33, RZ, RZ, R23 ;  /* 0x000000ffff217224 */ /* 0x000fe200078e0017 */
[----:B0-----:R0:W-:Y:S01]  /*4aa0*/  STG.E.U16 [R8.64], R5 ;  /* 0x0000000508007986 */ /* 0x0011e2000c101524 */
[----:B------:R-:W-:Y:S05]  /*4ab0*/  BRA `(.L_x_32725) ;  /* 0x00000f1000007947 */ /* 0x000fea0003800000 */
.L_x_32727:
        /* <DEDUP_REMOVED lines=12> */
.L_x_32734:
[----:B------:R-:W0:Y:S01]  /*4b80*/  F2F.F32.F64 R0, R4 ;  /* 0x0000000400007310 */ /* 0x000e220000301000 */
[----:B------:R-:W0:Y:S01]  /*4b90*/  DSETP.GEU.AND P0, PT, |R4|, c[0x2][0x0], PT ;  /* 0x008000000400762a */ /* 0x000e220003f0e200 */
[----:B------:R-:W-:-:S13]  /*4ba0*/  IMAD.MOV.U32 R33, RZ, RZ, R23 ;  /* 0x000000ffff217224 */ /* 0x000fda00078e0017 */
[----:B0-----:R-:W-:-:S05]  /*4bb0*/  @!P0 FMUL R0, R0, 1.175494350822287508e-38 ;  /* 0x0080000000008820 */ /* 0x001fca0000400000 */
[----:B------:R-:W-:-:S05]  /*4bc0*/  F2FP.PACK_AB R0, RZ, R0 ;  /* 0x00000000ff00723e */ /* 0x000fca00000000ff */
[----:B------:R0:W-:Y:S01]  /*4bd0*/  STG.E.U16 [R8.64], R0 ;  /* 0x0000000008007986 */ /* 0x0001e2000c101524 */
[----:B------:R-:W-:Y:S05]  /*4be0*/  BRA `(.L_x_32725) ;  /* 0x00000de000007947 */ /* 0x000fea0003800000 */
.L_x_32733:
        /* <DEDUP_REMOVED lines=15> */
.L_x_32736:
        /* <DEDUP_REMOVED lines=10> */
.L_x_32735:
[----:B------:R0:W-:Y:S01]  /*4d80*/  STG.E.64 [R8.64], R4 ;  /* 0x0000000408007986 */ /* 0x0001e2000c101b24 */
[----:B------:R-:W-:Y:S01]  /*4d90*/  IMAD.MOV.U32 R33, RZ, RZ, R23 ;  /* 0x000000ffff217224 */ /* 0x000fe200078e0017 */
[----:B------:R-:W-:Y:S05]  /*4da0*/  BRA `(.L_x_32725) ;  /* 0x00000c2000007947 */ /* 0x000fea0003800000 */
.L_x_32726:
        /* <DEDUP_REMOVED lines=14> */
.L_x_32739:
[----:B------:R0:W-:Y:S01]  /*4e90*/  STG.E.128 [R8.64], R4 ;  /* 0x0000000408007986 */ /* 0x0001e2000c101d24 */
[----:B------:R-:W-:Y:S01]  /*4ea0*/  IMAD.MOV.U32 R33, RZ, RZ, R23 ;  /* 0x000000ffff217224 */ /* 0x000fe200078e0017 */
[----:B------:R-:W-:Y:S05]  /*4eb0*/  BRA `(.L_x_32725) ;  /* 0x00000b1000007947 */ /* 0x000fea0003800000 */
.L_x_32738:
        /* <DEDUP_REMOVED lines=23> */
.L_x_32743:
[----:B------:R-:W-:Y:S05]  /*5030*/  BSYNC B0 ;  /* 0x0000000000007941 */ /* 0x000fea0003800000 */
.L_x_32742:
[----:B------:R-:W-:Y:S01]  /*5040*/  LOP3.LUT R7, R0, R7, RZ, 0xfc, !PT ;  /* 0x0000000700077212 */ /* 0x000fe200078efcff */
[----:B------:R-:W-:-:S04]  /*5050*/  IMAD.MOV.U32 R33, RZ, RZ, R23 ;  /* 0x000000ffff217224 */ /* 0x000fc800078e0017 */
[----:B------:R0:W-:Y:S01]  /*5060*/  STG.E.U8 [R8.64], R7 ;  /* 0x0000000708007986 */ /* 0x0001e2000c101124 */
[----:B------:R-:W-:Y:S05]  /*5070*/  BRA `(.L_x_32725) ;  /* 0x0000095000007947 */ /* 0x000fea0003800000 */
.L_x_32741:
        /* <DEDUP_REMOVED lines=15> */
.L_x_32745:
[----:B------:R-:W-:Y:S01]  /*5170*/  IMAD.MOV.U32 R0, RZ, RZ, 0x7f ;  /* 0x0000007fff007424 */ /* 0x000fe200078e00ff */
[----:B------:R-:W-:-:S04]  /*5180*/  ISETP.GT.U32.AND P0, PT, R3, 0x7f800000, PT ;  /* 0x7f8000000300780c */ /* 0x000fc80003f04070 */
[----:B------:R-:W-:-:S04]  /*5190*/  SEL R0, R0, 0x7c, P0 ;  /* 0x0000007c00007807 */ /* 0x000fc80000000000 */
.L_x_32746:
[----:B------:R-:W-:Y:S05]  /*51a0*/  BSYNC B0 ;  /* 0x0000000000007941 */ /* 0x000fea0003800000 */
.L_x_32744:
[----:B------:R-:W-:Y:S01]  /*51b0*/  LOP3.LUT R3, R7, 0x80000000, RZ, 0xc0, !PT ;  /* 0x8000000007037812 */ /* 0x000fe200078ec0ff */
[----:B------:R-:W-:-:S03]  /*51c0*/  IMAD.MOV.U32 R33, RZ, RZ, R23 ;  /* 0x000000ffff217224 */ /* 0x000fc600078e0017 */
[----:B------:R-:W-:-:S04]  /*51d0*/  SHF.R.U32.HI R3, RZ, 0x18, R3 ;  /* 0x00000018ff037819 */ /* 0x000fc80000011603 */
[----:B------:R-:W-:-:S05]  /*51e0*/  LOP3.LUT R3, R0, R3, RZ, 0xfc, !PT ;  /* 0x0000000300037212 */ /* 0x000fca00078efcff */
[----:B------:R0:W-:Y:S01]  /*51f0*/  STG.E.U8 [R8.64], R3 ;  /* 0x0000000308007986 */ /* 0x0001e2000c101124 */
[----:B------:R-:W-:Y:S05]  /*5200*/  BRA `(.L_x_32725) ;  /* 0x000007c000007947 */ /* 0x000fea0003800000 */
.L_x_32740:
[----:B------:R-:W0:Y:S01]  /*5210*/  F2F.F32.F64 R0, R4 ;  /* 0x0000000400007310 */ /* 0x000e220000301000 */
[----:B------:R-:W0:Y:S01]  /*5220*/  DSETP.GEU.AND P0, PT, |R4|, c[0x2][0x0], PT ;  /* 0x008000000400762a */ /* 0x000e220003f0e200 */
[----:B------:R-:W-:-:S13]  /*5230*/  IMAD.MOV.U32 R33, RZ, RZ, R23 ;  /* 0x000000ffff217224 */ /* 0x000fda00078e0017 */
[----:B0-----:R-:W-:-:S05]  /*5240*/  @!P0 FMUL R0, R0, 1.175494350822287508e-38 ;  /* 0x0080000000008820 */ /* 0x001fca0000400000 */
[----:B------:R-:W-:-:S05]  /*5250*/  F2FP.BF16.PACK_AB R0, RZ, R0 ;  /* 0x00000000ff00723e */ /* 0x000fca00000010ff */
[----:B------:R0:W-:Y:S01]  /*5260*/  STG.E.U16 [R8.64], R0 ;  /* 0x0000000008007986 */ /* 0x0001e2000c101524 */
[----:B------:R-:W-:Y:S05]  /*5270*/  BRA `(.L_x_32725) ;  /* 0x0000075000007947 */ /* 0x000fea0003800000 */
.L_x_32737:
        /* <DEDUP_REMOVED lines=12> */
.L_x_32749:
        /* <DEDUP_REMOVED lines=19> */
.L_x_32752:
[----:B------:R-:W-:-:S04]  /*5470*/  LOP3.LUT R0, R7, 0x80000000, RZ, 0xc0, !PT ;  /* 0x8000000007007812 */ /* 0x000fc800078ec0ff */
[----:B------:R-:W-:-:S04]  /*5480*/  SHF.R.U32.HI R0, RZ, 0x18, R0 ;  /* 0x00000018ff007819 */ /* 0x000fc80000011600 */
[----:B------:R-:W-:Y:S02]  /*5490*/  LOP3.LUT R0, R3, R0, RZ, 0xfc, !PT ;  /* 0x0000000003007212 */ /* 0x000fe400078efcff */
.L_x_32751:
[----:B------:R-:W-:Y:S05]  /*54a0*/  BSYNC B0 ;  /* 0x0000000000007941 */ /* 0x000fea0003800000 */
.L_x_32750:
[----:B------:R0:W-:Y:S01]  /*54b0*/  STG.E.U8 [R8.64], R0 ;  /* 0x0000000008007986 */ /* 0x0001e2000c101124 */
[----:B------:R-:W-:Y:S01]  /*54c0*/  IMAD.MOV.U32 R33, RZ, RZ, R23 ;  /* 0x000000ffff217224 */ /* 0x000fe200078e0017 */
[----:B------:R-:W-:Y:S05]  /*54d0*/  BRA `(.L_x_32725) ;  /* 0x000004f000007947 */ /* 0x000fea0003800000 */
.L_x_32748:
        /* <DEDUP_REMOVED lines=19> */
.L_x_32755:
[----:B------:R-:W-:-:S04]  /*5610*/  LOP3.LUT R0, R7, 0x80000000, RZ, 0xc0, !PT ;  /* 0x8000000007007812 */ /* 0x000fc800078ec0ff */
[----:B------:R-:W-:-:S04]  /*5620*/  SHF.R.U32.HI R0, RZ, 0x18, R0 ;  /* 0x00000018ff007819 */ /* 0x000fc80000011600 */
[----:B------:R-:W-:Y:S02]  /*5630*/  LOP3.LUT R0, R3, R0, RZ, 0xfc, !PT ;  /* 0x0000000003007212 */ /* 0x000fe400078efcff */
.L_x_32754:
[----:B------:R-:W-:Y:S05]  /*5640*/  BSYNC B0 ;  /* 0x0000000000007941 */ /* 0x000fea0003800000 */
.L_x_32753:
[----:B------:R0:W-:Y:S01]  /*5650*/  STG.E.U8 [R8.64], R0 ;  /* 0x0000000008007986 */ /* 0x0001e2000c101124 */
[----:B------:R-:W-:Y:S01]  /*5660*/  IMAD.MOV.U32 R33, RZ, RZ, R23 ;  /* 0x000000ffff217224 */ /* 0x000fe200078e0017 */
[----:B------:R-:W-:Y:S05]  /*5670*/  BRA `(.L_x_32725) ;  /* 0x0000035000007947 */ /* 0x000fea0003800000 */
.L_x_32747:
        /* <DEDUP_REMOVED lines=25> */
.L_x_32730:
        /* <DEDUP_REMOVED lines=21> */
.L_x_32757:
[----:B------:R-:W0:Y:S01]  /*5960*/  F2I.U64.F64.TRUNC R4, R4 ;  /* 0x0000000400047311 */ /* 0x000e22000030d800 */
[----:B------:R-:W-:Y:S01]  /*5970*/  IMAD.MOV.U32 R33, RZ, RZ, R23 ;  /* 0x000000ffff217224 */ /* 0x000fe200078e0017 */
[----:B0-----:R0:W-:Y:S01]  /*5980*/  STG.E.64 [R8.64], R4 ;  /* 0x0000000408007986 */ /* 0x0011e2000c101b24 */
[----:B------:R-:W-:Y:S05]  /*5990*/  BRA `(.L_x_32725) ;  /* 0x0000003000007947 */ /* 0x000fea0003800000 */
.L_x_32756:
[----:B------:R-:W0:Y:S01]  /*59a0*/  F2I.U32.F64.TRUNC R5, R4 ;  /* 0x0000000400057311 */ /* 0x000e22000030d000 */
[----:B------:R-:W-:Y:S01]  /*59b0*/  IMAD.MOV.U32 R33, RZ, RZ, R23 ;  /* 0x000000ffff217224 */ /* 0x000fe200078e0017 */
[----:B0-----:R0:W-:Y:S06]  /*59c0*/  STG.E [R8.64], R5 ;  /* 0x0000000508007986 */ /* 0x0011ec000c101924 */
.L_x_32725:
[----:B--2---:R-:W-:Y:S05]  /*59d0*/  BSYNC B6 ;  /* 0x0000000000067941 */ /* 0x004fea0003800000 */
.L_x_32724:
        /* <DEDUP_REMOVED lines=22> */
.L_x_32763:
[----:B------:R-:W0:Y:S02]  /*5b40*/  F2I.S64.F64.TRUNC R28, R28 ;  /* 0x0000001c001c7311 */ /* 0x000e24000030d900 */
[----:B0-----:R-:W-:-:S05]  /*5b50*/  IMAD.MOV.U32 R3, RZ, RZ, R28 ;  /* 0x000000ffff037224 */ /* 0x001fca00078e001c */
[----:B------:R0:W-:Y:S01]  /*5b60*/  STG.E.U8 [R4.64], R3 ;  /* 0x0000000304007986 */ /* 0x0001e2000c101124 */
[----:B------:R-:W-:Y:S05]  /*5b70*/  BRA `(.L_x_32765) ;  /* 0x00000ef000007947 */ /* 0x000fea0003800000 */
.L_x_32762:
        /* <DEDUP_REMOVED lines=9> */
.L_x_32767:
[----:B------:R-:W0:Y:S02]  /*5c10*/  F2I.F64.TRUNC R29, R28 ;  /* 0x0000001c001d7311 */ /* 0x000e24000030d100 */
[----:B0-----:R0:W-:Y:S01]  /*5c20*/  STG.E [R4.64], R29 ;  /* 0x0000001d04007986 */ /* 0x0011e2000c101924 */
[----:B------:R-:W-:Y:S05]  /*5c30*/  BRA `(.L_x_32765) ;  /* 0x00000e3000007947 */ /* 0x000fea0003800000 */
.L_x_32766:
[----:B------:R-:W0:Y:S02]  /*5c40*/  F2I.F64.TRUNC R29, R28 ;  /* 0x0000001c001d7311 */ /* 0x000e24000030d100 */
[----:B0-----:R0:W-:Y:S01]  /*5c50*/  STG.E.U16 [R4.64], R29 ;  /* 0x0000001d04007986 */ /* 0x0011e2000c101524 */
[----:B------:R-:W-:Y:S05]  /*5c60*/  BRA `(.L_x_32765) ;  /* 0x00000e0000007947 */ /* 0x000fea0003800000 */
.L_x_32761:
        /* <DEDUP_REMOVED lines=11> */
.L_x_32769:
[----:B------:R-:W0:Y:S01]  /*5d20*/  F2F.F32.F64 R0, R28 ;  /* 0x0000001c00007310 */ /* 0x000e220000301000 */
[----:B------:R-:W0:-:S14]  /*5d30*/  DSETP.GEU.AND P0, PT, |R28|, c[0x2][0x0], PT ;  /* 0x008000001c00762a */ /* 0x000e1c0003f0e200 */
[----:B0-----:R-:W-:-:S05]  /*5d40*/  @!P0 FMUL R0, R0, 1.175494350822287508e-38 ;  /* 0x0080000000008820 */ /* 0x001fca0000400000 */
[----:B------:R-:W-:-:S05]  /*5d50*/  F2FP.PACK_AB R0, RZ, R0 ;  /* 0x00000000ff00723e */ /* 0x000fca00000000ff */
[----:B------:R0:W-:Y:S01]  /*5d60*/  STG.E.U16 [R4.64], R0 ;  /* 0x0000000004007986 */ /* 0x0001e2000c101524 */
[----:B------:R-:W-:Y:S05]  /*5d70*/  BRA `(.L_x_32765) ;  /* 0x00000cf000007947 */ /* 0x000fea0003800000 */
.L_x_32768:
        /* <DEDUP_REMOVED lines=14> */
.L_x_32771:
        /* <DEDUP_REMOVED lines=9> */
.L_x_32770:
[----:B------:R0:W-:Y:S01]  /*5ef0*/  STG.E.64 [R4.64], R28 ;  /* 0x0000001c04007986 */ /* 0x0001e2000c101b24 */
[----:B------:R-:W-:Y:S05]  /*5f00*/  BRA `(.L_x_32765) ;  /* 0x00000b6000007947 */ /* 0x000fea0003800000 */
.L_x_32760:
        /* <DEDUP_REMOVED lines=13> */
.L_x_32774:
[----:B------:R0:W-:Y:S01]  /*5fe0*/  STG.E.128 [R4.64], R28 ;  /* 0x0000001c04007986 */ /* 0x0001e2000c101d24 */
[----:B------:R-:W-:Y:S05]  /*5ff0*/  BRA `(.L_x_32765) ;  /* 0x00000a7000007947 */ /* 0x000fea0003800000 */
.L_x_32773:
        /* <DEDUP_REMOVED lines=23> */
.L_x_32778:
[----:B------:R-:W-:Y:S05]  /*6170*/  BSYNC B0 ;  /* 0x0000000000007941 */ /* 0x000fea0003800000 */
.L_x_32777:
[----:B------:R-:W-:-:S05]  /*6180*/  LOP3.LUT R7, R0, R7, RZ, 0xfc, !PT ;  /* 0x0000000700077212 */ /* 0x000fca00078efcff */
[----:B------:R0:W-:Y:S01]  /*6190*/  STG.E.U8 [R4.64], R7 ;  /* 0x0000000704007986 */ /* 0x0001e2000c101124 */
[----:B------:R-:W-:Y:S05]  /*61a0*/  BRA `(.L_x_32765) ;  /* 0x000008c000007947 */ /* 0x000fea0003800000 */
.L_x_32776:
        /* <DEDUP_REMOVED lines=15> */
.L_x_32780:
[----:B------:R-:W-:Y:S01]  /*62a0*/  IMAD.MOV.U32 R0, RZ, RZ, 0x7f ;  /* 0x0000007fff007424 */ /* 0x000fe200078e00ff */
[----:B------:R-:W-:-:S04]  /*62b0*/  ISETP.GT.U32.AND P0, PT, R3, 0x7f800000, PT ;  /* 0x7f8000000300780c */ /* 0x000fc80003f04070 */
[----:B------:R-:W-:-:S04]  /*62c0*/  SEL R0, R0, 0x7c, P0 ;  /* 0x0000007c00007807 */ /* 0x000fc80000000000 */
.L_x_32781:
[----:B------:R-:W-:Y:S05]  /*62d0*/  BSYNC B0 ;  /* 0x0000000000007941 */ /* 0x000fea0003800000 */
.L_x_32779:
[----:B------:R-:W-:-:S04]  /*62e0*/  LOP3.LUT R3, R7, 0x80000000, RZ, 0xc0, !PT ;  /* 0x8000000007037812 */ /* 0x000fc800078ec0ff */
[----:B------:R-:W-:-:S04]  /*62f0*/  SHF.R.U32.HI R3, RZ, 0x18, R3 ;  /* 0x00000018ff037819 */ /* 0x000fc80000011603 */
[----:B------:R-:W-:-:S05]  /*6300*/  LOP3.LUT R3, R0, R3, RZ, 0xfc, !PT ;  /* 0x0000000300037212 */ /* 0x000fca00078efcff */
[----:B------:R0:W-:Y:S01]  /*6310*/  STG.E.U8 [R4.64], R3 ;  /* 0x0000000304007986 */ /* 0x0001e2000c101124 */
[----:B------:R-:W-:Y:S05]  /*6320*/  BRA `(.L_x_32765) ;  /* 0x0000074000007947 */ /* 0x000fea0003800000 */
.L_x_32775:
[----:B------:R-:W0:Y:S01]  /*6330*/  F2F.F32.F64 R0, R28 ;  /* 0x0000001c00007310 */ /* 0x000e220000301000 */
[----:B------:R-:W0:-:S14]  /*6340*/  DSETP.GEU.AND P0, PT, |R28|, c[0x2][0x0], PT ;  /* 0x008000001c00762a */ /* 0x000e1c0003f0e200 */
[----:B0-----:R-:W-:-:S05]  /*6350*/  @!P0 FMUL R0, R0, 1.175494350822287508e-38 ;  /* 0x0080000000008820 */ /* 0x001fca0000400000 */
[----:B------:R-:W-:-:S05]  /*6360*/  F2FP.BF16.PACK_AB R0, RZ, R0 ;  /* 0x00000000ff00723e */ /* 0x000fca00000010ff */
[----:B------:R0:W-:Y:S01]  /*6370*/  STG.E.U16 [R4.64], R0 ;  /* 0x0000000004007986 */ /* 0x0001e2000c101524 */
[----:B------:R-:W-:Y:S05]  /*6380*/  BRA `(.L_x_32765) ;  /* 0x000006e000007947 */ /* 0x000fea0003800000 */
.L_x_32772:
        /* <DEDUP_REMOVED lines=11> */
.L_x_32784:
        /* <DEDUP_REMOVED lines=19> */
.L_x_32787:
[----:B------:R-:W-:-:S04]  /*6570*/  LOP3.LUT R0, R7, 0x80000000, RZ, 0xc0, !PT ;  /* 0x8000000007007812 */ /* 0x000fc800078ec0ff */
[----:B------:R-:W-:-:S04]  /*6580*/  SHF.R.U32.HI R0, RZ, 0x18, R0 ;  /* 0x00000018ff007819 */ /* 0x000fc80000011600 */
[----:B------:R-:W-:Y:S02]  /*6590*/  LOP3.LUT R0, R3, R0, RZ, 0xfc, !PT ;  /* 0x0000000003007212 */ /* 0x000fe400078efcff */
.L_x_32786:
[----:B------:R-:W-:Y:S05]  /*65a0*/  BSYNC B0 ;  /* 0x0000000000007941 */ /* 0x000fea0003800000 */
.L_x_32785:
[----:B------:R0:W-:Y:S01]  /*65b0*/  STG.E.U8 [R4.64], R0 ;  /* 0x0000000004007986 */ /* 0x0001e2000c101124 */
[----:B------:R-:W-:Y:S05]  /*65c0*/  BRA `(.L_x_32765) ;  /* 0x000004a000007947 */ /* 0x000fea0003800000 */
.L_x_32783:
        /* <DEDUP_REMOVED lines=19> */
.L_x_32790:
[----:B------:R-:W-:-:S04]  /*6700*/  LOP3.LUT R0, R7, 0x80000000, RZ, 0xc0, !PT ;  /* 0x8000000007007812 */ /* 0x000fc800078ec0ff */
[----:B------:R-:W-:-:S04]  /*6710*/  SHF.R.U32.HI R0, RZ, 0x18, R0 ;  /* 0x00000018ff007819 */ /* 0x000fc80000011600 */
[----:B------:R-:W-:Y:S02]  /*6720*/  LOP3.LUT R0, R3, R0, RZ, 0xfc, !PT ;  /* 0x0000000003007212 */ /* 0x000fe400078efcff */
.L_x_32789:
[----:B------:R-:W-:Y:S05]  /*6730*/  BSYNC B0 ;  /* 0x0000000000007941 */ /* 0x000fea0003800000 */
.L_x_32788:
[----:B------:R0:W-:Y:S01]  /*6740*/  STG.E.U8 [R4.64], R0 ;  /* 0x0000000004007986 */ /* 0x0001e2000c101124 */
[----:B------:R-:W-:Y:S05]  /*6750*/  BRA `(.L_x_32765) ;  /* 0x0000031000007947 */ /* 0x000fea0003800000 */
.L_x_32782:
        /* <DEDUP_REMOVED lines=24> */
.L_x_32764:
        /* <DEDUP_REMOVED lines=20> */
.L_x_32792:
[----:B------:R-:W0:Y:S02]  /*6a20*/  F2I.U64.F64.TRUNC R28, R28 ;  /* 0x0000001c001c7311 */ /* 0x000e24000030d800 */
[----:B0-----:R0:W-:Y:S01]  /*6a30*/  STG.E.64 [R4.64], R28 ;  /* 0x0000001c04007986 */ /* 0x0011e2000c101b24 */
[----:B------:R-:W-:Y:S05]  /*6a40*/  BRA `(.L_x_32765) ;  /* 0x0000002000007947 */ /* 0x000fea0003800000 */
.L_x_32791:
[----:B------:R-:W0:Y:S02]  /*6a50*/  F2I.U32.F64.TRUNC R29, R28 ;  /* 0x0000001c001d7311 */ /* 0x000e24000030d000 */
[----:B0-----:R0:W-:Y:S02]  /*6a60*/  STG.E [R4.64], R29 ;  /* 0x0000001d04007986 */ /* 0x0011e4000c101924 */
.L_x_32765:
        /* <DEDUP_REMOVED lines=22> */
.L_x_32796:
[----:B------:R-:W0:Y:S02]  /*6bd0*/  F2I.S64.F64.TRUNC R24, R24 ;  /* 0x0000001800187311 */ /* 0x000e24000030d900 */
[----:B0-----:R-:W-:-:S05]  /*6be0*/  IMAD.MOV.U32 R3, RZ, RZ, R24 ;  /* 0x000000ffff037224 */ /* 0x001fca00078e0018 */
[----:B------:R0:W-:Y:S01]  /*6bf0*/  STG.E.U8 [R4.64], R3 ;  /* 0x0000000304007986 */ /* 0x0001e2000c101124 */
[----:B------:R-:W-:Y:S05]  /*6c00*/  BRA `(.L_x_32798) ;  /* 0x00000ef000007947 */ /* 0x000fea0003800000 */
.L_x_32795:
        /* <DEDUP_REMOVED lines=9> */
.L_x_32800:
[----:B------:R-:W0:Y:S02]  /*6ca0*/  F2I.F64.TRUNC R25, R24 ;  /* 0x0000001800197311 */ /* 0x000e24000030d100 */
[----:B0-----:R0:W-:Y:S01]  /*6cb0*/  STG.E [R4.64], R25 ;  /* 0x0000001904007986 */ /* 0x0011e2000c101924 */
[----:B------:R-:W-:Y:S05]  /*6cc0*/  BRA `(.L_x_32798) ;  /* 0x00000e3000007947 */ /* 0x000fea0003800000 */
.L_x_32799:
[----:B------:R-:W0:Y:S02]  /*6cd0*/  F2I.F64.TRUNC R25, R24 ;  /* 0x0000001800197311 */ /* 0x000e24000030d100 */
[----:B0-----:R0:W-:Y:S01]  /*6ce0*/  STG.E.U16 [R4.64], R25 ;  /* 0x0000001904007986 */ /* 0x0011e2000c101524 */
[----:B------:R-:W-:Y:S05]  /*6cf0*/  BRA `(.L_x_32798) ;  /* 0x00000e0000007947 */ /* 0x000fea0003800000 */
.L_x_32794:
        /* <DEDUP_REMOVED lines=11> */
.L_x_32802:
[----:B------:R-:W0:Y:S01]  /*6db0*/  F2F.F32.F64 R0, R24 ;  /* 0x0000001800007310 */ /* 0x000e220000301000 */
[----:B------:R-:W0:-:S14]  /*6dc0*/  DSETP.GEU.AND P0, PT, |R24|, c[0x2][0x0], PT ;  /* 0x008000001800762a */ /* 0x000e1c0003f0e200 */
[----:B0-----:R-:W-:-:S05]  /*6dd0*/  @!P0 FMUL R0, R0, 1.175494350822287508e-38 ;  /* 0x0080000000008820 */ /* 0x001fca0000400000 */
[----:B------:R-:W-:-:S05]  /*6de0*/  F2FP.PACK_AB R0, RZ, R0 ;  /* 0x00000000ff00723e */ /* 0x000fca00000000ff */
[----:B------:R0:W-:Y:S01]  /*6df0*/  STG.E.U16 [R4.64], R0 ;  /* 0x0000000004007986 */ /* 0x0001e2000c101524 */
[----:B------:R-:W-:Y:S05]  /*6e00*/  BRA `(.L_x_32798) ;  /* 0x00000cf000007947 */ /* 0x000fea0003800000 */
.L_x_32801:
        /* <DEDUP_REMOVED lines=14> */
.L_x_32804:
        /* <DEDUP_REMOVED lines=9> */
.L_x_32803:
[----:B------:R0:W-:Y:S01]  /*6f80*/  STG.E.64 [R4.64], R24 ;  /* 0x0000001804007986 */ /* 0x0001e2000c101b24 */
[----:B------:R-:W-:Y:S05]  /*6f90*/  BRA `(.L_x_32798) ;  /* 0x00000b6000007947 */ /* 0x000fea0003800000 */
.L_x_32793:
        /* <DEDUP_REMOVED lines=13> */
.L_x_32807:
[----:B------:R0:W-:Y:S01]  /*7070*/  STG.E.128 [R4.64], R24 ;  /* 0x0000001804007986 */ /* 0x0001e2000c101d24 */
[----:B------:R-:W-:Y:S05]  /*7080*/  BRA `(.L_x_32798) ;  /* 0x00000a7000007947 */ /* 0x000fea0003800000 */
.L_x_32806:
        /* <DEDUP_REMOVED lines=23> */
.L_x_32811:
[----:B------:R-:W-:Y:S05]  /*7200*/  BSYNC B0 ;  /* 0x0000000000007941 */ /* 0x000fea0003800000 */
.L_x_32810:
[----:B------:R-:W-:-:S05]  /*7210*/  LOP3.LUT R7, R0, R7, RZ, 0xfc, !PT ;  /* 0x0000000700077212 */ /* 0x000fca00078efcff */
[----:B------:R0:W-:Y:S01]  /*7220*/  STG.E.U8 [R4.64], R7 ;  /* 0x0000000704007986 */ /* 0x0001e2000c101124 */
[----:B------:R-:W-:Y:S05]  /*7230*/  BRA `(.L_x_32798) ;  /* 0x000008c000007947 */ /* 0x000fea0003800000 */
.L_x_32809:
        /* <DEDUP_REMOVED lines=15> */
.L_x_32813:
[----:B------:R-:W-:Y:S01]  /*7330*/  IMAD.MOV.U32 R0, RZ, RZ, 0x7f ;  /* 0x0000007fff007424 */ /* 0x000fe200078e00ff */
[----:B------:R-:W-:-:S04]  /*7340*/  ISETP.GT.U32.AND P0, PT, R3, 0x7f800000, PT ;  /* 0x7f8000000300780c */ /* 0x000fc80003f04070 */
[----:B------:R-:W-:-:S04]  /*7350*/  SEL R0, R0, 0x7c, P0 ;  /* 0x0000007c00007807 */ /* 0x000fc80000000000 */
.L_x_32814:
[----:B------:R-:W-:Y:S05]  /*7360*/  BSYNC B0 ;  /* 0x0000000000007941 */ /* 0x000fea0003800000 */
.L_x_32812:
[----:B------:R-:W-:-:S04]  /*7370*/  LOP3.LUT R3, R7, 0x80000000, RZ, 0xc0, !PT ;  /* 0x8000000007037812 */ /* 0x000fc800078ec0ff */
[----:B------:R-:W-:-:S04]  /*7380*/  SHF.R.U32.HI R3, RZ, 0x18, R3 ;  /* 0x00000018ff037819 */ /* 0x000fc80000011603 */
[----:B------:R-:W-:-:S05]  /*7390*/  LOP3.LUT R3, R0, R3, RZ, 0xfc, !PT ;  /* 0x0000000300037212 */ /* 0x000fca00078efcff */
[----:B------:R0:W-:Y:S01]  /*73a0*/  STG.E.U8 [R4.64], R3 ;  /* 0x0000000304007986 */ /* 0x0001e2000c101124 */
[----:B------:R-:W-:Y:S05]  /*73b0*/  BRA `(.L_x_32798) ;  /* 0x0000074000007947 */ /* 0x000fea0003800000 */
.L_x_32808:
[----:B------:R-:W0:Y:S01]  /*73c0*/  F2F.F32.F64 R0, R24 ;  /* 0x0000001800007310 */ /* 0x000e220000301000 */
[----:B------:R-:W0:-:S14]  /*73d0*/  DSETP.GEU.AND P0, PT, |R24|, c[0x2][0x0], PT ;  /* 0x008000001800762a */ /* 0x000e1c0003f0e200 */
[----:B0-----:R-:W-:-:S05]  /*73e0*/  @!P0 FMUL R0, R0, 1.175494350822287508e-38 ;  /* 0x0080000000008820 */ /* 0x001fca0000400000 */
[----:B------:R-:W-:-:S05]  /*73f0*/  F2FP.BF16.PACK_AB R0, RZ, R0 ;  /* 0x00000000ff00723e */ /* 0x000fca00000010ff */
[----:B------:R0:W-:Y:S01]  /*7400*/  STG.E.U16 [R4.64], R0 ;  /* 0x0000000004007986 */ /* 0x0001e2000c101524 */
[----:B------:R-:W-:Y:S05]  /*7410*/  BRA `(.L_x_32798) ;  /* 0x000006e000007947 */ /* 0x000fea0003800000 */
.L_x_32805:
        /* <DEDUP_REMOVED lines=11> */
.L_x_32817:
        /* <DEDUP_REMOVED lines=19> */
.L_x_32820:
[----:B------:R-:W-:-:S04]  /*7600*/  LOP3.LUT R0, R7, 0x80000000, RZ, 0xc0, !PT ;  /* 0x8000000007007812 */ /* 0x000fc800078ec0ff */
[----:B------:R-:W-:-:S04]  /*7610*/  SHF.R.U32.HI R0, RZ, 0x18, R0 ;  /* 0x00000018ff007819 */ /* 0x000fc80000011600 */
[----:B------:R-:W-:Y:S02]  /*7620*/  LOP3.LUT R0, R3, R0, RZ, 0xfc, !PT ;  /* 0x0000000003007212 */ /* 0x000fe400078efcff */
.L_x_32819:
[----:B------:R-:W-:Y:S05]  /*7630*/  BSYNC B0 ;  /* 0x0000000000007941 */ /* 0x000fea0003800000 */
.L_x_32818:
[----:B------:R0:W-:Y:S01]  /*7640*/  STG.E.U8 [R4.64], R0 ;  /* 0x0000000004007986 */ /* 0x0001e2000c101124 */
[----:B------:R-:W-:Y:S05]  /*7650*/  BRA `(.L_x_32798) ;  /* 0x000004a000007947 */ /* 0x000fea0003800000 */
.L_x_32816:
        /* <DEDUP_REMOVED lines=19> */
.L_x_32823:
[----:B------:R-:W-:-:S04]  /*7790*/  LOP3.LUT R0, R7, 0x80000000, RZ, 0xc0, !PT ;  /* 0x8000000007007812 */ /* 0x000fc800078ec0ff */
[----:B------:R-:W-:-:S04]  /*77a0*/  SHF.R.U32.HI R0, RZ, 0x18, R0 ;  /* 0x00000018ff007819 */ /* 0x000fc80000011600 */
[----:B------:R-:W-:Y:S02]  /*77b0*/  LOP3.LUT R0, R3, R0, RZ, 0xfc, !PT ;  /* 0x0000000003007212 */ /* 0x000fe400078efcff */
.L_x_32822:
[----:B------:R-:W-:Y:S05]  /*77c0*/  BSYNC B0 ;  /* 0x0000000000007941 */ /* 0x000fea0003800000 */
.L_x_32821:
[----:B------:R0:W-:Y:S01]  /*77d0*/  STG.E.U8 [R4.64], R0 ;  /* 0x0000000004007986 */ /* 0x0001e2000c101124 */
[----:B------:R-:W-:Y:S05]  /*77e0*/  BRA `(.L_x_32798) ;  /* 0x0000031000007947 */ /* 0x000fea0003800000 */
.L_x_32815:
        /* <DEDUP_REMOVED lines=24> */
.L_x_32797:
        /* <DEDUP_REMOVED lines=20> */
.L_x_32825:
[----:B------:R-:W0:Y:S02]  /*7ab0*/  F2I.U64.F64.TRUNC R24, R24 ;  /* 0x0000001800187311 */ /* 0x000e24000030d800 */
[----:B0-----:R0:W-:Y:S01]  /*7ac0*/  STG.E.64 [R4.64], R24 ;  /* 0x0000001804007986 */ /* 0x0011e2000c101b24 */
[----:B------:R-:W-:Y:S05]  /*7ad0*/  BRA `(.L_x_32798) ;  /* 0x0000002000007947 */ /* 0x000fea0003800000 */
.L_x_32824:
[----:B------:R-:W0:Y:S02]  /*7ae0*/  F2I.U32.F64.TRUNC R25, R24 ;  /* 0x0000001800197311 */ /* 0x000e24000030d000 */
[----:B0-----:R0:W-:Y:S02]  /*7af0*/  STG.E [R4.64], R25 ;  /* 0x0000001904007986 */ /* 0x0011e4000c101924 */
.L_x_32798:
[----:B------:R-:W-:Y:S02]  /*7b00*/  IADD3 R33, R33, 0x80, RZ ;  /* 0x0000008021217810 */ /* 0x000fe40007ffe0ff */
.L_x_32759:
[----:B------:R-:W-:Y:S05]  /*7b10*/  BSYNC B6 ;  /* 0x0000000000067941 */ /* 0x000fea0003800000 */
.L_x_32758:
        /* <DEDUP_REMOVED lines=20> */
.L_x_32829:
[----:B------:R-:W0:Y:S02]  /*7c60*/  F2I.S64.F64.TRUNC R16, R16 ;  /* 0x0000001000107311 */ /* 0x000e24000030d900 */
[----:B0-----:R-:W-:-:S05]  /*7c70*/  IMAD.MOV.U32 R5, RZ, RZ, R16 ;  /* 0x000000ffff057224 */ /* 0x001fca00078e0010 */
[----:B------:R-:W-:Y:S01]  /*7c80*/  STG.E.U8 [R2.64], R5 ;  /* 0x0000000502007986 */ /* 0x000fe2000c101124 */
[----:B------:R-:W-:Y:S05]  /*7c90*/  EXIT ;  /* 0x000000000000794d */ /* 0x000fea0003800000 */
.L_x_32828:
        /* <DEDUP_REMOVED lines=9> */
.L_x_32832:
[----:B------:R-:W0:Y:S02]  /*7d30*/  F2I.F64.TRUNC R17, R16 ;  /* 0x0000001000117311 */ /* 0x000e24000030d100 */
[----:B0-----:R-:W-:Y:S01]  /*7d40*/  STG.E [R2.64], R17 ;  /* 0x0000001102007986 */ /* 0x001fe2000c101924 */
[----:B------:R-:W-:Y:S05]  /*7d50*/  EXIT ;  /* 0x000000000000794d */ /* 0x000fea0003800000 */
.L_x_32831:
[----:B------:R-:W0:Y:S02]  /*7d60*/  F2I.F64.TRUNC R17, R16 ;  /* 0x0000001000117311 */ /* 0x000e24000030d100 */
[----:B0-----:R-:W-:Y:S01]  /*7d70*/  STG.E.U16 [R2.64], R17 ;  /* 0x0000001102007986 */ /* 0x001fe2000c101524 */
[----:B------:R-:W-:Y:S05]  /*7d80*/  EXIT ;  /* 0x000000000000794d */ /* 0x000fea0003800000 */
.L_x_32827:
        /* <DEDUP_REMOVED lines=11> */
.L_x_32834:
[----:B------:R-:W0:Y:S01]  /*7e40*/  F2F.F32.F64 R0, R16 ;  /* 0x0000001000007310 */ /* 0x000e220000301000 */
[----:B------:R-:W0:-:S14]  /*7e50*/  DSETP.GEU.AND P0, PT, |R16|, c[0x2][0x0], PT ;  /* 0x008000001000762a */ /* 0x000e1c0003f0e200 */
[----:B0-----:R-:W-:-:S05]  /*7e60*/  @!P0 FMUL R0, R0, 1.175494350822287508e-38 ;  /* 0x0080000000008820 */ /* 0x001fca0000400000 */
[----:B------:R-:W-:-:S05]  /*7e70*/  F2FP.PACK_AB R0, RZ, R0 ;  /* 0x00000000ff00723e */ /* 0x000fca00000000ff */
[----:B------:R-:W-:Y:S01]  /*7e80*/  STG.E.U16 [R2.64], R0 ;  /* 0x0000000002007986 */ /* 0x000fe2000c101524 */
[----:B------:R-:W-:Y:S05]  /*7e90*/  EXIT ;  /* 0x000000000000794d */ /* 0x000fea0003800000 */
.L_x_32833:
        /* <DEDUP_REMOVED lines=14> */
.L_x_32836:
        /* <DEDUP_REMOVED lines=9> */
.L_x_32835:
[----:B------:R-:W-:Y:S01]  /*8010*/  STG.E.64 [R2.64], R16 ;  /* 0x0000001002007986 */ /* 0x000fe2000c101b24 */
[----:B------:R-:W-:Y:S05]  /*8020*/  EXIT ;  /* 0x000000000000794d */ /* 0x000fea0003800000 */
.L_x_32826:
        /* <DEDUP_REMOVED lines=13> */
.L_x_32839:
[----:B------:R-:W-:Y:S01]  /*8100*/  STG.E.128 [R2.64], R16 ;  /* 0x0000001002007986 */ /* 0x000fe2000c101d24 */
[----:B------:R-:W-:Y:S05]  /*8110*/  EXIT ;  /* 0x000000000000794d */ /* 0x000fea0003800000 */
.L_x_32838:
        /* <DEDUP_REMOVED lines=23> */
.L_x_32843:
[----:B------:R-:W-:Y:S05]  /*8290*/  BSYNC B0 ;  /* 0x0000000000007941 */ /* 0x000fea0003800000 */
.L_x_32842:
[----:B------:R-:W-:-:S05]  /*82a0*/  LOP3.LUT R5, R0, R5, RZ, 0xfc, !PT ;  /* 0x0000000500057212 */ /* 0x000fca00078efcff */
[----:B------:R-:W-:Y:S01]  /*82b0*/  STG.E.U8 [R2.64], R5 ;  /* 0x0000000502007986 */ /* 0x000fe2000c101124 */
[----:B------:R-:W-:Y:S05]  /*82c0*/  EXIT ;  /* 0x000000000000794d */ /* 0x000fea0003800000 */
.L_x_32841:
        /* <DEDUP_REMOVED lines=15> */
.L_x_32845:
[----:B------:R-:W-:Y:S01]  /*83c0*/  IMAD.MOV.U32 R0, RZ, RZ, 0x7f ;  /* 0x0000007fff007424 */ /* 0x000fe200078e00ff */
[----:B------:R-:W-:-:S04]  /*83d0*/  ISETP.GT.U32.AND P0, PT, R4, 0x7f800000, PT ;  /* 0x7f8000000400780c */ /* 0x000fc80003f04070 */
[----:B------:R-:W-:-:S04]  /*83e0*/  SEL R0, R0, 0x7c, P0 ;  /* 0x0000007c00007807 */ /* 0x000fc80000000000 */
.L_x_32846:
[----:B------:R-:W-:Y:S05]  /*83f0*/  BSYNC B0 ;  /* 0x0000000000007941 */ /* 0x000fea0003800000 */
.L_x_32844:
[----:B------:R-:W-:-:S04]  /*8400*/  LOP3.LUT R4, R5, 0x80000000, RZ, 0xc0, !PT ;  /* 0x8000000005047812 */ /* 0x000fc800078ec0ff */
[----:B------:R-:W-:-:S04]  /*8410*/  SHF.R.U32.HI R5, RZ, 0x18, R4 ;  /* 0x00000018ff057819 */ /* 0x000fc80000011604 */
[----:B------:R-:W-:-:S05]  /*8420*/  LOP3.LUT R5, R0, R5, RZ, 0xfc, !PT ;  /* 0x0000000500057212 */ /* 0x000fca00078efcff */
[----:B------:R-:W-:Y:S01]  /*8430*/  STG.E.U8 [R2.64], R5 ;  /* 0x0000000502007986 */ /* 0x000fe2000c101124 */
[----:B------:R-:W-:Y:S05]  /*8440*/  EXIT ;  /* 0x000000000000794d */ /* 0x000fea0003800000 */
.L_x_32840:
[----:B------:R-:W0:Y:S01]  /*8450*/  F2F.F32.F64 R0, R16 ;  /* 0x0000001000007310 */ /* 0x000e220000301000 */
[----:B------:R-:W0:-:S14]  /*8460*/  DSETP.GEU.AND P0, PT, |R16|, c[0x2][0x0], PT ;  /* 0x008000001000762a */ /* 0x000e1c0003f0e200 */
[----:B0-----:R-:W-:-:S05]  /*8470*/  @!P0 FMUL R0, R0, 1.175494350822287508e-38 ;  /* 0x0080000000008820 */ /* 0x001fca0000400000 */
[----:B------:R-:W-:-:S05]  /*8480*/  F2FP.BF16.PACK_AB R0, RZ, R0 ;  /* 0x00000000ff00723e */ /* 0x000fca00000010ff */
[----:B------:R-:W-:Y:S01]  /*8490*/  STG.E.U16 [R2.64], R0 ;  /* 0x0000000002007986 */ /* 0x000fe2000c101524 */
[----:B------:R-:W-:Y:S05]  /*84a0*/  EXIT ;  /* 0x000000000000794d */ /* 0x000fea0003800000 */
.L_x_32837:
        /* <DEDUP_REMOVED lines=11> */
.L_x_32849:
        /* <DEDUP_REMOVED lines=19> */
.L_x_32852:
[----:B------:R-:W-:-:S04]  /*8690*/  LOP3.LUT R0, R7, 0x80000000, RZ, 0xc0, !PT ;  /* 0x8000000007007812 */ /* 0x000fc800078ec0ff */
[----:B------:R-:W-:-:S04]  /*86a0*/  SHF.R.U32.HI R5, RZ, 0x18, R0 ;  /* 0x00000018ff057819 */ /* 0x000fc80000011600 */
[----:B------:R-:W-:-:S04]  /*86b0*/  LOP3.LUT R4, R4, R5, RZ, 0xfc, !PT ;  /* 0x0000000504047212 */ /* 0x000fc800078efcff */
[----:B------:R-:W-:Y:S02]  /*86c0*/  PRMT R0, R4, 0x7610, R0 ;  /* 0x0000761004007816 */ /* 0x000fe40000000000 */
.L_x_32851:
[----:B------:R-:W-:Y:S05]  /*86d0*/  BSYNC B0 ;  /* 0x0000000000007941 */ /* 0x000fea0003800000 */
.L_x_32850:
[----:B------:R-:W-:Y:S01]  /*86e0*/  STG.E.U8 [R2.64], R0 ;  /* 0x0000000002007986 */ /* 0x000fe2000c101124 */
[----:B------:R-:W-:Y:S05]  /*86f0*/  EXIT ;  /* 0x000000000000794d */ /* 0x000fea0003800000 */
.L_x_32848:
        /* <DEDUP_REMOVED lines=19> */
.L_x_32855:
[----:B------:R-:W-:-:S04]  /*8830*/  LOP3.LUT R0, R7, 0x80000000, RZ, 0xc0, !PT ;  /* 0x8000000007007812 */ /* 0x000fc800078ec0ff */
[----:B------:R-:W-:-:S04]  /*8840*/  SHF.R.U32.HI R5, RZ, 0x18, R0 ;  /* 0x00000018ff057819 */ /* 0x000fc80000011600 */
[----:B------:R-:W-:-:S04]  /*8850*/  LOP3.LUT R4, R4, R5, RZ, 0xfc, !PT ;  /* 0x0000000504047212 */ /* 0x000fc800078efcff */
[----:B------:R-:W-:Y:S02]  /*8860*/  PRMT R0, R4, 0x7610, R0 ;  /* 0x0000761004007816 */ /* 0x000fe40000000000 */
.L_x_32854:
[----:B------:R-:W-:Y:S05]  /*8870*/  BSYNC B0 ;  /* 0x0000000000007941 */ /* 0x000fea0003800000 */
.L_x_32853:
[----:B------:R-:W-:Y:S01]  /*8880*/  STG.E.U8 [R2.64], R0 ;  /* 0x0000000002007986 */ /* 0x000fe2000c101124 */
[----:B------:R-:W-:Y:S05]  /*8890*/  EXIT ;  /* 0x000000000000794d */ /* 0x000fea0003800000 */
.L_x_32847:
        /* <DEDUP_REMOVED lines=24> */
.L_x_32830:
        /* <DEDUP_REMOVED lines=20> */
.L_x_32857:
[----:B------:R-:W0:Y:S02]  /*8b60*/  F2I.U64.F64.TRUNC R16, R16 ;  /* 0x0000001000107311 */ /* 0x000e24000030d800 */
[----:B0-----:R-:W-:Y:S01]  /*8b70*/  STG.E.64 [R2.64], R16 ;  /* 0x0000001002007986 */ /* 0x001fe2000c101b24 */
[----:B------:R-:W-:Y:S05]  /*8b80*/  EXIT ;  /* 0x000000000000794d */ /* 0x000fea0003800000 */
.L_x_32856:
[----:B------:R-:W0:Y:S02]  /*8b90*/  F2I.U32.F64.TRUNC R17, R16 ;  /* 0x0000001000117311 */ /* 0x000e24000030d000 */
[----:B0-----:R-:W-:Y:S01]  /*8ba0*/  STG.E [R2.64], R17 ;  /* 0x0000001102007986 */ /* 0x001fe2000c101924 */
[----:B------:R-:W-:Y:S05]  /*8bb0*/  EXIT ;  /* 0x000000000000794d */ /* 0x000fea0003800000 */
.L_x_32858:
        /* <DEDUP_REMOVED lines=12> */
.L_x_61871:


//--------------------- .text._ZN2at6native18elementwise_kernelILi128ELi2EZNS0_22gpu_kernel_impl_nocastIZZZNS0_50_GLOBAL__N__2680c7bb_12_PowKernel_cu_b2145a98_318424pow_tensor_scalar_kernelERNS_18TensorIteratorBaseERKN3c106ScalarEENKUlvE_clEvENKUlvE_clEvEUlNS6_7complexIdEEE_EEvS5_RKT_EUliE_EEviT1_ --------------------------
	.section	.text._ZN2at6native18elementwise_kernelILi128ELi2EZNS0_22gpu_kernel_impl_nocastIZZZNS0_50_GLOBAL__N__2680c7bb_12_PowKernel_cu_b2145a98_318424pow_tensor_scalar_kernelERNS_18TensorIteratorBaseERKN3c106ScalarEENKUlvE_clEvENKUlvE_clEvEUlNS6_7complexIdEEE_EEvS5_RKT_EUliE_EEviT1_,"ax",@progbits
	.sectioninfo	@"SHI_REGISTERS=14"
	.align	128
        .global         _ZN2at6native18elementwise_kernelILi128ELi2EZNS0_22gpu_kernel_impl_nocastIZZZNS0_50_GLOBAL__N__2680c7bb_12_PowKernel_cu_b2145a98_318424pow_tensor_scalar_kernelERNS_18TensorIteratorBaseERKN3c106ScalarEENKUlvE_clEvENKUlvE_clEvEUlNS6_7complexIdEEE_EEvS5_RKT_EUliE_EEviT1_
        .type           _ZN2at6native18elementwise_kernelILi128ELi2EZNS0_22gpu_kernel_impl_nocastIZZZNS0_50_GLOBAL__N__2680c7bb_12_PowKernel_cu_b2145a98_318424pow_tensor_scalar_kernelERNS_18TensorIteratorBaseERKN3c106ScalarEENKUlvE_clEvENKUlvE_clEvEUlNS6_7complexIdEEE_EEvS5_RKT_EUliE_EEviT1_,@function
        .size           _ZN2at6native18elementwise_kernelILi128ELi2EZNS0_22gpu_kernel_impl_nocastIZZZNS0_50_GLOBAL__N__2680c7bb_12_PowKernel_cu_b2145a98_318424pow_tensor_scalar_kernelERNS_18TensorIteratorBaseERKN3c106ScalarEENKUlvE_clEvENKUlvE_clEvEUlNS6_7complexIdEEE_EEvS5_RKT_EUliE_EEviT1_,(.L_x_61872 - _ZN2at6native18elementwise_kernelILi128ELi2EZNS0_22gpu_kernel_impl_nocastIZZZNS0_50_GLOBAL__N__2680c7bb_12_PowKernel_cu_b2145a98_318424pow_tensor_scalar_kernelERNS_18TensorIteratorBaseERKN3c106ScalarEENKUlvE_clEvENKUlvE_clEvEUlNS6_7complexIdEEE_EEvS5_RKT_EUliE_EEviT1_)
        .other          _ZN2at6native18elementwise_kernelILi128ELi2EZNS0_22gpu_kernel_impl_nocastIZZZNS0_50_GLOBAL__N__2680c7bb_12_PowKernel_cu_b2145a98_318424pow_tensor_scalar_kernelERNS_18TensorIteratorBaseERKN3c106ScalarEENKUlvE_clEvENKUlvE_clEvEUlNS6_7complexIdEEE_EEvS5_RKT_EUliE_EEviT1_,@"STO_CUDA_ENTRY STV_DEFAULT"
_ZN2at6native18elementwise_kernelILi128ELi2EZNS0_22gpu_kernel_impl_nocastIZZZNS0_50_GLOBAL__N__2680c7bb_12_PowKernel_cu_b2145a98_318424pow_tensor_scalar_kernelERNS_18TensorIteratorBaseERKN3c106ScalarEENKUlvE_clEvENKUlvE_clEvEUlNS6_7complexIdEEE_EEvS5_RKT_EUliE_EEviT1_:
.text._ZN2at6native18elementwise_kernelILi128ELi2EZNS0_22gpu_kernel_impl_nocastIZZZNS0_50_GLOBAL__N__2680c7bb_12_PowKernel_cu_b2145a98_318424pow_tensor_scalar_kernelERNS_18TensorIteratorBaseERKN3c106ScalarEENKUlvE_clEvENKUlvE_clEvEUlNS6_7complexIdEEE_EEvS5_RKT_EUliE_EEviT1_:
        /* <DEDUP_REMOVED lines=236> */
.L_x_32861:
[----:B------:R-:W-:-:S04]  /*0ec0*/  IADD3 R4, P0, R3, c[0x0][0x368], RZ ;  /* 0x0000da0003047a10 */ /* 0x000fc80007f1e0ff */
[----:B------:R-:W-:-:S06]  /*0ed0*/  IADD3.X R5, RZ, c[0x0][0x36c], RZ, P0, !PT ;  /* 0x0000db00ff057a10 */ /* 0x000fcc00007fe4ff */
[----:B------:R-:W2:Y:S01]  /*0ee0*/  LDG.E.128 R4, [R4.64] ;  /* 0x0000000404047981 */ /* 0x000ea2000c1e1d00 */
[----:B------:R-:W-:-:S04]  /*0ef0*/  IADD3 R2, P0, R2, c[0x0][0x360], RZ ;  /* 0x0000d80002027a10 */ /* 0x000fc80007f1e0ff */
[----:B------:R-:W-:Y:S01]  /*0f00*/  IADD3.X R3, RZ, c[0x0][0x364], RZ, P0, !PT ;  /* 0x0000d900ff037a10 */ /* 0x000fe200007fe4ff */
[----:B--2---:R-:W0:-:S04]  /*0f10*/  DMUL R10, R4, R6 ;  /* 0x00000006040a7228 */ /* 0x004e080000000000 */
[----:B------:R-:W1:-:S04]  /*0f20*/  DMUL R8, R6, R6 ;  /* 0x0000000606087228 */ /* 0x000e480000000000 */
[C---:B0-----:R0:W-:Y:S02]  /*0f30*/  DFMA R10, R4.reuse, R6, R10 ;  /* 0x00000006040a722b */ /* 0x0411e4000000000a */
[----:B0-----:R-:W-:Y:S02]  /*0f40*/  IADD3 R7, R0, 0x80, RZ ;  /* 0x0000008000077810 */ /* 0x001fe40007ffe0ff */
[----:B-1----:R-:W0:-:S07]  /*0f50*/  DFMA R8, R4, R4, -R8 ;  /* 0x000000040408722b */ /* 0x002e0e0000000808 */
[----:B0-----:R0:W-:Y:S04]  /*0f60*/  STG.E.128 [R2.64], R8 ;  /* 0x0000000802007986 */ /* 0x0011e8000c101d04 */
.L_x_32860:
[----:B------:R-:W-:Y:S05]  /*0f70*/  BSYNC B0 ;  /* 0x0000000000007941 */ /* 0x000fea0003800000 */
.L_x_32859:
        /* <DEDUP_REMOVED lines=230> */
.L_x_32862:
[----:B------:R-:W-:-:S04]  /*1de0*/  IADD3 R10, P0, R2, c[0x0][0x368], RZ ;  /* 0x0000da00020a7a10 */ /* 0x000fc80007f1e0ff */
[----:B------:R-:W-:-:S05]  /*1df0*/  IADD3.X R11, RZ, c[0x0][0x36c], RZ, P0, !PT ;  /* 0x0000db00ff0b7a10 */ /* 0x000fca00007fe4ff */
[----:B------:R-:W2:Y:S02]  /*1e00*/  LDG.E.128 R4, [R10.64] ;  /* 0x000000040a047981 */ /* 0x000ea4000c1e1d00 */
[----:B--2---:R-:W0:-:S04]  /*1e10*/  DMUL R8, R4, R6 ;  /* 0x0000000604087228 */ /* 0x004e080000000000 */
[----:B------:R-:W1:-:S04]  /*1e20*/  DMUL R2, R6, R6 ;  /* 0x0000000606027228 */ /* 0x000e480000000000 */
[C---:B0-----:R0:W-:Y:S02]  /*1e30*/  DFMA R6, R4.reuse, R6, R8 ;  /* 0x000000060406722b */ /* 0x0411e40000000008 */
[----:B0-----:R-:W-:Y:S02]  /*1e40*/  IADD3 R8, P0, R0, c[0x0][0x360], RZ ;  /* 0x0000d80000087a10 */ /* 0x001fe40007f1e0ff */
[----:B-1----:R-:W0:Y:S02]  /*1e50*/  DFMA R4, R4, R4, -R2 ;  /* 0x000000040404722b */ /* 0x002e240000000802 */
[----:B------:R-:W-:-:S05]  /*1e60*/  IADD3.X R9, RZ, c[0x0][0x364], RZ, P0, !PT ;  /* 0x0000d900ff097a10 */ /* 0x000fca00007fe4ff */
[----:B0-----:R-:W-:Y:S01]  /*1e70*/  STG.E.128 [R8.64], R4 ;  /* 0x0000000408007986 */ /* 0x001fe2000c101d04 */
[----:B------:R-:W-:Y:S05]  /*1e80*/  EXIT ;  /* 0x000000000000794d */ /* 0x000fea0003800000 */
.L_x_32863:
        /* <DEDUP_REMOVED lines=15> */
.L_x_61872:


//--------------------- .text._ZN2at6native27unrolled_elementwise_kernelIZZZNS0_50_GLOBAL__N__2680c7bb_12_PowKernel_cu_b2145a98_318424pow_tensor_scalar_kernelERNS_18TensorIteratorBaseERKN3c106ScalarEENKUlvE_clEvENKUlvE_clEvEUlNS5_7complexIdEEE_St5arrayIPcLm2EELi4E23TrivialOffsetCalculatorILi1EjESI_NS0_6memory15LoadWithoutCastENSJ_16StoreWithoutCastEEEviT_T0_T2_T3_T4_T5_ --------------------------
	.section	.text._ZN2at6native27unrolled_elementwise_kernelIZZZNS0_50_GLOBAL__N__2680c7bb_12_PowKernel_cu_b2145a98_318424pow_tensor_scalar_kernelERNS_18TensorIteratorBaseERKN3c106ScalarEENKUlvE_clEvENKUlvE_clEvEUlNS5_7complexIdEEE_St5arrayIPcLm2EELi4E23TrivialOffsetCalculatorILi1EjESI_NS0_6memory15LoadWithoutCastENSJ_16StoreWithoutCastEEEviT_T0_T2_T3_T4_T5_,"ax",@progbits
	.sectioninfo	@"SHI_REGISTERS=32"
	.align	128
        .global         _ZN2at6native27unrolled_elementwise_kernelIZZZNS0_50_GLOBAL__N__2680c7bb_12_PowKernel_cu_b2145a98_318424pow_tensor_scalar_kernelERNS_18TensorIteratorBaseERKN3c106ScalarEENKUlvE_clEvENKUlvE_clEvEUlNS5_7complexIdEEE_St5arrayIPcLm2EELi4E23TrivialOffsetCalculatorILi1EjESI_NS0_6memory15LoadWithoutCastENSJ_16StoreWithoutCastEEEviT_T0_T2_T3_T4_T5_
        .type           _ZN2at6native27unrolled_elementwise_kernelIZZZNS0_50_GLOBAL__N__2680c7bb_12_PowKernel_cu_b2145a98_318424pow_tensor_scalar_kernelERNS_18TensorIteratorBaseERKN3c106ScalarEENKUlvE_clEvENKUlvE_clEvEUlNS5_7complexIdEEE_St5arrayIPcLm2EELi4E23TrivialOffsetCalculatorILi1EjESI_NS0_6memory15LoadWithoutCastENSJ_16StoreWithoutCastEEEviT_T0_T2_T3_T4_T5_,@function
        .size           _ZN2at6native27unrolled_elementwise_kernelIZZZNS0_50_GLOBAL__N__2680c7bb_12_PowKernel_cu_b2145a98_318424pow_tensor_scalar_kernelERNS_18TensorIteratorBaseERKN3c106ScalarEENKUlvE_clEvENKUlvE_clEvEUlNS5_7complexIdEEE_St5arrayIPcLm2EELi4E23TrivialOffsetCalculatorILi1EjESI_NS0_6memory15LoadWithoutCastENSJ_16StoreWithoutCastEEEviT_T0_T2_T3_T4_T5_,(.L_x_61873 - _ZN2at6native27unrolled_elementwise_kernelIZZZNS0_50_GLOBAL__N__2680c7bb_12_PowKernel_cu_b2145a98_318424pow_tensor_scalar_kernelERNS_18TensorIteratorBaseERKN3c106ScalarEENKUlvE_clEvENKUlvE_clEvEUlNS5_7complexIdEEE_St5arrayIPcLm2EELi4E23TrivialOffsetCalculatorILi1EjESI_NS0_6memory15LoadWithoutCastENSJ_16StoreWithoutCastEEEviT_T0_T2_T3_T4_T5_)
        .other          _ZN2at6native27unrolled_elementwise_kernelIZZZNS0_50_GLOBAL__N__2680c7bb_12_PowKernel_cu_b2145a98_318424pow_tensor_scalar_kernelERNS_18TensorIteratorBaseERKN3c106ScalarEENKUlvE_clEvENKUlvE_clEvEUlNS5_7complexIdEEE_St5arrayIPcLm2EELi4E23TrivialOffsetCalculatorILi1EjESI_NS0_6memory15LoadWithoutCastENSJ_16StoreWithoutCastEEEviT_T0_T2_T3_T4_T5_,@"STO_CUDA_ENTRY STV_DEFAULT"
_ZN2at6native27unrolled_elementwise_kernelIZZZNS0_50_GLOBAL__N__2680c7bb_12_PowKernel_cu_b2145a98_318424pow_tensor_scalar_kernelERNS_18TensorIteratorBaseERKN3c106ScalarEENKUlvE_clEvENKUlvE_clEvEUlNS5_7complexIdEEE_St5arrayIPcLm2EELi4E23TrivialOffsetCalculatorILi1EjESI_NS0_6memory15LoadWithoutCastENSJ_16StoreWithoutCastEEEviT_T0_T2_T3_T4_T5_:
.text._ZN2at6native27unrolled_elementwise_kernelIZZZNS0_50_GLOBAL__N__2680c7bb_12_PowKernel_cu_b2145a98_318424pow_tensor_scalar_kernelERNS_18TensorIteratorBaseERKN3c106ScalarEENKUlvE_clEvENKUlvE_clEvEUlNS5_7complexIdEEE_St5arrayIPcLm2EELi4E23TrivialOffsetCalculatorILi1EjESI_NS0_6memory15LoadWithoutCastENSJ_16StoreWithoutCastEEEviT_T0_T2_T3_T4_T5_:
[----:B------:R-:W-:Y:S02]  /*0000*/  IMAD.MOV.U32 R1, RZ, RZ, c[0x0][0x28] ;  /* 0x00000a00ff017624 */ /* 0x000fe400078e00ff */
[----:B------:R-:W0:Y:S01]  /*0010*/  S2R R0, SR_CTAID.X ;  /* 0x0000000000007919 */ /* 0x000e220000002500 */
[----:B------:R-:W-:Y:S01]  /*0020*/  IMAD.MOV.U32 R5, RZ, RZ, -0x200 ;  /* 0xfffffe00ff057424 */ /* 0x000fe200078e00ff */
[----:B------:R-:W-:Y:S01]  /*0030*/  CS2R R10, SRZ ;  /* 0x00000000000a7805 */ /* 0x000fe2000001ff00 */
[----:B------:R-:W-:Y:S01]  /*0040*/  CS2R R8, SRZ ;  /* 0x0000000000087805 */ /* 0x000fe2000001ff00 */
[----:B------:R-:W1:Y:S01]  /*0050*/  S2R R3, SR_TID.X ;  /* 0x0000000000037919 */ /* 0x000e620000002100 */
[----:B------:R-:W-:Y:S01]  /*0060*/  ULDC.64 UR4, c[0x0][0x118] ;  /* 0x0000460000047ab9 */ /* 0x000fe20000000a00 */
[----:B0-----:R-:W-:Y:S02]  /*0070*/  IMAD R2, R0, R5, c[0x0][0x160] ;  /* 0x0000580000027624 */ /* 0x001fe400078e0205 */
[----:B-1----:R-:W-:-:S03]  /*0080*/  IMAD.MOV.U32 R21, RZ, RZ, R3 ;  /* 0x000000ffff157224 */ /* 0x002fc600078e0003 */
[----:B------:R-:W-:-:S13]  /*0090*/  ISETP.GE.AND P0, PT, R3, R2, PT ;  /* 0x000000020300720c */ /* 0x000fda0003f06270 */
[----:B------:R-:W-:Y:S01]  /*00a0*/  @!P0 IMAD R4, R0, 0x200, R21 ;  /* 0x0000020000048824 */ /* 0x000fe200078e0215 */
[----:B------:R-:W-:Y:S01]  /*00b0*/  @!P0 IADD3 R21, R21, 0x80, RZ ;  /* 0x0000008015158810 */ /* 0x000fe20007ffe0ff */
[----:B------:R-:W-:-:S03]  /*00c0*/  @!P0 IMAD.MOV.U32 R5, RZ, RZ, 0x10 ;  /* 0x00000010ff058424 */ /* 0x000fc600078e00ff */
[----:B------:R-:W-:Y:S01]  /*00d0*/  ISETP.GE.AND P2, PT, R21, R2, PT ;  /* 0x000000021500720c */ /* 0x000fe20003f46270 */
[----:B------:R-:W-:Y:S01]  /*00e0*/  @!P0 IMAD.WIDE.U32 R4, R4, R5, c[0x0][0x178] ;  /* 0x00005e0004048625 */ /* 0x000fe200078e0005 */
[----:B------:R-:W-:Y:S01]  /*00f0*/  CS2R R14, SRZ ;  /* 0x00000000000e7805 */ /* 0x000fe2000001ff00 */
[----:B------:R-:W-:-:S03]  /*0100*/  CS2R R12, SRZ ;  /* 0x00000000000c7805 */ /* 0x000fc6000001ff00 */
[----:B------:R0:W2:Y:S07]  /*0110*/  @!P0 LDG.E.128 R8, [R4.64] ;  /* 0x0000000404088981 */ /* 0x0000ae000c1e1d00 */
[----:B------:R-:W-:Y:S01]  /*0120*/  @!P2 IMAD R6, R0, 0x200, R21 ;  /* 0x000002000006a824 */ /* 0x000fe200078e0215 */
[----:B------:R-:W-:Y:S01]  /*0130*/  @!P2 IADD3 R21, R21, 0x80, RZ ;  /* 0x000000801515a810 */ /* 0x000fe20007ffe0ff */
[----:B------:R-:W-:-:S03]  /*0140*/  @!P2 IMAD.MOV.U32 R7, RZ, RZ, 0x10 ;  /* 0x00000010ff07a424 */ /* 0x000fc600078e00ff */
[----:B------:R-:W-:Y:S01]  /*0150*/  ISETP.GE.AND P1, PT, R21, R2, PT ;  /* 0x000000021500720c */ /* 0x000fe20003f26270 */
[----:B------:R-:W-:-:S05]  /*0160*/  @!P2 IMAD.WIDE.U32 R6, R6, R7, c[0x0][0x178] ;  /* 0x00005e000606a625 */ /* 0x000fca00078e0007 */
[----:B------:R1:W3:Y:S01]  /*0170*/  @!P2 LDG.E.128 R12, [R6.64] ;  /* 0x00000004060ca981 */ /* 0x0002e2000c1e1d00 */
[----:B------:R-:W-:-:S06]  /*0180*/  CS2R R18, SRZ ;  /* 0x0000000000127805 */ /* 0x000fcc000001ff00 */
[----:B------:R-:W-:Y:S01]  /*0190*/  @!P1 IMAD R26, R0, 0x200, R21 ;  /* 0x00000200001a9824 */ /* 0x000fe200078e0215 */
[----:B------:R-:W-:Y:S01]  /*01a0*/  @!P1 IADD3 R21, R21, 0x80, RZ ;  /* 0x0000008015159810 */ /* 0x000fe20007ffe0ff */
[----:B------:R-:W-:Y:S01]  /*01b0*/  @!P1 IMAD.MOV.U32 R27, RZ, RZ, 0x10 ;  /* 0x00000010ff1b9424 */ /* 0x000fe200078e00ff */
[----:B------:R-:W-:Y:S02]  /*01c0*/  CS2R R16, SRZ ;  /* 0x0000000000107805 */ /* 0x000fe4000001ff00 */
[----:B------:R-:W-:Y:S01]  /*01d0*/  ISETP.GE.AND P2, PT, R21, R2, PT ;  /* 0x000000021500720c */ /* 0x000fe20003f46270 */
[----:B------:R-:W-:-:S05]  /*01e0*/  @!P1 IMAD.WIDE.U32 R26, R26, R27, c[0x0][0x178] ;  /* 0x00005e001a1a9625 */ /* 0x000fca00078e001b */
[----:B------:R-:W4:Y:S01]  /*01f0*/  @!P1 LDG.E.128 R16, [R26.64] ;  /* 0x000000041a109981 */ /* 0x000f22000c1e1d00 */
[----:B-1----:R-:W-:Y:S01]  /*0200*/  CS2R R6, SRZ ;  /* 0x0000000000067805 */ /* 0x002fe2000001ff00 */
[----:B0-----:R-:W-:-:S05]  /*0210*/  CS2R R4, SRZ ;  /* 0x0000000000047805 */ /* 0x001fca000001ff00 */
[----:B------:R-:W-:Y:S02]  /*0220*/  @!P2 IMAD R22, R0, 0x200, R21 ;  /* 0x000002000016a824 */ /* 0x000fe400078e0215 */
[----:B------:R-:W-:-:S04]  /*0230*/  @!P2 IMAD.MOV.U32 R23, RZ, RZ, 0x10 ;  /* 0x00000010ff17a424 */ /* 0x000fc800078e00ff */
[----:B------:R-:W-:-:S05]  /*0240*/  @!P2 IMAD.WIDE.U32 R22, R22, R23, c[0x0][0x178] ;  /* 0x00005e001616a625 */ /* 0x000fca00078e0017 */
[----:B------:R4:W5:Y:S01]  /*0250*/  @!P2 LDG.E.128 R4, [R22.64] ;  /* 0x000000041604a981 */ /* 0x000962000c1e1d00 */
[C---:B------:R-:W-:Y:S02]  /*0260*/  IADD3 R29, R3.reuse, 0x80, RZ ;  /* 0x00000080031d7810 */ /* 0x040fe40007ffe0ff */
[----:B------:R-:W-:Y:S01]  /*0270*/  ISETP.GE.AND P1, PT, R3, R2, PT ;  /* 0x000000020300720c */ /* 0x000fe20003f26270 */
[----:B------:R-:W-:Y:S01]  /*0280*/  BSSY B0, `(.L_x_32864) ;  /* 0x0000033000007945 */ /* 0x000fe20003800000 */
[----:B--2---:R-:W0:-:S04]  /*0290*/  DMUL R24, R8, R10 ;  /* 0x0000000a08187228 */ /* 0x004e080000000000 */
[----:B------:R-:W1:-:S04]  /*02a0*/  DMUL R20, R10, R10 ;  /* 0x0000000a0a147228 */ /* 0x000e480000000000 */
[----:B0-----:R-:W-:-:S04]  /*02b0*/  DFMA R10, R8, R10, R24 ;  /* 0x0000000a080a722b */ /* 0x001fc80000000018 */
[----:B-1----:R-:W-:-:S04]  /*02c0*/  DFMA R8, R8, R8, -R20 ;  /* 0x000000080808722b */ /* 0x002fc80000000814 */
[----:B---3--:R-:W0:-:S04]  /*02d0*/  DMUL R24, R12, R14 ;  /* 0x0000000e0c187228 */ /* 0x008e080000000000 */
[----:B------:R-:W1:-:S04]  /*02e0*/  DMUL R20, R14, R14 ;  /* 0x0000000e0e147228 */ /* 0x000e480000000000 */
[----:B0-----:R-:W-:-:S04]  /*02f0*/  DFMA R14, R12, R14, R24 ;  /* 0x0000000e0c0e722b */ /* 0x001fc80000000018 */
[----:B-1----:R0:W-:Y:S02]  /*0300*/  DFMA R12, R12, R12, -R20 ;  /* 0x0000000c0c0c722b */ /* 0x0021e40000000814 */
[----:B0-----:R-:W-:Y:S02]  /*0310*/  IMAD.MOV.U32 R21, RZ, RZ, R3 ;  /* 0x000000ffff157224 */ /* 0x001fe400078e0003 */
[----:B------:R-:W-:Y:S02]  /*0320*/  @!P0 IMAD.MOV.U32 R21, RZ, RZ, R29 ;  /* 0x000000ffff158224 */ /* 0x000fe400078e001d */
[----:B------:R-:W-:Y:S01]  /*0330*/  @!P0 IMAD R24, R0, 0x200, R3 ;  /* 0x0000020000188824 */ /* 0x000fe200078e0203 */
[-C--:B----4-:R-:W0:Y:S01]  /*0340*/  DMUL R22, R16, R18.reuse ;  /* 0x0000001210167228 */ /* 0x090e220000000000 */
[----:B------:R-:W-:Y:S01]  /*0350*/  @!P0 IMAD.MOV.U32 R25, RZ, RZ, 0x10 ;  /* 0x00000010ff198424 */ /* 0x000fe200078e00ff */
[----:B------:R-:W-:Y:S02]  /*0360*/  ISETP.GE.AND P2, PT, R21, R2, PT ;  /* 0x000000021500720c */ /* 0x000fe40003f46270 */
[----:B------:R-:W1:Y:S01]  /*0370*/  DMUL R26, R18, R18 ;  /* 0x00000012121a7228 */ /* 0x000e620000000000 */
[----:B------:R-:W-:Y:S01]  /*0380*/  FSEL R10, R10, RZ, !P1 ;  /* 0x000000ff0a0a7208 */ /* 0x000fe20004800000 */
[----:B------:R-:W-:Y:S01]  /*0390*/  @!P0 IMAD.WIDE.U32 R24, R24, R25, c[0x0][0x170] ;  /* 0x00005c0018188625 */ /* 0x000fe200078e0019 */
[----:B------:R-:W-:-:S02]  /*03a0*/  FSEL R11, R11, RZ, !P1 ;  /* 0x000000ff0b0b7208 */ /* 0x000fc40004800000 */
[----:B------:R-:W-:Y:S02]  /*03b0*/  FSEL R8, R8, RZ, !P1 ;  /* 0x000000ff08087208 */ /* 0x000fe40004800000 */
[----:B------:R-:W-:Y:S01]  /*03c0*/  FSEL R9, R9, RZ, !P1 ;  /* 0x000000ff09097208 */ /* 0x000fe20004800000 */
[C---:B0-----:R0:W2:Y:S02]  /*03d0*/  DFMA R22, R16.reuse, R18, R22 ;  /* 0x000000121016722b */ /* 0x0410a40000000016 */
[----:B0-----:R-:W-:Y:S02]  /*03e0*/  IADD3 R19, R3, 0x100, RZ ;  /* 0x0000010003137810 */ /* 0x001fe40007ffe0ff */
[----:B-1----:R-:W0:Y:S01]  /*03f0*/  DFMA R16, R16, R16, -R26 ;  /* 0x000000101010722b */ /* 0x002e22000000081a */
[----:B------:R1:W-:Y:S01]  /*0400*/  @!P0 STG.E.128 [R24.64], R8 ;  /* 0x0000000818008986 */ /* 0x0003e2000c101d04 */
[-C--:B------:R-:W-:Y:S02]  /*0410*/  ISETP.GE.AND P0, PT, R29, R2.reuse, PT ;  /* 0x000000021d00720c */ /* 0x080fe40003f06270 */
[----:B------:R-:W-:-:S04]  /*0420*/  ISETP.GE.AND P1, PT, R19, R2, PT ;  /* 0x000000021300720c */ /* 0x000fc80003f26270 */
[----:B--2---:R-:W-:Y:S02]  /*0430*/  FSEL R19, R23, RZ, !P1 ;  /* 0x000000ff17137208 */ /* 0x004fe40004800000 */
[----:B------:R-:W-:Y:S02]  /*0440*/  FSEL R18, R22, RZ, !P1 ;  /* 0x000000ff16127208 */ /* 0x000fe40004800000 */
[----:B0-----:R-:W-:Y:S02]  /*0450*/  FSEL R20, R16, RZ, !P1 ;  /* 0x000000ff10147208 */ /* 0x001fe40004800000 */
[----:B------:R-:W-:Y:S02]  /*0460*/  FSEL R23, R17, RZ, !P1 ;  /* 0x000000ff11177208 */ /* 0x000fe40004800000 */
[----:B-1----:R-:W-:Y:S02]  /*0470*/  FSEL R10, R14, RZ, !P0 ;  /* 0x000000ff0e0a7208 */ /* 0x002fe40004000000 */
[----:B------:R-:W-:Y:S01]  /*0480*/  FSEL R11, R15, RZ, !P0 ;  /* 0x000000ff0f0b7208 */ /* 0x000fe20004000000 */
[----:B-----5:R0:W1:Y:S01]  /*0490*/  DMUL R14, R4, R6 ;  /* 0x00000006040e7228 */ /* 0x0200620000000000 */
[----:B------:R-:W-:-:S02]  /*04a0*/  FSEL R8, R12, RZ, !P0 ;  /* 0x000000ff0c087208 */ /* 0x000fc40004000000 */
[----:B------:R-:W-:Y:S01]  /*04b0*/  FSEL R9, R13, RZ, !P0 ;  /* 0x000000ff0d097208 */ /* 0x000fe20004000000 */
[----:B------:R-:W-:Y:S05]  /*04c0*/  @P2 BRA `(.L_x_32865) ;  /* 0x000000e000002947 */ /* 0x000fea0003800000 */
[----:B01----:R-:W-:Y:S01]  /*04d0*/  IMAD R16, R0, 0x200, R21 ;  /* 0x0000020000107824 */ /* 0x003fe200078e0215 */
[----:B------:R-:W-:Y:S01]  /*04e0*/  IADD3 R21, R21, 0x80, RZ ;  /* 0x0000008015157810 */ /* 0x000fe20007ffe0ff */
[----:B------:R-:W-:-:S03]  /*04f0*/  IMAD.MOV.U32 R13, RZ, RZ, 0x10 ;  /* 0x00000010ff0d7424 */ /* 0x000fc600078e00ff */
[----:B------:R-:W-:Y:S01]  /*0500*/  ISETP.GE.AND P0, PT, R21, R2, PT ;  /* 0x000000021500720c */ /* 0x000fe20003f06270 */
[----:B------:R-:W-:-:S05]  /*0510*/  IMAD.WIDE.U32 R16, R16, R13, c[0x0][0x170] ;  /* 0x00005c0010107625 */ /* 0x000fca00078e000d */
[----:B------:R0:W-:Y:S07]  /*0520*/  STG.E.128 [R16.64], R8 ;  /* 0x0000000810007986 */ /* 0x0001ee000c101d04 */
[----:B------:R-:W-:Y:S01]  /*0530*/  @!P0 IMAD R12, R0, 0x200, R21 ;  /* 0x00000200000c8824 */ /* 0x000fe200078e0215 */
[----:B------:R-:W-:-:S03]  /*0540*/  @!P0 IADD3 R21, R21, 0x80, RZ ;  /* 0x0000008015158810 */ /* 0x000fc60007ffe0ff */
[----:B------:R-:W-:-:S04]  /*0550*/  @!P0 IMAD.WIDE.U32 R12, R12, R13, c[0x0][0x170] ;  /* 0x00005c000c0c8625 */ /* 0x000fc800078e000d */
[----:B0-----:R-:W-:Y:S02]  /*0560*/  @!P0 IMAD.MOV.U32 R8, RZ, RZ, R20 ;  /* 0x000000ffff088224 */ /* 0x001fe400078e0014 */
[----:B------:R-:W-:Y:S02]  /*0570*/  @!P0 IMAD.MOV.U32 R9, RZ, RZ, R23 ;  /* 0x000000ffff098224 */ /* 0x000fe400078e0017 */
[----:B------:R-:W-:Y:S02]  /*0580*/  @!P0 IMAD.MOV.U32 R10, RZ, RZ, R18 ;  /* 0x000000ffff0a8224 */ /* 0x000fe400078e0012 */
[----:B------:R-:W-:-:S05]  /*0590*/  @!P0 IMAD.MOV.U32 R11, RZ, RZ, R19 ;  /* 0x000000ffff0b8224 */ /* 0x000fca00078e0013 */
[----:B------:R0:W-:Y:S02]  /*05a0*/  @!P0 STG.E.128 [R12.64], R8 ;  /* 0x000000080c008986 */ /* 0x0001e4000c101d04 */
.L_x_32865:
[----:B01----:R-:W-:Y:S05]  /*05b0*/  BSYNC B0 ;  /* 0x0000000000007941 */ /* 0x003fea0003800000 */
.L_x_32864:
[----:B------:R-:W-:Y:S01]  /*05c0*/  ISETP.GE.AND P1, PT, R21, R2, PT ;  /* 0x000000021500720c */ /* 0x000fe20003f26270 */
[----:B------:R-:W0:Y:S01]  /*05d0*/  DMUL R8, R6, R6 ;  /* 0x0000000606087228 */ /* 0x000e220000000000 */
[----:B------:R-:W-:-:S03]  /*05e0*/  IADD3 R3, R3, 0x180, RZ ;  /* 0x0000018003037810 */ /* 0x000fc60007ffe0ff */
[----:B------:R1:W2:Y:S01]  /*05f0*/  DFMA R14, R4, R6, R14 ;  /* 0x00000006040e722b */ /* 0x0002a2000000000e */
[----:B------:R-:W-:-:S03]  /*0600*/  ISETP.GE.AND P0, PT, R3, R2, PT ;  /* 0x000000020300720c */ /* 0x000fc60003f06270 */
[----:B0-----:R1:W0:-:S04]  /*0610*/  DFMA R8, R4, R4, -R8 ;  /* 0x000000040408722b */ /* 0x0012080000000808 */
[----:B------:R-:W-:Y:S07]  /*0620*/  @P1 EXIT ;  /* 0x000000000000194d */ /* 0x000fee0003800000 */
[----:B012---:R-:W-:Y:S01]  /*0630*/  IMAD R2, R0, 0x200, R21 ;  /* 0x0000020000027824 */ /* 0x007fe200078e0215 */
[----:B------:R-:W-:Y:S01]  /*0640*/  FSEL R4, R8, RZ, !P0 ;  /* 0x000000ff08047208 */ /* 0x000fe20004000000 */
[----:B------:R-:W-:Y:S01]  /*0650*/  IMAD.MOV.U32 R3, RZ, RZ, 0x10 ;  /* 0x00000010ff037424 */ /* 0x000fe200078e00ff */
[----:B------:R-:W-:Y:S02]  /*0660*/  FSEL R5, R9, RZ, !P0 ;  /* 0x000000ff09057208 */ /* 0x000fe40004000000 */
[----:B------:R-:W-:Y:S01]  /*0670*/  FSEL R6, R14, RZ, !P0 ;  /* 0x000000ff0e067208 */ /* 0x000fe20004000000 */
[----:B------:R-:W-:Y:S01]  /*0680*/  IMAD.WIDE.U32 R2, R2, R3, c[0x0][0x170] ;  /* 0x00005c0002027625 */ /* 0x000fe200078e0003 */
[----:B------:R-:W-:-:S05]  /*0690*/  FSEL R7, R15, RZ, !P0 ;  /* 0x000000ff0f077208 */ /* 0x000fca0004000000 */
[----:B------:R-:W-:Y:S01]  /*06a0*/  STG.E.128 [R2.64], R4 ;  /* 0x0000000402007986 */ /* 0x000fe2000c101d04 */
[----:B------:R-:W-:Y:S05]  /*06b0*/  EXIT ;  /* 0x000000000000794d */ /* 0x000fea0003800000 */
.L_x_32866:
        /* <DEDUP_REMOVED lines=12> */
.L_x_61873:


//--------------------- .text._ZN2at6native29vectorized_elementwise_kernelILi2EZZZNS0_50_GLOBAL__N__2680c7bb_12_PowKernel_cu_b2145a98_318424pow_tensor_scalar_kernelERNS_18TensorIteratorBaseERKN3c106ScalarEENKUlvE_clEvENKUlvE_clEvEUlNS5_7complexIdEEE_St5arrayIPcLm2EEEEviT0_T1_ --------------------------
	.section	.text._ZN2at6native29vectorized_elementwise_kernelILi2EZZZNS0_50_GLOBAL__N__2680c7bb_12_PowKernel_cu_b2145a98_318424pow_tensor_scalar_kernelERNS_18TensorIteratorBaseERKN3c106ScalarEENKUlvE_clEvENKUlvE_clEvEUlNS5_7complexIdEEE_St5arrayIPcLm2EEEEviT0_T1_,"ax",@progbits
	.sectioninfo	@"SHI_REGISTERS=52"
	.align	128
        .global         _ZN2at6native29vectorized_elementwise_kernelILi2EZZZNS0_50_GLOBAL__N__2680c7bb_12_PowKernel_cu_b2145a98_318424pow_tensor_scalar_kernelERNS_18TensorIteratorBaseERKN3c106ScalarEENKUlvE_clEvENKUlvE_clEvEUlNS5_7complexIdEEE_St5arrayIPcLm2EEEEviT0_T1_
        .type           _ZN2at6native29vectorized_elementwise_kernelILi2EZZZNS0_50_GLOBAL__N__2680c7bb_12_PowKernel_cu_b2145a98_318424pow_tensor_scalar_kernelERNS_18TensorIteratorBaseERKN3c106ScalarEENKUlvE_clEvENKUlvE_clEvEUlNS5_7complexIdEEE_St5arrayIPcLm2EEEEviT0_T1_,@function
        .size           _ZN2at6native29vectorized_elementwise_kernelILi2EZZZNS0_50_GLOBAL__N__2680c7bb_12_PowKernel_cu_b2145a98_318424pow_tensor_scalar_kernelERNS_18TensorIteratorBaseERKN3c106ScalarEENKUlvE_clEvENKUlvE_clEvEUlNS5_7complexIdEEE_St5arrayIPcLm2EEEEviT0_T1_,(.L_x_61874 - _ZN2at6native29vectorized_elementwise_kernelILi2EZZZNS0_50_GLOBAL__N__2680c7bb_12_PowKernel_cu_b2145a98_318424pow_tensor_scalar_kernelERNS_18TensorIteratorBaseERKN3c106ScalarEENKUlvE_clEvENKUlvE_clEvEUlNS5_7complexIdEEE_St5arrayIPcLm2EEEEviT0_T1_)
        .other          _ZN2at6native29vectorized_elementwise_kernelILi2EZZZNS0_50_GLOBAL__N__2680c7bb_12_PowKernel_cu_b2145a98_318424pow_tensor_scalar_kernelERNS_18TensorIteratorBaseERKN3c106ScalarEENKUlvE_clEvENKUlvE_clEvEUlNS5_7complexIdEEE_St5arrayIPcLm2EEEEviT0_T1_,@"STO_CUDA_ENTRY STV_DEFAULT"
_ZN2at6native29vectorized_elementwise_kernelILi2EZZZNS0_50_GLOBAL__N__2680c7bb_12_PowKernel_cu_b2145a98_318424pow_tensor_scalar_kernelERNS_18TensorIteratorBaseERKN3c106ScalarEENKUlvE_clEvENKUlvE_clEvEUlNS5_7complexIdEEE_St5arrayIPcLm2EEEEviT0_T1_:
.text._ZN2at6native29vectorized_elementwise_kernelILi2EZZZNS0_50_GLOBAL__N__2680c7bb_12_PowKernel_cu_b2145a98_318424pow_tensor_scalar_kernelERNS_18TensorIteratorBaseERKN3c106ScalarEENKUlvE_clEvENKUlvE_clEvEUlNS5_7complexIdEEE_St5arrayIPcLm2EEEEviT0_T1_:
        /* <DEDUP_REMOVED lines=13> */
[----:B------:R-:W4:Y:S04]  /*00d0*/  LDG.E.128 R12, [R36.64+0x1000] ;  /* 0x00100004240c7981 */ /* 0x000f28000c1e1d00 */
[----:B------:R-:W5:Y:S04]  /*00e0*/  LDG.E.128 R32, [R36.64+0x1010] ;  /* 0x0010100424207981 */ /* 0x000f68000c1e1d00 */
[----:B------:R0:W3:Y:S04]  /*00f0*/  LDG.E.128 R28, [R36.64+0x2000] ;  /* 0x00200004241c7981 */ /* 0x0000e8000c1e1d00 */
[----:B------:R0:W4:Y:S04]  /*0100*/  LDG.E.128 R8, [R36.64+0x2010] ;  /* 0x0020100424087981 */ /* 0x000128000c1e1d00 */
[----:B------:R0:W4:Y:S04]  /*0110*/  LDG.E.128 R4, [R36.64+0x3000] ;  /* 0x0030000424047981 */ /* 0x000128000c1e1d00 */
[----:B------:R0:W4:Y:S01]  /*0120*/  LDG.E.128 R24, [R36.64+0x3010] ;  /* 0x0030100424187981 */ /* 0x000122000c1e1d00 */
[----:B--2---:R-:W1:-:S04]  /*0130*/  DMUL R40, R20, R22 ;  /* 0x0000001614287228 */ /* 0x004e480000000000 */
[----:B------:R-:W2:-:S04]  /*0140*/  DMUL R38, R22, R22 ;  /* 0x0000001616267228 */ /* 0x000e880000000000 */
[----:B-1----:R-:W-:-:S04]  /*0150*/  DFMA R22, R20, R22, R40 ;  /* 0x000000161416722b */ /* 0x002fc80000000028 */
[----:B--2---:R-:W-:-:S04]  /*0160*/  DFMA R20, R20, R20, -R38 ;  /* 0x000000141414722b */ /* 0x004fc80000000826 */
[----:B---3--:R-:W1:-:S04]  /*0170*/  DMUL R40, R16, R18 ;  /* 0x0000001210287228 */ /* 0x008e480000000000 */
[----:B------:R-:W2:-:S04]  /*0180*/  DMUL R38, R18, R18 ;  /* 0x0000001212267228 */ /* 0x000e880000000000 */
[----:B-1----:R-:W-:-:S04]  /*0190*/  DFMA R18, R16, R18, R40 ;  /* 0x000000121012722b */ /* 0x002fc80000000028 */
[----:B--2---:R-:W-:-:S04]  /*01a0*/  DFMA R16, R16, R16, -R38 ;  /* 0x000000101010722b */ /* 0x004fc80000000826 */
[----:B----4-:R-:W1:-:S04]  /*01b0*/  DMUL R40, R12, R14 ;  /* 0x0000000e0c287228 */ /* 0x010e480000000000 */
[----:B------:R-:W2:-:S04]  /*01c0*/  DMUL R38, R14, R14 ;  /* 0x0000000e0e267228 */ /* 0x000e880000000000 */
[----:B-1----:R-:W-:-:S04]  /*01d0*/  DFMA R14, R12, R14, R40 ;  /* 0x0000000e0c0e722b */ /* 0x002fc80000000028 */
[----:B--2---:R-:W-:-:S04]  /*01e0*/  DFMA R12, R12, R12, -R38 ;  /* 0x0000000c0c0c722b */ /* 0x004fc80000000826 */
[----:B-----5:R-:W1:-:S04]  /*01f0*/  DMUL R38, R32, R34 ;  /* 0x0000002220267228 */ /* 0x020e480000000000 */
[----:B0-----:R-:W0:-:S04]  /*0200*/  DMUL R36, R34, R34 ;  /* 0x0000002222247228 */ /* 0x001e080000000000 */
[----:B-1----:R-:W-:-:S04]  /*0210*/  DFMA R34, R32, R34, R38 ;  /* 0x000000222022722b */ /* 0x002fc80000000026 */
[----:B0-----:R-:W-:-:S04]  /*0220*/  DFMA R32, R32, R32, -R36 ;  /* 0x000000202020722b */ /* 0x001fc80000000824 */
[----:B------:R-:W0:-:S04]  /*0230*/  DMUL R38, R28, R30 ;  /* 0x0000001e1c267228 */ /* 0x000e080000000000 */
[----:B------:R-:W1:-:S04]  /*0240*/  DMUL R36, R30, R30 ;  /* 0x0000001e1e247228 */ /* 0x000e480000000000 */
[----:B0-----:R-:W-:-:S04]  /*0250*/  DFMA R30, R28, R30, R38 ;  /* 0x0000001e1c1e722b */ /* 0x001fc80000000026 */
[----:B-1----:R-:W-:-:S04]  /*0260*/  DFMA R28, R28, R28, -R36 ;  /* 0x0000001c1c1c722b */ /* 0x002fc80000000824 */
[----:B------:R-:W0:-:S04]  /*0270*/  DMUL R38, R8, R10 ;  /* 0x0000000a08267228 */ /* 0x000e080000000000 */
[----:B------:R-:W1:-:S04]  /*0280*/  DMUL R36, R10, R10 ;  /* 0x0000000a0a247228 */ /* 0x000e480000000000 */
[----:B0-----:R-:W-:-:S04]  /*0290*/  DFMA R10, R8, R10, R38 ;  /* 0x0000000a080a722b */ /* 0x001fc80000000026 */
[----:B-1----:R-:W-:-:S04]  /*02a0*/  DFMA R8, R8, R8, -R36 ;  /* 0x000000080808722b */ /* 0x002fc80000000824 */
[----:B------:R-:W0:-:S04]  /*02b0*/  DMUL R38, R4, R6 ;  /* 0x0000000604267228 */ /* 0x000e080000000000 */
[----:B------:R-:W1:-:S04]  /*02c0*/  DMUL R36, R6, R6 ;  /* 0x0000000606247228 */ /* 0x000e480000000000 */
[C---:B0-----:R0:W-:Y:S02]  /*02d0*/  DFMA R6, R4.reuse, R6, R38 ;  /* 0x000000060406722b */ /* 0x0411e40000000026 */
[----:B0-----:R-:W-:Y:S02]  /*02e0*/  IMAD.WIDE.U32 R38, R3, R2, c[0x0][0x170] ;  /* 0x00005c0003267625 */ /* 0x001fe400078e0002 */
[----:B-1----:R-:W-:-:S04]  /*02f0*/  DFMA R4, R4, R4, -R36 ;  /* 0x000000040404722b */ /* 0x002fc80000000824 */
[----:B------:R-:W0:Y:S01]  /*0300*/  DMUL R36, R24, R26 ;  /* 0x0000001a18247228 */ /* 0x000e220000000000 */
[----:B------:R-:W-:-:S03]  /*0310*/  IMAD.WIDE R38, R0, 0x20, R38 ;  /* 0x0000002000267825 */ /* 0x000fc600078e0226 */
[-C--:B------:R-:W1:Y:S02]  /*0320*/  DMUL R2, R26, R26.reuse ;  /* 0x0000001a1a027228 */ /* 0x080e640000000000 */
[----:B------:R-:W-:Y:S02]  /*0330*/  STG.E.128 [R38.64], R20 ;  /* 0x0000001426007986 */ /* 0x000fe4000c101d04 */
[C---:B0-----:R-:W-:Y:S02]  /*0340*/  DFMA R26, R24.reuse, R26, R36 ;  /* 0x0000001a181a722b */ /* 0x041fe40000000024 */
[----:B------:R-:W-:Y:S02]  /*0350*/  STG.E.128 [R38.64+0x10], R16 ;  /* 0x0000101026007986 */ /* 0x000fe4000c101d04 */
[----:B-1----:R-:W0:Y:S02]  /*0360*/  DFMA R24, R24, R24, -R2 ;  /* 0x000000181818722b */ /* 0x002e240000000802 */
[----:B------:R-:W-:Y:S04]  /*0370*/  STG.E.128 [R38.64+0x1000], R12 ;  /* 0x0010000c26007986 */ /* 0x000fe8000c101d04 */
[----:B------:R-:W-:Y:S04]  /*0380*/  STG.E.128 [R38.64+0x1010], R32 ;  /* 0x0010102026007986 */ /* 0x000fe8000c101d04 */
[----:B------:R-:W-:Y:S04]  /*0390*/  STG.E.128 [R38.64+0x2000], R28 ;  /* 0x0020001c26007986 */ /* 0x000fe8000c101d04 */
[----:B------:R-:W-:Y:S04]  /*03a0*/  STG.E.128 [R38.64+0x2010], R8 ;  /* 0x0020100826007986 */ /* 0x000fe8000c101d04 */
[----:B------:R-:W-:Y:S04]  /*03b0*/  STG.E.128 [R38.64+0x3000], R4 ;  /* 0x0030000426007986 */ /* 0x000fe8000c101d04 */
[----:B0-----:R-:W-:Y:S01]  /*03c0*/  STG.E.128 [R38.64+0x3010], R24 ;  /* 0x0030101826007986 */ /* 0x001fe2000c101d04 */
[----:B------:R-:W-:Y:S05]  /*03d0*/  EXIT ;  /* 0x000000000000794d */ /* 0x000fea0003800000 */
.L_x_32867:
[----:B------:R-:W0:Y:S01]  /*03e0*/  S2R R37, SR_TID.X ;  /* 0x0000000000257919 */ /* 0x000e220000002100 */
[----:B------:R-:W-:Y:S01]  /*03f0*/  CS2R R6, SRZ ;  /* 0x0000000000067805 */ /* 0x000fe2000001ff00 */
[----:B------:R-:W-:Y:S01]  /*0400*/  CS2R R4, SRZ ;  /* 0x0000000000047805 */ /* 0x000fe2000001ff00 */
[----:B0-----:R-:W-:Y:S01]  /*0410*/  ISETP.GE.AND P0, PT, R37, R0, PT ;  /* 0x000000002500720c */ /* 0x001fe20003f06270 */
[----:B------:R-:W-:-:S12]  /*0420*/  IMAD.MOV.U32 R2, RZ, RZ, R37 ;  /* 0x000000ffff027224 */ /* 0x000fd800078e0025 */
        /* <DEDUP_REMOVED lines=8> */
[----:B------:R0:W2:Y:S07]  /*04b0*/  @!P1 LDG.E.128 R4, [R16.64] ;  /* 0x0000000410049981 */ /* 0x0000ae000c1e1d00 */
        /* <DEDUP_REMOVED lines=11> */
[----:B------:R-:W-:Y:S01]  /*0570*/  CS2R R8, SRZ ;  /* 0x0000000000087805 */ /* 0x000fe2000001ff00 */
[----:B------:R-:W-:-:S05]  /*0580*/  @!P2 IMAD.WIDE.U32 R20, R20, R21, c[0x0][0x178] ;  /* 0x00005e001414a625 */ /* 0x000fca00078e0015 */
[----:B------:R1:W3:Y:S05]  /*0590*/  @!P2 LDG.E.128 R8, [R20.64] ;  /* 0x000000041408a981 */ /* 0x0002ea000c1e1d00 */
[----:B------:R-:W-:Y:S01]  /*05a0*/  @!P1 IMAD.IADD R34, R3, 0x1, R2 ;  /* 0x0000000103229824 */ /* 0x000fe200078e0202 */
[----:B------:R-:W-:-:S04]  /*05b0*/  @!P1 IADD3 R2, R2, 0x80, RZ ;  /* 0x0000008002029810 */ /* 0x000fc80007ffe0ff */
[----:B------:R-:W-:Y:S01]  /*05c0*/  ISETP.GE.AND P2, PT, R2, R0, PT ;  /* 0x000000000200720c */ /* 0x000fe20003f46270 */
[----:B------:R-:W-:Y:S02]  /*05d0*/  @!P3 IMAD.MOV.U32 R25, RZ, RZ, 0x10 ;  /* 0x00000010ff19b424 */ /* 0x000fe400078e00ff */
[----:B------:R-:W-:Y:S01]  /*05e0*/  @!P4 IMAD.MOV.U32 R31, RZ, RZ, 0x10 ;  /* 0x00000010ff1fc424 */ /* 0x000fe200078e00ff */
[----:B------:R-:W-:Y:S01]  /*05f0*/  CS2R R14, SRZ ;  /* 0x00000000000e7805 */ /* 0x000fe2000001ff00 */
[----:B------:R-:W-:Y:S01]  /*0600*/  CS2R R12, SRZ ;  /* 0x00000000000c7805 */ /* 0x000fe2000001ff00 */
[----:B------:R-:W-:Y:S01]  /*0610*/  @!P3 IMAD.WIDE.U32 R24, R24, R25, c[0x0][0x178] ;  /* 0x00005e001818b625 */ /* 0x000fe200078e0019 */
[----:B------:R-:W-:Y:S01]  /*0620*/  CS2R R18, SRZ ;  /* 0x0000000000127805 */ /* 0x000fe2000001ff00 */
[----:B0-----:R-:W-:Y:S02]  /*0630*/  CS2R R16, SRZ ;  /* 0x0000000000107805 */ /* 0x001fe4000001ff00 */
[----:B------:R-:W-:Y:S01]  /*0640*/  @!P1 IMAD.MOV.U32 R35, RZ, RZ, 0x10 ;  /* 0x00000010ff239424 */ /* 0x000fe200078e00ff */
[----:B------:R-:W-:Y:S01]  /*0650*/  CS2R R22, SRZ ;  /* 0x0000000000167805 */ /* 0x000fe2000001ff00 */
[----:B------:R-:W-:Y:S01]  /*0660*/  @!P4 IMAD.WIDE.U32 R30, R30, R31, c[0x0][0x178] ;  /* 0x00005e001e1ec625 */ /* 0x000fe200078e001f */
[----:B-1----:R-:W-:Y:S01]  /*0670*/  CS2R R20, SRZ ;  /* 0x0000000000147805 */ /* 0x002fe2000001ff00 */
[----:B------:R0:W4:Y:S02]  /*0680*/  @!P3 LDG.E.128 R12, [R24.64] ;  /* 0x00000004180cb981 */ /* 0x000124000c1e1d00 */
[----:B------:R-:W-:-:S02]  /*0690*/  @!P1 IMAD.WIDE.U32 R34, R34, R35, c[0x0][0x178] ;  /* 0x00005e0022229625 */ /* 0x000fc400078e0023 */
[----:B------:R1:W5:Y:S02]  /*06a0*/  @!P4 LDG.E.128 R16, [R30.64] ;  /* 0x000000041e10c981 */ /* 0x000364000c1e1d00 */
[----:B------:R-:W-:Y:S01]  /*06b0*/  @!P2 IMAD.IADD R42, R3, 0x1, R2 ;  /* 0x00000001032aa824 */ /* 0x000fe200078e0202 */
[----:B------:R-:W-:Y:S01]  /*06c0*/  @!P2 IADD3 R2, R2, 0x80, RZ ;  /* 0x000000800202a810 */ /* 0x000fe20007ffe0ff */
[----:B------:R-:W-:Y:S01]  /*06d0*/  @!P0 IMAD.MOV.U32 R33, RZ, RZ, 0x10 ;  /* 0x00000010ff218424 */ /* 0x000fe200078e00ff */
[----:B------:R1:W5:Y:S01]  /*06e0*/  @!P1 LDG.E.128 R20, [R34.64] ;  /* 0x0000000422149981 */ /* 0x000362000c1e1d00 */
[----:B------:R-:W-:Y:S01]  /*06f0*/  CS2R R26, SRZ ;  /* 0x00000000001a7805 */ /* 0x000fe2000001ff00 */
[----:B------:R-:W-:Y:S01]  /*0700*/  ISETP.GE.AND P1, PT, R2, R0, PT ;  /* 0x000000000200720c */ /* 0x000fe20003f26270 */
[----:B0-----:R-:W-:Y:S01]  /*0710*/  CS2R R24, SRZ ;  /* 0x0000000000187805 */ /* 0x001fe2000001ff00 */
[----:B------:R-:W-:-:S05]  /*0720*/  @!P0 IMAD.WIDE.U32 R32, R28, R33, c[0x0][0x178] ;  /* 0x00005e001c208625 */ /* 0x000fca00078e0021 */
[----:B------:R0:W5:Y:S01]  /*0730*/  @!P0 LDG.E.128 R24, [R32.64] ;  /* 0x0000000420188981 */ /* 0x000162000c1e1d00 */
[----:B-1----:R-:W-:-:S05]  /*0740*/  CS2R R34, SRZ ;  /* 0x0000000000227805 */ /* 0x002fca000001ff00 */
[----:B------:R-:W-:Y:S02]  /*0750*/  @!P1 IMAD.IADD R40, R3, 0x1, R2 ;  /* 0x0000000103289824 */ /* 0x000fe400078e0202 */
[----:B------:R-:W-:Y:S01]  /*0760*/  @!P1 IMAD.MOV.U32 R41, RZ, RZ, 0x10 ;  /* 0x00000010ff299424 */ /* 0x000fe200078e00ff */
[----:B0-----:R-:W-:-:S03]  /*0770*/  CS2R R32, SRZ ;  /* 0x0000000000207805 */ /* 0x001fc6000001ff00 */
[----:B------:R-:W-:-:S05]  /*0780*/  @!P1 IMAD.WIDE.U32 R40, R40, R41, c[0x0][0x178] ;  /* 0x00005e0028289625 */ /* 0x000fca00078e0029 */
[----:B------:R-:W5:Y:S01]  /*0790*/  @!P1 LDG.E.128 R32, [R40.64] ;  /* 0x0000000428209981 */ /* 0x000f62000c1e1d00 */
[----:B------:R-:W-:Y:S01]  /*07a0*/  @!P2 IMAD.MOV.U32 R43, RZ, RZ, 0x10 ;  /* 0x00000010ff2ba424 */ /* 0x000fe200078e00ff */
[----:B------:R-:W-:Y:S01]  /*07b0*/  CS2R R30, SRZ ;  /* 0x00000000001e7805 */ /* 0x000fe2000001ff00 */
[----:B------:R-:W-:Y:S02]  /*07c0*/  CS2R R28, SRZ ;  /* 0x00000000001c7805 */ /* 0x000fe4000001ff00 */
[----:B------:R-:W-:-:S05]  /*07d0*/  @!P2 IMAD.WIDE.U32 R42, R42, R43, c[0x0][0x178] ;  /* 0x00005e002a2aa625 */ /* 0x000fca00078e002b */
[----:B------:R0:W5:Y:S01]  /*07e0*/  @!P2 LDG.E.128 R28, [R42.64] ;  /* 0x000000042a1ca981 */ /* 0x000162000c1e1d00 */
[----:B------:R-:W-:Y:S01]  /*07f0*/  MOV R2, R37 ;  /* 0x0000002500027202 */ /* 0x000fe20000000f00 */
[----:B------:R-:W-:Y:S01]  /*0800*/  @!P0 IMAD.IADD R36, R3, 0x1, R37 ;  /* 0x0000000103248824 */ /* 0x000fe200078e0225 */
[----:B------:R-:W-:Y:S01]  /*0810*/  BSSY B0, `(.L_x_32868) ;  /* 0x0000094000007945 */ /* 0x000fe20003800000 */
[----:B------:R-:W-:Y:S01]  /*0820*/  BSSY B1, `(.L_x_32869) ;  /* 0x000008a000017945 */ /* 0x000fe20003800000 */
        /* <DEDUP_REMOVED lines=10> */
[----:B-----5:R-:W3:-:S04]  /*08d0*/  DMUL R44, R16, R18 ;  /* 0x00000012102c7228 */ /* 0x020ec80000000000 */
[----:B0-----:R-:W0:-:S04]  /*08e0*/  DMUL R42, R18, R18 ;  /* 0x00000012122a7228 */ /* 0x001e080000000000 */
[----:B-1----:R-:W-:-:S04]  /*08f0*/  DFMA R10, R12, R14, R10 ;  /* 0x0000000e0c0a722b */ /* 0x002fc8000000000a */
[----:B--2---:R1:W-:Y:S02]  /*0900*/  DFMA R8, R12, R12, -R8 ;  /* 0x0000000c0c08722b */ /* 0x0043e40000000808 */
[----:B-1----:R-:W-:Y:S02]  /*0910*/  IADD3 R13, R37, 0x100, RZ ;  /* 0x00000100250d7810 */ /* 0x002fe40007ffe0ff */
[----:B---3--:R-:W-:-:S04]  /*0920*/  DFMA R44, R16, R18, R44 ;  /* 0x00000012102c722b */ /* 0x008fc8000000002c */
[----:B0-----:R0:W-:Y:S02]  /*0930*/  DFMA R42, R16, R16, -R42 ;  /* 0x00000010102a722b */ /* 0x0011e4000000082a */
[----:B0-----:R-:W-:Y:S02]  /*0940*/  IADD3 R17, R37, 0x280, RZ ;  /* 0x0000028025117810 */ /* 0x001fe40007ffe0ff */
[-C--:B------:R-:W-:Y:S01]  /*0950*/  ISETP.GE.AND P4, PT, R13, R0.reuse, PT ;  /* 0x000000000d00720c */ /* 0x080fe20003f86270 */
[----:B------:R-:W0:Y:S01]  /*0960*/  DMUL R12, R24, R26 ;  /* 0x0000001a180c7228 */ /* 0x000e220000000000 */
[----:B------:R-:W-:-:S03]  /*0970*/  ISETP.GE.AND P2, PT, R17, R0, PT ;  /* 0x000000001100720c */ /* 0x000fc60003f46270 */
[-C--:B------:R-:W1:Y:S01]  /*0980*/  DMUL R16, R26, R26.reuse ;  /* 0x0000001a1a107228 */ /* 0x080e620000000000 */
[C---:B------:R-:W-:Y:S02]  /*0990*/  IADD3 R15, R37.reuse, 0x180, RZ ;  /* 0x00000180250f7810 */ /* 0x040fe40007ffe0ff */
[----:B------:R-:W-:Y:S01]  /*09a0*/  IADD3 R19, R37, 0x300, RZ ;  /* 0x0000030025137810 */ /* 0x000fe20007ffe0ff */
[----:B0-----:R-:W0:Y:S01]  /*09b0*/  DFMA R26, R24, R26, R12 ;  /* 0x0000001a181a722b */ /* 0x001e22000000000c */
[----:B------:R-:W-:-:S03]  /*09c0*/  ISETP.GE.AND P5, PT, R15, R0, PT ;  /* 0x000000000f00720c */ /* 0x000fc60003fa6270 */
[----:B-1----:R1:W2:Y:S01]  /*09d0*/  DFMA R16, R24, R24, -R16 ;  /* 0x000000181810722b */ /* 0x0022a20000000810 */
[----:B------:R-:W-:Y:S02]  /*09e0*/  ISETP.GE.AND P1, PT, R19, R0, PT ;  /* 0x000000001300720c */ /* 0x000fe40003f26270 */
[----:B------:R-:W-:Y:S02]  /*09f0*/  FSEL R19, R10, RZ, !P5 ;  /* 0x000000ff0a137208 */ /* 0x000fe40006800000 */
[----:B------:R-:W-:Y:S02]  /*0a00*/  FSEL R18, R11, RZ, !P5 ;  /* 0x000000ff0b127208 */ /* 0x000fe40006800000 */
[----:B-1----:R-:W-:Y:S02]  /*0a10*/  FSEL R24, R8, RZ, !P5 ;  /* 0x000000ff08187208 */ /* 0x002fe40006800000 */
[----:B------:R-:W-:Y:S02]  /*0a20*/  FSEL R25, R9, RZ, !P5 ;  /* 0x000000ff09197208 */ /* 0x000fe40006800000 */
[----:B------:R-:W-:-:S02]  /*0a30*/  IADD3 R15, R37, 0x200, RZ ;  /* 0x00000200250f7810 */ /* 0x000fc40007ffe0ff */
[-C--:B------:R-:W-:Y:S01]  /*0a40*/  ISETP.GE.AND P5, PT, R37, R0.reuse, PT ;  /* 0x000000002500720c */ /* 0x080fe20003fa6270 */
[----:B------:R-:W1:Y:S01]  /*0a50*/  DMUL R8, R32, R34 ;  /* 0x0000002220087228 */ /* 0x000e620000000000 */
[----:B------:R-:W-:Y:S02]  /*0a60*/  ISETP.GE.AND P3, PT, R15, R0, PT ;  /* 0x000000000f00720c */ /* 0x000fe40003f66270 */
[----:B0-----:R-:W-:Y:S02]  /*0a70*/  FSEL R10, R26, RZ, !P5 ;  /* 0x000000ff1a0a7208 */ /* 0x001fe40006800000 */
[----:B------:R-:W-:Y:S02]  /*0a80*/  FSEL R11, R27, RZ, !P5 ;  /* 0x000000ff1b0b7208 */ /* 0x000fe40006800000 */
[C---:B------:R-:W-:Y:S02]  /*0a90*/  IADD3 R13, R37.reuse, 0x80, RZ ;  /* 0x00000080250d7810 */ /* 0x040fe40007ffe0ff */
[----:B------:R-:W-:Y:S01]  /*0aa0*/  IADD3 R15, R37, 0x380, RZ ;  /* 0x00000380250f7810 */ /* 0x000fe20007ffe0ff */
[----:B------:R-:W-:Y:S01]  /*0ab0*/  @!P0 IMAD.MOV.U32 R37, RZ, RZ, 0x10 ;  /* 0x00000010ff258424 */ /* 0x000fe200078e00ff */
[----:B--2---:R-:W-:-:S02]  /*0ac0*/  FSEL R26, R16, RZ, !P5 ;  /* 0x000000ff101a7208 */ /* 0x004fc40006800000 */
[----:B------:R-:W-:Y:S01]  /*0ad0*/  FSEL R27, R17, RZ, !P5 ;  /* 0x000000ff111b7208 */ /* 0x000fe20006800000 */
[----:B------:R-:W0:Y:S01]  /*0ae0*/  DMUL R4, R20, R22 ;  /* 0x0000001614047228 */ /* 0x000e220000000000 */
[----:B------:R-:W-:Y:S01]  /*0af0*/  ISETP.GE.AND P6, PT, R13, R0, PT ;  /* 0x000000000d00720c */ /* 0x000fe20003fc6270 */
[----:B------:R-:W-:Y:S02]  /*0b00*/  @!P0 IMAD.WIDE.U32 R36, R36, R37, c[0x0][0x170] ;  /* 0x00005c0024248625 */ /* 0x000fe400078e0025 */
[----:B-1----:R1:W-:Y:S02]  /*0b10*/  DFMA R16, R32, R34, R8 ;  /* 0x000000222010722b */ /* 0x0023e40000000008 */
[----:B-1----:R-:W-:Y:S02]  /*0b20*/  @!P0 IMAD.MOV.U32 R8, RZ, RZ, R26 ;  /* 0x000000ffff088224 */ /* 0x002fe400078e001a */
[----:B------:R-:W-:Y:S02]  /*0b30*/  @!P0 IMAD.MOV.U32 R9, RZ, RZ, R27 ;  /* 0x000000ffff098224 */ /* 0x000fe400078e001b */
[----:B------:R-:W-:Y:S01]  /*0b40*/  @!P0 IMAD.MOV.U32 R2, RZ, RZ, R13 ;  /* 0x000000ffff028224 */ /* 0x000fe200078e000d */
[-C--:B------:R-:W1:Y:S01]  /*0b50*/  DMUL R40, R22, R22.reuse ;  /* 0x0000001616287228 */ /* 0x080e620000000000 */
[----:B------:R-:W-:Y:S01]  /*0b60*/  FSEL R12, R38, RZ, !P6 ;  /* 0x000000ff260c7208 */ /* 0x000fe20007000000 */
[----:B------:R2:W-:Y:S01]  /*0b70*/  @!P0 STG.E.128 [R36.64], R8 ;  /* 0x0000000824008986 */ /* 0x0005e2000c101d04 */
[----:B------:R-:W-:Y:S01]  /*0b80*/  FSEL R13, R39, RZ, !P6 ;  /* 0x000000ff270d7208 */ /* 0x000fe20007000000 */
[----:B0-----:R0:W-:-:S02]  /*0b90*/  DFMA R4, R20, R22, R4 ;  /* 0x000000161404722b */ /* 0x0011c40000000004 */
[----:B0-----:R-:W-:Y:S02]  /*0ba0*/  FSEL R23, R6, RZ, !P4 ;  /* 0x000000ff06177208 */ /* 0x001fe40006000000 */
[----:B------:R-:W-:Y:S01]  /*0bb0*/  FSEL R22, R7, RZ, !P4 ;  /* 0x000000ff07167208 */ /* 0x000fe20006000000 */
[----:B------:R-:W0:Y:S01]  /*0bc0*/  DMUL R6, R28, R30 ;  /* 0x0000001e1c067228 */ /* 0x000e220000000000 */
[----:B------:R-:W-:-:S03]  /*0bd0*/  ISETP.GE.AND P0, PT, R2, R0, PT ;  /* 0x000000000200720c */ /* 0x000fc60003f06270 */
[----:B------:R-:W3:-:S04]  /*0be0*/  DMUL R38, R30, R30 ;  /* 0x0000001e1e267228 */ /* 0x000ec80000000000 */
[----:B------:R-:W4:-:S04]  /*0bf0*/  DMUL R34, R34, R34 ;  /* 0x0000002222227228 */ /* 0x000f080000000000 */
[----:B-1----:R1:W5:-:S04]  /*0c00*/  DFMA R40, R20, R20, -R40 ;  /* 0x000000141428722b */ /* 0x0023480000000828 */
[----:B0-----:R0:W0:-:S04]  /*0c10*/  DFMA R6, R28, R30, R6 ;  /* 0x0000001e1c06722b */ /* 0x0010080000000006 */
[----:B---3--:R5:W3:-:S04]  /*0c20*/  DFMA R38, R28, R28, -R38 ;  /* 0x0000001c1c26722b */ /* 0x008ac80000000826 */
[----:B----4-:R-:W4:Y:S01]  /*0c30*/  DFMA R32, R32, R32, -R34 ;  /* 0x000000202020722b */ /* 0x010f220000000822 */
[----:B-1----:R-:W-:Y:S02]  /*0c40*/  FSEL R21, R48, RZ, !P4 ;  /* 0x000000ff30157208 */ /* 0x002fe40006000000 */
[----:B------:R-:W-:Y:S02]  /*0c50*/  FSEL R20, R49, RZ, !P4 ;  /* 0x000000ff31147208 */ /* 0x000fe40006000000 */
[----:B------:R-:W-:Y:S02]  /*0c60*/  ISETP.GE.AND P4, PT, R15, R0, PT ;  /* 0x000000000f00720c */ /* 0x000fe40003f86270 */
[----:B------:R-:W-:Y:S02]  /*0c70*/  FSEL R14, R46, RZ, !P6 ;  /* 0x000000ff2e0e7208 */ /* 0x000fe40007000000 */
[----:B--2---:R-:W-:Y:S02]  /*0c80*/  FSEL R10, R16, RZ, !P4 ;  /* 0x000000ff100a7208 */ /* 0x004fe40006000000 */
[----:B------:R-:W-:-:S02]  /*0c90*/  FSEL R11, R17, RZ, !P4 ;  /* 0x000000ff110b7208 */ /* 0x000fc40006000000 */
[----:B------:R-:W-:Y:S02]  /*0ca0*/  FSEL R15, R47, RZ, !P6 ;  /* 0x000000ff2f0f7208 */ /* 0x000fe40007000000 */
[----:B------:R-:W-:Y:S02]  /*0cb0*/  FSEL R26, R44, RZ, !P3 ;  /* 0x000000ff2c1a7208 */ /* 0x000fe40005800000 */
[----:B------:R-:W-:Y:S02]  /*0cc0*/  FSEL R27, R45, RZ, !P3 ;  /* 0x000000ff2d1b7208 */ /* 0x000fe40005800000 */
[----:B0-----:R-:W-:Y:S02]  /*0cd0*/  FSEL R31, R42, RZ, !P3 ;  /* 0x000000ff2a1f7208 */ /* 0x001fe40005800000 */
[----:B------:R-:W-:Y:S02]  /*0ce0*/  FSEL R30, R43, RZ, !P3 ;  /* 0x000000ff2b1e7208 */ /* 0x000fe40005800000 */
[----:B------:R-:W-:-:S02]  /*0cf0*/  FSEL R4, R4, RZ, !P2 ;  /* 0x000000ff04047208 */ /* 0x000fc40005000000 */
[----:B------:R-:W-:Y:S02]  /*0d00*/  FSEL R5, R5, RZ, !P2 ;  /* 0x000000ff05057208 */ /* 0x000fe40005000000 */
[----:B-----5:R-:W-:Y:S02]  /*0d10*/  FSEL R28, R40, RZ, !P2 ;  /* 0x000000ff281c7208 */ /* 0x020fe40005000000 */
[----:B------:R-:W-:Y:S02]  /*0d20*/  FSEL R29, R41, RZ, !P2 ;  /* 0x000000ff291d7208 */ /* 0x000fe40005000000 */
[----:B------:R-:W-:Y:S02]  /*0d30*/  FSEL R6, R6, RZ, !P1 ;  /* 0x000000ff06067208 */ /* 0x000fe40004800000 */
[----:B------:R-:W-:Y:S02]  /*0d40*/  FSEL R7, R7, RZ, !P1 ;  /* 0x000000ff07077208 */ /* 0x000fe40004800000 */
[----:B---3--:R-:W-:-:S02]  /*0d50*/  FSEL R8, R38, RZ, !P1 ;  /* 0x000000ff26087208 */ /* 0x008fc40004800000 */
[----:B------:R-:W-:Y:S02]  /*0d60*/  FSEL R9, R39, RZ, !P1 ;  /* 0x000000ff27097208 */ /* 0x000fe40004800000 */
[----:B----4-:R-:W-:Y:S02]  /*0d70*/  FSEL R16, R32, RZ, !P4 ;  /* 0x000000ff20107208 */ /* 0x010fe40006000000 */
[----:B------:R-:W-:Y:S01]  /*0d80*/  FSEL R17, R33, RZ, !P4 ;  /* 0x000000ff21117208 */ /* 0x000fe20006000000 */
[----:B------:R-:W-:Y:S05]  /*0d90*/  @P0 BRA `(.L_x_32870) ;  /* 0x0000010000000947 */ /* 0x000fea0003800000 */
[----:B------:R-:W-:Y:S01]  /*0da0*/  IMAD.IADD R32, R3, 0x1, R2 ;  /* 0x0000000103207824 */ /* 0x000fe200078e0202 */
[----:B------:R-:W-:Y:S01]  /*0db0*/  IADD3 R2, R2, 0x80, RZ ;  /* 0x0000008002027810 */ /* 0x000fe20007ffe0ff */
[----:B------:R-:W-:-:S03]  /*0dc0*/  IMAD.MOV.U32 R33, RZ, RZ, 0x10 ;  /* 0x00000010ff217424 */ /* 0x000fc600078e00ff */
[----:B------:R-:W-:Y:S01]  /*0dd0*/  ISETP.GE.AND P0, PT, R2, R0, PT ;  /* 0x000000000200720c */ /* 0x000fe20003f06270 */
[----:B------:R-:W-:-:S05]  /*0de0*/  IMAD.WIDE.U32 R32, R32, R33, c[0x0][0x170] ;  /* 0x00005c0020207625 */ /* 0x000fca00078e0021 */
[----:B------:R0:W-:Y:S07]  /*0df0*/  STG.E.128 [R32.64], R12 ;  /* 0x0000000c20007986 */ /* 0x0001ee000c101d04 */
[----:B------:R-:W-:Y:S05]  /*0e00*/  @P0 BRA `(.L_x_32871) ;  /* 0x0000014000000947 */ /* 0x000fea0003800000 */
[----:B0-----:R-:W-:Y:S01]  /*0e10*/  IMAD.IADD R32, R3, 0x1, R2 ;  /* 0x0000000103207824 */ /* 0x001fe200078e0202 */
[----:B------:R-:W-:Y:S01]  /*0e20*/  IADD3 R2, R2, 0x80, RZ ;  /* 0x0000008002027810 */ /* 0x000fe20007ffe0ff */
[----:B------:R-:W-:Y:S02]  /*0e30*/  IMAD.MOV.U32 R33, RZ, RZ, 0x10 ;  /* 0x00000010ff217424 */ /* 0x000fe400078e00ff */
[----:B------:R-:W-:-:S02]  /*0e40*/  IMAD.MOV.U32 R12, RZ, RZ, R23 ;  /* 0x000000ffff0c7224 */ /* 0x000fc400078e0017 */
[----:B------:R-:W-:-:S04]  /*0e50*/  IMAD.WIDE.U32 R32, R32, R33, c[0x0][0x170] ;  /* 0x00005c0020207625 */ /* 0x000fc800078e0021 */
[----:B------:R-:W-:Y:S02]  /*0e60*/  IMAD.MOV.U32 R13, RZ, RZ, R22 ;  /* 0x000000ffff0d7224 */ /* 0x000fe400078e0016 */
[----:B------:R-:W-:Y:S02]  /*0e70*/  IMAD.MOV.U32 R14, RZ, RZ, R21 ;  /* 0x000000ffff0e7224 */ /* 0x000fe400078e0015 */
[----:B------:R-:W-:-:S05]  /*0e80*/  IMAD.MOV.U32 R15, RZ, RZ, R20 ;  /* 0x000000ffff0f7224 */ /* 0x000fca00078e0014 */
[----:B------:R0:W-:Y:S02]  /*0e90*/  STG.E.128 [R32.64], R12 ;  /* 0x0000000c20007986 */ /* 0x0001e4000c101d04 */
.L_x_32870:
[----:B------:R-:W-:-:S13]  /*0ea0*/  ISETP.GE.AND P0, PT, R2, R0, PT ;  /* 0x000000000200720c */ /* 0x000fda0003f06270 */
[----:B------:R-:W-:Y:S05]  /*0eb0*/  @P0 BRA `(.L_x_32872) ;  /* 0x0000014000000947 */ /* 0x000fea0003800000 */
[----:B------:R-:W-:Y:S01]  /*0ec0*/  IADD3 R20, R3, R2, RZ ;  /* 0x0000000203147210 */ /* 0x000fe20007ffe0ff */
[----:B------:R-:W-:Y:S01]  /*0ed0*/  IMAD.MOV.U32 R21, RZ, RZ, 0x10 ;  /* 0x00000010ff157424 */ /* 0x000fe200078e00ff */
[----:B------:R-:W-:Y:S01]  /*0ee0*/  IADD3 R2, R2, 0x80, RZ ;  /* 0x0000008002027810 */ /* 0x000fe20007ffe0ff */
[----:B0-----:R-:W-:Y:S02]  /*0ef0*/  IMAD.MOV.U32 R12, RZ, RZ, R24 ;  /* 0x000000ffff0c7224 */ /* 0x001fe400078e0018 */
[----:B------:R-:W-:-:S04]  /*0f00*/  IMAD.WIDE.U32 R20, R20, R21, c[0x0][0x170] ;  /* 0x00005c0014147625 */ /* 0x000fc800078e0015 */
[----:B------:R-:W-:Y:S02]  /*0f10*/  IMAD.MOV.U32 R13, RZ, RZ, R25 ;  /* 0x000000ffff0d7224 */ /* 0x000fe400078e0019 */
[----:B------:R-:W-:Y:S02]  /*0f20*/  IMAD.MOV.U32 R14, RZ, RZ, R19 ;  /* 0x000000ffff0e7224 */ /* 0x000fe400078e0013 */
[----:B------:R-:W-:-:S05]  /*0f30*/  IMAD.MOV.U32 R15, RZ, RZ, R18 ;  /* 0x000000ffff0f7224 */ /* 0x000fca00078e0012 */
[----:B------:R0:W-:Y:S02]  /*0f40*/  STG.E.128 [R20.64], R12 ;  /* 0x0000000c14007986 */ /* 0x0001e4000c101d04 */
.L_x_32871:
[----:B------:R-:W-:-:S13]  /*0f50*/  ISETP.GE.AND P0, PT, R2, R0, PT ;  /* 0x000000000200720c */ /* 0x000fda0003f06270 */
[----:B------:R-:W-:Y:S05]  /*0f60*/  @P0 BRA `(.L_x_32873) ;  /* 0x0000015000000947 */ /* 0x000fea0003800000 */
[----:B------:R-:W-:Y:S01]  /*0f70*/  IMAD.IADD R18, R3, 0x1, R2 ;  /* 0x0000000103127824 */ /* 0x000fe200078e0202 */
[----:B------:R-:W-:Y:S01]  /*0f80*/  IADD3 R2, R2, 0x80, RZ ;  /* 0x0000008002027810 */ /* 0x000fe20007ffe0ff */
[----:B------:R-:W-:Y:S02]  /*0f90*/  IMAD.MOV.U32 R19, RZ, RZ, 0x10 ;  /* 0x00000010ff137424 */ /* 0x000fe400078e00ff */
[----:B0-----:R-:W-:Y:S02]  /*0fa0*/  IMAD.MOV.U32 R12, RZ, RZ, R31 ;  /* 0x000000ffff0c7224 */ /* 0x001fe400078e001f */
[----:B------:R-:W-:-:S04]  /*0fb0*/  IMAD.WIDE.U32 R18, R18, R19, c[0x0][0x170] ;  /* 0x00005c0012127625 */ /* 0x000fc800078e0013 */
[----:B------:R-:W-:Y:S02]  /*0fc0*/  IMAD.MOV.U32 R13, RZ, RZ, R30 ;  /* 0x000000ffff0d7224 */ /* 0x000fe400078e001e */
[----:B------:R-:W-:Y:S02]  /*0fd0*/  IMAD.MOV.U32 R14, RZ, RZ, R26 ;  /* 0x000000ffff0e7224 */ /* 0x000fe400078e001a */
[----:B------:R-:W-:-:S05]  /*0fe0*/  IMAD.MOV.U32 R15, RZ, RZ, R27 ;  /* 0x000000ffff0f7224 */ /* 0x000fca00078e001b */
[----:B------:R0:W-:Y:S02]  /*0ff0*/  STG.E.128 [R18.64], R12 ;  /* 0x0000000c12007986 */ /* 0x0001e4000c101d04 */
.L_x_32872:
[----:B------:R-:W-:-:S13]  /*1000*/  ISETP.GE.AND P0, PT, R2, R0, PT ;  /* 0x000000000200720c */ /* 0x000fda0003f06270 */
[----:B------:R-:W-:Y:S01]  /*1010*/  @P0 BREAK B1 ;  /* 0x0000000000010942 */ /* 0x000fe20003800000 */
[----:B------:R-:W-:Y:S05]  /*1020*/  @P0 BRA `(.L_x_32874) ;  /* 0x0000012000000947 */ /* 0x000fea0003800000 */
[----:B0-----:R-:W-:Y:S01]  /*1030*/  IMAD.IADD R18, R3, 0x1, R2 ;  /* 0x0000000103127824 */ /* 0x001fe200078e0202 */
[----:B------:R-:W-:Y:S01]  /*1040*/  MOV R12, R28 ;  /* 0x0000001c000c7202 */ /* 0x000fe20000000f00 */
[----:B------:R-:W-:Y:S01]  /*1050*/  IMAD.MOV.U32 R19, RZ, RZ, 0x10 ;  /* 0x00000010ff137424 */ /* 0x000fe200078e00ff */
[----:B------:R-:W-:Y:S01]  /*1060*/  IADD3 R2, R2, 0x80, RZ ;  /* 0x0000008002027810 */ /* 0x000fe20007ffe0ff */
[----:B------:R-:W-:Y:S02]  /*1070*/  IMAD.MOV.U32 R13, RZ, RZ, R29 ;  /* 0x000000ffff0d7224 */ /* 0x000fe400078e001d */
[----:B------:R-:W-:-:S04]  /*1080*/  IMAD.WIDE.U32 R18, R18, R19, c[0x0][0x170] ;  /* 0x00005c0012127625 */ /* 0x000fc800078e0013 */
[----:B------:R-:W-:Y:S02]  /*1090*/  IMAD.MOV.U32 R14, RZ, RZ, R4 ;  /* 0x000000ffff0e7224 */ /* 0x000fe400078e0004 */
[----:B------:R-:W-:-:S05]  /*10a0*/  IMAD.MOV.U32 R15, RZ, RZ, R5 ;  /* 0x000000ffff0f7224 */ /* 0x000fca00078e0005 */
[----:B------:R0:W-:Y:S02]  /*10b0*/  STG.E.128 [R18.64], R12 ;  /* 0x0000000c12007986 */ /* 0x0001e4000c101d04 */
.L_x_32873:
[----:B------:R-:W-:Y:S05]  /*10c0*/  BSYNC B1 ;  /* 0x0000000000017941 */ /* 0x000fea0003800000 */
.L_x_32869:
[----:B------:R-:W-:-:S13]  /*10d0*/  ISETP.GE.AND P0, PT, R2, R0, PT ;  /* 0x000000000200720c */ /* 0x000fda0003f06270 */
[----:B0-----:R-:W-:Y:S01]  /*10e0*/  @!P0 IMAD.IADD R12, R3, 0x1, R2 ;  /* 0x00000001030c8824 */ /* 0x001fe200078e0202 */
[----:B------:R-:W-:Y:S01]  /*10f0*/  @!P0 IADD3 R2, R2, 0x80, RZ ;  /* 0x0000008002028810 */ /* 0x000fe20007ffe0ff */
[----:B------:R-:W-:Y:S02]  /*1100*/  @!P0 IMAD.MOV.U32 R13, RZ, RZ, 0x10 ;  /* 0x00000010ff0d8424 */ /* 0x000fe400078e00ff */
[----:B------:R-:W-:Y:S02]  /*1110*/  @!P0 IMAD.MOV.U32 R4, RZ, RZ, R8 ;  /* 0x000000ffff048224 */ /* 0x000fe400078e0008 */
[----:B------:R-:W-:-:S04]  /*1120*/  @!P0 IMAD.WIDE.U32 R12, R12, R13, c[0x0][0x170] ;  /* 0x00005c000c0c8625 */ /* 0x000fc800078e000d */
[----:B------:R-:W-:-:S05]  /*1130*/  @!P0 IMAD.MOV.U32 R5, RZ, RZ, R9 ;  /* 0x000000ffff058224 */ /* 0x000fca00078e0009 */
[----:B------:R0:W-:Y:S02]  /*1140*/  @!P0 STG.E.128 [R12.64], R4 ;  /* 0x000000040c008986 */ /* 0x0001e4000c101d04 */
.L_x_32874:
[----:B------:R-:W-:Y:S05]  /*1150*/  BSYNC B0 ;  /* 0x0000000000007941 */ /* 0x000fea0003800000 */
.L_x_32868:
[----:B------:R-:W-:Y:S01]  /*1160*/  WARPSYNC 0xffffffff ;  /* 0xffffffff00007948 */ /* 0x000fe20003800000 */
[----:B------:R-:W-:-:S13]  /*1170*/  ISETP.GE.AND P0, PT, R2, R0, PT ;  /* 0x000000000200720c */ /* 0x000fda0003f06270 */
[----:B------:R-:W-:Y:S05]  /*1180*/  @P0 EXIT ;  /* 0x000000000000094d */ /* 0x000fea0003800000 */
[----:B------:R-:W-:Y:S02]  /*1190*/  IMAD.IADD R2, R3, 0x1, R2 ;  /* 0x0000000103027824 */ /* 0x000fe400078e0202 */
[----:B------:R-:W-:Y:S02]  /*11a0*/  IMAD.MOV.U32 R3, RZ, RZ, 0x10 ;  /* 0x00000010ff037424 */ /* 0x000fe400078e00ff */
[----:B------:R-:W-:Y:S02]  /*11b0*/  IMAD.MOV.U32 R8, RZ, RZ, R16 ;  /* 0x000000ffff087224 */ /* 0x000fe400078e0010 */
[----:B------:R-:W-:-:S04]  /*11c0*/  IMAD.WIDE.U32 R2, R2, R3, c[0x0][0x170] ;  /* 0x00005c0002027625 */ /* 0x000fc800078e0003 */
[----:B------:R-:W-:-:S05]  /*11d0*/  IMAD.MOV.U32 R9, RZ, RZ, R17 ;  /* 0x000000ffff097224 */ /* 0x000fca00078e0011 */
[----:B------:R-:W-:Y:S01]  /*11e0*/  STG.E.128 [R2.64], R8 ;  /* 0x0000000802007986 */ /* 0x000fe2000c101d04 */
[----:B------:R-:W-:Y:S05]  /*11f0*/  EXIT ;  /* 0x000000000000794d */ /* 0x000fea0003800000 */
.L_x_32875:
        /* <DEDUP_REMOVED lines=16> */
.L_x_61874:


//--------------------- .text._ZN2at6native29vectorized_elementwise_kernelILi4EZZZNS0_50_GLOBAL__N__2680c7bb_12_PowKernel_cu_b2145a98_318424pow_tensor_scalar_kernelERNS_18TensorIteratorBaseERKN3c106ScalarEENKUlvE_clEvENKUlvE_clEvEUlNS5_7complexIdEEE_St5arrayIPcLm2EEEEviT0_T1_ --------------------------
	.section	.text._ZN2at6native29vectorized_elementwise_kernelILi4EZZZNS0_50_GLOBAL__N__2680c7bb_12_PowKernel_cu_b2145a98_318424pow_tensor_scalar_kernelERNS_18TensorIteratorBaseERKN3c106ScalarEENKUlvE_clEvENKUlvE_clEvEUlNS5_7complexIdEEE_St5arrayIPcLm2EEEEviT0_T1_,"ax",@progbits
	.sectioninfo	@"SHI_REGISTERS=52"
	.align	128
        .global         _ZN2at6native29vectorized_elementwise_kernelILi4EZZZNS0_50_GLOBAL__N__2680c7bb_12_PowKernel_cu_b2145a98_318424pow_tensor_scalar_kernelERNS_18TensorIteratorBaseERKN3c106ScalarEENKUlvE_clEvENKUlvE_clEvEUlNS5_7complexIdEEE_St5arrayIPcLm2EEEEviT0_T1_
        .type           _ZN2at6native29vectorized_elementwise_kernelILi4EZZZNS0_50_GLOBAL__N__2680c7bb_12_PowKernel_cu_b2145a98_318424pow_tensor_scalar_kernelERNS_18TensorIteratorBaseERKN3c106ScalarEENKUlvE_clEvENKUlvE_clEvEUlNS5_7complexIdEEE_St5arrayIPcLm2EEEEviT0_T1_,@function
        .size           _ZN2at6native29vectorized_elementwise_kernelILi4EZZZNS0_50_GLOBAL__N__2680c7bb_12_PowKernel_cu_b2145a98_318424pow_tensor_scalar_kernelERNS_18TensorIteratorBaseERKN3c106ScalarEENKUlvE_clEvENKUlvE_clEvEUlNS5_7complexIdEEE_St5arrayIPcLm2EEEEviT0_T1_,(.L_x_61875 - _ZN2at6native29vectorized_elementwise_kernelILi4EZZZNS0_50_GLOBAL__N__2680c7bb_12_PowKernel_cu_b2145a98_318424pow_tensor_scalar_kernelERNS_18TensorIteratorBaseERKN3c106ScalarEENKUlvE_clEvENKUlvE_clEvEUlNS5_7complexIdEEE_St5arrayIPcLm2EEEEviT0_T1_)
        .other          _ZN2at6native29vectorized_elementwise_kernelILi4EZZZNS0_50_GLOBAL__N__2680c7bb_12_PowKernel_cu_b2145a98_318424pow_tensor_scalar_kernelERNS_18TensorIteratorBaseERKN3c106ScalarEENKUlvE_clEvENKUlvE_clEvEUlNS5_7complexIdEEE_St5arrayIPcLm2EEEEviT0_T1_,@"STO_CUDA_ENTRY STV_DEFAULT"
_ZN2at6native29vectorized_elementwise_kernelILi4EZZZNS0_50_GLOBAL__N__2680c7bb_12_PowKernel_cu_b2145a98_318424pow_tensor_scalar_kernelERNS_18TensorIteratorBaseERKN3c106ScalarEENKUlvE_clEvENKUlvE_clEvEUlNS5_7complexIdEEE_St5arrayIPcLm2EEEEviT0_T1_:
.text._ZN2at6native29vectorized_elementwise_kernelILi4EZZZNS0_50_GLOBAL__N__2680c7bb_12_PowKernel_cu_b2145a98_318424pow_tensor_scalar_kernelERNS_18TensorIteratorBaseERKN3c106ScalarEENKUlvE_clEvENKUlvE_clEvEUlNS5_7complexIdEEE_St5arrayIPcLm2EEEEviT0_T1_:
        /* <DEDUP_REMOVED lines=62> */
.L_x_32876:
        /* <DEDUP_REMOVED lines=172> */
.L_x_32879:
        /* <DEDUP_REMOVED lines=11> */
.L_x_32880:
        /* <DEDUP_REMOVED lines=11> */
.L_x_32881:
        /* <DEDUP_REMOVED lines=12> */
.L_x_32882:
[----:B------:R-:W-:Y:S05]  /*10c0*/  BSYNC B1 ;  /* 0x0000000000017941 */ /* 0x000fea0003800000 */
.L_x_32878:
        /* <DEDUP_REMOVED lines=8> */
.L_x_32883:
[----:B------:R-:W-:Y:S05]  /*1150*/  BSYNC B0 ;  /* 0x0000000000007941 */ /* 0x000fea0003800000 */
.L_x_32877:
        /* <DEDUP_REMOVED lines=10> */
.L_x_32884:
        /* <DEDUP_REMOVED lines=16> */
.L_x_61875:


//--------------------- .text._ZN2at6native29vectorized_elementwise_kernelILi8EZZZNS0_50_GLOBAL__N__2680c7bb_12_PowKernel_cu_b2145a98_318424pow_tensor_scalar_kernelERNS_18TensorIteratorBaseERKN3c106ScalarEENKUlvE_clEvENKUlvE_clEvEUlNS5_7complexIdEEE_St5arrayIPcLm2EEEEviT0_T1_ --------------------------
	.section	.text._ZN2at6native29vectorized_elementwise_kernelILi8EZZZNS0_50_GLOBAL__N__2680c7bb_12_PowKernel_cu_b2145a98_318424pow_tensor_scalar_kernelERNS_18TensorIteratorBaseERKN3c106ScalarEENKUlvE_clEvENKUlvE_clEvEUlNS5_7complexIdEEE_St5arrayIPcLm2EEEEviT0_T1_,"ax",@progbits
	.sectioninfo	@"SHI_REGISTERS=4"
	.align	128
        .global         _ZN2at6native29vectorized_elementwise_kernelILi8EZZZNS0_50_GLOBAL__N__2680c7bb_12_PowKernel_cu_b2145a98_318424pow_tensor_scalar_kernelERNS_18TensorIteratorBaseERKN3c106ScalarEENKUlvE_clEvENKUlvE_clEvEUlNS5_7complexIdEEE_St5arrayIPcLm2EEEEviT0_T1_
        .type           _ZN2at6native29vectorized_elementwise_kernelILi8EZZZNS0_50_GLOBAL__N__2680c7bb_12_PowKernel_cu_b2145a98_318424pow_tensor_scalar_kernelERNS_18TensorIteratorBaseERKN3c106ScalarEENKUlvE_clEvENKUlvE_clEvEUlNS5_7complexIdEEE_St5arrayIPcLm2EEEEviT0_T1_,@function
        .size           _ZN2at6native29vectorized_elementwise_kernelILi8EZZZNS0_50_GLOBAL__N__2680c7bb_12_PowKernel_cu_b2145a98_318424pow_tensor_scalar_kernelERNS_18TensorIteratorBaseERKN3c106ScalarEENKUlvE_clEvENKUlvE_clEvEUlNS5_7complexIdEEE_St5arrayIPcLm2EEEEviT0_T1_,(.L_x_61876 - _ZN2at6native29vectorized_elementwise_kernelILi8EZZZNS0_50_GLOBAL__N__2680c7bb_12_PowKernel_cu_b2145a98_318424pow_tensor_scalar_kernelERNS_18TensorIteratorBaseERKN3c106ScalarEENKUlvE_clEvENKUlvE_clEvEUlNS5_7complexIdEEE_St5arrayIPcLm2EEEEviT0_T1_)
        .other          _ZN2at6native29vectorized_elementwise_kernelILi8EZZZNS0_50_GLOBAL__N__2680c7bb_12_PowKernel_cu_b2145a98_318424pow_tensor_scalar_kernelERNS_18TensorIteratorBaseERKN3c106ScalarEENKUlvE_clEvENKUlvE_clEvEUlNS5_7complexIdEEE_St5arrayIPcLm2EEEEviT0_T1_,@"STO_CUDA_ENTRY STV_DEFAULT"
_ZN2at6native29vectorized_elementwise_kernelILi8EZZZNS0_50_GLOBAL__N__2680c7bb_12_PowKernel_cu_b2145a98_318424pow_tensor_scalar_kernelERNS_18TensorIteratorBaseERKN3c106ScalarEENKUlvE_clEvENKUlvE_clEvEUlNS5_7complexIdEEE_St5arrayIPcLm2EEEEviT0_T1_:
.text._ZN2at6native29vectorized_elementwise_kernelILi8EZZZNS0_50_GLOBAL__N__2680c7bb_12_PowKernel_cu_b2145a98_318424pow_tensor_scalar_kernelERNS_18TensorIteratorBaseERKN3c106ScalarEENKUlvE_clEvENKUlvE_clEvEUlNS5_7complexIdEEE_St5arrayIPcLm2EEEEviT0_T1_:
[----:B------:R-:W-:Y:S02]  /*0000*/  MOV R1, c[0x0][0x28] ;  /* 0x00000a0000017a02 */ /* 0x000fe40000000f00 */
[----:B------:R-:W-:Y:S05]  /*0010*/  EXIT ;  /* 0x000000000000794d */ /* 0x000fea0003800000 */
.L_x_32885:
        /* <DEDUP_REMOVED lines=14> */
.L_x_61876:


//--------------------- .text._ZN2at6native18elementwise_kernelILi128ELi4EZNS0_15gpu_kernel_implIZZZNS0_50_GLOBAL__N__2680c7bb_12_PowKernel_cu_b2145a98_318424pow_tensor_tensor_kernelERNS_18TensorIteratorBaseEENKUlvE_clEvENKUlvE9_clEvEUlN3c108BFloat16ES9_E_EEvS5_RKT_EUliE_EEviT1_ --------------------------
	.section	.text._ZN2at6native18elementwise_kernelILi128ELi4EZNS0_15gpu_kernel_implIZZZNS0_50_GLOBAL__N__2680c7bb_12_PowKernel_cu_b2145a98_318424pow_tensor_tensor_kernelERNS_18TensorIteratorBaseEENKUlvE_clEvENKUlvE9_clEvEUlN3c108BFloat16ES9_E_EEvS5_RKT_EUliE_EEviT1_,"ax",@progbits
	.sectioninfo	@"SHI_REGISTERS=26"
	.align	128
        .global         _ZN2at6native18elementwise_kernelILi128ELi4EZNS0_15gpu_kernel_implIZZZNS0_50_GLOBAL__N__2680c7bb_12_PowKernel_cu_b2145a98_318424pow_tensor_tensor_kernelERNS_18TensorIteratorBaseEENKUlvE_clEvENKUlvE9_clEvEUlN3c108BFloat16ES9_E_EEvS5_RKT_EUliE_EEviT1_
        .type           _ZN2at6native18elementwise_kernelILi128ELi4EZNS0_15gpu_kernel_implIZZZNS0_50_GLOBAL__N__2680c7bb_12_PowKernel_cu_b2145a98_318424pow_tensor_tensor_kernelERNS_18TensorIteratorBaseEENKUlvE_clEvENKUlvE9_clEvEUlN3c108BFloat16ES9_E_EEvS5_RKT_EUliE_EEviT1_,@function
        .size           _ZN2at6native18elementwise_kernelILi128ELi4EZNS0_15gpu_kernel_implIZZZNS0_50_GLOBAL__N__2680c7bb_12_PowKernel_cu_b2145a98_318424pow_tensor_tensor_kernelERNS_18TensorIteratorBaseEENKUlvE_clEvENKUlvE9_clEvEUlN3c108BFloat16ES9_E_EEvS5_RKT_EUliE_EEviT1_,(.L_x_61877 - _ZN2at6native18elementwise_kernelILi128ELi4EZNS0_15gpu_kernel_implIZZZNS0_50_GLOBAL__N__2680c7bb_12_PowKernel_cu_b2145a98_318424pow_tensor_tensor_kernelERNS_18TensorIteratorBaseEENKUlvE_clEvENKUlvE9_clEvEUlN3c108BFloat16ES9_E_EEvS5_RKT_EUliE_EEviT1_)
        .other          _ZN2at6native18elementwise_kernelILi128ELi4EZNS0_15gpu_kernel_implIZZZNS0_50_GLOBAL__N__2680c7bb_12_PowKernel_cu_b2145a98_318424pow_tensor_tensor_kernelERNS_18TensorIteratorBaseEENKUlvE_clEvENKUlvE9_clEvEUlN3c108BFloat16ES9_E_EEvS5_RKT_EUliE_EEviT1_,@"STO_CUDA_ENTRY STV_DEFAULT"
_ZN2at6native18elementwise_kernelILi128ELi4EZNS0_15gpu_kernel_implIZZZNS0_50_GLOBAL__N__2680c7bb_12_PowKernel_cu_b2145a98_318424pow_tensor_tensor_kernelERNS_18TensorIteratorBaseEENKUlvE_clEvENKUlvE9_clEvEUlN3c108BFloat16ES9_E_EEvS5_RKT_EUliE_EEviT1_:
.text._ZN2at6native18elementwise_kernelILi128ELi4EZNS0_15gpu_kernel_implIZZZNS0_50_GLOBAL__N__2680c7bb_12_PowKernel_cu_b2145a98_318424pow_tensor_tensor_kernelERNS_18TensorIteratorBaseEENKUlvE_clEvENKUlvE9_clEvEUlN3c108BFloat16ES9_E_EEvS5_RKT_EUliE_EEviT1_:
        /* <DEDUP_REMOVED lines=10> */
[----:B------:R-:W-:Y:S02]  /*00a0*/  IMAD.MOV.U32 R0, RZ, RZ, RZ ;  /* 0x000000ffff007224 */ /* 0x000fe400078e00ff */
[----:B------:R-:W-:-:S08]  /*00b0*/  IMAD.MOV.U32 R16, RZ, RZ, RZ ;  /* 0x000000ffff107224 */ /* 0x000fd000078e00ff */
        /* <DEDUP_REMOVED lines=19> */
[C---:B------:R-:W-:Y:S02]  /*01f0*/  IMAD R16, R5.reuse, c[0x0][0x2a4], R16 ;  /* 0x0000a90005107a24 */ /* 0x040fe400078e0210 */
        /* <DEDUP_REMOVED lines=223> */
[----:B------:R-:W-:-:S04]  /*0ff0*/  IMAD.MOV.U32 R2, RZ, RZ, RZ ;  /* 0x000000ffff027224 */ /* 0x000fc800078e00ff */
[----:B------:R-:W-:-:S05]  /*1000*/  IMAD.HI.U32 R2, R3, c[0x0][0x290], R2 ;  /* 0x0000a40003027a27 */ /* 0x000fca00078e0002 */
[----:B------:R-:W-:-:S05]  /*1010*/  SHF.R.U32.HI R2, RZ, c[0x0][0x294], R2 ;  /* 0x0000a500ff027a19 */ /* 0x000fca0000011602 */
[----:B------:R-:W-:-:S04]  /*1020*/  IMAD.MOV R2, RZ, RZ, -R2 ;  /* 0x000000ffff027224 */ /* 0x000fc800078e0a02 */
[----:B------:R-:W-:-:S04]  /*1030*/  IMAD R3, R2, c[0x0][0x28c], R3 ;  /* 0x0000a30002037a24 */ /* 0x000fc800078e0203 */
[C---:B------:R-:W-:Y:S02]  /*1040*/  IMAD R16, R3.reuse, c[0x0][0x3b8], R16 ;  /* 0x0000ee0003107a24 */ /* 0x040fe400078e0210 */
[C---:B------:R-:W-:Y:S02]  /*1050*/  IMAD R0, R3.reuse, c[0x0][0x3bc], R0 ;  /* 0x0000ef0003007a24 */ /* 0x040fe400078e0200 */
[----:B------:R-:W-:Y:S02]  /*1060*/  IMAD R22, R3, c[0x0][0x3c0], R22 ;  /* 0x0000f00003167a24 */ /* 0x000fe400078e0216 */
.L_x_32888:
        /* <DEDUP_REMOVED lines=21> */
.L_x_32892:
[----:B------:R-:W2:Y:S02]  /*11c0*/  LDG.E.U8 R2, [R2.64] ;  /* 0x0000002402027981 */ /* 0x000ea4000c1e1100 */
[----:B--2---:R-:W0:Y:S02]  /*11d0*/  I2F.U16 R0, R2 ;  /* 0x0000000200007306 */ /* 0x004e240000101000 */
[----:B0-----:R-:W-:-:S04]  /*11e0*/  F2FP.BF16.PACK_AB R0, RZ, R0 ;  /* 0x00000000ff00723e */ /* 0x001fc800000010ff */
[----:B------:R-:W-:Y:S01]  /*11f0*/  PRMT R23, R0, 0x7610, R23 ;  /* 0x0000761000177816 */ /* 0x000fe20000000017 */
[----:B------:R-:W-:Y:S05]  /*1200*/  BRA `(.L_x_32894) ;  /* 0x00000f0000007947 */ /* 0x000fea0003800000 */
.L_x_32891:
        /* <DEDUP_REMOVED lines=11> */
.L_x_32896:
[----:B------:R-:W2:Y:S02]  /*12c0*/  LDG.E R2, [R2.64] ;  /* 0x0000002402027981 */ /* 0x000ea4000c1e1900 */
[----:B--2---:R-:W0:Y:S02]  /*12d0*/  I2F R0, R2 ;  /* 0x0000000200007306 */ /* 0x004e240000201400 */
[----:B0-----:R-:W-:-:S04]  /*12e0*/  F2FP.BF16.PACK_AB R0, RZ, R0 ;  /* 0x00000000ff00723e */ /* 0x001fc800000010ff */
[----:B------:R-:W-:Y:S01]  /*12f0*/  PRMT R23, R0, 0x7610, R23 ;  /* 0x0000761000177816 */ /* 0x000fe20000000017 */
[----:B------:R-:W-:Y:S05]  /*1300*/  BRA `(.L_x_32894) ;  /* 0x00000e0000007947 */ /* 0x000fea0003800000 */
.L_x_32895:
[----:B------:R-:W2:Y:S02]  /*1310*/  LDG.E.U16 R2, [R2.64] ;  /* 0x0000002402027981 */ /* 0x000ea4000c1e1500 */
[----:B--2---:R-:W0:Y:S02]  /*1320*/  I2F.S16 R0, R2 ;  /* 0x0000000200007306 */ /* 0x004e240000101400 */
[----:B0-----:R-:W-:-:S04]  /*1330*/  F2FP.BF16.PACK_AB R0, RZ, R0 ;  /* 0x00000000ff00723e */ /* 0x001fc800000010ff */
[----:B------:R-:W-:Y:S01]  /*1340*/  PRMT R23, R0, 0x7610, R23 ;  /* 0x0000761000177816 */ /* 0x000fe20000000017 */
[----:B------:R-:W-:Y:S05]  /*1350*/  BRA `(.L_x_32894) ;  /* 0x00000db000007947 */ /* 0x000fea0003800000 */
.L_x_32890:
        /* <DEDUP_REMOVED lines=9> */
.L_x_32898:
[----:B------:R-:W2:Y:S02]  /*13f0*/  LDG.E.U16 R0, [R2.64] ;  /* 0x0000002402007981 */ /* 0x000ea4000c1e1500 */
[----:B--2---:R-:W-:-:S05]  /*1400*/  HADD2.F32 R0, -RZ, R0.H0_H0 ;  /* 0x20000000ff007230 */ /* 0x004fca0000004100 */
[----:B------:R-:W-:-:S04]  /*1410*/  F2FP.BF16.PACK_AB R0, RZ, R0 ;  /* 0x00000000ff00723e */ /* 0x000fc800000010ff */
[----:B------:R-:W-:Y:S01]  /*1420*/  PRMT R23, R0, 0x7610, R23 ;  /* 0x0000761000177816 */ /* 0x000fe20000000017 */
[----:B------:R-:W-:Y:S05]  /*1430*/  BRA `(.L_x_32894) ;  /* 0x00000cd000007947 */ /* 0x000fea0003800000 */
.L_x_32897:
        /* <DEDUP_REMOVED lines=9> */
.L_x_32900:
[----:B------:R-:W2:Y:S02]  /*14d0*/  LDG.E.U16 R2, [R2.64] ;  /* 0x0000002402027981 */ /* 0x000ea4000c1e1500 */
[----:B--2---:R-:W-:-:S05]  /*14e0*/  HADD2.F32 R0, -RZ, R2.H0_H0 ;  /* 0x20000002ff007230 */ /* 0x004fca0000004100 */
[----:B------:R-:W-:-:S04]  /*14f0*/  F2FP.BF16.PACK_AB R0, RZ, R0 ;  /* 0x00000000ff00723e */ /* 0x000fc800000010ff */
[----:B------:R-:W-:Y:S01]  /*1500*/  PRMT R23, R0, 0x7610, R23 ;  /* 0x0000761000177816 */ /* 0x000fe20000000017 */
[----:B------:R-:W-:Y:S05]  /*1510*/  BRA `(.L_x_32894) ;  /* 0x00000bf000007947 */ /* 0x000fea0003800000 */
.L_x_32899:
[----:B------:R-:W2:Y:S02]  /*1520*/  LDG.E.64 R2, [R2.64] ;  /* 0x0000002402027981 */ /* 0x000ea4000c1e1b00 */
[----:B--2---:R-:W0:Y:S01]  /*1530*/  F2F.F32.F64 R0, R2 ;  /* 0x0000000200007310 */ /* 0x004e220000301000 */
[----:B------:R-:W0:-:S14]  /*1540*/  DSETP.GEU.AND P0, PT, |R2|, c[0x2][0x0], PT ;  /* 0x008000000200762a */ /* 0x000e1c0003f0e200 */
[----:B0-----:R-:W-:-:S05]  /*1550*/  @!P0 FMUL R0, R0, 1.175494350822287508e-38 ;  /* 0x0080000000008820 */ /* 0x001fca0000400000 */
[----:B------:R-:W-:-:S04]  /*1560*/  F2FP.BF16.PACK_AB R0, RZ, R0 ;  /* 0x00000000ff00723e */ /* 0x000fc800000010ff */
[----:B------:R-:W-:Y:S01]  /*1570*/  PRMT R23, R0, 0x7610, R23 ;  /* 0x0000761000177816 */ /* 0x000fe20000000017 */
[----:B------:R-:W-:Y:S05]  /*1580*/  BRA `(.L_x_32894) ;  /* 0x00000b8000007947 */ /* 0x000fea0003800000 */
.L_x_32889:
        /* <DEDUP_REMOVED lines=14> */
.L_x_32903:
[----:B------:R-:W2:Y:S02]  /*1670*/  LDG.E.64 R2, [R2.64] ;  /* 0x0000002402027981 */ /* 0x000ea4000c1e1b00 */
[----:B--2---:R-:W0:Y:S01]  /*1680*/  F2F.F32.F64 R0, R2 ;  /* 0x0000000200007310 */ /* 0x004e220000301000 */
[----:B------:R-:W0:-:S14]  /*1690*/  DSETP.GEU.AND P0, PT, |R2|, c[0x2][0x0], PT ;  /* 0x008000000200762a */ /* 0x000e1c0003f0e200 */
[----:B0-----:R-:W-:-:S05]  /*16a0*/  @!P0 FMUL R0, R0, 1.175494350822287508e-38 ;  /* 0x0080000000008820 */ /* 0x001fca0000400000 */
[----:B------:R-:W-:-:S04]  /*16b0*/  F2FP.BF16.PACK_AB R0, RZ, R0 ;  /* 0x00000000ff00723e */ /* 0x000fc800000010ff */
[----:B------:R-:W-:Y:S01]  /*16c0*/  PRMT R23, R0, 0x7610, R23 ;  /* 0x0000761000177816 */ /* 0x000fe20000000017 */
[----:B------:R-:W-:Y:S05]  /*16d0*/  BRA `(.L_x_32894) ;  /* 0x00000a3000007947 */ /* 0x000fea0003800000 */
.L_x_32902:
        /* <DEDUP_REMOVED lines=28> */
.L_x_32905:
        /* <DEDUP_REMOVED lines=15> */
.L_x_32904:
[----:B------:R0:W5:Y:S01]  /*1990*/  LDG.E.U16 R23, [R2.64] ;  /* 0x0000002402177981 */ /* 0x000162000c1e1500 */
[----:B------:R-:W-:Y:S05]  /*19a0*/  BRA `(.L_x_32894) ;  /* 0x0000076000007947 */ /* 0x000fea0003800000 */
.L_x_32901:
        /* <DEDUP_REMOVED lines=12> */
.L_x_32908:
        /* <DEDUP_REMOVED lines=21> */
.L_x_32912:
[----:B------:R-:W-:Y:S05]  /*1bc0*/  BSYNC B1 ;  /* 0x0000000000017941 */ /* 0x000fea0003800000 */
.L_x_32911:
[----:B------:R-:W-:Y:S01]  /*1bd0*/  LEA R3, R0, 0x3b800000, 0x17 ;  /* 0x3b80000000037811 */ /* 0x000fe200078eb8ff */
[----:B------:R-:W-:-:S05]  /*1be0*/  IMAD.SHL.U32 R0, R2, 0x100000, RZ ;  /* 0x0010000002007824 */ /* 0x000fca00078e00ff */
[----:B------:R-:W-:Y:S02]  /*1bf0*/  LOP3.LUT R0, R3, R0, R4, 0xfe, !PT ;  /* 0x0000000003007212 */ /* 0x000fe400078efe04 */
.L_x_32910:
[----:B------:R-:W-:Y:S05]  /*1c00*/  BSYNC B0 ;  /* 0x0000000000007941 */ /* 0x000fea0003800000 */
.L_x_32909:
[----:B------:R-:W-:-:S04]  /*1c10*/  F2FP.BF16.PACK_AB R0, RZ, R0 ;  /* 0x00000000ff00723e */ /* 0x000fc800000010ff */
[----:B------:R-:W-:Y:S01]  /*1c20*/  PRMT R23, R0, 0x7610, R23 ;  /* 0x0000761000177816 */ /* 0x000fe20000000017 */
[----:B------:R-:W-:Y:S05]  /*1c30*/  BRA `(.L_x_32894) ;  /* 0x000004d000007947 */ /* 0x000fea0003800000 */
.L_x_32907:
        /* <DEDUP_REMOVED lines=21> */
.L_x_32916:
[----:B------:R-:W-:Y:S05]  /*1d90*/  BSYNC B1 ;  /* 0x0000000000017941 */ /* 0x000fea0003800000 */
.L_x_32915:
[----:B------:R-:W-:Y:S01]  /*1da0*/  LEA R3, R0, 0x37800000, 0x17 ;  /* 0x3780000000037811 */ /* 0x000fe200078eb8ff */
[----:B------:R-:W-:-:S05]  /*1db0*/  IMAD.SHL.U32 R0, R2, 0x200000, RZ ;  /* 0x0020000002007824 */ /* 0x000fca00078e00ff */
[----:B------:R-:W-:Y:S02]  /*1dc0*/  LOP3.LUT R0, R3, R0, R4, 0xfe, !PT ;  /* 0x0000000003007212 */ /* 0x000fe400078efe04 */
.L_x_32914:
[----:B------:R-:W-:Y:S05]  /*1dd0*/  BSYNC B0 ;  /* 0x0000000000007941 */ /* 0x000fea0003800000 */
.L_x_32913:
[----:B------:R-:W-:-:S04]  /*1de0*/  F2FP.BF16.PACK_AB R0, RZ, R0 ;  /* 0x00000000ff00723e */ /* 0x000fc800000010ff */
[----:B------:R-:W-:Y:S01]  /*1df0*/  PRMT R23, R0, 0x7610, R23 ;  /* 0x0000761000177816 */ /* 0x000fe20000000017 */
[----:B------:R-:W-:Y:S05]  /*1e00*/  BRA `(.L_x_32894) ;  /* 0x0000030000007947 */ /* 0x000fea0003800000 */
.L_x_32906:
        /* <DEDUP_REMOVED lines=14> */
.L_x_32920:
[----:B------:R-:W-:Y:S05]  /*1ef0*/  BSYNC B0 ;  /* 0x0000000000007941 */ /* 0x000fea0003800000 */
.L_x_32919:
[----:B------:R-:W-:-:S04]  /*1f00*/  F2FP.BF16.PACK_AB R0, RZ, R0 ;  /* 0x00000000ff00723e */ /* 0x000fc800000010ff */
[----:B------:R-:W-:Y:S01]  /*1f10*/  PRMT R23, R0, 0x7610, R23 ;  /* 0x0000761000177816 */ /* 0x000fe20000000017 */
[----:B------:R-:W-:Y:S05]  /*1f20*/  BRA `(.L_x_32894) ;  /* 0x000001e000007947 */ /* 0x000fea0003800000 */
.L_x_32893:
        /* <DEDUP_REMOVED lines=21> */
.L_x_32918:
[----:B------:R-:W2:Y:S02]  /*2080*/  LDG.E.64 R2, [R2.64] ;  /* 0x0000002402027981 */ /* 0x000ea4000c1e1b00 */
[----:B--2---:R-:W0:Y:S02]  /*2090*/  I2F.U64 R0, R2 ;  /* 0x0000000200007312 */ /* 0x004e240000301000 */
[----:B0-----:R-:W-:-:S04]  /*20a0*/  F2FP.BF16.PACK_AB R0, RZ, R0 ;  /* 0x00000000ff00723e */ /* 0x001fc800000010ff */
[----:B------:R-:W-:Y:S01]  /*20b0*/  PRMT R23, R0, 0x7610, R23 ;  /* 0x0000761000177816 */ /* 0x000fe20000000017 */
[----:B------:R-:W-:Y:S05]  /*20c0*/  BRA `(.L_x_32894) ;  /* 0x0000004000007947 */ /* 0x000fea0003800000 */
.L_x_32917:
[----:B------:R-:W2:Y:S02]  /*20d0*/  LDG.E R2, [R2.64] ;  /* 0x0000002402027981 */ /* 0x000ea4000c1e1900 */
[----:B--2---:R-:W0:Y:S02]  /*20e0*/  I2F.U32 R0, R2 ;  /* 0x0000000200007306 */ /* 0x004e240000201000 */
[----:B0-----:R-:W-:-:S04]  /*20f0*/  F2FP.BF16.PACK_AB R0, RZ, R0 ;  /* 0x00000000ff00723e */ /* 0x001fc800000010ff */
[----:B------:R-:W-:Y:S02]  /*2100*/  PRMT R23, R0, 0x7610, R23 ;  /* 0x0000761000177816 */ /* 0x000fe40000000017 */
.L_x_32894:
[----:B------:R-:W1:Y:S01]  /*2110*/  LDC.U8 R4, c[0x0][0x3ea] ;  /* 0x0000fa80ff047b82 */ /* 0x000e620000000000 */
[----:B0-----:R-:W-:-:S05]  /*2120*/  IADD3 R2, P1, R22, c[0x0][0x3d8], RZ ;  /* 0x0000f60016027a10 */ /* 0x001fca0007f3e0ff */
        /* <DEDUP_REMOVED lines=16> */
.L_x_32924:
[----:B------:R-:W2:Y:S02]  /*2230*/  LDG.E.U8 R2, [R2.64] ;  /* 0x0000002402027981 */ /* 0x000ea4000c1e1100 */
[----:B--2---:R-:W0:Y:S02]  /*2240*/  I2F.U16 R0, R2 ;  /* 0x0000000200007306 */ /* 0x004e240000101000 */
[----:B0-----:R-:W-:Y:S01]  /*2250*/  F2FP.BF16.PACK_AB R0, RZ, R0 ;  /* 0x00000000ff00723e */ /* 0x001fe200000010ff */
[----:B------:R-:W-:Y:S05]  /*2260*/  BRA `(.L_x_32926) ;  /* 0x00000e3000007947 */ /* 0x000fea0003800000 */
.L_x_32923:
        /* <DEDUP_REMOVED lines=10> */
.L_x_32928:
[----:B------:R-:W2:Y:S02]  /*2310*/  LDG.E R2, [R2.64] ;  /* 0x0000002402027981 */ /* 0x000ea4000c1e1900 */
[----:B--2---:R-:W0:Y:S02]  /*2320*/  I2F R0, R2 ;  /* 0x0000000200007306 */ /* 0x004e240000201400 */
[----:B0-----:R-:W-:Y:S01]  /*2330*/  F2FP.BF16.PACK_AB R0, RZ, R0 ;  /* 0x00000000ff00723e */ /* 0x001fe200000010ff */
[----:B------:R-:W-:Y:S05]  /*2340*/  BRA `(.L_x_32926) ;  /* 0x00000d5000007947 */ /* 0x000fea0003800000 */
.L_x_32927:
[----:B------:R-:W2:Y:S02]  /*2350*/  LDG.E.U16 R2, [R2.64] ;  /* 0x0000002402027981 */ /* 0x000ea4000c1e1500 */
[----:B--2---:R-:W0:Y:S02]  /*2360*/  I2F.S16 R0, R2 ;  /* 0x0000000200007306 */ /* 0x004e240000101400 */
[----:B0-----:R-:W-:Y:S01]  /*2370*/  F2FP.BF16.PACK_AB R0, RZ, R0 ;  /* 0x00000000ff00723e */ /* 0x001fe200000010ff */
[----:B------:R-:W-:Y:S05]  /*2380*/  BRA `(.L_x_32926) ;  /* 0x00000d1000007947 */ /* 0x000fea0003800000 */
.L_x_32922:
        /* <DEDUP_REMOVED lines=9> */
.L_x_32930:
[----:B------:R-:W2:Y:S02]  /*2420*/  LDG.E.U16 R0, [R2.64] ;  /* 0x0000002402007981 */ /* 0x000ea4000c1e1500 */
[----:B--2---:R-:W-:-:S05]  /*2430*/  HADD2.F32 R0, -RZ, R0.H0_H0 ;  /* 0x20000000ff007230 */ /* 0x004fca0000004100 */
[----:B------:R-:W-:Y:S01]  /*2440*/  F2FP.BF16.PACK_AB R0, RZ, R0 ;  /* 0x00000000ff00723e */ /* 0x000fe200000010ff */
[----:B------:R-:W-:Y:S05]  /*2450*/  BRA `(.L_x_32926) ;  /* 0x00000c4000007947 */ /* 0x000fea0003800000 */
.L_x_32929:
        /* <DEDUP_REMOVED lines=9> */
.L_x_32932:
[----:B------:R-:W2:Y:S02]  /*24f0*/  LDG.E.U16 R2, [R2.64] ;  /* 0x0000002402027981 */ /* 0x000ea4000c1e1500 */
[----:B--2---:R-:W-:-:S05]  /*2500*/  HADD2.F32 R0, -RZ, R2.H0_H0 ;  /* 0x20000002ff007230 */ /* 0x004fca0000004100 */
[----:B------:R-:W-:Y:S01]  /*2510*/  F2FP.BF16.PACK_AB R0, RZ, R0 ;  /* 0x00000000ff00723e */ /* 0x000fe200000010ff */
[----:B------:R-:W-:Y:S05]  /*2520*/  BRA `(.L_x_32926) ;  /* 0x00000b7000007947 */ /* 0x000fea0003800000 */
.L_x_32931:
[----:B------:R-:W2:Y:S02]  /*2530*/  LDG.E.64 R2, [R2.64] ;  /* 0x0000002402027981 */ /* 0x000ea4000c1e1b00 */
[----:B--2---:R-:W0:Y:S01]  /*2540*/  F2F.F32.F64 R0, R2 ;  /* 0x0000000200007310 */ /* 0x004e220000301000 */
[----:B------:R-:W0:-:S14]  /*2550*/  DSETP.GEU.AND P0, PT, |R2|, c[0x2][0x0], PT ;  /* 0x008000000200762a */ /* 0x000e1c0003f0e200 */
[----:B0-----:R-:W-:-:S05]  /*2560*/  @!P0 FMUL R0, R0, 1.175494350822287508e-38 ;  /* 0x0080000000008820 */ /* 0x001fca0000400000 */
[----:B------:R-:W-:Y:S01]  /*2570*/  F2FP.BF16.PACK_AB R0, RZ, R0 ;  /* 0x00000000ff00723e */ /* 0x000fe200000010ff */
[----:B------:R-:W-:Y:S05]  /*2580*/  BRA `(.L_x_32926) ;  /* 0x00000b1000007947 */ /* 0x000fea0003800000 */
.L_x_32921:
        /* <DEDUP_REMOVED lines=13> */
.L_x_32935:
[----:B------:R-:W2:Y:S02]  /*2660*/  LDG.E.64 R2, [R2.64] ;  /* 0x0000002402027981 */ /* 0x000ea4000c1e1b00 */
[----:B--2---:R-:W0:Y:S01]  /*2670*/  F2F.F32.F64 R0, R2 ;  /* 0x0000000200007310 */ /* 0x004e220000301000 */
[----:B------:R-:W0:-:S14]  /*2680*/  DSETP.GEU.AND P0, PT, |R2|, c[0x2][0x0], PT ;  /* 0x008000000200762a */ /* 0x000e1c0003f0e200 */
[----:B0-----:R-:W-:-:S05]  /*2690*/  @!P0 FMUL R0, R0, 1.175494350822287508e-38 ;  /* 0x0080000000008820 */ /* 0x001fca0000400000 */
[----:B------:R-:W-:Y:S01]  /*26a0*/  F2FP.BF16.PACK_AB R0, RZ, R0 ;  /* 0x00000000ff00723e */ /* 0x000fe200000010ff */
[----:B------:R-:W-:Y:S05]  /*26b0*/  BRA `(.L_x_32926) ;  /* 0x000009e000007947 */ /* 0x000fea0003800000 */
.L_x_32934:
        /* <DEDUP_REMOVED lines=28> */
.L_x_32937:
        /* <DEDUP_REMOVED lines=15> */
.L_x_32936:
[----:B------:R0:W5:Y:S01]  /*2970*/  LDG.E.U16 R0, [R2.64] ;  /* 0x0000002402007981 */ /* 0x000162000c1e1500 */
[----:B------:R-:W-:Y:S05]  /*2980*/  BRA `(.L_x_32926) ;  /* 0x0000071000007947 */ /* 0x000fea0003800000 */
.L_x_32933:
        /* <DEDUP_REMOVED lines=12> */
.L_x_32940:
        /* <DEDUP_REMOVED lines=21> */
.L_x_32944:
[----:B------:R-:W-:Y:S05]  /*2ba0*/  BSYNC B1 ;  /* 0x0000000000017941 */ /* 0x000fea0003800000 */
.L_x_32943:
[----:B------:R-:W-:Y:S01]  /*2bb0*/  LEA R3, R0, 0x3b800000, 0x17 ;  /* 0x3b80000000037811 */ /* 0x000fe200078eb8ff */
[----:B------:R-:W-:-:S05]  /*2bc0*/  IMAD.SHL.U32 R0, R2, 0x100000, RZ ;  /* 0x0010000002007824 */ /* 0x000fca00078e00ff */
[----:B------:R-:W-:Y:S02]  /*2bd0*/  LOP3.LUT R0, R3, R0, R4, 0xfe, !PT ;  /* 0x0000000003007212 */ /* 0x000fe400078efe04 */
.L_x_32942:
[----:B------:R-:W-:Y:S05]  /*2be0*/  BSYNC B0 ;  /* 0x0000000000007941 */ /* 0x000fea0003800000 */
.L_x_32941:
[----:B------:R-:W-:Y:S01]  /*2bf0*/  F2FP.BF16.PACK_AB R0, RZ, R0 ;  /* 0x00000000ff00723e */ /* 0x000fe200000010ff */
[----:B------:R-:W-:Y:S05]  /*2c00*/  BRA `(.L_x_32926) ;  /* 0x0000049000007947 */ /* 0x000fea0003800000 */
.L_x_32939:
        /* <DEDUP_REMOVED lines=21> */
.L_x_32948:
[----:B------:R-:W-:Y:S05]  /*2d60*/  BSYNC B1 ;  /* 0x0000000000017941 */ /* 0x000fea0003800000 */
.L_x_32947:
[----:B------:R-:W-:Y:S01]  /*2d70*/  LEA R3, R0, 0x37800000, 0x17 ;  /* 0x3780000000037811 */ /* 0x000fe200078eb8ff */
[----:B------:R-:W-:-:S05]  /*2d80*/  IMAD.SHL.U32 R0, R2, 0x200000, RZ ;  /* 0x0020000002007824 */ /* 0x000fca00078e00ff */
[----:B------:R-:W-:Y:S02]  /*2d90*/  LOP3.LUT R0, R3, R0, R4, 0xfe, !PT ;  /* 0x0000000003007212 */ /* 0x000fe400078efe04 */
.L_x_32946:
[----:B------:R-:W-:Y:S05]  /*2da0*/  BSYNC B0 ;  /* 0x0000000000007941 */ /* 0x000fea0003800000 */
.L_x_32945:
[----:B------:R-:W-:Y:S01]  /*2db0*/  F2FP.BF16.PACK_AB R0, RZ, R0 ;  /* 0x00000000ff00723e */ /* 0x000fe200000010ff */
[----:B------:R-:W-:Y:S05]  /*2dc0*/  BRA `(.L_x_32926) ;  /* 0x000002d000007947 */ /* 0x000fea0003800000 */
.L_x_32938:
        /* <DEDUP_REMOVED lines=14> */
.L_x_32952:
[----:B------:R-:W-:Y:S05]  /*2eb0*/  BSYNC B0 ;  /* 0x0000000000007941 */ /* 0x000fea0003800000 */
.L_x_32951:
[----:B------:R-:W-:Y:S01]  /*2ec0*/  F2FP.BF16.PACK_AB R0, RZ, R0 ;  /* 0x00000000ff00723e */ /* 0x000fe200000010ff */
[----:B------:R-:W-:Y:S05]  /*2ed0*/  BRA `(.L_x_32926) ;  /* 0x000001c000007947 */ /* 0x000fea0003800000 */
.L_x_32925:
        /* <DEDUP_REMOVED lines=21> */
.L_x_32950:
[----:B------:R-:W2:Y:S02]  /*3030*/  LDG.E.64 R2, [R2.64] ;  /* 0x0000002402027981 */ /* 0x000ea4000c1e1b00 */
[----:B--2---:R-:W0:Y:S02]  /*3040*/  I2F.U64 R0, R2 ;  /* 0x0000000200007312 */ /* 0x004e240000301000 */
[----:B0-----:R-:W-:Y:S01]  /*3050*/  F2FP.BF16.PACK_AB R0, RZ, R0 ;  /* 0x00000000ff00723e */ /* 0x001fe200000010ff */
[----:B------:R-:W-:Y:S05]  /*3060*/  BRA `(.L_x_32926) ;  /* 0x0000003000007947 */ /* 0x000fea0003800000 */
.L_x_32949:
[----:B------:R-:W2:Y:S02]  /*3070*/  LDG.E R2, [R2.64] ;  /* 0x0000002402027981 */ /* 0x000ea4000c1e1900 */
[----:B--2---:R-:W0:Y:S02]  /*3080*/  I2F.U32 R0, R2 ;  /* 0x0000000200007306 */ /* 0x004e240000201000 */
[----:B0-----:R-:W-:-:S06]  /*3090*/  F2FP.BF16.PACK_AB R0, RZ, R0 ;  /* 0x00000000ff00723e */ /* 0x001fcc00000010ff */
.L_x_32926:
[----:B-----5:R-:W-:Y:S01]  /*30a0*/  PRMT R23, RZ, 0x5410, R23 ;  /* 0x00005410ff177816 */ /* 0x020fe20000000017 */
[----:B------:R-:W1:Y:S01]  /*30b0*/  LDC.U8 R4, c[0x0][0x3e8] ;  /* 0x0000fa00ff047b82 */ /* 0x000e620000000000 */
[----:B------:R-:W-:-:S04]  /*30c0*/  PRMT R0, RZ, 0x5410, R0 ;  /* 0x00005410ff007816 */ /* 0x000fc80000000000 */
[----:B------:R-:W2:Y:S02]  /*30d0*/  MUFU.LG2 R23, R23 ;  /* 0x0000001700177308 */ /* 0x000ea40000000c00 */
[----:B--2---:R-:W-:Y:S01]  /*30e0*/  FMUL.FTZ R0, R0, R23 ;  /* 0x0000001700007220 */ /* 0x004fe20000410000 */
[----:B01----:R-:W-:-:S05]  /*30f0*/  PRMT R2, R4, 0x9910, RZ ;  /* 0x0000991004027816 */ /* 0x003fca00000000ff */
        /* <DEDUP_REMOVED lines=16> */
.L_x_32956:
[----:B------:R-:W-:-:S06]  /*3200*/  PRMT R3, RZ, 0x5410, R3 ;  /* 0x00005410ff037816 */ /* 0x000fcc0000000003 */
[----:B------:R-:W0:Y:S02]  /*3210*/  F2I.S64.TRUNC R2, R3 ;  /* 0x0000000300027311 */ /* 0x000e24000020d900 */
[----:B0-----:R0:W-:Y:S01]  /*3220*/  STG.E.U8 [R16.64], R2 ;  /* 0x0000000210007986 */ /* 0x0011e2000c101124 */
[----:B------:R-:W-:Y:S05]  /*3230*/  BRA `(.L_x_32958) ;  /* 0x00000e4000007947 */ /* 0x000fea0003800000 */
.L_x_32955:
        /* <DEDUP_REMOVED lines=10> */
.L_x_32960:
[----:B------:R-:W-:-:S06]  /*32e0*/  PRMT R3, RZ, 0x5410, R3 ;  /* 0x00005410ff037816 */ /* 0x000fcc0000000003 */
[----:B------:R-:W0:Y:S02]  /*32f0*/  F2I.FTZ.TRUNC.NTZ R3, R3 ;  /* 0x0000000300037305 */ /* 0x000e24000021f100 */
[----:B0-----:R0:W-:Y:S01]  /*3300*/  STG.E [R16.64], R3 ;  /* 0x0000000310007986 */ /* 0x0011e2000c101924 */
[----:B------:R-:W-:Y:S05]  /*3310*/  BRA `(.L_x_32958) ;  /* 0x00000d6000007947 */ /* 0x000fea0003800000 */
.L_x_32959:
[----:B------:R-:W-:-:S06]  /*3320*/  PRMT R3, RZ, 0x5410, R3 ;  /* 0x00005410ff037816 */ /* 0x000fcc0000000003 */
[----:B------:R-:W0:Y:S02]  /*3330*/  F2I.FTZ.TRUNC.NTZ R3, R3 ;  /* 0x0000000300037305 */ /* 0x000e24000021f100 */
[----:B0-----:R0:W-:Y:S01]  /*3340*/  STG.E.U16 [R16.64], R3 ;  /* 0x0000000310007986 */ /* 0x0011e2000c101524 */
[----:B------:R-:W-:Y:S05]  /*3350*/  BRA `(.L_x_32958) ;  /* 0x00000d2000007947 */ /* 0x000fea0003800000 */
.L_x_32954:
        /* <DEDUP_REMOVED lines=9> */
.L_x_32962:
[----:B------:R-:W-:-:S04]  /*33f0*/  PRMT R0, RZ, 0x5410, R3 ;  /* 0x00005410ff007816 */ /* 0x000fc80000000003 */
[----:B------:R-:W-:-:S05]  /*3400*/  F2FP.PACK_AB R0, RZ, R0 ;  /* 0x00000000ff00723e */ /* 0x000fca00000000ff */
[----:B------:R0:W-:Y:S01]  /*3410*/  STG.E.U16 [R16.64], R0 ;  /* 0x0000000010007986 */ /* 0x0001e2000c101524 */
[----:B------:R-:W-:Y:S05]  /*3420*/  BRA `(.L_x_32958) ;  /* 0x00000c5000007947 */ /* 0x000fea0003800000 */
.L_x_32961:
        /* <DEDUP_REMOVED lines=10> */
.L_x_32964:
[----:B------:R-:W-:-:S04]  /*34d0*/  PRMT R3, RZ, 0x5410, R3 ;  /* 0x00005410ff037816 */ /* 0x000fc80000000003 */
[----:B------:R-:W-:-:S04]  /*34e0*/  F2FP.PACK_AB R3, RZ, R3 ;  /* 0x00000003ff03723e */ /* 0x000fc800000000ff */
[----:B------:R-:W-:-:S05]  /*34f0*/  PRMT R3, R3, 0x5410, RZ ;  /* 0x0000541003037816 */ /* 0x000fca00000000ff */
[----:B------:R0:W-:Y:S01]  /*3500*/  STG.E [R16.64], R3 ;  /* 0x0000000310007986 */ /* 0x0001e2000c101924 */
[----:B------:R-:W-:Y:S05]  /*3510*/  BRA `(.L_x_32958) ;  /* 0x00000b6000007947 */ /* 0x000fea0003800000 */
.L_x_32963:
[----:B------:R-:W-:-:S05]  /*3520*/  PRMT R2, RZ, 0x5410, R3 ;  /* 0x00005410ff027816 */ /* 0x000fca0000000003 */
[----:B------:R-:W-:-:S06]  /*3530*/  FMUL.FTZ R2, R2, 1 ;  /* 0x3f80000002027820 */ /* 0x000fcc0000410000 */
[----:B------:R-:W0:Y:S02]  /*3540*/  F2F.F64.F32 R2, R2 ;  /* 0x0000000200027310 */ /* 0x000e240000201800 */
[----:B0-----:R0:W-:Y:S01]  /*3550*/  STG.E.64 [R16.64], R2 ;  /* 0x0000000210007986 */ /* 0x0011e2000c101b24 */
[----:B------:R-:W-:Y:S05]  /*3560*/  BRA `(.L_x_32958) ;  /* 0x00000b1000007947 */ /* 0x000fea0003800000 */
.L_x_32953:
        /* <DEDUP_REMOVED lines=13> */
.L_x_32967:
[----:B------:R-:W-:Y:S01]  /*3640*/  PRMT R3, RZ, 0x5410, R3 ;  /* 0x00005410ff037816 */ /* 0x000fe20000000003 */
[----:B------:R-:W-:-:S04]  /*3650*/  CS2R R6, SRZ ;  /* 0x0000000000067805 */ /* 0x000fc8000001ff00 */
[----:B------:R-:W-:-:S04]  /*3660*/  FMUL.FTZ R3, R3, 1 ;  /* 0x3f80000003037820 */ /* 0x000fc80000410000 */
[----:B------:R-:W0:Y:S02]  /*3670*/  F2F.F64.F32 R4, R3 ;  /* 0x0000000300047310 */ /* 0x000e240000201800 */
[----:B0-----:R0:W-:Y:S01]  /*3680*/  STG.E.128 [R16.64], R4 ;  /* 0x0000000410007986 */ /* 0x0011e2000c101d24 */
[----:B------:R-:W-:Y:S05]  /*3690*/  BRA `(.L_x_32958) ;  /* 0x000009e000007947 */ /* 0x000fea0003800000 */
.L_x_32966:
        /* <DEDUP_REMOVED lines=21> */
.L_x_32971:
[----:B------:R-:W-:Y:S05]  /*37f0*/  BSYNC B0 ;  /* 0x0000000000007941 */ /* 0x000fea0003800000 */
.L_x_32970:
[----:B------:R-:W-:-:S05]  /*3800*/  LOP3.LUT R3, R0, R3, RZ, 0xfc, !PT ;  /* 0x0000000300037212 */ /* 0x000fca00078efcff */
[----:B------:R0:W-:Y:S01]  /*3810*/  STG.E.U8 [R16.64], R3 ;  /* 0x0000000310007986 */ /* 0x0001e2000c101124 */
[----:B------:R-:W-:Y:S05]  /*3820*/  BRA `(.L_x_32958) ;  /* 0x0000085000007947 */ /* 0x000fea0003800000 */
.L_x_32969:
        /* <DEDUP_REMOVED lines=13> */
.L_x_32973:
[----:B------:R-:W-:Y:S01]  /*3900*/  IMAD.MOV.U32 R0, RZ, RZ, 0x7f ;  /* 0x0000007fff007424 */ /* 0x000fe200078e00ff */
[----:B------:R-:W-:-:S04]  /*3910*/  ISETP.GT.U32.AND P0, PT, R2, 0x7f800000, PT ;  /* 0x7f8000000200780c */ /* 0x000fc80003f04070 */
[----:B------:R-:W-:-:S04]  /*3920*/  SEL R0, R0, 0x7c, P0 ;  /* 0x0000007c00007807 */ /* 0x000fc80000000000 */
.L_x_32974:
[----:B------:R-:W-:Y:S05]  /*3930*/  BSYNC B0 ;  /* 0x0000000000007941 */ /* 0x000fea0003800000 */
.L_x_32972:
[----:B------:R-:W-:-:S04]  /*3940*/  LOP3.LUT R2, R3, 0x80000000, RZ, 0xc0, !PT ;  /* 0x8000000003027812 */ /* 0x000fc800078ec0ff */
[----:B------:R-:W-:-:S04]  /*3950*/  SHF.R.U32.HI R3, RZ, 0x18, R2 ;  /* 0x00000018ff037819 */ /* 0x000fc80000011602 */
[----:B------:R-:W-:-:S05]  /*3960*/  LOP3.LUT R3, R0, R3, RZ, 0xfc, !PT ;  /* 0x0000000300037212 */ /* 0x000fca00078efcff */
[----:B------:R0:W-:Y:S01]  /*3970*/  STG.E.U8 [R16.64], R3 ;  /* 0x0000000310007986 */ /* 0x0001e2000c101124 */
[----:B------:R-:W-:Y:S05]  /*3980*/  BRA `(.L_x_32958) ;  /* 0x000006f000007947 */ /* 0x000fea0003800000 */
.L_x_32968:
[----:B------:R0:W-:Y:S01]  /*3990*/  STG.E.U16 [R16.64], R3 ;  /* 0x0000000310007986 */ /* 0x0001e2000c101524 */
[----:B------:R-:W-:Y:S05]  /*39a0*/  BRA `(.L_x_32958) ;  /* 0x000006d000007947 */ /* 0x000fea0003800000 */
.L_x_32965:
        /* <DEDUP_REMOVED lines=12> */
.L_x_32977:
        /* <DEDUP_REMOVED lines=17> */
.L_x_32980:
[----:B------:R-:W-:-:S04]  /*3b80*/  LOP3.LUT R2, R3, 0x80000000, RZ, 0xc0, !PT ;  /* 0x8000000003027812 */ /* 0x000fc800078ec0ff */
[----:B------:R-:W-:-:S04]  /*3b90*/  SHF.R.U32.HI R3, RZ, 0x18, R2 ;  /* 0x00000018ff037819 */ /* 0x000fc80000011602 */
[----:B------:R-:W-:-:S04]  /*3ba0*/  LOP3.LUT R0, R0, R3, RZ, 0xfc, !PT ;  /* 0x0000000300007212 */ /* 0x000fc800078efcff */
[----:B------:R-:W-:Y:S02]  /*3bb0*/  PRMT R8, R0, 0x7610, R8 ;  /* 0x0000761000087816 */ /* 0x000fe40000000008 */
.L_x_32979:
[----:B------:R-:W-:Y:S05]  /*3bc0*/  BSYNC B0 ;  /* 0x0000000000007941 */ /* 0x000fea0003800000 */
.L_x_32978:
[----:B------:R0:W-:Y:S01]  /*3bd0*/  STG.E.U8 [R16.64], R8 ;  /* 0x0000000810007986 */ /* 0x0001e2000c101124 */
[----:B------:R-:W-:Y:S05]  /*3be0*/  BRA `(.L_x_32958) ;  /* 0x0000049000007947 */ /* 0x000fea0003800000 */
.L_x_32976:
        /* <DEDUP_REMOVED lines=17> */
.L_x_32983:
[----:B------:R-:W-:-:S04]  /*3d00*/  LOP3.LUT R2, R3, 0x80000000, RZ, 0xc0, !PT ;  /* 0x8000000003027812 */ /* 0x000fc800078ec0ff */
[----:B------:R-:W-:-:S04]  /*3d10*/  SHF.R.U32.HI R3, RZ, 0x18, R2 ;  /* 0x00000018ff037819 */ /* 0x000fc80000011602 */
[----:B------:R-:W-:-:S04]  /*3d20*/  LOP3.LUT R0, R0, R3, RZ, 0xfc, !PT ;  /* 0x0000000300007212 */ /* 0x000fc800078efcff */
[----:B------:R-:W-:Y:S02]  /*3d30*/  PRMT R8, R0, 0x7610, R8 ;  /* 0x0000761000087816 */ /* 0x000fe40000000008 */
.L_x_32982:
[----:B------:R-:W-:Y:S05]  /*3d40*/  BSYNC B0 ;  /* 0x0000000000007941 */ /* 0x000fea0003800000 */
.L_x_32981:
[----:B------:R0:W-:Y:S01]  /*3d50*/  STG.E.U8 [R16.64], R8 ;  /* 0x0000000810007986 */ /* 0x0001e2000c101124 */
[----:B------:R-:W-:Y:S05]  /*3d60*/  BRA `(.L_x_32958) ;  /* 0x0000031000007947 */ /* 0x000fea0003800000 */
.L_x_32975:
        /* <DEDUP_REMOVED lines=22> */
.L_x_32957:
        /* <DEDUP_REMOVED lines=20> */
.L_x_32985:
[----:B------:R-:W-:-:S06]  /*4010*/  PRMT R3, RZ, 0x5410, R3 ;  /* 0x00005410ff037816 */ /* 0x000fcc0000000003 */
[----:B------:R-:W0:Y:S02]  /*4020*/  F2I.U64.TRUNC R2, R3 ;  /* 0x0000000300027311 */ /* 0x000e24000020d800 */
[----:B0-----:R0:W-:Y:S01]  /*4030*/  STG.E.64 [R16.64], R2 ;  /* 0x0000000210007986 */ /* 0x0011e2000c101b24 */
[----:B------:R-:W-:Y:S05]  /*4040*/  BRA `(.L_x_32958) ;  /* 0x0000003000007947 */ /* 0x000fea0003800000 */
.L_x_32984:
[----:B------:R-:W-:-:S06]  /*4050*/  PRMT R3, RZ, 0x5410, R3 ;  /* 0x00005410ff037816 */ /* 0x000fcc0000000003 */
[----:B------:R-:W0:Y:S02]  /*4060*/  F2I.FTZ.U32.TRUNC.NTZ R3, R3 ;  /* 0x0000000300037305 */ /* 0x000e24000021f000 */
[----:B0-----:R0:W-:Y:S02]  /*4070*/  STG.E [R16.64], R3 ;  /* 0x0000000310007986 */ /* 0x0011e4000c101924 */
.L_x_32958:
[----:B------:R-:W-:-:S05]  /*4080*/  IMAD R18, R19, 0x200, R18 ;  /* 0x0000020013127824 */ /* 0x000fca00078e0212 */
[----:B------:R-:W-:Y:S02]  /*4090*/  IADD3 R23, R18, 0x80, RZ ;  /* 0x0000008012177810 */ /* 0x000fe40007ffe0ff */
.L_x_32887:
[----:B------:R-:W-:Y:S05]  /*40a0*/  BSYNC B6 ;  /* 0x0000000000067941 */ /* 0x000fea0003800000 */
.L_x_32886:
[----:B------:R-:W-:Y:S01]  /*40b0*/  ISETP.GE.AND P0, PT, R23, c[0x0][0x160], PT ;  /* 0x0000580017007a0c */ /* 0x000fe20003f06270 */
[----:B------:R-:W-:-:S12]  /*40c0*/  BSSY B6, `(.L_x_32986) ;  /* 0x0000806000067945 */ /* 0x000fd80003800000 */
[----:B------:R-:W-:Y:S05]  /*40d0*/  @P0 BRA `(.L_x_32987) ;  /* 0x0000804000000947 */ /* 0x000fea0003800000 */
[----:B------:R-:W-:Y:S01]  /*40e0*/  ISETP.NE.AND P0, PT, RZ, c[0x0][0x168], PT ;  /* 0x00005a00ff007a0c */ /* 0x000fe20003f05270 */
[----:B------:R-:W-:Y:S02]  /*40f0*/  IMAD.MOV.U32 R18, RZ, RZ, RZ ;  /* 0x000000ffff127224 */ /* 0x000fe400078e00ff */
[----:B0-----:R-:W-:Y:S02]  /*4100*/  IMAD.MOV.U32 R0, RZ, RZ, RZ ;  /* 0x000000ffff007224 */ /* 0x001fe400078e00ff */
[----:B------:R-:W-:-:S08]  /*4110*/  IMAD.MOV.U32 R16, RZ, RZ, RZ ;  /* 0x000000ffff107224 */ /* 0x000fd000078e00ff */
        /* <DEDUP_REMOVED lines=251> */
.L_x_32988:
        /* <DEDUP_REMOVED lines=21> */
.L_x_32992:
[----:B------:R-:W2:Y:S02]  /*5220*/  LDG.E.U8 R2, [R2.64] ;  /* 0x0000002402027981 */ /* 0x000ea4000c1e1100 */
[----:B--2---:R-:W0:Y:S02]  /*5230*/  I2F.U16 R0, R2 ;  /* 0x0000000200007306 */ /* 0x004e240000101000 */
[----:B0-----:R-:W-:-:S04]  /*5240*/  F2FP.BF16.PACK_AB R0, RZ, R0 ;  /* 0x00000000ff00723e */ /* 0x001fc800000010ff */
[----:B------:R-:W-:Y:S01]  /*5250*/  PRMT R19, R0, 0x7610, R19 ;  /* 0x0000761000137816 */ /* 0x000fe20000000013 */
[----:B------:R-:W-:Y:S05]  /*5260*/  BRA `(.L_x_32994) ;  /* 0x00000f0000007947 */ /* 0x000fea0003800000 */
.L_x_32991:
        /* <DEDUP_REMOVED lines=11> */
.L_x_32996:
[----:B------:R-:W2:Y:S02]  /*5320*/  LDG.E R2, [R2.64] ;  /* 0x0000002402027981 */ /* 0x000ea4000c1e1900 */
[----:B--2---:R-:W0:Y:S02]  /*5330*/  I2F R0, R2 ;  /* 0x0000000200007306 */ /* 0x004e240000201400 */
[----:B0-----:R-:W-:-:S04]  /*5340*/  F2FP.BF16.PACK_AB R0, RZ, R0 ;  /* 0x00000000ff00723e */ /* 0x001fc800000010ff */
[----:B------:R-:W-:Y:S01]  /*5350*/  PRMT R19, R0, 0x7610, R19 ;  /* 0x0000761000137816 */ /* 0x000fe20000000013 */
[----:B------:R-:W-:Y:S05]  /*5360*/  BRA `(.L_x_32994) ;  /* 0x00000e0000007947 */ /* 0x000fea0003800000 */
.L_x_32995:
[----:B------:R-:W2:Y:S02]  /*5370*/  LDG.E.U16 R2, [R2.64] ;  /* 0x0000002402027981 */ /* 0x000ea4000c1e1500 */
[----:B--2---:R-:W0:Y:S02]  /*5380*/  I2F.S16 R0, R2 ;  /* 0x0000000200007306 */ /* 0x004e240000101400 */
[----:B0-----:R-:W-:-:S04]  /*5390*/  F2FP.BF16.PACK_AB R0, RZ, R0 ;  /* 0x00000000ff00723e */ /* 0x001fc800000010ff */
[----:B------:R-:W-:Y:S01]  /*53a0*/  PRMT R19, R0, 0x7610, R19 ;  /* 0x0000761000137816 */ /* 0x000fe20000000013 */
[----:B------:R-:W-:Y:S05]  /*53b0*/  BRA `(.L_x_32994) ;  /* 0x00000db000007947 */ /* 0x000fea0003800000 */
.L_x_32990:
        /* <DEDUP_REMOVED lines=9> */
.L_x_32998:
[----:B------:R-:W2:Y:S02]  /*5450*/  LDG.E.U16 R0, [R2.64] ;  /* 0x0000002402007981 */ /* 0x000ea4000c1e1500 */
[----:B--2---:R-:W-:-:S05]  /*5460*/  HADD2.F32 R0, -RZ, R0.H0_H0 ;  /* 0x20000000ff007230 */ /* 0x004fca0000004100 */
[----:B------:R-:W-:-:S04]  /*5470*/  F2FP.BF16.PACK_AB R0, RZ, R0 ;  /* 0x00000000ff00723e */ /* 0x000fc800000010ff */
[----:B------:R-:W-:Y:S01]  /*5480*/  PRMT R19, R0, 0x7610, R19 ;  /* 0x0000761000137816 */ /* 0x000fe20000000013 */
[----:B------:R-:W-:Y:S05]  /*5490*/  BRA `(.L_x_32994) ;  /* 0x00000cd000007947 */ /* 0x000fea0003800000 */
.L_x_32997:
        /* <DEDUP_REMOVED lines=9> */
.L_x_33000:
[----:B------:R-:W2:Y:S02]  /*5530*/  LDG.E.U16 R2, [R2.64] ;  /* 0x0000002402027981 */ /* 0x000ea4000c1e1500 */
[----:B--2---:R-:W-:-:S05]  /*5540*/  HADD2.F32 R0, -RZ, R2.H0_H0 ;  /* 0x20000002ff007230 */ /* 0x004fca0000004100 */
[----:B------:R-:W-:-:S04]  /*5550*/  F2FP.BF16.PACK_AB R0, RZ, R0 ;  /* 0x00000000ff00723e */ /* 0x000fc800000010ff */
[----:B------:R-:W-:Y:S01]  /*5560*/  PRMT R19, R0, 0x7610, R19 ;  /* 0x0000761000137816 */ /* 0x000fe20000000013 */
[----:B------:R-:W-:Y:S05]  /*5570*/  BRA `(.L_x_32994) ;  /* 0x00000bf000007947 */ /* 0x000fea0003800000 */
.L_x_32999:
[----:B------:R-:W2:Y:S02]  /*5580*/  LDG.E.64 R2, [R2.64] ;  /* 0x0000002402027981 */ /* 0x000ea4000c1e1b00 */
[----:B--2---:R-:W0:Y:S01]  /*5590*/  F2F.F32.F64 R0, R2 ;  /* 0x0000000200007310 */ /* 0x004e220000301000 */
[----:B------:R-:W0:-:S14]  /*55a0*/  DSETP.GEU.AND P0, PT, |R2|, c[0x2][0x0], PT ;  /* 0x008000000200762a */ /* 0x000e1c0003f0e200 */
[----:B0-----:R-:W-:-:S05]  /*55b0*/  @!P0 FMUL R0, R0, 1.175494350822287508e-38 ;  /* 0x0080000000008820 */ /* 0x001fca0000400000 */
[----:B------:R-:W-:-:S04]  /*55c0*/  F2FP.BF16.PACK_AB R0, RZ, R0 ;  /* 0x00000000ff00723e */ /* 0x000fc800000010ff */
[----:B------:R-:W-:Y:S01]  /*55d0*/  PRMT R19, R0, 0x7610, R19 ;  /* 0x0000761000137816 */ /* 0x000fe20000000013 */
[----:B------:R-:W-:Y:S05]  /*55e0*/  BRA `(.L_x_32994) ;  /* 0x00000b8000007947 */ /* 0x000fea0003800000 */
.L_x_32989:
        /* <DEDUP_REMOVED lines=14> */
.L_x_33003:
[----:B------:R-:W2:Y:S02]  /*56d0*/  LDG.E.64 R2, [R2.64] ;  /* 0x0000002402027981 */ /* 0x000ea4000c1e1b00 */
[----:B--2---:R-:W0:Y:S01]  /*56e0*/  F2F.F32.F64 R0, R2 ;  /* 0x0000000200007310 */ /* 0x004e220000301000 */
[----:B------:R-:W0:-:S14]  /*56f0*/  DSETP.GEU.AND P0, PT, |R2|, c[0x2][0x0], PT ;  /* 0x008000000200762a */ /* 0x000e1c0003f0e200 */
[----:B0-----:R-:W-:-:S05]  /*5700*/  @!P0 FMUL R0, R0, 1.175494350822287508e-38 ;  /* 0x0080000000008820 */ /* 0x001fca0000400000 */
[----:B------:R-:W-:-:S04]  /*5710*/  F2FP.BF16.PACK_AB R0, RZ, R0 ;  /* 0x00000000ff00723e */ /* 0x000fc800000010ff */
[----:B------:R-:W-:Y:S01]  /*5720*/  PRMT R19, R0, 0x7610, R19 ;  /* 0x0000761000137816 */ /* 0x000fe20000000013 */
[----:B------:R-:W-:Y:S05]  /*5730*/  BRA `(.L_x_32994) ;  /* 0x00000a3000007947 */ /* 0x000fea0003800000 */
.L_x_33002:
        /* <DEDUP_REMOVED lines=28> */
.L_x_33005:
        /* <DEDUP_REMOVED lines=15> */
.L_x_33004:
[----:B------:R0:W5:Y:S01]  /*59f0*/  LDG.E.U16 R19, [R2.64] ;  /* 0x0000002402137981 */ /* 0x000162000c1e1500 */
[----:B------:R-:W-:Y:S05]  /*5a00*/  BRA `(.L_x_32994) ;  /* 0x0000076000007947 */ /* 0x000fea0003800000 */
.L_x_33001:
        /* <DEDUP_REMOVED lines=12> */
.L_x_33008:
        /* <DEDUP_REMOVED lines=21> */
.L_x_33012:
[----:B------:R-:W-:Y:S05]  /*5c20*/  BSYNC B1 ;  /* 0x0000000000017941 */ /* 0x000fea0003800000 */
.L_x_33011:
[----:B------:R-:W-:Y:S01]  /*5c30*/  LEA R3, R0, 0x3b800000, 0x17 ;  /* 0x3b80000000037811 */ /* 0x000fe200078eb8ff */
[----:B------:R-:W-:-:S05]  /*5c40*/  IMAD.SHL.U32 R0, R2, 0x100000, RZ ;  /* 0x0010000002007824 */ /* 0x000fca00078e00ff */
[----:B------:R-:W-:Y:S02]  /*5c50*/  LOP3.LUT R0, R3, R0, R4, 0xfe, !PT ;  /* 0x0000000003007212 */ /* 0x000fe400078efe04 */
.L_x_33010:
[----:B------:R-:W-:Y:S05]  /*5c60*/  BSYNC B0 ;  /* 0x0000000000007941 */ /* 0x000fea0003800000 */
.L_x_33009:
[----:B------:R-:W-:-:S04]  /*5c70*/  F2FP.BF16.PACK_AB R0, RZ, R0 ;  /* 0x00000000ff00723e */ /* 0x000fc800000010ff */
[----:B------:R-:W-:Y:S01]  /*5c80*/  PRMT R19, R0, 0x7610, R19 ;  /* 0x0000761000137816 */ /* 0x000fe20000000013 */
[----:B------:R-:W-:Y:S05]  /*5c90*/  BRA `(.L_x_32994) ;  /* 0x000004d000007947 */ /* 0x000fea0003800000 */
.L_x_33007:
        /* <DEDUP_REMOVED lines=21> */
.L_x_33016:
[----:B------:R-:W-:Y:S05]  /*5df0*/  BSYNC B1 ;  /* 0x0000000000017941 */ /* 0x000fea0003800000 */
.L_x_33015:
[----:B------:R-:W-:Y:S01]  /*5e00*/  LEA R3, R0, 0x37800000, 0x17 ;  /* 0x3780000000037811 */ /* 0x000fe200078eb8ff */
[----:B------:R-:W-:-:S05]  /*5e10*/  IMAD.SHL.U32 R0, R2, 0x200000, RZ ;  /* 0x0020000002007824 */ /* 0x000fca00078e00ff */
[----:B------:R-:W-:Y:S02]  /*5e20*/  LOP3.LUT R0, R3, R0, R4, 0xfe, !PT ;  /* 0x0000000003007212 */ /* 0x000fe400078efe04 */
.L_x_33014:
[----:B------:R-:W-:Y:S05]  /*5e30*/  BSYNC B0 ;  /* 0x0000000000007941 */ /* 0x000fea0003800000 */
.L_x_33013:
[----:B------:R-:W-:-:S04]  /*5e40*/  F2FP.BF16.PACK_AB R0, RZ, R0 ;  /* 0x00000000ff00723e */ /* 0x000fc800000010ff */
[----:B------:R-:W-:Y:S01]  /*5e50*/  PRMT R19, R0, 0x7610, R19 ;  /* 0x0000761000137816 */ /* 0x000fe20000000013 */
[----:B------:R-:W-:Y:S05]  /*5e60*/  BRA `(.L_x_32994) ;  /* 0x0000030000007947 */ /* 0x000fea0003800000 */
.L_x_33006:
        /* <DEDUP_REMOVED lines=14> */
.L_x_33020:
[----:B------:R-:W-:Y:S05]  /*5f50*/  BSYNC B0 ;  /* 0x0000000000007941 */ /* 0x000fea0003800000 */
.L_x_33019:
[----:B------:R-:W-:-:S04]  /*5f60*/  F2FP.BF16.PACK_AB R0, RZ, R0 ;  /* 0x00000000ff00723e */ /* 0x000fc800000010ff */
[----:B------:R-:W-:Y:S01]  /*5f70*/  PRMT R19, R0, 0x7610, R19 ;  /* 0x0000761000137816 */ /* 0x000fe20000000013 */
[----:B------:R-:W-:Y:S05]  /*5f80*/  BRA `(.L_x_32994) ;  /* 0x000001e000007947 */ /* 0x000fea0003800000 */
.L_x_32993:
        /* <DEDUP_REMOVED lines=21> */
.L_x_33018:
[----:B------:R-:W2:Y:S02]  /*60e0*/  LDG.E.64 R2, [R2.64] ;  /* 0x0000002402027981 */ /* 0x000ea4000c1e1b00 */
[----:B--2---:R-:W0:Y:S02]  /*60f0*/  I2F.U64 R0, R2 ;  /* 0x0000000200007312 */ /* 0x004e240000301000 */
[----:B0-----:R-:W-:-:S04]  /*6100*/  F2FP.BF16.PACK_AB R0, RZ, R0 ;  /* 0x00000000ff00723e */ /* 0x001fc800000010ff */
[----:B------:R-:W-:Y:S01]  /*6110*/  PRMT R19, R0, 0x7610, R19 ;  /* 0x0000761000137816 */ /* 0x000fe20000000013 */
[----:B------:R-:W-:Y:S05]  /*6120*/  BRA `(.L_x_32994) ;  /* 0x0000004000007947 */ /* 0x000fea0003800000 */
.L_x_33017:
[----:B------:R-:W2:Y:S02]  /*6130*/  LDG.E R2, [R2.64] ;  /* 0x0000002402027981 */ /* 0x000ea4000c1e1900 */
[----:B--2---:R-:W0:Y:S02]  /*6140*/  I2F.U32 R0, R2 ;  /* 0x0000000200007306 */ /* 0x004e240000201000 */
[----:B0-----:R-:W-:-:S04]  /*6150*/  F2FP.BF16.PACK_AB R0, RZ, R0 ;  /* 0x00000000ff00723e */ /* 0x001fc800000010ff */
[----:B------:R-:W-:Y:S02]  /*6160*/  PRMT R19, R0, 0x7610, R19 ;  /* 0x0000761000137816 */ /* 0x000fe40000000013 */
.L_x_32994:
        /* <DEDUP_REMOVED lines=18> */
.L_x_33024:
[----:B------:R-:W2:Y:S02]  /*6290*/  LDG.E.U8 R2, [R2.64] ;  /* 0x0000002402027981 */ /* 0x000ea4000c1e1100 */
[----:B--2---:R-:W0:Y:S02]  /*62a0*/  I2F.U16 R0, R2 ;  /* 0x0000000200007306 */ /* 0x004e240000101000 */
[----:B0-----:R-:W-:Y:S01]  /*62b0*/  F2FP.BF16.PACK_AB R0, RZ, R0 ;  /* 0x00000000ff00723e */ /* 0x001fe200000010ff */
[----:B------:R-:W-:Y:S05]  /*62c0*/  BRA `(.L_x_33026) ;  /* 0x00000e3000007947 */ /* 0x000fea0003800000 */
.L_x_33023:
        /* <DEDUP_REMOVED lines=10> */
.L_x_33028:
[----:B------:R-:W2:Y:S02]  /*6370*/  LDG.E R2, [R2.64] ;  /* 0x0000002402027981 */ /* 0x000ea4000c1e1900 */
[----:B--2---:R-:W0:Y:S02]  /*6380*/  I2F R0, R2 ;  /* 0x0000000200007306 */ /* 0x004e240000201400 */
[----:B0-----:R-:W-:Y:S01]  /*6390*/  F2FP.BF16.PACK_AB R0, RZ, R0 ;  /* 0x00000000ff00723e */ /* 0x001fe200000010ff */
[----:B------:R-:W-:Y:S05]  /*63a0*/  BRA `(.L_x_33026) ;  /* 0x00000d5000007947 */ /* 0x000fea0003800000 */
.L_x_33027:
[----:B------:R-:W2:Y:S02]  /*63b0*/  LDG.E.U16 R2, [R2.64] ;  /* 0x0000002402027981 */ /* 0x000ea4000c1e1500 */
[----:B--2---:R-:W0:Y:S02]  /*63c0*/  I2F.S16 R0, R2 ;  /* 0x0000000200007306 */ /* 0x004e240000101400 */
[----:B0-----:R-:W-:Y:S01]  /*63d0*/  F2FP.BF16.PACK_AB R0, RZ, R0 ;  /* 0x00000000ff00723e */ /* 0x001fe200000010ff */
[----:B------:R-:W-:Y:S05]  /*63e0*/  BRA `(.L_x_33026) ;  /* 0x00000d1000007947 */ /* 0x000fea0003800000 */
.L_x_33022:
        /* <DEDUP_REMOVED lines=9> */
.L_x_33030:
[----:B------:R-:W2:Y:S02]  /*6480*/  LDG.E.U16 R0, [R2.64] ;  /* 0x0000002402007981 */ /* 0x000ea4000c1e1500 */
[----:B--2---:R-:W-:-:S05]  /*6490*/  HADD2.F32 R0, -RZ, R0.H0_H0 ;  /* 0x20000000ff007230 */ /* 0x004fca0000004100 */
[----:B------:R-:W-:Y:S01]  /*64a0*/  F2FP.BF16.PACK_AB R0, RZ, R0 ;  /* 0x00000000ff00723e */ /* 0x000fe200000010ff */
[----:B------:R-:W-:Y:S05]  /*64b0*/  BRA `(.L_x_33026) ;  /* 0x00000c4000007947 */ /* 0x000fea0003800000 */
.L_x_33029:
        /* <DEDUP_REMOVED lines=9> */
.L_x_33032:
[----:B------:R-:W2:Y:S02]  /*6550*/  LDG.E.U16 R2, [R2.64] ;  /* 0x0000002402027981 */ /* 0x000ea4000c1e1500 */
[----:B--2---:R-:W-:-:S05]  /*6560*/  HADD2.F32 R0, -RZ, R2.H0_H0 ;  /* 0x20000002ff007230 */ /* 0x004fca0000004100 */
[----:B------:R-:W-:Y:S01]  /*6570*/  F2FP.BF16.PACK_AB R0, RZ, R0 ;  /* 0x00000000ff00723e */ /* 0x000fe200000010ff */
[----:B------:R-:W-:Y:S05]  /*6580*/  BRA `(.L_x_33026) ;  /* 0x00000b7000007947 */ /* 0x000fea0003800000 */
.L_x_33031:
[----:B------:R-:W2:Y:S02]  /*6590*/  LDG.E.64 R2, [R2.64] ;  /* 0x0000002402027981 */ /* 0x000ea4000c1e1b00 */
[----:B--2---:R-:W0:Y:S01]  /*65a0*/  F2F.F32.F64 R0, R2 ;  /* 0x0000000200007310 */ /* 0x004e220000301000 */
[----:B------:R-:W0:-:S14]  /*65b0*/  DSETP.GEU.AND P0, PT, |R2|, c[0x2][0x0], PT ;  /* 0x008000000200762a */ /* 0x000e1c0003f0e200 */
[----:B0-----:R-:W-:-:S05]  /*65c0*/  @!P0 FMUL R0, R0, 1.175494350822287508e-38 ;  /* 0x0080000000008820 */ /* 0x001fca0000400000 */
[----:B------:R-:W-:Y:S01]  /*65d0*/  F2FP.BF16.PACK_AB R0, RZ, R0 ;  /* 0x00000000ff00723e */ /* 0x000fe200000010ff */
[----:B------:R-:W-:Y:S05]  /*65e0*/  BRA `(.L_x_33026) ;  /* 0x00000b1000007947 */ /* 0x000fea0003800000 */
.L_x_33021:
        /* <DEDUP_REMOVED lines=13> */
.L_x_33035:
[----:B------:R-:W2:Y:S02]  /*66c0*/  LDG.E.64 R2, [R2.64] ;  /* 0x0000002402027981 */ /* 0x000ea4000c1e1b00 */
[----:B--2---:R-:W0:Y:S01]  /*66d0*/  F2F.F32.F64 R0, R2 ;  /* 0x0000000200007310 */ /* 0x004e220000301000 */
[----:B------:R-:W0:-:S14]  /*66e0*/  DSETP.GEU.AND P0, PT, |R2|, c[0x2][0x0], PT ;  /* 0x008000000200762a */ /* 0x000e1c0003f0e200 */
[----:B0-----:R-:W-:-:S05]  /*66f0*/  @!P0 FMUL R0, R0, 1.175494350822287508e-38 ;  /* 0x0080000000008820 */ /* 0x001fca0000400000 */
[----:B------:R-:W-:Y:S01]  /*6700*/  F2FP.BF16.PACK_AB R0, RZ, R0 ;  /* 0x00000000ff00723e */ /* 0x000fe200000010ff */
[----:B------:R-:W-:Y:S05]  /*6710*/  BRA `(.L_x_33026) ;  /* 0x000009e000007947 */ /* 0x000fea0003800000 */
.L_x_33034:
        /* <DEDUP_REMOVED lines=28> */
.L_x_33037:
        /* <DEDUP_REMOVED lines=15> */
.L_x_33036:
[----:B------:R0:W5:Y:S01]  /*69d0*/  LDG.E.U16 R0, [R2.64] ;  /* 0x0000002402007981 */ /* 0x000162000c1e1500 */
[----:B------:R-:W-:Y:S05]  /*69e0*/  BRA `(.L_x_33026) ;  /* 0x0000071000007947 */ /* 0x000fea0003800000 */
.L_x_33033:
        /* <DEDUP_REMOVED lines=12> */
.L_x_33040:
        /* <DEDUP_REMOVED lines=21> */
.L_x_33044:
[----:B------:R-:W-:Y:S05]  /*6c00*/  BSYNC B1 ;  /* 0x0000000000017941 */ /* 0x000fea0003800000 */
.L_x_33043:
[----:B------:R-:W-:Y:S01]  /*6c10*/  LEA R3, R0, 0x3b800000, 0x17 ;  /* 0x3b80000000037811 */ /* 0x000fe200078eb8ff */
[----:B------:R-:W-:-:S05]  /*6c20*/  IMAD.SHL.U32 R0, R2, 0x100000, RZ ;  /* 0x0010000002007824 */ /* 0x000fca00078e00ff */
[----:B------:R-:W-:Y:S02]  /*6c30*/  LOP3.LUT R0, R3, R0, R4, 0xfe, !PT ;  /* 0x0000000003007212 */ /* 0x000fe400078efe04 */
.L_x_33042:
[----:B------:R-:W-:Y:S05]  /*6c40*/  BSYNC B0 ;  /* 0x0000000000007941 */ /* 0x000fea0003800000 */
.L_x_33041:
[----:B------:R-:W-:Y:S01]  /*6c50*/  F2FP.BF16.PACK_AB R0, RZ, R0 ;  /* 0x00000000ff00723e */ /* 0x000fe200000010ff */
[----:B------:R-:W-:Y:S05]  /*6c60*/  BRA `(.L_x_33026) ;  /* 0x0000049000007947 */ /* 0x000fea0003800000 */
.L_x_33039:
        /* <DEDUP_REMOVED lines=21> */
.L_x_33048:
[----:B------:R-:W-:Y:S05]  /*6dc0*/  BSYNC B1 ;  /* 0x0000000000017941 */ /* 0x000fea0003800000 */
.L_x_33047:
[----:B------:R-:W-:Y:S01]  /*6dd0*/  LEA R3, R0, 0x37800000, 0x17 ;  /* 0x3780000000037811 */ /* 0x000fe200078eb8ff */
[----:B------:R-:W-:-:S05]  /*6de0*/  IMAD.SHL.U32 R0, R2, 0x200000, RZ ;  /* 0x0020000002007824 */ /* 0x000fca00078e00ff */
[----:B------:R-:W-:Y:S02]  /*6df0*/  LOP3.LUT R0, R3, R0, R4, 0xfe, !PT ;  /* 0x0000000003007212 */ /* 0x000fe400078efe04 */
.L_x_33046:
[----:B------:R-:W-:Y:S05]  /*6e00*/  BSYNC B0 ;  /* 0x0000000000007941 */ /* 0x000fea0003800000 */
.L_x_33045:
[----:B------:R-:W-:Y:S01]  /*6e10*/  F2FP.BF16.PACK_AB R0, RZ, R0 ;  /* 0x00000000ff00723e */ /* 0x000fe200000010ff */
[----:B------:R-:W-:Y:S05]  /*6e20*/  BRA `(.L_x_33026) ;  /* 0x000002d000007947 */ /* 0x000fea0003800000 */
.L_x_33038:
        /* <DEDUP_REMOVED lines=14> */
.L_x_33052:
[----:B------:R-:W-:Y:S05]  /*6f10*/  BSYNC B0 ;  /* 0x0000000000007941 */ /* 0x000fea0003800000 */
.L_x_33051:
[----:B------:R-:W-:Y:S01]  /*6f20*/  F2FP.BF16.PACK_AB R0, RZ, R0 ;  /* 0x00000000ff00723e */ /* 0x000fe200000010ff */
[----:B------:R-:W-:Y:S05]  /*6f30*/  BRA `(.L_x_33026) ;  /* 0x000001c000007947 */ /* 0x000fea0003800000 */
.L_x_33025:
        /* <DEDUP_REMOVED lines=21> */
.L_x_33050:
[----:B------:R-:W2:Y:S02]  /*7090*/  LDG.E.64 R2, [R2.64] ;  /* 0x0000002402027981 */ /* 0x000ea4000c1e1b00 */
[----:B--2---:R-:W0:Y:S02]  /*70a0*/  I2F.U64 R0, R2 ;  /* 0x0000000200007312 */ /* 0x004e240000301000 */
[----:B0-----:R-:W-:Y:S01]  /*70b0*/  F2FP.BF16.PACK_AB R0, RZ, R0 ;  /* 0x00000000ff00723e */ /* 0x001fe200000010ff */
[----:B------:R-:W-:Y:S05]  /*70c0*/  BRA `(.L_x_33026) ;  /* 0x0000003000007947 */ /* 0x000fea0003800000 */
.L_x_33049:
[----:B------:R-:W2:Y:S02]  /*70d0*/  LDG.E R2, [R2.64] ;  /* 0x0000002402027981 */ /* 0x000ea4000c1e1900 */
[----:B--2---:R-:W0:Y:S02]  /*70e0*/  I2F.U32 R0, R2 ;  /* 0x0000000200007306 */ /* 0x004e240000201000 */
[----:B0-----:R-:W-:-:S06]  /*70f0*/  F2FP.BF16.PACK_AB R0, RZ, R0 ;  /* 0x00000000ff00723e */ /* 0x001fcc00000010ff */
.L_x_33026:
        /* <DEDUP_REMOVED lines=22> */
.L_x_33056:
[----:B------:R-:W-:-:S06]  /*7260*/  PRMT R3, RZ, 0x5410, R2 ;  /* 0x00005410ff037816 */ /* 0x000fcc0000000002 */
[----:B------:R-:W0:Y:S02]  /*7270*/  F2I.S64.TRUNC R2, R3 ;  /* 0x0000000300027311 */ /* 0x000e24000020d900 */
[----:B0-----:R0:W-:Y:S01]  /*7280*/  STG.E.U8 [R16.64], R2 ;  /* 0x0000000210007986 */ /* 0x0011e2000c101124 */
[----:B------:R-:W-:Y:S05]  /*7290*/  BRA `(.L_x_33058) ;  /* 0x00000e4000007947 */ /* 0x000fea0003800000 */
.L_x_33055:
        /* <DEDUP_REMOVED lines=10> */
.L_x_33060:
[----:B------:R-:W-:-:S04]  /*7340*/  PRMT R2, RZ, 0x5410, R2 ;  /* 0x00005410ff027816 */ /* 0x000fc80000000002 */
[----:B------:R-:W0:Y:S02]  /*7350*/  F2I.FTZ.TRUNC.NTZ R3, R2 ;  /* 0x0000000200037305 */ /* 0x000e24000021f100 */
[----:B0-----:R0:W-:Y:S01]  /*7360*/  STG.E [R16.64], R3 ;  /* 0x0000000310007986 */ /* 0x0011e2000c101924 */
[----:B------:R-:W-:Y:S05]  /*7370*/  BRA `(.L_x_33058) ;  /* 0x00000d6000007947 */ /* 0x000fea0003800000 */
.L_x_33059:
[----:B------:R-:W-:-:S04]  /*7380*/  PRMT R2, RZ, 0x5410, R2 ;  /* 0x00005410ff027816 */ /* 0x000fc80000000002 */
[----:B------:R-:W0:Y:S02]  /*7390*/  F2I.FTZ.TRUNC.NTZ R3, R2 ;  /* 0x0000000200037305 */ /* 0x000e24000021f100 */
[----:B0-----:R0:W-:Y:S01]  /*73a0*/  STG.E.U16 [R16.64], R3 ;  /* 0x0000000310007986 */ /* 0x0011e2000c101524 */
[----:B------:R-:W-:Y:S05]  /*73b0*/  BRA `(.L_x_33058) ;  /* 0x00000d2000007947 */ /* 0x000fea0003800000 */
.L_x_33054:
        /* <DEDUP_REMOVED lines=9> */
.L_x_33062:
[----:B------:R-:W-:-:S04]  /*7450*/  PRMT R0, RZ, 0x5410, R2 ;  /* 0x00005410ff007816 */ /* 0x000fc80000000002 */
[----:B------:R-:W-:-:S05]  /*7460*/  F2FP.PACK_AB R0, RZ, R0 ;  /* 0x00000000ff00723e */ /* 0x000fca00000000ff */
[----:B------:R0:W-:Y:S01]  /*7470*/  STG.E.U16 [R16.64], R0 ;  /* 0x0000000010007986 */ /* 0x0001e2000c101524 */
[----:B------:R-:W-:Y:S05]  /*7480*/  BRA `(.L_x_33058) ;  /* 0x00000c5000007947 */ /* 0x000fea0003800000 */
.L_x_33061:
        /* <DEDUP_REMOVED lines=10> */
.L_x_33064:
[----:B------:R-:W-:-:S04]  /*7530*/  PRMT R2, RZ, 0x5410, R2 ;  /* 0x00005410ff027816 */ /* 0x000fc80000000002 */
[----:B------:R-:W-:-:S04]  /*7540*/  F2FP.PACK_AB R3, RZ, R2 ;  /* 0x00000002ff03723e */ /* 0x000fc800000000ff */
[----:B------:R-:W-:-:S05]  /*7550*/  PRMT R3, R3, 0x5410, RZ ;  /* 0x0000541003037816 */ /* 0x000fca00000000ff */
[----:B------:R0:W-:Y:S01]  /*7560*/  STG.E [R16.64], R3 ;  /* 0x0000000310007986 */ /* 0x0001e2000c101924 */
[----:B------:R-:W-:Y:S05]  /*7570*/  BRA `(.L_x_33058) ;  /* 0x00000b6000007947 */ /* 0x000fea0003800000 */
.L_x_33063:
[----:B------:R-:W-:-:S05]  /*7580*/  PRMT R2, RZ, 0x5410, R2 ;  /* 0x00005410ff027816 */ /* 0x000fca0000000002 */
[----:B------:R-:W-:-:S06]  /*7590*/  FMUL.FTZ R2, R2, 1 ;  /* 0x3f80000002027820 */ /* 0x000fcc0000410000 */
[----:B------:R-:W0:Y:S02]  /*75a0*/  F2F.F64.F32 R2, R2 ;  /* 0x0000000200027310 */ /* 0x000e240000201800 */
[----:B0-----:R0:W-:Y:S01]  /*75b0*/  STG.E.64 [R16.64], R2 ;  /* 0x0000000210007986 */ /* 0x0011e2000c101b24 */
[----:B------:R-:W-:Y:S05]  /*75c0*/  BRA `(.L_x_33058) ;  /* 0x00000b1000007947 */ /* 0x000fea0003800000 */
.L_x_33053:
        /* <DEDUP_REMOVED lines=13> */
.L_x_33067:
[----:B------:R-:W-:Y:S01]  /*76a0*/  PRMT R2, RZ, 0x5410, R2 ;  /* 0x00005410ff027816 */ /* 0x000fe20000000002 */
[----:B------:R-:W-:-:S04]  /*76b0*/  CS2R R6, SRZ ;  /* 0x0000000000067805 */ /* 0x000fc8000001ff00 */
[----:B------:R-:W-:-:S04]  /*76c0*/  FMUL.FTZ R2, R2, 1 ;  /* 0x3f80000002027820 */ /* 0x000fc80000410000 */
[----:B------:R-:W0:Y:S02]  /*76d0*/  F2F.F64.F32 R4, R2 ;  /* 0x0000000200047310 */ /* 0x000e240000201800 */
[----:B0-----:R0:W-:Y:S01]  /*76e0*/  STG.E.128 [R16.64], R4 ;  /* 0x0000000410007986 */ /* 0x0011e2000c101d24 */
[----:B------:R-:W-:Y:S05]  /*76f0*/  BRA `(.L_x_33058) ;  /* 0x000009e000007947 */ /* 0x000fea0003800000 */
.L_x_33066:
        /* <DEDUP_REMOVED lines=21> */
.L_x_33071:
[----:B------:R-:W-:Y:S05]  /*7850*/  BSYNC B0 ;  /* 0x0000000000007941 */ /* 0x000fea0003800000 */
.L_x_33070:
[----:B------:R-:W-:-:S05]  /*7860*/  LOP3.LUT R3, R0, R3, RZ, 0xfc, !PT ;  /* 0x0000000300037212 */ /* 0x000fca00078efcff */
[----:B------:R0:W-:Y:S01]  /*7870*/  STG.E.U8 [R16.64], R3 ;  /* 0x0000000310007986 */ /* 0x0001e2000c101124 */
[----:B------:R-:W-:Y:S05]  /*7880*/  BRA `(.L_x_33058) ;  /* 0x0000085000007947 */ /* 0x000fea0003800000 */
.L_x_33069:
        /* <DEDUP_REMOVED lines=13> */
.L_x_33073:
[----:B------:R-:W-:Y:S01]  /*7960*/  IMAD.MOV.U32 R0, RZ, RZ, 0x7f ;  /* 0x0000007fff007424 */ /* 0x000fe200078e00ff */
[----:B------:R-:W-:-:S04]  /*7970*/  ISETP.GT.U32.AND P0, PT, R2, 0x7f800000, PT ;  /* 0x7f8000000200780c */ /* 0x000fc80003f04070 */
[----:B------:R-:W-:-:S04]  /*7980*/  SEL R0, R0, 0x7c, P0 ;  /* 0x0000007c00007807 */ /* 0x000fc80000000000 */
.L_x_33074:
[----:B------:R-:W-:Y:S05]  /*7990*/  BSYNC B0 ;  /* 0x0000000000007941 */ /* 0x000fea0003800000 */
.L_x_33072:
[----:B------:R-:W-:-:S04]  /*79a0*/  LOP3.LUT R2, R3, 0x80000000, RZ, 0xc0, !PT ;  /* 0x8000000003027812 */ /* 0x000fc800078ec0ff */
[----:B------:R-:W-:-:S04]  /*79b0*/  SHF.R.U32.HI R3, RZ, 0x18, R2 ;  /* 0x00000018ff037819 */ /* 0x000fc80000011602 */
[----:B------:R-:W-:-:S05]  /*79c0*/  LOP3.LUT R3, R0, R3, RZ, 0xfc, !PT ;  /* 0x0000000300037212 */ /* 0x000fca00078efcff */
[----:B------:R0:W-:Y:S01]  /*79d0*/  STG.E.U8 [R16.64], R3 ;  /* 0x0000000310007986 */ /* 0x0001e2000c101124 */
[----:B------:R-:W-:Y:S05]  /*79e0*/  BRA `(.L_x_33058) ;  /* 0x000006f000007947 */ /* 0x000fea0003800000 */
.L_x_33068:
[----:B------:R0:W-:Y:S01]  /*79f0*/  STG.E.U16 [R16.64], R2 ;  /* 0x0000000210007986 */ /* 0x0001e2000c101524 */
[----:B------:R-:W-:Y:S05]  /*7a00*/  BRA `(.L_x_33058) ;  /* 0x000006d000007947 */ /* 0x000fea0003800000 */
.L_x_33065:
        /* <DEDUP_REMOVED lines=12> */
.L_x_33077:
        /* <DEDUP_REMOVED lines=17> */
.L_x_33080:
[----:B------:R-:W-:-:S04]  /*7be0*/  LOP3.LUT R2, R3, 0x80000000, RZ, 0xc0, !PT ;  /* 0x8000000003027812 */ /* 0x000fc800078ec0ff */
[----:B------:R-:W-:-:S04]  /*7bf0*/  SHF.R.U32.HI R3, RZ, 0x18, R2 ;  /* 0x00000018ff037819 */ /* 0x000fc80000011602 */
[----:B------:R-:W-:-:S04]  /*7c00*/  LOP3.LUT R0, R0, R3, RZ, 0xfc, !PT ;  /* 0x0000000300007212 */ /* 0x000fc800078efcff */
[----:B------:R-:W-:Y:S02]  /*7c10*/  PRMT R8, R0, 0x7610, R8 ;  /* 0x0000761000087816 */ /* 0x000fe40000000008 */
.L_x_33079:
[----:B------:R-:W-:Y:S05]  /*7c20*/  BSYNC B0 ;  /* 0x0000000000007941 */ /* 0x000fea0003800000 */
.L_x_33078:
[----:B------:R0:W-:Y:S01]  /*7c30*/  STG.E.U8 [R16.64], R8 ;  /* 0x0000000810007986 */ /* 0x0001e2000c101124 */
[----:B------:R-:W-:Y:S05]  /*7c40*/  BRA `(.L_x_33058) ;  /* 0x0000049000007947 */ /* 0x000fea0003800000 */
.L_x_33076:
        /* <DEDUP_REMOVED lines=17> */
.L_x_33083:
[----:B------:R-:W-:-:S04]  /*7d60*/  LOP3.LUT R2, R3, 0x80000000, RZ, 0xc0, !PT ;  /* 0x8000000003027812 */ /* 0x000fc800078ec0ff */
[----:B------:R-:W-:-:S04]  /*7d70*/  SHF.R.U32.HI R3, RZ, 0x18, R2 ;  /* 0x00000018ff037819 */ /* 0x000fc80000011602 */
[----:B------:R-:W-:-:S04]  /*7d80*/  LOP3.LUT R0, R0, R3, RZ, 0xfc, !PT ;  /* 0x0000000300007212 */ /* 0x000fc800078efcff */
[----:B------:R-:W-:Y:S02]  /*7d90*/  PRMT R8, R0, 0x7610, R8 ;  /* 0x0000761000087816 */ /* 0x000fe40000000008 */
.L_x_33082:
[----:B------:R-:W-:Y:S05]  /*7da0*/  BSYNC B0 ;  /* 0x0000000000007941 */ /* 0x000fea0003800000 */
.L_x_33081:
[----:B------:R0:W-:Y:S01]  /*7db0*/  STG.E.U8 [R16.64], R8 ;  /* 0x0000000810007986 */ /* 0x0001e2000c101124 */
[----:B------:R-:W-:Y:S05]  /*7dc0*/  BRA `(.L_x_33058) ;  /* 0x0000031000007947 */ /* 0x000fea0003800000 */
.L_x_33075:
        /* <DEDUP_REMOVED lines=22> */
.L_x_33057:
        /* <DEDUP_REMOVED lines=20> */
.L_x_33085:
[----:B------:R-:W-:-:S06]  /*8070*/  PRMT R2, RZ, 0x5410, R2 ;  /* 0x00005410ff027816 */ /* 0x000fcc0000000002 */
[----:B------:R-:W0:Y:S02]  /*8080*/  F2I.U64.TRUNC R2, R2 ;  /* 0x0000000200027311 */ /* 0x000e24000020d800 */
[----:B0-----:R0:W-:Y:S01]  /*8090*/  STG.E.64 [R16.64], R2 ;  /* 0x0000000210007986 */ /* 0x0011e2000c101b24 */
[----:B------:R-:W-:Y:S05]  /*80a0*/  BRA `(.L_x_33058) ;  /* 0x0000003000007947 */ /* 0x000fea0003800000 */
.L_x_33084:
[----:B------:R-:W-:-:S04]  /*80b0*/  PRMT R2, RZ, 0x5410, R2 ;  /* 0x00005410ff027816 */ /* 0x000fc80000000002 */
[----:B------:R-:W0:Y:S02]  /*80c0*/  F2I.FTZ.U32.TRUNC.NTZ R3, R2 ;  /* 0x0000000200037305 */ /* 0x000e24000021f000 */
[----:B0-----:R0:W-:Y:S02]  /*80d0*/  STG.E [R16.64], R3 ;  /* 0x0000000310007986 */ /* 0x0011e4000c101924 */
.L_x_33058:
[----:B------:R-:W-:-:S04]  /*80e0*/  IADD3 R23, R23, 0x80, RZ ;  /* 0x0000008017177810 */ /* 0x000fc80007ffe0ff */
[----:B------:R-:W-:-:S13]  /*80f0*/  ISETP.GE.AND P0, PT, R23, c[0x0][0x160], PT ;  /* 0x0000580017007a0c */ /* 0x000fda0003f06270 */
        /* <DEDUP_REMOVED lines=256> */
.L_x_33086:
        /* <DEDUP_REMOVED lines=21> */
.L_x_33090:
[----:B------:R-:W2:Y:S02]  /*9250*/  LDG.E.U8 R2, [R2.64] ;  /* 0x0000002402027981 */ /* 0x000ea4000c1e1100 */
[----:B--2---:R-:W0:Y:S02]  /*9260*/  I2F.U16 R0, R2 ;  /* 0x0000000200007306 */ /* 0x004e240000101000 */
[----:B0-----:R-:W-:-:S04]  /*9270*/  F2FP.BF16.PACK_AB R0, RZ, R0 ;  /* 0x00000000ff00723e */ /* 0x001fc800000010ff */
[----:B------:R-:W-:Y:S01]  /*9280*/  PRMT R19, R0, 0x7610, R19 ;  /* 0x0000761000137816 */ /* 0x000fe20000000013 */
[----:B------:R-:W-:Y:S05]  /*9290*/  BRA `(.L_x_33092) ;  /* 0x00000f0000007947 */ /* 0x000fea0003800000 */
.L_x_33089:
        /* <DEDUP_REMOVED lines=11> */
.L_x_33094:
[----:B------:R-:W2:Y:S02]  /*9350*/  LDG.E R2, [R2.64] ;  /* 0x0000002402027981 */ /* 0x000ea4000c1e1900 */
[----:B--2---:R-:W0:Y:S02]  /*9360*/  I2F R0, R2 ;  /* 0x0000000200007306 */ /* 0x004e240000201400 */
[----:B0-----:R-:W-:-:S04]  /*9370*/  F2FP.BF16.PACK_AB R0, RZ, R0 ;  /* 0x00000000ff00723e */ /* 0x001fc800000010ff */
[----:B------:R-:W-:Y:S01]  /*9380*/  PRMT R19, R0, 0x7610, R19 ;  /* 0x0000761000137816 */ /* 0x000fe20000000013 */
[----:B------:R-:W-:Y:S05]  /*9390*/  BRA `(.L_x_33092) ;  /* 0x00000e0000007947 */ /* 0x000fea0003800000 */
.L_x_33093:
[----:B------:R-:W2:Y:S02]  /*93a0*/  LDG.E.U16 R2, [R2.64] ;  /* 0x0000002402027981 */ /* 0x000ea4000c1e1500 */
[----:B--2---:R-:W0:Y:S02]  /*93b0*/  I2F.S16 R0, R2 ;  /* 0x0000000200007306 */ /* 0x004e240000101400 */
[----:B0-----:R-:W-:-:S04]  /*93c0*/  F2FP.BF16.PACK_AB R0, RZ, R0 ;  /* 0x00000000ff00723e */ /* 0x001fc800000010ff */
[----:B------:R-:W-:Y:S01]  /*93d0*/  PRMT R19, R0, 0x7610, R19 ;  /* 0x0000761000137816 */ /* 0x000fe20000000013 */
[----:B------:R-:W-:Y:S05]  /*93e0*/  BRA `(.L_x_33092) ;  /* 0x00000db000007947 */ /* 0x000fea0003800000 */
.L_x_33088:
        /* <DEDUP_REMOVED lines=9> */
.L_x_33096:
[----:B------:R-:W2:Y:S02]  /*9480*/  LDG.E.U16 R0, [R2.64] ;  /* 0x0000002402007981 */ /* 0x000ea4000c1e1500 */
[----:B--2---:R-:W-:-:S05]  /*9490*/  HADD2.F32 R0, -RZ, R0.H0_H0 ;  /* 0x20000000ff007230 */ /* 0x004fca0000004100 */
[----:B------:R-:W-:-:S04]  /*94a0*/  F2FP.BF16.PACK_AB R0, RZ, R0 ;  /* 0x00000000ff00723e */ /* 0x000fc800000010ff */
[----:B------:R-:W-:Y:S01]  /*94b0*/  PRMT R19, R0, 0x7610, R19 ;  /* 0x0000761000137816 */ /* 0x000fe20000000013 */
[----:B------:R-:W-:Y:S05]  /*94c0*/  BRA `(.L_x_33092) ;  /* 0x00000cd000007947 */ /* 0x000fea0003800000 */
.L_x_33095:
        /* <DEDUP_REMOVED lines=9> */
.L_x_33098:
[----:B------:R-:W2:Y:S02]  /*9560*/  LDG.E.U16 R2, [R2.64] ;  /* 0x0000002402027981 */ /* 0x000ea4000c1e1500 */
[----:B--2---:R-:W-:-:S05]  /*9570*/  HADD2.F32 R0, -RZ, R2.H0_H0 ;  /* 0x20000002ff007230 */ /* 0x004fca0000004100 */
[----:B------:R-:W-:-:S04]  /*9580*/  F2FP.BF16.PACK_AB R0, RZ, R0 ;  /* 0x00000000ff00723e */ /* 0x000fc800000010ff */
[----:B------:R-:W-:Y:S01]  /*9590*/  PRMT R19, R0, 0x7610, R19 ;  /* 0x0000761000137816 */ /* 0x000fe20000000013 */
[----:B------:R-:W-:Y:S05]  /*95a0*/  BRA `(.L_x_33092) ;  /* 0x00000bf000007947 */ /* 0x000fea0003800000 */
.L_x_33097:
[----:B------:R-:W2:Y:S02]  /*95b0*/  LDG.E.64 R2, [R2.64] ;  /* 0x0000002402027981 */ /* 0x000ea4000c1e1b00 */
[----:B--2---:R-:W0:Y:S01]  /*95c0*/  F2F.F32.F64 R0, R2 ;  /* 0x0000000200007310 */ /* 0x004e220000301000 */
[----:B------:R-:W0:-:S14]  /*95d0*/  DSETP.GEU.AND P0, PT, |R2|, c[0x2][0x0], PT ;  /* 0x008000000200762a */ /* 0x000e1c0003f0e200 */
[----:B0-----:R-:W-:-:S05]  /*95e0*/  @!P0 FMUL R0, R0, 1.175494350822287508e-38 ;  /* 0x0080000000008820 */ /* 0x001fca0000400000 */
[----:B------:R-:W-:-:S04]  /*95f0*/  F2FP.BF16.PACK_AB R0, RZ, R0 ;  /* 0x00000000ff00723e */ /* 0x000fc800000010ff */
[----:B------:R-:W-:Y:S01]  /*9600*/  PRMT R19, R0, 0x7610, R19 ;  /* 0x0000761000137816 */ /* 0x000fe20000000013 */
[----:B------:R-:W-:Y:S05]  /*9610*/  BRA `(.L_x_33092) ;  /* 0x00000b8000007947 */ /* 0x000fea0003800000 */
.L_x_33087:
        /* <DEDUP_REMOVED lines=14> */
.L_x_33101:
[----:B------:R-:W2:Y:S02]  /*9700*/  LDG.E.64 R2, [R2.64] ;  /* 0x0000002402027981 */ /* 0x000ea4000c1e1b00 */
[----:B--2---:R-:W0:Y:S01]  /*9710*/  F2F.F32.F64 R0, R2 ;  /* 0x0000000200007310 */ /* 0x004e220000301000 */
[----:B------:R-:W0:-:S14]  /*9720*/  DSETP.GEU.AND P0, PT, |R2|, c[0x2][0x0], PT ;  /* 0x008000000200762a */ /* 0x000e1c0003f0e200 */
[----:B0-----:R-:W-:-:S05]  /*9730*/  @!P0 FMUL R0, R0, 1.175494350822287508e-38 ;  /* 0x0080000000008820 */ /* 0x001fca0000400000 */
[----:B------:R-:W-:-:S04]  /*9740*/  F2FP.BF16.PACK_AB R0, RZ, R0 ;  /* 0x00000000ff00723e */ /* 0x000fc800000010ff */
[----:B------:R-:W-:Y:S01]  /*9750*/  PRMT R19, R0, 0x7610, R19 ;  /* 0x0000761000137816 */ /* 0x000fe20000000013 */
[----:B------:R-:W-:Y:S05]  /*9760*/  BRA `(.L_x_33092) ;  /* 0x00000a3000007947 */ /* 0x000fea0003800000 */
.L_x_33100:
        /* <DEDUP_REMOVED lines=28> */
.L_x_33103:
        /* <DEDUP_REMOVED lines=15> */
.L_x_33102:
[----:B------:R0:W5:Y:S01]  /*9a20*/  LDG.E.U16 R19, [R2.64] ;  /* 0x0000002402137981 */ /* 0x000162000c1e1500 */
[----:B------:R-:W-:Y:S05]  /*9a30*/  BRA `(.L_x_33092) ;  /* 0x0000076000007947 */ /* 0x000fea0003800000 */
.L_x_33099:
        /* <DEDUP_REMOVED lines=12> */
.L_x_33106:
        /* <DEDUP_REMOVED lines=21> */
.L_x_33110:
[----:B------:R-:W-:Y:S05]  /*9c50*/  BSYNC B1 ;  /* 0x0000000000017941 */ /* 0x000fea0003800000 */
.L_x_33109:
[----:B------:R-:W-:Y:S01]  /*9c60*/  LEA R3, R0, 0x3b800000, 0x17 ;  /* 0x3b80000000037811 */ /* 0x000fe200078eb8ff */
[----:B------:R-:W-:-:S05]  /*9c70*/  IMAD.SHL.U32 R0, R2, 0x100000, RZ ;  /* 0x0010000002007824 */ /* 0x000fca00078e00ff */
[----:B------:R-:W-:Y:S02]  /*9c80*/  LOP3.LUT R0, R3, R0, R4, 0xfe, !PT ;  /* 0x0000000003007212 */ /* 0x000fe400078efe04 */
.L_x_33108:
[----:B------:R-:W-:Y:S05]  /*9c90*/  BSYNC B0 ;  /* 0x0000000000007941 */ /* 0x000fea0003800000 */
.L_x_33107:
[----:B------:R-:W-:-:S04]  /*9ca0*/  F2FP.BF16.PACK_AB R0, RZ, R0 ;  /* 0x00000000ff00723e */ /* 0x000fc800000010ff */
[----:B------:R-:W-:Y:S01]  /*9cb0*/  PRMT R19, R0, 0x7610, R19 ;  /* 0x0000761000137816 */ /* 0x000fe20000000013 */
[----:B------:R-:W-:Y:S05]  /*9cc0*/  BRA `(.L_x_33092) ;  /* 0x000004d000007947 */ /* 0x000fea0003800000 */
.L_x_33105:
        /* <DEDUP_REMOVED lines=21> */
.L_x_33114:
[----:B------:R-:W-:Y:S05]  /*9e20*/  BSYNC B1 ;  /* 0x0000000000017941 */ /* 0x000fea0003800000 */
.L_x_33113:
[----:B------:R-:W-:Y:S01]  /*9e30*/  LEA R3, R0, 0x37800000, 0x17 ;  /* 0x3780000000037811 */ /* 0x000fe200078eb8ff */
[----:B------:R-:W-:-:S05]  /*9e40*/  IMAD.SHL.U32 R0, R2, 0x200000, RZ ;  /* 0x0020000002007824 */ /* 0x000fca00078e00ff */
[----:B------:R-:W-:Y:S02]  /*9e50*/  LOP3.LUT R0, R3, R0, R4, 0xfe, !PT ;  /* 0x0000000003007212 */ /* 0x000fe400078efe04 */
.L_x_33112:
[----:B------:R-:W-:Y:S05]  /*9e60*/  BSYNC B0 ;  /* 0x0000000000007941 */ /* 0x000fea0003800000 */
.L_x_33111:
[----:B------:R-:W-:-:S04]  /*9e70*/  F2FP.BF16.PACK_AB R0, RZ, R0 ;  /* 0x00000000ff00723e */ /* 0x000fc800000010ff */
[----:B------:R-:W-:Y:S01]  /*9e80*/  PRMT R19, R0, 0x7610, R19 ;  /* 0x0000761000137816 */ /* 0x000fe20000000013 */
[----:B------:R-:W-:Y:S05]  /*9e90*/  BRA `(.L_x_33092) ;  /* 0x0000030000007947 */ /* 0x000fea0003800000 */
.L_x_33104:
        /* <DEDUP_REMOVED lines=14> */
.L_x_33118:
[----:B------:R-:W-:Y:S05]  /*9f80*/  BSYNC B0 ;  /* 0x0000000000007941 */ /* 0x000fea0003800000 */
.L_x_33117:
[----:B------:R-:W-:-:S04]  /*9f90*/  F2FP.BF16.PACK_AB R0, RZ, R0 ;  /* 0x00000000ff00723e */ /* 0x000fc800000010ff */
[----:B------:R-:W-:Y:S01]  /*9fa0*/  PRMT R19, R0, 0x7610, R19 ;  /* 0x0000761000137816 */ /* 0x000fe20000000013 */
[----:B------:R-:W-:Y:S05]  /*9fb0*/  BRA `(.L_x_33092) ;  /* 0x000001e000007947 */ /* 0x000fea0003800000 */
.L_x_33091:
        /* <DEDUP_REMOVED lines=21> */
.L_x_33116:
[----:B------:R-:W2:Y:S02]  /*a110*/  LDG.E.64 R2, [R2.64] ;  /* 0x0000002402027981 */ /* 0x000ea4000c1e1b00 */
[----:B--2---:R-:W0:Y:S02]  /*a120*/  I2F.U64 R0, R2 ;  /* 0x0000000200007312 */ /* 0x004e240000301000 */
[----:B0-----:R-:W-:-:S04]  /*a130*/  F2FP.BF16.PACK_AB R0, RZ, R0 ;  /* 0x00000000ff00723e */ /* 0x001fc800000010ff */
[----:B------:R-:W-:Y:S01]  /*a140*/  PRMT R19, R0, 0x7610, R19 ;  /* 0x0000761000137816 */ /* 0x000fe20000000013 */
[----:B------:R-:W-:Y:S05]  /*a150*/  BRA `(.L_x_33092) ;  /* 0x0000004000007947 */ /* 0x000fea0003800000 */
.L_x_33115:
[----:B------:R-:W2:Y:S02]  /*a160*/  LDG.E R2, [R2.64] ;  /* 0x0000002402027981 */ /* 0x000ea4000c1e1900 */
[----:B--2---:R-:W0:Y:S02]  /*a170*/  I2F.U32 R0, R2 ;  /* 0x0000000200007306 */ /* 0x004e240000201000 */
[----:B0-----:R-:W-:-:S04]  /*a180*/  F2FP.BF16.PACK_AB R0, RZ, R0 ;  /* 0x00000000ff00723e */ /* 0x001fc800000010ff */
[----:B------:R-:W-:Y:S02]  /*a190*/  PRMT R19, R0, 0x7610, R19 ;  /* 0x0000761000137816 */ /* 0x000fe40000000013 */
.L_x_33092:
        /* <DEDUP_REMOVED lines=18> */
.L_x_33122:
[----:B------:R-:W2:Y:S02]  /*a2c0*/  LDG.E.U8 R2, [R2.64] ;  /* 0x0000002402027981 */ /* 0x000ea4000c1e1100 */
[----:B--2---:R-:W0:Y:S02]  /*a2d0*/  I2F.U16 R0, R2 ;  /* 0x0000000200007306 */ /* 0x004e240000101000 */
[----:B0-----:R-:W-:Y:S01]  /*a2e0*/  F2FP.BF16.PACK_AB R0, RZ, R0 ;  /* 0x00000000ff00723e */ /* 0x001fe200000010ff */
[----:B------:R-:W-:Y:S05]  /*a2f0*/  BRA `(.L_x_33124) ;  /* 0x00000e3000007947 */ /* 0x000fea0003800000 */
.L_x_33121:
        /* <DEDUP_REMOVED lines=10> */
.L_x_33126:
[----:B------:R-:W2:Y:S02]  /*a3a0*/  LDG.E R2, [R2.64] ;  /* 0x0000002402027981 */ /* 0x000ea4000c1e1900 */
[----:B--2---:R-:W0:Y:S02]  /*a3b0*/  I2F R0, R2 ;  /* 0x0000000200007306 */ /* 0x004e240000201400 */
[----:B0-----:R-:W-:Y:S01]  /*a3c0*/  F2FP.BF16.PACK_AB R0, RZ, R0 ;  /* 0x00000000ff00723e */ /* 0x001fe200000010ff */
[----:B------:R-:W-:Y:S05]  /*a3d0*/  BRA `(.L_x_33124) ;  /* 0x00000d5000007947 */ /* 0x000fea0003800000 */
.L_x_33125:
[----:B------:R-:W2:Y:S02]  /*a3e0*/  LDG.E.U16 R2, [R2.64] ;  /* 0x0000002402027981 */ /* 0x000ea4000c1e1500 */
[----:B--2---:R-:W0:Y:S02]  /*a3f0*/  I2F.S16 R0, R2 ;  /* 0x0000000200007306 */ /* 0x004e240000101400 */
[----:B0-----:R-:W-:Y:S01]  /*a400*/  F2FP.BF16.PACK_AB R0, RZ, R0 ;  /* 0x00000000ff00723e */ /* 0x001fe200000010ff */
[----:B------:R-:W-:Y:S05]  /*a410*/  BRA `(.L_x_33124) ;  /* 0x00000d1000007947 */ /* 0x000fea0003800000 */
.L_x_33120:
        /* <DEDUP_REMOVED lines=9> */
.L_x_33128:
[----:B------:R-:W2:Y:S02]  /*a4b0*/  LDG.E.U16 R0, [R2.64] ;  /* 0x0000002402007981 */ /* 0x000ea4000c1e1500 */
[----:B--2---:R-:W-:-:S05]  /*a4c0*/  HADD2.F32 R0, -RZ, R0.H0_H0 ;  /* 0x20000000ff007230 */ /* 0x004fca0000004100 */
[----:B------:R-:W-:Y:S01]  /*a4d0*/  F2FP.BF16.PACK_AB R0, RZ, R0 ;  /* 0x00000000ff00723e */ /* 0x000fe200000010ff */
[----:B------:R-:W-:Y:S05]  /*a4e0*/  BRA `(.L_x_33124) ;  /* 0x00000c4000007947 */ /* 0x000fea0003800000 */
.L_x_33127:
        /* <DEDUP_REMOVED lines=9> */
.L_x_33130:
[----:B------:R-:W2:Y:S02]  /*a580*/  LDG.E.U16 R2, [R2.64] ;  /* 0x0000002402027981 */ /* 0x000ea4000c1e1500 */
[----:B--2---:R-:W-:-:S05]  /*a590*/  HADD2.F32 R0, -RZ, R2.H0_H0 ;  /* 0x20000002ff007230 */ /* 0x004fca0000004100 */
[----:B------:R-:W-:Y:S01]  /*a5a0*/  F2FP.BF16.PACK_AB R0, RZ, R0 ;  /* 0x00000000ff00723e */ /* 0x000fe200000010ff */
[----:B------:R-:W-:Y:S05]  /*a5b0*/  BRA `(.L_x_33124) ;  /* 0x00000b7000007947 */ /* 0x000fea0003800000 */
.L_x_33129:
[----:B------:R-:W2:Y:S02]  /*a5c0*/  LDG.E.64 R2, [R2.64] ;  /* 0x0000002402027981 */ /* 0x000ea4000c1e1b00 */
[----:B--2---:R-:W0:Y:S01]  /*a5d0*/  F2F.F32.F64 R0, R2 ;  /* 0x0000000200007310 */ /* 0x004e220000301000 */
[----:B------:R-:W0:-:S14]  /*a5e0*/  DSETP.GEU.AND P0, PT, |R2|, c[0x2][0x0], PT ;  /* 0x008000000200762a */ /* 0x000e1c0003f0e200 */
[----:B0-----:R-:W-:-:S05]  /*a5f0*/  @!P0 FMUL R0, R0, 1.175494350822287508e-38 ;  /* 0x0080000000008820 */ /* 0x001fca0000400000 */
[----:B------:R-:W-:Y:S01]  /*a600*/  F2FP.BF16.PACK_AB R0, RZ, R0 ;  /* 0x00000000ff00723e */ /* 0x000fe200000010ff */
[----:B------:R-:W-:Y:S05]  /*a610*/  BRA `(.L_x_33124) ;  /* 0x00000b1000007947 */ /* 0x000fea0003800000 */
.L_x_33119:
        /* <DEDUP_REMOVED lines=13> */
.L_x_33133:
[----:B------:R-:W2:Y:S02]  /*a6f0*/  LDG.E.64 R2, [R2.64] ;  /* 0x0000002402027981 */ /* 0x000ea4000c1e1b00 */
[----:B--2---:R-:W0:Y:S01]  /*a700*/  F2F.F32.F64 R0, R2 ;  /* 0x0000000200007310 */ /* 0x004e220000301000 */
[----:B------:R-:W0:-:S14]  /*a710*/  DSETP.GEU.AND P0, PT, |R2|, c[0x2][0x0], PT ;  /* 0x008000000200762a */ /* 0x000e1c0003f0e200 */
[----:B0-----:R-:W-:-:S05]  /*a720*/  @!P0 FMUL R0, R0, 1.175494350822287508e-38 ;  /* 0x0080000000008820 */ /* 0x001fca0000400000 */
[----:B------:R-:W-:Y:S01]  /*a730*/  F2FP.BF16.PACK_AB R0, RZ, R0 ;  /* 0x00000000ff00723e */ /* 0x000fe200000010ff */
[----:B------:R-:W-:Y:S05]  /*a740*/  BRA `(.L_x_33124) ;  /* 0x000009e000007947 */ /* 0x000fea0003800000 */
.L_x_33132:
        /* <DEDUP_REMOVED lines=28> */
.L_x_33135:
        /* <DEDUP_REMOVED lines=15> */
.L_x_33134:
[----:B------:R0:W5:Y:S01]  /*aa00*/  LDG.E.U16 R0, [R2.64] ;  /* 0x0000002402007981 */ /* 0x000162000c1e1500 */
[----:B------:R-:W-:Y:S05]  /*aa10*/  BRA `(.L_x_33124) ;  /* 0x0000071000007947 */ /* 0x000fea0003800000 */
.L_x_33131:
        /* <DEDUP_REMOVED lines=12> */
.L_x_33138:
        /* <DEDUP_REMOVED lines=21> */
.L_x_33142:
[----:B------:R-:W-:Y:S05]  /*ac30*/  BSYNC B1 ;  /* 0x0000000000017941 */ /* 0x000fea0003800000 */
.L_x_33141:
[----:B------:R-:W-:Y:S01]  /*ac40*/  LEA R3, R0, 0x3b800000, 0x17 ;  /* 0x3b80000000037811 */ /* 0x000fe200078eb8ff */
[----:B------:R-:W-:-:S05]  /*ac50*/  IMAD.SHL.U32 R0, R2, 0x100000, RZ ;  /* 0x0010000002007824 */ /* 0x000fca00078e00ff */
[----:B------:R-:W-:Y:S02]  /*ac60*/  LOP3.LUT R0, R3, R0, R4, 0xfe, !PT ;  /* 0x0000000003007212 */ /* 0x000fe400078efe04 */
.L_x_33140:
[----:B------:R-:W-:Y:S05]  /*ac70*/  BSYNC B0 ;  /* 0x0000000000007941 */ /* 0x000fea0003800000 */
.L_x_33139:
[----:B------:R-:W-:Y:S01]  /*ac80*/  F2FP.BF16.PACK_AB R0, RZ, R0 ;  /* 0x00000000ff00723e */ /* 0x000fe200000010ff */
[----:B------:R-:W-:Y:S05]  /*ac90*/  BRA `(.L_x_33124) ;  /* 0x0000049000007947 */ /* 0x000fea0003800000 */
.L_x_33137:
        /* <DEDUP_REMOVED lines=21> */
.L_x_33146:
[----:B------:R-:W-:Y:S05]  /*adf0*/  BSYNC B1 ;  /* 0x0000000000017941 */ /* 0x000fea0003800000 */
.L_x_33145:
[----:B------:R-:W-:Y:S01]  /*ae00*/  LEA R3, R0, 0x37800000, 0x17 ;  /* 0x3780000000037811 */ /* 0x000fe200078eb8ff */
[----:B------:R-:W-:-:S05]  /*ae10*/  IMAD.SHL.U32 R0, R2, 0x200000, RZ ;  /* 0x0020000002007824 */ /* 0x000fca00078e00ff */
[----:B------:R-:W-:Y:S02]  /*ae20*/  LOP3.LUT R0, R3, R0, R4, 0xfe, !PT ;  /* 0x0000000003007212 */ /* 0x000fe400078efe04 */
.L_x_33144:
[----:B------:R-:W-:Y:S05]  /*ae30*/  BSYNC B0 ;  /* 0x0000000000007941 */ /* 0x000fea0003800000 */
.L_x_33143:
[----:B------:R-:W-:Y:S01]  /*ae40*/  F2FP.BF16.PACK_AB R0, RZ, R0 ;  /* 0x00000000ff00723e */ /* 0x000fe200000010ff */
[----:B------:R-:W-:Y:S05]  /*ae50*/  BRA `(.L_x_33124) ;  /* 0x000002d000007947 */ /* 0x000fea0003800000 */
.L_x_33136:
        /* <DEDUP_REMOVED lines=14> */
.L_x_33150:
[----:B------:R-:W-:Y:S05]  /*af40*/  BSYNC B0 ;  /* 0x0000000000007941 */ /* 0x000fea0003800000 */
.L_x_33149:
[----:B------:R-:W-:Y:S01]  /*af50*/  F2FP.BF16.PACK_AB R0, RZ, R0 ;  /* 0x00000000ff00723e */ /* 0x000fe200000010ff */
[----:B------:R-:W-:Y:S05]  /*af60*/  BRA `(.L_x_33124) ;  /* 0x000001c000007947 */ /* 0x000fea0003800000 */
.L_x_33123:
        /* <DEDUP_REMOVED lines=21> */
.L_x_33148:
[----:B------:R-:W2:Y:S02]  /*b0c0*/  LDG.E.64 R2, [R2.64] ;  /* 0x0000002402027981 */ /* 0x000ea4000c1e1b00 */
[----:B--2---:R-:W0:Y:S02]  /*b0d0*/  I2F.U64 R0, R2 ;  /* 0x0000000200007312 */ /* 0x004e240000301000 */
[----:B0-----:R-:W-:Y:S01]  /*b0e0*/  F2FP.BF16.PACK_AB R0, RZ, R0 ;  /* 0x00000000ff00723e */ /* 0x001fe200000010ff */
[----:B------:R-:W-:Y:S05]  /*b0f0*/  BRA `(.L_x_33124) ;  /* 0x0000003000007947 */ /* 0x000fea0003800000 */
.L_x_33147:
[----:B------:R-:W2:Y:S02]  /*b100*/  LDG.E R2, [R2.64] ;  /* 0x0000002402027981 */ /* 0x000ea4000c1e1900 */
[----:B--2---:R-:W0:Y:S02]  /*b110*/  I2F.U32 R0, R2 ;  /* 0x0000000200007306 */ /* 0x004e240000201000 */
[----:B0-----:R-:W-:-:S06]  /*b120*/  F2FP.BF16.PACK_AB R0, RZ, R0 ;  /* 0x00000000ff00723e */ /* 0x001fcc00000010ff */
.L_x_33124:
        /* <DEDUP_REMOVED lines=22> */
.L_x_33154:
[----:B------:R-:W-:-:S06]  /*b290*/  PRMT R3, RZ, 0x5410, R2 ;  /* 0x00005410ff037816 */ /* 0x000fcc0000000002 */
[----:B------:R-:W0:Y:S02]  /*b2a0*/  F2I.S64.TRUNC R2, R3 ;  /* 0x0000000300027311 */ /* 0x000e24000020d900 */
[----:B0-----:R0:W-:Y:S01]  /*b2b0*/  STG.E.U8 [R16.64], R2 ;  /* 0x0000000210007986 */ /* 0x0011e2000c101124 */
[----:B------:R-:W-:Y:S05]  /*b2c0*/  BRA `(.L_x_33156) ;  /* 0x00000e4000007947 */ /* 0x000fea0003800000 */
.L_x_33153:
        /* <DEDUP_REMOVED lines=10> */
.L_x_33158:
[----:B------:R-:W-:-:S04]  /*b370*/  PRMT R2, RZ, 0x5410, R2 ;  /* 0x00005410ff027816 */ /* 0x000fc80000000002 */
[----:B------:R-:W0:Y:S02]  /*b380*/  F2I.FTZ.TRUNC.NTZ R3, R2 ;  /* 0x0000000200037305 */ /* 0x000e24000021f100 */
[----:B0-----:R0:W-:Y:S01]  /*b390*/  STG.E [R16.64], R3 ;  /* 0x0000000310007986 */ /* 0x0011e2000c101924 */
[----:B------:R-:W-:Y:S05]  /*b3a0*/  BRA `(.L_x_33156) ;  /* 0x00000d6000007947 */ /* 0x000fea0003800000 */
.L_x_33157:
[----:B------:R-:W-:-:S04]  /*b3b0*/  PRMT R2, RZ, 0x5410, R2 ;  /* 0x00005410ff027816 */ /* 0x000fc80000000002 */
[----:B------:R-:W0:Y:S02]  /*b3c0*/  F2I.FTZ.TRUNC.NTZ R3, R2 ;  /* 0x0000000200037305 */ /* 0x000e24000021f100 */
[----:B0-----:R0:W-:Y:S01]  /*b3d0*/  STG.E.U16 [R16.64], R3 ;  /* 0x0000000310007986 */ /* 0x0011e2000c101524 */
[----:B------:R-:W-:Y:S05]  /*b3e0*/  BRA `(.L_x_33156) ;  /* 0x00000d2000007947 */ /* 0x000fea0003800000 */
.L_x_33152:
        /* <DEDUP_REMOVED lines=9> */
.L_x_33160:
[----:B------:R-:W-:-:S04]  /*b480*/  PRMT R0, RZ, 0x5410, R2 ;  /* 0x00005410ff007816 */ /* 0x000fc80000000002 */
[----:B------:R-:W-:-:S05]  /*b490*/  F2FP.PACK_AB R0, RZ, R0 ;  /* 0x00000000ff00723e */ /* 0x000fca00000000ff */
[----:B------:R0:W-:Y:S01]  /*b4a0*/  STG.E.U16 [R16.64], R0 ;  /* 0x0000000010007986 */ /* 0x0001e2000c101524 */
[----:B------:R-:W-:Y:S05]  /*b4b0*/  BRA `(.L_x_33156) ;  /* 0x00000c5000007947 */ /* 0x000fea0003800000 */
.L_x_33159:
        /* <DEDUP_REMOVED lines=10> */
.L_x_33162:
[----:B------:R-:W-:-:S04]  /*b560*/  PRMT R2, RZ, 0x5410, R2 ;  /* 0x00005410ff027816 */ /* 0x000fc80000000002 */
[----:B------:R-:W-:-:S04]  /*b570*/  F2FP.PACK_AB R3, RZ, R2 ;  /* 0x00000002ff03723e */ /* 0x000fc800000000ff */
[----:B------:R-:W-:-:S05]  /*b580*/  PRMT R3, R3, 0x5410, RZ ;  /* 0x0000541003037816 */ /* 0x000fca00000000ff */
[----:B------:R0:W-:Y:S01]  /*b590*/  STG.E [R16.64], R3 ;  /* 0x0000000310007986 */ /* 0x0001e2000c101924 */
[----:B------:R-:W-:Y:S05]  /*b5a0*/  BRA `(.L_x_33156) ;  /* 0x00000b6000007947 */ /* 0x000fea0003800000 */
.L_x_33161:
[----:B------:R-:W-:-:S05]  /*b5b0*/  PRMT R2, RZ, 0x5410, R2 ;  /* 0x00005410ff027816 */ /* 0x000fca0000000002 */
[----:B------:R-:W-:-:S06]  /*b5c0*/  FMUL.FTZ R2, R2, 1 ;  /* 0x3f80000002027820 */ /* 0x000fcc0000410000 */
[----:B------:R-:W0:Y:S02]  /*b5d0*/  F2F.F64.F32 R2, R2 ;  /* 0x0000000200027310 */ /* 0x000e240000201800 */
[----:B0-----:R0:W-:Y:S01]  /*b5e0*/  STG.E.64 [R16.64], R2 ;  /* 0x0000000210007986 */ /* 0x0011e2000c101b24 */
[----:B------:R-:W-:Y:S05]  /*b5f0*/  BRA `(.L_x_33156) ;  /* 0x00000b1000007947 */ /* 0x000fea0003800000 */
.L_x_33151:
        /* <DEDUP_REMOVED lines=13> */
.L_x_33165:
[----:B------:R-:W-:Y:S01]  /*b6d0*/  PRMT R2, RZ, 0x5410, R2 ;  /* 0x00005410ff027816 */ /* 0x000fe20000000002 */
[----:B------:R-:W-:-:S04]  /*b6e0*/  CS2R R6, SRZ ;  /* 0x0000000000067805 */ /* 0x000fc8000001ff00 */
[----:B------:R-:W-:-:S04]  /*b6f0*/  FMUL.FTZ R2, R2, 1 ;  /* 0x3f80000002027820 */ /* 0x000fc80000410000 */
[----:B------:R-:W0:Y:S02]  /*b700*/  F2F.F64.F32 R4, R2 ;  /* 0x0000000200047310 */ /* 0x000e240000201800 */
[----:B0-----:R0:W-:Y:S01]  /*b710*/  STG.E.128 [R16.64], R4 ;  /* 0x0000000410007986 */ /* 0x0011e2000c101d24 */
[----:B------:R-:W-:Y:S05]  /*b720*/  BRA `(.L_x_33156) ;  /* 0x000009e000007947 */ /* 0x000fea0003800000 */
.L_x_33164:
        /* <DEDUP_REMOVED lines=21> */
.L_x_33169:
[----:B------:R-:W-:Y:S05]  /*b880*/  BSYNC B0 ;  /* 0x0000000000007941 */ /* 0x000fea0003800000 */
.L_x_33168:
[----:B------:R-:W-:-:S05]  /*b890*/  LOP3.LUT R3, R0, R3, RZ, 0xfc, !PT ;  /* 0x0000000300037212 */ /* 0x000fca00078efcff */
[----:B------:R0:W-:Y:S01]  /*b8a0*/  STG.E.U8 [R16.64], R3 ;  /* 0x0000000310007986 */ /* 0x0001e2000c101124 */
[----:B------:R-:W-:Y:S05]  /*b8b0*/  BRA `(.L_x_33156) ;  /* 0x0000085000007947 */ /* 0x000fea0003800000 */
.L_x_33167:
        /* <DEDUP_REMOVED lines=13> */
.L_x_33171:
[----:B------:R-:W-:Y:S01]  /*b990*/  IMAD.MOV.U32 R0, RZ, RZ, 0x7f ;  /* 0x0000007fff007424 */ /* 0x000fe200078e00ff */
[----:B------:R-:W-:-:S04]  /*b9a0*/  ISETP.GT.U32.AND P0, PT, R2, 0x7f800000, PT ;  /* 0x7f8000000200780c */ /* 0x000fc80003f04070 */
[----:B------:R-:W-:-:S04]  /*b9b0*/  SEL R0, R0, 0x7c, P0 ;  /* 0x0000007c00007807 */ /* 0x000fc80000000000 */
.L_x_33172:
[----:B------:R-:W-:Y:S05]  /*b9c0*/  BSYNC B0 ;  /* 0x0000000000007941 */ /* 0x000fea0003800000 */
.L_x_33170:
[----:B------:R-:W-:-:S04]  /*b9d0*/  LOP3.LUT R2, R3, 0x80000000, RZ, 0xc0, !PT ;  /* 0x8000000003027812 */ /* 0x000fc800078ec0ff */
[----:B------:R-:W-:-:S04]  /*b9e0*/  SHF.R.U32.HI R3, RZ, 0x18, R2 ;  /* 0x00000018ff037819 */ /* 0x000fc80000011602 */
[----:B------:R-:W-:-:S05]  /*b9f0*/  LOP3.LUT R3, R0, R3, RZ, 0xfc, !PT ;  /* 0x0000000300037212 */ /* 0x000fca00078efcff */
[----:B------:R0:W-:Y:S01]  /*ba00*/  STG.E.U8 [R16.64], R3 ;  /* 0x0000000310007986 */ /* 0x0001e2000c101124 */
[----:B------:R-:W-:Y:S05]  /*ba10*/  BRA `(.L_x_33156) ;  /* 0x000006f000007947 */ /* 0x000fea0003800000 */
.L_x_33166:
[----:B------:R0:W-:Y:S01]  /*ba20*/  STG.E.U16 [R16.64], R2 ;  /* 0x0000000210007986 */ /* 0x0001e2000c101524 */
[----:B------:R-:W-:Y:S05]  /*ba30*/  BRA `(.L_x_33156) ;  /* 0x000006d000007947 */ /* 0x000fea0003800000 */
.L_x_33163:
        /* <DEDUP_REMOVED lines=12> */
.L_x_33175:
        /* <DEDUP_REMOVED lines=17> */
.L_x_33178:
[----:B------:R-:W-:-:S04]  /*bc10*/  LOP3.LUT R2, R3, 0x80000000, RZ, 0xc0, !PT ;  /* 0x8000000003027812 */ /* 0x000fc800078ec0ff */
[----:B------:R-:W-:-:S04]  /*bc20*/  SHF.R.U32.HI R3, RZ, 0x18, R2 ;  /* 0x00000018ff037819 */ /* 0x000fc80000011602 */
[----:B------:R-:W-:-:S04]  /*bc30*/  LOP3.LUT R0, R0, R3, RZ, 0xfc, !PT ;  /* 0x0000000300007212 */ /* 0x000fc800078efcff */
[----:B------:R-:W-:Y:S02]  /*bc40*/  PRMT R8, R0, 0x7610, R8 ;  /* 0x0000761000087816 */ /* 0x000fe40000000008 */
.L_x_33177:
[----:B------:R-:W-:Y:S05]  /*bc50*/  BSYNC B0 ;  /* 0x0000000000007941 */ /* 0x000fea0003800000 */
.L_x_33176:
[----:B------:R0:W-:Y:S01]  /*bc60*/  STG.E.U8 [R16.64], R8 ;  /* 0x0000000810007986 */ /* 0x0001e2000c101124 */
[----:B------:R-:W-:Y:S05]  /*bc70*/  BRA `(.L_x_33156) ;  /* 0x0000049000007947 */ /* 0x000fea0003800000 */
.L_x_33174:
        /* <DEDUP_REMOVED lines=17> */
.L_x_33181:
[----:B------:R-:W-:-:S04]  /*bd90*/  LOP3.LUT R2, R3, 0x80000000, RZ, 0xc0, !PT ;  /* 0x8000000003027812 */ /* 0x000fc800078ec0ff */
[----:B------:R-:W-:-:S04]  /*bda0*/  SHF.R.U32.HI R3, RZ, 0x18, R2 ;  /* 0x00000018ff037819 */ /* 0x000fc80000011602 */
[----:B------:R-:W-:-:S04]  /*bdb0*/  LOP3.LUT R0, R0, R3, RZ, 0xfc, !PT ;  /* 0x0000000300007212 */ /* 0x000fc800078efcff */
[----:B------:R-:W-:Y:S02]  /*bdc0*/  PRMT R8, R0, 0x7610, R8 ;  /* 0x0000761000087816 */ /* 0x000fe40000000008 */
.L_x_33180:
[----:B------:R-:W-:Y:S05]  /*bdd0*/  BSYNC B0 ;  /* 0x0000000000007941 */ /* 0x000fea0003800000 */
.L_x_33179:
[----:B------:R0:W-:Y:S01]  /*bde0*/  STG.E.U8 [R16.64], R8 ;  /* 0x0000000810007986 */ /* 0x0001e2000c101124 */
[----:B------:R-:W-:Y:S05]  /*bdf0*/  BRA `(.L_x_33156) ;  /* 0x0000031000007947 */ /* 0x000fea0003800000 */
.L_x_33173:
        /* <DEDUP_REMOVED lines=22> */
.L_x_33155:
        /* <DEDUP_REMOVED lines=20> */
.L_x_33183:
[----:B------:R-:W-:-:S06]  /*c0a0*/  PRMT R2, RZ, 0x5410, R2 ;  /* 0x00005410ff027816 */ /* 0x000fcc0000000002 */
[----:B------:R-:W0:Y:S02]  /*c0b0*/  F2I.U64.TRUNC R2, R2 ;  /* 0x0000000200027311 */ /* 0x000e24000020d800 */
[----:B0-----:R0:W-:Y:S01]  /*c0c0*/  STG.E.64 [R16.64], R2 ;  /* 0x0000000210007986 */ /* 0x0011e2000c101b24 */
[----:B------:R-:W-:Y:S05]  /*c0d0*/  BRA `(.L_x_33156) ;  /* 0x0000003000007947 */ /* 0x000fea0003800000 */
.L_x_33182:
[----:B------:R-:W-:-:S04]  /*c0e0*/  PRMT R2, RZ, 0x5410, R2 ;  /* 0x00005410ff027816 */ /* 0x000fc80000000002 */
[----:B------:R-:W0:Y:S02]  /*c0f0*/  F2I.FTZ.U32.TRUNC.NTZ R3, R2 ;  /* 0x0000000200037305 */ /* 0x000e24000021f000 */
[----:B0-----:R0:W-:Y:S02]  /*c100*/  STG.E [R16.64], R3 ;  /* 0x0000000310007986 */ /* 0x0011e4000c101924 */
.L_x_33156:
[----:B------:R-:W-:Y:S02]  /*c110*/  IADD3 R23, R23, 0x80, RZ ;  /* 0x0000008017177810 */ /* 0x000fe40007ffe0ff */
.L_x_32987:
[----:B------:R-:W-:Y:S05]  /*c120*/  BSYNC B6 ;  /* 0x0000000000067941 */ /* 0x000fea0003800000 */
.L_x_32986:
[----:B------:R-:W-:-:S13]  /*c130*/  ISETP.GE.AND P0, PT, R23, c[0x0][0x160], PT ;  /* 0x0000580017007a0c */ /* 0x000fda0003f06270 */
[----:B------:R-:W-:Y:S05]  /*c140*/  @P0 EXIT ;  /* 0x000000000000094d */ /* 0x000fea0003800000 */
        /* <DEDUP_REMOVED lines=255> */
.L_x_33184:
        /* <DEDUP_REMOVED lines=21> */
.L_x_33188:
[----:B------:R-:W2:Y:S02]  /*d290*/  LDG.E.U8 R2, [R2.64] ;  /* 0x0000002402027981 */ /* 0x000ea4000c1e1100 */
[----:B--2---:R-:W0:Y:S02]  /*d2a0*/  I2F.U16 R0, R2 ;  /* 0x0000000200007306 */ /* 0x004e240000101000 */
[----:B0-----:R-:W-:-:S04]  /*d2b0*/  F2FP.BF16.PACK_AB R0, RZ, R0 ;  /* 0x00000000ff00723e */ /* 0x001fc800000010ff */
[----:B------:R-:W-:Y:S01]  /*d2c0*/  PRMT R19, R0, 0x7610, R19 ;  /* 0x0000761000137816 */ /* 0x000fe20000000013 */
[----:B------:R-:W-:Y:S05]  /*d2d0*/  BRA `(.L_x_33190) ;  /* 0x00000f0000007947 */ /* 0x000fea0003800000 */
.L_x_33187:
        /* <DEDUP_REMOVED lines=11> */
.L_x_33192:
[----:B------:R-:W2:Y:S02]  /*d390*/  LDG.E R2, [R2.64] ;  /* 0x0000002402027981 */ /* 0x000ea4000c1e1900 */
[----:B--2---:R-:W0:Y:S02]  /*d3a0*/  I2F R0, R2 ;  /* 0x0000000200007306 */ /* 0x004e240000201400 */
[----:B0-----:R-:W-:-:S04]  /*d3b0*/  F2FP.BF16.PACK_AB R0, RZ, R0 ;  /* 0x00000000ff00723e */ /* 0x001fc800000010ff */
[----:B------:R-:W-:Y:S01]  /*d3c0*/  PRMT R19, R0, 0x7610, R19 ;  /* 0x0000761000137816 */ /* 0x000fe20000000013 */
[----:B------:R-:W-:Y:S05]  /*d3d0*/  BRA `(.L_x_33190) ;  /* 0x00000e0000007947 */ /* 0x000fea0003800000 */
.L_x_33191:
[----:B------:R-:W2:Y:S02]  /*d3e0*/  LDG.E.U16 R2, [R2.64] ;  /* 0x0000002402027981 */ /* 0x000ea4000c1e1500 */
[----:B--2---:R-:W0:Y:S02]  /*d3f0*/  I2F.S16 R0, R2 ;  /* 0x0000000200007306 */ /* 0x004e240000101400 */
[----:B0-----:R-:W-:-:S04]  /*d400*/  F2FP.BF16.PACK_AB R0, RZ, R0 ;  /* 0x00000000ff00723e */ /* 0x001fc800000010ff */
[----:B------:R-:W-:Y:S01]  /*d410*/  PRMT R19, R0, 0x7610, R19 ;  /* 0x0000761000137816 */ /* 0x000fe20000000013 */
[----:B------:R-:W-:Y:S05]  /*d420*/  BRA `(.L_x_33190) ;  /* 0x00000db000007947 */ /* 0x000fea0003800000 */
.L_x_33186:
        /* <DEDUP_REMOVED lines=9> */
.L_x_33194:
[----:B------:R-:W2:Y:S02]  /*d4c0*/  LDG.E.U16 R0, [R2.64] ;  /* 0x0000002402007981 */ /* 0x000ea4000c1e1500 */
[----:B--2---:R-:W-:-:S05]  /*d4d0*/  HADD2.F32 R0, -RZ, R0.H0_H0 ;  /* 0x20000000ff007230 */ /* 0x004fca0000004100 */
[----:B------:R-:W-:-:S04]  /*d4e0*/  F2FP.BF16.PACK_AB R0, RZ, R0 ;  /* 0x00000000ff00723e */ /* 0x000fc800000010ff */
[----:B------:R-:W-:Y:S01]  /*d4f0*/  PRMT R19, R0, 0x7610, R19 ;  /* 0x0000761000137816 */ /* 0x000fe20000000013 */
[----:B------:R-:W-:Y:S05]  /*d500*/  BRA `(.L_x_33190) ;  /* 0x00000cd000007947 */ /* 0x000fea0003800000 */
.L_x_33193:
        /* <DEDUP_REMOVED lines=9> */
.L_x_33196:
[----:B------:R-:W2:Y:S02]  /*d5a0*/  LDG.E.U16 R2, [R2.64] ;  /* 0x0000002402027981 */ /* 0x000ea4000c1e1500 */
[----:B--2---:R-:W-:-:S05]  /*d5b0*/  HADD2.F32 R0, -RZ, R2.H0_H0 ;  /* 0x20000002ff007230 */ /* 0x004fca0000004100 */
[----:B------:R-:W-:-:S04]  /*d5c0*/  F2FP.BF16.PACK_AB R0, RZ, R0 ;  /* 0x00000000ff00723e */ /* 0x000fc800000010ff */
[----:B------:R-:W-:Y:S01]  /*d5d0*/  PRMT R19, R0, 0x7610, R19 ;  /* 0x0000761000137816 */ /* 0x000fe20000000013 */
[----:B------:R-:W-:Y:S05]  /*d5e0*/  BRA `(.L_x_33190) ;  /* 0x00000bf000007947 */ /* 0x000fea0003800000 */
.L_x_33195:
[----:B------:R-:W2:Y:S02]  /*d5f0*/  LDG.E.64 R2, [R2.64] ;  /* 0x0000002402027981 */ /* 0x000ea4000c1e1b00 */
[----:B--2---:R-:W0:Y:S01]  /*d600*/  F2F.F32.F64 R0, R2 ;  /* 0x0000000200007310 */ /* 0x004e220000301000 */
[----:B------:R-:W0:-:S14]  /*d610*/  DSETP.GEU.AND P0, PT, |R2|, c[0x2][0x0], PT ;  /* 0x008000000200762a */ /* 0x000e1c0003f0e200 */
[----:B0-----:R-:W-:-:S05]  /*d620*/  @!P0 FMUL R0, R0, 1.175494350822287508e-38 ;  /* 0x0080000000008820 */ /* 0x001fca0000400000 */
[----:B------:R-:W-:-:S04]  /*d630*/  F2FP.BF16.PACK_AB R0, RZ, R0 ;  /* 0x00000000ff00723e */ /* 0x000fc800000010ff */
[----:B------:R-:W-:Y:S01]  /*d640*/  PRMT R19, R0, 0x7610, R19 ;  /* 0x0000761000137816 */ /* 0x000fe20000000013 */
[----:B------:R-:W-:Y:S05]  /*d650*/  BRA `(.L_x_33190) ;  /* 0x00000b8000007947 */ /* 0x000fea0003800000 */
.L_x_33185:
        /* <DEDUP_REMOVED lines=14> */
.L_x_33199:
[----:B------:R-:W2:Y:S02]  /*d740*/  LDG.E.64 R2, [R2.64] ;  /* 0x0000002402027981 */ /* 0x000ea4000c1e1b00 */
[----:B--2---:R-:W0:Y:S01]  /*d750*/  F2F.F32.F64 R0, R2 ;  /* 0x0000000200007310 */ /* 0x004e220000301000 */
[----:B------:R-:W0:-:S14]  /*d760*/  DSETP.GEU.AND P0, PT, |R2|, c[0x2][0x0], PT ;  /* 0x008000000200762a */ /* 0x000e1c0003f0e200 */
[----:B0-----:R-:W-:-:S05]  /*d770*/  @!P0 FMUL R0, R0, 1.175494350822287508e-38 ;  /* 0x0080000000008820 */ /* 0x001fca0000400000 */
[----:B------:R-:W-:-:S04]  /*d780*/  F2FP.BF16.PACK_AB R0, RZ, R0 ;  /* 0x00000000ff00723e */ /* 0x000fc800000010ff */
[----:B------:R-:W-:Y:S01]  /*d790*/  PRMT R19, R0, 0x7610, R19 ;  /* 0x0000761000137816 */ /* 0x000fe20000000013 */
[----:B------:R-:W-:Y:S05]  /*d7a0*/  BRA `(.L_x_33190) ;  /* 0x00000a3000007947 */ /* 0x000fea0003800000 */
.L_x_33198:
        /* <DEDUP_REMOVED lines=28> */
.L_x_33201:
        /* <DEDUP_REMOVED lines=15> */
.L_x_33200:
[----:B------:R0:W5:Y:S01]  /*da60*/  LDG.E.U16 R19, [R2.64] ;  /* 0x0000002402137981 */ /* 0x000162000c1e1500 */
[----:B------:R-:W-:Y:S05]  /*da70*/  BRA `(.L_x_33190) ;  /* 0x0000076000007947 */ /* 0x000fea0003800000 */
.L_x_33197:
        /* <DEDUP_REMOVED lines=12> */
.L_x_33204:
        /* <DEDUP_REMOVED lines=21> */
.L_x_33208:
[----:B------:R-:W-:Y:S05]  /*dc90*/  BSYNC B1 ;  /* 0x0000000000017941 */ /* 0x000fea0003800000 */
.L_x_33207:
[----:B------:R-:W-:Y:S01]  /*dca0*/  LEA R3, R0, 0x3b800000, 0x17 ;  /* 0x3b80000000037811 */ /* 0x000fe200078eb8ff */
[----:B------:R-:W-:-:S05]  /*dcb0*/  IMAD.SHL.U32 R0, R2, 0x100000, RZ ;  /* 0x0010000002007824 */ /* 0x000fca00078e00ff */
[----:B------:R-:W-:Y:S02]  /*dcc0*/  LOP3.LUT R0, R3, R0, R4, 0xfe, !PT ;  /* 0x0000000003007212 */ /* 0x000fe400078efe04 */
.L_x_33206:
[----:B------:R-:W-:Y:S05]  /*dcd0*/  BSYNC B0 ;  /* 0x0000000000007941 */ /* 0x000fea0003800000 */
.L_x_33205:
[----:B------:R-:W-:-:S04]  /*dce0*/  F2FP.BF16.PACK_AB R0, RZ, R0 ;  /* 0x00000000ff00723e */ /* 0x000fc800000010ff */
[----:B------:R-:W-:Y:S01]  /*dcf0*/  PRMT R19, R0, 0x7610, R19 ;  /* 0x0000761000137816 */ /* 0x000fe20000000013 */
[----:B------:R-:W-:Y:S05]  /*dd00*/  BRA `(.L_x_33190) ;  /* 0x000004d000007947 */ /* 0x000fea0003800000 */
.L_x_33203:
        /* <DEDUP_REMOVED lines=21> */
.L_x_33212:
[----:B------:R-:W-:Y:S05]  /*de60*/  BSYNC B1 ;  /* 0x0000000000017941 */ /* 0x000fea0003800000 */
.L_x_33211:
[----:B------:R-:W-:Y:S01]  /*de70*/  LEA R3, R0, 0x37800000, 0x17 ;  /* 0x3780000000037811 */ /* 0x000fe200078eb8ff */
[----:B------:R-:W-:-:S05]  /*de80*/  IMAD.SHL.U32 R0, R2, 0x200000, RZ ;  /* 0x0020000002007824 */ /* 0x000fca00078e00ff */
[----:B------:R-:W-:Y:S02]  /*de90*/  LOP3.LUT R0, R3, R0, R4, 0xfe, !PT ;  /* 0x0000000003007212 */ /* 0x000fe400078efe04 */
.L_x_33210:
[----:B------:R-:W-:Y:S05]  /*dea0*/  BSYNC B0 ;  /* 0x0000000000007941 */ /* 0x000fea0003800000 */
.L_x_33209:
[----:B------:R-:W-:-:S04]  /*deb0*/  F2FP.BF16.PACK_AB R0, RZ, R0 ;  /* 0x00000000ff00723e */ /* 0x000fc800000010ff */
[----:B------:R-:W-:Y:S01]  /*dec0*/  PRMT R19, R0, 0x7610, R19 ;  /* 0x0000761000137816 */ /* 0x000fe20000000013 */
[----:B------:R-:W-:Y:S05]  /*ded0*/  BRA `(.L_x_33190) ;  /* 0x0000030000007947 */ /* 0x000fea0003800000 */
.L_x_33202:
        /* <DEDUP_REMOVED lines=14> */
.L_x_33216:
[----:B------:R-:W-:Y:S05]  /*dfc0*/  BSYNC B0 ;  /* 0x0000000000007941 */ /* 0x000fea0003800000 */
.L_x_33215:
[----:B------:R-:W-:-:S04]  /*dfd0*/  F2FP.BF16.PACK_AB R0, RZ, R0 ;  /* 0x00000000ff00723e */ /* 0x000fc800000010ff */
[----:B------:R-:W-:Y:S01]  /*dfe0*/  PRMT R19, R0, 0x7610, R19 ;  /* 0x0000761000137816 */ /* 0x000fe20000000013 */
[----:B------:R-:W-:Y:S05]  /*dff0*/  BRA `(.L_x_33190) ;  /* 0x000001e000007947 */ /* 0x000fea0003800000 */
.L_x_33189:
        /* <DEDUP_REMOVED lines=21> */
.L_x_33214:
[----:B------:R-:W2:Y:S02]  /*e150*/  LDG.E.64 R2, [R2.64] ;  /* 0x0000002402027981 */ /* 0x000ea4000c1e1b00 */
[----:B--2---:R-:W0:Y:S02]  /*e160*/  I2F.U64 R0, R2 ;  /* 0x0000000200007312 */ /* 0x004e240000301000 */
[----:B0-----:R-:W-:-:S04]  /*e170*/  F2FP.BF16.PACK_AB R0, RZ, R0 ;  /* 0x00000000ff00723e */ /* 0x001fc800000010ff */
[----:B------:R-:W-:Y:S01]  /*e180*/  PRMT R19, R0, 0x7610, R19 ;  /* 0x0000761000137816 */ /* 0x000fe20000000013 */
[----:B------:R-:W-:Y:S05]  /*e190*/  BRA `(.L_x_33190) ;  /* 0x0000004000007947 */ /* 0x000fea0003800000 */
.L_x_33213:
[----:B------:R-:W2:Y:S02]  /*e1a0*/  LDG.E R2, [R2.64] ;  /* 0x0000002402027981 */ /* 0x000ea4000c1e1900 */
[----:B--2---:R-:W0:Y:S02]  /*e1b0*/  I2F.U32 R0, R2 ;  /* 0x0000000200007306 */ /* 0x004e240000201000 */
[----:B0-----:R-:W-:-:S04]  /*e1c0*/  F2FP.BF16.PACK_AB R0, RZ, R0 ;  /* 0x00000000ff00723e */ /* 0x001fc800000010ff */
[----:B------:R-:W-:Y:S02]  /*e1d0*/  PRMT R19, R0, 0x7610, R19 ;  /* 0x0000761000137816 */ /* 0x000fe40000000013 */
.L_x_33190:
        /* <DEDUP_REMOVED lines=18> */
.L_x_33220:
[----:B------:R-:W2:Y:S02]  /*e300*/  LDG.E.U8 R2, [R2.64] ;  /* 0x0000002402027981 */ /* 0x000ea4000c1e1100 */
[----:B--2---:R-:W0:Y:S02]  /*e310*/  I2F.U16 R0, R2 ;  /* 0x0000000200007306 */ /* 0x004e240000101000 */
[----:B0-----:R-:W-:Y:S01]  /*e320*/  F2FP.BF16.PACK_AB R0, RZ, R0 ;  /* 0x00000000ff00723e */ /* 0x001fe200000010ff */
[----:B------:R-:W-:Y:S05]  /*e330*/  BRA `(.L_x_33222) ;  /* 0x00000e3000007947 */ /* 0x000fea0003800000 */
.L_x_33219:
        /* <DEDUP_REMOVED lines=10> */
.L_x_33224:
[----:B------:R-:W2:Y:S02]  /*e3e0*/  LDG.E R2, [R2.64] ;  /* 0x0000002402027981 */ /* 0x000ea4000c1e1900 */
[----:B--2---:R-:W0:Y:S02]  /*e3f0*/  I2F R0, R2 ;  /* 0x0000000200007306 */ /* 0x004e240000201400 */
[----:B0-----:R-:W-:Y:S01]  /*e400*/  F2FP.BF16.PACK_AB R0, RZ, R0 ;  /* 0x00000000ff00723e */ /* 0x001fe200000010ff */
[----:B------:R-:W-:Y:S05]  /*e410*/  BRA `(.L_x_33222) ;  /* 0x00000d5000007947 */ /* 0x000fea0003800000 */
.L_x_33223:
[----:B------:R-:W2:Y:S02]  /*e420*/  LDG.E.U16 R2, [R2.64] ;  /* 0x0000002402027981 */ /* 0x000ea4000c1e1500 */
[----:B--2---:R-:W0:Y:S02]  /*e430*/  I2F.S16 R0, R2 ;  /* 0x0000000200007306 */ /* 0x004e240000101400 */
[----:B0-----:R-:W-:Y:S01]  /*e440*/  F2FP.BF16.PACK_AB R0, RZ, R0 ;  /* 0x00000000ff00723e */ /* 0x001fe200000010ff */
[----:B------:R-:W-:Y:S05]  /*e450*/  BRA `(.L_x_33222) ;  /* 0x00000d1000007947 */ /* 0x000fea0003800000 */
.L_x_33218:
        /* <DEDUP_REMOVED lines=9> */
.L_x_33226:
[----:B------:R-:W2:Y:S02]  /*e4f0*/  LDG.E.U16 R0, [R2.64] ;  /* 0x0000002402007981 */ /* 0x000ea4000c1e1500 */
[----:B--2---:R-:W-:-:S05]  /*e500*/  HADD2.F32 R0, -RZ, R0.H0_H0 ;  /* 0x20000000ff007230 */ /* 0x004fca0000004100 */
[----:B------:R-:W-:Y:S01]  /*e510*/  F2FP.BF16.PACK_AB R0, RZ, R0 ;  /* 0x00000000ff00723e */ /* 0x000fe200000010ff */
[----:B------:R-:W-:Y:S05]  /*e520*/  BRA `(.L_x_33222) ;  /* 0x00000c4000007947 */ /* 0x000fea0003800000 */
.L_x_33225:
        /* <DEDUP_REMOVED lines=9> */
.L_x_33228:
[----:B------:R-:W2:Y:S02]  /*e5c0*/  LDG.E.U16 R2, [R2.64] ;  /* 0x0000002402027981 */ /* 0x000ea4000c1e1500 */
[----:B--2---:R-:W-:-:S05]  /*e5d0*/  HADD2.F32 R0, -RZ, R2.H0_H0 ;  /* 0x20000002ff007230 */ /* 0x004fca0000004100 */
[----:B------:R-:W-:Y:S01]  /*e5e0*/  F2FP.BF16.PACK_AB R0, RZ, R0 ;  /* 0x00000000ff00723e */ /* 0x000fe200000010ff */
[----:B------:R-:W-:Y:S05]  /*e5f0*/  BRA `(.L_x_33222) ;  /* 0x00000b7000007947 */ /* 0x000fea0003800000 */
.L_x_33227:
[----:B------:R-:W2:Y:S02]  /*e600*/  LDG.E.64 R2, [R2.64] ;  /* 0x0000002402027981 */ /* 0x000ea4000c1e1b00 */
[----:B--2---:R-:W0:Y:S01]  /*e610*/  F2F.F32.F64 R0, R2 ;  /* 0x0000000200007310 */ /* 0x004e220000301000 */
[----:B------:R-:W0:-:S14]  /*e620*/  DSETP.GEU.AND P0, PT, |R2|, c[0x2][0x0], PT ;  /* 0x008000000200762a */ /* 0x000e1c0003f0e200 */
[----:B0-----:R-:W-:-:S05]  /*e630*/  @!P0 FMUL R0, R0, 1.175494350822287508e-38 ;  /* 0x0080000000008820 */ /* 0x001fca0000400000 */
[----:B------:R-:W-:Y:S01]  /*e640*/  F2FP.BF16.PACK_AB R0, RZ, R0 ;  /* 0x00000000ff00723e */ /* 0x000fe200000010ff */
[----:B------:R-:W-:Y:S05]  /*e650*/  BRA `(.L_x_33222) ;  /* 0x00000b1000007947 */ /* 0x000fea0003800000 */
.L_x_33217:
        /* <DEDUP_REMOVED lines=13> */
.L_x_33231:
[----:B------:R-:W2:Y:S02]  /*e730*/  LDG.E.64 R2, [R2.64] ;  /* 0x0000002402027981 */ /* 0x000ea4000c1e1b00 */
[----:B--2---:R-:W0:Y:S01]  /*e740*/  F2F.F32.F64 R0, R2 ;  /* 0x0000000200007310 */ /* 0x004e220000301000 */
[----:B------:R-:W0:-:S14]  /*e750*/  DSETP.GEU.AND P0, PT, |R2|, c[0x2][0x0], PT ;  /* 0x008000000200762a */ /* 0x000e1c0003f0e200 */
[----:B0-----:R-:W-:-:S05]  /*e760*/  @!P0 FMUL R0, R0, 1.175494350822287508e-38 ;  /* 0x0080000000008820 */ /* 0x001fca0000400000 */
[----:B------:R-:W-:Y:S01]  /*e770*/  F2FP.BF16.PACK_AB R0, RZ, R0 ;  /* 0x00000000ff00723e */ /* 0x000fe200000010ff */
[----:B------:R-:W-:Y:S05]  /*e780*/  BRA `(.L_x_33222) ;  /* 0x000009e000007947 */ /* 0x000fea0003800000 */
.L_x_33230:
        /* <DEDUP_REMOVED lines=28> */
.L_x_33233:
        /* <DEDUP_REMOVED lines=15> */
.L_x_33232:
[----:B------:R0:W5:Y:S01]  /*ea40*/  LDG.E.U16 R0, [R2.64] ;  /* 0x0000002402007981 */ /* 0x000162000c1e1500 */
[----:B------:R-:W-:Y:S05]  /*ea50*/  BRA `(.L_x_33222) ;  /* 0x0000071000007947 */ /* 0x000fea0003800000 */
.L_x_33229:
        /* <DEDUP_REMOVED lines=12> */
.L_x_33236:
        /* <DEDUP_REMOVED lines=21> */
.L_x_33240:
[----:B------:R-:W-:Y:S05]  /*ec70*/  BSYNC B1 ;  /* 0x0000000000017941 */ /* 0x000fea0003800000 */
.L_x_33239:
[----:B------:R-:W-:Y:S01]  /*ec80*/  LEA R3, R0, 0x3b800000, 0x17 ;  /* 0x3b80000000037811 */ /* 0x000fe200078eb8ff */
[----:B------:R-:W-:-:S05]  /*ec90*/  IMAD.SHL.U32 R0, R2, 0x100000, RZ ;  /* 0x0010000002007824 */ /* 0x000fca00078e00ff */
[----:B------:R-:W-:Y:S02]  /*eca0*/  LOP3.LUT R0, R3, R0, R4, 0xfe, !PT ;  /* 0x0000000003007212 */ /* 0x000fe400078efe04 */
.L_x_33238:
[----:B------:R-:W-:Y:S05]  /*ecb0*/  BSYNC B0 ;  /* 0x0000000000007941 */ /* 0x000fea0003800000 */
.L_x_33237:
[----:B------:R-:W-:Y:S01]  /*ecc0*/  F2FP.BF16.PACK_AB R0, RZ, R0 ;  /* 0x00000000ff00723e */ /* 0x000fe200000010ff */
[----:B------:R-:W-:Y:S05]  /*ecd0*/  BRA `(.L_x_33222) ;  /* 0x0000049000007947 */ /* 0x000fea0003800000 */
.L_x_33235:
        /* <DEDUP_REMOVED lines=21> */
.L_x_33244:
[----:B------:R-:W-:Y:S05]  /*ee30*/  BSYNC B1 ;  /* 0x0000000000017941 */ /* 0x000fea0003800000 */
.L_x_33243:
[----:B------:R-:W-:Y:S01]  /*ee40*/  LEA R3, R0, 0x37800000, 0x17 ;  /* 0x3780000000037811 */ /* 0x000fe200078eb8ff */
[----:B------:R-:W-:-:S05]  /*ee50*/  IMAD.SHL.U32 R0, R2, 0x200000, RZ ;  /* 0x0020000002007824 */ /* 0x000fca00078e00ff */
[----:B------:R-:W-:Y:S02]  /*ee60*/  LOP3.LUT R0, R3, R0, R4, 0xfe, !PT ;  /* 0x0000000003007212 */ /* 0x000fe400078efe04 */
.L_x_33242:
[----:B------:R-:W-:Y:S05]  /*ee70*/  BSYNC B0 ;  /* 0x0000000000007941 */ /* 0x000fea0003800000 */
.L_x_33241:
[----:B------:R-:W-:Y:S01]  /*ee80*/  F2FP.BF16.PACK_AB R0, RZ, R0 ;  /* 0x00000000ff00723e */ /* 0x000fe200000010ff */
[----:B------:R-:W-:Y:S05]  /*ee90*/  BRA `(.L_x_33222) ;  /* 0x000002d000007947 */ /* 0x000fea0003800000 */
.L_x_33234:
        /* <DEDUP_REMOVED lines=14> */
.L_x_33248:
[----:B------:R-:W-:Y:S05]  /*ef80*/  BSYNC B0 ;  /* 0x0000000000007941 */ /* 0x000fea0003800000 */
.L_x_33247:
[----:B------:R-:W-:Y:S01]  /*ef90*/  F2FP.BF16.PACK_AB R0, RZ, R0 ;  /* 0x00000000ff00723e */ /* 0x000fe200000010ff */
[----:B------:R-:W-:Y:S05]  /*efa0*/  BRA `(.L_x_33222) ;  /* 0x000001c000007947 */ /* 0x000fea0003800000 */
.L_x_33221:
        /* <DEDUP_REMOVED lines=21> */
.L_x_33246:
[----:B------:R-:W2:Y:S02]  /*f100*/  LDG.E.64 R2, [R2.64] ;  /* 0x0000002402027981 */ /* 0x000ea4000c1e1b00 */
[----:B--2---:R-:W0:Y:S02]  /*f110*/  I2F.U64 R0, R2 ;  /* 0x0000000200007312 */ /* 0x004e240000301000 */
[----:B0-----:R-:W-:Y:S01]  /*f120*/  F2FP.BF16.PACK_AB R0, RZ, R0 ;  /* 0x00000000ff00723e */ /* 0x001fe200000010ff */
[----:B------:R-:W-:Y:S05]  /*f130*/  BRA `(.L_x_33222) ;  /* 0x0000003000007947 */ /* 0x000fea0003800000 */
.L_x_33245:
[----:B------:R-:W2:Y:S02]  /*f140*/  LDG.E R2, [R2.64] ;  /* 0x0000002402027981 */ /* 0x000ea4000c1e1900 */
[----:B--2---:R-:W0:Y:S02]  /*f150*/  I2F.U32 R0, R2 ;  /* 0x0000000200007306 */ /* 0x004e240000201000 */
[----:B0-----:R-:W-:-:S06]  /*f160*/  F2FP.BF16.PACK_AB R0, RZ, R0 ;  /* 0x00000000ff00723e */ /* 0x001fcc00000010ff */
.L_x_33222:
        /* <DEDUP_REMOVED lines=22> */
.L_x_33252:
[----:B------:R-:W-:-:S06]  /*f2d0*/  PRMT R3, RZ, 0x5410, R2 ;  /* 0x00005410ff037816 */ /* 0x000fcc0000000002 */
[----:B------:R-:W0:Y:S02]  /*f2e0*/  F2I.S64.TRUNC R2, R3 ;  /* 0x0000000300027311 */ /* 0x000e24000020d900 */
[----:B0-----:R-:W-:Y:S01]  /*f2f0*/  STG.E.U8 [R16.64], R2 ;  /* 0x0000000210007986 */ /* 0x001fe2000c101124 */
[----:B------:R-:W-:Y:S05]  /*f300*/  EXIT ;  /* 0x000000000000794d */ /* 0x000fea0003800000 */
.L_x_33251:
        /* <DEDUP_REMOVED lines=10> */
.L_x_33255:
[----:B------:R-:W-:-:S04]  /*f3b0*/  PRMT R2, RZ, 0x5410, R2 ;  /* 0x00005410ff027816 */ /* 0x000fc80000000002 */
[----:B------:R-:W0:Y:S02]  /*f3c0*/  F2I.FTZ.TRUNC.NTZ R3, R2 ;  /* 0x0000000200037305 */ /* 0x000e24000021f100 */
[----:B0-----:R-:W-:Y:S01]  /*f3d0*/  STG.E [R16.64], R3 ;  /* 0x0000000310007986 */ /* 0x001fe2000c101924 */
[----:B------:R-:W-:Y:S05]  /*f3e0*/  EXIT ;  /* 0x000000000000794d */ /* 0x000fea0003800000 */
.L_x_33254:
[----:B------:R-:W-:-:S04]  /*f3f0*/  PRMT R2, RZ, 0x5410, R2 ;  /* 0x00005410ff027816 */ /* 0x000fc80000000002 */
[----:B------:R-:W0:Y:S02]  /*f400*/  F2I.FTZ.TRUNC.NTZ R3, R2 ;  /* 0x0000000200037305 */ /* 0x000e24000021f100 */
[----:B0-----:R-:W-:Y:S01]  /*f410*/  STG.E.U16 [R16.64], R3 ;  /* 0x0000000310007986 */ /* 0x001fe2000c101524 */
[----:B------:R-:W-:Y:S05]  /*f420*/  EXIT ;  /* 0x000000000000794d */ /* 0x000fea0003800000 */
.L_x_33250:
        /* <DEDUP_REMOVED lines=9> */
.L_x_33257:
[----:B------:R-:W-:-:S04]  /*f4c0*/  PRMT R0, RZ, 0x5410, R2 ;  /* 0x00005410ff007816 */ /* 0x000fc80000000002 */
[----:B------:R-:W-:-:S05]  /*f4d0*/  F2FP.PACK_AB R0, RZ, R0 ;  /* 0x00000000ff00723e */ /* 0x000fca00000000ff */
[----:B------:R-:W-:Y:S01]  /*f4e0*/  STG.E.U16 [R16.64], R0 ;  /* 0x0000000010007986 */ /* 0x000fe2000c101524 */
[----:B------:R-:W-:Y:S05]  /*f4f0*/  EXIT ;  /* 0x000000000000794d */ /* 0x000fea0003800000 */
.L_x_33256:
        /* <DEDUP_REMOVED lines=10> */
.L_x_33259:
[----:B------:R-:W-:-:S04]  /*f5a0*/  PRMT R2, RZ, 0x5410, R2 ;  /* 0x00005410ff027816 */ /* 0x000fc80000000002 */
[----:B------:R-:W-:-:S04]  /*f5b0*/  F2FP.PACK_AB R3, RZ, R2 ;  /* 0x00000002ff03723e */ /* 0x000fc800000000ff */
[----:B------:R-:W-:-:S05]  /*f5c0*/  PRMT R3, R3, 0x5410, RZ ;  /* 0x0000541003037816 */ /* 0x000fca00000000ff */
[----:B------:R-:W-:Y:S01]  /*f5d0*/  STG.E [R16.64], R3 ;  /* 0x0000000310007986 */ /* 0x000fe2000c101924 */
[----:B------:R-:W-:Y:S05]  /*f5e0*/  EXIT ;  /* 0x000000000000794d */ /* 0x000fea0003800000 */
.L_x_33258:
[----:B------:R-:W-:-:S05]  /*f5f0*/  PRMT R2, RZ, 0x5410, R2 ;  /* 0x00005410ff027816 */ /* 0x000fca0000000002 */
[----:B------:R-:W-:-:S06]  /*f600*/  FMUL.FTZ R2, R2, 1 ;  /* 0x3f80000002027820 */ /* 0x000fcc0000410000 */
[----:B------:R-:W0:Y:S02]  /*f610*/  F2F.F64.F32 R2, R2 ;  /* 0x0000000200027310 */ /* 0x000e240000201800 */
[----:B0-----:R-:W-:Y:S01]  /*f620*/  STG.E.64 [R16.64], R2 ;  /* 0x0000000210007986 */ /* 0x001fe2000c101b24 */
[----:B------:R-:W-:Y:S05]  /*f630*/  EXIT ;  /* 0x000000000000794d */ /* 0x000fea0003800000 */
.L_x_33249:
        /* <DEDUP_REMOVED lines=13> */
.L_x_33262:
[----:B------:R-:W-:Y:S01]  /*f710*/  PRMT R2, RZ, 0x5410, R2 ;  /* 0x00005410ff027816 */ /* 0x000fe20000000002 */
[----:B------:R-:W-:-:S04]  /*f720*/  CS2R R6, SRZ ;  /* 0x0000000000067805 */ /* 0x000fc8000001ff00 */
[----:B------:R-:W-:-:S04]  /*f730*/  FMUL.FTZ R2, R2, 1 ;  /* 0x3f80000002027820 */ /* 0x000fc80000410000 */
[----:B------:R-:W0:Y:S02]  /*f740*/  F2F.F64.F32 R4, R2 ;  /* 0x0000000200047310 */ /* 0x000e240000201800 */
[----:B0-----:R-:W-:Y:S01]  /*f750*/  STG.E.128 [R16.64], R4 ;  /* 0x0000000410007986 */ /* 0x001fe2000c101d24 */
[----:B------:R-:W-:Y:S05]  /*f760*/  EXIT ;  /* 0x000000000000794d */ /* 0x000fea0003800000 */
.L_x_33261:
        /* <DEDUP_REMOVED lines=21> */
.L_x_33266:
[----:B------:R-:W-:Y:S05]  /*f8c0*/  BSYNC B0 ;  /* 0x0000000000007941 */ /* 0x000fea0003800000 */
.L_x_33265:
[----:B------:R-:W-:-:S05]  /*f8d0*/  LOP3.LUT R3, R0, R3, RZ, 0xfc, !PT ;  /* 0x0000000300037212 */ /* 0x000fca00078efcff */
[----:B------:R-:W-:Y:S01]  /*f8e0*/  STG.E.U8 [R16.64], R3 ;  /* 0x0000000310007986 */ /* 0x000fe2000c101124 */
[----:B------:R-:W-:Y:S05]  /*f8f0*/  EXIT ;  /* 0x000000000000794d */ /* 0x000fea0003800000 */
.L_x_33264:
        /* <DEDUP_REMOVED lines=13> */
.L_x_33268:
[----:B------:R-:W-:Y:S01]  /*f9d0*/  IMAD.MOV.U32 R0, RZ, RZ, 0x7f ;  /* 0x0000007fff007424 */ /* 0x000fe200078e00ff */
[----:B------:R-:W-:-:S04]  /*f9e0*/  ISETP.GT.U32.AND P0, PT, R2, 0x7f800000, PT ;  /* 0x7f8000000200780c */ /* 0x000fc80003f04070 */
[----:B------:R-:W-:-:S04]  /*f9f0*/  SEL R0, R0, 0x7c, P0 ;  /* 0x0000007c00007807 */ /* 0x000fc80000000000 */
.L_x_33269:
[----:B------:R-:W-:Y:S05]  /*fa00*/  BSYNC B0 ;  /* 0x0000000000007941 */ /* 0x000fea0003800000 */
.L_x_33267:
[----:B------:R-:W-:-:S04]  /*fa10*/  LOP3.LUT R2, R3, 0x80000000, RZ, 0xc0, !PT ;  /* 0x8000000003027812 */ /* 0x000fc800078ec0ff */
[----:B------:R-:W-:-:S04]  /*fa20*/  SHF.R.U32.HI R3, RZ, 0x18, R2 ;  /* 0x00000018ff037819 */ /* 0x000fc80000011602 */
[----:B------:R-:W-:-:S05]  /*fa30*/  LOP3.LUT R3, R0, R3, RZ, 0xfc, !PT ;  /* 0x0000000300037212 */ /* 0x000fca00078efcff */
[----:B------:R-:W-:Y:S01]  /*fa40*/  STG.E.U8 [R16.64], R3 ;  /* 0x0000000310007986 */ /* 0x000fe2000c101124 */
[----:B------:R-:W-:Y:S05]  /*fa50*/  EXIT ;  /* 0x000000000000794d */ /* 0x000fea0003800000 */
.L_x_33263:
[----:B------:R-:W-:Y:S01]  /*fa60*/  STG.E.U16 [R16.64], R2 ;  /* 0x0000000210007986 */ /* 0x000fe2000c101524 */
[----:B------:R-:W-:Y:S05]  /*fa70*/  EXIT ;  /* 0x000000000000794d */ /* 0x000fea0003800000 */
.L_x_33260:
        /* <DEDUP_REMOVED lines=12> */
.L_x_33272:
        /* <DEDUP_REMOVED lines=17> */
.L_x_33275:
[----:B------:R-:W-:-:S04]  /*fc50*/  LOP3.LUT R2, R3, 0x80000000, RZ, 0xc0, !PT ;  /* 0x8000000003027812 */ /* 0x000fc800078ec0ff */
[----:B------:R-:W-:-:S04]  /*fc60*/  SHF.R.U32.HI R3, RZ, 0x18, R2 ;  /* 0x00000018ff037819 */ /* 0x000fc80000011602 */
[----:B------:R-:W-:-:S04]  /*fc70*/  LOP3.LUT R0, R0, R3, RZ, 0xfc, !PT ;  /* 0x0000000300007212 */ /* 0x000fc800078efcff */
[----:B------:R-:W-:Y:S02]  /*fc80*/  PRMT R8, R0, 0x7610, R8 ;  /* 0x0000761000087816 */ /* 0x000fe40000000008 */
.L_x_33274:
[----:B------:R-:W-:Y:S05]  /*fc90*/  BSYNC B0 ;  /* 0x0000000000007941 */ /* 0x000fea0003800000 */
.L_x_33273:
[----:B------:R-:W-:Y:S01]  /*fca0*/  STG.E.U8 [R16.64], R8 ;  /* 0x0000000810007986 */ /* 0x000fe2000c101124 */
[----:B------:R-:W-:Y:S05]  /*fcb0*/  EXIT ;  /* 0x000000000000794d */ /* 0x000fea0003800000 */
.L_x_33271:
        /* <DEDUP_REMOVED lines=17> */
.L_x_33278:
[----:B------:R-:W-:-:S04]  /*fdd0*/  LOP3.LUT R2, R3, 0x80000000, RZ, 0xc0, !PT ;  /* 0x8000000003027812 */ /* 0x000fc800078ec0ff */
[----:B------:R-:W-:-:S04]  /*fde0*/  SHF.R.U32.HI R3, RZ, 0x18, R2 ;  /* 0x00000018ff037819 */ /* 0x000fc80000011602 */
[----:B------:R-:W-:-:S04]  /*fdf0*/  LOP3.LUT R0, R0, R3, RZ, 0xfc, !PT ;  /* 0x0000000300007212 */ /* 0x000fc800078efcff */
[----:B------:R-:W-:Y:S02]  /*fe00*/  PRMT R8, R0, 0x7610, R8 ;  /* 0x0000761000087816 */ /* 0x000fe40000000008 */
.L_x_33277:
[----:B------:R-:W-:Y:S05]  /*fe10*/  BSYNC B0 ;  /* 0x0000000000007941 */ /* 0x000fea0003800000 */
.L_x_33276:
[----:B------:R-:W-:Y:S01]  /*fe20*/  STG.E.U8 [R16.64], R8 ;  /* 0x0000000810007986 */ /* 0x000fe2000c101124 */
[----:B------:R-:W-:Y:S05]  /*fe30*/  EXIT ;  /* 0x000000000000794d */ /* 0x000fea0003800000 */
.L_x_33270:
        /* <DEDUP_REMOVED lines=22> */
.L_x_33253:
        /* <DEDUP_REMOVED lines=20> */
.L_x_33280:
[----:B------:R-:W-:-:S06]  /*100e0*/  PRMT R2, RZ, 0x5410, R2 ;  /* 0x00005410ff027816 */ /* 0x000fcc0000000002 */
[----:B------:R-:W0:Y:S02]  /*100f0*/  F2I.U64.TRUNC R2, R2 ;  /* 0x0000000200027311 */ /* 0x000e24000020d800 */
[----:B0-----:R-:W-:Y:S01]  /*10100*/  STG.E.64 [R16.64], R2 ;  /* 0x0000000210007986 */ /* 0x001fe2000c101b24 */
[----:B------:R-:W-:Y:S05]  /*10110*/  EXIT ;  /* 0x000000000000794d */ /* 0x000fea0003800000 */
.L_x_33279:
[----:B------:R-:W-:-:S04]  /*10120*/  PRMT R2, RZ, 0x5410, R2 ;  /* 0x00005410ff027816 */ /* 0x000fc80000000002 */
[----:B------:R-:W0:Y:S02]  /*10130*/  F2I.FTZ.U32.TRUNC.NTZ R3, R2 ;  /* 0x0000000200037305 */ /* 0x000e24000021f000 */
[----:B0-----:R-:W-:Y:S01]  /*10140*/  STG.E [R16.64], R3 ;  /* 0x0000000310007986 */ /* 0x001fe2000c101924 */
[----:B------:R-:W-:Y:S05]  /*10150*/  EXIT ;  /* 0x000000000000794d */ /* 0x000fea0003800000 */
.L_x_33281:
        /* <DEDUP_REMOVED lines=10> */
.L_x_61877:


//--------------------- .text._ZN2at6native27unrolled_elementwise_kernelIZZZNS0_50_GLOBAL__N__2680c7bb_12_PowKernel_cu_b2145a98_318424pow_tensor_tensor_kernelERNS_18TensorIteratorBaseEENKUlvE_clEvENKUlvE9_clEvEUlN3c108BFloat16ES8_E_St5arrayIPcLm3EELi4E23TrivialOffsetCalculatorILi2EjESD_ILi1EjENS0_6memory12LoadWithCastILi2EEENSG_13StoreWithCastILi1EEEEEviT_T0_T2_T3_T4_T5_ --------------------------
	.section	.text._ZN2at6native27unrolled_elementwise_kernelIZZZNS0_50_GLOBAL__N__2680c7bb_12_PowKernel_cu_b2145a98_318424pow_tensor_tensor_kernelERNS_18TensorIteratorBaseEENKUlvE_clEvENKUlvE9_clEvEUlN3c108BFloat16ES8_E_St5arrayIPcLm3EELi4E23TrivialOffsetCalculatorILi2EjESD_ILi1EjENS0_6memory12LoadWithCastILi2EEENSG_13StoreWithCastILi1EEEEEviT_T0_T2_T3_T4_T5_,"ax",@progbits
	.sectioninfo	@"SHI_REGISTERS=31"
	.align	128
        .global         _ZN2at6native27unrolled_elementwise_kernelIZZZNS0_50_GLOBAL__N__2680c7bb_12_PowKernel_cu_b2145a98_318424pow_tensor_tensor_kernelERNS_18TensorIteratorBaseEENKUlvE_clEvENKUlvE9_clEvEUlN3c108BFloat16ES8_E_St5arrayIPcLm3EELi4E23TrivialOffsetCalculatorILi2EjESD_ILi1EjENS0_6memory12LoadWithCastILi2EEENSG_13StoreWithCastILi1EEEEEviT_T0_T2_T3_T4_T5_
        .type           _ZN2at6native27unrolled_elementwise_kernelIZZZNS0_50_GLOBAL__N__2680c7bb_12_PowKernel_cu_b2145a98_318424pow_tensor_tensor_kernelERNS_18TensorIteratorBaseEENKUlvE_clEvENKUlvE9_clEvEUlN3c108BFloat16ES8_E_St5arrayIPcLm3EELi4E23TrivialOffsetCalculatorILi2EjESD_ILi1EjENS0_6memory12LoadWithCastILi2EEENSG_13StoreWithCastILi1EEEEEviT_T0_T2_T3_T4_T5_,@function
        .size           _ZN2at6native27unrolled_elementwise_kernelIZZZNS0_50_GLOBAL__N__2680c7bb_12_PowKernel_cu_b2145a98_318424pow_tensor_tensor_kernelERNS_18TensorIteratorBaseEENKUlvE_clEvENKUlvE9_clEvEUlN3c108BFloat16ES8_E_St5arrayIPcLm3EELi4E23TrivialOffsetCalculatorILi2EjESD_ILi1EjENS0_6memory12LoadWithCastILi2EEENSG_13StoreWithCastILi1EEEEEviT_T0_T2_T3_T4_T5_,(.L_x_61878 - _ZN2at6native27unrolled_elementwise_kernelIZZZNS0_50_GLOBAL__N__2680c7bb_12_PowKernel_cu_b2145a98_318424pow_tensor_tensor_kernelERNS_18TensorIteratorBaseEENKUlvE_clEvENKUlvE9_clEvEUlN3c108BFloat16ES8_E_St5arrayIPcLm3EELi4E23TrivialOffsetCalculatorILi2EjESD_ILi1EjENS0_6memory12LoadWithCastILi2EEENSG_13StoreWithCastILi1EEEEEviT_T0_T2_T3_T4_T5_)
        .other          _ZN2at6native27unrolled_elementwise_kernelIZZZNS0_50_GLOBAL__N__2680c7bb_12_PowKernel_cu_b2145a98_318424pow_tensor_tensor_kernelERNS_18TensorIteratorBaseEENKUlvE_clEvENKUlvE9_clEvEUlN3c108BFloat16ES8_E_St5arrayIPcLm3EELi4E23TrivialOffsetCalculatorILi2EjESD_ILi1EjENS0_6memory12LoadWithCastILi2EEENSG_13StoreWithCastILi1EEEEEviT_T0_T2_T3_T4_T5_,@"STO_CUDA_ENTRY STV_DEFAULT"
_ZN2at6native27unrolled_elementwise_kernelIZZZNS0_50_GLOBAL__N__2680c7bb_12_PowKernel_cu_b2145a98_318424pow_tensor_tensor_kernelERNS_18TensorIteratorBaseEENKUlvE_clEvENKUlvE9_clEvEUlN3c108BFloat16ES8_E_St5arrayIPcLm3EELi4E23TrivialOffsetCalculatorILi2EjESD_ILi1EjENS0_6memory12LoadWithCastILi2EEENSG_13StoreWithCastILi1EEEEEviT_T0_T2_T3_T4_T5_:
.text._ZN2at6native27unrolled_elementwise_kernelIZZZNS0_50_GLOBAL__N__2680c7bb_12_PowKernel_cu_b2145a98_318424pow_tensor_tensor_kernelERNS_18TensorIteratorBaseEENKUlvE_clEvENKUlvE9_clEvEUlN3c108BFloat16ES8_E_St5arrayIPcLm3EELi4E23TrivialOffsetCalculatorILi2EjESD_ILi1EjENS0_6memory12LoadWithCastILi2EEENSG_13StoreWithCastILi1EEEEEviT_T0_T2_T3_T4_T5_:
        /* <DEDUP_REMOVED lines=8> */
[----:B------:R-:W-:Y:S02]  /*0080*/  PRMT R24, RZ, 0x7610, R24 ;  /* 0x00007610ff187816 */ /* 0x000fe40000000018 */
[----:B------:R-:W3:Y:S01]  /*0090*/  LDC.U8 R19, c[0x0][0x18d] ;  /* 0x00006340ff137b82 */ /* 0x000ee20000000000 */
[----:B------:R-:W-:Y:S01]  /*00a0*/  PRMT R25, RZ, 0x7610, R25 ;  /* 0x00007610ff197816 */ /* 0x000fe20000000019 */
[----:B0-----:R-:W-:-:S05]  /*00b0*/  IMAD R22, R16, R3, c[0x0][0x160] ;  /* 0x0000580010167624 */ /* 0x001fca00078e0203 */
[----:B--2---:R-:W-:-:S13]  /*00c0*/  ISETP.GE.AND P0, PT, R17, R22, PT ;  /* 0x000000161100720c */ /* 0x004fda0003f06270 */
[----:B------:R-:W-:Y:S05]  /*00d0*/  @P0 BRA `(.L_x_33283) ;  /* 0x0000212000000947 */ /* 0x000fea0003800000 */
[----:B-1-3--:R-:W-:Y:S01]  /*00e0*/  PRMT R0, R18, 0x9910, RZ ;  /* 0x0000991012007816 */ /* 0x00afe200000000ff */
        /* <DEDUP_REMOVED lines=19> */
.L_x_33287:
[----:B------:R-:W2:Y:S02]  /*0220*/  LDG.E.U8 R2, [R2.64] ;  /* 0x0000002402027981 */ /* 0x000ea4000c1e1100 */
[----:B--2---:R-:W0:Y:S02]  /*0230*/  I2F.U16 R0, R2 ;  /* 0x0000000200007306 */ /* 0x004e240000101000 */
[----:B0-----:R-:W-:-:S04]  /*0240*/  F2FP.BF16.PACK_AB R0, RZ, R0 ;  /* 0x00000000ff00723e */ /* 0x001fc800000010ff */
[----:B------:R-:W-:Y:S01]  /*0250*/  PRMT R24, R0, 0x7610, R24 ;  /* 0x0000761000187816 */ /* 0x000fe20000000018 */
[----:B------:R-:W-:Y:S05]  /*0260*/  BRA `(.L_x_33289) ;  /* 0x00000f0000007947 */ /* 0x000fea0003800000 */
.L_x_33286:
        /* <DEDUP_REMOVED lines=11> */
.L_x_33291:
[----:B------:R-:W2:Y:S02]  /*0320*/  LDG.E R2, [R2.64] ;  /* 0x0000002402027981 */ /* 0x000ea4000c1e1900 */
[----:B--2---:R-:W0:Y:S02]  /*0330*/  I2F R0, R2 ;  /* 0x0000000200007306 */ /* 0x004e240000201400 */
[----:B0-----:R-:W-:-:S04]  /*0340*/  F2FP.BF16.PACK_AB R0, RZ, R0 ;  /* 0x00000000ff00723e */ /* 0x001fc800000010ff */
[----:B------:R-:W-:Y:S01]  /*0350*/  PRMT R24, R0, 0x7610, R24 ;  /* 0x0000761000187816 */ /* 0x000fe20000000018 */
[----:B------:R-:W-:Y:S05]  /*0360*/  BRA `(.L_x_33289) ;  /* 0x00000e0000007947 */ /* 0x000fea0003800000 */
.L_x_33290:
[----:B------:R-:W2:Y:S02]  /*0370*/  LDG.E.U16 R2, [R2.64] ;  /* 0x0000002402027981 */ /* 0x000ea4000c1e1500 */
[----:B--2---:R-:W0:Y:S02]  /*0380*/  I2F.S16 R0, R2 ;  /* 0x0000000200007306 */ /* 0x004e240000101400 */
[----:B0-----:R-:W-:-:S04]  /*0390*/  F2FP.BF16.PACK_AB R0, RZ, R0 ;  /* 0x00000000ff00723e */ /* 0x001fc800000010ff */
[----:B------:R-:W-:Y:S01]  /*03a0*/  PRMT R24, R0, 0x7610, R24 ;  /* 0x0000761000187816 */ /* 0x000fe20000000018 */
[----:B------:R-:W-:Y:S05]  /*03b0*/  BRA `(.L_x_33289) ;  /* 0x00000db000007947 */ /* 0x000fea0003800000 */
.L_x_33285:
        /* <DEDUP_REMOVED lines=9> */
.L_x_33293:
[----:B------:R-:W2:Y:S02]  /*0450*/  LDG.E.U16 R0, [R2.64] ;  /* 0x0000002402007981 */ /* 0x000ea4000c1e1500 */
[----:B--2---:R-:W-:-:S05]  /*0460*/  HADD2.F32 R0, -RZ, R0.H0_H0 ;  /* 0x20000000ff007230 */ /* 0x004fca0000004100 */
[----:B------:R-:W-:-:S04]  /*0470*/  F2FP.BF16.PACK_AB R0, RZ, R0 ;  /* 0x00000000ff00723e */ /* 0x000fc800000010ff */
[----:B------:R-:W-:Y:S01]  /*0480*/  PRMT R24, R0, 0x7610, R24 ;  /* 0x0000761000187816 */ /* 0x000fe20000000018 */
[----:B------:R-:W-:Y:S05]  /*0490*/  BRA `(.L_x_33289) ;  /* 0x00000cd000007947 */ /* 0x000fea0003800000 */
.L_x_33292:
        /* <DEDUP_REMOVED lines=9> */
.L_x_33295:
[----:B------:R-:W2:Y:S02]  /*0530*/  LDG.E.U16 R2, [R2.64] ;  /* 0x0000002402027981 */ /* 0x000ea4000c1e1500 */
[----:B--2---:R-:W-:-:S05]  /*0540*/  HADD2.F32 R0, -RZ, R2.H0_H0 ;  /* 0x20000002ff007230 */ /* 0x004fca0000004100 */
[----:B------:R-:W-:-:S04]  /*0550*/  F2FP.BF16.PACK_AB R0, RZ, R0 ;  /* 0x00000000ff00723e */ /* 0x000fc800000010ff */
[----:B------:R-:W-:Y:S01]  /*0560*/  PRMT R24, R0, 0x7610, R24 ;  /* 0x0000761000187816 */ /* 0x000fe20000000018 */
[----:B------:R-:W-:Y:S05]  /*0570*/  BRA `(.L_x_33289) ;  /* 0x00000bf000007947 */ /* 0x000fea0003800000 */
.L_x_33294:
[----:B------:R-:W2:Y:S02]  /*0580*/  LDG.E.64 R2, [R2.64] ;  /* 0x0000002402027981 */ /* 0x000ea4000c1e1b00 */
[----:B--2---:R-:W0:Y:S01]  /*0590*/  F2F.F32.F64 R0, R2 ;  /* 0x0000000200007310 */ /* 0x004e220000301000 */
[----:B------:R-:W0:-:S14]  /*05a0*/  DSETP.GEU.AND P0, PT, |R2|, c[0x2][0x0], PT ;  /* 0x008000000200762a */ /* 0x000e1c0003f0e200 */
[----:B0-----:R-:W-:-:S05]  /*05b0*/  @!P0 FMUL R0, R0, 1.175494350822287508e-38 ;  /* 0x0080000000008820 */ /* 0x001fca0000400000 */
[----:B------:R-:W-:-:S04]  /*05c0*/  F2FP.BF16.PACK_AB R0, RZ, R0 ;  /* 0x00000000ff00723e */ /* 0x000fc800000010ff */
[----:B------:R-:W-:Y:S01]  /*05d0*/  PRMT R24, R0, 0x7610, R24 ;  /* 0x0000761000187816 */ /* 0x000fe20000000018 */
[----:B------:R-:W-:Y:S05]  /*05e0*/  BRA `(.L_x_33289) ;  /* 0x00000b8000007947 */ /* 0x000fea0003800000 */
.L_x_33284:
        /* <DEDUP_REMOVED lines=14> */
.L_x_33298:
[----:B------:R-:W2:Y:S02]  /*06d0*/  LDG.E.64 R2, [R2.64] ;  /* 0x0000002402027981 */ /* 0x000ea4000c1e1b00 */
[----:B--2---:R-:W0:Y:S01]  /*06e0*/  F2F.F32.F64 R0, R2 ;  /* 0x0000000200007310 */ /* 0x004e220000301000 */
[----:B------:R-:W0:-:S14]  /*06f0*/  DSETP.GEU.AND P0, PT, |R2|, c[0x2][0x0], PT ;  /* 0x008000000200762a */ /* 0x000e1c0003f0e200 */
[----:B0-----:R-:W-:-:S05]  /*0700*/  @!P0 FMUL R0, R0, 1.175494350822287508e-38 ;  /* 0x0080000000008820 */ /* 0x001fca0000400000 */
[----:B------:R-:W-:-:S04]  /*0710*/  F2FP.BF16.PACK_AB R0, RZ, R0 ;  /* 0x00000000ff00723e */ /* 0x000fc800000010ff */
[----:B------:R-:W-:Y:S01]  /*0720*/  PRMT R24, R0, 0x7610, R24 ;  /* 0x0000761000187816 */ /* 0x000fe20000000018 */
[----:B------:R-:W-:Y:S05]  /*0730*/  BRA `(.L_x_33289) ;  /* 0x00000a3000007947 */ /* 0x000fea0003800000 */
.L_x_33297:
        /* <DEDUP_REMOVED lines=28> */
.L_x_33300:
        /* <DEDUP_REMOVED lines=15> */
.L_x_33299:
[----:B------:R0:W5:Y:S01]  /*09f0*/  LDG.E.U16 R24, [R2.64] ;  /* 0x0000002402187981 */ /* 0x000162000c1e1500 */
[----:B------:R-:W-:Y:S05]  /*0a00*/  BRA `(.L_x_33289) ;  /* 0x0000076000007947 */ /* 0x000fea0003800000 */
.L_x_33296:
        /* <DEDUP_REMOVED lines=12> */
.L_x_33303:
        /* <DEDUP_REMOVED lines=21> */
.L_x_33307:
[----:B------:R-:W-:Y:S05]  /*0c20*/  BSYNC B1 ;  /* 0x0000000000017941 */ /* 0x000fea0003800000 */
.L_x_33306:
[----:B------:R-:W-:Y:S01]  /*0c30*/  LEA R3, R0, 0x3b800000, 0x17 ;  /* 0x3b80000000037811 */ /* 0x000fe200078eb8ff */
[----:B------:R-:W-:-:S05]  /*0c40*/  IMAD.SHL.U32 R0, R2, 0x100000, RZ ;  /* 0x0010000002007824 */ /* 0x000fca00078e00ff */
[----:B------:R-:W-:Y:S02]  /*0c50*/  LOP3.LUT R0, R3, R0, R4, 0xfe, !PT ;  /* 0x0000000003007212 */ /* 0x000fe400078efe04 */
.L_x_33305:
[----:B------:R-:W-:Y:S05]  /*0c60*/  BSYNC B0 ;  /* 0x0000000000007941 */ /* 0x000fea0003800000 */
.L_x_33304:
[----:B------:R-:W-:-:S04]  /*0c70*/  F2FP.BF16.PACK_AB R0, RZ, R0 ;  /* 0x00000000ff00723e */ /* 0x000fc800000010ff */
[----:B------:R-:W-:Y:S01]  /*0c80*/  PRMT R24, R0, 0x7610, R24 ;  /* 0x0000761000187816 */ /* 0x000fe20000000018 */
[----:B------:R-:W-:Y:S05]  /*0c90*/  BRA `(.L_x_33289) ;  /* 0x000004d000007947 */ /* 0x000fea0003800000 */
.L_x_33302:
        /* <DEDUP_REMOVED lines=21> */
.L_x_33311:
[----:B------:R-:W-:Y:S05]  /*0df0*/  BSYNC B1 ;  /* 0x0000000000017941 */ /* 0x000fea0003800000 */
.L_x_33310:
[----:B------:R-:W-:Y:S01]  /*0e00*/  LEA R3, R0, 0x37800000, 0x17 ;  /* 0x3780000000037811 */ /* 0x000fe200078eb8ff */
[----:B------:R-:W-:-:S05]  /*0e10*/  IMAD.SHL.U32 R0, R2, 0x200000, RZ ;  /* 0x0020000002007824 */ /* 0x000fca00078e00ff */
[----:B------:R-:W-:Y:S02]  /*0e20*/  LOP3.LUT R0, R3, R0, R4, 0xfe, !PT ;  /* 0x0000000003007212 */ /* 0x000fe400078efe04 */
.L_x_33309:
[----:B------:R-:W-:Y:S05]  /*0e30*/  BSYNC B0 ;  /* 0x0000000000007941 */ /* 0x000fea0003800000 */
.L_x_33308:
[----:B------:R-:W-:-:S04]  /*0e40*/  F2FP.BF16.PACK_AB R0, RZ, R0 ;  /* 0x00000000ff00723e */ /* 0x000fc800000010ff */
[----:B------:R-:W-:Y:S01]  /*0e50*/  PRMT R24, R0, 0x7610, R24 ;  /* 0x0000761000187816 */ /* 0x000fe20000000018 */
[----:B------:R-:W-:Y:S05]  /*0e60*/  BRA `(.L_x_33289) ;  /* 0x0000030000007947 */ /* 0x000fea0003800000 */
.L_x_33301:
        /* <DEDUP_REMOVED lines=14> */
.L_x_33315:
[----:B------:R-:W-:Y:S05]  /*0f50*/  BSYNC B0 ;  /* 0x0000000000007941 */ /* 0x000fea0003800000 */
.L_x_33314:
[----:B------:R-:W-:-:S04]  /*0f60*/  F2FP.BF16.PACK_AB R0, RZ, R0 ;  /* 0x00000000ff00723e */ /* 0x000fc800000010ff */
[----:B------:R-:W-:Y:S01]  /*0f70*/  PRMT R24, R0, 0x7610, R24 ;  /* 0x0000761000187816 */ /* 0x000fe20000000018 */
[----:B------:R-:W-:Y:S05]  /*0f80*/  BRA `(.L_x_33289) ;  /* 0x000001e000007947 */ /* 0x000fea0003800000 */
.L_x_33288:
        /* <DEDUP_REMOVED lines=21> */
.L_x_33313:
[----:B------:R-:W2:Y:S02]  /*10e0*/  LDG.E.64 R2, [R2.64] ;  /* 0x0000002402027981 */ /* 0x000ea4000c1e1b00 */
[----:B--2---:R-:W0:Y:S02]  /*10f0*/  I2F.U64 R0, R2 ;  /* 0x0000000200007312 */ /* 0x004e240000301000 */
[----:B0-----:R-:W-:-:S04]  /*1100*/  F2FP.BF16.PACK_AB R0, RZ, R0 ;  /* 0x00000000ff00723e */ /* 0x001fc800000010ff */
[----:B------:R-:W-:Y:S01]  /*1110*/  PRMT R24, R0, 0x7610, R24 ;  /* 0x0000761000187816 */ /* 0x000fe20000000018 */
[----:B------:R-:W-:Y:S05]  /*1120*/  BRA `(.L_x_33289) ;  /* 0x0000004000007947 */ /* 0x000fea0003800000 */
.L_x_33312:
[----:B------:R-:W2:Y:S02]  /*1130*/  LDG.E R2, [R2.64] ;  /* 0x0000002402027981 */ /* 0x000ea4000c1e1900 */
[----:B--2---:R-:W0:Y:S02]  /*1140*/  I2F.U32 R0, R2 ;  /* 0x0000000200007306 */ /* 0x004e240000201000 */
[----:B0-----:R-:W-:-:S04]  /*1150*/  F2FP.BF16.PACK_AB R0, RZ, R0 ;  /* 0x00000000ff00723e */ /* 0x001fc800000010ff */
[----:B------:R-:W-:Y:S02]  /*1160*/  PRMT R24, R0, 0x7610, R24 ;  /* 0x0000761000187816 */ /* 0x000fe40000000018 */
.L_x_33289:
[----:B------:R-:W-:Y:S01]  /*1170*/  PRMT R0, R19, 0x9910, RZ ;  /* 0x0000991013007816 */ /* 0x000fe200000000ff */
[----:B0-----:R-:W-:-:S03]  /*1180*/  IMAD R2, R25, c[0x0][0x194], RZ ;  /* 0x0000650019027a24 */ /* 0x001fc600078e02ff */
        /* <DEDUP_REMOVED lines=17> */
.L_x_33319:
[----:B------:R-:W2:Y:S02]  /*12a0*/  LDG.E.U8 R2, [R2.64] ;  /* 0x0000002402027981 */ /* 0x000ea4000c1e1100 */
[----:B--2---:R-:W0:Y:S02]  /*12b0*/  I2F.U16 R0, R2 ;  /* 0x0000000200007306 */ /* 0x004e240000101000 */
[----:B0-----:R-:W-:-:S04]  /*12c0*/  F2FP.BF16.PACK_AB R0, RZ, R0 ;  /* 0x00000000ff00723e */ /* 0x001fc800000010ff */
[----:B------:R-:W-:Y:S01]  /*12d0*/  PRMT R25, R0, 0x7610, R25 ;  /* 0x0000761000197816 */ /* 0x000fe20000000019 */
[----:B------:R-:W-:Y:S05]  /*12e0*/  BRA `(.L_x_33321) ;  /* 0x00000f0000007947 */ /* 0x000fea0003800000 */
.L_x_33318:
        /* <DEDUP_REMOVED lines=11> */
.L_x_33323:
[----:B------:R-:W2:Y:S02]  /*13a0*/  LDG.E R2, [R2.64] ;  /* 0x0000002402027981 */ /* 0x000ea4000c1e1900 */
[----:B--2---:R-:W0:Y:S02]  /*13b0*/  I2F R0, R2 ;  /* 0x0000000200007306 */ /* 0x004e240000201400 */
[----:B0-----:R-:W-:-:S04]  /*13c0*/  F2FP.BF16.PACK_AB R0, RZ, R0 ;  /* 0x00000000ff00723e */ /* 0x001fc800000010ff */
[----:B------:R-:W-:Y:S01]  /*13d0*/  PRMT R25, R0, 0x7610, R25 ;  /* 0x0000761000197816 */ /* 0x000fe20000000019 */
[----:B------:R-:W-:Y:S05]  /*13e0*/  BRA `(.L_x_33321) ;  /* 0x00000e0000007947 */ /* 0x000fea0003800000 */
.L_x_33322:
[----:B------:R-:W2:Y:S02]  /*13f0*/  LDG.E.U16 R2, [R2.64] ;  /* 0x0000002402027981 */ /* 0x000ea4000c1e1500 */
[----:B--2---:R-:W0:Y:S02]  /*1400*/  I2F.S16 R0, R2 ;  /* 0x0000000200007306 */ /* 0x004e240000101400 */
[----:B0-----:R-:W-:-:S04]  /*1410*/  F2FP.BF16.PACK_AB R0, RZ, R0 ;  /* 0x00000000ff00723e */ /* 0x001fc800000010ff */
[----:B------:R-:W-:Y:S01]  /*1420*/  PRMT R25, R0, 0x7610, R25 ;  /* 0x0000761000197816 */ /* 0x000fe20000000019 */
[----:B------:R-:W-:Y:S05]  /*1430*/  BRA `(.L_x_33321) ;  /* 0x00000db000007947 */ /* 0x000fea0003800000 */
.L_x_33317:
        /* <DEDUP_REMOVED lines=9> */
.L_x_33325:
[----:B------:R-:W2:Y:S02]  /*14d0*/  LDG.E.U16 R0, [R2.64] ;  /* 0x0000002402007981 */ /* 0x000ea4000c1e1500 */
[----:B--2---:R-:W-:-:S05]  /*14e0*/  HADD2.F32 R0, -RZ, R0.H0_H0 ;  /* 0x20000000ff007230 */ /* 0x004fca0000004100 */
[----:B------:R-:W-:-:S04]  /*14f0*/  F2FP.BF16.PACK_AB R0, RZ, R0 ;  /* 0x00000000ff00723e */ /* 0x000fc800000010ff */
[----:B------:R-:W-:Y:S01]  /*1500*/  PRMT R25, R0, 0x7610, R25 ;  /* 0x0000761000197816 */ /* 0x000fe20000000019 */
[----:B------:R-:W-:Y:S05]  /*1510*/  BRA `(.L_x_33321) ;  /* 0x00000cd000007947 */ /* 0x000fea0003800000 */
.L_x_33324:
        /* <DEDUP_REMOVED lines=9> */
.L_x_33327:
[----:B------:R-:W2:Y:S02]  /*15b0*/  LDG.E.U16 R2, [R2.64] ;  /* 0x0000002402027981 */ /* 0x000ea4000c1e1500 */
[----:B--2---:R-:W-:-:S05]  /*15c0*/  HADD2.F32 R0, -RZ, R2.H0_H0 ;  /* 0x20000002ff007230 */ /* 0x004fca0000004100 */
[----:B------:R-:W-:-:S04]  /*15d0*/  F2FP.BF16.PACK_AB R0, RZ, R0 ;  /* 0x00000000ff00723e */ /* 0x000fc800000010ff */
[----:B------:R-:W-:Y:S01]  /*15e0*/  PRMT R25, R0, 0x7610, R25 ;  /* 0x0000761000197816 */ /* 0x000fe20000000019 */
[----:B------:R-:W-:Y:S05]  /*15f0*/  BRA `(.L_x_33321) ;  /* 0x00000bf000007947 */ /* 0x000fea0003800000 */
.L_x_33326:
[----:B------:R-:W2:Y:S02]  /*1600*/  LDG.E.64 R2, [R2.64] ;  /* 0x0000002402027981 */ /* 0x000ea4000c1e1b00 */
[----:B--2---:R-:W0:Y:S01]  /*1610*/  F2F.F32.F64 R0, R2 ;  /* 0x0000000200007310 */ /* 0x004e220000301000 */
[----:B------:R-:W0:-:S14]  /*1620*/  DSETP.GEU.AND P0, PT, |R2|, c[0x2][0x0], PT ;  /* 0x008000000200762a */ /* 0x000e1c0003f0e200 */
[----:B0-----:R-:W-:-:S05]  /*1630*/  @!P0 FMUL R0, R0, 1.175494350822287508e-38 ;  /* 0x0080000000008820 */ /* 0x001fca0000400000 */
[----:B------:R-:W-:-:S04]  /*1640*/  F2FP.BF16.PACK_AB R0, RZ, R0 ;  /* 0x00000000ff00723e */ /* 0x000fc800000010ff */
[----:B------:R-:W-:Y:S01]  /*1650*/  PRMT R25, R0, 0x7610, R25 ;  /* 0x0000761000197816 */ /* 0x000fe20000000019 */
[----:B------:R-:W-:Y:S05]  /*1660*/  BRA `(.L_x_33321) ;  /* 0x00000b8000007947 */ /* 0x000fea0003800000 */
.L_x_33316:
        /* <DEDUP_REMOVED lines=14> */
.L_x_33330:
[----:B------:R-:W2:Y:S02]  /*1750*/  LDG.E.64 R2, [R2.64] ;  /* 0x0000002402027981 */ /* 0x000ea4000c1e1b00 */
[----:B--2---:R-:W0:Y:S01]  /*1760*/  F2F.F32.F64 R0, R2 ;  /* 0x0000000200007310 */ /* 0x004e220000301000 */
[----:B------:R-:W0:-:S14]  /*1770*/  DSETP.GEU.AND P0, PT, |R2|, c[0x2][0x0], PT ;  /* 0x008000000200762a */ /* 0x000e1c0003f0e200 */
[----:B0-----:R-:W-:-:S05]  /*1780*/  @!P0 FMUL R0, R0, 1.175494350822287508e-38 ;  /* 0x0080000000008820 */ /* 0x001fca0000400000 */
[----:B------:R-:W-:-:S04]  /*1790*/  F2FP.BF16.PACK_AB R0, RZ, R0 ;  /* 0x00000000ff00723e */ /* 0x000fc800000010ff */
[----:B------:R-:W-:Y:S01]  /*17a0*/  PRMT R25, R0, 0x7610, R25 ;  /* 0x0000761000197816 */ /* 0x000fe20000000019 */
[----:B------:R-:W-:Y:S05]  /*17b0*/  BRA `(.L_x_33321) ;  /* 0x00000a3000007947 */ /* 0x000fea0003800000 */
.L_x_33329:
        /* <DEDUP_REMOVED lines=28> */
.L_x_33332:
        /* <DEDUP_REMOVED lines=15> */
.L_x_33331:
[----:B------:R0:W5:Y:S01]  /*1a70*/  LDG.E.U16 R25, [R2.64] ;  /* 0x0000002402197981 */ /* 0x000162000c1e1500 */
[----:B------:R-:W-:Y:S05]  /*1a80*/  BRA `(.L_x_33321) ;  /* 0x0000076000007947 */ /* 0x000fea0003800000 */
.L_x_33328:
        /* <DEDUP_REMOVED lines=12> */
.L_x_33335:
        /* <DEDUP_REMOVED lines=21> */
.L_x_33339:
[----:B------:R-:W-:Y:S05]  /*1ca0*/  BSYNC B1 ;  /* 0x0000000000017941 */ /* 0x000fea0003800000 */
.L_x_33338:
[----:B------:R-:W-:Y:S01]  /*1cb0*/  LEA R3, R0, 0x3b800000, 0x17 ;  /* 0x3b80000000037811 */ /* 0x000fe200078eb8ff */
[----:B------:R-:W-:-:S05]  /*1cc0*/  IMAD.SHL.U32 R0, R2, 0x100000, RZ ;  /* 0x0010000002007824 */ /* 0x000fca00078e00ff */
[----:B------:R-:W-:Y:S02]  /*1cd0*/  LOP3.LUT R0, R3, R0, R4, 0xfe, !PT ;  /* 0x0000000003007212 */ /* 0x000fe400078efe04 */
.L_x_33337:
[----:B------:R-:W-:Y:S05]  /*1ce0*/  BSYNC B0 ;  /* 0x0000000000007941 */ /* 0x000fea0003800000 */
.L_x_33336:
[----:B------:R-:W-:-:S04]  /*1cf0*/  F2FP.BF16.PACK_AB R0, RZ, R0 ;  /* 0x00000000ff00723e */ /* 0x000fc800000010ff */
[----:B------:R-:W-:Y:S01]  /*1d00*/  PRMT R25, R0, 0x7610, R25 ;  /* 0x0000761000197816 */ /* 0x000fe20000000019 */
[----:B------:R-:W-:Y:S05]  /*1d10*/  BRA `(.L_x_33321) ;  /* 0x000004d000007947 */ /* 0x000fea0003800000 */
.L_x_33334:
        /* <DEDUP_REMOVED lines=21> */
.L_x_33343:
[----:B------:R-:W-:Y:S05]  /*1e70*/  BSYNC B1 ;  /* 0x0000000000017941 */ /* 0x000fea0003800000 */
.L_x_33342:
[----:B------:R-:W-:Y:S01]  /*1e80*/  LEA R3, R0, 0x37800000, 0x17 ;  /* 0x3780000000037811 */ /* 0x000fe200078eb8ff */
[----:B------:R-:W-:-:S05]  /*1e90*/  IMAD.SHL.U32 R0, R2, 0x200000, RZ ;  /* 0x0020000002007824 */ /* 0x000fca00078e00ff */
[----:B------:R-:W-:Y:S02]  /*1ea0*/  LOP3.LUT R0, R3, R0, R4, 0xfe, !PT ;  /* 0x0000000003007212 */ /* 0x000fe400078efe04 */
.L_x_33341:
[----:B------:R-:W-:Y:S05]  /*1eb0*/  BSYNC B0 ;  /* 0x0000000000007941 */ /* 0x000fea0003800000 */
.L_x_33340:
[----:B------:R-:W-:-:S04]  /*1ec0*/  F2FP.BF16.PACK_AB R0, RZ, R0 ;  /* 0x00000000ff00723e */ /* 0x000fc800000010ff */
[----:B------:R-:W-:Y:S01]  /*1ed0*/  PRMT R25, R0, 0x7610, R25 ;  /* 0x0000761000197816 */ /* 0x000fe20000000019 */
[----:B------:R-:W-:Y:S05]  /*1ee0*/  BRA `(.L_x_33321) ;  /* 0x0000030000007947 */ /* 0x000fea0003800000 */
.L_x_33333:
        /* <DEDUP_REMOVED lines=14> */
.L_x_33347:
[----:B------:R-:W-:Y:S05]  /*1fd0*/  BSYNC B0 ;  /* 0x0000000000007941 */ /* 0x000fea0003800000 */
.L_x_33346:
[----:B------:R-:W-:-:S04]  /*1fe0*/  F2FP.BF16.PACK_AB R0, RZ, R0 ;  /* 0x00000000ff00723e */ /* 0x000fc800000010ff */
[----:B------:R-:W-:Y:S01]  /*1ff0*/  PRMT R25, R0, 0x7610, R25 ;  /* 0x0000761000197816 */ /* 0x000fe20000000019 */
[----:B------:R-:W-:Y:S05]  /*2000*/  BRA `(.L_x_33321) ;  /* 0x000001e000007947 */ /* 0x000fea0003800000 */
.L_x_33320:
        /* <DEDUP_REMOVED lines=21> */
.L_x_33345:
[----:B------:R-:W2:Y:S02]  /*2160*/  LDG.E.64 R2, [R2.64] ;  /* 0x0000002402027981 */ /* 0x000ea4000c1e1b00 */
[----:B--2---:R-:W0:Y:S02]  /*2170*/  I2F.U64 R0, R2 ;  /* 0x0000000200007312 */ /* 0x004e240000301000 */
[----:B0-----:R-:W-:-:S04]  /*2180*/  F2FP.BF16.PACK_AB R0, RZ, R0 ;  /* 0x00000000ff00723e */ /* 0x001fc800000010ff */
[----:B------:R-:W-:Y:S01]  /*2190*/  PRMT R25, R0, 0x7610, R25 ;  /* 0x0000761000197816 */ /* 0x000fe20000000019 */
[----:B------:R-:W-:Y:S05]  /*21a0*/  BRA `(.L_x_33321) ;  /* 0x0000004000007947 */ /* 0x000fea0003800000 */
.L_x_33344:
[----:B------:R-:W2:Y:S02]  /*21b0*/  LDG.E R2, [R2.64] ;  /* 0x0000002402027981 */ /* 0x000ea4000c1e1900 */
[----:B--2---:R-:W0:Y:S02]  /*21c0*/  I2F.U32 R0, R2 ;  /* 0x0000000200007306 */ /* 0x004e240000201000 */
[----:B0-----:R-:W-:-:S04]  /*21d0*/  F2FP.BF16.PACK_AB R0, RZ, R0 ;  /* 0x00000000ff00723e */ /* 0x001fc800000010ff */
[----:B------:R-:W-:Y:S02]  /*21e0*/  PRMT R25, R0, 0x7610, R25 ;  /* 0x0000761000197816 */ /* 0x000fe40000000019 */
.L_x_33321:
[----:B------:R-:W-:-:S05]  /*21f0*/  IADD3 R17, R17, 0x80, RZ ;  /* 0x0000008011117810 */ /* 0x000fca0007ffe0ff */
.L_x_33283:
[----:B-1-3--:R-:W-:Y:S05]  /*2200*/  BSYNC B6 ;  /* 0x0000000000067941 */ /* 0x00afea0003800000 */
.L_x_33282:
[----:B------:R-:W-:Y:S01]  /*2210*/  ISETP.GE.AND P0, PT, R17, R22, PT ;  /* 0x000000161100720c */ /* 0x000fe20003f06270 */
[----:B------:R-:W-:Y:S01]  /*2220*/  BSSY B6, `(.L_x_33348) ;  /* 0x0000216000067945 */ /* 0x000fe20003800000 */
[----:B------:R-:W-:-:S11]  /*2230*/  PRMT R26, RZ, 0x7610, R26 ;  /* 0x00007610ff1a7816 */ /* 0x000fd6000000001a */
[----:B------:R-:W-:Y:S05]  /*2240*/  @P0 BRA `(.L_x_33349) ;  /* 0x0000213000000947 */ /* 0x000fea0003800000 */
[----:B------:R-:W-:Y:S01]  /*2250*/  PRMT R0, R18, 0x9910, RZ ;  /* 0x0000991012007816 */ /* 0x000fe200000000ff */
[----:B------:R-:W-:-:S03]  /*2260*/  IMAD R26, R16, 0x200, R17 ;  /* 0x00000200101a7824 */ /* 0x000fc600078e0211 */
[----:B------:R-:W-:Y:S01]  /*2270*/  ISETP.GT.AND P1, PT, R0, 0x9, PT ;  /* 0x000000090000780c */ /* 0x000fe20003f24270 */
[----:B0-----:R-:W-:-:S05]  /*2280*/  IMAD R2, R26, c[0x0][0x190], RZ ;  /* 0x000064001a027a24 */ /* 0x001fca00078e02ff */
        /* <DEDUP_REMOVED lines=16> */
.L_x_33353:
[----:B------:R-:W2:Y:S02]  /*2390*/  LDG.E.U8 R2, [R2.64] ;  /* 0x0000002402027981 */ /* 0x000ea4000c1e1100 */
[----:B--2---:R-:W0:Y:S02]  /*23a0*/  I2F.U16 R0, R2 ;  /* 0x0000000200007306 */ /* 0x004e240000101000 */
[----:B0-----:R-:W-:-:S04]  /*23b0*/  F2FP.BF16.PACK_AB R0, RZ, R0 ;  /* 0x00000000ff00723e */ /* 0x001fc800000010ff */
[----:B------:R-:W-:Y:S01]  /*23c0*/  PRMT R23, R0, 0x7610, R23 ;  /* 0x0000761000177816 */ /* 0x000fe20000000017 */
[----:B------:R-:W-:Y:S05]  /*23d0*/  BRA `(.L_x_33355) ;  /* 0x00000f1000007947 */ /* 0x000fea0003800000 */
.L_x_33352:
        /* <DEDUP_REMOVED lines=11> */
.L_x_33357:
[----:B------:R-:W2:Y:S02]  /*2490*/  LDG.E R2, [R2.64] ;  /* 0x0000002402027981 */ /* 0x000ea4000c1e1900 */
[----:B--2---:R-:W0:Y:S02]  /*24a0*/  I2F R0, R2 ;  /* 0x0000000200007306 */ /* 0x004e240000201400 */
[----:B0-----:R-:W-:-:S04]  /*24b0*/  F2FP.BF16.PACK_AB R0, RZ, R0 ;  /* 0x00000000ff00723e */ /* 0x001fc800000010ff */
[----:B------:R-:W-:Y:S01]  /*24c0*/  PRMT R23, R0, 0x7610, R23 ;  /* 0x0000761000177816 */ /* 0x000fe20000000017 */
[----:B------:R-:W-:Y:S05]  /*24d0*/  BRA `(.L_x_33355) ;  /* 0x00000e1000007947 */ /* 0x000fea0003800000 */
.L_x_33356:
[----:B------:R-:W2:Y:S02]  /*24e0*/  LDG.E.U16 R2, [R2.64] ;  /* 0x0000002402027981 */ /* 0x000ea4000c1e1500 */
[----:B--2---:R-:W0:Y:S02]  /*24f0*/  I2F.S16 R0, R2 ;  /* 0x0000000200007306 */ /* 0x004e240000101400 */
[----:B0-----:R-:W-:-:S04]  /*2500*/  F2FP.BF16.PACK_AB R0, RZ, R0 ;  /* 0x00000000ff00723e */ /* 0x001fc800000010ff */
[----:B------:R-:W-:Y:S01]  /*2510*/  PRMT R23, R0, 0x7610, R23 ;  /* 0x0000761000177816 */ /* 0x000fe20000000017 */
[----:B------:R-:W-:Y:S05]  /*2520*/  BRA `(.L_x_33355) ;  /* 0x00000dc000007947 */ /* 0x000fea0003800000 */
.L_x_33351:
        /* <DEDUP_REMOVED lines=9> */
.L_x_33359:
[----:B------:R-:W2:Y:S02]  /*25c0*/  LDG.E.U16 R0, [R2.64] ;  /* 0x0000002402007981 */ /* 0x000ea4000c1e1500 */
[----:B--2---:R-:W-:-:S05]  /*25d0*/  HADD2.F32 R0, -RZ, R0.H0_H0 ;  /* 0x20000000ff007230 */ /* 0x004fca0000004100 */
[----:B------:R-:W-:-:S04]  /*25e0*/  F2FP.BF16.PACK_AB R0, RZ, R0 ;  /* 0x00000000ff00723e */ /* 0x000fc800000010ff */
[----:B------:R-:W-:Y:S01]  /*25f0*/  PRMT R23, R0, 0x7610, R23 ;  /* 0x0000761000177816 */ /* 0x000fe20000000017 */
[----:B------:R-:W-:Y:S05]  /*2600*/  BRA `(.L_x_33355) ;  /* 0x00000ce000007947 */ /* 0x000fea0003800000 */
.L_x_33358:
        /* <DEDUP_REMOVED lines=9> */
.L_x_33361:
[----:B------:R-:W2:Y:S02]  /*26a0*/  LDG.E.U16 R2, [R2.64] ;  /* 0x0000002402027981 */ /* 0x000ea4000c1e1500 */
[----:B--2---:R-:W-:-:S05]  /*26b0*/  HADD2.F32 R0, -RZ, R2.H0_H0 ;  /* 0x20000002ff007230 */ /* 0x004fca0000004100 */
[----:B------:R-:W-:-:S04]  /*26c0*/  F2FP.BF16.PACK_AB R0, RZ, R0 ;  /* 0x00000000ff00723e */ /* 0x000fc800000010ff */
[----:B------:R-:W-:Y:S01]  /*26d0*/  PRMT R23, R0, 0x7610, R23 ;  /* 0x0000761000177816 */ /* 0x000fe20000000017 */
[----:B------:R-:W-:Y:S05]  /*26e0*/  BRA `(.L_x_33355) ;  /* 0x00000c0000007947 */ /* 0x000fea0003800000 */
.L_x_33360:
[----:B------:R-:W2:Y:S02]  /*26f0*/  LDG.E.64 R2, [R2.64] ;  /* 0x0000002402027981 */ /* 0x000ea4000c1e1b00 */
[----:B--2---:R-:W0:Y:S01]  /*2700*/  F2F.F32.F64 R0, R2 ;  /* 0x0000000200007310 */ /* 0x004e220000301000 */
[----:B------:R-:W0:-:S14]  /*2710*/  DSETP.GEU.AND P0, PT, |R2|, c[0x2][0x0], PT ;  /* 0x008000000200762a */ /* 0x000e1c0003f0e200 */
[----:B0-----:R-:W-:-:S05]  /*2720*/  @!P0 FMUL R0, R0, 1.175494350822287508e-38 ;  /* 0x0080000000008820 */ /* 0x001fca0000400000 */
[----:B------:R-:W-:-:S04]  /*2730*/  F2FP.BF16.PACK_AB R0, RZ, R0 ;  /* 0x00000000ff00723e */ /* 0x000fc800000010ff */
[----:B------:R-:W-:Y:S01]  /*2740*/  PRMT R23, R0, 0x7610, R23 ;  /* 0x0000761000177816 */ /* 0x000fe20000000017 */
[----:B------:R-:W-:Y:S05]  /*2750*/  BRA `(.L_x_33355) ;  /* 0x00000b9000007947 */ /* 0x000fea0003800000 */
.L_x_33350:
        /* <DEDUP_REMOVED lines=14> */
.L_x_33364:
[----:B------:R-:W2:Y:S02]  /*2840*/  LDG.E.64 R2, [R2.64] ;  /* 0x0000002402027981 */ /* 0x000ea4000c1e1b00 */
[----:B--2---:R-:W0:Y:S01]  /*2850*/  F2F.F32.F64 R0, R2 ;  /* 0x0000000200007310 */ /* 0x004e220000301000 */
[----:B------:R-:W0:-:S14]  /*2860*/  DSETP.GEU.AND P0, PT, |R2|, c[0x2][0x0], PT ;  /* 0x008000000200762a */ /* 0x000e1c0003f0e200 */
[----:B0-----:R-:W-:-:S05]  /*2870*/  @!P0 FMUL R0, R0, 1.175494350822287508e-38 ;  /* 0x0080000000008820 */ /* 0x001fca0000400000 */
[----:B------:R-:W-:-:S04]  /*2880*/  F2FP.BF16.PACK_AB R0, RZ, R0 ;  /* 0x00000000ff00723e */ /* 0x000fc800000010ff */
[----:B------:R-:W-:Y:S01]  /*2890*/  PRMT R23, R0, 0x7610, R23 ;  /* 0x0000761000177816 */ /* 0x000fe20000000017 */
[----:B------:R-:W-:Y:S05]  /*28a0*/  BRA `(.L_x_33355) ;  /* 0x00000a4000007947 */ /* 0x000fea0003800000 */
.L_x_33363:
        /* <DEDUP_REMOVED lines=28> */
.L_x_33366:
        /* <DEDUP_REMOVED lines=16> */
.L_x_33365:
[----:B------:R0:W5:Y:S01]  /*2b70*/  LDG.E.U16 R23, [R2.64] ;  /* 0x0000002402177981 */ /* 0x000162000c1e1500 */
[----:B------:R-:W-:Y:S05]  /*2b80*/  BRA `(.L_x_33355) ;  /* 0x0000076000007947 */ /* 0x000fea0003800000 */
.L_x_33362:
        /* <DEDUP_REMOVED lines=12> */
.L_x_33369:
        /* <DEDUP_REMOVED lines=21> */
.L_x_33373:
[----:B------:R-:W-:Y:S05]  /*2da0*/  BSYNC B1 ;  /* 0x0000000000017941 */ /* 0x000fea0003800000 */
.L_x_33372:
[----:B------:R-:W-:Y:S01]  /*2db0*/  LEA R3, R0, 0x3b800000, 0x17 ;  /* 0x3b80000000037811 */ /* 0x000fe200078eb8ff */
[----:B------:R-:W-:-:S05]  /*2dc0*/  IMAD.SHL.U32 R0, R2, 0x100000, RZ ;  /* 0x0010000002007824 */ /* 0x000fca00078e00ff */
[----:B------:R-:W-:Y:S02]  /*2dd0*/  LOP3.LUT R0, R3, R0, R4, 0xfe, !PT ;  /* 0x0000000003007212 */ /* 0x000fe400078efe04 */
.L_x_33371:
[----:B------:R-:W-:Y:S05]  /*2de0*/  BSYNC B0 ;  /* 0x0000000000007941 */ /* 0x000fea0003800000 */
.L_x_33370:
[----:B------:R-:W-:-:S04]  /*2df0*/  F2FP.BF16.PACK_AB R0, RZ, R0 ;  /* 0x00000000ff00723e */ /* 0x000fc800000010ff */
[----:B------:R-:W-:Y:S01]  /*2e00*/  PRMT R23, R0, 0x7610, R23 ;  /* 0x0000761000177816 */ /* 0x000fe20000000017 */
[----:B------:R-:W-:Y:S05]  /*2e10*/  BRA `(.L_x_33355) ;  /* 0x000004d000007947 */ /* 0x000fea0003800000 */
.L_x_33368:
        /* <DEDUP_REMOVED lines=21> */
.L_x_33377:
[----:B------:R-:W-:Y:S05]  /*2f70*/  BSYNC B1 ;  /* 0x0000000000017941 */ /* 0x000fea0003800000 */
.L_x_33376:
[----:B------:R-:W-:Y:S01]  /*2f80*/  LEA R3, R0, 0x37800000, 0x17 ;  /* 0x3780000000037811 */ /* 0x000fe200078eb8ff */
[----:B------:R-:W-:-:S05]  /*2f90*/  IMAD.SHL.U32 R0, R2, 0x200000, RZ ;  /* 0x0020000002007824 */ /* 0x000fca00078e00ff */
[----:B------:R-:W-:Y:S02]  /*2fa0*/  LOP3.LUT R0, R3, R0, R4, 0xfe, !PT ;  /* 0x0000000003007212 */ /* 0x000fe400078efe04 */
.L_x_33375:
[----:B------:R-:W-:Y:S05]  /*2fb0*/  BSYNC B0 ;  /* 0x0000000000007941 */ /* 0x000fea0003800000 */
.L_x_33374:
[----:B------:R-:W-:-:S04]  /*2fc0*/  F2FP.BF16.PACK_AB R0, RZ, R0 ;  /* 0x00000000ff00723e */ /* 0x000fc800000010ff */
[----:B------:R-:W-:Y:S01]  /*2fd0*/  PRMT R23, R0, 0x7610, R23 ;  /* 0x0000761000177816 */ /* 0x000fe20000000017 */
[----:B------:R-:W-:Y:S05]  /*2fe0*/  BRA `(.L_x_33355) ;  /* 0x0000030000007947 */ /* 0x000fea0003800000 */
.L_x_33367:
        /* <DEDUP_REMOVED lines=14> */
.L_x_33381:
[----:B------:R-:W-:Y:S05]  /*30d0*/  BSYNC B0 ;  /* 0x0000000000007941 */ /* 0x000fea0003800000 */
.L_x_33380:
[----:B------:R-:W-:-:S04]  /*30e0*/  F2FP.BF16.PACK_AB R0, RZ, R0 ;  /* 0x00000000ff00723e */ /* 0x000fc800000010ff */
[----:B------:R-:W-:Y:S01]  /*30f0*/  PRMT R23, R0, 0x7610, R23 ;  /* 0x0000761000177816 */ /* 0x000fe20000000017 */
[----:B------:R-:W-:Y:S05]  /*3100*/  BRA `(.L_x_33355) ;  /* 0x000001e000007947 */ /* 0x000fea0003800000 */
.L_x_33354:
        /* <DEDUP_REMOVED lines=21> */
.L_x_33379:
[----:B------:R-:W2:Y:S02]  /*3260*/  LDG.E.64 R2, [R2.64] ;  /* 0x0000002402027981 */ /* 0x000ea4000c1e1b00 */
[----:B--2---:R-:W0:Y:S02]  /*3270*/  I2F.U64 R0, R2 ;  /* 0x0000000200007312 */ /* 0x004e240000301000 */
[----:B0-----:R-:W-:-:S04]  /*3280*/  F2FP.BF16.PACK_AB R0, RZ, R0 ;  /* 0x00000000ff00723e */ /* 0x001fc800000010ff */
[----:B------:R-:W-:Y:S01]  /*3290*/  PRMT R23, R0, 0x7610, R23 ;  /* 0x0000761000177816 */ /* 0x000fe20000000017 */
[----:B------:R-:W-:Y:S05]  /*32a0*/  BRA `(.L_x_33355) ;  /* 0x0000004000007947 */ /* 0x000fea0003800000 */
.L_x_33378:
[----:B------:R-:W2:Y:S02]  /*32b0*/  LDG.E R2, [R2.64] ;  /* 0x0000002402027981 */ /* 0x000ea4000c1e1900 */
[----:B--2---:R-:W0:Y:S02]  /*32c0*/  I2F.U32 R0, R2 ;  /* 0x0000000200007306 */ /* 0x004e240000201000 */
[----:B0-----:R-:W-:-:S04]  /*32d0*/  F2FP.BF16.PACK_AB R0, RZ, R0 ;  /* 0x00000000ff00723e */ /* 0x001fc800000010ff */
[----:B------:R-:W-:Y:S02]  /*32e0*/  PRMT R23, R0, 0x7610, R23 ;  /* 0x0000761000177816 */ /* 0x000fe40000000017 */
.L_x_33355:
        /* <DEDUP_REMOVED lines=19> */
.L_x_33385:
[----:B------:R-:W2:Y:S02]  /*3420*/  LDG.E.U8 R2, [R2.64] ;  /* 0x0000002402027981 */ /* 0x000ea4000c1e1100 */
[----:B--2---:R-:W0:Y:S02]  /*3430*/  I2F.U16 R0, R2 ;  /* 0x0000000200007306 */ /* 0x004e240000101000 */
[----:B0-----:R-:W-:-:S04]  /*3440*/  F2FP.BF16.PACK_AB R0, RZ, R0 ;  /* 0x00000000ff00723e */ /* 0x001fc800000010ff */
[----:B------:R-:W-:Y:S01]  /*3450*/  PRMT R26, R0, 0x7610, R26 ;  /* 0x00007610001a7816 */ /* 0x000fe2000000001a */
[----:B------:R-:W-:Y:S05]  /*3460*/  BRA `(.L_x_33387) ;  /* 0x00000f0000007947 */ /* 0x000fea0003800000 */
.L_x_33384:
        /* <DEDUP_REMOVED lines=11> */
.L_x_33389:
[----:B------:R-:W2:Y:S02]  /*3520*/  LDG.E R2, [R2.64] ;  /* 0x0000002402027981 */ /* 0x000ea4000c1e1900 */
[----:B--2---:R-:W0:Y:S02]  /*3530*/  I2F R0, R2 ;  /* 0x0000000200007306 */ /* 0x004e240000201400 */
[----:B0-----:R-:W-:-:S04]  /*3540*/  F2FP.BF16.PACK_AB R0, RZ, R0 ;  /* 0x00000000ff00723e */ /* 0x001fc800000010ff */
[----:B------:R-:W-:Y:S01]  /*3550*/  PRMT R26, R0, 0x7610, R26 ;  /* 0x00007610001a7816 */ /* 0x000fe2000000001a */
[----:B------:R-:W-:Y:S05]  /*3560*/  BRA `(.L_x_33387) ;  /* 0x00000e0000007947 */ /* 0x000fea0003800000 */
.L_x_33388:
[----:B------:R-:W2:Y:S02]  /*3570*/  LDG.E.U16 R2, [R2.64] ;  /* 0x0000002402027981 */ /* 0x000ea4000c1e1500 */
[----:B--2---:R-:W0:Y:S02]  /*3580*/  I2F.S16 R0, R2 ;  /* 0x0000000200007306 */ /* 0x004e240000101400 */
[----:B0-----:R-:W-:-:S04]  /*3590*/  F2FP.BF16.PACK_AB R0, RZ, R0 ;  /* 0x00000000ff00723e */ /* 0x001fc800000010ff */
[----:B------:R-:W-:Y:S01]  /*35a0*/  PRMT R26, R0, 0x7610, R26 ;  /* 0x00007610001a7816 */ /* 0x000fe2000000001a */
[----:B------:R-:W-:Y:S05]  /*35b0*/  BRA `(.L_x_33387) ;  /* 0x00000db000007947 */ /* 0x000fea0003800000 */
.L_x_33383:
        /* <DEDUP_REMOVED lines=9> */
.L_x_33391:
[----:B------:R-:W2:Y:S02]  /*3650*/  LDG.E.U16 R0, [R2.64] ;  /* 0x0000002402007981 */ /* 0x000ea4000c1e1500 */
[----:B--2---:R-:W-:-:S05]  /*3660*/  HADD2.F32 R0, -RZ, R0.H0_H0 ;  /* 0x20000000ff007230 */ /* 0x004fca0000004100 */
[----:B------:R-:W-:-:S04]  /*3670*/  F2FP.BF16.PACK_AB R0, RZ, R0 ;  /* 0x00000000ff00723e */ /* 0x000fc800000010ff */
[----:B------:R-:W-:Y:S01]  /*3680*/  PRMT R26, R0, 0x7610, R26 ;  /* 0x00007610001a7816 */ /* 0x000fe2000000001a */
[----:B------:R-:W-:Y:S05]  /*3690*/  BRA `(.L_x_33387) ;  /* 0x00000cd000007947 */ /* 0x000fea0003800000 */
.L_x_33390:
        /* <DEDUP_REMOVED lines=9> */
.L_x_33393:
[----:B------:R-:W2:Y:S02]  /*3730*/  LDG.E.U16 R2, [R2.64] ;  /* 0x0000002402027981 */ /* 0x000ea4000c1e1500 */
[----:B--2---:R-:W-:-:S05]  /*3740*/  HADD2.F32 R0, -RZ, R2.H0_H0 ;  /* 0x20000002ff007230 */ /* 0x004fca0000004100 */
[----:B------:R-:W-:-:S04]  /*3750*/  F2FP.BF16.PACK_AB R0, RZ, R0 ;  /* 0x00000000ff00723e */ /* 0x000fc800000010ff */
[----:B------:R-:W-:Y:S01]  /*3760*/  PRMT R26, R0, 0x7610, R26 ;  /* 0x00007610001a7816 */ /* 0x000fe2000000001a */
[----:B------:R-:W-:Y:S05]  /*3770*/  BRA `(.L_x_33387) ;  /* 0x00000bf000007947 */ /* 0x000fea0003800000 */
.L_x_33392:
[----:B------:R-:W2:Y:S02]  /*3780*/  LDG.E.64 R2, [R2.64] ;  /* 0x0000002402027981 */ /* 0x000ea4000c1e1b00 */
[----:B--2---:R-:W0:Y:S01]  /*3790*/  F2F.F32.F64 R0, R2 ;  /* 0x0000000200007310 */ /* 0x004e220000301000 */
[----:B------:R-:W0:-:S14]  /*37a0*/  DSETP.GEU.AND P0, PT, |R2|, c[0x2][0x0], PT ;  /* 0x008000000200762a */ /* 0x000e1c0003f0e200 */
[----:B0-----:R-:W-:-:S05]  /*37b0*/  @!P0 FMUL R0, R0, 1.175494350822287508e-38 ;  /* 0x0080000000008820 */ /* 0x001fca0000400000 */
[----:B------:R-:W-:-:S04]  /*37c0*/  F2FP.BF16.PACK_AB R0, RZ, R0 ;  /* 0x00000000ff00723e */ /* 0x000fc800000010ff */
[----:B------:R-:W-:Y:S01]  /*37d0*/  PRMT R26, R0, 0x7610, R26 ;  /* 0x00007610001a7816 */ /* 0x000fe2000000001a */
[----:B------:R-:W-:Y:S05]  /*37e0*/  BRA `(.L_x_33387) ;  /* 0x00000b8000007947 */ /* 0x000fea0003800000 */
.L_x_33382:
        /* <DEDUP_REMOVED lines=14> */
.L_x_33396:
[----:B------:R-:W2:Y:S02]  /*38d0*/  LDG.E.64 R2, [R2.64] ;  /* 0x0000002402027981 */ /* 0x000ea4000c1e1b00 */
[----:B--2---:R-:W0:Y:S01]  /*38e0*/  F2F.F32.F64 R0, R2 ;  /* 0x0000000200007310 */ /* 0x004e220000301000 */
[----:B------:R-:W0:-:S14]  /*38f0*/  DSETP.GEU.AND P0, PT, |R2|, c[0x2][0x0], PT ;  /* 0x008000000200762a */ /* 0x000e1c0003f0e200 */
[----:B0-----:R-:W-:-:S05]  /*3900*/  @!P0 FMUL R0, R0, 1.175494350822287508e-38 ;  /* 0x0080000000008820 */ /* 0x001fca0000400000 */
[----:B------:R-:W-:-:S04]  /*3910*/  F2FP.BF16.PACK_AB R0, RZ, R0 ;  /* 0x00000000ff00723e */ /* 0x000fc800000010ff */
[----:B------:R-:W-:Y:S01]  /*3920*/  PRMT R26, R0, 0x7610, R26 ;  /* 0x00007610001a7816 */ /* 0x000fe2000000001a */
[----:B------:R-:W-:Y:S05]  /*3930*/  BRA `(.L_x_33387) ;  /* 0x00000a3000007947 */ /* 0x000fea0003800000 */
.L_x_33395:
        /* <DEDUP_REMOVED lines=28> */
.L_x_33398:
        /* <DEDUP_REMOVED lines=15> */
.L_x_33397:
[----:B------:R0:W5:Y:S01]  /*3bf0*/  LDG.E.U16 R26, [R2.64] ;  /* 0x00000024021a7981 */ /* 0x000162000c1e1500 */
[----:B------:R-:W-:Y:S05]  /*3c00*/  BRA `(.L_x_33387) ;  /* 0x0000076000007947 */ /* 0x000fea0003800000 */
.L_x_33394:
        /* <DEDUP_REMOVED lines=12> */
.L_x_33401:
        /* <DEDUP_REMOVED lines=21> */
.L_x_33405:
[----:B------:R-:W-:Y:S05]  /*3e20*/  BSYNC B1 ;  /* 0x0000000000017941 */ /* 0x000fea0003800000 */
.L_x_33404:
[----:B------:R-:W-:Y:S01]  /*3e30*/  LEA R3, R0, 0x3b800000, 0x17 ;  /* 0x3b80000000037811 */ /* 0x000fe200078eb8ff */
[----:B------:R-:W-:-:S05]  /*3e40*/  IMAD.SHL.U32 R0, R2, 0x100000, RZ ;  /* 0x0010000002007824 */ /* 0x000fca00078e00ff */
[----:B------:R-:W-:Y:S02]  /*3e50*/  LOP3.LUT R0, R3, R0, R4, 0xfe, !PT ;  /* 0x0000000003007212 */ /* 0x000fe400078efe04 */
.L_x_33403:
[----:B------:R-:W-:Y:S05]  /*3e60*/  BSYNC B0 ;  /* 0x0000000000007941 */ /* 0x000fea0003800000 */
.L_x_33402:
[----:B------:R-:W-:-:S04]  /*3e70*/  F2FP.BF16.PACK_AB R0, RZ, R0 ;  /* 0x00000000ff00723e */ /* 0x000fc800000010ff */
[----:B------:R-:W-:Y:S01]  /*3e80*/  PRMT R26, R0, 0x7610, R26 ;  /* 0x00007610001a7816 */ /* 0x000fe2000000001a */
[----:B------:R-:W-:Y:S05]  /*3e90*/  BRA `(.L_x_33387) ;  /* 0x000004d000007947 */ /* 0x000fea0003800000 */
.L_x_33400:
        /* <DEDUP_REMOVED lines=21> */
.L_x_33409:
[----:B------:R-:W-:Y:S05]  /*3ff0*/  BSYNC B1 ;  /* 0x0000000000017941 */ /* 0x000fea0003800000 */
.L_x_33408:
[----:B------:R-:W-:Y:S01]  /*4000*/  LEA R3, R0, 0x37800000, 0x17 ;  /* 0x3780000000037811 */ /* 0x000fe200078eb8ff */
[----:B------:R-:W-:-:S05]  /*4010*/  IMAD.SHL.U32 R0, R2, 0x200000, RZ ;  /* 0x0020000002007824 */ /* 0x000fca00078e00ff */
[----:B------:R-:W-:Y:S02]  /*4020*/  LOP3.LUT R0, R3, R0, R4, 0xfe, !PT ;  /* 0x0000000003007212 */ /* 0x000fe400078efe04 */
.L_x_33407:
[----:B------:R-:W-:Y:S05]  /*4030*/  BSYNC B0 ;  /* 0x0000000000007941 */ /* 0x000fea0003800000 */
.L_x_33406:
[----:B------:R-:W-:-:S04]  /*4040*/  F2FP.BF16.PACK_AB R0, RZ, R0 ;  /* 0x00000000ff00723e */ /* 0x000fc800000010ff */
[----:B------:R-:W-:Y:S01]  /*4050*/  PRMT R26, R0, 0x7610, R26 ;  /* 0x00007610001a7816 */ /* 0x000fe2000000001a */
[----:B------:R-:W-:Y:S05]  /*4060*/  BRA `(.L_x_33387) ;  /* 0x0000030000007947 */ /* 0x000fea0003800000 */
.L_x_33399:
        /* <DEDUP_REMOVED lines=14> */
.L_x_33413:
[----:B------:R-:W-:Y:S05]  /*4150*/  BSYNC B0 ;  /* 0x0000000000007941 */ /* 0x000fea0003800000 */
.L_x_33412:
[----:B------:R-:W-:-:S04]  /*4160*/  F2FP.BF16.PACK_AB R0, RZ, R0 ;  /* 0x00000000ff00723e */ /* 0x000fc800000010ff */
[----:B------:R-:W-:Y:S01]  /*4170*/  PRMT R26, R0, 0x7610, R26 ;  /* 0x00007610001a7816 */ /* 0x000fe2000000001a */
[----:B------:R-:W-:Y:S05]  /*4180*/  BRA `(.L_x_33387) ;  /* 0x000001e000007947 */ /* 0x000fea0003800000 */
.L_x_33386:
        /* <DEDUP_REMOVED lines=21> */
.L_x_33411:
[----:B------:R-:W2:Y:S02]  /*42e0*/  LDG.E.64 R2, [R2.64] ;  /* 0x0000002402027981 */ /* 0x000ea4000c1e1b00 */
[----:B--2---:R-:W0:Y:S02]  /*42f0*/  I2F.U64 R0, R2 ;  /* 0x0000000200007312 */ /* 0x004e240000301000 */
[----:B0-----:R-:W-:-:S04]  /*4300*/  F2FP.BF16.PACK_AB R0, RZ, R0 ;  /* 0x00000000ff00723e */ /* 0x001fc800000010ff */
[----:B------:R-:W-:Y:S01]  /*4310*/  PRMT R26, R0, 0x7610, R26 ;  /* 0x00007610001a7816 */ /* 0x000fe2000000001a */
[----:B------:R-:W-:Y:S05]  /*4320*/  BRA `(.L_x_33387) ;  /* 0x0000004000007947 */ /* 0x000fea0003800000 */
.L_x_33410:
[----:B------:R-:W2:Y:S02]  /*4330*/  LDG.E R2, [R2.64] ;  /* 0x0000002402027981 */ /* 0x000ea4000c1e1900 */
[----:B--2---:R-:W0:Y:S02]  /*4340*/  I2F.U32 R0, R2 ;  /* 0x0000000200007306 */ /* 0x004e240000201000 */
[----:B0-----:R-:W-:-:S04]  /*4350*/  F2FP.BF16.PACK_AB R0, RZ, R0 ;  /* 0x00000000ff00723e */ /* 0x001fc800000010ff */
[----:B------:R-:W-:Y:S02]  /*4360*/  PRMT R26, R0, 0x7610, R26 ;  /* 0x00007610001a7816 */ /* 0x000fe4000000001a */
.L_x_33387:
[----:B------:R-:W-:-:S05]  /*4370*/  IADD3 R17, R17, 0x80, RZ ;  /* 0x0000008011117810 */ /* 0x000fca0007ffe0ff */
.L_x_33349:
[----:B------:R-:W-:Y:S05]  /*4380*/  BSYNC B6 ;  /* 0x0000000000067941 */ /* 0x000fea0003800000 */
.L_x_33348:
[----:B------:R-:W-:Y:S01]  /*4390*/  ISETP.GE.AND P0, PT, R17, R22, PT ;  /* 0x000000161100720c */ /* 0x000fe20003f06270 */
[----:B------:R-:W-:Y:S01]  /*43a0*/  BSSY B6, `(.L_x_33414) ;  /* 0x0000216000067945 */ /* 0x000fe20003800000 */
[----:B------:R-:W-:Y:S02]  /*43b0*/  PRMT R27, RZ, 0x7610, R27 ;  /* 0x00007610ff1b7816 */ /* 0x000fe4000000001b */
[----:B------:R-:W-:Y:S02]  /*43c0*/  PRMT R28, RZ, 0x7610, R28 ;  /* 0x00007610ff1c7816 */ /* 0x000fe4000000001c */
[----:B0-----:R-:W-:-:S07]  /*43d0*/  PRMT R2, RZ, 0x7610, R2 ;  /* 0x00007610ff027816 */ /* 0x001fce0000000002 */
        /* <DEDUP_REMOVED lines=21> */
.L_x_33419:
[----:B------:R-:W2:Y:S02]  /*4530*/  LDG.E.U8 R4, [R4.64] ;  /* 0x0000002404047981 */ /* 0x000ea4000c1e1100 */
[----:B--2---:R-:W0:Y:S02]  /*4540*/  I2F.U16 R0, R4 ;  /* 0x0000000400007306 */ /* 0x004e240000101000 */
[----:B0-----:R-:W-:-:S04]  /*4550*/  F2FP.BF16.PACK_AB R0, RZ, R0 ;  /* 0x00000000ff00723e */ /* 0x001fc800000010ff */
[----:B------:R-:W-:Y:S01]  /*4560*/  PRMT R28, R0, 0x7610, R28 ;  /* 0x00007610001c7816 */ /* 0x000fe2000000001c */
[----:B------:R-:W-:Y:S05]  /*4570*/  BRA `(.L_x_33421) ;  /* 0x00000f0000007947 */ /* 0x000fea0003800000 */
.L_x_33418:
        /* <DEDUP_REMOVED lines=11> */
.L_x_33423:
[----:B------:R-:W2:Y:S02]  /*4630*/  LDG.E R4, [R4.64] ;  /* 0x0000002404047981 */ /* 0x000ea4000c1e1900 */
[----:B--2---:R-:W0:Y:S02]  /*4640*/  I2F R0, R4 ;  /* 0x0000000400007306 */ /* 0x004e240000201400 */
[----:B0-----:R-:W-:-:S04]  /*4650*/  F2FP.BF16.PACK_AB R0, RZ, R0 ;  /* 0x00000000ff00723e */ /* 0x001fc800000010ff */
[----:B------:R-:W-:Y:S01]  /*4660*/  PRMT R28, R0, 0x7610, R28 ;  /* 0x00007610001c7816 */ /* 0x000fe2000000001c */
[----:B------:R-:W-:Y:S05]  /*4670*/  BRA `(.L_x_33421) ;  /* 0x00000e0000007947 */ /* 0x000fea0003800000 */
.L_x_33422:
[----:B------:R-:W2:Y:S02]  /*4680*/  LDG.E.U16 R4, [R4.64] ;  /* 0x0000002404047981 */ /* 0x000ea4000c1e1500 */
[----:B--2---:R-:W0:Y:S02]  /*4690*/  I2F.S16 R0, R4 ;  /* 0x0000000400007306 */ /* 0x004e240000101400 */
[----:B0-----:R-:W-:-:S04]  /*46a0*/  F2FP.BF16.PACK_AB R0, RZ, R0 ;  /* 0x00000000ff00723e */ /* 0x001fc800000010ff */
[----:B------:R-:W-:Y:S01]  /*46b0*/  PRMT R28, R0, 0x7610, R28 ;  /* 0x00007610001c7816 */ /* 0x000fe2000000001c */
[----:B------:R-:W-:Y:S05]  /*46c0*/  BRA `(.L_x_33421) ;  /* 0x00000db000007947 */ /* 0x000fea0003800000 */
.L_x_33417:
        /* <DEDUP_REMOVED lines=9> */
.L_x_33425:
[----:B------:R-:W2:Y:S02]  /*4760*/  LDG.E.U16 R0, [R4.64] ;  /* 0x0000002404007981 */ /* 0x000ea4000c1e1500 */
[----:B--2---:R-:W-:-:S05]  /*4770*/  HADD2.F32 R0, -RZ, R0.H0_H0 ;  /* 0x20000000ff007230 */ /* 0x004fca0000004100 */
[----:B------:R-:W-:-:S04]  /*4780*/  F2FP.BF16.PACK_AB R0, RZ, R0 ;  /* 0x00000000ff00723e */ /* 0x000fc800000010ff */
[----:B------:R-:W-:Y:S01]  /*4790*/  PRMT R28, R0, 0x7610, R28 ;  /* 0x00007610001c7816 */ /* 0x000fe2000000001c */
[----:B------:R-:W-:Y:S05]  /*47a0*/  BRA `(.L_x_33421) ;  /* 0x00000cd000007947 */ /* 0x000fea0003800000 */
.L_x_33424:
        /* <DEDUP_REMOVED lines=9> */
.L_x_33427:
[----:B------:R-:W2:Y:S02]  /*4840*/  LDG.E.U16 R4, [R4.64] ;  /* 0x0000002404047981 */ /* 0x000ea4000c1e1500 */
[----:B--2---:R-:W-:-:S05]  /*4850*/  HADD2.F32 R0, -RZ, R4.H0_H0 ;  /* 0x20000004ff007230 */ /* 0x004fca0000004100 */
[----:B------:R-:W-:-:S04]  /*4860*/  F2FP.BF16.PACK_AB R0, RZ, R0 ;  /* 0x00000000ff00723e */ /* 0x000fc800000010ff */
[----:B------:R-:W-:Y:S01]  /*4870*/  PRMT R28, R0, 0x7610, R28 ;  /* 0x00007610001c7816 */ /* 0x000fe2000000001c */
[----:B------:R-:W-:Y:S05]  /*4880*/  BRA `(.L_x_33421) ;  /* 0x00000bf000007947 */ /* 0x000fea0003800000 */
.L_x_33426:
[----:B------:R-:W2:Y:S02]  /*4890*/  LDG.E.64 R4, [R4.64] ;  /* 0x0000002404047981 */ /* 0x000ea4000c1e1b00 */
[----:B--2---:R-:W0:Y:S01]  /*48a0*/  F2F.F32.F64 R0, R4 ;  /* 0x0000000400007310 */ /* 0x004e220000301000 */
[----:B------:R-:W0:-:S14]  /*48b0*/  DSETP.GEU.AND P0, PT, |R4|, c[0x2][0x0], PT ;  /* 0x008000000400762a */ /* 0x000e1c0003f0e200 */
[----:B0-----:R-:W-:-:S05]  /*48c0*/  @!P0 FMUL R0, R0, 1.175494350822287508e-38 ;  /* 0x0080000000008820 */ /* 0x001fca0000400000 */
[----:B------:R-:W-:-:S04]  /*48d0*/  F2FP.BF16.PACK_AB R0, RZ, R0 ;  /* 0x00000000ff00723e */ /* 0x000fc800000010ff */
[----:B------:R-:W-:Y:S01]  /*48e0*/  PRMT R28, R0, 0x7610, R28 ;  /* 0x00007610001c7816 */ /* 0x000fe2000000001c */
[----:B------:R-:W-:Y:S05]  /*48f0*/  BRA `(.L_x_33421) ;  /* 0x00000b8000007947 */ /* 0x000fea0003800000 */
.L_x_33416:
        /* <DEDUP_REMOVED lines=14> */
.L_x_33430:
[----:B------:R-:W2:Y:S02]  /*49e0*/  LDG.E.64 R4, [R4.64] ;  /* 0x0000002404047981 */ /* 0x000ea4000c1e1b00 */
[----:B--2---:R-:W0:Y:S01]  /*49f0*/  F2F.F32.F64 R0, R4 ;  /* 0x0000000400007310 */ /* 0x004e220000301000 */
[----:B------:R-:W0:-:S14]  /*4a00*/  DSETP.GEU.AND P0, PT, |R4|, c[0x2][0x0], PT ;  /* 0x008000000400762a */ /* 0x000e1c0003f0e200 */
[----:B0-----:R-:W-:-:S05]  /*4a10*/  @!P0 FMUL R0, R0, 1.175494350822287508e-38 ;  /* 0x0080000000008820 */ /* 0x001fca0000400000 */
[----:B------:R-:W-:-:S04]  /*4a20*/  F2FP.BF16.PACK_AB R0, RZ, R0 ;  /* 0x00000000ff00723e */ /* 0x000fc800000010ff */
[----:B------:R-:W-:Y:S01]  /*4a30*/  PRMT R28, R0, 0x7610, R28 ;  /* 0x00007610001c7816 */ /* 0x000fe2000000001c */
[----:B------:R-:W-:Y:S05]  /*4a40*/  BRA `(.L_x_33421) ;  /* 0x00000a3000007947 */ /* 0x000fea0003800000 */
.L_x_33429:
        /* <DEDUP_REMOVED lines=28> */
.L_x_33432:
        /* <DEDUP_REMOVED lines=12> */
[----:B------:R-:W-:-:S04]  /*4cd0*/  F2FP.BF16.PACK_AB R0, RZ, R0 ;  /* 0x00000000ff00723e */ /* 0x000fc800000010ff */
[----:B------:R-:W-:Y:S01]  /*4ce0*/  PRMT R28, R0, 0x7610, R28 ;  /* 0x00007610001c7816 */ /* 0x000fe2000000001c */
[----:B------:R-:W-:Y:S05]  /*4cf0*/  BRA `(.L_x_33421) ;  /* 0x0000078000007947 */ /* 0x000fea0003800000 */
.L_x_33431:
[----:B------:R0:W5:Y:S01]  /*4d00*/  LDG.E.U16 R28, [R4.64] ;  /* 0x00000024041c7981 */ /* 0x000162000c1e1500 */
[----:B------:R-:W-:Y:S05]  /*4d10*/  BRA `(.L_x_33421) ;  /* 0x0000076000007947 */ /* 0x000fea0003800000 */
.L_x_33428:
        /* <DEDUP_REMOVED lines=12> */
.L_x_33435:
        /* <DEDUP_REMOVED lines=21> */
.L_x_33439:
[----:B------:R-:W-:Y:S05]  /*4f30*/  BSYNC B1 ;  /* 0x0000000000017941 */ /* 0x000fea0003800000 */
.L_x_33438:
[----:B------:R-:W-:Y:S01]  /*4f40*/  LEA R5, R0, 0x3b800000, 0x17 ;  /* 0x3b80000000057811 */ /* 0x000fe200078eb8ff */
[----:B------:R-:W-:-:S05]  /*4f50*/  IMAD.SHL.U32 R0, R3, 0x100000, RZ ;  /* 0x0010000003007824 */ /* 0x000fca00078e00ff */
[----:B------:R-:W-:Y:S02]  /*4f60*/  LOP3.LUT R0, R5, R0, R6, 0xfe, !PT ;  /* 0x0000000005007212 */ /* 0x000fe400078efe06 */
.L_x_33437:
[----:B------:R-:W-:Y:S05]  /*4f70*/  BSYNC B0 ;  /* 0x0000000000007941 */ /* 0x000fea0003800000 */
.L_x_33436:
[----:B------:R-:W-:-:S04]  /*4f80*/  F2FP.BF16.PACK_AB R0, RZ, R0 ;  /* 0x00000000ff00723e */ /* 0x000fc800000010ff */
[----:B------:R-:W-:Y:S01]  /*4f90*/  PRMT R28, R0, 0x7610, R28 ;  /* 0x00007610001c7816 */ /* 0x000fe2000000001c */
[----:B------:R-:W-:Y:S05]  /*4fa0*/  BRA `(.L_x_33421) ;  /* 0x000004d000007947 */ /* 0x000fea0003800000 */
.L_x_33434:
        /* <DEDUP_REMOVED lines=21> */
.L_x_33443:
[----:B------:R-:W-:Y:S05]  /*5100*/  BSYNC B1 ;  /* 0x0000000000017941 */ /* 0x000fea0003800000 */
.L_x_33442:
[----:B------:R-:W-:Y:S01]  /*5110*/  LEA R5, R0, 0x37800000, 0x17 ;  /* 0x3780000000057811 */ /* 0x000fe200078eb8ff */
[----:B------:R-:W-:-:S05]  /*5120*/  IMAD.SHL.U32 R0, R3, 0x200000, RZ ;  /* 0x0020000003007824 */ /* 0x000fca00078e00ff */
[----:B------:R-:W-:Y:S02]  /*5130*/  LOP3.LUT R0, R5, R0, R6, 0xfe, !PT ;  /* 0x0000000005007212 */ /* 0x000fe400078efe06 */
.L_x_33441:
[----:B------:R-:W-:Y:S05]  /*5140*/  BSYNC B0 ;  /* 0x0000000000007941 */ /* 0x000fea0003800000 */
.L_x_33440:
[----:B------:R-:W-:-:S04]  /*5150*/  F2FP.BF16.PACK_AB R0, RZ, R0 ;  /* 0x00000000ff00723e */ /* 0x000fc800000010ff */
[----:B------:R-:W-:Y:S01]  /*5160*/  PRMT R28, R0, 0x7610, R28 ;  /* 0x00007610001c7816 */ /* 0x000fe2000000001c */
[----:B------:R-:W-:Y:S05]  /*5170*/  BRA `(.L_x_33421) ;  /* 0x0000030000007947 */ /* 0x000fea0003800000 */
.L_x_33433:
        /* <DEDUP_REMOVED lines=14> */
.L_x_33447:
[----:B------:R-:W-:Y:S05]  /*5260*/  BSYNC B0 ;  /* 0x0000000000007941 */ /* 0x000fea0003800000 */
.L_x_33446:
[----:B------:R-:W-:-:S04]  /*5270*/  F2FP.BF16.PACK_AB R0, RZ, R0 ;  /* 0x00000000ff00723e */ /* 0x000fc800000010ff */
[----:B------:R-:W-:Y:S01]  /*5280*/  PRMT R28, R0, 0x7610, R28 ;  /* 0x00007610001c7816 */ /* 0x000fe2000000001c */
[----:B------:R-:W-:Y:S05]  /*5290*/  BRA `(.L_x_33421) ;  /* 0x000001e000007947 */ /* 0x000fea0003800000 */
.L_x_33420:
        /* <DEDUP_REMOVED lines=21> */
.L_x_33445:
[----:B------:R-:W2:Y:S02]  /*53f0*/  LDG.E.64 R4, [R4.64] ;  /* 0x0000002404047981 */ /* 0x000ea4000c1e1b00 */
[----:B--2---:R-:W0:Y:S02]  /*5400*/  I2F.U64 R0, R4 ;  /* 0x0000000400007312 */ /* 0x004e240000301000 */
[----:B0-----:R-:W-:-:S04]  /*5410*/  F2FP.BF16.PACK_AB R0, RZ, R0 ;  /* 0x00000000ff00723e */ /* 0x001fc800000010ff */
[----:B------:R-:W-:Y:S01]  /*5420*/  PRMT R28, R0, 0x7610, R28 ;  /* 0x00007610001c7816 */ /* 0x000fe2000000001c */
[----:B------:R-:W-:Y:S05]  /*5430*/  BRA `(.L_x_33421) ;  /* 0x0000004000007947 */ /* 0x000fea0003800000 */
.L_x_33444:
[----:B------:R-:W2:Y:S02]  /*5440*/  LDG.E R4, [R4.64] ;  /* 0x0000002404047981 */ /* 0x000ea4000c1e1900 */
[----:B--2---:R-:W0:Y:S02]  /*5450*/  I2F.U32 R0, R4 ;  /* 0x0000000400007306 */ /* 0x004e240000201000 */
[----:B0-----:R-:W-:-:S04]  /*5460*/  F2FP.BF16.PACK_AB R0, RZ, R0 ;  /* 0x00000000ff00723e */ /* 0x001fc800000010ff */
[----:B------:R-:W-:Y:S02]  /*5470*/  PRMT R28, R0, 0x7610, R28 ;  /* 0x00007610001c7816 */ /* 0x000fe4000000001c */
.L_x_33421:
[----:B------:R-:W-:Y:S01]  /*5480*/  PRMT R0, R19, 0x9910, RZ ;  /* 0x0000991013007816 */ /* 0x000fe200000000ff */
[----:B------:R-:W-:-:S03]  /*5490*/  IMAD R2, R2, c[0x0][0x194], RZ ;  /* 0x0000650002027a24 */ /* 0x000fc600078e02ff */
[----:B------:R-:W-:Y:S02]  /*54a0*/  ISETP.GT.AND P1, PT, R0, 0x9, PT ;  /* 0x000000090000780c */ /* 0x000fe40003f24270 */
[----:B0-----:R-:W-:-:S05]  /*54b0*/  IADD3 R4, P0, R2, c[0x0][0x180], RZ ;  /* 0x0000600002047a10 */ /* 0x001fca0007f1e0ff */
        /* <DEDUP_REMOVED lines=15> */
.L_x_33451:
[----:B------:R-:W2:Y:S02]  /*55b0*/  LDG.E.U8 R4, [R4.64] ;  /* 0x0000002404047981 */ /* 0x000ea4000c1e1100 */
[----:B--2---:R-:W0:Y:S02]  /*55c0*/  I2F.U16 R0, R4 ;  /* 0x0000000400007306 */ /* 0x004e240000101000 */
[----:B0-----:R-:W-:-:S04]  /*55d0*/  F2FP.BF16.PACK_AB R0, RZ, R0 ;  /* 0x00000000ff00723e */ /* 0x001fc800000010ff */
[----:B------:R-:W-:Y:S01]  /*55e0*/  PRMT R2, R0, 0x7610, R2 ;  /* 0x0000761000027816 */ /* 0x000fe20000000002 */
[----:B------:R-:W-:Y:S05]  /*55f0*/  BRA `(.L_x_33453) ;  /* 0x00000ef000007947 */ /* 0x000fea0003800000 */
.L_x_33450:
        /* <DEDUP_REMOVED lines=11> */
.L_x_33455:
[----:B------:R-:W2:Y:S02]  /*56b0*/  LDG.E R4, [R4.64] ;  /* 0x0000002404047981 */ /* 0x000ea4000c1e1900 */
[----:B--2---:R-:W0:Y:S02]  /*56c0*/  I2F R0, R4 ;  /* 0x0000000400007306 */ /* 0x004e240000201400 */
[----:B0-----:R-:W-:-:S04]  /*56d0*/  F2FP.BF16.PACK_AB R0, RZ, R0 ;  /* 0x00000000ff00723e */ /* 0x001fc800000010ff */
[----:B------:R-:W-:Y:S01]  /*56e0*/  PRMT R2, R0, 0x7610, R2 ;  /* 0x0000761000027816 */ /* 0x000fe20000000002 */
[----:B------:R-:W-:Y:S05]  /*56f0*/  BRA `(.L_x_33453) ;  /* 0x00000df000007947 */ /* 0x000fea0003800000 */
.L_x_33454:
[----:B------:R-:W2:Y:S02]  /*5700*/  LDG.E.U16 R4, [R4.64] ;  /* 0x0000002404047981 */ /* 0x000ea4000c1e1500 */
[----:B--2---:R-:W0:Y:S02]  /*5710*/  I2F.S16 R0, R4 ;  /* 0x0000000400007306 */ /* 0x004e240000101400 */
[----:B0-----:R-:W-:-:S04]  /*5720*/  F2FP.BF16.PACK_AB R0, RZ, R0 ;  /* 0x00000000ff00723e */ /* 0x001fc800000010ff */
[----:B------:R-:W-:Y:S01]  /*5730*/  PRMT R2, R0, 0x7610, R2 ;  /* 0x0000761000027816 */ /* 0x000fe20000000002 */
[----:B------:R-:W-:Y:S05]  /*5740*/  BRA `(.L_x_33453) ;  /* 0x00000da000007947 */ /* 0x000fea0003800000 */
.L_x_33449:
        /* <DEDUP_REMOVED lines=9> */
.L_x_33457:
[----:B------:R-:W2:Y:S02]  /*57e0*/  LDG.E.U16 R0, [R4.64] ;  /* 0x0000002404007981 */ /* 0x000ea4000c1e1500 */
[----:B--2---:R-:W-:-:S05]  /*57f0*/  HADD2.F32 R0, -RZ, R0.H0_H0 ;  /* 0x20000000ff007230 */ /* 0x004fca0000004100 */
[----:B------:R-:W-:-:S04]  /*5800*/  F2FP.BF16.PACK_AB R0, RZ, R0 ;  /* 0x00000000ff00723e */ /* 0x000fc800000010ff */
[----:B------:R-:W-:Y:S01]  /*5810*/  PRMT R2, R0, 0x7610, R2 ;  /* 0x0000761000027816 */ /* 0x000fe20000000002 */
[----:B------:R-:W-:Y:S05]  /*5820*/  BRA `(.L_x_33453) ;  /* 0x00000cc000007947 */ /* 0x000fea0003800000 */
.L_x_33456:
        /* <DEDUP_REMOVED lines=9> */
.L_x_33459:
[----:B------:R-:W2:Y:S02]  /*58c0*/  LDG.E.U16 R4, [R4.64] ;  /* 0x0000002404047981 */ /* 0x000ea4000c1e1500 */
[----:B--2---:R-:W-:-:S05]  /*58d0*/  HADD2.F32 R0, -RZ, R4.H0_H0 ;  /* 0x20000004ff007230 */ /* 0x004fca0000004100 */
[----:B------:R-:W-:-:S04]  /*58e0*/  F2FP.BF16.PACK_AB R0, RZ, R0 ;  /* 0x00000000ff00723e */ /* 0x000fc800000010ff */
[----:B------:R-:W-:Y:S01]  /*58f0*/  PRMT R2, R0, 0x7610, R2 ;  /* 0x0000761000027816 */ /* 0x000fe20000000002 */
[----:B------:R-:W-:Y:S05]  /*5900*/  BRA `(.L_x_33453) ;  /* 0x00000be000007947 */ /* 0x000fea0003800000 */
.L_x_33458:
[----:B------:R-:W2:Y:S02]  /*5910*/  LDG.E.64 R4, [R4.64] ;  /* 0x0000002404047981 */ /* 0x000ea4000c1e1b00 */
[----:B--2---:R-:W0:Y:S01]  /*5920*/  F2F.F32.F64 R0, R4 ;  /* 0x0000000400007310 */ /* 0x004e220000301000 */
[----:B------:R-:W0:-:S14]  /*5930*/  DSETP.GEU.AND P0, PT, |R4|, c[0x2][0x0], PT ;  /* 0x008000000400762a */ /* 0x000e1c0003f0e200 */
[----:B0-----:R-:W-:-:S05]  /*5940*/  @!P0 FMUL R0, R0, 1.175494350822287508e-38 ;  /* 0x0080000000008820 */ /* 0x001fca0000400000 */
[----:B------:R-:W-:-:S04]  /*5950*/  F2FP.BF16.PACK_AB R0, RZ, R0 ;  /* 0x00000000ff00723e */ /* 0x000fc800000010ff */
[----:B------:R-:W-:Y:S01]  /*5960*/  PRMT R2, R0, 0x7610, R2 ;  /* 0x0000761000027816 */ /* 0x000fe20000000002 */
[----:B------:R-:W-:Y:S05]  /*5970*/  BRA `(.L_x_33453) ;  /* 0x00000b7000007947 */ /* 0x000fea0003800000 */
.L_x_33448:
        /* <DEDUP_REMOVED lines=14> */
.L_x_33462:
[----:B------:R-:W2:Y:S02]  /*5a60*/  LDG.E.64 R4, [R4.64] ;  /* 0x0000002404047981 */ /* 0x000ea4000c1e1b00 */
[----:B--2---:R-:W0:Y:S01]  /*5a70*/  F2F.F32.F64 R0, R4 ;  /* 0x0000000400007310 */ /* 0x004e220000301000 */
[----:B------:R-:W0:-:S14]  /*5a80*/  DSETP.GEU.AND P0, PT, |R4|, c[0x2][0x0], PT ;  /* 0x008000000400762a */ /* 0x000e1c0003f0e200 */
[----:B0-----:R-:W-:-:S05]  /*5a90*/  @!P0 FMUL R0, R0, 1.175494350822287508e-38 ;  /* 0x0080000000008820 */ /* 0x001fca0000400000 */
[----:B------:R-:W-:-:S04]  /*5aa0*/  F2FP.BF16.PACK_AB R0, RZ, R0 ;  /* 0x00000000ff00723e */ /* 0x000fc800000010ff */
[----:B------:R-:W-:Y:S01]  /*5ab0*/  PRMT R2, R0, 0x7610, R2 ;  /* 0x0000761000027816 */ /* 0x000fe20000000002 */
[----:B------:R-:W-:Y:S05]  /*5ac0*/  BRA `(.L_x_33453) ;  /* 0x00000a2000007947 */ /* 0x000fea0003800000 */
.L_x_33461:
        /* <DEDUP_REMOVED lines=24> */
[----:B------:R-:W-:-:S04]  /*5c50*/  LOP3.LUT R3, R3, 0x80000000, R0, 0xf8, !PT ;  /* 0x8000000003037812 */ /* 0x000fc800078ef800 */
[----:B------:R-:W-:-:S04]  /*5c60*/  F2FP.BF16.PACK_AB R3, RZ, R3 ;  /* 0x00000003ff03723e */ /* 0x000fc800000010ff */
[----:B------:R-:W-:Y:S01]  /*5c70*/  PRMT R2, R3, 0x7610, R2 ;  /* 0x0000761003027816 */ /* 0x000fe20000000002 */
[----:B------:R-:W-:Y:S05]  /*5c80*/  BRA `(.L_x_33453) ;  /* 0x0000086000007947 */ /* 0x000fea0003800000 */
.L_x_33464:
        /* <DEDUP_REMOVED lines=11> */
[----:B------:R-:W-:-:S04]  /*5d40*/  LOP3.LUT R2, R2, 0x80000000, R3, 0xf8, !PT ;  /* 0x8000000002027812 */ /* 0x000fc800078ef803 */
[----:B------:R-:W-:Y:S01]  /*5d50*/  F2FP.BF16.PACK_AB R2, RZ, R2 ;  /* 0x00000002ff02723e */ /* 0x000fe200000010ff */
[----:B------:R-:W-:Y:S05]  /*5d60*/  BRA `(.L_x_33453) ;  /* 0x0000078000007947 */ /* 0x000fea0003800000 */
.L_x_33463:
[----:B------:R0:W5:Y:S01]  /*5d70*/  LDG.E.U16 R2, [R4.64] ;  /* 0x0000002404027981 */ /* 0x000162000c1e1500 */
[----:B------:R-:W-:Y:S05]  /*5d80*/  BRA `(.L_x_33453) ;  /* 0x0000076000007947 */ /* 0x000fea0003800000 */
.L_x_33460:
        /* <DEDUP_REMOVED lines=12> */
.L_x_33467:
        /* <DEDUP_REMOVED lines=21> */
.L_x_33471:
[----:B------:R-:W-:Y:S05]  /*5fa0*/  BSYNC B1 ;  /* 0x0000000000017941 */ /* 0x000fea0003800000 */
.L_x_33470:
[----:B------:R-:W-:Y:S01]  /*5fb0*/  LEA R3, R0, 0x3b800000, 0x17 ;  /* 0x3b80000000037811 */ /* 0x000fe200078eb8ff */
[----:B------:R-:W-:-:S05]  /*5fc0*/  IMAD.SHL.U32 R0, R2, 0x100000, RZ ;  /* 0x0010000002007824 */ /* 0x000fca00078e00ff */
[----:B------:R-:W-:Y:S02]  /*5fd0*/  LOP3.LUT R0, R3, R0, R4, 0xfe, !PT ;  /* 0x0000000003007212 */ /* 0x000fe400078efe04 */
.L_x_33469:
[----:B------:R-:W-:Y:S05]  /*5fe0*/  BSYNC B0 ;  /* 0x0000000000007941 */ /* 0x000fea0003800000 */
.L_x_33468:
[----:B------:R-:W-:-:S04]  /*5ff0*/  F2FP.BF16.PACK_AB R0, RZ, R0 ;  /* 0x00000000ff00723e */ /* 0x000fc800000010ff */
[----:B------:R-:W-:Y:S01]  /*6000*/  PRMT R2, R0, 0x7610, R2 ;  /* 0x0000761000027816 */ /* 0x000fe20000000002 */
[----:B------:R-:W-:Y:S05]  /*6010*/  BRA `(.L_x_33453) ;  /* 0x000004d000007947 */ /* 0x000fea0003800000 */
.L_x_33466:
        /* <DEDUP_REMOVED lines=21> */
.L_x_33475:
[----:B------:R-:W-:Y:S05]  /*6170*/  BSYNC B1 ;  /* 0x0000000000017941 */ /* 0x000fea0003800000 */
.L_x_33474:
[----:B------:R-:W-:Y:S01]  /*6180*/  LEA R3, R0, 0x37800000, 0x17 ;  /* 0x3780000000037811 */ /* 0x000fe200078eb8ff */
[----:B------:R-:W-:-:S05]  /*6190*/  IMAD.SHL.U32 R0, R2, 0x200000, RZ ;  /* 0x0020000002007824 */ /* 0x000fca00078e00ff */
[----:B------:R-:W-:Y:S02]  /*61a0*/  LOP3.LUT R0, R3, R0, R4, 0xfe, !PT ;  /* 0x0000000003007212 */ /* 0x000fe400078efe04 */
.L_x_33473:
[----:B------:R-:W-:Y:S05]  /*61b0*/  BSYNC B0 ;  /* 0x0000000000007941 */ /* 0x000fea0003800000 */
.L_x_33472:
[----:B------:R-:W-:-:S04]  /*61c0*/  F2FP.BF16.PACK_AB R0, RZ, R0 ;  /* 0x00000000ff00723e */ /* 0x000fc800000010ff */
[----:B------:R-:W-:Y:S01]  /*61d0*/  PRMT R2, R0, 0x7610, R2 ;  /* 0x0000761000027816 */ /* 0x000fe20000000002 */
[----:B------:R-:W-:Y:S05]  /*61e0*/  BRA `(.L_x_33453) ;  /* 0x0000030000007947 */ /* 0x000fea0003800000 */
.L_x_33465:
        /* <DEDUP_REMOVED lines=14> */
.L_x_33479:
[----:B------:R-:W-:Y:S05]  /*62d0*/  BSYNC B0 ;  /* 0x0000000000007941 */ /* 0x000fea0003800000 */
.L_x_33478:
[----:B------:R-:W-:-:S04]  /*62e0*/  F2FP.BF16.PACK_AB R0, RZ, R0 ;  /* 0x00000000ff00723e */ /* 0x000fc800000010ff */
[----:B------:R-:W-:Y:S01]  /*62f0*/  PRMT R2, R0, 0x7610, R2 ;  /* 0x0000761000027816 */ /* 0x000fe20000000002 */
[----:B------:R-:W-:Y:S05]  /*6300*/  BRA `(.L_x_33453) ;  /* 0x000001e000007947 */ /* 0x000fea0003800000 */
.L_x_33452:
        /* <DEDUP_REMOVED lines=21> */
.L_x_33477:
[----:B------:R-:W2:Y:S02]  /*6460*/  LDG.E.64 R4, [R4.64] ;  /* 0x0000002404047981 */ /* 0x000ea4000c1e1b00 */
[----:B--2---:R-:W0:Y:S02]  /*6470*/  I2F.U64 R0, R4 ;  /* 0x0000000400007312 */ /* 0x004e240000301000 */
[----:B0-----:R-:W-:-:S04]  /*6480*/  F2FP.BF16.PACK_AB R0, RZ, R0 ;  /* 0x00000000ff00723e */ /* 0x001fc800000010ff */
[----:B------:R-:W-:Y:S01]  /*6490*/  PRMT R2, R0, 0x7610, R2 ;  /* 0x0000761000027816 */ /* 0x000fe20000000002 */
[----:B------:R-:W-:Y:S05]  /*64a0*/  BRA `(.L_x_33453) ;  /* 0x0000004000007947 */ /* 0x000fea0003800000 */
.L_x_33476:
[----:B------:R-:W2:Y:S02]  /*64b0*/  LDG.E R4, [R4.64] ;  /* 0x0000002404047981 */ /* 0x000ea4000c1e1900 */
[----:B--2---:R-:W0:Y:S02]  /*64c0*/  I2F.U32 R0, R4 ;  /* 0x0000000400007306 */ /* 0x004e240000201000 */
[----:B0-----:R-:W-:-:S04]  /*64d0*/  F2FP.BF16.PACK_AB R0, RZ, R0 ;  /* 0x00000000ff00723e */ /* 0x001fc800000010ff */
[----:B------:R-:W-:Y:S02]  /*64e0*/  PRMT R2, R0, 0x7610, R2 ;  /* 0x0000761000027816 */ /* 0x000fe40000000002 */
.L_x_33453:
[----:B------:R-:W-:-:S05]  /*64f0*/  IADD3 R17, R17, 0x80, RZ ;  /* 0x0000008011117810 */ /* 0x000fca0007ffe0ff */
.L_x_33415:
[----:B------:R-:W-:Y:S05]  /*6500*/  BSYNC B6 ;  /* 0x0000000000067941 */ /* 0x000fea0003800000 */
.L_x_33414:
        /* <DEDUP_REMOVED lines=24> */
.L_x_33485:
[----:B------:R-:W2:Y:S02]  /*6690*/  LDG.E.U8 R4, [R4.64] ;  /* 0x0000002404047981 */ /* 0x000ea4000c1e1100 */
[----:B--2---:R-:W0:Y:S02]  /*66a0*/  I2F.U16 R0, R4 ;  /* 0x0000000400007306 */ /* 0x004e240000101000 */
[----:B0-----:R-:W-:-:S04]  /*66b0*/  F2FP.BF16.PACK_AB R0, RZ, R0 ;  /* 0x00000000ff00723e */ /* 0x001fc800000010ff */
[----:B------:R-:W-:Y:S01]  /*66c0*/  PRMT R27, R0, 0x7610, R27 ;  /* 0x00007610001b7816 */ /* 0x000fe2000000001b */
[----:B------:R-:W-:Y:S05]  /*66d0*/  BRA `(.L_x_33487) ;  /* 0x00000f0000007947 */ /* 0x000fea0003800000 */
.L_x_33484:
        /* <DEDUP_REMOVED lines=11> */
.L_x_33489:
[----:B------:R-:W2:Y:S02]  /*6790*/  LDG.E R4, [R4.64] ;  /* 0x0000002404047981 */ /* 0x000ea4000c1e1900 */
[----:B--2---:R-:W0:Y:S02]  /*67a0*/  I2F R0, R4 ;  /* 0x0000000400007306 */ /* 0x004e240000201400 */
[----:B0-----:R-:W-:-:S04]  /*67b0*/  F2FP.BF16.PACK_AB R0, RZ, R0 ;  /* 0x00000000ff00723e */ /* 0x001fc800000010ff */
[----:B------:R-:W-:Y:S01]  /*67c0*/  PRMT R27, R0, 0x7610, R27 ;  /* 0x00007610001b7816 */ /* 0x000fe2000000001b */
[----:B------:R-:W-:Y:S05]  /*67d0*/  BRA `(.L_x_33487) ;  /* 0x00000e0000007947 */ /* 0x000fea0003800000 */
.L_x_33488:
[----:B------:R-:W2:Y:S02]  /*67e0*/  LDG.E.U16 R4, [R4.64] ;  /* 0x0000002404047981 */ /* 0x000ea4000c1e1500 */
[----:B--2---:R-:W0:Y:S02]  /*67f0*/  I2F.S16 R0, R4 ;  /* 0x0000000400007306 */ /* 0x004e240000101400 */
[----:B0-----:R-:W-:-:S04]  /*6800*/  F2FP.BF16.PACK_AB R0, RZ, R0 ;  /* 0x00000000ff00723e */ /* 0x001fc800000010ff */
[----:B------:R-:W-:Y:S01]  /*6810*/  PRMT R27, R0, 0x7610, R27 ;  /* 0x00007610001b7816 */ /* 0x000fe2000000001b */
[----:B------:R-:W-:Y:S05]  /*6820*/  BRA `(.L_x_33487) ;  /* 0x00000db000007947 */ /* 0x000fea0003800000 */
.L_x_33483:
        /* <DEDUP_REMOVED lines=9> */
.L_x_33491:
[----:B------:R-:W2:Y:S02]  /*68c0*/  LDG.E.U16 R0, [R4.64] ;  /* 0x0000002404007981 */ /* 0x000ea4000c1e1500 */
[----:B--2---:R-:W-:-:S05]  /*68d0*/  HADD2.F32 R0, -RZ, R0.H0_H0 ;  /* 0x20000000ff007230 */ /* 0x004fca0000004100 */
[----:B------:R-:W-:-:S04]  /*68e0*/  F2FP.BF16.PACK_AB R0, RZ, R0 ;  /* 0x00000000ff00723e */ /* 0x000fc800000010ff */
[----:B------:R-:W-:Y:S01]  /*68f0*/  PRMT R27, R0, 0x7610, R27 ;  /* 0x00007610001b7816 */ /* 0x000fe2000000001b */
[----:B------:R-:W-:Y:S05]  /*6900*/  BRA `(.L_x_33487) ;  /* 0x00000cd000007947 */ /* 0x000fea0003800000 */
.L_x_33490:
        /* <DEDUP_REMOVED lines=9> */
.L_x_33493:
[----:B------:R-:W2:Y:S02]  /*69a0*/  LDG.E.U16 R4, [R4.64] ;  /* 0x0000002404047981 */ /* 0x000ea4000c1e1500 */
[----:B--2---:R-:W-:-:S05]  /*69b0*/  HADD2.F32 R0, -RZ, R4.H0_H0 ;  /* 0x20000004ff007230 */ /* 0x004fca0000004100 */
[----:B------:R-:W-:-:S04]  /*69c0*/  F2FP.BF16.PACK_AB R0, RZ, R0 ;  /* 0x00000000ff00723e */ /* 0x000fc800000010ff */
[----:B------:R-:W-:Y:S01]  /*69d0*/  PRMT R27, R0, 0x7610, R27 ;  /* 0x00007610001b7816 */ /* 0x000fe2000000001b */
[----:B------:R-:W-:Y:S05]  /*69e0*/  BRA `(.L_x_33487) ;  /* 0x00000bf000007947 */ /* 0x000fea0003800000 */
.L_x_33492:
[----:B------:R-:W2:Y:S02]  /*69f0*/  LDG.E.64 R4, [R4.64] ;  /* 0x0000002404047981 */ /* 0x000ea4000c1e1b00 */
[----:B--2---:R-:W0:Y:S01]  /*6a00*/  F2F.F32.F64 R0, R4 ;  /* 0x0000000400007310 */ /* 0x004e220000301000 */
[----:B------:R-:W0:-:S14]  /*6a10*/  DSETP.GEU.AND P0, PT, |R4|, c[0x2][0x0], PT ;  /* 0x008000000400762a */ /* 0x000e1c0003f0e200 */
[----:B0-----:R-:W-:-:S05]  /*6a20*/  @!P0 FMUL R0, R0, 1.175494350822287508e-38 ;  /* 0x0080000000008820 */ /* 0x001fca0000400000 */
[----:B------:R-:W-:-:S04]  /*6a30*/  F2FP.BF16.PACK_AB R0, RZ, R0 ;  /* 0x00000000ff00723e */ /* 0x000fc800000010ff */
[----:B------:R-:W-:Y:S01]  /*6a40*/  PRMT R27, R0, 0x7610, R27 ;  /* 0x00007610001b7816 */ /* 0x000fe2000000001b */
[----:B------:R-:W-:Y:S05]  /*6a50*/  BRA `(.L_x_33487) ;  /* 0x00000b8000007947 */ /* 0x000fea0003800000 */
.L_x_33482:
        /* <DEDUP_REMOVED lines=14> */
.L_x_33496:
[----:B------:R-:W2:Y:S02]  /*6b40*/  LDG.E.64 R4, [R4.64] ;  /* 0x0000002404047981 */ /* 0x000ea4000c1e1b00 */
[----:B--2---:R-:W0:Y:S01]  /*6b50*/  F2F.F32.F64 R0, R4 ;  /* 0x0000000400007310 */ /* 0x004e220000301000 */
[----:B------:R-:W0:-:S14]  /*6b60*/  DSETP.GEU.AND P0, PT, |R4|, c[0x2][0x0], PT ;  /* 0x008000000400762a */ /* 0x000e1c0003f0e200 */
[----:B0-----:R-:W-:-:S05]  /*6b70*/  @!P0 FMUL R0, R0, 1.175494350822287508e-38 ;  /* 0x0080000000008820 */ /* 0x001fca0000400000 */
[----:B------:R-:W-:-:S04]  /*6b80*/  F2FP.BF16.PACK_AB R0, RZ, R0 ;  /* 0x00000000ff00723e */ /* 0x000fc800000010ff */
[----:B------:R-:W-:Y:S01]  /*6b90*/  PRMT R27, R0, 0x7610, R27 ;  /* 0x00007610001b7816 */ /* 0x000fe2000000001b */
[----:B------:R-:W-:Y:S05]  /*6ba0*/  BRA `(.L_x_33487) ;  /* 0x00000a3000007947 */ /* 0x000fea0003800000 */
.L_x_33495:
        /* <DEDUP_REMOVED lines=28> */
.L_x_33498:
        /* <DEDUP_REMOVED lines=15> */
.L_x_33497:
[----:B------:R0:W5:Y:S01]  /*6e60*/  LDG.E.U16 R27, [R4.64] ;  /* 0x00000024041b7981 */ /* 0x000162000c1e1500 */
[----:B------:R-:W-:Y:S05]  /*6e70*/  BRA `(.L_x_33487) ;  /* 0x0000076000007947 */ /* 0x000fea0003800000 */
.L_x_33494:
        /* <DEDUP_REMOVED lines=12> */
.L_x_33501:
        /* <DEDUP_REMOVED lines=21> */
.L_x_33505:
[----:B------:R-:W-:Y:S05]  /*7090*/  BSYNC B1 ;  /* 0x0000000000017941 */ /* 0x000fea0003800000 */
.L_x_33504:
[----:B------:R-:W-:Y:S01]  /*70a0*/  LEA R5, R0, 0x3b800000, 0x17 ;  /* 0x3b80000000057811 */ /* 0x000fe200078eb8ff */
[----:B------:R-:W-:-:S05]  /*70b0*/  IMAD.SHL.U32 R0, R3, 0x100000, RZ ;  /* 0x0010000003007824 */ /* 0x000fca00078e00ff */
[----:B------:R-:W-:Y:S02]  /*70c0*/  LOP3.LUT R0, R5, R0, R6, 0xfe, !PT ;  /* 0x0000000005007212 */ /* 0x000fe400078efe06 */
.L_x_33503:
[----:B------:R-:W-:Y:S05]  /*70d0*/  BSYNC B0 ;  /* 0x0000000000007941 */ /* 0x000fea0003800000 */
.L_x_33502:
[----:B------:R-:W-:-:S04]  /*70e0*/  F2FP.BF16.PACK_AB R0, RZ, R0 ;  /* 0x00000000ff00723e */ /* 0x000fc800000010ff */
[----:B------:R-:W-:Y:S01]  /*70f0*/  PRMT R27, R0, 0x7610, R27 ;  /* 0x00007610001b7816 */ /* 0x000fe2000000001b */
[----:B------:R-:W-:Y:S05]  /*7100*/  BRA `(.L_x_33487) ;  /* 0x000004d000007947 */ /* 0x000fea0003800000 */
.L_x_33500:
        /* <DEDUP_REMOVED lines=21> */
.L_x_33509:
[----:B------:R-:W-:Y:S05]  /*7260*/  BSYNC B1 ;  /* 0x0000000000017941 */ /* 0x000fea0003800000 */
.L_x_33508:
[----:B------:R-:W-:Y:S01]  /*7270*/  LEA R5, R0, 0x37800000, 0x17 ;  /* 0x3780000000057811 */ /* 0x000fe200078eb8ff */
[----:B------:R-:W-:-:S05]  /*7280*/  IMAD.SHL.U32 R0, R3, 0x200000, RZ ;  /* 0x0020000003007824 */ /* 0x000fca00078e00ff */
[----:B------:R-:W-:Y:S02]  /*7290*/  LOP3.LUT R0, R5, R0, R6, 0xfe, !PT ;  /* 0x0000000005007212 */ /* 0x000fe400078efe06 */
.L_x_33507:
[----:B------:R-:W-:Y:S05]  /*72a0*/  BSYNC B0 ;  /* 0x0000000000007941 */ /* 0x000fea0003800000 */
.L_x_33506:
[----:B------:R-:W-:-:S04]  /*72b0*/  F2FP.BF16.PACK_AB R0, RZ, R0 ;  /* 0x00000000ff00723e */ /* 0x000fc800000010ff */
[----:B------:R-:W-:Y:S01]  /*72c0*/  PRMT R27, R0, 0x7610, R27 ;  /* 0x00007610001b7816 */ /* 0x000fe2000000001b */
[----:B------:R-:W-:Y:S05]  /*72d0*/  BRA `(.L_x_33487) ;  /* 0x0000030000007947 */ /* 0x000fea0003800000 */
.L_x_33499:
        /* <DEDUP_REMOVED lines=14> */
.L_x_33513:
[----:B------:R-:W-:Y:S05]  /*73c0*/  BSYNC B0 ;  /* 0x0000000000007941 */ /* 0x000fea0003800000 */
.L_x_33512:
[----:B------:R-:W-:-:S04]  /*73d0*/  F2FP.BF16.PACK_AB R0, RZ, R0 ;  /* 0x00000000ff00723e */ /* 0x000fc800000010ff */
[----:B------:R-:W-:Y:S01]  /*73e0*/  PRMT R27, R0, 0x7610, R27 ;  /* 0x00007610001b7816 */ /* 0x000fe2000000001b */
[----:B------:R-:W-:Y:S05]  /*73f0*/  BRA `(.L_x_33487) ;  /* 0x000001e000007947 */ /* 0x000fea0003800000 */
.L_x_33486:
        /* <DEDUP_REMOVED lines=21> */
.L_x_33511:
[----:B------:R-:W2:Y:S02]  /*7550*/  LDG.E.64 R4, [R4.64] ;  /* 0x0000002404047981 */ /* 0x000ea4000c1e1b00 */
[----:B--2---:R-:W0:Y:S02]  /*7560*/  I2F.U64 R0, R4 ;  /* 0x0000000400007312 */ /* 0x004e240000301000 */
[----:B0-----:R-:W-:-:S04]  /*7570*/  F2FP.BF16.PACK_AB R0, RZ, R0 ;  /* 0x00000000ff00723e */ /* 0x001fc800000010ff */
[----:B------:R-:W-:Y:S01]  /*7580*/  PRMT R27, R0, 0x7610, R27 ;  /* 0x00007610001b7816 */ /* 0x000fe2000000001b */
[----:B------:R-:W-:Y:S05]  /*7590*/  BRA `(.L_x_33487) ;  /* 0x0000004000007947 */ /* 0x000fea0003800000 */
.L_x_33510:
[----:B------:R-:W2:Y:S02]  /*75a0*/  LDG.E R4, [R4.64] ;  /* 0x0000002404047981 */ /* 0x000ea4000c1e1900 */
[----:B--2---:R-:W0:Y:S02]  /*75b0*/  I2F.U32 R0, R4 ;  /* 0x0000000400007306 */ /* 0x004e240000201000 */
[----:B0-----:R-:W-:-:S04]  /*75c0*/  F2FP.BF16.PACK_AB R0, RZ, R0 ;  /* 0x00000000ff00723e */ /* 0x001fc800000010ff */
[----:B------:R-:W-:Y:S02]  /*75d0*/  PRMT R27, R0, 0x7610, R27 ;  /* 0x00007610001b7816 */ /* 0x000fe4000000001b */
.L_x_33487:
        /* <DEDUP_REMOVED lines=18> */
.L_x_33517:
[----:B------:R-:W2:Y:S02]  /*7700*/  LDG.E.U8 R4, [R4.64] ;  /* 0x0000002404047981 */ /* 0x000ea4000c1e1100 */
[----:B--2---:R-:W0:Y:S02]  /*7710*/  I2F.U16 R0, R4 ;  /* 0x0000000400007306 */ /* 0x004e240000101000 */
[----:B0-----:R-:W-:Y:S01]  /*7720*/  F2FP.BF16.PACK_AB R0, RZ, R0 ;  /* 0x00000000ff00723e */ /* 0x001fe200000010ff */
[----:B------:R-:W-:Y:S05]  /*7730*/  BRA `(.L_x_33481) ;  /* 0x00000e2000007947 */ /* 0x000fea0003800000 */
.L_x_33516:
        /* <DEDUP_REMOVED lines=10> */
.L_x_33520:
[----:B------:R-:W2:Y:S02]  /*77e0*/  LDG.E R4, [R4.64] ;  /* 0x0000002404047981 */ /* 0x000ea4000c1e1900 */
[----:B--2---:R-:W0:Y:S02]  /*77f0*/  I2F R0, R4 ;  /* 0x0000000400007306 */ /* 0x004e240000201400 */
[----:B0-----:R-:W-:Y:S01]  /*7800*/  F2FP.BF16.PACK_AB R0, RZ, R0 ;  /* 0x00000000ff00723e */ /* 0x001fe200000010ff */
[----:B------:R-:W-:Y:S05]  /*7810*/  BRA `(.L_x_33481) ;  /* 0x00000d4000007947 */ /* 0x000fea0003800000 */
.L_x_33519:
[----:B------:R-:W2:Y:S02]  /*7820*/  LDG.E.U16 R4, [R4.64] ;  /* 0x0000002404047981 */ /* 0x000ea4000c1e1500 */
[----:B--2---:R-:W0:Y:S02]  /*7830*/  I2F.S16 R0, R4 ;  /* 0x0000000400007306 */ /* 0x004e240000101400 */
[----:B0-----:R-:W-:Y:S01]  /*7840*/  F2FP.BF16.PACK_AB R0, RZ, R0 ;  /* 0x00000000ff00723e */ /* 0x001fe200000010ff */
[----:B------:R-:W-:Y:S05]  /*7850*/  BRA `(.L_x_33481) ;  /* 0x00000d0000007947 */ /* 0x000fea0003800000 */
.L_x_33515:
        /* <DEDUP_REMOVED lines=9> */
.L_x_33522:
[----:B------:R-:W2:Y:S02]  /*78f0*/  LDG.E.U16 R0, [R4.64] ;  /* 0x0000002404007981 */ /* 0x000ea4000c1e1500 */
[----:B--2---:R-:W-:-:S05]  /*7900*/  HADD2.F32 R0, -RZ, R0.H0_H0 ;  /* 0x20000000ff007230 */ /* 0x004fca0000004100 */
[----:B------:R-:W-:Y:S01]  /*7910*/  F2FP.BF16.PACK_AB R0, RZ, R0 ;  /* 0x00000000ff00723e */ /* 0x000fe200000010ff */
[----:B------:R-:W-:Y:S05]  /*7920*/  BRA `(.L_x_33481) ;  /* 0x00000c3000007947 */ /* 0x000fea0003800000 */
.L_x_33521:
        /* <DEDUP_REMOVED lines=9> */
.L_x_33524:
[----:B------:R-:W2:Y:S02]  /*79c0*/  LDG.E.U16 R4, [R4.64] ;  /* 0x0000002404047981 */ /* 0x000ea4000c1e1500 */
[----:B--2---:R-:W-:-:S05]  /*79d0*/  HADD2.F32 R0, -RZ, R4.H0_H0 ;  /* 0x20000004ff007230 */ /* 0x004fca0000004100 */
[----:B------:R-:W-:Y:S01]  /*79e0*/  F2FP.BF16.PACK_AB R0, RZ, R0 ;  /* 0x00000000ff00723e */ /* 0x000fe200000010ff */
[----:B------:R-:W-:Y:S05]  /*79f0*/  BRA `(.L_x_33481) ;  /* 0x00000b6000007947 */ /* 0x000fea0003800000 */
.L_x_33523:
[----:B------:R-:W2:Y:S02]  /*7a00*/  LDG.E.64 R4, [R4.64] ;  /* 0x0000002404047981 */ /* 0x000ea4000c1e1b00 */
[----:B--2---:R-:W0:Y:S01]  /*7a10*/  F2F.F32.F64 R0, R4 ;  /* 0x0000000400007310 */ /* 0x004e220000301000 */
[----:B------:R-:W0:-:S14]  /*7a20*/  DSETP.GEU.AND P0, PT, |R4|, c[0x2][0x0], PT ;  /* 0x008000000400762a */ /* 0x000e1c0003f0e200 */
[----:B0-----:R-:W-:-:S05]  /*7a30*/  @!P0 FMUL R0, R0, 1.175494350822287508e-38 ;  /* 0x0080000000008820 */ /* 0x001fca0000400000 */
[----:B------:R-:W-:Y:S01]  /*7a40*/  F2FP.BF16.PACK_AB R0, RZ, R0 ;  /* 0x00000000ff00723e */ /* 0x000fe200000010ff */
[----:B------:R-:W-:Y:S05]  /*7a50*/  BRA `(.L_x_33481) ;  /* 0x00000b0000007947 */ /* 0x000fea0003800000 */
.L_x_33514:
        /* <DEDUP_REMOVED lines=13> */
.L_x_33527:
[----:B------:R-:W2:Y:S02]  /*7b30*/  LDG.E.64 R4, [R4.64] ;  /* 0x0000002404047981 */ /* 0x000ea4000c1e1b00 */
[----:B--2---:R-:W0:Y:S01]  /*7b40*/  F2F.F32.F64 R0, R4 ;  /* 0x0000000400007310 */ /* 0x004e220000301000 */
[----:B------:R-:W0:-:S14]  /*7b50*/  DSETP.GEU.AND P0, PT, |R4|, c[0x2][0x0], PT ;  /* 0x008000000400762a */ /* 0x000e1c0003f0e200 */
[----:B0-----:R-:W-:-:S05]  /*7b60*/  @!P0 FMUL R0, R0, 1.175494350822287508e-38 ;  /* 0x0080000000008820 */ /* 0x001fca0000400000 */
[----:B------:R-:W-:Y:S01]  /*7b70*/  F2FP.BF16.PACK_AB R0, RZ, R0 ;  /* 0x00000000ff00723e */ /* 0x000fe200000010ff */
[----:B------:R-:W-:Y:S05]  /*7b80*/  BRA `(.L_x_33481) ;  /* 0x000009d000007947 */ /* 0x000fea0003800000 */
.L_x_33526:
        /* <DEDUP_REMOVED lines=28> */
.L_x_33529:
        /* <DEDUP_REMOVED lines=12> */
[----:B------:R-:W-:Y:S01]  /*7e10*/  F2FP.BF16.PACK_AB R0, RZ, R0 ;  /* 0x00000000ff00723e */ /* 0x000fe200000010ff */
[----:B------:R-:W-:Y:S05]  /*7e20*/  BRA `(.L_x_33481) ;  /* 0x0000073000007947 */ /* 0x000fea0003800000 */
.L_x_33528:
[----:B------:R0:W5:Y:S01]  /*7e30*/  LDG.E.U16 R0, [R4.64] ;  /* 0x0000002404007981 */ /* 0x000162000c1e1500 */
[----:B------:R-:W-:Y:S05]  /*7e40*/  BRA `(.L_x_33481) ;  /* 0x0000071000007947 */ /* 0x000fea0003800000 */
.L_x_33525:
        /* <DEDUP_REMOVED lines=12> */
.L_x_33532:
        /* <DEDUP_REMOVED lines=21> */
.L_x_33536:
[----:B------:R-:W-:Y:S05]  /*8060*/  BSYNC B1 ;  /* 0x0000000000017941 */ /* 0x000fea0003800000 */
.L_x_33535:
[----:B------:R-:W-:Y:S01]  /*8070*/  LEA R5, R0, 0x3b800000, 0x17 ;  /* 0x3b80000000057811 */ /* 0x000fe200078eb8ff */
[----:B------:R-:W-:-:S05]  /*8080*/  IMAD.SHL.U32 R0, R3, 0x100000, RZ ;  /* 0x0010000003007824 */ /* 0x000fca00078e00ff */
[----:B------:R-:W-:Y:S02]  /*8090*/  LOP3.LUT R0, R5, R0, R6, 0xfe, !PT ;  /* 0x0000000005007212 */ /* 0x000fe400078efe06 */
.L_x_33534:
[----:B------:R-:W-:Y:S05]  /*80a0*/  BSYNC B0 ;  /* 0x0000000000007941 */ /* 0x000fea0003800000 */
.L_x_33533:
[----:B------:R-:W-:Y:S01]  /*80b0*/  F2FP.BF16.PACK_AB R0, RZ, R0 ;  /* 0x00000000ff00723e */ /* 0x000fe200000010ff */
[----:B------:R-:W-:Y:S05]  /*80c0*/  BRA `(.L_x_33481) ;  /* 0x0000049000007947 */ /* 0x000fea0003800000 */
.L_x_33531:
        /* <DEDUP_REMOVED lines=21> */
.L_x_33540:
[----:B------:R-:W-:Y:S05]  /*8220*/  BSYNC B1 ;  /* 0x0000000000017941 */ /* 0x000fea0003800000 */
.L_x_33539:
[----:B------:R-:W-:Y:S01]  /*8230*/  LEA R5, R0, 0x37800000, 0x17 ;  /* 0x3780000000057811 */ /* 0x000fe200078eb8ff */
[----:B------:R-:W-:-:S05]  /*8240*/  IMAD.SHL.U32 R0, R3, 0x200000, RZ ;  /* 0x0020000003007824 */ /* 0x000fca00078e00ff */
[----:B------:R-:W-:Y:S02]  /*8250*/  LOP3.LUT R0, R5, R0, R6, 0xfe, !PT ;  /* 0x0000000005007212 */ /* 0x000fe400078efe06 */
.L_x_33538:
[----:B------:R-:W-:Y:S05]  /*8260*/  BSYNC B0 ;  /* 0x0000000000007941 */ /* 0x000fea0003800000 */
.L_x_33537:
[----:B------:R-:W-:Y:S01]  /*8270*/  F2FP.BF16.PACK_AB R0, RZ, R0 ;  /* 0x00000000ff00723e */ /* 0x000fe200000010ff */
[----:B------:R-:W-:Y:S05]  /*8280*/  BRA `(.L_x_33481) ;  /* 0x000002d000007947 */ /* 0x000fea0003800000 */
.L_x_33530:
        /* <DEDUP_REMOVED lines=14> */
.L_x_33544:
[----:B------:R-:W-:Y:S05]  /*8370*/  BSYNC B0 ;  /* 0x0000000000007941 */ /* 0x000fea0003800000 */
.L_x_33543:
[----:B------:R-:W-:Y:S01]  /*8380*/  F2FP.BF16.PACK_AB R0, RZ, R0 ;  /* 0x00000000ff00723e */ /* 0x000fe200000010ff */
[----:B------:R-:W-:Y:S05]  /*8390*/  BRA `(.L_x_33481) ;  /* 0x000001c000007947 */ /* 0x000fea0003800000 */
.L_x_33518:
        /* <DEDUP_REMOVED lines=21> */
.L_x_33542:
[----:B------:R-:W2:Y:S02]  /*84f0*/  LDG.E.64 R4, [R4.64] ;  /* 0x0000002404047981 */ /* 0x000ea4000c1e1b00 */
[----:B--2---:R-:W0:Y:S02]  /*8500*/  I2F.U64 R0, R4 ;  /* 0x0000000400007312 */ /* 0x004e240000301000 */
[----:B0-----:R-:W-:Y:S01]  /*8510*/  F2FP.BF16.PACK_AB R0, RZ, R0 ;  /* 0x00000000ff00723e */ /* 0x001fe200000010ff */
[----:B------:R-:W-:Y:S05]  /*8520*/  BRA `(.L_x_33481) ;  /* 0x0000003000007947 */ /* 0x000fea0003800000 */
.L_x_33541:
[----:B------:R-:W2:Y:S02]  /*8530*/  LDG.E R4, [R4.64] ;  /* 0x0000002404047981 */ /* 0x000ea4000c1e1900 */
[----:B--2---:R-:W0:Y:S02]  /*8540*/  I2F.U32 R0, R4 ;  /* 0x0000000400007306 */ /* 0x004e240000201000 */
[----:B0-----:R-:W-:-:S06]  /*8550*/  F2FP.BF16.PACK_AB R0, RZ, R0 ;  /* 0x00000000ff00723e */ /* 0x001fcc00000010ff */
.L_x_33481:
[----:B------:R-:W-:Y:S05]  /*8560*/  BSYNC B6 ;  /* 0x0000000000067941 */ /* 0x000fea0003800000 */
.L_x_33480:
[----:B------:R-:W1:Y:S01]  /*8570*/  S2R R17, SR_TID.X ;  /* 0x0000000000117919 */ /* 0x000e620000002100 */
[----:B------:R-:W2:Y:S01]  /*8580*/  LDC.U8 R18, c[0x0][0x198] ;  /* 0x00006600ff127b82 */ /* 0x000ea20000000000 */
[----:B------:R-:W-:Y:S01]  /*8590*/  BSSY B6, `(.L_x_33545) ;  /* 0x0000132000067945 */ /* 0x000fe20003800000 */
[----:B-1----:R-:W-:-:S02]  /*85a0*/  IADD3 R3, R17, 0x100, RZ ;  /* 0x0000010011037810 */ /* 0x002fc40007ffe0ff */
[----:B------:R-:W-:Y:S02]  /*85b0*/  IADD3 R19, R17, 0x80, RZ ;  /* 0x0000008011137810 */ /* 0x000fe40007ffe0ff */
[-C--:B------:R-:W-:Y:S02]  /*85c0*/  ISETP.GE.AND P1, PT, R3, R22.reuse, PT ;  /* 0x000000160300720c */ /* 0x080fe40003f26270 */
[C---:B------:R-:W-:Y:S02]  /*85d0*/  IADD3 R3, R17.reuse, 0x180, RZ ;  /* 0x0000018011037810 */ /* 0x040fe40007ffe0ff */
[-C--:B------:R-:W-:Y:S02]  /*85e0*/  ISETP.GE.AND P3, PT, R17, R22.reuse, PT ;  /* 0x000000161100720c */ /* 0x080fe40003f66270 */
[-C--:B------:R-:W-:Y:S02]  /*85f0*/  ISETP.GE.AND P2, PT, R3, R22.reuse, PT ;  /* 0x000000160300720c */ /* 0x080fe40003f46270 */
[----:B------:R-:W-:-:S05]  /*8600*/  ISETP.GE.AND P0, PT, R19, R22, PT ;  /* 0x000000161300720c */ /* 0x000fca0003f06270 */
[----:B-----5:R-:W-:Y:S02]  /*8610*/  @!P1 PRMT R28, RZ, 0x5410, R28 ;  /* 0x00005410ff1c9816 */ /* 0x020fe4000000001c */
[----:B------:R-:W-:Y:S02]  /*8620*/  @!P1 PRMT R2, RZ, 0x5410, R2 ;  /* 0x00005410ff029816 */ /* 0x000fe40000000002 */
[----:B------:R-:W-:Y:S01]  /*8630*/  @!P3 PRMT R24, RZ, 0x5410, R24 ;  /* 0x00005410ff18b816 */ /* 0x000fe20000000018 */
[----:B------:R-:W1:Y:S01]  /*8640*/  @!P1 MUFU.LG2 R3, R28 ;  /* 0x0000001c00039308 */ /* 0x000e620000000c00 */
[----:B------:R-:W-:Y:S02]  /*8650*/  @!P2 PRMT R27, RZ, 0x5410, R27 ;  /* 0x00005410ff1ba816 */ /* 0x000fe4000000001b */
[----:B------:R-:W-:Y:S02]  /*8660*/  @!P0 PRMT R23, RZ, 0x5410, R23 ;  /* 0x00005410ff178816 */ /* 0x000fe40000000017 */
[----:B------:R-:W-:-:S02]  /*8670*/  @!P3 PRMT R25, RZ, 0x5410, R25 ;  /* 0x00005410ff19b816 */ /* 0x000fc40000000019 */
[----:B------:R-:W-:Y:S01]  /*8680*/  @!P2 PRMT R0, RZ, 0x5410, R0 ;  /* 0x00005410ff00a816 */ /* 0x000fe20000000000 */
[----:B------:R-:W3:Y:S01]  /*8690*/  @!P3 MUFU.LG2 R24, R24 ;  /* 0x000000180018b308 */ /* 0x000ee20000000c00 */
[----:B------:R-:W-:-:S07]  /*86a0*/  @!P0 PRMT R26, RZ, 0x5410, R26 ;  /* 0x00005410ff1a8816 */ /* 0x000fce000000001a */
[----:B------:R-:W4:Y:S01]  /*86b0*/  @!P2 MUFU.LG2 R27, R27 ;  /* 0x0000001b001ba308 */ /* 0x000f220000000c00 */
[----:B-1----:R-:W-:-:S07]  /*86c0*/  @!P1 FMUL.FTZ R2, R2, R3 ;  /* 0x0000000302029220 */ /* 0x002fce0000410000 */
[----:B------:R-:W1:Y:S01]  /*86d0*/  @!P0 MUFU.LG2 R23, R23 ;  /* 0x0000001700178308 */ /* 0x000e620000000c00 */
[----:B---3--:R-:W-:Y:S02]  /*86e0*/  @!P3 FMUL.FTZ R25, R25, R24 ;  /* 0x000000181919b220 */ /* 0x008fe40000410000 */
[----:B----4-:R-:W-:-:S05]  /*86f0*/  @!P2 FMUL.FTZ R0, R0, R27 ;  /* 0x0000001b0000a220 */ /* 0x010fca0000410000 */
[----:B------:R-:W3:Y:S01]  /*8700*/  @!P3 MUFU.EX2 R25, R25 ;  /* 0x000000190019b308 */ /* 0x000ee20000000800 */
[----:B-1----:R-:W-:-:S07]  /*8710*/  @!P0 FMUL.FTZ R26, R26, R23 ;  /* 0x000000171a1a8220 */ /* 0x002fce0000410000 */
[----:B------:R-:W1:Y:S08]  /*8720*/  @!P1 MUFU.EX2 R24, R2 ;  /* 0x0000000200189308 */ /* 0x000e700000000800 */
[----:B------:R-:W4:Y:S01]  /*8730*/  @!P2 MUFU.EX2 R0, R0 ;  /* 0x000000000000a308 */ /* 0x000f220000000800 */
[----:B0--3--:R-:W-:-:S07]  /*8740*/  @!P3 F2FP.BF16.PACK_AB R4, RZ, R25 ;  /* 0x00000019ff04b23e */ /* 0x009fce00000010ff */
[----:B------:R-:W0:Y:S01]  /*8750*/  @!P0 MUFU.EX2 R26, R26 ;  /* 0x0000001a001a8308 */ /* 0x000e220000000800 */
[----:B-1----:R-:W-:Y:S02]  /*8760*/  @!P1 F2FP.BF16.PACK_AB R24, RZ, R24 ;  /* 0x00000018ff18923e */ /* 0x002fe400000010ff */
[----:B----4-:R-:W-:Y:S02]  /*8770*/  @!P2 F2FP.BF16.PACK_AB R23, RZ, R0 ;  /* 0x00000000ff17a23e */ /* 0x010fe400000010ff */
[----:B0-----:R-:W-:Y:S01]  /*8780*/  @!P0 F2FP.BF16.PACK_AB R25, RZ, R26 ;  /* 0x0000001aff19823e */ /* 0x001fe200000010ff */
        /* <DEDUP_REMOVED lines=21> */
.L_x_33550:
[----:B------:R-:W-:Y:S01]  /*88e0*/  PRMT R5, RZ, 0x5410, R4 ;  /* 0x00005410ff057816 */ /* 0x000fe20000000004 */
[----:B------:R-:W-:-:S05]  /*88f0*/  IMAD.MOV.U32 R17, RZ, RZ, R19 ;  /* 0x000000ffff117224 */ /* 0x000fca00078e0013 */
[----:B------:R-:W0:Y:S02]  /*8900*/  F2I.S64.TRUNC R4, R5 ;  /* 0x0000000500047311 */ /* 0x000e24000020d900 */
[----:B0-----:R0:W-:Y:S01]  /*8910*/  STG.E.U8 [R2.64], R4 ;  /* 0x0000000402007986 */ /* 0x0011e2000c101124 */
[----:B------:R-:W-:Y:S05]  /*8920*/  BRA `(.L_x_33546) ;  /* 0x00000f8000007947 */ /* 0x000fea0003800000 */
.L_x_33549:
        /* <DEDUP_REMOVED lines=11> */
.L_x_33553:
[----:B------:R-:W-:Y:S01]  /*89e0*/  PRMT R4, RZ, 0x5410, R4 ;  /* 0x00005410ff047816 */ /* 0x000fe20000000004 */
[----:B------:R-:W-:-:S03]  /*89f0*/  IMAD.MOV.U32 R17, RZ, RZ, R19 ;  /* 0x000000ffff117224 */ /* 0x000fc600078e0013 */
[----:B------:R-:W0:Y:S02]  /*8a00*/  F2I.FTZ.TRUNC.NTZ R5, R4 ;  /* 0x0000000400057305 */ /* 0x000e24000021f100 */
[----:B0-----:R0:W-:Y:S01]  /*8a10*/  STG.E [R2.64], R5 ;  /* 0x0000000502007986 */ /* 0x0011e2000c101924 */
[----:B------:R-:W-:Y:S05]  /*8a20*/  BRA `(.L_x_33546) ;  /* 0x00000e8000007947 */ /* 0x000fea0003800000 */
.L_x_33552:
[----:B------:R-:W-:Y:S01]  /*8a30*/  PRMT R4, RZ, 0x5410, R4 ;  /* 0x00005410ff047816 */ /* 0x000fe20000000004 */
[----:B------:R-:W-:-:S03]  /*8a40*/  IMAD.MOV.U32 R17, RZ, RZ, R19 ;  /* 0x000000ffff117224 */ /* 0x000fc600078e0013 */
[----:B------:R-:W0:Y:S02]  /*8a50*/  F2I.FTZ.TRUNC.NTZ R5, R4 ;  /* 0x0000000400057305 */ /* 0x000e24000021f100 */
[----:B0-----:R0:W-:Y:S01]  /*8a60*/  STG.E.U16 [R2.64], R5 ;  /* 0x0000000502007986 */ /* 0x0011e2000c101524 */
[----:B------:R-:W-:Y:S05]  /*8a70*/  BRA `(.L_x_33546) ;  /* 0x00000e3000007947 */ /* 0x000fea0003800000 */
.L_x_33548:
        /* <DEDUP_REMOVED lines=10> */
.L_x_33555:
[----:B------:R-:W-:Y:S01]  /*8b20*/  PRMT R0, RZ, 0x5410, R4 ;  /* 0x00005410ff007816 */ /* 0x000fe20000000004 */
[----:B------:R-:W-:-:S03]  /*8b30*/  IMAD.MOV.U32 R17, RZ, RZ, R19 ;  /* 0x000000ffff117224 */ /* 0x000fc600078e0013 */
[----:B------:R-:W-:-:S05]  /*8b40*/  F2FP.PACK_AB R0, RZ, R0 ;  /* 0x00000000ff00723e */ /* 0x000fca00000000ff */
[----:B------:R0:W-:Y:S01]  /*8b50*/  STG.E.U16 [R2.64], R0 ;  /* 0x0000000002007986 */ /* 0x0001e2000c101524 */
[----:B------:R-:W-:Y:S05]  /*8b60*/  BRA `(.L_x_33546) ;  /* 0x00000d4000007947 */ /* 0x000fea0003800000 */
.L_x_33554:
        /* <DEDUP_REMOVED lines=11> */
.L_x_33557:
[----:B------:R-:W-:Y:S01]  /*8c20*/  PRMT R4, RZ, 0x5410, R4 ;  /* 0x00005410ff047816 */ /* 0x000fe20000000004 */
[----:B------:R-:W-:-:S03]  /*8c30*/  IMAD.MOV.U32 R17, RZ, RZ, R19 ;  /* 0x000000ffff117224 */ /* 0x000fc600078e0013 */
[----:B------:R-:W-:-:S04]  /*8c40*/  F2FP.PACK_AB R5, RZ, R4 ;  /* 0x00000004ff05723e */ /* 0x000fc800000000ff */
[----:B------:R-:W-:-:S05]  /*8c50*/  PRMT R5, R5, 0x5410, RZ ;  /* 0x0000541005057816 */ /* 0x000fca00000000ff */
[----:B------:R0:W-:Y:S01]  /*8c60*/  STG.E [R2.64], R5 ;  /* 0x0000000502007986 */ /* 0x0001e2000c101924 */
[----:B------:R-:W-:Y:S05]  /*8c70*/  BRA `(.L_x_33546) ;  /* 0x00000c3000007947 */ /* 0x000fea0003800000 */
.L_x_33556:
[----:B------:R-:W-:Y:S01]  /*8c80*/  PRMT R4, RZ, 0x5410, R4 ;  /* 0x00005410ff047816 */ /* 0x000fe20000000004 */
[----:B------:R-:W-:-:S04]  /*8c90*/  IMAD.MOV.U32 R17, RZ, RZ, R19 ;  /* 0x000000ffff117224 */ /* 0x000fc800078e0013 */
[----:B------:R-:W-:-:S06]  /*8ca0*/  FMUL.FTZ R4, R4, 1 ;  /* 0x3f80000004047820 */ /* 0x000fcc0000410000 */
[----:B------:R-:W0:Y:S02]  /*8cb0*/  F2F.F64.F32 R4, R4 ;  /* 0x0000000400047310 */ /* 0x000e240000201800 */
[----:B0-----:R0:W-:Y:S01]  /*8cc0*/  STG.E.64 [R2.64], R4 ;  /* 0x0000000402007986 */ /* 0x0011e2000c101b24 */
[----:B------:R-:W-:Y:S05]  /*8cd0*/  BRA `(.L_x_33546) ;  /* 0x00000bd000007947 */ /* 0x000fea0003800000 */
.L_x_33547:
        /* <DEDUP_REMOVED lines=14> */
.L_x_33560:
[----:B------:R-:W-:Y:S01]  /*8dc0*/  PRMT R4, RZ, 0x5410, R4 ;  /* 0x00005410ff047816 */ /* 0x000fe20000000004 */
[----:B------:R-:W-:Y:S01]  /*8dd0*/  CS2R R6, SRZ ;  /* 0x0000000000067805 */ /* 0x000fe2000001ff00 */
[----:B------:R-:W-:-:S03]  /*8de0*/  IMAD.MOV.U32 R17, RZ, RZ, R19 ;  /* 0x000000ffff117224 */ /* 0x000fc600078e0013 */
[----:B------:R-:W-:-:S06]  /*8df0*/  FMUL.FTZ R4, R4, 1 ;  /* 0x3f80000004047820 */ /* 0x000fcc0000410000 */
[----:B------:R-:W0:Y:S02]  /*8e00*/  F2F.F64.F32 R4, R4 ;  /* 0x0000000400047310 */ /* 0x000e240000201800 */
[----:B0-----:R0:W-:Y:S01]  /*8e10*/  STG.E.128 [R2.64], R4 ;  /* 0x0000000402007986 */ /* 0x0011e2000c101d24 */
[----:B------:R-:W-:Y:S05]  /*8e20*/  BRA `(.L_x_33546) ;  /* 0x00000a8000007947 */ /* 0x000fea0003800000 */
.L_x_33559:
        /* <DEDUP_REMOVED lines=21> */
.L_x_33564:
[----:B------:R-:W-:Y:S05]  /*8f80*/  BSYNC B0 ;  /* 0x0000000000007941 */ /* 0x000fea0003800000 */
.L_x_33563:
[----:B------:R-:W-:Y:S01]  /*8f90*/  LOP3.LUT R5, R0, R5, RZ, 0xfc, !PT ;  /* 0x0000000500057212 */ /* 0x000fe200078efcff */
[----:B------:R-:W-:-:S04]  /*8fa0*/  IMAD.MOV.U32 R17, RZ, RZ, R19 ;  /* 0x000000ffff117224 */ /* 0x000fc800078e0013 */
[----:B------:R0:W-:Y:S01]  /*8fb0*/  STG.E.U8 [R2.64], R5 ;  /* 0x0000000502007986 */ /* 0x0001e2000c101124 */
[----:B------:R-:W-:Y:S05]  /*8fc0*/  BRA `(.L_x_33546) ;  /* 0x000008e000007947 */ /* 0x000fea0003800000 */
.L_x_33562:
        /* <DEDUP_REMOVED lines=13> */
.L_x_33566:
[----:B------:R-:W-:Y:S01]  /*90a0*/  IMAD.MOV.U32 R0, RZ, RZ, 0x7f ;  /* 0x0000007fff007424 */ /* 0x000fe200078e00ff */
[----:B------:R-:W-:-:S04]  /*90b0*/  ISETP.GT.U32.AND P0, PT, R4, 0x7f800000, PT ;  /* 0x7f8000000400780c */ /* 0x000fc80003f04070 */
[----:B------:R-:W-:-:S04]  /*90c0*/  SEL R0, R0, 0x7c, P0 ;  /* 0x0000007c00007807 */ /* 0x000fc80000000000 */
.L_x_33567:
[----:B------:R-:W-:Y:S05]  /*90d0*/  BSYNC B0 ;  /* 0x0000000000007941 */ /* 0x000fea0003800000 */
.L_x_33565:
[----:B------:R-:W-:Y:S01]  /*90e0*/  LOP3.LUT R4, R5, 0x80000000, RZ, 0xc0, !PT ;  /* 0x8000000005047812 */ /* 0x000fe200078ec0ff */
[----:B------:R-:W-:-:S03]  /*90f0*/  IMAD.MOV.U32 R17, RZ, RZ, R19 ;  /* 0x000000ffff117224 */ /* 0x000fc600078e0013 */
[----:B------:R-:W-:-:S04]  /*9100*/  SHF.R.U32.HI R5, RZ, 0x18, R4 ;  /* 0x00000018ff057819 */ /* 0x000fc80000011604 */
[----:B------:R-:W-:-:S05]  /*9110*/  LOP3.LUT R5, R0, R5, RZ, 0xfc, !PT ;  /* 0x0000000500057212 */ /* 0x000fca00078efcff */
[----:B------:R0:W-:Y:S01]  /*9120*/  STG.E.U8 [R2.64], R5 ;  /* 0x0000000502007986 */ /* 0x0001e2000c101124 */
[----:B------:R-:W-:Y:S05]  /*9130*/  BRA `(.L_x_33546) ;  /* 0x0000077000007947 */ /* 0x000fea0003800000 */
.L_x_33561:
[----:B------:R0:W-:Y:S01]  /*9140*/  STG.E.U16 [R2.64], R4 ;  /* 0x0000000402007986 */ /* 0x0001e2000c101524 */
[----:B------:R-:W-:Y:S01]  /*9150*/  IMAD.MOV.U32 R17, RZ, RZ, R19 ;  /* 0x000000ffff117224 */ /* 0x000fe200078e0013 */
[----:B------:R-:W-:Y:S05]  /*9160*/  BRA `(.L_x_33546) ;  /* 0x0000074000007947 */ /* 0x000fea0003800000 */
.L_x_33558:
        /* <DEDUP_REMOVED lines=13> */
.L_x_33570:
        /* <DEDUP_REMOVED lines=17> */
.L_x_33573:
[----:B------:R-:W-:-:S04]  /*9350*/  LOP3.LUT R0, R7, 0x80000000, RZ, 0xc0, !PT ;  /* 0x8000000007007812 */ /* 0x000fc800078ec0ff */
[----:B------:R-:W-:-:S04]  /*9360*/  SHF.R.U32.HI R5, RZ, 0x18, R0 ;  /* 0x00000018ff057819 */ /* 0x000fc80000011600 */
[----:B------:R-:W-:-:S04]  /*9370*/  LOP3.LUT R4, R4, R5, RZ, 0xfc, !PT ;  /* 0x0000000504047212 */ /* 0x000fc800078efcff */
[----:B------:R-:W-:Y:S02]  /*9380*/  PRMT R0, R4, 0x7610, R0 ;  /* 0x0000761004007816 */ /* 0x000fe40000000000 */
.L_x_33572:
[----:B------:R-:W-:Y:S05]  /*9390*/  BSYNC B0 ;  /* 0x0000000000007941 */ /* 0x000fea0003800000 */
.L_x_33571:
[----:B------:R0:W-:Y:S01]  /*93a0*/  STG.E.U8 [R2.64], R0 ;  /* 0x0000000002007986 */ /* 0x0001e2000c101124 */
[----:B------:R-:W-:Y:S01]  /*93b0*/  IMAD.MOV.U32 R17, RZ, RZ, R19 ;  /* 0x000000ffff117224 */ /* 0x000fe200078e0013 */
[----:B------:R-:W-:Y:S05]  /*93c0*/  BRA `(.L_x_33546) ;  /* 0x000004e000007947 */ /* 0x000fea0003800000 */
.L_x_33569:
        /* <DEDUP_REMOVED lines=17> */
.L_x_33576:
[----:B------:R-:W-:-:S04]  /*94e0*/  LOP3.LUT R0, R7, 0x80000000, RZ, 0xc0, !PT ;  /* 0x8000000007007812 */ /* 0x000fc800078ec0ff */
[----:B------:R-:W-:-:S04]  /*94f0*/  SHF.R.U32.HI R5, RZ, 0x18, R0 ;  /* 0x00000018ff057819 */ /* 0x000fc80000011600 */
[----:B------:R-:W-:-:S04]  /*9500*/  LOP3.LUT R4, R4, R5, RZ, 0xfc, !PT ;  /* 0x0000000504047212 */ /* 0x000fc800078efcff */
[----:B------:R-:W-:Y:S02]  /*9510*/  PRMT R0, R4, 0x7610, R0 ;  /* 0x0000761004007816 */ /* 0x000fe40000000000 */
.L_x_33575:
[----:B------:R-:W-:Y:S05]  /*9520*/  BSYNC B0 ;  /* 0x0000000000007941 */ /* 0x000fea0003800000 */
.L_x_33574:
[----:B------:R0:W-:Y:S01]  /*9530*/  STG.E.U8 [R2.64], R0 ;  /* 0x0000000002007986 */ /* 0x0001e2000c101124 */
[----:B------:R-:W-:Y:S01]  /*9540*/  IMAD.MOV.U32 R17, RZ, RZ, R19 ;  /* 0x000000ffff117224 */ /* 0x000fe200078e0013 */
[----:B------:R-:W-:Y:S05]  /*9550*/  BRA `(.L_x_33546) ;  /* 0x0000035000007947 */ /* 0x000fea0003800000 */
.L_x_33568:
        /* <DEDUP_REMOVED lines=23> */
.L_x_33551:
        /* <DEDUP_REMOVED lines=21> */
.L_x_33578:
[----:B------:R-:W-:Y:S01]  /*9820*/  PRMT R4, RZ, 0x5410, R4 ;  /* 0x00005410ff047816 */ /* 0x000fe20000000004 */
[----:B------:R-:W-:-:S05]  /*9830*/  IMAD.MOV.U32 R17, RZ, RZ, R19 ;  /* 0x000000ffff117224 */ /* 0x000fca00078e0013 */
[----:B------:R-:W0:Y:S02]  /*9840*/  F2I.U64.TRUNC R4, R4 ;  /* 0x0000000400047311 */ /* 0x000e24000020d800 */
[----:B0-----:R0:W-:Y:S01]  /*9850*/  STG.E.64 [R2.64], R4 ;  /* 0x0000000402007986 */ /* 0x0011e2000c101b24 */
[----:B------:R-:W-:Y:S05]  /*9860*/  BRA `(.L_x_33546) ;  /* 0x0000004000007947 */ /* 0x000fea0003800000 */
.L_x_33577:
[----:B------:R-:W-:Y:S01]  /*9870*/  PRMT R4, RZ, 0x5410, R4 ;  /* 0x00005410ff047816 */ /* 0x000fe20000000004 */
[----:B------:R-:W-:-:S03]  /*9880*/  IMAD.MOV.U32 R17, RZ, RZ, R19 ;  /* 0x000000ffff117224 */ /* 0x000fc600078e0013 */
[----:B------:R-:W0:Y:S02]  /*9890*/  F2I.FTZ.U32.TRUNC.NTZ R5, R4 ;  /* 0x0000000400057305 */ /* 0x000e24000021f000 */
[----:B0-----:R0:W-:Y:S02]  /*98a0*/  STG.E [R2.64], R5 ;  /* 0x0000000502007986 */ /* 0x0011e4000c101924 */
.L_x_33546:
[----:B--2---:R-:W-:Y:S05]  /*98b0*/  BSYNC B6 ;  /* 0x0000000000067941 */ /* 0x004fea0003800000 */
.L_x_33545:
        /* <DEDUP_REMOVED lines=23> */
.L_x_33584:
[----:B------:R-:W-:-:S06]  /*9a30*/  PRMT R5, RZ, 0x5410, R25 ;  /* 0x00005410ff057816 */ /* 0x000fcc0000000019 */
[----:B------:R-:W0:Y:S02]  /*9a40*/  F2I.S64.TRUNC R4, R5 ;  /* 0x0000000500047311 */ /* 0x000e24000020d900 */
[----:B0-----:R0:W-:Y:S01]  /*9a50*/  STG.E.U8 [R2.64], R4 ;  /* 0x0000000402007986 */ /* 0x0011e2000c101124 */
[----:B------:R-:W-:Y:S05]  /*9a60*/  BRA `(.L_x_33586) ;  /* 0x00000e4000007947 */ /* 0x000fea0003800000 */
.L_x_33583:
        /* <DEDUP_REMOVED lines=10> */
.L_x_33588:
[----:B------:R-:W-:-:S06]  /*9b10*/  PRMT R25, RZ, 0x5410, R25 ;  /* 0x00005410ff197816 */ /* 0x000fcc0000000019 */
[----:B------:R-:W0:Y:S02]  /*9b20*/  F2I.FTZ.TRUNC.NTZ R25, R25 ;  /* 0x0000001900197305 */ /* 0x000e24000021f100 */
[----:B0-----:R0:W-:Y:S01]  /*9b30*/  STG.E [R2.64], R25 ;  /* 0x0000001902007986 */ /* 0x0011e2000c101924 */
[----:B------:R-:W-:Y:S05]  /*9b40*/  BRA `(.L_x_33586) ;  /* 0x00000d6000007947 */ /* 0x000fea0003800000 */
.L_x_33587:
[----:B------:R-:W-:-:S06]  /*9b50*/  PRMT R25, RZ, 0x5410, R25 ;  /* 0x00005410ff197816 */ /* 0x000fcc0000000019 */
[----:B------:R-:W0:Y:S02]  /*9b60*/  F2I.FTZ.TRUNC.NTZ R25, R25 ;  /* 0x0000001900197305 */ /* 0x000e24000021f100 */
[----:B0-----:R0:W-:Y:S01]  /*9b70*/  STG.E.U16 [R2.64], R25 ;  /* 0x0000001902007986 */ /* 0x0011e2000c101524 */
[----:B------:R-:W-:Y:S05]  /*9b80*/  BRA `(.L_x_33586) ;  /* 0x00000d2000007947 */ /* 0x000fea0003800000 */
.L_x_33582:
        /* <DEDUP_REMOVED lines=9> */
.L_x_33590:
[----:B------:R-:W-:-:S04]  /*9c20*/  PRMT R0, RZ, 0x5410, R25 ;  /* 0x00005410ff007816 */ /* 0x000fc80000000019 */
[----:B------:R-:W-:-:S05]  /*9c30*/  F2FP.PACK_AB R0, RZ, R0 ;  /* 0x00000000ff00723e */ /* 0x000fca00000000ff */
[----:B------:R0:W-:Y:S01]  /*9c40*/  STG.E.U16 [R2.64], R0 ;  /* 0x0000000002007986 */ /* 0x0001e2000c101524 */
[----:B------:R-:W-:Y:S05]  /*9c50*/  BRA `(.L_x_33586) ;  /* 0x00000c5000007947 */ /* 0x000fea0003800000 */
.L_x_33589:
        /* <DEDUP_REMOVED lines=10> */
.L_x_33592:
[----:B------:R-:W-:-:S04]  /*9d00*/  PRMT R25, RZ, 0x5410, R25 ;  /* 0x00005410ff197816 */ /* 0x000fc80000000019 */
[----:B------:R-:W-:-:S04]  /*9d10*/  F2FP.PACK_AB R5, RZ, R25 ;  /* 0x00000019ff05723e */ /* 0x000fc800000000ff */
[----:B------:R-:W-:-:S05]  /*9d20*/  PRMT R5, R5, 0x5410, RZ ;  /* 0x0000541005057816 */ /* 0x000fca00000000ff */
[----:B------:R0:W-:Y:S01]  /*9d30*/  STG.E [R2.64], R5 ;  /* 0x0000000502007986 */ /* 0x0001e2000c101924 */
[----:B------:R-:W-:Y:S05]  /*9d40*/  BRA `(.L_x_33586) ;  /* 0x00000b6000007947 */ /* 0x000fea0003800000 */
.L_x_33591:
[----:B------:R-:W-:-:S05]  /*9d50*/  PRMT R4, RZ, 0x5410, R25 ;  /* 0x00005410ff047816 */ /* 0x000fca0000000019 */
[----:B------:R-:W-:-:S06]  /*9d60*/  FMUL.FTZ R4, R4, 1 ;  /* 0x3f80000004047820 */ /* 0x000fcc0000410000 */
[----:B------:R-:W0:Y:S02]  /*9d70*/  F2F.F64.F32 R4, R4 ;  /* 0x0000000400047310 */ /* 0x000e240000201800 */
[----:B0-----:R0:W-:Y:S01]  /*9d80*/  STG.E.64 [R2.64], R4 ;  /* 0x0000000402007986 */ /* 0x0011e2000c101b24 */
[----:B------:R-:W-:Y:S05]  /*9d90*/  BRA `(.L_x_33586) ;  /* 0x00000b1000007947 */ /* 0x000fea0003800000 */
.L_x_33581:
        /* <DEDUP_REMOVED lines=13> */
.L_x_33595:
[----:B------:R-:W-:Y:S01]  /*9e70*/  PRMT R25, RZ, 0x5410, R25 ;  /* 0x00005410ff197816 */ /* 0x000fe20000000019 */
[----:B------:R-:W-:-:S04]  /*9e80*/  CS2R R6, SRZ ;  /* 0x0000000000067805 */ /* 0x000fc8000001ff00 */
[----:B------:R-:W-:-:S06]  /*9e90*/  FMUL.FTZ R4, R25, 1 ;  /* 0x3f80000019047820 */ /* 0x000fcc0000410000 */
[----:B------:R-:W0:Y:S02]  /*9ea0*/  F2F.F64.F32 R4, R4 ;  /* 0x0000000400047310 */ /* 0x000e240000201800 */
[----:B0-----:R0:W-:Y:S01]  /*9eb0*/  STG.E.128 [R2.64], R4 ;  /* 0x0000000402007986 */ /* 0x0011e2000c101d24 */
[----:B------:R-:W-:Y:S05]  /*9ec0*/  BRA `(.L_x_33586) ;  /* 0x000009e000007947 */ /* 0x000fea0003800000 */
.L_x_33594:
        /* <DEDUP_REMOVED lines=21> */
.L_x_33599:
[----:B------:R-:W-:Y:S05]  /*a020*/  BSYNC B0 ;  /* 0x0000000000007941 */ /* 0x000fea0003800000 */
.L_x_33598:
[----:B------:R-:W-:-:S05]  /*a030*/  LOP3.LUT R5, R0, R5, RZ, 0xfc, !PT ;  /* 0x0000000500057212 */ /* 0x000fca00078efcff */
[----:B------:R0:W-:Y:S01]  /*a040*/  STG.E.U8 [R2.64], R5 ;  /* 0x0000000502007986 */ /* 0x0001e2000c101124 */
[----:B------:R-:W-:Y:S05]  /*a050*/  BRA `(.L_x_33586) ;  /* 0x0000085000007947 */ /* 0x000fea0003800000 */
.L_x_33597:
        /* <DEDUP_REMOVED lines=13> */
.L_x_33601:
[----:B------:R-:W-:Y:S01]  /*a130*/  IMAD.MOV.U32 R0, RZ, RZ, 0x7f ;  /* 0x0000007fff007424 */ /* 0x000fe200078e00ff */
[----:B------:R-:W-:-:S04]  /*a140*/  ISETP.GT.U32.AND P0, PT, R4, 0x7f800000, PT ;  /* 0x7f8000000400780c */ /* 0x000fc80003f04070 */
[----:B------:R-:W-:-:S04]  /*a150*/  SEL R0, R0, 0x7c, P0 ;  /* 0x0000007c00007807 */ /* 0x000fc80000000000 */
.L_x_33602:
[----:B------:R-:W-:Y:S05]  /*a160*/  BSYNC B0 ;  /* 0x0000000000007941 */ /* 0x000fea0003800000 */
.L_x_33600:
[----:B------:R-:W-:-:S04]  /*a170*/  LOP3.LUT R4, R25, 0x80000000, RZ, 0xc0, !PT ;  /* 0x8000000019047812 */ /* 0x000fc800078ec0ff */
[----:B------:R-:W-:-:S04]  /*a180*/  SHF.R.U32.HI R5, RZ, 0x18, R4 ;  /* 0x00000018ff057819 */ /* 0x000fc80000011604 */
[----:B------:R-:W-:-:S05]  /*a190*/  LOP3.LUT R5, R0, R5, RZ, 0xfc, !PT ;  /* 0x0000000500057212 */ /* 0x000fca00078efcff */
[----:B------:R0:W-:Y:S01]  /*a1a0*/  STG.E.U8 [R2.64], R5 ;  /* 0x0000000502007986 */ /* 0x0001e2000c101124 */
[----:B------:R-:W-:Y:S05]  /*a1b0*/  BRA `(.L_x_33586) ;  /* 0x000006f000007947 */ /* 0x000fea0003800000 */
.L_x_33596:
[----:B------:R0:W-:Y:S01]  /*a1c0*/  STG.E.U16 [R2.64], R25 ;  /* 0x0000001902007986 */ /* 0x0001e2000c101524 */
[----:B------:R-:W-:Y:S05]  /*a1d0*/  BRA `(.L_x_33586) ;  /* 0x000006d000007947 */ /* 0x000fea0003800000 */
.L_x_33593:
        /* <DEDUP_REMOVED lines=12> */
.L_x_33605:
        /* <DEDUP_REMOVED lines=17> */
.L_x_33608:
[----:B------:R-:W-:-:S04]  /*a3b0*/  LOP3.LUT R0, R25, 0x80000000, RZ, 0xc0, !PT ;  /* 0x8000000019007812 */ /* 0x000fc800078ec0ff */
[----:B------:R-:W-:-:S04]  /*a3c0*/  SHF.R.U32.HI R5, RZ, 0x18, R0 ;  /* 0x00000018ff057819 */ /* 0x000fc80000011600 */
[----:B------:R-:W-:-:S04]  /*a3d0*/  LOP3.LUT R4, R4, R5, RZ, 0xfc, !PT ;  /* 0x0000000504047212 */ /* 0x000fc800078efcff */
[----:B------:R-:W-:Y:S02]  /*a3e0*/  PRMT R0, R4, 0x7610, R0 ;  /* 0x0000761004007816 */ /* 0x000fe40000000000 */
.L_x_33607:
[----:B------:R-:W-:Y:S05]  /*a3f0*/  BSYNC B0 ;  /* 0x0000000000007941 */ /* 0x000fea0003800000 */
.L_x_33606:
[----:B------:R0:W-:Y:S01]  /*a400*/  STG.E.U8 [R2.64], R0 ;  /* 0x0000000002007986 */ /* 0x0001e2000c101124 */
[----:B------:R-:W-:Y:S05]  /*a410*/  BRA `(.L_x_33586) ;  /* 0x0000049000007947 */ /* 0x000fea0003800000 */
.L_x_33604:
        /* <DEDUP_REMOVED lines=17> */
.L_x_33611:
[----:B------:R-:W-:-:S04]  /*a530*/  LOP3.LUT R0, R25, 0x80000000, RZ, 0xc0, !PT ;  /* 0x8000000019007812 */ /* 0x000fc800078ec0ff */
[----:B------:R-:W-:-:S04]  /*a540*/  SHF.R.U32.HI R5, RZ, 0x18, R0 ;  /* 0x00000018ff057819 */ /* 0x000fc80000011600 */
[----:B------:R-:W-:-:S04]  /*a550*/  LOP3.LUT R4, R4, R5, RZ, 0xfc, !PT ;  /* 0x0000000504047212 */ /* 0x000fc800078efcff */
[----:B------:R-:W-:Y:S02]  /*a560*/  PRMT R0, R4, 0x7610, R0 ;  /* 0x0000761004007816 */ /* 0x000fe40000000000 */
.L_x_33610:
[----:B------:R-:W-:Y:S05]  /*a570*/  BSYNC B0 ;  /* 0x0000000000007941 */ /* 0x000fea0003800000 */
.L_x_33609:
[----:B------:R0:W-:Y:S01]  /*a580*/  STG.E.U8 [R2.64], R0 ;  /* 0x0000000002007986 */ /* 0x0001e2000c101124 */
[----:B------:R-:W-:Y:S05]  /*a590*/  BRA `(.L_x_33586) ;  /* 0x0000031000007947 */ /* 0x000fea0003800000 */
.L_x_33603:
        /* <DEDUP_REMOVED lines=22> */
.L_x_33585:
        /* <DEDUP_REMOVED lines=20> */
.L_x_33613:
[----:B------:R-:W-:-:S06]  /*a840*/  PRMT R4, RZ, 0x5410, R25 ;  /* 0x00005410ff047816 */ /* 0x000fcc0000000019 */
[----:B------:R-:W0:Y:S02]  /*a850*/  F2I.U64.TRUNC R4, R4 ;  /* 0x0000000400047311 */ /* 0x000e24000020d800 */
[----:B0-----:R0:W-:Y:S01]  /*a860*/  STG.E.64 [R2.64], R4 ;  /* 0x0000000402007986 */ /* 0x0011e2000c101b24 */
[----:B------:R-:W-:Y:S05]  /*a870*/  BRA `(.L_x_33586) ;  /* 0x0000003000007947 */ /* 0x000fea0003800000 */
.L_x_33612:
[----:B------:R-:W-:-:S06]  /*a880*/  PRMT R25, RZ, 0x5410, R25 ;  /* 0x00005410ff197816 */ /* 0x000fcc0000000019 */
[----:B------:R-:W0:Y:S02]  /*a890*/  F2I.FTZ.U32.TRUNC.NTZ R25, R25 ;  /* 0x0000001900197305 */ /* 0x000e24000021f000 */
[----:B0-----:R0:W-:Y:S02]  /*a8a0*/  STG.E [R2.64], R25 ;  /* 0x0000001902007986 */ /* 0x0011e4000c101924 */
.L_x_33586:
        /* <DEDUP_REMOVED lines=23> */
.L_x_33617:
[----:B------:R-:W-:-:S06]  /*aa20*/  PRMT R5, RZ, 0x5410, R24 ;  /* 0x00005410ff057816 */ /* 0x000fcc0000000018 */
[----:B------:R-:W0:Y:S02]  /*aa30*/  F2I.S64.TRUNC R4, R5 ;  /* 0x0000000500047311 */ /* 0x000e24000020d900 */
[----:B0-----:R0:W-:Y:S01]  /*aa40*/  STG.E.U8 [R2.64], R4 ;  /* 0x0000000402007986 */ /* 0x0011e2000c101124 */
[----:B------:R-:W-:Y:S05]  /*aa50*/  BRA `(.L_x_33619) ;  /* 0x00000e4000007947 */ /* 0x000fea0003800000 */
.L_x_33616:
        /* <DEDUP_REMOVED lines=10> */
.L_x_33621:
[----:B------:R-:W-:-:S04]  /*ab00*/  PRMT R24, RZ, 0x5410, R24 ;  /* 0x00005410ff187816 */ /* 0x000fc80000000018 */
[----:B------:R-:W0:Y:S02]  /*ab10*/  F2I.FTZ.TRUNC.NTZ R5, R24 ;  /* 0x0000001800057305 */ /* 0x000e24000021f100 */
[----:B0-----:R0:W-:Y:S01]  /*ab20*/  STG.E [R2.64], R5 ;  /* 0x0000000502007986 */ /* 0x0011e2000c101924 */
[----:B------:R-:W-:Y:S05]  /*ab30*/  BRA `(.L_x_33619) ;  /* 0x00000d6000007947 */ /* 0x000fea0003800000 */
.L_x_33620:
[----:B------:R-:W-:-:S04]  /*ab40*/  PRMT R24, RZ, 0x5410, R24 ;  /* 0x00005410ff187816 */ /* 0x000fc80000000018 */
[----:B------:R-:W0:Y:S02]  /*ab50*/  F2I.FTZ.TRUNC.NTZ R5, R24 ;  /* 0x0000001800057305 */ /* 0x000e24000021f100 */
[----:B0-----:R0:W-:Y:S01]  /*ab60*/  STG.E.U16 [R2.64], R5 ;  /* 0x0000000502007986 */ /* 0x0011e2000c101524 */
[----:B------:R-:W-:Y:S05]  /*ab70*/  BRA `(.L_x_33619) ;  /* 0x00000d2000007947 */ /* 0x000fea0003800000 */
.L_x_33615:
        /* <DEDUP_REMOVED lines=9> */
.L_x_33623:
[----:B------:R-:W-:-:S04]  /*ac10*/  PRMT R0, RZ, 0x5410, R24 ;  /* 0x00005410ff007816 */ /* 0x000fc80000000018 */
[----:B------:R-:W-:-:S05]  /*ac20*/  F2FP.PACK_AB R0, RZ, R0 ;  /* 0x00000000ff00723e */ /* 0x000fca00000000ff */
[----:B------:R0:W-:Y:S01]  /*ac30*/  STG.E.U16 [R2.64], R0 ;  /* 0x0000000002007986 */ /* 0x0001e2000c101524 */
[----:B------:R-:W-:Y:S05]  /*ac40*/  BRA `(.L_x_33619) ;  /* 0x00000c5000007947 */ /* 0x000fea0003800000 */
.L_x_33622:
        /* <DEDUP_REMOVED lines=10> */
.L_x_33625:
[----:B------:R-:W-:-:S04]  /*acf0*/  PRMT R24, RZ, 0x5410, R24 ;  /* 0x00005410ff187816 */ /* 0x000fc80000000018 */
[----:B------:R-:W-:-:S04]  /*ad00*/  F2FP.PACK_AB R5, RZ, R24 ;  /* 0x00000018ff05723e */ /* 0x000fc800000000ff */
[----:B------:R-:W-:-:S05]  /*ad10*/  PRMT R5, R5, 0x5410, RZ ;  /* 0x0000541005057816 */ /* 0x000fca00000000ff */
[----:B------:R0:W-:Y:S01]  /*ad20*/  STG.E [R2.64], R5 ;  /* 0x0000000502007986 */ /* 0x0001e2000c101924 */
[----:B------:R-:W-:Y:S05]  /*ad30*/  BRA `(.L_x_33619) ;  /* 0x00000b6000007947 */ /* 0x000fea0003800000 */
.L_x_33624:
[----:B------:R-:W-:-:S05]  /*ad40*/  PRMT R4, RZ, 0x5410, R24 ;  /* 0x00005410ff047816 */ /* 0x000fca0000000018 */
[----:B------:R-:W-:-:S06]  /*ad50*/  FMUL.FTZ R4, R4, 1 ;  /* 0x3f80000004047820 */ /* 0x000fcc0000410000 */
[----:B------:R-:W0:Y:S02]  /*ad60*/  F2F.F64.F32 R4, R4 ;  /* 0x0000000400047310 */ /* 0x000e240000201800 */
[----:B0-----:R0:W-:Y:S01]  /*ad70*/  STG.E.64 [R2.64], R4 ;  /* 0x0000000402007986 */ /* 0x0011e2000c101b24 */
[----:B------:R-:W-:Y:S05]  /*ad80*/  BRA `(.L_x_33619) ;  /* 0x00000b1000007947 */ /* 0x000fea0003800000 */
.L_x_33614:
        /* <DEDUP_REMOVED lines=13> */
.L_x_33628:
[----:B------:R-:W-:Y:S01]  /*ae60*/  PRMT R24, RZ, 0x5410, R24 ;  /* 0x00005410ff187816 */ /* 0x000fe20000000018 */
[----:B------:R-:W-:-:S04]  /*ae70*/  CS2R R6, SRZ ;  /* 0x0000000000067805 */ /* 0x000fc8000001ff00 */
[----:B------:R-:W-:-:S06]  /*ae80*/  FMUL.FTZ R4, R24, 1 ;  /* 0x3f80000018047820 */ /* 0x000fcc0000410000 */
[----:B------:R-:W0:Y:S02]  /*ae90*/  F2F.F64.F32 R4, R4 ;  /* 0x0000000400047310 */ /* 0x000e240000201800 */
[----:B0-----:R0:W-:Y:S01]  /*aea0*/  STG.E.128 [R2.64], R4 ;  /* 0x0000000402007986 */ /* 0x0011e2000c101d24 */
[----:B------:R-:W-:Y:S05]  /*aeb0*/  BRA `(.L_x_33619) ;  /* 0x000009e000007947 */ /* 0x000fea0003800000 */
.L_x_33627:
        /* <DEDUP_REMOVED lines=21> */
.L_x_33632:
[----:B------:R-:W-:Y:S05]  /*b010*/  BSYNC B0 ;  /* 0x0000000000007941 */ /* 0x000fea0003800000 */
.L_x_33631:
[----:B------:R-:W-:-:S05]  /*b020*/  LOP3.LUT R5, R0, R5, RZ, 0xfc, !PT ;  /* 0x0000000500057212 */ /* 0x000fca00078efcff */
[----:B------:R0:W-:Y:S01]  /*b030*/  STG.E.U8 [R2.64], R5 ;  /* 0x0000000502007986 */ /* 0x0001e2000c101124 */
[----:B------:R-:W-:Y:S05]  /*b040*/  BRA `(.L_x_33619) ;  /* 0x0000085000007947 */ /* 0x000fea0003800000 */
.L_x_33630:
        /* <DEDUP_REMOVED lines=13> */
.L_x_33634:
[----:B------:R-:W-:Y:S01]  /*b120*/  IMAD.MOV.U32 R0, RZ, RZ, 0x7f ;  /* 0x0000007fff007424 */ /* 0x000fe200078e00ff */
[----:B------:R-:W-:-:S04]  /*b130*/  ISETP.GT.U32.AND P0, PT, R4, 0x7f800000, PT ;  /* 0x7f8000000400780c */ /* 0x000fc80003f04070 */
[----:B------:R-:W-:-:S04]  /*b140*/  SEL R0, R0, 0x7c, P0 ;  /* 0x0000007c00007807 */ /* 0x000fc80000000000 */
.L_x_33635:
[----:B------:R-:W-:Y:S05]  /*b150*/  BSYNC B0 ;  /* 0x0000000000007941 */ /* 0x000fea0003800000 */
.L_x_33633:
[----:B------:R-:W-:-:S04]  /*b160*/  LOP3.LUT R4, R5, 0x80000000, RZ, 0xc0, !PT ;  /* 0x8000000005047812 */ /* 0x000fc800078ec0ff */
[----:B------:R-:W-:-:S04]  /*b170*/  SHF.R.U32.HI R5, RZ, 0x18, R4 ;  /* 0x00000018ff057819 */ /* 0x000fc80000011604 */
[----:B------:R-:W-:-:S05]  /*b180*/  LOP3.LUT R5, R0, R5, RZ, 0xfc, !PT ;  /* 0x0000000500057212 */ /* 0x000fca00078efcff */
[----:B------:R0:W-:Y:S01]  /*b190*/  STG.E.U8 [R2.64], R5 ;  /* 0x0000000502007986 */ /* 0x0001e2000c101124 */
[----:B------:R-:W-:Y:S05]  /*b1a0*/  BRA `(.L_x_33619) ;  /* 0x000006f000007947 */ /* 0x000fea0003800000 */
.L_x_33629:
[----:B------:R0:W-:Y:S01]  /*b1b0*/  STG.E.U16 [R2.64], R24 ;  /* 0x0000001802007986 */ /* 0x0001e2000c101524 */
[----:B------:R-:W-:Y:S05]  /*b1c0*/  BRA `(.L_x_33619) ;  /* 0x000006d000007947 */ /* 0x000fea0003800000 */
.L_x_33626:
        /* <DEDUP_REMOVED lines=12> */
.L_x_33638:
        /* <DEDUP_REMOVED lines=17> */
.L_x_33641:
[----:B------:R-:W-:-:S04]  /*b3a0*/  LOP3.LUT R0, R7, 0x80000000, RZ, 0xc0, !PT ;  /* 0x8000000007007812 */ /* 0x000fc800078ec0ff */
[----:B------:R-:W-:-:S04]  /*b3b0*/  SHF.R.U32.HI R5, RZ, 0x18, R0 ;  /* 0x00000018ff057819 */ /* 0x000fc80000011600 */
[----:B------:R-:W-:-:S04]  /*b3c0*/  LOP3.LUT R4, R4, R5, RZ, 0xfc, !PT ;  /* 0x0000000504047212 */ /* 0x000fc800078efcff */
[----:B------:R-:W-:Y:S02]  /*b3d0*/  PRMT R0, R4, 0x7610, R0 ;  /* 0x0000761004007816 */ /* 0x000fe40000000000 */
.L_x_33640:
[----:B------:R-:W-:Y:S05]  /*b3e0*/  BSYNC B0 ;  /* 0x0000000000007941 */ /* 0x000fea0003800000 */
.L_x_33639:
[----:B------:R0:W-:Y:S01]  /*b3f0*/  STG.E.U8 [R2.64], R0 ;  /* 0x0000000002007986 */ /* 0x0001e2000c101124 */
[----:B------:R-:W-:Y:S05]  /*b400*/  BRA `(.L_x_33619) ;  /* 0x0000049000007947 */ /* 0x000fea0003800000 */
.L_x_33637:
        /* <DEDUP_REMOVED lines=17> */
.L_x_33644:
[----:B------:R-:W-:-:S04]  /*b520*/  LOP3.LUT R0, R7, 0x80000000, RZ, 0xc0, !PT ;  /* 0x8000000007007812 */ /* 0x000fc800078ec0ff */
[----:B------:R-:W-:-:S04]  /*b530*/  SHF.R.U32.HI R5, RZ, 0x18, R0 ;  /* 0x00000018ff057819 */ /* 0x000fc80000011600 */
[----:B------:R-:W-:-:S04]  /*b540*/  LOP3.LUT R4, R4, R5, RZ, 0xfc, !PT ;  /* 0x0000000504047212 */ /* 0x000fc800078efcff */
[----:B------:R-:W-:Y:S02]  /*b550*/  PRMT R0, R4, 0x7610, R0 ;  /* 0x0000761004007816 */ /* 0x000fe40000000000 */
.L_x_33643:
[----:B------:R-:W-:Y:S05]  /*b560*/  BSYNC B0 ;  /* 0x0000000000007941 */ /* 0x000fea0003800000 */
.L_x_33642:
[----:B------:R0:W-:Y:S01]  /*b570*/  STG.E.U8 [R2.64], R0 ;  /* 0x0000000002007986 */ /* 0x0001e2000c101124 */
[----:B------:R-:W-:Y:S05]  /*b580*/  BRA `(.L_x_33619) ;  /* 0x0000031000007947 */ /* 0x000fea0003800000 */
.L_x_33636:
        /* <DEDUP_REMOVED lines=22> */
.L_x_33618:
        /* <DEDUP_REMOVED lines=20> */
.L_x_33646:
[----:B------:R-:W-:-:S06]  /*b830*/  PRMT R4, RZ, 0x5410, R24 ;  /* 0x00005410ff047816 */ /* 0x000fcc0000000018 */
[----:B------:R-:W0:Y:S02]  /*b840*/  F2I.U64.TRUNC R4, R4 ;  /* 0x0000000400047311 */ /* 0x000e24000020d800 */
[----:B0-----:R0:W-:Y:S01]  /*b850*/  STG.E.64 [R2.64], R4 ;  /* 0x0000000402007986 */ /* 0x0011e2000c101b24 */
[----:B------:R-:W-:Y:S05]  /*b860*/  BRA `(.L_x_33619) ;  /* 0x0000003000007947 */ /* 0x000fea0003800000 */
.L_x_33645:
[----:B------:R-:W-:-:S04]  /*b870*/  PRMT R24, RZ, 0x5410, R24 ;  /* 0x00005410ff187816 */ /* 0x000fc80000000018 */
[----:B------:R-:W0:Y:S02]  /*b880*/  F2I.FTZ.U32.TRUNC.NTZ R5, R24 ;  /* 0x0000001800057305 */ /* 0x000e24000021f000 */
[----:B0-----:R0:W-:Y:S02]  /*b890*/  STG.E [R2.64], R5 ;  /* 0x0000000502007986 */ /* 0x0011e4000c101924 */
.L_x_33619:
[----:B------:R-:W-:Y:S02]  /*b8a0*/  IADD3 R17, R17, 0x80, RZ ;  /* 0x0000008011117810 */ /* 0x000fe40007ffe0ff */
.L_x_33580:
[----:B------:R-:W-:Y:S05]  /*b8b0*/  BSYNC B6 ;  /* 0x0000000000067941 */ /* 0x000fea0003800000 */
.L_x_33579:
        /* <DEDUP_REMOVED lines=21> */
.L_x_33650:
[----:B------:R-:W-:-:S06]  /*ba10*/  PRMT R5, RZ, 0x5410, R23 ;  /* 0x00005410ff057816 */ /* 0x000fcc0000000017 */
[----:B------:R-:W0:Y:S02]  /*ba20*/  F2I.S64.TRUNC R4, R5 ;  /* 0x0000000500047311 */ /* 0x000e24000020d900 */
[----:B0-----:R-:W-:Y:S01]  /*ba30*/  STG.E.U8 [R2.64], R4 ;  /* 0x0000000402007986 */ /* 0x001fe2000c101124 */
[----:B------:R-:W-:Y:S05]  /*ba40*/  EXIT ;  /* 0x000000000000794d */ /* 0x000fea0003800000 */
.L_x_33649:
        /* <DEDUP_REMOVED lines=10> */
.L_x_33653:
[----:B------:R-:W-:-:S06]  /*baf0*/  PRMT R23, RZ, 0x5410, R23 ;  /* 0x00005410ff177816 */ /* 0x000fcc0000000017 */
[----:B------:R-:W0:Y:S02]  /*bb00*/  F2I.FTZ.TRUNC.NTZ R23, R23 ;  /* 0x0000001700177305 */ /* 0x000e24000021f100 */
[----:B0-----:R-:W-:Y:S01]  /*bb10*/  STG.E [R2.64], R23 ;  /* 0x0000001702007986 */ /* 0x001fe2000c101924 */
[----:B------:R-:W-:Y:S05]  /*bb20*/  EXIT ;  /* 0x000000000000794d */ /* 0x000fea0003800000 */
.L_x_33652:
[----:B------:R-:W-:-:S06]  /*bb30*/  PRMT R23, RZ, 0x5410, R23 ;  /* 0x00005410ff177816 */ /* 0x000fcc0000000017 */
[----:B------:R-:W0:Y:S02]  /*bb40*/  F2I.FTZ.TRUNC.NTZ R23, R23 ;  /* 0x0000001700177305 */ /* 0x000e24000021f100 */
[----:B0-----:R-:W-:Y:S01]  /*bb50*/  STG.E.U16 [R2.64], R23 ;  /* 0x0000001702007986 */ /* 0x001fe2000c101524 */
[----:B------:R-:W-:Y:S05]  /*bb60*/  EXIT ;  /* 0x000000000000794d */ /* 0x000fea0003800000 */
.L_x_33648:
        /* <DEDUP_REMOVED lines=9> */
.L_x_33655:
[----:B------:R-:W-:-:S04]  /*bc00*/  PRMT R0, RZ, 0x5410, R23 ;  /* 0x00005410ff007816 */ /* 0x000fc80000000017 */
[----:B------:R-:W-:-:S05]  /*bc10*/  F2FP.PACK_AB R0, RZ, R0 ;  /* 0x00000000ff00723e */ /* 0x000fca00000000ff */
[----:B------:R-:W-:Y:S01]  /*bc20*/  STG.E.U16 [R2.64], R0 ;  /* 0x0000000002007986 */ /* 0x000fe2000c101524 */
[----:B------:R-:W-:Y:S05]  /*bc30*/  EXIT ;  /* 0x000000000000794d */ /* 0x000fea0003800000 */
.L_x_33654:
        /* <DEDUP_REMOVED lines=10> */
.L_x_33657:
[----:B------:R-:W-:-:S04]  /*bce0*/  PRMT R23, RZ, 0x5410, R23 ;  /* 0x00005410ff177816 */ /* 0x000fc80000000017 */
[----:B------:R-:W-:-:S04]  /*bcf0*/  F2FP.PACK_AB R5, RZ, R23 ;  /* 0x00000017ff05723e */ /* 0x000fc800000000ff */
[----:B------:R-:W-:-:S05]  /*bd00*/  PRMT R5, R5, 0x5410, RZ ;  /* 0x0000541005057816 */ /* 0x000fca00000000ff */
[----:B------:R-:W-:Y:S01]  /*bd10*/  STG.E [R2.64], R5 ;  /* 0x0000000502007986 */ /* 0x000fe2000c101924 */
[----:B------:R-:W-:Y:S05]  /*bd20*/  EXIT ;  /* 0x000000000000794d */ /* 0x000fea0003800000 */
.L_x_33656:
[----:B------:R-:W-:-:S05]  /*bd30*/  PRMT R4, RZ, 0x5410, R23 ;  /* 0x00005410ff047816 */ /* 0x000fca0000000017 */
[----:B------:R-:W-:-:S06]  /*bd40*/  FMUL.FTZ R4, R4, 1 ;  /* 0x3f80000004047820 */ /* 0x000fcc0000410000 */
[----:B------:R-:W0:Y:S02]  /*bd50*/  F2F.F64.F32 R4, R4 ;  /* 0x0000000400047310 */ /* 0x000e240000201800 */
[----:B0-----:R-:W-:Y:S01]  /*bd60*/  STG.E.64 [R2.64], R4 ;  /* 0x0000000402007986 */ /* 0x001fe2000c101b24 */
[----:B------:R-:W-:Y:S05]  /*bd70*/  EXIT ;  /* 0x000000000000794d */ /* 0x000fea0003800000 */
.L_x_33647:
        /* <DEDUP_REMOVED lines=13> */
.L_x_33660:
[----:B------:R-:W-:Y:S01]  /*be50*/  PRMT R23, RZ, 0x5410, R23 ;  /* 0x00005410ff177816 */ /* 0x000fe20000000017 */
[----:B------:R-:W-:-:S04]  /*be60*/  CS2R R6, SRZ ;  /* 0x0000000000067805 */ /* 0x000fc8000001ff00 */
[----:B------:R-:W-:-:S06]  /*be70*/  FMUL.FTZ R4, R23, 1 ;  /* 0x3f80000017047820 */ /* 0x000fcc0000410000 */
[----:B------:R-:W0:Y:S02]  /*be80*/  F2F.F64.F32 R4, R4 ;  /* 0x0000000400047310 */ /* 0x000e240000201800 */
[----:B0-----:R-:W-:Y:S01]  /*be90*/  STG.E.128 [R2.64], R4 ;  /* 0x0000000402007986 */ /* 0x001fe2000c101d24 */
[----:B------:R-:W-:Y:S05]  /*bea0*/  EXIT ;  /* 0x000000000000794d */ /* 0x000fea0003800000 */
.L_x_33659:
        /* <DEDUP_REMOVED lines=21> */
.L_x_33664:
[----:B------:R-:W-:Y:S05]  /*c000*/  BSYNC B0 ;  /* 0x0000000000007941 */ /* 0x000fea0003800000 */
.L_x_33663:
[----:B------:R-:W-:-:S05]  /*c010*/  LOP3.LUT R5, R0, R5, RZ, 0xfc, !PT ;  /* 0x0000000500057212 */ /* 0x000fca00078efcff */
[----:B------:R-:W-:Y:S01]  /*c020*/  STG.E.U8 [R2.64], R5 ;  /* 0x0000000502007986 */ /* 0x000fe2000c101124 */
[----:B------:R-:W-:Y:S05]  /*c030*/  EXIT ;  /* 0x000000000000794d */ /* 0x000fea0003800000 */
.L_x_33662:
        /* <DEDUP_REMOVED lines=13> */
.L_x_33666:
[----:B------:R-:W-:Y:S01]  /*c110*/  IMAD.MOV.U32 R0, RZ, RZ, 0x7f ;  /* 0x0000007fff007424 */ /* 0x000fe200078e00ff */
[----:B------:R-:W-:-:S04]  /*c120*/  ISETP.GT.U32.AND P0, PT, R4, 0x7f800000, PT ;  /* 0x7f8000000400780c */ /* 0x000fc80003f04070 */
[----:B------:R-:W-:-:S04]  /*c130*/  SEL R0, R0, 0x7c, P0 ;  /* 0x0000007c00007807 */ /* 0x000fc80000000000 */
.L_x_33667:
[----:B------:R-:W-:Y:S05]  /*c140*/  BSYNC B0 ;  /* 0x0000000000007941 */ /* 0x000fea0003800000 */
.L_x_33665:
[----:B------:R-:W-:-:S04]  /*c150*/  LOP3.LUT R4, R23, 0x80000000, RZ, 0xc0, !PT ;  /* 0x8000000017047812 */ /* 0x000fc800078ec0ff */
[----:B------:R-:W-:-:S04]  /*c160*/  SHF.R.U32.HI R5, RZ, 0x18, R4 ;  /* 0x00000018ff057819 */ /* 0x000fc80000011604 */
[----:B------:R-:W-:-:S05]  /*c170*/  LOP3.LUT R5, R0, R5, RZ, 0xfc, !PT ;  /* 0x0000000500057212 */ /* 0x000fca00078efcff */
[----:B------:R-:W-:Y:S01]  /*c180*/  STG.E.U8 [R2.64], R5 ;  /* 0x0000000502007986 */ /* 0x000fe2000c101124 */
[----:B------:R-:W-:Y:S05]  /*c190*/  EXIT ;  /* 0x000000000000794d */ /* 0x000fea0003800000 */
.L_x_33661:
[----:B------:R-:W-:Y:S01]  /*c1a0*/  STG.E.U16 [R2.64], R23 ;  /* 0x0000001702007986 */ /* 0x000fe2000c101524 */
[----:B------:R-:W-:Y:S05]  /*c1b0*/  EXIT ;  /* 0x000000000000794d */ /* 0x000fea0003800000 */
.L_x_33658:
        /* <DEDUP_REMOVED lines=12> */
.L_x_33670:
        /* <DEDUP_REMOVED lines=17> */
.L_x_33673:
[----:B------:R-:W-:-:S04]  /*c390*/  LOP3.LUT R0, R23, 0x80000000, RZ, 0xc0, !PT ;  /* 0x8000000017007812 */ /* 0x000fc800078ec0ff */
[----:B------:R-:W-:-:S04]  /*c3a0*/  SHF.R.U32.HI R5, RZ, 0x18, R0 ;  /* 0x00000018ff057819 */ /* 0x000fc80000011600 */
[----:B------:R-:W-:-:S04]  /*c3b0*/  LOP3.LUT R4, R4, R5, RZ, 0xfc, !PT ;  /* 0x0000000504047212 */ /* 0x000fc800078efcff */
[----:B------:R-:W-:Y:S02]  /*c3c0*/  PRMT R0, R4, 0x7610, R0 ;  /* 0x0000761004007816 */ /* 0x000fe40000000000 */
.L_x_33672:
[----:B------:R-:W-:Y:S05]  /*c3d0*/  BSYNC B0 ;  /* 0x0000000000007941 */ /* 0x000fea0003800000 */
.L_x_33671:
[----:B------:R-:W-:Y:S01]  /*c3e0*/  STG.E.U8 [R2.64], R0 ;  /* 0x0000000002007986 */ /* 0x000fe2000c101124 */
[----:B------:R-:W-:Y:S05]  /*c3f0*/  EXIT ;  /* 0x000000000000794d */ /* 0x000fea0003800000 */
.L_x_33669:
        /* <DEDUP_REMOVED lines=17> */
.L_x_33676:
[----:B------:R-:W-:-:S04]  /*c510*/  LOP3.LUT R0, R23, 0x80000000, RZ, 0xc0, !PT ;  /* 0x8000000017007812 */ /* 0x000fc800078ec0ff */
[----:B------:R-:W-:-:S04]  /*c520*/  SHF.R.U32.HI R5, RZ, 0x18, R0 ;  /* 0x00000018ff057819 */ /* 0x000fc80000011600 */
[----:B------:R-:W-:-:S04]  /*c530*/  LOP3.LUT R4, R4, R5, RZ, 0xfc, !PT ;  /* 0x0000000504047212 */ /* 0x000fc800078efcff */
[----:B------:R-:W-:Y:S02]  /*c540*/  PRMT R0, R4, 0x7610, R0 ;  /* 0x0000761004007816 */ /* 0x000fe40000000000 */
.L_x_33675:
[----:B------:R-:W-:Y:S05]  /*c550*/  BSYNC B0 ;  /* 0x0000000000007941 */ /* 0x000fea0003800000 */
.L_x_33674:
[----:B------:R-:W-:Y:S01]  /*c560*/  STG.E.U8 [R2.64], R0 ;  /* 0x0000000002007986 */ /* 0x000fe2000c101124 */
[----:B------:R-:W-:Y:S05]  /*c570*/  EXIT ;  /* 0x000000000000794d */ /* 0x000fea0003800000 */
.L_x_33668:
        /* <DEDUP_REMOVED lines=22> */
.L_x_33651:
        /* <DEDUP_REMOVED lines=20> */
.L_x_33678:
[----:B------:R-:W-:-:S06]  /*c820*/  PRMT R4, RZ, 0x5410, R23 ;  /* 0x00005410ff047816 */ /* 0x000fcc0000000017 */
[----:B------:R-:W0:Y:S02]  /*c830*/  F2I.U64.TRUNC R4, R4 ;  /* 0x0000000400047311 */ /* 0x000e24000020d800 */
[----:B0-----:R-:W-:Y:S01]  /*c840*/  STG.E.64 [R2.64], R4 ;  /* 0x0000000402007986 */ /* 0x001fe2000c101b24 */
[----:B------:R-:W-:Y:S05]  /*c850*/  EXIT ;  /* 0x000000000000794d */ /* 0x000fea0003800000 */
.L_x_33677:
[----:B------:R-:W-:-:S06]  /*c860*/  PRMT R23, RZ, 0x5410, R23 ;  /* 0x00005410ff177816 */ /* 0x000fcc0000000017 */
[----:B------:R-:W0:Y:S02]  /*c870*/  F2I.FTZ.U32.TRUNC.NTZ R23, R23 ;  /* 0x0000001700177305 */ /* 0x000e24000021f000 */
[----:B0-----:R-:W-:Y:S01]  /*c880*/  STG.E [R2.64], R23 ;  /* 0x0000001702007986 */ /* 0x001fe2000c101924 */
[----:B------:R-:W-:Y:S05]  /*c890*/  EXIT ;  /* 0x000000000000794d */ /* 0x000fea0003800000 */
.L_x_33679:
        /* <DEDUP_REMOVED lines=14> */
.L_x_61878:


//--------------------- .text._ZN2at6native18elementwise_kernelILi128ELi4EZNS0_22gpu_kernel_impl_nocastIZZZNS0_50_GLOBAL__N__2680c7bb_12_PowKernel_cu_b2145a98_318424pow_tensor_tensor_kernelERNS_18TensorIteratorBaseEENKUlvE_clEvENKUlvE9_clEvEUlN3c108BFloat16ES9_E_EEvS5_RKT_EUliE_EEviT1_ --------------------------
	.section	.text._ZN2at6native18elementwise_kernelILi128ELi4EZNS0_22gpu_kernel_impl_nocastIZZZNS0_50_GLOBAL__N__2680c7bb_12_PowKernel_cu_b2145a98_318424pow_tensor_tensor_kernelERNS_18TensorIteratorBaseEENKUlvE_clEvENKUlvE9_clEvEUlN3c108BFloat16ES9_E_EEvS5_RKT_EUliE_EEviT1_,"ax",@progbits
	.sectioninfo	@"SHI_REGISTERS=12"
	.align	128
        .global         _ZN2at6native18elementwise_kernelILi128ELi4EZNS0_22gpu_kernel_impl_nocastIZZZNS0_50_GLOBAL__N__2680c7bb_12_PowKernel_cu_b2145a98_318424pow_tensor_tensor_kernelERNS_18TensorIteratorBaseEENKUlvE_clEvENKUlvE9_clEvEUlN3c108BFloat16ES9_E_EEvS5_RKT_EUliE_EEviT1_
        .type           _ZN2at6native18elementwise_kernelILi128ELi4EZNS0_22gpu_kernel_impl_nocastIZZZNS0_50_GLOBAL__N__2680c7bb_12_PowKernel_cu_b2145a98_318424pow_tensor_tensor_kernelERNS_18TensorIteratorBaseEENKUlvE_clEvENKUlvE9_clEvEUlN3c108BFloat16ES9_E_EEvS5_RKT_EUliE_EEviT1_,@function
        .size           _ZN2at6native18elementwise_kernelILi128ELi4EZNS0_22gpu_kernel_impl_nocastIZZZNS0_50_GLOBAL__N__2680c7bb_12_PowKernel_cu_b2145a98_318424pow_tensor_tensor_kernelERNS_18TensorIteratorBaseEENKUlvE_clEvENKUlvE9_clEvEUlN3c108BFloat16ES9_E_EEvS5_RKT_EUliE_EEviT1_,(.L_x_61879 - _ZN2at6native18elementwise_kernelILi128ELi4EZNS0_22gpu_kernel_impl_nocastIZZZNS0_50_GLOBAL__N__2680c7bb_12_PowKernel_cu_b2145a98_318424pow_tensor_tensor_kernelERNS_18TensorIteratorBaseEENKUlvE_clEvENKUlvE9_clEvEUlN3c108BFloat16ES9_E_EEvS5_RKT_EUliE_EEviT1_)
        .other          _ZN2at6native18elementwise_kernelILi128ELi4EZNS0_22gpu_kernel_impl_nocastIZZZNS0_50_GLOBAL__N__2680c7bb_12_PowKernel_cu_b2145a98_318424pow_tensor_tensor_kernelERNS_18TensorIteratorBaseEENKUlvE_clEvENKUlvE9_clEvEUlN3c108BFloat16ES9_E_EEvS5_RKT_EUliE_EEviT1_,@"STO_CUDA_ENTRY STV_DEFAULT"
_ZN2at6native18elementwise_kernelILi128ELi4EZNS0_22gpu_kernel_impl_nocastIZZZNS0_50_GLOBAL__N__2680c7bb_12_PowKernel_cu_b2145a98_318424pow_tensor_tensor_kernelERNS_18TensorIteratorBaseEENKUlvE_clEvENKUlvE9_clEvEUlN3c108BFloat16ES9_E_EEvS5_RKT_EUliE_EEviT1_:
.text._ZN2at6native18elementwise_kernelILi128ELi4EZNS0_22gpu_kernel_impl_nocastIZZZNS0_50_GLOBAL__N__2680c7bb_12_PowKernel_cu_b2145a98_318424pow_tensor_tensor_kernelERNS_18TensorIteratorBaseEENKUlvE_clEvENKUlvE9_clEvEUlN3c108BFloat16ES9_E_EEvS5_RKT_EUliE_EEviT1_:
        /* <DEDUP_REMOVED lines=10> */
[----:B------:R-:W-:-:S11]  /*00a0*/  CS2R R2, SRZ ;  /* 0x0000000000027805 */ /* 0x000fd6000001ff00 */
        /* <DEDUP_REMOVED lines=244> */
[C---:B------:R-:W-:Y:S02]  /*0ff0*/  IMAD R4, R7.reuse, c[0x0][0x3b0], R4 ;  /* 0x0000ec0007047a24 */ /* 0x040fe400078e0204 */
[----:B------:R-:W-:Y:S02]  /*1000*/  IMAD R3, R7, c[0x0][0x3b4], R3 ;  /* 0x0000ed0007037a24 */ /* 0x000fe400078e0203 */
[----:B------:R-:W-:-:S04]  /*1010*/  @P0 IMAD R9, R5, c[0x0][0x28c], R9 ;  /* 0x0000a30005090a24 */ /* 0x000fc800078e0209 */
[C---:B------:R-:W-:Y:S02]  /*1020*/  @P0 IMAD R2, R9.reuse, c[0x0][0x3b8], R2 ;  /* 0x0000ee0009020a24 */ /* 0x040fe400078e0202 */
[C---:B------:R-:W-:Y:S02]  /*1030*/  @P0 IMAD R4, R9.reuse, c[0x0][0x3bc], R4 ;  /* 0x0000ef0009040a24 */ /* 0x040fe400078e0204 */
[----:B------:R-:W-:-:S03]  /*1040*/  @P0 IMAD R3, R9, c[0x0][0x3c0], R3 ;  /* 0x0000f00009030a24 */ /* 0x000fc600078e0203 */
.L_x_33682:
[----:B------:R-:W-:-:S04]  /*1050*/  IADD3 R4, P0, R4, c[0x0][0x3d0], RZ ;  /* 0x0000f40004047a10 */ /* 0x000fc80007f1e0ff */
[----:B------:R-:W-:-:S05]  /*1060*/  IADD3.X R5, RZ, c[0x0][0x3d4], RZ, P0, !PT ;  /* 0x0000f500ff057a10 */ /* 0x000fca00007fe4ff */
[----:B------:R-:W2:Y:S01]  /*1070*/  LDG.E.U16 R4, [R4.64] ;  /* 0x0000000404047981 */ /* 0x000ea2000c1e1500 */
[----:B------:R-:W-:-:S04]  /*1080*/  IADD3 R6, P0, R3, c[0x0][0x3d8], RZ ;  /* 0x0000f60003067a10 */ /* 0x000fc80007f1e0ff */
[----:B------:R-:W-:-:S05]  /*1090*/  IADD3.X R7, RZ, c[0x0][0x3dc], RZ, P0, !PT ;  /* 0x0000f700ff077a10 */ /* 0x000fca00007fe4ff */
[----:B------:R-:W3:Y:S01]  /*10a0*/  LDG.E.U16 R6, [R6.64] ;  /* 0x0000000406067981 */ /* 0x000ee2000c1e1500 */
[----:B------:R-:W-:Y:S02]  /*10b0*/  IADD3 R2, P0, R2, c[0x0][0x3c8], RZ ;  /* 0x0000f20002027a10 */ /* 0x000fe40007f1e0ff */
[----:B------:R-:W-:Y:S02]  /*10c0*/  IADD3 R0, R0, 0x80, RZ ;  /* 0x0000008000007810 */ /* 0x000fe40007ffe0ff */
[----:B--2---:R-:W-:-:S04]  /*10d0*/  PRMT R4, RZ, 0x5410, R4 ;  /* 0x00005410ff047816 */ /* 0x004fc80000000004 */
[----:B------:R-:W0:Y:S01]  /*10e0*/  MUFU.LG2 R3, R4 ;  /* 0x0000000400037308 */ /* 0x000e220000000c00 */
[----:B---3--:R-:W-:-:S05]  /*10f0*/  PRMT R6, RZ, 0x5410, R6 ;  /* 0x00005410ff067816 */ /* 0x008fca0000000006 */
[----:B0-----:R-:W-:Y:S01]  /*1100*/  FMUL.FTZ R8, R6, R3 ;  /* 0x0000000306087220 */ /* 0x001fe20000410000 */
[----:B------:R-:W-:-:S05]  /*1110*/  IADD3.X R3, RZ, c[0x0][0x3cc], RZ, P0, !PT ;  /* 0x0000f300ff037a10 */ /* 0x000fca00007fe4ff */
[----:B------:R-:W0:Y:S02]  /*1120*/  MUFU.EX2 R8, R8 ;  /* 0x0000000800087308 */ /* 0x000e240000000800 */
[----:B0-----:R-:W-:-:S05]  /*1130*/  F2FP.BF16.PACK_AB R5, RZ, R8 ;  /* 0x00000008ff05723e */ /* 0x001fca00000010ff */
[----:B------:R0:W-:Y:S02]  /*1140*/  STG.E.U16 [R2.64], R5 ;  /* 0x0000000502007986 */ /* 0x0001e4000c101504 */
.L_x_33681:
[----:B------:R-:W-:Y:S05]  /*1150*/  BSYNC B0 ;  /* 0x0000000000007941 */ /* 0x000fea0003800000 */
.L_x_33680:
[----:B------:R-:W-:Y:S01]  /*1160*/  ISETP.GE.AND P0, PT, R0, c[0x0][0x160], PT ;  /* 0x0000580000007a0c */ /* 0x000fe20003f06270 */
[----:B------:R-:W-:-:S12]  /*1170*/  BSSY B0, `(.L_x_33683) ;  /* 0x000021e000007945 */ /* 0x000fd80003800000 */
[----:B------:R-:W-:Y:S05]  /*1180*/  @P0 BRA `(.L_x_33684) ;  /* 0x000021c000000947 */ /* 0x000fea0003800000 */
[----:B------:R-:W-:Y:S01]  /*1190*/  ISETP.NE.AND P0, PT, RZ, c[0x0][0x168], PT ;  /* 0x00005a00ff007a0c */ /* 0x000fe20003f05270 */
[----:B------:R-:W-:Y:S01]  /*11a0*/  HFMA2.MMA R4, -RZ, RZ, 0, 0 ;  /* 0x00000000ff047435 */ /* 0x000fe200000001ff */
[----:B0-----:R-:W-:-:S11]  /*11b0*/  CS2R R2, SRZ ;  /* 0x0000000000027805 */ /* 0x001fd6000001ff00 */
        /* <DEDUP_REMOVED lines=250> */
.L_x_33685:
        /* <DEDUP_REMOVED lines=12> */
[----:B------:R-:W-:Y:S02]  /*2220*/  IADD3.X R3, RZ, c[0x0][0x3cc], RZ, P0, !PT ;  /* 0x0000f300ff037a10 */ /* 0x000fe400007fe4ff */
[----:B------:R-:W-:-:S03]  /*2230*/  ISETP.GE.AND P0, PT, R0, c[0x0][0x160], PT ;  /* 0x0000580000007a0c */ /* 0x000fc60003f06270 */
[----:B------:R-:W0:Y:S02]  /*2240*/  MUFU.EX2 R8, R8 ;  /* 0x0000000800087308 */ /* 0x000e240000000800 */
[----:B0-----:R-:W-:-:S05]  /*2250*/  F2FP.BF16.PACK_AB R5, RZ, R8 ;  /* 0x00000008ff05723e */ /* 0x001fca00000010ff */
[----:B------:R0:W-:Y:S03]  /*2260*/  STG.E.U16 [R2.64], R5 ;  /* 0x0000000502007986 */ /* 0x0001e6000c101504 */
        /* <DEDUP_REMOVED lines=254> */
.L_x_33686:
        /* <DEDUP_REMOVED lines=16> */
.L_x_33684:
[----:B------:R-:W-:Y:S05]  /*3350*/  BSYNC B0 ;  /* 0x0000000000007941 */ /* 0x000fea0003800000 */
.L_x_33683:
[----:B------:R-:W-:-:S13]  /*3360*/  ISETP.GE.AND P0, PT, R0, c[0x0][0x160], PT ;  /* 0x0000580000007a0c */ /* 0x000fda0003f06270 */
[----:B------:R-:W-:Y:S05]  /*3370*/  @P0 EXIT ;  /* 0x000000000000094d */ /* 0x000fea0003800000 */
        /* <DEDUP_REMOVED lines=247> */
[C---:B------:R-:W-:Y:S02]  /*42f0*/  IMAD R4, R7.reuse, c[0x0][0x3b0], R4 ;  /* 0x0000ec0007047a24 */ /* 0x040fe400078e0204 */
[----:B------:R-:W-:Y:S02]  /*4300*/  IMAD R3, R7, c[0x0][0x3b4], R3 ;  /* 0x0000ed0007037a24 */ /* 0x000fe400078e0203 */
[----:B------:R-:W-:-:S04]  /*4310*/  @P0 IMAD R9, R5, c[0x0][0x28c], R9 ;  /* 0x0000a30005090a24 */ /* 0x000fc800078e0209 */
[C---:B------:R-:W-:Y:S02]  /*4320*/  @P0 IMAD R2, R9.reuse, c[0x0][0x3b8], R2 ;  /* 0x0000ee0009020a24 */ /* 0x040fe400078e0202 */
[C---:B------:R-:W-:Y:S02]  /*4330*/  @P0 IMAD R4, R9.reuse, c[0x0][0x3bc], R4 ;  /* 0x0000ef0009040a24 */ /* 0x040fe400078e0204 */
[----:B------:R-:W-:-:S03]  /*4340*/  @P0 IMAD R3, R9, c[0x0][0x3c0], R3 ;  /* 0x0000f00009030a24 */ /* 0x000fc600078e0203 */
.L_x_33687:
[----:B------:R-:W-:-:S04]  /*4350*/  IADD3 R4, P0, R4, c[0x0][0x3d0], RZ ;  /* 0x0000f40004047a10 */ /* 0x000fc80007f1e0ff */
[----:B------:R-:W-:-:S05]  /*4360*/  IADD3.X R5, RZ, c[0x0][0x3d4], RZ, P0, !PT ;  /* 0x0000f500ff057a10 */ /* 0x000fca00007fe4ff */
[----:B------:R-:W2:Y:S01]  /*4370*/  LDG.E.U16 R4, [R4.64] ;  /* 0x0000000404047981 */ /* 0x000ea2000c1e1500 */
[----:B------:R-:W-:-:S04]  /*4380*/  IADD3 R6, P0, R3, c[0x0][0x3d8], RZ ;  /* 0x0000f60003067a10 */ /* 0x000fc80007f1e0ff */
[----:B------:R-:W-:-:S05]  /*4390*/  IADD3.X R7, RZ, c[0x0][0x3dc], RZ, P0, !PT ;  /* 0x0000f700ff077a10 */ /* 0x000fca00007fe4ff */
[----:B------:R-:W3:Y:S01]  /*43a0*/  LDG.E.U16 R6, [R6.64] ;  /* 0x0000000406067981 */ /* 0x000ee2000c1e1500 */
[----:B------:R-:W-:Y:S02]  /*43b0*/  IADD3 R2, P0, R2, c[0x0][0x3c8], RZ ;  /* 0x0000f20002027a10 */ /* 0x000fe40007f1e0ff */
[----:B--2---:R-:W-:-:S04]  /*43c0*/  PRMT R4, RZ, 0x5410, R4 ;  /* 0x00005410ff047816 */ /* 0x004fc80000000004 */
[----:B------:R-:W0:Y:S01]  /*43d0*/  MUFU.LG2 R3, R4 ;  /* 0x0000000400037308 */ /* 0x000e220000000c00 */
[----:B---3--:R-:W-:-:S05]  /*43e0*/  PRMT R6, RZ, 0x5410, R6 ;  /* 0x00005410ff067816 */ /* 0x008fca0000000006 */
[----:B0-----:R-:W-:Y:S01]  /*43f0*/  FMUL.FTZ R0, R6, R3 ;  /* 0x0000000306007220 */ /* 0x001fe20000410000 */
[----:B------:R-:W-:-:S05]  /*4400*/  IADD3.X R3, RZ, c[0x0][0x3cc], RZ, P0, !PT ;  /* 0x0000f300ff037a10 */ /* 0x000fca00007fe4ff */
[----:B------:R-:W0:Y:S02]  /*4410*/  MUFU.EX2 R0, R0 ;  /* 0x0000000000007308 */ /* 0x000e240000000800 */
[----:B0-----:R-:W-:-:S05]  /*4420*/  F2FP.BF16.PACK_AB R5, RZ, R0 ;  /* 0x00000000ff05723e */ /* 0x001fca00000010ff */
[----:B------:R-:W-:Y:S01]  /*4430*/  STG.E.U16 [R2.64], R5 ;  /* 0x0000000502007986 */ /* 0x000fe2000c101504 */
[----:B------:R-:W-:Y:S05]  /*4440*/  EXIT ;  /* 0x000000000000794d */ /* 0x000fea0003800000 */
.L_x_33688:
        /* <DEDUP_REMOVED lines=11> */
.L_x_61879:


//--------------------- .text._ZN2at6native27unrolled_elementwise_kernelIZZZNS0_50_GLOBAL__N__2680c7bb_12_PowKernel_cu_b2145a98_318424pow_tensor_tensor_kernelERNS_18TensorIteratorBaseEENKUlvE_clEvENKUlvE9_clEvEUlN3c108BFloat16ES8_E_St5arrayIPcLm3EELi4E23TrivialOffsetCalculatorILi2EjESD_ILi1EjENS0_6memory15LoadWithoutCastENSG_16StoreWithoutCastEEEviT_T0_T2_T3_T4_T5_ --------------------------
	.section	.text._ZN2at6native27unrolled_elementwise_kernelIZZZNS0_50_GLOBAL__N__2680c7bb_12_PowKernel_cu_b2145a98_318424pow_tensor_tensor_kernelERNS_18TensorIteratorBaseEENKUlvE_clEvENKUlvE9_clEvEUlN3c108BFloat16ES8_E_St5arrayIPcLm3EELi4E23TrivialOffsetCalculatorILi2EjESD_ILi1EjENS0_6memory15LoadWithoutCastENSG_16StoreWithoutCastEEEviT_T0_T2_T3_T4_T5_,"ax",@progbits
	.sectioninfo	@"SHI_REGISTERS=26"
	.align	128
        .global         _ZN2at6native27unrolled_elementwise_kernelIZZZNS0_50_GLOBAL__N__2680c7bb_12_PowKernel_cu_b2145a98_318424pow_tensor_tensor_kernelERNS_18TensorIteratorBaseEENKUlvE_clEvENKUlvE9_clEvEUlN3c108BFloat16ES8_E_St5arrayIPcLm3EELi4E23TrivialOffsetCalculatorILi2EjESD_ILi1EjENS0_6memory15LoadWithoutCastENSG_16StoreWithoutCastEEEviT_T0_T2_T3_T4_T5_
        .type           _ZN2at6native27unrolled_elementwise_kernelIZZZNS0_50_GLOBAL__N__2680c7bb_12_PowKernel_cu_b2145a98_318424pow_tensor_tensor_kernelERNS_18TensorIteratorBaseEENKUlvE_clEvENKUlvE9_clEvEUlN3c108BFloat16ES8_E_St5arrayIPcLm3EELi4E23TrivialOffsetCalculatorILi2EjESD_ILi1EjENS0_6memory15LoadWithoutCastENSG_16StoreWithoutCastEEEviT_T0_T2_T3_T4_T5_,@function
        .size           _ZN2at6native27unrolled_elementwise_kernelIZZZNS0_50_GLOBAL__N__2680c7bb_12_PowKernel_cu_b2145a98_318424pow_tensor_tensor_kernelERNS_18TensorIteratorBaseEENKUlvE_clEvENKUlvE9_clEvEUlN3c108BFloat16ES8_E_St5arrayIPcLm3EELi4E23TrivialOffsetCalculatorILi2EjESD_ILi1EjENS0_6memory15LoadWithoutCastENSG_16StoreWithoutCastEEEviT_T0_T2_T3_T4_T5_,(.L_x_61880 - _ZN2at6native27unrolled_elementwise_kernelIZZZNS0_50_GLOBAL__N__2680c7bb_12_PowKernel_cu_b2145a98_318424pow_tensor_tensor_kernelERNS_18TensorIteratorBaseEENKUlvE_clEvENKUlvE9_clEvEUlN3c108BFloat16ES8_E_St5arrayIPcLm3EELi4E23TrivialOffsetCalculatorILi2EjESD_ILi1EjENS0_6memory15LoadWithoutCastENSG_16StoreWithoutCastEEEviT_T0_T2_T3_T4_T5_)
        .other          _ZN2at6native27unrolled_elementwise_kernelIZZZNS0_50_GLOBAL__N__2680c7bb_12_PowKernel_cu_b2145a98_318424pow_tensor_tensor_kernelERNS_18TensorIteratorBaseEENKUlvE_clEvENKUlvE9_clEvEUlN3c108BFloat16ES8_E_St5arrayIPcLm3EELi4E23TrivialOffsetCalculatorILi2EjESD_ILi1EjENS0_6memory15LoadWithoutCastENSG_16StoreWithoutCastEEEviT_T0_T2_T3_T4_T5_,@"STO_CUDA_ENTRY STV_DEFAULT"
_ZN2at6native27unrolled_elementwise_kernelIZZZNS0_50_GLOBAL__N__2680c7bb_12_PowKernel_cu_b2145a98_318424pow_tensor_tensor_kernelERNS_18TensorIteratorBaseEENKUlvE_clEvENKUlvE9_clEvEUlN3c108BFloat16ES8_E_St5arrayIPcLm3EELi4E23TrivialOffsetCalculatorILi2EjESD_ILi1EjENS0_6memory15LoadWithoutCastENSG_16StoreWithoutCastEEEviT_T0_T2_T3_T4_T5_:
.text._ZN2at6native27unrolled_elementwise_kernelIZZZNS0_50_GLOBAL__N__2680c7bb_12_PowKernel_cu_b2145a98_318424pow_tensor_tensor_kernelERNS_18TensorIteratorBaseEENKUlvE_clEvENKUlvE9_clEvEUlN3c108BFloat16ES8_E_St5arrayIPcLm3EELi4E23TrivialOffsetCalculatorILi2EjESD_ILi1EjENS0_6memory15LoadWithoutCastENSG_16StoreWithoutCastEEEviT_T0_T2_T3_T4_T5_:
[----:B------:R-:W-:Y:S02]  /*0000*/  IMAD.MOV.U32 R1, RZ, RZ, c[0x0][0x28] ;  /* 0x00000a00ff017624 */ /* 0x000fe400078e00ff */
[----:B------:R-:W0:Y:S01]  /*0010*/  S2R R0, SR_CTAID.X ;  /* 0x0000000000007919 */ /* 0x000e220000002500 */
[----:B------:R-:W-:Y:S01]  /*0020*/  IMAD.MOV.U32 R5, RZ, RZ, -0x200 ;  /* 0xfffffe00ff057424 */ /* 0x000fe200078e00ff */
[----:B------:R-:W-:Y:S02]  /*0030*/  ULDC.64 UR4, c[0x0][0x118] ;  /* 0x0000460000047ab9 */ /* 0x000fe40000000a00 */
[----:B------:R-:W1:Y:S01]  /*0040*/  S2R R3, SR_TID.X ;  /* 0x0000000000037919 */ /* 0x000e620000002100 */
[----:B0-----:R-:W-:Y:S01]  /*0050*/  IMAD R2, R0, R5, c[0x0][0x160] ;  /* 0x0000580000027624 */ /* 0x001fe200078e0205 */
[----:B------:R-:W-:Y:S01]  /*0060*/  PRMT R5, RZ, 0x7610, R5 ;  /* 0x00007610ff057816 */ /* 0x000fe20000000005 */
        /* <DEDUP_REMOVED lines=12> */
[----:B------:R-:W-:Y:S01]  /*0130*/  PRMT R4, RZ, 0x7610, R4 ;  /* 0x00007610ff047816 */ /* 0x000fe20000000004 */
[----:B------:R-:W-:Y:S01]  /*0140*/  @!P0 IMAD.WIDE.U32 R10, R10, R11, c[0x0][0x180] ;  /* 0x000060000a0a8625 */ /* 0x000fe200078e000b */
[----:B------:R-:W-:-:S09]  /*0150*/  PRMT R6, RZ, 0x7610, R6 ;  /* 0x00007610ff067816 */ /* 0x000fd20000000006 */
[----:B------:R-:W-:Y:S01]  /*0160*/  @!P3 IMAD R21, R0, 0x200, R13 ;  /* 0x000002000015b824 */ /* 0x000fe200078e020d */
[----:B------:R-:W-:Y:S01]  /*0170*/  @!P3 IADD3 R13, R13, 0x80, RZ ;  /* 0x000000800d0db810 */ /* 0x000fe20007ffe0ff */
[----:B------:R-:W-:Y:S01]  /*0180*/  @!P3 IMAD.MOV.U32 R22, RZ, RZ, 0x2 ;  /* 0x00000002ff16b424 */ /* 0x000fe200078e00ff */
[----:B------:R-:W-:Y:S01]  /*0190*/  PRMT R7, RZ, 0x7610, R7 ;  /* 0x00007610ff077816 */ /* 0x000fe20000000007 */
[----:B------:R-:W-:Y:S01]  /*01a0*/  @!P1 IMAD.WIDE.U32 R18, R16, R17, c[0x0][0x178] ;  /* 0x00005e0010129625 */ /* 0x000fe200078e0011 */
[----:B------:R-:W-:Y:S01]  /*01b0*/  ISETP.GE.AND P2, PT, R13, R2, PT ;  /* 0x000000020d00720c */ /* 0x000fe20003f46270 */
[----:B------:R1:W3:Y:S02]  /*01c0*/  @!P0 LDG.E.U16 R4, [R10.64] ;  /* 0x000000040a048981 */ /* 0x0002e4000c1e1500 */
[----:B------:R-:W-:Y:S02]  /*01d0*/  @!P3 IMAD.WIDE.U32 R14, R21, R22, c[0x0][0x178] ;  /* 0x00005e00150eb625 */ /* 0x000fe400078e0016 */
[----:B------:R4:W5:Y:S04]  /*01e0*/  @!P1 LDG.E.U16 R6, [R18.64] ;  /* 0x0000000412069981 */ /* 0x000968000c1e1500 */
[----:B------:R1:W5:Y:S01]  /*01f0*/  @!P3 LDG.E.U16 R7, [R14.64] ;  /* 0x000000040e07b981 */ /* 0x000362000c1e1500 */
[----:B0-----:R-:W-:-:S03]  /*0200*/  PRMT R9, RZ, 0x7610, R9 ;  /* 0x00007610ff097816 */ /* 0x001fc60000000009 */
[----:B------:R-:W-:Y:S02]  /*0210*/  @!P2 IMAD R20, R0, 0x200, R13 ;  /* 0x000002000014a824 */ /* 0x000fe400078e020d */
[----:B------:R-:W-:Y:S01]  /*0220*/  @!P2 IMAD.MOV.U32 R23, RZ, RZ, 0x2 ;  /* 0x00000002ff17a424 */ /* 0x000fe200078e00ff */
[----:B------:R-:W-:-:S03]  /*0230*/  PRMT R8, RZ, 0x7610, R8 ;  /* 0x00007610ff087816 */ /* 0x000fc60000000008 */
[----:B------:R-:W-:Y:S01]  /*0240*/  @!P2 IMAD.WIDE.U32 R12, R20, R23, c[0x0][0x178] ;  /* 0x00005e00140ca625 */ /* 0x000fe200078e0017 */
[----:B-1----:R-:W-:-:S03]  /*0250*/  PRMT R10, RZ, 0x7610, R10 ;  /* 0x00007610ff0a7816 */ /* 0x002fc6000000000a */
[----:B------:R-:W-:Y:S01]  /*0260*/  @!P1 IMAD.WIDE.U32 R16, R16, R17, c[0x0][0x180] ;  /* 0x0000600010109625 */ /* 0x000fe200078e0011 */
[----:B------:R0:W5:Y:S03]  /*0270*/  @!P2 LDG.E.U16 R9, [R12.64] ;  /* 0x000000040c09a981 */ /* 0x000166000c1e1500 */
[----:B----4-:R-:W-:Y:S01]  /*0280*/  @!P3 IMAD.WIDE.U32 R18, R21, R22, c[0x0][0x180] ;  /* 0x000060001512b625 */ /* 0x010fe200078e0016 */
[----:B------:R-:W4:Y:S01]  /*0290*/  @!P1 LDG.E.U16 R8, [R16.64] ;  /* 0x0000000410089981 */ /* 0x000f22000c1e1500 */
[----:B------:R-:W-:-:S03]  /*02a0*/  PRMT R11, RZ, 0x7610, R11 ;  /* 0x00007610ff0b7816 */ /* 0x000fc6000000000b */
[----:B------:R-:W4:Y:S01]  /*02b0*/  @!P3 LDG.E.U16 R10, [R18.64] ;  /* 0x00000004120ab981 */ /* 0x000f22000c1e1500 */
[----:B------:R-:W-:-:S05]  /*02c0*/  @!P2 IMAD.WIDE.U32 R14, R20, R23, c[0x0][0x180] ;  /* 0x00006000140ea625 */ /* 0x000fca00078e0017 */
[----:B------:R-:W4:Y:S01]  /*02d0*/  @!P2 LDG.E.U16 R11, [R14.64] ;  /* 0x000000040e0ba981 */ /* 0x000f22000c1e1500 */
[----:B0-----:R-:W-:-:S04]  /*02e0*/  IADD3 R13, R3, 0x100, RZ ;  /* 0x00000100030d7810 */ /* 0x001fc80007ffe0ff */
[----:B------:R-:W-:Y:S02]  /*02f0*/  ISETP.GE.AND P3, PT, R13, R2, PT ;  /* 0x000000020d00720c */ /* 0x000fe40003f66270 */
[----:B------:R-:W-:-:S04]  /*0300*/  IADD3 R13, R3, 0x180, RZ ;  /* 0x00000180030d7810 */ /* 0x000fc80007ffe0ff */
[-C--:B------:R-:W-:Y:S01]  /*0310*/  ISETP.GE.AND P1, PT, R13, R2.reuse, PT ;  /* 0x000000020d00720c */ /* 0x080fe20003f26270 */
[----:B------:R-:W-:Y:S01]  /*0320*/  BSSY B0, `(.L_x_33689) ;  /* 0x000002b000007945 */ /* 0x000fe20003800000 */
[----:B--2---:R-:W-:Y:S02]  /*0330*/  @!P0 PRMT R12, RZ, 0x5410, R5 ;  /* 0x00005410ff0c8816 */ /* 0x004fe40000000005 */
[----:B------:R-:W-:Y:S02]  /*0340*/  IADD3 R5, R3, 0x80, RZ ;  /* 0x0000008003057810 */ /* 0x000fe40007ffe0ff */
[----:B------:R-:W0:Y:S02]  /*0350*/  @!P0 MUFU.LG2 R21, R12 ;  /* 0x0000000c00158308 */ /* 0x000e240000000c00 */
[----:B------:R-:W-:Y:S02]  /*0360*/  ISETP.GE.AND P2, PT, R5, R2, PT ;  /* 0x000000020500720c */ /* 0x000fe40003f46270 */
[----:B---3--:R-:W-:-:S11]  /*0370*/  @!P0 PRMT R4, RZ, 0x5410, R4 ;  /* 0x00005410ff048816 */ /* 0x008fd60000000004 */
[----:B-----5:R-:W-:Y:S01]  /*0380*/  @!P2 PRMT R6, RZ, 0x5410, R6 ;  /* 0x00005410ff06a816 */ /* 0x020fe20000000006 */
[----:B0-----:R-:W-:Y:S01]  /*0390*/  @!P0 FMUL.FTZ R4, R4, R21 ;  /* 0x0000001504048220 */ /* 0x001fe20000410000 */
[----:B------:R-:W-:Y:S02]  /*03a0*/  @!P3 PRMT R7, RZ, 0x5410, R7 ;  /* 0x00005410ff07b816 */ /* 0x000fe40000000007 */
[----:B------:R-:W0:Y:S08]  /*03b0*/  @!P2 MUFU.LG2 R13, R6 ;  /* 0x00000006000da308 */ /* 0x000e300000000c00 */
[----:B------:R-:W1:Y:S08]  /*03c0*/  @!P3 MUFU.LG2 R7, R7 ;  /* 0x000000070007b308 */ /* 0x000e700000000c00 */
[----:B------:R-:W2:Y:S01]  /*03d0*/  @!P0 MUFU.EX2 R4, R4 ;  /* 0x0000000400048308 */ /* 0x000ea20000000800 */
[----:B------:R-:W-:-:S02]  /*03e0*/  @!P1 PRMT R9, RZ, 0x5410, R9 ;  /* 0x00005410ff099816 */ /* 0x000fc40000000009 */
[----:B----4-:R-:W-:Y:S02]  /*03f0*/  @!P2 PRMT R8, RZ, 0x5410, R8 ;  /* 0x00005410ff08a816 */ /* 0x010fe40000000008 */
[----:B------:R-:W-:-:S03]  /*0400*/  @!P3 PRMT R10, RZ, 0x5410, R10 ;  /* 0x00005410ff0ab816 */ /* 0x000fc6000000000a */
[----:B------:R-:W3:Y:S01]  /*0410*/  @!P1 MUFU.LG2 R12, R9 ;  /* 0x00000009000c9308 */ /* 0x000ee20000000c00 */
[----:B0-----:R-:W-:Y:S02]  /*0420*/  @!P2 FMUL.FTZ R8, R8, R13 ;  /* 0x0000000d0808a220 */ /* 0x001fe40000410000 */
[----:B------:R-:W-:Y:S02]  /*0430*/  @!P0 IMAD R6, R0, 0x200, R3 ;  /* 0x0000020000068824 */ /* 0x000fe400078e0203 */
[----:B------:R-:W-:Y:S02]  /*0440*/  @!P0 IMAD.MOV.U32 R13, RZ, RZ, 0x2 ;  /* 0x00000002ff0d8424 */ /* 0x000fe400078e00ff */
[----:B-1----:R-:W-:Y:S01]  /*0450*/  @!P3 FMUL.FTZ R10, R10, R7 ;  /* 0x000000070a0ab220 */ /* 0x002fe20000410000 */
[----:B--2---:R-:W-:Y:S01]  /*0460*/  @!P0 F2FP.BF16.PACK_AB R7, RZ, R4 ;  /* 0x00000004ff07823e */ /* 0x004fe200000010ff */
[----:B------:R-:W-:Y:S02]  /*0470*/  @!P0 IMAD.MOV.U32 R3, RZ, RZ, R5 ;  /* 0x000000ffff038224 */ /* 0x000fe400078e0005 */
[----:B------:R-:W-:Y:S01]  /*0480*/  @!P0 IMAD.WIDE.U32 R4, R6, R13, c[0x0][0x170] ;  /* 0x00005c0006048625 */ /* 0x000fe200078e000d */
[----:B------:R-:W-:-:S04]  /*0490*/  @!P1 PRMT R11, RZ, 0x5410, R11 ;  /* 0x00005410ff0b9816 */ /* 0x000fc8000000000b */
[----:B------:R0:W-:Y:S01]  /*04a0*/  @!P0 STG.E.U16 [R4.64], R7 ;  /* 0x0000000704008986 */ /* 0x0001e2000c101504 */
[----:B---3--:R-:W-:Y:S01]  /*04b0*/  @!P1 FMUL.FTZ R11, R11, R12 ;  /* 0x0000000c0b0b9220 */ /* 0x008fe20000410000 */
[----:B------:R-:W1:Y:S01]  /*04c0*/  @!P2 MUFU.EX2 R8, R8 ;  /* 0x000000080008a308 */ /* 0x000e620000000800 */
[----:B------:R-:W-:-:S07]  /*04d0*/  ISETP.GE.AND P4, PT, R3, R2, PT ;  /* 0x000000020300720c */ /* 0x000fce0003f86270 */
[----:B------:R-:W2:Y:S08]  /*04e0*/  @!P3 MUFU.EX2 R10, R10 ;  /* 0x0000000a000ab308 */ /* 0x000eb00000000800 */
[----:B------:R-:W3:Y:S01]  /*04f0*/  @!P1 MUFU.EX2 R11, R11 ;  /* 0x0000000b000b9308 */ /* 0x000ee20000000800 */
[----:B-1----:R-:W-:Y:S02]  /*0500*/  @!P2 F2FP.BF16.PACK_AB R8, RZ, R8 ;  /* 0x00000008ff08a23e */ /* 0x002fe400000010ff */
[----:B--2---:R-:W-:Y:S01]  /*0510*/  @!P3 F2FP.BF16.PACK_AB R10, RZ, R10 ;  /* 0x0000000aff0ab23e */ /* 0x004fe200000010ff */
        /* <DEDUP_REMOVED lines=11> */
.L_x_33690:
[----:B0-----:R-:W-:Y:S05]  /*05d0*/  BSYNC B0 ;  /* 0x0000000000007941 */ /* 0x001fea0003800000 */
.L_x_33689:
[----:B------:R-:W-:Y:S02]  /*05e0*/  ISETP.GE.AND P0, PT, R3, R2, PT ;  /* 0x000000020300720c */ /* 0x000fe40003f06270 */
[----:B---3--:R-:W-:-:S11]  /*05f0*/  @!P1 F2FP.BF16.PACK_AB R11, RZ, R11 ;  /* 0x0000000bff0b923e */ /* 0x008fd600000010ff */
[----:B------:R-:W-:Y:S05]  /*0600*/  @P0 EXIT ;  /* 0x000000000000094d */ /* 0x000fea0003800000 */
[----:B------:R-:W-:Y:S02]  /*0610*/  IMAD R3, R0, 0x200, R3 ;  /* 0x0000020000037824 */ /* 0x000fe400078e0203 */
[----:B------:R-:W-:-:S04]  /*0620*/  IMAD.MOV.U32 R2, RZ, RZ, 0x2 ;  /* 0x00000002ff027424 */ /* 0x000fc800078e00ff */
[----:B------:R-:W-:-:S05]  /*0630*/  IMAD.WIDE.U32 R2, R3, R2, c[0x0][0x170] ;  /* 0x00005c0003027625 */ /* 0x000fca00078e0002 */
[----:B------:R-:W-:Y:S01]  /*0640*/  STG.E.U16 [R2.64], R11 ;  /* 0x0000000b02007986 */ /* 0x000fe2000c101504 */
[----:B------:R-:W-:Y:S05]  /*0650*/  EXIT ;  /* 0x000000000000794d */ /* 0x000fea0003800000 */
.L_x_33691:
        /* <DEDUP_REMOVED lines=10> */
.L_x_61880:


//--------------------- .text._ZN2at6native29vectorized_elementwise_kernelILi2EZZZNS0_50_GLOBAL__N__2680c7bb_12_PowKernel_cu_b2145a98_318424pow_tensor_tensor_kernelERNS_18TensorIteratorBaseEENKUlvE_clEvENKUlvE9_clEvEUlN3c108BFloat16ES8_E_St5arrayIPcLm3EEEEviT0_T1_ --------------------------
	.section	.text._ZN2at6native29vectorized_elementwise_kernelILi2EZZZNS0_50_GLOBAL__N__2680c7bb_12_PowKernel_cu_b2145a98_318424pow_tensor_tensor_kernelERNS_18TensorIteratorBaseEENKUlvE_clEvENKUlvE9_clEvEUlN3c108BFloat16ES8_E_St5arrayIPcLm3EEEEviT0_T1_,"ax",@progbits
	.sectioninfo	@"SHI_REGISTERS=32"
	.align	128
        .global         _ZN2at6native29vectorized_elementwise_kernelILi2EZZZNS0_50_GLOBAL__N__2680c7bb_12_PowKernel_cu_b2145a98_318424pow_tensor_tensor_kernelERNS_18TensorIteratorBaseEENKUlvE_clEvENKUlvE9_clEvEUlN3c108BFloat16ES8_E_St5arrayIPcLm3EEEEviT0_T1_
        .type           _ZN2at6native29vectorized_elementwise_kernelILi2EZZZNS0_50_GLOBAL__N__2680c7bb_12_PowKernel_cu_b2145a98_318424pow_tensor_tensor_kernelERNS_18TensorIteratorBaseEENKUlvE_clEvENKUlvE9_clEvEUlN3c108BFloat16ES8_E_St5arrayIPcLm3EEEEviT0_T1_,@function
        .size           _ZN2at6native29vectorized_elementwise_kernelILi2EZZZNS0_50_GLOBAL__N__2680c7bb_12_PowKernel_cu_b2145a98_318424pow_tensor_tensor_kernelERNS_18TensorIteratorBaseEENKUlvE_clEvENKUlvE9_clEvEUlN3c108BFloat16ES8_E_St5arrayIPcLm3EEEEviT0_T1_,(.L_x_61881 - _ZN2at6native29vectorized_elementwise_kernelILi2EZZZNS0_50_GLOBAL__N__2680c7bb_12_PowKernel_cu_b2145a98_318424pow_tensor_tensor_kernelERNS_18TensorIteratorBaseEENKUlvE_clEvENKUlvE9_clEvEUlN3c108BFloat16ES8_E_St5arrayIPcLm3EEEEviT0_T1_)
        .other          _ZN2at6native29vectorized_elementwise_kernelILi2EZZZNS0_50_GLOBAL__N__2680c7bb_12_PowKernel_cu_b2145a98_318424pow_tensor_tensor_kernelERNS_18TensorIteratorBaseEENKUlvE_clEvENKUlvE9_clEvEUlN3c108BFloat16ES8_E_St5arrayIPcLm3EEEEviT0_T1_,@"STO_CUDA_ENTRY STV_DEFAULT"
_ZN2at6native29vectorized_elementwise_kernelILi2EZZZNS0_50_GLOBAL__N__2680c7bb_12_PowKernel_cu_b2145a98_318424pow_tensor_tensor_kernelERNS_18TensorIteratorBaseEENKUlvE_clEvENKUlvE9_clEvEUlN3c108BFloat16ES8_E_St5arrayIPcLm3EEEEviT0_T1_:
.text._ZN2at6native29vectorized_elementwise_kernelILi2EZZZNS0_50_GLOBAL__N__2680c7bb_12_PowKernel_cu_b2145a98_318424pow_tensor_tensor_kernelERNS_18TensorIteratorBaseEENKUlvE_clEvENKUlvE9_clEvEUlN3c108BFloat16ES8_E_St5arrayIPcLm3EEEEviT0_T1_:
        /* <DEDUP_REMOVED lines=11> */
[----:B------:R-:W2:Y:S04]  /*00b0*/  LDG.E R14, [R8.64+0x200] ;  /* 0x00020004080e7981 */ /* 0x000ea8000c1e1900 */
[----:B------:R-:W3:Y:S01]  /*00c0*/  LDG.E R10, [R8.64] ;  /* 0x00000004080a7981 */ /* 0x000ee2000c1e1900 */
[----:B------:R-:W-:-:S03]  /*00d0*/  IMAD.WIDE R4, R0, R3, c[0x0][0x180] ;  /* 0x0000600000047625 */ /* 0x000fc600078e0203 */
[----:B------:R-:W4:Y:S03]  /*00e0*/  LDG.E R19, [R8.64+0x400] ;  /* 0x0004000408137981 */ /* 0x000f26000c1e1900 */
[----:B------:R-:W-:Y:S01]  /*00f0*/  IMAD.WIDE.U32 R16, R2, 0x4, R4 ;  /* 0x0000000402107825 */ /* 0x000fe200078e0004 */
[----:B------:R-:W5:Y:S04]  /*0100*/  LDG.E R20, [R8.64+0x600] ;  /* 0x0006000408147981 */ /* 0x000f68000c1e1900 */
[----:B------:R-:W5:Y:S04]  /*0110*/  LDG.E R5, [R16.64+0x200] ;  /* 0x0002000410057981 */ /* 0x000f68000c1e1900 */
[----:B------:R0:W5:Y:S04]  /*0120*/  LDG.E R4, [R16.64+0x400] ;  /* 0x0004000410047981 */ /* 0x000168000c1e1900 */
[----:B------:R0:W5:Y:S04]  /*0130*/  LDG.E R12, [R16.64] ;  /* 0x00000004100c7981 */ /* 0x000168000c1e1900 */
[----:B------:R0:W5:Y:S01]  /*0140*/  LDG.E R6, [R16.64+0x600] ;  /* 0x0006000410067981 */ /* 0x000162000c1e1900 */
[----:B--2---:R-:W-:-:S02]  /*0150*/  PRMT R13, RZ, 0x5410, R14 ;  /* 0x00005410ff0d7816 */ /* 0x004fc4000000000e */
[----:B------:R-:W-:Y:S02]  /*0160*/  PRMT R14, RZ, 0x7610, R14 ;  /* 0x00007610ff0e7816 */ /* 0x000fe4000000000e */
[----:B---3--:R-:W-:-:S04]  /*0170*/  PRMT R7, RZ, 0x5410, R10 ;  /* 0x00005410ff077816 */ /* 0x008fc8000000000a */
[----:B------:R1:W-:Y:S01]  /*0180*/  MUFU.LG2 R18, R7 ;  /* 0x0000000700127308 */ /* 0x0003e20000000c00 */
[----:B----4-:R-:W-:-:S07]  /*0190*/  PRMT R11, RZ, 0x5410, R19 ;  /* 0x00005410ff0b7816 */ /* 0x010fce0000000013 */
[----:B------:R-:W2:Y:S01]  /*01a0*/  MUFU.LG2 R14, R14 ;  /* 0x0000000e000e7308 */ /* 0x000ea20000000c00 */
[----:B-1----:R-:W-:Y:S02]  /*01b0*/  PRMT R7, RZ, 0x7610, R10 ;  /* 0x00007610ff077816 */ /* 0x002fe4000000000a */
[----:B------:R-:W-:Y:S02]  /*01c0*/  PRMT R10, RZ, 0x7610, R19 ;  /* 0x00007610ff0a7816 */ /* 0x000fe40000000013 */
[----:B-----5:R-:W-:-:S03]  /*01d0*/  PRMT R8, RZ, 0x5410, R20 ;  /* 0x00005410ff087816 */ /* 0x020fc60000000014 */
[----:B------:R-:W1:Y:S01]  /*01e0*/  MUFU.LG2 R13, R13 ;  /* 0x0000000d000d7308 */ /* 0x000e620000000c00 */
[----:B------:R-:W-:Y:S02]  /*01f0*/  PRMT R9, RZ, 0x7610, R20 ;  /* 0x00007610ff097816 */ /* 0x000fe40000000014 */
[----:B0-----:R-:W-:-:S05]  /*0200*/  PRMT R16, RZ, 0x5410, R5 ;  /* 0x00005410ff107816 */ /* 0x001fca0000000005 */
[----:B------:R-:W0:Y:S01]  /*0210*/  MUFU.LG2 R10, R10 ;  /* 0x0000000a000a7308 */ /* 0x000e220000000c00 */
[----:B------:R-:W-:-:S07]  /*0220*/  PRMT R5, RZ, 0x7610, R5 ;  /* 0x00007610ff057816 */ /* 0x000fce0000000005 */
[----:B------:R3:W4:Y:S01]  /*0230*/  MUFU.LG2 R15, R7 ;  /* 0x00000007000f7308 */ /* 0x0007220000000c00 */
[----:B--2---:R-:W-:Y:S01]  /*0240*/  FMUL.FTZ R14, R5, R14 ;  /* 0x0000000e050e7220 */ /* 0x004fe20000410000 */
[----:B------:R-:W-:-:S06]  /*0250*/  PRMT R5, RZ, 0x7610, R4 ;  /* 0x00007610ff057816 */ /* 0x000fcc0000000004 */
[----:B------:R-:W2:Y:S08]  /*0260*/  MUFU.LG2 R11, R11 ;  /* 0x0000000b000b7308 */ /* 0x000eb00000000c00 */
[----:B------:R-:W5:Y:S08]  /*0270*/  MUFU.LG2 R8, R8 ;  /* 0x0000000800087308 */ /* 0x000f700000000c00 */
[----:B------:R-:W5:Y:S01]  /*0280*/  MUFU.LG2 R9, R9 ;  /* 0x0000000900097308 */ /* 0x000f620000000c00 */
[--C-:B---3--:R-:W-:Y:S01]  /*0290*/  PRMT R7, RZ, 0x5410, R12.reuse ;  /* 0x00005410ff077816 */ /* 0x108fe2000000000c */
[----:B-1----:R-:W-:Y:S01]  /*02a0*/  FMUL.FTZ R13, R16, R13 ;  /* 0x0000000d100d7220 */ /* 0x002fe20000410000 */
[----:B------:R-:W-:Y:S01]  /*02b0*/  PRMT R12, RZ, 0x7610, R12 ;  /* 0x00007610ff0c7816 */ /* 0x000fe2000000000c */
[----:B0-----:R-:W-:Y:S01]  /*02c0*/  FMUL.FTZ R10, R5, R10 ;  /* 0x0000000a050a7220 */ /* 0x001fe20000410000 */
[----:B------:R-:W-:-:S02]  /*02d0*/  PRMT R16, RZ, 0x5410, R4 ;  /* 0x00005410ff107816 */ /* 0x000fc40000000004 */
[--C-:B------:R-:W-:Y:S02]  /*02e0*/  PRMT R5, RZ, 0x5410, R6.reuse ;  /* 0x00005410ff057816 */ /* 0x100fe40000000006 */
[----:B------:R-:W-:Y:S01]  /*02f0*/  PRMT R6, RZ, 0x7610, R6 ;  /* 0x00007610ff067816 */ /* 0x000fe20000000006 */
[----:B------:R-:W-:Y:S02]  /*0300*/  FMUL.FTZ R7, R7, R18 ;  /* 0x0000001207077220 */ /* 0x000fe40000410000 */
[----:B----4-:R-:W-:Y:S02]  /*0310*/  FMUL.FTZ R12, R12, R15 ;  /* 0x0000000f0c0c7220 */ /* 0x010fe40000410000 */
[----:B--2---:R-:W-:Y:S02]  /*0320*/  FMUL.FTZ R11, R16, R11 ;  /* 0x0000000b100b7220 */ /* 0x004fe40000410000 */
[----:B-----5:R-:W-:Y:S02]  /*0330*/  FMUL.FTZ R8, R5, R8 ;  /* 0x0000000805087220 */ /* 0x020fe40000410000 */
[----:B------:R-:W-:Y:S01]  /*0340*/  FMUL.FTZ R6, R6, R9 ;  /* 0x0000000906067220 */ /* 0x000fe20000410000 */
[----:B------:R-:W-:Y:S08]  /*0350*/  MUFU.EX2 R7, R7 ;  /* 0x0000000700077308 */ /* 0x000ff00000000800 */
[----:B------:R-:W0:Y:S08]  /*0360*/  MUFU.EX2 R12, R12 ;  /* 0x0000000c000c7308 */ /* 0x000e300000000800 */
[----:B------:R-:W-:Y:S08]  /*0370*/  MUFU.EX2 R13, R13 ;  /* 0x0000000d000d7308 */ /* 0x000ff00000000800 */
[----:B------:R-:W1:Y:S08]  /*0380*/  MUFU.EX2 R14, R14 ;  /* 0x0000000e000e7308 */ /* 0x000e700000000800 */
[----:B------:R-:W-:Y:S08]  /*0390*/  MUFU.EX2 R11, R11 ;  /* 0x0000000b000b7308 */ /* 0x000ff00000000800 */
[----:B------:R-:W2:Y:S08]  /*03a0*/  MUFU.EX2 R10, R10 ;  /* 0x0000000a000a7308 */ /* 0x000eb00000000800 */
[----:B------:R-:W-:Y:S08]  /*03b0*/  MUFU.EX2 R8, R8 ;  /* 0x0000000800087308 */ /* 0x000ff00000000800 */
[----:B------:R-:W3:Y:S01]  /*03c0*/  MUFU.EX2 R9, R6 ;  /* 0x0000000600097308 */ /* 0x000ee20000000800 */
[----:B------:R-:W-:Y:S01]  /*03d0*/  IMAD.WIDE.U32 R4, R0, R3, c[0x0][0x170] ;  /* 0x00005c0000047625 */ /* 0x000fe200078e0003 */
[----:B0-----:R-:W-:-:S02]  /*03e0*/  F2FP.BF16.PACK_AB R7, R12, R7 ;  /* 0x000000070c07723e */ /* 0x001fc400000010ff */
[----:B-1----:R-:W-:Y:S02]  /*03f0*/  F2FP.BF16.PACK_AB R13, R14, R13 ;  /* 0x0000000d0e0d723e */ /* 0x002fe400000010ff */
[----:B--2---:R-:W-:Y:S01]  /*0400*/  F2FP.BF16.PACK_AB R11, R10, R11 ;  /* 0x0000000b0a0b723e */ /* 0x004fe200000010ff */
[----:B------:R-:W-:Y:S01]  /*0410*/  IMAD.WIDE R4, R2, 0x4, R4 ;  /* 0x0000000402047825 */ /* 0x000fe200078e0204 */
[----:B---3--:R-:W-:-:S04]  /*0420*/  F2FP.BF16.PACK_AB R9, R9, R8 ;  /* 0x000000080909723e */ /* 0x008fc800000010ff */
[----:B------:R-:W-:Y:S04]  /*0430*/  STG.E [R4.64], R7 ;  /* 0x0000000704007986 */ /* 0x000fe8000c101904 */
[----:B------:R-:W-:Y:S04]  /*0440*/  STG.E [R4.64+0x200], R13 ;  /* 0x0002000d04007986 */ /* 0x000fe8000c101904 */
[----:B------:R-:W-:Y:S04]  /*0450*/  STG.E [R4.64+0x400], R11 ;  /* 0x0004000b04007986 */ /* 0x000fe8000c101904 */
[----:B------:R-:W-:Y:S01]  /*0460*/  STG.E [R4.64+0x600], R9 ;  /* 0x0006000904007986 */ /* 0x000fe2000c101904 */
[----:B------:R-:W-:Y:S05]  /*0470*/  EXIT ;  /* 0x000000000000794d */ /* 0x000fea0003800000 */
.L_x_33692:
[----:B------:R-:W0:Y:S01]  /*0480*/  S2R R11, SR_TID.X ;  /* 0x00000000000b7919 */ /* 0x000e220000002100 */
[----:B------:R-:W-:-:S02]  /*0490*/  PRMT R10, RZ, 0x7610, R10 ;  /* 0x00007610ff0a7816 */ /* 0x000fc4000000000a */
        /* <DEDUP_REMOVED lines=23> */
[----:B------:R-:W-:-:S04]  /*0610*/  @!P4 IADD3 R23, R23, 0x80, RZ ;  /* 0x000000801717c810 */ /* 0x000fc80007ffe0ff */
[----:B------:R-:W-:Y:S01]  /*0620*/  ISETP.GE.AND P5, PT, R23, R6, PT ;  /* 0x000000061700720c */ /* 0x000fe20003fa6270 */
[----:B------:R-:W-:-:S05]  /*0630*/  @!P1 IMAD.WIDE.U32 R18, R18, R19, c[0x0][0x180] ;  /* 0x0000600012129625 */ /* 0x000fca00078e0013 */
[----:B------:R4:W5:Y:S07]  /*0640*/  @!P1 LDG.E.U16 R9, [R18.64] ;  /* 0x0000000412099981 */ /* 0x00096e000c1e1500 */
[----:B------:R-:W-:Y:S01]  /*0650*/  @!P5 IMAD.IADD R22, R0, 0x1, R23 ;  /* 0x000000010016d824 */ /* 0x000fe200078e0217 */
[----:B------:R-:W-:-:S04]  /*0660*/  @!P5 IADD3 R23, R23, 0x80, RZ ;  /* 0x000000801717d810 */ /* 0x000fc80007ffe0ff */
[----:B------:R-:W-:Y:S01]  /*0670*/  ISETP.GE.AND P6, PT, R23, R6, PT ;  /* 0x000000061700720c */ /* 0x000fe20003fc6270 */
[----:B------:R-:W-:Y:S01]  /*0680*/  @!P0 IMAD.WIDE.U32 R12, R12, R13, c[0x0][0x180] ;  /* 0x000060000c0c8625 */ /* 0x000fe200078e000d */
[----:B------:R-:W-:-:S03]  /*0690*/  PRMT R15, RZ, 0x7610, R15 ;  /* 0x00007610ff0f7816 */ /* 0x000fc6000000000f */
[----:B------:R-:W-:Y:S02]  /*06a0*/  @!P4 IMAD.MOV.U32 R25, RZ, RZ, 0x2 ;  /* 0x00000002ff19c424 */ /* 0x000fe400078e00ff */
[----:B------:R-:W-:Y:S01]  /*06b0*/  @!P2 IMAD.MOV.U32 R5, RZ, RZ, 0x2 ;  /* 0x00000002ff05a424 */ /* 0x000fe200078e00ff */
[----:B------:R0:W5:Y:S01]  /*06c0*/  @!P0 LDG.E.U16 R15, [R12.64] ;  /* 0x000000040c0f8981 */ /* 0x000162000c1e1500 */
[----:B----4-:R-:W-:Y:S01]  /*06d0*/  @!P4 IMAD.WIDE.U32 R18, R24, R25, c[0x0][0x178] ;  /* 0x00005e001812c625 */ /* 0x010fe200078e0019 */
[----:B------:R-:W-:-:S03]  /*06e0*/  PRMT R14, RZ, 0x7610, R14 ;  /* 0x00007610ff0e7816 */ /* 0x000fc6000000000e */
[----:B------:R-:W-:Y:S01]  /*06f0*/  @!P6 IMAD.IADD R26, R0, 0x1, R23 ;  /* 0x00000001001ae824 */ /* 0x000fe200078e0217 */
[----:B------:R-:W-:Y:S01]  /*0700*/  @!P6 IADD3 R23, R23, 0x80, RZ ;  /* 0x000000801717e810 */ /* 0x000fe20007ffe0ff */
[----:B------:R-:W-:Y:S01]  /*0710*/  @!P3 IMAD.MOV.U32 R21, RZ, RZ, 0x2 ;  /* 0x00000002ff15b424 */ /* 0x000fe200078e00ff */
[----:B0-----:R-:W-:Y:S01]  /*0720*/  PRMT R13, RZ, 0x7610, R13 ;  /* 0x00007610ff0d7816 */ /* 0x001fe2000000000d */
[----:B-1----:R-:W-:Y:S01]  /*0730*/  @!P2 IMAD.WIDE.U32 R16, R4, R5, c[0x0][0x178] ;  /* 0x00005e000410a625 */ /* 0x002fe200078e0005 */
[----:B------:R-:W-:Y:S02]  /*0740*/  ISETP.GE.AND P1, PT, R23, R6, PT ;  /* 0x000000061700720c */ /* 0x000fe40003f26270 */
[----:B------:R-:W-:Y:S01]  /*0750*/  PRMT R8, RZ, 0x7610, R8 ;  /* 0x00007610ff087816 */ /* 0x000fe20000000008 */
[CC--:B------:R-:W-:Y:S01]  /*0760*/  @!P3 IMAD.WIDE.U32 R2, R20.reuse, R21.reuse, c[0x0][0x178] ;  /* 0x00005e001402b625 */ /* 0x0c0fe200078e0015 */
[----:B------:R0:W4:Y:S04]  /*0770*/  @!P4 LDG.E.U16 R13, [R18.64] ;  /* 0x00000004120dc981 */ /* 0x000128000c1e1500 */
[----:B------:R1:W4:Y:S01]  /*0780*/  @!P2 LDG.E.U16 R14, [R16.64] ;  /* 0x00000004100ea981 */ /* 0x000322000c1e1500 */
[----:B------:R-:W-:-:S03]  /*0790*/  @!P3 IMAD.WIDE.U32 R20, R20, R21, c[0x0][0x180] ;  /* 0x000060001414b625 */ /* 0x000fc600078e0015 */
[----:B------:R0:W4:Y:S01]  /*07a0*/  @!P3 LDG.E.U16 R8, [R2.64] ;  /* 0x000000040208b981 */ /* 0x000122000c1e1500 */
[----:B------:R-:W-:Y:S01]  /*07b0*/  @!P6 IMAD.MOV.U32 R27, RZ, RZ, 0x2 ;  /* 0x00000002ff1be424 */ /* 0x000fe200078e00ff */
[----:B-1----:R-:W-:Y:S02]  /*07c0*/  PRMT R16, RZ, 0x7610, R16 ;  /* 0x00007610ff107816 */ /* 0x002fe40000000010 */
[----:B------:R-:W-:Y:S01]  /*07d0*/  PRMT R17, RZ, 0x7610, R17 ;  /* 0x00007610ff117816 */ /* 0x000fe20000000011 */
[----:B0-----:R-:W-:Y:S01]  /*07e0*/  @!P4 IMAD.WIDE.U32 R2, R24, R25, c[0x0][0x180] ;  /* 0x000060001802c625 */ /* 0x001fe200078e0019 */
[----:B------:R-:W-:Y:S02]  /*07f0*/  PRMT R12, RZ, 0x7610, R12 ;  /* 0x00007610ff0c7816 */ /* 0x000fe4000000000c */
[----:B------:R0:W4:Y:S01]  /*0800*/  @!P3 LDG.E.U16 R16, [R20.64] ;  /* 0x000000041410b981 */ /* 0x000122000c1e1500 */
[----:B------:R-:W-:Y:S01]  /*0810*/  PRMT R25, RZ, 0x7610, R25 ;  /* 0x00007610ff197816 */ /* 0x000fe20000000019 */
[----:B------:R-:W-:-:S02]  /*0820*/  @!P2 IMAD.WIDE.U32 R4, R4, R5, c[0x0][0x180] ;  /* 0x000060000404a625 */ /* 0x000fc400078e0005 */
[----:B------:R1:W4:Y:S02]  /*0830*/  @!P4 LDG.E.U16 R17, [R2.64] ;  /* 0x000000040211c981 */ /* 0x000324000c1e1500 */
[----:B------:R-:W-:Y:S02]  /*0840*/  @!P1 IMAD.IADD R29, R0, 0x1, R23 ;  /* 0x00000001001d9824 */ /* 0x000fe400078e0217 */
[----:B------:R-:W-:Y:S01]  /*0850*/  @!P1 IMAD.MOV.U32 R23, RZ, RZ, 0x2 ;  /* 0x00000002ff179424 */ /* 0x000fe200078e00ff */
[----:B------:R1:W4:Y:S01]  /*0860*/  @!P2 LDG.E.U16 R12, [R4.64] ;  /* 0x00000004040ca981 */ /* 0x000322000c1e1500 */
[----:B0-----:R-:W-:Y:S01]  /*0870*/  @!P6 IMAD.WIDE.U32 R20, R26, R27, c[0x0][0x178] ;  /* 0x00005e001a14e625 */ /* 0x001fe200078e001b */
[----:B------:R-:W-:-:S03]  /*0880*/  PRMT R24, RZ, 0x7610, R24 ;  /* 0x00007610ff187816 */ /* 0x000fc60000000018 */
[----:B-1----:R-:W-:Y:S01]  /*0890*/  @!P5 IMAD.MOV.U32 R3, RZ, RZ, 0x2 ;  /* 0x00000002ff03d424 */ /* 0x002fe200078e00ff */
[----:B------:R0:W4:Y:S01]  /*08a0*/  @!P6 LDG.E.U16 R25, [R20.64] ;  /* 0x000000041419e981 */ /* 0x000122000c1e1500 */
[----:B------:R-:W-:Y:S02]  /*08b0*/  PRMT R28, RZ, 0x7610, R28 ;  /* 0x00007610ff1c7816 */ /* 0x000fe4000000001c */
[----:B------:R-:W-:-:S04]  /*08c0*/  @!P5 IMAD.WIDE.U32 R18, R22, R3, c[0x0][0x178] ;  /* 0x00005e001612d625 */ /* 0x000fc800078e0003 */
[----:B------:R-:W-:Y:S01]  /*08d0*/  @!P1 IMAD.WIDE.U32 R4, R29, R23, c[0x0][0x178] ;  /* 0x00005e001d049625 */ /* 0x000fe200078e0017 */
[----:B------:R1:W4:Y:S03]  /*08e0*/  @!P5 LDG.E.U16 R24, [R18.64] ;  /* 0x000000041218d981 */ /* 0x000326000c1e1500 */
[----:B------:R-:W-:Y:S01]  /*08f0*/  @!P5 IMAD.WIDE.U32 R2, R22, R3, c[0x0][0x180] ;  /* 0x000060001602d625 */ /* 0x000fe200078e0003 */
[----:B------:R-:W-:Y:S01]  /*0900*/  PRMT R22, RZ, 0x7610, R22 ;  /* 0x00007610ff167816 */ /* 0x000fe20000000016 */
[----:B------:R0:W4:Y:S05]  /*0910*/  @!P1 LDG.E.U16 R28, [R4.64] ;  /* 0x00000004041c9981 */ /* 0x00012a000c1e1500 */
[----:B------:R0:W4:Y:S01]  /*0920*/  @!P5 LDG.E.U16 R22, [R2.64] ;  /* 0x000000040216d981 */ /* 0x000122000c1e1500 */
[----:B-1----:R-:W-:Y:S01]  /*0930*/  @!P6 IMAD.WIDE.U32 R18, R26, R27, c[0x0][0x180] ;  /* 0x000060001a12e625 */ /* 0x002fe200078e001b */
[----:B------:R-:W-:-:S03]  /*0940*/  PRMT R26, RZ, 0x7610, R26 ;  /* 0x00007610ff1a7816 */ /* 0x000fc6000000001a */
[----:B0-----:R-:W-:Y:S01]  /*0950*/  @!P1 IMAD.WIDE.U32 R20, R29, R23, c[0x0][0x180] ;  /* 0x000060001d149625 */ /* 0x001fe200078e0017 */
[----:B------:R-:W-:-:S04]  /*0960*/  PRMT R2, RZ, 0x7610, R2 ;  /* 0x00007610ff027816 */ /* 0x000fc80000000002 */
[----:B------:R-:W4:Y:S04]  /*0970*/  @!P1 LDG.E.U16 R26, [R20.64] ;  /* 0x00000004141a9981 */ /* 0x000f28000c1e1500 */
[----:B------:R-:W4:Y:S01]  /*0980*/  @!P6 LDG.E.U16 R2, [R18.64] ;  /* 0x000000041202e981 */ /* 0x000f22000c1e1500 */
[----:B------:R-:W-:-:S04]  /*0990*/  IADD3 R23, R11, 0x80, RZ ;  /* 0x000000800b177810 */ /* 0x000fc80007ffe0ff */
[----:B------:R-:W-:Y:S02]  /*09a0*/  ISETP.GE.AND P5, PT, R23, R6, PT ;  /* 0x000000061700720c */ /* 0x000fe40003fa6270 */
[----:B------:R-:W-:-:S04]  /*09b0*/  IADD3 R5, R11, 0x100, RZ ;  /* 0x000001000b057810 */ /* 0x000fc80007ffe0ff */
[----:B------:R-:W-:Y:S02]  /*09c0*/  ISETP.GE.AND P1, PT, R5, R6, PT ;  /* 0x000000060500720c */ /* 0x000fe40003f26270 */
[----:B------:R-:W-:-:S04]  /*09d0*/  IADD3 R5, R11, 0x180, RZ ;  /* 0x000001800b057810 */ /* 0x000fc80007ffe0ff */
[----:B------:R-:W-:Y:S01]  /*09e0*/  ISETP.GE.AND P2, PT, R5, R6, PT ;  /* 0x000000060500720c */ /* 0x000fe20003f46270 */
[----:B------:R-:W-:Y:S01]  /*09f0*/  BSSY B0, `(.L_x_33693) ;  /* 0x000006c000007945 */ /* 0x000fe20003800000 */
[----:B------:R-:W-:Y:S01]  /*0a00*/  BSSY B1, `(.L_x_33694) ;  /* 0x0000063000017945 */ /* 0x000fe20003800000 */
[----:B--2---:R-:W-:-:S06]  /*0a10*/  @!P0 PRMT R10, RZ, 0x5410, R10 ;  /* 0x00005410ff0a8816 */ /* 0x004fcc000000000a */
[----:B------:R-:W-:Y:S01]  /*0a20*/  @!P0 MUFU.LG2 R10, R10 ;  /* 0x0000000a000a8308 */ /* 0x000fe20000000c00 */
[----:B---3--:R-:W-:-:S07]  /*0a30*/  @!P5 PRMT R7, RZ, 0x5410, R7 ;  /* 0x00005410ff07d816 */ /* 0x008fce0000000007 */
[----:B------:R0:W1:Y:S02]  /*0a40*/  @!P5 MUFU.LG2 R4, R7 ;  /* 0x000000070004d308 */ /* 0x0000640000000c00 */
[----:B0-----:R-:W-:Y:S02]  /*0a50*/  IADD3 R7, R11, 0x200, RZ ;  /* 0x000002000b077810 */ /* 0x001fe40007ffe0ff */
[----:B-----5:R-:W-:Y:S02]  /*0a60*/  @!P5 PRMT R9, RZ, 0x5410, R9 ;  /* 0x00005410ff09d816 */ /* 0x020fe40000000009 */
[----:B------:R-:W-:-:S03]  /*0a70*/  ISETP.GE.AND P3, PT, R7, R6, PT ;  /* 0x000000060700720c */ /* 0x000fc60003f66270 */
[----:B-1----:R-:W-:Y:S01]  /*0a80*/  @!P5 FMUL.FTZ R4, R9, R4 ;  /* 0x000000040904d220 */ /* 0x002fe20000410000 */
[----:B------:R-:W-:-:S05]  /*0a90*/  IADD3 R9, R11, 0x280, RZ ;  /* 0x000002800b097810 */ /* 0x000fca0007ffe0ff */
[----:B------:R-:W0:Y:S01]  /*0aa0*/  @!P5 MUFU.EX2 R4, R4 ;  /* 0x000000040004d308 */ /* 0x000e220000000800 */
[-C--:B------:R-:W-:Y:S02]  /*0ab0*/  ISETP.GE.AND P4, PT, R9, R6.reuse, PT ;  /* 0x000000060900720c */ /* 0x080fe40003f86270 */
[----:B------:R-:W-:Y:S02]  /*0ac0*/  IADD3 R9, R11, 0x300, RZ ;  /* 0x000003000b097810 */ /* 0x000fe40007ffe0ff */
[----:B------:R-:W-:Y:S02]  /*0ad0*/  @!P0 PRMT R15, RZ, 0x5410, R15 ;  /* 0x00005410ff0f8816 */ /* 0x000fe4000000000f */
[----:B------:R-:W-:-:S03]  /*0ae0*/  ISETP.GE.AND P6, PT, R9, R6, PT ;  /* 0x000000060900720c */ /* 0x000fc60003fc6270 */
[----:B------:R-:W-:Y:S01]  /*0af0*/  @!P0 FMUL.FTZ R3, R15, R10 ;  /* 0x0000000a0f038220 */ /* 0x000fe20000410000 */
[----:B0-----:R-:W-:Y:S02]  /*0b00*/  @!P5 F2FP.BF16.PACK_AB R4, RZ, R4 ;  /* 0x00000004ff04d23e */ /* 0x001fe400000010ff */
[----:B----4-:R-:W-:-:S04]  /*0b10*/  @!P3 PRMT R13, RZ, 0x5410, R13 ;  /* 0x00005410ff0db816 */ /* 0x010fc8000000000d */
[----:B------:R0:W1:Y:S02]  /*0b20*/  @!P3 MUFU.LG2 R10, R13 ;  /* 0x0000000d000ab308 */ /* 0x0000640000000c00 */
[----:B0-----:R-:W-:-:S04]  /*0b30*/  IADD3 R13, R11, 0x380, RZ ;  /* 0x000003800b0d7810 */ /* 0x001fc80007ffe0ff */
[----:B------:R-:W-:Y:S02]  /*0b40*/  ISETP.GE.AND P5, PT, R13, R6, PT ;  /* 0x000000060d00720c */ /* 0x000fe40003fa6270 */
[----:B------:R-:W-:Y:S02]  /*0b50*/  @!P1 PRMT R14, RZ, 0x5410, R14 ;  /* 0x00005410ff0e9816 */ /* 0x000fe4000000000e */
[----:B------:R-:W-:Y:S01]  /*0b60*/  @!P2 PRMT R8, RZ, 0x5410, R8 ;  /* 0x00005410ff08a816 */ /* 0x000fe20000000008 */
[----:B------:R-:W-:Y:S01]  /*0b70*/  @!P0 MUFU.EX2 R3, R3 ;  /* 0x0000000300038308 */ /* 0x000fe20000000800 */
[----:B------:R-:W-:-:S07]  /*0b80*/  @!P6 PRMT R25, RZ, 0x5410, R25 ;  /* 0x00005410ff19e816 */ /* 0x000fce0000000019 */
[----:B------:R-:W-:Y:S01]  /*0b90*/  @!P1 MUFU.LG2 R5, R14 ;  /* 0x0000000e00059308 */ /* 0x000fe20000000c00 */
[----:B------:R-:W-:-:S07]  /*0ba0*/  @!P4 PRMT R24, RZ, 0x5410, R24 ;  /* 0x00005410ff18c816 */ /* 0x000fce0000000018 */
[----:B------:R-:W0:Y:S01]  /*0bb0*/  @!P6 MUFU.LG2 R25, R25 ;  /* 0x000000190019e308 */ /* 0x000e220000000c00 */
[----:B------:R-:W-:-:S07]  /*0bc0*/  @!P5 PRMT R28, RZ, 0x5410, R28 ;  /* 0x00005410ff1cd816 */ /* 0x000fce000000001c */
[----:B------:R1:W2:Y:S01]  /*0bd0*/  @!P2 MUFU.LG2 R7, R8 ;  /* 0x000000080007a308 */ /* 0x0002a20000000c00 */
[----:B------:R-:W-:-:S07]  /*0be0*/  @!P3 PRMT R17, RZ, 0x5410, R17 ;  /* 0x00005410ff11b816 */ /* 0x000fce0000000011 */
[----:B------:R-:W3:Y:S08]  /*0bf0*/  @!P4 MUFU.LG2 R9, R24 ;  /* 0x000000180009c308 */ /* 0x000ef00000000c00 */
[----:B------:R-:W4:Y:S01]  /*0c00*/  @!P5 MUFU.LG2 R13, R28 ;  /* 0x0000001c000dd308 */ /* 0x000f220000000c00 */
[----:B------:R-:W-:Y:S01]  /*0c10*/  @!P6 PRMT R2, RZ, 0x5410, R2 ;  /* 0x00005410ff02e816 */ /* 0x000fe20000000002 */
[----:B-1----:R-:W-:Y:S01]  /*0c20*/  @!P3 FMUL.FTZ R8, R17, R10 ;  /* 0x0000000a1108b220 */ /* 0x002fe20000410000 */
[----:B------:R-:W-:-:S02]  /*0c30*/  @!P1 PRMT R12, RZ, 0x5410, R12 ;  /* 0x00005410ff0c9816 */ /* 0x000fc4000000000c */
[----:B------:R-:W-:Y:S01]  /*0c40*/  @!P2 PRMT R16, RZ, 0x5410, R16 ;  /* 0x00005410ff10a816 */ /* 0x000fe20000000010 */
[----:B0-----:R-:W-:Y:S01]  /*0c50*/  @!P6 FMUL.FTZ R10, R2, R25 ;  /* 0x00000019020ae220 */ /* 0x001fe20000410000 */
[----:B------:R-:W-:Y:S02]  /*0c60*/  @!P4 PRMT R22, RZ, 0x5410, R22 ;  /* 0x00005410ff16c816 */ /* 0x000fe40000000016 */
[----:B------:R-:W-:Y:S01]  /*0c70*/  @!P5 PRMT R26, RZ, 0x5410, R26 ;  /* 0x00005410ff1ad816 */ /* 0x000fe2000000001a */
[----:B------:R-:W-:Y:S02]  /*0c80*/  @!P0 IMAD.IADD R2, R0, 0x1, R11 ;  /* 0x0000000100028824 */ /* 0x000fe400078e020b */
[----:B------:R-:W-:Y:S02]  /*0c90*/  @!P0 IMAD.MOV.U32 R15, RZ, RZ, 0x2 ;  /* 0x00000002ff0f8424 */ /* 0x000fe400078e00ff */
[----:B------:R-:W-:Y:S01]  /*0ca0*/  @!P1 FMUL.FTZ R5, R12, R5 ;  /* 0x000000050c059220 */ /* 0x000fe20000410000 */
[----:B------:R-:W-:Y:S01]  /*0cb0*/  @!P0 F2FP.BF16.PACK_AB R12, RZ, R3 ;  /* 0x00000003ff0c823e */ /* 0x000fe200000010ff */
[----:B--2---:R-:W-:-:S02]  /*0cc0*/  @!P2 FMUL.FTZ R7, R16, R7 ;  /* 0x000000071007a220 */ /* 0x004fc40000410000 */
[----:B---3--:R-:W-:Y:S02]  /*0cd0*/  @!P4 FMUL.FTZ R9, R22, R9 ;  /* 0x000000091609c220 */ /* 0x008fe40000410000 */
[----:B----4-:R-:W-:Y:S02]  /*0ce0*/  @!P5 FMUL.FTZ R13, R26, R13 ;  /* 0x0000000d1a0dd220 */ /* 0x010fe40000410000 */
[----:B------:R-:W-:Y:S01]  /*0cf0*/  @!P0 IMAD.WIDE.U32 R2, R2, R15, c[0x0][0x170] ;  /* 0x00005c0002028625 */ /* 0x000fe200078e000f */
[----:B------:R-:W0:Y:S03]  /*0d00*/  @!P1 MUFU.EX2 R5, R5 ;  /* 0x0000000500059308 */ /* 0x000e260000000800 */
[----:B------:R-:W-:Y:S01]  /*0d10*/  @!P0 IMAD.MOV.U32 R11, RZ, RZ, R23 ;  /* 0x000000ffff0b8224 */ /* 0x000fe200078e0017 */
[----:B------:R1:W-:Y:S04]  /*0d20*/  @!P0 STG.E.U16 [R2.64], R12 ;  /* 0x0000000c02008986 */ /* 0x0003e8000c101504 */
[----:B------:R-:W2:Y:S01]  /*0d30*/  @!P2 MUFU.EX2 R7, R7 ;  /* 0x000000070007a308 */ /* 0x000ea20000000800 */
[----:B------:R-:W-:-:S07]  /*0d40*/  ISETP.GE.AND P0, PT, R11, R6, PT ;  /* 0x000000060b00720c */ /* 0x000fce0003f06270 */
[----:B------:R-:W3:Y:S08]  /*0d50*/  @!P3 MUFU.EX2 R8, R8 ;  /* 0x000000080008b308 */ /* 0x000ef00000000800 */
[----:B------:R-:W4:Y:S08]  /*0d60*/  @!P4 MUFU.EX2 R9, R9 ;  /* 0x000000090009c308 */ /* 0x000f300000000800 */
[----:B------:R-:W5:Y:S08]  /*0d70*/  @!P6 MUFU.EX2 R10, R10 ;  /* 0x0000000a000ae308 */ /* 0x000f700000000800 */
[----:B------:R-:W1:Y:S01]  /*0d80*/  @!P5 MUFU.EX2 R13, R13 ;  /* 0x0000000d000dd308 */ /* 0x000e620000000800 */
[----:B0-----:R-:W-:-:S02]  /*0d90*/  @!P1 F2FP.BF16.PACK_AB R14, RZ, R5 ;  /* 0x00000005ff0e923e */ /* 0x001fc400000010ff */
[----:B--2---:R-:W-:Y:S02]  /*0da0*/  @!P2 F2FP.BF16.PACK_AB R15, RZ, R7 ;  /* 0x00000007ff0fa23e */ /* 0x004fe400000010ff */
[----:B---3--:R-:W-:Y:S02]  /*0db0*/  @!P3 F2FP.BF16.PACK_AB R8, RZ, R8 ;  /* 0x00000008ff08b23e */ /* 0x008fe400000010ff */
[----:B----4-:R-:W-:Y:S02]  /*0dc0*/  @!P4 F2FP.BF16.PACK_AB R7, RZ, R9 ;  /* 0x00000009ff07c23e */ /* 0x010fe400000010ff */
[----:B-----5:R-:W-:Y:S02]  /*0dd0*/  @!P6 F2FP.BF16.PACK_AB R5, RZ, R10 ;  /* 0x0000000aff05e23e */ /* 0x020fe400000010ff */
[----:B-1----:R-:W-:Y:S01]  /*0de0*/  @!P5 F2FP.BF16.PACK_AB R3, RZ, R13 ;  /* 0x0000000dff03d23e */ /* 0x002fe200000010ff */
        /* <DEDUP_REMOVED lines=13> */
.L_x_33695:
[----:B------:R-:W-:-:S13]  /*0ec0*/  ISETP.GE.AND P0, PT, R11, R6, PT ;  /* 0x000000060b00720c */ /* 0x000fda0003f06270 */
[----:B------:R-:W-:Y:S05]  /*0ed0*/  @P0 BRA `(.L_x_33697) ;  /* 0x000000d000000947 */ /* 0x000fea0003800000 */
[----:B0-----:R-:W-:Y:S01]  /*0ee0*/  IMAD.IADD R12, R0, 0x1, R11 ;  /* 0x00000001000c7824 */ /* 0x001fe200078e020b */
[----:B------:R-:W-:Y:S01]  /*0ef0*/  IADD3 R11, R11, 0x80, RZ ;  /* 0x000000800b0b7810 */ /* 0x000fe20007ffe0ff */
[----:B------:R-:W-:-:S04]  /*0f00*/  IMAD.MOV.U32 R13, RZ, RZ, 0x2 ;  /* 0x00000002ff0d7424 */ /* 0x000fc800078e00ff */
[----:B------:R-:W-:-:S05]  /*0f10*/  IMAD.WIDE.U32 R12, R12, R13, c[0x0][0x170] ;  /* 0x00005c000c0c7625 */ /* 0x000fca00078e000d */
[----:B------:R0:W-:Y:S02]  /*0f20*/  STG.E.U16 [R12.64], R15 ;  /* 0x0000000f0c007986 */ /* 0x0001e4000c101504 */
.L_x_33696:
        /* <DEDUP_REMOVED lines=8> */
.L_x_33697:
        /* <DEDUP_REMOVED lines=8> */
.L_x_33698:
[----:B------:R-:W-:Y:S05]  /*1030*/  BSYNC B1 ;  /* 0x0000000000017941 */ /* 0x000fea0003800000 */
.L_x_33694:
[----:B------:R-:W-:Y:S02]  /*1040*/  ISETP.GE.AND P0, PT, R11, R6, PT ;  /* 0x000000060b00720c */ /* 0x000fe40003f06270 */
[----:B------:R-:W-:-:S11]  /*1050*/  PRMT R2, R5, 0x7610, R2 ;  /* 0x0000761005027816 */ /* 0x000fd60000000002 */
[----:B0-----:R-:W-:Y:S01]  /*1060*/  @!P0 IMAD.IADD R4, R0, 0x1, R11 ;  /* 0x0000000100048824 */ /* 0x001fe200078e020b */
[----:B------:R-:W-:Y:S01]  /*1070*/  @!P0 IADD3 R11, R11, 0x80, RZ ;  /* 0x000000800b0b8810 */ /* 0x000fe20007ffe0ff */
[----:B------:R-:W-:-:S04]  /*1080*/  @!P0 IMAD.MOV.U32 R7, RZ, RZ, 0x2 ;  /* 0x00000002ff078424 */ /* 0x000fc800078e00ff */
[----:B------:R-:W-:-:S05]  /*1090*/  @!P0 IMAD.WIDE.U32 R4, R4, R7, c[0x0][0x170] ;  /* 0x00005c0004048625 */ /* 0x000fca00078e0007 */
[----:B------:R0:W-:Y:S02]  /*10a0*/  @!P0 STG.E.U16 [R4.64], R2 ;  /* 0x0000000204008986 */ /* 0x0001e4000c101504 */
.L_x_33699:
[----:B------:R-:W-:Y:S05]  /*10b0*/  BSYNC B0 ;  /* 0x0000000000007941 */ /* 0x000fea0003800000 */
.L_x_33693:
        /* <DEDUP_REMOVED lines=9> */
.L_x_33700:
        /* <DEDUP_REMOVED lines=11> */
.L_x_61881:


//--------------------- .text._ZN2at6native29vectorized_elementwise_kernelILi4EZZZNS0_50_GLOBAL__N__2680c7bb_12_PowKernel_cu_b2145a98_318424pow_tensor_tensor_kernelERNS_18TensorIteratorBaseEENKUlvE_clEvENKUlvE9_clEvEUlN3c108BFloat16ES8_E_St5arrayIPcLm3EEEEviT0_T1_ --------------------------
	.section	.text._ZN2at6native29vectorized_elementwise_kernelILi4EZZZNS0_50_GLOBAL__N__2680c7bb_12_PowKernel_cu_b2145a98_318424pow_tensor_tensor_kernelERNS_18TensorIteratorBaseEENKUlvE_clEvENKUlvE9_clEvEUlN3c108BFloat16ES8_E_St5arrayIPcLm3EEEEviT0_T1_,"ax",@progbits
	.sectioninfo	@"SHI_REGISTERS=32"
	.align	128
        .global         _ZN2at6native29vectorized_elementwise_kernelILi4EZZZNS0_50_GLOBAL__N__2680c7bb_12_PowKernel_cu_b2145a98_318424pow_tensor_tensor_kernelERNS_18TensorIteratorBaseEENKUlvE_clEvENKUlvE9_clEvEUlN3c108BFloat16ES8_E_St5arrayIPcLm3EEEEviT0_T1_
        .type           _ZN2at6native29vectorized_elementwise_kernelILi4EZZZNS0_50_GLOBAL__N__2680c7bb_12_PowKernel_cu_b2145a98_318424pow_tensor_tensor_kernelERNS_18TensorIteratorBaseEENKUlvE_clEvENKUlvE9_clEvEUlN3c108BFloat16ES8_E_St5arrayIPcLm3EEEEviT0_T1_,@function
        .size           _ZN2at6native29vectorized_elementwise_kernelILi4EZZZNS0_50_GLOBAL__N__2680c7bb_12_PowKernel_cu_b2145a98_318424pow_tensor_tensor_kernelERNS_18TensorIteratorBaseEENKUlvE_clEvENKUlvE9_clEvEUlN3c108BFloat16ES8_E_St5arrayIPcLm3EEEEviT0_T1_,(.L_x_61882 - _ZN2at6native29vectorized_elementwise_kernelILi4EZZZNS0_50_GLOBAL__N__2680c7bb_12_PowKernel_cu_b2145a98_318424pow_tensor_tensor_kernelERNS_18TensorIteratorBaseEENKUlvE_clEvENKUlvE9_clEvEUlN3c108BFloat16ES8_E_St5arrayIPcLm3EEEEviT0_T1_)
        .other          _ZN2at6native29vectorized_elementwise_kernelILi4EZZZNS0_50_GLOBAL__N__2680c7bb_12_PowKernel_cu_b2145a98_318424pow_tensor_tensor_kernelERNS_18TensorIteratorBaseEENKUlvE_clEvENKUlvE9_clEvEUlN3c108BFloat16ES8_E_St5arrayIPcLm3EEEEviT0_T1_,@"STO_CUDA_ENTRY STV_DEFAULT"
_ZN2at6native29vectorized_elementwise_kernelILi4EZZZNS0_50_GLOBAL__N__2680c7bb_12_PowKernel_cu_b2145a98_318424pow_tensor_tensor_kernelERNS_18TensorIteratorBaseEENKUlvE_clEvENKUlvE9_clEvEUlN3c108BFloat16ES8_E_St5arrayIPcLm3EEEEviT0_T1_:
.text._ZN2at6native29vectorized_elementwise_kernelILi4EZZZNS0_50_GLOBAL__N__2680c7bb_12_PowKernel_cu_b2145a98_318424pow_tensor_tensor_kernelERNS_18TensorIteratorBaseEENKUlvE_clEvENKUlvE9_clEvEUlN3c108BFloat16ES8_E_St5arrayIPcLm3EEEEviT0_T1_:
        /* <DEDUP_REMOVED lines=11> */
[----:B------:R-:W2:Y:S01]  /*00b0*/  LDG.E.64 R10, [R12.64] ;  /* 0x000000040c0a7981 */ /* 0x000ea2000c1e1b00 */
[----:B------:R-:W-:-:S03]  /*00c0*/  IMAD.WIDE R2, R0, R7, c[0x0][0x180] ;  /* 0x0000600000027625 */ /* 0x000fc600078e0207 */
[----:B------:R2:W3:Y:S03]  /*00d0*/  LDG.E.64 R8, [R12.64+0x400] ;  /* 0x000400040c087981 */ /* 0x0004e6000c1e1b00 */
[----:B------:R-:W-:-:S05]  /*00e0*/  IMAD.WIDE.U32 R16, R6, 0x8, R2 ;  /* 0x0000000806107825 */ /* 0x000fca00078e0002 */
[----:B------:R-:W4:Y:S04]  /*00f0*/  LDG.E.64 R4, [R16.64] ;  /* 0x0000000410047981 */ /* 0x000f28000c1e1b00 */
[----:B------:R4:W5:Y:S01]  /*0100*/  LDG.E.64 R2, [R16.64+0x400] ;  /* 0x0004000410027981 */ /* 0x000962000c1e1b00 */
[----:B--2---:R-:W-:Y:S02]  /*0110*/  PRMT R12, RZ, 0x5410, R10 ;  /* 0x00005410ff0c7816 */ /* 0x004fe4000000000a */
[--C-:B------:R-:W-:Y:S02]  /*0120*/  PRMT R13, RZ, 0x7610, R11.reuse ;  /* 0x00007610ff0d7816 */ /* 0x100fe4000000000b */
[----:B------:R0:W1:Y:S01]  /*0130*/  MUFU.LG2 R18, R12 ;  /* 0x0000000c00127308 */ /* 0x0000620000000c00 */
[----:B------:R-:W-:-:S02]  /*0140*/  PRMT R14, RZ, 0x5410, R11 ;  /* 0x00005410ff0e7816 */ /* 0x000fc4000000000b */
[----:B---3--:R-:W-:-:S05]  /*0150*/  PRMT R11, RZ, 0x7610, R8 ;  /* 0x00007610ff0b7816 */ /* 0x008fca0000000008 */
[----:B------:R-:W-:Y:S01]  /*0160*/  MUFU.LG2 R13, R13 ;  /* 0x0000000d000d7308 */ /* 0x000fe20000000c00 */
[----:B0-----:R-:W-:Y:S02]  /*0170*/  PRMT R12, RZ, 0x7610, R10 ;  /* 0x00007610ff0c7816 */ /* 0x001fe4000000000a */
[----:B------:R-:W-:Y:S02]  /*0180*/  PRMT R10, RZ, 0x5410, R8 ;  /* 0x00005410ff0a7816 */ /* 0x000fe40000000008 */
[----:B------:R-:W-:Y:S02]  /*0190*/  PRMT R8, RZ, 0x5410, R9 ;  /* 0x00005410ff087816 */ /* 0x000fe40000000009 */
[----:B----4-:R-:W-:Y:S01]  /*01a0*/  PRMT R16, RZ, 0x7610, R5 ;  /* 0x00007610ff107816 */ /* 0x010fe20000000005 */
[----:B------:R0:W2:Y:S08]  /*01b0*/  MUFU.LG2 R15, R12 ;  /* 0x0000000c000f7308 */ /* 0x0000b00000000c00 */
[----:B------:R-:W3:Y:S01]  /*01c0*/  MUFU.LG2 R10, R10 ;  /* 0x0000000a000a7308 */ /* 0x000ee20000000c00 */
[----:B0-----:R-:W-:-:S02]  /*01d0*/  PRMT R12, RZ, 0x7610, R9 ;  /* 0x00007610ff0c7816 */ /* 0x001fc40000000009 */
[--C-:B------:R-:W-:Y:S02]  /*01e0*/  PRMT R9, RZ, 0x5410, R4.reuse ;  /* 0x00005410ff097816 */ /* 0x100fe40000000004 */
[----:B------:R-:W-:-:S03]  /*01f0*/  PRMT R4, RZ, 0x7610, R4 ;  /* 0x00007610ff047816 */ /* 0x000fc60000000004 */
[----:B------:R-:W0:Y:S01]  /*0200*/  MUFU.LG2 R11, R11 ;  /* 0x0000000b000b7308 */ /* 0x000e220000000c00 */
[----:B-1----:R-:W-:Y:S02]  /*0210*/  FMUL.FTZ R9, R9, R18 ;  /* 0x0000001209097220 */ /* 0x002fe40000410000 */
[----:B--2---:R-:W-:Y:S01]  /*0220*/  FMUL.FTZ R4, R4, R15 ;  /* 0x0000000f04047220 */ /* 0x004fe20000410000 */
[----:B------:R-:W-:Y:S01]  /*0230*/  PRMT R15, RZ, 0x5410, R5 ;  /* 0x00005410ff0f7816 */ /* 0x000fe20000000005 */
[----:B------:R-:W-:Y:S01]  /*0240*/  FMUL.FTZ R5, R16, R13 ;  /* 0x0000000d10057220 */ /* 0x000fe20000410000 */
[--C-:B-----5:R-:W-:Y:S02]  /*0250*/  PRMT R13, RZ, 0x5410, R2.reuse ;  /* 0x00005410ff0d7816 */ /* 0x120fe40000000002 */
[----:B------:R-:W1:Y:S01]  /*0260*/  MUFU.LG2 R14, R14 ;  /* 0x0000000e000e7308 */ /* 0x000e620000000c00 */
[----:B------:R-:W-:Y:S02]  /*0270*/  PRMT R2, RZ, 0x7610, R2 ;  /* 0x00007610ff027816 */ /* 0x000fe40000000002 */
[----:B---3--:R-:W-:Y:S01]  /*0280*/  FMUL.FTZ R10, R13, R10 ;  /* 0x0000000a0d0a7220 */ /* 0x008fe20000410000 */
[----:B------:R-:W-:-:S02]  /*0290*/  PRMT R13, RZ, 0x5410, R3 ;  /* 0x00005410ff0d7816 */ /* 0x000fc40000000003 */
[----:B------:R-:W-:Y:S02]  /*02a0*/  PRMT R3, RZ, 0x7610, R3 ;  /* 0x00007610ff037816 */ /* 0x000fe40000000003 */
[----:B------:R-:W2:Y:S01]  /*02b0*/  MUFU.LG2 R8, R8 ;  /* 0x0000000800087308 */ /* 0x000ea20000000c00 */
[----:B0-----:R-:W-:-:S07]  /*02c0*/  FMUL.FTZ R11, R2, R11 ;  /* 0x0000000b020b7220 */ /* 0x001fce0000410000 */
[----:B------:R-:W0:Y:S01]  /*02d0*/  MUFU.LG2 R12, R12 ;  /* 0x0000000c000c7308 */ /* 0x000e220000000c00 */
[----:B-1----:R-:W-:Y:S02]  /*02e0*/  FMUL.FTZ R14, R15, R14 ;  /* 0x0000000e0f0e7220 */ /* 0x002fe40000410000 */
[----:B--2---:R-:W-:-:S05]  /*02f0*/  FMUL.FTZ R8, R13, R8 ;  /* 0x000000080d087220 */ /* 0x004fca0000410000 */
[----:B------:R-:W-:Y:S01]  /*0300*/  MUFU.EX2 R10, R10 ;  /* 0x0000000a000a7308 */ /* 0x000fe20000000800 */
[----:B0-----:R-:W-:-:S07]  /*0310*/  FMUL.FTZ R12, R3, R12 ;  /* 0x0000000c030c7220 */ /* 0x001fce0000410000 */
[----:B------:R-:W0:Y:S01]  /*0320*/  MUFU.EX2 R11, R11 ;  /* 0x0000000b000b7308 */ /* 0x000e220000000800 */
[----:B------:R-:W-:-:S06]  /*0330*/  IMAD.WIDE.U32 R2, R0, R7, c[0x0][0x170] ;  /* 0x00005c0000027625 */ /* 0x000fcc00078e0007 */
[----:B------:R-:W-:Y:S01]  /*0340*/  IMAD.WIDE R2, R6, 0x8, R2 ;  /* 0x0000000806027825 */ /* 0x000fe200078e0202 */
[----:B------:R-:W-:Y:S08]  /*0350*/  MUFU.EX2 R9, R9 ;  /* 0x0000000900097308 */ /* 0x000ff00000000800 */
[----:B------:R-:W1:Y:S01]  /*0360*/  MUFU.EX2 R4, R4 ;  /* 0x0000000400047308 */ /* 0x000e620000000800 */
[----:B0-----:R-:W-:-:S07]  /*0370*/  F2FP.BF16.PACK_AB R10, R11, R10 ;  /* 0x0000000a0b0a723e */ /* 0x001fce00000010ff */
[----:B------:R-:W-:Y:S08]  /*0380*/  MUFU.EX2 R14, R14 ;  /* 0x0000000e000e7308 */ /* 0x000ff00000000800 */
[----:B------:R-:W0:Y:S01]  /*0390*/  MUFU.EX2 R5, R5 ;  /* 0x0000000500057308 */ /* 0x000e220000000800 */
[----:B-1----:R-:W-:-:S07]  /*03a0*/  F2FP.BF16.PACK_AB R4, R4, R9 ;  /* 0x000000090404723e */ /* 0x002fce00000010ff */
[----:B------:R-:W-:Y:S08]  /*03b0*/  MUFU.EX2 R8, R8 ;  /* 0x0000000800087308 */ /* 0x000ff00000000800 */
[----:B------:R-:W1:Y:S01]  /*03c0*/  MUFU.EX2 R13, R12 ;  /* 0x0000000c000d7308 */ /* 0x000e620000000800 */
[----:B0-----:R-:W-:-:S05]  /*03d0*/  F2FP.BF16.PACK_AB R5, R5, R14 ;  /* 0x0000000e0505723e */ /* 0x001fca00000010ff */
[----:B------:R-:W-:Y:S01]  /*03e0*/  STG.E.64 [R2.64], R4 ;  /* 0x0000000402007986 */ /* 0x000fe2000c101b04 */
[----:B-1----:R-:W-:-:S05]  /*03f0*/  F2FP.BF16.PACK_AB R11, R13, R8 ;  /* 0x000000080d0b723e */ /* 0x002fca00000010ff */
[----:B------:R-:W-:Y:S01]  /*0400*/  STG.E.64 [R2.64+0x400], R10 ;  /* 0x0004000a02007986 */ /* 0x000fe2000c101b04 */
[----:B------:R-:W-:Y:S05]  /*0410*/  EXIT ;  /* 0x000000000000794d */ /* 0x000fea0003800000 */
.L_x_33701:
        /* <DEDUP_REMOVED lines=164> */
.L_x_33704:
[----:B------:R-:W-:-:S13]  /*0e60*/  ISETP.GE.AND P0, PT, R11, R6, PT ;  /* 0x000000060b00720c */ /* 0x000fda0003f06270 */
[----:B------:R-:W-:Y:S05]  /*0e70*/  @P0 BRA `(.L_x_33706) ;  /* 0x000000d000000947 */ /* 0x000fea0003800000 */
[----:B0-----:R-:W-:Y:S01]  /*0e80*/  IMAD.IADD R12, R0, 0x1, R11 ;  /* 0x00000001000c7824 */ /* 0x001fe200078e020b */
[----:B------:R-:W-:Y:S01]  /*0e90*/  IADD3 R11, R11, 0x80, RZ ;  /* 0x000000800b0b7810 */ /* 0x000fe20007ffe0ff */
[----:B------:R-:W-:-:S04]  /*0ea0*/  IMAD.MOV.U32 R13, RZ, RZ, 0x2 ;  /* 0x00000002ff0d7424 */ /* 0x000fc800078e00ff */
[----:B------:R-:W-:-:S05]  /*0eb0*/  IMAD.WIDE.U32 R12, R12, R13, c[0x0][0x170] ;  /* 0x00005c000c0c7625 */ /* 0x000fca00078e000d */
[----:B------:R0:W-:Y:S02]  /*0ec0*/  STG.E.U16 [R12.64], R15 ;  /* 0x0000000f0c007986 */ /* 0x0001e4000c101504 */
.L_x_33705:
        /* <DEDUP_REMOVED lines=8> */
.L_x_33706:
        /* <DEDUP_REMOVED lines=8> */
.L_x_33707:
[----:B------:R-:W-:Y:S05]  /*0fd0*/  BSYNC B1 ;  /* 0x0000000000017941 */ /* 0x000fea0003800000 */
.L_x_33703:
[----:B------:R-:W-:Y:S02]  /*0fe0*/  ISETP.GE.AND P0, PT, R11, R6, PT ;  /* 0x000000060b00720c */ /* 0x000fe40003f06270 */
[----:B------:R-:W-:-:S11]  /*0ff0*/  PRMT R2, R5, 0x7610, R2 ;  /* 0x0000761005027816 */ /* 0x000fd60000000002 */
[----:B0-----:R-:W-:Y:S01]  /*1000*/  @!P0 IMAD.IADD R4, R0, 0x1, R11 ;  /* 0x0000000100048824 */ /* 0x001fe200078e020b */
[----:B------:R-:W-:Y:S01]  /*1010*/  @!P0 IADD3 R11, R11, 0x80, RZ ;  /* 0x000000800b0b8810 */ /* 0x000fe20007ffe0ff */
[----:B------:R-:W-:-:S04]  /*1020*/  @!P0 IMAD.MOV.U32 R7, RZ, RZ, 0x2 ;  /* 0x00000002ff078424 */ /* 0x000fc800078e00ff */
[----:B------:R-:W-:-:S05]  /*1030*/  @!P0 IMAD.WIDE.U32 R4, R4, R7, c[0x0][0x170] ;  /* 0x00005c0004048625 */ /* 0x000fca00078e0007 */
[----:B------:R0:W-:Y:S02]  /*1040*/  @!P0 STG.E.U16 [R4.64], R2 ;  /* 0x0000000204008986 */ /* 0x0001e4000c101504 */
.L_x_33708:
[----:B------:R-:W-:Y:S05]  /*1050*/  BSYNC B0 ;  /* 0x0000000000007941 */ /* 0x000fea0003800000 */
.L_x_33702:
        /* <DEDUP_REMOVED lines=9> */
.L_x_33709:
        /* <DEDUP_REMOVED lines=9> */
.L_x_61882:


//--------------------- .text._ZN2at6native29vectorized_elementwise_kernelILi8EZZZNS0_50_GLOBAL__N__2680c7bb_12_PowKernel_cu_b2145a98_318424pow_tensor_tensor_kernelERNS_18TensorIteratorBaseEENKUlvE_clEvENKUlvE9_clEvEUlN3c108BFloat16ES8_E_St5arrayIPcLm3EEEEviT0_T1_ --------------------------
	.section	.text._ZN2at6native29vectorized_elementwise_kernelILi8EZZZNS0_50_GLOBAL__N__2680c7bb_12_PowKernel_cu_b2145a98_318424pow_tensor_tensor_kernelERNS_18TensorIteratorBaseEENKUlvE_clEvENKUlvE9_clEvEUlN3c108BFloat16ES8_E_St5arrayIPcLm3EEEEviT0_T1_,"ax",@progbits
	.sectioninfo	@"SHI_REGISTERS=4"
	.align	128
        .global         _ZN2at6native29vectorized_elementwise_kernelILi8EZZZNS0_50_GLOBAL__N__2680c7bb_12_PowKernel_cu_b2145a98_318424pow_tensor_tensor_kernelERNS_18TensorIteratorBaseEENKUlvE_clEvENKUlvE9_clEvEUlN3c108BFloat16ES8_E_St5arrayIPcLm3EEEEviT0_T1_
        .type           _ZN2at6native29vectorized_elementwise_kernelILi8EZZZNS0_50_GLOBAL__N__2680c7bb_12_PowKernel_cu_b2145a98_318424pow_tensor_tensor_kernelERNS_18TensorIteratorBaseEENKUlvE_clEvENKUlvE9_clEvEUlN3c108BFloat16ES8_E_St5arrayIPcLm3EEEEviT0_T1_,@function
        .size           _ZN2at6native29vectorized_elementwise_kernelILi8EZZZNS0_50_GLOBAL__N__2680c7bb_12_PowKernel_cu_b2145a98_318424pow_tensor_tensor_kernelERNS_18TensorIteratorBaseEENKUlvE_clEvENKUlvE9_clEvEUlN3c108BFloat16ES8_E_St5arrayIPcLm3EEEEviT0_T1_,(.L_x_61883 - _ZN2at6native29vectorized_elementwise_kernelILi8EZZZNS0_50_GLOBAL__N__2680c7bb_12_PowKernel_cu_b2145a98_318424pow_tensor_tensor_kernelERNS_18TensorIteratorBaseEENKUlvE_clEvENKUlvE9_clEvEUlN3c108BFloat16ES8_E_St5arrayIPcLm3EEEEviT0_T1_)
        .other          _ZN2at6native29vectorized_elementwise_kernelILi8EZZZNS0_50_GLOBAL__N__2680c7bb_12_PowKernel_cu_b2145a98_318424pow_tensor_tensor_kernelERNS_18TensorIteratorBaseEENKUlvE_clEvENKUlvE9_clEvEUlN3c108BFloat16ES8_E_St5arrayIPcLm3EEEEviT0_T1_,@"STO_CUDA_ENTRY STV_DEFAULT"
_ZN2at6native29vectorized_elementwise_kernelILi8EZZZNS0_50_GLOBAL__N__2680c7bb_12_PowKernel_cu_b2145a98_318424pow_tensor_tensor_kernelERNS_18TensorIteratorBaseEENKUlvE_clEvENKUlvE9_clEvEUlN3c108BFloat16ES8_E_St5arrayIPcLm3EEEEviT0_T1_:
.text._ZN2at6native29vectorized_elementwise_kernelILi8EZZZNS0_50_GLOBAL__N__2680c7bb_12_PowKernel_cu_b2145a98_318424pow_tensor_tensor_kernelERNS_18TensorIteratorBaseEENKUlvE_clEvENKUlvE9_clEvEUlN3c108BFloat16ES8_E_St5arrayIPcLm3EEEEviT0_T1_:
[----:B------:R-:W-:Y:S02]  /*0000*/  MOV R1, c[0x0][0x28] ;  /* 0x00000a0000017a02 */ /* 0x000fe40000000f00 */
[----:B------:R-:W-:Y:S05]  /*0010*/  EXIT ;  /* 0x000000000000794d */ /* 0x000fea0003800000 */
.L_x_33710:
        /* <DEDUP_REMOVED lines=14> */
.L_x_61883:


//--------------------- .text._ZN2at6native18elementwise_kernelILi128ELi4EZNS0_15gpu_kernel_implIZNS0_50_GLOBAL__N__2680c7bb_12_PowKernel_cu_b2145a98_318422pow_scalar_tensor_implIN3c108BFloat16EEEvRNS_18TensorIteratorBaseET_EUlS6_E_EEvS8_RKS9_EUliE_EEviT1_ --------------------------
	.section	.text._ZN2at6native18elementwise_kernelILi128ELi4EZNS0_15gpu_kernel_implIZNS0_50_GLOBAL__N__2680c7bb_12_PowKernel_cu_b2145a98_318422pow_scalar_tensor_implIN3c108BFloat16EEEvRNS_18TensorIteratorBaseET_EUlS6_E_EEvS8_RKS9_EUliE_EEviT1_,"ax",@progbits
	.sectioninfo	@"SHI_REGISTERS=26"
	.align	128
        .global         _ZN2at6native18elementwise_kernelILi128ELi4EZNS0_15gpu_kernel_implIZNS0_50_GLOBAL__N__2680c7bb_12_PowKernel_cu_b2145a98_318422pow_scalar_tensor_implIN3c108BFloat16EEEvRNS_18TensorIteratorBaseET_EUlS6_E_EEvS8_RKS9_EUliE_EEviT1_
        .type           _ZN2at6native18elementwise_kernelILi128ELi4EZNS0_15gpu_kernel_implIZNS0_50_GLOBAL__N__2680c7bb_12_PowKernel_cu_b2145a98_318422pow_scalar_tensor_implIN3c108BFloat16EEEvRNS_18TensorIteratorBaseET_EUlS6_E_EEvS8_RKS9_EUliE_EEviT1_,@function
        .size           _ZN2at6native18elementwise_kernelILi128ELi4EZNS0_15gpu_kernel_implIZNS0_50_GLOBAL__N__2680c7bb_12_PowKernel_cu_b2145a98_318422pow_scalar_tensor_implIN3c108BFloat16EEEvRNS_18TensorIteratorBaseET_EUlS6_E_EEvS8_RKS9_EUliE_EEviT1_,(.L_x_61884 - _ZN2at6native18elementwise_kernelILi128ELi4EZNS0_15gpu_kernel_implIZNS0_50_GLOBAL__N__2680c7bb_12_PowKernel_cu_b2145a98_318422pow_scalar_tensor_implIN3c108BFloat16EEEvRNS_18TensorIteratorBaseET_EUlS6_E_EEvS8_RKS9_EUliE_EEviT1_)
        .other          _ZN2at6native18elementwise_kernelILi128ELi4EZNS0_15gpu_kernel_implIZNS0_50_GLOBAL__N__2680c7bb_12_PowKernel_cu_b2145a98_318422pow_scalar_tensor_implIN3c108BFloat16EEEvRNS_18TensorIteratorBaseET_EUlS6_E_EEvS8_RKS9_EUliE_EEviT1_,@"STO_CUDA_ENTRY STV_DEFAULT"
_ZN2at6native18elementwise_kernelILi128ELi4EZNS0_15gpu_kernel_implIZNS0_50_GLOBAL__N__2680c7bb_12_PowKernel_cu_b2145a98_318422pow_scalar_tensor_implIN3c108BFloat16EEEvRNS_18TensorIteratorBaseET_EUlS6_E_EEvS8_RKS9_EUliE_EEviT1_:
.text._ZN2at6native18elementwise_kernelILi128ELi4EZNS0_15gpu_kernel_implIZNS0_50_GLOBAL__N__2680c7bb_12_PowKernel_cu_b2145a98_318422pow_scalar_tensor_implIN3c108BFloat16EEEvRNS_18TensorIteratorBaseET_EUlS6_E_EEvS8_RKS9_EUliE_EEviT1_:
        /* <DEDUP_REMOVED lines=237> */
.L_x_33713:
        /* <DEDUP_REMOVED lines=20> */
.L_x_33717:
[----:B------:R-:W2:Y:S02]  /*1010*/  LDG.E.U8 R2, [R2.64] ;  /* 0x0000002402027981 */ /* 0x000ea4000c1e1100 */
[----:B--2---:R-:W0:Y:S02]  /*1020*/  I2F.U16 R0, R2 ;  /* 0x0000000200007306 */ /* 0x004e240000101000 */
[----:B0-----:R-:W-:Y:S01]  /*1030*/  F2FP.BF16.PACK_AB R0, RZ, R0 ;  /* 0x00000000ff00723e */ /* 0x001fe200000010ff */
[----:B------:R-:W-:Y:S05]  /*1040*/  BRA `(.L_x_33719) ;  /* 0x00000e3000007947 */ /* 0x000fea0003800000 */
.L_x_33716:
        /* <DEDUP_REMOVED lines=10> */
.L_x_33721:
[----:B------:R-:W2:Y:S02]  /*10f0*/  LDG.E R2, [R2.64] ;  /* 0x0000002402027981 */ /* 0x000ea4000c1e1900 */
[----:B--2---:R-:W0:Y:S02]  /*1100*/  I2F R0, R2 ;  /* 0x0000000200007306 */ /* 0x004e240000201400 */
[----:B0-----:R-:W-:Y:S01]  /*1110*/  F2FP.BF16.PACK_AB R0, RZ, R0 ;  /* 0x00000000ff00723e */ /* 0x001fe200000010ff */
[----:B------:R-:W-:Y:S05]  /*1120*/  BRA `(.L_x_33719) ;  /* 0x00000d5000007947 */ /* 0x000fea0003800000 */
.L_x_33720:
[----:B------:R-:W2:Y:S02]  /*1130*/  LDG.E.U16 R2, [R2.64] ;  /* 0x0000002402027981 */ /* 0x000ea4000c1e1500 */
[----:B--2---:R-:W0:Y:S02]  /*1140*/  I2F.S16 R0, R2 ;  /* 0x0000000200007306 */ /* 0x004e240000101400 */
[----:B0-----:R-:W-:Y:S01]  /*1150*/  F2FP.BF16.PACK_AB R0, RZ, R0 ;  /* 0x00000000ff00723e */ /* 0x001fe200000010ff */
[----:B------:R-:W-:Y:S05]  /*1160*/  BRA `(.L_x_33719) ;  /* 0x00000d1000007947 */ /* 0x000fea0003800000 */
.L_x_33715:
        /* <DEDUP_REMOVED lines=9> */
.L_x_33723:
[----:B------:R-:W2:Y:S02]  /*1200*/  LDG.E.U16 R0, [R2.64] ;  /* 0x0000002402007981 */ /* 0x000ea4000c1e1500 */
[----:B--2---:R-:W-:-:S05]  /*1210*/  HADD2.F32 R0, -RZ, R0.H0_H0 ;  /* 0x20000000ff007230 */ /* 0x004fca0000004100 */
[----:B------:R-:W-:Y:S01]  /*1220*/  F2FP.BF16.PACK_AB R0, RZ, R0 ;  /* 0x00000000ff00723e */ /* 0x000fe200000010ff */
[----:B------:R-:W-:Y:S05]  /*1230*/  BRA `(.L_x_33719) ;  /* 0x00000c4000007947 */ /* 0x000fea0003800000 */
.L_x_33722:
        /* <DEDUP_REMOVED lines=9> */
.L_x_33725:
[----:B------:R-:W2:Y:S02]  /*12d0*/  LDG.E.U16 R2, [R2.64] ;  /* 0x0000002402027981 */ /* 0x000ea4000c1e1500 */
[----:B--2---:R-:W-:-:S05]  /*12e0*/  HADD2.F32 R0, -RZ, R2.H0_H0 ;  /* 0x20000002ff007230 */ /* 0x004fca0000004100 */
[----:B------:R-:W-:Y:S01]  /*12f0*/  F2FP.BF16.PACK_AB R0, RZ, R0 ;  /* 0x00000000ff00723e */ /* 0x000fe200000010ff */
[----:B------:R-:W-:Y:S05]  /*1300*/  BRA `(.L_x_33719) ;  /* 0x00000b7000007947 */ /* 0x000fea0003800000 */
.L_x_33724:
[----:B------:R-:W2:Y:S02]  /*1310*/  LDG.E.64 R2, [R2.64] ;  /* 0x0000002402027981 */ /* 0x000ea4000c1e1b00 */
[----:B--2---:R-:W0:Y:S01]  /*1320*/  F2F.F32.F64 R0, R2 ;  /* 0x0000000200007310 */ /* 0x004e220000301000 */
[----:B------:R-:W0:-:S14]  /*1330*/  DSETP.GEU.AND P0, PT, |R2|, c[0x2][0x0], PT ;  /* 0x008000000200762a */ /* 0x000e1c0003f0e200 */
[----:B0-----:R-:W-:-:S05]  /*1340*/  @!P0 FMUL R0, R0, 1.175494350822287508e-38 ;  /* 0x0080000000008820 */ /* 0x001fca0000400000 */
[----:B------:R-:W-:Y:S01]  /*1350*/  F2FP.BF16.PACK_AB R0, RZ, R0 ;  /* 0x00000000ff00723e */ /* 0x000fe200000010ff */
[----:B------:R-:W-:Y:S05]  /*1360*/  BRA `(.L_x_33719) ;  /* 0x00000b1000007947 */ /* 0x000fea0003800000 */
.L_x_33714:
        /* <DEDUP_REMOVED lines=13> */
.L_x_33728:
[----:B------:R-:W2:Y:S02]  /*1440*/  LDG.E.64 R2, [R2.64] ;  /* 0x0000002402027981 */ /* 0x000ea4000c1e1b00 */
[----:B--2---:R-:W0:Y:S01]  /*1450*/  F2F.F32.F64 R0, R2 ;  /* 0x0000000200007310 */ /* 0x004e220000301000 */
[----:B------:R-:W0:-:S14]  /*1460*/  DSETP.GEU.AND P0, PT, |R2|, c[0x2][0x0], PT ;  /* 0x008000000200762a */ /* 0x000e1c0003f0e200 */
[----:B0-----:R-:W-:-:S05]  /*1470*/  @!P0 FMUL R0, R0, 1.175494350822287508e-38 ;  /* 0x0080000000008820 */ /* 0x001fca0000400000 */
[----:B------:R-:W-:Y:S01]  /*1480*/  F2FP.BF16.PACK_AB R0, RZ, R0 ;  /* 0x00000000ff00723e */ /* 0x000fe200000010ff */
[----:B------:R-:W-:Y:S05]  /*1490*/  BRA `(.L_x_33719) ;  /* 0x000009e000007947 */ /* 0x000fea0003800000 */
.L_x_33727:
        /* <DEDUP_REMOVED lines=28> */
.L_x_33730:
        /* <DEDUP_REMOVED lines=15> */
.L_x_33729:
[----:B------:R0:W5:Y:S01]  /*1750*/  LDG.E.U16 R0, [R2.64] ;  /* 0x0000002402007981 */ /* 0x000162000c1e1500 */
[----:B------:R-:W-:Y:S05]  /*1760*/  BRA `(.L_x_33719) ;  /* 0x0000071000007947 */ /* 0x000fea0003800000 */
.L_x_33726:
        /* <DEDUP_REMOVED lines=12> */
.L_x_33733:
        /* <DEDUP_REMOVED lines=21> */
.L_x_33737:
[----:B------:R-:W-:Y:S05]  /*1980*/  BSYNC B1 ;  /* 0x0000000000017941 */ /* 0x000fea0003800000 */
.L_x_33736:
[----:B------:R-:W-:Y:S01]  /*1990*/  LEA R3, R0, 0x3b800000, 0x17 ;  /* 0x3b80000000037811 */ /* 0x000fe200078eb8ff */
[----:B------:R-:W-:-:S05]  /*19a0*/  IMAD.SHL.U32 R0, R2, 0x100000, RZ ;  /* 0x0010000002007824 */ /* 0x000fca00078e00ff */
[----:B------:R-:W-:Y:S02]  /*19b0*/  LOP3.LUT R0, R3, R0, R4, 0xfe, !PT ;  /* 0x0000000003007212 */ /* 0x000fe400078efe04 */
.L_x_33735:
[----:B------:R-:W-:Y:S05]  /*19c0*/  BSYNC B0 ;  /* 0x0000000000007941 */ /* 0x000fea0003800000 */
.L_x_33734:
[----:B------:R-:W-:Y:S01]  /*19d0*/  F2FP.BF16.PACK_AB R0, RZ, R0 ;  /* 0x00000000ff00723e */ /* 0x000fe200000010ff */
[----:B------:R-:W-:Y:S05]  /*19e0*/  BRA `(.L_x_33719) ;  /* 0x0000049000007947 */ /* 0x000fea0003800000 */
.L_x_33732:
        /* <DEDUP_REMOVED lines=21> */
.L_x_33741:
[----:B------:R-:W-:Y:S05]  /*1b40*/  BSYNC B1 ;  /* 0x0000000000017941 */ /* 0x000fea0003800000 */
.L_x_33740:
[----:B------:R-:W-:Y:S01]  /*1b50*/  LEA R3, R0, 0x37800000, 0x17 ;  /* 0x3780000000037811 */ /* 0x000fe200078eb8ff */
[----:B------:R-:W-:-:S05]  /*1b60*/  IMAD.SHL.U32 R0, R2, 0x200000, RZ ;  /* 0x0020000002007824 */ /* 0x000fca00078e00ff */
[----:B------:R-:W-:Y:S02]  /*1b70*/  LOP3.LUT R0, R3, R0, R4, 0xfe, !PT ;  /* 0x0000000003007212 */ /* 0x000fe400078efe04 */
.L_x_33739:
[----:B------:R-:W-:Y:S05]  /*1b80*/  BSYNC B0 ;  /* 0x0000000000007941 */ /* 0x000fea0003800000 */
.L_x_33738:
[----:B------:R-:W-:Y:S01]  /*1b90*/  F2FP.BF16.PACK_AB R0, RZ, R0 ;  /* 0x00000000ff00723e */ /* 0x000fe200000010ff */
[----:B------:R-:W-:Y:S05]  /*1ba0*/  BRA `(.L_x_33719) ;  /* 0x000002d000007947 */ /* 0x000fea0003800000 */
.L_x_33731:
        /* <DEDUP_REMOVED lines=14> */
.L_x_33745:
[----:B------:R-:W-:Y:S05]  /*1c90*/  BSYNC B0 ;  /* 0x0000000000007941 */ /* 0x000fea0003800000 */
.L_x_33744:
[----:B------:R-:W-:Y:S01]  /*1ca0*/  F2FP.BF16.PACK_AB R0, RZ, R0 ;  /* 0x00000000ff00723e */ /* 0x000fe200000010ff */
[----:B------:R-:W-:Y:S05]  /*1cb0*/  BRA `(.L_x_33719) ;  /* 0x000001c000007947 */ /* 0x000fea0003800000 */
.L_x_33718:
        /* <DEDUP_REMOVED lines=21> */
.L_x_33743:
[----:B------:R-:W2:Y:S02]  /*1e10*/  LDG.E.64 R2, [R2.64] ;  /* 0x0000002402027981 */ /* 0x000ea4000c1e1b00 */
[----:B--2---:R-:W0:Y:S02]  /*1e20*/  I2F.U64 R0, R2 ;  /* 0x0000000200007312 */ /* 0x004e240000301000 */
[----:B0-----:R-:W-:Y:S01]  /*1e30*/  F2FP.BF16.PACK_AB R0, RZ, R0 ;  /* 0x00000000ff00723e */ /* 0x001fe200000010ff */
[----:B------:R-:W-:Y:S05]  /*1e40*/  BRA `(.L_x_33719) ;  /* 0x0000003000007947 */ /* 0x000fea0003800000 */
.L_x_33742:
[----:B------:R-:W2:Y:S02]  /*1e50*/  LDG.E R2, [R2.64] ;  /* 0x0000002402027981 */ /* 0x000ea4000c1e1900 */
[----:B--2---:R-:W0:Y:S02]  /*1e60*/  I2F.U32 R0, R2 ;  /* 0x0000000200007306 */ /* 0x004e240000201000 */
[----:B0-----:R-:W-:-:S06]  /*1e70*/  F2FP.BF16.PACK_AB R0, RZ, R0 ;  /* 0x00000000ff00723e */ /* 0x001fcc00000010ff */
.L_x_33719:
[----:B------:R-:W-:Y:S01]  /*1e80*/  ULDC.U16 UR4, c[0x0][0x370] ;  /* 0x0000dc0000047ab9 */ /* 0x000fe20000000400 */
[----:B------:R-:W1:Y:S01]  /*1e90*/  LDC.U8 R4, c[0x0][0x380] ;  /* 0x0000e000ff047b82 */ /* 0x000e620000000000 */
[----:B------:R-:W-:Y:S01]  /*1ea0*/  UPRMT UR4, URZ, 0x5410, UR4 ;  /* 0x000054103f047896 */ /* 0x000fe20008000004 */
[----:B-----5:R-:W-:-:S08]  /*1eb0*/  PRMT R0, RZ, 0x5410, R0 ;  /* 0x00005410ff007816 */ /* 0x020fd00000000000 */
[----:B0-----:R-:W0:Y:S01]  /*1ec0*/  MUFU.LG2 R3, UR4 ;  /* 0x0000000400037d08 */ /* 0x001e220008000c00 */
[----:B-1----:R-:W-:Y:S01]  /*1ed0*/  PRMT R2, R4, 0x9910, RZ ;  /* 0x0000991004027816 */ /* 0x002fe200000000ff */
[----:B0-----:R-:W-:-:S03]  /*1ee0*/  FMUL.FTZ R0, R0, R3 ;  /* 0x0000000300007220 */ /* 0x001fc60000410000 */
[----:B------:R-:W-:-:S03]  /*1ef0*/  ISETP.GT.AND P0, PT, R2, 0x9, PT ;  /* 0x000000090200780c */ /* 0x000fc60003f04270 */
[----:B------:R-:W0:Y:S02]  /*1f00*/  MUFU.EX2 R0, R0 ;  /* 0x0000000000007308 */ /* 0x000e240000000800 */
[----:B0-----:R-:W-:-:S08]  /*1f10*/  F2FP.BF16.PACK_AB R3, RZ, R0 ;  /* 0x00000000ff03723e */ /* 0x001fd000000010ff */
        /* <DEDUP_REMOVED lines=13> */
.L_x_33749:
[----:B------:R-:W-:-:S06]  /*1ff0*/  PRMT R3, RZ, 0x5410, R3 ;  /* 0x00005410ff037816 */ /* 0x000fcc0000000003 */
[----:B------:R-:W0:Y:S02]  /*2000*/  F2I.S64.TRUNC R2, R3 ;  /* 0x0000000300027311 */ /* 0x000e24000020d900 */
[----:B0-----:R0:W-:Y:S01]  /*2010*/  STG.E.U8 [R16.64], R2 ;  /* 0x0000000210007986 */ /* 0x0011e2000c101124 */
[----:B------:R-:W-:Y:S05]  /*2020*/  BRA `(.L_x_33751) ;  /* 0x00000e4000007947 */ /* 0x000fea0003800000 */
.L_x_33748:
        /* <DEDUP_REMOVED lines=10> */
.L_x_33753:
[----:B------:R-:W-:-:S06]  /*20d0*/  PRMT R3, RZ, 0x5410, R3 ;  /* 0x00005410ff037816 */ /* 0x000fcc0000000003 */
[----:B------:R-:W0:Y:S02]  /*20e0*/  F2I.FTZ.TRUNC.NTZ R3, R3 ;  /* 0x0000000300037305 */ /* 0x000e24000021f100 */
[----:B0-----:R0:W-:Y:S01]  /*20f0*/  STG.E [R16.64], R3 ;  /* 0x0000000310007986 */ /* 0x0011e2000c101924 */
[----:B------:R-:W-:Y:S05]  /*2100*/  BRA `(.L_x_33751) ;  /* 0x00000d6000007947 */ /* 0x000fea0003800000 */
.L_x_33752:
[----:B------:R-:W-:-:S06]  /*2110*/  PRMT R3, RZ, 0x5410, R3 ;  /* 0x00005410ff037816 */ /* 0x000fcc0000000003 */
[----:B------:R-:W0:Y:S02]  /*2120*/  F2I.FTZ.TRUNC.NTZ R3, R3 ;  /* 0x0000000300037305 */ /* 0x000e24000021f100 */
[----:B0-----:R0:W-:Y:S01]  /*2130*/  STG.E.U16 [R16.64], R3 ;  /* 0x0000000310007986 */ /* 0x0011e2000c101524 */
[----:B------:R-:W-:Y:S05]  /*2140*/  BRA `(.L_x_33751) ;  /* 0x00000d2000007947 */ /* 0x000fea0003800000 */
.L_x_33747:
        /* <DEDUP_REMOVED lines=9> */
.L_x_33755:
[----:B------:R-:W-:-:S04]  /*21e0*/  PRMT R0, RZ, 0x5410, R3 ;  /* 0x00005410ff007816 */ /* 0x000fc80000000003 */
[----:B------:R-:W-:-:S05]  /*21f0*/  F2FP.PACK_AB R0, RZ, R0 ;  /* 0x00000000ff00723e */ /* 0x000fca00000000ff */
[----:B------:R0:W-:Y:S01]  /*2200*/  STG.E.U16 [R16.64], R0 ;  /* 0x0000000010007986 */ /* 0x0001e2000c101524 */
[----:B------:R-:W-:Y:S05]  /*2210*/  BRA `(.L_x_33751) ;  /* 0x00000c5000007947 */ /* 0x000fea0003800000 */
.L_x_33754:
        /* <DEDUP_REMOVED lines=10> */
.L_x_33757:
[----:B------:R-:W-:-:S04]  /*22c0*/  PRMT R3, RZ, 0x5410, R3 ;  /* 0x00005410ff037816 */ /* 0x000fc80000000003 */
[----:B------:R-:W-:-:S04]  /*22d0*/  F2FP.PACK_AB R3, RZ, R3 ;  /* 0x00000003ff03723e */ /* 0x000fc800000000ff */
[----:B------:R-:W-:-:S05]  /*22e0*/  PRMT R3, R3, 0x5410, RZ ;  /* 0x0000541003037816 */ /* 0x000fca00000000ff */
[----:B------:R0:W-:Y:S01]  /*22f0*/  STG.E [R16.64], R3 ;  /* 0x0000000310007986 */ /* 0x0001e2000c101924 */
[----:B------:R-:W-:Y:S05]  /*2300*/  BRA `(.L_x_33751) ;  /* 0x00000b6000007947 */ /* 0x000fea0003800000 */
.L_x_33756:
[----:B------:R-:W-:-:S05]  /*2310*/  PRMT R2, RZ, 0x5410, R3 ;  /* 0x00005410ff027816 */ /* 0x000fca0000000003 */
[----:B------:R-:W-:-:S06]  /*2320*/  FMUL.FTZ R2, R2, 1 ;  /* 0x3f80000002027820 */ /* 0x000fcc0000410000 */
[----:B------:R-:W0:Y:S02]  /*2330*/  F2F.F64.F32 R2, R2 ;  /* 0x0000000200027310 */ /* 0x000e240000201800 */
[----:B0-----:R0:W-:Y:S01]  /*2340*/  STG.E.64 [R16.64], R2 ;  /* 0x0000000210007986 */ /* 0x0011e2000c101b24 */
[----:B------:R-:W-:Y:S05]  /*2350*/  BRA `(.L_x_33751) ;  /* 0x00000b1000007947 */ /* 0x000fea0003800000 */
.L_x_33746:
        /* <DEDUP_REMOVED lines=13> */
.L_x_33760:
[----:B------:R-:W-:Y:S01]  /*2430*/  PRMT R3, RZ, 0x5410, R3 ;  /* 0x00005410ff037816 */ /* 0x000fe20000000003 */
[----:B------:R-:W-:-:S04]  /*2440*/  CS2R R6, SRZ ;  /* 0x0000000000067805 */ /* 0x000fc8000001ff00 */
[----:B------:R-:W-:-:S04]  /*2450*/  FMUL.FTZ R3, R3, 1 ;  /* 0x3f80000003037820 */ /* 0x000fc80000410000 */
[----:B------:R-:W0:Y:S02]  /*2460*/  F2F.F64.F32 R4, R3 ;  /* 0x0000000300047310 */ /* 0x000e240000201800 */
[----:B0-----:R0:W-:Y:S01]  /*2470*/  STG.E.128 [R16.64], R4 ;  /* 0x0000000410007986 */ /* 0x0011e2000c101d24 */
[----:B------:R-:W-:Y:S05]  /*2480*/  BRA `(.L_x_33751) ;  /* 0x000009e000007947 */ /* 0x000fea0003800000 */
.L_x_33759:
        /* <DEDUP_REMOVED lines=21> */
.L_x_33764:
[----:B------:R-:W-:Y:S05]  /*25e0*/  BSYNC B0 ;  /* 0x0000000000007941 */ /* 0x000fea0003800000 */
.L_x_33763:
[----:B------:R-:W-:-:S05]  /*25f0*/  LOP3.LUT R3, R0, R3, RZ, 0xfc, !PT ;  /* 0x0000000300037212 */ /* 0x000fca00078efcff */
[----:B------:R0:W-:Y:S01]  /*2600*/  STG.E.U8 [R16.64], R3 ;  /* 0x0000000310007986 */ /* 0x0001e2000c101124 */
[----:B------:R-:W-:Y:S05]  /*2610*/  BRA `(.L_x_33751) ;  /* 0x0000085000007947 */ /* 0x000fea0003800000 */
.L_x_33762:
        /* <DEDUP_REMOVED lines=13> */
.L_x_33766:
[----:B------:R-:W-:Y:S01]  /*26f0*/  IMAD.MOV.U32 R0, RZ, RZ, 0x7f ;  /* 0x0000007fff007424 */ /* 0x000fe200078e00ff */
[----:B------:R-:W-:-:S04]  /*2700*/  ISETP.GT.U32.AND P0, PT, R2, 0x7f800000, PT ;  /* 0x7f8000000200780c */ /* 0x000fc80003f04070 */
[----:B------:R-:W-:-:S04]  /*2710*/  SEL R0, R0, 0x7c, P0 ;  /* 0x0000007c00007807 */ /* 0x000fc80000000000 */
.L_x_33767:
[----:B------:R-:W-:Y:S05]  /*2720*/  BSYNC B0 ;  /* 0x0000000000007941 */ /* 0x000fea0003800000 */
.L_x_33765:
[----:B------:R-:W-:-:S04]  /*2730*/  LOP3.LUT R2, R3, 0x80000000, RZ, 0xc0, !PT ;  /* 0x8000000003027812 */ /* 0x000fc800078ec0ff */
[----:B------:R-:W-:-:S04]  /*2740*/  SHF.R.U32.HI R3, RZ, 0x18, R2 ;  /* 0x00000018ff037819 */ /* 0x000fc80000011602 */
[----:B------:R-:W-:-:S05]  /*2750*/  LOP3.LUT R3, R0, R3, RZ, 0xfc, !PT ;  /* 0x0000000300037212 */ /* 0x000fca00078efcff */
[----:B------:R0:W-:Y:S01]  /*2760*/  STG.E.U8 [R16.64], R3 ;  /* 0x0000000310007986 */ /* 0x0001e2000c101124 */
[----:B------:R-:W-:Y:S05]  /*2770*/  BRA `(.L_x_33751) ;  /* 0x000006f000007947 */ /* 0x000fea0003800000 */
.L_x_33761:
[----:B------:R0:W-:Y:S01]  /*2780*/  STG.E.U16 [R16.64], R3 ;  /* 0x0000000310007986 */ /* 0x0001e2000c101524 */
[----:B------:R-:W-:Y:S05]  /*2790*/  BRA `(.L_x_33751) ;  /* 0x000006d000007947 */ /* 0x000fea0003800000 */
.L_x_33758:
        /* <DEDUP_REMOVED lines=12> */
.L_x_33770:
        /* <DEDUP_REMOVED lines=17> */
.L_x_33773:
[----:B------:R-:W-:-:S04]  /*2970*/  LOP3.LUT R2, R3, 0x80000000, RZ, 0xc0, !PT ;  /* 0x8000000003027812 */ /* 0x000fc800078ec0ff */
[----:B------:R-:W-:-:S04]  /*2980*/  SHF.R.U32.HI R3, RZ, 0x18, R2 ;  /* 0x00000018ff037819 */ /* 0x000fc80000011602 */
[----:B------:R-:W-:-:S04]  /*2990*/  LOP3.LUT R0, R0, R3, RZ, 0xfc, !PT ;  /* 0x0000000300007212 */ /* 0x000fc800078efcff */
[----:B------:R-:W-:Y:S02]  /*29a0*/  PRMT R8, R0, 0x7610, R8 ;  /* 0x0000761000087816 */ /* 0x000fe40000000008 */
.L_x_33772:
[----:B------:R-:W-:Y:S05]  /*29b0*/  BSYNC B0 ;  /* 0x0000000000007941 */ /* 0x000fea0003800000 */
.L_x_33771:
[----:B------:R0:W-:Y:S01]  /*29c0*/  STG.E.U8 [R16.64], R8 ;  /* 0x0000000810007986 */ /* 0x0001e2000c101124 */
[----:B------:R-:W-:Y:S05]  /*29d0*/  BRA `(.L_x_33751) ;  /* 0x0000049000007947 */ /* 0x000fea0003800000 */
.L_x_33769:
        /* <DEDUP_REMOVED lines=17> */
.L_x_33776:
[----:B------:R-:W-:-:S04]  /*2af0*/  LOP3.LUT R2, R3, 0x80000000, RZ, 0xc0, !PT ;  /* 0x8000000003027812 */ /* 0x000fc800078ec0ff */
[----:B------:R-:W-:-:S04]  /*2b00*/  SHF.R.U32.HI R3, RZ, 0x18, R2 ;  /* 0x00000018ff037819 */ /* 0x000fc80000011602 */
[----:B------:R-:W-:-:S04]  /*2b10*/  LOP3.LUT R0, R0, R3, RZ, 0xfc, !PT ;  /* 0x0000000300007212 */ /* 0x000fc800078efcff */
[----:B------:R-:W-:Y:S02]  /*2b20*/  PRMT R8, R0, 0x7610, R8 ;  /* 0x0000761000087816 */ /* 0x000fe40000000008 */
.L_x_33775:
[----:B------:R-:W-:Y:S05]  /*2b30*/  BSYNC B0 ;  /* 0x0000000000007941 */ /* 0x000fea0003800000 */
.L_x_33774:
[----:B------:R0:W-:Y:S01]  /*2b40*/  STG.E.U8 [R16.64], R8 ;  /* 0x0000000810007986 */ /* 0x0001e2000c101124 */
[----:B------:R-:W-:Y:S05]  /*2b50*/  BRA `(.L_x_33751) ;  /* 0x0000031000007947 */ /* 0x000fea0003800000 */
.L_x_33768:
        /* <DEDUP_REMOVED lines=22> */
.L_x_33750:
        /* <DEDUP_REMOVED lines=20> */
.L_x_33778:
[----:B------:R-:W-:-:S06]  /*2e00*/  PRMT R3, RZ, 0x5410, R3 ;  /* 0x00005410ff037816 */ /* 0x000fcc0000000003 */
[----:B------:R-:W0:Y:S02]  /*2e10*/  F2I.U64.TRUNC R2, R3 ;  /* 0x0000000300027311 */ /* 0x000e24000020d800 */
[----:B0-----:R0:W-:Y:S01]  /*2e20*/  STG.E.64 [R16.64], R2 ;  /* 0x0000000210007986 */ /* 0x0011e2000c101b24 */
[----:B------:R-:W-:Y:S05]  /*2e30*/  BRA `(.L_x_33751) ;  /* 0x0000003000007947 */ /* 0x000fea0003800000 */
.L_x_33777:
[----:B------:R-:W-:-:S06]  /*2e40*/  PRMT R3, RZ, 0x5410, R3 ;  /* 0x00005410ff037816 */ /* 0x000fcc0000000003 */
[----:B------:R-:W0:Y:S02]  /*2e50*/  F2I.FTZ.U32.TRUNC.NTZ R3, R3 ;  /* 0x0000000300037305 */ /* 0x000e24000021f000 */
[----:B0-----:R0:W-:Y:S02]  /*2e60*/  STG.E [R16.64], R3 ;  /* 0x0000000310007986 */ /* 0x0011e4000c101924 */
.L_x_33751:
[----:B------:R-:W-:-:S05]  /*2e70*/  IMAD R18, R18, 0x200, R23 ;  /* 0x0000020012127824 */ /* 0x000fca00078e0217 */
[----:B------:R-:W-:Y:S02]  /*2e80*/  IADD3 R19, R18, 0x80, RZ ;  /* 0x0000008012137810 */ /* 0x000fe40007ffe0ff */
.L_x_33712:
[----:B------:R-:W-:Y:S05]  /*2e90*/  BSYNC B6 ;  /* 0x0000000000067941 */ /* 0x000fea0003800000 */
.L_x_33711:
        /* <DEDUP_REMOVED lines=231> */
.L_x_33781:
        /* <DEDUP_REMOVED lines=20> */
.L_x_33785:
[----:B------:R-:W2:Y:S02]  /*3e50*/  LDG.E.U8 R2, [R2.64] ;  /* 0x0000002402027981 */ /* 0x000ea4000c1e1100 */
[----:B--2---:R-:W0:Y:S02]  /*3e60*/  I2F.U16 R0, R2 ;  /* 0x0000000200007306 */ /* 0x004e240000101000 */
[----:B0-----:R-:W-:Y:S01]  /*3e70*/  F2FP.BF16.PACK_AB R0, RZ, R0 ;  /* 0x00000000ff00723e */ /* 0x001fe200000010ff */
[----:B------:R-:W-:Y:S05]  /*3e80*/  BRA `(.L_x_33787) ;  /* 0x00000e3000007947 */ /* 0x000fea0003800000 */
.L_x_33784:
        /* <DEDUP_REMOVED lines=10> */
.L_x_33789:
[----:B------:R-:W2:Y:S02]  /*3f30*/  LDG.E R2, [R2.64] ;  /* 0x0000002402027981 */ /* 0x000ea4000c1e1900 */
[----:B--2---:R-:W0:Y:S02]  /*3f40*/  I2F R0, R2 ;  /* 0x0000000200007306 */ /* 0x004e240000201400 */
[----:B0-----:R-:W-:Y:S01]  /*3f50*/  F2FP.BF16.PACK_AB R0, RZ, R0 ;  /* 0x00000000ff00723e */ /* 0x001fe200000010ff */
[----:B------:R-:W-:Y:S05]  /*3f60*/  BRA `(.L_x_33787) ;  /* 0x00000d5000007947 */ /* 0x000fea0003800000 */
.L_x_33788:
[----:B------:R-:W2:Y:S02]  /*3f70*/  LDG.E.U16 R2, [R2.64] ;  /* 0x0000002402027981 */ /* 0x000ea4000c1e1500 */
[----:B--2---:R-:W0:Y:S02]  /*3f80*/  I2F.S16 R0, R2 ;  /* 0x0000000200007306 */ /* 0x004e240000101400 */
[----:B0-----:R-:W-:Y:S01]  /*3f90*/  F2FP.BF16.PACK_AB R0, RZ, R0 ;  /* 0x00000000ff00723e */ /* 0x001fe200000010ff */
[----:B------:R-:W-:Y:S05]  /*3fa0*/  BRA `(.L_x_33787) ;  /* 0x00000d1000007947 */ /* 0x000fea0003800000 */
.L_x_33783:
        /* <DEDUP_REMOVED lines=9> */
.L_x_33791:
[----:B------:R-:W2:Y:S02]  /*4040*/  LDG.E.U16 R0, [R2.64] ;  /* 0x0000002402007981 */ /* 0x000ea4000c1e1500 */
[----:B--2---:R-:W-:-:S05]  /*4050*/  HADD2.F32 R0, -RZ, R0.H0_H0 ;  /* 0x20000000ff007230 */ /* 0x004fca0000004100 */
[----:B------:R-:W-:Y:S01]  /*4060*/  F2FP.BF16.PACK_AB R0, RZ, R0 ;  /* 0x00000000ff00723e */ /* 0x000fe200000010ff */
[----:B------:R-:W-:Y:S05]  /*4070*/  BRA `(.L_x_33787) ;  /* 0x00000c4000007947 */ /* 0x000fea0003800000 */
.L_x_33790:
        /* <DEDUP_REMOVED lines=9> */
.L_x_33793:
[----:B------:R-:W2:Y:S02]  /*4110*/  LDG.E.U16 R2, [R2.64] ;  /* 0x0000002402027981 */ /* 0x000ea4000c1e1500 */
[----:B--2---:R-:W-:-:S05]  /*4120*/  HADD2.F32 R0, -RZ, R2.H0_H0 ;  /* 0x20000002ff007230 */ /* 0x004fca0000004100 */
[----:B------:R-:W-:Y:S01]  /*4130*/  F2FP.BF16.PACK_AB R0, RZ, R0 ;  /* 0x00000000ff00723e */ /* 0x000fe200000010ff */
[----:B------:R-:W-:Y:S05]  /*4140*/  BRA `(.L_x_33787) ;  /* 0x00000b7000007947 */ /* 0x000fea0003800000 */
.L_x_33792:
[----:B------:R-:W2:Y:S02]  /*4150*/  LDG.E.64 R2, [R2.64] ;  /* 0x0000002402027981 */ /* 0x000ea4000c1e1b00 */
[----:B--2---:R-:W0:Y:S01]  /*4160*/  F2F.F32.F64 R0, R2 ;  /* 0x0000000200007310 */ /* 0x004e220000301000 */
[----:B------:R-:W0:-:S14]  /*4170*/  DSETP.GEU.AND P0, PT, |R2|, c[0x2][0x0], PT ;  /* 0x008000000200762a */ /* 0x000e1c0003f0e200 */
[----:B0-----:R-:W-:-:S05]  /*4180*/  @!P0 FMUL R0, R0, 1.175494350822287508e-38 ;  /* 0x0080000000008820 */ /* 0x001fca0000400000 */
[----:B------:R-:W-:Y:S01]  /*4190*/  F2FP.BF16.PACK_AB R0, RZ, R0 ;  /* 0x00000000ff00723e */ /* 0x000fe200000010ff */
[----:B------:R-:W-:Y:S05]  /*41a0*/  BRA `(.L_x_33787) ;  /* 0x00000b1000007947 */ /* 0x000fea0003800000 */
.L_x_33782:
        /* <DEDUP_REMOVED lines=13> */
.L_x_33796:
[----:B------:R-:W2:Y:S02]  /*4280*/  LDG.E.64 R2, [R2.64] ;  /* 0x0000002402027981 */ /* 0x000ea4000c1e1b00 */
[----:B--2---:R-:W0:Y:S01]  /*4290*/  F2F.F32.F64 R0, R2 ;  /* 0x0000000200007310 */ /* 0x004e220000301000 */
[----:B------:R-:W0:-:S14]  /*42a0*/  DSETP.GEU.AND P0, PT, |R2|, c[0x2][0x0], PT ;  /* 0x008000000200762a */ /* 0x000e1c0003f0e200 */
[----:B0-----:R-:W-:-:S05]  /*42b0*/  @!P0 FMUL R0, R0, 1.175494350822287508e-38 ;  /* 0x0080000000008820 */ /* 0x001fca0000400000 */
[----:B------:R-:W-:Y:S01]  /*42c0*/  F2FP.BF16.PACK_AB R0, RZ, R0 ;  /* 0x00000000ff00723e */ /* 0x000fe200000010ff */
[----:B------:R-:W-:Y:S05]  /*42d0*/  BRA `(.L_x_33787) ;  /* 0x000009e000007947 */ /* 0x000fea0003800000 */
.L_x_33795:
        /* <DEDUP_REMOVED lines=28> */
.L_x_33798:
        /* <DEDUP_REMOVED lines=15> */
.L_x_33797:
[----:B------:R0:W5:Y:S01]  /*4590*/  LDG.E.U16 R0, [R2.64] ;  /* 0x0000002402007981 */ /* 0x000162000c1e1500 */
[----:B------:R-:W-:Y:S05]  /*45a0*/  BRA `(.L_x_33787) ;  /* 0x0000071000007947 */ /* 0x000fea0003800000 */
.L_x_33794:
        /* <DEDUP_REMOVED lines=12> */
.L_x_33801:
        /* <DEDUP_REMOVED lines=21> */
.L_x_33805:
[----:B------:R-:W-:Y:S05]  /*47c0*/  BSYNC B1 ;  /* 0x0000000000017941 */ /* 0x000fea0003800000 */
.L_x_33804:
[----:B------:R-:W-:Y:S01]  /*47d0*/  LEA R3, R0, 0x3b800000, 0x17 ;  /* 0x3b80000000037811 */ /* 0x000fe200078eb8ff */
[----:B------:R-:W-:-:S05]  /*47e0*/  IMAD.SHL.U32 R0, R2, 0x100000, RZ ;  /* 0x0010000002007824 */ /* 0x000fca00078e00ff */
[----:B------:R-:W-:Y:S02]  /*47f0*/  LOP3.LUT R0, R3, R0, R4, 0xfe, !PT ;  /* 0x0000000003007212 */ /* 0x000fe400078efe04 */
.L_x_33803:
[----:B------:R-:W-:Y:S05]  /*4800*/  BSYNC B0 ;  /* 0x0000000000007941 */ /* 0x000fea0003800000 */
.L_x_33802:
[----:B------:R-:W-:Y:S01]  /*4810*/  F2FP.BF16.PACK_AB R0, RZ, R0 ;  /* 0x00000000ff00723e */ /* 0x000fe200000010ff */
[----:B------:R-:W-:Y:S05]  /*4820*/  BRA `(.L_x_33787) ;  /* 0x0000049000007947 */ /* 0x000fea0003800000 */
.L_x_33800:
        /* <DEDUP_REMOVED lines=21> */
.L_x_33809:
[----:B------:R-:W-:Y:S05]  /*4980*/  BSYNC B1 ;  /* 0x0000000000017941 */ /* 0x000fea0003800000 */
.L_x_33808:
[----:B------:R-:W-:Y:S01]  /*4990*/  LEA R3, R0, 0x37800000, 0x17 ;  /* 0x3780000000037811 */ /* 0x000fe200078eb8ff */
[----:B------:R-:W-:-:S05]  /*49a0*/  IMAD.SHL.U32 R0, R2, 0x200000, RZ ;  /* 0x0020000002007824 */ /* 0x000fca00078e00ff */
[----:B------:R-:W-:Y:S02]  /*49b0*/  LOP3.LUT R0, R3, R0, R4, 0xfe, !PT ;  /* 0x0000000003007212 */ /* 0x000fe400078efe04 */
.L_x_33807:
[----:B------:R-:W-:Y:S05]  /*49c0*/  BSYNC B0 ;  /* 0x0000000000007941 */ /* 0x000fea0003800000 */
.L_x_33806:
[----:B------:R-:W-:Y:S01]  /*49d0*/  F2FP.BF16.PACK_AB R0, RZ, R0 ;  /* 0x00000000ff00723e */ /* 0x000fe200000010ff */
[----:B------:R-:W-:Y:S05]  /*49e0*/  BRA `(.L_x_33787) ;  /* 0x000002d000007947 */ /* 0x000fea0003800000 */
.L_x_33799:
        /* <DEDUP_REMOVED lines=14> */
.L_x_33813:
[----:B------:R-:W-:Y:S05]  /*4ad0*/  BSYNC B0 ;  /* 0x0000000000007941 */ /* 0x000fea0003800000 */
.L_x_33812:
[----:B------:R-:W-:Y:S01]  /*4ae0*/  F2FP.BF16.PACK_AB R0, RZ, R0 ;  /* 0x00000000ff00723e */ /* 0x000fe200000010ff */
[----:B------:R-:W-:Y:S05]  /*4af0*/  BRA `(.L_x_33787) ;  /* 0x000001c000007947 */ /* 0x000fea0003800000 */
.L_x_33786:
        /* <DEDUP_REMOVED lines=21> */
.L_x_33811:
[----:B------:R-:W2:Y:S02]  /*4c50*/  LDG.E.64 R2, [R2.64] ;  /* 0x0000002402027981 */ /* 0x000ea4000c1e1b00 */
[----:B--2---:R-:W0:Y:S02]  /*4c60*/  I2F.U64 R0, R2 ;  /* 0x0000000200007312 */ /* 0x004e240000301000 */
[----:B0-----:R-:W-:Y:S01]  /*4c70*/  F2FP.BF16.PACK_AB R0, RZ, R0 ;  /* 0x00000000ff00723e */ /* 0x001fe200000010ff */
[----:B------:R-:W-:Y:S05]  /*4c80*/  BRA `(.L_x_33787) ;  /* 0x0000003000007947 */ /* 0x000fea0003800000 */
.L_x_33810:
[----:B------:R-:W2:Y:S02]  /*4c90*/  LDG.E R2, [R2.64] ;  /* 0x0000002402027981 */ /* 0x000ea4000c1e1900 */
[----:B--2---:R-:W0:Y:S02]  /*4ca0*/  I2F.U32 R0, R2 ;  /* 0x0000000200007306 */ /* 0x004e240000201000 */
[----:B0-----:R-:W-:-:S06]  /*4cb0*/  F2FP.BF16.PACK_AB R0, RZ, R0 ;  /* 0x00000000ff00723e */ /* 0x001fcc00000010ff */
.L_x_33787:
[----:B------:R-:W-:Y:S01]  /*4cc0*/  ULDC.U16 UR4, c[0x0][0x370] ;  /* 0x0000dc0000047ab9 */ /* 0x000fe20000000400 */
[----:B------:R-:W1:Y:S01]  /*4cd0*/  LDC.U8 R4, c[0x0][0x380] ;  /* 0x0000e000ff047b82 */ /* 0x000e620000000000 */
[----:B------:R-:W-:Y:S01]  /*4ce0*/  UPRMT UR4, URZ, 0x5410, UR4 ;  /* 0x000054103f047896 */ /* 0x000fe20008000004 */
[----:B-----5:R-:W-:-:S08]  /*4cf0*/  PRMT R0, RZ, 0x5410, R0 ;  /* 0x00005410ff007816 */ /* 0x020fd00000000000 */
[----:B0-----:R-:W0:Y:S02]  /*4d00*/  MUFU.LG2 R3, UR4 ;  /* 0x0000000400037d08 */ /* 0x001e240008000c00 */
[----:B0-----:R-:W-:Y:S01]  /*4d10*/  FMUL.FTZ R0, R3, R0 ;  /* 0x0000000003007220 */ /* 0x001fe20000410000 */
[----:B-1----:R-:W-:-:S04]  /*4d20*/  PRMT R3, R4, 0x9910, RZ ;  /* 0x0000991004037816 */ /* 0x002fc800000000ff */
[----:B------:R-:W-:Y:S01]  /*4d30*/  ISETP.GT.AND P0, PT, R3, 0x9, PT ;  /* 0x000000090300780c */ /* 0x000fe20003f04270 */
[----:B------:R-:W0:Y:S02]  /*4d40*/  MUFU.EX2 R0, R0 ;  /* 0x0000000000007308 */ /* 0x000e240000000800 */
[----:B0-----:R-:W-:-:S10]  /*4d50*/  F2FP.BF16.PACK_AB R2, RZ, R0 ;  /* 0x00000000ff02723e */ /* 0x001fd400000010ff */
        /* <DEDUP_REMOVED lines=13> */
.L_x_33817:
[----:B------:R-:W-:-:S06]  /*4e30*/  PRMT R3, RZ, 0x5410, R2 ;  /* 0x00005410ff037816 */ /* 0x000fcc0000000002 */
[----:B------:R-:W0:Y:S02]  /*4e40*/  F2I.S64.TRUNC R2, R3 ;  /* 0x0000000300027311 */ /* 0x000e24000020d900 */
[----:B0-----:R0:W-:Y:S01]  /*4e50*/  STG.E.U8 [R16.64], R2 ;  /* 0x0000000210007986 */ /* 0x0011e2000c101124 */
[----:B------:R-:W-:Y:S05]  /*4e60*/  BRA `(.L_x_33819) ;  /* 0x00000e4000007947 */ /* 0x000fea0003800000 */
.L_x_33816:
        /* <DEDUP_REMOVED lines=10> */
.L_x_33821:
[----:B------:R-:W-:-:S04]  /*4f10*/  PRMT R2, RZ, 0x5410, R2 ;  /* 0x00005410ff027816 */ /* 0x000fc80000000002 */
[----:B------:R-:W0:Y:S02]  /*4f20*/  F2I.FTZ.TRUNC.NTZ R3, R2 ;  /* 0x0000000200037305 */ /* 0x000e24000021f100 */
[----:B0-----:R0:W-:Y:S01]  /*4f30*/  STG.E [R16.64], R3 ;  /* 0x0000000310007986 */ /* 0x0011e2000c101924 */
[----:B------:R-:W-:Y:S05]  /*4f40*/  BRA `(.L_x_33819) ;  /* 0x00000d6000007947 */ /* 0x000fea0003800000 */
.L_x_33820:
[----:B------:R-:W-:-:S04]  /*4f50*/  PRMT R2, RZ, 0x5410, R2 ;  /* 0x00005410ff027816 */ /* 0x000fc80000000002 */
[----:B------:R-:W0:Y:S02]  /*4f60*/  F2I.FTZ.TRUNC.NTZ R3, R2 ;  /* 0x0000000200037305 */ /* 0x000e24000021f100 */
[----:B0-----:R0:W-:Y:S01]  /*4f70*/  STG.E.U16 [R16.64], R3 ;  /* 0x0000000310007986 */ /* 0x0011e2000c101524 */
[----:B------:R-:W-:Y:S05]  /*4f80*/  BRA `(.L_x_33819) ;  /* 0x00000d2000007947 */ /* 0x000fea0003800000 */
.L_x_33815:
        /* <DEDUP_REMOVED lines=9> */
.L_x_33823:
[----:B------:R-:W-:-:S04]  /*5020*/  PRMT R0, RZ, 0x5410, R2 ;  /* 0x00005410ff007816 */ /* 0x000fc80000000002 */
[----:B------:R-:W-:-:S05]  /*5030*/  F2FP.PACK_AB R0, RZ, R0 ;  /* 0x00000000ff00723e */ /* 0x000fca00000000ff */
[----:B------:R0:W-:Y:S01]  /*5040*/  STG.E.U16 [R16.64], R0 ;  /* 0x0000000010007986 */ /* 0x0001e2000c101524 */
[----:B------:R-:W-:Y:S05]  /*5050*/  BRA `(.L_x_33819) ;  /* 0x00000c5000007947 */ /* 0x000fea0003800000 */
.L_x_33822:
        /* <DEDUP_REMOVED lines=10> */
.L_x_33825:
[----:B------:R-:W-:-:S04]  /*5100*/  PRMT R2, RZ, 0x5410, R2 ;  /* 0x00005410ff027816 */ /* 0x000fc80000000002 */
[----:B------:R-:W-:-:S04]  /*5110*/  F2FP.PACK_AB R3, RZ, R2 ;  /* 0x00000002ff03723e */ /* 0x000fc800000000ff */
[----:B------:R-:W-:-:S05]  /*5120*/  PRMT R3, R3, 0x5410, RZ ;  /* 0x0000541003037816 */ /* 0x000fca00000000ff */
[----:B------:R0:W-:Y:S01]  /*5130*/  STG.E [R16.64], R3 ;  /* 0x0000000310007986 */ /* 0x0001e2000c101924 */
[----:B------:R-:W-:Y:S05]  /*5140*/  BRA `(.L_x_33819) ;  /* 0x00000b6000007947 */ /* 0x000fea0003800000 */
.L_x_33824:
[----:B------:R-:W-:-:S05]  /*5150*/  PRMT R2, RZ, 0x5410, R2 ;  /* 0x00005410ff027816 */ /* 0x000fca0000000002 */
[----:B------:R-:W-:-:S06]  /*5160*/  FMUL.FTZ R2, R2, 1 ;  /* 0x3f80000002027820 */ /* 0x000fcc0000410000 */
[----:B------:R-:W0:Y:S02]  /*5170*/  F2F.F64.F32 R2, R2 ;  /* 0x0000000200027310 */ /* 0x000e240000201800 */
[----:B0-----:R0:W-:Y:S01]  /*5180*/  STG.E.64 [R16.64], R2 ;  /* 0x0000000210007986 */ /* 0x0011e2000c101b24 */
[----:B------:R-:W-:Y:S05]  /*5190*/  BRA `(.L_x_33819) ;  /* 0x00000b1000007947 */ /* 0x000fea0003800000 */
.L_x_33814:
        /* <DEDUP_REMOVED lines=13> */
.L_x_33828:
[----:B------:R-:W-:Y:S01]  /*5270*/  PRMT R2, RZ, 0x5410, R2 ;  /* 0x00005410ff027816 */ /* 0x000fe20000000002 */
[----:B------:R-:W-:-:S04]  /*5280*/  CS2R R6, SRZ ;  /* 0x0000000000067805 */ /* 0x000fc8000001ff00 */
[----:B------:R-:W-:-:S04]  /*5290*/  FMUL.FTZ R2, R2, 1 ;  /* 0x3f80000002027820 */ /* 0x000fc80000410000 */
[----:B------:R-:W0:Y:S02]  /*52a0*/  F2F.F64.F32 R4, R2 ;  /* 0x0000000200047310 */ /* 0x000e240000201800 */
[----:B0-----:R0:W-:Y:S01]  /*52b0*/  STG.E.128 [R16.64], R4 ;  /* 0x0000000410007986 */ /* 0x0011e2000c101d24 */
[----:B------:R-:W-:Y:S05]  /*52c0*/  BRA `(.L_x_33819) ;  /* 0x000009e000007947 */ /* 0x000fea0003800000 */
.L_x_33827:
        /* <DEDUP_REMOVED lines=21> */
.L_x_33832:
[----:B------:R-:W-:Y:S05]  /*5420*/  BSYNC B0 ;  /* 0x0000000000007941 */ /* 0x000fea0003800000 */
.L_x_33831:
[----:B------:R-:W-:-:S05]  /*5430*/  LOP3.LUT R3, R0, R3, RZ, 0xfc, !PT ;  /* 0x0000000300037212 */ /* 0x000fca00078efcff */
[----:B------:R0:W-:Y:S01]  /*5440*/  STG.E.U8 [R16.64], R3 ;  /* 0x0000000310007986 */ /* 0x0001e2000c101124 */
[----:B------:R-:W-:Y:S05]  /*5450*/  BRA `(.L_x_33819) ;  /* 0x0000085000007947 */ /* 0x000fea0003800000 */
.L_x_33830:
        /* <DEDUP_REMOVED lines=13> */
.L_x_33834:
[----:B------:R-:W-:Y:S01]  /*5530*/  IMAD.MOV.U32 R0, RZ, RZ, 0x7f ;  /* 0x0000007fff007424 */ /* 0x000fe200078e00ff */
[----:B------:R-:W-:-:S04]  /*5540*/  ISETP.GT.U32.AND P0, PT, R2, 0x7f800000, PT ;  /* 0x7f8000000200780c */ /* 0x000fc80003f04070 */
[----:B------:R-:W-:-:S04]  /*5550*/  SEL R0, R0, 0x7c, P0 ;  /* 0x0000007c00007807 */ /* 0x000fc80000000000 */
.L_x_33835:
[----:B------:R-:W-:Y:S05]  /*5560*/  BSYNC B0 ;  /* 0x0000000000007941 */ /* 0x000fea0003800000 */
.L_x_33833:
[----:B------:R-:W-:-:S04]  /*5570*/  LOP3.LUT R2, R3, 0x80000000, RZ, 0xc0, !PT ;  /* 0x8000000003027812 */ /* 0x000fc800078ec0ff */
[----:B------:R-:W-:-:S04]  /*5580*/  SHF.R.U32.HI R3, RZ, 0x18, R2 ;  /* 0x00000018ff037819 */ /* 0x000fc80000011602 */
[----:B------:R-:W-:-:S05]  /*5590*/  LOP3.LUT R3, R0, R3, RZ, 0xfc, !PT ;  /* 0x0000000300037212 */ /* 0x000fca00078efcff */
[----:B------:R0:W-:Y:S01]  /*55a0*/  STG.E.U8 [R16.64], R3 ;  /* 0x0000000310007986 */ /* 0x0001e2000c101124 */
[----:B------:R-:W-:Y:S05]  /*55b0*/  BRA `(.L_x_33819) ;  /* 0x000006f000007947 */ /* 0x000fea0003800000 */
.L_x_33829:
[----:B------:R0:W-:Y:S01]  /*55c0*/  STG.E.U16 [R16.64], R2 ;  /* 0x0000000210007986 */ /* 0x0001e2000c101524 */
[----:B------:R-:W-:Y:S05]  /*55d0*/  BRA `(.L_x_33819) ;  /* 0x000006d000007947 */ /* 0x000fea0003800000 */
.L_x_33826:
        /* <DEDUP_REMOVED lines=12> */
.L_x_33838:
        /* <DEDUP_REMOVED lines=17> */
.L_x_33841:
[----:B------:R-:W-:-:S04]  /*57b0*/  LOP3.LUT R2, R3, 0x80000000, RZ, 0xc0, !PT ;  /* 0x8000000003027812 */ /* 0x000fc800078ec0ff */
[----:B------:R-:W-:-:S04]  /*57c0*/  SHF.R.U32.HI R3, RZ, 0x18, R2 ;  /* 0x00000018ff037819 */ /* 0x000fc80000011602 */
[----:B------:R-:W-:-:S04]  /*57d0*/  LOP3.LUT R0, R0, R3, RZ, 0xfc, !PT ;  /* 0x0000000300007212 */ /* 0x000fc800078efcff */
[----:B------:R-:W-:Y:S02]  /*57e0*/  PRMT R8, R0, 0x7610, R8 ;  /* 0x0000761000087816 */ /* 0x000fe40000000008 */
.L_x_33840:
[----:B------:R-:W-:Y:S05]  /*57f0*/  BSYNC B0 ;  /* 0x0000000000007941 */ /* 0x000fea0003800000 */
.L_x_33839:
[----:B------:R0:W-:Y:S01]  /*5800*/  STG.E.U8 [R16.64], R8 ;  /* 0x0000000810007986 */ /* 0x0001e2000c101124 */
[----:B------:R-:W-:Y:S05]  /*5810*/  BRA `(.L_x_33819) ;  /* 0x0000049000007947 */ /* 0x000fea0003800000 */
.L_x_33837:
        /* <DEDUP_REMOVED lines=17> */
.L_x_33844:
[----:B------:R-:W-:-:S04]  /*5930*/  LOP3.LUT R2, R3, 0x80000000, RZ, 0xc0, !PT ;  /* 0x8000000003027812 */ /* 0x000fc800078ec0ff */
[----:B------:R-:W-:-:S04]  /*5940*/  SHF.R.U32.HI R3, RZ, 0x18, R2 ;  /* 0x00000018ff037819 */ /* 0x000fc80000011602 */
[----:B------:R-:W-:-:S04]  /*5950*/  LOP3.LUT R0, R0, R3, RZ, 0xfc, !PT ;  /* 0x0000000300007212 */ /* 0x000fc800078efcff */
[----:B------:R-:W-:Y:S02]  /*5960*/  PRMT R8, R0, 0x7610, R8 ;  /* 0x0000761000087816 */ /* 0x000fe40000000008 */
.L_x_33843:
[----:B------:R-:W-:Y:S05]  /*5970*/  BSYNC B0 ;  /* 0x0000000000007941 */ /* 0x000fea0003800000 */
.L_x_33842:
[----:B------:R0:W-:Y:S01]  /*5980*/  STG.E.U8 [R16.64], R8 ;  /* 0x0000000810007986 */ /* 0x0001e2000c101124 */
[----:B------:R-:W-:Y:S05]  /*5990*/  BRA `(.L_x_33819) ;  /* 0x0000031000007947 */ /* 0x000fea0003800000 */
.L_x_33836:
        /* <DEDUP_REMOVED lines=22> */
.L_x_33818:
        /* <DEDUP_REMOVED lines=20> */
.L_x_33846:
[----:B------:R-:W-:-:S06]  /*5c40*/  PRMT R2, RZ, 0x5410, R2 ;  /* 0x00005410ff027816 */ /* 0x000fcc0000000002 */
[----:B------:R-:W0:Y:S02]  /*5c50*/  F2I.U64.TRUNC R2, R2 ;  /* 0x0000000200027311 */ /* 0x000e24000020d800 */
[----:B0-----:R0:W-:Y:S01]  /*5c60*/  STG.E.64 [R16.64], R2 ;  /* 0x0000000210007986 */ /* 0x0011e2000c101b24 */
[----:B------:R-:W-:Y:S05]  /*5c70*/  BRA `(.L_x_33819) ;  /* 0x0000003000007947 */ /* 0x000fea0003800000 */
.L_x_33845:
[----:B------:R-:W-:-:S04]  /*5c80*/  PRMT R2, RZ, 0x5410, R2 ;  /* 0x00005410ff027816 */ /* 0x000fc80000000002 */
[----:B------:R-:W0:Y:S02]  /*5c90*/  F2I.FTZ.U32.TRUNC.NTZ R3, R2 ;  /* 0x0000000200037305 */ /* 0x000e24000021f000 */
[----:B0-----:R0:W-:Y:S02]  /*5ca0*/  STG.E [R16.64], R3 ;  /* 0x0000000310007986 */ /* 0x0011e4000c101924 */
.L_x_33819:
        /* <DEDUP_REMOVED lines=231> */
.L_x_33847:
        /* <DEDUP_REMOVED lines=20> */
.L_x_33851:
[----:B------:R-:W2:Y:S02]  /*6c60*/  LDG.E.U8 R2, [R2.64] ;  /* 0x0000002402027981 */ /* 0x000ea4000c1e1100 */
[----:B--2---:R-:W0:Y:S02]  /*6c70*/  I2F.U16 R0, R2 ;  /* 0x0000000200007306 */ /* 0x004e240000101000 */
[----:B0-----:R-:W-:Y:S01]  /*6c80*/  F2FP.BF16.PACK_AB R0, RZ, R0 ;  /* 0x00000000ff00723e */ /* 0x001fe200000010ff */
[----:B------:R-:W-:Y:S05]  /*6c90*/  BRA `(.L_x_33853) ;  /* 0x00000e3000007947 */ /* 0x000fea0003800000 */
.L_x_33850:
        /* <DEDUP_REMOVED lines=10> */
.L_x_33855:
[----:B------:R-:W2:Y:S02]  /*6d40*/  LDG.E R2, [R2.64] ;  /* 0x0000002402027981 */ /* 0x000ea4000c1e1900 */
[----:B--2---:R-:W0:Y:S02]  /*6d50*/  I2F R0, R2 ;  /* 0x0000000200007306 */ /* 0x004e240000201400 */
[----:B0-----:R-:W-:Y:S01]  /*6d60*/  F2FP.BF16.PACK_AB R0, RZ, R0 ;  /* 0x00000000ff00723e */ /* 0x001fe200000010ff */
[----:B------:R-:W-:Y:S05]  /*6d70*/  BRA `(.L_x_33853) ;  /* 0x00000d5000007947 */ /* 0x000fea0003800000 */
.L_x_33854:
[----:B------:R-:W2:Y:S02]  /*6d80*/  LDG.E.U16 R2, [R2.64] ;  /* 0x0000002402027981 */ /* 0x000ea4000c1e1500 */
[----:B--2---:R-:W0:Y:S02]  /*6d90*/  I2F.S16 R0, R2 ;  /* 0x0000000200007306 */ /* 0x004e240000101400 */
[----:B0-----:R-:W-:Y:S01]  /*6da0*/  F2FP.BF16.PACK_AB R0, RZ, R0 ;  /* 0x00000000ff00723e */ /* 0x001fe200000010ff */
[----:B------:R-:W-:Y:S05]  /*6db0*/  BRA `(.L_x_33853) ;  /* 0x00000d1000007947 */ /* 0x000fea0003800000 */
.L_x_33849:
        /* <DEDUP_REMOVED lines=9> */
.L_x_33857:
[----:B------:R-:W2:Y:S02]  /*6e50*/  LDG.E.U16 R0, [R2.64] ;  /* 0x0000002402007981 */ /* 0x000ea4000c1e1500 */
[----:B--2---:R-:W-:-:S05]  /*6e60*/  HADD2.F32 R0, -RZ, R0.H0_H0 ;  /* 0x20000000ff007230 */ /* 0x004fca0000004100 */
[----:B------:R-:W-:Y:S01]  /*6e70*/  F2FP.BF16.PACK_AB R0, RZ, R0 ;  /* 0x00000000ff00723e */ /* 0x000fe200000010ff */
[----:B------:R-:W-:Y:S05]  /*6e80*/  BRA `(.L_x_33853) ;  /* 0x00000c4000007947 */ /* 0x000fea0003800000 */
.L_x_33856:
        /* <DEDUP_REMOVED lines=9> */
.L_x_33859:
[----:B------:R-:W2:Y:S02]  /*6f20*/  LDG.E.U16 R2, [R2.64] ;  /* 0x0000002402027981 */ /* 0x000ea4000c1e1500 */
[----:B--2---:R-:W-:-:S05]  /*6f30*/  HADD2.F32 R0, -RZ, R2.H0_H0 ;  /* 0x20000002ff007230 */ /* 0x004fca0000004100 */
[----:B------:R-:W-:Y:S01]  /*6f40*/  F2FP.BF16.PACK_AB R0, RZ, R0 ;  /* 0x00000000ff00723e */ /* 0x000fe200000010ff */
[----:B------:R-:W-:Y:S05]  /*6f50*/  BRA `(.L_x_33853) ;  /* 0x00000b7000007947 */ /* 0x000fea0003800000 */
.L_x_33858:
[----:B------:R-:W2:Y:S02]  /*6f60*/  LDG.E.64 R2, [R2.64] ;  /* 0x0000002402027981 */ /* 0x000ea4000c1e1b00 */
[----:B--2---:R-:W0:Y:S01]  /*6f70*/  F2F.F32.F64 R0, R2 ;  /* 0x0000000200007310 */ /* 0x004e220000301000 */
[----:B------:R-:W0:-:S14]  /*6f80*/  DSETP.GEU.AND P0, PT, |R2|, c[0x2][0x0], PT ;  /* 0x008000000200762a */ /* 0x000e1c0003f0e200 */
[----:B0-----:R-:W-:-:S05]  /*6f90*/  @!P0 FMUL R0, R0, 1.175494350822287508e-38 ;  /* 0x0080000000008820 */ /* 0x001fca0000400000 */
[----:B------:R-:W-:Y:S01]  /*6fa0*/  F2FP.BF16.PACK_AB R0, RZ, R0 ;  /* 0x00000000ff00723e */ /* 0x000fe200000010ff */
[----:B------:R-:W-:Y:S05]  /*6fb0*/  BRA `(.L_x_33853) ;  /* 0x00000b1000007947 */ /* 0x000fea0003800000 */
.L_x_33848:
        /* <DEDUP_REMOVED lines=13> */
.L_x_33862:
[----:B------:R-:W2:Y:S02]  /*7090*/  LDG.E.64 R2, [R2.64] ;  /* 0x0000002402027981 */ /* 0x000ea4000c1e1b00 */
[----:B--2---:R-:W0:Y:S01]  /*70a0*/  F2F.F32.F64 R0, R2 ;  /* 0x0000000200007310 */ /* 0x004e220000301000 */
[----:B------:R-:W0:-:S14]  /*70b0*/  DSETP.GEU.AND P0, PT, |R2|, c[0x2][0x0], PT ;  /* 0x008000000200762a */ /* 0x000e1c0003f0e200 */
[----:B0-----:R-:W-:-:S05]  /*70c0*/  @!P0 FMUL R0, R0, 1.175494350822287508e-38 ;  /* 0x0080000000008820 */ /* 0x001fca0000400000 */
[----:B------:R-:W-:Y:S01]  /*70d0*/  F2FP.BF16.PACK_AB R0, RZ, R0 ;  /* 0x00000000ff00723e */ /* 0x000fe200000010ff */
[----:B------:R-:W-:Y:S05]  /*70e0*/  BRA `(.L_x_33853) ;  /* 0x000009e000007947 */ /* 0x000fea0003800000 */
.L_x_33861:
        /* <DEDUP_REMOVED lines=28> */
.L_x_33864:
        /* <DEDUP_REMOVED lines=15> */
.L_x_33863:
[----:B------:R0:W5:Y:S01]  /*73a0*/  LDG.E.U16 R0, [R2.64] ;  /* 0x0000002402007981 */ /* 0x000162000c1e1500 */
[----:B------:R-:W-:Y:S05]  /*73b0*/  BRA `(.L_x_33853) ;  /* 0x0000071000007947 */ /* 0x000fea0003800000 */
.L_x_33860:
        /* <DEDUP_REMOVED lines=12> */
.L_x_33867:
        /* <DEDUP_REMOVED lines=21> */
.L_x_33871:
[----:B------:R-:W-:Y:S05]  /*75d0*/  BSYNC B1 ;  /* 0x0000000000017941 */ /* 0x000fea0003800000 */
.L_x_33870:
[----:B------:R-:W-:Y:S01]  /*75e0*/  LEA R3, R0, 0x3b800000, 0x17 ;  /* 0x3b80000000037811 */ /* 0x000fe200078eb8ff */
[----:B------:R-:W-:-:S05]  /*75f0*/  IMAD.SHL.U32 R0, R2, 0x100000, RZ ;  /* 0x0010000002007824 */ /* 0x000fca00078e00ff */
[----:B------:R-:W-:Y:S02]  /*7600*/  LOP3.LUT R0, R3, R0, R4, 0xfe, !PT ;  /* 0x0000000003007212 */ /* 0x000fe400078efe04 */
.L_x_33869:
[----:B------:R-:W-:Y:S05]  /*7610*/  BSYNC B0 ;  /* 0x0000000000007941 */ /* 0x000fea0003800000 */
.L_x_33868:
[----:B------:R-:W-:Y:S01]  /*7620*/  F2FP.BF16.PACK_AB R0, RZ, R0 ;  /* 0x00000000ff00723e */ /* 0x000fe200000010ff */
[----:B------:R-:W-:Y:S05]  /*7630*/  BRA `(.L_x_33853) ;  /* 0x0000049000007947 */ /* 0x000fea0003800000 */
.L_x_33866:
        /* <DEDUP_REMOVED lines=21> */
.L_x_33875:
[----:B------:R-:W-:Y:S05]  /*7790*/  BSYNC B1 ;  /* 0x0000000000017941 */ /* 0x000fea0003800000 */
.L_x_33874:
[----:B------:R-:W-:Y:S01]  /*77a0*/  LEA R3, R0, 0x37800000, 0x17 ;  /* 0x3780000000037811 */ /* 0x000fe200078eb8ff */
[----:B------:R-:W-:-:S05]  /*77b0*/  IMAD.SHL.U32 R0, R2, 0x200000, RZ ;  /* 0x0020000002007824 */ /* 0x000fca00078e00ff */
[----:B------:R-:W-:Y:S02]  /*77c0*/  LOP3.LUT R0, R3, R0, R4, 0xfe, !PT ;  /* 0x0000000003007212 */ /* 0x000fe400078efe04 */
.L_x_33873:
[----:B------:R-:W-:Y:S05]  /*77d0*/  BSYNC B0 ;  /* 0x0000000000007941 */ /* 0x000fea0003800000 */
.L_x_33872:
[----:B------:R-:W-:Y:S01]  /*77e0*/  F2FP.BF16.PACK_AB R0, RZ, R0 ;  /* 0x00000000ff00723e */ /* 0x000fe200000010ff */
[----:B------:R-:W-:Y:S05]  /*77f0*/  BRA `(.L_x_33853) ;  /* 0x000002d000007947 */ /* 0x000fea0003800000 */
.L_x_33865:
        /* <DEDUP_REMOVED lines=14> */
.L_x_33879:
[----:B------:R-:W-:Y:S05]  /*78e0*/  BSYNC B0 ;  /* 0x0000000000007941 */ /* 0x000fea0003800000 */
.L_x_33878:
[----:B------:R-:W-:Y:S01]  /*78f0*/  F2FP.BF16.PACK_AB R0, RZ, R0 ;  /* 0x00000000ff00723e */ /* 0x000fe200000010ff */
[----:B------:R-:W-:Y:S05]  /*7900*/  BRA `(.L_x_33853) ;  /* 0x000001c000007947 */ /* 0x000fea0003800000 */
.L_x_33852:
        /* <DEDUP_REMOVED lines=21> */
.L_x_33877:
[----:B------:R-:W2:Y:S02]  /*7a60*/  LDG.E.64 R2, [R2.64] ;  /* 0x0000002402027981 */ /* 0x000ea4000c1e1b00 */
[----:B--2---:R-:W0:Y:S02]  /*7a70*/  I2F.U64 R0, R2 ;  /* 0x0000000200007312 */ /* 0x004e240000301000 */
[----:B0-----:R-:W-:Y:S01]  /*7a80*/  F2FP.BF16.PACK_AB R0, RZ, R0 ;  /* 0x00000000ff00723e */ /* 0x001fe200000010ff */
[----:B------:R-:W-:Y:S05]  /*7a90*/  BRA `(.L_x_33853) ;  /* 0x0000003000007947 */ /* 0x000fea0003800000 */
.L_x_33876:
[----:B------:R-:W2:Y:S02]  /*7aa0*/  LDG.E R2, [R2.64] ;  /* 0x0000002402027981 */ /* 0x000ea4000c1e1900 */
[----:B--2---:R-:W0:Y:S02]  /*7ab0*/  I2F.U32 R0, R2 ;  /* 0x0000000200007306 */ /* 0x004e240000201000 */
[----:B0-----:R-:W-:-:S06]  /*7ac0*/  F2FP.BF16.PACK_AB R0, RZ, R0 ;  /* 0x00000000ff00723e */ /* 0x001fcc00000010ff */
.L_x_33853:
        /* <DEDUP_REMOVED lines=23> */
.L_x_33883:
[----:B------:R-:W-:-:S06]  /*7c40*/  PRMT R3, RZ, 0x5410, R2 ;  /* 0x00005410ff037816 */ /* 0x000fcc0000000002 */
[----:B------:R-:W0:Y:S02]  /*7c50*/  F2I.S64.TRUNC R2, R3 ;  /* 0x0000000300027311 */ /* 0x000e24000020d900 */
[----:B0-----:R0:W-:Y:S01]  /*7c60*/  STG.E.U8 [R16.64], R2 ;  /* 0x0000000210007986 */ /* 0x0011e2000c101124 */
[----:B------:R-:W-:Y:S05]  /*7c70*/  BRA `(.L_x_33885) ;  /* 0x00000e4000007947 */ /* 0x000fea0003800000 */
.L_x_33882:
        /* <DEDUP_REMOVED lines=10> */
.L_x_33887:
[----:B------:R-:W-:-:S04]  /*7d20*/  PRMT R2, RZ, 0x5410, R2 ;  /* 0x00005410ff027816 */ /* 0x000fc80000000002 */
[----:B------:R-:W0:Y:S02]  /*7d30*/  F2I.FTZ.TRUNC.NTZ R3, R2 ;  /* 0x0000000200037305 */ /* 0x000e24000021f100 */
[----:B0-----:R0:W-:Y:S01]  /*7d40*/  STG.E [R16.64], R3 ;  /* 0x0000000310007986 */ /* 0x0011e2000c101924 */
[----:B------:R-:W-:Y:S05]  /*7d50*/  BRA `(.L_x_33885) ;  /* 0x00000d6000007947 */ /* 0x000fea0003800000 */
.L_x_33886:
[----:B------:R-:W-:-:S04]  /*7d60*/  PRMT R2, RZ, 0x5410, R2 ;  /* 0x00005410ff027816 */ /* 0x000fc80000000002 */
[----:B------:R-:W0:Y:S02]  /*7d70*/  F2I.FTZ.TRUNC.NTZ R3, R2 ;  /* 0x0000000200037305 */ /* 0x000e24000021f100 */
[----:B0-----:R0:W-:Y:S01]  /*7d80*/  STG.E.U16 [R16.64], R3 ;  /* 0x0000000310007986 */ /* 0x0011e2000c101524 */
[----:B------:R-:W-:Y:S05]  /*7d90*/  BRA `(.L_x_33885) ;  /* 0x00000d2000007947 */ /* 0x000fea0003800000 */
.L_x_33881:
        /* <DEDUP_REMOVED lines=9> */
.L_x_33889:
[----:B------:R-:W-:-:S04]  /*7e30*/  PRMT R0, RZ, 0x5410, R2 ;  /* 0x00005410ff007816 */ /* 0x000fc80000000002 */
[----:B------:R-:W-:-:S05]  /*7e40*/  F2FP.PACK_AB R0, RZ, R0 ;  /* 0x00000000ff00723e */ /* 0x000fca00000000ff */
[----:B------:R0:W-:Y:S01]  /*7e50*/  STG.E.U16 [R16.64], R0 ;  /* 0x0000000010007986 */ /* 0x0001e2000c101524 */
[----:B------:R-:W-:Y:S05]  /*7e60*/  BRA `(.L_x_33885) ;  /* 0x00000c5000007947 */ /* 0x000fea0003800000 */
.L_x_33888:
        /* <DEDUP_REMOVED lines=10> */
.L_x_33891:
[----:B------:R-:W-:-:S04]  /*7f10*/  PRMT R2, RZ, 0x5410, R2 ;  /* 0x00005410ff027816 */ /* 0x000fc80000000002 */
[----:B------:R-:W-:-:S04]  /*7f20*/  F2FP.PACK_AB R3, RZ, R2 ;  /* 0x00000002ff03723e */ /* 0x000fc800000000ff */
[----:B------:R-:W-:-:S05]  /*7f30*/  PRMT R3, R3, 0x5410, RZ ;  /* 0x0000541003037816 */ /* 0x000fca00000000ff */
[----:B------:R0:W-:Y:S01]  /*7f40*/  STG.E [R16.64], R3 ;  /* 0x0000000310007986 */ /* 0x0001e2000c101924 */
[----:B------:R-:W-:Y:S05]  /*7f50*/  BRA `(.L_x_33885) ;  /* 0x00000b6000007947 */ /* 0x000fea0003800000 */
.L_x_33890:
[----:B------:R-:W-:-:S05]  /*7f60*/  PRMT R2, RZ, 0x5410, R2 ;  /* 0x00005410ff027816 */ /* 0x000fca0000000002 */
[----:B------:R-:W-:-:S06]  /*7f70*/  FMUL.FTZ R2, R2, 1 ;  /* 0x3f80000002027820 */ /* 0x000fcc0000410000 */
[----:B------:R-:W0:Y:S02]  /*7f80*/  F2F.F64.F32 R2, R2 ;  /* 0x0000000200027310 */ /* 0x000e240000201800 */
[----:B0-----:R0:W-:Y:S01]  /*7f90*/  STG.E.64 [R16.64], R2 ;  /* 0x0000000210007986 */ /* 0x0011e2000c101b24 */
[----:B------:R-:W-:Y:S05]  /*7fa0*/  BRA `(.L_x_33885) ;  /* 0x00000b1000007947 */ /* 0x000fea0003800000 */
.L_x_33880:
        /* <DEDUP_REMOVED lines=13> */
.L_x_33894:
[----:B------:R-:W-:Y:S01]  /*8080*/  PRMT R2, RZ, 0x5410, R2 ;  /* 0x00005410ff027816 */ /* 0x000fe20000000002 */
[----:B------:R-:W-:-:S04]  /*8090*/  CS2R R6, SRZ ;  /* 0x0000000000067805 */ /* 0x000fc8000001ff00 */
[----:B------:R-:W-:-:S04]  /*80a0*/  FMUL.FTZ R2, R2, 1 ;  /* 0x3f80000002027820 */ /* 0x000fc80000410000 */
[----:B------:R-:W0:Y:S02]  /*80b0*/  F2F.F64.F32 R4, R2 ;  /* 0x0000000200047310 */ /* 0x000e240000201800 */
[----:B0-----:R0:W-:Y:S01]  /*80c0*/  STG.E.128 [R16.64], R4 ;  /* 0x0000000410007986 */ /* 0x0011e2000c101d24 */
[----:B------:R-:W-:Y:S05]  /*80d0*/  BRA `(.L_x_33885) ;  /* 0x000009e000007947 */ /* 0x000fea0003800000 */
.L_x_33893:
        /* <DEDUP_REMOVED lines=21> */
.L_x_33898:
[----:B------:R-:W-:Y:S05]  /*8230*/  BSYNC B0 ;  /* 0x0000000000007941 */ /* 0x000fea0003800000 */
.L_x_33897:
[----:B------:R-:W-:-:S05]  /*8240*/  LOP3.LUT R3, R0, R3, RZ, 0xfc, !PT ;  /* 0x0000000300037212 */ /* 0x000fca00078efcff */
[----:B------:R0:W-:Y:S01]  /*8250*/  STG.E.U8 [R16.64], R3 ;  /* 0x0000000310007986 */ /* 0x0001e2000c101124 */
[----:B------:R-:W-:Y:S05]  /*8260*/  BRA `(.L_x_33885) ;  /* 0x0000085000007947 */ /* 0x000fea0003800000 */
.L_x_33896:
        /* <DEDUP_REMOVED lines=13> */
.L_x_33900:
[----:B------:R-:W-:Y:S01]  /*8340*/  IMAD.MOV.U32 R0, RZ, RZ, 0x7f ;  /* 0x0000007fff007424 */ /* 0x000fe200078e00ff */
[----:B------:R-:W-:-:S04]  /*8350*/  ISETP.GT.U32.AND P0, PT, R2, 0x7f800000, PT ;  /* 0x7f8000000200780c */ /* 0x000fc80003f04070 */
[----:B------:R-:W-:-:S04]  /*8360*/  SEL R0, R0, 0x7c, P0 ;  /* 0x0000007c00007807 */ /* 0x000fc80000000000 */
.L_x_33901:
[----:B------:R-:W-:Y:S05]  /*8370*/  BSYNC B0 ;  /* 0x0000000000007941 */ /* 0x000fea0003800000 */
.L_x_33899:
[----:B------:R-:W-:-:S04]  /*8380*/  LOP3.LUT R2, R3, 0x80000000, RZ, 0xc0, !PT ;  /* 0x8000000003027812 */ /* 0x000fc800078ec0ff */
[----:B------:R-:W-:-:S04]  /*8390*/  SHF.R.U32.HI R3, RZ, 0x18, R2 ;  /* 0x00000018ff037819 */ /* 0x000fc80000011602 */
[----:B------:R-:W-:-:S05]  /*83a0*/  LOP3.LUT R3, R0, R3, RZ, 0xfc, !PT ;  /* 0x0000000300037212 */ /* 0x000fca00078efcff */
[----:B------:R0:W-:Y:S01]  /*83b0*/  STG.E.U8 [R16.64], R3 ;  /* 0x0000000310007986 */ /* 0x0001e2000c101124 */
[----:B------:R-:W-:Y:S05]  /*83c0*/  BRA `(.L_x_33885) ;  /* 0x000006f000007947 */ /* 0x000fea0003800000 */
.L_x_33895:
[----:B------:R0:W-:Y:S01]  /*83d0*/  STG.E.U16 [R16.64], R2 ;  /* 0x0000000210007986 */ /* 0x0001e2000c101524 */
[----:B------:R-:W-:Y:S05]  /*83e0*/  BRA `(.L_x_33885) ;  /* 0x000006d000007947 */ /* 0x000fea0003800000 */
.L_x_33892:
        /* <DEDUP_REMOVED lines=12> */
.L_x_33904:
        /* <DEDUP_REMOVED lines=17> */
.L_x_33907:
[----:B------:R-:W-:-:S04]  /*85c0*/  LOP3.LUT R2, R3, 0x80000000, RZ, 0xc0, !PT ;  /* 0x8000000003027812 */ /* 0x000fc800078ec0ff */
[----:B------:R-:W-:-:S04]  /*85d0*/  SHF.R.U32.HI R3, RZ, 0x18, R2 ;  /* 0x00000018ff037819 */ /* 0x000fc80000011602 */
[----:B------:R-:W-:-:S04]  /*85e0*/  LOP3.LUT R0, R0, R3, RZ, 0xfc, !PT ;  /* 0x0000000300007212 */ /* 0x000fc800078efcff */
[----:B------:R-:W-:Y:S02]  /*85f0*/  PRMT R8, R0, 0x7610, R8 ;  /* 0x0000761000087816 */ /* 0x000fe40000000008 */
.L_x_33906:
[----:B------:R-:W-:Y:S05]  /*8600*/  BSYNC B0 ;  /* 0x0000000000007941 */ /* 0x000fea0003800000 */
.L_x_33905:
[----:B------:R0:W-:Y:S01]  /*8610*/  STG.E.U8 [R16.64], R8 ;  /* 0x0000000810007986 */ /* 0x0001e2000c101124 */
[----:B------:R-:W-:Y:S05]  /*8620*/  BRA `(.L_x_33885) ;  /* 0x0000049000007947 */ /* 0x000fea0003800000 */
.L_x_33903:
        /* <DEDUP_REMOVED lines=17> */
.L_x_33910:
[----:B------:R-:W-:-:S04]  /*8740*/  LOP3.LUT R2, R3, 0x80000000, RZ, 0xc0, !PT ;  /* 0x8000000003027812 */ /* 0x000fc800078ec0ff */
[----:B------:R-:W-:-:S04]  /*8750*/  SHF.R.U32.HI R3, RZ, 0x18, R2 ;  /* 0x00000018ff037819 */ /* 0x000fc80000011602 */
[----:B------:R-:W-:-:S04]  /*8760*/  LOP3.LUT R0, R0, R3, RZ, 0xfc, !PT ;  /* 0x0000000300007212 */ /* 0x000fc800078efcff */
[----:B------:R-:W-:Y:S02]  /*8770*/  PRMT R8, R0, 0x7610, R8 ;  /* 0x0000761000087816 */ /* 0x000fe40000000008 */
.L_x_33909:
[----:B------:R-:W-:Y:S05]  /*8780*/  BSYNC B0 ;  /* 0x0000000000007941 */ /* 0x000fea0003800000 */
.L_x_33908:
[----:B------:R0:W-:Y:S01]  /*8790*/  STG.E.U8 [R16.64], R8 ;  /* 0x0000000810007986 */ /* 0x0001e2000c101124 */
[----:B------:R-:W-:Y:S05]  /*87a0*/  BRA `(.L_x_33885) ;  /* 0x0000031000007947 */ /* 0x000fea0003800000 */
.L_x_33902:
        /* <DEDUP_REMOVED lines=22> */
.L_x_33884:
        /* <DEDUP_REMOVED lines=20> */
.L_x_33912:
[----:B------:R-:W-:-:S06]  /*8a50*/  PRMT R2, RZ, 0x5410, R2 ;  /* 0x00005410ff027816 */ /* 0x000fcc0000000002 */
[----:B------:R-:W0:Y:S02]  /*8a60*/  F2I.U64.TRUNC R2, R2 ;  /* 0x0000000200027311 */ /* 0x000e24000020d800 */
[----:B0-----:R0:W-:Y:S01]  /*8a70*/  STG.E.64 [R16.64], R2 ;  /* 0x0000000210007986 */ /* 0x0011e2000c101b24 */
[----:B------:R-:W-:Y:S05]  /*8a80*/  BRA `(.L_x_33885) ;  /* 0x0000003000007947 */ /* 0x000fea0003800000 */
.L_x_33911:
[----:B------:R-:W-:-:S04]  /*8a90*/  PRMT R2, RZ, 0x5410, R2 ;  /* 0x00005410ff027816 */ /* 0x000fc80000000002 */
[----:B------:R-:W0:Y:S02]  /*8aa0*/  F2I.FTZ.U32.TRUNC.NTZ R3, R2 ;  /* 0x0000000200037305 */ /* 0x000e24000021f000 */
[----:B0-----:R0:W-:Y:S02]  /*8ab0*/  STG.E [R16.64], R3 ;  /* 0x0000000310007986 */ /* 0x0011e4000c101924 */
.L_x_33885:
[----:B------:R-:W-:Y:S02]  /*8ac0*/  IADD3 R19, R19, 0x80, RZ ;  /* 0x0000008013137810 */ /* 0x000fe40007ffe0ff */
.L_x_33780:
[----:B------:R-:W-:Y:S05]  /*8ad0*/  BSYNC B6 ;  /* 0x0000000000067941 */ /* 0x000fea0003800000 */
.L_x_33779:
        /* <DEDUP_REMOVED lines=230> */
.L_x_33913:
        /* <DEDUP_REMOVED lines=20> */
.L_x_33917:
[----:B------:R-:W2:Y:S02]  /*9a80*/  LDG.E.U8 R2, [R2.64] ;  /* 0x0000002402027981 */ /* 0x000ea4000c1e1100 */
[----:B--2---:R-:W0:Y:S02]  /*9a90*/  I2F.U16 R0, R2 ;  /* 0x0000000200007306 */ /* 0x004e240000101000 */
[----:B0-----:R-:W-:Y:S01]  /*9aa0*/  F2FP.BF16.PACK_AB R0, RZ, R0 ;  /* 0x00000000ff00723e */ /* 0x001fe200000010ff */
[----:B------:R-:W-:Y:S05]  /*9ab0*/  BRA `(.L_x_33919) ;  /* 0x00000e3000007947 */ /* 0x000fea0003800000 */
.L_x_33916:
        /* <DEDUP_REMOVED lines=10> */
.L_x_33921:
[----:B------:R-:W2:Y:S02]  /*9b60*/  LDG.E R2, [R2.64] ;  /* 0x0000002402027981 */ /* 0x000ea4000c1e1900 */
[----:B--2---:R-:W0:Y:S02]  /*9b70*/  I2F R0, R2 ;  /* 0x0000000200007306 */ /* 0x004e240000201400 */
[----:B0-----:R-:W-:Y:S01]  /*9b80*/  F2FP.BF16.PACK_AB R0, RZ, R0 ;  /* 0x00000000ff00723e */ /* 0x001fe200000010ff */
[----:B------:R-:W-:Y:S05]  /*9b90*/  BRA `(.L_x_33919) ;  /* 0x00000d5000007947 */ /* 0x000fea0003800000 */
.L_x_33920:
[----:B------:R-:W2:Y:S02]  /*9ba0*/  LDG.E.U16 R2, [R2.64] ;  /* 0x0000002402027981 */ /* 0x000ea4000c1e1500 */
[----:B--2---:R-:W0:Y:S02]  /*9bb0*/  I2F.S16 R0, R2 ;  /* 0x0000000200007306 */ /* 0x004e240000101400 */
[----:B0-----:R-:W-:Y:S01]  /*9bc0*/  F2FP.BF16.PACK_AB R0, RZ, R0 ;  /* 0x00000000ff00723e */ /* 0x001fe200000010ff */
[----:B------:R-:W-:Y:S05]  /*9bd0*/  BRA `(.L_x_33919) ;  /* 0x00000d1000007947 */ /* 0x000fea0003800000 */
.L_x_33915:
        /* <DEDUP_REMOVED lines=9> */
.L_x_33923:
[----:B------:R-:W2:Y:S02]  /*9c70*/  LDG.E.U16 R0, [R2.64] ;  /* 0x0000002402007981 */ /* 0x000ea4000c1e1500 */
[----:B--2---:R-:W-:-:S05]  /*9c80*/  HADD2.F32 R0, -RZ, R0.H0_H0 ;  /* 0x20000000ff007230 */ /* 0x004fca0000004100 */
[----:B------:R-:W-:Y:S01]  /*9c90*/  F2FP.BF16.PACK_AB R0, RZ, R0 ;  /* 0x00000000ff00723e */ /* 0x000fe200000010ff */
[----:B------:R-:W-:Y:S05]  /*9ca0*/  BRA `(.L_x_33919) ;  /* 0x00000c4000007947 */ /* 0x000fea0003800000 */
.L_x_33922:
        /* <DEDUP_REMOVED lines=9> */
.L_x_33925:
[----:B------:R-:W2:Y:S02]  /*9d40*/  LDG.E.U16 R2, [R2.64] ;  /* 0x0000002402027981 */ /* 0x000ea4000c1e1500 */
[----:B--2---:R-:W-:-:S05]  /*9d50*/  HADD2.F32 R0, -RZ, R2.H0_H0 ;  /* 0x20000002ff007230 */ /* 0x004fca0000004100 */
[----:B------:R-:W-:Y:S01]  /*9d60*/  F2FP.BF16.PACK_AB R0, RZ, R0 ;  /* 0x00000000ff00723e */ /* 0x000fe200000010ff */
[----:B------:R-:W-:Y:S05]  /*9d70*/  BRA `(.L_x_33919) ;  /* 0x00000b7000007947 */ /* 0x000fea0003800000 */
.L_x_33924:
[----:B------:R-:W2:Y:S02]  /*9d80*/  LDG.E.64 R2, [R2.64] ;  /* 0x0000002402027981 */ /* 0x000ea4000c1e1b00 */
[----:B--2---:R-:W0:Y:S01]  /*9d90*/  F2F.F32.F64 R0, R2 ;  /* 0x0000000200007310 */ /* 0x004e220000301000 */
[----:B------:R-:W0:-:S14]  /*9da0*/  DSETP.GEU.AND P0, PT, |R2|, c[0x2][0x0], PT ;  /* 0x008000000200762a */ /* 0x000e1c0003f0e200 */
[----:B0-----:R-:W-:-:S05]  /*9db0*/  @!P0 FMUL R0, R0, 1.175494350822287508e-38 ;  /* 0x0080000000008820 */ /* 0x001fca0000400000 */
[----:B------:R-:W-:Y:S01]  /*9dc0*/  F2FP.BF16.PACK_AB R0, RZ, R0 ;  /* 0x00000000ff00723e */ /* 0x000fe200000010ff */
[----:B------:R-:W-:Y:S05]  /*9dd0*/  BRA `(.L_x_33919) ;  /* 0x00000b1000007947 */ /* 0x000fea0003800000 */
.L_x_33914:
        /* <DEDUP_REMOVED lines=13> */
.L_x_33928:
[----:B------:R-:W2:Y:S02]  /*9eb0*/  LDG.E.64 R2, [R2.64] ;  /* 0x0000002402027981 */ /* 0x000ea4000c1e1b00 */
[----:B--2---:R-:W0:Y:S01]  /*9ec0*/  F2F.F32.F64 R0, R2 ;  /* 0x0000000200007310 */ /* 0x004e220000301000 */
[----:B------:R-:W0:-:S14]  /*9ed0*/  DSETP.GEU.AND P0, PT, |R2|, c[0x2][0x0], PT ;  /* 0x008000000200762a */ /* 0x000e1c0003f0e200 */
[----:B0-----:R-:W-:-:S05]  /*9ee0*/  @!P0 FMUL R0, R0, 1.175494350822287508e-38 ;  /* 0x0080000000008820 */ /* 0x001fca0000400000 */
[----:B------:R-:W-:Y:S01]  /*9ef0*/  F2FP.BF16.PACK_AB R0, RZ, R0 ;  /* 0x00000000ff00723e */ /* 0x000fe200000010ff */
[----:B------:R-:W-:Y:S05]  /*9f00*/  BRA `(.L_x_33919) ;  /* 0x000009e000007947 */ /* 0x000fea0003800000 */
.L_x_33927:
        /* <DEDUP_REMOVED lines=28> */
.L_x_33930:
        /* <DEDUP_REMOVED lines=15> */
.L_x_33929:
[----:B------:R0:W5:Y:S01]  /*a1c0*/  LDG.E.U16 R0, [R2.64] ;  /* 0x0000002402007981 */ /* 0x000162000c1e1500 */
[----:B------:R-:W-:Y:S05]  /*a1d0*/  BRA `(.L_x_33919) ;  /* 0x0000071000007947 */ /* 0x000fea0003800000 */
.L_x_33926:
        /* <DEDUP_REMOVED lines=12> */
.L_x_33933:
        /* <DEDUP_REMOVED lines=21> */
.L_x_33937:
[----:B------:R-:W-:Y:S05]  /*a3f0*/  BSYNC B1 ;  /* 0x0000000000017941 */ /* 0x000fea0003800000 */
.L_x_33936:
[----:B------:R-:W-:Y:S01]  /*a400*/  LEA R3, R0, 0x3b800000, 0x17 ;  /* 0x3b80000000037811 */ /* 0x000fe200078eb8ff */
[----:B------:R-:W-:-:S05]  /*a410*/  IMAD.SHL.U32 R0, R2, 0x100000, RZ ;  /* 0x0010000002007824 */ /* 0x000fca00078e00ff */
[----:B------:R-:W-:Y:S02]  /*a420*/  LOP3.LUT R0, R3, R0, R4, 0xfe, !PT ;  /* 0x0000000003007212 */ /* 0x000fe400078efe04 */
.L_x_33935:
[----:B------:R-:W-:Y:S05]  /*a430*/  BSYNC B0 ;  /* 0x0000000000007941 */ /* 0x000fea0003800000 */
.L_x_33934:
[----:B------:R-:W-:Y:S01]  /*a440*/  F2FP.BF16.PACK_AB R0, RZ, R0 ;  /* 0x00000000ff00723e */ /* 0x000fe200000010ff */
[----:B------:R-:W-:Y:S05]  /*a450*/  BRA `(.L_x_33919) ;  /* 0x0000049000007947 */ /* 0x000fea0003800000 */
.L_x_33932:
        /* <DEDUP_REMOVED lines=21> */
.L_x_33941:
[----:B------:R-:W-:Y:S05]  /*a5b0*/  BSYNC B1 ;  /* 0x0000000000017941 */ /* 0x000fea0003800000 */
.L_x_33940:
[----:B------:R-:W-:Y:S01]  /*a5c0*/  LEA R3, R0, 0x37800000, 0x17 ;  /* 0x3780000000037811 */ /* 0x000fe200078eb8ff */
[----:B------:R-:W-:-:S05]  /*a5d0*/  IMAD.SHL.U32 R0, R2, 0x200000, RZ ;  /* 0x0020000002007824 */ /* 0x000fca00078e00ff */
[----:B------:R-:W-:Y:S02]  /*a5e0*/  LOP3.LUT R0, R3, R0, R4, 0xfe, !PT ;  /* 0x0000000003007212 */ /* 0x000fe400078efe04 */
.L_x_33939:
[----:B------:R-:W-:Y:S05]  /*a5f0*/  BSYNC B0 ;  /* 0x0000000000007941 */ /* 0x000fea0003800000 */
.L_x_33938:
[----:B------:R-:W-:Y:S01]  /*a600*/  F2FP.BF16.PACK_AB R0, RZ, R0 ;  /* 0x00000000ff00723e */ /* 0x000fe200000010ff */
[----:B------:R-:W-:Y:S05]  /*a610*/  BRA `(.L_x_33919) ;  /* 0x000002d000007947 */ /* 0x000fea0003800000 */
.L_x_33931:
        /* <DEDUP_REMOVED lines=14> */
.L_x_33945:
[----:B------:R-:W-:Y:S05]  /*a700*/  BSYNC B0 ;  /* 0x0000000000007941 */ /* 0x000fea0003800000 */
.L_x_33944:
[----:B------:R-:W-:Y:S01]  /*a710*/  F2FP.BF16.PACK_AB R0, RZ, R0 ;  /* 0x00000000ff00723e */ /* 0x000fe200000010ff */
[----:B------:R-:W-:Y:S05]  /*a720*/  BRA `(.L_x_33919) ;  /* 0x000001c000007947 */ /* 0x000fea0003800000 */
.L_x_33918:
        /* <DEDUP_REMOVED lines=21> */
.L_x_33943:
[----:B------:R-:W2:Y:S02]  /*a880*/  LDG.E.64 R2, [R2.64] ;  /* 0x0000002402027981 */ /* 0x000ea4000c1e1b00 */
[----:B--2---:R-:W0:Y:S02]  /*a890*/  I2F.U64 R0, R2 ;  /* 0x0000000200007312 */ /* 0x004e240000301000 */
[----:B0-----:R-:W-:Y:S01]  /*a8a0*/  F2FP.BF16.PACK_AB R0, RZ, R0 ;  /* 0x00000000ff00723e */ /* 0x001fe200000010ff */
[----:B------:R-:W-:Y:S05]  /*a8b0*/  BRA `(.L_x_33919) ;  /* 0x0000003000007947 */ /* 0x000fea0003800000 */
.L_x_33942:
[----:B------:R-:W2:Y:S02]  /*a8c0*/  LDG.E R2, [R2.64] ;  /* 0x0000002402027981 */ /* 0x000ea4000c1e1900 */
[----:B--2---:R-:W0:Y:S02]  /*a8d0*/  I2F.U32 R0, R2 ;  /* 0x0000000200007306 */ /* 0x004e240000201000 */
[----:B0-----:R-:W-:-:S06]  /*a8e0*/  F2FP.BF16.PACK_AB R0, RZ, R0 ;  /* 0x00000000ff00723e */ /* 0x001fcc00000010ff */
.L_x_33919:
        /* <DEDUP_REMOVED lines=23> */
.L_x_33949:
[----:B------:R-:W-:-:S06]  /*aa60*/  PRMT R3, RZ, 0x5410, R2 ;  /* 0x00005410ff037816 */ /* 0x000fcc0000000002 */
[----:B------:R-:W0:Y:S02]  /*aa70*/  F2I.S64.TRUNC R2, R3 ;  /* 0x0000000300027311 */ /* 0x000e24000020d900 */
[----:B0-----:R-:W-:Y:S01]  /*aa80*/  STG.E.U8 [R16.64], R2 ;  /* 0x0000000210007986 */ /* 0x001fe2000c101124 */
[----:B------:R-:W-:Y:S05]  /*aa90*/  EXIT ;  /* 0x000000000000794d */ /* 0x000fea0003800000 */
.L_x_33948:
        /* <DEDUP_REMOVED lines=10> */
.L_x_33952:
[----:B------:R-:W-:-:S04]  /*ab40*/  PRMT R2, RZ, 0x5410, R2 ;  /* 0x00005410ff027816 */ /* 0x000fc80000000002 */
[----:B------:R-:W0:Y:S02]  /*ab50*/  F2I.FTZ.TRUNC.NTZ R3, R2 ;  /* 0x0000000200037305 */ /* 0x000e24000021f100 */
[----:B0-----:R-:W-:Y:S01]  /*ab60*/  STG.E [R16.64], R3 ;  /* 0x0000000310007986 */ /* 0x001fe2000c101924 */
[----:B------:R-:W-:Y:S05]  /*ab70*/  EXIT ;  /* 0x000000000000794d */ /* 0x000fea0003800000 */
.L_x_33951:
[----:B------:R-:W-:-:S04]  /*ab80*/  PRMT R2, RZ, 0x5410, R2 ;  /* 0x00005410ff027816 */ /* 0x000fc80000000002 */
[----:B------:R-:W0:Y:S02]  /*ab90*/  F2I.FTZ.TRUNC.NTZ R3, R2 ;  /* 0x0000000200037305 */ /* 0x000e24000021f100 */
[----:B0-----:R-:W-:Y:S01]  /*aba0*/  STG.E.U16 [R16.64], R3 ;  /* 0x0000000310007986 */ /* 0x001fe2000c101524 */
[----:B------:R-:W-:Y:S05]  /*abb0*/  EXIT ;  /* 0x000000000000794d */ /* 0x000fea0003800000 */
.L_x_33947:
        /* <DEDUP_REMOVED lines=9> */
.L_x_33954:
[----:B------:R-:W-:-:S04]  /*ac50*/  PRMT R0, RZ, 0x5410, R2 ;  /* 0x00005410ff007816 */ /* 0x000fc80000000002 */
[----:B------:R-:W-:-:S05]  /*ac60*/  F2FP.PACK_AB R0, RZ, R0 ;  /* 0x00000000ff00723e */ /* 0x000fca00000000ff */
[----:B------:R-:W-:Y:S01]  /*ac70*/  STG.E.U16 [R16.64], R0 ;  /* 0x0000000010007986 */ /* 0x000fe2000c101524 */
[----:B------:R-:W-:Y:S05]  /*ac80*/  EXIT ;  /* 0x000000000000794d */ /* 0x000fea0003800000 */
.L_x_33953:
        /* <DEDUP_REMOVED lines=10> */
.L_x_33956:
[----:B------:R-:W-:-:S04]  /*ad30*/  PRMT R2, RZ, 0x5410, R2 ;  /* 0x00005410ff027816 */ /* 0x000fc80000000002 */
[----:B------:R-:W-:-:S04]  /*ad40*/  F2FP.PACK_AB R3, RZ, R2 ;  /* 0x00000002ff03723e */ /* 0x000fc800000000ff */
[----:B------:R-:W-:-:S05]  /*ad50*/  PRMT R3, R3, 0x5410, RZ ;  /* 0x0000541003037816 */ /* 0x000fca00000000ff */
[----:B------:R-:W-:Y:S01]  /*ad60*/  STG.E [R16.64], R3 ;  /* 0x0000000310007986 */ /* 0x000fe2000c101924 */
[----:B------:R-:W-:Y:S05]  /*ad70*/  EXIT ;  /* 0x000000000000794d */ /* 0x000fea0003800000 */
.L_x_33955:
[----:B------:R-:W-:-:S05]  /*ad80*/  PRMT R2, RZ, 0x5410, R2 ;  /* 0x00005410ff027816 */ /* 0x000fca0000000002 */
[----:B------:R-:W-:-:S06]  /*ad90*/  FMUL.FTZ R2, R2, 1 ;  /* 0x3f80000002027820 */ /* 0x000fcc0000410000 */
[----:B------:R-:W0:Y:S02]  /*ada0*/  F2F.F64.F32 R2, R2 ;  /* 0x0000000200027310 */ /* 0x000e240000201800 */
[----:B0-----:R-:W-:Y:S01]  /*adb0*/  STG.E.64 [R16.64], R2 ;  /* 0x0000000210007986 */ /* 0x001fe2000c101b24 */
[----:B------:R-:W-:Y:S05]  /*adc0*/  EXIT ;  /* 0x000000000000794d */ /* 0x000fea0003800000 */
.L_x_33946:
        /* <DEDUP_REMOVED lines=13> */
.L_x_33959:
[----:B------:R-:W-:Y:S01]  /*aea0*/  PRMT R2, RZ, 0x5410, R2 ;  /* 0x00005410ff027816 */ /* 0x000fe20000000002 */
[----:B------:R-:W-:-:S04]  /*aeb0*/  CS2R R6, SRZ ;  /* 0x0000000000067805 */ /* 0x000fc8000001ff00 */
[----:B------:R-:W-:-:S04]  /*aec0*/  FMUL.FTZ R2, R2, 1 ;  /* 0x3f80000002027820 */ /* 0x000fc80000410000 */
[----:B------:R-:W0:Y:S02]  /*aed0*/  F2F.F64.F32 R4, R2 ;  /* 0x0000000200047310 */ /* 0x000e240000201800 */
[----:B0-----:R-:W-:Y:S01]  /*aee0*/  STG.E.128 [R16.64], R4 ;  /* 0x0000000410007986 */ /* 0x001fe2000c101d24 */
[----:B------:R-:W-:Y:S05]  /*aef0*/  EXIT ;  /* 0x000000000000794d */ /* 0x000fea0003800000 */
.L_x_33958:
        /* <DEDUP_REMOVED lines=21> */
.L_x_33963:
[----:B------:R-:W-:Y:S05]  /*b050*/  BSYNC B0 ;  /* 0x0000000000007941 */ /* 0x000fea0003800000 */
.L_x_33962:
[----:B------:R-:W-:-:S05]  /*b060*/  LOP3.LUT R3, R0, R3, RZ, 0xfc, !PT ;  /* 0x0000000300037212 */ /* 0x000fca00078efcff */
[----:B------:R-:W-:Y:S01]  /*b070*/  STG.E.U8 [R16.64], R3 ;  /* 0x0000000310007986 */ /* 0x000fe2000c101124 */
[----:B------:R-:W-:Y:S05]  /*b080*/  EXIT ;  /* 0x000000000000794d */ /* 0x000fea0003800000 */
.L_x_33961:
        /* <DEDUP_REMOVED lines=13> */
.L_x_33965:
[----:B------:R-:W-:Y:S01]  /*b160*/  IMAD.MOV.U32 R0, RZ, RZ, 0x7f ;  /* 0x0000007fff007424 */ /* 0x000fe200078e00ff */
[----:B------:R-:W-:-:S04]  /*b170*/  ISETP.GT.U32.AND P0, PT, R2, 0x7f800000, PT ;  /* 0x7f8000000200780c */ /* 0x000fc80003f04070 */
[----:B------:R-:W-:-:S04]  /*b180*/  SEL R0, R0, 0x7c, P0 ;  /* 0x0000007c00007807 */ /* 0x000fc80000000000 */
.L_x_33966:
[----:B------:R-:W-:Y:S05]  /*b190*/  BSYNC B0 ;  /* 0x0000000000007941 */ /* 0x000fea0003800000 */
.L_x_33964:
[----:B------:R-:W-:-:S04]  /*b1a0*/  LOP3.LUT R2, R3, 0x80000000, RZ, 0xc0, !PT ;  /* 0x8000000003027812 */ /* 0x000fc800078ec0ff */
[----:B------:R-:W-:-:S04]  /*b1b0*/  SHF.R.U32.HI R3, RZ, 0x18, R2 ;  /* 0x00000018ff037819 */ /* 0x000fc80000011602 */
[----:B------:R-:W-:-:S05]  /*b1c0*/  LOP3.LUT R3, R0, R3, RZ, 0xfc, !PT ;  /* 0x0000000300037212 */ /* 0x000fca00078efcff */
[----:B------:R-:W-:Y:S01]  /*b1d0*/  STG.E.U8 [R16.64], R3 ;  /* 0x0000000310007986 */ /* 0x000fe2000c101124 */
[----:B------:R-:W-:Y:S05]  /*b1e0*/  EXIT ;  /* 0x000000000000794d */ /* 0x000fea0003800000 */
.L_x_33960:
[----:B------:R-:W-:Y:S01]  /*b1f0*/  STG.E.U16 [R16.64], R2 ;  /* 0x0000000210007986 */ /* 0x000fe2000c101524 */
[----:B------:R-:W-:Y:S05]  /*b200*/  EXIT ;  /* 0x000000000000794d */ /* 0x000fea0003800000 */
.L_x_33957:
        /* <DEDUP_REMOVED lines=12> */
.L_x_33969:
        /* <DEDUP_REMOVED lines=17> */
.L_x_33972:
[----:B------:R-:W-:-:S04]  /*b3e0*/  LOP3.LUT R2, R3, 0x80000000, RZ, 0xc0, !PT ;  /* 0x8000000003027812 */ /* 0x000fc800078ec0ff */
[----:B------:R-:W-:-:S04]  /*b3f0*/  SHF.R.U32.HI R3, RZ, 0x18, R2 ;  /* 0x00000018ff037819 */ /* 0x000fc80000011602 */
[----:B------:R-:W-:-:S04]  /*b400*/  LOP3.LUT R0, R0, R3, RZ, 0xfc, !PT ;  /* 0x0000000300007212 */ /* 0x000fc800078efcff */
[----:B------:R-:W-:Y:S02]  /*b410*/  PRMT R8, R0, 0x7610, R8 ;  /* 0x0000761000087816 */ /* 0x000fe40000000008 */
.L_x_33971:
[----:B------:R-:W-:Y:S05]  /*b420*/  BSYNC B0 ;  /* 0x0000000000007941 */ /* 0x000fea0003800000 */
.L_x_33970:
[----:B------:R-:W-:Y:S01]  /*b430*/  STG.E.U8 [R16.64], R8 ;  /* 0x0000000810007986 */ /* 0x000fe2000c101124 */
[----:B------:R-:W-:Y:S05]  /*b440*/  EXIT ;  /* 0x000000000000794d */ /* 0x000fea0003800000 */
.L_x_33968:
        /* <DEDUP_REMOVED lines=17> */
.L_x_33975:
[----:B------:R-:W-:-:S04]  /*b560*/  LOP3.LUT R2, R3, 0x80000000, RZ, 0xc0, !PT ;  /* 0x8000000003027812 */ /* 0x000fc800078ec0ff */
[----:B------:R-:W-:-:S04]  /*b570*/  SHF.R.U32.HI R3, RZ, 0x18, R2 ;  /* 0x00000018ff037819 */ /* 0x000fc80000011602 */
[----:B------:R-:W-:-:S04]  /*b580*/  LOP3.LUT R0, R0, R3, RZ, 0xfc, !PT ;  /* 0x0000000300007212 */ /* 0x000fc800078efcff */
[----:B------:R-:W-:Y:S02]  /*b590*/  PRMT R8, R0, 0x7610, R8 ;  /* 0x0000761000087816 */ /* 0x000fe40000000008 */
.L_x_33974:
[----:B------:R-:W-:Y:S05]  /*b5a0*/  BSYNC B0 ;  /* 0x0000000000007941 */ /* 0x000fea0003800000 */
.L_x_33973:
[----:B------:R-:W-:Y:S01]  /*b5b0*/  STG.E.U8 [R16.64], R8 ;  /* 0x0000000810007986 */ /* 0x000fe2000c101124 */
[----:B------:R-:W-:Y:S05]  /*b5c0*/  EXIT ;  /* 0x000000000000794d */ /* 0x000fea0003800000 */
.L_x_33967:
        /* <DEDUP_REMOVED lines=22> */
.L_x_33950:
        /* <DEDUP_REMOVED lines=20> */
.L_x_33977:
[----:B------:R-:W-:-:S06]  /*b870*/  PRMT R2, RZ, 0x5410, R2 ;  /* 0x00005410ff027816 */ /* 0x000fcc0000000002 */
[----:B------:R-:W0:Y:S02]  /*b880*/  F2I.U64.TRUNC R2, R2 ;  /* 0x0000000200027311 */ /* 0x000e24000020d800 */
[----:B0-----:R-:W-:Y:S01]  /*b890*/  STG.E.64 [R16.64], R2 ;  /* 0x0000000210007986 */ /* 0x001fe2000c101b24 */
[----:B------:R-:W-:Y:S05]  /*b8a0*/  EXIT ;  /* 0x000000000000794d */ /* 0x000fea0003800000 */
.L_x_33976:
[----:B------:R-:W-:-:S04]  /*b8b0*/  PRMT R2, RZ, 0x5410, R2 ;  /* 0x00005410ff027816 */ /* 0x000fc80000000002 */
[----:B------:R-:W0:Y:S02]  /*b8c0*/  F2I.FTZ.U32.TRUNC.NTZ R3, R2 ;  /* 0x0000000200037305 */ /* 0x000e24000021f000 */
[----:B0-----:R-:W-:Y:S01]  /*b8d0*/  STG.E [R16.64], R3 ;  /* 0x0000000310007986 */ /* 0x001fe2000c101924 */
[----:B------:R-:W-:Y:S05]  /*b8e0*/  EXIT ;  /* 0x000000000000794d */ /* 0x000fea0003800000 */
.L_x_33978:
        /* <DEDUP_REMOVED lines=9> */
.L_x_61884:


//--------------------- .text._ZN2at6native27unrolled_elementwise_kernelIZNS0_50_GLOBAL__N__2680c7bb_12_PowKernel_cu_b2145a98_318422pow_scalar_tensor_implIN3c108BFloat16EEEvRNS_18TensorIteratorBaseET_EUlS5_E_St5arrayIPcLm2EELi4E23TrivialOffsetCalculatorILi1EjESE_NS0_6memory12LoadWithCastILi1EEENSF_13StoreWithCastILi1EEEEEviS8_T0_T2_T3_T4_T5_ --------------------------
	.section	.text._ZN2at6native27unrolled_elementwise_kernelIZNS0_50_GLOBAL__N__2680c7bb_12_PowKernel_cu_b2145a98_318422pow_scalar_tensor_implIN3c108BFloat16EEEvRNS_18TensorIteratorBaseET_EUlS5_E_St5arrayIPcLm2EELi4E23TrivialOffsetCalculatorILi1EjESE_NS0_6memory12LoadWithCastILi1EEENSF_13StoreWithCastILi1EEEEEviS8_T0_T2_T3_T4_T5_,"ax",@progbits
	.sectioninfo	@"SHI_REGISTERS=28"
	.align	128
        .global         _ZN2at6native27unrolled_elementwise_kernelIZNS0_50_GLOBAL__N__2680c7bb_12_PowKernel_cu_b2145a98_318422pow_scalar_tensor_implIN3c108BFloat16EEEvRNS_18TensorIteratorBaseET_EUlS5_E_St5arrayIPcLm2EELi4E23TrivialOffsetCalculatorILi1EjESE_NS0_6memory12LoadWithCastILi1EEENSF_13StoreWithCastILi1EEEEEviS8_T0_T2_T3_T4_T5_
        .type           _ZN2at6native27unrolled_elementwise_kernelIZNS0_50_GLOBAL__N__2680c7bb_12_PowKernel_cu_b2145a98_318422pow_scalar_tensor_implIN3c108BFloat16EEEvRNS_18TensorIteratorBaseET_EUlS5_E_St5arrayIPcLm2EELi4E23TrivialOffsetCalculatorILi1EjESE_NS0_6memory12LoadWithCastILi1EEENSF_13StoreWithCastILi1EEEEEviS8_T0_T2_T3_T4_T5_,@function
        .size           _ZN2at6native27unrolled_elementwise_kernelIZNS0_50_GLOBAL__N__2680c7bb_12_PowKernel_cu_b2145a98_318422pow_scalar_tensor_implIN3c108BFloat16EEEvRNS_18TensorIteratorBaseET_EUlS5_E_St5arrayIPcLm2EELi4E23TrivialOffsetCalculatorILi1EjESE_NS0_6memory12LoadWithCastILi1EEENSF_13StoreWithCastILi1EEEEEviS8_T0_T2_T3_T4_T5_,(.L_x_61885 - _ZN2at6native27unrolled_elementwise_kernelIZNS0_50_GLOBAL__N__2680c7bb_12_PowKernel_cu_b2145a98_318422pow_scalar_tensor_implIN3c108BFloat16EEEvRNS_18TensorIteratorBaseET_EUlS5_E_St5arrayIPcLm2EELi4E23TrivialOffsetCalculatorILi1EjESE_NS0_6memory12LoadWithCastILi1EEENSF_13StoreWithCastILi1EEEEEviS8_T0_T2_T3_T4_T5_)
        .other          _ZN2at6native27unrolled_elementwise_kernelIZNS0_50_GLOBAL__N__2680c7bb_12_PowKernel_cu_b2145a98_318422pow_scalar_tensor_implIN3c108BFloat16EEEvRNS_18TensorIteratorBaseET_EUlS5_E_St5arrayIPcLm2EELi4E23TrivialOffsetCalculatorILi1EjESE_NS0_6memory12LoadWithCastILi1EEENSF_13StoreWithCastILi1EEEEEviS8_T0_T2_T3_T4_T5_,@"STO_CUDA_ENTRY STV_DEFAULT"
_ZN2at6native27unrolled_elementwise_kernelIZNS0_50_GLOBAL__N__2680c7bb_12_PowKernel_cu_b2145a98_318422pow_scalar_tensor_implIN3c108BFloat16EEEvRNS_18TensorIteratorBaseET_EUlS5_E_St5arrayIPcLm2EELi4E23TrivialOffsetCalculatorILi1EjESE_NS0_6memory12LoadWithCastILi1EEENSF_13StoreWithCastILi1EEEEEviS8_T0_T2_T3_T4_T5_:
.text._ZN2at6native27unrolled_elementwise_kernelIZNS0_50_GLOBAL__N__2680c7bb_12_PowKernel_cu_b2145a98_318422pow_scalar_tensor_implIN3c108BFloat16EEEvRNS_18TensorIteratorBaseET_EUlS5_E_St5arrayIPcLm2EELi4E23TrivialOffsetCalculatorILi1EjESE_NS0_6memory12LoadWithCastILi1EEENSF_13StoreWithCastILi1EEEEEviS8_T0_T2_T3_T4_T5_:
        /* <DEDUP_REMOVED lines=32> */
.L_x_33984:
[----:B------:R-:W2:Y:S02]  /*0200*/  LDG.E.U8 R2, [R2.64] ;  /* 0x0000002402027981 */ /* 0x000ea4000c1e1100 */
[----:B--2---:R-:W0:Y:S02]  /*0210*/  I2F.U16 R0, R2 ;  /* 0x0000000200007306 */ /* 0x004e240000101000 */
[----:B0-----:R-:W-:-:S04]  /*0220*/  F2FP.BF16.PACK_AB R0, RZ, R0 ;  /* 0x00000000ff00723e */ /* 0x001fc800000010ff */
[----:B------:R-:W-:Y:S01]  /*0230*/  PRMT R22, R0, 0x7610, R22 ;  /* 0x0000761000167816 */ /* 0x000fe20000000016 */
[----:B------:R-:W-:Y:S05]  /*0240*/  BRA `(.L_x_33986) ;  /* 0x00000f1000007947 */ /* 0x000fea0003800000 */
.L_x_33983:
        /* <DEDUP_REMOVED lines=11> */
.L_x_33988:
[----:B------:R-:W2:Y:S02]  /*0300*/  LDG.E R2, [R2.64] ;  /* 0x0000002402027981 */ /* 0x000ea4000c1e1900 */
[----:B--2---:R-:W0:Y:S02]  /*0310*/  I2F R0, R2 ;  /* 0x0000000200007306 */ /* 0x004e240000201400 */
[----:B0-----:R-:W-:-:S04]  /*0320*/  F2FP.BF16.PACK_AB R0, RZ, R0 ;  /* 0x00000000ff00723e */ /* 0x001fc800000010ff */
[----:B------:R-:W-:Y:S01]  /*0330*/  PRMT R22, R0, 0x7610, R22 ;  /* 0x0000761000167816 */ /* 0x000fe20000000016 */
[----:B------:R-:W-:Y:S05]  /*0340*/  BRA `(.L_x_33986) ;  /* 0x00000e1000007947 */ /* 0x000fea0003800000 */
.L_x_33987:
[----:B------:R-:W2:Y:S02]  /*0350*/  LDG.E.U16 R2, [R2.64] ;  /* 0x0000002402027981 */ /* 0x000ea4000c1e1500 */
[----:B--2---:R-:W0:Y:S02]  /*0360*/  I2F.S16 R0, R2 ;  /* 0x0000000200007306 */ /* 0x004e240000101400 */
[----:B0-----:R-:W-:-:S04]  /*0370*/  F2FP.BF16.PACK_AB R0, RZ, R0 ;  /* 0x00000000ff00723e */ /* 0x001fc800000010ff */
[----:B------:R-:W-:Y:S01]  /*0380*/  PRMT R22, R0, 0x7610, R22 ;  /* 0x0000761000167816 */ /* 0x000fe20000000016 */
[----:B------:R-:W-:Y:S05]  /*0390*/  BRA `(.L_x_33986) ;  /* 0x00000dc000007947 */ /* 0x000fea0003800000 */
.L_x_33982:
        /* <DEDUP_REMOVED lines=9> */
.L_x_33990:
[----:B------:R-:W2:Y:S02]  /*0430*/  LDG.E.U16 R0, [R2.64] ;  /* 0x0000002402007981 */ /* 0x000ea4000c1e1500 */
[----:B--2---:R-:W-:-:S05]  /*0440*/  HADD2.F32 R0, -RZ, R0.H0_H0 ;  /* 0x20000000ff007230 */ /* 0x004fca0000004100 */
[----:B------:R-:W-:-:S04]  /*0450*/  F2FP.BF16.PACK_AB R0, RZ, R0 ;  /* 0x00000000ff00723e */ /* 0x000fc800000010ff */
[----:B------:R-:W-:Y:S01]  /*0460*/  PRMT R22, R0, 0x7610, R22 ;  /* 0x0000761000167816 */ /* 0x000fe20000000016 */
[----:B------:R-:W-:Y:S05]  /*0470*/  BRA `(.L_x_33986) ;  /* 0x00000ce000007947 */ /* 0x000fea0003800000 */
.L_x_33989:
        /* <DEDUP_REMOVED lines=9> */
.L_x_33992:
[----:B------:R-:W2:Y:S02]  /*0510*/  LDG.E.U16 R2, [R2.64] ;  /* 0x0000002402027981 */ /* 0x000ea4000c1e1500 */
[----:B--2---:R-:W-:-:S05]  /*0520*/  HADD2.F32 R0, -RZ, R2.H0_H0 ;  /* 0x20000002ff007230 */ /* 0x004fca0000004100 */
[----:B------:R-:W-:-:S04]  /*0530*/  F2FP.BF16.PACK_AB R0, RZ, R0 ;  /* 0x00000000ff00723e */ /* 0x000fc800000010ff */
[----:B------:R-:W-:Y:S01]  /*0540*/  PRMT R22, R0, 0x7610, R22 ;  /* 0x0000761000167816 */ /* 0x000fe20000000016 */
[----:B------:R-:W-:Y:S05]  /*0550*/  BRA `(.L_x_33986) ;  /* 0x00000c0000007947 */ /* 0x000fea0003800000 */
.L_x_33991:
[----:B------:R-:W2:Y:S02]  /*0560*/  LDG.E.64 R2, [R2.64] ;  /* 0x0000002402027981 */ /* 0x000ea4000c1e1b00 */
[----:B--2---:R-:W0:Y:S01]  /*0570*/  F2F.F32.F64 R0, R2 ;  /* 0x0000000200007310 */ /* 0x004e220000301000 */
[----:B------:R-:W0:-:S14]  /*0580*/  DSETP.GEU.AND P0, PT, |R2|, c[0x2][0x0], PT ;  /* 0x008000000200762a */ /* 0x000e1c0003f0e200 */
[----:B0-----:R-:W-:-:S05]  /*0590*/  @!P0 FMUL R0, R0, 1.175494350822287508e-38 ;  /* 0x0080000000008820 */ /* 0x001fca0000400000 */
[----:B------:R-:W-:-:S04]  /*05a0*/  F2FP.BF16.PACK_AB R0, RZ, R0 ;  /* 0x00000000ff00723e */ /* 0x000fc800000010ff */
[----:B------:R-:W-:Y:S01]  /*05b0*/  PRMT R22, R0, 0x7610, R22 ;  /* 0x0000761000167816 */ /* 0x000fe20000000016 */
[----:B------:R-:W-:Y:S05]  /*05c0*/  BRA `(.L_x_33986) ;  /* 0x00000b9000007947 */ /* 0x000fea0003800000 */
.L_x_33981:
        /* <DEDUP_REMOVED lines=14> */
.L_x_33995:
[----:B------:R-:W2:Y:S02]  /*06b0*/  LDG.E.64 R2, [R2.64] ;  /* 0x0000002402027981 */ /* 0x000ea4000c1e1b00 */
[----:B--2---:R-:W0:Y:S01]  /*06c0*/  F2F.F32.F64 R0, R2 ;  /* 0x0000000200007310 */ /* 0x004e220000301000 */
[----:B------:R-:W0:-:S14]  /*06d0*/  DSETP.GEU.AND P0, PT, |R2|, c[0x2][0x0], PT ;  /* 0x008000000200762a */ /* 0x000e1c0003f0e200 */
[----:B0-----:R-:W-:-:S05]  /*06e0*/  @!P0 FMUL R0, R0, 1.175494350822287508e-38 ;  /* 0x0080000000008820 */ /* 0x001fca0000400000 */
[----:B------:R-:W-:-:S04]  /*06f0*/  F2FP.BF16.PACK_AB R0, RZ, R0 ;  /* 0x00000000ff00723e */ /* 0x000fc800000010ff */
[----:B------:R-:W-:Y:S01]  /*0700*/  PRMT R22, R0, 0x7610, R22 ;  /* 0x0000761000167816 */ /* 0x000fe20000000016 */
[----:B------:R-:W-:Y:S05]  /*0710*/  BRA `(.L_x_33986) ;  /* 0x00000a4000007947 */ /* 0x000fea0003800000 */
.L_x_33994:
        /* <DEDUP_REMOVED lines=28> */
.L_x_33997:
        /* <DEDUP_REMOVED lines=16> */
.L_x_33996:
[----:B------:R0:W5:Y:S01]  /*09e0*/  LDG.E.U16 R22, [R2.64] ;  /* 0x0000002402167981 */ /* 0x000162000c1e1500 */
[----:B------:R-:W-:Y:S05]  /*09f0*/  BRA `(.L_x_33986) ;  /* 0x0000076000007947 */ /* 0x000fea0003800000 */
.L_x_33993:
        /* <DEDUP_REMOVED lines=12> */
.L_x_34000:
        /* <DEDUP_REMOVED lines=21> */
.L_x_34004:
[----:B------:R-:W-:Y:S05]  /*0c10*/  BSYNC B1 ;  /* 0x0000000000017941 */ /* 0x000fea0003800000 */
.L_x_34003:
[----:B------:R-:W-:Y:S01]  /*0c20*/  LEA R3, R0, 0x3b800000, 0x17 ;  /* 0x3b80000000037811 */ /* 0x000fe200078eb8ff */
[----:B------:R-:W-:-:S05]  /*0c30*/  IMAD.SHL.U32 R0, R2, 0x100000, RZ ;  /* 0x0010000002007824 */ /* 0x000fca00078e00ff */
[----:B------:R-:W-:Y:S02]  /*0c40*/  LOP3.LUT R0, R3, R0, R4, 0xfe, !PT ;  /* 0x0000000003007212 */ /* 0x000fe400078efe04 */
.L_x_34002:
[----:B------:R-:W-:Y:S05]  /*0c50*/  BSYNC B0 ;  /* 0x0000000000007941 */ /* 0x000fea0003800000 */
.L_x_34001:
[----:B------:R-:W-:-:S04]  /*0c60*/  F2FP.BF16.PACK_AB R0, RZ, R0 ;  /* 0x00000000ff00723e */ /* 0x000fc800000010ff */
[----:B------:R-:W-:Y:S01]  /*0c70*/  PRMT R22, R0, 0x7610, R22 ;  /* 0x0000761000167816 */ /* 0x000fe20000000016 */
[----:B------:R-:W-:Y:S05]  /*0c80*/  BRA `(.L_x_33986) ;  /* 0x000004d000007947 */ /* 0x000fea0003800000 */
.L_x_33999:
        /* <DEDUP_REMOVED lines=21> */
.L_x_34008:
[----:B------:R-:W-:Y:S05]  /*0de0*/  BSYNC B1 ;  /* 0x0000000000017941 */ /* 0x000fea0003800000 */
.L_x_34007:
[----:B------:R-:W-:Y:S01]  /*0df0*/  LEA R3, R0, 0x37800000, 0x17 ;  /* 0x3780000000037811 */ /* 0x000fe200078eb8ff */
[----:B------:R-:W-:-:S05]  /*0e00*/  IMAD.SHL.U32 R0, R2, 0x200000, RZ ;  /* 0x0020000002007824 */ /* 0x000fca00078e00ff */
[----:B------:R-:W-:Y:S02]  /*0e10*/  LOP3.LUT R0, R3, R0, R4, 0xfe, !PT ;  /* 0x0000000003007212 */ /* 0x000fe400078efe04 */
.L_x_34006:
[----:B------:R-:W-:Y:S05]  /*0e20*/  BSYNC B0 ;  /* 0x0000000000007941 */ /* 0x000fea0003800000 */
.L_x_34005:
[----:B------:R-:W-:-:S04]  /*0e30*/  F2FP.BF16.PACK_AB R0, RZ, R0 ;  /* 0x00000000ff00723e */ /* 0x000fc800000010ff */
[----:B------:R-:W-:Y:S01]  /*0e40*/  PRMT R22, R0, 0x7610, R22 ;  /* 0x0000761000167816 */ /* 0x000fe20000000016 */
[----:B------:R-:W-:Y:S05]  /*0e50*/  BRA `(.L_x_33986) ;  /* 0x0000030000007947 */ /* 0x000fea0003800000 */
.L_x_33998:
        /* <DEDUP_REMOVED lines=14> */
.L_x_34012:
[----:B------:R-:W-:Y:S05]  /*0f40*/  BSYNC B0 ;  /* 0x0000000000007941 */ /* 0x000fea0003800000 */
.L_x_34011:
[----:B------:R-:W-:-:S04]  /*0f50*/  F2FP.BF16.PACK_AB R0, RZ, R0 ;  /* 0x00000000ff00723e */ /* 0x000fc800000010ff */
[----:B------:R-:W-:Y:S01]  /*0f60*/  PRMT R22, R0, 0x7610, R22 ;  /* 0x0000761000167816 */ /* 0x000fe20000000016 */
[----:B------:R-:W-:Y:S05]  /*0f70*/  BRA `(.L_x_33986) ;  /* 0x000001e000007947 */ /* 0x000fea0003800000 */
.L_x_33985:
        /* <DEDUP_REMOVED lines=21> */
.L_x_34010:
[----:B------:R-:W2:Y:S02]  /*10d0*/  LDG.E.64 R2, [R2.64] ;  /* 0x0000002402027981 */ /* 0x000ea4000c1e1b00 */
[----:B--2---:R-:W0:Y:S02]  /*10e0*/  I2F.U64 R0, R2 ;  /* 0x0000000200007312 */ /* 0x004e240000301000 */
[----:B0-----:R-:W-:-:S04]  /*10f0*/  F2FP.BF16.PACK_AB R0, RZ, R0 ;  /* 0x00000000ff00723e */ /* 0x001fc800000010ff */
[----:B------:R-:W-:Y:S01]  /*1100*/  PRMT R22, R0, 0x7610, R22 ;  /* 0x0000761000167816 */ /* 0x000fe20000000016 */
[----:B------:R-:W-:Y:S05]  /*1110*/  BRA `(.L_x_33986) ;  /* 0x0000004000007947 */ /* 0x000fea0003800000 */
.L_x_34009:
[----:B------:R-:W2:Y:S02]  /*1120*/  LDG.E R2, [R2.64] ;  /* 0x0000002402027981 */ /* 0x000ea4000c1e1900 */
[----:B--2---:R-:W0:Y:S02]  /*1130*/  I2F.U32 R0, R2 ;  /* 0x0000000200007306 */ /* 0x004e240000201000 */
[----:B0-----:R-:W-:-:S04]  /*1140*/  F2FP.BF16.PACK_AB R0, RZ, R0 ;  /* 0x00000000ff00723e */ /* 0x001fc800000010ff */
[----:B------:R-:W-:Y:S02]  /*1150*/  PRMT R22, R0, 0x7610, R22 ;  /* 0x0000761000167816 */ /* 0x000fe40000000016 */
.L_x_33986:
[----:B------:R-:W1:Y:S02]  /*1160*/  S2R R24, SR_TID.X ;  /* 0x0000000000187919 */ /* 0x000e640000002100 */
[----:B-1----:R-:W-:-:S03]  /*1170*/  IADD3 R24, R24, 0x80, RZ ;  /* 0x0000008018187810 */ /* 0x002fc60007ffe0ff */
.L_x_33980:
[----:B-1----:R-:W-:Y:S05]  /*1180*/  BSYNC B6 ;  /* 0x0000000000067941 */ /* 0x002fea0003800000 */
.L_x_33979:
        /* <DEDUP_REMOVED lines=24> */
.L_x_34018:
[----:B------:R-:W2:Y:S02]  /*1310*/  LDG.E.U8 R2, [R2.64] ;  /* 0x0000002402027981 */ /* 0x000ea4000c1e1100 */
[----:B--2---:R-:W0:Y:S02]  /*1320*/  I2F.U16 R0, R2 ;  /* 0x0000000200007306 */ /* 0x004e240000101000 */
[----:B0-----:R-:W-:-:S04]  /*1330*/  F2FP.BF16.PACK_AB R0, RZ, R0 ;  /* 0x00000000ff00723e */ /* 0x001fc800000010ff */
[----:B------:R-:W-:Y:S01]  /*1340*/  PRMT R18, R0, 0x7610, R18 ;  /* 0x0000761000127816 */ /* 0x000fe20000000012 */
[----:B------:R-:W-:Y:S05]  /*1350*/  BRA `(.L_x_34020) ;  /* 0x00000f0000007947 */ /* 0x000fea0003800000 */
.L_x_34017:
        /* <DEDUP_REMOVED lines=11> */
.L_x_34022:
[----:B------:R-:W2:Y:S02]  /*1410*/  LDG.E R2, [R2.64] ;  /* 0x0000002402027981 */ /* 0x000ea4000c1e1900 */
[----:B--2---:R-:W0:Y:S02]  /*1420*/  I2F R0, R2 ;  /* 0x0000000200007306 */ /* 0x004e240000201400 */
[----:B0-----:R-:W-:-:S04]  /*1430*/  F2FP.BF16.PACK_AB R0, RZ, R0 ;  /* 0x00000000ff00723e */ /* 0x001fc800000010ff */
[----:B------:R-:W-:Y:S01]  /*1440*/  PRMT R18, R0, 0x7610, R18 ;  /* 0x0000761000127816 */ /* 0x000fe20000000012 */
[----:B------:R-:W-:Y:S05]  /*1450*/  BRA `(.L_x_34020) ;  /* 0x00000e0000007947 */ /* 0x000fea0003800000 */
.L_x_34021:
[----:B------:R-:W2:Y:S02]  /*1460*/  LDG.E.U16 R2, [R2.64] ;  /* 0x0000002402027981 */ /* 0x000ea4000c1e1500 */
[----:B--2---:R-:W0:Y:S02]  /*1470*/  I2F.S16 R0, R2 ;  /* 0x0000000200007306 */ /* 0x004e240000101400 */
[----:B0-----:R-:W-:-:S04]  /*1480*/  F2FP.BF16.PACK_AB R0, RZ, R0 ;  /* 0x00000000ff00723e */ /* 0x001fc800000010ff */
[----:B------:R-:W-:Y:S01]  /*1490*/  PRMT R18, R0, 0x7610, R18 ;  /* 0x0000761000127816 */ /* 0x000fe20000000012 */
[----:B------:R-:W-:Y:S05]  /*14a0*/  BRA `(.L_x_34020) ;  /* 0x00000db000007947 */ /* 0x000fea0003800000 */
.L_x_34016:
        /* <DEDUP_REMOVED lines=9> */
.L_x_34024:
[----:B------:R-:W2:Y:S02]  /*1540*/  LDG.E.U16 R0, [R2.64] ;  /* 0x0000002402007981 */ /* 0x000ea4000c1e1500 */
[----:B--2---:R-:W-:-:S05]  /*1550*/  HADD2.F32 R0, -RZ, R0.H0_H0 ;  /* 0x20000000ff007230 */ /* 0x004fca0000004100 */
[----:B------:R-:W-:-:S04]  /*1560*/  F2FP.BF16.PACK_AB R0, RZ, R0 ;  /* 0x00000000ff00723e */ /* 0x000fc800000010ff */
[----:B------:R-:W-:Y:S01]  /*1570*/  PRMT R18, R0, 0x7610, R18 ;  /* 0x0000761000127816 */ /* 0x000fe20000000012 */
[----:B------:R-:W-:Y:S05]  /*1580*/  BRA `(.L_x_34020) ;  /* 0x00000cd000007947 */ /* 0x000fea0003800000 */
.L_x_34023:
        /* <DEDUP_REMOVED lines=9> */
.L_x_34026:
[----:B------:R-:W2:Y:S02]  /*1620*/  LDG.E.U16 R2, [R2.64] ;  /* 0x0000002402027981 */ /* 0x000ea4000c1e1500 */
[----:B--2---:R-:W-:-:S05]  /*1630*/  HADD2.F32 R0, -RZ, R2.H0_H0 ;  /* 0x20000002ff007230 */ /* 0x004fca0000004100 */
[----:B------:R-:W-:-:S04]  /*1640*/  F2FP.BF16.PACK_AB R0, RZ, R0 ;  /* 0x00000000ff00723e */ /* 0x000fc800000010ff */
[----:B------:R-:W-:Y:S01]  /*1650*/  PRMT R18, R0, 0x7610, R18 ;  /* 0x0000761000127816 */ /* 0x000fe20000000012 */
[----:B------:R-:W-:Y:S05]  /*1660*/  BRA `(.L_x_34020) ;  /* 0x00000bf000007947 */ /* 0x000fea0003800000 */
.L_x_34025:
[----:B------:R-:W2:Y:S02]  /*1670*/  LDG.E.64 R2, [R2.64] ;  /* 0x0000002402027981 */ /* 0x000ea4000c1e1b00 */
[----:B--2---:R-:W0:Y:S01]  /*1680*/  F2F.F32.F64 R0, R2 ;  /* 0x0000000200007310 */ /* 0x004e220000301000 */
[----:B------:R-:W0:-:S14]  /*1690*/  DSETP.GEU.AND P0, PT, |R2|, c[0x2][0x0], PT ;  /* 0x008000000200762a */ /* 0x000e1c0003f0e200 */
[----:B0-----:R-:W-:-:S05]  /*16a0*/  @!P0 FMUL R0, R0, 1.175494350822287508e-38 ;  /* 0x0080000000008820 */ /* 0x001fca0000400000 */
[----:B------:R-:W-:-:S04]  /*16b0*/  F2FP.BF16.PACK_AB R0, RZ, R0 ;  /* 0x00000000ff00723e */ /* 0x000fc800000010ff */
[----:B------:R-:W-:Y:S01]  /*16c0*/  PRMT R18, R0, 0x7610, R18 ;  /* 0x0000761000127816 */ /* 0x000fe20000000012 */
[----:B------:R-:W-:Y:S05]  /*16d0*/  BRA `(.L_x_34020) ;  /* 0x00000b8000007947 */ /* 0x000fea0003800000 */
.L_x_34015:
        /* <DEDUP_REMOVED lines=14> */
.L_x_34029:
[----:B------:R-:W2:Y:S02]  /*17c0*/  LDG.E.64 R2, [R2.64] ;  /* 0x0000002402027981 */ /* 0x000ea4000c1e1b00 */
[----:B--2---:R-:W0:Y:S01]  /*17d0*/  F2F.F32.F64 R0, R2 ;  /* 0x0000000200007310 */ /* 0x004e220000301000 */
[----:B------:R-:W0:-:S14]  /*17e0*/  DSETP.GEU.AND P0, PT, |R2|, c[0x2][0x0], PT ;  /* 0x008000000200762a */ /* 0x000e1c0003f0e200 */
[----:B0-----:R-:W-:-:S05]  /*17f0*/  @!P0 FMUL R0, R0, 1.175494350822287508e-38 ;  /* 0x0080000000008820 */ /* 0x001fca0000400000 */
[----:B------:R-:W-:-:S04]  /*1800*/  F2FP.BF16.PACK_AB R0, RZ, R0 ;  /* 0x00000000ff00723e */ /* 0x000fc800000010ff */
[----:B------:R-:W-:Y:S01]  /*1810*/  PRMT R18, R0, 0x7610, R18 ;  /* 0x0000761000127816 */ /* 0x000fe20000000012 */
[----:B------:R-:W-:Y:S05]  /*1820*/  BRA `(.L_x_34020) ;  /* 0x00000a3000007947 */ /* 0x000fea0003800000 */
.L_x_34028:
        /* <DEDUP_REMOVED lines=28> */
.L_x_34031:
        /* <DEDUP_REMOVED lines=15> */
.L_x_34030:
[----:B------:R0:W5:Y:S01]  /*1ae0*/  LDG.E.U16 R18, [R2.64] ;  /* 0x0000002402127981 */ /* 0x000162000c1e1500 */
[----:B------:R-:W-:Y:S05]  /*1af0*/  BRA `(.L_x_34020) ;  /* 0x0000076000007947 */ /* 0x000fea0003800000 */
.L_x_34027:
        /* <DEDUP_REMOVED lines=12> */
.L_x_34034:
        /* <DEDUP_REMOVED lines=21> */
.L_x_34038:
[----:B------:R-:W-:Y:S05]  /*1d10*/  BSYNC B1 ;  /* 0x0000000000017941 */ /* 0x000fea0003800000 */
.L_x_34037:
[----:B------:R-:W-:Y:S01]  /*1d20*/  LEA R3, R0, 0x3b800000, 0x17 ;  /* 0x3b80000000037811 */ /* 0x000fe200078eb8ff */
[----:B------:R-:W-:-:S05]  /*1d30*/  IMAD.SHL.U32 R0, R2, 0x100000, RZ ;  /* 0x0010000002007824 */ /* 0x000fca00078e00ff */
[----:B------:R-:W-:Y:S02]  /*1d40*/  LOP3.LUT R0, R3, R0, R4, 0xfe, !PT ;  /* 0x0000000003007212 */ /* 0x000fe400078efe04 */
.L_x_34036:
[----:B------:R-:W-:Y:S05]  /*1d50*/  BSYNC B0 ;  /* 0x0000000000007941 */ /* 0x000fea0003800000 */
.L_x_34035:
[----:B------:R-:W-:-:S04]  /*1d60*/  F2FP.BF16.PACK_AB R0, RZ, R0 ;  /* 0x00000000ff00723e */ /* 0x000fc800000010ff */
[----:B------:R-:W-:Y:S01]  /*1d70*/  PRMT R18, R0, 0x7610, R18 ;  /* 0x0000761000127816 */ /* 0x000fe20000000012 */
[----:B------:R-:W-:Y:S05]  /*1d80*/  BRA `(.L_x_34020) ;  /* 0x000004d000007947 */ /* 0x000fea0003800000 */
.L_x_34033:
        /* <DEDUP_REMOVED lines=21> */
.L_x_34042:
[----:B------:R-:W-:Y:S05]  /*1ee0*/  BSYNC B1 ;  /* 0x0000000000017941 */ /* 0x000fea0003800000 */
.L_x_34041:
[----:B------:R-:W-:Y:S01]  /*1ef0*/  LEA R3, R0, 0x37800000, 0x17 ;  /* 0x3780000000037811 */ /* 0x000fe200078eb8ff */
[----:B------:R-:W-:-:S05]  /*1f00*/  IMAD.SHL.U32 R0, R2, 0x200000, RZ ;  /* 0x0020000002007824 */ /* 0x000fca00078e00ff */
[----:B------:R-:W-:Y:S02]  /*1f10*/  LOP3.LUT R0, R3, R0, R4, 0xfe, !PT ;  /* 0x0000000003007212 */ /* 0x000fe400078efe04 */
.L_x_34040:
[----:B------:R-:W-:Y:S05]  /*1f20*/  BSYNC B0 ;  /* 0x0000000000007941 */ /* 0x000fea0003800000 */
.L_x_34039:
[----:B------:R-:W-:-:S04]  /*1f30*/  F2FP.BF16.PACK_AB R0, RZ, R0 ;  /* 0x00000000ff00723e */ /* 0x000fc800000010ff */
[----:B------:R-:W-:Y:S01]  /*1f40*/  PRMT R18, R0, 0x7610, R18 ;  /* 0x0000761000127816 */ /* 0x000fe20000000012 */
[----:B------:R-:W-:Y:S05]  /*1f50*/  BRA `(.L_x_34020) ;  /* 0x0000030000007947 */ /* 0x000fea0003800000 */
.L_x_34032:
        /* <DEDUP_REMOVED lines=14> */
.L_x_34046:
[----:B------:R-:W-:Y:S05]  /*2040*/  BSYNC B0 ;  /* 0x0000000000007941 */ /* 0x000fea0003800000 */
.L_x_34045:
[----:B------:R-:W-:-:S04]  /*2050*/  F2FP.BF16.PACK_AB R0, RZ, R0 ;  /* 0x00000000ff00723e */ /* 0x000fc800000010ff */
[----:B------:R-:W-:Y:S01]  /*2060*/  PRMT R18, R0, 0x7610, R18 ;  /* 0x0000761000127816 */ /* 0x000fe20000000012 */
[----:B------:R-:W-:Y:S05]  /*2070*/  BRA `(.L_x_34020) ;  /* 0x000001e000007947 */ /* 0x000fea0003800000 */
.L_x_34019:
        /* <DEDUP_REMOVED lines=21> */
.L_x_34044:
[----:B------:R-:W2:Y:S02]  /*21d0*/  LDG.E.64 R2, [R2.64] ;  /* 0x0000002402027981 */ /* 0x000ea4000c1e1b00 */
[----:B--2---:R-:W0:Y:S02]  /*21e0*/  I2F.U64 R0, R2 ;  /* 0x0000000200007312 */ /* 0x004e240000301000 */
[----:B0-----:R-:W-:-:S04]  /*21f0*/  F2FP.BF16.PACK_AB R0, RZ, R0 ;  /* 0x00000000ff00723e */ /* 0x001fc800000010ff */
[----:B------:R-:W-:Y:S01]  /*2200*/  PRMT R18, R0, 0x7610, R18 ;  /* 0x0000761000127816 */ /* 0x000fe20000000012 */
[----:B------:R-:W-:Y:S05]  /*2210*/  BRA `(.L_x_34020) ;  /* 0x0000004000007947 */ /* 0x000fea0003800000 */
.L_x_34043:
[----:B------:R-:W2:Y:S02]  /*2220*/  LDG.E R2, [R2.64] ;  /* 0x0000002402027981 */ /* 0x000ea4000c1e1900 */
[----:B--2---:R-:W0:Y:S02]  /*2230*/  I2F.U32 R0, R2 ;  /* 0x0000000200007306 */ /* 0x004e240000201000 */
[----:B0-----:R-:W-:-:S04]  /*2240*/  F2FP.BF16.PACK_AB R0, RZ, R0 ;  /* 0x00000000ff00723e */ /* 0x001fc800000010ff */
[----:B------:R-:W-:Y:S02]  /*2250*/  PRMT R18, R0, 0x7610, R18 ;  /* 0x0000761000127816 */ /* 0x000fe40000000012 */
.L_x_34020:
[----:B------:R-:W-:-:S05]  /*2260*/  IADD3 R24, R24, 0x80, RZ ;  /* 0x0000008018187810 */ /* 0x000fca0007ffe0ff */
.L_x_34014:
[----:B------:R-:W-:Y:S05]  /*2270*/  BSYNC B6 ;  /* 0x0000000000067941 */ /* 0x000fea0003800000 */
.L_x_34013:
        /* <DEDUP_REMOVED lines=26> */
.L_x_34052:
[----:B------:R-:W2:Y:S02]  /*2420*/  LDG.E.U8 R2, [R2.64] ;  /* 0x0000002402027981 */ /* 0x000ea4000c1e1100 */
[----:B--2---:R-:W0:Y:S02]  /*2430*/  I2F.U16 R0, R2 ;  /* 0x0000000200007306 */ /* 0x004e240000101000 */
[----:B0-----:R-:W-:-:S04]  /*2440*/  F2FP.BF16.PACK_AB R0, RZ, R0 ;  /* 0x00000000ff00723e */ /* 0x001fc800000010ff */
[----:B------:R-:W-:Y:S01]  /*2450*/  PRMT R25, R0, 0x7610, R25 ;  /* 0x0000761000197816 */ /* 0x000fe20000000019 */
[----:B------:R-:W-:Y:S05]  /*2460*/  BRA `(.L_x_34054) ;  /* 0x00000f0000007947 */ /* 0x000fea0003800000 */
.L_x_34051:
        /* <DEDUP_REMOVED lines=11> */
.L_x_34056:
[----:B------:R-:W2:Y:S02]  /*2520*/  LDG.E R2, [R2.64] ;  /* 0x0000002402027981 */ /* 0x000ea4000c1e1900 */
[----:B--2---:R-:W0:Y:S02]  /*2530*/  I2F R0, R2 ;  /* 0x0000000200007306 */ /* 0x004e240000201400 */
[----:B0-----:R-:W-:-:S04]  /*2540*/  F2FP.BF16.PACK_AB R0, RZ, R0 ;  /* 0x00000000ff00723e */ /* 0x001fc800000010ff */
[----:B------:R-:W-:Y:S01]  /*2550*/  PRMT R25, R0, 0x7610, R25 ;  /* 0x0000761000197816 */ /* 0x000fe20000000019 */
[----:B------:R-:W-:Y:S05]  /*2560*/  BRA `(.L_x_34054) ;  /* 0x00000e0000007947 */ /* 0x000fea0003800000 */
.L_x_34055:
[----:B------:R-:W2:Y:S02]  /*2570*/  LDG.E.U16 R2, [R2.64] ;  /* 0x0000002402027981 */ /* 0x000ea4000c1e1500 */
[----:B--2---:R-:W0:Y:S02]  /*2580*/  I2F.S16 R0, R2 ;  /* 0x0000000200007306 */ /* 0x004e240000101400 */
[----:B0-----:R-:W-:-:S04]  /*2590*/  F2FP.BF16.PACK_AB R0, RZ, R0 ;  /* 0x00000000ff00723e */ /* 0x001fc800000010ff */
[----:B------:R-:W-:Y:S01]  /*25a0*/  PRMT R25, R0, 0x7610, R25 ;  /* 0x0000761000197816 */ /* 0x000fe20000000019 */
[----:B------:R-:W-:Y:S05]  /*25b0*/  BRA `(.L_x_34054) ;  /* 0x00000db000007947 */ /* 0x000fea0003800000 */
.L_x_34050:
        /* <DEDUP_REMOVED lines=9> */
.L_x_34058:
[----:B------:R-:W2:Y:S02]  /*2650*/  LDG.E.U16 R0, [R2.64] ;  /* 0x0000002402007981 */ /* 0x000ea4000c1e1500 */
[----:B--2---:R-:W-:-:S05]  /*2660*/  HADD2.F32 R0, -RZ, R0.H0_H0 ;  /* 0x20000000ff007230 */ /* 0x004fca0000004100 */
[----:B------:R-:W-:-:S04]  /*2670*/  F2FP.BF16.PACK_AB R0, RZ, R0 ;  /* 0x00000000ff00723e */ /* 0x000fc800000010ff */
[----:B------:R-:W-:Y:S01]  /*2680*/  PRMT R25, R0, 0x7610, R25 ;  /* 0x0000761000197816 */ /* 0x000fe20000000019 */
[----:B------:R-:W-:Y:S05]  /*2690*/  BRA `(.L_x_34054) ;  /* 0x00000cd000007947 */ /* 0x000fea0003800000 */
.L_x_34057:
        /* <DEDUP_REMOVED lines=9> */
.L_x_34060:
[----:B------:R-:W2:Y:S02]  /*2730*/  LDG.E.U16 R2, [R2.64] ;  /* 0x0000002402027981 */ /* 0x000ea4000c1e1500 */
[----:B--2---:R-:W-:-:S05]  /*2740*/  HADD2.F32 R0, -RZ, R2.H0_H0 ;  /* 0x20000002ff007230 */ /* 0x004fca0000004100 */
[----:B------:R-:W-:-:S04]  /*2750*/  F2FP.BF16.PACK_AB R0, RZ, R0 ;  /* 0x00000000ff00723e */ /* 0x000fc800000010ff */
[----:B------:R-:W-:Y:S01]  /*2760*/  PRMT R25, R0, 0x7610, R25 ;  /* 0x0000761000197816 */ /* 0x000fe20000000019 */
[----:B------:R-:W-:Y:S05]  /*2770*/  BRA `(.L_x_34054) ;  /* 0x00000bf000007947 */ /* 0x000fea0003800000 */
.L_x_34059:
[----:B------:R-:W2:Y:S02]  /*2780*/  LDG.E.64 R2, [R2.64] ;  /* 0x0000002402027981 */ /* 0x000ea4000c1e1b00 */
[----:B--2---:R-:W0:Y:S01]  /*2790*/  F2F.F32.F64 R0, R2 ;  /* 0x0000000200007310 */ /* 0x004e220000301000 */
[----:B------:R-:W0:-:S14]  /*27a0*/  DSETP.GEU.AND P0, PT, |R2|, c[0x2][0x0], PT ;  /* 0x008000000200762a */ /* 0x000e1c0003f0e200 */
[----:B0-----:R-:W-:-:S05]  /*27b0*/  @!P0 FMUL R0, R0, 1.175494350822287508e-38 ;  /* 0x0080000000008820 */ /* 0x001fca0000400000 */
[----:B------:R-:W-:-:S04]  /*27c0*/  F2FP.BF16.PACK_AB R0, RZ, R0 ;  /* 0x00000000ff00723e */ /* 0x000fc800000010ff */
[----:B------:R-:W-:Y:S01]  /*27d0*/  PRMT R25, R0, 0x7610, R25 ;  /* 0x0000761000197816 */ /* 0x000fe20000000019 */
[----:B------:R-:W-:Y:S05]  /*27e0*/  BRA `(.L_x_34054) ;  /* 0x00000b8000007947 */ /* 0x000fea0003800000 */
.L_x_34049:
        /* <DEDUP_REMOVED lines=14> */
.L_x_34063:
[----:B------:R-:W2:Y:S02]  /*28d0*/  LDG.E.64 R2, [R2.64] ;  /* 0x0000002402027981 */ /* 0x000ea4000c1e1b00 */
[----:B--2---:R-:W0:Y:S01]  /*28e0*/  F2F.F32.F64 R0, R2 ;  /* 0x0000000200007310 */ /* 0x004e220000301000 */
[----:B------:R-:W0:-:S14]  /*28f0*/  DSETP.GEU.AND P0, PT, |R2|, c[0x2][0x0], PT ;  /* 0x008000000200762a */ /* 0x000e1c0003f0e200 */
[----:B0-----:R-:W-:-:S05]  /*2900*/  @!P0 FMUL R0, R0, 1.175494350822287508e-38 ;  /* 0x0080000000008820 */ /* 0x001fca0000400000 */
[----:B------:R-:W-:-:S04]  /*2910*/  F2FP.BF16.PACK_AB R0, RZ, R0 ;  /* 0x00000000ff00723e */ /* 0x000fc800000010ff */
[----:B------:R-:W-:Y:S01]  /*2920*/  PRMT R25, R0, 0x7610, R25 ;  /* 0x0000761000197816 */ /* 0x000fe20000000019 */
[----:B------:R-:W-:Y:S05]  /*2930*/  BRA `(.L_x_34054) ;  /* 0x00000a3000007947 */ /* 0x000fea0003800000 */
.L_x_34062:
        /* <DEDUP_REMOVED lines=28> */
.L_x_34065:
        /* <DEDUP_REMOVED lines=15> */
.L_x_34064:
[----:B------:R0:W5:Y:S01]  /*2bf0*/  LDG.E.U16 R25, [R2.64] ;  /* 0x0000002402197981 */ /* 0x000162000c1e1500 */
[----:B------:R-:W-:Y:S05]  /*2c00*/  BRA `(.L_x_34054) ;  /* 0x0000076000007947 */ /* 0x000fea0003800000 */
.L_x_34061:
        /* <DEDUP_REMOVED lines=12> */
.L_x_34068:
        /* <DEDUP_REMOVED lines=21> */
.L_x_34072:
[----:B------:R-:W-:Y:S05]  /*2e20*/  BSYNC B1 ;  /* 0x0000000000017941 */ /* 0x000fea0003800000 */
.L_x_34071:
[----:B------:R-:W-:Y:S01]  /*2e30*/  LEA R3, R0, 0x3b800000, 0x17 ;  /* 0x3b80000000037811 */ /* 0x000fe200078eb8ff */
[----:B------:R-:W-:-:S05]  /*2e40*/  IMAD.SHL.U32 R0, R2, 0x100000, RZ ;  /* 0x0010000002007824 */ /* 0x000fca00078e00ff */
[----:B------:R-:W-:Y:S02]  /*2e50*/  LOP3.LUT R0, R3, R0, R4, 0xfe, !PT ;  /* 0x0000000003007212 */ /* 0x000fe400078efe04 */
.L_x_34070:
[----:B------:R-:W-:Y:S05]  /*2e60*/  BSYNC B0 ;  /* 0x0000000000007941 */ /* 0x000fea0003800000 */
.L_x_34069:
[----:B------:R-:W-:-:S04]  /*2e70*/  F2FP.BF16.PACK_AB R0, RZ, R0 ;  /* 0x00000000ff00723e */ /* 0x000fc800000010ff */
[----:B------:R-:W-:Y:S01]  /*2e80*/  PRMT R25, R0, 0x7610, R25 ;  /* 0x0000761000197816 */ /* 0x000fe20000000019 */
[----:B------:R-:W-:Y:S05]  /*2e90*/  BRA `(.L_x_34054) ;  /* 0x000004d000007947 */ /* 0x000fea0003800000 */
.L_x_34067:
        /* <DEDUP_REMOVED lines=21> */
.L_x_34076:
[----:B------:R-:W-:Y:S05]  /*2ff0*/  BSYNC B1 ;  /* 0x0000000000017941 */ /* 0x000fea0003800000 */
.L_x_34075:
[----:B------:R-:W-:Y:S01]  /*3000*/  LEA R3, R0, 0x37800000, 0x17 ;  /* 0x3780000000037811 */ /* 0x000fe200078eb8ff */
[----:B------:R-:W-:-:S05]  /*3010*/  IMAD.SHL.U32 R0, R2, 0x200000, RZ ;  /* 0x0020000002007824 */ /* 0x000fca00078e00ff */
[----:B------:R-:W-:Y:S02]  /*3020*/  LOP3.LUT R0, R3, R0, R4, 0xfe, !PT ;  /* 0x0000000003007212 */ /* 0x000fe400078efe04 */
.L_x_34074:
[----:B------:R-:W-:Y:S05]  /*3030*/  BSYNC B0 ;  /* 0x0000000000007941 */ /* 0x000fea0003800000 */
.L_x_34073:
[----:B------:R-:W-:-:S04]  /*3040*/  F2FP.BF16.PACK_AB R0, RZ, R0 ;  /* 0x00000000ff00723e */ /* 0x000fc800000010ff */
[----:B------:R-:W-:Y:S01]  /*3050*/  PRMT R25, R0, 0x7610, R25 ;  /* 0x0000761000197816 */ /* 0x000fe20000000019 */
[----:B------:R-:W-:Y:S05]  /*3060*/  BRA `(.L_x_34054) ;  /* 0x0000030000007947 */ /* 0x000fea0003800000 */
.L_x_34066:
        /* <DEDUP_REMOVED lines=14> */
.L_x_34080:
[----:B------:R-:W-:Y:S05]  /*3150*/  BSYNC B0 ;  /* 0x0000000000007941 */ /* 0x000fea0003800000 */
.L_x_34079:
[----:B------:R-:W-:-:S04]  /*3160*/  F2FP.BF16.PACK_AB R0, RZ, R0 ;  /* 0x00000000ff00723e */ /* 0x000fc800000010ff */
[----:B------:R-:W-:Y:S01]  /*3170*/  PRMT R25, R0, 0x7610, R25 ;  /* 0x0000761000197816 */ /* 0x000fe20000000019 */
[----:B------:R-:W-:Y:S05]  /*3180*/  BRA `(.L_x_34054) ;  /* 0x000001e000007947 */ /* 0x000fea0003800000 */
.L_x_34053:
        /* <DEDUP_REMOVED lines=21> */
.L_x_34078:
[----:B------:R-:W2:Y:S02]  /*32e0*/  LDG.E.64 R2, [R2.64] ;  /* 0x0000002402027981 */ /* 0x000ea4000c1e1b00 */
[----:B--2---:R-:W0:Y:S02]  /*32f0*/  I2F.U64 R0, R2 ;  /* 0x0000000200007312 */ /* 0x004e240000301000 */
[----:B0-----:R-:W-:-:S04]  /*3300*/  F2FP.BF16.PACK_AB R0, RZ, R0 ;  /* 0x00000000ff00723e */ /* 0x001fc800000010ff */
[----:B------:R-:W-:Y:S01]  /*3310*/  PRMT R25, R0, 0x7610, R25 ;  /* 0x0000761000197816 */ /* 0x000fe20000000019 */
[----:B------:R-:W-:Y:S05]  /*3320*/  BRA `(.L_x_34054) ;  /* 0x0000004000007947 */ /* 0x000fea0003800000 */
.L_x_34077:
[----:B------:R-:W2:Y:S02]  /*3330*/  LDG.E R2, [R2.64] ;  /* 0x0000002402027981 */ /* 0x000ea4000c1e1900 */
[----:B--2---:R-:W0:Y:S02]  /*3340*/  I2F.U32 R0, R2 ;  /* 0x0000000200007306 */ /* 0x004e240000201000 */
[----:B0-----:R-:W-:-:S04]  /*3350*/  F2FP.BF16.PACK_AB R0, RZ, R0 ;  /* 0x00000000ff00723e */ /* 0x001fc800000010ff */
[----:B------:R-:W-:Y:S02]  /*3360*/  PRMT R25, R0, 0x7610, R25 ;  /* 0x0000761000197816 */ /* 0x000fe40000000019 */
.L_x_34054:
[----:B------:R-:W-:-:S05]  /*3370*/  IADD3 R24, R24, 0x80, RZ ;  /* 0x0000008018187810 */ /* 0x000fca0007ffe0ff */
.L_x_34048:
[----:B------:R-:W-:Y:S05]  /*3380*/  BSYNC B6 ;  /* 0x0000000000067941 */ /* 0x000fea0003800000 */
.L_x_34047:
        /* <DEDUP_REMOVED lines=23> */
.L_x_34086:
[----:B------:R-:W2:Y:S02]  /*3500*/  LDG.E.U8 R2, [R2.64] ;  /* 0x0000002402027981 */ /* 0x000ea4000c1e1100 */
[----:B--2---:R-:W0:Y:S02]  /*3510*/  I2F.U16 R0, R2 ;  /* 0x0000000200007306 */ /* 0x004e240000101000 */
[----:B0-----:R-:W-:-:S04]  /*3520*/  F2FP.BF16.PACK_AB R0, RZ, R0 ;  /* 0x00000000ff00723e */ /* 0x001fc800000010ff */
[----:B------:R-:W-:Y:S01]  /*3530*/  PRMT R23, R0, 0x7610, R23 ;  /* 0x0000761000177816 */ /* 0x000fe20000000017 */
[----:B------:R-:W-:Y:S05]  /*3540*/  BRA `(.L_x_34082) ;  /* 0x00000f0000007947 */ /* 0x000fea0003800000 */
.L_x_34085:
        /* <DEDUP_REMOVED lines=11> */
.L_x_34089:
[----:B------:R-:W2:Y:S02]  /*3600*/  LDG.E R2, [R2.64] ;  /* 0x0000002402027981 */ /* 0x000ea4000c1e1900 */
[----:B--2---:R-:W0:Y:S02]  /*3610*/  I2F R0, R2 ;  /* 0x0000000200007306 */ /* 0x004e240000201400 */
[----:B0-----:R-:W-:-:S04]  /*3620*/  F2FP.BF16.PACK_AB R0, RZ, R0 ;  /* 0x00000000ff00723e */ /* 0x001fc800000010ff */
[----:B------:R-:W-:Y:S01]  /*3630*/  PRMT R23, R0, 0x7610, R23 ;  /* 0x0000761000177816 */ /* 0x000fe20000000017 */
[----:B------:R-:W-:Y:S05]  /*3640*/  BRA `(.L_x_34082) ;  /* 0x00000e0000007947 */ /* 0x000fea0003800000 */
.L_x_34088:
[----:B------:R-:W2:Y:S02]  /*3650*/  LDG.E.U16 R2, [R2.64] ;  /* 0x0000002402027981 */ /* 0x000ea4000c1e1500 */
[----:B--2---:R-:W0:Y:S02]  /*3660*/  I2F.S16 R0, R2 ;  /* 0x0000000200007306 */ /* 0x004e240000101400 */
[----:B0-----:R-:W-:-:S04]  /*3670*/  F2FP.BF16.PACK_AB R0, RZ, R0 ;  /* 0x00000000ff00723e */ /* 0x001fc800000010ff */
[----:B------:R-:W-:Y:S01]  /*3680*/  PRMT R23, R0, 0x7610, R23 ;  /* 0x0000761000177816 */ /* 0x000fe20000000017 */
[----:B------:R-:W-:Y:S05]  /*3690*/  BRA `(.L_x_34082) ;  /* 0x00000db000007947 */ /* 0x000fea0003800000 */
.L_x_34084:
        /* <DEDUP_REMOVED lines=9> */
.L_x_34091:
[----:B------:R-:W2:Y:S02]  /*3730*/  LDG.E.U16 R0, [R2.64] ;  /* 0x0000002402007981 */ /* 0x000ea4000c1e1500 */
[----:B--2---:R-:W-:-:S05]  /*3740*/  HADD2.F32 R0, -RZ, R0.H0_H0 ;  /* 0x20000000ff007230 */ /* 0x004fca0000004100 */
[----:B------:R-:W-:-:S04]  /*3750*/  F2FP.BF16.PACK_AB R0, RZ, R0 ;  /* 0x00000000ff00723e */ /* 0x000fc800000010ff */
[----:B------:R-:W-:Y:S01]  /*3760*/  PRMT R23, R0, 0x7610, R23 ;  /* 0x0000761000177816 */ /* 0x000fe20000000017 */
[----:B------:R-:W-:Y:S05]  /*3770*/  BRA `(.L_x_34082) ;  /* 0x00000cd000007947 */ /* 0x000fea0003800000 */
.L_x_34090:
        /* <DEDUP_REMOVED lines=9> */
.L_x_34093:
[----:B------:R-:W2:Y:S02]  /*3810*/  LDG.E.U16 R2, [R2.64] ;  /* 0x0000002402027981 */ /* 0x000ea4000c1e1500 */
[----:B--2---:R-:W-:-:S05]  /*3820*/  HADD2.F32 R0, -RZ, R2.H0_H0 ;  /* 0x20000002ff007230 */ /* 0x004fca0000004100 */
[----:B------:R-:W-:-:S04]  /*3830*/  F2FP.BF16.PACK_AB R0, RZ, R0 ;  /* 0x00000000ff00723e */ /* 0x000fc800000010ff */
[----:B------:R-:W-:Y:S01]  /*3840*/  PRMT R23, R0, 0x7610, R23 ;  /* 0x0000761000177816 */ /* 0x000fe20000000017 */
[----:B------:R-:W-:Y:S05]  /*3850*/  BRA `(.L_x_34082) ;  /* 0x00000bf000007947 */ /* 0x000fea0003800000 */
.L_x_34092:
[----:B------:R-:W2:Y:S02]  /*3860*/  LDG.E.64 R2, [R2.64] ;  /* 0x0000002402027981 */ /* 0x000ea4000c1e1b00 */
[----:B--2---:R-:W0:Y:S01]  /*3870*/  F2F.F32.F64 R0, R2 ;  /* 0x0000000200007310 */ /* 0x004e220000301000 */
[----:B------:R-:W0:-:S14]  /*3880*/  DSETP.GEU.AND P0, PT, |R2|, c[0x2][0x0], PT ;  /* 0x008000000200762a */ /* 0x000e1c0003f0e200 */
[----:B0-----:R-:W-:-:S05]  /*3890*/  @!P0 FMUL R0, R0, 1.175494350822287508e-38 ;  /* 0x0080000000008820 */ /* 0x001fca0000400000 */
[----:B------:R-:W-:-:S04]  /*38a0*/  F2FP.BF16.PACK_AB R0, RZ, R0 ;  /* 0x00000000ff00723e */ /* 0x000fc800000010ff */
[----:B------:R-:W-:Y:S01]  /*38b0*/  PRMT R23, R0, 0x7610, R23 ;  /* 0x0000761000177816 */ /* 0x000fe20000000017 */
[----:B------:R-:W-:Y:S05]  /*38c0*/  BRA `(.L_x_34082) ;  /* 0x00000b8000007947 */ /* 0x000fea0003800000 */
.L_x_34083:
        /* <DEDUP_REMOVED lines=14> */
.L_x_34096:
[----:B------:R-:W2:Y:S02]  /*39b0*/  LDG.E.64 R2, [R2.64] ;  /* 0x0000002402027981 */ /* 0x000ea4000c1e1b00 */
[----:B--2---:R-:W0:Y:S01]  /*39c0*/  F2F.F32.F64 R0, R2 ;  /* 0x0000000200007310 */ /* 0x004e220000301000 */
[----:B------:R-:W0:-:S14]  /*39d0*/  DSETP.GEU.AND P0, PT, |R2|, c[0x2][0x0], PT ;  /* 0x008000000200762a */ /* 0x000e1c0003f0e200 */
[----:B0-----:R-:W-:-:S05]  /*39e0*/  @!P0 FMUL R0, R0, 1.175494350822287508e-38 ;  /* 0x0080000000008820 */ /* 0x001fca0000400000 */
[----:B------:R-:W-:-:S04]  /*39f0*/  F2FP.BF16.PACK_AB R0, RZ, R0 ;  /* 0x00000000ff00723e */ /* 0x000fc800000010ff */
[----:B------:R-:W-:Y:S01]  /*3a00*/  PRMT R23, R0, 0x7610, R23 ;  /* 0x0000761000177816 */ /* 0x000fe20000000017 */
[----:B------:R-:W-:Y:S05]  /*3a10*/  BRA `(.L_x_34082) ;  /* 0x00000a3000007947 */ /* 0x000fea0003800000 */
.L_x_34095:
        /* <DEDUP_REMOVED lines=28> */
.L_x_34098:
        /* <DEDUP_REMOVED lines=15> */
.L_x_34097:
[----:B------:R0:W5:Y:S01]  /*3cd0*/  LDG.E.U16 R23, [R2.64] ;  /* 0x0000002402177981 */ /* 0x000162000c1e1500 */
[----:B------:R-:W-:Y:S05]  /*3ce0*/  BRA `(.L_x_34082) ;  /* 0x0000076000007947 */ /* 0x000fea0003800000 */
.L_x_34094:
        /* <DEDUP_REMOVED lines=12> */
.L_x_34101:
        /* <DEDUP_REMOVED lines=21> */
.L_x_34105:
[----:B------:R-:W-:Y:S05]  /*3f00*/  BSYNC B1 ;  /* 0x0000000000017941 */ /* 0x000fea0003800000 */
.L_x_34104:
[----:B------:R-:W-:Y:S01]  /*3f10*/  LEA R3, R0, 0x3b800000, 0x17 ;  /* 0x3b80000000037811 */ /* 0x000fe200078eb8ff */
[----:B------:R-:W-:-:S05]  /*3f20*/  IMAD.SHL.U32 R0, R2, 0x100000, RZ ;  /* 0x0010000002007824 */ /* 0x000fca00078e00ff */
[----:B------:R-:W-:Y:S02]  /*3f30*/  LOP3.LUT R0, R3, R0, R4, 0xfe, !PT ;  /* 0x0000000003007212 */ /* 0x000fe400078efe04 */
.L_x_34103:
[----:B------:R-:W-:Y:S05]  /*3f40*/  BSYNC B0 ;  /* 0x0000000000007941 */ /* 0x000fea0003800000 */
.L_x_34102:
[----:B------:R-:W-:-:S04]  /*3f50*/  F2FP.BF16.PACK_AB R0, RZ, R0 ;  /* 0x00000000ff00723e */ /* 0x000fc800000010ff */
[----:B------:R-:W-:Y:S01]  /*3f60*/  PRMT R23, R0, 0x7610, R23 ;  /* 0x0000761000177816 */ /* 0x000fe20000000017 */
[----:B------:R-:W-:Y:S05]  /*3f70*/  BRA `(.L_x_34082) ;  /* 0x000004d000007947 */ /* 0x000fea0003800000 */
.L_x_34100:
        /* <DEDUP_REMOVED lines=21> */
.L_x_34109:
[----:B------:R-:W-:Y:S05]  /*40d0*/  BSYNC B1 ;  /* 0x0000000000017941 */ /* 0x000fea0003800000 */
.L_x_34108:
[----:B------:R-:W-:Y:S01]  /*40e0*/  LEA R3, R0, 0x37800000, 0x17 ;  /* 0x3780000000037811 */ /* 0x000fe200078eb8ff */
[----:B------:R-:W-:-:S05]  /*40f0*/  IMAD.SHL.U32 R0, R2, 0x200000, RZ ;  /* 0x0020000002007824 */ /* 0x000fca00078e00ff */
[----:B------:R-:W-:Y:S02]  /*4100*/  LOP3.LUT R0, R3, R0, R4, 0xfe, !PT ;  /* 0x0000000003007212 */ /* 0x000fe400078efe04 */
.L_x_34107:
[----:B------:R-:W-:Y:S05]  /*4110*/  BSYNC B0 ;  /* 0x0000000000007941 */ /* 0x000fea0003800000 */
.L_x_34106:
[----:B------:R-:W-:-:S04]  /*4120*/  F2FP.BF16.PACK_AB R0, RZ, R0 ;  /* 0x00000000ff00723e */ /* 0x000fc800000010ff */
[----:B------:R-:W-:Y:S01]  /*4130*/  PRMT R23, R0, 0x7610, R23 ;  /* 0x0000761000177816 */ /* 0x000fe20000000017 */
[----:B------:R-:W-:Y:S05]  /*4140*/  BRA `(.L_x_34082) ;  /* 0x0000030000007947 */ /* 0x000fea0003800000 */
.L_x_34099:
        /* <DEDUP_REMOVED lines=14> */
.L_x_34113:
[----:B------:R-:W-:Y:S05]  /*4230*/  BSYNC B0 ;  /* 0x0000000000007941 */ /* 0x000fea0003800000 */
.L_x_34112:
[----:B------:R-:W-:-:S04]  /*4240*/  F2FP.BF16.PACK_AB R0, RZ, R0 ;  /* 0x00000000ff00723e */ /* 0x000fc800000010ff */
[----:B------:R-:W-:Y:S01]  /*4250*/  PRMT R23, R0, 0x7610, R23 ;  /* 0x0000761000177816 */ /* 0x000fe20000000017 */
[----:B------:R-:W-:Y:S05]  /*4260*/  BRA `(.L_x_34082) ;  /* 0x000001e000007947 */ /* 0x000fea0003800000 */
.L_x_34087:
        /* <DEDUP_REMOVED lines=21> */
.L_x_34111:
[----:B------:R-:W2:Y:S02]  /*43c0*/  LDG.E.64 R2, [R2.64] ;  /* 0x0000002402027981 */ /* 0x000ea4000c1e1b00 */
[----:B--2---:R-:W0:Y:S02]  /*43d0*/  I2F.U64 R0, R2 ;  /* 0x0000000200007312 */ /* 0x004e240000301000 */
[----:B0-----:R-:W-:-:S04]  /*43e0*/  F2FP.BF16.PACK_AB R0, RZ, R0 ;  /* 0x00000000ff00723e */ /* 0x001fc800000010ff */
[----:B------:R-:W-:Y:S01]  /*43f0*/  PRMT R23, R0, 0x7610, R23 ;  /* 0x0000761000177816 */ /* 0x000fe20000000017 */
[----:B------:R-:W-:Y:S05]  /*4400*/  BRA `(.L_x_34082) ;  /* 0x0000004000007947 */ /* 0x000fea0003800000 */
.L_x_34110:
[----:B------:R-:W2:Y:S02]  /*4410*/  LDG.E R2, [R2.64] ;  /* 0x0000002402027981 */ /* 0x000ea4000c1e1900 */
[----:B--2---:R-:W0:Y:S02]  /*4420*/  I2F.U32 R0, R2 ;  /* 0x0000000200007306 */ /* 0x004e240000201000 */
[----:B0-----:R-:W-:-:S04]  /*4430*/  F2FP.BF16.PACK_AB R0, RZ, R0 ;  /* 0x00000000ff00723e */ /* 0x001fc800000010ff */
[----:B------:R-:W-:Y:S02]  /*4440*/  PRMT R23, R0, 0x7610, R23 ;  /* 0x0000761000177816 */ /* 0x000fe40000000017 */
.L_x_34082:
[----:B------:R-:W-:Y:S05]  /*4450*/  BSYNC B6 ;  /* 0x0000000000067941 */ /* 0x000fea0003800000 */
.L_x_34081:
[----:B------:R-:W1:Y:S01]  /*4460*/  S2R R19, SR_TID.X ;  /* 0x0000000000137919 */ /* 0x000e620000002100 */
[----:B------:R-:W-:Y:S01]  /*4470*/  BSSY B6, `(.L_x_34114) ;  /* 0x0000137000067945 */ /* 0x000fe20003800000 */
[CC--:B-1----:R-:W-:Y:S02]  /*4480*/  ISETP.GE.AND P3, PT, R19.reuse, R17.reuse, PT ;  /* 0x000000111300720c */ /* 0x0c2fe40003f66270 */
[C---:B------:R-:W-:Y:S02]  /*4490*/  IADD3 R0, R19.reuse, 0x100, RZ ;  /* 0x0000010013007810 */ /* 0x040fe40007ffe0ff */
[C---:B------:R-:W-:Y:S02]  /*44a0*/  IADD3 R24, R19.reuse, 0x80, RZ ;  /* 0x0000008013187810 */ /* 0x040fe40007ffe0ff */
[----:B------:R-:W-:Y:S02]  /*44b0*/  ISETP.GE.AND P1, PT, R0, R17, PT ;  /* 0x000000110000720c */ /* 0x000fe40003f26270 */
[----:B------:R-:W-:-:S02]  /*44c0*/  IADD3 R0, R19, 0x180, RZ ;  /* 0x0000018013007810 */ /* 0x000fc40007ffe0ff */
[-C--:B------:R-:W-:Y:S02]  /*44d0*/  ISETP.GE.AND P0, PT, R24, R17.reuse, PT ;  /* 0x000000111800720c */ /* 0x080fe40003f06270 */
[----:B------:R-:W-:Y:S01]  /*44e0*/  ISETP.GE.AND P2, PT, R0, R17, PT ;  /* 0x000000110000720c */ /* 0x000fe20003f46270 */
[----:B0-----:R-:W0:Y:S01]  /*44f0*/  @!P3 LDC.U16 R2, c[0x0][0x168] ;  /* 0x00005a00ff02bb82 */ /* 0x001e220000000400 */
[----:B-----5:R-:W-:-:S05]  /*4500*/  @!P3 PRMT R22, RZ, 0x5410, R22 ;  /* 0x00005410ff16b816 */ /* 0x020fca0000000016 */
[----:B------:R-:W-:-:S04]  /*4510*/  @!P1 PRMT R25, RZ, 0x5410, R25 ;  /* 0x00005410ff199816 */ /* 0x000fc80000000019 */
[----:B------:R-:W1:Y:S01]  /*4520*/  @!P0 LDC.U16 R4, c[0x0][0x168] ;  /* 0x00005a00ff048b82 */ /* 0x000e620000000400 */
[----:B------:R-:W-:Y:S02]  /*4530*/  @!P0 PRMT R18, RZ, 0x5410, R18 ;  /* 0x00005410ff128816 */ /* 0x000fe40000000012 */
[----:B------:R-:W-:-:S05]  /*4540*/  @!P2 PRMT R23, RZ, 0x5410, R23 ;  /* 0x00005410ff17a816 */ /* 0x000fca0000000017 */
[----:B------:R-:W2:Y:S01]  /*4550*/  @!P2 LDC.U16 R7, c[0x0][0x168] ;  /* 0x00005a00ff07ab82 */ /* 0x000ea20000000400 */
[----:B0-----:R-:W-:-:S07]  /*4560*/  @!P3 PRMT R0, RZ, 0x5410, R2 ;  /* 0x00005410ff00b816 */ /* 0x001fce0000000002 */
[----:B------:R-:W0:Y:S01]  /*4570*/  @!P1 LDC.U16 R2, c[0x0][0x168] ;  /* 0x00005a00ff029b82 */ /* 0x000e220000000400 */
[----:B------:R-:W3:Y:S01]  /*4580*/  @!P3 MUFU.LG2 R3, R0 ;  /* 0x000000000003b308 */ /* 0x000ee20000000c00 */
[----:B-1----:R-:W-:-:S07]  /*4590*/  @!P0 PRMT R4, RZ, 0x5410, R4 ;  /* 0x00005410ff048816 */ /* 0x002fce0000000004 */
[----:B------:R-:W1:Y:S01]  /*45a0*/  @!P0 MUFU.LG2 R5, R4 ;  /* 0x0000000400058308 */ /* 0x000e620000000c00 */
[----:B--2---:R-:W-:Y:S01]  /*45b0*/  @!P2 PRMT R7, RZ, 0x5410, R7 ;  /* 0x00005410ff07a816 */ /* 0x004fe20000000007 */
[----:B---3--:R-:W-:-:S06]  /*45c0*/  @!P3 FMUL.FTZ R3, R22, R3 ;  /* 0x000000031603b220 */ /* 0x008fcc0000410000 */
[----:B------:R-:W2:Y:S01]  /*45d0*/  @!P2 MUFU.LG2 R8, R7 ;  /* 0x000000070008a308 */ /* 0x000ea20000000c00 */
[----:B0-----:R-:W-:-:S07]  /*45e0*/  @!P1 PRMT R6, RZ, 0x5410, R2 ;  /* 0x00005410ff069816 */ /* 0x001fce0000000002 */
[----:B------:R-:W0:Y:S01]  /*45f0*/  @!P1 MUFU.LG2 R2, R6 ;  /* 0x0000000600029308 */ /* 0x000e220000000c00 */
[----:B-1----:R-:W-:Y:S02]  /*4600*/  @!P0 FMUL.FTZ R0, R5, R18 ;  /* 0x0000001205008220 */ /* 0x002fe40000410000 */
[----:B------:R-:W1:Y:S01]  /*4610*/  LDC.U8 R18, c[0x0][0x194] ;  /* 0x00006500ff127b82 */ /* 0x000e620000000000 */
[----:B--2---:R-:W-:-:S04]  /*4620*/  @!P2 FMUL.FTZ R4, R8, R23 ;  /* 0x000000170804a220 */ /* 0x004fc80000410000 */
[----:B------:R-:W2:Y:S01]  /*4630*/  @!P3 MUFU.EX2 R3, R3 ;  /* 0x000000030003b308 */ /* 0x000ea20000000800 */
[----:B0-----:R-:W-:-:S07]  /*4640*/  @!P1 FMUL.FTZ R2, R2, R25 ;  /* 0x0000001902029220 */ /* 0x001fce0000410000 */
[----:B------:R-:W0:Y:S08]  /*4650*/  @!P0 MUFU.EX2 R0, R0 ;  /* 0x0000000000008308 */ /* 0x000e300000000800 */
[----:B------:R-:W3:Y:S01]  /*4660*/  @!P1 MUFU.EX2 R22, R2 ;  /* 0x0000000200169308 */ /* 0x000ee20000000800 */
[----:B--2---:R-:W-:-:S07]  /*4670*/  @!P3 F2FP.BF16.PACK_AB R5, RZ, R3 ;  /* 0x00000003ff05b23e */ /* 0x004fce00000010ff */
[----:B------:R-:W2:Y:S01]  /*4680*/  @!P2 MUFU.EX2 R23, R4 ;  /* 0x000000040017a308 */ /* 0x000ea20000000800 */
[----:B0-----:R-:W-:Y:S02]  /*4690*/  @!P0 F2FP.BF16.PACK_AB R25, RZ, R0 ;  /* 0x00000000ff19823e */ /* 0x001fe400000010ff */
[----:B---3--:R-:W-:Y:S02]  /*46a0*/  @!P1 F2FP.BF16.PACK_AB R22, RZ, R22 ;  /* 0x00000016ff16923e */ /* 0x008fe400000010ff */
[----:B--2---:R-:W-:Y:S01]  /*46b0*/  @!P2 F2FP.BF16.PACK_AB R23, RZ, R23 ;  /* 0x00000017ff17a23e */ /* 0x004fe200000010ff */
        /* <DEDUP_REMOVED lines=21> */
.L_x_34119:
[----:B------:R-:W-:Y:S01]  /*4810*/  PRMT R5, RZ, 0x5410, R5 ;  /* 0x00005410ff057816 */ /* 0x000fe20000000005 */
[----:B------:R-:W-:-:S05]  /*4820*/  IMAD.MOV.U32 R19, RZ, RZ, R24 ;  /* 0x000000ffff137224 */ /* 0x000fca00078e0018 */
[----:B------:R-:W0:Y:S02]  /*4830*/  F2I.S64.TRUNC R4, R5 ;  /* 0x0000000500047311 */ /* 0x000e24000020d900 */
[----:B0-----:R0:W-:Y:S01]  /*4840*/  STG.E.U8 [R2.64], R4 ;  /* 0x0000000402007986 */ /* 0x0011e2000c101124 */
[----:B------:R-:W-:Y:S05]  /*4850*/  BRA `(.L_x_34115) ;  /* 0x00000f8000007947 */ /* 0x000fea0003800000 */
.L_x_34118:
        /* <DEDUP_REMOVED lines=11> */
.L_x_34122:
[----:B------:R-:W-:Y:S01]  /*4910*/  PRMT R5, RZ, 0x5410, R5 ;  /* 0x00005410ff057816 */ /* 0x000fe20000000005 */
[----:B------:R-:W-:-:S05]  /*4920*/  IMAD.MOV.U32 R19, RZ, RZ, R24 ;  /* 0x000000ffff137224 */ /* 0x000fca00078e0018 */
[----:B------:R-:W0:Y:S02]  /*4930*/  F2I.FTZ.TRUNC.NTZ R5, R5 ;  /* 0x0000000500057305 */ /* 0x000e24000021f100 */
[----:B0-----:R0:W-:Y:S01]  /*4940*/  STG.E [R2.64], R5 ;  /* 0x0000000502007986 */ /* 0x0011e2000c101924 */
[----:B------:R-:W-:Y:S05]  /*4950*/  BRA `(.L_x_34115) ;  /* 0x00000e8000007947 */ /* 0x000fea0003800000 */
.L_x_34121:
[----:B------:R-:W-:Y:S01]  /*4960*/  PRMT R5, RZ, 0x5410, R5 ;  /* 0x00005410ff057816 */ /* 0x000fe20000000005 */
[----:B------:R-:W-:-:S05]  /*4970*/  IMAD.MOV.U32 R19, RZ, RZ, R24 ;  /* 0x000000ffff137224 */ /* 0x000fca00078e0018 */
[----:B------:R-:W0:Y:S02]  /*4980*/  F2I.FTZ.TRUNC.NTZ R5, R5 ;  /* 0x0000000500057305 */ /* 0x000e24000021f100 */
[----:B0-----:R0:W-:Y:S01]  /*4990*/  STG.E.U16 [R2.64], R5 ;  /* 0x0000000502007986 */ /* 0x0011e2000c101524 */
[----:B------:R-:W-:Y:S05]  /*49a0*/  BRA `(.L_x_34115) ;  /* 0x00000e3000007947 */ /* 0x000fea0003800000 */
.L_x_34117:
        /* <DEDUP_REMOVED lines=10> */
.L_x_34124:
[----:B------:R-:W-:Y:S01]  /*4a50*/  PRMT R0, RZ, 0x5410, R5 ;  /* 0x00005410ff007816 */ /* 0x000fe20000000005 */
[----:B------:R-:W-:-:S03]  /*4a60*/  IMAD.MOV.U32 R19, RZ, RZ, R24 ;  /* 0x000000ffff137224 */ /* 0x000fc600078e0018 */
[----:B------:R-:W-:-:S05]  /*4a70*/  F2FP.PACK_AB R0, RZ, R0 ;  /* 0x00000000ff00723e */ /* 0x000fca00000000ff */
[----:B------:R0:W-:Y:S01]  /*4a80*/  STG.E.U16 [R2.64], R0 ;  /* 0x0000000002007986 */ /* 0x0001e2000c101524 */
[----:B------:R-:W-:Y:S05]  /*4a90*/  BRA `(.L_x_34115) ;  /* 0x00000d4000007947 */ /* 0x000fea0003800000 */
.L_x_34123:
        /* <DEDUP_REMOVED lines=11> */
.L_x_34126:
[----:B------:R-:W-:Y:S01]  /*4b50*/  PRMT R5, RZ, 0x5410, R5 ;  /* 0x00005410ff057816 */ /* 0x000fe20000000005 */
[----:B------:R-:W-:-:S03]  /*4b60*/  IMAD.MOV.U32 R19, RZ, RZ, R24 ;  /* 0x000000ffff137224 */ /* 0x000fc600078e0018 */
[----:B------:R-:W-:-:S04]  /*4b70*/  F2FP.PACK_AB R5, RZ, R5 ;  /* 0x00000005ff05723e */ /* 0x000fc800000000ff */
[----:B------:R-:W-:-:S05]  /*4b80*/  PRMT R5, R5, 0x5410, RZ ;  /* 0x0000541005057816 */ /* 0x000fca00000000ff */
[----:B------:R0:W-:Y:S01]  /*4b90*/  STG.E [R2.64], R5 ;  /* 0x0000000502007986 */ /* 0x0001e2000c101924 */
[----:B------:R-:W-:Y:S05]  /*4ba0*/  BRA `(.L_x_34115) ;  /* 0x00000c3000007947 */ /* 0x000fea0003800000 */
.L_x_34125:
[----:B------:R-:W-:Y:S01]  /*4bb0*/  PRMT R4, RZ, 0x5410, R5 ;  /* 0x00005410ff047816 */ /* 0x000fe20000000005 */
[----:B------:R-:W-:-:S04]  /*4bc0*/  IMAD.MOV.U32 R19, RZ, RZ, R24 ;  /* 0x000000ffff137224 */ /* 0x000fc800078e0018 */
[----:B------:R-:W-:-:S06]  /*4bd0*/  FMUL.FTZ R4, R4, 1 ;  /* 0x3f80000004047820 */ /* 0x000fcc0000410000 */
[----:B------:R-:W0:Y:S02]  /*4be0*/  F2F.F64.F32 R4, R4 ;  /* 0x0000000400047310 */ /* 0x000e240000201800 */
[----:B0-----:R0:W-:Y:S01]  /*4bf0*/  STG.E.64 [R2.64], R4 ;  /* 0x0000000402007986 */ /* 0x0011e2000c101b24 */
[----:B------:R-:W-:Y:S05]  /*4c00*/  BRA `(.L_x_34115) ;  /* 0x00000bd000007947 */ /* 0x000fea0003800000 */
.L_x_34116:
        /* <DEDUP_REMOVED lines=14> */
.L_x_34129:
[----:B------:R-:W-:Y:S01]  /*4cf0*/  PRMT R5, RZ, 0x5410, R5 ;  /* 0x00005410ff057816 */ /* 0x000fe20000000005 */
[----:B------:R-:W-:Y:S01]  /*4d00*/  CS2R R6, SRZ ;  /* 0x0000000000067805 */ /* 0x000fe2000001ff00 */
[----:B------:R-:W-:-:S03]  /*4d10*/  IMAD.MOV.U32 R19, RZ, RZ, R24 ;  /* 0x000000ffff137224 */ /* 0x000fc600078e0018 */
[----:B------:R-:W-:-:S06]  /*4d20*/  FMUL.FTZ R5, R5, 1 ;  /* 0x3f80000005057820 */ /* 0x000fcc0000410000 */
[----:B------:R-:W0:Y:S02]  /*4d30*/  F2F.F64.F32 R4, R5 ;  /* 0x0000000500047310 */ /* 0x000e240000201800 */
[----:B0-----:R0:W-:Y:S01]  /*4d40*/  STG.E.128 [R2.64], R4 ;  /* 0x0000000402007986 */ /* 0x0011e2000c101d24 */
[----:B------:R-:W-:Y:S05]  /*4d50*/  BRA `(.L_x_34115) ;  /* 0x00000a8000007947 */ /* 0x000fea0003800000 */
.L_x_34128:
        /* <DEDUP_REMOVED lines=21> */
.L_x_34133:
[----:B------:R-:W-:Y:S05]  /*4eb0*/  BSYNC B0 ;  /* 0x0000000000007941 */ /* 0x000fea0003800000 */
.L_x_34132:
[----:B------:R-:W-:Y:S01]  /*4ec0*/  LOP3.LUT R5, R0, R5, RZ, 0xfc, !PT ;  /* 0x0000000500057212 */ /* 0x000fe200078efcff */
[----:B------:R-:W-:-:S04]  /*4ed0*/  IMAD.MOV.U32 R19, RZ, RZ, R24 ;  /* 0x000000ffff137224 */ /* 0x000fc800078e0018 */
[----:B------:R0:W-:Y:S01]  /*4ee0*/  STG.E.U8 [R2.64], R5 ;  /* 0x0000000502007986 */ /* 0x0001e2000c101124 */
[----:B------:R-:W-:Y:S05]  /*4ef0*/  BRA `(.L_x_34115) ;  /* 0x000008e000007947 */ /* 0x000fea0003800000 */
.L_x_34131:
        /* <DEDUP_REMOVED lines=13> */
.L_x_34135:
[----:B------:R-:W-:Y:S01]  /*4fd0*/  IMAD.MOV.U32 R0, RZ, RZ, 0x7f ;  /* 0x0000007fff007424 */ /* 0x000fe200078e00ff */
[----:B------:R-:W-:-:S04]  /*4fe0*/  ISETP.GT.U32.AND P0, PT, R4, 0x7f800000, PT ;  /* 0x7f8000000400780c */ /* 0x000fc80003f04070 */
[----:B------:R-:W-:-:S04]  /*4ff0*/  SEL R0, R0, 0x7c, P0 ;  /* 0x0000007c00007807 */ /* 0x000fc80000000000 */
.L_x_34136:
[----:B------:R-:W-:Y:S05]  /*5000*/  BSYNC B0 ;  /* 0x0000000000007941 */ /* 0x000fea0003800000 */
.L_x_34134:
[----:B------:R-:W-:Y:S01]  /*5010*/  LOP3.LUT R4, R5, 0x80000000, RZ, 0xc0, !PT ;  /* 0x8000000005047812 */ /* 0x000fe200078ec0ff */
[----:B------:R-:W-:-:S03]  /*5020*/  IMAD.MOV.U32 R19, RZ, RZ, R24 ;  /* 0x000000ffff137224 */ /* 0x000fc600078e0018 */
[----:B------:R-:W-:-:S04]  /*5030*/  SHF.R.U32.HI R5, RZ, 0x18, R4 ;  /* 0x00000018ff057819 */ /* 0x000fc80000011604 */
[----:B------:R-:W-:-:S05]  /*5040*/  LOP3.LUT R5, R0, R5, RZ, 0xfc, !PT ;  /* 0x0000000500057212 */ /* 0x000fca00078efcff */
[----:B------:R0:W-:Y:S01]  /*5050*/  STG.E.U8 [R2.64], R5 ;  /* 0x0000000502007986 */ /* 0x0001e2000c101124 */
[----:B------:R-:W-:Y:S05]  /*5060*/  BRA `(.L_x_34115) ;  /* 0x0000077000007947 */ /* 0x000fea0003800000 */
.L_x_34130:
[----:B------:R0:W-:Y:S01]  /*5070*/  STG.E.U16 [R2.64], R5 ;  /* 0x0000000502007986 */ /* 0x0001e2000c101524 */
[----:B------:R-:W-:Y:S01]  /*5080*/  IMAD.MOV.U32 R19, RZ, RZ, R24 ;  /* 0x000000ffff137224 */ /* 0x000fe200078e0018 */
[----:B------:R-:W-:Y:S05]  /*5090*/  BRA `(.L_x_34115) ;  /* 0x0000074000007947 */ /* 0x000fea0003800000 */
.L_x_34127:
        /* <DEDUP_REMOVED lines=13> */
.L_x_34139:
        /* <DEDUP_REMOVED lines=17> */
.L_x_34142:
[----:B------:R-:W-:-:S04]  /*5280*/  LOP3.LUT R0, R7, 0x80000000, RZ, 0xc0, !PT ;  /* 0x8000000007007812 */ /* 0x000fc800078ec0ff */
[----:B------:R-:W-:-:S04]  /*5290*/  SHF.R.U32.HI R5, RZ, 0x18, R0 ;  /* 0x00000018ff057819 */ /* 0x000fc80000011600 */
[----:B------:R-:W-:-:S04]  /*52a0*/  LOP3.LUT R4, R4, R5, RZ, 0xfc, !PT ;  /* 0x0000000504047212 */ /* 0x000fc800078efcff */
[----:B------:R-:W-:Y:S02]  /*52b0*/  PRMT R0, R4, 0x7610, R0 ;  /* 0x0000761004007816 */ /* 0x000fe40000000000 */
.L_x_34141:
[----:B------:R-:W-:Y:S05]  /*52c0*/  BSYNC B0 ;  /* 0x0000000000007941 */ /* 0x000fea0003800000 */
.L_x_34140:
[----:B------:R0:W-:Y:S01]  /*52d0*/  STG.E.U8 [R2.64], R0 ;  /* 0x0000000002007986 */ /* 0x0001e2000c101124 */
[----:B------:R-:W-:Y:S01]  /*52e0*/  IMAD.MOV.U32 R19, RZ, RZ, R24 ;  /* 0x000000ffff137224 */ /* 0x000fe200078e0018 */
[----:B------:R-:W-:Y:S05]  /*52f0*/  BRA `(.L_x_34115) ;  /* 0x000004e000007947 */ /* 0x000fea0003800000 */
.L_x_34138:
        /* <DEDUP_REMOVED lines=17> */
.L_x_34145:
[----:B------:R-:W-:-:S04]  /*5410*/  LOP3.LUT R0, R7, 0x80000000, RZ, 0xc0, !PT ;  /* 0x8000000007007812 */ /* 0x000fc800078ec0ff */
[----:B------:R-:W-:-:S04]  /*5420*/  SHF.R.U32.HI R5, RZ, 0x18, R0 ;  /* 0x00000018ff057819 */ /* 0x000fc80000011600 */
[----:B------:R-:W-:-:S04]  /*5430*/  LOP3.LUT R4, R4, R5, RZ, 0xfc, !PT ;  /* 0x0000000504047212 */ /* 0x000fc800078efcff */
[----:B------:R-:W-:Y:S02]  /*5440*/  PRMT R0, R4, 0x7610, R0 ;  /* 0x0000761004007816 */ /* 0x000fe40000000000 */
.L_x_34144:
[----:B------:R-:W-:Y:S05]  /*5450*/  BSYNC B0 ;  /* 0x0000000000007941 */ /* 0x000fea0003800000 */
.L_x_34143:
[----:B------:R0:W-:Y:S01]  /*5460*/  STG.E.U8 [R2.64], R0 ;  /* 0x0000000002007986 */ /* 0x0001e2000c101124 */
[----:B------:R-:W-:Y:S01]  /*5470*/  IMAD.MOV.U32 R19, RZ, RZ, R24 ;  /* 0x000000ffff137224 */ /* 0x000fe200078e0018 */
[----:B------:R-:W-:Y:S05]  /*5480*/  BRA `(.L_x_34115) ;  /* 0x0000035000007947 */ /* 0x000fea0003800000 */
.L_x_34137:
        /* <DEDUP_REMOVED lines=23> */
.L_x_34120:
        /* <DEDUP_REMOVED lines=21> */
.L_x_34147:
[----:B------:R-:W-:Y:S01]  /*5750*/  PRMT R5, RZ, 0x5410, R5 ;  /* 0x00005410ff057816 */ /* 0x000fe20000000005 */
[----:B------:R-:W-:-:S05]  /*5760*/  IMAD.MOV.U32 R19, RZ, RZ, R24 ;  /* 0x000000ffff137224 */ /* 0x000fca00078e0018 */
[----:B------:R-:W0:Y:S02]  /*5770*/  F2I.U64.TRUNC R4, R5 ;  /* 0x0000000500047311 */ /* 0x000e24000020d800 */
[----:B0-----:R0:W-:Y:S01]  /*5780*/  STG.E.64 [R2.64], R4 ;  /* 0x0000000402007986 */ /* 0x0011e2000c101b24 */
[----:B------:R-:W-:Y:S05]  /*5790*/  BRA `(.L_x_34115) ;  /* 0x0000004000007947 */ /* 0x000fea0003800000 */
.L_x_34146:
[----:B------:R-:W-:Y:S01]  /*57a0*/  PRMT R5, RZ, 0x5410, R5 ;  /* 0x00005410ff057816 */ /* 0x000fe20000000005 */
[----:B------:R-:W-:-:S05]  /*57b0*/  IMAD.MOV.U32 R19, RZ, RZ, R24 ;  /* 0x000000ffff137224 */ /* 0x000fca00078e0018 */
[----:B------:R-:W0:Y:S02]  /*57c0*/  F2I.FTZ.U32.TRUNC.NTZ R5, R5 ;  /* 0x0000000500057305 */ /* 0x000e24000021f000 */
[----:B0-----:R0:W-:Y:S02]  /*57d0*/  STG.E [R2.64], R5 ;  /* 0x0000000502007986 */ /* 0x0011e4000c101924 */
.L_x_34115:
[----:B-1----:R-:W-:Y:S05]  /*57e0*/  BSYNC B6 ;  /* 0x0000000000067941 */ /* 0x002fea0003800000 */
.L_x_34114:
        /* <DEDUP_REMOVED lines=23> */
.L_x_34153:
[----:B------:R-:W-:-:S06]  /*5960*/  PRMT R5, RZ, 0x5410, R25 ;  /* 0x00005410ff057816 */ /* 0x000fcc0000000019 */
[----:B------:R-:W0:Y:S02]  /*5970*/  F2I.S64.TRUNC R4, R5 ;  /* 0x0000000500047311 */ /* 0x000e24000020d900 */
[----:B0-----:R0:W-:Y:S01]  /*5980*/  STG.E.U8 [R2.64], R4 ;  /* 0x0000000402007986 */ /* 0x0011e2000c101124 */
[----:B------:R-:W-:Y:S05]  /*5990*/  BRA `(.L_x_34155) ;  /* 0x00000e4000007947 */ /* 0x000fea0003800000 */
.L_x_34152:
        /* <DEDUP_REMOVED lines=10> */
.L_x_34157:
[----:B------:R-:W-:-:S06]  /*5a40*/  PRMT R25, RZ, 0x5410, R25 ;  /* 0x00005410ff197816 */ /* 0x000fcc0000000019 */
[----:B------:R-:W0:Y:S02]  /*5a50*/  F2I.FTZ.TRUNC.NTZ R25, R25 ;  /* 0x0000001900197305 */ /* 0x000e24000021f100 */
[----:B0-----:R0:W-:Y:S01]  /*5a60*/  STG.E [R2.64], R25 ;  /* 0x0000001902007986 */ /* 0x0011e2000c101924 */
[----:B------:R-:W-:Y:S05]  /*5a70*/  BRA `(.L_x_34155) ;  /* 0x00000d6000007947 */ /* 0x000fea0003800000 */
.L_x_34156:
[----:B------:R-:W-:-:S06]  /*5a80*/  PRMT R25, RZ, 0x5410, R25 ;  /* 0x00005410ff197816 */ /* 0x000fcc0000000019 */
[----:B------:R-:W0:Y:S02]  /*5a90*/  F2I.FTZ.TRUNC.NTZ R25, R25 ;  /* 0x0000001900197305 */ /* 0x000e24000021f100 */
[----:B0-----:R0:W-:Y:S01]  /*5aa0*/  STG.E.U16 [R2.64], R25 ;  /* 0x0000001902007986 */ /* 0x0011e2000c101524 */
[----:B------:R-:W-:Y:S05]  /*5ab0*/  BRA `(.L_x_34155) ;  /* 0x00000d2000007947 */ /* 0x000fea0003800000 */
.L_x_34151:
        /* <DEDUP_REMOVED lines=9> */
.L_x_34159:
[----:B------:R-:W-:-:S04]  /*5b50*/  PRMT R0, RZ, 0x5410, R25 ;  /* 0x00005410ff007816 */ /* 0x000fc80000000019 */
[----:B------:R-:W-:-:S05]  /*5b60*/  F2FP.PACK_AB R0, RZ, R0 ;  /* 0x00000000ff00723e */ /* 0x000fca00000000ff */
[----:B------:R0:W-:Y:S01]  /*5b70*/  STG.E.U16 [R2.64], R0 ;  /* 0x0000000002007986 */ /* 0x0001e2000c101524 */
[----:B------:R-:W-:Y:S05]  /*5b80*/  BRA `(.L_x_34155) ;  /* 0x00000c5000007947 */ /* 0x000fea0003800000 */
.L_x_34158:
        /* <DEDUP_REMOVED lines=10> */
.L_x_34161:
[----:B------:R-:W-:-:S04]  /*5c30*/  PRMT R25, RZ, 0x5410, R25 ;  /* 0x00005410ff197816 */ /* 0x000fc80000000019 */
[----:B------:R-:W-:-:S04]  /*5c40*/  F2FP.PACK_AB R5, RZ, R25 ;  /* 0x00000019ff05723e */ /* 0x000fc800000000ff */
[----:B------:R-:W-:-:S05]  /*5c50*/  PRMT R5, R5, 0x5410, RZ ;  /* 0x0000541005057816 */ /* 0x000fca00000000ff */
[----:B------:R0:W-:Y:S01]  /*5c60*/  STG.E [R2.64], R5 ;  /* 0x0000000502007986 */ /* 0x0001e2000c101924 */
[----:B------:R-:W-:Y:S05]  /*5c70*/  BRA `(.L_x_34155) ;  /* 0x00000b6000007947 */ /* 0x000fea0003800000 */
.L_x_34160:
[----:B------:R-:W-:-:S05]  /*5c80*/  PRMT R4, RZ, 0x5410, R25 ;  /* 0x00005410ff047816 */ /* 0x000fca0000000019 */
[----:B------:R-:W-:-:S06]  /*5c90*/  FMUL.FTZ R4, R4, 1 ;  /* 0x3f80000004047820 */ /* 0x000fcc0000410000 */
[----:B------:R-:W0:Y:S02]  /*5ca0*/  F2F.F64.F32 R4, R4 ;  /* 0x0000000400047310 */ /* 0x000e240000201800 */
[----:B0-----:R0:W-:Y:S01]  /*5cb0*/  STG.E.64 [R2.64], R4 ;  /* 0x0000000402007986 */ /* 0x0011e2000c101b24 */
[----:B------:R-:W-:Y:S05]  /*5cc0*/  BRA `(.L_x_34155) ;  /* 0x00000b1000007947 */ /* 0x000fea0003800000 */
.L_x_34150:
        /* <DEDUP_REMOVED lines=13> */
.L_x_34164:
[----:B------:R-:W-:Y:S01]  /*5da0*/  PRMT R25, RZ, 0x5410, R25 ;  /* 0x00005410ff197816 */ /* 0x000fe20000000019 */
[----:B------:R-:W-:-:S04]  /*5db0*/  CS2R R6, SRZ ;  /* 0x0000000000067805 */ /* 0x000fc8000001ff00 */
[----:B------:R-:W-:-:S06]  /*5dc0*/  FMUL.FTZ R4, R25, 1 ;  /* 0x3f80000019047820 */ /* 0x000fcc0000410000 */
[----:B------:R-:W0:Y:S02]  /*5dd0*/  F2F.F64.F32 R4, R4 ;  /* 0x0000000400047310 */ /* 0x000e240000201800 */
[----:B0-----:R0:W-:Y:S01]  /*5de0*/  STG.E.128 [R2.64], R4 ;  /* 0x0000000402007986 */ /* 0x0011e2000c101d24 */
[----:B------:R-:W-:Y:S05]  /*5df0*/  BRA `(.L_x_34155) ;  /* 0x000009e000007947 */ /* 0x000fea0003800000 */
.L_x_34163:
        /* <DEDUP_REMOVED lines=21> */
.L_x_34168:
[----:B------:R-:W-:Y:S05]  /*5f50*/  BSYNC B0 ;  /* 0x0000000000007941 */ /* 0x000fea0003800000 */
.L_x_34167:
[----:B------:R-:W-:-:S05]  /*5f60*/  LOP3.LUT R5, R0, R5, RZ, 0xfc, !PT ;  /* 0x0000000500057212 */ /* 0x000fca00078efcff */
[----:B------:R0:W-:Y:S01]  /*5f70*/  STG.E.U8 [R2.64], R5 ;  /* 0x0000000502007986 */ /* 0x0001e2000c101124 */
[----:B------:R-:W-:Y:S05]  /*5f80*/  BRA `(.L_x_34155) ;  /* 0x0000085000007947 */ /* 0x000fea0003800000 */
.L_x_34166:
        /* <DEDUP_REMOVED lines=13> */
.L_x_34170:
[----:B------:R-:W-:Y:S01]  /*6060*/  IMAD.MOV.U32 R0, RZ, RZ, 0x7f ;  /* 0x0000007fff007424 */ /* 0x000fe200078e00ff */
[----:B------:R-:W-:-:S04]  /*6070*/  ISETP.GT.U32.AND P0, PT, R4, 0x7f800000, PT ;  /* 0x7f8000000400780c */ /* 0x000fc80003f04070 */
[----:B------:R-:W-:-:S04]  /*6080*/  SEL R0, R0, 0x7c, P0 ;  /* 0x0000007c00007807 */ /* 0x000fc80000000000 */
.L_x_34171:
[----:B------:R-:W-:Y:S05]  /*6090*/  BSYNC B0 ;  /* 0x0000000000007941 */ /* 0x000fea0003800000 */
.L_x_34169:
[----:B------:R-:W-:-:S04]  /*60a0*/  LOP3.LUT R4, R25, 0x80000000, RZ, 0xc0, !PT ;  /* 0x8000000019047812 */ /* 0x000fc800078ec0ff */
[----:B------:R-:W-:-:S04]  /*60b0*/  SHF.R.U32.HI R5, RZ, 0x18, R4 ;  /* 0x00000018ff057819 */ /* 0x000fc80000011604 */
[----:B------:R-:W-:-:S05]  /*60c0*/  LOP3.LUT R5, R0, R5, RZ, 0xfc, !PT ;  /* 0x0000000500057212 */ /* 0x000fca00078efcff */
[----:B------:R0:W-:Y:S01]  /*60d0*/  STG.E.U8 [R2.64], R5 ;  /* 0x0000000502007986 */ /* 0x0001e2000c101124 */
[----:B------:R-:W-:Y:S05]  /*60e0*/  BRA `(.L_x_34155) ;  /* 0x000006f000007947 */ /* 0x000fea0003800000 */
.L_x_34165:
[----:B------:R0:W-:Y:S01]  /*60f0*/  STG.E.U16 [R2.64], R25 ;  /* 0x0000001902007986 */ /* 0x0001e2000c101524 */
[----:B------:R-:W-:Y:S05]  /*6100*/  BRA `(.L_x_34155) ;  /* 0x000006d000007947 */ /* 0x000fea0003800000 */
.L_x_34162:
        /* <DEDUP_REMOVED lines=12> */
.L_x_34174:
        /* <DEDUP_REMOVED lines=17> */
.L_x_34177:
[----:B------:R-:W-:-:S04]  /*62e0*/  LOP3.LUT R0, R25, 0x80000000, RZ, 0xc0, !PT ;  /* 0x8000000019007812 */ /* 0x000fc800078ec0ff */
[----:B------:R-:W-:-:S04]  /*62f0*/  SHF.R.U32.HI R5, RZ, 0x18, R0 ;  /* 0x00000018ff057819 */ /* 0x000fc80000011600 */
[----:B------:R-:W-:-:S04]  /*6300*/  LOP3.LUT R4, R4, R5, RZ, 0xfc, !PT ;  /* 0x0000000504047212 */ /* 0x000fc800078efcff */
[----:B------:R-:W-:Y:S02]  /*6310*/  PRMT R0, R4, 0x7610, R0 ;  /* 0x0000761004007816 */ /* 0x000fe40000000000 */
.L_x_34176:
[----:B------:R-:W-:Y:S05]  /*6320*/  BSYNC B0 ;  /* 0x0000000000007941 */ /* 0x000fea0003800000 */
.L_x_34175:
[----:B------:R0:W-:Y:S01]  /*6330*/  STG.E.U8 [R2.64], R0 ;  /* 0x0000000002007986 */ /* 0x0001e2000c101124 */
[----:B------:R-:W-:Y:S05]  /*6340*/  BRA `(.L_x_34155) ;  /* 0x0000049000007947 */ /* 0x000fea0003800000 */
.L_x_34173:
        /* <DEDUP_REMOVED lines=17> */
.L_x_34180:
[----:B------:R-:W-:-:S04]  /*6460*/  LOP3.LUT R0, R25, 0x80000000, RZ, 0xc0, !PT ;  /* 0x8000000019007812 */ /* 0x000fc800078ec0ff */
[----:B------:R-:W-:-:S04]  /*6470*/  SHF.R.U32.HI R5, RZ, 0x18, R0 ;  /* 0x00000018ff057819 */ /* 0x000fc80000011600 */
[----:B------:R-:W-:-:S04]  /*6480*/  LOP3.LUT R4, R4, R5, RZ, 0xfc, !PT ;  /* 0x0000000504047212 */ /* 0x000fc800078efcff */
[----:B------:R-:W-:Y:S02]  /*6490*/  PRMT R0, R4, 0x7610, R0 ;  /* 0x0000761004007816 */ /* 0x000fe40000000000 */
.L_x_34179:
[----:B------:R-:W-:Y:S05]  /*64a0*/  BSYNC B0 ;  /* 0x0000000000007941 */ /* 0x000fea0003800000 */
.L_x_34178:
[----:B------:R0:W-:Y:S01]  /*64b0*/  STG.E.U8 [R2.64], R0 ;  /* 0x0000000002007986 */ /* 0x0001e2000c101124 */
[----:B------:R-:W-:Y:S05]  /*64c0*/  BRA `(.L_x_34155) ;  /* 0x0000031000007947 */ /* 0x000fea0003800000 */
.L_x_34172:
        /* <DEDUP_REMOVED lines=22> */
.L_x_34154:
        /* <DEDUP_REMOVED lines=20> */
.L_x_34182:
[----:B------:R-:W-:-:S06]  /*6770*/  PRMT R4, RZ, 0x5410, R25 ;  /* 0x00005410ff047816 */ /* 0x000fcc0000000019 */
[----:B------:R-:W0:Y:S02]  /*6780*/  F2I.U64.TRUNC R4, R4 ;  /* 0x0000000400047311 */ /* 0x000e24000020d800 */
[----:B0-----:R0:W-:Y:S01]  /*6790*/  STG.E.64 [R2.64], R4 ;  /* 0x0000000402007986 */ /* 0x0011e2000c101b24 */
[----:B------:R-:W-:Y:S05]  /*67a0*/  BRA `(.L_x_34155) ;  /* 0x0000003000007947 */ /* 0x000fea0003800000 */
.L_x_34181:
[----:B------:R-:W-:-:S06]  /*67b0*/  PRMT R25, RZ, 0x5410, R25 ;  /* 0x00005410ff197816 */ /* 0x000fcc0000000019 */
[----:B------:R-:W0:Y:S02]  /*67c0*/  F2I.FTZ.U32.TRUNC.NTZ R25, R25 ;  /* 0x0000001900197305 */ /* 0x000e24000021f000 */
[----:B0-----:R0:W-:Y:S02]  /*67d0*/  STG.E [R2.64], R25 ;  /* 0x0000001902007986 */ /* 0x0011e4000c101924 */
.L_x_34155:
        /* <DEDUP_REMOVED lines=23> */
.L_x_34186:
[----:B------:R-:W-:-:S06]  /*6950*/  PRMT R5, RZ, 0x5410, R22 ;  /* 0x00005410ff057816 */ /* 0x000fcc0000000016 */
[----:B------:R-:W0:Y:S02]  /*6960*/  F2I.S64.TRUNC R4, R5 ;  /* 0x0000000500047311 */ /* 0x000e24000020d900 */
[----:B0-----:R0:W-:Y:S01]  /*6970*/  STG.E.U8 [R2.64], R4 ;  /* 0x0000000402007986 */ /* 0x0011e2000c101124 */
[----:B------:R-:W-:Y:S05]  /*6980*/  BRA `(.L_x_34188) ;  /* 0x00000e4000007947 */ /* 0x000fea0003800000 */
.L_x_34185:
        /* <DEDUP_REMOVED lines=10> */
.L_x_34190:
[----:B------:R-:W-:-:S04]  /*6a30*/  PRMT R22, RZ, 0x5410, R22 ;  /* 0x00005410ff167816 */ /* 0x000fc80000000016 */
[----:B------:R-:W0:Y:S02]  /*6a40*/  F2I.FTZ.TRUNC.NTZ R5, R22 ;  /* 0x0000001600057305 */ /* 0x000e24000021f100 */
[----:B0-----:R0:W-:Y:S01]  /*6a50*/  STG.E [R2.64], R5 ;  /* 0x0000000502007986 */ /* 0x0011e2000c101924 */
[----:B------:R-:W-:Y:S05]  /*6a60*/  BRA `(.L_x_34188) ;  /* 0x00000d6000007947 */ /* 0x000fea0003800000 */
.L_x_34189:
[----:B------:R-:W-:-:S04]  /*6a70*/  PRMT R22, RZ, 0x5410, R22 ;  /* 0x00005410ff167816 */ /* 0x000fc80000000016 */
[----:B------:R-:W0:Y:S02]  /*6a80*/  F2I.FTZ.TRUNC.NTZ R5, R22 ;  /* 0x0000001600057305 */ /* 0x000e24000021f100 */
[----:B0-----:R0:W-:Y:S01]  /*6a90*/  STG.E.U16 [R2.64], R5 ;  /* 0x0000000502007986 */ /* 0x0011e2000c101524 */
[----:B------:R-:W-:Y:S05]  /*6aa0*/  BRA `(.L_x_34188) ;  /* 0x00000d2000007947 */ /* 0x000fea0003800000 */
.L_x_34184:
        /* <DEDUP_REMOVED lines=9> */
.L_x_34192:
[----:B------:R-:W-:-:S04]  /*6b40*/  PRMT R0, RZ, 0x5410, R22 ;  /* 0x00005410ff007816 */ /* 0x000fc80000000016 */
[----:B------:R-:W-:-:S05]  /*6b50*/  F2FP.PACK_AB R0, RZ, R0 ;  /* 0x00000000ff00723e */ /* 0x000fca00000000ff */
[----:B------:R0:W-:Y:S01]  /*6b60*/  STG.E.U16 [R2.64], R0 ;  /* 0x0000000002007986 */ /* 0x0001e2000c101524 */
[----:B------:R-:W-:Y:S05]  /*6b70*/  BRA `(.L_x_34188) ;  /* 0x00000c5000007947 */ /* 0x000fea0003800000 */
.L_x_34191:
        /* <DEDUP_REMOVED lines=10> */
.L_x_34194:
[----:B------:R-:W-:-:S04]  /*6c20*/  PRMT R22, RZ, 0x5410, R22 ;  /* 0x00005410ff167816 */ /* 0x000fc80000000016 */
[----:B------:R-:W-:-:S04]  /*6c30*/  F2FP.PACK_AB R5, RZ, R22 ;  /* 0x00000016ff05723e */ /* 0x000fc800000000ff */
[----:B------:R-:W-:-:S05]  /*6c40*/  PRMT R5, R5, 0x5410, RZ ;  /* 0x0000541005057816 */ /* 0x000fca00000000ff */
[----:B------:R0:W-:Y:S01]  /*6c50*/  STG.E [R2.64], R5 ;  /* 0x0000000502007986 */ /* 0x0001e2000c101924 */
[----:B------:R-:W-:Y:S05]  /*6c60*/  BRA `(.L_x_34188) ;  /* 0x00000b6000007947 */ /* 0x000fea0003800000 */
.L_x_34193:
[----:B------:R-:W-:-:S05]  /*6c70*/  PRMT R4, RZ, 0x5410, R22 ;  /* 0x00005410ff047816 */ /* 0x000fca0000000016 */
[----:B------:R-:W-:-:S06]  /*6c80*/  FMUL.FTZ R4, R4, 1 ;  /* 0x3f80000004047820 */ /* 0x000fcc0000410000 */
[----:B------:R-:W0:Y:S02]  /*6c90*/  F2F.F64.F32 R4, R4 ;  /* 0x0000000400047310 */ /* 0x000e240000201800 */
[----:B0-----:R0:W-:Y:S01]  /*6ca0*/  STG.E.64 [R2.64], R4 ;  /* 0x0000000402007986 */ /* 0x0011e2000c101b24 */
[----:B------:R-:W-:Y:S05]  /*6cb0*/  BRA `(.L_x_34188) ;  /* 0x00000b1000007947 */ /* 0x000fea0003800000 */
.L_x_34183:
        /* <DEDUP_REMOVED lines=13> */
.L_x_34197:
[----:B------:R-:W-:Y:S01]  /*6d90*/  PRMT R22, RZ, 0x5410, R22 ;  /* 0x00005410ff167816 */ /* 0x000fe20000000016 */
[----:B------:R-:W-:-:S04]  /*6da0*/  CS2R R6, SRZ ;  /* 0x0000000000067805 */ /* 0x000fc8000001ff00 */
[----:B------:R-:W-:-:S06]  /*6db0*/  FMUL.FTZ R4, R22, 1 ;  /* 0x3f80000016047820 */ /* 0x000fcc0000410000 */
[----:B------:R-:W0:Y:S02]  /*6dc0*/  F2F.F64.F32 R4, R4 ;  /* 0x0000000400047310 */ /* 0x000e240000201800 */
[----:B0-----:R0:W-:Y:S01]  /*6dd0*/  STG.E.128 [R2.64], R4 ;  /* 0x0000000402007986 */ /* 0x0011e2000c101d24 */
[----:B------:R-:W-:Y:S05]  /*6de0*/  BRA `(.L_x_34188) ;  /* 0x000009e000007947 */ /* 0x000fea0003800000 */
.L_x_34196:
        /* <DEDUP_REMOVED lines=21> */
.L_x_34201:
[----:B------:R-:W-:Y:S05]  /*6f40*/  BSYNC B0 ;  /* 0x0000000000007941 */ /* 0x000fea0003800000 */
.L_x_34200:
[----:B------:R-:W-:-:S05]  /*6f50*/  LOP3.LUT R5, R0, R5, RZ, 0xfc, !PT ;  /* 0x0000000500057212 */ /* 0x000fca00078efcff */
[----:B------:R0:W-:Y:S01]  /*6f60*/  STG.E.U8 [R2.64], R5 ;  /* 0x0000000502007986 */ /* 0x0001e2000c101124 */
[----:B------:R-:W-:Y:S05]  /*6f70*/  BRA `(.L_x_34188) ;  /* 0x0000085000007947 */ /* 0x000fea0003800000 */
.L_x_34199:
        /* <DEDUP_REMOVED lines=13> */
.L_x_34203:
[----:B------:R-:W-:Y:S01]  /*7050*/  IMAD.MOV.U32 R0, RZ, RZ, 0x7f ;  /* 0x0000007fff007424 */ /* 0x000fe200078e00ff */
[----:B------:R-:W-:-:S04]  /*7060*/  ISETP.GT.U32.AND P0, PT, R4, 0x7f800000, PT ;  /* 0x7f8000000400780c */ /* 0x000fc80003f04070 */
[----:B------:R-:W-:-:S04]  /*7070*/  SEL R0, R0, 0x7c, P0 ;  /* 0x0000007c00007807 */ /* 0x000fc80000000000 */
.L_x_34204:
[----:B------:R-:W-:Y:S05]  /*7080*/  BSYNC B0 ;  /* 0x0000000000007941 */ /* 0x000fea0003800000 */
.L_x_34202:
[----:B------:R-:W-:-:S04]  /*7090*/  LOP3.LUT R4, R5, 0x80000000, RZ, 0xc0, !PT ;  /* 0x8000000005047812 */ /* 0x000fc800078ec0ff */
[----:B------:R-:W-:-:S04]  /*70a0*/  SHF.R.U32.HI R5, RZ, 0x18, R4 ;  /* 0x00000018ff057819 */ /* 0x000fc80000011604 */
[----:B------:R-:W-:-:S05]  /*70b0*/  LOP3.LUT R5, R0, R5, RZ, 0xfc, !PT ;  /* 0x0000000500057212 */ /* 0x000fca00078efcff */
[----:B------:R0:W-:Y:S01]  /*70c0*/  STG.E.U8 [R2.64], R5 ;  /* 0x0000000502007986 */ /* 0x0001e2000c101124 */
[----:B------:R-:W-:Y:S05]  /*70d0*/  BRA `(.L_x_34188) ;  /* 0x000006f000007947 */ /* 0x000fea0003800000 */
.L_x_34198:
[----:B------:R0:W-:Y:S01]  /*70e0*/  STG.E.U16 [R2.64], R22 ;  /* 0x0000001602007986 */ /* 0x0001e2000c101524 */
[----:B------:R-:W-:Y:S05]  /*70f0*/  BRA `(.L_x_34188) ;  /* 0x000006d000007947 */ /* 0x000fea0003800000 */
.L_x_34195:
        /* <DEDUP_REMOVED lines=12> */
.L_x_34207:
        /* <DEDUP_REMOVED lines=17> */
.L_x_34210:
[----:B------:R-:W-:-:S04]  /*72d0*/  LOP3.LUT R0, R7, 0x80000000, RZ, 0xc0, !PT ;  /* 0x8000000007007812 */ /* 0x000fc800078ec0ff */
[----:B------:R-:W-:-:S04]  /*72e0*/  SHF.R.U32.HI R5, RZ, 0x18, R0 ;  /* 0x00000018ff057819 */ /* 0x000fc80000011600 */
[----:B------:R-:W-:-:S04]  /*72f0*/  LOP3.LUT R4, R4, R5, RZ, 0xfc, !PT ;  /* 0x0000000504047212 */ /* 0x000fc800078efcff */
[----:B------:R-:W-:Y:S02]  /*7300*/  PRMT R0, R4, 0x7610, R0 ;  /* 0x0000761004007816 */ /* 0x000fe40000000000 */
.L_x_34209:
[----:B------:R-:W-:Y:S05]  /*7310*/  BSYNC B0 ;  /* 0x0000000000007941 */ /* 0x000fea0003800000 */
.L_x_34208:
[----:B------:R0:W-:Y:S01]  /*7320*/  STG.E.U8 [R2.64], R0 ;  /* 0x0000000002007986 */ /* 0x0001e2000c101124 */
[----:B------:R-:W-:Y:S05]  /*7330*/  BRA `(.L_x_34188) ;  /* 0x0000049000007947 */ /* 0x000fea0003800000 */
.L_x_34206:
        /* <DEDUP_REMOVED lines=17> */
.L_x_34213:
[----:B------:R-:W-:-:S04]  /*7450*/  LOP3.LUT R0, R7, 0x80000000, RZ, 0xc0, !PT ;  /* 0x8000000007007812 */ /* 0x000fc800078ec0ff */
[----:B------:R-:W-:-:S04]  /*7460*/  SHF.R.U32.HI R5, RZ, 0x18, R0 ;  /* 0x00000018ff057819 */ /* 0x000fc80000011600 */
[----:B------:R-:W-:-:S04]  /*7470*/  LOP3.LUT R4, R4, R5, RZ, 0xfc, !PT ;  /* 0x0000000504047212 */ /* 0x000fc800078efcff */
[----:B------:R-:W-:Y:S02]  /*7480*/  PRMT R0, R4, 0x7610, R0 ;  /* 0x0000761004007816 */ /* 0x000fe40000000000 */
.L_x_34212:
[----:B------:R-:W-:Y:S05]  /*7490*/  BSYNC B0 ;  /* 0x0000000000007941 */ /* 0x000fea0003800000 */
.L_x_34211:
[----:B------:R0:W-:Y:S01]  /*74a0*/  STG.E.U8 [R2.64], R0 ;  /* 0x0000000002007986 */ /* 0x0001e2000c101124 */
[----:B------:R-:W-:Y:S05]  /*74b0*/  BRA `(.L_x_34188) ;  /* 0x0000031000007947 */ /* 0x000fea0003800000 */
.L_x_34205:
        /* <DEDUP_REMOVED lines=22> */
.L_x_34187:
        /* <DEDUP_REMOVED lines=20> */
.L_x_34215:
[----:B------:R-:W-:-:S06]  /*7760*/  PRMT R4, RZ, 0x5410, R22 ;  /* 0x00005410ff047816 */ /* 0x000fcc0000000016 */
[----:B------:R-:W0:Y:S02]  /*7770*/  F2I.U64.TRUNC R4, R4 ;  /* 0x0000000400047311 */ /* 0x000e24000020d800 */
[----:B0-----:R0:W-:Y:S01]  /*7780*/  STG.E.64 [R2.64], R4 ;  /* 0x0000000402007986 */ /* 0x0011e2000c101b24 */
[----:B------:R-:W-:Y:S05]  /*7790*/  BRA `(.L_x_34188) ;  /* 0x0000003000007947 */ /* 0x000fea0003800000 */
.L_x_34214:
[----:B------:R-:W-:-:S04]  /*77a0*/  PRMT R22, RZ, 0x5410, R22 ;  /* 0x00005410ff167816 */ /* 0x000fc80000000016 */
[----:B------:R-:W0:Y:S02]  /*77b0*/  F2I.FTZ.U32.TRUNC.NTZ R5, R22 ;  /* 0x0000001600057305 */ /* 0x000e24000021f000 */
[----:B0-----:R0:W-:Y:S02]  /*77c0*/  STG.E [R2.64], R5 ;  /* 0x0000000502007986 */ /* 0x0011e4000c101924 */
.L_x_34188:
[----:B------:R-:W-:Y:S02]  /*77d0*/  IADD3 R19, R19, 0x80, RZ ;  /* 0x0000008013137810 */ /* 0x000fe40007ffe0ff */
.L_x_34149:
[----:B------:R-:W-:Y:S05]  /*77e0*/  BSYNC B6 ;  /* 0x0000000000067941 */ /* 0x000fea0003800000 */
.L_x_34148:
        /* <DEDUP_REMOVED lines=21> */
.L_x_34219:
[----:B------:R-:W-:-:S06]  /*7940*/  PRMT R5, RZ, 0x5410, R23 ;  /* 0x00005410ff057816 */ /* 0x000fcc0000000017 */
[----:B------:R-:W0:Y:S02]  /*7950*/  F2I.S64.TRUNC R4, R5 ;  /* 0x0000000500047311 */ /* 0x000e24000020d900 */
[----:B0-----:R-:W-:Y:S01]  /*7960*/  STG.E.U8 [R2.64], R4 ;  /* 0x0000000402007986 */ /* 0x001fe2000c101124 */
[----:B------:R-:W-:Y:S05]  /*7970*/  EXIT ;  /* 0x000000000000794d */ /* 0x000fea0003800000 */
.L_x_34218:
        /* <DEDUP_REMOVED lines=10> */
.L_x_34222:
[----:B------:R-:W-:-:S06]  /*7a20*/  PRMT R23, RZ, 0x5410, R23 ;  /* 0x00005410ff177816 */ /* 0x000fcc0000000017 */
[----:B------:R-:W0:Y:S02]  /*7a30*/  F2I.FTZ.TRUNC.NTZ R23, R23 ;  /* 0x0000001700177305 */ /* 0x000e24000021f100 */
[----:B0-----:R-:W-:Y:S01]  /*7a40*/  STG.E [R2.64], R23 ;  /* 0x0000001702007986 */ /* 0x001fe2000c101924 */
[----:B------:R-:W-:Y:S05]  /*7a50*/  EXIT ;  /* 0x000000000000794d */ /* 0x000fea0003800000 */
.L_x_34221:
[----:B------:R-:W-:-:S06]  /*7a60*/  PRMT R23, RZ, 0x5410, R23 ;  /* 0x00005410ff177816 */ /* 0x000fcc0000000017 */
[----:B------:R-:W0:Y:S02]  /*7a70*/  F2I.FTZ.TRUNC.NTZ R23, R23 ;  /* 0x0000001700177305 */ /* 0x000e24000021f100 */
[----:B0-----:R-:W-:Y:S01]  /*7a80*/  STG.E.U16 [R2.64], R23 ;  /* 0x0000001702007986 */ /* 0x001fe2000c101524 */
[----:B------:R-:W-:Y:S05]  /*7a90*/  EXIT ;  /* 0x000000000000794d */ /* 0x000fea0003800000 */
.L_x_34217:
        /* <DEDUP_REMOVED lines=9> */
.L_x_34224:
[----:B------:R-:W-:-:S04]  /*7b30*/  PRMT R0, RZ, 0x5410, R23 ;  /* 0x00005410ff007816 */ /* 0x000fc80000000017 */
[----:B------:R-:W-:-:S05]  /*7b40*/  F2FP.PACK_AB R0, RZ, R0 ;  /* 0x00000000ff00723e */ /* 0x000fca00000000ff */
[----:B------:R-:W-:Y:S01]  /*7b50*/  STG.E.U16 [R2.64], R0 ;  /* 0x0000000002007986 */ /* 0x000fe2000c101524 */
[----:B------:R-:W-:Y:S05]  /*7b60*/  EXIT ;  /* 0x000000000000794d */ /* 0x000fea0003800000 */
.L_x_34223:
        /* <DEDUP_REMOVED lines=10> */
.L_x_34226:
[----:B------:R-:W-:-:S04]  /*7c10*/  PRMT R23, RZ, 0x5410, R23 ;  /* 0x00005410ff177816 */ /* 0x000fc80000000017 */
[----:B------:R-:W-:-:S04]  /*7c20*/  F2FP.PACK_AB R5, RZ, R23 ;  /* 0x00000017ff05723e */ /* 0x000fc800000000ff */
[----:B------:R-:W-:-:S05]  /*7c30*/  PRMT R5, R5, 0x5410, RZ ;  /* 0x0000541005057816 */ /* 0x000fca00000000ff */
[----:B------:R-:W-:Y:S01]  /*7c40*/  STG.E [R2.64], R5 ;  /* 0x0000000502007986 */ /* 0x000fe2000c101924 */
[----:B------:R-:W-:Y:S05]  /*7c50*/  EXIT ;  /* 0x000000000000794d */ /* 0x000fea0003800000 */
.L_x_34225:
[----:B------:R-:W-:-:S05]  /*7c60*/  PRMT R4, RZ, 0x5410, R23 ;  /* 0x00005410ff047816 */ /* 0x000fca0000000017 */
[----:B------:R-:W-:-:S06]  /*7c70*/  FMUL.FTZ R4, R4, 1 ;  /* 0x3f80000004047820 */ /* 0x000fcc0000410000 */
[----:B------:R-:W0:Y:S02]  /*7c80*/  F2F.F64.F32 R4, R4 ;  /* 0x0000000400047310 */ /* 0x000e240000201800 */
[----:B0-----:R-:W-:Y:S01]  /*7c90*/  STG.E.64 [R2.64], R4 ;  /* 0x0000000402007986 */ /* 0x001fe2000c101b24 */
[----:B------:R-:W-:Y:S05]  /*7ca0*/  EXIT ;  /* 0x000000000000794d */ /* 0x000fea0003800000 */
.L_x_34216:
        /* <DEDUP_REMOVED lines=13> */
.L_x_34229:
[----:B------:R-:W-:Y:S01]  /*7d80*/  PRMT R23, RZ, 0x5410, R23 ;  /* 0x00005410ff177816 */ /* 0x000fe20000000017 */
[----:B------:R-:W-:-:S04]  /*7d90*/  CS2R R6, SRZ ;  /* 0x0000000000067805 */ /* 0x000fc8000001ff00 */
[----:B------:R-:W-:-:S06]  /*7da0*/  FMUL.FTZ R4, R23, 1 ;  /* 0x3f80000017047820 */ /* 0x000fcc0000410000 */
[----:B------:R-:W0:Y:S02]  /*7db0*/  F2F.F64.F32 R4, R4 ;  /* 0x0000000400047310 */ /* 0x000e240000201800 */
[----:B0-----:R-:W-:Y:S01]  /*7dc0*/  STG.E.128 [R2.64], R4 ;  /* 0x0000000402007986 */ /* 0x001fe2000c101d24 */
[----:B------:R-:W-:Y:S05]  /*7dd0*/  EXIT ;  /* 0x000000000000794d */ /* 0x000fea0003800000 */
.L_x_34228:
        /* <DEDUP_REMOVED lines=21> */
.L_x_34233:
[----:B------:R-:W-:Y:S05]  /*7f30*/  BSYNC B0 ;  /* 0x0000000000007941 */ /* 0x000fea0003800000 */
.L_x_34232:
[----:B------:R-:W-:-:S05]  /*7f40*/  LOP3.LUT R5, R0, R5, RZ, 0xfc, !PT ;  /* 0x0000000500057212 */ /* 0x000fca00078efcff */
[----:B------:R-:W-:Y:S01]  /*7f50*/  STG.E.U8 [R2.64], R5 ;  /* 0x0000000502007986 */ /* 0x000fe2000c101124 */
[----:B------:R-:W-:Y:S05]  /*7f60*/  EXIT ;  /* 0x000000000000794d */ /* 0x000fea0003800000 */
.L_x_34231:
        /* <DEDUP_REMOVED lines=13> */
.L_x_34235:
[----:B------:R-:W-:Y:S01]  /*8040*/  IMAD.MOV.U32 R0, RZ, RZ, 0x7f ;  /* 0x0000007fff007424 */ /* 0x000fe200078e00ff */
[----:B------:R-:W-:-:S04]  /*8050*/  ISETP.GT.U32.AND P0, PT, R4, 0x7f800000, PT ;  /* 0x7f8000000400780c */ /* 0x000fc80003f04070 */
[----:B------:R-:W-:-:S04]  /*8060*/  SEL R0, R0, 0x7c, P0 ;  /* 0x0000007c00007807 */ /* 0x000fc80000000000 */
.L_x_34236:
[----:B------:R-:W-:Y:S05]  /*8070*/  BSYNC B0 ;  /* 0x0000000000007941 */ /* 0x000fea0003800000 */
.L_x_34234:
[----:B------:R-:W-:-:S04]  /*8080*/  LOP3.LUT R4, R23, 0x80000000, RZ, 0xc0, !PT ;  /* 0x8000000017047812 */ /* 0x000fc800078ec0ff */
[----:B------:R-:W-:-:S04]  /*8090*/  SHF.R.U32.HI R5, RZ, 0x18, R4 ;  /* 0x00000018ff057819 */ /* 0x000fc80000011604 */
[----:B------:R-:W-:-:S05]  /*80a0*/  LOP3.LUT R5, R0, R5, RZ, 0xfc, !PT ;  /* 0x0000000500057212 */ /* 0x000fca00078efcff */
[----:B------:R-:W-:Y:S01]  /*80b0*/  STG.E.U8 [R2.64], R5 ;  /* 0x0000000502007986 */ /* 0x000fe2000c101124 */
[----:B------:R-:W-:Y:S05]  /*80c0*/  EXIT ;  /* 0x000000000000794d */ /* 0x000fea0003800000 */
.L_x_34230:
[----:B------:R-:W-:Y:S01]  /*80d0*/  STG.E.U16 [R2.64], R23 ;  /* 0x0000001702007986 */ /* 0x000fe2000c101524 */
[----:B------:R-:W-:Y:S05]  /*80e0*/  EXIT ;  /* 0x000000000000794d */ /* 0x000fea0003800000 */
.L_x_34227:
        /* <DEDUP_REMOVED lines=12> */
.L_x_34239:
        /* <DEDUP_REMOVED lines=17> */
.L_x_34242:
[----:B------:R-:W-:-:S04]  /*82c0*/  LOP3.LUT R0, R23, 0x80000000, RZ, 0xc0, !PT ;  /* 0x8000000017007812 */ /* 0x000fc800078ec0ff */
[----:B------:R-:W-:-:S04]  /*82d0*/  SHF.R.U32.HI R5, RZ, 0x18, R0 ;  /* 0x00000018ff057819 */ /* 0x000fc80000011600 */
[----:B------:R-:W-:-:S04]  /*82e0*/  LOP3.LUT R4, R4, R5, RZ, 0xfc, !PT ;  /* 0x0000000504047212 */ /* 0x000fc800078efcff */
[----:B------:R-:W-:Y:S02]  /*82f0*/  PRMT R0, R4, 0x7610, R0 ;  /* 0x0000761004007816 */ /* 0x000fe40000000000 */
.L_x_34241:
[----:B------:R-:W-:Y:S05]  /*8300*/  BSYNC B0 ;  /* 0x0000000000007941 */ /* 0x000fea0003800000 */
.L_x_34240:
[----:B------:R-:W-:Y:S01]  /*8310*/  STG.E.U8 [R2.64], R0 ;  /* 0x0000000002007986 */ /* 0x000fe2000c101124 */
[----:B------:R-:W-:Y:S05]  /*8320*/  EXIT ;  /* 0x000000000000794d */ /* 0x000fea0003800000 */
.L_x_34238:
        /* <DEDUP_REMOVED lines=17> */
.L_x_34245:
[----:B------:R-:W-:-:S04]  /*8440*/  LOP3.LUT R0, R23, 0x80000000, RZ, 0xc0, !PT ;  /* 0x8000000017007812 */ /* 0x000fc800078ec0ff */
[----:B------:R-:W-:-:S04]  /*8450*/  SHF.R.U32.HI R5, RZ, 0x18, R0 ;  /* 0x00000018ff057819 */ /* 0x000fc80000011600 */
[----:B------:R-:W-:-:S04]  /*8460*/  LOP3.LUT R4, R4, R5, RZ, 0xfc, !PT ;  /* 0x0000000504047212 */ /* 0x000fc800078efcff */
[----:B------:R-:W-:Y:S02]  /*8470*/  PRMT R0, R4, 0x7610, R0 ;  /* 0x0000761004007816 */ /* 0x000fe40000000000 */
.L_x_34244:
[----:B------:R-:W-:Y:S05]  /*8480*/  BSYNC B0 ;  /* 0x0000000000007941 */ /* 0x000fea0003800000 */
.L_x_34243:
[----:B------:R-:W-:Y:S01]  /*8490*/  STG.E.U8 [R2.64], R0 ;  /* 0x0000000002007986 */ /* 0x000fe2000c101124 */
[----:B------:R-:W-:Y:S05]  /*84a0*/  EXIT ;  /* 0x000000000000794d */ /* 0x000fea0003800000 */
.L_x_34237:
        /* <DEDUP_REMOVED lines=22> */
.L_x_34220:
        /* <DEDUP_REMOVED lines=20> */
.L_x_34247:
[----:B------:R-:W-:-:S06]  /*8750*/  PRMT R4, RZ, 0x5410, R23 ;  /* 0x00005410ff047816 */ /* 0x000fcc0000000017 */
[----:B------:R-:W0:Y:S02]  /*8760*/  F2I.U64.TRUNC R4, R4 ;  /* 0x0000000400047311 */ /* 0x000e24000020d800 */
[----:B0-----:R-:W-:Y:S01]  /*8770*/  STG.E.64 [R2.64], R4 ;  /* 0x0000000402007986 */ /* 0x001fe2000c101b24 */
[----:B------:R-:W-:Y:S05]  /*8780*/  EXIT ;  /* 0x000000000000794d */ /* 0x000fea0003800000 */
.L_x_34246:
[----:B------:R-:W-:-:S06]  /*8790*/  PRMT R23, RZ, 0x5410, R23 ;  /* 0x00005410ff177816 */ /* 0x000fcc0000000017 */
[----:B------:R-:W0:Y:S02]  /*87a0*/  F2I.FTZ.U32.TRUNC.NTZ R23, R23 ;  /* 0x0000001700177305 */ /* 0x000e24000021f000 */
[----:B0-----:R-:W-:Y:S01]  /*87b0*/  STG.E [R2.64], R23 ;  /* 0x0000001702007986 */ /* 0x001fe2000c101924 */
[----:B------:R-:W-:Y:S05]  /*87c0*/  EXIT ;  /* 0x000000000000794d */ /* 0x000fea0003800000 */
.L_x_34248:
        /* <DEDUP_REMOVED lines=11> */
.L_x_61885:


//--------------------- .text._ZN2at6native18elementwise_kernelILi128ELi4EZNS0_22gpu_kernel_impl_nocastIZNS0_50_GLOBAL__N__2680c7bb_12_PowKernel_cu_b2145a98_318422pow_scalar_tensor_implIN3c108BFloat16EEEvRNS_18TensorIteratorBaseET_EUlS6_E_EEvS8_RKS9_EUliE_EEviT1_ --------------------------
	.section	.text._ZN2at6native18elementwise_kernelILi128ELi4EZNS0_22gpu_kernel_impl_nocastIZNS0_50_GLOBAL__N__2680c7bb_12_PowKernel_cu_b2145a98_318422pow_scalar_tensor_implIN3c108BFloat16EEEvRNS_18TensorIteratorBaseET_EUlS6_E_EEvS8_RKS9_EUliE_EEviT1_,"ax",@progbits
	.sectioninfo	@"SHI_REGISTERS=12"
	.align	128
        .global         _ZN2at6native18elementwise_kernelILi128ELi4EZNS0_22gpu_kernel_impl_nocastIZNS0_50_GLOBAL__N__2680c7bb_12_PowKernel_cu_b2145a98_318422pow_scalar_tensor_implIN3c108BFloat16EEEvRNS_18TensorIteratorBaseET_EUlS6_E_EEvS8_RKS9_EUliE_EEviT1_
        .type           _ZN2at6native18elementwise_kernelILi128ELi4EZNS0_22gpu_kernel_impl_nocastIZNS0_50_GLOBAL__N__2680c7bb_12_PowKernel_cu_b2145a98_318422pow_scalar_tensor_implIN3c108BFloat16EEEvRNS_18TensorIteratorBaseET_EUlS6_E_EEvS8_RKS9_EUliE_EEviT1_,@function
        .size           _ZN2at6native18elementwise_kernelILi128ELi4EZNS0_22gpu_kernel_impl_nocastIZNS0_50_GLOBAL__N__2680c7bb_12_PowKernel_cu_b2145a98_318422pow_scalar_tensor_implIN3c108BFloat16EEEvRNS_18TensorIteratorBaseET_EUlS6_E_EEvS8_RKS9_EUliE_EEviT1_,(.L_x_61886 - _ZN2at6native18elementwise_kernelILi128ELi4EZNS0_22gpu_kernel_impl_nocastIZNS0_50_GLOBAL__N__2680c7bb_12_PowKernel_cu_b2145a98_318422pow_scalar_tensor_implIN3c108BFloat16EEEvRNS_18TensorIteratorBaseET_EUlS6_E_EEvS8_RKS9_EUliE_EEviT1_)
        .other          _ZN2at6native18elementwise_kernelILi128ELi4EZNS0_22gpu_kernel_impl_nocastIZNS0_50_GLOBAL__N__2680c7bb_12_PowKernel_cu_b2145a98_318422pow_scalar_tensor_implIN3c108BFloat16EEEvRNS_18TensorIteratorBaseET_EUlS6_E_EEvS8_RKS9_EUliE_EEviT1_,@"STO_CUDA_ENTRY STV_DEFAULT"
_ZN2at6native18elementwise_kernelILi128ELi4EZNS0_22gpu_kernel_impl_nocastIZNS0_50_GLOBAL__N__2680c7bb_12_PowKernel_cu_b2145a98_318422pow_scalar_tensor_implIN3c108BFloat16EEEvRNS_18TensorIteratorBaseET_EUlS6_E_EEvS8_RKS9_EUliE_EEviT1_:
.text._ZN2at6native18elementwise_kernelILi128ELi4EZNS0_22gpu_kernel_impl_nocastIZNS0_50_GLOBAL__N__2680c7bb_12_PowKernel_cu_b2145a98_318422pow_scalar_tensor_implIN3c108BFloat16EEEvRNS_18TensorIteratorBaseET_EUlS6_E_EEvS8_RKS9_EUliE_EEviT1_:
        /* <DEDUP_REMOVED lines=235> */
.L_x_34251:
[----:B------:R-:W-:-:S04]  /*0eb0*/  IADD3 R4, P0, R3, c[0x0][0x368], RZ ;  /* 0x0000da0003047a10 */ /* 0x000fc80007f1e0ff */
[----:B------:R-:W-:-:S05]  /*0ec0*/  IADD3.X R5, RZ, c[0x0][0x36c], RZ, P0, !PT ;  /* 0x0000db00ff057a10 */ /* 0x000fca00007fe4ff */
[----:B------:R-:W2:Y:S01]  /*0ed0*/  LDG.E.U16 R4, [R4.64] ;  /* 0x0000000604047981 */ /* 0x000ea2000c1e1500 */
[----:B------:R-:W-:Y:S01]  /*0ee0*/  ULDC.U16 UR4, c[0x0][0x370] ;  /* 0x0000dc0000047ab9 */ /* 0x000fe20000000400 */
[----:B------:R-:W-:Y:S01]  /*0ef0*/  IADD3 R2, P0, R2, c[0x0][0x360], RZ ;  /* 0x0000d80002027a10 */ /* 0x000fe20007f1e0ff */
[----:B------:R-:W-:Y:S01]  /*0f00*/  UPRMT UR4, URZ, 0x5410, UR4 ;  /* 0x000054103f047896 */ /* 0x000fe20008000004 */
[----:B------:R-:W-:-:S08]  /*0f10*/  IADD3 R0, R0, 0x80, RZ ;  /* 0x0000008000007810 */ /* 0x000fd00007ffe0ff */
[----:B------:R-:W0:Y:S01]  /*0f20*/  MUFU.LG2 R3, UR4 ;  /* 0x0000000400037d08 */ /* 0x000e220008000c00 */
[----:B--2---:R-:W-:-:S05]  /*0f30*/  PRMT R4, RZ, 0x5410, R4 ;  /* 0x00005410ff047816 */ /* 0x004fca0000000004 */
[----:B0-----:R-:W-:Y:S02]  /*0f40*/  FMUL.FTZ R6, R4, R3 ;  /* 0x0000000304067220 */ /* 0x001fe40000410000 */
[----:B------:R-:W-:-:S04]  /*0f50*/  IMAD.X R3, RZ, RZ, c[0x0][0x364], P0 ;  /* 0x0000d900ff037624 */ /* 0x000fc800000e06ff */
[----:B------:R-:W0:Y:S02]  /*0f60*/  MUFU.EX2 R6, R6 ;  /* 0x0000000600067308 */ /* 0x000e240000000800 */
[----:B0-----:R-:W-:-:S05]  /*0f70*/  F2FP.BF16.PACK_AB R5, RZ, R6 ;  /* 0x00000006ff05723e */ /* 0x001fca00000010ff */
[----:B------:R0:W-:Y:S02]  /*0f80*/  STG.E.U16 [R2.64], R5 ;  /* 0x0000000502007986 */ /* 0x0001e4000c101506 */
.L_x_34250:
[----:B------:R-:W-:Y:S05]  /*0f90*/  BSYNC B0 ;  /* 0x0000000000007941 */ /* 0x000fea0003800000 */
.L_x_34249:
        /* <DEDUP_REMOVED lines=230> */
.L_x_34254:
        /* <DEDUP_REMOVED lines=243> */
.L_x_34255:
        /* <DEDUP_REMOVED lines=10> */
[----:B------:R-:W-:-:S05]  /*2dd0*/  IADD3.X R3, RZ, c[0x0][0x364], RZ, P0, !PT ;  /* 0x0000d900ff037a10 */ /* 0x000fca00007fe4ff */
[----:B------:R-:W0:Y:S02]  /*2de0*/  MUFU.EX2 R6, R6 ;  /* 0x0000000600067308 */ /* 0x000e240000000800 */
[----:B0-----:R-:W-:-:S05]  /*2df0*/  F2FP.BF16.PACK_AB R5, RZ, R6 ;  /* 0x00000006ff05723e */ /* 0x001fca00000010ff */
[----:B------:R0:W-:Y:S02]  /*2e00*/  STG.E.U16 [R2.64], R5 ;  /* 0x0000000502007986 */ /* 0x0001e4000c101506 */
.L_x_34253:
[----:B------:R-:W-:Y:S05]  /*2e10*/  BSYNC B0 ;  /* 0x0000000000007941 */ /* 0x000fea0003800000 */
.L_x_34252:
        /* <DEDUP_REMOVED lines=229> */
.L_x_34256:
[----:B------:R-:W-:-:S04]  /*3c70*/  IADD3 R4, P0, R3, c[0x0][0x368], RZ ;  /* 0x0000da0003047a10 */ /* 0x000fc80007f1e0ff */
[----:B------:R-:W-:-:S05]  /*3c80*/  IADD3.X R5, RZ, c[0x0][0x36c], RZ, P0, !PT ;  /* 0x0000db00ff057a10 */ /* 0x000fca00007fe4ff */
[----:B------:R-:W2:Y:S01]  /*3c90*/  LDG.E.U16 R4, [R4.64] ;  /* 0x0000000604047981 */ /* 0x000ea2000c1e1500 */
[----:B------:R-:W-:Y:S01]  /*3ca0*/  ULDC.U16 UR4, c[0x0][0x370] ;  /* 0x0000dc0000047ab9 */ /* 0x000fe20000000400 */
[----:B------:R-:W-:Y:S01]  /*3cb0*/  IADD3 R2, P0, R2, c[0x0][0x360], RZ ;  /* 0x0000d80002027a10 */ /* 0x000fe20007f1e0ff */
[----:B------:R-:W-:-:S09]  /*3cc0*/  UPRMT UR4, URZ, 0x5410, UR4 ;  /* 0x000054103f047896 */ /* 0x000fd20008000004 */
[----:B------:R-:W0:Y:S01]  /*3cd0*/  MUFU.LG2 R3, UR4 ;  /* 0x0000000400037d08 */ /* 0x000e220008000c00 */
[----:B--2---:R-:W-:-:S05]  /*3ce0*/  PRMT R4, RZ, 0x5410, R4 ;  /* 0x00005410ff047816 */ /* 0x004fca0000000004 */
[----:B0-----:R-:W-:Y:S01]  /*3cf0*/  FMUL.FTZ R0, R3, R4 ;  /* 0x0000000403007220 */ /* 0x001fe20000410000 */
[----:B------:R-:W-:-:S05]  /*3d00*/  IADD3.X R3, RZ, c[0x0][0x364], RZ, P0, !PT ;  /* 0x0000d900ff037a10 */ /* 0x000fca00007fe4ff */
[----:B------:R-:W0:Y:S02]  /*3d10*/  MUFU.EX2 R0, R0 ;  /* 0x0000000000007308 */ /* 0x000e240000000800 */
[----:B0-----:R-:W-:-:S05]  /*3d20*/  F2FP.BF16.PACK_AB R5, RZ, R0 ;  /* 0x00000000ff05723e */ /* 0x001fca00000010ff */
[----:B------:R-:W-:Y:S01]  /*3d30*/  STG.E.U16 [R2.64], R5 ;  /* 0x0000000502007986 */ /* 0x000fe2000c101506 */
[----:B------:R-:W-:Y:S05]  /*3d40*/  EXIT ;  /* 0x000000000000794d */ /* 0x000fea0003800000 */
.L_x_34257:
        /* <DEDUP_REMOVED lines=11> */
.L_x_61886:


//--------------------- .text._ZN2at6native27unrolled_elementwise_kernelIZNS0_50_GLOBAL__N__2680c7bb_12_PowKernel_cu_b2145a98_318422pow_scalar_tensor_implIN3c108BFloat16EEEvRNS_18TensorIteratorBaseET_EUlS5_E_St5arrayIPcLm2EELi4E23TrivialOffsetCalculatorILi1EjESE_NS0_6memory15LoadWithoutCastENSF_16StoreWithoutCastEEEviS8_T0_T2_T3_T4_T5_ --------------------------
	.section	.text._ZN2at6native27unrolled_elementwise_kernelIZNS0_50_GLOBAL__N__2680c7bb_12_PowKernel_cu_b2145a98_318422pow_scalar_tensor_implIN3c108BFloat16EEEvRNS_18TensorIteratorBaseET_EUlS5_E_St5arrayIPcLm2EELi4E23TrivialOffsetCalculatorILi1EjESE_NS0_6memory15LoadWithoutCastENSF_16StoreWithoutCastEEEviS8_T0_T2_T3_T4_T5_,"ax",@progbits
	.sectioninfo	@"SHI_REGISTERS=18"
	.align	128
        .global         _ZN2at6native27unrolled_elementwise_kernelIZNS0_50_GLOBAL__N__2680c7bb_12_PowKernel_cu_b2145a98_318422pow_scalar_tensor_implIN3c108BFloat16EEEvRNS_18TensorIteratorBaseET_EUlS5_E_St5arrayIPcLm2EELi4E23TrivialOffsetCalculatorILi1EjESE_NS0_6memory15LoadWithoutCastENSF_16StoreWithoutCastEEEviS8_T0_T2_T3_T4_T5_
        .type           _ZN2at6native27unrolled_elementwise_kernelIZNS0_50_GLOBAL__N__2680c7bb_12_PowKernel_cu_b2145a98_318422pow_scalar_tensor_implIN3c108BFloat16EEEvRNS_18TensorIteratorBaseET_EUlS5_E_St5arrayIPcLm2EELi4E23TrivialOffsetCalculatorILi1EjESE_NS0_6memory15LoadWithoutCastENSF_16StoreWithoutCastEEEviS8_T0_T2_T3_T4_T5_,@function
        .size           _ZN2at6native27unrolled_elementwise_kernelIZNS0_50_GLOBAL__N__2680c7bb_12_PowKernel_cu_b2145a98_318422pow_scalar_tensor_implIN3c108BFloat16EEEvRNS_18TensorIteratorBaseET_EUlS5_E_St5arrayIPcLm2EELi4E23TrivialOffsetCalculatorILi1EjESE_NS0_6memory15LoadWithoutCastENSF_16StoreWithoutCastEEEviS8_T0_T2_T3_T4_T5_,(.L_x_61887 - _ZN2at6native27unrolled_elementwise_kernelIZNS0_50_GLOBAL__N__2680c7bb_12_PowKernel_cu_b2145a98_318422pow_scalar_tensor_implIN3c108BFloat16EEEvRNS_18TensorIteratorBaseET_EUlS5_E_St5arrayIPcLm2EELi4E23TrivialOffsetCalculatorILi1EjESE_NS0_6memory15LoadWithoutCastENSF_16StoreWithoutCastEEEviS8_T0_T2_T3_T4_T5_)
        .other          _ZN2at6native27unrolled_elementwise_kernelIZNS0_50_GLOBAL__N__2680c7bb_12_PowKernel_cu_b2145a98_318422pow_scalar_tensor_implIN3c108BFloat16EEEvRNS_18TensorIteratorBaseET_EUlS5_E_St5arrayIPcLm2EELi4E23TrivialOffsetCalculatorILi1EjESE_NS0_6memory15LoadWithoutCastENSF_16StoreWithoutCastEEEviS8_T0_T2_T3_T4_T5_,@"STO_CUDA_ENTRY STV_DEFAULT"
_ZN2at6native27unrolled_elementwise_kernelIZNS0_50_GLOBAL__N__2680c7bb_12_PowKernel_cu_b2145a98_318422pow_scalar_tensor_implIN3c108BFloat16EEEvRNS_18TensorIteratorBaseET_EUlS5_E_St5arrayIPcLm2EELi4E23TrivialOffsetCalculatorILi1EjESE_NS0_6memory15LoadWithoutCastENSF_16StoreWithoutCastEEEviS8_T0_T2_T3_T4_T5_:
.text._ZN2at6native27unrolled_elementwise_kernelIZNS0_50_GLOBAL__N__2680c7bb_12_PowKernel_cu_b2145a98_318422pow_scalar_tensor_implIN3c108BFloat16EEEvRNS_18TensorIteratorBaseET_EUlS5_E_St5arrayIPcLm2EELi4E23TrivialOffsetCalculatorILi1EjESE_NS0_6memory15LoadWithoutCastENSF_16StoreWithoutCastEEEviS8_T0_T2_T3_T4_T5_:
[----:B------:R-:W-:Y:S02]  /*0000*/  IMAD.MOV.U32 R1, RZ, RZ, c[0x0][0x28] ;  /* 0x00000a00ff017624 */ /* 0x000fe400078e00ff */
[----:B------:R-:W0:Y:S01]  /*0010*/  S2R R0, SR_CTAID.X ;  /* 0x0000000000007919 */ /* 0x000e220000002500 */
[----:B------:R-:W-:Y:S01]  /*0020*/  IMAD.MOV.U32 R5, RZ, RZ, -0x200 ;  /* 0xfffffe00ff057424 */ /* 0x000fe200078e00ff */
[----:B------:R-:W-:Y:S01]  /*0030*/  ULDC.64 UR4, c[0x0][0x118] ;  /* 0x0000460000047ab9 */ /* 0x000fe20000000a00 */
[----:B------:R-:W-:Y:S01]  /*0040*/  PRMT R4, RZ, 0x7610, R4 ;  /* 0x00007610ff047816 */ /* 0x000fe20000000004 */
        /* <DEDUP_REMOVED lines=14> */
[----:B------:R-:W-:Y:S01]  /*0130*/  ISETP.GE.AND P3, PT, R7, R2, PT ;  /* 0x000000020700720c */ /* 0x000fe20003f66270 */
[----:B------:R-:W-:Y:S01]  /*0140*/  @!P1 IMAD.WIDE.U32 R12, R12, R13, c[0x0][0x180] ;  /* 0x000060000c0c9625 */ /* 0x000fe200078e000d */
[----:B------:R-:W-:-:S04]  /*0150*/  PRMT R6, RZ, 0x7610, R6 ;  /* 0x00007610ff067816 */ /* 0x000fc80000000006 */
[----:B------:R1:W3:Y:S07]  /*0160*/  @!P1 LDG.E.U16 R4, [R12.64] ;  /* 0x000000040c049981 */ /* 0x0002ee000c1e1500 */
[----:B------:R-:W-:Y:S01]  /*0170*/  @!P3 IMAD R14, R0, 0x200, R7 ;  /* 0x00000200000eb824 */ /* 0x000fe200078e0207 */
[----:B------:R-:W-:-:S04]  /*0180*/  @!P3 IADD3 R7, R7, 0x80, RZ ;  /* 0x000000800707b810 */ /* 0x000fc80007ffe0ff */
[----:B------:R-:W-:Y:S01]  /*0190*/  ISETP.GE.AND P2, PT, R7, R2, PT ;  /* 0x000000020700720c */ /* 0x000fe20003f46270 */
[----:B------:R-:W-:-:S04]  /*01a0*/  @!P3 IMAD.MOV.U32 R15, RZ, RZ, 0x2 ;  /* 0x00000002ff0fb424 */ /* 0x000fc800078e00ff */
[----:B------:R-:W-:-:S05]  /*01b0*/  @!P3 IMAD.WIDE.U32 R14, R14, R15, c[0x0][0x180] ;  /* 0x000060000e0eb625 */ /* 0x000fca00078e000f */
[----:B------:R-:W4:Y:S03]  /*01c0*/  @!P3 LDG.E.U16 R6, [R14.64] ;  /* 0x000000040e06b981 */ /* 0x000f26000c1e1500 */
[--C-:B------:R-:W-:Y:S02]  /*01d0*/  @!P2 IMAD R10, R0, 0x200, R7.reuse ;  /* 0x00000200000aa824 */ /* 0x100fe400078e0207 */
[----:B------:R-:W-:Y:S01]  /*01e0*/  @!P2 IMAD.MOV.U32 R11, RZ, RZ, 0x2 ;  /* 0x00000002ff0ba424 */ /* 0x000fe200078e00ff */
[----:B------:R-:W-:-:S03]  /*01f0*/  PRMT R7, RZ, 0x7610, R7 ;  /* 0x00007610ff077816 */ /* 0x000fc60000000007 */
[----:B------:R-:W-:-:S05]  /*0200*/  @!P2 IMAD.WIDE.U32 R10, R10, R11, c[0x0][0x180] ;  /* 0x000060000a0aa625 */ /* 0x000fca00078e000b */
[----:B------:R5:W4:Y:S01]  /*0210*/  @!P2 LDG.E.U16 R7, [R10.64] ;  /* 0x000000040a07a981 */ /* 0x000b22000c1e1500 */
[----:B0-----:R-:W0:Y:S01]  /*0220*/  @!P0 LDC.U16 R8, c[0x0][0x168] ;  /* 0x00005a00ff088b82 */ /* 0x001e220000000400 */
[C---:B------:R-:W-:Y:S02]  /*0230*/  IADD3 R9, R3.reuse, 0x80, RZ ;  /* 0x0000008003097810 */ /* 0x040fe40007ffe0ff */
[----:B-1----:R-:W-:Y:S02]  /*0240*/  IADD3 R13, R3, 0x180, RZ ;  /* 0x00000180030d7810 */ /* 0x002fe40007ffe0ff */
[-C--:B------:R-:W-:Y:S02]  /*0250*/  ISETP.GE.AND P2, PT, R9, R2.reuse, PT ;  /* 0x000000020900720c */ /* 0x080fe40003f46270 */
[----:B------:R-:W-:Y:S02]  /*0260*/  ISETP.GE.AND P1, PT, R13, R2, PT ;  /* 0x000000020d00720c */ /* 0x000fe40003f26270 */
[----:B------:R-:W-:-:S04]  /*0270*/  IADD3 R9, R3, 0x100, RZ ;  /* 0x0000010003097810 */ /* 0x000fc80007ffe0ff */
[----:B------:R-:W-:-:S05]  /*0280*/  ISETP.GE.AND P3, PT, R9, R2, PT ;  /* 0x000000020900720c */ /* 0x000fca0003f66270 */
[----:B------:R-:W1:Y:S08]  /*0290*/  @!P2 LDC.U16 R9, c[0x0][0x168] ;  /* 0x00005a00ff09ab82 */ /* 0x000e700000000400 */
[----:B-----5:R-:W5:Y:S01]  /*02a0*/  @!P1 LDC.U16 R10, c[0x0][0x168] ;  /* 0x00005a00ff0a9b82 */ /* 0x020f620000000400 */
[----:B0-----:R-:W-:-:S07]  /*02b0*/  @!P0 PRMT R8, RZ, 0x5410, R8 ;  /* 0x00005410ff088816 */ /* 0x001fce0000000008 */
[----:B------:R-:W0:Y:S01]  /*02c0*/  @!P3 LDC.U16 R12, c[0x0][0x168] ;  /* 0x00005a00ff0cbb82 */ /* 0x000e220000000400 */
[----:B------:R-:W0:Y:S01]  /*02d0*/  @!P0 MUFU.LG2 R8, R8 ;  /* 0x0000000800088308 */ /* 0x000e220000000c00 */
[----:B-1----:R-:W-:Y:S02]  /*02e0*/  @!P2 PRMT R9, RZ, 0x5410, R9 ;  /* 0x00005410ff09a816 */ /* 0x002fe40000000009 */
[----:B-----5:R-:W-:-:S05]  /*02f0*/  @!P1 PRMT R10, RZ, 0x5410, R10 ;  /* 0x00005410ff0a9816 */ /* 0x020fca000000000a */
[----:B------:R-:W1:Y:S01]  /*0300*/  @!P2 MUFU.LG2 R9, R9 ;  /* 0x000000090009a308 */ /* 0x000e620000000c00 */
[----:B0-----:R-:W-:-:S07]  /*0310*/  @!P3 PRMT R12, RZ, 0x5410, R12 ;  /* 0x00005410ff0cb816 */ /* 0x001fce000000000c */
[----:B------:R-:W-:Y:S08]  /*0320*/  @!P1 MUFU.LG2 R10, R10 ;  /* 0x0000000a000a9308 */ /* 0x000ff00000000c00 */
[----:B------:R-:W0:Y:S01]  /*0330*/  @!P3 MUFU.LG2 R11, R12 ;  /* 0x0000000c000bb308 */ /* 0x000e220000000c00 */
[----:B------:R-:W-:Y:S01]  /*0340*/  @!P0 IMAD.MOV.U32 R13, RZ, RZ, 0x2 ;  /* 0x00000002ff0d8424 */ /* 0x000fe200078e00ff */
[----:B------:R-:W-:Y:S01]  /*0350*/  BSSY B0, `(.L_x_34258) ;  /* 0x0000021000007945 */ /* 0x000fe20003800000 */
[----:B--2---:R-:W-:-:S05]  /*0360*/  @!P0 PRMT R5, RZ, 0x5410, R5 ;  /* 0x00005410ff058816 */ /* 0x004fca0000000005 */
[----:B------:R-:W-:-:S06]  /*0370*/  @!P0 FMUL.FTZ R5, R5, R8 ;  /* 0x0000000805058220 */ /* 0x000fcc0000410000 */
[----:B------:R-:W2:Y:S01]  /*0380*/  @!P0 MUFU.EX2 R5, R5 ;  /* 0x0000000500058308 */ /* 0x000ea20000000800 */
[----:B---3--:R-:W-:-:S05]  /*0390*/  @!P2 PRMT R4, RZ, 0x5410, R4 ;  /* 0x00005410ff04a816 */ /* 0x008fca0000000004 */
[----:B-1----:R-:W-:-:S04]  /*03a0*/  @!P2 FMUL.FTZ R4, R9, R4 ;  /* 0x000000040904a220 */ /* 0x002fc80000410000 */
[----:B------:R1:W3:Y:S01]  /*03b0*/  @!P2 MUFU.EX2 R8, R4 ;  /* 0x000000040008a308 */ /* 0x0002e20000000800 */
[----:B----4-:R-:W-:-:S05]  /*03c0*/  @!P3 PRMT R6, RZ, 0x5410, R6 ;  /* 0x00005410ff06b816 */ /* 0x010fca0000000006 */
[----:B0-----:R-:W-:Y:S01]  /*03d0*/  @!P3 FMUL.FTZ R6, R11, R6 ;  /* 0x000000060b06b220 */ /* 0x001fe20000410000 */
[----:B------:R-:W-:-:S05]  /*03e0*/  @!P1 PRMT R7, RZ, 0x5410, R7 ;  /* 0x00005410ff079816 */ /* 0x000fca0000000007 */
[----:B------:R-:W-:Y:S02]  /*03f0*/  @!P1 FMUL.FTZ R7, R10, R7 ;  /* 0x000000070a079220 */ /* 0x000fe40000410000 */
[----:B------:R-:W-:Y:S01]  /*0400*/  @!P0 IMAD R10, R0, 0x200, R3 ;  /* 0x00000200000a8824 */ /* 0x000fe200078e0203 */
[----:B--2---:R-:W-:-:S03]  /*0410*/  @!P0 F2FP.BF16.PACK_AB R11, RZ, R5 ;  /* 0x00000005ff0b823e */ /* 0x004fc600000010ff */
[----:B-1----:R-:W-:Y:S01]  /*0420*/  @!P0 IMAD.WIDE.U32 R4, R10, R13, c[0x0][0x178] ;  /* 0x00005e000a048625 */ /* 0x002fe200078e000d */
[----:B------:R-:W-:-:S04]  /*0430*/  @!P0 IADD3 R3, R3, 0x80, RZ ;  /* 0x0000008003038810 */ /* 0x000fc80007ffe0ff */
[----:B------:R0:W-:Y:S01]  /*0440*/  @!P0 STG.E.U16 [R4.64], R11 ;  /* 0x0000000b04008986 */ /* 0x0001e2000c101504 */
[----:B------:R-:W1:Y:S01]  /*0450*/  @!P3 MUFU.EX2 R6, R6 ;  /* 0x000000060006b308 */ /* 0x000e620000000800 */
[----:B------:R-:W-:-:S07]  /*0460*/  ISETP.GE.AND P4, PT, R3, R2, PT ;  /* 0x000000020300720c */ /* 0x000fce0003f86270 */
[----:B------:R0:W2:Y:S01]  /*0470*/  @!P1 MUFU.EX2 R9, R7 ;  /* 0x0000000700099308 */ /* 0x0000a20000000800 */
[----:B---3--:R-:W-:Y:S02]  /*0480*/  @!P2 F2FP.BF16.PACK_AB R8, RZ, R8 ;  /* 0x00000008ff08a23e */ /* 0x008fe400000010ff */
[----:B-1----:R-:W-:-:S03]  /*0490*/  @!P3 F2FP.BF16.PACK_AB R6, RZ, R6 ;  /* 0x00000006ff06b23e */ /* 0x002fc600000010ff */
        /* <DEDUP_REMOVED lines=12> */
.L_x_34259:
[----:B0-----:R-:W-:Y:S05]  /*0560*/  BSYNC B0 ;  /* 0x0000000000007941 */ /* 0x001fea0003800000 */
.L_x_34258:
[----:B------:R-:W-:Y:S02]  /*0570*/  ISETP.GE.AND P0, PT, R3, R2, PT ;  /* 0x000000020300720c */ /* 0x000fe40003f06270 */
[----:B--2---:R-:W-:-:S11]  /*0580*/  @!P1 F2FP.BF16.PACK_AB R9, RZ, R9 ;  /* 0x00000009ff09923e */ /* 0x004fd600000010ff */
[----:B------:R-:W-:Y:S05]  /*0590*/  @P0 EXIT ;  /* 0x000000000000094d */ /* 0x000fea0003800000 */
[----:B------:R-:W-:Y:S02]  /*05a0*/  IMAD R3, R0, 0x200, R3 ;  /* 0x0000020000037824 */ /* 0x000fe400078e0203 */
[----:B------:R-:W-:-:S04]  /*05b0*/  IMAD.MOV.U32 R2, RZ, RZ, 0x2 ;  /* 0x00000002ff027424 */ /* 0x000fc800078e00ff */
[----:B------:R-:W-:-:S05]  /*05c0*/  IMAD.WIDE.U32 R2, R3, R2, c[0x0][0x178] ;  /* 0x00005e0003027625 */ /* 0x000fca00078e0002 */
[----:B------:R-:W-:Y:S01]  /*05d0*/  STG.E.U16 [R2.64], R9 ;  /* 0x0000000902007986 */ /* 0x000fe2000c101504 */
[----:B------:R-:W-:Y:S05]  /*05e0*/  EXIT ;  /* 0x000000000000794d */ /* 0x000fea0003800000 */
.L_x_34260:
        /* <DEDUP_REMOVED lines=9> */
.L_x_61887:


//--------------------- .text._ZN2at6native29vectorized_elementwise_kernelILi2EZNS0_50_GLOBAL__N__2680c7bb_12_PowKernel_cu_b2145a98_318422pow_scalar_tensor_implIN3c108BFloat16EEEvRNS_18TensorIteratorBaseET_EUlS5_E_St5arrayIPcLm2EEEEviT0_T1_ --------------------------
	.section	.text._ZN2at6native29vectorized_elementwise_kernelILi2EZNS0_50_GLOBAL__N__2680c7bb_12_PowKernel_cu_b2145a98_318422pow_scalar_tensor_implIN3c108BFloat16EEEvRNS_18TensorIteratorBaseET_EUlS5_E_St5arrayIPcLm2EEEEviT0_T1_,"ax",@progbits
	.sectioninfo	@"SHI_REGISTERS=24"
	.align	128
        .global         _ZN2at6native29vectorized_elementwise_kernelILi2EZNS0_50_GLOBAL__N__2680c7bb_12_PowKernel_cu_b2145a98_318422pow_scalar_tensor_implIN3c108BFloat16EEEvRNS_18TensorIteratorBaseET_EUlS5_E_St5arrayIPcLm2EEEEviT0_T1_
        .type           _ZN2at6native29vectorized_elementwise_kernelILi2EZNS0_50_GLOBAL__N__2680c7bb_12_PowKernel_cu_b2145a98_318422pow_scalar_tensor_implIN3c108BFloat16EEEvRNS_18TensorIteratorBaseET_EUlS5_E_St5arrayIPcLm2EEEEviT0_T1_,@function
        .size           _ZN2at6native29vectorized_elementwise_kernelILi2EZNS0_50_GLOBAL__N__2680c7bb_12_PowKernel_cu_b2145a98_318422pow_scalar_tensor_implIN3c108BFloat16EEEvRNS_18TensorIteratorBaseET_EUlS5_E_St5arrayIPcLm2EEEEviT0_T1_,(.L_x_61888 - _ZN2at6native29vectorized_elementwise_kernelILi2EZNS0_50_GLOBAL__N__2680c7bb_12_PowKernel_cu_b2145a98_318422pow_scalar_tensor_implIN3c108BFloat16EEEvRNS_18TensorIteratorBaseET_EUlS5_E_St5arrayIPcLm2EEEEviT0_T1_)
        .other          _ZN2at6native29vectorized_elementwise_kernelILi2EZNS0_50_GLOBAL__N__2680c7bb_12_PowKernel_cu_b2145a98_318422pow_scalar_tensor_implIN3c108BFloat16EEEvRNS_18TensorIteratorBaseET_EUlS5_E_St5arrayIPcLm2EEEEviT0_T1_,@"STO_CUDA_ENTRY STV_DEFAULT"
_ZN2at6native29vectorized_elementwise_kernelILi2EZNS0_50_GLOBAL__N__2680c7bb_12_PowKernel_cu_b2145a98_318422pow_scalar_tensor_implIN3c108BFloat16EEEvRNS_18TensorIteratorBaseET_EUlS5_E_St5arrayIPcLm2EEEEviT0_T1_:
.text._ZN2at6native29vectorized_elementwise_kernelILi2EZNS0_50_GLOBAL__N__2680c7bb_12_PowKernel_cu_b2145a98_318422pow_scalar_tensor_implIN3c108BFloat16EEEvRNS_18TensorIteratorBaseET_EUlS5_E_St5arrayIPcLm2EEEEviT0_T1_:
        /* <DEDUP_REMOVED lines=12> */
[----:B------:R2:W3:Y:S04]  /*00c0*/  LDG.E R7, [R8.64] ;  /* 0x0000000608077981 */ /* 0x0004e8000c1e1900 */
[----:B------:R2:W4:Y:S04]  /*00d0*/  LDG.E R12, [R8.64+0x400] ;  /* 0x00040006080c7981 */ /* 0x000528000c1e1900 */
[----:B------:R2:W5:Y:S01]  /*00e0*/  LDG.E R14, [R8.64+0x600] ;  /* 0x00060006080e7981 */ /* 0x000562000c1e1900 */
[----:B------:R-:W-:-:S02]  /*00f0*/  ULDC.U16 UR4, c[0x0][0x168] ;  /* 0x00005a0000047ab9 */ /* 0x000fc40000000400 */
[----:B------:R-:W-:-:S09]  /*0100*/  UPRMT UR4, URZ, 0x5410, UR4 ;  /* 0x000054103f047896 */ /* 0x000fd20008000004 */
[----:B------:R-:W0:Y:S01]  /*0110*/  MUFU.LG2 R6, UR4 ;  /* 0x0000000400067d08 */ /* 0x000e220008000c00 */
[----:B--2---:R-:W-:Y:S02]  /*0120*/  PRMT R9, RZ, 0x7610, R10 ;  /* 0x00007610ff097816 */ /* 0x004fe4000000000a */
[----:B---3--:R-:W-:-:S03]  /*0130*/  PRMT R5, RZ, 0x5410, R7 ;  /* 0x00005410ff057816 */ /* 0x008fc60000000007 */
[----:B0-----:R-:W-:Y:S02]  /*0140*/  FMUL.FTZ R9, R6, R9 ;  /* 0x0000000906097220 */ /* 0x001fe40000410000 */
[----:B------:R-:W-:Y:S01]  /*0150*/  FMUL.FTZ R4, R5, R6 ;  /* 0x0000000605047220 */ /* 0x000fe20000410000 */
[----:B------:R-:W-:Y:S02]  /*0160*/  PRMT R5, RZ, 0x7610, R7 ;  /* 0x00007610ff057816 */ /* 0x000fe40000000007 */
[----:B------:R-:W-:Y:S02]  /*0170*/  PRMT R7, RZ, 0x5410, R10 ;  /* 0x00005410ff077816 */ /* 0x000fe4000000000a */
[----:B------:R4:W-:Y:S02]  /*0180*/  MUFU.EX2 R10, R9 ;  /* 0x00000009000a7308 */ /* 0x0009e40000000800 */
[----:B----4-:R-:W-:-:S05]  /*0190*/  PRMT R9, RZ, 0x5410, R12 ;  /* 0x00005410ff097816 */ /* 0x010fca000000000c */
[----:B------:R-:W-:Y:S01]  /*01a0*/  FMUL.FTZ R11, R6, R9 ;  /* 0x00000009060b7220 */ /* 0x000fe20000410000 */
[----:B------:R-:W-:-:S05]  /*01b0*/  PRMT R9, RZ, 0x7610, R12 ;  /* 0x00007610ff097816 */ /* 0x000fca000000000c */
[----:B------:R-:W-:Y:S01]  /*01c0*/  FMUL.FTZ R12, R6, R9 ;  /* 0x00000009060c7220 */ /* 0x000fe20000410000 */
[----:B-----5:R-:W-:-:S05]  /*01d0*/  PRMT R9, RZ, 0x5410, R14 ;  /* 0x00005410ff097816 */ /* 0x020fca000000000e */
[C---:B------:R-:W-:Y:S01]  /*01e0*/  FMUL.FTZ R13, R6.reuse, R9 ;  /* 0x00000009060d7220 */ /* 0x040fe20000410000 */
[----:B------:R-:W-:Y:S01]  /*01f0*/  PRMT R9, RZ, 0x7610, R14 ;  /* 0x00007610ff097816 */ /* 0x000fe2000000000e */
[C---:B------:R-:W-:Y:S02]  /*0200*/  FMUL.FTZ R5, R6.reuse, R5 ;  /* 0x0000000506057220 */ /* 0x040fe40000410000 */
[C---:B------:R-:W-:Y:S02]  /*0210*/  FMUL.FTZ R7, R6.reuse, R7 ;  /* 0x0000000706077220 */ /* 0x040fe40000410000 */
[----:B------:R-:W-:Y:S01]  /*0220*/  FMUL.FTZ R6, R6, R9 ;  /* 0x0000000906067220 */ /* 0x000fe20000410000 */
[----:B------:R-:W-:Y:S08]  /*0230*/  MUFU.EX2 R4, R4 ;  /* 0x0000000400047308 */ /* 0x000ff00000000800 */
[----:B------:R-:W0:Y:S08]  /*0240*/  MUFU.EX2 R5, R5 ;  /* 0x0000000500057308 */ /* 0x000e300000000800 */
        /* <DEDUP_REMOVED lines=16> */
.L_x_34261:
[----:B------:R-:W0:Y:S01]  /*0350*/  S2R R3, SR_TID.X ;  /* 0x0000000000037919 */ /* 0x000e220000002100 */
[----:B------:R-:W-:-:S02]  /*0360*/  PRMT R4, RZ, 0x7610, R4 ;  /* 0x00007610ff047816 */ /* 0x000fc40000000004 */
        /* <DEDUP_REMOVED lines=10> */
[----:B------:R0:W2:Y:S01]  /*0410*/  @!P1 LDG.E.U16 R4, [R6.64] ;  /* 0x0000000606049981 */ /* 0x0000a2000c1e1500 */
[----:B------:R-:W-:Y:S01]  /*0420*/  @!P0 IMAD.MOV.U32 R15, RZ, RZ, 0x2 ;  /* 0x00000002ff0f8424 */ /* 0x000fe200078e00ff */
[----:B------:R-:W-:-:S03]  /*0430*/  PRMT R8, RZ, 0x7610, R8 ;  /* 0x00007610ff087816 */ /* 0x000fc60000000008 */
[----:B------:R-:W-:-:S04]  /*0440*/  @!P0 IMAD.WIDE.U32 R14, R14, R15, c[0x0][0x180] ;  /* 0x000060000e0e8625 */ /* 0x000fc800078e000f */
[----:B------:R-:W-:Y:S01]  /*0450*/  @!P2 IMAD.IADD R12, R0, 0x1, R11 ;  /* 0x00000001000ca824 */ /* 0x000fe200078e020b */
[----:B------:R-:W-:Y:S01]  /*0460*/  @!P2 IADD3 R11, R11, 0x80, RZ ;  /* 0x000000800b0ba810 */ /* 0x000fe20007ffe0ff */
[----:B------:R1:W3:Y:S01]  /*0470*/  @!P0 LDG.E.U16 R8, [R14.64] ;  /* 0x000000060e088981 */ /* 0x0002e2000c1e1500 */
[----:B------:R-:W-:Y:S02]  /*0480*/  @!P2 IMAD.MOV.U32 R13, RZ, RZ, 0x2 ;  /* 0x00000002ff0da424 */ /* 0x000fe400078e00ff */
[----:B------:R-:W-:-:S13]  /*0490*/  ISETP.GE.AND P1, PT, R11, R2, PT ;  /* 0x000000020b00720c */ /* 0x000fda0003f26270 */
[----:B------:R-:W-:Y:S01]  /*04a0*/  @!P1 IMAD.IADD R16, R0, 0x1, R11 ;  /* 0x0000000100109824 */ /* 0x000fe200078e020b */
[----:B------:R-:W-:Y:S01]  /*04b0*/  @!P1 IADD3 R11, R11, 0x80, RZ ;  /* 0x000000800b0b9810 */ /* 0x000fe20007ffe0ff */
[----:B------:R-:W-:-:S03]  /*04c0*/  @!P1 IMAD.MOV.U32 R17, RZ, RZ, 0x2 ;  /* 0x00000002ff119424 */ /* 0x000fc600078e00ff */
[----:B------:R-:W-:-:S13]  /*04d0*/  ISETP.GE.AND P3, PT, R11, R2, PT ;  /* 0x000000020b00720c */ /* 0x000fda0003f66270 */
[----:B------:R-:W-:Y:S01]  /*04e0*/  @!P3 IMAD.IADD R18, R0, 0x1, R11 ;  /* 0x000000010012b824 */ /* 0x000fe200078e020b */
[----:B------:R-:W-:-:S04]  /*04f0*/  @!P3 IADD3 R11, R11, 0x80, RZ ;  /* 0x000000800b0bb810 */ /* 0x000fc80007ffe0ff */
[----:B------:R-:W-:-:S13]  /*0500*/  ISETP.GE.AND P4, PT, R11, R2, PT ;  /* 0x000000020b00720c */ /* 0x000fda0003f86270 */
[----:B0-----:R-:W-:Y:S01]  /*0510*/  @!P4 IMAD.IADD R6, R0, 0x1, R11 ;  /* 0x000000010006c824 */ /* 0x001fe200078e020b */
[----:B------:R-:W-:-:S04]  /*0520*/  @!P4 IADD3 R11, R11, 0x80, RZ ;  /* 0x000000800b0bc810 */ /* 0x000fc80007ffe0ff */
[----:B------:R-:W-:Y:S01]  /*0530*/  ISETP.GE.AND P5, PT, R11, R2, PT ;  /* 0x000000020b00720c */ /* 0x000fe20003fa6270 */
[----:B------:R-:W-:Y:S01]  /*0540*/  @!P1 IMAD.WIDE.U32 R16, R16, R17, c[0x0][0x180] ;  /* 0x0000600010109625 */ /* 0x000fe200078e0011 */
[----:B------:R-:W-:-:S06]  /*0550*/  PRMT R7, RZ, 0x7610, R7 ;  /* 0x00007610ff077816 */ /* 0x000fcc0000000007 */
[----:B------:R0:W4:Y:S05]  /*0560*/  @!P1 LDG.E.U16 R7, [R16.64] ;  /* 0x0000000610079981 */ /* 0x00012a000c1e1500 */
[----:B------:R-:W-:Y:S01]  /*0570*/  @!P5 IMAD.IADD R20, R0, 0x1, R11 ;  /* 0x000000010014d824 */ /* 0x000fe200078e020b */
[----:B------:R-:W-:-:S04]  /*0580*/  @!P5 IADD3 R11, R11, 0x80, RZ ;  /* 0x000000800b0bd810 */ /* 0x000fc80007ffe0ff */
[----:B------:R-:W-:Y:S01]  /*0590*/  ISETP.GE.AND P1, PT, R11, R2, PT ;  /* 0x000000020b00720c */ /* 0x000fe20003f26270 */
[----:B------:R-:W-:Y:S01]  /*05a0*/  @!P2 IMAD.WIDE.U32 R12, R12, R13, c[0x0][0x180] ;  /* 0x000060000c0ca625 */ /* 0x000fe200078e000d */
[----:B------:R-:W-:-:S03]  /*05b0*/  PRMT R9, RZ, 0x7610, R9 ;  /* 0x00007610ff097816 */ /* 0x000fc60000000009 */
[----:B-1----:R-:W-:Y:S02]  /*05c0*/  @!P4 IMAD.MOV.U32 R15, RZ, RZ, 0x2 ;  /* 0x00000002ff0fc424 */ /* 0x002fe400078e00ff */
[----:B------:R-:W-:Y:S01]  /*05d0*/  @!P5 IMAD.MOV.U32 R21, RZ, RZ, 0x2 ;  /* 0x00000002ff15d424 */ /* 0x000fe200078e00ff */
[----:B------:R1:W5:Y:S01]  /*05e0*/  @!P2 LDG.E.U16 R9, [R12.64] ;  /* 0x000000060c09a981 */ /* 0x000362000c1e1500 */
[----:B------:R-:W-:Y:S02]  /*05f0*/  @!P3 IMAD.MOV.U32 R19, RZ, RZ, 0x2 ;  /* 0x00000002ff13b424 */ /* 0x000fe400078e00ff */
[----:B0-----:R-:W-:Y:S01]  /*0600*/  @!P5 IMAD.WIDE.U32 R16, R20, R21, c[0x0][0x180] ;  /* 0x000060001410d625 */ /* 0x001fe200078e0015 */
[----:B------:R-:W-:-:S03]  /*0610*/  PRMT R5, RZ, 0x7610, R5 ;  /* 0x00007610ff057816 */ /* 0x000fc60000000005 */
[----:B------:R-:W-:Y:S02]  /*0620*/  @!P1 IMAD.IADD R14, R0, 0x1, R11 ;  /* 0x00000001000e9824 */ /* 0x000fe400078e020b */
[----:B-1----:R-:W-:Y:S01]  /*0630*/  @!P4 IMAD.WIDE.U32 R12, R6, R15, c[0x0][0x180] ;  /* 0x00006000060cc625 */ /* 0x002fe200078e000f */
[----:B------:R-:W-:-:S03]  /*0640*/  PRMT R6, RZ, 0x7610, R6 ;  /* 0x00007610ff067816 */ /* 0x000fc60000000006 */
[----:B------:R-:W-:Y:S01]  /*0650*/  @!P1 IMAD.MOV.U32 R15, RZ, RZ, 0x2 ;  /* 0x00000002ff0f9424 */ /* 0x000fe200078e00ff */
[----:B------:R-:W-:Y:S01]  /*0660*/  PRMT R10, RZ, 0x7610, R10 ;  /* 0x00007610ff0a7816 */ /* 0x000fe2000000000a */
[----:B------:R-:W-:Y:S01]  /*0670*/  @!P3 IMAD.WIDE.U32 R18, R18, R19, c[0x0][0x180] ;  /* 0x000060001212b625 */ /* 0x000fe200078e0013 */
[----:B------:R-:W-:Y:S01]  /*0680*/  PRMT R11, RZ, 0x7610, R11 ;  /* 0x00007610ff0b7816 */ /* 0x000fe2000000000b */
[----:B------:R0:W5:Y:S02]  /*0690*/  @!P5 LDG.E.U16 R6, [R16.64] ;  /* 0x000000061006d981 */ /* 0x000164000c1e1500 */
[----:B------:R-:W-:Y:S02]  /*06a0*/  @!P1 IMAD.WIDE.U32 R14, R14, R15, c[0x0][0x180] ;  /* 0x000060000e0e9625 */ /* 0x000fe400078e000f */
[----:B------:R1:W5:Y:S04]  /*06b0*/  @!P4 LDG.E.U16 R5, [R12.64] ;  /* 0x000000060c05c981 */ /* 0x000368000c1e1500 */
[----:B------:R0:W5:Y:S04]  /*06c0*/  @!P3 LDG.E.U16 R10, [R18.64] ;  /* 0x00000006120ab981 */ /* 0x000168000c1e1500 */
[----:B------:R1:W5:Y:S01]  /*06d0*/  @!P1 LDG.E.U16 R11, [R14.64] ;  /* 0x000000060e0b9981 */ /* 0x000362000c1e1500 */
[----:B0-----:R-:W-:-:S04]  /*06e0*/  IADD3 R19, R3, 0x80, RZ ;  /* 0x0000008003137810 */ /* 0x001fc80007ffe0ff */
[----:B------:R-:W-:-:S13]  /*06f0*/  ISETP.GE.AND P6, PT, R19, R2, PT ;  /* 0x000000021300720c */ /* 0x000fda0003fc6270 */
[----:B------:R-:W0:Y:S02]  /*0700*/  @!P6 LDC.U16 R18, c[0x0][0x168] ;  /* 0x00005a00ff12eb82 */ /* 0x000e240000000400 */
[----:B0-----:R-:W-:-:S04]  /*0710*/  @!P6 PRMT R18, RZ, 0x5410, R18 ;  /* 0x00005410ff12e816 */ /* 0x001fc80000000012 */
[----:B-1----:R0:W1:Y:S01]  /*0720*/  @!P6 MUFU.LG2 R13, R18 ;  /* 0x00000012000de308 */ /* 0x0020620000000c00 */
[----:B------:R-:W-:Y:S01]  /*0730*/  IADD3 R15, R3, 0x180, RZ ;  /* 0x00000180030f7810 */ /* 0x000fe20007ffe0ff */
[----:B------:R-:W0:Y:S03]  /*0740*/  @!P0 LDC.U16 R14, c[0x0][0x168] ;  /* 0x00005a00ff0e8b82 */ /* 0x000e260000000400 */
[-C--:B------:R-:W-:Y:S02]  /*0750*/  ISETP.GE.AND P2, PT, R15, R2.reuse, PT ;  /* 0x000000020f00720c */ /* 0x080fe40003f46270 */
[C---:B------:R-:W-:Y:S02]  /*0760*/  IADD3 R15, R3.reuse, 0x300, RZ ;  /* 0x00000300030f7810 */ /* 0x040fe40007ffe0ff */
[----:B------:R-:W-:Y:S02]  /*0770*/  IADD3 R17, R3, 0x280, RZ ;  /* 0x0000028003117810 */ /* 0x000fe40007ffe0ff */
[----:B------:R-:W-:-:S02]  /*0780*/  ISETP.GE.AND P5, PT, R15, R2, PT ;  /* 0x000000020f00720c */ /* 0x000fc40003fa6270 */
[----:B------:R-:W-:-:S05]  /*0790*/  ISETP.GE.AND P4, PT, R17, R2, PT ;  /* 0x000000021100720c */ /* 0x000fca0003f86270 */
[----:B------:R-:W1:Y:S08]  /*07a0*/  @!P2 LDC.U16 R15, c[0x0][0x168] ;  /* 0x00005a00ff0fab82 */ /* 0x000e700000000400 */
[----:B------:R-:W2:Y:S01]  /*07b0*/  @!P5 LDC.U16 R21, c[0x0][0x168] ;  /* 0x00005a00ff15db82 */ /* 0x000ea20000000400 */
[----:B0-----:R-:W-:-:S07]  /*07c0*/  @!P0 PRMT R18, RZ, 0x5410, R14 ;  /* 0x00005410ff128816 */ /* 0x001fce000000000e */
[----:B------:R-:W0:Y:S01]  /*07d0*/  @!P4 LDC.U16 R20, c[0x0][0x168] ;  /* 0x00005a00ff14cb82 */ /* 0x000e220000000400 */
[----:B------:R-:W-:Y:S01]  /*07e0*/  @!P0 MUFU.LG2 R18, R18 ;  /* 0x0000001200128308 */ /* 0x000fe20000000c00 */
[----:B-1----:R-:W-:-:S07]  /*07f0*/  @!P2 PRMT R16, RZ, 0x5410, R15 ;  /* 0x00005410ff10a816 */ /* 0x002fce000000000f */
[----:B------:R-:W-:Y:S01]  /*0800*/  @!P2 MUFU.LG2 R16, R16 ;  /* 0x000000100010a308 */ /* 0x000fe20000000c00 */
[----:B0-----:R-:W-:Y:S02]  /*0810*/  @!P4 PRMT R14, RZ, 0x5410, R20 ;  /* 0x00005410ff0ec816 */ /* 0x001fe40000000014 */
[----:B--2---:R-:W-:-:S05]  /*0820*/  @!P6 PRMT R4, RZ, 0x5410, R4 ;  /* 0x00005410ff04e816 */ /* 0x004fca0000000004 */
[----:B------:R-:W-:Y:S01]  /*0830*/  @!P6 FMUL.FTZ R4, R4, R13 ;  /* 0x0000000d0404e220 */ /* 0x000fe20000410000 */
[----:B------:R-:W-:-:S05]  /*0840*/  IADD3 R13, R3, 0x100, RZ ;  /* 0x00000100030d7810 */ /* 0x000fca0007ffe0ff */
[----:B------:R-:W0:Y:S01]  /*0850*/  @!P6 MUFU.EX2 R4, R4 ;  /* 0x000000040004e308 */ /* 0x000e220000000800 */
[----:B------:R-:W-:Y:S02]  /*0860*/  ISETP.GE.AND P1, PT, R13, R2, PT ;  /* 0x000000020d00720c */ /* 0x000fe40003f26270 */
[----:B------:R-:W-:-:S04]  /*0870*/  IADD3 R13, R3, 0x200, RZ ;  /* 0x00000200030d7810 */ /* 0x000fc80007ffe0ff */
[----:B------:R-:W-:Y:S02]  /*0880*/  ISETP.GE.AND P3, PT, R13, R2, PT ;  /* 0x000000020d00720c */ /* 0x000fe40003f66270 */
[----:B------:R-:W-:Y:S02]  /*0890*/  IADD3 R13, R3, 0x380, RZ ;  /* 0x00000380030d7810 */ /* 0x000fe40007ffe0ff */
[----:B0-----:R-:W-:Y:S02]  /*08a0*/  @!P6 F2FP.BF16.PACK_AB R4, RZ, R4 ;  /* 0x00000004ff04e23e */ /* 0x001fe400000010ff */
[----:B------:R-:W-:-:S07]  /*08b0*/  ISETP.GE.AND P6, PT, R13, R2, PT ;  /* 0x000000020d00720c */ /* 0x000fce0003fc6270 */
[----:B------:R-:W0:Y:S08]  /*08c0*/  @!P3 LDC.U16 R19, c[0x0][0x168] ;  /* 0x00005a00ff13bb82 */ /* 0x000e300000000400 */
[----:B------:R-:W1:Y:S08]  /*08d0*/  @!P1 LDC.U16 R13, c[0x0][0x168] ;  /* 0x00005a00ff0d9b82 */ /* 0x000e700000000400 */
[----:B------:R-:W2:Y:S01]  /*08e0*/  @!P6 LDC.U16 R12, c[0x0][0x168] ;  /* 0x00005a00ff0ceb82 */ /* 0x000ea20000000400 */
[----:B0-----:R-:W-:-:S02]  /*08f0*/  @!P3 PRMT R15, RZ, 0x5410, R19 ;  /* 0x00005410ff0fb816 */ /* 0x001fc40000000013 */
[----:B---3--:R-:W-:Y:S02]  /*0900*/  @!P0 PRMT R19, RZ, 0x5410, R8 ;  /* 0x00005410ff138816 */ /* 0x008fe40000000008 */
[----:B-1----:R-:W-:-:S03]  /*0910*/  @!P1 PRMT R17, RZ, 0x5410, R13 ;  /* 0x00005410ff119816 */ /* 0x002fc6000000000d */
[----:B------:R-:W-:Y:S01]  /*0920*/  @!P0 FMUL.FTZ R8, R19, R18 ;  /* 0x0000001213088220 */ /* 0x000fe20000410000 */
[----:B------:R-:W-:Y:S01]  /*0930*/  @!P5 PRMT R13, RZ, 0x5410, R21 ;  /* 0x00005410ff0dd816 */ /* 0x000fe20000000015 */
[----:B------:R-:W-:Y:S01]  /*0940*/  @!P4 MUFU.LG2 R14, R14 ;  /* 0x0000000e000ec308 */ /* 0x000fe20000000c00 */
[----:B--2---:R-:W-:-:S07]  /*0950*/  @!P6 PRMT R12, RZ, 0x5410, R12 ;  /* 0x00005410ff0ce816 */ /* 0x004fce000000000c */
[----:B------:R-:W0:Y:S08]  /*0960*/  @!P5 MUFU.LG2 R13, R13 ;  /* 0x0000000d000dd308 */ /* 0x000e300000000c00 */
[----:B------:R-:W1:Y:S01]  /*0970*/  @!P0 MUFU.EX2 R8, R8 ;  /* 0x0000000800088308 */ /* 0x000e620000000800 */
[----:B----4-:R-:W-:-:S07]  /*0980*/  @!P2 PRMT R7, RZ, 0x5410, R7 ;  /* 0x00005410ff07a816 */ /* 0x010fce0000000007 */
[----:B------:R-:W2:Y:S08]  /*0990*/  @!P1 MUFU.LG2 R17, R17 ;  /* 0x0000001100119308 */ /* 0x000eb00000000c00 */
[----:B------:R-:W3:Y:S08]  /*09a0*/  @!P3 MUFU.LG2 R15, R15 ;  /* 0x0000000f000fb308 */ /* 0x000ef00000000c00 */
[----:B------:R-:W4:Y:S01]  /*09b0*/  @!P6 MUFU.LG2 R12, R12 ;  /* 0x0000000c000ce308 */ /* 0x000f220000000c00 */
[----:B-----5:R-:W-:-:S02]  /*09c0*/  @!P1 PRMT R18, RZ, 0x5410, R9 ;  /* 0x00005410ff129816 */ /* 0x020fc40000000009 */
[----:B------:R-:W-:Y:S01]  /*09d0*/  @!P5 PRMT R6, RZ, 0x5410, R6 ;  /* 0x00005410ff06d816 */ /* 0x000fe20000000006 */
[----:B------:R-:W-:Y:S01]  /*09e0*/  @!P2 FMUL.FTZ R16, R7, R16 ;  /* 0x000000100710a220 */ /* 0x000fe20000410000 */
[----:B------:R-:W-:-:S03]  /*09f0*/  @!P4 PRMT R5, RZ, 0x5410, R5 ;  /* 0x00005410ff05c816 */ /* 0x000fc60000000005 */
[----:B0-----:R-:W-:Y:S01]  /*0a00*/  @!P5 FMUL.FTZ R13, R6, R13 ;  /* 0x0000000d060dd220 */ /* 0x001fe20000410000 */
[----:B-1----:R-:W-:Y:S02]  /*0a10*/  @!P0 F2FP.BF16.PACK_AB R8, RZ, R8 ;  /* 0x00000008ff08823e */ /* 0x002fe400000010ff */
[----:B------:R-:W-:Y:S01]  /*0a20*/  @!P3 PRMT R10, RZ, 0x5410, R10 ;  /* 0x00005410ff0ab816 */ /* 0x000fe2000000000a */
[----:B------:R-:W-:Y:S01]  /*0a30*/  @!P0 IMAD.IADD R6, R0, 0x1, R3 ;  /* 0x0000000100068824 */ /* 0x000fe200078e0203 */
[----:B------:R-:W-:Y:S01]  /*0a40*/  @!P6 PRMT R11, RZ, 0x5410, R11 ;  /* 0x00005410ff0be816 */ /* 0x000fe2000000000b */
[----:B------:R-:W-:Y:S02]  /*0a50*/  @!P0 IMAD.MOV.U32 R7, RZ, RZ, 0x2 ;  /* 0x00000002ff078424 */ /* 0x000fe400078e00ff */
[----:B------:R-:W-:Y:S01]  /*0a60*/  @!P4 FMUL.FTZ R5, R5, R14 ;  /* 0x0000000e0505c220 */ /* 0x000fe20000410000 */
[----:B------:R-:W-:Y:S01]  /*0a70*/  PRMT R14, R8, 0x7610, R14 ;  /* 0x00007610080e7816 */ /* 0x000fe2000000000e */
[----:B--2---:R-:W-:-:S02]  /*0a80*/  @!P1 FMUL.FTZ R9, R18, R17 ;  /* 0x0000001112099220 */ /* 0x004fc40000410000 */
[----:B---3--:R-:W-:Y:S02]  /*0a90*/  @!P3 FMUL.FTZ R10, R10, R15 ;  /* 0x0000000f0a0ab220 */ /* 0x008fe40000410000 */
[----:B----4-:R-:W-:Y:S02]  /*0aa0*/  @!P6 FMUL.FTZ R11, R11, R12 ;  /* 0x0000000c0b0be220 */ /* 0x010fe40000410000 */
[----:B------:R-:W-:Y:S01]  /*0ab0*/  @!P0 IMAD.WIDE.U32 R6, R6, R7, c[0x0][0x178] ;  /* 0x00005e0006068625 */ /* 0x000fe200078e0007 */
[----:B------:R-:W-:Y:S01]  /*0ac0*/  @!P0 IADD3 R3, R3, 0x80, RZ ;  /* 0x0000008003038810 */ /* 0x000fe20007ffe0ff */
[----:B------:R-:W0:Y:S03]  /*0ad0*/  @!P4 MUFU.EX2 R5, R5 ;  /* 0x000000050005c308 */ /* 0x000e260000000800 */
[----:B------:R1:W-:Y:S01]  /*0ae0*/  @!P0 STG.E.U16 [R6.64], R14 ;  /* 0x0000000e06008986 */ /* 0x0003e2000c101506 */
[----:B------:R-:W-:-:S04]  /*0af0*/  ISETP.GE.AND P0, PT, R3, R2, PT ;  /* 0x000000020300720c */ /* 0x000fc80003f06270 */
[----:B------:R-:W2:Y:S08]  /*0b00*/  @!P1 MUFU.EX2 R9, R9 ;  /* 0x0000000900099308 */ /* 0x000eb00000000800 */
[----:B------:R-:W3:Y:S08]  /*0b10*/  @!P2 MUFU.EX2 R16, R16 ;  /* 0x000000100010a308 */ /* 0x000ef00000000800 */
[----:B------:R-:W4:Y:S08]  /*0b20*/  @!P3 MUFU.EX2 R10, R10 ;  /* 0x0000000a000ab308 */ /* 0x000f300000000800 */
[----:B------:R-:W1:Y:S08]  /*0b30*/  @!P5 MUFU.EX2 R13, R13 ;  /* 0x0000000d000dd308 */ /* 0x000e700000000800 */
[----:B------:R-:W5:Y:S01]  /*0b40*/  @!P6 MUFU.EX2 R11, R11 ;  /* 0x0000000b000be308 */ /* 0x000f620000000800 */
[----:B------:R-:W-:Y:S01]  /*0b50*/  BSSY B0, `(.L_x_34262) ;  /* 0x0000035000007945 */ /* 0x000fe20003800000 */
[----:B------:R-:W-:Y:S01]  /*0b60*/  BSSY B1, `(.L_x_34263) ;  /* 0x000002c000017945 */ /* 0x000fe20003800000 */
[----:B0-----:R-:W-:-:S02]  /*0b70*/  @!P4 F2FP.BF16.PACK_AB R8, RZ, R5 ;  /* 0x00000005ff08c23e */ /* 0x001fc400000010ff */
[----:B--2---:R-:W-:Y:S02]  /*0b80*/  @!P1 F2FP.BF16.PACK_AB R9, RZ, R9 ;  /* 0x00000009ff09923e */ /* 0x004fe400000010ff */
[----:B---3--:R-:W-:Y:S02]  /*0b90*/  @!P2 F2FP.BF16.PACK_AB R16, RZ, R16 ;  /* 0x00000010ff10a23e */ /* 0x008fe400000010ff */
[----:B----4-:R-:W-:Y:S02]  /*0ba0*/  @!P3 F2FP.BF16.PACK_AB R10, RZ, R10 ;  /* 0x0000000aff0ab23e */ /* 0x010fe400000010ff */
[----:B-1----:R-:W-:Y:S02]  /*0bb0*/  @!P5 F2FP.BF16.PACK_AB R7, RZ, R13 ;  /* 0x0000000dff07d23e */ /* 0x002fe400000010ff */
[----:B-----5:R-:W-:Y:S01]  /*0bc0*/  @!P6 F2FP.BF16.PACK_AB R5, RZ, R11 ;  /* 0x0000000bff05e23e */ /* 0x020fe200000010ff */
        /* <DEDUP_REMOVED lines=13> */
.L_x_34264:
[----:B------:R-:W-:-:S13]  /*0ca0*/  ISETP.GE.AND P0, PT, R3, R2, PT ;  /* 0x000000020300720c */ /* 0x000fda0003f06270 */
[----:B------:R-:W-:Y:S05]  /*0cb0*/  @P0 BRA `(.L_x_34266) ;  /* 0x000000d000000947 */ /* 0x000fea0003800000 */
[----:B0-----:R-:W-:Y:S01]  /*0cc0*/  IMAD.IADD R12, R0, 0x1, R3 ;  /* 0x00000001000c7824 */ /* 0x001fe200078e0203 */
[----:B------:R-:W-:Y:S01]  /*0cd0*/  IADD3 R3, R3, 0x80, RZ ;  /* 0x0000008003037810 */ /* 0x000fe20007ffe0ff */
[----:B------:R-:W-:-:S04]  /*0ce0*/  IMAD.MOV.U32 R13, RZ, RZ, 0x2 ;  /* 0x00000002ff0d7424 */ /* 0x000fc800078e00ff */
[----:B------:R-:W-:-:S05]  /*0cf0*/  IMAD.WIDE.U32 R12, R12, R13, c[0x0][0x178] ;  /* 0x00005e000c0c7625 */ /* 0x000fca00078e000d */
[----:B------:R0:W-:Y:S02]  /*0d00*/  STG.E.U16 [R12.64], R16 ;  /* 0x000000100c007986 */ /* 0x0001e4000c101506 */
.L_x_34265:
[----:B------:R-:W-:-:S13]  /*0d10*/  ISETP.GE.AND P0, PT, R3, R2, PT ;  /* 0x000000020300720c */ /* 0x000fda0003f06270 */
[----:B------:R-:W-:Y:S05]  /*0d20*/  @P0 BRA `(.L_x_34267) ;  /* 0x000000f000000947 */ /* 0x000fea0003800000 */
[----:B------:R-:W-:Y:S01]  /*0d30*/  IMAD.IADD R11, R0, 0x1, R3 ;  /* 0x00000001000b7824 */ /* 0x000fe200078e0203 */
[----:B------:R-:W-:Y:S01]  /*0d40*/  PRMT R6, R10, 0x7610, R6 ;  /* 0x000076100a067816 */ /* 0x000fe20000000006 */
[----:B0-----:R-:W-:Y:S01]  /*0d50*/  IMAD.MOV.U32 R4, RZ, RZ, 0x2 ;  /* 0x00000002ff047424 */ /* 0x001fe200078e00ff */
[----:B------:R-:W-:-:S03]  /*0d60*/  IADD3 R3, R3, 0x80, RZ ;  /* 0x0000008003037810 */ /* 0x000fc60007ffe0ff */
[----:B------:R-:W-:-:S05]  /*0d70*/  IMAD.WIDE.U32 R10, R11, R4, c[0x0][0x178] ;  /* 0x00005e000b0a7625 */ /* 0x000fca00078e0004 */
[----:B------:R0:W-:Y:S02]  /*0d80*/  STG.E.U16 [R10.64], R6 ;  /* 0x000000060a007986 */ /* 0x0001e4000c101506 */
.L_x_34266:
        /* <DEDUP_REMOVED lines=9> */
.L_x_34267:
[----:B------:R-:W-:Y:S05]  /*0e20*/  BSYNC B1 ;  /* 0x0000000000017941 */ /* 0x000fea0003800000 */
.L_x_34263:
[----:B------:R-:W-:Y:S02]  /*0e30*/  ISETP.GE.AND P0, PT, R3, R2, PT ;  /* 0x000000020300720c */ /* 0x000fe40003f06270 */
[----:B0-----:R-:W-:-:S11]  /*0e40*/  PRMT R4, R7, 0x7610, R4 ;  /* 0x0000761007047816 */ /* 0x001fd60000000004 */
[----:B------:R-:W-:Y:S01]  /*0e50*/  @!P0 IMAD.IADD R6, R0, 0x1, R3 ;  /* 0x0000000100068824 */ /* 0x000fe200078e0203 */
[----:B------:R-:W-:Y:S01]  /*0e60*/  @!P0 IADD3 R3, R3, 0x80, RZ ;  /* 0x0000008003038810 */ /* 0x000fe20007ffe0ff */
[----:B------:R-:W-:-:S04]  /*0e70*/  @!P0 IMAD.MOV.U32 R9, RZ, RZ, 0x2 ;  /* 0x00000002ff098424 */ /* 0x000fc800078e00ff */
[----:B------:R-:W-:-:S05]  /*0e80*/  @!P0 IMAD.WIDE.U32 R6, R6, R9, c[0x0][0x178] ;  /* 0x00005e0006068625 */ /* 0x000fca00078e0009 */
[----:B------:R0:W-:Y:S02]  /*0e90*/  @!P0 STG.E.U16 [R6.64], R4 ;  /* 0x0000000406008986 */ /* 0x0001e4000c101506 */
.L_x_34268:
[----:B------:R-:W-:Y:S05]  /*0ea0*/  BSYNC B0 ;  /* 0x0000000000007941 */ /* 0x000fea0003800000 */
.L_x_34262:
        /* <DEDUP_REMOVED lines=8> */
.L_x_34269:
        /* <DEDUP_REMOVED lines=13> */
.L_x_61888:


//--------------------- .text._ZN2at6native29vectorized_elementwise_kernelILi4EZNS0_50_GLOBAL__N__2680c7bb_12_PowKernel_cu_b2145a98_318422pow_scalar_tensor_implIN3c108BFloat16EEEvRNS_18TensorIteratorBaseET_EUlS5_E_St5arrayIPcLm2EEEEviT0_T1_ --------------------------
	.section	.text._ZN2at6native29vectorized_elementwise_kernelILi4EZNS0_50_GLOBAL__N__2680c7bb_12_PowKernel_cu_b2145a98_318422pow_scalar_tensor_implIN3c108BFloat16EEEvRNS_18TensorIteratorBaseET_EUlS5_E_St5arrayIPcLm2EEEEviT0_T1_,"ax",@progbits
	.sectioninfo	@"SHI_REGISTERS=24"
	.align	128
        .global         _ZN2at6native29vectorized_elementwise_kernelILi4EZNS0_50_GLOBAL__N__2680c7bb_12_PowKernel_cu_b2145a98_318422pow_scalar_tensor_implIN3c108BFloat16EEEvRNS_18TensorIteratorBaseET_EUlS5_E_St5arrayIPcLm2EEEEviT0_T1_
        .type           _ZN2at6native29vectorized_elementwise_kernelILi4EZNS0_50_GLOBAL__N__2680c7bb_12_PowKernel_cu_b2145a98_318422pow_scalar_tensor_implIN3c108BFloat16EEEvRNS_18TensorIteratorBaseET_EUlS5_E_St5arrayIPcLm2EEEEviT0_T1_,@function
        .size           _ZN2at6native29vectorized_elementwise_kernelILi4EZNS0_50_GLOBAL__N__2680c7bb_12_PowKernel_cu_b2145a98_318422pow_scalar_tensor_implIN3c108BFloat16EEEvRNS_18TensorIteratorBaseET_EUlS5_E_St5arrayIPcLm2EEEEviT0_T1_,(.L_x_61889 - _ZN2at6native29vectorized_elementwise_kernelILi4EZNS0_50_GLOBAL__N__2680c7bb_12_PowKernel_cu_b2145a98_318422pow_scalar_tensor_implIN3c108BFloat16EEEvRNS_18TensorIteratorBaseET_EUlS5_E_St5arrayIPcLm2EEEEviT0_T1_)
        .other          _ZN2at6native29vectorized_elementwise_kernelILi4EZNS0_50_GLOBAL__N__2680c7bb_12_PowKernel_cu_b2145a98_318422pow_scalar_tensor_implIN3c108BFloat16EEEvRNS_18TensorIteratorBaseET_EUlS5_E_St5arrayIPcLm2EEEEviT0_T1_,@"STO_CUDA_ENTRY STV_DEFAULT"
_ZN2at6native29vectorized_elementwise_kernelILi4EZNS0_50_GLOBAL__N__2680c7bb_12_PowKernel_cu_b2145a98_318422pow_scalar_tensor_implIN3c108BFloat16EEEvRNS_18TensorIteratorBaseET_EUlS5_E_St5arrayIPcLm2EEEEviT0_T1_:
.text._ZN2at6native29vectorized_elementwise_kernelILi4EZNS0_50_GLOBAL__N__2680c7bb_12_PowKernel_cu_b2145a98_318422pow_scalar_tensor_implIN3c108BFloat16EEEvRNS_18TensorIteratorBaseET_EUlS5_E_St5arrayIPcLm2EEEEviT0_T1_:
        /* <DEDUP_REMOVED lines=13> */
[----:B------:R-:W-:Y:S02]  /*00d0*/  ULDC.U16 UR4, c[0x0][0x168] ;  /* 0x00005a0000047ab9 */ /* 0x000fe40000000400 */
[----:B------:R-:W-:-:S09]  /*00e0*/  UPRMT UR4, URZ, 0x5410, UR4 ;  /* 0x000054103f047896 */ /* 0x000fd20008000004 */
[----:B------:R-:W0:Y:S01]  /*00f0*/  MUFU.LG2 R9, UR4 ;  /* 0x0000000400097d08 */ /* 0x000e220008000c00 */
[--C-:B--2---:R-:W-:Y:S02]  /*0100*/  PRMT R10, RZ, 0x7610, R3.reuse ;  /* 0x00007610ff0a7816 */ /* 0x104fe40000000003 */
[--C-:B------:R-:W-:Y:S02]  /*0110*/  PRMT R8, RZ, 0x5410, R2.reuse ;  /* 0x00005410ff087816 */ /* 0x100fe40000000002 */
[----:B------:R-:W-:Y:S01]  /*0120*/  PRMT R2, RZ, 0x7610, R2 ;  /* 0x00007610ff027816 */ /* 0x000fe20000000002 */
[C---:B0-----:R-:W-:Y:S02]  /*0130*/  FMUL.FTZ R10, R9.reuse, R10 ;  /* 0x0000000a090a7220 */ /* 0x041fe40000410000 */
[----:B------:R-:W-:Y:S02]  /*0140*/  FMUL.FTZ R8, R8, R9 ;  /* 0x0000000908087220 */ /* 0x000fe40000410000 */
[----:B------:R-:W-:Y:S01]  /*0150*/  FMUL.FTZ R11, R9, R2 ;  /* 0x00000002090b7220 */ /* 0x000fe20000410000 */
[----:B------:R-:W-:-:S02]  /*0160*/  PRMT R2, RZ, 0x5410, R3 ;  /* 0x00005410ff027816 */ /* 0x000fc40000000003 */
[----:B------:R3:W-:Y:S03]  /*0170*/  MUFU.EX2 R3, R10 ;  /* 0x0000000a00037308 */ /* 0x0007e60000000800 */
[----:B------:R-:W-:-:S05]  /*0180*/  FMUL.FTZ R2, R9, R2 ;  /* 0x0000000209027220 */ /* 0x000fca0000410000 */
[----:B------:R-:W-:Y:S01]  /*0190*/  MUFU.EX2 R8, R8 ;  /* 0x0000000800087308 */ /* 0x000fe20000000800 */
[--C-:B---3--:R-:W-:Y:S02]  /*01a0*/  PRMT R10, RZ, 0x5410, R4.reuse ;  /* 0x00005410ff0a7816 */ /* 0x108fe40000000004 */
[----:B------:R-:W-:-:S03]  /*01b0*/  PRMT R4, RZ, 0x7610, R4 ;  /* 0x00007610ff047816 */ /* 0x000fc60000000004 */
[C---:B------:R-:W-:Y:S02]  /*01c0*/  FMUL.FTZ R12, R9.reuse, R10 ;  /* 0x0000000a090c7220 */ /* 0x040fe40000410000 */
[C---:B------:R-:W-:Y:S01]  /*01d0*/  FMUL.FTZ R13, R9.reuse, R4 ;  /* 0x00000004090d7220 */ /* 0x040fe20000410000 */
[--C-:B------:R-:W-:Y:S01]  /*01e0*/  PRMT R4, RZ, 0x5410, R5.reuse ;  /* 0x00005410ff047816 */ /* 0x100fe20000000005 */
[----:B------:R-:W0:Y:S04]  /*01f0*/  MUFU.EX2 R11, R11 ;  /* 0x0000000b000b7308 */ /* 0x000e280000000800 */
[----:B------:R-:W-:Y:S01]  /*0200*/  FMUL.FTZ R14, R9, R4 ;  /* 0x00000004090e7220 */ /* 0x000fe20000410000 */
[----:B------:R-:W-:-:S03]  /*0210*/  PRMT R4, RZ, 0x7610, R5 ;  /* 0x00007610ff047816 */ /* 0x000fc60000000005 */
[----:B------:R-:W-:Y:S02]  /*0220*/  MUFU.EX2 R12, R12 ;  /* 0x0000000c000c7308 */ /* 0x000fe40000000800 */
[----:B------:R-:W-:Y:S02]  /*0230*/  FMUL.FTZ R9, R9, R4 ;  /* 0x0000000409097220 */ /* 0x000fe40000410000 */
[----:B------:R-:W-:-:S04]  /*0240*/  IMAD.WIDE.U32 R4, R0, R7, c[0x0][0x178] ;  /* 0x00005e0000047625 */ /* 0x000fc800078e0007 */
[----:B------:R-:W1:Y:S02]  /*0250*/  MUFU.EX2 R13, R13 ;  /* 0x0000000d000d7308 */ /* 0x000e640000000800 */
[----:B------:R-:W-:Y:S01]  /*0260*/  IMAD.WIDE R4, R6, 0x8, R4 ;  /* 0x0000000806047825 */ /* 0x000fe200078e0204 */
[----:B0-----:R-:W-:-:S05]  /*0270*/  F2FP.BF16.PACK_AB R6, R11, R8 ;  /* 0x000000080b06723e */ /* 0x001fca00000010ff */
[----:B------:R-:W0:Y:S08]  /*0280*/  MUFU.EX2 R2, R2 ;  /* 0x0000000200027308 */ /* 0x000e300000000800 */
[----:B------:R-:W-:Y:S01]  /*0290*/  MUFU.EX2 R14, R14 ;  /* 0x0000000e000e7308 */ /* 0x000fe20000000800 */
[----:B-1----:R-:W-:-:S07]  /*02a0*/  F2FP.BF16.PACK_AB R12, R13, R12 ;  /* 0x0000000c0d0c723e */ /* 0x002fce00000010ff */
[----:B------:R-:W1:Y:S01]  /*02b0*/  MUFU.EX2 R9, R9 ;  /* 0x0000000900097308 */ /* 0x000e620000000800 */
[----:B0-----:R-:W-:-:S05]  /*02c0*/  F2FP.BF16.PACK_AB R7, R3, R2 ;  /* 0x000000020307723e */ /* 0x001fca00000010ff */
[----:B------:R-:W-:Y:S01]  /*02d0*/  STG.E.64 [R4.64], R6 ;  /* 0x0000000604007986 */ /* 0x000fe2000c101b06 */
[----:B-1----:R-:W-:-:S05]  /*02e0*/  F2FP.BF16.PACK_AB R13, R9, R14 ;  /* 0x0000000e090d723e */ /* 0x002fca00000010ff */
[----:B------:R-:W-:Y:S01]  /*02f0*/  STG.E.64 [R4.64+0x400], R12 ;  /* 0x0004000c04007986 */ /* 0x000fe2000c101b06 */
[----:B------:R-:W-:Y:S05]  /*0300*/  EXIT ;  /* 0x000000000000794d */ /* 0x000fea0003800000 */
.L_x_34270:
[----:B------:R-:W0:Y:S01]  /*0310*/  S2R R3, SR_TID.X ;  /* 0x0000000000037919 */ /* 0x000e220000002100 */
[----:B------:R-:W-:Y:S02]  /*0320*/  PRMT R4, RZ, 0x7610, R4 ;  /* 0x00007610ff047816 */ /* 0x000fe40000000004 */
        /* <DEDUP_REMOVED lines=147> */
.L_x_34273:
[----:B------:R-:W-:-:S13]  /*0c60*/  ISETP.GE.AND P0, PT, R3, R2, PT ;  /* 0x000000020300720c */ /* 0x000fda0003f06270 */
[----:B------:R-:W-:Y:S05]  /*0c70*/  @P0 BRA `(.L_x_34275) ;  /* 0x000000d000000947 */ /* 0x000fea0003800000 */
[----:B0-----:R-:W-:Y:S01]  /*0c80*/  IMAD.IADD R12, R0, 0x1, R3 ;  /* 0x00000001000c7824 */ /* 0x001fe200078e0203 */
[----:B------:R-:W-:Y:S01]  /*0c90*/  IADD3 R3, R3, 0x80, RZ ;  /* 0x0000008003037810 */ /* 0x000fe20007ffe0ff */
[----:B------:R-:W-:-:S04]  /*0ca0*/  IMAD.MOV.U32 R13, RZ, RZ, 0x2 ;  /* 0x00000002ff0d7424 */ /* 0x000fc800078e00ff */
[----:B------:R-:W-:-:S05]  /*0cb0*/  IMAD.WIDE.U32 R12, R12, R13, c[0x0][0x178] ;  /* 0x00005e000c0c7625 */ /* 0x000fca00078e000d */
[----:B------:R0:W-:Y:S02]  /*0cc0*/  STG.E.U16 [R12.64], R16 ;  /* 0x000000100c007986 */ /* 0x0001e4000c101506 */
.L_x_34274:
        /* <DEDUP_REMOVED lines=8> */
.L_x_34275:
        /* <DEDUP_REMOVED lines=9> */
.L_x_34276:
[----:B------:R-:W-:Y:S05]  /*0de0*/  BSYNC B1 ;  /* 0x0000000000017941 */ /* 0x000fea0003800000 */
.L_x_34272:
[----:B------:R-:W-:Y:S02]  /*0df0*/  ISETP.GE.AND P0, PT, R3, R2, PT ;  /* 0x000000020300720c */ /* 0x000fe40003f06270 */
[----:B0-----:R-:W-:-:S11]  /*0e00*/  PRMT R4, R7, 0x7610, R4 ;  /* 0x0000761007047816 */ /* 0x001fd60000000004 */
[----:B------:R-:W-:Y:S01]  /*0e10*/  @!P0 IMAD.IADD R6, R0, 0x1, R3 ;  /* 0x0000000100068824 */ /* 0x000fe200078e0203 */
[----:B------:R-:W-:Y:S01]  /*0e20*/  @!P0 IADD3 R3, R3, 0x80, RZ ;  /* 0x0000008003038810 */ /* 0x000fe20007ffe0ff */
[----:B------:R-:W-:-:S04]  /*0e30*/  @!P0 IMAD.MOV.U32 R9, RZ, RZ, 0x2 ;  /* 0x00000002ff098424 */ /* 0x000fc800078e00ff */
[----:B------:R-:W-:-:S05]  /*0e40*/  @!P0 IMAD.WIDE.U32 R6, R6, R9, c[0x0][0x178] ;  /* 0x00005e0006068625 */ /* 0x000fca00078e0009 */
[----:B------:R0:W-:Y:S02]  /*0e50*/  @!P0 STG.E.U16 [R6.64], R4 ;  /* 0x0000000406008986 */ /* 0x0001e4000c101506 */
.L_x_34277:
[----:B------:R-:W-:Y:S05]  /*0e60*/  BSYNC B0 ;  /* 0x0000000000007941 */ /* 0x000fea0003800000 */
.L_x_34271:
        /* <DEDUP_REMOVED lines=8> */
.L_x_34278:
        /* <DEDUP_REMOVED lines=9> */
.L_x_61889:


//--------------------- .text._ZN2at6native29vectorized_elementwise_kernelILi8EZNS0_50_GLOBAL__N__2680c7bb_12_PowKernel_cu_b2145a98_318422pow_scalar_tensor_implIN3c108BFloat16EEEvRNS_18TensorIteratorBaseET_EUlS5_E_St5arrayIPcLm2EEEEviT0_T1_ --------------------------
	.section	.text._ZN2at6native29vectorized_elementwise_kernelILi8EZNS0_50_GLOBAL__N__2680c7bb_12_PowKernel_cu_b2145a98_318422pow_scalar_tensor_implIN3c108BFloat16EEEvRNS_18TensorIteratorBaseET_EUlS5_E_St5arrayIPcLm2EEEEviT0_T1_,"ax",@progbits
	.sectioninfo	@"SHI_REGISTERS=4"
	.align	128
        .global         _ZN2at6native29vectorized_elementwise_kernelILi8EZNS0_50_GLOBAL__N__2680c7bb_12_PowKernel_cu_b2145a98_318422pow_scalar_tensor_implIN3c108BFloat16EEEvRNS_18TensorIteratorBaseET_EUlS5_E_St5arrayIPcLm2EEEEviT0_T1_
        .type           _ZN2at6native29vectorized_elementwise_kernelILi8EZNS0_50_GLOBAL__N__2680c7bb_12_PowKernel_cu_b2145a98_318422pow_scalar_tensor_implIN3c108BFloat16EEEvRNS_18TensorIteratorBaseET_EUlS5_E_St5arrayIPcLm2EEEEviT0_T1_,@function
        .size           _ZN2at6native29vectorized_elementwise_kernelILi8EZNS0_50_GLOBAL__N__2680c7bb_12_PowKernel_cu_b2145a98_318422pow_scalar_tensor_implIN3c108BFloat16EEEvRNS_18TensorIteratorBaseET_EUlS5_E_St5arrayIPcLm2EEEEviT0_T1_,(.L_x_61890 - _ZN2at6native29vectorized_elementwise_kernelILi8EZNS0_50_GLOBAL__N__2680c7bb_12_PowKernel_cu_b2145a98_318422pow_scalar_tensor_implIN3c108BFloat16EEEvRNS_18TensorIteratorBaseET_EUlS5_E_St5arrayIPcLm2EEEEviT0_T1_)
        .other          _ZN2at6native29vectorized_elementwise_kernelILi8EZNS0_50_GLOBAL__N__2680c7bb_12_PowKernel_cu_b2145a98_318422pow_scalar_tensor_implIN3c108BFloat16EEEvRNS_18TensorIteratorBaseET_EUlS5_E_St5arrayIPcLm2EEEEviT0_T1_,@"STO_CUDA_ENTRY STV_DEFAULT"
_ZN2at6native29vectorized_elementwise_kernelILi8EZNS0_50_GLOBAL__N__2680c7bb_12_PowKernel_cu_b2145a98_318422pow_scalar_tensor_implIN3c108BFloat16EEEvRNS_18TensorIteratorBaseET_EUlS5_E_St5arrayIPcLm2EEEEviT0_T1_:
.text._ZN2at6native29vectorized_elementwise_kernelILi8EZNS0_50_GLOBAL__N__2680c7bb_12_PowKernel_cu_b2145a98_318422pow_scalar_tensor_implIN3c108BFloat16EEEvRNS_18TensorIteratorBaseET_EUlS5_E_St5arrayIPcLm2EEEEviT0_T1_:
[----:B------:R-:W-:Y:S02]  /*0000*/  MOV R1, c[0x0][0x28] ;  /* 0x00000a0000017a02 */ /* 0x000fe40000000f00 */
[----:B------:R-:W-:Y:S05]  /*0010*/  EXIT ;  /* 0x000000000000794d */ /* 0x000fea0003800000 */
.L_x_34279:
        /* <DEDUP_REMOVED lines=14> */
.L_x_61890:


//--------------------- .text._ZN2at6native18elementwise_kernelILi128ELi4EZNS0_15gpu_kernel_implIZZZNS0_50_GLOBAL__N__2680c7bb_12_PowKernel_cu_b2145a98_318424pow_tensor_tensor_kernelERNS_18TensorIteratorBaseEENKUlvE_clEvENKUlvE8_clEvEUlN3c104HalfES9_E_EEvS5_RKT_EUliE_EEviT1_ --------------------------
	.section	.text._ZN2at6native18elementwise_kernelILi128ELi4EZNS0_15gpu_kernel_implIZZZNS0_50_GLOBAL__N__2680c7bb_12_PowKernel_cu_b2145a98_318424pow_tensor_tensor_kernelERNS_18TensorIteratorBaseEENKUlvE_clEvENKUlvE8_clEvEUlN3c104HalfES9_E_EEvS5_RKT_EUliE_EEviT1_,"ax",@progbits
	.sectioninfo	@"SHI_REGISTERS=26"
	.align	128
        .global         _ZN2at6native18elementwise_kernelILi128ELi4EZNS0_15gpu_kernel_implIZZZNS0_50_GLOBAL__N__2680c7bb_12_PowKernel_cu_b2145a98_318424pow_tensor_tensor_kernelERNS_18TensorIteratorBaseEENKUlvE_clEvENKUlvE8_clEvEUlN3c104HalfES9_E_EEvS5_RKT_EUliE_EEviT1_
        .type           _ZN2at6native18elementwise_kernelILi128ELi4EZNS0_15gpu_kernel_implIZZZNS0_50_GLOBAL__N__2680c7bb_12_PowKernel_cu_b2145a98_318424pow_tensor_tensor_kernelERNS_18TensorIteratorBaseEENKUlvE_clEvENKUlvE8_clEvEUlN3c104HalfES9_E_EEvS5_RKT_EUliE_EEviT1_,@function
        .size           _ZN2at6native18elementwise_kernelILi128ELi4EZNS0_15gpu_kernel_implIZZZNS0_50_GLOBAL__N__2680c7bb_12_PowKernel_cu_b2145a98_318424pow_tensor_tensor_kernelERNS_18TensorIteratorBaseEENKUlvE_clEvENKUlvE8_clEvEUlN3c104HalfES9_E_EEvS5_RKT_EUliE_EEviT1_,(.L_x_61891 - _ZN2at6native18elementwise_kernelILi128ELi4EZNS0_15gpu_kernel_implIZZZNS0_50_GLOBAL__N__2680c7bb_12_PowKernel_cu_b2145a98_318424pow_tensor_tensor_kernelERNS_18TensorIteratorBaseEENKUlvE_clEvENKUlvE8_clEvEUlN3c104HalfES9_E_EEvS5_RKT_EUliE_EEviT1_)
        .other          _ZN2at6native18elementwise_kernelILi128ELi4EZNS0_15gpu_kernel_implIZZZNS0_50_GLOBAL__N__2680c7bb_12_PowKernel_cu_b2145a98_318424pow_tensor_tensor_kernelERNS_18TensorIteratorBaseEENKUlvE_clEvENKUlvE8_clEvEUlN3c104HalfES9_E_EEvS5_RKT_EUliE_EEviT1_,@"STO_CUDA_ENTRY STV_DEFAULT"
_ZN2at6native18elementwise_kernelILi128ELi4EZNS0_15gpu_kernel_implIZZZNS0_50_GLOBAL__N__2680c7bb_12_PowKernel_cu_b2145a98_318424pow_tensor_tensor_kernelERNS_18TensorIteratorBaseEENKUlvE_clEvENKUlvE8_clEvEUlN3c104HalfES9_E_EEvS5_RKT_EUliE_EEviT1_:
.text._ZN2at6native18elementwise_kernelILi128ELi4EZNS0_15gpu_kernel_implIZZZNS0_50_GLOBAL__N__2680c7bb_12_PowKernel_cu_b2145a98_318424pow_tensor_tensor_kernelERNS_18TensorIteratorBaseEENKUlvE_clEvENKUlvE8_clEvEUlN3c104HalfES9_E_EEvS5_RKT_EUliE_EEviT1_:
        /* <DEDUP_REMOVED lines=263> */
.L_x_34282:
        /* <DEDUP_REMOVED lines=21> */
.L_x_34286:
[----:B------:R-:W2:Y:S02]  /*11c0*/  LDG.E.U8 R2, [R2.64] ;  /* 0x0000002402027981 */ /* 0x000ea4000c1e1100 */
[----:B--2---:R-:W0:Y:S02]  /*11d0*/  I2F.U16 R0, R2 ;  /* 0x0000000200007306 */ /* 0x004e240000101000 */
[----:B0-----:R-:W-:-:S04]  /*11e0*/  F2FP.PACK_AB R0, RZ, R0 ;  /* 0x00000000ff00723e */ /* 0x001fc800000000ff */
[----:B------:R-:W-:Y:S01]  /*11f0*/  PRMT R23, R0, 0x7610, R23 ;  /* 0x0000761000177816 */ /* 0x000fe20000000017 */
[----:B------:R-:W-:Y:S05]  /*1200*/  BRA `(.L_x_34288) ;  /* 0x00000ed000007947 */ /* 0x000fea0003800000 */
.L_x_34285:
        /* <DEDUP_REMOVED lines=11> */
.L_x_34290:
[----:B------:R-:W2:Y:S02]  /*12c0*/  LDG.E R2, [R2.64] ;  /* 0x0000002402027981 */ /* 0x000ea4000c1e1900 */
[----:B--2---:R-:W0:Y:S02]  /*12d0*/  I2F R0, R2 ;  /* 0x0000000200007306 */ /* 0x004e240000201400 */
[----:B0-----:R-:W-:-:S04]  /*12e0*/  F2FP.PACK_AB R0, RZ, R0 ;  /* 0x00000000ff00723e */ /* 0x001fc800000000ff */
[----:B------:R-:W-:Y:S01]  /*12f0*/  PRMT R23, R0, 0x7610, R23 ;  /* 0x0000761000177816 */ /* 0x000fe20000000017 */
[----:B------:R-:W-:Y:S05]  /*1300*/  BRA `(.L_x_34288) ;  /* 0x00000dd000007947 */ /* 0x000fea0003800000 */
.L_x_34289:
[----:B------:R-:W2:Y:S02]  /*1310*/  LDG.E.U16 R2, [R2.64] ;  /* 0x0000002402027981 */ /* 0x000ea4000c1e1500 */
[----:B--2---:R-:W0:Y:S02]  /*1320*/  I2F.S16 R0, R2 ;  /* 0x0000000200007306 */ /* 0x004e240000101400 */
[----:B0-----:R-:W-:-:S04]  /*1330*/  F2FP.PACK_AB R0, RZ, R0 ;  /* 0x00000000ff00723e */ /* 0x001fc800000000ff */
[----:B------:R-:W-:Y:S01]  /*1340*/  PRMT R23, R0, 0x7610, R23 ;  /* 0x0000761000177816 */ /* 0x000fe20000000017 */
[----:B------:R-:W-:Y:S05]  /*1350*/  BRA `(.L_x_34288) ;  /* 0x00000d8000007947 */ /* 0x000fea0003800000 */
.L_x_34284:
        /* <DEDUP_REMOVED lines=9> */
.L_x_34292:
[----:B------:R0:W5:Y:S01]  /*13f0*/  LDG.E.U16 R23, [R2.64] ;  /* 0x0000002402177981 */ /* 0x000162000c1e1500 */
[----:B------:R-:W-:Y:S05]  /*1400*/  BRA `(.L_x_34288) ;  /* 0x00000cd000007947 */ /* 0x000fea0003800000 */
.L_x_34291:
        /* <DEDUP_REMOVED lines=9> */
.L_x_34294:
[----:B------:R0:W5:Y:S01]  /*14a0*/  LDG.E.U16 R23, [R2.64] ;  /* 0x0000002402177981 */ /* 0x000162000c1e1500 */
[----:B------:R-:W-:Y:S05]  /*14b0*/  BRA `(.L_x_34288) ;  /* 0x00000c2000007947 */ /* 0x000fea0003800000 */
.L_x_34293:
[----:B------:R-:W2:Y:S02]  /*14c0*/  LDG.E.64 R2, [R2.64] ;  /* 0x0000002402027981 */ /* 0x000ea4000c1e1b00 */
[----:B--2---:R-:W0:Y:S01]  /*14d0*/  F2F.F32.F64 R0, R2 ;  /* 0x0000000200007310 */ /* 0x004e220000301000 */
[----:B------:R-:W0:-:S14]  /*14e0*/  DSETP.GEU.AND P0, PT, |R2|, c[0x2][0x0], PT ;  /* 0x008000000200762a */ /* 0x000e1c0003f0e200 */
[----:B0-----:R-:W-:-:S05]  /*14f0*/  @!P0 FMUL R0, R0, 1.175494350822287508e-38 ;  /* 0x0080000000008820 */ /* 0x001fca0000400000 */
[----:B------:R-:W-:-:S04]  /*1500*/  F2FP.PACK_AB R0, RZ, R0 ;  /* 0x00000000ff00723e */ /* 0x000fc800000000ff */
[----:B------:R-:W-:Y:S01]  /*1510*/  PRMT R23, R0, 0x7610, R23 ;  /* 0x0000761000177816 */ /* 0x000fe20000000017 */
[----:B------:R-:W-:Y:S05]  /*1520*/  BRA `(.L_x_34288) ;  /* 0x00000bb000007947 */ /* 0x000fea0003800000 */
.L_x_34283:
        /* <DEDUP_REMOVED lines=14> */
.L_x_34297:
[----:B------:R-:W2:Y:S02]  /*1610*/  LDG.E.64 R2, [R2.64] ;  /* 0x0000002402027981 */ /* 0x000ea4000c1e1b00 */
[----:B--2---:R-:W0:Y:S01]  /*1620*/  F2F.F32.F64 R0, R2 ;  /* 0x0000000200007310 */ /* 0x004e220000301000 */
[----:B------:R-:W0:-:S14]  /*1630*/  DSETP.GEU.AND P0, PT, |R2|, c[0x2][0x0], PT ;  /* 0x008000000200762a */ /* 0x000e1c0003f0e200 */
[----:B0-----:R-:W-:-:S05]  /*1640*/  @!P0 FMUL R0, R0, 1.175494350822287508e-38 ;  /* 0x0080000000008820 */ /* 0x001fca0000400000 */
[----:B------:R-:W-:-:S04]  /*1650*/  F2FP.PACK_AB R0, RZ, R0 ;  /* 0x00000000ff00723e */ /* 0x000fc800000000ff */
[----:B------:R-:W-:Y:S01]  /*1660*/  PRMT R23, R0, 0x7610, R23 ;  /* 0x0000761000177816 */ /* 0x000fe20000000017 */
[----:B------:R-:W-:Y:S05]  /*1670*/  BRA `(.L_x_34288) ;  /* 0x00000a6000007947 */ /* 0x000fea0003800000 */
.L_x_34296:
        /* <DEDUP_REMOVED lines=28> */
.L_x_34299:
        /* <DEDUP_REMOVED lines=15> */
.L_x_34298:
[----:B------:R-:W2:Y:S02]  /*1930*/  LDG.E.U16 R0, [R2.64] ;  /* 0x0000002402007981 */ /* 0x000ea4000c1e1500 */
[----:B--2---:R-:W-:-:S04]  /*1940*/  PRMT R0, RZ, 0x5410, R0 ;  /* 0x00005410ff007816 */ /* 0x004fc80000000000 */
[----:B------:R-:W-:-:S04]  /*1950*/  F2FP.PACK_AB R0, RZ, R0 ;  /* 0x00000000ff00723e */ /* 0x000fc800000000ff */
[----:B------:R-:W-:Y:S01]  /*1960*/  PRMT R23, R0, 0x7610, R23 ;  /* 0x0000761000177816 */ /* 0x000fe20000000017 */
[----:B------:R-:W-:Y:S05]  /*1970*/  BRA `(.L_x_34288) ;  /* 0x0000076000007947 */ /* 0x000fea0003800000 */
.L_x_34295:
        /* <DEDUP_REMOVED lines=12> */
.L_x_34302:
        /* <DEDUP_REMOVED lines=21> */
.L_x_34306:
[----:B------:R-:W-:Y:S05]  /*1b90*/  BSYNC B1 ;  /* 0x0000000000017941 */ /* 0x000fea0003800000 */
.L_x_34305:
[----:B------:R-:W-:Y:S01]  /*1ba0*/  LEA R3, R0, 0x3b800000, 0x17 ;  /* 0x3b80000000037811 */ /* 0x000fe200078eb8ff */
[----:B------:R-:W-:-:S05]  /*1bb0*/  IMAD.SHL.U32 R0, R2, 0x100000, RZ ;  /* 0x0010000002007824 */ /* 0x000fca00078e00ff */
[----:B------:R-:W-:Y:S02]  /*1bc0*/  LOP3.LUT R0, R3, R0, R4, 0xfe, !PT ;  /* 0x0000000003007212 */ /* 0x000fe400078efe04 */
.L_x_34304:
[----:B------:R-:W-:Y:S05]  /*1bd0*/  BSYNC B0 ;  /* 0x0000000000007941 */ /* 0x000fea0003800000 */
.L_x_34303:
[----:B------:R-:W-:-:S04]  /*1be0*/  F2FP.PACK_AB R0, RZ, R0 ;  /* 0x00000000ff00723e */ /* 0x000fc800000000ff */
[----:B------:R-:W-:Y:S01]  /*1bf0*/  PRMT R23, R0, 0x7610, R23 ;  /* 0x0000761000177816 */ /* 0x000fe20000000017 */
[----:B------:R-:W-:Y:S05]  /*1c00*/  BRA `(.L_x_34288) ;  /* 0x000004d000007947 */ /* 0x000fea0003800000 */
.L_x_34301:
        /* <DEDUP_REMOVED lines=21> */
.L_x_34310:
[----:B------:R-:W-:Y:S05]  /*1d60*/  BSYNC B1 ;  /* 0x0000000000017941 */ /* 0x000fea0003800000 */
.L_x_34309:
[----:B------:R-:W-:Y:S01]  /*1d70*/  LEA R3, R0, 0x37800000, 0x17 ;  /* 0x3780000000037811 */ /* 0x000fe200078eb8ff */
[----:B------:R-:W-:-:S05]  /*1d80*/  IMAD.SHL.U32 R0, R2, 0x200000, RZ ;  /* 0x0020000002007824 */ /* 0x000fca00078e00ff */
[----:B------:R-:W-:Y:S02]  /*1d90*/  LOP3.LUT R0, R3, R0, R4, 0xfe, !PT ;  /* 0x0000000003007212 */ /* 0x000fe400078efe04 */
.L_x_34308:
[----:B------:R-:W-:Y:S05]  /*1da0*/  BSYNC B0 ;  /* 0x0000000000007941 */ /* 0x000fea0003800000 */
.L_x_34307:
[----:B------:R-:W-:-:S04]  /*1db0*/  F2FP.PACK_AB R0, RZ, R0 ;  /* 0x00000000ff00723e */ /* 0x000fc800000000ff */
[----:B------:R-:W-:Y:S01]  /*1dc0*/  PRMT R23, R0, 0x7610, R23 ;  /* 0x0000761000177816 */ /* 0x000fe20000000017 */
[----:B------:R-:W-:Y:S05]  /*1dd0*/  BRA `(.L_x_34288) ;  /* 0x0000030000007947 */ /* 0x000fea0003800000 */
.L_x_34300:
        /* <DEDUP_REMOVED lines=14> */
.L_x_34314:
[----:B------:R-:W-:Y:S05]  /*1ec0*/  BSYNC B0 ;  /* 0x0000000000007941 */ /* 0x000fea0003800000 */
.L_x_34313:
[----:B------:R-:W-:-:S04]  /*1ed0*/  F2FP.PACK_AB R0, RZ, R0 ;  /* 0x00000000ff00723e */ /* 0x000fc800000000ff */
[----:B------:R-:W-:Y:S01]  /*1ee0*/  PRMT R23, R0, 0x7610, R23 ;  /* 0x0000761000177816 */ /* 0x000fe20000000017 */
[----:B------:R-:W-:Y:S05]  /*1ef0*/  BRA `(.L_x_34288) ;  /* 0x000001e000007947 */ /* 0x000fea0003800000 */
.L_x_34287:
        /* <DEDUP_REMOVED lines=21> */
.L_x_34312:
[----:B------:R-:W2:Y:S02]  /*2050*/  LDG.E.64 R2, [R2.64] ;  /* 0x0000002402027981 */ /* 0x000ea4000c1e1b00 */
[----:B--2---:R-:W0:Y:S02]  /*2060*/  I2F.U64 R0, R2 ;  /* 0x0000000200007312 */ /* 0x004e240000301000 */
[----:B0-----:R-:W-:-:S04]  /*2070*/  F2FP.PACK_AB R0, RZ, R0 ;  /* 0x00000000ff00723e */ /* 0x001fc800000000ff */
[----:B------:R-:W-:Y:S01]  /*2080*/  PRMT R23, R0, 0x7610, R23 ;  /* 0x0000761000177816 */ /* 0x000fe20000000017 */
[----:B------:R-:W-:Y:S05]  /*2090*/  BRA `(.L_x_34288) ;  /* 0x0000004000007947 */ /* 0x000fea0003800000 */
.L_x_34311:
[----:B------:R-:W2:Y:S02]  /*20a0*/  LDG.E R2, [R2.64] ;  /* 0x0000002402027981 */ /* 0x000ea4000c1e1900 */
[----:B--2---:R-:W0:Y:S02]  /*20b0*/  I2F.U32 R0, R2 ;  /* 0x0000000200007306 */ /* 0x004e240000201000 */
[----:B0-----:R-:W-:-:S04]  /*20c0*/  F2FP.PACK_AB R0, RZ, R0 ;  /* 0x00000000ff00723e */ /* 0x001fc800000000ff */
[----:B------:R-:W-:Y:S02]  /*20d0*/  PRMT R23, R0, 0x7610, R23 ;  /* 0x0000761000177816 */ /* 0x000fe40000000017 */
.L_x_34288:
        /* <DEDUP_REMOVED lines=18> */
.L_x_34318:
[----:B------:R-:W2:Y:S02]  /*2200*/  LDG.E.U8 R2, [R2.64] ;  /* 0x0000002402027981 */ /* 0x000ea4000c1e1100 */
[----:B--2---:R-:W0:Y:S02]  /*2210*/  I2F.U16 R0, R2 ;  /* 0x0000000200007306 */ /* 0x004e240000101000 */
[----:B0-----:R-:W-:Y:S01]  /*2220*/  F2FP.PACK_AB R0, RZ, R0 ;  /* 0x00000000ff00723e */ /* 0x001fe200000000ff */
[----:B------:R-:W-:Y:S05]  /*2230*/  BRA `(.L_x_34320) ;  /* 0x00000e1000007947 */ /* 0x000fea0003800000 */
.L_x_34317:
        /* <DEDUP_REMOVED lines=10> */
.L_x_34322:
[----:B------:R-:W2:Y:S02]  /*22e0*/  LDG.E R2, [R2.64] ;  /* 0x0000002402027981 */ /* 0x000ea4000c1e1900 */
[----:B--2---:R-:W0:Y:S02]  /*22f0*/  I2F R0, R2 ;  /* 0x0000000200007306 */ /* 0x004e240000201400 */
[----:B0-----:R-:W-:Y:S01]  /*2300*/  F2FP.PACK_AB R0, RZ, R0 ;  /* 0x00000000ff00723e */ /* 0x001fe200000000ff */
[----:B------:R-:W-:Y:S05]  /*2310*/  BRA `(.L_x_34320) ;  /* 0x00000d3000007947 */ /* 0x000fea0003800000 */
.L_x_34321:
[----:B------:R-:W2:Y:S02]  /*2320*/  LDG.E.U16 R2, [R2.64] ;  /* 0x0000002402027981 */ /* 0x000ea4000c1e1500 */
[----:B--2---:R-:W0:Y:S02]  /*2330*/  I2F.S16 R0, R2 ;  /* 0x0000000200007306 */ /* 0x004e240000101400 */
[----:B0-----:R-:W-:Y:S01]  /*2340*/  F2FP.PACK_AB R0, RZ, R0 ;  /* 0x00000000ff00723e */ /* 0x001fe200000000ff */
[----:B------:R-:W-:Y:S05]  /*2350*/  BRA `(.L_x_34320) ;  /* 0x00000cf000007947 */ /* 0x000fea0003800000 */
.L_x_34316:
        /* <DEDUP_REMOVED lines=9> */
.L_x_34324:
[----:B------:R0:W5:Y:S01]  /*23f0*/  LDG.E.U16 R0, [R2.64] ;  /* 0x0000002402007981 */ /* 0x000162000c1e1500 */
[----:B------:R-:W-:Y:S05]  /*2400*/  BRA `(.L_x_34320) ;  /* 0x00000c4000007947 */ /* 0x000fea0003800000 */
.L_x_34323:
        /* <DEDUP_REMOVED lines=9> */
.L_x_34326:
[----:B------:R0:W5:Y:S01]  /*24a0*/  LDG.E.U16 R0, [R2.64] ;  /* 0x0000002402007981 */ /* 0x000162000c1e1500 */
[----:B------:R-:W-:Y:S05]  /*24b0*/  BRA `(.L_x_34320) ;  /* 0x00000b9000007947 */ /* 0x000fea0003800000 */
.L_x_34325:
[----:B------:R-:W2:Y:S02]  /*24c0*/  LDG.E.64 R2, [R2.64] ;  /* 0x0000002402027981 */ /* 0x000ea4000c1e1b00 */
[----:B--2---:R-:W0:Y:S01]  /*24d0*/  F2F.F32.F64 R0, R2 ;  /* 0x0000000200007310 */ /* 0x004e220000301000 */
[----:B------:R-:W0:-:S14]  /*24e0*/  DSETP.GEU.AND P0, PT, |R2|, c[0x2][0x0], PT ;  /* 0x008000000200762a */ /* 0x000e1c0003f0e200 */
[----:B0-----:R-:W-:-:S05]  /*24f0*/  @!P0 FMUL R0, R0, 1.175494350822287508e-38 ;  /* 0x0080000000008820 */ /* 0x001fca0000400000 */
[----:B------:R-:W-:Y:S01]  /*2500*/  F2FP.PACK_AB R0, RZ, R0 ;  /* 0x00000000ff00723e */ /* 0x000fe200000000ff */
[----:B------:R-:W-:Y:S05]  /*2510*/  BRA `(.L_x_34320) ;  /* 0x00000b3000007947 */ /* 0x000fea0003800000 */
.L_x_34315:
        /* <DEDUP_REMOVED lines=13> */
.L_x_34329:
[----:B------:R-:W2:Y:S02]  /*25f0*/  LDG.E.64 R2, [R2.64] ;  /* 0x0000002402027981 */ /* 0x000ea4000c1e1b00 */
[----:B--2---:R-:W0:Y:S01]  /*2600*/  F2F.F32.F64 R0, R2 ;  /* 0x0000000200007310 */ /* 0x004e220000301000 */
[----:B------:R-:W0:-:S14]  /*2610*/  DSETP.GEU.AND P0, PT, |R2|, c[0x2][0x0], PT ;  /* 0x008000000200762a */ /* 0x000e1c0003f0e200 */
[----:B0-----:R-:W-:-:S05]  /*2620*/  @!P0 FMUL R0, R0, 1.175494350822287508e-38 ;  /* 0x0080000000008820 */ /* 0x001fca0000400000 */
[----:B------:R-:W-:Y:S01]  /*2630*/  F2FP.PACK_AB R0, RZ, R0 ;  /* 0x00000000ff00723e */ /* 0x000fe200000000ff */
[----:B------:R-:W-:Y:S05]  /*2640*/  BRA `(.L_x_34320) ;  /* 0x00000a0000007947 */ /* 0x000fea0003800000 */
.L_x_34328:
        /* <DEDUP_REMOVED lines=28> */
.L_x_34331:
        /* <DEDUP_REMOVED lines=15> */
.L_x_34330:
[----:B------:R-:W2:Y:S02]  /*2900*/  LDG.E.U16 R0, [R2.64] ;  /* 0x0000002402007981 */ /* 0x000ea4000c1e1500 */
[----:B--2---:R-:W-:-:S04]  /*2910*/  PRMT R0, RZ, 0x5410, R0 ;  /* 0x00005410ff007816 */ /* 0x004fc80000000000 */
[----:B------:R-:W-:Y:S01]  /*2920*/  F2FP.PACK_AB R0, RZ, R0 ;  /* 0x00000000ff00723e */ /* 0x000fe200000000ff */
[----:B------:R-:W-:Y:S05]  /*2930*/  BRA `(.L_x_34320) ;  /* 0x0000071000007947 */ /* 0x000fea0003800000 */
.L_x_34327:
        /* <DEDUP_REMOVED lines=12> */
.L_x_34334:
        /* <DEDUP_REMOVED lines=21> */
.L_x_34338:
[----:B------:R-:W-:Y:S05]  /*2b50*/  BSYNC B1 ;  /* 0x0000000000017941 */ /* 0x000fea0003800000 */
.L_x_34337:
[----:B------:R-:W-:Y:S01]  /*2b60*/  LEA R3, R0, 0x3b800000, 0x17 ;  /* 0x3b80000000037811 */ /* 0x000fe200078eb8ff */
[----:B------:R-:W-:-:S05]  /*2b70*/  IMAD.SHL.U32 R0, R2, 0x100000, RZ ;  /* 0x0010000002007824 */ /* 0x000fca00078e00ff */
[----:B------:R-:W-:Y:S02]  /*2b80*/  LOP3.LUT R0, R3, R0, R4, 0xfe, !PT ;  /* 0x0000000003007212 */ /* 0x000fe400078efe04 */
.L_x_34336:
[----:B------:R-:W-:Y:S05]  /*2b90*/  BSYNC B0 ;  /* 0x0000000000007941 */ /* 0x000fea0003800000 */
.L_x_34335:
[----:B------:R-:W-:Y:S01]  /*2ba0*/  F2FP.PACK_AB R0, RZ, R0 ;  /* 0x00000000ff00723e */ /* 0x000fe200000000ff */
[----:B------:R-:W-:Y:S05]  /*2bb0*/  BRA `(.L_x_34320) ;  /* 0x0000049000007947 */ /* 0x000fea0003800000 */
.L_x_34333:
        /* <DEDUP_REMOVED lines=21> */
.L_x_34342:
[----:B------:R-:W-:Y:S05]  /*2d10*/  BSYNC B1 ;  /* 0x0000000000017941 */ /* 0x000fea0003800000 */
.L_x_34341:
[----:B------:R-:W-:Y:S01]  /*2d20*/  LEA R3, R0, 0x37800000, 0x17 ;  /* 0x3780000000037811 */ /* 0x000fe200078eb8ff */
[----:B------:R-:W-:-:S05]  /*2d30*/  IMAD.SHL.U32 R0, R2, 0x200000, RZ ;  /* 0x0020000002007824 */ /* 0x000fca00078e00ff */
[----:B------:R-:W-:Y:S02]  /*2d40*/  LOP3.LUT R0, R3, R0, R4, 0xfe, !PT ;  /* 0x0000000003007212 */ /* 0x000fe400078efe04 */
.L_x_34340:
[----:B------:R-:W-:Y:S05]  /*2d50*/  BSYNC B0 ;  /* 0x0000000000007941 */ /* 0x000fea0003800000 */
.L_x_34339:
[----:B------:R-:W-:Y:S01]  /*2d60*/  F2FP.PACK_AB R0, RZ, R0 ;  /* 0x00000000ff00723e */ /* 0x000fe200000000ff */
[----:B------:R-:W-:Y:S05]  /*2d70*/  BRA `(.L_x_34320) ;  /* 0x000002d000007947 */ /* 0x000fea0003800000 */
.L_x_34332:
        /* <DEDUP_REMOVED lines=14> */
.L_x_34346:
[----:B------:R-:W-:Y:S05]  /*2e60*/  BSYNC B0 ;  /* 0x0000000000007941 */ /* 0x000fea0003800000 */
.L_x_34345:
[----:B------:R-:W-:Y:S01]  /*2e70*/  F2FP.PACK_AB R0, RZ, R0 ;  /* 0x00000000ff00723e */ /* 0x000fe200000000ff */
[----:B------:R-:W-:Y:S05]  /*2e80*/  BRA `(.L_x_34320) ;  /* 0x000001c000007947 */ /* 0x000fea0003800000 */
.L_x_34319:
        /* <DEDUP_REMOVED lines=21> */
.L_x_34344:
[----:B------:R-:W2:Y:S02]  /*2fe0*/  LDG.E.64 R2, [R2.64] ;  /* 0x0000002402027981 */ /* 0x000ea4000c1e1b00 */
[----:B--2---:R-:W0:Y:S02]  /*2ff0*/  I2F.U64 R0, R2 ;  /* 0x0000000200007312 */ /* 0x004e240000301000 */
[----:B0-----:R-:W-:Y:S01]  /*3000*/  F2FP.PACK_AB R0, RZ, R0 ;  /* 0x00000000ff00723e */ /* 0x001fe200000000ff */
[----:B------:R-:W-:Y:S05]  /*3010*/  BRA `(.L_x_34320) ;  /* 0x0000003000007947 */ /* 0x000fea0003800000 */
.L_x_34343:
[----:B------:R-:W2:Y:S02]  /*3020*/  LDG.E R2, [R2.64] ;  /* 0x0000002402027981 */ /* 0x000ea4000c1e1900 */
[----:B--2---:R-:W0:Y:S02]  /*3030*/  I2F.U32 R0, R2 ;  /* 0x0000000200007306 */ /* 0x004e240000201000 */
[----:B0-----:R-:W-:-:S06]  /*3040*/  F2FP.PACK_AB R0, RZ, R0 ;  /* 0x00000000ff00723e */ /* 0x001fcc00000000ff */
.L_x_34320:
[----:B-----5:R-:W-:Y:S01]  /*3050*/  HADD2.F32 R23, -RZ, R23.H0_H0 ;  /* 0x20000017ff177230 */ /* 0x020fe20000004100 */
[----:B------:R-:W1:Y:S01]  /*3060*/  LDC.U8 R4, c[0x0][0x3e8] ;  /* 0x0000fa00ff047b82 */ /* 0x000e620000000000 */
[----:B------:R-:W-:-:S04]  /*3070*/  HADD2.F32 R0, -RZ, R0.H0_H0 ;  /* 0x20000000ff007230 */ /* 0x000fc80000004100 */
[----:B------:R-:W2:Y:S02]  /*3080*/  MUFU.LG2 R23, R23 ;  /* 0x0000001700177308 */ /* 0x000ea40000000c00 */
[----:B--2---:R-:W-:Y:S01]  /*3090*/  FMUL.FTZ R0, R0, R23 ;  /* 0x0000001700007220 */ /* 0x004fe20000410000 */
[----:B01----:R-:W-:-:S05]  /*30a0*/  PRMT R2, R4, 0x9910, RZ ;  /* 0x0000991004027816 */ /* 0x003fca00000000ff */
        /* <DEDUP_REMOVED lines=16> */
.L_x_34350:
[----:B------:R-:W-:-:S06]  /*31b0*/  HADD2.F32 R3, -RZ, R3.H0_H0 ;  /* 0x20000003ff037230 */ /* 0x000fcc0000004100 */
[----:B------:R-:W0:Y:S02]  /*31c0*/  F2I.S64.TRUNC R2, R3 ;  /* 0x0000000300027311 */ /* 0x000e24000020d900 */
[----:B0-----:R0:W-:Y:S01]  /*31d0*/  STG.E.U8 [R16.64], R2 ;  /* 0x0000000210007986 */ /* 0x0011e2000c101124 */
[----:B------:R-:W-:Y:S05]  /*31e0*/  BRA `(.L_x_34352) ;  /* 0x00000e4000007947 */ /* 0x000fea0003800000 */
.L_x_34349:
        /* <DEDUP_REMOVED lines=10> */
.L_x_34354:
[----:B------:R-:W-:-:S06]  /*3290*/  HADD2.F32 R3, -RZ, R3.H0_H0 ;  /* 0x20000003ff037230 */ /* 0x000fcc0000004100 */
[----:B------:R-:W0:Y:S02]  /*32a0*/  F2I.FTZ.TRUNC.NTZ R3, R3 ;  /* 0x0000000300037305 */ /* 0x000e24000021f100 */
[----:B0-----:R0:W-:Y:S01]  /*32b0*/  STG.E [R16.64], R3 ;  /* 0x0000000310007986 */ /* 0x0011e2000c101924 */
[----:B------:R-:W-:Y:S05]  /*32c0*/  BRA `(.L_x_34352) ;  /* 0x00000d6000007947 */ /* 0x000fea0003800000 */
.L_x_34353:
[----:B------:R-:W-:-:S06]  /*32d0*/  HADD2.F32 R3, -RZ, R3.H0_H0 ;  /* 0x20000003ff037230 */ /* 0x000fcc0000004100 */
[----:B------:R-:W0:Y:S02]  /*32e0*/  F2I.FTZ.TRUNC.NTZ R3, R3 ;  /* 0x0000000300037305 */ /* 0x000e24000021f100 */
[----:B0-----:R0:W-:Y:S01]  /*32f0*/  STG.E.U16 [R16.64], R3 ;  /* 0x0000000310007986 */ /* 0x0011e2000c101524 */
[----:B------:R-:W-:Y:S05]  /*3300*/  BRA `(.L_x_34352) ;  /* 0x00000d2000007947 */ /* 0x000fea0003800000 */
.L_x_34348:
        /* <DEDUP_REMOVED lines=9> */
.L_x_34356:
[----:B------:R0:W-:Y:S01]  /*33a0*/  STG.E.U16 [R16.64], R3 ;  /* 0x0000000310007986 */ /* 0x0001e2000c101524 */
[----:B------:R-:W-:Y:S05]  /*33b0*/  BRA `(.L_x_34352) ;  /* 0x00000c7000007947 */ /* 0x000fea0003800000 */
.L_x_34355:
        /* <DEDUP_REMOVED lines=10> */
.L_x_34358:
[----:B------:R-:W-:-:S05]  /*3460*/  HADD2.F32 R0, -RZ, R3.H0_H0 ;  /* 0x20000003ff007230 */ /* 0x000fca0000004100 */
[----:B------:R-:W-:-:S04]  /*3470*/  F2FP.PACK_AB R0, RZ, R0 ;  /* 0x00000000ff00723e */ /* 0x000fc800000000ff */
[----:B------:R-:W-:-:S05]  /*3480*/  PRMT R0, R0, 0x5410, RZ ;  /* 0x0000541000007816 */ /* 0x000fca00000000ff */
[----:B------:R0:W-:Y:S01]  /*3490*/  STG.E [R16.64], R0 ;  /* 0x0000000010007986 */ /* 0x0001e2000c101924 */
[----:B------:R-:W-:Y:S05]  /*34a0*/  BRA `(.L_x_34352) ;  /* 0x00000b8000007947 */ /* 0x000fea0003800000 */
.L_x_34357:
[----:B------:R-:W-:-:S05]  /*34b0*/  HADD2.F32 R2, -RZ, R3.H0_H0 ;  /* 0x20000003ff027230 */ /* 0x000fca0000004100 */
[----:B------:R-:W-:-:S06]  /*34c0*/  FMUL.FTZ R2, R2, 1 ;  /* 0x3f80000002027820 */ /* 0x000fcc0000410000 */
[----:B------:R-:W0:Y:S02]  /*34d0*/  F2F.F64.F32 R2, R2 ;  /* 0x0000000200027310 */ /* 0x000e240000201800 */
[----:B0-----:R0:W-:Y:S01]  /*34e0*/  STG.E.64 [R16.64], R2 ;  /* 0x0000000210007986 */ /* 0x0011e2000c101b24 */
[----:B------:R-:W-:Y:S05]  /*34f0*/  BRA `(.L_x_34352) ;  /* 0x00000b3000007947 */ /* 0x000fea0003800000 */
.L_x_34347:
        /* <DEDUP_REMOVED lines=13> */
.L_x_34361:
[----:B------:R-:W-:Y:S01]  /*35d0*/  HADD2.F32 R3, -RZ, R3.H0_H0 ;  /* 0x20000003ff037230 */ /* 0x000fe20000004100 */
[----:B------:R-:W-:-:S04]  /*35e0*/  CS2R R6, SRZ ;  /* 0x0000000000067805 */ /* 0x000fc8000001ff00 */
[----:B------:R-:W-:-:S04]  /*35f0*/  FMUL.FTZ R3, R3, 1 ;  /* 0x3f80000003037820 */ /* 0x000fc80000410000 */
[----:B------:R-:W0:Y:S02]  /*3600*/  F2F.F64.F32 R4, R3 ;  /* 0x0000000300047310 */ /* 0x000e240000201800 */
[----:B0-----:R0:W-:Y:S01]  /*3610*/  STG.E.128 [R16.64], R4 ;  /* 0x0000000410007986 */ /* 0x0011e2000c101d24 */
[----:B------:R-:W-:Y:S05]  /*3620*/  BRA `(.L_x_34352) ;  /* 0x00000a0000007947 */ /* 0x000fea0003800000 */
.L_x_34360:
        /* <DEDUP_REMOVED lines=21> */
.L_x_34365:
[----:B------:R-:W-:Y:S05]  /*3780*/  BSYNC B0 ;  /* 0x0000000000007941 */ /* 0x000fea0003800000 */
.L_x_34364:
[----:B------:R-:W-:-:S05]  /*3790*/  LOP3.LUT R3, R0, R3, RZ, 0xfc, !PT ;  /* 0x0000000300037212 */ /* 0x000fca00078efcff */
[----:B------:R0:W-:Y:S01]  /*37a0*/  STG.E.U8 [R16.64], R3 ;  /* 0x0000000310007986 */ /* 0x0001e2000c101124 */
[----:B------:R-:W-:Y:S05]  /*37b0*/  BRA `(.L_x_34352) ;  /* 0x0000087000007947 */ /* 0x000fea0003800000 */
.L_x_34363:
        /* <DEDUP_REMOVED lines=13> */
.L_x_34367:
[----:B------:R-:W-:Y:S01]  /*3890*/  IMAD.MOV.U32 R0, RZ, RZ, 0x7f ;  /* 0x0000007fff007424 */ /* 0x000fe200078e00ff */
[----:B------:R-:W-:-:S04]  /*38a0*/  ISETP.GT.U32.AND P0, PT, R2, 0x7f800000, PT ;  /* 0x7f8000000200780c */ /* 0x000fc80003f04070 */
[----:B------:R-:W-:-:S04]  /*38b0*/  SEL R0, R0, 0x7c, P0 ;  /* 0x0000007c00007807 */ /* 0x000fc80000000000 */
.L_x_34368:
[----:B------:R-:W-:Y:S05]  /*38c0*/  BSYNC B0 ;  /* 0x0000000000007941 */ /* 0x000fea0003800000 */
.L_x_34366:
[----:B------:R-:W-:-:S04]  /*38d0*/  LOP3.LUT R2, R3, 0x80000000, RZ, 0xc0, !PT ;  /* 0x8000000003027812 */ /* 0x000fc800078ec0ff */
[----:B------:R-:W-:-:S04]  /*38e0*/  SHF.R.U32.HI R3, RZ, 0x18, R2 ;  /* 0x00000018ff037819 */ /* 0x000fc80000011602 */
[----:B------:R-:W-:-:S05]  /*38f0*/  LOP3.LUT R3, R0, R3, RZ, 0xfc, !PT ;  /* 0x0000000300037212 */ /* 0x000fca00078efcff */
[----:B------:R0:W-:Y:S01]  /*3900*/  STG.E.U8 [R16.64], R3 ;  /* 0x0000000310007986 */ /* 0x0001e2000c101124 */
[----:B------:R-:W-:Y:S05]  /*3910*/  BRA `(.L_x_34352) ;  /* 0x0000071000007947 */ /* 0x000fea0003800000 */
.L_x_34362:
[----:B------:R-:W-:-:S05]  /*3920*/  HADD2.F32 R0, -RZ, R3.H0_H0 ;  /* 0x20000003ff007230 */ /* 0x000fca0000004100 */
[----:B------:R-:W-:-:S05]  /*3930*/  F2FP.BF16.PACK_AB R0, RZ, R0 ;  /* 0x00000000ff00723e */ /* 0x000fca00000010ff */
[----:B------:R0:W-:Y:S01]  /*3940*/  STG.E.U16 [R16.64], R0 ;  /* 0x0000000010007986 */ /* 0x0001e2000c101524 */
[----:B------:R-:W-:Y:S05]  /*3950*/  BRA `(.L_x_34352) ;  /* 0x000006d000007947 */ /* 0x000fea0003800000 */
.L_x_34359:
        /* <DEDUP_REMOVED lines=12> */
.L_x_34371:
        /* <DEDUP_REMOVED lines=17> */
.L_x_34374:
[----:B------:R-:W-:-:S04]  /*3b30*/  LOP3.LUT R2, R3, 0x80000000, RZ, 0xc0, !PT ;  /* 0x8000000003027812 */ /* 0x000fc800078ec0ff */
[----:B------:R-:W-:-:S04]  /*3b40*/  SHF.R.U32.HI R3, RZ, 0x18, R2 ;  /* 0x00000018ff037819 */ /* 0x000fc80000011602 */
[----:B------:R-:W-:-:S04]  /*3b50*/  LOP3.LUT R0, R0, R3, RZ, 0xfc, !PT ;  /* 0x0000000300007212 */ /* 0x000fc800078efcff */
[----:B------:R-:W-:Y:S02]  /*3b60*/  PRMT R8, R0, 0x7610, R8 ;  /* 0x0000761000087816 */ /* 0x000fe40000000008 */
.L_x_34373:
[----:B------:R-:W-:Y:S05]  /*3b70*/  BSYNC B0 ;  /* 0x0000000000007941 */ /* 0x000fea0003800000 */
.L_x_34372:
[----:B------:R0:W-:Y:S01]  /*3b80*/  STG.E.U8 [R16.64], R8 ;  /* 0x0000000810007986 */ /* 0x0001e2000c101124 */
[----:B------:R-:W-:Y:S05]  /*3b90*/  BRA `(.L_x_34352) ;  /* 0x0000049000007947 */ /* 0x000fea0003800000 */
.L_x_34370:
        /* <DEDUP_REMOVED lines=17> */
.L_x_34377:
[----:B------:R-:W-:-:S04]  /*3cb0*/  LOP3.LUT R2, R3, 0x80000000, RZ, 0xc0, !PT ;  /* 0x8000000003027812 */ /* 0x000fc800078ec0ff */
[----:B------:R-:W-:-:S04]  /*3cc0*/  SHF.R.U32.HI R3, RZ, 0x18, R2 ;  /* 0x00000018ff037819 */ /* 0x000fc80000011602 */
[----:B------:R-:W-:-:S04]  /*3cd0*/  LOP3.LUT R0, R0, R3, RZ, 0xfc, !PT ;  /* 0x0000000300007212 */ /* 0x000fc800078efcff */
[----:B------:R-:W-:Y:S02]  /*3ce0*/  PRMT R8, R0, 0x7610, R8 ;  /* 0x0000761000087816 */ /* 0x000fe40000000008 */
.L_x_34376:
[----:B------:R-:W-:Y:S05]  /*3cf0*/  BSYNC B0 ;  /* 0x0000000000007941 */ /* 0x000fea0003800000 */
.L_x_34375:
[----:B------:R0:W-:Y:S01]  /*3d00*/  STG.E.U8 [R16.64], R8 ;  /* 0x0000000810007986 */ /* 0x0001e2000c101124 */
[----:B------:R-:W-:Y:S05]  /*3d10*/  BRA `(.L_x_34352) ;  /* 0x0000031000007947 */ /* 0x000fea0003800000 */
.L_x_34369:
        /* <DEDUP_REMOVED lines=22> */
.L_x_34351:
        /* <DEDUP_REMOVED lines=20> */
.L_x_34379:
[----:B------:R-:W-:-:S06]  /*3fc0*/  HADD2.F32 R3, -RZ, R3.H0_H0 ;  /* 0x20000003ff037230 */ /* 0x000fcc0000004100 */
[----:B------:R-:W0:Y:S02]  /*3fd0*/  F2I.U64.TRUNC R2, R3 ;  /* 0x0000000300027311 */ /* 0x000e24000020d800 */
[----:B0-----:R0:W-:Y:S01]  /*3fe0*/  STG.E.64 [R16.64], R2 ;  /* 0x0000000210007986 */ /* 0x0011e2000c101b24 */
[----:B------:R-:W-:Y:S05]  /*3ff0*/  BRA `(.L_x_34352) ;  /* 0x0000003000007947 */ /* 0x000fea0003800000 */
.L_x_34378:
[----:B------:R-:W-:-:S06]  /*4000*/  HADD2.F32 R3, -RZ, R3.H0_H0 ;  /* 0x20000003ff037230 */ /* 0x000fcc0000004100 */
[----:B------:R-:W0:Y:S02]  /*4010*/  F2I.FTZ.U32.TRUNC.NTZ R3, R3 ;  /* 0x0000000300037305 */ /* 0x000e24000021f000 */
[----:B0-----:R0:W-:Y:S02]  /*4020*/  STG.E [R16.64], R3 ;  /* 0x0000000310007986 */ /* 0x0011e4000c101924 */
.L_x_34352:
[----:B------:R-:W-:-:S05]  /*4030*/  IMAD R18, R19, 0x200, R18 ;  /* 0x0000020013127824 */ /* 0x000fca00078e0212 */
[----:B------:R-:W-:Y:S02]  /*4040*/  IADD3 R23, R18, 0x80, RZ ;  /* 0x0000008012177810 */ /* 0x000fe40007ffe0ff */
.L_x_34281:
[----:B------:R-:W-:Y:S05]  /*4050*/  BSYNC B6 ;  /* 0x0000000000067941 */ /* 0x000fea0003800000 */
.L_x_34280:
        /* <DEDUP_REMOVED lines=258> */
.L_x_34382:
        /* <DEDUP_REMOVED lines=21> */
.L_x_34386:
[----:B------:R-:W2:Y:S02]  /*51d0*/  LDG.E.U8 R2, [R2.64] ;  /* 0x0000002402027981 */ /* 0x000ea4000c1e1100 */
[----:B--2---:R-:W0:Y:S02]  /*51e0*/  I2F.U16 R0, R2 ;  /* 0x0000000200007306 */ /* 0x004e240000101000 */
[----:B0-----:R-:W-:-:S04]  /*51f0*/  F2FP.PACK_AB R0, RZ, R0 ;  /* 0x00000000ff00723e */ /* 0x001fc800000000ff */
[----:B------:R-:W-:Y:S01]  /*5200*/  PRMT R19, R0, 0x7610, R19 ;  /* 0x0000761000137816 */ /* 0x000fe20000000013 */
[----:B------:R-:W-:Y:S05]  /*5210*/  BRA `(.L_x_34388) ;  /* 0x00000ed000007947 */ /* 0x000fea0003800000 */
.L_x_34385:
        /* <DEDUP_REMOVED lines=11> */
.L_x_34390:
[----:B------:R-:W2:Y:S02]  /*52d0*/  LDG.E R2, [R2.64] ;  /* 0x0000002402027981 */ /* 0x000ea4000c1e1900 */
[----:B--2---:R-:W0:Y:S02]  /*52e0*/  I2F R0, R2 ;  /* 0x0000000200007306 */ /* 0x004e240000201400 */
[----:B0-----:R-:W-:-:S04]  /*52f0*/  F2FP.PACK_AB R0, RZ, R0 ;  /* 0x00000000ff00723e */ /* 0x001fc800000000ff */
[----:B------:R-:W-:Y:S01]  /*5300*/  PRMT R19, R0, 0x7610, R19 ;  /* 0x0000761000137816 */ /* 0x000fe20000000013 */
[----:B------:R-:W-:Y:S05]  /*5310*/  BRA `(.L_x_34388) ;  /* 0x00000dd000007947 */ /* 0x000fea0003800000 */
.L_x_34389:
[----:B------:R-:W2:Y:S02]  /*5320*/  LDG.E.U16 R2, [R2.64] ;  /* 0x0000002402027981 */ /* 0x000ea4000c1e1500 */
[----:B--2---:R-:W0:Y:S02]  /*5330*/  I2F.S16 R0, R2 ;  /* 0x0000000200007306 */ /* 0x004e240000101400 */
[----:B0-----:R-:W-:-:S04]  /*5340*/  F2FP.PACK_AB R0, RZ, R0 ;  /* 0x00000000ff00723e */ /* 0x001fc800000000ff */
[----:B------:R-:W-:Y:S01]  /*5350*/  PRMT R19, R0, 0x7610, R19 ;  /* 0x0000761000137816 */ /* 0x000fe20000000013 */
[----:B------:R-:W-:Y:S05]  /*5360*/  BRA `(.L_x_34388) ;  /* 0x00000d8000007947 */ /* 0x000fea0003800000 */
.L_x_34384:
        /* <DEDUP_REMOVED lines=9> */
.L_x_34392:
[----:B------:R0:W5:Y:S01]  /*5400*/  LDG.E.U16 R19, [R2.64] ;  /* 0x0000002402137981 */ /* 0x000162000c1e1500 */
[----:B------:R-:W-:Y:S05]  /*5410*/  BRA `(.L_x_34388) ;  /* 0x00000cd000007947 */ /* 0x000fea0003800000 */
.L_x_34391:
        /* <DEDUP_REMOVED lines=9> */
.L_x_34394:
[----:B------:R0:W5:Y:S01]  /*54b0*/  LDG.E.U16 R19, [R2.64] ;  /* 0x0000002402137981 */ /* 0x000162000c1e1500 */
[----:B------:R-:W-:Y:S05]  /*54c0*/  BRA `(.L_x_34388) ;  /* 0x00000c2000007947 */ /* 0x000fea0003800000 */
.L_x_34393:
[----:B------:R-:W2:Y:S02]  /*54d0*/  LDG.E.64 R2, [R2.64] ;  /* 0x0000002402027981 */ /* 0x000ea4000c1e1b00 */
[----:B--2---:R-:W0:Y:S01]  /*54e0*/  F2F.F32.F64 R0, R2 ;  /* 0x0000000200007310 */ /* 0x004e220000301000 */
[----:B------:R-:W0:-:S14]  /*54f0*/  DSETP.GEU.AND P0, PT, |R2|, c[0x2][0x0], PT ;  /* 0x008000000200762a */ /* 0x000e1c0003f0e200 */
[----:B0-----:R-:W-:-:S05]  /*5500*/  @!P0 FMUL R0, R0, 1.175494350822287508e-38 ;  /* 0x0080000000008820 */ /* 0x001fca0000400000 */
[----:B------:R-:W-:-:S04]  /*5510*/  F2FP.PACK_AB R0, RZ, R0 ;  /* 0x00000000ff00723e */ /* 0x000fc800000000ff */
[----:B------:R-:W-:Y:S01]  /*5520*/  PRMT R19, R0, 0x7610, R19 ;  /* 0x0000761000137816 */ /* 0x000fe20000000013 */
[----:B------:R-:W-:Y:S05]  /*5530*/  BRA `(.L_x_34388) ;  /* 0x00000bb000007947 */ /* 0x000fea0003800000 */
.L_x_34383:
        /* <DEDUP_REMOVED lines=14> */
.L_x_34397:
[----:B------:R-:W2:Y:S02]  /*5620*/  LDG.E.64 R2, [R2.64] ;  /* 0x0000002402027981 */ /* 0x000ea4000c1e1b00 */
[----:B--2---:R-:W0:Y:S01]  /*5630*/  F2F.F32.F64 R0, R2 ;  /* 0x0000000200007310 */ /* 0x004e220000301000 */
[----:B------:R-:W0:-:S14]  /*5640*/  DSETP.GEU.AND P0, PT, |R2|, c[0x2][0x0], PT ;  /* 0x008000000200762a */ /* 0x000e1c0003f0e200 */
[----:B0-----:R-:W-:-:S05]  /*5650*/  @!P0 FMUL R0, R0, 1.175494350822287508e-38 ;  /* 0x0080000000008820 */ /* 0x001fca0000400000 */
[----:B------:R-:W-:-:S04]  /*5660*/  F2FP.PACK_AB R0, RZ, R0 ;  /* 0x00000000ff00723e */ /* 0x000fc800000000ff */
[----:B------:R-:W-:Y:S01]  /*5670*/  PRMT R19, R0, 0x7610, R19 ;  /* 0x0000761000137816 */ /* 0x000fe20000000013 */
[----:B------:R-:W-:Y:S05]  /*5680*/  BRA `(.L_x_34388) ;  /* 0x00000a6000007947 */ /* 0x000fea0003800000 */
.L_x_34396:
        /* <DEDUP_REMOVED lines=28> */
.L_x_34399:
        /* <DEDUP_REMOVED lines=15> */
.L_x_34398:
[----:B------:R-:W2:Y:S02]  /*5940*/  LDG.E.U16 R0, [R2.64] ;  /* 0x0000002402007981 */ /* 0x000ea4000c1e1500 */
[----:B--2---:R-:W-:-:S04]  /*5950*/  PRMT R0, RZ, 0x5410, R0 ;  /* 0x00005410ff007816 */ /* 0x004fc80000000000 */
[----:B------:R-:W-:-:S04]  /*5960*/  F2FP.PACK_AB R0, RZ, R0 ;  /* 0x00000000ff00723e */ /* 0x000fc800000000ff */
[----:B------:R-:W-:Y:S01]  /*5970*/  PRMT R19, R0, 0x7610, R19 ;  /* 0x0000761000137816 */ /* 0x000fe20000000013 */
[----:B------:R-:W-:Y:S05]  /*5980*/  BRA `(.L_x_34388) ;  /* 0x0000076000007947 */ /* 0x000fea0003800000 */
.L_x_34395:
        /* <DEDUP_REMOVED lines=12> */
.L_x_34402:
        /* <DEDUP_REMOVED lines=21> */
.L_x_34406:
[----:B------:R-:W-:Y:S05]  /*5ba0*/  BSYNC B1 ;  /* 0x0000000000017941 */ /* 0x000fea0003800000 */
.L_x_34405:
[----:B------:R-:W-:Y:S01]  /*5bb0*/  LEA R3, R0, 0x3b800000, 0x17 ;  /* 0x3b80000000037811 */ /* 0x000fe200078eb8ff */
[----:B------:R-:W-:-:S05]  /*5bc0*/  IMAD.SHL.U32 R0, R2, 0x100000, RZ ;  /* 0x0010000002007824 */ /* 0x000fca00078e00ff */
[----:B------:R-:W-:Y:S02]  /*5bd0*/  LOP3.LUT R0, R3, R0, R4, 0xfe, !PT ;  /* 0x0000000003007212 */ /* 0x000fe400078efe04 */
.L_x_34404:
[----:B------:R-:W-:Y:S05]  /*5be0*/  BSYNC B0 ;  /* 0x0000000000007941 */ /* 0x000fea0003800000 */
.L_x_34403:
[----:B------:R-:W-:-:S04]  /*5bf0*/  F2FP.PACK_AB R0, RZ, R0 ;  /* 0x00000000ff00723e */ /* 0x000fc800000000ff */
[----:B------:R-:W-:Y:S01]  /*5c00*/  PRMT R19, R0, 0x7610, R19 ;  /* 0x0000761000137816 */ /* 0x000fe20000000013 */
[----:B------:R-:W-:Y:S05]  /*5c10*/  BRA `(.L_x_34388) ;  /* 0x000004d000007947 */ /* 0x000fea0003800000 */
.L_x_34401:
        /* <DEDUP_REMOVED lines=21> */
.L_x_34410:
[----:B------:R-:W-:Y:S05]  /*5d70*/  BSYNC B1 ;  /* 0x0000000000017941 */ /* 0x000fea0003800000 */
.L_x_34409:
[----:B------:R-:W-:Y:S01]  /*5d80*/  LEA R3, R0, 0x37800000, 0x17 ;  /* 0x3780000000037811 */ /* 0x000fe200078eb8ff */
[----:B------:R-:W-:-:S05]  /*5d90*/  IMAD.SHL.U32 R0, R2, 0x200000, RZ ;  /* 0x0020000002007824 */ /* 0x000fca00078e00ff */
[----:B------:R-:W-:Y:S02]  /*5da0*/  LOP3.LUT R0, R3, R0, R4, 0xfe, !PT ;  /* 0x0000000003007212 */ /* 0x000fe400078efe04 */
.L_x_34408:
[----:B------:R-:W-:Y:S05]  /*5db0*/  BSYNC B0 ;  /* 0x0000000000007941 */ /* 0x000fea0003800000 */
.L_x_34407:
[----:B------:R-:W-:-:S04]  /*5dc0*/  F2FP.PACK_AB R0, RZ, R0 ;  /* 0x00000000ff00723e */ /* 0x000fc800000000ff */
[----:B------:R-:W-:Y:S01]  /*5dd0*/  PRMT R19, R0, 0x7610, R19 ;  /* 0x0000761000137816 */ /* 0x000fe20000000013 */
[----:B------:R-:W-:Y:S05]  /*5de0*/  BRA `(.L_x_34388) ;  /* 0x0000030000007947 */ /* 0x000fea0003800000 */
.L_x_34400:
        /* <DEDUP_REMOVED lines=14> */
.L_x_34414:
[----:B------:R-:W-:Y:S05]  /*5ed0*/  BSYNC B0 ;  /* 0x0000000000007941 */ /* 0x000fea0003800000 */
.L_x_34413:
[----:B------:R-:W-:-:S04]  /*5ee0*/  F2FP.PACK_AB R0, RZ, R0 ;  /* 0x00000000ff00723e */ /* 0x000fc800000000ff */
[----:B------:R-:W-:Y:S01]  /*5ef0*/  PRMT R19, R0, 0x7610, R19 ;  /* 0x0000761000137816 */ /* 0x000fe20000000013 */
[----:B------:R-:W-:Y:S05]  /*5f00*/  BRA `(.L_x_34388) ;  /* 0x000001e000007947 */ /* 0x000fea0003800000 */
.L_x_34387:
        /* <DEDUP_REMOVED lines=21> */
.L_x_34412:
[----:B------:R-:W2:Y:S02]  /*6060*/  LDG.E.64 R2, [R2.64] ;  /* 0x0000002402027981 */ /* 0x000ea4000c1e1b00 */
[----:B--2---:R-:W0:Y:S02]  /*6070*/  I2F.U64 R0, R2 ;  /* 0x0000000200007312 */ /* 0x004e240000301000 */
[----:B0-----:R-:W-:-:S04]  /*6080*/  F2FP.PACK_AB R0, RZ, R0 ;  /* 0x00000000ff00723e */ /* 0x001fc800000000ff */
[----:B------:R-:W-:Y:S01]  /*6090*/  PRMT R19, R0, 0x7610, R19 ;  /* 0x0000761000137816 */ /* 0x000fe20000000013 */
[----:B------:R-:W-:Y:S05]  /*60a0*/  BRA `(.L_x_34388) ;  /* 0x0000004000007947 */ /* 0x000fea0003800000 */
.L_x_34411:
[----:B------:R-:W2:Y:S02]  /*60b0*/  LDG.E R2, [R2.64] ;  /* 0x0000002402027981 */ /* 0x000ea4000c1e1900 */
[----:B--2---:R-:W0:Y:S02]  /*60c0*/  I2F.U32 R0, R2 ;  /* 0x0000000200007306 */ /* 0x004e240000201000 */
[----:B0-----:R-:W-:-:S04]  /*60d0*/  F2FP.PACK_AB R0, RZ, R0 ;  /* 0x00000000ff00723e */ /* 0x001fc800000000ff */
[----:B------:R-:W-:Y:S02]  /*60e0*/  PRMT R19, R0, 0x7610, R19 ;  /* 0x0000761000137816 */ /* 0x000fe40000000013 */
.L_x_34388:
        /* <DEDUP_REMOVED lines=18> */
.L_x_34418:
[----:B------:R-:W2:Y:S02]  /*6210*/  LDG.E.U8 R2, [R2.64] ;  /* 0x0000002402027981 */ /* 0x000ea4000c1e1100 */
[----:B--2---:R-:W0:Y:S02]  /*6220*/  I2F.U16 R0, R2 ;  /* 0x0000000200007306 */ /* 0x004e240000101000 */
[----:B0-----:R-:W-:Y:S01]  /*6230*/  F2FP.PACK_AB R0, RZ, R0 ;  /* 0x00000000ff00723e */ /* 0x001fe200000000ff */
[----:B------:R-:W-:Y:S05]  /*6240*/  BRA `(.L_x_34420) ;  /* 0x00000e1000007947 */ /* 0x000fea0003800000 */
.L_x_34417:
        /* <DEDUP_REMOVED lines=10> */
.L_x_34422:
[----:B------:R-:W2:Y:S02]  /*62f0*/  LDG.E R2, [R2.64] ;  /* 0x0000002402027981 */ /* 0x000ea4000c1e1900 */
[----:B--2---:R-:W0:Y:S02]  /*6300*/  I2F R0, R2 ;  /* 0x0000000200007306 */ /* 0x004e240000201400 */
[----:B0-----:R-:W-:Y:S01]  /*6310*/  F2FP.PACK_AB R0, RZ, R0 ;  /* 0x00000000ff00723e */ /* 0x001fe200000000ff */
[----:B------:R-:W-:Y:S05]  /*6320*/  BRA `(.L_x_34420) ;  /* 0x00000d3000007947 */ /* 0x000fea0003800000 */
.L_x_34421:
[----:B------:R-:W2:Y:S02]  /*6330*/  LDG.E.U16 R2, [R2.64] ;  /* 0x0000002402027981 */ /* 0x000ea4000c1e1500 */
[----:B--2---:R-:W0:Y:S02]  /*6340*/  I2F.S16 R0, R2 ;  /* 0x0000000200007306 */ /* 0x004e240000101400 */
[----:B0-----:R-:W-:Y:S01]  /*6350*/  F2FP.PACK_AB R0, RZ, R0 ;  /* 0x00000000ff00723e */ /* 0x001fe200000000ff */
[----:B------:R-:W-:Y:S05]  /*6360*/  BRA `(.L_x_34420) ;  /* 0x00000cf000007947 */ /* 0x000fea0003800000 */
.L_x_34416:
        /* <DEDUP_REMOVED lines=9> */
.L_x_34424:
[----:B------:R0:W5:Y:S01]  /*6400*/  LDG.E.U16 R0, [R2.64] ;  /* 0x0000002402007981 */ /* 0x000162000c1e1500 */
[----:B------:R-:W-:Y:S05]  /*6410*/  BRA `(.L_x_34420) ;  /* 0x00000c4000007947 */ /* 0x000fea0003800000 */
.L_x_34423:
        /* <DEDUP_REMOVED lines=9> */
.L_x_34426:
[----:B------:R0:W5:Y:S01]  /*64b0*/  LDG.E.U16 R0, [R2.64] ;  /* 0x0000002402007981 */ /* 0x000162000c1e1500 */
[----:B------:R-:W-:Y:S05]  /*64c0*/  BRA `(.L_x_34420) ;  /* 0x00000b9000007947 */ /* 0x000fea0003800000 */
.L_x_34425:
[----:B------:R-:W2:Y:S02]  /*64d0*/  LDG.E.64 R2, [R2.64] ;  /* 0x0000002402027981 */ /* 0x000ea4000c1e1b00 */
[----:B--2---:R-:W0:Y:S01]  /*64e0*/  F2F.F32.F64 R0, R2 ;  /* 0x0000000200007310 */ /* 0x004e220000301000 */
[----:B------:R-:W0:-:S14]  /*64f0*/  DSETP.GEU.AND P0, PT, |R2|, c[0x2][0x0], PT ;  /* 0x008000000200762a */ /* 0x000e1c0003f0e200 */
[----:B0-----:R-:W-:-:S05]  /*6500*/  @!P0 FMUL R0, R0, 1.175494350822287508e-38 ;  /* 0x0080000000008820 */ /* 0x001fca0000400000 */
[----:B------:R-:W-:Y:S01]  /*6510*/  F2FP.PACK_AB R0, RZ, R0 ;  /* 0x00000000ff00723e */ /* 0x000fe200000000ff */
[----:B------:R-:W-:Y:S05]  /*6520*/  BRA `(.L_x_34420) ;  /* 0x00000b3000007947 */ /* 0x000fea0003800000 */
.L_x_34415:
        /* <DEDUP_REMOVED lines=13> */
.L_x_34429:
[----:B------:R-:W2:Y:S02]  /*6600*/  LDG.E.64 R2, [R2.64] ;  /* 0x0000002402027981 */ /* 0x000ea4000c1e1b00 */
[----:B--2---:R-:W0:Y:S01]  /*6610*/  F2F.F32.F64 R0, R2 ;  /* 0x0000000200007310 */ /* 0x004e220000301000 */
[----:B------:R-:W0:-:S14]  /*6620*/  DSETP.GEU.AND P0, PT, |R2|, c[0x2][0x0], PT ;  /* 0x008000000200762a */ /* 0x000e1c0003f0e200 */
[----:B0-----:R-:W-:-:S05]  /*6630*/  @!P0 FMUL R0, R0, 1.175494350822287508e-38 ;  /* 0x0080000000008820 */ /* 0x001fca0000400000 */
[----:B------:R-:W-:Y:S01]  /*6640*/  F2FP.PACK_AB R0, RZ, R0 ;  /* 0x00000000ff00723e */ /* 0x000fe200000000ff */
[----:B------:R-:W-:Y:S05]  /*6650*/  BRA `(.L_x_34420) ;  /* 0x00000a0000007947 */ /* 0x000fea0003800000 */
.L_x_34428:
        /* <DEDUP_REMOVED lines=28> */
.L_x_34431:
        /* <DEDUP_REMOVED lines=15> */
.L_x_34430:
[----:B------:R-:W2:Y:S02]  /*6910*/  LDG.E.U16 R0, [R2.64] ;  /* 0x0000002402007981 */ /* 0x000ea4000c1e1500 */
[----:B--2---:R-:W-:-:S04]  /*6920*/  PRMT R0, RZ, 0x5410, R0 ;  /* 0x00005410ff007816 */ /* 0x004fc80000000000 */
[----:B------:R-:W-:Y:S01]  /*6930*/  F2FP.PACK_AB R0, RZ, R0 ;  /* 0x00000000ff00723e */ /* 0x000fe200000000ff */
[----:B------:R-:W-:Y:S05]  /*6940*/  BRA `(.L_x_34420) ;  /* 0x0000071000007947 */ /* 0x000fea0003800000 */
.L_x_34427:
        /* <DEDUP_REMOVED lines=12> */
.L_x_34434:
        /* <DEDUP_REMOVED lines=21> */
.L_x_34438:
[----:B------:R-:W-:Y:S05]  /*6b60*/  BSYNC B1 ;  /* 0x0000000000017941 */ /* 0x000fea0003800000 */
.L_x_34437:
[----:B------:R-:W-:Y:S01]  /*6b70*/  LEA R3, R0, 0x3b800000, 0x17 ;  /* 0x3b80000000037811 */ /* 0x000fe200078eb8ff */
[----:B------:R-:W-:-:S05]  /*6b80*/  IMAD.SHL.U32 R0, R2, 0x100000, RZ ;  /* 0x0010000002007824 */ /* 0x000fca00078e00ff */
[----:B------:R-:W-:Y:S02]  /*6b90*/  LOP3.LUT R0, R3, R0, R4, 0xfe, !PT ;  /* 0x0000000003007212 */ /* 0x000fe400078efe04 */
.L_x_34436:
[----:B------:R-:W-:Y:S05]  /*6ba0*/  BSYNC B0 ;  /* 0x0000000000007941 */ /* 0x000fea0003800000 */
.L_x_34435:
[----:B------:R-:W-:Y:S01]  /*6bb0*/  F2FP.PACK_AB R0, RZ, R0 ;  /* 0x00000000ff00723e */ /* 0x000fe200000000ff */
[----:B------:R-:W-:Y:S05]  /*6bc0*/  BRA `(.L_x_34420) ;  /* 0x0000049000007947 */ /* 0x000fea0003800000 */
.L_x_34433:
        /* <DEDUP_REMOVED lines=21> */
.L_x_34442:
[----:B------:R-:W-:Y:S05]  /*6d20*/  BSYNC B1 ;  /* 0x0000000000017941 */ /* 0x000fea0003800000 */
.L_x_34441:
[----:B------:R-:W-:Y:S01]  /*6d30*/  LEA R3, R0, 0x37800000, 0x17 ;  /* 0x3780000000037811 */ /* 0x000fe200078eb8ff */
[----:B------:R-:W-:-:S05]  /*6d40*/  IMAD.SHL.U32 R0, R2, 0x200000, RZ ;  /* 0x0020000002007824 */ /* 0x000fca00078e00ff */
[----:B------:R-:W-:Y:S02]  /*6d50*/  LOP3.LUT R0, R3, R0, R4, 0xfe, !PT ;  /* 0x0000000003007212 */ /* 0x000fe400078efe04 */
.L_x_34440:
[----:B------:R-:W-:Y:S05]  /*6d60*/  BSYNC B0 ;  /* 0x0000000000007941 */ /* 0x000fea0003800000 */
.L_x_34439:
[----:B------:R-:W-:Y:S01]  /*6d70*/  F2FP.PACK_AB R0, RZ, R0 ;  /* 0x00000000ff00723e */ /* 0x000fe200000000ff */
[----:B------:R-:W-:Y:S05]  /*6d80*/  BRA `(.L_x_34420) ;  /* 0x000002d000007947 */ /* 0x000fea0003800000 */
.L_x_34432:
        /* <DEDUP_REMOVED lines=14> */
.L_x_34446:
[----:B------:R-:W-:Y:S05]  /*6e70*/  BSYNC B0 ;  /* 0x0000000000007941 */ /* 0x000fea0003800000 */
.L_x_34445:
[----:B------:R-:W-:Y:S01]  /*6e80*/  F2FP.PACK_AB R0, RZ, R0 ;  /* 0x00000000ff00723e */ /* 0x000fe200000000ff */
[----:B------:R-:W-:Y:S05]  /*6e90*/  BRA `(.L_x_34420) ;  /* 0x000001c000007947 */ /* 0x000fea0003800000 */
.L_x_34419:
        /* <DEDUP_REMOVED lines=21> */
.L_x_34444:
[----:B------:R-:W2:Y:S02]  /*6ff0*/  LDG.E.64 R2, [R2.64] ;  /* 0x0000002402027981 */ /* 0x000ea4000c1e1b00 */
[----:B--2---:R-:W0:Y:S02]  /*7000*/  I2F.U64 R0, R2 ;  /* 0x0000000200007312 */ /* 0x004e240000301000 */
[----:B0-----:R-:W-:Y:S01]  /*7010*/  F2FP.PACK_AB R0, RZ, R0 ;  /* 0x00000000ff00723e */ /* 0x001fe200000000ff */
[----:B------:R-:W-:Y:S05]  /*7020*/  BRA `(.L_x_34420) ;  /* 0x0000003000007947 */ /* 0x000fea0003800000 */
.L_x_34443:
[----:B------:R-:W2:Y:S02]  /*7030*/  LDG.E R2, [R2.64] ;  /* 0x0000002402027981 */ /* 0x000ea4000c1e1900 */
[----:B--2---:R-:W0:Y:S02]  /*7040*/  I2F.U32 R0, R2 ;  /* 0x0000000200007306 */ /* 0x004e240000201000 */
[----:B0-----:R-:W-:-:S06]  /*7050*/  F2FP.PACK_AB R0, RZ, R0 ;  /* 0x00000000ff00723e */ /* 0x001fcc00000000ff */
.L_x_34420:
        /* <DEDUP_REMOVED lines=22> */
.L_x_34450:
[----:B------:R-:W-:-:S06]  /*71c0*/  HADD2.F32 R3, -RZ, R2.H0_H0 ;  /* 0x20000002ff037230 */ /* 0x000fcc0000004100 */
[----:B------:R-:W0:Y:S02]  /*71d0*/  F2I.S64.TRUNC R2, R3 ;  /* 0x0000000300027311 */ /* 0x000e24000020d900 */
[----:B0-----:R0:W-:Y:S01]  /*71e0*/  STG.E.U8 [R16.64], R2 ;  /* 0x0000000210007986 */ /* 0x0011e2000c101124 */
[----:B------:R-:W-:Y:S05]  /*71f0*/  BRA `(.L_x_34452) ;  /* 0x00000e4000007947 */ /* 0x000fea0003800000 */
.L_x_34449:
        /* <DEDUP_REMOVED lines=10> */
.L_x_34454:
[----:B------:R-:W-:-:S04]  /*72a0*/  HADD2.F32 R2, -RZ, R2.H0_H0 ;  /* 0x20000002ff027230 */ /* 0x000fc80000004100 */
[----:B------:R-:W0:Y:S02]  /*72b0*/  F2I.FTZ.TRUNC.NTZ R3, R2 ;  /* 0x0000000200037305 */ /* 0x000e24000021f100 */
[----:B0-----:R0:W-:Y:S01]  /*72c0*/  STG.E [R16.64], R3 ;  /* 0x0000000310007986 */ /* 0x0011e2000c101924 */
[----:B------:R-:W-:Y:S05]  /*72d0*/  BRA `(.L_x_34452) ;  /* 0x00000d6000007947 */ /* 0x000fea0003800000 */
.L_x_34453:
[----:B------:R-:W-:-:S04]  /*72e0*/  HADD2.F32 R2, -RZ, R2.H0_H0 ;  /* 0x20000002ff027230 */ /* 0x000fc80000004100 */
[----:B------:R-:W0:Y:S02]  /*72f0*/  F2I.FTZ.TRUNC.NTZ R3, R2 ;  /* 0x0000000200037305 */ /* 0x000e24000021f100 */
[----:B0-----:R0:W-:Y:S01]  /*7300*/  STG.E.U16 [R16.64], R3 ;  /* 0x0000000310007986 */ /* 0x0011e2000c101524 */
[----:B------:R-:W-:Y:S05]  /*7310*/  BRA `(.L_x_34452) ;  /* 0x00000d2000007947 */ /* 0x000fea0003800000 */
.L_x_34448:
        /* <DEDUP_REMOVED lines=9> */
.L_x_34456:
[----:B------:R0:W-:Y:S01]  /*73b0*/  STG.E.U16 [R16.64], R2 ;  /* 0x0000000210007986 */ /* 0x0001e2000c101524 */
[----:B------:R-:W-:Y:S05]  /*73c0*/  BRA `(.L_x_34452) ;  /* 0x00000c7000007947 */ /* 0x000fea0003800000 */
.L_x_34455:
        /* <DEDUP_REMOVED lines=10> */
.L_x_34458:
[----:B------:R-:W-:-:S05]  /*7470*/  HADD2.F32 R0, -RZ, R2.H0_H0 ;  /* 0x20000002ff007230 */ /* 0x000fca0000004100 */
[----:B------:R-:W-:-:S04]  /*7480*/  F2FP.PACK_AB R0, RZ, R0 ;  /* 0x00000000ff00723e */ /* 0x000fc800000000ff */
[----:B------:R-:W-:-:S05]  /*7490*/  PRMT R0, R0, 0x5410, RZ ;  /* 0x0000541000007816 */ /* 0x000fca00000000ff */
[----:B------:R0:W-:Y:S01]  /*74a0*/  STG.E [R16.64], R0 ;  /* 0x0000000010007986 */ /* 0x0001e2000c101924 */
[----:B------:R-:W-:Y:S05]  /*74b0*/  BRA `(.L_x_34452) ;  /* 0x00000b8000007947 */ /* 0x000fea0003800000 */
.L_x_34457:
[----:B------:R-:W-:-:S05]  /*74c0*/  HADD2.F32 R2, -RZ, R2.H0_H0 ;  /* 0x20000002ff027230 */ /* 0x000fca0000004100 */
[----:B------:R-:W-:-:S06]  /*74d0*/  FMUL.FTZ R2, R2, 1 ;  /* 0x3f80000002027820 */ /* 0x000fcc0000410000 */
[----:B------:R-:W0:Y:S02]  /*74e0*/  F2F.F64.F32 R2, R2 ;  /* 0x0000000200027310 */ /* 0x000e240000201800 */
[----:B0-----:R0:W-:Y:S01]  /*74f0*/  STG.E.64 [R16.64], R2 ;  /* 0x0000000210007986 */ /* 0x0011e2000c101b24 */
[----:B------:R-:W-:Y:S05]  /*7500*/  BRA `(.L_x_34452) ;  /* 0x00000b3000007947 */ /* 0x000fea0003800000 */
.L_x_34447:
        /* <DEDUP_REMOVED lines=13> */
.L_x_34461:
[----:B------:R-:W-:Y:S01]  /*75e0*/  HADD2.F32 R2, -RZ, R2.H0_H0 ;  /* 0x20000002ff027230 */ /* 0x000fe20000004100 */
[----:B------:R-:W-:-:S04]  /*75f0*/  CS2R R6, SRZ ;  /* 0x0000000000067805 */ /* 0x000fc8000001ff00 */
[----:B------:R-:W-:-:S04]  /*7600*/  FMUL.FTZ R2, R2, 1 ;  /* 0x3f80000002027820 */ /* 0x000fc80000410000 */
[----:B------:R-:W0:Y:S02]  /*7610*/  F2F.F64.F32 R4, R2 ;  /* 0x0000000200047310 */ /* 0x000e240000201800 */
[----:B0-----:R0:W-:Y:S01]  /*7620*/  STG.E.128 [R16.64], R4 ;  /* 0x0000000410007986 */ /* 0x0011e2000c101d24 */
[----:B------:R-:W-:Y:S05]  /*7630*/  BRA `(.L_x_34452) ;  /* 0x00000a0000007947 */ /* 0x000fea0003800000 */
.L_x_34460:
        /* <DEDUP_REMOVED lines=21> */
.L_x_34465:
[----:B------:R-:W-:Y:S05]  /*7790*/  BSYNC B0 ;  /* 0x0000000000007941 */ /* 0x000fea0003800000 */
.L_x_34464:
[----:B------:R-:W-:-:S05]  /*77a0*/  LOP3.LUT R3, R0, R3, RZ, 0xfc, !PT ;  /* 0x0000000300037212 */ /* 0x000fca00078efcff */
[----:B------:R0:W-:Y:S01]  /*77b0*/  STG.E.U8 [R16.64], R3 ;  /* 0x0000000310007986 */ /* 0x0001e2000c101124 */
[----:B------:R-:W-:Y:S05]  /*77c0*/  BRA `(.L_x_34452) ;  /* 0x0000087000007947 */ /* 0x000fea0003800000 */
.L_x_34463:
        /* <DEDUP_REMOVED lines=13> */
.L_x_34467:
[----:B------:R-:W-:Y:S01]  /*78a0*/  IMAD.MOV.U32 R0, RZ, RZ, 0x7f ;  /* 0x0000007fff007424 */ /* 0x000fe200078e00ff */
[----:B------:R-:W-:-:S04]  /*78b0*/  ISETP.GT.U32.AND P0, PT, R2, 0x7f800000, PT ;  /* 0x7f8000000200780c */ /* 0x000fc80003f04070 */
[----:B------:R-:W-:-:S04]  /*78c0*/  SEL R0, R0, 0x7c, P0 ;  /* 0x0000007c00007807 */ /* 0x000fc80000000000 */
.L_x_34468:
[----:B------:R-:W-:Y:S05]  /*78d0*/  BSYNC B0 ;  /* 0x0000000000007941 */ /* 0x000fea0003800000 */
.L_x_34466:
[----:B------:R-:W-:-:S04]  /*78e0*/  LOP3.LUT R2, R3, 0x80000000, RZ, 0xc0, !PT ;  /* 0x8000000003027812 */ /* 0x000fc800078ec0ff */
[----:B------:R-:W-:-:S04]  /*78f0*/  SHF.R.U32.HI R3, RZ, 0x18, R2 ;  /* 0x00000018ff037819 */ /* 0x000fc80000011602 */
[----:B------:R-:W-:-:S05]  /*7900*/  LOP3.LUT R3, R0, R3, RZ, 0xfc, !PT ;  /* 0x0000000300037212 */ /* 0x000fca00078efcff */
[----:B------:R0:W-:Y:S01]  /*7910*/  STG.E.U8 [R16.64], R3 ;  /* 0x0000000310007986 */ /* 0x0001e2000c101124 */
[----:B------:R-:W-:Y:S05]  /*7920*/  BRA `(.L_x_34452) ;  /* 0x0000071000007947 */ /* 0x000fea0003800000 */
.L_x_34462:
[----:B------:R-:W-:-:S05]  /*7930*/  HADD2.F32 R0, -RZ, R2.H0_H0 ;  /* 0x20000002ff007230 */ /* 0x000fca0000004100 */
[----:B------:R-:W-:-:S05]  /*7940*/  F2FP.BF16.PACK_AB R0, RZ, R0 ;  /* 0x00000000ff00723e */ /* 0x000fca00000010ff */
[----:B------:R0:W-:Y:S01]  /*7950*/  STG.E.U16 [R16.64], R0 ;  /* 0x0000000010007986 */ /* 0x0001e2000c101524 */
[----:B------:R-:W-:Y:S05]  /*7960*/  BRA `(.L_x_34452) ;  /* 0x000006d000007947 */ /* 0x000fea0003800000 */
.L_x_34459:
        /* <DEDUP_REMOVED lines=12> */
.L_x_34471:
        /* <DEDUP_REMOVED lines=17> */
.L_x_34474:
[----:B------:R-:W-:-:S04]  /*7b40*/  LOP3.LUT R2, R3, 0x80000000, RZ, 0xc0, !PT ;  /* 0x8000000003027812 */ /* 0x000fc800078ec0ff */
[----:B------:R-:W-:-:S04]  /*7b50*/  SHF.R.U32.HI R3, RZ, 0x18, R2 ;  /* 0x00000018ff037819 */ /* 0x000fc80000011602 */
[----:B------:R-:W-:-:S04]  /*7b60*/  LOP3.LUT R0, R0, R3, RZ, 0xfc, !PT ;  /* 0x0000000300007212 */ /* 0x000fc800078efcff */
[----:B------:R-:W-:Y:S02]  /*7b70*/  PRMT R8, R0, 0x7610, R8 ;  /* 0x0000761000087816 */ /* 0x000fe40000000008 */
.L_x_34473:
[----:B------:R-:W-:Y:S05]  /*7b80*/  BSYNC B0 ;  /* 0x0000000000007941 */ /* 0x000fea0003800000 */
.L_x_34472:
[----:B------:R0:W-:Y:S01]  /*7b90*/  STG.E.U8 [R16.64], R8 ;  /* 0x0000000810007986 */ /* 0x0001e2000c101124 */
[----:B------:R-:W-:Y:S05]  /*7ba0*/  BRA `(.L_x_34452) ;  /* 0x0000049000007947 */ /* 0x000fea0003800000 */
.L_x_34470:
        /* <DEDUP_REMOVED lines=17> */
.L_x_34477:
[----:B------:R-:W-:-:S04]  /*7cc0*/  LOP3.LUT R2, R3, 0x80000000, RZ, 0xc0, !PT ;  /* 0x8000000003027812 */ /* 0x000fc800078ec0ff */
[----:B------:R-:W-:-:S04]  /*7cd0*/  SHF.R.U32.HI R3, RZ, 0x18, R2 ;  /* 0x00000018ff037819 */ /* 0x000fc80000011602 */
[----:B------:R-:W-:-:S04]  /*7ce0*/  LOP3.LUT R0, R0, R3, RZ, 0xfc, !PT ;  /* 0x0000000300007212 */ /* 0x000fc800078efcff */
[----:B------:R-:W-:Y:S02]  /*7cf0*/  PRMT R8, R0, 0x7610, R8 ;  /* 0x0000761000087816 */ /* 0x000fe40000000008 */
.L_x_34476:
[----:B------:R-:W-:Y:S05]  /*7d00*/  BSYNC B0 ;  /* 0x0000000000007941 */ /* 0x000fea0003800000 */
.L_x_34475:
[----:B------:R0:W-:Y:S01]  /*7d10*/  STG.E.U8 [R16.64], R8 ;  /* 0x0000000810007986 */ /* 0x0001e2000c101124 */
[----:B------:R-:W-:Y:S05]  /*7d20*/  BRA `(.L_x_34452) ;  /* 0x0000031000007947 */ /* 0x000fea0003800000 */
.L_x_34469:
        /* <DEDUP_REMOVED lines=22> */
.L_x_34451:
        /* <DEDUP_REMOVED lines=20> */
.L_x_34479:
[----:B------:R-:W-:-:S06]  /*7fd0*/  HADD2.F32 R2, -RZ, R2.H0_H0 ;  /* 0x20000002ff027230 */ /* 0x000fcc0000004100 */
[----:B------:R-:W0:Y:S02]  /*7fe0*/  F2I.U64.TRUNC R2, R2 ;  /* 0x0000000200027311 */ /* 0x000e24000020d800 */
[----:B0-----:R0:W-:Y:S01]  /*7ff0*/  STG.E.64 [R16.64], R2 ;  /* 0x0000000210007986 */ /* 0x0011e2000c101b24 */
[----:B------:R-:W-:Y:S05]  /*8000*/  BRA `(.L_x_34452) ;  /* 0x0000003000007947 */ /* 0x000fea0003800000 */
.L_x_34478:
[----:B------:R-:W-:-:S04]  /*8010*/  HADD2.F32 R2, -RZ, R2.H0_H0 ;  /* 0x20000002ff027230 */ /* 0x000fc80000004100 */
[----:B------:R-:W0:Y:S02]  /*8020*/  F2I.FTZ.U32.TRUNC.NTZ R3, R2 ;  /* 0x0000000200037305 */ /* 0x000e24000021f000 */
[----:B0-----:R0:W-:Y:S02]  /*8030*/  STG.E [R16.64], R3 ;  /* 0x0000000310007986 */ /* 0x0011e4000c101924 */
.L_x_34452:
        /* <DEDUP_REMOVED lines=258> */
.L_x_34480:
        /* <DEDUP_REMOVED lines=21> */
.L_x_34484:
[----:B------:R-:W2:Y:S02]  /*91b0*/  LDG.E.U8 R2, [R2.64] ;  /* 0x0000002402027981 */ /* 0x000ea4000c1e1100 */
[----:B--2---:R-:W0:Y:S02]  /*91c0*/  I2F.U16 R0, R2 ;  /* 0x0000000200007306 */ /* 0x004e240000101000 */
[----:B0-----:R-:W-:-:S04]  /*91d0*/  F2FP.PACK_AB R0, RZ, R0 ;  /* 0x00000000ff00723e */ /* 0x001fc800000000ff */
[----:B------:R-:W-:Y:S01]  /*91e0*/  PRMT R19, R0, 0x7610, R19 ;  /* 0x0000761000137816 */ /* 0x000fe20000000013 */
[----:B------:R-:W-:Y:S05]  /*91f0*/  BRA `(.L_x_34486) ;  /* 0x00000ed000007947 */ /* 0x000fea0003800000 */
.L_x_34483:
        /* <DEDUP_REMOVED lines=11> */
.L_x_34488:
[----:B------:R-:W2:Y:S02]  /*92b0*/  LDG.E R2, [R2.64] ;  /* 0x0000002402027981 */ /* 0x000ea4000c1e1900 */
[----:B--2---:R-:W0:Y:S02]  /*92c0*/  I2F R0, R2 ;  /* 0x0000000200007306 */ /* 0x004e240000201400 */
[----:B0-----:R-:W-:-:S04]  /*92d0*/  F2FP.PACK_AB R0, RZ, R0 ;  /* 0x00000000ff00723e */ /* 0x001fc800000000ff */
[----:B------:R-:W-:Y:S01]  /*92e0*/  PRMT R19, R0, 0x7610, R19 ;  /* 0x0000761000137816 */ /* 0x000fe20000000013 */
[----:B------:R-:W-:Y:S05]  /*92f0*/  BRA `(.L_x_34486) ;  /* 0x00000dd000007947 */ /* 0x000fea0003800000 */
.L_x_34487:
[----:B------:R-:W2:Y:S02]  /*9300*/  LDG.E.U16 R2, [R2.64] ;  /* 0x0000002402027981 */ /* 0x000ea4000c1e1500 */
[----:B--2---:R-:W0:Y:S02]  /*9310*/  I2F.S16 R0, R2 ;  /* 0x0000000200007306 */ /* 0x004e240000101400 */
[----:B0-----:R-:W-:-:S04]  /*9320*/  F2FP.PACK_AB R0, RZ, R0 ;  /* 0x00000000ff00723e */ /* 0x001fc800000000ff */
[----:B------:R-:W-:Y:S01]  /*9330*/  PRMT R19, R0, 0x7610, R19 ;  /* 0x0000761000137816 */ /* 0x000fe20000000013 */
[----:B------:R-:W-:Y:S05]  /*9340*/  BRA `(.L_x_34486) ;  /* 0x00000d8000007947 */ /* 0x000fea0003800000 */
.L_x_34482:
        /* <DEDUP_REMOVED lines=9> */
.L_x_34490:
[----:B------:R0:W5:Y:S01]  /*93e0*/  LDG.E.U16 R19, [R2.64] ;  /* 0x0000002402137981 */ /* 0x000162000c1e1500 */
[----:B------:R-:W-:Y:S05]  /*93f0*/  BRA `(.L_x_34486) ;  /* 0x00000cd000007947 */ /* 0x000fea0003800000 */
.L_x_34489:
        /* <DEDUP_REMOVED lines=9> */
.L_x_34492:
[----:B------:R0:W5:Y:S01]  /*9490*/  LDG.E.U16 R19, [R2.64] ;  /* 0x0000002402137981 */ /* 0x000162000c1e1500 */
[----:B------:R-:W-:Y:S05]  /*94a0*/  BRA `(.L_x_34486) ;  /* 0x00000c2000007947 */ /* 0x000fea0003800000 */
.L_x_34491:
[----:B------:R-:W2:Y:S02]  /*94b0*/  LDG.E.64 R2, [R2.64] ;  /* 0x0000002402027981 */ /* 0x000ea4000c1e1b00 */
[----:B--2---:R-:W0:Y:S01]  /*94c0*/  F2F.F32.F64 R0, R2 ;  /* 0x0000000200007310 */ /* 0x004e220000301000 */
[----:B------:R-:W0:-:S14]  /*94d0*/  DSETP.GEU.AND P0, PT, |R2|, c[0x2][0x0], PT ;  /* 0x008000000200762a */ /* 0x000e1c0003f0e200 */
[----:B0-----:R-:W-:-:S05]  /*94e0*/  @!P0 FMUL R0, R0, 1.175494350822287508e-38 ;  /* 0x0080000000008820 */ /* 0x001fca0000400000 */
[----:B------:R-:W-:-:S04]  /*94f0*/  F2FP.PACK_AB R0, RZ, R0 ;  /* 0x00000000ff00723e */ /* 0x000fc800000000ff */
[----:B------:R-:W-:Y:S01]  /*9500*/  PRMT R19, R0, 0x7610, R19 ;  /* 0x0000761000137816 */ /* 0x000fe20000000013 */
[----:B------:R-:W-:Y:S05]  /*9510*/  BRA `(.L_x_34486) ;  /* 0x00000bb000007947 */ /* 0x000fea0003800000 */
.L_x_34481:
        /* <DEDUP_REMOVED lines=14> */
.L_x_34495:
[----:B------:R-:W2:Y:S02]  /*9600*/  LDG.E.64 R2, [R2.64] ;  /* 0x0000002402027981 */ /* 0x000ea4000c1e1b00 */
[----:B--2---:R-:W0:Y:S01]  /*9610*/  F2F.F32.F64 R0, R2 ;  /* 0x0000000200007310 */ /* 0x004e220000301000 */
[----:B------:R-:W0:-:S14]  /*9620*/  DSETP.GEU.AND P0, PT, |R2|, c[0x2][0x0], PT ;  /* 0x008000000200762a */ /* 0x000e1c0003f0e200 */
[----:B0-----:R-:W-:-:S05]  /*9630*/  @!P0 FMUL R0, R0, 1.175494350822287508e-38 ;  /* 0x0080000000008820 */ /* 0x001fca0000400000 */
[----:B------:R-:W-:-:S04]  /*9640*/  F2FP.PACK_AB R0, RZ, R0 ;  /* 0x00000000ff00723e */ /* 0x000fc800000000ff */
[----:B------:R-:W-:Y:S01]  /*9650*/  PRMT R19, R0, 0x7610, R19 ;  /* 0x0000761000137816 */ /* 0x000fe20000000013 */
[----:B------:R-:W-:Y:S05]  /*9660*/  BRA `(.L_x_34486) ;  /* 0x00000a6000007947 */ /* 0x000fea0003800000 */
.L_x_34494:
        /* <DEDUP_REMOVED lines=28> */
.L_x_34497:
        /* <DEDUP_REMOVED lines=15> */
.L_x_34496:
[----:B------:R-:W2:Y:S02]  /*9920*/  LDG.E.U16 R0, [R2.64] ;  /* 0x0000002402007981 */ /* 0x000ea4000c1e1500 */
[----:B--2---:R-:W-:-:S04]  /*9930*/  PRMT R0, RZ, 0x5410, R0 ;  /* 0x00005410ff007816 */ /* 0x004fc80000000000 */
[----:B------:R-:W-:-:S04]  /*9940*/  F2FP.PACK_AB R0, RZ, R0 ;  /* 0x00000000ff00723e */ /* 0x000fc800000000ff */
[----:B------:R-:W-:Y:S01]  /*9950*/  PRMT R19, R0, 0x7610, R19 ;  /* 0x0000761000137816 */ /* 0x000fe20000000013 */
[----:B------:R-:W-:Y:S05]  /*9960*/  BRA `(.L_x_34486) ;  /* 0x0000076000007947 */ /* 0x000fea0003800000 */
.L_x_34493:
        /* <DEDUP_REMOVED lines=12> */
.L_x_34500:
        /* <DEDUP_REMOVED lines=21> */
.L_x_34504:
[----:B------:R-:W-:Y:S05]  /*9b80*/  BSYNC B1 ;  /* 0x0000000000017941 */ /* 0x000fea0003800000 */
.L_x_34503:
[----:B------:R-:W-:Y:S01]  /*9b90*/  LEA R3, R0, 0x3b800000, 0x17 ;  /* 0x3b80000000037811 */ /* 0x000fe200078eb8ff */
[----:B------:R-:W-:-:S05]  /*9ba0*/  IMAD.SHL.U32 R0, R2, 0x100000, RZ ;  /* 0x0010000002007824 */ /* 0x000fca00078e00ff */
[----:B------:R-:W-:Y:S02]  /*9bb0*/  LOP3.LUT R0, R3, R0, R4, 0xfe, !PT ;  /* 0x0000000003007212 */ /* 0x000fe400078efe04 */
.L_x_34502:
[----:B------:R-:W-:Y:S05]  /*9bc0*/  BSYNC B0 ;  /* 0x0000000000007941 */ /* 0x000fea0003800000 */
.L_x_34501:
[----:B------:R-:W-:-:S04]  /*9bd0*/  F2FP.PACK_AB R0, RZ, R0 ;  /* 0x00000000ff00723e */ /* 0x000fc800000000ff */
[----:B------:R-:W-:Y:S01]  /*9be0*/  PRMT R19, R0, 0x7610, R19 ;  /* 0x0000761000137816 */ /* 0x000fe20000000013 */
[----:B------:R-:W-:Y:S05]  /*9bf0*/  BRA `(.L_x_34486) ;  /* 0x000004d000007947 */ /* 0x000fea0003800000 */
.L_x_34499:
        /* <DEDUP_REMOVED lines=21> */
.L_x_34508:
[----:B------:R-:W-:Y:S05]  /*9d50*/  BSYNC B1 ;  /* 0x0000000000017941 */ /* 0x000fea0003800000 */
.L_x_34507:
[----:B------:R-:W-:Y:S01]  /*9d60*/  LEA R3, R0, 0x37800000, 0x17 ;  /* 0x3780000000037811 */ /* 0x000fe200078eb8ff */
[----:B------:R-:W-:-:S05]  /*9d70*/  IMAD.SHL.U32 R0, R2, 0x200000, RZ ;  /* 0x0020000002007824 */ /* 0x000fca00078e00ff */
[----:B------:R-:W-:Y:S02]  /*9d80*/  LOP3.LUT R0, R3, R0, R4, 0xfe, !PT ;  /* 0x0000000003007212 */ /* 0x000fe400078efe04 */
.L_x_34506:
[----:B------:R-:W-:Y:S05]  /*9d90*/  BSYNC B0 ;  /* 0x0000000000007941 */ /* 0x000fea0003800000 */
.L_x_34505:
[----:B------:R-:W-:-:S04]  /*9da0*/  F2FP.PACK_AB R0, RZ, R0 ;  /* 0x00000000ff00723e */ /* 0x000fc800000000ff */
[----:B------:R-:W-:Y:S01]  /*9db0*/  PRMT R19, R0, 0x7610, R19 ;  /* 0x0000761000137816 */ /* 0x000fe20000000013 */
[----:B------:R-:W-:Y:S05]  /*9dc0*/  BRA `(.L_x_34486) ;  /* 0x0000030000007947 */ /* 0x000fea0003800000 */
.L_x_34498:
        /* <DEDUP_REMOVED lines=14> */
.L_x_34512:
[----:B------:R-:W-:Y:S05]  /*9eb0*/  BSYNC B0 ;  /* 0x0000000000007941 */ /* 0x000fea0003800000 */
.L_x_34511:
[----:B------:R-:W-:-:S04]  /*9ec0*/  F2FP.PACK_AB R0, RZ, R0 ;  /* 0x00000000ff00723e */ /* 0x000fc800000000ff */
[----:B------:R-:W-:Y:S01]  /*9ed0*/  PRMT R19, R0, 0x7610, R19 ;  /* 0x0000761000137816 */ /* 0x000fe20000000013 */
[----:B------:R-:W-:Y:S05]  /*9ee0*/  BRA `(.L_x_34486) ;  /* 0x000001e000007947 */ /* 0x000fea0003800000 */
.L_x_34485:
        /* <DEDUP_REMOVED lines=21> */
.L_x_34510:
[----:B------:R-:W2:Y:S02]  /*a040*/  LDG.E.64 R2, [R2.64] ;  /* 0x0000002402027981 */ /* 0x000ea4000c1e1b00 */
[----:B--2---:R-:W0:Y:S02]  /*a050*/  I2F.U64 R0, R2 ;  /* 0x0000000200007312 */ /* 0x004e240000301000 */
[----:B0-----:R-:W-:-:S04]  /*a060*/  F2FP.PACK_AB R0, RZ, R0 ;  /* 0x00000000ff00723e */ /* 0x001fc800000000ff */
[----:B------:R-:W-:Y:S01]  /*a070*/  PRMT R19, R0, 0x7610, R19 ;  /* 0x0000761000137816 */ /* 0x000fe20000000013 */
[----:B------:R-:W-:Y:S05]  /*a080*/  BRA `(.L_x_34486) ;  /* 0x0000004000007947 */ /* 0x000fea0003800000 */
.L_x_34509:
[----:B------:R-:W2:Y:S02]  /*a090*/  LDG.E R2, [R2.64] ;  /* 0x0000002402027981 */ /* 0x000ea4000c1e1900 */
[----:B--2---:R-:W0:Y:S02]  /*a0a0*/  I2F.U32 R0, R2 ;  /* 0x0000000200007306 */ /* 0x004e240000201000 */
[----:B0-----:R-:W-:-:S04]  /*a0b0*/  F2FP.PACK_AB R0, RZ, R0 ;  /* 0x00000000ff00723e */ /* 0x001fc800000000ff */
[----:B------:R-:W-:Y:S02]  /*a0c0*/  PRMT R19, R0, 0x7610, R19 ;  /* 0x0000761000137816 */ /* 0x000fe40000000013 */
.L_x_34486:
        /* <DEDUP_REMOVED lines=18> */
.L_x_34516:
[----:B------:R-:W2:Y:S02]  /*a1f0*/  LDG.E.U8 R2, [R2.64] ;  /* 0x0000002402027981 */ /* 0x000ea4000c1e1100 */
[----:B--2---:R-:W0:Y:S02]  /*a200*/  I2F.U16 R0, R2 ;  /* 0x0000000200007306 */ /* 0x004e240000101000 */
[----:B0-----:R-:W-:Y:S01]  /*a210*/  F2FP.PACK_AB R0, RZ, R0 ;  /* 0x00000000ff00723e */ /* 0x001fe200000000ff */
[----:B------:R-:W-:Y:S05]  /*a220*/  BRA `(.L_x_34518) ;  /* 0x00000e1000007947 */ /* 0x000fea0003800000 */
.L_x_34515:
        /* <DEDUP_REMOVED lines=10> */
.L_x_34520:
[----:B------:R-:W2:Y:S02]  /*a2d0*/  LDG.E R2, [R2.64] ;  /* 0x0000002402027981 */ /* 0x000ea4000c1e1900 */
[----:B--2---:R-:W0:Y:S02]  /*a2e0*/  I2F R0, R2 ;  /* 0x0000000200007306 */ /* 0x004e240000201400 */
[----:B0-----:R-:W-:Y:S01]  /*a2f0*/  F2FP.PACK_AB R0, RZ, R0 ;  /* 0x00000000ff00723e */ /* 0x001fe200000000ff */
[----:B------:R-:W-:Y:S05]  /*a300*/  BRA `(.L_x_34518) ;  /* 0x00000d3000007947 */ /* 0x000fea0003800000 */
.L_x_34519:
[----:B------:R-:W2:Y:S02]  /*a310*/  LDG.E.U16 R2, [R2.64] ;  /* 0x0000002402027981 */ /* 0x000ea4000c1e1500 */
[----:B--2---:R-:W0:Y:S02]  /*a320*/  I2F.S16 R0, R2 ;  /* 0x0000000200007306 */ /* 0x004e240000101400 */
[----:B0-----:R-:W-:Y:S01]  /*a330*/  F2FP.PACK_AB R0, RZ, R0 ;  /* 0x00000000ff00723e */ /* 0x001fe200000000ff */
[----:B------:R-:W-:Y:S05]  /*a340*/  BRA `(.L_x_34518) ;  /* 0x00000cf000007947 */ /* 0x000fea0003800000 */
.L_x_34514:
        /* <DEDUP_REMOVED lines=9> */
.L_x_34522:
[----:B------:R0:W5:Y:S01]  /*a3e0*/  LDG.E.U16 R0, [R2.64] ;  /* 0x0000002402007981 */ /* 0x000162000c1e1500 */
[----:B------:R-:W-:Y:S05]  /*a3f0*/  BRA `(.L_x_34518) ;  /* 0x00000c4000007947 */ /* 0x000fea0003800000 */
.L_x_34521:
        /* <DEDUP_REMOVED lines=9> */
.L_x_34524:
[----:B------:R0:W5:Y:S01]  /*a490*/  LDG.E.U16 R0, [R2.64] ;  /* 0x0000002402007981 */ /* 0x000162000c1e1500 */
[----:B------:R-:W-:Y:S05]  /*a4a0*/  BRA `(.L_x_34518) ;  /* 0x00000b9000007947 */ /* 0x000fea0003800000 */
.L_x_34523:
[----:B------:R-:W2:Y:S02]  /*a4b0*/  LDG.E.64 R2, [R2.64] ;  /* 0x0000002402027981 */ /* 0x000ea4000c1e1b00 */
[----:B--2---:R-:W0:Y:S01]  /*a4c0*/  F2F.F32.F64 R0, R2 ;  /* 0x0000000200007310 */ /* 0x004e220000301000 */
[----:B------:R-:W0:-:S14]  /*a4d0*/  DSETP.GEU.AND P0, PT, |R2|, c[0x2][0x0], PT ;  /* 0x008000000200762a */ /* 0x000e1c0003f0e200 */
[----:B0-----:R-:W-:-:S05]  /*a4e0*/  @!P0 FMUL R0, R0, 1.175494350822287508e-38 ;  /* 0x0080000000008820 */ /* 0x001fca0000400000 */
[----:B------:R-:W-:Y:S01]  /*a4f0*/  F2FP.PACK_AB R0, RZ, R0 ;  /* 0x00000000ff00723e */ /* 0x000fe200000000ff */
[----:B------:R-:W-:Y:S05]  /*a500*/  BRA `(.L_x_34518) ;  /* 0x00000b3000007947 */ /* 0x000fea0003800000 */
.L_x_34513:
        /* <DEDUP_REMOVED lines=13> */
.L_x_34527:
[----:B------:R-:W2:Y:S02]  /*a5e0*/  LDG.E.64 R2, [R2.64] ;  /* 0x0000002402027981 */ /* 0x000ea4000c1e1b00 */
[----:B--2---:R-:W0:Y:S01]  /*a5f0*/  F2F.F32.F64 R0, R2 ;  /* 0x0000000200007310 */ /* 0x004e220000301000 */
[----:B------:R-:W0:-:S14]  /*a600*/  DSETP.GEU.AND P0, PT, |R2|, c[0x2][0x0], PT ;  /* 0x008000000200762a */ /* 0x000e1c0003f0e200 */
[----:B0-----:R-:W-:-:S05]  /*a610*/  @!P0 FMUL R0, R0, 1.175494350822287508e-38 ;  /* 0x0080000000008820 */ /* 0x001fca0000400000 */
[----:B------:R-:W-:Y:S01]  /*a620*/  F2FP.PACK_AB R0, RZ, R0 ;  /* 0x00000000ff00723e */ /* 0x000fe200000000ff */
[----:B------:R-:W-:Y:S05]  /*a630*/  BRA `(.L_x_34518) ;  /* 0x00000a0000007947 */ /* 0x000fea0003800000 */
.L_x_34526:
        /* <DEDUP_REMOVED lines=28> */
.L_x_34529:
        /* <DEDUP_REMOVED lines=15> */
.L_x_34528:
[----:B------:R-:W2:Y:S02]  /*a8f0*/  LDG.E.U16 R0, [R2.64] ;  /* 0x0000002402007981 */ /* 0x000ea4000c1e1500 */
[----:B--2---:R-:W-:-:S04]  /*a900*/  PRMT R0, RZ, 0x5410, R0 ;  /* 0x00005410ff007816 */ /* 0x004fc80000000000 */
[----:B------:R-:W-:Y:S01]  /*a910*/  F2FP.PACK_AB R0, RZ, R0 ;  /* 0x00000000ff00723e */ /* 0x000fe200000000ff */
[----:B------:R-:W-:Y:S05]  /*a920*/  BRA `(.L_x_34518) ;  /* 0x0000071000007947 */ /* 0x000fea0003800000 */
.L_x_34525:
        /* <DEDUP_REMOVED lines=12> */
.L_x_34532:
        /* <DEDUP_REMOVED lines=21> */
.L_x_34536:
[----:B------:R-:W-:Y:S05]  /*ab40*/  BSYNC B1 ;  /* 0x0000000000017941 */ /* 0x000fea0003800000 */
.L_x_34535:
[----:B------:R-:W-:Y:S01]  /*ab50*/  LEA R3, R0, 0x3b800000, 0x17 ;  /* 0x3b80000000037811 */ /* 0x000fe200078eb8ff */
[----:B------:R-:W-:-:S05]  /*ab60*/  IMAD.SHL.U32 R0, R2, 0x100000, RZ ;  /* 0x0010000002007824 */ /* 0x000fca00078e00ff */
[----:B------:R-:W-:Y:S02]  /*ab70*/  LOP3.LUT R0, R3, R0, R4, 0xfe, !PT ;  /* 0x0000000003007212 */ /* 0x000fe400078efe04 */
.L_x_34534:
[----:B------:R-:W-:Y:S05]  /*ab80*/  BSYNC B0 ;  /* 0x0000000000007941 */ /* 0x000fea0003800000 */
.L_x_34533:
[----:B------:R-:W-:Y:S01]  /*ab90*/  F2FP.PACK_AB R0, RZ, R0 ;  /* 0x00000000ff00723e */ /* 0x000fe200000000ff */
[----:B------:R-:W-:Y:S05]  /*aba0*/  BRA `(.L_x_34518) ;  /* 0x0000049000007947 */ /* 0x000fea0003800000 */
.L_x_34531:
        /* <DEDUP_REMOVED lines=21> */
.L_x_34540:
[----:B------:R-:W-:Y:S05]  /*ad00*/  BSYNC B1 ;  /* 0x0000000000017941 */ /* 0x000fea0003800000 */
.L_x_34539:
[----:B------:R-:W-:Y:S01]  /*ad10*/  LEA R3, R0, 0x37800000, 0x17 ;  /* 0x3780000000037811 */ /* 0x000fe200078eb8ff */
[----:B------:R-:W-:-:S05]  /*ad20*/  IMAD.SHL.U32 R0, R2, 0x200000, RZ ;  /* 0x0020000002007824 */ /* 0x000fca00078e00ff */
[----:B------:R-:W-:Y:S02]  /*ad30*/  LOP3.LUT R0, R3, R0, R4, 0xfe, !PT ;  /* 0x0000000003007212 */ /* 0x000fe400078efe04 */
.L_x_34538:
[----:B------:R-:W-:Y:S05]  /*ad40*/  BSYNC B0 ;  /* 0x0000000000007941 */ /* 0x000fea0003800000 */
.L_x_34537:
[----:B------:R-:W-:Y:S01]  /*ad50*/  F2FP.PACK_AB R0, RZ, R0 ;  /* 0x00000000ff00723e */ /* 0x000fe200000000ff */
[----:B------:R-:W-:Y:S05]  /*ad60*/  BRA `(.L_x_34518) ;  /* 0x000002d000007947 */ /* 0x000fea0003800000 */
.L_x_34530:
        /* <DEDUP_REMOVED lines=14> */
.L_x_34544:
[----:B------:R-:W-:Y:S05]  /*ae50*/  BSYNC B0 ;  /* 0x0000000000007941 */ /* 0x000fea0003800000 */
.L_x_34543:
[----:B------:R-:W-:Y:S01]  /*ae60*/  F2FP.PACK_AB R0, RZ, R0 ;  /* 0x00000000ff00723e */ /* 0x000fe200000000ff */
[----:B------:R-:W-:Y:S05]  /*ae70*/  BRA `(.L_x_34518) ;  /* 0x000001c000007947 */ /* 0x000fea0003800000 */
.L_x_34517:
        /* <DEDUP_REMOVED lines=21> */
.L_x_34542:
[----:B------:R-:W2:Y:S02]  /*afd0*/  LDG.E.64 R2, [R2.64] ;  /* 0x0000002402027981 */ /* 0x000ea4000c1e1b00 */
[----:B--2---:R-:W0:Y:S02]  /*afe0*/  I2F.U64 R0, R2 ;  /* 0x0000000200007312 */ /* 0x004e240000301000 */
[----:B0-----:R-:W-:Y:S01]  /*aff0*/  F2FP.PACK_AB R0, RZ, R0 ;  /* 0x00000000ff00723e */ /* 0x001fe200000000ff */
[----:B------:R-:W-:Y:S05]  /*b000*/  BRA `(.L_x_34518) ;  /* 0x0000003000007947 */ /* 0x000fea0003800000 */
.L_x_34541:
[----:B------:R-:W2:Y:S02]  /*b010*/  LDG.E R2, [R2.64] ;  /* 0x0000002402027981 */ /* 0x000ea4000c1e1900 */
[----:B--2---:R-:W0:Y:S02]  /*b020*/  I2F.U32 R0, R2 ;  /* 0x0000000200007306 */ /* 0x004e240000201000 */
[----:B0-----:R-:W-:-:S06]  /*b030*/  F2FP.PACK_AB R0, RZ, R0 ;  /* 0x00000000ff00723e */ /* 0x001fcc00000000ff */
.L_x_34518:
        /* <DEDUP_REMOVED lines=22> */
.L_x_34548:
[----:B------:R-:W-:-:S06]  /*b1a0*/  HADD2.F32 R3, -RZ, R2.H0_H0 ;  /* 0x20000002ff037230 */ /* 0x000fcc0000004100 */
[----:B------:R-:W0:Y:S02]  /*b1b0*/  F2I.S64.TRUNC R2, R3 ;  /* 0x0000000300027311 */ /* 0x000e24000020d900 */
[----:B0-----:R0:W-:Y:S01]  /*b1c0*/  STG.E.U8 [R16.64], R2 ;  /* 0x0000000210007986 */ /* 0x0011e2000c101124 */
[----:B------:R-:W-:Y:S05]  /*b1d0*/  BRA `(.L_x_34550) ;  /* 0x00000e4000007947 */ /* 0x000fea0003800000 */
.L_x_34547:
        /* <DEDUP_REMOVED lines=10> */
.L_x_34552:
[----:B------:R-:W-:-:S04]  /*b280*/  HADD2.F32 R2, -RZ, R2.H0_H0 ;  /* 0x20000002ff027230 */ /* 0x000fc80000004100 */
[----:B------:R-:W0:Y:S02]  /*b290*/  F2I.FTZ.TRUNC.NTZ R3, R2 ;  /* 0x0000000200037305 */ /* 0x000e24000021f100 */
[----:B0-----:R0:W-:Y:S01]  /*b2a0*/  STG.E [R16.64], R3 ;  /* 0x0000000310007986 */ /* 0x0011e2000c101924 */
[----:B------:R-:W-:Y:S05]  /*b2b0*/  BRA `(.L_x_34550) ;  /* 0x00000d6000007947 */ /* 0x000fea0003800000 */
.L_x_34551:
[----:B------:R-:W-:-:S04]  /*b2c0*/  HADD2.F32 R2, -RZ, R2.H0_H0 ;  /* 0x20000002ff027230 */ /* 0x000fc80000004100 */
[----:B------:R-:W0:Y:S02]  /*b2d0*/  F2I.FTZ.TRUNC.NTZ R3, R2 ;  /* 0x0000000200037305 */ /* 0x000e24000021f100 */
[----:B0-----:R0:W-:Y:S01]  /*b2e0*/  STG.E.U16 [R16.64], R3 ;  /* 0x0000000310007986 */ /* 0x0011e2000c101524 */
[----:B------:R-:W-:Y:S05]  /*b2f0*/  BRA `(.L_x_34550) ;  /* 0x00000d2000007947 */ /* 0x000fea0003800000 */
.L_x_34546:
        /* <DEDUP_REMOVED lines=9> */
.L_x_34554:
[----:B------:R0:W-:Y:S01]  /*b390*/  STG.E.U16 [R16.64], R2 ;  /* 0x0000000210007986 */ /* 0x0001e2000c101524 */
[----:B------:R-:W-:Y:S05]  /*b3a0*/  BRA `(.L_x_34550) ;  /* 0x00000c7000007947 */ /* 0x000fea0003800000 */
.L_x_34553:
        /* <DEDUP_REMOVED lines=10> */
.L_x_34556:
[----:B------:R-:W-:-:S05]  /*b450*/  HADD2.F32 R0, -RZ, R2.H0_H0 ;  /* 0x20000002ff007230 */ /* 0x000fca0000004100 */
[----:B------:R-:W-:-:S04]  /*b460*/  F2FP.PACK_AB R0, RZ, R0 ;  /* 0x00000000ff00723e */ /* 0x000fc800000000ff */
[----:B------:R-:W-:-:S05]  /*b470*/  PRMT R0, R0, 0x5410, RZ ;  /* 0x0000541000007816 */ /* 0x000fca00000000ff */
[----:B------:R0:W-:Y:S01]  /*b480*/  STG.E [R16.64], R0 ;  /* 0x0000000010007986 */ /* 0x0001e2000c101924 */
[----:B------:R-:W-:Y:S05]  /*b490*/  BRA `(.L_x_34550) ;  /* 0x00000b8000007947 */ /* 0x000fea0003800000 */
.L_x_34555:
[----:B------:R-:W-:-:S05]  /*b4a0*/  HADD2.F32 R2, -RZ, R2.H0_H0 ;  /* 0x20000002ff027230 */ /* 0x000fca0000004100 */
[----:B------:R-:W-:-:S06]  /*b4b0*/  FMUL.FTZ R2, R2, 1 ;  /* 0x3f80000002027820 */ /* 0x000fcc0000410000 */
[----:B------:R-:W0:Y:S02]  /*b4c0*/  F2F.F64.F32 R2, R2 ;  /* 0x0000000200027310 */ /* 0x000e240000201800 */
[----:B0-----:R0:W-:Y:S01]  /*b4d0*/  STG.E.64 [R16.64], R2 ;  /* 0x0000000210007986 */ /* 0x0011e2000c101b24 */
[----:B------:R-:W-:Y:S05]  /*b4e0*/  BRA `(.L_x_34550) ;  /* 0x00000b3000007947 */ /* 0x000fea0003800000 */
.L_x_34545:
        /* <DEDUP_REMOVED lines=13> */
.L_x_34559:
[----:B------:R-:W-:Y:S01]  /*b5c0*/  HADD2.F32 R2, -RZ, R2.H0_H0 ;  /* 0x20000002ff027230 */ /* 0x000fe20000004100 */
[----:B------:R-:W-:-:S04]  /*b5d0*/  CS2R R6, SRZ ;  /* 0x0000000000067805 */ /* 0x000fc8000001ff00 */
[----:B------:R-:W-:-:S04]  /*b5e0*/  FMUL.FTZ R2, R2, 1 ;  /* 0x3f80000002027820 */ /* 0x000fc80000410000 */
[----:B------:R-:W0:Y:S02]  /*b5f0*/  F2F.F64.F32 R4, R2 ;  /* 0x0000000200047310 */ /* 0x000e240000201800 */
[----:B0-----:R0:W-:Y:S01]  /*b600*/  STG.E.128 [R16.64], R4 ;  /* 0x0000000410007986 */ /* 0x0011e2000c101d24 */
[----:B------:R-:W-:Y:S05]  /*b610*/  BRA `(.L_x_34550) ;  /* 0x00000a0000007947 */ /* 0x000fea0003800000 */
.L_x_34558:
        /* <DEDUP_REMOVED lines=21> */
.L_x_34563:
[----:B------:R-:W-:Y:S05]  /*b770*/  BSYNC B0 ;  /* 0x0000000000007941 */ /* 0x000fea0003800000 */
.L_x_34562:
[----:B------:R-:W-:-:S05]  /*b780*/  LOP3.LUT R3, R0, R3, RZ, 0xfc, !PT ;  /* 0x0000000300037212 */ /* 0x000fca00078efcff */
[----:B------:R0:W-:Y:S01]  /*b790*/  STG.E.U8 [R16.64], R3 ;  /* 0x0000000310007986 */ /* 0x0001e2000c101124 */
[----:B------:R-:W-:Y:S05]  /*b7a0*/  BRA `(.L_x_34550) ;  /* 0x0000087000007947 */ /* 0x000fea0003800000 */
.L_x_34561:
        /* <DEDUP_REMOVED lines=13> */
.L_x_34565:
[----:B------:R-:W-:Y:S01]  /*b880*/  IMAD.MOV.U32 R0, RZ, RZ, 0x7f ;  /* 0x0000007fff007424 */ /* 0x000fe200078e00ff */
[----:B------:R-:W-:-:S04]  /*b890*/  ISETP.GT.U32.AND P0, PT, R2, 0x7f800000, PT ;  /* 0x7f8000000200780c */ /* 0x000fc80003f04070 */
[----:B------:R-:W-:-:S04]  /*b8a0*/  SEL R0, R0, 0x7c, P0 ;  /* 0x0000007c00007807 */ /* 0x000fc80000000000 */
.L_x_34566:
[----:B------:R-:W-:Y:S05]  /*b8b0*/  BSYNC B0 ;  /* 0x0000000000007941 */ /* 0x000fea0003800000 */
.L_x_34564:
[----:B------:R-:W-:-:S04]  /*b8c0*/  LOP3.LUT R2, R3, 0x80000000, RZ, 0xc0, !PT ;  /* 0x8000000003027812 */ /* 0x000fc800078ec0ff */
[----:B------:R-:W-:-:S04]  /*b8d0*/  SHF.R.U32.HI R3, RZ, 0x18, R2 ;  /* 0x00000018ff037819 */ /* 0x000fc80000011602 */
[----:B------:R-:W-:-:S05]  /*b8e0*/  LOP3.LUT R3, R0, R3, RZ, 0xfc, !PT ;  /* 0x0000000300037212 */ /* 0x000fca00078efcff */
[----:B------:R0:W-:Y:S01]  /*b8f0*/  STG.E.U8 [R16.64], R3 ;  /* 0x0000000310007986 */ /* 0x0001e2000c101124 */
[----:B------:R-:W-:Y:S05]  /*b900*/  BRA `(.L_x_34550) ;  /* 0x0000071000007947 */ /* 0x000fea0003800000 */
.L_x_34560:
[----:B------:R-:W-:-:S05]  /*b910*/  HADD2.F32 R0, -RZ, R2.H0_H0 ;  /* 0x20000002ff007230 */ /* 0x000fca0000004100 */
[----:B------:R-:W-:-:S05]  /*b920*/  F2FP.BF16.PACK_AB R0, RZ, R0 ;  /* 0x00000000ff00723e */ /* 0x000fca00000010ff */
[----:B------:R0:W-:Y:S01]  /*b930*/  STG.E.U16 [R16.64], R0 ;  /* 0x0000000010007986 */ /* 0x0001e2000c101524 */
[----:B------:R-:W-:Y:S05]  /*b940*/  BRA `(.L_x_34550) ;  /* 0x000006d000007947 */ /* 0x000fea0003800000 */
.L_x_34557:
        /* <DEDUP_REMOVED lines=12> */
.L_x_34569:
        /* <DEDUP_REMOVED lines=17> */
.L_x_34572:
[----:B------:R-:W-:-:S04]  /*bb20*/  LOP3.LUT R2, R3, 0x80000000, RZ, 0xc0, !PT ;  /* 0x8000000003027812 */ /* 0x000fc800078ec0ff */
[----:B------:R-:W-:-:S04]  /*bb30*/  SHF.R.U32.HI R3, RZ, 0x18, R2 ;  /* 0x00000018ff037819 */ /* 0x000fc80000011602 */
[----:B------:R-:W-:-:S04]  /*bb40*/  LOP3.LUT R0, R0, R3, RZ, 0xfc, !PT ;  /* 0x0000000300007212 */ /* 0x000fc800078efcff */
[----:B------:R-:W-:Y:S02]  /*bb50*/  PRMT R8, R0, 0x7610, R8 ;  /* 0x0000761000087816 */ /* 0x000fe40000000008 */
.L_x_34571:
[----:B------:R-:W-:Y:S05]  /*bb60*/  BSYNC B0 ;  /* 0x0000000000007941 */ /* 0x000fea0003800000 */
.L_x_34570:
[----:B------:R0:W-:Y:S01]  /*bb70*/  STG.E.U8 [R16.64], R8 ;  /* 0x0000000810007986 */ /* 0x0001e2000c101124 */
[----:B------:R-:W-:Y:S05]  /*bb80*/  BRA `(.L_x_34550) ;  /* 0x0000049000007947 */ /* 0x000fea0003800000 */
.L_x_34568:
        /* <DEDUP_REMOVED lines=17> */
.L_x_34575:
[----:B------:R-:W-:-:S04]  /*bca0*/  LOP3.LUT R2, R3, 0x80000000, RZ, 0xc0, !PT ;  /* 0x8000000003027812 */ /* 0x000fc800078ec0ff */
[----:B------:R-:W-:-:S04]  /*bcb0*/  SHF.R.U32.HI R3, RZ, 0x18, R2 ;  /* 0x00000018ff037819 */ /* 0x000fc80000011602 */
[----:B------:R-:W-:-:S04]  /*bcc0*/  LOP3.LUT R0, R0, R3, RZ, 0xfc, !PT ;  /* 0x0000000300007212 */ /* 0x000fc800078efcff */
[----:B------:R-:W-:Y:S02]  /*bcd0*/  PRMT R8, R0, 0x7610, R8 ;  /* 0x0000761000087816 */ /* 0x000fe40000000008 */
.L_x_34574:
[----:B------:R-:W-:Y:S05]  /*bce0*/  BSYNC B0 ;  /* 0x0000000000007941 */ /* 0x000fea0003800000 */
.L_x_34573:
[----:B------:R0:W-:Y:S01]  /*bcf0*/  STG.E.U8 [R16.64], R8 ;  /* 0x0000000810007986 */ /* 0x0001e2000c101124 */
[----:B------:R-:W-:Y:S05]  /*bd00*/  BRA `(.L_x_34550) ;  /* 0x0000031000007947 */ /* 0x000fea0003800000 */
.L_x_34567:
        /* <DEDUP_REMOVED lines=22> */
.L_x_34549:
        /* <DEDUP_REMOVED lines=20> */
.L_x_34577:
[----:B------:R-:W-:-:S06]  /*bfb0*/  HADD2.F32 R2, -RZ, R2.H0_H0 ;  /* 0x20000002ff027230 */ /* 0x000fcc0000004100 */
[----:B------:R-:W0:Y:S02]  /*bfc0*/  F2I.U64.TRUNC R2, R2 ;  /* 0x0000000200027311 */ /* 0x000e24000020d800 */
[----:B0-----:R0:W-:Y:S01]  /*bfd0*/  STG.E.64 [R16.64], R2 ;  /* 0x0000000210007986 */ /* 0x0011e2000c101b24 */
[----:B------:R-:W-:Y:S05]  /*bfe0*/  BRA `(.L_x_34550) ;  /* 0x0000003000007947 */ /* 0x000fea0003800000 */
.L_x_34576:
[----:B------:R-:W-:-:S04]  /*bff0*/  HADD2.F32 R2, -RZ, R2.H0_H0 ;  /* 0x20000002ff027230 */ /* 0x000fc80000004100 */
[----:B------:R-:W0:Y:S02]  /*c000*/  F2I.FTZ.U32.TRUNC.NTZ R3, R2 ;  /* 0x0000000200037305 */ /* 0x000e24000021f000 */
[----:B0-----:R0:W-:Y:S02]  /*c010*/  STG.E [R16.64], R3 ;  /* 0x0000000310007986 */ /* 0x0011e4000c101924 */
.L_x_34550:
[----:B------:R-:W-:Y:S02]  /*c020*/  IADD3 R23, R23, 0x80, RZ ;  /* 0x0000008017177810 */ /* 0x000fe40007ffe0ff */
.L_x_34381:
[----:B------:R-:W-:Y:S05]  /*c030*/  BSYNC B6 ;  /* 0x0000000000067941 */ /* 0x000fea0003800000 */
.L_x_34380:
        /* <DEDUP_REMOVED lines=257> */
.L_x_34578:
        /* <DEDUP_REMOVED lines=21> */
.L_x_34582:
[----:B------:R-:W2:Y:S02]  /*d1a0*/  LDG.E.U8 R2, [R2.64] ;  /* 0x0000002402027981 */ /* 0x000ea4000c1e1100 */
[----:B--2---:R-:W0:Y:S02]  /*d1b0*/  I2F.U16 R0, R2 ;  /* 0x0000000200007306 */ /* 0x004e240000101000 */
[----:B0-----:R-:W-:-:S04]  /*d1c0*/  F2FP.PACK_AB R0, RZ, R0 ;  /* 0x00000000ff00723e */ /* 0x001fc800000000ff */
[----:B------:R-:W-:Y:S01]  /*d1d0*/  PRMT R19, R0, 0x7610, R19 ;  /* 0x0000761000137816 */ /* 0x000fe20000000013 */
[----:B------:R-:W-:Y:S05]  /*d1e0*/  BRA `(.L_x_34584) ;  /* 0x00000ed000007947 */ /* 0x000fea0003800000 */
.L_x_34581:
        /* <DEDUP_REMOVED lines=11> */
.L_x_34586:
[----:B------:R-:W2:Y:S02]  /*d2a0*/  LDG.E R2, [R2.64] ;  /* 0x0000002402027981 */ /* 0x000ea4000c1e1900 */
[----:B--2---:R-:W0:Y:S02]  /*d2b0*/  I2F R0, R2 ;  /* 0x0000000200007306 */ /* 0x004e240000201400 */
[----:B0-----:R-:W-:-:S04]  /*d2c0*/  F2FP.PACK_AB R0, RZ, R0 ;  /* 0x00000000ff00723e */ /* 0x001fc800000000ff */
[----:B------:R-:W-:Y:S01]  /*d2d0*/  PRMT R19, R0, 0x7610, R19 ;  /* 0x0000761000137816 */ /* 0x000fe20000000013 */
[----:B------:R-:W-:Y:S05]  /*d2e0*/  BRA `(.L_x_34584) ;  /* 0x00000dd000007947 */ /* 0x000fea0003800000 */
.L_x_34585:
[----:B------:R-:W2:Y:S02]  /*d2f0*/  LDG.E.U16 R2, [R2.64] ;  /* 0x0000002402027981 */ /* 0x000ea4000c1e1500 */
[----:B--2---:R-:W0:Y:S02]  /*d300*/  I2F.S16 R0, R2 ;  /* 0x0000000200007306 */ /* 0x004e240000101400 */
[----:B0-----:R-:W-:-:S04]  /*d310*/  F2FP.PACK_AB R0, RZ, R0 ;  /* 0x00000000ff00723e */ /* 0x001fc800000000ff */
[----:B------:R-:W-:Y:S01]  /*d320*/  PRMT R19, R0, 0x7610, R19 ;  /* 0x0000761000137816 */ /* 0x000fe20000000013 */
[----:B------:R-:W-:Y:S05]  /*d330*/  BRA `(.L_x_34584) ;  /* 0x00000d8000007947 */ /* 0x000fea0003800000 */
.L_x_34580:
        /* <DEDUP_REMOVED lines=9> */
.L_x_34588:
[----:B------:R0:W5:Y:S01]  /*d3d0*/  LDG.E.U16 R19, [R2.64] ;  /* 0x0000002402137981 */ /* 0x000162000c1e1500 */
[----:B------:R-:W-:Y:S05]  /*d3e0*/  BRA `(.L_x_34584) ;  /* 0x00000cd000007947 */ /* 0x000fea0003800000 */
.L_x_34587:
        /* <DEDUP_REMOVED lines=9> */
.L_x_34590:
[----:B------:R0:W5:Y:S01]  /*d480*/  LDG.E.U16 R19, [R2.64] ;  /* 0x0000002402137981 */ /* 0x000162000c1e1500 */
[----:B------:R-:W-:Y:S05]  /*d490*/  BRA `(.L_x_34584) ;  /* 0x00000c2000007947 */ /* 0x000fea0003800000 */
.L_x_34589:
[----:B------:R-:W2:Y:S02]  /*d4a0*/  LDG.E.64 R2, [R2.64] ;  /* 0x0000002402027981 */ /* 0x000ea4000c1e1b00 */
[----:B--2---:R-:W0:Y:S01]  /*d4b0*/  F2F.F32.F64 R0, R2 ;  /* 0x0000000200007310 */ /* 0x004e220000301000 */
[----:B------:R-:W0:-:S14]  /*d4c0*/  DSETP.GEU.AND P0, PT, |R2|, c[0x2][0x0], PT ;  /* 0x008000000200762a */ /* 0x000e1c0003f0e200 */
[----:B0-----:R-:W-:-:S05]  /*d4d0*/  @!P0 FMUL R0, R0, 1.175494350822287508e-38 ;  /* 0x0080000000008820 */ /* 0x001fca0000400000 */
[----:B------:R-:W-:-:S04]  /*d4e0*/  F2FP.PACK_AB R0, RZ, R0 ;  /* 0x00000000ff00723e */ /* 0x000fc800000000ff */
[----:B------:R-:W-:Y:S01]  /*d4f0*/  PRMT R19, R0, 0x7610, R19 ;  /* 0x0000761000137816 */ /* 0x000fe20000000013 */
[----:B------:R-:W-:Y:S05]  /*d500*/  BRA `(.L_x_34584) ;  /* 0x00000bb000007947 */ /* 0x000fea0003800000 */
.L_x_34579:
        /* <DEDUP_REMOVED lines=14> */
.L_x_34593:
[----:B------:R-:W2:Y:S02]  /*d5f0*/  LDG.E.64 R2, [R2.64] ;  /* 0x0000002402027981 */ /* 0x000ea4000c1e1b00 */
[----:B--2---:R-:W0:Y:S01]  /*d600*/  F2F.F32.F64 R0, R2 ;  /* 0x0000000200007310 */ /* 0x004e220000301000 */
[----:B------:R-:W0:-:S14]  /*d610*/  DSETP.GEU.AND P0, PT, |R2|, c[0x2][0x0], PT ;  /* 0x008000000200762a */ /* 0x000e1c0003f0e200 */
[----:B0-----:R-:W-:-:S05]  /*d620*/  @!P0 FMUL R0, R0, 1.175494350822287508e-38 ;  /* 0x0080000000008820 */ /* 0x001fca0000400000 */
[----:B------:R-:W-:-:S04]  /*d630*/  F2FP.PACK_AB R0, RZ, R0 ;  /* 0x00000000ff00723e */ /* 0x000fc800000000ff */
[----:B------:R-:W-:Y:S01]  /*d640*/  PRMT R19, R0, 0x7610, R19 ;  /* 0x0000761000137816 */ /* 0x000fe20000000013 */
[----:B------:R-:W-:Y:S05]  /*d650*/  BRA `(.L_x_34584) ;  /* 0x00000a6000007947 */ /* 0x000fea0003800000 */
.L_x_34592:
        /* <DEDUP_REMOVED lines=28> */
.L_x_34595:
        /* <DEDUP_REMOVED lines=15> */
.L_x_34594:
[----:B------:R-:W2:Y:S02]  /*d910*/  LDG.E.U16 R0, [R2.64] ;  /* 0x0000002402007981 */ /* 0x000ea4000c1e1500 */
[----:B--2---:R-:W-:-:S04]  /*d920*/  PRMT R0, RZ, 0x5410, R0 ;  /* 0x00005410ff007816 */ /* 0x004fc80000000000 */
[----:B------:R-:W-:-:S04]  /*d930*/  F2FP.PACK_AB R0, RZ, R0 ;  /* 0x00000000ff00723e */ /* 0x000fc800000000ff */
[----:B------:R-:W-:Y:S01]  /*d940*/  PRMT R19, R0, 0x7610, R19 ;  /* 0x0000761000137816 */ /* 0x000fe20000000013 */
[----:B------:R-:W-:Y:S05]  /*d950*/  BRA `(.L_x_34584) ;  /* 0x0000076000007947 */ /* 0x000fea0003800000 */
.L_x_34591:
        /* <DEDUP_REMOVED lines=12> */
.L_x_34598:
        /* <DEDUP_REMOVED lines=21> */
.L_x_34602:
[----:B------:R-:W-:Y:S05]  /*db70*/  BSYNC B1 ;  /* 0x0000000000017941 */ /* 0x000fea0003800000 */
.L_x_34601:
[----:B------:R-:W-:Y:S01]  /*db80*/  LEA R3, R0, 0x3b800000, 0x17 ;  /* 0x3b80000000037811 */ /* 0x000fe200078eb8ff */
[----:B------:R-:W-:-:S05]  /*db90*/  IMAD.SHL.U32 R0, R2, 0x100000, RZ ;  /* 0x0010000002007824 */ /* 0x000fca00078e00ff */
[----:B------:R-:W-:Y:S02]  /*dba0*/  LOP3.LUT R0, R3, R0, R4, 0xfe, !PT ;  /* 0x0000000003007212 */ /* 0x000fe400078efe04 */
.L_x_34600:
[----:B------:R-:W-:Y:S05]  /*dbb0*/  BSYNC B0 ;  /* 0x0000000000007941 */ /* 0x000fea0003800000 */
.L_x_34599:
[----:B------:R-:W-:-:S04]  /*dbc0*/  F2FP.PACK_AB R0, RZ, R0 ;  /* 0x00000000ff00723e */ /* 0x000fc800000000ff */
[----:B------:R-:W-:Y:S01]  /*dbd0*/  PRMT R19, R0, 0x7610, R19 ;  /* 0x0000761000137816 */ /* 0x000fe20000000013 */
[----:B------:R-:W-:Y:S05]  /*dbe0*/  BRA `(.L_x_34584) ;  /* 0x000004d000007947 */ /* 0x000fea0003800000 */
.L_x_34597:
        /* <DEDUP_REMOVED lines=21> */
.L_x_34606:
[----:B------:R-:W-:Y:S05]  /*dd40*/  BSYNC B1 ;  /* 0x0000000000017941 */ /* 0x000fea0003800000 */
.L_x_34605:
[----:B------:R-:W-:Y:S01]  /*dd50*/  LEA R3, R0, 0x37800000, 0x17 ;  /* 0x3780000000037811 */ /* 0x000fe200078eb8ff */
[----:B------:R-:W-:-:S05]  /*dd60*/  IMAD.SHL.U32 R0, R2, 0x200000, RZ ;  /* 0x0020000002007824 */ /* 0x000fca00078e00ff */
[----:B------:R-:W-:Y:S02]  /*dd70*/  LOP3.LUT R0, R3, R0, R4, 0xfe, !PT ;  /* 0x0000000003007212 */ /* 0x000fe400078efe04 */
.L_x_34604:
[----:B------:R-:W-:Y:S05]  /*dd80*/  BSYNC B0 ;  /* 0x0000000000007941 */ /* 0x000fea0003800000 */
.L_x_34603:
[----:B------:R-:W-:-:S04]  /*dd90*/  F2FP.PACK_AB R0, RZ, R0 ;  /* 0x00000000ff00723e */ /* 0x000fc800000000ff */
[----:B------:R-:W-:Y:S01]  /*dda0*/  PRMT R19, R0, 0x7610, R19 ;  /* 0x0000761000137816 */ /* 0x000fe20000000013 */
[----:B------:R-:W-:Y:S05]  /*ddb0*/  BRA `(.L_x_34584) ;  /* 0x0000030000007947 */ /* 0x000fea0003800000 */
.L_x_34596:
        /* <DEDUP_REMOVED lines=14> */
.L_x_34610:
[----:B------:R-:W-:Y:S05]  /*dea0*/  BSYNC B0 ;  /* 0x0000000000007941 */ /* 0x000fea0003800000 */
.L_x_34609:
[----:B------:R-:W-:-:S04]  /*deb0*/  F2FP.PACK_AB R0, RZ, R0 ;  /* 0x00000000ff00723e */ /* 0x000fc800000000ff */
[----:B------:R-:W-:Y:S01]  /*dec0*/  PRMT R19, R0, 0x7610, R19 ;  /* 0x0000761000137816 */ /* 0x000fe20000000013 */
[----:B------:R-:W-:Y:S05]  /*ded0*/  BRA `(.L_x_34584) ;  /* 0x000001e000007947 */ /* 0x000fea0003800000 */
.L_x_34583:
        /* <DEDUP_REMOVED lines=21> */
.L_x_34608:
[----:B------:R-:W2:Y:S02]  /*e030*/  LDG.E.64 R2, [R2.64] ;  /* 0x0000002402027981 */ /* 0x000ea4000c1e1b00 */
[----:B--2---:R-:W0:Y:S02]  /*e040*/  I2F.U64 R0, R2 ;  /* 0x0000000200007312 */ /* 0x004e240000301000 */
[----:B0-----:R-:W-:-:S04]  /*e050*/  F2FP.PACK_AB R0, RZ, R0 ;  /* 0x00000000ff00723e */ /* 0x001fc800000000ff */
[----:B------:R-:W-:Y:S01]  /*e060*/  PRMT R19, R0, 0x7610, R19 ;  /* 0x0000761000137816 */ /* 0x000fe20000000013 */
[----:B------:R-:W-:Y:S05]  /*e070*/  BRA `(.L_x_34584) ;  /* 0x0000004000007947 */ /* 0x000fea0003800000 */
.L_x_34607:
[----:B------:R-:W2:Y:S02]  /*e080*/  LDG.E R2, [R2.64] ;  /* 0x0000002402027981 */ /* 0x000ea4000c1e1900 */
[----:B--2---:R-:W0:Y:S02]  /*e090*/  I2F.U32 R0, R2 ;  /* 0x0000000200007306 */ /* 0x004e240000201000 */
[----:B0-----:R-:W-:-:S04]  /*e0a0*/  F2FP.PACK_AB R0, RZ, R0 ;  /* 0x00000000ff00723e */ /* 0x001fc800000000ff */
[----:B------:R-:W-:Y:S02]  /*e0b0*/  PRMT R19, R0, 0x7610, R19 ;  /* 0x0000761000137816 */ /* 0x000fe40000000013 */
.L_x_34584:
        /* <DEDUP_REMOVED lines=18> */
.L_x_34614:
[----:B------:R-:W2:Y:S02]  /*e1e0*/  LDG.E.U8 R2, [R2.64] ;  /* 0x0000002402027981 */ /* 0x000ea4000c1e1100 */
[----:B--2---:R-:W0:Y:S02]  /*e1f0*/  I2F.U16 R0, R2 ;  /* 0x0000000200007306 */ /* 0x004e240000101000 */
[----:B0-----:R-:W-:Y:S01]  /*e200*/  F2FP.PACK_AB R0, RZ, R0 ;  /* 0x00000000ff00723e */ /* 0x001fe200000000ff */
[----:B------:R-:W-:Y:S05]  /*e210*/  BRA `(.L_x_34616) ;  /* 0x00000e1000007947 */ /* 0x000fea0003800000 */
.L_x_34613:
        /* <DEDUP_REMOVED lines=10> */
.L_x_34618:
[----:B------:R-:W2:Y:S02]  /*e2c0*/  LDG.E R2, [R2.64] ;  /* 0x0000002402027981 */ /* 0x000ea4000c1e1900 */
[----:B--2---:R-:W0:Y:S02]  /*e2d0*/  I2F R0, R2 ;  /* 0x0000000200007306 */ /* 0x004e240000201400 */
[----:B0-----:R-:W-:Y:S01]  /*e2e0*/  F2FP.PACK_AB R0, RZ, R0 ;  /* 0x00000000ff00723e */ /* 0x001fe200000000ff */
[----:B------:R-:W-:Y:S05]  /*e2f0*/  BRA `(.L_x_34616) ;  /* 0x00000d3000007947 */ /* 0x000fea0003800000 */
.L_x_34617:
[----:B------:R-:W2:Y:S02]  /*e300*/  LDG.E.U16 R2, [R2.64] ;  /* 0x0000002402027981 */ /* 0x000ea4000c1e1500 */
[----:B--2---:R-:W0:Y:S02]  /*e310*/  I2F.S16 R0, R2 ;  /* 0x0000000200007306 */ /* 0x004e240000101400 */
[----:B0-----:R-:W-:Y:S01]  /*e320*/  F2FP.PACK_AB R0, RZ, R0 ;  /* 0x00000000ff00723e */ /* 0x001fe200000000ff */
[----:B------:R-:W-:Y:S05]  /*e330*/  BRA `(.L_x_34616) ;  /* 0x00000cf000007947 */ /* 0x000fea0003800000 */
.L_x_34612:
        /* <DEDUP_REMOVED lines=9> */
.L_x_34620:
[----:B------:R0:W5:Y:S01]  /*e3d0*/  LDG.E.U16 R0, [R2.64] ;  /* 0x0000002402007981 */ /* 0x000162000c1e1500 */
[----:B------:R-:W-:Y:S05]  /*e3e0*/  BRA `(.L_x_34616) ;  /* 0x00000c4000007947 */ /* 0x000fea0003800000 */
.L_x_34619:
        /* <DEDUP_REMOVED lines=9> */
.L_x_34622:
[----:B------:R0:W5:Y:S01]  /*e480*/  LDG.E.U16 R0, [R2.64] ;  /* 0x0000002402007981 */ /* 0x000162000c1e1500 */
[----:B------:R-:W-:Y:S05]  /*e490*/  BRA `(.L_x_34616) ;  /* 0x00000b9000007947 */ /* 0x000fea0003800000 */
.L_x_34621:
[----:B------:R-:W2:Y:S02]  /*e4a0*/  LDG.E.64 R2, [R2.64] ;  /* 0x0000002402027981 */ /* 0x000ea4000c1e1b00 */
[----:B--2---:R-:W0:Y:S01]  /*e4b0*/  F2F.F32.F64 R0, R2 ;  /* 0x0000000200007310 */ /* 0x004e220000301000 */
[----:B------:R-:W0:-:S14]  /*e4c0*/  DSETP.GEU.AND P0, PT, |R2|, c[0x2][0x0], PT ;  /* 0x008000000200762a */ /* 0x000e1c0003f0e200 */
[----:B0-----:R-:W-:-:S05]  /*e4d0*/  @!P0 FMUL R0, R0, 1.175494350822287508e-38 ;  /* 0x0080000000008820 */ /* 0x001fca0000400000 */
[----:B------:R-:W-:Y:S01]  /*e4e0*/  F2FP.PACK_AB R0, RZ, R0 ;  /* 0x00000000ff00723e */ /* 0x000fe200000000ff */
[----:B------:R-:W-:Y:S05]  /*e4f0*/  BRA `(.L_x_34616) ;  /* 0x00000b3000007947 */ /* 0x000fea0003800000 */
.L_x_34611:
        /* <DEDUP_REMOVED lines=13> */
.L_x_34625:
[----:B------:R-:W2:Y:S02]  /*e5d0*/  LDG.E.64 R2, [R2.64] ;  /* 0x0000002402027981 */ /* 0x000ea4000c1e1b00 */
[----:B--2---:R-:W0:Y:S01]  /*e5e0*/  F2F.F32.F64 R0, R2 ;  /* 0x0000000200007310 */ /* 0x004e220000301000 */
[----:B------:R-:W0:-:S14]  /*e5f0*/  DSETP.GEU.AND P0, PT, |R2|, c[0x2][0x0], PT ;  /* 0x008000000200762a */ /* 0x000e1c0003f0e200 */
[----:B0-----:R-:W-:-:S05]  /*e600*/  @!P0 FMUL R0, R0, 1.175494350822287508e-38 ;  /* 0x0080000000008820 */ /* 0x001fca0000400000 */
[----:B------:R-:W-:Y:S01]  /*e610*/  F2FP.PACK_AB R0, RZ, R0 ;  /* 0x00000000ff00723e */ /* 0x000fe200000000ff */
[----:B------:R-:W-:Y:S05]  /*e620*/  BRA `(.L_x_34616) ;  /* 0x00000a0000007947 */ /* 0x000fea0003800000 */
.L_x_34624:
        /* <DEDUP_REMOVED lines=28> */
.L_x_34627:
        /* <DEDUP_REMOVED lines=15> */
.L_x_34626:
[----:B------:R-:W2:Y:S02]  /*e8e0*/  LDG.E.U16 R0, [R2.64] ;  /* 0x0000002402007981 */ /* 0x000ea4000c1e1500 */
[----:B--2---:R-:W-:-:S04]  /*e8f0*/  PRMT R0, RZ, 0x5410, R0 ;  /* 0x00005410ff007816 */ /* 0x004fc80000000000 */
[----:B------:R-:W-:Y:S01]  /*e900*/  F2FP.PACK_AB R0, RZ, R0 ;  /* 0x00000000ff00723e */ /* 0x000fe200000000ff */
[----:B------:R-:W-:Y:S05]  /*e910*/  BRA `(.L_x_34616) ;  /* 0x0000071000007947 */ /* 0x000fea0003800000 */
.L_x_34623:
        /* <DEDUP_REMOVED lines=12> */
.L_x_34630:
        /* <DEDUP_REMOVED lines=21> */
.L_x_34634:
[----:B------:R-:W-:Y:S05]  /*eb30*/  BSYNC B1 ;  /* 0x0000000000017941 */ /* 0x000fea0003800000 */
.L_x_34633:
[----:B------:R-:W-:Y:S01]  /*eb40*/  LEA R3, R0, 0x3b800000, 0x17 ;  /* 0x3b80000000037811 */ /* 0x000fe200078eb8ff */
[----:B------:R-:W-:-:S05]  /*eb50*/  IMAD.SHL.U32 R0, R2, 0x100000, RZ ;  /* 0x0010000002007824 */ /* 0x000fca00078e00ff */
[----:B------:R-:W-:Y:S02]  /*eb60*/  LOP3.LUT R0, R3, R0, R4, 0xfe, !PT ;  /* 0x0000000003007212 */ /* 0x000fe400078efe04 */
.L_x_34632:
[----:B------:R-:W-:Y:S05]  /*eb70*/  BSYNC B0 ;  /* 0x0000000000007941 */ /* 0x000fea0003800000 */
.L_x_34631:
[----:B------:R-:W-:Y:S01]  /*eb80*/  F2FP.PACK_AB R0, RZ, R0 ;  /* 0x00000000ff00723e */ /* 0x000fe200000000ff */
[----:B------:R-:W-:Y:S05]  /*eb90*/  BRA `(.L_x_34616) ;  /* 0x0000049000007947 */ /* 0x000fea0003800000 */
.L_x_34629:
        /* <DEDUP_REMOVED lines=21> */
.L_x_34638:
[----:B------:R-:W-:Y:S05]  /*ecf0*/  BSYNC B1 ;  /* 0x0000000000017941 */ /* 0x000fea0003800000 */
.L_x_34637:
[----:B------:R-:W-:Y:S01]  /*ed00*/  LEA R3, R0, 0x37800000, 0x17 ;  /* 0x3780000000037811 */ /* 0x000fe200078eb8ff */
[----:B------:R-:W-:-:S05]  /*ed10*/  IMAD.SHL.U32 R0, R2, 0x200000, RZ ;  /* 0x0020000002007824 */ /* 0x000fca00078e00ff */
[----:B------:R-:W-:Y:S02]  /*ed20*/  LOP3.LUT R0, R3, R0, R4, 0xfe, !PT ;  /* 0x0000000003007212 */ /* 0x000fe400078efe04 */
.L_x_34636:
[----:B------:R-:W-:Y:S05]  /*ed30*/  BSYNC B0 ;  /* 0x0000000000007941 */ /* 0x000fea0003800000 */
.L_x_34635:
[----:B------:R-:W-:Y:S01]  /*ed40*/  F2FP.PACK_AB R0, RZ, R0 ;  /* 0x00000000ff00723e */ /* 0x000fe200000000ff */
[----:B------:R-:W-:Y:S05]  /*ed50*/  BRA `(.L_x_34616) ;  /* 0x000002d000007947 */ /* 0x000fea0003800000 */
.L_x_34628:
        /* <DEDUP_REMOVED lines=14> */
.L_x_34642:
[----:B------:R-:W-:Y:S05]  /*ee40*/  BSYNC B0 ;  /* 0x0000000000007941 */ /* 0x000fea0003800000 */
.L_x_34641:
[----:B------:R-:W-:Y:S01]  /*ee50*/  F2FP.PACK_AB R0, RZ, R0 ;  /* 0x00000000ff00723e */ /* 0x000fe200000000ff */
[----:B------:R-:W-:Y:S05]  /*ee60*/  BRA `(.L_x_34616) ;  /* 0x000001c000007947 */ /* 0x000fea0003800000 */
.L_x_34615:
        /* <DEDUP_REMOVED lines=21> */
.L_x_34640:
[----:B------:R-:W2:Y:S02]  /*efc0*/  LDG.E.64 R2, [R2.64] ;  /* 0x0000002402027981 */ /* 0x000ea4000c1e1b00 */
[----:B--2---:R-:W0:Y:S02]  /*efd0*/  I2F.U64 R0, R2 ;  /* 0x0000000200007312 */ /* 0x004e240000301000 */
[----:B0-----:R-:W-:Y:S01]  /*efe0*/  F2FP.PACK_AB R0, RZ, R0 ;  /* 0x00000000ff00723e */ /* 0x001fe200000000ff */
[----:B------:R-:W-:Y:S05]  /*eff0*/  BRA `(.L_x_34616) ;  /* 0x0000003000007947 */ /* 0x000fea0003800000 */
.L_x_34639:
[----:B------:R-:W2:Y:S02]  /*f000*/  LDG.E R2, [R2.64] ;  /* 0x0000002402027981 */ /* 0x000ea4000c1e1900 */
[----:B--2---:R-:W0:Y:S02]  /*f010*/  I2F.U32 R0, R2 ;  /* 0x0000000200007306 */ /* 0x004e240000201000 */
[----:B0-----:R-:W-:-:S06]  /*f020*/  F2FP.PACK_AB R0, RZ, R0 ;  /* 0x00000000ff00723e */ /* 0x001fcc00000000ff */
.L_x_34616:
        /* <DEDUP_REMOVED lines=22> */
.L_x_34646:
[----:B------:R-:W-:-:S06]  /*f190*/  HADD2.F32 R3, -RZ, R2.H0_H0 ;  /* 0x20000002ff037230 */ /* 0x000fcc0000004100 */
[----:B------:R-:W0:Y:S02]  /*f1a0*/  F2I.S64.TRUNC R2, R3 ;  /* 0x0000000300027311 */ /* 0x000e24000020d900 */
[----:B0-----:R-:W-:Y:S01]  /*f1b0*/  STG.E.U8 [R16.64], R2 ;  /* 0x0000000210007986 */ /* 0x001fe2000c101124 */
[----:B------:R-:W-:Y:S05]  /*f1c0*/  EXIT ;  /* 0x000000000000794d */ /* 0x000fea0003800000 */
.L_x_34645:
        /* <DEDUP_REMOVED lines=10> */
.L_x_34649:
[----:B------:R-:W-:-:S04]  /*f270*/  HADD2.F32 R2, -RZ, R2.H0_H0 ;  /* 0x20000002ff027230 */ /* 0x000fc80000004100 */
[----:B------:R-:W0:Y:S02]  /*f280*/  F2I.FTZ.TRUNC.NTZ R3, R2 ;  /* 0x0000000200037305 */ /* 0x000e24000021f100 */
[----:B0-----:R-:W-:Y:S01]  /*f290*/  STG.E [R16.64], R3 ;  /* 0x0000000310007986 */ /* 0x001fe2000c101924 */
[----:B------:R-:W-:Y:S05]  /*f2a0*/  EXIT ;  /* 0x000000000000794d */ /* 0x000fea0003800000 */
.L_x_34648:
[----:B------:R-:W-:-:S04]  /*f2b0*/  HADD2.F32 R2, -RZ, R2.H0_H0 ;  /* 0x20000002ff027230 */ /* 0x000fc80000004100 */
[----:B------:R-:W0:Y:S02]  /*f2c0*/  F2I.FTZ.TRUNC.NTZ R3, R2 ;  /* 0x0000000200037305 */ /* 0x000e24000021f100 */
[----:B0-----:R-:W-:Y:S01]  /*f2d0*/  STG.E.U16 [R16.64], R3 ;  /* 0x0000000310007986 */ /* 0x001fe2000c101524 */
[----:B------:R-:W-:Y:S05]  /*f2e0*/  EXIT ;  /* 0x000000000000794d */ /* 0x000fea0003800000 */
.L_x_34644:
        /* <DEDUP_REMOVED lines=9> */
.L_x_34651:
[----:B------:R-:W-:Y:S01]  /*f380*/  STG.E.U16 [R16.64], R2 ;  /* 0x0000000210007986 */ /* 0x000fe2000c101524 */
[----:B------:R-:W-:Y:S05]  /*f390*/  EXIT ;  /* 0x000000000000794d */ /* 0x000fea0003800000 */
.L_x_34650:
        /* <DEDUP_REMOVED lines=10> */
.L_x_34653:
[----:B------:R-:W-:-:S05]  /*f440*/  HADD2.F32 R0, -RZ, R2.H0_H0 ;  /* 0x20000002ff007230 */ /* 0x000fca0000004100 */
[----:B------:R-:W-:-:S04]  /*f450*/  F2FP.PACK_AB R0, RZ, R0 ;  /* 0x00000000ff00723e */ /* 0x000fc800000000ff */
[----:B------:R-:W-:-:S05]  /*f460*/  PRMT R0, R0, 0x5410, RZ ;  /* 0x0000541000007816 */ /* 0x000fca00000000ff */
[----:B------:R-:W-:Y:S01]  /*f470*/  STG.E [R16.64], R0 ;  /* 0x0000000010007986 */ /* 0x000fe2000c101924 */
[----:B------:R-:W-:Y:S05]  /*f480*/  EXIT ;  /* 0x000000000000794d */ /* 0x000fea0003800000 */
.L_x_34652:
[----:B------:R-:W-:-:S05]  /*f490*/  HADD2.F32 R2, -RZ, R2.H0_H0 ;  /* 0x20000002ff027230 */ /* 0x000fca0000004100 */
[----:B------:R-:W-:-:S06]  /*f4a0*/  FMUL.FTZ R2, R2, 1 ;  /* 0x3f80000002027820 */ /* 0x000fcc0000410000 */
[----:B------:R-:W0:Y:S02]  /*f4b0*/  F2F.F64.F32 R2, R2 ;  /* 0x0000000200027310 */ /* 0x000e240000201800 */
[----:B0-----:R-:W-:Y:S01]  /*f4c0*/  STG.E.64 [R16.64], R2 ;  /* 0x0000000210007986 */ /* 0x001fe2000c101b24 */
[----:B------:R-:W-:Y:S05]  /*f4d0*/  EXIT ;  /* 0x000000000000794d */ /* 0x000fea0003800000 */
.L_x_34643:
        /* <DEDUP_REMOVED lines=13> */
.L_x_34656:
[----:B------:R-:W-:Y:S01]  /*f5b0*/  HADD2.F32 R2, -RZ, R2.H0_H0 ;  /* 0x20000002ff027230 */ /* 0x000fe20000004100 */
[----:B------:R-:W-:-:S04]  /*f5c0*/  CS2R R6, SRZ ;  /* 0x0000000000067805 */ /* 0x000fc8000001ff00 */
[----:B------:R-:W-:-:S04]  /*f5d0*/  FMUL.FTZ R2, R2, 1 ;  /* 0x3f80000002027820 */ /* 0x000fc80000410000 */
[----:B------:R-:W0:Y:S02]  /*f5e0*/  F2F.F64.F32 R4, R2 ;  /* 0x0000000200047310 */ /* 0x000e240000201800 */
[----:B0-----:R-:W-:Y:S01]  /*f5f0*/  STG.E.128 [R16.64], R4 ;  /* 0x0000000410007986 */ /* 0x001fe2000c101d24 */
[----:B------:R-:W-:Y:S05]  /*f600*/  EXIT ;  /* 0x000000000000794d */ /* 0x000fea0003800000 */
.L_x_34655:
        /* <DEDUP_REMOVED lines=21> */
.L_x_34660:
[----:B------:R-:W-:Y:S05]  /*f760*/  BSYNC B0 ;  /* 0x0000000000007941 */ /* 0x000fea0003800000 */
.L_x_34659:
[----:B------:R-:W-:-:S05]  /*f770*/  LOP3.LUT R3, R0, R3, RZ, 0xfc, !PT ;  /* 0x0000000300037212 */ /* 0x000fca00078efcff */
[----:B------:R-:W-:Y:S01]  /*f780*/  STG.E.U8 [R16.64], R3 ;  /* 0x0000000310007986 */ /* 0x000fe2000c101124 */
[----:B------:R-:W-:Y:S05]  /*f790*/  EXIT ;  /* 0x000000000000794d */ /* 0x000fea0003800000 */
.L_x_34658:
        /* <DEDUP_REMOVED lines=13> */
.L_x_34662:
[----:B------:R-:W-:Y:S01]  /*f870*/  IMAD.MOV.U32 R0, RZ, RZ, 0x7f ;  /* 0x0000007fff007424 */ /* 0x000fe200078e00ff */
[----:B------:R-:W-:-:S04]  /*f880*/  ISETP.GT.U32.AND P0, PT, R2, 0x7f800000, PT ;  /* 0x7f8000000200780c */ /* 0x000fc80003f04070 */
[----:B------:R-:W-:-:S04]  /*f890*/  SEL R0, R0, 0x7c, P0 ;  /* 0x0000007c00007807 */ /* 0x000fc80000000000 */
.L_x_34663:
[----:B------:R-:W-:Y:S05]  /*f8a0*/  BSYNC B0 ;  /* 0x0000000000007941 */ /* 0x000fea0003800000 */
.L_x_34661:
[----:B------:R-:W-:-:S04]  /*f8b0*/  LOP3.LUT R2, R3, 0x80000000, RZ, 0xc0, !PT ;  /* 0x8000000003027812 */ /* 0x000fc800078ec0ff */
[----:B------:R-:W-:-:S04]  /*f8c0*/  SHF.R.U32.HI R3, RZ, 0x18, R2 ;  /* 0x00000018ff037819 */ /* 0x000fc80000011602 */
[----:B------:R-:W-:-:S05]  /*f8d0*/  LOP3.LUT R3, R0, R3, RZ, 0xfc, !PT ;  /* 0x0000000300037212 */ /* 0x000fca00078efcff */
[----:B------:R-:W-:Y:S01]  /*f8e0*/  STG.E.U8 [R16.64], R3 ;  /* 0x0000000310007986 */ /* 0x000fe2000c101124 */
[----:B------:R-:W-:Y:S05]  /*f8f0*/  EXIT ;  /* 0x000000000000794d */ /* 0x000fea0003800000 */
.L_x_34657:
[----:B------:R-:W-:-:S05]  /*f900*/  HADD2.F32 R0, -RZ, R2.H0_H0 ;  /* 0x20000002ff007230 */ /* 0x000fca0000004100 */
[----:B------:R-:W-:-:S05]  /*f910*/  F2FP.BF16.PACK_AB R0, RZ, R0 ;  /* 0x00000000ff00723e */ /* 0x000fca00000010ff */
[----:B------:R-:W-:Y:S01]  /*f920*/  STG.E.U16 [R16.64], R0 ;  /* 0x0000000010007986 */ /* 0x000fe2000c101524 */
[----:B------:R-:W-:Y:S05]  /*f930*/  EXIT ;  /* 0x000000000000794d */ /* 0x000fea0003800000 */
.L_x_34654:
        /* <DEDUP_REMOVED lines=12> */
.L_x_34666:
        /* <DEDUP_REMOVED lines=17> */
.L_x_34669:
[----:B------:R-:W-:-:S04]  /*fb10*/  LOP3.LUT R2, R3, 0x80000000, RZ, 0xc0, !PT ;  /* 0x8000000003027812 */ /* 0x000fc800078ec0ff */
[----:B------:R-:W-:-:S04]  /*fb20*/  SHF.R.U32.HI R3, RZ, 0x18, R2 ;  /* 0x00000018ff037819 */ /* 0x000fc80000011602 */
[----:B------:R-:W-:-:S04]  /*fb30*/  LOP3.LUT R0, R0, R3, RZ, 0xfc, !PT ;  /* 0x0000000300007212 */ /* 0x000fc800078efcff */
[----:B------:R-:W-:Y:S02]  /*fb40*/  PRMT R8, R0, 0x7610, R8 ;  /* 0x0000761000087816 */ /* 0x000fe40000000008 */
.L_x_34668:
[----:B------:R-:W-:Y:S05]  /*fb50*/  BSYNC B0 ;  /* 0x0000000000007941 */ /* 0x000fea0003800000 */
.L_x_34667:
[----:B------:R-:W-:Y:S01]  /*fb60*/  STG.E.U8 [R16.64], R8 ;  /* 0x0000000810007986 */ /* 0x000fe2000c101124 */
[----:B------:R-:W-:Y:S05]  /*fb70*/  EXIT ;  /* 0x000000000000794d */ /* 0x000fea0003800000 */
.L_x_34665:
        /* <DEDUP_REMOVED lines=17> */
.L_x_34672:
[----:B------:R-:W-:-:S04]  /*fc90*/  LOP3.LUT R2, R3, 0x80000000, RZ, 0xc0, !PT ;  /* 0x8000000003027812 */ /* 0x000fc800078ec0ff */
[----:B------:R-:W-:-:S04]  /*fca0*/  SHF.R.U32.HI R3, RZ, 0x18, R2 ;  /* 0x00000018ff037819 */ /* 0x000fc80000011602 */
[----:B------:R-:W-:-:S04]  /*fcb0*/  LOP3.LUT R0, R0, R3, RZ, 0xfc, !PT ;  /* 0x0000000300007212 */ /* 0x000fc800078efcff */
[----:B------:R-:W-:Y:S02]  /*fcc0*/  PRMT R8, R0, 0x7610, R8 ;  /* 0x0000761000087816 */ /* 0x000fe40000000008 */
.L_x_34671:
[----:B------:R-:W-:Y:S05]  /*fcd0*/  BSYNC B0 ;  /* 0x0000000000007941 */ /* 0x000fea0003800000 */
.L_x_34670:
[----:B------:R-:W-:Y:S01]  /*fce0*/  STG.E.U8 [R16.64], R8 ;  /* 0x0000000810007986 */ /* 0x000fe2000c101124 */
[----:B------:R-:W-:Y:S05]  /*fcf0*/  EXIT ;  /* 0x000000000000794d */ /* 0x000fea0003800000 */
.L_x_34664:
        /* <DEDUP_REMOVED lines=22> */
.L_x_34647:
        /* <DEDUP_REMOVED lines=20> */
.L_x_34674:
[----:B------:R-:W-:-:S06]  /*ffa0*/  HADD2.F32 R2, -RZ, R2.H0_H0 ;  /* 0x20000002ff027230 */ /* 0x000fcc0000004100 */
[----:B------:R-:W0:Y:S02]  /*ffb0*/  F2I.U64.TRUNC R2, R2 ;  /* 0x0000000200027311 */ /* 0x000e24000020d800 */
[----:B0-----:R-:W-:Y:S01]  /*ffc0*/  STG.E.64 [R16.64], R2 ;  /* 0x0000000210007986 */ /* 0x001fe2000c101b24 */
[----:B------:R-:W-:Y:S05]  /*ffd0*/  EXIT ;  /* 0x000000000000794d */ /* 0x000fea0003800000 */
.L_x_34673:
[----:B------:R-:W-:-:S04]  /*ffe0*/  HADD2.F32 R2, -RZ, R2.H0_H0 ;  /* 0x20000002ff027230 */ /* 0x000fc80000004100 */
[----:B------:R-:W0:Y:S02]  /*fff0*/  F2I.FTZ.U32.TRUNC.NTZ R3, R2 ;  /* 0x0000000200037305 */ /* 0x000e24000021f000 */
[----:B0-----:R-:W-:Y:S01]  /*10000*/  STG.E [R16.64], R3 ;  /* 0x0000000310007986 */ /* 0x001fe2000c101924 */
[----:B------:R-:W-:Y:S05]  /*10010*/  EXIT ;  /* 0x000000000000794d */ /* 0x000fea0003800000 */
.L_x_34675:
        /* <DEDUP_REMOVED lines=14> */
.L_x_61891:


//--------------------- .text._ZN2at6native27unrolled_elementwise_kernelIZZZNS0_50_GLOBAL__N__2680c7bb_12_PowKernel_cu_b2145a98_318424pow_tensor_tensor_kernelERNS_18TensorIteratorBaseEENKUlvE_clEvENKUlvE8_clEvEUlN3c104HalfES8_E_St5arrayIPcLm3EELi4E23TrivialOffsetCalculatorILi2EjESD_ILi1EjENS0_6memory12LoadWithCastILi2EEENSG_13StoreWithCastILi1EEEEEviT_T0_T2_T3_T4_T5_ --------------------------
	.section	.text._ZN2at6native27unrolled_elementwise_kernelIZZZNS0_50_GLOBAL__N__2680c7bb_12_PowKernel_cu_b2145a98_318424pow_tensor_tensor_kernelERNS_18TensorIteratorBaseEENKUlvE_clEvENKUlvE8_clEvEUlN3c104HalfES8_E_St5arrayIPcLm3EELi4E23TrivialOffsetCalculatorILi2EjESD_ILi1EjENS0_6memory12LoadWithCastILi2EEENSG_13StoreWithCastILi1EEEEEviT_T0_T2_T3_T4_T5_,"ax",@progbits
	.sectioninfo	@"SHI_REGISTERS=31"
	.align	128
        .global         _ZN2at6native27unrolled_elementwise_kernelIZZZNS0_50_GLOBAL__N__2680c7bb_12_PowKernel_cu_b2145a98_318424pow_tensor_tensor_kernelERNS_18TensorIteratorBaseEENKUlvE_clEvENKUlvE8_clEvEUlN3c104HalfES8_E_St5arrayIPcLm3EELi4E23TrivialOffsetCalculatorILi2EjESD_ILi1EjENS0_6memory12LoadWithCastILi2EEENSG_13StoreWithCastILi1EEEEEviT_T0_T2_T3_T4_T5_
        .type           _ZN2at6native27unrolled_elementwise_kernelIZZZNS0_50_GLOBAL__N__2680c7bb_12_PowKernel_cu_b2145a98_318424pow_tensor_tensor_kernelERNS_18TensorIteratorBaseEENKUlvE_clEvENKUlvE8_clEvEUlN3c104HalfES8_E_St5arrayIPcLm3EELi4E23TrivialOffsetCalculatorILi2EjESD_ILi1EjENS0_6memory12LoadWithCastILi2EEENSG_13StoreWithCastILi1EEEEEviT_T0_T2_T3_T4_T5_,@function
        .size           _ZN2at6native27unrolled_elementwise_kernelIZZZNS0_50_GLOBAL__N__2680c7bb_12_PowKernel_cu_b2145a98_318424pow_tensor_tensor_kernelERNS_18TensorIteratorBaseEENKUlvE_clEvENKUlvE8_clEvEUlN3c104HalfES8_E_St5arrayIPcLm3EELi4E23TrivialOffsetCalculatorILi2EjESD_ILi1EjENS0_6memory12LoadWithCastILi2EEENSG_13StoreWithCastILi1EEEEEviT_T0_T2_T3_T4_T5_,(.L_x_61892 - _ZN2at6native27unrolled_elementwise_kernelIZZZNS0_50_GLOBAL__N__2680c7bb_12_PowKernel_cu_b2145a98_318424pow_tensor_tensor_kernelERNS_18TensorIteratorBaseEENKUlvE_clEvENKUlvE8_clEvEUlN3c104HalfES8_E_St5arrayIPcLm3EELi4E23TrivialOffsetCalculatorILi2EjESD_ILi1EjENS0_6memory12LoadWithCastILi2EEENSG_13StoreWithCastILi1EEEEEviT_T0_T2_T3_T4_T5_)
        .other          _ZN2at6native27unrolled_elementwise_kernelIZZZNS0_50_GLOBAL__N__2680c7bb_12_PowKernel_cu_b2145a98_318424pow_tensor_tensor_kernelERNS_18TensorIteratorBaseEENKUlvE_clEvENKUlvE8_clEvEUlN3c104HalfES8_E_St5arrayIPcLm3EELi4E23TrivialOffsetCalculatorILi2EjESD_ILi1EjENS0_6memory12LoadWithCastILi2EEENSG_13StoreWithCastILi1EEEEEviT_T0_T2_T3_T4_T5_,@"STO_CUDA_ENTRY STV_DEFAULT"
_ZN2at6native27unrolled_elementwise_kernelIZZZNS0_50_GLOBAL__N__2680c7bb_12_PowKernel_cu_b2145a98_318424pow_tensor_tensor_kernelERNS_18TensorIteratorBaseEENKUlvE_clEvENKUlvE8_clEvEUlN3c104HalfES8_E_St5arrayIPcLm3EELi4E23TrivialOffsetCalculatorILi2EjESD_ILi1EjENS0_6memory12LoadWithCastILi2EEENSG_13StoreWithCastILi1EEEEEviT_T0_T2_T3_T4_T5_:
.text._ZN2at6native27unrolled_elementwise_kernelIZZZNS0_50_GLOBAL__N__2680c7bb_12_PowKernel_cu_b2145a98_318424pow_tensor_tensor_kernelERNS_18TensorIteratorBaseEENKUlvE_clEvENKUlvE8_clEvEUlN3c104HalfES8_E_St5arrayIPcLm3EELi4E23TrivialOffsetCalculatorILi2EjESD_ILi1EjENS0_6memory12LoadWithCastILi2EEENSG_13StoreWithCastILi1EEEEEviT_T0_T2_T3_T4_T5_:
        /* <DEDUP_REMOVED lines=34> */
.L_x_34681:
[----:B------:R-:W2:Y:S02]  /*0220*/  LDG.E.U8 R2, [R2.64] ;  /* 0x0000002402027981 */ /* 0x000ea4000c1e1100 */
[----:B--2---:R-:W0:Y:S02]  /*0230*/  I2F.U16 R0, R2 ;  /* 0x0000000200007306 */ /* 0x004e240000101000 */
[----:B0-----:R-:W-:-:S04]  /*0240*/  F2FP.PACK_AB R0, RZ, R0 ;  /* 0x00000000ff00723e */ /* 0x001fc800000000ff */
[----:B------:R-:W-:Y:S01]  /*0250*/  PRMT R24, R0, 0x7610, R24 ;  /* 0x0000761000187816 */ /* 0x000fe20000000018 */
[----:B------:R-:W-:Y:S05]  /*0260*/  BRA `(.L_x_34683) ;  /* 0x00000ed000007947 */ /* 0x000fea0003800000 */
.L_x_34680:
        /* <DEDUP_REMOVED lines=11> */
.L_x_34685:
[----:B------:R-:W2:Y:S02]  /*0320*/  LDG.E R2, [R2.64] ;  /* 0x0000002402027981 */ /* 0x000ea4000c1e1900 */
[----:B--2---:R-:W0:Y:S02]  /*0330*/  I2F R0, R2 ;  /* 0x0000000200007306 */ /* 0x004e240000201400 */
[----:B0-----:R-:W-:-:S04]  /*0340*/  F2FP.PACK_AB R0, RZ, R0 ;  /* 0x00000000ff00723e */ /* 0x001fc800000000ff */
[----:B------:R-:W-:Y:S01]  /*0350*/  PRMT R24, R0, 0x7610, R24 ;  /* 0x0000761000187816 */ /* 0x000fe20000000018 */
[----:B------:R-:W-:Y:S05]  /*0360*/  BRA `(.L_x_34683) ;  /* 0x00000dd000007947 */ /* 0x000fea0003800000 */
.L_x_34684:
[----:B------:R-:W2:Y:S02]  /*0370*/  LDG.E.U16 R2, [R2.64] ;  /* 0x0000002402027981 */ /* 0x000ea4000c1e1500 */
[----:B--2---:R-:W0:Y:S02]  /*0380*/  I2F.S16 R0, R2 ;  /* 0x0000000200007306 */ /* 0x004e240000101400 */
[----:B0-----:R-:W-:-:S04]  /*0390*/  F2FP.PACK_AB R0, RZ, R0 ;  /* 0x00000000ff00723e */ /* 0x001fc800000000ff */
[----:B------:R-:W-:Y:S01]  /*03a0*/  PRMT R24, R0, 0x7610, R24 ;  /* 0x0000761000187816 */ /* 0x000fe20000000018 */
[----:B------:R-:W-:Y:S05]  /*03b0*/  BRA `(.L_x_34683) ;  /* 0x00000d8000007947 */ /* 0x000fea0003800000 */
.L_x_34679:
        /* <DEDUP_REMOVED lines=9> */
.L_x_34687:
[----:B------:R0:W5:Y:S01]  /*0450*/  LDG.E.U16 R24, [R2.64] ;  /* 0x0000002402187981 */ /* 0x000162000c1e1500 */
[----:B------:R-:W-:Y:S05]  /*0460*/  BRA `(.L_x_34683) ;  /* 0x00000cd000007947 */ /* 0x000fea0003800000 */
.L_x_34686:
        /* <DEDUP_REMOVED lines=9> */
.L_x_34689:
[----:B------:R0:W5:Y:S01]  /*0500*/  LDG.E.U16 R24, [R2.64] ;  /* 0x0000002402187981 */ /* 0x000162000c1e1500 */
[----:B------:R-:W-:Y:S05]  /*0510*/  BRA `(.L_x_34683) ;  /* 0x00000c2000007947 */ /* 0x000fea0003800000 */
.L_x_34688:
[----:B------:R-:W2:Y:S02]  /*0520*/  LDG.E.64 R2, [R2.64] ;  /* 0x0000002402027981 */ /* 0x000ea4000c1e1b00 */
[----:B--2---:R-:W0:Y:S01]  /*0530*/  F2F.F32.F64 R0, R2 ;  /* 0x0000000200007310 */ /* 0x004e220000301000 */
[----:B------:R-:W0:-:S14]  /*0540*/  DSETP.GEU.AND P0, PT, |R2|, c[0x2][0x0], PT ;  /* 0x008000000200762a */ /* 0x000e1c0003f0e200 */
[----:B0-----:R-:W-:-:S05]  /*0550*/  @!P0 FMUL R0, R0, 1.175494350822287508e-38 ;  /* 0x0080000000008820 */ /* 0x001fca0000400000 */
[----:B------:R-:W-:-:S04]  /*0560*/  F2FP.PACK_AB R0, RZ, R0 ;  /* 0x00000000ff00723e */ /* 0x000fc800000000ff */
[----:B------:R-:W-:Y:S01]  /*0570*/  PRMT R24, R0, 0x7610, R24 ;  /* 0x0000761000187816 */ /* 0x000fe20000000018 */
[----:B------:R-:W-:Y:S05]  /*0580*/  BRA `(.L_x_34683) ;  /* 0x00000bb000007947 */ /* 0x000fea0003800000 */
.L_x_34678:
        /* <DEDUP_REMOVED lines=14> */
.L_x_34692:
[----:B------:R-:W2:Y:S02]  /*0670*/  LDG.E.64 R2, [R2.64] ;  /* 0x0000002402027981 */ /* 0x000ea4000c1e1b00 */
[----:B--2---:R-:W0:Y:S01]  /*0680*/  F2F.F32.F64 R0, R2 ;  /* 0x0000000200007310 */ /* 0x004e220000301000 */
[----:B------:R-:W0:-:S14]  /*0690*/  DSETP.GEU.AND P0, PT, |R2|, c[0x2][0x0], PT ;  /* 0x008000000200762a */ /* 0x000e1c0003f0e200 */
[----:B0-----:R-:W-:-:S05]  /*06a0*/  @!P0 FMUL R0, R0, 1.175494350822287508e-38 ;  /* 0x0080000000008820 */ /* 0x001fca0000400000 */
[----:B------:R-:W-:-:S04]  /*06b0*/  F2FP.PACK_AB R0, RZ, R0 ;  /* 0x00000000ff00723e */ /* 0x000fc800000000ff */
[----:B------:R-:W-:Y:S01]  /*06c0*/  PRMT R24, R0, 0x7610, R24 ;  /* 0x0000761000187816 */ /* 0x000fe20000000018 */
[----:B------:R-:W-:Y:S05]  /*06d0*/  BRA `(.L_x_34683) ;  /* 0x00000a6000007947 */ /* 0x000fea0003800000 */
.L_x_34691:
        /* <DEDUP_REMOVED lines=28> */
.L_x_34694:
        /* <DEDUP_REMOVED lines=15> */
.L_x_34693:
[----:B------:R-:W2:Y:S02]  /*0990*/  LDG.E.U16 R0, [R2.64] ;  /* 0x0000002402007981 */ /* 0x000ea4000c1e1500 */
[----:B--2---:R-:W-:-:S04]  /*09a0*/  PRMT R0, RZ, 0x5410, R0 ;  /* 0x00005410ff007816 */ /* 0x004fc80000000000 */
[----:B------:R-:W-:-:S04]  /*09b0*/  F2FP.PACK_AB R0, RZ, R0 ;  /* 0x00000000ff00723e */ /* 0x000fc800000000ff */
[----:B------:R-:W-:Y:S01]  /*09c0*/  PRMT R24, R0, 0x7610, R24 ;  /* 0x0000761000187816 */ /* 0x000fe20000000018 */
[----:B------:R-:W-:Y:S05]  /*09d0*/  BRA `(.L_x_34683) ;  /* 0x0000076000007947 */ /* 0x000fea0003800000 */
.L_x_34690:
        /* <DEDUP_REMOVED lines=12> */
.L_x_34697:
        /* <DEDUP_REMOVED lines=21> */
.L_x_34701:
[----:B------:R-:W-:Y:S05]  /*0bf0*/  BSYNC B1 ;  /* 0x0000000000017941 */ /* 0x000fea0003800000 */
.L_x_34700:
[----:B------:R-:W-:Y:S01]  /*0c00*/  LEA R3, R0, 0x3b800000, 0x17 ;  /* 0x3b80000000037811 */ /* 0x000fe200078eb8ff */
[----:B------:R-:W-:-:S05]  /*0c10*/  IMAD.SHL.U32 R0, R2, 0x100000, RZ ;  /* 0x0010000002007824 */ /* 0x000fca00078e00ff */
[----:B------:R-:W-:Y:S02]  /*0c20*/  LOP3.LUT R0, R3, R0, R4, 0xfe, !PT ;  /* 0x0000000003007212 */ /* 0x000fe400078efe04 */
.L_x_34699:
[----:B------:R-:W-:Y:S05]  /*0c30*/  BSYNC B0 ;  /* 0x0000000000007941 */ /* 0x000fea0003800000 */
.L_x_34698:
[----:B------:R-:W-:-:S04]  /*0c40*/  F2FP.PACK_AB R0, RZ, R0 ;  /* 0x00000000ff00723e */ /* 0x000fc800000000ff */
[----:B------:R-:W-:Y:S01]  /*0c50*/  PRMT R24, R0, 0x7610, R24 ;  /* 0x0000761000187816 */ /* 0x000fe20000000018 */
[----:B------:R-:W-:Y:S05]  /*0c60*/  BRA `(.L_x_34683) ;  /* 0x000004d000007947 */ /* 0x000fea0003800000 */
.L_x_34696:
        /* <DEDUP_REMOVED lines=21> */
.L_x_34705:
[----:B------:R-:W-:Y:S05]  /*0dc0*/  BSYNC B1 ;  /* 0x0000000000017941 */ /* 0x000fea0003800000 */
.L_x_34704:
[----:B------:R-:W-:Y:S01]  /*0dd0*/  LEA R3, R0, 0x37800000, 0x17 ;  /* 0x3780000000037811 */ /* 0x000fe200078eb8ff */
[----:B------:R-:W-:-:S05]  /*0de0*/  IMAD.SHL.U32 R0, R2, 0x200000, RZ ;  /* 0x0020000002007824 */ /* 0x000fca00078e00ff */
[----:B------:R-:W-:Y:S02]  /*0df0*/  LOP3.LUT R0, R3, R0, R4, 0xfe, !PT ;  /* 0x0000000003007212 */ /* 0x000fe400078efe04 */
.L_x_34703:
[----:B------:R-:W-:Y:S05]  /*0e00*/  BSYNC B0 ;  /* 0x0000000000007941 */ /* 0x000fea0003800000 */
.L_x_34702:
[----:B------:R-:W-:-:S04]  /*0e10*/  F2FP.PACK_AB R0, RZ, R0 ;  /* 0x00000000ff00723e */ /* 0x000fc800000000ff */
[----:B------:R-:W-:Y:S01]  /*0e20*/  PRMT R24, R0, 0x7610, R24 ;  /* 0x0000761000187816 */ /* 0x000fe20000000018 */
[----:B------:R-:W-:Y:S05]  /*0e30*/  BRA `(.L_x_34683) ;  /* 0x0000030000007947 */ /* 0x000fea0003800000 */
.L_x_34695:
        /* <DEDUP_REMOVED lines=14> */
.L_x_34709:
[----:B------:R-:W-:Y:S05]  /*0f20*/  BSYNC B0 ;  /* 0x0000000000007941 */ /* 0x000fea0003800000 */
.L_x_34708:
[----:B------:R-:W-:-:S04]  /*0f30*/  F2FP.PACK_AB R0, RZ, R0 ;  /* 0x00000000ff00723e */ /* 0x000fc800000000ff */
[----:B------:R-:W-:Y:S01]  /*0f40*/  PRMT R24, R0, 0x7610, R24 ;  /* 0x0000761000187816 */ /* 0x000fe20000000018 */
[----:B------:R-:W-:Y:S05]  /*0f50*/  BRA `(.L_x_34683) ;  /* 0x000001e000007947 */ /* 0x000fea0003800000 */
.L_x_34682:
        /* <DEDUP_REMOVED lines=21> */
.L_x_34707:
[----:B------:R-:W2:Y:S02]  /*10b0*/  LDG.E.64 R2, [R2.64] ;  /* 0x0000002402027981 */ /* 0x000ea4000c1e1b00 */
[----:B--2---:R-:W0:Y:S02]  /*10c0*/  I2F.U64 R0, R2 ;  /* 0x0000000200007312 */ /* 0x004e240000301000 */
[----:B0-----:R-:W-:-:S04]  /*10d0*/  F2FP.PACK_AB R0, RZ, R0 ;  /* 0x00000000ff00723e */ /* 0x001fc800000000ff */
[----:B------:R-:W-:Y:S01]  /*10e0*/  PRMT R24, R0, 0x7610, R24 ;  /* 0x0000761000187816 */ /* 0x000fe20000000018 */
[----:B------:R-:W-:Y:S05]  /*10f0*/  BRA `(.L_x_34683) ;  /* 0x0000004000007947 */ /* 0x000fea0003800000 */
.L_x_34706:
[----:B------:R-:W2:Y:S02]  /*1100*/  LDG.E R2, [R2.64] ;  /* 0x0000002402027981 */ /* 0x000ea4000c1e1900 */
[----:B--2---:R-:W0:Y:S02]  /*1110*/  I2F.U32 R0, R2 ;  /* 0x0000000200007306 */ /* 0x004e240000201000 */
[----:B0-----:R-:W-:-:S04]  /*1120*/  F2FP.PACK_AB R0, RZ, R0 ;  /* 0x00000000ff00723e */ /* 0x001fc800000000ff */
[----:B------:R-:W-:Y:S02]  /*1130*/  PRMT R24, R0, 0x7610, R24 ;  /* 0x0000761000187816 */ /* 0x000fe40000000018 */
.L_x_34683:
        /* <DEDUP_REMOVED lines=19> */
.L_x_34713:
[----:B------:R-:W2:Y:S02]  /*1270*/  LDG.E.U8 R2, [R2.64] ;  /* 0x0000002402027981 */ /* 0x000ea4000c1e1100 */
[----:B--2---:R-:W0:Y:S02]  /*1280*/  I2F.U16 R0, R2 ;  /* 0x0000000200007306 */ /* 0x004e240000101000 */
[----:B0-----:R-:W-:-:S04]  /*1290*/  F2FP.PACK_AB R0, RZ, R0 ;  /* 0x00000000ff00723e */ /* 0x001fc800000000ff */
[----:B------:R-:W-:Y:S01]  /*12a0*/  PRMT R25, R0, 0x7610, R25 ;  /* 0x0000761000197816 */ /* 0x000fe20000000019 */
[----:B------:R-:W-:Y:S05]  /*12b0*/  BRA `(.L_x_34715) ;  /* 0x00000ed000007947 */ /* 0x000fea0003800000 */
.L_x_34712:
        /* <DEDUP_REMOVED lines=11> */
.L_x_34717:
[----:B------:R-:W2:Y:S02]  /*1370*/  LDG.E R2, [R2.64] ;  /* 0x0000002402027981 */ /* 0x000ea4000c1e1900 */
[----:B--2---:R-:W0:Y:S02]  /*1380*/  I2F R0, R2 ;  /* 0x0000000200007306 */ /* 0x004e240000201400 */
[----:B0-----:R-:W-:-:S04]  /*1390*/  F2FP.PACK_AB R0, RZ, R0 ;  /* 0x00000000ff00723e */ /* 0x001fc800000000ff */
[----:B------:R-:W-:Y:S01]  /*13a0*/  PRMT R25, R0, 0x7610, R25 ;  /* 0x0000761000197816 */ /* 0x000fe20000000019 */
[----:B------:R-:W-:Y:S05]  /*13b0*/  BRA `(.L_x_34715) ;  /* 0x00000dd000007947 */ /* 0x000fea0003800000 */
.L_x_34716:
[----:B------:R-:W2:Y:S02]  /*13c0*/  LDG.E.U16 R2, [R2.64] ;  /* 0x0000002402027981 */ /* 0x000ea4000c1e1500 */
[----:B--2---:R-:W0:Y:S02]  /*13d0*/  I2F.S16 R0, R2 ;  /* 0x0000000200007306 */ /* 0x004e240000101400 */
[----:B0-----:R-:W-:-:S04]  /*13e0*/  F2FP.PACK_AB R0, RZ, R0 ;  /* 0x00000000ff00723e */ /* 0x001fc800000000ff */
[----:B------:R-:W-:Y:S01]  /*13f0*/  PRMT R25, R0, 0x7610, R25 ;  /* 0x0000761000197816 */ /* 0x000fe20000000019 */
[----:B------:R-:W-:Y:S05]  /*1400*/  BRA `(.L_x_34715) ;  /* 0x00000d8000007947 */ /* 0x000fea0003800000 */
.L_x_34711:
        /* <DEDUP_REMOVED lines=9> */
.L_x_34719:
[----:B------:R0:W5:Y:S01]  /*14a0*/  LDG.E.U16 R25, [R2.64] ;  /* 0x0000002402197981 */ /* 0x000162000c1e1500 */
[----:B------:R-:W-:Y:S05]  /*14b0*/  BRA `(.L_x_34715) ;  /* 0x00000cd000007947 */ /* 0x000fea0003800000 */
.L_x_34718:
        /* <DEDUP_REMOVED lines=9> */
.L_x_34721:
[----:B------:R0:W5:Y:S01]  /*1550*/  LDG.E.U16 R25, [R2.64] ;  /* 0x0000002402197981 */ /* 0x000162000c1e1500 */
[----:B------:R-:W-:Y:S05]  /*1560*/  BRA `(.L_x_34715) ;  /* 0x00000c2000007947 */ /* 0x000fea0003800000 */
.L_x_34720:
[----:B------:R-:W2:Y:S02]  /*1570*/  LDG.E.64 R2, [R2.64] ;  /* 0x0000002402027981 */ /* 0x000ea4000c1e1b00 */
[----:B--2---:R-:W0:Y:S01]  /*1580*/  F2F.F32.F64 R0, R2 ;  /* 0x0000000200007310 */ /* 0x004e220000301000 */
[----:B------:R-:W0:-:S14]  /*1590*/  DSETP.GEU.AND P0, PT, |R2|, c[0x2][0x0], PT ;  /* 0x008000000200762a */ /* 0x000e1c0003f0e200 */
[----:B0-----:R-:W-:-:S05]  /*15a0*/  @!P0 FMUL R0, R0, 1.175494350822287508e-38 ;  /* 0x0080000000008820 */ /* 0x001fca0000400000 */
[----:B------:R-:W-:-:S04]  /*15b0*/  F2FP.PACK_AB R0, RZ, R0 ;  /* 0x00000000ff00723e */ /* 0x000fc800000000ff */
[----:B------:R-:W-:Y:S01]  /*15c0*/  PRMT R25, R0, 0x7610, R25 ;  /* 0x0000761000197816 */ /* 0x000fe20000000019 */
[----:B------:R-:W-:Y:S05]  /*15d0*/  BRA `(.L_x_34715) ;  /* 0x00000bb000007947 */ /* 0x000fea0003800000 */
.L_x_34710:
        /* <DEDUP_REMOVED lines=14> */
.L_x_34724:
[----:B------:R-:W2:Y:S02]  /*16c0*/  LDG.E.64 R2, [R2.64] ;  /* 0x0000002402027981 */ /* 0x000ea4000c1e1b00 */
[----:B--2---:R-:W0:Y:S01]  /*16d0*/  F2F.F32.F64 R0, R2 ;  /* 0x0000000200007310 */ /* 0x004e220000301000 */
[----:B------:R-:W0:-:S14]  /*16e0*/  DSETP.GEU.AND P0, PT, |R2|, c[0x2][0x0], PT ;  /* 0x008000000200762a */ /* 0x000e1c0003f0e200 */
[----:B0-----:R-:W-:-:S05]  /*16f0*/  @!P0 FMUL R0, R0, 1.175494350822287508e-38 ;  /* 0x0080000000008820 */ /* 0x001fca0000400000 */
[----:B------:R-:W-:-:S04]  /*1700*/  F2FP.PACK_AB R0, RZ, R0 ;  /* 0x00000000ff00723e */ /* 0x000fc800000000ff */
[----:B------:R-:W-:Y:S01]  /*1710*/  PRMT R25, R0, 0x7610, R25 ;  /* 0x0000761000197816 */ /* 0x000fe20000000019 */
[----:B------:R-:W-:Y:S05]  /*1720*/  BRA `(.L_x_34715) ;  /* 0x00000a6000007947 */ /* 0x000fea0003800000 */
.L_x_34723:
        /* <DEDUP_REMOVED lines=28> */
.L_x_34726:
        /* <DEDUP_REMOVED lines=15> */
.L_x_34725:
[----:B------:R-:W2:Y:S02]  /*19e0*/  LDG.E.U16 R0, [R2.64] ;  /* 0x0000002402007981 */ /* 0x000ea4000c1e1500 */
[----:B--2---:R-:W-:-:S04]  /*19f0*/  PRMT R0, RZ, 0x5410, R0 ;  /* 0x00005410ff007816 */ /* 0x004fc80000000000 */
[----:B------:R-:W-:-:S04]  /*1a00*/  F2FP.PACK_AB R0, RZ, R0 ;  /* 0x00000000ff00723e */ /* 0x000fc800000000ff */
[----:B------:R-:W-:Y:S01]  /*1a10*/  PRMT R25, R0, 0x7610, R25 ;  /* 0x0000761000197816 */ /* 0x000fe20000000019 */
[----:B------:R-:W-:Y:S05]  /*1a20*/  BRA `(.L_x_34715) ;  /* 0x0000076000007947 */ /* 0x000fea0003800000 */
.L_x_34722:
        /* <DEDUP_REMOVED lines=12> */
.L_x_34729:
        /* <DEDUP_REMOVED lines=21> */
.L_x_34733:
[----:B------:R-:W-:Y:S05]  /*1c40*/  BSYNC B1 ;  /* 0x0000000000017941 */ /* 0x000fea0003800000 */
.L_x_34732:
[----:B------:R-:W-:Y:S01]  /*1c50*/  LEA R3, R0, 0x3b800000, 0x17 ;  /* 0x3b80000000037811 */ /* 0x000fe200078eb8ff */
[----:B------:R-:W-:-:S05]  /*1c60*/  IMAD.SHL.U32 R0, R2, 0x100000, RZ ;  /* 0x0010000002007824 */ /* 0x000fca00078e00ff */
[----:B------:R-:W-:Y:S02]  /*1c70*/  LOP3.LUT R0, R3, R0, R4, 0xfe, !PT ;  /* 0x0000000003007212 */ /* 0x000fe400078efe04 */
.L_x_34731:
[----:B------:R-:W-:Y:S05]  /*1c80*/  BSYNC B0 ;  /* 0x0000000000007941 */ /* 0x000fea0003800000 */
.L_x_34730:
[----:B------:R-:W-:-:S04]  /*1c90*/  F2FP.PACK_AB R0, RZ, R0 ;  /* 0x00000000ff00723e */ /* 0x000fc800000000ff */
[----:B------:R-:W-:Y:S01]  /*1ca0*/  PRMT R25, R0, 0x7610, R25 ;  /* 0x0000761000197816 */ /* 0x000fe20000000019 */
[----:B------:R-:W-:Y:S05]  /*1cb0*/  BRA `(.L_x_34715) ;  /* 0x000004d000007947 */ /* 0x000fea0003800000 */
.L_x_34728:
        /* <DEDUP_REMOVED lines=21> */
.L_x_34737:
[----:B------:R-:W-:Y:S05]  /*1e10*/  BSYNC B1 ;  /* 0x0000000000017941 */ /* 0x000fea0003800000 */
.L_x_34736:
[----:B------:R-:W-:Y:S01]  /*1e20*/  LEA R3, R0, 0x37800000, 0x17 ;  /* 0x3780000000037811 */ /* 0x000fe200078eb8ff */
[----:B------:R-:W-:-:S05]  /*1e30*/  IMAD.SHL.U32 R0, R2, 0x200000, RZ ;  /* 0x0020000002007824 */ /* 0x000fca00078e00ff */
[----:B------:R-:W-:Y:S02]  /*1e40*/  LOP3.LUT R0, R3, R0, R4, 0xfe, !PT ;  /* 0x0000000003007212 */ /* 0x000fe400078efe04 */
.L_x_34735:
[----:B------:R-:W-:Y:S05]  /*1e50*/  BSYNC B0 ;  /* 0x0000000000007941 */ /* 0x000fea0003800000 */
.L_x_34734:
[----:B------:R-:W-:-:S04]  /*1e60*/  F2FP.PACK_AB R0, RZ, R0 ;  /* 0x00000000ff00723e */ /* 0x000fc800000000ff */
[----:B------:R-:W-:Y:S01]  /*1e70*/  PRMT R25, R0, 0x7610, R25 ;  /* 0x0000761000197816 */ /* 0x000fe20000000019 */
[----:B------:R-:W-:Y:S05]  /*1e80*/  BRA `(.L_x_34715) ;  /* 0x0000030000007947 */ /* 0x000fea0003800000 */
.L_x_34727:
        /* <DEDUP_REMOVED lines=14> */
.L_x_34741:
[----:B------:R-:W-:Y:S05]  /*1f70*/  BSYNC B0 ;  /* 0x0000000000007941 */ /* 0x000fea0003800000 */
.L_x_34740:
[----:B------:R-:W-:-:S04]  /*1f80*/  F2FP.PACK_AB R0, RZ, R0 ;  /* 0x00000000ff00723e */ /* 0x000fc800000000ff */
[----:B------:R-:W-:Y:S01]  /*1f90*/  PRMT R25, R0, 0x7610, R25 ;  /* 0x0000761000197816 */ /* 0x000fe20000000019 */
[----:B------:R-:W-:Y:S05]  /*1fa0*/  BRA `(.L_x_34715) ;  /* 0x000001e000007947 */ /* 0x000fea0003800000 */
.L_x_34714:
        /* <DEDUP_REMOVED lines=21> */
.L_x_34739:
[----:B------:R-:W2:Y:S02]  /*2100*/  LDG.E.64 R2, [R2.64] ;  /* 0x0000002402027981 */ /* 0x000ea4000c1e1b00 */
[----:B--2---:R-:W0:Y:S02]  /*2110*/  I2F.U64 R0, R2 ;  /* 0x0000000200007312 */ /* 0x004e240000301000 */
[----:B0-----:R-:W-:-:S04]  /*2120*/  F2FP.PACK_AB R0, RZ, R0 ;  /* 0x00000000ff00723e */ /* 0x001fc800000000ff */
[----:B------:R-:W-:Y:S01]  /*2130*/  PRMT R25, R0, 0x7610, R25 ;  /* 0x0000761000197816 */ /* 0x000fe20000000019 */
[----:B------:R-:W-:Y:S05]  /*2140*/  BRA `(.L_x_34715) ;  /* 0x0000004000007947 */ /* 0x000fea0003800000 */
.L_x_34738:
[----:B------:R-:W2:Y:S02]  /*2150*/  LDG.E R2, [R2.64] ;  /* 0x0000002402027981 */ /* 0x000ea4000c1e1900 */
[----:B--2---:R-:W0:Y:S02]  /*2160*/  I2F.U32 R0, R2 ;  /* 0x0000000200007306 */ /* 0x004e240000201000 */
[----:B0-----:R-:W-:-:S04]  /*2170*/  F2FP.PACK_AB R0, RZ, R0 ;  /* 0x00000000ff00723e */ /* 0x001fc800000000ff */
[----:B------:R-:W-:Y:S02]  /*2180*/  PRMT R25, R0, 0x7610, R25 ;  /* 0x0000761000197816 */ /* 0x000fe40000000019 */
.L_x_34715:
[----:B------:R-:W-:-:S05]  /*2190*/  IADD3 R17, R17, 0x80, RZ ;  /* 0x0000008011117810 */ /* 0x000fca0007ffe0ff */
.L_x_34677:
[----:B-1-3--:R-:W-:Y:S05]  /*21a0*/  BSYNC B6 ;  /* 0x0000000000067941 */ /* 0x00afea0003800000 */
.L_x_34676:
        /* <DEDUP_REMOVED lines=24> */
.L_x_34747:
[----:B------:R-:W2:Y:S02]  /*2330*/  LDG.E.U8 R2, [R2.64] ;  /* 0x0000002402027981 */ /* 0x000ea4000c1e1100 */
[----:B--2---:R-:W0:Y:S02]  /*2340*/  I2F.U16 R0, R2 ;  /* 0x0000000200007306 */ /* 0x004e240000101000 */
[----:B0-----:R-:W-:-:S04]  /*2350*/  F2FP.PACK_AB R0, RZ, R0 ;  /* 0x00000000ff00723e */ /* 0x001fc800000000ff */
[----:B------:R-:W-:Y:S01]  /*2360*/  PRMT R23, R0, 0x7610, R23 ;  /* 0x0000761000177816 */ /* 0x000fe20000000017 */
[----:B------:R-:W-:Y:S05]  /*2370*/  BRA `(.L_x_34749) ;  /* 0x00000ee000007947 */ /* 0x000fea0003800000 */
.L_x_34746:
        /* <DEDUP_REMOVED lines=11> */
.L_x_34751:
[----:B------:R-:W2:Y:S02]  /*2430*/  LDG.E R2, [R2.64] ;  /* 0x0000002402027981 */ /* 0x000ea4000c1e1900 */
[----:B--2---:R-:W0:Y:S02]  /*2440*/  I2F R0, R2 ;  /* 0x0000000200007306 */ /* 0x004e240000201400 */
[----:B0-----:R-:W-:-:S04]  /*2450*/  F2FP.PACK_AB R0, RZ, R0 ;  /* 0x00000000ff00723e */ /* 0x001fc800000000ff */
[----:B------:R-:W-:Y:S01]  /*2460*/  PRMT R23, R0, 0x7610, R23 ;  /* 0x0000761000177816 */ /* 0x000fe20000000017 */
[----:B------:R-:W-:Y:S05]  /*2470*/  BRA `(.L_x_34749) ;  /* 0x00000de000007947 */ /* 0x000fea0003800000 */
.L_x_34750:
[----:B------:R-:W2:Y:S02]  /*2480*/  LDG.E.U16 R2, [R2.64] ;  /* 0x0000002402027981 */ /* 0x000ea4000c1e1500 */
[----:B--2---:R-:W0:Y:S02]  /*2490*/  I2F.S16 R0, R2 ;  /* 0x0000000200007306 */ /* 0x004e240000101400 */
[----:B0-----:R-:W-:-:S04]  /*24a0*/  F2FP.PACK_AB R0, RZ, R0 ;  /* 0x00000000ff00723e */ /* 0x001fc800000000ff */
[----:B------:R-:W-:Y:S01]  /*24b0*/  PRMT R23, R0, 0x7610, R23 ;  /* 0x0000761000177816 */ /* 0x000fe20000000017 */
[----:B------:R-:W-:Y:S05]  /*24c0*/  BRA `(.L_x_34749) ;  /* 0x00000d9000007947 */ /* 0x000fea0003800000 */
.L_x_34745:
        /* <DEDUP_REMOVED lines=9> */
.L_x_34753:
[----:B------:R0:W5:Y:S01]  /*2560*/  LDG.E.U16 R23, [R2.64] ;  /* 0x0000002402177981 */ /* 0x000162000c1e1500 */
[----:B------:R-:W-:Y:S05]  /*2570*/  BRA `(.L_x_34749) ;  /* 0x00000ce000007947 */ /* 0x000fea0003800000 */
.L_x_34752:
        /* <DEDUP_REMOVED lines=9> */
.L_x_34755:
[----:B------:R0:W5:Y:S01]  /*2610*/  LDG.E.U16 R23, [R2.64] ;  /* 0x0000002402177981 */ /* 0x000162000c1e1500 */
[----:B------:R-:W-:Y:S05]  /*2620*/  BRA `(.L_x_34749) ;  /* 0x00000c3000007947 */ /* 0x000fea0003800000 */
.L_x_34754:
[----:B------:R-:W2:Y:S02]  /*2630*/  LDG.E.64 R2, [R2.64] ;  /* 0x0000002402027981 */ /* 0x000ea4000c1e1b00 */
[----:B--2---:R-:W0:Y:S01]  /*2640*/  F2F.F32.F64 R0, R2 ;  /* 0x0000000200007310 */ /* 0x004e220000301000 */
[----:B------:R-:W0:-:S14]  /*2650*/  DSETP.GEU.AND P0, PT, |R2|, c[0x2][0x0], PT ;  /* 0x008000000200762a */ /* 0x000e1c0003f0e200 */
[----:B0-----:R-:W-:-:S05]  /*2660*/  @!P0 FMUL R0, R0, 1.175494350822287508e-38 ;  /* 0x0080000000008820 */ /* 0x001fca0000400000 */
[----:B------:R-:W-:-:S04]  /*2670*/  F2FP.PACK_AB R0, RZ, R0 ;  /* 0x00000000ff00723e */ /* 0x000fc800000000ff */
[----:B------:R-:W-:Y:S01]  /*2680*/  PRMT R23, R0, 0x7610, R23 ;  /* 0x0000761000177816 */ /* 0x000fe20000000017 */
[----:B------:R-:W-:Y:S05]  /*2690*/  BRA `(.L_x_34749) ;  /* 0x00000bc000007947 */ /* 0x000fea0003800000 */
.L_x_34744:
        /* <DEDUP_REMOVED lines=14> */
.L_x_34758:
[----:B------:R-:W2:Y:S02]  /*2780*/  LDG.E.64 R2, [R2.64] ;  /* 0x0000002402027981 */ /* 0x000ea4000c1e1b00 */
[----:B--2---:R-:W0:Y:S01]  /*2790*/  F2F.F32.F64 R0, R2 ;  /* 0x0000000200007310 */ /* 0x004e220000301000 */
[----:B------:R-:W0:-:S14]  /*27a0*/  DSETP.GEU.AND P0, PT, |R2|, c[0x2][0x0], PT ;  /* 0x008000000200762a */ /* 0x000e1c0003f0e200 */
[----:B0-----:R-:W-:-:S05]  /*27b0*/  @!P0 FMUL R0, R0, 1.175494350822287508e-38 ;  /* 0x0080000000008820 */ /* 0x001fca0000400000 */
[----:B------:R-:W-:-:S04]  /*27c0*/  F2FP.PACK_AB R0, RZ, R0 ;  /* 0x00000000ff00723e */ /* 0x000fc800000000ff */
[----:B------:R-:W-:Y:S01]  /*27d0*/  PRMT R23, R0, 0x7610, R23 ;  /* 0x0000761000177816 */ /* 0x000fe20000000017 */
[----:B------:R-:W-:Y:S05]  /*27e0*/  BRA `(.L_x_34749) ;  /* 0x00000a7000007947 */ /* 0x000fea0003800000 */
.L_x_34757:
        /* <DEDUP_REMOVED lines=28> */
.L_x_34760:
        /* <DEDUP_REMOVED lines=16> */
.L_x_34759:
[----:B------:R-:W2:Y:S02]  /*2ab0*/  LDG.E.U16 R0, [R2.64] ;  /* 0x0000002402007981 */ /* 0x000ea4000c1e1500 */
[----:B--2---:R-:W-:-:S04]  /*2ac0*/  PRMT R0, RZ, 0x5410, R0 ;  /* 0x00005410ff007816 */ /* 0x004fc80000000000 */
[----:B------:R-:W-:-:S04]  /*2ad0*/  F2FP.PACK_AB R0, RZ, R0 ;  /* 0x00000000ff00723e */ /* 0x000fc800000000ff */
[----:B------:R-:W-:Y:S01]  /*2ae0*/  PRMT R23, R0, 0x7610, R23 ;  /* 0x0000761000177816 */ /* 0x000fe20000000017 */
[----:B------:R-:W-:Y:S05]  /*2af0*/  BRA `(.L_x_34749) ;  /* 0x0000076000007947 */ /* 0x000fea0003800000 */
.L_x_34756:
        /* <DEDUP_REMOVED lines=12> */
.L_x_34763:
        /* <DEDUP_REMOVED lines=21> */
.L_x_34767:
[----:B------:R-:W-:Y:S05]  /*2d10*/  BSYNC B1 ;  /* 0x0000000000017941 */ /* 0x000fea0003800000 */
.L_x_34766:
[----:B------:R-:W-:Y:S01]  /*2d20*/  LEA R3, R0, 0x3b800000, 0x17 ;  /* 0x3b80000000037811 */ /* 0x000fe200078eb8ff */
[----:B------:R-:W-:-:S05]  /*2d30*/  IMAD.SHL.U32 R0, R2, 0x100000, RZ ;  /* 0x0010000002007824 */ /* 0x000fca00078e00ff */
[----:B------:R-:W-:Y:S02]  /*2d40*/  LOP3.LUT R0, R3, R0, R4, 0xfe, !PT ;  /* 0x0000000003007212 */ /* 0x000fe400078efe04 */
.L_x_34765:
[----:B------:R-:W-:Y:S05]  /*2d50*/  BSYNC B0 ;  /* 0x0000000000007941 */ /* 0x000fea0003800000 */
.L_x_34764:
[----:B------:R-:W-:-:S04]  /*2d60*/  F2FP.PACK_AB R0, RZ, R0 ;  /* 0x00000000ff00723e */ /* 0x000fc800000000ff */
[----:B------:R-:W-:Y:S01]  /*2d70*/  PRMT R23, R0, 0x7610, R23 ;  /* 0x0000761000177816 */ /* 0x000fe20000000017 */
[----:B------:R-:W-:Y:S05]  /*2d80*/  BRA `(.L_x_34749) ;  /* 0x000004d000007947 */ /* 0x000fea0003800000 */
.L_x_34762:
        /* <DEDUP_REMOVED lines=21> */
.L_x_34771:
[----:B------:R-:W-:Y:S05]  /*2ee0*/  BSYNC B1 ;  /* 0x0000000000017941 */ /* 0x000fea0003800000 */
.L_x_34770:
[----:B------:R-:W-:Y:S01]  /*2ef0*/  LEA R3, R0, 0x37800000, 0x17 ;  /* 0x3780000000037811 */ /* 0x000fe200078eb8ff */
[----:B------:R-:W-:-:S05]  /*2f00*/  IMAD.SHL.U32 R0, R2, 0x200000, RZ ;  /* 0x0020000002007824 */ /* 0x000fca00078e00ff */
[----:B------:R-:W-:Y:S02]  /*2f10*/  LOP3.LUT R0, R3, R0, R4, 0xfe, !PT ;  /* 0x0000000003007212 */ /* 0x000fe400078efe04 */
.L_x_34769:
[----:B------:R-:W-:Y:S05]  /*2f20*/  BSYNC B0 ;  /* 0x0000000000007941 */ /* 0x000fea0003800000 */
.L_x_34768:
[----:B------:R-:W-:-:S04]  /*2f30*/  F2FP.PACK_AB R0, RZ, R0 ;  /* 0x00000000ff00723e */ /* 0x000fc800000000ff */
[----:B------:R-:W-:Y:S01]  /*2f40*/  PRMT R23, R0, 0x7610, R23 ;  /* 0x0000761000177816 */ /* 0x000fe20000000017 */
[----:B------:R-:W-:Y:S05]  /*2f50*/  BRA `(.L_x_34749) ;  /* 0x0000030000007947 */ /* 0x000fea0003800000 */
.L_x_34761:
        /* <DEDUP_REMOVED lines=14> */
.L_x_34775:
[----:B------:R-:W-:Y:S05]  /*3040*/  BSYNC B0 ;  /* 0x0000000000007941 */ /* 0x000fea0003800000 */
.L_x_34774:
[----:B------:R-:W-:-:S04]  /*3050*/  F2FP.PACK_AB R0, RZ, R0 ;  /* 0x00000000ff00723e */ /* 0x000fc800000000ff */
[----:B------:R-:W-:Y:S01]  /*3060*/  PRMT R23, R0, 0x7610, R23 ;  /* 0x0000761000177816 */ /* 0x000fe20000000017 */
[----:B------:R-:W-:Y:S05]  /*3070*/  BRA `(.L_x_34749) ;  /* 0x000001e000007947 */ /* 0x000fea0003800000 */
.L_x_34748:
        /* <DEDUP_REMOVED lines=21> */
.L_x_34773:
[----:B------:R-:W2:Y:S02]  /*31d0*/  LDG.E.64 R2, [R2.64] ;  /* 0x0000002402027981 */ /* 0x000ea4000c1e1b00 */
[----:B--2---:R-:W0:Y:S02]  /*31e0*/  I2F.U64 R0, R2 ;  /* 0x0000000200007312 */ /* 0x004e240000301000 */
[----:B0-----:R-:W-:-:S04]  /*31f0*/  F2FP.PACK_AB R0, RZ, R0 ;  /* 0x00000000ff00723e */ /* 0x001fc800000000ff */
[----:B------:R-:W-:Y:S01]  /*3200*/  PRMT R23, R0, 0x7610, R23 ;  /* 0x0000761000177816 */ /* 0x000fe20000000017 */
[----:B------:R-:W-:Y:S05]  /*3210*/  BRA `(.L_x_34749) ;  /* 0x0000004000007947 */ /* 0x000fea0003800000 */
.L_x_34772:
[----:B------:R-:W2:Y:S02]  /*3220*/  LDG.E R2, [R2.64] ;  /* 0x0000002402027981 */ /* 0x000ea4000c1e1900 */
[----:B--2---:R-:W0:Y:S02]  /*3230*/  I2F.U32 R0, R2 ;  /* 0x0000000200007306 */ /* 0x004e240000201000 */
[----:B0-----:R-:W-:-:S04]  /*3240*/  F2FP.PACK_AB R0, RZ, R0 ;  /* 0x00000000ff00723e */ /* 0x001fc800000000ff */
[----:B------:R-:W-:Y:S02]  /*3250*/  PRMT R23, R0, 0x7610, R23 ;  /* 0x0000761000177816 */ /* 0x000fe40000000017 */
.L_x_34749:
        /* <DEDUP_REMOVED lines=19> */
.L_x_34779:
[----:B------:R-:W2:Y:S02]  /*3390*/  LDG.E.U8 R2, [R2.64] ;  /* 0x0000002402027981 */ /* 0x000ea4000c1e1100 */
[----:B--2---:R-:W0:Y:S02]  /*33a0*/  I2F.U16 R0, R2 ;  /* 0x0000000200007306 */ /* 0x004e240000101000 */
[----:B0-----:R-:W-:-:S04]  /*33b0*/  F2FP.PACK_AB R0, RZ, R0 ;  /* 0x00000000ff00723e */ /* 0x001fc800000000ff */
[----:B------:R-:W-:Y:S01]  /*33c0*/  PRMT R26, R0, 0x7610, R26 ;  /* 0x00007610001a7816 */ /* 0x000fe2000000001a */
[----:B------:R-:W-:Y:S05]  /*33d0*/  BRA `(.L_x_34781) ;  /* 0x00000ed000007947 */ /* 0x000fea0003800000 */
.L_x_34778:
        /* <DEDUP_REMOVED lines=11> */
.L_x_34783:
[----:B------:R-:W2:Y:S02]  /*3490*/  LDG.E R2, [R2.64] ;  /* 0x0000002402027981 */ /* 0x000ea4000c1e1900 */
[----:B--2---:R-:W0:Y:S02]  /*34a0*/  I2F R0, R2 ;  /* 0x0000000200007306 */ /* 0x004e240000201400 */
[----:B0-----:R-:W-:-:S04]  /*34b0*/  F2FP.PACK_AB R0, RZ, R0 ;  /* 0x00000000ff00723e */ /* 0x001fc800000000ff */
[----:B------:R-:W-:Y:S01]  /*34c0*/  PRMT R26, R0, 0x7610, R26 ;  /* 0x00007610001a7816 */ /* 0x000fe2000000001a */
[----:B------:R-:W-:Y:S05]  /*34d0*/  BRA `(.L_x_34781) ;  /* 0x00000dd000007947 */ /* 0x000fea0003800000 */
.L_x_34782:
[----:B------:R-:W2:Y:S02]  /*34e0*/  LDG.E.U16 R2, [R2.64] ;  /* 0x0000002402027981 */ /* 0x000ea4000c1e1500 */
[----:B--2---:R-:W0:Y:S02]  /*34f0*/  I2F.S16 R0, R2 ;  /* 0x0000000200007306 */ /* 0x004e240000101400 */
[----:B0-----:R-:W-:-:S04]  /*3500*/  F2FP.PACK_AB R0, RZ, R0 ;  /* 0x00000000ff00723e */ /* 0x001fc800000000ff */
[----:B------:R-:W-:Y:S01]  /*3510*/  PRMT R26, R0, 0x7610, R26 ;  /* 0x00007610001a7816 */ /* 0x000fe2000000001a */
[----:B------:R-:W-:Y:S05]  /*3520*/  BRA `(.L_x_34781) ;  /* 0x00000d8000007947 */ /* 0x000fea0003800000 */
.L_x_34777:
        /* <DEDUP_REMOVED lines=9> */
.L_x_34785:
[----:B------:R0:W5:Y:S01]  /*35c0*/  LDG.E.U16 R26, [R2.64] ;  /* 0x00000024021a7981 */ /* 0x000162000c1e1500 */
[----:B------:R-:W-:Y:S05]  /*35d0*/  BRA `(.L_x_34781) ;  /* 0x00000cd000007947 */ /* 0x000fea0003800000 */
.L_x_34784:
        /* <DEDUP_REMOVED lines=9> */
.L_x_34787:
[----:B------:R0:W5:Y:S01]  /*3670*/  LDG.E.U16 R26, [R2.64] ;  /* 0x00000024021a7981 */ /* 0x000162000c1e1500 */
[----:B------:R-:W-:Y:S05]  /*3680*/  BRA `(.L_x_34781) ;  /* 0x00000c2000007947 */ /* 0x000fea0003800000 */
.L_x_34786:
[----:B------:R-:W2:Y:S02]  /*3690*/  LDG.E.64 R2, [R2.64] ;  /* 0x0000002402027981 */ /* 0x000ea4000c1e1b00 */
[----:B--2---:R-:W0:Y:S01]  /*36a0*/  F2F.F32.F64 R0, R2 ;  /* 0x0000000200007310 */ /* 0x004e220000301000 */
[----:B------:R-:W0:-:S14]  /*36b0*/  DSETP.GEU.AND P0, PT, |R2|, c[0x2][0x0], PT ;  /* 0x008000000200762a */ /* 0x000e1c0003f0e200 */
[----:B0-----:R-:W-:-:S05]  /*36c0*/  @!P0 FMUL R0, R0, 1.175494350822287508e-38 ;  /* 0x0080000000008820 */ /* 0x001fca0000400000 */
[----:B------:R-:W-:-:S04]  /*36d0*/  F2FP.PACK_AB R0, RZ, R0 ;  /* 0x00000000ff00723e */ /* 0x000fc800000000ff */
[----:B------:R-:W-:Y:S01]  /*36e0*/  PRMT R26, R0, 0x7610, R26 ;  /* 0x00007610001a7816 */ /* 0x000fe2000000001a */
[----:B------:R-:W-:Y:S05]  /*36f0*/  BRA `(.L_x_34781) ;  /* 0x00000bb000007947 */ /* 0x000fea0003800000 */
.L_x_34776:
        /* <DEDUP_REMOVED lines=14> */
.L_x_34790:
[----:B------:R-:W2:Y:S02]  /*37e0*/  LDG.E.64 R2, [R2.64] ;  /* 0x0000002402027981 */ /* 0x000ea4000c1e1b00 */
[----:B--2---:R-:W0:Y:S01]  /*37f0*/  F2F.F32.F64 R0, R2 ;  /* 0x0000000200007310 */ /* 0x004e220000301000 */
[----:B------:R-:W0:-:S14]  /*3800*/  DSETP.GEU.AND P0, PT, |R2|, c[0x2][0x0], PT ;  /* 0x008000000200762a */ /* 0x000e1c0003f0e200 */
[----:B0-----:R-:W-:-:S05]  /*3810*/  @!P0 FMUL R0, R0, 1.175494350822287508e-38 ;  /* 0x0080000000008820 */ /* 0x001fca0000400000 */
[----:B------:R-:W-:-:S04]  /*3820*/  F2FP.PACK_AB R0, RZ, R0 ;  /* 0x00000000ff00723e */ /* 0x000fc800000000ff */
[----:B------:R-:W-:Y:S01]  /*3830*/  PRMT R26, R0, 0x7610, R26 ;  /* 0x00007610001a7816 */ /* 0x000fe2000000001a */
[----:B------:R-:W-:Y:S05]  /*3840*/  BRA `(.L_x_34781) ;  /* 0x00000a6000007947 */ /* 0x000fea0003800000 */
.L_x_34789:
        /* <DEDUP_REMOVED lines=28> */
.L_x_34792:
        /* <DEDUP_REMOVED lines=15> */
.L_x_34791:
[----:B------:R-:W2:Y:S02]  /*3b00*/  LDG.E.U16 R0, [R2.64] ;  /* 0x0000002402007981 */ /* 0x000ea4000c1e1500 */
[----:B--2---:R-:W-:-:S04]  /*3b10*/  PRMT R0, RZ, 0x5410, R0 ;  /* 0x00005410ff007816 */ /* 0x004fc80000000000 */
[----:B------:R-:W-:-:S04]  /*3b20*/  F2FP.PACK_AB R0, RZ, R0 ;  /* 0x00000000ff00723e */ /* 0x000fc800000000ff */
[----:B------:R-:W-:Y:S01]  /*3b30*/  PRMT R26, R0, 0x7610, R26 ;  /* 0x00007610001a7816 */ /* 0x000fe2000000001a */
[----:B------:R-:W-:Y:S05]  /*3b40*/  BRA `(.L_x_34781) ;  /* 0x0000076000007947 */ /* 0x000fea0003800000 */
.L_x_34788:
        /* <DEDUP_REMOVED lines=12> */
.L_x_34795:
        /* <DEDUP_REMOVED lines=21> */
.L_x_34799:
[----:B------:R-:W-:Y:S05]  /*3d60*/  BSYNC B1 ;  /* 0x0000000000017941 */ /* 0x000fea0003800000 */
.L_x_34798:
[----:B------:R-:W-:Y:S01]  /*3d70*/  LEA R3, R0, 0x3b800000, 0x17 ;  /* 0x3b80000000037811 */ /* 0x000fe200078eb8ff */
[----:B------:R-:W-:-:S05]  /*3d80*/  IMAD.SHL.U32 R0, R2, 0x100000, RZ ;  /* 0x0010000002007824 */ /* 0x000fca00078e00ff */
[----:B------:R-:W-:Y:S02]  /*3d90*/  LOP3.LUT R0, R3, R0, R4, 0xfe, !PT ;  /* 0x0000000003007212 */ /* 0x000fe400078efe04 */
.L_x_34797:
[----:B------:R-:W-:Y:S05]  /*3da0*/  BSYNC B0 ;  /* 0x0000000000007941 */ /* 0x000fea0003800000 */
.L_x_34796:
[----:B------:R-:W-:-:S04]  /*3db0*/  F2FP.PACK_AB R0, RZ, R0 ;  /* 0x00000000ff00723e */ /* 0x000fc800000000ff */
[----:B------:R-:W-:Y:S01]  /*3dc0*/  PRMT R26, R0, 0x7610, R26 ;  /* 0x00007610001a7816 */ /* 0x000fe2000000001a */
[----:B------:R-:W-:Y:S05]  /*3dd0*/  BRA `(.L_x_34781) ;  /* 0x000004d000007947 */ /* 0x000fea0003800000 */
.L_x_34794:
        /* <DEDUP_REMOVED lines=21> */
.L_x_34803:
[----:B------:R-:W-:Y:S05]  /*3f30*/  BSYNC B1 ;  /* 0x0000000000017941 */ /* 0x000fea0003800000 */
.L_x_34802:
[----:B------:R-:W-:Y:S01]  /*3f40*/  LEA R3, R0, 0x37800000, 0x17 ;  /* 0x3780000000037811 */ /* 0x000fe200078eb8ff */
[----:B------:R-:W-:-:S05]  /*3f50*/  IMAD.SHL.U32 R0, R2, 0x200000, RZ ;  /* 0x0020000002007824 */ /* 0x000fca00078e00ff */
[----:B------:R-:W-:Y:S02]  /*3f60*/  LOP3.LUT R0, R3, R0, R4, 0xfe, !PT ;  /* 0x0000000003007212 */ /* 0x000fe400078efe04 */
.L_x_34801:
[----:B------:R-:W-:Y:S05]  /*3f70*/  BSYNC B0 ;  /* 0x0000000000007941 */ /* 0x000fea0003800000 */
.L_x_34800:
[----:B------:R-:W-:-:S04]  /*3f80*/  F2FP.PACK_AB R0, RZ, R0 ;  /* 0x00000000ff00723e */ /* 0x000fc800000000ff */
[----:B------:R-:W-:Y:S01]  /*3f90*/  PRMT R26, R0, 0x7610, R26 ;  /* 0x00007610001a7816 */ /* 0x000fe2000000001a */
[----:B------:R-:W-:Y:S05]  /*3fa0*/  BRA `(.L_x_34781) ;  /* 0x0000030000007947 */ /* 0x000fea0003800000 */
.L_x_34793:
        /* <DEDUP_REMOVED lines=14> */
.L_x_34807:
[----:B------:R-:W-:Y:S05]  /*4090*/  BSYNC B0 ;  /* 0x0000000000007941 */ /* 0x000fea0003800000 */
.L_x_34806:
[----:B------:R-:W-:-:S04]  /*40a0*/  F2FP.PACK_AB R0, RZ, R0 ;  /* 0x00000000ff00723e */ /* 0x000fc800000000ff */
[----:B------:R-:W-:Y:S01]  /*40b0*/  PRMT R26, R0, 0x7610, R26 ;  /* 0x00007610001a7816 */ /* 0x000fe2000000001a */
[----:B------:R-:W-:Y:S05]  /*40c0*/  BRA `(.L_x_34781) ;  /* 0x000001e000007947 */ /* 0x000fea0003800000 */
.L_x_34780:
        /* <DEDUP_REMOVED lines=21> */
.L_x_34805:
[----:B------:R-:W2:Y:S02]  /*4220*/  LDG.E.64 R2, [R2.64] ;  /* 0x0000002402027981 */ /* 0x000ea4000c1e1b00 */
[----:B--2---:R-:W0:Y:S02]  /*4230*/  I2F.U64 R0, R2 ;  /* 0x0000000200007312 */ /* 0x004e240000301000 */
[----:B0-----:R-:W-:-:S04]  /*4240*/  F2FP.PACK_AB R0, RZ, R0 ;  /* 0x00000000ff00723e */ /* 0x001fc800000000ff */
[----:B------:R-:W-:Y:S01]  /*4250*/  PRMT R26, R0, 0x7610, R26 ;  /* 0x00007610001a7816 */ /* 0x000fe2000000001a */
[----:B------:R-:W-:Y:S05]  /*4260*/  BRA `(.L_x_34781) ;  /* 0x0000004000007947 */ /* 0x000fea0003800000 */
.L_x_34804:
[----:B------:R-:W2:Y:S02]  /*4270*/  LDG.E R2, [R2.64] ;  /* 0x0000002402027981 */ /* 0x000ea4000c1e1900 */
[----:B--2---:R-:W0:Y:S02]  /*4280*/  I2F.U32 R0, R2 ;  /* 0x0000000200007306 */ /* 0x004e240000201000 */
[----:B0-----:R-:W-:-:S04]  /*4290*/  F2FP.PACK_AB R0, RZ, R0 ;  /* 0x00000000ff00723e */ /* 0x001fc800000000ff */
[----:B------:R-:W-:Y:S02]  /*42a0*/  PRMT R26, R0, 0x7610, R26 ;  /* 0x00007610001a7816 */ /* 0x000fe4000000001a */
.L_x_34781:
[----:B------:R-:W-:-:S05]  /*42b0*/  IADD3 R17, R17, 0x80, RZ ;  /* 0x0000008011117810 */ /* 0x000fca0007ffe0ff */
.L_x_34743:
[----:B------:R-:W-:Y:S05]  /*42c0*/  BSYNC B6 ;  /* 0x0000000000067941 */ /* 0x000fea0003800000 */
.L_x_34742:
        /* <DEDUP_REMOVED lines=26> */
.L_x_34813:
[----:B------:R-:W2:Y:S02]  /*4470*/  LDG.E.U8 R4, [R4.64] ;  /* 0x0000002404047981 */ /* 0x000ea4000c1e1100 */
[----:B--2---:R-:W0:Y:S02]  /*4480*/  I2F.U16 R0, R4 ;  /* 0x0000000400007306 */ /* 0x004e240000101000 */
[----:B0-----:R-:W-:-:S04]  /*4490*/  F2FP.PACK_AB R0, RZ, R0 ;  /* 0x00000000ff00723e */ /* 0x001fc800000000ff */
[----:B------:R-:W-:Y:S01]  /*44a0*/  PRMT R28, R0, 0x7610, R28 ;  /* 0x00007610001c7816 */ /* 0x000fe2000000001c */
[----:B------:R-:W-:Y:S05]  /*44b0*/  BRA `(.L_x_34815) ;  /* 0x00000ed000007947 */ /* 0x000fea0003800000 */
.L_x_34812:
        /* <DEDUP_REMOVED lines=11> */
.L_x_34817:
[----:B------:R-:W2:Y:S02]  /*4570*/  LDG.E R4, [R4.64] ;  /* 0x0000002404047981 */ /* 0x000ea4000c1e1900 */
[----:B--2---:R-:W0:Y:S02]  /*4580*/  I2F R0, R4 ;  /* 0x0000000400007306 */ /* 0x004e240000201400 */
[----:B0-----:R-:W-:-:S04]  /*4590*/  F2FP.PACK_AB R0, RZ, R0 ;  /* 0x00000000ff00723e */ /* 0x001fc800000000ff */
[----:B------:R-:W-:Y:S01]  /*45a0*/  PRMT R28, R0, 0x7610, R28 ;  /* 0x00007610001c7816 */ /* 0x000fe2000000001c */
[----:B------:R-:W-:Y:S05]  /*45b0*/  BRA `(.L_x_34815) ;  /* 0x00000dd000007947 */ /* 0x000fea0003800000 */
.L_x_34816:
[----:B------:R-:W2:Y:S02]  /*45c0*/  LDG.E.U16 R4, [R4.64] ;  /* 0x0000002404047981 */ /* 0x000ea4000c1e1500 */
[----:B--2---:R-:W0:Y:S02]  /*45d0*/  I2F.S16 R0, R4 ;  /* 0x0000000400007306 */ /* 0x004e240000101400 */
[----:B0-----:R-:W-:-:S04]  /*45e0*/  F2FP.PACK_AB R0, RZ, R0 ;  /* 0x00000000ff00723e */ /* 0x001fc800000000ff */
[----:B------:R-:W-:Y:S01]  /*45f0*/  PRMT R28, R0, 0x7610, R28 ;  /* 0x00007610001c7816 */ /* 0x000fe2000000001c */
[----:B------:R-:W-:Y:S05]  /*4600*/  BRA `(.L_x_34815) ;  /* 0x00000d8000007947 */ /* 0x000fea0003800000 */
.L_x_34811:
        /* <DEDUP_REMOVED lines=9> */
.L_x_34819:
[----:B------:R0:W5:Y:S01]  /*46a0*/  LDG.E.U16 R28, [R4.64] ;  /* 0x00000024041c7981 */ /* 0x000162000c1e1500 */
[----:B------:R-:W-:Y:S05]  /*46b0*/  BRA `(.L_x_34815) ;  /* 0x00000cd000007947 */ /* 0x000fea0003800000 */
.L_x_34818:
        /* <DEDUP_REMOVED lines=9> */
.L_x_34821:
[----:B------:R0:W5:Y:S01]  /*4750*/  LDG.E.U16 R28, [R4.64] ;  /* 0x00000024041c7981 */ /* 0x000162000c1e1500 */
[----:B------:R-:W-:Y:S05]  /*4760*/  BRA `(.L_x_34815) ;  /* 0x00000c2000007947 */ /* 0x000fea0003800000 */
.L_x_34820:
[----:B------:R-:W2:Y:S02]  /*4770*/  LDG.E.64 R4, [R4.64] ;  /* 0x0000002404047981 */ /* 0x000ea4000c1e1b00 */
[----:B--2---:R-:W0:Y:S01]  /*4780*/  F2F.F32.F64 R0, R4 ;  /* 0x0000000400007310 */ /* 0x004e220000301000 */
[----:B------:R-:W0:-:S14]  /*4790*/  DSETP.GEU.AND P0, PT, |R4|, c[0x2][0x0], PT ;  /* 0x008000000400762a */ /* 0x000e1c0003f0e200 */
[----:B0-----:R-:W-:-:S05]  /*47a0*/  @!P0 FMUL R0, R0, 1.175494350822287508e-38 ;  /* 0x0080000000008820 */ /* 0x001fca0000400000 */
[----:B------:R-:W-:-:S04]  /*47b0*/  F2FP.PACK_AB R0, RZ, R0 ;  /* 0x00000000ff00723e */ /* 0x000fc800000000ff */
[----:B------:R-:W-:Y:S01]  /*47c0*/  PRMT R28, R0, 0x7610, R28 ;  /* 0x00007610001c7816 */ /* 0x000fe2000000001c */
[----:B------:R-:W-:Y:S05]  /*47d0*/  BRA `(.L_x_34815) ;  /* 0x00000bb000007947 */ /* 0x000fea0003800000 */
.L_x_34810:
        /* <DEDUP_REMOVED lines=14> */
.L_x_34824:
[----:B------:R-:W2:Y:S02]  /*48c0*/  LDG.E.64 R4, [R4.64] ;  /* 0x0000002404047981 */ /* 0x000ea4000c1e1b00 */
[----:B--2---:R-:W0:Y:S01]  /*48d0*/  F2F.F32.F64 R0, R4 ;  /* 0x0000000400007310 */ /* 0x004e220000301000 */
[----:B------:R-:W0:-:S14]  /*48e0*/  DSETP.GEU.AND P0, PT, |R4|, c[0x2][0x0], PT ;  /* 0x008000000400762a */ /* 0x000e1c0003f0e200 */
[----:B0-----:R-:W-:-:S05]  /*48f0*/  @!P0 FMUL R0, R0, 1.175494350822287508e-38 ;  /* 0x0080000000008820 */ /* 0x001fca0000400000 */
[----:B------:R-:W-:-:S04]  /*4900*/  F2FP.PACK_AB R0, RZ, R0 ;  /* 0x00000000ff00723e */ /* 0x000fc800000000ff */
[----:B------:R-:W-:Y:S01]  /*4910*/  PRMT R28, R0, 0x7610, R28 ;  /* 0x00007610001c7816 */ /* 0x000fe2000000001c */
[----:B------:R-:W-:Y:S05]  /*4920*/  BRA `(.L_x_34815) ;  /* 0x00000a6000007947 */ /* 0x000fea0003800000 */
.L_x_34823:
        /* <DEDUP_REMOVED lines=28> */
.L_x_34826:
        /* <DEDUP_REMOVED lines=12> */
[----:B------:R-:W-:-:S04]  /*4bb0*/  F2FP.PACK_AB R0, RZ, R0 ;  /* 0x00000000ff00723e */ /* 0x000fc800000000ff */
[----:B------:R-:W-:Y:S01]  /*4bc0*/  PRMT R28, R0, 0x7610, R28 ;  /* 0x00007610001c7816 */ /* 0x000fe2000000001c */
[----:B------:R-:W-:Y:S05]  /*4bd0*/  BRA `(.L_x_34815) ;  /* 0x000007b000007947 */ /* 0x000fea0003800000 */
.L_x_34825:
[----:B------:R-:W2:Y:S02]  /*4be0*/  LDG.E.U16 R0, [R4.64] ;  /* 0x0000002404007981 */ /* 0x000ea4000c1e1500 */
[----:B--2---:R-:W-:-:S04]  /*4bf0*/  PRMT R0, RZ, 0x5410, R0 ;  /* 0x00005410ff007816 */ /* 0x004fc80000000000 */
[----:B------:R-:W-:-:S04]  /*4c00*/  F2FP.PACK_AB R0, RZ, R0 ;  /* 0x00000000ff00723e */ /* 0x000fc800000000ff */
[----:B------:R-:W-:Y:S01]  /*4c10*/  PRMT R28, R0, 0x7610, R28 ;  /* 0x00007610001c7816 */ /* 0x000fe2000000001c */
[----:B------:R-:W-:Y:S05]  /*4c20*/  BRA `(.L_x_34815) ;  /* 0x0000076000007947 */ /* 0x000fea0003800000 */
.L_x_34822:
        /* <DEDUP_REMOVED lines=12> */
.L_x_34829:
        /* <DEDUP_REMOVED lines=21> */
.L_x_34833:
[----:B------:R-:W-:Y:S05]  /*4e40*/  BSYNC B1 ;  /* 0x0000000000017941 */ /* 0x000fea0003800000 */
.L_x_34832:
[----:B------:R-:W-:Y:S01]  /*4e50*/  LEA R5, R0, 0x3b800000, 0x17 ;  /* 0x3b80000000057811 */ /* 0x000fe200078eb8ff */
[----:B------:R-:W-:-:S05]  /*4e60*/  IMAD.SHL.U32 R0, R3, 0x100000, RZ ;  /* 0x0010000003007824 */ /* 0x000fca00078e00ff */
[----:B------:R-:W-:Y:S02]  /*4e70*/  LOP3.LUT R0, R5, R0, R6, 0xfe, !PT ;  /* 0x0000000005007212 */ /* 0x000fe400078efe06 */
.L_x_34831:
[----:B------:R-:W-:Y:S05]  /*4e80*/  BSYNC B0 ;  /* 0x0000000000007941 */ /* 0x000fea0003800000 */
.L_x_34830:
[----:B------:R-:W-:-:S04]  /*4e90*/  F2FP.PACK_AB R0, RZ, R0 ;  /* 0x00000000ff00723e */ /* 0x000fc800000000ff */
[----:B------:R-:W-:Y:S01]  /*4ea0*/  PRMT R28, R0, 0x7610, R28 ;  /* 0x00007610001c7816 */ /* 0x000fe2000000001c */
[----:B------:R-:W-:Y:S05]  /*4eb0*/  BRA `(.L_x_34815) ;  /* 0x000004d000007947 */ /* 0x000fea0003800000 */
.L_x_34828:
        /* <DEDUP_REMOVED lines=21> */
.L_x_34837:
[----:B------:R-:W-:Y:S05]  /*5010*/  BSYNC B1 ;  /* 0x0000000000017941 */ /* 0x000fea0003800000 */
.L_x_34836:
[----:B------:R-:W-:Y:S01]  /*5020*/  LEA R5, R0, 0x37800000, 0x17 ;  /* 0x3780000000057811 */ /* 0x000fe200078eb8ff */
[----:B------:R-:W-:-:S05]  /*5030*/  IMAD.SHL.U32 R0, R3, 0x200000, RZ ;  /* 0x0020000003007824 */ /* 0x000fca00078e00ff */
[----:B------:R-:W-:Y:S02]  /*5040*/  LOP3.LUT R0, R5, R0, R6, 0xfe, !PT ;  /* 0x0000000005007212 */ /* 0x000fe400078efe06 */
.L_x_34835:
[----:B------:R-:W-:Y:S05]  /*5050*/  BSYNC B0 ;  /* 0x0000000000007941 */ /* 0x000fea0003800000 */
.L_x_34834:
[----:B------:R-:W-:-:S04]  /*5060*/  F2FP.PACK_AB R0, RZ, R0 ;  /* 0x00000000ff00723e */ /* 0x000fc800000000ff */
[----:B------:R-:W-:Y:S01]  /*5070*/  PRMT R28, R0, 0x7610, R28 ;  /* 0x00007610001c7816 */ /* 0x000fe2000000001c */
[----:B------:R-:W-:Y:S05]  /*5080*/  BRA `(.L_x_34815) ;  /* 0x0000030000007947 */ /* 0x000fea0003800000 */
.L_x_34827:
        /* <DEDUP_REMOVED lines=14> */
.L_x_34841:
[----:B------:R-:W-:Y:S05]  /*5170*/  BSYNC B0 ;  /* 0x0000000000007941 */ /* 0x000fea0003800000 */
.L_x_34840:
[----:B------:R-:W-:-:S04]  /*5180*/  F2FP.PACK_AB R0, RZ, R0 ;  /* 0x00000000ff00723e */ /* 0x000fc800000000ff */
[----:B------:R-:W-:Y:S01]  /*5190*/  PRMT R28, R0, 0x7610, R28 ;  /* 0x00007610001c7816 */ /* 0x000fe2000000001c */
[----:B------:R-:W-:Y:S05]  /*51a0*/  BRA `(.L_x_34815) ;  /* 0x000001e000007947 */ /* 0x000fea0003800000 */
.L_x_34814:
        /* <DEDUP_REMOVED lines=21> */
.L_x_34839:
[----:B------:R-:W2:Y:S02]  /*5300*/  LDG.E.64 R4, [R4.64] ;  /* 0x0000002404047981 */ /* 0x000ea4000c1e1b00 */
[----:B--2---:R-:W0:Y:S02]  /*5310*/  I2F.U64 R0, R4 ;  /* 0x0000000400007312 */ /* 0x004e240000301000 */
[----:B0-----:R-:W-:-:S04]  /*5320*/  F2FP.PACK_AB R0, RZ, R0 ;  /* 0x00000000ff00723e */ /* 0x001fc800000000ff */
[----:B------:R-:W-:Y:S01]  /*5330*/  PRMT R28, R0, 0x7610, R28 ;  /* 0x00007610001c7816 */ /* 0x000fe2000000001c */
[----:B------:R-:W-:Y:S05]  /*5340*/  BRA `(.L_x_34815) ;  /* 0x0000004000007947 */ /* 0x000fea0003800000 */
.L_x_34838:
[----:B------:R-:W2:Y:S02]  /*5350*/  LDG.E R4, [R4.64] ;  /* 0x0000002404047981 */ /* 0x000ea4000c1e1900 */
[----:B--2---:R-:W0:Y:S02]  /*5360*/  I2F.U32 R0, R4 ;  /* 0x0000000400007306 */ /* 0x004e240000201000 */
[----:B0-----:R-:W-:-:S04]  /*5370*/  F2FP.PACK_AB R0, RZ, R0 ;  /* 0x00000000ff00723e */ /* 0x001fc800000000ff */
[----:B------:R-:W-:Y:S02]  /*5380*/  PRMT R28, R0, 0x7610, R28 ;  /* 0x00007610001c7816 */ /* 0x000fe4000000001c */
.L_x_34815:
        /* <DEDUP_REMOVED lines=19> */
.L_x_34845:
[----:B------:R-:W2:Y:S02]  /*54c0*/  LDG.E.U8 R4, [R4.64] ;  /* 0x0000002404047981 */ /* 0x000ea4000c1e1100 */
[----:B--2---:R-:W0:Y:S02]  /*54d0*/  I2F.U16 R0, R4 ;  /* 0x0000000400007306 */ /* 0x004e240000101000 */
[----:B0-----:R-:W-:-:S04]  /*54e0*/  F2FP.PACK_AB R0, RZ, R0 ;  /* 0x00000000ff00723e */ /* 0x001fc800000000ff */
[----:B------:R-:W-:Y:S01]  /*54f0*/  PRMT R2, R0, 0x7610, R2 ;  /* 0x0000761000027816 */ /* 0x000fe20000000002 */
[----:B------:R-:W-:Y:S05]  /*5500*/  BRA `(.L_x_34847) ;  /* 0x00000ec000007947 */ /* 0x000fea0003800000 */
.L_x_34844:
        /* <DEDUP_REMOVED lines=11> */
.L_x_34849:
[----:B------:R-:W2:Y:S02]  /*55c0*/  LDG.E R4, [R4.64] ;  /* 0x0000002404047981 */ /* 0x000ea4000c1e1900 */
[----:B--2---:R-:W0:Y:S02]  /*55d0*/  I2F R0, R4 ;  /* 0x0000000400007306 */ /* 0x004e240000201400 */
[----:B0-----:R-:W-:-:S04]  /*55e0*/  F2FP.PACK_AB R0, RZ, R0 ;  /* 0x00000000ff00723e */ /* 0x001fc800000000ff */
[----:B------:R-:W-:Y:S01]  /*55f0*/  PRMT R2, R0, 0x7610, R2 ;  /* 0x0000761000027816 */ /* 0x000fe20000000002 */
[----:B------:R-:W-:Y:S05]  /*5600*/  BRA `(.L_x_34847) ;  /* 0x00000dc000007947 */ /* 0x000fea0003800000 */
.L_x_34848:
[----:B------:R-:W2:Y:S02]  /*5610*/  LDG.E.U16 R4, [R4.64] ;  /* 0x0000002404047981 */ /* 0x000ea4000c1e1500 */
[----:B--2---:R-:W0:Y:S02]  /*5620*/  I2F.S16 R0, R4 ;  /* 0x0000000400007306 */ /* 0x004e240000101400 */
[----:B0-----:R-:W-:-:S04]  /*5630*/  F2FP.PACK_AB R0, RZ, R0 ;  /* 0x00000000ff00723e */ /* 0x001fc800000000ff */
[----:B------:R-:W-:Y:S01]  /*5640*/  PRMT R2, R0, 0x7610, R2 ;  /* 0x0000761000027816 */ /* 0x000fe20000000002 */
[----:B------:R-:W-:Y:S05]  /*5650*/  BRA `(.L_x_34847) ;  /* 0x00000d7000007947 */ /* 0x000fea0003800000 */
.L_x_34843:
        /* <DEDUP_REMOVED lines=9> */
.L_x_34851:
[----:B------:R0:W5:Y:S01]  /*56f0*/  LDG.E.U16 R2, [R4.64] ;  /* 0x0000002404027981 */ /* 0x000162000c1e1500 */
[----:B------:R-:W-:Y:S05]  /*5700*/  BRA `(.L_x_34847) ;  /* 0x00000cc000007947 */ /* 0x000fea0003800000 */
.L_x_34850:
        /* <DEDUP_REMOVED lines=9> */
.L_x_34853:
[----:B------:R0:W5:Y:S01]  /*57a0*/  LDG.E.U16 R2, [R4.64] ;  /* 0x0000002404027981 */ /* 0x000162000c1e1500 */
[----:B------:R-:W-:Y:S05]  /*57b0*/  BRA `(.L_x_34847) ;  /* 0x00000c1000007947 */ /* 0x000fea0003800000 */
.L_x_34852:
[----:B------:R-:W2:Y:S02]  /*57c0*/  LDG.E.64 R4, [R4.64] ;  /* 0x0000002404047981 */ /* 0x000ea4000c1e1b00 */
[----:B--2---:R-:W0:Y:S01]  /*57d0*/  F2F.F32.F64 R0, R4 ;  /* 0x0000000400007310 */ /* 0x004e220000301000 */
[----:B------:R-:W0:-:S14]  /*57e0*/  DSETP.GEU.AND P0, PT, |R4|, c[0x2][0x0], PT ;  /* 0x008000000400762a */ /* 0x000e1c0003f0e200 */
[----:B0-----:R-:W-:-:S05]  /*57f0*/  @!P0 FMUL R0, R0, 1.175494350822287508e-38 ;  /* 0x0080000000008820 */ /* 0x001fca0000400000 */
[----:B------:R-:W-:-:S04]  /*5800*/  F2FP.PACK_AB R0, RZ, R0 ;  /* 0x00000000ff00723e */ /* 0x000fc800000000ff */
[----:B------:R-:W-:Y:S01]  /*5810*/  PRMT R2, R0, 0x7610, R2 ;  /* 0x0000761000027816 */ /* 0x000fe20000000002 */
[----:B------:R-:W-:Y:S05]  /*5820*/  BRA `(.L_x_34847) ;  /* 0x00000ba000007947 */ /* 0x000fea0003800000 */
.L_x_34842:
        /* <DEDUP_REMOVED lines=14> */
.L_x_34856:
[----:B------:R-:W2:Y:S02]  /*5910*/  LDG.E.64 R4, [R4.64] ;  /* 0x0000002404047981 */ /* 0x000ea4000c1e1b00 */
[----:B--2---:R-:W0:Y:S01]  /*5920*/  F2F.F32.F64 R0, R4 ;  /* 0x0000000400007310 */ /* 0x004e220000301000 */
[----:B------:R-:W0:-:S14]  /*5930*/  DSETP.GEU.AND P0, PT, |R4|, c[0x2][0x0], PT ;  /* 0x008000000400762a */ /* 0x000e1c0003f0e200 */
[----:B0-----:R-:W-:-:S05]  /*5940*/  @!P0 FMUL R0, R0, 1.175494350822287508e-38 ;  /* 0x0080000000008820 */ /* 0x001fca0000400000 */
[----:B------:R-:W-:-:S04]  /*5950*/  F2FP.PACK_AB R0, RZ, R0 ;  /* 0x00000000ff00723e */ /* 0x000fc800000000ff */
[----:B------:R-:W-:Y:S01]  /*5960*/  PRMT R2, R0, 0x7610, R2 ;  /* 0x0000761000027816 */ /* 0x000fe20000000002 */
[----:B------:R-:W-:Y:S05]  /*5970*/  BRA `(.L_x_34847) ;  /* 0x00000a5000007947 */ /* 0x000fea0003800000 */
.L_x_34855:
        /* <DEDUP_REMOVED lines=25> */
[----:B------:R-:W-:-:S04]  /*5b10*/  F2FP.PACK_AB R3, RZ, R3 ;  /* 0x00000003ff03723e */ /* 0x000fc800000000ff */
[----:B------:R-:W-:Y:S01]  /*5b20*/  PRMT R2, R3, 0x7610, R2 ;  /* 0x0000761003027816 */ /* 0x000fe20000000002 */
[----:B------:R-:W-:Y:S05]  /*5b30*/  BRA `(.L_x_34847) ;  /* 0x0000089000007947 */ /* 0x000fea0003800000 */
.L_x_34858:
        /* <DEDUP_REMOVED lines=12> */
[----:B------:R-:W-:Y:S01]  /*5c00*/  F2FP.PACK_AB R2, RZ, R2 ;  /* 0x00000002ff02723e */ /* 0x000fe200000000ff */
[----:B------:R-:W-:Y:S05]  /*5c10*/  BRA `(.L_x_34847) ;  /* 0x000007b000007947 */ /* 0x000fea0003800000 */
.L_x_34857:
[----:B------:R-:W2:Y:S02]  /*5c20*/  LDG.E.U16 R0, [R4.64] ;  /* 0x0000002404007981 */ /* 0x000ea4000c1e1500 */
[----:B--2---:R-:W-:-:S04]  /*5c30*/  PRMT R0, RZ, 0x5410, R0 ;  /* 0x00005410ff007816 */ /* 0x004fc80000000000 */
[----:B------:R-:W-:-:S04]  /*5c40*/  F2FP.PACK_AB R0, RZ, R0 ;  /* 0x00000000ff00723e */ /* 0x000fc800000000ff */
[----:B------:R-:W-:Y:S01]  /*5c50*/  PRMT R2, R0, 0x7610, R2 ;  /* 0x0000761000027816 */ /* 0x000fe20000000002 */
[----:B------:R-:W-:Y:S05]  /*5c60*/  BRA `(.L_x_34847) ;  /* 0x0000076000007947 */ /* 0x000fea0003800000 */
.L_x_34854:
        /* <DEDUP_REMOVED lines=12> */
.L_x_34861:
        /* <DEDUP_REMOVED lines=21> */
.L_x_34865:
[----:B------:R-:W-:Y:S05]  /*5e80*/  BSYNC B1 ;  /* 0x0000000000017941 */ /* 0x000fea0003800000 */
.L_x_34864:
[----:B------:R-:W-:Y:S01]  /*5e90*/  LEA R3, R0, 0x3b800000, 0x17 ;  /* 0x3b80000000037811 */ /* 0x000fe200078eb8ff */
[----:B------:R-:W-:-:S05]  /*5ea0*/  IMAD.SHL.U32 R0, R2, 0x100000, RZ ;  /* 0x0010000002007824 */ /* 0x000fca00078e00ff */
[----:B------:R-:W-:Y:S02]  /*5eb0*/  LOP3.LUT R0, R3, R0, R4, 0xfe, !PT ;  /* 0x0000000003007212 */ /* 0x000fe400078efe04 */
.L_x_34863:
[----:B------:R-:W-:Y:S05]  /*5ec0*/  BSYNC B0 ;  /* 0x0000000000007941 */ /* 0x000fea0003800000 */
.L_x_34862:
[----:B------:R-:W-:-:S04]  /*5ed0*/  F2FP.PACK_AB R0, RZ, R0 ;  /* 0x00000000ff00723e */ /* 0x000fc800000000ff */
[----:B------:R-:W-:Y:S01]  /*5ee0*/  PRMT R2, R0, 0x7610, R2 ;  /* 0x0000761000027816 */ /* 0x000fe20000000002 */
[----:B------:R-:W-:Y:S05]  /*5ef0*/  BRA `(.L_x_34847) ;  /* 0x000004d000007947 */ /* 0x000fea0003800000 */
.L_x_34860:
        /* <DEDUP_REMOVED lines=21> */
.L_x_34869:
[----:B------:R-:W-:Y:S05]  /*6050*/  BSYNC B1 ;  /* 0x0000000000017941 */ /* 0x000fea0003800000 */
.L_x_34868:
[----:B------:R-:W-:Y:S01]  /*6060*/  LEA R3, R0, 0x37800000, 0x17 ;  /* 0x3780000000037811 */ /* 0x000fe200078eb8ff */
[----:B------:R-:W-:-:S05]  /*6070*/  IMAD.SHL.U32 R0, R2, 0x200000, RZ ;  /* 0x0020000002007824 */ /* 0x000fca00078e00ff */
[----:B------:R-:W-:Y:S02]  /*6080*/  LOP3.LUT R0, R3, R0, R4, 0xfe, !PT ;  /* 0x0000000003007212 */ /* 0x000fe400078efe04 */
.L_x_34867:
[----:B------:R-:W-:Y:S05]  /*6090*/  BSYNC B0 ;  /* 0x0000000000007941 */ /* 0x000fea0003800000 */
.L_x_34866:
[----:B------:R-:W-:-:S04]  /*60a0*/  F2FP.PACK_AB R0, RZ, R0 ;  /* 0x00000000ff00723e */ /* 0x000fc800000000ff */
[----:B------:R-:W-:Y:S01]  /*60b0*/  PRMT R2, R0, 0x7610, R2 ;  /* 0x0000761000027816 */ /* 0x000fe20000000002 */
[----:B------:R-:W-:Y:S05]  /*60c0*/  BRA `(.L_x_34847) ;  /* 0x0000030000007947 */ /* 0x000fea0003800000 */
.L_x_34859:
        /* <DEDUP_REMOVED lines=14> */
.L_x_34873:
[----:B------:R-:W-:Y:S05]  /*61b0*/  BSYNC B0 ;  /* 0x0000000000007941 */ /* 0x000fea0003800000 */
.L_x_34872:
[----:B------:R-:W-:-:S04]  /*61c0*/  F2FP.PACK_AB R0, RZ, R0 ;  /* 0x00000000ff00723e */ /* 0x000fc800000000ff */
[----:B------:R-:W-:Y:S01]  /*61d0*/  PRMT R2, R0, 0x7610, R2 ;  /* 0x0000761000027816 */ /* 0x000fe20000000002 */
[----:B------:R-:W-:Y:S05]  /*61e0*/  BRA `(.L_x_34847) ;  /* 0x000001e000007947 */ /* 0x000fea0003800000 */
.L_x_34846:
        /* <DEDUP_REMOVED lines=21> */
.L_x_34871:
[----:B------:R-:W2:Y:S02]  /*6340*/  LDG.E.64 R4, [R4.64] ;  /* 0x0000002404047981 */ /* 0x000ea4000c1e1b00 */
[----:B--2---:R-:W0:Y:S02]  /*6350*/  I2F.U64 R0, R4 ;  /* 0x0000000400007312 */ /* 0x004e240000301000 */
[----:B0-----:R-:W-:-:S04]  /*6360*/  F2FP.PACK_AB R0, RZ, R0 ;  /* 0x00000000ff00723e */ /* 0x001fc800000000ff */
[----:B------:R-:W-:Y:S01]  /*6370*/  PRMT R2, R0, 0x7610, R2 ;  /* 0x0000761000027816 */ /* 0x000fe20000000002 */
[----:B------:R-:W-:Y:S05]  /*6380*/  BRA `(.L_x_34847) ;  /* 0x0000004000007947 */ /* 0x000fea0003800000 */
.L_x_34870:
[----:B------:R-:W2:Y:S02]  /*6390*/  LDG.E R4, [R4.64] ;  /* 0x0000002404047981 */ /* 0x000ea4000c1e1900 */
[----:B--2---:R-:W0:Y:S02]  /*63a0*/  I2F.U32 R0, R4 ;  /* 0x0000000400007306 */ /* 0x004e240000201000 */
[----:B0-----:R-:W-:-:S04]  /*63b0*/  F2FP.PACK_AB R0, RZ, R0 ;  /* 0x00000000ff00723e */ /* 0x001fc800000000ff */
[----:B------:R-:W-:Y:S02]  /*63c0*/  PRMT R2, R0, 0x7610, R2 ;  /* 0x0000761000027816 */ /* 0x000fe40000000002 */
.L_x_34847:
[----:B------:R-:W-:-:S05]  /*63d0*/  IADD3 R17, R17, 0x80, RZ ;  /* 0x0000008011117810 */ /* 0x000fca0007ffe0ff */
.L_x_34809:
[----:B------:R-:W-:Y:S05]  /*63e0*/  BSYNC B6 ;  /* 0x0000000000067941 */ /* 0x000fea0003800000 */
.L_x_34808:
        /* <DEDUP_REMOVED lines=24> */
.L_x_34879:
[----:B------:R-:W2:Y:S02]  /*6570*/  LDG.E.U8 R4, [R4.64] ;  /* 0x0000002404047981 */ /* 0x000ea4000c1e1100 */
[----:B--2---:R-:W0:Y:S02]  /*6580*/  I2F.U16 R0, R4 ;  /* 0x0000000400007306 */ /* 0x004e240000101000 */
[----:B0-----:R-:W-:-:S04]  /*6590*/  F2FP.PACK_AB R0, RZ, R0 ;  /* 0x00000000ff00723e */ /* 0x001fc800000000ff */
[----:B------:R-:W-:Y:S01]  /*65a0*/  PRMT R27, R0, 0x7610, R27 ;  /* 0x00007610001b7816 */ /* 0x000fe2000000001b */
[----:B------:R-:W-:Y:S05]  /*65b0*/  BRA `(.L_x_34881) ;  /* 0x00000ed000007947 */ /* 0x000fea0003800000 */
.L_x_34878:
        /* <DEDUP_REMOVED lines=11> */
.L_x_34883:
[----:B------:R-:W2:Y:S02]  /*6670*/  LDG.E R4, [R4.64] ;  /* 0x0000002404047981 */ /* 0x000ea4000c1e1900 */
[----:B--2---:R-:W0:Y:S02]  /*6680*/  I2F R0, R4 ;  /* 0x0000000400007306 */ /* 0x004e240000201400 */
[----:B0-----:R-:W-:-:S04]  /*6690*/  F2FP.PACK_AB R0, RZ, R0 ;  /* 0x00000000ff00723e */ /* 0x001fc800000000ff */
[----:B------:R-:W-:Y:S01]  /*66a0*/  PRMT R27, R0, 0x7610, R27 ;  /* 0x00007610001b7816 */ /* 0x000fe2000000001b */
[----:B------:R-:W-:Y:S05]  /*66b0*/  BRA `(.L_x_34881) ;  /* 0x00000dd000007947 */ /* 0x000fea0003800000 */
.L_x_34882:
[----:B------:R-:W2:Y:S02]  /*66c0*/  LDG.E.U16 R4, [R4.64] ;  /* 0x0000002404047981 */ /* 0x000ea4000c1e1500 */
[----:B--2---:R-:W0:Y:S02]  /*66d0*/  I2F.S16 R0, R4 ;  /* 0x0000000400007306 */ /* 0x004e240000101400 */
[----:B0-----:R-:W-:-:S04]  /*66e0*/  F2FP.PACK_AB R0, RZ, R0 ;  /* 0x00000000ff00723e */ /* 0x001fc800000000ff */
[----:B------:R-:W-:Y:S01]  /*66f0*/  PRMT R27, R0, 0x7610, R27 ;  /* 0x00007610001b7816 */ /* 0x000fe2000000001b */
[----:B------:R-:W-:Y:S05]  /*6700*/  BRA `(.L_x_34881) ;  /* 0x00000d8000007947 */ /* 0x000fea0003800000 */
.L_x_34877:
        /* <DEDUP_REMOVED lines=9> */
.L_x_34885:
[----:B------:R0:W5:Y:S01]  /*67a0*/  LDG.E.U16 R27, [R4.64] ;  /* 0x00000024041b7981 */ /* 0x000162000c1e1500 */
[----:B------:R-:W-:Y:S05]  /*67b0*/  BRA `(.L_x_34881) ;  /* 0x00000cd000007947 */ /* 0x000fea0003800000 */
.L_x_34884:
        /* <DEDUP_REMOVED lines=9> */
.L_x_34887:
[----:B------:R0:W5:Y:S01]  /*6850*/  LDG.E.U16 R27, [R4.64] ;  /* 0x00000024041b7981 */ /* 0x000162000c1e1500 */
[----:B------:R-:W-:Y:S05]  /*6860*/  BRA `(.L_x_34881) ;  /* 0x00000c2000007947 */ /* 0x000fea0003800000 */
.L_x_34886:
[----:B------:R-:W2:Y:S02]  /*6870*/  LDG.E.64 R4, [R4.64] ;  /* 0x0000002404047981 */ /* 0x000ea4000c1e1b00 */
[----:B--2---:R-:W0:Y:S01]  /*6880*/  F2F.F32.F64 R0, R4 ;  /* 0x0000000400007310 */ /* 0x004e220000301000 */
[----:B------:R-:W0:-:S14]  /*6890*/  DSETP.GEU.AND P0, PT, |R4|, c[0x2][0x0], PT ;  /* 0x008000000400762a */ /* 0x000e1c0003f0e200 */
[----:B0-----:R-:W-:-:S05]  /*68a0*/  @!P0 FMUL R0, R0, 1.175494350822287508e-38 ;  /* 0x0080000000008820 */ /* 0x001fca0000400000 */
[----:B------:R-:W-:-:S04]  /*68b0*/  F2FP.PACK_AB R0, RZ, R0 ;  /* 0x00000000ff00723e */ /* 0x000fc800000000ff */
[----:B------:R-:W-:Y:S01]  /*68c0*/  PRMT R27, R0, 0x7610, R27 ;  /* 0x00007610001b7816 */ /* 0x000fe2000000001b */
[----:B------:R-:W-:Y:S05]  /*68d0*/  BRA `(.L_x_34881) ;  /* 0x00000bb000007947 */ /* 0x000fea0003800000 */
.L_x_34876:
        /* <DEDUP_REMOVED lines=14> */
.L_x_34890:
[----:B------:R-:W2:Y:S02]  /*69c0*/  LDG.E.64 R4, [R4.64] ;  /* 0x0000002404047981 */ /* 0x000ea4000c1e1b00 */
[----:B--2---:R-:W0:Y:S01]  /*69d0*/  F2F.F32.F64 R0, R4 ;  /* 0x0000000400007310 */ /* 0x004e220000301000 */
[----:B------:R-:W0:-:S14]  /*69e0*/  DSETP.GEU.AND P0, PT, |R4|, c[0x2][0x0], PT ;  /* 0x008000000400762a */ /* 0x000e1c0003f0e200 */
[----:B0-----:R-:W-:-:S05]  /*69f0*/  @!P0 FMUL R0, R0, 1.175494350822287508e-38 ;  /* 0x0080000000008820 */ /* 0x001fca0000400000 */
[----:B------:R-:W-:-:S04]  /*6a00*/  F2FP.PACK_AB R0, RZ, R0 ;  /* 0x00000000ff00723e */ /* 0x000fc800000000ff */
[----:B------:R-:W-:Y:S01]  /*6a10*/  PRMT R27, R0, 0x7610, R27 ;  /* 0x00007610001b7816 */ /* 0x000fe2000000001b */
[----:B------:R-:W-:Y:S05]  /*6a20*/  BRA `(.L_x_34881) ;  /* 0x00000a6000007947 */ /* 0x000fea0003800000 */
.L_x_34889:
        /* <DEDUP_REMOVED lines=28> */
.L_x_34892:
        /* <DEDUP_REMOVED lines=15> */
.L_x_34891:
[----:B------:R-:W2:Y:S02]  /*6ce0*/  LDG.E.U16 R0, [R4.64] ;  /* 0x0000002404007981 */ /* 0x000ea4000c1e1500 */
[----:B--2---:R-:W-:-:S04]  /*6cf0*/  PRMT R0, RZ, 0x5410, R0 ;  /* 0x00005410ff007816 */ /* 0x004fc80000000000 */
[----:B------:R-:W-:-:S04]  /*6d00*/  F2FP.PACK_AB R0, RZ, R0 ;  /* 0x00000000ff00723e */ /* 0x000fc800000000ff */
[----:B------:R-:W-:Y:S01]  /*6d10*/  PRMT R27, R0, 0x7610, R27 ;  /* 0x00007610001b7816 */ /* 0x000fe2000000001b */
[----:B------:R-:W-:Y:S05]  /*6d20*/  BRA `(.L_x_34881) ;  /* 0x0000076000007947 */ /* 0x000fea0003800000 */
.L_x_34888:
        /* <DEDUP_REMOVED lines=12> */
.L_x_34895:
        /* <DEDUP_REMOVED lines=21> */
.L_x_34899:
[----:B------:R-:W-:Y:S05]  /*6f40*/  BSYNC B1 ;  /* 0x0000000000017941 */ /* 0x000fea0003800000 */
.L_x_34898:
[----:B------:R-:W-:Y:S01]  /*6f50*/  LEA R5, R0, 0x3b800000, 0x17 ;  /* 0x3b80000000057811 */ /* 0x000fe200078eb8ff */
[----:B------:R-:W-:-:S05]  /*6f60*/  IMAD.SHL.U32 R0, R3, 0x100000, RZ ;  /* 0x0010000003007824 */ /* 0x000fca00078e00ff */
[----:B------:R-:W-:Y:S02]  /*6f70*/  LOP3.LUT R0, R5, R0, R6, 0xfe, !PT ;  /* 0x0000000005007212 */ /* 0x000fe400078efe06 */
.L_x_34897:
[----:B------:R-:W-:Y:S05]  /*6f80*/  BSYNC B0 ;  /* 0x0000000000007941 */ /* 0x000fea0003800000 */
.L_x_34896:
[----:B------:R-:W-:-:S04]  /*6f90*/  F2FP.PACK_AB R0, RZ, R0 ;  /* 0x00000000ff00723e */ /* 0x000fc800000000ff */
[----:B------:R-:W-:Y:S01]  /*6fa0*/  PRMT R27, R0, 0x7610, R27 ;  /* 0x00007610001b7816 */ /* 0x000fe2000000001b */
[----:B------:R-:W-:Y:S05]  /*6fb0*/  BRA `(.L_x_34881) ;  /* 0x000004d000007947 */ /* 0x000fea0003800000 */
.L_x_34894:
        /* <DEDUP_REMOVED lines=21> */
.L_x_34903:
[----:B------:R-:W-:Y:S05]  /*7110*/  BSYNC B1 ;  /* 0x0000000000017941 */ /* 0x000fea0003800000 */
.L_x_34902:
[----:B------:R-:W-:Y:S01]  /*7120*/  LEA R5, R0, 0x37800000, 0x17 ;  /* 0x3780000000057811 */ /* 0x000fe200078eb8ff */
[----:B------:R-:W-:-:S05]  /*7130*/  IMAD.SHL.U32 R0, R3, 0x200000, RZ ;  /* 0x0020000003007824 */ /* 0x000fca00078e00ff */
[----:B------:R-:W-:Y:S02]  /*7140*/  LOP3.LUT R0, R5, R0, R6, 0xfe, !PT ;  /* 0x0000000005007212 */ /* 0x000fe400078efe06 */
.L_x_34901:
[----:B------:R-:W-:Y:S05]  /*7150*/  BSYNC B0 ;  /* 0x0000000000007941 */ /* 0x000fea0003800000 */
.L_x_34900:
[----:B------:R-:W-:-:S04]  /*7160*/  F2FP.PACK_AB R0, RZ, R0 ;  /* 0x00000000ff00723e */ /* 0x000fc800000000ff */
[----:B------:R-:W-:Y:S01]  /*7170*/  PRMT R27, R0, 0x7610, R27 ;  /* 0x00007610001b7816 */ /* 0x000fe2000000001b */
[----:B------:R-:W-:Y:S05]  /*7180*/  BRA `(.L_x_34881) ;  /* 0x0000030000007947 */ /* 0x000fea0003800000 */
.L_x_34893:
        /* <DEDUP_REMOVED lines=14> */
.L_x_34907:
[----:B------:R-:W-:Y:S05]  /*7270*/  BSYNC B0 ;  /* 0x0000000000007941 */ /* 0x000fea0003800000 */
.L_x_34906:
[----:B------:R-:W-:-:S04]  /*7280*/  F2FP.PACK_AB R0, RZ, R0 ;  /* 0x00000000ff00723e */ /* 0x000fc800000000ff */
[----:B------:R-:W-:Y:S01]  /*7290*/  PRMT R27, R0, 0x7610, R27 ;  /* 0x00007610001b7816 */ /* 0x000fe2000000001b */
[----:B------:R-:W-:Y:S05]  /*72a0*/  BRA `(.L_x_34881) ;  /* 0x000001e000007947 */ /* 0x000fea0003800000 */
.L_x_34880:
        /* <DEDUP_REMOVED lines=21> */
.L_x_34905:
[----:B------:R-:W2:Y:S02]  /*7400*/  LDG.E.64 R4, [R4.64] ;  /* 0x0000002404047981 */ /* 0x000ea4000c1e1b00 */
[----:B--2---:R-:W0:Y:S02]  /*7410*/  I2F.U64 R0, R4 ;  /* 0x0000000400007312 */ /* 0x004e240000301000 */
[----:B0-----:R-:W-:-:S04]  /*7420*/  F2FP.PACK_AB R0, RZ, R0 ;  /* 0x00000000ff00723e */ /* 0x001fc800000000ff */
[----:B------:R-:W-:Y:S01]  /*7430*/  PRMT R27, R0, 0x7610, R27 ;  /* 0x00007610001b7816 */ /* 0x000fe2000000001b */
[----:B------:R-:W-:Y:S05]  /*7440*/  BRA `(.L_x_34881) ;  /* 0x0000004000007947 */ /* 0x000fea0003800000 */
.L_x_34904:
[----:B------:R-:W2:Y:S02]  /*7450*/  LDG.E R4, [R4.64] ;  /* 0x0000002404047981 */ /* 0x000ea4000c1e1900 */
[----:B--2---:R-:W0:Y:S02]  /*7460*/  I2F.U32 R0, R4 ;  /* 0x0000000400007306 */ /* 0x004e240000201000 */
[----:B0-----:R-:W-:-:S04]  /*7470*/  F2FP.PACK_AB R0, RZ, R0 ;  /* 0x00000000ff00723e */ /* 0x001fc800000000ff */
[----:B------:R-:W-:Y:S02]  /*7480*/  PRMT R27, R0, 0x7610, R27 ;  /* 0x00007610001b7816 */ /* 0x000fe4000000001b */
.L_x_34881:
        /* <DEDUP_REMOVED lines=18> */
.L_x_34911:
[----:B------:R-:W2:Y:S02]  /*75b0*/  LDG.E.U8 R4, [R4.64] ;  /* 0x0000002404047981 */ /* 0x000ea4000c1e1100 */
[----:B--2---:R-:W0:Y:S02]  /*75c0*/  I2F.U16 R0, R4 ;  /* 0x0000000400007306 */ /* 0x004e240000101000 */
[----:B0-----:R-:W-:Y:S01]  /*75d0*/  F2FP.PACK_AB R0, RZ, R0 ;  /* 0x00000000ff00723e */ /* 0x001fe200000000ff */
[----:B------:R-:W-:Y:S05]  /*75e0*/  BRA `(.L_x_34875) ;  /* 0x00000e0000007947 */ /* 0x000fea0003800000 */
.L_x_34910:
        /* <DEDUP_REMOVED lines=10> */
.L_x_34914:
[----:B------:R-:W2:Y:S02]  /*7690*/  LDG.E R4, [R4.64] ;  /* 0x0000002404047981 */ /* 0x000ea4000c1e1900 */
[----:B--2---:R-:W0:Y:S02]  /*76a0*/  I2F R0, R4 ;  /* 0x0000000400007306 */ /* 0x004e240000201400 */
[----:B0-----:R-:W-:Y:S01]  /*76b0*/  F2FP.PACK_AB R0, RZ, R0 ;  /* 0x00000000ff00723e */ /* 0x001fe200000000ff */
[----:B------:R-:W-:Y:S05]  /*76c0*/  BRA `(.L_x_34875) ;  /* 0x00000d2000007947 */ /* 0x000fea0003800000 */
.L_x_34913:
[----:B------:R-:W2:Y:S02]  /*76d0*/  LDG.E.U16 R4, [R4.64] ;  /* 0x0000002404047981 */ /* 0x000ea4000c1e1500 */
[----:B--2---:R-:W0:Y:S02]  /*76e0*/  I2F.S16 R0, R4 ;  /* 0x0000000400007306 */ /* 0x004e240000101400 */
[----:B0-----:R-:W-:Y:S01]  /*76f0*/  F2FP.PACK_AB R0, RZ, R0 ;  /* 0x00000000ff00723e */ /* 0x001fe200000000ff */
[----:B------:R-:W-:Y:S05]  /*7700*/  BRA `(.L_x_34875) ;  /* 0x00000ce000007947 */ /* 0x000fea0003800000 */
.L_x_34909:
        /* <DEDUP_REMOVED lines=9> */
.L_x_34916:
[----:B------:R0:W5:Y:S01]  /*77a0*/  LDG.E.U16 R0, [R4.64] ;  /* 0x0000002404007981 */ /* 0x000162000c1e1500 */
[----:B------:R-:W-:Y:S05]  /*77b0*/  BRA `(.L_x_34875) ;  /* 0x00000c3000007947 */ /* 0x000fea0003800000 */
.L_x_34915:
        /* <DEDUP_REMOVED lines=9> */
.L_x_34918:
[----:B------:R0:W5:Y:S01]  /*7850*/  LDG.E.U16 R0, [R4.64] ;  /* 0x0000002404007981 */ /* 0x000162000c1e1500 */
[----:B------:R-:W-:Y:S05]  /*7860*/  BRA `(.L_x_34875) ;  /* 0x00000b8000007947 */ /* 0x000fea0003800000 */
.L_x_34917:
[----:B------:R-:W2:Y:S02]  /*7870*/  LDG.E.64 R4, [R4.64] ;  /* 0x0000002404047981 */ /* 0x000ea4000c1e1b00 */
[----:B--2---:R-:W0:Y:S01]  /*7880*/  F2F.F32.F64 R0, R4 ;  /* 0x0000000400007310 */ /* 0x004e220000301000 */
[----:B------:R-:W0:-:S14]  /*7890*/  DSETP.GEU.AND P0, PT, |R4|, c[0x2][0x0], PT ;  /* 0x008000000400762a */ /* 0x000e1c0003f0e200 */
[----:B0-----:R-:W-:-:S05]  /*78a0*/  @!P0 FMUL R0, R0, 1.175494350822287508e-38 ;  /* 0x0080000000008820 */ /* 0x001fca0000400000 */
[----:B------:R-:W-:Y:S01]  /*78b0*/  F2FP.PACK_AB R0, RZ, R0 ;  /* 0x00000000ff00723e */ /* 0x000fe200000000ff */
[----:B------:R-:W-:Y:S05]  /*78c0*/  BRA `(.L_x_34875) ;  /* 0x00000b2000007947 */ /* 0x000fea0003800000 */
.L_x_34908:
        /* <DEDUP_REMOVED lines=13> */
.L_x_34921:
[----:B------:R-:W2:Y:S02]  /*79a0*/  LDG.E.64 R4, [R4.64] ;  /* 0x0000002404047981 */ /* 0x000ea4000c1e1b00 */
[----:B--2---:R-:W0:Y:S01]  /*79b0*/  F2F.F32.F64 R0, R4 ;  /* 0x0000000400007310 */ /* 0x004e220000301000 */
[----:B------:R-:W0:-:S14]  /*79c0*/  DSETP.GEU.AND P0, PT, |R4|, c[0x2][0x0], PT ;  /* 0x008000000400762a */ /* 0x000e1c0003f0e200 */
[----:B0-----:R-:W-:-:S05]  /*79d0*/  @!P0 FMUL R0, R0, 1.175494350822287508e-38 ;  /* 0x0080000000008820 */ /* 0x001fca0000400000 */
[----:B------:R-:W-:Y:S01]  /*79e0*/  F2FP.PACK_AB R0, RZ, R0 ;  /* 0x00000000ff00723e */ /* 0x000fe200000000ff */
[----:B------:R-:W-:Y:S05]  /*79f0*/  BRA `(.L_x_34875) ;  /* 0x000009f000007947 */ /* 0x000fea0003800000 */
.L_x_34920:
        /* <DEDUP_REMOVED lines=28> */
.L_x_34923:
        /* <DEDUP_REMOVED lines=12> */
[----:B------:R-:W-:Y:S01]  /*7c80*/  F2FP.PACK_AB R0, RZ, R0 ;  /* 0x00000000ff00723e */ /* 0x000fe200000000ff */
[----:B------:R-:W-:Y:S05]  /*7c90*/  BRA `(.L_x_34875) ;  /* 0x0000075000007947 */ /* 0x000fea0003800000 */
.L_x_34922:
[----:B------:R-:W2:Y:S02]  /*7ca0*/  LDG.E.U16 R0, [R4.64] ;  /* 0x0000002404007981 */ /* 0x000ea4000c1e1500 */
[----:B--2---:R-:W-:-:S04]  /*7cb0*/  PRMT R0, RZ, 0x5410, R0 ;  /* 0x00005410ff007816 */ /* 0x004fc80000000000 */
[----:B------:R-:W-:Y:S01]  /*7cc0*/  F2FP.PACK_AB R0, RZ, R0 ;  /* 0x00000000ff00723e */ /* 0x000fe200000000ff */
[----:B------:R-:W-:Y:S05]  /*7cd0*/  BRA `(.L_x_34875) ;  /* 0x0000071000007947 */ /* 0x000fea0003800000 */
.L_x_34919:
        /* <DEDUP_REMOVED lines=12> */
.L_x_34926:
        /* <DEDUP_REMOVED lines=21> */
.L_x_34930:
[----:B------:R-:W-:Y:S05]  /*7ef0*/  BSYNC B1 ;  /* 0x0000000000017941 */ /* 0x000fea0003800000 */
.L_x_34929:
[----:B------:R-:W-:Y:S01]  /*7f00*/  LEA R5, R0, 0x3b800000, 0x17 ;  /* 0x3b80000000057811 */ /* 0x000fe200078eb8ff */
[----:B------:R-:W-:-:S05]  /*7f10*/  IMAD.SHL.U32 R0, R3, 0x100000, RZ ;  /* 0x0010000003007824 */ /* 0x000fca00078e00ff */
[----:B------:R-:W-:Y:S02]  /*7f20*/  LOP3.LUT R0, R5, R0, R6, 0xfe, !PT ;  /* 0x0000000005007212 */ /* 0x000fe400078efe06 */
.L_x_34928:
[----:B------:R-:W-:Y:S05]  /*7f30*/  BSYNC B0 ;  /* 0x0000000000007941 */ /* 0x000fea0003800000 */
.L_x_34927:
[----:B------:R-:W-:Y:S01]  /*7f40*/  F2FP.PACK_AB R0, RZ, R0 ;  /* 0x00000000ff00723e */ /* 0x000fe200000000ff */
[----:B------:R-:W-:Y:S05]  /*7f50*/  BRA `(.L_x_34875) ;  /* 0x0000049000007947 */ /* 0x000fea0003800000 */
.L_x_34925:
        /* <DEDUP_REMOVED lines=21> */
.L_x_34934:
[----:B------:R-:W-:Y:S05]  /*80b0*/  BSYNC B1 ;  /* 0x0000000000017941 */ /* 0x000fea0003800000 */
.L_x_34933:
[----:B------:R-:W-:Y:S01]  /*80c0*/  LEA R5, R0, 0x37800000, 0x17 ;  /* 0x3780000000057811 */ /* 0x000fe200078eb8ff */
[----:B------:R-:W-:-:S05]  /*80d0*/  IMAD.SHL.U32 R0, R3, 0x200000, RZ ;  /* 0x0020000003007824 */ /* 0x000fca00078e00ff */
[----:B------:R-:W-:Y:S02]  /*80e0*/  LOP3.LUT R0, R5, R0, R6, 0xfe, !PT ;  /* 0x0000000005007212 */ /* 0x000fe400078efe06 */
.L_x_34932:
[----:B------:R-:W-:Y:S05]  /*80f0*/  BSYNC B0 ;  /* 0x0000000000007941 */ /* 0x000fea0003800000 */
.L_x_34931:
[----:B------:R-:W-:Y:S01]  /*8100*/  F2FP.PACK_AB R0, RZ, R0 ;  /* 0x00000000ff00723e */ /* 0x000fe200000000ff */
[----:B------:R-:W-:Y:S05]  /*8110*/  BRA `(.L_x_34875) ;  /* 0x000002d000007947 */ /* 0x000fea0003800000 */
.L_x_34924:
        /* <DEDUP_REMOVED lines=14> */
.L_x_34938:
[----:B------:R-:W-:Y:S05]  /*8200*/  BSYNC B0 ;  /* 0x0000000000007941 */ /* 0x000fea0003800000 */
.L_x_34937:
[----:B------:R-:W-:Y:S01]  /*8210*/  F2FP.PACK_AB R0, RZ, R0 ;  /* 0x00000000ff00723e */ /* 0x000fe200000000ff */
[----:B------:R-:W-:Y:S05]  /*8220*/  BRA `(.L_x_34875) ;  /* 0x000001c000007947 */ /* 0x000fea0003800000 */
.L_x_34912:
        /* <DEDUP_REMOVED lines=21> */
.L_x_34936:
[----:B------:R-:W2:Y:S02]  /*8380*/  LDG.E.64 R4, [R4.64] ;  /* 0x0000002404047981 */ /* 0x000ea4000c1e1b00 */
[----:B--2---:R-:W0:Y:S02]  /*8390*/  I2F.U64 R0, R4 ;  /* 0x0000000400007312 */ /* 0x004e240000301000 */
[----:B0-----:R-:W-:Y:S01]  /*83a0*/  F2FP.PACK_AB R0, RZ, R0 ;  /* 0x00000000ff00723e */ /* 0x001fe200000000ff */
[----:B------:R-:W-:Y:S05]  /*83b0*/  BRA `(.L_x_34875) ;  /* 0x0000003000007947 */ /* 0x000fea0003800000 */
.L_x_34935:
[----:B------:R-:W2:Y:S02]  /*83c0*/  LDG.E R4, [R4.64] ;  /* 0x0000002404047981 */ /* 0x000ea4000c1e1900 */
[----:B--2---:R-:W0:Y:S02]  /*83d0*/  I2F.U32 R0, R4 ;  /* 0x0000000400007306 */ /* 0x004e240000201000 */
[----:B0-----:R-:W-:-:S06]  /*83e0*/  F2FP.PACK_AB R0, RZ, R0 ;  /* 0x00000000ff00723e */ /* 0x001fcc00000000ff */
.L_x_34875:
[----:B------:R-:W-:Y:S05]  /*83f0*/  BSYNC B6 ;  /* 0x0000000000067941 */ /* 0x000fea0003800000 */
.L_x_34874:
        /* <DEDUP_REMOVED lines=10> */
[----:B-----5:R-:W-:Y:S02]  /*84a0*/  @!P1 HADD2.F32 R28, -RZ, R28.H0_H0 ;  /* 0x2000001cff1c9230 */ /* 0x020fe40000004100 */
[----:B------:R-:W-:Y:S02]  /*84b0*/  @!P1 HADD2.F32 R2, -RZ, R2.H0_H0 ;  /* 0x20000002ff029230 */ /* 0x000fe40000004100 */
[----:B------:R-:W-:Y:S01]  /*84c0*/  @!P3 HADD2.F32 R24, -RZ, R24.H0_H0 ;  /* 0x20000018ff18b230 */ /* 0x000fe20000004100 */
[----:B------:R-:W1:Y:S01]  /*84d0*/  @!P1 MUFU.LG2 R3, R28 ;  /* 0x0000001c00039308 */ /* 0x000e620000000c00 */
[----:B------:R-:W-:Y:S02]  /*84e0*/  @!P2 HADD2.F32 R27, -RZ, R27.H0_H0 ;  /* 0x2000001bff1ba230 */ /* 0x000fe40000004100 */
[----:B------:R-:W-:Y:S02]  /*84f0*/  @!P0 HADD2.F32 R23, -RZ, R23.H0_H0 ;  /* 0x20000017ff178230 */ /* 0x000fe40000004100 */
[----:B------:R-:W-:-:S02]  /*8500*/  @!P3 HADD2.F32 R25, -RZ, R25.H0_H0 ;  /* 0x20000019ff19b230 */ /* 0x000fc40000004100 */
[----:B------:R-:W-:Y:S01]  /*8510*/  @!P2 HADD2.F32 R0, -RZ, R0.H0_H0 ;  /* 0x20000000ff00a230 */ /* 0x000fe20000004100 */
[----:B------:R-:W3:Y:S01]  /*8520*/  @!P3 MUFU.LG2 R24, R24 ;  /* 0x000000180018b308 */ /* 0x000ee20000000c00 */
[----:B------:R-:W-:-:S07]  /*8530*/  @!P0 HADD2.F32 R26, -RZ, R26.H0_H0 ;  /* 0x2000001aff1a8230 */ /* 0x000fce0000004100 */
        /* <DEDUP_REMOVED lines=9> */
[----:B0--3--:R-:W-:-:S07]  /*85d0*/  @!P3 F2FP.PACK_AB R4, RZ, R25 ;  /* 0x00000019ff04b23e */ /* 0x009fce00000000ff */
[----:B------:R-:W0:Y:S01]  /*85e0*/  @!P0 MUFU.EX2 R26, R26 ;  /* 0x0000001a001a8308 */ /* 0x000e220000000800 */
[----:B-1----:R-:W-:Y:S02]  /*85f0*/  @!P1 F2FP.PACK_AB R24, RZ, R24 ;  /* 0x00000018ff18923e */ /* 0x002fe400000000ff */
[----:B----4-:R-:W-:Y:S02]  /*8600*/  @!P2 F2FP.PACK_AB R23, RZ, R0 ;  /* 0x00000000ff17a23e */ /* 0x010fe400000000ff */
[----:B0-----:R-:W-:Y:S01]  /*8610*/  @!P0 F2FP.PACK_AB R25, RZ, R26 ;  /* 0x0000001aff19823e */ /* 0x001fe200000000ff */
        /* <DEDUP_REMOVED lines=21> */
.L_x_34944:
[----:B------:R-:W-:Y:S01]  /*8770*/  HADD2.F32 R5, -RZ, R4.H0_H0 ;  /* 0x20000004ff057230 */ /* 0x000fe20000004100 */
[----:B------:R-:W-:-:S05]  /*8780*/  IMAD.MOV.U32 R17, RZ, RZ, R19 ;  /* 0x000000ffff117224 */ /* 0x000fca00078e0013 */
[----:B------:R-:W0:Y:S02]  /*8790*/  F2I.S64.TRUNC R4, R5 ;  /* 0x0000000500047311 */ /* 0x000e24000020d900 */
[----:B0-----:R0:W-:Y:S01]  /*87a0*/  STG.E.U8 [R2.64], R4 ;  /* 0x0000000402007986 */ /* 0x0011e2000c101124 */
[----:B------:R-:W-:Y:S05]  /*87b0*/  BRA `(.L_x_34940) ;  /* 0x00000f8000007947 */ /* 0x000fea0003800000 */
.L_x_34943:
        /* <DEDUP_REMOVED lines=11> */
.L_x_34947:
[----:B------:R-:W-:Y:S01]  /*8870*/  HADD2.F32 R4, -RZ, R4.H0_H0 ;  /* 0x20000004ff047230 */ /* 0x000fe20000004100 */
[----:B------:R-:W-:-:S03]  /*8880*/  IMAD.MOV.U32 R17, RZ, RZ, R19 ;  /* 0x000000ffff117224 */ /* 0x000fc600078e0013 */
[----:B------:R-:W0:Y:S02]  /*8890*/  F2I.FTZ.TRUNC.NTZ R5, R4 ;  /* 0x0000000400057305 */ /* 0x000e24000021f100 */
[----:B0-----:R0:W-:Y:S01]  /*88a0*/  STG.E [R2.64], R5 ;  /* 0x0000000502007986 */ /* 0x0011e2000c101924 */
[----:B------:R-:W-:Y:S05]  /*88b0*/  BRA `(.L_x_34940) ;  /* 0x00000e8000007947 */ /* 0x000fea0003800000 */
.L_x_34946:
[----:B------:R-:W-:Y:S01]  /*88c0*/  HADD2.F32 R4, -RZ, R4.H0_H0 ;  /* 0x20000004ff047230 */ /* 0x000fe20000004100 */
[----:B------:R-:W-:-:S03]  /*88d0*/  IMAD.MOV.U32 R17, RZ, RZ, R19 ;  /* 0x000000ffff117224 */ /* 0x000fc600078e0013 */
[----:B------:R-:W0:Y:S02]  /*88e0*/  F2I.FTZ.TRUNC.NTZ R5, R4 ;  /* 0x0000000400057305 */ /* 0x000e24000021f100 */
[----:B0-----:R0:W-:Y:S01]  /*88f0*/  STG.E.U16 [R2.64], R5 ;  /* 0x0000000502007986 */ /* 0x0011e2000c101524 */
[----:B------:R-:W-:Y:S05]  /*8900*/  BRA `(.L_x_34940) ;  /* 0x00000e3000007947 */ /* 0x000fea0003800000 */
.L_x_34942:
        /* <DEDUP_REMOVED lines=10> */
.L_x_34949:
[----:B------:R0:W-:Y:S01]  /*89b0*/  STG.E.U16 [R2.64], R4 ;  /* 0x0000000402007986 */ /* 0x0001e2000c101524 */
[----:B------:R-:W-:Y:S01]  /*89c0*/  IMAD.MOV.U32 R17, RZ, RZ, R19 ;  /* 0x000000ffff117224 */ /* 0x000fe200078e0013 */
[----:B------:R-:W-:Y:S05]  /*89d0*/  BRA `(.L_x_34940) ;  /* 0x00000d6000007947 */ /* 0x000fea0003800000 */
.L_x_34948:
        /* <DEDUP_REMOVED lines=11> */
.L_x_34951:
[----:B------:R-:W-:Y:S01]  /*8a90*/  HADD2.F32 R0, -RZ, R4.H0_H0 ;  /* 0x20000004ff007230 */ /* 0x000fe20000004100 */
[----:B------:R-:W-:-:S04]  /*8aa0*/  IMAD.MOV.U32 R17, RZ, RZ, R19 ;  /* 0x000000ffff117224 */ /* 0x000fc800078e0013 */
[----:B------:R-:W-:-:S04]  /*8ab0*/  F2FP.PACK_AB R0, RZ, R0 ;  /* 0x00000000ff00723e */ /* 0x000fc800000000ff */
[----:B------:R-:W-:-:S05]  /*8ac0*/  PRMT R0, R0, 0x5410, RZ ;  /* 0x0000541000007816 */ /* 0x000fca00000000ff */
[----:B------:R0:W-:Y:S01]  /*8ad0*/  STG.E [R2.64], R0 ;  /* 0x0000000002007986 */ /* 0x0001e2000c101924 */
[----:B------:R-:W-:Y:S05]  /*8ae0*/  BRA `(.L_x_34940) ;  /* 0x00000c5000007947 */ /* 0x000fea0003800000 */
.L_x_34950:
[----:B------:R-:W-:Y:S01]  /*8af0*/  HADD2.F32 R4, -RZ, R4.H0_H0 ;  /* 0x20000004ff047230 */ /* 0x000fe20000004100 */
[----:B------:R-:W-:-:S04]  /*8b00*/  IMAD.MOV.U32 R17, RZ, RZ, R19 ;  /* 0x000000ffff117224 */ /* 0x000fc800078e0013 */
[----:B------:R-:W-:-:S06]  /*8b10*/  FMUL.FTZ R4, R4, 1 ;  /* 0x3f80000004047820 */ /* 0x000fcc0000410000 */
[----:B------:R-:W0:Y:S02]  /*8b20*/  F2F.F64.F32 R4, R4 ;  /* 0x0000000400047310 */ /* 0x000e240000201800 */
[----:B0-----:R0:W-:Y:S01]  /*8b30*/  STG.E.64 [R2.64], R4 ;  /* 0x0000000402007986 */ /* 0x0011e2000c101b24 */
[----:B------:R-:W-:Y:S05]  /*8b40*/  BRA `(.L_x_34940) ;  /* 0x00000bf000007947 */ /* 0x000fea0003800000 */
.L_x_34941:
        /* <DEDUP_REMOVED lines=14> */
.L_x_34954:
[----:B------:R-:W-:Y:S01]  /*8c30*/  HADD2.F32 R4, -RZ, R4.H0_H0 ;  /* 0x20000004ff047230 */ /* 0x000fe20000004100 */
[----:B------:R-:W-:Y:S01]  /*8c40*/  CS2R R6, SRZ ;  /* 0x0000000000067805 */ /* 0x000fe2000001ff00 */
[----:B------:R-:W-:-:S03]  /*8c50*/  IMAD.MOV.U32 R17, RZ, RZ, R19 ;  /* 0x000000ffff117224 */ /* 0x000fc600078e0013 */
[----:B------:R-:W-:-:S06]  /*8c60*/  FMUL.FTZ R4, R4, 1 ;  /* 0x3f80000004047820 */ /* 0x000fcc0000410000 */
[----:B------:R-:W0:Y:S02]  /*8c70*/  F2F.F64.F32 R4, R4 ;  /* 0x0000000400047310 */ /* 0x000e240000201800 */
[----:B0-----:R0:W-:Y:S01]  /*8c80*/  STG.E.128 [R2.64], R4 ;  /* 0x0000000402007986 */ /* 0x0011e2000c101d24 */
[----:B------:R-:W-:Y:S05]  /*8c90*/  BRA `(.L_x_34940) ;  /* 0x00000aa000007947 */ /* 0x000fea0003800000 */
.L_x_34953:
        /* <DEDUP_REMOVED lines=21> */
.L_x_34958:
[----:B------:R-:W-:Y:S05]  /*8df0*/  BSYNC B0 ;  /* 0x0000000000007941 */ /* 0x000fea0003800000 */
.L_x_34957:
[----:B------:R-:W-:Y:S01]  /*8e00*/  LOP3.LUT R5, R0, R5, RZ, 0xfc, !PT ;  /* 0x0000000500057212 */ /* 0x000fe200078efcff */
[----:B------:R-:W-:-:S04]  /*8e10*/  IMAD.MOV.U32 R17, RZ, RZ, R19 ;  /* 0x000000ffff117224 */ /* 0x000fc800078e0013 */
[----:B------:R0:W-:Y:S01]  /*8e20*/  STG.E.U8 [R2.64], R5 ;  /* 0x0000000502007986 */ /* 0x0001e2000c101124 */
[----:B------:R-:W-:Y:S05]  /*8e30*/  BRA `(.L_x_34940) ;  /* 0x0000090000007947 */ /* 0x000fea0003800000 */
.L_x_34956:
        /* <DEDUP_REMOVED lines=13> */
.L_x_34960:
[----:B------:R-:W-:Y:S01]  /*8f10*/  IMAD.MOV.U32 R0, RZ, RZ, 0x7f ;  /* 0x0000007fff007424 */ /* 0x000fe200078e00ff */
[----:B------:R-:W-:-:S04]  /*8f20*/  ISETP.GT.U32.AND P0, PT, R4, 0x7f800000, PT ;  /* 0x7f8000000400780c */ /* 0x000fc80003f04070 */
[----:B------:R-:W-:-:S04]  /*8f30*/  SEL R0, R0, 0x7c, P0 ;  /* 0x0000007c00007807 */ /* 0x000fc80000000000 */
.L_x_34961:
[----:B------:R-:W-:Y:S05]  /*8f40*/  BSYNC B0 ;  /* 0x0000000000007941 */ /* 0x000fea0003800000 */
.L_x_34959:
[----:B------:R-:W-:Y:S01]  /*8f50*/  LOP3.LUT R4, R5, 0x80000000, RZ, 0xc0, !PT ;  /* 0x8000000005047812 */ /* 0x000fe200078ec0ff */
[----:B------:R-:W-:-:S03]  /*8f60*/  IMAD.MOV.U32 R17, RZ, RZ, R19 ;  /* 0x000000ffff117224 */ /* 0x000fc600078e0013 */
[----:B------:R-:W-:-:S04]  /*8f70*/  SHF.R.U32.HI R5, RZ, 0x18, R4 ;  /* 0x00000018ff057819 */ /* 0x000fc80000011604 */
[----:B------:R-:W-:-:S05]  /*8f80*/  LOP3.LUT R5, R0, R5, RZ, 0xfc, !PT ;  /* 0x0000000500057212 */ /* 0x000fca00078efcff */
[----:B------:R0:W-:Y:S01]  /*8f90*/  STG.E.U8 [R2.64], R5 ;  /* 0x0000000502007986 */ /* 0x0001e2000c101124 */
[----:B------:R-:W-:Y:S05]  /*8fa0*/  BRA `(.L_x_34940) ;  /* 0x0000079000007947 */ /* 0x000fea0003800000 */
.L_x_34955:
[----:B------:R-:W-:Y:S01]  /*8fb0*/  HADD2.F32 R0, -RZ, R4.H0_H0 ;  /* 0x20000004ff007230 */ /* 0x000fe20000004100 */
[----:B------:R-:W-:-:S04]  /*8fc0*/  IMAD.MOV.U32 R17, RZ, RZ, R19 ;  /* 0x000000ffff117224 */ /* 0x000fc800078e0013 */
[----:B------:R-:W-:-:S05]  /*8fd0*/  F2FP.BF16.PACK_AB R0, RZ, R0 ;  /* 0x00000000ff00723e */ /* 0x000fca00000010ff */
[----:B------:R0:W-:Y:S01]  /*8fe0*/  STG.E.U16 [R2.64], R0 ;  /* 0x0000000002007986 */ /* 0x0001e2000c101524 */
[----:B------:R-:W-:Y:S05]  /*8ff0*/  BRA `(.L_x_34940) ;  /* 0x0000074000007947 */ /* 0x000fea0003800000 */
.L_x_34952:
        /* <DEDUP_REMOVED lines=13> */
.L_x_34964:
        /* <DEDUP_REMOVED lines=17> */
.L_x_34967:
[----:B------:R-:W-:-:S04]  /*91e0*/  LOP3.LUT R0, R7, 0x80000000, RZ, 0xc0, !PT ;  /* 0x8000000007007812 */ /* 0x000fc800078ec0ff */
[----:B------:R-:W-:-:S04]  /*91f0*/  SHF.R.U32.HI R5, RZ, 0x18, R0 ;  /* 0x00000018ff057819 */ /* 0x000fc80000011600 */
[----:B------:R-:W-:-:S04]  /*9200*/  LOP3.LUT R4, R4, R5, RZ, 0xfc, !PT ;  /* 0x0000000504047212 */ /* 0x000fc800078efcff */
[----:B------:R-:W-:Y:S02]  /*9210*/  PRMT R0, R4, 0x7610, R0 ;  /* 0x0000761004007816 */ /* 0x000fe40000000000 */
.L_x_34966:
[----:B------:R-:W-:Y:S05]  /*9220*/  BSYNC B0 ;  /* 0x0000000000007941 */ /* 0x000fea0003800000 */
.L_x_34965:
[----:B------:R0:W-:Y:S01]  /*9230*/  STG.E.U8 [R2.64], R0 ;  /* 0x0000000002007986 */ /* 0x0001e2000c101124 */
[----:B------:R-:W-:Y:S01]  /*9240*/  IMAD.MOV.U32 R17, RZ, RZ, R19 ;  /* 0x000000ffff117224 */ /* 0x000fe200078e0013 */
[----:B------:R-:W-:Y:S05]  /*9250*/  BRA `(.L_x_34940) ;  /* 0x000004e000007947 */ /* 0x000fea0003800000 */
.L_x_34963:
        /* <DEDUP_REMOVED lines=17> */
.L_x_34970:
[----:B------:R-:W-:-:S04]  /*9370*/  LOP3.LUT R0, R7, 0x80000000, RZ, 0xc0, !PT ;  /* 0x8000000007007812 */ /* 0x000fc800078ec0ff */
[----:B------:R-:W-:-:S04]  /*9380*/  SHF.R.U32.HI R5, RZ, 0x18, R0 ;  /* 0x00000018ff057819 */ /* 0x000fc80000011600 */
[----:B------:R-:W-:-:S04]  /*9390*/  LOP3.LUT R4, R4, R5, RZ, 0xfc, !PT ;  /* 0x0000000504047212 */ /* 0x000fc800078efcff */
[----:B------:R-:W-:Y:S02]  /*93a0*/  PRMT R0, R4, 0x7610, R0 ;  /* 0x0000761004007816 */ /* 0x000fe40000000000 */
.L_x_34969:
[----:B------:R-:W-:Y:S05]  /*93b0*/  BSYNC B0 ;  /* 0x0000000000007941 */ /* 0x000fea0003800000 */
.L_x_34968:
[----:B------:R0:W-:Y:S01]  /*93c0*/  STG.E.U8 [R2.64], R0 ;  /* 0x0000000002007986 */ /* 0x0001e2000c101124 */
[----:B------:R-:W-:Y:S01]  /*93d0*/  IMAD.MOV.U32 R17, RZ, RZ, R19 ;  /* 0x000000ffff117224 */ /* 0x000fe200078e0013 */
[----:B------:R-:W-:Y:S05]  /*93e0*/  BRA `(.L_x_34940) ;  /* 0x0000035000007947 */ /* 0x000fea0003800000 */
.L_x_34962:
        /* <DEDUP_REMOVED lines=23> */
.L_x_34945:
        /* <DEDUP_REMOVED lines=21> */
.L_x_34972:
[----:B------:R-:W-:Y:S01]  /*96b0*/  HADD2.F32 R4, -RZ, R4.H0_H0 ;  /* 0x20000004ff047230 */ /* 0x000fe20000004100 */
[----:B------:R-:W-:-:S05]  /*96c0*/  IMAD.MOV.U32 R17, RZ, RZ, R19 ;  /* 0x000000ffff117224 */ /* 0x000fca00078e0013 */
[----:B------:R-:W0:Y:S02]  /*96d0*/  F2I.U64.TRUNC R4, R4 ;  /* 0x0000000400047311 */ /* 0x000e24000020d800 */
[----:B0-----:R0:W-:Y:S01]  /*96e0*/  STG.E.64 [R2.64], R4 ;  /* 0x0000000402007986 */ /* 0x0011e2000c101b24 */
[----:B------:R-:W-:Y:S05]  /*96f0*/  BRA `(.L_x_34940) ;  /* 0x0000004000007947 */ /* 0x000fea0003800000 */
.L_x_34971:
[----:B------:R-:W-:Y:S01]  /*9700*/  HADD2.F32 R4, -RZ, R4.H0_H0 ;  /* 0x20000004ff047230 */ /* 0x000fe20000004100 */
[----:B------:R-:W-:-:S03]  /*9710*/  IMAD.MOV.U32 R17, RZ, RZ, R19 ;  /* 0x000000ffff117224 */ /* 0x000fc600078e0013 */
[----:B------:R-:W0:Y:S02]  /*9720*/  F2I.FTZ.U32.TRUNC.NTZ R5, R4 ;  /* 0x0000000400057305 */ /* 0x000e24000021f000 */
[----:B0-----:R0:W-:Y:S02]  /*9730*/  STG.E [R2.64], R5 ;  /* 0x0000000502007986 */ /* 0x0011e4000c101924 */
.L_x_34940:
[----:B--2---:R-:W-:Y:S05]  /*9740*/  BSYNC B6 ;  /* 0x0000000000067941 */ /* 0x004fea0003800000 */
.L_x_34939:
        /* <DEDUP_REMOVED lines=23> */
.L_x_34978:
[----:B------:R-:W-:-:S06]  /*98c0*/  HADD2.F32 R5, -RZ, R25.H0_H0 ;  /* 0x20000019ff057230 */ /* 0x000fcc0000004100 */
[----:B------:R-:W0:Y:S02]  /*98d0*/  F2I.S64.TRUNC R4, R5 ;  /* 0x0000000500047311 */ /* 0x000e24000020d900 */
[----:B0-----:R0:W-:Y:S01]  /*98e0*/  STG.E.U8 [R2.64], R4 ;  /* 0x0000000402007986 */ /* 0x0011e2000c101124 */
[----:B------:R-:W-:Y:S05]  /*98f0*/  BRA `(.L_x_34980) ;  /* 0x00000e4000007947 */ /* 0x000fea0003800000 */
.L_x_34977:
        /* <DEDUP_REMOVED lines=10> */
.L_x_34982:
[----:B------:R-:W-:-:S06]  /*99a0*/  HADD2.F32 R25, -RZ, R25.H0_H0 ;  /* 0x20000019ff197230 */ /* 0x000fcc0000004100 */
[----:B------:R-:W0:Y:S02]  /*99b0*/  F2I.FTZ.TRUNC.NTZ R25, R25 ;  /* 0x0000001900197305 */ /* 0x000e24000021f100 */
[----:B0-----:R0:W-:Y:S01]  /*99c0*/  STG.E [R2.64], R25 ;  /* 0x0000001902007986 */ /* 0x0011e2000c101924 */
[----:B------:R-:W-:Y:S05]  /*99d0*/  BRA `(.L_x_34980) ;  /* 0x00000d6000007947 */ /* 0x000fea0003800000 */
.L_x_34981:
[----:B------:R-:W-:-:S06]  /*99e0*/  HADD2.F32 R25, -RZ, R25.H0_H0 ;  /* 0x20000019ff197230 */ /* 0x000fcc0000004100 */
[----:B------:R-:W0:Y:S02]  /*99f0*/  F2I.FTZ.TRUNC.NTZ R25, R25 ;  /* 0x0000001900197305 */ /* 0x000e24000021f100 */
[----:B0-----:R0:W-:Y:S01]  /*9a00*/  STG.E.U16 [R2.64], R25 ;  /* 0x0000001902007986 */ /* 0x0011e2000c101524 */
[----:B------:R-:W-:Y:S05]  /*9a10*/  BRA `(.L_x_34980) ;  /* 0x00000d2000007947 */ /* 0x000fea0003800000 */
.L_x_34976:
        /* <DEDUP_REMOVED lines=9> */
.L_x_34984:
[----:B------:R0:W-:Y:S01]  /*9ab0*/  STG.E.U16 [R2.64], R25 ;  /* 0x0000001902007986 */ /* 0x0001e2000c101524 */
[----:B------:R-:W-:Y:S05]  /*9ac0*/  BRA `(.L_x_34980) ;  /* 0x00000c7000007947 */ /* 0x000fea0003800000 */
.L_x_34983:
        /* <DEDUP_REMOVED lines=10> */
.L_x_34986:
[----:B------:R-:W-:-:S05]  /*9b70*/  HADD2.F32 R0, -RZ, R25.H0_H0 ;  /* 0x20000019ff007230 */ /* 0x000fca0000004100 */
[----:B------:R-:W-:-:S04]  /*9b80*/  F2FP.PACK_AB R0, RZ, R0 ;  /* 0x00000000ff00723e */ /* 0x000fc800000000ff */
[----:B------:R-:W-:-:S05]  /*9b90*/  PRMT R0, R0, 0x5410, RZ ;  /* 0x0000541000007816 */ /* 0x000fca00000000ff */
[----:B------:R0:W-:Y:S01]  /*9ba0*/  STG.E [R2.64], R0 ;  /* 0x0000000002007986 */ /* 0x0001e2000c101924 */
[----:B------:R-:W-:Y:S05]  /*9bb0*/  BRA `(.L_x_34980) ;  /* 0x00000b8000007947 */ /* 0x000fea0003800000 */
.L_x_34985:
[----:B------:R-:W-:-:S05]  /*9bc0*/  HADD2.F32 R4, -RZ, R25.H0_H0 ;  /* 0x20000019ff047230 */ /* 0x000fca0000004100 */
[----:B------:R-:W-:-:S06]  /*9bd0*/  FMUL.FTZ R4, R4, 1 ;  /* 0x3f80000004047820 */ /* 0x000fcc0000410000 */
[----:B------:R-:W0:Y:S02]  /*9be0*/  F2F.F64.F32 R4, R4 ;  /* 0x0000000400047310 */ /* 0x000e240000201800 */
[----:B0-----:R0:W-:Y:S01]  /*9bf0*/  STG.E.64 [R2.64], R4 ;  /* 0x0000000402007986 */ /* 0x0011e2000c101b24 */
[----:B------:R-:W-:Y:S05]  /*9c00*/  BRA `(.L_x_34980) ;  /* 0x00000b3000007947 */ /* 0x000fea0003800000 */
.L_x_34975:
        /* <DEDUP_REMOVED lines=13> */
.L_x_34989:
[----:B------:R-:W-:Y:S01]  /*9ce0*/  HADD2.F32 R25, -RZ, R25.H0_H0 ;  /* 0x20000019ff197230 */ /* 0x000fe20000004100 */
[----:B------:R-:W-:-:S04]  /*9cf0*/  CS2R R6, SRZ ;  /* 0x0000000000067805 */ /* 0x000fc8000001ff00 */
[----:B------:R-:W-:-:S06]  /*9d00*/  FMUL.FTZ R4, R25, 1 ;  /* 0x3f80000019047820 */ /* 0x000fcc0000410000 */
[----:B------:R-:W0:Y:S02]  /*9d10*/  F2F.F64.F32 R4, R4 ;  /* 0x0000000400047310 */ /* 0x000e240000201800 */
[----:B0-----:R0:W-:Y:S01]  /*9d20*/  STG.E.128 [R2.64], R4 ;  /* 0x0000000402007986 */ /* 0x0011e2000c101d24 */
[----:B------:R-:W-:Y:S05]  /*9d30*/  BRA `(.L_x_34980) ;  /* 0x00000a0000007947 */ /* 0x000fea0003800000 */
.L_x_34988:
        /* <DEDUP_REMOVED lines=21> */
.L_x_34993:
[----:B------:R-:W-:Y:S05]  /*9e90*/  BSYNC B0 ;  /* 0x0000000000007941 */ /* 0x000fea0003800000 */
.L_x_34992:
[----:B------:R-:W-:-:S05]  /*9ea0*/  LOP3.LUT R5, R0, R5, RZ, 0xfc, !PT ;  /* 0x0000000500057212 */ /* 0x000fca00078efcff */
[----:B------:R0:W-:Y:S01]  /*9eb0*/  STG.E.U8 [R2.64], R5 ;  /* 0x0000000502007986 */ /* 0x0001e2000c101124 */
[----:B------:R-:W-:Y:S05]  /*9ec0*/  BRA `(.L_x_34980) ;  /* 0x0000087000007947 */ /* 0x000fea0003800000 */
.L_x_34991:
        /* <DEDUP_REMOVED lines=13> */
.L_x_34995:
[----:B------:R-:W-:Y:S01]  /*9fa0*/  IMAD.MOV.U32 R0, RZ, RZ, 0x7f ;  /* 0x0000007fff007424 */ /* 0x000fe200078e00ff */
[----:B------:R-:W-:-:S04]  /*9fb0*/  ISETP.GT.U32.AND P0, PT, R4, 0x7f800000, PT ;  /* 0x7f8000000400780c */ /* 0x000fc80003f04070 */
[----:B------:R-:W-:-:S04]  /*9fc0*/  SEL R0, R0, 0x7c, P0 ;  /* 0x0000007c00007807 */ /* 0x000fc80000000000 */
.L_x_34996:
[----:B------:R-:W-:Y:S05]  /*9fd0*/  BSYNC B0 ;  /* 0x0000000000007941 */ /* 0x000fea0003800000 */
.L_x_34994:
[----:B------:R-:W-:-:S04]  /*9fe0*/  LOP3.LUT R4, R25, 0x80000000, RZ, 0xc0, !PT ;  /* 0x8000000019047812 */ /* 0x000fc800078ec0ff */
[----:B------:R-:W-:-:S04]  /*9ff0*/  SHF.R.U32.HI R5, RZ, 0x18, R4 ;  /* 0x00000018ff057819 */ /* 0x000fc80000011604 */
[----:B------:R-:W-:-:S05]  /*a000*/  LOP3.LUT R5, R0, R5, RZ, 0xfc, !PT ;  /* 0x0000000500057212 */ /* 0x000fca00078efcff */
[----:B------:R0:W-:Y:S01]  /*a010*/  STG.E.U8 [R2.64], R5 ;  /* 0x0000000502007986 */ /* 0x0001e2000c101124 */
[----:B------:R-:W-:Y:S05]  /*a020*/  BRA `(.L_x_34980) ;  /* 0x0000071000007947 */ /* 0x000fea0003800000 */
.L_x_34990:
[----:B------:R-:W-:-:S05]  /*a030*/  HADD2.F32 R0, -RZ, R25.H0_H0 ;  /* 0x20000019ff007230 */ /* 0x000fca0000004100 */
[----:B------:R-:W-:-:S05]  /*a040*/  F2FP.BF16.PACK_AB R0, RZ, R0 ;  /* 0x00000000ff00723e */ /* 0x000fca00000010ff */
[----:B------:R0:W-:Y:S01]  /*a050*/  STG.E.U16 [R2.64], R0 ;  /* 0x0000000002007986 */ /* 0x0001e2000c101524 */
[----:B------:R-:W-:Y:S05]  /*a060*/  BRA `(.L_x_34980) ;  /* 0x000006d000007947 */ /* 0x000fea0003800000 */
.L_x_34987:
        /* <DEDUP_REMOVED lines=12> */
.L_x_34999:
        /* <DEDUP_REMOVED lines=17> */
.L_x_35002:
[----:B------:R-:W-:-:S04]  /*a240*/  LOP3.LUT R0, R25, 0x80000000, RZ, 0xc0, !PT ;  /* 0x8000000019007812 */ /* 0x000fc800078ec0ff */
[----:B------:R-:W-:-:S04]  /*a250*/  SHF.R.U32.HI R5, RZ, 0x18, R0 ;  /* 0x00000018ff057819 */ /* 0x000fc80000011600 */
[----:B------:R-:W-:-:S04]  /*a260*/  LOP3.LUT R4, R4, R5, RZ, 0xfc, !PT ;  /* 0x0000000504047212 */ /* 0x000fc800078efcff */
[----:B------:R-:W-:Y:S02]  /*a270*/  PRMT R0, R4, 0x7610, R0 ;  /* 0x0000761004007816 */ /* 0x000fe40000000000 */
.L_x_35001:
[----:B------:R-:W-:Y:S05]  /*a280*/  BSYNC B0 ;  /* 0x0000000000007941 */ /* 0x000fea0003800000 */
.L_x_35000:
[----:B------:R0:W-:Y:S01]  /*a290*/  STG.E.U8 [R2.64], R0 ;  /* 0x0000000002007986 */ /* 0x0001e2000c101124 */
[----:B------:R-:W-:Y:S05]  /*a2a0*/  BRA `(.L_x_34980) ;  /* 0x0000049000007947 */ /* 0x000fea0003800000 */
.L_x_34998:
        /* <DEDUP_REMOVED lines=17> */
.L_x_35005:
[----:B------:R-:W-:-:S04]  /*a3c0*/  LOP3.LUT R0, R25, 0x80000000, RZ, 0xc0, !PT ;  /* 0x8000000019007812 */ /* 0x000fc800078ec0ff */
[----:B------:R-:W-:-:S04]  /*a3d0*/  SHF.R.U32.HI R5, RZ, 0x18, R0 ;  /* 0x00000018ff057819 */ /* 0x000fc80000011600 */
[----:B------:R-:W-:-:S04]  /*a3e0*/  LOP3.LUT R4, R4, R5, RZ, 0xfc, !PT ;  /* 0x0000000504047212 */ /* 0x000fc800078efcff */
[----:B------:R-:W-:Y:S02]  /*a3f0*/  PRMT R0, R4, 0x7610, R0 ;  /* 0x0000761004007816 */ /* 0x000fe40000000000 */
.L_x_35004:
[----:B------:R-:W-:Y:S05]  /*a400*/  BSYNC B0 ;  /* 0x0000000000007941 */ /* 0x000fea0003800000 */
.L_x_35003:
[----:B------:R0:W-:Y:S01]  /*a410*/  STG.E.U8 [R2.64], R0 ;  /* 0x0000000002007986 */ /* 0x0001e2000c101124 */
[----:B------:R-:W-:Y:S05]  /*a420*/  BRA `(.L_x_34980) ;  /* 0x0000031000007947 */ /* 0x000fea0003800000 */
.L_x_34997:
        /* <DEDUP_REMOVED lines=22> */
.L_x_34979:
        /* <DEDUP_REMOVED lines=20> */
.L_x_35007:
[----:B------:R-:W-:-:S06]  /*a6d0*/  HADD2.F32 R4, -RZ, R25.H0_H0 ;  /* 0x20000019ff047230 */ /* 0x000fcc0000004100 */
[----:B------:R-:W0:Y:S02]  /*a6e0*/  F2I.U64.TRUNC R4, R4 ;  /* 0x0000000400047311 */ /* 0x000e24000020d800 */
[----:B0-----:R0:W-:Y:S01]  /*a6f0*/  STG.E.64 [R2.64], R4 ;  /* 0x0000000402007986 */ /* 0x0011e2000c101b24 */
[----:B------:R-:W-:Y:S05]  /*a700*/  BRA `(.L_x_34980) ;  /* 0x0000003000007947 */ /* 0x000fea0003800000 */
.L_x_35006:
[----:B------:R-:W-:-:S06]  /*a710*/  HADD2.F32 R25, -RZ, R25.H0_H0 ;  /* 0x20000019ff197230 */ /* 0x000fcc0000004100 */
[----:B------:R-:W0:Y:S02]  /*a720*/  F2I.FTZ.U32.TRUNC.NTZ R25, R25 ;  /* 0x0000001900197305 */ /* 0x000e24000021f000 */
[----:B0-----:R0:W-:Y:S02]  /*a730*/  STG.E [R2.64], R25 ;  /* 0x0000001902007986 */ /* 0x0011e4000c101924 */
.L_x_34980:
        /* <DEDUP_REMOVED lines=23> */
.L_x_35011:
[----:B------:R-:W-:-:S06]  /*a8b0*/  HADD2.F32 R5, -RZ, R24.H0_H0 ;  /* 0x20000018ff057230 */ /* 0x000fcc0000004100 */
[----:B------:R-:W0:Y:S02]  /*a8c0*/  F2I.S64.TRUNC R4, R5 ;  /* 0x0000000500047311 */ /* 0x000e24000020d900 */
[----:B0-----:R0:W-:Y:S01]  /*a8d0*/  STG.E.U8 [R2.64], R4 ;  /* 0x0000000402007986 */ /* 0x0011e2000c101124 */
[----:B------:R-:W-:Y:S05]  /*a8e0*/  BRA `(.L_x_35013) ;  /* 0x00000e4000007947 */ /* 0x000fea0003800000 */
.L_x_35010:
        /* <DEDUP_REMOVED lines=10> */
.L_x_35015:
[----:B------:R-:W-:-:S04]  /*a990*/  HADD2.F32 R24, -RZ, R24.H0_H0 ;  /* 0x20000018ff187230 */ /* 0x000fc80000004100 */
[----:B------:R-:W0:Y:S02]  /*a9a0*/  F2I.FTZ.TRUNC.NTZ R5, R24 ;  /* 0x0000001800057305 */ /* 0x000e24000021f100 */
[----:B0-----:R0:W-:Y:S01]  /*a9b0*/  STG.E [R2.64], R5 ;  /* 0x0000000502007986 */ /* 0x0011e2000c101924 */
[----:B------:R-:W-:Y:S05]  /*a9c0*/  BRA `(.L_x_35013) ;  /* 0x00000d6000007947 */ /* 0x000fea0003800000 */
.L_x_35014:
[----:B------:R-:W-:-:S04]  /*a9d0*/  HADD2.F32 R24, -RZ, R24.H0_H0 ;  /* 0x20000018ff187230 */ /* 0x000fc80000004100 */
[----:B------:R-:W0:Y:S02]  /*a9e0*/  F2I.FTZ.TRUNC.NTZ R5, R24 ;  /* 0x0000001800057305 */ /* 0x000e24000021f100 */
[----:B0-----:R0:W-:Y:S01]  /*a9f0*/  STG.E.U16 [R2.64], R5 ;  /* 0x0000000502007986 */ /* 0x0011e2000c101524 */
[----:B------:R-:W-:Y:S05]  /*aa00*/  BRA `(.L_x_35013) ;  /* 0x00000d2000007947 */ /* 0x000fea0003800000 */
.L_x_35009:
        /* <DEDUP_REMOVED lines=9> */
.L_x_35017:
[----:B------:R0:W-:Y:S01]  /*aaa0*/  STG.E.U16 [R2.64], R24 ;  /* 0x0000001802007986 */ /* 0x0001e2000c101524 */
[----:B------:R-:W-:Y:S05]  /*aab0*/  BRA `(.L_x_35013) ;  /* 0x00000c7000007947 */ /* 0x000fea0003800000 */
.L_x_35016:
        /* <DEDUP_REMOVED lines=10> */
.L_x_35019:
[----:B------:R-:W-:-:S05]  /*ab60*/  HADD2.F32 R0, -RZ, R24.H0_H0 ;  /* 0x20000018ff007230 */ /* 0x000fca0000004100 */
[----:B------:R-:W-:-:S04]  /*ab70*/  F2FP.PACK_AB R0, RZ, R0 ;  /* 0x00000000ff00723e */ /* 0x000fc800000000ff */
[----:B------:R-:W-:-:S05]  /*ab80*/  PRMT R0, R0, 0x5410, RZ ;  /* 0x0000541000007816 */ /* 0x000fca00000000ff */
[----:B------:R0:W-:Y:S01]  /*ab90*/  STG.E [R2.64], R0 ;  /* 0x0000000002007986 */ /* 0x0001e2000c101924 */
[----:B------:R-:W-:Y:S05]  /*aba0*/  BRA `(.L_x_35013) ;  /* 0x00000b8000007947 */ /* 0x000fea0003800000 */
.L_x_35018:
[----:B------:R-:W-:-:S05]  /*abb0*/  HADD2.F32 R4, -RZ, R24.H0_H0 ;  /* 0x20000018ff047230 */ /* 0x000fca0000004100 */
[----:B------:R-:W-:-:S06]  /*abc0*/  FMUL.FTZ R4, R4, 1 ;  /* 0x3f80000004047820 */ /* 0x000fcc0000410000 */
[----:B------:R-:W0:Y:S02]  /*abd0*/  F2F.F64.F32 R4, R4 ;  /* 0x0000000400047310 */ /* 0x000e240000201800 */
[----:B0-----:R0:W-:Y:S01]  /*abe0*/  STG.E.64 [R2.64], R4 ;  /* 0x0000000402007986 */ /* 0x0011e2000c101b24 */
[----:B------:R-:W-:Y:S05]  /*abf0*/  BRA `(.L_x_35013) ;  /* 0x00000b3000007947 */ /* 0x000fea0003800000 */
.L_x_35008:
        /* <DEDUP_REMOVED lines=13> */
.L_x_35022:
[----:B------:R-:W-:Y:S01]  /*acd0*/  HADD2.F32 R24, -RZ, R24.H0_H0 ;  /* 0x20000018ff187230 */ /* 0x000fe20000004100 */
[----:B------:R-:W-:-:S04]  /*ace0*/  CS2R R6, SRZ ;  /* 0x0000000000067805 */ /* 0x000fc8000001ff00 */
[----:B------:R-:W-:-:S06]  /*acf0*/  FMUL.FTZ R4, R24, 1 ;  /* 0x3f80000018047820 */ /* 0x000fcc0000410000 */
[----:B------:R-:W0:Y:S02]  /*ad00*/  F2F.F64.F32 R4, R4 ;  /* 0x0000000400047310 */ /* 0x000e240000201800 */
[----:B0-----:R0:W-:Y:S01]  /*ad10*/  STG.E.128 [R2.64], R4 ;  /* 0x0000000402007986 */ /* 0x0011e2000c101d24 */
[----:B------:R-:W-:Y:S05]  /*ad20*/  BRA `(.L_x_35013) ;  /* 0x00000a0000007947 */ /* 0x000fea0003800000 */
.L_x_35021:
        /* <DEDUP_REMOVED lines=21> */
.L_x_35026:
[----:B------:R-:W-:Y:S05]  /*ae80*/  BSYNC B0 ;  /* 0x0000000000007941 */ /* 0x000fea0003800000 */
.L_x_35025:
[----:B------:R-:W-:-:S05]  /*ae90*/  LOP3.LUT R5, R0, R5, RZ, 0xfc, !PT ;  /* 0x0000000500057212 */ /* 0x000fca00078efcff */
[----:B------:R0:W-:Y:S01]  /*aea0*/  STG.E.U8 [R2.64], R5 ;  /* 0x0000000502007986 */ /* 0x0001e2000c101124 */
[----:B------:R-:W-:Y:S05]  /*aeb0*/  BRA `(.L_x_35013) ;  /* 0x0000087000007947 */ /* 0x000fea0003800000 */
.L_x_35024:
        /* <DEDUP_REMOVED lines=13> */
.L_x_35028:
[----:B------:R-:W-:Y:S01]  /*af90*/  IMAD.MOV.U32 R0, RZ, RZ, 0x7f ;  /* 0x0000007fff007424 */ /* 0x000fe200078e00ff */
[----:B------:R-:W-:-:S04]  /*afa0*/  ISETP.GT.U32.AND P0, PT, R4, 0x7f800000, PT ;  /* 0x7f8000000400780c */ /* 0x000fc80003f04070 */
[----:B------:R-:W-:-:S04]  /*afb0*/  SEL R0, R0, 0x7c, P0 ;  /* 0x0000007c00007807 */ /* 0x000fc80000000000 */
.L_x_35029:
[----:B------:R-:W-:Y:S05]  /*afc0*/  BSYNC B0 ;  /* 0x0000000000007941 */ /* 0x000fea0003800000 */
.L_x_35027:
[----:B------:R-:W-:-:S04]  /*afd0*/  LOP3.LUT R4, R5, 0x80000000, RZ, 0xc0, !PT ;  /* 0x8000000005047812 */ /* 0x000fc800078ec0ff */
[----:B------:R-:W-:-:S04]  /*afe0*/  SHF.R.U32.HI R5, RZ, 0x18, R4 ;  /* 0x00000018ff057819 */ /* 0x000fc80000011604 */
[----:B------:R-:W-:-:S05]  /*aff0*/  LOP3.LUT R5, R0, R5, RZ, 0xfc, !PT ;  /* 0x0000000500057212 */ /* 0x000fca00078efcff */
[----:B------:R0:W-:Y:S01]  /*b000*/  STG.E.U8 [R2.64], R5 ;  /* 0x0000000502007986 */ /* 0x0001e2000c101124 */
[----:B------:R-:W-:Y:S05]  /*b010*/  BRA `(.L_x_35013) ;  /* 0x0000071000007947 */ /* 0x000fea0003800000 */
.L_x_35023:
[----:B------:R-:W-:-:S05]  /*b020*/  HADD2.F32 R0, -RZ, R24.H0_H0 ;  /* 0x20000018ff007230 */ /* 0x000fca0000004100 */
[----:B------:R-:W-:-:S05]  /*b030*/  F2FP.BF16.PACK_AB R0, RZ, R0 ;  /* 0x00000000ff00723e */ /* 0x000fca00000010ff */
[----:B------:R0:W-:Y:S01]  /*b040*/  STG.E.U16 [R2.64], R0 ;  /* 0x0000000002007986 */ /* 0x0001e2000c101524 */
[----:B------:R-:W-:Y:S05]  /*b050*/  BRA `(.L_x_35013) ;  /* 0x000006d000007947 */ /* 0x000fea0003800000 */
.L_x_35020:
        /* <DEDUP_REMOVED lines=12> */
.L_x_35032:
        /* <DEDUP_REMOVED lines=17> */
.L_x_35035:
[----:B------:R-:W-:-:S04]  /*b230*/  LOP3.LUT R0, R7, 0x80000000, RZ, 0xc0, !PT ;  /* 0x8000000007007812 */ /* 0x000fc800078ec0ff */
[----:B------:R-:W-:-:S04]  /*b240*/  SHF.R.U32.HI R5, RZ, 0x18, R0 ;  /* 0x00000018ff057819 */ /* 0x000fc80000011600 */
[----:B------:R-:W-:-:S04]  /*b250*/  LOP3.LUT R4, R4, R5, RZ, 0xfc, !PT ;  /* 0x0000000504047212 */ /* 0x000fc800078efcff */
[----:B------:R-:W-:Y:S02]  /*b260*/  PRMT R0, R4, 0x7610, R0 ;  /* 0x0000761004007816 */ /* 0x000fe40000000000 */
.L_x_35034:
[----:B------:R-:W-:Y:S05]  /*b270*/  BSYNC B0 ;  /* 0x0000000000007941 */ /* 0x000fea0003800000 */
.L_x_35033:
[----:B------:R0:W-:Y:S01]  /*b280*/  STG.E.U8 [R2.64], R0 ;  /* 0x0000000002007986 */ /* 0x0001e2000c101124 */
[----:B------:R-:W-:Y:S05]  /*b290*/  BRA `(.L_x_35013) ;  /* 0x0000049000007947 */ /* 0x000fea0003800000 */
.L_x_35031:
        /* <DEDUP_REMOVED lines=17> */
.L_x_35038:
[----:B------:R-:W-:-:S04]  /*b3b0*/  LOP3.LUT R0, R7, 0x80000000, RZ, 0xc0, !PT ;  /* 0x8000000007007812 */ /* 0x000fc800078ec0ff */
[----:B------:R-:W-:-:S04]  /*b3c0*/  SHF.R.U32.HI R5, RZ, 0x18, R0 ;  /* 0x00000018ff057819 */ /* 0x000fc80000011600 */
[----:B------:R-:W-:-:S04]  /*b3d0*/  LOP3.LUT R4, R4, R5, RZ, 0xfc, !PT ;  /* 0x0000000504047212 */ /* 0x000fc800078efcff */
[----:B------:R-:W-:Y:S02]  /*b3e0*/  PRMT R0, R4, 0x7610, R0 ;  /* 0x0000761004007816 */ /* 0x000fe40000000000 */
.L_x_35037:
[----:B------:R-:W-:Y:S05]  /*b3f0*/  BSYNC B0 ;  /* 0x0000000000007941 */ /* 0x000fea0003800000 */
.L_x_35036:
[----:B------:R0:W-:Y:S01]  /*b400*/  STG.E.U8 [R2.64], R0 ;  /* 0x0000000002007986 */ /* 0x0001e2000c101124 */
[----:B------:R-:W-:Y:S05]  /*b410*/  BRA `(.L_x_35013) ;  /* 0x0000031000007947 */ /* 0x000fea0003800000 */
.L_x_35030:
        /* <DEDUP_REMOVED lines=22> */
.L_x_35012:
        /* <DEDUP_REMOVED lines=20> */
.L_x_35040:
[----:B------:R-:W-:-:S06]  /*b6c0*/  HADD2.F32 R4, -RZ, R24.H0_H0 ;  /* 0x20000018ff047230 */ /* 0x000fcc0000004100 */
[----:B------:R-:W0:Y:S02]  /*b6d0*/  F2I.U64.TRUNC R4, R4 ;  /* 0x0000000400047311 */ /* 0x000e24000020d800 */
[----:B0-----:R0:W-:Y:S01]  /*b6e0*/  STG.E.64 [R2.64], R4 ;  /* 0x0000000402007986 */ /* 0x0011e2000c101b24 */
[----:B------:R-:W-:Y:S05]  /*b6f0*/  BRA `(.L_x_35013) ;  /* 0x0000003000007947 */ /* 0x000fea0003800000 */
.L_x_35039:
[----:B------:R-:W-:-:S04]  /*b700*/  HADD2.F32 R24, -RZ, R24.H0_H0 ;  /* 0x20000018ff187230 */ /* 0x000fc80000004100 */
[----:B------:R-:W0:Y:S02]  /*b710*/  F2I.FTZ.U32.TRUNC.NTZ R5, R24 ;  /* 0x0000001800057305 */ /* 0x000e24000021f000 */
[----:B0-----:R0:W-:Y:S02]  /*b720*/  STG.E [R2.64], R5 ;  /* 0x0000000502007986 */ /* 0x0011e4000c101924 */
.L_x_35013:
[----:B------:R-:W-:Y:S02]  /*b730*/  IADD3 R17, R17, 0x80, RZ ;  /* 0x0000008011117810 */ /* 0x000fe40007ffe0ff */
.L_x_34974:
[----:B------:R-:W-:Y:S05]  /*b740*/  BSYNC B6 ;  /* 0x0000000000067941 */ /* 0x000fea0003800000 */
.L_x_34973:
        /* <DEDUP_REMOVED lines=21> */
.L_x_35044:
[----:B------:R-:W-:-:S06]  /*b8a0*/  HADD2.F32 R5, -RZ, R23.H0_H0 ;  /* 0x20000017ff057230 */ /* 0x000fcc0000004100 */
[----:B------:R-:W0:Y:S02]  /*b8b0*/  F2I.S64.TRUNC R4, R5 ;  /* 0x0000000500047311 */ /* 0x000e24000020d900 */
[----:B0-----:R-:W-:Y:S01]  /*b8c0*/  STG.E.U8 [R2.64], R4 ;  /* 0x0000000402007986 */ /* 0x001fe2000c101124 */
[----:B------:R-:W-:Y:S05]  /*b8d0*/  EXIT ;  /* 0x000000000000794d */ /* 0x000fea0003800000 */
.L_x_35043:
        /* <DEDUP_REMOVED lines=10> */
.L_x_35047:
[----:B------:R-:W-:-:S06]  /*b980*/  HADD2.F32 R23, -RZ, R23.H0_H0 ;  /* 0x20000017ff177230 */ /* 0x000fcc0000004100 */
[----:B------:R-:W0:Y:S02]  /*b990*/  F2I.FTZ.TRUNC.NTZ R23, R23 ;  /* 0x0000001700177305 */ /* 0x000e24000021f100 */
[----:B0-----:R-:W-:Y:S01]  /*b9a0*/  STG.E [R2.64], R23 ;  /* 0x0000001702007986 */ /* 0x001fe2000c101924 */
[----:B------:R-:W-:Y:S05]  /*b9b0*/  EXIT ;  /* 0x000000000000794d */ /* 0x000fea0003800000 */
.L_x_35046:
[----:B------:R-:W-:-:S06]  /*b9c0*/  HADD2.F32 R23, -RZ, R23.H0_H0 ;  /* 0x20000017ff177230 */ /* 0x000fcc0000004100 */
[----:B------:R-:W0:Y:S02]  /*b9d0*/  F2I.FTZ.TRUNC.NTZ R23, R23 ;  /* 0x0000001700177305 */ /* 0x000e24000021f100 */
[----:B0-----:R-:W-:Y:S01]  /*b9e0*/  STG.E.U16 [R2.64], R23 ;  /* 0x0000001702007986 */ /* 0x001fe2000c101524 */
[----:B------:R-:W-:Y:S05]  /*b9f0*/  EXIT ;  /* 0x000000000000794d */ /* 0x000fea0003800000 */
.L_x_35042:
        /* <DEDUP_REMOVED lines=9> */
.L_x_35049:
[----:B------:R-:W-:Y:S01]  /*ba90*/  STG.E.U16 [R2.64], R23 ;  /* 0x0000001702007986 */ /* 0x000fe2000c101524 */
[----:B------:R-:W-:Y:S05]  /*baa0*/  EXIT ;  /* 0x000000000000794d */ /* 0x000fea0003800000 */
.L_x_35048:
        /* <DEDUP_REMOVED lines=10> */
.L_x_35051:
[----:B------:R-:W-:-:S05]  /*bb50*/  HADD2.F32 R0, -RZ, R23.H0_H0 ;  /* 0x20000017ff007230 */ /* 0x000fca0000004100 */
[----:B------:R-:W-:-:S04]  /*bb60*/  F2FP.PACK_AB R0, RZ, R0 ;  /* 0x00000000ff00723e */ /* 0x000fc800000000ff */
[----:B------:R-:W-:-:S05]  /*bb70*/  PRMT R0, R0, 0x5410, RZ ;  /* 0x0000541000007816 */ /* 0x000fca00000000ff */
[----:B------:R-:W-:Y:S01]  /*bb80*/  STG.E [R2.64], R0 ;  /* 0x0000000002007986 */ /* 0x000fe2000c101924 */
[----:B------:R-:W-:Y:S05]  /*bb90*/  EXIT ;  /* 0x000000000000794d */ /* 0x000fea0003800000 */
.L_x_35050:
[----:B------:R-:W-:-:S05]  /*bba0*/  HADD2.F32 R4, -RZ, R23.H0_H0 ;  /* 0x20000017ff047230 */ /* 0x000fca0000004100 */
[----:B------:R-:W-:-:S06]  /*bbb0*/  FMUL.FTZ R4, R4, 1 ;  /* 0x3f80000004047820 */ /* 0x000fcc0000410000 */
[----:B------:R-:W0:Y:S02]  /*bbc0*/  F2F.F64.F32 R4, R4 ;  /* 0x0000000400047310 */ /* 0x000e240000201800 */
[----:B0-----:R-:W-:Y:S01]  /*bbd0*/  STG.E.64 [R2.64], R4 ;  /* 0x0000000402007986 */ /* 0x001fe2000c101b24 */
[----:B------:R-:W-:Y:S05]  /*bbe0*/  EXIT ;  /* 0x000000000000794d */ /* 0x000fea0003800000 */
.L_x_35041:
        /* <DEDUP_REMOVED lines=13> */
.L_x_35054:
[----:B------:R-:W-:Y:S01]  /*bcc0*/  HADD2.F32 R23, -RZ, R23.H0_H0 ;  /* 0x20000017ff177230 */ /* 0x000fe20000004100 */
[----:B------:R-:W-:-:S04]  /*bcd0*/  CS2R R6, SRZ ;  /* 0x0000000000067805 */ /* 0x000fc8000001ff00 */
[----:B------:R-:W-:-:S06]  /*bce0*/  FMUL.FTZ R4, R23, 1 ;  /* 0x3f80000017047820 */ /* 0x000fcc0000410000 */
[----:B------:R-:W0:Y:S02]  /*bcf0*/  F2F.F64.F32 R4, R4 ;  /* 0x0000000400047310 */ /* 0x000e240000201800 */
[----:B0-----:R-:W-:Y:S01]  /*bd00*/  STG.E.128 [R2.64], R4 ;  /* 0x0000000402007986 */ /* 0x001fe2000c101d24 */
[----:B------:R-:W-:Y:S05]  /*bd10*/  EXIT ;  /* 0x000000000000794d */ /* 0x000fea0003800000 */
.L_x_35053:
        /* <DEDUP_REMOVED lines=21> */
.L_x_35058:
[----:B------:R-:W-:Y:S05]  /*be70*/  BSYNC B0 ;  /* 0x0000000000007941 */ /* 0x000fea0003800000 */
.L_x_35057:
[----:B------:R-:W-:-:S05]  /*be80*/  LOP3.LUT R5, R0, R5, RZ, 0xfc, !PT ;  /* 0x0000000500057212 */ /* 0x000fca00078efcff */
[----:B------:R-:W-:Y:S01]  /*be90*/  STG.E.U8 [R2.64], R5 ;  /* 0x0000000502007986 */ /* 0x000fe2000c101124 */
[----:B------:R-:W-:Y:S05]  /*bea0*/  EXIT ;  /* 0x000000000000794d */ /* 0x000fea0003800000 */
.L_x_35056:
        /* <DEDUP_REMOVED lines=13> */
.L_x_35060:
[----:B------:R-:W-:Y:S01]  /*bf80*/  IMAD.MOV.U32 R0, RZ, RZ, 0x7f ;  /* 0x0000007fff007424 */ /* 0x000fe200078e00ff */
[----:B------:R-:W-:-:S04]  /*bf90*/  ISETP.GT.U32.AND P0, PT, R4, 0x7f800000, PT ;  /* 0x7f8000000400780c */ /* 0x000fc80003f04070 */
[----:B------:R-:W-:-:S04]  /*bfa0*/  SEL R0, R0, 0x7c, P0 ;  /* 0x0000007c00007807 */ /* 0x000fc80000000000 */
.L_x_35061:
[----:B------:R-:W-:Y:S05]  /*bfb0*/  BSYNC B0 ;  /* 0x0000000000007941 */ /* 0x000fea0003800000 */
.L_x_35059:
[----:B------:R-:W-:-:S04]  /*bfc0*/  LOP3.LUT R4, R23, 0x80000000, RZ, 0xc0, !PT ;  /* 0x8000000017047812 */ /* 0x000fc800078ec0ff */
[----:B------:R-:W-:-:S04]  /*bfd0*/  SHF.R.U32.HI R5, RZ, 0x18, R4 ;  /* 0x00000018ff057819 */ /* 0x000fc80000011604 */
[----:B------:R-:W-:-:S05]  /*bfe0*/  LOP3.LUT R5, R0, R5, RZ, 0xfc, !PT ;  /* 0x0000000500057212 */ /* 0x000fca00078efcff */
[----:B------:R-:W-:Y:S01]  /*bff0*/  STG.E.U8 [R2.64], R5 ;  /* 0x0000000502007986 */ /* 0x000fe2000c101124 */
[----:B------:R-:W-:Y:S05]  /*c000*/  EXIT ;  /* 0x000000000000794d */ /* 0x000fea0003800000 */
.L_x_35055:
[----:B------:R-:W-:-:S05]  /*c010*/  HADD2.F32 R0, -RZ, R23.H0_H0 ;  /* 0x20000017ff007230 */ /* 0x000fca0000004100 */
[----:B------:R-:W-:-:S05]  /*c020*/  F2FP.BF16.PACK_AB R0, RZ, R0 ;  /* 0x00000000ff00723e */ /* 0x000fca00000010ff */
[----:B------:R-:W-:Y:S01]  /*c030*/  STG.E.U16 [R2.64], R0 ;  /* 0x0000000002007986 */ /* 0x000fe2000c101524 */
[----:B------:R-:W-:Y:S05]  /*c040*/  EXIT ;  /* 0x000000000000794d */ /* 0x000fea0003800000 */
.L_x_35052:
        /* <DEDUP_REMOVED lines=12> */
.L_x_35064:
        /* <DEDUP_REMOVED lines=17> */
.L_x_35067:
[----:B------:R-:W-:-:S04]  /*c220*/  LOP3.LUT R0, R23, 0x80000000, RZ, 0xc0, !PT ;  /* 0x8000000017007812 */ /* 0x000fc800078ec0ff */
[----:B------:R-:W-:-:S04]  /*c230*/  SHF.R.U32.HI R5, RZ, 0x18, R0 ;  /* 0x00000018ff057819 */ /* 0x000fc80000011600 */
[----:B------:R-:W-:-:S04]  /*c240*/  LOP3.LUT R4, R4, R5, RZ, 0xfc, !PT ;  /* 0x0000000504047212 */ /* 0x000fc800078efcff */
[----:B------:R-:W-:Y:S02]  /*c250*/  PRMT R0, R4, 0x7610, R0 ;  /* 0x0000761004007816 */ /* 0x000fe40000000000 */
.L_x_35066:
[----:B------:R-:W-:Y:S05]  /*c260*/  BSYNC B0 ;  /* 0x0000000000007941 */ /* 0x000fea0003800000 */
.L_x_35065:
[----:B------:R-:W-:Y:S01]  /*c270*/  STG.E.U8 [R2.64], R0 ;  /* 0x0000000002007986 */ /* 0x000fe2000c101124 */
[----:B------:R-:W-:Y:S05]  /*c280*/  EXIT ;  /* 0x000000000000794d */ /* 0x000fea0003800000 */
.L_x_35063:
        /* <DEDUP_REMOVED lines=17> */
.L_x_35070:
[----:B------:R-:W-:-:S04]  /*c3a0*/  LOP3.LUT R0, R23, 0x80000000, RZ, 0xc0, !PT ;  /* 0x8000000017007812 */ /* 0x000fc800078ec0ff */
[----:B------:R-:W-:-:S04]  /*c3b0*/  SHF.R.U32.HI R5, RZ, 0x18, R0 ;  /* 0x00000018ff057819 */ /* 0x000fc80000011600 */
[----:B------:R-:W-:-:S04]  /*c3c0*/  LOP3.LUT R4, R4, R5, RZ, 0xfc, !PT ;  /* 0x0000000504047212 */ /* 0x000fc800078efcff */
[----:B------:R-:W-:Y:S02]  /*c3d0*/  PRMT R0, R4, 0x7610, R0 ;  /* 0x0000761004007816 */ /* 0x000fe40000000000 */
.L_x_35069:
[----:B------:R-:W-:Y:S05]  /*c3e0*/  BSYNC B0 ;  /* 0x0000000000007941 */ /* 0x000fea0003800000 */
.L_x_35068:
[----:B------:R-:W-:Y:S01]  /*c3f0*/  STG.E.U8 [R2.64], R0 ;  /* 0x0000000002007986 */ /* 0x000fe2000c101124 */
[----:B------:R-:W-:Y:S05]  /*c400*/  EXIT ;  /* 0x000000000000794d */ /* 0x000fea0003800000 */
.L_x_35062:
        /* <DEDUP_REMOVED lines=22> */
.L_x_35045:
        /* <DEDUP_REMOVED lines=20> */
.L_x_35072:
[----:B------:R-:W-:-:S06]  /*c6b0*/  HADD2.F32 R4, -RZ, R23.H0_H0 ;  /* 0x20000017ff047230 */ /* 0x000fcc0000004100 */
[----:B------:R-:W0:Y:S02]  /*c6c0*/  F2I.U64.TRUNC R4, R4 ;  /* 0x0000000400047311 */ /* 0x000e24000020d800 */
[----:B0-----:R-:W-:Y:S01]  /*c6d0*/  STG.E.64 [R2.64], R4 ;  /* 0x0000000402007986 */ /* 0x001fe2000c101b24 */
[----:B------:R-:W-:Y:S05]  /*c6e0*/  EXIT ;  /* 0x000000000000794d */ /* 0x000fea0003800000 */
.L_x_35071:
[----:B------:R-:W-:-:S06]  /*c6f0*/  HADD2.F32 R23, -RZ, R23.H0_H0 ;  /* 0x20000017ff177230 */ /* 0x000fcc0000004100 */
[----:B------:R-:W0:Y:S02]  /*c700*/  F2I.FTZ.U32.TRUNC.NTZ R23, R23 ;  /* 0x0000001700177305 */ /* 0x000e24000021f000 */
[----:B0-----:R-:W-:Y:S01]  /*c710*/  STG.E [R2.64], R23 ;  /* 0x0000001702007986 */ /* 0x001fe2000c101924 */
[----:B------:R-:W-:Y:S05]  /*c720*/  EXIT ;  /* 0x000000000000794d */ /* 0x000fea0003800000 */
.L_x_35073:
        /* <DEDUP_REMOVED lines=13> */
.L_x_61892:


//--------------------- .text._ZN2at6native18elementwise_kernelILi128ELi4EZNS0_22gpu_kernel_impl_nocastIZZZNS0_50_GLOBAL__N__2680c7bb_12_PowKernel_cu_b2145a98_318424pow_tensor_tensor_kernelERNS_18TensorIteratorBaseEENKUlvE_clEvENKUlvE8_clEvEUlN3c104HalfES9_E_EEvS5_RKT_EUliE_EEviT1_ --------------------------
	.section	.text._ZN2at6native18elementwise_kernelILi128ELi4EZNS0_22gpu_kernel_impl_nocastIZZZNS0_50_GLOBAL__N__2680c7bb_12_PowKernel_cu_b2145a98_318424pow_tensor_tensor_kernelERNS_18TensorIteratorBaseEENKUlvE_clEvENKUlvE8_clEvEUlN3c104HalfES9_E_EEvS5_RKT_EUliE_EEviT1_,"ax",@progbits
	.sectioninfo	@"SHI_REGISTERS=12"
	.align	128
        .global         _ZN2at6native18elementwise_kernelILi128ELi4EZNS0_22gpu_kernel_impl_nocastIZZZNS0_50_GLOBAL__N__2680c7bb_12_PowKernel_cu_b2145a98_318424pow_tensor_tensor_kernelERNS_18TensorIteratorBaseEENKUlvE_clEvENKUlvE8_clEvEUlN3c104HalfES9_E_EEvS5_RKT_EUliE_EEviT1_
        .type           _ZN2at6native18elementwise_kernelILi128ELi4EZNS0_22gpu_kernel_impl_nocastIZZZNS0_50_GLOBAL__N__2680c7bb_12_PowKernel_cu_b2145a98_318424pow_tensor_tensor_kernelERNS_18TensorIteratorBaseEENKUlvE_clEvENKUlvE8_clEvEUlN3c104HalfES9_E_EEvS5_RKT_EUliE_EEviT1_,@function
        .size           _ZN2at6native18elementwise_kernelILi128ELi4EZNS0_22gpu_kernel_impl_nocastIZZZNS0_50_GLOBAL__N__2680c7bb_12_PowKernel_cu_b2145a98_318424pow_tensor_tensor_kernelERNS_18TensorIteratorBaseEENKUlvE_clEvENKUlvE8_clEvEUlN3c104HalfES9_E_EEvS5_RKT_EUliE_EEviT1_,(.L_x_61893 - _ZN2at6native18elementwise_kernelILi128ELi4EZNS0_22gpu_kernel_impl_nocastIZZZNS0_50_GLOBAL__N__2680c7bb_12_PowKernel_cu_b2145a98_318424pow_tensor_tensor_kernelERNS_18TensorIteratorBaseEENKUlvE_clEvENKUlvE8_clEvEUlN3c104HalfES9_E_EEvS5_RKT_EUliE_EEviT1_)
        .other          _ZN2at6native18elementwise_kernelILi128ELi4EZNS0_22gpu_kernel_impl_nocastIZZZNS0_50_GLOBAL__N__2680c7bb_12_PowKernel_cu_b2145a98_318424pow_tensor_tensor_kernelERNS_18TensorIteratorBaseEENKUlvE_clEvENKUlvE8_clEvEUlN3c104HalfES9_E_EEvS5_RKT_EUliE_EEviT1_,@"STO_CUDA_ENTRY STV_DEFAULT"
_ZN2at6native18elementwise_kernelILi128ELi4EZNS0_22gpu_kernel_impl_nocastIZZZNS0_50_GLOBAL__N__2680c7bb_12_PowKernel_cu_b2145a98_318424pow_tensor_tensor_kernelERNS_18TensorIteratorBaseEENKUlvE_clEvENKUlvE8_clEvEUlN3c104HalfES9_E_EEvS5_RKT_EUliE_EEviT1_:
.text._ZN2at6native18elementwise_kernelILi128ELi4EZNS0_22gpu_kernel_impl_nocastIZZZNS0_50_GLOBAL__N__2680c7bb_12_PowKernel_cu_b2145a98_318424pow_tensor_tensor_kernelERNS_18TensorIteratorBaseEENKUlvE_clEvENKUlvE8_clEvEUlN3c104HalfES9_E_EEvS5_RKT_EUliE_EEviT1_:
        /* <DEDUP_REMOVED lines=261> */
.L_x_35076:
[----:B------:R-:W-:-:S04]  /*1050*/  IADD3 R4, P0, R4, c[0x0][0x3d0], RZ ;  /* 0x0000f40004047a10 */ /* 0x000fc80007f1e0ff */
[----:B------:R-:W-:-:S05]  /*1060*/  IADD3.X R5, RZ, c[0x0][0x3d4], RZ, P0, !PT ;  /* 0x0000f500ff057a10 */ /* 0x000fca00007fe4ff */
[----:B------:R-:W2:Y:S01]  /*1070*/  LDG.E.U16 R4, [R4.64] ;  /* 0x0000000404047981 */ /* 0x000ea2000c1e1500 */
[----:B------:R-:W-:-:S04]  /*1080*/  IADD3 R6, P0, R3, c[0x0][0x3d8], RZ ;  /* 0x0000f60003067a10 */ /* 0x000fc80007f1e0ff */
[----:B------:R-:W-:-:S05]  /*1090*/  IADD3.X R7, RZ, c[0x0][0x3dc], RZ, P0, !PT ;  /* 0x0000f700ff077a10 */ /* 0x000fca00007fe4ff */
[----:B------:R-:W3:Y:S01]  /*10a0*/  LDG.E.U16 R6, [R6.64] ;  /* 0x0000000406067981 */ /* 0x000ee2000c1e1500 */
[----:B------:R-:W-:Y:S02]  /*10b0*/  IADD3 R2, P0, R2, c[0x0][0x3c8], RZ ;  /* 0x0000f20002027a10 */ /* 0x000fe40007f1e0ff */
[----:B------:R-:W-:Y:S01]  /*10c0*/  IADD3 R0, R0, 0x80, RZ ;  /* 0x0000008000007810 */ /* 0x000fe20007ffe0ff */
[----:B--2---:R-:W-:-:S06]  /*10d0*/  HADD2.F32 R8, -RZ, R4.H0_H0 ;  /* 0x20000004ff087230 */ /* 0x004fcc0000004100 */
[----:B------:R-:W0:Y:S01]  /*10e0*/  MUFU.LG2 R8, R8 ;  /* 0x0000000800087308 */ /* 0x000e220000000c00 */
[----:B---3--:R-:W-:-:S05]  /*10f0*/  HADD2.F32 R3, -RZ, R6.H0_H0 ;  /* 0x20000006ff037230 */ /* 0x008fca0000004100 */
[----:B0-----:R-:W-:Y:S01]  /*1100*/  FMUL.FTZ R9, R3, R8 ;  /* 0x0000000803097220 */ /* 0x001fe20000410000 */
[----:B------:R-:W-:-:S05]  /*1110*/  IADD3.X R3, RZ, c[0x0][0x3cc], RZ, P0, !PT ;  /* 0x0000f300ff037a10 */ /* 0x000fca00007fe4ff */
[----:B------:R-:W0:Y:S02]  /*1120*/  MUFU.EX2 R9, R9 ;  /* 0x0000000900097308 */ /* 0x000e240000000800 */
[----:B0-----:R-:W-:-:S05]  /*1130*/  F2FP.PACK_AB R5, RZ, R9 ;  /* 0x00000009ff05723e */ /* 0x001fca00000000ff */
[----:B------:R0:W-:Y:S02]  /*1140*/  STG.E.U16 [R2.64], R5 ;  /* 0x0000000502007986 */ /* 0x0001e4000c101504 */
.L_x_35075:
[----:B------:R-:W-:Y:S05]  /*1150*/  BSYNC B0 ;  /* 0x0000000000007941 */ /* 0x000fea0003800000 */
.L_x_35074:
        /* <DEDUP_REMOVED lines=256> */
.L_x_35079:
        /* <DEDUP_REMOVED lines=12> */
[----:B------:R-:W-:Y:S02]  /*2220*/  IADD3.X R3, RZ, c[0x0][0x3cc], RZ, P0, !PT ;  /* 0x0000f300ff037a10 */ /* 0x000fe400007fe4ff */
[----:B------:R-:W-:-:S03]  /*2230*/  ISETP.GE.AND P0, PT, R0, c[0x0][0x160], PT ;  /* 0x0000580000007a0c */ /* 0x000fc60003f06270 */
[----:B------:R-:W0:Y:S02]  /*2240*/  MUFU.EX2 R9, R9 ;  /* 0x0000000900097308 */ /* 0x000e240000000800 */
[----:B0-----:R-:W-:-:S05]  /*2250*/  F2FP.PACK_AB R5, RZ, R9 ;  /* 0x00000009ff05723e */ /* 0x001fca00000000ff */
        /* <DEDUP_REMOVED lines=255> */
.L_x_35080:
        /* <DEDUP_REMOVED lines=16> */
.L_x_35078:
[----:B------:R-:W-:Y:S05]  /*3350*/  BSYNC B0 ;  /* 0x0000000000007941 */ /* 0x000fea0003800000 */
.L_x_35077:
        /* <DEDUP_REMOVED lines=255> */
.L_x_35081:
[----:B------:R-:W-:-:S04]  /*4350*/  IADD3 R4, P0, R4, c[0x0][0x3d0], RZ ;  /* 0x0000f40004047a10 */ /* 0x000fc80007f1e0ff */
[----:B------:R-:W-:-:S05]  /*4360*/  IADD3.X R5, RZ, c[0x0][0x3d4], RZ, P0, !PT ;  /* 0x0000f500ff057a10 */ /* 0x000fca00007fe4ff */
[----:B------:R-:W2:Y:S01]  /*4370*/  LDG.E.U16 R4, [R4.64] ;  /* 0x0000000404047981 */ /* 0x000ea2000c1e1500 */
[----:B------:R-:W-:-:S04]  /*4380*/  IADD3 R6, P0, R3, c[0x0][0x3d8], RZ ;  /* 0x0000f60003067a10 */ /* 0x000fc80007f1e0ff */
[----:B------:R-:W-:-:S05]  /*4390*/  IADD3.X R7, RZ, c[0x0][0x3dc], RZ, P0, !PT ;  /* 0x0000f700ff077a10 */ /* 0x000fca00007fe4ff */
[----:B------:R-:W3:Y:S01]  /*43a0*/  LDG.E.U16 R6, [R6.64] ;  /* 0x0000000406067981 */ /* 0x000ee2000c1e1500 */
[----:B------:R-:W-:Y:S01]  /*43b0*/  IADD3 R2, P0, R2, c[0x0][0x3c8], RZ ;  /* 0x0000f20002027a10 */ /* 0x000fe20007f1e0ff */
[----:B--2---:R-:W-:-:S06]  /*43c0*/  HADD2.F32 R0, -RZ, R4.H0_H0 ;  /* 0x20000004ff007230 */ /* 0x004fcc0000004100 */
[----:B------:R-:W0:Y:S01]  /*43d0*/  MUFU.LG2 R0, R0 ;  /* 0x0000000000007308 */ /* 0x000e220000000c00 */
[----:B---3--:R-:W-:-:S05]  /*43e0*/  HADD2.F32 R3, -RZ, R6.H0_H0 ;  /* 0x20000006ff037230 */ /* 0x008fca0000004100 */
[----:B0-----:R-:W-:Y:S01]  /*43f0*/  FMUL.FTZ R8, R3, R0 ;  /* 0x0000000003087220 */ /* 0x001fe20000410000 */
[----:B------:R-:W-:-:S05]  /*4400*/  IADD3.X R3, RZ, c[0x0][0x3cc], RZ, P0, !PT ;  /* 0x0000f300ff037a10 */ /* 0x000fca00007fe4ff */
[----:B------:R-:W0:Y:S02]  /*4410*/  MUFU.EX2 R8, R8 ;  /* 0x0000000800087308 */ /* 0x000e240000000800 */
[----:B0-----:R-:W-:-:S05]  /*4420*/  F2FP.PACK_AB R5, RZ, R8 ;  /* 0x00000008ff05723e */ /* 0x001fca00000000ff */
[----:B------:R-:W-:Y:S01]  /*4430*/  STG.E.U16 [R2.64], R5 ;  /* 0x0000000502007986 */ /* 0x000fe2000c101504 */
[----:B------:R-:W-:Y:S05]  /*4440*/  EXIT ;  /* 0x000000000000794d */ /* 0x000fea0003800000 */
.L_x_35082:
        /* <DEDUP_REMOVED lines=11> */
.L_x_61893:


//--------------------- .text._ZN2at6native27unrolled_elementwise_kernelIZZZNS0_50_GLOBAL__N__2680c7bb_12_PowKernel_cu_b2145a98_318424pow_tensor_tensor_kernelERNS_18TensorIteratorBaseEENKUlvE_clEvENKUlvE8_clEvEUlN3c104HalfES8_E_St5arrayIPcLm3EELi4E23TrivialOffsetCalculatorILi2EjESD_ILi1EjENS0_6memory15LoadWithoutCastENSG_16StoreWithoutCastEEEviT_T0_T2_T3_T4_T5_ --------------------------
	.section	.text._ZN2at6native27unrolled_elementwise_kernelIZZZNS0_50_GLOBAL__N__2680c7bb_12_PowKernel_cu_b2145a98_318424pow_tensor_tensor_kernelERNS_18TensorIteratorBaseEENKUlvE_clEvENKUlvE8_clEvEUlN3c104HalfES8_E_St5arrayIPcLm3EELi4E23TrivialOffsetCalculatorILi2EjESD_ILi1EjENS0_6memory15LoadWithoutCastENSG_16StoreWithoutCastEEEviT_T0_T2_T3_T4_T5_,"ax",@progbits
	.sectioninfo	@"SHI_REGISTERS=28"
	.align	128
        .global         _ZN2at6native27unrolled_elementwise_kernelIZZZNS0_50_GLOBAL__N__2680c7bb_12_PowKernel_cu_b2145a98_318424pow_tensor_tensor_kernelERNS_18TensorIteratorBaseEENKUlvE_clEvENKUlvE8_clEvEUlN3c104HalfES8_E_St5arrayIPcLm3EELi4E23TrivialOffsetCalculatorILi2EjESD_ILi1EjENS0_6memory15LoadWithoutCastENSG_16StoreWithoutCastEEEviT_T0_T2_T3_T4_T5_
        .type           _ZN2at6native27unrolled_elementwise_kernelIZZZNS0_50_GLOBAL__N__2680c7bb_12_PowKernel_cu_b2145a98_318424pow_tensor_tensor_kernelERNS_18TensorIteratorBaseEENKUlvE_clEvENKUlvE8_clEvEUlN3c104HalfES8_E_St5arrayIPcLm3EELi4E23TrivialOffsetCalculatorILi2EjESD_ILi1EjENS0_6memory15LoadWithoutCastENSG_16StoreWithoutCastEEEviT_T0_T2_T3_T4_T5_,@function
        .size           _ZN2at6native27unrolled_elementwise_kernelIZZZNS0_50_GLOBAL__N__2680c7bb_12_PowKernel_cu_b2145a98_318424pow_tensor_tensor_kernelERNS_18TensorIteratorBaseEENKUlvE_clEvENKUlvE8_clEvEUlN3c104HalfES8_E_St5arrayIPcLm3EELi4E23TrivialOffsetCalculatorILi2EjESD_ILi1EjENS0_6memory15LoadWithoutCastENSG_16StoreWithoutCastEEEviT_T0_T2_T3_T4_T5_,(.L_x_61894 - _ZN2at6native27unrolled_elementwise_kernelIZZZNS0_50_GLOBAL__N__2680c7bb_12_PowKernel_cu_b2145a98_318424pow_tensor_tensor_kernelERNS_18TensorIteratorBaseEENKUlvE_clEvENKUlvE8_clEvEUlN3c104HalfES8_E_St5arrayIPcLm3EELi4E23TrivialOffsetCalculatorILi2EjESD_ILi1EjENS0_6memory15LoadWithoutCastENSG_16StoreWithoutCastEEEviT_T0_T2_T3_T4_T5_)
        .other          _ZN2at6native27unrolled_elementwise_kernelIZZZNS0_50_GLOBAL__N__2680c7bb_12_PowKernel_cu_b2145a98_318424pow_tensor_tensor_kernelERNS_18TensorIteratorBaseEENKUlvE_clEvENKUlvE8_clEvEUlN3c104HalfES8_E_St5arrayIPcLm3EELi4E23TrivialOffsetCalculatorILi2EjESD_ILi1EjENS0_6memory15LoadWithoutCastENSG_16StoreWithoutCastEEEviT_T0_T2_T3_T4_T5_,@"STO_CUDA_ENTRY STV_DEFAULT"
_ZN2at6native27unrolled_elementwise_kernelIZZZNS0_50_GLOBAL__N__2680c7bb_12_PowKernel_cu_b2145a98_318424pow_tensor_tensor_kernelERNS_18TensorIteratorBaseEENKUlvE_clEvENKUlvE8_clEvEUlN3c104HalfES8_E_St5arrayIPcLm3EELi4E23TrivialOffsetCalculatorILi2EjESD_ILi1EjENS0_6memory15LoadWithoutCastENSG_16StoreWithoutCastEEEviT_T0_T2_T3_T4_T5_:
.text._ZN2at6native27unrolled_elementwise_kernelIZZZNS0_50_GLOBAL__N__2680c7bb_12_PowKernel_cu_b2145a98_318424pow_tensor_tensor_kernelERNS_18TensorIteratorBaseEENKUlvE_clEvENKUlvE8_clEvEUlN3c104HalfES8_E_St5arrayIPcLm3EELi4E23TrivialOffsetCalculatorILi2EjESD_ILi1EjENS0_6memory15LoadWithoutCastENSG_16StoreWithoutCastEEEviT_T0_T2_T3_T4_T5_:
        /* <DEDUP_REMOVED lines=16> */
[----:B------:R-:W-:Y:S01]  /*0100*/  @!P1 LEA R10, R0, R7, 0x9 ;  /* 0x00000007000a9211 */ /* 0x000fe200078e48ff */
[----:B------:R-:W-:Y:S01]  /*0110*/  @!P1 IMAD.MOV.U32 R21, RZ, RZ, 0x2 ;  /* 0x00000002ff159424 */ /* 0x000fe200078e00ff */
[----:B------:R-:W-:Y:S01]  /*0120*/  @!P1 IADD3 R7, R7, 0x80, RZ ;  /* 0x0000008007079810 */ /* 0x000fe20007ffe0ff */
[----:B------:R-:W-:-:S03]  /*0130*/  @!P0 IMAD.WIDE.U32 R16, R16, R17, c[0x0][0x180] ;  /* 0x0000600010108625 */ /* 0x000fc600078e0011 */
[C---:B------:R-:W-:Y:S01]  /*0140*/  ISETP.GE.AND P3, PT, R7.reuse, R2, PT ;  /* 0x000000020700720c */ /* 0x040fe20003f66270 */
[----:B------:R-:W-:Y:S01]  /*0150*/  @!P1 IMAD.WIDE.U32 R18, R10, R21, c[0x0][0x178] ;  /* 0x00005e000a129625 */ /* 0x000fe200078e0015 */
[----:B------:R-:W-:Y:S02]  /*0160*/  PRMT R6, RZ, 0x7610, R6 ;  /* 0x00007610ff067816 */ /* 0x000fe40000000006 */
[----:B------:R-:W-:Y:S02]  /*0170*/  PRMT R8, RZ, 0x7610, R8 ;  /* 0x00007610ff087816 */ /* 0x000fe40000000008 */
[----:B------:R1:W3:Y:S07]  /*0180*/  @!P1 LDG.E.U16 R4, [R18.64] ;  /* 0x0000000412049981 */ /* 0x0002ee000c1e1500 */
[----:B------:R-:W-:Y:S01]  /*0190*/  @!P3 IMAD R11, R0, 0x200, R7 ;  /* 0x00000200000bb824 */ /* 0x000fe200078e0207 */
[----:B------:R-:W-:-:S04]  /*01a0*/  @!P3 IADD3 R7, R7, 0x80, RZ ;  /* 0x000000800707b810 */ /* 0x000fc80007ffe0ff */
[----:B------:R-:W-:Y:S02]  /*01b0*/  ISETP.GE.AND P2, PT, R7, R2, PT ;  /* 0x000000020700720c */ /* 0x000fe40003f46270 */
[----:B------:R-:W-:-:S05]  /*01c0*/  @!P3 MOV R22, 0x2 ;  /* 0x000000020016b802 */ /* 0x000fca0000000f00 */
[----:B------:R-:W-:-:S05]  /*01d0*/  @!P3 IMAD.WIDE.U32 R12, R11, R22, c[0x0][0x178] ;  /* 0x00005e000b0cb625 */ /* 0x000fca00078e0016 */
[----:B------:R4:W5:Y:S01]  /*01e0*/  @!P3 LDG.E.U16 R6, [R12.64] ;  /* 0x000000040c06b981 */ /* 0x000962000c1e1500 */
[--C-:B------:R-:W-:Y:S01]  /*01f0*/  @!P2 IMAD R20, R0, 0x200, R7.reuse ;  /* 0x000002000014a824 */ /* 0x100fe200078e0207 */
[----:B------:R-:W-:Y:S01]  /*0200*/  PRMT R7, RZ, 0x7610, R7 ;  /* 0x00007610ff077816 */ /* 0x000fe20000000007 */
[----:B------:R-:W-:-:S05]  /*0210*/  @!P2 IMAD.MOV.U32 R25, RZ, RZ, 0x2 ;  /* 0x00000002ff19a424 */ /* 0x000fca00078e00ff */
[----:B------:R-:W5:Y:S01]  /*0220*/  @!P0 LDG.E.U16 R7, [R16.64] ;  /* 0x0000000410078981 */ /* 0x000f62000c1e1500 */
[----:B0-----:R-:W-:-:S04]  /*0230*/  @!P2 IMAD.WIDE.U32 R14, R20, R25, c[0x0][0x178] ;  /* 0x00005e00140ea625 */ /* 0x001fc800078e0019 */
[----:B-1----:R-:W-:Y:S01]  /*0240*/  @!P1 IMAD.WIDE.U32 R18, R10, R21, c[0x0][0x180] ;  /* 0x000060000a129625 */ /* 0x002fe200078e0015 */
[----:B------:R-:W-:Y:S01]  /*0250*/  PRMT R10, RZ, 0x7610, R10 ;  /* 0x00007610ff0a7816 */ /* 0x000fe2000000000a */
[----:B------:R0:W5:Y:S02]  /*0260*/  @!P2 LDG.E.U16 R8, [R14.64] ;  /* 0x000000040e08a981 */ /* 0x000164000c1e1500 */
[----:B------:R-:W-:Y:S01]  /*0270*/  @!P3 IMAD.WIDE.U32 R22, R11, R22, c[0x0][0x180] ;  /* 0x000060000b16b625 */ /* 0x000fe200078e0016 */
[----:B------:R-:W-:-:S04]  /*0280*/  PRMT R9, RZ, 0x7610, R9 ;  /* 0x00007610ff097816 */ /* 0x000fc80000000009 */
[----:B------:R-:W5:Y:S01]  /*0290*/  @!P3 LDG.E.U16 R10, [R22.64] ;  /* 0x00000004160ab981 */ /* 0x000f62000c1e1500 */
[----:B------:R-:W-:Y:S01]  /*02a0*/  PRMT R11, RZ, 0x7610, R11 ;  /* 0x00007610ff0b7816 */ /* 0x000fe2000000000b */
[----:B------:R-:W-:Y:S02]  /*02b0*/  @!P2 IMAD.WIDE.U32 R20, R20, R25, c[0x0][0x180] ;  /* 0x000060001414a625 */ /* 0x000fe400078e0019 */
[----:B------:R-:W5:Y:S04]  /*02c0*/  @!P1 LDG.E.U16 R9, [R18.64] ;  /* 0x0000000412099981 */ /* 0x000f68000c1e1500 */
[----:B------:R-:W5:Y:S01]  /*02d0*/  @!P2 LDG.E.U16 R11, [R20.64] ;  /* 0x00000004140ba981 */ /* 0x000f62000c1e1500 */
[----:B0-----:R-:W-:-:S04]  /*02e0*/  IADD3 R15, R5, 0x100, RZ ;  /* 0x00000100050f7810 */ /* 0x001fc80007ffe0ff */
[-C--:B------:R-:W-:Y:S02]  /*02f0*/  ISETP.GE.AND P3, PT, R15, R2.reuse, PT ;  /* 0x000000020f00720c */ /* 0x080fe40003f66270 */
[C---:B----4-:R-:W-:Y:S02]  /*0300*/  IADD3 R13, R5.reuse, 0x80, RZ ;  /* 0x00000080050d7810 */ /* 0x050fe40007ffe0ff */
[----:B------:R-:W-:Y:S02]  /*0310*/  IADD3 R15, R5, 0x180, RZ ;  /* 0x00000180050f7810 */ /* 0x000fe40007ffe0ff */
[-C--:B------:R-:W-:Y:S02]  /*0320*/  ISETP.GE.AND P2, PT, R13, R2.reuse, PT ;  /* 0x000000020d00720c */ /* 0x080fe40003f46270 */
[----:B------:R-:W-:Y:S01]  /*0330*/  ISETP.GE.AND P1, PT, R15, R2, PT ;  /* 0x000000020f00720c */ /* 0x000fe20003f26270 */
[----:B------:R-:W-:Y:S01]  /*0340*/  BSSY B0, `(.L_x_35083) ;  /* 0x000002a000007945 */ /* 0x000fe20003800000 */
[----:B--2---:R-:W-:-:S04]  /*0350*/  @!P0 HADD2.F32 R3, -RZ, R3.H0_H0 ;  /* 0x20000003ff038230 */ /* 0x004fc80000004100 */
[----:B------:R-:W0:Y:S05]  /*0360*/  @!P0 MUFU.LG2 R12, R3 ;  /* 0x00000003000c8308 */ /* 0x000e2a0000000c00 */
[----:B---3--:R-:W-:-:S06]  /*0370*/  @!P2 HADD2.F32 R4, -RZ, R4.H0_H0 ;  /* 0x20000004ff04a230 */ /* 0x008fcc0000004100 */
[----:B------:R-:W-:Y:S01]  /*0380*/  @!P2 MUFU.LG2 R4, R4 ;  /* 0x000000040004a308 */ /* 0x000fe20000000c00 */
[----:B-----5:R-:W-:Y:S02]  /*0390*/  @!P3 HADD2.F32 R6, -RZ, R6.H0_H0 ;  /* 0x20000006ff06b230 */ /* 0x020fe40000004100 */
[----:B------:R-:W-:-:S05]  /*03a0*/  @!P0 HADD2.F32 R7, -RZ, R7.H0_H0 ;  /* 0x20000007ff078230 */ /* 0x000fca0000004100 */
[----:B------:R-:W1:Y:S01]  /*03b0*/  @!P3 MUFU.LG2 R15, R6 ;  /* 0x00000006000fb308 */ /* 0x000e620000000c00 */
[----:B0-----:R-:W-:Y:S01]  /*03c0*/  @!P0 FMUL.FTZ R7, R7, R12 ;  /* 0x0000000c07078220 */ /* 0x001fe20000410000 */
[----:B------:R-:W-:-:S06]  /*03d0*/  @!P1 HADD2.F32 R8, -RZ, R8.H0_H0 ;  /* 0x20000008ff089230 */ /* 0x000fcc0000004100 */
[----:B------:R-:W0:Y:S01]  /*03e0*/  @!P0 MUFU.EX2 R7, R7 ;  /* 0x0000000700078308 */ /* 0x000e220000000800 */
[----:B------:R-:W-:-:S07]  /*03f0*/  @!P3 HADD2.F32 R10, -RZ, R10.H0_H0 ;  /* 0x2000000aff0ab230 */ /* 0x000fce0000004100 */
[----:B------:R-:W2:Y:S01]  /*0400*/  @!P1 MUFU.LG2 R8, R8 ;  /* 0x0000000800089308 */ /* 0x000ea20000000c00 */
[----:B-1----:R-:W-:Y:S01]  /*0410*/  @!P3 FMUL.FTZ R10, R10, R15 ;  /* 0x0000000f0a0ab220 */ /* 0x002fe20000410000 */
[----:B------:R-:W-:Y:S01]  /*0420*/  @!P0 MOV R15, 0x2 ;  /* 0x00000002000f8802 */ /* 0x000fe20000000f00 */
[----:B------:R-:W-:Y:S01]  /*0430*/  @!P0 IMAD R6, R0, 0x200, R5 ;  /* 0x0000020000068824 */ /* 0x000fe200078e0205 */
[----:B------:R-:W-:Y:S01]  /*0440*/  @!P2 HADD2.F32 R9, -RZ, R9.H0_H0 ;  /* 0x20000009ff09a230 */ /* 0x000fe20000004100 */
[----:B0-----:R-:W-:Y:S02]  /*0450*/  @!P0 F2FP.PACK_AB R3, RZ, R7 ;  /* 0x00000007ff03823e */ /* 0x001fe400000000ff */
[----:B------:R-:W-:Y:S01]  /*0460*/  @!P0 IMAD.WIDE.U32 R6, R6, R15, c[0x0][0x170] ;  /* 0x00005c0006068625 */ /* 0x000fe200078e000f */
[----:B------:R-:W-:-:S03]  /*0470*/  @!P1 HADD2.F32 R11, -RZ, R11.H0_H0 ;  /* 0x2000000bff0b9230 */ /* 0x000fc60000004100 */
[----:B------:R-:W-:Y:S01]  /*0480*/  @!P2 FMUL.FTZ R9, R9, R4 ;  /* 0x000000040909a220 */ /* 0x000fe20000410000 */
[----:B------:R0:W-:Y:S01]  /*0490*/  @!P0 STG.E.U16 [R6.64], R3 ;  /* 0x0000000306008986 */ /* 0x0001e2000c101504 */
[----:B------:R-:W-:Y:S02]  /*04a0*/  @!P0 IMAD.MOV.U32 R5, RZ, RZ, R13 ;  /* 0x000000ffff058224 */ /* 0x000fe400078e000d */
[----:B--2---:R-:W-:Y:S01]  /*04b0*/  @!P1 FMUL.FTZ R11, R11, R8 ;  /* 0x000000080b0b9220 */ /* 0x004fe20000410000 */
[----:B------:R-:W1:Y:S02]  /*04c0*/  @!P3 MUFU.EX2 R10, R10 ;  /* 0x0000000a000ab308 */ /* 0x000e640000000800 */
[----:B------:R-:W-:-:S06]  /*04d0*/  ISETP.GE.AND P4, PT, R5, R2, PT ;  /* 0x000000020500720c */ /* 0x000fcc0003f86270 */
[----:B------:R-:W2:Y:S08]  /*04e0*/  @!P2 MUFU.EX2 R9, R9 ;  /* 0x000000090009a308 */ /* 0x000eb00000000800 */
[----:B------:R-:W3:Y:S01]  /*04f0*/  @!P1 MUFU.EX2 R11, R11 ;  /* 0x0000000b000b9308 */ /* 0x000ee20000000800 */
[----:B-1----:R-:W-:Y:S02]  /*0500*/  @!P3 F2FP.PACK_AB R10, RZ, R10 ;  /* 0x0000000aff0ab23e */ /* 0x002fe400000000ff */
[----:B--2---:R-:W-:Y:S01]  /*0510*/  @!P2 F2FP.PACK_AB R9, RZ, R9 ;  /* 0x00000009ff09a23e */ /* 0x004fe200000000ff */
        /* <DEDUP_REMOVED lines=12> */
.L_x_35084:
[----:B0-----:R-:W-:Y:S05]  /*05e0*/  BSYNC B0 ;  /* 0x0000000000007941 */ /* 0x001fea0003800000 */
.L_x_35083:
        /* <DEDUP_REMOVED lines=8> */
.L_x_35085:
        /* <DEDUP_REMOVED lines=9> */
.L_x_61894:


//--------------------- .text._ZN2at6native29vectorized_elementwise_kernelILi2EZZZNS0_50_GLOBAL__N__2680c7bb_12_PowKernel_cu_b2145a98_318424pow_tensor_tensor_kernelERNS_18TensorIteratorBaseEENKUlvE_clEvENKUlvE8_clEvEUlN3c104HalfES8_E_St5arrayIPcLm3EEEEviT0_T1_ --------------------------
	.section	.text._ZN2at6native29vectorized_elementwise_kernelILi2EZZZNS0_50_GLOBAL__N__2680c7bb_12_PowKernel_cu_b2145a98_318424pow_tensor_tensor_kernelERNS_18TensorIteratorBaseEENKUlvE_clEvENKUlvE8_clEvEUlN3c104HalfES8_E_St5arrayIPcLm3EEEEviT0_T1_,"ax",@progbits
	.sectioninfo	@"SHI_REGISTERS=32"
	.align	128
        .global         _ZN2at6native29vectorized_elementwise_kernelILi2EZZZNS0_50_GLOBAL__N__2680c7bb_12_PowKernel_cu_b2145a98_318424pow_tensor_tensor_kernelERNS_18TensorIteratorBaseEENKUlvE_clEvENKUlvE8_clEvEUlN3c104HalfES8_E_St5arrayIPcLm3EEEEviT0_T1_
        .type           _ZN2at6native29vectorized_elementwise_kernelILi2EZZZNS0_50_GLOBAL__N__2680c7bb_12_PowKernel_cu_b2145a98_318424pow_tensor_tensor_kernelERNS_18TensorIteratorBaseEENKUlvE_clEvENKUlvE8_clEvEUlN3c104HalfES8_E_St5arrayIPcLm3EEEEviT0_T1_,@function
        .size           _ZN2at6native29vectorized_elementwise_kernelILi2EZZZNS0_50_GLOBAL__N__2680c7bb_12_PowKernel_cu_b2145a98_318424pow_tensor_tensor_kernelERNS_18TensorIteratorBaseEENKUlvE_clEvENKUlvE8_clEvEUlN3c104HalfES8_E_St5arrayIPcLm3EEEEviT0_T1_,(.L_x_61895 - _ZN2at6native29vectorized_elementwise_kernelILi2EZZZNS0_50_GLOBAL__N__2680c7bb_12_PowKernel_cu_b2145a98_318424pow_tensor_tensor_kernelERNS_18TensorIteratorBaseEENKUlvE_clEvENKUlvE8_clEvEUlN3c104HalfES8_E_St5arrayIPcLm3EEEEviT0_T1_)
        .other          _ZN2at6native29vectorized_elementwise_kernelILi2EZZZNS0_50_GLOBAL__N__2680c7bb_12_PowKernel_cu_b2145a98_318424pow_tensor_tensor_kernelERNS_18TensorIteratorBaseEENKUlvE_clEvENKUlvE8_clEvEUlN3c104HalfES8_E_St5arrayIPcLm3EEEEviT0_T1_,@"STO_CUDA_ENTRY STV_DEFAULT"
_ZN2at6native29vectorized_elementwise_kernelILi2EZZZNS0_50_GLOBAL__N__2680c7bb_12_PowKernel_cu_b2145a98_318424pow_tensor_tensor_kernelERNS_18TensorIteratorBaseEENKUlvE_clEvENKUlvE8_clEvEUlN3c104HalfES8_E_St5arrayIPcLm3EEEEviT0_T1_:
.text._ZN2at6native29vectorized_elementwise_kernelILi2EZZZNS0_50_GLOBAL__N__2680c7bb_12_PowKernel_cu_b2145a98_318424pow_tensor_tensor_kernelERNS_18TensorIteratorBaseEENKUlvE_clEvENKUlvE8_clEvEUlN3c104HalfES8_E_St5arrayIPcLm3EEEEviT0_T1_:
        /* <DEDUP_REMOVED lines=11> */
[----:B------:R-:W2:Y:S01]  /*00b0*/  LDG.E R13, [R6.64+0x200] ;  /* 0x00020004060d7981 */ /* 0x000ea2000c1e1900 */
[----:B------:R-:W-:-:S03]  /*00c0*/  IMAD.WIDE R4, R10, R3, c[0x0][0x180] ;  /* 0x000060000a047625 */ /* 0x000fc600078e0203 */
[----:B------:R-:W3:Y:S04]  /*00d0*/  LDG.E R20, [R6.64+0x400] ;  /* 0x0004000406147981 */ /* 0x000ee8000c1e1900 */
[----:B------:R-:W4:Y:S01]  /*00e0*/  LDG.E R18, [R6.64] ;  /* 0x0000000406127981 */ /* 0x000f22000c1e1900 */
[----:B------:R-:W-:-:S03]  /*00f0*/  IMAD.WIDE.U32 R16, R0, 0x4, R4 ;  /* 0x0000000400107825 */ /* 0x000fc600078e0004 */
[----:B------:R-:W5:Y:S04]  /*0100*/  LDG.E R8, [R6.64+0x600] ;  /* 0x0006000406087981 */ /* 0x000f68000c1e1900 */
[----:B------:R-:W5:Y:S04]  /*0110*/  LDG.E R4, [R16.64+0x200] ;  /* 0x0002000410047981 */ /* 0x000f68000c1e1900 */
[----:B------:R0:W5:Y:S04]  /*0120*/  LDG.E R2, [R16.64+0x400] ;  /* 0x0004000410027981 */ /* 0x000168000c1e1900 */
[----:B------:R0:W5:Y:S04]  /*0130*/  LDG.E R9, [R16.64] ;  /* 0x0000000410097981 */ /* 0x000168000c1e1900 */
[----:B------:R0:W5:Y:S01]  /*0140*/  LDG.E R5, [R16.64+0x600] ;  /* 0x0006000410057981 */ /* 0x000162000c1e1900 */
[----:B--2---:R-:W-:-:S02]  /*0150*/  HADD2.F32 R14, -RZ, R13.H0_H0 ;  /* 0x2000000dff0e7230 */ /* 0x004fc40000004100 */
[----:B------:R-:W-:Y:S02]  /*0160*/  HADD2.F32 R13, -RZ, R13.H1_H1 ;  /* 0x3000000dff0d7230 */ /* 0x000fe40000004100 */
[----:B---3--:R-:W-:-:S04]  /*0170*/  HADD2.F32 R11, -RZ, R20.H0_H0 ;  /* 0x20000014ff0b7230 */ /* 0x008fc80000004100 */
[----:B------:R-:W1:Y:S01]  /*0180*/  MUFU.LG2 R13, R13 ;  /* 0x0000000d000d7308 */ /* 0x000e620000000c00 */
[----:B----4-:R-:W-:Y:S02]  /*0190*/  HADD2.F32 R12, -RZ, R18.H0_H0 ;  /* 0x20000012ff0c7230 */ /* 0x010fe40000004100 */
[--C-:B-----5:R-:W-:Y:S02]  /*01a0*/  HADD2.F32 R6, -RZ, R8.reuse.H0_H0 ;  /* 0x20000008ff067230 */ /* 0x120fe40000004100 */
[----:B------:R-:W-:-:S03]  /*01b0*/  HADD2.F32 R8, -RZ, R8.H1_H1 ;  /* 0x30000008ff087230 */ /* 0x000fc60000004100 */
[----:B------:R-:W2:Y:S01]  /*01c0*/  MUFU.LG2 R11, R11 ;  /* 0x0000000b000b7308 */ /* 0x000ea20000000c00 */
[----:B------:R-:W-:Y:S02]  /*01d0*/  HADD2.F32 R18, -RZ, R18.H1_H1 ;  /* 0x30000012ff127230 */ /* 0x000fe40000004100 */
[----:B------:R-:W-:-:S05]  /*01e0*/  HADD2.F32 R7, -RZ, R20.H1_H1 ;  /* 0x30000014ff077230 */ /* 0x000fca0000004100 */
[----:B------:R3:W4:Y:S01]  /*01f0*/  MUFU.LG2 R15, R12 ;  /* 0x0000000c000f7308 */ /* 0x0007220000000c00 */
[----:B0-----:R-:W-:-:S07]  /*0200*/  HADD2.F32 R16, -RZ, R4.H1_H1 ;  /* 0x30000004ff107230 */ /* 0x001fce0000004100 */
[----:B------:R-:W0:Y:S01]  /*0210*/  MUFU.LG2 R19, R18 ;  /* 0x0000001200137308 */ /* 0x000e220000000c00 */
[----:B-1----:R-:W-:Y:S01]  /*0220*/  FMUL.FTZ R13, R16, R13 ;  /* 0x0000000d100d7220 */ /* 0x002fe20000410000 */
[----:B------:R-:W-:-:S06]  /*0230*/  HADD2.F32 R16, -RZ, R2.H0_H0 ;  /* 0x20000002ff107230 */ /* 0x000fcc0000004100 */
[----:B------:R-:W1:Y:S01]  /*0240*/  MUFU.LG2 R6, R6 ;  /* 0x0000000600067308 */ /* 0x000e620000000c00 */
[----:B---3--:R-:W-:-:S07]  /*0250*/  HADD2.F32 R12, -RZ, R9.H0_H0 ;  /* 0x20000009ff0c7230 */ /* 0x008fce0000004100 */
[----:B------:R-:W3:Y:S01]  /*0260*/  MUFU.LG2 R8, R8 ;  /* 0x0000000800087308 */ /* 0x000ee20000000c00 */
[----:B--2---:R-:W-:-:S07]  /*0270*/  FMUL.FTZ R16, R16, R11 ;  /* 0x0000000b10107220 */ /* 0x004fce0000410000 */
[----:B------:R-:W2:Y:S08]  /*0280*/  MUFU.LG2 R14, R14 ;  /* 0x0000000e000e7308 */ /* 0x000eb00000000c00 */
[----:B------:R-:W5:Y:S01]  /*0290*/  MUFU.LG2 R7, R7 ;  /* 0x0000000700077308 */ /* 0x000f620000000c00 */
[----:B----4-:R-:W-:Y:S01]  /*02a0*/  FMUL.FTZ R15, R12, R15 ;  /* 0x0000000f0c0f7220 */ /* 0x010fe20000410000 */
[----:B------:R-:W-:-:S02]  /*02b0*/  HADD2.F32 R11, -RZ, R5.H0_H0 ;  /* 0x20000005ff0b7230 */ /* 0x000fc40000004100 */
[----:B------:R-:W-:Y:S02]  /*02c0*/  HADD2.F32 R12, -RZ, R9.H1_H1 ;  /* 0x30000009ff0c7230 */ /* 0x000fe40000004100 */
[----:B------:R-:W-:Y:S02]  /*02d0*/  HADD2.F32 R5, -RZ, R5.H1_H1 ;  /* 0x30000005ff057230 */ /* 0x000fe40000004100 */
[----:B------:R-:W-:Y:S02]  /*02e0*/  HADD2.F32 R17, -RZ, R4.H0_H0 ;  /* 0x20000004ff117230 */ /* 0x000fe40000004100 */
[----:B------:R-:W-:Y:S01]  /*02f0*/  HADD2.F32 R2, -RZ, R2.H1_H1 ;  /* 0x30000002ff027230 */ /* 0x000fe20000004100 */
[----:B0-----:R-:W-:Y:S02]  /*0300*/  FMUL.FTZ R12, R12, R19 ;  /* 0x000000130c0c7220 */ /* 0x001fe40000410000 */
[----:B-1----:R-:W-:Y:S02]  /*0310*/  FMUL.FTZ R6, R11, R6 ;  /* 0x000000060b067220 */ /* 0x002fe40000410000 */
[----:B---3--:R-:W-:-:S02]  /*0320*/  FMUL.FTZ R5, R5, R8 ;  /* 0x0000000805057220 */ /* 0x008fc40000410000 */
[----:B--2---:R-:W-:Y:S02]  /*0330*/  FMUL.FTZ R14, R17, R14 ;  /* 0x0000000e110e7220 */ /* 0x004fe40000410000 */
[----:B-----5:R-:W-:Y:S01]  /*0340*/  FMUL.FTZ R2, R2, R7 ;  /* 0x0000000702027220 */ /* 0x020fe20000410000 */
        /* <DEDUP_REMOVED lines=9> */
[----:B0-----:R-:W-:-:S02]  /*03e0*/  F2FP.PACK_AB R9, R12, R9 ;  /* 0x000000090c09723e */ /* 0x001fc400000000ff */
[----:B-1----:R-:W-:Y:S02]  /*03f0*/  F2FP.PACK_AB R13, R13, R4 ;  /* 0x000000040d0d723e */ /* 0x002fe400000000ff */
[----:B--2---:R-:W-:Y:S01]  /*0400*/  F2FP.PACK_AB R7, R7, R16 ;  /* 0x000000100707723e */ /* 0x004fe200000000ff */
[----:B------:R-:W-:Y:S01]  /*0410*/  IMAD.WIDE R10, R0, 0x4, R10 ;  /* 0x00000004000a7825 */ /* 0x000fe200078e020a */
[----:B---3--:R-:W-:-:S04]  /*0420*/  F2FP.PACK_AB R3, R5, R6 ;  /* 0x000000060503723e */ /* 0x008fc800000000ff */
[----:B------:R-:W-:Y:S04]  /*0430*/  STG.E [R10.64], R9 ;  /* 0x000000090a007986 */ /* 0x000fe8000c101904 */
[----:B------:R-:W-:Y:S04]  /*0440*/  STG.E [R10.64+0x200], R13 ;  /* 0x0002000d0a007986 */ /* 0x000fe8000c101904 */
[----:B------:R-:W-:Y:S04]  /*0450*/  STG.E [R10.64+0x400], R7 ;  /* 0x000400070a007986 */ /* 0x000fe8000c101904 */
[----:B------:R-:W-:Y:S01]  /*0460*/  STG.E [R10.64+0x600], R3 ;  /* 0x000600030a007986 */ /* 0x000fe2000c101904 */
[----:B------:R-:W-:Y:S05]  /*0470*/  EXIT ;  /* 0x000000000000794d */ /* 0x000fea0003800000 */
.L_x_35086:
        /* <DEDUP_REMOVED lines=21> */
[----:B------:R-:W-:-:S04]  /*05d0*/  @!P3 IMAD.MOV.U32 R7, RZ, RZ, 0x2 ;  /* 0x00000002ff07b424 */ /* 0x000fc800078e00ff */
[----:B------:R-:W-:-:S05]  /*05e0*/  @!P3 IMAD.WIDE.U32 R26, R0, R7, c[0x0][0x178] ;  /* 0x00005e00001ab625 */ /* 0x000fca00078e0007 */
[----:B------:R1:W3:Y:S03]  /*05f0*/  @!P3 LDG.E.U16 R14, [R26.64] ;  /* 0x000000041a0eb981 */ /* 0x0002e6000c1e1500 */
[----:B------:R-:W-:Y:S01]  /*0600*/  @!P1 IMAD.IADD R8, R10, 0x1, R29 ;  /* 0x000000010a089824 */ /* 0x000fe200078e021d */
[----:B------:R-:W-:-:S04]  /*0610*/  @!P1 IADD3 R29, R29, 0x80, RZ ;  /* 0x000000801d1d9810 */ /* 0x000fc80007ffe0ff */
[----:B------:R-:W-:Y:S01]  /*0620*/  ISETP.GE.AND P2, PT, R29, R11, PT ;  /* 0x0000000b1d00720c */ /* 0x000fe20003f46270 */
[----:B------:R-:W-:Y:S01]  /*0630*/  @!P4 IMAD.MOV.U32 R25, RZ, RZ, 0x2 ;  /* 0x00000002ff19c424 */ /* 0x000fe200078e00ff */
[----:B------:R-:W-:Y:S01]  /*0640*/  PRMT R16, RZ, 0x7610, R16 ;  /* 0x00007610ff107816 */ /* 0x000fe20000000010 */
[----:B0-----:R-:W-:Y:S01]  /*0650*/  @!P3 IMAD.WIDE.U32 R2, R0, R7, c[0x0][0x180] ;  /* 0x000060000002b625 */ /* 0x001fe200078e0007 */
[----:B------:R-:W-:-:S03]  /*0660*/  PRMT R13, RZ, 0x7610, R13 ;  /* 0x00007610ff0d7816 */ /* 0x000fc6000000000d */
[CC--:B------:R-:W-:Y:S01]  /*0670*/  @!P4 IMAD.WIDE.U32 R22, R24.reuse, R25.reuse, c[0x0][0x178] ;  /* 0x00005e001816c625 */ /* 0x0c0fe200078e0019 */
[----:B------:R0:W4:Y:S03]  /*0680*/  @!P3 LDG.E.U16 R16, [R2.64] ;  /* 0x000000040210b981 */ /* 0x000126000c1e1500 */
[----:B------:R-:W-:Y:S01]  /*0690*/  @!P4 IMAD.WIDE.U32 R24, R24, R25, c[0x0][0x180] ;  /* 0x000060001818c625 */ /* 0x000fe200078e0019 */
[----:B------:R5:W4:Y:S03]  /*06a0*/  @!P4 LDG.E.U16 R18, [R22.64] ;  /* 0x000000041612c981 */ /* 0x000b26000c1e1500 */
[----:B-1----:R-:W-:Y:S01]  /*06b0*/  @!P2 IMAD.IADD R26, R10, 0x1, R29 ;  /* 0x000000010a1aa824 */ /* 0x002fe200078e021d */
[----:B------:R-:W-:Y:S01]  /*06c0*/  @!P2 IADD3 R29, R29, 0x80, RZ ;  /* 0x000000801d1da810 */ /* 0x000fe20007ffe0ff */
[----:B------:R1:W4:Y:S03]  /*06d0*/  @!P4 LDG.E.U16 R13, [R24.64] ;  /* 0x00000004180dc981 */ /* 0x000326000c1e1500 */
[----:B------:R-:W-:Y:S01]  /*06e0*/  ISETP.GE.AND P4, PT, R29, R11, PT ;  /* 0x0000000b1d00720c */ /* 0x000fe20003f86270 */
[----:B------:R-:W-:Y:S01]  /*06f0*/  @!P0 IMAD.WIDE.U32 R4, R4, R5, c[0x0][0x180] ;  /* 0x0000600004048625 */ /* 0x000fe200078e0005 */
[----:B------:R-:W-:-:S03]  /*0700*/  PRMT R15, RZ, 0x7610, R15 ;  /* 0x00007610ff0f7816 */ /* 0x000fc6000000000f */
[----:B------:R-:W-:-:S03]  /*0710*/  @!P5 IMAD.MOV.U32 R9, RZ, RZ, 0x2 ;  /* 0x00000002ff09d424 */ /* 0x000fc600078e00ff */
[----:B------:R0:W4:Y:S01]  /*0720*/  @!P0 LDG.E.U16 R15, [R4.64] ;  /* 0x00000004040f8981 */ /* 0x000122000c1e1500 */
[----:B------:R-:W-:-:S04]  /*0730*/  PRMT R19, RZ, 0x7610, R19 ;  /* 0x00007610ff137816 */ /* 0x000fc80000000013 */
[----:B-----5:R-:W-:Y:S01]  /*0740*/  @!P4 IMAD.IADD R22, R10, 0x1, R29 ;  /* 0x000000010a16c824 */ /* 0x020fe200078e021d */
[----:B------:R-:W-:Y:S01]  /*0750*/  @!P4 IADD3 R29, R29, 0x80, RZ ;  /* 0x000000801d1dc810 */ /* 0x000fe20007ffe0ff */
[----:B0-----:R-:W-:-:S04]  /*0760*/  @!P5 IMAD.WIDE.U32 R4, R6, R9, c[0x0][0x178] ;  /* 0x00005e000604d625 */ /* 0x001fc800078e0009 */
[----:B------:R-:W-:Y:S01]  /*0770*/  @!P5 IMAD.WIDE.U32 R6, R6, R9, c[0x0][0x180] ;  /* 0x000060000606d625 */ /* 0x000fe200078e0009 */
[----:B------:R-:W-:Y:S02]  /*0780*/  @!P1 MOV R9, 0x2 ;  /* 0x0000000200099802 */ /* 0x000fe40000000f00 */
[----:B------:R-:W-:Y:S02]  /*0790*/  ISETP.GE.AND P3, PT, R29, R11, PT ;  /* 0x0000000b1d00720c */ /* 0x000fe40003f66270 */
[----:B------:R-:W-:Y:S01]  /*07a0*/  PRMT R0, RZ, 0x7610, R0 ;  /* 0x00007610ff007816 */ /* 0x000fe20000000000 */
[----:B------:R-:W-:Y:S01]  /*07b0*/  @!P1 IMAD.WIDE.U32 R2, R8, R9, c[0x0][0x178] ;  /* 0x00005e0008029625 */ /* 0x000fe200078e0009 */
[----:B------:R-:W-:Y:S01]  /*07c0*/  PRMT R12, RZ, 0x7610, R12 ;  /* 0x00007610ff0c7816 */ /* 0x000fe2000000000c */
[----:B------:R0:W5:Y:S02]  /*07d0*/  @!P5 LDG.E.U16 R19, [R6.64] ;  /* 0x000000040613d981 */ /* 0x000164000c1e1500 */
[----:B-1----:R-:W-:Y:S01]  /*07e0*/  @!P4 IMAD.MOV.U32 R25, RZ, RZ, 0x2 ;  /* 0x00000002ff19c424 */ /* 0x002fe200078e00ff */
[----:B------:R-:W-:Y:S01]  /*07f0*/  PRMT R24, RZ, 0x7610, R24 ;  /* 0x00007610ff187816 */ /* 0x000fe20000000018 */
[----:B------:R-:W-:Y:S01]  /*0800*/  @!P2 IMAD.MOV.U32 R27, RZ, RZ, 0x2 ;  /* 0x00000002ff1ba424 */ /* 0x000fe200078e00ff */
[----:B------:R1:W5:Y:S01]  /*0810*/  @!P1 LDG.E.U16 R0, [R2.64] ;  /* 0x0000000402009981 */ /* 0x000362000c1e1500 */
[----:B------:R-:W-:-:S03]  /*0820*/  PRMT R21, RZ, 0x7610, R21 ;  /* 0x00007610ff157816 */ /* 0x000fc60000000015 */
[----:B------:R1:W5:Y:S01]  /*0830*/  @!P5 LDG.E.U16 R12, [R4.64] ;  /* 0x00000004040cd981 */ /* 0x000362000c1e1500 */
[----:B0-----:R-:W-:-:S04]  /*0840*/  @!P1 IMAD.WIDE.U32 R6, R8, R9, c[0x0][0x180] ;  /* 0x0000600008069625 */ /* 0x001fc800078e0009 */
[----:B------:R-:W-:-:S04]  /*0850*/  @!P4 IMAD.WIDE.U32 R8, R22, R25, c[0x0][0x178] ;  /* 0x00005e001608c625 */ /* 0x000fc800078e0019 */
[----:B-1----:R-:W-:Y:S01]  /*0860*/  @!P2 IMAD.WIDE.U32 R4, R26, R27, c[0x0][0x178] ;  /* 0x00005e001a04a625 */ /* 0x002fe200078e001b */
[----:B------:R0:W5:Y:S04]  /*0870*/  @!P4 LDG.E.U16 R24, [R8.64] ;  /* 0x000000040818c981 */ /* 0x000168000c1e1500 */
[----:B------:R1:W5:Y:S01]  /*0880*/  @!P2 LDG.E.U16 R21, [R4.64] ;  /* 0x000000040415a981 */ /* 0x000362000c1e1500 */
[--C-:B0-----:R-:W-:Y:S02]  /*0890*/  @!P3 IMAD.IADD R9, R10, 0x1, R29.reuse ;  /* 0x000000010a09b824 */ /* 0x101fe400078e021d */
[----:B------:R-:W-:Y:S01]  /*08a0*/  @!P3 IMAD.MOV.U32 R8, RZ, RZ, 0x2 ;  /* 0x00000002ff08b424 */ /* 0x000fe200078e00ff */
[----:B------:R-:W-:-:S03]  /*08b0*/  PRMT R29, RZ, 0x7610, R29 ;  /* 0x00007610ff1d7816 */ /* 0x000fc6000000001d */
[----:B-1----:R-:W-:Y:S01]  /*08c0*/  @!P3 IMAD.WIDE.U32 R4, R9, R8, c[0x0][0x178] ;  /* 0x00005e000904b625 */ /* 0x002fe200078e0008 */
[----:B------:R-:W-:-:S04]  /*08d0*/  PRMT R23, RZ, 0x7610, R23 ;  /* 0x00007610ff177816 */ /* 0x000fc80000000017 */
[----:B------:R0:W5:Y:S01]  /*08e0*/  @!P3 LDG.E.U16 R29, [R4.64] ;  /* 0x00000004041db981 */ /* 0x000162000c1e1500 */
[----:B------:R-:W-:Y:S01]  /*08f0*/  @!P2 IMAD.WIDE.U32 R2, R26, R27, c[0x0][0x180] ;  /* 0x000060001a02a625 */ /* 0x000fe200078e001b */
[----:B------:R-:W-:Y:S02]  /*0900*/  PRMT R26, RZ, 0x7610, R26 ;  /* 0x00007610ff1a7816 */ /* 0x000fe4000000001a */
[----:B------:R1:W5:Y:S01]  /*0910*/  @!P1 LDG.E.U16 R23, [R6.64] ;  /* 0x0000000406179981 */ /* 0x000362000c1e1500 */
[----:B------:R-:W-:Y:S01]  /*0920*/  PRMT R28, RZ, 0x7610, R28 ;  /* 0x00007610ff1c7816 */ /* 0x000fe2000000001c */
[----:B------:R-:W-:-:S05]  /*0930*/  @!P3 IMAD.WIDE.U32 R8, R9, R8, c[0x0][0x180] ;  /* 0x000060000908b625 */ /* 0x000fca00078e0008 */
[----:B------:R0:W5:Y:S01]  /*0940*/  @!P2 LDG.E.U16 R28, [R2.64] ;  /* 0x00000004021ca981 */ /* 0x000162000c1e1500 */
[----:B-1----:R-:W-:Y:S01]  /*0950*/  @!P4 IMAD.WIDE.U32 R6, R22, R25, c[0x0][0x180] ;  /* 0x000060001606c625 */ /* 0x002fe200078e0019 */
[----:B------:R-:W-:-:S04]  /*0960*/  PRMT R22, RZ, 0x7610, R22 ;  /* 0x00007610ff167816 */ /* 0x000fc80000000016 */
[----:B------:R1:W5:Y:S04]  /*0970*/  @!P4 LDG.E.U16 R26, [R6.64] ;  /* 0x00000004061ac981 */ /* 0x000368000c1e1500 */
[----:B------:R1:W5:Y:S01]  /*0980*/  @!P3 LDG.E.U16 R22, [R8.64] ;  /* 0x000000040816b981 */ /* 0x000362000c1e1500 */
[----:B0-----:R-:W-:-:S04]  /*0990*/  IADD3 R2, R17, 0x80, RZ ;  /* 0x0000008011027810 */ /* 0x001fc80007ffe0ff */
[----:B------:R-:W-:Y:S02]  /*09a0*/  ISETP.GE.AND P5, PT, R2, R11, PT ;  /* 0x0000000b0200720c */ /* 0x000fe40003fa6270 */
[----:B-1----:R-:W-:-:S04]  /*09b0*/  IADD3 R6, R17, 0x200, RZ ;  /* 0x0000020011067810 */ /* 0x002fc80007ffe0ff */
[-C--:B------:R-:W-:Y:S02]  /*09c0*/  ISETP.GE.AND P3, PT, R6, R11.reuse, PT ;  /* 0x0000000b0600720c */ /* 0x080fe40003f66270 */
[C---:B------:R-:W-:Y:S02]  /*09d0*/  IADD3 R6, R17.reuse, 0x280, RZ ;  /* 0x0000028011067810 */ /* 0x040fe40007ffe0ff */
[C---:B------:R-:W-:Y:S02]  /*09e0*/  IADD3 R4, R17.reuse, 0x100, RZ ;  /* 0x0000010011047810 */ /* 0x040fe40007ffe0ff */
[-C--:B------:R-:W-:Y:S02]  /*09f0*/  ISETP.GE.AND P4, PT, R6, R11.reuse, PT ;  /* 0x0000000b0600720c */ /* 0x080fe40003f86270 */
[----:B------:R-:W-:Y:S02]  /*0a00*/  IADD3 R6, R17, 0x300, RZ ;  /* 0x0000030011067810 */ /* 0x000fe40007ffe0ff */
[----:B------:R-:W-:-:S02]  /*0a10*/  ISETP.GE.AND P1, PT, R4, R11, PT ;  /* 0x0000000b0400720c */ /* 0x000fc40003f26270 */
[C---:B------:R-:W-:Y:S02]  /*0a20*/  IADD3 R4, R17.reuse, 0x180, RZ ;  /* 0x0000018011047810 */ /* 0x040fe40007ffe0ff */
[----:B------:R-:W-:Y:S02]  /*0a30*/  IADD3 R8, R17, 0x380, RZ ;  /* 0x0000038011087810 */ /* 0x000fe40007ffe0ff */
[-C--:B------:R-:W-:Y:S02]  /*0a40*/  ISETP.GE.AND P6, PT, R6, R11.reuse, PT ;  /* 0x0000000b0600720c */ /* 0x080fe40003fc6270 */
[----:B------:R-:W-:Y:S01]  /*0a50*/  ISETP.GE.AND P2, PT, R4, R11, PT ;  /* 0x0000000b0400720c */ /* 0x000fe20003f46270 */
[----:B------:R-:W-:Y:S01]  /*0a60*/  BSSY B0, `(.L_x_35087) ;  /* 0x0000066000007945 */ /* 0x000fe20003800000 */
[----:B------:R-:W-:Y:S01]  /*0a70*/  BSSY B1, `(.L_x_35088) ;  /* 0x000005e000017945 */ /* 0x000fe20003800000 */
[----:B--2---:R-:W-:-:S06]  /*0a80*/  @!P0 HADD2.F32 R20, -RZ, R20.H0_H0 ;  /* 0x20000014ff148230 */ /* 0x004fcc0000004100 */
[----:B------:R-:W-:Y:S01]  /*0a90*/  @!P0 MUFU.LG2 R20, R20 ;  /* 0x0000001400148308 */ /* 0x000fe20000000c00 */
[----:B---3--:R-:W-:-:S07]  /*0aa0*/  @!P5 HADD2.F32 R14, -RZ, R14.H0_H0 ;  /* 0x2000000eff0ed230 */ /* 0x008fce0000004100 */
[----:B------:R-:W0:Y:S01]  /*0ab0*/  @!P5 MUFU.LG2 R5, R14 ;  /* 0x0000000e0005d308 */ /* 0x000e220000000c00 */
[----:B----4-:R-:W-:-:S05]  /*0ac0*/  @!P5 HADD2.F32 R16, -RZ, R16.H0_H0 ;  /* 0x20000010ff10d230 */ /* 0x010fca0000004100 */
[----:B0-----:R-:W-:-:S06]  /*0ad0*/  @!P5 FMUL.FTZ R16, R16, R5 ;  /* 0x000000051010d220 */ /* 0x001fcc0000410000 */
[----:B------:R-:W0:Y:S01]  /*0ae0*/  @!P5 MUFU.EX2 R16, R16 ;  /* 0x000000100010d308 */ /* 0x000e220000000800 */
[----:B------:R-:W-:Y:S02]  /*0af0*/  @!P1 HADD2.F32 R18, -RZ, R18.H0_H0 ;  /* 0x20000012ff129230 */ /* 0x000fe40000004100 */
[----:B------:R-:W-:-:S05]  /*0b00*/  @!P0 HADD2.F32 R15, -RZ, R15.H0_H0 ;  /* 0x2000000fff0f8230 */ /* 0x000fca0000004100 */
[----:B------:R-:W-:Y:S01]  /*0b10*/  @!P0 FMUL.FTZ R3, R15, R20 ;  /* 0x000000140f038220 */ /* 0x000fe20000410000 */
[----:B------:R-:W-:Y:S01]  /*0b20*/  @!P1 MUFU.LG2 R18, R18 ;  /* 0x0000001200129308 */ /* 0x000fe20000000c00 */
[----:B-----5:R-:W-:Y:S01]  /*0b30*/  @!P3 HADD2.F32 R7, -RZ, R0.H0_H0 ;  /* 0x20000000ff07b230 */ /* 0x020fe20000004100 */
[----:B0-----:R-:W-:Y:S02]  /*0b40*/  @!P5 F2FP.PACK_AB R0, RZ, R16 ;  /* 0x00000010ff00d23e */ /* 0x001fe400000000ff */
[----:B------:R-:W-:Y:S01]  /*0b50*/  ISETP.GE.AND P5, PT, R8, R11, PT ;  /* 0x0000000b0800720c */ /* 0x000fe20003fa6270 */
[----:B------:R-:W-:-:S03]  /*0b60*/  @!P2 HADD2.F32 R12, -RZ, R12.H0_H0 ;  /* 0x2000000cff0ca230 */ /* 0x000fc60000004100 */
[----:B------:R-:W-:Y:S01]  /*0b70*/  @!P0 MUFU.EX2 R3, R3 ;  /* 0x0000000300038308 */ /* 0x000fe20000000800 */
[----:B------:R-:W-:Y:S02]  /*0b80*/  @!P6 HADD2.F32 R24, -RZ, R24.H0_H0 ;  /* 0x20000018ff18e230 */ /* 0x000fe40000004100 */
[----:B------:R-:W-:-:S05]  /*0b90*/  @!P4 HADD2.F32 R21, -RZ, R21.H0_H0 ;  /* 0x20000015ff15c230 */ /* 0x000fca0000004100 */
[----:B------:R-:W0:Y:S08]  /*0ba0*/  @!P6 MUFU.LG2 R9, R24 ;  /* 0x000000180009e308 */ /* 0x000e300000000c00 */
[----:B------:R-:W1:Y:S01]  /*0bb0*/  @!P2 MUFU.LG2 R12, R12 ;  /* 0x0000000c000ca308 */ /* 0x000e620000000c00 */
[----:B------:R-:W-:-:S07]  /*0bc0*/  @!P5 HADD2.F32 R29, -RZ, R29.H0_H0 ;  /* 0x2000001dff1dd230 */ /* 0x000fce0000004100 */
[----:B------:R2:W3:Y:S08]  /*0bd0*/  @!P3 MUFU.LG2 R6, R7 ;  /* 0x000000070006b308 */ /* 0x0004f00000000c00 */
[----:B------:R-:W4:Y:S08]  /*0be0*/  @!P4 MUFU.LG2 R21, R21 ;  /* 0x000000150015c308 */ /* 0x000f300000000c00 */
[----:B------:R-:W5:Y:S01]  /*0bf0*/  @!P5 MUFU.LG2 R29, R29 ;  /* 0x0000001d001dd308 */ /* 0x000f620000000c00 */
[----:B------:R-:W-:-:S02]  /*0c00*/  @!P6 HADD2.F32 R26, -RZ, R26.H0_H0 ;  /* 0x2000001aff1ae230 */ /* 0x000fc40000004100 */
[----:B------:R-:W-:Y:S01]  /*0c10*/  @!P1 HADD2.F32 R13, -RZ, R13.H0_H0 ;  /* 0x2000000dff0d9230 */ /* 0x000fe20000004100 */
[----:B------:R-:W-:Y:S01]  /*0c20*/  @!P0 IADD3 R8, R10, R17, RZ ;  /* 0x000000110a088210 */ /* 0x000fe20007ffe0ff */
[----:B------:R-:W-:Y:S01]  /*0c30*/  @!P2 HADD2.F32 R19, -RZ, R19.H0_H0 ;  /* 0x20000013ff13a230 */ /* 0x000fe20000004100 */
[----:B0-----:R-:W-:Y:S01]  /*0c40*/  @!P6 FMUL.FTZ R26, R26, R9 ;  /* 0x000000091a1ae220 */ /* 0x001fe20000410000 */
[----:B------:R-:W-:Y:S02]  /*0c50*/  @!P3 HADD2.F32 R23, -RZ, R23.H0_H0 ;  /* 0x20000017ff17b230 */ /* 0x000fe40000004100 */
[----:B------:R-:W-:Y:S02]  /*0c60*/  @!P4 HADD2.F32 R28, -RZ, R28.H0_H0 ;  /* 0x2000001cff1cc230 */ /* 0x000fe40000004100 */
[----:B------:R-:W-:Y:S01]  /*0c70*/  @!P5 HADD2.F32 R22, -RZ, R22.H0_H0 ;  /* 0x20000016ff16d230 */ /* 0x000fe20000004100 */
[----:B------:R-:W-:Y:S01]  /*0c80*/  @!P0 IMAD.MOV.U32 R9, RZ, RZ, 0x2 ;  /* 0x00000002ff098424 */ /* 0x000fe200078e00ff */
[----:B--2---:R-:W-:Y:S01]  /*0c90*/  @!P0 F2FP.PACK_AB R7, RZ, R3 ;  /* 0x00000003ff07823e */ /* 0x004fe200000000ff */
[----:B------:R-:W-:-:S02]  /*0ca0*/  @!P1 FMUL.FTZ R4, R13, R18 ;  /* 0x000000120d049220 */ /* 0x000fc40000410000 */
[----:B-1----:R-:W-:Y:S01]  /*0cb0*/  @!P2 FMUL.FTZ R5, R19, R12 ;  /* 0x0000000c1305a220 */ /* 0x002fe20000410000 */
[----:B------:R-:W-:Y:S01]  /*0cc0*/  PRMT R12, R7, 0x7610, R12 ;  /* 0x00007610070c7816 */ /* 0x000fe2000000000c */
[----:B---3--:R-:W-:Y:S02]  /*0cd0*/  @!P3 FMUL.FTZ R6, R23, R6 ;  /* 0x000000061706b220 */ /* 0x008fe40000410000 */
[----:B----4-:R-:W-:Y:S02]  /*0ce0*/  @!P4 FMUL.FTZ R28, R28, R21 ;  /* 0x000000151c1cc220 */ /* 0x010fe40000410000 */
[----:B-----5:R-:W-:Y:S02]  /*0cf0*/  @!P5 FMUL.FTZ R22, R22, R29 ;  /* 0x0000001d1616d220 */ /* 0x020fe40000410000 */
        /* <DEDUP_REMOVED lines=10> */
[----:B0-----:R-:W-:-:S02]  /*0da0*/  @!P1 F2FP.PACK_AB R7, RZ, R4 ;  /* 0x00000004ff07923e */ /* 0x001fc400000000ff */
[----:B--2---:R-:W-:Y:S02]  /*0db0*/  @!P2 F2FP.PACK_AB R5, RZ, R5 ;  /* 0x00000005ff05a23e */ /* 0x004fe400000000ff */
[----:B---3--:R-:W-:Y:S02]  /*0dc0*/  @!P3 F2FP.PACK_AB R6, RZ, R6 ;  /* 0x00000006ff06b23e */ /* 0x008fe400000000ff */
[----:B----4-:R-:W-:Y:S02]  /*0dd0*/  @!P4 F2FP.PACK_AB R4, RZ, R28 ;  /* 0x0000001cff04c23e */ /* 0x010fe400000000ff */
[----:B-----5:R-:W-:Y:S02]  /*0de0*/  @!P6 F2FP.PACK_AB R3, RZ, R3 ;  /* 0x00000003ff03e23e */ /* 0x020fe400000000ff */
[----:B-1----:R-:W-:Y:S01]  /*0df0*/  @!P5 F2FP.PACK_AB R2, RZ, R22 ;  /* 0x00000016ff02d23e */ /* 0x002fe200000000ff */
        /* <DEDUP_REMOVED lines=8> */
[----:B0-----:R-:W-:Y:S01]  /*0e80*/  HFMA2.MMA R9, -RZ, RZ, 0, 1.1920928955078125e-07 ;  /* 0x00000002ff097435 */ /* 0x001fe200000001ff */
[----:B------:R-:W-:Y:S01]  /*0e90*/  IMAD.IADD R8, R10, 0x1, R17 ;  /* 0x000000010a087824 */ /* 0x000fe200078e0211 */
[----:B------:R-:W-:-:S08]  /*0ea0*/  IADD3 R17, R17, 0x80, RZ ;  /* 0x0000008011117810 */ /* 0x000fd00007ffe0ff */
[----:B------:R-:W-:-:S05]  /*0eb0*/  IMAD.WIDE.U32 R8, R8, R9, c[0x0][0x170] ;  /* 0x00005c0008087625 */ /* 0x000fca00078e0009 */
[----:B------:R0:W-:Y:S02]  /*0ec0*/  STG.E.U16 [R8.64], R7 ;  /* 0x0000000708007986 */ /* 0x0001e4000c101504 */
.L_x_35089:
[----:B------:R-:W-:-:S13]  /*0ed0*/  ISETP.GE.AND P0, PT, R17, R11, PT ;  /* 0x0000000b1100720c */ /* 0x000fda0003f06270 */
[----:B------:R-:W-:Y:S05]  /*0ee0*/  @P0 BRA `(.L_x_35091) ;  /* 0x000000d000000947 */ /* 0x000fea0003800000 */
[----:B0-----:R-:W-:Y:S01]  /*0ef0*/  IMAD.IADD R8, R10, 0x1, R17 ;  /* 0x000000010a087824 */ /* 0x001fe200078e0211 */
[----:B------:R-:W-:Y:S01]  /*0f00*/  IADD3 R17, R17, 0x80, RZ ;  /* 0x0000008011117810 */ /* 0x000fe20007ffe0ff */
[----:B------:R-:W-:-:S04]  /*0f10*/  IMAD.MOV.U32 R9, RZ, RZ, 0x2 ;  /* 0x00000002ff097424 */ /* 0x000fc800078e00ff */
[----:B------:R-:W-:-:S05]  /*0f20*/  IMAD.WIDE.U32 R8, R8, R9, c[0x0][0x170] ;  /* 0x00005c0008087625 */ /* 0x000fca00078e0009 */
[----:B------:R0:W-:Y:S02]  /*0f30*/  STG.E.U16 [R8.64], R5 ;  /* 0x0000000508007986 */ /* 0x0001e4000c101504 */
.L_x_35090:
        /* <DEDUP_REMOVED lines=8> */
.L_x_35091:
[----:B------:R-:W-:-:S13]  /*0fc0*/  ISETP.GE.AND P0, PT, R17, R11, PT ;  /* 0x0000000b1100720c */ /* 0x000fda0003f06270 */
[----:B------:R-:W-:Y:S01]  /*0fd0*/  @P0 BREAK B1 ;  /* 0x0000000000010942 */ /* 0x000fe20003800000 */
[----:B------:R-:W-:Y:S05]  /*0fe0*/  @P0 BRA `(.L_x_35093) ;  /* 0x000000d000000947 */ /* 0x000fea0003800000 */
[----:B------:R-:W-:Y:S01]  /*0ff0*/  MOV R0, 0x2 ;  /* 0x0000000200007802 */ /* 0x000fe20000000f00 */
[----:B0-----:R-:W-:Y:S01]  /*1000*/  IMAD.IADD R5, R10, 0x1, R17 ;  /* 0x000000010a057824 */ /* 0x001fe200078e0211 */
[----:B------:R-:W-:Y:S02]  /*1010*/  PRMT R6, R4, 0x7610, R6 ;  /* 0x0000761004067816 */ /* 0x000fe40000000006 */
[----:B------:R-:W-:Y:S01]  /*1020*/  IADD3 R17, R17, 0x80, RZ ;  /* 0x0000008011117810 */ /* 0x000fe20007ffe0ff */
[----:B------:R-:W-:-:S05]  /*1030*/  IMAD.WIDE.U32 R4, R5, R0, c[0x0][0x170] ;  /* 0x00005c0005047625 */ /* 0x000fca00078e0000 */
[----:B------:R0:W-:Y:S02]  /*1040*/  STG.E.U16 [R4.64], R6 ;  /* 0x0000000604007986 */ /* 0x0001e4000c101504 */
.L_x_35092:
[----:B------:R-:W-:Y:S05]  /*1050*/  BSYNC B1 ;  /* 0x0000000000017941 */ /* 0x000fea0003800000 */
.L_x_35088:
[----:B------:R-:W-:-:S13]  /*1060*/  ISETP.GE.AND P0, PT, R17, R11, PT ;  /* 0x0000000b1100720c */ /* 0x000fda0003f06270 */
[----:B0-----:R-:W-:Y:S01]  /*1070*/  @!P0 IMAD.IADD R4, R10, 0x1, R17 ;  /* 0x000000010a048824 */ /* 0x001fe200078e0211 */
[----:B------:R-:W-:Y:S01]  /*1080*/  @!P0 IADD3 R17, R17, 0x80, RZ ;  /* 0x0000008011118810 */ /* 0x000fe20007ffe0ff */
[----:B------:R-:W-:-:S04]  /*1090*/  @!P0 IMAD.MOV.U32 R5, RZ, RZ, 0x2 ;  /* 0x00000002ff058424 */ /* 0x000fc800078e00ff */
[----:B------:R-:W-:-:S05]  /*10a0*/  @!P0 IMAD.WIDE.U32 R4, R4, R5, c[0x0][0x170] ;  /* 0x00005c0004048625 */ /* 0x000fca00078e0005 */
[----:B------:R0:W-:Y:S02]  /*10b0*/  @!P0 STG.E.U16 [R4.64], R3 ;  /* 0x0000000304008986 */ /* 0x0001e4000c101504 */
.L_x_35093:
[----:B------:R-:W-:Y:S05]  /*10c0*/  BSYNC B0 ;  /* 0x0000000000007941 */ /* 0x000fea0003800000 */
.L_x_35087:
        /* <DEDUP_REMOVED lines=9> */
.L_x_35094:
        /* <DEDUP_REMOVED lines=10> */
.L_x_61895:


//--------------------- .text._ZN2at6native29vectorized_elementwise_kernelILi4EZZZNS0_50_GLOBAL__N__2680c7bb_12_PowKernel_cu_b2145a98_318424pow_tensor_tensor_kernelERNS_18TensorIteratorBaseEENKUlvE_clEvENKUlvE8_clEvEUlN3c104HalfES8_E_St5arrayIPcLm3EEEEviT0_T1_ --------------------------
	.section	.text._ZN2at6native29vectorized_elementwise_kernelILi4EZZZNS0_50_GLOBAL__N__2680c7bb_12_PowKernel_cu_b2145a98_318424pow_tensor_tensor_kernelERNS_18TensorIteratorBaseEENKUlvE_clEvENKUlvE8_clEvEUlN3c104HalfES8_E_St5arrayIPcLm3EEEEviT0_T1_,"ax",@progbits
	.sectioninfo	@"SHI_REGISTERS=32"
	.align	128
        .global         _ZN2at6native29vectorized_elementwise_kernelILi4EZZZNS0_50_GLOBAL__N__2680c7bb_12_PowKernel_cu_b2145a98_318424pow_tensor_tensor_kernelERNS_18TensorIteratorBaseEENKUlvE_clEvENKUlvE8_clEvEUlN3c104HalfES8_E_St5arrayIPcLm3EEEEviT0_T1_
        .type           _ZN2at6native29vectorized_elementwise_kernelILi4EZZZNS0_50_GLOBAL__N__2680c7bb_12_PowKernel_cu_b2145a98_318424pow_tensor_tensor_kernelERNS_18TensorIteratorBaseEENKUlvE_clEvENKUlvE8_clEvEUlN3c104HalfES8_E_St5arrayIPcLm3EEEEviT0_T1_,@function
        .size           _ZN2at6native29vectorized_elementwise_kernelILi4EZZZNS0_50_GLOBAL__N__2680c7bb_12_PowKernel_cu_b2145a98_318424pow_tensor_tensor_kernelERNS_18TensorIteratorBaseEENKUlvE_clEvENKUlvE8_clEvEUlN3c104HalfES8_E_St5arrayIPcLm3EEEEviT0_T1_,(.L_x_61896 - _ZN2at6native29vectorized_elementwise_kernelILi4EZZZNS0_50_GLOBAL__N__2680c7bb_12_PowKernel_cu_b2145a98_318424pow_tensor_tensor_kernelERNS_18TensorIteratorBaseEENKUlvE_clEvENKUlvE8_clEvEUlN3c104HalfES8_E_St5arrayIPcLm3EEEEviT0_T1_)
        .other          _ZN2at6native29vectorized_elementwise_kernelILi4EZZZNS0_50_GLOBAL__N__2680c7bb_12_PowKernel_cu_b2145a98_318424pow_tensor_tensor_kernelERNS_18TensorIteratorBaseEENKUlvE_clEvENKUlvE8_clEvEUlN3c104HalfES8_E_St5arrayIPcLm3EEEEviT0_T1_,@"STO_CUDA_ENTRY STV_DEFAULT"
_ZN2at6native29vectorized_elementwise_kernelILi4EZZZNS0_50_GLOBAL__N__2680c7bb_12_PowKernel_cu_b2145a98_318424pow_tensor_tensor_kernelERNS_18TensorIteratorBaseEENKUlvE_clEvENKUlvE8_clEvEUlN3c104HalfES8_E_St5arrayIPcLm3EEEEviT0_T1_:
.text._ZN2at6native29vectorized_elementwise_kernelILi4EZZZNS0_50_GLOBAL__N__2680c7bb_12_PowKernel_cu_b2145a98_318424pow_tensor_tensor_kernelERNS_18TensorIteratorBaseEENKUlvE_clEvENKUlvE8_clEvEUlN3c104HalfES8_E_St5arrayIPcLm3EEEEviT0_T1_:
        /* <DEDUP_REMOVED lines=13> */
[----:B------:R-:W3:Y:S03]  /*00d0*/  LDG.E.64 R8, [R16.64+0x400] ;  /* 0x0004000410087981 */ /* 0x000ee6000c1e1b00 */
[----:B------:R-:W-:-:S05]  /*00e0*/  IMAD.WIDE.U32 R18, R0, 0x8, R2 ;  /* 0x0000000800127825 */ /* 0x000fca00078e0002 */
[----:B------:R-:W4:Y:S04]  /*00f0*/  LDG.E.64 R2, [R18.64] ;  /* 0x0000000412027981 */ /* 0x000f28000c1e1b00 */
[----:B------:R-:W5:Y:S01]  /*0100*/  LDG.E.64 R4, [R18.64+0x400] ;  /* 0x0004000412047981 */ /* 0x000f62000c1e1b00 */
[--C-:B--2---:R-:W-:Y:S02]  /*0110*/  HADD2.F32 R14, -RZ, R13.reuse.H0_H0 ;  /* 0x2000000dff0e7230 */ /* 0x104fe40000004100 */
[--C-:B------:R-:W-:Y:S02]  /*0120*/  HADD2.F32 R15, -RZ, R12.reuse.H0_H0 ;  /* 0x2000000cff0f7230 */ /* 0x100fe40000004100 */
[----:B------:R-:W-:Y:S02]  /*0130*/  HADD2.F32 R21, -RZ, R12.H1_H1 ;  /* 0x3000000cff157230 */ /* 0x000fe40000004100 */
[----:B------:R-:W0:Y:S01]  /*0140*/  MUFU.LG2 R14, R14 ;  /* 0x0000000e000e7308 */ /* 0x000e220000000c00 */
[----:B------:R-:W-:-:S02]  /*0150*/  HADD2.F32 R12, -RZ, R13.H1_H1 ;  /* 0x3000000dff0c7230 */ /* 0x000fc40000004100 */
[--C-:B---3--:R-:W-:Y:S02]  /*0160*/  HADD2.F32 R11, -RZ, R8.reuse.H1_H1 ;  /* 0x30000008ff0b7230 */ /* 0x108fe40000004100 */
[----:B------:R-:W-:Y:S02]  /*0170*/  HADD2.F32 R6, -RZ, R8.H0_H0 ;  /* 0x20000008ff067230 */ /* 0x000fe40000004100 */
[--C-:B------:R-:W-:Y:S01]  /*0180*/  HADD2.F32 R8, -RZ, R9.reuse.H0_H0 ;  /* 0x20000009ff087230 */ /* 0x100fe20000004100 */
[----:B------:R-:W-:Y:S01]  /*0190*/  MUFU.LG2 R12, R12 ;  /* 0x0000000c000c7308 */ /* 0x000fe20000000c00 */
[----:B------:R-:W-:Y:S02]  /*01a0*/  HADD2.F32 R9, -RZ, R9.H1_H1 ;  /* 0x30000009ff097230 */ /* 0x000fe40000004100 */
[----:B----4-:R-:W-:-:S05]  /*01b0*/  HADD2.F32 R13, -RZ, R2.H0_H0 ;  /* 0x20000002ff0d7230 */ /* 0x010fca0000004100 */
[----:B------:R1:W2:Y:S08]  /*01c0*/  MUFU.LG2 R20, R15 ;  /* 0x0000000f00147308 */ /* 0x0002b00000000c00 */
[----:B------:R-:W3:Y:S01]  /*01d0*/  MUFU.LG2 R11, R11 ;  /* 0x0000000b000b7308 */ /* 0x000ee20000000c00 */
[----:B-1----:R-:W-:-:S05]  /*01e0*/  HADD2.F32 R15, -RZ, R3.H0_H0 ;  /* 0x20000003ff0f7230 */ /* 0x002fca0000004100 */
[----:B0-----:R-:W-:Y:S01]  /*01f0*/  FMUL.FTZ R14, R15, R14 ;  /* 0x0000000e0f0e7220 */ /* 0x001fe20000410000 */
[----:B------:R-:W-:Y:S01]  /*0200*/  HADD2.F32 R15, -RZ, R3.H1_H1 ;  /* 0x30000003ff0f7230 */ /* 0x000fe20000004100 */
[----:B------:R-:W0:Y:S01]  /*0210*/  MUFU.LG2 R22, R21 ;  /* 0x0000001500167308 */ /* 0x000e220000000c00 */
[----:B--2---:R-:W-:Y:S01]  /*0220*/  FMUL.FTZ R20, R13, R20 ;  /* 0x000000140d147220 */ /* 0x004fe20000410000 */
[----:B------:R-:W-:Y:S02]  /*0230*/  HADD2.F32 R13, -RZ, R2.H1_H1 ;  /* 0x30000002ff0d7230 */ /* 0x000fe40000004100 */
[----:B------:R-:W-:Y:S01]  /*0240*/  FMUL.FTZ R12, R15, R12 ;  /* 0x0000000c0f0c7220 */ /* 0x000fe20000410000 */
[--C-:B-----5:R-:W-:Y:S02]  /*0250*/  HADD2.F32 R15, -RZ, R4.reuse.H0_H0 ;  /* 0x20000004ff0f7230 */ /* 0x120fe40000004100 */
[----:B------:R-:W-:Y:S01]  /*0260*/  HADD2.F32 R4, -RZ, R4.H1_H1 ;  /* 0x30000004ff047230 */ /* 0x000fe20000004100 */
[----:B------:R-:W1:Y:S04]  /*0270*/  MUFU.LG2 R6, R6 ;  /* 0x0000000600067308 */ /* 0x000e680000000c00 */
[----:B---3--:R-:W-:Y:S01]  /*0280*/  FMUL.FTZ R4, R4, R11 ;  /* 0x0000000b04047220 */ /* 0x008fe20000410000 */
[----:B------:R-:W-:-:S03]  /*0290*/  HADD2.F32 R11, -RZ, R5.H0_H0 ;  /* 0x20000005ff0b7230 */ /* 0x000fc60000004100 */
[----:B------:R-:W2:Y:S01]  /*02a0*/  MUFU.LG2 R8, R8 ;  /* 0x0000000800087308 */ /* 0x000ea20000000c00 */
[----:B0-----:R-:W-:-:S07]  /*02b0*/  FMUL.FTZ R13, R13, R22 ;  /* 0x000000160d0d7220 */ /* 0x001fce0000410000 */
[----:B------:R-:W0:Y:S01]  /*02c0*/  MUFU.LG2 R9, R9 ;  /* 0x0000000900097308 */ /* 0x000e220000000c00 */
[----:B-1----:R-:W-:-:S07]  /*02d0*/  FMUL.FTZ R6, R15, R6 ;  /* 0x000000060f067220 */ /* 0x002fce0000410000 */
[----:B------:R1:W-:Y:S01]  /*02e0*/  MUFU.EX2 R3, R14 ;  /* 0x0000000e00037308 */ /* 0x0003e20000000800 */
[----:B--2---:R-:W-:Y:S02]  /*02f0*/  FMUL.FTZ R8, R11, R8 ;  /* 0x000000080b087220 */ /* 0x004fe40000410000 */
[----:B------:R-:W-:-:S05]  /*0300*/  IMAD.WIDE.U32 R10, R10, R7, c[0x0][0x170] ;  /* 0x00005c000a0a7625 */ /* 0x000fca00078e0007 */
[----:B------:R-:W-:Y:S01]  /*0310*/  MUFU.EX2 R2, R20 ;  /* 0x0000001400027308 */ /* 0x000fe20000000800 */
[----:B-1----:R-:W-:Y:S01]  /*0320*/  HADD2.F32 R14, -RZ, R5.H1_H1 ;  /* 0x30000005ff0e7230 */ /* 0x002fe20000004100 */
[----:B------:R-:W-:-:S04]  /*0330*/  IMAD.WIDE R10, R0, 0x8, R10 ;  /* 0x00000008000a7825 */ /* 0x000fc800078e020a */
[----:B0-----:R-:W-:Y:S02]  /*0340*/  FMUL.FTZ R9, R14, R9 ;  /* 0x000000090e097220 */ /* 0x001fe40000410000 */
[----:B------:R-:W0:Y:S08]  /*0350*/  MUFU.EX2 R13, R13 ;  /* 0x0000000d000d7308 */ /* 0x000e300000000800 */
[----:B------:R-:W1:Y:S08]  /*0360*/  MUFU.EX2 R12, R12 ;  /* 0x0000000c000c7308 */ /* 0x000e700000000800 */
[----:B------:R-:W-:Y:S01]  /*0370*/  MUFU.EX2 R6, R6 ;  /* 0x0000000600067308 */ /* 0x000fe20000000800 */
[----:B0-----:R-:W-:-:S07]  /*0380*/  F2FP.PACK_AB R2, R13, R2 ;  /* 0x000000020d02723e */ /* 0x001fce00000000ff */
        /* <DEDUP_REMOVED lines=9> */
.L_x_35095:
        /* <DEDUP_REMOVED lines=165> */
.L_x_35098:
[----:B------:R-:W-:-:S13]  /*0e70*/  ISETP.GE.AND P0, PT, R17, R11, PT ;  /* 0x0000000b1100720c */ /* 0x000fda0003f06270 */
[----:B------:R-:W-:Y:S05]  /*0e80*/  @P0 BRA `(.L_x_35100) ;  /* 0x000000d000000947 */ /* 0x000fea0003800000 */
[----:B0-----:R-:W-:Y:S01]  /*0e90*/  IMAD.IADD R8, R10, 0x1, R17 ;  /* 0x000000010a087824 */ /* 0x001fe200078e0211 */
[----:B------:R-:W-:Y:S01]  /*0ea0*/  IADD3 R17, R17, 0x80, RZ ;  /* 0x0000008011117810 */ /* 0x000fe20007ffe0ff */
[----:B------:R-:W-:-:S04]  /*0eb0*/  IMAD.MOV.U32 R9, RZ, RZ, 0x2 ;  /* 0x00000002ff097424 */ /* 0x000fc800078e00ff */
[----:B------:R-:W-:-:S05]  /*0ec0*/  IMAD.WIDE.U32 R8, R8, R9, c[0x0][0x170] ;  /* 0x00005c0008087625 */ /* 0x000fca00078e0009 */
[----:B------:R0:W-:Y:S02]  /*0ed0*/  STG.E.U16 [R8.64], R5 ;  /* 0x0000000508007986 */ /* 0x0001e4000c101504 */
.L_x_35099:
        /* <DEDUP_REMOVED lines=8> */
.L_x_35100:
        /* <DEDUP_REMOVED lines=9> */
.L_x_35101:
[----:B------:R-:W-:Y:S05]  /*0ff0*/  BSYNC B1 ;  /* 0x0000000000017941 */ /* 0x000fea0003800000 */
.L_x_35097:
[----:B------:R-:W-:-:S13]  /*1000*/  ISETP.GE.AND P0, PT, R17, R11, PT ;  /* 0x0000000b1100720c */ /* 0x000fda0003f06270 */
[----:B0-----:R-:W-:Y:S01]  /*1010*/  @!P0 IMAD.IADD R4, R10, 0x1, R17 ;  /* 0x000000010a048824 */ /* 0x001fe200078e0211 */
[----:B------:R-:W-:Y:S01]  /*1020*/  @!P0 IADD3 R17, R17, 0x80, RZ ;  /* 0x0000008011118810 */ /* 0x000fe20007ffe0ff */
[----:B------:R-:W-:-:S04]  /*1030*/  @!P0 IMAD.MOV.U32 R5, RZ, RZ, 0x2 ;  /* 0x00000002ff058424 */ /* 0x000fc800078e00ff */
[----:B------:R-:W-:-:S05]  /*1040*/  @!P0 IMAD.WIDE.U32 R4, R4, R5, c[0x0][0x170] ;  /* 0x00005c0004048625 */ /* 0x000fca00078e0005 */
[----:B------:R0:W-:Y:S02]  /*1050*/  @!P0 STG.E.U16 [R4.64], R3 ;  /* 0x0000000304008986 */ /* 0x0001e4000c101504 */
.L_x_35102:
[----:B------:R-:W-:Y:S05]  /*1060*/  BSYNC B0 ;  /* 0x0000000000007941 */ /* 0x000fea0003800000 */
.L_x_35096:
        /* <DEDUP_REMOVED lines=9> */
.L_x_35103:
        /* <DEDUP_REMOVED lines=16> */
.L_x_61896:


//--------------------- .text._ZN2at6native29vectorized_elementwise_kernelILi8EZZZNS0_50_GLOBAL__N__2680c7bb_12_PowKernel_cu_b2145a98_318424pow_tensor_tensor_kernelERNS_18TensorIteratorBaseEENKUlvE_clEvENKUlvE8_clEvEUlN3c104HalfES8_E_St5arrayIPcLm3EEEEviT0_T1_ --------------------------
	.section	.text._ZN2at6native29vectorized_elementwise_kernelILi8EZZZNS0_50_GLOBAL__N__2680c7bb_12_PowKernel_cu_b2145a98_318424pow_tensor_tensor_kernelERNS_18TensorIteratorBaseEENKUlvE_clEvENKUlvE8_clEvEUlN3c104HalfES8_E_St5arrayIPcLm3EEEEviT0_T1_,"ax",@progbits
	.sectioninfo	@"SHI_REGISTERS=4"
	.align	128
        .global         _ZN2at6native29vectorized_elementwise_kernelILi8EZZZNS0_50_GLOBAL__N__2680c7bb_12_PowKernel_cu_b2145a98_318424pow_tensor_tensor_kernelERNS_18TensorIteratorBaseEENKUlvE_clEvENKUlvE8_clEvEUlN3c104HalfES8_E_St5arrayIPcLm3EEEEviT0_T1_
        .type           _ZN2at6native29vectorized_elementwise_kernelILi8EZZZNS0_50_GLOBAL__N__2680c7bb_12_PowKernel_cu_b2145a98_318424pow_tensor_tensor_kernelERNS_18TensorIteratorBaseEENKUlvE_clEvENKUlvE8_clEvEUlN3c104HalfES8_E_St5arrayIPcLm3EEEEviT0_T1_,@function
        .size           _ZN2at6native29vectorized_elementwise_kernelILi8EZZZNS0_50_GLOBAL__N__2680c7bb_12_PowKernel_cu_b2145a98_318424pow_tensor_tensor_kernelERNS_18TensorIteratorBaseEENKUlvE_clEvENKUlvE8_clEvEUlN3c104HalfES8_E_St5arrayIPcLm3EEEEviT0_T1_,(.L_x_61897 - _ZN2at6native29vectorized_elementwise_kernelILi8EZZZNS0_50_GLOBAL__N__2680c7bb_12_PowKernel_cu_b2145a98_318424pow_tensor_tensor_kernelERNS_18TensorIteratorBaseEENKUlvE_clEvENKUlvE8_clEvEUlN3c104HalfES8_E_St5arrayIPcLm3EEEEviT0_T1_)
        .other          _ZN2at6native29vectorized_elementwise_kernelILi8EZZZNS0_50_GLOBAL__N__2680c7bb_12_PowKernel_cu_b2145a98_318424pow_tensor_tensor_kernelERNS_18TensorIteratorBaseEENKUlvE_clEvENKUlvE8_clEvEUlN3c104HalfES8_E_St5arrayIPcLm3EEEEviT0_T1_,@"STO_CUDA_ENTRY STV_DEFAULT"
_ZN2at6native29vectorized_elementwise_kernelILi8EZZZNS0_50_GLOBAL__N__2680c7bb_12_PowKernel_cu_b2145a98_318424pow_tensor_tensor_kernelERNS_18TensorIteratorBaseEENKUlvE_clEvENKUlvE8_clEvEUlN3c104HalfES8_E_St5arrayIPcLm3EEEEviT0_T1_:
.text._ZN2at6native29vectorized_elementwise_kernelILi8EZZZNS0_50_GLOBAL__N__2680c7bb_12_PowKernel_cu_b2145a98_318424pow_tensor_tensor_kernelERNS_18TensorIteratorBaseEENKUlvE_clEvENKUlvE8_clEvEUlN3c104HalfES8_E_St5arrayIPcLm3EEEEviT0_T1_:
[----:B------:R-:W-:Y:S02]  /*0000*/  MOV R1, c[0x0][0x28] ;  /* 0x00000a0000017a02 */ /* 0x000fe40000000f00 */
[----:B------:R-:W-:Y:S05]  /*0010*/  EXIT ;  /* 0x000000000000794d */ /* 0x000fea0003800000 */
.L_x_35104:
        /* <DEDUP_REMOVED lines=14> */
.L_x_61897:


//--------------------- .text._ZN2at6native18elementwise_kernelILi128ELi4EZNS0_15gpu_kernel_implIZNS0_50_GLOBAL__N__2680c7bb_12_PowKernel_cu_b2145a98_318422pow_scalar_tensor_implIN3c104HalfEEEvRNS_18TensorIteratorBaseET_EUlS6_E_EEvS8_RKS9_EUliE_EEviT1_ --------------------------
	.section	.text._ZN2at6native18elementwise_kernelILi128ELi4EZNS0_15gpu_kernel_implIZNS0_50_GLOBAL__N__2680c7bb_12_PowKernel_cu_b2145a98_318422pow_scalar_tensor_implIN3c104HalfEEEvRNS_18TensorIteratorBaseET_EUlS6_E_EEvS8_RKS9_EUliE_EEviT1_,"ax",@progbits
	.sectioninfo	@"SHI_REGISTERS=26"
	.align	128
        .global         _ZN2at6native18elementwise_kernelILi128ELi4EZNS0_15gpu_kernel_implIZNS0_50_GLOBAL__N__2680c7bb_12_PowKernel_cu_b2145a98_318422pow_scalar_tensor_implIN3c104HalfEEEvRNS_18TensorIteratorBaseET_EUlS6_E_EEvS8_RKS9_EUliE_EEviT1_
        .type           _ZN2at6native18elementwise_kernelILi128ELi4EZNS0_15gpu_kernel_implIZNS0_50_GLOBAL__N__2680c7bb_12_PowKernel_cu_b2145a98_318422pow_scalar_tensor_implIN3c104HalfEEEvRNS_18TensorIteratorBaseET_EUlS6_E_EEvS8_RKS9_EUliE_EEviT1_,@function
        .size           _ZN2at6native18elementwise_kernelILi128ELi4EZNS0_15gpu_kernel_implIZNS0_50_GLOBAL__N__2680c7bb_12_PowKernel_cu_b2145a98_318422pow_scalar_tensor_implIN3c104HalfEEEvRNS_18TensorIteratorBaseET_EUlS6_E_EEvS8_RKS9_EUliE_EEviT1_,(.L_x_61898 - _ZN2at6native18elementwise_kernelILi128ELi4EZNS0_15gpu_kernel_implIZNS0_50_GLOBAL__N__2680c7bb_12_PowKernel_cu_b2145a98_318422pow_scalar_tensor_implIN3c104HalfEEEvRNS_18TensorIteratorBaseET_EUlS6_E_EEvS8_RKS9_EUliE_EEviT1_)
        .other          _ZN2at6native18elementwise_kernelILi128ELi4EZNS0_15gpu_kernel_implIZNS0_50_GLOBAL__N__2680c7bb_12_PowKernel_cu_b2145a98_318422pow_scalar_tensor_implIN3c104HalfEEEvRNS_18TensorIteratorBaseET_EUlS6_E_EEvS8_RKS9_EUliE_EEviT1_,@"STO_CUDA_ENTRY STV_DEFAULT"
_ZN2at6native18elementwise_kernelILi128ELi4EZNS0_15gpu_kernel_implIZNS0_50_GLOBAL__N__2680c7bb_12_PowKernel_cu_b2145a98_318422pow_scalar_tensor_implIN3c104HalfEEEvRNS_18TensorIteratorBaseET_EUlS6_E_EEvS8_RKS9_EUliE_EEviT1_:
.text._ZN2at6native18elementwise_kernelILi128ELi4EZNS0_15gpu_kernel_implIZNS0_50_GLOBAL__N__2680c7bb_12_PowKernel_cu_b2145a98_318422pow_scalar_tensor_implIN3c104HalfEEEvRNS_18TensorIteratorBaseET_EUlS6_E_EEvS8_RKS9_EUliE_EEviT1_:
        /* <DEDUP_REMOVED lines=237> */
.L_x_35107:
        /* <DEDUP_REMOVED lines=20> */
.L_x_35111:
[----:B------:R-:W2:Y:S02]  /*1010*/  LDG.E.U8 R2, [R2.64] ;  /* 0x0000002402027981 */ /* 0x000ea4000c1e1100 */
[----:B--2---:R-:W0:Y:S02]  /*1020*/  I2F.U16 R0, R2 ;  /* 0x0000000200007306 */ /* 0x004e240000101000 */
[----:B0-----:R-:W-:Y:S01]  /*1030*/  F2FP.PACK_AB R0, RZ, R0 ;  /* 0x00000000ff00723e */ /* 0x001fe200000000ff */
[----:B------:R-:W-:Y:S05]  /*1040*/  BRA `(.L_x_35113) ;  /* 0x00000e1000007947 */ /* 0x000fea0003800000 */
.L_x_35110:
        /* <DEDUP_REMOVED lines=10> */
.L_x_35115:
[----:B------:R-:W2:Y:S02]  /*10f0*/  LDG.E R2, [R2.64] ;  /* 0x0000002402027981 */ /* 0x000ea4000c1e1900 */
[----:B--2---:R-:W0:Y:S02]  /*1100*/  I2F R0, R2 ;  /* 0x0000000200007306 */ /* 0x004e240000201400 */
[----:B0-----:R-:W-:Y:S01]  /*1110*/  F2FP.PACK_AB R0, RZ, R0 ;  /* 0x00000000ff00723e */ /* 0x001fe200000000ff */
[----:B------:R-:W-:Y:S05]  /*1120*/  BRA `(.L_x_35113) ;  /* 0x00000d3000007947 */ /* 0x000fea0003800000 */
.L_x_35114:
[----:B------:R-:W2:Y:S02]  /*1130*/  LDG.E.U16 R2, [R2.64] ;  /* 0x0000002402027981 */ /* 0x000ea4000c1e1500 */
[----:B--2---:R-:W0:Y:S02]  /*1140*/  I2F.S16 R0, R2 ;  /* 0x0000000200007306 */ /* 0x004e240000101400 */
[----:B0-----:R-:W-:Y:S01]  /*1150*/  F2FP.PACK_AB R0, RZ, R0 ;  /* 0x00000000ff00723e */ /* 0x001fe200000000ff */
[----:B------:R-:W-:Y:S05]  /*1160*/  BRA `(.L_x_35113) ;  /* 0x00000cf000007947 */ /* 0x000fea0003800000 */
.L_x_35109:
        /* <DEDUP_REMOVED lines=9> */
.L_x_35117:
[----:B------:R0:W5:Y:S01]  /*1200*/  LDG.E.U16 R0, [R2.64] ;  /* 0x0000002402007981 */ /* 0x000162000c1e1500 */
[----:B------:R-:W-:Y:S05]  /*1210*/  BRA `(.L_x_35113) ;  /* 0x00000c4000007947 */ /* 0x000fea0003800000 */
.L_x_35116:
        /* <DEDUP_REMOVED lines=9> */
.L_x_35119:
[----:B------:R0:W5:Y:S01]  /*12b0*/  LDG.E.U16 R0, [R2.64] ;  /* 0x0000002402007981 */ /* 0x000162000c1e1500 */
[----:B------:R-:W-:Y:S05]  /*12c0*/  BRA `(.L_x_35113) ;  /* 0x00000b9000007947 */ /* 0x000fea0003800000 */
.L_x_35118:
[----:B------:R-:W2:Y:S02]  /*12d0*/  LDG.E.64 R2, [R2.64] ;  /* 0x0000002402027981 */ /* 0x000ea4000c1e1b00 */
[----:B--2---:R-:W0:Y:S01]  /*12e0*/  F2F.F32.F64 R0, R2 ;  /* 0x0000000200007310 */ /* 0x004e220000301000 */
[----:B------:R-:W0:-:S14]  /*12f0*/  DSETP.GEU.AND P0, PT, |R2|, c[0x2][0x0], PT ;  /* 0x008000000200762a */ /* 0x000e1c0003f0e200 */
[----:B0-----:R-:W-:-:S05]  /*1300*/  @!P0 FMUL R0, R0, 1.175494350822287508e-38 ;  /* 0x0080000000008820 */ /* 0x001fca0000400000 */
[----:B------:R-:W-:Y:S01]  /*1310*/  F2FP.PACK_AB R0, RZ, R0 ;  /* 0x00000000ff00723e */ /* 0x000fe200000000ff */
[----:B------:R-:W-:Y:S05]  /*1320*/  BRA `(.L_x_35113) ;  /* 0x00000b3000007947 */ /* 0x000fea0003800000 */
.L_x_35108:
        /* <DEDUP_REMOVED lines=13> */
.L_x_35122:
[----:B------:R-:W2:Y:S02]  /*1400*/  LDG.E.64 R2, [R2.64] ;  /* 0x0000002402027981 */ /* 0x000ea4000c1e1b00 */
[----:B--2---:R-:W0:Y:S01]  /*1410*/  F2F.F32.F64 R0, R2 ;  /* 0x0000000200007310 */ /* 0x004e220000301000 */
[----:B------:R-:W0:-:S14]  /*1420*/  DSETP.GEU.AND P0, PT, |R2|, c[0x2][0x0], PT ;  /* 0x008000000200762a */ /* 0x000e1c0003f0e200 */
[----:B0-----:R-:W-:-:S05]  /*1430*/  @!P0 FMUL R0, R0, 1.175494350822287508e-38 ;  /* 0x0080000000008820 */ /* 0x001fca0000400000 */
[----:B------:R-:W-:Y:S01]  /*1440*/  F2FP.PACK_AB R0, RZ, R0 ;  /* 0x00000000ff00723e */ /* 0x000fe200000000ff */
[----:B------:R-:W-:Y:S05]  /*1450*/  BRA `(.L_x_35113) ;  /* 0x00000a0000007947 */ /* 0x000fea0003800000 */
.L_x_35121:
        /* <DEDUP_REMOVED lines=28> */
.L_x_35124:
        /* <DEDUP_REMOVED lines=15> */
.L_x_35123:
[----:B------:R-:W2:Y:S02]  /*1710*/  LDG.E.U16 R0, [R2.64] ;  /* 0x0000002402007981 */ /* 0x000ea4000c1e1500 */
[----:B--2---:R-:W-:-:S04]  /*1720*/  PRMT R0, RZ, 0x5410, R0 ;  /* 0x00005410ff007816 */ /* 0x004fc80000000000 */
[----:B------:R-:W-:Y:S01]  /*1730*/  F2FP.PACK_AB R0, RZ, R0 ;  /* 0x00000000ff00723e */ /* 0x000fe200000000ff */
[----:B------:R-:W-:Y:S05]  /*1740*/  BRA `(.L_x_35113) ;  /* 0x0000071000007947 */ /* 0x000fea0003800000 */
.L_x_35120:
        /* <DEDUP_REMOVED lines=12> */
.L_x_35127:
        /* <DEDUP_REMOVED lines=21> */
.L_x_35131:
[----:B------:R-:W-:Y:S05]  /*1960*/  BSYNC B1 ;  /* 0x0000000000017941 */ /* 0x000fea0003800000 */
.L_x_35130:
[----:B------:R-:W-:Y:S01]  /*1970*/  LEA R3, R0, 0x3b800000, 0x17 ;  /* 0x3b80000000037811 */ /* 0x000fe200078eb8ff */
[----:B------:R-:W-:-:S05]  /*1980*/  IMAD.SHL.U32 R0, R2, 0x100000, RZ ;  /* 0x0010000002007824 */ /* 0x000fca00078e00ff */
[----:B------:R-:W-:Y:S02]  /*1990*/  LOP3.LUT R0, R3, R0, R4, 0xfe, !PT ;  /* 0x0000000003007212 */ /* 0x000fe400078efe04 */
.L_x_35129:
[----:B------:R-:W-:Y:S05]  /*19a0*/  BSYNC B0 ;  /* 0x0000000000007941 */ /* 0x000fea0003800000 */
.L_x_35128:
[----:B------:R-:W-:Y:S01]  /*19b0*/  F2FP.PACK_AB R0, RZ, R0 ;  /* 0x00000000ff00723e */ /* 0x000fe200000000ff */
[----:B------:R-:W-:Y:S05]  /*19c0*/  BRA `(.L_x_35113) ;  /* 0x0000049000007947 */ /* 0x000fea0003800000 */
.L_x_35126:
        /* <DEDUP_REMOVED lines=21> */
.L_x_35135:
[----:B------:R-:W-:Y:S05]  /*1b20*/  BSYNC B1 ;  /* 0x0000000000017941 */ /* 0x000fea0003800000 */
.L_x_35134:
[----:B------:R-:W-:Y:S01]  /*1b30*/  LEA R3, R0, 0x37800000, 0x17 ;  /* 0x3780000000037811 */ /* 0x000fe200078eb8ff */
[----:B------:R-:W-:-:S05]  /*1b40*/  IMAD.SHL.U32 R0, R2, 0x200000, RZ ;  /* 0x0020000002007824 */ /* 0x000fca00078e00ff */
[----:B------:R-:W-:Y:S02]  /*1b50*/  LOP3.LUT R0, R3, R0, R4, 0xfe, !PT ;  /* 0x0000000003007212 */ /* 0x000fe400078efe04 */
.L_x_35133:
[----:B------:R-:W-:Y:S05]  /*1b60*/  BSYNC B0 ;  /* 0x0000000000007941 */ /* 0x000fea0003800000 */
.L_x_35132:
[----:B------:R-:W-:Y:S01]  /*1b70*/  F2FP.PACK_AB R0, RZ, R0 ;  /* 0x00000000ff00723e */ /* 0x000fe200000000ff */
[----:B------:R-:W-:Y:S05]  /*1b80*/  BRA `(.L_x_35113) ;  /* 0x000002d000007947 */ /* 0x000fea0003800000 */
.L_x_35125:
        /* <DEDUP_REMOVED lines=14> */
.L_x_35139:
[----:B------:R-:W-:Y:S05]  /*1c70*/  BSYNC B0 ;  /* 0x0000000000007941 */ /* 0x000fea0003800000 */
.L_x_35138:
[----:B------:R-:W-:Y:S01]  /*1c80*/  F2FP.PACK_AB R0, RZ, R0 ;  /* 0x00000000ff00723e */ /* 0x000fe200000000ff */
[----:B------:R-:W-:Y:S05]  /*1c90*/  BRA `(.L_x_35113) ;  /* 0x000001c000007947 */ /* 0x000fea0003800000 */
.L_x_35112:
        /* <DEDUP_REMOVED lines=21> */
.L_x_35137:
[----:B------:R-:W2:Y:S02]  /*1df0*/  LDG.E.64 R2, [R2.64] ;  /* 0x0000002402027981 */ /* 0x000ea4000c1e1b00 */
[----:B--2---:R-:W0:Y:S02]  /*1e00*/  I2F.U64 R0, R2 ;  /* 0x0000000200007312 */ /* 0x004e240000301000 */
[----:B0-----:R-:W-:Y:S01]  /*1e10*/  F2FP.PACK_AB R0, RZ, R0 ;  /* 0x00000000ff00723e */ /* 0x001fe200000000ff */
[----:B------:R-:W-:Y:S05]  /*1e20*/  BRA `(.L_x_35113) ;  /* 0x0000003000007947 */ /* 0x000fea0003800000 */
.L_x_35136:
[----:B------:R-:W2:Y:S02]  /*1e30*/  LDG.E R2, [R2.64] ;  /* 0x0000002402027981 */ /* 0x000ea4000c1e1900 */
[----:B--2---:R-:W0:Y:S02]  /*1e40*/  I2F.U32 R0, R2 ;  /* 0x0000000200007306 */ /* 0x004e240000201000 */
[----:B0-----:R-:W-:-:S06]  /*1e50*/  F2FP.PACK_AB R0, RZ, R0 ;  /* 0x00000000ff00723e */ /* 0x001fcc00000000ff */
.L_x_35113:
[----:B------:R-:W1:Y:S01]  /*1e60*/  LDC.U8 R5, c[0x0][0x380] ;  /* 0x0000e000ff057b82 */ /* 0x000e620000000000 */
[----:B0-----:R-:W-:-:S02]  /*1e70*/  HADD2.F32 R2, -RZ, c[0x0] [0x370].H0_H0 ;  /* 0x2000dc00ff027630 */ /* 0x001fc40000004100 */
[----:B-----5:R-:W-:Y:S02]  /*1e80*/  HADD2.F32 R0, -RZ, R0.H0_H0 ;  /* 0x20000000ff007230 */ /* 0x020fe40000004100 */
        /* <DEDUP_REMOVED lines=19> */
.L_x_35143:
[----:B------:R-:W-:-:S06]  /*1fc0*/  HADD2.F32 R3, -RZ, R4.H0_H0 ;  /* 0x20000004ff037230 */ /* 0x000fcc0000004100 */
[----:B------:R-:W0:Y:S02]  /*1fd0*/  F2I.S64.TRUNC R2, R3 ;  /* 0x0000000300027311 */ /* 0x000e24000020d900 */
[----:B0-----:R0:W-:Y:S01]  /*1fe0*/  STG.E.U8 [R16.64], R2 ;  /* 0x0000000210007986 */ /* 0x0011e2000c101124 */
[----:B------:R-:W-:Y:S05]  /*1ff0*/  BRA `(.L_x_35145) ;  /* 0x00000e4000007947 */ /* 0x000fea0003800000 */
.L_x_35142:
        /* <DEDUP_REMOVED lines=10> */
.L_x_35147:
[----:B------:R-:W-:-:S04]  /*20a0*/  HADD2.F32 R4, -RZ, R4.H0_H0 ;  /* 0x20000004ff047230 */ /* 0x000fc80000004100 */
[----:B------:R-:W0:Y:S02]  /*20b0*/  F2I.FTZ.TRUNC.NTZ R3, R4 ;  /* 0x0000000400037305 */ /* 0x000e24000021f100 */
[----:B0-----:R0:W-:Y:S01]  /*20c0*/  STG.E [R16.64], R3 ;  /* 0x0000000310007986 */ /* 0x0011e2000c101924 */
[----:B------:R-:W-:Y:S05]  /*20d0*/  BRA `(.L_x_35145) ;  /* 0x00000d6000007947 */ /* 0x000fea0003800000 */
.L_x_35146:
[----:B------:R-:W-:-:S04]  /*20e0*/  HADD2.F32 R4, -RZ, R4.H0_H0 ;  /* 0x20000004ff047230 */ /* 0x000fc80000004100 */
[----:B------:R-:W0:Y:S02]  /*20f0*/  F2I.FTZ.TRUNC.NTZ R3, R4 ;  /* 0x0000000400037305 */ /* 0x000e24000021f100 */
[----:B0-----:R0:W-:Y:S01]  /*2100*/  STG.E.U16 [R16.64], R3 ;  /* 0x0000000310007986 */ /* 0x0011e2000c101524 */
[----:B------:R-:W-:Y:S05]  /*2110*/  BRA `(.L_x_35145) ;  /* 0x00000d2000007947 */ /* 0x000fea0003800000 */
.L_x_35141:
        /* <DEDUP_REMOVED lines=9> */
.L_x_35149:
[----:B------:R0:W-:Y:S01]  /*21b0*/  STG.E.U16 [R16.64], R4 ;  /* 0x0000000410007986 */ /* 0x0001e2000c101524 */
[----:B------:R-:W-:Y:S05]  /*21c0*/  BRA `(.L_x_35145) ;  /* 0x00000c7000007947 */ /* 0x000fea0003800000 */
.L_x_35148:
        /* <DEDUP_REMOVED lines=10> */
.L_x_35151:
[----:B------:R-:W-:-:S05]  /*2270*/  HADD2.F32 R0, -RZ, R4.H0_H0 ;  /* 0x20000004ff007230 */ /* 0x000fca0000004100 */
[----:B------:R-:W-:-:S04]  /*2280*/  F2FP.PACK_AB R0, RZ, R0 ;  /* 0x00000000ff00723e */ /* 0x000fc800000000ff */
[----:B------:R-:W-:-:S05]  /*2290*/  PRMT R0, R0, 0x5410, RZ ;  /* 0x0000541000007816 */ /* 0x000fca00000000ff */
[----:B------:R0:W-:Y:S01]  /*22a0*/  STG.E [R16.64], R0 ;  /* 0x0000000010007986 */ /* 0x0001e2000c101924 */
[----:B------:R-:W-:Y:S05]  /*22b0*/  BRA `(.L_x_35145) ;  /* 0x00000b8000007947 */ /* 0x000fea0003800000 */
.L_x_35150:
[----:B------:R-:W-:-:S05]  /*22c0*/  HADD2.F32 R2, -RZ, R4.H0_H0 ;  /* 0x20000004ff027230 */ /* 0x000fca0000004100 */
[----:B------:R-:W-:-:S06]  /*22d0*/  FMUL.FTZ R2, R2, 1 ;  /* 0x3f80000002027820 */ /* 0x000fcc0000410000 */
[----:B------:R-:W0:Y:S02]  /*22e0*/  F2F.F64.F32 R2, R2 ;  /* 0x0000000200027310 */ /* 0x000e240000201800 */
[----:B0-----:R0:W-:Y:S01]  /*22f0*/  STG.E.64 [R16.64], R2 ;  /* 0x0000000210007986 */ /* 0x0011e2000c101b24 */
[----:B------:R-:W-:Y:S05]  /*2300*/  BRA `(.L_x_35145) ;  /* 0x00000b3000007947 */ /* 0x000fea0003800000 */
.L_x_35140:
        /* <DEDUP_REMOVED lines=13> */
.L_x_35154:
[----:B------:R-:W-:Y:S01]  /*23e0*/  HADD2.F32 R4, -RZ, R4.H0_H0 ;  /* 0x20000004ff047230 */ /* 0x000fe20000004100 */
[----:B------:R-:W-:-:S04]  /*23f0*/  CS2R R6, SRZ ;  /* 0x0000000000067805 */ /* 0x000fc8000001ff00 */
[----:B------:R-:W-:-:S06]  /*2400*/  FMUL.FTZ R4, R4, 1 ;  /* 0x3f80000004047820 */ /* 0x000fcc0000410000 */
[----:B------:R-:W0:Y:S02]  /*2410*/  F2F.F64.F32 R4, R4 ;  /* 0x0000000400047310 */ /* 0x000e240000201800 */
[----:B0-----:R0:W-:Y:S01]  /*2420*/  STG.E.128 [R16.64], R4 ;  /* 0x0000000410007986 */ /* 0x0011e2000c101d24 */
[----:B------:R-:W-:Y:S05]  /*2430*/  BRA `(.L_x_35145) ;  /* 0x00000a0000007947 */ /* 0x000fea0003800000 */
.L_x_35153:
        /* <DEDUP_REMOVED lines=21> */
.L_x_35158:
[----:B------:R-:W-:Y:S05]  /*2590*/  BSYNC B0 ;  /* 0x0000000000007941 */ /* 0x000fea0003800000 */
.L_x_35157:
[----:B------:R-:W-:-:S05]  /*25a0*/  LOP3.LUT R3, R0, R3, RZ, 0xfc, !PT ;  /* 0x0000000300037212 */ /* 0x000fca00078efcff */
[----:B------:R0:W-:Y:S01]  /*25b0*/  STG.E.U8 [R16.64], R3 ;  /* 0x0000000310007986 */ /* 0x0001e2000c101124 */
[----:B------:R-:W-:Y:S05]  /*25c0*/  BRA `(.L_x_35145) ;  /* 0x0000087000007947 */ /* 0x000fea0003800000 */
.L_x_35156:
        /* <DEDUP_REMOVED lines=13> */
.L_x_35160:
[----:B------:R-:W-:Y:S01]  /*26a0*/  IMAD.MOV.U32 R0, RZ, RZ, 0x7f ;  /* 0x0000007fff007424 */ /* 0x000fe200078e00ff */
[----:B------:R-:W-:-:S04]  /*26b0*/  ISETP.GT.U32.AND P0, PT, R2, 0x7f800000, PT ;  /* 0x7f8000000200780c */ /* 0x000fc80003f04070 */
[----:B------:R-:W-:-:S04]  /*26c0*/  SEL R0, R0, 0x7c, P0 ;  /* 0x0000007c00007807 */ /* 0x000fc80000000000 */
.L_x_35161:
[----:B------:R-:W-:Y:S05]  /*26d0*/  BSYNC B0 ;  /* 0x0000000000007941 */ /* 0x000fea0003800000 */
.L_x_35159:
[----:B------:R-:W-:-:S04]  /*26e0*/  LOP3.LUT R2, R3, 0x80000000, RZ, 0xc0, !PT ;  /* 0x8000000003027812 */ /* 0x000fc800078ec0ff */
[----:B------:R-:W-:-:S04]  /*26f0*/  SHF.R.U32.HI R3, RZ, 0x18, R2 ;  /* 0x00000018ff037819 */ /* 0x000fc80000011602 */
[----:B------:R-:W-:-:S05]  /*2700*/  LOP3.LUT R3, R0, R3, RZ, 0xfc, !PT ;  /* 0x0000000300037212 */ /* 0x000fca00078efcff */
[----:B------:R0:W-:Y:S01]  /*2710*/  STG.E.U8 [R16.64], R3 ;  /* 0x0000000310007986 */ /* 0x0001e2000c101124 */
[----:B------:R-:W-:Y:S05]  /*2720*/  BRA `(.L_x_35145) ;  /* 0x0000071000007947 */ /* 0x000fea0003800000 */
.L_x_35155:
[----:B------:R-:W-:-:S05]  /*2730*/  HADD2.F32 R0, -RZ, R4.H0_H0 ;  /* 0x20000004ff007230 */ /* 0x000fca0000004100 */
[----:B------:R-:W-:-:S05]  /*2740*/  F2FP.BF16.PACK_AB R0, RZ, R0 ;  /* 0x00000000ff00723e */ /* 0x000fca00000010ff */
[----:B------:R0:W-:Y:S01]  /*2750*/  STG.E.U16 [R16.64], R0 ;  /* 0x0000000010007986 */ /* 0x0001e2000c101524 */
[----:B------:R-:W-:Y:S05]  /*2760*/  BRA `(.L_x_35145) ;  /* 0x000006d000007947 */ /* 0x000fea0003800000 */
.L_x_35152:
        /* <DEDUP_REMOVED lines=12> */
.L_x_35164:
        /* <DEDUP_REMOVED lines=17> */
.L_x_35167:
[----:B------:R-:W-:-:S04]  /*2940*/  LOP3.LUT R2, R3, 0x80000000, RZ, 0xc0, !PT ;  /* 0x8000000003027812 */ /* 0x000fc800078ec0ff */
[----:B------:R-:W-:-:S04]  /*2950*/  SHF.R.U32.HI R3, RZ, 0x18, R2 ;  /* 0x00000018ff037819 */ /* 0x000fc80000011602 */
[----:B------:R-:W-:-:S04]  /*2960*/  LOP3.LUT R0, R0, R3, RZ, 0xfc, !PT ;  /* 0x0000000300007212 */ /* 0x000fc800078efcff */
[----:B------:R-:W-:Y:S02]  /*2970*/  PRMT R8, R0, 0x7610, R8 ;  /* 0x0000761000087816 */ /* 0x000fe40000000008 */
.L_x_35166:
[----:B------:R-:W-:Y:S05]  /*2980*/  BSYNC B0 ;  /* 0x0000000000007941 */ /* 0x000fea0003800000 */
.L_x_35165:
[----:B------:R0:W-:Y:S01]  /*2990*/  STG.E.U8 [R16.64], R8 ;  /* 0x0000000810007986 */ /* 0x0001e2000c101124 */
[----:B------:R-:W-:Y:S05]  /*29a0*/  BRA `(.L_x_35145) ;  /* 0x0000049000007947 */ /* 0x000fea0003800000 */
.L_x_35163:
        /* <DEDUP_REMOVED lines=17> */
.L_x_35170:
[----:B------:R-:W-:-:S04]  /*2ac0*/  LOP3.LUT R2, R3, 0x80000000, RZ, 0xc0, !PT ;  /* 0x8000000003027812 */ /* 0x000fc800078ec0ff */
[----:B------:R-:W-:-:S04]  /*2ad0*/  SHF.R.U32.HI R3, RZ, 0x18, R2 ;  /* 0x00000018ff037819 */ /* 0x000fc80000011602 */
[----:B------:R-:W-:-:S04]  /*2ae0*/  LOP3.LUT R0, R0, R3, RZ, 0xfc, !PT ;  /* 0x0000000300007212 */ /* 0x000fc800078efcff */
[----:B------:R-:W-:Y:S02]  /*2af0*/  PRMT R8, R0, 0x7610, R8 ;  /* 0x0000761000087816 */ /* 0x000fe40000000008 */
.L_x_35169:
[----:B------:R-:W-:Y:S05]  /*2b00*/  BSYNC B0 ;  /* 0x0000000000007941 */ /* 0x000fea0003800000 */
.L_x_35168:
[----:B------:R0:W-:Y:S01]  /*2b10*/  STG.E.U8 [R16.64], R8 ;  /* 0x0000000810007986 */ /* 0x0001e2000c101124 */
[----:B------:R-:W-:Y:S05]  /*2b20*/  BRA `(.L_x_35145) ;  /* 0x0000031000007947 */ /* 0x000fea0003800000 */
.L_x_35162:
        /* <DEDUP_REMOVED lines=22> */
.L_x_35144:
        /* <DEDUP_REMOVED lines=20> */
.L_x_35172:
[----:B------:R-:W-:-:S06]  /*2dd0*/  HADD2.F32 R2, -RZ, R4.H0_H0 ;  /* 0x20000004ff027230 */ /* 0x000fcc0000004100 */
[----:B------:R-:W0:Y:S02]  /*2de0*/  F2I.U64.TRUNC R2, R2 ;  /* 0x0000000200027311 */ /* 0x000e24000020d800 */
[----:B0-----:R0:W-:Y:S01]  /*2df0*/  STG.E.64 [R16.64], R2 ;  /* 0x0000000210007986 */ /* 0x0011e2000c101b24 */
[----:B------:R-:W-:Y:S05]  /*2e00*/  BRA `(.L_x_35145) ;  /* 0x0000003000007947 */ /* 0x000fea0003800000 */
.L_x_35171:
[----:B------:R-:W-:-:S04]  /*2e10*/  HADD2.F32 R4, -RZ, R4.H0_H0 ;  /* 0x20000004ff047230 */ /* 0x000fc80000004100 */
[----:B------:R-:W0:Y:S02]  /*2e20*/  F2I.FTZ.U32.TRUNC.NTZ R3, R4 ;  /* 0x0000000400037305 */ /* 0x000e24000021f000 */
[----:B0-----:R0:W-:Y:S02]  /*2e30*/  STG.E [R16.64], R3 ;  /* 0x0000000310007986 */ /* 0x0011e4000c101924 */
.L_x_35145:
[----:B------:R-:W-:-:S05]  /*2e40*/  IMAD R18, R18, 0x200, R23 ;  /* 0x0000020012127824 */ /* 0x000fca00078e0217 */
[----:B------:R-:W-:Y:S02]  /*2e50*/  IADD3 R19, R18, 0x80, RZ ;  /* 0x0000008012137810 */ /* 0x000fe40007ffe0ff */
.L_x_35106:
[----:B------:R-:W-:Y:S05]  /*2e60*/  BSYNC B6 ;  /* 0x0000000000067941 */ /* 0x000fea0003800000 */
.L_x_35105:
        /* <DEDUP_REMOVED lines=231> */
.L_x_35175:
        /* <DEDUP_REMOVED lines=20> */
.L_x_35179:
[----:B------:R-:W2:Y:S02]  /*3e20*/  LDG.E.U8 R2, [R2.64] ;  /* 0x0000002402027981 */ /* 0x000ea4000c1e1100 */
[----:B--2---:R-:W0:Y:S02]  /*3e30*/  I2F.U16 R0, R2 ;  /* 0x0000000200007306 */ /* 0x004e240000101000 */
[----:B0-----:R-:W-:Y:S01]  /*3e40*/  F2FP.PACK_AB R0, RZ, R0 ;  /* 0x00000000ff00723e */ /* 0x001fe200000000ff */
[----:B------:R-:W-:Y:S05]  /*3e50*/  BRA `(.L_x_35181) ;  /* 0x00000e1000007947 */ /* 0x000fea0003800000 */
.L_x_35178:
        /* <DEDUP_REMOVED lines=10> */
.L_x_35183:
[----:B------:R-:W2:Y:S02]  /*3f00*/  LDG.E R2, [R2.64] ;  /* 0x0000002402027981 */ /* 0x000ea4000c1e1900 */
[----:B--2---:R-:W0:Y:S02]  /*3f10*/  I2F R0, R2 ;  /* 0x0000000200007306 */ /* 0x004e240000201400 */
[----:B0-----:R-:W-:Y:S01]  /*3f20*/  F2FP.PACK_AB R0, RZ, R0 ;  /* 0x00000000ff00723e */ /* 0x001fe200000000ff */
[----:B------:R-:W-:Y:S05]  /*3f30*/  BRA `(.L_x_35181) ;  /* 0x00000d3000007947 */ /* 0x000fea0003800000 */
.L_x_35182:
[----:B------:R-:W2:Y:S02]  /*3f40*/  LDG.E.U16 R2, [R2.64] ;  /* 0x0000002402027981 */ /* 0x000ea4000c1e1500 */
[----:B--2---:R-:W0:Y:S02]  /*3f50*/  I2F.S16 R0, R2 ;  /* 0x0000000200007306 */ /* 0x004e240000101400 */
[----:B0-----:R-:W-:Y:S01]  /*3f60*/  F2FP.PACK_AB R0, RZ, R0 ;  /* 0x00000000ff00723e */ /* 0x001fe200000000ff */
[----:B------:R-:W-:Y:S05]  /*3f70*/  BRA `(.L_x_35181) ;  /* 0x00000cf000007947 */ /* 0x000fea0003800000 */
.L_x_35177:
        /* <DEDUP_REMOVED lines=9> */
.L_x_35185:
[----:B------:R0:W5:Y:S01]  /*4010*/  LDG.E.U16 R0, [R2.64] ;  /* 0x0000002402007981 */ /* 0x000162000c1e1500 */
[----:B------:R-:W-:Y:S05]  /*4020*/  BRA `(.L_x_35181) ;  /* 0x00000c4000007947 */ /* 0x000fea0003800000 */
.L_x_35184:
        /* <DEDUP_REMOVED lines=9> */
.L_x_35187:
[----:B------:R0:W5:Y:S01]  /*40c0*/  LDG.E.U16 R0, [R2.64] ;  /* 0x0000002402007981 */ /* 0x000162000c1e1500 */
[----:B------:R-:W-:Y:S05]  /*40d0*/  BRA `(.L_x_35181) ;  /* 0x00000b9000007947 */ /* 0x000fea0003800000 */
.L_x_35186:
[----:B------:R-:W2:Y:S02]  /*40e0*/  LDG.E.64 R2, [R2.64] ;  /* 0x0000002402027981 */ /* 0x000ea4000c1e1b00 */
[----:B--2---:R-:W0:Y:S01]  /*40f0*/  F2F.F32.F64 R0, R2 ;  /* 0x0000000200007310 */ /* 0x004e220000301000 */
[----:B------:R-:W0:-:S14]  /*4100*/  DSETP.GEU.AND P0, PT, |R2|, c[0x2][0x0], PT ;  /* 0x008000000200762a */ /* 0x000e1c0003f0e200 */
[----:B0-----:R-:W-:-:S05]  /*4110*/  @!P0 FMUL R0, R0, 1.175494350822287508e-38 ;  /* 0x0080000000008820 */ /* 0x001fca0000400000 */
[----:B------:R-:W-:Y:S01]  /*4120*/  F2FP.PACK_AB R0, RZ, R0 ;  /* 0x00000000ff00723e */ /* 0x000fe200000000ff */
[----:B------:R-:W-:Y:S05]  /*4130*/  BRA `(.L_x_35181) ;  /* 0x00000b3000007947 */ /* 0x000fea0003800000 */
.L_x_35176:
        /* <DEDUP_REMOVED lines=13> */
.L_x_35190:
[----:B------:R-:W2:Y:S02]  /*4210*/  LDG.E.64 R2, [R2.64] ;  /* 0x0000002402027981 */ /* 0x000ea4000c1e1b00 */
[----:B--2---:R-:W0:Y:S01]  /*4220*/  F2F.F32.F64 R0, R2 ;  /* 0x0000000200007310 */ /* 0x004e220000301000 */
[----:B------:R-:W0:-:S14]  /*4230*/  DSETP.GEU.AND P0, PT, |R2|, c[0x2][0x0], PT ;  /* 0x008000000200762a */ /* 0x000e1c0003f0e200 */
[----:B0-----:R-:W-:-:S05]  /*4240*/  @!P0 FMUL R0, R0, 1.175494350822287508e-38 ;  /* 0x0080000000008820 */ /* 0x001fca0000400000 */
[----:B------:R-:W-:Y:S01]  /*4250*/  F2FP.PACK_AB R0, RZ, R0 ;  /* 0x00000000ff00723e */ /* 0x000fe200000000ff */
[----:B------:R-:W-:Y:S05]  /*4260*/  BRA `(.L_x_35181) ;  /* 0x00000a0000007947 */ /* 0x000fea0003800000 */
.L_x_35189:
        /* <DEDUP_REMOVED lines=28> */
.L_x_35192:
        /* <DEDUP_REMOVED lines=15> */
.L_x_35191:
[----:B------:R-:W2:Y:S02]  /*4520*/  LDG.E.U16 R0, [R2.64] ;  /* 0x0000002402007981 */ /* 0x000ea4000c1e1500 */
[----:B--2---:R-:W-:-:S04]  /*4530*/  PRMT R0, RZ, 0x5410, R0 ;  /* 0x00005410ff007816 */ /* 0x004fc80000000000 */
[----:B------:R-:W-:Y:S01]  /*4540*/  F2FP.PACK_AB R0, RZ, R0 ;  /* 0x00000000ff00723e */ /* 0x000fe200000000ff */
[----:B------:R-:W-:Y:S05]  /*4550*/  BRA `(.L_x_35181) ;  /* 0x0000071000007947 */ /* 0x000fea0003800000 */
.L_x_35188:
        /* <DEDUP_REMOVED lines=12> */
.L_x_35195:
        /* <DEDUP_REMOVED lines=21> */
.L_x_35199:
[----:B------:R-:W-:Y:S05]  /*4770*/  BSYNC B1 ;  /* 0x0000000000017941 */ /* 0x000fea0003800000 */
.L_x_35198:
[----:B------:R-:W-:Y:S01]  /*4780*/  LEA R3, R0, 0x3b800000, 0x17 ;  /* 0x3b80000000037811 */ /* 0x000fe200078eb8ff */
[----:B------:R-:W-:-:S05]  /*4790*/  IMAD.SHL.U32 R0, R2, 0x100000, RZ ;  /* 0x0010000002007824 */ /* 0x000fca00078e00ff */
[----:B------:R-:W-:Y:S02]  /*47a0*/  LOP3.LUT R0, R3, R0, R4, 0xfe, !PT ;  /* 0x0000000003007212 */ /* 0x000fe400078efe04 */
.L_x_35197:
[----:B------:R-:W-:Y:S05]  /*47b0*/  BSYNC B0 ;  /* 0x0000000000007941 */ /* 0x000fea0003800000 */
.L_x_35196:
[----:B------:R-:W-:Y:S01]  /*47c0*/  F2FP.PACK_AB R0, RZ, R0 ;  /* 0x00000000ff00723e */ /* 0x000fe200000000ff */
[----:B------:R-:W-:Y:S05]  /*47d0*/  BRA `(.L_x_35181) ;  /* 0x0000049000007947 */ /* 0x000fea0003800000 */
.L_x_35194:
        /* <DEDUP_REMOVED lines=21> */
.L_x_35203:
[----:B------:R-:W-:Y:S05]  /*4930*/  BSYNC B1 ;  /* 0x0000000000017941 */ /* 0x000fea0003800000 */
.L_x_35202:
[----:B------:R-:W-:Y:S01]  /*4940*/  LEA R3, R0, 0x37800000, 0x17 ;  /* 0x3780000000037811 */ /* 0x000fe200078eb8ff */
[----:B------:R-:W-:-:S05]  /*4950*/  IMAD.SHL.U32 R0, R2, 0x200000, RZ ;  /* 0x0020000002007824 */ /* 0x000fca00078e00ff */
[----:B------:R-:W-:Y:S02]  /*4960*/  LOP3.LUT R0, R3, R0, R4, 0xfe, !PT ;  /* 0x0000000003007212 */ /* 0x000fe400078efe04 */
.L_x_35201:
[----:B------:R-:W-:Y:S05]  /*4970*/  BSYNC B0 ;  /* 0x0000000000007941 */ /* 0x000fea0003800000 */
.L_x_35200:
[----:B------:R-:W-:Y:S01]  /*4980*/  F2FP.PACK_AB R0, RZ, R0 ;  /* 0x00000000ff00723e */ /* 0x000fe200000000ff */
[----:B------:R-:W-:Y:S05]  /*4990*/  BRA `(.L_x_35181) ;  /* 0x000002d000007947 */ /* 0x000fea0003800000 */
.L_x_35193:
        /* <DEDUP_REMOVED lines=14> */
.L_x_35207:
[----:B------:R-:W-:Y:S05]  /*4a80*/  BSYNC B0 ;  /* 0x0000000000007941 */ /* 0x000fea0003800000 */
.L_x_35206:
[----:B------:R-:W-:Y:S01]  /*4a90*/  F2FP.PACK_AB R0, RZ, R0 ;  /* 0x00000000ff00723e */ /* 0x000fe200000000ff */
[----:B------:R-:W-:Y:S05]  /*4aa0*/  BRA `(.L_x_35181) ;  /* 0x000001c000007947 */ /* 0x000fea0003800000 */
.L_x_35180:
        /* <DEDUP_REMOVED lines=21> */
.L_x_35205:
[----:B------:R-:W2:Y:S02]  /*4c00*/  LDG.E.64 R2, [R2.64] ;  /* 0x0000002402027981 */ /* 0x000ea4000c1e1b00 */
[----:B--2---:R-:W0:Y:S02]  /*4c10*/  I2F.U64 R0, R2 ;  /* 0x0000000200007312 */ /* 0x004e240000301000 */
[----:B0-----:R-:W-:Y:S01]  /*4c20*/  F2FP.PACK_AB R0, RZ, R0 ;  /* 0x00000000ff00723e */ /* 0x001fe200000000ff */
[----:B------:R-:W-:Y:S05]  /*4c30*/  BRA `(.L_x_35181) ;  /* 0x0000003000007947 */ /* 0x000fea0003800000 */
.L_x_35204:
[----:B------:R-:W2:Y:S02]  /*4c40*/  LDG.E R2, [R2.64] ;  /* 0x0000002402027981 */ /* 0x000ea4000c1e1900 */
[----:B--2---:R-:W0:Y:S02]  /*4c50*/  I2F.U32 R0, R2 ;  /* 0x0000000200007306 */ /* 0x004e240000201000 */
[----:B0-----:R-:W-:-:S06]  /*4c60*/  F2FP.PACK_AB R0, RZ, R0 ;  /* 0x00000000ff00723e */ /* 0x001fcc00000000ff */
.L_x_35181:
[----:B0-----:R-:W-:Y:S01]  /*4c70*/  HADD2.F32 R3, -RZ, c[0x0] [0x370].H0_H0 ;  /* 0x2000dc00ff037630 */ /* 0x001fe20000004100 */
[----:B------:R-:W0:Y:S01]  /*4c80*/  LDC.U8 R5, c[0x0][0x380] ;  /* 0x0000e000ff057b82 */ /* 0x000e220000000000 */
[----:B-----5:R-:W-:-:S04]  /*4c90*/  HADD2.F32 R0, -RZ, R0.H0_H0 ;  /* 0x20000000ff007230 */ /* 0x020fc80000004100 */
[----:B------:R-:W1:Y:S02]  /*4ca0*/  MUFU.LG2 R3, R3 ;  /* 0x0000000300037308 */ /* 0x000e640000000c00 */
[----:B-1----:R-:W-:Y:S01]  /*4cb0*/  FMUL.FTZ R0, R3, R0 ;  /* 0x0000000003007220 */ /* 0x002fe20000410000 */
[----:B0-----:R-:W-:-:S05]  /*4cc0*/  PRMT R4, R5, 0x9910, RZ ;  /* 0x0000991005047816 */ /* 0x001fca00000000ff */
        /* <DEDUP_REMOVED lines=16> */
.L_x_35211:
[----:B------:R-:W-:-:S06]  /*4dd0*/  HADD2.F32 R3, -RZ, R2.H0_H0 ;  /* 0x20000002ff037230 */ /* 0x000fcc0000004100 */
[----:B------:R-:W0:Y:S02]  /*4de0*/  F2I.S64.TRUNC R2, R3 ;  /* 0x0000000300027311 */ /* 0x000e24000020d900 */
[----:B0-----:R0:W-:Y:S01]  /*4df0*/  STG.E.U8 [R16.64], R2 ;  /* 0x0000000210007986 */ /* 0x0011e2000c101124 */
[----:B------:R-:W-:Y:S05]  /*4e00*/  BRA `(.L_x_35213) ;  /* 0x00000e4000007947 */ /* 0x000fea0003800000 */
.L_x_35210:
        /* <DEDUP_REMOVED lines=10> */
.L_x_35215:
[----:B------:R-:W-:-:S04]  /*4eb0*/  HADD2.F32 R2, -RZ, R2.H0_H0 ;  /* 0x20000002ff027230 */ /* 0x000fc80000004100 */
[----:B------:R-:W0:Y:S02]  /*4ec0*/  F2I.FTZ.TRUNC.NTZ R3, R2 ;  /* 0x0000000200037305 */ /* 0x000e24000021f100 */
[----:B0-----:R0:W-:Y:S01]  /*4ed0*/  STG.E [R16.64], R3 ;  /* 0x0000000310007986 */ /* 0x0011e2000c101924 */
[----:B------:R-:W-:Y:S05]  /*4ee0*/  BRA `(.L_x_35213) ;  /* 0x00000d6000007947 */ /* 0x000fea0003800000 */
.L_x_35214:
[----:B------:R-:W-:-:S04]  /*4ef0*/  HADD2.F32 R2, -RZ, R2.H0_H0 ;  /* 0x20000002ff027230 */ /* 0x000fc80000004100 */
[----:B------:R-:W0:Y:S02]  /*4f00*/  F2I.FTZ.TRUNC.NTZ R3, R2 ;  /* 0x0000000200037305 */ /* 0x000e24000021f100 */
[----:B0-----:R0:W-:Y:S01]  /*4f10*/  STG.E.U16 [R16.64], R3 ;  /* 0x0000000310007986 */ /* 0x0011e2000c101524 */
[----:B------:R-:W-:Y:S05]  /*4f20*/  BRA `(.L_x_35213) ;  /* 0x00000d2000007947 */ /* 0x000fea0003800000 */
.L_x_35209:
        /* <DEDUP_REMOVED lines=9> */
.L_x_35217:
[----:B------:R0:W-:Y:S01]  /*4fc0*/  STG.E.U16 [R16.64], R2 ;  /* 0x0000000210007986 */ /* 0x0001e2000c101524 */
[----:B------:R-:W-:Y:S05]  /*4fd0*/  BRA `(.L_x_35213) ;  /* 0x00000c7000007947 */ /* 0x000fea0003800000 */
.L_x_35216:
        /* <DEDUP_REMOVED lines=10> */
.L_x_35219:
[----:B------:R-:W-:-:S05]  /*5080*/  HADD2.F32 R0, -RZ, R2.H0_H0 ;  /* 0x20000002ff007230 */ /* 0x000fca0000004100 */
[----:B------:R-:W-:-:S04]  /*5090*/  F2FP.PACK_AB R0, RZ, R0 ;  /* 0x00000000ff00723e */ /* 0x000fc800000000ff */
[----:B------:R-:W-:-:S05]  /*50a0*/  PRMT R0, R0, 0x5410, RZ ;  /* 0x0000541000007816 */ /* 0x000fca00000000ff */
[----:B------:R0:W-:Y:S01]  /*50b0*/  STG.E [R16.64], R0 ;  /* 0x0000000010007986 */ /* 0x0001e2000c101924 */
[----:B------:R-:W-:Y:S05]  /*50c0*/  BRA `(.L_x_35213) ;  /* 0x00000b8000007947 */ /* 0x000fea0003800000 */
.L_x_35218:
[----:B------:R-:W-:-:S05]  /*50d0*/  HADD2.F32 R2, -RZ, R2.H0_H0 ;  /* 0x20000002ff027230 */ /* 0x000fca0000004100 */
[----:B------:R-:W-:-:S06]  /*50e0*/  FMUL.FTZ R2, R2, 1 ;  /* 0x3f80000002027820 */ /* 0x000fcc0000410000 */
[----:B------:R-:W0:Y:S02]  /*50f0*/  F2F.F64.F32 R2, R2 ;  /* 0x0000000200027310 */ /* 0x000e240000201800 */
[----:B0-----:R0:W-:Y:S01]  /*5100*/  STG.E.64 [R16.64], R2 ;  /* 0x0000000210007986 */ /* 0x0011e2000c101b24 */
[----:B------:R-:W-:Y:S05]  /*5110*/  BRA `(.L_x_35213) ;  /* 0x00000b3000007947 */ /* 0x000fea0003800000 */
.L_x_35208:
        /* <DEDUP_REMOVED lines=13> */
.L_x_35222:
[----:B------:R-:W-:Y:S01]  /*51f0*/  HADD2.F32 R2, -RZ, R2.H0_H0 ;  /* 0x20000002ff027230 */ /* 0x000fe20000004100 */
[----:B------:R-:W-:-:S04]  /*5200*/  CS2R R6, SRZ ;  /* 0x0000000000067805 */ /* 0x000fc8000001ff00 */
[----:B------:R-:W-:-:S04]  /*5210*/  FMUL.FTZ R2, R2, 1 ;  /* 0x3f80000002027820 */ /* 0x000fc80000410000 */
[----:B------:R-:W0:Y:S02]  /*5220*/  F2F.F64.F32 R4, R2 ;  /* 0x0000000200047310 */ /* 0x000e240000201800 */
[----:B0-----:R0:W-:Y:S01]  /*5230*/  STG.E.128 [R16.64], R4 ;  /* 0x0000000410007986 */ /* 0x0011e2000c101d24 */
[----:B------:R-:W-:Y:S05]  /*5240*/  BRA `(.L_x_35213) ;  /* 0x00000a0000007947 */ /* 0x000fea0003800000 */
.L_x_35221:
        /* <DEDUP_REMOVED lines=21> */
.L_x_35226:
[----:B------:R-:W-:Y:S05]  /*53a0*/  BSYNC B0 ;  /* 0x0000000000007941 */ /* 0x000fea0003800000 */
.L_x_35225:
[----:B------:R-:W-:-:S05]  /*53b0*/  LOP3.LUT R3, R0, R3, RZ, 0xfc, !PT ;  /* 0x0000000300037212 */ /* 0x000fca00078efcff */
[----:B------:R0:W-:Y:S01]  /*53c0*/  STG.E.U8 [R16.64], R3 ;  /* 0x0000000310007986 */ /* 0x0001e2000c101124 */
[----:B------:R-:W-:Y:S05]  /*53d0*/  BRA `(.L_x_35213) ;  /* 0x0000087000007947 */ /* 0x000fea0003800000 */
.L_x_35224:
        /* <DEDUP_REMOVED lines=13> */
.L_x_35228:
[----:B------:R-:W-:Y:S01]  /*54b0*/  IMAD.MOV.U32 R0, RZ, RZ, 0x7f ;  /* 0x0000007fff007424 */ /* 0x000fe200078e00ff */
[----:B------:R-:W-:-:S04]  /*54c0*/  ISETP.GT.U32.AND P0, PT, R2, 0x7f800000, PT ;  /* 0x7f8000000200780c */ /* 0x000fc80003f04070 */
[----:B------:R-:W-:-:S04]  /*54d0*/  SEL R0, R0, 0x7c, P0 ;  /* 0x0000007c00007807 */ /* 0x000fc80000000000 */
.L_x_35229:
[----:B------:R-:W-:Y:S05]  /*54e0*/  BSYNC B0 ;  /* 0x0000000000007941 */ /* 0x000fea0003800000 */
.L_x_35227:
[----:B------:R-:W-:-:S04]  /*54f0*/  LOP3.LUT R2, R3, 0x80000000, RZ, 0xc0, !PT ;  /* 0x8000000003027812 */ /* 0x000fc800078ec0ff */
[----:B------:R-:W-:-:S04]  /*5500*/  SHF.R.U32.HI R3, RZ, 0x18, R2 ;  /* 0x00000018ff037819 */ /* 0x000fc80000011602 */
[----:B------:R-:W-:-:S05]  /*5510*/  LOP3.LUT R3, R0, R3, RZ, 0xfc, !PT ;  /* 0x0000000300037212 */ /* 0x000fca00078efcff */
[----:B------:R0:W-:Y:S01]  /*5520*/  STG.E.U8 [R16.64], R3 ;  /* 0x0000000310007986 */ /* 0x0001e2000c101124 */
[----:B------:R-:W-:Y:S05]  /*5530*/  BRA `(.L_x_35213) ;  /* 0x0000071000007947 */ /* 0x000fea0003800000 */
.L_x_35223:
[----:B------:R-:W-:-:S05]  /*5540*/  HADD2.F32 R0, -RZ, R2.H0_H0 ;  /* 0x20000002ff007230 */ /* 0x000fca0000004100 */
[----:B------:R-:W-:-:S05]  /*5550*/  F2FP.BF16.PACK_AB R0, RZ, R0 ;  /* 0x00000000ff00723e */ /* 0x000fca00000010ff */
[----:B------:R0:W-:Y:S01]  /*5560*/  STG.E.U16 [R16.64], R0 ;  /* 0x0000000010007986 */ /* 0x0001e2000c101524 */
[----:B------:R-:W-:Y:S05]  /*5570*/  BRA `(.L_x_35213) ;  /* 0x000006d000007947 */ /* 0x000fea0003800000 */
.L_x_35220:
        /* <DEDUP_REMOVED lines=12> */
.L_x_35232:
        /* <DEDUP_REMOVED lines=17> */
.L_x_35235:
[----:B------:R-:W-:-:S04]  /*5750*/  LOP3.LUT R2, R3, 0x80000000, RZ, 0xc0, !PT ;  /* 0x8000000003027812 */ /* 0x000fc800078ec0ff */
[----:B------:R-:W-:-:S04]  /*5760*/  SHF.R.U32.HI R3, RZ, 0x18, R2 ;  /* 0x00000018ff037819 */ /* 0x000fc80000011602 */
[----:B------:R-:W-:-:S04]  /*5770*/  LOP3.LUT R0, R0, R3, RZ, 0xfc, !PT ;  /* 0x0000000300007212 */ /* 0x000fc800078efcff */
[----:B------:R-:W-:Y:S02]  /*5780*/  PRMT R8, R0, 0x7610, R8 ;  /* 0x0000761000087816 */ /* 0x000fe40000000008 */
.L_x_35234:
[----:B------:R-:W-:Y:S05]  /*5790*/  BSYNC B0 ;  /* 0x0000000000007941 */ /* 0x000fea0003800000 */
.L_x_35233:
[----:B------:R0:W-:Y:S01]  /*57a0*/  STG.E.U8 [R16.64], R8 ;  /* 0x0000000810007986 */ /* 0x0001e2000c101124 */
[----:B------:R-:W-:Y:S05]  /*57b0*/  BRA `(.L_x_35213) ;  /* 0x0000049000007947 */ /* 0x000fea0003800000 */
.L_x_35231:
        /* <DEDUP_REMOVED lines=17> */
.L_x_35238:
[----:B------:R-:W-:-:S04]  /*58d0*/  LOP3.LUT R2, R3, 0x80000000, RZ, 0xc0, !PT ;  /* 0x8000000003027812 */ /* 0x000fc800078ec0ff */
[----:B------:R-:W-:-:S04]  /*58e0*/  SHF.R.U32.HI R3, RZ, 0x18, R2 ;  /* 0x00000018ff037819 */ /* 0x000fc80000011602 */
[----:B------:R-:W-:-:S04]  /*58f0*/  LOP3.LUT R0, R0, R3, RZ, 0xfc, !PT ;  /* 0x0000000300007212 */ /* 0x000fc800078efcff */
[----:B------:R-:W-:Y:S02]  /*5900*/  PRMT R8, R0, 0x7610, R8 ;  /* 0x0000761000087816 */ /* 0x000fe40000000008 */
.L_x_35237:
[----:B------:R-:W-:Y:S05]  /*5910*/  BSYNC B0 ;  /* 0x0000000000007941 */ /* 0x000fea0003800000 */
.L_x_35236:
[----:B------:R0:W-:Y:S01]  /*5920*/  STG.E.U8 [R16.64], R8 ;  /* 0x0000000810007986 */ /* 0x0001e2000c101124 */
[----:B------:R-:W-:Y:S05]  /*5930*/  BRA `(.L_x_35213) ;  /* 0x0000031000007947 */ /* 0x000fea0003800000 */
.L_x_35230:
        /* <DEDUP_REMOVED lines=22> */
.L_x_35212:
        /* <DEDUP_REMOVED lines=20> */
.L_x_35240:
[----:B------:R-:W-:-:S06]  /*5be0*/  HADD2.F32 R2, -RZ, R2.H0_H0 ;  /* 0x20000002ff027230 */ /* 0x000fcc0000004100 */
[----:B------:R-:W0:Y:S02]  /*5bf0*/  F2I.U64.TRUNC R2, R2 ;  /* 0x0000000200027311 */ /* 0x000e24000020d800 */
[----:B0-----:R0:W-:Y:S01]  /*5c00*/  STG.E.64 [R16.64], R2 ;  /* 0x0000000210007986 */ /* 0x0011e2000c101b24 */
[----:B------:R-:W-:Y:S05]  /*5c10*/  BRA `(.L_x_35213) ;  /* 0x0000003000007947 */ /* 0x000fea0003800000 */
.L_x_35239:
[----:B------:R-:W-:-:S04]  /*5c20*/  HADD2.F32 R2, -RZ, R2.H0_H0 ;  /* 0x20000002ff027230 */ /* 0x000fc80000004100 */
[----:B------:R-:W0:Y:S02]  /*5c30*/  F2I.FTZ.U32.TRUNC.NTZ R3, R2 ;  /* 0x0000000200037305 */ /* 0x000e24000021f000 */
[----:B0-----:R0:W-:Y:S02]  /*5c40*/  STG.E [R16.64], R3 ;  /* 0x0000000310007986 */ /* 0x0011e4000c101924 */
.L_x_35213:
        /* <DEDUP_REMOVED lines=231> */
.L_x_35241:
        /* <DEDUP_REMOVED lines=20> */
.L_x_35245:
[----:B------:R-:W2:Y:S02]  /*6c00*/  LDG.E.U8 R2, [R2.64] ;  /* 0x0000002402027981 */ /* 0x000ea4000c1e1100 */
[----:B--2---:R-:W0:Y:S02]  /*6c10*/  I2F.U16 R0, R2 ;  /* 0x0000000200007306 */ /* 0x004e240000101000 */
[----:B0-----:R-:W-:Y:S01]  /*6c20*/  F2FP.PACK_AB R0, RZ, R0 ;  /* 0x00000000ff00723e */ /* 0x001fe200000000ff */
[----:B------:R-:W-:Y:S05]  /*6c30*/  BRA `(.L_x_35247) ;  /* 0x00000e1000007947 */ /* 0x000fea0003800000 */
.L_x_35244:
        /* <DEDUP_REMOVED lines=10> */
.L_x_35249:
[----:B------:R-:W2:Y:S02]  /*6ce0*/  LDG.E R2, [R2.64] ;  /* 0x0000002402027981 */ /* 0x000ea4000c1e1900 */
[----:B--2---:R-:W0:Y:S02]  /*6cf0*/  I2F R0, R2 ;  /* 0x0000000200007306 */ /* 0x004e240000201400 */
[----:B0-----:R-:W-:Y:S01]  /*6d00*/  F2FP.PACK_AB R0, RZ, R0 ;  /* 0x00000000ff00723e */ /* 0x001fe200000000ff */
[----:B------:R-:W-:Y:S05]  /*6d10*/  BRA `(.L_x_35247) ;  /* 0x00000d3000007947 */ /* 0x000fea0003800000 */
.L_x_35248:
[----:B------:R-:W2:Y:S02]  /*6d20*/  LDG.E.U16 R2, [R2.64] ;  /* 0x0000002402027981 */ /* 0x000ea4000c1e1500 */
[----:B--2---:R-:W0:Y:S02]  /*6d30*/  I2F.S16 R0, R2 ;  /* 0x0000000200007306 */ /* 0x004e240000101400 */
[----:B0-----:R-:W-:Y:S01]  /*6d40*/  F2FP.PACK_AB R0, RZ, R0 ;  /* 0x00000000ff00723e */ /* 0x001fe200000000ff */
[----:B------:R-:W-:Y:S05]  /*6d50*/  BRA `(.L_x_35247) ;  /* 0x00000cf000007947 */ /* 0x000fea0003800000 */
.L_x_35243:
        /* <DEDUP_REMOVED lines=9> */
.L_x_35251:
[----:B------:R0:W5:Y:S01]  /*6df0*/  LDG.E.U16 R0, [R2.64] ;  /* 0x0000002402007981 */ /* 0x000162000c1e1500 */
[----:B------:R-:W-:Y:S05]  /*6e00*/  BRA `(.L_x_35247) ;  /* 0x00000c4000007947 */ /* 0x000fea0003800000 */
.L_x_35250:
        /* <DEDUP_REMOVED lines=9> */
.L_x_35253:
[----:B------:R0:W5:Y:S01]  /*6ea0*/  LDG.E.U16 R0, [R2.64] ;  /* 0x0000002402007981 */ /* 0x000162000c1e1500 */
[----:B------:R-:W-:Y:S05]  /*6eb0*/  BRA `(.L_x_35247) ;  /* 0x00000b9000007947 */ /* 0x000fea0003800000 */
.L_x_35252:
[----:B------:R-:W2:Y:S02]  /*6ec0*/  LDG.E.64 R2, [R2.64] ;  /* 0x0000002402027981 */ /* 0x000ea4000c1e1b00 */
[----:B--2---:R-:W0:Y:S01]  /*6ed0*/  F2F.F32.F64 R0, R2 ;  /* 0x0000000200007310 */ /* 0x004e220000301000 */
[----:B------:R-:W0:-:S14]  /*6ee0*/  DSETP.GEU.AND P0, PT, |R2|, c[0x2][0x0], PT ;  /* 0x008000000200762a */ /* 0x000e1c0003f0e200 */
[----:B0-----:R-:W-:-:S05]  /*6ef0*/  @!P0 FMUL R0, R0, 1.175494350822287508e-38 ;  /* 0x0080000000008820 */ /* 0x001fca0000400000 */
[----:B------:R-:W-:Y:S01]  /*6f00*/  F2FP.PACK_AB R0, RZ, R0 ;  /* 0x00000000ff00723e */ /* 0x000fe200000000ff */
[----:B------:R-:W-:Y:S05]  /*6f10*/  BRA `(.L_x_35247) ;  /* 0x00000b3000007947 */ /* 0x000fea0003800000 */
.L_x_35242:
        /* <DEDUP_REMOVED lines=13> */
.L_x_35256:
[----:B------:R-:W2:Y:S02]  /*6ff0*/  LDG.E.64 R2, [R2.64] ;  /* 0x0000002402027981 */ /* 0x000ea4000c1e1b00 */
[----:B--2---:R-:W0:Y:S01]  /*7000*/  F2F.F32.F64 R0, R2 ;  /* 0x0000000200007310 */ /* 0x004e220000301000 */
[----:B------:R-:W0:-:S14]  /*7010*/  DSETP.GEU.AND P0, PT, |R2|, c[0x2][0x0], PT ;  /* 0x008000000200762a */ /* 0x000e1c0003f0e200 */
[----:B0-----:R-:W-:-:S05]  /*7020*/  @!P0 FMUL R0, R0, 1.175494350822287508e-38 ;  /* 0x0080000000008820 */ /* 0x001fca0000400000 */
[----:B------:R-:W-:Y:S01]  /*7030*/  F2FP.PACK_AB R0, RZ, R0 ;  /* 0x00000000ff00723e */ /* 0x000fe200000000ff */
[----:B------:R-:W-:Y:S05]  /*7040*/  BRA `(.L_x_35247) ;  /* 0x00000a0000007947 */ /* 0x000fea0003800000 */
.L_x_35255:
        /* <DEDUP_REMOVED lines=28> */
.L_x_35258:
        /* <DEDUP_REMOVED lines=15> */
.L_x_35257:
[----:B------:R-:W2:Y:S02]  /*7300*/  LDG.E.U16 R0, [R2.64] ;  /* 0x0000002402007981 */ /* 0x000ea4000c1e1500 */
[----:B--2---:R-:W-:-:S04]  /*7310*/  PRMT R0, RZ, 0x5410, R0 ;  /* 0x00005410ff007816 */ /* 0x004fc80000000000 */
[----:B------:R-:W-:Y:S01]  /*7320*/  F2FP.PACK_AB R0, RZ, R0 ;  /* 0x00000000ff00723e */ /* 0x000fe200000000ff */
[----:B------:R-:W-:Y:S05]  /*7330*/  BRA `(.L_x_35247) ;  /* 0x0000071000007947 */ /* 0x000fea0003800000 */
.L_x_35254:
        /* <DEDUP_REMOVED lines=12> */
.L_x_35261:
        /* <DEDUP_REMOVED lines=21> */
.L_x_35265:
[----:B------:R-:W-:Y:S05]  /*7550*/  BSYNC B1 ;  /* 0x0000000000017941 */ /* 0x000fea0003800000 */
.L_x_35264:
[----:B------:R-:W-:Y:S01]  /*7560*/  LEA R3, R0, 0x3b800000, 0x17 ;  /* 0x3b80000000037811 */ /* 0x000fe200078eb8ff */
[----:B------:R-:W-:-:S05]  /*7570*/  IMAD.SHL.U32 R0, R2, 0x100000, RZ ;  /* 0x0010000002007824 */ /* 0x000fca00078e00ff */
[----:B------:R-:W-:Y:S02]  /*7580*/  LOP3.LUT R0, R3, R0, R4, 0xfe, !PT ;  /* 0x0000000003007212 */ /* 0x000fe400078efe04 */
.L_x_35263:
[----:B------:R-:W-:Y:S05]  /*7590*/  BSYNC B0 ;  /* 0x0000000000007941 */ /* 0x000fea0003800000 */
.L_x_35262:
[----:B------:R-:W-:Y:S01]  /*75a0*/  F2FP.PACK_AB R0, RZ, R0 ;  /* 0x00000000ff00723e */ /* 0x000fe200000000ff */
[----:B------:R-:W-:Y:S05]  /*75b0*/  BRA `(.L_x_35247) ;  /* 0x0000049000007947 */ /* 0x000fea0003800000 */
.L_x_35260:
        /* <DEDUP_REMOVED lines=21> */
.L_x_35269:
[----:B------:R-:W-:Y:S05]  /*7710*/  BSYNC B1 ;  /* 0x0000000000017941 */ /* 0x000fea0003800000 */
.L_x_35268:
[----:B------:R-:W-:Y:S01]  /*7720*/  LEA R3, R0, 0x37800000, 0x17 ;  /* 0x3780000000037811 */ /* 0x000fe200078eb8ff */
[----:B------:R-:W-:-:S05]  /*7730*/  IMAD.SHL.U32 R0, R2, 0x200000, RZ ;  /* 0x0020000002007824 */ /* 0x000fca00078e00ff */
[----:B------:R-:W-:Y:S02]  /*7740*/  LOP3.LUT R0, R3, R0, R4, 0xfe, !PT ;  /* 0x0000000003007212 */ /* 0x000fe400078efe04 */
.L_x_35267:
[----:B------:R-:W-:Y:S05]  /*7750*/  BSYNC B0 ;  /* 0x0000000000007941 */ /* 0x000fea0003800000 */
.L_x_35266:
[----:B------:R-:W-:Y:S01]  /*7760*/  F2FP.PACK_AB R0, RZ, R0 ;  /* 0x00000000ff00723e */ /* 0x000fe200000000ff */
[----:B------:R-:W-:Y:S05]  /*7770*/  BRA `(.L_x_35247) ;  /* 0x000002d000007947 */ /* 0x000fea0003800000 */
.L_x_35259:
        /* <DEDUP_REMOVED lines=14> */
.L_x_35273:
[----:B------:R-:W-:Y:S05]  /*7860*/  BSYNC B0 ;  /* 0x0000000000007941 */ /* 0x000fea0003800000 */
.L_x_35272:
[----:B------:R-:W-:Y:S01]  /*7870*/  F2FP.PACK_AB R0, RZ, R0 ;  /* 0x00000000ff00723e */ /* 0x000fe200000000ff */
[----:B------:R-:W-:Y:S05]  /*7880*/  BRA `(.L_x_35247) ;  /* 0x000001c000007947 */ /* 0x000fea0003800000 */
.L_x_35246:
        /* <DEDUP_REMOVED lines=21> */
.L_x_35271:
[----:B------:R-:W2:Y:S02]  /*79e0*/  LDG.E.64 R2, [R2.64] ;  /* 0x0000002402027981 */ /* 0x000ea4000c1e1b00 */
[----:B--2---:R-:W0:Y:S02]  /*79f0*/  I2F.U64 R0, R2 ;  /* 0x0000000200007312 */ /* 0x004e240000301000 */
[----:B0-----:R-:W-:Y:S01]  /*7a00*/  F2FP.PACK_AB R0, RZ, R0 ;  /* 0x00000000ff00723e */ /* 0x001fe200000000ff */
[----:B------:R-:W-:Y:S05]  /*7a10*/  BRA `(.L_x_35247) ;  /* 0x0000003000007947 */ /* 0x000fea0003800000 */
.L_x_35270:
[----:B------:R-:W2:Y:S02]  /*7a20*/  LDG.E R2, [R2.64] ;  /* 0x0000002402027981 */ /* 0x000ea4000c1e1900 */
[----:B--2---:R-:W0:Y:S02]  /*7a30*/  I2F.U32 R0, R2 ;  /* 0x0000000200007306 */ /* 0x004e240000201000 */
[----:B0-----:R-:W-:-:S06]  /*7a40*/  F2FP.PACK_AB R0, RZ, R0 ;  /* 0x00000000ff00723e */ /* 0x001fcc00000000ff */
.L_x_35247:
        /* <DEDUP_REMOVED lines=22> */
.L_x_35277:
[----:B------:R-:W-:-:S06]  /*7bb0*/  HADD2.F32 R3, -RZ, R2.H0_H0 ;  /* 0x20000002ff037230 */ /* 0x000fcc0000004100 */
[----:B------:R-:W0:Y:S02]  /*7bc0*/  F2I.S64.TRUNC R2, R3 ;  /* 0x0000000300027311 */ /* 0x000e24000020d900 */
[----:B0-----:R0:W-:Y:S01]  /*7bd0*/  STG.E.U8 [R16.64], R2 ;  /* 0x0000000210007986 */ /* 0x0011e2000c101124 */
[----:B------:R-:W-:Y:S05]  /*7be0*/  BRA `(.L_x_35279) ;  /* 0x00000e4000007947 */ /* 0x000fea0003800000 */
.L_x_35276:
        /* <DEDUP_REMOVED lines=10> */
.L_x_35281:
[----:B------:R-:W-:-:S04]  /*7c90*/  HADD2.F32 R2, -RZ, R2.H0_H0 ;  /* 0x20000002ff027230 */ /* 0x000fc80000004100 */
[----:B------:R-:W0:Y:S02]  /*7ca0*/  F2I.FTZ.TRUNC.NTZ R3, R2 ;  /* 0x0000000200037305 */ /* 0x000e24000021f100 */
[----:B0-----:R0:W-:Y:S01]  /*7cb0*/  STG.E [R16.64], R3 ;  /* 0x0000000310007986 */ /* 0x0011e2000c101924 */
[----:B------:R-:W-:Y:S05]  /*7cc0*/  BRA `(.L_x_35279) ;  /* 0x00000d6000007947 */ /* 0x000fea0003800000 */
.L_x_35280:
[----:B------:R-:W-:-:S04]  /*7cd0*/  HADD2.F32 R2, -RZ, R2.H0_H0 ;  /* 0x20000002ff027230 */ /* 0x000fc80000004100 */
[----:B------:R-:W0:Y:S02]  /*7ce0*/  F2I.FTZ.TRUNC.NTZ R3, R2 ;  /* 0x0000000200037305 */ /* 0x000e24000021f100 */
[----:B0-----:R0:W-:Y:S01]  /*7cf0*/  STG.E.U16 [R16.64], R3 ;  /* 0x0000000310007986 */ /* 0x0011e2000c101524 */
[----:B------:R-:W-:Y:S05]  /*7d00*/  BRA `(.L_x_35279) ;  /* 0x00000d2000007947 */ /* 0x000fea0003800000 */
.L_x_35275:
        /* <DEDUP_REMOVED lines=9> */
.L_x_35283:
[----:B------:R0:W-:Y:S01]  /*7da0*/  STG.E.U16 [R16.64], R2 ;  /* 0x0000000210007986 */ /* 0x0001e2000c101524 */
[----:B------:R-:W-:Y:S05]  /*7db0*/  BRA `(.L_x_35279) ;  /* 0x00000c7000007947 */ /* 0x000fea0003800000 */
.L_x_35282:
        /* <DEDUP_REMOVED lines=10> */
.L_x_35285:
[----:B------:R-:W-:-:S05]  /*7e60*/  HADD2.F32 R0, -RZ, R2.H0_H0 ;  /* 0x20000002ff007230 */ /* 0x000fca0000004100 */
[----:B------:R-:W-:-:S04]  /*7e70*/  F2FP.PACK_AB R0, RZ, R0 ;  /* 0x00000000ff00723e */ /* 0x000fc800000000ff */
[----:B------:R-:W-:-:S05]  /*7e80*/  PRMT R0, R0, 0x5410, RZ ;  /* 0x0000541000007816 */ /* 0x000fca00000000ff */
[----:B------:R0:W-:Y:S01]  /*7e90*/  STG.E [R16.64], R0 ;  /* 0x0000000010007986 */ /* 0x0001e2000c101924 */
[----:B------:R-:W-:Y:S05]  /*7ea0*/  BRA `(.L_x_35279) ;  /* 0x00000b8000007947 */ /* 0x000fea0003800000 */
.L_x_35284:
[----:B------:R-:W-:-:S05]  /*7eb0*/  HADD2.F32 R2, -RZ, R2.H0_H0 ;  /* 0x20000002ff027230 */ /* 0x000fca0000004100 */
[----:B------:R-:W-:-:S06]  /*7ec0*/  FMUL.FTZ R2, R2, 1 ;  /* 0x3f80000002027820 */ /* 0x000fcc0000410000 */
[----:B------:R-:W0:Y:S02]  /*7ed0*/  F2F.F64.F32 R2, R2 ;  /* 0x0000000200027310 */ /* 0x000e240000201800 */
[----:B0-----:R0:W-:Y:S01]  /*7ee0*/  STG.E.64 [R16.64], R2 ;  /* 0x0000000210007986 */ /* 0x0011e2000c101b24 */
[----:B------:R-:W-:Y:S05]  /*7ef0*/  BRA `(.L_x_35279) ;  /* 0x00000b3000007947 */ /* 0x000fea0003800000 */
.L_x_35274:
        /* <DEDUP_REMOVED lines=13> */
.L_x_35288:
[----:B------:R-:W-:Y:S01]  /*7fd0*/  HADD2.F32 R2, -RZ, R2.H0_H0 ;  /* 0x20000002ff027230 */ /* 0x000fe20000004100 */
[----:B------:R-:W-:-:S04]  /*7fe0*/  CS2R R6, SRZ ;  /* 0x0000000000067805 */ /* 0x000fc8000001ff00 */
[----:B------:R-:W-:-:S04]  /*7ff0*/  FMUL.FTZ R2, R2, 1 ;  /* 0x3f80000002027820 */ /* 0x000fc80000410000 */
[----:B------:R-:W0:Y:S02]  /*8000*/  F2F.F64.F32 R4, R2 ;  /* 0x0000000200047310 */ /* 0x000e240000201800 */
[----:B0-----:R0:W-:Y:S01]  /*8010*/  STG.E.128 [R16.64], R4 ;  /* 0x0000000410007986 */ /* 0x0011e2000c101d24 */
[----:B------:R-:W-:Y:S05]  /*8020*/  BRA `(.L_x_35279) ;  /* 0x00000a0000007947 */ /* 0x000fea0003800000 */
.L_x_35287:
        /* <DEDUP_REMOVED lines=21> */
.L_x_35292:
[----:B------:R-:W-:Y:S05]  /*8180*/  BSYNC B0 ;  /* 0x0000000000007941 */ /* 0x000fea0003800000 */
.L_x_35291:
[----:B------:R-:W-:-:S05]  /*8190*/  LOP3.LUT R3, R0, R3, RZ, 0xfc, !PT ;  /* 0x0000000300037212 */ /* 0x000fca00078efcff */
[----:B------:R0:W-:Y:S01]  /*81a0*/  STG.E.U8 [R16.64], R3 ;  /* 0x0000000310007986 */ /* 0x0001e2000c101124 */
[----:B------:R-:W-:Y:S05]  /*81b0*/  BRA `(.L_x_35279) ;  /* 0x0000087000007947 */ /* 0x000fea0003800000 */
.L_x_35290:
        /* <DEDUP_REMOVED lines=13> */
.L_x_35294:
[----:B------:R-:W-:Y:S01]  /*8290*/  IMAD.MOV.U32 R0, RZ, RZ, 0x7f ;  /* 0x0000007fff007424 */ /* 0x000fe200078e00ff */
[----:B------:R-:W-:-:S04]  /*82a0*/  ISETP.GT.U32.AND P0, PT, R2, 0x7f800000, PT ;  /* 0x7f8000000200780c */ /* 0x000fc80003f04070 */
[----:B------:R-:W-:-:S04]  /*82b0*/  SEL R0, R0, 0x7c, P0 ;  /* 0x0000007c00007807 */ /* 0x000fc80000000000 */
.L_x_35295:
[----:B------:R-:W-:Y:S05]  /*82c0*/  BSYNC B0 ;  /* 0x0000000000007941 */ /* 0x000fea0003800000 */
.L_x_35293:
[----:B------:R-:W-:-:S04]  /*82d0*/  LOP3.LUT R2, R3, 0x80000000, RZ, 0xc0, !PT ;  /* 0x8000000003027812 */ /* 0x000fc800078ec0ff */
[----:B------:R-:W-:-:S04]  /*82e0*/  SHF.R.U32.HI R3, RZ, 0x18, R2 ;  /* 0x00000018ff037819 */ /* 0x000fc80000011602 */
[----:B------:R-:W-:-:S05]  /*82f0*/  LOP3.LUT R3, R0, R3, RZ, 0xfc, !PT ;  /* 0x0000000300037212 */ /* 0x000fca00078efcff */
[----:B------:R0:W-:Y:S01]  /*8300*/  STG.E.U8 [R16.64], R3 ;  /* 0x0000000310007986 */ /* 0x0001e2000c101124 */
[----:B------:R-:W-:Y:S05]  /*8310*/  BRA `(.L_x_35279) ;  /* 0x0000071000007947 */ /* 0x000fea0003800000 */
.L_x_35289:
[----:B------:R-:W-:-:S05]  /*8320*/  HADD2.F32 R0, -RZ, R2.H0_H0 ;  /* 0x20000002ff007230 */ /* 0x000fca0000004100 */
[----:B------:R-:W-:-:S05]  /*8330*/  F2FP.BF16.PACK_AB R0, RZ, R0 ;  /* 0x00000000ff00723e */ /* 0x000fca00000010ff */
[----:B------:R0:W-:Y:S01]  /*8340*/  STG.E.U16 [R16.64], R0 ;  /* 0x0000000010007986 */ /* 0x0001e2000c101524 */
[----:B------:R-:W-:Y:S05]  /*8350*/  BRA `(.L_x_35279) ;  /* 0x000006d000007947 */ /* 0x000fea0003800000 */
.L_x_35286:
        /* <DEDUP_REMOVED lines=12> */
.L_x_35298:
        /* <DEDUP_REMOVED lines=17> */
.L_x_35301:
[----:B------:R-:W-:-:S04]  /*8530*/  LOP3.LUT R2, R3, 0x80000000, RZ, 0xc0, !PT ;  /* 0x8000000003027812 */ /* 0x000fc800078ec0ff */
[----:B------:R-:W-:-:S04]  /*8540*/  SHF.R.U32.HI R3, RZ, 0x18, R2 ;  /* 0x00000018ff037819 */ /* 0x000fc80000011602 */
[----:B------:R-:W-:-:S04]  /*8550*/  LOP3.LUT R0, R0, R3, RZ, 0xfc, !PT ;  /* 0x0000000300007212 */ /* 0x000fc800078efcff */
[----:B------:R-:W-:Y:S02]  /*8560*/  PRMT R8, R0, 0x7610, R8 ;  /* 0x0000761000087816 */ /* 0x000fe40000000008 */
.L_x_35300:
[----:B------:R-:W-:Y:S05]  /*8570*/  BSYNC B0 ;  /* 0x0000000000007941 */ /* 0x000fea0003800000 */
.L_x_35299:
[----:B------:R0:W-:Y:S01]  /*8580*/  STG.E.U8 [R16.64], R8 ;  /* 0x0000000810007986 */ /* 0x0001e2000c101124 */
[----:B------:R-:W-:Y:S05]  /*8590*/  BRA `(.L_x_35279) ;  /* 0x0000049000007947 */ /* 0x000fea0003800000 */
.L_x_35297:
        /* <DEDUP_REMOVED lines=17> */
.L_x_35304:
[----:B------:R-:W-:-:S04]  /*86b0*/  LOP3.LUT R2, R3, 0x80000000, RZ, 0xc0, !PT ;  /* 0x8000000003027812 */ /* 0x000fc800078ec0ff */
[----:B------:R-:W-:-:S04]  /*86c0*/  SHF.R.U32.HI R3, RZ, 0x18, R2 ;  /* 0x00000018ff037819 */ /* 0x000fc80000011602 */
[----:B------:R-:W-:-:S04]  /*86d0*/  LOP3.LUT R0, R0, R3, RZ, 0xfc, !PT ;  /* 0x0000000300007212 */ /* 0x000fc800078efcff */
[----:B------:R-:W-:Y:S02]  /*86e0*/  PRMT R8, R0, 0x7610, R8 ;  /* 0x0000761000087816 */ /* 0x000fe40000000008 */
.L_x_35303:
[----:B------:R-:W-:Y:S05]  /*86f0*/  BSYNC B0 ;  /* 0x0000000000007941 */ /* 0x000fea0003800000 */
.L_x_35302:
[----:B------:R0:W-:Y:S01]  /*8700*/  STG.E.U8 [R16.64], R8 ;  /* 0x0000000810007986 */ /* 0x0001e2000c101124 */
[----:B------:R-:W-:Y:S05]  /*8710*/  BRA `(.L_x_35279) ;  /* 0x0000031000007947 */ /* 0x000fea0003800000 */
.L_x_35296:
        /* <DEDUP_REMOVED lines=22> */
.L_x_35278:
        /* <DEDUP_REMOVED lines=20> */
.L_x_35306:
[----:B------:R-:W-:-:S06]  /*89c0*/  HADD2.F32 R2, -RZ, R2.H0_H0 ;  /* 0x20000002ff027230 */ /* 0x000fcc0000004100 */
[----:B------:R-:W0:Y:S02]  /*89d0*/  F2I.U64.TRUNC R2, R2 ;  /* 0x0000000200027311 */ /* 0x000e24000020d800 */
[----:B0-----:R0:W-:Y:S01]  /*89e0*/  STG.E.64 [R16.64], R2 ;  /* 0x0000000210007986 */ /* 0x0011e2000c101b24 */
[----:B------:R-:W-:Y:S05]  /*89f0*/  BRA `(.L_x_35279) ;  /* 0x0000003000007947 */ /* 0x000fea0003800000 */
.L_x_35305:
[----:B------:R-:W-:-:S04]  /*8a00*/  HADD2.F32 R2, -RZ, R2.H0_H0 ;  /* 0x20000002ff027230 */ /* 0x000fc80000004100 */
[----:B------:R-:W0:Y:S02]  /*8a10*/  F2I.FTZ.U32.TRUNC.NTZ R3, R2 ;  /* 0x0000000200037305 */ /* 0x000e24000021f000 */
[----:B0-----:R0:W-:Y:S02]  /*8a20*/  STG.E [R16.64], R3 ;  /* 0x0000000310007986 */ /* 0x0011e4000c101924 */
.L_x_35279:
[----:B------:R-:W-:Y:S02]  /*8a30*/  IADD3 R19, R19, 0x80, RZ ;  /* 0x0000008013137810 */ /* 0x000fe40007ffe0ff */
.L_x_35174:
[----:B------:R-:W-:Y:S05]  /*8a40*/  BSYNC B6 ;  /* 0x0000000000067941 */ /* 0x000fea0003800000 */
.L_x_35173:
        /* <DEDUP_REMOVED lines=230> */
.L_x_35307:
        /* <DEDUP_REMOVED lines=20> */
.L_x_35311:
[----:B------:R-:W2:Y:S02]  /*99f0*/  LDG.E.U8 R2, [R2.64] ;  /* 0x0000002402027981 */ /* 0x000ea4000c1e1100 */
[----:B--2---:R-:W0:Y:S02]  /*9a00*/  I2F.U16 R0, R2 ;  /* 0x0000000200007306 */ /* 0x004e240000101000 */
[----:B0-----:R-:W-:Y:S01]  /*9a10*/  F2FP.PACK_AB R0, RZ, R0 ;  /* 0x00000000ff00723e */ /* 0x001fe200000000ff */
[----:B------:R-:W-:Y:S05]  /*9a20*/  BRA `(.L_x_35313) ;  /* 0x00000e1000007947 */ /* 0x000fea0003800000 */
.L_x_35310:
        /* <DEDUP_REMOVED lines=10> */
.L_x_35315:
[----:B------:R-:W2:Y:S02]  /*9ad0*/  LDG.E R2, [R2.64] ;  /* 0x0000002402027981 */ /* 0x000ea4000c1e1900 */
[----:B--2---:R-:W0:Y:S02]  /*9ae0*/  I2F R0, R2 ;  /* 0x0000000200007306 */ /* 0x004e240000201400 */
[----:B0-----:R-:W-:Y:S01]  /*9af0*/  F2FP.PACK_AB R0, RZ, R0 ;  /* 0x00000000ff00723e */ /* 0x001fe200000000ff */
[----:B------:R-:W-:Y:S05]  /*9b00*/  BRA `(.L_x_35313) ;  /* 0x00000d3000007947 */ /* 0x000fea0003800000 */
.L_x_35314:
[----:B------:R-:W2:Y:S02]  /*9b10*/  LDG.E.U16 R2, [R2.64] ;  /* 0x0000002402027981 */ /* 0x000ea4000c1e1500 */
[----:B--2---:R-:W0:Y:S02]  /*9b20*/  I2F.S16 R0, R2 ;  /* 0x0000000200007306 */ /* 0x004e240000101400 */
[----:B0-----:R-:W-:Y:S01]  /*9b30*/  F2FP.PACK_AB R0, RZ, R0 ;  /* 0x00000000ff00723e */ /* 0x001fe200000000ff */
[----:B------:R-:W-:Y:S05]  /*9b40*/  BRA `(.L_x_35313) ;  /* 0x00000cf000007947 */ /* 0x000fea0003800000 */
.L_x_35309:
        /* <DEDUP_REMOVED lines=9> */
.L_x_35317:
[----:B------:R0:W5:Y:S01]  /*9be0*/  LDG.E.U16 R0, [R2.64] ;  /* 0x0000002402007981 */ /* 0x000162000c1e1500 */
[----:B------:R-:W-:Y:S05]  /*9bf0*/  BRA `(.L_x_35313) ;  /* 0x00000c4000007947 */ /* 0x000fea0003800000 */
.L_x_35316:
        /* <DEDUP_REMOVED lines=9> */
.L_x_35319:
[----:B------:R0:W5:Y:S01]  /*9c90*/  LDG.E.U16 R0, [R2.64] ;  /* 0x0000002402007981 */ /* 0x000162000c1e1500 */
[----:B------:R-:W-:Y:S05]  /*9ca0*/  BRA `(.L_x_35313) ;  /* 0x00000b9000007947 */ /* 0x000fea0003800000 */
.L_x_35318:
[----:B------:R-:W2:Y:S02]  /*9cb0*/  LDG.E.64 R2, [R2.64] ;  /* 0x0000002402027981 */ /* 0x000ea4000c1e1b00 */
[----:B--2---:R-:W0:Y:S01]  /*9cc0*/  F2F.F32.F64 R0, R2 ;  /* 0x0000000200007310 */ /* 0x004e220000301000 */
[----:B------:R-:W0:-:S14]  /*9cd0*/  DSETP.GEU.AND P0, PT, |R2|, c[0x2][0x0], PT ;  /* 0x008000000200762a */ /* 0x000e1c0003f0e200 */
[----:B0-----:R-:W-:-:S05]  /*9ce0*/  @!P0 FMUL R0, R0, 1.175494350822287508e-38 ;  /* 0x0080000000008820 */ /* 0x001fca0000400000 */
[----:B------:R-:W-:Y:S01]  /*9cf0*/  F2FP.PACK_AB R0, RZ, R0 ;  /* 0x00000000ff00723e */ /* 0x000fe200000000ff */
[----:B------:R-:W-:Y:S05]  /*9d00*/  BRA `(.L_x_35313) ;  /* 0x00000b3000007947 */ /* 0x000fea0003800000 */
.L_x_35308:
        /* <DEDUP_REMOVED lines=13> */
.L_x_35322:
[----:B------:R-:W2:Y:S02]  /*9de0*/  LDG.E.64 R2, [R2.64] ;  /* 0x0000002402027981 */ /* 0x000ea4000c1e1b00 */
[----:B--2---:R-:W0:Y:S01]  /*9df0*/  F2F.F32.F64 R0, R2 ;  /* 0x0000000200007310 */ /* 0x004e220000301000 */
[----:B------:R-:W0:-:S14]  /*9e00*/  DSETP.GEU.AND P0, PT, |R2|, c[0x2][0x0], PT ;  /* 0x008000000200762a */ /* 0x000e1c0003f0e200 */
[----:B0-----:R-:W-:-:S05]  /*9e10*/  @!P0 FMUL R0, R0, 1.175494350822287508e-38 ;  /* 0x0080000000008820 */ /* 0x001fca0000400000 */
[----:B------:R-:W-:Y:S01]  /*9e20*/  F2FP.PACK_AB R0, RZ, R0 ;  /* 0x00000000ff00723e */ /* 0x000fe200000000ff */
[----:B------:R-:W-:Y:S05]  /*9e30*/  BRA `(.L_x_35313) ;  /* 0x00000a0000007947 */ /* 0x000fea0003800000 */
.L_x_35321:
        /* <DEDUP_REMOVED lines=28> */
.L_x_35324:
        /* <DEDUP_REMOVED lines=15> */
.L_x_35323:
[----:B------:R-:W2:Y:S02]  /*a0f0*/  LDG.E.U16 R0, [R2.64] ;  /* 0x0000002402007981 */ /* 0x000ea4000c1e1500 */
[----:B--2---:R-:W-:-:S04]  /*a100*/  PRMT R0, RZ, 0x5410, R0 ;  /* 0x00005410ff007816 */ /* 0x004fc80000000000 */
[----:B------:R-:W-:Y:S01]  /*a110*/  F2FP.PACK_AB R0, RZ, R0 ;  /* 0x00000000ff00723e */ /* 0x000fe200000000ff */
[----:B------:R-:W-:Y:S05]  /*a120*/  BRA `(.L_x_35313) ;  /* 0x0000071000007947 */ /* 0x000fea0003800000 */
.L_x_35320:
        /* <DEDUP_REMOVED lines=12> */
.L_x_35327:
        /* <DEDUP_REMOVED lines=21> */
.L_x_35331:
[----:B------:R-:W-:Y:S05]  /*a340*/  BSYNC B1 ;  /* 0x0000000000017941 */ /* 0x000fea0003800000 */
.L_x_35330:
[----:B------:R-:W-:Y:S01]  /*a350*/  LEA R3, R0, 0x3b800000, 0x17 ;  /* 0x3b80000000037811 */ /* 0x000fe200078eb8ff */
[----:B------:R-:W-:-:S05]  /*a360*/  IMAD.SHL.U32 R0, R2, 0x100000, RZ ;  /* 0x0010000002007824 */ /* 0x000fca00078e00ff */
[----:B------:R-:W-:Y:S02]  /*a370*/  LOP3.LUT R0, R3, R0, R4, 0xfe, !PT ;  /* 0x0000000003007212 */ /* 0x000fe400078efe04 */
.L_x_35329:
[----:B------:R-:W-:Y:S05]  /*a380*/  BSYNC B0 ;  /* 0x0000000000007941 */ /* 0x000fea0003800000 */
.L_x_35328:
[----:B------:R-:W-:Y:S01]  /*a390*/  F2FP.PACK_AB R0, RZ, R0 ;  /* 0x00000000ff00723e */ /* 0x000fe200000000ff */
[----:B------:R-:W-:Y:S05]  /*a3a0*/  BRA `(.L_x_35313) ;  /* 0x0000049000007947 */ /* 0x000fea0003800000 */
.L_x_35326:
        /* <DEDUP_REMOVED lines=21> */
.L_x_35335:
[----:B------:R-:W-:Y:S05]  /*a500*/  BSYNC B1 ;  /* 0x0000000000017941 */ /* 0x000fea0003800000 */
.L_x_35334:
[----:B------:R-:W-:Y:S01]  /*a510*/  LEA R3, R0, 0x37800000, 0x17 ;  /* 0x3780000000037811 */ /* 0x000fe200078eb8ff */
[----:B------:R-:W-:-:S05]  /*a520*/  IMAD.SHL.U32 R0, R2, 0x200000, RZ ;  /* 0x0020000002007824 */ /* 0x000fca00078e00ff */
[----:B------:R-:W-:Y:S02]  /*a530*/  LOP3.LUT R0, R3, R0, R4, 0xfe, !PT ;  /* 0x0000000003007212 */ /* 0x000fe400078efe04 */
.L_x_35333:
[----:B------:R-:W-:Y:S05]  /*a540*/  BSYNC B0 ;  /* 0x0000000000007941 */ /* 0x000fea0003800000 */
.L_x_35332:
[----:B------:R-:W-:Y:S01]  /*a550*/  F2FP.PACK_AB R0, RZ, R0 ;  /* 0x00000000ff00723e */ /* 0x000fe200000000ff */
[----:B------:R-:W-:Y:S05]  /*a560*/  BRA `(.L_x_35313) ;  /* 0x000002d000007947 */ /* 0x000fea0003800000 */
.L_x_35325:
        /* <DEDUP_REMOVED lines=14> */
.L_x_35339:
[----:B------:R-:W-:Y:S05]  /*a650*/  BSYNC B0 ;  /* 0x0000000000007941 */ /* 0x000fea0003800000 */
.L_x_35338:
[----:B------:R-:W-:Y:S01]  /*a660*/  F2FP.PACK_AB R0, RZ, R0 ;  /* 0x00000000ff00723e */ /* 0x000fe200000000ff */
[----:B------:R-:W-:Y:S05]  /*a670*/  BRA `(.L_x_35313) ;  /* 0x000001c000007947 */ /* 0x000fea0003800000 */
.L_x_35312:
        /* <DEDUP_REMOVED lines=21> */
.L_x_35337:
[----:B------:R-:W2:Y:S02]  /*a7d0*/  LDG.E.64 R2, [R2.64] ;  /* 0x0000002402027981 */ /* 0x000ea4000c1e1b00 */
[----:B--2---:R-:W0:Y:S02]  /*a7e0*/  I2F.U64 R0, R2 ;  /* 0x0000000200007312 */ /* 0x004e240000301000 */
[----:B0-----:R-:W-:Y:S01]  /*a7f0*/  F2FP.PACK_AB R0, RZ, R0 ;  /* 0x00000000ff00723e */ /* 0x001fe200000000ff */
[----:B------:R-:W-:Y:S05]  /*a800*/  BRA `(.L_x_35313) ;  /* 0x0000003000007947 */ /* 0x000fea0003800000 */
.L_x_35336:
[----:B------:R-:W2:Y:S02]  /*a810*/  LDG.E R2, [R2.64] ;  /* 0x0000002402027981 */ /* 0x000ea4000c1e1900 */
[----:B--2---:R-:W0:Y:S02]  /*a820*/  I2F.U32 R0, R2 ;  /* 0x0000000200007306 */ /* 0x004e240000201000 */
[----:B0-----:R-:W-:-:S06]  /*a830*/  F2FP.PACK_AB R0, RZ, R0 ;  /* 0x00000000ff00723e */ /* 0x001fcc00000000ff */
.L_x_35313:
        /* <DEDUP_REMOVED lines=22> */
.L_x_35343:
[----:B------:R-:W-:-:S06]  /*a9a0*/  HADD2.F32 R3, -RZ, R2.H0_H0 ;  /* 0x20000002ff037230 */ /* 0x000fcc0000004100 */
[----:B------:R-:W0:Y:S02]  /*a9b0*/  F2I.S64.TRUNC R2, R3 ;  /* 0x0000000300027311 */ /* 0x000e24000020d900 */
[----:B0-----:R-:W-:Y:S01]  /*a9c0*/  STG.E.U8 [R16.64], R2 ;  /* 0x0000000210007986 */ /* 0x001fe2000c101124 */
[----:B------:R-:W-:Y:S05]  /*a9d0*/  EXIT ;  /* 0x000000000000794d */ /* 0x000fea0003800000 */
.L_x_35342:
        /* <DEDUP_REMOVED lines=10> */
.L_x_35346:
[----:B------:R-:W-:-:S04]  /*aa80*/  HADD2.F32 R2, -RZ, R2.H0_H0 ;  /* 0x20000002ff027230 */ /* 0x000fc80000004100 */
[----:B------:R-:W0:Y:S02]  /*aa90*/  F2I.FTZ.TRUNC.NTZ R3, R2 ;  /* 0x0000000200037305 */ /* 0x000e24000021f100 */
[----:B0-----:R-:W-:Y:S01]  /*aaa0*/  STG.E [R16.64], R3 ;  /* 0x0000000310007986 */ /* 0x001fe2000c101924 */
[----:B------:R-:W-:Y:S05]  /*aab0*/  EXIT ;  /* 0x000000000000794d */ /* 0x000fea0003800000 */
.L_x_35345:
[----:B------:R-:W-:-:S04]  /*aac0*/  HADD2.F32 R2, -RZ, R2.H0_H0 ;  /* 0x20000002ff027230 */ /* 0x000fc80000004100 */
[----:B------:R-:W0:Y:S02]  /*aad0*/  F2I.FTZ.TRUNC.NTZ R3, R2 ;  /* 0x0000000200037305 */ /* 0x000e24000021f100 */
[----:B0-----:R-:W-:Y:S01]  /*aae0*/  STG.E.U16 [R16.64], R3 ;  /* 0x0000000310007986 */ /* 0x001fe2000c101524 */
[----:B------:R-:W-:Y:S05]  /*aaf0*/  EXIT ;  /* 0x000000000000794d */ /* 0x000fea0003800000 */
.L_x_35341:
        /* <DEDUP_REMOVED lines=9> */
.L_x_35348:
[----:B------:R-:W-:Y:S01]  /*ab90*/  STG.E.U16 [R16.64], R2 ;  /* 0x0000000210007986 */ /* 0x000fe2000c101524 */
[----:B------:R-:W-:Y:S05]  /*aba0*/  EXIT ;  /* 0x000000000000794d */ /* 0x000fea0003800000 */
.L_x_35347:
        /* <DEDUP_REMOVED lines=10> */
.L_x_35350:
[----:B------:R-:W-:-:S05]  /*ac50*/  HADD2.F32 R0, -RZ, R2.H0_H0 ;  /* 0x20000002ff007230 */ /* 0x000fca0000004100 */
[----:B------:R-:W-:-:S04]  /*ac60*/  F2FP.PACK_AB R0, RZ, R0 ;  /* 0x00000000ff00723e */ /* 0x000fc800000000ff */
[----:B------:R-:W-:-:S05]  /*ac70*/  PRMT R0, R0, 0x5410, RZ ;  /* 0x0000541000007816 */ /* 0x000fca00000000ff */
[----:B------:R-:W-:Y:S01]  /*ac80*/  STG.E [R16.64], R0 ;  /* 0x0000000010007986 */ /* 0x000fe2000c101924 */
[----:B------:R-:W-:Y:S05]  /*ac90*/  EXIT ;  /* 0x000000000000794d */ /* 0x000fea0003800000 */
.L_x_35349:
[----:B------:R-:W-:-:S05]  /*aca0*/  HADD2.F32 R2, -RZ, R2.H0_H0 ;  /* 0x20000002ff027230 */ /* 0x000fca0000004100 */
[----:B------:R-:W-:-:S06]  /*acb0*/  FMUL.FTZ R2, R2, 1 ;  /* 0x3f80000002027820 */ /* 0x000fcc0000410000 */
[----:B------:R-:W0:Y:S02]  /*acc0*/  F2F.F64.F32 R2, R2 ;  /* 0x0000000200027310 */ /* 0x000e240000201800 */
[----:B0-----:R-:W-:Y:S01]  /*acd0*/  STG.E.64 [R16.64], R2 ;  /* 0x0000000210007986 */ /* 0x001fe2000c101b24 */
[----:B------:R-:W-:Y:S05]  /*ace0*/  EXIT ;  /* 0x000000000000794d */ /* 0x000fea0003800000 */
.L_x_35340:
        /* <DEDUP_REMOVED lines=13> */
.L_x_35353:
[----:B------:R-:W-:Y:S01]  /*adc0*/  HADD2.F32 R2, -RZ, R2.H0_H0 ;  /* 0x20000002ff027230 */ /* 0x000fe20000004100 */
[----:B------:R-:W-:-:S04]  /*add0*/  CS2R R6, SRZ ;  /* 0x0000000000067805 */ /* 0x000fc8000001ff00 */
[----:B------:R-:W-:-:S04]  /*ade0*/  FMUL.FTZ R2, R2, 1 ;  /* 0x3f80000002027820 */ /* 0x000fc80000410000 */
[----:B------:R-:W0:Y:S02]  /*adf0*/  F2F.F64.F32 R4, R2 ;  /* 0x0000000200047310 */ /* 0x000e240000201800 */
[----:B0-----:R-:W-:Y:S01]  /*ae00*/  STG.E.128 [R16.64], R4 ;  /* 0x0000000410007986 */ /* 0x001fe2000c101d24 */
[----:B------:R-:W-:Y:S05]  /*ae10*/  EXIT ;  /* 0x000000000000794d */ /* 0x000fea0003800000 */
.L_x_35352:
        /* <DEDUP_REMOVED lines=21> */
.L_x_35357:
[----:B------:R-:W-:Y:S05]  /*af70*/  BSYNC B0 ;  /* 0x0000000000007941 */ /* 0x000fea0003800000 */
.L_x_35356:
[----:B------:R-:W-:-:S05]  /*af80*/  LOP3.LUT R3, R0, R3, RZ, 0xfc, !PT ;  /* 0x0000000300037212 */ /* 0x000fca00078efcff */
[----:B------:R-:W-:Y:S01]  /*af90*/  STG.E.U8 [R16.64], R3 ;  /* 0x0000000310007986 */ /* 0x000fe2000c101124 */
[----:B------:R-:W-:Y:S05]  /*afa0*/  EXIT ;  /* 0x000000000000794d */ /* 0x000fea0003800000 */
.L_x_35355:
        /* <DEDUP_REMOVED lines=13> */
.L_x_35359:
[----:B------:R-:W-:Y:S01]  /*b080*/  IMAD.MOV.U32 R0, RZ, RZ, 0x7f ;  /* 0x0000007fff007424 */ /* 0x000fe200078e00ff */
[----:B------:R-:W-:-:S04]  /*b090*/  ISETP.GT.U32.AND P0, PT, R2, 0x7f800000, PT ;  /* 0x7f8000000200780c */ /* 0x000fc80003f04070 */
[----:B------:R-:W-:-:S04]  /*b0a0*/  SEL R0, R0, 0x7c, P0 ;  /* 0x0000007c00007807 */ /* 0x000fc80000000000 */
.L_x_35360:
[----:B------:R-:W-:Y:S05]  /*b0b0*/  BSYNC B0 ;  /* 0x0000000000007941 */ /* 0x000fea0003800000 */
.L_x_35358:
[----:B------:R-:W-:-:S04]  /*b0c0*/  LOP3.LUT R2, R3, 0x80000000, RZ, 0xc0, !PT ;  /* 0x8000000003027812 */ /* 0x000fc800078ec0ff */
[----:B------:R-:W-:-:S04]  /*b0d0*/  SHF.R.U32.HI R3, RZ, 0x18, R2 ;  /* 0x00000018ff037819 */ /* 0x000fc80000011602 */
[----:B------:R-:W-:-:S05]  /*b0e0*/  LOP3.LUT R3, R0, R3, RZ, 0xfc, !PT ;  /* 0x0000000300037212 */ /* 0x000fca00078efcff */
[----:B------:R-:W-:Y:S01]  /*b0f0*/  STG.E.U8 [R16.64], R3 ;  /* 0x0000000310007986 */ /* 0x000fe2000c101124 */
[----:B------:R-:W-:Y:S05]  /*b100*/  EXIT ;  /* 0x000000000000794d */ /* 0x000fea0003800000 */
.L_x_35354:
[----:B------:R-:W-:-:S05]  /*b110*/  HADD2.F32 R0, -RZ, R2.H0_H0 ;  /* 0x20000002ff007230 */ /* 0x000fca0000004100 */
[----:B------:R-:W-:-:S05]  /*b120*/  F2FP.BF16.PACK_AB R0, RZ, R0 ;  /* 0x00000000ff00723e */ /* 0x000fca00000010ff */
[----:B------:R-:W-:Y:S01]  /*b130*/  STG.E.U16 [R16.64], R0 ;  /* 0x0000000010007986 */ /* 0x000fe2000c101524 */
[----:B------:R-:W-:Y:S05]  /*b140*/  EXIT ;  /* 0x000000000000794d */ /* 0x000fea0003800000 */
.L_x_35351:
        /* <DEDUP_REMOVED lines=12> */
.L_x_35363:
        /* <DEDUP_REMOVED lines=17> */
.L_x_35366:
[----:B------:R-:W-:-:S04]  /*b320*/  LOP3.LUT R2, R3, 0x80000000, RZ, 0xc0, !PT ;  /* 0x8000000003027812 */ /* 0x000fc800078ec0ff */
[----:B------:R-:W-:-:S04]  /*b330*/  SHF.R.U32.HI R3, RZ, 0x18, R2 ;  /* 0x00000018ff037819 */ /* 0x000fc80000011602 */
[----:B------:R-:W-:-:S04]  /*b340*/  LOP3.LUT R0, R0, R3, RZ, 0xfc, !PT ;  /* 0x0000000300007212 */ /* 0x000fc800078efcff */
[----:B------:R-:W-:Y:S02]  /*b350*/  PRMT R8, R0, 0x7610, R8 ;  /* 0x0000761000087816 */ /* 0x000fe40000000008 */
.L_x_35365:
[----:B------:R-:W-:Y:S05]  /*b360*/  BSYNC B0 ;  /* 0x0000000000007941 */ /* 0x000fea0003800000 */
.L_x_35364:
[----:B------:R-:W-:Y:S01]  /*b370*/  STG.E.U8 [R16.64], R8 ;  /* 0x0000000810007986 */ /* 0x000fe2000c101124 */
[----:B------:R-:W-:Y:S05]  /*b380*/  EXIT ;  /* 0x000000000000794d */ /* 0x000fea0003800000 */
.L_x_35362:
        /* <DEDUP_REMOVED lines=17> */
.L_x_35369:
[----:B------:R-:W-:-:S04]  /*b4a0*/  LOP3.LUT R2, R3, 0x80000000, RZ, 0xc0, !PT ;  /* 0x8000000003027812 */ /* 0x000fc800078ec0ff */
[----:B------:R-:W-:-:S04]  /*b4b0*/  SHF.R.U32.HI R3, RZ, 0x18, R2 ;  /* 0x00000018ff037819 */ /* 0x000fc80000011602 */
[----:B------:R-:W-:-:S04]  /*b4c0*/  LOP3.LUT R0, R0, R3, RZ, 0xfc, !PT ;  /* 0x0000000300007212 */ /* 0x000fc800078efcff */
[----:B------:R-:W-:Y:S02]  /*b4d0*/  PRMT R8, R0, 0x7610, R8 ;  /* 0x0000761000087816 */ /* 0x000fe40000000008 */
.L_x_35368:
[----:B------:R-:W-:Y:S05]  /*b4e0*/  BSYNC B0 ;  /* 0x0000000000007941 */ /* 0x000fea0003800000 */
.L_x_35367:
[----:B------:R-:W-:Y:S01]  /*b4f0*/  STG.E.U8 [R16.64], R8 ;  /* 0x0000000810007986 */ /* 0x000fe2000c101124 */
[----:B------:R-:W-:Y:S05]  /*b500*/  EXIT ;  /* 0x000000000000794d */ /* 0x000fea0003800000 */
.L_x_35361:
        /* <DEDUP_REMOVED lines=22> */
.L_x_35344:
        /* <DEDUP_REMOVED lines=20> */
.L_x_35371:
[----:B------:R-:W-:-:S06]  /*b7b0*/  HADD2.F32 R2, -RZ, R2.H0_H0 ;  /* 0x20000002ff027230 */ /* 0x000fcc0000004100 */
[----:B------:R-:W0:Y:S02]  /*b7c0*/  F2I.U64.TRUNC R2, R2 ;  /* 0x0000000200027311 */ /* 0x000e24000020d800 */
[----:B0-----:R-:W-:Y:S01]  /*b7d0*/  STG.E.64 [R16.64], R2 ;  /* 0x0000000210007986 */ /* 0x001fe2000c101b24 */
[----:B------:R-:W-:Y:S05]  /*b7e0*/  EXIT ;  /* 0x000000000000794d */ /* 0x000fea0003800000 */
.L_x_35370:
[----:B------:R-:W-:-:S04]  /*b7f0*/  HADD2.F32 R2, -RZ, R2.H0_H0 ;  /* 0x20000002ff027230 */ /* 0x000fc80000004100 */
[----:B------:R-:W0:Y:S02]  /*b800*/  F2I.FTZ.U32.TRUNC.NTZ R3, R2 ;  /* 0x0000000200037305 */ /* 0x000e24000021f000 */
[----:B0-----:R-:W-:Y:S01]  /*b810*/  STG.E [R16.64], R3 ;  /* 0x0000000310007986 */ /* 0x001fe2000c101924 */
[----:B------:R-:W-:Y:S05]  /*b820*/  EXIT ;  /* 0x000000000000794d */ /* 0x000fea0003800000 */
.L_x_35372:
        /* <DEDUP_REMOVED lines=13> */
.L_x_61898:


//--------------------- .text._ZN2at6native27unrolled_elementwise_kernelIZNS0_50_GLOBAL__N__2680c7bb_12_PowKernel_cu_b2145a98_318422pow_scalar_tensor_implIN3c104HalfEEEvRNS_18TensorIteratorBaseET_EUlS5_E_St5arrayIPcLm2EELi4E23TrivialOffsetCalculatorILi1EjESE_NS0_6memory12LoadWithCastILi1EEENSF_13StoreWithCastILi1EEEEEviS8_T0_T2_T3_T4_T5_ --------------------------
	.section	.text._ZN2at6native27unrolled_elementwise_kernelIZNS0_50_GLOBAL__N__2680c7bb_12_PowKernel_cu_b2145a98_318422pow_scalar_tensor_implIN3c104HalfEEEvRNS_18TensorIteratorBaseET_EUlS5_E_St5arrayIPcLm2EELi4E23TrivialOffsetCalculatorILi1EjESE_NS0_6memory12LoadWithCastILi1EEENSF_13StoreWithCastILi1EEEEEviS8_T0_T2_T3_T4_T5_,"ax",@progbits
	.sectioninfo	@"SHI_REGISTERS=28"
	.align	128
        .global         _ZN2at6native27unrolled_elementwise_kernelIZNS0_50_GLOBAL__N__2680c7bb_12_PowKernel_cu_b2145a98_318422pow_scalar_tensor_implIN3c104HalfEEEvRNS_18TensorIteratorBaseET_EUlS5_E_St5arrayIPcLm2EELi4E23TrivialOffsetCalculatorILi1EjESE_NS0_6memory12LoadWithCastILi1EEENSF_13StoreWithCastILi1EEEEEviS8_T0_T2_T3_T4_T5_
        .type           _ZN2at6native27unrolled_elementwise_kernelIZNS0_50_GLOBAL__N__2680c7bb_12_PowKernel_cu_b2145a98_318422pow_scalar_tensor_implIN3c104HalfEEEvRNS_18TensorIteratorBaseET_EUlS5_E_St5arrayIPcLm2EELi4E23TrivialOffsetCalculatorILi1EjESE_NS0_6memory12LoadWithCastILi1EEENSF_13StoreWithCastILi1EEEEEviS8_T0_T2_T3_T4_T5_,@function
        .size           _ZN2at6native27unrolled_elementwise_kernelIZNS0_50_GLOBAL__N__2680c7bb_12_PowKernel_cu_b2145a98_318422pow_scalar_tensor_implIN3c104HalfEEEvRNS_18TensorIteratorBaseET_EUlS5_E_St5arrayIPcLm2EELi4E23TrivialOffsetCalculatorILi1EjESE_NS0_6memory12LoadWithCastILi1EEENSF_13StoreWithCastILi1EEEEEviS8_T0_T2_T3_T4_T5_,(.L_x_61899 - _ZN2at6native27unrolled_elementwise_kernelIZNS0_50_GLOBAL__N__2680c7bb_12_PowKernel_cu_b2145a98_318422pow_scalar_tensor_implIN3c104HalfEEEvRNS_18TensorIteratorBaseET_EUlS5_E_St5arrayIPcLm2EELi4E23TrivialOffsetCalculatorILi1EjESE_NS0_6memory12LoadWithCastILi1EEENSF_13StoreWithCastILi1EEEEEviS8_T0_T2_T3_T4_T5_)
        .other          _ZN2at6native27unrolled_elementwise_kernelIZNS0_50_GLOBAL__N__2680c7bb_12_PowKernel_cu_b2145a98_318422pow_scalar_tensor_implIN3c104HalfEEEvRNS_18TensorIteratorBaseET_EUlS5_E_St5arrayIPcLm2EELi4E23TrivialOffsetCalculatorILi1EjESE_NS0_6memory12LoadWithCastILi1EEENSF_13StoreWithCastILi1EEEEEviS8_T0_T2_T3_T4_T5_,@"STO_CUDA_ENTRY STV_DEFAULT"
_ZN2at6native27unrolled_elementwise_kernelIZNS0_50_GLOBAL__N__2680c7bb_12_PowKernel_cu_b2145a98_318422pow_scalar_tensor_implIN3c104HalfEEEvRNS_18TensorIteratorBaseET_EUlS5_E_St5arrayIPcLm2EELi4E23TrivialOffsetCalculatorILi1EjESE_NS0_6memory12LoadWithCastILi1EEENSF_13StoreWithCastILi1EEEEEviS8_T0_T2_T3_T4_T5_:
.text._ZN2at6native27unrolled_elementwise_kernelIZNS0_50_GLOBAL__N__2680c7bb_12_PowKernel_cu_b2145a98_318422pow_scalar_tensor_implIN3c104HalfEEEvRNS_18TensorIteratorBaseET_EUlS5_E_St5arrayIPcLm2EELi4E23TrivialOffsetCalculatorILi1EjESE_NS0_6memory12LoadWithCastILi1EEENSF_13StoreWithCastILi1EEEEEviS8_T0_T2_T3_T4_T5_:
        /* <DEDUP_REMOVED lines=32> */
.L_x_35378:
[----:B------:R-:W2:Y:S02]  /*0200*/  LDG.E.U8 R2, [R2.64] ;  /* 0x0000002402027981 */ /* 0x000ea4000c1e1100 */
[----:B--2---:R-:W0:Y:S02]  /*0210*/  I2F.U16 R0, R2 ;  /* 0x0000000200007306 */ /* 0x004e240000101000 */
[----:B0-----:R-:W-:-:S04]  /*0220*/  F2FP.PACK_AB R0, RZ, R0 ;  /* 0x00000000ff00723e */ /* 0x001fc800000000ff */
[----:B------:R-:W-:Y:S01]  /*0230*/  PRMT R22, R0, 0x7610, R22 ;  /* 0x0000761000167816 */ /* 0x000fe20000000016 */
[----:B------:R-:W-:Y:S05]  /*0240*/  BRA `(.L_x_35380) ;  /* 0x00000ee000007947 */ /* 0x000fea0003800000 */
.L_x_35377:
        /* <DEDUP_REMOVED lines=11> */
.L_x_35382:
[----:B------:R-:W2:Y:S02]  /*0300*/  LDG.E R2, [R2.64] ;  /* 0x0000002402027981 */ /* 0x000ea4000c1e1900 */
[----:B--2---:R-:W0:Y:S02]  /*0310*/  I2F R0, R2 ;  /* 0x0000000200007306 */ /* 0x004e240000201400 */
[----:B0-----:R-:W-:-:S04]  /*0320*/  F2FP.PACK_AB R0, RZ, R0 ;  /* 0x00000000ff00723e */ /* 0x001fc800000000ff */
[----:B------:R-:W-:Y:S01]  /*0330*/  PRMT R22, R0, 0x7610, R22 ;  /* 0x0000761000167816 */ /* 0x000fe20000000016 */
[----:B------:R-:W-:Y:S05]  /*0340*/  BRA `(.L_x_35380) ;  /* 0x00000de000007947 */ /* 0x000fea0003800000 */
.L_x_35381:
[----:B------:R-:W2:Y:S02]  /*0350*/  LDG.E.U16 R2, [R2.64] ;  /* 0x0000002402027981 */ /* 0x000ea4000c1e1500 */
[----:B--2---:R-:W0:Y:S02]  /*0360*/  I2F.S16 R0, R2 ;  /* 0x0000000200007306 */ /* 0x004e240000101400 */
[----:B0-----:R-:W-:-:S04]  /*0370*/  F2FP.PACK_AB R0, RZ, R0 ;  /* 0x00000000ff00723e */ /* 0x001fc800000000ff */
[----:B------:R-:W-:Y:S01]  /*0380*/  PRMT R22, R0, 0x7610, R22 ;  /* 0x0000761000167816 */ /* 0x000fe20000000016 */
[----:B------:R-:W-:Y:S05]  /*0390*/  BRA `(.L_x_35380) ;  /* 0x00000d9000007947 */ /* 0x000fea0003800000 */
.L_x_35376:
        /* <DEDUP_REMOVED lines=9> */
.L_x_35384:
[----:B------:R0:W5:Y:S01]  /*0430*/  LDG.E.U16 R22, [R2.64] ;  /* 0x0000002402167981 */ /* 0x000162000c1e1500 */
[----:B------:R-:W-:Y:S05]  /*0440*/  BRA `(.L_x_35380) ;  /* 0x00000ce000007947 */ /* 0x000fea0003800000 */
.L_x_35383:
        /* <DEDUP_REMOVED lines=9> */
.L_x_35386:
[----:B------:R0:W5:Y:S01]  /*04e0*/  LDG.E.U16 R22, [R2.64] ;  /* 0x0000002402167981 */ /* 0x000162000c1e1500 */
[----:B------:R-:W-:Y:S05]  /*04f0*/  BRA `(.L_x_35380) ;  /* 0x00000c3000007947 */ /* 0x000fea0003800000 */
.L_x_35385:
[----:B------:R-:W2:Y:S02]  /*0500*/  LDG.E.64 R2, [R2.64] ;  /* 0x0000002402027981 */ /* 0x000ea4000c1e1b00 */
[----:B--2---:R-:W0:Y:S01]  /*0510*/  F2F.F32.F64 R0, R2 ;  /* 0x0000000200007310 */ /* 0x004e220000301000 */
[----:B------:R-:W0:-:S14]  /*0520*/  DSETP.GEU.AND P0, PT, |R2|, c[0x2][0x0], PT ;  /* 0x008000000200762a */ /* 0x000e1c0003f0e200 */
[----:B0-----:R-:W-:-:S05]  /*0530*/  @!P0 FMUL R0, R0, 1.175494350822287508e-38 ;  /* 0x0080000000008820 */ /* 0x001fca0000400000 */
[----:B------:R-:W-:-:S04]  /*0540*/  F2FP.PACK_AB R0, RZ, R0 ;  /* 0x00000000ff00723e */ /* 0x000fc800000000ff */
[----:B------:R-:W-:Y:S01]  /*0550*/  PRMT R22, R0, 0x7610, R22 ;  /* 0x0000761000167816 */ /* 0x000fe20000000016 */
[----:B------:R-:W-:Y:S05]  /*0560*/  BRA `(.L_x_35380) ;  /* 0x00000bc000007947 */ /* 0x000fea0003800000 */
.L_x_35375:
        /* <DEDUP_REMOVED lines=14> */
.L_x_35389:
[----:B------:R-:W2:Y:S02]  /*0650*/  LDG.E.64 R2, [R2.64] ;  /* 0x0000002402027981 */ /* 0x000ea4000c1e1b00 */
[----:B--2---:R-:W0:Y:S01]  /*0660*/  F2F.F32.F64 R0, R2 ;  /* 0x0000000200007310 */ /* 0x004e220000301000 */
[----:B------:R-:W0:-:S14]  /*0670*/  DSETP.GEU.AND P0, PT, |R2|, c[0x2][0x0], PT ;  /* 0x008000000200762a */ /* 0x000e1c0003f0e200 */
[----:B0-----:R-:W-:-:S05]  /*0680*/  @!P0 FMUL R0, R0, 1.175494350822287508e-38 ;  /* 0x0080000000008820 */ /* 0x001fca0000400000 */
[----:B------:R-:W-:-:S04]  /*0690*/  F2FP.PACK_AB R0, RZ, R0 ;  /* 0x00000000ff00723e */ /* 0x000fc800000000ff */
[----:B------:R-:W-:Y:S01]  /*06a0*/  PRMT R22, R0, 0x7610, R22 ;  /* 0x0000761000167816 */ /* 0x000fe20000000016 */
[----:B------:R-:W-:Y:S05]  /*06b0*/  BRA `(.L_x_35380) ;  /* 0x00000a7000007947 */ /* 0x000fea0003800000 */
.L_x_35388:
        /* <DEDUP_REMOVED lines=28> */
.L_x_35391:
        /* <DEDUP_REMOVED lines=16> */
.L_x_35390:
[----:B------:R-:W2:Y:S02]  /*0980*/  LDG.E.U16 R0, [R2.64] ;  /* 0x0000002402007981 */ /* 0x000ea4000c1e1500 */
[----:B--2---:R-:W-:-:S04]  /*0990*/  PRMT R0, RZ, 0x5410, R0 ;  /* 0x00005410ff007816 */ /* 0x004fc80000000000 */
[----:B------:R-:W-:-:S04]  /*09a0*/  F2FP.PACK_AB R0, RZ, R0 ;  /* 0x00000000ff00723e */ /* 0x000fc800000000ff */
[----:B------:R-:W-:Y:S01]  /*09b0*/  PRMT R22, R0, 0x7610, R22 ;  /* 0x0000761000167816 */ /* 0x000fe20000000016 */
[----:B------:R-:W-:Y:S05]  /*09c0*/  BRA `(.L_x_35380) ;  /* 0x0000076000007947 */ /* 0x000fea0003800000 */
.L_x_35387:
        /* <DEDUP_REMOVED lines=12> */
.L_x_35394:
        /* <DEDUP_REMOVED lines=21> */
.L_x_35398:
[----:B------:R-:W-:Y:S05]  /*0be0*/  BSYNC B1 ;  /* 0x0000000000017941 */ /* 0x000fea0003800000 */
.L_x_35397:
[----:B------:R-:W-:Y:S01]  /*0bf0*/  LEA R3, R0, 0x3b800000, 0x17 ;  /* 0x3b80000000037811 */ /* 0x000fe200078eb8ff */
[----:B------:R-:W-:-:S05]  /*0c00*/  IMAD.SHL.U32 R0, R2, 0x100000, RZ ;  /* 0x0010000002007824 */ /* 0x000fca00078e00ff */
[----:B------:R-:W-:Y:S02]  /*0c10*/  LOP3.LUT R0, R3, R0, R4, 0xfe, !PT ;  /* 0x0000000003007212 */ /* 0x000fe400078efe04 */
.L_x_35396:
[----:B------:R-:W-:Y:S05]  /*0c20*/  BSYNC B0 ;  /* 0x0000000000007941 */ /* 0x000fea0003800000 */
.L_x_35395:
[----:B------:R-:W-:-:S04]  /*0c30*/  F2FP.PACK_AB R0, RZ, R0 ;  /* 0x00000000ff00723e */ /* 0x000fc800000000ff */
[----:B------:R-:W-:Y:S01]  /*0c40*/  PRMT R22, R0, 0x7610, R22 ;  /* 0x0000761000167816 */ /* 0x000fe20000000016 */
[----:B------:R-:W-:Y:S05]  /*0c50*/  BRA `(.L_x_35380) ;  /* 0x000004d000007947 */ /* 0x000fea0003800000 */
.L_x_35393:
        /* <DEDUP_REMOVED lines=21> */
.L_x_35402:
[----:B------:R-:W-:Y:S05]  /*0db0*/  BSYNC B1 ;  /* 0x0000000000017941 */ /* 0x000fea0003800000 */
.L_x_35401:
[----:B------:R-:W-:Y:S01]  /*0dc0*/  LEA R3, R0, 0x37800000, 0x17 ;  /* 0x3780000000037811 */ /* 0x000fe200078eb8ff */
[----:B------:R-:W-:-:S05]  /*0dd0*/  IMAD.SHL.U32 R0, R2, 0x200000, RZ ;  /* 0x0020000002007824 */ /* 0x000fca00078e00ff */
[----:B------:R-:W-:Y:S02]  /*0de0*/  LOP3.LUT R0, R3, R0, R4, 0xfe, !PT ;  /* 0x0000000003007212 */ /* 0x000fe400078efe04 */
.L_x_35400:
[----:B------:R-:W-:Y:S05]  /*0df0*/  BSYNC B0 ;  /* 0x0000000000007941 */ /* 0x000fea0003800000 */
.L_x_35399:
[----:B------:R-:W-:-:S04]  /*0e00*/  F2FP.PACK_AB R0, RZ, R0 ;  /* 0x00000000ff00723e */ /* 0x000fc800000000ff */
[----:B------:R-:W-:Y:S01]  /*0e10*/  PRMT R22, R0, 0x7610, R22 ;  /* 0x0000761000167816 */ /* 0x000fe20000000016 */
[----:B------:R-:W-:Y:S05]  /*0e20*/  BRA `(.L_x_35380) ;  /* 0x0000030000007947 */ /* 0x000fea0003800000 */
.L_x_35392:
        /* <DEDUP_REMOVED lines=14> */
.L_x_35406:
[----:B------:R-:W-:Y:S05]  /*0f10*/  BSYNC B0 ;  /* 0x0000000000007941 */ /* 0x000fea0003800000 */
.L_x_35405:
[----:B------:R-:W-:-:S04]  /*0f20*/  F2FP.PACK_AB R0, RZ, R0 ;  /* 0x00000000ff00723e */ /* 0x000fc800000000ff */
[----:B------:R-:W-:Y:S01]  /*0f30*/  PRMT R22, R0, 0x7610, R22 ;  /* 0x0000761000167816 */ /* 0x000fe20000000016 */
[----:B------:R-:W-:Y:S05]  /*0f40*/  BRA `(.L_x_35380) ;  /* 0x000001e000007947 */ /* 0x000fea0003800000 */
.L_x_35379:
        /* <DEDUP_REMOVED lines=21> */
.L_x_35404:
[----:B------:R-:W2:Y:S02]  /*10a0*/  LDG.E.64 R2, [R2.64] ;  /* 0x0000002402027981 */ /* 0x000ea4000c1e1b00 */
[----:B--2---:R-:W0:Y:S02]  /*10b0*/  I2F.U64 R0, R2 ;  /* 0x0000000200007312 */ /* 0x004e240000301000 */
[----:B0-----:R-:W-:-:S04]  /*10c0*/  F2FP.PACK_AB R0, RZ, R0 ;  /* 0x00000000ff00723e */ /* 0x001fc800000000ff */
[----:B------:R-:W-:Y:S01]  /*10d0*/  PRMT R22, R0, 0x7610, R22 ;  /* 0x0000761000167816 */ /* 0x000fe20000000016 */
[----:B------:R-:W-:Y:S05]  /*10e0*/  BRA `(.L_x_35380) ;  /* 0x0000004000007947 */ /* 0x000fea0003800000 */
.L_x_35403:
[----:B------:R-:W2:Y:S02]  /*10f0*/  LDG.E R2, [R2.64] ;  /* 0x0000002402027981 */ /* 0x000ea4000c1e1900 */
[----:B--2---:R-:W0:Y:S02]  /*1100*/  I2F.U32 R0, R2 ;  /* 0x0000000200007306 */ /* 0x004e240000201000 */
[----:B0-----:R-:W-:-:S04]  /*1110*/  F2FP.PACK_AB R0, RZ, R0 ;  /* 0x00000000ff00723e */ /* 0x001fc800000000ff */
[----:B------:R-:W-:Y:S02]  /*1120*/  PRMT R22, R0, 0x7610, R22 ;  /* 0x0000761000167816 */ /* 0x000fe40000000016 */
.L_x_35380:
[----:B------:R-:W1:Y:S02]  /*1130*/  S2R R24, SR_TID.X ;  /* 0x0000000000187919 */ /* 0x000e640000002100 */
[----:B-1----:R-:W-:-:S03]  /*1140*/  IADD3 R24, R24, 0x80, RZ ;  /* 0x0000008018187810 */ /* 0x002fc60007ffe0ff */
.L_x_35374:
[----:B-1----:R-:W-:Y:S05]  /*1150*/  BSYNC B6 ;  /* 0x0000000000067941 */ /* 0x002fea0003800000 */
.L_x_35373:
        /* <DEDUP_REMOVED lines=24> */
.L_x_35412:
[----:B------:R-:W2:Y:S02]  /*12e0*/  LDG.E.U8 R2, [R2.64] ;  /* 0x0000002402027981 */ /* 0x000ea4000c1e1100 */
[----:B--2---:R-:W0:Y:S02]  /*12f0*/  I2F.U16 R0, R2 ;  /* 0x0000000200007306 */ /* 0x004e240000101000 */
[----:B0-----:R-:W-:-:S04]  /*1300*/  F2FP.PACK_AB R0, RZ, R0 ;  /* 0x00000000ff00723e */ /* 0x001fc800000000ff */
[----:B------:R-:W-:Y:S01]  /*1310*/  PRMT R18, R0, 0x7610, R18 ;  /* 0x0000761000127816 */ /* 0x000fe20000000012 */
[----:B------:R-:W-:Y:S05]  /*1320*/  BRA `(.L_x_35414) ;  /* 0x00000ed000007947 */ /* 0x000fea0003800000 */
.L_x_35411:
        /* <DEDUP_REMOVED lines=11> */
.L_x_35416:
[----:B------:R-:W2:Y:S02]  /*13e0*/  LDG.E R2, [R2.64] ;  /* 0x0000002402027981 */ /* 0x000ea4000c1e1900 */
[----:B--2---:R-:W0:Y:S02]  /*13f0*/  I2F R0, R2 ;  /* 0x0000000200007306 */ /* 0x004e240000201400 */
[----:B0-----:R-:W-:-:S04]  /*1400*/  F2FP.PACK_AB R0, RZ, R0 ;  /* 0x00000000ff00723e */ /* 0x001fc800000000ff */
[----:B------:R-:W-:Y:S01]  /*1410*/  PRMT R18, R0, 0x7610, R18 ;  /* 0x0000761000127816 */ /* 0x000fe20000000012 */
[----:B------:R-:W-:Y:S05]  /*1420*/  BRA `(.L_x_35414) ;  /* 0x00000dd000007947 */ /* 0x000fea0003800000 */
.L_x_35415:
[----:B------:R-:W2:Y:S02]  /*1430*/  LDG.E.U16 R2, [R2.64] ;  /* 0x0000002402027981 */ /* 0x000ea4000c1e1500 */
[----:B--2---:R-:W0:Y:S02]  /*1440*/  I2F.S16 R0, R2 ;  /* 0x0000000200007306 */ /* 0x004e240000101400 */
[----:B0-----:R-:W-:-:S04]  /*1450*/  F2FP.PACK_AB R0, RZ, R0 ;  /* 0x00000000ff00723e */ /* 0x001fc800000000ff */
[----:B------:R-:W-:Y:S01]  /*1460*/  PRMT R18, R0, 0x7610, R18 ;  /* 0x0000761000127816 */ /* 0x000fe20000000012 */
[----:B------:R-:W-:Y:S05]  /*1470*/  BRA `(.L_x_35414) ;  /* 0x00000d8000007947 */ /* 0x000fea0003800000 */
.L_x_35410:
        /* <DEDUP_REMOVED lines=9> */
.L_x_35418:
[----:B------:R0:W5:Y:S01]  /*1510*/  LDG.E.U16 R18, [R2.64] ;  /* 0x0000002402127981 */ /* 0x000162000c1e1500 */
[----:B------:R-:W-:Y:S05]  /*1520*/  BRA `(.L_x_35414) ;  /* 0x00000cd000007947 */ /* 0x000fea0003800000 */
.L_x_35417:
        /* <DEDUP_REMOVED lines=9> */
.L_x_35420:
[----:B------:R0:W5:Y:S01]  /*15c0*/  LDG.E.U16 R18, [R2.64] ;  /* 0x0000002402127981 */ /* 0x000162000c1e1500 */
[----:B------:R-:W-:Y:S05]  /*15d0*/  BRA `(.L_x_35414) ;  /* 0x00000c2000007947 */ /* 0x000fea0003800000 */
.L_x_35419:
[----:B------:R-:W2:Y:S02]  /*15e0*/  LDG.E.64 R2, [R2.64] ;  /* 0x0000002402027981 */ /* 0x000ea4000c1e1b00 */
[----:B--2---:R-:W0:Y:S01]  /*15f0*/  F2F.F32.F64 R0, R2 ;  /* 0x0000000200007310 */ /* 0x004e220000301000 */
[----:B------:R-:W0:-:S14]  /*1600*/  DSETP.GEU.AND P0, PT, |R2|, c[0x2][0x0], PT ;  /* 0x008000000200762a */ /* 0x000e1c0003f0e200 */
[----:B0-----:R-:W-:-:S05]  /*1610*/  @!P0 FMUL R0, R0, 1.175494350822287508e-38 ;  /* 0x0080000000008820 */ /* 0x001fca0000400000 */
[----:B------:R-:W-:-:S04]  /*1620*/  F2FP.PACK_AB R0, RZ, R0 ;  /* 0x00000000ff00723e */ /* 0x000fc800000000ff */
[----:B------:R-:W-:Y:S01]  /*1630*/  PRMT R18, R0, 0x7610, R18 ;  /* 0x0000761000127816 */ /* 0x000fe20000000012 */
[----:B------:R-:W-:Y:S05]  /*1640*/  BRA `(.L_x_35414) ;  /* 0x00000bb000007947 */ /* 0x000fea0003800000 */
.L_x_35409:
        /* <DEDUP_REMOVED lines=14> */
.L_x_35423:
[----:B------:R-:W2:Y:S02]  /*1730*/  LDG.E.64 R2, [R2.64] ;  /* 0x0000002402027981 */ /* 0x000ea4000c1e1b00 */
[----:B--2---:R-:W0:Y:S01]  /*1740*/  F2F.F32.F64 R0, R2 ;  /* 0x0000000200007310 */ /* 0x004e220000301000 */
[----:B------:R-:W0:-:S14]  /*1750*/  DSETP.GEU.AND P0, PT, |R2|, c[0x2][0x0], PT ;  /* 0x008000000200762a */ /* 0x000e1c0003f0e200 */
[----:B0-----:R-:W-:-:S05]  /*1760*/  @!P0 FMUL R0, R0, 1.175494350822287508e-38 ;  /* 0x0080000000008820 */ /* 0x001fca0000400000 */
[----:B------:R-:W-:-:S04]  /*1770*/  F2FP.PACK_AB R0, RZ, R0 ;  /* 0x00000000ff00723e */ /* 0x000fc800000000ff */
[----:B------:R-:W-:Y:S01]  /*1780*/  PRMT R18, R0, 0x7610, R18 ;  /* 0x0000761000127816 */ /* 0x000fe20000000012 */
[----:B------:R-:W-:Y:S05]  /*1790*/  BRA `(.L_x_35414) ;  /* 0x00000a6000007947 */ /* 0x000fea0003800000 */
.L_x_35422:
        /* <DEDUP_REMOVED lines=28> */
.L_x_35425:
        /* <DEDUP_REMOVED lines=15> */
.L_x_35424:
[----:B------:R-:W2:Y:S02]  /*1a50*/  LDG.E.U16 R0, [R2.64] ;  /* 0x0000002402007981 */ /* 0x000ea4000c1e1500 */
[----:B--2---:R-:W-:-:S04]  /*1a60*/  PRMT R0, RZ, 0x5410, R0 ;  /* 0x00005410ff007816 */ /* 0x004fc80000000000 */
[----:B------:R-:W-:-:S04]  /*1a70*/  F2FP.PACK_AB R0, RZ, R0 ;  /* 0x00000000ff00723e */ /* 0x000fc800000000ff */
[----:B------:R-:W-:Y:S01]  /*1a80*/  PRMT R18, R0, 0x7610, R18 ;  /* 0x0000761000127816 */ /* 0x000fe20000000012 */
[----:B------:R-:W-:Y:S05]  /*1a90*/  BRA `(.L_x_35414) ;  /* 0x0000076000007947 */ /* 0x000fea0003800000 */
.L_x_35421:
        /* <DEDUP_REMOVED lines=12> */
.L_x_35428:
        /* <DEDUP_REMOVED lines=21> */
.L_x_35432:
[----:B------:R-:W-:Y:S05]  /*1cb0*/  BSYNC B1 ;  /* 0x0000000000017941 */ /* 0x000fea0003800000 */
.L_x_35431:
[----:B------:R-:W-:Y:S01]  /*1cc0*/  LEA R3, R0, 0x3b800000, 0x17 ;  /* 0x3b80000000037811 */ /* 0x000fe200078eb8ff */
[----:B------:R-:W-:-:S05]  /*1cd0*/  IMAD.SHL.U32 R0, R2, 0x100000, RZ ;  /* 0x0010000002007824 */ /* 0x000fca00078e00ff */
[----:B------:R-:W-:Y:S02]  /*1ce0*/  LOP3.LUT R0, R3, R0, R4, 0xfe, !PT ;  /* 0x0000000003007212 */ /* 0x000fe400078efe04 */
.L_x_35430:
[----:B------:R-:W-:Y:S05]  /*1cf0*/  BSYNC B0 ;  /* 0x0000000000007941 */ /* 0x000fea0003800000 */
.L_x_35429:
[----:B------:R-:W-:-:S04]  /*1d00*/  F2FP.PACK_AB R0, RZ, R0 ;  /* 0x00000000ff00723e */ /* 0x000fc800000000ff */
[----:B------:R-:W-:Y:S01]  /*1d10*/  PRMT R18, R0, 0x7610, R18 ;  /* 0x0000761000127816 */ /* 0x000fe20000000012 */
[----:B------:R-:W-:Y:S05]  /*1d20*/  BRA `(.L_x_35414) ;  /* 0x000004d000007947 */ /* 0x000fea0003800000 */
.L_x_35427:
        /* <DEDUP_REMOVED lines=21> */
.L_x_35436:
[----:B------:R-:W-:Y:S05]  /*1e80*/  BSYNC B1 ;  /* 0x0000000000017941 */ /* 0x000fea0003800000 */
.L_x_35435:
[----:B------:R-:W-:Y:S01]  /*1e90*/  LEA R3, R0, 0x37800000, 0x17 ;  /* 0x3780000000037811 */ /* 0x000fe200078eb8ff */
[----:B------:R-:W-:-:S05]  /*1ea0*/  IMAD.SHL.U32 R0, R2, 0x200000, RZ ;  /* 0x0020000002007824 */ /* 0x000fca00078e00ff */
[----:B------:R-:W-:Y:S02]  /*1eb0*/  LOP3.LUT R0, R3, R0, R4, 0xfe, !PT ;  /* 0x0000000003007212 */ /* 0x000fe400078efe04 */
.L_x_35434:
[----:B------:R-:W-:Y:S05]  /*1ec0*/  BSYNC B0 ;  /* 0x0000000000007941 */ /* 0x000fea0003800000 */
.L_x_35433:
[----:B------:R-:W-:-:S04]  /*1ed0*/  F2FP.PACK_AB R0, RZ, R0 ;  /* 0x00000000ff00723e */ /* 0x000fc800000000ff */
[----:B------:R-:W-:Y:S01]  /*1ee0*/  PRMT R18, R0, 0x7610, R18 ;  /* 0x0000761000127816 */ /* 0x000fe20000000012 */
[----:B------:R-:W-:Y:S05]  /*1ef0*/  BRA `(.L_x_35414) ;  /* 0x0000030000007947 */ /* 0x000fea0003800000 */
.L_x_35426:
        /* <DEDUP_REMOVED lines=14> */
.L_x_35440:
[----:B------:R-:W-:Y:S05]  /*1fe0*/  BSYNC B0 ;  /* 0x0000000000007941 */ /* 0x000fea0003800000 */
.L_x_35439:
[----:B------:R-:W-:-:S04]  /*1ff0*/  F2FP.PACK_AB R0, RZ, R0 ;  /* 0x00000000ff00723e */ /* 0x000fc800000000ff */
[----:B------:R-:W-:Y:S01]  /*2000*/  PRMT R18, R0, 0x7610, R18 ;  /* 0x0000761000127816 */ /* 0x000fe20000000012 */
[----:B------:R-:W-:Y:S05]  /*2010*/  BRA `(.L_x_35414) ;  /* 0x000001e000007947 */ /* 0x000fea0003800000 */
.L_x_35413:
        /* <DEDUP_REMOVED lines=21> */
.L_x_35438:
[----:B------:R-:W2:Y:S02]  /*2170*/  LDG.E.64 R2, [R2.64] ;  /* 0x0000002402027981 */ /* 0x000ea4000c1e1b00 */
[----:B--2---:R-:W0:Y:S02]  /*2180*/  I2F.U64 R0, R2 ;  /* 0x0000000200007312 */ /* 0x004e240000301000 */
[----:B0-----:R-:W-:-:S04]  /*2190*/  F2FP.PACK_AB R0, RZ, R0 ;  /* 0x00000000ff00723e */ /* 0x001fc800000000ff */
[----:B------:R-:W-:Y:S01]  /*21a0*/  PRMT R18, R0, 0x7610, R18 ;  /* 0x0000761000127816 */ /* 0x000fe20000000012 */
[----:B------:R-:W-:Y:S05]  /*21b0*/  BRA `(.L_x_35414) ;  /* 0x0000004000007947 */ /* 0x000fea0003800000 */
.L_x_35437:
[----:B------:R-:W2:Y:S02]  /*21c0*/  LDG.E R2, [R2.64] ;  /* 0x0000002402027981 */ /* 0x000ea4000c1e1900 */
[----:B--2---:R-:W0:Y:S02]  /*21d0*/  I2F.U32 R0, R2 ;  /* 0x0000000200007306 */ /* 0x004e240000201000 */
[----:B0-----:R-:W-:-:S04]  /*21e0*/  F2FP.PACK_AB R0, RZ, R0 ;  /* 0x00000000ff00723e */ /* 0x001fc800000000ff */
[----:B------:R-:W-:Y:S02]  /*21f0*/  PRMT R18, R0, 0x7610, R18 ;  /* 0x0000761000127816 */ /* 0x000fe40000000012 */
.L_x_35414:
[----:B------:R-:W-:-:S05]  /*2200*/  IADD3 R24, R24, 0x80, RZ ;  /* 0x0000008018187810 */ /* 0x000fca0007ffe0ff */
.L_x_35408:
[----:B------:R-:W-:Y:S05]  /*2210*/  BSYNC B6 ;  /* 0x0000000000067941 */ /* 0x000fea0003800000 */
.L_x_35407:
        /* <DEDUP_REMOVED lines=26> */
.L_x_35446:
[----:B------:R-:W2:Y:S02]  /*23c0*/  LDG.E.U8 R2, [R2.64] ;  /* 0x0000002402027981 */ /* 0x000ea4000c1e1100 */
[----:B--2---:R-:W0:Y:S02]  /*23d0*/  I2F.U16 R0, R2 ;  /* 0x0000000200007306 */ /* 0x004e240000101000 */
[----:B0-----:R-:W-:-:S04]  /*23e0*/  F2FP.PACK_AB R0, RZ, R0 ;  /* 0x00000000ff00723e */ /* 0x001fc800000000ff */
[----:B------:R-:W-:Y:S01]  /*23f0*/  PRMT R25, R0, 0x7610, R25 ;  /* 0x0000761000197816 */ /* 0x000fe20000000019 */
[----:B------:R-:W-:Y:S05]  /*2400*/  BRA `(.L_x_35448) ;  /* 0x00000ed000007947 */ /* 0x000fea0003800000 */
.L_x_35445:
        /* <DEDUP_REMOVED lines=11> */
.L_x_35450:
[----:B------:R-:W2:Y:S02]  /*24c0*/  LDG.E R2, [R2.64] ;  /* 0x0000002402027981 */ /* 0x000ea4000c1e1900 */
[----:B--2---:R-:W0:Y:S02]  /*24d0*/  I2F R0, R2 ;  /* 0x0000000200007306 */ /* 0x004e240000201400 */
[----:B0-----:R-:W-:-:S04]  /*24e0*/  F2FP.PACK_AB R0, RZ, R0 ;  /* 0x00000000ff00723e */ /* 0x001fc800000000ff */
[----:B------:R-:W-:Y:S01]  /*24f0*/  PRMT R25, R0, 0x7610, R25 ;  /* 0x0000761000197816 */ /* 0x000fe20000000019 */
[----:B------:R-:W-:Y:S05]  /*2500*/  BRA `(.L_x_35448) ;  /* 0x00000dd000007947 */ /* 0x000fea0003800000 */
.L_x_35449:
[----:B------:R-:W2:Y:S02]  /*2510*/  LDG.E.U16 R2, [R2.64] ;  /* 0x0000002402027981 */ /* 0x000ea4000c1e1500 */
[----:B--2---:R-:W0:Y:S02]  /*2520*/  I2F.S16 R0, R2 ;  /* 0x0000000200007306 */ /* 0x004e240000101400 */
[----:B0-----:R-:W-:-:S04]  /*2530*/  F2FP.PACK_AB R0, RZ, R0 ;  /* 0x00000000ff00723e */ /* 0x001fc800000000ff */
[----:B------:R-:W-:Y:S01]  /*2540*/  PRMT R25, R0, 0x7610, R25 ;  /* 0x0000761000197816 */ /* 0x000fe20000000019 */
[----:B------:R-:W-:Y:S05]  /*2550*/  BRA `(.L_x_35448) ;  /* 0x00000d8000007947 */ /* 0x000fea0003800000 */
.L_x_35444:
        /* <DEDUP_REMOVED lines=9> */
.L_x_35452:
[----:B------:R0:W5:Y:S01]  /*25f0*/  LDG.E.U16 R25, [R2.64] ;  /* 0x0000002402197981 */ /* 0x000162000c1e1500 */
[----:B------:R-:W-:Y:S05]  /*2600*/  BRA `(.L_x_35448) ;  /* 0x00000cd000007947 */ /* 0x000fea0003800000 */
.L_x_35451:
        /* <DEDUP_REMOVED lines=9> */
.L_x_35454:
[----:B------:R0:W5:Y:S01]  /*26a0*/  LDG.E.U16 R25, [R2.64] ;  /* 0x0000002402197981 */ /* 0x000162000c1e1500 */
[----:B------:R-:W-:Y:S05]  /*26b0*/  BRA `(.L_x_35448) ;  /* 0x00000c2000007947 */ /* 0x000fea0003800000 */
.L_x_35453:
[----:B------:R-:W2:Y:S02]  /*26c0*/  LDG.E.64 R2, [R2.64] ;  /* 0x0000002402027981 */ /* 0x000ea4000c1e1b00 */
[----:B--2---:R-:W0:Y:S01]  /*26d0*/  F2F.F32.F64 R0, R2 ;  /* 0x0000000200007310 */ /* 0x004e220000301000 */
[----:B------:R-:W0:-:S14]  /*26e0*/  DSETP.GEU.AND P0, PT, |R2|, c[0x2][0x0], PT ;  /* 0x008000000200762a */ /* 0x000e1c0003f0e200 */
[----:B0-----:R-:W-:-:S05]  /*26f0*/  @!P0 FMUL R0, R0, 1.175494350822287508e-38 ;  /* 0x0080000000008820 */ /* 0x001fca0000400000 */
[----:B------:R-:W-:-:S04]  /*2700*/  F2FP.PACK_AB R0, RZ, R0 ;  /* 0x00000000ff00723e */ /* 0x000fc800000000ff */
[----:B------:R-:W-:Y:S01]  /*2710*/  PRMT R25, R0, 0x7610, R25 ;  /* 0x0000761000197816 */ /* 0x000fe20000000019 */
[----:B------:R-:W-:Y:S05]  /*2720*/  BRA `(.L_x_35448) ;  /* 0x00000bb000007947 */ /* 0x000fea0003800000 */
.L_x_35443:
        /* <DEDUP_REMOVED lines=14> */
.L_x_35457:
[----:B------:R-:W2:Y:S02]  /*2810*/  LDG.E.64 R2, [R2.64] ;  /* 0x0000002402027981 */ /* 0x000ea4000c1e1b00 */
[----:B--2---:R-:W0:Y:S01]  /*2820*/  F2F.F32.F64 R0, R2 ;  /* 0x0000000200007310 */ /* 0x004e220000301000 */
[----:B------:R-:W0:-:S14]  /*2830*/  DSETP.GEU.AND P0, PT, |R2|, c[0x2][0x0], PT ;  /* 0x008000000200762a */ /* 0x000e1c0003f0e200 */
[----:B0-----:R-:W-:-:S05]  /*2840*/  @!P0 FMUL R0, R0, 1.175494350822287508e-38 ;  /* 0x0080000000008820 */ /* 0x001fca0000400000 */
[----:B------:R-:W-:-:S04]  /*2850*/  F2FP.PACK_AB R0, RZ, R0 ;  /* 0x00000000ff00723e */ /* 0x000fc800000000ff */
[----:B------:R-:W-:Y:S01]  /*2860*/  PRMT R25, R0, 0x7610, R25 ;  /* 0x0000761000197816 */ /* 0x000fe20000000019 */
[----:B------:R-:W-:Y:S05]  /*2870*/  BRA `(.L_x_35448) ;  /* 0x00000a6000007947 */ /* 0x000fea0003800000 */
.L_x_35456:
        /* <DEDUP_REMOVED lines=28> */
.L_x_35459:
        /* <DEDUP_REMOVED lines=15> */
.L_x_35458:
[----:B------:R-:W2:Y:S02]  /*2b30*/  LDG.E.U16 R0, [R2.64] ;  /* 0x0000002402007981 */ /* 0x000ea4000c1e1500 */
[----:B--2---:R-:W-:-:S04]  /*2b40*/  PRMT R0, RZ, 0x5410, R0 ;  /* 0x00005410ff007816 */ /* 0x004fc80000000000 */
[----:B------:R-:W-:-:S04]  /*2b50*/  F2FP.PACK_AB R0, RZ, R0 ;  /* 0x00000000ff00723e */ /* 0x000fc800000000ff */
[----:B------:R-:W-:Y:S01]  /*2b60*/  PRMT R25, R0, 0x7610, R25 ;  /* 0x0000761000197816 */ /* 0x000fe20000000019 */
[----:B------:R-:W-:Y:S05]  /*2b70*/  BRA `(.L_x_35448) ;  /* 0x0000076000007947 */ /* 0x000fea0003800000 */
.L_x_35455:
        /* <DEDUP_REMOVED lines=12> */
.L_x_35462:
        /* <DEDUP_REMOVED lines=21> */
.L_x_35466:
[----:B------:R-:W-:Y:S05]  /*2d90*/  BSYNC B1 ;  /* 0x0000000000017941 */ /* 0x000fea0003800000 */
.L_x_35465:
[----:B------:R-:W-:Y:S01]  /*2da0*/  LEA R3, R0, 0x3b800000, 0x17 ;  /* 0x3b80000000037811 */ /* 0x000fe200078eb8ff */
[----:B------:R-:W-:-:S05]  /*2db0*/  IMAD.SHL.U32 R0, R2, 0x100000, RZ ;  /* 0x0010000002007824 */ /* 0x000fca00078e00ff */
[----:B------:R-:W-:Y:S02]  /*2dc0*/  LOP3.LUT R0, R3, R0, R4, 0xfe, !PT ;  /* 0x0000000003007212 */ /* 0x000fe400078efe04 */
.L_x_35464:
[----:B------:R-:W-:Y:S05]  /*2dd0*/  BSYNC B0 ;  /* 0x0000000000007941 */ /* 0x000fea0003800000 */
.L_x_35463:
[----:B------:R-:W-:-:S04]  /*2de0*/  F2FP.PACK_AB R0, RZ, R0 ;  /* 0x00000000ff00723e */ /* 0x000fc800000000ff */
[----:B------:R-:W-:Y:S01]  /*2df0*/  PRMT R25, R0, 0x7610, R25 ;  /* 0x0000761000197816 */ /* 0x000fe20000000019 */
[----:B------:R-:W-:Y:S05]  /*2e00*/  BRA `(.L_x_35448) ;  /* 0x000004d000007947 */ /* 0x000fea0003800000 */
.L_x_35461:
        /* <DEDUP_REMOVED lines=21> */
.L_x_35470:
[----:B------:R-:W-:Y:S05]  /*2f60*/  BSYNC B1 ;  /* 0x0000000000017941 */ /* 0x000fea0003800000 */
.L_x_35469:
[----:B------:R-:W-:Y:S01]  /*2f70*/  LEA R3, R0, 0x37800000, 0x17 ;  /* 0x3780000000037811 */ /* 0x000fe200078eb8ff */
[----:B------:R-:W-:-:S05]  /*2f80*/  IMAD.SHL.U32 R0, R2, 0x200000, RZ ;  /* 0x0020000002007824 */ /* 0x000fca00078e00ff */
[----:B------:R-:W-:Y:S02]  /*2f90*/  LOP3.LUT R0, R3, R0, R4, 0xfe, !PT ;  /* 0x0000000003007212 */ /* 0x000fe400078efe04 */
.L_x_35468:
[----:B------:R-:W-:Y:S05]  /*2fa0*/  BSYNC B0 ;  /* 0x0000000000007941 */ /* 0x000fea0003800000 */
.L_x_35467:
[----:B------:R-:W-:-:S04]  /*2fb0*/  F2FP.PACK_AB R0, RZ, R0 ;  /* 0x00000000ff00723e */ /* 0x000fc800000000ff */
[----:B------:R-:W-:Y:S01]  /*2fc0*/  PRMT R25, R0, 0x7610, R25 ;  /* 0x0000761000197816 */ /* 0x000fe20000000019 */
[----:B------:R-:W-:Y:S05]  /*2fd0*/  BRA `(.L_x_35448) ;  /* 0x0000030000007947 */ /* 0x000fea0003800000 */
.L_x_35460:
        /* <DEDUP_REMOVED lines=14> */
.L_x_35474:
[----:B------:R-:W-:Y:S05]  /*30c0*/  BSYNC B0 ;  /* 0x0000000000007941 */ /* 0x000fea0003800000 */
.L_x_35473:
[----:B------:R-:W-:-:S04]  /*30d0*/  F2FP.PACK_AB R0, RZ, R0 ;  /* 0x00000000ff00723e */ /* 0x000fc800000000ff */
[----:B------:R-:W-:Y:S01]  /*30e0*/  PRMT R25, R0, 0x7610, R25 ;  /* 0x0000761000197816 */ /* 0x000fe20000000019 */
[----:B------:R-:W-:Y:S05]  /*30f0*/  BRA `(.L_x_35448) ;  /* 0x000001e000007947 */ /* 0x000fea0003800000 */
.L_x_35447:
        /* <DEDUP_REMOVED lines=21> */
.L_x_35472:
[----:B------:R-:W2:Y:S02]  /*3250*/  LDG.E.64 R2, [R2.64] ;  /* 0x0000002402027981 */ /* 0x000ea4000c1e1b00 */
[----:B--2---:R-:W0:Y:S02]  /*3260*/  I2F.U64 R0, R2 ;  /* 0x0000000200007312 */ /* 0x004e240000301000 */
[----:B0-----:R-:W-:-:S04]  /*3270*/  F2FP.PACK_AB R0, RZ, R0 ;  /* 0x00000000ff00723e */ /* 0x001fc800000000ff */
[----:B------:R-:W-:Y:S01]  /*3280*/  PRMT R25, R0, 0x7610, R25 ;  /* 0x0000761000197816 */ /* 0x000fe20000000019 */
[----:B------:R-:W-:Y:S05]  /*3290*/  BRA `(.L_x_35448) ;  /* 0x0000004000007947 */ /* 0x000fea0003800000 */
.L_x_35471:
[----:B------:R-:W2:Y:S02]  /*32a0*/  LDG.E R2, [R2.64] ;  /* 0x0000002402027981 */ /* 0x000ea4000c1e1900 */
[----:B--2---:R-:W0:Y:S02]  /*32b0*/  I2F.U32 R0, R2 ;  /* 0x0000000200007306 */ /* 0x004e240000201000 */
[----:B0-----:R-:W-:-:S04]  /*32c0*/  F2FP.PACK_AB R0, RZ, R0 ;  /* 0x00000000ff00723e */ /* 0x001fc800000000ff */
[----:B------:R-:W-:Y:S02]  /*32d0*/  PRMT R25, R0, 0x7610, R25 ;  /* 0x0000761000197816 */ /* 0x000fe40000000019 */
.L_x_35448:
[----:B------:R-:W-:-:S05]  /*32e0*/  IADD3 R24, R24, 0x80, RZ ;  /* 0x0000008018187810 */ /* 0x000fca0007ffe0ff */
.L_x_35442:
[----:B------:R-:W-:Y:S05]  /*32f0*/  BSYNC B6 ;  /* 0x0000000000067941 */ /* 0x000fea0003800000 */
.L_x_35441:
        /* <DEDUP_REMOVED lines=23> */
.L_x_35480:
[----:B------:R-:W2:Y:S02]  /*3470*/  LDG.E.U8 R2, [R2.64] ;  /* 0x0000002402027981 */ /* 0x000ea4000c1e1100 */
[----:B--2---:R-:W0:Y:S02]  /*3480*/  I2F.U16 R0, R2 ;  /* 0x0000000200007306 */ /* 0x004e240000101000 */
[----:B0-----:R-:W-:-:S04]  /*3490*/  F2FP.PACK_AB R0, RZ, R0 ;  /* 0x00000000ff00723e */ /* 0x001fc800000000ff */
[----:B------:R-:W-:Y:S01]  /*34a0*/  PRMT R23, R0, 0x7610, R23 ;  /* 0x0000761000177816 */ /* 0x000fe20000000017 */
[----:B------:R-:W-:Y:S05]  /*34b0*/  BRA `(.L_x_35476) ;  /* 0x00000ed000007947 */ /* 0x000fea0003800000 */
.L_x_35479:
        /* <DEDUP_REMOVED lines=11> */
.L_x_35483:
[----:B------:R-:W2:Y:S02]  /*3570*/  LDG.E R2, [R2.64] ;  /* 0x0000002402027981 */ /* 0x000ea4000c1e1900 */
[----:B--2---:R-:W0:Y:S02]  /*3580*/  I2F R0, R2 ;  /* 0x0000000200007306 */ /* 0x004e240000201400 */
[----:B0-----:R-:W-:-:S04]  /*3590*/  F2FP.PACK_AB R0, RZ, R0 ;  /* 0x00000000ff00723e */ /* 0x001fc800000000ff */
[----:B------:R-:W-:Y:S01]  /*35a0*/  PRMT R23, R0, 0x7610, R23 ;  /* 0x0000761000177816 */ /* 0x000fe20000000017 */
[----:B------:R-:W-:Y:S05]  /*35b0*/  BRA `(.L_x_35476) ;  /* 0x00000dd000007947 */ /* 0x000fea0003800000 */
.L_x_35482:
[----:B------:R-:W2:Y:S02]  /*35c0*/  LDG.E.U16 R2, [R2.64] ;  /* 0x0000002402027981 */ /* 0x000ea4000c1e1500 */
[----:B--2---:R-:W0:Y:S02]  /*35d0*/  I2F.S16 R0, R2 ;  /* 0x0000000200007306 */ /* 0x004e240000101400 */
[----:B0-----:R-:W-:-:S04]  /*35e0*/  F2FP.PACK_AB R0, RZ, R0 ;  /* 0x00000000ff00723e */ /* 0x001fc800000000ff */
[----:B------:R-:W-:Y:S01]  /*35f0*/  PRMT R23, R0, 0x7610, R23 ;  /* 0x0000761000177816 */ /* 0x000fe20000000017 */
[----:B------:R-:W-:Y:S05]  /*3600*/  BRA `(.L_x_35476) ;  /* 0x00000d8000007947 */ /* 0x000fea0003800000 */
.L_x_35478:
        /* <DEDUP_REMOVED lines=9> */
.L_x_35485:
[----:B------:R0:W5:Y:S01]  /*36a0*/  LDG.E.U16 R23, [R2.64] ;  /* 0x0000002402177981 */ /* 0x000162000c1e1500 */
[----:B------:R-:W-:Y:S05]  /*36b0*/  BRA `(.L_x_35476) ;  /* 0x00000cd000007947 */ /* 0x000fea0003800000 */
.L_x_35484:
        /* <DEDUP_REMOVED lines=9> */
.L_x_35487:
[----:B------:R0:W5:Y:S01]  /*3750*/  LDG.E.U16 R23, [R2.64] ;  /* 0x0000002402177981 */ /* 0x000162000c1e1500 */
[----:B------:R-:W-:Y:S05]  /*3760*/  BRA `(.L_x_35476) ;  /* 0x00000c2000007947 */ /* 0x000fea0003800000 */
.L_x_35486:
[----:B------:R-:W2:Y:S02]  /*3770*/  LDG.E.64 R2, [R2.64] ;  /* 0x0000002402027981 */ /* 0x000ea4000c1e1b00 */
[----:B--2---:R-:W0:Y:S01]  /*3780*/  F2F.F32.F64 R0, R2 ;  /* 0x0000000200007310 */ /* 0x004e220000301000 */
[----:B------:R-:W0:-:S14]  /*3790*/  DSETP.GEU.AND P0, PT, |R2|, c[0x2][0x0], PT ;  /* 0x008000000200762a */ /* 0x000e1c0003f0e200 */
[----:B0-----:R-:W-:-:S05]  /*37a0*/  @!P0 FMUL R0, R0, 1.175494350822287508e-38 ;  /* 0x0080000000008820 */ /* 0x001fca0000400000 */
[----:B------:R-:W-:-:S04]  /*37b0*/  F2FP.PACK_AB R0, RZ, R0 ;  /* 0x00000000ff00723e */ /* 0x000fc800000000ff */
[----:B------:R-:W-:Y:S01]  /*37c0*/  PRMT R23, R0, 0x7610, R23 ;  /* 0x0000761000177816 */ /* 0x000fe20000000017 */
[----:B------:R-:W-:Y:S05]  /*37d0*/  BRA `(.L_x_35476) ;  /* 0x00000bb000007947 */ /* 0x000fea0003800000 */
.L_x_35477:
        /* <DEDUP_REMOVED lines=14> */
.L_x_35490:
[----:B------:R-:W2:Y:S02]  /*38c0*/  LDG.E.64 R2, [R2.64] ;  /* 0x0000002402027981 */ /* 0x000ea4000c1e1b00 */
[----:B--2---:R-:W0:Y:S01]  /*38d0*/  F2F.F32.F64 R0, R2 ;  /* 0x0000000200007310 */ /* 0x004e220000301000 */
[----:B------:R-:W0:-:S14]  /*38e0*/  DSETP.GEU.AND P0, PT, |R2|, c[0x2][0x0], PT ;  /* 0x008000000200762a */ /* 0x000e1c0003f0e200 */
[----:B0-----:R-:W-:-:S05]  /*38f0*/  @!P0 FMUL R0, R0, 1.175494350822287508e-38 ;  /* 0x0080000000008820 */ /* 0x001fca0000400000 */
[----:B------:R-:W-:-:S04]  /*3900*/  F2FP.PACK_AB R0, RZ, R0 ;  /* 0x00000000ff00723e */ /* 0x000fc800000000ff */
[----:B------:R-:W-:Y:S01]  /*3910*/  PRMT R23, R0, 0x7610, R23 ;  /* 0x0000761000177816 */ /* 0x000fe20000000017 */
[----:B------:R-:W-:Y:S05]  /*3920*/  BRA `(.L_x_35476) ;  /* 0x00000a6000007947 */ /* 0x000fea0003800000 */
.L_x_35489:
        /* <DEDUP_REMOVED lines=28> */
.L_x_35492:
        /* <DEDUP_REMOVED lines=15> */
.L_x_35491:
[----:B------:R-:W2:Y:S02]  /*3be0*/  LDG.E.U16 R0, [R2.64] ;  /* 0x0000002402007981 */ /* 0x000ea4000c1e1500 */
[----:B--2---:R-:W-:-:S04]  /*3bf0*/  PRMT R0, RZ, 0x5410, R0 ;  /* 0x00005410ff007816 */ /* 0x004fc80000000000 */
[----:B------:R-:W-:-:S04]  /*3c00*/  F2FP.PACK_AB R0, RZ, R0 ;  /* 0x00000000ff00723e */ /* 0x000fc800000000ff */
[----:B------:R-:W-:Y:S01]  /*3c10*/  PRMT R23, R0, 0x7610, R23 ;  /* 0x0000761000177816 */ /* 0x000fe20000000017 */
[----:B------:R-:W-:Y:S05]  /*3c20*/  BRA `(.L_x_35476) ;  /* 0x0000076000007947 */ /* 0x000fea0003800000 */
.L_x_35488:
        /* <DEDUP_REMOVED lines=12> */
.L_x_35495:
        /* <DEDUP_REMOVED lines=21> */
.L_x_35499:
[----:B------:R-:W-:Y:S05]  /*3e40*/  BSYNC B1 ;  /* 0x0000000000017941 */ /* 0x000fea0003800000 */
.L_x_35498:
[----:B------:R-:W-:Y:S01]  /*3e50*/  LEA R3, R0, 0x3b800000, 0x17 ;  /* 0x3b80000000037811 */ /* 0x000fe200078eb8ff */
[----:B------:R-:W-:-:S05]  /*3e60*/  IMAD.SHL.U32 R0, R2, 0x100000, RZ ;  /* 0x0010000002007824 */ /* 0x000fca00078e00ff */
[----:B------:R-:W-:Y:S02]  /*3e70*/  LOP3.LUT R0, R3, R0, R4, 0xfe, !PT ;  /* 0x0000000003007212 */ /* 0x000fe400078efe04 */
.L_x_35497:
[----:B------:R-:W-:Y:S05]  /*3e80*/  BSYNC B0 ;  /* 0x0000000000007941 */ /* 0x000fea0003800000 */
.L_x_35496:
[----:B------:R-:W-:-:S04]  /*3e90*/  F2FP.PACK_AB R0, RZ, R0 ;  /* 0x00000000ff00723e */ /* 0x000fc800000000ff */
[----:B------:R-:W-:Y:S01]  /*3ea0*/  PRMT R23, R0, 0x7610, R23 ;  /* 0x0000761000177816 */ /* 0x000fe20000000017 */
[----:B------:R-:W-:Y:S05]  /*3eb0*/  BRA `(.L_x_35476) ;  /* 0x000004d000007947 */ /* 0x000fea0003800000 */
.L_x_35494:
        /* <DEDUP_REMOVED lines=21> */
.L_x_35503:
[----:B------:R-:W-:Y:S05]  /*4010*/  BSYNC B1 ;  /* 0x0000000000017941 */ /* 0x000fea0003800000 */
.L_x_35502:
[----:B------:R-:W-:Y:S01]  /*4020*/  LEA R3, R0, 0x37800000, 0x17 ;  /* 0x3780000000037811 */ /* 0x000fe200078eb8ff */
[----:B------:R-:W-:-:S05]  /*4030*/  IMAD.SHL.U32 R0, R2, 0x200000, RZ ;  /* 0x0020000002007824 */ /* 0x000fca00078e00ff */
[----:B------:R-:W-:Y:S02]  /*4040*/  LOP3.LUT R0, R3, R0, R4, 0xfe, !PT ;  /* 0x0000000003007212 */ /* 0x000fe400078efe04 */
.L_x_35501:
[----:B------:R-:W-:Y:S05]  /*4050*/  BSYNC B0 ;  /* 0x0000000000007941 */ /* 0x000fea0003800000 */
.L_x_35500:
[----:B------:R-:W-:-:S04]  /*4060*/  F2FP.PACK_AB R0, RZ, R0 ;  /* 0x00000000ff00723e */ /* 0x000fc800000000ff */
[----:B------:R-:W-:Y:S01]  /*4070*/  PRMT R23, R0, 0x7610, R23 ;  /* 0x0000761000177816 */ /* 0x000fe20000000017 */
[----:B------:R-:W-:Y:S05]  /*4080*/  BRA `(.L_x_35476) ;  /* 0x0000030000007947 */ /* 0x000fea0003800000 */
.L_x_35493:
        /* <DEDUP_REMOVED lines=14> */
.L_x_35507:
[----:B------:R-:W-:Y:S05]  /*4170*/  BSYNC B0 ;  /* 0x0000000000007941 */ /* 0x000fea0003800000 */
.L_x_35506:
[----:B------:R-:W-:-:S04]  /*4180*/  F2FP.PACK_AB R0, RZ, R0 ;  /* 0x00000000ff00723e */ /* 0x000fc800000000ff */
[----:B------:R-:W-:Y:S01]  /*4190*/  PRMT R23, R0, 0x7610, R23 ;  /* 0x0000761000177816 */ /* 0x000fe20000000017 */
[----:B------:R-:W-:Y:S05]  /*41a0*/  BRA `(.L_x_35476) ;  /* 0x000001e000007947 */ /* 0x000fea0003800000 */
.L_x_35481:
        /* <DEDUP_REMOVED lines=21> */
.L_x_35505:
[----:B------:R-:W2:Y:S02]  /*4300*/  LDG.E.64 R2, [R2.64] ;  /* 0x0000002402027981 */ /* 0x000ea4000c1e1b00 */
[----:B--2---:R-:W0:Y:S02]  /*4310*/  I2F.U64 R0, R2 ;  /* 0x0000000200007312 */ /* 0x004e240000301000 */
[----:B0-----:R-:W-:-:S04]  /*4320*/  F2FP.PACK_AB R0, RZ, R0 ;  /* 0x00000000ff00723e */ /* 0x001fc800000000ff */
[----:B------:R-:W-:Y:S01]  /*4330*/  PRMT R23, R0, 0x7610, R23 ;  /* 0x0000761000177816 */ /* 0x000fe20000000017 */
[----:B------:R-:W-:Y:S05]  /*4340*/  BRA `(.L_x_35476) ;  /* 0x0000004000007947 */ /* 0x000fea0003800000 */
.L_x_35504:
[----:B------:R-:W2:Y:S02]  /*4350*/  LDG.E R2, [R2.64] ;  /* 0x0000002402027981 */ /* 0x000ea4000c1e1900 */
[----:B--2---:R-:W0:Y:S02]  /*4360*/  I2F.U32 R0, R2 ;  /* 0x0000000200007306 */ /* 0x004e240000201000 */
[----:B0-----:R-:W-:-:S04]  /*4370*/  F2FP.PACK_AB R0, RZ, R0 ;  /* 0x00000000ff00723e */ /* 0x001fc800000000ff */
[----:B------:R-:W-:Y:S02]  /*4380*/  PRMT R23, R0, 0x7610, R23 ;  /* 0x0000761000177816 */ /* 0x000fe40000000017 */
.L_x_35476:
[----:B------:R-:W-:Y:S05]  /*4390*/  BSYNC B6 ;  /* 0x0000000000067941 */ /* 0x000fea0003800000 */
.L_x_35475:
[----:B------:R-:W1:Y:S01]  /*43a0*/  S2R R19, SR_TID.X ;  /* 0x0000000000137919 */ /* 0x000e620000002100 */
        /* <DEDUP_REMOVED lines=8> */
[----:B------:R-:W-:Y:S02]  /*4430*/  @!P3 HADD2.F32 R0, -RZ, c[0x0] [0x168].H0_H0 ;  /* 0x20005a00ff00b630 */ /* 0x000fe40000004100 */
[----:B------:R-:W-:Y:S02]  /*4440*/  @!P2 HADD2.F32 R8, -RZ, c[0x0] [0x168].H0_H0 ;  /* 0x20005a00ff08a630 */ /* 0x000fe40000004100 */
[----:B------:R-:W-:Y:S01]  /*4450*/  @!P0 HADD2.F32 R4, -RZ, c[0x0] [0x168].H0_H0 ;  /* 0x20005a00ff048630 */ /* 0x000fe20000004100 */
[----:B------:R-:W0:Y:S01]  /*4460*/  @!P3 MUFU.LG2 R3, R0 ;  /* 0x000000000003b308 */ /* 0x000e220000000c00 */
[----:B------:R-:W-:Y:S02]  /*4470*/  @!P1 HADD2.F32 R6, -RZ, c[0x0] [0x168].H0_H0 ;  /* 0x20005a00ff069630 */ /* 0x000fe40000004100 */
[----:B-----5:R-:W-:Y:S02]  /*4480*/  @!P3 HADD2.F32 R22, -RZ, R22.H0_H0 ;  /* 0x20000016ff16b230 */ /* 0x020fe40000004100 */
[----:B------:R-:W-:-:S02]  /*4490*/  @!P0 HADD2.F32 R18, -RZ, R18.H0_H0 ;  /* 0x20000012ff128230 */ /* 0x000fc40000004100 */
[----:B------:R-:W-:Y:S01]  /*44a0*/  @!P1 HADD2.F32 R2, -RZ, R25.H0_H0 ;  /* 0x20000019ff029230 */ /* 0x000fe20000004100 */
[----:B------:R-:W1:Y:S01]  /*44b0*/  @!P0 MUFU.LG2 R5, R4 ;  /* 0x0000000400058308 */ /* 0x000e620000000c00 */
[----:B------:R-:W-:-:S07]  /*44c0*/  @!P2 HADD2.F32 R23, -RZ, R23.H0_H0 ;  /* 0x20000017ff17a230 */ /* 0x000fce0000004100 */
[----:B------:R-:W2:Y:S01]  /*44d0*/  @!P1 MUFU.LG2 R7, R6 ;  /* 0x0000000600079308 */ /* 0x000ea20000000c00 */
[----:B0-----:R-:W-:-:S07]  /*44e0*/  @!P3 FMUL.FTZ R3, R22, R3 ;  /* 0x000000031603b220 */ /* 0x001fce0000410000 */
        /* <DEDUP_REMOVED lines=34> */
.L_x_35513:
[----:B------:R-:W-:Y:S01]  /*4710*/  HADD2.F32 R5, -RZ, R5.H0_H0 ;  /* 0x20000005ff057230 */ /* 0x000fe20000004100 */
[----:B------:R-:W-:-:S05]  /*4720*/  IMAD.MOV.U32 R19, RZ, RZ, R24 ;  /* 0x000000ffff137224 */ /* 0x000fca00078e0018 */
[----:B------:R-:W0:Y:S02]  /*4730*/  F2I.S64.TRUNC R4, R5 ;  /* 0x0000000500047311 */ /* 0x000e24000020d900 */
[----:B0-----:R0:W-:Y:S01]  /*4740*/  STG.E.U8 [R2.64], R4 ;  /* 0x0000000402007986 */ /* 0x0011e2000c101124 */
[----:B------:R-:W-:Y:S05]  /*4750*/  BRA `(.L_x_35509) ;  /* 0x00000f8000007947 */ /* 0x000fea0003800000 */
.L_x_35512:
        /* <DEDUP_REMOVED lines=11> */
.L_x_35516:
[----:B------:R-:W-:Y:S01]  /*4810*/  HADD2.F32 R5, -RZ, R5.H0_H0 ;  /* 0x20000005ff057230 */ /* 0x000fe20000004100 */
[----:B------:R-:W-:-:S05]  /*4820*/  IMAD.MOV.U32 R19, RZ, RZ, R24 ;  /* 0x000000ffff137224 */ /* 0x000fca00078e0018 */
[----:B------:R-:W0:Y:S02]  /*4830*/  F2I.FTZ.TRUNC.NTZ R5, R5 ;  /* 0x0000000500057305 */ /* 0x000e24000021f100 */
[----:B0-----:R0:W-:Y:S01]  /*4840*/  STG.E [R2.64], R5 ;  /* 0x0000000502007986 */ /* 0x0011e2000c101924 */
[----:B------:R-:W-:Y:S05]  /*4850*/  BRA `(.L_x_35509) ;  /* 0x00000e8000007947 */ /* 0x000fea0003800000 */
.L_x_35515:
[----:B------:R-:W-:Y:S01]  /*4860*/  HADD2.F32 R5, -RZ, R5.H0_H0 ;  /* 0x20000005ff057230 */ /* 0x000fe20000004100 */
[----:B------:R-:W-:-:S05]  /*4870*/  IMAD.MOV.U32 R19, RZ, RZ, R24 ;  /* 0x000000ffff137224 */ /* 0x000fca00078e0018 */
[----:B------:R-:W0:Y:S02]  /*4880*/  F2I.FTZ.TRUNC.NTZ R5, R5 ;  /* 0x0000000500057305 */ /* 0x000e24000021f100 */
[----:B0-----:R0:W-:Y:S01]  /*4890*/  STG.E.U16 [R2.64], R5 ;  /* 0x0000000502007986 */ /* 0x0011e2000c101524 */
[----:B------:R-:W-:Y:S05]  /*48a0*/  BRA `(.L_x_35509) ;  /* 0x00000e3000007947 */ /* 0x000fea0003800000 */
.L_x_35511:
        /* <DEDUP_REMOVED lines=10> */
.L_x_35518:
[----:B------:R0:W-:Y:S01]  /*4950*/  STG.E.U16 [R2.64], R5 ;  /* 0x0000000502007986 */ /* 0x0001e2000c101524 */
[----:B------:R-:W-:Y:S01]  /*4960*/  IMAD.MOV.U32 R19, RZ, RZ, R24 ;  /* 0x000000ffff137224 */ /* 0x000fe200078e0018 */
[----:B------:R-:W-:Y:S05]  /*4970*/  BRA `(.L_x_35509) ;  /* 0x00000d6000007947 */ /* 0x000fea0003800000 */
.L_x_35517:
        /* <DEDUP_REMOVED lines=11> */
.L_x_35520:
[----:B------:R-:W-:Y:S01]  /*4a30*/  HADD2.F32 R0, -RZ, R5.H0_H0 ;  /* 0x20000005ff007230 */ /* 0x000fe20000004100 */
[----:B------:R-:W-:-:S04]  /*4a40*/  IMAD.MOV.U32 R19, RZ, RZ, R24 ;  /* 0x000000ffff137224 */ /* 0x000fc800078e0018 */
[----:B------:R-:W-:-:S04]  /*4a50*/  F2FP.PACK_AB R0, RZ, R0 ;  /* 0x00000000ff00723e */ /* 0x000fc800000000ff */
[----:B------:R-:W-:-:S05]  /*4a60*/  PRMT R0, R0, 0x5410, RZ ;  /* 0x0000541000007816 */ /* 0x000fca00000000ff */
[----:B------:R0:W-:Y:S01]  /*4a70*/  STG.E [R2.64], R0 ;  /* 0x0000000002007986 */ /* 0x0001e2000c101924 */
[----:B------:R-:W-:Y:S05]  /*4a80*/  BRA `(.L_x_35509) ;  /* 0x00000c5000007947 */ /* 0x000fea0003800000 */
.L_x_35519:
[----:B------:R-:W-:Y:S01]  /*4a90*/  HADD2.F32 R4, -RZ, R5.H0_H0 ;  /* 0x20000005ff047230 */ /* 0x000fe20000004100 */
[----:B------:R-:W-:-:S04]  /*4aa0*/  IMAD.MOV.U32 R19, RZ, RZ, R24 ;  /* 0x000000ffff137224 */ /* 0x000fc800078e0018 */
[----:B------:R-:W-:-:S06]  /*4ab0*/  FMUL.FTZ R4, R4, 1 ;  /* 0x3f80000004047820 */ /* 0x000fcc0000410000 */
[----:B------:R-:W0:Y:S02]  /*4ac0*/  F2F.F64.F32 R4, R4 ;  /* 0x0000000400047310 */ /* 0x000e240000201800 */
[----:B0-----:R0:W-:Y:S01]  /*4ad0*/  STG.E.64 [R2.64], R4 ;  /* 0x0000000402007986 */ /* 0x0011e2000c101b24 */
[----:B------:R-:W-:Y:S05]  /*4ae0*/  BRA `(.L_x_35509) ;  /* 0x00000bf000007947 */ /* 0x000fea0003800000 */
.L_x_35510:
        /* <DEDUP_REMOVED lines=14> */
.L_x_35523:
[----:B------:R-:W-:Y:S01]  /*4bd0*/  HADD2.F32 R5, -RZ, R5.H0_H0 ;  /* 0x20000005ff057230 */ /* 0x000fe20000004100 */
[----:B------:R-:W-:Y:S01]  /*4be0*/  CS2R R6, SRZ ;  /* 0x0000000000067805 */ /* 0x000fe2000001ff00 */
[----:B------:R-:W-:-:S03]  /*4bf0*/  IMAD.MOV.U32 R19, RZ, RZ, R24 ;  /* 0x000000ffff137224 */ /* 0x000fc600078e0018 */
[----:B------:R-:W-:-:S06]  /*4c00*/  FMUL.FTZ R5, R5, 1 ;  /* 0x3f80000005057820 */ /* 0x000fcc0000410000 */
[----:B------:R-:W0:Y:S02]  /*4c10*/  F2F.F64.F32 R4, R5 ;  /* 0x0000000500047310 */ /* 0x000e240000201800 */
[----:B0-----:R0:W-:Y:S01]  /*4c20*/  STG.E.128 [R2.64], R4 ;  /* 0x0000000402007986 */ /* 0x0011e2000c101d24 */
[----:B------:R-:W-:Y:S05]  /*4c30*/  BRA `(.L_x_35509) ;  /* 0x00000aa000007947 */ /* 0x000fea0003800000 */
.L_x_35522:
        /* <DEDUP_REMOVED lines=21> */
.L_x_35527:
[----:B------:R-:W-:Y:S05]  /*4d90*/  BSYNC B0 ;  /* 0x0000000000007941 */ /* 0x000fea0003800000 */
.L_x_35526:
[----:B------:R-:W-:Y:S01]  /*4da0*/  LOP3.LUT R5, R0, R5, RZ, 0xfc, !PT ;  /* 0x0000000500057212 */ /* 0x000fe200078efcff */
[----:B------:R-:W-:-:S04]  /*4db0*/  IMAD.MOV.U32 R19, RZ, RZ, R24 ;  /* 0x000000ffff137224 */ /* 0x000fc800078e0018 */
[----:B------:R0:W-:Y:S01]  /*4dc0*/  STG.E.U8 [R2.64], R5 ;  /* 0x0000000502007986 */ /* 0x0001e2000c101124 */
[----:B------:R-:W-:Y:S05]  /*4dd0*/  BRA `(.L_x_35509) ;  /* 0x0000090000007947 */ /* 0x000fea0003800000 */
.L_x_35525:
        /* <DEDUP_REMOVED lines=13> */
.L_x_35529:
[----:B------:R-:W-:Y:S01]  /*4eb0*/  IMAD.MOV.U32 R0, RZ, RZ, 0x7f ;  /* 0x0000007fff007424 */ /* 0x000fe200078e00ff */
[----:B------:R-:W-:-:S04]  /*4ec0*/  ISETP.GT.U32.AND P0, PT, R4, 0x7f800000, PT ;  /* 0x7f8000000400780c */ /* 0x000fc80003f04070 */
[----:B------:R-:W-:-:S04]  /*4ed0*/  SEL R0, R0, 0x7c, P0 ;  /* 0x0000007c00007807 */ /* 0x000fc80000000000 */
.L_x_35530:
[----:B------:R-:W-:Y:S05]  /*4ee0*/  BSYNC B0 ;  /* 0x0000000000007941 */ /* 0x000fea0003800000 */
.L_x_35528:
[----:B------:R-:W-:Y:S01]  /*4ef0*/  LOP3.LUT R4, R5, 0x80000000, RZ, 0xc0, !PT ;  /* 0x8000000005047812 */ /* 0x000fe200078ec0ff */
[----:B------:R-:W-:-:S03]  /*4f00*/  IMAD.MOV.U32 R19, RZ, RZ, R24 ;  /* 0x000000ffff137224 */ /* 0x000fc600078e0018 */
[----:B------:R-:W-:-:S04]  /*4f10*/  SHF.R.U32.HI R5, RZ, 0x18, R4 ;  /* 0x00000018ff057819 */ /* 0x000fc80000011604 */
[----:B------:R-:W-:-:S05]  /*4f20*/  LOP3.LUT R5, R0, R5, RZ, 0xfc, !PT ;  /* 0x0000000500057212 */ /* 0x000fca00078efcff */
[----:B------:R0:W-:Y:S01]  /*4f30*/  STG.E.U8 [R2.64], R5 ;  /* 0x0000000502007986 */ /* 0x0001e2000c101124 */
[----:B------:R-:W-:Y:S05]  /*4f40*/  BRA `(.L_x_35509) ;  /* 0x0000079000007947 */ /* 0x000fea0003800000 */
.L_x_35524:
[----:B------:R-:W-:Y:S01]  /*4f50*/  HADD2.F32 R0, -RZ, R5.H0_H0 ;  /* 0x20000005ff007230 */ /* 0x000fe20000004100 */
[----:B------:R-:W-:-:S04]  /*4f60*/  IMAD.MOV.U32 R19, RZ, RZ, R24 ;  /* 0x000000ffff137224 */ /* 0x000fc800078e0018 */
[----:B------:R-:W-:-:S05]  /*4f70*/  F2FP.BF16.PACK_AB R0, RZ, R0 ;  /* 0x00000000ff00723e */ /* 0x000fca00000010ff */
[----:B------:R0:W-:Y:S01]  /*4f80*/  STG.E.U16 [R2.64], R0 ;  /* 0x0000000002007986 */ /* 0x0001e2000c101524 */
[----:B------:R-:W-:Y:S05]  /*4f90*/  BRA `(.L_x_35509) ;  /* 0x0000074000007947 */ /* 0x000fea0003800000 */
.L_x_35521:
        /* <DEDUP_REMOVED lines=13> */
.L_x_35533:
        /* <DEDUP_REMOVED lines=17> */
.L_x_35536:
[----:B------:R-:W-:-:S04]  /*5180*/  LOP3.LUT R0, R7, 0x80000000, RZ, 0xc0, !PT ;  /* 0x8000000007007812 */ /* 0x000fc800078ec0ff */
[----:B------:R-:W-:-:S04]  /*5190*/  SHF.R.U32.HI R5, RZ, 0x18, R0 ;  /* 0x00000018ff057819 */ /* 0x000fc80000011600 */
[----:B------:R-:W-:-:S04]  /*51a0*/  LOP3.LUT R4, R4, R5, RZ, 0xfc, !PT ;  /* 0x0000000504047212 */ /* 0x000fc800078efcff */
[----:B------:R-:W-:Y:S02]  /*51b0*/  PRMT R0, R4, 0x7610, R0 ;  /* 0x0000761004007816 */ /* 0x000fe40000000000 */
.L_x_35535:
[----:B------:R-:W-:Y:S05]  /*51c0*/  BSYNC B0 ;  /* 0x0000000000007941 */ /* 0x000fea0003800000 */
.L_x_35534:
[----:B------:R0:W-:Y:S01]  /*51d0*/  STG.E.U8 [R2.64], R0 ;  /* 0x0000000002007986 */ /* 0x0001e2000c101124 */
[----:B------:R-:W-:Y:S01]  /*51e0*/  IMAD.MOV.U32 R19, RZ, RZ, R24 ;  /* 0x000000ffff137224 */ /* 0x000fe200078e0018 */
[----:B------:R-:W-:Y:S05]  /*51f0*/  BRA `(.L_x_35509) ;  /* 0x000004e000007947 */ /* 0x000fea0003800000 */
.L_x_35532:
        /* <DEDUP_REMOVED lines=17> */
.L_x_35539:
[----:B------:R-:W-:-:S04]  /*5310*/  LOP3.LUT R0, R7, 0x80000000, RZ, 0xc0, !PT ;  /* 0x8000000007007812 */ /* 0x000fc800078ec0ff */
[----:B------:R-:W-:-:S04]  /*5320*/  SHF.R.U32.HI R5, RZ, 0x18, R0 ;  /* 0x00000018ff057819 */ /* 0x000fc80000011600 */
[----:B------:R-:W-:-:S04]  /*5330*/  LOP3.LUT R4, R4, R5, RZ, 0xfc, !PT ;  /* 0x0000000504047212 */ /* 0x000fc800078efcff */
[----:B------:R-:W-:Y:S02]  /*5340*/  PRMT R0, R4, 0x7610, R0 ;  /* 0x0000761004007816 */ /* 0x000fe40000000000 */
.L_x_35538:
[----:B------:R-:W-:Y:S05]  /*5350*/  BSYNC B0 ;  /* 0x0000000000007941 */ /* 0x000fea0003800000 */
.L_x_35537:
[----:B------:R0:W-:Y:S01]  /*5360*/  STG.E.U8 [R2.64], R0 ;  /* 0x0000000002007986 */ /* 0x0001e2000c101124 */
[----:B------:R-:W-:Y:S01]  /*5370*/  IMAD.MOV.U32 R19, RZ, RZ, R24 ;  /* 0x000000ffff137224 */ /* 0x000fe200078e0018 */
[----:B------:R-:W-:Y:S05]  /*5380*/  BRA `(.L_x_35509) ;  /* 0x0000035000007947 */ /* 0x000fea0003800000 */
.L_x_35531:
        /* <DEDUP_REMOVED lines=23> */
.L_x_35514:
        /* <DEDUP_REMOVED lines=21> */
.L_x_35541:
[----:B------:R-:W-:Y:S01]  /*5650*/  HADD2.F32 R5, -RZ, R5.H0_H0 ;  /* 0x20000005ff057230 */ /* 0x000fe20000004100 */
[----:B------:R-:W-:-:S05]  /*5660*/  IMAD.MOV.U32 R19, RZ, RZ, R24 ;  /* 0x000000ffff137224 */ /* 0x000fca00078e0018 */
[----:B------:R-:W0:Y:S02]  /*5670*/  F2I.U64.TRUNC R4, R5 ;  /* 0x0000000500047311 */ /* 0x000e24000020d800 */
[----:B0-----:R0:W-:Y:S01]  /*5680*/  STG.E.64 [R2.64], R4 ;  /* 0x0000000402007986 */ /* 0x0011e2000c101b24 */
[----:B------:R-:W-:Y:S05]  /*5690*/  BRA `(.L_x_35509) ;  /* 0x0000004000007947 */ /* 0x000fea0003800000 */
.L_x_35540:
[----:B------:R-:W-:Y:S01]  /*56a0*/  HADD2.F32 R5, -RZ, R5.H0_H0 ;  /* 0x20000005ff057230 */ /* 0x000fe20000004100 */
[----:B------:R-:W-:-:S05]  /*56b0*/  IMAD.MOV.U32 R19, RZ, RZ, R24 ;  /* 0x000000ffff137224 */ /* 0x000fca00078e0018 */
[----:B------:R-:W0:Y:S02]  /*56c0*/  F2I.FTZ.U32.TRUNC.NTZ R5, R5 ;  /* 0x0000000500057305 */ /* 0x000e24000021f000 */
[----:B0-----:R0:W-:Y:S02]  /*56d0*/  STG.E [R2.64], R5 ;  /* 0x0000000502007986 */ /* 0x0011e4000c101924 */
.L_x_35509:
[----:B-1----:R-:W-:Y:S05]  /*56e0*/  BSYNC B6 ;  /* 0x0000000000067941 */ /* 0x002fea0003800000 */
.L_x_35508:
        /* <DEDUP_REMOVED lines=23> */
.L_x_35547:
[----:B------:R-:W-:-:S06]  /*5860*/  HADD2.F32 R5, -RZ, R25.H0_H0 ;  /* 0x20000019ff057230 */ /* 0x000fcc0000004100 */
[----:B------:R-:W0:Y:S02]  /*5870*/  F2I.S64.TRUNC R4, R5 ;  /* 0x0000000500047311 */ /* 0x000e24000020d900 */
[----:B0-----:R0:W-:Y:S01]  /*5880*/  STG.E.U8 [R2.64], R4 ;  /* 0x0000000402007986 */ /* 0x0011e2000c101124 */
[----:B------:R-:W-:Y:S05]  /*5890*/  BRA `(.L_x_35549) ;  /* 0x00000e4000007947 */ /* 0x000fea0003800000 */
.L_x_35546:
        /* <DEDUP_REMOVED lines=10> */
.L_x_35551:
[----:B------:R-:W-:-:S06]  /*5940*/  HADD2.F32 R25, -RZ, R25.H0_H0 ;  /* 0x20000019ff197230 */ /* 0x000fcc0000004100 */
[----:B------:R-:W0:Y:S02]  /*5950*/  F2I.FTZ.TRUNC.NTZ R25, R25 ;  /* 0x0000001900197305 */ /* 0x000e24000021f100 */
[----:B0-----:R0:W-:Y:S01]  /*5960*/  STG.E [R2.64], R25 ;  /* 0x0000001902007986 */ /* 0x0011e2000c101924 */
[----:B------:R-:W-:Y:S05]  /*5970*/  BRA `(.L_x_35549) ;  /* 0x00000d6000007947 */ /* 0x000fea0003800000 */
.L_x_35550:
[----:B------:R-:W-:-:S06]  /*5980*/  HADD2.F32 R25, -RZ, R25.H0_H0 ;  /* 0x20000019ff197230 */ /* 0x000fcc0000004100 */
[----:B------:R-:W0:Y:S02]  /*5990*/  F2I.FTZ.TRUNC.NTZ R25, R25 ;  /* 0x0000001900197305 */ /* 0x000e24000021f100 */
[----:B0-----:R0:W-:Y:S01]  /*59a0*/  STG.E.U16 [R2.64], R25 ;  /* 0x0000001902007986 */ /* 0x0011e2000c101524 */
[----:B------:R-:W-:Y:S05]  /*59b0*/  BRA `(.L_x_35549) ;  /* 0x00000d2000007947 */ /* 0x000fea0003800000 */
.L_x_35545:
        /* <DEDUP_REMOVED lines=9> */
.L_x_35553:
[----:B------:R0:W-:Y:S01]  /*5a50*/  STG.E.U16 [R2.64], R25 ;  /* 0x0000001902007986 */ /* 0x0001e2000c101524 */
[----:B------:R-:W-:Y:S05]  /*5a60*/  BRA `(.L_x_35549) ;  /* 0x00000c7000007947 */ /* 0x000fea0003800000 */
.L_x_35552:
        /* <DEDUP_REMOVED lines=10> */
.L_x_35555:
[----:B------:R-:W-:-:S05]  /*5b10*/  HADD2.F32 R0, -RZ, R25.H0_H0 ;  /* 0x20000019ff007230 */ /* 0x000fca0000004100 */
[----:B------:R-:W-:-:S04]  /*5b20*/  F2FP.PACK_AB R0, RZ, R0 ;  /* 0x00000000ff00723e */ /* 0x000fc800000000ff */
[----:B------:R-:W-:-:S05]  /*5b30*/  PRMT R0, R0, 0x5410, RZ ;  /* 0x0000541000007816 */ /* 0x000fca00000000ff */
[----:B------:R0:W-:Y:S01]  /*5b40*/  STG.E [R2.64], R0 ;  /* 0x0000000002007986 */ /* 0x0001e2000c101924 */
[----:B------:R-:W-:Y:S05]  /*5b50*/  BRA `(.L_x_35549) ;  /* 0x00000b8000007947 */ /* 0x000fea0003800000 */
.L_x_35554:
[----:B------:R-:W-:-:S05]  /*5b60*/  HADD2.F32 R4, -RZ, R25.H0_H0 ;  /* 0x20000019ff047230 */ /* 0x000fca0000004100 */
[----:B------:R-:W-:-:S06]  /*5b70*/  FMUL.FTZ R4, R4, 1 ;  /* 0x3f80000004047820 */ /* 0x000fcc0000410000 */
[----:B------:R-:W0:Y:S02]  /*5b80*/  F2F.F64.F32 R4, R4 ;  /* 0x0000000400047310 */ /* 0x000e240000201800 */
[----:B0-----:R0:W-:Y:S01]  /*5b90*/  STG.E.64 [R2.64], R4 ;  /* 0x0000000402007986 */ /* 0x0011e2000c101b24 */
[----:B------:R-:W-:Y:S05]  /*5ba0*/  BRA `(.L_x_35549) ;  /* 0x00000b3000007947 */ /* 0x000fea0003800000 */
.L_x_35544:
        /* <DEDUP_REMOVED lines=13> */
.L_x_35558:
[----:B------:R-:W-:Y:S01]  /*5c80*/  HADD2.F32 R25, -RZ, R25.H0_H0 ;  /* 0x20000019ff197230 */ /* 0x000fe20000004100 */
[----:B------:R-:W-:-:S04]  /*5c90*/  CS2R R6, SRZ ;  /* 0x0000000000067805 */ /* 0x000fc8000001ff00 */
[----:B------:R-:W-:-:S06]  /*5ca0*/  FMUL.FTZ R4, R25, 1 ;  /* 0x3f80000019047820 */ /* 0x000fcc0000410000 */
[----:B------:R-:W0:Y:S02]  /*5cb0*/  F2F.F64.F32 R4, R4 ;  /* 0x0000000400047310 */ /* 0x000e240000201800 */
[----:B0-----:R0:W-:Y:S01]  /*5cc0*/  STG.E.128 [R2.64], R4 ;  /* 0x0000000402007986 */ /* 0x0011e2000c101d24 */
[----:B------:R-:W-:Y:S05]  /*5cd0*/  BRA `(.L_x_35549) ;  /* 0x00000a0000007947 */ /* 0x000fea0003800000 */
.L_x_35557:
        /* <DEDUP_REMOVED lines=21> */
.L_x_35562:
[----:B------:R-:W-:Y:S05]  /*5e30*/  BSYNC B0 ;  /* 0x0000000000007941 */ /* 0x000fea0003800000 */
.L_x_35561:
[----:B------:R-:W-:-:S05]  /*5e40*/  LOP3.LUT R5, R0, R5, RZ, 0xfc, !PT ;  /* 0x0000000500057212 */ /* 0x000fca00078efcff */
[----:B------:R0:W-:Y:S01]  /*5e50*/  STG.E.U8 [R2.64], R5 ;  /* 0x0000000502007986 */ /* 0x0001e2000c101124 */
[----:B------:R-:W-:Y:S05]  /*5e60*/  BRA `(.L_x_35549) ;  /* 0x0000087000007947 */ /* 0x000fea0003800000 */
.L_x_35560:
        /* <DEDUP_REMOVED lines=13> */
.L_x_35564:
[----:B------:R-:W-:Y:S01]  /*5f40*/  IMAD.MOV.U32 R0, RZ, RZ, 0x7f ;  /* 0x0000007fff007424 */ /* 0x000fe200078e00ff */
[----:B------:R-:W-:-:S04]  /*5f50*/  ISETP.GT.U32.AND P0, PT, R4, 0x7f800000, PT ;  /* 0x7f8000000400780c */ /* 0x000fc80003f04070 */
[----:B------:R-:W-:-:S04]  /*5f60*/  SEL R0, R0, 0x7c, P0 ;  /* 0x0000007c00007807 */ /* 0x000fc80000000000 */
.L_x_35565:
[----:B------:R-:W-:Y:S05]  /*5f70*/  BSYNC B0 ;  /* 0x0000000000007941 */ /* 0x000fea0003800000 */
.L_x_35563:
[----:B------:R-:W-:-:S04]  /*5f80*/  LOP3.LUT R4, R25, 0x80000000, RZ, 0xc0, !PT ;  /* 0x8000000019047812 */ /* 0x000fc800078ec0ff */
[----:B------:R-:W-:-:S04]  /*5f90*/  SHF.R.U32.HI R5, RZ, 0x18, R4 ;  /* 0x00000018ff057819 */ /* 0x000fc80000011604 */
[----:B------:R-:W-:-:S05]  /*5fa0*/  LOP3.LUT R5, R0, R5, RZ, 0xfc, !PT ;  /* 0x0000000500057212 */ /* 0x000fca00078efcff */
[----:B------:R0:W-:Y:S01]  /*5fb0*/  STG.E.U8 [R2.64], R5 ;  /* 0x0000000502007986 */ /* 0x0001e2000c101124 */
[----:B------:R-:W-:Y:S05]  /*5fc0*/  BRA `(.L_x_35549) ;  /* 0x0000071000007947 */ /* 0x000fea0003800000 */
.L_x_35559:
[----:B------:R-:W-:-:S05]  /*5fd0*/  HADD2.F32 R0, -RZ, R25.H0_H0 ;  /* 0x20000019ff007230 */ /* 0x000fca0000004100 */
[----:B------:R-:W-:-:S05]  /*5fe0*/  F2FP.BF16.PACK_AB R0, RZ, R0 ;  /* 0x00000000ff00723e */ /* 0x000fca00000010ff */
[----:B------:R0:W-:Y:S01]  /*5ff0*/  STG.E.U16 [R2.64], R0 ;  /* 0x0000000002007986 */ /* 0x0001e2000c101524 */
[----:B------:R-:W-:Y:S05]  /*6000*/  BRA `(.L_x_35549) ;  /* 0x000006d000007947 */ /* 0x000fea0003800000 */
.L_x_35556:
        /* <DEDUP_REMOVED lines=12> */
.L_x_35568:
        /* <DEDUP_REMOVED lines=17> */
.L_x_35571:
[----:B------:R-:W-:-:S04]  /*61e0*/  LOP3.LUT R0, R25, 0x80000000, RZ, 0xc0, !PT ;  /* 0x8000000019007812 */ /* 0x000fc800078ec0ff */
[----:B------:R-:W-:-:S04]  /*61f0*/  SHF.R.U32.HI R5, RZ, 0x18, R0 ;  /* 0x00000018ff057819 */ /* 0x000fc80000011600 */
[----:B------:R-:W-:-:S04]  /*6200*/  LOP3.LUT R4, R4, R5, RZ, 0xfc, !PT ;  /* 0x0000000504047212 */ /* 0x000fc800078efcff */
[----:B------:R-:W-:Y:S02]  /*6210*/  PRMT R0, R4, 0x7610, R0 ;  /* 0x0000761004007816 */ /* 0x000fe40000000000 */
.L_x_35570:
[----:B------:R-:W-:Y:S05]  /*6220*/  BSYNC B0 ;  /* 0x0000000000007941 */ /* 0x000fea0003800000 */
.L_x_35569:
[----:B------:R0:W-:Y:S01]  /*6230*/  STG.E.U8 [R2.64], R0 ;  /* 0x0000000002007986 */ /* 0x0001e2000c101124 */
[----:B------:R-:W-:Y:S05]  /*6240*/  BRA `(.L_x_35549) ;  /* 0x0000049000007947 */ /* 0x000fea0003800000 */
.L_x_35567:
        /* <DEDUP_REMOVED lines=17> */
.L_x_35574:
[----:B------:R-:W-:-:S04]  /*6360*/  LOP3.LUT R0, R25, 0x80000000, RZ, 0xc0, !PT ;  /* 0x8000000019007812 */ /* 0x000fc800078ec0ff */
[----:B------:R-:W-:-:S04]  /*6370*/  SHF.R.U32.HI R5, RZ, 0x18, R0 ;  /* 0x00000018ff057819 */ /* 0x000fc80000011600 */
[----:B------:R-:W-:-:S04]  /*6380*/  LOP3.LUT R4, R4, R5, RZ, 0xfc, !PT ;  /* 0x0000000504047212 */ /* 0x000fc800078efcff */
[----:B------:R-:W-:Y:S02]  /*6390*/  PRMT R0, R4, 0x7610, R0 ;  /* 0x0000761004007816 */ /* 0x000fe40000000000 */
.L_x_35573:
[----:B------:R-:W-:Y:S05]  /*63a0*/  BSYNC B0 ;  /* 0x0000000000007941 */ /* 0x000fea0003800000 */
.L_x_35572:
[----:B------:R0:W-:Y:S01]  /*63b0*/  STG.E.U8 [R2.64], R0 ;  /* 0x0000000002007986 */ /* 0x0001e2000c101124 */
[----:B------:R-:W-:Y:S05]  /*63c0*/  BRA `(.L_x_35549) ;  /* 0x0000031000007947 */ /* 0x000fea0003800000 */
.L_x_35566:
        /* <DEDUP_REMOVED lines=22> */
.L_x_35548:
        /* <DEDUP_REMOVED lines=20> */
.L_x_35576:
[----:B------:R-:W-:-:S06]  /*6670*/  HADD2.F32 R4, -RZ, R25.H0_H0 ;  /* 0x20000019ff047230 */ /* 0x000fcc0000004100 */
[----:B------:R-:W0:Y:S02]  /*6680*/  F2I.U64.TRUNC R4, R4 ;  /* 0x0000000400047311 */ /* 0x000e24000020d800 */
[----:B0-----:R0:W-:Y:S01]  /*6690*/  STG.E.64 [R2.64], R4 ;  /* 0x0000000402007986 */ /* 0x0011e2000c101b24 */
[----:B------:R-:W-:Y:S05]  /*66a0*/  BRA `(.L_x_35549) ;  /* 0x0000003000007947 */ /* 0x000fea0003800000 */
.L_x_35575:
[----:B------:R-:W-:-:S06]  /*66b0*/  HADD2.F32 R25, -RZ, R25.H0_H0 ;  /* 0x20000019ff197230 */ /* 0x000fcc0000004100 */
[----:B------:R-:W0:Y:S02]  /*66c0*/  F2I.FTZ.U32.TRUNC.NTZ R25, R25 ;  /* 0x0000001900197305 */ /* 0x000e24000021f000 */
[----:B0-----:R0:W-:Y:S02]  /*66d0*/  STG.E [R2.64], R25 ;  /* 0x0000001902007986 */ /* 0x0011e4000c101924 */
.L_x_35549:
        /* <DEDUP_REMOVED lines=23> */
.L_x_35580:
[----:B------:R-:W-:-:S06]  /*6850*/  HADD2.F32 R5, -RZ, R22.H0_H0 ;  /* 0x20000016ff057230 */ /* 0x000fcc0000004100 */
[----:B------:R-:W0:Y:S02]  /*6860*/  F2I.S64.TRUNC R4, R5 ;  /* 0x0000000500047311 */ /* 0x000e24000020d900 */
[----:B0-----:R0:W-:Y:S01]  /*6870*/  STG.E.U8 [R2.64], R4 ;  /* 0x0000000402007986 */ /* 0x0011e2000c101124 */
[----:B------:R-:W-:Y:S05]  /*6880*/  BRA `(.L_x_35582) ;  /* 0x00000e4000007947 */ /* 0x000fea0003800000 */
.L_x_35579:
        /* <DEDUP_REMOVED lines=10> */
.L_x_35584:
[----:B------:R-:W-:-:S04]  /*6930*/  HADD2.F32 R22, -RZ, R22.H0_H0 ;  /* 0x20000016ff167230 */ /* 0x000fc80000004100 */
[----:B------:R-:W0:Y:S02]  /*6940*/  F2I.FTZ.TRUNC.NTZ R5, R22 ;  /* 0x0000001600057305 */ /* 0x000e24000021f100 */
[----:B0-----:R0:W-:Y:S01]  /*6950*/  STG.E [R2.64], R5 ;  /* 0x0000000502007986 */ /* 0x0011e2000c101924 */
[----:B------:R-:W-:Y:S05]  /*6960*/  BRA `(.L_x_35582) ;  /* 0x00000d6000007947 */ /* 0x000fea0003800000 */
.L_x_35583:
[----:B------:R-:W-:-:S04]  /*6970*/  HADD2.F32 R22, -RZ, R22.H0_H0 ;  /* 0x20000016ff167230 */ /* 0x000fc80000004100 */
[----:B------:R-:W0:Y:S02]  /*6980*/  F2I.FTZ.TRUNC.NTZ R5, R22 ;  /* 0x0000001600057305 */ /* 0x000e24000021f100 */
[----:B0-----:R0:W-:Y:S01]  /*6990*/  STG.E.U16 [R2.64], R5 ;  /* 0x0000000502007986 */ /* 0x0011e2000c101524 */
[----:B------:R-:W-:Y:S05]  /*69a0*/  BRA `(.L_x_35582) ;  /* 0x00000d2000007947 */ /* 0x000fea0003800000 */
.L_x_35578:
        /* <DEDUP_REMOVED lines=9> */
.L_x_35586:
[----:B------:R0:W-:Y:S01]  /*6a40*/  STG.E.U16 [R2.64], R22 ;  /* 0x0000001602007986 */ /* 0x0001e2000c101524 */
[----:B------:R-:W-:Y:S05]  /*6a50*/  BRA `(.L_x_35582) ;  /* 0x00000c7000007947 */ /* 0x000fea0003800000 */
.L_x_35585:
        /* <DEDUP_REMOVED lines=10> */
.L_x_35588:
[----:B------:R-:W-:-:S05]  /*6b00*/  HADD2.F32 R0, -RZ, R22.H0_H0 ;  /* 0x20000016ff007230 */ /* 0x000fca0000004100 */
[----:B------:R-:W-:-:S04]  /*6b10*/  F2FP.PACK_AB R0, RZ, R0 ;  /* 0x00000000ff00723e */ /* 0x000fc800000000ff */
[----:B------:R-:W-:-:S05]  /*6b20*/  PRMT R0, R0, 0x5410, RZ ;  /* 0x0000541000007816 */ /* 0x000fca00000000ff */
[----:B------:R0:W-:Y:S01]  /*6b30*/  STG.E [R2.64], R0 ;  /* 0x0000000002007986 */ /* 0x0001e2000c101924 */
[----:B------:R-:W-:Y:S05]  /*6b40*/  BRA `(.L_x_35582) ;  /* 0x00000b8000007947 */ /* 0x000fea0003800000 */
.L_x_35587:
[----:B------:R-:W-:-:S05]  /*6b50*/  HADD2.F32 R4, -RZ, R22.H0_H0 ;  /* 0x20000016ff047230 */ /* 0x000fca0000004100 */
[----:B------:R-:W-:-:S06]  /*6b60*/  FMUL.FTZ R4, R4, 1 ;  /* 0x3f80000004047820 */ /* 0x000fcc0000410000 */
[----:B------:R-:W0:Y:S02]  /*6b70*/  F2F.F64.F32 R4, R4 ;  /* 0x0000000400047310 */ /* 0x000e240000201800 */
[----:B0-----:R0:W-:Y:S01]  /*6b80*/  STG.E.64 [R2.64], R4 ;  /* 0x0000000402007986 */ /* 0x0011e2000c101b24 */
[----:B------:R-:W-:Y:S05]  /*6b90*/  BRA `(.L_x_35582) ;  /* 0x00000b3000007947 */ /* 0x000fea0003800000 */
.L_x_35577:
        /* <DEDUP_REMOVED lines=13> */
.L_x_35591:
[----:B------:R-:W-:Y:S01]  /*6c70*/  HADD2.F32 R22, -RZ, R22.H0_H0 ;  /* 0x20000016ff167230 */ /* 0x000fe20000004100 */
[----:B------:R-:W-:-:S04]  /*6c80*/  CS2R R6, SRZ ;  /* 0x0000000000067805 */ /* 0x000fc8000001ff00 */
[----:B------:R-:W-:-:S06]  /*6c90*/  FMUL.FTZ R4, R22, 1 ;  /* 0x3f80000016047820 */ /* 0x000fcc0000410000 */
[----:B------:R-:W0:Y:S02]  /*6ca0*/  F2F.F64.F32 R4, R4 ;  /* 0x0000000400047310 */ /* 0x000e240000201800 */
[----:B0-----:R0:W-:Y:S01]  /*6cb0*/  STG.E.128 [R2.64], R4 ;  /* 0x0000000402007986 */ /* 0x0011e2000c101d24 */
[----:B------:R-:W-:Y:S05]  /*6cc0*/  BRA `(.L_x_35582) ;  /* 0x00000a0000007947 */ /* 0x000fea0003800000 */
.L_x_35590:
        /* <DEDUP_REMOVED lines=21> */
.L_x_35595:
[----:B------:R-:W-:Y:S05]  /*6e20*/  BSYNC B0 ;  /* 0x0000000000007941 */ /* 0x000fea0003800000 */
.L_x_35594:
[----:B------:R-:W-:-:S05]  /*6e30*/  LOP3.LUT R5, R0, R5, RZ, 0xfc, !PT ;  /* 0x0000000500057212 */ /* 0x000fca00078efcff */
[----:B------:R0:W-:Y:S01]  /*6e40*/  STG.E.U8 [R2.64], R5 ;  /* 0x0000000502007986 */ /* 0x0001e2000c101124 */
[----:B------:R-:W-:Y:S05]  /*6e50*/  BRA `(.L_x_35582) ;  /* 0x0000087000007947 */ /* 0x000fea0003800000 */
.L_x_35593:
        /* <DEDUP_REMOVED lines=13> */
.L_x_35597:
[----:B------:R-:W-:Y:S01]  /*6f30*/  IMAD.MOV.U32 R0, RZ, RZ, 0x7f ;  /* 0x0000007fff007424 */ /* 0x000fe200078e00ff */
[----:B------:R-:W-:-:S04]  /*6f40*/  ISETP.GT.U32.AND P0, PT, R4, 0x7f800000, PT ;  /* 0x7f8000000400780c */ /* 0x000fc80003f04070 */
[----:B------:R-:W-:-:S04]  /*6f50*/  SEL R0, R0, 0x7c, P0 ;  /* 0x0000007c00007807 */ /* 0x000fc80000000000 */
.L_x_35598:
[----:B------:R-:W-:Y:S05]  /*6f60*/  BSYNC B0 ;  /* 0x0000000000007941 */ /* 0x000fea0003800000 */
.L_x_35596:
[----:B------:R-:W-:-:S04]  /*6f70*/  LOP3.LUT R4, R5, 0x80000000, RZ, 0xc0, !PT ;  /* 0x8000000005047812 */ /* 0x000fc800078ec0ff */
[----:B------:R-:W-:-:S04]  /*6f80*/  SHF.R.U32.HI R5, RZ, 0x18, R4 ;  /* 0x00000018ff057819 */ /* 0x000fc80000011604 */
[----:B------:R-:W-:-:S05]  /*6f90*/  LOP3.LUT R5, R0, R5, RZ, 0xfc, !PT ;  /* 0x0000000500057212 */ /* 0x000fca00078efcff */
[----:B------:R0:W-:Y:S01]  /*6fa0*/  STG.E.U8 [R2.64], R5 ;  /* 0x0000000502007986 */ /* 0x0001e2000c101124 */
[----:B------:R-:W-:Y:S05]  /*6fb0*/  BRA `(.L_x_35582) ;  /* 0x0000071000007947 */ /* 0x000fea0003800000 */
.L_x_35592:
[----:B------:R-:W-:-:S05]  /*6fc0*/  HADD2.F32 R0, -RZ, R22.H0_H0 ;  /* 0x20000016ff007230 */ /* 0x000fca0000004100 */
[----:B------:R-:W-:-:S05]  /*6fd0*/  F2FP.BF16.PACK_AB R0, RZ, R0 ;  /* 0x00000000ff00723e */ /* 0x000fca00000010ff */
[----:B------:R0:W-:Y:S01]  /*6fe0*/  STG.E.U16 [R2.64], R0 ;  /* 0x0000000002007986 */ /* 0x0001e2000c101524 */
[----:B------:R-:W-:Y:S05]  /*6ff0*/  BRA `(.L_x_35582) ;  /* 0x000006d000007947 */ /* 0x000fea0003800000 */
.L_x_35589:
        /* <DEDUP_REMOVED lines=12> */
.L_x_35601:
        /* <DEDUP_REMOVED lines=17> */
.L_x_35604:
[----:B------:R-:W-:-:S04]  /*71d0*/  LOP3.LUT R0, R7, 0x80000000, RZ, 0xc0, !PT ;  /* 0x8000000007007812 */ /* 0x000fc800078ec0ff */
[----:B------:R-:W-:-:S04]  /*71e0*/  SHF.R.U32.HI R5, RZ, 0x18, R0 ;  /* 0x00000018ff057819 */ /* 0x000fc80000011600 */
[----:B------:R-:W-:-:S04]  /*71f0*/  LOP3.LUT R4, R4, R5, RZ, 0xfc, !PT ;  /* 0x0000000504047212 */ /* 0x000fc800078efcff */
[----:B------:R-:W-:Y:S02]  /*7200*/  PRMT R0, R4, 0x7610, R0 ;  /* 0x0000761004007816 */ /* 0x000fe40000000000 */
.L_x_35603:
[----:B------:R-:W-:Y:S05]  /*7210*/  BSYNC B0 ;  /* 0x0000000000007941 */ /* 0x000fea0003800000 */
.L_x_35602:
[----:B------:R0:W-:Y:S01]  /*7220*/  STG.E.U8 [R2.64], R0 ;  /* 0x0000000002007986 */ /* 0x0001e2000c101124 */
[----:B------:R-:W-:Y:S05]  /*7230*/  BRA `(.L_x_35582) ;  /* 0x0000049000007947 */ /* 0x000fea0003800000 */
.L_x_35600:
        /* <DEDUP_REMOVED lines=17> */
.L_x_35607:
[----:B------:R-:W-:-:S04]  /*7350*/  LOP3.LUT R0, R7, 0x80000000, RZ, 0xc0, !PT ;  /* 0x8000000007007812 */ /* 0x000fc800078ec0ff */
[----:B------:R-:W-:-:S04]  /*7360*/  SHF.R.U32.HI R5, RZ, 0x18, R0 ;  /* 0x00000018ff057819 */ /* 0x000fc80000011600 */
[----:B------:R-:W-:-:S04]  /*7370*/  LOP3.LUT R4, R4, R5, RZ, 0xfc, !PT ;  /* 0x0000000504047212 */ /* 0x000fc800078efcff */
[----:B------:R-:W-:Y:S02]  /*7380*/  PRMT R0, R4, 0x7610, R0 ;  /* 0x0000761004007816 */ /* 0x000fe40000000000 */
.L_x_35606:
[----:B------:R-:W-:Y:S05]  /*7390*/  BSYNC B0 ;  /* 0x0000000000007941 */ /* 0x000fea0003800000 */
.L_x_35605:
[----:B------:R0:W-:Y:S01]  /*73a0*/  STG.E.U8 [R2.64], R0 ;  /* 0x0000000002007986 */ /* 0x0001e2000c101124 */
[----:B------:R-:W-:Y:S05]  /*73b0*/  BRA `(.L_x_35582) ;  /* 0x0000031000007947 */ /* 0x000fea0003800000 */
.L_x_35599:
        /* <DEDUP_REMOVED lines=22> */
.L_x_35581:
        /* <DEDUP_REMOVED lines=20> */
.L_x_35609:
[----:B------:R-:W-:-:S06]  /*7660*/  HADD2.F32 R4, -RZ, R22.H0_H0 ;  /* 0x20000016ff047230 */ /* 0x000fcc0000004100 */
[----:B------:R-:W0:Y:S02]  /*7670*/  F2I.U64.TRUNC R4, R4 ;  /* 0x0000000400047311 */ /* 0x000e24000020d800 */
[----:B0-----:R0:W-:Y:S01]  /*7680*/  STG.E.64 [R2.64], R4 ;  /* 0x0000000402007986 */ /* 0x0011e2000c101b24 */
[----:B------:R-:W-:Y:S05]  /*7690*/  BRA `(.L_x_35582) ;  /* 0x0000003000007947 */ /* 0x000fea0003800000 */
.L_x_35608:
[----:B------:R-:W-:-:S04]  /*76a0*/  HADD2.F32 R22, -RZ, R22.H0_H0 ;  /* 0x20000016ff167230 */ /* 0x000fc80000004100 */
[----:B------:R-:W0:Y:S02]  /*76b0*/  F2I.FTZ.U32.TRUNC.NTZ R5, R22 ;  /* 0x0000001600057305 */ /* 0x000e24000021f000 */
[----:B0-----:R0:W-:Y:S02]  /*76c0*/  STG.E [R2.64], R5 ;  /* 0x0000000502007986 */ /* 0x0011e4000c101924 */
.L_x_35582:
[----:B------:R-:W-:Y:S02]  /*76d0*/  IADD3 R19, R19, 0x80, RZ ;  /* 0x0000008013137810 */ /* 0x000fe40007ffe0ff */
.L_x_35543:
[----:B------:R-:W-:Y:S05]  /*76e0*/  BSYNC B6 ;  /* 0x0000000000067941 */ /* 0x000fea0003800000 */
.L_x_35542:
        /* <DEDUP_REMOVED lines=21> */
.L_x_35613:
[----:B------:R-:W-:-:S06]  /*7840*/  HADD2.F32 R5, -RZ, R23.H0_H0 ;  /* 0x20000017ff057230 */ /* 0x000fcc0000004100 */
[----:B------:R-:W0:Y:S02]  /*7850*/  F2I.S64.TRUNC R4, R5 ;  /* 0x0000000500047311 */ /* 0x000e24000020d900 */
[----:B0-----:R-:W-:Y:S01]  /*7860*/  STG.E.U8 [R2.64], R4 ;  /* 0x0000000402007986 */ /* 0x001fe2000c101124 */
[----:B------:R-:W-:Y:S05]  /*7870*/  EXIT ;  /* 0x000000000000794d */ /* 0x000fea0003800000 */
.L_x_35612:
        /* <DEDUP_REMOVED lines=10> */
.L_x_35616:
[----:B------:R-:W-:-:S06]  /*7920*/  HADD2.F32 R23, -RZ, R23.H0_H0 ;  /* 0x20000017ff177230 */ /* 0x000fcc0000004100 */
[----:B------:R-:W0:Y:S02]  /*7930*/  F2I.FTZ.TRUNC.NTZ R23, R23 ;  /* 0x0000001700177305 */ /* 0x000e24000021f100 */
[----:B0-----:R-:W-:Y:S01]  /*7940*/  STG.E [R2.64], R23 ;  /* 0x0000001702007986 */ /* 0x001fe2000c101924 */
[----:B------:R-:W-:Y:S05]  /*7950*/  EXIT ;  /* 0x000000000000794d */ /* 0x000fea0003800000 */
.L_x_35615:
[----:B------:R-:W-:-:S06]  /*7960*/  HADD2.F32 R23, -RZ, R23.H0_H0 ;  /* 0x20000017ff177230 */ /* 0x000fcc0000004100 */
[----:B------:R-:W0:Y:S02]  /*7970*/  F2I.FTZ.TRUNC.NTZ R23, R23 ;  /* 0x0000001700177305 */ /* 0x000e24000021f100 */
[----:B0-----:R-:W-:Y:S01]  /*7980*/  STG.E.U16 [R2.64], R23 ;  /* 0x0000001702007986 */ /* 0x001fe2000c101524 */
[----:B------:R-:W-:Y:S05]  /*7990*/  EXIT ;  /* 0x000000000000794d */ /* 0x000fea0003800000 */
.L_x_35611:
        /* <DEDUP_REMOVED lines=9> */
.L_x_35618:
[----:B------:R-:W-:Y:S01]  /*7a30*/  STG.E.U16 [R2.64], R23 ;  /* 0x0000001702007986 */ /* 0x000fe2000c101524 */
[----:B------:R-:W-:Y:S05]  /*7a40*/  EXIT ;  /* 0x000000000000794d */ /* 0x000fea0003800000 */
.L_x_35617:
        /* <DEDUP_REMOVED lines=10> */
.L_x_35620:
[----:B------:R-:W-:-:S05]  /*7af0*/  HADD2.F32 R0, -RZ, R23.H0_H0 ;  /* 0x20000017ff007230 */ /* 0x000fca0000004100 */
[----:B------:R-:W-:-:S04]  /*7b00*/  F2FP.PACK_AB R0, RZ, R0 ;  /* 0x00000000ff00723e */ /* 0x000fc800000000ff */
[----:B------:R-:W-:-:S05]  /*7b10*/  PRMT R0, R0, 0x5410, RZ ;  /* 0x0000541000007816 */ /* 0x000fca00000000ff */
[----:B------:R-:W-:Y:S01]  /*7b20*/  STG.E [R2.64], R0 ;  /* 0x0000000002007986 */ /* 0x000fe2000c101924 */
[----:B------:R-:W-:Y:S05]  /*7b30*/  EXIT ;  /* 0x000000000000794d */ /* 0x000fea0003800000 */
.L_x_35619:
[----:B------:R-:W-:-:S05]  /*7b40*/  HADD2.F32 R4, -RZ, R23.H0_H0 ;  /* 0x20000017ff047230 */ /* 0x000fca0000004100 */
[----:B------:R-:W-:-:S06]  /*7b50*/  FMUL.FTZ R4, R4, 1 ;  /* 0x3f80000004047820 */ /* 0x000fcc0000410000 */
[----:B------:R-:W0:Y:S02]  /*7b60*/  F2F.F64.F32 R4, R4 ;  /* 0x0000000400047310 */ /* 0x000e240000201800 */
[----:B0-----:R-:W-:Y:S01]  /*7b70*/  STG.E.64 [R2.64], R4 ;  /* 0x0000000402007986 */ /* 0x001fe2000c101b24 */
[----:B------:R-:W-:Y:S05]  /*7b80*/  EXIT ;  /* 0x000000000000794d */ /* 0x000fea0003800000 */
.L_x_35610:
        /* <DEDUP_REMOVED lines=13> */
.L_x_35623:
[----:B------:R-:W-:Y:S01]  /*7c60*/  HADD2.F32 R23, -RZ, R23.H0_H0 ;  /* 0x20000017ff177230 */ /* 0x000fe20000004100 */
[----:B------:R-:W-:-:S04]  /*7c70*/  CS2R R6, SRZ ;  /* 0x0000000000067805 */ /* 0x000fc8000001ff00 */
[----:B------:R-:W-:-:S06]  /*7c80*/  FMUL.FTZ R4, R23, 1 ;  /* 0x3f80000017047820 */ /* 0x000fcc0000410000 */
[----:B------:R-:W0:Y:S02]  /*7c90*/  F2F.F64.F32 R4, R4 ;  /* 0x0000000400047310 */ /* 0x000e240000201800 */
[----:B0-----:R-:W-:Y:S01]  /*7ca0*/  STG.E.128 [R2.64], R4 ;  /* 0x0000000402007986 */ /* 0x001fe2000c101d24 */
[----:B------:R-:W-:Y:S05]  /*7cb0*/  EXIT ;  /* 0x000000000000794d */ /* 0x000fea0003800000 */
.L_x_35622:
        /* <DEDUP_REMOVED lines=21> */
.L_x_35627:
[----:B------:R-:W-:Y:S05]  /*7e10*/  BSYNC B0 ;  /* 0x0000000000007941 */ /* 0x000fea0003800000 */
.L_x_35626:
[----:B------:R-:W-:-:S05]  /*7e20*/  LOP3.LUT R5, R0, R5, RZ, 0xfc, !PT ;  /* 0x0000000500057212 */ /* 0x000fca00078efcff */
[----:B------:R-:W-:Y:S01]  /*7e30*/  STG.E.U8 [R2.64], R5 ;  /* 0x0000000502007986 */ /* 0x000fe2000c101124 */
[----:B------:R-:W-:Y:S05]  /*7e40*/  EXIT ;  /* 0x000000000000794d */ /* 0x000fea0003800000 */
.L_x_35625:
        /* <DEDUP_REMOVED lines=13> */
.L_x_35629:
[----:B------:R-:W-:Y:S01]  /*7f20*/  IMAD.MOV.U32 R0, RZ, RZ, 0x7f ;  /* 0x0000007fff007424 */ /* 0x000fe200078e00ff */
[----:B------:R-:W-:-:S04]  /*7f30*/  ISETP.GT.U32.AND P0, PT, R4, 0x7f800000, PT ;  /* 0x7f8000000400780c */ /* 0x000fc80003f04070 */
[----:B------:R-:W-:-:S04]  /*7f40*/  SEL R0, R0, 0x7c, P0 ;  /* 0x0000007c00007807 */ /* 0x000fc80000000000 */
.L_x_35630:
[----:B------:R-:W-:Y:S05]  /*7f50*/  BSYNC B0 ;  /* 0x0000000000007941 */ /* 0x000fea0003800000 */
.L_x_35628:
[----:B------:R-:W-:-:S04]  /*7f60*/  LOP3.LUT R4, R23, 0x80000000, RZ, 0xc0, !PT ;  /* 0x8000000017047812 */ /* 0x000fc800078ec0ff */
[----:B------:R-:W-:-:S04]  /*7f70*/  SHF.R.U32.HI R5, RZ, 0x18, R4 ;  /* 0x00000018ff057819 */ /* 0x000fc80000011604 */
[----:B------:R-:W-:-:S05]  /*7f80*/  LOP3.LUT R5, R0, R5, RZ, 0xfc, !PT ;  /* 0x0000000500057212 */ /* 0x000fca00078efcff */
[----:B------:R-:W-:Y:S01]  /*7f90*/  STG.E.U8 [R2.64], R5 ;  /* 0x0000000502007986 */ /* 0x000fe2000c101124 */
[----:B------:R-:W-:Y:S05]  /*7fa0*/  EXIT ;  /* 0x000000000000794d */ /* 0x000fea0003800000 */
.L_x_35624:
[----:B------:R-:W-:-:S05]  /*7fb0*/  HADD2.F32 R0, -RZ, R23.H0_H0 ;  /* 0x20000017ff007230 */ /* 0x000fca0000004100 */
[----:B------:R-:W-:-:S05]  /*7fc0*/  F2FP.BF16.PACK_AB R0, RZ, R0 ;  /* 0x00000000ff00723e */ /* 0x000fca00000010ff */
[----:B------:R-:W-:Y:S01]  /*7fd0*/  STG.E.U16 [R2.64], R0 ;  /* 0x0000000002007986 */ /* 0x000fe2000c101524 */
[----:B------:R-:W-:Y:S05]  /*7fe0*/  EXIT ;  /* 0x000000000000794d */ /* 0x000fea0003800000 */
.L_x_35621:
        /* <DEDUP_REMOVED lines=12> */
.L_x_35633:
        /* <DEDUP_REMOVED lines=17> */
.L_x_35636:
[----:B------:R-:W-:-:S04]  /*81c0*/  LOP3.LUT R0, R23, 0x80000000, RZ, 0xc0, !PT ;  /* 0x8000000017007812 */ /* 0x000fc800078ec0ff */
[----:B------:R-:W-:-:S04]  /*81d0*/  SHF.R.U32.HI R5, RZ, 0x18, R0 ;  /* 0x00000018ff057819 */ /* 0x000fc80000011600 */
[----:B------:R-:W-:-:S04]  /*81e0*/  LOP3.LUT R4, R4, R5, RZ, 0xfc, !PT ;  /* 0x0000000504047212 */ /* 0x000fc800078efcff */
[----:B------:R-:W-:Y:S02]  /*81f0*/  PRMT R0, R4, 0x7610, R0 ;  /* 0x0000761004007816 */ /* 0x000fe40000000000 */
.L_x_35635:
[----:B------:R-:W-:Y:S05]  /*8200*/  BSYNC B0 ;  /* 0x0000000000007941 */ /* 0x000fea0003800000 */
.L_x_35634:
[----:B------:R-:W-:Y:S01]  /*8210*/  STG.E.U8 [R2.64], R0 ;  /* 0x0000000002007986 */ /* 0x000fe2000c101124 */
[----:B------:R-:W-:Y:S05]  /*8220*/  EXIT ;  /* 0x000000000000794d */ /* 0x000fea0003800000 */
.L_x_35632:
        /* <DEDUP_REMOVED lines=17> */
.L_x_35639:
[----:B------:R-:W-:-:S04]  /*8340*/  LOP3.LUT R0, R23, 0x80000000, RZ, 0xc0, !PT ;  /* 0x8000000017007812 */ /* 0x000fc800078ec0ff */
[----:B------:R-:W-:-:S04]  /*8350*/  SHF.R.U32.HI R5, RZ, 0x18, R0 ;  /* 0x00000018ff057819 */ /* 0x000fc80000011600 */
[----:B------:R-:W-:-:S04]  /*8360*/  LOP3.LUT R4, R4, R5, RZ, 0xfc, !PT ;  /* 0x0000000504047212 */ /* 0x000fc800078efcff */
[----:B------:R-:W-:Y:S02]  /*8370*/  PRMT R0, R4, 0x7610, R0 ;  /* 0x0000761004007816 */ /* 0x000fe40000000000 */
.L_x_35638:
[----:B------:R-:W-:Y:S05]  /*8380*/  BSYNC B0 ;  /* 0x0000000000007941 */ /* 0x000fea0003800000 */
.L_x_35637:
[----:B------:R-:W-:Y:S01]  /*8390*/  STG.E.U8 [R2.64], R0 ;  /* 0x0000000002007986 */ /* 0x000fe2000c101124 */
[----:B------:R-:W-:Y:S05]  /*83a0*/  EXIT ;  /* 0x000000000000794d */ /* 0x000fea0003800000 */
.L_x_35631:
        /* <DEDUP_REMOVED lines=22> */
.L_x_35614:
        /* <DEDUP_REMOVED lines=20> */
.L_x_35641:
[----:B------:R-:W-:-:S06]  /*8650*/  HADD2.F32 R4, -RZ, R23.H0_H0 ;  /* 0x20000017ff047230 */ /* 0x000fcc0000004100 */
[----:B------:R-:W0:Y:S02]  /*8660*/  F2I.U64.TRUNC R4, R4 ;  /* 0x0000000400047311 */ /* 0x000e24000020d800 */
[----:B0-----:R-:W-:Y:S01]  /*8670*/  STG.E.64 [R2.64], R4 ;  /* 0x0000000402007986 */ /* 0x001fe2000c101b24 */
[----:B------:R-:W-:Y:S05]  /*8680*/  EXIT ;  /* 0x000000000000794d */ /* 0x000fea0003800000 */
.L_x_35640:
[----:B------:R-:W-:-:S06]  /*8690*/  HADD2.F32 R23, -RZ, R23.H0_H0 ;  /* 0x20000017ff177230 */ /* 0x000fcc0000004100 */
[----:B------:R-:W0:Y:S02]  /*86a0*/  F2I.FTZ.U32.TRUNC.NTZ R23, R23 ;  /* 0x0000001700177305 */ /* 0x000e24000021f000 */
[----:B0-----:R-:W-:Y:S01]  /*86b0*/  STG.E [R2.64], R23 ;  /* 0x0000001702007986 */ /* 0x001fe2000c101924 */
[----:B------:R-:W-:Y:S05]  /*86c0*/  EXIT ;  /* 0x000000000000794d */ /* 0x000fea0003800000 */
.L_x_35642:
        /* <DEDUP_REMOVED lines=11> */
.L_x_61899:


//--------------------- .text._ZN2at6native18elementwise_kernelILi128ELi4EZNS0_22gpu_kernel_impl_nocastIZNS0_50_GLOBAL__N__2680c7bb_12_PowKernel_cu_b2145a98_318422pow_scalar_tensor_implIN3c104HalfEEEvRNS_18TensorIteratorBaseET_EUlS6_E_EEvS8_RKS9_EUliE_EEviT1_ --------------------------
	.section	.text._ZN2at6native18elementwise_kernelILi128ELi4EZNS0_22gpu_kernel_impl_nocastIZNS0_50_GLOBAL__N__2680c7bb_12_PowKernel_cu_b2145a98_318422pow_scalar_tensor_implIN3c104HalfEEEvRNS_18TensorIteratorBaseET_EUlS6_E_EEvS8_RKS9_EUliE_EEviT1_,"ax",@progbits
	.sectioninfo	@"SHI_REGISTERS=12"
	.align	128
        .global         _ZN2at6native18elementwise_kernelILi128ELi4EZNS0_22gpu_kernel_impl_nocastIZNS0_50_GLOBAL__N__2680c7bb_12_PowKernel_cu_b2145a98_318422pow_scalar_tensor_implIN3c104HalfEEEvRNS_18TensorIteratorBaseET_EUlS6_E_EEvS8_RKS9_EUliE_EEviT1_
        .type           _ZN2at6native18elementwise_kernelILi128ELi4EZNS0_22gpu_kernel_impl_nocastIZNS0_50_GLOBAL__N__2680c7bb_12_PowKernel_cu_b2145a98_318422pow_scalar_tensor_implIN3c104HalfEEEvRNS_18TensorIteratorBaseET_EUlS6_E_EEvS8_RKS9_EUliE_EEviT1_,@function
        .size           _ZN2at6native18elementwise_kernelILi128ELi4EZNS0_22gpu_kernel_impl_nocastIZNS0_50_GLOBAL__N__2680c7bb_12_PowKernel_cu_b2145a98_318422pow_scalar_tensor_implIN3c104HalfEEEvRNS_18TensorIteratorBaseET_EUlS6_E_EEvS8_RKS9_EUliE_EEviT1_,(.L_x_61900 - _ZN2at6native18elementwise_kernelILi128ELi4EZNS0_22gpu_kernel_impl_nocastIZNS0_50_GLOBAL__N__2680c7bb_12_PowKernel_cu_b2145a98_318422pow_scalar_tensor_implIN3c104HalfEEEvRNS_18TensorIteratorBaseET_EUlS6_E_EEvS8_RKS9_EUliE_EEviT1_)
        .other          _ZN2at6native18elementwise_kernelILi128ELi4EZNS0_22gpu_kernel_impl_nocastIZNS0_50_GLOBAL__N__2680c7bb_12_PowKernel_cu_b2145a98_318422pow_scalar_tensor_implIN3c104HalfEEEvRNS_18TensorIteratorBaseET_EUlS6_E_EEvS8_RKS9_EUliE_EEviT1_,@"STO_CUDA_ENTRY STV_DEFAULT"
_ZN2at6native18elementwise_kernelILi128ELi4EZNS0_22gpu_kernel_impl_nocastIZNS0_50_GLOBAL__N__2680c7bb_12_PowKernel_cu_b2145a98_318422pow_scalar_tensor_implIN3c104HalfEEEvRNS_18TensorIteratorBaseET_EUlS6_E_EEvS8_RKS9_EUliE_EEviT1_:
.text._ZN2at6native18elementwise_kernelILi128ELi4EZNS0_22gpu_kernel_impl_nocastIZNS0_50_GLOBAL__N__2680c7bb_12_PowKernel_cu_b2145a98_318422pow_scalar_tensor_implIN3c104HalfEEEvRNS_18TensorIteratorBaseET_EUlS6_E_EEvS8_RKS9_EUliE_EEviT1_:
        /* <DEDUP_REMOVED lines=235> */
.L_x_35645:
[----:B------:R-:W-:-:S04]  /*0eb0*/  IADD3 R4, P0, R3, c[0x0][0x368], RZ ;  /* 0x0000da0003047a10 */ /* 0x000fc80007f1e0ff */
[----:B------:R-:W-:-:S05]  /*0ec0*/  IADD3.X R5, RZ, c[0x0][0x36c], RZ, P0, !PT ;  /* 0x0000db00ff057a10 */ /* 0x000fca00007fe4ff */
[----:B------:R-:W2:Y:S01]  /*0ed0*/  LDG.E.U16 R4, [R4.64] ;  /* 0x0000000404047981 */ /* 0x000ea2000c1e1500 */
[----:B------:R-:W-:Y:S01]  /*0ee0*/  HADD2.F32 R6, -RZ, c[0x0] [0x370].H0_H0 ;  /* 0x2000dc00ff067630 */ /* 0x000fe20000004100 */
[----:B------:R-:W-:Y:S02]  /*0ef0*/  IADD3 R2, P0, R2, c[0x0][0x360], RZ ;  /* 0x0000d80002027a10 */ /* 0x000fe40007f1e0ff */
[----:B------:R-:W-:-:S03]  /*0f00*/  IADD3 R0, R0, 0x80, RZ ;  /* 0x0000008000007810 */ /* 0x000fc60007ffe0ff */
[----:B------:R-:W0:Y:S01]  /*0f10*/  MUFU.LG2 R6, R6 ;  /* 0x0000000600067308 */ /* 0x000e220000000c00 */
[----:B--2---:R-:W-:-:S05]  /*0f20*/  HADD2.F32 R3, -RZ, R4.H0_H0 ;  /* 0x20000004ff037230 */ /* 0x004fca0000004100 */
[----:B0-----:R-:W-:Y:S01]  /*0f30*/  FMUL.FTZ R7, R3, R6 ;  /* 0x0000000603077220 */ /* 0x001fe20000410000 */
[----:B------:R-:W-:-:S05]  /*0f40*/  IADD3.X R3, RZ, c[0x0][0x364], RZ, P0, !PT ;  /* 0x0000d900ff037a10 */ /* 0x000fca00007fe4ff */
[----:B------:R-:W0:Y:S02]  /*0f50*/  MUFU.EX2 R7, R7 ;  /* 0x0000000700077308 */ /* 0x000e240000000800 */
[----:B0-----:R-:W-:-:S05]  /*0f60*/  F2FP.PACK_AB R5, RZ, R7 ;  /* 0x00000007ff05723e */ /* 0x001fca00000000ff */
[----:B------:R0:W-:Y:S02]  /*0f70*/  STG.E.U16 [R2.64], R5 ;  /* 0x0000000502007986 */ /* 0x0001e4000c101504 */
.L_x_35644:
[----:B------:R-:W-:Y:S05]  /*0f80*/  BSYNC B0 ;  /* 0x0000000000007941 */ /* 0x000fea0003800000 */
.L_x_35643:
        /* <DEDUP_REMOVED lines=230> */
.L_x_35648:
[----:B------:R-:W-:-:S04]  /*1df0*/  IADD3 R4, P0, R3, c[0x0][0x368], RZ ;  /* 0x0000da0003047a10 */ /* 0x000fc80007f1e0ff */
[----:B------:R-:W-:-:S05]  /*1e00*/  IADD3.X R5, RZ, c[0x0][0x36c], RZ, P0, !PT ;  /* 0x0000db00ff057a10 */ /* 0x000fca00007fe4ff */
[----:B------:R-:W2:Y:S01]  /*1e10*/  LDG.E.U16 R4, [R4.64] ;  /* 0x0000000404047981 */ /* 0x000ea2000c1e1500 */
[----:B------:R-:W-:Y:S01]  /*1e20*/  HADD2.F32 R7, -RZ, c[0x0] [0x370].H0_H0 ;  /* 0x2000dc00ff077630 */ /* 0x000fe20000004100 */
[----:B------:R-:W-:Y:S02]  /*1e30*/  IADD3 R2, P0, R2, c[0x0][0x360], RZ ;  /* 0x0000d80002027a10 */ /* 0x000fe40007f1e0ff */
[----:B------:R-:W-:Y:S01]  /*1e40*/  IADD3 R0, R0, 0x80, RZ ;  /* 0x0000008000007810 */ /* 0x000fe20007ffe0ff */
[----:B------:R-:W0:Y:S01]  /*1e50*/  MUFU.LG2 R6, R7 ;  /* 0x0000000700067308 */ /* 0x000e220000000c00 */
[----:B--2---:R-:W-:-:S05]  /*1e60*/  HADD2.F32 R3, -RZ, R4.H0_H0 ;  /* 0x20000004ff037230 */ /* 0x004fca0000004100 */
        /* <DEDUP_REMOVED lines=234> */
.L_x_35649:
        /* <DEDUP_REMOVED lines=9> */
[----:B------:R-:W-:-:S05]  /*2da0*/  IADD3.X R3, RZ, c[0x0][0x364], RZ, P0, !PT ;  /* 0x0000d900ff037a10 */ /* 0x000fca00007fe4ff */
[----:B------:R-:W0:Y:S02]  /*2db0*/  MUFU.EX2 R6, R6 ;  /* 0x0000000600067308 */ /* 0x000e240000000800 */
[----:B0-----:R-:W-:-:S05]  /*2dc0*/  F2FP.PACK_AB R5, RZ, R6 ;  /* 0x00000006ff05723e */ /* 0x001fca00000000ff */
[----:B------:R0:W-:Y:S02]  /*2dd0*/  STG.E.U16 [R2.64], R5 ;  /* 0x0000000502007986 */ /* 0x0001e4000c101504 */
.L_x_35647:
[----:B------:R-:W-:Y:S05]  /*2de0*/  BSYNC B0 ;  /* 0x0000000000007941 */ /* 0x000fea0003800000 */
.L_x_35646:
        /* <DEDUP_REMOVED lines=229> */
.L_x_35650:
[----:B------:R-:W-:-:S04]  /*3c40*/  IADD3 R4, P0, R3, c[0x0][0x368], RZ ;  /* 0x0000da0003047a10 */ /* 0x000fc80007f1e0ff */
[----:B------:R-:W-:-:S05]  /*3c50*/  IADD3.X R5, RZ, c[0x0][0x36c], RZ, P0, !PT ;  /* 0x0000db00ff057a10 */ /* 0x000fca00007fe4ff */
[----:B------:R-:W2:Y:S01]  /*3c60*/  LDG.E.U16 R4, [R4.64] ;  /* 0x0000000404047981 */ /* 0x000ea2000c1e1500 */
[----:B------:R-:W-:Y:S01]  /*3c70*/  HADD2.F32 R6, -RZ, c[0x0] [0x370].H0_H0 ;  /* 0x2000dc00ff067630 */ /* 0x000fe20000004100 */
[----:B------:R-:W-:-:S03]  /*3c80*/  IADD3 R2, P0, R2, c[0x0][0x360], RZ ;  /* 0x0000d80002027a10 */ /* 0x000fc60007f1e0ff */
[----:B------:R-:W0:Y:S01]  /*3c90*/  MUFU.LG2 R3, R6 ;  /* 0x0000000600037308 */ /* 0x000e220000000c00 */
[----:B--2---:R-:W-:-:S05]  /*3ca0*/  HADD2.F32 R0, -RZ, R4.H0_H0 ;  /* 0x20000004ff007230 */ /* 0x004fca0000004100 */
[----:B0-----:R-:W-:Y:S01]  /*3cb0*/  FMUL.FTZ R0, R3, R0 ;  /* 0x0000000003007220 */ /* 0x001fe20000410000 */
[----:B------:R-:W-:-:S05]  /*3cc0*/  IADD3.X R3, RZ, c[0x0][0x364], RZ, P0, !PT ;  /* 0x0000d900ff037a10 */ /* 0x000fca00007fe4ff */
[----:B------:R-:W0:Y:S02]  /*3cd0*/  MUFU.EX2 R0, R0 ;  /* 0x0000000000007308 */ /* 0x000e240000000800 */
[----:B0-----:R-:W-:-:S05]  /*3ce0*/  F2FP.PACK_AB R5, RZ, R0 ;  /* 0x00000000ff05723e */ /* 0x001fca00000000ff */
[----:B------:R-:W-:Y:S01]  /*3cf0*/  STG.E.U16 [R2.64], R5 ;  /* 0x0000000502007986 */ /* 0x000fe2000c101504 */
[----:B------:R-:W-:Y:S05]  /*3d00*/  EXIT ;  /* 0x000000000000794d */ /* 0x000fea0003800000 */
.L_x_35651:
        /* <DEDUP_REMOVED lines=15> */
.L_x_61900:


//--------------------- .text._ZN2at6native27unrolled_elementwise_kernelIZNS0_50_GLOBAL__N__2680c7bb_12_PowKernel_cu_b2145a98_318422pow_scalar_tensor_implIN3c104HalfEEEvRNS_18TensorIteratorBaseET_EUlS5_E_St5arrayIPcLm2EELi4E23TrivialOffsetCalculatorILi1EjESE_NS0_6memory15LoadWithoutCastENSF_16StoreWithoutCastEEEviS8_T0_T2_T3_T4_T5_ --------------------------
	.section	.text._ZN2at6native27unrolled_elementwise_kernelIZNS0_50_GLOBAL__N__2680c7bb_12_PowKernel_cu_b2145a98_318422pow_scalar_tensor_implIN3c104HalfEEEvRNS_18TensorIteratorBaseET_EUlS5_E_St5arrayIPcLm2EELi4E23TrivialOffsetCalculatorILi1EjESE_NS0_6memory15LoadWithoutCastENSF_16StoreWithoutCastEEEviS8_T0_T2_T3_T4_T5_,"ax",@progbits
	.sectioninfo	@"SHI_REGISTERS=18"
	.align	128
        .global         _ZN2at6native27unrolled_elementwise_kernelIZNS0_50_GLOBAL__N__2680c7bb_12_PowKernel_cu_b2145a98_318422pow_scalar_tensor_implIN3c104HalfEEEvRNS_18TensorIteratorBaseET_EUlS5_E_St5arrayIPcLm2EELi4E23TrivialOffsetCalculatorILi1EjESE_NS0_6memory15LoadWithoutCastENSF_16StoreWithoutCastEEEviS8_T0_T2_T3_T4_T5_
        .type           _ZN2at6native27unrolled_elementwise_kernelIZNS0_50_GLOBAL__N__2680c7bb_12_PowKernel_cu_b2145a98_318422pow_scalar_tensor_implIN3c104HalfEEEvRNS_18TensorIteratorBaseET_EUlS5_E_St5arrayIPcLm2EELi4E23TrivialOffsetCalculatorILi1EjESE_NS0_6memory15LoadWithoutCastENSF_16StoreWithoutCastEEEviS8_T0_T2_T3_T4_T5_,@function
        .size           _ZN2at6native27unrolled_elementwise_kernelIZNS0_50_GLOBAL__N__2680c7bb_12_PowKernel_cu_b2145a98_318422pow_scalar_tensor_implIN3c104HalfEEEvRNS_18TensorIteratorBaseET_EUlS5_E_St5arrayIPcLm2EELi4E23TrivialOffsetCalculatorILi1EjESE_NS0_6memory15LoadWithoutCastENSF_16StoreWithoutCastEEEviS8_T0_T2_T3_T4_T5_,(.L_x_61901 - _ZN2at6native27unrolled_elementwise_kernelIZNS0_50_GLOBAL__N__2680c7bb_12_PowKernel_cu_b2145a98_318422pow_scalar_tensor_implIN3c104HalfEEEvRNS_18TensorIteratorBaseET_EUlS5_E_St5arrayIPcLm2EELi4E23TrivialOffsetCalculatorILi1EjESE_NS0_6memory15LoadWithoutCastENSF_16StoreWithoutCastEEEviS8_T0_T2_T3_T4_T5_)
        .other          _ZN2at6native27unrolled_elementwise_kernelIZNS0_50_GLOBAL__N__2680c7bb_12_PowKernel_cu_b2145a98_318422pow_scalar_tensor_implIN3c104HalfEEEvRNS_18TensorIteratorBaseET_EUlS5_E_St5arrayIPcLm2EELi4E23TrivialOffsetCalculatorILi1EjESE_NS0_6memory15LoadWithoutCastENSF_16StoreWithoutCastEEEviS8_T0_T2_T3_T4_T5_,@"STO_CUDA_ENTRY STV_DEFAULT"
_ZN2at6native27unrolled_elementwise_kernelIZNS0_50_GLOBAL__N__2680c7bb_12_PowKernel_cu_b2145a98_318422pow_scalar_tensor_implIN3c104HalfEEEvRNS_18TensorIteratorBaseET_EUlS5_E_St5arrayIPcLm2EELi4E23TrivialOffsetCalculatorILi1EjESE_NS0_6memory15LoadWithoutCastENSF_16StoreWithoutCastEEEviS8_T0_T2_T3_T4_T5_:
.text._ZN2at6native27unrolled_elementwise_kernelIZNS0_50_GLOBAL__N__2680c7bb_12_PowKernel_cu_b2145a98_318422pow_scalar_tensor_implIN3c104HalfEEEvRNS_18TensorIteratorBaseET_EUlS5_E_St5arrayIPcLm2EELi4E23TrivialOffsetCalculatorILi1EjESE_NS0_6memory15LoadWithoutCastENSF_16StoreWithoutCastEEEviS8_T0_T2_T3_T4_T5_:
[----:B------:R-:W-:Y:S02]  /*0000*/  IMAD.MOV.U32 R1, RZ, RZ, c[0x0][0x28] ;  /* 0x00000a00ff017624 */ /* 0x000fe400078e00ff */
[----:B------:R-:W0:Y:S01]  /*0010*/  S2R R0, SR_CTAID.X ;  /* 0x0000000000007919 */ /* 0x000e220000002500 */
[----:B------:R-:W-:Y:S01]  /*0020*/  IMAD.MOV.U32 R5, RZ, RZ, -0x200 ;  /* 0xfffffe00ff057424 */ /* 0x000fe200078e00ff */
[----:B------:R-:W-:Y:S01]  /*0030*/  PRMT R4, RZ, 0x7610, R4 ;  /* 0x00007610ff047816 */ /* 0x000fe20000000004 */
[----:B------:R-:W-:Y:S01]  /*0040*/  ULDC.64 UR4, c[0x0][0x118] ;  /* 0x0000460000047ab9 */ /* 0x000fe20000000a00 */
        /* <DEDUP_REMOVED lines=18> */
[----:B------:R-:W-:Y:S02]  /*0170*/  @!P3 LEA R14, R0, R7, 0x9 ;  /* 0x00000007000eb211 */ /* 0x000fe400078e48ff */
[----:B------:R-:W-:-:S04]  /*0180*/  @!P3 IADD3 R7, R7, 0x80, RZ ;  /* 0x000000800707b810 */ /* 0x000fc80007ffe0ff */
[----:B------:R-:W-:Y:S01]  /*0190*/  ISETP.GE.AND P2, PT, R7, R2, PT ;  /* 0x000000020700720c */ /* 0x000fe20003f46270 */
[----:B------:R-:W-:-:S04]  /*01a0*/  @!P3 IMAD.MOV.U32 R15, RZ, RZ, 0x2 ;  /* 0x00000002ff0fb424 */ /* 0x000fc800078e00ff */
[----:B------:R-:W-:-:S05]  /*01b0*/  @!P3 IMAD.WIDE.U32 R14, R14, R15, c[0x0][0x180] ;  /* 0x000060000e0eb625 */ /* 0x000fca00078e000f */
[----:B------:R4:W5:Y:S03]  /*01c0*/  @!P3 LDG.E.U16 R6, [R14.64] ;  /* 0x000000040e06b981 */ /* 0x000966000c1e1500 */
[--C-:B------:R-:W-:Y:S02]  /*01d0*/  @!P2 IMAD R10, R0, 0x200, R7.reuse ;  /* 0x00000200000aa824 */ /* 0x100fe400078e0207 */
[----:B------:R-:W-:Y:S01]  /*01e0*/  @!P2 IMAD.MOV.U32 R11, RZ, RZ, 0x2 ;  /* 0x00000002ff0ba424 */ /* 0x000fe200078e00ff */
[----:B------:R-:W-:-:S03]  /*01f0*/  PRMT R7, RZ, 0x7610, R7 ;  /* 0x00007610ff077816 */ /* 0x000fc60000000007 */
[----:B------:R-:W-:-:S05]  /*0200*/  @!P2 IMAD.WIDE.U32 R10, R10, R11, c[0x0][0x180] ;  /* 0x000060000a0aa625 */ /* 0x000fca00078e000b */
[----:B------:R1:W5:Y:S01]  /*0210*/  @!P2 LDG.E.U16 R7, [R10.64] ;  /* 0x000000040a07a981 */ /* 0x000362000c1e1500 */
[----:B0-----:R-:W-:Y:S01]  /*0220*/  IADD3 R9, R3, 0x80, RZ ;  /* 0x0000008003097810 */ /* 0x001fe20007ffe0ff */
[----:B------:R-:W-:-:S03]  /*0230*/  @!P0 HADD2.F32 R8, -RZ, c[0x0] [0x168].H0_H0 ;  /* 0x20005a00ff088630 */ /* 0x000fc60000004100 */
[----:B------:R-:W-:Y:S02]  /*0240*/  ISETP.GE.AND P2, PT, R9, R2, PT ;  /* 0x000000020900720c */ /* 0x000fe40003f46270 */
[----:B------:R-:W-:-:S04]  /*0250*/  IADD3 R9, R3, 0x100, RZ ;  /* 0x0000010003097810 */ /* 0x000fc80007ffe0ff */
[----:B------:R-:W-:Y:S02]  /*0260*/  ISETP.GE.AND P3, PT, R9, R2, PT ;  /* 0x000000020900720c */ /* 0x000fe40003f66270 */
[----:B------:R-:W0:Y:S01]  /*0270*/  @!P0 MUFU.LG2 R9, R8 ;  /* 0x0000000800098308 */ /* 0x000e220000000c00 */
[----:B-1----:R-:W-:-:S04]  /*0280*/  IADD3 R13, R3, 0x180, RZ ;  /* 0x00000180030d7810 */ /* 0x002fc80007ffe0ff */
[----:B------:R-:W-:Y:S01]  /*0290*/  @!P2 HADD2.F32 R12, -RZ, c[0x0] [0x168].H0_H0 ;  /* 0x20005a00ff0ca630 */ /* 0x000fe20000004100 */
[----:B------:R-:W-:-:S05]  /*02a0*/  ISETP.GE.AND P1, PT, R13, R2, PT ;  /* 0x000000020d00720c */ /* 0x000fca0003f26270 */
[----:B------:R-:W1:Y:S01]  /*02b0*/  @!P2 MUFU.LG2 R12, R12 ;  /* 0x0000000c000ca308 */ /* 0x000e620000000c00 */
[----:B------:R-:W-:-:S07]  /*02c0*/  @!P3 HADD2.F32 R10, -RZ, c[0x0] [0x168].H0_H0 ;  /* 0x20005a00ff0ab630 */ /* 0x000fce0000004100 */
[----:B------:R-:W-:Y:S01]  /*02d0*/  @!P3 MUFU.LG2 R11, R10 ;  /* 0x0000000a000bb308 */ /* 0x000fe20000000c00 */
[----:B------:R-:W-:-:S07]  /*02e0*/  @!P1 HADD2.F32 R13, -RZ, c[0x0] [0x168].H0_H0 ;  /* 0x20005a00ff0d9630 */ /* 0x000fce0000004100 */
[----:B----4-:R-:W-:Y:S01]  /*02f0*/  @!P1 MUFU.LG2 R14, R13 ;  /* 0x0000000d000e9308 */ /* 0x010fe20000000c00 */
[----:B------:R-:W-:Y:S01]  /*0300*/  BSSY B0, `(.L_x_35652) ;  /* 0x0000022000007945 */ /* 0x000fe20003800000 */
[----:B--2---:R-:W-:-:S05]  /*0310*/  @!P0 HADD2.F32 R4, -RZ, R4.H0_H0 ;  /* 0x20000004ff048230 */ /* 0x004fca0000004100 */
[----:B0-----:R-:W-:-:S06]  /*0320*/  @!P0 FMUL.FTZ R4, R4, R9 ;  /* 0x0000000904048220 */ /* 0x001fcc0000410000 */
[----:B------:R-:W0:Y:S01]  /*0330*/  @!P0 MUFU.EX2 R4, R4 ;  /* 0x0000000400048308 */ /* 0x000e220000000800 */
[----:B---3--:R-:W-:-:S05]  /*0340*/  @!P2 HADD2.F32 R5, -RZ, R5.H0_H0 ;  /* 0x20000005ff05a230 */ /* 0x008fca0000004100 */
[----:B-1----:R-:W-:Y:S01]  /*0350*/  @!P2 FMUL.FTZ R8, R12, R5 ;  /* 0x000000050c08a220 */ /* 0x002fe20000410000 */
[----:B------:R-:W-:Y:S01]  /*0360*/  @!P0 LEA R5, R0, R3, 0x9 ;  /* 0x0000000300058211 */ /* 0x000fe200078e48ff */
[----:B------:R-:W-:Y:S01]  /*0370*/  @!P0 IMAD.MOV.U32 R12, RZ, RZ, 0x2 ;  /* 0x00000002ff0c8424 */ /* 0x000fe200078e00ff */
[----:B0-----:R-:W-:-:S03]  /*0380*/  @!P0 F2FP.PACK_AB R10, RZ, R4 ;  /* 0x00000004ff0a823e */ /* 0x001fc600000000ff */
[----:B------:R-:W-:Y:S01]  /*0390*/  @!P0 IMAD.WIDE.U32 R4, R5, R12, c[0x0][0x178] ;  /* 0x00005e0005048625 */ /* 0x000fe200078e000c */
[----:B------:R-:W-:-:S04]  /*03a0*/  @!P0 IADD3 R3, R3, 0x80, RZ ;  /* 0x0000008003038810 */ /* 0x000fc80007ffe0ff */
[----:B------:R0:W-:Y:S01]  /*03b0*/  @!P0 STG.E.U16 [R4.64], R10 ;  /* 0x0000000a04008986 */ /* 0x0001e2000c101504 */
[----:B-----5:R-:W-:-:S05]  /*03c0*/  @!P3 HADD2.F32 R6, -RZ, R6.H0_H0 ;  /* 0x20000006ff06b230 */ /* 0x020fca0000004100 */
[----:B------:R-:W-:Y:S01]  /*03d0*/  @!P3 FMUL.FTZ R6, R11, R6 ;  /* 0x000000060b06b220 */ /* 0x000fe20000410000 */
[----:B------:R-:W1:Y:S01]  /*03e0*/  @!P2 MUFU.EX2 R8, R8 ;  /* 0x000000080008a308 */ /* 0x000e620000000800 */
[----:B------:R-:W-:Y:S01]  /*03f0*/  ISETP.GE.AND P4, PT, R3, R2, PT ;  /* 0x000000020300720c */ /* 0x000fe20003f86270 */
[----:B------:R-:W-:-:S06]  /*0400*/  @!P1 HADD2.F32 R7, -RZ, R7.H0_H0 ;  /* 0x20000007ff079230 */ /* 0x000fcc0000004100 */
[----:B------:R-:W2:Y:S01]  /*0410*/  @!P3 MUFU.EX2 R6, R6 ;  /* 0x000000060006b308 */ /* 0x000ea20000000800 */
[----:B------:R-:W-:-:S07]  /*0420*/  @!P1 FMUL.FTZ R7, R14, R7 ;  /* 0x000000070e079220 */ /* 0x000fce0000410000 */
[----:B------:R0:W3:Y:S01]  /*0430*/  @!P1 MUFU.EX2 R9, R7 ;  /* 0x0000000700099308 */ /* 0x0000e20000000800 */
[----:B-1----:R-:W-:Y:S02]  /*0440*/  @!P2 F2FP.PACK_AB R8, RZ, R8 ;  /* 0x00000008ff08a23e */ /* 0x002fe400000000ff */
[----:B--2---:R-:W-:Y:S01]  /*0450*/  @!P3 F2FP.PACK_AB R6, RZ, R6 ;  /* 0x00000006ff06b23e */ /* 0x004fe200000000ff */
        /* <DEDUP_REMOVED lines=12> */
.L_x_35653:
[----:B0-----:R-:W-:Y:S05]  /*0520*/  BSYNC B0 ;  /* 0x0000000000007941 */ /* 0x001fea0003800000 */
.L_x_35652:
        /* <DEDUP_REMOVED lines=8> */
.L_x_35654:
        /* <DEDUP_REMOVED lines=13> */
.L_x_61901:


//--------------------- .text._ZN2at6native29vectorized_elementwise_kernelILi2EZNS0_50_GLOBAL__N__2680c7bb_12_PowKernel_cu_b2145a98_318422pow_scalar_tensor_implIN3c104HalfEEEvRNS_18TensorIteratorBaseET_EUlS5_E_St5arrayIPcLm2EEEEviT0_T1_ --------------------------
	.section	.text._ZN2at6native29vectorized_elementwise_kernelILi2EZNS0_50_GLOBAL__N__2680c7bb_12_PowKernel_cu_b2145a98_318422pow_scalar_tensor_implIN3c104HalfEEEvRNS_18TensorIteratorBaseET_EUlS5_E_St5arrayIPcLm2EEEEviT0_T1_,"ax",@progbits
	.sectioninfo	@"SHI_REGISTERS=24"
	.align	128
        .global         _ZN2at6native29vectorized_elementwise_kernelILi2EZNS0_50_GLOBAL__N__2680c7bb_12_PowKernel_cu_b2145a98_318422pow_scalar_tensor_implIN3c104HalfEEEvRNS_18TensorIteratorBaseET_EUlS5_E_St5arrayIPcLm2EEEEviT0_T1_
        .type           _ZN2at6native29vectorized_elementwise_kernelILi2EZNS0_50_GLOBAL__N__2680c7bb_12_PowKernel_cu_b2145a98_318422pow_scalar_tensor_implIN3c104HalfEEEvRNS_18TensorIteratorBaseET_EUlS5_E_St5arrayIPcLm2EEEEviT0_T1_,@function
        .size           _ZN2at6native29vectorized_elementwise_kernelILi2EZNS0_50_GLOBAL__N__2680c7bb_12_PowKernel_cu_b2145a98_318422pow_scalar_tensor_implIN3c104HalfEEEvRNS_18TensorIteratorBaseET_EUlS5_E_St5arrayIPcLm2EEEEviT0_T1_,(.L_x_61902 - _ZN2at6native29vectorized_elementwise_kernelILi2EZNS0_50_GLOBAL__N__2680c7bb_12_PowKernel_cu_b2145a98_318422pow_scalar_tensor_implIN3c104HalfEEEvRNS_18TensorIteratorBaseET_EUlS5_E_St5arrayIPcLm2EEEEviT0_T1_)
        .other          _ZN2at6native29vectorized_elementwise_kernelILi2EZNS0_50_GLOBAL__N__2680c7bb_12_PowKernel_cu_b2145a98_318422pow_scalar_tensor_implIN3c104HalfEEEvRNS_18TensorIteratorBaseET_EUlS5_E_St5arrayIPcLm2EEEEviT0_T1_,@"STO_CUDA_ENTRY STV_DEFAULT"
_ZN2at6native29vectorized_elementwise_kernelILi2EZNS0_50_GLOBAL__N__2680c7bb_12_PowKernel_cu_b2145a98_318422pow_scalar_tensor_implIN3c104HalfEEEvRNS_18TensorIteratorBaseET_EUlS5_E_St5arrayIPcLm2EEEEviT0_T1_:
.text._ZN2at6native29vectorized_elementwise_kernelILi2EZNS0_50_GLOBAL__N__2680c7bb_12_PowKernel_cu_b2145a98_318422pow_scalar_tensor_implIN3c104HalfEEEvRNS_18TensorIteratorBaseET_EUlS5_E_St5arrayIPcLm2EEEEviT0_T1_:
        /* <DEDUP_REMOVED lines=15> */
[----:B------:R-:W-:-:S06]  /*00f0*/  HADD2.F32 R6, -RZ, c[0x0] [0x168].H0_H0 ;  /* 0x20005a00ff067630 */ /* 0x000fcc0000004100 */
[----:B------:R-:W0:Y:S01]  /*0100*/  MUFU.LG2 R6, R6 ;  /* 0x0000000600067308 */ /* 0x000e220000000c00 */
[--C-:B--2---:R-:W-:Y:S02]  /*0110*/  HADD2.F32 R5, -RZ, R7.reuse.H0_H0 ;  /* 0x20000007ff057230 */ /* 0x104fe40000004100 */
[----:B------:R-:W-:-:S03]  /*0120*/  HADD2.F32 R7, -RZ, R7.H1_H1 ;  /* 0x30000007ff077230 */ /* 0x000fc60000004100 */
[----:B0-----:R-:W-:Y:S02]  /*0130*/  FMUL.FTZ R4, R5, R6 ;  /* 0x0000000605047220 */ /* 0x001fe40000410000 */
[C---:B------:R-:W-:Y:S01]  /*0140*/  FMUL.FTZ R5, R6.reuse, R7 ;  /* 0x0000000706057220 */ /* 0x040fe20000410000 */
[--C-:B---3--:R-:W-:Y:S02]  /*0150*/  HADD2.F32 R7, -RZ, R11.reuse.H0_H0 ;  /* 0x2000000bff077230 */ /* 0x108fe40000004100 */
[----:B------:R-:W-:Y:S01]  /*0160*/  HADD2.F32 R11, -RZ, R11.H1_H1 ;  /* 0x3000000bff0b7230 */ /* 0x000fe20000004100 */
[----:B------:R-:W-:Y:S01]  /*0170*/  MUFU.EX2 R4, R4 ;  /* 0x0000000400047308 */ /* 0x000fe20000000800 */
[----:B----4-:R-:W-:Y:S01]  /*0180*/  HADD2.F32 R9, -RZ, R13.H0_H0 ;  /* 0x2000000dff097230 */ /* 0x010fe20000004100 */
[C---:B------:R-:W-:Y:S01]  /*0190*/  FMUL.FTZ R7, R6.reuse, R7 ;  /* 0x0000000706077220 */ /* 0x040fe20000410000 */
[----:B-----5:R-:W-:Y:S01]  /*01a0*/  HADD2.F32 R15, -RZ, R17.H0_H0 ;  /* 0x20000011ff0f7230 */ /* 0x020fe20000004100 */
[C---:B------:R-:W-:Y:S01]  /*01b0*/  FMUL.FTZ R11, R6.reuse, R11 ;  /* 0x0000000b060b7220 */ /* 0x040fe20000410000 */
[----:B------:R-:W-:Y:S01]  /*01c0*/  HADD2.F32 R13, -RZ, R13.H1_H1 ;  /* 0x3000000dff0d7230 */ /* 0x000fe20000004100 */
[C---:B------:R-:W-:Y:S01]  /*01d0*/  FMUL.FTZ R9, R6.reuse, R9 ;  /* 0x0000000906097220 */ /* 0x040fe20000410000 */
[----:B------:R-:W-:Y:S01]  /*01e0*/  HADD2.F32 R17, -RZ, R17.H1_H1 ;  /* 0x30000011ff117230 */ /* 0x000fe20000004100 */
[C---:B------:R-:W-:Y:S01]  /*01f0*/  FMUL.FTZ R15, R6.reuse, R15 ;  /* 0x0000000f060f7220 */ /* 0x040fe20000410000 */
[----:B------:R-:W0:Y:S01]  /*0200*/  MUFU.EX2 R5, R5 ;  /* 0x0000000500057308 */ /* 0x000e220000000800 */
[----:B------:R-:W-:-:S02]  /*0210*/  FMUL.FTZ R13, R6, R13 ;  /* 0x0000000d060d7220 */ /* 0x000fc40000410000 */
[----:B------:R-:W-:-:S05]  /*0220*/  FMUL.FTZ R17, R6, R17 ;  /* 0x0000001106117220 */ /* 0x000fca0000410000 */
[----:B------:R1:W-:Y:S08]  /*0230*/  MUFU.EX2 R8, R7 ;  /* 0x0000000700087308 */ /* 0x0003f00000000800 */
[----:B------:R-:W2:Y:S01]  /*0240*/  MUFU.EX2 R11, R11 ;  /* 0x0000000b000b7308 */ /* 0x000ea20000000800 */
[----:B-1----:R-:W-:Y:S01]  /*0250*/  IMAD.WIDE.U32 R6, R0, R3, c[0x0][0x178] ;  /* 0x00005e0000067625 */ /* 0x002fe200078e0003 */
[----:B0-----:R-:W-:-:S05]  /*0260*/  F2FP.PACK_AB R5, R5, R4 ;  /* 0x000000040505723e */ /* 0x001fca00000000ff */
[----:B------:R-:W-:Y:S01]  /*0270*/  IMAD.WIDE R6, R2, 0x4, R6 ;  /* 0x0000000402067825 */ /* 0x000fe200078e0206 */
[----:B------:R-:W-:Y:S04]  /*0280*/  MUFU.EX2 R9, R9 ;  /* 0x0000000900097308 */ /* 0x000fe80000000800 */
[----:B------:R-:W-:Y:S04]  /*0290*/  STG.E [R6.64], R5 ;  /* 0x0000000506007986 */ /* 0x000fe8000c101904 */
[----:B------:R-:W0:Y:S01]  /*02a0*/  MUFU.EX2 R10, R13 ;  /* 0x0000000d000a7308 */ /* 0x000e220000000800 */
[----:B--2---:R-:W-:-:S05]  /*02b0*/  F2FP.PACK_AB R11, R11, R8 ;  /* 0x000000080b0b723e */ /* 0x004fca00000000ff */
        /* <DEDUP_REMOVED lines=8> */
.L_x_35655:
        /* <DEDUP_REMOVED lines=25> */
[----:B------:R-:W-:Y:S02]  /*04d0*/  @!P0 IMAD.MOV.U32 R15, RZ, RZ, 0x2 ;  /* 0x00000002ff0f8424 */ /* 0x000fe400078e00ff */
[----:B------:R-:W-:Y:S01]  /*04e0*/  @!P1 IMAD.MOV.U32 R19, RZ, RZ, 0x2 ;  /* 0x00000002ff139424 */ /* 0x000fe200078e00ff */
[----:B------:R-:W-:Y:S01]  /*04f0*/  PRMT R5, RZ, 0x7610, R5 ;  /* 0x00007610ff057816 */ /* 0x000fe20000000005 */
[----:B------:R-:W-:Y:S01]  /*0500*/  @!P0 IMAD.WIDE.U32 R14, R14, R15, c[0x0][0x180] ;  /* 0x000060000e0e8625 */ /* 0x000fe200078e000f */
[----:B------:R-:W-:-:S03]  /*0510*/  PRMT R9, RZ, 0x7610, R9 ;  /* 0x00007610ff097816 */ /* 0x000fc60000000009 */
[----:B------:R-:W-:Y:S01]  /*0520*/  @!P1 IMAD.WIDE.U32 R18, R18, R19, c[0x0][0x180] ;  /* 0x0000600012129625 */ /* 0x000fe200078e0013 */
[----:B------:R1:W3:Y:S03]  /*0530*/  @!P0 LDG.E.U16 R5, [R14.64] ;  /* 0x000000040e058981 */ /* 0x0002e6000c1e1500 */
[----:B------:R-:W-:Y:S01]  /*0540*/  @!P5 IMAD.IADD R20, R0, 0x1, R11 ;  /* 0x000000010014d824 */ /* 0x000fe200078e020b */
[----:B------:R-:W-:Y:S01]  /*0550*/  @!P5 IADD3 R11, R11, 0x80, RZ ;  /* 0x000000800b0bd810 */ /* 0x000fe20007ffe0ff */
[----:B------:R-:W-:Y:S01]  /*0560*/  @!P2 IMAD.MOV.U32 R13, RZ, RZ, 0x2 ;  /* 0x00000002ff0da424 */ /* 0x000fe200078e00ff */
[----:B------:R4:W5:Y:S01]  /*0570*/  @!P1 LDG.E.U16 R9, [R18.64] ;  /* 0x0000000412099981 */ /* 0x000962000c1e1500 */
[----:B0-----:R-:W-:Y:S02]  /*0580*/  PRMT R6, RZ, 0x7610, R6 ;  /* 0x00007610ff067816 */ /* 0x001fe40000000006 */
[----:B------:R-:W-:Y:S01]  /*0590*/  ISETP.GE.AND P1, PT, R11, R2, PT ;  /* 0x000000020b00720c */ /* 0x000fe20003f26270 */
[----:B------:R-:W-:Y:S01]  /*05a0*/  @!P2 IMAD.WIDE.U32 R12, R12, R13, c[0x0][0x180] ;  /* 0x000060000c0ca625 */ /* 0x000fe200078e000d */
[----:B------:R-:W-:-:S03]  /*05b0*/  PRMT R4, RZ, 0x7610, R4 ;  /* 0x00007610ff047816 */ /* 0x000fc60000000004 */
[----:B------:R-:W-:Y:S01]  /*05c0*/  @!P3 IMAD.MOV.U32 R17, RZ, RZ, 0x2 ;  /* 0x00000002ff11b424 */ /* 0x000fe200078e00ff */
[----:B-1----:R-:W-:Y:S01]  /*05d0*/  @!P4 MOV R15, 0x2 ;  /* 0x00000002000fc802 */ /* 0x002fe20000000f00 */
[----:B------:R0:W5:Y:S02]  /*05e0*/  @!P2 LDG.E.U16 R6, [R12.64] ;  /* 0x000000040c06a981 */ /* 0x000164000c1e1500 */
[----:B------:R-:W-:Y:S01]  /*05f0*/  @!P3 IMAD.WIDE.U32 R16, R16, R17, c[0x0][0x180] ;  /* 0x000060001010b625 */ /* 0x000fe200078e0011 */
[----:B------:R-:W-:-:S03]  /*0600*/  PRMT R7, RZ, 0x7610, R7 ;  /* 0x00007610ff077816 */ /* 0x000fc60000000007 */
[----:B------:R-:W-:Y:S01]  /*0610*/  @!P5 IMAD.MOV.U32 R21, RZ, RZ, 0x2 ;  /* 0x00000002ff15d424 */ /* 0x000fe200078e00ff */
[----:B------:R1:W5:Y:S01]  /*0620*/  @!P3 LDG.E.U16 R4, [R16.64] ;  /* 0x000000041004b981 */ /* 0x000362000c1e1500 */
[----:B------:R-:W-:Y:S02]  /*0630*/  @!P1 IMAD.IADD R14, R0, 0x1, R11 ;  /* 0x00000001000e9824 */ /* 0x000fe400078e020b */
[----:B0-----:R-:W-:Y:S01]  /*0640*/  @!P4 IMAD.WIDE.U32 R12, R8, R15, c[0x0][0x180] ;  /* 0x00006000080cc625 */ /* 0x001fe200078e000f */
[----:B------:R-:W-:-:S03]  /*0650*/  PRMT R8, RZ, 0x7610, R8 ;  /* 0x00007610ff087816 */ /* 0x000fc60000000008 */
[----:B------:R-:W-:Y:S02]  /*0660*/  @!P1 IMAD.MOV.U32 R15, RZ, RZ, 0x2 ;  /* 0x00000002ff0f9424 */ /* 0x000fe400078e00ff */
[----:B-1----:R-:W-:Y:S01]  /*0670*/  @!P5 IMAD.WIDE.U32 R16, R20, R21, c[0x0][0x180] ;  /* 0x000060001410d625 */ /* 0x002fe200078e0015 */
[----:B------:R-:W-:Y:S01]  /*0680*/  PRMT R11, RZ, 0x7610, R11 ;  /* 0x00007610ff0b7816 */ /* 0x000fe2000000000b */
[----:B------:R0:W5:Y:S02]  /*0690*/  @!P4 LDG.E.U16 R7, [R12.64] ;  /* 0x000000040c07c981 */ /* 0x000164000c1e1500 */
[----:B------:R-:W-:Y:S02]  /*06a0*/  @!P1 IMAD.WIDE.U32 R14, R14, R15, c[0x0][0x180] ;  /* 0x000060000e0e9625 */ /* 0x000fe400078e000f */
[----:B------:R1:W5:Y:S04]  /*06b0*/  @!P5 LDG.E.U16 R8, [R16.64] ;  /* 0x000000041008d981 */ /* 0x000368000c1e1500 */
[----:B------:R0:W5:Y:S01]  /*06c0*/  @!P1 LDG.E.U16 R11, [R14.64] ;  /* 0x000000040e0b9981 */ /* 0x000162000c1e1500 */
[----:B----4-:R-:W-:-:S04]  /*06d0*/  IADD3 R19, R3, 0x80, RZ ;  /* 0x0000008003137810 */ /* 0x010fc80007ffe0ff */
[----:B------:R-:W-:-:S13]  /*06e0*/  ISETP.GE.AND P6, PT, R19, R2, PT ;  /* 0x000000021300720c */ /* 0x000fda0003fc6270 */
[----:B------:R-:W-:-:S04]  /*06f0*/  @!P6 HADD2.F32 R18, -RZ, c[0x0] [0x168].H0_H0 ;  /* 0x20005a00ff12e630 */ /* 0x000fc80000004100 */
[----:B------:R-:W4:Y:S01]  /*0700*/  @!P6 MUFU.LG2 R19, R18 ;  /* 0x000000120013e308 */ /* 0x000f220000000c00 */
[----:B0-----:R-:W-:-:S04]  /*0710*/  IADD3 R13, R3, 0x100, RZ ;  /* 0x00000100030d7810 */ /* 0x001fc80007ffe0ff */
[----:B------:R-:W-:Y:S02]  /*0720*/  ISETP.GE.AND P1, PT, R13, R2, PT ;  /* 0x000000020d00720c */ /* 0x000fe40003f26270 */
[----:B------:R-:W-:-:S04]  /*0730*/  IADD3 R13, R3, 0x180, RZ ;  /* 0x00000180030d7810 */ /* 0x000fc80007ffe0ff */
[----:B------:R-:W-:Y:S02]  /*0740*/  ISETP.GE.AND P2, PT, R13, R2, PT ;  /* 0x000000020d00720c */ /* 0x000fe40003f46270 */
[----:B------:R-:W-:-:S04]  /*0750*/  IADD3 R13, R3, 0x200, RZ ;  /* 0x00000200030d7810 */ /* 0x000fc80007ffe0ff */
[----:B------:R-:W-:Y:S02]  /*0760*/  ISETP.GE.AND P3, PT, R13, R2, PT ;  /* 0x000000020d00720c */ /* 0x000fe40003f66270 */
[----:B------:R-:W-:Y:S01]  /*0770*/  IADD3 R13, R3, 0x280, RZ ;  /* 0x00000280030d7810 */ /* 0x000fe20007ffe0ff */
[----:B------:R-:W-:-:S03]  /*0780*/  @!P0 HADD2.F32 R12, -RZ, c[0x0] [0x168].H0_H0 ;  /* 0x20005a00ff0c8630 */ /* 0x000fc60000004100 */
[-C--:B------:R-:W-:Y:S02]  /*0790*/  ISETP.GE.AND P4, PT, R13, R2.reuse, PT ;  /* 0x000000020d00720c */ /* 0x080fe40003f86270 */
[----:B------:R-:W-:Y:S01]  /*07a0*/  IADD3 R13, R3, 0x300, RZ ;  /* 0x00000300030d7810 */ /* 0x000fe20007ffe0ff */
[----:B------:R0:W-:Y:S03]  /*07b0*/  @!P0 MUFU.LG2 R15, R12 ;  /* 0x0000000c000f8308 */ /* 0x0001e60000000c00 */
[----:B------:R-:W-:Y:S02]  /*07c0*/  ISETP.GE.AND P5, PT, R13, R2, PT ;  /* 0x000000020d00720c */ /* 0x000fe40003fa6270 */
[----:B------:R-:W-:Y:S01]  /*07d0*/  IADD3 R13, R3, 0x380, RZ ;  /* 0x00000380030d7810 */ /* 0x000fe20007ffe0ff */
[----:B-1----:R-:W-:Y:S02]  /*07e0*/  @!P2 HADD2.F32 R16, -RZ, c[0x0] [0x168].H0_H0 ;  /* 0x20005a00ff10a630 */ /* 0x002fe40000004100 */
[----:B------:R-:W-:-:S02]  /*07f0*/  @!P1 HADD2.F32 R17, -RZ, c[0x0] [0x168].H0_H0 ;  /* 0x20005a00ff119630 */ /* 0x000fc40000004100 */
[----:B0-----:R-:W-:Y:S02]  /*0800*/  @!P4 HADD2.F32 R12, -RZ, c[0x0] [0x168].H0_H0 ;  /* 0x20005a00ff0cc630 */ /* 0x001fe40000004100 */
[----:B------:R-:W-:Y:S01]  /*0810*/  @!P2 MUFU.LG2 R16, R16 ;  /* 0x000000100010a308 */ /* 0x000fe20000000c00 */
[----:B------:R-:W-:-:S07]  /*0820*/  @!P3 HADD2.F32 R14, -RZ, c[0x0] [0x168].H0_H0 ;  /* 0x20005a00ff0eb630 */ /* 0x000fce0000004100 */
[----:B------:R-:W-:Y:S08]  /*0830*/  @!P1 MUFU.LG2 R17, R17 ;  /* 0x0000001100119308 */ /* 0x000ff00000000c00 */
[----:B------:R-:W-:Y:S08]  /*0840*/  @!P4 MUFU.LG2 R12, R12 ;  /* 0x0000000c000cc308 */ /* 0x000ff00000000c00 */
[----:B------:R-:W-:Y:S01]  /*0850*/  @!P3 MUFU.LG2 R14, R14 ;  /* 0x0000000e000eb308 */ /* 0x000fe20000000c00 */
[----:B------:R-:W-:Y:S01]  /*0860*/  BSSY B0, `(.L_x_35656) ;  /* 0x0000059000007945 */ /* 0x000fe20003800000 */
[----:B------:R-:W-:Y:S01]  /*0870*/  BSSY B1, `(.L_x_35657) ;  /* 0x0000051000017945 */ /* 0x000fe20003800000 */
[----:B--2---:R-:W-:-:S05]  /*0880*/  @!P6 HADD2.F32 R10, -RZ, R10.H0_H0 ;  /* 0x2000000aff0ae230 */ /* 0x004fca0000004100 */
[----:B----4-:R-:W-:-:S06]  /*0890*/  @!P6 FMUL.FTZ R10, R10, R19 ;  /* 0x000000130a0ae220 */ /* 0x010fcc0000410000 */
[----:B------:R-:W0:Y:S02]  /*08a0*/  @!P6 MUFU.EX2 R10, R10 ;  /* 0x0000000a000ae308 */ /* 0x000e240000000800 */
[----:B0-----:R-:W-:Y:S02]  /*08b0*/  @!P6 F2FP.PACK_AB R10, RZ, R10 ;  /* 0x0000000aff0ae23e */ /* 0x001fe400000000ff */
[----:B------:R-:W-:Y:S01]  /*08c0*/  ISETP.GE.AND P6, PT, R13, R2, PT ;  /* 0x000000020d00720c */ /* 0x000fe20003fc6270 */
[----:B------:R-:W-:-:S06]  /*08d0*/  @!P5 HADD2.F32 R13, -RZ, c[0x0] [0x168].H0_H0 ;  /* 0x20005a00ff0dd630 */ /* 0x000fcc0000004100 */
[----:B------:R-:W0:Y:S06]  /*08e0*/  @!P5 MUFU.LG2 R13, R13 ;  /* 0x0000000d000dd308 */ /* 0x000e2c0000000c00 */
[----:B------:R-:W-:Y:S02]  /*08f0*/  @!P6 HADD2.F32 R20, -RZ, c[0x0] [0x168].H0_H0 ;  /* 0x20005a00ff14e630 */ /* 0x000fe40000004100 */
[----:B---3--:R-:W-:-:S05]  /*0900*/  @!P0 HADD2.F32 R18, -RZ, R5.H0_H0 ;  /* 0x20000005ff128230 */ /* 0x008fca0000004100 */
[----:B------:R-:W-:Y:S01]  /*0910*/  @!P0 FMUL.FTZ R15, R18, R15 ;  /* 0x0000000f120f8220 */ /* 0x000fe20000410000 */
[----:B------:R-:W-:Y:S01]  /*0920*/  @!P6 MUFU.LG2 R5, R20 ;  /* 0x000000140005e308 */ /* 0x000fe20000000c00 */
[----:B-----5:R-:W-:-:S07]  /*0930*/  @!P1 HADD2.F32 R18, -RZ, R6.H0_H0 ;  /* 0x20000006ff129230 */ /* 0x020fce0000004100 */
[----:B------:R-:W1:Y:S01]  /*0940*/  @!P0 MUFU.EX2 R6, R15 ;  /* 0x0000000f00068308 */ /* 0x000e620000000800 */
[----:B------:R-:W-:-:S05]  /*0950*/  @!P2 HADD2.F32 R19, -RZ, R4.H0_H0 ;  /* 0x20000004ff13a230 */ /* 0x000fca0000004100 */
[----:B------:R-:W-:Y:S01]  /*0960*/  @!P2 FMUL.FTZ R16, R19, R16 ;  /* 0x000000101310a220 */ /* 0x000fe20000410000 */
[----:B------:R-:W-:Y:S01]  /*0970*/  @!P3 HADD2.F32 R19, -RZ, R9.H0_H0 ;  /* 0x20000009ff13b230 */ /* 0x000fe20000004100 */
[----:B------:R-:W-:Y:S02]  /*0980*/  @!P1 FMUL.FTZ R17, R18, R17 ;  /* 0x0000001112119220 */ /* 0x000fe40000410000 */
[----:B------:R2:W-:Y:S01]  /*0990*/  @!P2 MUFU.EX2 R9, R16 ;  /* 0x000000100009a308 */ /* 0x0005e20000000800 */
[----:B------:R-:W-:Y:S02]  /*09a0*/  @!P4 HADD2.F32 R7, -RZ, R7.H0_H0 ;  /* 0x20000007ff07c230 */ /* 0x000fe40000004100 */
[----:B------:R-:W-:-:S03]  /*09b0*/  @!P5 HADD2.F32 R8, -RZ, R8.H0_H0 ;  /* 0x20000008ff08d230 */ /* 0x000fc60000004100 */
[----:B------:R-:W-:Y:S01]  /*09c0*/  @!P4 FMUL.FTZ R12, R7, R12 ;  /* 0x0000000c070cc220 */ /* 0x000fe20000410000 */
[----:B--2---:R-:W-:Y:S01]  /*09d0*/  @!P6 HADD2.F32 R16, -RZ, R11.H0_H0 ;  /* 0x2000000bff10e230 */ /* 0x004fe20000004100 */
[----:B0-----:R-:W-:Y:S01]  /*09e0*/  @!P5 FMUL.FTZ R8, R8, R13 ;  /* 0x0000000d0808d220 */ /* 0x001fe20000410000 */
[----:B-1----:R-:W-:Y:S01]  /*09f0*/  @!P0 F2FP.PACK_AB R13, RZ, R6 ;  /* 0x00000006ff0d823e */ /* 0x002fe200000000ff */
[----:B------:R-:W-:Y:S02]  /*0a00*/  @!P0 IMAD.IADD R7, R0, 0x1, R3 ;  /* 0x0000000100078824 */ /* 0x000fe400078e0203 */
[----:B------:R-:W-:Y:S01]  /*0a10*/  @!P0 IMAD.MOV.U32 R18, RZ, RZ, 0x2 ;  /* 0x00000002ff128424 */ /* 0x000fe200078e00ff */
[----:B------:R-:W-:Y:S01]  /*0a20*/  PRMT R15, R13, 0x7610, R15 ;  /* 0x000076100d0f7816 */ /* 0x000fe2000000000f */
[----:B------:R-:W-:Y:S02]  /*0a30*/  @!P3 FMUL.FTZ R14, R19, R14 ;  /* 0x0000000e130eb220 */ /* 0x000fe40000410000 */
[----:B------:R-:W-:-:S02]  /*0a40*/  @!P6 FMUL.FTZ R16, R16, R5 ;  /* 0x000000051010e220 */ /* 0x000fc40000410000 */
[----:B------:R-:W-:Y:S01]  /*0a50*/  @!P0 IMAD.WIDE.U32 R6, R7, R18, c[0x0][0x178] ;  /* 0x00005e0007068625 */ /* 0x000fe200078e0012 */
[----:B------:R-:W-:Y:S01]  /*0a60*/  @!P0 IADD3 R3, R3, 0x80, RZ ;  /* 0x0000008003038810 */ /* 0x000fe20007ffe0ff */
[----:B------:R-:W0:Y:S03]  /*0a70*/  @!P1 MUFU.EX2 R4, R17 ;  /* 0x0000001100049308 */ /* 0x000e260000000800 */
[----:B------:R1:W-:Y:S01]  /*0a80*/  @!P0 STG.E.U16 [R6.64], R15 ;  /* 0x0000000f06008986 */ /* 0x0003e2000c101504 */
[----:B------:R-:W-:-:S04]  /*0a90*/  ISETP.GE.AND P0, PT, R3, R2, PT ;  /* 0x000000020300720c */ /* 0x000fc80003f06270 */
[----:B------:R-:W2:Y:S08]  /*0aa0*/  @!P3 MUFU.EX2 R14, R14 ;  /* 0x0000000e000eb308 */ /* 0x000eb00000000800 */
[----:B------:R-:W1:Y:S08]  /*0ab0*/  @!P4 MUFU.EX2 R12, R12 ;  /* 0x0000000c000cc308 */ /* 0x000e700000000800 */
[----:B------:R-:W3:Y:S08]  /*0ac0*/  @!P5 MUFU.EX2 R8, R8 ;  /* 0x000000080008d308 */ /* 0x000ef00000000800 */
[----:B------:R-:W4:Y:S01]  /*0ad0*/  @!P6 MUFU.EX2 R16, R16 ;  /* 0x000000100010e308 */ /* 0x000f220000000800 */
[----:B0-----:R-:W-:-:S02]  /*0ae0*/  @!P1 F2FP.PACK_AB R11, RZ, R4 ;  /* 0x00000004ff0b923e */ /* 0x001fc400000000ff */
[----:B------:R-:W-:Y:S02]  /*0af0*/  @!P2 F2FP.PACK_AB R13, RZ, R9 ;  /* 0x00000009ff0da23e */ /* 0x000fe400000000ff */
[----:B--2---:R-:W-:Y:S02]  /*0b00*/  @!P3 F2FP.PACK_AB R14, RZ, R14 ;  /* 0x0000000eff0eb23e */ /* 0x004fe400000000ff */
[----:B-1----:R-:W-:Y:S02]  /*0b10*/  @!P4 F2FP.PACK_AB R7, RZ, R12 ;  /* 0x0000000cff07c23e */ /* 0x002fe400000000ff */
[----:B---3--:R-:W-:Y:S02]  /*0b20*/  @!P5 F2FP.PACK_AB R5, RZ, R8 ;  /* 0x00000008ff05d23e */ /* 0x008fe400000000ff */
[----:B----4-:R-:W-:Y:S01]  /*0b30*/  @!P6 F2FP.PACK_AB R4, RZ, R16 ;  /* 0x00000010ff04e23e */ /* 0x010fe200000000ff */
        /* <DEDUP_REMOVED lines=13> */
.L_x_35658:
[----:B------:R-:W-:-:S13]  /*0c10*/  ISETP.GE.AND P0, PT, R3, R2, PT ;  /* 0x000000020300720c */ /* 0x000fda0003f06270 */
[----:B------:R-:W-:Y:S05]  /*0c20*/  @P0 BRA `(.L_x_35660) ;  /* 0x000000c000000947 */ /* 0x000fea0003800000 */
[----:B0-----:R-:W-:Y:S01]  /*0c30*/  IMAD.IADD R8, R0, 0x1, R3 ;  /* 0x0000000100087824 */ /* 0x001fe200078e0203 */
[----:B------:R-:W-:Y:S01]  /*0c40*/  IADD3 R3, R3, 0x80, RZ ;  /* 0x0000008003037810 */ /* 0x000fe20007ffe0ff */
[----:B------:R-:W-:-:S04]  /*0c50*/  IMAD.MOV.U32 R9, RZ, RZ, 0x2 ;  /* 0x00000002ff097424 */ /* 0x000fc800078e00ff */
[----:B------:R-:W-:-:S05]  /*0c60*/  IMAD.WIDE.U32 R8, R8, R9, c[0x0][0x178] ;  /* 0x00005e0008087625 */ /* 0x000fca00078e0009 */
[----:B------:R0:W-:Y:S02]  /*0c70*/  STG.E.U16 [R8.64], R13 ;  /* 0x0000000d08007986 */ /* 0x0001e4000c101504 */
.L_x_35659:
[----:B------:R-:W-:-:S13]  /*0c80*/  ISETP.GE.AND P0, PT, R3, R2, PT ;  /* 0x000000020300720c */ /* 0x000fda0003f06270 */
[----:B------:R-:W-:Y:S05]  /*0c90*/  @P0 BRA `(.L_x_35661) ;  /* 0x000000e000000947 */ /* 0x000fea0003800000 */
[----:B0-----:R-:W-:Y:S01]  /*0ca0*/  IMAD.IADD R8, R0, 0x1, R3 ;  /* 0x0000000100087824 */ /* 0x001fe200078e0203 */
[----:B------:R-:W-:Y:S01]  /*0cb0*/  IADD3 R3, R3, 0x80, RZ ;  /* 0x0000008003037810 */ /* 0x000fe20007ffe0ff */
[----:B------:R-:W-:-:S04]  /*0cc0*/  IMAD.MOV.U32 R9, RZ, RZ, 0x2 ;  /* 0x00000002ff097424 */ /* 0x000fc800078e00ff */
[----:B------:R-:W-:-:S05]  /*0cd0*/  IMAD.WIDE.U32 R8, R8, R9, c[0x0][0x178] ;  /* 0x00005e0008087625 */ /* 0x000fca00078e0009 */
[----:B------:R0:W-:Y:S02]  /*0ce0*/  STG.E.U16 [R8.64], R14 ;  /* 0x0000000e08007986 */ /* 0x0001e4000c101504 */
.L_x_35660:
        /* <DEDUP_REMOVED lines=9> */
.L_x_35661:
[----:B------:R-:W-:Y:S05]  /*0d80*/  BSYNC B1 ;  /* 0x0000000000017941 */ /* 0x000fea0003800000 */
.L_x_35657:
[----:B------:R-:W-:-:S13]  /*0d90*/  ISETP.GE.AND P0, PT, R3, R2, PT ;  /* 0x000000020300720c */ /* 0x000fda0003f06270 */
[----:B0-----:R-:W-:Y:S01]  /*0da0*/  @!P0 IMAD.IADD R6, R0, 0x1, R3 ;  /* 0x0000000100068824 */ /* 0x001fe200078e0203 */
[----:B------:R-:W-:Y:S01]  /*0db0*/  @!P0 IADD3 R3, R3, 0x80, RZ ;  /* 0x0000008003038810 */ /* 0x000fe20007ffe0ff */
[----:B------:R-:W-:-:S04]  /*0dc0*/  @!P0 IMAD.MOV.U32 R7, RZ, RZ, 0x2 ;  /* 0x00000002ff078424 */ /* 0x000fc800078e00ff */
[----:B------:R-:W-:-:S05]  /*0dd0*/  @!P0 IMAD.WIDE.U32 R6, R6, R7, c[0x0][0x178] ;  /* 0x00005e0006068625 */ /* 0x000fca00078e0007 */
[----:B------:R0:W-:Y:S02]  /*0de0*/  @!P0 STG.E.U16 [R6.64], R5 ;  /* 0x0000000506008986 */ /* 0x0001e4000c101504 */
.L_x_35662:
[----:B------:R-:W-:Y:S05]  /*0df0*/  BSYNC B0 ;  /* 0x0000000000007941 */ /* 0x000fea0003800000 */
.L_x_35656:
        /* <DEDUP_REMOVED lines=8> */
.L_x_35663:
        /* <DEDUP_REMOVED lines=16> */
.L_x_61902:


//--------------------- .text._ZN2at6native29vectorized_elementwise_kernelILi4EZNS0_50_GLOBAL__N__2680c7bb_12_PowKernel_cu_b2145a98_318422pow_scalar_tensor_implIN3c104HalfEEEvRNS_18TensorIteratorBaseET_EUlS5_E_St5arrayIPcLm2EEEEviT0_T1_ --------------------------
	.section	.text._ZN2at6native29vectorized_elementwise_kernelILi4EZNS0_50_GLOBAL__N__2680c7bb_12_PowKernel_cu_b2145a98_318422pow_scalar_tensor_implIN3c104HalfEEEvRNS_18TensorIteratorBaseET_EUlS5_E_St5arrayIPcLm2EEEEviT0_T1_,"ax",@progbits
	.sectioninfo	@"SHI_REGISTERS=24"
	.align	128
        .global         _ZN2at6native29vectorized_elementwise_kernelILi4EZNS0_50_GLOBAL__N__2680c7bb_12_PowKernel_cu_b2145a98_318422pow_scalar_tensor_implIN3c104HalfEEEvRNS_18TensorIteratorBaseET_EUlS5_E_St5arrayIPcLm2EEEEviT0_T1_
        .type           _ZN2at6native29vectorized_elementwise_kernelILi4EZNS0_50_GLOBAL__N__2680c7bb_12_PowKernel_cu_b2145a98_318422pow_scalar_tensor_implIN3c104HalfEEEvRNS_18TensorIteratorBaseET_EUlS5_E_St5arrayIPcLm2EEEEviT0_T1_,@function
        .size           _ZN2at6native29vectorized_elementwise_kernelILi4EZNS0_50_GLOBAL__N__2680c7bb_12_PowKernel_cu_b2145a98_318422pow_scalar_tensor_implIN3c104HalfEEEvRNS_18TensorIteratorBaseET_EUlS5_E_St5arrayIPcLm2EEEEviT0_T1_,(.L_x_61903 - _ZN2at6native29vectorized_elementwise_kernelILi4EZNS0_50_GLOBAL__N__2680c7bb_12_PowKernel_cu_b2145a98_318422pow_scalar_tensor_implIN3c104HalfEEEvRNS_18TensorIteratorBaseET_EUlS5_E_St5arrayIPcLm2EEEEviT0_T1_)
        .other          _ZN2at6native29vectorized_elementwise_kernelILi4EZNS0_50_GLOBAL__N__2680c7bb_12_PowKernel_cu_b2145a98_318422pow_scalar_tensor_implIN3c104HalfEEEvRNS_18TensorIteratorBaseET_EUlS5_E_St5arrayIPcLm2EEEEviT0_T1_,@"STO_CUDA_ENTRY STV_DEFAULT"
_ZN2at6native29vectorized_elementwise_kernelILi4EZNS0_50_GLOBAL__N__2680c7bb_12_PowKernel_cu_b2145a98_318422pow_scalar_tensor_implIN3c104HalfEEEvRNS_18TensorIteratorBaseET_EUlS5_E_St5arrayIPcLm2EEEEviT0_T1_:
.text._ZN2at6native29vectorized_elementwise_kernelILi4EZNS0_50_GLOBAL__N__2680c7bb_12_PowKernel_cu_b2145a98_318422pow_scalar_tensor_implIN3c104HalfEEEvRNS_18TensorIteratorBaseET_EUlS5_E_St5arrayIPcLm2EEEEviT0_T1_:
        /* <DEDUP_REMOVED lines=13> */
[----:B------:R-:W-:-:S06]  /*00d0*/  HADD2.F32 R8, -RZ, c[0x0] [0x168].H0_H0 ;  /* 0x20005a00ff087630 */ /* 0x000fcc0000004100 */
[----:B------:R-:W0:Y:S01]  /*00e0*/  MUFU.LG2 R8, R8 ;  /* 0x0000000800087308 */ /* 0x000e220000000c00 */
[--C-:B--2---:R-:W-:Y:S02]  /*00f0*/  HADD2.F32 R9, -RZ, R2.reuse.H0_H0 ;  /* 0x20000002ff097230 */ /* 0x104fe40000004100 */
[----:B------:R-:W-:Y:S02]  /*0100*/  HADD2.F32 R13, -RZ, R2.H1_H1 ;  /* 0x30000002ff0d7230 */ /* 0x000fe40000004100 */
[--C-:B---3--:R-:W-:Y:S01]  /*0110*/  HADD2.F32 R11, -RZ, R4.reuse.H0_H0 ;  /* 0x20000004ff0b7230 */ /* 0x108fe20000004100 */
[----:B0-----:R-:W-:Y:S01]  /*0120*/  FMUL.FTZ R2, R9, R8 ;  /* 0x0000000809027220 */ /* 0x001fe20000410000 */
[----:B------:R-:W-:Y:S01]  /*0130*/  HADD2.F32 R15, -RZ, R4.H1_H1 ;  /* 0x30000004ff0f7230 */ /* 0x000fe20000004100 */
[C---:B------:R-:W-:Y:S01]  /*0140*/  FMUL.FTZ R9, R8.reuse, R13 ;  /* 0x0000000d08097220 */ /* 0x040fe20000410000 */
[--C-:B------:R-:W-:Y:S01]  /*0150*/  HADD2.F32 R13, -RZ, R3.reuse.H0_H0 ;  /* 0x20000003ff0d7230 */ /* 0x100fe20000004100 */
[C---:B------:R-:W-:Y:S01]  /*0160*/  FMUL.FTZ R11, R8.reuse, R11 ;  /* 0x0000000b080b7220 */ /* 0x040fe20000410000 */
[----:B------:R-:W-:Y:S01]  /*0170*/  HADD2.F32 R3, -RZ, R3.H1_H1 ;  /* 0x30000003ff037230 */ /* 0x000fe20000004100 */
[C---:B------:R-:W-:Y:S01]  /*0180*/  FMUL.FTZ R15, R8.reuse, R15 ;  /* 0x0000000f080f7220 */ /* 0x040fe20000410000 */
[--C-:B------:R-:W-:Y:S01]  /*0190*/  HADD2.F32 R17, -RZ, R5.reuse.H0_H0 ;  /* 0x20000005ff117230 */ /* 0x100fe20000004100 */
[C---:B------:R-:W-:Y:S01]  /*01a0*/  FMUL.FTZ R13, R8.reuse, R13 ;  /* 0x0000000d080d7220 */ /* 0x040fe20000410000 */
[----:B------:R-:W-:Y:S01]  /*01b0*/  HADD2.F32 R5, -RZ, R5.H1_H1 ;  /* 0x30000005ff057230 */ /* 0x000fe20000004100 */
[C---:B------:R-:W-:Y:S01]  /*01c0*/  FMUL.FTZ R3, R8.reuse, R3 ;  /* 0x0000000308037220 */ /* 0x040fe20000410000 */
[----:B------:R-:W-:Y:S01]  /*01d0*/  MUFU.EX2 R2, R2 ;  /* 0x0000000200027308 */ /* 0x000fe20000000800 */
[----:B------:R-:W-:-:S02]  /*01e0*/  FMUL.FTZ R17, R8, R17 ;  /* 0x0000001108117220 */ /* 0x000fc40000410000 */
[----:B------:R-:W-:Y:S02]  /*01f0*/  FMUL.FTZ R8, R8, R5 ;  /* 0x0000000508087220 */ /* 0x000fe40000410000 */
[----:B------:R-:W-:-:S03]  /*0200*/  IMAD.WIDE.U32 R4, R0, R7, c[0x0][0x178] ;  /* 0x00005e0000047625 */ /* 0x000fc600078e0007 */
[----:B------:R-:W-:Y:S03]  /*0210*/  MUFU.EX2 R13, R13 ;  /* 0x0000000d000d7308 */ /* 0x000fe60000000800 */
[----:B------:R-:W-:-:S05]  /*0220*/  IMAD.WIDE R4, R6, 0x8, R4 ;  /* 0x0000000806047825 */ /* 0x000fca00078e0204 */
        /* <DEDUP_REMOVED lines=13> */
.L_x_35664:
        /* <DEDUP_REMOVED lines=141> */
.L_x_35667:
[----:B------:R-:W-:-:S13]  /*0bd0*/  ISETP.GE.AND P0, PT, R3, R2, PT ;  /* 0x000000020300720c */ /* 0x000fda0003f06270 */
[----:B------:R-:W-:Y:S05]  /*0be0*/  @P0 BRA `(.L_x_35669) ;  /* 0x000000c000000947 */ /* 0x000fea0003800000 */
[----:B0-----:R-:W-:Y:S01]  /*0bf0*/  IMAD.IADD R8, R0, 0x1, R3 ;  /* 0x0000000100087824 */ /* 0x001fe200078e0203 */
[----:B------:R-:W-:Y:S01]  /*0c00*/  IADD3 R3, R3, 0x80, RZ ;  /* 0x0000008003037810 */ /* 0x000fe20007ffe0ff */
[----:B------:R-:W-:-:S04]  /*0c10*/  IMAD.MOV.U32 R9, RZ, RZ, 0x2 ;  /* 0x00000002ff097424 */ /* 0x000fc800078e00ff */
[----:B------:R-:W-:-:S05]  /*0c20*/  IMAD.WIDE.U32 R8, R8, R9, c[0x0][0x178] ;  /* 0x00005e0008087625 */ /* 0x000fca00078e0009 */
[----:B------:R0:W-:Y:S02]  /*0c30*/  STG.E.U16 [R8.64], R13 ;  /* 0x0000000d08007986 */ /* 0x0001e4000c101504 */
.L_x_35668:
[----:B------:R-:W-:-:S13]  /*0c40*/  ISETP.GE.AND P0, PT, R3, R2, PT ;  /* 0x000000020300720c */ /* 0x000fda0003f06270 */
[----:B------:R-:W-:Y:S05]  /*0c50*/  @P0 BRA `(.L_x_35670) ;  /* 0x000000e000000947 */ /* 0x000fea0003800000 */
[----:B0-----:R-:W-:Y:S01]  /*0c60*/  IMAD.IADD R8, R0, 0x1, R3 ;  /* 0x0000000100087824 */ /* 0x001fe200078e0203 */
[----:B------:R-:W-:Y:S01]  /*0c70*/  IADD3 R3, R3, 0x80, RZ ;  /* 0x0000008003037810 */ /* 0x000fe20007ffe0ff */
[----:B------:R-:W-:-:S04]  /*0c80*/  IMAD.MOV.U32 R9, RZ, RZ, 0x2 ;  /* 0x00000002ff097424 */ /* 0x000fc800078e00ff */
[----:B------:R-:W-:-:S05]  /*0c90*/  IMAD.WIDE.U32 R8, R8, R9, c[0x0][0x178] ;  /* 0x00005e0008087625 */ /* 0x000fca00078e0009 */
[----:B------:R0:W-:Y:S02]  /*0ca0*/  STG.E.U16 [R8.64], R14 ;  /* 0x0000000e08007986 */ /* 0x0001e4000c101504 */
.L_x_35669:
        /* <DEDUP_REMOVED lines=9> */
.L_x_35670:
[----:B------:R-:W-:Y:S05]  /*0d40*/  BSYNC B1 ;  /* 0x0000000000017941 */ /* 0x000fea0003800000 */
.L_x_35666:
[----:B------:R-:W-:-:S13]  /*0d50*/  ISETP.GE.AND P0, PT, R3, R2, PT ;  /* 0x000000020300720c */ /* 0x000fda0003f06270 */
[----:B0-----:R-:W-:Y:S01]  /*0d60*/  @!P0 IMAD.IADD R6, R0, 0x1, R3 ;  /* 0x0000000100068824 */ /* 0x001fe200078e0203 */
[----:B------:R-:W-:Y:S01]  /*0d70*/  @!P0 IADD3 R3, R3, 0x80, RZ ;  /* 0x0000008003038810 */ /* 0x000fe20007ffe0ff */
[----:B------:R-:W-:-:S04]  /*0d80*/  @!P0 IMAD.MOV.U32 R7, RZ, RZ, 0x2 ;  /* 0x00000002ff078424 */ /* 0x000fc800078e00ff */
[----:B------:R-:W-:-:S05]  /*0d90*/  @!P0 IMAD.WIDE.U32 R6, R6, R7, c[0x0][0x178] ;  /* 0x00005e0006068625 */ /* 0x000fca00078e0007 */
[----:B------:R0:W-:Y:S02]  /*0da0*/  @!P0 STG.E.U16 [R6.64], R5 ;  /* 0x0000000506008986 */ /* 0x0001e4000c101504 */
.L_x_35671:
[----:B------:R-:W-:Y:S05]  /*0db0*/  BSYNC B0 ;  /* 0x0000000000007941 */ /* 0x000fea0003800000 */
.L_x_35665:
        /* <DEDUP_REMOVED lines=8> */
.L_x_35672:
        /* <DEDUP_REMOVED lines=12> */
.L_x_61903:


//--------------------- .text._ZN2at6native29vectorized_elementwise_kernelILi8EZNS0_50_GLOBAL__N__2680c7bb_12_PowKernel_cu_b2145a98_318422pow_scalar_tensor_implIN3c104HalfEEEvRNS_18TensorIteratorBaseET_EUlS5_E_St5arrayIPcLm2EEEEviT0_T1_ --------------------------
	.section	.text._ZN2at6native29vectorized_elementwise_kernelILi8EZNS0_50_GLOBAL__N__2680c7bb_12_PowKernel_cu_b2145a98_318422pow_scalar_tensor_implIN3c104HalfEEEvRNS_18TensorIteratorBaseET_EUlS5_E_St5arrayIPcLm2EEEEviT0_T1_,"ax",@progbits
	.sectioninfo	@"SHI_REGISTERS=4"
	.align	128
        .global         _ZN2at6native29vectorized_elementwise_kernelILi8EZNS0_50_GLOBAL__N__2680c7bb_12_PowKernel_cu_b2145a98_318422pow_scalar_tensor_implIN3c104HalfEEEvRNS_18TensorIteratorBaseET_EUlS5_E_St5arrayIPcLm2EEEEviT0_T1_
        .type           _ZN2at6native29vectorized_elementwise_kernelILi8EZNS0_50_GLOBAL__N__2680c7bb_12_PowKernel_cu_b2145a98_318422pow_scalar_tensor_implIN3c104HalfEEEvRNS_18TensorIteratorBaseET_EUlS5_E_St5arrayIPcLm2EEEEviT0_T1_,@function
        .size           _ZN2at6native29vectorized_elementwise_kernelILi8EZNS0_50_GLOBAL__N__2680c7bb_12_PowKernel_cu_b2145a98_318422pow_scalar_tensor_implIN3c104HalfEEEvRNS_18TensorIteratorBaseET_EUlS5_E_St5arrayIPcLm2EEEEviT0_T1_,(.L_x_61904 - _ZN2at6native29vectorized_elementwise_kernelILi8EZNS0_50_GLOBAL__N__2680c7bb_12_PowKernel_cu_b2145a98_318422pow_scalar_tensor_implIN3c104HalfEEEvRNS_18TensorIteratorBaseET_EUlS5_E_St5arrayIPcLm2EEEEviT0_T1_)
        .other          _ZN2at6native29vectorized_elementwise_kernelILi8EZNS0_50_GLOBAL__N__2680c7bb_12_PowKernel_cu_b2145a98_318422pow_scalar_tensor_implIN3c104HalfEEEvRNS_18TensorIteratorBaseET_EUlS5_E_St5arrayIPcLm2EEEEviT0_T1_,@"STO_CUDA_ENTRY STV_DEFAULT"
_ZN2at6native29vectorized_elementwise_kernelILi8EZNS0_50_GLOBAL__N__2680c7bb_12_PowKernel_cu_b2145a98_318422pow_scalar_tensor_implIN3c104HalfEEEvRNS_18TensorIteratorBaseET_EUlS5_E_St5arrayIPcLm2EEEEviT0_T1_:
.text._ZN2at6native29vectorized_elementwise_kernelILi8EZNS0_50_GLOBAL__N__2680c7bb_12_PowKernel_cu_b2145a98_318422pow_scalar_tensor_implIN3c104HalfEEEvRNS_18TensorIteratorBaseET_EUlS5_E_St5arrayIPcLm2EEEEviT0_T1_:
[----:B------:R-:W-:Y:S02]  /*0000*/  MOV R1, c[0x0][0x28] ;  /* 0x00000a0000017a02 */ /* 0x000fe40000000f00 */
[----:B------:R-:W-:Y:S05]  /*0010*/  EXIT ;  /* 0x000000000000794d */ /* 0x000fea0003800000 */
.L_x_35673:
        /* <DEDUP_REMOVED lines=14> */
.L_x_61904:


//--------------------- .text._ZN2at6native18elementwise_kernelILi128ELi4EZNS0_15gpu_kernel_implIZZZNS0_50_GLOBAL__N__2680c7bb_12_PowKernel_cu_b2145a98_318424pow_tensor_tensor_kernelERNS_18TensorIteratorBaseEENKUlvE_clEvENKUlvE7_clEvEUlN3c107complexIfEESA_E_EEvS5_RKT_EUliE_EEviT1_ --------------------------
	.section	.text._ZN2at6native18elementwise_kernelILi128ELi4EZNS0_15gpu_kernel_implIZZZNS0_50_GLOBAL__N__2680c7bb_12_PowKernel_cu_b2145a98_318424pow_tensor_tensor_kernelERNS_18TensorIteratorBaseEENKUlvE_clEvENKUlvE7_clEvEUlN3c107complexIfEESA_E_EEvS5_RKT_EUliE_EEviT1_,"ax",@progbits
	.sectioninfo	@"SHI_REGISTERS=32"
	.align	128
        .global         _ZN2at6native18elementwise_kernelILi128ELi4EZNS0_15gpu_kernel_implIZZZNS0_50_GLOBAL__N__2680c7bb_12_PowKernel_cu_b2145a98_318424pow_tensor_tensor_kernelERNS_18TensorIteratorBaseEENKUlvE_clEvENKUlvE7_clEvEUlN3c107complexIfEESA_E_EEvS5_RKT_EUliE_EEviT1_
        .type           _ZN2at6native18elementwise_kernelILi128ELi4EZNS0_15gpu_kernel_implIZZZNS0_50_GLOBAL__N__2680c7bb_12_PowKernel_cu_b2145a98_318424pow_tensor_tensor_kernelERNS_18TensorIteratorBaseEENKUlvE_clEvENKUlvE7_clEvEUlN3c107complexIfEESA_E_EEvS5_RKT_EUliE_EEviT1_,@function
        .size           _ZN2at6native18elementwise_kernelILi128ELi4EZNS0_15gpu_kernel_implIZZZNS0_50_GLOBAL__N__2680c7bb_12_PowKernel_cu_b2145a98_318424pow_tensor_tensor_kernelERNS_18TensorIteratorBaseEENKUlvE_clEvENKUlvE7_clEvEUlN3c107complexIfEESA_E_EEvS5_RKT_EUliE_EEviT1_,(.L_x_61561 - _ZN2at6native18elementwise_kernelILi128ELi4EZNS0_15gpu_kernel_implIZZZNS0_50_GLOBAL__N__2680c7bb_12_PowKernel_cu_b2145a98_318424pow_tensor_tensor_kernelERNS_18TensorIteratorBaseEENKUlvE_clEvENKUlvE7_clEvEUlN3c107complexIfEESA_E_EEvS5_RKT_EUliE_EEviT1_)
        .other          _ZN2at6native18elementwise_kernelILi128ELi4EZNS0_15gpu_kernel_implIZZZNS0_50_GLOBAL__N__2680c7bb_12_PowKernel_cu_b2145a98_318424pow_tensor_tensor_kernelERNS_18TensorIteratorBaseEENKUlvE_clEvENKUlvE7_clEvEUlN3c107complexIfEESA_E_EEvS5_RKT_EUliE_EEviT1_,@"STO_CUDA_ENTRY STV_DEFAULT"
_ZN2at6native18elementwise_kernelILi128ELi4EZNS0_15gpu_kernel_implIZZZNS0_50_GLOBAL__N__2680c7bb_12_PowKernel_cu_b2145a98_318424pow_tensor_tensor_kernelERNS_18TensorIteratorBaseEENKUlvE_clEvENKUlvE7_clEvEUlN3c107complexIfEESA_E_EEvS5_RKT_EUliE_EEviT1_:
.text._ZN2at6native18elementwise_kernelILi128ELi4EZNS0_15gpu_kernel_implIZZZNS0_50_GLOBAL__N__2680c7bb_12_PowKernel_cu_b2145a98_318424pow_tensor_tensor_kernelERNS_18TensorIteratorBaseEENKUlvE_clEvENKUlvE7_clEvEUlN3c107complexIfEESA_E_EEvS5_RKT_EUliE_EEviT1_:
        /* <DEDUP_REMOVED lines=10> */
[----:B------:R-:W-:Y:S02]  /*00a0*/  IMAD.MOV.U32 R22, RZ, RZ, RZ ;  /* 0x000000ffff167224 */ /* 0x000fe400078e00ff */
[----:B------:R-:W-:-:S09]  /*00b0*/  IMAD.MOV.U32 R16, RZ, RZ, RZ ;  /* 0x000000ffff107224 */ /* 0x000fd200078e00ff */
        /* <DEDUP_REMOVED lines=244> */
[----:B------:R-:W-:-:S04]  /*1000*/  SHF.R.U32.HI R2, RZ, c[0x0][0x294], R2 ;  /* 0x0000a500ff027a19 */ /* 0x000fc80000011602 */
[----:B------:R-:W-:-:S05]  /*1010*/  IADD3 R3, -R2, RZ, RZ ;  /* 0x000000ff02037210 */ /* 0x000fca0007ffe1ff */
[----:B------:R-:W-:-:S04]  /*1020*/  IMAD R5, R3, c[0x0][0x28c], R5 ;  /* 0x0000a30003057a24 */ /* 0x000fc800078e0205 */
[C---:B------:R-:W-:Y:S02]  /*1030*/  IMAD R16, R5.reuse, c[0x0][0x3b8], R16 ;  /* 0x0000ee0005107a24 */ /* 0x040fe400078e0210 */
[C---:B------:R-:W-:Y:S02]  /*1040*/  IMAD R0, R5.reuse, c[0x0][0x3bc], R0 ;  /* 0x0000ef0005007a24 */ /* 0x040fe400078e0200 */
[----:B------:R-:W-:Y:S02]  /*1050*/  IMAD R22, R5, c[0x0][0x3c0], R22 ;  /* 0x0000f00005167a24 */ /* 0x000fe400078e0216 */
.L_x_35676:
        /* <DEDUP_REMOVED lines=21> */
.L_x_35681:
[----:B------:R-:W2:Y:S01]  /*11b0*/  LDG.E.U8 R2, [R2.64] ;  /* 0x0000002402027981 */ /* 0x000ea2000c1e1100 */
[----:B------:R-:W-:Y:S01]  /*11c0*/  MOV R19, RZ ;  /* 0x000000ff00137202 */ /* 0x000fe20000000f00 */
[----:B--2---:R0:W1:Y:S01]  /*11d0*/  I2F.U16 R18, R2 ;  /* 0x0000000200127306 */ /* 0x0040620000101000 */
[----:B------:R-:W-:Y:S05]  /*11e0*/  BRA `(.L_x_35683) ;  /* 0x00000de000007947 */ /* 0x000fea0003800000 */
.L_x_35680:
        /* <DEDUP_REMOVED lines=10> */
.L_x_35685:
[----:B------:R-:W2:Y:S01]  /*1290*/  LDG.E R2, [R2.64] ;  /* 0x0000002402027981 */ /* 0x000ea2000c1e1900 */
[----:B------:R-:W-:Y:S01]  /*12a0*/  IMAD.MOV.U32 R19, RZ, RZ, RZ ;  /* 0x000000ffff137224 */ /* 0x000fe200078e00ff */
[----:B--2---:R0:W1:Y:S01]  /*12b0*/  I2F R18, R2 ;  /* 0x0000000200127306 */ /* 0x0040620000201400 */
[----:B------:R-:W-:Y:S05]  /*12c0*/  BRA `(.L_x_35683) ;  /* 0x00000d0000007947 */ /* 0x000fea0003800000 */
.L_x_35684:
[----:B------:R-:W2:Y:S01]  /*12d0*/  LDG.E.U16 R2, [R2.64] ;  /* 0x0000002402027981 */ /* 0x000ea2000c1e1500 */
[----:B------:R-:W-:Y:S01]  /*12e0*/  IMAD.MOV.U32 R19, RZ, RZ, RZ ;  /* 0x000000ffff137224 */ /* 0x000fe200078e00ff */
[----:B--2---:R0:W1:Y:S01]  /*12f0*/  I2F.S16 R18, R2 ;  /* 0x0000000200127306 */ /* 0x0040620000101400 */
[----:B------:R-:W-:Y:S05]  /*1300*/  BRA `(.L_x_35683) ;  /* 0x00000cc000007947 */ /* 0x000fea0003800000 */
.L_x_35679:
        /* <DEDUP_REMOVED lines=9> */
.L_x_35687:
[----:B------:R-:W2:Y:S01]  /*13a0*/  LDG.E.U16 R2, [R2.64] ;  /* 0x0000002402027981 */ /* 0x000ea2000c1e1500 */
[----:B------:R-:W-:Y:S01]  /*13b0*/  IMAD.MOV.U32 R19, RZ, RZ, RZ ;  /* 0x000000ffff137224 */ /* 0x000fe200078e00ff */
[----:B--2---:R-:W-:Y:S01]  /*13c0*/  HADD2.F32 R18, -RZ, R2.H0_H0 ;  /* 0x20000002ff127230 */ /* 0x004fe20000004100 */
[----:B------:R-:W-:Y:S05]  /*13d0*/  BRA `(.L_x_35683) ;  /* 0x00000bf000007947 */ /* 0x000fea0003800000 */
.L_x_35686:
        /* <DEDUP_REMOVED lines=8> */
.L_x_35689:
[----:B------:R-:W2:Y:S02]  /*1460*/  LDG.E R2, [R2.64] ;  /* 0x0000002402027981 */ /* 0x000ea4000c1e1900 */
[--C-:B--2---:R-:W-:Y:S02]  /*1470*/  HADD2.F32 R19, -RZ, R2.reuse.H1_H1 ;  /* 0x30000002ff137230 */ /* 0x104fe40000004100 */
[----:B------:R-:W-:Y:S01]  /*1480*/  HADD2.F32 R18, -RZ, R2.H0_H0 ;  /* 0x20000002ff127230 */ /* 0x000fe20000004100 */
[----:B------:R-:W-:Y:S05]  /*1490*/  BRA `(.L_x_35683) ;  /* 0x00000b3000007947 */ /* 0x000fea0003800000 */
.L_x_35688:
[----:B------:R-:W2:Y:S01]  /*14a0*/  LDG.E.64 R2, [R2.64] ;  /* 0x0000002402027981 */ /* 0x000ea2000c1e1b00 */
[----:B------:R-:W-:Y:S01]  /*14b0*/  IMAD.MOV.U32 R19, RZ, RZ, RZ ;  /* 0x000000ffff137224 */ /* 0x000fe200078e00ff */
[----:B--2---:R-:W0:Y:S01]  /*14c0*/  F2F.F32.F64 R18, R2 ;  /* 0x0000000200127310 */ /* 0x004e220000301000 */
[----:B------:R-:W0:-:S14]  /*14d0*/  DSETP.GEU.AND P0, PT, |R2|, c[0x2][0x0], PT ;  /* 0x008000000200762a */ /* 0x000e1c0003f0e200 */
[----:B0-----:R-:W-:Y:S01]  /*14e0*/  @!P0 FMUL R18, R18, 1.175494350822287508e-38 ;  /* 0x0080000012128820 */ /* 0x001fe20000400000 */
[----:B------:R-:W-:Y:S05]  /*14f0*/  BRA `(.L_x_35683) ;  /* 0x00000ad000007947 */ /* 0x000fea0003800000 */
.L_x_35678:
        /* <DEDUP_REMOVED lines=13> */
.L_x_35692:
        /* <DEDUP_REMOVED lines=8> */
.L_x_35691:
        /* <DEDUP_REMOVED lines=27> */
.L_x_35694:
        /* <DEDUP_REMOVED lines=14> */
.L_x_35693:
[----:B------:R-:W2:Y:S01]  /*18e0*/  LDG.E.U16 R2, [R2.64] ;  /* 0x0000002402027981 */ /* 0x000ea2000c1e1500 */
[----:B------:R-:W-:Y:S02]  /*18f0*/  MOV R19, RZ ;  /* 0x000000ff00137202 */ /* 0x000fe40000000f00 */
[----:B--2---:R-:W-:Y:S01]  /*1900*/  PRMT R18, RZ, 0x5410, R2 ;  /* 0x00005410ff127816 */ /* 0x004fe20000000002 */
[----:B------:R-:W-:Y:S05]  /*1910*/  BRA `(.L_x_35683) ;  /* 0x000006b000007947 */ /* 0x000fea0003800000 */
.L_x_35690:
        /* <DEDUP_REMOVED lines=12> */
.L_x_35697:
        /* <DEDUP_REMOVED lines=20> */
.L_x_35699:
[----:B------:R-:W-:Y:S05]  /*1b20*/  BSYNC B0 ;  /* 0x0000000000007941 */ /* 0x000fea0003800000 */
.L_x_35698:
[----:B------:R-:W-:Y:S02]  /*1b30*/  LEA R3, R0, 0x3b800000, 0x17 ;  /* 0x3b80000000037811 */ /* 0x000fe400078eb8ff */
[----:B------:R-:W-:-:S04]  /*1b40*/  SHF.L.U32 R2, R2, 0x14, RZ ;  /* 0x0000001402027819 */ /* 0x000fc800000006ff */
[----:B------:R-:W-:Y:S01]  /*1b50*/  LOP3.LUT R18, R3, R2, R18, 0xfe, !PT ;  /* 0x0000000203127212 */ /* 0x000fe200078efe12 */
[----:B------:R-:W-:Y:S05]  /*1b60*/  BRA `(.L_x_35683) ;  /* 0x0000046000007947 */ /* 0x000fea0003800000 */
.L_x_35696:
        /* <DEDUP_REMOVED lines=20> */
.L_x_35701:
[----:B------:R-:W-:Y:S05]  /*1cb0*/  BSYNC B0 ;  /* 0x0000000000007941 */ /* 0x000fea0003800000 */
.L_x_35700:
[----:B------:R-:W-:Y:S01]  /*1cc0*/  IMAD.SHL.U32 R2, R2, 0x200000, RZ ;  /* 0x0020000002027824 */ /* 0x000fe200078e00ff */
[----:B------:R-:W-:-:S04]  /*1cd0*/  LEA R3, R0, 0x37800000, 0x17 ;  /* 0x3780000000037811 */ /* 0x000fc800078eb8ff */
[----:B------:R-:W-:Y:S01]  /*1ce0*/  LOP3.LUT R18, R3, R2, R18, 0xfe, !PT ;  /* 0x0000000203127212 */ /* 0x000fe200078efe12 */
[----:B------:R-:W-:Y:S05]  /*1cf0*/  BRA `(.L_x_35683) ;  /* 0x000002d000007947 */ /* 0x000fea0003800000 */
.L_x_35695:
        /* <DEDUP_REMOVED lines=14> */
.L_x_35705:
[----:B------:R-:W-:Y:S05]  /*1de0*/  BSYNC B0 ;  /* 0x0000000000007941 */ /* 0x000fea0003800000 */
.L_x_35704:
[----:B------:R-:W-:Y:S01]  /*1df0*/  IMAD.MOV.U32 R19, RZ, RZ, RZ ;  /* 0x000000ffff137224 */ /* 0x000fe200078e00ff */
[----:B------:R-:W-:Y:S05]  /*1e00*/  BRA `(.L_x_35683) ;  /* 0x000001c000007947 */ /* 0x000fea0003800000 */
.L_x_35682:
[----:B------:R-:W-:Y:S01]  /*1e10*/  MOV R0, 0x0 ;  /* 0x0000000000007802 */ /* 0x000fe20000000f00 */
[----:B------:R-:W-:Y:S01]  /*1e20*/  HFMA2.MMA R8, -RZ, RZ, 0, 4.64916229248046875e-06 ;  /* 0x0000004eff087435 */ /* 0x000fe200000001ff */
[----:B------:R-:W-:Y:S01]  /*1e30*/  MOV R4, c[0x4][0x198] ;  /* 0x0100660000047a02 */ /* 0x000fe20000000f00 */
[----:B------:R-:W-:Y:S01]  /*1e40*/  IMAD.MOV.U32 R5, RZ, RZ, c[0x4][0x19c] ;  /* 0x01006700ff057624 */ /* 0x000fe200078e00ff */
[----:B------:R0:W1:Y:S01]  /*1e50*/  LDC.64 R2, c[0x4][R0] ;  /* 0x0100000000027b82 */ /* 0x0000620000000a00 */
[----:B------:R-:W-:Y:S01]  /*1e60*/  IMAD.MOV.U32 R6, RZ, RZ, c[0x4][0x1a0] ;  /* 0x01006800ff067624 */ /* 0x000fe200078e00ff */
[----:B------:R-:W-:Y:S01]  /*1e70*/  MOV R13, RZ ;  /* 0x000000ff000d7202 */ /* 0x000fe20000000f00 */
[----:B------:R-:W-:-:S02]  /*1e80*/  IMAD.MOV.U32 R7, RZ, RZ, c[0x4][0x1a4] ;  /* 0x01006900ff077624 */ /* 0x000fc400078e00ff */
[----:B------:R-:W-:Y:S02]  /*1e90*/  IMAD.MOV.U32 R10, RZ, RZ, c[0x4][0x88] ;  /* 0x01002200ff0a7624 */ /* 0x000fe400078e00ff */
[----:B------:R-:W-:Y:S02]  /*1ea0*/  IMAD.MOV.U32 R11, RZ, RZ, c[0x4][0x8c] ;  /* 0x01002300ff0b7624 */ /* 0x000fe400078e00ff */
[----:B------:R-:W-:Y:S02]  /*1eb0*/  IMAD.MOV.U32 R12, RZ, RZ, 0x1 ;  /* 0x00000001ff0c7424 */ /* 0x000fe400078e00ff */
[----:B0-----:R-:W-:Y:S01]  /*1ec0*/  LEPC R14 ;  /* 0x00000000000e734e */ /* 0x001fe20000000000 */
[----:B------:R-:W-:Y:S02]  /*1ed0*/  MOV R9, 0x1f40 ;  /* 0x00001f4000097802 */ /* 0x000fe40000000f00 */
[----:B------:R-:W-:Y:S02]  /*1ee0*/  MOV R20, 0x1ec0 ;  /* 0x00001ec000147802 */ /* 0x000fe40000000f00 */
[----:B------:R-:W-:Y:S02]  /*1ef0*/  MOV R21, 0x0 ;  /* 0x0000000000157802 */ /* 0x000fe40000000f00 */
[----:B------:R-:W-:-:S02]  /*1f00*/  MOV R0, 0x0 ;  /* 0x0000000000007802 */ /* 0x000fc40000000f00 */
[----:B------:R-:W-:-:S04]  /*1f10*/  IADD3 R20, P0, P1, -R20, R9, R14 ;  /* 0x0000000914147210 */ /* 0x000fc8000791e10e */
[----:B------:R-:W-:-:S04]  /*1f20*/  IADD3.X R21, ~R0, R21, R15, P0, P1 ;  /* 0x0000001500157210 */ /* 0x000fc800007e250f */
[----:B-1----:R-:W-:Y:S05]  /*1f30*/  CALL.ABS.NOINC R2 ;  /* 0x0000000002007343 */ /* 0x002fea0003c00000 */
[----:B------:R-:W-:Y:S01]  /*1f40*/  CS2R R18, SRZ ;  /* 0x0000000000127805 */ /* 0x000fe2000001ff00 */
[----:B------:R-:W-:Y:S05]  /*1f50*/  BRA `(.L_x_35683) ;  /* 0x0000007000007947 */ /* 0x000fea0003800000 */
.L_x_35703:
[----:B------:R-:W2:Y:S01]  /*1f60*/  LDG.E.64 R2, [R2.64] ;  /* 0x0000002402027981 */ /* 0x000ea2000c1e1b00 */
[----:B------:R-:W-:Y:S01]  /*1f70*/  IMAD.MOV.U32 R19, RZ, RZ, RZ ;  /* 0x000000ffff137224 */ /* 0x000fe200078e00ff */
[----:B--2---:R0:W1:Y:S01]  /*1f80*/  I2F.U64 R18, R2 ;  /* 0x0000000200127312 */ /* 0x0040620000301000 */
[----:B------:R-:W-:Y:S05]  /*1f90*/  BRA `(.L_x_35683) ;  /* 0x0000003000007947 */ /* 0x000fea0003800000 */
.L_x_35702:
[----:B------:R-:W2:Y:S01]  /*1fa0*/  LDG.E R2, [R2.64] ;  /* 0x0000002402027981 */ /* 0x000ea2000c1e1900 */
[----:B------:R-:W-:Y:S01]  /*1fb0*/  IMAD.MOV.U32 R19, RZ, RZ, RZ ;  /* 0x000000ffff137224 */ /* 0x000fe200078e00ff */
[----:B--2---:R0:W1:Y:S06]  /*1fc0*/  I2F.U32 R18, R2 ;  /* 0x0000000200127306 */ /* 0x00406c0000201000 */
.L_x_35683:
[----:B------:R-:W-:Y:S05]  /*1fd0*/  BSYNC B7 ;  /* 0x0000000000077941 */ /* 0x000fea0003800000 */
.L_x_35677:
[----:B0-----:R-:W0:Y:S01]  /*1fe0*/  LDC.U8 R2, c[0x0][0x3ea] ;  /* 0x0000fa80ff027b82 */ /* 0x001e220000000000 */
[----:B------:R-:W-:Y:S01]  /*1ff0*/  IADD3 R4, P1, R22, c[0x0][0x3d8], RZ ;  /* 0x0000f60016047a10 */ /* 0x000fe20007f3e0ff */
[----:B------:R-:W-:Y:S04]  /*2000*/  BSSY B7, `(.L_x_35706) ;  /* 0x00000f3000077945 */ /* 0x000fe80003800000 */
        /* <DEDUP_REMOVED lines=16> */
.L_x_35710:
[----:B------:R-:W2:Y:S01]  /*2110*/  LDG.E.U8 R2, [R4.64] ;  /* 0x0000002404027981 */ /* 0x000ea2000c1e1100 */
[----:B------:R-:W-:Y:S01]  /*2120*/  IMAD.MOV.U32 R3, RZ, RZ, RZ ;  /* 0x000000ffff037224 */ /* 0x000fe200078e00ff */
[----:B--2---:R-:W0:Y:S01]  /*2130*/  I2F.U16 R2, R2 ;  /* 0x0000000200027306 */ /* 0x004e220000101000 */
[----:B------:R-:W-:Y:S05]  /*2140*/  BRA `(.L_x_35712) ;  /* 0x00000de000007947 */ /* 0x000fea0003800000 */
.L_x_35709:
        /* <DEDUP_REMOVED lines=10> */
.L_x_35714:
[----:B------:R-:W2:Y:S01]  /*21f0*/  LDG.E R2, [R4.64] ;  /* 0x0000002404027981 */ /* 0x000ea2000c1e1900 */
[----:B------:R-:W-:Y:S01]  /*2200*/  IMAD.MOV.U32 R3, RZ, RZ, RZ ;  /* 0x000000ffff037224 */ /* 0x000fe200078e00ff */
[----:B--2---:R-:W0:Y:S01]  /*2210*/  I2F R2, R2 ;  /* 0x0000000200027306 */ /* 0x004e220000201400 */
[----:B------:R-:W-:Y:S05]  /*2220*/  BRA `(.L_x_35712) ;  /* 0x00000d0000007947 */ /* 0x000fea0003800000 */
.L_x_35713:
[----:B------:R-:W2:Y:S01]  /*2230*/  LDG.E.U16 R2, [R4.64] ;  /* 0x0000002404027981 */ /* 0x000ea2000c1e1500 */
[----:B------:R-:W-:Y:S01]  /*2240*/  MOV R3, RZ ;  /* 0x000000ff00037202 */ /* 0x000fe20000000f00 */
[----:B--2---:R-:W0:Y:S01]  /*2250*/  I2F.S16 R2, R2 ;  /* 0x0000000200027306 */ /* 0x004e220000101400 */
[----:B------:R-:W-:Y:S05]  /*2260*/  BRA `(.L_x_35712) ;  /* 0x00000cc000007947 */ /* 0x000fea0003800000 */
.L_x_35708:
        /* <DEDUP_REMOVED lines=9> */
.L_x_35716:
[----:B------:R-:W2:Y:S01]  /*2300*/  LDG.E.U16 R2, [R4.64] ;  /* 0x0000002404027981 */ /* 0x000ea2000c1e1500 */
[----:B------:R-:W-:Y:S01]  /*2310*/  IMAD.MOV.U32 R3, RZ, RZ, RZ ;  /* 0x000000ffff037224 */ /* 0x000fe200078e00ff */
[----:B--2---:R-:W-:Y:S01]  /*2320*/  HADD2.F32 R2, -RZ, R2.H0_H0 ;  /* 0x20000002ff027230 */ /* 0x004fe20000004100 */
[----:B------:R-:W-:Y:S05]  /*2330*/  BRA `(.L_x_35712) ;  /* 0x00000bf000007947 */ /* 0x000fea0003800000 */
.L_x_35715:
        /* <DEDUP_REMOVED lines=8> */
.L_x_35718:
[----:B------:R-:W2:Y:S02]  /*23c0*/  LDG.E R2, [R4.64] ;  /* 0x0000002404027981 */ /* 0x000ea4000c1e1900 */
[--C-:B--2---:R-:W-:Y:S02]  /*23d0*/  HADD2.F32 R3, -RZ, R2.reuse.H1_H1 ;  /* 0x30000002ff037230 */ /* 0x104fe40000004100 */
[----:B------:R-:W-:Y:S01]  /*23e0*/  HADD2.F32 R2, -RZ, R2.H0_H0 ;  /* 0x20000002ff027230 */ /* 0x000fe20000004100 */
[----:B------:R-:W-:Y:S05]  /*23f0*/  BRA `(.L_x_35712) ;  /* 0x00000b3000007947 */ /* 0x000fea0003800000 */
.L_x_35717:
[----:B------:R-:W2:Y:S01]  /*2400*/  LDG.E.64 R4, [R4.64] ;  /* 0x0000002404047981 */ /* 0x000ea2000c1e1b00 */
[----:B------:R-:W-:Y:S01]  /*2410*/  IMAD.MOV.U32 R3, RZ, RZ, RZ ;  /* 0x000000ffff037224 */ /* 0x000fe200078e00ff */
[----:B--2---:R-:W0:Y:S01]  /*2420*/  F2F.F32.F64 R2, R4 ;  /* 0x0000000400027310 */ /* 0x004e220000301000 */
[----:B------:R-:W0:-:S14]  /*2430*/  DSETP.GEU.AND P0, PT, |R4|, c[0x2][0x0], PT ;  /* 0x008000000400762a */ /* 0x000e1c0003f0e200 */
[----:B0-----:R-:W-:Y:S01]  /*2440*/  @!P0 FMUL R2, R2, 1.175494350822287508e-38 ;  /* 0x0080000002028820 */ /* 0x001fe20000400000 */
[----:B------:R-:W-:Y:S05]  /*2450*/  BRA `(.L_x_35712) ;  /* 0x00000ad000007947 */ /* 0x000fea0003800000 */
.L_x_35707:
        /* <DEDUP_REMOVED lines=13> */
.L_x_35721:
        /* <DEDUP_REMOVED lines=8> */
.L_x_35720:
        /* <DEDUP_REMOVED lines=27> */
.L_x_35723:
[----:B------:R-:W2:Y:S01]  /*2760*/  LDG.E.U8 R4, [R4.64] ;  /* 0x0000002404047981 */ /* 0x000ea2000c1e1100 */
[----:B------:R-:W-:Y:S02]  /*2770*/  MOV R3, RZ ;  /* 0x000000ff00037202 */ /* 0x000fe40000000f00 */
[C---:B--2---:R-:W-:Y:S01]  /*2780*/  SHF.L.U32 R0, R4.reuse, 0x19, RZ ;  /* 0x0000001904007819 */ /* 0x044fe200000006ff */
        /* <DEDUP_REMOVED lines=11> */
.L_x_35722:
[----:B------:R-:W2:Y:S01]  /*2840*/  LDG.E.U16 R2, [R4.64] ;  /* 0x0000002404027981 */ /* 0x000ea2000c1e1500 */
[----:B------:R-:W-:Y:S01]  /*2850*/  IMAD.MOV.U32 R3, RZ, RZ, RZ ;  /* 0x000000ffff037224 */ /* 0x000fe200078e00ff */
[----:B--2---:R-:W-:Y:S01]  /*2860*/  PRMT R2, RZ, 0x5410, R2 ;  /* 0x00005410ff027816 */ /* 0x004fe20000000002 */
[----:B------:R-:W-:Y:S05]  /*2870*/  BRA `(.L_x_35712) ;  /* 0x000006b000007947 */ /* 0x000fea0003800000 */
.L_x_35719:
        /* <DEDUP_REMOVED lines=12> */
.L_x_35726:
        /* <DEDUP_REMOVED lines=20> */
.L_x_35728:
[----:B------:R-:W-:Y:S05]  /*2a80*/  BSYNC B0 ;  /* 0x0000000000007941 */ /* 0x000fea0003800000 */
.L_x_35727:
[----:B------:R-:W-:Y:S01]  /*2a90*/  IMAD.SHL.U32 R2, R2, 0x100000, RZ ;  /* 0x0010000002027824 */ /* 0x000fe200078e00ff */
[----:B------:R-:W-:-:S04]  /*2aa0*/  LEA R5, R0, 0x3b800000, 0x17 ;  /* 0x3b80000000057811 */ /* 0x000fc800078eb8ff */
[----:B------:R-:W-:Y:S01]  /*2ab0*/  LOP3.LUT R2, R5, R2, R6, 0xfe, !PT ;  /* 0x0000000205027212 */ /* 0x000fe200078efe06 */
[----:B------:R-:W-:Y:S05]  /*2ac0*/  BRA `(.L_x_35712) ;  /* 0x0000046000007947 */ /* 0x000fea0003800000 */
.L_x_35725:
        /* <DEDUP_REMOVED lines=20> */
.L_x_35730:
[----:B------:R-:W-:Y:S05]  /*2c10*/  BSYNC B0 ;  /* 0x0000000000007941 */ /* 0x000fea0003800000 */
.L_x_35729:
[----:B------:R-:W-:Y:S02]  /*2c20*/  LEA R5, R0, 0x37800000, 0x17 ;  /* 0x3780000000057811 */ /* 0x000fe400078eb8ff */
[----:B------:R-:W-:-:S04]  /*2c30*/  SHF.L.U32 R2, R2, 0x15, RZ ;  /* 0x0000001502027819 */ /* 0x000fc800000006ff */
[----:B------:R-:W-:Y:S01]  /*2c40*/  LOP3.LUT R2, R5, R2, R6, 0xfe, !PT ;  /* 0x0000000205027212 */ /* 0x000fe200078efe06 */
[----:B------:R-:W-:Y:S05]  /*2c50*/  BRA `(.L_x_35712) ;  /* 0x000002d000007947 */ /* 0x000fea0003800000 */
.L_x_35724:
        /* <DEDUP_REMOVED lines=14> */
.L_x_35734:
[----:B------:R-:W-:Y:S05]  /*2d40*/  BSYNC B0 ;  /* 0x0000000000007941 */ /* 0x000fea0003800000 */
.L_x_35733:
[----:B------:R-:W-:Y:S01]  /*2d50*/  HFMA2.MMA R3, -RZ, RZ, 0, 0 ;  /* 0x00000000ff037435 */ /* 0x000fe200000001ff */
[----:B------:R-:W-:Y:S05]  /*2d60*/  BRA `(.L_x_35712) ;  /* 0x000001c000007947 */ /* 0x000fea0003800000 */
.L_x_35711:
[----:B------:R-:W-:Y:S01]  /*2d70*/  MOV R0, 0x0 ;  /* 0x0000000000007802 */ /* 0x000fe20000000f00 */
[----:B------:R-:W-:Y:S01]  /*2d80*/  HFMA2.MMA R12, -RZ, RZ, 0, 5.9604644775390625e-08 ;  /* 0x00000001ff0c7435 */ /* 0x000fe200000001ff */
[----:B------:R-:W-:Y:S01]  /*2d90*/  IMAD.MOV.U32 R4, RZ, RZ, c[0x4][0x198] ;  /* 0x01006600ff047624 */ /* 0x000fe200078e00ff */
[----:B------:R-:W-:Y:S01]  /*2da0*/  MOV R7, c[0x4][0x1a4] ;  /* 0x0100690000077a02 */ /* 0x000fe20000000f00 */
[----:B------:R0:W2:Y:S01]  /*2db0*/  LDC.64 R2, c[0x4][R0] ;  /* 0x0100000000027b82 */ /* 0x0000a20000000a00 */
[----:B------:R-:W-:Y:S02]  /*2dc0*/  IMAD.MOV.U32 R5, RZ, RZ, c[0x4][0x19c] ;  /* 0x01006700ff057624 */ /* 0x000fe400078e00ff */
[----:B------:R-:W-:-:S02]  /*2dd0*/  IMAD.MOV.U32 R6, RZ, RZ, c[0x4][0x1a0] ;  /* 0x01006800ff067624 */ /* 0x000fc400078e00ff */
[----:B------:R-:W-:Y:S02]  /*2de0*/  IMAD.MOV.U32 R8, RZ, RZ, 0x4e ;  /* 0x0000004eff087424 */ /* 0x000fe400078e00ff */
[----:B------:R-:W-:Y:S02]  /*2df0*/  IMAD.MOV.U32 R10, RZ, RZ, c[0x4][0x88] ;  /* 0x01002200ff0a7624 */ /* 0x000fe400078e00ff */
[----:B------:R-:W-:Y:S02]  /*2e00*/  IMAD.MOV.U32 R11, RZ, RZ, c[0x4][0x8c] ;  /* 0x01002300ff0b7624 */ /* 0x000fe400078e00ff */
        /* <DEDUP_REMOVED lines=10> */
[----:B------:R-:W-:Y:S05]  /*2eb0*/  BRA `(.L_x_35712) ;  /* 0x0000007000007947 */ /* 0x000fea0003800000 */
.L_x_35732:
[----:B------:R-:W2:Y:S01]  /*2ec0*/  LDG.E.64 R4, [R4.64] ;  /* 0x0000002404047981 */ /* 0x000ea2000c1e1b00 */
[----:B------:R-:W-:Y:S01]  /*2ed0*/  IMAD.MOV.U32 R3, RZ, RZ, RZ ;  /* 0x000000ffff037224 */ /* 0x000fe200078e00ff */
[----:B--2---:R0:W2:Y:S01]  /*2ee0*/  I2F.U64 R2, R4 ;  /* 0x0000000400027312 */ /* 0x0040a20000301000 */
[----:B------:R-:W-:Y:S05]  /*2ef0*/  BRA `(.L_x_35712) ;  /* 0x0000003000007947 */ /* 0x000fea0003800000 */
.L_x_35731:
[----:B------:R-:W2:Y:S01]  /*2f00*/  LDG.E R2, [R4.64] ;  /* 0x0000002404027981 */ /* 0x000ea2000c1e1900 */
[----:B------:R-:W-:Y:S01]  /*2f10*/  IMAD.MOV.U32 R3, RZ, RZ, RZ ;  /* 0x000000ffff037224 */ /* 0x000fe200078e00ff */
[----:B--2---:R-:W0:Y:S06]  /*2f20*/  I2F.U32 R2, R2 ;  /* 0x0000000200027306 */ /* 0x004e2c0000201000 */
.L_x_35712:
[----:B------:R-:W-:Y:S05]  /*2f30*/  BSYNC B7 ;  /* 0x0000000000077941 */ /* 0x000fea0003800000 */
.L_x_35706:
[C---:B-1---5:R-:W-:Y:S01]  /*2f40*/  FSETP.NAN.FTZ.AND P0, PT, R18.reuse, R19, PT ;  /* 0x000000131200720b */ /* 0x062fe20003f18000 */
        /* <DEDUP_REMOVED lines=22> */
[----:B0-----:R-:W-:Y:S01]  /*30b0*/  FADD.FTZ R5, R13, 1 ;  /* 0x3f8000000d057421 */ /* 0x001fe20000010000 */
        /* <DEDUP_REMOVED lines=37> */
.L_x_35742:
[----:B------:R-:W-:Y:S05]  /*3310*/  BSYNC B1 ;  /* 0x0000000000017941 */ /* 0x000fea0003800000 */
.L_x_35741:
[----:B------:R-:W-:Y:S01]  /*3320*/  BSSY B3, `(.L_x_35743) ;  /* 0x0000007000037945 */ /* 0x000fe20003800000 */
[----:B------:R-:W-:Y:S01]  /*3330*/  FFMA R6, R7, R0, R4 ;  /* 0x0000000007067223 */ /* 0x000fe20000000004 */
[----:B------:R-:W-:Y:S05]  /*3340*/  @!P0 BRA `(.L_x_35744) ;  /* 0x0000004000008947 */ /* 0x000fea0003800000 */
[----:B------:R-:W-:Y:S01]  /*3350*/  MOV R8, R12 ;  /* 0x0000000c00087202 */ /* 0x000fe20000000f00 */
[----:B------:R-:W-:Y:S01]  /*3360*/  IMAD.MOV.U32 R7, RZ, RZ, R13 ;  /* 0x000000ffff077224 */ /* 0x000fe200078e000d */
[----:B------:R-:W-:Y:S02]  /*3370*/  MOV R0, 0x3390 ;  /* 0x0000339000007802 */ /* 0x000fe40000000f00 */
[----:B--2---:R-:W-:Y:S05]  /*3380*/  CALL.REL.NOINC `($__internal_66_$__cuda_sm3x_div_rn_ftz_f32_slowpath) ;  /* 0x000172c000007944 */ /* 0x004fea0003c00000 */
.L_x_35744:
[----:B------:R-:W-:Y:S05]  /*3390*/  BSYNC B3 ;  /* 0x0000000000037941 */ /* 0x000fea0003800000 */
.L_x_35743:
        /* <DEDUP_REMOVED lines=18> */
.L_x_35746:
[----:B------:R-:W-:Y:S01]  /*34c0*/  ISETP.GE.AND P0, PT, R18, RZ, PT ;  /* 0x000000ff1200720c */ /* 0x000fe20003f06270 */
[----:B------:R-:W-:-:S12]  /*34d0*/  HFMA2.MMA R0, -RZ, RZ, 1.9599609375, 20144 ;  /* 0x3fd774ebff007435 */ /* 0x000fd800000001ff */
[----:B------:R-:W-:-:S04]  /*34e0*/  @P0 FFMA.FTZ R5, R0, 0.93318945169448852539, -R5 ;  /* 0x3f6ee58100050823 */ /* 0x000fc80000010805 */
[----:B------:R-:W-:Y:S02]  /*34f0*/  @!P0 FFMA.FTZ R5, R0, 0.93318945169448852539, R5 ;  /* 0x3f6ee58100058823 */ /* 0x000fe40000010005 */
.L_x_35747:
[----:B------:R-:W-:Y:S05]  /*3500*/  BSYNC B1 ;  /* 0x0000000000017941 */ /* 0x000fea0003800000 */
.L_x_35745:
        /* <DEDUP_REMOVED lines=12> */
.L_x_35740:
[----:B------:R-:W-:-:S04]  /*35d0*/  FMUL.FTZ R0, R12, R12 ;  /* 0x0000000c0c007220 */ /* 0x000fc80000410000 */
[----:B------:R-:W-:-:S05]  /*35e0*/  FFMA.FTZ R15, R13, R13, R0 ;  /* 0x0000000d0d0f7223 */ /* 0x000fca0000010000 */
[----:B------:R-:W-:-:S13]  /*35f0*/  FSETP.GTU.FTZ.AND P0, PT, R15, 0.69999998807907104492, PT ;  /* 0x3f3333330f00780b */ /* 0x000fda0003f1c000 */
[----:B------:R-:W-:Y:S05]  /*3600*/  @P0 BRA `(.L_x_35749) ;  /* 0x0000032000000947 */ /* 0x000fea0003800000 */
[----:B------:R-:W1:Y:S01]  /*3610*/  MUFU.RCP R0, R13 ;  /* 0x0000000d00007308 */ /* 0x000e620000001000 */
[----:B------:R-:W-:Y:S07]  /*3620*/  BSSY B3, `(.L_x_35750) ;  /* 0x000000c000037945 */ /* 0x000fee0003800000 */
[----:B------:R-:W3:Y:S01]  /*3630*/  FCHK P0, R12, R13 ;  /* 0x0000000d0c007302 */ /* 0x000ee20000000000 */
[----:B01----:R-:W-:-:S04]  /*3640*/  FFMA R5, -R13, R0, 1 ;  /* 0x3f8000000d057423 */ /* 0x003fc80000000100 */
[----:B------:R-:W-:-:S04]  /*3650*/  FFMA R5, R0, R5, R0 ;  /* 0x0000000500057223 */ /* 0x000fc80000000000 */
[----:B------:R-:W-:-:S04]  /*3660*/  FFMA R6, R12, R5, RZ ;  /* 0x000000050c067223 */ /* 0x000fc800000000ff */
[----:B------:R-:W-:-:S04]  /*3670*/  FFMA R0, -R13, R6, R12 ;  /* 0x000000060d007223 */ /* 0x000fc8000000010c */
[----:B------:R-:W-:Y:S01]  /*3680*/  FFMA R6, R5, R0, R6 ;  /* 0x0000000005067223 */ /* 0x000fe20000000006 */
[----:B---3--:R-:W-:Y:S05]  /*3690*/  @!P0 BRA `(.L_x_35751) ;  /* 0x0000004000008947 */ /* 0x008fea0003800000 */
[----:B------:R-:W-:Y:S01]  /*36a0*/  IMAD.MOV.U32 R8, RZ, RZ, R12 ;  /* 0x000000ffff087224 */ /* 0x000fe200078e000c */
[----:B------:R-:W-:Y:S01]  /*36b0*/  MOV R0, 0x36e0 ;  /* 0x000036e000007802 */ /* 0x000fe20000000f00 */
[----:B------:R-:W-:Y:S02]  /*36c0*/  IMAD.MOV.U32 R7, RZ, RZ, R13 ;  /* 0x000000ffff077224 */ /* 0x000fe400078e000d */
[----:B--2---:R-:W-:Y:S05]  /*36d0*/  CALL.REL.NOINC `($__internal_66_$__cuda_sm3x_div_rn_ftz_f32_slowpath) ;  /* 0x00016f7000007944 */ /* 0x004fea0003c00000 */
.L_x_35751:
[----:B------:R-:W-:Y:S05]  /*36e0*/  BSYNC B3 ;  /* 0x0000000000037941 */ /* 0x000fea0003800000 */
.L_x_35750:
        /* <DEDUP_REMOVED lines=18> */
.L_x_35753:
[----:B------:R-:W-:Y:S01]  /*3810*/  ISETP.GE.AND P0, PT, R18, RZ, PT ;  /* 0x000000ff1200720c */ /* 0x000fe20003f06270 */
[----:B------:R-:W-:-:S12]  /*3820*/  IMAD.MOV.U32 R0, RZ, RZ, 0x3fd774eb ;  /* 0x3fd774ebff007424 */ /* 0x000fd800078e00ff */
[----:B------:R-:W-:-:S04]  /*3830*/  @P0 FFMA.FTZ R5, R0, 0.93318945169448852539, -R5 ;  /* 0x3f6ee58100050823 */ /* 0x000fc80000010805 */
[----:B------:R-:W-:Y:S02]  /*3840*/  @!P0 FFMA.FTZ R5, R0, 0.93318945169448852539, R5 ;  /* 0x3f6ee58100058823 */ /* 0x000fe40000010005 */
.L_x_35754:
[----:B------:R-:W-:Y:S05]  /*3850*/  BSYNC B1 ;  /* 0x0000000000017941 */ /* 0x000fea0003800000 */
.L_x_35752:
        /* <DEDUP_REMOVED lines=13> */
.L_x_35749:
[----:B------:R-:W-:Y:S01]  /*3930*/  LOP3.LUT R0, R13, 0xffff0000, RZ, 0xc0, !PT ;  /* 0xffff00000d007812 */ /* 0x000fe200078ec0ff */
[----:B------:R-:W-:Y:S01]  /*3940*/  BSSY B1, `(.L_x_35755) ;  /* 0x0000040000017945 */ /* 0x000fe20003800000 */
[----:B------:R-:W-:-:S03]  /*3950*/  LOP3.LUT R7, R12, 0xffff0000, RZ, 0xc0, !PT ;  /* 0xffff00000c077812 */ /* 0x000fc600078ec0ff */
[--C-:B0-----:R-:W-:Y:S02]  /*3960*/  FADD.FTZ R4, R13, -R0.reuse ;  /* 0x800000000d047221 */ /* 0x101fe40000010000 */
        /* <DEDUP_REMOVED lines=21> */
.L_x_35756:
        /* <DEDUP_REMOVED lines=41> */
.L_x_35755:
        /* <DEDUP_REMOVED lines=51> */
.L_x_35758:
[----:B------:R-:W-:Y:S05]  /*4080*/  BSYNC B1 ;  /* 0x0000000000017941 */ /* 0x000fea0003800000 */
.L_x_35757:
[----:B------:R-:W-:Y:S01]  /*4090*/  BSSY B3, `(.L_x_35759) ;  /* 0x0000006000037945 */ /* 0x000fe20003800000 */
[----:B------:R-:W-:Y:S01]  /*40a0*/  FFMA R6, R7, R11, R4 ;  /* 0x0000000b07067223 */ /* 0x000fe20000000004 */
[----:B------:R-:W-:Y:S05]  /*40b0*/  @!P0 BRA `(.L_x_35760) ;  /* 0x0000003000008947 */ /* 0x000fea0003800000 */
[----:B------:R-:W-:Y:S01]  /*40c0*/  IMAD.MOV.U32 R7, RZ, RZ, R13 ;  /* 0x000000ffff077224 */ /* 0x000fe200078e000d */
[----:B------:R-:W-:Y:S02]  /*40d0*/  MOV R0, 0x40f0 ;  /* 0x000040f000007802 */ /* 0x000fe40000000f00 */
[----:B--2---:R-:W-:Y:S05]  /*40e0*/  CALL.REL.NOINC `($__internal_66_$__cuda_sm3x_div_rn_ftz_f32_slowpath) ;  /* 0x0001656000007944 */ /* 0x004fea0003c00000 */
.L_x_35760:
[----:B------:R-:W-:Y:S05]  /*40f0*/  BSYNC B3 ;  /* 0x0000000000037941 */ /* 0x000fea0003800000 */
.L_x_35759:
        /* <DEDUP_REMOVED lines=18> */
.L_x_35762:
[----:B------:R-:W-:Y:S01]  /*4220*/  ISETP.GE.AND P0, PT, R18, RZ, PT ;  /* 0x000000ff1200720c */ /* 0x000fe20003f06270 */
[----:B------:R-:W-:-:S12]  /*4230*/  HFMA2.MMA R0, -RZ, RZ, 1.9599609375, 20144 ;  /* 0x3fd774ebff007435 */ /* 0x000fd800000001ff */
[----:B------:R-:W-:-:S04]  /*4240*/  @P0 FFMA.FTZ R5, R0, 0.93318945169448852539, -R5 ;  /* 0x3f6ee58100050823 */ /* 0x000fc80000010805 */
[----:B------:R-:W-:Y:S02]  /*4250*/  @!P0 FFMA.FTZ R5, R0, 0.93318945169448852539, R5 ;  /* 0x3f6ee58100058823 */ /* 0x000fe40000010005 */
.L_x_35763:
[----:B------:R-:W-:Y:S05]  /*4260*/  BSYNC B1 ;  /* 0x0000000000017941 */ /* 0x000fea0003800000 */
.L_x_35761:
        /* <DEDUP_REMOVED lines=12> */
.L_x_35739:
        /* <DEDUP_REMOVED lines=13> */
.L_x_35765:
[----:B------:R-:W-:Y:S05]  /*4400*/  BSYNC B3 ;  /* 0x0000000000037941 */ /* 0x000fea0003800000 */
.L_x_35764:
        /* <DEDUP_REMOVED lines=18> */
.L_x_35767:
[----:B------:R-:W-:Y:S01]  /*4530*/  ISETP.GE.AND P0, PT, R18, RZ, PT ;  /* 0x000000ff1200720c */ /* 0x000fe20003f06270 */
[----:B------:R-:W-:-:S12]  /*4540*/  IMAD.MOV.U32 R0, RZ, RZ, 0x3fd774eb ;  /* 0x3fd774ebff007424 */ /* 0x000fd800078e00ff */
[----:B------:R-:W-:-:S04]  /*4550*/  @P0 FFMA.FTZ R5, R0, 0.93318945169448852539, -R5 ;  /* 0x3f6ee58100050823 */ /* 0x000fc80000010805 */
[----:B------:R-:W-:Y:S02]  /*4560*/  @!P0 FFMA.FTZ R5, R0, 0.93318945169448852539, R5 ;  /* 0x3f6ee58100058823 */ /* 0x000fe40000010005 */
.L_x_35768:
[----:B------:R-:W-:Y:S05]  /*4570*/  BSYNC B1 ;  /* 0x0000000000017941 */ /* 0x000fea0003800000 */
.L_x_35766:
        /* <DEDUP_REMOVED lines=27> */
.L_x_35738:
        /* <DEDUP_REMOVED lines=11> */
[----:B0-----:R-:W-:Y:S01]  /*47e0*/  IADD3 R5, -R0, 0x40800000, RZ ;  /* 0x4080000000057810 */ /* 0x001fe20007ffe1ff */
        /* <DEDUP_REMOVED lines=27> */
.L_x_35771:
[----:B------:R-:W-:Y:S05]  /*49a0*/  BSYNC B1 ;  /* 0x0000000000017941 */ /* 0x000fea0003800000 */
.L_x_35770:
[----:B------:R-:W-:Y:S01]  /*49b0*/  BSSY B3, `(.L_x_35772) ;  /* 0x0000007000037945 */ /* 0x000fe20003800000 */
[----:B------:R-:W-:Y:S01]  /*49c0*/  FFMA R6, R7, R6, R4 ;  /* 0x0000000607067223 */ /* 0x000fe20000000004 */
[----:B------:R-:W-:Y:S05]  /*49d0*/  @!P0 BRA `(.L_x_35773) ;  /* 0x0000004000008947 */ /* 0x000fea0003800000 */
[----:B------:R-:W-:Y:S01]  /*49e0*/  IMAD.MOV.U32 R8, RZ, RZ, R12 ;  /* 0x000000ffff087224 */ /* 0x000fe200078e000c */
[----:B------:R-:W-:Y:S01]  /*49f0*/  MOV R0, 0x4a20 ;  /* 0x00004a2000007802 */ /* 0x000fe20000000f00 */
[----:B------:R-:W-:Y:S02]  /*4a00*/  IMAD.MOV.U32 R7, RZ, RZ, 0x3f800000 ;  /* 0x3f800000ff077424 */ /* 0x000fe400078e00ff */
[----:B--2---:R-:W-:Y:S05]  /*4a10*/  CALL.REL.NOINC `($__internal_66_$__cuda_sm3x_div_rn_ftz_f32_slowpath) ;  /* 0x00015c3000007944 */ /* 0x004fea0003c00000 */
.L_x_35773:
[----:B------:R-:W-:Y:S05]  /*4a20*/  BSYNC B3 ;  /* 0x0000000000037941 */ /* 0x000fea0003800000 */
.L_x_35772:
        /* <DEDUP_REMOVED lines=18> */
.L_x_35775:
[----:B------:R-:W-:Y:S01]  /*4b50*/  ISETP.GE.AND P0, PT, R18, RZ, PT ;  /* 0x000000ff1200720c */ /* 0x000fe20003f06270 */
[----:B------:R-:W-:-:S12]  /*4b60*/  IMAD.MOV.U32 R0, RZ, RZ, 0x3fd774eb ;  /* 0x3fd774ebff007424 */ /* 0x000fd800078e00ff */
[----:B------:R-:W-:-:S04]  /*4b70*/  @P0 FFMA.FTZ R5, R0, 0.93318945169448852539, -R5 ;  /* 0x3f6ee58100050823 */ /* 0x000fc80000010805 */
[----:B------:R-:W-:Y:S02]  /*4b80*/  @!P0 FFMA.FTZ R5, R0, 0.93318945169448852539, R5 ;  /* 0x3f6ee58100058823 */ /* 0x000fe40000010005 */
.L_x_35776:
[----:B------:R-:W-:Y:S05]  /*4b90*/  BSYNC B1 ;  /* 0x0000000000017941 */ /* 0x000fea0003800000 */
.L_x_35774:
        /* <DEDUP_REMOVED lines=10> */
.L_x_35769:
        /* <DEDUP_REMOVED lines=12> */
[----:B--2---:R-:W-:Y:S05]  /*4d00*/  CALL.REL.NOINC `($__internal_66_$__cuda_sm3x_div_rn_ftz_f32_slowpath) ;  /* 0x0001594000007944 */ /* 0x004fea0003c00000 */
.L_x_35778:
[----:B------:R-:W-:Y:S05]  /*4d10*/  BSYNC B3 ;  /* 0x0000000000037941 */ /* 0x000fea0003800000 */
.L_x_35777:
        /* <DEDUP_REMOVED lines=18> */
.L_x_35780:
[----:B------:R-:W-:Y:S01]  /*4e40*/  ISETP.GE.AND P0, PT, R18, RZ, PT ;  /* 0x000000ff1200720c */ /* 0x000fe20003f06270 */
[----:B------:R-:W-:-:S12]  /*4e50*/  HFMA2.MMA R0, -RZ, RZ, 1.9599609375, 20144 ;  /* 0x3fd774ebff007435 */ /* 0x000fd800000001ff */
[----:B------:R-:W-:-:S04]  /*4e60*/  @P0 FFMA.FTZ R5, R0, 0.93318945169448852539, -R5 ;  /* 0x3f6ee58100050823 */ /* 0x000fc80000010805 */
[----:B------:R-:W-:Y:S02]  /*4e70*/  @!P0 FFMA.FTZ R5, R0, 0.93318945169448852539, R5 ;  /* 0x3f6ee58100058823 */ /* 0x000fe40000010005 */
.L_x_35781:
[----:B------:R-:W-:Y:S05]  /*4e80*/  BSYNC B1 ;  /* 0x0000000000017941 */ /* 0x000fea0003800000 */
.L_x_35779:
        /* <DEDUP_REMOVED lines=11> */
.L_x_35737:
[----:B------:R-:W-:Y:S01]  /*4f40*/  FMUL.FTZ R0, R18, 0.36787945032119750977 ;  /* 0x3ebc5ab212007820 */ /* 0x000fe20000410000 */
[----:B------:R-:W-:Y:S01]  /*4f50*/  MUFU.RCP R10, R13 ;  /* 0x0000000d000a7308 */ /* 0x000fe20000001000 */
[----:B0-----:R-:W-:Y:S01]  /*4f60*/  FMUL.FTZ R4, R19, 0.36787945032119750977 ;  /* 0x3ebc5ab213047820 */ /* 0x001fe20000410000 */
[----:B------:R-:W-:Y:S01]  /*4f70*/  BSSY B3, `(.L_x_35782) ;  /* 0x000001f000037945 */ /* 0x000fe20003800000 */
        /* <DEDUP_REMOVED lines=17> */
[----:B------:R-:W-:Y:S02]  /*5090*/  FFMA R7, R10, R5, R10 ;  /* 0x000000050a077223 */ /* 0x000fe4000000000a */
[----:B------:R-:W-:Y:S02]  /*50a0*/  IMAD.MOV.U32 R5, RZ, RZ, 0x3f800000 ;  /* 0x3f800000ff057424 */ /* 0x000fe400078e00ff */
        /* <DEDUP_REMOVED lines=10> */
[----:B--2---:R-:W-:Y:S05]  /*5150*/  CALL.REL.NOINC `($__internal_66_$__cuda_sm3x_div_rn_ftz_f32_slowpath) ;  /* 0x000154f000007944 */ /* 0x004fea0003c00000 */
.L_x_35783:
[----:B------:R-:W-:Y:S05]  /*5160*/  BSYNC B3 ;  /* 0x0000000000037941 */ /* 0x000fea0003800000 */
.L_x_35782:
        /* <DEDUP_REMOVED lines=18> */
.L_x_35785:
[----:B------:R-:W-:Y:S01]  /*5290*/  ISETP.GE.AND P0, PT, R18, RZ, PT ;  /* 0x000000ff1200720c */ /* 0x000fe20003f06270 */
[----:B------:R-:W-:-:S12]  /*52a0*/  IMAD.MOV.U32 R0, RZ, RZ, 0x3fd774eb ;  /* 0x3fd774ebff007424 */ /* 0x000fd800078e00ff */
[----:B------:R-:W-:-:S04]  /*52b0*/  @P0 FFMA.FTZ R5, R0, 0.93318945169448852539, -R5 ;  /* 0x3f6ee58100050823 */ /* 0x000fc80000010805 */
[----:B------:R-:W-:Y:S02]  /*52c0*/  @!P0 FFMA.FTZ R5, R0, 0.93318945169448852539, R5 ;  /* 0x3f6ee58100058823 */ /* 0x000fe40000010005 */
.L_x_35786:
[----:B------:R-:W-:Y:S05]  /*52d0*/  BSYNC B1 ;  /* 0x0000000000017941 */ /* 0x000fea0003800000 */
.L_x_35784:
[C---:B------:R-:W-:Y:S01]  /*52e0*/  FSETP.NEU.FTZ.AND P1, PT, |R18|.reuse, |R19|, PT ;  /* 0x400000131200720b */ /* 0x040fe20003f3d200 */
[----:B------:R-:W-:Y:S01]  /*52f0*/  HFMA2.MMA R0, -RZ, RZ, 2.04296875, -15.78125 ;  /* 0x4016cbe4ff007435 */ /* 0x000fe200000001ff */
        /* <DEDUP_REMOVED lines=9> */
.L_x_35736:
        /* <DEDUP_REMOVED lines=23> */
[----:B------:R-:W-:Y:S01]  /*5500*/  IMAD.MOV.U32 R7, RZ, RZ, R12 ;  /* 0x000000ffff077224 */ /* 0x000fe200078e000c */
[----:B------:R-:W-:-:S02]  /*5510*/  MOV R0, 0x5530 ;  /* 0x0000553000007802 */ /* 0x000fc40000000f00 */
[----:B--2---:R-:W-:Y:S05]  /*5520*/  CALL.REL.NOINC `($__internal_66_$__cuda_sm3x_div_rn_ftz_f32_slowpath) ;  /* 0x0001512000007944 */ /* 0x004fea0003c00000 */
.L_x_35788:
[----:B------:R-:W-:Y:S05]  /*5530*/  BSYNC B3 ;  /* 0x0000000000037941 */ /* 0x000fea0003800000 */
.L_x_35787:
        /* <DEDUP_REMOVED lines=18> */
.L_x_35790:
[----:B------:R-:W-:Y:S02]  /*5660*/  ISETP.GE.AND P0, PT, R18, RZ, PT ;  /* 0x000000ff1200720c */ /* 0x000fe40003f06270 */
[----:B------:R-:W-:-:S11]  /*5670*/  MOV R0, 0x3fd774eb ;  /* 0x3fd774eb00007802 */ /* 0x000fd60000000f00 */
[----:B------:R-:W-:-:S04]  /*5680*/  @P0 FFMA.FTZ R5, R0, 0.93318945169448852539, -R5 ;  /* 0x3f6ee58100050823 */ /* 0x000fc80000010805 */
[----:B------:R-:W-:Y:S02]  /*5690*/  @!P0 FFMA.FTZ R5, R0, 0.93318945169448852539, R5 ;  /* 0x3f6ee58100058823 */ /* 0x000fe40000010005 */
.L_x_35791:
[----:B------:R-:W-:Y:S05]  /*56a0*/  BSYNC B1 ;  /* 0x0000000000017941 */ /* 0x000fea0003800000 */
.L_x_35789:
        /* <DEDUP_REMOVED lines=12> */
.L_x_35748:
[----:B------:R-:W-:Y:S05]  /*5770*/  BSYNC B0 ;  /* 0x0000000000007941 */ /* 0x000fea0003800000 */
.L_x_35735:
[C---:B--2---:R-:W-:Y:S01]  /*5780*/  FMUL.FTZ R0, R5.reuse, R2 ;  /* 0x0000000205007220 */ /* 0x044fe20000410000 */
[----:B------:R-:W-:Y:S03]  /*5790*/  BSSY B0, `(.L_x_35792) ;  /* 0x000003a000007945 */ /* 0x000fe60003800000 */
[-C--:B------:R-:W-:Y:S02]  /*57a0*/  FFMA.FTZ R6, R14, R3.reuse, R0 ;  /* 0x000000030e067223 */ /* 0x080fe40000010000 */
[----:B------:R-:W-:-:S03]  /*57b0*/  FMUL.FTZ R3, R5, R3 ;  /* 0x0000000305037220 */ /* 0x000fc60000410000 */
[----:B------:R-:W-:Y:S01]  /*57c0*/  LOP3.LUT P0, R0, R6, 0x7fffffff, RZ, 0xc0, !PT ;  /* 0x7fffffff06007812 */ /* 0x000fe2000780c0ff */
[----:B------:R-:W-:-:S12]  /*57d0*/  FFMA.FTZ R14, R14, R2, -R3 ;  /* 0x000000020e0e7223 */ /* 0x000fd80000010803 */
        /* <DEDUP_REMOVED lines=36> */
.L_x_35795:
        /* <DEDUP_REMOVED lines=10> */
.L_x_35794:
[----:B------:R-:W-:-:S04]  /*5ac0*/  FMUL.RZ R6, R6, 0.15915493667125701904 ;  /* 0x3e22f98306067820 */ /* 0x000fc8000040c000 */
[----:B------:R0:W1:Y:S08]  /*5ad0*/  MUFU.SIN R3, R6 ;  /* 0x0000000600037308 */ /* 0x0000700000000400 */
[----:B------:R0:W2:Y:S01]  /*5ae0*/  MUFU.COS R2, R6 ;  /* 0x0000000600027308 */ /* 0x0000a20000000000 */
[----:B------:R-:W-:Y:S05]  /*5af0*/  BRA `(.L_x_35796) ;  /* 0x0000003000007947 */ /* 0x000fea0003800000 */
.L_x_35793:
[----:B------:R-:W-:Y:S02]  /*5b00*/  FMUL.FTZ R2, R14, 1.4426950216293334961 ;  /* 0x3fb8aa3b0e027820 */ /* 0x000fe40000410000 */
[----:B------:R-:W-:-:S04]  /*5b10*/  IMAD.MOV.U32 R3, RZ, RZ, R6 ;  /* 0x000000ffff037224 */ /* 0x000fc800078e0006 */
[----:B------:R-:W0:Y:S03]  /*5b20*/  MUFU.EX2 R2, R2 ;  /* 0x0000000200027308 */ /* 0x000e260000000800 */
.L_x_35796:
[----:B------:R-:W-:Y:S05]  /*5b30*/  BSYNC B0 ;  /* 0x0000000000007941 */ /* 0x000fea0003800000 */
.L_x_35792:
        /* <DEDUP_REMOVED lines=15> */
.L_x_35800:
[----:B012---:R-:W0:Y:S02]  /*5c30*/  F2I.S64.TRUNC R2, R2 ;  /* 0x0000000200027311 */ /* 0x007e24000020d900 */
[----:B0-----:R-:W-:-:S05]  /*5c40*/  IMAD.MOV.U32 R5, RZ, RZ, R2 ;  /* 0x000000ffff057224 */ /* 0x001fca00078e0002 */
[----:B------:R0:W-:Y:S01]  /*5c50*/  STG.E.U8 [R16.64], R5 ;  /* 0x0000000510007986 */ /* 0x0001e2000c101124 */
[----:B------:R-:W-:Y:S05]  /*5c60*/  BRA `(.L_x_35802) ;  /* 0x00000d4000007947 */ /* 0x000fea0003800000 */
.L_x_35799:
        /* <DEDUP_REMOVED lines=9> */
.L_x_35804:
[----:B012---:R-:W0:Y:S02]  /*5d00*/  F2I.FTZ.TRUNC.NTZ R3, R2 ;  /* 0x0000000200037305 */ /* 0x007e24000021f100 */
[----:B0-----:R0:W-:Y:S01]  /*5d10*/  STG.E [R16.64], R3 ;  /* 0x0000000310007986 */ /* 0x0011e2000c101924 */
[----:B------:R-:W-:Y:S05]  /*5d20*/  BRA `(.L_x_35802) ;  /* 0x00000c8000007947 */ /* 0x000fea0003800000 */
.L_x_35803:
[----:B012---:R-:W0:Y:S02]  /*5d30*/  F2I.FTZ.TRUNC.NTZ R3, R2 ;  /* 0x0000000200037305 */ /* 0x007e24000021f100 */
[----:B0-----:R0:W-:Y:S01]  /*5d40*/  STG.E.U16 [R16.64], R3 ;  /* 0x0000000310007986 */ /* 0x0011e2000c101524 */
[----:B------:R-:W-:Y:S05]  /*5d50*/  BRA `(.L_x_35802) ;  /* 0x00000c5000007947 */ /* 0x000fea0003800000 */
.L_x_35798:
        /* <DEDUP_REMOVED lines=8> */
.L_x_35806:
[----:B0-2---:R-:W-:-:S05]  /*5de0*/  F2FP.PACK_AB R2, RZ, R2 ;  /* 0x00000002ff02723e */ /* 0x005fca00000000ff */
[----:B------:R0:W-:Y:S01]  /*5df0*/  STG.E.U16 [R16.64], R2 ;  /* 0x0000000210007986 */ /* 0x0001e2000c101524 */
[----:B------:R-:W-:Y:S05]  /*5e00*/  BRA `(.L_x_35802) ;  /* 0x00000ba000007947 */ /* 0x000fea0003800000 */
.L_x_35805:
        /* <DEDUP_REMOVED lines=8> */
.L_x_35808:
[----:B012---:R-:W-:-:S05]  /*5e90*/  F2FP.PACK_AB R3, R3, R2 ;  /* 0x000000020303723e */ /* 0x007fca00000000ff */
[----:B------:R0:W-:Y:S01]  /*5ea0*/  STG.E [R16.64], R3 ;  /* 0x0000000310007986 */ /* 0x0001e2000c101924 */
[----:B------:R-:W-:Y:S05]  /*5eb0*/  BRA `(.L_x_35802) ;  /* 0x00000af000007947 */ /* 0x000fea0003800000 */
.L_x_35807:
[----:B0-2---:R-:W-:-:S06]  /*5ec0*/  FMUL.FTZ R2, R2, 1 ;  /* 0x3f80000002027820 */ /* 0x005fcc0000410000 */
[----:B-1----:R-:W0:Y:S02]  /*5ed0*/  F2F.F64.F32 R2, R2 ;  /* 0x0000000200027310 */ /* 0x002e240000201800 */
[----:B0-----:R0:W-:Y:S01]  /*5ee0*/  STG.E.64 [R16.64], R2 ;  /* 0x0000000210007986 */ /* 0x0011e2000c101b24 */
[----:B------:R-:W-:Y:S05]  /*5ef0*/  BRA `(.L_x_35802) ;  /* 0x00000ab000007947 */ /* 0x000fea0003800000 */
.L_x_35797:
        /* <DEDUP_REMOVED lines=14> */
.L_x_35811:
[----:B01----:R-:W-:Y:S02]  /*5fe0*/  FMUL.FTZ R6, R3, 1 ;  /* 0x3f80000003067820 */ /* 0x003fe40000410000 */
[----:B--2---:R-:W-:-:S04]  /*5ff0*/  FMUL.FTZ R4, R2, 1 ;  /* 0x3f80000002047820 */ /* 0x004fc80000410000 */
[----:B------:R-:W-:Y:S08]  /*6000*/  F2F.F64.F32 R6, R6 ;  /* 0x0000000600067310 */ /* 0x000ff00000201800 */
[----:B------:R-:W0:Y:S02]  /*6010*/  F2F.F64.F32 R4, R4 ;  /* 0x0000000400047310 */ /* 0x000e240000201800 */
[----:B0-----:R0:W-:Y:S01]  /*6020*/  STG.E.128 [R16.64], R4 ;  /* 0x0000000410007986 */ /* 0x0011e2000c101d24 */
[----:B------:R-:W-:Y:S05]  /*6030*/  BRA `(.L_x_35802) ;  /* 0x0000097000007947 */ /* 0x000fea0003800000 */
.L_x_35810:
        /* <DEDUP_REMOVED lines=20> */
.L_x_35815:
[----:B------:R-:W-:Y:S05]  /*6180*/  BSYNC B0 ;  /* 0x0000000000007941 */ /* 0x000fea0003800000 */
.L_x_35814:
[----:B------:R-:W-:-:S05]  /*6190*/  LOP3.LUT R5, R0, R5, RZ, 0xfc, !PT ;  /* 0x0000000500057212 */ /* 0x000fca00078efcff */
[----:B------:R0:W-:Y:S01]  /*61a0*/  STG.E.U8 [R16.64], R5 ;  /* 0x0000000510007986 */ /* 0x0001e2000c101124 */
[----:B------:R-:W-:Y:S05]  /*61b0*/  BRA `(.L_x_35802) ;  /* 0x000007f000007947 */ /* 0x000fea0003800000 */
.L_x_35813:
        /* <DEDUP_REMOVED lines=12> */
.L_x_35817:
[----:B------:R-:W-:Y:S01]  /*6280*/  HFMA2.MMA R0, -RZ, RZ, 0, 7.569789886474609375e-06 ;  /* 0x0000007fff007435 */ /* 0x000fe200000001ff */
[----:B------:R-:W-:-:S09]  /*6290*/  ISETP.GT.U32.AND P0, PT, R4, 0x7f800000, PT ;  /* 0x7f8000000400780c */ /* 0x000fd20003f04070 */
[----:B------:R-:W-:Y:S02]  /*62a0*/  SEL R0, R0, 0x7c, P0 ;  /* 0x0000007c00007807 */ /* 0x000fe40000000000 */
.L_x_35818:
[----:B------:R-:W-:Y:S05]  /*62b0*/  BSYNC B0 ;  /* 0x0000000000007941 */ /* 0x000fea0003800000 */
.L_x_35816:
[----:B------:R-:W-:-:S04]  /*62c0*/  LOP3.LUT R2, R2, 0x80000000, RZ, 0xc0, !PT ;  /* 0x8000000002027812 */ /* 0x000fc800078ec0ff */
[----:B-1----:R-:W-:-:S04]  /*62d0*/  SHF.R.U32.HI R3, RZ, 0x18, R2 ;  /* 0x00000018ff037819 */ /* 0x002fc80000011602 */
[----:B------:R-:W-:-:S05]  /*62e0*/  LOP3.LUT R3, R0, R3, RZ, 0xfc, !PT ;  /* 0x0000000300037212 */ /* 0x000fca00078efcff */
[----:B------:R0:W-:Y:S01]  /*62f0*/  STG.E.U8 [R16.64], R3 ;  /* 0x0000000310007986 */ /* 0x0001e2000c101124 */
[----:B------:R-:W-:Y:S05]  /*6300*/  BRA `(.L_x_35802) ;  /* 0x000006a000007947 */ /* 0x000fea0003800000 */
.L_x_35812:
[----:B0-2---:R-:W-:-:S05]  /*6310*/  F2FP.BF16.PACK_AB R2, RZ, R2 ;  /* 0x00000002ff02723e */ /* 0x005fca00000010ff */
[----:B------:R0:W-:Y:S01]  /*6320*/  STG.E.U16 [R16.64], R2 ;  /* 0x0000000210007986 */ /* 0x0001e2000c101524 */
[----:B------:R-:W-:Y:S05]  /*6330*/  BRA `(.L_x_35802) ;  /* 0x0000067000007947 */ /* 0x000fea0003800000 */
.L_x_35809:
        /* <DEDUP_REMOVED lines=11> */
.L_x_35821:
        /* <DEDUP_REMOVED lines=16> */
.L_x_35824:
[----:B------:R-:W-:-:S04]  /*64f0*/  LOP3.LUT R2, R2, 0x80000000, RZ, 0xc0, !PT ;  /* 0x8000000002027812 */ /* 0x000fc800078ec0ff */
[----:B------:R-:W-:-:S04]  /*6500*/  SHF.R.U32.HI R3, RZ, 0x18, R2 ;  /* 0x00000018ff037819 */ /* 0x000fc80000011602 */
[----:B------:R-:W-:-:S04]  /*6510*/  LOP3.LUT R0, R0, R3, RZ, 0xfc, !PT ;  /* 0x0000000300007212 */ /* 0x000fc800078efcff */
[----:B------:R-:W-:Y:S02]  /*6520*/  PRMT R8, R0, 0x7610, R8 ;  /* 0x0000761000087816 */ /* 0x000fe40000000008 */
.L_x_35823:
[----:B------:R-:W-:Y:S05]  /*6530*/  BSYNC B0 ;  /* 0x0000000000007941 */ /* 0x000fea0003800000 */
.L_x_35822:
[----:B------:R0:W-:Y:S01]  /*6540*/  STG.E.U8 [R16.64], R8 ;  /* 0x0000000810007986 */ /* 0x0001e2000c101124 */
[----:B------:R-:W-:Y:S05]  /*6550*/  BRA `(.L_x_35802) ;  /* 0x0000045000007947 */ /* 0x000fea0003800000 */
.L_x_35820:
        /* <DEDUP_REMOVED lines=16> */
.L_x_35827:
[----:B------:R-:W-:-:S04]  /*6660*/  LOP3.LUT R2, R2, 0x80000000, RZ, 0xc0, !PT ;  /* 0x8000000002027812 */ /* 0x000fc800078ec0ff */
[----:B------:R-:W-:-:S04]  /*6670*/  SHF.R.U32.HI R3, RZ, 0x18, R2 ;  /* 0x00000018ff037819 */ /* 0x000fc80000011602 */
[----:B------:R-:W-:-:S04]  /*6680*/  LOP3.LUT R0, R0, R3, RZ, 0xfc, !PT ;  /* 0x0000000300007212 */ /* 0x000fc800078efcff */
[----:B------:R-:W-:Y:S02]  /*6690*/  PRMT R8, R0, 0x7610, R8 ;  /* 0x0000761000087816 */ /* 0x000fe40000000008 */
.L_x_35826:
[----:B------:R-:W-:Y:S05]  /*66a0*/  BSYNC B0 ;  /* 0x0000000000007941 */ /* 0x000fea0003800000 */
.L_x_35825:
[----:B------:R0:W-:Y:S01]  /*66b0*/  STG.E.U8 [R16.64], R8 ;  /* 0x0000000810007986 */ /* 0x0001e2000c101124 */
[----:B------:R-:W-:Y:S05]  /*66c0*/  BRA `(.L_x_35802) ;  /* 0x000002e000007947 */ /* 0x000fea0003800000 */
.L_x_35819:
        /* <DEDUP_REMOVED lines=21> */
.L_x_35801:
[----:B------:R-:W-:Y:S01]  /*6820*/  MOV R0, 0x0 ;  /* 0x0000000000007802 */ /* 0x000fe20000000f00 */
[----:B------:R-:W-:Y:S01]  /*6830*/  IMAD.MOV.U32 R4, RZ, RZ, c[0x4][0x198] ;  /* 0x01006600ff047624 */ /* 0x000fe200078e00ff */
[----:B0-----:R-:W-:Y:S01]  /*6840*/  MOV R6, c[0x4][0x1a0] ;  /* 0x0100680000067a02 */ /* 0x001fe20000000f00 */
[----:B------:R-:W-:Y:S01]  /*6850*/  IMAD.MOV.U32 R5, RZ, RZ, c[0x4][0x19c] ;  /* 0x01006700ff057624 */ /* 0x000fe200078e00ff */
[----:B-12---:R0:W1:Y:S01]  /*6860*/  LDC.64 R2, c[0x4][R0] ;  /* 0x0100000000027b82 */ /* 0x0060620000000a00 */
[----:B------:R-:W-:Y:S01]  /*6870*/  IMAD.MOV.U32 R7, RZ, RZ, c[0x4][0x1a4] ;  /* 0x01006900ff077624 */ /* 0x000fe200078e00ff */
[----:B------:R-:W-:Y:S01]  /*6880*/  MOV R11, c[0x4][0x94] ;  /* 0x01002500000b7a02 */ /* 0x000fe20000000f00 */
[----:B------:R-:W-:Y:S02]  /*6890*/  IMAD.MOV.U32 R8, RZ, RZ, 0x65 ;  /* 0x00000065ff087424 */ /* 0x000fe400078e00ff */
        /* <DEDUP_REMOVED lines=12> */
.L_x_35829:
[----:B012---:R-:W0:Y:S02]  /*6960*/  F2I.U64.TRUNC R2, R2 ;  /* 0x0000000200027311 */ /* 0x007e24000020d800 */
[----:B0-----:R0:W-:Y:S01]  /*6970*/  STG.E.64 [R16.64], R2 ;  /* 0x0000000210007986 */ /* 0x0011e2000c101b24 */
[----:B------:R-:W-:Y:S05]  /*6980*/  BRA `(.L_x_35802) ;  /* 0x0000002000007947 */ /* 0x000fea0003800000 */
.L_x_35828:
[----:B012---:R-:W0:Y:S02]  /*6990*/  F2I.FTZ.U32.TRUNC.NTZ R3, R2 ;  /* 0x0000000200037305 */ /* 0x007e24000021f000 */
[----:B0-----:R0:W-:Y:S02]  /*69a0*/  STG.E [R16.64], R3 ;  /* 0x0000000310007986 */ /* 0x0011e4000c101924 */
.L_x_35802:
[----:B------:R-:W2:Y:S04]  /*69b0*/  S2R R0, SR_TID.X ;  /* 0x0000000000007919 */ /* 0x000ea80000002100 */
[----:B01----:R-:W2:Y:S02]  /*69c0*/  S2R R3, SR_CTAID.X ;  /* 0x0000000000037919 */ /* 0x003ea40000002500 */
[----:B--2---:R-:W-:-:S05]  /*69d0*/  IMAD R0, R3, 0x200, R0 ;  /* 0x0000020003007824 */ /* 0x004fca00078e0200 */
[----:B------:R-:W-:Y:S02]  /*69e0*/  IADD3 R19, R0, 0x80, RZ ;  /* 0x0000008000137810 */ /* 0x000fe40007ffe0ff */
.L_x_35675:
[----:B------:R-:W-:Y:S05]  /*69f0*/  BSYNC B6 ;  /* 0x0000000000067941 */ /* 0x000fea0003800000 */
.L_x_35674:
[----:B------:R-:W-:Y:S01]  /*6a00*/  ISETP.GE.AND P0, PT, R19, c[0x0][0x160], PT ;  /* 0x0000580013007a0c */ /* 0x000fe20003f06270 */
[----:B------:R-:W-:-:S12]  /*6a10*/  BSSY B6, `(.L_x_35830) ;  /* 0x0000d2e000067945 */ /* 0x000fd80003800000 */
[----:B------:R-:W-:Y:S05]  /*6a20*/  @P0 BRA `(.L_x_35831) ;  /* 0x0000d2c000000947 */ /* 0x000fea0003800000 */
[----:B------:R-:W-:Y:S01]  /*6a30*/  ISETP.NE.AND P0, PT, RZ, c[0x0][0x168], PT ;  /* 0x00005a00ff007a0c */ /* 0x000fe20003f05270 */
[----:B------:R-:W-:Y:S01]  /*6a40*/  HFMA2.MMA R18, -RZ, RZ, 0, 0 ;  /* 0x00000000ff127435 */ /* 0x000fe200000001ff */
[----:B------:R-:W-:Y:S02]  /*6a50*/  IMAD.MOV.U32 R0, RZ, RZ, RZ ;  /* 0x000000ffff007224 */ /* 0x000fe400078e00ff */
[----:B------:R-:W-:-:S09]  /*6a60*/  IMAD.MOV.U32 R16, RZ, RZ, RZ ;  /* 0x000000ffff107224 */ /* 0x000fd200078e00ff */
[----:B------:R-:W-:Y:S05]  /*6a70*/  @!P0 BRA `(.L_x_35832) ;  /* 0x00000fa000008947 */ /* 0x000fea0003800000 */
[----:B------:R-:W-:Y:S01]  /*6a80*/  IMAD.MOV.U32 R18, RZ, RZ, RZ ;  /* 0x000000ffff127224 */ /* 0x000fe200078e00ff */
[----:B------:R-:W-:-:S03]  /*6a90*/  MOV R0, 0x1 ;  /* 0x0000000100007802 */ /* 0x000fc60000000f00 */
[----:B------:R-:W-:Y:S01]  /*6aa0*/  IMAD.HI.U32 R2, R19, c[0x0][0x170], R18 ;  /* 0x00005c0013027a27 */ /* 0x000fe200078e0012 */
[----:B------:R-:W-:-:S04]  /*6ab0*/  ISETP.NE.AND P0, PT, R0, c[0x0][0x168], PT ;  /* 0x00005a0000007a0c */ /* 0x000fc80003f05270 */
        /* <DEDUP_REMOVED lines=246> */
.L_x_35832:
        /* <DEDUP_REMOVED lines=21> */
.L_x_35837:
[----:B------:R-:W2:Y:S01]  /*7b70*/  LDG.E.U8 R2, [R2.64] ;  /* 0x0000002402027981 */ /* 0x000ea2000c1e1100 */
[----:B------:R-:W-:Y:S01]  /*7b80*/  IMAD.MOV.U32 R23, RZ, RZ, RZ ;  /* 0x000000ffff177224 */ /* 0x000fe200078e00ff */
[----:B--2---:R0:W1:Y:S01]  /*7b90*/  I2F.U16 R22, R2 ;  /* 0x0000000200167306 */ /* 0x0040620000101000 */
[----:B------:R-:W-:Y:S05]  /*7ba0*/  BRA `(.L_x_35839) ;  /* 0x00000de000007947 */ /* 0x000fea0003800000 */
.L_x_35836:
        /* <DEDUP_REMOVED lines=10> */
.L_x_35841:
[----:B------:R-:W2:Y:S01]  /*7c50*/  LDG.E R2, [R2.64] ;  /* 0x0000002402027981 */ /* 0x000ea2000c1e1900 */
[----:B------:R-:W-:Y:S01]  /*7c60*/  MOV R23, RZ ;  /* 0x000000ff00177202 */ /* 0x000fe20000000f00 */
[----:B--2---:R0:W1:Y:S01]  /*7c70*/  I2F R22, R2 ;  /* 0x0000000200167306 */ /* 0x0040620000201400 */
[----:B------:R-:W-:Y:S05]  /*7c80*/  BRA `(.L_x_35839) ;  /* 0x00000d0000007947 */ /* 0x000fea0003800000 */
.L_x_35840:
[----:B------:R-:W2:Y:S01]  /*7c90*/  LDG.E.U16 R2, [R2.64] ;  /* 0x0000002402027981 */ /* 0x000ea2000c1e1500 */
[----:B------:R-:W-:Y:S01]  /*7ca0*/  IMAD.MOV.U32 R23, RZ, RZ, RZ ;  /* 0x000000ffff177224 */ /* 0x000fe200078e00ff */
[----:B--2---:R0:W1:Y:S01]  /*7cb0*/  I2F.S16 R22, R2 ;  /* 0x0000000200167306 */ /* 0x0040620000101400 */
[----:B------:R-:W-:Y:S05]  /*7cc0*/  BRA `(.L_x_35839) ;  /* 0x00000cc000007947 */ /* 0x000fea0003800000 */
.L_x_35835:
        /* <DEDUP_REMOVED lines=9> */
.L_x_35843:
[----:B------:R-:W2:Y:S01]  /*7d60*/  LDG.E.U16 R2, [R2.64] ;  /* 0x0000002402027981 */ /* 0x000ea2000c1e1500 */
[----:B------:R-:W-:Y:S01]  /*7d70*/  IMAD.MOV.U32 R23, RZ, RZ, RZ ;  /* 0x000000ffff177224 */ /* 0x000fe200078e00ff */
[----:B--2---:R-:W-:Y:S01]  /*7d80*/  HADD2.F32 R22, -RZ, R2.H0_H0 ;  /* 0x20000002ff167230 */ /* 0x004fe20000004100 */
[----:B------:R-:W-:Y:S05]  /*7d90*/  BRA `(.L_x_35839) ;  /* 0x00000bf000007947 */ /* 0x000fea0003800000 */
.L_x_35842:
        /* <DEDUP_REMOVED lines=8> */
.L_x_35845:
[----:B------:R-:W2:Y:S02]  /*7e20*/  LDG.E R2, [R2.64] ;  /* 0x0000002402027981 */ /* 0x000ea4000c1e1900 */
[--C-:B--2---:R-:W-:Y:S02]  /*7e30*/  HADD2.F32 R23, -RZ, R2.reuse.H1_H1 ;  /* 0x30000002ff177230 */ /* 0x104fe40000004100 */
[----:B------:R-:W-:Y:S01]  /*7e40*/  HADD2.F32 R22, -RZ, R2.H0_H0 ;  /* 0x20000002ff167230 */ /* 0x000fe20000004100 */
[----:B------:R-:W-:Y:S05]  /*7e50*/  BRA `(.L_x_35839) ;  /* 0x00000b3000007947 */ /* 0x000fea0003800000 */
.L_x_35844:
[----:B------:R-:W2:Y:S01]  /*7e60*/  LDG.E.64 R2, [R2.64] ;  /* 0x0000002402027981 */ /* 0x000ea2000c1e1b00 */
[----:B------:R-:W-:Y:S01]  /*7e70*/  MOV R23, RZ ;  /* 0x000000ff00177202 */ /* 0x000fe20000000f00 */
[----:B--2---:R-:W0:Y:S01]  /*7e80*/  F2F.F32.F64 R22, R2 ;  /* 0x0000000200167310 */ /* 0x004e220000301000 */
[----:B------:R-:W0:-:S14]  /*7e90*/  DSETP.GEU.AND P0, PT, |R2|, c[0x2][0x0], PT ;  /* 0x008000000200762a */ /* 0x000e1c0003f0e200 */
[----:B0-----:R-:W-:Y:S01]  /*7ea0*/  @!P0 FMUL R22, R22, 1.175494350822287508e-38 ;  /* 0x0080000016168820 */ /* 0x001fe20000400000 */
[----:B------:R-:W-:Y:S05]  /*7eb0*/  BRA `(.L_x_35839) ;  /* 0x00000ad000007947 */ /* 0x000fea0003800000 */
.L_x_35834:
        /* <DEDUP_REMOVED lines=13> */
.L_x_35848:
        /* <DEDUP_REMOVED lines=8> */
.L_x_35847:
        /* <DEDUP_REMOVED lines=8> */
[----:B------:R-:W-:Y:S01]  /*8090*/  MOV R23, RZ ;  /* 0x000000ff00177202 */ /* 0x000fe20000000f00 */
        /* <DEDUP_REMOVED lines=18> */
.L_x_35850:
[----:B------:R-:W2:Y:S01]  /*81c0*/  LDG.E.U8 R2, [R2.64] ;  /* 0x0000002402027981 */ /* 0x000ea2000c1e1100 */
[----:B------:R-:W-:Y:S02]  /*81d0*/  IMAD.MOV.U32 R23, RZ, RZ, RZ ;  /* 0x000000ffff177224 */ /* 0x000fe400078e00ff */
[C---:B--2---:R-:W-:Y:S01]  /*81e0*/  IMAD.SHL.U32 R0, R2.reuse, 0x2000000, RZ ;  /* 0x0200000002007824 */ /* 0x044fe200078e00ff */
[----:B------:R-:W-:-:S04]  /*81f0*/  SHF.L.U32 R5, R2, 0x18, RZ ;  /* 0x0000001802057819 */ /* 0x000fc800000006ff */
        /* <DEDUP_REMOVED lines=10> */
.L_x_35849:
[----:B------:R-:W2:Y:S01]  /*82a0*/  LDG.E.U16 R2, [R2.64] ;  /* 0x0000002402027981 */ /* 0x000ea2000c1e1500 */
[----:B------:R-:W-:Y:S01]  /*82b0*/  IMAD.MOV.U32 R23, RZ, RZ, RZ ;  /* 0x000000ffff177224 */ /* 0x000fe200078e00ff */
[----:B--2---:R-:W-:Y:S01]  /*82c0*/  PRMT R22, RZ, 0x5410, R2 ;  /* 0x00005410ff167816 */ /* 0x004fe20000000002 */
[----:B------:R-:W-:Y:S05]  /*82d0*/  BRA `(.L_x_35839) ;  /* 0x000006b000007947 */ /* 0x000fea0003800000 */
.L_x_35846:
        /* <DEDUP_REMOVED lines=12> */
.L_x_35853:
        /* <DEDUP_REMOVED lines=20> */
.L_x_35855:
[----:B------:R-:W-:Y:S05]  /*84e0*/  BSYNC B0 ;  /* 0x0000000000007941 */ /* 0x000fea0003800000 */
.L_x_35854:
[----:B------:R-:W-:Y:S01]  /*84f0*/  IMAD.SHL.U32 R2, R2, 0x100000, RZ ;  /* 0x0010000002027824 */ /* 0x000fe200078e00ff */
[----:B------:R-:W-:-:S04]  /*8500*/  LEA R3, R0, 0x3b800000, 0x17 ;  /* 0x3b80000000037811 */ /* 0x000fc800078eb8ff */
[----:B------:R-:W-:Y:S01]  /*8510*/  LOP3.LUT R22, R3, R2, R22, 0xfe, !PT ;  /* 0x0000000203167212 */ /* 0x000fe200078efe16 */
[----:B------:R-:W-:Y:S05]  /*8520*/  BRA `(.L_x_35839) ;  /* 0x0000046000007947 */ /* 0x000fea0003800000 */
.L_x_35852:
        /* <DEDUP_REMOVED lines=20> */
.L_x_35857:
[----:B------:R-:W-:Y:S05]  /*8670*/  BSYNC B0 ;  /* 0x0000000000007941 */ /* 0x000fea0003800000 */
.L_x_35856:
[----:B------:R-:W-:Y:S01]  /*8680*/  IMAD.SHL.U32 R2, R2, 0x200000, RZ ;  /* 0x0020000002027824 */ /* 0x000fe200078e00ff */
[----:B------:R-:W-:-:S04]  /*8690*/  LEA R3, R0, 0x37800000, 0x17 ;  /* 0x3780000000037811 */ /* 0x000fc800078eb8ff */
[----:B------:R-:W-:Y:S01]  /*86a0*/  LOP3.LUT R22, R3, R2, R22, 0xfe, !PT ;  /* 0x0000000203167212 */ /* 0x000fe200078efe16 */
[----:B------:R-:W-:Y:S05]  /*86b0*/  BRA `(.L_x_35839) ;  /* 0x000002d000007947 */ /* 0x000fea0003800000 */
.L_x_35851:
        /* <DEDUP_REMOVED lines=14> */
.L_x_35861:
[----:B------:R-:W-:Y:S05]  /*87a0*/  BSYNC B0 ;  /* 0x0000000000007941 */ /* 0x000fea0003800000 */
.L_x_35860:
[----:B------:R-:W-:Y:S01]  /*87b0*/  IMAD.MOV.U32 R23, RZ, RZ, RZ ;  /* 0x000000ffff177224 */ /* 0x000fe200078e00ff */
[----:B------:R-:W-:Y:S05]  /*87c0*/  BRA `(.L_x_35839) ;  /* 0x000001c000007947 */ /* 0x000fea0003800000 */
.L_x_35838:
[----:B------:R-:W-:Y:S01]  /*87d0*/  MOV R0, 0x0 ;  /* 0x0000000000007802 */ /* 0x000fe20000000f00 */
[----:B------:R-:W-:Y:S01]  /*87e0*/  IMAD.MOV.U32 R4, RZ, RZ, c[0x4][0x198] ;  /* 0x01006600ff047624 */ /* 0x000fe200078e00ff */
[----:B------:R-:W-:Y:S01]  /*87f0*/  MOV R6, c[0x4][0x1a0] ;  /* 0x0100680000067a02 */ /* 0x000fe20000000f00 */
[----:B------:R-:W-:Y:S01]  /*8800*/  IMAD.MOV.U32 R5, RZ, RZ, c[0x4][0x19c] ;  /* 0x01006700ff057624 */ /* 0x000fe200078e00ff */
[----:B------:R0:W1:Y:S01]  /*8810*/  LDC.64 R2, c[0x4][R0] ;  /* 0x0100000000027b82 */ /* 0x0000620000000a00 */
        /* <DEDUP_REMOVED lines=16> */
.L_x_35859:
[----:B------:R-:W2:Y:S01]  /*8920*/  LDG.E.64 R2, [R2.64] ;  /* 0x0000002402027981 */ /* 0x000ea2000c1e1b00 */
[----:B------:R-:W-:Y:S01]  /*8930*/  IMAD.MOV.U32 R23, RZ, RZ, RZ ;  /* 0x000000ffff177224 */ /* 0x000fe200078e00ff */
[----:B--2---:R0:W1:Y:S01]  /*8940*/  I2F.U64 R22, R2 ;  /* 0x0000000200167312 */ /* 0x0040620000301000 */
[----:B------:R-:W-:Y:S05]  /*8950*/  BRA `(.L_x_35839) ;  /* 0x0000003000007947 */ /* 0x000fea0003800000 */
.L_x_35858:
[----:B------:R-:W2:Y:S01]  /*8960*/  LDG.E R2, [R2.64] ;  /* 0x0000002402027981 */ /* 0x000ea2000c1e1900 */
[----:B------:R-:W-:Y:S01]  /*8970*/  HFMA2.MMA R23, -RZ, RZ, 0, 0 ;  /* 0x00000000ff177435 */ /* 0x000fe200000001ff */
[----:B--2---:R0:W1:Y:S08]  /*8980*/  I2F.U32 R22, R2 ;  /* 0x0000000200167306 */ /* 0x0040700000201000 */
.L_x_35839:
[----:B------:R-:W-:Y:S05]  /*8990*/  BSYNC B7 ;  /* 0x0000000000077941 */ /* 0x000fea0003800000 */
.L_x_35833:
        /* <DEDUP_REMOVED lines=19> */
.L_x_35866:
[----:B------:R-:W2:Y:S01]  /*8ad0*/  LDG.E.U8 R2, [R4.64] ;  /* 0x0000002404027981 */ /* 0x000ea2000c1e1100 */
[----:B------:R-:W-:Y:S01]  /*8ae0*/  IMAD.MOV.U32 R3, RZ, RZ, RZ ;  /* 0x000000ffff037224 */ /* 0x000fe200078e00ff */
[----:B--2---:R-:W0:Y:S01]  /*8af0*/  I2F.U16 R2, R2 ;  /* 0x0000000200027306 */ /* 0x004e220000101000 */
[----:B------:R-:W-:Y:S05]  /*8b00*/  BRA `(.L_x_35868) ;  /* 0x00000de000007947 */ /* 0x000fea0003800000 */
.L_x_35865:
        /* <DEDUP_REMOVED lines=8> */
[----:B--2---:R0:W2:Y:S01]  /*8b90*/  I2F.S64 R2, R4 ;  /* 0x0000000400027312 */ /* 0x0040a20000301400 */
[----:B------:R-:W-:Y:S07]  /*8ba0*/  BRA `(.L_x_35868) ;  /* 0x00000d4000007947 */ /* 0x000fee0003800000 */
.L_x_35870:
[----:B------:R-:W2:Y:S01]  /*8bb0*/  LDG.E R2, [R4.64] ;  /* 0x0000002404027981 */ /* 0x000ea2000c1e1900 */
[----:B------:R-:W-:Y:S01]  /*8bc0*/  IMAD.MOV.U32 R3, RZ, RZ, RZ ;  /* 0x000000ffff037224 */ /* 0x000fe200078e00ff */
[----:B--2---:R-:W0:Y:S01]  /*8bd0*/  I2F R2, R2 ;  /* 0x0000000200027306 */ /* 0x004e220000201400 */
[----:B------:R-:W-:Y:S05]  /*8be0*/  BRA `(.L_x_35868) ;  /* 0x00000d0000007947 */ /* 0x000fea0003800000 */
.L_x_35869:
[----:B------:R-:W2:Y:S01]  /*8bf0*/  LDG.E.U16 R2, [R4.64] ;  /* 0x0000002404027981 */ /* 0x000ea2000c1e1500 */
[----:B------:R-:W-:Y:S01]  /*8c00*/  IMAD.MOV.U32 R3, RZ, RZ, RZ ;  /* 0x000000ffff037224 */ /* 0x000fe200078e00ff */
[----:B--2---:R-:W0:Y:S01]  /*8c10*/  I2F.S16 R2, R2 ;  /* 0x0000000200027306 */ /* 0x004e220000101400 */
[----:B------:R-:W-:Y:S05]  /*8c20*/  BRA `(.L_x_35868) ;  /* 0x00000cc000007947 */ /* 0x000fea0003800000 */
.L_x_35864:
        /* <DEDUP_REMOVED lines=9> */
.L_x_35872:
[----:B------:R-:W2:Y:S01]  /*8cc0*/  LDG.E.U16 R2, [R4.64] ;  /* 0x0000002404027981 */ /* 0x000ea2000c1e1500 */
[----:B------:R-:W-:Y:S01]  /*8cd0*/  MOV R3, RZ ;  /* 0x000000ff00037202 */ /* 0x000fe20000000f00 */
[----:B--2---:R-:W-:Y:S01]  /*8ce0*/  HADD2.F32 R2, -RZ, R2.H0_H0 ;  /* 0x20000002ff027230 */ /* 0x004fe20000004100 */
[----:B------:R-:W-:Y:S05]  /*8cf0*/  BRA `(.L_x_35868) ;  /* 0x00000bf000007947 */ /* 0x000fea0003800000 */
.L_x_35871:
        /* <DEDUP_REMOVED lines=8> */
.L_x_35874:
[----:B------:R-:W2:Y:S02]  /*8d80*/  LDG.E R2, [R4.64] ;  /* 0x0000002404027981 */ /* 0x000ea4000c1e1900 */
[--C-:B--2---:R-:W-:Y:S02]  /*8d90*/  HADD2.F32 R3, -RZ, R2.reuse.H1_H1 ;  /* 0x30000002ff037230 */ /* 0x104fe40000004100 */
[----:B------:R-:W-:Y:S01]  /*8da0*/  HADD2.F32 R2, -RZ, R2.H0_H0 ;  /* 0x20000002ff027230 */ /* 0x000fe20000004100 */
[----:B------:R-:W-:Y:S05]  /*8db0*/  BRA `(.L_x_35868) ;  /* 0x00000b3000007947 */ /* 0x000fea0003800000 */
.L_x_35873:
[----:B------:R-:W2:Y:S01]  /*8dc0*/  LDG.E.64 R4, [R4.64] ;  /* 0x0000002404047981 */ /* 0x000ea2000c1e1b00 */
[----:B------:R-:W-:Y:S01]  /*8dd0*/  IMAD.MOV.U32 R3, RZ, RZ, RZ ;  /* 0x000000ffff037224 */ /* 0x000fe200078e00ff */
[----:B--2---:R-:W0:Y:S01]  /*8de0*/  F2F.F32.F64 R2, R4 ;  /* 0x0000000400027310 */ /* 0x004e220000301000 */
[----:B------:R-:W0:-:S14]  /*8df0*/  DSETP.GEU.AND P0, PT, |R4|, c[0x2][0x0], PT ;  /* 0x008000000400762a */ /* 0x000e1c0003f0e200 */
[----:B0-----:R-:W-:Y:S01]  /*8e00*/  @!P0 FMUL R2, R2, 1.175494350822287508e-38 ;  /* 0x0080000002028820 */ /* 0x001fe20000400000 */
[----:B------:R-:W-:Y:S05]  /*8e10*/  BRA `(.L_x_35868) ;  /* 0x00000ad000007947 */ /* 0x000fea0003800000 */
.L_x_35863:
        /* <DEDUP_REMOVED lines=13> */
.L_x_35877:
        /* <DEDUP_REMOVED lines=8> */
.L_x_35876:
        /* <DEDUP_REMOVED lines=27> */
.L_x_35879:
        /* <DEDUP_REMOVED lines=14> */
.L_x_35878:
[----:B------:R-:W2:Y:S01]  /*9200*/  LDG.E.U16 R2, [R4.64] ;  /* 0x0000002404027981 */ /* 0x000ea2000c1e1500 */
[----:B------:R-:W-:Y:S01]  /*9210*/  IMAD.MOV.U32 R3, RZ, RZ, RZ ;  /* 0x000000ffff037224 */ /* 0x000fe200078e00ff */
[----:B--2---:R-:W-:Y:S01]  /*9220*/  PRMT R2, RZ, 0x5410, R2 ;  /* 0x00005410ff027816 */ /* 0x004fe20000000002 */
[----:B------:R-:W-:Y:S05]  /*9230*/  BRA `(.L_x_35868) ;  /* 0x000006b000007947 */ /* 0x000fea0003800000 */
.L_x_35875:
        /* <DEDUP_REMOVED lines=9> */
[----:B------:R-:W-:Y:S01]  /*92d0*/  HFMA2.MMA R3, -RZ, RZ, 0, 0 ;  /* 0x00000000ff037435 */ /* 0x000fe200000001ff */
[----:B--2---:R-:W0:Y:S01]  /*92e0*/  I2F.U16 R2, R2 ;  /* 0x0000000200027306 */ /* 0x004e220000101000 */
[----:B------:R-:W-:Y:S07]  /*92f0*/  BRA `(.L_x_35868) ;  /* 0x000005f000007947 */ /* 0x000fee0003800000 */
.L_x_35882:
        /* <DEDUP_REMOVED lines=20> */
.L_x_35884:
[----:B------:R-:W-:Y:S05]  /*9440*/  BSYNC B0 ;  /* 0x0000000000007941 */ /* 0x000fea0003800000 */
.L_x_35883:
[----:B------:R-:W-:Y:S01]  /*9450*/  IMAD.SHL.U32 R2, R2, 0x100000, RZ ;  /* 0x0010000002027824 */ /* 0x000fe200078e00ff */
[----:B------:R-:W-:-:S04]  /*9460*/  LEA R5, R0, 0x3b800000, 0x17 ;  /* 0x3b80000000057811 */ /* 0x000fc800078eb8ff */
[----:B------:R-:W-:Y:S01]  /*9470*/  LOP3.LUT R2, R5, R2, R6, 0xfe, !PT ;  /* 0x0000000205027212 */ /* 0x000fe200078efe06 */
[----:B------:R-:W-:Y:S05]  /*9480*/  BRA `(.L_x_35868) ;  /* 0x0000046000007947 */ /* 0x000fea0003800000 */
.L_x_35881:
        /* <DEDUP_REMOVED lines=20> */
.L_x_35886:
[----:B------:R-:W-:Y:S05]  /*95d0*/  BSYNC B0 ;  /* 0x0000000000007941 */ /* 0x000fea0003800000 */
.L_x_35885:
[----:B------:R-:W-:Y:S01]  /*95e0*/  IMAD.SHL.U32 R2, R2, 0x200000, RZ ;  /* 0x0020000002027824 */ /* 0x000fe200078e00ff */
[----:B------:R-:W-:-:S04]  /*95f0*/  LEA R5, R0, 0x37800000, 0x17 ;  /* 0x3780000000057811 */ /* 0x000fc800078eb8ff */
[----:B------:R-:W-:Y:S01]  /*9600*/  LOP3.LUT R2, R5, R2, R6, 0xfe, !PT ;  /* 0x0000000205027212 */ /* 0x000fe200078efe06 */
[----:B------:R-:W-:Y:S05]  /*9610*/  BRA `(.L_x_35868) ;  /* 0x000002d000007947 */ /* 0x000fea0003800000 */
.L_x_35880:
        /* <DEDUP_REMOVED lines=14> */
.L_x_35890:
[----:B------:R-:W-:Y:S05]  /*9700*/  BSYNC B0 ;  /* 0x0000000000007941 */ /* 0x000fea0003800000 */
.L_x_35889:
[----:B------:R-:W-:Y:S01]  /*9710*/  IMAD.MOV.U32 R3, RZ, RZ, RZ ;  /* 0x000000ffff037224 */ /* 0x000fe200078e00ff */
[----:B------:R-:W-:Y:S05]  /*9720*/  BRA `(.L_x_35868) ;  /* 0x000001c000007947 */ /* 0x000fea0003800000 */
.L_x_35867:
[----:B------:R-:W-:Y:S01]  /*9730*/  MOV R0, 0x0 ;  /* 0x0000000000007802 */ /* 0x000fe20000000f00 */
[----:B------:R-:W-:Y:S01]  /*9740*/  IMAD.MOV.U32 R4, RZ, RZ, c[0x4][0x198] ;  /* 0x01006600ff047624 */ /* 0x000fe200078e00ff */
[----:B------:R-:W-:Y:S01]  /*9750*/  MOV R5, c[0x4][0x19c] ;  /* 0x0100670000057a02 */ /* 0x000fe20000000f00 */
[----:B------:R-:W-:Y:S01]  /*9760*/  IMAD.MOV.U32 R6, RZ, RZ, c[0x4][0x1a0] ;  /* 0x01006800ff067624 */ /* 0x000fe200078e00ff */
[----:B------:R0:W2:Y:S01]  /*9770*/  LDC.64 R2, c[0x4][R0] ;  /* 0x0100000000027b82 */ /* 0x0000a20000000a00 */
        /* <DEDUP_REMOVED lines=13> */
[----:B-12--5:R-:W-:Y:S05]  /*9850*/  CALL.ABS.NOINC R2 ;  /* 0x0000000002007343 */ /* 0x026fea0003c00000 */
[----:B------:R-:W-:Y:S01]  /*9860*/  CS2R R2, SRZ ;  /* 0x0000000000027805 */ /* 0x000fe2000001ff00 */
[----:B------:R-:W-:Y:S05]  /*9870*/  BRA `(.L_x_35868) ;  /* 0x0000007000007947 */ /* 0x000fea0003800000 */
.L_x_35888:
[----:B------:R-:W2:Y:S01]  /*9880*/  LDG.E.64 R4, [R4.64] ;  /* 0x0000002404047981 */ /* 0x000ea2000c1e1b00 */
[----:B------:R-:W-:Y:S01]  /*9890*/  HFMA2.MMA R3, -RZ, RZ, 0, 0 ;  /* 0x00000000ff037435 */ /* 0x000fe200000001ff */
[----:B--2---:R0:W2:Y:S01]  /*98a0*/  I2F.U64 R2, R4 ;  /* 0x0000000400027312 */ /* 0x0040a20000301000 */
[----:B------:R-:W-:Y:S07]  /*98b0*/  BRA `(.L_x_35868) ;  /* 0x0000003000007947 */ /* 0x000fee0003800000 */
.L_x_35887:
[----:B------:R-:W2:Y:S01]  /*98c0*/  LDG.E R2, [R4.64] ;  /* 0x0000002404027981 */ /* 0x000ea2000c1e1900 */
[----:B------:R-:W-:Y:S01]  /*98d0*/  IMAD.MOV.U32 R3, RZ, RZ, RZ ;  /* 0x000000ffff037224 */ /* 0x000fe200078e00ff */
[----:B--2---:R-:W0:Y:S06]  /*98e0*/  I2F.U32 R2, R2 ;  /* 0x0000000200027306 */ /* 0x004e2c0000201000 */
.L_x_35868:
[----:B------:R-:W-:Y:S05]  /*98f0*/  BSYNC B7 ;  /* 0x0000000000077941 */ /* 0x000fea0003800000 */
.L_x_35862:
        /* <DEDUP_REMOVED lines=61> */
.L_x_35898:
[----:B------:R-:W-:Y:S05]  /*9cd0*/  BSYNC B1 ;  /* 0x0000000000017941 */ /* 0x000fea0003800000 */
.L_x_35897:
[----:B------:R-:W-:Y:S01]  /*9ce0*/  BSSY B3, `(.L_x_35899) ;  /* 0x0000007000037945 */ /* 0x000fe20003800000 */
[----:B------:R-:W-:Y:S01]  /*9cf0*/  FFMA R6, R7, R0, R4 ;  /* 0x0000000007067223 */ /* 0x000fe20000000004 */
[----:B------:R-:W-:Y:S05]  /*9d00*/  @!P0 BRA `(.L_x_35900) ;  /* 0x0000004000008947 */ /* 0x000fea0003800000 */
[----:B------:R-:W-:Y:S01]  /*9d10*/  IMAD.MOV.U32 R8, RZ, RZ, R12 ;  /* 0x000000ffff087224 */ /* 0x000fe200078e000c */
[----:B------:R-:W-:Y:S01]  /*9d20*/  MOV R0, 0x9d50 ;  /* 0x00009d5000007802 */ /* 0x000fe20000000f00 */
[----:B------:R-:W-:Y:S02]  /*9d30*/  IMAD.MOV.U32 R7, RZ, RZ, R13 ;  /* 0x000000ffff077224 */ /* 0x000fe400078e000d */
[----:B--2---:R-:W-:Y:S05]  /*9d40*/  CALL.REL.NOINC `($__internal_66_$__cuda_sm3x_div_rn_ftz_f32_slowpath) ;  /* 0x0001090000007944 */ /* 0x004fea0003c00000 */
.L_x_35900:
[----:B------:R-:W-:Y:S05]  /*9d50*/  BSYNC B3 ;  /* 0x0000000000037941 */ /* 0x000fea0003800000 */
.L_x_35899:
        /* <DEDUP_REMOVED lines=18> */
.L_x_35902:
[----:B------:R-:W-:Y:S01]  /*9e80*/  ISETP.GE.AND P0, PT, R22, RZ, PT ;  /* 0x000000ff1600720c */ /* 0x000fe20003f06270 */
[----:B------:R-:W-:-:S12]  /*9e90*/  IMAD.MOV.U32 R0, RZ, RZ, 0x3fd774eb ;  /* 0x3fd774ebff007424 */ /* 0x000fd800078e00ff */
[----:B------:R-:W-:-:S04]  /*9ea0*/  @P0 FFMA.FTZ R5, R0, 0.93318945169448852539, -R5 ;  /* 0x3f6ee58100050823 */ /* 0x000fc80000010805 */
[----:B------:R-:W-:Y:S02]  /*9eb0*/  @!P0 FFMA.FTZ R5, R0, 0.93318945169448852539, R5 ;  /* 0x3f6ee58100058823 */ /* 0x000fe40000010005 */
.L_x_35903:
[----:B------:R-:W-:Y:S05]  /*9ec0*/  BSYNC B1 ;  /* 0x0000000000017941 */ /* 0x000fea0003800000 */
.L_x_35901:
        /* <DEDUP_REMOVED lines=12> */
.L_x_35896:
        /* <DEDUP_REMOVED lines=13> */
[----:B------:R-:W-:Y:S01]  /*a060*/  MOV R8, R12 ;  /* 0x0000000c00087202 */ /* 0x000fe20000000f00 */
[----:B------:R-:W-:Y:S01]  /*a070*/  IMAD.MOV.U32 R7, RZ, RZ, R13 ;  /* 0x000000ffff077224 */ /* 0x000fe200078e000d */
[----:B------:R-:W-:Y:S02]  /*a080*/  MOV R0, 0xa0a0 ;  /* 0x0000a0a000007802 */ /* 0x000fe40000000f00 */
[----:B--2---:R-:W-:Y:S05]  /*a090*/  CALL.REL.NOINC `($__internal_66_$__cuda_sm3x_div_rn_ftz_f32_slowpath) ;  /* 0x000105b000007944 */ /* 0x004fea0003c00000 */
.L_x_35907:
[----:B------:R-:W-:Y:S05]  /*a0a0*/  BSYNC B3 ;  /* 0x0000000000037941 */ /* 0x000fea0003800000 */
.L_x_35906:
        /* <DEDUP_REMOVED lines=18> */
.L_x_35909:
[----:B------:R-:W-:Y:S01]  /*a1d0*/  ISETP.GE.AND P0, PT, R22, RZ, PT ;  /* 0x000000ff1600720c */ /* 0x000fe20003f06270 */
[----:B------:R-:W-:-:S12]  /*a1e0*/  HFMA2.MMA R0, -RZ, RZ, 1.9599609375, 20144 ;  /* 0x3fd774ebff007435 */ /* 0x000fd800000001ff */
[----:B------:R-:W-:-:S04]  /*a1f0*/  @P0 FFMA.FTZ R5, R0, 0.93318945169448852539, -R5 ;  /* 0x3f6ee58100050823 */ /* 0x000fc80000010805 */
[----:B------:R-:W-:Y:S02]  /*a200*/  @!P0 FFMA.FTZ R5, R0, 0.93318945169448852539, R5 ;  /* 0x3f6ee58100058823 */ /* 0x000fe40000010005 */
.L_x_35910:
[----:B------:R-:W-:Y:S05]  /*a210*/  BSYNC B1 ;  /* 0x0000000000017941 */ /* 0x000fea0003800000 */
.L_x_35908:
        /* <DEDUP_REMOVED lines=13> */
.L_x_35905:
        /* <DEDUP_REMOVED lines=25> */
.L_x_35912:
        /* <DEDUP_REMOVED lines=41> */
.L_x_35911:
        /* <DEDUP_REMOVED lines=51> */
.L_x_35914:
[----:B------:R-:W-:Y:S05]  /*aa40*/  BSYNC B1 ;  /* 0x0000000000017941 */ /* 0x000fea0003800000 */
.L_x_35913:
[----:B------:R-:W-:Y:S01]  /*aa50*/  BSSY B3, `(.L_x_35915) ;  /* 0x0000006000037945 */ /* 0x000fe20003800000 */
[----:B------:R-:W-:Y:S01]  /*aa60*/  FFMA R6, R7, R11, R4 ;  /* 0x0000000b07067223 */ /* 0x000fe20000000004 */
[----:B------:R-:W-:Y:S05]  /*aa70*/  @!P0 BRA `(.L_x_35916) ;  /* 0x0000003000008947 */ /* 0x000fea0003800000 */
[----:B------:R-:W-:Y:S01]  /*aa80*/  IMAD.MOV.U32 R7, RZ, RZ, R13 ;  /* 0x000000ffff077224 */ /* 0x000fe200078e000d */
[----:B------:R-:W-:Y:S02]  /*aa90*/  MOV R0, 0xaab0 ;  /* 0x0000aab000007802 */ /* 0x000fe40000000f00 */
[----:B--2---:R-:W-:Y:S05]  /*aaa0*/  CALL.REL.NOINC `($__internal_66_$__cuda_sm3x_div_rn_ftz_f32_slowpath) ;  /* 0x0000fba000007944 */ /* 0x004fea0003c00000 */
.L_x_35916:
[----:B------:R-:W-:Y:S05]  /*aab0*/  BSYNC B3 ;  /* 0x0000000000037941 */ /* 0x000fea0003800000 */
.L_x_35915:
        /* <DEDUP_REMOVED lines=18> */
.L_x_35918:
[----:B------:R-:W-:Y:S01]  /*abe0*/  ISETP.GE.AND P0, PT, R22, RZ, PT ;  /* 0x000000ff1600720c */ /* 0x000fe20003f06270 */
[----:B------:R-:W-:-:S12]  /*abf0*/  IMAD.MOV.U32 R0, RZ, RZ, 0x3fd774eb ;  /* 0x3fd774ebff007424 */ /* 0x000fd800078e00ff */
[----:B------:R-:W-:-:S04]  /*ac00*/  @P0 FFMA.FTZ R5, R0, 0.93318945169448852539, -R5 ;  /* 0x3f6ee58100050823 */ /* 0x000fc80000010805 */
[----:B------:R-:W-:Y:S02]  /*ac10*/  @!P0 FFMA.FTZ R5, R0, 0.93318945169448852539, R5 ;  /* 0x3f6ee58100058823 */ /* 0x000fe40000010005 */
.L_x_35919:
[----:B------:R-:W-:Y:S05]  /*ac20*/  BSYNC B1 ;  /* 0x0000000000017941 */ /* 0x000fea0003800000 */
.L_x_35917:
        /* <DEDUP_REMOVED lines=12> */
.L_x_35895:
        /* <DEDUP_REMOVED lines=13> */
.L_x_35921:
[----:B------:R-:W-:Y:S05]  /*adc0*/  BSYNC B3 ;  /* 0x0000000000037941 */ /* 0x000fea0003800000 */
.L_x_35920:
        /* <DEDUP_REMOVED lines=18> */
.L_x_35923:
[----:B------:R-:W-:Y:S01]  /*aef0*/  ISETP.GE.AND P0, PT, R22, RZ, PT ;  /* 0x000000ff1600720c */ /* 0x000fe20003f06270 */
[----:B------:R-:W-:-:S12]  /*af00*/  HFMA2.MMA R0, -RZ, RZ, 1.9599609375, 20144 ;  /* 0x3fd774ebff007435 */ /* 0x000fd800000001ff */
[----:B------:R-:W-:-:S04]  /*af10*/  @P0 FFMA.FTZ R5, R0, 0.93318945169448852539, -R5 ;  /* 0x3f6ee58100050823 */ /* 0x000fc80000010805 */
[----:B------:R-:W-:Y:S02]  /*af20*/  @!P0 FFMA.FTZ R5, R0, 0.93318945169448852539, R5 ;  /* 0x3f6ee58100058823 */ /* 0x000fe40000010005 */
.L_x_35924:
[----:B------:R-:W-:Y:S05]  /*af30*/  BSYNC B1 ;  /* 0x0000000000017941 */ /* 0x000fea0003800000 */
.L_x_35922:
        /* <DEDUP_REMOVED lines=27> */
.L_x_35894:
        /* <DEDUP_REMOVED lines=39> */
.L_x_35927:
[----:B------:R-:W-:Y:S05]  /*b360*/  BSYNC B1 ;  /* 0x0000000000017941 */ /* 0x000fea0003800000 */
.L_x_35926:
[----:B------:R-:W-:Y:S01]  /*b370*/  BSSY B3, `(.L_x_35928) ;  /* 0x0000007000037945 */ /* 0x000fe20003800000 */
[----:B------:R-:W-:Y:S01]  /*b380*/  FFMA R6, R11, R4, R7 ;  /* 0x000000040b067223 */ /* 0x000fe20000000007 */
[----:B------:R-:W-:Y:S05]  /*b390*/  @!P0 BRA `(.L_x_35929) ;  /* 0x0000004000008947 */ /* 0x000fea0003800000 */
[----:B------:R-:W-:Y:S01]  /*b3a0*/  HFMA2.MMA R7, -RZ, RZ, 1.875, 0 ;  /* 0x3f800000ff077435 */ /* 0x000fe200000001ff */
[----:B------:R-:W-:Y:S01]  /*b3b0*/  IMAD.MOV.U32 R8, RZ, RZ, R12 ;  /* 0x000000ffff087224 */ /* 0x000fe200078e000c */
[----:B------:R-:W-:-:S04]  /*b3c0*/  MOV R0, 0xb3e0 ;  /* 0x0000b3e000007802 */ /* 0x000fc80000000f00 */
[----:B--2---:R-:W-:Y:S05]  /*b3d0*/  CALL.REL.NOINC `($__internal_66_$__cuda_sm3x_div_rn_ftz_f32_slowpath) ;  /* 0x0000f27000007944 */ /* 0x004fea0003c00000 */
.L_x_35929:
[----:B------:R-:W-:Y:S05]  /*b3e0*/  BSYNC B3 ;  /* 0x0000000000037941 */ /* 0x000fea0003800000 */
.L_x_35928:
        /* <DEDUP_REMOVED lines=18> */
.L_x_35931:
[----:B------:R-:W-:Y:S01]  /*b510*/  ISETP.GE.AND P0, PT, R22, RZ, PT ;  /* 0x000000ff1600720c */ /* 0x000fe20003f06270 */
[----:B------:R-:W-:-:S12]  /*b520*/  IMAD.MOV.U32 R0, RZ, RZ, 0x3fd774eb ;  /* 0x3fd774ebff007424 */ /* 0x000fd800078e00ff */
[----:B------:R-:W-:-:S04]  /*b530*/  @P0 FFMA.FTZ R5, R0, 0.93318945169448852539, -R5 ;  /* 0x3f6ee58100050823 */ /* 0x000fc80000010805 */
[----:B------:R-:W-:Y:S02]  /*b540*/  @!P0 FFMA.FTZ R5, R0, 0.93318945169448852539, R5 ;  /* 0x3f6ee58100058823 */ /* 0x000fe40000010005 */
.L_x_35932:
[----:B------:R-:W-:Y:S05]  /*b550*/  BSYNC B1 ;  /* 0x0000000000017941 */ /* 0x000fea0003800000 */
.L_x_35930:
[----:B------:R-:W-:Y:S01]  /*b560*/  FSETP.NEU.FTZ.AND P1, PT, |R22|, |R23|, PT ;  /* 0x400000171600720b */ /* 0x000fe20003f3d200 */
        /* <DEDUP_REMOVED lines=9> */
.L_x_35925:
[----:B------:R-:W-:Y:S01]  /*b600*/  IMAD.MOV.U32 R0, RZ, RZ, 0x3f800000 ;  /* 0x3f800000ff007424 */ /* 0x000fe200078e00ff */
[----:B------:R-:W1:Y:S01]  /*b610*/  FCHK P0, R12, 1 ;  /* 0x3f8000000c007902 */ /* 0x000e620000000000 */
[----:B------:R-:W-:Y:S02]  /*b620*/  BSSY B3, `(.L_x_35933) ;  /* 0x000000b000037945 */ /* 0x000fe40003800000 */
[----:B0-----:R-:W-:-:S04]  /*b630*/  FFMA R5, R0, -R0, 1 ;  /* 0x3f80000000057423 */ /* 0x001fc80000000800 */
[----:B------:R-:W-:-:S04]  /*b640*/  FFMA R7, R5, R0, 1 ;  /* 0x3f80000005077423 */ /* 0x000fc80000000000 */
[----:B------:R-:W-:-:S04]  /*b650*/  FFMA R5, R7, R12, RZ ;  /* 0x0000000c07057223 */ /* 0x000fc800000000ff */
[----:B------:R-:W-:-:S04]  /*b660*/  FFMA R0, R5, -1, R12 ;  /* 0xbf80000005007823 */ /* 0x000fc8000000000c */
[----:B------:R-:W-:Y:S01]  /*b670*/  FFMA R6, R7, R0, R5 ;  /* 0x0000000007067223 */ /* 0x000fe20000000005 */
[----:B-1----:R-:W-:Y:S05]  /*b680*/  @!P0 BRA `(.L_x_35934) ;  /* 0x0000004000008947 */ /* 0x002fea0003800000 */
[----:B------:R-:W-:Y:S01]  /*b690*/  IMAD.MOV.U32 R8, RZ, RZ, R12 ;  /* 0x000000ffff087224 */ /* 0x000fe200078e000c */
[----:B------:R-:W-:Y:S01]  /*b6a0*/  MOV R0, 0xb6d0 ;  /* 0x0000b6d000007802 */ /* 0x000fe20000000f00 */
[----:B------:R-:W-:Y:S02]  /*b6b0*/  IMAD.MOV.U32 R7, RZ, RZ, 0x3f800000 ;  /* 0x3f800000ff077424 */ /* 0x000fe400078e00ff */
[----:B--2---:R-:W-:Y:S05]  /*b6c0*/  CALL.REL.NOINC `($__internal_66_$__cuda_sm3x_div_rn_ftz_f32_slowpath) ;  /* 0x0000ef8000007944 */ /* 0x004fea0003c00000 */
.L_x_35934:
[----:B------:R-:W-:Y:S05]  /*b6d0*/  BSYNC B3 ;  /* 0x0000000000037941 */ /* 0x000fea0003800000 */
.L_x_35933:
        /* <DEDUP_REMOVED lines=18> */
.L_x_35936:
[----:B------:R-:W-:Y:S01]  /*b800*/  ISETP.GE.AND P0, PT, R22, RZ, PT ;  /* 0x000000ff1600720c */ /* 0x000fe20003f06270 */
[----:B------:R-:W-:-:S12]  /*b810*/  IMAD.MOV.U32 R0, RZ, RZ, 0x3fd774eb ;  /* 0x3fd774ebff007424 */ /* 0x000fd800078e00ff */
[----:B------:R-:W-:-:S04]  /*b820*/  @P0 FFMA.FTZ R5, R0, 0.93318945169448852539, -R5 ;  /* 0x3f6ee58100050823 */ /* 0x000fc80000010805 */
[----:B------:R-:W-:Y:S02]  /*b830*/  @!P0 FFMA.FTZ R5, R0, 0.93318945169448852539, R5 ;  /* 0x3f6ee58100058823 */ /* 0x000fe40000010005 */
.L_x_35937:
[----:B------:R-:W-:Y:S05]  /*b840*/  BSYNC B1 ;  /* 0x0000000000017941 */ /* 0x000fea0003800000 */
.L_x_35935:
        /* <DEDUP_REMOVED lines=11> */
.L_x_35893:
        /* <DEDUP_REMOVED lines=21> */
[----:B------:R-:W-:Y:S01]  /*ba50*/  FFMA R7, R10, R5, R10 ;  /* 0x000000050a077223 */ /* 0x000fe2000000000a */
[----:B------:R-:W-:-:S03]  /*ba60*/  MOV R5, 0x3f800000 ;  /* 0x3f80000000057802 */ /* 0x000fc60000000f00 */
        /* <DEDUP_REMOVED lines=8> */
[----:B------:R-:W-:Y:S01]  /*baf0*/  MOV R0, 0xbb20 ;  /* 0x0000bb2000007802 */ /* 0x000fe20000000f00 */
[----:B------:R-:W-:Y:S02]  /*bb00*/  IMAD.MOV.U32 R7, RZ, RZ, R13 ;  /* 0x000000ffff077224 */ /* 0x000fe400078e000d */
[----:B--2---:R-:W-:Y:S05]  /*bb10*/  CALL.REL.NOINC `($__internal_66_$__cuda_sm3x_div_rn_ftz_f32_slowpath) ;  /* 0x0000eb3000007944 */ /* 0x004fea0003c00000 */
.L_x_35939:
[----:B------:R-:W-:Y:S05]  /*bb20*/  BSYNC B3 ;  /* 0x0000000000037941 */ /* 0x000fea0003800000 */
.L_x_35938:
        /* <DEDUP_REMOVED lines=18> */
.L_x_35941:
[----:B------:R-:W-:Y:S01]  /*bc50*/  ISETP.GE.AND P0, PT, R22, RZ, PT ;  /* 0x000000ff1600720c */ /* 0x000fe20003f06270 */
[----:B------:R-:W-:-:S12]  /*bc60*/  IMAD.MOV.U32 R0, RZ, RZ, 0x3fd774eb ;  /* 0x3fd774ebff007424 */ /* 0x000fd800078e00ff */
[----:B------:R-:W-:-:S04]  /*bc70*/  @P0 FFMA.FTZ R5, R0, 0.93318945169448852539, -R5 ;  /* 0x3f6ee58100050823 */ /* 0x000fc80000010805 */
[----:B------:R-:W-:Y:S02]  /*bc80*/  @!P0 FFMA.FTZ R5, R0, 0.93318945169448852539, R5 ;  /* 0x3f6ee58100058823 */ /* 0x000fe40000010005 */
.L_x_35942:
[----:B------:R-:W-:Y:S05]  /*bc90*/  BSYNC B1 ;  /* 0x0000000000017941 */ /* 0x000fea0003800000 */
.L_x_35940:
        /* <DEDUP_REMOVED lines=11> */
.L_x_35892:
        /* <DEDUP_REMOVED lines=26> */
.L_x_35944:
[----:B------:R-:W-:Y:S05]  /*bef0*/  BSYNC B3 ;  /* 0x0000000000037941 */ /* 0x000fea0003800000 */
.L_x_35943:
        /* <DEDUP_REMOVED lines=18> */
.L_x_35946:
[----:B------:R-:W-:Y:S01]  /*c020*/  ISETP.GE.AND P0, PT, R22, RZ, PT ;  /* 0x000000ff1600720c */ /* 0x000fe20003f06270 */
[----:B------:R-:W-:-:S12]  /*c030*/  IMAD.MOV.U32 R0, RZ, RZ, 0x3fd774eb ;  /* 0x3fd774ebff007424 */ /* 0x000fd800078e00ff */
[----:B------:R-:W-:-:S04]  /*c040*/  @P0 FFMA.FTZ R5, R0, 0.93318945169448852539, -R5 ;  /* 0x3f6ee58100050823 */ /* 0x000fc80000010805 */
[----:B------:R-:W-:Y:S02]  /*c050*/  @!P0 FFMA.FTZ R5, R0, 0.93318945169448852539, R5 ;  /* 0x3f6ee58100058823 */ /* 0x000fe40000010005 */
.L_x_35947:
[----:B------:R-:W-:Y:S05]  /*c060*/  BSYNC B1 ;  /* 0x0000000000017941 */ /* 0x000fea0003800000 */
.L_x_35945:
        /* <DEDUP_REMOVED lines=12> */
.L_x_35904:
[----:B------:R-:W-:Y:S05]  /*c130*/  BSYNC B0 ;  /* 0x0000000000007941 */ /* 0x000fea0003800000 */
.L_x_35891:
        /* <DEDUP_REMOVED lines=42> */
.L_x_35951:
        /* <DEDUP_REMOVED lines=10> */
.L_x_35950:
[----:B------:R-:W-:-:S04]  /*c480*/  FMUL.RZ R6, R6, 0.15915493667125701904 ;  /* 0x3e22f98306067820 */ /* 0x000fc8000040c000 */
[----:B------:R0:W1:Y:S08]  /*c490*/  MUFU.SIN R3, R6 ;  /* 0x0000000600037308 */ /* 0x0000700000000400 */
[----:B------:R0:W2:Y:S01]  /*c4a0*/  MUFU.COS R2, R6 ;  /* 0x0000000600027308 */ /* 0x0000a20000000000 */
[----:B------:R-:W-:Y:S05]  /*c4b0*/  BRA `(.L_x_35952) ;  /* 0x0000003000007947 */ /* 0x000fea0003800000 */
.L_x_35949:
[----:B------:R-:W-:Y:S02]  /*c4c0*/  FMUL.FTZ R2, R14, 1.4426950216293334961 ;  /* 0x3fb8aa3b0e027820 */ /* 0x000fe40000410000 */
[----:B------:R-:W-:-:S04]  /*c4d0*/  IMAD.MOV.U32 R3, RZ, RZ, R6 ;  /* 0x000000ffff037224 */ /* 0x000fc800078e0006 */
[----:B------:R-:W0:Y:S03]  /*c4e0*/  MUFU.EX2 R2, R2 ;  /* 0x0000000200027308 */ /* 0x000e260000000800 */
.L_x_35952:
[----:B------:R-:W-:Y:S05]  /*c4f0*/  BSYNC B0 ;  /* 0x0000000000007941 */ /* 0x000fea0003800000 */
.L_x_35948:
        /* <DEDUP_REMOVED lines=15> */
.L_x_35956:
[----:B012---:R-:W0:Y:S02]  /*c5f0*/  F2I.S64.TRUNC R2, R2 ;  /* 0x0000000200027311 */ /* 0x007e24000020d900 */
[----:B0-----:R-:W-:-:S05]  /*c600*/  MOV R5, R2 ;  /* 0x0000000200057202 */ /* 0x001fca0000000f00 */
[----:B------:R0:W-:Y:S01]  /*c610*/  STG.E.U8 [R16.64], R5 ;  /* 0x0000000510007986 */ /* 0x0001e2000c101124 */
[----:B------:R-:W-:Y:S05]  /*c620*/  BRA `(.L_x_35958) ;  /* 0x00000d4000007947 */ /* 0x000fea0003800000 */
.L_x_35955:
        /* <DEDUP_REMOVED lines=9> */
.L_x_35960:
[----:B012---:R-:W0:Y:S02]  /*c6c0*/  F2I.FTZ.TRUNC.NTZ R3, R2 ;  /* 0x0000000200037305 */ /* 0x007e24000021f100 */
[----:B0-----:R0:W-:Y:S01]  /*c6d0*/  STG.E [R16.64], R3 ;  /* 0x0000000310007986 */ /* 0x0011e2000c101924 */
[----:B------:R-:W-:Y:S05]  /*c6e0*/  BRA `(.L_x_35958) ;  /* 0x00000c8000007947 */ /* 0x000fea0003800000 */
.L_x_35959:
[----:B012---:R-:W0:Y:S02]  /*c6f0*/  F2I.FTZ.TRUNC.NTZ R3, R2 ;  /* 0x0000000200037305 */ /* 0x007e24000021f100 */
[----:B0-----:R0:W-:Y:S01]  /*c700*/  STG.E.U16 [R16.64], R3 ;  /* 0x0000000310007986 */ /* 0x0011e2000c101524 */
[----:B------:R-:W-:Y:S05]  /*c710*/  BRA `(.L_x_35958) ;  /* 0x00000c5000007947 */ /* 0x000fea0003800000 */
.L_x_35954:
        /* <DEDUP_REMOVED lines=8> */
.L_x_35962:
[----:B0-2---:R-:W-:-:S05]  /*c7a0*/  F2FP.PACK_AB R2, RZ, R2 ;  /* 0x00000002ff02723e */ /* 0x005fca00000000ff */
[----:B------:R0:W-:Y:S01]  /*c7b0*/  STG.E.U16 [R16.64], R2 ;  /* 0x0000000210007986 */ /* 0x0001e2000c101524 */
[----:B------:R-:W-:Y:S05]  /*c7c0*/  BRA `(.L_x_35958) ;  /* 0x00000ba000007947 */ /* 0x000fea0003800000 */
.L_x_35961:
        /* <DEDUP_REMOVED lines=8> */
.L_x_35964:
[----:B012---:R-:W-:-:S05]  /*c850*/  F2FP.PACK_AB R3, R3, R2 ;  /* 0x000000020303723e */ /* 0x007fca00000000ff */
[----:B------:R0:W-:Y:S01]  /*c860*/  STG.E [R16.64], R3 ;  /* 0x0000000310007986 */ /* 0x0001e2000c101924 */
[----:B------:R-:W-:Y:S05]  /*c870*/  BRA `(.L_x_35958) ;  /* 0x00000af000007947 */ /* 0x000fea0003800000 */
.L_x_35963:
[----:B0-2---:R-:W-:-:S06]  /*c880*/  FMUL.FTZ R2, R2, 1 ;  /* 0x3f80000002027820 */ /* 0x005fcc0000410000 */
[----:B-1----:R-:W0:Y:S02]  /*c890*/  F2F.F64.F32 R2, R2 ;  /* 0x0000000200027310 */ /* 0x002e240000201800 */
[----:B0-----:R0:W-:Y:S01]  /*c8a0*/  STG.E.64 [R16.64], R2 ;  /* 0x0000000210007986 */ /* 0x0011e2000c101b24 */
[----:B------:R-:W-:Y:S05]  /*c8b0*/  BRA `(.L_x_35958) ;  /* 0x00000ab000007947 */ /* 0x000fea0003800000 */
.L_x_35953:
        /* <DEDUP_REMOVED lines=14> */
.L_x_35967:
[----:B01----:R-:W-:Y:S02]  /*c9a0*/  FMUL.FTZ R6, R3, 1 ;  /* 0x3f80000003067820 */ /* 0x003fe40000410000 */
[----:B--2---:R-:W-:-:S04]  /*c9b0*/  FMUL.FTZ R4, R2, 1 ;  /* 0x3f80000002047820 */ /* 0x004fc80000410000 */
[----:B------:R-:W-:Y:S08]  /*c9c0*/  F2F.F64.F32 R6, R6 ;  /* 0x0000000600067310 */ /* 0x000ff00000201800 */
[----:B------:R-:W0:Y:S02]  /*c9d0*/  F2F.F64.F32 R4, R4 ;  /* 0x0000000400047310 */ /* 0x000e240000201800 */
[----:B0-----:R0:W-:Y:S01]  /*c9e0*/  STG.E.128 [R16.64], R4 ;  /* 0x0000000410007986 */ /* 0x0011e2000c101d24 */
[----:B------:R-:W-:Y:S05]  /*c9f0*/  BRA `(.L_x_35958) ;  /* 0x0000097000007947 */ /* 0x000fea0003800000 */
.L_x_35966:
        /* <DEDUP_REMOVED lines=20> */
.L_x_35971:
[----:B------:R-:W-:Y:S05]  /*cb40*/  BSYNC B0 ;  /* 0x0000000000007941 */ /* 0x000fea0003800000 */
.L_x_35970:
[----:B------:R-:W-:-:S05]  /*cb50*/  LOP3.LUT R5, R0, R5, RZ, 0xfc, !PT ;  /* 0x0000000500057212 */ /* 0x000fca00078efcff */
[----:B------:R0:W-:Y:S01]  /*cb60*/  STG.E.U8 [R16.64], R5 ;  /* 0x0000000510007986 */ /* 0x0001e2000c101124 */
[----:B------:R-:W-:Y:S05]  /*cb70*/  BRA `(.L_x_35958) ;  /* 0x000007f000007947 */ /* 0x000fea0003800000 */
.L_x_35969:
        /* <DEDUP_REMOVED lines=12> */
.L_x_35973:
[----:B------:R-:W-:Y:S01]  /*cc40*/  IMAD.MOV.U32 R0, RZ, RZ, 0x7f ;  /* 0x0000007fff007424 */ /* 0x000fe200078e00ff */
[----:B------:R-:W-:-:S04]  /*cc50*/  ISETP.GT.U32.AND P0, PT, R4, 0x7f800000, PT ;  /* 0x7f8000000400780c */ /* 0x000fc80003f04070 */
[----:B------:R-:W-:-:S04]  /*cc60*/  SEL R0, R0, 0x7c, P0 ;  /* 0x0000007c00007807 */ /* 0x000fc80000000000 */
.L_x_35974:
[----:B------:R-:W-:Y:S05]  /*cc70*/  BSYNC B0 ;  /* 0x0000000000007941 */ /* 0x000fea0003800000 */
.L_x_35972:
[----:B------:R-:W-:-:S04]  /*cc80*/  LOP3.LUT R2, R2, 0x80000000, RZ, 0xc0, !PT ;  /* 0x8000000002027812 */ /* 0x000fc800078ec0ff */
[----:B-1----:R-:W-:-:S04]  /*cc90*/  SHF.R.U32.HI R3, RZ, 0x18, R2 ;  /* 0x00000018ff037819 */ /* 0x002fc80000011602 */
[----:B------:R-:W-:-:S05]  /*cca0*/  LOP3.LUT R3, R0, R3, RZ, 0xfc, !PT ;  /* 0x0000000300037212 */ /* 0x000fca00078efcff */
[----:B------:R0:W-:Y:S01]  /*ccb0*/  STG.E.U8 [R16.64], R3 ;  /* 0x0000000310007986 */ /* 0x0001e2000c101124 */
[----:B------:R-:W-:Y:S05]  /*ccc0*/  BRA `(.L_x_35958) ;  /* 0x000006a000007947 */ /* 0x000fea0003800000 */
.L_x_35968:
[----:B0-2---:R-:W-:-:S05]  /*ccd0*/  F2FP.BF16.PACK_AB R2, RZ, R2 ;  /* 0x00000002ff02723e */ /* 0x005fca00000010ff */
[----:B------:R0:W-:Y:S01]  /*cce0*/  STG.E.U16 [R16.64], R2 ;  /* 0x0000000210007986 */ /* 0x0001e2000c101524 */
[----:B------:R-:W-:Y:S05]  /*ccf0*/  BRA `(.L_x_35958) ;  /* 0x0000067000007947 */ /* 0x000fea0003800000 */
.L_x_35965:
        /* <DEDUP_REMOVED lines=11> */
.L_x_35977:
        /* <DEDUP_REMOVED lines=16> */
.L_x_35980:
[----:B------:R-:W-:-:S04]  /*ceb0*/  LOP3.LUT R2, R2, 0x80000000, RZ, 0xc0, !PT ;  /* 0x8000000002027812 */ /* 0x000fc800078ec0ff */
[----:B------:R-:W-:-:S04]  /*cec0*/  SHF.R.U32.HI R3, RZ, 0x18, R2 ;  /* 0x00000018ff037819 */ /* 0x000fc80000011602 */
[----:B------:R-:W-:-:S04]  /*ced0*/  LOP3.LUT R0, R0, R3, RZ, 0xfc, !PT ;  /* 0x0000000300007212 */ /* 0x000fc800078efcff */
[----:B------:R-:W-:Y:S02]  /*cee0*/  PRMT R8, R0, 0x7610, R8 ;  /* 0x0000761000087816 */ /* 0x000fe40000000008 */
.L_x_35979:
[----:B------:R-:W-:Y:S05]  /*cef0*/  BSYNC B0 ;  /* 0x0000000000007941 */ /* 0x000fea0003800000 */
.L_x_35978:
[----:B------:R0:W-:Y:S01]  /*cf00*/  STG.E.U8 [R16.64], R8 ;  /* 0x0000000810007986 */ /* 0x0001e2000c101124 */
[----:B------:R-:W-:Y:S05]  /*cf10*/  BRA `(.L_x_35958) ;  /* 0x0000045000007947 */ /* 0x000fea0003800000 */
.L_x_35976:
[----:B012---:R-:W-:Y:S01]  /*cf20*/  LOP3.LUT R3, R2, 0x7fffffff, RZ, 0xc0, !PT ;  /* 0x7fffffff02037812 */ /* 0x007fe200078ec0ff */
[----:B------:R-:W-:Y:S01]  /*cf30*/  BSSY B0, `(.L_x_35981) ;  /* 0x0000013000007945 */ /* 0x000fe20003800000 */
[----:B------:R-:W-:Y:S02]  /*cf40*/  HFMA2.MMA R8, -RZ, RZ, 0, 7.62939453125e-06 ;  /* 0x00000080ff087435 */ /* 0x000fe400000001ff */
        /* <DEDUP_REMOVED lines=13> */
.L_x_35983:
[----:B------:R-:W-:-:S04]  /*d020*/  LOP3.LUT R2, R2, 0x80000000, RZ, 0xc0, !PT ;  /* 0x8000000002027812 */ /* 0x000fc800078ec0ff */
[----:B------:R-:W-:-:S04]  /*d030*/  SHF.R.U32.HI R3, RZ, 0x18, R2 ;  /* 0x00000018ff037819 */ /* 0x000fc80000011602 */
[----:B------:R-:W-:-:S04]  /*d040*/  LOP3.LUT R0, R0, R3, RZ, 0xfc, !PT ;  /* 0x0000000300007212 */ /* 0x000fc800078efcff */
[----:B------:R-:W-:Y:S02]  /*d050*/  PRMT R8, R0, 0x7610, R8 ;  /* 0x0000761000087816 */ /* 0x000fe40000000008 */
.L_x_35982:
[----:B------:R-:W-:Y:S05]  /*d060*/  BSYNC B0 ;  /* 0x0000000000007941 */ /* 0x000fea0003800000 */
.L_x_35981:
[----:B------:R0:W-:Y:S01]  /*d070*/  STG.E.U8 [R16.64], R8 ;  /* 0x0000000810007986 */ /* 0x0001e2000c101124 */
[----:B------:R-:W-:Y:S05]  /*d080*/  BRA `(.L_x_35958) ;  /* 0x000002e000007947 */ /* 0x000fea0003800000 */
.L_x_35975:
        /* <DEDUP_REMOVED lines=21> */
.L_x_35957:
[----:B------:R-:W-:Y:S01]  /*d1e0*/  MOV R0, 0x0 ;  /* 0x0000000000007802 */ /* 0x000fe20000000f00 */
[----:B------:R-:W-:Y:S01]  /*d1f0*/  HFMA2.MMA R8, -RZ, RZ, 0, 6.020069122314453125e-06 ;  /* 0x00000065ff087435 */ /* 0x000fe200000001ff */
[----:B------:R-:W-:Y:S01]  /*d200*/  MOV R4, c[0x4][0x198] ;  /* 0x0100660000047a02 */ /* 0x000fe20000000f00 */
[----:B------:R-:W-:Y:S01]  /*d210*/  IMAD.MOV.U32 R5, RZ, RZ, c[0x4][0x19c] ;  /* 0x01006700ff057624 */ /* 0x000fe200078e00ff */
[----:B012---:R0:W1:Y:S01]  /*d220*/  LDC.64 R2, c[0x4][R0] ;  /* 0x0100000000027b82 */ /* 0x0070620000000a00 */
[----:B------:R-:W-:Y:S01]  /*d230*/  IMAD.MOV.U32 R6, RZ, RZ, c[0x4][0x1a0] ;  /* 0x01006800ff067624 */ /* 0x000fe200078e00ff */
[----:B------:R-:W-:Y:S01]  /*d240*/  MOV R13, RZ ;  /* 0x000000ff000d7202 */ /* 0x000fe20000000f00 */
[----:B------:R-:W-:Y:S02]  /*d250*/  IMAD.MOV.U32 R7, RZ, RZ, c[0x4][0x1a4] ;  /* 0x01006900ff077624 */ /* 0x000fe400078e00ff */
[----:B------:R-:W-:-:S02]  /*d260*/  IMAD.MOV.U32 R10, RZ, RZ, c[0x4][0x90] ;  /* 0x01002400ff0a7624 */ /* 0x000fc400078e00ff */
        /* <DEDUP_REMOVED lines=11> */
.L_x_35985:
[----:B012---:R-:W0:Y:S02]  /*d320*/  F2I.U64.TRUNC R2, R2 ;  /* 0x0000000200027311 */ /* 0x007e24000020d800 */
[----:B0-----:R0:W-:Y:S01]  /*d330*/  STG.E.64 [R16.64], R2 ;  /* 0x0000000210007986 */ /* 0x0011e2000c101b24 */
[----:B------:R-:W-:Y:S05]  /*d340*/  BRA `(.L_x_35958) ;  /* 0x0000002000007947 */ /* 0x000fea0003800000 */
.L_x_35984:
[----:B012---:R-:W0:Y:S02]  /*d350*/  F2I.FTZ.U32.TRUNC.NTZ R3, R2 ;  /* 0x0000000200037305 */ /* 0x007e24000021f000 */
[----:B0-----:R0:W-:Y:S02]  /*d360*/  STG.E [R16.64], R3 ;  /* 0x0000000310007986 */ /* 0x0011e4000c101924 */
.L_x_35958:
[----:B------:R-:W-:-:S04]  /*d370*/  IADD3 R19, R19, 0x80, RZ ;  /* 0x0000008013137810 */ /* 0x000fc80007ffe0ff */
[----:B------:R-:W-:-:S13]  /*d380*/  ISETP.GE.AND P0, PT, R19, c[0x0][0x160], PT ;  /* 0x0000580013007a0c */ /* 0x000fda0003f06270 */
[----:B------:R-:W-:Y:S05]  /*d390*/  @P0 BRA `(.L_x_35831) ;  /* 0x0000695000000947 */ /* 0x000fea0003800000 */
[----:B------:R-:W-:Y:S01]  /*d3a0*/  ISETP.NE.AND P0, PT, RZ, c[0x0][0x168], PT ;  /* 0x00005a00ff007a0c */ /* 0x000fe20003f05270 */
[----:B------:R-:W-:Y:S02]  /*d3b0*/  IMAD.MOV.U32 R18, RZ, RZ, RZ ;  /* 0x000000ffff127224 */ /* 0x000fe400078e00ff */
[----:B------:R-:W-:Y:S02]  /*d3c0*/  IMAD.MOV.U32 R0, RZ, RZ, RZ ;  /* 0x000000ffff007224 */ /* 0x000fe400078e00ff */
[----:B0-----:R-:W-:-:S08]  /*d3d0*/  IMAD.MOV.U32 R16, RZ, RZ, RZ ;  /* 0x000000ffff107224 */ /* 0x001fd000078e00ff */
[----:B------:R-:W-:Y:S05]  /*d3e0*/  @!P0 BRA `(.L_x_35986) ;  /* 0x00000fa000008947 */ /* 0x000fea0003800000 */
[----:B------:R-:W-:Y:S01]  /*d3f0*/  HFMA2.MMA R18, -RZ, RZ, 0, 0 ;  /* 0x00000000ff127435 */ /* 0x000fe200000001ff */
[----:B------:R-:W-:-:S05]  /*d400*/  IMAD.MOV.U32 R0, RZ, RZ, 0x1 ;  /* 0x00000001ff007424 */ /* 0x000fca00078e00ff */
[----:B------:R-:W-:-:S04]  /*d410*/  ISETP.NE.AND P0, PT, R0, c[0x0][0x168], PT ;  /* 0x00005a0000007a0c */ /* 0x000fc80003f05270 */
[----:B------:R-:W-:-:S05]  /*d420*/  IMAD.HI.U32 R2, R19, c[0x0][0x170], R18 ;  /* 0x00005c0013027a27 */ /* 0x000fca00078e0012 */
[----:B-1----:R-:W-:-:S05]  /*d430*/  SHF.R.U32.HI R3, RZ, c[0x0][0x174], R2 ;  /* 0x00005d00ff037a19 */ /* 0x002fca0000011602 */
[----:B------:R-:W-:-:S04]  /*d440*/  IMAD.MOV R18, RZ, RZ, -R3 ;  /* 0x000000ffff127224 */ /* 0x000fc800078e0a03 */
[----:B------:R-:W-:-:S04]  /*d450*/  IMAD R18, R18, c[0x0][0x16c], R19 ;  /* 0x00005b0012127a24 */ /* 0x000fc800078e0213 */
[C---:B------:R-:W-:Y:S02]  /*d460*/  IMAD R16, R18.reuse, c[0x0][0x298], RZ ;  /* 0x0000a60012107a24 */ /* 0x040fe400078e02ff */
        /* <DEDUP_REMOVED lines=242> */
.L_x_35986:
[----:B------:R-:W0:Y:S01]  /*e390*/  LDC.U8 R5, c[0x0][0x3e9] ;  /* 0x0000fa40ff057b82 */ /* 0x000e220000000000 */
[----:B------:R-:W-:Y:S01]  /*e3a0*/  IADD3 R2, P1, R0, c[0x0][0x3d0], RZ ;  /* 0x0000f40000027a10 */ /* 0x000fe20007f3e0ff */
[----:B------:R-:W-:Y:S01]  /*e3b0*/  BSSY B7, `(.L_x_35987) ;  /* 0x00000f5000077945 */ /* 0x000fe20003800000 */
[----:B------:R-:W-:-:S03]  /*e3c0*/  IADD3 R16, P0, R16, c[0x0][0x3c8], RZ ;  /* 0x0000f20010107a10 */ /* 0x000fc60007f1e0ff */
[----:B-1----:R-:W-:Y:S01]  /*e3d0*/  IMAD.X R3, RZ, RZ, c[0x0][0x3d4], P1 ;  /* 0x0000f500ff037624 */ /* 0x002fe200008e06ff */
        /* <DEDUP_REMOVED lines=16> */
.L_x_35991:
[----:B------:R-:W2:Y:S01]  /*e4e0*/  LDG.E.U8 R2, [R2.64] ;  /* 0x0000002402027981 */ /* 0x000ea2000c1e1100 */
[----:B------:R-:W-:Y:S01]  /*e4f0*/  IMAD.MOV.U32 R23, RZ, RZ, RZ ;  /* 0x000000ffff177224 */ /* 0x000fe200078e00ff */
[----:B--2---:R0:W1:Y:S01]  /*e500*/  I2F.U16 R22, R2 ;  /* 0x0000000200167306 */ /* 0x0040620000101000 */
[----:B------:R-:W-:Y:S05]  /*e510*/  BRA `(.L_x_35993) ;  /* 0x00000de000007947 */ /* 0x000fea0003800000 */
.L_x_35990:
        /* <DEDUP_REMOVED lines=10> */
.L_x_35995:
[----:B------:R-:W2:Y:S01]  /*e5c0*/  LDG.E R2, [R2.64] ;  /* 0x0000002402027981 */ /* 0x000ea2000c1e1900 */
[----:B------:R-:W-:Y:S01]  /*e5d0*/  IMAD.MOV.U32 R23, RZ, RZ, RZ ;  /* 0x000000ffff177224 */ /* 0x000fe200078e00ff */
[----:B--2---:R0:W1:Y:S01]  /*e5e0*/  I2F R22, R2 ;  /* 0x0000000200167306 */ /* 0x0040620000201400 */
[----:B------:R-:W-:Y:S05]  /*e5f0*/  BRA `(.L_x_35993) ;  /* 0x00000d0000007947 */ /* 0x000fea0003800000 */
.L_x_35994:
[----:B------:R-:W2:Y:S01]  /*e600*/  LDG.E.U16 R2, [R2.64] ;  /* 0x0000002402027981 */ /* 0x000ea2000c1e1500 */
[----:B------:R-:W-:Y:S01]  /*e610*/  IMAD.MOV.U32 R23, RZ, RZ, RZ ;  /* 0x000000ffff177224 */ /* 0x000fe200078e00ff */
[----:B--2---:R0:W1:Y:S01]  /*e620*/  I2F.S16 R22, R2 ;  /* 0x0000000200167306 */ /* 0x0040620000101400 */
[----:B------:R-:W-:Y:S05]  /*e630*/  BRA `(.L_x_35993) ;  /* 0x00000cc000007947 */ /* 0x000fea0003800000 */
.L_x_35989:
        /* <DEDUP_REMOVED lines=9> */
.L_x_35997:
[----:B------:R-:W2:Y:S01]  /*e6d0*/  LDG.E.U16 R2, [R2.64] ;  /* 0x0000002402027981 */ /* 0x000ea2000c1e1500 */
[----:B------:R-:W-:Y:S01]  /*e6e0*/  MOV R23, RZ ;  /* 0x000000ff00177202 */ /* 0x000fe20000000f00 */
[----:B--2---:R-:W-:Y:S01]  /*e6f0*/  HADD2.F32 R22, -RZ, R2.H0_H0 ;  /* 0x20000002ff167230 */ /* 0x004fe20000004100 */
[----:B------:R-:W-:Y:S05]  /*e700*/  BRA `(.L_x_35993) ;  /* 0x00000bf000007947 */ /* 0x000fea0003800000 */
.L_x_35996:
        /* <DEDUP_REMOVED lines=8> */
.L_x_35999:
[----:B------:R-:W2:Y:S02]  /*e790*/  LDG.E R2, [R2.64] ;  /* 0x0000002402027981 */ /* 0x000ea4000c1e1900 */
[--C-:B--2---:R-:W-:Y:S02]  /*e7a0*/  HADD2.F32 R23, -RZ, R2.reuse.H1_H1 ;  /* 0x30000002ff177230 */ /* 0x104fe40000004100 */
[----:B------:R-:W-:Y:S01]  /*e7b0*/  HADD2.F32 R22, -RZ, R2.H0_H0 ;  /* 0x20000002ff167230 */ /* 0x000fe20000004100 */
[----:B------:R-:W-:Y:S05]  /*e7c0*/  BRA `(.L_x_35993) ;  /* 0x00000b3000007947 */ /* 0x000fea0003800000 */
.L_x_35998:
[----:B------:R-:W2:Y:S01]  /*e7d0*/  LDG.E.64 R2, [R2.64] ;  /* 0x0000002402027981 */ /* 0x000ea2000c1e1b00 */
[----:B------:R-:W-:Y:S01]  /*e7e0*/  IMAD.MOV.U32 R23, RZ, RZ, RZ ;  /* 0x000000ffff177224 */ /* 0x000fe200078e00ff */
[----:B--2---:R-:W0:Y:S01]  /*e7f0*/  F2F.F32.F64 R22, R2 ;  /* 0x0000000200167310 */ /* 0x004e220000301000 */
[----:B------:R-:W0:-:S14]  /*e800*/  DSETP.GEU.AND P0, PT, |R2|, c[0x2][0x0], PT ;  /* 0x008000000200762a */ /* 0x000e1c0003f0e200 */
[----:B0-----:R-:W-:Y:S01]  /*e810*/  @!P0 FMUL R22, R22, 1.175494350822287508e-38 ;  /* 0x0080000016168820 */ /* 0x001fe20000400000 */
[----:B------:R-:W-:Y:S05]  /*e820*/  BRA `(.L_x_35993) ;  /* 0x00000ad000007947 */ /* 0x000fea0003800000 */
.L_x_35988:
        /* <DEDUP_REMOVED lines=13> */
.L_x_36002:
        /* <DEDUP_REMOVED lines=8> */
.L_x_36001:
        /* <DEDUP_REMOVED lines=27> */
.L_x_36004:
        /* <DEDUP_REMOVED lines=14> */
.L_x_36003:
[----:B------:R-:W2:Y:S01]  /*ec10*/  LDG.E.U16 R2, [R2.64] ;  /* 0x0000002402027981 */ /* 0x000ea2000c1e1500 */
[----:B------:R-:W-:Y:S01]  /*ec20*/  IMAD.MOV.U32 R23, RZ, RZ, RZ ;  /* 0x000000ffff177224 */ /* 0x000fe200078e00ff */
[----:B--2---:R-:W-:Y:S01]  /*ec30*/  PRMT R22, RZ, 0x5410, R2 ;  /* 0x00005410ff167816 */ /* 0x004fe20000000002 */
[----:B------:R-:W-:Y:S05]  /*ec40*/  BRA `(.L_x_35993) ;  /* 0x000006b000007947 */ /* 0x000fea0003800000 */
.L_x_36000:
        /* <DEDUP_REMOVED lines=10> */
[----:B--2---:R0:W1:Y:S01]  /*ecf0*/  I2F.U16 R22, R2 ;  /* 0x0000000200167306 */ /* 0x0040620000101000 */
[----:B------:R-:W-:Y:S07]  /*ed00*/  BRA `(.L_x_35993) ;  /* 0x000005f000007947 */ /* 0x000fee0003800000 */
.L_x_36007:
        /* <DEDUP_REMOVED lines=20> */
.L_x_36009:
[----:B------:R-:W-:Y:S05]  /*ee50*/  BSYNC B0 ;  /* 0x0000000000007941 */ /* 0x000fea0003800000 */
.L_x_36008:
[----:B------:R-:W-:Y:S01]  /*ee60*/  IMAD.SHL.U32 R2, R2, 0x100000, RZ ;  /* 0x0010000002027824 */ /* 0x000fe200078e00ff */
[----:B------:R-:W-:-:S04]  /*ee70*/  LEA R3, R0, 0x3b800000, 0x17 ;  /* 0x3b80000000037811 */ /* 0x000fc800078eb8ff */
[----:B------:R-:W-:Y:S01]  /*ee80*/  LOP3.LUT R22, R3, R2, R22, 0xfe, !PT ;  /* 0x0000000203167212 */ /* 0x000fe200078efe16 */
[----:B------:R-:W-:Y:S05]  /*ee90*/  BRA `(.L_x_35993) ;  /* 0x0000046000007947 */ /* 0x000fea0003800000 */
.L_x_36006:
        /* <DEDUP_REMOVED lines=20> */
.L_x_36011:
[----:B------:R-:W-:Y:S05]  /*efe0*/  BSYNC B0 ;  /* 0x0000000000007941 */ /* 0x000fea0003800000 */
.L_x_36010:
[----:B------:R-:W-:Y:S01]  /*eff0*/  IMAD.SHL.U32 R2, R2, 0x200000, RZ ;  /* 0x0020000002027824 */ /* 0x000fe200078e00ff */
[----:B------:R-:W-:-:S04]  /*f000*/  LEA R3, R0, 0x37800000, 0x17 ;  /* 0x3780000000037811 */ /* 0x000fc800078eb8ff */
[----:B------:R-:W-:Y:S01]  /*f010*/  LOP3.LUT R22, R3, R2, R22, 0xfe, !PT ;  /* 0x0000000203167212 */ /* 0x000fe200078efe16 */
[----:B------:R-:W-:Y:S05]  /*f020*/  BRA `(.L_x_35993) ;  /* 0x000002d000007947 */ /* 0x000fea0003800000 */
.L_x_36005:
        /* <DEDUP_REMOVED lines=14> */
.L_x_36015:
[----:B------:R-:W-:Y:S05]  /*f110*/  BSYNC B0 ;  /* 0x0000000000007941 */ /* 0x000fea0003800000 */
.L_x_36014:
[----:B------:R-:W-:Y:S01]  /*f120*/  IMAD.MOV.U32 R23, RZ, RZ, RZ ;  /* 0x000000ffff177224 */ /* 0x000fe200078e00ff */
[----:B------:R-:W-:Y:S05]  /*f130*/  BRA `(.L_x_35993) ;  /* 0x000001c000007947 */ /* 0x000fea0003800000 */
.L_x_35992:
        /* <DEDUP_REMOVED lines=21> */
.L_x_36013:
[----:B------:R-:W2:Y:S01]  /*f290*/  LDG.E.64 R2, [R2.64] ;  /* 0x0000002402027981 */ /* 0x000ea2000c1e1b00 */
[----:B------:R-:W-:Y:S01]  /*f2a0*/  IMAD.MOV.U32 R23, RZ, RZ, RZ ;  /* 0x000000ffff177224 */ /* 0x000fe200078e00ff */
[----:B--2---:R0:W1:Y:S01]  /*f2b0*/  I2F.U64 R22, R2 ;  /* 0x0000000200167312 */ /* 0x0040620000301000 */
[----:B------:R-:W-:Y:S05]  /*f2c0*/  BRA `(.L_x_35993) ;  /* 0x0000003000007947 */ /* 0x000fea0003800000 */
.L_x_36012:
[----:B------:R-:W2:Y:S01]  /*f2d0*/  LDG.E R2, [R2.64] ;  /* 0x0000002402027981 */ /* 0x000ea2000c1e1900 */
[----:B------:R-:W-:Y:S01]  /*f2e0*/  HFMA2.MMA R23, -RZ, RZ, 0, 0 ;  /* 0x00000000ff177435 */ /* 0x000fe200000001ff */
[----:B--2---:R0:W1:Y:S08]  /*f2f0*/  I2F.U32 R22, R2 ;  /* 0x0000000200167306 */ /* 0x0040700000201000 */
.L_x_35993:
[----:B------:R-:W-:Y:S05]  /*f300*/  BSYNC B7 ;  /* 0x0000000000077941 */ /* 0x000fea0003800000 */
.L_x_35987:
        /* <DEDUP_REMOVED lines=19> */
.L_x_36020:
[----:B------:R-:W2:Y:S01]  /*f440*/  LDG.E.U8 R2, [R4.64] ;  /* 0x0000002404027981 */ /* 0x000ea2000c1e1100 */
[----:B------:R-:W-:Y:S01]  /*f450*/  HFMA2.MMA R3, -RZ, RZ, 0, 0 ;  /* 0x00000000ff037435 */ /* 0x000fe200000001ff */
[----:B--2---:R-:W0:Y:S01]  /*f460*/  I2F.U16 R2, R2 ;  /* 0x0000000200027306 */ /* 0x004e220000101000 */
[----:B------:R-:W-:Y:S07]  /*f470*/  BRA `(.L_x_36022) ;  /* 0x00000de000007947 */ /* 0x000fee0003800000 */
.L_x_36019:
        /* <DEDUP_REMOVED lines=10> */
.L_x_36024:
[----:B------:R-:W2:Y:S01]  /*f520*/  LDG.E R2, [R4.64] ;  /* 0x0000002404027981 */ /* 0x000ea2000c1e1900 */
[----:B------:R-:W-:Y:S01]  /*f530*/  IMAD.MOV.U32 R3, RZ, RZ, RZ ;  /* 0x000000ffff037224 */ /* 0x000fe200078e00ff */
[----:B--2---:R-:W0:Y:S01]  /*f540*/  I2F R2, R2 ;  /* 0x0000000200027306 */ /* 0x004e220000201400 */
[----:B------:R-:W-:Y:S05]  /*f550*/  BRA `(.L_x_36022) ;  /* 0x00000d0000007947 */ /* 0x000fea0003800000 */
.L_x_36023:
[----:B------:R-:W2:Y:S01]  /*f560*/  LDG.E.U16 R2, [R4.64] ;  /* 0x0000002404027981 */ /* 0x000ea2000c1e1500 */
[----:B------:R-:W-:Y:S01]  /*f570*/  MOV R3, RZ ;  /* 0x000000ff00037202 */ /* 0x000fe20000000f00 */
[----:B--2---:R-:W0:Y:S01]  /*f580*/  I2F.S16 R2, R2 ;  /* 0x0000000200027306 */ /* 0x004e220000101400 */
[----:B------:R-:W-:Y:S05]  /*f590*/  BRA `(.L_x_36022) ;  /* 0x00000cc000007947 */ /* 0x000fea0003800000 */
.L_x_36018:
        /* <DEDUP_REMOVED lines=9> */
.L_x_36026:
[----:B------:R-:W2:Y:S01]  /*f630*/  LDG.E.U16 R2, [R4.64] ;  /* 0x0000002404027981 */ /* 0x000ea2000c1e1500 */
[----:B------:R-:W-:Y:S01]  /*f640*/  IMAD.MOV.U32 R3, RZ, RZ, RZ ;  /* 0x000000ffff037224 */ /* 0x000fe200078e00ff */
[----:B--2---:R-:W-:Y:S01]  /*f650*/  HADD2.F32 R2, -RZ, R2.H0_H0 ;  /* 0x20000002ff027230 */ /* 0x004fe20000004100 */
[----:B------:R-:W-:Y:S05]  /*f660*/  BRA `(.L_x_36022) ;  /* 0x00000bf000007947 */ /* 0x000fea0003800000 */
.L_x_36025:
        /* <DEDUP_REMOVED lines=8> */
.L_x_36028:
[----:B------:R-:W2:Y:S02]  /*f6f0*/  LDG.E R2, [R4.64] ;  /* 0x0000002404027981 */ /* 0x000ea4000c1e1900 */
[--C-:B--2---:R-:W-:Y:S02]  /*f700*/  HADD2.F32 R3, -RZ, R2.reuse.H1_H1 ;  /* 0x30000002ff037230 */ /* 0x104fe40000004100 */
[----:B------:R-:W-:Y:S01]  /*f710*/  HADD2.F32 R2, -RZ, R2.H0_H0 ;  /* 0x20000002ff027230 */ /* 0x000fe20000004100 */
[----:B------:R-:W-:Y:S05]  /*f720*/  BRA `(.L_x_36022) ;  /* 0x00000b3000007947 */ /* 0x000fea0003800000 */
.L_x_36027:
[----:B------:R-:W2:Y:S01]  /*f730*/  LDG.E.64 R4, [R4.64] ;  /* 0x0000002404047981 */ /* 0x000ea2000c1e1b00 */
[----:B------:R-:W-:Y:S01]  /*f740*/  MOV R3, RZ ;  /* 0x000000ff00037202 */ /* 0x000fe20000000f00 */
[----:B--2---:R-:W0:Y:S01]  /*f750*/  F2F.F32.F64 R2, R4 ;  /* 0x0000000400027310 */ /* 0x004e220000301000 */
[----:B------:R-:W0:-:S14]  /*f760*/  DSETP.GEU.AND P0, PT, |R4|, c[0x2][0x0], PT ;  /* 0x008000000400762a */ /* 0x000e1c0003f0e200 */
[----:B0-----:R-:W-:Y:S01]  /*f770*/  @!P0 FMUL R2, R2, 1.175494350822287508e-38 ;  /* 0x0080000002028820 */ /* 0x001fe20000400000 */
[----:B------:R-:W-:Y:S05]  /*f780*/  BRA `(.L_x_36022) ;  /* 0x00000ad000007947 */ /* 0x000fea0003800000 */
.L_x_36017:
        /* <DEDUP_REMOVED lines=13> */
.L_x_36031:
        /* <DEDUP_REMOVED lines=8> */
.L_x_36030:
        /* <DEDUP_REMOVED lines=27> */
.L_x_36033:
[----:B------:R-:W2:Y:S01]  /*fa90*/  LDG.E.U8 R4, [R4.64] ;  /* 0x0000002404047981 */ /* 0x000ea2000c1e1100 */
[----:B------:R-:W-:Y:S01]  /*faa0*/  HFMA2.MMA R3, -RZ, RZ, 0, 0 ;  /* 0x00000000ff037435 */ /* 0x000fe200000001ff */
        /* <DEDUP_REMOVED lines=12> */
.L_x_36032:
[----:B------:R-:W2:Y:S01]  /*fb70*/  LDG.E.U16 R2, [R4.64] ;  /* 0x0000002404027981 */ /* 0x000ea2000c1e1500 */
[----:B------:R-:W-:Y:S01]  /*fb80*/  IMAD.MOV.U32 R3, RZ, RZ, RZ ;  /* 0x000000ffff037224 */ /* 0x000fe200078e00ff */
[----:B--2---:R-:W-:Y:S01]  /*fb90*/  PRMT R2, RZ, 0x5410, R2 ;  /* 0x00005410ff027816 */ /* 0x004fe20000000002 */
[----:B------:R-:W-:Y:S05]  /*fba0*/  BRA `(.L_x_36022) ;  /* 0x000006b000007947 */ /* 0x000fea0003800000 */
.L_x_36029:
        /* <DEDUP_REMOVED lines=12> */
.L_x_36036:
        /* <DEDUP_REMOVED lines=20> */
.L_x_36038:
[----:B------:R-:W-:Y:S05]  /*fdb0*/  BSYNC B0 ;  /* 0x0000000000007941 */ /* 0x000fea0003800000 */
.L_x_36037:
[----:B------:R-:W-:Y:S01]  /*fdc0*/  IMAD.SHL.U32 R2, R2, 0x100000, RZ ;  /* 0x0010000002027824 */ /* 0x000fe200078e00ff */
[----:B------:R-:W-:-:S04]  /*fdd0*/  LEA R5, R0, 0x3b800000, 0x17 ;  /* 0x3b80000000057811 */ /* 0x000fc800078eb8ff */
[----:B------:R-:W-:Y:S01]  /*fde0*/  LOP3.LUT R2, R5, R2, R6, 0xfe, !PT ;  /* 0x0000000205027212 */ /* 0x000fe200078efe06 */
[----:B------:R-:W-:Y:S05]  /*fdf0*/  BRA `(.L_x_36022) ;  /* 0x0000046000007947 */ /* 0x000fea0003800000 */
.L_x_36035:
        /* <DEDUP_REMOVED lines=20> */
.L_x_36040:
[----:B------:R-:W-:Y:S05]  /*ff40*/  BSYNC B0 ;  /* 0x0000000000007941 */ /* 0x000fea0003800000 */
.L_x_36039:
[----:B------:R-:W-:Y:S01]  /*ff50*/  IMAD.SHL.U32 R2, R2, 0x200000, RZ ;  /* 0x0020000002027824 */ /* 0x000fe200078e00ff */
[----:B------:R-:W-:-:S04]  /*ff60*/  LEA R5, R0, 0x37800000, 0x17 ;  /* 0x3780000000057811 */ /* 0x000fc800078eb8ff */
[----:B------:R-:W-:Y:S01]  /*ff70*/  LOP3.LUT R2, R5, R2, R6, 0xfe, !PT ;  /* 0x0000000205027212 */ /* 0x000fe200078efe06 */
[----:B------:R-:W-:Y:S05]  /*ff80*/  BRA `(.L_x_36022) ;  /* 0x000002d000007947 */ /* 0x000fea0003800000 */
.L_x_36034:
        /* <DEDUP_REMOVED lines=14> */
.L_x_36044:
[----:B------:R-:W-:Y:S05]  /*10070*/  BSYNC B0 ;  /* 0x0000000000007941 */ /* 0x000fea0003800000 */
.L_x_36043:
[----:B------:R-:W-:Y:S01]  /*10080*/  MOV R3, RZ ;  /* 0x000000ff00037202 */ /* 0x000fe20000000f00 */
[----:B------:R-:W-:Y:S05]  /*10090*/  BRA `(.L_x_36022) ;  /* 0x000001c000007947 */ /* 0x000fea0003800000 */
.L_x_36021:
[----:B------:R-:W-:Y:S01]  /*100a0*/  MOV R0, 0x0 ;  /* 0x0000000000007802 */ /* 0x000fe20000000f00 */
[----:B------:R-:W-:Y:S01]  /*100b0*/  HFMA2.MMA R13, -RZ, RZ, 0, 0 ;  /* 0x00000000ff0d7435 */ /* 0x000fe200000001ff */
[----:B------:R-:W-:Y:S01]  /*100c0*/  IMAD.MOV.U32 R4, RZ, RZ, c[0x4][0x198] ;  /* 0x01006600ff047624 */ /* 0x000fe200078e00ff */
[----:B------:R-:W-:Y:S01]  /*100d0*/  MOV R6, c[0x4][0x1a0] ;  /* 0x0100680000067a02 */ /* 0x000fe20000000f00 */
[----:B------:R0:W2:Y:S01]  /*100e0*/  LDC.64 R2, c[0x4][R0] ;  /* 0x0100000000027b82 */ /* 0x0000a20000000a00 */
[----:B------:R-:W-:Y:S01]  /*100f0*/  IMAD.MOV.U32 R5, RZ, RZ, c[0x4][0x19c] ;  /* 0x01006700ff057624 */ /* 0x000fe200078e00ff */
[----:B------:R-:W-:Y:S01]  /*10100*/  MOV R10, c[0x4][0x88] ;  /* 0x01002200000a7a02 */ /* 0x000fe20000000f00 */
[----:B------:R-:W-:-:S02]  /*10110*/  IMAD.MOV.U32 R7, RZ, RZ, c[0x4][0x1a4] ;  /* 0x01006900ff077624 */ /* 0x000fc400078e00ff */
[----:B------:R-:W-:Y:S02]  /*10120*/  IMAD.MOV.U32 R8, RZ, RZ, 0x4e ;  /* 0x0000004eff087424 */ /* 0x000fe400078e00ff */
        /* <DEDUP_REMOVED lines=9> */
[----:B-12--5:R-:W-:Y:S05]  /*101c0*/  CALL.ABS.NOINC R2 ;  /* 0x0000000002007343 */ /* 0x026fea0003c00000 */
[----:B------:R-:W-:Y:S01]  /*101d0*/  CS2R R2, SRZ ;  /* 0x0000000000027805 */ /* 0x000fe2000001ff00 */
[----:B------:R-:W-:Y:S05]  /*101e0*/  BRA `(.L_x_36022) ;  /* 0x0000007000007947 */ /* 0x000fea0003800000 */
.L_x_36042:
[----:B------:R-:W2:Y:S01]  /*101f0*/  LDG.E.64 R4, [R4.64] ;  /* 0x0000002404047981 */ /* 0x000ea2000c1e1b00 */
[----:B------:R-:W-:Y:S01]  /*10200*/  IMAD.MOV.U32 R3, RZ, RZ, RZ ;  /* 0x000000ffff037224 */ /* 0x000fe200078e00ff */
[----:B--2---:R0:W2:Y:S01]  /*10210*/  I2F.U64 R2, R4 ;  /* 0x0000000400027312 */ /* 0x0040a20000301000 */
[----:B------:R-:W-:Y:S05]  /*10220*/  BRA `(.L_x_36022) ;  /* 0x0000003000007947 */ /* 0x000fea0003800000 */
.L_x_36041:
[----:B------:R-:W2:Y:S01]  /*10230*/  LDG.E R2, [R4.64] ;  /* 0x0000002404027981 */ /* 0x000ea2000c1e1900 */
[----:B------:R-:W-:Y:S01]  /*10240*/  IMAD.MOV.U32 R3, RZ, RZ, RZ ;  /* 0x000000ffff037224 */ /* 0x000fe200078e00ff */
[----:B--2---:R-:W0:Y:S06]  /*10250*/  I2F.U32 R2, R2 ;  /* 0x0000000200027306 */ /* 0x004e2c0000201000 */
.L_x_36022:
[----:B------:R-:W-:Y:S05]  /*10260*/  BSYNC B7 ;  /* 0x0000000000077941 */ /* 0x000fea0003800000 */
.L_x_36016:
        /* <DEDUP_REMOVED lines=61> */
.L_x_36052:
[----:B------:R-:W-:Y:S05]  /*10640*/  BSYNC B1 ;  /* 0x0000000000017941 */ /* 0x000fea0003800000 */
.L_x_36051:
[----:B------:R-:W-:Y:S01]  /*10650*/  BSSY B3, `(.L_x_36053) ;  /* 0x0000007000037945 */ /* 0x000fe20003800000 */
[----:B------:R-:W-:Y:S01]  /*10660*/  FFMA R6, R7, R0, R4 ;  /* 0x0000000007067223 */ /* 0x000fe20000000004 */
[----:B------:R-:W-:Y:S05]  /*10670*/  @!P0 BRA `(.L_x_36054) ;  /* 0x0000004000008947 */ /* 0x000fea0003800000 */
[----:B------:R-:W-:Y:S01]  /*10680*/  IMAD.MOV.U32 R8, RZ, RZ, R12 ;  /* 0x000000ffff087224 */ /* 0x000fe200078e000c */
[----:B------:R-:W-:Y:S01]  /*10690*/  MOV R0, 0x106c0 ;  /* 0x000106c000007802 */ /* 0x000fe20000000f00 */
[----:B------:R-:W-:Y:S02]  /*106a0*/  IMAD.MOV.U32 R7, RZ, RZ, R13 ;  /* 0x000000ffff077224 */ /* 0x000fe400078e000d */
[----:B--2---:R-:W-:Y:S05]  /*106b0*/  CALL.REL.NOINC `($__internal_66_$__cuda_sm3x_div_rn_ftz_f32_slowpath) ;  /* 0x00009f9000007944 */ /* 0x004fea0003c00000 */
.L_x_36054:
[----:B------:R-:W-:Y:S05]  /*106c0*/  BSYNC B3 ;  /* 0x0000000000037941 */ /* 0x000fea0003800000 */
.L_x_36053:
        /* <DEDUP_REMOVED lines=18> */
.L_x_36056:
[----:B------:R-:W-:Y:S01]  /*107f0*/  ISETP.GE.AND P0, PT, R22, RZ, PT ;  /* 0x000000ff1600720c */ /* 0x000fe20003f06270 */
[----:B------:R-:W-:-:S12]  /*10800*/  IMAD.MOV.U32 R0, RZ, RZ, 0x3fd774eb ;  /* 0x3fd774ebff007424 */ /* 0x000fd800078e00ff */
[----:B------:R-:W-:-:S04]  /*10810*/  @P0 FFMA.FTZ R5, R0, 0.93318945169448852539, -R5 ;  /* 0x3f6ee58100050823 */ /* 0x000fc80000010805 */
[----:B------:R-:W-:Y:S02]  /*10820*/  @!P0 FFMA.FTZ R5, R0, 0.93318945169448852539, R5 ;  /* 0x3f6ee58100058823 */ /* 0x000fe40000010005 */
.L_x_36057:
[----:B------:R-:W-:Y:S05]  /*10830*/  BSYNC B1 ;  /* 0x0000000000017941 */ /* 0x000fea0003800000 */
.L_x_36055:
[----:B------:R-:W-:Y:S01]  /*10840*/  FSETP.NEU.FTZ.AND P0, PT, |R22|, |R23|, PT ;  /* 0x400000171600720b */ /* 0x000fe20003f1d200 */
[----:B------:R-:W-:Y:S01]  /*10850*/  FMUL.FTZ R14, R14, 0.5 ;  /* 0x3f0000000e0e7820 */ /* 0x000fe20000410000 */
        /* <DEDUP_REMOVED lines=10> */
.L_x_36050:
        /* <DEDUP_REMOVED lines=17> */
.L_x_36061:
[----:B------:R-:W-:Y:S05]  /*10a10*/  BSYNC B3 ;  /* 0x0000000000037941 */ /* 0x000fea0003800000 */
.L_x_36060:
        /* <DEDUP_REMOVED lines=18> */
.L_x_36063:
[----:B------:R-:W-:Y:S01]  /*10b40*/  ISETP.GE.AND P0, PT, R22, RZ, PT ;  /* 0x000000ff1600720c */ /* 0x000fe20003f06270 */
[----:B------:R-:W-:-:S12]  /*10b50*/  IMAD.MOV.U32 R0, RZ, RZ, 0x3fd774eb ;  /* 0x3fd774ebff007424 */ /* 0x000fd800078e00ff */
[----:B------:R-:W-:-:S04]  /*10b60*/  @P0 FFMA.FTZ R5, R0, 0.93318945169448852539, -R5 ;  /* 0x3f6ee58100050823 */ /* 0x000fc80000010805 */
[----:B------:R-:W-:Y:S02]  /*10b70*/  @!P0 FFMA.FTZ R5, R0, 0.93318945169448852539, R5 ;  /* 0x3f6ee58100058823 */ /* 0x000fe40000010005 */
.L_x_36064:
[----:B------:R-:W-:Y:S05]  /*10b80*/  BSYNC B1 ;  /* 0x0000000000017941 */ /* 0x000fea0003800000 */
.L_x_36062:
        /* <DEDUP_REMOVED lines=9> */
[----:B0-----:R-:W-:Y:S01]  /*10c20*/  FMUL.FTZ.D2 R14, R14, 0.69314718246459960938 ;  /* 0x3f3172180e0e7820 */ /* 0x001fe20000310000 */
[----:B------:R-:W-:-:S04]  /*10c30*/  LOP3.LUT R5, R5, 0x80000000, R23, 0xb8, !PT ;  /* 0x8000000005057812 */ /* 0x000fc800078eb817 */
[----:B------:R-:W-:Y:S01]  /*10c40*/  FSEL R5, R22, R5, P0 ;  /* 0x0000000516057208 */ /* 0x000fe20000000000 */
[----:B------:R-:W-:Y:S05]  /*10c50*/  BRA `(.L_x_36058) ;  /* 0x00001e4000007947 */ /* 0x000fea0003800000 */
.L_x_36059:
        /* <DEDUP_REMOVED lines=25> */
.L_x_36066:
        /* <DEDUP_REMOVED lines=41> */
.L_x_36065:
        /* <DEDUP_REMOVED lines=51> */
.L_x_36068:
[----:B------:R-:W-:Y:S05]  /*113b0*/  BSYNC B1 ;  /* 0x0000000000017941 */ /* 0x000fea0003800000 */
.L_x_36067:
[----:B------:R-:W-:Y:S01]  /*113c0*/  BSSY B3, `(.L_x_36069) ;  /* 0x0000006000037945 */ /* 0x000fe20003800000 */
[----:B------:R-:W-:Y:S01]  /*113d0*/  FFMA R6, R7, R11, R4 ;  /* 0x0000000b07067223 */ /* 0x000fe20000000004 */
[----:B------:R-:W-:Y:S05]  /*113e0*/  @!P0 BRA `(.L_x_36070) ;  /* 0x0000003000008947 */ /* 0x000fea0003800000 */
[----:B------:R-:W-:Y:S02]  /*113f0*/  MOV R7, R13 ;  /* 0x0000000d00077202 */ /* 0x000fe40000000f00 */
[----:B------:R-:W-:Y:S02]  /*11400*/  MOV R0, 0x11420 ;  /* 0x0001142000007802 */ /* 0x000fe40000000f00 */
[----:B--2---:R-:W-:Y:S05]  /*11410*/  CALL.REL.NOINC `($__internal_66_$__cuda_sm3x_div_rn_ftz_f32_slowpath) ;  /* 0x0000923000007944 */ /* 0x004fea0003c00000 */
.L_x_36070:
[----:B------:R-:W-:Y:S05]  /*11420*/  BSYNC B3 ;  /* 0x0000000000037941 */ /* 0x000fea0003800000 */
.L_x_36069:
        /* <DEDUP_REMOVED lines=18> */
.L_x_36072:
[----:B------:R-:W-:Y:S01]  /*11550*/  ISETP.GE.AND P0, PT, R22, RZ, PT ;  /* 0x000000ff1600720c */ /* 0x000fe20003f06270 */
[----:B------:R-:W-:-:S12]  /*11560*/  HFMA2.MMA R0, -RZ, RZ, 1.9599609375, 20144 ;  /* 0x3fd774ebff007435 */ /* 0x000fd800000001ff */
[----:B------:R-:W-:-:S04]  /*11570*/  @P0 FFMA.FTZ R5, R0, 0.93318945169448852539, -R5 ;  /* 0x3f6ee58100050823 */ /* 0x000fc80000010805 */
[----:B------:R-:W-:Y:S02]  /*11580*/  @!P0 FFMA.FTZ R5, R0, 0.93318945169448852539, R5 ;  /* 0x3f6ee58100058823 */ /* 0x000fe40000010005 */
.L_x_36073:
[----:B------:R-:W-:Y:S05]  /*11590*/  BSYNC B1 ;  /* 0x0000000000017941 */ /* 0x000fea0003800000 */
.L_x_36071:
        /* <DEDUP_REMOVED lines=12> */
.L_x_36049:
        /* <DEDUP_REMOVED lines=10> */
[----:B------:R-:W-:Y:S02]  /*11700*/  MOV R7, R13 ;  /* 0x0000000d00077202 */ /* 0x000fe40000000f00 */
[----:B------:R-:W-:Y:S02]  /*11710*/  MOV R0, 0x11730 ;  /* 0x0001173000007802 */ /* 0x000fe40000000f00 */
[----:B--2---:R-:W-:Y:S05]  /*11720*/  CALL.REL.NOINC `($__internal_66_$__cuda_sm3x_div_rn_ftz_f32_slowpath) ;  /* 0x00008f2000007944 */ /* 0x004fea0003c00000 */
.L_x_36075:
[----:B------:R-:W-:Y:S05]  /*11730*/  BSYNC B3 ;  /* 0x0000000000037941 */ /* 0x000fea0003800000 */
.L_x_36074:
        /* <DEDUP_REMOVED lines=18> */
.L_x_36077:
[----:B------:R-:W-:Y:S01]  /*11860*/  ISETP.GE.AND P0, PT, R22, RZ, PT ;  /* 0x000000ff1600720c */ /* 0x000fe20003f06270 */
[----:B------:R-:W-:-:S12]  /*11870*/  HFMA2.MMA R0, -RZ, RZ, 1.9599609375, 20144 ;  /* 0x3fd774ebff007435 */ /* 0x000fd800000001ff */
[----:B------:R-:W-:-:S04]  /*11880*/  @P0 FFMA.FTZ R5, R0, 0.93318945169448852539, -R5 ;  /* 0x3f6ee58100050823 */ /* 0x000fc80000010805 */
[----:B------:R-:W-:Y:S02]  /*11890*/  @!P0 FFMA.FTZ R5, R0, 0.93318945169448852539, R5 ;  /* 0x3f6ee58100058823 */ /* 0x000fe40000010005 */
.L_x_36078:
[----:B------:R-:W-:Y:S05]  /*118a0*/  BSYNC B1 ;  /* 0x0000000000017941 */ /* 0x000fea0003800000 */
.L_x_36076:
        /* <DEDUP_REMOVED lines=27> */
.L_x_36048:
        /* <DEDUP_REMOVED lines=11> */
[----:B0-----:R-:W-:Y:S02]  /*11b10*/  IADD3 R5, -R0, 0x40800000, RZ ;  /* 0x4080000000057810 */ /* 0x001fe40007ffe1ff */
[----:B------:R-:W-:Y:S02]  /*11b20*/  IADD3 R4, R9, -R0, RZ ;  /* 0x8000000009047210 */ /* 0x000fe40007ffe0ff */
[----:B------:R-:W0:Y:S01]  /*11b30*/  I2F R0, R0 ;  /* 0x0000000000007306 */ /* 0x000e220000201400 */
        /* <DEDUP_REMOVED lines=25> */
.L_x_36081:
[----:B------:R-:W-:Y:S05]  /*11cd0*/  BSYNC B1 ;  /* 0x0000000000017941 */ /* 0x000fea0003800000 */
.L_x_36080:
[----:B------:R-:W-:Y:S01]  /*11ce0*/  BSSY B3, `(.L_x_36082) ;  /* 0x0000007000037945 */ /* 0x000fe20003800000 */
[----:B------:R-:W-:Y:S01]  /*11cf0*/  FFMA R6, R11, R4, R7 ;  /* 0x000000040b067223 */ /* 0x000fe20000000007 */
[----:B------:R-:W-:Y:S05]  /*11d00*/  @!P0 BRA `(.L_x_36083) ;  /* 0x0000004000008947 */ /* 0x000fea0003800000 */
[----:B------:R-:W-:Y:S01]  /*11d10*/  IMAD.MOV.U32 R8, RZ, RZ, R12 ;  /* 0x000000ffff087224 */ /* 0x000fe200078e000c */
[----:B------:R-:W-:Y:S01]  /*11d20*/  MOV R0, 0x11d50 ;  /* 0x00011d5000007802 */ /* 0x000fe20000000f00 */
[----:B------:R-:W-:Y:S02]  /*11d30*/  IMAD.MOV.U32 R7, RZ, RZ, 0x3f800000 ;  /* 0x3f800000ff077424 */ /* 0x000fe400078e00ff */
[----:B--2---:R-:W-:Y:S05]  /*11d40*/  CALL.REL.NOINC `($__internal_66_$__cuda_sm3x_div_rn_ftz_f32_slowpath) ;  /* 0x0000890000007944 */ /* 0x004fea0003c00000 */
.L_x_36083:
[----:B------:R-:W-:Y:S05]  /*11d50*/  BSYNC B3 ;  /* 0x0000000000037941 */ /* 0x000fea0003800000 */
.L_x_36082:
        /* <DEDUP_REMOVED lines=18> */
.L_x_36085:
[----:B------:R-:W-:Y:S01]  /*11e80*/  ISETP.GE.AND P0, PT, R22, RZ, PT ;  /* 0x000000ff1600720c */ /* 0x000fe20003f06270 */
[----:B------:R-:W-:-:S12]  /*11e90*/  IMAD.MOV.U32 R0, RZ, RZ, 0x3fd774eb ;  /* 0x3fd774ebff007424 */ /* 0x000fd800078e00ff */
[----:B------:R-:W-:-:S04]  /*11ea0*/  @P0 FFMA.FTZ R5, R0, 0.93318945169448852539, -R5 ;  /* 0x3f6ee58100050823 */ /* 0x000fc80000010805 */
[----:B------:R-:W-:Y:S02]  /*11eb0*/  @!P0 FFMA.FTZ R5, R0, 0.93318945169448852539, R5 ;  /* 0x3f6ee58100058823 */ /* 0x000fe40000010005 */
.L_x_36086:
[----:B------:R-:W-:Y:S05]  /*11ec0*/  BSYNC B1 ;  /* 0x0000000000017941 */ /* 0x000fea0003800000 */
.L_x_36084:
        /* <DEDUP_REMOVED lines=10> */
.L_x_36079:
        /* <DEDUP_REMOVED lines=9> */
[----:B------:R-:W-:Y:S01]  /*12000*/  HFMA2.MMA R7, -RZ, RZ, 1.875, 0 ;  /* 0x3f800000ff077435 */ /* 0x000fe200000001ff */
[----:B------:R-:W-:Y:S01]  /*12010*/  IMAD.MOV.U32 R8, RZ, RZ, R12 ;  /* 0x000000ffff087224 */ /* 0x000fe200078e000c */
[----:B------:R-:W-:-:S04]  /*12020*/  MOV R0, 0x12040 ;  /* 0x0001204000007802 */ /* 0x000fc80000000f00 */
[----:B--2---:R-:W-:Y:S05]  /*12030*/  CALL.REL.NOINC `($__internal_66_$__cuda_sm3x_div_rn_ftz_f32_slowpath) ;  /* 0x0000861000007944 */ /* 0x004fea0003c00000 */
.L_x_36088:
[----:B------:R-:W-:Y:S05]  /*12040*/  BSYNC B3 ;  /* 0x0000000000037941 */ /* 0x000fea0003800000 */
.L_x_36087:
        /* <DEDUP_REMOVED lines=18> */
.L_x_36090:
[----:B------:R-:W-:Y:S02]  /*12170*/  ISETP.GE.AND P0, PT, R22, RZ, PT ;  /* 0x000000ff1600720c */ /* 0x000fe40003f06270 */
[----:B------:R-:W-:-:S11]  /*12180*/  MOV R0, 0x3fd774eb ;  /* 0x3fd774eb00007802 */ /* 0x000fd60000000f00 */
[----:B------:R-:W-:-:S04]  /*12190*/  @P0 FFMA.FTZ R5, R0, 0.93318945169448852539, -R5 ;  /* 0x3f6ee58100050823 */ /* 0x000fc80000010805 */
[----:B------:R-:W-:Y:S02]  /*121a0*/  @!P0 FFMA.FTZ R5, R0, 0.93318945169448852539, R5 ;  /* 0x3f6ee58100058823 */ /* 0x000fe40000010005 */
.L_x_36091:
[----:B------:R-:W-:Y:S05]  /*121b0*/  BSYNC B1 ;  /* 0x0000000000017941 */ /* 0x000fea0003800000 */
.L_x_36089:
        /* <DEDUP_REMOVED lines=11> */
.L_x_36047:
        /* <DEDUP_REMOVED lines=33> */
[----:B--2---:R-:W-:Y:S05]  /*12480*/  CALL.REL.NOINC `($__internal_66_$__cuda_sm3x_div_rn_ftz_f32_slowpath) ;  /* 0x000081c000007944 */ /* 0x004fea0003c00000 */
.L_x_36093:
[----:B------:R-:W-:Y:S05]  /*12490*/  BSYNC B3 ;  /* 0x0000000000037941 */ /* 0x000fea0003800000 */
.L_x_36092:
        /* <DEDUP_REMOVED lines=18> */
.L_x_36095:
[----:B------:R-:W-:Y:S01]  /*125c0*/  ISETP.GE.AND P0, PT, R22, RZ, PT ;  /* 0x000000ff1600720c */ /* 0x000fe20003f06270 */
[----:B------:R-:W-:-:S12]  /*125d0*/  IMAD.MOV.U32 R0, RZ, RZ, 0x3fd774eb ;  /* 0x3fd774ebff007424 */ /* 0x000fd800078e00ff */
[----:B------:R-:W-:-:S04]  /*125e0*/  @P0 FFMA.FTZ R5, R0, 0.93318945169448852539, -R5 ;  /* 0x3f6ee58100050823 */ /* 0x000fc80000010805 */
[----:B------:R-:W-:Y:S02]  /*125f0*/  @!P0 FFMA.FTZ R5, R0, 0.93318945169448852539, R5 ;  /* 0x3f6ee58100058823 */ /* 0x000fe40000010005 */
.L_x_36096:
[----:B------:R-:W-:Y:S05]  /*12600*/  BSYNC B1 ;  /* 0x0000000000017941 */ /* 0x000fea0003800000 */
.L_x_36094:
        /* <DEDUP_REMOVED lines=11> */
.L_x_36046:
        /* <DEDUP_REMOVED lines=25> */
[----:B--2---:R-:W-:Y:S05]  /*12850*/  CALL.REL.NOINC `($__internal_66_$__cuda_sm3x_div_rn_ftz_f32_slowpath) ;  /* 0x00007df000007944 */ /* 0x004fea0003c00000 */
.L_x_36098:
[----:B------:R-:W-:Y:S05]  /*12860*/  BSYNC B3 ;  /* 0x0000000000037941 */ /* 0x000fea0003800000 */
.L_x_36097:
        /* <DEDUP_REMOVED lines=18> */
.L_x_36100:
[----:B------:R-:W-:Y:S01]  /*12990*/  ISETP.GE.AND P0, PT, R22, RZ, PT ;  /* 0x000000ff1600720c */ /* 0x000fe20003f06270 */
[----:B------:R-:W-:-:S12]  /*129a0*/  HFMA2.MMA R0, -RZ, RZ, 1.9599609375, 20144 ;  /* 0x3fd774ebff007435 */ /* 0x000fd800000001ff */
[----:B------:R-:W-:-:S04]  /*129b0*/  @P0 FFMA.FTZ R5, R0, 0.93318945169448852539, -R5 ;  /* 0x3f6ee58100050823 */ /* 0x000fc80000010805 */
[----:B------:R-:W-:Y:S02]  /*129c0*/  @!P0 FFMA.FTZ R5, R0, 0.93318945169448852539, R5 ;  /* 0x3f6ee58100058823 */ /* 0x000fe40000010005 */
.L_x_36101:
[----:B------:R-:W-:Y:S05]  /*129d0*/  BSYNC B1 ;  /* 0x0000000000017941 */ /* 0x000fea0003800000 */
.L_x_36099:
        /* <DEDUP_REMOVED lines=12> */
.L_x_36058:
[----:B------:R-:W-:Y:S05]  /*12aa0*/  BSYNC B0 ;  /* 0x0000000000007941 */ /* 0x000fea0003800000 */
.L_x_36045:
        /* <DEDUP_REMOVED lines=42> */
.L_x_36105:
        /* <DEDUP_REMOVED lines=10> */
.L_x_36104:
[----:B------:R-:W-:-:S04]  /*12df0*/  FMUL.RZ R6, R6, 0.15915493667125701904 ;  /* 0x3e22f98306067820 */ /* 0x000fc8000040c000 */
[----:B------:R0:W1:Y:S08]  /*12e00*/  MUFU.SIN R3, R6 ;  /* 0x0000000600037308 */ /* 0x0000700000000400 */
[----:B------:R0:W2:Y:S01]  /*12e10*/  MUFU.COS R2, R6 ;  /* 0x0000000600027308 */ /* 0x0000a20000000000 */
[----:B------:R-:W-:Y:S05]  /*12e20*/  BRA `(.L_x_36106) ;  /* 0x0000003000007947 */ /* 0x000fea0003800000 */
.L_x_36103:
[----:B------:R-:W-:Y:S02]  /*12e30*/  FMUL.FTZ R2, R14, 1.4426950216293334961 ;  /* 0x3fb8aa3b0e027820 */ /* 0x000fe40000410000 */
[----:B------:R-:W-:-:S04]  /*12e40*/  IMAD.MOV.U32 R3, RZ, RZ, R6 ;  /* 0x000000ffff037224 */ /* 0x000fc800078e0006 */
[----:B------:R-:W0:Y:S03]  /*12e50*/  MUFU.EX2 R2, R2 ;  /* 0x0000000200027308 */ /* 0x000e260000000800 */
.L_x_36106:
[----:B------:R-:W-:Y:S05]  /*12e60*/  BSYNC B0 ;  /* 0x0000000000007941 */ /* 0x000fea0003800000 */
.L_x_36102:
        /* <DEDUP_REMOVED lines=15> */
.L_x_36110:
[----:B012---:R-:W0:Y:S02]  /*12f60*/  F2I.S64.TRUNC R2, R2 ;  /* 0x0000000200027311 */ /* 0x007e24000020d900 */
[----:B0-----:R-:W-:-:S05]  /*12f70*/  MOV R5, R2 ;  /* 0x0000000200057202 */ /* 0x001fca0000000f00 */
[----:B------:R0:W-:Y:S01]  /*12f80*/  STG.E.U8 [R16.64], R5 ;  /* 0x0000000510007986 */ /* 0x0001e2000c101124 */
[----:B------:R-:W-:Y:S05]  /*12f90*/  BRA `(.L_x_36112) ;  /* 0x00000d4000007947 */ /* 0x000fea0003800000 */
.L_x_36109:
        /* <DEDUP_REMOVED lines=9> */
.L_x_36114:
[----:B012---:R-:W0:Y:S02]  /*13030*/  F2I.FTZ.TRUNC.NTZ R3, R2 ;  /* 0x0000000200037305 */ /* 0x007e24000021f100 */
[----:B0-----:R0:W-:Y:S01]  /*13040*/  STG.E [R16.64], R3 ;  /* 0x0000000310007986 */ /* 0x0011e2000c101924 */
[----:B------:R-:W-:Y:S05]  /*13050*/  BRA `(.L_x_36112) ;  /* 0x00000c8000007947 */ /* 0x000fea0003800000 */
.L_x_36113:
[----:B012---:R-:W0:Y:S02]  /*13060*/  F2I.FTZ.TRUNC.NTZ R3, R2 ;  /* 0x0000000200037305 */ /* 0x007e24000021f100 */
[----:B0-----:R0:W-:Y:S01]  /*13070*/  STG.E.U16 [R16.64], R3 ;  /* 0x0000000310007986 */ /* 0x0011e2000c101524 */
[----:B------:R-:W-:Y:S05]  /*13080*/  BRA `(.L_x_36112) ;  /* 0x00000c5000007947 */ /* 0x000fea0003800000 */
.L_x_36108:
        /* <DEDUP_REMOVED lines=8> */
.L_x_36116:
[----:B0-2---:R-:W-:-:S05]  /*13110*/  F2FP.PACK_AB R2, RZ, R2 ;  /* 0x00000002ff02723e */ /* 0x005fca00000000ff */
[----:B------:R0:W-:Y:S01]  /*13120*/  STG.E.U16 [R16.64], R2 ;  /* 0x0000000210007986 */ /* 0x0001e2000c101524 */
[----:B------:R-:W-:Y:S05]  /*13130*/  BRA `(.L_x_36112) ;  /* 0x00000ba000007947 */ /* 0x000fea0003800000 */
.L_x_36115:
        /* <DEDUP_REMOVED lines=8> */
.L_x_36118:
[----:B012---:R-:W-:-:S05]  /*131c0*/  F2FP.PACK_AB R3, R3, R2 ;  /* 0x000000020303723e */ /* 0x007fca00000000ff */
[----:B------:R0:W-:Y:S01]  /*131d0*/  STG.E [R16.64], R3 ;  /* 0x0000000310007986 */ /* 0x0001e2000c101924 */
[----:B------:R-:W-:Y:S05]  /*131e0*/  BRA `(.L_x_36112) ;  /* 0x00000af000007947 */ /* 0x000fea0003800000 */
.L_x_36117:
[----:B0-2---:R-:W-:-:S06]  /*131f0*/  FMUL.FTZ R2, R2, 1 ;  /* 0x3f80000002027820 */ /* 0x005fcc0000410000 */
[----:B-1----:R-:W0:Y:S02]  /*13200*/  F2F.F64.F32 R2, R2 ;  /* 0x0000000200027310 */ /* 0x002e240000201800 */
[----:B0-----:R0:W-:Y:S01]  /*13210*/  STG.E.64 [R16.64], R2 ;  /* 0x0000000210007986 */ /* 0x0011e2000c101b24 */
[----:B------:R-:W-:Y:S05]  /*13220*/  BRA `(.L_x_36112) ;  /* 0x00000ab000007947 */ /* 0x000fea0003800000 */
.L_x_36107:
        /* <DEDUP_REMOVED lines=14> */
.L_x_36121:
[----:B01----:R-:W-:Y:S02]  /*13310*/  FMUL.FTZ R6, R3, 1 ;  /* 0x3f80000003067820 */ /* 0x003fe40000410000 */
[----:B--2---:R-:W-:-:S04]  /*13320*/  FMUL.FTZ R4, R2, 1 ;  /* 0x3f80000002047820 */ /* 0x004fc80000410000 */
[----:B------:R-:W-:Y:S08]  /*13330*/  F2F.F64.F32 R6, R6 ;  /* 0x0000000600067310 */ /* 0x000ff00000201800 */
[----:B------:R-:W0:Y:S02]  /*13340*/  F2F.F64.F32 R4, R4 ;  /* 0x0000000400047310 */ /* 0x000e240000201800 */
[----:B0-----:R0:W-:Y:S01]  /*13350*/  STG.E.128 [R16.64], R4 ;  /* 0x0000000410007986 */ /* 0x0011e2000c101d24 */
[----:B------:R-:W-:Y:S05]  /*13360*/  BRA `(.L_x_36112) ;  /* 0x0000097000007947 */ /* 0x000fea0003800000 */
.L_x_36120:
        /* <DEDUP_REMOVED lines=20> */
.L_x_36125:
[----:B------:R-:W-:Y:S05]  /*134b0*/  BSYNC B0 ;  /* 0x0000000000007941 */ /* 0x000fea0003800000 */
.L_x_36124:
[----:B------:R-:W-:-:S05]  /*134c0*/  LOP3.LUT R5, R0, R5, RZ, 0xfc, !PT ;  /* 0x0000000500057212 */ /* 0x000fca00078efcff */
[----:B------:R0:W-:Y:S01]  /*134d0*/  STG.E.U8 [R16.64], R5 ;  /* 0x0000000510007986 */ /* 0x0001e2000c101124 */
[----:B------:R-:W-:Y:S05]  /*134e0*/  BRA `(.L_x_36112) ;  /* 0x000007f000007947 */ /* 0x000fea0003800000 */
.L_x_36123:
        /* <DEDUP_REMOVED lines=12> */
.L_x_36127:
[----:B------:R-:W-:Y:S01]  /*135b0*/  IMAD.MOV.U32 R0, RZ, RZ, 0x7f ;  /* 0x0000007fff007424 */ /* 0x000fe200078e00ff */
[----:B------:R-:W-:-:S04]  /*135c0*/  ISETP.GT.U32.AND P0, PT, R4, 0x7f800000, PT ;  /* 0x7f8000000400780c */ /* 0x000fc80003f04070 */
[----:B------:R-:W-:-:S04]  /*135d0*/  SEL R0, R0, 0x7c, P0 ;  /* 0x0000007c00007807 */ /* 0x000fc80000000000 */
.L_x_36128:
[----:B------:R-:W-:Y:S05]  /*135e0*/  BSYNC B0 ;  /* 0x0000000000007941 */ /* 0x000fea0003800000 */
.L_x_36126:
[----:B------:R-:W-:-:S04]  /*135f0*/  LOP3.LUT R2, R2, 0x80000000, RZ, 0xc0, !PT ;  /* 0x8000000002027812 */ /* 0x000fc800078ec0ff */
[----:B-1----:R-:W-:-:S04]  /*13600*/  SHF.R.U32.HI R3, RZ, 0x18, R2 ;  /* 0x00000018ff037819 */ /* 0x002fc80000011602 */
[----:B------:R-:W-:-:S05]  /*13610*/  LOP3.LUT R3, R0, R3, RZ, 0xfc, !PT ;  /* 0x0000000300037212 */ /* 0x000fca00078efcff */
[----:B------:R0:W-:Y:S01]  /*13620*/  STG.E.U8 [R16.64], R3 ;  /* 0x0000000310007986 */ /* 0x0001e2000c101124 */
[----:B------:R-:W-:Y:S05]  /*13630*/  BRA `(.L_x_36112) ;  /* 0x000006a000007947 */ /* 0x000fea0003800000 */
.L_x_36122:
[----:B0-2---:R-:W-:-:S05]  /*13640*/  F2FP.BF16.PACK_AB R2, RZ, R2 ;  /* 0x00000002ff02723e */ /* 0x005fca00000010ff */
[----:B------:R0:W-:Y:S01]  /*13650*/  STG.E.U16 [R16.64], R2 ;  /* 0x0000000210007986 */ /* 0x0001e2000c101524 */
[----:B------:R-:W-:Y:S05]  /*13660*/  BRA `(.L_x_36112) ;  /* 0x0000067000007947 */ /* 0x000fea0003800000 */
.L_x_36119:
        /* <DEDUP_REMOVED lines=11> */
.L_x_36131:
        /* <DEDUP_REMOVED lines=16> */
.L_x_36134:
[----:B------:R-:W-:-:S04]  /*13820*/  LOP3.LUT R2, R2, 0x80000000, RZ, 0xc0, !PT ;  /* 0x8000000002027812 */ /* 0x000fc800078ec0ff */
[----:B------:R-:W-:-:S04]  /*13830*/  SHF.R.U32.HI R3, RZ, 0x18, R2 ;  /* 0x00000018ff037819 */ /* 0x000fc80000011602 */
[----:B------:R-:W-:-:S04]  /*13840*/  LOP3.LUT R0, R0, R3, RZ, 0xfc, !PT ;  /* 0x0000000300007212 */ /* 0x000fc800078efcff */
[----:B------:R-:W-:Y:S02]  /*13850*/  PRMT R8, R0, 0x7610, R8 ;  /* 0x0000761000087816 */ /* 0x000fe40000000008 */
.L_x_36133:
[----:B------:R-:W-:Y:S05]  /*13860*/  BSYNC B0 ;  /* 0x0000000000007941 */ /* 0x000fea0003800000 */
.L_x_36132:
[----:B------:R0:W-:Y:S01]  /*13870*/  STG.E.U8 [R16.64], R8 ;  /* 0x0000000810007986 */ /* 0x0001e2000c101124 */
[----:B------:R-:W-:Y:S05]  /*13880*/  BRA `(.L_x_36112) ;  /* 0x0000045000007947 */ /* 0x000fea0003800000 */
.L_x_36130:
        /* <DEDUP_REMOVED lines=16> */
.L_x_36137:
[----:B------:R-:W-:-:S04]  /*13990*/  LOP3.LUT R2, R2, 0x80000000, RZ, 0xc0, !PT ;  /* 0x8000000002027812 */ /* 0x000fc800078ec0ff */
[----:B------:R-:W-:-:S04]  /*139a0*/  SHF.R.U32.HI R3, RZ, 0x18, R2 ;  /* 0x00000018ff037819 */ /* 0x000fc80000011602 */
[----:B------:R-:W-:-:S04]  /*139b0*/  LOP3.LUT R0, R0, R3, RZ, 0xfc, !PT ;  /* 0x0000000300007212 */ /* 0x000fc800078efcff */
[----:B------:R-:W-:Y:S02]  /*139c0*/  PRMT R8, R0, 0x7610, R8 ;  /* 0x0000761000087816 */ /* 0x000fe40000000008 */
.L_x_36136:
[----:B------:R-:W-:Y:S05]  /*139d0*/  BSYNC B0 ;  /* 0x0000000000007941 */ /* 0x000fea0003800000 */
.L_x_36135:
[----:B------:R0:W-:Y:S01]  /*139e0*/  STG.E.U8 [R16.64], R8 ;  /* 0x0000000810007986 */ /* 0x0001e2000c101124 */
[----:B------:R-:W-:Y:S05]  /*139f0*/  BRA `(.L_x_36112) ;  /* 0x000002e000007947 */ /* 0x000fea0003800000 */
.L_x_36129:
        /* <DEDUP_REMOVED lines=21> */
.L_x_36111:
[----:B------:R-:W-:Y:S01]  /*13b50*/  MOV R0, 0x0 ;  /* 0x0000000000007802 */ /* 0x000fe20000000f00 */
[----:B------:R-:W-:Y:S01]  /*13b60*/  HFMA2.MMA R8, -RZ, RZ, 0, 6.020069122314453125e-06 ;  /* 0x00000065ff087435 */ /* 0x000fe200000001ff */
[----:B------:R-:W-:Y:S01]  /*13b70*/  IMAD.MOV.U32 R4, RZ, RZ, c[0x4][0x198] ;  /* 0x01006600ff047624 */ /* 0x000fe200078e00ff */
[----:B------:R-:W-:Y:S01]  /*13b80*/  MOV R5, c[0x4][0x19c] ;  /* 0x0100670000057a02 */ /* 0x000fe20000000f00 */
[----:B012---:R0:W1:Y:S01]  /*13b90*/  LDC.64 R2, c[0x4][R0] ;  /* 0x0100000000027b82 */ /* 0x0070620000000a00 */
        /* <DEDUP_REMOVED lines=15> */
.L_x_36139:
[----:B012---:R-:W0:Y:S02]  /*13c90*/  F2I.U64.TRUNC R2, R2 ;  /* 0x0000000200027311 */ /* 0x007e24000020d800 */
[----:B0-----:R0:W-:Y:S01]  /*13ca0*/  STG.E.64 [R16.64], R2 ;  /* 0x0000000210007986 */ /* 0x0011e2000c101b24 */
[----:B------:R-:W-:Y:S05]  /*13cb0*/  BRA `(.L_x_36112) ;  /* 0x0000002000007947 */ /* 0x000fea0003800000 */
.L_x_36138:
[----:B012---:R-:W0:Y:S02]  /*13cc0*/  F2I.FTZ.U32.TRUNC.NTZ R3, R2 ;  /* 0x0000000200037305 */ /* 0x007e24000021f000 */
[----:B0-----:R0:W-:Y:S02]  /*13cd0*/  STG.E [R16.64], R3 ;  /* 0x0000000310007986 */ /* 0x0011e4000c101924 */
.L_x_36112:
[----:B------:R-:W-:Y:S02]  /*13ce0*/  IADD3 R19, R19, 0x80, RZ ;  /* 0x0000008013137810 */ /* 0x000fe40007ffe0ff */
.L_x_35831:
[----:B------:R-:W-:Y:S05]  /*13cf0*/  BSYNC B6 ;  /* 0x0000000000067941 */ /* 0x000fea0003800000 */
.L_x_35830:
[----:B------:R-:W-:-:S13]  /*13d00*/  ISETP.GE.AND P0, PT, R19, c[0x0][0x160], PT ;  /* 0x0000580013007a0c */ /* 0x000fda0003f06270 */
[----:B------:R-:W-:Y:S05]  /*13d10*/  @P0 EXIT ;  /* 0x000000000000094d */ /* 0x000fea0003800000 */
[----:B------:R-:W-:Y:S01]  /*13d20*/  ISETP.NE.AND P0, PT, RZ, c[0x0][0x168], PT ;  /* 0x00005a00ff007a0c */ /* 0x000fe20003f05270 */
[----:B------:R-:W-:Y:S01]  /*13d30*/  HFMA2.MMA R0, -RZ, RZ, 0, 0 ;  /* 0x00000000ff007435 */ /* 0x000fe200000001ff */
[----:B------:R-:W-:Y:S02]  /*13d40*/  IMAD.MOV.U32 R22, RZ, RZ, RZ ;  /* 0x000000ffff167224 */ /* 0x000fe400078e00ff */
[----:B0-----:R-:W-:-:S09]  /*13d50*/  IMAD.MOV.U32 R16, RZ, RZ, RZ ;  /* 0x000000ffff107224 */ /* 0x001fd200078e00ff */
[----:B------:R-:W-:Y:S05]  /*13d60*/  @!P0 BRA `(.L_x_36140) ;  /* 0x00000fa000008947 */ /* 0x000fea0003800000 */
[----:B------:R-:W-:Y:S01]  /*13d70*/  IMAD.MOV.U32 R18, RZ, RZ, RZ ;  /* 0x000000ffff127224 */ /* 0x000fe200078e00ff */
[----:B------:R-:W-:-:S03]  /*13d80*/  MOV R4, 0x1 ;  /* 0x0000000100047802 */ /* 0x000fc60000000f00 */
[----:B------:R-:W-:Y:S01]  /*13d90*/  IMAD.HI.U32 R2, R19, c[0x0][0x170], R18 ;  /* 0x00005c0013027a27 */ /* 0x000fe200078e0012 */
[----:B------:R-:W-:-:S04]  /*13da0*/  ISETP.NE.AND P0, PT, R4, c[0x0][0x168], PT ;  /* 0x00005a0004007a0c */ /* 0x000fc80003f05270 */
        /* <DEDUP_REMOVED lines=246> */
.L_x_36140:
        /* <DEDUP_REMOVED lines=21> */
.L_x_36145:
[----:B------:R-:W2:Y:S01]  /*14e60*/  LDG.E.U8 R2, [R2.64] ;  /* 0x0000002402027981 */ /* 0x000ea2000c1e1100 */
[----:B------:R-:W-:Y:S01]  /*14e70*/  MOV R19, RZ ;  /* 0x000000ff00137202 */ /* 0x000fe20000000f00 */
[----:B--2---:R0:W1:Y:S01]  /*14e80*/  I2F.U16 R18, R2 ;  /* 0x0000000200127306 */ /* 0x0040620000101000 */
[----:B------:R-:W-:Y:S05]  /*14e90*/  BRA `(.L_x_36147) ;  /* 0x00000de000007947 */ /* 0x000fea0003800000 */
.L_x_36144:
        /* <DEDUP_REMOVED lines=10> */
.L_x_36149:
[----:B------:R-:W2:Y:S01]  /*14f40*/  LDG.E R2, [R2.64] ;  /* 0x0000002402027981 */ /* 0x000ea2000c1e1900 */
[----:B------:R-:W-:Y:S01]  /*14f50*/  IMAD.MOV.U32 R19, RZ, RZ, RZ ;  /* 0x000000ffff137224 */ /* 0x000fe200078e00ff */
[----:B--2---:R0:W1:Y:S01]  /*14f60*/  I2F R18, R2 ;  /* 0x0000000200127306 */ /* 0x0040620000201400 */
[----:B------:R-:W-:Y:S05]  /*14f70*/  BRA `(.L_x_36147) ;  /* 0x00000d0000007947 */ /* 0x000fea0003800000 */
.L_x_36148:
[----:B------:R-:W2:Y:S01]  /*14f80*/  LDG.E.U16 R2, [R2.64] ;  /* 0x0000002402027981 */ /* 0x000ea2000c1e1500 */
[----:B------:R-:W-:Y:S01]  /*14f90*/  HFMA2.MMA R19, -RZ, RZ, 0, 0 ;  /* 0x00000000ff137435 */ /* 0x000fe200000001ff */
[----:B--2---:R0:W1:Y:S01]  /*14fa0*/  I2F.S16 R18, R2 ;  /* 0x0000000200127306 */ /* 0x0040620000101400 */
[----:B------:R-:W-:Y:S07]  /*14fb0*/  BRA `(.L_x_36147) ;  /* 0x00000cc000007947 */ /* 0x000fee0003800000 */
.L_x_36143:
        /* <DEDUP_REMOVED lines=9> */
.L_x_36151:
[----:B------:R-:W2:Y:S01]  /*15050*/  LDG.E.U16 R2, [R2.64] ;  /* 0x0000002402027981 */ /* 0x000ea2000c1e1500 */
[----:B------:R-:W-:Y:S01]  /*15060*/  IMAD.MOV.U32 R19, RZ, RZ, RZ ;  /* 0x000000ffff137224 */ /* 0x000fe200078e00ff */
[----:B--2---:R-:W-:Y:S01]  /*15070*/  HADD2.F32 R18, -RZ, R2.H0_H0 ;  /* 0x20000002ff127230 */ /* 0x004fe20000004100 */
[----:B------:R-:W-:Y:S05]  /*15080*/  BRA `(.L_x_36147) ;  /* 0x00000bf000007947 */ /* 0x000fea0003800000 */
.L_x_36150:
        /* <DEDUP_REMOVED lines=8> */
.L_x_36153:
[----:B------:R-:W2:Y:S02]  /*15110*/  LDG.E R2, [R2.64] ;  /* 0x0000002402027981 */ /* 0x000ea4000c1e1900 */
[--C-:B--2---:R-:W-:Y:S02]  /*15120*/  HADD2.F32 R19, -RZ, R2.reuse.H1_H1 ;  /* 0x30000002ff137230 */ /* 0x104fe40000004100 */
[----:B------:R-:W-:Y:S01]  /*15130*/  HADD2.F32 R18, -RZ, R2.H0_H0 ;  /* 0x20000002ff127230 */ /* 0x000fe20000004100 */
[----:B------:R-:W-:Y:S05]  /*15140*/  BRA `(.L_x_36147) ;  /* 0x00000b3000007947 */ /* 0x000fea0003800000 */
.L_x_36152:
[----:B------:R-:W2:Y:S01]  /*15150*/  LDG.E.64 R2, [R2.64] ;  /* 0x0000002402027981 */ /* 0x000ea2000c1e1b00 */
[----:B------:R-:W-:Y:S01]  /*15160*/  MOV R19, RZ ;  /* 0x000000ff00137202 */ /* 0x000fe20000000f00 */
[----:B--2---:R-:W0:Y:S01]  /*15170*/  F2F.F32.F64 R18, R2 ;  /* 0x0000000200127310 */ /* 0x004e220000301000 */
[----:B------:R-:W0:-:S14]  /*15180*/  DSETP.GEU.AND P0, PT, |R2|, c[0x2][0x0], PT ;  /* 0x008000000200762a */ /* 0x000e1c0003f0e200 */
[----:B0-----:R-:W-:Y:S01]  /*15190*/  @!P0 FMUL R18, R18, 1.175494350822287508e-38 ;  /* 0x0080000012128820 */ /* 0x001fe20000400000 */
[----:B------:R-:W-:Y:S05]  /*151a0*/  BRA `(.L_x_36147) ;  /* 0x00000ad000007947 */ /* 0x000fea0003800000 */
.L_x_36142:
        /* <DEDUP_REMOVED lines=13> */
.L_x_36156:
        /* <DEDUP_REMOVED lines=8> */
.L_x_36155:
        /* <DEDUP_REMOVED lines=27> */
.L_x_36158:
        /* <DEDUP_REMOVED lines=14> */
.L_x_36157:
[----:B------:R-:W2:Y:S01]  /*15590*/  LDG.E.U16 R2, [R2.64] ;  /* 0x0000002402027981 */ /* 0x000ea2000c1e1500 */
[----:B------:R-:W-:Y:S01]  /*155a0*/  IMAD.MOV.U32 R19, RZ, RZ, RZ ;  /* 0x000000ffff137224 */ /* 0x000fe200078e00ff */
[----:B--2---:R-:W-:Y:S01]  /*155b0*/  PRMT R18, RZ, 0x5410, R2 ;  /* 0x00005410ff127816 */ /* 0x004fe20000000002 */
[----:B------:R-:W-:Y:S05]  /*155c0*/  BRA `(.L_x_36147) ;  /* 0x000006b000007947 */ /* 0x000fea0003800000 */
.L_x_36154:
        /* <DEDUP_REMOVED lines=12> */
.L_x_36161:
        /* <DEDUP_REMOVED lines=20> */
.L_x_36163:
[----:B------:R-:W-:Y:S05]  /*157d0*/  BSYNC B0 ;  /* 0x0000000000007941 */ /* 0x000fea0003800000 */
.L_x_36162:
[----:B------:R-:W-:Y:S01]  /*157e0*/  IMAD.SHL.U32 R2, R2, 0x100000, RZ ;  /* 0x0010000002027824 */ /* 0x000fe200078e00ff */
[----:B------:R-:W-:-:S04]  /*157f0*/  LEA R3, R0, 0x3b800000, 0x17 ;  /* 0x3b80000000037811 */ /* 0x000fc800078eb8ff */
[----:B------:R-:W-:Y:S01]  /*15800*/  LOP3.LUT R18, R3, R2, R18, 0xfe, !PT ;  /* 0x0000000203127212 */ /* 0x000fe200078efe12 */
[----:B------:R-:W-:Y:S05]  /*15810*/  BRA `(.L_x_36147) ;  /* 0x0000046000007947 */ /* 0x000fea0003800000 */
.L_x_36160:
        /* <DEDUP_REMOVED lines=20> */
.L_x_36165:
[----:B------:R-:W-:Y:S05]  /*15960*/  BSYNC B0 ;  /* 0x0000000000007941 */ /* 0x000fea0003800000 */
.L_x_36164:
[----:B------:R-:W-:Y:S01]  /*15970*/  IMAD.SHL.U32 R2, R2, 0x200000, RZ ;  /* 0x0020000002027824 */ /* 0x000fe200078e00ff */
[----:B------:R-:W-:-:S04]  /*15980*/  LEA R3, R0, 0x37800000, 0x17 ;  /* 0x3780000000037811 */ /* 0x000fc800078eb8ff */
[----:B------:R-:W-:Y:S01]  /*15990*/  LOP3.LUT R18, R3, R2, R18, 0xfe, !PT ;  /* 0x0000000203127212 */ /* 0x000fe200078efe12 */
[----:B------:R-:W-:Y:S05]  /*159a0*/  BRA `(.L_x_36147) ;  /* 0x000002d000007947 */ /* 0x000fea0003800000 */
.L_x_36159:
        /* <DEDUP_REMOVED lines=14> */
.L_x_36169:
[----:B------:R-:W-:Y:S05]  /*15a90*/  BSYNC B0 ;  /* 0x0000000000007941 */ /* 0x000fea0003800000 */
.L_x_36168:
[----:B------:R-:W-:Y:S01]  /*15aa0*/  MOV R19, RZ ;  /* 0x000000ff00137202 */ /* 0x000fe20000000f00 */
[----:B------:R-:W-:Y:S05]  /*15ab0*/  BRA `(.L_x_36147) ;  /* 0x000001c000007947 */ /* 0x000fea0003800000 */
.L_x_36146:
[----:B------:R-:W-:Y:S01]  /*15ac0*/  MOV R0, 0x0 ;  /* 0x0000000000007802 */ /* 0x000fe20000000f00 */
[----:B------:R-:W-:Y:S01]  /*15ad0*/  HFMA2.MMA R13, -RZ, RZ, 0, 0 ;  /* 0x00000000ff0d7435 */ /* 0x000fe200000001ff */
[----:B------:R-:W-:Y:S01]  /*15ae0*/  IMAD.MOV.U32 R4, RZ, RZ, c[0x4][0x198] ;  /* 0x01006600ff047624 */ /* 0x000fe200078e00ff */
[----:B------:R-:W-:Y:S01]  /*15af0*/  MOV R6, c[0x4][0x1a0] ;  /* 0x0100680000067a02 */ /* 0x000fe20000000f00 */
[----:B------:R0:W1:Y:S01]  /*15b00*/  LDC.64 R2, c[0x4][R0] ;  /* 0x0100000000027b82 */ /* 0x0000620000000a00 */
        /* <DEDUP_REMOVED lines=16> */
.L_x_36167:
[----:B------:R-:W2:Y:S01]  /*15c10*/  LDG.E.64 R2, [R2.64] ;  /* 0x0000002402027981 */ /* 0x000ea2000c1e1b00 */
[----:B------:R-:W-:Y:S01]  /*15c20*/  IMAD.MOV.U32 R19, RZ, RZ, RZ ;  /* 0x000000ffff137224 */ /* 0x000fe200078e00ff */
[----:B--2---:R0:W1:Y:S01]  /*15c30*/  I2F.U64 R18, R2 ;  /* 0x0000000200127312 */ /* 0x0040620000301000 */
[----:B------:R-:W-:Y:S05]  /*15c40*/  BRA `(.L_x_36147) ;  /* 0x0000003000007947 */ /* 0x000fea0003800000 */
.L_x_36166:
[----:B------:R-:W2:Y:S01]  /*15c50*/  LDG.E R2, [R2.64] ;  /* 0x0000002402027981 */ /* 0x000ea2000c1e1900 */
[----:B------:R-:W-:Y:S01]  /*15c60*/  IMAD.MOV.U32 R19, RZ, RZ, RZ ;  /* 0x000000ffff137224 */ /* 0x000fe200078e00ff */
[----:B--2---:R0:W1:Y:S06]  /*15c70*/  I2F.U32 R18, R2 ;  /* 0x0000000200127306 */ /* 0x00406c0000201000 */
.L_x_36147:
[----:B------:R-:W-:Y:S05]  /*15c80*/  BSYNC B6 ;  /* 0x0000000000067941 */ /* 0x000fea0003800000 */
.L_x_36141:
[----:B0-----:R-:W0:Y:S01]  /*15c90*/  LDC.U8 R2, c[0x0][0x3ea] ;  /* 0x0000fa80ff027b82 */ /* 0x001e220000000000 */
[----:B------:R-:W-:Y:S01]  /*15ca0*/  IADD3 R4, P0, R22, c[0x0][0x3d8], RZ ;  /* 0x0000f60016047a10 */ /* 0x000fe20007f1e0ff */
[----:B------:R-:W-:Y:S03]  /*15cb0*/  BSSY B6, `(.L_x_36170) ;  /* 0x00000f3000067945 */ /* 0x000fe60003800000 */
[----:B------:R-:W-:-:S02]  /*15cc0*/  IADD3.X R5, RZ, c[0x0][0x3dc], RZ, P0, !PT ;  /* 0x0000f700ff057a10 */ /* 0x000fc400007fe4ff */
        /* <DEDUP_REMOVED lines=15> */
.L_x_36174:
[----:B------:R-:W2:Y:S01]  /*15dc0*/  LDG.E.U8 R2, [R4.64] ;  /* 0x0000002404027981 */ /* 0x000ea2000c1e1100 */
[----:B------:R-:W-:Y:S01]  /*15dd0*/  IMAD.MOV.U32 R3, RZ, RZ, RZ ;  /* 0x000000ffff037224 */ /* 0x000fe200078e00ff */
[----:B--2---:R-:W0:Y:S01]  /*15de0*/  I2F.U16 R2, R2 ;  /* 0x0000000200027306 */ /* 0x004e220000101000 */
[----:B------:R-:W-:Y:S05]  /*15df0*/  BRA `(.L_x_36176) ;  /* 0x00000de000007947 */ /* 0x000fea0003800000 */
.L_x_36173:
        /* <DEDUP_REMOVED lines=10> */
.L_x_36178:
[----:B------:R-:W2:Y:S01]  /*15ea0*/  LDG.E R2, [R4.64] ;  /* 0x0000002404027981 */ /* 0x000ea2000c1e1900 */
[----:B------:R-:W-:Y:S01]  /*15eb0*/  IMAD.MOV.U32 R3, RZ, RZ, RZ ;  /* 0x000000ffff037224 */ /* 0x000fe200078e00ff */
[----:B--2---:R-:W0:Y:S01]  /*15ec0*/  I2F R2, R2 ;  /* 0x0000000200027306 */ /* 0x004e220000201400 */
[----:B------:R-:W-:Y:S05]  /*15ed0*/  BRA `(.L_x_36176) ;  /* 0x00000d0000007947 */ /* 0x000fea0003800000 */
.L_x_36177:
[----:B------:R-:W2:Y:S01]  /*15ee0*/  LDG.E.U16 R2, [R4.64] ;  /* 0x0000002404027981 */ /* 0x000ea2000c1e1500 */
[----:B------:R-:W-:Y:S01]  /*15ef0*/  IMAD.MOV.U32 R3, RZ, RZ, RZ ;  /* 0x000000ffff037224 */ /* 0x000fe200078e00ff */
[----:B--2---:R-:W0:Y:S01]  /*15f00*/  I2F.S16 R2, R2 ;  /* 0x0000000200027306 */ /* 0x004e220000101400 */
[----:B------:R-:W-:Y:S05]  /*15f10*/  BRA `(.L_x_36176) ;  /* 0x00000cc000007947 */ /* 0x000fea0003800000 */
.L_x_36172:
        /* <DEDUP_REMOVED lines=9> */
.L_x_36180:
[----:B------:R-:W2:Y:S01]  /*15fb0*/  LDG.E.U16 R2, [R4.64] ;  /* 0x0000002404027981 */ /* 0x000ea2000c1e1500 */
[----:B------:R-:W-:Y:S01]  /*15fc0*/  IMAD.MOV.U32 R3, RZ, RZ, RZ ;  /* 0x000000ffff037224 */ /* 0x000fe200078e00ff */
[----:B--2---:R-:W-:Y:S01]  /*15fd0*/  HADD2.F32 R2, -RZ, R2.H0_H0 ;  /* 0x20000002ff027230 */ /* 0x004fe20000004100 */
[----:B------:R-:W-:Y:S05]  /*15fe0*/  BRA `(.L_x_36176) ;  /* 0x00000bf000007947 */ /* 0x000fea0003800000 */
.L_x_36179:
        /* <DEDUP_REMOVED lines=8> */
.L_x_36182:
[----:B------:R-:W2:Y:S02]  /*16070*/  LDG.E R2, [R4.64] ;  /* 0x0000002404027981 */ /* 0x000ea4000c1e1900 */
[--C-:B--2---:R-:W-:Y:S02]  /*16080*/  HADD2.F32 R3, -RZ, R2.reuse.H1_H1 ;  /* 0x30000002ff037230 */ /* 0x104fe40000004100 */
[----:B------:R-:W-:Y:S01]  /*16090*/  HADD2.F32 R2, -RZ, R2.H0_H0 ;  /* 0x20000002ff027230 */ /* 0x000fe20000004100 */
[----:B------:R-:W-:Y:S05]  /*160a0*/  BRA `(.L_x_36176) ;  /* 0x00000b3000007947 */ /* 0x000fea0003800000 */
.L_x_36181:
[----:B------:R-:W2:Y:S01]  /*160b0*/  LDG.E.64 R4, [R4.64] ;  /* 0x0000002404047981 */ /* 0x000ea2000c1e1b00 */
[----:B------:R-:W-:Y:S01]  /*160c0*/  IMAD.MOV.U32 R3, RZ, RZ, RZ ;  /* 0x000000ffff037224 */ /* 0x000fe200078e00ff */
[----:B--2---:R-:W0:Y:S01]  /*160d0*/  F2F.F32.F64 R2, R4 ;  /* 0x0000000400027310 */ /* 0x004e220000301000 */
[----:B------:R-:W0:-:S14]  /*160e0*/  DSETP.GEU.AND P0, PT, |R4|, c[0x2][0x0], PT ;  /* 0x008000000400762a */ /* 0x000e1c0003f0e200 */
[----:B0-----:R-:W-:Y:S01]  /*160f0*/  @!P0 FMUL R2, R2, 1.175494350822287508e-38 ;  /* 0x0080000002028820 */ /* 0x001fe20000400000 */
[----:B------:R-:W-:Y:S05]  /*16100*/  BRA `(.L_x_36176) ;  /* 0x00000ad000007947 */ /* 0x000fea0003800000 */
.L_x_36171:
        /* <DEDUP_REMOVED lines=13> */
.L_x_36185:
        /* <DEDUP_REMOVED lines=8> */
.L_x_36184:
        /* <DEDUP_REMOVED lines=27> */
.L_x_36187:
        /* <DEDUP_REMOVED lines=14> */
.L_x_36186:
[----:B------:R-:W2:Y:S01]  /*164f0*/  LDG.E.U16 R2, [R4.64] ;  /* 0x0000002404027981 */ /* 0x000ea2000c1e1500 */
[----:B------:R-:W-:Y:S01]  /*16500*/  HFMA2.MMA R3, -RZ, RZ, 0, 0 ;  /* 0x00000000ff037435 */ /* 0x000fe200000001ff */
[----:B--2---:R-:W-:Y:S01]  /*16510*/  PRMT R2, RZ, 0x5410, R2 ;  /* 0x00005410ff027816 */ /* 0x004fe20000000002 */
[----:B------:R-:W-:Y:S05]  /*16520*/  BRA `(.L_x_36176) ;  /* 0x000006b000007947 */ /* 0x000fea0003800000 */
.L_x_36183:
        /* <DEDUP_REMOVED lines=12> */
.L_x_36190:
        /* <DEDUP_REMOVED lines=20> */
.L_x_36192:
[----:B------:R-:W-:Y:S05]  /*16730*/  BSYNC B0 ;  /* 0x0000000000007941 */ /* 0x000fea0003800000 */
.L_x_36191:
[----:B------:R-:W-:Y:S01]  /*16740*/  IMAD.SHL.U32 R2, R2, 0x100000, RZ ;  /* 0x0010000002027824 */ /* 0x000fe200078e00ff */
[----:B------:R-:W-:-:S04]  /*16750*/  LEA R5, R0, 0x3b800000, 0x17 ;  /* 0x3b80000000057811 */ /* 0x000fc800078eb8ff */
[----:B------:R-:W-:Y:S01]  /*16760*/  LOP3.LUT R2, R5, R2, R6, 0xfe, !PT ;  /* 0x0000000205027212 */ /* 0x000fe200078efe06 */
[----:B------:R-:W-:Y:S05]  /*16770*/  BRA `(.L_x_36176) ;  /* 0x0000046000007947 */ /* 0x000fea0003800000 */
.L_x_36189:
        /* <DEDUP_REMOVED lines=20> */
.L_x_36194:
[----:B------:R-:W-:Y:S05]  /*168c0*/  BSYNC B0 ;  /* 0x0000000000007941 */ /* 0x000fea0003800000 */
.L_x_36193:
[----:B------:R-:W-:Y:S01]  /*168d0*/  IMAD.SHL.U32 R2, R2, 0x200000, RZ ;  /* 0x0020000002027824 */ /* 0x000fe200078e00ff */
[----:B------:R-:W-:-:S04]  /*168e0*/  LEA R5, R0, 0x37800000, 0x17 ;  /* 0x3780000000057811 */ /* 0x000fc800078eb8ff */
[----:B------:R-:W-:Y:S01]  /*168f0*/  LOP3.LUT R2, R5, R2, R6, 0xfe, !PT ;  /* 0x0000000205027212 */ /* 0x000fe200078efe06 */
[----:B------:R-:W-:Y:S05]  /*16900*/  BRA `(.L_x_36176) ;  /* 0x000002d000007947 */ /* 0x000fea0003800000 */
.L_x_36188:
        /* <DEDUP_REMOVED lines=14> */
.L_x_36198:
[----:B------:R-:W-:Y:S05]  /*169f0*/  BSYNC B0 ;  /* 0x0000000000007941 */ /* 0x000fea0003800000 */
.L_x_36197:
[----:B------:R-:W-:Y:S01]  /*16a00*/  IMAD.MOV.U32 R3, RZ, RZ, RZ ;  /* 0x000000ffff037224 */ /* 0x000fe200078e00ff */
[----:B------:R-:W-:Y:S05]  /*16a10*/  BRA `(.L_x_36176) ;  /* 0x000001c000007947 */ /* 0x000fea0003800000 */
.L_x_36175:
[----:B------:R-:W-:Y:S01]  /*16a20*/  MOV R0, 0x0 ;  /* 0x0000000000007802 */ /* 0x000fe20000000f00 */
[----:B------:R-:W-:Y:S01]  /*16a30*/  IMAD.MOV.U32 R5, RZ, RZ, c[0x4][0x19c] ;  /* 0x01006700ff057624 */ /* 0x000fe200078e00ff */
[----:B------:R-:W-:Y:S01]  /*16a40*/  MOV R4, c[0x4][0x198] ;  /* 0x0100660000047a02 */ /* 0x000fe20000000f00 */
[----:B------:R-:W-:Y:S01]  /*16a50*/  IMAD.MOV.U32 R6, RZ, RZ, c[0x4][0x1a0] ;  /* 0x01006800ff067624 */ /* 0x000fe200078e00ff */
[----:B------:R0:W2:Y:S01]  /*16a60*/  LDC.64 R2, c[0x4][R0] ;  /* 0x0100000000027b82 */ /* 0x0000a20000000a00 */
        /* <DEDUP_REMOVED lines=16> */
.L_x_36196:
[----:B------:R-:W2:Y:S01]  /*16b70*/  LDG.E.64 R4, [R4.64] ;  /* 0x0000002404047981 */ /* 0x000ea2000c1e1b00 */
[----:B------:R-:W-:Y:S01]  /*16b80*/  HFMA2.MMA R3, -RZ, RZ, 0, 0 ;  /* 0x00000000ff037435 */ /* 0x000fe200000001ff */
[----:B--2---:R0:W2:Y:S01]  /*16b90*/  I2F.U64 R2, R4 ;  /* 0x0000000400027312 */ /* 0x0040a20000301000 */
[----:B------:R-:W-:Y:S07]  /*16ba0*/  BRA `(.L_x_36176) ;  /* 0x0000003000007947 */ /* 0x000fee0003800000 */
.L_x_36195:
[----:B------:R-:W2:Y:S01]  /*16bb0*/  LDG.E R2, [R4.64] ;  /* 0x0000002404027981 */ /* 0x000ea2000c1e1900 */
[----:B------:R-:W-:Y:S01]  /*16bc0*/  IMAD.MOV.U32 R3, RZ, RZ, RZ ;  /* 0x000000ffff037224 */ /* 0x000fe200078e00ff */
[----:B--2---:R-:W0:Y:S06]  /*16bd0*/  I2F.U32 R2, R2 ;  /* 0x0000000200027306 */ /* 0x004e2c0000201000 */
.L_x_36176:
[----:B------:R-:W-:Y:S05]  /*16be0*/  BSYNC B6 ;  /* 0x0000000000067941 */ /* 0x000fea0003800000 */
.L_x_36170:
        /* <DEDUP_REMOVED lines=61> */
.L_x_36206:
[----:B------:R-:W-:Y:S05]  /*16fc0*/  BSYNC B1 ;  /* 0x0000000000017941 */ /* 0x000fea0003800000 */
.L_x_36205:
[----:B------:R-:W-:Y:S01]  /*16fd0*/  BSSY B3, `(.L_x_36207) ;  /* 0x0000007000037945 */ /* 0x000fe20003800000 */
[----:B------:R-:W-:Y:S01]  /*16fe0*/  FFMA R6, R7, R0, R4 ;  /* 0x0000000007067223 */ /* 0x000fe20000000004 */
[----:B------:R-:W-:Y:S05]  /*16ff0*/  @!P0 BRA `(.L_x_36208) ;  /* 0x0000004000008947 */ /* 0x000fea0003800000 */
[----:B------:R-:W-:Y:S01]  /*17000*/  MOV R8, R12 ;  /* 0x0000000c00087202 */ /* 0x000fe20000000f00 */
[----:B------:R-:W-:Y:S01]  /*17010*/  IMAD.MOV.U32 R7, RZ, RZ, R13 ;  /* 0x000000ffff077224 */ /* 0x000fe200078e000d */
[----:B------:R-:W-:Y:S02]  /*17020*/  MOV R0, 0x17040 ;  /* 0x0001704000007802 */ /* 0x000fe40000000f00 */
[----:B--2---:R-:W-:Y:S05]  /*17030*/  CALL.REL.NOINC `($__internal_66_$__cuda_sm3x_div_rn_ftz_f32_slowpath) ;  /* 0x0000361000007944 */ /* 0x004fea0003c00000 */
.L_x_36208:
[----:B------:R-:W-:Y:S05]  /*17040*/  BSYNC B3 ;  /* 0x0000000000037941 */ /* 0x000fea0003800000 */
.L_x_36207:
        /* <DEDUP_REMOVED lines=18> */
.L_x_36210:
[----:B------:R-:W-:Y:S01]  /*17170*/  ISETP.GE.AND P0, PT, R18, RZ, PT ;  /* 0x000000ff1200720c */ /* 0x000fe20003f06270 */
[----:B------:R-:W-:-:S12]  /*17180*/  IMAD.MOV.U32 R0, RZ, RZ, 0x3fd774eb ;  /* 0x3fd774ebff007424 */ /* 0x000fd800078e00ff */
[----:B------:R-:W-:-:S04]  /*17190*/  @P0 FFMA.FTZ R5, R0, 0.93318945169448852539, -R5 ;  /* 0x3f6ee58100050823 */ /* 0x000fc80000010805 */
[----:B------:R-:W-:Y:S02]  /*171a0*/  @!P0 FFMA.FTZ R5, R0, 0.93318945169448852539, R5 ;  /* 0x3f6ee58100058823 */ /* 0x000fe40000010005 */
.L_x_36211:
[----:B------:R-:W-:Y:S05]  /*171b0*/  BSYNC B1 ;  /* 0x0000000000017941 */ /* 0x000fea0003800000 */
.L_x_36209:
        /* <DEDUP_REMOVED lines=12> */
.L_x_36204:
        /* <DEDUP_REMOVED lines=17> */
.L_x_36215:
[----:B------:R-:W-:Y:S05]  /*17390*/  BSYNC B3 ;  /* 0x0000000000037941 */ /* 0x000fea0003800000 */
.L_x_36214:
        /* <DEDUP_REMOVED lines=18> */
.L_x_36217:
[----:B------:R-:W-:Y:S01]  /*174c0*/  ISETP.GE.AND P0, PT, R18, RZ, PT ;  /* 0x000000ff1200720c */ /* 0x000fe20003f06270 */
[----:B------:R-:W-:-:S12]  /*174d0*/  IMAD.MOV.U32 R0, RZ, RZ, 0x3fd774eb ;  /* 0x3fd774ebff007424 */ /* 0x000fd800078e00ff */
[----:B------:R-:W-:-:S04]  /*174e0*/  @P0 FFMA.FTZ R5, R0, 0.93318945169448852539, -R5 ;  /* 0x3f6ee58100050823 */ /* 0x000fc80000010805 */
[----:B------:R-:W-:Y:S02]  /*174f0*/  @!P0 FFMA.FTZ R5, R0, 0.93318945169448852539, R5 ;  /* 0x3f6ee58100058823 */ /* 0x000fe40000010005 */
.L_x_36218:
[----:B------:R-:W-:Y:S05]  /*17500*/  BSYNC B1 ;  /* 0x0000000000017941 */ /* 0x000fea0003800000 */
.L_x_36216:
        /* <DEDUP_REMOVED lines=13> */
.L_x_36213:
        /* <DEDUP_REMOVED lines=25> */
.L_x_36220:
        /* <DEDUP_REMOVED lines=41> */
.L_x_36219:
[----:B------:R-:W-:Y:S01]  /*17a00*/  FADD.FTZ R8, R8, -1 ;  /* 0xbf80000008087421 */ /* 0x000fe20000010000 */
[----:B------:R-:W-:Y:S01]  /*17a10*/  FCHK P2, R12, R13 ;  /* 0x0000000d0c007302 */ /* 0x000fe20000040000 */
[----:B------:R-:W-:Y:S01]  /*17a20*/  IMAD.MOV.U32 R6, RZ, RZ, 0x3e800000 ;  /* 0x3e800000ff067424 */ /* 0x000fe200078e00ff */
[----:B------:R-:W-:Y:S01]  /*17a30*/  BSSY B1, `(.L_x_36221) ;  /* 0x000002d000017945 */ /* 0x000fe20003800000 */
[----:B------:R-:W-:-:S04]  /*17a40*/  FADD.FTZ R11, R11, R8 ;  /* 0x000000080b0b7221 */ /* 0x000fc80000010000 */
[----:B------:R-:W-:-:S04]  /*17a50*/  FADD.FTZ R11, R10, R11 ;  /* 0x0000000b0a0b7221 */ /* 0x000fc80000010000 */
[----:B------:R-:W-:-:S04]  /*17a60*/  FADD.FTZ R14, R14, R11 ;  /* 0x0000000b0e0e7221 */ /* 0x000fc80000010000 */
[----:B------:R-:W-:-:S04]  /*17a70*/  FADD.FTZ R15, R15, R14 ;  /* 0x0000000e0f0f7221 */ /* 0x000fc80000010000 */
        /* <DEDUP_REMOVED lines=40> */
.L_x_36222:
[----:B------:R-:W-:Y:S05]  /*17d00*/  BSYNC B1 ;  /* 0x0000000000017941 */ /* 0x000fea0003800000 */
.L_x_36221:
[----:B------:R-:W-:Y:S01]  /*17d10*/  BSSY B3, `(.L_x_36223) ;  /* 0x0000007000037945 */ /* 0x000fe20003800000 */
[----:B------:R-:W-:Y:S01]  /*17d20*/  FFMA R6, R7, R4, R6 ;  /* 0x0000000407067223 */ /* 0x000fe20000000006 */
[----:B------:R-:W-:Y:S05]  /*17d30*/  @!P2 BRA `(.L_x_36224) ;  /* 0x000000400000a947 */ /* 0x000fea0003800000 */
[----:B------:R-:W-:Y:S01]  /*17d40*/  IMAD.MOV.U32 R8, RZ, RZ, R12 ;  /* 0x000000ffff087224 */ /* 0x000fe200078e000c */
[----:B------:R-:W-:Y:S02]  /*17d50*/  MOV R7, R13 ;  /* 0x0000000d00077202 */ /* 0x000fe40000000f00 */
[----:B------:R-:W-:Y:S02]  /*17d60*/  MOV R0, 0x17d80 ;  /* 0x00017d8000007802 */ /* 0x000fe40000000f00 */
[----:B--2---:R-:W-:Y:S05]  /*17d70*/  CALL.REL.NOINC `($__internal_66_$__cuda_sm3x_div_rn_ftz_f32_slowpath) ;  /* 0x000028d000007944 */ /* 0x004fea0003c00000 */
.L_x_36224:
[----:B------:R-:W-:Y:S05]  /*17d80*/  BSYNC B3 ;  /* 0x0000000000037941 */ /* 0x000fea0003800000 */
.L_x_36223:
        /* <DEDUP_REMOVED lines=18> */
.L_x_36226:
[----:B------:R-:W-:Y:S01]  /*17eb0*/  ISETP.GE.AND P0, PT, R18, RZ, PT ;  /* 0x000000ff1200720c */ /* 0x000fe20003f06270 */
[----:B------:R-:W-:-:S12]  /*17ec0*/  HFMA2.MMA R0, -RZ, RZ, 1.9599609375, 20144 ;  /* 0x3fd774ebff007435 */ /* 0x000fd800000001ff */
[----:B------:R-:W-:-:S04]  /*17ed0*/  @P0 FFMA.FTZ R5, R0, 0.93318945169448852539, -R5 ;  /* 0x3f6ee58100050823 */ /* 0x000fc80000010805 */
[----:B------:R-:W-:Y:S02]  /*17ee0*/  @!P0 FFMA.FTZ R5, R0, 0.93318945169448852539, R5 ;  /* 0x3f6ee58100058823 */ /* 0x000fe40000010005 */
.L_x_36227:
[----:B------:R-:W-:Y:S05]  /*17ef0*/  BSYNC B1 ;  /* 0x0000000000017941 */ /* 0x000fea0003800000 */
.L_x_36225:
        /* <DEDUP_REMOVED lines=12> */
.L_x_36203:
        /* <DEDUP_REMOVED lines=13> */
.L_x_36229:
[----:B------:R-:W-:Y:S05]  /*18090*/  BSYNC B3 ;  /* 0x0000000000037941 */ /* 0x000fea0003800000 */
.L_x_36228:
        /* <DEDUP_REMOVED lines=18> */
.L_x_36231:
[----:B------:R-:W-:Y:S01]  /*181c0*/  ISETP.GE.AND P0, PT, R18, RZ, PT ;  /* 0x000000ff1200720c */ /* 0x000fe20003f06270 */
[----:B------:R-:W-:-:S12]  /*181d0*/  HFMA2.MMA R0, -RZ, RZ, 1.9599609375, 20144 ;  /* 0x3fd774ebff007435 */ /* 0x000fd800000001ff */
[----:B------:R-:W-:-:S04]  /*181e0*/  @P0 FFMA.FTZ R5, R0, 0.93318945169448852539, -R5 ;  /* 0x3f6ee58100050823 */ /* 0x000fc80000010805 */
[----:B------:R-:W-:Y:S02]  /*181f0*/  @!P0 FFMA.FTZ R5, R0, 0.93318945169448852539, R5 ;  /* 0x3f6ee58100058823 */ /* 0x000fe40000010005 */
.L_x_36232:
[----:B------:R-:W-:Y:S05]  /*18200*/  BSYNC B1 ;  /* 0x0000000000017941 */ /* 0x000fea0003800000 */
.L_x_36230:
        /* <DEDUP_REMOVED lines=27> */
.L_x_36202:
        /* <DEDUP_REMOVED lines=39> */
.L_x_36235:
[----:B------:R-:W-:Y:S05]  /*18630*/  BSYNC B1 ;  /* 0x0000000000017941 */ /* 0x000fea0003800000 */
.L_x_36234:
[----:B------:R-:W-:Y:S01]  /*18640*/  BSSY B3, `(.L_x_36236) ;  /* 0x0000007000037945 */ /* 0x000fe20003800000 */
[----:B------:R-:W-:Y:S01]  /*18650*/  FFMA R6, R11, R4, R7 ;  /* 0x000000040b067223 */ /* 0x000fe20000000007 */
[----:B------:R-:W-:Y:S05]  /*18660*/  @!P0 BRA `(.L_x_36237) ;  /* 0x0000004000008947 */ /* 0x000fea0003800000 */
[----:B------:R-:W-:Y:S01]  /*18670*/  IMAD.MOV.U32 R8, RZ, RZ, R12 ;  /* 0x000000ffff087224 */ /* 0x000fe200078e000c */
[----:B------:R-:W-:Y:S01]  /*18680*/  MOV R0, 0x186b0 ;  /* 0x000186b000007802 */ /* 0x000fe20000000f00 */
[----:B------:R-:W-:Y:S02]  /*18690*/  IMAD.MOV.U32 R7, RZ, RZ, 0x3f800000 ;  /* 0x3f800000ff077424 */ /* 0x000fe400078e00ff */
[----:B--2---:R-:W-:Y:S05]  /*186a0*/  CALL.REL.NOINC `($__internal_66_$__cuda_sm3x_div_rn_ftz_f32_slowpath) ;  /* 0x00001fa000007944 */ /* 0x004fea0003c00000 */
.L_x_36237:
[----:B------:R-:W-:Y:S05]  /*186b0*/  BSYNC B3 ;  /* 0x0000000000037941 */ /* 0x000fea0003800000 */
.L_x_36236:
        /* <DEDUP_REMOVED lines=18> */
.L_x_36239:
[----:B------:R-:W-:Y:S01]  /*187e0*/  ISETP.GE.AND P0, PT, R18, RZ, PT ;  /* 0x000000ff1200720c */ /* 0x000fe20003f06270 */
[----:B------:R-:W-:-:S12]  /*187f0*/  IMAD.MOV.U32 R0, RZ, RZ, 0x3fd774eb ;  /* 0x3fd774ebff007424 */ /* 0x000fd800078e00ff */
[----:B------:R-:W-:-:S04]  /*18800*/  @P0 FFMA.FTZ R5, R0, 0.93318945169448852539, -R5 ;  /* 0x3f6ee58100050823 */ /* 0x000fc80000010805 */
[----:B------:R-:W-:Y:S02]  /*18810*/  @!P0 FFMA.FTZ R5, R0, 0.93318945169448852539, R5 ;  /* 0x3f6ee58100058823 */ /* 0x000fe40000010005 */
.L_x_36240:
[----:B------:R-:W-:Y:S05]  /*18820*/  BSYNC B1 ;  /* 0x0000000000017941 */ /* 0x000fea0003800000 */
.L_x_36238:
        /* <DEDUP_REMOVED lines=10> */
.L_x_36233:
        /* <DEDUP_REMOVED lines=13> */
.L_x_36242:
[----:B------:R-:W-:Y:S05]  /*189a0*/  BSYNC B3 ;  /* 0x0000000000037941 */ /* 0x000fea0003800000 */
.L_x_36241:
        /* <DEDUP_REMOVED lines=18> */
.L_x_36244:
[----:B------:R-:W-:Y:S02]  /*18ad0*/  ISETP.GE.AND P0, PT, R18, RZ, PT ;  /* 0x000000ff1200720c */ /* 0x000fe40003f06270 */
[----:B------:R-:W-:-:S11]  /*18ae0*/  MOV R0, 0x3fd774eb ;  /* 0x3fd774eb00007802 */ /* 0x000fd60000000f00 */
[----:B------:R-:W-:-:S04]  /*18af0*/  @P0 FFMA.FTZ R5, R0, 0.93318945169448852539, -R5 ;  /* 0x3f6ee58100050823 */ /* 0x000fc80000010805 */
[----:B------:R-:W-:Y:S02]  /*18b00*/  @!P0 FFMA.FTZ R5, R0, 0.93318945169448852539, R5 ;  /* 0x3f6ee58100058823 */ /* 0x000fe40000010005 */
.L_x_36245:
[----:B------:R-:W-:Y:S05]  /*18b10*/  BSYNC B1 ;  /* 0x0000000000017941 */ /* 0x000fea0003800000 */
.L_x_36243:
        /* <DEDUP_REMOVED lines=11> */
.L_x_36201:
        /* <DEDUP_REMOVED lines=34> */
.L_x_36247:
[----:B------:R-:W-:Y:S05]  /*18df0*/  BSYNC B3 ;  /* 0x0000000000037941 */ /* 0x000fea0003800000 */
.L_x_36246:
        /* <DEDUP_REMOVED lines=18> */
.L_x_36249:
[----:B------:R-:W-:Y:S01]  /*18f20*/  ISETP.GE.AND P0, PT, R18, RZ, PT ;  /* 0x000000ff1200720c */ /* 0x000fe20003f06270 */
[----:B------:R-:W-:-:S12]  /*18f30*/  IMAD.MOV.U32 R0, RZ, RZ, 0x3fd774eb ;  /* 0x3fd774ebff007424 */ /* 0x000fd800078e00ff */
[----:B------:R-:W-:-:S04]  /*18f40*/  @P0 FFMA.FTZ R5, R0, 0.93318945169448852539, -R5 ;  /* 0x3f6ee58100050823 */ /* 0x000fc80000010805 */
[----:B------:R-:W-:Y:S02]  /*18f50*/  @!P0 FFMA.FTZ R5, R0, 0.93318945169448852539, R5 ;  /* 0x3f6ee58100058823 */ /* 0x000fe40000010005 */
.L_x_36250:
[----:B------:R-:W-:Y:S05]  /*18f60*/  BSYNC B1 ;  /* 0x0000000000017941 */ /* 0x000fea0003800000 */
.L_x_36248:
        /* <DEDUP_REMOVED lines=11> */
.L_x_36200:
        /* <DEDUP_REMOVED lines=26> */
.L_x_36252:
[----:B------:R-:W-:Y:S05]  /*191c0*/  BSYNC B3 ;  /* 0x0000000000037941 */ /* 0x000fea0003800000 */
.L_x_36251:
        /* <DEDUP_REMOVED lines=18> */
.L_x_36254:
[----:B------:R-:W-:Y:S01]  /*192f0*/  ISETP.GE.AND P0, PT, R18, RZ, PT ;  /* 0x000000ff1200720c */ /* 0x000fe20003f06270 */
[----:B------:R-:W-:-:S12]  /*19300*/  HFMA2.MMA R0, -RZ, RZ, 1.9599609375, 20144 ;  /* 0x3fd774ebff007435 */ /* 0x000fd800000001ff */
[----:B------:R-:W-:-:S04]  /*19310*/  @P0 FFMA.FTZ R5, R0, 0.93318945169448852539, -R5 ;  /* 0x3f6ee58100050823 */ /* 0x000fc80000010805 */
[----:B------:R-:W-:Y:S02]  /*19320*/  @!P0 FFMA.FTZ R5, R0, 0.93318945169448852539, R5 ;  /* 0x3f6ee58100058823 */ /* 0x000fe40000010005 */
.L_x_36255:
[----:B------:R-:W-:Y:S05]  /*19330*/  BSYNC B1 ;  /* 0x0000000000017941 */ /* 0x000fea0003800000 */
.L_x_36253:
        /* <DEDUP_REMOVED lines=12> */
.L_x_36212:
[----:B------:R-:W-:Y:S05]  /*19400*/  BSYNC B0 ;  /* 0x0000000000007941 */ /* 0x000fea0003800000 */
.L_x_36199:
        /* <DEDUP_REMOVED lines=42> */
.L_x_36259:
        /* <DEDUP_REMOVED lines=10> */
.L_x_36258:
[----:B------:R-:W-:-:S04]  /*19750*/  FMUL.RZ R6, R6, 0.15915493667125701904 ;  /* 0x3e22f98306067820 */ /* 0x000fc8000040c000 */
[----:B------:R0:W1:Y:S08]  /*19760*/  MUFU.SIN R3, R6 ;  /* 0x0000000600037308 */ /* 0x0000700000000400 */
[----:B------:R0:W2:Y:S01]  /*19770*/  MUFU.COS R2, R6 ;  /* 0x0000000600027308 */ /* 0x0000a20000000000 */
[----:B------:R-:W-:Y:S05]  /*19780*/  BRA `(.L_x_36260) ;  /* 0x0000003000007947 */ /* 0x000fea0003800000 */
.L_x_36257:
[----:B------:R-:W-:Y:S02]  /*19790*/  FMUL.FTZ R2, R14, 1.4426950216293334961 ;  /* 0x3fb8aa3b0e027820 */ /* 0x000fe40000410000 */
[----:B------:R-:W-:-:S04]  /*197a0*/  IMAD.MOV.U32 R3, RZ, RZ, R6 ;  /* 0x000000ffff037224 */ /* 0x000fc800078e0006 */
[----:B------:R-:W0:Y:S03]  /*197b0*/  MUFU.EX2 R2, R2 ;  /* 0x0000000200027308 */ /* 0x000e260000000800 */
.L_x_36260:
[----:B------:R-:W-:Y:S05]  /*197c0*/  BSYNC B0 ;  /* 0x0000000000007941 */ /* 0x000fea0003800000 */
.L_x_36256:
        /* <DEDUP_REMOVED lines=15> */
.L_x_36264:
[----:B012---:R-:W0:Y:S02]  /*198c0*/  F2I.S64.TRUNC R2, R2 ;  /* 0x0000000200027311 */ /* 0x007e24000020d900 */
[----:B0-----:R-:W-:-:S05]  /*198d0*/  MOV R5, R2 ;  /* 0x0000000200057202 */ /* 0x001fca0000000f00 */
[----:B------:R-:W-:Y:S01]  /*198e0*/  STG.E.U8 [R16.64], R5 ;  /* 0x0000000510007986 */ /* 0x000fe2000c101124 */
[----:B------:R-:W-:Y:S05]  /*198f0*/  EXIT ;  /* 0x000000000000794d */ /* 0x000fea0003800000 */
.L_x_36263:
        /* <DEDUP_REMOVED lines=9> */
.L_x_36267:
[----:B012---:R-:W0:Y:S02]  /*19990*/  F2I.FTZ.TRUNC.NTZ R3, R2 ;  /* 0x0000000200037305 */ /* 0x007e24000021f100 */
[----:B0-----:R-:W-:Y:S01]  /*199a0*/  STG.E [R16.64], R3 ;  /* 0x0000000310007986 */ /* 0x001fe2000c101924 */
[----:B------:R-:W-:Y:S05]  /*199b0*/  EXIT ;  /* 0x000000000000794d */ /* 0x000fea0003800000 */
.L_x_36266:
[----:B012---:R-:W0:Y:S02]  /*199c0*/  F2I.FTZ.TRUNC.NTZ R3, R2 ;  /* 0x0000000200037305 */ /* 0x007e24000021f100 */
[----:B0-----:R-:W-:Y:S01]  /*199d0*/  STG.E.U16 [R16.64], R3 ;  /* 0x0000000310007986 */ /* 0x001fe2000c101524 */
[----:B------:R-:W-:Y:S05]  /*199e0*/  EXIT ;  /* 0x000000000000794d */ /* 0x000fea0003800000 */
.L_x_36262:
        /* <DEDUP_REMOVED lines=8> */
.L_x_36269:
[----:B0-2---:R-:W-:-:S05]  /*19a70*/  F2FP.PACK_AB R2, RZ, R2 ;  /* 0x00000002ff02723e */ /* 0x005fca00000000ff */
[----:B------:R-:W-:Y:S01]  /*19a80*/  STG.E.U16 [R16.64], R2 ;  /* 0x0000000210007986 */ /* 0x000fe2000c101524 */
[----:B------:R-:W-:Y:S05]  /*19a90*/  EXIT ;  /* 0x000000000000794d */ /* 0x000fea0003800000 */
.L_x_36268:
        /* <DEDUP_REMOVED lines=8> */
.L_x_36271:
[----:B012---:R-:W-:-:S05]  /*19b20*/  F2FP.PACK_AB R3, R3, R2 ;  /* 0x000000020303723e */ /* 0x007fca00000000ff */
[----:B------:R-:W-:Y:S01]  /*19b30*/  STG.E [R16.64], R3 ;  /* 0x0000000310007986 */ /* 0x000fe2000c101924 */
[----:B------:R-:W-:Y:S05]  /*19b40*/  EXIT ;  /* 0x000000000000794d */ /* 0x000fea0003800000 */
.L_x_36270:
[----:B0-2---:R-:W-:-:S06]  /*19b50*/  FMUL.FTZ R2, R2, 1 ;  /* 0x3f80000002027820 */ /* 0x005fcc0000410000 */
[----:B-1----:R-:W0:Y:S02]  /*19b60*/  F2F.F64.F32 R2, R2 ;  /* 0x0000000200027310 */ /* 0x002e240000201800 */
[----:B0-----:R-:W-:Y:S01]  /*19b70*/  STG.E.64 [R16.64], R2 ;  /* 0x0000000210007986 */ /* 0x001fe2000c101b24 */
[----:B------:R-:W-:Y:S05]  /*19b80*/  EXIT ;  /* 0x000000000000794d */ /* 0x000fea0003800000 */
.L_x_36261:
        /* <DEDUP_REMOVED lines=14> */
.L_x_36274:
[----:B01----:R-:W-:Y:S02]  /*19c70*/  FMUL.FTZ R6, R3, 1 ;  /* 0x3f80000003067820 */ /* 0x003fe40000410000 */
[----:B--2---:R-:W-:-:S04]  /*19c80*/  FMUL.FTZ R4, R2, 1 ;  /* 0x3f80000002047820 */ /* 0x004fc80000410000 */
[----:B------:R-:W-:Y:S08]  /*19c90*/  F2F.F64.F32 R6, R6 ;  /* 0x0000000600067310 */ /* 0x000ff00000201800 */
[----:B------:R-:W0:Y:S02]  /*19ca0*/  F2F.F64.F32 R4, R4 ;  /* 0x0000000400047310 */ /* 0x000e240000201800 */
[----:B0-----:R-:W-:Y:S01]  /*19cb0*/  STG.E.128 [R16.64], R4 ;  /* 0x0000000410007986 */ /* 0x001fe2000c101d24 */
[----:B------:R-:W-:Y:S05]  /*19cc0*/  EXIT ;  /* 0x000000000000794d */ /* 0x000fea0003800000 */
.L_x_36273:
        /* <DEDUP_REMOVED lines=20> */
.L_x_36278:
[----:B------:R-:W-:Y:S05]  /*19e10*/  BSYNC B0 ;  /* 0x0000000000007941 */ /* 0x000fea0003800000 */
.L_x_36277:
[----:B------:R-:W-:-:S05]  /*19e20*/  LOP3.LUT R5, R0, R5, RZ, 0xfc, !PT ;  /* 0x0000000500057212 */ /* 0x000fca00078efcff */
[----:B------:R-:W-:Y:S01]  /*19e30*/  STG.E.U8 [R16.64], R5 ;  /* 0x0000000510007986 */ /* 0x000fe2000c101124 */
[----:B------:R-:W-:Y:S05]  /*19e40*/  EXIT ;  /* 0x000000000000794d */ /* 0x000fea0003800000 */
.L_x_36276:
        /* <DEDUP_REMOVED lines=12> */
.L_x_36280:
[----:B------:R-:W-:Y:S01]  /*19f10*/  IMAD.MOV.U32 R0, RZ, RZ, 0x7f ;  /* 0x0000007fff007424 */ /* 0x000fe200078e00ff */
[----:B------:R-:W-:-:S04]  /*19f20*/  ISETP.GT.U32.AND P0, PT, R4, 0x7f800000, PT ;  /* 0x7f8000000400780c */ /* 0x000fc80003f04070 */
[----:B------:R-:W-:-:S04]  /*19f30*/  SEL R0, R0, 0x7c, P0 ;  /* 0x0000007c00007807 */ /* 0x000fc80000000000 */
.L_x_36281:
[----:B------:R-:W-:Y:S05]  /*19f40*/  BSYNC B0 ;  /* 0x0000000000007941 */ /* 0x000fea0003800000 */
.L_x_36279:
[----:B------:R-:W-:-:S04]  /*19f50*/  LOP3.LUT R2, R2, 0x80000000, RZ, 0xc0, !PT ;  /* 0x8000000002027812 */ /* 0x000fc800078ec0ff */
[----:B-1----:R-:W-:-:S04]  /*19f60*/  SHF.R.U32.HI R3, RZ, 0x18, R2 ;  /* 0x00000018ff037819 */ /* 0x002fc80000011602 */
[----:B------:R-:W-:-:S05]  /*19f70*/  LOP3.LUT R3, R0, R3, RZ, 0xfc, !PT ;  /* 0x0000000300037212 */ /* 0x000fca00078efcff */
[----:B------:R-:W-:Y:S01]  /*19f80*/  STG.E.U8 [R16.64], R3 ;  /* 0x0000000310007986 */ /* 0x000fe2000c101124 */
[----:B------:R-:W-:Y:S05]  /*19f90*/  EXIT ;  /* 0x000000000000794d */ /* 0x000fea0003800000 */
.L_x_36275:
[----:B0-2---:R-:W-:-:S05]  /*19fa0*/  F2FP.BF16.PACK_AB R2, RZ, R2 ;  /* 0x00000002ff02723e */ /* 0x005fca00000010ff */
[----:B------:R-:W-:Y:S01]  /*19fb0*/  STG.E.U16 [R16.64], R2 ;  /* 0x0000000210007986 */ /* 0x000fe2000c101524 */
[----:B------:R-:W-:Y:S05]  /*19fc0*/  EXIT ;  /* 0x000000000000794d */ /* 0x000fea0003800000 */
.L_x_36272:
        /* <DEDUP_REMOVED lines=11> */
.L_x_36284:
        /* <DEDUP_REMOVED lines=16> */
.L_x_36287:
[----:B------:R-:W-:-:S04]  /*1a180*/  LOP3.LUT R2, R2, 0x80000000, RZ, 0xc0, !PT ;  /* 0x8000000002027812 */ /* 0x000fc800078ec0ff */
[----:B------:R-:W-:-:S04]  /*1a190*/  SHF.R.U32.HI R3, RZ, 0x18, R2 ;  /* 0x00000018ff037819 */ /* 0x000fc80000011602 */
[----:B------:R-:W-:-:S04]  /*1a1a0*/  LOP3.LUT R0, R0, R3, RZ, 0xfc, !PT ;  /* 0x0000000300007212 */ /* 0x000fc800078efcff */
[----:B------:R-:W-:Y:S02]  /*1a1b0*/  PRMT R8, R0, 0x7610, R8 ;  /* 0x0000761000087816 */ /* 0x000fe40000000008 */
.L_x_36286:
[----:B------:R-:W-:Y:S05]  /*1a1c0*/  BSYNC B0 ;  /* 0x0000000000007941 */ /* 0x000fea0003800000 */
.L_x_36285:
[----:B------:R-:W-:Y:S01]  /*1a1d0*/  STG.E.U8 [R16.64], R8 ;  /* 0x0000000810007986 */ /* 0x000fe2000c101124 */
[----:B------:R-:W-:Y:S05]  /*1a1e0*/  EXIT ;  /* 0x000000000000794d */ /* 0x000fea0003800000 */
.L_x_36283:
        /* <DEDUP_REMOVED lines=16> */
.L_x_36290:
[----:B------:R-:W-:-:S04]  /*1a2f0*/  LOP3.LUT R2, R2, 0x80000000, RZ, 0xc0, !PT ;  /* 0x8000000002027812 */ /* 0x000fc800078ec0ff */
[----:B------:R-:W-:-:S04]  /*1a300*/  SHF.R.U32.HI R3, RZ, 0x18, R2 ;  /* 0x00000018ff037819 */ /* 0x000fc80000011602 */
[----:B------:R-:W-:-:S04]  /*1a310*/  LOP3.LUT R0, R0, R3, RZ, 0xfc, !PT ;  /* 0x0000000300007212 */ /* 0x000fc800078efcff */
[----:B------:R-:W-:Y:S02]  /*1a320*/  PRMT R8, R0, 0x7610, R8 ;  /* 0x0000761000087816 */ /* 0x000fe40000000008 */
.L_x_36289:
[----:B------:R-:W-:Y:S05]  /*1a330*/  BSYNC B0 ;  /* 0x0000000000007941 */ /* 0x000fea0003800000 */
.L_x_36288:
[----:B------:R-:W-:Y:S01]  /*1a340*/  STG.E.U8 [R16.64], R8 ;  /* 0x0000000810007986 */ /* 0x000fe2000c101124 */
[----:B------:R-:W-:Y:S05]  /*1a350*/  EXIT ;  /* 0x000000000000794d */ /* 0x000fea0003800000 */
.L_x_36282:
        /* <DEDUP_REMOVED lines=21> */
.L_x_36265:
        /* <DEDUP_REMOVED lines=19> */
[----:B------:R-:W-:Y:S05]  /*1a5e0*/  EXIT ;  /* 0x000000000000794d */ /* 0x000fea0003800000 */
.L_x_36292:
[----:B012---:R-:W0:Y:S02]  /*1a5f0*/  F2I.U64.TRUNC R2, R2 ;  /* 0x0000000200027311 */ /* 0x007e24000020d800 */
[----:B0-----:R-:W-:Y:S01]  /*1a600*/  STG.E.64 [R16.64], R2 ;  /* 0x0000000210007986 */ /* 0x001fe2000c101b24 */
[----:B------:R-:W-:Y:S05]  /*1a610*/  EXIT ;  /* 0x000000000000794d */ /* 0x000fea0003800000 */
.L_x_36291:
[----:B012---:R-:W0:Y:S02]  /*1a620*/  F2I.FTZ.U32.TRUNC.NTZ R3, R2 ;  /* 0x0000000200037305 */ /* 0x007e24000021f000 */
[----:B0-----:R-:W-:Y:S01]  /*1a630*/  STG.E [R16.64], R3 ;  /* 0x0000000310007986 */ /* 0x001fe2000c101924 */
[----:B------:R-:W-:Y:S05]  /*1a640*/  EXIT ;  /* 0x000000000000794d */ /* 0x000fea0003800000 */
        .weak           $__internal_66_$__cuda_sm3x_div_rn_ftz_f32_slowpath
        .type           $__internal_66_$__cuda_sm3x_div_rn_ftz_f32_slowpath,@function
        .size           $__internal_66_$__cuda_sm3x_div_rn_ftz_f32_slowpath,(.L_x_61561 - $__internal_66_$__cuda_sm3x_div_rn_ftz_f32_slowpath)
$__internal_66_$__cuda_sm3x_div_rn_ftz_f32_slowpath:
        /* <DEDUP_REMOVED lines=32> */
.L_x_36295:
[----:B------:R-:W-:Y:S05]  /*1a850*/  BSYNC B2 ;  /* 0x0000000000027941 */ /* 0x000fea0003800000 */
.L_x_36294:
[----:B------:R-:W-:Y:S01]  /*1a860*/  IADD3 R4, R4, -0x7f, RZ ;  /* 0xffffff8104047810 */ /* 0x000fe20007ffe0ff */
[----:B------:R-:W-:Y:S01]  /*1a870*/  BSSY B2, `(.L_x_36300) ;  /* 0x000001b000027945 */ /* 0x000fe20003800000 */
[----:B------:R-:W-:-:S03]  /*1a880*/  IADD3 R5, R5, -0x7f, RZ ;  /* 0xffffff8105057810 */ /* 0x000fc60007ffe0ff */
[----:B------:R-:W-:Y:S02]  /*1a890*/  IMAD R11, R4, -0x800000, R7 ;  /* 0xff800000040b7824 */ /* 0x000fe400078e0207 */
[----:B------:R-:W-:Y:S02]  /*1a8a0*/  IMAD R7, R5, -0x800000, R8 ;  /* 0xff80000005077824 */ /* 0x000fe400078e0208 */
        /* <DEDUP_REMOVED lines=22> */
.L_x_36301:
[----:B------:R-:W-:Y:S02]  /*1aa10*/  IMAD R8, R5, 0x800000, R8 ;  /* 0x0080000005087824 */ /* 0x000fe400078e0208 */
.L_x_36302:
[----:B------:R-:W-:Y:S05]  /*1aa20*/  BSYNC B2 ;  /* 0x0000000000027941 */ /* 0x000fea0003800000 */
.L_x_36300:
[----:B------:R-:W-:Y:S01]  /*1aa30*/  IMAD.MOV.U32 R6, RZ, RZ, R8 ;  /* 0x000000ffff067224 */ /* 0x000fe200078e0008 */
[----:B------:R-:W-:Y:S05]  /*1aa40*/  BRA `(.L_x_36303) ;  /* 0x0000008000007947 */ /* 0x000fea0003800000 */
.L_x_36299:
[----:B------:R-:W-:-:S04]  /*1aa50*/  LOP3.LUT R6, R7, 0x80000000, R8, 0x48, !PT ;  /* 0x8000000007067812 */ /* 0x000fc800078e4808 */
[----:B------:R-:W-:Y:S01]  /*1aa60*/  LOP3.LUT R6, R6, 0x7f800000, RZ, 0xfc, !PT ;  /* 0x7f80000006067812 */ /* 0x000fe200078efcff */
[----:B------:R-:W-:Y:S05]  /*1aa70*/  BRA `(.L_x_36303) ;  /* 0x0000005000007947 */ /* 0x000fea0003800000 */
.L_x_36298:
[----:B------:R-:W-:Y:S01]  /*1aa80*/  LOP3.LUT R6, R7, 0x80000000, R8, 0x48, !PT ;  /* 0x8000000007067812 */ /* 0x000fe200078e4808 */
[----:B------:R-:W-:Y:S05]  /*1aa90*/  BRA `(.L_x_36303) ;  /* 0x0000003000007947 */ /* 0x000fea0003800000 */
.L_x_36297:
[----:B------:R-:W0:Y:S01]  /*1aaa0*/  MUFU.RSQ R6, -QNAN ;  /* 0xffc0000000067908 */ /* 0x000e220000001400 */
[----:B------:R-:W-:Y:S05]  /*1aab0*/  BRA `(.L_x_36303) ;  /* 0x0000001000007947 */ /* 0x000fea0003800000 */
.L_x_36296:
[----:B------:R-:W-:Y:S02]  /*1aac0*/  FADD.FTZ R6, R8, R7 ;  /* 0x0000000708067221 */ /* 0x000fe40000010000 */
.L_x_36303:
[----:B------:R-:W-:Y:S05]  /*1aad0*/  BSYNC B1 ;  /* 0x0000000000017941 */ /* 0x000fea0003800000 */
.L_x_36293:
[----:B------:R-:W-:Y:S01]  /*1aae0*/  MOV R4, R0 ;  /* 0x0000000000047202 */ /* 0x000fe20000000f00 */
[----:B------:R-:W-:-:S04]  /*1aaf0*/  IMAD.MOV.U32 R5, RZ, RZ, 0x0 ;  /* 0x00000000ff057424 */ /* 0x000fc800078e00ff */
[----:B------:R-:W-:Y:S05]  /*1ab00*/  RET.REL.NODEC R4 `(_ZN2at6native18elementwise_kernelILi128ELi4EZNS0_15gpu_kernel_implIZZZNS0_50_GLOBAL__N__2680c7bb_12_PowKernel_cu_b2145a98_318424pow_tensor_tensor_kernelERNS_18TensorIteratorBaseEENKUlvE_clEvENKUlvE7_clEvEUlN3c107complexIfEESA_E_EEvS5_RKT_EUliE_EEviT1_) ;  /* 0xfffe54f004007950 */ /* 0x000fea0003c3ffff */
.L_x_36304:
        /* <DEDUP_REMOVED lines=15> */
.L_x_61561:


//--------------------- .text._ZN2at6native27unrolled_elementwise_kernelIZZZNS0_50_GLOBAL__N__2680c7bb_12_PowKernel_cu_b2145a98_318424pow_tensor_tensor_kernelERNS_18TensorIteratorBaseEENKUlvE_clEvENKUlvE7_clEvEUlN3c107complexIfEES9_E_St5arrayIPcLm3EELi4E23TrivialOffsetCalculatorILi2EjESE_ILi1EjENS0_6memory12LoadWithCastILi2EEENSH_13StoreWithCastILi1EEEEEviT_T0_T2_T3_T4_T5_ --------------------------
	.section	.text._ZN2at6native27unrolled_elementwise_kernelIZZZNS0_50_GLOBAL__N__2680c7bb_12_PowKernel_cu_b2145a98_318424pow_tensor_tensor_kernelERNS_18TensorIteratorBaseEENKUlvE_clEvENKUlvE7_clEvEUlN3c107complexIfEES9_E_St5arrayIPcLm3EELi4E23TrivialOffsetCalculatorILi2EjESE_ILi1EjENS0_6memory12LoadWithCastILi2EEENSH_13StoreWithCastILi1EEEEEviT_T0_T2_T3_T4_T5_,"ax",@progbits
	.sectioninfo	@"SHI_REGISTERS=40"
	.align	128
        .global         _ZN2at6native27unrolled_elementwise_kernelIZZZNS0_50_GLOBAL__N__2680c7bb_12_PowKernel_cu_b2145a98_318424pow_tensor_tensor_kernelERNS_18TensorIteratorBaseEENKUlvE_clEvENKUlvE7_clEvEUlN3c107complexIfEES9_E_St5arrayIPcLm3EELi4E23TrivialOffsetCalculatorILi2EjESE_ILi1EjENS0_6memory12LoadWithCastILi2EEENSH_13StoreWithCastILi1EEEEEviT_T0_T2_T3_T4_T5_
        .type           _ZN2at6native27unrolled_elementwise_kernelIZZZNS0_50_GLOBAL__N__2680c7bb_12_PowKernel_cu_b2145a98_318424pow_tensor_tensor_kernelERNS_18TensorIteratorBaseEENKUlvE_clEvENKUlvE7_clEvEUlN3c107complexIfEES9_E_St5arrayIPcLm3EELi4E23TrivialOffsetCalculatorILi2EjESE_ILi1EjENS0_6memory12LoadWithCastILi2EEENSH_13StoreWithCastILi1EEEEEviT_T0_T2_T3_T4_T5_,@function
        .size           _ZN2at6native27unrolled_elementwise_kernelIZZZNS0_50_GLOBAL__N__2680c7bb_12_PowKernel_cu_b2145a98_318424pow_tensor_tensor_kernelERNS_18TensorIteratorBaseEENKUlvE_clEvENKUlvE7_clEvEUlN3c107complexIfEES9_E_St5arrayIPcLm3EELi4E23TrivialOffsetCalculatorILi2EjESE_ILi1EjENS0_6memory12LoadWithCastILi2EEENSH_13StoreWithCastILi1EEEEEviT_T0_T2_T3_T4_T5_,(.L_x_61562 - _ZN2at6native27unrolled_elementwise_kernelIZZZNS0_50_GLOBAL__N__2680c7bb_12_PowKernel_cu_b2145a98_318424pow_tensor_tensor_kernelERNS_18TensorIteratorBaseEENKUlvE_clEvENKUlvE7_clEvEUlN3c107complexIfEES9_E_St5arrayIPcLm3EELi4E23TrivialOffsetCalculatorILi2EjESE_ILi1EjENS0_6memory12LoadWithCastILi2EEENSH_13StoreWithCastILi1EEEEEviT_T0_T2_T3_T4_T5_)
        .other          _ZN2at6native27unrolled_elementwise_kernelIZZZNS0_50_GLOBAL__N__2680c7bb_12_PowKernel_cu_b2145a98_318424pow_tensor_tensor_kernelERNS_18TensorIteratorBaseEENKUlvE_clEvENKUlvE7_clEvEUlN3c107complexIfEES9_E_St5arrayIPcLm3EELi4E23TrivialOffsetCalculatorILi2EjESE_ILi1EjENS0_6memory12LoadWithCastILi2EEENSH_13StoreWithCastILi1EEEEEviT_T0_T2_T3_T4_T5_,@"STO_CUDA_ENTRY STV_DEFAULT"
_ZN2at6native27unrolled_elementwise_kernelIZZZNS0_50_GLOBAL__N__2680c7bb_12_PowKernel_cu_b2145a98_318424pow_tensor_tensor_kernelERNS_18TensorIteratorBaseEENKUlvE_clEvENKUlvE7_clEvEUlN3c107complexIfEES9_E_St5arrayIPcLm3EELi4E23TrivialOffsetCalculatorILi2EjESE_ILi1EjENS0_6memory12LoadWithCastILi2EEENSH_13StoreWithCastILi1EEEEEviT_T0_T2_T3_T4_T5_:
.text._ZN2at6native27unrolled_elementwise_kernelIZZZNS0_50_GLOBAL__N__2680c7bb_12_PowKernel_cu_b2145a98_318424pow_tensor_tensor_kernelERNS_18TensorIteratorBaseEENKUlvE_clEvENKUlvE7_clEvEUlN3c107complexIfEES9_E_St5arrayIPcLm3EELi4E23TrivialOffsetCalculatorILi2EjESE_ILi1EjENS0_6memory12LoadWithCastILi2EEENSH_13StoreWithCastILi1EEEEEviT_T0_T2_T3_T4_T5_:
        /* <DEDUP_REMOVED lines=9> */
[----:B------:R-:W-:Y:S02]  /*0090*/  CS2R R18, SRZ ;  /* 0x0000000000127805 */ /* 0x000fe4000001ff00 */
[----:B------:R-:W3:Y:S01]  /*00a0*/  LDC.U8 R37, c[0x0][0x18d] ;  /* 0x00006340ff257b82 */ /* 0x000ee20000000000 */
[----:B0-----:R-:W-:-:S05]  /*00b0*/  IMAD R34, R35, R34, c[0x0][0x160] ;  /* 0x0000580023227624 */ /* 0x001fca00078e0222 */
[----:B--2---:R-:W-:-:S04]  /*00c0*/  ISETP.GE.AND P0, PT, R32, R34, PT ;  /* 0x000000222000720c */ /* 0x004fc80003f06270 */
[----:B------:R-:W-:-:S09]  /*00d0*/  P2R R33, PR, RZ, 0x1 ;  /* 0x00000001ff217803 */ /* 0x000fd20000000000 */
[----:B------:R-:W-:Y:S05]  /*00e0*/  @P0 BRA `(.L_x_36306) ;  /* 0x00001ee000000947 */ /* 0x000fea0003800000 */
[----:B-1-3--:R-:W-:Y:S01]  /*00f0*/  PRMT R0, R36, 0x9910, RZ ;  /* 0x0000991024007816 */ /* 0x00afe200000000ff */
        /* <DEDUP_REMOVED lines=19> */
.L_x_36311:
[----:B------:R-:W2:Y:S01]  /*0230*/  LDG.E.U8 R2, [R2.64] ;  /* 0x0000002402027981 */ /* 0x000ea2000c1e1100 */
[----:B------:R-:W-:Y:S01]  /*0240*/  IMAD.MOV.U32 R17, RZ, RZ, RZ ;  /* 0x000000ffff117224 */ /* 0x000fe200078e00ff */
[----:B--2---:R0:W1:Y:S01]  /*0250*/  I2F.U16 R16, R2 ;  /* 0x0000000200107306 */ /* 0x0040620000101000 */
[----:B------:R-:W-:Y:S05]  /*0260*/  BRA `(.L_x_36313) ;  /* 0x00000de000007947 */ /* 0x000fea0003800000 */
.L_x_36310:
        /* <DEDUP_REMOVED lines=10> */
.L_x_36315:
[----:B------:R-:W2:Y:S01]  /*0310*/  LDG.E R2, [R2.64] ;  /* 0x0000002402027981 */ /* 0x000ea2000c1e1900 */
[----:B------:R-:W-:Y:S01]  /*0320*/  IMAD.MOV.U32 R17, RZ, RZ, RZ ;  /* 0x000000ffff117224 */ /* 0x000fe200078e00ff */
[----:B--2---:R0:W1:Y:S01]  /*0330*/  I2F R16, R2 ;  /* 0x0000000200107306 */ /* 0x0040620000201400 */
[----:B------:R-:W-:Y:S05]  /*0340*/  BRA `(.L_x_36313) ;  /* 0x00000d0000007947 */ /* 0x000fea0003800000 */
.L_x_36314:
[----:B------:R-:W2:Y:S01]  /*0350*/  LDG.E.U16 R2, [R2.64] ;  /* 0x0000002402027981 */ /* 0x000ea2000c1e1500 */
[----:B------:R-:W-:Y:S01]  /*0360*/  IMAD.MOV.U32 R17, RZ, RZ, RZ ;  /* 0x000000ffff117224 */ /* 0x000fe200078e00ff */
[----:B--2---:R0:W1:Y:S01]  /*0370*/  I2F.S16 R16, R2 ;  /* 0x0000000200107306 */ /* 0x0040620000101400 */
[----:B------:R-:W-:Y:S05]  /*0380*/  BRA `(.L_x_36313) ;  /* 0x00000cc000007947 */ /* 0x000fea0003800000 */
.L_x_36309:
        /* <DEDUP_REMOVED lines=9> */
.L_x_36317:
[----:B------:R-:W2:Y:S01]  /*0420*/  LDG.E.U16 R2, [R2.64] ;  /* 0x0000002402027981 */ /* 0x000ea2000c1e1500 */
[----:B------:R-:W-:Y:S01]  /*0430*/  IMAD.MOV.U32 R17, RZ, RZ, RZ ;  /* 0x000000ffff117224 */ /* 0x000fe200078e00ff */
[----:B--2---:R-:W-:Y:S01]  /*0440*/  HADD2.F32 R16, -RZ, R2.H0_H0 ;  /* 0x20000002ff107230 */ /* 0x004fe20000004100 */
[----:B------:R-:W-:Y:S05]  /*0450*/  BRA `(.L_x_36313) ;  /* 0x00000bf000007947 */ /* 0x000fea0003800000 */
.L_x_36316:
        /* <DEDUP_REMOVED lines=8> */
.L_x_36319:
[----:B------:R-:W2:Y:S02]  /*04e0*/  LDG.E R2, [R2.64] ;  /* 0x0000002402027981 */ /* 0x000ea4000c1e1900 */
[--C-:B--2---:R-:W-:Y:S02]  /*04f0*/  HADD2.F32 R17, -RZ, R2.reuse.H1_H1 ;  /* 0x30000002ff117230 */ /* 0x104fe40000004100 */
[----:B------:R-:W-:Y:S01]  /*0500*/  HADD2.F32 R16, -RZ, R2.H0_H0 ;  /* 0x20000002ff107230 */ /* 0x000fe20000004100 */
[----:B------:R-:W-:Y:S05]  /*0510*/  BRA `(.L_x_36313) ;  /* 0x00000b3000007947 */ /* 0x000fea0003800000 */
.L_x_36318:
[----:B------:R-:W2:Y:S01]  /*0520*/  LDG.E.64 R2, [R2.64] ;  /* 0x0000002402027981 */ /* 0x000ea2000c1e1b00 */
[----:B------:R-:W-:Y:S01]  /*0530*/  IMAD.MOV.U32 R17, RZ, RZ, RZ ;  /* 0x000000ffff117224 */ /* 0x000fe200078e00ff */
[----:B--2---:R-:W0:Y:S01]  /*0540*/  F2F.F32.F64 R16, R2 ;  /* 0x0000000200107310 */ /* 0x004e220000301000 */
[----:B------:R-:W0:-:S14]  /*0550*/  DSETP.GEU.AND P0, PT, |R2|, c[0x2][0x0], PT ;  /* 0x008000000200762a */ /* 0x000e1c0003f0e200 */
[----:B0-----:R-:W-:Y:S01]  /*0560*/  @!P0 FMUL R16, R16, 1.175494350822287508e-38 ;  /* 0x0080000010108820 */ /* 0x001fe20000400000 */
[----:B------:R-:W-:Y:S05]  /*0570*/  BRA `(.L_x_36313) ;  /* 0x00000ad000007947 */ /* 0x000fea0003800000 */
.L_x_36308:
        /* <DEDUP_REMOVED lines=13> */
.L_x_36322:
        /* <DEDUP_REMOVED lines=8> */
.L_x_36321:
        /* <DEDUP_REMOVED lines=27> */
.L_x_36324:
        /* <DEDUP_REMOVED lines=14> */
.L_x_36323:
[----:B------:R-:W2:Y:S01]  /*0960*/  LDG.E.U16 R2, [R2.64] ;  /* 0x0000002402027981 */ /* 0x000ea2000c1e1500 */
[----:B------:R-:W-:Y:S01]  /*0970*/  IMAD.MOV.U32 R17, RZ, RZ, RZ ;  /* 0x000000ffff117224 */ /* 0x000fe200078e00ff */
[----:B--2---:R-:W-:Y:S01]  /*0980*/  PRMT R16, RZ, 0x5410, R2 ;  /* 0x00005410ff107816 */ /* 0x004fe20000000002 */
[----:B------:R-:W-:Y:S05]  /*0990*/  BRA `(.L_x_36313) ;  /* 0x000006b000007947 */ /* 0x000fea0003800000 */
.L_x_36320:
        /* <DEDUP_REMOVED lines=12> */
.L_x_36327:
        /* <DEDUP_REMOVED lines=20> */
.L_x_36329:
[----:B------:R-:W-:Y:S05]  /*0ba0*/  BSYNC B0 ;  /* 0x0000000000007941 */ /* 0x000fea0003800000 */
.L_x_36328:
[----:B------:R-:W-:Y:S01]  /*0bb0*/  IMAD.SHL.U32 R2, R2, 0x100000, RZ ;  /* 0x0010000002027824 */ /* 0x000fe200078e00ff */
[----:B------:R-:W-:-:S04]  /*0bc0*/  LEA R3, R0, 0x3b800000, 0x17 ;  /* 0x3b80000000037811 */ /* 0x000fc800078eb8ff */
[----:B------:R-:W-:Y:S01]  /*0bd0*/  LOP3.LUT R16, R3, R2, R16, 0xfe, !PT ;  /* 0x0000000203107212 */ /* 0x000fe200078efe10 */
[----:B------:R-:W-:Y:S05]  /*0be0*/  BRA `(.L_x_36313) ;  /* 0x0000046000007947 */ /* 0x000fea0003800000 */
.L_x_36326:
        /* <DEDUP_REMOVED lines=20> */
.L_x_36331:
[----:B------:R-:W-:Y:S05]  /*0d30*/  BSYNC B0 ;  /* 0x0000000000007941 */ /* 0x000fea0003800000 */
.L_x_36330:
[----:B------:R-:W-:Y:S01]  /*0d40*/  IMAD.SHL.U32 R2, R2, 0x200000, RZ ;  /* 0x0020000002027824 */ /* 0x000fe200078e00ff */
[----:B------:R-:W-:-:S04]  /*0d50*/  LEA R3, R0, 0x37800000, 0x17 ;  /* 0x3780000000037811 */ /* 0x000fc800078eb8ff */
[----:B------:R-:W-:Y:S01]  /*0d60*/  LOP3.LUT R16, R3, R2, R16, 0xfe, !PT ;  /* 0x0000000203107212 */ /* 0x000fe200078efe10 */
[----:B------:R-:W-:Y:S05]  /*0d70*/  BRA `(.L_x_36313) ;  /* 0x000002d000007947 */ /* 0x000fea0003800000 */
.L_x_36325:
        /* <DEDUP_REMOVED lines=14> */
.L_x_36335:
[----:B------:R-:W-:Y:S05]  /*0e60*/  BSYNC B0 ;  /* 0x0000000000007941 */ /* 0x000fea0003800000 */
.L_x_36334:
[----:B------:R-:W-:Y:S01]  /*0e70*/  IMAD.MOV.U32 R17, RZ, RZ, RZ ;  /* 0x000000ffff117224 */ /* 0x000fe200078e00ff */
[----:B------:R-:W-:Y:S05]  /*0e80*/  BRA `(.L_x_36313) ;  /* 0x000001c000007947 */ /* 0x000fea0003800000 */
.L_x_36312:
        /* <DEDUP_REMOVED lines=21> */
.L_x_36333:
[----:B------:R-:W2:Y:S01]  /*0fe0*/  LDG.E.64 R2, [R2.64] ;  /* 0x0000002402027981 */ /* 0x000ea2000c1e1b00 */
[----:B------:R-:W-:Y:S01]  /*0ff0*/  IMAD.MOV.U32 R17, RZ, RZ, RZ ;  /* 0x000000ffff117224 */ /* 0x000fe200078e00ff */
[----:B--2---:R0:W1:Y:S01]  /*1000*/  I2F.U64 R16, R2 ;  /* 0x0000000200107312 */ /* 0x0040620000301000 */
[----:B------:R-:W-:Y:S05]  /*1010*/  BRA `(.L_x_36313) ;  /* 0x0000003000007947 */ /* 0x000fea0003800000 */
.L_x_36332:
[----:B------:R-:W2:Y:S01]  /*1020*/  LDG.E R2, [R2.64] ;  /* 0x0000002402027981 */ /* 0x000ea2000c1e1900 */
[----:B------:R-:W-:Y:S01]  /*1030*/  IMAD.MOV.U32 R17, RZ, RZ, RZ ;  /* 0x000000ffff117224 */ /* 0x000fe200078e00ff */
[----:B--2---:R0:W1:Y:S06]  /*1040*/  I2F.U32 R16, R2 ;  /* 0x0000000200107306 */ /* 0x00406c0000201000 */
.L_x_36313:
[----:B------:R-:W-:Y:S05]  /*1050*/  BSYNC B7 ;  /* 0x0000000000077941 */ /* 0x000fea0003800000 */
.L_x_36307:
[----:B------:R-:W-:Y:S01]  /*1060*/  PRMT R0, R37, 0x9910, RZ ;  /* 0x0000991025007816 */ /* 0x000fe200000000ff */
[----:B0-----:R-:W-:Y:S01]  /*1070*/  IMAD R2, R18, c[0x0][0x194], RZ ;  /* 0x0000650012027a24 */ /* 0x001fe200078e02ff */
[----:B------:R-:W-:Y:S02]  /*1080*/  BSSY B7, `(.L_x_36336) ;  /* 0x00000f3000077945 */ /* 0x000fe40003800000 */
[----:B------:R-:W-:-:S02]  /*1090*/  ISETP.GT.AND P0, PT, R0, 0x9, PT ;  /* 0x000000090000780c */ /* 0x000fc40003f04270 */
        /* <DEDUP_REMOVED lines=15> */
.L_x_36340:
[----:B------:R-:W2:Y:S01]  /*1190*/  LDG.E.U8 R2, [R2.64] ;  /* 0x0000002402027981 */ /* 0x000ea2000c1e1100 */
[----:B------:R-:W-:Y:S01]  /*11a0*/  IMAD.MOV.U32 R19, RZ, RZ, RZ ;  /* 0x000000ffff137224 */ /* 0x000fe200078e00ff */
[----:B--2---:R0:W2:Y:S01]  /*11b0*/  I2F.U16 R18, R2 ;  /* 0x0000000200127306 */ /* 0x0040a20000101000 */
[----:B------:R-:W-:Y:S05]  /*11c0*/  BRA `(.L_x_36342) ;  /* 0x00000de000007947 */ /* 0x000fea0003800000 */
.L_x_36339:
        /* <DEDUP_REMOVED lines=10> */
.L_x_36344:
[----:B------:R-:W2:Y:S01]  /*1270*/  LDG.E R2, [R2.64] ;  /* 0x0000002402027981 */ /* 0x000ea2000c1e1900 */
[----:B------:R-:W-:Y:S01]  /*1280*/  IMAD.MOV.U32 R19, RZ, RZ, RZ ;  /* 0x000000ffff137224 */ /* 0x000fe200078e00ff */
[----:B--2---:R0:W2:Y:S01]  /*1290*/  I2F R18, R2 ;  /* 0x0000000200127306 */ /* 0x0040a20000201400 */
[----:B------:R-:W-:Y:S05]  /*12a0*/  BRA `(.L_x_36342) ;  /* 0x00000d0000007947 */ /* 0x000fea0003800000 */
.L_x_36343:
[----:B------:R-:W2:Y:S01]  /*12b0*/  LDG.E.U16 R2, [R2.64] ;  /* 0x0000002402027981 */ /* 0x000ea2000c1e1500 */
[----:B------:R-:W-:Y:S01]  /*12c0*/  IMAD.MOV.U32 R19, RZ, RZ, RZ ;  /* 0x000000ffff137224 */ /* 0x000fe200078e00ff */
[----:B--2---:R0:W2:Y:S01]  /*12d0*/  I2F.S16 R18, R2 ;  /* 0x0000000200127306 */ /* 0x0040a20000101400 */
[----:B------:R-:W-:Y:S05]  /*12e0*/  BRA `(.L_x_36342) ;  /* 0x00000cc000007947 */ /* 0x000fea0003800000 */
.L_x_36338:
        /* <DEDUP_REMOVED lines=9> */
.L_x_36346:
[----:B------:R-:W2:Y:S01]  /*1380*/  LDG.E.U16 R2, [R2.64] ;  /* 0x0000002402027981 */ /* 0x000ea2000c1e1500 */
[----:B------:R-:W-:Y:S01]  /*1390*/  IMAD.MOV.U32 R19, RZ, RZ, RZ ;  /* 0x000000ffff137224 */ /* 0x000fe200078e00ff */
[----:B--2---:R-:W-:Y:S01]  /*13a0*/  HADD2.F32 R18, -RZ, R2.H0_H0 ;  /* 0x20000002ff127230 */ /* 0x004fe20000004100 */
[----:B------:R-:W-:Y:S05]  /*13b0*/  BRA `(.L_x_36342) ;  /* 0x00000bf000007947 */ /* 0x000fea0003800000 */
.L_x_36345:
        /* <DEDUP_REMOVED lines=8> */
.L_x_36348:
[----:B------:R-:W2:Y:S02]  /*1440*/  LDG.E R2, [R2.64] ;  /* 0x0000002402027981 */ /* 0x000ea4000c1e1900 */
[--C-:B--2---:R-:W-:Y:S02]  /*1450*/  HADD2.F32 R19, -RZ, R2.reuse.H1_H1 ;  /* 0x30000002ff137230 */ /* 0x104fe40000004100 */
[----:B------:R-:W-:Y:S01]  /*1460*/  HADD2.F32 R18, -RZ, R2.H0_H0 ;  /* 0x20000002ff127230 */ /* 0x000fe20000004100 */
[----:B------:R-:W-:Y:S05]  /*1470*/  BRA `(.L_x_36342) ;  /* 0x00000b3000007947 */ /* 0x000fea0003800000 */
.L_x_36347:
[----:B------:R-:W2:Y:S01]  /*1480*/  LDG.E.64 R2, [R2.64] ;  /* 0x0000002402027981 */ /* 0x000ea2000c1e1b00 */
[----:B------:R-:W-:Y:S01]  /*1490*/  IMAD.MOV.U32 R19, RZ, RZ, RZ ;  /* 0x000000ffff137224 */ /* 0x000fe200078e00ff */
[----:B--2---:R-:W0:Y:S01]  /*14a0*/  F2F.F32.F64 R18, R2 ;  /* 0x0000000200127310 */ /* 0x004e220000301000 */
[----:B------:R-:W0:-:S14]  /*14b0*/  DSETP.GEU.AND P0, PT, |R2|, c[0x2][0x0], PT ;  /* 0x008000000200762a */ /* 0x000e1c0003f0e200 */
[----:B0-----:R-:W-:Y:S01]  /*14c0*/  @!P0 FMUL R18, R18, 1.175494350822287508e-38 ;  /* 0x0080000012128820 */ /* 0x001fe20000400000 */
[----:B------:R-:W-:Y:S05]  /*14d0*/  BRA `(.L_x_36342) ;  /* 0x00000ad000007947 */ /* 0x000fea0003800000 */
.L_x_36337:
        /* <DEDUP_REMOVED lines=13> */
.L_x_36351:
        /* <DEDUP_REMOVED lines=8> */
.L_x_36350:
        /* <DEDUP_REMOVED lines=27> */
.L_x_36353:
        /* <DEDUP_REMOVED lines=14> */
.L_x_36352:
[----:B------:R-:W2:Y:S01]  /*18c0*/  LDG.E.U16 R2, [R2.64] ;  /* 0x0000002402027981 */ /* 0x000ea2000c1e1500 */
[----:B------:R-:W-:Y:S01]  /*18d0*/  IMAD.MOV.U32 R19, RZ, RZ, RZ ;  /* 0x000000ffff137224 */ /* 0x000fe200078e00ff */
[----:B--2---:R-:W-:Y:S01]  /*18e0*/  PRMT R18, RZ, 0x5410, R2 ;  /* 0x00005410ff127816 */ /* 0x004fe20000000002 */
[----:B------:R-:W-:Y:S05]  /*18f0*/  BRA `(.L_x_36342) ;  /* 0x000006b000007947 */ /* 0x000fea0003800000 */
.L_x_36349:
        /* <DEDUP_REMOVED lines=12> */
.L_x_36356:
        /* <DEDUP_REMOVED lines=20> */
.L_x_36358:
[----:B------:R-:W-:Y:S05]  /*1b00*/  BSYNC B0 ;  /* 0x0000000000007941 */ /* 0x000fea0003800000 */
.L_x_36357:
[----:B------:R-:W-:Y:S01]  /*1b10*/  IMAD.SHL.U32 R2, R2, 0x100000, RZ ;  /* 0x0010000002027824 */ /* 0x000fe200078e00ff */
[----:B------:R-:W-:-:S04]  /*1b20*/  LEA R3, R0, 0x3b800000, 0x17 ;  /* 0x3b80000000037811 */ /* 0x000fc800078eb8ff */
[----:B------:R-:W-:Y:S01]  /*1b30*/  LOP3.LUT R18, R3, R2, R18, 0xfe, !PT ;  /* 0x0000000203127212 */ /* 0x000fe200078efe12 */
[----:B------:R-:W-:Y:S05]  /*1b40*/  BRA `(.L_x_36342) ;  /* 0x0000046000007947 */ /* 0x000fea0003800000 */
.L_x_36355:
        /* <DEDUP_REMOVED lines=20> */
.L_x_36360:
[----:B------:R-:W-:Y:S05]  /*1c90*/  BSYNC B0 ;  /* 0x0000000000007941 */ /* 0x000fea0003800000 */
.L_x_36359:
[----:B------:R-:W-:Y:S01]  /*1ca0*/  IMAD.SHL.U32 R2, R2, 0x200000, RZ ;  /* 0x0020000002027824 */ /* 0x000fe200078e00ff */
[----:B------:R-:W-:-:S04]  /*1cb0*/  LEA R3, R0, 0x37800000, 0x17 ;  /* 0x3780000000037811 */ /* 0x000fc800078eb8ff */
[----:B------:R-:W-:Y:S01]  /*1cc0*/  LOP3.LUT R18, R3, R2, R18, 0xfe, !PT ;  /* 0x0000000203127212 */ /* 0x000fe200078efe12 */
[----:B------:R-:W-:Y:S05]  /*1cd0*/  BRA `(.L_x_36342) ;  /* 0x000002d000007947 */ /* 0x000fea0003800000 */
.L_x_36354:
        /* <DEDUP_REMOVED lines=14> */
.L_x_36364:
[----:B------:R-:W-:Y:S05]  /*1dc0*/  BSYNC B0 ;  /* 0x0000000000007941 */ /* 0x000fea0003800000 */
.L_x_36363:
[----:B------:R-:W-:Y:S01]  /*1dd0*/  IMAD.MOV.U32 R19, RZ, RZ, RZ ;  /* 0x000000ffff137224 */ /* 0x000fe200078e00ff */
[----:B------:R-:W-:Y:S05]  /*1de0*/  BRA `(.L_x_36342) ;  /* 0x000001c000007947 */ /* 0x000fea0003800000 */
.L_x_36341:
        /* <DEDUP_REMOVED lines=21> */
.L_x_36362:
[----:B------:R-:W2:Y:S01]  /*1f40*/  LDG.E.64 R2, [R2.64] ;  /* 0x0000002402027981 */ /* 0x000ea2000c1e1b00 */
[----:B------:R-:W-:Y:S01]  /*1f50*/  IMAD.MOV.U32 R19, RZ, RZ, RZ ;  /* 0x000000ffff137224 */ /* 0x000fe200078e00ff */
[----:B--2---:R0:W2:Y:S01]  /*1f60*/  I2F.U64 R18, R2 ;  /* 0x0000000200127312 */ /* 0x0040a20000301000 */
[----:B------:R-:W-:Y:S05]  /*1f70*/  BRA `(.L_x_36342) ;  /* 0x0000003000007947 */ /* 0x000fea0003800000 */
.L_x_36361:
[----:B------:R-:W2:Y:S01]  /*1f80*/  LDG.E R2, [R2.64] ;  /* 0x0000002402027981 */ /* 0x000ea2000c1e1900 */
[----:B------:R-:W-:Y:S01]  /*1f90*/  IMAD.MOV.U32 R19, RZ, RZ, RZ ;  /* 0x000000ffff137224 */ /* 0x000fe200078e00ff */
[----:B--2---:R0:W2:Y:S06]  /*1fa0*/  I2F.U32 R18, R2 ;  /* 0x0000000200127306 */ /* 0x0040ac0000201000 */
.L_x_36342:
[----:B------:R-:W-:Y:S05]  /*1fb0*/  BSYNC B7 ;  /* 0x0000000000077941 */ /* 0x000fea0003800000 */
.L_x_36336:
[----:B------:R-:W-:Y:S02]  /*1fc0*/  IADD3 R32, R32, 0x80, RZ ;  /* 0x0000008020207810 */ /* 0x000fe40007ffe0ff */
.L_x_36306:
[----:B-1-3--:R-:W-:Y:S05]  /*1fd0*/  BSYNC B6 ;  /* 0x0000000000067941 */ /* 0x00afea0003800000 */
.L_x_36305:
[----:B------:R-:W-:Y:S01]  /*1fe0*/  ISETP.GE.AND P0, PT, R32, R34, PT ;  /* 0x000000222000720c */ /* 0x000fe20003f06270 */
[----:B------:R-:W-:Y:S01]  /*1ff0*/  BSSY B6, `(.L_x_36365) ;  /* 0x00001f2000067945 */ /* 0x000fe20003800000 */
[----:B------:R-:W-:Y:S01]  /*2000*/  IMAD.MOV.U32 R22, RZ, RZ, RZ ;  /* 0x000000ffff167224 */ /* 0x000fe200078e00ff */
[----:B------:R-:W-:-:S10]  /*2010*/  CS2R R24, SRZ ;  /* 0x0000000000187805 */ /* 0x000fd4000001ff00 */
[----:B------:R-:W-:Y:S05]  /*2020*/  @P0 BRA `(.L_x_36366) ;  /* 0x00001ee000000947 */ /* 0x000fea0003800000 */
[----:B------:R-:W-:Y:S01]  /*2030*/  PRMT R0, R36, 0x9910, RZ ;  /* 0x0000991024007816 */ /* 0x000fe200000000ff */
[----:B------:R-:W-:Y:S01]  /*2040*/  IMAD R24, R35, 0x200, R32 ;  /* 0x0000020023187824 */ /* 0x000fe200078e0220 */
[----:B------:R-:W-:Y:S02]  /*2050*/  BSSY B7, `(.L_x_36367) ;  /* 0x00000f4000077945 */ /* 0x000fe40003800000 */
        /* <DEDUP_REMOVED lines=15> */
[----:B---3--:R0:W1:Y:S01]  /*2150*/  I2F.S16 R22, R2 ;  /* 0x0000000200167306 */ /* 0x0080620000101400 */
[----:B------:R-:W-:Y:S05]  /*2160*/  BRA `(.L_x_36373) ;  /* 0x00000e2000007947 */ /* 0x000fea0003800000 */
.L_x_36371:
[----:B------:R-:W3:Y:S01]  /*2170*/  LDG.E.U8 R2, [R2.64] ;  /* 0x0000002402027981 */ /* 0x000ee2000c1e1100 */
[----:B------:R-:W-:Y:S01]  /*2180*/  IMAD.MOV.U32 R23, RZ, RZ, RZ ;  /* 0x000000ffff177224 */ /* 0x000fe200078e00ff */
[----:B---3--:R0:W1:Y:S01]  /*2190*/  I2F.U16 R22, R2 ;  /* 0x0000000200167306 */ /* 0x0080620000101000 */
[----:B------:R-:W-:Y:S05]  /*21a0*/  BRA `(.L_x_36373) ;  /* 0x00000de000007947 */ /* 0x000fea0003800000 */
.L_x_36370:
        /* <DEDUP_REMOVED lines=8> */
[----:B---3--:R0:W1:Y:S01]  /*2230*/  I2F.S64 R22, R2 ;  /* 0x0000000200167312 */ /* 0x0080620000301400 */
[----:B------:R-:W-:Y:S05]  /*2240*/  BRA `(.L_x_36373) ;  /* 0x00000d4000007947 */ /* 0x000fea0003800000 */
.L_x_36375:
[----:B------:R-:W3:Y:S01]  /*2250*/  LDG.E R2, [R2.64] ;  /* 0x0000002402027981 */ /* 0x000ee2000c1e1900 */
[----:B------:R-:W-:Y:S01]  /*2260*/  IMAD.MOV.U32 R23, RZ, RZ, RZ ;  /* 0x000000ffff177224 */ /* 0x000fe200078e00ff */
[----:B---3--:R0:W1:Y:S01]  /*2270*/  I2F R22, R2 ;  /* 0x0000000200167306 */ /* 0x0080620000201400 */
[----:B------:R-:W-:Y:S05]  /*2280*/  BRA `(.L_x_36373) ;  /* 0x00000d0000007947 */ /* 0x000fea0003800000 */
.L_x_36374:
[----:B------:R-:W3:Y:S01]  /*2290*/  LDG.E.U16 R2, [R2.64] ;  /* 0x0000002402027981 */ /* 0x000ee2000c1e1500 */
[----:B------:R-:W-:Y:S01]  /*22a0*/  IMAD.MOV.U32 R23, RZ, RZ, RZ ;  /* 0x000000ffff177224 */ /* 0x000fe200078e00ff */
[----:B---3--:R0:W1:Y:S01]  /*22b0*/  I2F.S16 R22, R2 ;  /* 0x0000000200167306 */ /* 0x0080620000101400 */
[----:B------:R-:W-:Y:S05]  /*22c0*/  BRA `(.L_x_36373) ;  /* 0x00000cc000007947 */ /* 0x000fea0003800000 */
.L_x_36369:
        /* <DEDUP_REMOVED lines=9> */
.L_x_36377:
[----:B------:R-:W3:Y:S01]  /*2360*/  LDG.E.U16 R2, [R2.64] ;  /* 0x0000002402027981 */ /* 0x000ee2000c1e1500 */
[----:B------:R-:W-:Y:S01]  /*2370*/  IMAD.MOV.U32 R23, RZ, RZ, RZ ;  /* 0x000000ffff177224 */ /* 0x000fe200078e00ff */
[----:B---3--:R-:W-:Y:S01]  /*2380*/  HADD2.F32 R22, -RZ, R2.H0_H0 ;  /* 0x20000002ff167230 */ /* 0x008fe20000004100 */
[----:B------:R-:W-:Y:S05]  /*2390*/  BRA `(.L_x_36373) ;  /* 0x00000bf000007947 */ /* 0x000fea0003800000 */
.L_x_36376:
        /* <DEDUP_REMOVED lines=8> */
.L_x_36379:
[----:B------:R-:W3:Y:S02]  /*2420*/  LDG.E R2, [R2.64] ;  /* 0x0000002402027981 */ /* 0x000ee4000c1e1900 */
[--C-:B---3--:R-:W-:Y:S02]  /*2430*/  HADD2.F32 R23, -RZ, R2.reuse.H1_H1 ;  /* 0x30000002ff177230 */ /* 0x108fe40000004100 */
[----:B------:R-:W-:Y:S01]  /*2440*/  HADD2.F32 R22, -RZ, R2.H0_H0 ;  /* 0x20000002ff167230 */ /* 0x000fe20000004100 */
[----:B------:R-:W-:Y:S05]  /*2450*/  BRA `(.L_x_36373) ;  /* 0x00000b3000007947 */ /* 0x000fea0003800000 */
.L_x_36378:
[----:B------:R-:W3:Y:S01]  /*2460*/  LDG.E.64 R2, [R2.64] ;  /* 0x0000002402027981 */ /* 0x000ee2000c1e1b00 */
[----:B------:R-:W-:Y:S01]  /*2470*/  IMAD.MOV.U32 R23, RZ, RZ, RZ ;  /* 0x000000ffff177224 */ /* 0x000fe200078e00ff */
[----:B---3--:R-:W0:Y:S01]  /*2480*/  F2F.F32.F64 R22, R2 ;  /* 0x0000000200167310 */ /* 0x008e220000301000 */
[----:B------:R-:W0:-:S14]  /*2490*/  DSETP.GEU.AND P0, PT, |R2|, c[0x2][0x0], PT ;  /* 0x008000000200762a */ /* 0x000e1c0003f0e200 */
[----:B0-----:R-:W-:Y:S01]  /*24a0*/  @!P0 FMUL R22, R22, 1.175494350822287508e-38 ;  /* 0x0080000016168820 */ /* 0x001fe20000400000 */
[----:B------:R-:W-:Y:S05]  /*24b0*/  BRA `(.L_x_36373) ;  /* 0x00000ad000007947 */ /* 0x000fea0003800000 */
.L_x_36368:
        /* <DEDUP_REMOVED lines=13> */
.L_x_36382:
[----:B------:R-:W3:Y:S02]  /*2590*/  LDG.E.128 R4, [R2.64] ;  /* 0x0000002402047981 */ /* 0x000ee4000c1e1d00 */
[----:B---3--:R-:W0:Y:S01]  /*25a0*/  F2F.F32.F64 R23, R6 ;  /* 0x0000000600177310 */ /* 0x008e220000301000 */
[----:B------:R-:W0:-:S04]  /*25b0*/  DSETP.GEU.AND P0, PT, |R6|, c[0x2][0x0], PT ;  /* 0x008000000600762a */ /* 0x000e080003f0e200 */
[----:B------:R-:W1:-:S03]  /*25c0*/  DSETP.GEU.AND P1, PT, |R4|, c[0x2][0x0], PT ;  /* 0x008000000400762a */ /* 0x000e460003f2e200 */
[----:B------:R-:W1:Y:S07]  /*25d0*/  F2F.F32.F64 R22, R4 ;  /* 0x0000000400167310 */ /* 0x000e6e0000301000 */
[----:B0-----:R-:W-:-:S04]  /*25e0*/  @!P0 FMUL R23, R23, 1.175494350822287508e-38 ;  /* 0x0080000017178820 */ /* 0x001fc80000400000 */
[----:B-1----:R-:W-:Y:S01]  /*25f0*/  @!P1 FMUL R22, R22, 1.175494350822287508e-38 ;  /* 0x0080000016169820 */ /* 0x002fe20000400000 */
[----:B------:R-:W-:Y:S05]  /*2600*/  BRA `(.L_x_36373) ;  /* 0x0000098000007947 */ /* 0x000fea0003800000 */
.L_x_36381:
        /* <DEDUP_REMOVED lines=27> */
.L_x_36384:
[----:B------:R-:W3:Y:S01]  /*27c0*/  LDG.E.U8 R2, [R2.64] ;  /* 0x0000002402027981 */ /* 0x000ee2000c1e1100 */
[----:B------:R-:W-:Y:S02]  /*27d0*/  IMAD.MOV.U32 R23, RZ, RZ, RZ ;  /* 0x000000ffff177224 */ /* 0x000fe400078e00ff */
        /* <DEDUP_REMOVED lines=12> */
.L_x_36383:
[----:B------:R-:W3:Y:S01]  /*28a0*/  LDG.E.U16 R2, [R2.64] ;  /* 0x0000002402027981 */ /* 0x000ee2000c1e1500 */
[----:B------:R-:W-:Y:S01]  /*28b0*/  IMAD.MOV.U32 R23, RZ, RZ, RZ ;  /* 0x000000ffff177224 */ /* 0x000fe200078e00ff */
[----:B---3--:R-:W-:Y:S01]  /*28c0*/  PRMT R22, RZ, 0x5410, R2 ;  /* 0x00005410ff167816 */ /* 0x008fe20000000002 */
[----:B------:R-:W-:Y:S05]  /*28d0*/  BRA `(.L_x_36373) ;  /* 0x000006b000007947 */ /* 0x000fea0003800000 */
.L_x_36380:
        /* <DEDUP_REMOVED lines=10> */
[----:B---3--:R0:W1:Y:S01]  /*2980*/  I2F.U16 R22, R2 ;  /* 0x0000000200167306 */ /* 0x0080620000101000 */
[----:B------:R-:W-:Y:S05]  /*2990*/  BRA `(.L_x_36373) ;  /* 0x000005f000007947 */ /* 0x000fea0003800000 */
.L_x_36387:
        /* <DEDUP_REMOVED lines=20> */
.L_x_36389:
[----:B------:R-:W-:Y:S05]  /*2ae0*/  BSYNC B0 ;  /* 0x0000000000007941 */ /* 0x000fea0003800000 */
.L_x_36388:
[----:B------:R-:W-:Y:S01]  /*2af0*/  IMAD.SHL.U32 R2, R2, 0x100000, RZ ;  /* 0x0010000002027824 */ /* 0x000fe200078e00ff */
[----:B------:R-:W-:-:S04]  /*2b00*/  LEA R3, R0, 0x3b800000, 0x17 ;  /* 0x3b80000000037811 */ /* 0x000fc800078eb8ff */
[----:B------:R-:W-:Y:S01]  /*2b10*/  LOP3.LUT R22, R3, R2, R22, 0xfe, !PT ;  /* 0x0000000203167212 */ /* 0x000fe200078efe16 */
[----:B------:R-:W-:Y:S05]  /*2b20*/  BRA `(.L_x_36373) ;  /* 0x0000046000007947 */ /* 0x000fea0003800000 */
.L_x_36386:
        /* <DEDUP_REMOVED lines=20> */
.L_x_36391:
[----:B------:R-:W-:Y:S05]  /*2c70*/  BSYNC B0 ;  /* 0x0000000000007941 */ /* 0x000fea0003800000 */
.L_x_36390:
[----:B------:R-:W-:Y:S01]  /*2c80*/  IMAD.SHL.U32 R2, R2, 0x200000, RZ ;  /* 0x0020000002027824 */ /* 0x000fe200078e00ff */
[----:B------:R-:W-:-:S04]  /*2c90*/  LEA R3, R0, 0x37800000, 0x17 ;  /* 0x3780000000037811 */ /* 0x000fc800078eb8ff */
[----:B------:R-:W-:Y:S01]  /*2ca0*/  LOP3.LUT R22, R3, R2, R22, 0xfe, !PT ;  /* 0x0000000203167212 */ /* 0x000fe200078efe16 */
[----:B------:R-:W-:Y:S05]  /*2cb0*/  BRA `(.L_x_36373) ;  /* 0x000002d000007947 */ /* 0x000fea0003800000 */
.L_x_36385:
        /* <DEDUP_REMOVED lines=14> */
.L_x_36395:
[----:B------:R-:W-:Y:S05]  /*2da0*/  BSYNC B0 ;  /* 0x0000000000007941 */ /* 0x000fea0003800000 */
.L_x_36394:
[----:B------:R-:W-:Y:S01]  /*2db0*/  IMAD.MOV.U32 R23, RZ, RZ, RZ ;  /* 0x000000ffff177224 */ /* 0x000fe200078e00ff */
[----:B------:R-:W-:Y:S05]  /*2dc0*/  BRA `(.L_x_36373) ;  /* 0x000001c000007947 */ /* 0x000fea0003800000 */
.L_x_36372:
        /* <DEDUP_REMOVED lines=18> */
[----:B0-2--5:R-:W-:Y:S05]  /*2ef0*/  CALL.ABS.NOINC R14 ;  /* 0x000000000e007343 */ /* 0x025fea0003c00000 */
[----:B------:R-:W-:Y:S01]  /*2f00*/  CS2R R22, SRZ ;  /* 0x0000000000167805 */ /* 0x000fe2000001ff00 */
[----:B------:R-:W-:Y:S05]  /*2f10*/  BRA `(.L_x_36373) ;  /* 0x0000007000007947 */ /* 0x000fea0003800000 */
.L_x_36393:
[----:B------:R-:W3:Y:S01]  /*2f20*/  LDG.E.64 R2, [R2.64] ;  /* 0x0000002402027981 */ /* 0x000ee2000c1e1b00 */
[----:B------:R-:W-:Y:S01]  /*2f30*/  IMAD.MOV.U32 R23, RZ, RZ, RZ ;  /* 0x000000ffff177224 */ /* 0x000fe200078e00ff */
[----:B---3--:R0:W1:Y:S01]  /*2f40*/  I2F.U64 R22, R2 ;  /* 0x0000000200167312 */ /* 0x0080620000301000 */
[----:B------:R-:W-:Y:S05]  /*2f50*/  BRA `(.L_x_36373) ;  /* 0x0000003000007947 */ /* 0x000fea0003800000 */
.L_x_36392:
[----:B------:R-:W3:Y:S01]  /*2f60*/  LDG.E R2, [R2.64] ;  /* 0x0000002402027981 */ /* 0x000ee2000c1e1900 */
[----:B------:R-:W-:Y:S01]  /*2f70*/  IMAD.MOV.U32 R23, RZ, RZ, RZ ;  /* 0x000000ffff177224 */ /* 0x000fe200078e00ff */
[----:B---3--:R0:W1:Y:S06]  /*2f80*/  I2F.U32 R22, R2 ;  /* 0x0000000200167306 */ /* 0x00806c0000201000 */
.L_x_36373:
[----:B------:R-:W-:Y:S05]  /*2f90*/  BSYNC B7 ;  /* 0x0000000000077941 */ /* 0x000fea0003800000 */
.L_x_36367:
        /* <DEDUP_REMOVED lines=19> */
.L_x_36400:
[----:B------:R-:W3:Y:S01]  /*30d0*/  LDG.E.U8 R2, [R2.64] ;  /* 0x0000002402027981 */ /* 0x000ee2000c1e1100 */
[----:B------:R-:W-:Y:S01]  /*30e0*/  IMAD.MOV.U32 R25, RZ, RZ, RZ ;  /* 0x000000ffff197224 */ /* 0x000fe200078e00ff */
[----:B---3--:R0:W3:Y:S01]  /*30f0*/  I2F.U16 R24, R2 ;  /* 0x0000000200187306 */ /* 0x0080e20000101000 */
[----:B------:R-:W-:Y:S05]  /*3100*/  BRA `(.L_x_36402) ;  /* 0x00000de000007947 */ /* 0x000fea0003800000 */
.L_x_36399:
        /* <DEDUP_REMOVED lines=10> */
.L_x_36404:
[----:B------:R-:W3:Y:S01]  /*31b0*/  LDG.E R2, [R2.64] ;  /* 0x0000002402027981 */ /* 0x000ee2000c1e1900 */
[----:B------:R-:W-:Y:S01]  /*31c0*/  IMAD.MOV.U32 R25, RZ, RZ, RZ ;  /* 0x000000ffff197224 */ /* 0x000fe200078e00ff */
[----:B---3--:R0:W3:Y:S01]  /*31d0*/  I2F R24, R2 ;  /* 0x0000000200187306 */ /* 0x0080e20000201400 */
[----:B------:R-:W-:Y:S05]  /*31e0*/  BRA `(.L_x_36402) ;  /* 0x00000d0000007947 */ /* 0x000fea0003800000 */
.L_x_36403:
[----:B------:R-:W3:Y:S01]  /*31f0*/  LDG.E.U16 R2, [R2.64] ;  /* 0x0000002402027981 */ /* 0x000ee2000c1e1500 */
[----:B------:R-:W-:Y:S01]  /*3200*/  IMAD.MOV.U32 R25, RZ, RZ, RZ ;  /* 0x000000ffff197224 */ /* 0x000fe200078e00ff */
[----:B---3--:R0:W3:Y:S01]  /*3210*/  I2F.S16 R24, R2 ;  /* 0x0000000200187306 */ /* 0x0080e20000101400 */
[----:B------:R-:W-:Y:S05]  /*3220*/  BRA `(.L_x_36402) ;  /* 0x00000cc000007947 */ /* 0x000fea0003800000 */
.L_x_36398:
        /* <DEDUP_REMOVED lines=9> */
.L_x_36406:
[----:B------:R-:W3:Y:S01]  /*32c0*/  LDG.E.U16 R2, [R2.64] ;  /* 0x0000002402027981 */ /* 0x000ee2000c1e1500 */
[----:B------:R-:W-:Y:S01]  /*32d0*/  IMAD.MOV.U32 R25, RZ, RZ, RZ ;  /* 0x000000ffff197224 */ /* 0x000fe200078e00ff */
[----:B---3--:R-:W-:Y:S01]  /*32e0*/  HADD2.F32 R24, -RZ, R2.H0_H0 ;  /* 0x20000002ff187230 */ /* 0x008fe20000004100 */
[----:B------:R-:W-:Y:S05]  /*32f0*/  BRA `(.L_x_36402) ;  /* 0x00000bf000007947 */ /* 0x000fea0003800000 */
.L_x_36405:
        /* <DEDUP_REMOVED lines=8> */
.L_x_36408:
[----:B------:R-:W3:Y:S02]  /*3380*/  LDG.E R2, [R2.64] ;  /* 0x0000002402027981 */ /* 0x000ee4000c1e1900 */
[--C-:B---3--:R-:W-:Y:S02]  /*3390*/  HADD2.F32 R25, -RZ, R2.reuse.H1_H1 ;  /* 0x30000002ff197230 */ /* 0x108fe40000004100 */
[----:B------:R-:W-:Y:S01]  /*33a0*/  HADD2.F32 R24, -RZ, R2.H0_H0 ;  /* 0x20000002ff187230 */ /* 0x000fe20000004100 */
[----:B------:R-:W-:Y:S05]  /*33b0*/  BRA `(.L_x_36402) ;  /* 0x00000b3000007947 */ /* 0x000fea0003800000 */
.L_x_36407:
[----:B------:R-:W3:Y:S01]  /*33c0*/  LDG.E.64 R2, [R2.64] ;  /* 0x0000002402027981 */ /* 0x000ee2000c1e1b00 */
[----:B------:R-:W-:Y:S01]  /*33d0*/  IMAD.MOV.U32 R25, RZ, RZ, RZ ;  /* 0x000000ffff197224 */ /* 0x000fe200078e00ff */
[----:B---3--:R-:W0:Y:S01]  /*33e0*/  F2F.F32.F64 R24, R2 ;  /* 0x0000000200187310 */ /* 0x008e220000301000 */
[----:B------:R-:W0:-:S14]  /*33f0*/  DSETP.GEU.AND P0, PT, |R2|, c[0x2][0x0], PT ;  /* 0x008000000200762a */ /* 0x000e1c0003f0e200 */
[----:B0-----:R-:W-:Y:S01]  /*3400*/  @!P0 FMUL R24, R24, 1.175494350822287508e-38 ;  /* 0x0080000018188820 */ /* 0x001fe20000400000 */
[----:B------:R-:W-:Y:S05]  /*3410*/  BRA `(.L_x_36402) ;  /* 0x00000ad000007947 */ /* 0x000fea0003800000 */
.L_x_36397:
        /* <DEDUP_REMOVED lines=13> */
.L_x_36411:
        /* <DEDUP_REMOVED lines=8> */
.L_x_36410:
        /* <DEDUP_REMOVED lines=27> */
.L_x_36413:
        /* <DEDUP_REMOVED lines=14> */
.L_x_36412:
[----:B------:R-:W3:Y:S01]  /*3800*/  LDG.E.U16 R2, [R2.64] ;  /* 0x0000002402027981 */ /* 0x000ee2000c1e1500 */
[----:B------:R-:W-:Y:S01]  /*3810*/  IMAD.MOV.U32 R25, RZ, RZ, RZ ;  /* 0x000000ffff197224 */ /* 0x000fe200078e00ff */
[----:B---3--:R-:W-:Y:S01]  /*3820*/  PRMT R24, RZ, 0x5410, R2 ;  /* 0x00005410ff187816 */ /* 0x008fe20000000002 */
[----:B------:R-:W-:Y:S05]  /*3830*/  BRA `(.L_x_36402) ;  /* 0x000006b000007947 */ /* 0x000fea0003800000 */
.L_x_36409:
        /* <DEDUP_REMOVED lines=12> */
.L_x_36416:
        /* <DEDUP_REMOVED lines=20> */
.L_x_36418:
[----:B------:R-:W-:Y:S05]  /*3a40*/  BSYNC B0 ;  /* 0x0000000000007941 */ /* 0x000fea0003800000 */
.L_x_36417:
[----:B------:R-:W-:Y:S01]  /*3a50*/  IMAD.SHL.U32 R2, R2, 0x100000, RZ ;  /* 0x0010000002027824 */ /* 0x000fe200078e00ff */
[----:B------:R-:W-:-:S04]  /*3a60*/  LEA R3, R0, 0x3b800000, 0x17 ;  /* 0x3b80000000037811 */ /* 0x000fc800078eb8ff */
[----:B------:R-:W-:Y:S01]  /*3a70*/  LOP3.LUT R24, R3, R2, R24, 0xfe, !PT ;  /* 0x0000000203187212 */ /* 0x000fe200078efe18 */
[----:B------:R-:W-:Y:S05]  /*3a80*/  BRA `(.L_x_36402) ;  /* 0x0000046000007947 */ /* 0x000fea0003800000 */
.L_x_36415:
        /* <DEDUP_REMOVED lines=20> */
.L_x_36420:
[----:B------:R-:W-:Y:S05]  /*3bd0*/  BSYNC B0 ;  /* 0x0000000000007941 */ /* 0x000fea0003800000 */
.L_x_36419:
[----:B------:R-:W-:Y:S01]  /*3be0*/  IMAD.SHL.U32 R2, R2, 0x200000, RZ ;  /* 0x0020000002027824 */ /* 0x000fe200078e00ff */
[----:B------:R-:W-:-:S04]  /*3bf0*/  LEA R3, R0, 0x37800000, 0x17 ;  /* 0x3780000000037811 */ /* 0x000fc800078eb8ff */
[----:B------:R-:W-:Y:S01]  /*3c00*/  LOP3.LUT R24, R3, R2, R24, 0xfe, !PT ;  /* 0x0000000203187212 */ /* 0x000fe200078efe18 */
[----:B------:R-:W-:Y:S05]  /*3c10*/  BRA `(.L_x_36402) ;  /* 0x000002d000007947 */ /* 0x000fea0003800000 */
.L_x_36414:
        /* <DEDUP_REMOVED lines=14> */
.L_x_36424:
[----:B------:R-:W-:Y:S05]  /*3d00*/  BSYNC B0 ;  /* 0x0000000000007941 */ /* 0x000fea0003800000 */
.L_x_36423:
[----:B------:R-:W-:Y:S01]  /*3d10*/  IMAD.MOV.U32 R25, RZ, RZ, RZ ;  /* 0x000000ffff197224 */ /* 0x000fe200078e00ff */
[----:B------:R-:W-:Y:S05]  /*3d20*/  BRA `(.L_x_36402) ;  /* 0x000001c000007947 */ /* 0x000fea0003800000 */
.L_x_36401:
        /* <DEDUP_REMOVED lines=21> */
.L_x_36422:
[----:B------:R-:W3:Y:S01]  /*3e80*/  LDG.E.64 R2, [R2.64] ;  /* 0x0000002402027981 */ /* 0x000ee2000c1e1b00 */
[----:B------:R-:W-:Y:S01]  /*3e90*/  IMAD.MOV.U32 R25, RZ, RZ, RZ ;  /* 0x000000ffff197224 */ /* 0x000fe200078e00ff */
[----:B---3--:R0:W3:Y:S01]  /*3ea0*/  I2F.U64 R24, R2 ;  /* 0x0000000200187312 */ /* 0x0080e20000301000 */
[----:B------:R-:W-:Y:S05]  /*3eb0*/  BRA `(.L_x_36402) ;  /* 0x0000003000007947 */ /* 0x000fea0003800000 */
.L_x_36421:
[----:B------:R-:W3:Y:S01]  /*3ec0*/  LDG.E R2, [R2.64] ;  /* 0x0000002402027981 */ /* 0x000ee2000c1e1900 */
[----:B------:R-:W-:Y:S01]  /*3ed0*/  IMAD.MOV.U32 R25, RZ, RZ, RZ ;  /* 0x000000ffff197224 */ /* 0x000fe200078e00ff */
[----:B---3--:R0:W3:Y:S06]  /*3ee0*/  I2F.U32 R24, R2 ;  /* 0x0000000200187306 */ /* 0x0080ec0000201000 */
.L_x_36402:
[----:B------:R-:W-:Y:S05]  /*3ef0*/  BSYNC B7 ;  /* 0x0000000000077941 */ /* 0x000fea0003800000 */
.L_x_36396:
[----:B------:R-:W-:Y:S02]  /*3f00*/  IADD3 R32, R32, 0x80, RZ ;  /* 0x0000008020207810 */ /* 0x000fe40007ffe0ff */
.L_x_36366:
[----:B------:R-:W-:Y:S05]  /*3f10*/  BSYNC B6 ;  /* 0x0000000000067941 */ /* 0x000fea0003800000 */
.L_x_36365:
[----:B------:R-:W-:Y:S01]  /*3f20*/  ISETP.GE.AND P0, PT, R32, R34, PT ;  /* 0x000000222000720c */ /* 0x000fe20003f06270 */
[----:B------:R-:W-:Y:S01]  /*3f30*/  BSSY B6, `(.L_x_36425) ;  /* 0x00001f3000067945 */ /* 0x000fe20003800000 */
[----:B------:R-:W-:Y:S01]  /*3f40*/  IMAD.MOV.U32 R27, RZ, RZ, RZ ;  /* 0x000000ffff1b7224 */ /* 0x000fe200078e00ff */
[----:B------:R-:W-:Y:S01]  /*3f50*/  CS2R R28, SRZ ;  /* 0x00000000001c7805 */ /* 0x000fe2000001ff00 */
[----:B------:R-:W-:-:S09]  /*3f60*/  CS2R R30, SRZ ;  /* 0x00000000001e7805 */ /* 0x000fd2000001ff00 */
        /* <DEDUP_REMOVED lines=18> */
[----:B------:R-:W-:Y:S01]  /*4090*/  IMAD.MOV.U32 R29, RZ, RZ, RZ ;  /* 0x000000ffff1d7224 */ /* 0x000fe200078e00ff */
[----:B----4-:R0:W4:Y:S01]  /*40a0*/  I2F.S16 R28, R2 ;  /* 0x00000002001c7306 */ /* 0x0101220000101400 */
[----:B------:R-:W-:Y:S05]  /*40b0*/  BRA `(.L_x_36433) ;  /* 0x00000e2000007947 */ /* 0x000fea0003800000 */
.L_x_36431:
[----:B------:R-:W4:Y:S01]  /*40c0*/  LDG.E.U8 R2, [R2.64] ;  /* 0x0000002402027981 */ /* 0x000f22000c1e1100 */
[----:B------:R-:W-:Y:S01]  /*40d0*/  IMAD.MOV.U32 R29, RZ, RZ, RZ ;  /* 0x000000ffff1d7224 */ /* 0x000fe200078e00ff */
[----:B----4-:R0:W4:Y:S01]  /*40e0*/  I2F.U16 R28, R2 ;  /* 0x00000002001c7306 */ /* 0x0101220000101000 */
[----:B------:R-:W-:Y:S05]  /*40f0*/  BRA `(.L_x_36433) ;  /* 0x00000de000007947 */ /* 0x000fea0003800000 */
.L_x_36430:
[----:B------:R-:W-:-:S13]  /*4100*/  ISETP.NE.AND P0, PT, R0, 0x2, PT ;  /* 0x000000020000780c */ /* 0x000fda0003f05270 */
[----:B------:R-:W-:Y:S05]  /*4110*/  @!P0 BRA `(.L_x_36434) ;  /* 0x000000c000008947 */ /* 0x000fea0003800000 */
[----:B------:R-:W-:-:S13]  /*4120*/  ISETP.NE.AND P0, PT, R0, 0x3, PT ;  /* 0x000000030000780c */ /* 0x000fda0003f05270 */
[----:B------:R-:W-:Y:S05]  /*4130*/  @!P0 BRA `(.L_x_36435) ;  /* 0x0000006000008947 */ /* 0x000fea0003800000 */
[----:B------:R-:W-:-:S13]  /*4140*/  ISETP.NE.AND P0, PT, R0, 0x4, PT ;  /* 0x000000040000780c */ /* 0x000fda0003f05270 */
[----:B------:R-:W-:Y:S05]  /*4150*/  @P0 BRA `(.L_x_36432) ;  /* 0x00000bc000000947 */ /* 0x000fea0003800000 */
[----:B------:R-:W4:Y:S01]  /*4160*/  LDG.E.64 R2, [R2.64] ;  /* 0x0000002402027981 */ /* 0x000f22000c1e1b00 */
[----:B------:R-:W-:Y:S01]  /*4170*/  IMAD.MOV.U32 R29, RZ, RZ, RZ ;  /* 0x000000ffff1d7224 */ /* 0x000fe200078e00ff */
[----:B----4-:R0:W4:Y:S01]  /*4180*/  I2F.S64 R28, R2 ;  /* 0x00000002001c7312 */ /* 0x0101220000301400 */
[----:B------:R-:W-:Y:S05]  /*4190*/  BRA `(.L_x_36433) ;  /* 0x00000d4000007947 */ /* 0x000fea0003800000 */
.L_x_36435:
[----:B------:R-:W4:Y:S01]  /*41a0*/  LDG.E R2, [R2.64] ;  /* 0x0000002402027981 */ /* 0x000f22000c1e1900 */
[----:B------:R-:W-:Y:S01]  /*41b0*/  IMAD.MOV.U32 R29, RZ, RZ, RZ ;  /* 0x000000ffff1d7224 */ /* 0x000fe200078e00ff */
[----:B----4-:R0:W4:Y:S01]  /*41c0*/  I2F R28, R2 ;  /* 0x00000002001c7306 */ /* 0x0101220000201400 */
[----:B------:R-:W-:Y:S05]  /*41d0*/  BRA `(.L_x_36433) ;  /* 0x00000d0000007947 */ /* 0x000fea0003800000 */
.L_x_36434:
[----:B------:R-:W4:Y:S01]  /*41e0*/  LDG.E.U16 R2, [R2.64] ;  /* 0x0000002402027981 */ /* 0x000f22000c1e1500 */
[----:B------:R-:W-:Y:S01]  /*41f0*/  IMAD.MOV.U32 R29, RZ, RZ, RZ ;  /* 0x000000ffff1d7224 */ /* 0x000fe200078e00ff */
[----:B----4-:R0:W4:Y:S01]  /*4200*/  I2F.S16 R28, R2 ;  /* 0x00000002001c7306 */ /* 0x0101220000101400 */
[----:B------:R-:W-:Y:S05]  /*4210*/  BRA `(.L_x_36433) ;  /* 0x00000cc000007947 */ /* 0x000fea0003800000 */
.L_x_36429:
        /* <DEDUP_REMOVED lines=9> */
.L_x_36437:
[----:B------:R-:W4:Y:S01]  /*42b0*/  LDG.E.U16 R2, [R2.64] ;  /* 0x0000002402027981 */ /* 0x000f22000c1e1500 */
[----:B------:R-:W-:Y:S01]  /*42c0*/  IMAD.MOV.U32 R29, RZ, RZ, RZ ;  /* 0x000000ffff1d7224 */ /* 0x000fe200078e00ff */
[----:B----4-:R-:W-:Y:S01]  /*42d0*/  HADD2.F32 R28, -RZ, R2.H0_H0 ;  /* 0x20000002ff1c7230 */ /* 0x010fe20000004100 */
[----:B------:R-:W-:Y:S05]  /*42e0*/  BRA `(.L_x_36433) ;  /* 0x00000bf000007947 */ /* 0x000fea0003800000 */
.L_x_36436:
        /* <DEDUP_REMOVED lines=8> */
.L_x_36439:
[----:B------:R-:W4:Y:S02]  /*4370*/  LDG.E R2, [R2.64] ;  /* 0x0000002402027981 */ /* 0x000f24000c1e1900 */
[--C-:B----4-:R-:W-:Y:S02]  /*4380*/  HADD2.F32 R29, -RZ, R2.reuse.H1_H1 ;  /* 0x30000002ff1d7230 */ /* 0x110fe40000004100 */
[----:B------:R-:W-:Y:S01]  /*4390*/  HADD2.F32 R28, -RZ, R2.H0_H0 ;  /* 0x20000002ff1c7230 */ /* 0x000fe20000004100 */
[----:B------:R-:W-:Y:S05]  /*43a0*/  BRA `(.L_x_36433) ;  /* 0x00000b3000007947 */ /* 0x000fea0003800000 */
.L_x_36438:
[----:B------:R-:W4:Y:S01]  /*43b0*/  LDG.E.64 R2, [R2.64] ;  /* 0x0000002402027981 */ /* 0x000f22000c1e1b00 */
[----:B------:R-:W-:Y:S01]  /*43c0*/  IMAD.MOV.U32 R29, RZ, RZ, RZ ;  /* 0x000000ffff1d7224 */ /* 0x000fe200078e00ff */
[----:B----4-:R-:W0:Y:S01]  /*43d0*/  F2F.F32.F64 R28, R2 ;  /* 0x00000002001c7310 */ /* 0x010e220000301000 */
[----:B------:R-:W0:-:S14]  /*43e0*/  DSETP.GEU.AND P0, PT, |R2|, c[0x2][0x0], PT ;  /* 0x008000000200762a */ /* 0x000e1c0003f0e200 */
[----:B0-----:R-:W-:Y:S01]  /*43f0*/  @!P0 FMUL R28, R28, 1.175494350822287508e-38 ;  /* 0x008000001c1c8820 */ /* 0x001fe20000400000 */
[----:B------:R-:W-:Y:S05]  /*4400*/  BRA `(.L_x_36433) ;  /* 0x00000ad000007947 */ /* 0x000fea0003800000 */
.L_x_36428:
        /* <DEDUP_REMOVED lines=9> */
[----:B------:R-:W-:Y:S01]  /*44a0*/  IMAD.MOV.U32 R29, RZ, RZ, RZ ;  /* 0x000000ffff1d7224 */ /* 0x000fe200078e00ff */
[----:B----4-:R-:W-:-:S04]  /*44b0*/  ISETP.NE.AND P0, PT, R2, RZ, PT ;  /* 0x000000ff0200720c */ /* 0x010fc80003f05270 */
[----:B------:R-:W-:Y:S01]  /*44c0*/  FSEL R28, RZ, 1, !P0 ;  /* 0x3f800000ff1c7808 */ /* 0x000fe20004000000 */
[----:B------:R-:W-:Y:S05]  /*44d0*/  BRA `(.L_x_36433) ;  /* 0x00000a0000007947 */ /* 0x000fea0003800000 */
.L_x_36442:
[----:B------:R-:W4:Y:S02]  /*44e0*/  LDG.E.128 R4, [R2.64] ;  /* 0x0000002402047981 */ /* 0x000f24000c1e1d00 */
[----:B----4-:R-:W0:Y:S01]  /*44f0*/  F2F.F32.F64 R29, R6 ;  /* 0x00000006001d7310 */ /* 0x010e220000301000 */
[----:B------:R-:W0:-:S04]  /*4500*/  DSETP.GEU.AND P0, PT, |R6|, c[0x2][0x0], PT ;  /* 0x008000000600762a */ /* 0x000e080003f0e200 */
[----:B------:R-:W4:-:S03]  /*4510*/  DSETP.GEU.AND P1, PT, |R4|, c[0x2][0x0], PT ;  /* 0x008000000400762a */ /* 0x000f060003f2e200 */
[----:B------:R-:W4:Y:S07]  /*4520*/  F2F.F32.F64 R28, R4 ;  /* 0x00000004001c7310 */ /* 0x000f2e0000301000 */
[----:B0-----:R-:W-:-:S04]  /*4530*/  @!P0 FMUL R29, R29, 1.175494350822287508e-38 ;  /* 0x008000001d1d8820 */ /* 0x001fc80000400000 */
[----:B----4-:R-:W-:Y:S01]  /*4540*/  @!P1 FMUL R28, R28, 1.175494350822287508e-38 ;  /* 0x008000001c1c9820 */ /* 0x010fe20000400000 */
[----:B------:R-:W-:Y:S05]  /*4550*/  BRA `(.L_x_36433) ;  /* 0x0000098000007947 */ /* 0x000fea0003800000 */
.L_x_36441:
        /* <DEDUP_REMOVED lines=8> */
[----:B------:R-:W-:Y:S02]  /*45e0*/  IMAD.MOV.U32 R29, RZ, RZ, RZ ;  /* 0x000000ffff1d7224 */ /* 0x000fe400078e00ff */
[----:B----4-:R-:W-:-:S05]  /*45f0*/  IMAD.SHL.U32 R28, R28, 0x1000000, RZ ;  /* 0x010000001c1c7824 */ /* 0x010fca00078e00ff */
        /* <DEDUP_REMOVED lines=17> */
.L_x_36444:
[----:B------:R-:W4:Y:S01]  /*4710*/  LDG.E.U8 R2, [R2.64] ;  /* 0x0000002402027981 */ /* 0x000f22000c1e1100 */
[----:B------:R-:W-:Y:S02]  /*4720*/  IMAD.MOV.U32 R29, RZ, RZ, RZ ;  /* 0x000000ffff1d7224 */ /* 0x000fe400078e00ff */
        /* <DEDUP_REMOVED lines=12> */
.L_x_36443:
[----:B------:R-:W4:Y:S01]  /*47f0*/  LDG.E.U16 R2, [R2.64] ;  /* 0x0000002402027981 */ /* 0x000f22000c1e1500 */
[----:B------:R-:W-:Y:S01]  /*4800*/  IMAD.MOV.U32 R29, RZ, RZ, RZ ;  /* 0x000000ffff1d7224 */ /* 0x000fe200078e00ff */
[----:B----4-:R-:W-:Y:S01]  /*4810*/  PRMT R28, RZ, 0x5410, R2 ;  /* 0x00005410ff1c7816 */ /* 0x010fe20000000002 */
[----:B------:R-:W-:Y:S05]  /*4820*/  BRA `(.L_x_36433) ;  /* 0x000006b000007947 */ /* 0x000fea0003800000 */
.L_x_36440:
        /* <DEDUP_REMOVED lines=9> */
[----:B------:R-:W-:Y:S01]  /*48c0*/  IMAD.MOV.U32 R29, RZ, RZ, RZ ;  /* 0x000000ffff1d7224 */ /* 0x000fe200078e00ff */
[----:B----4-:R0:W4:Y:S01]  /*48d0*/  I2F.U16 R28, R2 ;  /* 0x00000002001c7306 */ /* 0x0101220000101000 */
[----:B------:R-:W-:Y:S05]  /*48e0*/  BRA `(.L_x_36433) ;  /* 0x000005f000007947 */ /* 0x000fea0003800000 */
.L_x_36447:
[----:B------:R-:W4:Y:S01]  /*48f0*/  LDG.E.U8 R2, [R2.64] ;  /* 0x0000002402027981 */ /* 0x000f22000c1e1100 */
[----:B------:R-:W-:Y:S01]  /*4900*/  CS2R R28, SRZ ;  /* 0x00000000001c7805 */ /* 0x000fe2000001ff00 */
        /* <DEDUP_REMOVED lines=18> */
.L_x_36449:
[----:B------:R-:W-:Y:S05]  /*4a30*/  BSYNC B0 ;  /* 0x0000000000007941 */ /* 0x000fea0003800000 */
.L_x_36448:
[----:B------:R-:W-:Y:S01]  /*4a40*/  IMAD.SHL.U32 R2, R2, 0x100000, RZ ;  /* 0x0010000002027824 */ /* 0x000fe200078e00ff */
[----:B------:R-:W-:-:S04]  /*4a50*/  LEA R3, R0, 0x3b800000, 0x17 ;  /* 0x3b80000000037811 */ /* 0x000fc800078eb8ff */
[----:B------:R-:W-:Y:S01]  /*4a60*/  LOP3.LUT R28, R3, R2, R28, 0xfe, !PT ;  /* 0x00000002031c7212 */ /* 0x000fe200078efe1c */
[----:B------:R-:W-:Y:S05]  /*4a70*/  BRA `(.L_x_36433) ;  /* 0x0000046000007947 */ /* 0x000fea0003800000 */
.L_x_36446:
        /* <DEDUP_REMOVED lines=20> */
.L_x_36451:
[----:B------:R-:W-:Y:S05]  /*4bc0*/  BSYNC B0 ;  /* 0x0000000000007941 */ /* 0x000fea0003800000 */
.L_x_36450:
[----:B------:R-:W-:Y:S01]  /*4bd0*/  IMAD.SHL.U32 R2, R2, 0x200000, RZ ;  /* 0x0020000002027824 */ /* 0x000fe200078e00ff */
[----:B------:R-:W-:-:S04]  /*4be0*/  LEA R3, R0, 0x37800000, 0x17 ;  /* 0x3780000000037811 */ /* 0x000fc800078eb8ff */
[----:B------:R-:W-:Y:S01]  /*4bf0*/  LOP3.LUT R28, R3, R2, R28, 0xfe, !PT ;  /* 0x00000002031c7212 */ /* 0x000fe200078efe1c */
[----:B------:R-:W-:Y:S05]  /*4c00*/  BRA `(.L_x_36433) ;  /* 0x000002d000007947 */ /* 0x000fea0003800000 */
.L_x_36445:
        /* <DEDUP_REMOVED lines=14> */
.L_x_36455:
[----:B------:R-:W-:Y:S05]  /*4cf0*/  BSYNC B0 ;  /* 0x0000000000007941 */ /* 0x000fea0003800000 */
.L_x_36454:
[----:B------:R-:W-:Y:S01]  /*4d00*/  IMAD.MOV.U32 R29, RZ, RZ, RZ ;  /* 0x000000ffff1d7224 */ /* 0x000fe200078e00ff */
[----:B------:R-:W-:Y:S05]  /*4d10*/  BRA `(.L_x_36433) ;  /* 0x000001c000007947 */ /* 0x000fea0003800000 */
.L_x_36432:
        /* <DEDUP_REMOVED lines=19> */
[----:B------:R-:W-:Y:S01]  /*4e50*/  CS2R R28, SRZ ;  /* 0x00000000001c7805 */ /* 0x000fe2000001ff00 */
[----:B------:R-:W-:Y:S05]  /*4e60*/  BRA `(.L_x_36433) ;  /* 0x0000007000007947 */ /* 0x000fea0003800000 */
.L_x_36453:
[----:B------:R-:W4:Y:S01]  /*4e70*/  LDG.E.64 R2, [R2.64] ;  /* 0x0000002402027981 */ /* 0x000f22000c1e1b00 */
[----:B------:R-:W-:Y:S01]  /*4e80*/  IMAD.MOV.U32 R29, RZ, RZ, RZ ;  /* 0x000000ffff1d7224 */ /* 0x000fe200078e00ff */
[----:B----4-:R0:W4:Y:S01]  /*4e90*/  I2F.U64 R28, R2 ;  /* 0x00000002001c7312 */ /* 0x0101220000301000 */
[----:B------:R-:W-:Y:S05]  /*4ea0*/  BRA `(.L_x_36433) ;  /* 0x0000003000007947 */ /* 0x000fea0003800000 */
.L_x_36452:
[----:B------:R-:W4:Y:S01]  /*4eb0*/  LDG.E R2, [R2.64] ;  /* 0x0000002402027981 */ /* 0x000f22000c1e1900 */
[----:B------:R-:W-:Y:S01]  /*4ec0*/  IMAD.MOV.U32 R29, RZ, RZ, RZ ;  /* 0x000000ffff1d7224 */ /* 0x000fe200078e00ff */
[----:B----4-:R0:W4:Y:S06]  /*4ed0*/  I2F.U32 R28, R2 ;  /* 0x00000002001c7306 */ /* 0x01012c0000201000 */
.L_x_36433:
[----:B------:R-:W-:Y:S05]  /*4ee0*/  BSYNC B7 ;  /* 0x0000000000077941 */ /* 0x000fea0003800000 */
.L_x_36427:
        /* <DEDUP_REMOVED lines=16> */
[----:B------:R-:W-:Y:S01]  /*4ff0*/  IMAD.MOV.U32 R31, RZ, RZ, RZ ;  /* 0x000000ffff1f7224 */ /* 0x000fe200078e00ff */
[----:B----4-:R0:W4:Y:S01]  /*5000*/  I2F.S16 R30, R2 ;  /* 0x00000002001e7306 */ /* 0x0101220000101400 */
[----:B------:R-:W-:Y:S05]  /*5010*/  BRA `(.L_x_36462) ;  /* 0x00000e2000007947 */ /* 0x000fea0003800000 */
.L_x_36460:
[----:B----4-:R-:W4:Y:S01]  /*5020*/  LDG.E.U8 R2, [R2.64] ;  /* 0x0000002402027981 */ /* 0x010f22000c1e1100 */
[----:B------:R-:W-:Y:S01]  /*5030*/  IMAD.MOV.U32 R31, RZ, RZ, RZ ;  /* 0x000000ffff1f7224 */ /* 0x000fe200078e00ff */
[----:B----4-:R0:W4:Y:S01]  /*5040*/  I2F.U16 R30, R2 ;  /* 0x00000002001e7306 */ /* 0x0101220000101000 */
[----:B------:R-:W-:Y:S05]  /*5050*/  BRA `(.L_x_36462) ;  /* 0x00000de000007947 */ /* 0x000fea0003800000 */
.L_x_36459:
[----:B------:R-:W-:-:S13]  /*5060*/  ISETP.NE.AND P0, PT, R0, 0x2, PT ;  /* 0x000000020000780c */ /* 0x000fda0003f05270 */
[----:B------:R-:W-:Y:S05]  /*5070*/  @!P0 BRA `(.L_x_36463) ;  /* 0x000000c000008947 */ /* 0x000fea0003800000 */
[----:B------:R-:W-:-:S13]  /*5080*/  ISETP.NE.AND P0, PT, R0, 0x3, PT ;  /* 0x000000030000780c */ /* 0x000fda0003f05270 */
[----:B------:R-:W-:Y:S05]  /*5090*/  @!P0 BRA `(.L_x_36464) ;  /* 0x0000006000008947 */ /* 0x000fea0003800000 */
[----:B------:R-:W-:-:S13]  /*50a0*/  ISETP.NE.AND P0, PT, R0, 0x4, PT ;  /* 0x000000040000780c */ /* 0x000fda0003f05270 */
[----:B------:R-:W-:Y:S05]  /*50b0*/  @P0 BRA `(.L_x_36461) ;  /* 0x00000bc000000947 */ /* 0x000fea0003800000 */
[----:B----4-:R-:W4:Y:S01]  /*50c0*/  LDG.E.64 R2, [R2.64] ;  /* 0x0000002402027981 */ /* 0x010f22000c1e1b00 */
[----:B------:R-:W-:Y:S01]  /*50d0*/  IMAD.MOV.U32 R31, RZ, RZ, RZ ;  /* 0x000000ffff1f7224 */ /* 0x000fe200078e00ff */
[----:B----4-:R0:W4:Y:S01]  /*50e0*/  I2F.S64 R30, R2 ;  /* 0x00000002001e7312 */ /* 0x0101220000301400 */
[----:B------:R-:W-:Y:S05]  /*50f0*/  BRA `(.L_x_36462) ;  /* 0x00000d4000007947 */ /* 0x000fea0003800000 */
.L_x_36464:
[----:B----4-:R-:W4:Y:S01]  /*5100*/  LDG.E R2, [R2.64] ;  /* 0x0000002402027981 */ /* 0x010f22000c1e1900 */
[----:B------:R-:W-:Y:S01]  /*5110*/  IMAD.MOV.U32 R31, RZ, RZ, RZ ;  /* 0x000000ffff1f7224 */ /* 0x000fe200078e00ff */
[----:B----4-:R0:W4:Y:S01]  /*5120*/  I2F R30, R2 ;  /* 0x00000002001e7306 */ /* 0x0101220000201400 */
[----:B------:R-:W-:Y:S05]  /*5130*/  BRA `(.L_x_36462) ;  /* 0x00000d0000007947 */ /* 0x000fea0003800000 */
.L_x_36463:
[----:B----4-:R-:W4:Y:S01]  /*5140*/  LDG.E.U16 R2, [R2.64] ;  /* 0x0000002402027981 */ /* 0x010f22000c1e1500 */
[----:B------:R-:W-:Y:S01]  /*5150*/  IMAD.MOV.U32 R31, RZ, RZ, RZ ;  /* 0x000000ffff1f7224 */ /* 0x000fe200078e00ff */
[----:B----4-:R0:W4:Y:S01]  /*5160*/  I2F.S16 R30, R2 ;  /* 0x00000002001e7306 */ /* 0x0101220000101400 */
[----:B------:R-:W-:Y:S05]  /*5170*/  BRA `(.L_x_36462) ;  /* 0x00000cc000007947 */ /* 0x000fea0003800000 */
.L_x_36458:
        /* <DEDUP_REMOVED lines=9> */
.L_x_36466:
[----:B----4-:R-:W4:Y:S01]  /*5210*/  LDG.E.U16 R2, [R2.64] ;  /* 0x0000002402027981 */ /* 0x010f22000c1e1500 */
[----:B------:R-:W-:Y:S01]  /*5220*/  IMAD.MOV.U32 R31, RZ, RZ, RZ ;  /* 0x000000ffff1f7224 */ /* 0x000fe200078e00ff */
[----:B----4-:R-:W-:Y:S01]  /*5230*/  HADD2.F32 R30, -RZ, R2.H0_H0 ;  /* 0x20000002ff1e7230 */ /* 0x010fe20000004100 */
[----:B------:R-:W-:Y:S05]  /*5240*/  BRA `(.L_x_36462) ;  /* 0x00000bf000007947 */ /* 0x000fea0003800000 */
.L_x_36465:
        /* <DEDUP_REMOVED lines=8> */
.L_x_36468:
[----:B----4-:R-:W4:Y:S02]  /*52d0*/  LDG.E R2, [R2.64] ;  /* 0x0000002402027981 */ /* 0x010f24000c1e1900 */
[--C-:B----4-:R-:W-:Y:S02]  /*52e0*/  HADD2.F32 R31, -RZ, R2.reuse.H1_H1 ;  /* 0x30000002ff1f7230 */ /* 0x110fe40000004100 */
[----:B------:R-:W-:Y:S01]  /*52f0*/  HADD2.F32 R30, -RZ, R2.H0_H0 ;  /* 0x20000002ff1e7230 */ /* 0x000fe20000004100 */
[----:B------:R-:W-:Y:S05]  /*5300*/  BRA `(.L_x_36462) ;  /* 0x00000b3000007947 */ /* 0x000fea0003800000 */
.L_x_36467:
[----:B----4-:R-:W4:Y:S01]  /*5310*/  LDG.E.64 R2, [R2.64] ;  /* 0x0000002402027981 */ /* 0x010f22000c1e1b00 */
[----:B------:R-:W-:Y:S01]  /*5320*/  IMAD.MOV.U32 R31, RZ, RZ, RZ ;  /* 0x000000ffff1f7224 */ /* 0x000fe200078e00ff */
[----:B----4-:R-:W0:Y:S01]  /*5330*/  F2F.F32.F64 R30, R2 ;  /* 0x00000002001e7310 */ /* 0x010e220000301000 */
[----:B------:R-:W0:-:S14]  /*5340*/  DSETP.GEU.AND P0, PT, |R2|, c[0x2][0x0], PT ;  /* 0x008000000200762a */ /* 0x000e1c0003f0e200 */
[----:B0-----:R-:W-:Y:S01]  /*5350*/  @!P0 FMUL R30, R30, 1.175494350822287508e-38 ;  /* 0x008000001e1e8820 */ /* 0x001fe20000400000 */
[----:B------:R-:W-:Y:S05]  /*5360*/  BRA `(.L_x_36462) ;  /* 0x00000ad000007947 */ /* 0x000fea0003800000 */
.L_x_36457:
        /* <DEDUP_REMOVED lines=9> */
[----:B------:R-:W-:Y:S01]  /*5400*/  IMAD.MOV.U32 R31, RZ, RZ, RZ ;  /* 0x000000ffff1f7224 */ /* 0x000fe200078e00ff */
[----:B----4-:R-:W-:-:S04]  /*5410*/  ISETP.NE.AND P0, PT, R2, RZ, PT ;  /* 0x000000ff0200720c */ /* 0x010fc80003f05270 */
[----:B------:R-:W-:Y:S01]  /*5420*/  FSEL R30, RZ, 1, !P0 ;  /* 0x3f800000ff1e7808 */ /* 0x000fe20004000000 */
[----:B------:R-:W-:Y:S05]  /*5430*/  BRA `(.L_x_36462) ;  /* 0x00000a0000007947 */ /* 0x000fea0003800000 */
.L_x_36471:
[----:B----4-:R-:W4:Y:S02]  /*5440*/  LDG.E.128 R4, [R2.64] ;  /* 0x0000002402047981 */ /* 0x010f24000c1e1d00 */
[----:B----4-:R-:W0:Y:S01]  /*5450*/  F2F.F32.F64 R31, R6 ;  /* 0x00000006001f7310 */ /* 0x010e220000301000 */
[----:B------:R-:W0:-:S04]  /*5460*/  DSETP.GEU.AND P0, PT, |R6|, c[0x2][0x0], PT ;  /* 0x008000000600762a */ /* 0x000e080003f0e200 */
[----:B------:R-:W4:-:S03]  /*5470*/  DSETP.GEU.AND P1, PT, |R4|, c[0x2][0x0], PT ;  /* 0x008000000400762a */ /* 0x000f060003f2e200 */
[----:B------:R-:W4:Y:S07]  /*5480*/  F2F.F32.F64 R30, R4 ;  /* 0x00000004001e7310 */ /* 0x000f2e0000301000 */
[----:B0-----:R-:W-:-:S04]  /*5490*/  @!P0 FMUL R31, R31, 1.175494350822287508e-38 ;  /* 0x008000001f1f8820 */ /* 0x001fc80000400000 */
[----:B----4-:R-:W-:Y:S01]  /*54a0*/  @!P1 FMUL R30, R30, 1.175494350822287508e-38 ;  /* 0x008000001e1e9820 */ /* 0x010fe20000400000 */
[----:B------:R-:W-:Y:S05]  /*54b0*/  BRA `(.L_x_36462) ;  /* 0x0000098000007947 */ /* 0x000fea0003800000 */
.L_x_36470:
[----:B------:R-:W-:-:S13]  /*54c0*/  ISETP.NE.AND P0, PT, R0, 0xf, PT ;  /* 0x0000000f0000780c */ /* 0x000fda0003f05270 */
[----:B------:R-:W-:Y:S05]  /*54d0*/  @!P0 BRA `(.L_x_36472) ;  /* 0x0000027000008947 */ /* 0x000fea0003800000 */
[----:B------:R-:W-:-:S13]  /*54e0*/  ISETP.NE.AND P0, PT, R0, 0x17, PT ;  /* 0x000000170000780c */ /* 0x000fda0003f05270 */
[----:B------:R-:W-:Y:S05]  /*54f0*/  @!P0 BRA `(.L_x_36473) ;  /* 0x0000017000008947 */ /* 0x000fea0003800000 */
[----:B------:R-:W-:-:S13]  /*5500*/  ISETP.NE.AND P0, PT, R0, 0x18, PT ;  /* 0x000000180000780c */ /* 0x000fda0003f05270 */
[----:B------:R-:W-:Y:S05]  /*5510*/  @P0 BRA `(.L_x_36461) ;  /* 0x0000076000000947 */ /* 0x000fea0003800000 */
[----:B----4-:R-:W4:Y:S01]  /*5520*/  LDG.E.U8 R30, [R2.64] ;  /* 0x00000024021e7981 */ /* 0x010f22000c1e1100 */
        /* <DEDUP_REMOVED lines=20> */
.L_x_36473:
[----:B----4-:R-:W4:Y:S01]  /*5670*/  LDG.E.U8 R2, [R2.64] ;  /* 0x0000002402027981 */ /* 0x010f22000c1e1100 */
        /* <DEDUP_REMOVED lines=13> */
.L_x_36472:
[----:B----4-:R-:W4:Y:S01]  /*5750*/  LDG.E.U16 R2, [R2.64] ;  /* 0x0000002402027981 */ /* 0x010f22000c1e1500 */
[----:B------:R-:W-:Y:S01]  /*5760*/  IMAD.MOV.U32 R31, RZ, RZ, RZ ;  /* 0x000000ffff1f7224 */ /* 0x000fe200078e00ff */
[----:B----4-:R-:W-:Y:S01]  /*5770*/  PRMT R30, RZ, 0x5410, R2 ;  /* 0x00005410ff1e7816 */ /* 0x010fe20000000002 */
[----:B------:R-:W-:Y:S05]  /*5780*/  BRA `(.L_x_36462) ;  /* 0x000006b000007947 */ /* 0x000fea0003800000 */
.L_x_36469:
        /* <DEDUP_REMOVED lines=9> */
[----:B------:R-:W-:Y:S01]  /*5820*/  IMAD.MOV.U32 R31, RZ, RZ, RZ ;  /* 0x000000ffff1f7224 */ /* 0x000fe200078e00ff */
[----:B----4-:R0:W4:Y:S01]  /*5830*/  I2F.U16 R30, R2 ;  /* 0x00000002001e7306 */ /* 0x0101220000101000 */
[----:B------:R-:W-:Y:S05]  /*5840*/  BRA `(.L_x_36462) ;  /* 0x000005f000007947 */ /* 0x000fea0003800000 */
.L_x_36476:
[----:B----4-:R-:W4:Y:S01]  /*5850*/  LDG.E.U8 R2, [R2.64] ;  /* 0x0000002402027981 */ /* 0x010f22000c1e1100 */
        /* <DEDUP_REMOVED lines=19> */
.L_x_36478:
[----:B------:R-:W-:Y:S05]  /*5990*/  BSYNC B0 ;  /* 0x0000000000007941 */ /* 0x000fea0003800000 */
.L_x_36477:
[----:B------:R-:W-:Y:S01]  /*59a0*/  IMAD.SHL.U32 R2, R2, 0x100000, RZ ;  /* 0x0010000002027824 */ /* 0x000fe200078e00ff */
[----:B------:R-:W-:-:S04]  /*59b0*/  LEA R3, R0, 0x3b800000, 0x17 ;  /* 0x3b80000000037811 */ /* 0x000fc800078eb8ff */
[----:B------:R-:W-:Y:S01]  /*59c0*/  LOP3.LUT R30, R3, R2, R30, 0xfe, !PT ;  /* 0x00000002031e7212 */ /* 0x000fe200078efe1e */
[----:B------:R-:W-:Y:S05]  /*59d0*/  BRA `(.L_x_36462) ;  /* 0x0000046000007947 */ /* 0x000fea0003800000 */
.L_x_36475:
        /* <DEDUP_REMOVED lines=20> */
.L_x_36480:
[----:B------:R-:W-:Y:S05]  /*5b20*/  BSYNC B0 ;  /* 0x0000000000007941 */ /* 0x000fea0003800000 */
.L_x_36479:
[----:B------:R-:W-:Y:S01]  /*5b30*/  IMAD.SHL.U32 R2, R2, 0x200000, RZ ;  /* 0x0020000002027824 */ /* 0x000fe200078e00ff */
[----:B------:R-:W-:-:S04]  /*5b40*/  LEA R3, R0, 0x37800000, 0x17 ;  /* 0x3780000000037811 */ /* 0x000fc800078eb8ff */
[----:B------:R-:W-:Y:S01]  /*5b50*/  LOP3.LUT R30, R3, R2, R30, 0xfe, !PT ;  /* 0x00000002031e7212 */ /* 0x000fe200078efe1e */
[----:B------:R-:W-:Y:S05]  /*5b60*/  BRA `(.L_x_36462) ;  /* 0x000002d000007947 */ /* 0x000fea0003800000 */
.L_x_36474:
        /* <DEDUP_REMOVED lines=14> */
.L_x_36484:
[----:B------:R-:W-:Y:S05]  /*5c50*/  BSYNC B0 ;  /* 0x0000000000007941 */ /* 0x000fea0003800000 */
.L_x_36483:
[----:B------:R-:W-:Y:S01]  /*5c60*/  IMAD.MOV.U32 R31, RZ, RZ, RZ ;  /* 0x000000ffff1f7224 */ /* 0x000fe200078e00ff */
[----:B------:R-:W-:Y:S05]  /*5c70*/  BRA `(.L_x_36462) ;  /* 0x000001c000007947 */ /* 0x000fea0003800000 */
.L_x_36461:
        /* <DEDUP_REMOVED lines=18> */
[----:B012345:R-:W-:Y:S05]  /*5da0*/  CALL.ABS.NOINC R14 ;  /* 0x000000000e007343 */ /* 0x03ffea0003c00000 */
[----:B------:R-:W-:Y:S01]  /*5db0*/  CS2R R30, SRZ ;  /* 0x00000000001e7805 */ /* 0x000fe2000001ff00 */
[----:B------:R-:W-:Y:S05]  /*5dc0*/  BRA `(.L_x_36462) ;  /* 0x0000007000007947 */ /* 0x000fea0003800000 */
.L_x_36482:
[----:B----4-:R-:W4:Y:S01]  /*5dd0*/  LDG.E.64 R2, [R2.64] ;  /* 0x0000002402027981 */ /* 0x010f22000c1e1b00 */
[----:B------:R-:W-:Y:S01]  /*5de0*/  IMAD.MOV.U32 R31, RZ, RZ, RZ ;  /* 0x000000ffff1f7224 */ /* 0x000fe200078e00ff */
[----:B----4-:R0:W4:Y:S01]  /*5df0*/  I2F.U64 R30, R2 ;  /* 0x00000002001e7312 */ /* 0x0101220000301000 */
[----:B------:R-:W-:Y:S05]  /*5e00*/  BRA `(.L_x_36462) ;  /* 0x0000003000007947 */ /* 0x000fea0003800000 */
.L_x_36481:
[----:B----4-:R-:W4:Y:S01]  /*5e10*/  LDG.E R2, [R2.64] ;  /* 0x0000002402027981 */ /* 0x010f22000c1e1900 */
[----:B------:R-:W-:Y:S01]  /*5e20*/  IMAD.MOV.U32 R31, RZ, RZ, RZ ;  /* 0x000000ffff1f7224 */ /* 0x000fe200078e00ff */
[----:B----4-:R0:W4:Y:S06]  /*5e30*/  I2F.U32 R30, R2 ;  /* 0x00000002001e7306 */ /* 0x01012c0000201000 */
.L_x_36462:
[----:B------:R-:W-:Y:S05]  /*5e40*/  BSYNC B7 ;  /* 0x0000000000077941 */ /* 0x000fea0003800000 */
.L_x_36456:
[----:B------:R-:W-:Y:S02]  /*5e50*/  IADD3 R32, R32, 0x80, RZ ;  /* 0x0000008020207810 */ /* 0x000fe40007ffe0ff */
.L_x_36426:
[----:B------:R-:W-:Y:S05]  /*5e60*/  BSYNC B6 ;  /* 0x0000000000067941 */ /* 0x000fea0003800000 */
.L_x_36425:
        /* <DEDUP_REMOVED lines=25> */
.L_x_36491:
[----:B----4-:R-:W4:Y:S01]  /*6000*/  LDG.E.U8 R2, [R2.64] ;  /* 0x0000002402027981 */ /* 0x010f22000c1e1100 */
[----:B------:R-:W-:Y:S01]  /*6010*/  IMAD.MOV.U32 R27, RZ, RZ, RZ ;  /* 0x000000ffff1b7224 */ /* 0x000fe200078e00ff */
[----:B----4-:R0:W4:Y:S01]  /*6020*/  I2F.U16 R26, R2 ;  /* 0x00000002001a7306 */ /* 0x0101220000101000 */
[----:B------:R-:W-:Y:S05]  /*6030*/  BRA `(.L_x_36493) ;  /* 0x00000de000007947 */ /* 0x000fea0003800000 */
.L_x_36490:
        /* <DEDUP_REMOVED lines=10> */
.L_x_36495:
[----:B----4-:R-:W4:Y:S01]  /*60e0*/  LDG.E R2, [R2.64] ;  /* 0x0000002402027981 */ /* 0x010f22000c1e1900 */
[----:B------:R-:W-:Y:S01]  /*60f0*/  IMAD.MOV.U32 R27, RZ, RZ, RZ ;  /* 0x000000ffff1b7224 */ /* 0x000fe200078e00ff */
[----:B----4-:R0:W4:Y:S01]  /*6100*/  I2F R26, R2 ;  /* 0x00000002001a7306 */ /* 0x0101220000201400 */
[----:B------:R-:W-:Y:S05]  /*6110*/  BRA `(.L_x_36493) ;  /* 0x00000d0000007947 */ /* 0x000fea0003800000 */
.L_x_36494:
[----:B----4-:R-:W4:Y:S01]  /*6120*/  LDG.E.U16 R2, [R2.64] ;  /* 0x0000002402027981 */ /* 0x010f22000c1e1500 */
[----:B------:R-:W-:Y:S01]  /*6130*/  IMAD.MOV.U32 R27, RZ, RZ, RZ ;  /* 0x000000ffff1b7224 */ /* 0x000fe200078e00ff */
[----:B----4-:R0:W4:Y:S01]  /*6140*/  I2F.S16 R26, R2 ;  /* 0x00000002001a7306 */ /* 0x0101220000101400 */
[----:B------:R-:W-:Y:S05]  /*6150*/  BRA `(.L_x_36493) ;  /* 0x00000cc000007947 */ /* 0x000fea0003800000 */
.L_x_36489:
        /* <DEDUP_REMOVED lines=9> */
.L_x_36497:
[----:B----4-:R-:W4:Y:S01]  /*61f0*/  LDG.E.U16 R2, [R2.64] ;  /* 0x0000002402027981 */ /* 0x010f22000c1e1500 */
[----:B------:R-:W-:Y:S01]  /*6200*/  IMAD.MOV.U32 R27, RZ, RZ, RZ ;  /* 0x000000ffff1b7224 */ /* 0x000fe200078e00ff */
[----:B----4-:R-:W-:Y:S01]  /*6210*/  HADD2.F32 R26, -RZ, R2.H0_H0 ;  /* 0x20000002ff1a7230 */ /* 0x010fe20000004100 */
[----:B------:R-:W-:Y:S05]  /*6220*/  BRA `(.L_x_36493) ;  /* 0x00000bf000007947 */ /* 0x000fea0003800000 */
.L_x_36496:
        /* <DEDUP_REMOVED lines=8> */
.L_x_36499:
[----:B----4-:R-:W4:Y:S02]  /*62b0*/  LDG.E R2, [R2.64] ;  /* 0x0000002402027981 */ /* 0x010f24000c1e1900 */
[--C-:B----4-:R-:W-:Y:S02]  /*62c0*/  HADD2.F32 R27, -RZ, R2.reuse.H1_H1 ;  /* 0x30000002ff1b7230 */ /* 0x110fe40000004100 */
[----:B------:R-:W-:Y:S01]  /*62d0*/  HADD2.F32 R26, -RZ, R2.H0_H0 ;  /* 0x20000002ff1a7230 */ /* 0x000fe20000004100 */
[----:B------:R-:W-:Y:S05]  /*62e0*/  BRA `(.L_x_36493) ;  /* 0x00000b3000007947 */ /* 0x000fea0003800000 */
.L_x_36498:
[----:B----4-:R-:W4:Y:S01]  /*62f0*/  LDG.E.64 R2, [R2.64] ;  /* 0x0000002402027981 */ /* 0x010f22000c1e1b00 */
[----:B------:R-:W-:Y:S01]  /*6300*/  IMAD.MOV.U32 R27, RZ, RZ, RZ ;  /* 0x000000ffff1b7224 */ /* 0x000fe200078e00ff */
[----:B----4-:R-:W0:Y:S01]  /*6310*/  F2F.F32.F64 R26, R2 ;  /* 0x00000002001a7310 */ /* 0x010e220000301000 */
[----:B------:R-:W0:-:S14]  /*6320*/  DSETP.GEU.AND P0, PT, |R2|, c[0x2][0x0], PT ;  /* 0x008000000200762a */ /* 0x000e1c0003f0e200 */
[----:B0-----:R-:W-:Y:S01]  /*6330*/  @!P0 FMUL R26, R26, 1.175494350822287508e-38 ;  /* 0x008000001a1a8820 */ /* 0x001fe20000400000 */
[----:B------:R-:W-:Y:S05]  /*6340*/  BRA `(.L_x_36493) ;  /* 0x00000ad000007947 */ /* 0x000fea0003800000 */
.L_x_36488:
        /* <DEDUP_REMOVED lines=13> */
.L_x_36502:
        /* <DEDUP_REMOVED lines=8> */
.L_x_36501:
        /* <DEDUP_REMOVED lines=27> */
.L_x_36504:
        /* <DEDUP_REMOVED lines=14> */
.L_x_36503:
[----:B----4-:R-:W4:Y:S01]  /*6730*/  LDG.E.U16 R2, [R2.64] ;  /* 0x0000002402027981 */ /* 0x010f22000c1e1500 */
[----:B------:R-:W-:Y:S01]  /*6740*/  IMAD.MOV.U32 R27, RZ, RZ, RZ ;  /* 0x000000ffff1b7224 */ /* 0x000fe200078e00ff */
[----:B----4-:R-:W-:Y:S01]  /*6750*/  PRMT R26, RZ, 0x5410, R2 ;  /* 0x00005410ff1a7816 */ /* 0x010fe20000000002 */
[----:B------:R-:W-:Y:S05]  /*6760*/  BRA `(.L_x_36493) ;  /* 0x000006b000007947 */ /* 0x000fea0003800000 */
.L_x_36500:
        /* <DEDUP_REMOVED lines=12> */
.L_x_36507:
        /* <DEDUP_REMOVED lines=20> */
.L_x_36509:
[----:B------:R-:W-:Y:S05]  /*6970*/  BSYNC B0 ;  /* 0x0000000000007941 */ /* 0x000fea0003800000 */
.L_x_36508:
[----:B------:R-:W-:Y:S01]  /*6980*/  IMAD.SHL.U32 R2, R2, 0x100000, RZ ;  /* 0x0010000002027824 */ /* 0x000fe200078e00ff */
[----:B------:R-:W-:-:S04]  /*6990*/  LEA R3, R0, 0x3b800000, 0x17 ;  /* 0x3b80000000037811 */ /* 0x000fc800078eb8ff */
[----:B------:R-:W-:Y:S01]  /*69a0*/  LOP3.LUT R26, R3, R2, R26, 0xfe, !PT ;  /* 0x00000002031a7212 */ /* 0x000fe200078efe1a */
[----:B------:R-:W-:Y:S05]  /*69b0*/  BRA `(.L_x_36493) ;  /* 0x0000046000007947 */ /* 0x000fea0003800000 */
.L_x_36506:
        /* <DEDUP_REMOVED lines=20> */
.L_x_36511:
[----:B------:R-:W-:Y:S05]  /*6b00*/  BSYNC B0 ;  /* 0x0000000000007941 */ /* 0x000fea0003800000 */
.L_x_36510:
[----:B------:R-:W-:Y:S01]  /*6b10*/  IMAD.SHL.U32 R2, R2, 0x200000, RZ ;  /* 0x0020000002027824 */ /* 0x000fe200078e00ff */
[----:B------:R-:W-:-:S04]  /*6b20*/  LEA R3, R0, 0x37800000, 0x17 ;  /* 0x3780000000037811 */ /* 0x000fc800078eb8ff */
[----:B------:R-:W-:Y:S01]  /*6b30*/  LOP3.LUT R26, R3, R2, R26, 0xfe, !PT ;  /* 0x00000002031a7212 */ /* 0x000fe200078efe1a */
[----:B------:R-:W-:Y:S05]  /*6b40*/  BRA `(.L_x_36493) ;  /* 0x000002d000007947 */ /* 0x000fea0003800000 */
.L_x_36505:
        /* <DEDUP_REMOVED lines=14> */
.L_x_36515:
[----:B------:R-:W-:Y:S05]  /*6c30*/  BSYNC B0 ;  /* 0x0000000000007941 */ /* 0x000fea0003800000 */
.L_x_36514:
[----:B------:R-:W-:Y:S01]  /*6c40*/  IMAD.MOV.U32 R27, RZ, RZ, RZ ;  /* 0x000000ffff1b7224 */ /* 0x000fe200078e00ff */
[----:B------:R-:W-:Y:S05]  /*6c50*/  BRA `(.L_x_36493) ;  /* 0x000001c000007947 */ /* 0x000fea0003800000 */
.L_x_36492:
        /* <DEDUP_REMOVED lines=21> */
.L_x_36513:
[----:B----4-:R-:W4:Y:S01]  /*6db0*/  LDG.E.64 R2, [R2.64] ;  /* 0x0000002402027981 */ /* 0x010f22000c1e1b00 */
[----:B------:R-:W-:Y:S01]  /*6dc0*/  IMAD.MOV.U32 R27, RZ, RZ, RZ ;  /* 0x000000ffff1b7224 */ /* 0x000fe200078e00ff */
[----:B----4-:R0:W4:Y:S01]  /*6dd0*/  I2F.U64 R26, R2 ;  /* 0x00000002001a7312 */ /* 0x0101220000301000 */
[----:B------:R-:W-:Y:S05]  /*6de0*/  BRA `(.L_x_36493) ;  /* 0x0000003000007947 */ /* 0x000fea0003800000 */
.L_x_36512:
[----:B----4-:R-:W4:Y:S01]  /*6df0*/  LDG.E R2, [R2.64] ;  /* 0x0000002402027981 */ /* 0x010f22000c1e1900 */
[----:B------:R-:W-:Y:S01]  /*6e00*/  IMAD.MOV.U32 R27, RZ, RZ, RZ ;  /* 0x000000ffff1b7224 */ /* 0x000fe200078e00ff */
[----:B----4-:R0:W4:Y:S06]  /*6e10*/  I2F.U32 R26, R2 ;  /* 0x00000002001a7306 */ /* 0x01012c0000201000 */
.L_x_36493:
[----:B------:R-:W-:Y:S05]  /*6e20*/  BSYNC B7 ;  /* 0x0000000000077941 */ /* 0x000fea0003800000 */
.L_x_36487:
        /* <DEDUP_REMOVED lines=18> */
.L_x_36519:
[----:B----4-:R-:W4:Y:S01]  /*6f50*/  LDG.E.U8 R2, [R2.64] ;  /* 0x0000002402027981 */ /* 0x010f22000c1e1100 */
[----:B------:R-:W-:Y:S01]  /*6f60*/  IMAD.MOV.U32 R9, RZ, RZ, RZ ;  /* 0x000000ffff097224 */ /* 0x000fe200078e00ff */
[----:B----4-:R0:W4:Y:S01]  /*6f70*/  I2F.U16 R8, R2 ;  /* 0x0000000200087306 */ /* 0x0101220000101000 */
[----:B------:R-:W-:Y:S05]  /*6f80*/  BRA `(.L_x_36486) ;  /* 0x00000de000007947 */ /* 0x000fea0003800000 */
.L_x_36518:
        /* <DEDUP_REMOVED lines=10> */
.L_x_36522:
[----:B----4-:R-:W4:Y:S01]  /*7030*/  LDG.E R2, [R2.64] ;  /* 0x0000002402027981 */ /* 0x010f22000c1e1900 */
[----:B------:R-:W-:Y:S01]  /*7040*/  IMAD.MOV.U32 R9, RZ, RZ, RZ ;  /* 0x000000ffff097224 */ /* 0x000fe200078e00ff */
[----:B----4-:R0:W4:Y:S01]  /*7050*/  I2F R8, R2 ;  /* 0x0000000200087306 */ /* 0x0101220000201400 */
[----:B------:R-:W-:Y:S05]  /*7060*/  BRA `(.L_x_36486) ;  /* 0x00000d0000007947 */ /* 0x000fea0003800000 */
.L_x_36521:
[----:B----4-:R-:W4:Y:S01]  /*7070*/  LDG.E.U16 R2, [R2.64] ;  /* 0x0000002402027981 */ /* 0x010f22000c1e1500 */
[----:B------:R-:W-:Y:S01]  /*7080*/  IMAD.MOV.U32 R9, RZ, RZ, RZ ;  /* 0x000000ffff097224 */ /* 0x000fe200078e00ff */
[----:B----4-:R0:W4:Y:S01]  /*7090*/  I2F.S16 R8, R2 ;  /* 0x0000000200087306 */ /* 0x0101220000101400 */
[----:B------:R-:W-:Y:S05]  /*70a0*/  BRA `(.L_x_36486) ;  /* 0x00000cc000007947 */ /* 0x000fea0003800000 */
.L_x_36517:
        /* <DEDUP_REMOVED lines=9> */
.L_x_36524:
[----:B----4-:R-:W4:Y:S01]  /*7140*/  LDG.E.U16 R2, [R2.64] ;  /* 0x0000002402027981 */ /* 0x010f22000c1e1500 */
[----:B------:R-:W-:Y:S01]  /*7150*/  IMAD.MOV.U32 R9, RZ, RZ, RZ ;  /* 0x000000ffff097224 */ /* 0x000fe200078e00ff */
[----:B----4-:R-:W-:Y:S01]  /*7160*/  HADD2.F32 R8, -RZ, R2.H0_H0 ;  /* 0x20000002ff087230 */ /* 0x010fe20000004100 */
[----:B------:R-:W-:Y:S05]  /*7170*/  BRA `(.L_x_36486) ;  /* 0x00000bf000007947 */ /* 0x000fea0003800000 */
.L_x_36523:
        /* <DEDUP_REMOVED lines=8> */
.L_x_36526:
[----:B----4-:R-:W4:Y:S02]  /*7200*/  LDG.E R2, [R2.64] ;  /* 0x0000002402027981 */ /* 0x010f24000c1e1900 */
[--C-:B----4-:R-:W-:Y:S02]  /*7210*/  HADD2.F32 R9, -RZ, R2.reuse.H1_H1 ;  /* 0x30000002ff097230 */ /* 0x110fe40000004100 */
[----:B------:R-:W-:Y:S01]  /*7220*/  HADD2.F32 R8, -RZ, R2.H0_H0 ;  /* 0x20000002ff087230 */ /* 0x000fe20000004100 */
[----:B------:R-:W-:Y:S05]  /*7230*/  BRA `(.L_x_36486) ;  /* 0x00000b3000007947 */ /* 0x000fea0003800000 */
.L_x_36525:
[----:B----4-:R-:W4:Y:S01]  /*7240*/  LDG.E.64 R2, [R2.64] ;  /* 0x0000002402027981 */ /* 0x010f22000c1e1b00 */
[----:B------:R-:W-:Y:S01]  /*7250*/  IMAD.MOV.U32 R9, RZ, RZ, RZ ;  /* 0x000000ffff097224 */ /* 0x000fe200078e00ff */
[----:B----4-:R-:W0:Y:S01]  /*7260*/  F2F.F32.F64 R8, R2 ;  /* 0x0000000200087310 */ /* 0x010e220000301000 */
[----:B------:R-:W0:-:S14]  /*7270*/  DSETP.GEU.AND P0, PT, |R2|, c[0x2][0x0], PT ;  /* 0x008000000200762a */ /* 0x000e1c0003f0e200 */
[----:B0-----:R-:W-:Y:S01]  /*7280*/  @!P0 FMUL R8, R8, 1.175494350822287508e-38 ;  /* 0x0080000008088820 */ /* 0x001fe20000400000 */
[----:B------:R-:W-:Y:S05]  /*7290*/  BRA `(.L_x_36486) ;  /* 0x00000ad000007947 */ /* 0x000fea0003800000 */
.L_x_36516:
        /* <DEDUP_REMOVED lines=13> */
.L_x_36529:
        /* <DEDUP_REMOVED lines=8> */
.L_x_36528:
        /* <DEDUP_REMOVED lines=27> */
.L_x_36531:
        /* <DEDUP_REMOVED lines=14> */
.L_x_36530:
[----:B----4-:R-:W4:Y:S01]  /*7680*/  LDG.E.U16 R2, [R2.64] ;  /* 0x0000002402027981 */ /* 0x010f22000c1e1500 */
[----:B------:R-:W-:Y:S01]  /*7690*/  IMAD.MOV.U32 R9, RZ, RZ, RZ ;  /* 0x000000ffff097224 */ /* 0x000fe200078e00ff */
[----:B----4-:R-:W-:Y:S01]  /*76a0*/  PRMT R8, RZ, 0x5410, R2 ;  /* 0x00005410ff087816 */ /* 0x010fe20000000002 */
[----:B------:R-:W-:Y:S05]  /*76b0*/  BRA `(.L_x_36486) ;  /* 0x000006b000007947 */ /* 0x000fea0003800000 */
.L_x_36527:
        /* <DEDUP_REMOVED lines=12> */
.L_x_36534:
        /* <DEDUP_REMOVED lines=20> */
.L_x_36536:
[----:B------:R-:W-:Y:S05]  /*78c0*/  BSYNC B0 ;  /* 0x0000000000007941 */ /* 0x000fea0003800000 */
.L_x_36535:
[----:B------:R-:W-:Y:S01]  /*78d0*/  IMAD.SHL.U32 R2, R2, 0x100000, RZ ;  /* 0x0010000002027824 */ /* 0x000fe200078e00ff */
[----:B------:R-:W-:-:S04]  /*78e0*/  LEA R3, R0, 0x3b800000, 0x17 ;  /* 0x3b80000000037811 */ /* 0x000fc800078eb8ff */
[----:B------:R-:W-:Y:S01]  /*78f0*/  LOP3.LUT R8, R3, R2, R8, 0xfe, !PT ;  /* 0x0000000203087212 */ /* 0x000fe200078efe08 */
[----:B------:R-:W-:Y:S05]  /*7900*/  BRA `(.L_x_36486) ;  /* 0x0000046000007947 */ /* 0x000fea0003800000 */
.L_x_36533:
        /* <DEDUP_REMOVED lines=20> */
.L_x_36538:
[----:B------:R-:W-:Y:S05]  /*7a50*/  BSYNC B0 ;  /* 0x0000000000007941 */ /* 0x000fea0003800000 */
.L_x_36537:
[----:B------:R-:W-:Y:S01]  /*7a60*/  IMAD.SHL.U32 R2, R2, 0x200000, RZ ;  /* 0x0020000002027824 */ /* 0x000fe200078e00ff */
[----:B------:R-:W-:-:S04]  /*7a70*/  LEA R3, R0, 0x37800000, 0x17 ;  /* 0x3780000000037811 */ /* 0x000fc800078eb8ff */
[----:B------:R-:W-:Y:S01]  /*7a80*/  LOP3.LUT R8, R3, R2, R8, 0xfe, !PT ;  /* 0x0000000203087212 */ /* 0x000fe200078efe08 */
[----:B------:R-:W-:Y:S05]  /*7a90*/  BRA `(.L_x_36486) ;  /* 0x000002d000007947 */ /* 0x000fea0003800000 */
.L_x_36532:
        /* <DEDUP_REMOVED lines=14> */
.L_x_36542:
[----:B------:R-:W-:Y:S05]  /*7b80*/  BSYNC B0 ;  /* 0x0000000000007941 */ /* 0x000fea0003800000 */
.L_x_36541:
[----:B------:R-:W-:Y:S01]  /*7b90*/  IMAD.MOV.U32 R9, RZ, RZ, RZ ;  /* 0x000000ffff097224 */ /* 0x000fe200078e00ff */
[----:B------:R-:W-:Y:S05]  /*7ba0*/  BRA `(.L_x_36486) ;  /* 0x000001c000007947 */ /* 0x000fea0003800000 */
.L_x_36520:
        /* <DEDUP_REMOVED lines=21> */
.L_x_36540:
[----:B----4-:R-:W4:Y:S01]  /*7d00*/  LDG.E.64 R2, [R2.64] ;  /* 0x0000002402027981 */ /* 0x010f22000c1e1b00 */
[----:B------:R-:W-:Y:S01]  /*7d10*/  IMAD.MOV.U32 R9, RZ, RZ, RZ ;  /* 0x000000ffff097224 */ /* 0x000fe200078e00ff */
[----:B----4-:R0:W4:Y:S01]  /*7d20*/  I2F.U64 R8, R2 ;  /* 0x0000000200087312 */ /* 0x0101220000301000 */
[----:B------:R-:W-:Y:S05]  /*7d30*/  BRA `(.L_x_36486) ;  /* 0x0000003000007947 */ /* 0x000fea0003800000 */
.L_x_36539:
[----:B----4-:R-:W4:Y:S01]  /*7d40*/  LDG.E R2, [R2.64] ;  /* 0x0000002402027981 */ /* 0x010f22000c1e1900 */
[----:B------:R-:W-:Y:S01]  /*7d50*/  IMAD.MOV.U32 R9, RZ, RZ, RZ ;  /* 0x000000ffff097224 */ /* 0x000fe200078e00ff */
[----:B----4-:R0:W4:Y:S06]  /*7d60*/  I2F.U32 R8, R2 ;  /* 0x0000000200087306 */ /* 0x01012c0000201000 */
.L_x_36486:
[----:B------:R-:W-:Y:S05]  /*7d70*/  BSYNC B6 ;  /* 0x0000000000067941 */ /* 0x000fea0003800000 */
.L_x_36485:
        /* <DEDUP_REMOVED lines=65> */
.L_x_36552:
[----:B------:R-:W-:Y:S05]  /*8190*/  BSYNC B0 ;  /* 0x0000000000007941 */ /* 0x000fea0003800000 */
.L_x_36551:
[----:B------:R-:W-:Y:S01]  /*81a0*/  BSSY B4, `(.L_x_36553) ;  /* 0x0000007000047945 */ /* 0x000fe20003800000 */
[----:B------:R-:W-:Y:S01]  /*81b0*/  FFMA R4, R4, R2, R11 ;  /* 0x0000000204047223 */ /* 0x000fe2000000000b */
[----:B------:R-:W-:Y:S05]  /*81c0*/  @!P0 BRA `(.L_x_36554) ;  /* 0x0000004000008947 */ /* 0x000fea0003800000 */
[----:B------:R-:W-:Y:S01]  /*81d0*/  IMAD.MOV.U32 R3, RZ, RZ, R7 ;  /* 0x000000ffff037224 */ /* 0x000fe200078e0007 */
[----:B------:R-:W-:Y:S01]  /*81e0*/  MOV R0, 0x8210 ;  /* 0x0000821000007802 */ /* 0x000fe20000000f00 */
[----:B------:R-:W-:Y:S02]  /*81f0*/  IMAD.MOV.U32 R4, RZ, RZ, R6 ;  /* 0x000000ffff047224 */ /* 0x000fe400078e0006 */
[----:B-1234-:R-:W-:Y:S05]  /*8200*/  CALL.REL.NOINC `($__internal_67_$__cuda_sm3x_div_rn_ftz_f32_slowpath) ;  /* 0x0000ea3000007944 */ /* 0x01efea0003c00000 */
.L_x_36554:
[----:B------:R-:W-:Y:S05]  /*8210*/  BSYNC B4 ;  /* 0x0000000000047941 */ /* 0x000fea0003800000 */
.L_x_36553:
        /* <DEDUP_REMOVED lines=18> */
.L_x_36556:
[----:B------:R-:W-:Y:S01]  /*8340*/  ISETP.GE.AND P0, PT, R16, RZ, PT ;  /* 0x000000ff1000720c */ /* 0x000fe20003f06270 */
[----:B------:R-:W-:-:S12]  /*8350*/  IMAD.MOV.U32 R0, RZ, RZ, 0x3fd774eb ;  /* 0x3fd774ebff007424 */ /* 0x000fd800078e00ff */
[----:B------:R-:W-:-:S04]  /*8360*/  @P0 FFMA.FTZ R3, R0, 0.93318945169448852539, -R3 ;  /* 0x3f6ee58100030823 */ /* 0x000fc80000010803 */
[----:B------:R-:W-:Y:S02]  /*8370*/  @!P0 FFMA.FTZ R3, R0, 0.93318945169448852539, R3 ;  /* 0x3f6ee58100038823 */ /* 0x000fe40000010003 */
.L_x_36557:
[----:B------:R-:W-:Y:S05]  /*8380*/  BSYNC B0 ;  /* 0x0000000000007941 */ /* 0x000fea0003800000 */
.L_x_36555:
        /* <DEDUP_REMOVED lines=12> */
.L_x_36550:
[----:B0-----:R-:W-:-:S04]  /*8450*/  FMUL.FTZ R3, R7, R7 ;  /* 0x0000000707037220 */ /* 0x001fc80000410000 */
        /* <DEDUP_REMOVED lines=12> */
[----:B------:R-:W-:Y:S01]  /*8520*/  IMAD.MOV.U32 R3, RZ, RZ, R7 ;  /* 0x000000ffff037224 */ /* 0x000fe200078e0007 */
[----:B------:R-:W-:Y:S01]  /*8530*/  MOV R0, 0x8560 ;  /* 0x0000856000007802 */ /* 0x000fe20000000f00 */
[----:B------:R-:W-:Y:S02]  /*8540*/  IMAD.MOV.U32 R4, RZ, RZ, R6 ;  /* 0x000000ffff047224 */ /* 0x000fe400078e0006 */
[----:B-1234-:R-:W-:Y:S05]  /*8550*/  CALL.REL.NOINC `($__internal_67_$__cuda_sm3x_div_rn_ftz_f32_slowpath) ;  /* 0x0000e6e000007944 */ /* 0x01efea0003c00000 */
.L_x_36561:
[----:B------:R-:W-:Y:S05]  /*8560*/  BSYNC B4 ;  /* 0x0000000000047941 */ /* 0x000fea0003800000 */
.L_x_36560:
        /* <DEDUP_REMOVED lines=18> */
.L_x_36563:
[----:B------:R-:W-:Y:S01]  /*8690*/  ISETP.GE.AND P0, PT, R16, RZ, PT ;  /* 0x000000ff1000720c */ /* 0x000fe20003f06270 */
[----:B------:R-:W-:-:S12]  /*86a0*/  IMAD.MOV.U32 R0, RZ, RZ, 0x3fd774eb ;  /* 0x3fd774ebff007424 */ /* 0x000fd800078e00ff */
[----:B------:R-:W-:-:S04]  /*86b0*/  @P0 FFMA.FTZ R3, R0, 0.93318945169448852539, -R3 ;  /* 0x3f6ee58100030823 */ /* 0x000fc80000010803 */
[----:B------:R-:W-:Y:S02]  /*86c0*/  @!P0 FFMA.FTZ R3, R0, 0.93318945169448852539, R3 ;  /* 0x3f6ee58100038823 */ /* 0x000fe40000010003 */
.L_x_36564:
[----:B------:R-:W-:Y:S05]  /*86d0*/  BSYNC B0 ;  /* 0x0000000000007941 */ /* 0x000fea0003800000 */
.L_x_36562:
        /* <DEDUP_REMOVED lines=13> */
.L_x_36559:
        /* <DEDUP_REMOVED lines=12> */
[----:B------:R-:W-:Y:S02]  /*8870*/  FADD.FTZ R14, R5, R5 ;  /* 0x00000005050e7221 */ /* 0x000fe40000010000 */
[--C-:B------:R-:W-:Y:S02]  /*8880*/  FADD.FTZ R15, R7, -R10.reuse ;  /* 0x8000000a070f7221 */ /* 0x100fe40000010000 */
[C---:B------:R-:W-:Y:S02]  /*8890*/  FMUL.FTZ R2, R5.reuse, R12 ;  /* 0x0000000c05027220 */ /* 0x040fe40000410000 */
[----:B------:R-:W-:Y:S02]  /*88a0*/  FMUL.FTZ R4, R5, R5 ;  /* 0x0000000505047220 */ /* 0x000fe40000410000 */
[----:B------:R-:W-:-:S02]  /*88b0*/  FADD.FTZ R20, R10, R10 ;  /* 0x0000000a0a147221 */ /* 0x000fc40000010000 */
[CC--:B------:R-:W-:Y:S02]  /*88c0*/  FMUL.FTZ R5, R10.reuse, R11.reuse ;  /* 0x0000000b0a057220 */ /* 0x0c0fe40000410000 */
[----:B------:R-:W-:Y:S02]  /*88d0*/  FMUL.FTZ R7, R10, R10 ;  /* 0x0000000a0a077220 */ /* 0x000fe40000410000 */
[C---:B------:R-:W-:Y:S02]  /*88e0*/  FMUL.FTZ R10, R13.reuse, R12 ;  /* 0x0000000c0d0a7220 */ /* 0x040fe40000410000 */
[----:B------:R-:W-:Y:S02]  /*88f0*/  FMUL.FTZ R12, R13, R14 ;  /* 0x0000000e0d0c7220 */ /* 0x000fe40000410000 */
[C---:B------:R-:W-:Y:S02]  /*8900*/  FMUL.FTZ R11, R15.reuse, R11 ;  /* 0x0000000b0f0b7220 */ /* 0x040fe40000410000 */
[----:B------:R-:W-:-:S02]  /*8910*/  FMUL.FTZ R14, R15, R20 ;  /* 0x000000140f0e7220 */ /* 0x000fc40000410000 */
[----:B------:R-:W-:Y:S02]  /*8920*/  FMUL.FTZ R13, R13, R13 ;  /* 0x0000000d0d0d7220 */ /* 0x000fe40000410000 */
[----:B------:R-:W-:Y:S02]  /*8930*/  FMUL.FTZ R15, R15, R15 ;  /* 0x0000000f0f0f7220 */ /* 0x000fe40000410000 */
.L_x_36566:
        /* <DEDUP_REMOVED lines=40> */
.L_x_36565:
        /* <DEDUP_REMOVED lines=51> */
.L_x_36568:
[----:B------:R-:W-:Y:S05]  /*8ef0*/  BSYNC B0 ;  /* 0x0000000000007941 */ /* 0x000fea0003800000 */
.L_x_36567:
[----:B------:R-:W-:Y:S01]  /*8f00*/  BSSY B4, `(.L_x_36569) ;  /* 0x0000007000047945 */ /* 0x000fe20003800000 */
[----:B------:R-:W-:Y:S01]  /*8f10*/  FFMA R4, R2, R4, R5 ;  /* 0x0000000402047223 */ /* 0x000fe20000000005 */
[----:B------:R-:W-:Y:S05]  /*8f20*/  @!P0 BRA `(.L_x_36570) ;  /* 0x0000004000008947 */ /* 0x000fea0003800000 */
[----:B------:R-:W-:Y:S01]  /*8f30*/  IMAD.MOV.U32 R3, RZ, RZ, R7 ;  /* 0x000000ffff037224 */ /* 0x000fe200078e0007 */
[----:B------:R-:W-:Y:S01]  /*8f40*/  MOV R0, 0x8f70 ;  /* 0x00008f7000007802 */ /* 0x000fe20000000f00 */
[----:B------:R-:W-:Y:S02]  /*8f50*/  IMAD.MOV.U32 R4, RZ, RZ, R6 ;  /* 0x000000ffff047224 */ /* 0x000fe400078e0006 */
[----:B-1234-:R-:W-:Y:S05]  /*8f60*/  CALL.REL.NOINC `($__internal_67_$__cuda_sm3x_div_rn_ftz_f32_slowpath) ;  /* 0x0000dcd000007944 */ /* 0x01efea0003c00000 */
.L_x_36570:
[----:B------:R-:W-:Y:S05]  /*8f70*/  BSYNC B4 ;  /* 0x0000000000047941 */ /* 0x000fea0003800000 */
.L_x_36569:
        /* <DEDUP_REMOVED lines=18> */
.L_x_36572:
[----:B------:R-:W-:Y:S01]  /*90a0*/  ISETP.GE.AND P0, PT, R16, RZ, PT ;  /* 0x000000ff1000720c */ /* 0x000fe20003f06270 */
[----:B------:R-:W-:-:S12]  /*90b0*/  IMAD.MOV.U32 R0, RZ, RZ, 0x3fd774eb ;  /* 0x3fd774ebff007424 */ /* 0x000fd800078e00ff */
[----:B------:R-:W-:-:S04]  /*90c0*/  @P0 FFMA.FTZ R3, R0, 0.93318945169448852539, -R3 ;  /* 0x3f6ee58100030823 */ /* 0x000fc80000010803 */
[----:B------:R-:W-:Y:S02]  /*90d0*/  @!P0 FFMA.FTZ R3, R0, 0.93318945169448852539, R3 ;  /* 0x3f6ee58100038823 */ /* 0x000fe40000010003 */
.L_x_36573:
[----:B------:R-:W-:Y:S05]  /*90e0*/  BSYNC B0 ;  /* 0x0000000000007941 */ /* 0x000fea0003800000 */
.L_x_36571:
        /* <DEDUP_REMOVED lines=12> */
.L_x_36549:
[----:B0-----:R-:W0:Y:S01]  /*91b0*/  MUFU.RCP R3, R6 ;  /* 0x0000000600037308 */ /* 0x001e220000001000 */
        /* <DEDUP_REMOVED lines=12> */
.L_x_36575:
[----:B------:R-:W-:Y:S05]  /*9280*/  BSYNC B4 ;  /* 0x0000000000047941 */ /* 0x000fea0003800000 */
.L_x_36574:
        /* <DEDUP_REMOVED lines=18> */
.L_x_36577:
[----:B------:R-:W-:Y:S01]  /*93b0*/  ISETP.GE.AND P0, PT, R16, RZ, PT ;  /* 0x000000ff1000720c */ /* 0x000fe20003f06270 */
[----:B------:R-:W-:-:S12]  /*93c0*/  IMAD.MOV.U32 R0, RZ, RZ, 0x3fd774eb ;  /* 0x3fd774ebff007424 */ /* 0x000fd800078e00ff */
[----:B------:R-:W-:-:S04]  /*93d0*/  @P0 FFMA.FTZ R3, R0, 0.93318945169448852539, -R3 ;  /* 0x3f6ee58100030823 */ /* 0x000fc80000010803 */
[----:B------:R-:W-:Y:S02]  /*93e0*/  @!P0 FFMA.FTZ R3, R0, 0.93318945169448852539, R3 ;  /* 0x3f6ee58100038823 */ /* 0x000fe40000010003 */
.L_x_36578:
[----:B------:R-:W-:Y:S05]  /*93f0*/  BSYNC B0 ;  /* 0x0000000000007941 */ /* 0x000fea0003800000 */
.L_x_36576:
        /* <DEDUP_REMOVED lines=17> */
[C---:B------:R-:W-:Y:S01]  /*9510*/  ISETP.GE.AND P0, PT, R16.reuse, RZ, PT ;  /* 0x000000ff1000720c */ /* 0x040fe20003f06270 */
        /* <DEDUP_REMOVED lines=9> */
.L_x_36548:
        /* <DEDUP_REMOVED lines=39> */
.L_x_36581:
[----:B------:R-:W-:Y:S05]  /*9820*/  BSYNC B0 ;  /* 0x0000000000007941 */ /* 0x000fea0003800000 */
.L_x_36580:
[----:B------:R-:W-:Y:S01]  /*9830*/  BSSY B4, `(.L_x_36582) ;  /* 0x0000007000047945 */ /* 0x000fe20003800000 */
[----:B------:R-:W-:Y:S01]  /*9840*/  FFMA R4, R4, R6, R5 ;  /* 0x0000000604047223 */ /* 0x000fe20000000005 */
[----:B------:R-:W-:Y:S05]  /*9850*/  @!P0 BRA `(.L_x_36583) ;  /* 0x0000004000008947 */ /* 0x000fea0003800000 */
[----:B------:R-:W-:Y:S01]  /*9860*/  IMAD.MOV.U32 R3, RZ, RZ, R7 ;  /* 0x000000ffff037224 */ /* 0x000fe200078e0007 */
[----:B------:R-:W-:Y:S01]  /*9870*/  MOV R0, 0x98a0 ;  /* 0x000098a000007802 */ /* 0x000fe20000000f00 */
[----:B------:R-:W-:Y:S02]  /*9880*/  IMAD.MOV.U32 R4, RZ, RZ, 0x3f800000 ;  /* 0x3f800000ff047424 */ /* 0x000fe400078e00ff */
[----:B-1234-:R-:W-:Y:S05]  /*9890*/  CALL.REL.NOINC `($__internal_67_$__cuda_sm3x_div_rn_ftz_f32_slowpath) ;  /* 0x0000d3a000007944 */ /* 0x01efea0003c00000 */
.L_x_36583:
[----:B------:R-:W-:Y:S05]  /*98a0*/  BSYNC B4 ;  /* 0x0000000000047941 */ /* 0x000fea0003800000 */
.L_x_36582:
        /* <DEDUP_REMOVED lines=18> */
.L_x_36585:
[----:B------:R-:W-:Y:S01]  /*99d0*/  ISETP.GE.AND P0, PT, R16, RZ, PT ;  /* 0x000000ff1000720c */ /* 0x000fe20003f06270 */
[----:B------:R-:W-:-:S12]  /*99e0*/  IMAD.MOV.U32 R0, RZ, RZ, 0x3fd774eb ;  /* 0x3fd774ebff007424 */ /* 0x000fd800078e00ff */
[----:B------:R-:W-:-:S04]  /*99f0*/  @P0 FFMA.FTZ R3, R0, 0.93318945169448852539, -R3 ;  /* 0x3f6ee58100030823 */ /* 0x000fc80000010803 */
[----:B------:R-:W-:Y:S02]  /*9a00*/  @!P0 FFMA.FTZ R3, R0, 0.93318945169448852539, R3 ;  /* 0x3f6ee58100038823 */ /* 0x000fe40000010003 */
.L_x_36586:
[----:B------:R-:W-:Y:S05]  /*9a10*/  BSYNC B0 ;  /* 0x0000000000007941 */ /* 0x000fea0003800000 */
.L_x_36584:
        /* <DEDUP_REMOVED lines=10> */
.L_x_36579:
        /* <DEDUP_REMOVED lines=12> */
[----:B-1234-:R-:W-:Y:S05]  /*9b80*/  CALL.REL.NOINC `($__internal_67_$__cuda_sm3x_div_rn_ftz_f32_slowpath) ;  /* 0x0000d0b000007944 */ /* 0x01efea0003c00000 */
.L_x_36588:
[----:B------:R-:W-:Y:S05]  /*9b90*/  BSYNC B4 ;  /* 0x0000000000047941 */ /* 0x000fea0003800000 */
.L_x_36587:
        /* <DEDUP_REMOVED lines=18> */
.L_x_36590:
[----:B------:R-:W-:Y:S01]  /*9cc0*/  ISETP.GE.AND P0, PT, R16, RZ, PT ;  /* 0x000000ff1000720c */ /* 0x000fe20003f06270 */
[----:B------:R-:W-:-:S12]  /*9cd0*/  IMAD.MOV.U32 R0, RZ, RZ, 0x3fd774eb ;  /* 0x3fd774ebff007424 */ /* 0x000fd800078e00ff */
[----:B------:R-:W-:-:S04]  /*9ce0*/  @P0 FFMA.FTZ R3, R0, 0.93318945169448852539, -R3 ;  /* 0x3f6ee58100030823 */ /* 0x000fc80000010803 */
[----:B------:R-:W-:Y:S02]  /*9cf0*/  @!P0 FFMA.FTZ R3, R0, 0.93318945169448852539, R3 ;  /* 0x3f6ee58100038823 */ /* 0x000fe40000010003 */
.L_x_36591:
[----:B------:R-:W-:Y:S05]  /*9d00*/  BSYNC B0 ;  /* 0x0000000000007941 */ /* 0x000fea0003800000 */
.L_x_36589:
        /* <DEDUP_REMOVED lines=11> */
.L_x_36547:
[----:B------:R-:W-:Y:S01]  /*9dc0*/  FMUL.FTZ R0, R16, 0.36787945032119750977 ;  /* 0x3ebc5ab210007820 */ /* 0x000fe20000410000 */
[----:B------:R-:W-:Y:S01]  /*9dd0*/  BSSY B4, `(.L_x_36592) ;  /* 0x0000021000047945 */ /* 0x000fe20003800000 */
[----:B0-----:R-:W-:Y:S02]  /*9de0*/  FMUL.FTZ R2, R17, 0.36787945032119750977 ;  /* 0x3ebc5ab211027820 */ /* 0x001fe40000410000 */
        /* <DEDUP_REMOVED lines=27> */
[----:B------:R-:W-:Y:S01]  /*9fa0*/  IMAD.MOV.U32 R3, RZ, RZ, R7 ;  /* 0x000000ffff037224 */ /* 0x000fe200078e0007 */
[----:B------:R-:W-:Y:S01]  /*9fb0*/  MOV R0, 0x9fe0 ;  /* 0x00009fe000007802 */ /* 0x000fe20000000f00 */
[----:B------:R-:W-:Y:S02]  /*9fc0*/  IMAD.MOV.U32 R4, RZ, RZ, R6 ;  /* 0x000000ffff047224 */ /* 0x000fe400078e0006 */
[----:B-1234-:R-:W-:Y:S05]  /*9fd0*/  CALL.REL.NOINC `($__internal_67_$__cuda_sm3x_div_rn_ftz_f32_slowpath) ;  /* 0x0000cc6000007944 */ /* 0x01efea0003c00000 */
.L_x_36593:
[----:B------:R-:W-:Y:S05]  /*9fe0*/  BSYNC B4 ;  /* 0x0000000000047941 */ /* 0x000fea0003800000 */
.L_x_36592:
        /* <DEDUP_REMOVED lines=18> */
.L_x_36595:
[----:B------:R-:W-:Y:S01]  /*a110*/  ISETP.GE.AND P0, PT, R16, RZ, PT ;  /* 0x000000ff1000720c */ /* 0x000fe20003f06270 */
[----:B------:R-:W-:-:S12]  /*a120*/  IMAD.MOV.U32 R0, RZ, RZ, 0x3fd774eb ;  /* 0x3fd774ebff007424 */ /* 0x000fd800078e00ff */
[----:B------:R-:W-:-:S04]  /*a130*/  @P0 FFMA.FTZ R3, R0, 0.93318945169448852539, -R3 ;  /* 0x3f6ee58100030823 */ /* 0x000fc80000010803 */
[----:B------:R-:W-:Y:S02]  /*a140*/  @!P0 FFMA.FTZ R3, R0, 0.93318945169448852539, R3 ;  /* 0x3f6ee58100038823 */ /* 0x000fe40000010003 */
.L_x_36596:
[----:B------:R-:W-:Y:S05]  /*a150*/  BSYNC B0 ;  /* 0x0000000000007941 */ /* 0x000fea0003800000 */
.L_x_36594:
[----:B------:R-:W-:Y:S01]  /*a160*/  FSETP.NEU.FTZ.AND P1, PT, |R16|, |R17|, PT ;  /* 0x400000111000720b */ /* 0x000fe20003f3d200 */
[----:B------:R-:W-:Y:S01]  /*a170*/  IMAD.MOV.U32 R0, RZ, RZ, 0x4016cbe4 ;  /* 0x4016cbe4ff007424 */ /* 0x000fe200078e00ff */
[----:B------:R-:W-:Y:S02]  /*a180*/  FSETP.NEU.FTZ.AND P2, PT, R6, RZ, PT ;  /* 0x000000ff0600720b */ /* 0x000fe40003f5d000 */
        /* <DEDUP_REMOVED lines=8> */
.L_x_36546:
        /* <DEDUP_REMOVED lines=23> */
[----:B------:R-:W-:Y:S01]  /*a380*/  IMAD.MOV.U32 R3, RZ, RZ, R11 ;  /* 0x000000ffff037224 */ /* 0x000fe200078e000b */
[----:B------:R-:W-:Y:S01]  /*a390*/  MOV R0, 0xa3c0 ;  /* 0x0000a3c000007802 */ /* 0x000fe20000000f00 */
[----:B------:R-:W-:-:S02]  /*a3a0*/  IMAD.MOV.U32 R4, RZ, RZ, R6 ;  /* 0x000000ffff047224 */ /* 0x000fc400078e0006 */
[----:B-1234-:R-:W-:Y:S05]  /*a3b0*/  CALL.REL.NOINC `($__internal_67_$__cuda_sm3x_div_rn_ftz_f32_slowpath) ;  /* 0x0000c88000007944 */ /* 0x01efea0003c00000 */
.L_x_36598:
[----:B------:R-:W-:Y:S05]  /*a3c0*/  BSYNC B4 ;  /* 0x0000000000047941 */ /* 0x000fea0003800000 */
.L_x_36597:
        /* <DEDUP_REMOVED lines=18> */
.L_x_36600:
[----:B------:R-:W-:Y:S01]  /*a4f0*/  ISETP.GE.AND P0, PT, R16, RZ, PT ;  /* 0x000000ff1000720c */ /* 0x000fe20003f06270 */
[----:B------:R-:W-:-:S12]  /*a500*/  IMAD.MOV.U32 R0, RZ, RZ, 0x3fd774eb ;  /* 0x3fd774ebff007424 */ /* 0x000fd800078e00ff */
[----:B------:R-:W-:-:S04]  /*a510*/  @P0 FFMA.FTZ R3, R0, 0.93318945169448852539, -R3 ;  /* 0x3f6ee58100030823 */ /* 0x000fc80000010803 */
[----:B------:R-:W-:Y:S02]  /*a520*/  @!P0 FFMA.FTZ R3, R0, 0.93318945169448852539, R3 ;  /* 0x3f6ee58100038823 */ /* 0x000fe40000010003 */
.L_x_36601:
[----:B------:R-:W-:Y:S05]  /*a530*/  BSYNC B0 ;  /* 0x0000000000007941 */ /* 0x000fea0003800000 */
.L_x_36599:
        /* <DEDUP_REMOVED lines=12> */
.L_x_36558:
[----:B------:R-:W-:Y:S05]  /*a600*/  BSYNC B1 ;  /* 0x0000000000017941 */ /* 0x000fea0003800000 */
.L_x_36545:
[CC--:B--2---:R-:W-:Y:S02]  /*a610*/  FMUL.FTZ R0, R3.reuse, R18.reuse ;  /* 0x0000001203007220 */ /* 0x0c4fe40000410000 */
[-C--:B------:R-:W-:Y:S02]  /*a620*/  FMUL.FTZ R3, R3, R19.reuse ;  /* 0x0000001303037220 */ /* 0x080fe40000410000 */
[C---:B------:R-:W-:Y:S02]  /*a630*/  FFMA.FTZ R4, R10.reuse, R19, R0 ;  /* 0x000000130a047223 */ /* 0x040fe40000010000 */
[----:B------:R-:W-:-:S03]  /*a640*/  FFMA.FTZ R10, R10, R18, -R3 ;  /* 0x000000120a0a7223 */ /* 0x000fc60000010803 */
        /* <DEDUP_REMOVED lines=37> */
.L_x_36604:
        /* <DEDUP_REMOVED lines=10> */
.L_x_36603:
[----:B------:R-:W-:-:S04]  /*a940*/  FMUL.RZ R4, R4, 0.15915493667125701904 ;  /* 0x3e22f98304047820 */ /* 0x000fc8000040c000 */
[----:B------:R0:W2:Y:S08]  /*a950*/  MUFU.SIN R7, R4 ;  /* 0x0000000400077308 */ /* 0x0000b00000000400 */
[----:B------:R0:W4:Y:S01]  /*a960*/  MUFU.COS R6, R4 ;  /* 0x0000000400067308 */ /* 0x0001220000000000 */
[----:B------:R-:W-:Y:S05]  /*a970*/  BRA `(.L_x_36544) ;  /* 0x0000003000007947 */ /* 0x000fea0003800000 */
.L_x_36602:
[----:B------:R-:W-:Y:S02]  /*a980*/  FMUL.FTZ R6, R10, 1.4426950216293334961 ;  /* 0x3fb8aa3b0a067820 */ /* 0x000fe40000410000 */
[----:B------:R-:W-:-:S04]  /*a990*/  IMAD.MOV.U32 R7, RZ, RZ, R4 ;  /* 0x000000ffff077224 */ /* 0x000fc800078e0004 */
[----:B------:R-:W0:Y:S03]  /*a9a0*/  MUFU.EX2 R6, R6 ;  /* 0x0000000600067308 */ /* 0x000e260000000800 */
.L_x_36544:
[----:B------:R-:W-:Y:S05]  /*a9b0*/  BSYNC B2 ;  /* 0x0000000000027941 */ /* 0x000fea0003800000 */
.L_x_36543:
        /* <DEDUP_REMOVED lines=67> */
.L_x_36614:
[----:B------:R-:W-:Y:S05]  /*adf0*/  BSYNC B0 ;  /* 0x0000000000007941 */ /* 0x000fea0003800000 */
.L_x_36613:
[----:B------:R-:W-:Y:S01]  /*ae00*/  BSSY B4, `(.L_x_36615) ;  /* 0x0000007000047945 */ /* 0x000fe20003800000 */
[----:B------:R-:W-:Y:S01]  /*ae10*/  FFMA R4, R4, R2, R11 ;  /* 0x0000000204047223 */ /* 0x000fe2000000000b */
[----:B------:R-:W-:Y:S05]  /*ae20*/  @!P0 BRA `(.L_x_36616) ;  /* 0x0000004000008947 */ /* 0x000fea0003800000 */
[----:B------:R-:W-:Y:S01]  /*ae30*/  IMAD.MOV.U32 R3, RZ, RZ, R13 ;  /* 0x000000ffff037224 */ /* 0x000fe200078e000d */
[----:B------:R-:W-:Y:S01]  /*ae40*/  MOV R0, 0xae70 ;  /* 0x0000ae7000007802 */ /* 0x000fe20000000f00 */
[----:B------:R-:W-:Y:S02]  /*ae50*/  IMAD.MOV.U32 R4, RZ, RZ, R12 ;  /* 0x000000ffff047224 */ /* 0x000fe400078e000c */
[----:B--234-:R-:W-:Y:S05]  /*ae60*/  CALL.REL.NOINC `($__internal_67_$__cuda_sm3x_div_rn_ftz_f32_slowpath) ;  /* 0x0000bdd000007944 */ /* 0x01cfea0003c00000 */
.L_x_36616:
[----:B------:R-:W-:Y:S05]  /*ae70*/  BSYNC B4 ;  /* 0x0000000000047941 */ /* 0x000fea0003800000 */
.L_x_36615:
        /* <DEDUP_REMOVED lines=18> */
.L_x_36618:
[----:B------:R-:W-:Y:S01]  /*afa0*/  ISETP.GE.AND P0, PT, R22, RZ, PT ;  /* 0x000000ff1600720c */ /* 0x000fe20003f06270 */
[----:B------:R-:W-:-:S12]  /*afb0*/  IMAD.MOV.U32 R0, RZ, RZ, 0x3fd774eb ;  /* 0x3fd774ebff007424 */ /* 0x000fd800078e00ff */
[----:B------:R-:W-:-:S04]  /*afc0*/  @P0 FFMA.FTZ R3, R0, 0.93318945169448852539, -R3 ;  /* 0x3f6ee58100030823 */ /* 0x000fc80000010803 */
[----:B------:R-:W-:Y:S02]  /*afd0*/  @!P0 FFMA.FTZ R3, R0, 0.93318945169448852539, R3 ;  /* 0x3f6ee58100038823 */ /* 0x000fe40000010003 */
.L_x_36619:
[----:B------:R-:W-:Y:S05]  /*afe0*/  BSYNC B0 ;  /* 0x0000000000007941 */ /* 0x000fea0003800000 */
.L_x_36617:
        /* <DEDUP_REMOVED lines=12> */
.L_x_36612:
        /* <DEDUP_REMOVED lines=16> */
[----:B--234-:R-:W-:Y:S05]  /*b1b0*/  CALL.REL.NOINC `($__internal_67_$__cuda_sm3x_div_rn_ftz_f32_slowpath) ;  /* 0x0000ba8000007944 */ /* 0x01cfea0003c00000 */
.L_x_36623:
[----:B------:R-:W-:Y:S05]  /*b1c0*/  BSYNC B4 ;  /* 0x0000000000047941 */ /* 0x000fea0003800000 */
.L_x_36622:
        /* <DEDUP_REMOVED lines=18> */
.L_x_36625:
[----:B------:R-:W-:Y:S01]  /*b2f0*/  ISETP.GE.AND P0, PT, R22, RZ, PT ;  /* 0x000000ff1600720c */ /* 0x000fe20003f06270 */
[----:B------:R-:W-:-:S12]  /*b300*/  IMAD.MOV.U32 R0, RZ, RZ, 0x3fd774eb ;  /* 0x3fd774ebff007424 */ /* 0x000fd800078e00ff */
[----:B------:R-:W-:-:S04]  /*b310*/  @P0 FFMA.FTZ R3, R0, 0.93318945169448852539, -R3 ;  /* 0x3f6ee58100030823 */ /* 0x000fc80000010803 */
[----:B------:R-:W-:Y:S02]  /*b320*/  @!P0 FFMA.FTZ R3, R0, 0.93318945169448852539, R3 ;  /* 0x3f6ee58100038823 */ /* 0x000fe40000010003 */
.L_x_36626:
[----:B------:R-:W-:Y:S05]  /*b330*/  BSYNC B0 ;  /* 0x0000000000007941 */ /* 0x000fea0003800000 */
.L_x_36624:
        /* <DEDUP_REMOVED lines=13> */
.L_x_36621:
[----:B------:R-:W-:Y:S01]  /*b410*/  LOP3.LUT R3, R12, 0xffff0000, RZ, 0xc0, !PT ;  /* 0xffff00000c037812 */ /* 0x000fe200078ec0ff */
[----:B------:R-:W-:Y:S01]  /*b420*/  BSSY B0, `(.L_x_36627) ;  /* 0x000003f000007945 */ /* 0x000fe20003800000 */
[----:B------:R-:W-:-:S03]  /*b430*/  LOP3.LUT R4, R13, 0xffff0000, RZ, 0xc0, !PT ;  /* 0xffff00000d047812 */ /* 0x000fc600078ec0ff */
[--C-:B------:R-:W-:Y:S02]  /*b440*/  FADD.FTZ R2, R12, -R3.reuse ;  /* 0x800000030c027221 */ /* 0x100fe40000010000 */
[--C-:B------:R-:W-:Y:S02]  /*b450*/  FADD.FTZ R13, R13, -R4.reuse ;  /* 0x800000040d0d7221 */ /* 0x100fe40000010000 */
[----:B------:R-:W-:Y:S01]  /*b460*/  FADD.FTZ R16, R3, R3 ;  /* 0x0000000303107221 */ /* 0x000fe20000010000 */
[----:B------:R-:W-:Y:S01]  /*b470*/  LOP3.LUT R5, R2, 0xffff0000, RZ, 0xc0, !PT ;  /* 0xffff000002057812 */ /* 0x000fe200078ec0ff */
[----:B--2---:R-:W-:Y:S01]  /*b480*/  FADD.FTZ R18, R4, R4 ;  /* 0x0000000404127221 */ /* 0x004fe20000010000 */
        /* <DEDUP_REMOVED lines=17> */
.L_x_36628:
        /* <DEDUP_REMOVED lines=40> */
.L_x_36627:
[----:B------:R-:W-:Y:S01]  /*b820*/  FADD.FTZ R0, R0, -1 ;  /* 0xbf80000000007421 */ /* 0x000fe20000010000 */
[----:B------:R-:W-:Y:S01]  /*b830*/  FSETP.GEU.FTZ.AND P3, PT, |R22|, |R23|, PT ;  /* 0x400000171600720b */ /* 0x000fe20003f7e200 */
[----:B------:R-:W-:Y:S02]  /*b840*/  BSSY B0, `(.L_x_36629) ;  /* 0x0000031000007945 */ /* 0x000fe40003800000 */
[----:B------:R-:W-:-:S04]  /*b850*/  FADD.FTZ R3, R3, R0 ;  /* 0x0000000003037221 */ /* 0x000fc80000010000 */
[----:B------:R-:W-:-:S04]  /*b860*/  FADD.FTZ R4, R4, R3 ;  /* 0x0000000304047221 */ /* 0x000fc80000010000 */
[----:B------:R-:W-:Y:S02]  /*b870*/  FADD.FTZ R5, R5, R4 ;  /* 0x0000000405057221 */ /* 0x000fe40000010000 */
[----:B------:R-:W-:Y:S02]  /*b880*/  IMAD.MOV.U32 R4, RZ, RZ, 0x3e800000 ;  /* 0x3e800000ff047424 */ /* 0x000fe400078e00ff */
[----:B------:R-:W-:-:S04]  /*b890*/  FADD.FTZ R5, R2, R5 ;  /* 0x0000000502057221 */ /* 0x000fc80000010000 */
[----:B------:R-:W-:Y:S02]  /*b8a0*/  FADD.FTZ R10, R10, R5 ;  /* 0x000000050a0a7221 */ /* 0x000fe40000010000 */
[----:B------:R-:W-:Y:S02]  /*b8b0*/  IMAD.MOV.U32 R5, RZ, RZ, 0x3d39bf78 ;  /* 0x3d39bf78ff057424 */ /* 0x000fe400078e00ff */
[----:B------:R-:W-:Y:S02]  /*b8c0*/  FADD.FTZ R10, R11, R10 ;  /* 0x0000000a0b0a7221 */ /* 0x000fe40000010000 */
[----:B------:R-:W-:Y:S02]  /*b8d0*/  FADD.FTZ R11, |R23|, -RZ ;  /* 0x800000ff170b7221 */ /* 0x000fe40000010200 */
[----:B------:R-:W-:Y:S02]  /*b8e0*/  FADD.FTZ R13, R13, R10 ;  /* 0x0000000a0d0d7221 */ /* 0x000fe40000010000 */
[----:B------:R-:W-:-:S02]  /*b8f0*/  @!P3 FADD.FTZ R11, |R22|, -RZ ;  /* 0x800000ff160bb221 */ /* 0x000fc40000010200 */
        /* <DEDUP_REMOVED lines=37> */
.L_x_36630:
[----:B------:R-:W-:Y:S05]  /*bb50*/  BSYNC B0 ;  /* 0x0000000000007941 */ /* 0x000fea0003800000 */
.L_x_36629:
[----:B------:R-:W-:Y:S01]  /*bb60*/  BSSY B4, `(.L_x_36631) ;  /* 0x0000007000047945 */ /* 0x000fe20003800000 */
[----:B------:R-:W-:Y:S01]  /*bb70*/  FFMA R4, R2, R4, R5 ;  /* 0x0000000402047223 */ /* 0x000fe20000000005 */
[----:B------:R-:W-:Y:S05]  /*bb80*/  @!P0 BRA `(.L_x_36632) ;  /* 0x0000004000008947 */ /* 0x000fea0003800000 */
[----:B------:R-:W-:Y:S01]  /*bb90*/  IMAD.MOV.U32 R3, RZ, RZ, R11 ;  /* 0x000000ffff037224 */ /* 0x000fe200078e000b */
[----:B------:R-:W-:Y:S01]  /*bba0*/  MOV R0, 0xbbd0 ;  /* 0x0000bbd000007802 */ /* 0x000fe20000000f00 */
[----:B------:R-:W-:Y:S02]  /*bbb0*/  IMAD.MOV.U32 R4, RZ, RZ, R12 ;  /* 0x000000ffff047224 */ /* 0x000fe400078e000c */
[----:B---34-:R-:W-:Y:S05]  /*bbc0*/  CALL.REL.NOINC `($__internal_67_$__cuda_sm3x_div_rn_ftz_f32_slowpath) ;  /* 0x0000b07000007944 */ /* 0x018fea0003c00000 */
.L_x_36632:
[----:B------:R-:W-:Y:S05]  /*bbd0*/  BSYNC B4 ;  /* 0x0000000000047941 */ /* 0x000fea0003800000 */
.L_x_36631:
        /* <DEDUP_REMOVED lines=18> */
.L_x_36634:
[----:B------:R-:W-:Y:S01]  /*bd00*/  ISETP.GE.AND P0, PT, R22, RZ, PT ;  /* 0x000000ff1600720c */ /* 0x000fe20003f06270 */
[----:B------:R-:W-:-:S12]  /*bd10*/  IMAD.MOV.U32 R0, RZ, RZ, 0x3fd774eb ;  /* 0x3fd774ebff007424 */ /* 0x000fd800078e00ff */
[----:B------:R-:W-:-:S04]  /*bd20*/  @P0 FFMA.FTZ R3, R0, 0.93318945169448852539, -R3 ;  /* 0x3f6ee58100030823 */ /* 0x000fc80000010803 */
[----:B------:R-:W-:Y:S02]  /*bd30*/  @!P0 FFMA.FTZ R3, R0, 0.93318945169448852539, R3 ;  /* 0x3f6ee58100038823 */ /* 0x000fe40000010003 */
.L_x_36635:
[----:B------:R-:W-:Y:S05]  /*bd40*/  BSYNC B0 ;  /* 0x0000000000007941 */ /* 0x000fea0003800000 */
.L_x_36633:
        /* <DEDUP_REMOVED lines=12> */
.L_x_36611:
        /* <DEDUP_REMOVED lines=13> */
.L_x_36637:
[----:B------:R-:W-:Y:S05]  /*bee0*/  BSYNC B4 ;  /* 0x0000000000047941 */ /* 0x000fea0003800000 */
.L_x_36636:
        /* <DEDUP_REMOVED lines=18> */
.L_x_36639:
[----:B------:R-:W-:Y:S01]  /*c010*/  ISETP.GE.AND P0, PT, R22, RZ, PT ;  /* 0x000000ff1600720c */ /* 0x000fe20003f06270 */
[----:B------:R-:W-:-:S12]  /*c020*/  IMAD.MOV.U32 R0, RZ, RZ, 0x3fd774eb ;  /* 0x3fd774ebff007424 */ /* 0x000fd800078e00ff */
[----:B------:R-:W-:-:S04]  /*c030*/  @P0 FFMA.FTZ R3, R0, 0.93318945169448852539, -R3 ;  /* 0x3f6ee58100030823 */ /* 0x000fc80000010803 */
[----:B------:R-:W-:Y:S02]  /*c040*/  @!P0 FFMA.FTZ R3, R0, 0.93318945169448852539, R3 ;  /* 0x3f6ee58100038823 */ /* 0x000fe40000010003 */
.L_x_36640:
[----:B------:R-:W-:Y:S05]  /*c050*/  BSYNC B0 ;  /* 0x0000000000007941 */ /* 0x000fea0003800000 */
.L_x_36638:
        /* <DEDUP_REMOVED lines=27> */
.L_x_36610:
        /* <DEDUP_REMOVED lines=39> */
.L_x_36643:
[----:B------:R-:W-:Y:S05]  /*c480*/  BSYNC B0 ;  /* 0x0000000000007941 */ /* 0x000fea0003800000 */
.L_x_36642:
[----:B------:R-:W-:Y:S01]  /*c490*/  BSSY B4, `(.L_x_36644) ;  /* 0x0000007000047945 */ /* 0x000fe20003800000 */
[----:B------:R-:W-:Y:S01]  /*c4a0*/  FFMA R4, R12, R5, R4 ;  /* 0x000000050c047223 */ /* 0x000fe20000000004 */
[----:B------:R-:W-:Y:S05]  /*c4b0*/  @!P0 BRA `(.L_x_36645) ;  /* 0x0000004000008947 */ /* 0x000fea0003800000 */
[----:B------:R-:W-:Y:S01]  /*c4c0*/  IMAD.MOV.U32 R3, RZ, RZ, R13 ;  /* 0x000000ffff037224 */ /* 0x000fe200078e000d */
[----:B------:R-:W-:Y:S01]  /*c4d0*/  MOV R0, 0xc500 ;  /* 0x0000c50000007802 */ /* 0x000fe20000000f00 */
[----:B------:R-:W-:Y:S02]  /*c4e0*/  IMAD.MOV.U32 R4, RZ, RZ, 0x3f800000 ;  /* 0x3f800000ff047424 */ /* 0x000fe400078e00ff */
[----:B--234-:R-:W-:Y:S05]  /*c4f0*/  CALL.REL.NOINC `($__internal_67_$__cuda_sm3x_div_rn_ftz_f32_slowpath) ;  /* 0x0000a74000007944 */ /* 0x01cfea0003c00000 */
.L_x_36645:
[----:B------:R-:W-:Y:S05]  /*c500*/  BSYNC B4 ;  /* 0x0000000000047941 */ /* 0x000fea0003800000 */
.L_x_36644:
        /* <DEDUP_REMOVED lines=18> */
.L_x_36647:
[----:B------:R-:W-:Y:S01]  /*c630*/  ISETP.GE.AND P0, PT, R22, RZ, PT ;  /* 0x000000ff1600720c */ /* 0x000fe20003f06270 */
[----:B------:R-:W-:-:S12]  /*c640*/  IMAD.MOV.U32 R0, RZ, RZ, 0x3fd774eb ;  /* 0x3fd774ebff007424 */ /* 0x000fd800078e00ff */
[----:B------:R-:W-:-:S04]  /*c650*/  @P0 FFMA.FTZ R3, R0, 0.93318945169448852539, -R3 ;  /* 0x3f6ee58100030823 */ /* 0x000fc80000010803 */
[----:B------:R-:W-:Y:S02]  /*c660*/  @!P0 FFMA.FTZ R3, R0, 0.93318945169448852539, R3 ;  /* 0x3f6ee58100038823 */ /* 0x000fe40000010003 */
.L_x_36648:
[----:B------:R-:W-:Y:S05]  /*c670*/  BSYNC B0 ;  /* 0x0000000000007941 */ /* 0x000fea0003800000 */
.L_x_36646:
        /* <DEDUP_REMOVED lines=10> */
.L_x_36641:
        /* <DEDUP_REMOVED lines=12> */
[----:B--234-:R-:W-:Y:S05]  /*c7e0*/  CALL.REL.NOINC `($__internal_67_$__cuda_sm3x_div_rn_ftz_f32_slowpath) ;  /* 0x0000a45000007944 */ /* 0x01cfea0003c00000 */
.L_x_36650:
[----:B------:R-:W-:Y:S05]  /*c7f0*/  BSYNC B4 ;  /* 0x0000000000047941 */ /* 0x000fea0003800000 */
.L_x_36649:
        /* <DEDUP_REMOVED lines=18> */
.L_x_36652:
[----:B------:R-:W-:Y:S01]  /*c920*/  ISETP.GE.AND P0, PT, R22, RZ, PT ;  /* 0x000000ff1600720c */ /* 0x000fe20003f06270 */
[----:B------:R-:W-:-:S12]  /*c930*/  IMAD.MOV.U32 R0, RZ, RZ, 0x3fd774eb ;  /* 0x3fd774ebff007424 */ /* 0x000fd800078e00ff */
[----:B------:R-:W-:-:S04]  /*c940*/  @P0 FFMA.FTZ R3, R0, 0.93318945169448852539, -R3 ;  /* 0x3f6ee58100030823 */ /* 0x000fc80000010803 */
[----:B------:R-:W-:Y:S02]  /*c950*/  @!P0 FFMA.FTZ R3, R0, 0.93318945169448852539, R3 ;  /* 0x3f6ee58100038823 */ /* 0x000fe40000010003 */
.L_x_36653:
[----:B------:R-:W-:Y:S05]  /*c960*/  BSYNC B0 ;  /* 0x0000000000007941 */ /* 0x000fea0003800000 */
.L_x_36651:
        /* <DEDUP_REMOVED lines=11> */
.L_x_36609:
        /* <DEDUP_REMOVED lines=33> */
[----:B--234-:R-:W-:Y:S05]  /*cc30*/  CALL.REL.NOINC `($__internal_67_$__cuda_sm3x_div_rn_ftz_f32_slowpath) ;  /* 0x0000a00000007944 */ /* 0x01cfea0003c00000 */
.L_x_36655:
[----:B------:R-:W-:Y:S05]  /*cc40*/  BSYNC B4 ;  /* 0x0000000000047941 */ /* 0x000fea0003800000 */
.L_x_36654:
        /* <DEDUP_REMOVED lines=18> */
.L_x_36657:
[----:B------:R-:W-:Y:S01]  /*cd70*/  ISETP.GE.AND P0, PT, R22, RZ, PT ;  /* 0x000000ff1600720c */ /* 0x000fe20003f06270 */
[----:B------:R-:W-:-:S12]  /*cd80*/  IMAD.MOV.U32 R0, RZ, RZ, 0x3fd774eb ;  /* 0x3fd774ebff007424 */ /* 0x000fd800078e00ff */
[----:B------:R-:W-:-:S04]  /*cd90*/  @P0 FFMA.FTZ R3, R0, 0.93318945169448852539, -R3 ;  /* 0x3f6ee58100030823 */ /* 0x000fc80000010803 */
[----:B------:R-:W-:Y:S02]  /*cda0*/  @!P0 FFMA.FTZ R3, R0, 0.93318945169448852539, R3 ;  /* 0x3f6ee58100038823 */ /* 0x000fe40000010003 */
.L_x_36658:
[----:B------:R-:W-:Y:S05]  /*cdb0*/  BSYNC B0 ;  /* 0x0000000000007941 */ /* 0x000fea0003800000 */
.L_x_36656:
        /* <DEDUP_REMOVED lines=11> */
.L_x_36608:
        /* <DEDUP_REMOVED lines=24> */
[----:B------:R-:W-:Y:S01]  /*cff0*/  MOV R0, 0xd020 ;  /* 0x0000d02000007802 */ /* 0x000fe20000000f00 */
[----:B------:R-:W-:-:S02]  /*d000*/  IMAD.MOV.U32 R4, RZ, RZ, R10 ;  /* 0x000000ffff047224 */ /* 0x000fc400078e000a */
[----:B--234-:R-:W-:Y:S05]  /*d010*/  CALL.REL.NOINC `($__internal_67_$__cuda_sm3x_div_rn_ftz_f32_slowpath) ;  /* 0x00009c2000007944 */ /* 0x01cfea0003c00000 */
.L_x_36660:
[----:B------:R-:W-:Y:S05]  /*d020*/  BSYNC B4 ;  /* 0x0000000000047941 */ /* 0x000fea0003800000 */
.L_x_36659:
        /* <DEDUP_REMOVED lines=18> */
.L_x_36662:
[----:B------:R-:W-:Y:S01]  /*d150*/  ISETP.GE.AND P0, PT, R22, RZ, PT ;  /* 0x000000ff1600720c */ /* 0x000fe20003f06270 */
[----:B------:R-:W-:-:S12]  /*d160*/  IMAD.MOV.U32 R0, RZ, RZ, 0x3fd774eb ;  /* 0x3fd774ebff007424 */ /* 0x000fd800078e00ff */
[----:B------:R-:W-:-:S04]  /*d170*/  @P0 FFMA.FTZ R3, R0, 0.93318945169448852539, -R3 ;  /* 0x3f6ee58100030823 */ /* 0x000fc80000010803 */
[----:B------:R-:W-:Y:S02]  /*d180*/  @!P0 FFMA.FTZ R3, R0, 0.93318945169448852539, R3 ;  /* 0x3f6ee58100038823 */ /* 0x000fe40000010003 */
.L_x_36663:
[----:B------:R-:W-:Y:S05]  /*d190*/  BSYNC B0 ;  /* 0x0000000000007941 */ /* 0x000fea0003800000 */
.L_x_36661:
        /* <DEDUP_REMOVED lines=12> */
.L_x_36620:
[----:B------:R-:W-:Y:S05]  /*d260*/  BSYNC B1 ;  /* 0x0000000000017941 */ /* 0x000fea0003800000 */
.L_x_36607:
[CC--:B---3--:R-:W-:Y:S02]  /*d270*/  FMUL.FTZ R0, R3.reuse, R24.reuse ;  /* 0x0000001803007220 */ /* 0x0c8fe40000410000 */
        /* <DEDUP_REMOVED lines=40> */
.L_x_36666:
        /* <DEDUP_REMOVED lines=10> */
.L_x_36665:
[----:B------:R-:W-:-:S04]  /*d5a0*/  FMUL.RZ R4, R4, 0.15915493667125701904 ;  /* 0x3e22f98304047820 */ /* 0x000fc8000040c000 */
[----:B------:R0:W1:Y:S08]  /*d5b0*/  MUFU.SIN R17, R4 ;  /* 0x0000000400117308 */ /* 0x0000700000000400 */
[----:B------:R0:W3:Y:S01]  /*d5c0*/  MUFU.COS R16, R4 ;  /* 0x0000000400107308 */ /* 0x0000e20000000000 */
[----:B------:R-:W-:Y:S05]  /*d5d0*/  BRA `(.L_x_36606) ;  /* 0x0000003000007947 */ /* 0x000fea0003800000 */
.L_x_36664:
[----:B------:R-:W-:Y:S02]  /*d5e0*/  FMUL.FTZ R10, R10, 1.4426950216293334961 ;  /* 0x3fb8aa3b0a0a7820 */ /* 0x000fe40000410000 */
[----:B------:R-:W-:-:S02]  /*d5f0*/  IMAD.MOV.U32 R17, RZ, RZ, R4 ;  /* 0x000000ffff117224 */ /* 0x000fc400078e0004 */
[----:B------:R0:W1:Y:S05]  /*d600*/  MUFU.EX2 R16, R10 ;  /* 0x0000000a00107308 */ /* 0x00006a0000000800 */
.L_x_36606:
[----:B------:R-:W-:Y:S05]  /*d610*/  BSYNC B2 ;  /* 0x0000000000027941 */ /* 0x000fea0003800000 */
.L_x_36605:
[----:B------:R-:W5:Y:S01]  /*d620*/  S2R R3, SR_TID.X ;  /* 0x0000000000037919 */ /* 0x000f620000002100 */
[----:B------:R-:W-:Y:S01]  /*d630*/  BSSY B2, `(.L_x_36667) ;  /* 0x00002c4000027945 */ /* 0x000fe20003800000 */
[----:B--2---:R-:W-:Y:S01]  /*d640*/  CS2R R18, SRZ ;  /* 0x0000000000127805 */ /* 0x004fe2000001ff00 */
[----:B-----5:R-:W-:-:S04]  /*d650*/  IADD3 R3, R3, 0x100, RZ ;  /* 0x0000010003037810 */ /* 0x020fc80007ffe0ff */
[----:B------:R-:W-:-:S13]  /*d660*/  ISETP.GE.AND P0, PT, R3, R34, PT ;  /* 0x000000220300720c */ /* 0x000fda0003f06270 */
[----:B------:R-:W-:Y:S05]  /*d670*/  @P0 BRA `(.L_x_36668) ;  /* 0x00002bf000000947 */ /* 0x000fea0003800000 */
[C---:B----4-:R-:W-:Y:S01]  /*d680*/  FSETP.NAN.FTZ.AND P0, PT, R28.reuse, R29, PT ;  /* 0x0000001d1c00720b */ /* 0x050fe20003f18000 */
[----:B------:R-:W-:Y:S01]  /*d690*/  BSSY B1, `(.L_x_36669) ;  /* 0x0000283000017945 */ /* 0x000fe20003800000 */
[----:B------:R-:W-:-:S11]  /*d6a0*/  FADD.FTZ R11, |R28|, -RZ ;  /* 0x800000ff1c0b7221 */ /* 0x000fd60000010200 */
        /* <DEDUP_REMOVED lines=58> */
.L_x_36676:
[----:B------:R-:W-:Y:S05]  /*da50*/  BSYNC B0 ;  /* 0x0000000000007941 */ /* 0x000fea0003800000 */
.L_x_36675:
[----:B------:R-:W-:Y:S01]  /*da60*/  BSSY B4, `(.L_x_36677) ;  /* 0x0000007000047945 */ /* 0x000fe20003800000 */
[----:B------:R-:W-:Y:S01]  /*da70*/  FFMA R4, R4, R2, R11 ;  /* 0x0000000204047223 */ /* 0x000fe2000000000b */
[----:B------:R-:W-:Y:S05]  /*da80*/  @!P0 BRA `(.L_x_36678) ;  /* 0x0000004000008947 */ /* 0x000fea0003800000 */
[----:B------:R-:W-:Y:S01]  /*da90*/  IMAD.MOV.U32 R3, RZ, RZ, R13 ;  /* 0x000000ffff037224 */ /* 0x000fe200078e000d */
[----:B------:R-:W-:Y:S01]  /*daa0*/  MOV R0, 0xdad0 ;  /* 0x0000dad000007802 */ /* 0x000fe20000000f00 */
[----:B------:R-:W-:Y:S02]  /*dab0*/  IMAD.MOV.U32 R4, RZ, RZ, R12 ;  /* 0x000000ffff047224 */ /* 0x000fe400078e000c */
[----:B-1-3--:R-:W-:Y:S05]  /*dac0*/  CALL.REL.NOINC `($__internal_67_$__cuda_sm3x_div_rn_ftz_f32_slowpath) ;  /* 0x0000917000007944 */ /* 0x00afea0003c00000 */
.L_x_36678:
[----:B------:R-:W-:Y:S05]  /*dad0*/  BSYNC B4 ;  /* 0x0000000000047941 */ /* 0x000fea0003800000 */
.L_x_36677:
        /* <DEDUP_REMOVED lines=18> */
.L_x_36680:
[----:B------:R-:W-:Y:S01]  /*dc00*/  ISETP.GE.AND P0, PT, R28, RZ, PT ;  /* 0x000000ff1c00720c */ /* 0x000fe20003f06270 */
[----:B------:R-:W-:-:S12]  /*dc10*/  IMAD.MOV.U32 R0, RZ, RZ, 0x3fd774eb ;  /* 0x3fd774ebff007424 */ /* 0x000fd800078e00ff */
[----:B------:R-:W-:-:S04]  /*dc20*/  @P0 FFMA.FTZ R3, R0, 0.93318945169448852539, -R3 ;  /* 0x3f6ee58100030823 */ /* 0x000fc80000010803 */
[----:B------:R-:W-:Y:S02]  /*dc30*/  @!P0 FFMA.FTZ R3, R0, 0.93318945169448852539, R3 ;  /* 0x3f6ee58100038823 */ /* 0x000fe40000010003 */
.L_x_36681:
[----:B------:R-:W-:Y:S05]  /*dc40*/  BSYNC B0 ;  /* 0x0000000000007941 */ /* 0x000fea0003800000 */
.L_x_36679:
        /* <DEDUP_REMOVED lines=12> */
.L_x_36674:
        /* <DEDUP_REMOVED lines=14> */
[----:B------:R-:W-:Y:S01]  /*ddf0*/  MOV R0, 0xde20 ;  /* 0x0000de2000007802 */ /* 0x000fe20000000f00 */
[----:B------:R-:W-:Y:S02]  /*de00*/  IMAD.MOV.U32 R4, RZ, RZ, R12 ;  /* 0x000000ffff047224 */ /* 0x000fe400078e000c */
[----:B-1-3--:R-:W-:Y:S05]  /*de10*/  CALL.REL.NOINC `($__internal_67_$__cuda_sm3x_div_rn_ftz_f32_slowpath) ;  /* 0x00008e2000007944 */ /* 0x00afea0003c00000 */
.L_x_36685:
[----:B------:R-:W-:Y:S05]  /*de20*/  BSYNC B4 ;  /* 0x0000000000047941 */ /* 0x000fea0003800000 */
.L_x_36684:
        /* <DEDUP_REMOVED lines=18> */
.L_x_36687:
[----:B------:R-:W-:Y:S01]  /*df50*/  ISETP.GE.AND P0, PT, R28, RZ, PT ;  /* 0x000000ff1c00720c */ /* 0x000fe20003f06270 */
[----:B------:R-:W-:-:S12]  /*df60*/  IMAD.MOV.U32 R0, RZ, RZ, 0x3fd774eb ;  /* 0x3fd774ebff007424 */ /* 0x000fd800078e00ff */
[----:B------:R-:W-:-:S04]  /*df70*/  @P0 FFMA.FTZ R3, R0, 0.93318945169448852539, -R3 ;  /* 0x3f6ee58100030823 */ /* 0x000fc80000010803 */
[----:B------:R-:W-:Y:S02]  /*df80*/  @!P0 FFMA.FTZ R3, R0, 0.93318945169448852539, R3 ;  /* 0x3f6ee58100038823 */ /* 0x000fe40000010003 */
.L_x_36688:
[----:B------:R-:W-:Y:S05]  /*df90*/  BSYNC B0 ;  /* 0x0000000000007941 */ /* 0x000fea0003800000 */
.L_x_36686:
        /* <DEDUP_REMOVED lines=13> */
.L_x_36683:
        /* <DEDUP_REMOVED lines=12> */
[C---:B-1----:R-:W-:Y:S02]  /*e130*/  FADD.FTZ R22, R5.reuse, R5 ;  /* 0x0000000505167221 */ /* 0x042fe40000010000 */
[----:B---3--:R-:W-:Y:S02]  /*e140*/  FADD.FTZ R24, R14, R14 ;  /* 0x0000000e0e187221 */ /* 0x008fe40000010000 */
        /* <DEDUP_REMOVED lines=11> */
.L_x_36690:
        /* <DEDUP_REMOVED lines=40> */
.L_x_36689:
        /* <DEDUP_REMOVED lines=51> */
.L_x_36692:
[----:B------:R-:W-:Y:S05]  /*e7b0*/  BSYNC B0 ;  /* 0x0000000000007941 */ /* 0x000fea0003800000 */
.L_x_36691:
[----:B------:R-:W-:Y:S01]  /*e7c0*/  BSSY B4, `(.L_x_36693) ;  /* 0x0000007000047945 */ /* 0x000fe20003800000 */
[----:B------:R-:W-:Y:S01]  /*e7d0*/  FFMA R4, R2, R4, R5 ;  /* 0x0000000402047223 */ /* 0x000fe20000000005 */
[----:B------:R-:W-:Y:S05]  /*e7e0*/  @!P0 BRA `(.L_x_36694) ;  /* 0x0000004000008947 */ /* 0x000fea0003800000 */
[----:B------:R-:W-:Y:S01]  /*e7f0*/  IMAD.MOV.U32 R3, RZ, RZ, R11 ;  /* 0x000000ffff037224 */ /* 0x000fe200078e000b */
[----:B------:R-:W-:Y:S01]  /*e800*/  MOV R0, 0xe830 ;  /* 0x0000e83000007802 */ /* 0x000fe20000000f00 */
[----:B------:R-:W-:Y:S02]  /*e810*/  IMAD.MOV.U32 R4, RZ, RZ, R12 ;  /* 0x000000ffff047224 */ /* 0x000fe400078e000c */
[----:B------:R-:W-:Y:S05]  /*e820*/  CALL.REL.NOINC `($__internal_67_$__cuda_sm3x_div_rn_ftz_f32_slowpath) ;  /* 0x0000841000007944 */ /* 0x000fea0003c00000 */
.L_x_36694:
[----:B------:R-:W-:Y:S05]  /*e830*/  BSYNC B4 ;  /* 0x0000000000047941 */ /* 0x000fea0003800000 */
.L_x_36693:
        /* <DEDUP_REMOVED lines=18> */
.L_x_36696:
[----:B------:R-:W-:Y:S01]  /*e960*/  ISETP.GE.AND P0, PT, R28, RZ, PT ;  /* 0x000000ff1c00720c */ /* 0x000fe20003f06270 */
[----:B------:R-:W-:-:S12]  /*e970*/  IMAD.MOV.U32 R0, RZ, RZ, 0x3fd774eb ;  /* 0x3fd774ebff007424 */ /* 0x000fd800078e00ff */
[----:B------:R-:W-:-:S04]  /*e980*/  @P0 FFMA.FTZ R3, R0, 0.93318945169448852539, -R3 ;  /* 0x3f6ee58100030823 */ /* 0x000fc80000010803 */
[----:B------:R-:W-:Y:S02]  /*e990*/  @!P0 FFMA.FTZ R3, R0, 0.93318945169448852539, R3 ;  /* 0x3f6ee58100038823 */ /* 0x000fe40000010003 */
.L_x_36697:
[----:B------:R-:W-:Y:S05]  /*e9a0*/  BSYNC B0 ;  /* 0x0000000000007941 */ /* 0x000fea0003800000 */
.L_x_36695:
        /* <DEDUP_REMOVED lines=12> */
.L_x_36673:
        /* <DEDUP_REMOVED lines=13> */
.L_x_36699:
[----:B------:R-:W-:Y:S05]  /*eb40*/  BSYNC B4 ;  /* 0x0000000000047941 */ /* 0x000fea0003800000 */
.L_x_36698:
        /* <DEDUP_REMOVED lines=18> */
.L_x_36701:
[----:B------:R-:W-:Y:S01]  /*ec70*/  ISETP.GE.AND P0, PT, R28, RZ, PT ;  /* 0x000000ff1c00720c */ /* 0x000fe20003f06270 */
[----:B------:R-:W-:-:S12]  /*ec80*/  IMAD.MOV.U32 R0, RZ, RZ, 0x3fd774eb ;  /* 0x3fd774ebff007424 */ /* 0x000fd800078e00ff */
[----:B------:R-:W-:-:S04]  /*ec90*/  @P0 FFMA.FTZ R3, R0, 0.93318945169448852539, -R3 ;  /* 0x3f6ee58100030823 */ /* 0x000fc80000010803 */
[----:B------:R-:W-:Y:S02]  /*eca0*/  @!P0 FFMA.FTZ R3, R0, 0.93318945169448852539, R3 ;  /* 0x3f6ee58100038823 */ /* 0x000fe40000010003 */
.L_x_36702:
[----:B------:R-:W-:Y:S05]  /*ecb0*/  BSYNC B0 ;  /* 0x0000000000007941 */ /* 0x000fea0003800000 */
.L_x_36700:
        /* <DEDUP_REMOVED lines=27> */
.L_x_36672:
        /* <DEDUP_REMOVED lines=39> */
.L_x_36705:
[----:B------:R-:W-:Y:S05]  /*f0e0*/  BSYNC B0 ;  /* 0x0000000000007941 */ /* 0x000fea0003800000 */
.L_x_36704:
[----:B------:R-:W-:Y:S01]  /*f0f0*/  BSSY B4, `(.L_x_36706) ;  /* 0x0000007000047945 */ /* 0x000fe20003800000 */
[----:B------:R-:W-:Y:S01]  /*f100*/  FFMA R4, R12, R5, R4 ;  /* 0x000000050c047223 */ /* 0x000fe20000000004 */
[----:B------:R-:W-:Y:S05]  /*f110*/  @!P0 BRA `(.L_x_36707) ;  /* 0x0000004000008947 */ /* 0x000fea0003800000 */
[----:B------:R-:W-:Y:S01]  /*f120*/  IMAD.MOV.U32 R3, RZ, RZ, R13 ;  /* 0x000000ffff037224 */ /* 0x000fe200078e000d */
[----:B------:R-:W-:Y:S01]  /*f130*/  MOV R0, 0xf160 ;  /* 0x0000f16000007802 */ /* 0x000fe20000000f00 */
[----:B------:R-:W-:Y:S02]  /*f140*/  IMAD.MOV.U32 R4, RZ, RZ, 0x3f800000 ;  /* 0x3f800000ff047424 */ /* 0x000fe400078e00ff */
[----:B-1-3--:R-:W-:Y:S05]  /*f150*/  CALL.REL.NOINC `($__internal_67_$__cuda_sm3x_div_rn_ftz_f32_slowpath) ;  /* 0x00007ae000007944 */ /* 0x00afea0003c00000 */
.L_x_36707:
[----:B------:R-:W-:Y:S05]  /*f160*/  BSYNC B4 ;  /* 0x0000000000047941 */ /* 0x000fea0003800000 */
.L_x_36706:
        /* <DEDUP_REMOVED lines=18> */
.L_x_36709:
[----:B------:R-:W-:Y:S01]  /*f290*/  ISETP.GE.AND P0, PT, R28, RZ, PT ;  /* 0x000000ff1c00720c */ /* 0x000fe20003f06270 */
[----:B------:R-:W-:-:S12]  /*f2a0*/  IMAD.MOV.U32 R0, RZ, RZ, 0x3fd774eb ;  /* 0x3fd774ebff007424 */ /* 0x000fd800078e00ff */
[----:B------:R-:W-:-:S04]  /*f2b0*/  @P0 FFMA.FTZ R3, R0, 0.93318945169448852539, -R3 ;  /* 0x3f6ee58100030823 */ /* 0x000fc80000010803 */
[----:B------:R-:W-:Y:S02]  /*f2c0*/  @!P0 FFMA.FTZ R3, R0, 0.93318945169448852539, R3 ;  /* 0x3f6ee58100038823 */ /* 0x000fe40000010003 */
.L_x_36710:
[----:B------:R-:W-:Y:S05]  /*f2d0*/  BSYNC B0 ;  /* 0x0000000000007941 */ /* 0x000fea0003800000 */
.L_x_36708:
        /* <DEDUP_REMOVED lines=10> */
.L_x_36703:
        /* <DEDUP_REMOVED lines=12> */
[----:B-1-3--:R-:W-:Y:S05]  /*f440*/  CALL.REL.NOINC `($__internal_67_$__cuda_sm3x_div_rn_ftz_f32_slowpath) ;  /* 0x000077f000007944 */ /* 0x00afea0003c00000 */
.L_x_36712:
[----:B------:R-:W-:Y:S05]  /*f450*/  BSYNC B4 ;  /* 0x0000000000047941 */ /* 0x000fea0003800000 */
.L_x_36711:
        /* <DEDUP_REMOVED lines=18> */
.L_x_36714:
[----:B------:R-:W-:Y:S01]  /*f580*/  ISETP.GE.AND P0, PT, R28, RZ, PT ;  /* 0x000000ff1c00720c */ /* 0x000fe20003f06270 */
[----:B------:R-:W-:-:S12]  /*f590*/  IMAD.MOV.U32 R0, RZ, RZ, 0x3fd774eb ;  /* 0x3fd774ebff007424 */ /* 0x000fd800078e00ff */
[----:B------:R-:W-:-:S04]  /*f5a0*/  @P0 FFMA.FTZ R3, R0, 0.93318945169448852539, -R3 ;  /* 0x3f6ee58100030823 */ /* 0x000fc80000010803 */
[----:B------:R-:W-:Y:S02]  /*f5b0*/  @!P0 FFMA.FTZ R3, R0, 0.93318945169448852539, R3 ;  /* 0x3f6ee58100038823 */ /* 0x000fe40000010003 */
.L_x_36715:
[----:B------:R-:W-:Y:S05]  /*f5c0*/  BSYNC B0 ;  /* 0x0000000000007941 */ /* 0x000fea0003800000 */
.L_x_36713:
        /* <DEDUP_REMOVED lines=11> */
.L_x_36671:
        /* <DEDUP_REMOVED lines=31> */
[----:B------:R-:W-:Y:S01]  /*f870*/  MOV R0, 0xf8a0 ;  /* 0x0000f8a000007802 */ /* 0x000fe20000000f00 */
[----:B------:R-:W-:Y:S02]  /*f880*/  IMAD.MOV.U32 R4, RZ, RZ, R12 ;  /* 0x000000ffff047224 */ /* 0x000fe400078e000c */
[----:B-1-3--:R-:W-:Y:S05]  /*f890*/  CALL.REL.NOINC `($__internal_67_$__cuda_sm3x_div_rn_ftz_f32_slowpath) ;  /* 0x000073a000007944 */ /* 0x00afea0003c00000 */
.L_x_36717:
[----:B------:R-:W-:Y:S05]  /*f8a0*/  BSYNC B4 ;  /* 0x0000000000047941 */ /* 0x000fea0003800000 */
.L_x_36716:
        /* <DEDUP_REMOVED lines=18> */
.L_x_36719:
[----:B------:R-:W-:Y:S01]  /*f9d0*/  ISETP.GE.AND P0, PT, R28, RZ, PT ;  /* 0x000000ff1c00720c */ /* 0x000fe20003f06270 */
[----:B------:R-:W-:-:S12]  /*f9e0*/  IMAD.MOV.U32 R0, RZ, RZ, 0x3fd774eb ;  /* 0x3fd774ebff007424 */ /* 0x000fd800078e00ff */
[----:B------:R-:W-:-:S04]  /*f9f0*/  @P0 FFMA.FTZ R3, R0, 0.93318945169448852539, -R3 ;  /* 0x3f6ee58100030823 */ /* 0x000fc80000010803 */
[----:B------:R-:W-:Y:S02]  /*fa00*/  @!P0 FFMA.FTZ R3, R0, 0.93318945169448852539, R3 ;  /* 0x3f6ee58100038823 */ /* 0x000fe40000010003 */
.L_x_36720:
[----:B------:R-:W-:Y:S05]  /*fa10*/  BSYNC B0 ;  /* 0x0000000000007941 */ /* 0x000fea0003800000 */
.L_x_36718:
        /* <DEDUP_REMOVED lines=11> */
.L_x_36670:
[C---:B------:R-:W-:Y:S01]  /*fad0*/  FADD.FTZ R0, |R29|.reuse, -RZ ;  /* 0x800000ff1d007221 */ /* 0x040fe20000010200 */
[C---:B------:R-:W-:Y:S01]  /*fae0*/  FSETP.GT.FTZ.AND P3, PT, |R29|.reuse, |R28|, PT ;  /* 0x4000001c1d00720b */ /* 0x040fe20003f74200 */
[----:B------:R-:W-:Y:S01]  /*faf0*/  BSSY B4, `(.L_x_36721) ;  /* 0x0000019000047945 */ /* 0x000fe20003800000 */
[----:B------:R-:W-:Y:S02]  /*fb00*/  FSETP.GEU.FTZ.AND P0, PT, |R28|, 1.084202172485504434e-19, PT ;  /* 0x200000001c00780b */ /* 0x000fe40003f1e200 */
[----:B0-----:R-:W-:Y:S02]  /*fb10*/  FSEL R10, R0, R11, P3 ;  /* 0x0000000b000a7208 */ /* 0x001fe40001800000 */
[----:B------:R-:W-:Y:S02]  /*fb20*/  FSETP.GEU.FTZ.AND P1, PT, |R29|, 1.084202172485504434e-19, PT ;  /* 0x200000001d00780b */ /* 0x000fe40003f3e200 */
[----:B------:R-:W0:Y:S01]  /*fb30*/  MUFU.RCP R3, R10 ;  /* 0x0000000a00037308 */ /* 0x000e220000001000 */
[----:B------:R-:W-:-:S02]  /*fb40*/  FSEL R13, R11, R0, P3 ;  /* 0x000000000b0d7208 */ /* 0x000fc40001800000 */
[----:B------:R-:W-:-:S07]  /*fb50*/  PLOP3.LUT P0, PT, P0, P1, PT, 0x2, 0x0 ;  /* 0x000000000000781c */ /* 0x000fce0000702072 */
[----:B------:R-:W2:Y:S01]  /*fb60*/  FCHK P1, R13, R10 ;  /* 0x0000000a0d007302 */ /* 0x000ea20000020000 */
        /* <DEDUP_REMOVED lines=12> */
[----:B--2---:R-:W-:Y:S05]  /*fc30*/  @!P1 BRA `(.L_x_36722) ;  /* 0x0000004000009947 */ /* 0x004fea0003800000 */
[----:B------:R-:W-:Y:S01]  /*fc40*/  IMAD.MOV.U32 R3, RZ, RZ, R13 ;  /* 0x000000ffff037224 */ /* 0x000fe200078e000d */
[----:B------:R-:W-:Y:S01]  /*fc50*/  MOV R0, 0xfc80 ;  /* 0x0000fc8000007802 */ /* 0x000fe20000000f00 */
[----:B------:R-:W-:-:S02]  /*fc60*/  IMAD.MOV.U32 R4, RZ, RZ, R10 ;  /* 0x000000ffff047224 */ /* 0x000fc400078e000a */
[----:B-1-3--:R-:W-:Y:S05]  /*fc70*/  CALL.REL.NOINC `($__internal_67_$__cuda_sm3x_div_rn_ftz_f32_slowpath) ;  /* 0x00006fc000007944 */ /* 0x00afea0003c00000 */
.L_x_36722:
[----:B------:R-:W-:Y:S05]  /*fc80*/  BSYNC B4 ;  /* 0x0000000000047941 */ /* 0x000fea0003800000 */
.L_x_36721:
        /* <DEDUP_REMOVED lines=18> */
.L_x_36724:
[----:B------:R-:W-:Y:S01]  /*fdb0*/  ISETP.GE.AND P0, PT, R28, RZ, PT ;  /* 0x000000ff1c00720c */ /* 0x000fe20003f06270 */
[----:B------:R-:W-:-:S12]  /*fdc0*/  IMAD.MOV.U32 R0, RZ, RZ, 0x3fd774eb ;  /* 0x3fd774ebff007424 */ /* 0x000fd800078e00ff */
[----:B------:R-:W-:-:S04]  /*fdd0*/  @P0 FFMA.FTZ R3, R0, 0.93318945169448852539, -R3 ;  /* 0x3f6ee58100030823 */ /* 0x000fc80000010803 */
[----:B------:R-:W-:Y:S02]  /*fde0*/  @!P0 FFMA.FTZ R3, R0, 0.93318945169448852539, R3 ;  /* 0x3f6ee58100038823 */ /* 0x000fe40000010003 */
.L_x_36725:
[----:B------:R-:W-:Y:S05]  /*fdf0*/  BSYNC B0 ;  /* 0x0000000000007941 */ /* 0x000fea0003800000 */
.L_x_36723:
        /* <DEDUP_REMOVED lines=12> */
.L_x_36682:
[----:B------:R-:W-:Y:S05]  /*fec0*/  BSYNC B1 ;  /* 0x0000000000017941 */ /* 0x000fea0003800000 */
.L_x_36669:
[CC--:B------:R-:W-:Y:S02]  /*fed0*/  FMUL.FTZ R0, R3.reuse, R30.reuse ;  /* 0x0000001e03007220 */ /* 0x0c0fe40000410000 */
        /* <DEDUP_REMOVED lines=40> */
.L_x_36728:
        /* <DEDUP_REMOVED lines=10> */
.L_x_36727:
[----:B------:R-:W-:-:S04]  /*10200*/  FMUL.RZ R4, R4, 0.15915493667125701904 ;  /* 0x3e22f98304047820 */ /* 0x000fc8000040c000 */
[----:B------:R0:W2:Y:S08]  /*10210*/  MUFU.SIN R19, R4 ;  /* 0x0000000400137308 */ /* 0x0000b00000000400 */
[----:B------:R0:W4:Y:S01]  /*10220*/  MUFU.COS R18, R4 ;  /* 0x0000000400127308 */ /* 0x0001220000000000 */
[----:B------:R-:W-:Y:S05]  /*10230*/  BRA `(.L_x_36668) ;  /* 0x0000003000007947 */ /* 0x000fea0003800000 */
.L_x_36726:
[----:B------:R-:W-:Y:S02]  /*10240*/  FMUL.FTZ R10, R10, 1.4426950216293334961 ;  /* 0x3fb8aa3b0a0a7820 */ /* 0x000fe40000410000 */
[----:B------:R-:W-:-:S02]  /*10250*/  IMAD.MOV.U32 R19, RZ, RZ, R4 ;  /* 0x000000ffff137224 */ /* 0x000fc400078e0004 */
[----:B------:R0:W2:Y:S05]  /*10260*/  MUFU.EX2 R18, R10 ;  /* 0x0000000a00127308 */ /* 0x0000aa0000000800 */
.L_x_36668:
[----:B------:R-:W-:Y:S05]  /*10270*/  BSYNC B2 ;  /* 0x0000000000027941 */ /* 0x000fea0003800000 */
.L_x_36667:
[----:B------:R-:W5:Y:S01]  /*10280*/  S2R R3, SR_TID.X ;  /* 0x0000000000037919 */ /* 0x000f620000002100 */
[----:B------:R-:W-:Y:S01]  /*10290*/  BSSY B2, `(.L_x_36729) ;  /* 0x00002c4000027945 */ /* 0x000fe20003800000 */
[----:B-1----:R-:W-:Y:S01]  /*102a0*/  CS2R R22, SRZ ;  /* 0x0000000000167805 */ /* 0x002fe2000001ff00 */
[----:B-----5:R-:W-:-:S04]  /*102b0*/  IADD3 R3, R3, 0x180, RZ ;  /* 0x0000018003037810 */ /* 0x020fc80007ffe0ff */
[----:B------:R-:W-:-:S13]  /*102c0*/  ISETP.GE.AND P0, PT, R3, R34, PT ;  /* 0x000000220300720c */ /* 0x000fda0003f06270 */
[----:B------:R-:W-:Y:S05]  /*102d0*/  @P0 BRA `(.L_x_36730) ;  /* 0x00002bf000000947 */ /* 0x000fea0003800000 */
[C---:B----4-:R-:W-:Y:S01]  /*102e0*/  FSETP.NAN.FTZ.AND P0, PT, R26.reuse, R27, PT ;  /* 0x0000001b1a00720b */ /* 0x050fe20003f18000 */
        /* <DEDUP_REMOVED lines=60> */
.L_x_36738:
[----:B------:R-:W-:Y:S05]  /*106b0*/  BSYNC B0 ;  /* 0x0000000000007941 */ /* 0x000fea0003800000 */
.L_x_36737:
[----:B------:R-:W-:Y:S01]  /*106c0*/  BSSY B4, `(.L_x_36739) ;  /* 0x0000007000047945 */ /* 0x000fe20003800000 */
[----:B------:R-:W-:Y:S01]  /*106d0*/  FFMA R4, R4, R2, R11 ;  /* 0x0000000204047223 */ /* 0x000fe2000000000b */
[----:B------:R-:W-:Y:S05]  /*106e0*/  @!P0 BRA `(.L_x_36740) ;  /* 0x0000004000008947 */ /* 0x000fea0003800000 */
[----:B------:R-:W-:Y:S01]  /*106f0*/  IMAD.MOV.U32 R3, RZ, RZ, R13 ;  /* 0x000000ffff037224 */ /* 0x000fe200078e000d */
[----:B------:R-:W-:Y:S01]  /*10700*/  MOV R0, 0x10730 ;  /* 0x0001073000007802 */ /* 0x000fe20000000f00 */
[----:B------:R-:W-:Y:S02]  /*10710*/  IMAD.MOV.U32 R4, RZ, RZ, R12 ;  /* 0x000000ffff047224 */ /* 0x000fe400078e000c */
[----:B--23--:R-:W-:Y:S05]  /*10720*/  CALL.REL.NOINC `($__internal_67_$__cuda_sm3x_div_rn_ftz_f32_slowpath) ;  /* 0x0000651000007944 */ /* 0x00cfea0003c00000 */
.L_x_36740:
[----:B------:R-:W-:Y:S05]  /*10730*/  BSYNC B4 ;  /* 0x0000000000047941 */ /* 0x000fea0003800000 */
.L_x_36739:
        /* <DEDUP_REMOVED lines=18> */
.L_x_36742:
[----:B------:R-:W-:Y:S01]  /*10860*/  ISETP.GE.AND P0, PT, R26, RZ, PT ;  /* 0x000000ff1a00720c */ /* 0x000fe20003f06270 */
[----:B------:R-:W-:-:S12]  /*10870*/  IMAD.MOV.U32 R0, RZ, RZ, 0x3fd774eb ;  /* 0x3fd774ebff007424 */ /* 0x000fd800078e00ff */
[----:B------:R-:W-:-:S04]  /*10880*/  @P0 FFMA.FTZ R3, R0, 0.93318945169448852539, -R3 ;  /* 0x3f6ee58100030823 */ /* 0x000fc80000010803 */
[----:B------:R-:W-:Y:S02]  /*10890*/  @!P0 FFMA.FTZ R3, R0, 0.93318945169448852539, R3 ;  /* 0x3f6ee58100038823 */ /* 0x000fe40000010003 */
.L_x_36743:
[----:B------:R-:W-:Y:S05]  /*108a0*/  BSYNC B0 ;  /* 0x0000000000007941 */ /* 0x000fea0003800000 */
.L_x_36741:
        /* <DEDUP_REMOVED lines=12> */
.L_x_36736:
        /* <DEDUP_REMOVED lines=16> */
[----:B--23--:R-:W-:Y:S05]  /*10a70*/  CALL.REL.NOINC `($__internal_67_$__cuda_sm3x_div_rn_ftz_f32_slowpath) ;  /* 0x000061c000007944 */ /* 0x00cfea0003c00000 */
.L_x_36747:
[----:B------:R-:W-:Y:S05]  /*10a80*/  BSYNC B4 ;  /* 0x0000000000047941 */ /* 0x000fea0003800000 */
.L_x_36746:
        /* <DEDUP_REMOVED lines=18> */
.L_x_36749:
[----:B------:R-:W-:Y:S01]  /*10bb0*/  ISETP.GE.AND P0, PT, R26, RZ, PT ;  /* 0x000000ff1a00720c */ /* 0x000fe20003f06270 */
[----:B------:R-:W-:-:S12]  /*10bc0*/  IMAD.MOV.U32 R0, RZ, RZ, 0x3fd774eb ;  /* 0x3fd774ebff007424 */ /* 0x000fd800078e00ff */
[----:B------:R-:W-:-:S04]  /*10bd0*/  @P0 FFMA.FTZ R3, R0, 0.93318945169448852539, -R3 ;  /* 0x3f6ee58100030823 */ /* 0x000fc80000010803 */
[----:B------:R-:W-:Y:S02]  /*10be0*/  @!P0 FFMA.FTZ R3, R0, 0.93318945169448852539, R3 ;  /* 0x3f6ee58100038823 */ /* 0x000fe40000010003 */
.L_x_36750:
[----:B------:R-:W-:Y:S05]  /*10bf0*/  BSYNC B0 ;  /* 0x0000000000007941 */ /* 0x000fea0003800000 */
.L_x_36748:
        /* <DEDUP_REMOVED lines=13> */
.L_x_36745:
        /* <DEDUP_REMOVED lines=12> */
[C---:B---3--:R-:W-:Y:S02]  /*10d90*/  FADD.FTZ R24, R5.reuse, R5 ;  /* 0x0000000505187221 */ /* 0x048fe40000010000 */
        /* <DEDUP_REMOVED lines=12> */
.L_x_36752:
        /* <DEDUP_REMOVED lines=40> */
.L_x_36751:
[----:B------:R-:W-:Y:S01]  /*110e0*/  FADD.FTZ R0, R0, -1 ;  /* 0xbf80000000007421 */ /* 0x000fe20000010000 */
[----:B------:R-:W-:Y:S01]  /*110f0*/  FSETP.GEU.FTZ.AND P3, PT, |R26|, |R27|, PT ;  /* 0x4000001b1a00720b */ /* 0x000fe20003f7e200 */
[----:B------:R-:W-:Y:S02]  /*11100*/  BSSY B0, `(.L_x_36753) ;  /* 0x0000031000007945 */ /* 0x000fe40003800000 */
[----:B------:R-:W-:-:S04]  /*11110*/  FADD.FTZ R3, R3, R0 ;  /* 0x0000000003037221 */ /* 0x000fc80000010000 */
[----:B------:R-:W-:Y:S02]  /*11120*/  FADD.FTZ R3, R4, R3 ;  /* 0x0000000304037221 */ /* 0x000fe40000010000 */
[----:B------:R-:W-:Y:S02]  /*11130*/  IMAD.MOV.U32 R4, RZ, RZ, 0x3e800000 ;  /* 0x3e800000ff047424 */ /* 0x000fe400078e00ff */
[----:B------:R-:W-:-:S04]  /*11140*/  FADD.FTZ R3, R10, R3 ;  /* 0x000000030a037221 */ /* 0x000fc80000010000 */
        /* <DEDUP_REMOVED lines=44> */
.L_x_36754:
[----:B------:R-:W-:Y:S05]  /*11410*/  BSYNC B0 ;  /* 0x0000000000007941 */ /* 0x000fea0003800000 */
.L_x_36753:
[----:B------:R-:W-:Y:S01]  /*11420*/  BSSY B4, `(.L_x_36755) ;  /* 0x0000007000047945 */ /* 0x000fe20003800000 */
[----:B------:R-:W-:Y:S01]  /*11430*/  FFMA R4, R2, R4, R5 ;  /* 0x0000000402047223 */ /* 0x000fe20000000005 */
[----:B------:R-:W-:Y:S05]  /*11440*/  @!P0 BRA `(.L_x_36756) ;  /* 0x0000004000008947 */ /* 0x000fea0003800000 */
[----:B------:R-:W-:Y:S01]  /*11450*/  IMAD.MOV.U32 R3, RZ, RZ, R11 ;  /* 0x000000ffff037224 */ /* 0x000fe200078e000b */
[----:B------:R-:W-:Y:S01]  /*11460*/  MOV R0, 0x11490 ;  /* 0x0001149000007802 */ /* 0x000fe20000000f00 */
[----:B------:R-:W-:Y:S02]  /*11470*/  IMAD.MOV.U32 R4, RZ, RZ, R12 ;  /* 0x000000ffff047224 */ /* 0x000fe400078e000c */
[----:B--2---:R-:W-:Y:S05]  /*11480*/  CALL.REL.NOINC `($__internal_67_$__cuda_sm3x_div_rn_ftz_f32_slowpath) ;  /* 0x000057b000007944 */ /* 0x004fea0003c00000 */
.L_x_36756:
[----:B------:R-:W-:Y:S05]  /*11490*/  BSYNC B4 ;  /* 0x0000000000047941 */ /* 0x000fea0003800000 */
.L_x_36755:
        /* <DEDUP_REMOVED lines=18> */
.L_x_36758:
[----:B------:R-:W-:Y:S01]  /*115c0*/  ISETP.GE.AND P0, PT, R26, RZ, PT ;  /* 0x000000ff1a00720c */ /* 0x000fe20003f06270 */
[----:B------:R-:W-:-:S12]  /*115d0*/  IMAD.MOV.U32 R0, RZ, RZ, 0x3fd774eb ;  /* 0x3fd774ebff007424 */ /* 0x000fd800078e00ff */
[----:B------:R-:W-:-:S04]  /*115e0*/  @P0 FFMA.FTZ R3, R0, 0.93318945169448852539, -R3 ;  /* 0x3f6ee58100030823 */ /* 0x000fc80000010803 */
[----:B------:R-:W-:Y:S02]  /*115f0*/  @!P0 FFMA.FTZ R3, R0, 0.93318945169448852539, R3 ;  /* 0x3f6ee58100038823 */ /* 0x000fe40000010003 */
.L_x_36759:
[----:B------:R-:W-:Y:S05]  /*11600*/  BSYNC B0 ;  /* 0x0000000000007941 */ /* 0x000fea0003800000 */
.L_x_36757:
        /* <DEDUP_REMOVED lines=12> */
.L_x_36735:
        /* <DEDUP_REMOVED lines=13> */
.L_x_36761:
[----:B------:R-:W-:Y:S05]  /*117a0*/  BSYNC B4 ;  /* 0x0000000000047941 */ /* 0x000fea0003800000 */
.L_x_36760:
        /* <DEDUP_REMOVED lines=18> */
.L_x_36763:
[----:B------:R-:W-:Y:S01]  /*118d0*/  ISETP.GE.AND P0, PT, R26, RZ, PT ;  /* 0x000000ff1a00720c */ /* 0x000fe20003f06270 */
[----:B------:R-:W-:-:S12]  /*118e0*/  IMAD.MOV.U32 R0, RZ, RZ, 0x3fd774eb ;  /* 0x3fd774ebff007424 */ /* 0x000fd800078e00ff */
[----:B------:R-:W-:-:S04]  /*118f0*/  @P0 FFMA.FTZ R3, R0, 0.93318945169448852539, -R3 ;  /* 0x3f6ee58100030823 */ /* 0x000fc80000010803 */
[----:B------:R-:W-:Y:S02]  /*11900*/  @!P0 FFMA.FTZ R3, R0, 0.93318945169448852539, R3 ;  /* 0x3f6ee58100038823 */ /* 0x000fe40000010003 */
.L_x_36764:
[----:B------:R-:W-:Y:S05]  /*11910*/  BSYNC B0 ;  /* 0x0000000000007941 */ /* 0x000fea0003800000 */
.L_x_36762:
        /* <DEDUP_REMOVED lines=27> */
.L_x_36734:
        /* <DEDUP_REMOVED lines=39> */
.L_x_36767:
[----:B------:R-:W-:Y:S05]  /*11d40*/  BSYNC B0 ;  /* 0x0000000000007941 */ /* 0x000fea0003800000 */
.L_x_36766:
[----:B------:R-:W-:Y:S01]  /*11d50*/  BSSY B4, `(.L_x_36768) ;  /* 0x0000007000047945 */ /* 0x000fe20003800000 */
[----:B------:R-:W-:Y:S01]  /*11d60*/  FFMA R4, R12, R5, R4 ;  /* 0x000000050c047223 */ /* 0x000fe20000000004 */
[----:B------:R-:W-:Y:S05]  /*11d70*/  @!P0 BRA `(.L_x_36769) ;  /* 0x0000004000008947 */ /* 0x000fea0003800000 */
[----:B------:R-:W-:Y:S01]  /*11d80*/  IMAD.MOV.U32 R3, RZ, RZ, R13 ;  /* 0x000000ffff037224 */ /* 0x000fe200078e000d */
[----:B------:R-:W-:Y:S01]  /*11d90*/  MOV R0, 0x11dc0 ;  /* 0x00011dc000007802 */ /* 0x000fe20000000f00 */
[----:B------:R-:W-:Y:S02]  /*11da0*/  IMAD.MOV.U32 R4, RZ, RZ, 0x3f800000 ;  /* 0x3f800000ff047424 */ /* 0x000fe400078e00ff */
[----:B--23--:R-:W-:Y:S05]  /*11db0*/  CALL.REL.NOINC `($__internal_67_$__cuda_sm3x_div_rn_ftz_f32_slowpath) ;  /* 0x00004e8000007944 */ /* 0x00cfea0003c00000 */
.L_x_36769:
[----:B------:R-:W-:Y:S05]  /*11dc0*/  BSYNC B4 ;  /* 0x0000000000047941 */ /* 0x000fea0003800000 */
.L_x_36768:
        /* <DEDUP_REMOVED lines=18> */
.L_x_36771:
[----:B------:R-:W-:Y:S01]  /*11ef0*/  ISETP.GE.AND P0, PT, R26, RZ, PT ;  /* 0x000000ff1a00720c */ /* 0x000fe20003f06270 */
[----:B------:R-:W-:-:S12]  /*11f00*/  IMAD.MOV.U32 R0, RZ, RZ, 0x3fd774eb ;  /* 0x3fd774ebff007424 */ /* 0x000fd800078e00ff */
[----:B------:R-:W-:-:S04]  /*11f10*/  @P0 FFMA.FTZ R3, R0, 0.93318945169448852539, -R3 ;  /* 0x3f6ee58100030823 */ /* 0x000fc80000010803 */
[----:B------:R-:W-:Y:S02]  /*11f20*/  @!P0 FFMA.FTZ R3, R0, 0.93318945169448852539, R3 ;  /* 0x3f6ee58100038823 */ /* 0x000fe40000010003 */
.L_x_36772:
[----:B------:R-:W-:Y:S05]  /*11f30*/  BSYNC B0 ;  /* 0x0000000000007941 */ /* 0x000fea0003800000 */
.L_x_36770:
        /* <DEDUP_REMOVED lines=10> */
.L_x_36765:
        /* <DEDUP_REMOVED lines=12> */
[----:B--23--:R-:W-:Y:S05]  /*120a0*/  CALL.REL.NOINC `($__internal_67_$__cuda_sm3x_div_rn_ftz_f32_slowpath) ;  /* 0x00004b9000007944 */ /* 0x00cfea0003c00000 */
.L_x_36774:
[----:B------:R-:W-:Y:S05]  /*120b0*/  BSYNC B4 ;  /* 0x0000000000047941 */ /* 0x000fea0003800000 */
.L_x_36773:
        /* <DEDUP_REMOVED lines=18> */
.L_x_36776:
[----:B------:R-:W-:Y:S01]  /*121e0*/  ISETP.GE.AND P0, PT, R26, RZ, PT ;  /* 0x000000ff1a00720c */ /* 0x000fe20003f06270 */
[----:B------:R-:W-:-:S12]  /*121f0*/  IMAD.MOV.U32 R0, RZ, RZ, 0x3fd774eb ;  /* 0x3fd774ebff007424 */ /* 0x000fd800078e00ff */
[----:B------:R-:W-:-:S04]  /*12200*/  @P0 FFMA.FTZ R3, R0, 0.93318945169448852539, -R3 ;  /* 0x3f6ee58100030823 */ /* 0x000fc80000010803 */
[----:B------:R-:W-:Y:S02]  /*12210*/  @!P0 FFMA.FTZ R3, R0, 0.93318945169448852539, R3 ;  /* 0x3f6ee58100038823 */ /* 0x000fe40000010003 */
.L_x_36777:
[----:B------:R-:W-:Y:S05]  /*12220*/  BSYNC B0 ;  /* 0x0000000000007941 */ /* 0x000fea0003800000 */
.L_x_36775:
        /* <DEDUP_REMOVED lines=11> */
.L_x_36733:
        /* <DEDUP_REMOVED lines=33> */
[----:B--23--:R-:W-:Y:S05]  /*124f0*/  CALL.REL.NOINC `($__internal_67_$__cuda_sm3x_div_rn_ftz_f32_slowpath) ;  /* 0x0000474000007944 */ /* 0x00cfea0003c00000 */
.L_x_36779:
[----:B------:R-:W-:Y:S05]  /*12500*/  BSYNC B4 ;  /* 0x0000000000047941 */ /* 0x000fea0003800000 */
.L_x_36778:
        /* <DEDUP_REMOVED lines=18> */
.L_x_36781:
[----:B------:R-:W-:Y:S01]  /*12630*/  ISETP.GE.AND P0, PT, R26, RZ, PT ;  /* 0x000000ff1a00720c */ /* 0x000fe20003f06270 */
[----:B------:R-:W-:-:S12]  /*12640*/  IMAD.MOV.U32 R0, RZ, RZ, 0x3fd774eb ;  /* 0x3fd774ebff007424 */ /* 0x000fd800078e00ff */
[----:B------:R-:W-:-:S04]  /*12650*/  @P0 FFMA.FTZ R3, R0, 0.93318945169448852539, -R3 ;  /* 0x3f6ee58100030823 */ /* 0x000fc80000010803 */
[----:B------:R-:W-:Y:S02]  /*12660*/  @!P0 FFMA.FTZ R3, R0, 0.93318945169448852539, R3 ;  /* 0x3f6ee58100038823 */ /* 0x000fe40000010003 */
.L_x_36782:
[----:B------:R-:W-:Y:S05]  /*12670*/  BSYNC B0 ;  /* 0x0000000000007941 */ /* 0x000fea0003800000 */
.L_x_36780:
        /* <DEDUP_REMOVED lines=11> */
.L_x_36732:
        /* <DEDUP_REMOVED lines=26> */
[----:B--23--:R-:W-:Y:S05]  /*128d0*/  CALL.REL.NOINC `($__internal_67_$__cuda_sm3x_div_rn_ftz_f32_slowpath) ;  /* 0x0000436000007944 */ /* 0x00cfea0003c00000 */
.L_x_36784:
[----:B------:R-:W-:Y:S05]  /*128e0*/  BSYNC B4 ;  /* 0x0000000000047941 */ /* 0x000fea0003800000 */
.L_x_36783:
        /* <DEDUP_REMOVED lines=18> */
.L_x_36786:
[----:B------:R-:W-:Y:S01]  /*12a10*/  ISETP.GE.AND P0, PT, R26, RZ, PT ;  /* 0x000000ff1a00720c */ /* 0x000fe20003f06270 */
[----:B------:R-:W-:-:S12]  /*12a20*/  IMAD.MOV.U32 R0, RZ, RZ, 0x3fd774eb ;  /* 0x3fd774ebff007424 */ /* 0x000fd800078e00ff */
[----:B------:R-:W-:-:S04]  /*12a30*/  @P0 FFMA.FTZ R3, R0, 0.93318945169448852539, -R3 ;  /* 0x3f6ee58100030823 */ /* 0x000fc80000010803 */
[----:B------:R-:W-:Y:S02]  /*12a40*/  @!P0 FFMA.FTZ R3, R0, 0.93318945169448852539, R3 ;  /* 0x3f6ee58100038823 */ /* 0x000fe40000010003 */
.L_x_36787:
[----:B------:R-:W-:Y:S05]  /*12a50*/  BSYNC B0 ;  /* 0x0000000000007941 */ /* 0x000fea0003800000 */
.L_x_36785:
        /* <DEDUP_REMOVED lines=12> */
.L_x_36744:
[----:B------:R-:W-:Y:S05]  /*12b20*/  BSYNC B1 ;  /* 0x0000000000017941 */ /* 0x000fea0003800000 */
.L_x_36731:
        /* <DEDUP_REMOVED lines=41> */
.L_x_36790:
        /* <DEDUP_REMOVED lines=10> */
.L_x_36789:
[----:B------:R-:W-:-:S04]  /*12e60*/  FMUL.RZ R4, R4, 0.15915493667125701904 ;  /* 0x3e22f98304047820 */ /* 0x000fc8000040c000 */
[----:B------:R0:W1:Y:S08]  /*12e70*/  MUFU.SIN R23, R4 ;  /* 0x0000000400177308 */ /* 0x0000700000000400 */
[----:B------:R0:W4:Y:S01]  /*12e80*/  MUFU.COS R22, R4 ;  /* 0x0000000400167308 */ /* 0x0001220000000000 */
[----:B------:R-:W-:Y:S05]  /*12e90*/  BRA `(.L_x_36730) ;  /* 0x0000003000007947 */ /* 0x000fea0003800000 */
.L_x_36788:
[----:B------:R-:W-:Y:S02]  /*12ea0*/  FMUL.FTZ R8, R8, 1.4426950216293334961 ;  /* 0x3fb8aa3b08087820 */ /* 0x000fe40000410000 */
[----:B------:R-:W-:-:S02]  /*12eb0*/  IMAD.MOV.U32 R23, RZ, RZ, R4 ;  /* 0x000000ffff177224 */ /* 0x000fc400078e0004 */
[----:B------:R0:W1:Y:S05]  /*12ec0*/  MUFU.EX2 R22, R8 ;  /* 0x0000000800167308 */ /* 0x00006a0000000800 */
.L_x_36730:
[----:B------:R-:W-:Y:S05]  /*12ed0*/  BSYNC B2 ;  /* 0x0000000000027941 */ /* 0x000fea0003800000 */
.L_x_36729:
        /* <DEDUP_REMOVED lines=26> */
.L_x_36796:
[----:B----4-:R-:W3:Y:S01]  /*13080*/  F2I.S64.TRUNC R6, R6 ;  /* 0x0000000600067311 */ /* 0x010ee2000020d900 */
[----:B------:R-:W-:Y:S01]  /*13090*/  IADD3 R25, R25, 0x80, RZ ;  /* 0x0000008019197810 */ /* 0x000fe20007ffe0ff */
[----:B---3--:R-:W-:-:S05]  /*130a0*/  IMAD.MOV.U32 R5, RZ, RZ, R6 ;  /* 0x000000ffff057224 */ /* 0x008fca00078e0006 */
[----:B------:R3:W-:Y:S01]  /*130b0*/  STG.E.U8 [R2.64], R5 ;  /* 0x0000000502007986 */ /* 0x0007e2000c101124 */
[----:B------:R-:W-:Y:S05]  /*130c0*/  BRA `(.L_x_36792) ;  /* 0x00000e8000007947 */ /* 0x000fea0003800000 */
.L_x_36795:
        /* <DEDUP_REMOVED lines=10> */
.L_x_36799:
[----:B----4-:R-:W3:Y:S01]  /*13170*/  F2I.FTZ.TRUNC.NTZ R5, R6 ;  /* 0x0000000600057305 */ /* 0x010ee2000021f100 */
[----:B------:R-:W-:Y:S01]  /*13180*/  IADD3 R25, R25, 0x80, RZ ;  /* 0x0000008019197810 */ /* 0x000fe20007ffe0ff */
[----:B---3--:R3:W-:Y:S01]  /*13190*/  STG.E [R2.64], R5 ;  /* 0x0000000502007986 */ /* 0x0087e2000c101924 */
[----:B------:R-:W-:Y:S05]  /*131a0*/  BRA `(.L_x_36792) ;  /* 0x00000da000007947 */ /* 0x000fea0003800000 */
.L_x_36798:
[----:B----4-:R-:W3:Y:S01]  /*131b0*/  F2I.FTZ.TRUNC.NTZ R5, R6 ;  /* 0x0000000600057305 */ /* 0x010ee2000021f100 */
[----:B------:R-:W-:Y:S01]  /*131c0*/  IADD3 R25, R25, 0x80, RZ ;  /* 0x0000008019197810 */ /* 0x000fe20007ffe0ff */
[----:B---3--:R3:W-:Y:S01]  /*131d0*/  STG.E.U16 [R2.64], R5 ;  /* 0x0000000502007986 */ /* 0x0087e2000c101524 */
[----:B------:R-:W-:Y:S05]  /*131e0*/  BRA `(.L_x_36792) ;  /* 0x00000d6000007947 */ /* 0x000fea0003800000 */
.L_x_36794:
        /* <DEDUP_REMOVED lines=9> */
.L_x_36801:
[----:B----4-:R-:W-:Y:S02]  /*13280*/  F2FP.PACK_AB R6, RZ, R6 ;  /* 0x00000006ff06723e */ /* 0x010fe400000000ff */
[----:B------:R-:W-:-:S03]  /*13290*/  IADD3 R25, R25, 0x80, RZ ;  /* 0x0000008019197810 */ /* 0x000fc60007ffe0ff */
[----:B------:R3:W-:Y:S01]  /*132a0*/  STG.E.U16 [R2.64], R6 ;  /* 0x0000000602007986 */ /* 0x0007e2000c101524 */
[----:B------:R-:W-:Y:S05]  /*132b0*/  BRA `(.L_x_36792) ;  /* 0x00000c9000007947 */ /* 0x000fea0003800000 */
.L_x_36800:
        /* <DEDUP_REMOVED lines=9> */
.L_x_36803:
[----:B----4-:R-:W-:Y:S02]  /*13350*/  F2FP.PACK_AB R5, R7, R6 ;  /* 0x000000060705723e */ /* 0x010fe400000000ff */
[----:B------:R-:W-:-:S03]  /*13360*/  IADD3 R25, R25, 0x80, RZ ;  /* 0x0000008019197810 */ /* 0x000fc60007ffe0ff */
[----:B------:R3:W-:Y:S01]  /*13370*/  STG.E [R2.64], R5 ;  /* 0x0000000502007986 */ /* 0x0007e2000c101924 */
[----:B------:R-:W-:Y:S05]  /*13380*/  BRA `(.L_x_36792) ;  /* 0x00000bc000007947 */ /* 0x000fea0003800000 */
.L_x_36802:
[----:B0---4-:R-:W-:Y:S01]  /*13390*/  FMUL.FTZ R4, R6, 1 ;  /* 0x3f80000006047820 */ /* 0x011fe20000410000 */
[----:B------:R-:W-:-:S05]  /*133a0*/  IADD3 R25, R25, 0x80, RZ ;  /* 0x0000008019197810 */ /* 0x000fca0007ffe0ff */
[----:B------:R-:W0:Y:S02]  /*133b0*/  F2F.F64.F32 R4, R4 ;  /* 0x0000000400047310 */ /* 0x000e240000201800 */
[----:B0-----:R0:W-:Y:S01]  /*133c0*/  STG.E.64 [R2.64], R4 ;  /* 0x0000000402007986 */ /* 0x0011e2000c101b24 */
[----:B------:R-:W-:Y:S05]  /*133d0*/  BRA `(.L_x_36792) ;  /* 0x00000b7000007947 */ /* 0x000fea0003800000 */
.L_x_36793:
        /* <DEDUP_REMOVED lines=15> */
.L_x_36806:
[----:B0-----:R-:W-:Y:S01]  /*134d0*/  FMUL.FTZ R10, R7, 1 ;  /* 0x3f800000070a7820 */ /* 0x001fe20000410000 */
[----:B------:R-:W-:Y:S01]  /*134e0*/  IADD3 R25, R25, 0x80, RZ ;  /* 0x0000008019197810 */ /* 0x000fe20007ffe0ff */
[----:B----4-:R-:W-:-:S04]  /*134f0*/  FMUL.FTZ R8, R6, 1 ;  /* 0x3f80000006087820 */ /* 0x010fc80000410000 */
[----:B------:R-:W-:Y:S08]  /*13500*/  F2F.F64.F32 R10, R10 ;  /* 0x0000000a000a7310 */ /* 0x000ff00000201800 */
[----:B------:R-:W0:Y:S02]  /*13510*/  F2F.F64.F32 R8, R8 ;  /* 0x0000000800087310 */ /* 0x000e240000201800 */
[----:B0-----:R0:W-:Y:S01]  /*13520*/  STG.E.128 [R2.64], R8 ;  /* 0x0000000802007986 */ /* 0x0011e2000c101d24 */
[----:B------:R-:W-:Y:S05]  /*13530*/  BRA `(.L_x_36792) ;  /* 0x00000a1000007947 */ /* 0x000fea0003800000 */
.L_x_36805:
        /* <DEDUP_REMOVED lines=20> */
.L_x_36810:
[----:B------:R-:W-:Y:S05]  /*13680*/  BSYNC B0 ;  /* 0x0000000000007941 */ /* 0x000fea0003800000 */
.L_x_36809:
[----:B------:R-:W-:Y:S02]  /*13690*/  LOP3.LUT R7, R0, R7, RZ, 0xfc, !PT ;  /* 0x0000000700077212 */ /* 0x000fe400078efcff */
[----:B------:R-:W-:-:S03]  /*136a0*/  IADD3 R25, R25, 0x80, RZ ;  /* 0x0000008019197810 */ /* 0x000fc60007ffe0ff */
[----:B------:R0:W-:Y:S01]  /*136b0*/  STG.E.U8 [R2.64], R7 ;  /* 0x0000000702007986 */ /* 0x0001e2000c101124 */
[----:B------:R-:W-:Y:S05]  /*136c0*/  BRA `(.L_x_36792) ;  /* 0x0000088000007947 */ /* 0x000fea0003800000 */
.L_x_36808:
        /* <DEDUP_REMOVED lines=12> */
.L_x_36812:
[----:B------:R-:W-:Y:S01]  /*13790*/  IMAD.MOV.U32 R0, RZ, RZ, 0x7f ;  /* 0x0000007fff007424 */ /* 0x000fe200078e00ff */
[----:B------:R-:W-:-:S04]  /*137a0*/  ISETP.GT.U32.AND P0, PT, R4, 0x7f800000, PT ;  /* 0x7f8000000400780c */ /* 0x000fc80003f04070 */
[----:B------:R-:W-:-:S04]  /*137b0*/  SEL R0, R0, 0x7c, P0 ;  /* 0x0000007c00007807 */ /* 0x000fc80000000000 */
.L_x_36813:
[----:B------:R-:W-:Y:S05]  /*137c0*/  BSYNC B0 ;  /* 0x0000000000007941 */ /* 0x000fea0003800000 */
.L_x_36811:
[----:B------:R-:W-:Y:S02]  /*137d0*/  LOP3.LUT R6, R6, 0x80000000, RZ, 0xc0, !PT ;  /* 0x8000000006067812 */ /* 0x000fe400078ec0ff */
[----:B------:R-:W-:Y:S02]  /*137e0*/  IADD3 R25, R25, 0x80, RZ ;  /* 0x0000008019197810 */ /* 0x000fe40007ffe0ff */
[----:B------:R-:W-:-:S04]  /*137f0*/  SHF.R.U32.HI R5, RZ, 0x18, R6 ;  /* 0x00000018ff057819 */ /* 0x000fc80000011606 */
[----:B------:R-:W-:-:S05]  /*13800*/  LOP3.LUT R5, R0, R5, RZ, 0xfc, !PT ;  /* 0x0000000500057212 */ /* 0x000fca00078efcff */
[----:B------:R0:W-:Y:S01]  /*13810*/  STG.E.U8 [R2.64], R5 ;  /* 0x0000000502007986 */ /* 0x0001e2000c101124 */
[----:B------:R-:W-:Y:S05]  /*13820*/  BRA `(.L_x_36792) ;  /* 0x0000072000007947 */ /* 0x000fea0003800000 */
.L_x_36807:
[----:B----4-:R-:W-:Y:S02]  /*13830*/  F2FP.BF16.PACK_AB R6, RZ, R6 ;  /* 0x00000006ff06723e */ /* 0x010fe400000010ff */
[----:B------:R-:W-:-:S03]  /*13840*/  IADD3 R25, R25, 0x80, RZ ;  /* 0x0000008019197810 */ /* 0x000fc60007ffe0ff */
[----:B------:R3:W-:Y:S01]  /*13850*/  STG.E.U16 [R2.64], R6 ;  /* 0x0000000602007986 */ /* 0x0007e2000c101524 */
[----:B------:R-:W-:Y:S05]  /*13860*/  BRA `(.L_x_36792) ;  /* 0x000006e000007947 */ /* 0x000fea0003800000 */
.L_x_36804:
        /* <DEDUP_REMOVED lines=12> */
.L_x_36816:
        /* <DEDUP_REMOVED lines=16> */
.L_x_36819:
[----:B------:R-:W-:-:S04]  /*13a30*/  LOP3.LUT R6, R6, 0x80000000, RZ, 0xc0, !PT ;  /* 0x8000000006067812 */ /* 0x000fc800078ec0ff */
[----:B------:R-:W-:-:S04]  /*13a40*/  SHF.R.U32.HI R5, RZ, 0x18, R6 ;  /* 0x00000018ff057819 */ /* 0x000fc80000011606 */
[----:B------:R-:W-:-:S04]  /*13a50*/  LOP3.LUT R4, R4, R5, RZ, 0xfc, !PT ;  /* 0x0000000504047212 */ /* 0x000fc800078efcff */
[----:B------:R-:W-:Y:S02]  /*13a60*/  PRMT R0, R4, 0x7610, R0 ;  /* 0x0000761004007816 */ /* 0x000fe40000000000 */
.L_x_36818:
[----:B------:R-:W-:Y:S05]  /*13a70*/  BSYNC B0 ;  /* 0x0000000000007941 */ /* 0x000fea0003800000 */
.L_x_36817:
[----:B------:R3:W-:Y:S01]  /*13a80*/  STG.E.U8 [R2.64], R0 ;  /* 0x0000000002007986 */ /* 0x0007e2000c101124 */
[----:B------:R-:W-:Y:S01]  /*13a90*/  IADD3 R25, R25, 0x80, RZ ;  /* 0x0000008019197810 */ /* 0x000fe20007ffe0ff */
[----:B------:R-:W-:Y:S05]  /*13aa0*/  BRA `(.L_x_36792) ;  /* 0x000004a000007947 */ /* 0x000fea0003800000 */
.L_x_36815:
        /* <DEDUP_REMOVED lines=16> */
.L_x_36822:
[----:B------:R-:W-:-:S04]  /*13bb0*/  LOP3.LUT R6, R6, 0x80000000, RZ, 0xc0, !PT ;  /* 0x8000000006067812 */ /* 0x000fc800078ec0ff */
[----:B------:R-:W-:-:S04]  /*13bc0*/  SHF.R.U32.HI R5, RZ, 0x18, R6 ;  /* 0x00000018ff057819 */ /* 0x000fc80000011606 */
[----:B------:R-:W-:-:S04]  /*13bd0*/  LOP3.LUT R4, R4, R5, RZ, 0xfc, !PT ;  /* 0x0000000504047212 */ /* 0x000fc800078efcff */
[----:B------:R-:W-:Y:S02]  /*13be0*/  PRMT R0, R4, 0x7610, R0 ;  /* 0x0000761004007816 */ /* 0x000fe40000000000 */
.L_x_36821:
[----:B------:R-:W-:Y:S05]  /*13bf0*/  BSYNC B0 ;  /* 0x0000000000007941 */ /* 0x000fea0003800000 */
.L_x_36820:
[----:B------:R3:W-:Y:S01]  /*13c00*/  STG.E.U8 [R2.64], R0 ;  /* 0x0000000002007986 */ /* 0x0007e2000c101124 */
[----:B------:R-:W-:Y:S01]  /*13c10*/  IADD3 R25, R25, 0x80, RZ ;  /* 0x0000008019197810 */ /* 0x000fe20007ffe0ff */
[----:B------:R-:W-:Y:S05]  /*13c20*/  BRA `(.L_x_36792) ;  /* 0x0000032000007947 */ /* 0x000fea0003800000 */
.L_x_36814:
        /* <DEDUP_REMOVED lines=22> */
.L_x_36797:
[----:B------:R-:W-:Y:S01]  /*13d90*/  MOV R2, 0x0 ;  /* 0x0000000000027802 */ /* 0x000fe20000000f00 */
[----:B0-----:R-:W-:Y:S02]  /*13da0*/  IMAD.MOV.U32 R4, RZ, RZ, c[0x4][0x198] ;  /* 0x01006600ff047624 */ /* 0x001fe400078e00ff */
[----:B------:R-:W-:Y:S02]  /*13db0*/  IMAD.MOV.U32 R5, RZ, RZ, c[0x4][0x19c] ;  /* 0x01006700ff057624 */ /* 0x000fe400078e00ff */
[----:B----4-:R-:W-:Y:S01]  /*13dc0*/  IMAD.MOV.U32 R6, RZ, RZ, c[0x4][0x1a0] ;  /* 0x01006800ff067624 */ /* 0x010fe200078e00ff */
        /* <DEDUP_REMOVED lines=15> */
[----:B------:R-:W-:Y:S01]  /*13ec0*/  IADD3 R25, R25, 0x80, RZ ;  /* 0x0000008019197810 */ /* 0x000fe20007ffe0ff */
[----:B------:R-:W-:Y:S05]  /*13ed0*/  BRA `(.L_x_36792) ;  /* 0x0000007000007947 */ /* 0x000fea0003800000 */
.L_x_36824:
[----:B----4-:R-:W3:Y:S01]  /*13ee0*/  F2I.U64.TRUNC R6, R6 ;  /* 0x0000000600067311 */ /* 0x010ee2000020d800 */
[----:B------:R-:W-:Y:S01]  /*13ef0*/  IADD3 R25, R25, 0x80, RZ ;  /* 0x0000008019197810 */ /* 0x000fe20007ffe0ff */
[----:B---3--:R3:W-:Y:S01]  /*13f00*/  STG.E.64 [R2.64], R6 ;  /* 0x0000000602007986 */ /* 0x0087e2000c101b24 */
[----:B------:R-:W-:Y:S05]  /*13f10*/  BRA `(.L_x_36792) ;  /* 0x0000003000007947 */ /* 0x000fea0003800000 */
.L_x_36823:
[----:B----4-:R-:W3:Y:S01]  /*13f20*/  F2I.FTZ.U32.TRUNC.NTZ R5, R6 ;  /* 0x0000000600057305 */ /* 0x010ee2000021f000 */
[----:B------:R-:W-:Y:S01]  /*13f30*/  IADD3 R25, R25, 0x80, RZ ;  /* 0x0000008019197810 */ /* 0x000fe20007ffe0ff */
[----:B---3--:R3:W-:Y:S06]  /*13f40*/  STG.E [R2.64], R5 ;  /* 0x0000000502007986 */ /* 0x0087ec000c101924 */
.L_x_36792:
[----:B---3--:R-:W-:Y:S05]  /*13f50*/  BSYNC B6 ;  /* 0x0000000000067941 */ /* 0x008fea0003800000 */
.L_x_36791:
[----:B------:R-:W-:Y:S01]  /*13f60*/  ISETP.GE.AND P0, PT, R25, R34, PT ;  /* 0x000000221900720c */ /* 0x000fe20003f06270 */
[----:B------:R-:W-:-:S12]  /*13f70*/  BSSY B6, `(.L_x_36825) ;  /* 0x00001de000067945 */ /* 0x000fd80003800000 */
[----:B------:R-:W-:Y:S05]  /*13f80*/  @P0 BRA `(.L_x_36826) ;  /* 0x00001dc000000947 */ /* 0x000fea0003800000 */
[----:B------:R-:W3:Y:S01]  /*13f90*/  S2R R0, SR_CTAID.X ;  /* 0x0000000000007919 */ /* 0x000ee20000002500 */
[----:B0-----:R-:W-:Y:S01]  /*13fa0*/  PRMT R3, R24, 0x9910, RZ ;  /* 0x0000991018037816 */ /* 0x001fe200000000ff */
        /* <DEDUP_REMOVED lines=18> */
.L_x_36830:
[----:B------:R-:W0:Y:S02]  /*140d0*/  F2I.S64.TRUNC R16, R16 ;  /* 0x0000001000107311 */ /* 0x000e24000020d900 */
[----:B0-----:R-:W-:-:S05]  /*140e0*/  IMAD.MOV.U32 R5, RZ, RZ, R16 ;  /* 0x000000ffff057224 */ /* 0x001fca00078e0010 */
[----:B------:R0:W-:Y:S01]  /*140f0*/  STG.E.U8 [R2.64], R5 ;  /* 0x0000000502007986 */ /* 0x0001e2000c101124 */
[----:B------:R-:W-:Y:S05]  /*14100*/  BRA `(.L_x_36832) ;  /* 0x00000d4000007947 */ /* 0x000fea0003800000 */
.L_x_36829:
        /* <DEDUP_REMOVED lines=9> */
.L_x_36834:
[----:B------:R-:W0:Y:S02]  /*141a0*/  F2I.FTZ.TRUNC.NTZ R5, R16 ;  /* 0x0000001000057305 */ /* 0x000e24000021f100 */
[----:B0-----:R0:W-:Y:S01]  /*141b0*/  STG.E [R2.64], R5 ;  /* 0x0000000502007986 */ /* 0x0011e2000c101924 */
[----:B------:R-:W-:Y:S05]  /*141c0*/  BRA `(.L_x_36832) ;  /* 0x00000c8000007947 */ /* 0x000fea0003800000 */
.L_x_36833:
[----:B------:R-:W0:Y:S02]  /*141d0*/  F2I.FTZ.TRUNC.NTZ R5, R16 ;  /* 0x0000001000057305 */ /* 0x000e24000021f100 */
[----:B0-----:R0:W-:Y:S01]  /*141e0*/  STG.E.U16 [R2.64], R5 ;  /* 0x0000000502007986 */ /* 0x0011e2000c101524 */
[----:B------:R-:W-:Y:S05]  /*141f0*/  BRA `(.L_x_36832) ;  /* 0x00000c5000007947 */ /* 0x000fea0003800000 */
.L_x_36828:
        /* <DEDUP_REMOVED lines=8> */
.L_x_36836:
[----:B------:R-:W-:-:S05]  /*14280*/  F2FP.PACK_AB R16, RZ, R16 ;  /* 0x00000010ff10723e */ /* 0x000fca00000000ff */
[----:B------:R0:W-:Y:S01]  /*14290*/  STG.E.U16 [R2.64], R16 ;  /* 0x0000001002007986 */ /* 0x0001e2000c101524 */
[----:B------:R-:W-:Y:S05]  /*142a0*/  BRA `(.L_x_36832) ;  /* 0x00000ba000007947 */ /* 0x000fea0003800000 */
.L_x_36835:
        /* <DEDUP_REMOVED lines=8> */
.L_x_36838:
[----:B------:R-:W-:-:S05]  /*14330*/  F2FP.PACK_AB R5, R17, R16 ;  /* 0x000000101105723e */ /* 0x000fca00000000ff */
[----:B------:R0:W-:Y:S01]  /*14340*/  STG.E [R2.64], R5 ;  /* 0x0000000502007986 */ /* 0x0001e2000c101924 */
[----:B------:R-:W-:Y:S05]  /*14350*/  BRA `(.L_x_36832) ;  /* 0x00000af000007947 */ /* 0x000fea0003800000 */
.L_x_36837:
[----:B------:R-:W-:-:S06]  /*14360*/  FMUL.FTZ R4, R16, 1 ;  /* 0x3f80000010047820 */ /* 0x000fcc0000410000 */
[----:B------:R-:W0:Y:S02]  /*14370*/  F2F.F64.F32 R4, R4 ;  /* 0x0000000400047310 */ /* 0x000e240000201800 */
[----:B0-----:R0:W-:Y:S01]  /*14380*/  STG.E.64 [R2.64], R4 ;  /* 0x0000000402007986 */ /* 0x0011e2000c101b24 */
[----:B------:R-:W-:Y:S05]  /*14390*/  BRA `(.L_x_36832) ;  /* 0x00000ab000007947 */ /* 0x000fea0003800000 */
.L_x_36827:
        /* <DEDUP_REMOVED lines=14> */
.L_x_36841:
[----:B----4-:R-:W-:Y:S02]  /*14480*/  FMUL.FTZ R6, R17, 1 ;  /* 0x3f80000011067820 */ /* 0x010fe40000410000 */
[----:B------:R-:W-:-:S04]  /*14490*/  FMUL.FTZ R4, R16, 1 ;  /* 0x3f80000010047820 */ /* 0x000fc80000410000 */
[----:B------:R-:W-:Y:S08]  /*144a0*/  F2F.F64.F32 R6, R6 ;  /* 0x0000000600067310 */ /* 0x000ff00000201800 */
[----:B------:R-:W0:Y:S02]  /*144b0*/  F2F.F64.F32 R4, R4 ;  /* 0x0000000400047310 */ /* 0x000e240000201800 */
[----:B0-----:R0:W-:Y:S01]  /*144c0*/  STG.E.128 [R2.64], R4 ;  /* 0x0000000402007986 */ /* 0x0011e2000c101d24 */
[----:B------:R-:W-:Y:S05]  /*144d0*/  BRA `(.L_x_36832) ;  /* 0x0000097000007947 */ /* 0x000fea0003800000 */
.L_x_36840:
        /* <DEDUP_REMOVED lines=20> */
.L_x_36845:
[----:B------:R-:W-:Y:S05]  /*14620*/  BSYNC B0 ;  /* 0x0000000000007941 */ /* 0x000fea0003800000 */
.L_x_36844:
[----:B------:R-:W-:-:S05]  /*14630*/  LOP3.LUT R7, R0, R7, RZ, 0xfc, !PT ;  /* 0x0000000700077212 */ /* 0x000fca00078efcff */
[----:B------:R0:W-:Y:S01]  /*14640*/  STG.E.U8 [R2.64], R7 ;  /* 0x0000000702007986 */ /* 0x0001e2000c101124 */
[----:B------:R-:W-:Y:S05]  /*14650*/  BRA `(.L_x_36832) ;  /* 0x000007f000007947 */ /* 0x000fea0003800000 */
.L_x_36843:
        /* <DEDUP_REMOVED lines=12> */
.L_x_36847:
[----:B------:R-:W-:Y:S01]  /*14720*/  IMAD.MOV.U32 R0, RZ, RZ, 0x7f ;  /* 0x0000007fff007424 */ /* 0x000fe200078e00ff */
[----:B------:R-:W-:-:S04]  /*14730*/  ISETP.GT.U32.AND P0, PT, R4, 0x7f800000, PT ;  /* 0x7f8000000400780c */ /* 0x000fc80003f04070 */
[----:B------:R-:W-:-:S04]  /*14740*/  SEL R0, R0, 0x7c, P0 ;  /* 0x0000007c00007807 */ /* 0x000fc80000000000 */
.L_x_36848:
[----:B------:R-:W-:Y:S05]  /*14750*/  BSYNC B0 ;  /* 0x0000000000007941 */ /* 0x000fea0003800000 */
.L_x_36846:
[----:B------:R-:W-:-:S04]  /*14760*/  LOP3.LUT R16, R16, 0x80000000, RZ, 0xc0, !PT ;  /* 0x8000000010107812 */ /* 0x000fc800078ec0ff */
[----:B------:R-:W-:-:S04]  /*14770*/  SHF.R.U32.HI R5, RZ, 0x18, R16 ;  /* 0x00000018ff057819 */ /* 0x000fc80000011610 */
[----:B------:R-:W-:-:S05]  /*14780*/  LOP3.LUT R5, R0, R5, RZ, 0xfc, !PT ;  /* 0x0000000500057212 */ /* 0x000fca00078efcff */
[----:B------:R0:W-:Y:S01]  /*14790*/  STG.E.U8 [R2.64], R5 ;  /* 0x0000000502007986 */ /* 0x0001e2000c101124 */
[----:B------:R-:W-:Y:S05]  /*147a0*/  BRA `(.L_x_36832) ;  /* 0x000006a000007947 */ /* 0x000fea0003800000 */
.L_x_36842:
[----:B------:R-:W-:-:S05]  /*147b0*/  F2FP.BF16.PACK_AB R16, RZ, R16 ;  /* 0x00000010ff10723e */ /* 0x000fca00000010ff */
[----:B------:R0:W-:Y:S01]  /*147c0*/  STG.E.U16 [R2.64], R16 ;  /* 0x0000001002007986 */ /* 0x0001e2000c101524 */
[----:B------:R-:W-:Y:S05]  /*147d0*/  BRA `(.L_x_36832) ;  /* 0x0000067000007947 */ /* 0x000fea0003800000 */
.L_x_36839:
        /* <DEDUP_REMOVED lines=11> */
.L_x_36851:
        /* <DEDUP_REMOVED lines=16> */
.L_x_36854:
[----:B------:R-:W-:-:S04]  /*14990*/  LOP3.LUT R16, R16, 0x80000000, RZ, 0xc0, !PT ;  /* 0x8000000010107812 */ /* 0x000fc800078ec0ff */
[----:B------:R-:W-:-:S04]  /*149a0*/  SHF.R.U32.HI R5, RZ, 0x18, R16 ;  /* 0x00000018ff057819 */ /* 0x000fc80000011610 */
[----:B------:R-:W-:-:S04]  /*149b0*/  LOP3.LUT R4, R4, R5, RZ, 0xfc, !PT ;  /* 0x0000000504047212 */ /* 0x000fc800078efcff */
[----:B------:R-:W-:Y:S02]  /*149c0*/  PRMT R0, R4, 0x7610, R0 ;  /* 0x0000761004007816 */ /* 0x000fe40000000000 */
.L_x_36853:
[----:B------:R-:W-:Y:S05]  /*149d0*/  BSYNC B0 ;  /* 0x0000000000007941 */ /* 0x000fea0003800000 */
.L_x_36852:
[----:B------:R0:W-:Y:S01]  /*149e0*/  STG.E.U8 [R2.64], R0 ;  /* 0x0000000002007986 */ /* 0x0001e2000c101124 */
[----:B------:R-:W-:Y:S05]  /*149f0*/  BRA `(.L_x_36832) ;  /* 0x0000045000007947 */ /* 0x000fea0003800000 */
.L_x_36850:
        /* <DEDUP_REMOVED lines=16> */
.L_x_36857:
[----:B------:R-:W-:-:S04]  /*14b00*/  LOP3.LUT R16, R16, 0x80000000, RZ, 0xc0, !PT ;  /* 0x8000000010107812 */ /* 0x000fc800078ec0ff */
[----:B------:R-:W-:-:S04]  /*14b10*/  SHF.R.U32.HI R5, RZ, 0x18, R16 ;  /* 0x00000018ff057819 */ /* 0x000fc80000011610 */
[----:B------:R-:W-:-:S04]  /*14b20*/  LOP3.LUT R4, R4, R5, RZ, 0xfc, !PT ;  /* 0x0000000504047212 */ /* 0x000fc800078efcff */
[----:B------:R-:W-:Y:S02]  /*14b30*/  PRMT R0, R4, 0x7610, R0 ;  /* 0x0000761004007816 */ /* 0x000fe40000000000 */
.L_x_36856:
[----:B------:R-:W-:Y:S05]  /*14b40*/  BSYNC B0 ;  /* 0x0000000000007941 */ /* 0x000fea0003800000 */
.L_x_36855:
[----:B------:R0:W-:Y:S01]  /*14b50*/  STG.E.U8 [R2.64], R0 ;  /* 0x0000000002007986 */ /* 0x0001e2000c101124 */
[----:B------:R-:W-:Y:S05]  /*14b60*/  BRA `(.L_x_36832) ;  /* 0x000002e000007947 */ /* 0x000fea0003800000 */
.L_x_36849:
        /* <DEDUP_REMOVED lines=21> */
.L_x_36831:
[----:B------:R-:W-:Y:S01]  /*14cc0*/  MOV R2, 0x0 ;  /* 0x0000000000027802 */ /* 0x000fe20000000f00 */
[----:B------:R-:W-:Y:S02]  /*14cd0*/  IMAD.MOV.U32 R4, RZ, RZ, c[0x4][0x198] ;  /* 0x01006600ff047624 */ /* 0x000fe400078e00ff */
        /* <DEDUP_REMOVED lines=18> */
.L_x_36859:
[----:B------:R-:W0:Y:S02]  /*14e00*/  F2I.U64.TRUNC R16, R16 ;  /* 0x0000001000107311 */ /* 0x000e24000020d800 */
[----:B0-----:R0:W-:Y:S01]  /*14e10*/  STG.E.64 [R2.64], R16 ;  /* 0x0000001002007986 */ /* 0x0011e2000c101b24 */
[----:B------:R-:W-:Y:S05]  /*14e20*/  BRA `(.L_x_36832) ;  /* 0x0000002000007947 */ /* 0x000fea0003800000 */
.L_x_36858:
[----:B------:R-:W0:Y:S02]  /*14e30*/  F2I.FTZ.U32.TRUNC.NTZ R5, R16 ;  /* 0x0000001000057305 */ /* 0x000e24000021f000 */
[----:B0-----:R0:W-:Y:S02]  /*14e40*/  STG.E [R2.64], R5 ;  /* 0x0000000502007986 */ /* 0x0011e4000c101924 */
.L_x_36832:
        /* <DEDUP_REMOVED lines=20> */
[----:B--2-4-:R-:W0:Y:S02]  /*14f90*/  F2I.FTZ.TRUNC.NTZ R5, R18 ;  /* 0x0000001200057305 */ /* 0x014e24000021f100 */
[----:B0-----:R0:W-:Y:S01]  /*14fa0*/  STG.E.U8 [R2.64], R5 ;  /* 0x0000000502007986 */ /* 0x0011e2000c101124 */
[----:B------:R-:W-:Y:S05]  /*14fb0*/  BRA `(.L_x_36865) ;  /* 0x00000d8000007947 */ /* 0x000fea0003800000 */
.L_x_36863:
[----:B--2-4-:R-:W0:Y:S02]  /*14fc0*/  F2I.S64.TRUNC R18, R18 ;  /* 0x0000001200127311 */ /* 0x014e24000020d900 */
[----:B0-----:R-:W-:-:S05]  /*14fd0*/  IMAD.MOV.U32 R5, RZ, RZ, R18 ;  /* 0x000000ffff057224 */ /* 0x001fca00078e0012 */
[----:B------:R0:W-:Y:S01]  /*14fe0*/  STG.E.U8 [R2.64], R5 ;  /* 0x0000000502007986 */ /* 0x0001e2000c101124 */
[----:B------:R-:W-:Y:S05]  /*14ff0*/  BRA `(.L_x_36865) ;  /* 0x00000d4000007947 */ /* 0x000fea0003800000 */
.L_x_36862:
[----:B------:R-:W-:-:S13]  /*15000*/  ISETP.NE.AND P0, PT, R0, 0x2, PT ;  /* 0x000000020000780c */ /* 0x000fda0003f05270 */
[----:B------:R-:W-:Y:S05]  /*15010*/  @!P0 BRA `(.L_x_36866) ;  /* 0x000000a000008947 */ /* 0x000fea0003800000 */
[----:B------:R-:W-:-:S13]  /*15020*/  ISETP.NE.AND P0, PT, R0, 0x3, PT ;  /* 0x000000030000780c */ /* 0x000fda0003f05270 */
[----:B------:R-:W-:Y:S05]  /*15030*/  @!P0 BRA `(.L_x_36867) ;  /* 0x0000005000008947 */ /* 0x000fea0003800000 */
[----:B------:R-:W-:-:S13]  /*15040*/  ISETP.NE.AND P0, PT, R0, 0x4, PT ;  /* 0x000000040000780c */ /* 0x000fda0003f05270 */
[----:B------:R-:W-:Y:S05]  /*15050*/  @P0 BRA `(.L_x_36864) ;  /* 0x00000b5000000947 */ /* 0x000fea0003800000 */
[----:B--2-4-:R-:W0:Y:S02]  /*15060*/  F2I.S64.TRUNC R18, R18 ;  /* 0x0000001200127311 */ /* 0x014e24000020d900 */
[----:B0-----:R0:W-:Y:S01]  /*15070*/  STG.E.64 [R2.64], R18 ;  /* 0x0000001202007986 */ /* 0x0011e2000c101b24 */
[----:B------:R-:W-:Y:S05]  /*15080*/  BRA `(.L_x_36865) ;  /* 0x00000cb000007947 */ /* 0x000fea0003800000 */
.L_x_36867:
[----:B--2-4-:R-:W0:Y:S02]  /*15090*/  F2I.FTZ.TRUNC.NTZ R5, R18 ;  /* 0x0000001200057305 */ /* 0x014e24000021f100 */
[----:B0-----:R0:W-:Y:S01]  /*150a0*/  STG.E [R2.64], R5 ;  /* 0x0000000502007986 */ /* 0x0011e2000c101924 */
[----:B------:R-:W-:Y:S05]  /*150b0*/  BRA `(.L_x_36865) ;  /* 0x00000c8000007947 */ /* 0x000fea0003800000 */
.L_x_36866:
[----:B--2-4-:R-:W0:Y:S02]  /*150c0*/  F2I.FTZ.TRUNC.NTZ R5, R18 ;  /* 0x0000001200057305 */ /* 0x014e24000021f100 */
[----:B0-----:R0:W-:Y:S01]  /*150d0*/  STG.E.U16 [R2.64], R5 ;  /* 0x0000000502007986 */ /* 0x0011e2000c101524 */
[----:B------:R-:W-:Y:S05]  /*150e0*/  BRA `(.L_x_36865) ;  /* 0x00000c5000007947 */ /* 0x000fea0003800000 */
.L_x_36861:
[----:B------:R-:W-:-:S13]  /*150f0*/  ISETP.GT.AND P0, PT, R0, 0x6, PT ;  /* 0x000000060000780c */ /* 0x000fda0003f04270 */
[----:B------:R-:W-:Y:S05]  /*15100*/  @P0 BRA `(.L_x_36868) ;  /* 0x0000009000000947 */ /* 0x000fea0003800000 */
[----:B------:R-:W-:-:S13]  /*15110*/  ISETP.NE.AND P0, PT, R0, 0x5, PT ;  /* 0x000000050000780c */ /* 0x000fda0003f05270 */
[----:B------:R-:W-:Y:S05]  /*15120*/  @!P0 BRA `(.L_x_36869) ;  /* 0x0000004000008947 */ /* 0x000fea0003800000 */
[----:B------:R-:W-:-:S13]  /*15130*/  ISETP.NE.AND P0, PT, R0, 0x6, PT ;  /* 0x000000060000780c */ /* 0x000fda0003f05270 */
[----:B------:R-:W-:Y:S05]  /*15140*/  @P0 BRA `(.L_x_36864) ;  /* 0x00000a6000000947 */ /* 0x000fea0003800000 */
[----:B--2-4-:R0:W-:Y:S01]  /*15150*/  STG.E [R2.64], R18 ;  /* 0x0000001202007986 */ /* 0x0141e2000c101924 */
[----:B------:R-:W-:Y:S05]  /*15160*/  BRA `(.L_x_36865) ;  /* 0x00000bd000007947 */ /* 0x000fea0003800000 */
.L_x_36869:
[----:B--2-4-:R-:W-:-:S05]  /*15170*/  F2FP.PACK_AB R18, RZ, R18 ;  /* 0x00000012ff12723e */ /* 0x014fca00000000ff */
[----:B------:R0:W-:Y:S01]  /*15180*/  STG.E.U16 [R2.64], R18 ;  /* 0x0000001202007986 */ /* 0x0001e2000c101524 */
[----:B------:R-:W-:Y:S05]  /*15190*/  BRA `(.L_x_36865) ;  /* 0x00000ba000007947 */ /* 0x000fea0003800000 */
.L_x_36868:
[----:B------:R-:W-:-:S13]  /*151a0*/  ISETP.NE.AND P0, PT, R0, 0x7, PT ;  /* 0x000000070000780c */ /* 0x000fda0003f05270 */
[----:B------:R-:W-:Y:S05]  /*151b0*/  @!P0 BRA `(.L_x_36870) ;  /* 0x0000009000008947 */ /* 0x000fea0003800000 */
[----:B------:R-:W-:-:S13]  /*151c0*/  ISETP.NE.AND P0, PT, R0, 0x8, PT ;  /* 0x000000080000780c */ /* 0x000fda0003f05270 */
[----:B------:R-:W-:Y:S05]  /*151d0*/  @!P0 BRA `(.L_x_36871) ;  /* 0x0000004000008947 */ /* 0x000fea0003800000 */
[----:B------:R-:W-:-:S13]  /*151e0*/  ISETP.NE.AND P0, PT, R0, 0x9, PT ;  /* 0x000000090000780c */ /* 0x000fda0003f05270 */
[----:B------:R-:W-:Y:S05]  /*151f0*/  @P0 BRA `(.L_x_36864) ;  /* 0x000009b000000947 */ /* 0x000fea0003800000 */
[----:B--2-4-:R0:W-:Y:S01]  /*15200*/  STG.E.64 [R2.64], R18 ;  /* 0x0000001202007986 */ /* 0x0141e2000c101b24 */
[----:B------:R-:W-:Y:S05]  /*15210*/  BRA `(.L_x_36865) ;  /* 0x00000b2000007947 */ /* 0x000fea0003800000 */
.L_x_36871:
[----:B--2-4-:R-:W-:-:S05]  /*15220*/  F2FP.PACK_AB R5, R19, R18 ;  /* 0x000000121305723e */ /* 0x014fca00000000ff */
[----:B------:R0:W-:Y:S01]  /*15230*/  STG.E [R2.64], R5 ;  /* 0x0000000502007986 */ /* 0x0001e2000c101924 */
[----:B------:R-:W-:Y:S05]  /*15240*/  BRA `(.L_x_36865) ;  /* 0x00000af000007947 */ /* 0x000fea0003800000 */
.L_x_36870:
[----:B--2-4-:R-:W-:-:S06]  /*15250*/  FMUL.FTZ R4, R18, 1 ;  /* 0x3f80000012047820 */ /* 0x014fcc0000410000 */
[----:B------:R-:W0:Y:S02]  /*15260*/  F2F.F64.F32 R4, R4 ;  /* 0x0000000400047310 */ /* 0x000e240000201800 */
[----:B0-----:R0:W-:Y:S01]  /*15270*/  STG.E.64 [R2.64], R4 ;  /* 0x0000000402007986 */ /* 0x0011e2000c101b24 */
[----:B------:R-:W-:Y:S05]  /*15280*/  BRA `(.L_x_36865) ;  /* 0x00000ab000007947 */ /* 0x000fea0003800000 */
.L_x_36860:
        /* <DEDUP_REMOVED lines=8> */
[----:B--2-4-:R-:W-:Y:S02]  /*15310*/  FSETP.NEU.FTZ.AND P0, PT, R18, RZ, PT ;  /* 0x000000ff1200720b */ /* 0x014fe40003f1d000 */
[----:B------:R-:W-:-:S04]  /*15320*/  FSETP.NEU.FTZ.AND P1, PT, R19, RZ, PT ;  /* 0x000000ff1300720b */ /* 0x000fc80003f3d000 */
[----:B------:R-:W-:-:S04]  /*15330*/  PLOP3.LUT P0, PT, P0, P1, PT, 0xa8, 0x0 ;  /* 0x000000000000781c */ /* 0x000fc80000703570 */
[----:B------:R-:W-:-:S05]  /*15340*/  SEL R5, RZ, 0x1, !P0 ;  /* 0x00000001ff057807 */ /* 0x000fca0004000000 */
[----:B------:R0:W-:Y:S01]  /*15350*/  STG.E.U8 [R2.64], R5 ;  /* 0x0000000502007986 */ /* 0x0001e2000c101124 */
[----:B------:R-:W-:Y:S05]  /*15360*/  BRA `(.L_x_36865) ;  /* 0x000009d000007947 */ /* 0x000fea0003800000 */
.L_x_36874:
[----:B--2-4-:R-:W-:Y:S02]  /*15370*/  FMUL.FTZ R6, R19, 1 ;  /* 0x3f80000013067820 */ /* 0x014fe40000410000 */
[----:B------:R-:W-:-:S04]  /*15380*/  FMUL.FTZ R4, R18, 1 ;  /* 0x3f80000012047820 */ /* 0x000fc80000410000 */
[----:B------:R-:W-:Y:S08]  /*15390*/  F2F.F64.F32 R6, R6 ;  /* 0x0000000600067310 */ /* 0x000ff00000201800 */
[----:B------:R-:W0:Y:S02]  /*153a0*/  F2F.F64.F32 R4, R4 ;  /* 0x0000000400047310 */ /* 0x000e240000201800 */
[----:B0-----:R0:W-:Y:S01]  /*153b0*/  STG.E.128 [R2.64], R4 ;  /* 0x0000000402007986 */ /* 0x0011e2000c101d24 */
[----:B------:R-:W-:Y:S05]  /*153c0*/  BRA `(.L_x_36865) ;  /* 0x0000097000007947 */ /* 0x000fea0003800000 */
.L_x_36873:
[----:B------:R-:W-:-:S13]  /*153d0*/  ISETP.NE.AND P0, PT, R0, 0xf, PT ;  /* 0x0000000f0000780c */ /* 0x000fda0003f05270 */
[----:B------:R-:W-:Y:S05]  /*153e0*/  @!P0 BRA `(.L_x_36875) ;  /* 0x000002b000008947 */ /* 0x000fea0003800000 */
[----:B------:R-:W-:-:S13]  /*153f0*/  ISETP.NE.AND P0, PT, R0, 0x17, PT ;  /* 0x000000170000780c */ /* 0x000fda0003f05270 */
[----:B------:R-:W-:Y:S05]  /*15400*/  @!P0 BRA `(.L_x_36876) ;  /* 0x0000014000008947 */ /* 0x000fea0003800000 */
[----:B------:R-:W-:-:S13]  /*15410*/  ISETP.NE.AND P0, PT, R0, 0x18, PT ;  /* 0x000000180000780c */ /* 0x000fda0003f05270 */
[----:B------:R-:W-:Y:S05]  /*15420*/  @P0 BRA `(.L_x_36864) ;  /* 0x0000078000000947 */ /* 0x000fea0003800000 */
[C---:B--2-4-:R-:W-:Y:S01]  /*15430*/  LOP3.LUT R4, R18.reuse, 0x7fffffff, RZ, 0xc0, !PT ;  /* 0x7fffffff12047812 */ /* 0x054fe200078ec0ff */
        /* <DEDUP_REMOVED lines=13> */
.L_x_36878:
[----:B------:R-:W-:Y:S05]  /*15510*/  BSYNC B0 ;  /* 0x0000000000007941 */ /* 0x000fea0003800000 */
.L_x_36877:
[----:B------:R-:W-:-:S05]  /*15520*/  LOP3.LUT R7, R0, R7, RZ, 0xfc, !PT ;  /* 0x0000000700077212 */ /* 0x000fca00078efcff */
[----:B------:R0:W-:Y:S01]  /*15530*/  STG.E.U8 [R2.64], R7 ;  /* 0x0000000702007986 */ /* 0x0001e2000c101124 */
[----:B------:R-:W-:Y:S05]  /*15540*/  BRA `(.L_x_36865) ;  /* 0x000007f000007947 */ /* 0x000fea0003800000 */
.L_x_36876:
[----:B--2-4-:R-:W-:Y:S01]  /*15550*/  LOP3.LUT R4, R18, 0x7fffffff, RZ, 0xc0, !PT ;  /* 0x7fffffff12047812 */ /* 0x014fe200078ec0ff */
        /* <DEDUP_REMOVED lines=11> */
.L_x_36880:
[----:B------:R-:W-:Y:S01]  /*15610*/  IMAD.MOV.U32 R0, RZ, RZ, 0x7f ;  /* 0x0000007fff007424 */ /* 0x000fe200078e00ff */
[----:B------:R-:W-:-:S04]  /*15620*/  ISETP.GT.U32.AND P0, PT, R4, 0x7f800000, PT ;  /* 0x7f8000000400780c */ /* 0x000fc80003f04070 */
[----:B------:R-:W-:-:S04]  /*15630*/  SEL R0, R0, 0x7c, P0 ;  /* 0x0000007c00007807 */ /* 0x000fc80000000000 */
.L_x_36881:
[----:B------:R-:W-:Y:S05]  /*15640*/  BSYNC B0 ;  /* 0x0000000000007941 */ /* 0x000fea0003800000 */
.L_x_36879:
[----:B------:R-:W-:-:S04]  /*15650*/  LOP3.LUT R18, R18, 0x80000000, RZ, 0xc0, !PT ;  /* 0x8000000012127812 */ /* 0x000fc800078ec0ff */
[----:B------:R-:W-:-:S04]  /*15660*/  SHF.R.U32.HI R5, RZ, 0x18, R18 ;  /* 0x00000018ff057819 */ /* 0x000fc80000011612 */
[----:B------:R-:W-:-:S05]  /*15670*/  LOP3.LUT R5, R0, R5, RZ, 0xfc, !PT ;  /* 0x0000000500057212 */ /* 0x000fca00078efcff */
[----:B------:R0:W-:Y:S01]  /*15680*/  STG.E.U8 [R2.64], R5 ;  /* 0x0000000502007986 */ /* 0x0001e2000c101124 */
[----:B------:R-:W-:Y:S05]  /*15690*/  BRA `(.L_x_36865) ;  /* 0x000006a000007947 */ /* 0x000fea0003800000 */
.L_x_36875:
[----:B--2-4-:R-:W-:-:S05]  /*156a0*/  F2FP.BF16.PACK_AB R18, RZ, R18 ;  /* 0x00000012ff12723e */ /* 0x014fca00000010ff */
[----:B------:R0:W-:Y:S01]  /*156b0*/  STG.E.U16 [R2.64], R18 ;  /* 0x0000001202007986 */ /* 0x0001e2000c101524 */
[----:B------:R-:W-:Y:S05]  /*156c0*/  BRA `(.L_x_36865) ;  /* 0x0000067000007947 */ /* 0x000fea0003800000 */
.L_x_36872:
        /* <DEDUP_REMOVED lines=8> */
[----:B--2-4-:R-:W0:Y:S02]  /*15750*/  F2I.FTZ.U32.TRUNC.NTZ R5, R18 ;  /* 0x0000001200057305 */ /* 0x014e24000021f000 */
[----:B0-----:R0:W-:Y:S01]  /*15760*/  STG.E.U16 [R2.64], R5 ;  /* 0x0000000502007986 */ /* 0x0011e2000c101524 */
[----:B------:R-:W-:Y:S05]  /*15770*/  BRA `(.L_x_36865) ;  /* 0x000005c000007947 */ /* 0x000fea0003800000 */
.L_x_36884:
[----:B--2-4-:R-:W-:Y:S01]  /*15780*/  LOP3.LUT R5, R18, 0x7fffffff, RZ, 0xc0, !PT ;  /* 0x7fffffff12057812 */ /* 0x014fe200078ec0ff */
        /* <DEDUP_REMOVED lines=15> */
.L_x_36887:
[----:B------:R-:W-:-:S04]  /*15880*/  LOP3.LUT R18, R18, 0x80000000, RZ, 0xc0, !PT ;  /* 0x8000000012127812 */ /* 0x000fc800078ec0ff */
[----:B------:R-:W-:-:S04]  /*15890*/  SHF.R.U32.HI R5, RZ, 0x18, R18 ;  /* 0x00000018ff057819 */ /* 0x000fc80000011612 */
[----:B------:R-:W-:-:S04]  /*158a0*/  LOP3.LUT R4, R4, R5, RZ, 0xfc, !PT ;  /* 0x0000000504047212 */ /* 0x000fc800078efcff */
[----:B------:R-:W-:Y:S02]  /*158b0*/  PRMT R0, R4, 0x7610, R0 ;  /* 0x0000761004007816 */ /* 0x000fe40000000000 */
.L_x_36886:
[----:B------:R-:W-:Y:S05]  /*158c0*/  BSYNC B0 ;  /* 0x0000000000007941 */ /* 0x000fea0003800000 */
.L_x_36885:
[----:B------:R0:W-:Y:S01]  /*158d0*/  STG.E.U8 [R2.64], R0 ;  /* 0x0000000002007986 */ /* 0x0001e2000c101124 */
[----:B------:R-:W-:Y:S05]  /*158e0*/  BRA `(.L_x_36865) ;  /* 0x0000045000007947 */ /* 0x000fea0003800000 */
.L_x_36883:
        /* <DEDUP_REMOVED lines=16> */
.L_x_36890:
[----:B------:R-:W-:-:S04]  /*159f0*/  LOP3.LUT R18, R18, 0x80000000, RZ, 0xc0, !PT ;  /* 0x8000000012127812 */ /* 0x000fc800078ec0ff */
[----:B------:R-:W-:-:S04]  /*15a00*/  SHF.R.U32.HI R5, RZ, 0x18, R18 ;  /* 0x00000018ff057819 */ /* 0x000fc80000011612 */
[----:B------:R-:W-:-:S04]  /*15a10*/  LOP3.LUT R4, R4, R5, RZ, 0xfc, !PT ;  /* 0x0000000504047212 */ /* 0x000fc800078efcff */
[----:B------:R-:W-:Y:S02]  /*15a20*/  PRMT R0, R4, 0x7610, R0 ;  /* 0x0000761004007816 */ /* 0x000fe40000000000 */
.L_x_36889:
[----:B------:R-:W-:Y:S05]  /*15a30*/  BSYNC B0 ;  /* 0x0000000000007941 */ /* 0x000fea0003800000 */
.L_x_36888:
[----:B------:R0:W-:Y:S01]  /*15a40*/  STG.E.U8 [R2.64], R0 ;  /* 0x0000000002007986 */ /* 0x0001e2000c101124 */
[----:B------:R-:W-:Y:S05]  /*15a50*/  BRA `(.L_x_36865) ;  /* 0x000002e000007947 */ /* 0x000fea0003800000 */
.L_x_36882:
[----:B------:R-:W-:-:S13]  /*15a60*/  ISETP.NE.AND P0, PT, R0, 0x1c, PT ;  /* 0x0000001c0000780c */ /* 0x000fda0003f05270 */
[----:B------:R-:W-:Y:S05]  /*15a70*/  @!P0 BRA `(.L_x_36891) ;  /* 0x000002a000008947 */ /* 0x000fea0003800000 */
[----:B------:R-:W-:-:S13]  /*15a80*/  ISETP.NE.AND P0, PT, R0, 0x1d, PT ;  /* 0x0000001d0000780c */ /* 0x000fda0003f05270 */
[----:B------:R-:W-:Y:S05]  /*15a90*/  @!P0 BRA `(.L_x_36892) ;  /* 0x0000025000008947 */ /* 0x000fea0003800000 */
[----:B------:R-:W-:-:S13]  /*15aa0*/  ISETP.NE.AND P0, PT, R0, 0x2c, PT ;  /* 0x0000002c0000780c */ /* 0x000fda0003f05270 */
[----:B------:R-:W-:Y:S05]  /*15ab0*/  @P0 BRA `(.L_x_36864) ;  /* 0x000000f000000947 */ /* 0x000fea0003800000 */
[----:B--2-4-:R-:W-:Y:S02]  /*15ac0*/  SHF.R.U32.HI R4, RZ, 0x17, R18 ;  /* 0x00000017ff047819 */ /* 0x014fe40000011612 */
        /* <DEDUP_REMOVED lines=14> */
.L_x_36864:
        /* <DEDUP_REMOVED lines=20> */
.L_x_36892:
[----:B--2-4-:R-:W0:Y:S02]  /*15cf0*/  F2I.U64.TRUNC R18, R18 ;  /* 0x0000001200127311 */ /* 0x014e24000020d800 */
[----:B0-----:R0:W-:Y:S01]  /*15d00*/  STG.E.64 [R2.64], R18 ;  /* 0x0000001202007986 */ /* 0x0011e2000c101b24 */
[----:B------:R-:W-:Y:S05]  /*15d10*/  BRA `(.L_x_36865) ;  /* 0x0000002000007947 */ /* 0x000fea0003800000 */
.L_x_36891:
[----:B--2-4-:R-:W0:Y:S02]  /*15d20*/  F2I.FTZ.U32.TRUNC.NTZ R5, R18 ;  /* 0x0000001200057305 */ /* 0x014e24000021f000 */
[----:B0-----:R0:W-:Y:S02]  /*15d30*/  STG.E [R2.64], R5 ;  /* 0x0000000502007986 */ /* 0x0011e4000c101924 */
.L_x_36865:
[----:B------:R-:W-:Y:S02]  /*15d40*/  IADD3 R25, R25, 0x80, RZ ;  /* 0x0000008019197810 */ /* 0x000fe40007ffe0ff */
.L_x_36826:
[----:B------:R-:W-:Y:S05]  /*15d50*/  BSYNC B6 ;  /* 0x0000000000067941 */ /* 0x000fea0003800000 */
.L_x_36825:
        /* <DEDUP_REMOVED lines=18> */
[----:B-1--4-:R-:W0:Y:S02]  /*15e80*/  F2I.FTZ.TRUNC.NTZ R5, R22 ;  /* 0x0000001600057305 */ /* 0x012e24000021f100 */
[----:B0-----:R-:W-:Y:S01]  /*15e90*/  STG.E.U8 [R2.64], R5 ;  /* 0x0000000502007986 */ /* 0x001fe2000c101124 */
[----:B------:R-:W-:Y:S05]  /*15ea0*/  EXIT ;  /* 0x000000000000794d */ /* 0x000fea0003800000 */
.L_x_36896:
[----:B-1--4-:R-:W0:Y:S02]  /*15eb0*/  F2I.S64.TRUNC R22, R22 ;  /* 0x0000001600167311 */ /* 0x012e24000020d900 */
[----:B0-----:R-:W-:-:S05]  /*15ec0*/  IMAD.MOV.U32 R5, RZ, RZ, R22 ;  /* 0x000000ffff057224 */ /* 0x001fca00078e0016 */
[----:B------:R-:W-:Y:S01]  /*15ed0*/  STG.E.U8 [R2.64], R5 ;  /* 0x0000000502007986 */ /* 0x000fe2000c101124 */
[----:B------:R-:W-:Y:S05]  /*15ee0*/  EXIT ;  /* 0x000000000000794d */ /* 0x000fea0003800000 */
.L_x_36895:
[----:B------:R-:W-:-:S13]  /*15ef0*/  ISETP.NE.AND P0, PT, R0, 0x2, PT ;  /* 0x000000020000780c */ /* 0x000fda0003f05270 */
[----:B------:R-:W-:Y:S05]  /*15f00*/  @!P0 BRA `(.L_x_36898) ;  /* 0x000000a000008947 */ /* 0x000fea0003800000 */
[----:B------:R-:W-:-:S13]  /*15f10*/  ISETP.NE.AND P0, PT, R0, 0x3, PT ;  /* 0x000000030000780c */ /* 0x000fda0003f05270 */
[----:B------:R-:W-:Y:S05]  /*15f20*/  @!P0 BRA `(.L_x_36899) ;  /* 0x0000005000008947 */ /* 0x000fea0003800000 */
[----:B------:R-:W-:-:S13]  /*15f30*/  ISETP.NE.AND P0, PT, R0, 0x4, PT ;  /* 0x000000040000780c */ /* 0x000fda0003f05270 */
[----:B------:R-:W-:Y:S05]  /*15f40*/  @P0 BRA `(.L_x_36897) ;  /* 0x00000b5000000947 */ /* 0x000fea0003800000 */
[----:B-1--4-:R-:W0:Y:S02]  /*15f50*/  F2I.S64.TRUNC R22, R22 ;  /* 0x0000001600167311 */ /* 0x012e24000020d900 */
[----:B0-----:R-:W-:Y:S01]  /*15f60*/  STG.E.64 [R2.64], R22 ;  /* 0x0000001602007986 */ /* 0x001fe2000c101b24 */
[----:B------:R-:W-:Y:S05]  /*15f70*/  EXIT ;  /* 0x000000000000794d */ /* 0x000fea0003800000 */
.L_x_36899:
[----:B-1--4-:R-:W0:Y:S02]  /*15f80*/  F2I.FTZ.TRUNC.NTZ R5, R22 ;  /* 0x0000001600057305 */ /* 0x012e24000021f100 */
[----:B0-----:R-:W-:Y:S01]  /*15f90*/  STG.E [R2.64], R5 ;  /* 0x0000000502007986 */ /* 0x001fe2000c101924 */
[----:B------:R-:W-:Y:S05]  /*15fa0*/  EXIT ;  /* 0x000000000000794d */ /* 0x000fea0003800000 */
.L_x_36898:
[----:B-1--4-:R-:W0:Y:S02]  /*15fb0*/  F2I.FTZ.TRUNC.NTZ R5, R22 ;  /* 0x0000001600057305 */ /* 0x012e24000021f100 */
[----:B0-----:R-:W-:Y:S01]  /*15fc0*/  STG.E.U16 [R2.64], R5 ;  /* 0x0000000502007986 */ /* 0x001fe2000c101524 */
[----:B------:R-:W-:Y:S05]  /*15fd0*/  EXIT ;  /* 0x000000000000794d */ /* 0x000fea0003800000 */
.L_x_36894:
[----:B------:R-:W-:-:S13]  /*15fe0*/  ISETP.GT.AND P0, PT, R0, 0x6, PT ;  /* 0x000000060000780c */ /* 0x000fda0003f04270 */
[----:B------:R-:W-:Y:S05]  /*15ff0*/  @P0 BRA `(.L_x_36900) ;  /* 0x0000009000000947 */ /* 0x000fea0003800000 */
[----:B------:R-:W-:-:S13]  /*16000*/  ISETP.NE.AND P0, PT, R0, 0x5, PT ;  /* 0x000000050000780c */ /* 0x000fda0003f05270 */
[----:B------:R-:W-:Y:S05]  /*16010*/  @!P0 BRA `(.L_x_36901) ;  /* 0x0000004000008947 */ /* 0x000fea0003800000 */
[----:B------:R-:W-:-:S13]  /*16020*/  ISETP.NE.AND P0, PT, R0, 0x6, PT ;  /* 0x000000060000780c */ /* 0x000fda0003f05270 */
[----:B------:R-:W-:Y:S05]  /*16030*/  @P0 BRA `(.L_x_36897) ;  /* 0x00000a6000000947 */ /* 0x000fea0003800000 */
[----:B-1--4-:R-:W-:Y:S01]  /*16040*/  STG.E [R2.64], R22 ;  /* 0x0000001602007986 */ /* 0x012fe2000c101924 */
[----:B------:R-:W-:Y:S05]  /*16050*/  EXIT ;  /* 0x000000000000794d */ /* 0x000fea0003800000 */
.L_x_36901:
[----:B-1--4-:R-:W-:-:S05]  /*16060*/  F2FP.PACK_AB R22, RZ, R22 ;  /* 0x00000016ff16723e */ /* 0x012fca00000000ff */
[----:B------:R-:W-:Y:S01]  /*16070*/  STG.E.U16 [R2.64], R22 ;  /* 0x0000001602007986 */ /* 0x000fe2000c101524 */
[----:B------:R-:W-:Y:S05]  /*16080*/  EXIT ;  /* 0x000000000000794d */ /* 0x000fea0003800000 */
.L_x_36900:
[----:B------:R-:W-:-:S13]  /*16090*/  ISETP.NE.AND P0, PT, R0, 0x7, PT ;  /* 0x000000070000780c */ /* 0x000fda0003f05270 */
[----:B------:R-:W-:Y:S05]  /*160a0*/  @!P0 BRA `(.L_x_36902) ;  /* 0x0000009000008947 */ /* 0x000fea0003800000 */
[----:B------:R-:W-:-:S13]  /*160b0*/  ISETP.NE.AND P0, PT, R0, 0x8, PT ;  /* 0x000000080000780c */ /* 0x000fda0003f05270 */
[----:B------:R-:W-:Y:S05]  /*160c0*/  @!P0 BRA `(.L_x_36903) ;  /* 0x0000004000008947 */ /* 0x000fea0003800000 */
[----:B------:R-:W-:-:S13]  /*160d0*/  ISETP.NE.AND P0, PT, R0, 0x9, PT ;  /* 0x000000090000780c */ /* 0x000fda0003f05270 */
[----:B------:R-:W-:Y:S05]  /*160e0*/  @P0 BRA `(.L_x_36897) ;  /* 0x000009b000000947 */ /* 0x000fea0003800000 */
[----:B-1--4-:R-:W-:Y:S01]  /*160f0*/  STG.E.64 [R2.64], R22 ;  /* 0x0000001602007986 */ /* 0x012fe2000c101b24 */
[----:B------:R-:W-:Y:S05]  /*16100*/  EXIT ;  /* 0x000000000000794d */ /* 0x000fea0003800000 */
.L_x_36903:
[----:B-1--4-:R-:W-:-:S05]  /*16110*/  F2FP.PACK_AB R5, R23, R22 ;  /* 0x000000161705723e */ /* 0x012fca00000000ff */
[----:B------:R-:W-:Y:S01]  /*16120*/  STG.E [R2.64], R5 ;  /* 0x0000000502007986 */ /* 0x000fe2000c101924 */
[----:B------:R-:W-:Y:S05]  /*16130*/  EXIT ;  /* 0x000000000000794d */ /* 0x000fea0003800000 */
.L_x_36902:
[----:B-1--4-:R-:W-:-:S06]  /*16140*/  FMUL.FTZ R4, R22, 1 ;  /* 0x3f80000016047820 */ /* 0x012fcc0000410000 */
[----:B------:R-:W0:Y:S02]  /*16150*/  F2F.F64.F32 R4, R4 ;  /* 0x0000000400047310 */ /* 0x000e240000201800 */
[----:B0-----:R-:W-:Y:S01]  /*16160*/  STG.E.64 [R2.64], R4 ;  /* 0x0000000402007986 */ /* 0x001fe2000c101b24 */
[----:B------:R-:W-:Y:S05]  /*16170*/  EXIT ;  /* 0x000000000000794d */ /* 0x000fea0003800000 */
.L_x_36893:
        /* <DEDUP_REMOVED lines=8> */
[----:B-1--4-:R-:W-:Y:S02]  /*16200*/  FSETP.NEU.FTZ.AND P0, PT, R22, RZ, PT ;  /* 0x000000ff1600720b */ /* 0x012fe40003f1d000 */
[----:B------:R-:W-:-:S04]  /*16210*/  FSETP.NEU.FTZ.AND P1, PT, R23, RZ, PT ;  /* 0x000000ff1700720b */ /* 0x000fc80003f3d000 */
[----:B------:R-:W-:-:S04]  /*16220*/  PLOP3.LUT P0, PT, P0, P1, PT, 0xa8, 0x0 ;  /* 0x000000000000781c */ /* 0x000fc80000703570 */
[----:B------:R-:W-:-:S05]  /*16230*/  SEL R5, RZ, 0x1, !P0 ;  /* 0x00000001ff057807 */ /* 0x000fca0004000000 */
[----:B------:R-:W-:Y:S01]  /*16240*/  STG.E.U8 [R2.64], R5 ;  /* 0x0000000502007986 */ /* 0x000fe2000c101124 */
[----:B------:R-:W-:Y:S05]  /*16250*/  EXIT ;  /* 0x000000000000794d */ /* 0x000fea0003800000 */
.L_x_36906:
[----:B-1--4-:R-:W-:Y:S02]  /*16260*/  FMUL.FTZ R6, R23, 1 ;  /* 0x3f80000017067820 */ /* 0x012fe40000410000 */
[----:B------:R-:W-:-:S04]  /*16270*/  FMUL.FTZ R4, R22, 1 ;  /* 0x3f80000016047820 */ /* 0x000fc80000410000 */
[----:B------:R-:W-:Y:S08]  /*16280*/  F2F.F64.F32 R6, R6 ;  /* 0x0000000600067310 */ /* 0x000ff00000201800 */
[----:B------:R-:W0:Y:S02]  /*16290*/  F2F.F64.F32 R4, R4 ;  /* 0x0000000400047310 */ /* 0x000e240000201800 */
[----:B0-----:R-:W-:Y:S01]  /*162a0*/  STG.E.128 [R2.64], R4 ;  /* 0x0000000402007986 */ /* 0x001fe2000c101d24 */
[----:B------:R-:W-:Y:S05]  /*162b0*/  EXIT ;  /* 0x000000000000794d */ /* 0x000fea0003800000 */
.L_x_36905:
[----:B------:R-:W-:-:S13]  /*162c0*/  ISETP.NE.AND P0, PT, R0, 0xf, PT ;  /* 0x0000000f0000780c */ /* 0x000fda0003f05270 */
[----:B------:R-:W-:Y:S05]  /*162d0*/  @!P0 BRA `(.L_x_36907) ;  /* 0x000002b000008947 */ /* 0x000fea0003800000 */
[----:B------:R-:W-:-:S13]  /*162e0*/  ISETP.NE.AND P0, PT, R0, 0x17, PT ;  /* 0x000000170000780c */ /* 0x000fda0003f05270 */
[----:B------:R-:W-:Y:S05]  /*162f0*/  @!P0 BRA `(.L_x_36908) ;  /* 0x0000014000008947 */ /* 0x000fea0003800000 */
[----:B------:R-:W-:-:S13]  /*16300*/  ISETP.NE.AND P0, PT, R0, 0x18, PT ;  /* 0x000000180000780c */ /* 0x000fda0003f05270 */
[----:B------:R-:W-:Y:S05]  /*16310*/  @P0 BRA `(.L_x_36897) ;  /* 0x0000078000000947 */ /* 0x000fea0003800000 */
[C---:B-1--4-:R-:W-:Y:S01]  /*16320*/  LOP3.LUT R4, R22.reuse, 0x7fffffff, RZ, 0xc0, !PT ;  /* 0x7fffffff16047812 */ /* 0x052fe200078ec0ff */
        /* <DEDUP_REMOVED lines=13> */
.L_x_36910:
[----:B------:R-:W-:Y:S05]  /*16400*/  BSYNC B0 ;  /* 0x0000000000007941 */ /* 0x000fea0003800000 */
.L_x_36909:
[----:B------:R-:W-:-:S05]  /*16410*/  LOP3.LUT R7, R0, R7, RZ, 0xfc, !PT ;  /* 0x0000000700077212 */ /* 0x000fca00078efcff */
[----:B------:R-:W-:Y:S01]  /*16420*/  STG.E.U8 [R2.64], R7 ;  /* 0x0000000702007986 */ /* 0x000fe2000c101124 */
[----:B------:R-:W-:Y:S05]  /*16430*/  EXIT ;  /* 0x000000000000794d */ /* 0x000fea0003800000 */
.L_x_36908:
[----:B-1--4-:R-:W-:Y:S01]  /*16440*/  LOP3.LUT R4, R22, 0x7fffffff, RZ, 0xc0, !PT ;  /* 0x7fffffff16047812 */ /* 0x012fe200078ec0ff */
        /* <DEDUP_REMOVED lines=11> */
.L_x_36912:
[----:B------:R-:W-:Y:S01]  /*16500*/  IMAD.MOV.U32 R0, RZ, RZ, 0x7f ;  /* 0x0000007fff007424 */ /* 0x000fe200078e00ff */
[----:B------:R-:W-:-:S04]  /*16510*/  ISETP.GT.U32.AND P0, PT, R4, 0x7f800000, PT ;  /* 0x7f8000000400780c */ /* 0x000fc80003f04070 */
[----:B------:R-:W-:-:S04]  /*16520*/  SEL R0, R0, 0x7c, P0 ;  /* 0x0000007c00007807 */ /* 0x000fc80000000000 */
.L_x_36913:
[----:B------:R-:W-:Y:S05]  /*16530*/  BSYNC B0 ;  /* 0x0000000000007941 */ /* 0x000fea0003800000 */
.L_x_36911:
[----:B------:R-:W-:-:S04]  /*16540*/  LOP3.LUT R22, R22, 0x80000000, RZ, 0xc0, !PT ;  /* 0x8000000016167812 */ /* 0x000fc800078ec0ff */
[----:B------:R-:W-:-:S04]  /*16550*/  SHF.R.U32.HI R5, RZ, 0x18, R22 ;  /* 0x00000018ff057819 */ /* 0x000fc80000011616 */
[----:B------:R-:W-:-:S05]  /*16560*/  LOP3.LUT R5, R0, R5, RZ, 0xfc, !PT ;  /* 0x0000000500057212 */ /* 0x000fca00078efcff */
[----:B------:R-:W-:Y:S01]  /*16570*/  STG.E.U8 [R2.64], R5 ;  /* 0x0000000502007986 */ /* 0x000fe2000c101124 */
[----:B------:R-:W-:Y:S05]  /*16580*/  EXIT ;  /* 0x000000000000794d */ /* 0x000fea0003800000 */
.L_x_36907:
[----:B-1--4-:R-:W-:-:S05]  /*16590*/  F2FP.BF16.PACK_AB R22, RZ, R22 ;  /* 0x00000016ff16723e */ /* 0x012fca00000010ff */
[----:B------:R-:W-:Y:S01]  /*165a0*/  STG.E.U16 [R2.64], R22 ;  /* 0x0000001602007986 */ /* 0x000fe2000c101524 */
[----:B------:R-:W-:Y:S05]  /*165b0*/  EXIT ;  /* 0x000000000000794d */ /* 0x000fea0003800000 */
.L_x_36904:
        /* <DEDUP_REMOVED lines=8> */
[----:B-1--4-:R-:W0:Y:S02]  /*16640*/  F2I.FTZ.U32.TRUNC.NTZ R5, R22 ;  /* 0x0000001600057305 */ /* 0x012e24000021f000 */
[----:B0-----:R-:W-:Y:S01]  /*16650*/  STG.E.U16 [R2.64], R5 ;  /* 0x0000000502007986 */ /* 0x001fe2000c101524 */
[----:B------:R-:W-:Y:S05]  /*16660*/  EXIT ;  /* 0x000000000000794d */ /* 0x000fea0003800000 */
.L_x_36916:
[----:B-1--4-:R-:W-:Y:S01]  /*16670*/  LOP3.LUT R5, R22, 0x7fffffff, RZ, 0xc0, !PT ;  /* 0x7fffffff16057812 */ /* 0x012fe200078ec0ff */
        /* <DEDUP_REMOVED lines=15> */
.L_x_36919:
[----:B------:R-:W-:-:S04]  /*16770*/  LOP3.LUT R22, R22, 0x80000000, RZ, 0xc0, !PT ;  /* 0x8000000016167812 */ /* 0x000fc800078ec0ff */
[----:B------:R-:W-:-:S04]  /*16780*/  SHF.R.U32.HI R5, RZ, 0x18, R22 ;  /* 0x00000018ff057819 */ /* 0x000fc80000011616 */
[----:B------:R-:W-:-:S04]  /*16790*/  LOP3.LUT R4, R4, R5, RZ, 0xfc, !PT ;  /* 0x0000000504047212 */ /* 0x000fc800078efcff */
[----:B------:R-:W-:Y:S02]  /*167a0*/  PRMT R0, R4, 0x7610, R0 ;  /* 0x0000761004007816 */ /* 0x000fe40000000000 */
.L_x_36918:
[----:B------:R-:W-:Y:S05]  /*167b0*/  BSYNC B0 ;  /* 0x0000000000007941 */ /* 0x000fea0003800000 */
.L_x_36917:
[----:B------:R-:W-:Y:S01]  /*167c0*/  STG.E.U8 [R2.64], R0 ;  /* 0x0000000002007986 */ /* 0x000fe2000c101124 */
[----:B------:R-:W-:Y:S05]  /*167d0*/  EXIT ;  /* 0x000000000000794d */ /* 0x000fea0003800000 */
.L_x_36915:
        /* <DEDUP_REMOVED lines=16> */
.L_x_36922:
[----:B------:R-:W-:-:S04]  /*168e0*/  LOP3.LUT R22, R22, 0x80000000, RZ, 0xc0, !PT ;  /* 0x8000000016167812 */ /* 0x000fc800078ec0ff */
[----:B------:R-:W-:-:S04]  /*168f0*/  SHF.R.U32.HI R5, RZ, 0x18, R22 ;  /* 0x00000018ff057819 */ /* 0x000fc80000011616 */
[----:B------:R-:W-:-:S04]  /*16900*/  LOP3.LUT R4, R4, R5, RZ, 0xfc, !PT ;  /* 0x0000000504047212 */ /* 0x000fc800078efcff */
[----:B------:R-:W-:Y:S02]  /*16910*/  PRMT R0, R4, 0x7610, R0 ;  /* 0x0000761004007816 */ /* 0x000fe40000000000 */
.L_x_36921:
[----:B------:R-:W-:Y:S05]  /*16920*/  BSYNC B0 ;  /* 0x0000000000007941 */ /* 0x000fea0003800000 */
.L_x_36920:
[----:B------:R-:W-:Y:S01]  /*16930*/  STG.E.U8 [R2.64], R0 ;  /* 0x0000000002007986 */ /* 0x000fe2000c101124 */
[----:B------:R-:W-:Y:S05]  /*16940*/  EXIT ;  /* 0x000000000000794d */ /* 0x000fea0003800000 */
.L_x_36914:
[----:B------:R-:W-:-:S13]  /*16950*/  ISETP.NE.AND P0, PT, R0, 0x1c, PT ;  /* 0x0000001c0000780c */ /* 0x000fda0003f05270 */
[----:B------:R-:W-:Y:S05]  /*16960*/  @!P0 BRA `(.L_x_36923) ;  /* 0x000002a000008947 */ /* 0x000fea0003800000 */
[----:B------:R-:W-:-:S13]  /*16970*/  ISETP.NE.AND P0, PT, R0, 0x1d, PT ;  /* 0x0000001d0000780c */ /* 0x000fda0003f05270 */
[----:B------:R-:W-:Y:S05]  /*16980*/  @!P0 BRA `(.L_x_36924) ;  /* 0x0000025000008947 */ /* 0x000fea0003800000 */
[----:B------:R-:W-:-:S13]  /*16990*/  ISETP.NE.AND P0, PT, R0, 0x2c, PT ;  /* 0x0000002c0000780c */ /* 0x000fda0003f05270 */
[----:B------:R-:W-:Y:S05]  /*169a0*/  @P0 BRA `(.L_x_36897) ;  /* 0x000000f000000947 */ /* 0x000fea0003800000 */
[----:B-1--4-:R-:W-:Y:S02]  /*169b0*/  SHF.R.U32.HI R4, RZ, 0x17, R22 ;  /* 0x00000017ff047819 */ /* 0x012fe40000011616 */
        /* <DEDUP_REMOVED lines=14> */
.L_x_36897:
[----:B------:R-:W-:Y:S01]  /*16aa0*/  MOV R0, 0x0 ;  /* 0x0000000000007802 */ /* 0x000fe20000000f00 */
[----:B------:R-:W-:Y:S02]  /*16ab0*/  IMAD.MOV.U32 R4, RZ, RZ, c[0x4][0x198] ;  /* 0x01006600ff047624 */ /* 0x000fe400078e00ff */
[----:B------:R-:W-:Y:S01]  /*16ac0*/  IMAD.MOV.U32 R5, RZ, RZ, c[0x4][0x19c] ;  /* 0x01006700ff057624 */ /* 0x000fe200078e00ff */
[----:B------:R0:W3:Y:S01]  /*16ad0*/  LDC.64 R2, c[0x4][R0] ;  /* 0x0100000000027b82 */ /* 0x0000e20000000a00 */
[----:B----4-:R-:W-:Y:S02]  /*16ae0*/  IMAD.MOV.U32 R6, RZ, RZ, c[0x4][0x1a0] ;  /* 0x01006800ff067624 */ /* 0x010fe400078e00ff */
        /* <DEDUP_REMOVED lines=13> */
[----:B-123--:R-:W-:Y:S05]  /*16bc0*/  CALL.ABS.NOINC R2 ;  /* 0x0000000002007343 */ /* 0x00efea0003c00000 */
[----:B------:R-:W-:Y:S05]  /*16bd0*/  EXIT ;  /* 0x000000000000794d */ /* 0x000fea0003800000 */
.L_x_36924:
[----:B-1--4-:R-:W0:Y:S02]  /*16be0*/  F2I.U64.TRUNC R22, R22 ;  /* 0x0000001600167311 */ /* 0x012e24000020d800 */
[----:B0-----:R-:W-:Y:S01]  /*16bf0*/  STG.E.64 [R2.64], R22 ;  /* 0x0000001602007986 */ /* 0x001fe2000c101b24 */
[----:B------:R-:W-:Y:S05]  /*16c00*/  EXIT ;  /* 0x000000000000794d */ /* 0x000fea0003800000 */
.L_x_36923:
[----:B-1--4-:R-:W0:Y:S02]  /*16c10*/  F2I.FTZ.U32.TRUNC.NTZ R5, R22 ;  /* 0x0000001600057305 */ /* 0x012e24000021f000 */
[----:B0-----:R-:W-:Y:S01]  /*16c20*/  STG.E [R2.64], R5 ;  /* 0x0000000502007986 */ /* 0x001fe2000c101924 */
[----:B------:R-:W-:Y:S05]  /*16c30*/  EXIT ;  /* 0x000000000000794d */ /* 0x000fea0003800000 */
        .weak           $__internal_67_$__cuda_sm3x_div_rn_ftz_f32_slowpath
        .type           $__internal_67_$__cuda_sm3x_div_rn_ftz_f32_slowpath,@function
        .size           $__internal_67_$__cuda_sm3x_div_rn_ftz_f32_slowpath,(.L_x_61562 - $__internal_67_$__cuda_sm3x_div_rn_ftz_f32_slowpath)
$__internal_67_$__cuda_sm3x_div_rn_ftz_f32_slowpath:
        /* <DEDUP_REMOVED lines=32> */
.L_x_36927:
[----:B------:R-:W-:Y:S05]  /*16e40*/  BSYNC B3 ;  /* 0x0000000000037941 */ /* 0x000fea0003800000 */
.L_x_36926:
[----:B------:R-:W-:Y:S01]  /*16e50*/  IADD3 R15, R2, -0x7f, RZ ;  /* 0xffffff81020f7810 */ /* 0x000fe20007ffe0ff */
[----:B------:R-:W-:Y:S01]  /*16e60*/  BSSY B3, `(.L_x_36932) ;  /* 0x000001b000037945 */ /* 0x000fe20003800000 */
[----:B------:R-:W-:-:S03]  /*16e70*/  IADD3 R14, R5, -0x7f, RZ ;  /* 0xffffff81050e7810 */ /* 0x000fc60007ffe0ff */
[----:B------:R-:W-:Y:S02]  /*16e80*/  IMAD R2, R15, -0x800000, R4 ;  /* 0xff8000000f027824 */ /* 0x000fe400078e0204 */
[----:B------:R-:W-:Y:S02]  /*16e90*/  IMAD R3, R14, -0x800000, R3 ;  /* 0xff8000000e037824 */ /* 0x000fe400078e0203 */
[----:B------:R0:W1:Y:S02]  /*16ea0*/  MUFU.RCP R4, R2 ;  /* 0x0000000200047308 */ /* 0x0000640000001000 */
[----:B0-----:R-:W-:-:S04]  /*16eb0*/  FADD.FTZ R2, -R2, -RZ ;  /* 0x800000ff02027221 */ /* 0x001fc80000010100 */
[----:B-1----:R-:W-:-:S04]  /*16ec0*/  FFMA R5, R4, R2, 1 ;  /* 0x3f80000004057423 */ /* 0x002fc80000000002 */
[----:B------:R-:W-:-:S04]  /*16ed0*/  FFMA R4, R4, R5, R4 ;  /* 0x0000000504047223 */ /* 0x000fc80000000004 */
[----:B------:R-:W-:-:S04]  /*16ee0*/  FFMA R5, R3, R4, RZ ;  /* 0x0000000403057223 */ /* 0x000fc800000000ff */
[----:B------:R-:W-:-:S04]  /*16ef0*/  FFMA R20, R2, R5, R3 ;  /* 0x0000000502147223 */ /* 0x000fc80000000003 */
[----:B------:R-:W-:-:S04]  /*16f00*/  FFMA R5, R4, R20, R5 ;  /* 0x0000001404057223 */ /* 0x000fc80000000005 */
[----:B------:R-:W-:Y:S02]  /*16f10*/  FFMA R2, R2, R5, R3 ;  /* 0x0000000502027223 */ /* 0x000fe40000000003 */
[----:B------:R-:W-:Y:S02]  /*16f20*/  IMAD.IADD R3, R14, 0x1, -R15 ;  /* 0x000000010e037824 */ /* 0x000fe400078e0a0f */
        /* <DEDUP_REMOVED lines=13> */
.L_x_36933:
[----:B------:R-:W-:Y:S02]  /*17000*/  IMAD R4, R3, 0x800000, R4 ;  /* 0x0080000003047824 */ /* 0x000fe400078e0204 */
.L_x_36934:
[----:B------:R-:W-:Y:S05]  /*17010*/  BSYNC B3 ;  /* 0x0000000000037941 */ /* 0x000fea0003800000 */
.L_x_36932:
[----:B------:R-:W-:Y:S05]  /*17020*/  BRA `(.L_x_36935) ;  /* 0x0000008000007947 */ /* 0x000fea0003800000 */
.L_x_36931:
[----:B------:R-:W-:-:S04]  /*17030*/  LOP3.LUT R4, R4, 0x80000000, R3, 0x48, !PT ;  /* 0x8000000004047812 */ /* 0x000fc800078e4803 */
[----:B------:R-:W-:Y:S01]  /*17040*/  LOP3.LUT R4, R4, 0x7f800000, RZ, 0xfc, !PT ;  /* 0x7f80000004047812 */ /* 0x000fe200078efcff */
[----:B------:R-:W-:Y:S05]  /*17050*/  BRA `(.L_x_36935) ;  /* 0x0000005000007947 */ /* 0x000fea0003800000 */
.L_x_36930:
[----:B------:R-:W-:Y:S01]  /*17060*/  LOP3.LUT R4, R4, 0x80000000, R3, 0x48, !PT ;  /* 0x8000000004047812 */ /* 0x000fe200078e4803 */
[----:B------:R-:W-:Y:S05]  /*17070*/  BRA `(.L_x_36935) ;  /* 0x0000003000007947 */ /* 0x000fea0003800000 */
.L_x_36929:
[----:B------:R-:W0:Y:S01]  /*17080*/  MUFU.RSQ R4, -QNAN ;  /* 0xffc0000000047908 */ /* 0x000e220000001400 */
[----:B------:R-:W-:Y:S05]  /*17090*/  BRA `(.L_x_36935) ;  /* 0x0000001000007947 */ /* 0x000fea0003800000 */
.L_x_36928:
[----:B------:R-:W-:Y:S02]  /*170a0*/  FADD.FTZ R4, R3, R4 ;  /* 0x0000000403047221 */ /* 0x000fe40000010000 */
.L_x_36935:
[----:B------:R-:W-:Y:S05]  /*170b0*/  BSYNC B0 ;  /* 0x0000000000007941 */ /* 0x000fea0003800000 */
.L_x_36925:
[----:B------:R-:W-:Y:S02]  /*170c0*/  IMAD.MOV.U32 R2, RZ, RZ, R0 ;  /* 0x000000ffff027224 */ /* 0x000fe400078e0000 */
[----:B------:R-:W-:-:S04]  /*170d0*/  IMAD.MOV.U32 R3, RZ, RZ, 0x0 ;  /* 0x00000000ff037424 */ /* 0x000fc800078e00ff */
[----:B------:R-:W-:Y:S05]  /*170e0*/  RET.REL.NODEC R2 `(_ZN2at6native27unrolled_elementwise_kernelIZZZNS0_50_GLOBAL__N__2680c7bb_12_PowKernel_cu_b2145a98_318424pow_tensor_tensor_kernelERNS_18TensorIteratorBaseEENKUlvE_clEvENKUlvE7_clEvEUlN3c107complexIfEES9_E_St5arrayIPcLm3EELi4E23TrivialOffsetCalculatorILi2EjESE_ILi1EjENS0_6memory12LoadWithCastILi2EEENSH_13StoreWithCastILi1EEEEEviT_T0_T2_T3_T4_T5_) ;  /* 0xfffe8f1002007950 */ /* 0x000fea0003c3ffff */
.L_x_36936:
        /* <DEDUP_REMOVED lines=9> */
.L_x_61562:


//--------------------- .text._ZN2at6native18elementwise_kernelILi128ELi2EZNS0_22gpu_kernel_impl_nocastIZZZNS0_50_GLOBAL__N__2680c7bb_12_PowKernel_cu_b2145a98_318424pow_tensor_tensor_kernelERNS_18TensorIteratorBaseEENKUlvE_clEvENKUlvE7_clEvEUlN3c107complexIfEESA_E_EEvS5_RKT_EUliE_EEviT1_ --------------------------
	.section	.text._ZN2at6native18elementwise_kernelILi128ELi2EZNS0_22gpu_kernel_impl_nocastIZZZNS0_50_GLOBAL__N__2680c7bb_12_PowKernel_cu_b2145a98_318424pow_tensor_tensor_kernelERNS_18TensorIteratorBaseEENKUlvE_clEvENKUlvE7_clEvEUlN3c107complexIfEESA_E_EEvS5_RKT_EUliE_EEviT1_,"ax",@progbits
	.sectioninfo	@"SHI_REGISTERS=31"
	.align	128
        .global         _ZN2at6native18elementwise_kernelILi128ELi2EZNS0_22gpu_kernel_impl_nocastIZZZNS0_50_GLOBAL__N__2680c7bb_12_PowKernel_cu_b2145a98_318424pow_tensor_tensor_kernelERNS_18TensorIteratorBaseEENKUlvE_clEvENKUlvE7_clEvEUlN3c107complexIfEESA_E_EEvS5_RKT_EUliE_EEviT1_
        .type           _ZN2at6native18elementwise_kernelILi128ELi2EZNS0_22gpu_kernel_impl_nocastIZZZNS0_50_GLOBAL__N__2680c7bb_12_PowKernel_cu_b2145a98_318424pow_tensor_tensor_kernelERNS_18TensorIteratorBaseEENKUlvE_clEvENKUlvE7_clEvEUlN3c107complexIfEESA_E_EEvS5_RKT_EUliE_EEviT1_,@function
        .size           _ZN2at6native18elementwise_kernelILi128ELi2EZNS0_22gpu_kernel_impl_nocastIZZZNS0_50_GLOBAL__N__2680c7bb_12_PowKernel_cu_b2145a98_318424pow_tensor_tensor_kernelERNS_18TensorIteratorBaseEENKUlvE_clEvENKUlvE7_clEvEUlN3c107complexIfEESA_E_EEvS5_RKT_EUliE_EEviT1_,(.L_x_61563 - _ZN2at6native18elementwise_kernelILi128ELi2EZNS0_22gpu_kernel_impl_nocastIZZZNS0_50_GLOBAL__N__2680c7bb_12_PowKernel_cu_b2145a98_318424pow_tensor_tensor_kernelERNS_18TensorIteratorBaseEENKUlvE_clEvENKUlvE7_clEvEUlN3c107complexIfEESA_E_EEvS5_RKT_EUliE_EEviT1_)
        .other          _ZN2at6native18elementwise_kernelILi128ELi2EZNS0_22gpu_kernel_impl_nocastIZZZNS0_50_GLOBAL__N__2680c7bb_12_PowKernel_cu_b2145a98_318424pow_tensor_tensor_kernelERNS_18TensorIteratorBaseEENKUlvE_clEvENKUlvE7_clEvEUlN3c107complexIfEESA_E_EEvS5_RKT_EUliE_EEviT1_,@"STO_CUDA_ENTRY STV_DEFAULT"
_ZN2at6native18elementwise_kernelILi128ELi2EZNS0_22gpu_kernel_impl_nocastIZZZNS0_50_GLOBAL__N__2680c7bb_12_PowKernel_cu_b2145a98_318424pow_tensor_tensor_kernelERNS_18TensorIteratorBaseEENKUlvE_clEvENKUlvE7_clEvEUlN3c107complexIfEESA_E_EEvS5_RKT_EUliE_EEviT1_:
.text._ZN2at6native18elementwise_kernelILi128ELi2EZNS0_22gpu_kernel_impl_nocastIZZZNS0_50_GLOBAL__N__2680c7bb_12_PowKernel_cu_b2145a98_318424pow_tensor_tensor_kernelERNS_18TensorIteratorBaseEENKUlvE_clEvENKUlvE7_clEvEUlN3c107complexIfEESA_E_EEvS5_RKT_EUliE_EEviT1_:
        /* <DEDUP_REMOVED lines=10> */
[----:B------:R-:W-:Y:S01]  /*00a0*/  MOV R2, RZ ;  /* 0x000000ff00027202 */ /* 0x000fe20000000f00 */
[----:B------:R-:W-:-:S10]  /*00b0*/  HFMA2.MMA R6, -RZ, RZ, 0, 0 ;  /* 0x00000000ff067435 */ /* 0x000fd400000001ff */
        /* <DEDUP_REMOVED lines=250> */
.L_x_36939:
[----:B------:R-:W-:-:S04]  /*1060*/  IADD3 R14, P0, R2, c[0x0][0x3d0], RZ ;  /* 0x0000f400020e7a10 */ /* 0x000fc80007f1e0ff */
[----:B------:R-:W-:-:S06]  /*1070*/  IADD3.X R15, RZ, c[0x0][0x3d4], RZ, P0, !PT ;  /* 0x0000f500ff0f7a10 */ /* 0x000fcc00007fe4ff */
[----:B------:R-:W2:Y:S01]  /*1080*/  LDG.E.64 R14, [R14.64] ;  /* 0x000000040e0e7981 */ /* 0x000ea2000c1e1b00 */
[----:B------:R-:W-:-:S04]  /*1090*/  IADD3 R12, P0, R0, c[0x0][0x3d8], RZ ;  /* 0x0000f600000c7a10 */ /* 0x000fc80007f1e0ff */
[----:B------:R-:W-:-:S06]  /*10a0*/  IADD3.X R13, RZ, c[0x0][0x3dc], RZ, P0, !PT ;  /* 0x0000f700ff0d7a10 */ /* 0x000fcc00007fe4ff */
[----:B------:R-:W5:Y:S01]  /*10b0*/  LDG.E.64 R12, [R12.64] ;  /* 0x000000040c0c7981 */ /* 0x000f62000c1e1b00 */
        /* <DEDUP_REMOVED lines=61> */
.L_x_36947:
[----:B------:R-:W-:Y:S05]  /*1490*/  BSYNC B2 ;  /* 0x0000000000027941 */ /* 0x000fea0003800000 */
.L_x_36946:
[----:B------:R-:W-:Y:S01]  /*14a0*/  BSSY B4, `(.L_x_36948) ;  /* 0x0000005000047945 */ /* 0x000fe20003800000 */
[----:B------:R-:W-:Y:S01]  /*14b0*/  FFMA R2, R4, R3, R5 ;  /* 0x0000000304027223 */ /* 0x000fe20000000005 */
[----:B------:R-:W-:Y:S05]  /*14c0*/  @!P0 BRA `(.L_x_36949) ;  /* 0x0000002000008947 */ /* 0x000fea0003800000 */
[----:B------:R-:W-:Y:S02]  /*14d0*/  MOV R0, 0x14f0 ;  /* 0x000014f000007802 */ /* 0x000fe40000000f00 */
[----:B-----5:R-:W-:Y:S05]  /*14e0*/  CALL.REL.NOINC `($__internal_68_$__cuda_sm3x_div_rn_ftz_f32_slowpath) ;  /* 0x0000639000007944 */ /* 0x020fea0003c00000 */
.L_x_36949:
[----:B------:R-:W-:Y:S05]  /*14f0*/  BSYNC B4 ;  /* 0x0000000000047941 */ /* 0x000fea0003800000 */
.L_x_36948:
        /* <DEDUP_REMOVED lines=18> */
.L_x_36951:
[----:B------:R-:W-:Y:S02]  /*1620*/  ISETP.GE.AND P0, PT, R14, RZ, PT ;  /* 0x000000ff0e00720c */ /* 0x000fe40003f06270 */
[----:B------:R-:W-:-:S11]  /*1630*/  MOV R3, 0x3fd774eb ;  /* 0x3fd774eb00037802 */ /* 0x000fd60000000f00 */
[----:B------:R-:W-:-:S04]  /*1640*/  @P0 FFMA.FTZ R2, R3, 0.93318945169448852539, -R2 ;  /* 0x3f6ee58103020823 */ /* 0x000fc80000010802 */
[----:B------:R-:W-:Y:S02]  /*1650*/  @!P0 FFMA.FTZ R2, R3, 0.93318945169448852539, R2 ;  /* 0x3f6ee58103028823 */ /* 0x000fe40000010002 */
.L_x_36952:
[----:B------:R-:W-:Y:S05]  /*1660*/  BSYNC B2 ;  /* 0x0000000000027941 */ /* 0x000fea0003800000 */
.L_x_36950:
        /* <DEDUP_REMOVED lines=12> */
.L_x_36945:
        /* <DEDUP_REMOVED lines=14> */
[----:B-----5:R-:W-:Y:S05]  /*1810*/  CALL.REL.NOINC `($__internal_68_$__cuda_sm3x_div_rn_ftz_f32_slowpath) ;  /* 0x0000606000007944 */ /* 0x020fea0003c00000 */
.L_x_36956:
[----:B------:R-:W-:Y:S05]  /*1820*/  BSYNC B4 ;  /* 0x0000000000047941 */ /* 0x000fea0003800000 */
.L_x_36955:
        /* <DEDUP_REMOVED lines=18> */
.L_x_36958:
[----:B------:R-:W-:Y:S02]  /*1950*/  ISETP.GE.AND P0, PT, R14, RZ, PT ;  /* 0x000000ff0e00720c */ /* 0x000fe40003f06270 */
[----:B------:R-:W-:-:S11]  /*1960*/  MOV R3, 0x3fd774eb ;  /* 0x3fd774eb00037802 */ /* 0x000fd60000000f00 */
[----:B------:R-:W-:-:S04]  /*1970*/  @P0 FFMA.FTZ R2, R3, 0.93318945169448852539, -R2 ;  /* 0x3f6ee58103020823 */ /* 0x000fc80000010802 */
[----:B------:R-:W-:Y:S02]  /*1980*/  @!P0 FFMA.FTZ R2, R3, 0.93318945169448852539, R2 ;  /* 0x3f6ee58103028823 */ /* 0x000fe40000010002 */
.L_x_36959:
[----:B------:R-:W-:Y:S05]  /*1990*/  BSYNC B2 ;  /* 0x0000000000027941 */ /* 0x000fea0003800000 */
.L_x_36957:
        /* <DEDUP_REMOVED lines=13> */
.L_x_36954:
        /* <DEDUP_REMOVED lines=13> */
[----:B------:R-:W-:Y:S02]  /*1b40*/  FMUL.FTZ R3, R4, R4 ;  /* 0x0000000404037220 */ /* 0x000fe40000410000 */
[----:B------:R-:W-:Y:S02]  /*1b50*/  FADD.FTZ R21, R10, R10 ;  /* 0x0000000a0a157221 */ /* 0x000fe40000010000 */
        /* <DEDUP_REMOVED lines=10> */
.L_x_36961:
        /* <DEDUP_REMOVED lines=41> */
.L_x_36960:
[----:B------:R-:W-:Y:S01]  /*1e90*/  FADD.FTZ R0, R0, -1 ;  /* 0xbf80000000007421 */ /* 0x000fe20000010000 */
[----:B------:R-:W-:Y:S01]  /*1ea0*/  FSETP.GEU.FTZ.AND P3, PT, |R14|, |R15|, PT ;  /* 0x4000000f0e00720b */ /* 0x000fe20003f7e200 */
[----:B------:R-:W-:Y:S02]  /*1eb0*/  BSSY B2, `(.L_x_36962) ;  /* 0x0000031000027945 */ /* 0x000fe40003800000 */
[----:B------:R-:W-:-:S04]  /*1ec0*/  FADD.FTZ R3, R3, R0 ;  /* 0x0000000003037221 */ /* 0x000fc80000010000 */
[----:B------:R-:W-:-:S04]  /*1ed0*/  FADD.FTZ R2, R2, R3 ;  /* 0x0000000302027221 */ /* 0x000fc80000010000 */
[----:B------:R-:W-:-:S04]  /*1ee0*/  FADD.FTZ R5, R5, R2 ;  /* 0x0000000205057221 */ /* 0x000fc80000010000 */
[----:B------:R-:W-:Y:S01]  /*1ef0*/  FADD.FTZ R4, R4, R5 ;  /* 0x0000000504047221 */ /* 0x000fe20000010000 */
[----:B------:R-:W-:-:S03]  /*1f00*/  HFMA2.MMA R5, -RZ, RZ, 1.625, 0 ;  /* 0x3e800000ff057435 */ /* 0x000fc600000001ff */
[----:B------:R-:W-:Y:S01]  /*1f10*/  FADD.FTZ R4, R7, R4 ;  /* 0x0000000407047221 */ /* 0x000fe20000010000 */
[----:B------:R-:W-:-:S03]  /*1f20*/  MOV R7, 0x3d39bf78 ;  /* 0x3d39bf7800077802 */ /* 0x000fc60000000f00 */
        /* <DEDUP_REMOVED lines=41> */
.L_x_36963:
[----:B------:R-:W-:Y:S05]  /*21c0*/  BSYNC B2 ;  /* 0x0000000000027941 */ /* 0x000fea0003800000 */
.L_x_36962:
[----:B------:R-:W-:Y:S01]  /*21d0*/  BSSY B4, `(.L_x_36964) ;  /* 0x0000005000047945 */ /* 0x000fe20003800000 */
[----:B------:R-:W-:Y:S01]  /*21e0*/  FFMA R2, R2, R4, R5 ;  /* 0x0000000402027223 */ /* 0x000fe20000000005 */
[----:B------:R-:W-:Y:S05]  /*21f0*/  @!P0 BRA `(.L_x_36965) ;  /* 0x0000002000008947 */ /* 0x000fea0003800000 */
[----:B------:R-:W-:Y:S02]  /*2200*/  MOV R0, 0x2220 ;  /* 0x0000222000007802 */ /* 0x000fe40000000f00 */
[----:B-----5:R-:W-:Y:S05]  /*2210*/  CALL.REL.NOINC `($__internal_68_$__cuda_sm3x_div_rn_ftz_f32_slowpath) ;  /* 0x0000566000007944 */ /* 0x020fea0003c00000 */
.L_x_36965:
[----:B------:R-:W-:Y:S05]  /*2220*/  BSYNC B4 ;  /* 0x0000000000047941 */ /* 0x000fea0003800000 */
.L_x_36964:
        /* <DEDUP_REMOVED lines=18> */
.L_x_36967:
[----:B------:R-:W-:Y:S02]  /*2350*/  ISETP.GE.AND P0, PT, R14, RZ, PT ;  /* 0x000000ff0e00720c */ /* 0x000fe40003f06270 */
[----:B------:R-:W-:-:S11]  /*2360*/  MOV R3, 0x3fd774eb ;  /* 0x3fd774eb00037802 */ /* 0x000fd60000000f00 */
[----:B------:R-:W-:-:S04]  /*2370*/  @P0 FFMA.FTZ R2, R3, 0.93318945169448852539, -R2 ;  /* 0x3f6ee58103020823 */ /* 0x000fc80000010802 */
[----:B------:R-:W-:Y:S02]  /*2380*/  @!P0 FFMA.FTZ R2, R3, 0.93318945169448852539, R2 ;  /* 0x3f6ee58103028823 */ /* 0x000fe40000010002 */
.L_x_36968:
[----:B------:R-:W-:Y:S05]  /*2390*/  BSYNC B2 ;  /* 0x0000000000027941 */ /* 0x000fea0003800000 */
.L_x_36966:
        /* <DEDUP_REMOVED lines=12> */
.L_x_36944:
        /* <DEDUP_REMOVED lines=11> */
.L_x_36970:
[----:B------:R-:W-:Y:S05]  /*2510*/  BSYNC B4 ;  /* 0x0000000000047941 */ /* 0x000fea0003800000 */
.L_x_36969:
        /* <DEDUP_REMOVED lines=18> */
.L_x_36972:
[----:B------:R-:W-:Y:S02]  /*2640*/  ISETP.GE.AND P0, PT, R14, RZ, PT ;  /* 0x000000ff0e00720c */ /* 0x000fe40003f06270 */
[----:B------:R-:W-:-:S11]  /*2650*/  MOV R3, 0x3fd774eb ;  /* 0x3fd774eb00037802 */ /* 0x000fd60000000f00 */
[----:B------:R-:W-:-:S04]  /*2660*/  @P0 FFMA.FTZ R2, R3, 0.93318945169448852539, -R2 ;  /* 0x3f6ee58103020823 */ /* 0x000fc80000010802 */
[----:B------:R-:W-:Y:S02]  /*2670*/  @!P0 FFMA.FTZ R2, R3, 0.93318945169448852539, R2 ;  /* 0x3f6ee58103028823 */ /* 0x000fe40000010002 */
.L_x_36973:
[----:B------:R-:W-:Y:S05]  /*2680*/  BSYNC B2 ;  /* 0x0000000000027941 */ /* 0x000fea0003800000 */
.L_x_36971:
        /* <DEDUP_REMOVED lines=27> */
.L_x_36943:
        /* <DEDUP_REMOVED lines=39> */
.L_x_36976:
[----:B------:R-:W-:Y:S05]  /*2ab0*/  BSYNC B2 ;  /* 0x0000000000027941 */ /* 0x000fea0003800000 */
.L_x_36975:
[----:B------:R-:W-:Y:S01]  /*2ac0*/  BSSY B4, `(.L_x_36977) ;  /* 0x0000006000047945 */ /* 0x000fe20003800000 */
[----:B------:R-:W-:Y:S01]  /*2ad0*/  FFMA R2, R4, R7, R5 ;  /* 0x0000000704027223 */ /* 0x000fe20000000005 */
[----:B------:R-:W-:Y:S05]  /*2ae0*/  @!P0 BRA `(.L_x_36978) ;  /* 0x0000003000008947 */ /* 0x000fea0003800000 */
[----:B------:R-:W-:Y:S01]  /*2af0*/  HFMA2.MMA R8, -RZ, RZ, 1.875, 0 ;  /* 0x3f800000ff087435 */ /* 0x000fe200000001ff */
[----:B------:R-:W-:-:S05]  /*2b00*/  MOV R0, 0x2b20 ;  /* 0x00002b2000007802 */ /* 0x000fca0000000f00 */
[----:B-----5:R-:W-:Y:S05]  /*2b10*/  CALL.REL.NOINC `($__internal_68_$__cuda_sm3x_div_rn_ftz_f32_slowpath) ;  /* 0x00004d6000007944 */ /* 0x020fea0003c00000 */
.L_x_36978:
[----:B------:R-:W-:Y:S05]  /*2b20*/  BSYNC B4 ;  /* 0x0000000000047941 */ /* 0x000fea0003800000 */
.L_x_36977:
        /* <DEDUP_REMOVED lines=18> */
.L_x_36980:
[----:B------:R-:W-:Y:S02]  /*2c50*/  ISETP.GE.AND P0, PT, R14, RZ, PT ;  /* 0x000000ff0e00720c */ /* 0x000fe40003f06270 */
[----:B------:R-:W-:-:S11]  /*2c60*/  MOV R3, 0x3fd774eb ;  /* 0x3fd774eb00037802 */ /* 0x000fd60000000f00 */
[----:B------:R-:W-:-:S04]  /*2c70*/  @P0 FFMA.FTZ R2, R3, 0.93318945169448852539, -R2 ;  /* 0x3f6ee58103020823 */ /* 0x000fc80000010802 */
[----:B------:R-:W-:Y:S02]  /*2c80*/  @!P0 FFMA.FTZ R2, R3, 0.93318945169448852539, R2 ;  /* 0x3f6ee58103028823 */ /* 0x000fe40000010002 */
.L_x_36981:
[----:B------:R-:W-:Y:S05]  /*2c90*/  BSYNC B2 ;  /* 0x0000000000027941 */ /* 0x000fea0003800000 */
.L_x_36979:
        /* <DEDUP_REMOVED lines=10> */
.L_x_36974:
        /* <DEDUP_REMOVED lines=11> */
[----:B-----5:R-:W-:Y:S05]  /*2df0*/  CALL.REL.NOINC `($__internal_68_$__cuda_sm3x_div_rn_ftz_f32_slowpath) ;  /* 0x00004a8000007944 */ /* 0x020fea0003c00000 */
.L_x_36983:
[----:B------:R-:W-:Y:S05]  /*2e00*/  BSYNC B4 ;  /* 0x0000000000047941 */ /* 0x000fea0003800000 */
.L_x_36982:
        /* <DEDUP_REMOVED lines=18> */
.L_x_36985:
[----:B------:R-:W-:Y:S02]  /*2f30*/  ISETP.GE.AND P0, PT, R14, RZ, PT ;  /* 0x000000ff0e00720c */ /* 0x000fe40003f06270 */
[----:B------:R-:W-:-:S11]  /*2f40*/  MOV R3, 0x3fd774eb ;  /* 0x3fd774eb00037802 */ /* 0x000fd60000000f00 */
[----:B------:R-:W-:-:S04]  /*2f50*/  @P0 FFMA.FTZ R2, R3, 0.93318945169448852539, -R2 ;  /* 0x3f6ee58103020823 */ /* 0x000fc80000010802 */
[----:B------:R-:W-:Y:S02]  /*2f60*/  @!P0 FFMA.FTZ R2, R3, 0.93318945169448852539, R2 ;  /* 0x3f6ee58103028823 */ /* 0x000fe40000010002 */
.L_x_36986:
[----:B------:R-:W-:Y:S05]  /*2f70*/  BSYNC B2 ;  /* 0x0000000000027941 */ /* 0x000fea0003800000 */
.L_x_36984:
        /* <DEDUP_REMOVED lines=11> */
.L_x_36942:
        /* <DEDUP_REMOVED lines=31> */
[----:B-----5:R-:W-:Y:S05]  /*3220*/  CALL.REL.NOINC `($__internal_68_$__cuda_sm3x_div_rn_ftz_f32_slowpath) ;  /* 0x0000465000007944 */ /* 0x020fea0003c00000 */
[----:B0-----:R-:W-:Y:S02]  /*3230*/  MOV R0, R2 ;  /* 0x0000000200007202 */ /* 0x001fe40000000f00 */
.L_x_36988:
[----:B------:R-:W-:Y:S05]  /*3240*/  BSYNC B4 ;  /* 0x0000000000047941 */ /* 0x000fea0003800000 */
.L_x_36987:
        /* <DEDUP_REMOVED lines=18> */
.L_x_36990:
[----:B------:R-:W-:Y:S02]  /*3370*/  ISETP.GE.AND P0, PT, R14, RZ, PT ;  /* 0x000000ff0e00720c */ /* 0x000fe40003f06270 */
[----:B------:R-:W-:-:S11]  /*3380*/  MOV R3, 0x3fd774eb ;  /* 0x3fd774eb00037802 */ /* 0x000fd60000000f00 */
[----:B------:R-:W-:-:S04]  /*3390*/  @P0 FFMA.FTZ R0, R3, 0.93318945169448852539, -R0 ;  /* 0x3f6ee58103000823 */ /* 0x000fc80000010800 */
[----:B------:R-:W-:Y:S02]  /*33a0*/  @!P0 FFMA.FTZ R0, R3, 0.93318945169448852539, R0 ;  /* 0x3f6ee58103008823 */ /* 0x000fe40000010000 */
.L_x_36991:
[----:B------:R-:W-:Y:S05]  /*33b0*/  BSYNC B2 ;  /* 0x0000000000027941 */ /* 0x000fea0003800000 */
.L_x_36989:
        /* <DEDUP_REMOVED lines=11> */
.L_x_36941:
        /* <DEDUP_REMOVED lines=23> */
[----:B------:R-:W-:Y:S02]  /*35e0*/  MOV R0, 0x3600 ;  /* 0x0000360000007802 */ /* 0x000fe40000000f00 */
[----:B-----5:R-:W-:Y:S05]  /*35f0*/  CALL.REL.NOINC `($__internal_68_$__cuda_sm3x_div_rn_ftz_f32_slowpath) ;  /* 0x0000428000007944 */ /* 0x020fea0003c00000 */
.L_x_36993:
[----:B------:R-:W-:Y:S05]  /*3600*/  BSYNC B4 ;  /* 0x0000000000047941 */ /* 0x000fea0003800000 */
.L_x_36992:
        /* <DEDUP_REMOVED lines=18> */
.L_x_36995:
[----:B------:R-:W-:Y:S02]  /*3730*/  ISETP.GE.AND P0, PT, R14, RZ, PT ;  /* 0x000000ff0e00720c */ /* 0x000fe40003f06270 */
[----:B------:R-:W-:-:S11]  /*3740*/  MOV R3, 0x3fd774eb ;  /* 0x3fd774eb00037802 */ /* 0x000fd60000000f00 */
[----:B------:R-:W-:-:S04]  /*3750*/  @P0 FFMA.FTZ R2, R3, 0.93318945169448852539, -R2 ;  /* 0x3f6ee58103020823 */ /* 0x000fc80000010802 */
[----:B------:R-:W-:Y:S02]  /*3760*/  @!P0 FFMA.FTZ R2, R3, 0.93318945169448852539, R2 ;  /* 0x3f6ee58103028823 */ /* 0x000fe40000010002 */
.L_x_36996:
[----:B------:R-:W-:Y:S05]  /*3770*/  BSYNC B2 ;  /* 0x0000000000027941 */ /* 0x000fea0003800000 */
.L_x_36994:
        /* <DEDUP_REMOVED lines=12> */
.L_x_36953:
[----:B------:R-:W-:Y:S05]  /*3840*/  BSYNC B0 ;  /* 0x0000000000007941 */ /* 0x000fea0003800000 */
.L_x_36940:
[CC--:B-----5:R-:W-:Y:S01]  /*3850*/  FMUL.FTZ R0, R12.reuse, R2.reuse ;  /* 0x000000020c007220 */ /* 0x0e0fe20000410000 */
[----:B------:R-:W-:Y:S01]  /*3860*/  BSSY B0, `(.L_x_36997) ;  /* 0x000003a000007945 */ /* 0x000fe20003800000 */
[C---:B------:R-:W-:Y:S02]  /*3870*/  FMUL.FTZ R2, R13.reuse, R2 ;  /* 0x000000020d027220 */ /* 0x040fe40000410000 */
[-C--:B------:R-:W-:Y:S02]  /*3880*/  FFMA.FTZ R7, R13, R17.reuse, R0 ;  /* 0x000000110d077223 */ /* 0x080fe40000010000 */
        /* <DEDUP_REMOVED lines=38> */
.L_x_37000:
        /* <DEDUP_REMOVED lines=10> */
.L_x_36999:
[----:B------:R-:W-:-:S04]  /*3b90*/  FMUL.RZ R7, R7, 0.15915493667125701904 ;  /* 0x3e22f98307077820 */ /* 0x000fc8000040c000 */
[----:B------:R0:W1:Y:S08]  /*3ba0*/  MUFU.SIN R3, R7 ;  /* 0x0000000700037308 */ /* 0x0000700000000400 */
[----:B------:R0:W2:Y:S01]  /*3bb0*/  MUFU.COS R2, R7 ;  /* 0x0000000700027308 */ /* 0x0000a20000000000 */
[----:B------:R-:W-:Y:S05]  /*3bc0*/  BRA `(.L_x_37001) ;  /* 0x0000003000007947 */ /* 0x000fea0003800000 */
.L_x_36998:
[----:B------:R-:W-:Y:S01]  /*3bd0*/  FMUL.FTZ R2, R12, 1.4426950216293334961 ;  /* 0x3fb8aa3b0c027820 */ /* 0x000fe20000410000 */
[----:B------:R-:W-:-:S05]  /*3be0*/  MOV R3, R7 ;  /* 0x0000000700037202 */ /* 0x000fca0000000f00 */
[----:B------:R-:W0:Y:S02]  /*3bf0*/  MUFU.EX2 R2, R2 ;  /* 0x0000000200027308 */ /* 0x000e240000000800 */
.L_x_37001:
[----:B------:R-:W-:Y:S05]  /*3c00*/  BSYNC B0 ;  /* 0x0000000000007941 */ /* 0x000fea0003800000 */
.L_x_36997:
[----:B------:R-:W-:Y:S01]  /*3c10*/  IADD3 R6, P0, R6, c[0x0][0x3c8], RZ ;  /* 0x0000f20006067a10 */ /* 0x000fe20007f1e0ff */
[----:B------:R-:W3:Y:S03]  /*3c20*/  S2R R0, SR_TID.X ;  /* 0x0000000000007919 */ /* 0x000ee60000002100 */
[----:B0-----:R-:W-:Y:S01]  /*3c30*/  IADD3.X R7, RZ, c[0x0][0x3cc], RZ, P0, !PT ;  /* 0x0000f300ff077a10 */ /* 0x001fe200007fe4ff */
[----:B------:R-:W3:Y:S04]  /*3c40*/  S2R R5, SR_CTAID.X ;  /* 0x0000000000057919 */ /* 0x000ee80000002500 */
[----:B-12---:R0:W-:Y:S01]  /*3c50*/  STG.E.64 [R6.64], R2 ;  /* 0x0000000206007986 */ /* 0x0061e2000c101b04 */
[----:B---3--:R-:W-:-:S04]  /*3c60*/  LEA R0, R5, R0, 0x8 ;  /* 0x0000000005007211 */ /* 0x008fc800078e40ff */
[----:B------:R-:W-:Y:S02]  /*3c70*/  IADD3 R9, R0, 0x80, RZ ;  /* 0x0000008000097810 */ /* 0x000fe40007ffe0ff */
.L_x_36938:
[----:B0-----:R-:W-:Y:S05]  /*3c80*/  BSYNC B1 ;  /* 0x0000000000017941 */ /* 0x001fea0003800000 */
.L_x_36937:
[----:B------:R-:W-:-:S13]  /*3c90*/  ISETP.GE.AND P0, PT, R9, c[0x0][0x160], PT ;  /* 0x0000580009007a0c */ /* 0x000fda0003f06270 */
[----:B------:R-:W-:Y:S05]  /*3ca0*/  @P0 EXIT ;  /* 0x000000000000094d */ /* 0x000fea0003800000 */
        /* <DEDUP_REMOVED lines=254> */
.L_x_37002:
        /* <DEDUP_REMOVED lines=67> */
.L_x_37010:
[----:B------:R-:W-:Y:S05]  /*50c0*/  BSYNC B1 ;  /* 0x0000000000017941 */ /* 0x000fea0003800000 */
.L_x_37009:
[----:B------:R-:W-:Y:S01]  /*50d0*/  BSSY B1, `(.L_x_37011) ;  /* 0x0000005000017945 */ /* 0x000fe20003800000 */
[----:B------:R-:W-:Y:S01]  /*50e0*/  FFMA R2, R4, R3, R5 ;  /* 0x0000000304027223 */ /* 0x000fe20000000005 */
[----:B------:R-:W-:Y:S05]  /*50f0*/  @!P0 BRA `(.L_x_37012) ;  /* 0x0000002000008947 */ /* 0x000fea0003800000 */
[----:B------:R-:W-:Y:S02]  /*5100*/  MOV R0, 0x5120 ;  /* 0x0000512000007802 */ /* 0x000fe40000000f00 */
[----:B-----5:R-:W-:Y:S05]  /*5110*/  CALL.REL.NOINC `($__internal_68_$__cuda_sm3x_div_rn_ftz_f32_slowpath) ;  /* 0x0000276000007944 */ /* 0x020fea0003c00000 */
.L_x_37012:
[----:B------:R-:W-:Y:S05]  /*5120*/  BSYNC B1 ;  /* 0x0000000000017941 */ /* 0x000fea0003800000 */
.L_x_37011:
        /* <DEDUP_REMOVED lines=18> */
.L_x_37014:
[----:B------:R-:W-:Y:S02]  /*5250*/  ISETP.GE.AND P0, PT, R16, RZ, PT ;  /* 0x000000ff1000720c */ /* 0x000fe40003f06270 */
[----:B------:R-:W-:-:S11]  /*5260*/  MOV R3, 0x3fd774eb ;  /* 0x3fd774eb00037802 */ /* 0x000fd60000000f00 */
[----:B------:R-:W-:-:S04]  /*5270*/  @P0 FFMA.FTZ R2, R3, 0.93318945169448852539, -R2 ;  /* 0x3f6ee58103020823 */ /* 0x000fc80000010802 */
[----:B------:R-:W-:Y:S02]  /*5280*/  @!P0 FFMA.FTZ R2, R3, 0.93318945169448852539, R2 ;  /* 0x3f6ee58103028823 */ /* 0x000fe40000010002 */
.L_x_37015:
[----:B------:R-:W-:Y:S05]  /*5290*/  BSYNC B1 ;  /* 0x0000000000017941 */ /* 0x000fea0003800000 */
.L_x_37013:
        /* <DEDUP_REMOVED lines=12> */
.L_x_37008:
        /* <DEDUP_REMOVED lines=15> */
.L_x_37019:
[----:B------:R-:W-:Y:S05]  /*5450*/  BSYNC B1 ;  /* 0x0000000000017941 */ /* 0x000fea0003800000 */
.L_x_37018:
        /* <DEDUP_REMOVED lines=18> */
.L_x_37021:
[----:B------:R-:W-:Y:S02]  /*5580*/  ISETP.GE.AND P0, PT, R16, RZ, PT ;  /* 0x000000ff1000720c */ /* 0x000fe40003f06270 */
[----:B------:R-:W-:-:S11]  /*5590*/  MOV R3, 0x3fd774eb ;  /* 0x3fd774eb00037802 */ /* 0x000fd60000000f00 */
[----:B------:R-:W-:-:S04]  /*55a0*/  @P0 FFMA.FTZ R2, R3, 0.93318945169448852539, -R2 ;  /* 0x3f6ee58103020823 */ /* 0x000fc80000010802 */
[----:B------:R-:W-:Y:S02]  /*55b0*/  @!P0 FFMA.FTZ R2, R3, 0.93318945169448852539, R2 ;  /* 0x3f6ee58103028823 */ /* 0x000fe40000010002 */
.L_x_37022:
[----:B------:R-:W-:Y:S05]  /*55c0*/  BSYNC B1 ;  /* 0x0000000000017941 */ /* 0x000fea0003800000 */
.L_x_37020:
        /* <DEDUP_REMOVED lines=13> */
.L_x_37017:
        /* <DEDUP_REMOVED lines=25> */
.L_x_37024:
        /* <DEDUP_REMOVED lines=41> */
.L_x_37023:
        /* <DEDUP_REMOVED lines=51> */
.L_x_37026:
[----:B------:R-:W-:Y:S05]  /*5df0*/  BSYNC B1 ;  /* 0x0000000000017941 */ /* 0x000fea0003800000 */
.L_x_37025:
[----:B------:R-:W-:Y:S01]  /*5e00*/  BSSY B1, `(.L_x_37027) ;  /* 0x0000005000017945 */ /* 0x000fe20003800000 */
[----:B------:R-:W-:Y:S01]  /*5e10*/  FFMA R2, R2, R4, R5 ;  /* 0x0000000402027223 */ /* 0x000fe20000000005 */
[----:B------:R-:W-:Y:S05]  /*5e20*/  @!P0 BRA `(.L_x_37028) ;  /* 0x0000002000008947 */ /* 0x000fea0003800000 */
[----:B------:R-:W-:Y:S02]  /*5e30*/  MOV R0, 0x5e50 ;  /* 0x00005e5000007802 */ /* 0x000fe40000000f00 */
[----:B-----5:R-:W-:Y:S05]  /*5e40*/  CALL.REL.NOINC `($__internal_68_$__cuda_sm3x_div_rn_ftz_f32_slowpath) ;  /* 0x00001a3000007944 */ /* 0x020fea0003c00000 */
.L_x_37028:
[----:B------:R-:W-:Y:S05]  /*5e50*/  BSYNC B1 ;  /* 0x0000000000017941 */ /* 0x000fea0003800000 */
.L_x_37027:
        /* <DEDUP_REMOVED lines=18> */
.L_x_37030:
[----:B------:R-:W-:Y:S02]  /*5f80*/  ISETP.GE.AND P0, PT, R16, RZ, PT ;  /* 0x000000ff1000720c */ /* 0x000fe40003f06270 */
[----:B------:R-:W-:-:S11]  /*5f90*/  MOV R3, 0x3fd774eb ;  /* 0x3fd774eb00037802 */ /* 0x000fd60000000f00 */
[----:B------:R-:W-:-:S04]  /*5fa0*/  @P0 FFMA.FTZ R2, R3, 0.93318945169448852539, -R2 ;  /* 0x3f6ee58103020823 */ /* 0x000fc80000010802 */
[----:B------:R-:W-:Y:S02]  /*5fb0*/  @!P0 FFMA.FTZ R2, R3, 0.93318945169448852539, R2 ;  /* 0x3f6ee58103028823 */ /* 0x000fe40000010002 */
.L_x_37031:
[----:B------:R-:W-:Y:S05]  /*5fc0*/  BSYNC B1 ;  /* 0x0000000000017941 */ /* 0x000fea0003800000 */
.L_x_37029:
        /* <DEDUP_REMOVED lines=12> */
.L_x_37007:
        /* <DEDUP_REMOVED lines=11> */
.L_x_37033:
[----:B------:R-:W-:Y:S05]  /*6140*/  BSYNC B1 ;  /* 0x0000000000017941 */ /* 0x000fea0003800000 */
.L_x_37032:
        /* <DEDUP_REMOVED lines=18> */
.L_x_37035:
[----:B------:R-:W-:Y:S02]  /*6270*/  ISETP.GE.AND P0, PT, R16, RZ, PT ;  /* 0x000000ff1000720c */ /* 0x000fe40003f06270 */
[----:B------:R-:W-:-:S11]  /*6280*/  MOV R3, 0x3fd774eb ;  /* 0x3fd774eb00037802 */ /* 0x000fd60000000f00 */
[----:B------:R-:W-:-:S04]  /*6290*/  @P0 FFMA.FTZ R2, R3, 0.93318945169448852539, -R2 ;  /* 0x3f6ee58103020823 */ /* 0x000fc80000010802 */
[----:B------:R-:W-:Y:S02]  /*62a0*/  @!P0 FFMA.FTZ R2, R3, 0.93318945169448852539, R2 ;  /* 0x3f6ee58103028823 */ /* 0x000fe40000010002 */
.L_x_37036:
[----:B------:R-:W-:Y:S05]  /*62b0*/  BSYNC B1 ;  /* 0x0000000000017941 */ /* 0x000fea0003800000 */
.L_x_37034:
        /* <DEDUP_REMOVED lines=27> */
.L_x_37006:
        /* <DEDUP_REMOVED lines=39> */
.L_x_37039:
[----:B------:R-:W-:Y:S05]  /*66e0*/  BSYNC B1 ;  /* 0x0000000000017941 */ /* 0x000fea0003800000 */
.L_x_37038:
[----:B------:R-:W-:Y:S01]  /*66f0*/  BSSY B1, `(.L_x_37040) ;  /* 0x0000006000017945 */ /* 0x000fe20003800000 */
[----:B------:R-:W-:Y:S01]  /*6700*/  FFMA R2, R8, R5, R4 ;  /* 0x0000000508027223 */ /* 0x000fe20000000004 */
[----:B------:R-:W-:Y:S05]  /*6710*/  @!P0 BRA `(.L_x_37041) ;  /* 0x0000003000008947 */ /* 0x000fea0003800000 */
[----:B------:R-:W-:Y:S01]  /*6720*/  HFMA2.MMA R8, -RZ, RZ, 1.875, 0 ;  /* 0x3f800000ff087435 */ /* 0x000fe200000001ff */
[----:B------:R-:W-:-:S05]  /*6730*/  MOV R0, 0x6750 ;  /* 0x0000675000007802 */ /* 0x000fca0000000f00 */
[----:B-----5:R-:W-:Y:S05]  /*6740*/  CALL.REL.NOINC `($__internal_68_$__cuda_sm3x_div_rn_ftz_f32_slowpath) ;  /* 0x0000113000007944 */ /* 0x020fea0003c00000 */
.L_x_37041:
[----:B------:R-:W-:Y:S05]  /*6750*/  BSYNC B1 ;  /* 0x0000000000017941 */ /* 0x000fea0003800000 */
.L_x_37040:
        /* <DEDUP_REMOVED lines=18> */
.L_x_37043:
[----:B------:R-:W-:Y:S02]  /*6880*/  ISETP.GE.AND P0, PT, R16, RZ, PT ;  /* 0x000000ff1000720c */ /* 0x000fe40003f06270 */
[----:B------:R-:W-:-:S11]  /*6890*/  MOV R3, 0x3fd774eb ;  /* 0x3fd774eb00037802 */ /* 0x000fd60000000f00 */
[----:B------:R-:W-:-:S04]  /*68a0*/  @P0 FFMA.FTZ R2, R3, 0.93318945169448852539, -R2 ;  /* 0x3f6ee58103020823 */ /* 0x000fc80000010802 */
[----:B------:R-:W-:Y:S02]  /*68b0*/  @!P0 FFMA.FTZ R2, R3, 0.93318945169448852539, R2 ;  /* 0x3f6ee58103028823 */ /* 0x000fe40000010002 */
.L_x_37044:
[----:B------:R-:W-:Y:S05]  /*68c0*/  BSYNC B1 ;  /* 0x0000000000017941 */ /* 0x000fea0003800000 */
.L_x_37042:
        /* <DEDUP_REMOVED lines=10> */
.L_x_37037:
        /* <DEDUP_REMOVED lines=12> */
.L_x_37046:
[----:B------:R-:W-:Y:S05]  /*6a30*/  BSYNC B1 ;  /* 0x0000000000017941 */ /* 0x000fea0003800000 */
.L_x_37045:
        /* <DEDUP_REMOVED lines=18> */
.L_x_37048:
[----:B------:R-:W-:Y:S02]  /*6b60*/  ISETP.GE.AND P0, PT, R16, RZ, PT ;  /* 0x000000ff1000720c */ /* 0x000fe40003f06270 */
[----:B------:R-:W-:-:S11]  /*6b70*/  MOV R3, 0x3fd774eb ;  /* 0x3fd774eb00037802 */ /* 0x000fd60000000f00 */
[----:B------:R-:W-:-:S04]  /*6b80*/  @P0 FFMA.FTZ R2, R3, 0.93318945169448852539, -R2 ;  /* 0x3f6ee58103020823 */ /* 0x000fc80000010802 */
[----:B------:R-:W-:Y:S02]  /*6b90*/  @!P0 FFMA.FTZ R2, R3, 0.93318945169448852539, R2 ;  /* 0x3f6ee58103028823 */ /* 0x000fe40000010002 */
.L_x_37049:
[----:B------:R-:W-:Y:S05]  /*6ba0*/  BSYNC B1 ;  /* 0x0000000000017941 */ /* 0x000fea0003800000 */
.L_x_37047:
        /* <DEDUP_REMOVED lines=11> */
.L_x_37005:
        /* <DEDUP_REMOVED lines=33> */
.L_x_37051:
[----:B------:R-:W-:Y:S05]  /*6e70*/  BSYNC B1 ;  /* 0x0000000000017941 */ /* 0x000fea0003800000 */
.L_x_37050:
        /* <DEDUP_REMOVED lines=18> */
.L_x_37053:
[----:B------:R-:W-:Y:S02]  /*6fa0*/  ISETP.GE.AND P0, PT, R16, RZ, PT ;  /* 0x000000ff1000720c */ /* 0x000fe40003f06270 */
[----:B------:R-:W-:-:S11]  /*6fb0*/  MOV R3, 0x3fd774eb ;  /* 0x3fd774eb00037802 */ /* 0x000fd60000000f00 */
[----:B------:R-:W-:-:S04]  /*6fc0*/  @P0 FFMA.FTZ R0, R3, 0.93318945169448852539, -R0 ;  /* 0x3f6ee58103000823 */ /* 0x000fc80000010800 */
[----:B------:R-:W-:Y:S02]  /*6fd0*/  @!P0 FFMA.FTZ R0, R3, 0.93318945169448852539, R0 ;  /* 0x3f6ee58103008823 */ /* 0x000fe40000010000 */
.L_x_37054:
[----:B------:R-:W-:Y:S05]  /*6fe0*/  BSYNC B1 ;  /* 0x0000000000017941 */ /* 0x000fea0003800000 */
.L_x_37052:
        /* <DEDUP_REMOVED lines=11> */
.L_x_37004:
        /* <DEDUP_REMOVED lines=25> */
.L_x_37056:
[----:B------:R-:W-:Y:S05]  /*7230*/  BSYNC B1 ;  /* 0x0000000000017941 */ /* 0x000fea0003800000 */
.L_x_37055:
        /* <DEDUP_REMOVED lines=18> */
.L_x_37058:
[----:B------:R-:W-:Y:S02]  /*7360*/  ISETP.GE.AND P0, PT, R16, RZ, PT ;  /* 0x000000ff1000720c */ /* 0x000fe40003f06270 */
[----:B------:R-:W-:-:S11]  /*7370*/  MOV R3, 0x3fd774eb ;  /* 0x3fd774eb00037802 */ /* 0x000fd60000000f00 */
[----:B------:R-:W-:-:S04]  /*7380*/  @P0 FFMA.FTZ R2, R3, 0.93318945169448852539, -R2 ;  /* 0x3f6ee58103020823 */ /* 0x000fc80000010802 */
[----:B------:R-:W-:Y:S02]  /*7390*/  @!P0 FFMA.FTZ R2, R3, 0.93318945169448852539, R2 ;  /* 0x3f6ee58103028823 */ /* 0x000fe40000010002 */
.L_x_37059:
[----:B------:R-:W-:Y:S05]  /*73a0*/  BSYNC B1 ;  /* 0x0000000000017941 */ /* 0x000fea0003800000 */
.L_x_37057:
        /* <DEDUP_REMOVED lines=12> */
.L_x_37016:
[----:B------:R-:W-:Y:S05]  /*7470*/  BSYNC B0 ;  /* 0x0000000000007941 */ /* 0x000fea0003800000 */
.L_x_37003:
        /* <DEDUP_REMOVED lines=42> */
.L_x_37063:
        /* <DEDUP_REMOVED lines=10> */
.L_x_37062:
[----:B------:R-:W-:-:S04]  /*77c0*/  FMUL.RZ R7, R7, 0.15915493667125701904 ;  /* 0x3e22f98307077820 */ /* 0x000fc8000040c000 */
[----:B------:R0:W1:Y:S08]  /*77d0*/  MUFU.SIN R3, R7 ;  /* 0x0000000700037308 */ /* 0x0000700000000400 */
[----:B------:R0:W2:Y:S01]  /*77e0*/  MUFU.COS R2, R7 ;  /* 0x0000000700027308 */ /* 0x0000a20000000000 */
[----:B------:R-:W-:Y:S05]  /*77f0*/  BRA `(.L_x_37064) ;  /* 0x0000003000007947 */ /* 0x000fea0003800000 */
.L_x_37061:
[----:B------:R-:W-:Y:S01]  /*7800*/  FMUL.FTZ R2, R13, 1.4426950216293334961 ;  /* 0x3fb8aa3b0d027820 */ /* 0x000fe20000410000 */
[----:B------:R-:W-:-:S05]  /*7810*/  MOV R3, R7 ;  /* 0x0000000700037202 */ /* 0x000fca0000000f00 */
[----:B------:R-:W0:Y:S02]  /*7820*/  MUFU.EX2 R2, R2 ;  /* 0x0000000200027308 */ /* 0x000e240000000800 */
.L_x_37064:
[----:B------:R-:W-:Y:S05]  /*7830*/  BSYNC B0 ;  /* 0x0000000000007941 */ /* 0x000fea0003800000 */
.L_x_37060:
[----:B------:R-:W-:-:S04]  /*7840*/  IADD3 R6, P0, R6, c[0x0][0x3c8], RZ ;  /* 0x0000f20006067a10 */ /* 0x000fc80007f1e0ff */
[----:B0-----:R-:W-:-:S05]  /*7850*/  IADD3.X R7, RZ, c[0x0][0x3cc], RZ, P0, !PT ;  /* 0x0000f300ff077a10 */ /* 0x001fca00007fe4ff */
[----:B-12---:R-:W-:Y:S01]  /*7860*/  STG.E.64 [R6.64], R2 ;  /* 0x0000000206007986 */ /* 0x006fe2000c101b04 */
[----:B------:R-:W-:Y:S05]  /*7870*/  EXIT ;  /* 0x000000000000794d */ /* 0x000fea0003800000 */
        .weak           $__internal_68_$__cuda_sm3x_div_rn_ftz_f32_slowpath
        .type           $__internal_68_$__cuda_sm3x_div_rn_ftz_f32_slowpath,@function
        .size           $__internal_68_$__cuda_sm3x_div_rn_ftz_f32_slowpath,(.L_x_61563 - $__internal_68_$__cuda_sm3x_div_rn_ftz_f32_slowpath)
$__internal_68_$__cuda_sm3x_div_rn_ftz_f32_slowpath:
        /* <DEDUP_REMOVED lines=32> */
.L_x_37067:
[----:B------:R-:W-:Y:S05]  /*7a80*/  BSYNC B3 ;  /* 0x0000000000037941 */ /* 0x000fea0003800000 */
.L_x_37066:
        /* <DEDUP_REMOVED lines=27> */
.L_x_37073:
[----:B------:R-:W-:Y:S02]  /*7c40*/  LEA R3, R2, R3, 0x17 ;  /* 0x0000000302037211 */ /* 0x000fe400078eb8ff */
.L_x_37074:
[----:B------:R-:W-:Y:S05]  /*7c50*/  BSYNC B3 ;  /* 0x0000000000037941 */ /* 0x000fea0003800000 */
.L_x_37072:
[----:B------:R-:W-:Y:S01]  /*7c60*/  MOV R2, R3 ;  /* 0x0000000300027202 */ /* 0x000fe20000000f00 */
[----:B------:R-:W-:Y:S05]  /*7c70*/  BRA `(.L_x_37075) ;  /* 0x0000008000007947 */ /* 0x000fea0003800000 */
.L_x_37071:
[----:B------:R-:W-:-:S04]  /*7c80*/  LOP3.LUT R2, R8, 0x80000000, R9, 0x48, !PT ;  /* 0x8000000008027812 */ /* 0x000fc800078e4809 */
[----:B------:R-:W-:Y:S01]  /*7c90*/  LOP3.LUT R2, R2, 0x7f800000, RZ, 0xfc, !PT ;  /* 0x7f80000002027812 */ /* 0x000fe200078efcff */
[----:B------:R-:W-:Y:S05]  /*7ca0*/  BRA `(.L_x_37075) ;  /* 0x0000005000007947 */ /* 0x000fea0003800000 */
.L_x_37070:
[----:B------:R-:W-:Y:S01]  /*7cb0*/  LOP3.LUT R2, R8, 0x80000000, R9, 0x48, !PT ;  /* 0x8000000008027812 */ /* 0x000fe200078e4809 */
[----:B------:R-:W-:Y:S05]  /*7cc0*/  BRA `(.L_x_37075) ;  /* 0x0000003000007947 */ /* 0x000fea0003800000 */
.L_x_37069:
[----:B------:R-:W0:Y:S01]  /*7cd0*/  MUFU.RSQ R2, -QNAN ;  /* 0xffc0000000027908 */ /* 0x000e220000001400 */
[----:B------:R-:W-:Y:S05]  /*7ce0*/  BRA `(.L_x_37075) ;  /* 0x0000001000007947 */ /* 0x000fea0003800000 */
.L_x_37068:
[----:B------:R-:W-:Y:S02]  /*7cf0*/  FADD.FTZ R2, R9, R8 ;  /* 0x0000000809027221 */ /* 0x000fe40000010000 */
.L_x_37075:
[----:B------:R-:W-:Y:S05]  /*7d00*/  BSYNC B2 ;  /* 0x0000000000027941 */ /* 0x000fea0003800000 */
.L_x_37065:
[----:B------:R-:W-:Y:S01]  /*7d10*/  HFMA2.MMA R5, -RZ, RZ, 0, 0 ;  /* 0x00000000ff057435 */ /* 0x000fe200000001ff */
[----:B------:R-:W-:-:S05]  /*7d20*/  MOV R4, R0 ;  /* 0x0000000000047202 */ /* 0x000fca0000000f00 */
[----:B------:R-:W-:Y:S05]  /*7d30*/  RET.REL.NODEC R4 `(_ZN2at6native18elementwise_kernelILi128ELi2EZNS0_22gpu_kernel_impl_nocastIZZZNS0_50_GLOBAL__N__2680c7bb_12_PowKernel_cu_b2145a98_318424pow_tensor_tensor_kernelERNS_18TensorIteratorBaseEENKUlvE_clEvENKUlvE7_clEvEUlN3c107complexIfEESA_E_EEvS5_RKT_EUliE_EEviT1_) ;  /* 0xffff82c004007950 */ /* 0x000fea0003c3ffff */
.L_x_37076:
        /* <DEDUP_REMOVED lines=12> */
.L_x_61563:


//--------------------- .text._ZN2at6native27unrolled_elementwise_kernelIZZZNS0_50_GLOBAL__N__2680c7bb_12_PowKernel_cu_b2145a98_318424pow_tensor_tensor_kernelERNS_18TensorIteratorBaseEENKUlvE_clEvENKUlvE7_clEvEUlN3c107complexIfEES9_E_St5arrayIPcLm3EELi4E23TrivialOffsetCalculatorILi2EjESE_ILi1EjENS0_6memory15LoadWithoutCastENSH_16StoreWithoutCastEEEviT_T0_T2_T3_T4_T5_ --------------------------
	.section	.text._ZN2at6native27unrolled_elementwise_kernelIZZZNS0_50_GLOBAL__N__2680c7bb_12_PowKernel_cu_b2145a98_318424pow_tensor_tensor_kernelERNS_18TensorIteratorBaseEENKUlvE_clEvENKUlvE7_clEvEUlN3c107complexIfEES9_E_St5arrayIPcLm3EELi4E23TrivialOffsetCalculatorILi2EjESE_ILi1EjENS0_6memory15LoadWithoutCastENSH_16StoreWithoutCastEEEviT_T0_T2_T3_T4_T5_,"ax",@progbits
	.sectioninfo	@"SHI_REGISTERS=39"
	.align	128
        .global         _ZN2at6native27unrolled_elementwise_kernelIZZZNS0_50_GLOBAL__N__2680c7bb_12_PowKernel_cu_b2145a98_318424pow_tensor_tensor_kernelERNS_18TensorIteratorBaseEENKUlvE_clEvENKUlvE7_clEvEUlN3c107complexIfEES9_E_St5arrayIPcLm3EELi4E23TrivialOffsetCalculatorILi2EjESE_ILi1EjENS0_6memory15LoadWithoutCastENSH_16StoreWithoutCastEEEviT_T0_T2_T3_T4_T5_
        .type           _ZN2at6native27unrolled_elementwise_kernelIZZZNS0_50_GLOBAL__N__2680c7bb_12_PowKernel_cu_b2145a98_318424pow_tensor_tensor_kernelERNS_18TensorIteratorBaseEENKUlvE_clEvENKUlvE7_clEvEUlN3c107complexIfEES9_E_St5arrayIPcLm3EELi4E23TrivialOffsetCalculatorILi2EjESE_ILi1EjENS0_6memory15LoadWithoutCastENSH_16StoreWithoutCastEEEviT_T0_T2_T3_T4_T5_,@function
        .size           _ZN2at6native27unrolled_elementwise_kernelIZZZNS0_50_GLOBAL__N__2680c7bb_12_PowKernel_cu_b2145a98_318424pow_tensor_tensor_kernelERNS_18TensorIteratorBaseEENKUlvE_clEvENKUlvE7_clEvEUlN3c107complexIfEES9_E_St5arrayIPcLm3EELi4E23TrivialOffsetCalculatorILi2EjESE_ILi1EjENS0_6memory15LoadWithoutCastENSH_16StoreWithoutCastEEEviT_T0_T2_T3_T4_T5_,(.L_x_61564 - _ZN2at6native27unrolled_elementwise_kernelIZZZNS0_50_GLOBAL__N__2680c7bb_12_PowKernel_cu_b2145a98_318424pow_tensor_tensor_kernelERNS_18TensorIteratorBaseEENKUlvE_clEvENKUlvE7_clEvEUlN3c107complexIfEES9_E_St5arrayIPcLm3EELi4E23TrivialOffsetCalculatorILi2EjESE_ILi1EjENS0_6memory15LoadWithoutCastENSH_16StoreWithoutCastEEEviT_T0_T2_T3_T4_T5_)
        .other          _ZN2at6native27unrolled_elementwise_kernelIZZZNS0_50_GLOBAL__N__2680c7bb_12_PowKernel_cu_b2145a98_318424pow_tensor_tensor_kernelERNS_18TensorIteratorBaseEENKUlvE_clEvENKUlvE7_clEvEUlN3c107complexIfEES9_E_St5arrayIPcLm3EELi4E23TrivialOffsetCalculatorILi2EjESE_ILi1EjENS0_6memory15LoadWithoutCastENSH_16StoreWithoutCastEEEviT_T0_T2_T3_T4_T5_,@"STO_CUDA_ENTRY STV_DEFAULT"
_ZN2at6native27unrolled_elementwise_kernelIZZZNS0_50_GLOBAL__N__2680c7bb_12_PowKernel_cu_b2145a98_318424pow_tensor_tensor_kernelERNS_18TensorIteratorBaseEENKUlvE_clEvENKUlvE7_clEvEUlN3c107complexIfEES9_E_St5arrayIPcLm3EELi4E23TrivialOffsetCalculatorILi2EjESE_ILi1EjENS0_6memory15LoadWithoutCastENSH_16StoreWithoutCastEEEviT_T0_T2_T3_T4_T5_:
.text._ZN2at6native27unrolled_elementwise_kernelIZZZNS0_50_GLOBAL__N__2680c7bb_12_PowKernel_cu_b2145a98_318424pow_tensor_tensor_kernelERNS_18TensorIteratorBaseEENKUlvE_clEvENKUlvE7_clEvEUlN3c107complexIfEES9_E_St5arrayIPcLm3EELi4E23TrivialOffsetCalculatorILi2EjESE_ILi1EjENS0_6memory15LoadWithoutCastENSH_16StoreWithoutCastEEEviT_T0_T2_T3_T4_T5_:
[----:B------:R-:W-:Y:S02]  /*0000*/  MOV R1, c[0x0][0x28] ;  /* 0x00000a0000017a02 */ /* 0x000fe40000000f00 */
[----:B------:R-:W0:Y:S01]  /*0010*/  S2R R26, SR_CTAID.X ;  /* 0x00000000001a7919 */ /* 0x000e220000002500 */
[----:B------:R-:W-:Y:S01]  /*0020*/  MOV R3, 0xfffffe00 ;  /* 0xfffffe0000037802 */ /* 0x000fe20000000f00 */
[----:B------:R-:W-:Y:S01]  /*0030*/  CS2R R14, SRZ ;  /* 0x00000000000e7805 */ /* 0x000fe2000001ff00 */
[----:B------:R-:W-:Y:S01]  /*0040*/  CS2R R10, SRZ ;  /* 0x00000000000a7805 */ /* 0x000fe2000001ff00 */
[----:B------:R-:W1:Y:S01]  /*0050*/  S2R R9, SR_TID.X ;  /* 0x0000000000097919 */ /* 0x000e620000002100 */
[----:B------:R-:W-:Y:S01]  /*0060*/  ULDC.64 UR4, c[0x0][0x118] ;  /* 0x0000460000047ab9 */ /* 0x000fe20000000a00 */
[----:B------:R-:W-:Y:S01]  /*0070*/  CS2R R12, SRZ ;  /* 0x00000000000c7805 */ /* 0x000fe2000001ff00 */
[----:B0-----:R-:W-:-:S05]  /*0080*/  IMAD R0, R26, R3, c[0x0][0x160] ;  /* 0x000058001a007624 */ /* 0x001fca00078e0203 */
[----:B-1----:R-:W-:-:S13]  /*0090*/  ISETP.GE.AND P2, PT, R9, R0, PT ;  /* 0x000000000900720c */ /* 0x002fda0003f46270 */
[----:B------:R-:W-:Y:S02]  /*00a0*/  @!P2 LEA R4, R26, R9, 0x9 ;  /* 0x000000091a04a211 */ /* 0x000fe400078e48ff */
[----:B------:R-:W-:Y:S02]  /*00b0*/  @!P2 IADD3 R9, R9, 0x80, RZ ;  /* 0x000000800909a810 */ /* 0x000fe40007ffe0ff */
[----:B------:R-:W-:Y:S02]  /*00c0*/  @!P2 MOV R5, 0x8 ;  /* 0x000000080005a802 */ /* 0x000fe40000000f00 */
[----:B------:R-:W-:-:S03]  /*00d0*/  ISETP.GE.AND P0, PT, R9, R0, PT ;  /* 0x000000000900720c */ /* 0x000fc60003f06270 */
[----:B------:R-:W-:-:S04]  /*00e0*/  @!P2 IMAD.WIDE.U32 R2, R4, R5, c[0x0][0x178] ;  /* 0x00005e000402a625 */ /* 0x000fc800078e0005 */
[----:B------:R-:W-:Y:S01]  /*00f0*/  @!P2 IMAD.WIDE.U32 R4, R4, R5, c[0x0][0x180] ;  /* 0x000060000404a625 */ /* 0x000fe200078e0005 */
[----:B------:R0:W5:Y:S04]  /*0100*/  @!P2 LDG.E.64 R12, [R2.64] ;  /* 0x00000004020ca981 */ /* 0x000168000c1e1b00 */
[----:B------:R1:W5:Y:S01]  /*0110*/  @!P2 LDG.E.64 R14, [R4.64] ;  /* 0x00000004040ea981 */ /* 0x000362000c1e1b00 */
[----:B------:R-:W-:Y:S02]  /*0120*/  @!P0 LEA R8, R26, R9, 0x9 ;  /* 0x000000091a088211 */ /* 0x000fe400078e48ff */
[----:B------:R-:W-:Y:S02]  /*0130*/  @!P0 IADD3 R9, R9, 0x80, RZ ;  /* 0x0000008009098810 */ /* 0x000fe40007ffe0ff */
[----:B------:R-:W-:-:S02]  /*0140*/  @!P0 MOV R27, 0x8 ;  /* 0x00000008001b8802 */ /* 0x000fc40000000f00 */
[----:B------:R-:W-:-:S03]  /*0150*/  ISETP.GE.AND P3, PT, R9, R0, PT ;  /* 0x000000000900720c */ /* 0x000fc60003f66270 */
[----:B------:R-:W-:Y:S01]  /*0160*/  @!P0 IMAD.WIDE.U32 R6, R8, R27, c[0x0][0x178] ;  /* 0x00005e0008068625 */ /* 0x000fe200078e001b */
[----:B------:R-:W-:Y:S01]  /*0170*/  CS2R R16, SRZ ;  /* 0x0000000000107805 */ /* 0x000fe2000001ff00 */
[----:B------:R-:W-:Y:S01]  /*0180*/  CS2R R18, SRZ ;  /* 0x0000000000127805 */ /* 0x000fe2000001ff00 */
[----:B------:R-:W-:Y:S02]  /*0190*/  CS2R R20, SRZ ;  /* 0x0000000000147805 */ /* 0x000fe4000001ff00 */
[----:B------:R2:W5:Y:S05]  /*01a0*/  @!P0 LDG.E.64 R10, [R6.64] ;  /* 0x00000004060a8981 */ /* 0x00056a000c1e1b00 */
[----:B------:R-:W-:-:S02]  /*01b0*/  @!P3 LEA R28, R26, R9, 0x9 ;  /* 0x000000091a1cb211 */ /* 0x000fc400078e48ff */
[----:B------:R-:W-:-:S04]  /*01c0*/  @!P3 IADD3 R9, R9, 0x80, RZ ;  /* 0x000000800909b810 */ /* 0x000fc80007ffe0ff */
[----:B------:R-:W-:Y:S02]  /*01d0*/  ISETP.GE.AND P1, PT, R9, R0, PT ;  /* 0x000000000900720c */ /* 0x000fe40003f26270 */
[----:B------:R-:W-:Y:S01]  /*01e0*/  @!P3 MOV R29, 0x8 ;  /* 0x00000008001db802 */ /* 0x000fe20000000f00 */
[----:B--2---:R-:W-:Y:S01]  /*01f0*/  @!P0 IMAD.WIDE.U32 R6, R8, R27, c[0x0][0x180] ;  /* 0x0000600008068625 */ /* 0x004fe200078e001b */
[----:B------:R-:W-:Y:S01]  /*0200*/  CS2R R22, SRZ ;  /* 0x0000000000167805 */ /* 0x000fe2000001ff00 */
[----:B------:R-:W-:-:S03]  /*0210*/  CS2R R24, SRZ ;  /* 0x0000000000187805 */ /* 0x000fc6000001ff00 */
[----:B------:R2:W5:Y:S05]  /*0220*/  @!P0 LDG.E.64 R16, [R6.64] ;  /* 0x0000000406108981 */ /* 0x00056a000c1e1b00 */
[----:B------:R-:W-:Y:S02]  /*0230*/  @!P1 LEA R26, R26, R9, 0x9 ;  /* 0x000000091a1a9211 */ /* 0x000fe400078e48ff */
[----:B-1----:R-:W-:Y:S01]  /*0240*/  @!P1 MOV R5, 0x8 ;  /* 0x0000000800059802 */ /* 0x002fe20000000f00 */
[----:B------:R-:W-:-:S04]  /*0250*/  @!P3 IMAD.WIDE.U32 R8, R28, R29, c[0x0][0x178] ;  /* 0x00005e001c08b625 */ /* 0x000fc800078e001d */
[----:B0-----:R-:W-:Y:S01]  /*0260*/  @!P1 IMAD.WIDE.U32 R2, R26, R5, c[0x0][0x178] ;  /* 0x00005e001a029625 */ /* 0x001fe200078e0005 */
        /* <DEDUP_REMOVED lines=13> */
[----:B--2---:R-:W-:Y:S01]  /*0340*/  FADD.FTZ R28, |R13|, -RZ ;  /* 0x800000ff0d1c7221 */ /* 0x004fe20000010200 */
        /* <DEDUP_REMOVED lines=56> */
.L_x_37086:
[----:B------:R-:W-:Y:S05]  /*06d0*/  BSYNC B0 ;  /* 0x0000000000007941 */ /* 0x000fea0003800000 */
.L_x_37085:
[----:B------:R-:W-:Y:S01]  /*06e0*/  BSSY B4, `(.L_x_37087) ;  /* 0x0000007000047945 */ /* 0x000fe20003800000 */
[----:B------:R-:W-:Y:S01]  /*06f0*/  FFMA R3, R6, R3, R5 ;  /* 0x0000000306037223 */ /* 0x000fe20000000005 */
[----:B------:R-:W-:Y:S05]  /*0700*/  @!P0 BRA `(.L_x_37088) ;  /* 0x0000004000008947 */ /* 0x000fea0003800000 */
[----:B------:R-:W-:Y:S02]  /*0710*/  MOV R5, R29 ;  /* 0x0000001d00057202 */ /* 0x000fe40000000f00 */
[----:B------:R-:W-:Y:S02]  /*0720*/  MOV R4, R26 ;  /* 0x0000001a00047202 */ /* 0x000fe40000000f00 */
[----:B------:R-:W-:Y:S02]  /*0730*/  MOV R2, 0x750 ;  /* 0x0000075000027802 */ /* 0x000fe40000000f00 */
[----:B------:R-:W-:Y:S05]  /*0740*/  CALL.REL.NOINC `($__internal_69_$__cuda_sm3x_div_rn_ftz_f32_slowpath) ;  /* 0x0000aed000007944 */ /* 0x000fea0003c00000 */
.L_x_37088:
[----:B------:R-:W-:Y:S05]  /*0750*/  BSYNC B4 ;  /* 0x0000000000047941 */ /* 0x000fea0003800000 */
.L_x_37087:
        /* <DEDUP_REMOVED lines=18> */
.L_x_37090:
[----:B------:R-:W-:Y:S02]  /*0880*/  ISETP.GE.AND P0, PT, R12, RZ, PT ;  /* 0x000000ff0c00720c */ /* 0x000fe40003f06270 */
[----:B------:R-:W-:-:S11]  /*0890*/  MOV R3, 0x3fd774eb ;  /* 0x3fd774eb00037802 */ /* 0x000fd60000000f00 */
[----:B------:R-:W-:-:S04]  /*08a0*/  @P0 FFMA.FTZ R2, R3, 0.93318945169448852539, -R2 ;  /* 0x3f6ee58103020823 */ /* 0x000fc80000010802 */
[----:B------:R-:W-:Y:S02]  /*08b0*/  @!P0 FFMA.FTZ R2, R3, 0.93318945169448852539, R2 ;  /* 0x3f6ee58103028823 */ /* 0x000fe40000010002 */
.L_x_37091:
[----:B------:R-:W-:Y:S05]  /*08c0*/  BSYNC B0 ;  /* 0x0000000000007941 */ /* 0x000fea0003800000 */
.L_x_37089:
        /* <DEDUP_REMOVED lines=12> */
.L_x_37084:
        /* <DEDUP_REMOVED lines=16> */
[----:B------:R-:W-:Y:S05]  /*0a90*/  CALL.REL.NOINC `($__internal_69_$__cuda_sm3x_div_rn_ftz_f32_slowpath) ;  /* 0x0000ab8000007944 */ /* 0x000fea0003c00000 */
.L_x_37095:
[----:B------:R-:W-:Y:S05]  /*0aa0*/  BSYNC B4 ;  /* 0x0000000000047941 */ /* 0x000fea0003800000 */
.L_x_37094:
        /* <DEDUP_REMOVED lines=18> */
.L_x_37097:
[----:B------:R-:W-:Y:S02]  /*0bd0*/  ISETP.GE.AND P0, PT, R12, RZ, PT ;  /* 0x000000ff0c00720c */ /* 0x000fe40003f06270 */
[----:B------:R-:W-:-:S11]  /*0be0*/  MOV R3, 0x3fd774eb ;  /* 0x3fd774eb00037802 */ /* 0x000fd60000000f00 */
[----:B------:R-:W-:-:S04]  /*0bf0*/  @P0 FFMA.FTZ R2, R3, 0.93318945169448852539, -R2 ;  /* 0x3f6ee58103020823 */ /* 0x000fc80000010802 */
[----:B------:R-:W-:Y:S02]  /*0c00*/  @!P0 FFMA.FTZ R2, R3, 0.93318945169448852539, R2 ;  /* 0x3f6ee58103028823 */ /* 0x000fe40000010002 */
.L_x_37098:
[----:B------:R-:W-:Y:S05]  /*0c10*/  BSYNC B0 ;  /* 0x0000000000007941 */ /* 0x000fea0003800000 */
.L_x_37096:
        /* <DEDUP_REMOVED lines=13> */
.L_x_37093:
        /* <DEDUP_REMOVED lines=12> */
[----:B------:R-:W-:Y:S02]  /*0db0*/  FMUL.FTZ R3, R6, R6 ;  /* 0x0000000606037220 */ /* 0x000fe40000410000 */
[C---:B------:R-:W-:Y:S02]  /*0dc0*/  FMUL.FTZ R4, R7.reuse, R9 ;  /* 0x0000000907047220 */ /* 0x040fe40000410000 */
[C---:B------:R-:W-:Y:S02]  /*0dd0*/  FMUL.FTZ R5, R7.reuse, R7 ;  /* 0x0000000707057220 */ /* 0x040fe40000410000 */
[----:B------:R-:W-:Y:S02]  /*0de0*/  FADD.FTZ R29, R7, R7 ;  /* 0x00000007071d7221 */ /* 0x000fe40000010000 */
[----:B------:R-:W-:-:S02]  /*0df0*/  FMUL.FTZ R6, R8, R27 ;  /* 0x0000001b08067220 */ /* 0x000fc40000410000 */
[C---:B------:R-:W-:Y:S02]  /*0e00*/  FMUL.FTZ R7, R8.reuse, R8 ;  /* 0x0000000808077220 */ /* 0x040fe40000410000 */
[----:B------:R-:W-:Y:S02]  /*0e10*/  FADD.FTZ R31, R8, R8 ;  /* 0x00000008081f7221 */ /* 0x000fe40000010000 */
[----:B------:R-:W-:Y:S02]  /*0e20*/  FMUL.FTZ R8, R28, R9 ;  /* 0x000000091c087220 */ /* 0x000fe40000410000 */
[----:B------:R-:W-:Y:S02]  /*0e30*/  FMUL.FTZ R9, R30, R27 ;  /* 0x0000001b1e097220 */ /* 0x000fe40000410000 */
[----:B------:R-:W-:Y:S02]  /*0e40*/  FMUL.FTZ R27, R28, R29 ;  /* 0x0000001d1c1b7220 */ /* 0x000fe40000410000 */
[----:B------:R-:W-:-:S02]  /*0e50*/  FMUL.FTZ R29, R30, R31 ;  /* 0x0000001f1e1d7220 */ /* 0x000fc40000410000 */
[----:B------:R-:W-:Y:S02]  /*0e60*/  FMUL.FTZ R28, R28, R28 ;  /* 0x0000001c1c1c7220 */ /* 0x000fe40000410000 */
[----:B------:R-:W-:Y:S02]  /*0e70*/  FMUL.FTZ R30, R30, R30 ;  /* 0x0000001e1e1e7220 */ /* 0x000fe40000410000 */
.L_x_37100:
        /* <DEDUP_REMOVED lines=40> */
.L_x_37099:
        /* <DEDUP_REMOVED lines=11> */
[----:B------:R-:W-:Y:S02]  /*11b0*/  FADD.FTZ R8, R9, R8 ;  /* 0x0000000809087221 */ /* 0x000fe40000010000 */
[----:B------:R-:W0:Y:S02]  /*11c0*/  MUFU.RCP R9, R26 ;  /* 0x0000001a00097308 */ /* 0x000e240000001000 */
        /* <DEDUP_REMOVED lines=38> */
.L_x_37102:
[----:B0-2---:R-:W-:Y:S05]  /*1430*/  BSYNC B0 ;  /* 0x0000000000007941 */ /* 0x005fea0003800000 */
.L_x_37101:
[----:B------:R-:W-:Y:S01]  /*1440*/  BSSY B4, `(.L_x_37103) ;  /* 0x0000007000047945 */ /* 0x000fe20003800000 */
[----:B------:R-:W-:Y:S01]  /*1450*/  FFMA R3, R4, R6, R5 ;  /* 0x0000000604037223 */ /* 0x000fe20000000005 */
[----:B------:R-:W-:Y:S05]  /*1460*/  @!P0 BRA `(.L_x_37104) ;  /* 0x0000004000008947 */ /* 0x000fea0003800000 */
[----:B------:R-:W-:Y:S02]  /*1470*/  MOV R5, R7 ;  /* 0x0000000700057202 */ /* 0x000fe40000000f00 */
[----:B------:R-:W-:Y:S02]  /*1480*/  MOV R4, R26 ;  /* 0x0000001a00047202 */ /* 0x000fe40000000f00 */
[----:B------:R-:W-:Y:S02]  /*1490*/  MOV R2, 0x14b0 ;  /* 0x000014b000027802 */ /* 0x000fe40000000f00 */
[----:B------:R-:W-:Y:S05]  /*14a0*/  CALL.REL.NOINC `($__internal_69_$__cuda_sm3x_div_rn_ftz_f32_slowpath) ;  /* 0x0000a17000007944 */ /* 0x000fea0003c00000 */
.L_x_37104:
[----:B------:R-:W-:Y:S05]  /*14b0*/  BSYNC B4 ;  /* 0x0000000000047941 */ /* 0x000fea0003800000 */
.L_x_37103:
        /* <DEDUP_REMOVED lines=18> */
.L_x_37106:
[----:B------:R-:W-:Y:S02]  /*15e0*/  ISETP.GE.AND P0, PT, R12, RZ, PT ;  /* 0x000000ff0c00720c */ /* 0x000fe40003f06270 */
[----:B------:R-:W-:-:S11]  /*15f0*/  MOV R3, 0x3fd774eb ;  /* 0x3fd774eb00037802 */ /* 0x000fd60000000f00 */
[----:B------:R-:W-:-:S04]  /*1600*/  @P0 FFMA.FTZ R2, R3, 0.93318945169448852539, -R2 ;  /* 0x3f6ee58103020823 */ /* 0x000fc80000010802 */
[----:B------:R-:W-:Y:S02]  /*1610*/  @!P0 FFMA.FTZ R2, R3, 0.93318945169448852539, R2 ;  /* 0x3f6ee58103028823 */ /* 0x000fe40000010002 */
.L_x_37107:
[----:B------:R-:W-:Y:S05]  /*1620*/  BSYNC B0 ;  /* 0x0000000000007941 */ /* 0x000fea0003800000 */
.L_x_37105:
        /* <DEDUP_REMOVED lines=12> */
.L_x_37083:
        /* <DEDUP_REMOVED lines=13> */
.L_x_37109:
[----:B------:R-:W-:Y:S05]  /*17c0*/  BSYNC B4 ;  /* 0x0000000000047941 */ /* 0x000fea0003800000 */
.L_x_37108:
        /* <DEDUP_REMOVED lines=18> */
.L_x_37111:
[----:B------:R-:W-:Y:S02]  /*18f0*/  ISETP.GE.AND P0, PT, R12, RZ, PT ;  /* 0x000000ff0c00720c */ /* 0x000fe40003f06270 */
[----:B------:R-:W-:-:S11]  /*1900*/  MOV R3, 0x3fd774eb ;  /* 0x3fd774eb00037802 */ /* 0x000fd60000000f00 */
[----:B------:R-:W-:-:S04]  /*1910*/  @P0 FFMA.FTZ R2, R3, 0.93318945169448852539, -R2 ;  /* 0x3f6ee58103020823 */ /* 0x000fc80000010802 */
[----:B------:R-:W-:Y:S02]  /*1920*/  @!P0 FFMA.FTZ R2, R3, 0.93318945169448852539, R2 ;  /* 0x3f6ee58103028823 */ /* 0x000fe40000010002 */
.L_x_37112:
[----:B------:R-:W-:Y:S05]  /*1930*/  BSYNC B0 ;  /* 0x0000000000007941 */ /* 0x000fea0003800000 */
.L_x_37110:
        /* <DEDUP_REMOVED lines=27> */
.L_x_37082:
        /* <DEDUP_REMOVED lines=39> */
.L_x_37115:
[----:B------:R-:W-:Y:S05]  /*1d60*/  BSYNC B0 ;  /* 0x0000000000007941 */ /* 0x000fea0003800000 */
.L_x_37114:
[----:B------:R-:W-:Y:S01]  /*1d70*/  BSSY B4, `(.L_x_37116) ;  /* 0x0000007000047945 */ /* 0x000fe20003800000 */
[----:B------:R-:W-:Y:S01]  /*1d80*/  FFMA R3, R6, R7, R5 ;  /* 0x0000000706037223 */ /* 0x000fe20000000005 */
[----:B------:R-:W-:Y:S05]  /*1d90*/  @!P0 BRA `(.L_x_37117) ;  /* 0x0000004000008947 */ /* 0x000fea0003800000 */
[----:B------:R-:W-:Y:S01]  /*1da0*/  HFMA2.MMA R4, -RZ, RZ, 1.875, 0 ;  /* 0x3f800000ff047435 */ /* 0x000fe200000001ff */
[----:B------:R-:W-:Y:S02]  /*1db0*/  MOV R5, R29 ;  /* 0x0000001d00057202 */ /* 0x000fe40000000f00 */
[----:B------:R-:W-:-:S03]  /*1dc0*/  MOV R2, 0x1de0 ;  /* 0x00001de000027802 */ /* 0x000fc60000000f00 */
[----:B------:R-:W-:Y:S05]  /*1dd0*/  CALL.REL.NOINC `($__internal_69_$__cuda_sm3x_div_rn_ftz_f32_slowpath) ;  /* 0x0000984000007944 */ /* 0x000fea0003c00000 */
.L_x_37117:
[----:B------:R-:W-:Y:S05]  /*1de0*/  BSYNC B4 ;  /* 0x0000000000047941 */ /* 0x000fea0003800000 */
.L_x_37116:
        /* <DEDUP_REMOVED lines=18> */
.L_x_37119:
[----:B------:R-:W-:Y:S02]  /*1f10*/  ISETP.GE.AND P0, PT, R12, RZ, PT ;  /* 0x000000ff0c00720c */ /* 0x000fe40003f06270 */
[----:B------:R-:W-:-:S11]  /*1f20*/  MOV R3, 0x3fd774eb ;  /* 0x3fd774eb00037802 */ /* 0x000fd60000000f00 */
[----:B------:R-:W-:-:S04]  /*1f30*/  @P0 FFMA.FTZ R2, R3, 0.93318945169448852539, -R2 ;  /* 0x3f6ee58103020823 */ /* 0x000fc80000010802 */
[----:B------:R-:W-:Y:S02]  /*1f40*/  @!P0 FFMA.FTZ R2, R3, 0.93318945169448852539, R2 ;  /* 0x3f6ee58103028823 */ /* 0x000fe40000010002 */
.L_x_37120:
[----:B------:R-:W-:Y:S05]  /*1f50*/  BSYNC B0 ;  /* 0x0000000000007941 */ /* 0x000fea0003800000 */
.L_x_37118:
        /* <DEDUP_REMOVED lines=10> */
.L_x_37113:
        /* <DEDUP_REMOVED lines=12> */
[----:B------:R-:W-:Y:S05]  /*20c0*/  CALL.REL.NOINC `($__internal_69_$__cuda_sm3x_div_rn_ftz_f32_slowpath) ;  /* 0x0000955000007944 */ /* 0x000fea0003c00000 */
.L_x_37122:
[----:B------:R-:W-:Y:S05]  /*20d0*/  BSYNC B4 ;  /* 0x0000000000047941 */ /* 0x000fea0003800000 */
.L_x_37121:
        /* <DEDUP_REMOVED lines=18> */
.L_x_37124:
[----:B------:R-:W-:Y:S02]  /*2200*/  ISETP.GE.AND P0, PT, R12, RZ, PT ;  /* 0x000000ff0c00720c */ /* 0x000fe40003f06270 */
[----:B------:R-:W-:-:S11]  /*2210*/  MOV R3, 0x3fd774eb ;  /* 0x3fd774eb00037802 */ /* 0x000fd60000000f00 */
[----:B------:R-:W-:-:S04]  /*2220*/  @P0 FFMA.FTZ R2, R3, 0.93318945169448852539, -R2 ;  /* 0x3f6ee58103020823 */ /* 0x000fc80000010802 */
[----:B------:R-:W-:Y:S02]  /*2230*/  @!P0 FFMA.FTZ R2, R3, 0.93318945169448852539, R2 ;  /* 0x3f6ee58103028823 */ /* 0x000fe40000010002 */
.L_x_37125:
[----:B------:R-:W-:Y:S05]  /*2240*/  BSYNC B0 ;  /* 0x0000000000007941 */ /* 0x000fea0003800000 */
.L_x_37123:
        /* <DEDUP_REMOVED lines=11> */
.L_x_37081:
        /* <DEDUP_REMOVED lines=33> */
[----:B------:R-:W-:Y:S05]  /*2510*/  CALL.REL.NOINC `($__internal_69_$__cuda_sm3x_div_rn_ftz_f32_slowpath) ;  /* 0x0000910000007944 */ /* 0x000fea0003c00000 */
.L_x_37127:
[----:B------:R-:W-:Y:S05]  /*2520*/  BSYNC B4 ;  /* 0x0000000000047941 */ /* 0x000fea0003800000 */
.L_x_37126:
        /* <DEDUP_REMOVED lines=18> */
.L_x_37129:
[----:B------:R-:W-:Y:S02]  /*2650*/  ISETP.GE.AND P0, PT, R12, RZ, PT ;  /* 0x000000ff0c00720c */ /* 0x000fe40003f06270 */
[----:B------:R-:W-:-:S11]  /*2660*/  MOV R3, 0x3fd774eb ;  /* 0x3fd774eb00037802 */ /* 0x000fd60000000f00 */
[----:B------:R-:W-:-:S04]  /*2670*/  @P0 FFMA.FTZ R2, R3, 0.93318945169448852539, -R2 ;  /* 0x3f6ee58103020823 */ /* 0x000fc80000010802 */
[----:B------:R-:W-:Y:S02]  /*2680*/  @!P0 FFMA.FTZ R2, R3, 0.93318945169448852539, R2 ;  /* 0x3f6ee58103028823 */ /* 0x000fe40000010002 */
.L_x_37130:
[----:B------:R-:W-:Y:S05]  /*2690*/  BSYNC B0 ;  /* 0x0000000000007941 */ /* 0x000fea0003800000 */
.L_x_37128:
        /* <DEDUP_REMOVED lines=11> */
.L_x_37080:
[C---:B--2---:R-:W-:Y:S01]  /*2750*/  FADD.FTZ R2, |R13|.reuse, -RZ ;  /* 0x800000ff0d027221 */ /* 0x044fe20000010200 */
        /* <DEDUP_REMOVED lines=25> */
[----:B------:R-:W-:Y:S05]  /*28f0*/  CALL.REL.NOINC `($__internal_69_$__cuda_sm3x_div_rn_ftz_f32_slowpath) ;  /* 0x00008d2000007944 */ /* 0x000fea0003c00000 */
.L_x_37132:
[----:B------:R-:W-:Y:S05]  /*2900*/  BSYNC B4 ;  /* 0x0000000000047941 */ /* 0x000fea0003800000 */
.L_x_37131:
        /* <DEDUP_REMOVED lines=18> */
.L_x_37134:
[----:B------:R-:W-:Y:S02]  /*2a30*/  ISETP.GE.AND P0, PT, R12, RZ, PT ;  /* 0x000000ff0c00720c */ /* 0x000fe40003f06270 */
[----:B------:R-:W-:-:S11]  /*2a40*/  MOV R3, 0x3fd774eb ;  /* 0x3fd774eb00037802 */ /* 0x000fd60000000f00 */
[----:B------:R-:W-:-:S04]  /*2a50*/  @P0 FFMA.FTZ R2, R3, 0.93318945169448852539, -R2 ;  /* 0x3f6ee58103020823 */ /* 0x000fc80000010802 */
[----:B------:R-:W-:Y:S02]  /*2a60*/  @!P0 FFMA.FTZ R2, R3, 0.93318945169448852539, R2 ;  /* 0x3f6ee58103028823 */ /* 0x000fe40000010002 */
.L_x_37135:
[----:B------:R-:W-:Y:S05]  /*2a70*/  BSYNC B0 ;  /* 0x0000000000007941 */ /* 0x000fea0003800000 */
.L_x_37133:
        /* <DEDUP_REMOVED lines=12> */
.L_x_37092:
[----:B------:R-:W-:Y:S05]  /*2b40*/  BSYNC B1 ;  /* 0x0000000000017941 */ /* 0x000fea0003800000 */
.L_x_37079:
        /* <DEDUP_REMOVED lines=41> */
.L_x_37138:
        /* <DEDUP_REMOVED lines=10> */
.L_x_37137:
[----:B------:R-:W-:-:S04]  /*2e80*/  FMUL.RZ R5, R5, 0.15915493667125701904 ;  /* 0x3e22f98305057820 */ /* 0x000fc8000040c000 */
[----:B------:R0:W1:Y:S08]  /*2e90*/  MUFU.SIN R27, R5 ;  /* 0x00000005001b7308 */ /* 0x0000700000000400 */
[----:B------:R0:W2:Y:S01]  /*2ea0*/  MUFU.COS R26, R5 ;  /* 0x00000005001a7308 */ /* 0x0000a20000000000 */
[----:B------:R-:W-:Y:S05]  /*2eb0*/  BRA `(.L_x_37078) ;  /* 0x0000003000007947 */ /* 0x000fea0003800000 */
.L_x_37136:
[----:B------:R-:W-:Y:S01]  /*2ec0*/  FMUL.FTZ R14, R14, 1.4426950216293334961 ;  /* 0x3fb8aa3b0e0e7820 */ /* 0x000fe20000410000 */
[----:B------:R-:W-:-:S03]  /*2ed0*/  MOV R27, R5 ;  /* 0x00000005001b7202 */ /* 0x000fc60000000f00 */
[----:B------:R0:W1:Y:S04]  /*2ee0*/  MUFU.EX2 R26, R14 ;  /* 0x0000000e001a7308 */ /* 0x0000680000000800 */
.L_x_37078:
[----:B------:R-:W-:Y:S05]  /*2ef0*/  BSYNC B2 ;  /* 0x0000000000027941 */ /* 0x000fea0003800000 */
.L_x_37077:
[----:B--2---:R-:W2:Y:S01]  /*2f00*/  S2R R3, SR_TID.X ;  /* 0x0000000000037919 */ /* 0x004ea20000002100 */
[----:B------:R-:W-:Y:S01]  /*2f10*/  BSSY B2, `(.L_x_37139) ;  /* 0x00002c4000027945 */ /* 0x000fe20003800000 */
[----:B-----5:R-:W-:Y:S01]  /*2f20*/  CS2R R12, SRZ ;  /* 0x00000000000c7805 */ /* 0x020fe2000001ff00 */
[----:B--2---:R-:W-:-:S04]  /*2f30*/  IADD3 R3, R3, 0x80, RZ ;  /* 0x0000008003037810 */ /* 0x004fc80007ffe0ff */
        /* <DEDUP_REMOVED lines=40> */
[----:B------:R-:W2:Y:S01]  /*31c0*/  MUFU.RCP R6, R15 ;  /* 0x0000000f00067308 */ /* 0x000ea20000001000 */
[----:B------:R-:W-:-:S04]  /*31d0*/  FFMA.FTZ R5, R4, -R7, 0.10546888411045074463 ;  /* 0x3dd8001204057423 */ /* 0x000fc80000010807 */
[C---:B------:R-:W-:Y:S02]  /*31e0*/  FFMA.FTZ R5, R4.reuse, R5, -0.13229703903198242188 ;  /* 0xbe0778e004057423 */ /* 0x040fe40000010005 */
[----:B0-----:R-:W-:Y:S02]  /*31f0*/  FMUL.FTZ R12, R3, 1.1920928955078125e-07 ;  /* 0x34000000030c7820 */ /* 0x001fe40000410000 */
[----:B------:R-:W-:-:S04]  /*3200*/  FFMA.FTZ R5, R4, R5, 0.14491446316242218018 ;  /* 0x3e14647504057423 */ /* 0x000fc80000010005 */
[C---:B------:R-:W-:Y:S02]  /*3210*/  FFMA.FTZ R5, R4.reuse, R5, -0.16641564667224884033 ;  /* 0xbe2a68dd04057423 */ /* 0x040fe40000010005 */
[----:B--2---:R-:W-:Y:S02]  /*3220*/  FFMA R7, -R15, R6, 1 ;  /* 0x3f8000000f077423 */ /* 0x004fe40000000106 */
        /* <DEDUP_REMOVED lines=16> */
.L_x_37148:
[----:B------:R-:W-:Y:S05]  /*3330*/  BSYNC B0 ;  /* 0x0000000000007941 */ /* 0x000fea0003800000 */
.L_x_37147:
[----:B------:R-:W-:Y:S01]  /*3340*/  BSSY B4, `(.L_x_37149) ;  /* 0x0000007000047945 */ /* 0x000fe20003800000 */
[----:B------:R-:W-:Y:S01]  /*3350*/  FFMA R3, R7, R3, R4 ;  /* 0x0000000307037223 */ /* 0x000fe20000000004 */
[----:B------:R-:W-:Y:S05]  /*3360*/  @!P0 BRA `(.L_x_37150) ;  /* 0x0000004000008947 */ /* 0x000fea0003800000 */
[----:B------:R-:W-:Y:S02]  /*3370*/  MOV R5, R14 ;  /* 0x0000000e00057202 */ /* 0x000fe40000000f00 */
[----:B------:R-:W-:Y:S02]  /*3380*/  MOV R4, R15 ;  /* 0x0000000f00047202 */ /* 0x000fe40000000f00 */
[----:B------:R-:W-:Y:S02]  /*3390*/  MOV R2, 0x33b0 ;  /* 0x000033b000027802 */ /* 0x000fe40000000f00 */
[----:B-1----:R-:W-:Y:S05]  /*33a0*/  CALL.REL.NOINC `($__internal_69_$__cuda_sm3x_div_rn_ftz_f32_slowpath) ;  /* 0x0000827000007944 */ /* 0x002fea0003c00000 */
.L_x_37150:
[----:B------:R-:W-:Y:S05]  /*33b0*/  BSYNC B4 ;  /* 0x0000000000047941 */ /* 0x000fea0003800000 */
.L_x_37149:
        /* <DEDUP_REMOVED lines=18> */
.L_x_37152:
[----:B------:R-:W-:Y:S02]  /*34e0*/  ISETP.GE.AND P0, PT, R10, RZ, PT ;  /* 0x000000ff0a00720c */ /* 0x000fe40003f06270 */
[----:B------:R-:W-:-:S11]  /*34f0*/  MOV R3, 0x3fd774eb ;  /* 0x3fd774eb00037802 */ /* 0x000fd60000000f00 */
[----:B------:R-:W-:-:S04]  /*3500*/  @P0 FFMA.FTZ R2, R3, 0.93318945169448852539, -R2 ;  /* 0x3f6ee58103020823 */ /* 0x000fc80000010802 */
[----:B------:R-:W-:Y:S02]  /*3510*/  @!P0 FFMA.FTZ R2, R3, 0.93318945169448852539, R2 ;  /* 0x3f6ee58103028823 */ /* 0x000fe40000010002 */
.L_x_37153:
[----:B------:R-:W-:Y:S05]  /*3520*/  BSYNC B0 ;  /* 0x0000000000007941 */ /* 0x000fea0003800000 */
.L_x_37151:
        /* <DEDUP_REMOVED lines=12> */
.L_x_37146:
        /* <DEDUP_REMOVED lines=13> */
[----:B------:R-:W-:Y:S02]  /*36c0*/  MOV R5, R14 ;  /* 0x0000000e00057202 */ /* 0x000fe40000000f00 */
[----:B------:R-:W-:Y:S02]  /*36d0*/  MOV R4, R15 ;  /* 0x0000000f00047202 */ /* 0x000fe40000000f00 */
[----:B------:R-:W-:Y:S02]  /*36e0*/  MOV R2, 0x3700 ;  /* 0x0000370000027802 */ /* 0x000fe40000000f00 */
[----:B-1----:R-:W-:Y:S05]  /*36f0*/  CALL.REL.NOINC `($__internal_69_$__cuda_sm3x_div_rn_ftz_f32_slowpath) ;  /* 0x00007f2000007944 */ /* 0x002fea0003c00000 */
.L_x_37157:
[----:B------:R-:W-:Y:S05]  /*3700*/  BSYNC B4 ;  /* 0x0000000000047941 */ /* 0x000fea0003800000 */
.L_x_37156:
        /* <DEDUP_REMOVED lines=18> */
.L_x_37159:
[----:B------:R-:W-:Y:S02]  /*3830*/  ISETP.GE.AND P0, PT, R10, RZ, PT ;  /* 0x000000ff0a00720c */ /* 0x000fe40003f06270 */
[----:B------:R-:W-:-:S11]  /*3840*/  MOV R3, 0x3fd774eb ;  /* 0x3fd774eb00037802 */ /* 0x000fd60000000f00 */
[----:B------:R-:W-:-:S04]  /*3850*/  @P0 FFMA.FTZ R2, R3, 0.93318945169448852539, -R2 ;  /* 0x3f6ee58103020823 */ /* 0x000fc80000010802 */
[----:B------:R-:W-:Y:S02]  /*3860*/  @!P0 FFMA.FTZ R2, R3, 0.93318945169448852539, R2 ;  /* 0x3f6ee58103028823 */ /* 0x000fe40000010002 */
.L_x_37160:
[----:B------:R-:W-:Y:S05]  /*3870*/  BSYNC B0 ;  /* 0x0000000000007941 */ /* 0x000fea0003800000 */
.L_x_37158:
[C---:B------:R-:W-:Y:S01]  /*3880*/  FSETP.NEU.FTZ.AND P1, PT, |R10|.reuse, |R11|, PT ;  /* 0x4000000b0a00720b */ /* 0x040fe20003f3d200 */
        /* <DEDUP_REMOVED lines=12> */
.L_x_37155:
        /* <DEDUP_REMOVED lines=14> */
[C---:B------:R-:W-:Y:S02]  /*3a30*/  FMUL.FTZ R4, R6.reuse, R8 ;  /* 0x0000000806047220 */ /* 0x040fe40000410000 */
[----:B------:R-:W-:Y:S02]  /*3a40*/  FMUL.FTZ R5, R6, R6 ;  /* 0x0000000606057220 */ /* 0x000fe40000410000 */
[----:B------:R-:W-:-:S02]  /*3a50*/  FADD.FTZ R29, R9, R9 ;  /* 0x00000009091d7221 */ /* 0x000fc40000010000 */
        /* <DEDUP_REMOVED lines=8> */
.L_x_37162:
        /* <DEDUP_REMOVED lines=40> */
.L_x_37161:
        /* <DEDUP_REMOVED lines=8> */
[----:B------:R-:W-:Y:S02]  /*3de0*/  FADD.FTZ R7, R7, R6 ;  /* 0x0000000607077221 */ /* 0x000fe40000010000 */
[----:B------:R-:W-:Y:S02]  /*3df0*/  FADD.FTZ R6, |R11|, -RZ ;  /* 0x800000ff0b067221 */ /* 0x000fe40000010200 */
[----:B------:R-:W-:Y:S01]  /*3e00*/  FADD.FTZ R8, R8, R7 ;  /* 0x0000000708087221 */ /* 0x000fe20000010000 */
[----:B------:R-:W-:Y:S01]  /*3e10*/  HFMA2.MMA R7, -RZ, RZ, 1.3056640625, -1.8671875 ;  /* 0x3d39bf78ff077435 */ /* 0x000fe200000001ff */
[----:B------:R-:W-:Y:S02]  /*3e20*/  @!P3 FADD.FTZ R6, |R10|, -RZ ;  /* 0x800000ff0a06b221 */ /* 0x000fe40000010200 */
[----:B------:R-:W-:Y:S02]  /*3e30*/  FADD.FTZ R9, R9, R8 ;  /* 0x0000000809097221 */ /* 0x000fe40000010000 */
[----:B------:R-:W-:Y:S02]  /*3e40*/  FCHK P0, R6, R15 ;  /* 0x0000000f06007302 */ /* 0x000fe40000000000 */
        /* <DEDUP_REMOVED lines=36> */
.L_x_37164:
[----:B------:R-:W-:Y:S05]  /*4090*/  BSYNC B0 ;  /* 0x0000000000007941 */ /* 0x000fea0003800000 */
.L_x_37163:
[----:B------:R-:W-:Y:S01]  /*40a0*/  BSSY B4, `(.L_x_37165) ;  /* 0x0000007000047945 */ /* 0x000fe20003800000 */
[----:B------:R-:W-:Y:S01]  /*40b0*/  FFMA R3, R5, R7, R4 ;  /* 0x0000000705037223 */ /* 0x000fe20000000004 */
[----:B------:R-:W-:Y:S05]  /*40c0*/  @!P0 BRA `(.L_x_37166) ;  /* 0x0000004000008947 */ /* 0x000fea0003800000 */
[----:B------:R-:W-:Y:S02]  /*40d0*/  MOV R5, R6 ;  /* 0x0000000600057202 */ /* 0x000fe40000000f00 */
[----:B------:R-:W-:Y:S02]  /*40e0*/  MOV R4, R15 ;  /* 0x0000000f00047202 */ /* 0x000fe40000000f00 */
[----:B------:R-:W-:Y:S02]  /*40f0*/  MOV R2, 0x4110 ;  /* 0x0000411000027802 */ /* 0x000fe40000000f00 */
[----:B-1----:R-:W-:Y:S05]  /*4100*/  CALL.REL.NOINC `($__internal_69_$__cuda_sm3x_div_rn_ftz_f32_slowpath) ;  /* 0x0000751000007944 */ /* 0x002fea0003c00000 */
.L_x_37166:
[----:B------:R-:W-:Y:S05]  /*4110*/  BSYNC B4 ;  /* 0x0000000000047941 */ /* 0x000fea0003800000 */
.L_x_37165:
        /* <DEDUP_REMOVED lines=18> */
.L_x_37168:
[----:B------:R-:W-:Y:S02]  /*4240*/  ISETP.GE.AND P0, PT, R10, RZ, PT ;  /* 0x000000ff0a00720c */ /* 0x000fe40003f06270 */
[----:B------:R-:W-:-:S11]  /*4250*/  MOV R3, 0x3fd774eb ;  /* 0x3fd774eb00037802 */ /* 0x000fd60000000f00 */
[----:B------:R-:W-:-:S04]  /*4260*/  @P0 FFMA.FTZ R2, R3, 0.93318945169448852539, -R2 ;  /* 0x3f6ee58103020823 */ /* 0x000fc80000010802 */
[----:B------:R-:W-:Y:S02]  /*4270*/  @!P0 FFMA.FTZ R2, R3, 0.93318945169448852539, R2 ;  /* 0x3f6ee58103028823 */ /* 0x000fe40000010002 */
.L_x_37169:
[----:B------:R-:W-:Y:S05]  /*4280*/  BSYNC B0 ;  /* 0x0000000000007941 */ /* 0x000fea0003800000 */
.L_x_37167:
[C---:B------:R-:W-:Y:S01]  /*4290*/  FSETP.NEU.FTZ.AND P2, PT, |R10|.reuse, |R11|, PT ;  /* 0x4000000b0a00720b */ /* 0x040fe20003f5d200 */
        /* <DEDUP_REMOVED lines=11> */
.L_x_37145:
        /* <DEDUP_REMOVED lines=13> */
.L_x_37171:
[----:B------:R-:W-:Y:S05]  /*4420*/  BSYNC B4 ;  /* 0x0000000000047941 */ /* 0x000fea0003800000 */
.L_x_37170:
        /* <DEDUP_REMOVED lines=18> */
.L_x_37173:
[----:B------:R-:W-:Y:S02]  /*4550*/  ISETP.GE.AND P0, PT, R10, RZ, PT ;  /* 0x000000ff0a00720c */ /* 0x000fe40003f06270 */
[----:B------:R-:W-:-:S11]  /*4560*/  MOV R3, 0x3fd774eb ;  /* 0x3fd774eb00037802 */ /* 0x000fd60000000f00 */
[----:B------:R-:W-:-:S04]  /*4570*/  @P0 FFMA.FTZ R2, R3, 0.93318945169448852539, -R2 ;  /* 0x3f6ee58103020823 */ /* 0x000fc80000010802 */
[----:B------:R-:W-:Y:S02]  /*4580*/  @!P0 FFMA.FTZ R2, R3, 0.93318945169448852539, R2 ;  /* 0x3f6ee58103028823 */ /* 0x000fe40000010002 */
.L_x_37174:
[----:B------:R-:W-:Y:S05]  /*4590*/  BSYNC B0 ;  /* 0x0000000000007941 */ /* 0x000fea0003800000 */
.L_x_37172:
        /* <DEDUP_REMOVED lines=27> */
.L_x_37144:
        /* <DEDUP_REMOVED lines=39> */
.L_x_37177:
[----:B------:R-:W-:Y:S05]  /*49c0*/  BSYNC B0 ;  /* 0x0000000000007941 */ /* 0x000fea0003800000 */
.L_x_37176:
[----:B------:R-:W-:Y:S01]  /*49d0*/  BSSY B4, `(.L_x_37178) ;  /* 0x0000007000047945 */ /* 0x000fe20003800000 */
[----:B------:R-:W-:Y:S01]  /*49e0*/  FFMA R3, R7, R6, R5 ;  /* 0x0000000607037223 */ /* 0x000fe20000000005 */
[----:B------:R-:W-:Y:S05]  /*49f0*/  @!P0 BRA `(.L_x_37179) ;  /* 0x0000004000008947 */ /* 0x000fea0003800000 */
[----:B------:R-:W-:Y:S01]  /*4a00*/  HFMA2.MMA R4, -RZ, RZ, 1.875, 0 ;  /* 0x3f800000ff047435 */ /* 0x000fe200000001ff */
[----:B------:R-:W-:Y:S02]  /*4a10*/  MOV R5, R14 ;  /* 0x0000000e00057202 */ /* 0x000fe40000000f00 */
[----:B------:R-:W-:-:S03]  /*4a20*/  MOV R2, 0x4a40 ;  /* 0x00004a4000027802 */ /* 0x000fc60000000f00 */
[----:B-1----:R-:W-:Y:S05]  /*4a30*/  CALL.REL.NOINC `($__internal_69_$__cuda_sm3x_div_rn_ftz_f32_slowpath) ;  /* 0x00006be000007944 */ /* 0x002fea0003c00000 */
.L_x_37179:
[----:B------:R-:W-:Y:S05]  /*4a40*/  BSYNC B4 ;  /* 0x0000000000047941 */ /* 0x000fea0003800000 */
.L_x_37178:
        /* <DEDUP_REMOVED lines=18> */
.L_x_37181:
[----:B------:R-:W-:Y:S02]  /*4b70*/  ISETP.GE.AND P0, PT, R10, RZ, PT ;  /* 0x000000ff0a00720c */ /* 0x000fe40003f06270 */
[----:B------:R-:W-:-:S11]  /*4b80*/  MOV R3, 0x3fd774eb ;  /* 0x3fd774eb00037802 */ /* 0x000fd60000000f00 */
[----:B------:R-:W-:-:S04]  /*4b90*/  @P0 FFMA.FTZ R2, R3, 0.93318945169448852539, -R2 ;  /* 0x3f6ee58103020823 */ /* 0x000fc80000010802 */
[----:B------:R-:W-:Y:S02]  /*4ba0*/  @!P0 FFMA.FTZ R2, R3, 0.93318945169448852539, R2 ;  /* 0x3f6ee58103028823 */ /* 0x000fe40000010002 */
.L_x_37182:
[----:B------:R-:W-:Y:S05]  /*4bb0*/  BSYNC B0 ;  /* 0x0000000000007941 */ /* 0x000fea0003800000 */
.L_x_37180:
        /* <DEDUP_REMOVED lines=10> */
.L_x_37175:
        /* <DEDUP_REMOVED lines=12> */
[----:B-1----:R-:W-:Y:S05]  /*4d20*/  CALL.REL.NOINC `($__internal_69_$__cuda_sm3x_div_rn_ftz_f32_slowpath) ;  /* 0x000068f000007944 */ /* 0x002fea0003c00000 */
.L_x_37184:
[----:B------:R-:W-:Y:S05]  /*4d30*/  BSYNC B4 ;  /* 0x0000000000047941 */ /* 0x000fea0003800000 */
.L_x_37183:
        /* <DEDUP_REMOVED lines=18> */
.L_x_37186:
[----:B------:R-:W-:Y:S02]  /*4e60*/  ISETP.GE.AND P0, PT, R10, RZ, PT ;  /* 0x000000ff0a00720c */ /* 0x000fe40003f06270 */
[----:B------:R-:W-:-:S11]  /*4e70*/  MOV R3, 0x3fd774eb ;  /* 0x3fd774eb00037802 */ /* 0x000fd60000000f00 */
[----:B------:R-:W-:-:S04]  /*4e80*/  @P0 FFMA.FTZ R2, R3, 0.93318945169448852539, -R2 ;  /* 0x3f6ee58103020823 */ /* 0x000fc80000010802 */
[----:B------:R-:W-:Y:S02]  /*4e90*/  @!P0 FFMA.FTZ R2, R3, 0.93318945169448852539, R2 ;  /* 0x3f6ee58103028823 */ /* 0x000fe40000010002 */
.L_x_37187:
[----:B------:R-:W-:Y:S05]  /*4ea0*/  BSYNC B0 ;  /* 0x0000000000007941 */ /* 0x000fea0003800000 */
.L_x_37185:
        /* <DEDUP_REMOVED lines=11> */
.L_x_37143:
[----:B------:R-:W-:Y:S01]  /*4f60*/  FMUL.FTZ R2, R10, 0.36787945032119750977 ;  /* 0x3ebc5ab20a027820 */ /* 0x000fe20000410000 */
[----:B------:R-:W0:Y:S01]  /*4f70*/  MUFU.RCP R8, R15 ;  /* 0x0000000f00087308 */ /* 0x000e220000001000 */
        /* <DEDUP_REMOVED lines=15> */
[----:B0-----:R-:W-:-:S04]  /*5070*/  FFMA R3, -R15, R8, 1 ;  /* 0x3f8000000f037423 */ /* 0x001fc80000000108 */
[----:B------:R-:W0:Y:S01]  /*5080*/  MUFU.SQRT R6, R6 ;  /* 0x0000000600067308 */ /* 0x000e220000002000 */
[----:B------:R-:W-:Y:S02]  /*5090*/  FFMA R3, R8, R3, R8 ;  /* 0x0000000308037223 */ /* 0x000fe40000000008 */
[----:B0-----:R-:W-:Y:S01]  /*50a0*/  @P0 FMUL.FTZ R4, R6, R5 ;  /* 0x0000000506040220 */ /* 0x001fe20000410000 */
[----:B------:R-:W-:Y:S01]  /*50b0*/  FSETP.NEU.FTZ.AND P0, PT, R2, +INF , PT ;  /* 0x7f8000000200780b */ /* 0x000fe20003f1d000 */
[----:B------:R-:W-:-:S03]  /*50c0*/  FFMA R2, R14, R3, RZ ;  /* 0x000000030e027223 */ /* 0x000fc600000000ff */
[----:B------:R-:W-:Y:S01]  /*50d0*/  FSEL R4, R4, +INF , P0 ;  /* 0x7f80000004047808 */ /* 0x000fe20000000000 */
[----:B------:R-:W-:-:S04]  /*50e0*/  FFMA R5, -R15, R2, R14 ;  /* 0x000000020f057223 */ /* 0x000fc8000000010e */
[----:B------:R-:W-:Y:S01]  /*50f0*/  FFMA R3, R3, R5, R2 ;  /* 0x0000000503037223 */ /* 0x000fe20000000002 */
[----:B------:R-:W0:Y:S08]  /*5100*/  MUFU.LG2 R4, R4 ;  /* 0x0000000400047308 */ /* 0x000e300000000c00 */
[----:B------:R-:W2:Y:S01]  /*5110*/  FCHK P0, R14, R15 ;  /* 0x0000000f0e007302 */ /* 0x000ea20000000000 */
[----:B0-----:R-:W-:Y:S01]  /*5120*/  FFMA.FTZ R13, R4, 0.69314718246459960938, R13 ;  /* 0x3f317218040d7823 */ /* 0x001fe2000001000d */
[----:B--2---:R-:W-:Y:S06]  /*5130*/  @!P0 BRA `(.L_x_37189) ;  /* 0x0000004000008947 */ /* 0x004fec0003800000 */
[----:B------:R-:W-:Y:S02]  /*5140*/  MOV R5, R14 ;  /* 0x0000000e00057202 */ /* 0x000fe40000000f00 */
[----:B------:R-:W-:-:S02]  /*5150*/  MOV R4, R15 ;  /* 0x0000000f00047202 */ /* 0x000fc40000000f00 */
[----:B------:R-:W-:Y:S02]  /*5160*/  MOV R2, 0x5180 ;  /* 0x0000518000027802 */ /* 0x000fe40000000f00 */
[----:B-1----:R-:W-:Y:S05]  /*5170*/  CALL.REL.NOINC `($__internal_69_$__cuda_sm3x_div_rn_ftz_f32_slowpath) ;  /* 0x000064a000007944 */ /* 0x002fea0003c00000 */
.L_x_37189:
[----:B------:R-:W-:Y:S05]  /*5180*/  BSYNC B4 ;  /* 0x0000000000047941 */ /* 0x000fea0003800000 */
.L_x_37188:
        /* <DEDUP_REMOVED lines=18> */
.L_x_37191:
[----:B------:R-:W-:Y:S02]  /*52b0*/  ISETP.GE.AND P0, PT, R10, RZ, PT ;  /* 0x000000ff0a00720c */ /* 0x000fe40003f06270 */
[----:B------:R-:W-:-:S11]  /*52c0*/  MOV R3, 0x3fd774eb ;  /* 0x3fd774eb00037802 */ /* 0x000fd60000000f00 */
[----:B------:R-:W-:-:S04]  /*52d0*/  @P0 FFMA.FTZ R2, R3, 0.93318945169448852539, -R2 ;  /* 0x3f6ee58103020823 */ /* 0x000fc80000010802 */
[----:B------:R-:W-:Y:S02]  /*52e0*/  @!P0 FFMA.FTZ R2, R3, 0.93318945169448852539, R2 ;  /* 0x3f6ee58103028823 */ /* 0x000fe40000010002 */
.L_x_37192:
[----:B------:R-:W-:Y:S05]  /*52f0*/  BSYNC B0 ;  /* 0x0000000000007941 */ /* 0x000fea0003800000 */
.L_x_37190:
[C---:B------:R-:W-:Y:S01]  /*5300*/  FSETP.NEU.FTZ.AND P1, PT, |R10|.reuse, |R11|, PT ;  /* 0x4000000b0a00720b */ /* 0x040fe20003f3d200 */
        /* <DEDUP_REMOVED lines=10> */
.L_x_37142:
        /* <DEDUP_REMOVED lines=23> */
[----:B------:R-:W-:Y:S02]  /*5520*/  MOV R5, R13 ;  /* 0x0000000d00057202 */ /* 0x000fe40000000f00 */
[----:B------:R-:W-:-:S02]  /*5530*/  MOV R4, R12 ;  /* 0x0000000c00047202 */ /* 0x000fc40000000f00 */
[----:B------:R-:W-:Y:S02]  /*5540*/  MOV R2, 0x5560 ;  /* 0x0000556000027802 */ /* 0x000fe40000000f00 */
[----:B-1----:R-:W-:Y:S05]  /*5550*/  CALL.REL.NOINC `($__internal_69_$__cuda_sm3x_div_rn_ftz_f32_slowpath) ;  /* 0x000060c000007944 */ /* 0x002fea0003c00000 */
.L_x_37194:
[----:B------:R-:W-:Y:S05]  /*5560*/  BSYNC B4 ;  /* 0x0000000000047941 */ /* 0x000fea0003800000 */
.L_x_37193:
        /* <DEDUP_REMOVED lines=18> */
.L_x_37196:
[----:B------:R-:W-:Y:S02]  /*5690*/  ISETP.GE.AND P0, PT, R10, RZ, PT ;  /* 0x000000ff0a00720c */ /* 0x000fe40003f06270 */
[----:B------:R-:W-:-:S11]  /*56a0*/  MOV R3, 0x3fd774eb ;  /* 0x3fd774eb00037802 */ /* 0x000fd60000000f00 */
[----:B------:R-:W-:-:S04]  /*56b0*/  @P0 FFMA.FTZ R2, R3, 0.93318945169448852539, -R2 ;  /* 0x3f6ee58103020823 */ /* 0x000fc80000010802 */
[----:B------:R-:W-:Y:S02]  /*56c0*/  @!P0 FFMA.FTZ R2, R3, 0.93318945169448852539, R2 ;  /* 0x3f6ee58103028823 */ /* 0x000fe40000010002 */
.L_x_37197:
[----:B------:R-:W-:Y:S05]  /*56d0*/  BSYNC B0 ;  /* 0x0000000000007941 */ /* 0x000fea0003800000 */
.L_x_37195:
        /* <DEDUP_REMOVED lines=12> */
.L_x_37154:
[----:B------:R-:W-:Y:S05]  /*57a0*/  BSYNC B1 ;  /* 0x0000000000017941 */ /* 0x000fea0003800000 */
.L_x_37141:
        /* <DEDUP_REMOVED lines=31> */
[C---:B------:R-:W-:Y:S01]  /*59a0*/  FMUL.FTZ R6, R3.reuse, R6 ;  /* 0x0000000603067220 */ /* 0x040fe20000410000 */
[----:B------:R-:W-:Y:S01]  /*59b0*/  IADD3 R4, R4, -R5, RZ ;  /* 0x8000000504047210 */ /* 0x000fe20007ffe0ff */
[----:B--2---:R-:W-:Y:S01]  /*59c0*/  FMUL.FTZ R2, R3, R8 ;  /* 0x0000000803027220 */ /* 0x004fe20000410000 */
[----:B------:R-:W-:Y:S02]  /*59d0*/  LEA R5, R5, 0x3f800000, 0x17 ;  /* 0x3f80000005057811 */ /* 0x000fe400078eb8ff */
[----:B------:R-:W-:-:S03]  /*59e0*/  LEA R4, R4, 0x3f800000, 0x17 ;  /* 0x3f80000004047811 */ /* 0x000fc600078eb8ff */
[C---:B------:R-:W-:Y:S02]  /*59f0*/  FMUL.FTZ R13, R5.reuse, R6 ;  /* 0x00000006050d7220 */ /* 0x040fe40000410000 */
[----:B------:R-:W-:Y:S02]  /*5a00*/  FMUL.FTZ R5, R5, R2 ;  /* 0x0000000205057220 */ /* 0x000fe40000410000 */
[C---:B------:R-:W-:Y:S02]  /*5a10*/  FMUL.FTZ R13, R4.reuse, R13 ;  /* 0x0000000d040d7220 */ /* 0x040fe40000410000 */
[----:B------:R-:W-:Y:S01]  /*5a20*/  FMUL.FTZ R12, R4, R5 ;  /* 0x00000005040c7220 */ /* 0x000fe20000410000 */
[----:B------:R-:W-:Y:S05]  /*5a30*/  BRA `(.L_x_37140) ;  /* 0x0000011000007947 */ /* 0x000fea0003800000 */
.L_x_37200:
        /* <DEDUP_REMOVED lines=10> */
.L_x_37199:
[----:B------:R-:W-:-:S04]  /*5ae0*/  FMUL.RZ R5, R5, 0.15915493667125701904 ;  /* 0x3e22f98305057820 */ /* 0x000fc8000040c000 */
[----:B------:R0:W2:Y:S08]  /*5af0*/  MUFU.SIN R13, R5 ;  /* 0x00000005000d7308 */ /* 0x0000b00000000400 */
[----:B------:R0:W3:Y:S01]  /*5b00*/  MUFU.COS R12, R5 ;  /* 0x00000005000c7308 */ /* 0x0000e20000000000 */
[----:B------:R-:W-:Y:S05]  /*5b10*/  BRA `(.L_x_37140) ;  /* 0x0000003000007947 */ /* 0x000fea0003800000 */
.L_x_37198:
[----:B------:R-:W-:Y:S01]  /*5b20*/  FMUL.FTZ R12, R16, 1.4426950216293334961 ;  /* 0x3fb8aa3b100c7820 */ /* 0x000fe20000410000 */
[----:B------:R-:W-:-:S05]  /*5b30*/  MOV R13, R5 ;  /* 0x00000005000d7202 */ /* 0x000fca0000000f00 */
[----:B------:R-:W0:Y:S02]  /*5b40*/  MUFU.EX2 R12, R12 ;  /* 0x0000000c000c7308 */ /* 0x000e240000000800 */
.L_x_37140:
[----:B------:R-:W-:Y:S05]  /*5b50*/  BSYNC B2 ;  /* 0x0000000000027941 */ /* 0x000fea0003800000 */
.L_x_37139:
[----:B------:R-:W4:Y:S01]  /*5b60*/  S2R R3, SR_TID.X ;  /* 0x0000000000037919 */ /* 0x000f220000002100 */
[----:B------:R-:W-:Y:S01]  /*5b70*/  BSSY B2, `(.L_x_37201) ;  /* 0x00002c4000027945 */ /* 0x000fe20003800000 */
[----:B------:R-:W-:Y:S01]  /*5b80*/  CS2R R10, SRZ ;  /* 0x00000000000a7805 */ /* 0x000fe2000001ff00 */
[----:B----4-:R-:W-:-:S04]  /*5b90*/  IADD3 R3, R3, 0x100, RZ ;  /* 0x0000010003037810 */ /* 0x010fc80007ffe0ff */
        /* <DEDUP_REMOVED lines=40> */
[----:B------:R-:W4:Y:S01]  /*5e20*/  MUFU.RCP R6, R15 ;  /* 0x0000000f00067308 */ /* 0x000f220000001000 */
[----:B------:R-:W-:-:S04]  /*5e30*/  FFMA.FTZ R5, R4, -R7, 0.10546888411045074463 ;  /* 0x3dd8001204057423 */ /* 0x000fc80000010807 */
[C---:B------:R-:W-:Y:S02]  /*5e40*/  FFMA.FTZ R5, R4.reuse, R5, -0.13229703903198242188 ;  /* 0xbe0778e004057423 */ /* 0x040fe40000010005 */
[----:B0-----:R-:W-:Y:S02]  /*5e50*/  FMUL.FTZ R10, R3, 1.1920928955078125e-07 ;  /* 0x34000000030a7820 */ /* 0x001fe40000410000 */
[----:B------:R-:W-:-:S04]  /*5e60*/  FFMA.FTZ R5, R4, R5, 0.14491446316242218018 ;  /* 0x3e14647504057423 */ /* 0x000fc80000010005 */
[C---:B------:R-:W-:Y:S02]  /*5e70*/  FFMA.FTZ R5, R4.reuse, R5, -0.16641564667224884033 ;  /* 0xbe2a68dd04057423 */ /* 0x040fe40000010005 */
[----:B----4-:R-:W-:Y:S02]  /*5e80*/  FFMA R7, -R15, R6, 1 ;  /* 0x3f8000000f077423 */ /* 0x010fe40000000106 */
        /* <DEDUP_REMOVED lines=16> */
.L_x_37210:
[----:B------:R-:W-:Y:S05]  /*5f90*/  BSYNC B0 ;  /* 0x0000000000007941 */ /* 0x000fea0003800000 */
.L_x_37209:
[----:B------:R-:W-:Y:S01]  /*5fa0*/  BSSY B4, `(.L_x_37211) ;  /* 0x0000007000047945 */ /* 0x000fe20003800000 */
[----:B------:R-:W-:Y:S01]  /*5fb0*/  FFMA R3, R7, R3, R4 ;  /* 0x0000000307037223 */ /* 0x000fe20000000004 */
[----:B------:R-:W-:Y:S05]  /*5fc0*/  @!P0 BRA `(.L_x_37212) ;  /* 0x0000004000008947 */ /* 0x000fea0003800000 */
[----:B------:R-:W-:Y:S02]  /*5fd0*/  MOV R5, R14 ;  /* 0x0000000e00057202 */ /* 0x000fe40000000f00 */
[----:B------:R-:W-:Y:S02]  /*5fe0*/  MOV R4, R15 ;  /* 0x0000000f00047202 */ /* 0x000fe40000000f00 */
[----:B------:R-:W-:Y:S02]  /*5ff0*/  MOV R2, 0x6010 ;  /* 0x0000601000027802 */ /* 0x000fe40000000f00 */
[----:B-123--:R-:W-:Y:S05]  /*6000*/  CALL.REL.NOINC `($__internal_69_$__cuda_sm3x_div_rn_ftz_f32_slowpath) ;  /* 0x0000561000007944 */ /* 0x00efea0003c00000 */
.L_x_37212:
[----:B------:R-:W-:Y:S05]  /*6010*/  BSYNC B4 ;  /* 0x0000000000047941 */ /* 0x000fea0003800000 */
.L_x_37211:
        /* <DEDUP_REMOVED lines=18> */
.L_x_37214:
[----:B------:R-:W-:Y:S02]  /*6140*/  ISETP.GE.AND P0, PT, R18, RZ, PT ;  /* 0x000000ff1200720c */ /* 0x000fe40003f06270 */
[----:B------:R-:W-:-:S11]  /*6150*/  MOV R3, 0x3fd774eb ;  /* 0x3fd774eb00037802 */ /* 0x000fd60000000f00 */
[----:B------:R-:W-:-:S04]  /*6160*/  @P0 FFMA.FTZ R2, R3, 0.93318945169448852539, -R2 ;  /* 0x3f6ee58103020823 */ /* 0x000fc80000010802 */
[----:B------:R-:W-:Y:S02]  /*6170*/  @!P0 FFMA.FTZ R2, R3, 0.93318945169448852539, R2 ;  /* 0x3f6ee58103028823 */ /* 0x000fe40000010002 */
.L_x_37215:
[----:B------:R-:W-:Y:S05]  /*6180*/  BSYNC B0 ;  /* 0x0000000000007941 */ /* 0x000fea0003800000 */
.L_x_37213:
        /* <DEDUP_REMOVED lines=12> */
.L_x_37208:
[----:B------:R-:W-:-:S04]  /*6250*/  FMUL.FTZ R10, R14, R14 ;  /* 0x0000000e0e0a7220 */ /* 0x000fc80000410000 */
[----:B------:R-:W-:-:S05]  /*6260*/  FFMA.FTZ R10, R15, R15, R10 ;  /* 0x0000000f0f0a7223 */ /* 0x000fca000001000a */
[----:B------:R-:W-:-:S13]  /*6270*/  FSETP.GTU.FTZ.AND P0, PT, R10, 0.69999998807907104492, PT ;  /* 0x3f3333330a00780b */ /* 0x000fda0003f1c000 */
[----:B------:R-:W-:Y:S05]  /*6280*/  @P0 BRA `(.L_x_37217) ;  /* 0x0000032000000947 */ /* 0x000fea0003800000 */
[----:B------:R-:W0:Y:S01]  /*6290*/  MUFU.RCP R2, R15 ;  /* 0x0000000f00027308 */ /* 0x000e220000001000 */
        /* <DEDUP_REMOVED lines=8> */
[----:B------:R-:W-:Y:S02]  /*6320*/  MOV R5, R14 ;  /* 0x0000000e00057202 */ /* 0x000fe40000000f00 */
[----:B------:R-:W-:Y:S02]  /*6330*/  MOV R4, R15 ;  /* 0x0000000f00047202 */ /* 0x000fe40000000f00 */
[----:B------:R-:W-:Y:S02]  /*6340*/  MOV R2, 0x6360 ;  /* 0x0000636000027802 */ /* 0x000fe40000000f00 */
[----:B-123--:R-:W-:Y:S05]  /*6350*/  CALL.REL.NOINC `($__internal_69_$__cuda_sm3x_div_rn_ftz_f32_slowpath) ;  /* 0x000052c000007944 */ /* 0x00efea0003c00000 */
.L_x_37219:
[----:B------:R-:W-:Y:S05]  /*6360*/  BSYNC B4 ;  /* 0x0000000000047941 */ /* 0x000fea0003800000 */
.L_x_37218:
        /* <DEDUP_REMOVED lines=18> */
.L_x_37221:
[----:B------:R-:W-:Y:S02]  /*6490*/  ISETP.GE.AND P0, PT, R18, RZ, PT ;  /* 0x000000ff1200720c */ /* 0x000fe40003f06270 */
[----:B------:R-:W-:-:S11]  /*64a0*/  MOV R3, 0x3fd774eb ;  /* 0x3fd774eb00037802 */ /* 0x000fd60000000f00 */
[----:B------:R-:W-:-:S04]  /*64b0*/  @P0 FFMA.FTZ R2, R3, 0.93318945169448852539, -R2 ;  /* 0x3f6ee58103020823 */ /* 0x000fc80000010802 */
[----:B------:R-:W-:Y:S02]  /*64c0*/  @!P0 FFMA.FTZ R2, R3, 0.93318945169448852539, R2 ;  /* 0x3f6ee58103028823 */ /* 0x000fe40000010002 */
.L_x_37222:
[----:B------:R-:W-:Y:S05]  /*64d0*/  BSYNC B0 ;  /* 0x0000000000007941 */ /* 0x000fea0003800000 */
.L_x_37220:
        /* <DEDUP_REMOVED lines=13> */
.L_x_37217:
        /* <DEDUP_REMOVED lines=25> */
.L_x_37224:
        /* <DEDUP_REMOVED lines=40> */
.L_x_37223:
        /* <DEDUP_REMOVED lines=51> */
.L_x_37226:
[----:B------:R-:W-:Y:S05]  /*6cf0*/  BSYNC B0 ;  /* 0x0000000000007941 */ /* 0x000fea0003800000 */
.L_x_37225:
[----:B------:R-:W-:Y:S01]  /*6d00*/  BSSY B4, `(.L_x_37227) ;  /* 0x0000007000047945 */ /* 0x000fe20003800000 */
[----:B------:R-:W-:Y:S01]  /*6d10*/  FFMA R3, R5, R7, R4 ;  /* 0x0000000705037223 */ /* 0x000fe20000000004 */
[----:B------:R-:W-:Y:S05]  /*6d20*/  @!P0 BRA `(.L_x_37228) ;  /* 0x0000004000008947 */ /* 0x000fea0003800000 */
[----:B------:R-:W-:Y:S02]  /*6d30*/  MOV R5, R6 ;  /* 0x0000000600057202 */ /* 0x000fe40000000f00 */
[----:B------:R-:W-:Y:S02]  /*6d40*/  MOV R4, R15 ;  /* 0x0000000f00047202 */ /* 0x000fe40000000f00 */
[----:B------:R-:W-:Y:S02]  /*6d50*/  MOV R2, 0x6d70 ;  /* 0x00006d7000027802 */ /* 0x000fe40000000f00 */
[----:B-123--:R-:W-:Y:S05]  /*6d60*/  CALL.REL.NOINC `($__internal_69_$__cuda_sm3x_div_rn_ftz_f32_slowpath) ;  /* 0x000048b000007944 */ /* 0x00efea0003c00000 */
.L_x_37228:
[----:B------:R-:W-:Y:S05]  /*6d70*/  BSYNC B4 ;  /* 0x0000000000047941 */ /* 0x000fea0003800000 */
.L_x_37227:
        /* <DEDUP_REMOVED lines=18> */
.L_x_37230:
[----:B------:R-:W-:Y:S02]  /*6ea0*/  ISETP.GE.AND P0, PT, R18, RZ, PT ;  /* 0x000000ff1200720c */ /* 0x000fe40003f06270 */
[----:B------:R-:W-:-:S11]  /*6eb0*/  MOV R3, 0x3fd774eb ;  /* 0x3fd774eb00037802 */ /* 0x000fd60000000f00 */
[----:B------:R-:W-:-:S04]  /*6ec0*/  @P0 FFMA.FTZ R2, R3, 0.93318945169448852539, -R2 ;  /* 0x3f6ee58103020823 */ /* 0x000fc80000010802 */
[----:B------:R-:W-:Y:S02]  /*6ed0*/  @!P0 FFMA.FTZ R2, R3, 0.93318945169448852539, R2 ;  /* 0x3f6ee58103028823 */ /* 0x000fe40000010002 */
.L_x_37231:
[----:B------:R-:W-:Y:S05]  /*6ee0*/  BSYNC B0 ;  /* 0x0000000000007941 */ /* 0x000fea0003800000 */
.L_x_37229:
        /* <DEDUP_REMOVED lines=12> */
.L_x_37207:
        /* <DEDUP_REMOVED lines=13> */
.L_x_37233:
[----:B------:R-:W-:Y:S05]  /*7080*/  BSYNC B4 ;  /* 0x0000000000047941 */ /* 0x000fea0003800000 */
.L_x_37232:
        /* <DEDUP_REMOVED lines=18> */
.L_x_37235:
[----:B------:R-:W-:Y:S02]  /*71b0*/  ISETP.GE.AND P0, PT, R18, RZ, PT ;  /* 0x000000ff1200720c */ /* 0x000fe40003f06270 */
[----:B------:R-:W-:-:S11]  /*71c0*/  MOV R3, 0x3fd774eb ;  /* 0x3fd774eb00037802 */ /* 0x000fd60000000f00 */
[----:B------:R-:W-:-:S04]  /*71d0*/  @P0 FFMA.FTZ R2, R3, 0.93318945169448852539, -R2 ;  /* 0x3f6ee58103020823 */ /* 0x000fc80000010802 */
[----:B------:R-:W-:Y:S02]  /*71e0*/  @!P0 FFMA.FTZ R2, R3, 0.93318945169448852539, R2 ;  /* 0x3f6ee58103028823 */ /* 0x000fe40000010002 */
.L_x_37236:
[----:B------:R-:W-:Y:S05]  /*71f0*/  BSYNC B0 ;  /* 0x0000000000007941 */ /* 0x000fea0003800000 */
.L_x_37234:
        /* <DEDUP_REMOVED lines=27> */
.L_x_37206:
        /* <DEDUP_REMOVED lines=39> */
.L_x_37239:
[----:B------:R-:W-:Y:S05]  /*7620*/  BSYNC B0 ;  /* 0x0000000000007941 */ /* 0x000fea0003800000 */
.L_x_37238:
[----:B------:R-:W-:Y:S01]  /*7630*/  BSSY B4, `(.L_x_37240) ;  /* 0x0000007000047945 */ /* 0x000fe20003800000 */
[----:B------:R-:W-:Y:S01]  /*7640*/  FFMA R3, R7, R6, R5 ;  /* 0x0000000607037223 */ /* 0x000fe20000000005 */
[----:B------:R-:W-:Y:S05]  /*7650*/  @!P0 BRA `(.L_x_37241) ;  /* 0x0000004000008947 */ /* 0x000fea0003800000 */
[----:B------:R-:W-:Y:S01]  /*7660*/  HFMA2.MMA R4, -RZ, RZ, 1.875, 0 ;  /* 0x3f800000ff047435 */ /* 0x000fe200000001ff */
[----:B------:R-:W-:Y:S02]  /*7670*/  MOV R5, R14 ;  /* 0x0000000e00057202 */ /* 0x000fe40000000f00 */
[----:B------:R-:W-:-:S03]  /*7680*/  MOV R2, 0x76a0 ;  /* 0x000076a000027802 */ /* 0x000fc60000000f00 */
[----:B-123--:R-:W-:Y:S05]  /*7690*/  CALL.REL.NOINC `($__internal_69_$__cuda_sm3x_div_rn_ftz_f32_slowpath) ;  /* 0x00003f8000007944 */ /* 0x00efea0003c00000 */
.L_x_37241:
[----:B------:R-:W-:Y:S05]  /*76a0*/  BSYNC B4 ;  /* 0x0000000000047941 */ /* 0x000fea0003800000 */
.L_x_37240:
        /* <DEDUP_REMOVED lines=18> */
.L_x_37243:
[----:B------:R-:W-:Y:S02]  /*77d0*/  ISETP.GE.AND P0, PT, R18, RZ, PT ;  /* 0x000000ff1200720c */ /* 0x000fe40003f06270 */
[----:B------:R-:W-:-:S11]  /*77e0*/  MOV R3, 0x3fd774eb ;  /* 0x3fd774eb00037802 */ /* 0x000fd60000000f00 */
[----:B------:R-:W-:-:S04]  /*77f0*/  @P0 FFMA.FTZ R2, R3, 0.93318945169448852539, -R2 ;  /* 0x3f6ee58103020823 */ /* 0x000fc80000010802 */
[----:B------:R-:W-:Y:S02]  /*7800*/  @!P0 FFMA.FTZ R2, R3, 0.93318945169448852539, R2 ;  /* 0x3f6ee58103028823 */ /* 0x000fe40000010002 */
.L_x_37244:
[----:B------:R-:W-:Y:S05]  /*7810*/  BSYNC B0 ;  /* 0x0000000000007941 */ /* 0x000fea0003800000 */
.L_x_37242:
        /* <DEDUP_REMOVED lines=10> */
.L_x_37237:
        /* <DEDUP_REMOVED lines=12> */
[----:B-123--:R-:W-:Y:S05]  /*7980*/  CALL.REL.NOINC `($__internal_69_$__cuda_sm3x_div_rn_ftz_f32_slowpath) ;  /* 0x00003c9000007944 */ /* 0x00efea0003c00000 */
.L_x_37246:
[----:B------:R-:W-:Y:S05]  /*7990*/  BSYNC B4 ;  /* 0x0000000000047941 */ /* 0x000fea0003800000 */
.L_x_37245:
        /* <DEDUP_REMOVED lines=18> */
.L_x_37248:
[----:B------:R-:W-:Y:S02]  /*7ac0*/  ISETP.GE.AND P0, PT, R18, RZ, PT ;  /* 0x000000ff1200720c */ /* 0x000fe40003f06270 */
[----:B------:R-:W-:-:S11]  /*7ad0*/  MOV R3, 0x3fd774eb ;  /* 0x3fd774eb00037802 */ /* 0x000fd60000000f00 */
[----:B------:R-:W-:-:S04]  /*7ae0*/  @P0 FFMA.FTZ R2, R3, 0.93318945169448852539, -R2 ;  /* 0x3f6ee58103020823 */ /* 0x000fc80000010802 */
[----:B------:R-:W-:Y:S02]  /*7af0*/  @!P0 FFMA.FTZ R2, R3, 0.93318945169448852539, R2 ;  /* 0x3f6ee58103028823 */ /* 0x000fe40000010002 */
.L_x_37249:
[----:B------:R-:W-:Y:S05]  /*7b00*/  BSYNC B0 ;  /* 0x0000000000007941 */ /* 0x000fea0003800000 */
.L_x_37247:
        /* <DEDUP_REMOVED lines=11> */
.L_x_37205:
        /* <DEDUP_REMOVED lines=27> */
[----:B------:R-:W4:Y:S01]  /*7d70*/  FCHK P0, R14, R15 ;  /* 0x0000000f0e007302 */ /* 0x000f220000000000 */
[----:B0-----:R-:W-:Y:S01]  /*7d80*/  FFMA.FTZ R11, R4, 0.69314718246459960938, R11 ;  /* 0x3f317218040b7823 */ /* 0x001fe2000001000b */
[----:B----4-:R-:W-:Y:S06]  /*7d90*/  @!P0 BRA `(.L_x_37251) ;  /* 0x0000004000008947 */ /* 0x010fec0003800000 */
[----:B------:R-:W-:Y:S02]  /*7da0*/  MOV R5, R14 ;  /* 0x0000000e00057202 */ /* 0x000fe40000000f00 */
[----:B------:R-:W-:-:S02]  /*7db0*/  MOV R4, R15 ;  /* 0x0000000f00047202 */ /* 0x000fc40000000f00 */
[----:B------:R-:W-:Y:S02]  /*7dc0*/  MOV R2, 0x7de0 ;  /* 0x00007de000027802 */ /* 0x000fe40000000f00 */
[----:B-123--:R-:W-:Y:S05]  /*7dd0*/  CALL.REL.NOINC `($__internal_69_$__cuda_sm3x_div_rn_ftz_f32_slowpath) ;  /* 0x0000384000007944 */ /* 0x00efea0003c00000 */
.L_x_37251:
[----:B------:R-:W-:Y:S05]  /*7de0*/  BSYNC B4 ;  /* 0x0000000000047941 */ /* 0x000fea0003800000 */
.L_x_37250:
        /* <DEDUP_REMOVED lines=18> */
.L_x_37253:
[----:B------:R-:W-:Y:S02]  /*7f10*/  ISETP.GE.AND P0, PT, R18, RZ, PT ;  /* 0x000000ff1200720c */ /* 0x000fe40003f06270 */
[----:B------:R-:W-:-:S11]  /*7f20*/  MOV R3, 0x3fd774eb ;  /* 0x3fd774eb00037802 */ /* 0x000fd60000000f00 */
[----:B------:R-:W-:-:S04]  /*7f30*/  @P0 FFMA.FTZ R2, R3, 0.93318945169448852539, -R2 ;  /* 0x3f6ee58103020823 */ /* 0x000fc80000010802 */
[----:B------:R-:W-:Y:S02]  /*7f40*/  @!P0 FFMA.FTZ R2, R3, 0.93318945169448852539, R2 ;  /* 0x3f6ee58103028823 */ /* 0x000fe40000010002 */
.L_x_37254:
[----:B------:R-:W-:Y:S05]  /*7f50*/  BSYNC B0 ;  /* 0x0000000000007941 */ /* 0x000fea0003800000 */
.L_x_37252:
        /* <DEDUP_REMOVED lines=11> */
.L_x_37204:
        /* <DEDUP_REMOVED lines=23> */
[----:B------:R-:W-:Y:S02]  /*8180*/  MOV R5, R11 ;  /* 0x0000000b00057202 */ /* 0x000fe40000000f00 */
[----:B------:R-:W-:-:S02]  /*8190*/  MOV R4, R10 ;  /* 0x0000000a00047202 */ /* 0x000fc40000000f00 */
[----:B------:R-:W-:Y:S02]  /*81a0*/  MOV R2, 0x81c0 ;  /* 0x000081c000027802 */ /* 0x000fe40000000f00 */
[----:B-123--:R-:W-:Y:S05]  /*81b0*/  CALL.REL.NOINC `($__internal_69_$__cuda_sm3x_div_rn_ftz_f32_slowpath) ;  /* 0x0000346000007944 */ /* 0x00efea0003c00000 */
.L_x_37256:
[----:B------:R-:W-:Y:S05]  /*81c0*/  BSYNC B4 ;  /* 0x0000000000047941 */ /* 0x000fea0003800000 */
.L_x_37255:
        /* <DEDUP_REMOVED lines=18> */
.L_x_37258:
[----:B------:R-:W-:Y:S02]  /*82f0*/  ISETP.GE.AND P0, PT, R18, RZ, PT ;  /* 0x000000ff1200720c */ /* 0x000fe40003f06270 */
[----:B------:R-:W-:-:S11]  /*8300*/  MOV R3, 0x3fd774eb ;  /* 0x3fd774eb00037802 */ /* 0x000fd60000000f00 */
[----:B------:R-:W-:-:S04]  /*8310*/  @P0 FFMA.FTZ R2, R3, 0.93318945169448852539, -R2 ;  /* 0x3f6ee58103020823 */ /* 0x000fc80000010802 */
[----:B------:R-:W-:Y:S02]  /*8320*/  @!P0 FFMA.FTZ R2, R3, 0.93318945169448852539, R2 ;  /* 0x3f6ee58103028823 */ /* 0x000fe40000010002 */
.L_x_37259:
[----:B------:R-:W-:Y:S05]  /*8330*/  BSYNC B0 ;  /* 0x0000000000007941 */ /* 0x000fea0003800000 */
.L_x_37257:
        /* <DEDUP_REMOVED lines=12> */
.L_x_37216:
[----:B------:R-:W-:Y:S05]  /*8400*/  BSYNC B1 ;  /* 0x0000000000017941 */ /* 0x000fea0003800000 */
.L_x_37203:
        /* <DEDUP_REMOVED lines=31> */
[C---:B------:R-:W-:Y:S01]  /*8600*/  FMUL.FTZ R6, R3.reuse, R6 ;  /* 0x0000000603067220 */ /* 0x040fe20000410000 */
[----:B------:R-:W-:Y:S01]  /*8610*/  IADD3 R4, R4, -R5, RZ ;  /* 0x8000000504047210 */ /* 0x000fe20007ffe0ff */
[----:B----4-:R-:W-:Y:S01]  /*8620*/  FMUL.FTZ R2, R3, R8 ;  /* 0x0000000803027220 */ /* 0x010fe20000410000 */
[----:B------:R-:W-:Y:S02]  /*8630*/  LEA R5, R5, 0x3f800000, 0x17 ;  /* 0x3f80000005057811 */ /* 0x000fe400078eb8ff */
[----:B------:R-:W-:-:S03]  /*8640*/  LEA R4, R4, 0x3f800000, 0x17 ;  /* 0x3f80000004047811 */ /* 0x000fc600078eb8ff */
[C---:B------:R-:W-:Y:S02]  /*8650*/  FMUL.FTZ R11, R5.reuse, R6 ;  /* 0x00000006050b7220 */ /* 0x040fe40000410000 */
[----:B------:R-:W-:Y:S02]  /*8660*/  FMUL.FTZ R5, R5, R2 ;  /* 0x0000000205057220 */ /* 0x000fe40000410000 */
[C---:B------:R-:W-:Y:S02]  /*8670*/  FMUL.FTZ R11, R4.reuse, R11 ;  /* 0x0000000b040b7220 */ /* 0x040fe40000410000 */
[----:B------:R-:W-:Y:S01]  /*8680*/  FMUL.FTZ R10, R4, R5 ;  /* 0x00000005040a7220 */ /* 0x000fe20000410000 */
[----:B------:R-:W-:Y:S05]  /*8690*/  BRA `(.L_x_37202) ;  /* 0x0000011000007947 */ /* 0x000fea0003800000 */
.L_x_37262:
        /* <DEDUP_REMOVED lines=10> */
.L_x_37261:
[----:B------:R-:W-:-:S04]  /*8740*/  FMUL.RZ R5, R5, 0.15915493667125701904 ;  /* 0x3e22f98305057820 */ /* 0x000fc8000040c000 */
[----:B------:R0:W4:Y:S08]  /*8750*/  MUFU.SIN R11, R5 ;  /* 0x00000005000b7308 */ /* 0x0001300000000400 */
[----:B------:R0:W3:Y:S01]  /*8760*/  MUFU.COS R10, R5 ;  /* 0x00000005000a7308 */ /* 0x0000e20000000000 */
[----:B------:R-:W-:Y:S05]  /*8770*/  BRA `(.L_x_37202) ;  /* 0x0000003000007947 */ /* 0x000fea0003800000 */
.L_x_37260:
[----:B------:R-:W-:Y:S01]  /*8780*/  FMUL.FTZ R10, R20, 1.4426950216293334961 ;  /* 0x3fb8aa3b140a7820 */ /* 0x000fe20000410000 */
[----:B------:R-:W-:-:S05]  /*8790*/  MOV R11, R5 ;  /* 0x00000005000b7202 */ /* 0x000fca0000000f00 */
[----:B------:R-:W0:Y:S02]  /*87a0*/  MUFU.EX2 R10, R10 ;  /* 0x0000000a000a7308 */ /* 0x000e240000000800 */
.L_x_37202:
[----:B------:R-:W-:Y:S05]  /*87b0*/  BSYNC B2 ;  /* 0x0000000000027941 */ /* 0x000fea0003800000 */
.L_x_37201:
        /* <DEDUP_REMOVED lines=67> */
.L_x_37272:
[----:B------:R-:W-:Y:S05]  /*8bf0*/  BSYNC B0 ;  /* 0x0000000000007941 */ /* 0x000fea0003800000 */
.L_x_37271:
[----:B------:R-:W-:Y:S01]  /*8c00*/  BSSY B4, `(.L_x_37273) ;  /* 0x0000007000047945 */ /* 0x000fe20003800000 */
[----:B------:R-:W-:Y:S01]  /*8c10*/  FFMA R3, R7, R3, R4 ;  /* 0x0000000307037223 */ /* 0x000fe20000000004 */
[----:B------:R-:W-:Y:S05]  /*8c20*/  @!P0 BRA `(.L_x_37274) ;  /* 0x0000004000008947 */ /* 0x000fea0003800000 */
[----:B------:R-:W-:Y:S02]  /*8c30*/  MOV R5, R16 ;  /* 0x0000001000057202 */ /* 0x000fe40000000f00 */
[----:B------:R-:W-:Y:S02]  /*8c40*/  MOV R4, R17 ;  /* 0x0000001100047202 */ /* 0x000fe40000000f00 */
[----:B------:R-:W-:Y:S02]  /*8c50*/  MOV R2, 0x8c70 ;  /* 0x00008c7000027802 */ /* 0x000fe40000000f00 */
[----:B-1234-:R-:W-:Y:S05]  /*8c60*/  CALL.REL.NOINC `($__internal_69_$__cuda_sm3x_div_rn_ftz_f32_slowpath) ;  /* 0x000029b000007944 */ /* 0x01efea0003c00000 */
.L_x_37274:
[----:B------:R-:W-:Y:S05]  /*8c70*/  BSYNC B4 ;  /* 0x0000000000047941 */ /* 0x000fea0003800000 */
.L_x_37273:
        /* <DEDUP_REMOVED lines=18> */
.L_x_37276:
[----:B------:R-:W-:Y:S02]  /*8da0*/  ISETP.GE.AND P0, PT, R22, RZ, PT ;  /* 0x000000ff1600720c */ /* 0x000fe40003f06270 */
[----:B------:R-:W-:-:S11]  /*8db0*/  MOV R3, 0x3fd774eb ;  /* 0x3fd774eb00037802 */ /* 0x000fd60000000f00 */
[----:B------:R-:W-:-:S04]  /*8dc0*/  @P0 FFMA.FTZ R2, R3, 0.93318945169448852539, -R2 ;  /* 0x3f6ee58103020823 */ /* 0x000fc80000010802 */
[----:B------:R-:W-:Y:S02]  /*8dd0*/  @!P0 FFMA.FTZ R2, R3, 0.93318945169448852539, R2 ;  /* 0x3f6ee58103028823 */ /* 0x000fe40000010002 */
.L_x_37277:
[----:B------:R-:W-:Y:S05]  /*8de0*/  BSYNC B0 ;  /* 0x0000000000007941 */ /* 0x000fea0003800000 */
.L_x_37275:
        /* <DEDUP_REMOVED lines=12> */
.L_x_37270:
        /* <DEDUP_REMOVED lines=16> */
[----:B-1234-:R-:W-:Y:S05]  /*8fb0*/  CALL.REL.NOINC `($__internal_69_$__cuda_sm3x_div_rn_ftz_f32_slowpath) ;  /* 0x0000266000007944 */ /* 0x01efea0003c00000 */
.L_x_37281:
[----:B------:R-:W-:Y:S05]  /*8fc0*/  BSYNC B4 ;  /* 0x0000000000047941 */ /* 0x000fea0003800000 */
.L_x_37280:
        /* <DEDUP_REMOVED lines=18> */
.L_x_37283:
[----:B------:R-:W-:Y:S02]  /*90f0*/  ISETP.GE.AND P0, PT, R22, RZ, PT ;  /* 0x000000ff1600720c */ /* 0x000fe40003f06270 */
[----:B------:R-:W-:-:S11]  /*9100*/  MOV R3, 0x3fd774eb ;  /* 0x3fd774eb00037802 */ /* 0x000fd60000000f00 */
[----:B------:R-:W-:-:S04]  /*9110*/  @P0 FFMA.FTZ R2, R3, 0.93318945169448852539, -R2 ;  /* 0x3f6ee58103020823 */ /* 0x000fc80000010802 */
[----:B------:R-:W-:Y:S02]  /*9120*/  @!P0 FFMA.FTZ R2, R3, 0.93318945169448852539, R2 ;  /* 0x3f6ee58103028823 */ /* 0x000fe40000010002 */
.L_x_37284:
[----:B------:R-:W-:Y:S05]  /*9130*/  BSYNC B0 ;  /* 0x0000000000007941 */ /* 0x000fea0003800000 */
.L_x_37282:
        /* <DEDUP_REMOVED lines=13> */
.L_x_37279:
        /* <DEDUP_REMOVED lines=25> */
.L_x_37286:
        /* <DEDUP_REMOVED lines=40> */
.L_x_37285:
[----:B------:R-:W-:Y:S01]  /*9620*/  FADD.FTZ R2, R2, -1 ;  /* 0xbf80000002027421 */ /* 0x000fe20000010000 */
[----:B------:R-:W-:Y:S01]  /*9630*/  FSETP.GEU.FTZ.AND P3, PT, |R22|, |R23|, PT ;  /* 0x400000171600720b */ /* 0x000fe20003f7e200 */
[----:B------:R-:W-:Y:S02]  /*9640*/  BSSY B0, `(.L_x_37287) ;  /* 0x0000031000007945 */ /* 0x000fe40003800000 */
[----:B------:R-:W-:-:S04]  /*9650*/  FADD.FTZ R2, R3, R2 ;  /* 0x0000000203027221 */ /* 0x000fc80000010000 */
[----:B------:R-:W-:Y:S01]  /*9660*/  FADD.FTZ R2, R5, R2 ;  /* 0x0000000205027221 */ /* 0x000fe20000010000 */
[----:B------:R-:W-:-:S03]  /*9670*/  MOV R5, 0x3e800000 ;  /* 0x3e80000000057802 */ /* 0x000fc60000000f00 */
[----:B------:R-:W-:-:S04]  /*9680*/  FADD.FTZ R7, R7, R2 ;  /* 0x0000000207077221 */ /* 0x000fc80000010000 */
[----:B------:R-:W-:-:S04]  /*9690*/  FADD.FTZ R7, R4, R7 ;  /* 0x0000000704077221 */ /* 0x000fc80000010000 */
        /* <DEDUP_REMOVED lines=43> */
.L_x_37288:
[----:B------:R-:W-:Y:S05]  /*9950*/  BSYNC B0 ;  /* 0x0000000000007941 */ /* 0x000fea0003800000 */
.L_x_37287:
[----:B------:R-:W-:Y:S01]  /*9960*/  BSSY B4, `(.L_x_37289) ;  /* 0x0000007000047945 */ /* 0x000fe20003800000 */
[----:B------:R-:W-:Y:S01]  /*9970*/  FFMA R3, R5, R7, R4 ;  /* 0x0000000705037223 */ /* 0x000fe20000000004 */
[----:B------:R-:W-:Y:S05]  /*9980*/  @!P0 BRA `(.L_x_37290) ;  /* 0x0000004000008947 */ /* 0x000fea0003800000 */
[----:B------:R-:W-:Y:S02]  /*9990*/  MOV R5, R6 ;  /* 0x0000000600057202 */ /* 0x000fe40000000f00 */
[----:B------:R-:W-:Y:S02]  /*99a0*/  MOV R4, R17 ;  /* 0x0000001100047202 */ /* 0x000fe40000000f00 */
[----:B------:R-:W-:Y:S02]  /*99b0*/  MOV R2, 0x99d0 ;  /* 0x000099d000027802 */ /* 0x000fe40000000f00 */
[----:B-1234-:R-:W-:Y:S05]  /*99c0*/  CALL.REL.NOINC `($__internal_69_$__cuda_sm3x_div_rn_ftz_f32_slowpath) ;  /* 0x00001c5000007944 */ /* 0x01efea0003c00000 */
.L_x_37290:
[----:B------:R-:W-:Y:S05]  /*99d0*/  BSYNC B4 ;  /* 0x0000000000047941 */ /* 0x000fea0003800000 */
.L_x_37289:
        /* <DEDUP_REMOVED lines=18> */
.L_x_37292:
[----:B------:R-:W-:Y:S02]  /*9b00*/  ISETP.GE.AND P0, PT, R22, RZ, PT ;  /* 0x000000ff1600720c */ /* 0x000fe40003f06270 */
[----:B------:R-:W-:-:S11]  /*9b10*/  MOV R3, 0x3fd774eb ;  /* 0x3fd774eb00037802 */ /* 0x000fd60000000f00 */
[----:B------:R-:W-:-:S04]  /*9b20*/  @P0 FFMA.FTZ R2, R3, 0.93318945169448852539, -R2 ;  /* 0x3f6ee58103020823 */ /* 0x000fc80000010802 */
[----:B------:R-:W-:Y:S02]  /*9b30*/  @!P0 FFMA.FTZ R2, R3, 0.93318945169448852539, R2 ;  /* 0x3f6ee58103028823 */ /* 0x000fe40000010002 */
.L_x_37293:
[----:B------:R-:W-:Y:S05]  /*9b40*/  BSYNC B0 ;  /* 0x0000000000007941 */ /* 0x000fea0003800000 */
.L_x_37291:
        /* <DEDUP_REMOVED lines=12> */
.L_x_37269:
        /* <DEDUP_REMOVED lines=13> */
.L_x_37295:
[----:B------:R-:W-:Y:S05]  /*9ce0*/  BSYNC B4 ;  /* 0x0000000000047941 */ /* 0x000fea0003800000 */
.L_x_37294:
        /* <DEDUP_REMOVED lines=18> */
.L_x_37297:
[----:B------:R-:W-:Y:S02]  /*9e10*/  ISETP.GE.AND P0, PT, R22, RZ, PT ;  /* 0x000000ff1600720c */ /* 0x000fe40003f06270 */
[----:B------:R-:W-:-:S11]  /*9e20*/  MOV R3, 0x3fd774eb ;  /* 0x3fd774eb00037802 */ /* 0x000fd60000000f00 */
[----:B------:R-:W-:-:S04]  /*9e30*/  @P0 FFMA.FTZ R2, R3, 0.93318945169448852539, -R2 ;  /* 0x3f6ee58103020823 */ /* 0x000fc80000010802 */
[----:B------:R-:W-:Y:S02]  /*9e40*/  @!P0 FFMA.FTZ R2, R3, 0.93318945169448852539, R2 ;  /* 0x3f6ee58103028823 */ /* 0x000fe40000010002 */
.L_x_37298:
[----:B------:R-:W-:Y:S05]  /*9e50*/  BSYNC B0 ;  /* 0x0000000000007941 */ /* 0x000fea0003800000 */
.L_x_37296:
        /* <DEDUP_REMOVED lines=27> */
.L_x_37268:
        /* <DEDUP_REMOVED lines=39> */
.L_x_37301:
[----:B------:R-:W-:Y:S05]  /*a280*/  BSYNC B0 ;  /* 0x0000000000007941 */ /* 0x000fea0003800000 */
.L_x_37300:
[----:B------:R-:W-:Y:S01]  /*a290*/  BSSY B4, `(.L_x_37302) ;  /* 0x0000007000047945 */ /* 0x000fe20003800000 */
[----:B------:R-:W-:Y:S01]  /*a2a0*/  FFMA R3, R7, R6, R5 ;  /* 0x0000000607037223 */ /* 0x000fe20000000005 */
[----:B------:R-:W-:Y:S05]  /*a2b0*/  @!P0 BRA `(.L_x_37303) ;  /* 0x0000004000008947 */ /* 0x000fea0003800000 */
[----:B------:R-:W-:Y:S01]  /*a2c0*/  HFMA2.MMA R4, -RZ, RZ, 1.875, 0 ;  /* 0x3f800000ff047435 */ /* 0x000fe200000001ff */
[----:B------:R-:W-:Y:S02]  /*a2d0*/  MOV R5, R16 ;  /* 0x0000001000057202 */ /* 0x000fe40000000f00 */
[----:B------:R-:W-:-:S03]  /*a2e0*/  MOV R2, 0xa300 ;  /* 0x0000a30000027802 */ /* 0x000fc60000000f00 */
[----:B-1234-:R-:W-:Y:S05]  /*a2f0*/  CALL.REL.NOINC `($__internal_69_$__cuda_sm3x_div_rn_ftz_f32_slowpath) ;  /* 0x0000132000007944 */ /* 0x01efea0003c00000 */
.L_x_37303:
[----:B------:R-:W-:Y:S05]  /*a300*/  BSYNC B4 ;  /* 0x0000000000047941 */ /* 0x000fea0003800000 */
.L_x_37302:
        /* <DEDUP_REMOVED lines=18> */
.L_x_37305:
[----:B------:R-:W-:Y:S02]  /*a430*/  ISETP.GE.AND P0, PT, R22, RZ, PT ;  /* 0x000000ff1600720c */ /* 0x000fe40003f06270 */
[----:B------:R-:W-:-:S11]  /*a440*/  MOV R3, 0x3fd774eb ;  /* 0x3fd774eb00037802 */ /* 0x000fd60000000f00 */
[----:B------:R-:W-:-:S04]  /*a450*/  @P0 FFMA.FTZ R2, R3, 0.93318945169448852539, -R2 ;  /* 0x3f6ee58103020823 */ /* 0x000fc80000010802 */
[----:B------:R-:W-:Y:S02]  /*a460*/  @!P0 FFMA.FTZ R2, R3, 0.93318945169448852539, R2 ;  /* 0x3f6ee58103028823 */ /* 0x000fe40000010002 */
.L_x_37306:
[----:B------:R-:W-:Y:S05]  /*a470*/  BSYNC B0 ;  /* 0x0000000000007941 */ /* 0x000fea0003800000 */
.L_x_37304:
        /* <DEDUP_REMOVED lines=10> */
.L_x_37299:
        /* <DEDUP_REMOVED lines=12> */
[----:B-1234-:R-:W-:Y:S05]  /*a5e0*/  CALL.REL.NOINC `($__internal_69_$__cuda_sm3x_div_rn_ftz_f32_slowpath) ;  /* 0x0000103000007944 */ /* 0x01efea0003c00000 */
.L_x_37308:
[----:B------:R-:W-:Y:S05]  /*a5f0*/  BSYNC B4 ;  /* 0x0000000000047941 */ /* 0x000fea0003800000 */
.L_x_37307:
        /* <DEDUP_REMOVED lines=18> */
.L_x_37310:
[----:B------:R-:W-:Y:S02]  /*a720*/  ISETP.GE.AND P0, PT, R22, RZ, PT ;  /* 0x000000ff1600720c */ /* 0x000fe40003f06270 */
[----:B------:R-:W-:-:S11]  /*a730*/  MOV R3, 0x3fd774eb ;  /* 0x3fd774eb00037802 */ /* 0x000fd60000000f00 */
[----:B------:R-:W-:-:S04]  /*a740*/  @P0 FFMA.FTZ R2, R3, 0.93318945169448852539, -R2 ;  /* 0x3f6ee58103020823 */ /* 0x000fc80000010802 */
[----:B------:R-:W-:Y:S02]  /*a750*/  @!P0 FFMA.FTZ R2, R3, 0.93318945169448852539, R2 ;  /* 0x3f6ee58103028823 */ /* 0x000fe40000010002 */
.L_x_37311:
[----:B------:R-:W-:Y:S05]  /*a760*/  BSYNC B0 ;  /* 0x0000000000007941 */ /* 0x000fea0003800000 */
.L_x_37309:
        /* <DEDUP_REMOVED lines=11> */
.L_x_37267:
        /* <DEDUP_REMOVED lines=27> */
[----:B------:R-:W5:Y:S01]  /*a9d0*/  FCHK P0, R16, R17 ;  /* 0x0000001110007302 */ /* 0x000f620000000000 */
[----:B0-----:R-:W-:Y:S01]  /*a9e0*/  FFMA.FTZ R15, R4, 0.69314718246459960938, R15 ;  /* 0x3f317218040f7823 */ /* 0x001fe2000001000f */
[----:B-----5:R-:W-:Y:S06]  /*a9f0*/  @!P0 BRA `(.L_x_37313) ;  /* 0x0000004000008947 */ /* 0x020fec0003800000 */
[----:B------:R-:W-:Y:S02]  /*aa00*/  MOV R5, R16 ;  /* 0x0000001000057202 */ /* 0x000fe40000000f00 */
[----:B------:R-:W-:-:S02]  /*aa10*/  MOV R4, R17 ;  /* 0x0000001100047202 */ /* 0x000fc40000000f00 */
[----:B------:R-:W-:Y:S02]  /*aa20*/  MOV R2, 0xaa40 ;  /* 0x0000aa4000027802 */ /* 0x000fe40000000f00 */
[----:B-1234-:R-:W-:Y:S05]  /*aa30*/  CALL.REL.NOINC `($__internal_69_$__cuda_sm3x_div_rn_ftz_f32_slowpath) ;  /* 0x00000be000007944 */ /* 0x01efea0003c00000 */
.L_x_37313:
[----:B------:R-:W-:Y:S05]  /*aa40*/  BSYNC B4 ;  /* 0x0000000000047941 */ /* 0x000fea0003800000 */
.L_x_37312:
        /* <DEDUP_REMOVED lines=18> */
.L_x_37315:
[----:B------:R-:W-:Y:S02]  /*ab70*/  ISETP.GE.AND P0, PT, R22, RZ, PT ;  /* 0x000000ff1600720c */ /* 0x000fe40003f06270 */
[----:B------:R-:W-:-:S11]  /*ab80*/  MOV R3, 0x3fd774eb ;  /* 0x3fd774eb00037802 */ /* 0x000fd60000000f00 */
[----:B------:R-:W-:-:S04]  /*ab90*/  @P0 FFMA.FTZ R2, R3, 0.93318945169448852539, -R2 ;  /* 0x3f6ee58103020823 */ /* 0x000fc80000010802 */
[----:B------:R-:W-:Y:S02]  /*aba0*/  @!P0 FFMA.FTZ R2, R3, 0.93318945169448852539, R2 ;  /* 0x3f6ee58103028823 */ /* 0x000fe40000010002 */
.L_x_37316:
[----:B------:R-:W-:Y:S05]  /*abb0*/  BSYNC B0 ;  /* 0x0000000000007941 */ /* 0x000fea0003800000 */
.L_x_37314:
        /* <DEDUP_REMOVED lines=11> */
.L_x_37266:
        /* <DEDUP_REMOVED lines=26> */
[----:B-1234-:R-:W-:Y:S05]  /*ae10*/  CALL.REL.NOINC `($__internal_69_$__cuda_sm3x_div_rn_ftz_f32_slowpath) ;  /* 0x0000080000007944 */ /* 0x01efea0003c00000 */
.L_x_37318:
[----:B------:R-:W-:Y:S05]  /*ae20*/  BSYNC B4 ;  /* 0x0000000000047941 */ /* 0x000fea0003800000 */
.L_x_37317:
        /* <DEDUP_REMOVED lines=18> */
.L_x_37320:
[----:B------:R-:W-:Y:S02]  /*af50*/  ISETP.GE.AND P0, PT, R22, RZ, PT ;  /* 0x000000ff1600720c */ /* 0x000fe40003f06270 */
[----:B------:R-:W-:-:S11]  /*af60*/  MOV R3, 0x3fd774eb ;  /* 0x3fd774eb00037802 */ /* 0x000fd60000000f00 */
[----:B------:R-:W-:-:S04]  /*af70*/  @P0 FFMA.FTZ R2, R3, 0.93318945169448852539, -R2 ;  /* 0x3f6ee58103020823 */ /* 0x000fc80000010802 */
[----:B------:R-:W-:Y:S02]  /*af80*/  @!P0 FFMA.FTZ R2, R3, 0.93318945169448852539, R2 ;  /* 0x3f6ee58103028823 */ /* 0x000fe40000010002 */
.L_x_37321:
[----:B------:R-:W-:Y:S05]  /*af90*/  BSYNC B0 ;  /* 0x0000000000007941 */ /* 0x000fea0003800000 */
.L_x_37319:
        /* <DEDUP_REMOVED lines=12> */
.L_x_37278:
[----:B------:R-:W-:Y:S05]  /*b060*/  BSYNC B1 ;  /* 0x0000000000017941 */ /* 0x000fea0003800000 */
.L_x_37265:
        /* <DEDUP_REMOVED lines=41> */
.L_x_37324:
        /* <DEDUP_REMOVED lines=10> */
.L_x_37323:
[----:B------:R-:W-:-:S04]  /*b3a0*/  FMUL.RZ R7, R7, 0.15915493667125701904 ;  /* 0x3e22f98307077820 */ /* 0x000fc8000040c000 */
[----:B------:R0:W4:Y:S08]  /*b3b0*/  MUFU.SIN R3, R7 ;  /* 0x0000000700037308 */ /* 0x0001300000000400 */
[----:B------:R0:W3:Y:S01]  /*b3c0*/  MUFU.COS R2, R7 ;  /* 0x0000000700027308 */ /* 0x0000e20000000000 */
[----:B------:R-:W-:Y:S05]  /*b3d0*/  BRA `(.L_x_37264) ;  /* 0x0000003000007947 */ /* 0x000fea0003800000 */
.L_x_37322:
[----:B------:R-:W-:Y:S01]  /*b3e0*/  FMUL.FTZ R2, R15, 1.4426950216293334961 ;  /* 0x3fb8aa3b0f027820 */ /* 0x000fe20000410000 */
[----:B------:R-:W-:-:S05]  /*b3f0*/  MOV R3, R7 ;  /* 0x0000000700037202 */ /* 0x000fca0000000f00 */
[----:B------:R-:W0:Y:S02]  /*b400*/  MUFU.EX2 R2, R2 ;  /* 0x0000000200027308 */ /* 0x000e240000000800 */
.L_x_37264:
[----:B------:R-:W-:Y:S05]  /*b410*/  BSYNC B2 ;  /* 0x0000000000027941 */ /* 0x000fea0003800000 */
.L_x_37263:
        /* <DEDUP_REMOVED lines=10> */
[----:B-1----:R0:W-:Y:S01]  /*b4c0*/  @!P1 STG.E.64 [R4.64], R26 ;  /* 0x0000001a04009986 */ /* 0x0021e2000c101b04 */
[----:B------:R-:W-:Y:S05]  /*b4d0*/  @P0 BRA `(.L_x_37326) ;  /* 0x000000b000000947 */ /* 0x000fea0003800000 */
[----:B------:R-:W1:Y:S01]  /*b4e0*/  S2R R6, SR_CTAID.X ;  /* 0x0000000000067919 */ /* 0x000e620000002500 */
[----:B------:R-:W-:Y:S01]  /*b4f0*/  HFMA2.MMA R7, -RZ, RZ, 0, 4.76837158203125e-07 ;  /* 0x00000008ff077435 */ /* 0x000fe200000001ff */
[----:B01----:R-:W-:Y:S02]  /*b500*/  LEA R4, R6, R9, 0x9 ;  /* 0x0000000906047211 */ /* 0x003fe400078e48ff */
[----:B------:R-:W-:-:S07]  /*b510*/  IADD3 R9, R9, 0x80, RZ ;  /* 0x0000008009097810 */ /* 0x000fce0007ffe0ff */
[----:B------:R-:W-:Y:S01]  /*b520*/  IMAD.WIDE.U32 R4, R4, R7, c[0x0][0x170] ;  /* 0x00005c0004047625 */ /* 0x000fe200078e0007 */
[----:B------:R-:W-:-:S04]  /*b530*/  ISETP.GE.AND P0, PT, R9, R0, PT ;  /* 0x000000000900720c */ /* 0x000fc80003f06270 */
[----:B--23--:R0:W-:Y:S09]  /*b540*/  STG.E.64 [R4.64], R12 ;  /* 0x0000000c04007986 */ /* 0x00c1f2000c101b04 */
[----:B------:R-:W-:Y:S02]  /*b550*/  @!P0 LEA R6, R6, R9, 0x9 ;  /* 0x0000000906068211 */ /* 0x000fe400078e48ff */
[----:B------:R-:W-:-:S03]  /*b560*/  @!P0 IADD3 R9, R9, 0x80, RZ ;  /* 0x0000008009098810 */ /* 0x000fc60007ffe0ff */
[----:B------:R-:W-:-:S05]  /*b570*/  @!P0 IMAD.WIDE.U32 R6, R6, R7, c[0x0][0x170] ;  /* 0x00005c0006068625 */ /* 0x000fca00078e0007 */
[----:B----4-:R0:W-:Y:S02]  /*b580*/  @!P0 STG.E.64 [R6.64], R10 ;  /* 0x0000000a06008986 */ /* 0x0101e4000c101b04 */
.L_x_37326:
[----:B------:R-:W-:Y:S05]  /*b590*/  BSYNC B0 ;  /* 0x0000000000007941 */ /* 0x000fea0003800000 */
.L_x_37325:
        /* <DEDUP_REMOVED lines=8> */
        .weak           $__internal_69_$__cuda_sm3x_div_rn_ftz_f32_slowpath
        .type           $__internal_69_$__cuda_sm3x_div_rn_ftz_f32_slowpath,@function
        .size           $__internal_69_$__cuda_sm3x_div_rn_ftz_f32_slowpath,(.L_x_61564 - $__internal_69_$__cuda_sm3x_div_rn_ftz_f32_slowpath)
$__internal_69_$__cuda_sm3x_div_rn_ftz_f32_slowpath:
        /* <DEDUP_REMOVED lines=32> */
.L_x_37329:
[----:B------:R-:W-:Y:S05]  /*b820*/  BSYNC B3 ;  /* 0x0000000000037941 */ /* 0x000fea0003800000 */
.L_x_37328:
        /* <DEDUP_REMOVED lines=27> */
.L_x_37335:
[----:B------:R-:W-:Y:S02]  /*b9e0*/  LEA R4, R3, R4, 0x17 ;  /* 0x0000000403047211 */ /* 0x000fe400078eb8ff */
.L_x_37336:
[----:B------:R-:W-:Y:S05]  /*b9f0*/  BSYNC B3 ;  /* 0x0000000000037941 */ /* 0x000fea0003800000 */
.L_x_37334:
[----:B------:R-:W-:Y:S01]  /*ba00*/  MOV R3, R4 ;  /* 0x0000000400037202 */ /* 0x000fe20000000f00 */
[----:B------:R-:W-:Y:S05]  /*ba10*/  BRA `(.L_x_37337) ;  /* 0x0000008000007947 */ /* 0x000fea0003800000 */
.L_x_37333:
[----:B------:R-:W-:-:S04]  /*ba20*/  LOP3.LUT R3, R4, 0x80000000, R5, 0x48, !PT ;  /* 0x8000000004037812 */ /* 0x000fc800078e4805 */
[----:B------:R-:W-:Y:S01]  /*ba30*/  LOP3.LUT R3, R3, 0x7f800000, RZ, 0xfc, !PT ;  /* 0x7f80000003037812 */ /* 0x000fe200078efcff */
[----:B------:R-:W-:Y:S05]  /*ba40*/  BRA `(.L_x_37337) ;  /* 0x0000005000007947 */ /* 0x000fea0003800000 */
.L_x_37332:
[----:B------:R-:W-:Y:S01]  /*ba50*/  LOP3.LUT R3, R4, 0x80000000, R5, 0x48, !PT ;  /* 0x8000000004037812 */ /* 0x000fe200078e4805 */
[----:B------:R-:W-:Y:S05]  /*ba60*/  BRA `(.L_x_37337) ;  /* 0x0000003000007947 */ /* 0x000fea0003800000 */
.L_x_37331:
[----:B------:R-:W0:Y:S01]  /*ba70*/  MUFU.RSQ R3, -QNAN ;  /* 0xffc0000000037908 */ /* 0x000e220000001400 */
[----:B------:R-:W-:Y:S05]  /*ba80*/  BRA `(.L_x_37337) ;  /* 0x0000001000007947 */ /* 0x000fea0003800000 */
.L_x_37330:
[----:B------:R-:W-:Y:S02]  /*ba90*/  FADD.FTZ R3, R5, R4 ;  /* 0x0000000405037221 */ /* 0x000fe40000010000 */
.L_x_37337:
[----:B------:R-:W-:Y:S05]  /*baa0*/  BSYNC B0 ;  /* 0x0000000000007941 */ /* 0x000fea0003800000 */
.L_x_37327:
[----:B------:R-:W-:Y:S01]  /*bab0*/  HFMA2.MMA R5, -RZ, RZ, 0, 0 ;  /* 0x00000000ff057435 */ /* 0x000fe200000001ff */
[----:B------:R-:W-:-:S05]  /*bac0*/  MOV R4, R2 ;  /* 0x0000000200047202 */ /* 0x000fca0000000f00 */
[----:B------:R-:W-:Y:S05]  /*bad0*/  RET.REL.NODEC R4 `(_ZN2at6native27unrolled_elementwise_kernelIZZZNS0_50_GLOBAL__N__2680c7bb_12_PowKernel_cu_b2145a98_318424pow_tensor_tensor_kernelERNS_18TensorIteratorBaseEENKUlvE_clEvENKUlvE7_clEvEUlN3c107complexIfEES9_E_St5arrayIPcLm3EELi4E23TrivialOffsetCalculatorILi2EjESE_ILi1EjENS0_6memory15LoadWithoutCastENSH_16StoreWithoutCastEEEviT_T0_T2_T3_T4_T5_) ;  /* 0xffff452004007950 */ /* 0x000fea0003c3ffff */
.L_x_37338:
        /* <DEDUP_REMOVED lines=10> */
.L_x_61564:


//--------------------- .text._ZN2at6native29vectorized_elementwise_kernelILi2EZZZNS0_50_GLOBAL__N__2680c7bb_12_PowKernel_cu_b2145a98_318424pow_tensor_tensor_kernelERNS_18TensorIteratorBaseEENKUlvE_clEvENKUlvE7_clEvEUlN3c107complexIfEES9_E_St5arrayIPcLm3EEEEviT0_T1_ --------------------------
	.section	.text._ZN2at6native29vectorized_elementwise_kernelILi2EZZZNS0_50_GLOBAL__N__2680c7bb_12_PowKernel_cu_b2145a98_318424pow_tensor_tensor_kernelERNS_18TensorIteratorBaseEENKUlvE_clEvENKUlvE7_clEvEUlN3c107complexIfEES9_E_St5arrayIPcLm3EEEEviT0_T1_,"ax",@progbits
	.sectioninfo	@"SHI_REGISTERS=56"
	.align	128
        .global         _ZN2at6native29vectorized_elementwise_kernelILi2EZZZNS0_50_GLOBAL__N__2680c7bb_12_PowKernel_cu_b2145a98_318424pow_tensor_tensor_kernelERNS_18TensorIteratorBaseEENKUlvE_clEvENKUlvE7_clEvEUlN3c107complexIfEES9_E_St5arrayIPcLm3EEEEviT0_T1_
        .type           _ZN2at6native29vectorized_elementwise_kernelILi2EZZZNS0_50_GLOBAL__N__2680c7bb_12_PowKernel_cu_b2145a98_318424pow_tensor_tensor_kernelERNS_18TensorIteratorBaseEENKUlvE_clEvENKUlvE7_clEvEUlN3c107complexIfEES9_E_St5arrayIPcLm3EEEEviT0_T1_,@function
        .size           _ZN2at6native29vectorized_elementwise_kernelILi2EZZZNS0_50_GLOBAL__N__2680c7bb_12_PowKernel_cu_b2145a98_318424pow_tensor_tensor_kernelERNS_18TensorIteratorBaseEENKUlvE_clEvENKUlvE7_clEvEUlN3c107complexIfEES9_E_St5arrayIPcLm3EEEEviT0_T1_,(.L_x_61565 - _ZN2at6native29vectorized_elementwise_kernelILi2EZZZNS0_50_GLOBAL__N__2680c7bb_12_PowKernel_cu_b2145a98_318424pow_tensor_tensor_kernelERNS_18TensorIteratorBaseEENKUlvE_clEvENKUlvE7_clEvEUlN3c107complexIfEES9_E_St5arrayIPcLm3EEEEviT0_T1_)
        .other          _ZN2at6native29vectorized_elementwise_kernelILi2EZZZNS0_50_GLOBAL__N__2680c7bb_12_PowKernel_cu_b2145a98_318424pow_tensor_tensor_kernelERNS_18TensorIteratorBaseEENKUlvE_clEvENKUlvE7_clEvEUlN3c107complexIfEES9_E_St5arrayIPcLm3EEEEviT0_T1_,@"STO_CUDA_ENTRY STV_DEFAULT"
_ZN2at6native29vectorized_elementwise_kernelILi2EZZZNS0_50_GLOBAL__N__2680c7bb_12_PowKernel_cu_b2145a98_318424pow_tensor_tensor_kernelERNS_18TensorIteratorBaseEENKUlvE_clEvENKUlvE7_clEvEUlN3c107complexIfEES9_E_St5arrayIPcLm3EEEEviT0_T1_:
.text._ZN2at6native29vectorized_elementwise_kernelILi2EZZZNS0_50_GLOBAL__N__2680c7bb_12_PowKernel_cu_b2145a98_318424pow_tensor_tensor_kernelERNS_18TensorIteratorBaseEENKUlvE_clEvENKUlvE7_clEvEUlN3c107complexIfEES9_E_St5arrayIPcLm3EEEEviT0_T1_:
        /* <DEDUP_REMOVED lines=14> */
[----:B------:R-:W-:Y:S01]  /*00e0*/  MOV R3, UR5 ;  /* 0x0000000500037c02 */ /* 0x000fe20008000f00 */
[----:B------:R-:W-:Y:S02]  /*00f0*/  ULDC.64 UR4, c[0x0][0x180] ;  /* 0x0000600000047ab9 */ /* 0x000fe40000000a00 */
[----:B------:R-:W-:-:S06]  /*0100*/  UIMAD.WIDE UR4, UR6, UR7, UR4 ;  /* 0x00000007060472a5 */ /* 0x000fcc000f8e0204 */
[----:B------:R-:W-:Y:S01]  /*0110*/  MOV R4, UR4 ;  /* 0x0000000400047c02 */ /* 0x000fe20008000f00 */
[----:B0-----:R-:W-:Y:S01]  /*0120*/  IMAD.WIDE.U32 R2, R42, 0x10, R2 ;  /* 0x000000102a027825 */ /* 0x001fe200078e0002 */
[----:B------:R-:W-:-:S04]  /*0130*/  MOV R5, UR5 ;  /* 0x0000000500057c02 */ /* 0x000fc80008000f00 */
[----:B------:R-:W2:Y:S01]  /*0140*/  LDG.E.128 R8, [R2.64] ;  /* 0x0000000802087981 */ /* 0x000ea2000c1e1d00 */
[----:B------:R-:W-:-:S03]  /*0150*/  IMAD.WIDE.U32 R4, R42, 0x10, R4 ;  /* 0x000000102a047825 */ /* 0x000fc600078e0004 */
[----:B------:R0:W5:Y:S04]  /*0160*/  LDG.E.128 R12, [R2.64+0x800] ;  /* 0x00080008020c7981 */ /* 0x000168000c1e1d00 */
[----:B------:R0:W5:Y:S04]  /*0170*/  LDG.E.128 R16, [R2.64+0x1000] ;  /* 0x0010000802107981 */ /* 0x000168000c1e1d00 */
[----:B------:R0:W5:Y:S04]  /*0180*/  LDG.E.128 R20, [R2.64+0x1800] ;  /* 0x0018000802147981 */ /* 0x000168000c1e1d00 */
[----:B------:R0:W5:Y:S04]  /*0190*/  LDG.E.128 R24, [R4.64] ;  /* 0x0000000804187981 */ /* 0x000168000c1e1d00 */
        /* <DEDUP_REMOVED lines=64> */
.L_x_37347:
[----:B------:R-:W-:Y:S05]  /*05a0*/  BSYNC B0 ;  /* 0x0000000000007941 */ /* 0x000fea0003800000 */
.L_x_37346:
[----:B------:R-:W-:Y:S01]  /*05b0*/  BSSY B3, `(.L_x_37348) ;  /* 0x0000007000037945 */ /* 0x000fe20003800000 */
[----:B------:R-:W-:Y:S01]  /*05c0*/  FFMA R2, R4, R3, R5 ;  /* 0x0000000304027223 */ /* 0x000fe20000000005 */
[----:B------:R-:W-:Y:S05]  /*05d0*/  @!P0 BRA `(.L_x_37349) ;  /* 0x0000004000008947 */ /* 0x000fea0003800000 */
[----:B------:R-:W-:Y:S02]  /*05e0*/  MOV R4, R45 ;  /* 0x0000002d00047202 */ /* 0x000fe40000000f00 */
[----:B------:R-:W-:Y:S02]  /*05f0*/  MOV R3, R46 ;  /* 0x0000002e00037202 */ /* 0x000fe40000000f00 */
[----:B------:R-:W-:Y:S02]  /*0600*/  MOV R0, 0x620 ;  /* 0x0000062000007802 */ /* 0x000fe40000000f00 */
[----:B-----5:R-:W-:Y:S05]  /*0610*/  CALL.REL.NOINC `($__internal_70_$__cuda_sm3x_div_rn_ftz_f32_slowpath) ;  /* 0x0002c6b000007944 */ /* 0x020fea0003c00000 */
.L_x_37349:
[----:B------:R-:W-:Y:S05]  /*0620*/  BSYNC B3 ;  /* 0x0000000000037941 */ /* 0x000fea0003800000 */
.L_x_37348:
        /* <DEDUP_REMOVED lines=18> */
.L_x_37351:
[----:B------:R-:W-:Y:S02]  /*0750*/  ISETP.GE.AND P0, PT, R8, RZ, PT ;  /* 0x000000ff0800720c */ /* 0x000fe40003f06270 */
[----:B------:R-:W-:-:S11]  /*0760*/  MOV R3, 0x3fd774eb ;  /* 0x3fd774eb00037802 */ /* 0x000fd60000000f00 */
[----:B------:R-:W-:-:S04]  /*0770*/  @P0 FFMA.FTZ R2, R3, 0.93318945169448852539, -R2 ;  /* 0x3f6ee58103020823 */ /* 0x000fc80000010802 */
[----:B------:R-:W-:Y:S02]  /*0780*/  @!P0 FFMA.FTZ R2, R3, 0.93318945169448852539, R2 ;  /* 0x3f6ee58103028823 */ /* 0x000fe40000010002 */
.L_x_37352:
[----:B------:R-:W-:Y:S05]  /*0790*/  BSYNC B0 ;  /* 0x0000000000007941 */ /* 0x000fea0003800000 */
.L_x_37350:
        /* <DEDUP_REMOVED lines=12> */
.L_x_37345:
        /* <DEDUP_REMOVED lines=16> */
[----:B-----5:R-:W-:Y:S05]  /*0960*/  CALL.REL.NOINC `($__internal_70_$__cuda_sm3x_div_rn_ftz_f32_slowpath) ;  /* 0x0002c36000007944 */ /* 0x020fea0003c00000 */
.L_x_37356:
[----:B------:R-:W-:Y:S05]  /*0970*/  BSYNC B3 ;  /* 0x0000000000037941 */ /* 0x000fea0003800000 */
.L_x_37355:
        /* <DEDUP_REMOVED lines=18> */
.L_x_37358:
[----:B------:R-:W-:Y:S02]  /*0aa0*/  ISETP.GE.AND P0, PT, R8, RZ, PT ;  /* 0x000000ff0800720c */ /* 0x000fe40003f06270 */
[----:B------:R-:W-:-:S11]  /*0ab0*/  MOV R3, 0x3fd774eb ;  /* 0x3fd774eb00037802 */ /* 0x000fd60000000f00 */
[----:B------:R-:W-:-:S04]  /*0ac0*/  @P0 FFMA.FTZ R2, R3, 0.93318945169448852539, -R2 ;  /* 0x3f6ee58103020823 */ /* 0x000fc80000010802 */
[----:B------:R-:W-:Y:S02]  /*0ad0*/  @!P0 FFMA.FTZ R2, R3, 0.93318945169448852539, R2 ;  /* 0x3f6ee58103028823 */ /* 0x000fe40000010002 */
.L_x_37359:
[----:B------:R-:W-:Y:S05]  /*0ae0*/  BSYNC B0 ;  /* 0x0000000000007941 */ /* 0x000fea0003800000 */
.L_x_37357:
        /* <DEDUP_REMOVED lines=13> */
.L_x_37354:
        /* <DEDUP_REMOVED lines=25> */
.L_x_37361:
        /* <DEDUP_REMOVED lines=40> */
.L_x_37360:
        /* <DEDUP_REMOVED lines=48> */
.L_x_37363:
[----:B------:R-:W-:Y:S05]  /*12d0*/  BSYNC B0 ;  /* 0x0000000000007941 */ /* 0x000fea0003800000 */
.L_x_37362:
[----:B------:R-:W-:Y:S01]  /*12e0*/  BSSY B3, `(.L_x_37364) ;  /* 0x0000007000037945 */ /* 0x000fe20003800000 */
[----:B------:R-:W-:Y:S01]  /*12f0*/  FFMA R2, R4, R5, R3 ;  /* 0x0000000504027223 */ /* 0x000fe20000000003 */
[----:B------:R-:W-:Y:S05]  /*1300*/  @!P3 BRA `(.L_x_37365) ;  /* 0x000000400000b947 */ /* 0x000fea0003800000 */
[----:B------:R-:W-:Y:S02]  /*1310*/  MOV R4, R45 ;  /* 0x0000002d00047202 */ /* 0x000fe40000000f00 */
[----:B------:R-:W-:Y:S02]  /*1320*/  MOV R3, R46 ;  /* 0x0000002e00037202 */ /* 0x000fe40000000f00 */
[----:B------:R-:W-:Y:S02]  /*1330*/  MOV R0, 0x1350 ;  /* 0x0000135000007802 */ /* 0x000fe40000000f00 */
[----:B-----5:R-:W-:Y:S05]  /*1340*/  CALL.REL.NOINC `($__internal_70_$__cuda_sm3x_div_rn_ftz_f32_slowpath) ;  /* 0x0002b98000007944 */ /* 0x020fea0003c00000 */
.L_x_37365:
[----:B------:R-:W-:Y:S05]  /*1350*/  BSYNC B3 ;  /* 0x0000000000037941 */ /* 0x000fea0003800000 */
.L_x_37364:
        /* <DEDUP_REMOVED lines=18> */
.L_x_37367:
[----:B------:R-:W-:Y:S02]  /*1480*/  ISETP.GE.AND P0, PT, R8, RZ, PT ;  /* 0x000000ff0800720c */ /* 0x000fe40003f06270 */
[----:B------:R-:W-:-:S11]  /*1490*/  MOV R3, 0x3fd774eb ;  /* 0x3fd774eb00037802 */ /* 0x000fd60000000f00 */
[----:B------:R-:W-:-:S04]  /*14a0*/  @P0 FFMA.FTZ R2, R3, 0.93318945169448852539, -R2 ;  /* 0x3f6ee58103020823 */ /* 0x000fc80000010802 */
[----:B------:R-:W-:Y:S02]  /*14b0*/  @!P0 FFMA.FTZ R2, R3, 0.93318945169448852539, R2 ;  /* 0x3f6ee58103028823 */ /* 0x000fe40000010002 */
.L_x_37368:
[----:B------:R-:W-:Y:S05]  /*14c0*/  BSYNC B0 ;  /* 0x0000000000007941 */ /* 0x000fea0003800000 */
.L_x_37366:
        /* <DEDUP_REMOVED lines=12> */
.L_x_37344:
        /* <DEDUP_REMOVED lines=13> */
.L_x_37370:
[----:B------:R-:W-:Y:S05]  /*1660*/  BSYNC B3 ;  /* 0x0000000000037941 */ /* 0x000fea0003800000 */
.L_x_37369:
        /* <DEDUP_REMOVED lines=18> */
.L_x_37372:
[----:B------:R-:W-:Y:S02]  /*1790*/  ISETP.GE.AND P0, PT, R8, RZ, PT ;  /* 0x000000ff0800720c */ /* 0x000fe40003f06270 */
[----:B------:R-:W-:-:S11]  /*17a0*/  MOV R3, 0x3fd774eb ;  /* 0x3fd774eb00037802 */ /* 0x000fd60000000f00 */
[----:B------:R-:W-:-:S04]  /*17b0*/  @P0 FFMA.FTZ R2, R3, 0.93318945169448852539, -R2 ;  /* 0x3f6ee58103020823 */ /* 0x000fc80000010802 */
[----:B------:R-:W-:Y:S02]  /*17c0*/  @!P0 FFMA.FTZ R2, R3, 0.93318945169448852539, R2 ;  /* 0x3f6ee58103028823 */ /* 0x000fe40000010002 */
.L_x_37373:
[----:B------:R-:W-:Y:S05]  /*17d0*/  BSYNC B0 ;  /* 0x0000000000007941 */ /* 0x000fea0003800000 */
.L_x_37371:
        /* <DEDUP_REMOVED lines=27> */
.L_x_37343:
        /* <DEDUP_REMOVED lines=39> */
.L_x_37376:
[----:B------:R-:W-:Y:S05]  /*1c00*/  BSYNC B0 ;  /* 0x0000000000007941 */ /* 0x000fea0003800000 */
.L_x_37375:
[----:B------:R-:W-:Y:S01]  /*1c10*/  BSSY B3, `(.L_x_37377) ;  /* 0x0000007000037945 */ /* 0x000fe20003800000 */
[----:B------:R-:W-:Y:S01]  /*1c20*/  FFMA R2, R4, R6, R5 ;  /* 0x0000000604027223 */ /* 0x000fe20000000005 */
[----:B------:R-:W-:Y:S05]  /*1c30*/  @!P0 BRA `(.L_x_37378) ;  /* 0x0000004000008947 */ /* 0x000fea0003800000 */
[----:B------:R-:W-:Y:S01]  /*1c40*/  HFMA2.MMA R3, -RZ, RZ, 1.875, 0 ;  /* 0x3f800000ff037435 */ /* 0x000fe200000001ff */
[----:B------:R-:W-:Y:S02]  /*1c50*/  MOV R4, R45 ;  /* 0x0000002d00047202 */ /* 0x000fe40000000f00 */
[----:B------:R-:W-:-:S03]  /*1c60*/  MOV R0, 0x1c80 ;  /* 0x00001c8000007802 */ /* 0x000fc60000000f00 */
[----:B-----5:R-:W-:Y:S05]  /*1c70*/  CALL.REL.NOINC `($__internal_70_$__cuda_sm3x_div_rn_ftz_f32_slowpath) ;  /* 0x0002b05000007944 */ /* 0x020fea0003c00000 */
.L_x_37378:
[----:B------:R-:W-:Y:S05]  /*1c80*/  BSYNC B3 ;  /* 0x0000000000037941 */ /* 0x000fea0003800000 */
.L_x_37377:
        /* <DEDUP_REMOVED lines=18> */
.L_x_37380:
[----:B------:R-:W-:Y:S02]  /*1db0*/  ISETP.GE.AND P0, PT, R8, RZ, PT ;  /* 0x000000ff0800720c */ /* 0x000fe40003f06270 */
[----:B------:R-:W-:-:S11]  /*1dc0*/  MOV R3, 0x3fd774eb ;  /* 0x3fd774eb00037802 */ /* 0x000fd60000000f00 */
[----:B------:R-:W-:-:S04]  /*1dd0*/  @P0 FFMA.FTZ R2, R3, 0.93318945169448852539, -R2 ;  /* 0x3f6ee58103020823 */ /* 0x000fc80000010802 */
[----:B------:R-:W-:Y:S02]  /*1de0*/  @!P0 FFMA.FTZ R2, R3, 0.93318945169448852539, R2 ;  /* 0x3f6ee58103028823 */ /* 0x000fe40000010002 */
.L_x_37381:
[----:B------:R-:W-:Y:S05]  /*1df0*/  BSYNC B0 ;  /* 0x0000000000007941 */ /* 0x000fea0003800000 */
.L_x_37379:
        /* <DEDUP_REMOVED lines=10> */
.L_x_37374:
        /* <DEDUP_REMOVED lines=12> */
[----:B-----5:R-:W-:Y:S05]  /*1f60*/  CALL.REL.NOINC `($__internal_70_$__cuda_sm3x_div_rn_ftz_f32_slowpath) ;  /* 0x0002ad6000007944 */ /* 0x020fea0003c00000 */
.L_x_37383:
[----:B------:R-:W-:Y:S05]  /*1f70*/  BSYNC B3 ;  /* 0x0000000000037941 */ /* 0x000fea0003800000 */
.L_x_37382:
        /* <DEDUP_REMOVED lines=18> */
.L_x_37385:
[----:B------:R-:W-:Y:S02]  /*20a0*/  ISETP.GE.AND P0, PT, R8, RZ, PT ;  /* 0x000000ff0800720c */ /* 0x000fe40003f06270 */
[----:B------:R-:W-:-:S11]  /*20b0*/  MOV R3, 0x3fd774eb ;  /* 0x3fd774eb00037802 */ /* 0x000fd60000000f00 */
[----:B------:R-:W-:-:S04]  /*20c0*/  @P0 FFMA.FTZ R2, R3, 0.93318945169448852539, -R2 ;  /* 0x3f6ee58103020823 */ /* 0x000fc80000010802 */
[----:B------:R-:W-:Y:S02]  /*20d0*/  @!P0 FFMA.FTZ R2, R3, 0.93318945169448852539, R2 ;  /* 0x3f6ee58103028823 */ /* 0x000fe40000010002 */
.L_x_37386:
[----:B------:R-:W-:Y:S05]  /*20e0*/  BSYNC B0 ;  /* 0x0000000000007941 */ /* 0x000fea0003800000 */
.L_x_37384:
        /* <DEDUP_REMOVED lines=11> */
.L_x_37342:
        /* <DEDUP_REMOVED lines=33> */
[----:B-----5:R-:W-:Y:S05]  /*23b0*/  CALL.REL.NOINC `($__internal_70_$__cuda_sm3x_div_rn_ftz_f32_slowpath) ;  /* 0x0002a91000007944 */ /* 0x020fea0003c00000 */
[----:B0-----:R-:W-:Y:S02]  /*23c0*/  MOV R0, R2 ;  /* 0x0000000200007202 */ /* 0x001fe40000000f00 */
.L_x_37388:
[----:B------:R-:W-:Y:S05]  /*23d0*/  BSYNC B3 ;  /* 0x0000000000037941 */ /* 0x000fea0003800000 */
.L_x_37387:
        /* <DEDUP_REMOVED lines=18> */
.L_x_37390:
[----:B------:R-:W-:Y:S02]  /*2500*/  ISETP.GE.AND P0, PT, R8, RZ, PT ;  /* 0x000000ff0800720c */ /* 0x000fe40003f06270 */
[----:B------:R-:W-:-:S11]  /*2510*/  MOV R3, 0x3fd774eb ;  /* 0x3fd774eb00037802 */ /* 0x000fd60000000f00 */
[----:B------:R-:W-:-:S04]  /*2520*/  @P0 FFMA.FTZ R0, R3, 0.93318945169448852539, -R0 ;  /* 0x3f6ee58103000823 */ /* 0x000fc80000010800 */
[----:B------:R-:W-:Y:S02]  /*2530*/  @!P0 FFMA.FTZ R0, R3, 0.93318945169448852539, R0 ;  /* 0x3f6ee58103008823 */ /* 0x000fe40000010000 */
.L_x_37391:
[----:B------:R-:W-:Y:S05]  /*2540*/  BSYNC B0 ;  /* 0x0000000000007941 */ /* 0x000fea0003800000 */
.L_x_37389:
        /* <DEDUP_REMOVED lines=11> */
.L_x_37341:
        /* <DEDUP_REMOVED lines=25> */
[----:B-----5:R-:W-:Y:S05]  /*2790*/  CALL.REL.NOINC `($__internal_70_$__cuda_sm3x_div_rn_ftz_f32_slowpath) ;  /* 0x0002a53000007944 */ /* 0x020fea0003c00000 */
.L_x_37393:
[----:B------:R-:W-:Y:S05]  /*27a0*/  BSYNC B3 ;  /* 0x0000000000037941 */ /* 0x000fea0003800000 */
.L_x_37392:
        /* <DEDUP_REMOVED lines=18> */
.L_x_37395:
[----:B------:R-:W-:Y:S02]  /*28d0*/  ISETP.GE.AND P0, PT, R8, RZ, PT ;  /* 0x000000ff0800720c */ /* 0x000fe40003f06270 */
[----:B------:R-:W-:-:S11]  /*28e0*/  MOV R3, 0x3fd774eb ;  /* 0x3fd774eb00037802 */ /* 0x000fd60000000f00 */
[----:B------:R-:W-:-:S04]  /*28f0*/  @P0 FFMA.FTZ R2, R3, 0.93318945169448852539, -R2 ;  /* 0x3f6ee58103020823 */ /* 0x000fc80000010802 */
[----:B------:R-:W-:Y:S02]  /*2900*/  @!P0 FFMA.FTZ R2, R3, 0.93318945169448852539, R2 ;  /* 0x3f6ee58103028823 */ /* 0x000fe40000010002 */
.L_x_37396:
[----:B------:R-:W-:Y:S05]  /*2910*/  BSYNC B0 ;  /* 0x0000000000007941 */ /* 0x000fea0003800000 */
.L_x_37394:
        /* <DEDUP_REMOVED lines=12> */
.L_x_37353:
[----:B------:R-:W-:Y:S05]  /*29e0*/  BSYNC B2 ;  /* 0x0000000000027941 */ /* 0x000fea0003800000 */
.L_x_37340:
[----:B-----5:R-:W-:Y:S01]  /*29f0*/  FMUL.FTZ R0, R24, R2 ;  /* 0x0000000218007220 */ /* 0x020fe20000410000 */
[----:B------:R-:W-:Y:S03]  /*2a00*/  BSSY B0, `(.L_x_37397) ;  /* 0x000003a000007945 */ /* 0x000fe60003800000 */
[C---:B------:R-:W-:Y:S02]  /*2a10*/  FFMA.FTZ R4, R25.reuse, R44, R0 ;  /* 0x0000002c19047223 */ /* 0x040fe40000010000 */
        /* <DEDUP_REMOVED lines=39> */
.L_x_37400:
        /* <DEDUP_REMOVED lines=10> */
.L_x_37399:
[----:B------:R-:W-:-:S04]  /*2d30*/  FMUL.RZ R4, R4, 0.15915493667125701904 ;  /* 0x3e22f98304047820 */ /* 0x000fc8000040c000 */
[----:B------:R0:W1:Y:S08]  /*2d40*/  MUFU.SIN R9, R4 ;  /* 0x0000000400097308 */ /* 0x0000700000000400 */
[----:B------:R0:W2:Y:S01]  /*2d50*/  MUFU.COS R8, R4 ;  /* 0x0000000400087308 */ /* 0x0000a20000000000 */
[----:B------:R-:W-:Y:S05]  /*2d60*/  BRA `(.L_x_37401) ;  /* 0x0000003000007947 */ /* 0x000fea0003800000 */
.L_x_37398:
[----:B------:R-:W-:Y:S01]  /*2d70*/  FMUL.FTZ R8, R25, 1.4426950216293334961 ;  /* 0x3fb8aa3b19087820 */ /* 0x000fe20000410000 */
[----:B------:R-:W-:-:S05]  /*2d80*/  MOV R9, R4 ;  /* 0x0000000400097202 */ /* 0x000fca0000000f00 */
[----:B------:R-:W0:Y:S02]  /*2d90*/  MUFU.EX2 R8, R8 ;  /* 0x0000000800087308 */ /* 0x000e240000000800 */
.L_x_37401:
[----:B------:R-:W-:Y:S05]  /*2da0*/  BSYNC B0 ;  /* 0x0000000000007941 */ /* 0x000fea0003800000 */
.L_x_37397:
        /* <DEDUP_REMOVED lines=61> */
.L_x_37409:
[----:B------:R-:W-:Y:S05]  /*3180*/  BSYNC B0 ;  /* 0x0000000000007941 */ /* 0x000fea0003800000 */
.L_x_37408:
[----:B------:R-:W-:Y:S01]  /*3190*/  BSSY B3, `(.L_x_37410) ;  /* 0x0000007000037945 */ /* 0x000fe20003800000 */
[----:B------:R-:W-:Y:S01]  /*31a0*/  FFMA R2, R4, R2, R7 ;  /* 0x0000000204027223 */ /* 0x000fe20000000007 */
[----:B------:R-:W-:Y:S05]  /*31b0*/  @!P0 BRA `(.L_x_37411) ;  /* 0x0000004000008947 */ /* 0x000fea0003800000 */
[----:B------:R-:W-:Y:S02]  /*31c0*/  MOV R4, R43 ;  /* 0x0000002b00047202 */ /* 0x000fe40000000f00 */
[----:B------:R-:W-:Y:S02]  /*31d0*/  MOV R3, R44 ;  /* 0x0000002c00037202 */ /* 0x000fe40000000f00 */
[----:B------:R-:W-:Y:S02]  /*31e0*/  MOV R0, 0x3200 ;  /* 0x0000320000007802 */ /* 0x000fe40000000f00 */
[----:B-12---:R-:W-:Y:S05]  /*31f0*/  CALL.REL.NOINC `($__internal_70_$__cuda_sm3x_div_rn_ftz_f32_slowpath) ;  /* 0x00029ad000007944 */ /* 0x006fea0003c00000 */
.L_x_37411:
[----:B------:R-:W-:Y:S05]  /*3200*/  BSYNC B3 ;  /* 0x0000000000037941 */ /* 0x000fea0003800000 */
.L_x_37410:
        /* <DEDUP_REMOVED lines=18> */
.L_x_37413:
[----:B------:R-:W-:Y:S02]  /*3330*/  ISETP.GE.AND P0, PT, R10, RZ, PT ;  /* 0x000000ff0a00720c */ /* 0x000fe40003f06270 */
[----:B------:R-:W-:-:S11]  /*3340*/  MOV R3, 0x3fd774eb ;  /* 0x3fd774eb00037802 */ /* 0x000fd60000000f00 */
[----:B------:R-:W-:-:S04]  /*3350*/  @P0 FFMA.FTZ R2, R3, 0.93318945169448852539, -R2 ;  /* 0x3f6ee58103020823 */ /* 0x000fc80000010802 */
[----:B------:R-:W-:Y:S02]  /*3360*/  @!P0 FFMA.FTZ R2, R3, 0.93318945169448852539, R2 ;  /* 0x3f6ee58103028823 */ /* 0x000fe40000010002 */
.L_x_37414:
[----:B------:R-:W-:Y:S05]  /*3370*/  BSYNC B0 ;  /* 0x0000000000007941 */ /* 0x000fea0003800000 */
.L_x_37412:
        /* <DEDUP_REMOVED lines=12> */
.L_x_37407:
        /* <DEDUP_REMOVED lines=16> */
[----:B-12---:R-:W-:Y:S05]  /*3540*/  CALL.REL.NOINC `($__internal_70_$__cuda_sm3x_div_rn_ftz_f32_slowpath) ;  /* 0x0002978000007944 */ /* 0x006fea0003c00000 */
.L_x_37418:
[----:B------:R-:W-:Y:S05]  /*3550*/  BSYNC B3 ;  /* 0x0000000000037941 */ /* 0x000fea0003800000 */
.L_x_37417:
        /* <DEDUP_REMOVED lines=18> */
.L_x_37420:
[----:B------:R-:W-:Y:S02]  /*3680*/  ISETP.GE.AND P0, PT, R10, RZ, PT ;  /* 0x000000ff0a00720c */ /* 0x000fe40003f06270 */
[----:B------:R-:W-:-:S11]  /*3690*/  MOV R3, 0x3fd774eb ;  /* 0x3fd774eb00037802 */ /* 0x000fd60000000f00 */
[----:B------:R-:W-:-:S04]  /*36a0*/  @P0 FFMA.FTZ R2, R3, 0.93318945169448852539, -R2 ;  /* 0x3f6ee58103020823 */ /* 0x000fc80000010802 */
[----:B------:R-:W-:Y:S02]  /*36b0*/  @!P0 FFMA.FTZ R2, R3, 0.93318945169448852539, R2 ;  /* 0x3f6ee58103028823 */ /* 0x000fe40000010002 */
.L_x_37421:
[----:B------:R-:W-:Y:S05]  /*36c0*/  BSYNC B0 ;  /* 0x0000000000007941 */ /* 0x000fea0003800000 */
.L_x_37419:
        /* <DEDUP_REMOVED lines=13> */
.L_x_37416:
[----:B------:R-:W-:Y:S01]  /*37a0*/  LOP3.LUT R3, R44, 0xffff0000, RZ, 0xc0, !PT ;  /* 0xffff00002c037812 */ /* 0x000fe200078ec0ff */
[----:B------:R-:W-:Y:S01]  /*37b0*/  BSSY B0, `(.L_x_37422) ;  /* 0x000003f000007945 */ /* 0x000fe20003800000 */
[----:B0-----:R-:W-:-:S03]  /*37c0*/  LOP3.LUT R4, R43, 0xffff0000, RZ, 0xc0, !PT ;  /* 0xffff00002b047812 */ /* 0x001fc600078ec0ff */
        /* <DEDUP_REMOVED lines=10> */
[----:B------:R-:W-:Y:S02]  /*3870*/  FADD.FTZ R25, R5, R5 ;  /* 0x0000000505197221 */ /* 0x000fe40000010000 */
[----:B------:R-:W-:Y:S02]  /*3880*/  FADD.FTZ R48, R7, R7 ;  /* 0x0000000707307221 */ /* 0x000fe40000010000 */
[C---:B------:R-:W-:Y:S02]  /*3890*/  FMUL.FTZ R2, R5.reuse, R24 ;  /* 0x0000001805027220 */ /* 0x040fe40000410000 */
[----:B------:R-:W-:-:S02]  /*38a0*/  FMUL.FTZ R4, R5, R5 ;  /* 0x0000000505047220 */ /* 0x000fc40000410000 */
[C---:B------:R-:W-:Y:S02]  /*38b0*/  FMUL.FTZ R5, R7.reuse, R46 ;  /* 0x0000002e07057220 */ /* 0x040fe40000410000 */
[----:B------:R-:W-:Y:S02]  /*38c0*/  FMUL.FTZ R6, R7, R7 ;  /* 0x0000000707067220 */ /* 0x000fe40000410000 */
[C---:B------:R-:W-:Y:S02]  /*38d0*/  FMUL.FTZ R7, R40.reuse, R24 ;  /* 0x0000001828077220 */ /* 0x040fe40000410000 */
[C---:B------:R-:W-:Y:S02]  /*38e0*/  FMUL.FTZ R24, R45.reuse, R46 ;  /* 0x0000002e2d187220 */ /* 0x040fe40000410000 */
[----:B------:R-:W-:Y:S02]  /*38f0*/  FMUL.FTZ R25, R40, R25 ;  /* 0x0000001928197220 */ /* 0x000fe40000410000 */
[----:B------:R-:W-:-:S02]  /*3900*/  FMUL.FTZ R41, R45, R48 ;  /* 0x000000302d297220 */ /* 0x000fc40000410000 */
[----:B------:R-:W-:Y:S02]  /*3910*/  FMUL.FTZ R40, R40, R40 ;  /* 0x0000002828287220 */ /* 0x000fe40000410000 */
[----:B------:R-:W-:Y:S02]  /*3920*/  FMUL.FTZ R45, R45, R45 ;  /* 0x0000002d2d2d7220 */ /* 0x000fe40000410000 */
.L_x_37423:
        /* <DEDUP_REMOVED lines=40> */
.L_x_37422:
        /* <DEDUP_REMOVED lines=8> */
[----:B------:R-:W-:Y:S01]  /*3c30*/  FADD.FTZ R6, R6, R5 ;  /* 0x0000000506067221 */ /* 0x000fe20000010000 */
[----:B------:R-:W-:-:S03]  /*3c40*/  HFMA2.MMA R5, -RZ, RZ, 1.3056640625, -1.8671875 ;  /* 0x3d39bf78ff057435 */ /* 0x000fc600000001ff */
[----:B------:R-:W-:-:S04]  /*3c50*/  FADD.FTZ R7, R7, R6 ;  /* 0x0000000607077221 */ /* 0x000fc80000010000 */
        /* <DEDUP_REMOVED lines=37> */
.L_x_37425:
[----:B------:R-:W-:Y:S05]  /*3eb0*/  BSYNC B0 ;  /* 0x0000000000007941 */ /* 0x000fea0003800000 */
.L_x_37424:
[----:B------:R-:W-:Y:S01]  /*3ec0*/  BSSY B3, `(.L_x_37426) ;  /* 0x0000007000037945 */ /* 0x000fe20003800000 */
[----:B------:R-:W-:Y:S01]  /*3ed0*/  FFMA R2, R4, R2, R5 ;  /* 0x0000000204027223 */ /* 0x000fe20000000005 */
[----:B------:R-:W-:Y:S05]  /*3ee0*/  @!P3 BRA `(.L_x_37427) ;  /* 0x000000400000b947 */ /* 0x000fea0003800000 */
[----:B------:R-:W-:Y:S02]  /*3ef0*/  MOV R4, R43 ;  /* 0x0000002b00047202 */ /* 0x000fe40000000f00 */
[----:B------:R-:W-:Y:S02]  /*3f00*/  MOV R3, R44 ;  /* 0x0000002c00037202 */ /* 0x000fe40000000f00 */
[----:B------:R-:W-:Y:S02]  /*3f10*/  MOV R0, 0x3f30 ;  /* 0x00003f3000007802 */ /* 0x000fe40000000f00 */
[----:B-12---:R-:W-:Y:S05]  /*3f20*/  CALL.REL.NOINC `($__internal_70_$__cuda_sm3x_div_rn_ftz_f32_slowpath) ;  /* 0x00028da000007944 */ /* 0x006fea0003c00000 */
.L_x_37427:
[----:B------:R-:W-:Y:S05]  /*3f30*/  BSYNC B3 ;  /* 0x0000000000037941 */ /* 0x000fea0003800000 */
.L_x_37426:
        /* <DEDUP_REMOVED lines=18> */
.L_x_37429:
[----:B------:R-:W-:Y:S02]  /*4060*/  ISETP.GE.AND P0, PT, R10, RZ, PT ;  /* 0x000000ff0a00720c */ /* 0x000fe40003f06270 */
[----:B------:R-:W-:-:S11]  /*4070*/  MOV R3, 0x3fd774eb ;  /* 0x3fd774eb00037802 */ /* 0x000fd60000000f00 */
[----:B------:R-:W-:-:S04]  /*4080*/  @P0 FFMA.FTZ R2, R3, 0.93318945169448852539, -R2 ;  /* 0x3f6ee58103020823 */ /* 0x000fc80000010802 */
[----:B------:R-:W-:Y:S02]  /*4090*/  @!P0 FFMA.FTZ R2, R3, 0.93318945169448852539, R2 ;  /* 0x3f6ee58103028823 */ /* 0x000fe40000010002 */
.L_x_37430:
[----:B------:R-:W-:Y:S05]  /*40a0*/  BSYNC B0 ;  /* 0x0000000000007941 */ /* 0x000fea0003800000 */
.L_x_37428:
        /* <DEDUP_REMOVED lines=12> */
.L_x_37406:
        /* <DEDUP_REMOVED lines=13> */
.L_x_37432:
[----:B------:R-:W-:Y:S05]  /*4240*/  BSYNC B3 ;  /* 0x0000000000037941 */ /* 0x000fea0003800000 */
.L_x_37431:
        /* <DEDUP_REMOVED lines=18> */
.L_x_37434:
[----:B------:R-:W-:Y:S02]  /*4370*/  ISETP.GE.AND P0, PT, R10, RZ, PT ;  /* 0x000000ff0a00720c */ /* 0x000fe40003f06270 */
[----:B------:R-:W-:-:S11]  /*4380*/  MOV R3, 0x3fd774eb ;  /* 0x3fd774eb00037802 */ /* 0x000fd60000000f00 */
[----:B------:R-:W-:-:S04]  /*4390*/  @P0 FFMA.FTZ R2, R3, 0.93318945169448852539, -R2 ;  /* 0x3f6ee58103020823 */ /* 0x000fc80000010802 */
[----:B------:R-:W-:Y:S02]  /*43a0*/  @!P0 FFMA.FTZ R2, R3, 0.93318945169448852539, R2 ;  /* 0x3f6ee58103028823 */ /* 0x000fe40000010002 */
.L_x_37435:
[----:B------:R-:W-:Y:S05]  /*43b0*/  BSYNC B0 ;  /* 0x0000000000007941 */ /* 0x000fea0003800000 */
.L_x_37433:
        /* <DEDUP_REMOVED lines=27> */
.L_x_37405:
        /* <DEDUP_REMOVED lines=39> */
.L_x_37438:
[----:B------:R-:W-:Y:S05]  /*47e0*/  BSYNC B0 ;  /* 0x0000000000007941 */ /* 0x000fea0003800000 */
.L_x_37437:
[----:B------:R-:W-:Y:S01]  /*47f0*/  BSSY B3, `(.L_x_37439) ;  /* 0x0000007000037945 */ /* 0x000fe20003800000 */
[----:B------:R-:W-:Y:S01]  /*4800*/  FFMA R2, R6, R5, R4 ;  /* 0x0000000506027223 */ /* 0x000fe20000000004 */
[----:B------:R-:W-:Y:S05]  /*4810*/  @!P0 BRA `(.L_x_37440) ;  /* 0x0000004000008947 */ /* 0x000fea0003800000 */
[----:B------:R-:W-:Y:S01]  /*4820*/  HFMA2.MMA R3, -RZ, RZ, 1.875, 0 ;  /* 0x3f800000ff037435 */ /* 0x000fe200000001ff */
[----:B------:R-:W-:Y:S02]  /*4830*/  MOV R4, R43 ;  /* 0x0000002b00047202 */ /* 0x000fe40000000f00 */
[----:B------:R-:W-:-:S03]  /*4840*/  MOV R0, 0x4860 ;  /* 0x0000486000007802 */ /* 0x000fc60000000f00 */
[----:B-12---:R-:W-:Y:S05]  /*4850*/  CALL.REL.NOINC `($__internal_70_$__cuda_sm3x_div_rn_ftz_f32_slowpath) ;  /* 0x0002847000007944 */ /* 0x006fea0003c00000 */
.L_x_37440:
[----:B------:R-:W-:Y:S05]  /*4860*/  BSYNC B3 ;  /* 0x0000000000037941 */ /* 0x000fea0003800000 */
.L_x_37439:
        /* <DEDUP_REMOVED lines=18> */
.L_x_37442:
[----:B------:R-:W-:Y:S02]  /*4990*/  ISETP.GE.AND P0, PT, R10, RZ, PT ;  /* 0x000000ff0a00720c */ /* 0x000fe40003f06270 */
[----:B------:R-:W-:-:S11]  /*49a0*/  MOV R3, 0x3fd774eb ;  /* 0x3fd774eb00037802 */ /* 0x000fd60000000f00 */
[----:B------:R-:W-:-:S04]  /*49b0*/  @P0 FFMA.FTZ R2, R3, 0.93318945169448852539, -R2 ;  /* 0x3f6ee58103020823 */ /* 0x000fc80000010802 */
[----:B------:R-:W-:Y:S02]  /*49c0*/  @!P0 FFMA.FTZ R2, R3, 0.93318945169448852539, R2 ;  /* 0x3f6ee58103028823 */ /* 0x000fe40000010002 */
.L_x_37443:
[----:B------:R-:W-:Y:S05]  /*49d0*/  BSYNC B0 ;  /* 0x0000000000007941 */ /* 0x000fea0003800000 */
.L_x_37441:
        /* <DEDUP_REMOVED lines=10> */
.L_x_37436:
        /* <DEDUP_REMOVED lines=12> */
[----:B-12---:R-:W-:Y:S05]  /*4b40*/  CALL.REL.NOINC `($__internal_70_$__cuda_sm3x_div_rn_ftz_f32_slowpath) ;  /* 0x0002818000007944 */ /* 0x006fea0003c00000 */
.L_x_37445:
[----:B------:R-:W-:Y:S05]  /*4b50*/  BSYNC B3 ;  /* 0x0000000000037941 */ /* 0x000fea0003800000 */
.L_x_37444:
        /* <DEDUP_REMOVED lines=18> */
.L_x_37447:
[----:B------:R-:W-:Y:S02]  /*4c80*/  ISETP.GE.AND P0, PT, R10, RZ, PT ;  /* 0x000000ff0a00720c */ /* 0x000fe40003f06270 */
[----:B------:R-:W-:-:S11]  /*4c90*/  MOV R3, 0x3fd774eb ;  /* 0x3fd774eb00037802 */ /* 0x000fd60000000f00 */
[----:B------:R-:W-:-:S04]  /*4ca0*/  @P0 FFMA.FTZ R2, R3, 0.93318945169448852539, -R2 ;  /* 0x3f6ee58103020823 */ /* 0x000fc80000010802 */
[----:B------:R-:W-:Y:S02]  /*4cb0*/  @!P0 FFMA.FTZ R2, R3, 0.93318945169448852539, R2 ;  /* 0x3f6ee58103028823 */ /* 0x000fe40000010002 */
.L_x_37448:
[----:B------:R-:W-:Y:S05]  /*4cc0*/  BSYNC B0 ;  /* 0x0000000000007941 */ /* 0x000fea0003800000 */
.L_x_37446:
        /* <DEDUP_REMOVED lines=11> */
.L_x_37404:
        /* <DEDUP_REMOVED lines=33> */
[----:B-12---:R-:W-:Y:S05]  /*4f90*/  CALL.REL.NOINC `($__internal_70_$__cuda_sm3x_div_rn_ftz_f32_slowpath) ;  /* 0x00027d3000007944 */ /* 0x006fea0003c00000 */
[----:B0-----:R-:W-:Y:S02]  /*4fa0*/  MOV R0, R2 ;  /* 0x0000000200007202 */ /* 0x001fe40000000f00 */
.L_x_37450:
[----:B------:R-:W-:Y:S05]  /*4fb0*/  BSYNC B3 ;  /* 0x0000000000037941 */ /* 0x000fea0003800000 */
.L_x_37449:
        /* <DEDUP_REMOVED lines=18> */
.L_x_37452:
[----:B------:R-:W-:Y:S02]  /*50e0*/  ISETP.GE.AND P0, PT, R10, RZ, PT ;  /* 0x000000ff0a00720c */ /* 0x000fe40003f06270 */
[----:B------:R-:W-:-:S11]  /*50f0*/  MOV R3, 0x3fd774eb ;  /* 0x3fd774eb00037802 */ /* 0x000fd60000000f00 */
[----:B------:R-:W-:-:S04]  /*5100*/  @P0 FFMA.FTZ R0, R3, 0.93318945169448852539, -R0 ;  /* 0x3f6ee58103000823 */ /* 0x000fc80000010800 */
[----:B------:R-:W-:Y:S02]  /*5110*/  @!P0 FFMA.FTZ R0, R3, 0.93318945169448852539, R0 ;  /* 0x3f6ee58103008823 */ /* 0x000fe40000010000 */
.L_x_37453:
[----:B------:R-:W-:Y:S05]  /*5120*/  BSYNC B0 ;  /* 0x0000000000007941 */ /* 0x000fea0003800000 */
.L_x_37451:
        /* <DEDUP_REMOVED lines=11> */
.L_x_37403:
        /* <DEDUP_REMOVED lines=25> */
[----:B-12---:R-:W-:Y:S05]  /*5370*/  CALL.REL.NOINC `($__internal_70_$__cuda_sm3x_div_rn_ftz_f32_slowpath) ;  /* 0x0002795000007944 */ /* 0x006fea0003c00000 */
.L_x_37455:
[----:B------:R-:W-:Y:S05]  /*5380*/  BSYNC B3 ;  /* 0x0000000000037941 */ /* 0x000fea0003800000 */
.L_x_37454:
        /* <DEDUP_REMOVED lines=18> */
.L_x_37457:
[----:B------:R-:W-:Y:S02]  /*54b0*/  ISETP.GE.AND P0, PT, R10, RZ, PT ;  /* 0x000000ff0a00720c */ /* 0x000fe40003f06270 */
[----:B------:R-:W-:-:S11]  /*54c0*/  MOV R3, 0x3fd774eb ;  /* 0x3fd774eb00037802 */ /* 0x000fd60000000f00 */
[----:B------:R-:W-:-:S04]  /*54d0*/  @P0 FFMA.FTZ R2, R3, 0.93318945169448852539, -R2 ;  /* 0x3f6ee58103020823 */ /* 0x000fc80000010802 */
[----:B------:R-:W-:Y:S02]  /*54e0*/  @!P0 FFMA.FTZ R2, R3, 0.93318945169448852539, R2 ;  /* 0x3f6ee58103028823 */ /* 0x000fe40000010002 */
.L_x_37458:
[----:B------:R-:W-:Y:S05]  /*54f0*/  BSYNC B0 ;  /* 0x0000000000007941 */ /* 0x000fea0003800000 */
.L_x_37456:
        /* <DEDUP_REMOVED lines=12> */
.L_x_37415:
[----:B------:R-:W-:Y:S05]  /*55c0*/  BSYNC B2 ;  /* 0x0000000000027941 */ /* 0x000fea0003800000 */
.L_x_37402:
[CC--:B------:R-:W-:Y:S01]  /*55d0*/  FMUL.FTZ R0, R26.reuse, R2.reuse ;  /* 0x000000021a007220 */ /* 0x0c0fe20000410000 */
        /* <DEDUP_REMOVED lines=41> */
.L_x_37462:
        /* <DEDUP_REMOVED lines=10> */
.L_x_37461:
[----:B------:R-:W-:-:S04]  /*5910*/  FMUL.RZ R4, R4, 0.15915493667125701904 ;  /* 0x3e22f98304047820 */ /* 0x000fc8000040c000 */
[----:B------:R0:W3:Y:S08]  /*5920*/  MUFU.SIN R11, R4 ;  /* 0x00000004000b7308 */ /* 0x0000f00000000400 */
[----:B------:R0:W4:Y:S01]  /*5930*/  MUFU.COS R10, R4 ;  /* 0x00000004000a7308 */ /* 0x0001220000000000 */
[----:B------:R-:W-:Y:S05]  /*5940*/  BRA `(.L_x_37463) ;  /* 0x0000003000007947 */ /* 0x000fea0003800000 */
.L_x_37460:
[----:B------:R-:W-:Y:S01]  /*5950*/  FMUL.FTZ R10, R25, 1.4426950216293334961 ;  /* 0x3fb8aa3b190a7820 */ /* 0x000fe20000410000 */
[----:B------:R-:W-:-:S05]  /*5960*/  MOV R11, R4 ;  /* 0x00000004000b7202 */ /* 0x000fca0000000f00 */
[----:B------:R-:W0:Y:S02]  /*5970*/  MUFU.EX2 R10, R10 ;  /* 0x0000000a000a7308 */ /* 0x000e240000000800 */
.L_x_37463:
[----:B------:R-:W-:Y:S05]  /*5980*/  BSYNC B0 ;  /* 0x0000000000007941 */ /* 0x000fea0003800000 */
.L_x_37459:
        /* <DEDUP_REMOVED lines=61> */
.L_x_37471:
[----:B------:R-:W-:Y:S05]  /*5d60*/  BSYNC B0 ;  /* 0x0000000000007941 */ /* 0x000fea0003800000 */
.L_x_37470:
[----:B------:R-:W-:Y:S01]  /*5d70*/  BSSY B3, `(.L_x_37472) ;  /* 0x0000007000037945 */ /* 0x000fe20003800000 */
[----:B------:R-:W-:Y:S01]  /*5d80*/  FFMA R2, R7, R3, R2 ;  /* 0x0000000307027223 */ /* 0x000fe20000000002 */
[----:B------:R-:W-:Y:S05]  /*5d90*/  @!P0 BRA `(.L_x_37473) ;  /* 0x0000004000008947 */ /* 0x000fea0003800000 */
[----:B------:R-:W-:Y:S02]  /*5da0*/  MOV R4, R26 ;  /* 0x0000001a00047202 */ /* 0x000fe40000000f00 */
[----:B------:R-:W-:Y:S02]  /*5db0*/  MOV R3, R27 ;  /* 0x0000001b00037202 */ /* 0x000fe40000000f00 */
[----:B------:R-:W-:Y:S02]  /*5dc0*/  MOV R0, 0x5de0 ;  /* 0x00005de000007802 */ /* 0x000fe40000000f00 */
[----:B-1234-:R-:W-:Y:S05]  /*5dd0*/  CALL.REL.NOINC `($__internal_70_$__cuda_sm3x_div_rn_ftz_f32_slowpath) ;  /* 0x00026ef000007944 */ /* 0x01efea0003c00000 */
.L_x_37473:
[----:B------:R-:W-:Y:S05]  /*5de0*/  BSYNC B3 ;  /* 0x0000000000037941 */ /* 0x000fea0003800000 */
.L_x_37472:
        /* <DEDUP_REMOVED lines=18> */
.L_x_37475:
[----:B------:R-:W-:Y:S02]  /*5f10*/  ISETP.GE.AND P0, PT, R12, RZ, PT ;  /* 0x000000ff0c00720c */ /* 0x000fe40003f06270 */
[----:B------:R-:W-:-:S11]  /*5f20*/  MOV R3, 0x3fd774eb ;  /* 0x3fd774eb00037802 */ /* 0x000fd60000000f00 */
[----:B------:R-:W-:-:S04]  /*5f30*/  @P0 FFMA.FTZ R2, R3, 0.93318945169448852539, -R2 ;  /* 0x3f6ee58103020823 */ /* 0x000fc80000010802 */
[----:B------:R-:W-:Y:S02]  /*5f40*/  @!P0 FFMA.FTZ R2, R3, 0.93318945169448852539, R2 ;  /* 0x3f6ee58103028823 */ /* 0x000fe40000010002 */
.L_x_37476:
[----:B------:R-:W-:Y:S05]  /*5f50*/  BSYNC B0 ;  /* 0x0000000000007941 */ /* 0x000fea0003800000 */
.L_x_37474:
        /* <DEDUP_REMOVED lines=12> */
.L_x_37469:
        /* <DEDUP_REMOVED lines=16> */
[----:B-123--:R-:W-:Y:S05]  /*6120*/  CALL.REL.NOINC `($__internal_70_$__cuda_sm3x_div_rn_ftz_f32_slowpath) ;  /* 0x00026ba000007944 */ /* 0x00efea0003c00000 */
.L_x_37480:
[----:B------:R-:W-:Y:S05]  /*6130*/  BSYNC B3 ;  /* 0x0000000000037941 */ /* 0x000fea0003800000 */
.L_x_37479:
        /* <DEDUP_REMOVED lines=18> */
.L_x_37482:
[----:B------:R-:W-:Y:S02]  /*6260*/  ISETP.GE.AND P0, PT, R12, RZ, PT ;  /* 0x000000ff0c00720c */ /* 0x000fe40003f06270 */
[----:B------:R-:W-:-:S11]  /*6270*/  MOV R3, 0x3fd774eb ;  /* 0x3fd774eb00037802 */ /* 0x000fd60000000f00 */
[----:B------:R-:W-:-:S04]  /*6280*/  @P0 FFMA.FTZ R2, R3, 0.93318945169448852539, -R2 ;  /* 0x3f6ee58103020823 */ /* 0x000fc80000010802 */
[----:B------:R-:W-:Y:S02]  /*6290*/  @!P0 FFMA.FTZ R2, R3, 0.93318945169448852539, R2 ;  /* 0x3f6ee58103028823 */ /* 0x000fe40000010002 */
.L_x_37483:
[----:B------:R-:W-:Y:S05]  /*62a0*/  BSYNC B0 ;  /* 0x0000000000007941 */ /* 0x000fea0003800000 */
.L_x_37481:
        /* <DEDUP_REMOVED lines=13> */
.L_x_37478:
[----:B------:R-:W-:Y:S01]  /*6380*/  LOP3.LUT R2, R27, 0xffff0000, RZ, 0xc0, !PT ;  /* 0xffff00001b027812 */ /* 0x000fe200078ec0ff */
[----:B------:R-:W-:Y:S01]  /*6390*/  BSSY B0, `(.L_x_37484) ;  /* 0x000003f000007945 */ /* 0x000fe20003800000 */
[----:B------:R-:W-:-:S03]  /*63a0*/  LOP3.LUT R7, R26, 0xffff0000, RZ, 0xc0, !PT ;  /* 0xffff00001a077812 */ /* 0x000fc600078ec0ff */
[--C-:B0-----:R-:W-:Y:S02]  /*63b0*/  FADD.FTZ R4, R27, -R2.reuse ;  /* 0x800000021b047221 */ /* 0x101fe40000010000 */
[--C-:B------:R-:W-:Y:S02]  /*63c0*/  FADD.FTZ R6, R26, -R7.reuse ;  /* 0x800000071a067221 */ /* 0x100fe40000010000 */
[----:B------:R-:W-:Y:S01]  /*63d0*/  FADD.FTZ R24, R2, R2 ;  /* 0x0000000202187221 */ /* 0x000fe20000010000 */
[----:B------:R-:W-:Y:S01]  /*63e0*/  LOP3.LUT R5, R4, 0xffff0000, RZ, 0xc0, !PT ;  /* 0xffff000004057812 */ /* 0x000fe200078ec0ff */
[----:B------:R-:W-:Y:S01]  /*63f0*/  FADD.FTZ R44, R7, R7 ;  /* 0x00000007072c7221 */ /* 0x000fe20000010000 */
[----:B------:R-:W-:Y:S01]  /*6400*/  LOP3.LUT R25, R6, 0xffff0000, RZ, 0xc0, !PT ;  /* 0xffff000006197812 */ /* 0x000fe200078ec0ff */
[----:B------:R-:W-:Y:S02]  /*6410*/  FMUL.FTZ R0, R2, R2 ;  /* 0x0000000202007220 */ /* 0x000fe40000410000 */
[----:B------:R-:W-:-:S02]  /*6420*/  FADD.FTZ R40, R4, -R5 ;  /* 0x8000000504287221 */ /* 0x000fc40000010000 */
[----:B------:R-:W-:Y:S02]  /*6430*/  FADD.FTZ R41, R5, R5 ;  /* 0x0000000505297221 */ /* 0x000fe40000010000 */
[--C-:B------:R-:W-:Y:S02]  /*6440*/  FADD.FTZ R43, R6, -R25.reuse ;  /* 0x80000019062b7221 */ /* 0x100fe40000010000 */
[----:B------:R-:W-:Y:S02]  /*6450*/  FADD.FTZ R46, R25, R25 ;  /* 0x00000019192e7221 */ /* 0x000fe40000010000 */
[C---:B------:R-:W-:Y:S02]  /*6460*/  FMUL.FTZ R2, R5.reuse, R24 ;  /* 0x0000001805027220 */ /* 0x040fe40000410000 */
[----:B------:R-:W-:Y:S02]  /*6470*/  FMUL.FTZ R4, R5, R5 ;  /* 0x0000000505047220 */ /* 0x000fe40000410000 */
[----:B------:R-:W-:-:S02]  /*6480*/  FMUL.FTZ R3, R7, R7 ;  /* 0x0000000707037220 */ /* 0x000fc40000410000 */
[C---:B------:R-:W-:Y:S02]  /*6490*/  FMUL.FTZ R5, R25.reuse, R44 ;  /* 0x0000002c19057220 */ /* 0x040fe40000410000 */
[----:B------:R-:W-:Y:S02]  /*64a0*/  FMUL.FTZ R6, R25, R25 ;  /* 0x0000001919067220 */ /* 0x000fe40000410000 */
[C---:B------:R-:W-:Y:S02]  /*64b0*/  FMUL.FTZ R7, R40.reuse, R24 ;  /* 0x0000001828077220 */ /* 0x040fe40000410000 */
[----:B------:R-:W-:Y:S02]  /*64c0*/  FMUL.FTZ R25, R40, R41 ;  /* 0x0000002928197220 */ /* 0x000fe40000410000 */
[C---:B------:R-:W-:Y:S02]  /*64d0*/  FMUL.FTZ R24, R43.reuse, R44 ;  /* 0x0000002c2b187220 */ /* 0x040fe40000410000 */
[----:B------:R-:W-:-:S02]  /*64e0*/  FMUL.FTZ R41, R43, R46 ;  /* 0x0000002e2b297220 */ /* 0x000fc40000410000 */
[----:B------:R-:W-:Y:S02]  /*64f0*/  FMUL.FTZ R40, R40, R40 ;  /* 0x0000002828287220 */ /* 0x000fe40000410000 */
[----:B------:R-:W-:Y:S02]  /*6500*/  FMUL.FTZ R43, R43, R43 ;  /* 0x0000002b2b2b7220 */ /* 0x000fe40000410000 */
.L_x_37485:
        /* <DEDUP_REMOVED lines=40> */
.L_x_37484:
        /* <DEDUP_REMOVED lines=27> */
[----:B------:R-:W-:Y:S02]  /*6940*/  FFMA.FTZ R3, R2, R3, -0.13229703903198242188 ;  /* 0xbe0778e002037423 */ /* 0x000fe40000010003 */
        /* <DEDUP_REMOVED lines=20> */
.L_x_37487:
[----:B------:R-:W-:Y:S05]  /*6a90*/  BSYNC B0 ;  /* 0x0000000000007941 */ /* 0x000fea0003800000 */
.L_x_37486:
[----:B------:R-:W-:Y:S01]  /*6aa0*/  BSSY B3, `(.L_x_37488) ;  /* 0x0000007000037945 */ /* 0x000fe20003800000 */
[----:B------:R-:W-:Y:S01]  /*6ab0*/  FFMA R2, R5, R4, R2 ;  /* 0x0000000405027223 */ /* 0x000fe20000000002 */
[----:B------:R-:W-:Y:S05]  /*6ac0*/  @!P3 BRA `(.L_x_37489) ;  /* 0x000000400000b947 */ /* 0x000fea0003800000 */
[----:B------:R-:W-:Y:S02]  /*6ad0*/  MOV R4, R26 ;  /* 0x0000001a00047202 */ /* 0x000fe40000000f00 */
[----:B------:R-:W-:Y:S02]  /*6ae0*/  MOV R3, R27 ;  /* 0x0000001b00037202 */ /* 0x000fe40000000f00 */
[----:B------:R-:W-:Y:S02]  /*6af0*/  MOV R0, 0x6b10 ;  /* 0x00006b1000007802 */ /* 0x000fe40000000f00 */
[----:B-1234-:R-:W-:Y:S05]  /*6b00*/  CALL.REL.NOINC `($__internal_70_$__cuda_sm3x_div_rn_ftz_f32_slowpath) ;  /* 0x000261c000007944 */ /* 0x01efea0003c00000 */
.L_x_37489:
[----:B------:R-:W-:Y:S05]  /*6b10*/  BSYNC B3 ;  /* 0x0000000000037941 */ /* 0x000fea0003800000 */
.L_x_37488:
        /* <DEDUP_REMOVED lines=18> */
.L_x_37491:
[----:B------:R-:W-:Y:S02]  /*6c40*/  ISETP.GE.AND P0, PT, R12, RZ, PT ;  /* 0x000000ff0c00720c */ /* 0x000fe40003f06270 */
[----:B------:R-:W-:-:S11]  /*6c50*/  MOV R3, 0x3fd774eb ;  /* 0x3fd774eb00037802 */ /* 0x000fd60000000f00 */
[----:B------:R-:W-:-:S04]  /*6c60*/  @P0 FFMA.FTZ R2, R3, 0.93318945169448852539, -R2 ;  /* 0x3f6ee58103020823 */ /* 0x000fc80000010802 */
[----:B------:R-:W-:Y:S02]  /*6c70*/  @!P0 FFMA.FTZ R2, R3, 0.93318945169448852539, R2 ;  /* 0x3f6ee58103028823 */ /* 0x000fe40000010002 */
.L_x_37492:
[----:B------:R-:W-:Y:S05]  /*6c80*/  BSYNC B0 ;  /* 0x0000000000007941 */ /* 0x000fea0003800000 */
.L_x_37490:
        /* <DEDUP_REMOVED lines=12> */
.L_x_37468:
        /* <DEDUP_REMOVED lines=13> */
.L_x_37494:
[----:B------:R-:W-:Y:S05]  /*6e20*/  BSYNC B3 ;  /* 0x0000000000037941 */ /* 0x000fea0003800000 */
.L_x_37493:
        /* <DEDUP_REMOVED lines=18> */
.L_x_37496:
[----:B------:R-:W-:Y:S02]  /*6f50*/  ISETP.GE.AND P0, PT, R12, RZ, PT ;  /* 0x000000ff0c00720c */ /* 0x000fe40003f06270 */
[----:B------:R-:W-:-:S11]  /*6f60*/  MOV R3, 0x3fd774eb ;  /* 0x3fd774eb00037802 */ /* 0x000fd60000000f00 */
[----:B------:R-:W-:-:S04]  /*6f70*/  @P0 FFMA.FTZ R2, R3, 0.93318945169448852539, -R2 ;  /* 0x3f6ee58103020823 */ /* 0x000fc80000010802 */
[----:B------:R-:W-:Y:S02]  /*6f80*/  @!P0 FFMA.FTZ R2, R3, 0.93318945169448852539, R2 ;  /* 0x3f6ee58103028823 */ /* 0x000fe40000010002 */
.L_x_37497:
[----:B------:R-:W-:Y:S05]  /*6f90*/  BSYNC B0 ;  /* 0x0000000000007941 */ /* 0x000fea0003800000 */
.L_x_37495:
        /* <DEDUP_REMOVED lines=27> */
.L_x_37467:
        /* <DEDUP_REMOVED lines=39> */
.L_x_37500:
[----:B------:R-:W-:Y:S05]  /*73c0*/  BSYNC B0 ;  /* 0x0000000000007941 */ /* 0x000fea0003800000 */
.L_x_37499:
[----:B------:R-:W-:Y:S01]  /*73d0*/  BSSY B3, `(.L_x_37501) ;  /* 0x0000007000037945 */ /* 0x000fe20003800000 */
[----:B------:R-:W-:Y:S01]  /*73e0*/  FFMA R2, R7, R4, R5 ;  /* 0x0000000407027223 */ /* 0x000fe20000000005 */
[----:B------:R-:W-:Y:S05]  /*73f0*/  @!P0 BRA `(.L_x_37502) ;  /* 0x0000004000008947 */ /* 0x000fea0003800000 */
[----:B------:R-:W-:Y:S01]  /*7400*/  HFMA2.MMA R3, -RZ, RZ, 1.875, 0 ;  /* 0x3f800000ff037435 */ /* 0x000fe200000001ff */
[----:B------:R-:W-:Y:S02]  /*7410*/  MOV R4, R26 ;  /* 0x0000001a00047202 */ /* 0x000fe40000000f00 */
[----:B------:R-:W-:-:S03]  /*7420*/  MOV R0, 0x7440 ;  /* 0x0000744000007802 */ /* 0x000fc60000000f00 */
[----:B-1234-:R-:W-:Y:S05]  /*7430*/  CALL.REL.NOINC `($__internal_70_$__cuda_sm3x_div_rn_ftz_f32_slowpath) ;  /* 0x0002589000007944 */ /* 0x01efea0003c00000 */
.L_x_37502:
[----:B------:R-:W-:Y:S05]  /*7440*/  BSYNC B3 ;  /* 0x0000000000037941 */ /* 0x000fea0003800000 */
.L_x_37501:
        /* <DEDUP_REMOVED lines=18> */
.L_x_37504:
[----:B------:R-:W-:Y:S02]  /*7570*/  ISETP.GE.AND P0, PT, R12, RZ, PT ;  /* 0x000000ff0c00720c */ /* 0x000fe40003f06270 */
[----:B------:R-:W-:-:S11]  /*7580*/  MOV R3, 0x3fd774eb ;  /* 0x3fd774eb00037802 */ /* 0x000fd60000000f00 */
[----:B------:R-:W-:-:S04]  /*7590*/  @P0 FFMA.FTZ R2, R3, 0.93318945169448852539, -R2 ;  /* 0x3f6ee58103020823 */ /* 0x000fc80000010802 */
[----:B------:R-:W-:Y:S02]  /*75a0*/  @!P0 FFMA.FTZ R2, R3, 0.93318945169448852539, R2 ;  /* 0x3f6ee58103028823 */ /* 0x000fe40000010002 */
.L_x_37505:
[----:B------:R-:W-:Y:S05]  /*75b0*/  BSYNC B0 ;  /* 0x0000000000007941 */ /* 0x000fea0003800000 */
.L_x_37503:
        /* <DEDUP_REMOVED lines=10> */
.L_x_37498:
        /* <DEDUP_REMOVED lines=12> */
[----:B-1234-:R-:W-:Y:S05]  /*7720*/  CALL.REL.NOINC `($__internal_70_$__cuda_sm3x_div_rn_ftz_f32_slowpath) ;  /* 0x000255a000007944 */ /* 0x01efea0003c00000 */
.L_x_37507:
[----:B------:R-:W-:Y:S05]  /*7730*/  BSYNC B3 ;  /* 0x0000000000037941 */ /* 0x000fea0003800000 */
.L_x_37506:
        /* <DEDUP_REMOVED lines=18> */
.L_x_37509:
[----:B------:R-:W-:Y:S02]  /*7860*/  ISETP.GE.AND P0, PT, R12, RZ, PT ;  /* 0x000000ff0c00720c */ /* 0x000fe40003f06270 */
[----:B------:R-:W-:-:S11]  /*7870*/  MOV R3, 0x3fd774eb ;  /* 0x3fd774eb00037802 */ /* 0x000fd60000000f00 */
[----:B------:R-:W-:-:S04]  /*7880*/  @P0 FFMA.FTZ R2, R3, 0.93318945169448852539, -R2 ;  /* 0x3f6ee58103020823 */ /* 0x000fc80000010802 */
[----:B------:R-:W-:Y:S02]  /*7890*/  @!P0 FFMA.FTZ R2, R3, 0.93318945169448852539, R2 ;  /* 0x3f6ee58103028823 */ /* 0x000fe40000010002 */
.L_x_37510:
[----:B------:R-:W-:Y:S05]  /*78a0*/  BSYNC B0 ;  /* 0x0000000000007941 */ /* 0x000fea0003800000 */
.L_x_37508:
        /* <DEDUP_REMOVED lines=11> */
.L_x_37466:
        /* <DEDUP_REMOVED lines=33> */
[----:B-1234-:R-:W-:Y:S05]  /*7b70*/  CALL.REL.NOINC `($__internal_70_$__cuda_sm3x_div_rn_ftz_f32_slowpath) ;  /* 0x0002515000007944 */ /* 0x01efea0003c00000 */
[----:B0-----:R-:W-:Y:S02]  /*7b80*/  MOV R0, R2 ;  /* 0x0000000200007202 */ /* 0x001fe40000000f00 */
.L_x_37512:
[----:B------:R-:W-:Y:S05]  /*7b90*/  BSYNC B3 ;  /* 0x0000000000037941 */ /* 0x000fea0003800000 */
.L_x_37511:
        /* <DEDUP_REMOVED lines=18> */
.L_x_37514:
[----:B------:R-:W-:Y:S02]  /*7cc0*/  ISETP.GE.AND P0, PT, R12, RZ, PT ;  /* 0x000000ff0c00720c */ /* 0x000fe40003f06270 */
[----:B------:R-:W-:-:S11]  /*7cd0*/  MOV R3, 0x3fd774eb ;  /* 0x3fd774eb00037802 */ /* 0x000fd60000000f00 */
[----:B------:R-:W-:-:S04]  /*7ce0*/  @P0 FFMA.FTZ R0, R3, 0.93318945169448852539, -R0 ;  /* 0x3f6ee58103000823 */ /* 0x000fc80000010800 */
[----:B------:R-:W-:Y:S02]  /*7cf0*/  @!P0 FFMA.FTZ R0, R3, 0.93318945169448852539, R0 ;  /* 0x3f6ee58103008823 */ /* 0x000fe40000010000 */
.L_x_37515:
[----:B------:R-:W-:Y:S05]  /*7d00*/  BSYNC B0 ;  /* 0x0000000000007941 */ /* 0x000fea0003800000 */
.L_x_37513:
        /* <DEDUP_REMOVED lines=11> */
.L_x_37465:
        /* <DEDUP_REMOVED lines=25> */
[----:B-1234-:R-:W-:Y:S05]  /*7f50*/  CALL.REL.NOINC `($__internal_70_$__cuda_sm3x_div_rn_ftz_f32_slowpath) ;  /* 0x00024d7000007944 */ /* 0x01efea0003c00000 */
.L_x_37517:
[----:B------:R-:W-:Y:S05]  /*7f60*/  BSYNC B3 ;  /* 0x0000000000037941 */ /* 0x000fea0003800000 */
.L_x_37516:
        /* <DEDUP_REMOVED lines=18> */
.L_x_37519:
[----:B------:R-:W-:Y:S02]  /*8090*/  ISETP.GE.AND P0, PT, R12, RZ, PT ;  /* 0x000000ff0c00720c */ /* 0x000fe40003f06270 */
[----:B------:R-:W-:-:S11]  /*80a0*/  MOV R3, 0x3fd774eb ;  /* 0x3fd774eb00037802 */ /* 0x000fd60000000f00 */
[----:B------:R-:W-:-:S04]  /*80b0*/  @P0 FFMA.FTZ R2, R3, 0.93318945169448852539, -R2 ;  /* 0x3f6ee58103020823 */ /* 0x000fc80000010802 */
[----:B------:R-:W-:Y:S02]  /*80c0*/  @!P0 FFMA.FTZ R2, R3, 0.93318945169448852539, R2 ;  /* 0x3f6ee58103028823 */ /* 0x000fe40000010002 */
.L_x_37520:
[----:B------:R-:W-:Y:S05]  /*80d0*/  BSYNC B0 ;  /* 0x0000000000007941 */ /* 0x000fea0003800000 */
.L_x_37518:
        /* <DEDUP_REMOVED lines=12> */
.L_x_37477:
[----:B------:R-:W-:Y:S05]  /*81a0*/  BSYNC B2 ;  /* 0x0000000000027941 */ /* 0x000fea0003800000 */
.L_x_37464:
        /* <DEDUP_REMOVED lines=42> */
.L_x_37524:
        /* <DEDUP_REMOVED lines=10> */
.L_x_37523:
[----:B------:R-:W-:-:S04]  /*84f0*/  FMUL.RZ R4, R4, 0.15915493667125701904 ;  /* 0x3e22f98304047820 */ /* 0x000fc8000040c000 */
[----:B------:R0:W4:Y:S08]  /*8500*/  MUFU.SIN R13, R4 ;  /* 0x00000004000d7308 */ /* 0x0001300000000400 */
[----:B------:R0:W3:Y:S01]  /*8510*/  MUFU.COS R12, R4 ;  /* 0x00000004000c7308 */ /* 0x0000e20000000000 */
[----:B------:R-:W-:Y:S05]  /*8520*/  BRA `(.L_x_37525) ;  /* 0x0000003000007947 */ /* 0x000fea0003800000 */
.L_x_37522:
[----:B------:R-:W-:Y:S01]  /*8530*/  FMUL.FTZ R12, R25, 1.4426950216293334961 ;  /* 0x3fb8aa3b190c7820 */ /* 0x000fe20000410000 */
[----:B------:R-:W-:-:S05]  /*8540*/  MOV R13, R4 ;  /* 0x00000004000d7202 */ /* 0x000fca0000000f00 */
[----:B------:R-:W0:Y:S02]  /*8550*/  MUFU.EX2 R12, R12 ;  /* 0x0000000c000c7308 */ /* 0x000e240000000800 */
.L_x_37525:
[----:B------:R-:W-:Y:S05]  /*8560*/  BSYNC B0 ;  /* 0x0000000000007941 */ /* 0x000fea0003800000 */
.L_x_37521:
        /* <DEDUP_REMOVED lines=61> */
.L_x_37533:
[----:B------:R-:W-:Y:S05]  /*8940*/  BSYNC B0 ;  /* 0x0000000000007941 */ /* 0x000fea0003800000 */
.L_x_37532:
[----:B------:R-:W-:Y:S01]  /*8950*/  BSSY B3, `(.L_x_37534) ;  /* 0x0000007000037945 */ /* 0x000fe20003800000 */
[----:B------:R-:W-:Y:S01]  /*8960*/  FFMA R2, R7, R3, R2 ;  /* 0x0000000307027223 */ /* 0x000fe20000000002 */
[----:B------:R-:W-:Y:S05]  /*8970*/  @!P0 BRA `(.L_x_37535) ;  /* 0x0000004000008947 */ /* 0x000fea0003800000 */
[----:B------:R-:W-:Y:S02]  /*8980*/  MOV R4, R26 ;  /* 0x0000001a00047202 */ /* 0x000fe40000000f00 */
[----:B------:R-:W-:Y:S02]  /*8990*/  MOV R3, R27 ;  /* 0x0000001b00037202 */ /* 0x000fe40000000f00 */
[----:B------:R-:W-:Y:S02]  /*89a0*/  MOV R0, 0x89c0 ;  /* 0x000089c000007802 */ /* 0x000fe40000000f00 */
[----:B-1234-:R-:W-:Y:S05]  /*89b0*/  CALL.REL.NOINC `($__internal_70_$__cuda_sm3x_div_rn_ftz_f32_slowpath) ;  /* 0x0002431000007944 */ /* 0x01efea0003c00000 */
.L_x_37535:
[----:B------:R-:W-:Y:S05]  /*89c0*/  BSYNC B3 ;  /* 0x0000000000037941 */ /* 0x000fea0003800000 */
.L_x_37534:
        /* <DEDUP_REMOVED lines=18> */
.L_x_37537:
[----:B------:R-:W-:Y:S02]  /*8af0*/  ISETP.GE.AND P0, PT, R14, RZ, PT ;  /* 0x000000ff0e00720c */ /* 0x000fe40003f06270 */
[----:B------:R-:W-:-:S11]  /*8b00*/  MOV R3, 0x3fd774eb ;  /* 0x3fd774eb00037802 */ /* 0x000fd60000000f00 */
[----:B------:R-:W-:-:S04]  /*8b10*/  @P0 FFMA.FTZ R2, R3, 0.93318945169448852539, -R2 ;  /* 0x3f6ee58103020823 */ /* 0x000fc80000010802 */
[----:B------:R-:W-:Y:S02]  /*8b20*/  @!P0 FFMA.FTZ R2, R3, 0.93318945169448852539, R2 ;  /* 0x3f6ee58103028823 */ /* 0x000fe40000010002 */
.L_x_37538:
[----:B------:R-:W-:Y:S05]  /*8b30*/  BSYNC B0 ;  /* 0x0000000000007941 */ /* 0x000fea0003800000 */
.L_x_37536:
        /* <DEDUP_REMOVED lines=12> */
.L_x_37531:
        /* <DEDUP_REMOVED lines=17> */
.L_x_37542:
[----:B------:R-:W-:Y:S05]  /*8d10*/  BSYNC B3 ;  /* 0x0000000000037941 */ /* 0x000fea0003800000 */
.L_x_37541:
        /* <DEDUP_REMOVED lines=18> */
.L_x_37544:
[----:B------:R-:W-:Y:S02]  /*8e40*/  ISETP.GE.AND P0, PT, R14, RZ, PT ;  /* 0x000000ff0e00720c */ /* 0x000fe40003f06270 */
[----:B------:R-:W-:-:S11]  /*8e50*/  MOV R3, 0x3fd774eb ;  /* 0x3fd774eb00037802 */ /* 0x000fd60000000f00 */
[----:B------:R-:W-:-:S04]  /*8e60*/  @P0 FFMA.FTZ R2, R3, 0.93318945169448852539, -R2 ;  /* 0x3f6ee58103020823 */ /* 0x000fc80000010802 */
[----:B------:R-:W-:Y:S02]  /*8e70*/  @!P0 FFMA.FTZ R2, R3, 0.93318945169448852539, R2 ;  /* 0x3f6ee58103028823 */ /* 0x000fe40000010002 */
.L_x_37545:
[----:B------:R-:W-:Y:S05]  /*8e80*/  BSYNC B0 ;  /* 0x0000000000007941 */ /* 0x000fea0003800000 */
.L_x_37543:
        /* <DEDUP_REMOVED lines=13> */
.L_x_37540:
        /* <DEDUP_REMOVED lines=25> */
.L_x_37547:
        /* <DEDUP_REMOVED lines=40> */
.L_x_37546:
[----:B------:R-:W-:Y:S01]  /*9370*/  FADD.FTZ R0, R0, -1 ;  /* 0xbf80000000007421 */ /* 0x000fe20000010000 */
[----:B------:R-:W-:Y:S01]  /*9380*/  FCHK P3, R26, R27 ;  /* 0x0000001b1a007302 */ /* 0x000fe20000060000 */
[----:B------:R-:W-:Y:S02]  /*9390*/  BSSY B0, `(.L_x_37548) ;  /* 0x000002e000007945 */ /* 0x000fe40003800000 */
[----:B------:R-:W-:-:S04]  /*93a0*/  FADD.FTZ R3, R3, R0 ;  /* 0x0000000003037221 */ /* 0x000fc80000010000 */
        /* <DEDUP_REMOVED lines=44> */
.L_x_37549:
[----:B------:R-:W-:Y:S05]  /*9670*/  BSYNC B0 ;  /* 0x0000000000007941 */ /* 0x000fea0003800000 */
.L_x_37548:
[----:B------:R-:W-:Y:S01]  /*9680*/  BSSY B3, `(.L_x_37550) ;  /* 0x0000007000037945 */ /* 0x000fe20003800000 */
[----:B------:R-:W-:Y:S01]  /*9690*/  FFMA R2, R7, R0, R2 ;  /* 0x0000000007027223 */ /* 0x000fe20000000002 */
[----:B------:R-:W-:Y:S05]  /*96a0*/  @!P3 BRA `(.L_x_37551) ;  /* 0x000000400000b947 */ /* 0x000fea0003800000 */
[----:B------:R-:W-:Y:S02]  /*96b0*/  MOV R4, R26 ;  /* 0x0000001a00047202 */ /* 0x000fe40000000f00 */
[----:B------:R-:W-:Y:S02]  /*96c0*/  MOV R3, R27 ;  /* 0x0000001b00037202 */ /* 0x000fe40000000f00 */
[----:B------:R-:W-:Y:S02]  /*96d0*/  MOV R0, 0x96f0 ;  /* 0x000096f000007802 */ /* 0x000fe40000000f00 */
[----:B-1234-:R-:W-:Y:S05]  /*96e0*/  CALL.REL.NOINC `($__internal_70_$__cuda_sm3x_div_rn_ftz_f32_slowpath) ;  /* 0x000235e000007944 */ /* 0x01efea0003c00000 */
.L_x_37551:
[----:B------:R-:W-:Y:S05]  /*96f0*/  BSYNC B3 ;  /* 0x0000000000037941 */ /* 0x000fea0003800000 */
.L_x_37550:
        /* <DEDUP_REMOVED lines=18> */
.L_x_37553:
[----:B------:R-:W-:Y:S02]  /*9820*/  ISETP.GE.AND P0, PT, R14, RZ, PT ;  /* 0x000000ff0e00720c */ /* 0x000fe40003f06270 */
[----:B------:R-:W-:-:S11]  /*9830*/  MOV R3, 0x3fd774eb ;  /* 0x3fd774eb00037802 */ /* 0x000fd60000000f00 */
[----:B------:R-:W-:-:S04]  /*9840*/  @P0 FFMA.FTZ R2, R3, 0.93318945169448852539, -R2 ;  /* 0x3f6ee58103020823 */ /* 0x000fc80000010802 */
[----:B------:R-:W-:Y:S02]  /*9850*/  @!P0 FFMA.FTZ R2, R3, 0.93318945169448852539, R2 ;  /* 0x3f6ee58103028823 */ /* 0x000fe40000010002 */
.L_x_37554:
[----:B------:R-:W-:Y:S05]  /*9860*/  BSYNC B0 ;  /* 0x0000000000007941 */ /* 0x000fea0003800000 */
.L_x_37552:
        /* <DEDUP_REMOVED lines=12> */
.L_x_37530:
        /* <DEDUP_REMOVED lines=13> */
.L_x_37556:
[----:B------:R-:W-:Y:S05]  /*9a00*/  BSYNC B3 ;  /* 0x0000000000037941 */ /* 0x000fea0003800000 */
.L_x_37555:
        /* <DEDUP_REMOVED lines=18> */
.L_x_37558:
[----:B------:R-:W-:Y:S02]  /*9b30*/  ISETP.GE.AND P0, PT, R14, RZ, PT ;  /* 0x000000ff0e00720c */ /* 0x000fe40003f06270 */
[----:B------:R-:W-:-:S11]  /*9b40*/  MOV R3, 0x3fd774eb ;  /* 0x3fd774eb00037802 */ /* 0x000fd60000000f00 */
[----:B------:R-:W-:-:S04]  /*9b50*/  @P0 FFMA.FTZ R2, R3, 0.93318945169448852539, -R2 ;  /* 0x3f6ee58103020823 */ /* 0x000fc80000010802 */
[----:B------:R-:W-:Y:S02]  /*9b60*/  @!P0 FFMA.FTZ R2, R3, 0.93318945169448852539, R2 ;  /* 0x3f6ee58103028823 */ /* 0x000fe40000010002 */
.L_x_37559:
[----:B------:R-:W-:Y:S05]  /*9b70*/  BSYNC B0 ;  /* 0x0000000000007941 */ /* 0x000fea0003800000 */
.L_x_37557:
        /* <DEDUP_REMOVED lines=27> */
.L_x_37529:
        /* <DEDUP_REMOVED lines=39> */
.L_x_37562:
[----:B------:R-:W-:Y:S05]  /*9fa0*/  BSYNC B0 ;  /* 0x0000000000007941 */ /* 0x000fea0003800000 */
.L_x_37561:
[----:B------:R-:W-:Y:S01]  /*9fb0*/  BSSY B3, `(.L_x_37563) ;  /* 0x0000007000037945 */ /* 0x000fe20003800000 */
[----:B------:R-:W-:Y:S01]  /*9fc0*/  FFMA R2, R7, R4, R5 ;  /* 0x0000000407027223 */ /* 0x000fe20000000005 */
[----:B------:R-:W-:Y:S05]  /*9fd0*/  @!P0 BRA `(.L_x_37564) ;  /* 0x0000004000008947 */ /* 0x000fea0003800000 */
[----:B------:R-:W-:Y:S01]  /*9fe0*/  HFMA2.MMA R3, -RZ, RZ, 1.875, 0 ;  /* 0x3f800000ff037435 */ /* 0x000fe200000001ff */
[----:B------:R-:W-:Y:S02]  /*9ff0*/  MOV R4, R26 ;  /* 0x0000001a00047202 */ /* 0x000fe40000000f00 */
[----:B------:R-:W-:-:S03]  /*a000*/  MOV R0, 0xa020 ;  /* 0x0000a02000007802 */ /* 0x000fc60000000f00 */
[----:B-1234-:R-:W-:Y:S05]  /*a010*/  CALL.REL.NOINC `($__internal_70_$__cuda_sm3x_div_rn_ftz_f32_slowpath) ;  /* 0x00022cb000007944 */ /* 0x01efea0003c00000 */
.L_x_37564:
[----:B------:R-:W-:Y:S05]  /*a020*/  BSYNC B3 ;  /* 0x0000000000037941 */ /* 0x000fea0003800000 */
.L_x_37563:
        /* <DEDUP_REMOVED lines=18> */
.L_x_37566:
[----:B------:R-:W-:Y:S02]  /*a150*/  ISETP.GE.AND P0, PT, R14, RZ, PT ;  /* 0x000000ff0e00720c */ /* 0x000fe40003f06270 */
[----:B------:R-:W-:-:S11]  /*a160*/  MOV R3, 0x3fd774eb ;  /* 0x3fd774eb00037802 */ /* 0x000fd60000000f00 */
[----:B------:R-:W-:-:S04]  /*a170*/  @P0 FFMA.FTZ R2, R3, 0.93318945169448852539, -R2 ;  /* 0x3f6ee58103020823 */ /* 0x000fc80000010802 */
[----:B------:R-:W-:Y:S02]  /*a180*/  @!P0 FFMA.FTZ R2, R3, 0.93318945169448852539, R2 ;  /* 0x3f6ee58103028823 */ /* 0x000fe40000010002 */
.L_x_37567:
[----:B------:R-:W-:Y:S05]  /*a190*/  BSYNC B0 ;  /* 0x0000000000007941 */ /* 0x000fea0003800000 */
.L_x_37565:
        /* <DEDUP_REMOVED lines=10> */
.L_x_37560:
        /* <DEDUP_REMOVED lines=13> */
.L_x_37569:
[----:B------:R-:W-:Y:S05]  /*a310*/  BSYNC B3 ;  /* 0x0000000000037941 */ /* 0x000fea0003800000 */
.L_x_37568:
        /* <DEDUP_REMOVED lines=18> */
.L_x_37571:
[----:B------:R-:W-:Y:S02]  /*a440*/  ISETP.GE.AND P0, PT, R14, RZ, PT ;  /* 0x000000ff0e00720c */ /* 0x000fe40003f06270 */
[----:B------:R-:W-:-:S11]  /*a450*/  MOV R3, 0x3fd774eb ;  /* 0x3fd774eb00037802 */ /* 0x000fd60000000f00 */
[----:B------:R-:W-:-:S04]  /*a460*/  @P0 FFMA.FTZ R2, R3, 0.93318945169448852539, -R2 ;  /* 0x3f6ee58103020823 */ /* 0x000fc80000010802 */
[----:B------:R-:W-:Y:S02]  /*a470*/  @!P0 FFMA.FTZ R2, R3, 0.93318945169448852539, R2 ;  /* 0x3f6ee58103028823 */ /* 0x000fe40000010002 */
.L_x_37572:
[----:B------:R-:W-:Y:S05]  /*a480*/  BSYNC B0 ;  /* 0x0000000000007941 */ /* 0x000fea0003800000 */
.L_x_37570:
        /* <DEDUP_REMOVED lines=11> */
.L_x_37528:
        /* <DEDUP_REMOVED lines=35> */
.L_x_37574:
[----:B------:R-:W-:Y:S05]  /*a770*/  BSYNC B3 ;  /* 0x0000000000037941 */ /* 0x000fea0003800000 */
.L_x_37573:
        /* <DEDUP_REMOVED lines=18> */
.L_x_37576:
[----:B------:R-:W-:Y:S02]  /*a8a0*/  ISETP.GE.AND P0, PT, R14, RZ, PT ;  /* 0x000000ff0e00720c */ /* 0x000fe40003f06270 */
[----:B------:R-:W-:-:S11]  /*a8b0*/  MOV R3, 0x3fd774eb ;  /* 0x3fd774eb00037802 */ /* 0x000fd60000000f00 */
[----:B------:R-:W-:-:S04]  /*a8c0*/  @P0 FFMA.FTZ R0, R3, 0.93318945169448852539, -R0 ;  /* 0x3f6ee58103000823 */ /* 0x000fc80000010800 */
[----:B------:R-:W-:Y:S02]  /*a8d0*/  @!P0 FFMA.FTZ R0, R3, 0.93318945169448852539, R0 ;  /* 0x3f6ee58103008823 */ /* 0x000fe40000010000 */
.L_x_37577:
[----:B------:R-:W-:Y:S05]  /*a8e0*/  BSYNC B0 ;  /* 0x0000000000007941 */ /* 0x000fea0003800000 */
.L_x_37575:
        /* <DEDUP_REMOVED lines=11> */
.L_x_37527:
        /* <DEDUP_REMOVED lines=26> */
.L_x_37579:
[----:B------:R-:W-:Y:S05]  /*ab40*/  BSYNC B3 ;  /* 0x0000000000037941 */ /* 0x000fea0003800000 */
.L_x_37578:
        /* <DEDUP_REMOVED lines=18> */
.L_x_37581:
[----:B------:R-:W-:Y:S02]  /*ac70*/  ISETP.GE.AND P0, PT, R14, RZ, PT ;  /* 0x000000ff0e00720c */ /* 0x000fe40003f06270 */
[----:B------:R-:W-:-:S11]  /*ac80*/  MOV R3, 0x3fd774eb ;  /* 0x3fd774eb00037802 */ /* 0x000fd60000000f00 */
[----:B------:R-:W-:-:S04]  /*ac90*/  @P0 FFMA.FTZ R2, R3, 0.93318945169448852539, -R2 ;  /* 0x3f6ee58103020823 */ /* 0x000fc80000010802 */
[----:B------:R-:W-:Y:S02]  /*aca0*/  @!P0 FFMA.FTZ R2, R3, 0.93318945169448852539, R2 ;  /* 0x3f6ee58103028823 */ /* 0x000fe40000010002 */
.L_x_37582:
[----:B------:R-:W-:Y:S05]  /*acb0*/  BSYNC B0 ;  /* 0x0000000000007941 */ /* 0x000fea0003800000 */
.L_x_37580:
        /* <DEDUP_REMOVED lines=12> */
.L_x_37539:
[----:B------:R-:W-:Y:S05]  /*ad80*/  BSYNC B2 ;  /* 0x0000000000027941 */ /* 0x000fea0003800000 */
.L_x_37526:
        /* <DEDUP_REMOVED lines=42> */
.L_x_37586:
        /* <DEDUP_REMOVED lines=10> */
.L_x_37585:
[----:B------:R-:W-:-:S04]  /*b0d0*/  FMUL.RZ R4, R4, 0.15915493667125701904 ;  /* 0x3e22f98304047820 */ /* 0x000fc8000040c000 */
[----:B------:R0:W4:Y:S08]  /*b0e0*/  MUFU.SIN R15, R4 ;  /* 0x00000004000f7308 */ /* 0x0001300000000400 */
[----:B------:R0:W3:Y:S01]  /*b0f0*/  MUFU.COS R14, R4 ;  /* 0x00000004000e7308 */ /* 0x0000e20000000000 */
[----:B------:R-:W-:Y:S05]  /*b100*/  BRA `(.L_x_37587) ;  /* 0x0000003000007947 */ /* 0x000fea0003800000 */
.L_x_37584:
[----:B------:R-:W-:Y:S01]  /*b110*/  FMUL.FTZ R14, R25, 1.4426950216293334961 ;  /* 0x3fb8aa3b190e7820 */ /* 0x000fe20000410000 */
[----:B------:R-:W-:-:S05]  /*b120*/  MOV R15, R4 ;  /* 0x00000004000f7202 */ /* 0x000fca0000000f00 */
[----:B------:R-:W0:Y:S02]  /*b130*/  MUFU.EX2 R14, R14 ;  /* 0x0000000e000e7308 */ /* 0x000e240000000800 */
.L_x_37587:
[----:B------:R-:W-:Y:S05]  /*b140*/  BSYNC B0 ;  /* 0x0000000000007941 */ /* 0x000fea0003800000 */
.L_x_37583:
        /* <DEDUP_REMOVED lines=61> */
.L_x_37595:
[----:B------:R-:W-:Y:S05]  /*b520*/  BSYNC B0 ;  /* 0x0000000000007941 */ /* 0x000fea0003800000 */
.L_x_37594:
[----:B------:R-:W-:Y:S01]  /*b530*/  BSSY B3, `(.L_x_37596) ;  /* 0x0000007000037945 */ /* 0x000fe20003800000 */
[----:B------:R-:W-:Y:S01]  /*b540*/  FFMA R2, R7, R3, R2 ;  /* 0x0000000307027223 */ /* 0x000fe20000000002 */
[----:B------:R-:W-:Y:S05]  /*b550*/  @!P0 BRA `(.L_x_37597) ;  /* 0x0000004000008947 */ /* 0x000fea0003800000 */
[----:B------:R-:W-:Y:S02]  /*b560*/  MOV R4, R26 ;  /* 0x0000001a00047202 */ /* 0x000fe40000000f00 */
[----:B------:R-:W-:Y:S02]  /*b570*/  MOV R3, R27 ;  /* 0x0000001b00037202 */ /* 0x000fe40000000f00 */
[----:B------:R-:W-:Y:S02]  /*b580*/  MOV R0, 0xb5a0 ;  /* 0x0000b5a000007802 */ /* 0x000fe40000000f00 */
[----:B-1234-:R-:W-:Y:S05]  /*b590*/  CALL.REL.NOINC `($__internal_70_$__cuda_sm3x_div_rn_ftz_f32_slowpath) ;  /* 0x0002173000007944 */ /* 0x01efea0003c00000 */
.L_x_37597:
[----:B------:R-:W-:Y:S05]  /*b5a0*/  BSYNC B3 ;  /* 0x0000000000037941 */ /* 0x000fea0003800000 */
.L_x_37596:
        /* <DEDUP_REMOVED lines=18> */
.L_x_37599:
[----:B------:R-:W-:Y:S02]  /*b6d0*/  ISETP.GE.AND P0, PT, R16, RZ, PT ;  /* 0x000000ff1000720c */ /* 0x000fe40003f06270 */
[----:B------:R-:W-:-:S11]  /*b6e0*/  MOV R3, 0x3fd774eb ;  /* 0x3fd774eb00037802 */ /* 0x000fd60000000f00 */
[----:B------:R-:W-:-:S04]  /*b6f0*/  @P0 FFMA.FTZ R2, R3, 0.93318945169448852539, -R2 ;  /* 0x3f6ee58103020823 */ /* 0x000fc80000010802 */
[----:B------:R-:W-:Y:S02]  /*b700*/  @!P0 FFMA.FTZ R2, R3, 0.93318945169448852539, R2 ;  /* 0x3f6ee58103028823 */ /* 0x000fe40000010002 */
.L_x_37600:
[----:B------:R-:W-:Y:S05]  /*b710*/  BSYNC B0 ;  /* 0x0000000000007941 */ /* 0x000fea0003800000 */
.L_x_37598:
        /* <DEDUP_REMOVED lines=12> */
.L_x_37593:
        /* <DEDUP_REMOVED lines=17> */
.L_x_37604:
[----:B------:R-:W-:Y:S05]  /*b8f0*/  BSYNC B3 ;  /* 0x0000000000037941 */ /* 0x000fea0003800000 */
.L_x_37603:
        /* <DEDUP_REMOVED lines=18> */
.L_x_37606:
[----:B------:R-:W-:Y:S02]  /*ba20*/  ISETP.GE.AND P0, PT, R16, RZ, PT ;  /* 0x000000ff1000720c */ /* 0x000fe40003f06270 */
[----:B------:R-:W-:-:S11]  /*ba30*/  MOV R3, 0x3fd774eb ;  /* 0x3fd774eb00037802 */ /* 0x000fd60000000f00 */
[----:B------:R-:W-:-:S04]  /*ba40*/  @P0 FFMA.FTZ R2, R3, 0.93318945169448852539, -R2 ;  /* 0x3f6ee58103020823 */ /* 0x000fc80000010802 */
[----:B------:R-:W-:Y:S02]  /*ba50*/  @!P0 FFMA.FTZ R2, R3, 0.93318945169448852539, R2 ;  /* 0x3f6ee58103028823 */ /* 0x000fe40000010002 */
.L_x_37607:
[----:B------:R-:W-:Y:S05]  /*ba60*/  BSYNC B0 ;  /* 0x0000000000007941 */ /* 0x000fea0003800000 */
.L_x_37605:
        /* <DEDUP_REMOVED lines=13> */
.L_x_37602:
        /* <DEDUP_REMOVED lines=25> */
.L_x_37609:
        /* <DEDUP_REMOVED lines=40> */
.L_x_37608:
        /* <DEDUP_REMOVED lines=48> */
.L_x_37611:
[----:B------:R-:W-:Y:S05]  /*c250*/  BSYNC B0 ;  /* 0x0000000000007941 */ /* 0x000fea0003800000 */
.L_x_37610:
[----:B------:R-:W-:Y:S01]  /*c260*/  BSSY B3, `(.L_x_37612) ;  /* 0x0000007000037945 */ /* 0x000fe20003800000 */
[----:B------:R-:W-:Y:S01]  /*c270*/  FFMA R2, R7, R0, R2 ;  /* 0x0000000007027223 */ /* 0x000fe20000000002 */
[----:B------:R-:W-:Y:S05]  /*c280*/  @!P3 BRA `(.L_x_37613) ;  /* 0x000000400000b947 */ /* 0x000fea0003800000 */
[----:B------:R-:W-:Y:S02]  /*c290*/  MOV R4, R26 ;  /* 0x0000001a00047202 */ /* 0x000fe40000000f00 */
[----:B------:R-:W-:Y:S02]  /*c2a0*/  MOV R3, R27 ;  /* 0x0000001b00037202 */ /* 0x000fe40000000f00 */
[----:B------:R-:W-:Y:S02]  /*c2b0*/  MOV R0, 0xc2d0 ;  /* 0x0000c2d000007802 */ /* 0x000fe40000000f00 */
[----:B-1234-:R-:W-:Y:S05]  /*c2c0*/  CALL.REL.NOINC `($__internal_70_$__cuda_sm3x_div_rn_ftz_f32_slowpath) ;  /* 0x00020a0000007944 */ /* 0x01efea0003c00000 */
.L_x_37613:
[----:B------:R-:W-:Y:S05]  /*c2d0*/  BSYNC B3 ;  /* 0x0000000000037941 */ /* 0x000fea0003800000 */
.L_x_37612:
        /* <DEDUP_REMOVED lines=18> */
.L_x_37615:
[----:B------:R-:W-:Y:S02]  /*c400*/  ISETP.GE.AND P0, PT, R16, RZ, PT ;  /* 0x000000ff1000720c */ /* 0x000fe40003f06270 */
[----:B------:R-:W-:-:S11]  /*c410*/  MOV R3, 0x3fd774eb ;  /* 0x3fd774eb00037802 */ /* 0x000fd60000000f00 */
[----:B------:R-:W-:-:S04]  /*c420*/  @P0 FFMA.FTZ R2, R3, 0.93318945169448852539, -R2 ;  /* 0x3f6ee58103020823 */ /* 0x000fc80000010802 */
[----:B------:R-:W-:Y:S02]  /*c430*/  @!P0 FFMA.FTZ R2, R3, 0.93318945169448852539, R2 ;  /* 0x3f6ee58103028823 */ /* 0x000fe40000010002 */
.L_x_37616:
[----:B------:R-:W-:Y:S05]  /*c440*/  BSYNC B0 ;  /* 0x0000000000007941 */ /* 0x000fea0003800000 */
.L_x_37614:
        /* <DEDUP_REMOVED lines=12> */
.L_x_37592:
        /* <DEDUP_REMOVED lines=13> */
.L_x_37618:
[----:B------:R-:W-:Y:S05]  /*c5e0*/  BSYNC B3 ;  /* 0x0000000000037941 */ /* 0x000fea0003800000 */
.L_x_37617:
        /* <DEDUP_REMOVED lines=18> */
.L_x_37620:
[----:B------:R-:W-:Y:S02]  /*c710*/  ISETP.GE.AND P0, PT, R16, RZ, PT ;  /* 0x000000ff1000720c */ /* 0x000fe40003f06270 */
[----:B------:R-:W-:-:S11]  /*c720*/  MOV R3, 0x3fd774eb ;  /* 0x3fd774eb00037802 */ /* 0x000fd60000000f00 */
[----:B------:R-:W-:-:S04]  /*c730*/  @P0 FFMA.FTZ R2, R3, 0.93318945169448852539, -R2 ;  /* 0x3f6ee58103020823 */ /* 0x000fc80000010802 */
[----:B------:R-:W-:Y:S02]  /*c740*/  @!P0 FFMA.FTZ R2, R3, 0.93318945169448852539, R2 ;  /* 0x3f6ee58103028823 */ /* 0x000fe40000010002 */
.L_x_37621:
[----:B------:R-:W-:Y:S05]  /*c750*/  BSYNC B0 ;  /* 0x0000000000007941 */ /* 0x000fea0003800000 */
.L_x_37619:
        /* <DEDUP_REMOVED lines=27> */
.L_x_37591:
        /* <DEDUP_REMOVED lines=39> */
.L_x_37624:
[----:B------:R-:W-:Y:S05]  /*cb80*/  BSYNC B0 ;  /* 0x0000000000007941 */ /* 0x000fea0003800000 */
.L_x_37623:
[----:B------:R-:W-:Y:S01]  /*cb90*/  BSSY B3, `(.L_x_37625) ;  /* 0x0000007000037945 */ /* 0x000fe20003800000 */
[----:B------:R-:W-:Y:S01]  /*cba0*/  FFMA R2, R7, R4, R5 ;  /* 0x0000000407027223 */ /* 0x000fe20000000005 */
[----:B------:R-:W-:Y:S05]  /*cbb0*/  @!P0 BRA `(.L_x_37626) ;  /* 0x0000004000008947 */ /* 0x000fea0003800000 */
[----:B------:R-:W-:Y:S01]  /*cbc0*/  HFMA2.MMA R3, -RZ, RZ, 1.875, 0 ;  /* 0x3f800000ff037435 */ /* 0x000fe200000001ff */
[----:B------:R-:W-:Y:S02]  /*cbd0*/  MOV R4, R26 ;  /* 0x0000001a00047202 */ /* 0x000fe40000000f00 */
[----:B------:R-:W-:-:S03]  /*cbe0*/  MOV R0, 0xcc00 ;  /* 0x0000cc0000007802 */ /* 0x000fc60000000f00 */
[----:B-1234-:R-:W-:Y:S05]  /*cbf0*/  CALL.REL.NOINC `($__internal_70_$__cuda_sm3x_div_rn_ftz_f32_slowpath) ;  /* 0x000200d000007944 */ /* 0x01efea0003c00000 */
.L_x_37626:
[----:B------:R-:W-:Y:S05]  /*cc00*/  BSYNC B3 ;  /* 0x0000000000037941 */ /* 0x000fea0003800000 */
.L_x_37625:
        /* <DEDUP_REMOVED lines=18> */
.L_x_37628:
[----:B------:R-:W-:Y:S02]  /*cd30*/  ISETP.GE.AND P0, PT, R16, RZ, PT ;  /* 0x000000ff1000720c */ /* 0x000fe40003f06270 */
[----:B------:R-:W-:-:S11]  /*cd40*/  MOV R3, 0x3fd774eb ;  /* 0x3fd774eb00037802 */ /* 0x000fd60000000f00 */
[----:B------:R-:W-:-:S04]  /*cd50*/  @P0 FFMA.FTZ R2, R3, 0.93318945169448852539, -R2 ;  /* 0x3f6ee58103020823 */ /* 0x000fc80000010802 */
[----:B------:R-:W-:Y:S02]  /*cd60*/  @!P0 FFMA.FTZ R2, R3, 0.93318945169448852539, R2 ;  /* 0x3f6ee58103028823 */ /* 0x000fe40000010002 */
.L_x_37629:
[----:B------:R-:W-:Y:S05]  /*cd70*/  BSYNC B0 ;  /* 0x0000000000007941 */ /* 0x000fea0003800000 */
.L_x_37627:
        /* <DEDUP_REMOVED lines=10> */
.L_x_37622:
        /* <DEDUP_REMOVED lines=13> */
.L_x_37631:
[----:B------:R-:W-:Y:S05]  /*cef0*/  BSYNC B3 ;  /* 0x0000000000037941 */ /* 0x000fea0003800000 */
.L_x_37630:
        /* <DEDUP_REMOVED lines=18> */
.L_x_37633:
[----:B------:R-:W-:Y:S02]  /*d020*/  ISETP.GE.AND P0, PT, R16, RZ, PT ;  /* 0x000000ff1000720c */ /* 0x000fe40003f06270 */
[----:B------:R-:W-:-:S11]  /*d030*/  MOV R3, 0x3fd774eb ;  /* 0x3fd774eb00037802 */ /* 0x000fd60000000f00 */
[----:B------:R-:W-:-:S04]  /*d040*/  @P0 FFMA.FTZ R2, R3, 0.93318945169448852539, -R2 ;  /* 0x3f6ee58103020823 */ /* 0x000fc80000010802 */
[----:B------:R-:W-:Y:S02]  /*d050*/  @!P0 FFMA.FTZ R2, R3, 0.93318945169448852539, R2 ;  /* 0x3f6ee58103028823 */ /* 0x000fe40000010002 */
.L_x_37634:
[----:B------:R-:W-:Y:S05]  /*d060*/  BSYNC B0 ;  /* 0x0000000000007941 */ /* 0x000fea0003800000 */
.L_x_37632:
        /* <DEDUP_REMOVED lines=11> */
.L_x_37590:
        /* <DEDUP_REMOVED lines=35> */
.L_x_37636:
[----:B------:R-:W-:Y:S05]  /*d350*/  BSYNC B3 ;  /* 0x0000000000037941 */ /* 0x000fea0003800000 */
.L_x_37635:
        /* <DEDUP_REMOVED lines=18> */
.L_x_37638:
[----:B------:R-:W-:Y:S02]  /*d480*/  ISETP.GE.AND P0, PT, R16, RZ, PT ;  /* 0x000000ff1000720c */ /* 0x000fe40003f06270 */
[----:B------:R-:W-:-:S11]  /*d490*/  MOV R3, 0x3fd774eb ;  /* 0x3fd774eb00037802 */ /* 0x000fd60000000f00 */
[----:B------:R-:W-:-:S04]  /*d4a0*/  @P0 FFMA.FTZ R0, R3, 0.93318945169448852539, -R0 ;  /* 0x3f6ee58103000823 */ /* 0x000fc80000010800 */
[----:B------:R-:W-:Y:S02]  /*d4b0*/  @!P0 FFMA.FTZ R0, R3, 0.93318945169448852539, R0 ;  /* 0x3f6ee58103008823 */ /* 0x000fe40000010000 */
.L_x_37639:
[----:B------:R-:W-:Y:S05]  /*d4c0*/  BSYNC B0 ;  /* 0x0000000000007941 */ /* 0x000fea0003800000 */
.L_x_37637:
        /* <DEDUP_REMOVED lines=11> */
.L_x_37589:
        /* <DEDUP_REMOVED lines=26> */
.L_x_37641:
[----:B------:R-:W-:Y:S05]  /*d720*/  BSYNC B3 ;  /* 0x0000000000037941 */ /* 0x000fea0003800000 */
.L_x_37640:
        /* <DEDUP_REMOVED lines=18> */
.L_x_37643:
[----:B------:R-:W-:Y:S02]  /*d850*/  ISETP.GE.AND P0, PT, R16, RZ, PT ;  /* 0x000000ff1000720c */ /* 0x000fe40003f06270 */
[----:B------:R-:W-:-:S11]  /*d860*/  MOV R3, 0x3fd774eb ;  /* 0x3fd774eb00037802 */ /* 0x000fd60000000f00 */
[----:B------:R-:W-:-:S04]  /*d870*/  @P0 FFMA.FTZ R2, R3, 0.93318945169448852539, -R2 ;  /* 0x3f6ee58103020823 */ /* 0x000fc80000010802 */
[----:B------:R-:W-:Y:S02]  /*d880*/  @!P0 FFMA.FTZ R2, R3, 0.93318945169448852539, R2 ;  /* 0x3f6ee58103028823 */ /* 0x000fe40000010002 */
.L_x_37644:
[----:B------:R-:W-:Y:S05]  /*d890*/  BSYNC B0 ;  /* 0x0000000000007941 */ /* 0x000fea0003800000 */
.L_x_37642:
        /* <DEDUP_REMOVED lines=12> */
.L_x_37601:
[----:B------:R-:W-:Y:S05]  /*d960*/  BSYNC B2 ;  /* 0x0000000000027941 */ /* 0x000fea0003800000 */
.L_x_37588:
        /* <DEDUP_REMOVED lines=42> */
.L_x_37648:
        /* <DEDUP_REMOVED lines=10> */
.L_x_37647:
[----:B------:R-:W-:-:S04]  /*dcb0*/  FMUL.RZ R4, R4, 0.15915493667125701904 ;  /* 0x3e22f98304047820 */ /* 0x000fc8000040c000 */
[----:B------:R0:W4:Y:S08]  /*dcc0*/  MUFU.SIN R17, R4 ;  /* 0x0000000400117308 */ /* 0x0001300000000400 */
[----:B------:R0:W3:Y:S01]  /*dcd0*/  MUFU.COS R16, R4 ;  /* 0x0000000400107308 */ /* 0x0000e20000000000 */
[----:B------:R-:W-:Y:S05]  /*dce0*/  BRA `(.L_x_37649) ;  /* 0x0000003000007947 */ /* 0x000fea0003800000 */
.L_x_37646:
[----:B------:R-:W-:Y:S01]  /*dcf0*/  FMUL.FTZ R16, R25, 1.4426950216293334961 ;  /* 0x3fb8aa3b19107820 */ /* 0x000fe20000410000 */
[----:B------:R-:W-:-:S05]  /*dd00*/  MOV R17, R4 ;  /* 0x0000000400117202 */ /* 0x000fca0000000f00 */
[----:B------:R-:W0:Y:S02]  /*dd10*/  MUFU.EX2 R16, R16 ;  /* 0x0000001000107308 */ /* 0x000e240000000800 */
.L_x_37649:
[----:B------:R-:W-:Y:S05]  /*dd20*/  BSYNC B0 ;  /* 0x0000000000007941 */ /* 0x000fea0003800000 */
.L_x_37645:
        /* <DEDUP_REMOVED lines=61> */
.L_x_37657:
[----:B------:R-:W-:Y:S05]  /*e100*/  BSYNC B0 ;  /* 0x0000000000007941 */ /* 0x000fea0003800000 */
.L_x_37656:
[----:B------:R-:W-:Y:S01]  /*e110*/  BSSY B3, `(.L_x_37658) ;  /* 0x0000007000037945 */ /* 0x000fe20003800000 */
[----:B------:R-:W-:Y:S01]  /*e120*/  FFMA R2, R7, R3, R2 ;  /* 0x0000000307027223 */ /* 0x000fe20000000002 */
[----:B------:R-:W-:Y:S05]  /*e130*/  @!P0 BRA `(.L_x_37659) ;  /* 0x0000004000008947 */ /* 0x000fea0003800000 */
[----:B------:R-:W-:Y:S02]  /*e140*/  MOV R4, R26 ;  /* 0x0000001a00047202 */ /* 0x000fe40000000f00 */
[----:B------:R-:W-:Y:S02]  /*e150*/  MOV R3, R27 ;  /* 0x0000001b00037202 */ /* 0x000fe40000000f00 */
[----:B------:R-:W-:Y:S02]  /*e160*/  MOV R0, 0xe180 ;  /* 0x0000e18000007802 */ /* 0x000fe40000000f00 */
[----:B-1234-:R-:W-:Y:S05]  /*e170*/  CALL.REL.NOINC `($__internal_70_$__cuda_sm3x_div_rn_ftz_f32_slowpath) ;  /* 0x0001eb5000007944 */ /* 0x01efea0003c00000 */
.L_x_37659:
[----:B------:R-:W-:Y:S05]  /*e180*/  BSYNC B3 ;  /* 0x0000000000037941 */ /* 0x000fea0003800000 */
.L_x_37658:
        /* <DEDUP_REMOVED lines=18> */
.L_x_37661:
[----:B------:R-:W-:Y:S02]  /*e2b0*/  ISETP.GE.AND P0, PT, R18, RZ, PT ;  /* 0x000000ff1200720c */ /* 0x000fe40003f06270 */
[----:B------:R-:W-:-:S11]  /*e2c0*/  MOV R3, 0x3fd774eb ;  /* 0x3fd774eb00037802 */ /* 0x000fd60000000f00 */
[----:B------:R-:W-:-:S04]  /*e2d0*/  @P0 FFMA.FTZ R2, R3, 0.93318945169448852539, -R2 ;  /* 0x3f6ee58103020823 */ /* 0x000fc80000010802 */
[----:B------:R-:W-:Y:S02]  /*e2e0*/  @!P0 FFMA.FTZ R2, R3, 0.93318945169448852539, R2 ;  /* 0x3f6ee58103028823 */ /* 0x000fe40000010002 */
.L_x_37662:
[----:B------:R-:W-:Y:S05]  /*e2f0*/  BSYNC B0 ;  /* 0x0000000000007941 */ /* 0x000fea0003800000 */
.L_x_37660:
        /* <DEDUP_REMOVED lines=12> */
.L_x_37655:
        /* <DEDUP_REMOVED lines=17> */
.L_x_37666:
[----:B------:R-:W-:Y:S05]  /*e4d0*/  BSYNC B3 ;  /* 0x0000000000037941 */ /* 0x000fea0003800000 */
.L_x_37665:
        /* <DEDUP_REMOVED lines=18> */
.L_x_37668:
[----:B------:R-:W-:Y:S02]  /*e600*/  ISETP.GE.AND P0, PT, R18, RZ, PT ;  /* 0x000000ff1200720c */ /* 0x000fe40003f06270 */
[----:B------:R-:W-:-:S11]  /*e610*/  MOV R3, 0x3fd774eb ;  /* 0x3fd774eb00037802 */ /* 0x000fd60000000f00 */
[----:B------:R-:W-:-:S04]  /*e620*/  @P0 FFMA.FTZ R2, R3, 0.93318945169448852539, -R2 ;  /* 0x3f6ee58103020823 */ /* 0x000fc80000010802 */
[----:B------:R-:W-:Y:S02]  /*e630*/  @!P0 FFMA.FTZ R2, R3, 0.93318945169448852539, R2 ;  /* 0x3f6ee58103028823 */ /* 0x000fe40000010002 */
.L_x_37669:
[----:B------:R-:W-:Y:S05]  /*e640*/  BSYNC B0 ;  /* 0x0000000000007941 */ /* 0x000fea0003800000 */
.L_x_37667:
        /* <DEDUP_REMOVED lines=13> */
.L_x_37664:
        /* <DEDUP_REMOVED lines=25> */
.L_x_37671:
        /* <DEDUP_REMOVED lines=40> */
.L_x_37670:
        /* <DEDUP_REMOVED lines=48> */
.L_x_37673:
[----:B------:R-:W-:Y:S05]  /*ee30*/  BSYNC B0 ;  /* 0x0000000000007941 */ /* 0x000fea0003800000 */
.L_x_37672:
[----:B------:R-:W-:Y:S01]  /*ee40*/  BSSY B3, `(.L_x_37674) ;  /* 0x0000007000037945 */ /* 0x000fe20003800000 */
[----:B------:R-:W-:Y:S01]  /*ee50*/  FFMA R2, R7, R0, R2 ;  /* 0x0000000007027223 */ /* 0x000fe20000000002 */
[----:B------:R-:W-:Y:S05]  /*ee60*/  @!P3 BRA `(.L_x_37675) ;  /* 0x000000400000b947 */ /* 0x000fea0003800000 */
[----:B------:R-:W-:Y:S02]  /*ee70*/  MOV R4, R26 ;  /* 0x0000001a00047202 */ /* 0x000fe40000000f00 */
[----:B------:R-:W-:Y:S02]  /*ee80*/  MOV R3, R27 ;  /* 0x0000001b00037202 */ /* 0x000fe40000000f00 */
[----:B------:R-:W-:Y:S02]  /*ee90*/  MOV R0, 0xeeb0 ;  /* 0x0000eeb000007802 */ /* 0x000fe40000000f00 */
[----:B-1234-:R-:W-:Y:S05]  /*eea0*/  CALL.REL.NOINC `($__internal_70_$__cuda_sm3x_div_rn_ftz_f32_slowpath) ;  /* 0x0001de2000007944 */ /* 0x01efea0003c00000 */
.L_x_37675:
[----:B------:R-:W-:Y:S05]  /*eeb0*/  BSYNC B3 ;  /* 0x0000000000037941 */ /* 0x000fea0003800000 */
.L_x_37674:
        /* <DEDUP_REMOVED lines=18> */
.L_x_37677:
[----:B------:R-:W-:Y:S02]  /*efe0*/  ISETP.GE.AND P0, PT, R18, RZ, PT ;  /* 0x000000ff1200720c */ /* 0x000fe40003f06270 */
[----:B------:R-:W-:-:S11]  /*eff0*/  MOV R3, 0x3fd774eb ;  /* 0x3fd774eb00037802 */ /* 0x000fd60000000f00 */
[----:B------:R-:W-:-:S04]  /*f000*/  @P0 FFMA.FTZ R2, R3, 0.93318945169448852539, -R2 ;  /* 0x3f6ee58103020823 */ /* 0x000fc80000010802 */
[----:B------:R-:W-:Y:S02]  /*f010*/  @!P0 FFMA.FTZ R2, R3, 0.93318945169448852539, R2 ;  /* 0x3f6ee58103028823 */ /* 0x000fe40000010002 */
.L_x_37678:
[----:B------:R-:W-:Y:S05]  /*f020*/  BSYNC B0 ;  /* 0x0000000000007941 */ /* 0x000fea0003800000 */
.L_x_37676:
        /* <DEDUP_REMOVED lines=12> */
.L_x_37654:
        /* <DEDUP_REMOVED lines=13> */
.L_x_37680:
[----:B------:R-:W-:Y:S05]  /*f1c0*/  BSYNC B3 ;  /* 0x0000000000037941 */ /* 0x000fea0003800000 */
.L_x_37679:
        /* <DEDUP_REMOVED lines=18> */
.L_x_37682:
[----:B------:R-:W-:Y:S02]  /*f2f0*/  ISETP.GE.AND P0, PT, R18, RZ, PT ;  /* 0x000000ff1200720c */ /* 0x000fe40003f06270 */
[----:B------:R-:W-:-:S11]  /*f300*/  MOV R3, 0x3fd774eb ;  /* 0x3fd774eb00037802 */ /* 0x000fd60000000f00 */
[----:B------:R-:W-:-:S04]  /*f310*/  @P0 FFMA.FTZ R2, R3, 0.93318945169448852539, -R2 ;  /* 0x3f6ee58103020823 */ /* 0x000fc80000010802 */
[----:B------:R-:W-:Y:S02]  /*f320*/  @!P0 FFMA.FTZ R2, R3, 0.93318945169448852539, R2 ;  /* 0x3f6ee58103028823 */ /* 0x000fe40000010002 */
.L_x_37683:
[----:B------:R-:W-:Y:S05]  /*f330*/  BSYNC B0 ;  /* 0x0000000000007941 */ /* 0x000fea0003800000 */
.L_x_37681:
        /* <DEDUP_REMOVED lines=27> */
.L_x_37653:
        /* <DEDUP_REMOVED lines=39> */
.L_x_37686:
[----:B------:R-:W-:Y:S05]  /*f760*/  BSYNC B0 ;  /* 0x0000000000007941 */ /* 0x000fea0003800000 */
.L_x_37685:
[----:B------:R-:W-:Y:S01]  /*f770*/  BSSY B3, `(.L_x_37687) ;  /* 0x0000007000037945 */ /* 0x000fe20003800000 */
[----:B------:R-:W-:Y:S01]  /*f780*/  FFMA R2, R27, R2, R5 ;  /* 0x000000021b027223 */ /* 0x000fe20000000005 */
[----:B------:R-:W-:Y:S05]  /*f790*/  @!P0 BRA `(.L_x_37688) ;  /* 0x0000004000008947 */ /* 0x000fea0003800000 */
[----:B------:R-:W-:Y:S01]  /*f7a0*/  HFMA2.MMA R3, -RZ, RZ, 1.875, 0 ;  /* 0x3f800000ff037435 */ /* 0x000fe200000001ff */
[----:B------:R-:W-:Y:S02]  /*f7b0*/  MOV R4, R26 ;  /* 0x0000001a00047202 */ /* 0x000fe40000000f00 */
[----:B------:R-:W-:-:S03]  /*f7c0*/  MOV R0, 0xf7e0 ;  /* 0x0000f7e000007802 */ /* 0x000fc60000000f00 */
[----:B-1234-:R-:W-:Y:S05]  /*f7d0*/  CALL.REL.NOINC `($__internal_70_$__cuda_sm3x_div_rn_ftz_f32_slowpath) ;  /* 0x0001d4f000007944 */ /* 0x01efea0003c00000 */
.L_x_37688:
[----:B------:R-:W-:Y:S05]  /*f7e0*/  BSYNC B3 ;  /* 0x0000000000037941 */ /* 0x000fea0003800000 */
.L_x_37687:
        /* <DEDUP_REMOVED lines=18> */
.L_x_37690:
[----:B------:R-:W-:Y:S02]  /*f910*/  ISETP.GE.AND P0, PT, R18, RZ, PT ;  /* 0x000000ff1200720c */ /* 0x000fe40003f06270 */
[----:B------:R-:W-:-:S11]  /*f920*/  MOV R3, 0x3fd774eb ;  /* 0x3fd774eb00037802 */ /* 0x000fd60000000f00 */
[----:B------:R-:W-:-:S04]  /*f930*/  @P0 FFMA.FTZ R2, R3, 0.93318945169448852539, -R2 ;  /* 0x3f6ee58103020823 */ /* 0x000fc80000010802 */
[----:B------:R-:W-:Y:S02]  /*f940*/  @!P0 FFMA.FTZ R2, R3, 0.93318945169448852539, R2 ;  /* 0x3f6ee58103028823 */ /* 0x000fe40000010002 */
.L_x_37691:
[----:B------:R-:W-:Y:S05]  /*f950*/  BSYNC B0 ;  /* 0x0000000000007941 */ /* 0x000fea0003800000 */
.L_x_37689:
        /* <DEDUP_REMOVED lines=10> */
.L_x_37684:
        /* <DEDUP_REMOVED lines=13> */
.L_x_37693:
[----:B------:R-:W-:Y:S05]  /*fad0*/  BSYNC B3 ;  /* 0x0000000000037941 */ /* 0x000fea0003800000 */
.L_x_37692:
        /* <DEDUP_REMOVED lines=18> */
.L_x_37695:
[----:B------:R-:W-:Y:S02]  /*fc00*/  ISETP.GE.AND P0, PT, R18, RZ, PT ;  /* 0x000000ff1200720c */ /* 0x000fe40003f06270 */
[----:B------:R-:W-:-:S11]  /*fc10*/  MOV R3, 0x3fd774eb ;  /* 0x3fd774eb00037802 */ /* 0x000fd60000000f00 */
[----:B------:R-:W-:-:S04]  /*fc20*/  @P0 FFMA.FTZ R2, R3, 0.93318945169448852539, -R2 ;  /* 0x3f6ee58103020823 */ /* 0x000fc80000010802 */
[----:B------:R-:W-:Y:S02]  /*fc30*/  @!P0 FFMA.FTZ R2, R3, 0.93318945169448852539, R2 ;  /* 0x3f6ee58103028823 */ /* 0x000fe40000010002 */
.L_x_37696:
[----:B------:R-:W-:Y:S05]  /*fc40*/  BSYNC B0 ;  /* 0x0000000000007941 */ /* 0x000fea0003800000 */
.L_x_37694:
        /* <DEDUP_REMOVED lines=11> */
.L_x_37652:
        /* <DEDUP_REMOVED lines=35> */
.L_x_37698:
[----:B------:R-:W-:Y:S05]  /*ff30*/  BSYNC B3 ;  /* 0x0000000000037941 */ /* 0x000fea0003800000 */
.L_x_37697:
        /* <DEDUP_REMOVED lines=18> */
.L_x_37700:
[----:B------:R-:W-:Y:S02]  /*10060*/  ISETP.GE.AND P0, PT, R18, RZ, PT ;  /* 0x000000ff1200720c */ /* 0x000fe40003f06270 */
[----:B------:R-:W-:-:S11]  /*10070*/  MOV R3, 0x3fd774eb ;  /* 0x3fd774eb00037802 */ /* 0x000fd60000000f00 */
[----:B------:R-:W-:-:S04]  /*10080*/  @P0 FFMA.FTZ R0, R3, 0.93318945169448852539, -R0 ;  /* 0x3f6ee58103000823 */ /* 0x000fc80000010800 */
[----:B------:R-:W-:Y:S02]  /*10090*/  @!P0 FFMA.FTZ R0, R3, 0.93318945169448852539, R0 ;  /* 0x3f6ee58103008823 */ /* 0x000fe40000010000 */
.L_x_37701:
[----:B------:R-:W-:Y:S05]  /*100a0*/  BSYNC B0 ;  /* 0x0000000000007941 */ /* 0x000fea0003800000 */
.L_x_37699:
        /* <DEDUP_REMOVED lines=11> */
.L_x_37651:
        /* <DEDUP_REMOVED lines=26> */
.L_x_37703:
[----:B------:R-:W-:Y:S05]  /*10300*/  BSYNC B3 ;  /* 0x0000000000037941 */ /* 0x000fea0003800000 */
.L_x_37702:
        /* <DEDUP_REMOVED lines=18> */
.L_x_37705:
[----:B------:R-:W-:Y:S02]  /*10430*/  ISETP.GE.AND P0, PT, R18, RZ, PT ;  /* 0x000000ff1200720c */ /* 0x000fe40003f06270 */
[----:B------:R-:W-:-:S11]  /*10440*/  MOV R3, 0x3fd774eb ;  /* 0x3fd774eb00037802 */ /* 0x000fd60000000f00 */
[----:B------:R-:W-:-:S04]  /*10450*/  @P0 FFMA.FTZ R2, R3, 0.93318945169448852539, -R2 ;  /* 0x3f6ee58103020823 */ /* 0x000fc80000010802 */
[----:B------:R-:W-:Y:S02]  /*10460*/  @!P0 FFMA.FTZ R2, R3, 0.93318945169448852539, R2 ;  /* 0x3f6ee58103028823 */ /* 0x000fe40000010002 */
.L_x_37706:
[----:B------:R-:W-:Y:S05]  /*10470*/  BSYNC B0 ;  /* 0x0000000000007941 */ /* 0x000fea0003800000 */
.L_x_37704:
        /* <DEDUP_REMOVED lines=12> */
.L_x_37663:
[----:B------:R-:W-:Y:S05]  /*10540*/  BSYNC B2 ;  /* 0x0000000000027941 */ /* 0x000fea0003800000 */
.L_x_37650:
        /* <DEDUP_REMOVED lines=42> */
.L_x_37710:
        /* <DEDUP_REMOVED lines=10> */
.L_x_37709:
[----:B------:R-:W-:-:S04]  /*10890*/  FMUL.RZ R4, R4, 0.15915493667125701904 ;  /* 0x3e22f98304047820 */ /* 0x000fc8000040c000 */
[----:B------:R0:W4:Y:S08]  /*108a0*/  MUFU.SIN R19, R4 ;  /* 0x0000000400137308 */ /* 0x0001300000000400 */
[----:B------:R0:W3:Y:S01]  /*108b0*/  MUFU.COS R18, R4 ;  /* 0x0000000400127308 */ /* 0x0000e20000000000 */
[----:B------:R-:W-:Y:S05]  /*108c0*/  BRA `(.L_x_37711) ;  /* 0x0000003000007947 */ /* 0x000fea0003800000 */
.L_x_37708:
[----:B------:R-:W-:Y:S01]  /*108d0*/  FMUL.FTZ R18, R25, 1.4426950216293334961 ;  /* 0x3fb8aa3b19127820 */ /* 0x000fe20000410000 */
[----:B------:R-:W-:-:S05]  /*108e0*/  MOV R19, R4 ;  /* 0x0000000400137202 */ /* 0x000fca0000000f00 */
[----:B------:R-:W0:Y:S02]  /*108f0*/  MUFU.EX2 R18, R18 ;  /* 0x0000001200127308 */ /* 0x000e240000000800 */
.L_x_37711:
[----:B------:R-:W-:Y:S05]  /*10900*/  BSYNC B0 ;  /* 0x0000000000007941 */ /* 0x000fea0003800000 */
.L_x_37707:
        /* <DEDUP_REMOVED lines=61> */
.L_x_37719:
[----:B------:R-:W-:Y:S05]  /*10ce0*/  BSYNC B0 ;  /* 0x0000000000007941 */ /* 0x000fea0003800000 */
.L_x_37718:
[----:B------:R-:W-:Y:S01]  /*10cf0*/  BSSY B3, `(.L_x_37720) ;  /* 0x0000007000037945 */ /* 0x000fe20003800000 */
[----:B------:R-:W-:Y:S01]  /*10d00*/  FFMA R2, R7, R0, R2 ;  /* 0x0000000007027223 */ /* 0x000fe20000000002 */
[----:B------:R-:W-:Y:S05]  /*10d10*/  @!P0 BRA `(.L_x_37721) ;  /* 0x0000004000008947 */ /* 0x000fea0003800000 */
[----:B------:R-:W-:Y:S02]  /*10d20*/  MOV R4, R26 ;  /* 0x0000001a00047202 */ /* 0x000fe40000000f00 */
[----:B------:R-:W-:Y:S02]  /*10d30*/  MOV R3, R27 ;  /* 0x0000001b00037202 */ /* 0x000fe40000000f00 */
[----:B------:R-:W-:Y:S02]  /*10d40*/  MOV R0, 0x10d60 ;  /* 0x00010d6000007802 */ /* 0x000fe40000000f00 */
[----:B-1234-:R-:W-:Y:S05]  /*10d50*/  CALL.REL.NOINC `($__internal_70_$__cuda_sm3x_div_rn_ftz_f32_slowpath) ;  /* 0x0001bf7000007944 */ /* 0x01efea0003c00000 */
.L_x_37721:
[----:B------:R-:W-:Y:S05]  /*10d60*/  BSYNC B3 ;  /* 0x0000000000037941 */ /* 0x000fea0003800000 */
.L_x_37720:
        /* <DEDUP_REMOVED lines=18> */
.L_x_37723:
[----:B------:R-:W-:Y:S02]  /*10e90*/  ISETP.GE.AND P0, PT, R20, RZ, PT ;  /* 0x000000ff1400720c */ /* 0x000fe40003f06270 */
[----:B------:R-:W-:-:S11]  /*10ea0*/  MOV R3, 0x3fd774eb ;  /* 0x3fd774eb00037802 */ /* 0x000fd60000000f00 */
[----:B------:R-:W-:-:S04]  /*10eb0*/  @P0 FFMA.FTZ R2, R3, 0.93318945169448852539, -R2 ;  /* 0x3f6ee58103020823 */ /* 0x000fc80000010802 */
[----:B------:R-:W-:Y:S02]  /*10ec0*/  @!P0 FFMA.FTZ R2, R3, 0.93318945169448852539, R2 ;  /* 0x3f6ee58103028823 */ /* 0x000fe40000010002 */
.L_x_37724:
[----:B------:R-:W-:Y:S05]  /*10ed0*/  BSYNC B0 ;  /* 0x0000000000007941 */ /* 0x000fea0003800000 */
.L_x_37722:
        /* <DEDUP_REMOVED lines=12> */
.L_x_37717:
        /* <DEDUP_REMOVED lines=17> */
.L_x_37728:
[----:B------:R-:W-:Y:S05]  /*110b0*/  BSYNC B3 ;  /* 0x0000000000037941 */ /* 0x000fea0003800000 */
.L_x_37727:
        /* <DEDUP_REMOVED lines=18> */
.L_x_37730:
[----:B------:R-:W-:Y:S02]  /*111e0*/  ISETP.GE.AND P0, PT, R20, RZ, PT ;  /* 0x000000ff1400720c */ /* 0x000fe40003f06270 */
[----:B------:R-:W-:-:S11]  /*111f0*/  MOV R3, 0x3fd774eb ;  /* 0x3fd774eb00037802 */ /* 0x000fd60000000f00 */
[----:B------:R-:W-:-:S04]  /*11200*/  @P0 FFMA.FTZ R2, R3, 0.93318945169448852539, -R2 ;  /* 0x3f6ee58103020823 */ /* 0x000fc80000010802 */
[----:B------:R-:W-:Y:S02]  /*11210*/  @!P0 FFMA.FTZ R2, R3, 0.93318945169448852539, R2 ;  /* 0x3f6ee58103028823 */ /* 0x000fe40000010002 */
.L_x_37731:
[----:B------:R-:W-:Y:S05]  /*11220*/  BSYNC B0 ;  /* 0x0000000000007941 */ /* 0x000fea0003800000 */
.L_x_37729:
        /* <DEDUP_REMOVED lines=13> */
.L_x_37726:
        /* <DEDUP_REMOVED lines=25> */
.L_x_37733:
        /* <DEDUP_REMOVED lines=40> */
.L_x_37732:
[----:B------:R-:W-:Y:S01]  /*11710*/  FADD.FTZ R0, R0, -1 ;  /* 0xbf80000000007421 */ /* 0x000fe20000010000 */
[----:B------:R-:W-:Y:S01]  /*11720*/  FCHK P3, R26, R27 ;  /* 0x0000001b1a007302 */ /* 0x000fe20000060000 */
[----:B------:R-:W-:Y:S02]  /*11730*/  BSSY B0, `(.L_x_37734) ;  /* 0x000002e000007945 */ /* 0x000fe40003800000 */
[----:B------:R-:W-:-:S04]  /*11740*/  FADD.FTZ R3, R3, R0 ;  /* 0x0000000003037221 */ /* 0x000fc80000010000 */
[----:B------:R-:W-:Y:S01]  /*11750*/  FADD.FTZ R3, R4, R3 ;  /* 0x0000000304037221 */ /* 0x000fe20000010000 */
[----:B------:R-:W-:-:S03]  /*11760*/  MOV R4, 0x3e800000 ;  /* 0x3e80000000047802 */ /* 0x000fc60000000f00 */
        /* <DEDUP_REMOVED lines=42> */
.L_x_37735:
[----:B------:R-:W-:Y:S05]  /*11a10*/  BSYNC B0 ;  /* 0x0000000000007941 */ /* 0x000fea0003800000 */
.L_x_37734:
[----:B------:R-:W-:Y:S01]  /*11a20*/  BSSY B3, `(.L_x_37736) ;  /* 0x0000007000037945 */ /* 0x000fe20003800000 */
[----:B------:R-:W-:Y:S01]  /*11a30*/  FFMA R2, R5, R4, R2 ;  /* 0x0000000405027223 */ /* 0x000fe20000000002 */
[----:B------:R-:W-:Y:S05]  /*11a40*/  @!P3 BRA `(.L_x_37737) ;  /* 0x000000400000b947 */ /* 0x000fea0003800000 */
[----:B------:R-:W-:Y:S02]  /*11a50*/  MOV R4, R26 ;  /* 0x0000001a00047202 */ /* 0x000fe40000000f00 */
[----:B------:R-:W-:Y:S02]  /*11a60*/  MOV R3, R27 ;  /* 0x0000001b00037202 */ /* 0x000fe40000000f00 */
[----:B------:R-:W-:Y:S02]  /*11a70*/  MOV R0, 0x11a90 ;  /* 0x00011a9000007802 */ /* 0x000fe40000000f00 */
[----:B-1234-:R-:W-:Y:S05]  /*11a80*/  CALL.REL.NOINC `($__internal_70_$__cuda_sm3x_div_rn_ftz_f32_slowpath) ;  /* 0x0001b24000007944 */ /* 0x01efea0003c00000 */
.L_x_37737:
[----:B------:R-:W-:Y:S05]  /*11a90*/  BSYNC B3 ;  /* 0x0000000000037941 */ /* 0x000fea0003800000 */
.L_x_37736:
        /* <DEDUP_REMOVED lines=18> */
.L_x_37739:
[----:B------:R-:W-:Y:S02]  /*11bc0*/  ISETP.GE.AND P0, PT, R20, RZ, PT ;  /* 0x000000ff1400720c */ /* 0x000fe40003f06270 */
[----:B------:R-:W-:-:S11]  /*11bd0*/  MOV R3, 0x3fd774eb ;  /* 0x3fd774eb00037802 */ /* 0x000fd60000000f00 */
[----:B------:R-:W-:-:S04]  /*11be0*/  @P0 FFMA.FTZ R2, R3, 0.93318945169448852539, -R2 ;  /* 0x3f6ee58103020823 */ /* 0x000fc80000010802 */
[----:B------:R-:W-:Y:S02]  /*11bf0*/  @!P0 FFMA.FTZ R2, R3, 0.93318945169448852539, R2 ;  /* 0x3f6ee58103028823 */ /* 0x000fe40000010002 */
.L_x_37740:
[----:B------:R-:W-:Y:S05]  /*11c00*/  BSYNC B0 ;  /* 0x0000000000007941 */ /* 0x000fea0003800000 */
.L_x_37738:
        /* <DEDUP_REMOVED lines=12> */
.L_x_37716:
        /* <DEDUP_REMOVED lines=13> */
.L_x_37742:
[----:B------:R-:W-:Y:S05]  /*11da0*/  BSYNC B3 ;  /* 0x0000000000037941 */ /* 0x000fea0003800000 */
.L_x_37741:
        /* <DEDUP_REMOVED lines=18> */
.L_x_37744:
[----:B------:R-:W-:Y:S02]  /*11ed0*/  ISETP.GE.AND P0, PT, R20, RZ, PT ;  /* 0x000000ff1400720c */ /* 0x000fe40003f06270 */
[----:B------:R-:W-:-:S11]  /*11ee0*/  MOV R3, 0x3fd774eb ;  /* 0x3fd774eb00037802 */ /* 0x000fd60000000f00 */
[----:B------:R-:W-:-:S04]  /*11ef0*/  @P0 FFMA.FTZ R2, R3, 0.93318945169448852539, -R2 ;  /* 0x3f6ee58103020823 */ /* 0x000fc80000010802 */
[----:B------:R-:W-:Y:S02]  /*11f00*/  @!P0 FFMA.FTZ R2, R3, 0.93318945169448852539, R2 ;  /* 0x3f6ee58103028823 */ /* 0x000fe40000010002 */
.L_x_37745:
[----:B------:R-:W-:Y:S05]  /*11f10*/  BSYNC B0 ;  /* 0x0000000000007941 */ /* 0x000fea0003800000 */
.L_x_37743:
        /* <DEDUP_REMOVED lines=27> */
.L_x_37715:
        /* <DEDUP_REMOVED lines=39> */
.L_x_37748:
[----:B------:R-:W-:Y:S05]  /*12340*/  BSYNC B0 ;  /* 0x0000000000007941 */ /* 0x000fea0003800000 */
.L_x_37747:
[----:B------:R-:W-:Y:S01]  /*12350*/  BSSY B3, `(.L_x_37749) ;  /* 0x0000007000037945 */ /* 0x000fe20003800000 */
[----:B------:R-:W-:Y:S01]  /*12360*/  FFMA R2, R27, R2, R5 ;  /* 0x000000021b027223 */ /* 0x000fe20000000005 */
[----:B------:R-:W-:Y:S05]  /*12370*/  @!P0 BRA `(.L_x_37750) ;  /* 0x0000004000008947 */ /* 0x000fea0003800000 */
[----:B------:R-:W-:Y:S01]  /*12380*/  HFMA2.MMA R3, -RZ, RZ, 1.875, 0 ;  /* 0x3f800000ff037435 */ /* 0x000fe200000001ff */
[----:B------:R-:W-:Y:S02]  /*12390*/  MOV R4, R26 ;  /* 0x0000001a00047202 */ /* 0x000fe40000000f00 */
[----:B------:R-:W-:-:S03]  /*123a0*/  MOV R0, 0x123c0 ;  /* 0x000123c000007802 */ /* 0x000fc60000000f00 */
[----:B-1234-:R-:W-:Y:S05]  /*123b0*/  CALL.REL.NOINC `($__internal_70_$__cuda_sm3x_div_rn_ftz_f32_slowpath) ;  /* 0x0001a91000007944 */ /* 0x01efea0003c00000 */
.L_x_37750:
[----:B------:R-:W-:Y:S05]  /*123c0*/  BSYNC B3 ;  /* 0x0000000000037941 */ /* 0x000fea0003800000 */
.L_x_37749:
        /* <DEDUP_REMOVED lines=18> */
.L_x_37752:
[----:B------:R-:W-:Y:S02]  /*124f0*/  ISETP.GE.AND P0, PT, R20, RZ, PT ;  /* 0x000000ff1400720c */ /* 0x000fe40003f06270 */
[----:B------:R-:W-:-:S11]  /*12500*/  MOV R3, 0x3fd774eb ;  /* 0x3fd774eb00037802 */ /* 0x000fd60000000f00 */
[----:B------:R-:W-:-:S04]  /*12510*/  @P0 FFMA.FTZ R2, R3, 0.93318945169448852539, -R2 ;  /* 0x3f6ee58103020823 */ /* 0x000fc80000010802 */
[----:B------:R-:W-:Y:S02]  /*12520*/  @!P0 FFMA.FTZ R2, R3, 0.93318945169448852539, R2 ;  /* 0x3f6ee58103028823 */ /* 0x000fe40000010002 */
.L_x_37753:
[----:B------:R-:W-:Y:S05]  /*12530*/  BSYNC B0 ;  /* 0x0000000000007941 */ /* 0x000fea0003800000 */
.L_x_37751:
        /* <DEDUP_REMOVED lines=10> */
.L_x_37746:
        /* <DEDUP_REMOVED lines=13> */
.L_x_37755:
[----:B------:R-:W-:Y:S05]  /*126b0*/  BSYNC B3 ;  /* 0x0000000000037941 */ /* 0x000fea0003800000 */
.L_x_37754:
        /* <DEDUP_REMOVED lines=18> */
.L_x_37757:
[----:B------:R-:W-:Y:S02]  /*127e0*/  ISETP.GE.AND P0, PT, R20, RZ, PT ;  /* 0x000000ff1400720c */ /* 0x000fe40003f06270 */
[----:B------:R-:W-:-:S11]  /*127f0*/  MOV R3, 0x3fd774eb ;  /* 0x3fd774eb00037802 */ /* 0x000fd60000000f00 */
[----:B------:R-:W-:-:S04]  /*12800*/  @P0 FFMA.FTZ R2, R3, 0.93318945169448852539, -R2 ;  /* 0x3f6ee58103020823 */ /* 0x000fc80000010802 */
[----:B------:R-:W-:Y:S02]  /*12810*/  @!P0 FFMA.FTZ R2, R3, 0.93318945169448852539, R2 ;  /* 0x3f6ee58103028823 */ /* 0x000fe40000010002 */
.L_x_37758:
[----:B------:R-:W-:Y:S05]  /*12820*/  BSYNC B0 ;  /* 0x0000000000007941 */ /* 0x000fea0003800000 */
.L_x_37756:
        /* <DEDUP_REMOVED lines=11> */
.L_x_37714:
        /* <DEDUP_REMOVED lines=35> */
.L_x_37760:
[----:B------:R-:W-:Y:S05]  /*12b10*/  BSYNC B3 ;  /* 0x0000000000037941 */ /* 0x000fea0003800000 */
.L_x_37759:
        /* <DEDUP_REMOVED lines=18> */
.L_x_37762:
[----:B------:R-:W-:Y:S02]  /*12c40*/  ISETP.GE.AND P0, PT, R20, RZ, PT ;  /* 0x000000ff1400720c */ /* 0x000fe40003f06270 */
[----:B------:R-:W-:-:S11]  /*12c50*/  MOV R3, 0x3fd774eb ;  /* 0x3fd774eb00037802 */ /* 0x000fd60000000f00 */
[----:B------:R-:W-:-:S04]  /*12c60*/  @P0 FFMA.FTZ R0, R3, 0.93318945169448852539, -R0 ;  /* 0x3f6ee58103000823 */ /* 0x000fc80000010800 */
[----:B------:R-:W-:Y:S02]  /*12c70*/  @!P0 FFMA.FTZ R0, R3, 0.93318945169448852539, R0 ;  /* 0x3f6ee58103008823 */ /* 0x000fe40000010000 */
.L_x_37763:
[----:B------:R-:W-:Y:S05]  /*12c80*/  BSYNC B0 ;  /* 0x0000000000007941 */ /* 0x000fea0003800000 */
.L_x_37761:
        /* <DEDUP_REMOVED lines=11> */
.L_x_37713:
        /* <DEDUP_REMOVED lines=26> */
.L_x_37765:
[----:B------:R-:W-:Y:S05]  /*12ee0*/  BSYNC B3 ;  /* 0x0000000000037941 */ /* 0x000fea0003800000 */
.L_x_37764:
        /* <DEDUP_REMOVED lines=18> */
.L_x_37767:
[----:B------:R-:W-:Y:S02]  /*13010*/  ISETP.GE.AND P0, PT, R20, RZ, PT ;  /* 0x000000ff1400720c */ /* 0x000fe40003f06270 */
[----:B------:R-:W-:-:S11]  /*13020*/  MOV R3, 0x3fd774eb ;  /* 0x3fd774eb00037802 */ /* 0x000fd60000000f00 */
[----:B------:R-:W-:-:S04]  /*13030*/  @P0 FFMA.FTZ R2, R3, 0.93318945169448852539, -R2 ;  /* 0x3f6ee58103020823 */ /* 0x000fc80000010802 */
[----:B------:R-:W-:Y:S02]  /*13040*/  @!P0 FFMA.FTZ R2, R3, 0.93318945169448852539, R2 ;  /* 0x3f6ee58103028823 */ /* 0x000fe40000010002 */
.L_x_37768:
[----:B------:R-:W-:Y:S05]  /*13050*/  BSYNC B0 ;  /* 0x0000000000007941 */ /* 0x000fea0003800000 */
.L_x_37766:
        /* <DEDUP_REMOVED lines=12> */
.L_x_37725:
[----:B------:R-:W-:Y:S05]  /*13120*/  BSYNC B2 ;  /* 0x0000000000027941 */ /* 0x000fea0003800000 */
.L_x_37712:
        /* <DEDUP_REMOVED lines=42> */
.L_x_37772:
        /* <DEDUP_REMOVED lines=10> */
.L_x_37771:
[----:B------:R-:W-:-:S04]  /*13470*/  FMUL.RZ R4, R4, 0.15915493667125701904 ;  /* 0x3e22f98304047820 */ /* 0x000fc8000040c000 */
[----:B------:R0:W4:Y:S08]  /*13480*/  MUFU.SIN R21, R4 ;  /* 0x0000000400157308 */ /* 0x0001300000000400 */
[----:B------:R0:W3:Y:S01]  /*13490*/  MUFU.COS R20, R4 ;  /* 0x0000000400147308 */ /* 0x0000e20000000000 */
[----:B------:R-:W-:Y:S05]  /*134a0*/  BRA `(.L_x_37773) ;  /* 0x0000003000007947 */ /* 0x000fea0003800000 */
.L_x_37770:
[----:B------:R-:W-:Y:S01]  /*134b0*/  FMUL.FTZ R20, R25, 1.4426950216293334961 ;  /* 0x3fb8aa3b19147820 */ /* 0x000fe20000410000 */
[----:B------:R-:W-:-:S05]  /*134c0*/  MOV R21, R4 ;  /* 0x0000000400157202 */ /* 0x000fca0000000f00 */
[----:B------:R-:W0:Y:S02]  /*134d0*/  MUFU.EX2 R20, R20 ;  /* 0x0000001400147308 */ /* 0x000e240000000800 */
.L_x_37773:
[----:B------:R-:W-:Y:S05]  /*134e0*/  BSYNC B0 ;  /* 0x0000000000007941 */ /* 0x000fea0003800000 */
.L_x_37769:
        /* <DEDUP_REMOVED lines=61> */
.L_x_37781:
[----:B------:R-:W-:Y:S05]  /*138c0*/  BSYNC B0 ;  /* 0x0000000000007941 */ /* 0x000fea0003800000 */
.L_x_37780:
[----:B------:R-:W-:Y:S01]  /*138d0*/  BSSY B3, `(.L_x_37782) ;  /* 0x0000007000037945 */ /* 0x000fe20003800000 */
[----:B------:R-:W-:Y:S01]  /*138e0*/  FFMA R2, R7, R0, R2 ;  /* 0x0000000007027223 */ /* 0x000fe20000000002 */
[----:B------:R-:W-:Y:S05]  /*138f0*/  @!P0 BRA `(.L_x_37783) ;  /* 0x0000004000008947 */ /* 0x000fea0003800000 */
[----:B------:R-:W-:Y:S02]  /*13900*/  MOV R4, R26 ;  /* 0x0000001a00047202 */ /* 0x000fe40000000f00 */
[----:B------:R-:W-:Y:S02]  /*13910*/  MOV R3, R27 ;  /* 0x0000001b00037202 */ /* 0x000fe40000000f00 */
[----:B------:R-:W-:Y:S02]  /*13920*/  MOV R0, 0x13940 ;  /* 0x0001394000007802 */ /* 0x000fe40000000f00 */
[----:B-1234-:R-:W-:Y:S05]  /*13930*/  CALL.REL.NOINC `($__internal_70_$__cuda_sm3x_div_rn_ftz_f32_slowpath) ;  /* 0x0001939000007944 */ /* 0x01efea0003c00000 */
.L_x_37783:
[----:B------:R-:W-:Y:S05]  /*13940*/  BSYNC B3 ;  /* 0x0000000000037941 */ /* 0x000fea0003800000 */
.L_x_37782:
        /* <DEDUP_REMOVED lines=18> */
.L_x_37785:
[----:B------:R-:W-:Y:S02]  /*13a70*/  ISETP.GE.AND P0, PT, R22, RZ, PT ;  /* 0x000000ff1600720c */ /* 0x000fe40003f06270 */
[----:B------:R-:W-:-:S11]  /*13a80*/  MOV R3, 0x3fd774eb ;  /* 0x3fd774eb00037802 */ /* 0x000fd60000000f00 */
[----:B------:R-:W-:-:S04]  /*13a90*/  @P0 FFMA.FTZ R2, R3, 0.93318945169448852539, -R2 ;  /* 0x3f6ee58103020823 */ /* 0x000fc80000010802 */
[----:B------:R-:W-:Y:S02]  /*13aa0*/  @!P0 FFMA.FTZ R2, R3, 0.93318945169448852539, R2 ;  /* 0x3f6ee58103028823 */ /* 0x000fe40000010002 */
.L_x_37786:
[----:B------:R-:W-:Y:S05]  /*13ab0*/  BSYNC B0 ;  /* 0x0000000000007941 */ /* 0x000fea0003800000 */
.L_x_37784:
        /* <DEDUP_REMOVED lines=12> */
.L_x_37779:
        /* <DEDUP_REMOVED lines=17> */
.L_x_37790:
[----:B------:R-:W-:Y:S05]  /*13c90*/  BSYNC B3 ;  /* 0x0000000000037941 */ /* 0x000fea0003800000 */
.L_x_37789:
        /* <DEDUP_REMOVED lines=18> */
.L_x_37792:
[----:B------:R-:W-:Y:S02]  /*13dc0*/  ISETP.GE.AND P0, PT, R22, RZ, PT ;  /* 0x000000ff1600720c */ /* 0x000fe40003f06270 */
[----:B------:R-:W-:-:S11]  /*13dd0*/  MOV R3, 0x3fd774eb ;  /* 0x3fd774eb00037802 */ /* 0x000fd60000000f00 */
[----:B------:R-:W-:-:S04]  /*13de0*/  @P0 FFMA.FTZ R2, R3, 0.93318945169448852539, -R2 ;  /* 0x3f6ee58103020823 */ /* 0x000fc80000010802 */
[----:B------:R-:W-:Y:S02]  /*13df0*/  @!P0 FFMA.FTZ R2, R3, 0.93318945169448852539, R2 ;  /* 0x3f6ee58103028823 */ /* 0x000fe40000010002 */
.L_x_37793:
[----:B------:R-:W-:Y:S05]  /*13e00*/  BSYNC B0 ;  /* 0x0000000000007941 */ /* 0x000fea0003800000 */
.L_x_37791:
        /* <DEDUP_REMOVED lines=13> */
.L_x_37788:
[----:B------:R-:W-:Y:S01]  /*13ee0*/  LOP3.LUT R2, R27, 0xffff0000, RZ, 0xc0, !PT ;  /* 0xffff00001b027812 */ /* 0x000fe200078ec0ff */
[----:B------:R-:W-:Y:S01]  /*13ef0*/  BSSY B0, `(.L_x_37794) ;  /* 0x000003f000007945 */ /* 0x000fe20003800000 */
[----:B------:R-:W-:-:S03]  /*13f00*/  LOP3.LUT R7, R26, 0xffff0000, RZ, 0xc0, !PT ;  /* 0xffff00001a077812 */ /* 0x000fc600078ec0ff */
[--C-:B0-----:R-:W-:Y:S02]  /*13f10*/  FADD.FTZ R4, R27, -R2.reuse ;  /* 0x800000021b047221 */ /* 0x101fe40000010000 */
[--C-:B------:R-:W-:Y:S02]  /*13f20*/  FADD.FTZ R6, R26, -R7.reuse ;  /* 0x800000071a067221 */ /* 0x100fe40000010000 */
[C---:B------:R-:W-:Y:S01]  /*13f30*/  FMUL.FTZ R3, R7.reuse, R7 ;  /* 0x0000000707037220 */ /* 0x040fe20000410000 */
[----:B------:R-:W-:Y:S01]  /*13f40*/  LOP3.LUT R5, R4, 0xffff0000, RZ, 0xc0, !PT ;  /* 0xffff000004057812 */ /* 0x000fe200078ec0ff */
[----:B------:R-:W-:Y:S01]  /*13f50*/  FADD.FTZ R7, R7, R7 ;  /* 0x0000000707077221 */ /* 0x000fe20000010000 */
[----:B------:R-:W-:Y:S01]  /*13f60*/  LOP3.LUT R25, R6, 0xffff0000, RZ, 0xc0, !PT ;  /* 0xffff000006197812 */ /* 0x000fe200078ec0ff */
[----:B------:R-:W-:Y:S02]  /*13f70*/  FADD.FTZ R29, R2, R2 ;  /* 0x00000002021d7221 */ /* 0x000fe40000010000 */
[----:B------:R-:W-:-:S02]  /*13f80*/  FADD.FTZ R24, R4, -R5 ;  /* 0x8000000504187221 */ /* 0x000fc40000010000 */
[----:B------:R-:W-:Y:S02]  /*13f90*/  FADD.FTZ R28, R6, -R25 ;  /* 0x80000019061c7221 */ /* 0x000fe40000010000 */
[C---:B------:R-:W-:Y:S02]  /*13fa0*/  FMUL.FTZ R32, R25.reuse, R7 ;  /* 0x0000000719207220 */ /* 0x040fe40000410000 */
[----:B------:R-:W-:Y:S02]  /*13fb0*/  FMUL.FTZ R4, R25, R25 ;  /* 0x0000001919047220 */ /* 0x000fe40000410000 */
[----:B------:R-:W-:Y:S02]  /*13fc0*/  FADD.FTZ R31, R5, R5 ;  /* 0x00000005051f7221 */ /* 0x000fe40000010000 */
[----:B------:R-:W-:Y:S02]  /*13fd0*/  FADD.FTZ R25, R25, R25 ;  /* 0x0000001919197221 */ /* 0x000fe40000010000 */
        /* <DEDUP_REMOVED lines=9> */
.L_x_37795:
        /* <DEDUP_REMOVED lines=40> */
.L_x_37794:
[----:B------:R-:W-:Y:S01]  /*142f0*/  FADD.FTZ R0, R0, -1 ;  /* 0xbf80000000007421 */ /* 0x000fe20000010000 */
[----:B------:R-:W-:Y:S01]  /*14300*/  FCHK P3, R26, R27 ;  /* 0x0000001b1a007302 */ /* 0x000fe20000060000 */
[----:B------:R-:W-:Y:S02]  /*14310*/  BSSY B0, `(.L_x_37796) ;  /* 0x000002e000007945 */ /* 0x000fe40003800000 */
[----:B------:R-:W-:-:S04]  /*14320*/  FADD.FTZ R3, R3, R0 ;  /* 0x0000000003037221 */ /* 0x000fc80000010000 */
[----:B------:R-:W-:-:S04]  /*14330*/  FADD.FTZ R3, R30, R3 ;  /* 0x000000031e037221 */ /* 0x000fc80000010000 */
        /* <DEDUP_REMOVED lines=43> */
.L_x_37797:
[----:B------:R-:W-:Y:S05]  /*145f0*/  BSYNC B0 ;  /* 0x0000000000007941 */ /* 0x000fea0003800000 */
.L_x_37796:
[----:B------:R-:W-:Y:S01]  /*14600*/  BSSY B3, `(.L_x_37798) ;  /* 0x0000007000037945 */ /* 0x000fe20003800000 */
[----:B------:R-:W-:Y:S01]  /*14610*/  FFMA R2, R5, R4, R2 ;  /* 0x0000000405027223 */ /* 0x000fe20000000002 */
[----:B------:R-:W-:Y:S05]  /*14620*/  @!P3 BRA `(.L_x_37799) ;  /* 0x000000400000b947 */ /* 0x000fea0003800000 */
[----:B------:R-:W-:Y:S02]  /*14630*/  MOV R4, R26 ;  /* 0x0000001a00047202 */ /* 0x000fe40000000f00 */
[----:B------:R-:W-:Y:S02]  /*14640*/  MOV R3, R27 ;  /* 0x0000001b00037202 */ /* 0x000fe40000000f00 */
[----:B------:R-:W-:Y:S02]  /*14650*/  MOV R0, 0x14670 ;  /* 0x0001467000007802 */ /* 0x000fe40000000f00 */
[----:B-1234-:R-:W-:Y:S05]  /*14660*/  CALL.REL.NOINC `($__internal_70_$__cuda_sm3x_div_rn_ftz_f32_slowpath) ;  /* 0x0001866000007944 */ /* 0x01efea0003c00000 */
.L_x_37799:
[----:B------:R-:W-:Y:S05]  /*14670*/  BSYNC B3 ;  /* 0x0000000000037941 */ /* 0x000fea0003800000 */
.L_x_37798:
        /* <DEDUP_REMOVED lines=18> */
.L_x_37801:
[----:B------:R-:W-:Y:S02]  /*147a0*/  ISETP.GE.AND P0, PT, R22, RZ, PT ;  /* 0x000000ff1600720c */ /* 0x000fe40003f06270 */
[----:B------:R-:W-:-:S11]  /*147b0*/  MOV R3, 0x3fd774eb ;  /* 0x3fd774eb00037802 */ /* 0x000fd60000000f00 */
[----:B------:R-:W-:-:S04]  /*147c0*/  @P0 FFMA.FTZ R2, R3, 0.93318945169448852539, -R2 ;  /* 0x3f6ee58103020823 */ /* 0x000fc80000010802 */
[----:B------:R-:W-:Y:S02]  /*147d0*/  @!P0 FFMA.FTZ R2, R3, 0.93318945169448852539, R2 ;  /* 0x3f6ee58103028823 */ /* 0x000fe40000010002 */
.L_x_37802:
[----:B------:R-:W-:Y:S05]  /*147e0*/  BSYNC B0 ;  /* 0x0000000000007941 */ /* 0x000fea0003800000 */
.L_x_37800:
        /* <DEDUP_REMOVED lines=12> */
.L_x_37778:
        /* <DEDUP_REMOVED lines=13> */
.L_x_37804:
[----:B------:R-:W-:Y:S05]  /*14980*/  BSYNC B3 ;  /* 0x0000000000037941 */ /* 0x000fea0003800000 */
.L_x_37803:
        /* <DEDUP_REMOVED lines=18> */
.L_x_37806:
[----:B------:R-:W-:Y:S02]  /*14ab0*/  ISETP.GE.AND P0, PT, R22, RZ, PT ;  /* 0x000000ff1600720c */ /* 0x000fe40003f06270 */
[----:B------:R-:W-:-:S11]  /*14ac0*/  MOV R3, 0x3fd774eb ;  /* 0x3fd774eb00037802 */ /* 0x000fd60000000f00 */
[----:B------:R-:W-:-:S04]  /*14ad0*/  @P0 FFMA.FTZ R2, R3, 0.93318945169448852539, -R2 ;  /* 0x3f6ee58103020823 */ /* 0x000fc80000010802 */
[----:B------:R-:W-:Y:S02]  /*14ae0*/  @!P0 FFMA.FTZ R2, R3, 0.93318945169448852539, R2 ;  /* 0x3f6ee58103028823 */ /* 0x000fe40000010002 */
.L_x_37807:
[----:B------:R-:W-:Y:S05]  /*14af0*/  BSYNC B0 ;  /* 0x0000000000007941 */ /* 0x000fea0003800000 */
.L_x_37805:
        /* <DEDUP_REMOVED lines=27> */
.L_x_37777:
        /* <DEDUP_REMOVED lines=39> */
.L_x_37810:
[----:B------:R-:W-:Y:S05]  /*14f20*/  BSYNC B0 ;  /* 0x0000000000007941 */ /* 0x000fea0003800000 */
.L_x_37809:
[----:B------:R-:W-:Y:S01]  /*14f30*/  BSSY B3, `(.L_x_37811) ;  /* 0x0000007000037945 */ /* 0x000fe20003800000 */
[----:B------:R-:W-:Y:S01]  /*14f40*/  FFMA R2, R27, R2, R5 ;  /* 0x000000021b027223 */ /* 0x000fe20000000005 */
[----:B------:R-:W-:Y:S05]  /*14f50*/  @!P0 BRA `(.L_x_37812) ;  /* 0x0000004000008947 */ /* 0x000fea0003800000 */
[----:B------:R-:W-:Y:S01]  /*14f60*/  HFMA2.MMA R3, -RZ, RZ, 1.875, 0 ;  /* 0x3f800000ff037435 */ /* 0x000fe200000001ff */
[----:B------:R-:W-:Y:S02]  /*14f70*/  MOV R4, R26 ;  /* 0x0000001a00047202 */ /* 0x000fe40000000f00 */
[----:B------:R-:W-:-:S03]  /*14f80*/  MOV R0, 0x14fa0 ;  /* 0x00014fa000007802 */ /* 0x000fc60000000f00 */
[----:B-1234-:R-:W-:Y:S05]  /*14f90*/  CALL.REL.NOINC `($__internal_70_$__cuda_sm3x_div_rn_ftz_f32_slowpath) ;  /* 0x00017d3000007944 */ /* 0x01efea0003c00000 */
.L_x_37812:
[----:B------:R-:W-:Y:S05]  /*14fa0*/  BSYNC B3 ;  /* 0x0000000000037941 */ /* 0x000fea0003800000 */
.L_x_37811:
        /* <DEDUP_REMOVED lines=18> */
.L_x_37814:
[----:B------:R-:W-:Y:S02]  /*150d0*/  ISETP.GE.AND P0, PT, R22, RZ, PT ;  /* 0x000000ff1600720c */ /* 0x000fe40003f06270 */
[----:B------:R-:W-:-:S11]  /*150e0*/  MOV R3, 0x3fd774eb ;  /* 0x3fd774eb00037802 */ /* 0x000fd60000000f00 */
[----:B------:R-:W-:-:S04]  /*150f0*/  @P0 FFMA.FTZ R2, R3, 0.93318945169448852539, -R2 ;  /* 0x3f6ee58103020823 */ /* 0x000fc80000010802 */
[----:B------:R-:W-:Y:S02]  /*15100*/  @!P0 FFMA.FTZ R2, R3, 0.93318945169448852539, R2 ;  /* 0x3f6ee58103028823 */ /* 0x000fe40000010002 */
.L_x_37815:
[----:B------:R-:W-:Y:S05]  /*15110*/  BSYNC B0 ;  /* 0x0000000000007941 */ /* 0x000fea0003800000 */
.L_x_37813:
        /* <DEDUP_REMOVED lines=10> */
.L_x_37808:
        /* <DEDUP_REMOVED lines=13> */
.L_x_37817:
[----:B------:R-:W-:Y:S05]  /*15290*/  BSYNC B3 ;  /* 0x0000000000037941 */ /* 0x000fea0003800000 */
.L_x_37816:
        /* <DEDUP_REMOVED lines=18> */
.L_x_37819:
[----:B------:R-:W-:Y:S02]  /*153c0*/  ISETP.GE.AND P0, PT, R22, RZ, PT ;  /* 0x000000ff1600720c */ /* 0x000fe40003f06270 */
[----:B------:R-:W-:-:S11]  /*153d0*/  MOV R3, 0x3fd774eb ;  /* 0x3fd774eb00037802 */ /* 0x000fd60000000f00 */
[----:B------:R-:W-:-:S04]  /*153e0*/  @P0 FFMA.FTZ R2, R3, 0.93318945169448852539, -R2 ;  /* 0x3f6ee58103020823 */ /* 0x000fc80000010802 */
[----:B------:R-:W-:Y:S02]  /*153f0*/  @!P0 FFMA.FTZ R2, R3, 0.93318945169448852539, R2 ;  /* 0x3f6ee58103028823 */ /* 0x000fe40000010002 */
.L_x_37820:
[----:B------:R-:W-:Y:S05]  /*15400*/  BSYNC B0 ;  /* 0x0000000000007941 */ /* 0x000fea0003800000 */
.L_x_37818:
        /* <DEDUP_REMOVED lines=11> */
.L_x_37776:
        /* <DEDUP_REMOVED lines=35> */
.L_x_37822:
[----:B------:R-:W-:Y:S05]  /*156f0*/  BSYNC B3 ;  /* 0x0000000000037941 */ /* 0x000fea0003800000 */
.L_x_37821:
        /* <DEDUP_REMOVED lines=18> */
.L_x_37824:
[----:B------:R-:W-:Y:S02]  /*15820*/  ISETP.GE.AND P0, PT, R22, RZ, PT ;  /* 0x000000ff1600720c */ /* 0x000fe40003f06270 */
[----:B------:R-:W-:-:S11]  /*15830*/  MOV R3, 0x3fd774eb ;  /* 0x3fd774eb00037802 */ /* 0x000fd60000000f00 */
[----:B------:R-:W-:-:S04]  /*15840*/  @P0 FFMA.FTZ R0, R3, 0.93318945169448852539, -R0 ;  /* 0x3f6ee58103000823 */ /* 0x000fc80000010800 */
[----:B------:R-:W-:Y:S02]  /*15850*/  @!P0 FFMA.FTZ R0, R3, 0.93318945169448852539, R0 ;  /* 0x3f6ee58103008823 */ /* 0x000fe40000010000 */
.L_x_37825:
[----:B------:R-:W-:Y:S05]  /*15860*/  BSYNC B0 ;  /* 0x0000000000007941 */ /* 0x000fea0003800000 */
.L_x_37823:
        /* <DEDUP_REMOVED lines=11> */
.L_x_37775:
        /* <DEDUP_REMOVED lines=26> */
.L_x_37827:
[----:B------:R-:W-:Y:S05]  /*15ac0*/  BSYNC B3 ;  /* 0x0000000000037941 */ /* 0x000fea0003800000 */
.L_x_37826:
        /* <DEDUP_REMOVED lines=18> */
.L_x_37829:
[----:B------:R-:W-:Y:S02]  /*15bf0*/  ISETP.GE.AND P0, PT, R22, RZ, PT ;  /* 0x000000ff1600720c */ /* 0x000fe40003f06270 */
[----:B------:R-:W-:-:S11]  /*15c00*/  MOV R3, 0x3fd774eb ;  /* 0x3fd774eb00037802 */ /* 0x000fd60000000f00 */
[----:B------:R-:W-:-:S04]  /*15c10*/  @P0 FFMA.FTZ R2, R3, 0.93318945169448852539, -R2 ;  /* 0x3f6ee58103020823 */ /* 0x000fc80000010802 */
[----:B------:R-:W-:Y:S02]  /*15c20*/  @!P0 FFMA.FTZ R2, R3, 0.93318945169448852539, R2 ;  /* 0x3f6ee58103028823 */ /* 0x000fe40000010002 */
.L_x_37830:
[----:B------:R-:W-:Y:S05]  /*15c30*/  BSYNC B0 ;  /* 0x0000000000007941 */ /* 0x000fea0003800000 */
.L_x_37828:
        /* <DEDUP_REMOVED lines=12> */
.L_x_37787:
[----:B------:R-:W-:Y:S05]  /*15d00*/  BSYNC B2 ;  /* 0x0000000000027941 */ /* 0x000fea0003800000 */
.L_x_37774:
        /* <DEDUP_REMOVED lines=42> */
.L_x_37834:
        /* <DEDUP_REMOVED lines=10> */
.L_x_37833:
[----:B------:R-:W-:-:S04]  /*16050*/  FMUL.RZ R4, R4, 0.15915493667125701904 ;  /* 0x3e22f98304047820 */ /* 0x000fc8000040c000 */
[----:B------:R0:W4:Y:S08]  /*16060*/  MUFU.SIN R23, R4 ;  /* 0x0000000400177308 */ /* 0x0001300000000400 */
[----:B------:R0:W3:Y:S01]  /*16070*/  MUFU.COS R22, R4 ;  /* 0x0000000400167308 */ /* 0x0000e20000000000 */
[----:B------:R-:W-:Y:S05]  /*16080*/  BRA `(.L_x_37835) ;  /* 0x0000003000007947 */ /* 0x000fea0003800000 */
.L_x_37832:
[----:B------:R-:W-:Y:S01]  /*16090*/  FMUL.FTZ R22, R25, 1.4426950216293334961 ;  /* 0x3fb8aa3b19167820 */ /* 0x000fe20000410000 */
[----:B------:R-:W-:-:S05]  /*160a0*/  MOV R23, R4 ;  /* 0x0000000400177202 */ /* 0x000fca0000000f00 */
[----:B------:R-:W0:Y:S02]  /*160b0*/  MUFU.EX2 R22, R22 ;  /* 0x0000001600167308 */ /* 0x000e240000000800 */
.L_x_37835:
[----:B------:R-:W-:Y:S05]  /*160c0*/  BSYNC B0 ;  /* 0x0000000000007941 */ /* 0x000fea0003800000 */
.L_x_37831:
        /* <DEDUP_REMOVED lines=11> */
.L_x_37339:
[----:B------:R-:W0:Y:S01]  /*16180*/  S2R R0, SR_TID.X ;  /* 0x0000000000007919 */ /* 0x000e220000002100 */
[----:B------:R-:W-:Y:S01]  /*16190*/  CS2R R8, SRZ ;  /* 0x0000000000087805 */ /* 0x000fe2000001ff00 */
[----:B------:R-:W-:Y:S01]  /*161a0*/  CS2R R10, SRZ ;  /* 0x00000000000a7805 */ /* 0x000fe2000001ff00 */
[----:B0-----:R-:W-:-:S13]  /*161b0*/  ISETP.GE.AND P0, PT, R0, UR4, PT ;  /* 0x0000000400007c0c */ /* 0x001fda000bf06270 */
[C---:B------:R-:W-:Y:S02]  /*161c0*/  @!P0 IADD3 R4, R0.reuse, UR6, RZ ;  /* 0x0000000600048c10 */ /* 0x040fe4000fffe0ff */
[----:B------:R-:W-:Y:S02]  /*161d0*/  @!P0 IADD3 R0, R0, 0x80, RZ ;  /* 0x0000008000008810 */ /* 0x000fe40007ffe0ff */
[----:B------:R-:W-:Y:S02]  /*161e0*/  @!P0 MOV R5, 0x8 ;  /* 0x0000000800058802 */ /* 0x000fe40000000f00 */
[----:B------:R-:W-:-:S03]  /*161f0*/  ISETP.GE.AND P2, PT, R0, UR4, PT ;  /* 0x0000000400007c0c */ /* 0x000fc6000bf46270 */
[----:B------:R-:W-:-:S10]  /*16200*/  @!P0 IMAD.WIDE.U32 R2, R4, R5, c[0x0][0x178] ;  /* 0x00005e0004028625 */ /* 0x000fd400078e0005 */
[C---:B------:R-:W-:Y:S01]  /*16210*/  @!P2 IADD3 R22, R0.reuse, UR6, RZ ;  /* 0x000000060016ac10 */ /* 0x040fe2000fffe0ff */
[----:B------:R-:W-:Y:S01]  /*16220*/  CS2R R14, SRZ ;  /* 0x00000000000e7805 */ /* 0x000fe2000001ff00 */
[----:B------:R-:W-:Y:S01]  /*16230*/  @!P2 IADD3 R0, R0, 0x80, RZ ;  /* 0x000000800000a810 */ /* 0x000fe20007ffe0ff */
[----:B------:R0:W5:Y:S03]  /*16240*/  @!P0 LDG.E.64 R8, [R2.64] ;  /* 0x0000000802088981 */ /* 0x000166000c1e1b00 */
[----:B------:R-:W-:-:S13]  /*16250*/  ISETP.GE.AND P3, PT, R0, UR4, PT ;  /* 0x0000000400007c0c */ /* 0x000fda000bf66270 */
[C---:B------:R-:W-:Y:S02]  /*16260*/  @!P3 IADD3 R24, R0.reuse, UR6, RZ ;  /* 0x000000060018bc10 */ /* 0x040fe4000fffe0ff */
[----:B------:R-:W-:-:S04]  /*16270*/  @!P3 IADD3 R0, R0, 0x80, RZ ;  /* 0x000000800000b810 */ /* 0x000fc80007ffe0ff */
[----:B------:R-:W-:-:S13]  /*16280*/  ISETP.GE.AND P4, PT, R0, UR4, PT ;  /* 0x0000000400007c0c */ /* 0x000fda000bf86270 */
[C---:B------:R-:W-:Y:S02]  /*16290*/  @!P4 IADD3 R30, R0.reuse, UR6, RZ ;  /* 0x00000006001ecc10 */ /* 0x040fe4000fffe0ff */
[----:B------:R-:W-:-:S04]  /*162a0*/  @!P4 IADD3 R0, R0, 0x80, RZ ;  /* 0x000000800000c810 */ /* 0x000fc80007ffe0ff */
[----:B------:R-:W-:Y:S01]  /*162b0*/  ISETP.GE.AND P1, PT, R0, UR4, PT ;  /* 0x0000000400007c0c */ /* 0x000fe2000bf26270 */
[----:B------:R-:W-:Y:S01]  /*162c0*/  @!P0 IMAD.WIDE.U32 R4, R4, R5, c[0x0][0x180] ;  /* 0x0000600004048625 */ /* 0x000fe200078e0005 */
[----:B0-----:R-:W-:Y:S01]  /*162d0*/  @!P3 MOV R3, 0x8 ;  /* 0x000000080003b802 */ /* 0x001fe20000000f00 */
[----:B------:R-:W-:Y:S01]  /*162e0*/  CS2R R16, SRZ ;  /* 0x0000000000107805 */ /* 0x000fe2000001ff00 */
[----:B------:R-:W-:Y:S02]  /*162f0*/  CS2R R18, SRZ ;  /* 0x0000000000127805 */ /* 0x000fe4000001ff00 */
[----:B------:R0:W5:Y:S07]  /*16300*/  @!P0 LDG.E.64 R14, [R4.64] ;  /* 0x00000008040e8981 */ /* 0x00016e000c1e1b00 */
[----:B------:R-:W-:-:S02]  /*16310*/  @!P1 IADD3 R40, R0, UR6, RZ ;  /* 0x0000000600289c10 */ /* 0x000fc4000fffe0ff */
[----:B------:R-:W-:-:S04]  /*16320*/  @!P1 IADD3 R0, R0, 0x80, RZ ;  /* 0x0000008000009810 */ /* 0x000fc80007ffe0ff */
[----:B------:R-:W-:Y:S01]  /*16330*/  ISETP.GE.AND P5, PT, R0, UR4, PT ;  /* 0x0000000400007c0c */ /* 0x000fe2000bfa6270 */
[----:B------:R-:W-:-:S04]  /*16340*/  @!P3 IMAD.WIDE.U32 R28, R24, R3, c[0x0][0x178] ;  /* 0x00005e00181cb625 */ /* 0x000fc800078e0003 */
[----:B0-----:R-:W-:Y:S01]  /*16350*/  @!P3 IMAD.WIDE.U32 R4, R24, R3, c[0x0][0x180] ;  /* 0x000060001804b625 */ /* 0x001fe200078e0003 */
[----:B------:R0:W5:Y:S04]  /*16360*/  @!P3 LDG.E.64 R16, [R28.64] ;  /* 0x000000081c10b981 */ /* 0x000168000c1e1b00 */
[----:B------:R1:W5:Y:S03]  /*16370*/  @!P3 LDG.E.64 R18, [R4.64] ;  /* 0x000000080412b981 */ /* 0x000366000c1e1b00 */
[C---:B------:R-:W-:Y:S02]  /*16380*/  @!P5 IADD3 R2, R0.reuse, UR6, RZ ;  /* 0x000000060002dc10 */ /* 0x040fe4000fffe0ff */
[----:B------:R-:W-:-:S04]  /*16390*/  @!P5 IADD3 R0, R0, 0x80, RZ ;  /* 0x000000800000d810 */ /* 0x000fc80007ffe0ff */
[----:B------:R-:W-:Y:S02]  /*163a0*/  ISETP.GE.AND P3, PT, R0, UR4, PT ;  /* 0x0000000400007c0c */ /* 0x000fe4000bf66270 */
[----:B------:R-:W-:Y:S01]  /*163b0*/  @!P2 MOV R23, 0x8 ;  /* 0x000000080017a802 */ /* 0x000fe20000000f00 */
[----:B------:R-:W-:-:S04]  /*163c0*/  CS2R R12, SRZ ;  /* 0x00000000000c7805 */ /* 0x000fc8000001ff00 */
[----:B------:R-:W-:-:S04]  /*163d0*/  @!P2 IMAD.WIDE.U32 R6, R22, R23, c[0x0][0x178] ;  /* 0x00005e001606a625 */ /* 0x000fc800078e0017 */
[----:B------:R-:W-:Y:S01]  /*163e0*/  @!P2 IMAD.WIDE.U32 R22, R22, R23, c[0x0][0x180] ;  /* 0x000060001616a625 */ /* 0x000fe200078e0017 */
[----:B------:R2:W5:Y:S01]  /*163f0*/  @!P2 LDG.E.64 R10, [R6.64] ;  /* 0x00000008060aa981 */ /* 0x000562000c1e1b00 */
[C---:B------:R-:W-:Y:S02]  /*16400*/  @!P3 IADD3 R44, R0.reuse, UR6, RZ ;  /* 0x00000006002cbc10 */ /* 0x040fe4000fffe0ff */
[----:B------:R-:W-:Y:S01]  /*16410*/  @!P3 IADD3 R0, R0, 0x80, RZ ;  /* 0x000000800000b810 */ /* 0x000fe20007ffe0ff */
[----:B------:R3:W5:Y:S01]  /*16420*/  @!P2 LDG.E.64 R12, [R22.64] ;  /* 0x00000008160ca981 */ /* 0x000762000c1e1b00 */
[----:B------:R-:W-:Y:S02]  /*16430*/  @!P4 MOV R31, 0x8 ;  /* 0x00000008001fc802 */ /* 0x000fe40000000f00 */
[----:B------:R-:W-:Y:S01]  /*16440*/  ISETP.GE.AND P2, PT, R0, UR4, PT ;  /* 0x0000000400007c0c */ /* 0x000fe2000bf46270 */
[----:B------:R-:W-:Y:S01]  /*16450*/  CS2R R20, SRZ ;  /* 0x0000000000147805 */ /* 0x000fe2000001ff00 */
[----:B------:R-:W-:Y:S01]  /*16460*/  @!P1 MOV R41, 0x8 ;  /* 0x0000000800299802 */ /* 0x000fe20000000f00 */
[----:B--2---:R-:W-:Y:S01]  /*16470*/  @!P4 IMAD.WIDE.U32 R6, R30, R31, c[0x0][0x178] ;  /* 0x00005e001e06c625 */ /* 0x004fe200078e001f */
[----:B---3--:R-:W-:-:S03]  /*16480*/  CS2R R22, SRZ ;  /* 0x0000000000167805 */ /* 0x008fc6000001ff00 */
[----:B-1----:R-:W-:Y:S01]  /*16490*/  @!P4 IMAD.WIDE.U32 R4, R30, R31, c[0x0][0x180] ;  /* 0x000060001e04c625 */ /* 0x002fe200078e001f */
[----:B------:R1:W5:Y:S01]  /*164a0*/  @!P4 LDG.E.64 R20, [R6.64] ;  /* 0x000000080614c981 */ /* 0x000362000c1e1b00 */
[----:B------:R-:W-:Y:S01]  /*164b0*/  CS2R R24, SRZ ;  /* 0x0000000000187805 */ /* 0x000fe2000001ff00 */
[----:B------:R-:W-:Y:S01]  /*164c0*/  CS2R R26, SRZ ;  /* 0x00000000001a7805 */ /* 0x000fe2000001ff00 */
[----:B------:R-:W-:Y:S01]  /*164d0*/  @!P5 MOV R3, 0x8 ;  /* 0x000000080003d802 */ /* 0x000fe20000000f00 */
[----:B------:R2:W5:Y:S01]  /*164e0*/  @!P4 LDG.E.64 R22, [R4.64] ;  /* 0x000000080416c981 */ /* 0x000562000c1e1b00 */
[----:B------:R-:W-:Y:S02]  /*164f0*/  @!P3 MOV R45, 0x8 ;  /* 0x00000008002db802 */ /* 0x000fe40000000f00 */
[----:B------:R-:W-:Y:S01]  /*16500*/  @!P2 IADD3 R0, R0, UR6, RZ ;  /* 0x000000060000ac10 */ /* 0x000fe2000fffe0ff */
[----:B-1----:R-:W-:-:S04]  /*16510*/  @!P1 IMAD.WIDE.U32 R6, R40, R41, c[0x0][0x178] ;  /* 0x00005e0028069625 */ /* 0x002fc800078e0029 */
[----:B------:R-:W-:Y:S01]  /*16520*/  @!P1 IMAD.WIDE.U32 R40, R40, R41, c[0x0][0x180] ;  /* 0x0000600028289625 */ /* 0x000fe200078e0029 */
[----:B--2---:R-:W-:Y:S01]  /*16530*/  @!P2 MOV R5, 0x8 ;  /* 0x000000080005a802 */ /* 0x004fe20000000f00 */
[----:B------:R1:W5:Y:S01]  /*16540*/  @!P1 LDG.E.64 R24, [R6.64] ;  /* 0x0000000806189981 */ /* 0x000362000c1e1b00 */
[----:B------:R-:W-:Y:S01]  /*16550*/  CS2R R30, SRZ ;  /* 0x00000000001e7805 */ /* 0x000fe2000001ff00 */
[CC--:B------:R-:W-:Y:S01]  /*16560*/  @!P5 IMAD.WIDE.U32 R42, R2.reuse, R3.reuse, c[0x0][0x178] ;  /* 0x00005e00022ad625 */ /* 0x0c0fe200078e0003 */
[----:B------:R-:W-:Y:S01]  /*16570*/  CS2R R32, SRZ ;  /* 0x0000000000207805 */ /* 0x000fe2000001ff00 */
[----:B------:R2:W5:Y:S01]  /*16580*/  @!P1 LDG.E.64 R26, [R40.64] ;  /* 0x00000008281a9981 */ /* 0x000562000c1e1b00 */
[----:B------:R-:W-:Y:S01]  /*16590*/  CS2R R34, SRZ ;  /* 0x0000000000227805 */ /* 0x000fe2000001ff00 */
[----:B------:R-:W-:Y:S01]  /*165a0*/  CS2R R36, SRZ ;  /* 0x0000000000247805 */ /* 0x000fe2000001ff00 */
[----:B------:R-:W-:Y:S01]  /*165b0*/  CS2R R38, SRZ ;  /* 0x0000000000267805 */ /* 0x000fe2000001ff00 */
[----:B-1----:R-:W-:-:S04]  /*165c0*/  @!P5 IMAD.WIDE.U32 R6, R2, R3, c[0x0][0x180] ;  /* 0x000060000206d625 */ /* 0x002fc800078e0003 */
[----:B--2---:R-:W-:Y:S01]  /*165d0*/  @!P3 IMAD.WIDE.U32 R40, R44, R45, c[0x0][0x178] ;  /* 0x00005e002c28b625 */ /* 0x004fe200078e002d */
        /* <DEDUP_REMOVED lines=8> */
[----:B0-----:R-:W-:Y:S01]  /*16660*/  CS2R R28, SRZ ;  /* 0x00000000001c7805 */ /* 0x001fe2000001ff00 */
[----:B------:R-:W-:Y:S05]  /*16670*/  BSSY B3, `(.L_x_37836) ;  /* 0x00002c3000037945 */ /* 0x000fea0003800000 */
[----:B------:R0:W5:Y:S02]  /*16680*/  @!P5 LDG.E.64 R28, [R42.64] ;  /* 0x000000082a1cd981 */ /* 0x000164000c1e1b00 */
[----:B0-----:R-:W-:Y:S01]  /*16690*/  CS2R R42, SRZ ;  /* 0x00000000002a7805 */ /* 0x001fe2000001ff00 */
[----:B------:R-:W-:Y:S05]  /*166a0*/  @P0 BRA `(.L_x_37837) ;  /* 0x00002bf000000947 */ /* 0x000fea0003800000 */
        /* <DEDUP_REMOVED lines=61> */
.L_x_37845:
[----:B------:R-:W-:Y:S05]  /*16a80*/  BSYNC B0 ;  /* 0x0000000000007941 */ /* 0x000fea0003800000 */
.L_x_37844:
[----:B------:R-:W-:Y:S01]  /*16a90*/  BSSY B4, `(.L_x_37846) ;  /* 0x0000007000047945 */ /* 0x000fe20003800000 */
[----:B------:R-:W-:Y:S01]  /*16aa0*/  FFMA R2, R7, R3, R2 ;  /* 0x0000000307027223 */ /* 0x000fe20000000002 */
[----:B------:R-:W-:Y:S05]  /*16ab0*/  @!P0 BRA `(.L_x_37847) ;  /* 0x0000004000008947 */ /* 0x000fea0003800000 */
[----:B------:R-:W-:Y:S02]  /*16ac0*/  MOV R4, R44 ;  /* 0x0000002c00047202 */ /* 0x000fe40000000f00 */
[----:B------:R-:W-:Y:S02]  /*16ad0*/  MOV R3, R45 ;  /* 0x0000002d00037202 */ /* 0x000fe40000000f00 */
[----:B------:R-:W-:Y:S02]  /*16ae0*/  MOV R0, 0x16b00 ;  /* 0x00016b0000007802 */ /* 0x000fe40000000f00 */
[----:B------:R-:W-:Y:S05]  /*16af0*/  CALL.REL.NOINC `($__internal_70_$__cuda_sm3x_div_rn_ftz_f32_slowpath) ;  /* 0x000161d000007944 */ /* 0x000fea0003c00000 */
.L_x_37847:
[----:B------:R-:W-:Y:S05]  /*16b00*/  BSYNC B4 ;  /* 0x0000000000047941 */ /* 0x000fea0003800000 */
.L_x_37846:
        /* <DEDUP_REMOVED lines=18> */
.L_x_37849:
[----:B------:R-:W-:Y:S02]  /*16c30*/  ISETP.GE.AND P0, PT, R8, RZ, PT ;  /* 0x000000ff0800720c */ /* 0x000fe40003f06270 */
[----:B------:R-:W-:-:S11]  /*16c40*/  MOV R3, 0x3fd774eb ;  /* 0x3fd774eb00037802 */ /* 0x000fd60000000f00 */
[----:B------:R-:W-:-:S04]  /*16c50*/  @P0 FFMA.FTZ R2, R3, 0.93318945169448852539, -R2 ;  /* 0x3f6ee58103020823 */ /* 0x000fc80000010802 */
[----:B------:R-:W-:Y:S02]  /*16c60*/  @!P0 FFMA.FTZ R2, R3, 0.93318945169448852539, R2 ;  /* 0x3f6ee58103028823 */ /* 0x000fe40000010002 */
.L_x_37850:
[----:B------:R-:W-:Y:S05]  /*16c70*/  BSYNC B0 ;  /* 0x0000000000007941 */ /* 0x000fea0003800000 */
.L_x_37848:
        /* <DEDUP_REMOVED lines=12> */
.L_x_37843:
        /* <DEDUP_REMOVED lines=16> */
[----:B------:R-:W-:Y:S05]  /*16e40*/  CALL.REL.NOINC `($__internal_70_$__cuda_sm3x_div_rn_ftz_f32_slowpath) ;  /* 0x00015e8000007944 */ /* 0x000fea0003c00000 */
.L_x_37854:
[----:B------:R-:W-:Y:S05]  /*16e50*/  BSYNC B4 ;  /* 0x0000000000047941 */ /* 0x000fea0003800000 */
.L_x_37853:
        /* <DEDUP_REMOVED lines=18> */
.L_x_37856:
[----:B------:R-:W-:Y:S02]  /*16f80*/  ISETP.GE.AND P0, PT, R8, RZ, PT ;  /* 0x000000ff0800720c */ /* 0x000fe40003f06270 */
[----:B------:R-:W-:-:S11]  /*16f90*/  MOV R3, 0x3fd774eb ;  /* 0x3fd774eb00037802 */ /* 0x000fd60000000f00 */
[----:B------:R-:W-:-:S04]  /*16fa0*/  @P0 FFMA.FTZ R2, R3, 0.93318945169448852539, -R2 ;  /* 0x3f6ee58103020823 */ /* 0x000fc80000010802 */
[----:B------:R-:W-:Y:S02]  /*16fb0*/  @!P0 FFMA.FTZ R2, R3, 0.93318945169448852539, R2 ;  /* 0x3f6ee58103028823 */ /* 0x000fe40000010002 */
.L_x_37857:
[----:B------:R-:W-:Y:S05]  /*16fc0*/  BSYNC B0 ;  /* 0x0000000000007941 */ /* 0x000fea0003800000 */
.L_x_37855:
        /* <DEDUP_REMOVED lines=13> */
.L_x_37852:
        /* <DEDUP_REMOVED lines=25> */
.L_x_37859:
        /* <DEDUP_REMOVED lines=40> */
.L_x_37858:
        /* <DEDUP_REMOVED lines=51> */
.L_x_37861:
[----:B------:R-:W-:Y:S05]  /*177e0*/  BSYNC B0 ;  /* 0x0000000000007941 */ /* 0x000fea0003800000 */
.L_x_37860:
[----:B------:R-:W-:Y:S01]  /*177f0*/  BSSY B4, `(.L_x_37862) ;  /* 0x0000006000047945 */ /* 0x000fe20003800000 */
[----:B------:R-:W-:Y:S01]  /*17800*/  FFMA R2, R5, R7, R2 ;  /* 0x0000000705027223 */ /* 0x000fe20000000002 */
[----:B------:R-:W-:Y:S05]  /*17810*/  @!P0 BRA `(.L_x_37863) ;  /* 0x0000003000008947 */ /* 0x000fea0003800000 */
[----:B------:R-:W-:Y:S02]  /*17820*/  MOV R3, R45 ;  /* 0x0000002d00037202 */ /* 0x000fe40000000f00 */
[----:B------:R-:W-:Y:S02]  /*17830*/  MOV R0, 0x17850 ;  /* 0x0001785000007802 */ /* 0x000fe40000000f00 */
[----:B------:R-:W-:Y:S05]  /*17840*/  CALL.REL.NOINC `($__internal_70_$__cuda_sm3x_div_rn_ftz_f32_slowpath) ;  /* 0x0001548000007944 */ /* 0x000fea0003c00000 */
.L_x_37863:
[----:B------:R-:W-:Y:S05]  /*17850*/  BSYNC B4 ;  /* 0x0000000000047941 */ /* 0x000fea0003800000 */
.L_x_37862:
        /* <DEDUP_REMOVED lines=18> */
.L_x_37865:
[----:B------:R-:W-:Y:S02]  /*17980*/  ISETP.GE.AND P0, PT, R8, RZ, PT ;  /* 0x000000ff0800720c */ /* 0x000fe40003f06270 */
[----:B------:R-:W-:-:S11]  /*17990*/  MOV R3, 0x3fd774eb ;  /* 0x3fd774eb00037802 */ /* 0x000fd60000000f00 */
[----:B------:R-:W-:-:S04]  /*179a0*/  @P0 FFMA.FTZ R2, R3, 0.93318945169448852539, -R2 ;  /* 0x3f6ee58103020823 */ /* 0x000fc80000010802 */
[----:B------:R-:W-:Y:S02]  /*179b0*/  @!P0 FFMA.FTZ R2, R3, 0.93318945169448852539, R2 ;  /* 0x3f6ee58103028823 */ /* 0x000fe40000010002 */
.L_x_37866:
[----:B------:R-:W-:Y:S05]  /*179c0*/  BSYNC B0 ;  /* 0x0000000000007941 */ /* 0x000fea0003800000 */
.L_x_37864:
        /* <DEDUP_REMOVED lines=12> */
.L_x_37842:
        /* <DEDUP_REMOVED lines=13> */
.L_x_37868:
[----:B------:R-:W-:Y:S05]  /*17b60*/  BSYNC B4 ;  /* 0x0000000000047941 */ /* 0x000fea0003800000 */
.L_x_37867:
        /* <DEDUP_REMOVED lines=18> */
.L_x_37870:
[----:B------:R-:W-:Y:S02]  /*17c90*/  ISETP.GE.AND P0, PT, R8, RZ, PT ;  /* 0x000000ff0800720c */ /* 0x000fe40003f06270 */
[----:B------:R-:W-:-:S11]  /*17ca0*/  MOV R3, 0x3fd774eb ;  /* 0x3fd774eb00037802 */ /* 0x000fd60000000f00 */
[----:B------:R-:W-:-:S04]  /*17cb0*/  @P0 FFMA.FTZ R2, R3, 0.93318945169448852539, -R2 ;  /* 0x3f6ee58103020823 */ /* 0x000fc80000010802 */
[----:B------:R-:W-:Y:S02]  /*17cc0*/  @!P0 FFMA.FTZ R2, R3, 0.93318945169448852539, R2 ;  /* 0x3f6ee58103028823 */ /* 0x000fe40000010002 */
.L_x_37871:
[----:B------:R-:W-:Y:S05]  /*17cd0*/  BSYNC B0 ;  /* 0x0000000000007941 */ /* 0x000fea0003800000 */
.L_x_37869:
        /* <DEDUP_REMOVED lines=27> */
.L_x_37841:
        /* <DEDUP_REMOVED lines=39> */
.L_x_37874:
[----:B------:R-:W-:Y:S05]  /*18100*/  BSYNC B0 ;  /* 0x0000000000007941 */ /* 0x000fea0003800000 */
.L_x_37873:
[----:B------:R-:W-:Y:S01]  /*18110*/  BSSY B4, `(.L_x_37875) ;  /* 0x0000007000047945 */ /* 0x000fe20003800000 */
[----:B------:R-:W-:Y:S01]  /*18120*/  FFMA R2, R7, R4, R5 ;  /* 0x0000000407027223 */ /* 0x000fe20000000005 */
[----:B------:R-:W-:Y:S05]  /*18130*/  @!P0 BRA `(.L_x_37876) ;  /* 0x0000004000008947 */ /* 0x000fea0003800000 */
[----:B------:R-:W-:Y:S01]  /*18140*/  HFMA2.MMA R3, -RZ, RZ, 1.875, 0 ;  /* 0x3f800000ff037435 */ /* 0x000fe200000001ff */
[----:B------:R-:W-:Y:S02]  /*18150*/  MOV R4, R44 ;  /* 0x0000002c00047202 */ /* 0x000fe40000000f00 */
[----:B------:R-:W-:-:S03]  /*18160*/  MOV R0, 0x18180 ;  /* 0x0001818000007802 */ /* 0x000fc60000000f00 */
[----:B------:R-:W-:Y:S05]  /*18170*/  CALL.REL.NOINC `($__internal_70_$__cuda_sm3x_div_rn_ftz_f32_slowpath) ;  /* 0x00014b5000007944 */ /* 0x000fea0003c00000 */
.L_x_37876:
[----:B------:R-:W-:Y:S05]  /*18180*/  BSYNC B4 ;  /* 0x0000000000047941 */ /* 0x000fea0003800000 */
.L_x_37875:
        /* <DEDUP_REMOVED lines=18> */
.L_x_37878:
[----:B------:R-:W-:Y:S02]  /*182b0*/  ISETP.GE.AND P0, PT, R8, RZ, PT ;  /* 0x000000ff0800720c */ /* 0x000fe40003f06270 */
[----:B------:R-:W-:-:S11]  /*182c0*/  MOV R3, 0x3fd774eb ;  /* 0x3fd774eb00037802 */ /* 0x000fd60000000f00 */
[----:B------:R-:W-:-:S04]  /*182d0*/  @P0 FFMA.FTZ R2, R3, 0.93318945169448852539, -R2 ;  /* 0x3f6ee58103020823 */ /* 0x000fc80000010802 */
[----:B------:R-:W-:Y:S02]  /*182e0*/  @!P0 FFMA.FTZ R2, R3, 0.93318945169448852539, R2 ;  /* 0x3f6ee58103028823 */ /* 0x000fe40000010002 */
.L_x_37879:
[----:B------:R-:W-:Y:S05]  /*182f0*/  BSYNC B0 ;  /* 0x0000000000007941 */ /* 0x000fea0003800000 */
.L_x_37877:
        /* <DEDUP_REMOVED lines=10> */
.L_x_37872:
        /* <DEDUP_REMOVED lines=12> */
[----:B------:R-:W-:Y:S05]  /*18460*/  CALL.REL.NOINC `($__internal_70_$__cuda_sm3x_div_rn_ftz_f32_slowpath) ;  /* 0x0001486000007944 */ /* 0x000fea0003c00000 */
.L_x_37881:
[----:B------:R-:W-:Y:S05]  /*18470*/  BSYNC B4 ;  /* 0x0000000000047941 */ /* 0x000fea0003800000 */
.L_x_37880:
        /* <DEDUP_REMOVED lines=18> */
.L_x_37883:
[----:B------:R-:W-:Y:S02]  /*185a0*/  ISETP.GE.AND P0, PT, R8, RZ, PT ;  /* 0x000000ff0800720c */ /* 0x000fe40003f06270 */
[----:B------:R-:W-:-:S11]  /*185b0*/  MOV R3, 0x3fd774eb ;  /* 0x3fd774eb00037802 */ /* 0x000fd60000000f00 */
[----:B------:R-:W-:-:S04]  /*185c0*/  @P0 FFMA.FTZ R2, R3, 0.93318945169448852539, -R2 ;  /* 0x3f6ee58103020823 */ /* 0x000fc80000010802 */
[----:B------:R-:W-:Y:S02]  /*185d0*/  @!P0 FFMA.FTZ R2, R3, 0.93318945169448852539, R2 ;  /* 0x3f6ee58103028823 */ /* 0x000fe40000010002 */
.L_x_37884:
[----:B------:R-:W-:Y:S05]  /*185e0*/  BSYNC B0 ;  /* 0x0000000000007941 */ /* 0x000fea0003800000 */
.L_x_37882:
        /* <DEDUP_REMOVED lines=11> */
.L_x_37840:
        /* <DEDUP_REMOVED lines=33> */
[----:B------:R-:W-:Y:S05]  /*188b0*/  CALL.REL.NOINC `($__internal_70_$__cuda_sm3x_div_rn_ftz_f32_slowpath) ;  /* 0x0001441000007944 */ /* 0x000fea0003c00000 */
[----:B0-----:R-:W-:Y:S02]  /*188c0*/  MOV R0, R2 ;  /* 0x0000000200007202 */ /* 0x001fe40000000f00 */
.L_x_37886:
[----:B------:R-:W-:Y:S05]  /*188d0*/  BSYNC B4 ;  /* 0x0000000000047941 */ /* 0x000fea0003800000 */
.L_x_37885:
        /* <DEDUP_REMOVED lines=18> */
.L_x_37888:
[----:B------:R-:W-:Y:S02]  /*18a00*/  ISETP.GE.AND P0, PT, R8, RZ, PT ;  /* 0x000000ff0800720c */ /* 0x000fe40003f06270 */
[----:B------:R-:W-:-:S11]  /*18a10*/  MOV R3, 0x3fd774eb ;  /* 0x3fd774eb00037802 */ /* 0x000fd60000000f00 */
[----:B------:R-:W-:-:S04]  /*18a20*/  @P0 FFMA.FTZ R0, R3, 0.93318945169448852539, -R0 ;  /* 0x3f6ee58103000823 */ /* 0x000fc80000010800 */
[----:B------:R-:W-:Y:S02]  /*18a30*/  @!P0 FFMA.FTZ R0, R3, 0.93318945169448852539, R0 ;  /* 0x3f6ee58103008823 */ /* 0x000fe40000010000 */
.L_x_37889:
[----:B------:R-:W-:Y:S05]  /*18a40*/  BSYNC B0 ;  /* 0x0000000000007941 */ /* 0x000fea0003800000 */
.L_x_37887:
        /* <DEDUP_REMOVED lines=11> */
.L_x_37839:
        /* <DEDUP_REMOVED lines=26> */
[----:B------:R-:W-:Y:S05]  /*18ca0*/  CALL.REL.NOINC `($__internal_70_$__cuda_sm3x_div_rn_ftz_f32_slowpath) ;  /* 0x0001402000007944 */ /* 0x000fea0003c00000 */
.L_x_37891:
[----:B------:R-:W-:Y:S05]  /*18cb0*/  BSYNC B4 ;  /* 0x0000000000047941 */ /* 0x000fea0003800000 */
.L_x_37890:
        /* <DEDUP_REMOVED lines=18> */
.L_x_37893:
[----:B------:R-:W-:Y:S02]  /*18de0*/  ISETP.GE.AND P0, PT, R8, RZ, PT ;  /* 0x000000ff0800720c */ /* 0x000fe40003f06270 */
[----:B------:R-:W-:-:S11]  /*18df0*/  MOV R3, 0x3fd774eb ;  /* 0x3fd774eb00037802 */ /* 0x000fd60000000f00 */
[----:B------:R-:W-:-:S04]  /*18e00*/  @P0 FFMA.FTZ R2, R3, 0.93318945169448852539, -R2 ;  /* 0x3f6ee58103020823 */ /* 0x000fc80000010802 */
[----:B------:R-:W-:Y:S02]  /*18e10*/  @!P0 FFMA.FTZ R2, R3, 0.93318945169448852539, R2 ;  /* 0x3f6ee58103028823 */ /* 0x000fe40000010002 */
.L_x_37894:
[----:B------:R-:W-:Y:S05]  /*18e20*/  BSYNC B0 ;  /* 0x0000000000007941 */ /* 0x000fea0003800000 */
.L_x_37892:
        /* <DEDUP_REMOVED lines=12> */
.L_x_37851:
[----:B------:R-:W-:Y:S05]  /*18ef0*/  BSYNC B2 ;  /* 0x0000000000027941 */ /* 0x000fea0003800000 */
.L_x_37838:
        /* <DEDUP_REMOVED lines=41> */
.L_x_37897:
        /* <DEDUP_REMOVED lines=10> */
.L_x_37896:
[----:B------:R-:W-:-:S04]  /*19230*/  FMUL.RZ R4, R4, 0.15915493667125701904 ;  /* 0x3e22f98304047820 */ /* 0x000fc8000040c000 */
[----:B------:R0:W1:Y:S08]  /*19240*/  MUFU.SIN R43, R4 ;  /* 0x00000004002b7308 */ /* 0x0000700000000400 */
[----:B------:R0:W2:Y:S01]  /*19250*/  MUFU.COS R42, R4 ;  /* 0x00000004002a7308 */ /* 0x0000a20000000000 */
[----:B------:R-:W-:Y:S05]  /*19260*/  BRA `(.L_x_37837) ;  /* 0x0000003000007947 */ /* 0x000fea0003800000 */
.L_x_37895:
[----:B------:R-:W-:Y:S01]  /*19270*/  FMUL.FTZ R14, R14, 1.4426950216293334961 ;  /* 0x3fb8aa3b0e0e7820 */ /* 0x000fe20000410000 */
[----:B------:R-:W-:-:S03]  /*19280*/  MOV R43, R4 ;  /* 0x00000004002b7202 */ /* 0x000fc60000000f00 */
[----:B------:R0:W1:Y:S04]  /*19290*/  MUFU.EX2 R42, R14 ;  /* 0x0000000e002a7308 */ /* 0x0000680000000800 */
.L_x_37837:
[----:B-1----:R-:W-:Y:S05]  /*192a0*/  BSYNC B3 ;  /* 0x0000000000037941 */ /* 0x002fea0003800000 */
.L_x_37836:
[----:B------:R-:W1:Y:S01]  /*192b0*/  S2R R0, SR_TID.X ;  /* 0x0000000000007919 */ /* 0x000e620000002100 */
[----:B------:R-:W-:Y:S01]  /*192c0*/  BSSY B3, `(.L_x_37898) ;  /* 0x00002c4000037945 */ /* 0x000fe20003800000 */
[----:B-----5:R-:W-:Y:S01]  /*192d0*/  CS2R R8, SRZ ;  /* 0x0000000000087805 */ /* 0x020fe2000001ff00 */
[----:B-1----:R-:W-:-:S04]  /*192e0*/  IADD3 R0, R0, 0x80, RZ ;  /* 0x0000008000007810 */ /* 0x002fc80007ffe0ff */
        /* <DEDUP_REMOVED lines=63> */
.L_x_37907:
[----:B------:R-:W-:Y:S05]  /*196e0*/  BSYNC B0 ;  /* 0x0000000000007941 */ /* 0x000fea0003800000 */
.L_x_37906:
[----:B------:R-:W-:Y:S01]  /*196f0*/  BSSY B4, `(.L_x_37908) ;  /* 0x0000007000047945 */ /* 0x000fe20003800000 */
[----:B------:R-:W-:Y:S01]  /*19700*/  FFMA R2, R7, R3, R2 ;  /* 0x0000000307027223 */ /* 0x000fe20000000002 */
[----:B------:R-:W-:Y:S05]  /*19710*/  @!P0 BRA `(.L_x_37909) ;  /* 0x0000004000008947 */ /* 0x000fea0003800000 */
[----:B------:R-:W-:Y:S02]  /*19720*/  MOV R4, R14 ;  /* 0x0000000e00047202 */ /* 0x000fe40000000f00 */
[----:B------:R-:W-:Y:S02]  /*19730*/  MOV R3, R15 ;  /* 0x0000000f00037202 */ /* 0x000fe40000000f00 */
[----:B------:R-:W-:Y:S02]  /*19740*/  MOV R0, 0x19760 ;  /* 0x0001976000007802 */ /* 0x000fe40000000f00 */
[----:B--2---:R-:W-:Y:S05]  /*19750*/  CALL.REL.NOINC `($__internal_70_$__cuda_sm3x_div_rn_ftz_f32_slowpath) ;  /* 0x0001357000007944 */ /* 0x004fea0003c00000 */
.L_x_37909:
[----:B------:R-:W-:Y:S05]  /*19760*/  BSYNC B4 ;  /* 0x0000000000047941 */ /* 0x000fea0003800000 */
.L_x_37908:
        /* <DEDUP_REMOVED lines=18> */
.L_x_37911:
[----:B------:R-:W-:Y:S02]  /*19890*/  ISETP.GE.AND P0, PT, R10, RZ, PT ;  /* 0x000000ff0a00720c */ /* 0x000fe40003f06270 */
[----:B------:R-:W-:-:S11]  /*198a0*/  MOV R3, 0x3fd774eb ;  /* 0x3fd774eb00037802 */ /* 0x000fd60000000f00 */
[----:B------:R-:W-:-:S04]  /*198b0*/  @P0 FFMA.FTZ R2, R3, 0.93318945169448852539, -R2 ;  /* 0x3f6ee58103020823 */ /* 0x000fc80000010802 */
[----:B------:R-:W-:Y:S02]  /*198c0*/  @!P0 FFMA.FTZ R2, R3, 0.93318945169448852539, R2 ;  /* 0x3f6ee58103028823 */ /* 0x000fe40000010002 */
.L_x_37912:
[----:B------:R-:W-:Y:S05]  /*198d0*/  BSYNC B0 ;  /* 0x0000000000007941 */ /* 0x000fea0003800000 */
.L_x_37910:
        /* <DEDUP_REMOVED lines=12> */
.L_x_37905:
        /* <DEDUP_REMOVED lines=16> */
[----:B--2---:R-:W-:Y:S05]  /*19aa0*/  CALL.REL.NOINC `($__internal_70_$__cuda_sm3x_div_rn_ftz_f32_slowpath) ;  /* 0x0001322000007944 */ /* 0x004fea0003c00000 */
.L_x_37916:
[----:B------:R-:W-:Y:S05]  /*19ab0*/  BSYNC B4 ;  /* 0x0000000000047941 */ /* 0x000fea0003800000 */
.L_x_37915:
        /* <DEDUP_REMOVED lines=18> */
.L_x_37918:
[----:B------:R-:W-:Y:S02]  /*19be0*/  ISETP.GE.AND P0, PT, R10, RZ, PT ;  /* 0x000000ff0a00720c */ /* 0x000fe40003f06270 */
[----:B------:R-:W-:-:S11]  /*19bf0*/  MOV R3, 0x3fd774eb ;  /* 0x3fd774eb00037802 */ /* 0x000fd60000000f00 */
[----:B------:R-:W-:-:S04]  /*19c00*/  @P0 FFMA.FTZ R2, R3, 0.93318945169448852539, -R2 ;  /* 0x3f6ee58103020823 */ /* 0x000fc80000010802 */
[----:B------:R-:W-:Y:S02]  /*19c10*/  @!P0 FFMA.FTZ R2, R3, 0.93318945169448852539, R2 ;  /* 0x3f6ee58103028823 */ /* 0x000fe40000010002 */
.L_x_37919:
[----:B------:R-:W-:Y:S05]  /*19c20*/  BSYNC B0 ;  /* 0x0000000000007941 */ /* 0x000fea0003800000 */
.L_x_37917:
        /* <DEDUP_REMOVED lines=13> */
.L_x_37914:
        /* <DEDUP_REMOVED lines=18> */
[CC--:B------:R-:W-:Y:S02]  /*19e20*/  FMUL.FTZ R5, R9.reuse, R40.reuse ;  /* 0x0000002809057220 */ /* 0x0c0fe40000410000 */
[----:B------:R-:W-:Y:S02]  /*19e30*/  FMUL.FTZ R6, R9, R9 ;  /* 0x0000000909067220 */ /* 0x000fe40000410000 */
[C---:B------:R-:W-:Y:S02]  /*19e40*/  FMUL.FTZ R8, R41.reuse, R40 ;  /* 0x0000002829087220 */ /* 0x040fe40000410000 */
[----:B------:R-:W-:Y:S02]  /*19e50*/  FMUL.FTZ R9, R14, R45 ;  /* 0x0000002d0e097220 */ /* 0x000fe40000410000 */
[----:B------:R-:W-:-:S02]  /*19e60*/  FMUL.FTZ R40, R41, R44 ;  /* 0x0000002c29287220 */ /* 0x000fc40000410000 */
[----:B------:R-:W-:Y:S02]  /*19e70*/  FMUL.FTZ R14, R14, R14 ;  /* 0x0000000e0e0e7220 */ /* 0x000fe40000410000 */
[----:B------:R-:W-:Y:S02]  /*19e80*/  FMUL.FTZ R41, R41, R41 ;  /* 0x0000002929297220 */ /* 0x000fe40000410000 */
.L_x_37921:
        /* <DEDUP_REMOVED lines=40> */
.L_x_37920:
        /* <DEDUP_REMOVED lines=25> */
[----:B------:R-:W-:Y:S02]  /*1a2a0*/  FADD.FTZ R4, |R11|, -RZ ;  /* 0x800000ff0b047221 */ /* 0x000fe40000010200 */
[----:B------:R-:W-:Y:S02]  /*1a2b0*/  FADD.FTZ R2, R2, R3 ;  /* 0x0000000302027221 */ /* 0x000fe40000010000 */
[----:B------:R-:W-:-:S02]  /*1a2c0*/  @!P2 FADD.FTZ R4, |R10|, -RZ ;  /* 0x800000ff0a04a221 */ /* 0x000fc40000010200 */
[C---:B------:R-:W-:Y:S02]  /*1a2d0*/  FFMA.FTZ R3, R2.reuse, -R5, 0.10546888411045074463 ;  /* 0x3dd8001202037423 */ /* 0x040fe40000010805 */
[----:B0-----:R-:W-:Y:S01]  /*1a2e0*/  FFMA R5, -R15, R6, 1 ;  /* 0x3f8000000f057423 */ /* 0x001fe20000000106 */
[----:B------:R0:W3:Y:S01]  /*1a2f0*/  FCHK P0, R4, R15 ;  /* 0x0000000f04007302 */ /* 0x0000e20000000000 */
[----:B------:R-:W-:Y:S02]  /*1a300*/  FFMA.FTZ R3, R2, R3, -0.13229703903198242188 ;  /* 0xbe0778e002037423 */ /* 0x000fe40000010003 */
[----:B------:R-:W-:Y:S02]  /*1a310*/  FFMA R7, R6, R5, R6 ;  /* 0x0000000506077223 */ /* 0x000fe40000000006 */
[----:B------:R-:W-:Y:S02]  /*1a320*/  FFMA.FTZ R3, R2, R3, 0.14491446316242218018 ;  /* 0x3e14647502037423 */ /* 0x000fe40000010003 */
        /* <DEDUP_REMOVED lines=12> */
[C---:B0--3--:R-:W-:Y:S02]  /*1a3f0*/  ISETP.GE.AND P1, PT, R41.reuse, -0x407fffff, PT ;  /* 0xbf8000012900780c */ /* 0x049fe40003f26270 */
[----:B------:R-:W-:-:S11]  /*1a400*/  FSETP.NEU.FTZ.AND P3, PT, R41, RZ, PT ;  /* 0x000000ff2900720b */ /* 0x000fd60003f7d000 */
[----:B------:R-:W-:-:S05]  /*1a410*/  @P1 MOV R0, 0x7f800000 ;  /* 0x7f80000000001802 */ /* 0x000fca0000000f00 */
[----:B------:R-:W-:-:S05]  /*1a420*/  @P1 FFMA.FTZ R9, R41, R0, +INF ;  /* 0x7f80000029091423 */ /* 0x000fca0000010000 */
[----:B------:R-:W-:Y:S02]  /*1a430*/  FSEL R9, R9, -RZ, P3 ;  /* 0x800000ff09097208 */ /* 0x000fe40001800000 */
.L_x_37923:
[----:B0--3--:R-:W-:Y:S05]  /*1a440*/  BSYNC B0 ;  /* 0x0000000000007941 */ /* 0x009fea0003800000 */
.L_x_37922:
[----:B------:R-:W-:Y:S01]  /*1a450*/  BSSY B4, `(.L_x_37924) ;  /* 0x0000006000047945 */ /* 0x000fe20003800000 */
[----:B------:R-:W-:Y:S01]  /*1a460*/  FFMA R2, R5, R7, R2 ;  /* 0x0000000705027223 */ /* 0x000fe20000000002 */
[----:B------:R-:W-:Y:S05]  /*1a470*/  @!P0 BRA `(.L_x_37925) ;  /* 0x0000003000008947 */ /* 0x000fea0003800000 */
[----:B------:R-:W-:Y:S02]  /*1a480*/  MOV R3, R15 ;  /* 0x0000000f00037202 */ /* 0x000fe40000000f00 */
[----:B------:R-:W-:Y:S02]  /*1a490*/  MOV R0, 0x1a4b0 ;  /* 0x0001a4b000007802 */ /* 0x000fe40000000f00 */
[----:B--2---:R-:W-:Y:S05]  /*1a4a0*/  CALL.REL.NOINC `($__internal_70_$__cuda_sm3x_div_rn_ftz_f32_slowpath) ;  /* 0x0001282000007944 */ /* 0x004fea0003c00000 */
.L_x_37925:
[----:B------:R-:W-:Y:S05]  /*1a4b0*/  BSYNC B4 ;  /* 0x0000000000047941 */ /* 0x000fea0003800000 */
.L_x_37924:
        /* <DEDUP_REMOVED lines=18> */
.L_x_37927:
[----:B------:R-:W-:Y:S02]  /*1a5e0*/  ISETP.GE.AND P0, PT, R10, RZ, PT ;  /* 0x000000ff0a00720c */ /* 0x000fe40003f06270 */
[----:B------:R-:W-:-:S11]  /*1a5f0*/  MOV R3, 0x3fd774eb ;  /* 0x3fd774eb00037802 */ /* 0x000fd60000000f00 */
[----:B------:R-:W-:-:S04]  /*1a600*/  @P0 FFMA.FTZ R2, R3, 0.93318945169448852539, -R2 ;  /* 0x3f6ee58103020823 */ /* 0x000fc80000010802 */
[----:B------:R-:W-:Y:S02]  /*1a610*/  @!P0 FFMA.FTZ R2, R3, 0.93318945169448852539, R2 ;  /* 0x3f6ee58103028823 */ /* 0x000fe40000010002 */
.L_x_37928:
[----:B------:R-:W-:Y:S05]  /*1a620*/  BSYNC B0 ;  /* 0x0000000000007941 */ /* 0x000fea0003800000 */
.L_x_37926:
        /* <DEDUP_REMOVED lines=12> */
.L_x_37904:
        /* <DEDUP_REMOVED lines=13> */
.L_x_37930:
[----:B------:R-:W-:Y:S05]  /*1a7c0*/  BSYNC B4 ;  /* 0x0000000000047941 */ /* 0x000fea0003800000 */
.L_x_37929:
        /* <DEDUP_REMOVED lines=18> */
.L_x_37932:
[----:B------:R-:W-:Y:S02]  /*1a8f0*/  ISETP.GE.AND P0, PT, R10, RZ, PT ;  /* 0x000000ff0a00720c */ /* 0x000fe40003f06270 */
[----:B------:R-:W-:-:S11]  /*1a900*/  MOV R3, 0x3fd774eb ;  /* 0x3fd774eb00037802 */ /* 0x000fd60000000f00 */
[----:B------:R-:W-:-:S04]  /*1a910*/  @P0 FFMA.FTZ R2, R3, 0.93318945169448852539, -R2 ;  /* 0x3f6ee58103020823 */ /* 0x000fc80000010802 */
[----:B------:R-:W-:Y:S02]  /*1a920*/  @!P0 FFMA.FTZ R2, R3, 0.93318945169448852539, R2 ;  /* 0x3f6ee58103028823 */ /* 0x000fe40000010002 */
.L_x_37933:
[----:B------:R-:W-:Y:S05]  /*1a930*/  BSYNC B0 ;  /* 0x0000000000007941 */ /* 0x000fea0003800000 */
.L_x_37931:
        /* <DEDUP_REMOVED lines=27> */
.L_x_37903:
        /* <DEDUP_REMOVED lines=39> */
.L_x_37936:
[----:B------:R-:W-:Y:S05]  /*1ad60*/  BSYNC B0 ;  /* 0x0000000000007941 */ /* 0x000fea0003800000 */
.L_x_37935:
[----:B------:R-:W-:Y:S01]  /*1ad70*/  BSSY B4, `(.L_x_37937) ;  /* 0x0000007000047945 */ /* 0x000fe20003800000 */
[----:B------:R-:W-:Y:S01]  /*1ad80*/  FFMA R2, R7, R4, R5 ;  /* 0x0000000407027223 */ /* 0x000fe20000000005 */
[----:B------:R-:W-:Y:S05]  /*1ad90*/  @!P0 BRA `(.L_x_37938) ;  /* 0x0000004000008947 */ /* 0x000fea0003800000 */
[----:B------:R-:W-:Y:S01]  /*1ada0*/  HFMA2.MMA R3, -RZ, RZ, 1.875, 0 ;  /* 0x3f800000ff037435 */ /* 0x000fe200000001ff */
[----:B------:R-:W-:Y:S02]  /*1adb0*/  MOV R4, R14 ;  /* 0x0000000e00047202 */ /* 0x000fe40000000f00 */
[----:B------:R-:W-:-:S03]  /*1adc0*/  MOV R0, 0x1ade0 ;  /* 0x0001ade000007802 */ /* 0x000fc60000000f00 */
[----:B--2---:R-:W-:Y:S05]  /*1add0*/  CALL.REL.NOINC `($__internal_70_$__cuda_sm3x_div_rn_ftz_f32_slowpath) ;  /* 0x00011ef000007944 */ /* 0x004fea0003c00000 */
.L_x_37938:
[----:B------:R-:W-:Y:S05]  /*1ade0*/  BSYNC B4 ;  /* 0x0000000000047941 */ /* 0x000fea0003800000 */
.L_x_37937:
        /* <DEDUP_REMOVED lines=18> */
.L_x_37940:
[----:B------:R-:W-:Y:S02]  /*1af10*/  ISETP.GE.AND P0, PT, R10, RZ, PT ;  /* 0x000000ff0a00720c */ /* 0x000fe40003f06270 */
[----:B------:R-:W-:-:S11]  /*1af20*/  MOV R3, 0x3fd774eb ;  /* 0x3fd774eb00037802 */ /* 0x000fd60000000f00 */
[----:B------:R-:W-:-:S04]  /*1af30*/  @P0 FFMA.FTZ R2, R3, 0.93318945169448852539, -R2 ;  /* 0x3f6ee58103020823 */ /* 0x000fc80000010802 */
[----:B------:R-:W-:Y:S02]  /*1af40*/  @!P0 FFMA.FTZ R2, R3, 0.93318945169448852539, R2 ;  /* 0x3f6ee58103028823 */ /* 0x000fe40000010002 */
.L_x_37941:
[----:B------:R-:W-:Y:S05]  /*1af50*/  BSYNC B0 ;  /* 0x0000000000007941 */ /* 0x000fea0003800000 */
.L_x_37939:
        /* <DEDUP_REMOVED lines=10> */
.L_x_37934:
        /* <DEDUP_REMOVED lines=12> */
[----:B--2---:R-:W-:Y:S05]  /*1b0c0*/  CALL.REL.NOINC `($__internal_70_$__cuda_sm3x_div_rn_ftz_f32_slowpath) ;  /* 0x00011c0000007944 */ /* 0x004fea0003c00000 */
.L_x_37943:
[----:B------:R-:W-:Y:S05]  /*1b0d0*/  BSYNC B4 ;  /* 0x0000000000047941 */ /* 0x000fea0003800000 */
.L_x_37942:
        /* <DEDUP_REMOVED lines=18> */
.L_x_37945:
[----:B------:R-:W-:Y:S02]  /*1b200*/  ISETP.GE.AND P0, PT, R10, RZ, PT ;  /* 0x000000ff0a00720c */ /* 0x000fe40003f06270 */
[----:B------:R-:W-:-:S11]  /*1b210*/  MOV R3, 0x3fd774eb ;  /* 0x3fd774eb00037802 */ /* 0x000fd60000000f00 */
[----:B------:R-:W-:-:S04]  /*1b220*/  @P0 FFMA.FTZ R2, R3, 0.93318945169448852539, -R2 ;  /* 0x3f6ee58103020823 */ /* 0x000fc80000010802 */
[----:B------:R-:W-:Y:S02]  /*1b230*/  @!P0 FFMA.FTZ R2, R3, 0.93318945169448852539, R2 ;  /* 0x3f6ee58103028823 */ /* 0x000fe40000010002 */
.L_x_37946:
[----:B------:R-:W-:Y:S05]  /*1b240*/  BSYNC B0 ;  /* 0x0000000000007941 */ /* 0x000fea0003800000 */
.L_x_37944:
        /* <DEDUP_REMOVED lines=11> */
.L_x_37902:
        /* <DEDUP_REMOVED lines=33> */
[----:B--2---:R-:W-:Y:S05]  /*1b510*/  CALL.REL.NOINC `($__internal_70_$__cuda_sm3x_div_rn_ftz_f32_slowpath) ;  /* 0x000117b000007944 */ /* 0x004fea0003c00000 */
[----:B0-----:R-:W-:Y:S02]  /*1b520*/  MOV R0, R2 ;  /* 0x0000000200007202 */ /* 0x001fe40000000f00 */
.L_x_37948:
[----:B------:R-:W-:Y:S05]  /*1b530*/  BSYNC B4 ;  /* 0x0000000000047941 */ /* 0x000fea0003800000 */
.L_x_37947:
        /* <DEDUP_REMOVED lines=18> */
.L_x_37950:
[----:B------:R-:W-:Y:S02]  /*1b660*/  ISETP.GE.AND P0, PT, R10, RZ, PT ;  /* 0x000000ff0a00720c */ /* 0x000fe40003f06270 */
[----:B------:R-:W-:-:S11]  /*1b670*/  MOV R3, 0x3fd774eb ;  /* 0x3fd774eb00037802 */ /* 0x000fd60000000f00 */
[----:B------:R-:W-:-:S04]  /*1b680*/  @P0 FFMA.FTZ R0, R3, 0.93318945169448852539, -R0 ;  /* 0x3f6ee58103000823 */ /* 0x000fc80000010800 */
[----:B------:R-:W-:Y:S02]  /*1b690*/  @!P0 FFMA.FTZ R0, R3, 0.93318945169448852539, R0 ;  /* 0x3f6ee58103008823 */ /* 0x000fe40000010000 */
.L_x_37951:
[----:B------:R-:W-:Y:S05]  /*1b6a0*/  BSYNC B0 ;  /* 0x0000000000007941 */ /* 0x000fea0003800000 */
.L_x_37949:
        /* <DEDUP_REMOVED lines=11> */
.L_x_37901:
[C---:B------:R-:W-:Y:S01]  /*1b760*/  FADD.FTZ R0, |R11|.reuse, -RZ ;  /* 0x800000ff0b007221 */ /* 0x040fe20000010200 */
[C---:B------:R-:W-:Y:S01]  /*1b770*/  FSETP.GT.FTZ.AND P2, PT, |R11|.reuse, |R10|, PT ;  /* 0x4000000a0b00720b */ /* 0x040fe20003f54200 */
[----:B------:R-:W-:Y:S01]  /*1b780*/  BSSY B4, `(.L_x_37952) ;  /* 0x0000019000047945 */ /* 0x000fe20003800000 */
[----:B------:R-:W-:Y:S02]  /*1b790*/  FSETP.GEU.FTZ.AND P0, PT, |R10|, 1.084202172485504434e-19, PT ;  /* 0x200000000a00780b */ /* 0x000fe40003f1e200 */
[----:B------:R-:W-:Y:S02]  /*1b7a0*/  FSEL R8, R0, R9, P2 ;  /* 0x0000000900087208 */ /* 0x000fe40001000000 */
[----:B------:R-:W-:Y:S02]  /*1b7b0*/  FSETP.GEU.FTZ.AND P1, PT, |R11|, 1.084202172485504434e-19, PT ;  /* 0x200000000b00780b */ /* 0x000fe40003f3e200 */
[----:B------:R-:W1:Y:S01]  /*1b7c0*/  MUFU.RCP R3, R8 ;  /* 0x0000000800037308 */ /* 0x000e620000001000 */
[----:B------:R-:W-:-:S02]  /*1b7d0*/  FSEL R9, R9, R0, P2 ;  /* 0x0000000009097208 */ /* 0x000fc40001000000 */
[----:B------:R-:W-:-:S07]  /*1b7e0*/  PLOP3.LUT P0, PT, P0, P1, PT, 0x2, 0x0 ;  /* 0x000000000000781c */ /* 0x000fce0000702072 */
[----:B------:R-:W3:Y:S01]  /*1b7f0*/  FCHK P1, R9, R8 ;  /* 0x0000000809007302 */ /* 0x000ee20000020000 */
[----:B-1----:R-:W-:-:S05]  /*1b800*/  FFMA R0, -R8, R3, 1 ;  /* 0x3f80000008007423 */ /* 0x002fca0000000103 */
[----:B------:R-:W-:Y:S02]  /*1b810*/  @P0 FMUL.FTZ R2, R11, 4 ;  /* 0x408000000b020820 */ /* 0x000fe40000410000 */
[----:B0-----:R-:W-:Y:S02]  /*1b820*/  FFMA R4, R3, R0, R3 ;  /* 0x0000000003047223 */ /* 0x001fe40000000003 */
        /* <DEDUP_REMOVED lines=13> */
[----:B--2---:R-:W-:Y:S05]  /*1b900*/  CALL.REL.NOINC `($__internal_70_$__cuda_sm3x_div_rn_ftz_f32_slowpath) ;  /* 0x000113c000007944 */ /* 0x004fea0003c00000 */
.L_x_37953:
[----:B------:R-:W-:Y:S05]  /*1b910*/  BSYNC B4 ;  /* 0x0000000000047941 */ /* 0x000fea0003800000 */
.L_x_37952:
        /* <DEDUP_REMOVED lines=18> */
.L_x_37955:
[----:B------:R-:W-:Y:S02]  /*1ba40*/  ISETP.GE.AND P0, PT, R10, RZ, PT ;  /* 0x000000ff0a00720c */ /* 0x000fe40003f06270 */
[----:B------:R-:W-:-:S11]  /*1ba50*/  MOV R3, 0x3fd774eb ;  /* 0x3fd774eb00037802 */ /* 0x000fd60000000f00 */
[----:B------:R-:W-:-:S04]  /*1ba60*/  @P0 FFMA.FTZ R2, R3, 0.93318945169448852539, -R2 ;  /* 0x3f6ee58103020823 */ /* 0x000fc80000010802 */
[----:B------:R-:W-:Y:S02]  /*1ba70*/  @!P0 FFMA.FTZ R2, R3, 0.93318945169448852539, R2 ;  /* 0x3f6ee58103028823 */ /* 0x000fe40000010002 */
.L_x_37956:
[----:B------:R-:W-:Y:S05]  /*1ba80*/  BSYNC B0 ;  /* 0x0000000000007941 */ /* 0x000fea0003800000 */
.L_x_37954:
        /* <DEDUP_REMOVED lines=12> */
.L_x_37913:
[----:B------:R-:W-:Y:S05]  /*1bb50*/  BSYNC B2 ;  /* 0x0000000000027941 */ /* 0x000fea0003800000 */
.L_x_37900:
        /* <DEDUP_REMOVED lines=41> */
.L_x_37959:
        /* <DEDUP_REMOVED lines=10> */
.L_x_37958:
[----:B------:R-:W-:-:S04]  /*1be90*/  FMUL.RZ R4, R4, 0.15915493667125701904 ;  /* 0x3e22f98304047820 */ /* 0x000fc8000040c000 */
[----:B------:R0:W1:Y:S08]  /*1bea0*/  MUFU.SIN R9, R4 ;  /* 0x0000000400097308 */ /* 0x0000700000000400 */
[----:B------:R0:W3:Y:S01]  /*1beb0*/  MUFU.COS R8, R4 ;  /* 0x0000000400087308 */ /* 0x0000e20000000000 */
[----:B------:R-:W-:Y:S05]  /*1bec0*/  BRA `(.L_x_37899) ;  /* 0x0000003000007947 */ /* 0x000fea0003800000 */
.L_x_37957:
[----:B------:R-:W-:Y:S01]  /*1bed0*/  FMUL.FTZ R8, R12, 1.4426950216293334961 ;  /* 0x3fb8aa3b0c087820 */ /* 0x000fe20000410000 */
[----:B------:R-:W-:-:S05]  /*1bee0*/  MOV R9, R4 ;  /* 0x0000000400097202 */ /* 0x000fca0000000f00 */
[----:B------:R-:W0:Y:S02]  /*1bef0*/  MUFU.EX2 R8, R8 ;  /* 0x0000000800087308 */ /* 0x000e240000000800 */
.L_x_37899:
[----:B------:R-:W-:Y:S05]  /*1bf00*/  BSYNC B3 ;  /* 0x0000000000037941 */ /* 0x000fea0003800000 */
.L_x_37898:
[----:B------:R-:W4:Y:S01]  /*1bf10*/  S2R R0, SR_TID.X ;  /* 0x0000000000007919 */ /* 0x000f220000002100 */
[----:B------:R-:W-:Y:S01]  /*1bf20*/  BSSY B3, `(.L_x_37960) ;  /* 0x00002c4000037945 */ /* 0x000fe20003800000 */
[----:B------:R-:W-:Y:S01]  /*1bf30*/  CS2R R10, SRZ ;  /* 0x00000000000a7805 */ /* 0x000fe2000001ff00 */
[----:B----4-:R-:W-:-:S04]  /*1bf40*/  IADD3 R0, R0, 0x100, RZ ;  /* 0x0000010000007810 */ /* 0x010fc80007ffe0ff */
        /* <DEDUP_REMOVED lines=63> */
.L_x_37969:
[----:B------:R-:W-:Y:S05]  /*1c340*/  BSYNC B0 ;  /* 0x0000000000007941 */ /* 0x000fea0003800000 */
.L_x_37968:
[----:B------:R-:W-:Y:S01]  /*1c350*/  BSSY B4, `(.L_x_37970) ;  /* 0x0000007000047945 */ /* 0x000fe20003800000 */
[----:B------:R-:W-:Y:S01]  /*1c360*/  FFMA R2, R7, R3, R2 ;  /* 0x0000000307027223 */ /* 0x000fe20000000002 */
[----:B------:R-:W-:Y:S05]  /*1c370*/  @!P0 BRA `(.L_x_37971) ;  /* 0x0000004000008947 */ /* 0x000fea0003800000 */
[----:B------:R-:W-:Y:S02]  /*1c380*/  MOV R4, R12 ;  /* 0x0000000c00047202 */ /* 0x000fe40000000f00 */
[----:B------:R-:W-:Y:S02]  /*1c390*/  MOV R3, R13 ;  /* 0x0000000d00037202 */ /* 0x000fe40000000f00 */
[----:B------:R-:W-:Y:S02]  /*1c3a0*/  MOV R0, 0x1c3c0 ;  /* 0x0001c3c000007802 */ /* 0x000fe40000000f00 */
[----:B-123--:R-:W-:Y:S05]  /*1c3b0*/  CALL.REL.NOINC `($__internal_70_$__cuda_sm3x_div_rn_ftz_f32_slowpath) ;  /* 0x0001091000007944 */ /* 0x00efea0003c00000 */
.L_x_37971:
[----:B------:R-:W-:Y:S05]  /*1c3c0*/  BSYNC B4 ;  /* 0x0000000000047941 */ /* 0x000fea0003800000 */
.L_x_37970:
        /* <DEDUP_REMOVED lines=18> */
.L_x_37973:
[----:B------:R-:W-:Y:S02]  /*1c4f0*/  ISETP.GE.AND P0, PT, R16, RZ, PT ;  /* 0x000000ff1000720c */ /* 0x000fe40003f06270 */
[----:B------:R-:W-:-:S11]  /*1c500*/  MOV R3, 0x3fd774eb ;  /* 0x3fd774eb00037802 */ /* 0x000fd60000000f00 */
[----:B------:R-:W-:-:S04]  /*1c510*/  @P0 FFMA.FTZ R2, R3, 0.93318945169448852539, -R2 ;  /* 0x3f6ee58103020823 */ /* 0x000fc80000010802 */
[----:B------:R-:W-:Y:S02]  /*1c520*/  @!P0 FFMA.FTZ R2, R3, 0.93318945169448852539, R2 ;  /* 0x3f6ee58103028823 */ /* 0x000fe40000010002 */
.L_x_37974:
[----:B------:R-:W-:Y:S05]  /*1c530*/  BSYNC B0 ;  /* 0x0000000000007941 */ /* 0x000fea0003800000 */
.L_x_37972:
        /* <DEDUP_REMOVED lines=12> */
.L_x_37967:
[----:B------:R-:W-:-:S04]  /*1c600*/  FMUL.FTZ R10, R12, R12 ;  /* 0x0000000c0c0a7220 */ /* 0x000fc80000410000 */
[----:B------:R-:W-:-:S05]  /*1c610*/  FFMA.FTZ R10, R13, R13, R10 ;  /* 0x0000000d0d0a7223 */ /* 0x000fca000001000a */
[----:B------:R-:W-:-:S13]  /*1c620*/  FSETP.GTU.FTZ.AND P0, PT, R10, 0.69999998807907104492, PT ;  /* 0x3f3333330a00780b */ /* 0x000fda0003f1c000 */
[----:B------:R-:W-:Y:S05]  /*1c630*/  @P0 BRA `(.L_x_37976) ;  /* 0x0000032000000947 */ /* 0x000fea0003800000 */
[----:B------:R-:W4:Y:S01]  /*1c640*/  MUFU.RCP R0, R13 ;  /* 0x0000000d00007308 */ /* 0x000f220000001000 */
[----:B------:R-:W-:Y:S07]  /*1c650*/  BSSY B4, `(.L_x_37977) ;  /* 0x000000c000047945 */ /* 0x000fee0003800000 */
[----:B------:R-:W5:Y:S01]  /*1c660*/  FCHK P0, R12, R13 ;  /* 0x0000000d0c007302 */ /* 0x000f620000000000 */
[----:B----4-:R-:W-:-:S04]  /*1c670*/  FFMA R3, -R13, R0, 1 ;  /* 0x3f8000000d037423 */ /* 0x010fc80000000100 */
[----:B------:R-:W-:-:S04]  /*1c680*/  FFMA R3, R0, R3, R0 ;  /* 0x0000000300037223 */ /* 0x000fc80000000000 */
[----:B------:R-:W-:-:S04]  /*1c690*/  FFMA R2, R12, R3, RZ ;  /* 0x000000030c027223 */ /* 0x000fc800000000ff */
[----:B------:R-:W-:-:S04]  /*1c6a0*/  FFMA R0, -R13, R2, R12 ;  /* 0x000000020d007223 */ /* 0x000fc8000000010c */
[----:B------:R-:W-:Y:S01]  /*1c6b0*/  FFMA R2, R3, R0, R2 ;  /* 0x0000000003027223 */ /* 0x000fe20000000002 */
[----:B-----5:R-:W-:Y:S05]  /*1c6c0*/  @!P0 BRA `(.L_x_37978) ;  /* 0x0000004000008947 */ /* 0x020fea0003800000 */
[----:B0-----:R-:W-:Y:S02]  /*1c6d0*/  MOV R4, R12 ;  /* 0x0000000c00047202 */ /* 0x001fe40000000f00 */
[----:B------:R-:W-:Y:S02]  /*1c6e0*/  MOV R3, R13 ;  /* 0x0000000d00037202 */ /* 0x000fe40000000f00 */
[----:B------:R-:W-:Y:S02]  /*1c6f0*/  MOV R0, 0x1c710 ;  /* 0x0001c71000007802 */ /* 0x000fe40000000f00 */
[----:B-123--:R-:W-:Y:S05]  /*1c700*/  CALL.REL.NOINC `($__internal_70_$__cuda_sm3x_div_rn_ftz_f32_slowpath) ;  /* 0x000105c000007944 */ /* 0x00efea0003c00000 */
.L_x_37978:
[----:B------:R-:W-:Y:S05]  /*1c710*/  BSYNC B4 ;  /* 0x0000000000047941 */ /* 0x000fea0003800000 */
.L_x_37977:
        /* <DEDUP_REMOVED lines=18> */
.L_x_37980:
[----:B------:R-:W-:Y:S02]  /*1c840*/  ISETP.GE.AND P0, PT, R16, RZ, PT ;  /* 0x000000ff1000720c */ /* 0x000fe40003f06270 */
[----:B------:R-:W-:-:S11]  /*1c850*/  MOV R3, 0x3fd774eb ;  /* 0x3fd774eb00037802 */ /* 0x000fd60000000f00 */
[----:B------:R-:W-:-:S04]  /*1c860*/  @P0 FFMA.FTZ R2, R3, 0.93318945169448852539, -R2 ;  /* 0x3f6ee58103020823 */ /* 0x000fc80000010802 */
[----:B------:R-:W-:Y:S02]  /*1c870*/  @!P0 FFMA.FTZ R2, R3, 0.93318945169448852539, R2 ;  /* 0x3f6ee58103028823 */ /* 0x000fe40000010002 */
.L_x_37981:
[----:B------:R-:W-:Y:S05]  /*1c880*/  BSYNC B0 ;  /* 0x0000000000007941 */ /* 0x000fea0003800000 */
.L_x_37979:
        /* <DEDUP_REMOVED lines=13> */
.L_x_37976:
        /* <DEDUP_REMOVED lines=25> */
.L_x_37983:
        /* <DEDUP_REMOVED lines=40> */
.L_x_37982:
[----:B------:R-:W-:Y:S01]  /*1cd70*/  FADD.FTZ R0, R0, -1 ;  /* 0xbf80000000007421 */ /* 0x000fe20000010000 */
[----:B------:R-:W-:Y:S01]  /*1cd80*/  FSETP.GEU.FTZ.AND P2, PT, |R16|, |R17|, PT ;  /* 0x400000111000720b */ /* 0x000fe20003f5e200 */
[----:B------:R-:W-:Y:S02]  /*1cd90*/  BSSY B0, `(.L_x_37984) ;  /* 0x0000031000007945 */ /* 0x000fe40003800000 */
[----:B------:R-:W-:-:S04]  /*1cda0*/  FADD.FTZ R3, R3, R0 ;  /* 0x0000000003037221 */ /* 0x000fc80000010000 */
[----:B------:R-:W-:Y:S01]  /*1cdb0*/  FADD.FTZ R3, R4, R3 ;  /* 0x0000000304037221 */ /* 0x000fe20000010000 */
[----:B------:R-:W-:-:S03]  /*1cdc0*/  MOV R4, 0x3e800000 ;  /* 0x3e80000000047802 */ /* 0x000fc60000000f00 */
[----:B------:R-:W-:Y:S02]  /*1cdd0*/  FADD.FTZ R3, R6, R3 ;  /* 0x0000000306037221 */ /* 0x000fe40000010000 */
[----:B------:R-:W0:Y:S02]  /*1cde0*/  MUFU.RCP R6, R13 ;  /* 0x0000000d00067308 */ /* 0x000e240000001000 */
        /* <DEDUP_REMOVED lines=15> */
[----:B------:R-:W4:Y:S01]  /*1cee0*/  I2F R0, R0 ;  /* 0x0000000000007306 */ /* 0x000f220000201400 */
        /* <DEDUP_REMOVED lines=10> */
[----:B----4-:R-:W-:-:S02]  /*1cf90*/  FMUL.FTZ R0, R0, 1.1920928955078125e-07 ;  /* 0x3400000000007820 */ /* 0x010fc40000410000 */
        /* <DEDUP_REMOVED lines=16> */
.L_x_37985:
[----:B0--3--:R-:W-:Y:S05]  /*1d0a0*/  BSYNC B0 ;  /* 0x0000000000007941 */ /* 0x009fea0003800000 */
.L_x_37984:
[----:B------:R-:W-:Y:S01]  /*1d0b0*/  BSSY B4, `(.L_x_37986) ;  /* 0x0000006000047945 */ /* 0x000fe20003800000 */
[----:B------:R-:W-:Y:S01]  /*1d0c0*/  FFMA R2, R5, R7, R2 ;  /* 0x0000000705027223 */ /* 0x000fe20000000002 */
[----:B------:R-:W-:Y:S05]  /*1d0d0*/  @!P0 BRA `(.L_x_37987) ;  /* 0x0000003000008947 */ /* 0x000fea0003800000 */
[----:B------:R-:W-:Y:S02]  /*1d0e0*/  MOV R3, R13 ;  /* 0x0000000d00037202 */ /* 0x000fe40000000f00 */
[----:B------:R-:W-:Y:S02]  /*1d0f0*/  MOV R0, 0x1d110 ;  /* 0x0001d11000007802 */ /* 0x000fe40000000f00 */
[----:B-12---:R-:W-:Y:S05]  /*1d100*/  CALL.REL.NOINC `($__internal_70_$__cuda_sm3x_div_rn_ftz_f32_slowpath) ;  /* 0x0000fbc000007944 */ /* 0x006fea0003c00000 */
.L_x_37987:
[----:B------:R-:W-:Y:S05]  /*1d110*/  BSYNC B4 ;  /* 0x0000000000047941 */ /* 0x000fea0003800000 */
.L_x_37986:
        /* <DEDUP_REMOVED lines=18> */
.L_x_37989:
[----:B------:R-:W-:Y:S02]  /*1d240*/  ISETP.GE.AND P0, PT, R16, RZ, PT ;  /* 0x000000ff1000720c */ /* 0x000fe40003f06270 */
[----:B------:R-:W-:-:S11]  /*1d250*/  MOV R3, 0x3fd774eb ;  /* 0x3fd774eb00037802 */ /* 0x000fd60000000f00 */
[----:B------:R-:W-:-:S04]  /*1d260*/  @P0 FFMA.FTZ R2, R3, 0.93318945169448852539, -R2 ;  /* 0x3f6ee58103020823 */ /* 0x000fc80000010802 */
[----:B------:R-:W-:Y:S02]  /*1d270*/  @!P0 FFMA.FTZ R2, R3, 0.93318945169448852539, R2 ;  /* 0x3f6ee58103028823 */ /* 0x000fe40000010002 */
.L_x_37990:
[----:B------:R-:W-:Y:S05]  /*1d280*/  BSYNC B0 ;  /* 0x0000000000007941 */ /* 0x000fea0003800000 */
.L_x_37988:
        /* <DEDUP_REMOVED lines=12> */
.L_x_37966:
        /* <DEDUP_REMOVED lines=13> */
.L_x_37992:
[----:B------:R-:W-:Y:S05]  /*1d420*/  BSYNC B4 ;  /* 0x0000000000047941 */ /* 0x000fea0003800000 */
.L_x_37991:
        /* <DEDUP_REMOVED lines=18> */
.L_x_37994:
[----:B------:R-:W-:Y:S02]  /*1d550*/  ISETP.GE.AND P0, PT, R16, RZ, PT ;  /* 0x000000ff1000720c */ /* 0x000fe40003f06270 */
[----:B------:R-:W-:-:S11]  /*1d560*/  MOV R3, 0x3fd774eb ;  /* 0x3fd774eb00037802 */ /* 0x000fd60000000f00 */
[----:B------:R-:W-:-:S04]  /*1d570*/  @P0 FFMA.FTZ R2, R3, 0.93318945169448852539, -R2 ;  /* 0x3f6ee58103020823 */ /* 0x000fc80000010802 */
[----:B------:R-:W-:Y:S02]  /*1d580*/  @!P0 FFMA.FTZ R2, R3, 0.93318945169448852539, R2 ;  /* 0x3f6ee58103028823 */ /* 0x000fe40000010002 */
.L_x_37995:
[----:B------:R-:W-:Y:S05]  /*1d590*/  BSYNC B0 ;  /* 0x0000000000007941 */ /* 0x000fea0003800000 */
.L_x_37993:
        /* <DEDUP_REMOVED lines=27> */
.L_x_37965:
        /* <DEDUP_REMOVED lines=11> */
[----:B0-----:R-:W-:Y:S02]  /*1d800*/  IADD3 R4, -R3, 0x40800000, RZ ;  /* 0x4080000003047810 */ /* 0x001fe40007ffe1ff */
        /* <DEDUP_REMOVED lines=27> */
.L_x_37998:
[----:B------:R-:W-:Y:S05]  /*1d9c0*/  BSYNC B0 ;  /* 0x0000000000007941 */ /* 0x000fea0003800000 */
.L_x_37997:
[----:B------:R-:W-:Y:S01]  /*1d9d0*/  BSSY B4, `(.L_x_37999) ;  /* 0x0000007000047945 */ /* 0x000fe20003800000 */
[----:B------:R-:W-:Y:S01]  /*1d9e0*/  FFMA R2, R7, R4, R5 ;  /* 0x0000000407027223 */ /* 0x000fe20000000005 */
[----:B------:R-:W-:Y:S05]  /*1d9f0*/  @!P0 BRA `(.L_x_38000) ;  /* 0x0000004000008947 */ /* 0x000fea0003800000 */
[----:B------:R-:W-:Y:S01]  /*1da00*/  HFMA2.MMA R3, -RZ, RZ, 1.875, 0 ;  /* 0x3f800000ff037435 */ /* 0x000fe200000001ff */
[----:B------:R-:W-:Y:S02]  /*1da10*/  MOV R4, R12 ;  /* 0x0000000c00047202 */ /* 0x000fe40000000f00 */
[----:B------:R-:W-:-:S03]  /*1da20*/  MOV R0, 0x1da40 ;  /* 0x0001da4000007802 */ /* 0x000fc60000000f00 */
[----:B-123--:R-:W-:Y:S05]  /*1da30*/  CALL.REL.NOINC `($__internal_70_$__cuda_sm3x_div_rn_ftz_f32_slowpath) ;  /* 0x0000f29000007944 */ /* 0x00efea0003c00000 */
.L_x_38000:
[----:B------:R-:W-:Y:S05]  /*1da40*/  BSYNC B4 ;  /* 0x0000000000047941 */ /* 0x000fea0003800000 */
.L_x_37999:
        /* <DEDUP_REMOVED lines=18> */
.L_x_38002:
[----:B------:R-:W-:Y:S02]  /*1db70*/  ISETP.GE.AND P0, PT, R16, RZ, PT ;  /* 0x000000ff1000720c */ /* 0x000fe40003f06270 */
[----:B------:R-:W-:-:S11]  /*1db80*/  MOV R3, 0x3fd774eb ;  /* 0x3fd774eb00037802 */ /* 0x000fd60000000f00 */
[----:B------:R-:W-:-:S04]  /*1db90*/  @P0 FFMA.FTZ R2, R3, 0.93318945169448852539, -R2 ;  /* 0x3f6ee58103020823 */ /* 0x000fc80000010802 */
[----:B------:R-:W-:Y:S02]  /*1dba0*/  @!P0 FFMA.FTZ R2, R3, 0.93318945169448852539, R2 ;  /* 0x3f6ee58103028823 */ /* 0x000fe40000010002 */
.L_x_38003:
[----:B------:R-:W-:Y:S05]  /*1dbb0*/  BSYNC B0 ;  /* 0x0000000000007941 */ /* 0x000fea0003800000 */
.L_x_38001:
        /* <DEDUP_REMOVED lines=10> */
.L_x_37996:
[----:B------:R-:W-:Y:S01]  /*1dc60*/  MOV R0, 0x3f800000 ;  /* 0x3f80000000007802 */ /* 0x000fe20000000f00 */
[----:B------:R-:W4:Y:S01]  /*1dc70*/  FCHK P0, R12, 1 ;  /* 0x3f8000000c007902 */ /* 0x000f220000000000 */
[----:B------:R-:W-:Y:S03]  /*1dc80*/  BSSY B4, `(.L_x_38004) ;  /* 0x000000b000047945 */ /* 0x000fe60003800000 */
[----:B------:R-:W-:-:S04]  /*1dc90*/  FFMA R3, R0, -R0, 1 ;  /* 0x3f80000000037423 */ /* 0x000fc80000000800 */
[----:B------:R-:W-:-:S04]  /*1dca0*/  FFMA R5, R3, R0, 1 ;  /* 0x3f80000003057423 */ /* 0x000fc80000000000 */
[----:B------:R-:W-:-:S04]  /*1dcb0*/  FFMA R3, R5, R12, RZ ;  /* 0x0000000c05037223 */ /* 0x000fc800000000ff */
[----:B------:R-:W-:-:S04]  /*1dcc0*/  FFMA R0, R3, -1, R12 ;  /* 0xbf80000003007823 */ /* 0x000fc8000000000c */
[----:B------:R-:W-:Y:S01]  /*1dcd0*/  FFMA R2, R5, R0, R3 ;  /* 0x0000000005027223 */ /* 0x000fe20000000003 */
[----:B----4-:R-:W-:Y:S05]  /*1dce0*/  @!P0 BRA `(.L_x_38005) ;  /* 0x0000004000008947 */ /* 0x010fea0003800000 */
[----:B------:R-:W-:Y:S01]  /*1dcf0*/  HFMA2.MMA R3, -RZ, RZ, 1.875, 0 ;  /* 0x3f800000ff037435 */ /* 0x000fe200000001ff */
[----:B0-----:R-:W-:Y:S02]  /*1dd00*/  MOV R4, R12 ;  /* 0x0000000c00047202 */ /* 0x001fe40000000f00 */
[----:B------:R-:W-:-:S03]  /*1dd10*/  MOV R0, 0x1dd30 ;  /* 0x0001dd3000007802 */ /* 0x000fc60000000f00 */
[----:B-123--:R-:W-:Y:S05]  /*1dd20*/  CALL.REL.NOINC `($__internal_70_$__cuda_sm3x_div_rn_ftz_f32_slowpath) ;  /* 0x0000efa000007944 */ /* 0x00efea0003c00000 */
.L_x_38005:
[----:B------:R-:W-:Y:S05]  /*1dd30*/  BSYNC B4 ;  /* 0x0000000000047941 */ /* 0x000fea0003800000 */
.L_x_38004:
        /* <DEDUP_REMOVED lines=18> */
.L_x_38007:
[----:B------:R-:W-:Y:S02]  /*1de60*/  ISETP.GE.AND P0, PT, R16, RZ, PT ;  /* 0x000000ff1000720c */ /* 0x000fe40003f06270 */
[----:B------:R-:W-:-:S11]  /*1de70*/  MOV R3, 0x3fd774eb ;  /* 0x3fd774eb00037802 */ /* 0x000fd60000000f00 */
[----:B------:R-:W-:-:S04]  /*1de80*/  @P0 FFMA.FTZ R2, R3, 0.93318945169448852539, -R2 ;  /* 0x3f6ee58103020823 */ /* 0x000fc80000010802 */
[----:B------:R-:W-:Y:S02]  /*1de90*/  @!P0 FFMA.FTZ R2, R3, 0.93318945169448852539, R2 ;  /* 0x3f6ee58103028823 */ /* 0x000fe40000010002 */
.L_x_38008:
[----:B------:R-:W-:Y:S05]  /*1dea0*/  BSYNC B0 ;  /* 0x0000000000007941 */ /* 0x000fea0003800000 */
.L_x_38006:
        /* <DEDUP_REMOVED lines=11> */
.L_x_37964:
        /* <DEDUP_REMOVED lines=30> */
[----:B------:R-:W-:Y:S02]  /*1e140*/  MOV R4, R12 ;  /* 0x0000000c00047202 */ /* 0x000fe40000000f00 */
[----:B------:R-:W-:Y:S02]  /*1e150*/  MOV R3, R13 ;  /* 0x0000000d00037202 */ /* 0x000fe40000000f00 */
[----:B------:R-:W-:Y:S02]  /*1e160*/  MOV R0, 0x1e180 ;  /* 0x0001e18000007802 */ /* 0x000fe40000000f00 */
[----:B-123--:R-:W-:Y:S05]  /*1e170*/  CALL.REL.NOINC `($__internal_70_$__cuda_sm3x_div_rn_ftz_f32_slowpath) ;  /* 0x0000eb5000007944 */ /* 0x00efea0003c00000 */
[----:B0-----:R-:W-:Y:S02]  /*1e180*/  MOV R0, R2 ;  /* 0x0000000200007202 */ /* 0x001fe40000000f00 */
.L_x_38010:
[----:B------:R-:W-:Y:S05]  /*1e190*/  BSYNC B4 ;  /* 0x0000000000047941 */ /* 0x000fea0003800000 */
.L_x_38009:
        /* <DEDUP_REMOVED lines=18> */
.L_x_38012:
[----:B------:R-:W-:Y:S02]  /*1e2c0*/  ISETP.GE.AND P0, PT, R16, RZ, PT ;  /* 0x000000ff1000720c */ /* 0x000fe40003f06270 */
[----:B------:R-:W-:-:S11]  /*1e2d0*/  MOV R3, 0x3fd774eb ;  /* 0x3fd774eb00037802 */ /* 0x000fd60000000f00 */
[----:B------:R-:W-:-:S04]  /*1e2e0*/  @P0 FFMA.FTZ R0, R3, 0.93318945169448852539, -R0 ;  /* 0x3f6ee58103000823 */ /* 0x000fc80000010800 */
[----:B------:R-:W-:Y:S02]  /*1e2f0*/  @!P0 FFMA.FTZ R0, R3, 0.93318945169448852539, R0 ;  /* 0x3f6ee58103008823 */ /* 0x000fe40000010000 */
.L_x_38013:
[----:B------:R-:W-:Y:S05]  /*1e300*/  BSYNC B0 ;  /* 0x0000000000007941 */ /* 0x000fea0003800000 */
.L_x_38011:
        /* <DEDUP_REMOVED lines=11> */
.L_x_37963:
[C---:B------:R-:W-:Y:S01]  /*1e3c0*/  FADD.FTZ R0, |R17|.reuse, -RZ ;  /* 0x800000ff11007221 */ /* 0x040fe20000010200 */
[C---:B------:R-:W-:Y:S01]  /*1e3d0*/  FSETP.GT.FTZ.AND P2, PT, |R17|.reuse, |R16|, PT ;  /* 0x400000101100720b */ /* 0x040fe20003f54200 */
[----:B------:R-:W-:Y:S01]  /*1e3e0*/  BSSY B4, `(.L_x_38014) ;  /* 0x0000019000047945 */ /* 0x000fe20003800000 */
[----:B------:R-:W-:Y:S02]  /*1e3f0*/  FSETP.GEU.FTZ.AND P0, PT, |R16|, 1.084202172485504434e-19, PT ;  /* 0x200000001000780b */ /* 0x000fe40003f1e200 */
[----:B------:R-:W-:Y:S02]  /*1e400*/  FSEL R10, R0, R11, P2 ;  /* 0x0000000b000a7208 */ /* 0x000fe40001000000 */
[----:B------:R-:W-:Y:S02]  /*1e410*/  FSETP.GEU.FTZ.AND P1, PT, |R17|, 1.084202172485504434e-19, PT ;  /* 0x200000001100780b */ /* 0x000fe40003f3e200 */
[----:B------:R-:W4:Y:S01]  /*1e420*/  MUFU.RCP R3, R10 ;  /* 0x0000000a00037308 */ /* 0x000f220000001000 */
[----:B------:R-:W-:-:S02]  /*1e430*/  FSEL R11, R11, R0, P2 ;  /* 0x000000000b0b7208 */ /* 0x000fc40001000000 */
[----:B------:R-:W-:-:S07]  /*1e440*/  PLOP3.LUT P0, PT, P0, P1, PT, 0x2, 0x0 ;  /* 0x000000000000781c */ /* 0x000fce0000702072 */
[----:B------:R-:W5:Y:S01]  /*1e450*/  FCHK P1, R11, R10 ;  /* 0x0000000a0b007302 */ /* 0x000f620000020000 */
[----:B----4-:R-:W-:-:S05]  /*1e460*/  FFMA R0, -R10, R3, 1 ;  /* 0x3f8000000a007423 */ /* 0x010fca0000000103 */
        /* <DEDUP_REMOVED lines=15> */
[----:B-123--:R-:W-:Y:S05]  /*1e560*/  CALL.REL.NOINC `($__internal_70_$__cuda_sm3x_div_rn_ftz_f32_slowpath) ;  /* 0x0000e76000007944 */ /* 0x00efea0003c00000 */
.L_x_38015:
[----:B------:R-:W-:Y:S05]  /*1e570*/  BSYNC B4 ;  /* 0x0000000000047941 */ /* 0x000fea0003800000 */
.L_x_38014:
        /* <DEDUP_REMOVED lines=18> */
.L_x_38017:
[----:B------:R-:W-:Y:S02]  /*1e6a0*/  ISETP.GE.AND P0, PT, R16, RZ, PT ;  /* 0x000000ff1000720c */ /* 0x000fe40003f06270 */
[----:B------:R-:W-:-:S11]  /*1e6b0*/  MOV R3, 0x3fd774eb ;  /* 0x3fd774eb00037802 */ /* 0x000fd60000000f00 */
[----:B------:R-:W-:-:S04]  /*1e6c0*/  @P0 FFMA.FTZ R2, R3, 0.93318945169448852539, -R2 ;  /* 0x3f6ee58103020823 */ /* 0x000fc80000010802 */
[----:B------:R-:W-:Y:S02]  /*1e6d0*/  @!P0 FFMA.FTZ R2, R3, 0.93318945169448852539, R2 ;  /* 0x3f6ee58103028823 */ /* 0x000fe40000010002 */
.L_x_38018:
[----:B------:R-:W-:Y:S05]  /*1e6e0*/  BSYNC B0 ;  /* 0x0000000000007941 */ /* 0x000fea0003800000 */
.L_x_38016:
        /* <DEDUP_REMOVED lines=12> */
.L_x_37975:
[----:B------:R-:W-:Y:S05]  /*1e7b0*/  BSYNC B2 ;  /* 0x0000000000027941 */ /* 0x000fea0003800000 */
.L_x_37962:
        /* <DEDUP_REMOVED lines=41> */
.L_x_38021:
        /* <DEDUP_REMOVED lines=10> */
.L_x_38020:
[----:B------:R-:W-:-:S04]  /*1eaf0*/  FMUL.RZ R4, R4, 0.15915493667125701904 ;  /* 0x3e22f98304047820 */ /* 0x000fc8000040c000 */
[----:B------:R0:W4:Y:S08]  /*1eb00*/  MUFU.SIN R11, R4 ;  /* 0x00000004000b7308 */ /* 0x0001300000000400 */
[----:B------:R0:W3:Y:S01]  /*1eb10*/  MUFU.COS R10, R4 ;  /* 0x00000004000a7308 */ /* 0x0000e20000000000 */
[----:B------:R-:W-:Y:S05]  /*1eb20*/  BRA `(.L_x_37961) ;  /* 0x0000003000007947 */ /* 0x000fea0003800000 */
.L_x_38019:
[----:B------:R-:W-:Y:S01]  /*1eb30*/  FMUL.FTZ R10, R18, 1.4426950216293334961 ;  /* 0x3fb8aa3b120a7820 */ /* 0x000fe20000410000 */
[----:B------:R-:W-:-:S05]  /*1eb40*/  MOV R11, R4 ;  /* 0x00000004000b7202 */ /* 0x000fca0000000f00 */
[----:B------:R-:W0:Y:S02]  /*1eb50*/  MUFU.EX2 R10, R10 ;  /* 0x0000000a000a7308 */ /* 0x000e240000000800 */
.L_x_37961:
[----:B------:R-:W-:Y:S05]  /*1eb60*/  BSYNC B3 ;  /* 0x0000000000037941 */ /* 0x000fea0003800000 */
.L_x_37960:
        /* <DEDUP_REMOVED lines=67> */
.L_x_38031:
[----:B------:R-:W-:Y:S05]  /*1efa0*/  BSYNC B0 ;  /* 0x0000000000007941 */ /* 0x000fea0003800000 */
.L_x_38030:
[----:B------:R-:W-:Y:S01]  /*1efb0*/  BSSY B4, `(.L_x_38032) ;  /* 0x0000007000047945 */ /* 0x000fe20003800000 */
[----:B------:R-:W-:Y:S01]  /*1efc0*/  FFMA R2, R7, R3, R2 ;  /* 0x0000000307027223 */ /* 0x000fe20000000002 */
[----:B------:R-:W-:Y:S05]  /*1efd0*/  @!P0 BRA `(.L_x_38033) ;  /* 0x0000004000008947 */ /* 0x000fea0003800000 */
[----:B------:R-:W-:Y:S02]  /*1efe0*/  MOV R4, R14 ;  /* 0x0000000e00047202 */ /* 0x000fe40000000f00 */
[----:B------:R-:W-:Y:S02]  /*1eff0*/  MOV R3, R15 ;  /* 0x0000000f00037202 */ /* 0x000fe40000000f00 */
[----:B------:R-:W-:Y:S02]  /*1f000*/  MOV R0, 0x1f020 ;  /* 0x0001f02000007802 */ /* 0x000fe40000000f00 */
[----:B-1234-:R-:W-:Y:S05]  /*1f010*/  CALL.REL.NOINC `($__internal_70_$__cuda_sm3x_div_rn_ftz_f32_slowpath) ;  /* 0x0000dcb000007944 */ /* 0x01efea0003c00000 */
.L_x_38033:
[----:B------:R-:W-:Y:S05]  /*1f020*/  BSYNC B4 ;  /* 0x0000000000047941 */ /* 0x000fea0003800000 */
.L_x_38032:
        /* <DEDUP_REMOVED lines=18> */
.L_x_38035:
[----:B------:R-:W-:Y:S02]  /*1f150*/  ISETP.GE.AND P0, PT, R20, RZ, PT ;  /* 0x000000ff1400720c */ /* 0x000fe40003f06270 */
[----:B------:R-:W-:-:S11]  /*1f160*/  MOV R3, 0x3fd774eb ;  /* 0x3fd774eb00037802 */ /* 0x000fd60000000f00 */
[----:B------:R-:W-:-:S04]  /*1f170*/  @P0 FFMA.FTZ R2, R3, 0.93318945169448852539, -R2 ;  /* 0x3f6ee58103020823 */ /* 0x000fc80000010802 */
[----:B------:R-:W-:Y:S02]  /*1f180*/  @!P0 FFMA.FTZ R2, R3, 0.93318945169448852539, R2 ;  /* 0x3f6ee58103028823 */ /* 0x000fe40000010002 */
.L_x_38036:
[----:B------:R-:W-:Y:S05]  /*1f190*/  BSYNC B0 ;  /* 0x0000000000007941 */ /* 0x000fea0003800000 */
.L_x_38034:
        /* <DEDUP_REMOVED lines=12> */
.L_x_38029:
        /* <DEDUP_REMOVED lines=16> */
[----:B-1234-:R-:W-:Y:S05]  /*1f360*/  CALL.REL.NOINC `($__internal_70_$__cuda_sm3x_div_rn_ftz_f32_slowpath) ;  /* 0x0000d96000007944 */ /* 0x01efea0003c00000 */
.L_x_38040:
[----:B------:R-:W-:Y:S05]  /*1f370*/  BSYNC B4 ;  /* 0x0000000000047941 */ /* 0x000fea0003800000 */
.L_x_38039:
        /* <DEDUP_REMOVED lines=18> */
.L_x_38042:
[----:B------:R-:W-:Y:S02]  /*1f4a0*/  ISETP.GE.AND P0, PT, R20, RZ, PT ;  /* 0x000000ff1400720c */ /* 0x000fe40003f06270 */
[----:B------:R-:W-:-:S11]  /*1f4b0*/  MOV R3, 0x3fd774eb ;  /* 0x3fd774eb00037802 */ /* 0x000fd60000000f00 */
[----:B------:R-:W-:-:S04]  /*1f4c0*/  @P0 FFMA.FTZ R2, R3, 0.93318945169448852539, -R2 ;  /* 0x3f6ee58103020823 */ /* 0x000fc80000010802 */
[----:B------:R-:W-:Y:S02]  /*1f4d0*/  @!P0 FFMA.FTZ R2, R3, 0.93318945169448852539, R2 ;  /* 0x3f6ee58103028823 */ /* 0x000fe40000010002 */
.L_x_38043:
[----:B------:R-:W-:Y:S05]  /*1f4e0*/  BSYNC B0 ;  /* 0x0000000000007941 */ /* 0x000fea0003800000 */
.L_x_38041:
        /* <DEDUP_REMOVED lines=13> */
.L_x_38038:
        /* <DEDUP_REMOVED lines=25> */
.L_x_38045:
        /* <DEDUP_REMOVED lines=40> */
.L_x_38044:
        /* <DEDUP_REMOVED lines=25> */
[----:B------:R-:W-:Y:S02]  /*1fb60*/  FADD.FTZ R4, |R21|, -RZ ;  /* 0x800000ff15047221 */ /* 0x000fe40000010200 */
[----:B------:R-:W-:Y:S02]  /*1fb70*/  FADD.FTZ R2, R2, R3 ;  /* 0x0000000302027221 */ /* 0x000fe40000010000 */
[----:B------:R-:W-:-:S02]  /*1fb80*/  @!P2 FADD.FTZ R4, |R20|, -RZ ;  /* 0x800000ff1404a221 */ /* 0x000fc40000010200 */
[C---:B------:R-:W-:Y:S02]  /*1fb90*/  FFMA.FTZ R3, R2.reuse, -R5, 0.10546888411045074463 ;  /* 0x3dd8001202037423 */ /* 0x040fe40000010805 */
[----:B0-----:R-:W-:Y:S01]  /*1fba0*/  FFMA R5, -R15, R6, 1 ;  /* 0x3f8000000f057423 */ /* 0x001fe20000000106 */
[----:B------:R0:W4:Y:S01]  /*1fbb0*/  FCHK P0, R4, R15 ;  /* 0x0000000f04007302 */ /* 0x0001220000000000 */
[----:B------:R-:W-:Y:S02]  /*1fbc0*/  FFMA.FTZ R3, R2, R3, -0.13229703903198242188 ;  /* 0xbe0778e002037423 */ /* 0x000fe40000010003 */
[----:B------:R-:W-:Y:S02]  /*1fbd0*/  FFMA R7, R6, R5, R6 ;  /* 0x0000000506077223 */ /* 0x000fe40000000006 */
[----:B------:R-:W-:Y:S02]  /*1fbe0*/  FFMA.FTZ R3, R2, R3, 0.14491446316242218018 ;  /* 0x3e14647502037423 */ /* 0x000fe40000010003 */
        /* <DEDUP_REMOVED lines=17> */
.L_x_38047:
[----:B0---4-:R-:W-:Y:S05]  /*1fd00*/  BSYNC B0 ;  /* 0x0000000000007941 */ /* 0x011fea0003800000 */
.L_x_38046:
[----:B------:R-:W-:Y:S01]  /*1fd10*/  BSSY B4, `(.L_x_38048) ;  /* 0x0000006000047945 */ /* 0x000fe20003800000 */
[----:B------:R-:W-:Y:S01]  /*1fd20*/  FFMA R2, R5, R7, R2 ;  /* 0x0000000705027223 */ /* 0x000fe20000000002 */
[----:B------:R-:W-:Y:S05]  /*1fd30*/  @!P0 BRA `(.L_x_38049) ;  /* 0x0000003000008947 */ /* 0x000fea0003800000 */
[----:B------:R-:W-:Y:S02]  /*1fd40*/  MOV R3, R15 ;  /* 0x0000000f00037202 */ /* 0x000fe40000000f00 */
[----:B------:R-:W-:Y:S02]  /*1fd50*/  MOV R0, 0x1fd70 ;  /* 0x0001fd7000007802 */ /* 0x000fe40000000f00 */
[----:B-123--:R-:W-:Y:S05]  /*1fd60*/  CALL.REL.NOINC `($__internal_70_$__cuda_sm3x_div_rn_ftz_f32_slowpath) ;  /* 0x0000cf6000007944 */ /* 0x00efea0003c00000 */
.L_x_38049:
[----:B------:R-:W-:Y:S05]  /*1fd70*/  BSYNC B4 ;  /* 0x0000000000047941 */ /* 0x000fea0003800000 */
.L_x_38048:
        /* <DEDUP_REMOVED lines=18> */
.L_x_38051:
[----:B------:R-:W-:Y:S02]  /*1fea0*/  ISETP.GE.AND P0, PT, R20, RZ, PT ;  /* 0x000000ff1400720c */ /* 0x000fe40003f06270 */
[----:B------:R-:W-:-:S11]  /*1feb0*/  MOV R3, 0x3fd774eb ;  /* 0x3fd774eb00037802 */ /* 0x000fd60000000f00 */
[----:B------:R-:W-:-:S04]  /*1fec0*/  @P0 FFMA.FTZ R2, R3, 0.93318945169448852539, -R2 ;  /* 0x3f6ee58103020823 */ /* 0x000fc80000010802 */
[----:B------:R-:W-:Y:S02]  /*1fed0*/  @!P0 FFMA.FTZ R2, R3, 0.93318945169448852539, R2 ;  /* 0x3f6ee58103028823 */ /* 0x000fe40000010002 */
.L_x_38052:
[----:B------:R-:W-:Y:S05]  /*1fee0*/  BSYNC B0 ;  /* 0x0000000000007941 */ /* 0x000fea0003800000 */
.L_x_38050:
        /* <DEDUP_REMOVED lines=12> */
.L_x_38028:
        /* <DEDUP_REMOVED lines=13> */
.L_x_38054:
[----:B------:R-:W-:Y:S05]  /*20080*/  BSYNC B4 ;  /* 0x0000000000047941 */ /* 0x000fea0003800000 */
.L_x_38053:
        /* <DEDUP_REMOVED lines=18> */
.L_x_38056:
[----:B------:R-:W-:Y:S02]  /*201b0*/  ISETP.GE.AND P0, PT, R20, RZ, PT ;  /* 0x000000ff1400720c */ /* 0x000fe40003f06270 */
[----:B------:R-:W-:-:S11]  /*201c0*/  MOV R3, 0x3fd774eb ;  /* 0x3fd774eb00037802 */ /* 0x000fd60000000f00 */
[----:B------:R-:W-:-:S04]  /*201d0*/  @P0 FFMA.FTZ R2, R3, 0.93318945169448852539, -R2 ;  /* 0x3f6ee58103020823 */ /* 0x000fc80000010802 */
[----:B------:R-:W-:Y:S02]  /*201e0*/  @!P0 FFMA.FTZ R2, R3, 0.93318945169448852539, R2 ;  /* 0x3f6ee58103028823 */ /* 0x000fe40000010002 */
.L_x_38057:
[----:B------:R-:W-:Y:S05]  /*201f0*/  BSYNC B0 ;  /* 0x0000000000007941 */ /* 0x000fea0003800000 */
.L_x_38055:
        /* <DEDUP_REMOVED lines=27> */
.L_x_38027:
        /* <DEDUP_REMOVED lines=39> */
.L_x_38060:
[----:B------:R-:W-:Y:S05]  /*20620*/  BSYNC B0 ;  /* 0x0000000000007941 */ /* 0x000fea0003800000 */
.L_x_38059:
[----:B------:R-:W-:Y:S01]  /*20630*/  BSSY B4, `(.L_x_38061) ;  /* 0x0000007000047945 */ /* 0x000fe20003800000 */
[----:B------:R-:W-:Y:S01]  /*20640*/  FFMA R2, R7, R4, R5 ;  /* 0x0000000407027223 */ /* 0x000fe20000000005 */
[----:B------:R-:W-:Y:S05]  /*20650*/  @!P0 BRA `(.L_x_38062) ;  /* 0x0000004000008947 */ /* 0x000fea0003800000 */
[----:B------:R-:W-:Y:S01]  /*20660*/  HFMA2.MMA R3, -RZ, RZ, 1.875, 0 ;  /* 0x3f800000ff037435 */ /* 0x000fe200000001ff */
[----:B------:R-:W-:Y:S02]  /*20670*/  MOV R4, R14 ;  /* 0x0000000e00047202 */ /* 0x000fe40000000f00 */
[----:B------:R-:W-:-:S03]  /*20680*/  MOV R0, 0x206a0 ;  /* 0x000206a000007802 */ /* 0x000fc60000000f00 */
[----:B-1234-:R-:W-:Y:S05]  /*20690*/  CALL.REL.NOINC `($__internal_70_$__cuda_sm3x_div_rn_ftz_f32_slowpath) ;  /* 0x0000c63000007944 */ /* 0x01efea0003c00000 */
.L_x_38062:
[----:B------:R-:W-:Y:S05]  /*206a0*/  BSYNC B4 ;  /* 0x0000000000047941 */ /* 0x000fea0003800000 */
.L_x_38061:
        /* <DEDUP_REMOVED lines=18> */
.L_x_38064:
[----:B------:R-:W-:Y:S02]  /*207d0*/  ISETP.GE.AND P0, PT, R20, RZ, PT ;  /* 0x000000ff1400720c */ /* 0x000fe40003f06270 */
[----:B------:R-:W-:-:S11]  /*207e0*/  MOV R3, 0x3fd774eb ;  /* 0x3fd774eb00037802 */ /* 0x000fd60000000f00 */
[----:B------:R-:W-:-:S04]  /*207f0*/  @P0 FFMA.FTZ R2, R3, 0.93318945169448852539, -R2 ;  /* 0x3f6ee58103020823 */ /* 0x000fc80000010802 */
[----:B------:R-:W-:Y:S02]  /*20800*/  @!P0 FFMA.FTZ R2, R3, 0.93318945169448852539, R2 ;  /* 0x3f6ee58103028823 */ /* 0x000fe40000010002 */
.L_x_38065:
[----:B------:R-:W-:Y:S05]  /*20810*/  BSYNC B0 ;  /* 0x0000000000007941 */ /* 0x000fea0003800000 */
.L_x_38063:
        /* <DEDUP_REMOVED lines=10> */
.L_x_38058:
        /* <DEDUP_REMOVED lines=12> */
[----:B-1234-:R-:W-:Y:S05]  /*20980*/  CALL.REL.NOINC `($__internal_70_$__cuda_sm3x_div_rn_ftz_f32_slowpath) ;  /* 0x0000c34000007944 */ /* 0x01efea0003c00000 */
.L_x_38067:
[----:B------:R-:W-:Y:S05]  /*20990*/  BSYNC B4 ;  /* 0x0000000000047941 */ /* 0x000fea0003800000 */
.L_x_38066:
        /* <DEDUP_REMOVED lines=18> */
.L_x_38069:
[----:B------:R-:W-:Y:S02]  /*20ac0*/  ISETP.GE.AND P0, PT, R20, RZ, PT ;  /* 0x000000ff1400720c */ /* 0x000fe40003f06270 */
[----:B------:R-:W-:-:S11]  /*20ad0*/  MOV R3, 0x3fd774eb ;  /* 0x3fd774eb00037802 */ /* 0x000fd60000000f00 */
[----:B------:R-:W-:-:S04]  /*20ae0*/  @P0 FFMA.FTZ R2, R3, 0.93318945169448852539, -R2 ;  /* 0x3f6ee58103020823 */ /* 0x000fc80000010802 */
[----:B------:R-:W-:Y:S02]  /*20af0*/  @!P0 FFMA.FTZ R2, R3, 0.93318945169448852539, R2 ;  /* 0x3f6ee58103028823 */ /* 0x000fe40000010002 */
.L_x_38070:
[----:B------:R-:W-:Y:S05]  /*20b00*/  BSYNC B0 ;  /* 0x0000000000007941 */ /* 0x000fea0003800000 */
.L_x_38068:
        /* <DEDUP_REMOVED lines=11> */
.L_x_38026:
        /* <DEDUP_REMOVED lines=35> */
.L_x_38072:
[----:B------:R-:W-:Y:S05]  /*20df0*/  BSYNC B4 ;  /* 0x0000000000047941 */ /* 0x000fea0003800000 */
.L_x_38071:
        /* <DEDUP_REMOVED lines=18> */
.L_x_38074:
[----:B------:R-:W-:Y:S02]  /*20f20*/  ISETP.GE.AND P0, PT, R20, RZ, PT ;  /* 0x000000ff1400720c */ /* 0x000fe40003f06270 */
[----:B------:R-:W-:-:S11]  /*20f30*/  MOV R3, 0x3fd774eb ;  /* 0x3fd774eb00037802 */ /* 0x000fd60000000f00 */
[----:B------:R-:W-:-:S04]  /*20f40*/  @P0 FFMA.FTZ R0, R3, 0.93318945169448852539, -R0 ;  /* 0x3f6ee58103000823 */ /* 0x000fc80000010800 */
[----:B------:R-:W-:Y:S02]  /*20f50*/  @!P0 FFMA.FTZ R0, R3, 0.93318945169448852539, R0 ;  /* 0x3f6ee58103008823 */ /* 0x000fe40000010000 */
.L_x_38075:
[----:B------:R-:W-:Y:S05]  /*20f60*/  BSYNC B0 ;  /* 0x0000000000007941 */ /* 0x000fea0003800000 */
.L_x_38073:
        /* <DEDUP_REMOVED lines=11> */
.L_x_38025:
[C---:B------:R-:W-:Y:S01]  /*21020*/  FADD.FTZ R0, |R21|.reuse, -RZ ;  /* 0x800000ff15007221 */ /* 0x040fe20000010200 */
[C---:B------:R-:W-:Y:S01]  /*21030*/  FSETP.GT.FTZ.AND P2, PT, |R21|.reuse, |R20|, PT ;  /* 0x400000141500720b */ /* 0x040fe20003f54200 */
[----:B------:R-:W-:Y:S01]  /*21040*/  BSSY B4, `(.L_x_38076) ;  /* 0x0000019000047945 */ /* 0x000fe20003800000 */
[----:B------:R-:W-:Y:S02]  /*21050*/  FSETP.GEU.FTZ.AND P0, PT, |R20|, 1.084202172485504434e-19, PT ;  /* 0x200000001400780b */ /* 0x000fe40003f1e200 */
[----:B------:R-:W-:Y:S02]  /*21060*/  FSEL R12, R0, R13, P2 ;  /* 0x0000000d000c7208 */ /* 0x000fe40001000000 */
[----:B------:R-:W-:Y:S02]  /*21070*/  FSETP.GEU.FTZ.AND P1, PT, |R21|, 1.084202172485504434e-19, PT ;  /* 0x200000001500780b */ /* 0x000fe40003f3e200 */
[----:B------:R-:W5:Y:S01]  /*21080*/  MUFU.RCP R3, R12 ;  /* 0x0000000c00037308 */ /* 0x000f620000001000 */
[----:B------:R-:W-:-:S02]  /*21090*/  FSEL R13, R13, R0, P2 ;  /* 0x000000000d0d7208 */ /* 0x000fc40001000000 */
[----:B------:R-:W-:-:S07]  /*210a0*/  PLOP3.LUT P0, PT, P0, P1, PT, 0x2, 0x0 ;  /* 0x000000000000781c */ /* 0x000fce0000702072 */
[----:B------:R-:W4:Y:S01]  /*210b0*/  FCHK P1, R13, R12 ;  /* 0x0000000c0d007302 */ /* 0x000f220000020000 */
[----:B-----5:R-:W-:-:S05]  /*210c0*/  FFMA R0, -R12, R3, 1 ;  /* 0x3f8000000c007423 */ /* 0x020fca0000000103 */
        /* <DEDUP_REMOVED lines=15> */
[----:B-123--:R-:W-:Y:S05]  /*211c0*/  CALL.REL.NOINC `($__internal_70_$__cuda_sm3x_div_rn_ftz_f32_slowpath) ;  /* 0x0000bb0000007944 */ /* 0x00efea0003c00000 */
.L_x_38077:
[----:B------:R-:W-:Y:S05]  /*211d0*/  BSYNC B4 ;  /* 0x0000000000047941 */ /* 0x000fea0003800000 */
.L_x_38076:
        /* <DEDUP_REMOVED lines=18> */
.L_x_38079:
[----:B------:R-:W-:Y:S02]  /*21300*/  ISETP.GE.AND P0, PT, R20, RZ, PT ;  /* 0x000000ff1400720c */ /* 0x000fe40003f06270 */
[----:B------:R-:W-:-:S11]  /*21310*/  MOV R3, 0x3fd774eb ;  /* 0x3fd774eb00037802 */ /* 0x000fd60000000f00 */
[----:B------:R-:W-:-:S04]  /*21320*/  @P0 FFMA.FTZ R2, R3, 0.93318945169448852539, -R2 ;  /* 0x3f6ee58103020823 */ /* 0x000fc80000010802 */
[----:B------:R-:W-:Y:S02]  /*21330*/  @!P0 FFMA.FTZ R2, R3, 0.93318945169448852539, R2 ;  /* 0x3f6ee58103028823 */ /* 0x000fe40000010002 */
.L_x_38080:
[----:B------:R-:W-:Y:S05]  /*21340*/  BSYNC B0 ;  /* 0x0000000000007941 */ /* 0x000fea0003800000 */
.L_x_38078:
        /* <DEDUP_REMOVED lines=12> */
.L_x_38037:
[----:B------:R-:W-:Y:S05]  /*21410*/  BSYNC B2 ;  /* 0x0000000000027941 */ /* 0x000fea0003800000 */
.L_x_38024:
        /* <DEDUP_REMOVED lines=41> */
.L_x_38083:
        /* <DEDUP_REMOVED lines=10> */
.L_x_38082:
[----:B------:R-:W-:-:S04]  /*21750*/  FMUL.RZ R4, R4, 0.15915493667125701904 ;  /* 0x3e22f98304047820 */ /* 0x000fc8000040c000 */
[----:B------:R0:W4:Y:S08]  /*21760*/  MUFU.SIN R13, R4 ;  /* 0x00000004000d7308 */ /* 0x0001300000000400 */
[----:B------:R0:W3:Y:S01]  /*21770*/  MUFU.COS R12, R4 ;  /* 0x00000004000c7308 */ /* 0x0000e20000000000 */
[----:B------:R-:W-:Y:S05]  /*21780*/  BRA `(.L_x_38023) ;  /* 0x0000003000007947 */ /* 0x000fea0003800000 */
.L_x_38081:
[----:B------:R-:W-:Y:S01]  /*21790*/  FMUL.FTZ R12, R22, 1.4426950216293334961 ;  /* 0x3fb8aa3b160c7820 */ /* 0x000fe20000410000 */
[----:B------:R-:W-:-:S05]  /*217a0*/  MOV R13, R4 ;  /* 0x00000004000d7202 */ /* 0x000fca0000000f00 */
[----:B------:R-:W0:Y:S02]  /*217b0*/  MUFU.EX2 R12, R12 ;  /* 0x0000000c000c7308 */ /* 0x000e240000000800 */
.L_x_38023:
[----:B------:R-:W-:Y:S05]  /*217c0*/  BSYNC B3 ;  /* 0x0000000000037941 */ /* 0x000fea0003800000 */
.L_x_38022:
        /* <DEDUP_REMOVED lines=67> */
.L_x_38093:
[----:B------:R-:W-:Y:S05]  /*21c00*/  BSYNC B0 ;  /* 0x0000000000007941 */ /* 0x000fea0003800000 */
.L_x_38092:
[----:B------:R-:W-:Y:S01]  /*21c10*/  BSSY B4, `(.L_x_38094) ;  /* 0x0000007000047945 */ /* 0x000fe20003800000 */
[----:B------:R-:W-:Y:S01]  /*21c20*/  FFMA R2, R7, R3, R2 ;  /* 0x0000000307027223 */ /* 0x000fe20000000002 */
[----:B------:R-:W-:Y:S05]  /*21c30*/  @!P0 BRA `(.L_x_38095) ;  /* 0x0000004000008947 */ /* 0x000fea0003800000 */
[----:B------:R-:W-:Y:S02]  /*21c40*/  MOV R4, R16 ;  /* 0x0000001000047202 */ /* 0x000fe40000000f00 */
[----:B------:R-:W-:Y:S02]  /*21c50*/  MOV R3, R17 ;  /* 0x0000001100037202 */ /* 0x000fe40000000f00 */
[----:B------:R-:W-:Y:S02]  /*21c60*/  MOV R0, 0x21c80 ;  /* 0x00021c8000007802 */ /* 0x000fe40000000f00 */
[----:B-1234-:R-:W-:Y:S05]  /*21c70*/  CALL.REL.NOINC `($__internal_70_$__cuda_sm3x_div_rn_ftz_f32_slowpath) ;  /* 0x0000b05000007944 */ /* 0x01efea0003c00000 */
.L_x_38095:
[----:B------:R-:W-:Y:S05]  /*21c80*/  BSYNC B4 ;  /* 0x0000000000047941 */ /* 0x000fea0003800000 */
.L_x_38094:
        /* <DEDUP_REMOVED lines=18> */
.L_x_38097:
[----:B------:R-:W-:Y:S02]  /*21db0*/  ISETP.GE.AND P0, PT, R24, RZ, PT ;  /* 0x000000ff1800720c */ /* 0x000fe40003f06270 */
[----:B------:R-:W-:-:S11]  /*21dc0*/  MOV R3, 0x3fd774eb ;  /* 0x3fd774eb00037802 */ /* 0x000fd60000000f00 */
[----:B------:R-:W-:-:S04]  /*21dd0*/  @P0 FFMA.FTZ R2, R3, 0.93318945169448852539, -R2 ;  /* 0x3f6ee58103020823 */ /* 0x000fc80000010802 */
[----:B------:R-:W-:Y:S02]  /*21de0*/  @!P0 FFMA.FTZ R2, R3, 0.93318945169448852539, R2 ;  /* 0x3f6ee58103028823 */ /* 0x000fe40000010002 */
.L_x_38098:
[----:B------:R-:W-:Y:S05]  /*21df0*/  BSYNC B0 ;  /* 0x0000000000007941 */ /* 0x000fea0003800000 */
.L_x_38096:
        /* <DEDUP_REMOVED lines=12> */
.L_x_38091:
        /* <DEDUP_REMOVED lines=17> */
.L_x_38102:
[----:B------:R-:W-:Y:S05]  /*21fd0*/  BSYNC B4 ;  /* 0x0000000000047941 */ /* 0x000fea0003800000 */
.L_x_38101:
        /* <DEDUP_REMOVED lines=18> */
.L_x_38104:
[----:B------:R-:W-:Y:S02]  /*22100*/  ISETP.GE.AND P0, PT, R24, RZ, PT ;  /* 0x000000ff1800720c */ /* 0x000fe40003f06270 */
[----:B------:R-:W-:-:S11]  /*22110*/  MOV R3, 0x3fd774eb ;  /* 0x3fd774eb00037802 */ /* 0x000fd60000000f00 */
[----:B------:R-:W-:-:S04]  /*22120*/  @P0 FFMA.FTZ R2, R3, 0.93318945169448852539, -R2 ;  /* 0x3f6ee58103020823 */ /* 0x000fc80000010802 */
[----:B------:R-:W-:Y:S02]  /*22130*/  @!P0 FFMA.FTZ R2, R3, 0.93318945169448852539, R2 ;  /* 0x3f6ee58103028823 */ /* 0x000fe40000010002 */
.L_x_38105:
[----:B------:R-:W-:Y:S05]  /*22140*/  BSYNC B0 ;  /* 0x0000000000007941 */ /* 0x000fea0003800000 */
.L_x_38103:
        /* <DEDUP_REMOVED lines=13> */
.L_x_38100:
        /* <DEDUP_REMOVED lines=25> */
.L_x_38107:
        /* <DEDUP_REMOVED lines=40> */
.L_x_38106:
        /* <DEDUP_REMOVED lines=51> */
.L_x_38109:
[----:B0---4-:R-:W-:Y:S05]  /*22960*/  BSYNC B0 ;  /* 0x0000000000007941 */ /* 0x011fea0003800000 */
.L_x_38108:
[----:B------:R-:W-:Y:S01]  /*22970*/  BSSY B4, `(.L_x_38110) ;  /* 0x0000006000047945 */ /* 0x000fe20003800000 */
[----:B------:R-:W-:Y:S01]  /*22980*/  FFMA R2, R5, R7, R2 ;  /* 0x0000000705027223 */ /* 0x000fe20000000002 */
[----:B------:R-:W-:Y:S05]  /*22990*/  @!P0 BRA `(.L_x_38111) ;  /* 0x0000003000008947 */ /* 0x000fea0003800000 */
[----:B------:R-:W-:Y:S02]  /*229a0*/  MOV R3, R17 ;  /* 0x0000001100037202 */ /* 0x000fe40000000f00 */
[----:B------:R-:W-:Y:S02]  /*229b0*/  MOV R0, 0x229d0 ;  /* 0x000229d000007802 */ /* 0x000fe40000000f00 */
[----:B-123--:R-:W-:Y:S05]  /*229c0*/  CALL.REL.NOINC `($__internal_70_$__cuda_sm3x_div_rn_ftz_f32_slowpath) ;  /* 0x0000a30000007944 */ /* 0x00efea0003c00000 */
.L_x_38111:
[----:B------:R-:W-:Y:S05]  /*229d0*/  BSYNC B4 ;  /* 0x0000000000047941 */ /* 0x000fea0003800000 */
.L_x_38110:
        /* <DEDUP_REMOVED lines=18> */
.L_x_38113:
[----:B------:R-:W-:Y:S02]  /*22b00*/  ISETP.GE.AND P0, PT, R24, RZ, PT ;  /* 0x000000ff1800720c */ /* 0x000fe40003f06270 */
[----:B------:R-:W-:-:S11]  /*22b10*/  MOV R3, 0x3fd774eb ;  /* 0x3fd774eb00037802 */ /* 0x000fd60000000f00 */
[----:B------:R-:W-:-:S04]  /*22b20*/  @P0 FFMA.FTZ R2, R3, 0.93318945169448852539, -R2 ;  /* 0x3f6ee58103020823 */ /* 0x000fc80000010802 */
[----:B------:R-:W-:Y:S02]  /*22b30*/  @!P0 FFMA.FTZ R2, R3, 0.93318945169448852539, R2 ;  /* 0x3f6ee58103028823 */ /* 0x000fe40000010002 */
.L_x_38114:
[----:B------:R-:W-:Y:S05]  /*22b40*/  BSYNC B0 ;  /* 0x0000000000007941 */ /* 0x000fea0003800000 */
.L_x_38112:
        /* <DEDUP_REMOVED lines=12> */
.L_x_38090:
        /* <DEDUP_REMOVED lines=13> */
.L_x_38116:
[----:B------:R-:W-:Y:S05]  /*22ce0*/  BSYNC B4 ;  /* 0x0000000000047941 */ /* 0x000fea0003800000 */
.L_x_38115:
        /* <DEDUP_REMOVED lines=18> */
.L_x_38118:
[----:B------:R-:W-:Y:S02]  /*22e10*/  ISETP.GE.AND P0, PT, R24, RZ, PT ;  /* 0x000000ff1800720c */ /* 0x000fe40003f06270 */
[----:B------:R-:W-:-:S11]  /*22e20*/  MOV R3, 0x3fd774eb ;  /* 0x3fd774eb00037802 */ /* 0x000fd60000000f00 */
[----:B------:R-:W-:-:S04]  /*22e30*/  @P0 FFMA.FTZ R2, R3, 0.93318945169448852539, -R2 ;  /* 0x3f6ee58103020823 */ /* 0x000fc80000010802 */
[----:B------:R-:W-:Y:S02]  /*22e40*/  @!P0 FFMA.FTZ R2, R3, 0.93318945169448852539, R2 ;  /* 0x3f6ee58103028823 */ /* 0x000fe40000010002 */
.L_x_38119:
[----:B------:R-:W-:Y:S05]  /*22e50*/  BSYNC B0 ;  /* 0x0000000000007941 */ /* 0x000fea0003800000 */
.L_x_38117:
        /* <DEDUP_REMOVED lines=27> */
.L_x_38089:
        /* <DEDUP_REMOVED lines=39> */
.L_x_38122:
[----:B------:R-:W-:Y:S05]  /*23280*/  BSYNC B0 ;  /* 0x0000000000007941 */ /* 0x000fea0003800000 */
.L_x_38121:
[----:B------:R-:W-:Y:S01]  /*23290*/  BSSY B4, `(.L_x_38123) ;  /* 0x0000007000047945 */ /* 0x000fe20003800000 */
[----:B------:R-:W-:Y:S01]  /*232a0*/  FFMA R2, R7, R4, R5 ;  /* 0x0000000407027223 */ /* 0x000fe20000000005 */
[----:B------:R-:W-:Y:S05]  /*232b0*/  @!P0 BRA `(.L_x_38124) ;  /* 0x0000004000008947 */ /* 0x000fea0003800000 */
[----:B------:R-:W-:Y:S01]  /*232c0*/  HFMA2.MMA R3, -RZ, RZ, 1.875, 0 ;  /* 0x3f800000ff037435 */ /* 0x000fe200000001ff */
[----:B------:R-:W-:Y:S02]  /*232d0*/  MOV R4, R16 ;  /* 0x0000001000047202 */ /* 0x000fe40000000f00 */
[----:B------:R-:W-:-:S03]  /*232e0*/  MOV R0, 0x23300 ;  /* 0x0002330000007802 */ /* 0x000fc60000000f00 */
[----:B-1234-:R-:W-:Y:S05]  /*232f0*/  CALL.REL.NOINC `($__internal_70_$__cuda_sm3x_div_rn_ftz_f32_slowpath) ;  /* 0x000099d000007944 */ /* 0x01efea0003c00000 */
.L_x_38124:
[----:B------:R-:W-:Y:S05]  /*23300*/  BSYNC B4 ;  /* 0x0000000000047941 */ /* 0x000fea0003800000 */
.L_x_38123:
        /* <DEDUP_REMOVED lines=18> */
.L_x_38126:
[----:B------:R-:W-:Y:S02]  /*23430*/  ISETP.GE.AND P0, PT, R24, RZ, PT ;  /* 0x000000ff1800720c */ /* 0x000fe40003f06270 */
[----:B------:R-:W-:-:S11]  /*23440*/  MOV R3, 0x3fd774eb ;  /* 0x3fd774eb00037802 */ /* 0x000fd60000000f00 */
[----:B------:R-:W-:-:S04]  /*23450*/  @P0 FFMA.FTZ R2, R3, 0.93318945169448852539, -R2 ;  /* 0x3f6ee58103020823 */ /* 0x000fc80000010802 */
[----:B------:R-:W-:Y:S02]  /*23460*/  @!P0 FFMA.FTZ R2, R3, 0.93318945169448852539, R2 ;  /* 0x3f6ee58103028823 */ /* 0x000fe40000010002 */
.L_x_38127:
[----:B------:R-:W-:Y:S05]  /*23470*/  BSYNC B0 ;  /* 0x0000000000007941 */ /* 0x000fea0003800000 */
.L_x_38125:
        /* <DEDUP_REMOVED lines=10> */
.L_x_38120:
        /* <DEDUP_REMOVED lines=13> */
.L_x_38129:
[----:B------:R-:W-:Y:S05]  /*235f0*/  BSYNC B4 ;  /* 0x0000000000047941 */ /* 0x000fea0003800000 */
.L_x_38128:
        /* <DEDUP_REMOVED lines=18> */
.L_x_38131:
[----:B------:R-:W-:Y:S02]  /*23720*/  ISETP.GE.AND P0, PT, R24, RZ, PT ;  /* 0x000000ff1800720c */ /* 0x000fe40003f06270 */
[----:B------:R-:W-:-:S11]  /*23730*/  MOV R3, 0x3fd774eb ;  /* 0x3fd774eb00037802 */ /* 0x000fd60000000f00 */
[----:B------:R-:W-:-:S04]  /*23740*/  @P0 FFMA.FTZ R2, R3, 0.93318945169448852539, -R2 ;  /* 0x3f6ee58103020823 */ /* 0x000fc80000010802 */
[----:B------:R-:W-:Y:S02]  /*23750*/  @!P0 FFMA.FTZ R2, R3, 0.93318945169448852539, R2 ;  /* 0x3f6ee58103028823 */ /* 0x000fe40000010002 */
.L_x_38132:
[----:B------:R-:W-:Y:S05]  /*23760*/  BSYNC B0 ;  /* 0x0000000000007941 */ /* 0x000fea0003800000 */
.L_x_38130:
        /* <DEDUP_REMOVED lines=11> */
.L_x_38088:
        /* <DEDUP_REMOVED lines=35> */
.L_x_38134:
[----:B------:R-:W-:Y:S05]  /*23a50*/  BSYNC B4 ;  /* 0x0000000000047941 */ /* 0x000fea0003800000 */
.L_x_38133:
        /* <DEDUP_REMOVED lines=18> */
.L_x_38136:
[----:B------:R-:W-:Y:S02]  /*23b80*/  ISETP.GE.AND P0, PT, R24, RZ, PT ;  /* 0x000000ff1800720c */ /* 0x000fe40003f06270 */
[----:B------:R-:W-:-:S11]  /*23b90*/  MOV R3, 0x3fd774eb ;  /* 0x3fd774eb00037802 */ /* 0x000fd60000000f00 */
[----:B------:R-:W-:-:S04]  /*23ba0*/  @P0 FFMA.FTZ R0, R3, 0.93318945169448852539, -R0 ;  /* 0x3f6ee58103000823 */ /* 0x000fc80000010800 */
[----:B------:R-:W-:Y:S02]  /*23bb0*/  @!P0 FFMA.FTZ R0, R3, 0.93318945169448852539, R0 ;  /* 0x3f6ee58103008823 */ /* 0x000fe40000010000 */
.L_x_38137:
[----:B------:R-:W-:Y:S05]  /*23bc0*/  BSYNC B0 ;  /* 0x0000000000007941 */ /* 0x000fea0003800000 */
.L_x_38135:
        /* <DEDUP_REMOVED lines=11> */
.L_x_38087:
        /* <DEDUP_REMOVED lines=26> */
[----:B-1234-:R-:W-:Y:S05]  /*23e20*/  CALL.REL.NOINC `($__internal_70_$__cuda_sm3x_div_rn_ftz_f32_slowpath) ;  /* 0x00008ea000007944 */ /* 0x01efea0003c00000 */
.L_x_38139:
[----:B------:R-:W-:Y:S05]  /*23e30*/  BSYNC B4 ;  /* 0x0000000000047941 */ /* 0x000fea0003800000 */
.L_x_38138:
        /* <DEDUP_REMOVED lines=18> */
.L_x_38141:
[----:B------:R-:W-:Y:S02]  /*23f60*/  ISETP.GE.AND P0, PT, R24, RZ, PT ;  /* 0x000000ff1800720c */ /* 0x000fe40003f06270 */
[----:B------:R-:W-:-:S11]  /*23f70*/  MOV R3, 0x3fd774eb ;  /* 0x3fd774eb00037802 */ /* 0x000fd60000000f00 */
[----:B------:R-:W-:-:S04]  /*23f80*/  @P0 FFMA.FTZ R2, R3, 0.93318945169448852539, -R2 ;  /* 0x3f6ee58103020823 */ /* 0x000fc80000010802 */
[----:B------:R-:W-:Y:S02]  /*23f90*/  @!P0 FFMA.FTZ R2, R3, 0.93318945169448852539, R2 ;  /* 0x3f6ee58103028823 */ /* 0x000fe40000010002 */
.L_x_38142:
[----:B------:R-:W-:Y:S05]  /*23fa0*/  BSYNC B0 ;  /* 0x0000000000007941 */ /* 0x000fea0003800000 */
.L_x_38140:
        /* <DEDUP_REMOVED lines=12> */
.L_x_38099:
[----:B------:R-:W-:Y:S05]  /*24070*/  BSYNC B2 ;  /* 0x0000000000027941 */ /* 0x000fea0003800000 */
.L_x_38086:
        /* <DEDUP_REMOVED lines=41> */
.L_x_38145:
        /* <DEDUP_REMOVED lines=10> */
.L_x_38144:
[----:B------:R-:W-:-:S04]  /*243b0*/  FMUL.RZ R4, R4, 0.15915493667125701904 ;  /* 0x3e22f98304047820 */ /* 0x000fc8000040c000 */
[----:B------:R0:W4:Y:S08]  /*243c0*/  MUFU.SIN R15, R4 ;  /* 0x00000004000f7308 */ /* 0x0001300000000400 */
[----:B------:R0:W3:Y:S01]  /*243d0*/  MUFU.COS R14, R4 ;  /* 0x00000004000e7308 */ /* 0x0000e20000000000 */
[----:B------:R-:W-:Y:S05]  /*243e0*/  BRA `(.L_x_38085) ;  /* 0x0000003000007947 */ /* 0x000fea0003800000 */
.L_x_38143:
[----:B------:R-:W-:Y:S01]  /*243f0*/  FMUL.FTZ R14, R26, 1.4426950216293334961 ;  /* 0x3fb8aa3b1a0e7820 */ /* 0x000fe20000410000 */
[----:B------:R-:W-:-:S05]  /*24400*/  MOV R15, R4 ;  /* 0x00000004000f7202 */ /* 0x000fca0000000f00 */
[----:B------:R-:W0:Y:S02]  /*24410*/  MUFU.EX2 R14, R14 ;  /* 0x0000000e000e7308 */ /* 0x000e240000000800 */
.L_x_38085:
[----:B------:R-:W-:Y:S05]  /*24420*/  BSYNC B3 ;  /* 0x0000000000037941 */ /* 0x000fea0003800000 */
.L_x_38084:
        /* <DEDUP_REMOVED lines=67> */
.L_x_38155:
[----:B------:R-:W-:Y:S05]  /*24860*/  BSYNC B0 ;  /* 0x0000000000007941 */ /* 0x000fea0003800000 */
.L_x_38154:
[----:B------:R-:W-:Y:S01]  /*24870*/  BSSY B4, `(.L_x_38156) ;  /* 0x0000007000047945 */ /* 0x000fe20003800000 */
[----:B------:R-:W-:Y:S01]  /*24880*/  FFMA R2, R5, R0, R2 ;  /* 0x0000000005027223 */ /* 0x000fe20000000002 */
[----:B------:R-:W-:Y:S05]  /*24890*/  @!P0 BRA `(.L_x_38157) ;  /* 0x0000004000008947 */ /* 0x000fea0003800000 */
[----:B------:R-:W-:Y:S02]  /*248a0*/  MOV R4, R18 ;  /* 0x0000001200047202 */ /* 0x000fe40000000f00 */
[----:B------:R-:W-:Y:S02]  /*248b0*/  MOV R3, R19 ;  /* 0x0000001300037202 */ /* 0x000fe40000000f00 */
[----:B------:R-:W-:Y:S02]  /*248c0*/  MOV R0, 0x248e0 ;  /* 0x000248e000007802 */ /* 0x000fe40000000f00 */
[----:B-1234-:R-:W-:Y:S05]  /*248d0*/  CALL.REL.NOINC `($__internal_70_$__cuda_sm3x_div_rn_ftz_f32_slowpath) ;  /* 0x000083f000007944 */ /* 0x01efea0003c00000 */
.L_x_38157:
[----:B------:R-:W-:Y:S05]  /*248e0*/  BSYNC B4 ;  /* 0x0000000000047941 */ /* 0x000fea0003800000 */
.L_x_38156:
        /* <DEDUP_REMOVED lines=18> */
.L_x_38159:
[----:B------:R-:W-:Y:S02]  /*24a10*/  ISETP.GE.AND P0, PT, R28, RZ, PT ;  /* 0x000000ff1c00720c */ /* 0x000fe40003f06270 */
[----:B------:R-:W-:-:S11]  /*24a20*/  MOV R3, 0x3fd774eb ;  /* 0x3fd774eb00037802 */ /* 0x000fd60000000f00 */
[----:B------:R-:W-:-:S04]  /*24a30*/  @P0 FFMA.FTZ R2, R3, 0.93318945169448852539, -R2 ;  /* 0x3f6ee58103020823 */ /* 0x000fc80000010802 */
[----:B------:R-:W-:Y:S02]  /*24a40*/  @!P0 FFMA.FTZ R2, R3, 0.93318945169448852539, R2 ;  /* 0x3f6ee58103028823 */ /* 0x000fe40000010002 */
.L_x_38160:
[----:B------:R-:W-:Y:S05]  /*24a50*/  BSYNC B0 ;  /* 0x0000000000007941 */ /* 0x000fea0003800000 */
.L_x_38158:
        /* <DEDUP_REMOVED lines=12> */
.L_x_38153:
        /* <DEDUP_REMOVED lines=17> */
.L_x_38164:
[----:B------:R-:W-:Y:S05]  /*24c30*/  BSYNC B4 ;  /* 0x0000000000047941 */ /* 0x000fea0003800000 */
.L_x_38163:
        /* <DEDUP_REMOVED lines=18> */
.L_x_38166:
[----:B------:R-:W-:Y:S02]  /*24d60*/  ISETP.GE.AND P0, PT, R28, RZ, PT ;  /* 0x000000ff1c00720c */ /* 0x000fe40003f06270 */
[----:B------:R-:W-:-:S11]  /*24d70*/  MOV R3, 0x3fd774eb ;  /* 0x3fd774eb00037802 */ /* 0x000fd60000000f00 */
[----:B------:R-:W-:-:S04]  /*24d80*/  @P0 FFMA.FTZ R2, R3, 0.93318945169448852539, -R2 ;  /* 0x3f6ee58103020823 */ /* 0x000fc80000010802 */
[----:B------:R-:W-:Y:S02]  /*24d90*/  @!P0 FFMA.FTZ R2, R3, 0.93318945169448852539, R2 ;  /* 0x3f6ee58103028823 */ /* 0x000fe40000010002 */
.L_x_38167:
[----:B------:R-:W-:Y:S05]  /*24da0*/  BSYNC B0 ;  /* 0x0000000000007941 */ /* 0x000fea0003800000 */
.L_x_38165:
        /* <DEDUP_REMOVED lines=13> */
.L_x_38162:
        /* <DEDUP_REMOVED lines=25> */
.L_x_38169:
        /* <DEDUP_REMOVED lines=40> */
.L_x_38168:
        /* <DEDUP_REMOVED lines=8> */
[----:B------:R-:W-:-:S03]  /*25310*/  HFMA2.MMA R5, -RZ, RZ, 1.3056640625, -1.8671875 ;  /* 0x3d39bf78ff057435 */ /* 0x000fc600000001ff */
[----:B------:R-:W-:Y:S01]  /*25320*/  FADD.FTZ R7, R7, R4 ;  /* 0x0000000407077221 */ /* 0x000fe20000010000 */
[----:B------:R-:W-:-:S03]  /*25330*/  MOV R4, 0x3e800000 ;  /* 0x3e80000000047802 */ /* 0x000fc60000000f00 */
        /* <DEDUP_REMOVED lines=37> */
.L_x_38171:
[----:B------:R-:W-:Y:S05]  /*25590*/  BSYNC B0 ;  /* 0x0000000000007941 */ /* 0x000fea0003800000 */
.L_x_38170:
[----:B------:R-:W-:Y:S01]  /*255a0*/  BSSY B4, `(.L_x_38172) ;  /* 0x0000007000047945 */ /* 0x000fe20003800000 */
[----:B------:R-:W-:Y:S01]  /*255b0*/  FFMA R2, R5, R4, R2 ;  /* 0x0000000405027223 */ /* 0x000fe20000000002 */
[----:B------:R-:W-:Y:S05]  /*255c0*/  @!P3 BRA `(.L_x_38173) ;  /* 0x000000400000b947 */ /* 0x000fea0003800000 */
[----:B------:R-:W-:Y:S02]  /*255d0*/  MOV R4, R18 ;  /* 0x0000001200047202 */ /* 0x000fe40000000f00 */
[----:B------:R-:W-:Y:S02]  /*255e0*/  MOV R3, R19 ;  /* 0x0000001300037202 */ /* 0x000fe40000000f00 */
[----:B------:R-:W-:Y:S02]  /*255f0*/  MOV R0, 0x25610 ;  /* 0x0002561000007802 */ /* 0x000fe40000000f00 */
[----:B-1234-:R-:W-:Y:S05]  /*25600*/  CALL.REL.NOINC `($__internal_70_$__cuda_sm3x_div_rn_ftz_f32_slowpath) ;  /* 0x000076c000007944 */ /* 0x01efea0003c00000 */
.L_x_38173:
[----:B------:R-:W-:Y:S05]  /*25610*/  BSYNC B4 ;  /* 0x0000000000047941 */ /* 0x000fea0003800000 */
.L_x_38172:
        /* <DEDUP_REMOVED lines=18> */
.L_x_38175:
[----:B------:R-:W-:Y:S02]  /*25740*/  ISETP.GE.AND P0, PT, R28, RZ, PT ;  /* 0x000000ff1c00720c */ /* 0x000fe40003f06270 */
[----:B------:R-:W-:-:S11]  /*25750*/  MOV R3, 0x3fd774eb ;  /* 0x3fd774eb00037802 */ /* 0x000fd60000000f00 */
[----:B------:R-:W-:-:S04]  /*25760*/  @P0 FFMA.FTZ R2, R3, 0.93318945169448852539, -R2 ;  /* 0x3f6ee58103020823 */ /* 0x000fc80000010802 */
[----:B------:R-:W-:Y:S02]  /*25770*/  @!P0 FFMA.FTZ R2, R3, 0.93318945169448852539, R2 ;  /* 0x3f6ee58103028823 */ /* 0x000fe40000010002 */
.L_x_38176:
[----:B------:R-:W-:Y:S05]  /*25780*/  BSYNC B0 ;  /* 0x0000000000007941 */ /* 0x000fea0003800000 */
.L_x_38174:
        /* <DEDUP_REMOVED lines=12> */
.L_x_38152:
        /* <DEDUP_REMOVED lines=13> */
.L_x_38178:
[----:B------:R-:W-:Y:S05]  /*25920*/  BSYNC B4 ;  /* 0x0000000000047941 */ /* 0x000fea0003800000 */
.L_x_38177:
        /* <DEDUP_REMOVED lines=18> */
.L_x_38180:
[----:B------:R-:W-:Y:S02]  /*25a50*/  ISETP.GE.AND P0, PT, R28, RZ, PT ;  /* 0x000000ff1c00720c */ /* 0x000fe40003f06270 */
[----:B------:R-:W-:-:S11]  /*25a60*/  MOV R3, 0x3fd774eb ;  /* 0x3fd774eb00037802 */ /* 0x000fd60000000f00 */
[----:B------:R-:W-:-:S04]  /*25a70*/  @P0 FFMA.FTZ R2, R3, 0.93318945169448852539, -R2 ;  /* 0x3f6ee58103020823 */ /* 0x000fc80000010802 */
[----:B------:R-:W-:Y:S02]  /*25a80*/  @!P0 FFMA.FTZ R2, R3, 0.93318945169448852539, R2 ;  /* 0x3f6ee58103028823 */ /* 0x000fe40000010002 */
.L_x_38181:
[----:B------:R-:W-:Y:S05]  /*25a90*/  BSYNC B0 ;  /* 0x0000000000007941 */ /* 0x000fea0003800000 */
.L_x_38179:
        /* <DEDUP_REMOVED lines=27> */
.L_x_38151:
        /* <DEDUP_REMOVED lines=39> */
.L_x_38184:
[----:B------:R-:W-:Y:S05]  /*25ec0*/  BSYNC B0 ;  /* 0x0000000000007941 */ /* 0x000fea0003800000 */
.L_x_38183:
[----:B------:R-:W-:Y:S01]  /*25ed0*/  BSSY B4, `(.L_x_38185) ;  /* 0x0000007000047945 */ /* 0x000fe20003800000 */
[----:B------:R-:W-:Y:S01]  /*25ee0*/  FFMA R2, R19, R2, R5 ;  /* 0x0000000213027223 */ /* 0x000fe20000000005 */
[----:B------:R-:W-:Y:S05]  /*25ef0*/  @!P0 BRA `(.L_x_38186) ;  /* 0x0000004000008947 */ /* 0x000fea0003800000 */
[----:B------:R-:W-:Y:S01]  /*25f00*/  HFMA2.MMA R3, -RZ, RZ, 1.875, 0 ;  /* 0x3f800000ff037435 */ /* 0x000fe200000001ff */
[----:B------:R-:W-:Y:S02]  /*25f10*/  MOV R4, R18 ;  /* 0x0000001200047202 */ /* 0x000fe40000000f00 */
[----:B------:R-:W-:-:S03]  /*25f20*/  MOV R0, 0x25f40 ;  /* 0x00025f4000007802 */ /* 0x000fc60000000f00 */
[----:B-1234-:R-:W-:Y:S05]  /*25f30*/  CALL.REL.NOINC `($__internal_70_$__cuda_sm3x_div_rn_ftz_f32_slowpath) ;  /* 0x00006d9000007944 */ /* 0x01efea0003c00000 */
.L_x_38186:
[----:B------:R-:W-:Y:S05]  /*25f40*/  BSYNC B4 ;  /* 0x0000000000047941 */ /* 0x000fea0003800000 */
.L_x_38185:
        /* <DEDUP_REMOVED lines=18> */
.L_x_38188:
[----:B------:R-:W-:Y:S02]  /*26070*/  ISETP.GE.AND P0, PT, R28, RZ, PT ;  /* 0x000000ff1c00720c */ /* 0x000fe40003f06270 */
[----:B------:R-:W-:-:S11]  /*26080*/  MOV R3, 0x3fd774eb ;  /* 0x3fd774eb00037802 */ /* 0x000fd60000000f00 */
[----:B------:R-:W-:-:S04]  /*26090*/  @P0 FFMA.FTZ R2, R3, 0.93318945169448852539, -R2 ;  /* 0x3f6ee58103020823 */ /* 0x000fc80000010802 */
[----:B------:R-:W-:Y:S02]  /*260a0*/  @!P0 FFMA.FTZ R2, R3, 0.93318945169448852539, R2 ;  /* 0x3f6ee58103028823 */ /* 0x000fe40000010002 */
.L_x_38189:
[----:B------:R-:W-:Y:S05]  /*260b0*/  BSYNC B0 ;  /* 0x0000000000007941 */ /* 0x000fea0003800000 */
.L_x_38187:
        /* <DEDUP_REMOVED lines=10> */
.L_x_38182:
        /* <DEDUP_REMOVED lines=13> */
.L_x_38191:
[----:B------:R-:W-:Y:S05]  /*26230*/  BSYNC B4 ;  /* 0x0000000000047941 */ /* 0x000fea0003800000 */
.L_x_38190:
        /* <DEDUP_REMOVED lines=18> */
.L_x_38193:
[----:B------:R-:W-:Y:S02]  /*26360*/  ISETP.GE.AND P0, PT, R28, RZ, PT ;  /* 0x000000ff1c00720c */ /* 0x000fe40003f06270 */
[----:B------:R-:W-:-:S11]  /*26370*/  MOV R3, 0x3fd774eb ;  /* 0x3fd774eb00037802 */ /* 0x000fd60000000f00 */
[----:B------:R-:W-:-:S04]  /*26380*/  @P0 FFMA.FTZ R2, R3, 0.93318945169448852539, -R2 ;  /* 0x3f6ee58103020823 */ /* 0x000fc80000010802 */
[----:B------:R-:W-:Y:S02]  /*26390*/  @!P0 FFMA.FTZ R2, R3, 0.93318945169448852539, R2 ;  /* 0x3f6ee58103028823 */ /* 0x000fe40000010002 */
.L_x_38194:
[----:B------:R-:W-:Y:S05]  /*263a0*/  BSYNC B0 ;  /* 0x0000000000007941 */ /* 0x000fea0003800000 */
.L_x_38192:
        /* <DEDUP_REMOVED lines=11> */
.L_x_38150:
        /* <DEDUP_REMOVED lines=35> */
.L_x_38196:
[----:B------:R-:W-:Y:S05]  /*26690*/  BSYNC B4 ;  /* 0x0000000000047941 */ /* 0x000fea0003800000 */
.L_x_38195:
        /* <DEDUP_REMOVED lines=18> */
.L_x_38198:
[----:B------:R-:W-:Y:S02]  /*267c0*/  ISETP.GE.AND P0, PT, R28, RZ, PT ;  /* 0x000000ff1c00720c */ /* 0x000fe40003f06270 */
[----:B------:R-:W-:-:S11]  /*267d0*/  MOV R3, 0x3fd774eb ;  /* 0x3fd774eb00037802 */ /* 0x000fd60000000f00 */
[----:B------:R-:W-:-:S04]  /*267e0*/  @P0 FFMA.FTZ R0, R3, 0.93318945169448852539, -R0 ;  /* 0x3f6ee58103000823 */ /* 0x000fc80000010800 */
[----:B------:R-:W-:Y:S02]  /*267f0*/  @!P0 FFMA.FTZ R0, R3, 0.93318945169448852539, R0 ;  /* 0x3f6ee58103008823 */ /* 0x000fe40000010000 */
.L_x_38199:
[----:B------:R-:W-:Y:S05]  /*26800*/  BSYNC B0 ;  /* 0x0000000000007941 */ /* 0x000fea0003800000 */
.L_x_38197:
        /* <DEDUP_REMOVED lines=11> */
.L_x_38149:
        /* <DEDUP_REMOVED lines=27> */
.L_x_38201:
[----:B------:R-:W-:Y:S05]  /*26a70*/  BSYNC B4 ;  /* 0x0000000000047941 */ /* 0x000fea0003800000 */
.L_x_38200:
        /* <DEDUP_REMOVED lines=18> */
.L_x_38203:
[----:B------:R-:W-:Y:S02]  /*26ba0*/  ISETP.GE.AND P0, PT, R28, RZ, PT ;  /* 0x000000ff1c00720c */ /* 0x000fe40003f06270 */
[----:B------:R-:W-:-:S11]  /*26bb0*/  MOV R3, 0x3fd774eb ;  /* 0x3fd774eb00037802 */ /* 0x000fd60000000f00 */
[----:B------:R-:W-:-:S04]  /*26bc0*/  @P0 FFMA.FTZ R2, R3, 0.93318945169448852539, -R2 ;  /* 0x3f6ee58103020823 */ /* 0x000fc80000010802 */
[----:B------:R-:W-:Y:S02]  /*26bd0*/  @!P0 FFMA.FTZ R2, R3, 0.93318945169448852539, R2 ;  /* 0x3f6ee58103028823 */ /* 0x000fe40000010002 */
.L_x_38204:
[----:B------:R-:W-:Y:S05]  /*26be0*/  BSYNC B0 ;  /* 0x0000000000007941 */ /* 0x000fea0003800000 */
.L_x_38202:
        /* <DEDUP_REMOVED lines=12> */
.L_x_38161:
[----:B------:R-:W-:Y:S05]  /*26cb0*/  BSYNC B2 ;  /* 0x0000000000027941 */ /* 0x000fea0003800000 */
.L_x_38148:
        /* <DEDUP_REMOVED lines=41> */
.L_x_38207:
        /* <DEDUP_REMOVED lines=10> */
.L_x_38206:
[----:B------:R-:W-:-:S04]  /*26ff0*/  FMUL.RZ R4, R4, 0.15915493667125701904 ;  /* 0x3e22f98304047820 */ /* 0x000fc8000040c000 */
[----:B------:R0:W4:Y:S08]  /*27000*/  MUFU.SIN R17, R4 ;  /* 0x0000000400117308 */ /* 0x0001300000000400 */
[----:B------:R0:W3:Y:S01]  /*27010*/  MUFU.COS R16, R4 ;  /* 0x0000000400107308 */ /* 0x0000e20000000000 */
[----:B------:R-:W-:Y:S05]  /*27020*/  BRA `(.L_x_38147) ;  /* 0x0000003000007947 */ /* 0x000fea0003800000 */
.L_x_38205:
[----:B------:R-:W-:Y:S01]  /*27030*/  FMUL.FTZ R16, R30, 1.4426950216293334961 ;  /* 0x3fb8aa3b1e107820 */ /* 0x000fe20000410000 */
[----:B------:R-:W-:-:S05]  /*27040*/  MOV R17, R4 ;  /* 0x0000000400117202 */ /* 0x000fca0000000f00 */
[----:B------:R-:W0:Y:S02]  /*27050*/  MUFU.EX2 R16, R16 ;  /* 0x0000001000107308 */ /* 0x000e240000000800 */
.L_x_38147:
[----:B------:R-:W-:Y:S05]  /*27060*/  BSYNC B3 ;  /* 0x0000000000037941 */ /* 0x000fea0003800000 */
.L_x_38146:
[----:B------:R-:W5:Y:S01]  /*27070*/  S2R R0, SR_TID.X ;  /* 0x0000000000007919 */ /* 0x000f620000002100 */
[----:B------:R-:W-:Y:S01]  /*27080*/  BSSY B3, `(.L_x_38208) ;  /* 0x00002c3000037945 */ /* 0x000fe20003800000 */
[----:B------:R-:W-:Y:S01]  /*27090*/  HFMA2.MMA R21, -RZ, RZ, 0, 0 ;  /* 0x00000000ff157435 */ /* 0x000fe200000001ff */
        /* <DEDUP_REMOVED lines=26> */
[----:B0-----:R-:W-:Y:S01]  /*27240*/  MOV R4, 0x3f800000 ;  /* 0x3f80000000047802 */ /* 0x001fe20000000f00 */
        /* <DEDUP_REMOVED lines=38> */
.L_x_38217:
[----:B------:R-:W-:Y:S05]  /*274b0*/  BSYNC B0 ;  /* 0x0000000000007941 */ /* 0x000fea0003800000 */
.L_x_38216:
[----:B------:R-:W-:Y:S01]  /*274c0*/  BSSY B4, `(.L_x_38218) ;  /* 0x0000007000047945 */ /* 0x000fe20003800000 */
[----:B------:R-:W-:Y:S01]  /*274d0*/  FFMA R2, R5, R0, R2 ;  /* 0x0000000005027223 */ /* 0x000fe20000000002 */
[----:B------:R-:W-:Y:S05]  /*274e0*/  @!P0 BRA `(.L_x_38219) ;  /* 0x0000004000008947 */ /* 0x000fea0003800000 */
[----:B------:R-:W-:Y:S02]  /*274f0*/  MOV R4, R20 ;  /* 0x0000001400047202 */ /* 0x000fe40000000f00 */
[----:B------:R-:W-:Y:S02]  /*27500*/  MOV R3, R23 ;  /* 0x0000001700037202 */ /* 0x000fe40000000f00 */
[----:B------:R-:W-:Y:S02]  /*27510*/  MOV R0, 0x27530 ;  /* 0x0002753000007802 */ /* 0x000fe40000000f00 */
[----:B-1234-:R-:W-:Y:S05]  /*27520*/  CALL.REL.NOINC `($__internal_70_$__cuda_sm3x_div_rn_ftz_f32_slowpath) ;  /* 0x000057a000007944 */ /* 0x01efea0003c00000 */
.L_x_38219:
[----:B------:R-:W-:Y:S05]  /*27530*/  BSYNC B4 ;  /* 0x0000000000047941 */ /* 0x000fea0003800000 */
.L_x_38218:
        /* <DEDUP_REMOVED lines=18> */
.L_x_38221:
[----:B------:R-:W-:Y:S02]  /*27660*/  ISETP.GE.AND P0, PT, R32, RZ, PT ;  /* 0x000000ff2000720c */ /* 0x000fe40003f06270 */
[----:B------:R-:W-:-:S11]  /*27670*/  MOV R3, 0x3fd774eb ;  /* 0x3fd774eb00037802 */ /* 0x000fd60000000f00 */
[----:B------:R-:W-:-:S04]  /*27680*/  @P0 FFMA.FTZ R2, R3, 0.93318945169448852539, -R2 ;  /* 0x3f6ee58103020823 */ /* 0x000fc80000010802 */
[----:B------:R-:W-:Y:S02]  /*27690*/  @!P0 FFMA.FTZ R2, R3, 0.93318945169448852539, R2 ;  /* 0x3f6ee58103028823 */ /* 0x000fe40000010002 */
.L_x_38222:
[----:B------:R-:W-:Y:S05]  /*276a0*/  BSYNC B0 ;  /* 0x0000000000007941 */ /* 0x000fea0003800000 */
.L_x_38220:
        /* <DEDUP_REMOVED lines=12> */
.L_x_38215:
        /* <DEDUP_REMOVED lines=17> */
.L_x_38226:
[----:B------:R-:W-:Y:S05]  /*27880*/  BSYNC B4 ;  /* 0x0000000000047941 */ /* 0x000fea0003800000 */
.L_x_38225:
        /* <DEDUP_REMOVED lines=18> */
.L_x_38228:
[----:B------:R-:W-:Y:S02]  /*279b0*/  ISETP.GE.AND P0, PT, R32, RZ, PT ;  /* 0x000000ff2000720c */ /* 0x000fe40003f06270 */
[----:B------:R-:W-:-:S11]  /*279c0*/  MOV R3, 0x3fd774eb ;  /* 0x3fd774eb00037802 */ /* 0x000fd60000000f00 */
[----:B------:R-:W-:-:S04]  /*279d0*/  @P0 FFMA.FTZ R2, R3, 0.93318945169448852539, -R2 ;  /* 0x3f6ee58103020823 */ /* 0x000fc80000010802 */
[----:B------:R-:W-:Y:S02]  /*279e0*/  @!P0 FFMA.FTZ R2, R3, 0.93318945169448852539, R2 ;  /* 0x3f6ee58103028823 */ /* 0x000fe40000010002 */
.L_x_38229:
[----:B------:R-:W-:Y:S05]  /*279f0*/  BSYNC B0 ;  /* 0x0000000000007941 */ /* 0x000fea0003800000 */
.L_x_38227:
        /* <DEDUP_REMOVED lines=13> */
.L_x_38224:
        /* <DEDUP_REMOVED lines=25> */
.L_x_38231:
        /* <DEDUP_REMOVED lines=40> */
.L_x_38230:
        /* <DEDUP_REMOVED lines=48> */
.L_x_38233:
[----:B------:R-:W-:Y:S05]  /*281e0*/  BSYNC B0 ;  /* 0x0000000000007941 */ /* 0x000fea0003800000 */
.L_x_38232:
[----:B------:R-:W-:Y:S01]  /*281f0*/  BSSY B4, `(.L_x_38234) ;  /* 0x0000007000047945 */ /* 0x000fe20003800000 */
[----:B------:R-:W-:Y:S01]  /*28200*/  FFMA R2, R5, R4, R2 ;  /* 0x0000000405027223 */ /* 0x000fe20000000002 */
[----:B------:R-:W-:Y:S05]  /*28210*/  @!P3 BRA `(.L_x_38235) ;  /* 0x000000400000b947 */ /* 0x000fea0003800000 */
[----:B------:R-:W-:Y:S02]  /*28220*/  MOV R4, R20 ;  /* 0x0000001400047202 */ /* 0x000fe40000000f00 */
[----:B------:R-:W-:Y:S02]  /*28230*/  MOV R3, R23 ;  /* 0x0000001700037202 */ /* 0x000fe40000000f00 */
[----:B------:R-:W-:Y:S02]  /*28240*/  MOV R0, 0x28260 ;  /* 0x0002826000007802 */ /* 0x000fe40000000f00 */
[----:B-1234-:R-:W-:Y:S05]  /*28250*/  CALL.REL.NOINC `($__internal_70_$__cuda_sm3x_div_rn_ftz_f32_slowpath) ;  /* 0x00004a7000007944 */ /* 0x01efea0003c00000 */
.L_x_38235:
[----:B------:R-:W-:Y:S05]  /*28260*/  BSYNC B4 ;  /* 0x0000000000047941 */ /* 0x000fea0003800000 */
.L_x_38234:
        /* <DEDUP_REMOVED lines=18> */
.L_x_38237:
[----:B------:R-:W-:Y:S02]  /*28390*/  ISETP.GE.AND P0, PT, R32, RZ, PT ;  /* 0x000000ff2000720c */ /* 0x000fe40003f06270 */
[----:B------:R-:W-:-:S11]  /*283a0*/  MOV R3, 0x3fd774eb ;  /* 0x3fd774eb00037802 */ /* 0x000fd60000000f00 */
[----:B------:R-:W-:-:S04]  /*283b0*/  @P0 FFMA.FTZ R2, R3, 0.93318945169448852539, -R2 ;  /* 0x3f6ee58103020823 */ /* 0x000fc80000010802 */
[----:B------:R-:W-:Y:S02]  /*283c0*/  @!P0 FFMA.FTZ R2, R3, 0.93318945169448852539, R2 ;  /* 0x3f6ee58103028823 */ /* 0x000fe40000010002 */
.L_x_38238:
[----:B------:R-:W-:Y:S05]  /*283d0*/  BSYNC B0 ;  /* 0x0000000000007941 */ /* 0x000fea0003800000 */
.L_x_38236:
        /* <DEDUP_REMOVED lines=12> */
.L_x_38214:
        /* <DEDUP_REMOVED lines=13> */
.L_x_38240:
[----:B------:R-:W-:Y:S05]  /*28570*/  BSYNC B4 ;  /* 0x0000000000047941 */ /* 0x000fea0003800000 */
.L_x_38239:
        /* <DEDUP_REMOVED lines=18> */
.L_x_38242:
[----:B------:R-:W-:Y:S02]  /*286a0*/  ISETP.GE.AND P0, PT, R32, RZ, PT ;  /* 0x000000ff2000720c */ /* 0x000fe40003f06270 */
[----:B------:R-:W-:-:S11]  /*286b0*/  MOV R3, 0x3fd774eb ;  /* 0x3fd774eb00037802 */ /* 0x000fd60000000f00 */
[----:B------:R-:W-:-:S04]  /*286c0*/  @P0 FFMA.FTZ R2, R3, 0.93318945169448852539, -R2 ;  /* 0x3f6ee58103020823 */ /* 0x000fc80000010802 */
[----:B------:R-:W-:Y:S02]  /*286d0*/  @!P0 FFMA.FTZ R2, R3, 0.93318945169448852539, R2 ;  /* 0x3f6ee58103028823 */ /* 0x000fe40000010002 */
.L_x_38243:
[----:B------:R-:W-:Y:S05]  /*286e0*/  BSYNC B0 ;  /* 0x0000000000007941 */ /* 0x000fea0003800000 */
.L_x_38241:
        /* <DEDUP_REMOVED lines=27> */
.L_x_38213:
        /* <DEDUP_REMOVED lines=39> */
.L_x_38246:
[----:B------:R-:W-:Y:S05]  /*28b10*/  BSYNC B0 ;  /* 0x0000000000007941 */ /* 0x000fea0003800000 */
.L_x_38245:
[----:B------:R-:W-:Y:S01]  /*28b20*/  BSSY B4, `(.L_x_38247) ;  /* 0x0000007000047945 */ /* 0x000fe20003800000 */
[----:B------:R-:W-:Y:S01]  /*28b30*/  FFMA R2, R23, R2, R5 ;  /* 0x0000000217027223 */ /* 0x000fe20000000005 */
[----:B------:R-:W-:Y:S05]  /*28b40*/  @!P0 BRA `(.L_x_38248) ;  /* 0x0000004000008947 */ /* 0x000fea0003800000 */
[----:B------:R-:W-:Y:S01]  /*28b50*/  HFMA2.MMA R3, -RZ, RZ, 1.875, 0 ;  /* 0x3f800000ff037435 */ /* 0x000fe200000001ff */
[----:B------:R-:W-:Y:S02]  /*28b60*/  MOV R4, R20 ;  /* 0x0000001400047202 */ /* 0x000fe40000000f00 */
[----:B------:R-:W-:-:S03]  /*28b70*/  MOV R0, 0x28b90 ;  /* 0x00028b9000007802 */ /* 0x000fc60000000f00 */
[----:B-1234-:R-:W-:Y:S05]  /*28b80*/  CALL.REL.NOINC `($__internal_70_$__cuda_sm3x_div_rn_ftz_f32_slowpath) ;  /* 0x0000414000007944 */ /* 0x01efea0003c00000 */
.L_x_38248:
[----:B------:R-:W-:Y:S05]  /*28b90*/  BSYNC B4 ;  /* 0x0000000000047941 */ /* 0x000fea0003800000 */
.L_x_38247:
        /* <DEDUP_REMOVED lines=18> */
.L_x_38250:
[----:B------:R-:W-:Y:S02]  /*28cc0*/  ISETP.GE.AND P0, PT, R32, RZ, PT ;  /* 0x000000ff2000720c */ /* 0x000fe40003f06270 */
[----:B------:R-:W-:-:S11]  /*28cd0*/  MOV R3, 0x3fd774eb ;  /* 0x3fd774eb00037802 */ /* 0x000fd60000000f00 */
[----:B------:R-:W-:-:S04]  /*28ce0*/  @P0 FFMA.FTZ R2, R3, 0.93318945169448852539, -R2 ;  /* 0x3f6ee58103020823 */ /* 0x000fc80000010802 */
[----:B------:R-:W-:Y:S02]  /*28cf0*/  @!P0 FFMA.FTZ R2, R3, 0.93318945169448852539, R2 ;  /* 0x3f6ee58103028823 */ /* 0x000fe40000010002 */
.L_x_38251:
[----:B------:R-:W-:Y:S05]  /*28d00*/  BSYNC B0 ;  /* 0x0000000000007941 */ /* 0x000fea0003800000 */
.L_x_38249:
        /* <DEDUP_REMOVED lines=10> */
.L_x_38244:
        /* <DEDUP_REMOVED lines=13> */
.L_x_38253:
[----:B------:R-:W-:Y:S05]  /*28e80*/  BSYNC B4 ;  /* 0x0000000000047941 */ /* 0x000fea0003800000 */
.L_x_38252:
        /* <DEDUP_REMOVED lines=18> */
.L_x_38255:
[----:B------:R-:W-:Y:S02]  /*28fb0*/  ISETP.GE.AND P0, PT, R32, RZ, PT ;  /* 0x000000ff2000720c */ /* 0x000fe40003f06270 */
[----:B------:R-:W-:-:S11]  /*28fc0*/  MOV R3, 0x3fd774eb ;  /* 0x3fd774eb00037802 */ /* 0x000fd60000000f00 */
[----:B------:R-:W-:-:S04]  /*28fd0*/  @P0 FFMA.FTZ R2, R3, 0.93318945169448852539, -R2 ;  /* 0x3f6ee58103020823 */ /* 0x000fc80000010802 */
[----:B------:R-:W-:Y:S02]  /*28fe0*/  @!P0 FFMA.FTZ R2, R3, 0.93318945169448852539, R2 ;  /* 0x3f6ee58103028823 */ /* 0x000fe40000010002 */
.L_x_38256:
[----:B------:R-:W-:Y:S05]  /*28ff0*/  BSYNC B0 ;  /* 0x0000000000007941 */ /* 0x000fea0003800000 */
.L_x_38254:
        /* <DEDUP_REMOVED lines=11> */
.L_x_38212:
        /* <DEDUP_REMOVED lines=35> */
.L_x_38258:
[----:B------:R-:W-:Y:S05]  /*292e0*/  BSYNC B4 ;  /* 0x0000000000047941 */ /* 0x000fea0003800000 */
.L_x_38257:
        /* <DEDUP_REMOVED lines=18> */
.L_x_38260:
[----:B------:R-:W-:Y:S02]  /*29410*/  ISETP.GE.AND P0, PT, R32, RZ, PT ;  /* 0x000000ff2000720c */ /* 0x000fe40003f06270 */
[----:B------:R-:W-:-:S11]  /*29420*/  MOV R3, 0x3fd774eb ;  /* 0x3fd774eb00037802 */ /* 0x000fd60000000f00 */
[----:B------:R-:W-:-:S04]  /*29430*/  @P0 FFMA.FTZ R0, R3, 0.93318945169448852539, -R0 ;  /* 0x3f6ee58103000823 */ /* 0x000fc80000010800 */
[----:B------:R-:W-:Y:S02]  /*29440*/  @!P0 FFMA.FTZ R0, R3, 0.93318945169448852539, R0 ;  /* 0x3f6ee58103008823 */ /* 0x000fe40000010000 */
.L_x_38261:
[----:B------:R-:W-:Y:S05]  /*29450*/  BSYNC B0 ;  /* 0x0000000000007941 */ /* 0x000fea0003800000 */
.L_x_38259:
        /* <DEDUP_REMOVED lines=11> */
.L_x_38211:
        /* <DEDUP_REMOVED lines=27> */
.L_x_38263:
[----:B------:R-:W-:Y:S05]  /*296c0*/  BSYNC B4 ;  /* 0x0000000000047941 */ /* 0x000fea0003800000 */
.L_x_38262:
        /* <DEDUP_REMOVED lines=18> */
.L_x_38265:
[----:B------:R-:W-:Y:S02]  /*297f0*/  ISETP.GE.AND P0, PT, R32, RZ, PT ;  /* 0x000000ff2000720c */ /* 0x000fe40003f06270 */
[----:B------:R-:W-:-:S11]  /*29800*/  MOV R3, 0x3fd774eb ;  /* 0x3fd774eb00037802 */ /* 0x000fd60000000f00 */
[----:B------:R-:W-:-:S04]  /*29810*/  @P0 FFMA.FTZ R2, R3, 0.93318945169448852539, -R2 ;  /* 0x3f6ee58103020823 */ /* 0x000fc80000010802 */
[----:B------:R-:W-:Y:S02]  /*29820*/  @!P0 FFMA.FTZ R2, R3, 0.93318945169448852539, R2 ;  /* 0x3f6ee58103028823 */ /* 0x000fe40000010002 */
.L_x_38266:
[----:B------:R-:W-:Y:S05]  /*29830*/  BSYNC B0 ;  /* 0x0000000000007941 */ /* 0x000fea0003800000 */
.L_x_38264:
        /* <DEDUP_REMOVED lines=12> */
.L_x_38223:
[----:B------:R-:W-:Y:S05]  /*29900*/  BSYNC B2 ;  /* 0x0000000000027941 */ /* 0x000fea0003800000 */
.L_x_38210:
        /* <DEDUP_REMOVED lines=41> */
.L_x_38269:
        /* <DEDUP_REMOVED lines=10> */
.L_x_38268:
[----:B------:R-:W-:-:S04]  /*29c40*/  FMUL.RZ R4, R4, 0.15915493667125701904 ;  /* 0x3e22f98304047820 */ /* 0x000fc8000040c000 */
[----:B------:R0:W4:Y:S08]  /*29c50*/  MUFU.SIN R19, R4 ;  /* 0x0000000400137308 */ /* 0x0001300000000400 */
[----:B------:R0:W3:Y:S01]  /*29c60*/  MUFU.COS R18, R4 ;  /* 0x0000000400127308 */ /* 0x0000e20000000000 */
[----:B------:R-:W-:Y:S05]  /*29c70*/  BRA `(.L_x_38209) ;  /* 0x0000003000007947 */ /* 0x000fea0003800000 */
.L_x_38267:
[----:B------:R-:W-:Y:S01]  /*29c80*/  FMUL.FTZ R18, R34, 1.4426950216293334961 ;  /* 0x3fb8aa3b22127820 */ /* 0x000fe20000410000 */
[----:B------:R-:W-:-:S05]  /*29c90*/  MOV R19, R4 ;  /* 0x0000000400137202 */ /* 0x000fca0000000f00 */
[----:B------:R-:W0:Y:S02]  /*29ca0*/  MUFU.EX2 R18, R18 ;  /* 0x0000001200127308 */ /* 0x000e240000000800 */
.L_x_38209:
[----:B------:R-:W-:Y:S05]  /*29cb0*/  BSYNC B3 ;  /* 0x0000000000037941 */ /* 0x000fea0003800000 */
.L_x_38208:
[----:B------:R-:W5:Y:S01]  /*29cc0*/  S2R R0, SR_TID.X ;  /* 0x0000000000007919 */ /* 0x000f620000002100 */
[----:B------:R-:W-:Y:S01]  /*29cd0*/  BSSY B3, `(.L_x_38270) ;  /* 0x00002c2000037945 */ /* 0x000fe20003800000 */
[----:B------:R-:W-:Y:S01]  /*29ce0*/  HFMA2.MMA R20, -RZ, RZ, 0, 0 ;  /* 0x00000000ff147435 */ /* 0x000fe200000001ff */
        /* <DEDUP_REMOVED lines=64> */
.L_x_38279:
[----:B------:R-:W-:Y:S05]  /*2a0f0*/  BSYNC B0 ;  /* 0x0000000000007941 */ /* 0x000fea0003800000 */
.L_x_38278:
[----:B------:R-:W-:Y:S01]  /*2a100*/  BSSY B4, `(.L_x_38280) ;  /* 0x0000007000047945 */ /* 0x000fe20003800000 */
[----:B------:R-:W-:Y:S01]  /*2a110*/  FFMA R2, R5, R0, R2 ;  /* 0x0000000005027223 */ /* 0x000fe20000000002 */
[----:B------:R-:W-:Y:S05]  /*2a120*/  @!P0 BRA `(.L_x_38281) ;  /* 0x0000004000008947 */ /* 0x000fea0003800000 */
[----:B------:R-:W-:Y:S02]  /*2a130*/  MOV R4, R22 ;  /* 0x0000001600047202 */ /* 0x000fe40000000f00 */
[----:B------:R-:W-:Y:S02]  /*2a140*/  MOV R3, R23 ;  /* 0x0000001700037202 */ /* 0x000fe40000000f00 */
[----:B------:R-:W-:Y:S02]  /*2a150*/  MOV R0, 0x2a170 ;  /* 0x0002a17000007802 */ /* 0x000fe40000000f00 */
[----:B-1234-:R-:W-:Y:S05]  /*2a160*/  CALL.REL.NOINC `($__internal_70_$__cuda_sm3x_div_rn_ftz_f32_slowpath) ;  /* 0x00002b6000007944 */ /* 0x01efea0003c00000 */
.L_x_38281:
[----:B------:R-:W-:Y:S05]  /*2a170*/  BSYNC B4 ;  /* 0x0000000000047941 */ /* 0x000fea0003800000 */
.L_x_38280:
        /* <DEDUP_REMOVED lines=18> */
.L_x_38283:
[----:B------:R-:W-:Y:S02]  /*2a2a0*/  ISETP.GE.AND P0, PT, R36, RZ, PT ;  /* 0x000000ff2400720c */ /* 0x000fe40003f06270 */
[----:B------:R-:W-:-:S11]  /*2a2b0*/  MOV R3, 0x3fd774eb ;  /* 0x3fd774eb00037802 */ /* 0x000fd60000000f00 */
[----:B------:R-:W-:-:S04]  /*2a2c0*/  @P0 FFMA.FTZ R2, R3, 0.93318945169448852539, -R2 ;  /* 0x3f6ee58103020823 */ /* 0x000fc80000010802 */
[----:B------:R-:W-:Y:S02]  /*2a2d0*/  @!P0 FFMA.FTZ R2, R3, 0.93318945169448852539, R2 ;  /* 0x3f6ee58103028823 */ /* 0x000fe40000010002 */
.L_x_38284:
[----:B------:R-:W-:Y:S05]  /*2a2e0*/  BSYNC B0 ;  /* 0x0000000000007941 */ /* 0x000fea0003800000 */
.L_x_38282:
        /* <DEDUP_REMOVED lines=12> */
.L_x_38277:
        /* <DEDUP_REMOVED lines=17> */
.L_x_38288:
[----:B------:R-:W-:Y:S05]  /*2a4c0*/  BSYNC B4 ;  /* 0x0000000000047941 */ /* 0x000fea0003800000 */
.L_x_38287:
        /* <DEDUP_REMOVED lines=18> */
.L_x_38290:
[----:B------:R-:W-:Y:S02]  /*2a5f0*/  ISETP.GE.AND P0, PT, R36, RZ, PT ;  /* 0x000000ff2400720c */ /* 0x000fe40003f06270 */
[----:B------:R-:W-:-:S11]  /*2a600*/  MOV R3, 0x3fd774eb ;  /* 0x3fd774eb00037802 */ /* 0x000fd60000000f00 */
[----:B------:R-:W-:-:S04]  /*2a610*/  @P0 FFMA.FTZ R2, R3, 0.93318945169448852539, -R2 ;  /* 0x3f6ee58103020823 */ /* 0x000fc80000010802 */
[----:B------:R-:W-:Y:S02]  /*2a620*/  @!P0 FFMA.FTZ R2, R3, 0.93318945169448852539, R2 ;  /* 0x3f6ee58103028823 */ /* 0x000fe40000010002 */
.L_x_38291:
[----:B------:R-:W-:Y:S05]  /*2a630*/  BSYNC B0 ;  /* 0x0000000000007941 */ /* 0x000fea0003800000 */
.L_x_38289:
        /* <DEDUP_REMOVED lines=13> */
.L_x_38286:
        /* <DEDUP_REMOVED lines=10> */
[----:B------:R-:W-:-:S02]  /*2a7b0*/  FMUL.FTZ R0, R2, R2 ;  /* 0x0000000202007220 */ /* 0x000fc40000410000 */
        /* <DEDUP_REMOVED lines=14> */
.L_x_38293:
        /* <DEDUP_REMOVED lines=40> */
.L_x_38292:
        /* <DEDUP_REMOVED lines=48> */
.L_x_38295:
[----:B------:R-:W-:Y:S05]  /*2ae20*/  BSYNC B0 ;  /* 0x0000000000007941 */ /* 0x000fea0003800000 */
.L_x_38294:
[----:B------:R-:W-:Y:S01]  /*2ae30*/  BSSY B4, `(.L_x_38296) ;  /* 0x0000007000047945 */ /* 0x000fe20003800000 */
[----:B------:R-:W-:Y:S01]  /*2ae40*/  FFMA R2, R7, R4, R2 ;  /* 0x0000000407027223 */ /* 0x000fe20000000002 */
[----:B------:R-:W-:Y:S05]  /*2ae50*/  @!P3 BRA `(.L_x_38297) ;  /* 0x000000400000b947 */ /* 0x000fea0003800000 */
[----:B------:R-:W-:Y:S02]  /*2ae60*/  MOV R4, R22 ;  /* 0x0000001600047202 */ /* 0x000fe40000000f00 */
[----:B------:R-:W-:Y:S02]  /*2ae70*/  MOV R3, R23 ;  /* 0x0000001700037202 */ /* 0x000fe40000000f00 */
[----:B------:R-:W-:Y:S02]  /*2ae80*/  MOV R0, 0x2aea0 ;  /* 0x0002aea000007802 */ /* 0x000fe40000000f00 */
[----:B-1234-:R-:W-:Y:S05]  /*2ae90*/  CALL.REL.NOINC `($__internal_70_$__cuda_sm3x_div_rn_ftz_f32_slowpath) ;  /* 0x00001e3000007944 */ /* 0x01efea0003c00000 */
.L_x_38297:
[----:B------:R-:W-:Y:S05]  /*2aea0*/  BSYNC B4 ;  /* 0x0000000000047941 */ /* 0x000fea0003800000 */
.L_x_38296:
        /* <DEDUP_REMOVED lines=18> */
.L_x_38299:
[----:B------:R-:W-:Y:S02]  /*2afd0*/  ISETP.GE.AND P0, PT, R36, RZ, PT ;  /* 0x000000ff2400720c */ /* 0x000fe40003f06270 */
[----:B------:R-:W-:-:S11]  /*2afe0*/  MOV R3, 0x3fd774eb ;  /* 0x3fd774eb00037802 */ /* 0x000fd60000000f00 */
[----:B------:R-:W-:-:S04]  /*2aff0*/  @P0 FFMA.FTZ R2, R3, 0.93318945169448852539, -R2 ;  /* 0x3f6ee58103020823 */ /* 0x000fc80000010802 */
[----:B------:R-:W-:Y:S02]  /*2b000*/  @!P0 FFMA.FTZ R2, R3, 0.93318945169448852539, R2 ;  /* 0x3f6ee58103028823 */ /* 0x000fe40000010002 */
.L_x_38300:
[----:B------:R-:W-:Y:S05]  /*2b010*/  BSYNC B0 ;  /* 0x0000000000007941 */ /* 0x000fea0003800000 */
.L_x_38298:
        /* <DEDUP_REMOVED lines=12> */
.L_x_38276:
        /* <DEDUP_REMOVED lines=13> */
.L_x_38302:
[----:B------:R-:W-:Y:S05]  /*2b1b0*/  BSYNC B4 ;  /* 0x0000000000047941 */ /* 0x000fea0003800000 */
.L_x_38301:
        /* <DEDUP_REMOVED lines=18> */
.L_x_38304:
[----:B------:R-:W-:Y:S02]  /*2b2e0*/  ISETP.GE.AND P0, PT, R36, RZ, PT ;  /* 0x000000ff2400720c */ /* 0x000fe40003f06270 */
[----:B------:R-:W-:-:S11]  /*2b2f0*/  MOV R3, 0x3fd774eb ;  /* 0x3fd774eb00037802 */ /* 0x000fd60000000f00 */
[----:B------:R-:W-:-:S04]  /*2b300*/  @P0 FFMA.FTZ R2, R3, 0.93318945169448852539, -R2 ;  /* 0x3f6ee58103020823 */ /* 0x000fc80000010802 */
[----:B------:R-:W-:Y:S02]  /*2b310*/  @!P0 FFMA.FTZ R2, R3, 0.93318945169448852539, R2 ;  /* 0x3f6ee58103028823 */ /* 0x000fe40000010002 */
.L_x_38305:
[----:B------:R-:W-:Y:S05]  /*2b320*/  BSYNC B0 ;  /* 0x0000000000007941 */ /* 0x000fea0003800000 */
.L_x_38303:
        /* <DEDUP_REMOVED lines=27> */
.L_x_38275:
        /* <DEDUP_REMOVED lines=39> */
.L_x_38308:
[----:B------:R-:W-:Y:S05]  /*2b750*/  BSYNC B0 ;  /* 0x0000000000007941 */ /* 0x000fea0003800000 */
.L_x_38307:
[----:B------:R-:W-:Y:S01]  /*2b760*/  BSSY B4, `(.L_x_38309) ;  /* 0x0000007000047945 */ /* 0x000fe20003800000 */
[----:B------:R-:W-:Y:S01]  /*2b770*/  FFMA R2, R23, R2, R5 ;  /* 0x0000000217027223 */ /* 0x000fe20000000005 */
[----:B------:R-:W-:Y:S05]  /*2b780*/  @!P0 BRA `(.L_x_38310) ;  /* 0x0000004000008947 */ /* 0x000fea0003800000 */
[----:B------:R-:W-:Y:S01]  /*2b790*/  HFMA2.MMA R3, -RZ, RZ, 1.875, 0 ;  /* 0x3f800000ff037435 */ /* 0x000fe200000001ff */
[----:B------:R-:W-:Y:S02]  /*2b7a0*/  MOV R4, R22 ;  /* 0x0000001600047202 */ /* 0x000fe40000000f00 */
[----:B------:R-:W-:-:S03]  /*2b7b0*/  MOV R0, 0x2b7d0 ;  /* 0x0002b7d000007802 */ /* 0x000fc60000000f00 */
[----:B-1234-:R-:W-:Y:S05]  /*2b7c0*/  CALL.REL.NOINC `($__internal_70_$__cuda_sm3x_div_rn_ftz_f32_slowpath) ;  /* 0x0000150000007944 */ /* 0x01efea0003c00000 */
.L_x_38310:
[----:B------:R-:W-:Y:S05]  /*2b7d0*/  BSYNC B4 ;  /* 0x0000000000047941 */ /* 0x000fea0003800000 */
.L_x_38309:
        /* <DEDUP_REMOVED lines=18> */
.L_x_38312:
[----:B------:R-:W-:Y:S02]  /*2b900*/  ISETP.GE.AND P0, PT, R36, RZ, PT ;  /* 0x000000ff2400720c */ /* 0x000fe40003f06270 */
[----:B------:R-:W-:-:S11]  /*2b910*/  MOV R3, 0x3fd774eb ;  /* 0x3fd774eb00037802 */ /* 0x000fd60000000f00 */
[----:B------:R-:W-:-:S04]  /*2b920*/  @P0 FFMA.FTZ R2, R3, 0.93318945169448852539, -R2 ;  /* 0x3f6ee58103020823 */ /* 0x000fc80000010802 */
[----:B------:R-:W-:Y:S02]  /*2b930*/  @!P0 FFMA.FTZ R2, R3, 0.93318945169448852539, R2 ;  /* 0x3f6ee58103028823 */ /* 0x000fe40000010002 */
.L_x_38313:
[----:B------:R-:W-:Y:S05]  /*2b940*/  BSYNC B0 ;  /* 0x0000000000007941 */ /* 0x000fea0003800000 */
.L_x_38311:
        /* <DEDUP_REMOVED lines=10> */
.L_x_38306:
        /* <DEDUP_REMOVED lines=13> */
.L_x_38315:
[----:B------:R-:W-:Y:S05]  /*2bac0*/  BSYNC B4 ;  /* 0x0000000000047941 */ /* 0x000fea0003800000 */
.L_x_38314:
        /* <DEDUP_REMOVED lines=18> */
.L_x_38317:
[----:B------:R-:W-:Y:S02]  /*2bbf0*/  ISETP.GE.AND P0, PT, R36, RZ, PT ;  /* 0x000000ff2400720c */ /* 0x000fe40003f06270 */
[----:B------:R-:W-:-:S11]  /*2bc00*/  MOV R3, 0x3fd774eb ;  /* 0x3fd774eb00037802 */ /* 0x000fd60000000f00 */
[----:B------:R-:W-:-:S04]  /*2bc10*/  @P0 FFMA.FTZ R2, R3, 0.93318945169448852539, -R2 ;  /* 0x3f6ee58103020823 */ /* 0x000fc80000010802 */
[----:B------:R-:W-:Y:S02]  /*2bc20*/  @!P0 FFMA.FTZ R2, R3, 0.93318945169448852539, R2 ;  /* 0x3f6ee58103028823 */ /* 0x000fe40000010002 */
.L_x_38318:
[----:B------:R-:W-:Y:S05]  /*2bc30*/  BSYNC B0 ;  /* 0x0000000000007941 */ /* 0x000fea0003800000 */
.L_x_38316:
        /* <DEDUP_REMOVED lines=11> */
.L_x_38274:
        /* <DEDUP_REMOVED lines=35> */
.L_x_38320:
[----:B------:R-:W-:Y:S05]  /*2bf20*/  BSYNC B4 ;  /* 0x0000000000047941 */ /* 0x000fea0003800000 */
.L_x_38319:
        /* <DEDUP_REMOVED lines=18> */
.L_x_38322:
[----:B------:R-:W-:Y:S02]  /*2c050*/  ISETP.GE.AND P0, PT, R36, RZ, PT ;  /* 0x000000ff2400720c */ /* 0x000fe40003f06270 */
[----:B------:R-:W-:-:S11]  /*2c060*/  MOV R3, 0x3fd774eb ;  /* 0x3fd774eb00037802 */ /* 0x000fd60000000f00 */
[----:B------:R-:W-:-:S04]  /*2c070*/  @P0 FFMA.FTZ R0, R3, 0.93318945169448852539, -R0 ;  /* 0x3f6ee58103000823 */ /* 0x000fc80000010800 */
[----:B------:R-:W-:Y:S02]  /*2c080*/  @!P0 FFMA.FTZ R0, R3, 0.93318945169448852539, R0 ;  /* 0x3f6ee58103008823 */ /* 0x000fe40000010000 */
.L_x_38323:
[----:B------:R-:W-:Y:S05]  /*2c090*/  BSYNC B0 ;  /* 0x0000000000007941 */ /* 0x000fea0003800000 */
.L_x_38321:
        /* <DEDUP_REMOVED lines=11> */
.L_x_38273:
        /* <DEDUP_REMOVED lines=27> */
.L_x_38325:
[----:B------:R-:W-:Y:S05]  /*2c300*/  BSYNC B4 ;  /* 0x0000000000047941 */ /* 0x000fea0003800000 */
.L_x_38324:
        /* <DEDUP_REMOVED lines=18> */
.L_x_38327:
[----:B------:R-:W-:Y:S02]  /*2c430*/  ISETP.GE.AND P0, PT, R36, RZ, PT ;  /* 0x000000ff2400720c */ /* 0x000fe40003f06270 */
[----:B------:R-:W-:-:S11]  /*2c440*/  MOV R3, 0x3fd774eb ;  /* 0x3fd774eb00037802 */ /* 0x000fd60000000f00 */
[----:B------:R-:W-:-:S04]  /*2c450*/  @P0 FFMA.FTZ R2, R3, 0.93318945169448852539, -R2 ;  /* 0x3f6ee58103020823 */ /* 0x000fc80000010802 */
[----:B------:R-:W-:Y:S02]  /*2c460*/  @!P0 FFMA.FTZ R2, R3, 0.93318945169448852539, R2 ;  /* 0x3f6ee58103028823 */ /* 0x000fe40000010002 */
.L_x_38328:
[----:B------:R-:W-:Y:S05]  /*2c470*/  BSYNC B0 ;  /* 0x0000000000007941 */ /* 0x000fea0003800000 */
.L_x_38326:
        /* <DEDUP_REMOVED lines=12> */
.L_x_38285:
[----:B------:R-:W-:Y:S05]  /*2c540*/  BSYNC B2 ;  /* 0x0000000000027941 */ /* 0x000fea0003800000 */
.L_x_38272:
        /* <DEDUP_REMOVED lines=41> */
.L_x_38331:
        /* <DEDUP_REMOVED lines=10> */
.L_x_38330:
[----:B------:R-:W-:-:S04]  /*2c880*/  FMUL.RZ R4, R4, 0.15915493667125701904 ;  /* 0x3e22f98304047820 */ /* 0x000fc8000040c000 */
[----:B------:R0:W4:Y:S08]  /*2c890*/  MUFU.SIN R21, R4 ;  /* 0x0000000400157308 */ /* 0x0001300000000400 */
[----:B------:R0:W3:Y:S01]  /*2c8a0*/  MUFU.COS R20, R4 ;  /* 0x0000000400147308 */ /* 0x0000e20000000000 */
[----:B------:R-:W-:Y:S05]  /*2c8b0*/  BRA `(.L_x_38271) ;  /* 0x0000003000007947 */ /* 0x000fea0003800000 */
.L_x_38329:
[----:B------:R-:W-:Y:S01]  /*2c8c0*/  FMUL.FTZ R20, R38, 1.4426950216293334961 ;  /* 0x3fb8aa3b26147820 */ /* 0x000fe20000410000 */
[----:B------:R-:W-:-:S05]  /*2c8d0*/  MOV R21, R4 ;  /* 0x0000000400157202 */ /* 0x000fca0000000f00 */
[----:B------:R-:W0:Y:S02]  /*2c8e0*/  MUFU.EX2 R20, R20 ;  /* 0x0000001400147308 */ /* 0x000e240000000800 */
.L_x_38271:
[----:B------:R-:W-:Y:S05]  /*2c8f0*/  BSYNC B3 ;  /* 0x0000000000037941 */ /* 0x000fea0003800000 */
.L_x_38270:
        /* <DEDUP_REMOVED lines=8> */
[----:B--2---:R2:W-:Y:S01]  /*2c980*/  @!P0 STG.E.64 [R2.64], R42 ;  /* 0x0000002a02008986 */ /* 0x0045e2000c101b08 */
[----:B------:R-:W-:-:S13]  /*2c990*/  ISETP.GE.AND P0, PT, R0, UR4, PT ;  /* 0x0000000400007c0c */ /* 0x000fda000bf06270 */
[----:B------:R-:W-:Y:S05]  /*2c9a0*/  @P0 BRA `(.L_x_38334) ;  /* 0x000000c000000947 */ /* 0x000fea0003800000 */
[----:B--2---:R-:W-:Y:S01]  /*2c9b0*/  HFMA2.MMA R3, -RZ, RZ, 0, 4.76837158203125e-07 ;  /* 0x00000008ff037435 */ /* 0x004fe200000001ff */
[C---:B------:R-:W-:Y:S02]  /*2c9c0*/  IADD3 R2, R0.reuse, UR6, RZ ;  /* 0x0000000600027c10 */ /* 0x040fe4000fffe0ff */
[----:B------:R-:W-:-:S04]  /*2c9d0*/  IADD3 R0, R0, 0x80, RZ ;  /* 0x0000008000007810 */ /* 0x000fc80007ffe0ff */
[----:B------:R-:W-:-:S03]  /*2c9e0*/  ISETP.GE.AND P0, PT, R0, UR4, PT ;  /* 0x0000000400007c0c */ /* 0x000fc6000bf06270 */
[----:B------:R-:W-:-:S05]  /*2c9f0*/  IMAD.WIDE.U32 R2, R2, R3, c[0x0][0x170] ;  /* 0x00005c0002027625 */ /* 0x000fca00078e0003 */
[----:B-1-3--:R1:W-:Y:S05]  /*2ca00*/  STG.E.64 [R2.64], R8 ;  /* 0x0000000802007986 */ /* 0x00a3ea000c101b08 */
[----:B------:R-:W-:Y:S05]  /*2ca10*/  @P0 BRA `(.L_x_38335) ;  /* 0x000000c000000947 */ /* 0x000fea0003800000 */
[C---:B-1----:R-:W-:Y:S02]  /*2ca20*/  IADD3 R2, R0.reuse, UR6, RZ ;  /* 0x0000000600027c10 */ /* 0x042fe4000fffe0ff */
[----:B------:R-:W-:Y:S02]  /*2ca30*/  MOV R3, 0x8 ;  /* 0x0000000800037802 */ /* 0x000fe40000000f00 */
[----:B------:R-:W-:-:S03]  /*2ca40*/  IADD3 R0, R0, 0x80, RZ ;  /* 0x0000008000007810 */ /* 0x000fc60007ffe0ff */
[----:B------:R-:W-:-:S05]  /*2ca50*/  IMAD.WIDE.U32 R2, R2, R3, c[0x0][0x170] ;  /* 0x00005c0002027625 */ /* 0x000fca00078e0003 */
[----:B----4-:R1:W-:Y:S02]  /*2ca60*/  STG.E.64 [R2.64], R10 ;  /* 0x0000000a02007986 */ /* 0x0103e4000c101b08 */
.L_x_38334:
[----:B--2---:R-:W-:-:S13]  /*2ca70*/  ISETP.GE.AND P0, PT, R0, UR4, PT ;  /* 0x0000000400007c0c */ /* 0x004fda000bf06270 */
[----:B------:R-:W-:Y:S05]  /*2ca80*/  @P0 BRA `(.L_x_38336) ;  /* 0x000000c000000947 */ /* 0x000fea0003800000 */
[C---:B-1----:R-:W-:Y:S02]  /*2ca90*/  IADD3 R2, R0.reuse, UR6, RZ ;  /* 0x0000000600027c10 */ /* 0x042fe4000fffe0ff */
[----:B------:R-:W-:Y:S02]  /*2caa0*/  MOV R3, 0x8 ;  /* 0x0000000800037802 */ /* 0x000fe40000000f00 */
[----:B------:R-:W-:-:S03]  /*2cab0*/  IADD3 R0, R0, 0x80, RZ ;  /* 0x0000008000007810 */ /* 0x000fc60007ffe0ff */
[----:B------:R-:W-:-:S05]  /*2cac0*/  IMAD.WIDE.U32 R2, R2, R3, c[0x0][0x170] ;  /* 0x00005c0002027625 */ /* 0x000fca00078e0003 */
[----:B---34-:R1:W-:Y:S02]  /*2cad0*/  STG.E.64 [R2.64], R12 ;  /* 0x0000000c02007986 */ /* 0x0183e4000c101b08 */
.L_x_38335:
[----:B------:R-:W-:-:S13]  /*2cae0*/  ISETP.GE.AND P0, PT, R0, UR4, PT ;  /* 0x0000000400007c0c */ /* 0x000fda000bf06270 */
[----:B------:R-:W-:Y:S05]  /*2caf0*/  @P0 BRA `(.L_x_38337) ;  /* 0x000000d000000947 */ /* 0x000fea0003800000 */
[----:B-1----:R-:W-:Y:S01]  /*2cb00*/  HFMA2.MMA R3, -RZ, RZ, 0, 4.76837158203125e-07 ;  /* 0x00000008ff037435 */ /* 0x002fe200000001ff */
[C---:B------:R-:W-:Y:S02]  /*2cb10*/  IADD3 R2, R0.reuse, UR6, RZ ;  /* 0x0000000600027c10 */ /* 0x040fe4000fffe0ff */
[----:B------:R-:W-:-:S07]  /*2cb20*/  IADD3 R0, R0, 0x80, RZ ;  /* 0x0000008000007810 */ /* 0x000fce0007ffe0ff */
[----:B------:R-:W-:-:S05]  /*2cb30*/  IMAD.WIDE.U32 R2, R2, R3, c[0x0][0x170] ;  /* 0x00005c0002027625 */ /* 0x000fca00078e0003 */
[----:B0---4-:R0:W-:Y:S02]  /*2cb40*/  STG.E.64 [R2.64], R14 ;  /* 0x0000000e02007986 */ /* 0x0111e4000c101b08 */
.L_x_38336:
[----:B------:R-:W-:-:S13]  /*2cb50*/  ISETP.GE.AND P0, PT, R0, UR4, PT ;  /* 0x0000000400007c0c */ /* 0x000fda000bf06270 */
[----:B------:R-:W-:Y:S01]  /*2cb60*/  @P0 BREAK B1 ;  /* 0x0000000000010942 */ /* 0x000fe20003800000 */
[----:B------:R-:W-:Y:S05]  /*2cb70*/  @P0 BRA `(.L_x_38338) ;  /* 0x000000c000000947 */ /* 0x000fea0003800000 */
[C---:B01----:R-:W-:Y:S02]  /*2cb80*/  IADD3 R2, R0.reuse, UR6, RZ ;  /* 0x0000000600027c10 */ /* 0x043fe4000fffe0ff */
[----:B------:R-:W-:Y:S02]  /*2cb90*/  MOV R3, 0x8 ;  /* 0x0000000800037802 */ /* 0x000fe40000000f00 */
[----:B------:R-:W-:-:S03]  /*2cba0*/  IADD3 R0, R0, 0x80, RZ ;  /* 0x0000008000007810 */ /* 0x000fc60007ffe0ff */
[----:B------:R-:W-:-:S05]  /*2cbb0*/  IMAD.WIDE.U32 R2, R2, R3, c[0x0][0x170] ;  /* 0x00005c0002027625 */ /* 0x000fca00078e0003 */
[----:B---34-:R0:W-:Y:S02]  /*2cbc0*/  STG.E.64 [R2.64], R16 ;  /* 0x0000001002007986 */ /* 0x0181e4000c101b08 */
.L_x_38337:
[----:B------:R-:W-:Y:S05]  /*2cbd0*/  BSYNC B1 ;  /* 0x0000000000017941 */ /* 0x000fea0003800000 */
.L_x_38333:
[----:B------:R-:W-:-:S13]  /*2cbe0*/  ISETP.GE.AND P0, PT, R0, UR4, PT ;  /* 0x0000000400007c0c */ /* 0x000fda000bf06270 */
[C---:B01----:R-:W-:Y:S02]  /*2cbf0*/  @!P0 IADD3 R2, R0.reuse, UR6, RZ ;  /* 0x0000000600028c10 */ /* 0x043fe4000fffe0ff */
[----:B------:R-:W-:Y:S02]  /*2cc00*/  @!P0 MOV R3, 0x8 ;  /* 0x0000000800038802 */ /* 0x000fe40000000f00 */
[----:B------:R-:W-:-:S03]  /*2cc10*/  @!P0 IADD3 R0, R0, 0x80, RZ ;  /* 0x0000008000008810 */ /* 0x000fc60007ffe0ff */
[----:B------:R-:W-:-:S05]  /*2cc20*/  @!P0 IMAD.WIDE.U32 R2, R2, R3, c[0x0][0x170] ;  /* 0x00005c0002028625 */ /* 0x000fca00078e0003 */
[----:B----4-:R0:W-:Y:S02]  /*2cc30*/  @!P0 STG.E.64 [R2.64], R18 ;  /* 0x0000001202008986 */ /* 0x0101e4000c101b08 */
.L_x_38338:
[----:B------:R-:W-:Y:S05]  /*2cc40*/  BSYNC B0 ;  /* 0x0000000000007941 */ /* 0x000fea0003800000 */
.L_x_38332:
[----:B------:R-:W-:Y:S01]  /*2cc50*/  WARPSYNC 0xffffffff ;  /* 0xffffffff00007948 */ /* 0x000fe20003800000 */
[----:B------:R-:W-:-:S13]  /*2cc60*/  ISETP.GE.AND P0, PT, R0, UR4, PT ;  /* 0x0000000400007c0c */ /* 0x000fda000bf06270 */
[----:B------:R-:W-:Y:S05]  /*2cc70*/  @P0 EXIT ;  /* 0x000000000000094d */ /* 0x000fea0003800000 */
[----:B01----:R-:W-:Y:S01]  /*2cc80*/  HFMA2.MMA R3, -RZ, RZ, 0, 4.76837158203125e-07 ;  /* 0x00000008ff037435 */ /* 0x003fe200000001ff */
[----:B------:R-:W-:-:S09]  /*2cc90*/  IADD3 R2, R0, UR6, RZ ;  /* 0x0000000600027c10 */ /* 0x000fd2000fffe0ff */
[----:B------:R-:W-:-:S05]  /*2cca0*/  IMAD.WIDE.U32 R2, R2, R3, c[0x0][0x170] ;  /* 0x00005c0002027625 */ /* 0x000fca00078e0003 */
[----:B---34-:R-:W-:Y:S01]  /*2ccb0*/  STG.E.64 [R2.64], R20 ;  /* 0x0000001402007986 */ /* 0x018fe2000c101b08 */
[----:B------:R-:W-:Y:S05]  /*2ccc0*/  EXIT ;  /* 0x000000000000794d */ /* 0x000fea0003800000 */
        .weak           $__internal_70_$__cuda_sm3x_div_rn_ftz_f32_slowpath
        .type           $__internal_70_$__cuda_sm3x_div_rn_ftz_f32_slowpath,@function
        .size           $__internal_70_$__cuda_sm3x_div_rn_ftz_f32_slowpath,(.L_x_61565 - $__internal_70_$__cuda_sm3x_div_rn_ftz_f32_slowpath)
$__internal_70_$__cuda_sm3x_div_rn_ftz_f32_slowpath:
        /* <DEDUP_REMOVED lines=32> */
.L_x_38341:
[----:B------:R-:W-:Y:S05]  /*2ced0*/  BSYNC B1 ;  /* 0x0000000000017941 */ /* 0x000fea0003800000 */
.L_x_38340:
        /* <DEDUP_REMOVED lines=27> */
.L_x_38347:
[----:B------:R-:W-:Y:S02]  /*2d090*/  LEA R3, R2, R3, 0x17 ;  /* 0x0000000302037211 */ /* 0x000fe400078eb8ff */
.L_x_38348:
[----:B------:R-:W-:Y:S05]  /*2d0a0*/  BSYNC B1 ;  /* 0x0000000000017941 */ /* 0x000fea0003800000 */
.L_x_38346:
[----:B------:R-:W-:Y:S01]  /*2d0b0*/  MOV R2, R3 ;  /* 0x0000000300027202 */ /* 0x000fe20000000f00 */
[----:B------:R-:W-:Y:S05]  /*2d0c0*/  BRA `(.L_x_38349) ;  /* 0x0000008000007947 */ /* 0x000fea0003800000 */
.L_x_38345:
[----:B------:R-:W-:-:S04]  /*2d0d0*/  LOP3.LUT R2, R3, 0x80000000, R4, 0x48, !PT ;  /* 0x8000000003027812 */ /* 0x000fc800078e4804 */
[----:B------:R-:W-:Y:S01]  /*2d0e0*/  LOP3.LUT R2, R2, 0x7f800000, RZ, 0xfc, !PT ;  /* 0x7f80000002027812 */ /* 0x000fe200078efcff */
[----:B------:R-:W-:Y:S05]  /*2d0f0*/  BRA `(.L_x_38349) ;  /* 0x0000005000007947 */ /* 0x000fea0003800000 */
.L_x_38344:
[----:B------:R-:W-:Y:S01]  /*2d100*/  LOP3.LUT R2, R3, 0x80000000, R4, 0x48, !PT ;  /* 0x8000000003027812 */ /* 0x000fe200078e4804 */
[----:B------:R-:W-:Y:S05]  /*2d110*/  BRA `(.L_x_38349) ;  /* 0x0000003000007947 */ /* 0x000fea0003800000 */
.L_x_38343:
[----:B------:R-:W0:Y:S01]  /*2d120*/  MUFU.RSQ R2, -QNAN ;  /* 0xffc0000000027908 */ /* 0x000e220000001400 */
[----:B------:R-:W-:Y:S05]  /*2d130*/  BRA `(.L_x_38349) ;  /* 0x0000001000007947 */ /* 0x000fea0003800000 */
.L_x_38342:
[----:B------:R-:W-:Y:S02]  /*2d140*/  FADD.FTZ R2, R4, R3 ;  /* 0x0000000304027221 */ /* 0x000fe40000010000 */
.L_x_38349:
[----:B------:R-:W-:Y:S05]  /*2d150*/  BSYNC B0 ;  /* 0x0000000000007941 */ /* 0x000fea0003800000 */
.L_x_38339:
[----:B------:R-:W-:Y:S01]  /*2d160*/  HFMA2.MMA R5, -RZ, RZ, 0, 0 ;  /* 0x00000000ff057435 */ /* 0x000fe200000001ff */
[----:B------:R-:W-:-:S05]  /*2d170*/  MOV R4, R0 ;  /* 0x0000000000047202 */ /* 0x000fca0000000f00 */
[----:B------:R-:W-:Y:S05]  /*2d180*/  RET.REL.NODEC R4 `(_ZN2at6native29vectorized_elementwise_kernelILi2EZZZNS0_50_GLOBAL__N__2680c7bb_12_PowKernel_cu_b2145a98_318424pow_tensor_tensor_kernelERNS_18TensorIteratorBaseEENKUlvE_clEvENKUlvE7_clEvEUlN3c107complexIfEES9_E_St5arrayIPcLm3EEEEviT0_T1_) ;  /* 0xfffd2e7004007950 */ /* 0x000fea0003c3ffff */
.L_x_38350:
        /* <DEDUP_REMOVED lines=15> */
.L_x_61565:


//--------------------- .text._ZN2at6native29vectorized_elementwise_kernelILi4EZZZNS0_50_GLOBAL__N__2680c7bb_12_PowKernel_cu_b2145a98_318424pow_tensor_tensor_kernelERNS_18TensorIteratorBaseEENKUlvE_clEvENKUlvE7_clEvEUlN3c107complexIfEES9_E_St5arrayIPcLm3EEEEviT0_T1_ --------------------------
	.section	.text._ZN2at6native29vectorized_elementwise_kernelILi4EZZZNS0_50_GLOBAL__N__2680c7bb_12_PowKernel_cu_b2145a98_318424pow_tensor_tensor_kernelERNS_18TensorIteratorBaseEENKUlvE_clEvENKUlvE7_clEvEUlN3c107complexIfEES9_E_St5arrayIPcLm3EEEEviT0_T1_,"ax",@progbits
	.sectioninfo	@"SHI_REGISTERS=54"
	.align	128
        .global         _ZN2at6native29vectorized_elementwise_kernelILi4EZZZNS0_50_GLOBAL__N__2680c7bb_12_PowKernel_cu_b2145a98_318424pow_tensor_tensor_kernelERNS_18TensorIteratorBaseEENKUlvE_clEvENKUlvE7_clEvEUlN3c107complexIfEES9_E_St5arrayIPcLm3EEEEviT0_T1_
        .type           _ZN2at6native29vectorized_elementwise_kernelILi4EZZZNS0_50_GLOBAL__N__2680c7bb_12_PowKernel_cu_b2145a98_318424pow_tensor_tensor_kernelERNS_18TensorIteratorBaseEENKUlvE_clEvENKUlvE7_clEvEUlN3c107complexIfEES9_E_St5arrayIPcLm3EEEEviT0_T1_,@function
        .size           _ZN2at6native29vectorized_elementwise_kernelILi4EZZZNS0_50_GLOBAL__N__2680c7bb_12_PowKernel_cu_b2145a98_318424pow_tensor_tensor_kernelERNS_18TensorIteratorBaseEENKUlvE_clEvENKUlvE7_clEvEUlN3c107complexIfEES9_E_St5arrayIPcLm3EEEEviT0_T1_,(.L_x_61566 - _ZN2at6native29vectorized_elementwise_kernelILi4EZZZNS0_50_GLOBAL__N__2680c7bb_12_PowKernel_cu_b2145a98_318424pow_tensor_tensor_kernelERNS_18TensorIteratorBaseEENKUlvE_clEvENKUlvE7_clEvEUlN3c107complexIfEES9_E_St5arrayIPcLm3EEEEviT0_T1_)
        .other          _ZN2at6native29vectorized_elementwise_kernelILi4EZZZNS0_50_GLOBAL__N__2680c7bb_12_PowKernel_cu_b2145a98_318424pow_tensor_tensor_kernelERNS_18TensorIteratorBaseEENKUlvE_clEvENKUlvE7_clEvEUlN3c107complexIfEES9_E_St5arrayIPcLm3EEEEviT0_T1_,@"STO_CUDA_ENTRY STV_DEFAULT"
_ZN2at6native29vectorized_elementwise_kernelILi4EZZZNS0_50_GLOBAL__N__2680c7bb_12_PowKernel_cu_b2145a98_318424pow_tensor_tensor_kernelERNS_18TensorIteratorBaseEENKUlvE_clEvENKUlvE7_clEvEUlN3c107complexIfEES9_E_St5arrayIPcLm3EEEEviT0_T1_:
.text._ZN2at6native29vectorized_elementwise_kernelILi4EZZZNS0_50_GLOBAL__N__2680c7bb_12_PowKernel_cu_b2145a98_318424pow_tensor_tensor_kernelERNS_18TensorIteratorBaseEENKUlvE_clEvENKUlvE7_clEvEUlN3c107complexIfEES9_E_St5arrayIPcLm3EEEEviT0_T1_:
        /* <DEDUP_REMOVED lines=90> */
.L_x_38359:
[----:B------:R-:W-:Y:S05]  /*05a0*/  BSYNC B0 ;  /* 0x0000000000007941 */ /* 0x000fea0003800000 */
.L_x_38358:
[----:B------:R-:W-:Y:S01]  /*05b0*/  BSSY B3, `(.L_x_38360) ;  /* 0x0000007000037945 */ /* 0x000fe20003800000 */
[----:B------:R-:W-:Y:S01]  /*05c0*/  FFMA R2, R4, R3, R5 ;  /* 0x0000000304027223 */ /* 0x000fe20000000005 */
[----:B------:R-:W-:Y:S05]  /*05d0*/  @!P0 BRA `(.L_x_38361) ;  /* 0x0000004000008947 */ /* 0x000fea0003800000 */
[----:B------:R-:W-:Y:S02]  /*05e0*/  MOV R4, R45 ;  /* 0x0000002d00047202 */ /* 0x000fe40000000f00 */
[----:B------:R-:W-:Y:S02]  /*05f0*/  MOV R3, R46 ;  /* 0x0000002e00037202 */ /* 0x000fe40000000f00 */
[----:B------:R-:W-:Y:S02]  /*0600*/  MOV R0, 0x620 ;  /* 0x0000062000007802 */ /* 0x000fe40000000f00 */
[----:B-----5:R-:W-:Y:S05]  /*0610*/  CALL.REL.NOINC `($__internal_71_$__cuda_sm3x_div_rn_ftz_f32_slowpath) ;  /* 0x0002c6d000007944 */ /* 0x020fea0003c00000 */
.L_x_38361:
[----:B------:R-:W-:Y:S05]  /*0620*/  BSYNC B3 ;  /* 0x0000000000037941 */ /* 0x000fea0003800000 */
.L_x_38360:
        /* <DEDUP_REMOVED lines=18> */
.L_x_38363:
[----:B------:R-:W-:Y:S02]  /*0750*/  ISETP.GE.AND P0, PT, R8, RZ, PT ;  /* 0x000000ff0800720c */ /* 0x000fe40003f06270 */
[----:B------:R-:W-:-:S11]  /*0760*/  MOV R3, 0x3fd774eb ;  /* 0x3fd774eb00037802 */ /* 0x000fd60000000f00 */
[----:B------:R-:W-:-:S04]  /*0770*/  @P0 FFMA.FTZ R2, R3, 0.93318945169448852539, -R2 ;  /* 0x3f6ee58103020823 */ /* 0x000fc80000010802 */
[----:B------:R-:W-:Y:S02]  /*0780*/  @!P0 FFMA.FTZ R2, R3, 0.93318945169448852539, R2 ;  /* 0x3f6ee58103028823 */ /* 0x000fe40000010002 */
.L_x_38364:
[----:B------:R-:W-:Y:S05]  /*0790*/  BSYNC B0 ;  /* 0x0000000000007941 */ /* 0x000fea0003800000 */
.L_x_38362:
        /* <DEDUP_REMOVED lines=12> */
.L_x_38357:
        /* <DEDUP_REMOVED lines=16> */
[----:B-----5:R-:W-:Y:S05]  /*0960*/  CALL.REL.NOINC `($__internal_71_$__cuda_sm3x_div_rn_ftz_f32_slowpath) ;  /* 0x0002c38000007944 */ /* 0x020fea0003c00000 */
.L_x_38368:
[----:B------:R-:W-:Y:S05]  /*0970*/  BSYNC B3 ;  /* 0x0000000000037941 */ /* 0x000fea0003800000 */
.L_x_38367:
        /* <DEDUP_REMOVED lines=18> */
.L_x_38370:
[----:B------:R-:W-:Y:S02]  /*0aa0*/  ISETP.GE.AND P0, PT, R8, RZ, PT ;  /* 0x000000ff0800720c */ /* 0x000fe40003f06270 */
[----:B------:R-:W-:-:S11]  /*0ab0*/  MOV R3, 0x3fd774eb ;  /* 0x3fd774eb00037802 */ /* 0x000fd60000000f00 */
[----:B------:R-:W-:-:S04]  /*0ac0*/  @P0 FFMA.FTZ R2, R3, 0.93318945169448852539, -R2 ;  /* 0x3f6ee58103020823 */ /* 0x000fc80000010802 */
[----:B------:R-:W-:Y:S02]  /*0ad0*/  @!P0 FFMA.FTZ R2, R3, 0.93318945169448852539, R2 ;  /* 0x3f6ee58103028823 */ /* 0x000fe40000010002 */
.L_x_38371:
[----:B------:R-:W-:Y:S05]  /*0ae0*/  BSYNC B0 ;  /* 0x0000000000007941 */ /* 0x000fea0003800000 */
.L_x_38369:
        /* <DEDUP_REMOVED lines=13> */
.L_x_38366:
        /* <DEDUP_REMOVED lines=25> */
.L_x_38373:
        /* <DEDUP_REMOVED lines=40> */
.L_x_38372:
        /* <DEDUP_REMOVED lines=48> */
.L_x_38375:
[----:B------:R-:W-:Y:S05]  /*12d0*/  BSYNC B0 ;  /* 0x0000000000007941 */ /* 0x000fea0003800000 */
.L_x_38374:
[----:B------:R-:W-:Y:S01]  /*12e0*/  BSSY B3, `(.L_x_38376) ;  /* 0x0000007000037945 */ /* 0x000fe20003800000 */
[----:B------:R-:W-:Y:S01]  /*12f0*/  FFMA R2, R4, R5, R3 ;  /* 0x0000000504027223 */ /* 0x000fe20000000003 */
[----:B------:R-:W-:Y:S05]  /*1300*/  @!P3 BRA `(.L_x_38377) ;  /* 0x000000400000b947 */ /* 0x000fea0003800000 */
[----:B------:R-:W-:Y:S02]  /*1310*/  MOV R4, R45 ;  /* 0x0000002d00047202 */ /* 0x000fe40000000f00 */
[----:B------:R-:W-:Y:S02]  /*1320*/  MOV R3, R46 ;  /* 0x0000002e00037202 */ /* 0x000fe40000000f00 */
[----:B------:R-:W-:Y:S02]  /*1330*/  MOV R0, 0x1350 ;  /* 0x0000135000007802 */ /* 0x000fe40000000f00 */
[----:B-----5:R-:W-:Y:S05]  /*1340*/  CALL.REL.NOINC `($__internal_71_$__cuda_sm3x_div_rn_ftz_f32_slowpath) ;  /* 0x0002b9a000007944 */ /* 0x020fea0003c00000 */
.L_x_38377:
[----:B------:R-:W-:Y:S05]  /*1350*/  BSYNC B3 ;  /* 0x0000000000037941 */ /* 0x000fea0003800000 */
.L_x_38376:
        /* <DEDUP_REMOVED lines=18> */
.L_x_38379:
[----:B------:R-:W-:Y:S02]  /*1480*/  ISETP.GE.AND P0, PT, R8, RZ, PT ;  /* 0x000000ff0800720c */ /* 0x000fe40003f06270 */
[----:B------:R-:W-:-:S11]  /*1490*/  MOV R3, 0x3fd774eb ;  /* 0x3fd774eb00037802 */ /* 0x000fd60000000f00 */
[----:B------:R-:W-:-:S04]  /*14a0*/  @P0 FFMA.FTZ R2, R3, 0.93318945169448852539, -R2 ;  /* 0x3f6ee58103020823 */ /* 0x000fc80000010802 */
[----:B------:R-:W-:Y:S02]  /*14b0*/  @!P0 FFMA.FTZ R2, R3, 0.93318945169448852539, R2 ;  /* 0x3f6ee58103028823 */ /* 0x000fe40000010002 */
.L_x_38380:
[----:B------:R-:W-:Y:S05]  /*14c0*/  BSYNC B0 ;  /* 0x0000000000007941 */ /* 0x000fea0003800000 */
.L_x_38378:
        /* <DEDUP_REMOVED lines=12> */
.L_x_38356:
        /* <DEDUP_REMOVED lines=13> */
.L_x_38382:
[----:B------:R-:W-:Y:S05]  /*1660*/  BSYNC B3 ;  /* 0x0000000000037941 */ /* 0x000fea0003800000 */
.L_x_38381:
        /* <DEDUP_REMOVED lines=18> */
.L_x_38384:
[----:B------:R-:W-:Y:S02]  /*1790*/  ISETP.GE.AND P0, PT, R8, RZ, PT ;  /* 0x000000ff0800720c */ /* 0x000fe40003f06270 */
[----:B------:R-:W-:-:S11]  /*17a0*/  MOV R3, 0x3fd774eb ;  /* 0x3fd774eb00037802 */ /* 0x000fd60000000f00 */
[----:B------:R-:W-:-:S04]  /*17b0*/  @P0 FFMA.FTZ R2, R3, 0.93318945169448852539, -R2 ;  /* 0x3f6ee58103020823 */ /* 0x000fc80000010802 */
[----:B------:R-:W-:Y:S02]  /*17c0*/  @!P0 FFMA.FTZ R2, R3, 0.93318945169448852539, R2 ;  /* 0x3f6ee58103028823 */ /* 0x000fe40000010002 */
.L_x_38385:
[----:B------:R-:W-:Y:S05]  /*17d0*/  BSYNC B0 ;  /* 0x0000000000007941 */ /* 0x000fea0003800000 */
.L_x_38383:
        /* <DEDUP_REMOVED lines=27> */
.L_x_38355:
        /* <DEDUP_REMOVED lines=39> */
.L_x_38388:
[----:B------:R-:W-:Y:S05]  /*1c00*/  BSYNC B0 ;  /* 0x0000000000007941 */ /* 0x000fea0003800000 */
.L_x_38387:
[----:B------:R-:W-:Y:S01]  /*1c10*/  BSSY B3, `(.L_x_38389) ;  /* 0x0000007000037945 */ /* 0x000fe20003800000 */
[----:B------:R-:W-:Y:S01]  /*1c20*/  FFMA R2, R4, R6, R5 ;  /* 0x0000000604027223 */ /* 0x000fe20000000005 */
[----:B------:R-:W-:Y:S05]  /*1c30*/  @!P0 BRA `(.L_x_38390) ;  /* 0x0000004000008947 */ /* 0x000fea0003800000 */
[----:B------:R-:W-:Y:S01]  /*1c40*/  HFMA2.MMA R3, -RZ, RZ, 1.875, 0 ;  /* 0x3f800000ff037435 */ /* 0x000fe200000001ff */
[----:B------:R-:W-:Y:S02]  /*1c50*/  MOV R4, R45 ;  /* 0x0000002d00047202 */ /* 0x000fe40000000f00 */
[----:B------:R-:W-:-:S03]  /*1c60*/  MOV R0, 0x1c80 ;  /* 0x00001c8000007802 */ /* 0x000fc60000000f00 */
[----:B-----5:R-:W-:Y:S05]  /*1c70*/  CALL.REL.NOINC `($__internal_71_$__cuda_sm3x_div_rn_ftz_f32_slowpath) ;  /* 0x0002b07000007944 */ /* 0x020fea0003c00000 */
.L_x_38390:
[----:B------:R-:W-:Y:S05]  /*1c80*/  BSYNC B3 ;  /* 0x0000000000037941 */ /* 0x000fea0003800000 */
.L_x_38389:
        /* <DEDUP_REMOVED lines=18> */
.L_x_38392:
[----:B------:R-:W-:Y:S02]  /*1db0*/  ISETP.GE.AND P0, PT, R8, RZ, PT ;  /* 0x000000ff0800720c */ /* 0x000fe40003f06270 */
[----:B------:R-:W-:-:S11]  /*1dc0*/  MOV R3, 0x3fd774eb ;  /* 0x3fd774eb00037802 */ /* 0x000fd60000000f00 */
[----:B------:R-:W-:-:S04]  /*1dd0*/  @P0 FFMA.FTZ R2, R3, 0.93318945169448852539, -R2 ;  /* 0x3f6ee58103020823 */ /* 0x000fc80000010802 */
[----:B------:R-:W-:Y:S02]  /*1de0*/  @!P0 FFMA.FTZ R2, R3, 0.93318945169448852539, R2 ;  /* 0x3f6ee58103028823 */ /* 0x000fe40000010002 */
.L_x_38393:
[----:B------:R-:W-:Y:S05]  /*1df0*/  BSYNC B0 ;  /* 0x0000000000007941 */ /* 0x000fea0003800000 */
.L_x_38391:
        /* <DEDUP_REMOVED lines=10> */
.L_x_38386:
        /* <DEDUP_REMOVED lines=12> */
[----:B-----5:R-:W-:Y:S05]  /*1f60*/  CALL.REL.NOINC `($__internal_71_$__cuda_sm3x_div_rn_ftz_f32_slowpath) ;  /* 0x0002ad8000007944 */ /* 0x020fea0003c00000 */
.L_x_38395:
[----:B------:R-:W-:Y:S05]  /*1f70*/  BSYNC B3 ;  /* 0x0000000000037941 */ /* 0x000fea0003800000 */
.L_x_38394:
        /* <DEDUP_REMOVED lines=18> */
.L_x_38397:
[----:B------:R-:W-:Y:S02]  /*20a0*/  ISETP.GE.AND P0, PT, R8, RZ, PT ;  /* 0x000000ff0800720c */ /* 0x000fe40003f06270 */
[----:B------:R-:W-:-:S11]  /*20b0*/  MOV R3, 0x3fd774eb ;  /* 0x3fd774eb00037802 */ /* 0x000fd60000000f00 */
[----:B------:R-:W-:-:S04]  /*20c0*/  @P0 FFMA.FTZ R2, R3, 0.93318945169448852539, -R2 ;  /* 0x3f6ee58103020823 */ /* 0x000fc80000010802 */
[----:B------:R-:W-:Y:S02]  /*20d0*/  @!P0 FFMA.FTZ R2, R3, 0.93318945169448852539, R2 ;  /* 0x3f6ee58103028823 */ /* 0x000fe40000010002 */
.L_x_38398:
[----:B------:R-:W-:Y:S05]  /*20e0*/  BSYNC B0 ;  /* 0x0000000000007941 */ /* 0x000fea0003800000 */
.L_x_38396:
        /* <DEDUP_REMOVED lines=11> */
.L_x_38354:
        /* <DEDUP_REMOVED lines=33> */
[----:B-----5:R-:W-:Y:S05]  /*23b0*/  CALL.REL.NOINC `($__internal_71_$__cuda_sm3x_div_rn_ftz_f32_slowpath) ;  /* 0x0002a93000007944 */ /* 0x020fea0003c00000 */
[----:B0-----:R-:W-:Y:S02]  /*23c0*/  MOV R0, R2 ;  /* 0x0000000200007202 */ /* 0x001fe40000000f00 */
.L_x_38400:
[----:B------:R-:W-:Y:S05]  /*23d0*/  BSYNC B3 ;  /* 0x0000000000037941 */ /* 0x000fea0003800000 */
.L_x_38399:
        /* <DEDUP_REMOVED lines=18> */
.L_x_38402:
[----:B------:R-:W-:Y:S02]  /*2500*/  ISETP.GE.AND P0, PT, R8, RZ, PT ;  /* 0x000000ff0800720c */ /* 0x000fe40003f06270 */
[----:B------:R-:W-:-:S11]  /*2510*/  MOV R3, 0x3fd774eb ;  /* 0x3fd774eb00037802 */ /* 0x000fd60000000f00 */
[----:B------:R-:W-:-:S04]  /*2520*/  @P0 FFMA.FTZ R0, R3, 0.93318945169448852539, -R0 ;  /* 0x3f6ee58103000823 */ /* 0x000fc80000010800 */
[----:B------:R-:W-:Y:S02]  /*2530*/  @!P0 FFMA.FTZ R0, R3, 0.93318945169448852539, R0 ;  /* 0x3f6ee58103008823 */ /* 0x000fe40000010000 */
.L_x_38403:
[----:B------:R-:W-:Y:S05]  /*2540*/  BSYNC B0 ;  /* 0x0000000000007941 */ /* 0x000fea0003800000 */
.L_x_38401:
        /* <DEDUP_REMOVED lines=11> */
.L_x_38353:
        /* <DEDUP_REMOVED lines=25> */
[----:B-----5:R-:W-:Y:S05]  /*2790*/  CALL.REL.NOINC `($__internal_71_$__cuda_sm3x_div_rn_ftz_f32_slowpath) ;  /* 0x0002a55000007944 */ /* 0x020fea0003c00000 */
.L_x_38405:
[----:B------:R-:W-:Y:S05]  /*27a0*/  BSYNC B3 ;  /* 0x0000000000037941 */ /* 0x000fea0003800000 */
.L_x_38404:
        /* <DEDUP_REMOVED lines=18> */
.L_x_38407:
[----:B------:R-:W-:Y:S02]  /*28d0*/  ISETP.GE.AND P0, PT, R8, RZ, PT ;  /* 0x000000ff0800720c */ /* 0x000fe40003f06270 */
[----:B------:R-:W-:-:S11]  /*28e0*/  MOV R3, 0x3fd774eb ;  /* 0x3fd774eb00037802 */ /* 0x000fd60000000f00 */
[----:B------:R-:W-:-:S04]  /*28f0*/  @P0 FFMA.FTZ R2, R3, 0.93318945169448852539, -R2 ;  /* 0x3f6ee58103020823 */ /* 0x000fc80000010802 */
[----:B------:R-:W-:Y:S02]  /*2900*/  @!P0 FFMA.FTZ R2, R3, 0.93318945169448852539, R2 ;  /* 0x3f6ee58103028823 */ /* 0x000fe40000010002 */
.L_x_38408:
[----:B------:R-:W-:Y:S05]  /*2910*/  BSYNC B0 ;  /* 0x0000000000007941 */ /* 0x000fea0003800000 */
.L_x_38406:
        /* <DEDUP_REMOVED lines=12> */
.L_x_38365:
[----:B------:R-:W-:Y:S05]  /*29e0*/  BSYNC B2 ;  /* 0x0000000000027941 */ /* 0x000fea0003800000 */
.L_x_38352:
        /* <DEDUP_REMOVED lines=42> */
.L_x_38412:
        /* <DEDUP_REMOVED lines=10> */
.L_x_38411:
[----:B------:R-:W-:-:S04]  /*2d30*/  FMUL.RZ R4, R4, 0.15915493667125701904 ;  /* 0x3e22f98304047820 */ /* 0x000fc8000040c000 */
[----:B------:R0:W1:Y:S08]  /*2d40*/  MUFU.SIN R9, R4 ;  /* 0x0000000400097308 */ /* 0x0000700000000400 */
[----:B------:R0:W2:Y:S01]  /*2d50*/  MUFU.COS R8, R4 ;  /* 0x0000000400087308 */ /* 0x0000a20000000000 */
[----:B------:R-:W-:Y:S05]  /*2d60*/  BRA `(.L_x_38413) ;  /* 0x0000003000007947 */ /* 0x000fea0003800000 */
.L_x_38410:
[----:B------:R-:W-:Y:S01]  /*2d70*/  FMUL.FTZ R8, R25, 1.4426950216293334961 ;  /* 0x3fb8aa3b19087820 */ /* 0x000fe20000410000 */
[----:B------:R-:W-:-:S05]  /*2d80*/  MOV R9, R4 ;  /* 0x0000000400097202 */ /* 0x000fca0000000f00 */
[----:B------:R-:W0:Y:S02]  /*2d90*/  MUFU.EX2 R8, R8 ;  /* 0x0000000800087308 */ /* 0x000e240000000800 */
.L_x_38413:
[----:B------:R-:W-:Y:S05]  /*2da0*/  BSYNC B0 ;  /* 0x0000000000007941 */ /* 0x000fea0003800000 */
.L_x_38409:
        /* <DEDUP_REMOVED lines=61> */
.L_x_38421:
[----:B------:R-:W-:Y:S05]  /*3180*/  BSYNC B0 ;  /* 0x0000000000007941 */ /* 0x000fea0003800000 */
.L_x_38420:
[----:B------:R-:W-:Y:S01]  /*3190*/  BSSY B3, `(.L_x_38422) ;  /* 0x0000007000037945 */ /* 0x000fe20003800000 */
[----:B------:R-:W-:Y:S01]  /*31a0*/  FFMA R2, R4, R2, R7 ;  /* 0x0000000204027223 */ /* 0x000fe20000000007 */
[----:B------:R-:W-:Y:S05]  /*31b0*/  @!P0 BRA `(.L_x_38423) ;  /* 0x0000004000008947 */ /* 0x000fea0003800000 */
[----:B------:R-:W-:Y:S02]  /*31c0*/  MOV R4, R43 ;  /* 0x0000002b00047202 */ /* 0x000fe40000000f00 */
[----:B------:R-:W-:Y:S02]  /*31d0*/  MOV R3, R44 ;  /* 0x0000002c00037202 */ /* 0x000fe40000000f00 */
[----:B------:R-:W-:Y:S02]  /*31e0*/  MOV R0, 0x3200 ;  /* 0x0000320000007802 */ /* 0x000fe40000000f00 */
[----:B-12---:R-:W-:Y:S05]  /*31f0*/  CALL.REL.NOINC `($__internal_71_$__cuda_sm3x_div_rn_ftz_f32_slowpath) ;  /* 0x00029af000007944 */ /* 0x006fea0003c00000 */
.L_x_38423:
[----:B------:R-:W-:Y:S05]  /*3200*/  BSYNC B3 ;  /* 0x0000000000037941 */ /* 0x000fea0003800000 */
.L_x_38422:
        /* <DEDUP_REMOVED lines=18> */
.L_x_38425:
[----:B------:R-:W-:Y:S02]  /*3330*/  ISETP.GE.AND P0, PT, R10, RZ, PT ;  /* 0x000000ff0a00720c */ /* 0x000fe40003f06270 */
[----:B------:R-:W-:-:S11]  /*3340*/  MOV R3, 0x3fd774eb ;  /* 0x3fd774eb00037802 */ /* 0x000fd60000000f00 */
[----:B------:R-:W-:-:S04]  /*3350*/  @P0 FFMA.FTZ R2, R3, 0.93318945169448852539, -R2 ;  /* 0x3f6ee58103020823 */ /* 0x000fc80000010802 */
[----:B------:R-:W-:Y:S02]  /*3360*/  @!P0 FFMA.FTZ R2, R3, 0.93318945169448852539, R2 ;  /* 0x3f6ee58103028823 */ /* 0x000fe40000010002 */
.L_x_38426:
[----:B------:R-:W-:Y:S05]  /*3370*/  BSYNC B0 ;  /* 0x0000000000007941 */ /* 0x000fea0003800000 */
.L_x_38424:
        /* <DEDUP_REMOVED lines=12> */
.L_x_38419:
        /* <DEDUP_REMOVED lines=16> */
[----:B-12---:R-:W-:Y:S05]  /*3540*/  CALL.REL.NOINC `($__internal_71_$__cuda_sm3x_div_rn_ftz_f32_slowpath) ;  /* 0x000297a000007944 */ /* 0x006fea0003c00000 */
.L_x_38430:
[----:B------:R-:W-:Y:S05]  /*3550*/  BSYNC B3 ;  /* 0x0000000000037941 */ /* 0x000fea0003800000 */
.L_x_38429:
        /* <DEDUP_REMOVED lines=18> */
.L_x_38432:
[----:B------:R-:W-:Y:S02]  /*3680*/  ISETP.GE.AND P0, PT, R10, RZ, PT ;  /* 0x000000ff0a00720c */ /* 0x000fe40003f06270 */
[----:B------:R-:W-:-:S11]  /*3690*/  MOV R3, 0x3fd774eb ;  /* 0x3fd774eb00037802 */ /* 0x000fd60000000f00 */
[----:B------:R-:W-:-:S04]  /*36a0*/  @P0 FFMA.FTZ R2, R3, 0.93318945169448852539, -R2 ;  /* 0x3f6ee58103020823 */ /* 0x000fc80000010802 */
[----:B------:R-:W-:Y:S02]  /*36b0*/  @!P0 FFMA.FTZ R2, R3, 0.93318945169448852539, R2 ;  /* 0x3f6ee58103028823 */ /* 0x000fe40000010002 */
.L_x_38433:
[----:B------:R-:W-:Y:S05]  /*36c0*/  BSYNC B0 ;  /* 0x0000000000007941 */ /* 0x000fea0003800000 */
.L_x_38431:
        /* <DEDUP_REMOVED lines=13> */
.L_x_38428:
        /* <DEDUP_REMOVED lines=14> */
[----:B------:R-:W-:Y:S02]  /*3880*/  FMUL.FTZ R0, R4, R4 ;  /* 0x0000000404007220 */ /* 0x000fe40000410000 */
[C---:B------:R-:W-:Y:S02]  /*3890*/  FMUL.FTZ R2, R7.reuse, R24 ;  /* 0x0000001807027220 */ /* 0x040fe40000410000 */
        /* <DEDUP_REMOVED lines=9> */
.L_x_38435:
        /* <DEDUP_REMOVED lines=40> */
.L_x_38434:
        /* <DEDUP_REMOVED lines=48> */
.L_x_38437:
[----:B------:R-:W-:Y:S05]  /*3eb0*/  BSYNC B0 ;  /* 0x0000000000007941 */ /* 0x000fea0003800000 */
.L_x_38436:
[----:B------:R-:W-:Y:S01]  /*3ec0*/  BSSY B3, `(.L_x_38438) ;  /* 0x0000007000037945 */ /* 0x000fe20003800000 */
[----:B------:R-:W-:Y:S01]  /*3ed0*/  FFMA R2, R4, R2, R5 ;  /* 0x0000000204027223 */ /* 0x000fe20000000005 */
[----:B------:R-:W-:Y:S05]  /*3ee0*/  @!P3 BRA `(.L_x_38439) ;  /* 0x000000400000b947 */ /* 0x000fea0003800000 */
[----:B------:R-:W-:Y:S02]  /*3ef0*/  MOV R4, R43 ;  /* 0x0000002b00047202 */ /* 0x000fe40000000f00 */
[----:B------:R-:W-:Y:S02]  /*3f00*/  MOV R3, R44 ;  /* 0x0000002c00037202 */ /* 0x000fe40000000f00 */
[----:B------:R-:W-:Y:S02]  /*3f10*/  MOV R0, 0x3f30 ;  /* 0x00003f3000007802 */ /* 0x000fe40000000f00 */
[----:B-12---:R-:W-:Y:S05]  /*3f20*/  CALL.REL.NOINC `($__internal_71_$__cuda_sm3x_div_rn_ftz_f32_slowpath) ;  /* 0x00028dc000007944 */ /* 0x006fea0003c00000 */
.L_x_38439:
[----:B------:R-:W-:Y:S05]  /*3f30*/  BSYNC B3 ;  /* 0x0000000000037941 */ /* 0x000fea0003800000 */
.L_x_38438:
        /* <DEDUP_REMOVED lines=18> */
.L_x_38441:
[----:B------:R-:W-:Y:S02]  /*4060*/  ISETP.GE.AND P0, PT, R10, RZ, PT ;  /* 0x000000ff0a00720c */ /* 0x000fe40003f06270 */
[----:B------:R-:W-:-:S11]  /*4070*/  MOV R3, 0x3fd774eb ;  /* 0x3fd774eb00037802 */ /* 0x000fd60000000f00 */
[----:B------:R-:W-:-:S04]  /*4080*/  @P0 FFMA.FTZ R2, R3, 0.93318945169448852539, -R2 ;  /* 0x3f6ee58103020823 */ /* 0x000fc80000010802 */
[----:B------:R-:W-:Y:S02]  /*4090*/  @!P0 FFMA.FTZ R2, R3, 0.93318945169448852539, R2 ;  /* 0x3f6ee58103028823 */ /* 0x000fe40000010002 */
.L_x_38442:
[----:B------:R-:W-:Y:S05]  /*40a0*/  BSYNC B0 ;  /* 0x0000000000007941 */ /* 0x000fea0003800000 */
.L_x_38440:
        /* <DEDUP_REMOVED lines=12> */
.L_x_38418:
        /* <DEDUP_REMOVED lines=13> */
.L_x_38444:
[----:B------:R-:W-:Y:S05]  /*4240*/  BSYNC B3 ;  /* 0x0000000000037941 */ /* 0x000fea0003800000 */
.L_x_38443:
        /* <DEDUP_REMOVED lines=18> */
.L_x_38446:
[----:B------:R-:W-:Y:S02]  /*4370*/  ISETP.GE.AND P0, PT, R10, RZ, PT ;  /* 0x000000ff0a00720c */ /* 0x000fe40003f06270 */
[----:B------:R-:W-:-:S11]  /*4380*/  MOV R3, 0x3fd774eb ;  /* 0x3fd774eb00037802 */ /* 0x000fd60000000f00 */
[----:B------:R-:W-:-:S04]  /*4390*/  @P0 FFMA.FTZ R2, R3, 0.93318945169448852539, -R2 ;  /* 0x3f6ee58103020823 */ /* 0x000fc80000010802 */
[----:B------:R-:W-:Y:S02]  /*43a0*/  @!P0 FFMA.FTZ R2, R3, 0.93318945169448852539, R2 ;  /* 0x3f6ee58103028823 */ /* 0x000fe40000010002 */
.L_x_38447:
[----:B------:R-:W-:Y:S05]  /*43b0*/  BSYNC B0 ;  /* 0x0000000000007941 */ /* 0x000fea0003800000 */
.L_x_38445:
        /* <DEDUP_REMOVED lines=27> */
.L_x_38417:
        /* <DEDUP_REMOVED lines=39> */
.L_x_38450:
[----:B------:R-:W-:Y:S05]  /*47e0*/  BSYNC B0 ;  /* 0x0000000000007941 */ /* 0x000fea0003800000 */
.L_x_38449:
[----:B------:R-:W-:Y:S01]  /*47f0*/  BSSY B3, `(.L_x_38451) ;  /* 0x0000007000037945 */ /* 0x000fe20003800000 */
[----:B------:R-:W-:Y:S01]  /*4800*/  FFMA R2, R6, R5, R4 ;  /* 0x0000000506027223 */ /* 0x000fe20000000004 */
[----:B------:R-:W-:Y:S05]  /*4810*/  @!P0 BRA `(.L_x_38452) ;  /* 0x0000004000008947 */ /* 0x000fea0003800000 */
[----:B------:R-:W-:Y:S01]  /*4820*/  HFMA2.MMA R3, -RZ, RZ, 1.875, 0 ;  /* 0x3f800000ff037435 */ /* 0x000fe200000001ff */
[----:B------:R-:W-:Y:S02]  /*4830*/  MOV R4, R43 ;  /* 0x0000002b00047202 */ /* 0x000fe40000000f00 */
[----:B------:R-:W-:-:S03]  /*4840*/  MOV R0, 0x4860 ;  /* 0x0000486000007802 */ /* 0x000fc60000000f00 */
[----:B-12---:R-:W-:Y:S05]  /*4850*/  CALL.REL.NOINC `($__internal_71_$__cuda_sm3x_div_rn_ftz_f32_slowpath) ;  /* 0x0002849000007944 */ /* 0x006fea0003c00000 */
.L_x_38452:
[----:B------:R-:W-:Y:S05]  /*4860*/  BSYNC B3 ;  /* 0x0000000000037941 */ /* 0x000fea0003800000 */
.L_x_38451:
        /* <DEDUP_REMOVED lines=18> */
.L_x_38454:
[----:B------:R-:W-:Y:S02]  /*4990*/  ISETP.GE.AND P0, PT, R10, RZ, PT ;  /* 0x000000ff0a00720c */ /* 0x000fe40003f06270 */
[----:B------:R-:W-:-:S11]  /*49a0*/  MOV R3, 0x3fd774eb ;  /* 0x3fd774eb00037802 */ /* 0x000fd60000000f00 */
[----:B------:R-:W-:-:S04]  /*49b0*/  @P0 FFMA.FTZ R2, R3, 0.93318945169448852539, -R2 ;  /* 0x3f6ee58103020823 */ /* 0x000fc80000010802 */
[----:B------:R-:W-:Y:S02]  /*49c0*/  @!P0 FFMA.FTZ R2, R3, 0.93318945169448852539, R2 ;  /* 0x3f6ee58103028823 */ /* 0x000fe40000010002 */
.L_x_38455:
[----:B------:R-:W-:Y:S05]  /*49d0*/  BSYNC B0 ;  /* 0x0000000000007941 */ /* 0x000fea0003800000 */
.L_x_38453:
        /* <DEDUP_REMOVED lines=10> */
.L_x_38448:
        /* <DEDUP_REMOVED lines=12> */
[----:B-12---:R-:W-:Y:S05]  /*4b40*/  CALL.REL.NOINC `($__internal_71_$__cuda_sm3x_div_rn_ftz_f32_slowpath) ;  /* 0x000281a000007944 */ /* 0x006fea0003c00000 */
.L_x_38457:
[----:B------:R-:W-:Y:S05]  /*4b50*/  BSYNC B3 ;  /* 0x0000000000037941 */ /* 0x000fea0003800000 */
.L_x_38456:
        /* <DEDUP_REMOVED lines=18> */
.L_x_38459:
[----:B------:R-:W-:Y:S02]  /*4c80*/  ISETP.GE.AND P0, PT, R10, RZ, PT ;  /* 0x000000ff0a00720c */ /* 0x000fe40003f06270 */
[----:B------:R-:W-:-:S11]  /*4c90*/  MOV R3, 0x3fd774eb ;  /* 0x3fd774eb00037802 */ /* 0x000fd60000000f00 */
[----:B------:R-:W-:-:S04]  /*4ca0*/  @P0 FFMA.FTZ R2, R3, 0.93318945169448852539, -R2 ;  /* 0x3f6ee58103020823 */ /* 0x000fc80000010802 */
[----:B------:R-:W-:Y:S02]  /*4cb0*/  @!P0 FFMA.FTZ R2, R3, 0.93318945169448852539, R2 ;  /* 0x3f6ee58103028823 */ /* 0x000fe40000010002 */
.L_x_38460:
[----:B------:R-:W-:Y:S05]  /*4cc0*/  BSYNC B0 ;  /* 0x0000000000007941 */ /* 0x000fea0003800000 */
.L_x_38458:
        /* <DEDUP_REMOVED lines=11> */
.L_x_38416:
        /* <DEDUP_REMOVED lines=33> */
[----:B-12---:R-:W-:Y:S05]  /*4f90*/  CALL.REL.NOINC `($__internal_71_$__cuda_sm3x_div_rn_ftz_f32_slowpath) ;  /* 0x00027d5000007944 */ /* 0x006fea0003c00000 */
[----:B0-----:R-:W-:Y:S02]  /*4fa0*/  MOV R0, R2 ;  /* 0x0000000200007202 */ /* 0x001fe40000000f00 */
.L_x_38462:
[----:B------:R-:W-:Y:S05]  /*4fb0*/  BSYNC B3 ;  /* 0x0000000000037941 */ /* 0x000fea0003800000 */
.L_x_38461:
        /* <DEDUP_REMOVED lines=18> */
.L_x_38464:
[----:B------:R-:W-:Y:S02]  /*50e0*/  ISETP.GE.AND P0, PT, R10, RZ, PT ;  /* 0x000000ff0a00720c */ /* 0x000fe40003f06270 */
[----:B------:R-:W-:-:S11]  /*50f0*/  MOV R3, 0x3fd774eb ;  /* 0x3fd774eb00037802 */ /* 0x000fd60000000f00 */
[----:B------:R-:W-:-:S04]  /*5100*/  @P0 FFMA.FTZ R0, R3, 0.93318945169448852539, -R0 ;  /* 0x3f6ee58103000823 */ /* 0x000fc80000010800 */
[----:B------:R-:W-:Y:S02]  /*5110*/  @!P0 FFMA.FTZ R0, R3, 0.93318945169448852539, R0 ;  /* 0x3f6ee58103008823 */ /* 0x000fe40000010000 */
.L_x_38465:
[----:B------:R-:W-:Y:S05]  /*5120*/  BSYNC B0 ;  /* 0x0000000000007941 */ /* 0x000fea0003800000 */
.L_x_38463:
        /* <DEDUP_REMOVED lines=11> */
.L_x_38415:
        /* <DEDUP_REMOVED lines=25> */
[----:B-12---:R-:W-:Y:S05]  /*5370*/  CALL.REL.NOINC `($__internal_71_$__cuda_sm3x_div_rn_ftz_f32_slowpath) ;  /* 0x0002797000007944 */ /* 0x006fea0003c00000 */
.L_x_38467:
[----:B------:R-:W-:Y:S05]  /*5380*/  BSYNC B3 ;  /* 0x0000000000037941 */ /* 0x000fea0003800000 */
.L_x_38466:
        /* <DEDUP_REMOVED lines=18> */
.L_x_38469:
[----:B------:R-:W-:Y:S02]  /*54b0*/  ISETP.GE.AND P0, PT, R10, RZ, PT ;  /* 0x000000ff0a00720c */ /* 0x000fe40003f06270 */
[----:B------:R-:W-:-:S11]  /*54c0*/  MOV R3, 0x3fd774eb ;  /* 0x3fd774eb00037802 */ /* 0x000fd60000000f00 */
[----:B------:R-:W-:-:S04]  /*54d0*/  @P0 FFMA.FTZ R2, R3, 0.93318945169448852539, -R2 ;  /* 0x3f6ee58103020823 */ /* 0x000fc80000010802 */
[----:B------:R-:W-:Y:S02]  /*54e0*/  @!P0 FFMA.FTZ R2, R3, 0.93318945169448852539, R2 ;  /* 0x3f6ee58103028823 */ /* 0x000fe40000010002 */
.L_x_38470:
[----:B------:R-:W-:Y:S05]  /*54f0*/  BSYNC B0 ;  /* 0x0000000000007941 */ /* 0x000fea0003800000 */
.L_x_38468:
        /* <DEDUP_REMOVED lines=12> */
.L_x_38427:
[----:B------:R-:W-:Y:S05]  /*55c0*/  BSYNC B2 ;  /* 0x0000000000027941 */ /* 0x000fea0003800000 */
.L_x_38414:
        /* <DEDUP_REMOVED lines=42> */
.L_x_38474:
        /* <DEDUP_REMOVED lines=10> */
.L_x_38473:
[----:B------:R-:W-:-:S04]  /*5910*/  FMUL.RZ R4, R4, 0.15915493667125701904 ;  /* 0x3e22f98304047820 */ /* 0x000fc8000040c000 */
[----:B------:R0:W3:Y:S08]  /*5920*/  MUFU.SIN R11, R4 ;  /* 0x00000004000b7308 */ /* 0x0000f00000000400 */
[----:B------:R0:W4:Y:S01]  /*5930*/  MUFU.COS R10, R4 ;  /* 0x00000004000a7308 */ /* 0x0001220000000000 */
[----:B------:R-:W-:Y:S05]  /*5940*/  BRA `(.L_x_38475) ;  /* 0x0000003000007947 */ /* 0x000fea0003800000 */
.L_x_38472:
[----:B------:R-:W-:Y:S01]  /*5950*/  FMUL.FTZ R10, R25, 1.4426950216293334961 ;  /* 0x3fb8aa3b190a7820 */ /* 0x000fe20000410000 */
[----:B------:R-:W-:-:S05]  /*5960*/  MOV R11, R4 ;  /* 0x00000004000b7202 */ /* 0x000fca0000000f00 */
[----:B------:R-:W0:Y:S02]  /*5970*/  MUFU.EX2 R10, R10 ;  /* 0x0000000a000a7308 */ /* 0x000e240000000800 */
.L_x_38475:
[----:B------:R-:W-:Y:S05]  /*5980*/  BSYNC B0 ;  /* 0x0000000000007941 */ /* 0x000fea0003800000 */
.L_x_38471:
        /* <DEDUP_REMOVED lines=61> */
.L_x_38483:
[----:B------:R-:W-:Y:S05]  /*5d60*/  BSYNC B0 ;  /* 0x0000000000007941 */ /* 0x000fea0003800000 */
.L_x_38482:
[----:B------:R-:W-:Y:S01]  /*5d70*/  BSSY B3, `(.L_x_38484) ;  /* 0x0000007000037945 */ /* 0x000fe20003800000 */
[----:B------:R-:W-:Y:S01]  /*5d80*/  FFMA R2, R7, R3, R2 ;  /* 0x0000000307027223 */ /* 0x000fe20000000002 */
[----:B------:R-:W-:Y:S05]  /*5d90*/  @!P0 BRA `(.L_x_38485) ;  /* 0x0000004000008947 */ /* 0x000fea0003800000 */
[----:B------:R-:W-:Y:S02]  /*5da0*/  MOV R4, R26 ;  /* 0x0000001a00047202 */ /* 0x000fe40000000f00 */
[----:B------:R-:W-:Y:S02]  /*5db0*/  MOV R3, R27 ;  /* 0x0000001b00037202 */ /* 0x000fe40000000f00 */
[----:B------:R-:W-:Y:S02]  /*5dc0*/  MOV R0, 0x5de0 ;  /* 0x00005de000007802 */ /* 0x000fe40000000f00 */
[----:B-1234-:R-:W-:Y:S05]  /*5dd0*/  CALL.REL.NOINC `($__internal_71_$__cuda_sm3x_div_rn_ftz_f32_slowpath) ;  /* 0x00026f1000007944 */ /* 0x01efea0003c00000 */
.L_x_38485:
[----:B------:R-:W-:Y:S05]  /*5de0*/  BSYNC B3 ;  /* 0x0000000000037941 */ /* 0x000fea0003800000 */
.L_x_38484:
        /* <DEDUP_REMOVED lines=18> */
.L_x_38487:
[----:B------:R-:W-:Y:S02]  /*5f10*/  ISETP.GE.AND P0, PT, R12, RZ, PT ;  /* 0x000000ff0c00720c */ /* 0x000fe40003f06270 */
[----:B------:R-:W-:-:S11]  /*5f20*/  MOV R3, 0x3fd774eb ;  /* 0x3fd774eb00037802 */ /* 0x000fd60000000f00 */
[----:B------:R-:W-:-:S04]  /*5f30*/  @P0 FFMA.FTZ R2, R3, 0.93318945169448852539, -R2 ;  /* 0x3f6ee58103020823 */ /* 0x000fc80000010802 */
[----:B------:R-:W-:Y:S02]  /*5f40*/  @!P0 FFMA.FTZ R2, R3, 0.93318945169448852539, R2 ;  /* 0x3f6ee58103028823 */ /* 0x000fe40000010002 */
.L_x_38488:
[----:B------:R-:W-:Y:S05]  /*5f50*/  BSYNC B0 ;  /* 0x0000000000007941 */ /* 0x000fea0003800000 */
.L_x_38486:
        /* <DEDUP_REMOVED lines=12> */
.L_x_38481:
        /* <DEDUP_REMOVED lines=16> */
[----:B-123--:R-:W-:Y:S05]  /*6120*/  CALL.REL.NOINC `($__internal_71_$__cuda_sm3x_div_rn_ftz_f32_slowpath) ;  /* 0x00026bc000007944 */ /* 0x00efea0003c00000 */
.L_x_38492:
[----:B------:R-:W-:Y:S05]  /*6130*/  BSYNC B3 ;  /* 0x0000000000037941 */ /* 0x000fea0003800000 */
.L_x_38491:
        /* <DEDUP_REMOVED lines=18> */
.L_x_38494:
[----:B------:R-:W-:Y:S02]  /*6260*/  ISETP.GE.AND P0, PT, R12, RZ, PT ;  /* 0x000000ff0c00720c */ /* 0x000fe40003f06270 */
[----:B------:R-:W-:-:S11]  /*6270*/  MOV R3, 0x3fd774eb ;  /* 0x3fd774eb00037802 */ /* 0x000fd60000000f00 */
[----:B------:R-:W-:-:S04]  /*6280*/  @P0 FFMA.FTZ R2, R3, 0.93318945169448852539, -R2 ;  /* 0x3f6ee58103020823 */ /* 0x000fc80000010802 */
[----:B------:R-:W-:Y:S02]  /*6290*/  @!P0 FFMA.FTZ R2, R3, 0.93318945169448852539, R2 ;  /* 0x3f6ee58103028823 */ /* 0x000fe40000010002 */
.L_x_38495:
[----:B------:R-:W-:Y:S05]  /*62a0*/  BSYNC B0 ;  /* 0x0000000000007941 */ /* 0x000fea0003800000 */
.L_x_38493:
        /* <DEDUP_REMOVED lines=13> */
.L_x_38490:
        /* <DEDUP_REMOVED lines=25> */
.L_x_38497:
        /* <DEDUP_REMOVED lines=20> */
[C---:B------:R-:W-:Y:S02]  /*6650*/  FSETP.GEU.FTZ.AND P4, PT, R45.reuse, R24, PT ;  /* 0x000000182d00720b */ /* 0x040fe40003f9e000 */
[----:B------:R-:W-:Y:S02]  /*6660*/  MOV R0, R50 ;  /* 0x0000003200007202 */ /* 0x000fe40000000f00 */
[----:B------:R-:W-:Y:S02]  /*6670*/  FSEL R44, R45, R24, !P4 ;  /* 0x000000182d2c7208 */ /* 0x000fe40006000000 */
[----:B------:R-:W-:Y:S02]  /*6680*/  PLOP3.LUT P1, PT, P4, P0, P1, 0xbf, 0x0 ;  /* 0x000000000000781c */ /* 0x000fe40002721717 */
[----:B------:R-:W-:Y:S02]  /*6690*/  FSETP.GEU.FTZ.AND P5, PT, R44, R25, PT ;  /* 0x000000192c00720b */ /* 0x000fe40003fbe000 */
[----:B------:R-:W-:-:S02]  /*66a0*/  FSEL R7, R24, R45, !P4 ;  /* 0x0000002d18077208 */ /* 0x000fc40006000000 */
        /* <DEDUP_REMOVED lines=15> */
.L_x_38496:
[----:B------:R-:W-:Y:S01]  /*67a0*/  FADD.FTZ R0, R50, -1 ;  /* 0xbf80000032007421 */ /* 0x000fe20000010000 */
[----:B------:R-:W-:Y:S01]  /*67b0*/  FCHK P3, R26, R27 ;  /* 0x0000001b1a007302 */ /* 0x000fe20000060000 */
        /* <DEDUP_REMOVED lines=46> */
.L_x_38499:
[----:B------:R-:W-:Y:S05]  /*6aa0*/  BSYNC B0 ;  /* 0x0000000000007941 */ /* 0x000fea0003800000 */
.L_x_38498:
[----:B------:R-:W-:Y:S01]  /*6ab0*/  BSSY B3, `(.L_x_38500) ;  /* 0x0000007000037945 */ /* 0x000fe20003800000 */
[----:B------:R-:W-:Y:S01]  /*6ac0*/  FFMA R2, R5, R4, R2 ;  /* 0x0000000405027223 */ /* 0x000fe20000000002 */
[----:B------:R-:W-:Y:S05]  /*6ad0*/  @!P3 BRA `(.L_x_38501) ;  /* 0x000000400000b947 */ /* 0x000fea0003800000 */
[----:B------:R-:W-:Y:S02]  /*6ae0*/  MOV R4, R26 ;  /* 0x0000001a00047202 */ /* 0x000fe40000000f00 */
[----:B------:R-:W-:Y:S02]  /*6af0*/  MOV R3, R27 ;  /* 0x0000001b00037202 */ /* 0x000fe40000000f00 */
[----:B------:R-:W-:Y:S02]  /*6b00*/  MOV R0, 0x6b20 ;  /* 0x00006b2000007802 */ /* 0x000fe40000000f00 */
[----:B-1234-:R-:W-:Y:S05]  /*6b10*/  CALL.REL.NOINC `($__internal_71_$__cuda_sm3x_div_rn_ftz_f32_slowpath) ;  /* 0x000261d000007944 */ /* 0x01efea0003c00000 */
.L_x_38501:
[----:B------:R-:W-:Y:S05]  /*6b20*/  BSYNC B3 ;  /* 0x0000000000037941 */ /* 0x000fea0003800000 */
.L_x_38500:
        /* <DEDUP_REMOVED lines=18> */
.L_x_38503:
[----:B------:R-:W-:Y:S02]  /*6c50*/  ISETP.GE.AND P0, PT, R12, RZ, PT ;  /* 0x000000ff0c00720c */ /* 0x000fe40003f06270 */
[----:B------:R-:W-:-:S11]  /*6c60*/  MOV R3, 0x3fd774eb ;  /* 0x3fd774eb00037802 */ /* 0x000fd60000000f00 */
[----:B------:R-:W-:-:S04]  /*6c70*/  @P0 FFMA.FTZ R2, R3, 0.93318945169448852539, -R2 ;  /* 0x3f6ee58103020823 */ /* 0x000fc80000010802 */
[----:B------:R-:W-:Y:S02]  /*6c80*/  @!P0 FFMA.FTZ R2, R3, 0.93318945169448852539, R2 ;  /* 0x3f6ee58103028823 */ /* 0x000fe40000010002 */
.L_x_38504:
[----:B------:R-:W-:Y:S05]  /*6c90*/  BSYNC B0 ;  /* 0x0000000000007941 */ /* 0x000fea0003800000 */
.L_x_38502:
        /* <DEDUP_REMOVED lines=12> */
.L_x_38480:
        /* <DEDUP_REMOVED lines=13> */
.L_x_38506:
[----:B------:R-:W-:Y:S05]  /*6e30*/  BSYNC B3 ;  /* 0x0000000000037941 */ /* 0x000fea0003800000 */
.L_x_38505:
        /* <DEDUP_REMOVED lines=18> */
.L_x_38508:
[----:B------:R-:W-:Y:S02]  /*6f60*/  ISETP.GE.AND P0, PT, R12, RZ, PT ;  /* 0x000000ff0c00720c */ /* 0x000fe40003f06270 */
[----:B------:R-:W-:-:S11]  /*6f70*/  MOV R3, 0x3fd774eb ;  /* 0x3fd774eb00037802 */ /* 0x000fd60000000f00 */
[----:B------:R-:W-:-:S04]  /*6f80*/  @P0 FFMA.FTZ R2, R3, 0.93318945169448852539, -R2 ;  /* 0x3f6ee58103020823 */ /* 0x000fc80000010802 */
[----:B------:R-:W-:Y:S02]  /*6f90*/  @!P0 FFMA.FTZ R2, R3, 0.93318945169448852539, R2 ;  /* 0x3f6ee58103028823 */ /* 0x000fe40000010002 */
.L_x_38509:
[----:B------:R-:W-:Y:S05]  /*6fa0*/  BSYNC B0 ;  /* 0x0000000000007941 */ /* 0x000fea0003800000 */
.L_x_38507:
        /* <DEDUP_REMOVED lines=27> */
.L_x_38479:
        /* <DEDUP_REMOVED lines=39> */
.L_x_38512:
[----:B------:R-:W-:Y:S05]  /*73d0*/  BSYNC B0 ;  /* 0x0000000000007941 */ /* 0x000fea0003800000 */
.L_x_38511:
[----:B------:R-:W-:Y:S01]  /*73e0*/  BSSY B3, `(.L_x_38513) ;  /* 0x0000007000037945 */ /* 0x000fe20003800000 */
[----:B------:R-:W-:Y:S01]  /*73f0*/  FFMA R2, R7, R4, R5 ;  /* 0x0000000407027223 */ /* 0x000fe20000000005 */
[----:B------:R-:W-:Y:S05]  /*7400*/  @!P0 BRA `(.L_x_38514) ;  /* 0x0000004000008947 */ /* 0x000fea0003800000 */
[----:B------:R-:W-:Y:S01]  /*7410*/  HFMA2.MMA R3, -RZ, RZ, 1.875, 0 ;  /* 0x3f800000ff037435 */ /* 0x000fe200000001ff */
[----:B------:R-:W-:Y:S02]  /*7420*/  MOV R4, R26 ;  /* 0x0000001a00047202 */ /* 0x000fe40000000f00 */
[----:B------:R-:W-:-:S03]  /*7430*/  MOV R0, 0x7450 ;  /* 0x0000745000007802 */ /* 0x000fc60000000f00 */
[----:B-1234-:R-:W-:Y:S05]  /*7440*/  CALL.REL.NOINC `($__internal_71_$__cuda_sm3x_div_rn_ftz_f32_slowpath) ;  /* 0x000258a000007944 */ /* 0x01efea0003c00000 */
.L_x_38514:
[----:B------:R-:W-:Y:S05]  /*7450*/  BSYNC B3 ;  /* 0x0000000000037941 */ /* 0x000fea0003800000 */
.L_x_38513:
        /* <DEDUP_REMOVED lines=18> */
.L_x_38516:
[----:B------:R-:W-:Y:S02]  /*7580*/  ISETP.GE.AND P0, PT, R12, RZ, PT ;  /* 0x000000ff0c00720c */ /* 0x000fe40003f06270 */
[----:B------:R-:W-:-:S11]  /*7590*/  MOV R3, 0x3fd774eb ;  /* 0x3fd774eb00037802 */ /* 0x000fd60000000f00 */
[----:B------:R-:W-:-:S04]  /*75a0*/  @P0 FFMA.FTZ R2, R3, 0.93318945169448852539, -R2 ;  /* 0x3f6ee58103020823 */ /* 0x000fc80000010802 */
[----:B------:R-:W-:Y:S02]  /*75b0*/  @!P0 FFMA.FTZ R2, R3, 0.93318945169448852539, R2 ;  /* 0x3f6ee58103028823 */ /* 0x000fe40000010002 */
.L_x_38517:
[----:B------:R-:W-:Y:S05]  /*75c0*/  BSYNC B0 ;  /* 0x0000000000007941 */ /* 0x000fea0003800000 */
.L_x_38515:
        /* <DEDUP_REMOVED lines=10> */
.L_x_38510:
        /* <DEDUP_REMOVED lines=12> */
[----:B-1234-:R-:W-:Y:S05]  /*7730*/  CALL.REL.NOINC `($__internal_71_$__cuda_sm3x_div_rn_ftz_f32_slowpath) ;  /* 0x000255b000007944 */ /* 0x01efea0003c00000 */
.L_x_38519:
[----:B------:R-:W-:Y:S05]  /*7740*/  BSYNC B3 ;  /* 0x0000000000037941 */ /* 0x000fea0003800000 */
.L_x_38518:
        /* <DEDUP_REMOVED lines=18> */
.L_x_38521:
[----:B------:R-:W-:Y:S02]  /*7870*/  ISETP.GE.AND P0, PT, R12, RZ, PT ;  /* 0x000000ff0c00720c */ /* 0x000fe40003f06270 */
[----:B------:R-:W-:-:S11]  /*7880*/  MOV R3, 0x3fd774eb ;  /* 0x3fd774eb00037802 */ /* 0x000fd60000000f00 */
[----:B------:R-:W-:-:S04]  /*7890*/  @P0 FFMA.FTZ R2, R3, 0.93318945169448852539, -R2 ;  /* 0x3f6ee58103020823 */ /* 0x000fc80000010802 */
[----:B------:R-:W-:Y:S02]  /*78a0*/  @!P0 FFMA.FTZ R2, R3, 0.93318945169448852539, R2 ;  /* 0x3f6ee58103028823 */ /* 0x000fe40000010002 */
.L_x_38522:
[----:B------:R-:W-:Y:S05]  /*78b0*/  BSYNC B0 ;  /* 0x0000000000007941 */ /* 0x000fea0003800000 */
.L_x_38520:
        /* <DEDUP_REMOVED lines=11> */
.L_x_38478:
        /* <DEDUP_REMOVED lines=33> */
[----:B-1234-:R-:W-:Y:S05]  /*7b80*/  CALL.REL.NOINC `($__internal_71_$__cuda_sm3x_div_rn_ftz_f32_slowpath) ;  /* 0x0002516000007944 */ /* 0x01efea0003c00000 */
[----:B0-----:R-:W-:Y:S02]  /*7b90*/  MOV R0, R2 ;  /* 0x0000000200007202 */ /* 0x001fe40000000f00 */
.L_x_38524:
[----:B------:R-:W-:Y:S05]  /*7ba0*/  BSYNC B3 ;  /* 0x0000000000037941 */ /* 0x000fea0003800000 */
.L_x_38523:
        /* <DEDUP_REMOVED lines=18> */
.L_x_38526:
[----:B------:R-:W-:Y:S02]  /*7cd0*/  ISETP.GE.AND P0, PT, R12, RZ, PT ;  /* 0x000000ff0c00720c */ /* 0x000fe40003f06270 */
[----:B------:R-:W-:-:S11]  /*7ce0*/  MOV R3, 0x3fd774eb ;  /* 0x3fd774eb00037802 */ /* 0x000fd60000000f00 */
[----:B------:R-:W-:-:S04]  /*7cf0*/  @P0 FFMA.FTZ R0, R3, 0.93318945169448852539, -R0 ;  /* 0x3f6ee58103000823 */ /* 0x000fc80000010800 */
[----:B------:R-:W-:Y:S02]  /*7d00*/  @!P0 FFMA.FTZ R0, R3, 0.93318945169448852539, R0 ;  /* 0x3f6ee58103008823 */ /* 0x000fe40000010000 */
.L_x_38527:
[----:B------:R-:W-:Y:S05]  /*7d10*/  BSYNC B0 ;  /* 0x0000000000007941 */ /* 0x000fea0003800000 */
.L_x_38525:
        /* <DEDUP_REMOVED lines=11> */
.L_x_38477:
        /* <DEDUP_REMOVED lines=25> */
[----:B-1234-:R-:W-:Y:S05]  /*7f60*/  CALL.REL.NOINC `($__internal_71_$__cuda_sm3x_div_rn_ftz_f32_slowpath) ;  /* 0x00024d8000007944 */ /* 0x01efea0003c00000 */
.L_x_38529:
[----:B------:R-:W-:Y:S05]  /*7f70*/  BSYNC B3 ;  /* 0x0000000000037941 */ /* 0x000fea0003800000 */
.L_x_38528:
        /* <DEDUP_REMOVED lines=18> */
.L_x_38531:
[----:B------:R-:W-:Y:S02]  /*80a0*/  ISETP.GE.AND P0, PT, R12, RZ, PT ;  /* 0x000000ff0c00720c */ /* 0x000fe40003f06270 */
[----:B------:R-:W-:-:S11]  /*80b0*/  MOV R3, 0x3fd774eb ;  /* 0x3fd774eb00037802 */ /* 0x000fd60000000f00 */
[----:B------:R-:W-:-:S04]  /*80c0*/  @P0 FFMA.FTZ R2, R3, 0.93318945169448852539, -R2 ;  /* 0x3f6ee58103020823 */ /* 0x000fc80000010802 */
[----:B------:R-:W-:Y:S02]  /*80d0*/  @!P0 FFMA.FTZ R2, R3, 0.93318945169448852539, R2 ;  /* 0x3f6ee58103028823 */ /* 0x000fe40000010002 */
.L_x_38532:
[----:B------:R-:W-:Y:S05]  /*80e0*/  BSYNC B0 ;  /* 0x0000000000007941 */ /* 0x000fea0003800000 */
.L_x_38530:
        /* <DEDUP_REMOVED lines=12> */
.L_x_38489:
[----:B------:R-:W-:Y:S05]  /*81b0*/  BSYNC B2 ;  /* 0x0000000000027941 */ /* 0x000fea0003800000 */
.L_x_38476:
        /* <DEDUP_REMOVED lines=42> */
.L_x_38536:
        /* <DEDUP_REMOVED lines=10> */
.L_x_38535:
[----:B------:R-:W-:-:S04]  /*8500*/  FMUL.RZ R4, R4, 0.15915493667125701904 ;  /* 0x3e22f98304047820 */ /* 0x000fc8000040c000 */
[----:B------:R0:W4:Y:S08]  /*8510*/  MUFU.SIN R13, R4 ;  /* 0x00000004000d7308 */ /* 0x0001300000000400 */
[----:B------:R0:W3:Y:S01]  /*8520*/  MUFU.COS R12, R4 ;  /* 0x00000004000c7308 */ /* 0x0000e20000000000 */
[----:B------:R-:W-:Y:S05]  /*8530*/  BRA `(.L_x_38537) ;  /* 0x0000003000007947 */ /* 0x000fea0003800000 */
.L_x_38534:
[----:B------:R-:W-:Y:S01]  /*8540*/  FMUL.FTZ R12, R25, 1.4426950216293334961 ;  /* 0x3fb8aa3b190c7820 */ /* 0x000fe20000410000 */
[----:B------:R-:W-:-:S05]  /*8550*/  MOV R13, R4 ;  /* 0x00000004000d7202 */ /* 0x000fca0000000f00 */
[----:B------:R-:W0:Y:S02]  /*8560*/  MUFU.EX2 R12, R12 ;  /* 0x0000000c000c7308 */ /* 0x000e240000000800 */
.L_x_38537:
[----:B------:R-:W-:Y:S05]  /*8570*/  BSYNC B0 ;  /* 0x0000000000007941 */ /* 0x000fea0003800000 */
.L_x_38533:
        /* <DEDUP_REMOVED lines=61> */
.L_x_38545:
[----:B------:R-:W-:Y:S05]  /*8950*/  BSYNC B0 ;  /* 0x0000000000007941 */ /* 0x000fea0003800000 */
.L_x_38544:
[----:B------:R-:W-:Y:S01]  /*8960*/  BSSY B3, `(.L_x_38546) ;  /* 0x0000007000037945 */ /* 0x000fe20003800000 */
[----:B------:R-:W-:Y:S01]  /*8970*/  FFMA R2, R7, R3, R2 ;  /* 0x0000000307027223 */ /* 0x000fe20000000002 */
[----:B------:R-:W-:Y:S05]  /*8980*/  @!P0 BRA `(.L_x_38547) ;  /* 0x0000004000008947 */ /* 0x000fea0003800000 */
[----:B------:R-:W-:Y:S02]  /*8990*/  MOV R4, R26 ;  /* 0x0000001a00047202 */ /* 0x000fe40000000f00 */
[----:B------:R-:W-:Y:S02]  /*89a0*/  MOV R3, R27 ;  /* 0x0000001b00037202 */ /* 0x000fe40000000f00 */
[----:B------:R-:W-:Y:S02]  /*89b0*/  MOV R0, 0x89d0 ;  /* 0x000089d000007802 */ /* 0x000fe40000000f00 */
[----:B-1234-:R-:W-:Y:S05]  /*89c0*/  CALL.REL.NOINC `($__internal_71_$__cuda_sm3x_div_rn_ftz_f32_slowpath) ;  /* 0x0002432000007944 */ /* 0x01efea0003c00000 */
.L_x_38547:
[----:B------:R-:W-:Y:S05]  /*89d0*/  BSYNC B3 ;  /* 0x0000000000037941 */ /* 0x000fea0003800000 */
.L_x_38546:
        /* <DEDUP_REMOVED lines=18> */
.L_x_38549:
[----:B------:R-:W-:Y:S02]  /*8b00*/  ISETP.GE.AND P0, PT, R14, RZ, PT ;  /* 0x000000ff0e00720c */ /* 0x000fe40003f06270 */
[----:B------:R-:W-:-:S11]  /*8b10*/  MOV R3, 0x3fd774eb ;  /* 0x3fd774eb00037802 */ /* 0x000fd60000000f00 */
[----:B------:R-:W-:-:S04]  /*8b20*/  @P0 FFMA.FTZ R2, R3, 0.93318945169448852539, -R2 ;  /* 0x3f6ee58103020823 */ /* 0x000fc80000010802 */
[----:B------:R-:W-:Y:S02]  /*8b30*/  @!P0 FFMA.FTZ R2, R3, 0.93318945169448852539, R2 ;  /* 0x3f6ee58103028823 */ /* 0x000fe40000010002 */
.L_x_38550:
[----:B------:R-:W-:Y:S05]  /*8b40*/  BSYNC B0 ;  /* 0x0000000000007941 */ /* 0x000fea0003800000 */
.L_x_38548:
        /* <DEDUP_REMOVED lines=12> */
.L_x_38543:
        /* <DEDUP_REMOVED lines=17> */
.L_x_38554:
[----:B------:R-:W-:Y:S05]  /*8d20*/  BSYNC B3 ;  /* 0x0000000000037941 */ /* 0x000fea0003800000 */
.L_x_38553:
        /* <DEDUP_REMOVED lines=18> */
.L_x_38556:
[----:B------:R-:W-:Y:S02]  /*8e50*/  ISETP.GE.AND P0, PT, R14, RZ, PT ;  /* 0x000000ff0e00720c */ /* 0x000fe40003f06270 */
[----:B------:R-:W-:-:S11]  /*8e60*/  MOV R3, 0x3fd774eb ;  /* 0x3fd774eb00037802 */ /* 0x000fd60000000f00 */
[----:B------:R-:W-:-:S04]  /*8e70*/  @P0 FFMA.FTZ R2, R3, 0.93318945169448852539, -R2 ;  /* 0x3f6ee58103020823 */ /* 0x000fc80000010802 */
[----:B------:R-:W-:Y:S02]  /*8e80*/  @!P0 FFMA.FTZ R2, R3, 0.93318945169448852539, R2 ;  /* 0x3f6ee58103028823 */ /* 0x000fe40000010002 */
.L_x_38557:
[----:B------:R-:W-:Y:S05]  /*8e90*/  BSYNC B0 ;  /* 0x0000000000007941 */ /* 0x000fea0003800000 */
.L_x_38555:
        /* <DEDUP_REMOVED lines=13> */
.L_x_38552:
        /* <DEDUP_REMOVED lines=25> */
.L_x_38559:
        /* <DEDUP_REMOVED lines=40> */
.L_x_38558:
        /* <DEDUP_REMOVED lines=48> */
.L_x_38561:
[----:B------:R-:W-:Y:S05]  /*9680*/  BSYNC B0 ;  /* 0x0000000000007941 */ /* 0x000fea0003800000 */
.L_x_38560:
[----:B------:R-:W-:Y:S01]  /*9690*/  BSSY B3, `(.L_x_38562) ;  /* 0x0000007000037945 */ /* 0x000fe20003800000 */
[----:B------:R-:W-:Y:S01]  /*96a0*/  FFMA R2, R7, R0, R2 ;  /* 0x0000000007027223 */ /* 0x000fe20000000002 */
[----:B------:R-:W-:Y:S05]  /*96b0*/  @!P3 BRA `(.L_x_38563) ;  /* 0x000000400000b947 */ /* 0x000fea0003800000 */
[----:B------:R-:W-:Y:S02]  /*96c0*/  MOV R4, R26 ;  /* 0x0000001a00047202 */ /* 0x000fe40000000f00 */
[----:B------:R-:W-:Y:S02]  /*96d0*/  MOV R3, R27 ;  /* 0x0000001b00037202 */ /* 0x000fe40000000f00 */
[----:B------:R-:W-:Y:S02]  /*96e0*/  MOV R0, 0x9700 ;  /* 0x0000970000007802 */ /* 0x000fe40000000f00 */
[----:B-1234-:R-:W-:Y:S05]  /*96f0*/  CALL.REL.NOINC `($__internal_71_$__cuda_sm3x_div_rn_ftz_f32_slowpath) ;  /* 0x000235f000007944 */ /* 0x01efea0003c00000 */
.L_x_38563:
[----:B------:R-:W-:Y:S05]  /*9700*/  BSYNC B3 ;  /* 0x0000000000037941 */ /* 0x000fea0003800000 */
.L_x_38562:
        /* <DEDUP_REMOVED lines=18> */
.L_x_38565:
[----:B------:R-:W-:Y:S02]  /*9830*/  ISETP.GE.AND P0, PT, R14, RZ, PT ;  /* 0x000000ff0e00720c */ /* 0x000fe40003f06270 */
[----:B------:R-:W-:-:S11]  /*9840*/  MOV R3, 0x3fd774eb ;  /* 0x3fd774eb00037802 */ /* 0x000fd60000000f00 */
[----:B------:R-:W-:-:S04]  /*9850*/  @P0 FFMA.FTZ R2, R3, 0.93318945169448852539, -R2 ;  /* 0x3f6ee58103020823 */ /* 0x000fc80000010802 */
[----:B------:R-:W-:Y:S02]  /*9860*/  @!P0 FFMA.FTZ R2, R3, 0.93318945169448852539, R2 ;  /* 0x3f6ee58103028823 */ /* 0x000fe40000010002 */
.L_x_38566:
[----:B------:R-:W-:Y:S05]  /*9870*/  BSYNC B0 ;  /* 0x0000000000007941 */ /* 0x000fea0003800000 */
.L_x_38564:
        /* <DEDUP_REMOVED lines=12> */
.L_x_38542:
        /* <DEDUP_REMOVED lines=13> */
.L_x_38568:
[----:B------:R-:W-:Y:S05]  /*9a10*/  BSYNC B3 ;  /* 0x0000000000037941 */ /* 0x000fea0003800000 */
.L_x_38567:
        /* <DEDUP_REMOVED lines=18> */
.L_x_38570:
[----:B------:R-:W-:Y:S02]  /*9b40*/  ISETP.GE.AND P0, PT, R14, RZ, PT ;  /* 0x000000ff0e00720c */ /* 0x000fe40003f06270 */
[----:B------:R-:W-:-:S11]  /*9b50*/  MOV R3, 0x3fd774eb ;  /* 0x3fd774eb00037802 */ /* 0x000fd60000000f00 */
[----:B------:R-:W-:-:S04]  /*9b60*/  @P0 FFMA.FTZ R2, R3, 0.93318945169448852539, -R2 ;  /* 0x3f6ee58103020823 */ /* 0x000fc80000010802 */
[----:B------:R-:W-:Y:S02]  /*9b70*/  @!P0 FFMA.FTZ R2, R3, 0.93318945169448852539, R2 ;  /* 0x3f6ee58103028823 */ /* 0x000fe40000010002 */
.L_x_38571:
[----:B------:R-:W-:Y:S05]  /*9b80*/  BSYNC B0 ;  /* 0x0000000000007941 */ /* 0x000fea0003800000 */
.L_x_38569:
        /* <DEDUP_REMOVED lines=27> */
.L_x_38541:
        /* <DEDUP_REMOVED lines=39> */
.L_x_38574:
[----:B------:R-:W-:Y:S05]  /*9fb0*/  BSYNC B0 ;  /* 0x0000000000007941 */ /* 0x000fea0003800000 */
.L_x_38573:
[----:B------:R-:W-:Y:S01]  /*9fc0*/  BSSY B3, `(.L_x_38575) ;  /* 0x0000007000037945 */ /* 0x000fe20003800000 */
[----:B------:R-:W-:Y:S01]  /*9fd0*/  FFMA R2, R7, R4, R5 ;  /* 0x0000000407027223 */ /* 0x000fe20000000005 */
[----:B------:R-:W-:Y:S05]  /*9fe0*/  @!P0 BRA `(.L_x_38576) ;  /* 0x0000004000008947 */ /* 0x000fea0003800000 */
[----:B------:R-:W-:Y:S01]  /*9ff0*/  HFMA2.MMA R3, -RZ, RZ, 1.875, 0 ;  /* 0x3f800000ff037435 */ /* 0x000fe200000001ff */
[----:B------:R-:W-:Y:S02]  /*a000*/  MOV R4, R26 ;  /* 0x0000001a00047202 */ /* 0x000fe40000000f00 */
[----:B------:R-:W-:-:S03]  /*a010*/  MOV R0, 0xa030 ;  /* 0x0000a03000007802 */ /* 0x000fc60000000f00 */
[----:B-1234-:R-:W-:Y:S05]  /*a020*/  CALL.REL.NOINC `($__internal_71_$__cuda_sm3x_div_rn_ftz_f32_slowpath) ;  /* 0x00022cc000007944 */ /* 0x01efea0003c00000 */
.L_x_38576:
[----:B------:R-:W-:Y:S05]  /*a030*/  BSYNC B3 ;  /* 0x0000000000037941 */ /* 0x000fea0003800000 */
.L_x_38575:
        /* <DEDUP_REMOVED lines=18> */
.L_x_38578:
[----:B------:R-:W-:Y:S02]  /*a160*/  ISETP.GE.AND P0, PT, R14, RZ, PT ;  /* 0x000000ff0e00720c */ /* 0x000fe40003f06270 */
[----:B------:R-:W-:-:S11]  /*a170*/  MOV R3, 0x3fd774eb ;  /* 0x3fd774eb00037802 */ /* 0x000fd60000000f00 */
[----:B------:R-:W-:-:S04]  /*a180*/  @P0 FFMA.FTZ R2, R3, 0.93318945169448852539, -R2 ;  /* 0x3f6ee58103020823 */ /* 0x000fc80000010802 */
[----:B------:R-:W-:Y:S02]  /*a190*/  @!P0 FFMA.FTZ R2, R3, 0.93318945169448852539, R2 ;  /* 0x3f6ee58103028823 */ /* 0x000fe40000010002 */
.L_x_38579:
[----:B------:R-:W-:Y:S05]  /*a1a0*/  BSYNC B0 ;  /* 0x0000000000007941 */ /* 0x000fea0003800000 */
.L_x_38577:
        /* <DEDUP_REMOVED lines=10> */
.L_x_38572:
        /* <DEDUP_REMOVED lines=13> */
.L_x_38581:
[----:B------:R-:W-:Y:S05]  /*a320*/  BSYNC B3 ;  /* 0x0000000000037941 */ /* 0x000fea0003800000 */
.L_x_38580:
        /* <DEDUP_REMOVED lines=18> */
.L_x_38583:
[----:B------:R-:W-:Y:S02]  /*a450*/  ISETP.GE.AND P0, PT, R14, RZ, PT ;  /* 0x000000ff0e00720c */ /* 0x000fe40003f06270 */
[----:B------:R-:W-:-:S11]  /*a460*/  MOV R3, 0x3fd774eb ;  /* 0x3fd774eb00037802 */ /* 0x000fd60000000f00 */
[----:B------:R-:W-:-:S04]  /*a470*/  @P0 FFMA.FTZ R2, R3, 0.93318945169448852539, -R2 ;  /* 0x3f6ee58103020823 */ /* 0x000fc80000010802 */
[----:B------:R-:W-:Y:S02]  /*a480*/  @!P0 FFMA.FTZ R2, R3, 0.93318945169448852539, R2 ;  /* 0x3f6ee58103028823 */ /* 0x000fe40000010002 */
.L_x_38584:
[----:B------:R-:W-:Y:S05]  /*a490*/  BSYNC B0 ;  /* 0x0000000000007941 */ /* 0x000fea0003800000 */
.L_x_38582:
        /* <DEDUP_REMOVED lines=11> */
.L_x_38540:
        /* <DEDUP_REMOVED lines=35> */
.L_x_38586:
[----:B------:R-:W-:Y:S05]  /*a780*/  BSYNC B3 ;  /* 0x0000000000037941 */ /* 0x000fea0003800000 */
.L_x_38585:
        /* <DEDUP_REMOVED lines=18> */
.L_x_38588:
[----:B------:R-:W-:Y:S02]  /*a8b0*/  ISETP.GE.AND P0, PT, R14, RZ, PT ;  /* 0x000000ff0e00720c */ /* 0x000fe40003f06270 */
[----:B------:R-:W-:-:S11]  /*a8c0*/  MOV R3, 0x3fd774eb ;  /* 0x3fd774eb00037802 */ /* 0x000fd60000000f00 */
[----:B------:R-:W-:-:S04]  /*a8d0*/  @P0 FFMA.FTZ R0, R3, 0.93318945169448852539, -R0 ;  /* 0x3f6ee58103000823 */ /* 0x000fc80000010800 */
[----:B------:R-:W-:Y:S02]  /*a8e0*/  @!P0 FFMA.FTZ R0, R3, 0.93318945169448852539, R0 ;  /* 0x3f6ee58103008823 */ /* 0x000fe40000010000 */
.L_x_38589:
[----:B------:R-:W-:Y:S05]  /*a8f0*/  BSYNC B0 ;  /* 0x0000000000007941 */ /* 0x000fea0003800000 */
.L_x_38587:
        /* <DEDUP_REMOVED lines=11> */
.L_x_38539:
        /* <DEDUP_REMOVED lines=26> */
.L_x_38591:
[----:B------:R-:W-:Y:S05]  /*ab50*/  BSYNC B3 ;  /* 0x0000000000037941 */ /* 0x000fea0003800000 */
.L_x_38590:
        /* <DEDUP_REMOVED lines=18> */
.L_x_38593:
[----:B------:R-:W-:Y:S02]  /*ac80*/  ISETP.GE.AND P0, PT, R14, RZ, PT ;  /* 0x000000ff0e00720c */ /* 0x000fe40003f06270 */
[----:B------:R-:W-:-:S11]  /*ac90*/  MOV R3, 0x3fd774eb ;  /* 0x3fd774eb00037802 */ /* 0x000fd60000000f00 */
[----:B------:R-:W-:-:S04]  /*aca0*/  @P0 FFMA.FTZ R2, R3, 0.93318945169448852539, -R2 ;  /* 0x3f6ee58103020823 */ /* 0x000fc80000010802 */
[----:B------:R-:W-:Y:S02]  /*acb0*/  @!P0 FFMA.FTZ R2, R3, 0.93318945169448852539, R2 ;  /* 0x3f6ee58103028823 */ /* 0x000fe40000010002 */
.L_x_38594:
[----:B------:R-:W-:Y:S05]  /*acc0*/  BSYNC B0 ;  /* 0x0000000000007941 */ /* 0x000fea0003800000 */
.L_x_38592:
        /* <DEDUP_REMOVED lines=12> */
.L_x_38551:
[----:B------:R-:W-:Y:S05]  /*ad90*/  BSYNC B2 ;  /* 0x0000000000027941 */ /* 0x000fea0003800000 */
.L_x_38538:
        /* <DEDUP_REMOVED lines=42> */
.L_x_38598:
        /* <DEDUP_REMOVED lines=10> */
.L_x_38597:
[----:B------:R-:W-:-:S04]  /*b0e0*/  FMUL.RZ R4, R4, 0.15915493667125701904 ;  /* 0x3e22f98304047820 */ /* 0x000fc8000040c000 */
[----:B------:R0:W4:Y:S08]  /*b0f0*/  MUFU.SIN R15, R4 ;  /* 0x00000004000f7308 */ /* 0x0001300000000400 */
[----:B------:R0:W3:Y:S01]  /*b100*/  MUFU.COS R14, R4 ;  /* 0x00000004000e7308 */ /* 0x0000e20000000000 */
[----:B------:R-:W-:Y:S05]  /*b110*/  BRA `(.L_x_38599) ;  /* 0x0000003000007947 */ /* 0x000fea0003800000 */
.L_x_38596:
[----:B------:R-:W-:Y:S01]  /*b120*/  FMUL.FTZ R14, R25, 1.4426950216293334961 ;  /* 0x3fb8aa3b190e7820 */ /* 0x000fe20000410000 */
[----:B------:R-:W-:-:S05]  /*b130*/  MOV R15, R4 ;  /* 0x00000004000f7202 */ /* 0x000fca0000000f00 */
[----:B------:R-:W0:Y:S02]  /*b140*/  MUFU.EX2 R14, R14 ;  /* 0x0000000e000e7308 */ /* 0x000e240000000800 */
.L_x_38599:
[----:B------:R-:W-:Y:S05]  /*b150*/  BSYNC B0 ;  /* 0x0000000000007941 */ /* 0x000fea0003800000 */
.L_x_38595:
        /* <DEDUP_REMOVED lines=61> */
.L_x_38607:
[----:B------:R-:W-:Y:S05]  /*b530*/  BSYNC B0 ;  /* 0x0000000000007941 */ /* 0x000fea0003800000 */
.L_x_38606:
[----:B------:R-:W-:Y:S01]  /*b540*/  BSSY B3, `(.L_x_38608) ;  /* 0x0000007000037945 */ /* 0x000fe20003800000 */
[----:B------:R-:W-:Y:S01]  /*b550*/  FFMA R2, R7, R3, R2 ;  /* 0x0000000307027223 */ /* 0x000fe20000000002 */
[----:B------:R-:W-:Y:S05]  /*b560*/  @!P0 BRA `(.L_x_38609) ;  /* 0x0000004000008947 */ /* 0x000fea0003800000 */
[----:B------:R-:W-:Y:S02]  /*b570*/  MOV R4, R26 ;  /* 0x0000001a00047202 */ /* 0x000fe40000000f00 */
[----:B------:R-:W-:Y:S02]  /*b580*/  MOV R3, R27 ;  /* 0x0000001b00037202 */ /* 0x000fe40000000f00 */
[----:B------:R-:W-:Y:S02]  /*b590*/  MOV R0, 0xb5b0 ;  /* 0x0000b5b000007802 */ /* 0x000fe40000000f00 */
[----:B-1234-:R-:W-:Y:S05]  /*b5a0*/  CALL.REL.NOINC `($__internal_71_$__cuda_sm3x_div_rn_ftz_f32_slowpath) ;  /* 0x0002174000007944 */ /* 0x01efea0003c00000 */
.L_x_38609:
[----:B------:R-:W-:Y:S05]  /*b5b0*/  BSYNC B3 ;  /* 0x0000000000037941 */ /* 0x000fea0003800000 */
.L_x_38608:
        /* <DEDUP_REMOVED lines=18> */
.L_x_38611:
[----:B------:R-:W-:Y:S02]  /*b6e0*/  ISETP.GE.AND P0, PT, R16, RZ, PT ;  /* 0x000000ff1000720c */ /* 0x000fe40003f06270 */
[----:B------:R-:W-:-:S11]  /*b6f0*/  MOV R3, 0x3fd774eb ;  /* 0x3fd774eb00037802 */ /* 0x000fd60000000f00 */
[----:B------:R-:W-:-:S04]  /*b700*/  @P0 FFMA.FTZ R2, R3, 0.93318945169448852539, -R2 ;  /* 0x3f6ee58103020823 */ /* 0x000fc80000010802 */
[----:B------:R-:W-:Y:S02]  /*b710*/  @!P0 FFMA.FTZ R2, R3, 0.93318945169448852539, R2 ;  /* 0x3f6ee58103028823 */ /* 0x000fe40000010002 */
.L_x_38612:
[----:B------:R-:W-:Y:S05]  /*b720*/  BSYNC B0 ;  /* 0x0000000000007941 */ /* 0x000fea0003800000 */
.L_x_38610:
        /* <DEDUP_REMOVED lines=12> */
.L_x_38605:
        /* <DEDUP_REMOVED lines=17> */
.L_x_38616:
[----:B------:R-:W-:Y:S05]  /*b900*/  BSYNC B3 ;  /* 0x0000000000037941 */ /* 0x000fea0003800000 */
.L_x_38615:
        /* <DEDUP_REMOVED lines=18> */
.L_x_38618:
[----:B------:R-:W-:Y:S02]  /*ba30*/  ISETP.GE.AND P0, PT, R16, RZ, PT ;  /* 0x000000ff1000720c */ /* 0x000fe40003f06270 */
[----:B------:R-:W-:-:S11]  /*ba40*/  MOV R3, 0x3fd774eb ;  /* 0x3fd774eb00037802 */ /* 0x000fd60000000f00 */
[----:B------:R-:W-:-:S04]  /*ba50*/  @P0 FFMA.FTZ R2, R3, 0.93318945169448852539, -R2 ;  /* 0x3f6ee58103020823 */ /* 0x000fc80000010802 */
[----:B------:R-:W-:Y:S02]  /*ba60*/  @!P0 FFMA.FTZ R2, R3, 0.93318945169448852539, R2 ;  /* 0x3f6ee58103028823 */ /* 0x000fe40000010002 */
.L_x_38619:
[----:B------:R-:W-:Y:S05]  /*ba70*/  BSYNC B0 ;  /* 0x0000000000007941 */ /* 0x000fea0003800000 */
.L_x_38617:
        /* <DEDUP_REMOVED lines=13> */
.L_x_38614:
        /* <DEDUP_REMOVED lines=25> */
.L_x_38621:
        /* <DEDUP_REMOVED lines=40> */
.L_x_38620:
        /* <DEDUP_REMOVED lines=48> */
.L_x_38623:
[----:B------:R-:W-:Y:S05]  /*c260*/  BSYNC B0 ;  /* 0x0000000000007941 */ /* 0x000fea0003800000 */
.L_x_38622:
[----:B------:R-:W-:Y:S01]  /*c270*/  BSSY B3, `(.L_x_38624) ;  /* 0x0000007000037945 */ /* 0x000fe20003800000 */
[----:B------:R-:W-:Y:S01]  /*c280*/  FFMA R2, R7, R0, R2 ;  /* 0x0000000007027223 */ /* 0x000fe20000000002 */
[----:B------:R-:W-:Y:S05]  /*c290*/  @!P3 BRA `(.L_x_38625) ;  /* 0x000000400000b947 */ /* 0x000fea0003800000 */
[----:B------:R-:W-:Y:S02]  /*c2a0*/  MOV R4, R26 ;  /* 0x0000001a00047202 */ /* 0x000fe40000000f00 */
[----:B------:R-:W-:Y:S02]  /*c2b0*/  MOV R3, R27 ;  /* 0x0000001b00037202 */ /* 0x000fe40000000f00 */
[----:B------:R-:W-:Y:S02]  /*c2c0*/  MOV R0, 0xc2e0 ;  /* 0x0000c2e000007802 */ /* 0x000fe40000000f00 */
[----:B-1234-:R-:W-:Y:S05]  /*c2d0*/  CALL.REL.NOINC `($__internal_71_$__cuda_sm3x_div_rn_ftz_f32_slowpath) ;  /* 0x00020a1000007944 */ /* 0x01efea0003c00000 */
.L_x_38625:
[----:B------:R-:W-:Y:S05]  /*c2e0*/  BSYNC B3 ;  /* 0x0000000000037941 */ /* 0x000fea0003800000 */
.L_x_38624:
        /* <DEDUP_REMOVED lines=18> */
.L_x_38627:
[----:B------:R-:W-:Y:S02]  /*c410*/  ISETP.GE.AND P0, PT, R16, RZ, PT ;  /* 0x000000ff1000720c */ /* 0x000fe40003f06270 */
[----:B------:R-:W-:-:S11]  /*c420*/  MOV R3, 0x3fd774eb ;  /* 0x3fd774eb00037802 */ /* 0x000fd60000000f00 */
[----:B------:R-:W-:-:S04]  /*c430*/  @P0 FFMA.FTZ R2, R3, 0.93318945169448852539, -R2 ;  /* 0x3f6ee58103020823 */ /* 0x000fc80000010802 */
[----:B------:R-:W-:Y:S02]  /*c440*/  @!P0 FFMA.FTZ R2, R3, 0.93318945169448852539, R2 ;  /* 0x3f6ee58103028823 */ /* 0x000fe40000010002 */
.L_x_38628:
[----:B------:R-:W-:Y:S05]  /*c450*/  BSYNC B0 ;  /* 0x0000000000007941 */ /* 0x000fea0003800000 */
.L_x_38626:
        /* <DEDUP_REMOVED lines=12> */
.L_x_38604:
        /* <DEDUP_REMOVED lines=13> */
.L_x_38630:
[----:B------:R-:W-:Y:S05]  /*c5f0*/  BSYNC B3 ;  /* 0x0000000000037941 */ /* 0x000fea0003800000 */
.L_x_38629:
        /* <DEDUP_REMOVED lines=18> */
.L_x_38632:
[----:B------:R-:W-:Y:S02]  /*c720*/  ISETP.GE.AND P0, PT, R16, RZ, PT ;  /* 0x000000ff1000720c */ /* 0x000fe40003f06270 */
[----:B------:R-:W-:-:S11]  /*c730*/  MOV R3, 0x3fd774eb ;  /* 0x3fd774eb00037802 */ /* 0x000fd60000000f00 */
[----:B------:R-:W-:-:S04]  /*c740*/  @P0 FFMA.FTZ R2, R3, 0.93318945169448852539, -R2 ;  /* 0x3f6ee58103020823 */ /* 0x000fc80000010802 */
[----:B------:R-:W-:Y:S02]  /*c750*/  @!P0 FFMA.FTZ R2, R3, 0.93318945169448852539, R2 ;  /* 0x3f6ee58103028823 */ /* 0x000fe40000010002 */
.L_x_38633:
[----:B------:R-:W-:Y:S05]  /*c760*/  BSYNC B0 ;  /* 0x0000000000007941 */ /* 0x000fea0003800000 */
.L_x_38631:
        /* <DEDUP_REMOVED lines=27> */
.L_x_38603:
        /* <DEDUP_REMOVED lines=39> */
.L_x_38636:
[----:B------:R-:W-:Y:S05]  /*cb90*/  BSYNC B0 ;  /* 0x0000000000007941 */ /* 0x000fea0003800000 */
.L_x_38635:
[----:B------:R-:W-:Y:S01]  /*cba0*/  BSSY B3, `(.L_x_38637) ;  /* 0x0000007000037945 */ /* 0x000fe20003800000 */
[----:B------:R-:W-:Y:S01]  /*cbb0*/  FFMA R2, R7, R4, R5 ;  /* 0x0000000407027223 */ /* 0x000fe20000000005 */
[----:B------:R-:W-:Y:S05]  /*cbc0*/  @!P0 BRA `(.L_x_38638) ;  /* 0x0000004000008947 */ /* 0x000fea0003800000 */
[----:B------:R-:W-:Y:S01]  /*cbd0*/  HFMA2.MMA R3, -RZ, RZ, 1.875, 0 ;  /* 0x3f800000ff037435 */ /* 0x000fe200000001ff */
[----:B------:R-:W-:Y:S02]  /*cbe0*/  MOV R4, R26 ;  /* 0x0000001a00047202 */ /* 0x000fe40000000f00 */
[----:B------:R-:W-:-:S03]  /*cbf0*/  MOV R0, 0xcc10 ;  /* 0x0000cc1000007802 */ /* 0x000fc60000000f00 */
[----:B-1234-:R-:W-:Y:S05]  /*cc00*/  CALL.REL.NOINC `($__internal_71_$__cuda_sm3x_div_rn_ftz_f32_slowpath) ;  /* 0x000200e000007944 */ /* 0x01efea0003c00000 */
.L_x_38638:
[----:B------:R-:W-:Y:S05]  /*cc10*/  BSYNC B3 ;  /* 0x0000000000037941 */ /* 0x000fea0003800000 */
.L_x_38637:
        /* <DEDUP_REMOVED lines=18> */
.L_x_38640:
[----:B------:R-:W-:Y:S02]  /*cd40*/  ISETP.GE.AND P0, PT, R16, RZ, PT ;  /* 0x000000ff1000720c */ /* 0x000fe40003f06270 */
[----:B------:R-:W-:-:S11]  /*cd50*/  MOV R3, 0x3fd774eb ;  /* 0x3fd774eb00037802 */ /* 0x000fd60000000f00 */
[----:B------:R-:W-:-:S04]  /*cd60*/  @P0 FFMA.FTZ R2, R3, 0.93318945169448852539, -R2 ;  /* 0x3f6ee58103020823 */ /* 0x000fc80000010802 */
[----:B------:R-:W-:Y:S02]  /*cd70*/  @!P0 FFMA.FTZ R2, R3, 0.93318945169448852539, R2 ;  /* 0x3f6ee58103028823 */ /* 0x000fe40000010002 */
.L_x_38641:
[----:B------:R-:W-:Y:S05]  /*cd80*/  BSYNC B0 ;  /* 0x0000000000007941 */ /* 0x000fea0003800000 */
.L_x_38639:
        /* <DEDUP_REMOVED lines=10> */
.L_x_38634:
        /* <DEDUP_REMOVED lines=13> */
.L_x_38643:
[----:B------:R-:W-:Y:S05]  /*cf00*/  BSYNC B3 ;  /* 0x0000000000037941 */ /* 0x000fea0003800000 */
.L_x_38642:
        /* <DEDUP_REMOVED lines=18> */
.L_x_38645:
[----:B------:R-:W-:Y:S02]  /*d030*/  ISETP.GE.AND P0, PT, R16, RZ, PT ;  /* 0x000000ff1000720c */ /* 0x000fe40003f06270 */
[----:B------:R-:W-:-:S11]  /*d040*/  MOV R3, 0x3fd774eb ;  /* 0x3fd774eb00037802 */ /* 0x000fd60000000f00 */
[----:B------:R-:W-:-:S04]  /*d050*/  @P0 FFMA.FTZ R2, R3, 0.93318945169448852539, -R2 ;  /* 0x3f6ee58103020823 */ /* 0x000fc80000010802 */
[----:B------:R-:W-:Y:S02]  /*d060*/  @!P0 FFMA.FTZ R2, R3, 0.93318945169448852539, R2 ;  /* 0x3f6ee58103028823 */ /* 0x000fe40000010002 */
.L_x_38646:
[----:B------:R-:W-:Y:S05]  /*d070*/  BSYNC B0 ;  /* 0x0000000000007941 */ /* 0x000fea0003800000 */
.L_x_38644:
        /* <DEDUP_REMOVED lines=11> */
.L_x_38602:
        /* <DEDUP_REMOVED lines=35> */
.L_x_38648:
[----:B------:R-:W-:Y:S05]  /*d360*/  BSYNC B3 ;  /* 0x0000000000037941 */ /* 0x000fea0003800000 */
.L_x_38647:
        /* <DEDUP_REMOVED lines=18> */
.L_x_38650:
[----:B------:R-:W-:Y:S02]  /*d490*/  ISETP.GE.AND P0, PT, R16, RZ, PT ;  /* 0x000000ff1000720c */ /* 0x000fe40003f06270 */
[----:B------:R-:W-:-:S11]  /*d4a0*/  MOV R3, 0x3fd774eb ;  /* 0x3fd774eb00037802 */ /* 0x000fd60000000f00 */
[----:B------:R-:W-:-:S04]  /*d4b0*/  @P0 FFMA.FTZ R0, R3, 0.93318945169448852539, -R0 ;  /* 0x3f6ee58103000823 */ /* 0x000fc80000010800 */
[----:B------:R-:W-:Y:S02]  /*d4c0*/  @!P0 FFMA.FTZ R0, R3, 0.93318945169448852539, R0 ;  /* 0x3f6ee58103008823 */ /* 0x000fe40000010000 */
.L_x_38651:
[----:B------:R-:W-:Y:S05]  /*d4d0*/  BSYNC B0 ;  /* 0x0000000000007941 */ /* 0x000fea0003800000 */
.L_x_38649:
        /* <DEDUP_REMOVED lines=11> */
.L_x_38601:
        /* <DEDUP_REMOVED lines=26> */
.L_x_38653:
[----:B------:R-:W-:Y:S05]  /*d730*/  BSYNC B3 ;  /* 0x0000000000037941 */ /* 0x000fea0003800000 */
.L_x_38652:
        /* <DEDUP_REMOVED lines=18> */
.L_x_38655:
[----:B------:R-:W-:Y:S02]  /*d860*/  ISETP.GE.AND P0, PT, R16, RZ, PT ;  /* 0x000000ff1000720c */ /* 0x000fe40003f06270 */
[----:B------:R-:W-:-:S11]  /*d870*/  MOV R3, 0x3fd774eb ;  /* 0x3fd774eb00037802 */ /* 0x000fd60000000f00 */
[----:B------:R-:W-:-:S04]  /*d880*/  @P0 FFMA.FTZ R2, R3, 0.93318945169448852539, -R2 ;  /* 0x3f6ee58103020823 */ /* 0x000fc80000010802 */
[----:B------:R-:W-:Y:S02]  /*d890*/  @!P0 FFMA.FTZ R2, R3, 0.93318945169448852539, R2 ;  /* 0x3f6ee58103028823 */ /* 0x000fe40000010002 */
.L_x_38656:
[----:B------:R-:W-:Y:S05]  /*d8a0*/  BSYNC B0 ;  /* 0x0000000000007941 */ /* 0x000fea0003800000 */
.L_x_38654:
        /* <DEDUP_REMOVED lines=12> */
.L_x_38613:
[----:B------:R-:W-:Y:S05]  /*d970*/  BSYNC B2 ;  /* 0x0000000000027941 */ /* 0x000fea0003800000 */
.L_x_38600:
        /* <DEDUP_REMOVED lines=42> */
.L_x_38660:
        /* <DEDUP_REMOVED lines=10> */
.L_x_38659:
[----:B------:R-:W-:-:S04]  /*dcc0*/  FMUL.RZ R4, R4, 0.15915493667125701904 ;  /* 0x3e22f98304047820 */ /* 0x000fc8000040c000 */
[----:B------:R0:W4:Y:S08]  /*dcd0*/  MUFU.SIN R17, R4 ;  /* 0x0000000400117308 */ /* 0x0001300000000400 */
[----:B------:R0:W3:Y:S01]  /*dce0*/  MUFU.COS R16, R4 ;  /* 0x0000000400107308 */ /* 0x0000e20000000000 */
[----:B------:R-:W-:Y:S05]  /*dcf0*/  BRA `(.L_x_38661) ;  /* 0x0000003000007947 */ /* 0x000fea0003800000 */
.L_x_38658:
[----:B------:R-:W-:Y:S01]  /*dd00*/  FMUL.FTZ R16, R25, 1.4426950216293334961 ;  /* 0x3fb8aa3b19107820 */ /* 0x000fe20000410000 */
[----:B------:R-:W-:-:S05]  /*dd10*/  MOV R17, R4 ;  /* 0x0000000400117202 */ /* 0x000fca0000000f00 */
[----:B------:R-:W0:Y:S02]  /*dd20*/  MUFU.EX2 R16, R16 ;  /* 0x0000001000107308 */ /* 0x000e240000000800 */
.L_x_38661:
[----:B------:R-:W-:Y:S05]  /*dd30*/  BSYNC B0 ;  /* 0x0000000000007941 */ /* 0x000fea0003800000 */
.L_x_38657:
        /* <DEDUP_REMOVED lines=61> */
.L_x_38669:
[----:B------:R-:W-:Y:S05]  /*e110*/  BSYNC B0 ;  /* 0x0000000000007941 */ /* 0x000fea0003800000 */
.L_x_38668:
[----:B------:R-:W-:Y:S01]  /*e120*/  BSSY B3, `(.L_x_38670) ;  /* 0x0000007000037945 */ /* 0x000fe20003800000 */
[----:B------:R-:W-:Y:S01]  /*e130*/  FFMA R2, R7, R3, R2 ;  /* 0x0000000307027223 */ /* 0x000fe20000000002 */
[----:B------:R-:W-:Y:S05]  /*e140*/  @!P0 BRA `(.L_x_38671) ;  /* 0x0000004000008947 */ /* 0x000fea0003800000 */
[----:B------:R-:W-:Y:S02]  /*e150*/  MOV R4, R26 ;  /* 0x0000001a00047202 */ /* 0x000fe40000000f00 */
[----:B------:R-:W-:Y:S02]  /*e160*/  MOV R3, R27 ;  /* 0x0000001b00037202 */ /* 0x000fe40000000f00 */
[----:B------:R-:W-:Y:S02]  /*e170*/  MOV R0, 0xe190 ;  /* 0x0000e19000007802 */ /* 0x000fe40000000f00 */
[----:B-1234-:R-:W-:Y:S05]  /*e180*/  CALL.REL.NOINC `($__internal_71_$__cuda_sm3x_div_rn_ftz_f32_slowpath) ;  /* 0x0001eb6000007944 */ /* 0x01efea0003c00000 */
.L_x_38671:
[----:B------:R-:W-:Y:S05]  /*e190*/  BSYNC B3 ;  /* 0x0000000000037941 */ /* 0x000fea0003800000 */
.L_x_38670:
        /* <DEDUP_REMOVED lines=18> */
.L_x_38673:
[----:B------:R-:W-:Y:S02]  /*e2c0*/  ISETP.GE.AND P0, PT, R18, RZ, PT ;  /* 0x000000ff1200720c */ /* 0x000fe40003f06270 */
[----:B------:R-:W-:-:S11]  /*e2d0*/  MOV R3, 0x3fd774eb ;  /* 0x3fd774eb00037802 */ /* 0x000fd60000000f00 */
[----:B------:R-:W-:-:S04]  /*e2e0*/  @P0 FFMA.FTZ R2, R3, 0.93318945169448852539, -R2 ;  /* 0x3f6ee58103020823 */ /* 0x000fc80000010802 */
[----:B------:R-:W-:Y:S02]  /*e2f0*/  @!P0 FFMA.FTZ R2, R3, 0.93318945169448852539, R2 ;  /* 0x3f6ee58103028823 */ /* 0x000fe40000010002 */
.L_x_38674:
[----:B------:R-:W-:Y:S05]  /*e300*/  BSYNC B0 ;  /* 0x0000000000007941 */ /* 0x000fea0003800000 */
.L_x_38672:
        /* <DEDUP_REMOVED lines=12> */
.L_x_38667:
        /* <DEDUP_REMOVED lines=17> */
.L_x_38678:
[----:B------:R-:W-:Y:S05]  /*e4e0*/  BSYNC B3 ;  /* 0x0000000000037941 */ /* 0x000fea0003800000 */
.L_x_38677:
        /* <DEDUP_REMOVED lines=18> */
.L_x_38680:
[----:B------:R-:W-:Y:S02]  /*e610*/  ISETP.GE.AND P0, PT, R18, RZ, PT ;  /* 0x000000ff1200720c */ /* 0x000fe40003f06270 */
[----:B------:R-:W-:-:S11]  /*e620*/  MOV R3, 0x3fd774eb ;  /* 0x3fd774eb00037802 */ /* 0x000fd60000000f00 */
[----:B------:R-:W-:-:S04]  /*e630*/  @P0 FFMA.FTZ R2, R3, 0.93318945169448852539, -R2 ;  /* 0x3f6ee58103020823 */ /* 0x000fc80000010802 */
[----:B------:R-:W-:Y:S02]  /*e640*/  @!P0 FFMA.FTZ R2, R3, 0.93318945169448852539, R2 ;  /* 0x3f6ee58103028823 */ /* 0x000fe40000010002 */
.L_x_38681:
[----:B------:R-:W-:Y:S05]  /*e650*/  BSYNC B0 ;  /* 0x0000000000007941 */ /* 0x000fea0003800000 */
.L_x_38679:
        /* <DEDUP_REMOVED lines=13> */
.L_x_38676:
        /* <DEDUP_REMOVED lines=25> */
.L_x_38683:
        /* <DEDUP_REMOVED lines=40> */
.L_x_38682:
        /* <DEDUP_REMOVED lines=48> */
.L_x_38685:
[----:B------:R-:W-:Y:S05]  /*ee40*/  BSYNC B0 ;  /* 0x0000000000007941 */ /* 0x000fea0003800000 */
.L_x_38684:
[----:B------:R-:W-:Y:S01]  /*ee50*/  BSSY B3, `(.L_x_38686) ;  /* 0x0000007000037945 */ /* 0x000fe20003800000 */
[----:B------:R-:W-:Y:S01]  /*ee60*/  FFMA R2, R7, R0, R2 ;  /* 0x0000000007027223 */ /* 0x000fe20000000002 */
[----:B------:R-:W-:Y:S05]  /*ee70*/  @!P3 BRA `(.L_x_38687) ;  /* 0x000000400000b947 */ /* 0x000fea0003800000 */
[----:B------:R-:W-:Y:S02]  /*ee80*/  MOV R4, R26 ;  /* 0x0000001a00047202 */ /* 0x000fe40000000f00 */
[----:B------:R-:W-:Y:S02]  /*ee90*/  MOV R3, R27 ;  /* 0x0000001b00037202 */ /* 0x000fe40000000f00 */
[----:B------:R-:W-:Y:S02]  /*eea0*/  MOV R0, 0xeec0 ;  /* 0x0000eec000007802 */ /* 0x000fe40000000f00 */
[----:B-1234-:R-:W-:Y:S05]  /*eeb0*/  CALL.REL.NOINC `($__internal_71_$__cuda_sm3x_div_rn_ftz_f32_slowpath) ;  /* 0x0001de3000007944 */ /* 0x01efea0003c00000 */
.L_x_38687:
[----:B------:R-:W-:Y:S05]  /*eec0*/  BSYNC B3 ;  /* 0x0000000000037941 */ /* 0x000fea0003800000 */
.L_x_38686:
        /* <DEDUP_REMOVED lines=18> */
.L_x_38689:
[----:B------:R-:W-:Y:S02]  /*eff0*/  ISETP.GE.AND P0, PT, R18, RZ, PT ;  /* 0x000000ff1200720c */ /* 0x000fe40003f06270 */
[----:B------:R-:W-:-:S11]  /*f000*/  MOV R3, 0x3fd774eb ;  /* 0x3fd774eb00037802 */ /* 0x000fd60000000f00 */
[----:B------:R-:W-:-:S04]  /*f010*/  @P0 FFMA.FTZ R2, R3, 0.93318945169448852539, -R2 ;  /* 0x3f6ee58103020823 */ /* 0x000fc80000010802 */
[----:B------:R-:W-:Y:S02]  /*f020*/  @!P0 FFMA.FTZ R2, R3, 0.93318945169448852539, R2 ;  /* 0x3f6ee58103028823 */ /* 0x000fe40000010002 */
.L_x_38690:
[----:B------:R-:W-:Y:S05]  /*f030*/  BSYNC B0 ;  /* 0x0000000000007941 */ /* 0x000fea0003800000 */
.L_x_38688:
        /* <DEDUP_REMOVED lines=12> */
.L_x_38666:
        /* <DEDUP_REMOVED lines=13> */
.L_x_38692:
[----:B------:R-:W-:Y:S05]  /*f1d0*/  BSYNC B3 ;  /* 0x0000000000037941 */ /* 0x000fea0003800000 */
.L_x_38691:
        /* <DEDUP_REMOVED lines=18> */
.L_x_38694:
[----:B------:R-:W-:Y:S02]  /*f300*/  ISETP.GE.AND P0, PT, R18, RZ, PT ;  /* 0x000000ff1200720c */ /* 0x000fe40003f06270 */
[----:B------:R-:W-:-:S11]  /*f310*/  MOV R3, 0x3fd774eb ;  /* 0x3fd774eb00037802 */ /* 0x000fd60000000f00 */
[----:B------:R-:W-:-:S04]  /*f320*/  @P0 FFMA.FTZ R2, R3, 0.93318945169448852539, -R2 ;  /* 0x3f6ee58103020823 */ /* 0x000fc80000010802 */
[----:B------:R-:W-:Y:S02]  /*f330*/  @!P0 FFMA.FTZ R2, R3, 0.93318945169448852539, R2 ;  /* 0x3f6ee58103028823 */ /* 0x000fe40000010002 */
.L_x_38695:
[----:B------:R-:W-:Y:S05]  /*f340*/  BSYNC B0 ;  /* 0x0000000000007941 */ /* 0x000fea0003800000 */
.L_x_38693:
        /* <DEDUP_REMOVED lines=27> */
.L_x_38665:
        /* <DEDUP_REMOVED lines=39> */
.L_x_38698:
[----:B------:R-:W-:Y:S05]  /*f770*/  BSYNC B0 ;  /* 0x0000000000007941 */ /* 0x000fea0003800000 */
.L_x_38697:
[----:B------:R-:W-:Y:S01]  /*f780*/  BSSY B3, `(.L_x_38699) ;  /* 0x0000007000037945 */ /* 0x000fe20003800000 */
[----:B------:R-:W-:Y:S01]  /*f790*/  FFMA R2, R27, R2, R5 ;  /* 0x000000021b027223 */ /* 0x000fe20000000005 */
[----:B------:R-:W-:Y:S05]  /*f7a0*/  @!P0 BRA `(.L_x_38700) ;  /* 0x0000004000008947 */ /* 0x000fea0003800000 */
[----:B------:R-:W-:Y:S01]  /*f7b0*/  HFMA2.MMA R3, -RZ, RZ, 1.875, 0 ;  /* 0x3f800000ff037435 */ /* 0x000fe200000001ff */
[----:B------:R-:W-:Y:S02]  /*f7c0*/  MOV R4, R26 ;  /* 0x0000001a00047202 */ /* 0x000fe40000000f00 */
[----:B------:R-:W-:-:S03]  /*f7d0*/  MOV R0, 0xf7f0 ;  /* 0x0000f7f000007802 */ /* 0x000fc60000000f00 */
[----:B-1234-:R-:W-:Y:S05]  /*f7e0*/  CALL.REL.NOINC `($__internal_71_$__cuda_sm3x_div_rn_ftz_f32_slowpath) ;  /* 0x0001d50000007944 */ /* 0x01efea0003c00000 */
.L_x_38700:
[----:B------:R-:W-:Y:S05]  /*f7f0*/  BSYNC B3 ;  /* 0x0000000000037941 */ /* 0x000fea0003800000 */
.L_x_38699:
        /* <DEDUP_REMOVED lines=18> */
.L_x_38702:
[----:B------:R-:W-:Y:S02]  /*f920*/  ISETP.GE.AND P0, PT, R18, RZ, PT ;  /* 0x000000ff1200720c */ /* 0x000fe40003f06270 */
[----:B------:R-:W-:-:S11]  /*f930*/  MOV R3, 0x3fd774eb ;  /* 0x3fd774eb00037802 */ /* 0x000fd60000000f00 */
[----:B------:R-:W-:-:S04]  /*f940*/  @P0 FFMA.FTZ R2, R3, 0.93318945169448852539, -R2 ;  /* 0x3f6ee58103020823 */ /* 0x000fc80000010802 */
[----:B------:R-:W-:Y:S02]  /*f950*/  @!P0 FFMA.FTZ R2, R3, 0.93318945169448852539, R2 ;  /* 0x3f6ee58103028823 */ /* 0x000fe40000010002 */
.L_x_38703:
[----:B------:R-:W-:Y:S05]  /*f960*/  BSYNC B0 ;  /* 0x0000000000007941 */ /* 0x000fea0003800000 */
.L_x_38701:
        /* <DEDUP_REMOVED lines=10> */
.L_x_38696:
        /* <DEDUP_REMOVED lines=13> */
.L_x_38705:
[----:B------:R-:W-:Y:S05]  /*fae0*/  BSYNC B3 ;  /* 0x0000000000037941 */ /* 0x000fea0003800000 */
.L_x_38704:
        /* <DEDUP_REMOVED lines=18> */
.L_x_38707:
[----:B------:R-:W-:Y:S02]  /*fc10*/  ISETP.GE.AND P0, PT, R18, RZ, PT ;  /* 0x000000ff1200720c */ /* 0x000fe40003f06270 */
[----:B------:R-:W-:-:S11]  /*fc20*/  MOV R3, 0x3fd774eb ;  /* 0x3fd774eb00037802 */ /* 0x000fd60000000f00 */
[----:B------:R-:W-:-:S04]  /*fc30*/  @P0 FFMA.FTZ R2, R3, 0.93318945169448852539, -R2 ;  /* 0x3f6ee58103020823 */ /* 0x000fc80000010802 */
[----:B------:R-:W-:Y:S02]  /*fc40*/  @!P0 FFMA.FTZ R2, R3, 0.93318945169448852539, R2 ;  /* 0x3f6ee58103028823 */ /* 0x000fe40000010002 */
.L_x_38708:
[----:B------:R-:W-:Y:S05]  /*fc50*/  BSYNC B0 ;  /* 0x0000000000007941 */ /* 0x000fea0003800000 */
.L_x_38706:
        /* <DEDUP_REMOVED lines=11> */
.L_x_38664:
        /* <DEDUP_REMOVED lines=35> */
.L_x_38710:
[----:B------:R-:W-:Y:S05]  /*ff40*/  BSYNC B3 ;  /* 0x0000000000037941 */ /* 0x000fea0003800000 */
.L_x_38709:
        /* <DEDUP_REMOVED lines=18> */
.L_x_38712:
[----:B------:R-:W-:Y:S02]  /*10070*/  ISETP.GE.AND P0, PT, R18, RZ, PT ;  /* 0x000000ff1200720c */ /* 0x000fe40003f06270 */
[----:B------:R-:W-:-:S11]  /*10080*/  MOV R3, 0x3fd774eb ;  /* 0x3fd774eb00037802 */ /* 0x000fd60000000f00 */
[----:B------:R-:W-:-:S04]  /*10090*/  @P0 FFMA.FTZ R0, R3, 0.93318945169448852539, -R0 ;  /* 0x3f6ee58103000823 */ /* 0x000fc80000010800 */
[----:B------:R-:W-:Y:S02]  /*100a0*/  @!P0 FFMA.FTZ R0, R3, 0.93318945169448852539, R0 ;  /* 0x3f6ee58103008823 */ /* 0x000fe40000010000 */
.L_x_38713:
[----:B------:R-:W-:Y:S05]  /*100b0*/  BSYNC B0 ;  /* 0x0000000000007941 */ /* 0x000fea0003800000 */
.L_x_38711:
        /* <DEDUP_REMOVED lines=11> */
.L_x_38663:
        /* <DEDUP_REMOVED lines=26> */
.L_x_38715:
[----:B------:R-:W-:Y:S05]  /*10310*/  BSYNC B3 ;  /* 0x0000000000037941 */ /* 0x000fea0003800000 */
.L_x_38714:
        /* <DEDUP_REMOVED lines=18> */
.L_x_38717:
[----:B------:R-:W-:Y:S02]  /*10440*/  ISETP.GE.AND P0, PT, R18, RZ, PT ;  /* 0x000000ff1200720c */ /* 0x000fe40003f06270 */
[----:B------:R-:W-:-:S11]  /*10450*/  MOV R3, 0x3fd774eb ;  /* 0x3fd774eb00037802 */ /* 0x000fd60000000f00 */
[----:B------:R-:W-:-:S04]  /*10460*/  @P0 FFMA.FTZ R2, R3, 0.93318945169448852539, -R2 ;  /* 0x3f6ee58103020823 */ /* 0x000fc80000010802 */
[----:B------:R-:W-:Y:S02]  /*10470*/  @!P0 FFMA.FTZ R2, R3, 0.93318945169448852539, R2 ;  /* 0x3f6ee58103028823 */ /* 0x000fe40000010002 */
.L_x_38718:
[----:B------:R-:W-:Y:S05]  /*10480*/  BSYNC B0 ;  /* 0x0000000000007941 */ /* 0x000fea0003800000 */
.L_x_38716:
        /* <DEDUP_REMOVED lines=12> */
.L_x_38675:
[----:B------:R-:W-:Y:S05]  /*10550*/  BSYNC B2 ;  /* 0x0000000000027941 */ /* 0x000fea0003800000 */
.L_x_38662:
        /* <DEDUP_REMOVED lines=42> */
.L_x_38722:
        /* <DEDUP_REMOVED lines=10> */
.L_x_38721:
[----:B------:R-:W-:-:S04]  /*108a0*/  FMUL.RZ R4, R4, 0.15915493667125701904 ;  /* 0x3e22f98304047820 */ /* 0x000fc8000040c000 */
[----:B------:R0:W4:Y:S08]  /*108b0*/  MUFU.SIN R19, R4 ;  /* 0x0000000400137308 */ /* 0x0001300000000400 */
[----:B------:R0:W3:Y:S01]  /*108c0*/  MUFU.COS R18, R4 ;  /* 0x0000000400127308 */ /* 0x0000e20000000000 */
[----:B------:R-:W-:Y:S05]  /*108d0*/  BRA `(.L_x_38723) ;  /* 0x0000003000007947 */ /* 0x000fea0003800000 */
.L_x_38720:
[----:B------:R-:W-:Y:S01]  /*108e0*/  FMUL.FTZ R18, R25, 1.4426950216293334961 ;  /* 0x3fb8aa3b19127820 */ /* 0x000fe20000410000 */
[----:B------:R-:W-:-:S05]  /*108f0*/  MOV R19, R4 ;  /* 0x0000000400137202 */ /* 0x000fca0000000f00 */
[----:B------:R-:W0:Y:S02]  /*10900*/  MUFU.EX2 R18, R18 ;  /* 0x0000001200127308 */ /* 0x000e240000000800 */
.L_x_38723:
[----:B------:R-:W-:Y:S05]  /*10910*/  BSYNC B0 ;  /* 0x0000000000007941 */ /* 0x000fea0003800000 */
.L_x_38719:
        /* <DEDUP_REMOVED lines=61> */
.L_x_38731:
[----:B------:R-:W-:Y:S05]  /*10cf0*/  BSYNC B0 ;  /* 0x0000000000007941 */ /* 0x000fea0003800000 */
.L_x_38730:
[----:B------:R-:W-:Y:S01]  /*10d00*/  BSSY B3, `(.L_x_38732) ;  /* 0x0000007000037945 */ /* 0x000fe20003800000 */
[----:B------:R-:W-:Y:S01]  /*10d10*/  FFMA R2, R7, R0, R2 ;  /* 0x0000000007027223 */ /* 0x000fe20000000002 */
[----:B------:R-:W-:Y:S05]  /*10d20*/  @!P0 BRA `(.L_x_38733) ;  /* 0x0000004000008947 */ /* 0x000fea0003800000 */
[----:B------:R-:W-:Y:S02]  /*10d30*/  MOV R4, R26 ;  /* 0x0000001a00047202 */ /* 0x000fe40000000f00 */
[----:B------:R-:W-:Y:S02]  /*10d40*/  MOV R3, R27 ;  /* 0x0000001b00037202 */ /* 0x000fe40000000f00 */
[----:B------:R-:W-:Y:S02]  /*10d50*/  MOV R0, 0x10d70 ;  /* 0x00010d7000007802 */ /* 0x000fe40000000f00 */
[----:B-1234-:R-:W-:Y:S05]  /*10d60*/  CALL.REL.NOINC `($__internal_71_$__cuda_sm3x_div_rn_ftz_f32_slowpath) ;  /* 0x0001bf8000007944 */ /* 0x01efea0003c00000 */
.L_x_38733:
[----:B------:R-:W-:Y:S05]  /*10d70*/  BSYNC B3 ;  /* 0x0000000000037941 */ /* 0x000fea0003800000 */
.L_x_38732:
        /* <DEDUP_REMOVED lines=18> */
.L_x_38735:
[----:B------:R-:W-:Y:S02]  /*10ea0*/  ISETP.GE.AND P0, PT, R20, RZ, PT ;  /* 0x000000ff1400720c */ /* 0x000fe40003f06270 */
[----:B------:R-:W-:-:S11]  /*10eb0*/  MOV R3, 0x3fd774eb ;  /* 0x3fd774eb00037802 */ /* 0x000fd60000000f00 */
[----:B------:R-:W-:-:S04]  /*10ec0*/  @P0 FFMA.FTZ R2, R3, 0.93318945169448852539, -R2 ;  /* 0x3f6ee58103020823 */ /* 0x000fc80000010802 */
[----:B------:R-:W-:Y:S02]  /*10ed0*/  @!P0 FFMA.FTZ R2, R3, 0.93318945169448852539, R2 ;  /* 0x3f6ee58103028823 */ /* 0x000fe40000010002 */
.L_x_38736:
[----:B------:R-:W-:Y:S05]  /*10ee0*/  BSYNC B0 ;  /* 0x0000000000007941 */ /* 0x000fea0003800000 */
.L_x_38734:
        /* <DEDUP_REMOVED lines=12> */
.L_x_38729:
        /* <DEDUP_REMOVED lines=17> */
.L_x_38740:
[----:B------:R-:W-:Y:S05]  /*110c0*/  BSYNC B3 ;  /* 0x0000000000037941 */ /* 0x000fea0003800000 */
.L_x_38739:
        /* <DEDUP_REMOVED lines=18> */
.L_x_38742:
[----:B------:R-:W-:Y:S02]  /*111f0*/  ISETP.GE.AND P0, PT, R20, RZ, PT ;  /* 0x000000ff1400720c */ /* 0x000fe40003f06270 */
[----:B------:R-:W-:-:S11]  /*11200*/  MOV R3, 0x3fd774eb ;  /* 0x3fd774eb00037802 */ /* 0x000fd60000000f00 */
[----:B------:R-:W-:-:S04]  /*11210*/  @P0 FFMA.FTZ R2, R3, 0.93318945169448852539, -R2 ;  /* 0x3f6ee58103020823 */ /* 0x000fc80000010802 */
[----:B------:R-:W-:Y:S02]  /*11220*/  @!P0 FFMA.FTZ R2, R3, 0.93318945169448852539, R2 ;  /* 0x3f6ee58103028823 */ /* 0x000fe40000010002 */
.L_x_38743:
[----:B------:R-:W-:Y:S05]  /*11230*/  BSYNC B0 ;  /* 0x0000000000007941 */ /* 0x000fea0003800000 */
.L_x_38741:
        /* <DEDUP_REMOVED lines=13> */
.L_x_38738:
        /* <DEDUP_REMOVED lines=25> */
.L_x_38745:
        /* <DEDUP_REMOVED lines=40> */
.L_x_38744:
        /* <DEDUP_REMOVED lines=48> */
.L_x_38747:
[----:B------:R-:W-:Y:S05]  /*11a20*/  BSYNC B0 ;  /* 0x0000000000007941 */ /* 0x000fea0003800000 */
.L_x_38746:
[----:B------:R-:W-:Y:S01]  /*11a30*/  BSSY B3, `(.L_x_38748) ;  /* 0x0000007000037945 */ /* 0x000fe20003800000 */
[----:B------:R-:W-:Y:S01]  /*11a40*/  FFMA R2, R5, R4, R2 ;  /* 0x0000000405027223 */ /* 0x000fe20000000002 */
[----:B------:R-:W-:Y:S05]  /*11a50*/  @!P3 BRA `(.L_x_38749) ;  /* 0x000000400000b947 */ /* 0x000fea0003800000 */
[----:B------:R-:W-:Y:S02]  /*11a60*/  MOV R4, R26 ;  /* 0x0000001a00047202 */ /* 0x000fe40000000f00 */
[----:B------:R-:W-:Y:S02]  /*11a70*/  MOV R3, R27 ;  /* 0x0000001b00037202 */ /* 0x000fe40000000f00 */
[----:B------:R-:W-:Y:S02]  /*11a80*/  MOV R0, 0x11aa0 ;  /* 0x00011aa000007802 */ /* 0x000fe40000000f00 */
[----:B-1234-:R-:W-:Y:S05]  /*11a90*/  CALL.REL.NOINC `($__internal_71_$__cuda_sm3x_div_rn_ftz_f32_slowpath) ;  /* 0x0001b25000007944 */ /* 0x01efea0003c00000 */
.L_x_38749:
[----:B------:R-:W-:Y:S05]  /*11aa0*/  BSYNC B3 ;  /* 0x0000000000037941 */ /* 0x000fea0003800000 */
.L_x_38748:
        /* <DEDUP_REMOVED lines=18> */
.L_x_38751:
[----:B------:R-:W-:Y:S02]  /*11bd0*/  ISETP.GE.AND P0, PT, R20, RZ, PT ;  /* 0x000000ff1400720c */ /* 0x000fe40003f06270 */
[----:B------:R-:W-:-:S11]  /*11be0*/  MOV R3, 0x3fd774eb ;  /* 0x3fd774eb00037802 */ /* 0x000fd60000000f00 */
[----:B------:R-:W-:-:S04]  /*11bf0*/  @P0 FFMA.FTZ R2, R3, 0.93318945169448852539, -R2 ;  /* 0x3f6ee58103020823 */ /* 0x000fc80000010802 */
[----:B------:R-:W-:Y:S02]  /*11c00*/  @!P0 FFMA.FTZ R2, R3, 0.93318945169448852539, R2 ;  /* 0x3f6ee58103028823 */ /* 0x000fe40000010002 */
.L_x_38752:
[----:B------:R-:W-:Y:S05]  /*11c10*/  BSYNC B0 ;  /* 0x0000000000007941 */ /* 0x000fea0003800000 */
.L_x_38750:
        /* <DEDUP_REMOVED lines=12> */
.L_x_38728:
        /* <DEDUP_REMOVED lines=13> */
.L_x_38754:
[----:B------:R-:W-:Y:S05]  /*11db0*/  BSYNC B3 ;  /* 0x0000000000037941 */ /* 0x000fea0003800000 */
.L_x_38753:
        /* <DEDUP_REMOVED lines=18> */
.L_x_38756:
[----:B------:R-:W-:Y:S02]  /*11ee0*/  ISETP.GE.AND P0, PT, R20, RZ, PT ;  /* 0x000000ff1400720c */ /* 0x000fe40003f06270 */
[----:B------:R-:W-:-:S11]  /*11ef0*/  MOV R3, 0x3fd774eb ;  /* 0x3fd774eb00037802 */ /* 0x000fd60000000f00 */
[----:B------:R-:W-:-:S04]  /*11f00*/  @P0 FFMA.FTZ R2, R3, 0.93318945169448852539, -R2 ;  /* 0x3f6ee58103020823 */ /* 0x000fc80000010802 */
[----:B------:R-:W-:Y:S02]  /*11f10*/  @!P0 FFMA.FTZ R2, R3, 0.93318945169448852539, R2 ;  /* 0x3f6ee58103028823 */ /* 0x000fe40000010002 */
.L_x_38757:
[----:B------:R-:W-:Y:S05]  /*11f20*/  BSYNC B0 ;  /* 0x0000000000007941 */ /* 0x000fea0003800000 */
.L_x_38755:
        /* <DEDUP_REMOVED lines=27> */
.L_x_38727:
        /* <DEDUP_REMOVED lines=39> */
.L_x_38760:
[----:B------:R-:W-:Y:S05]  /*12350*/  BSYNC B0 ;  /* 0x0000000000007941 */ /* 0x000fea0003800000 */
.L_x_38759:
[----:B------:R-:W-:Y:S01]  /*12360*/  BSSY B3, `(.L_x_38761) ;  /* 0x0000007000037945 */ /* 0x000fe20003800000 */
[----:B------:R-:W-:Y:S01]  /*12370*/  FFMA R2, R27, R2, R5 ;  /* 0x000000021b027223 */ /* 0x000fe20000000005 */
[----:B------:R-:W-:Y:S05]  /*12380*/  @!P0 BRA `(.L_x_38762) ;  /* 0x0000004000008947 */ /* 0x000fea0003800000 */
[----:B------:R-:W-:Y:S01]  /*12390*/  HFMA2.MMA R3, -RZ, RZ, 1.875, 0 ;  /* 0x3f800000ff037435 */ /* 0x000fe200000001ff */
[----:B------:R-:W-:Y:S02]  /*123a0*/  MOV R4, R26 ;  /* 0x0000001a00047202 */ /* 0x000fe40000000f00 */
[----:B------:R-:W-:-:S03]  /*123b0*/  MOV R0, 0x123d0 ;  /* 0x000123d000007802 */ /* 0x000fc60000000f00 */
[----:B-1234-:R-:W-:Y:S05]  /*123c0*/  CALL.REL.NOINC `($__internal_71_$__cuda_sm3x_div_rn_ftz_f32_slowpath) ;  /* 0x0001a92000007944 */ /* 0x01efea0003c00000 */
.L_x_38762:
[----:B------:R-:W-:Y:S05]  /*123d0*/  BSYNC B3 ;  /* 0x0000000000037941 */ /* 0x000fea0003800000 */
.L_x_38761:
        /* <DEDUP_REMOVED lines=18> */
.L_x_38764:
[----:B------:R-:W-:Y:S02]  /*12500*/  ISETP.GE.AND P0, PT, R20, RZ, PT ;  /* 0x000000ff1400720c */ /* 0x000fe40003f06270 */
[----:B------:R-:W-:-:S11]  /*12510*/  MOV R3, 0x3fd774eb ;  /* 0x3fd774eb00037802 */ /* 0x000fd60000000f00 */
[----:B------:R-:W-:-:S04]  /*12520*/  @P0 FFMA.FTZ R2, R3, 0.93318945169448852539, -R2 ;  /* 0x3f6ee58103020823 */ /* 0x000fc80000010802 */
[----:B------:R-:W-:Y:S02]  /*12530*/  @!P0 FFMA.FTZ R2, R3, 0.93318945169448852539, R2 ;  /* 0x3f6ee58103028823 */ /* 0x000fe40000010002 */
.L_x_38765:
[----:B------:R-:W-:Y:S05]  /*12540*/  BSYNC B0 ;  /* 0x0000000000007941 */ /* 0x000fea0003800000 */
.L_x_38763:
        /* <DEDUP_REMOVED lines=10> */
.L_x_38758:
        /* <DEDUP_REMOVED lines=13> */
.L_x_38767:
[----:B------:R-:W-:Y:S05]  /*126c0*/  BSYNC B3 ;  /* 0x0000000000037941 */ /* 0x000fea0003800000 */
.L_x_38766:
        /* <DEDUP_REMOVED lines=18> */
.L_x_38769:
[----:B------:R-:W-:Y:S02]  /*127f0*/  ISETP.GE.AND P0, PT, R20, RZ, PT ;  /* 0x000000ff1400720c */ /* 0x000fe40003f06270 */
[----:B------:R-:W-:-:S11]  /*12800*/  MOV R3, 0x3fd774eb ;  /* 0x3fd774eb00037802 */ /* 0x000fd60000000f00 */
[----:B------:R-:W-:-:S04]  /*12810*/  @P0 FFMA.FTZ R2, R3, 0.93318945169448852539, -R2 ;  /* 0x3f6ee58103020823 */ /* 0x000fc80000010802 */
[----:B------:R-:W-:Y:S02]  /*12820*/  @!P0 FFMA.FTZ R2, R3, 0.93318945169448852539, R2 ;  /* 0x3f6ee58103028823 */ /* 0x000fe40000010002 */
.L_x_38770:
[----:B------:R-:W-:Y:S05]  /*12830*/  BSYNC B0 ;  /* 0x0000000000007941 */ /* 0x000fea0003800000 */
.L_x_38768:
        /* <DEDUP_REMOVED lines=11> */
.L_x_38726:
        /* <DEDUP_REMOVED lines=35> */
.L_x_38772:
[----:B------:R-:W-:Y:S05]  /*12b20*/  BSYNC B3 ;  /* 0x0000000000037941 */ /* 0x000fea0003800000 */
.L_x_38771:
        /* <DEDUP_REMOVED lines=18> */
.L_x_38774:
[----:B------:R-:W-:Y:S02]  /*12c50*/  ISETP.GE.AND P0, PT, R20, RZ, PT ;  /* 0x000000ff1400720c */ /* 0x000fe40003f06270 */
[----:B------:R-:W-:-:S11]  /*12c60*/  MOV R3, 0x3fd774eb ;  /* 0x3fd774eb00037802 */ /* 0x000fd60000000f00 */
[----:B------:R-:W-:-:S04]  /*12c70*/  @P0 FFMA.FTZ R0, R3, 0.93318945169448852539, -R0 ;  /* 0x3f6ee58103000823 */ /* 0x000fc80000010800 */
[----:B------:R-:W-:Y:S02]  /*12c80*/  @!P0 FFMA.FTZ R0, R3, 0.93318945169448852539, R0 ;  /* 0x3f6ee58103008823 */ /* 0x000fe40000010000 */
.L_x_38775:
[----:B------:R-:W-:Y:S05]  /*12c90*/  BSYNC B0 ;  /* 0x0000000000007941 */ /* 0x000fea0003800000 */
.L_x_38773:
        /* <DEDUP_REMOVED lines=11> */
.L_x_38725:
        /* <DEDUP_REMOVED lines=26> */
.L_x_38777:
[----:B------:R-:W-:Y:S05]  /*12ef0*/  BSYNC B3 ;  /* 0x0000000000037941 */ /* 0x000fea0003800000 */
.L_x_38776:
        /* <DEDUP_REMOVED lines=18> */
.L_x_38779:
[----:B------:R-:W-:Y:S02]  /*13020*/  ISETP.GE.AND P0, PT, R20, RZ, PT ;  /* 0x000000ff1400720c */ /* 0x000fe40003f06270 */
[----:B------:R-:W-:-:S11]  /*13030*/  MOV R3, 0x3fd774eb ;  /* 0x3fd774eb00037802 */ /* 0x000fd60000000f00 */
[----:B------:R-:W-:-:S04]  /*13040*/  @P0 FFMA.FTZ R2, R3, 0.93318945169448852539, -R2 ;  /* 0x3f6ee58103020823 */ /* 0x000fc80000010802 */
[----:B------:R-:W-:Y:S02]  /*13050*/  @!P0 FFMA.FTZ R2, R3, 0.93318945169448852539, R2 ;  /* 0x3f6ee58103028823 */ /* 0x000fe40000010002 */
.L_x_38780:
[----:B------:R-:W-:Y:S05]  /*13060*/  BSYNC B0 ;  /* 0x0000000000007941 */ /* 0x000fea0003800000 */
.L_x_38778:
        /* <DEDUP_REMOVED lines=12> */
.L_x_38737:
[----:B------:R-:W-:Y:S05]  /*13130*/  BSYNC B2 ;  /* 0x0000000000027941 */ /* 0x000fea0003800000 */
.L_x_38724:
        /* <DEDUP_REMOVED lines=42> */
.L_x_38784:
        /* <DEDUP_REMOVED lines=10> */
.L_x_38783:
[----:B------:R-:W-:-:S04]  /*13480*/  FMUL.RZ R4, R4, 0.15915493667125701904 ;  /* 0x3e22f98304047820 */ /* 0x000fc8000040c000 */
[----:B------:R0:W4:Y:S08]  /*13490*/  MUFU.SIN R21, R4 ;  /* 0x0000000400157308 */ /* 0x0001300000000400 */
[----:B------:R0:W3:Y:S01]  /*134a0*/  MUFU.COS R20, R4 ;  /* 0x0000000400147308 */ /* 0x0000e20000000000 */
[----:B------:R-:W-:Y:S05]  /*134b0*/  BRA `(.L_x_38785) ;  /* 0x0000003000007947 */ /* 0x000fea0003800000 */
.L_x_38782:
[----:B------:R-:W-:Y:S01]  /*134c0*/  FMUL.FTZ R20, R25, 1.4426950216293334961 ;  /* 0x3fb8aa3b19147820 */ /* 0x000fe20000410000 */
[----:B------:R-:W-:-:S05]  /*134d0*/  MOV R21, R4 ;  /* 0x0000000400157202 */ /* 0x000fca0000000f00 */
[----:B------:R-:W0:Y:S02]  /*134e0*/  MUFU.EX2 R20, R20 ;  /* 0x0000001400147308 */ /* 0x000e240000000800 */
.L_x_38785:
[----:B------:R-:W-:Y:S05]  /*134f0*/  BSYNC B0 ;  /* 0x0000000000007941 */ /* 0x000fea0003800000 */
.L_x_38781:
        /* <DEDUP_REMOVED lines=61> */
.L_x_38793:
[----:B------:R-:W-:Y:S05]  /*138d0*/  BSYNC B0 ;  /* 0x0000000000007941 */ /* 0x000fea0003800000 */
.L_x_38792:
[----:B------:R-:W-:Y:S01]  /*138e0*/  BSSY B3, `(.L_x_38794) ;  /* 0x0000007000037945 */ /* 0x000fe20003800000 */
[----:B------:R-:W-:Y:S01]  /*138f0*/  FFMA R2, R7, R0, R2 ;  /* 0x0000000007027223 */ /* 0x000fe20000000002 */
[----:B------:R-:W-:Y:S05]  /*13900*/  @!P0 BRA `(.L_x_38795) ;  /* 0x0000004000008947 */ /* 0x000fea0003800000 */
[----:B------:R-:W-:Y:S02]  /*13910*/  MOV R4, R26 ;  /* 0x0000001a00047202 */ /* 0x000fe40000000f00 */
[----:B------:R-:W-:Y:S02]  /*13920*/  MOV R3, R27 ;  /* 0x0000001b00037202 */ /* 0x000fe40000000f00 */
[----:B------:R-:W-:Y:S02]  /*13930*/  MOV R0, 0x13950 ;  /* 0x0001395000007802 */ /* 0x000fe40000000f00 */
[----:B-1234-:R-:W-:Y:S05]  /*13940*/  CALL.REL.NOINC `($__internal_71_$__cuda_sm3x_div_rn_ftz_f32_slowpath) ;  /* 0x000193a000007944 */ /* 0x01efea0003c00000 */
.L_x_38795:
[----:B------:R-:W-:Y:S05]  /*13950*/  BSYNC B3 ;  /* 0x0000000000037941 */ /* 0x000fea0003800000 */
.L_x_38794:
        /* <DEDUP_REMOVED lines=18> */
.L_x_38797:
[----:B------:R-:W-:Y:S02]  /*13a80*/  ISETP.GE.AND P0, PT, R22, RZ, PT ;  /* 0x000000ff1600720c */ /* 0x000fe40003f06270 */
[----:B------:R-:W-:-:S11]  /*13a90*/  MOV R3, 0x3fd774eb ;  /* 0x3fd774eb00037802 */ /* 0x000fd60000000f00 */
[----:B------:R-:W-:-:S04]  /*13aa0*/  @P0 FFMA.FTZ R2, R3, 0.93318945169448852539, -R2 ;  /* 0x3f6ee58103020823 */ /* 0x000fc80000010802 */
[----:B------:R-:W-:Y:S02]  /*13ab0*/  @!P0 FFMA.FTZ R2, R3, 0.93318945169448852539, R2 ;  /* 0x3f6ee58103028823 */ /* 0x000fe40000010002 */
.L_x_38798:
[----:B------:R-:W-:Y:S05]  /*13ac0*/  BSYNC B0 ;  /* 0x0000000000007941 */ /* 0x000fea0003800000 */
.L_x_38796:
        /* <DEDUP_REMOVED lines=12> */
.L_x_38791:
        /* <DEDUP_REMOVED lines=17> */
.L_x_38802:
[----:B------:R-:W-:Y:S05]  /*13ca0*/  BSYNC B3 ;  /* 0x0000000000037941 */ /* 0x000fea0003800000 */
.L_x_38801:
        /* <DEDUP_REMOVED lines=18> */
.L_x_38804:
[----:B------:R-:W-:Y:S02]  /*13dd0*/  ISETP.GE.AND P0, PT, R22, RZ, PT ;  /* 0x000000ff1600720c */ /* 0x000fe40003f06270 */
[----:B------:R-:W-:-:S11]  /*13de0*/  MOV R3, 0x3fd774eb ;  /* 0x3fd774eb00037802 */ /* 0x000fd60000000f00 */
[----:B------:R-:W-:-:S04]  /*13df0*/  @P0 FFMA.FTZ R2, R3, 0.93318945169448852539, -R2 ;  /* 0x3f6ee58103020823 */ /* 0x000fc80000010802 */
[----:B------:R-:W-:Y:S02]  /*13e00*/  @!P0 FFMA.FTZ R2, R3, 0.93318945169448852539, R2 ;  /* 0x3f6ee58103028823 */ /* 0x000fe40000010002 */
.L_x_38805:
[----:B------:R-:W-:Y:S05]  /*13e10*/  BSYNC B0 ;  /* 0x0000000000007941 */ /* 0x000fea0003800000 */
.L_x_38803:
        /* <DEDUP_REMOVED lines=13> */
.L_x_38800:
[----:B------:R-:W-:Y:S01]  /*13ef0*/  LOP3.LUT R2, R27, 0xffff0000, RZ, 0xc0, !PT ;  /* 0xffff00001b027812 */ /* 0x000fe200078ec0ff */
[----:B------:R-:W-:Y:S01]  /*13f00*/  BSSY B0, `(.L_x_38806) ;  /* 0x000003f000007945 */ /* 0x000fe20003800000 */
[----:B------:R-:W-:-:S03]  /*13f10*/  LOP3.LUT R7, R26, 0xffff0000, RZ, 0xc0, !PT ;  /* 0xffff00001a077812 */ /* 0x000fc600078ec0ff */
[--C-:B0-----:R-:W-:Y:S02]  /*13f20*/  FADD.FTZ R4, R27, -R2.reuse ;  /* 0x800000021b047221 */ /* 0x101fe40000010000 */
[--C-:B------:R-:W-:Y:S02]  /*13f30*/  FADD.FTZ R6, R26, -R7.reuse ;  /* 0x800000071a067221 */ /* 0x100fe40000010000 */
[----:B------:R-:W-:Y:S01]  /*13f40*/  FADD.FTZ R28, R2, R2 ;  /* 0x00000002021c7221 */ /* 0x000fe20000010000 */
[----:B------:R-:W-:Y:S01]  /*13f50*/  LOP3.LUT R5, R4, 0xffff0000, RZ, 0xc0, !PT ;  /* 0xffff000004057812 */ /* 0x000fe200078ec0ff */
[C---:B------:R-:W-:Y:S01]  /*13f60*/  FMUL.FTZ R3, R7.reuse, R7 ;  /* 0x0000000707037220 */ /* 0x040fe20000410000 */
[----:B------:R-:W-:Y:S01]  /*13f70*/  LOP3.LUT R25, R6, 0xffff0000, RZ, 0xc0, !PT ;  /* 0xffff000006197812 */ /* 0x000fe200078ec0ff */
[----:B------:R-:W-:Y:S02]  /*13f80*/  FADD.FTZ R32, R7, R7 ;  /* 0x0000000707207221 */ /* 0x000fe40000010000 */
        /* <DEDUP_REMOVED lines=13> */
[C---:B------:R-:W-:Y:S02]  /*14060*/  FMUL.FTZ R28, R31.reuse, R34 ;  /* 0x000000221f1c7220 */ /* 0x040fe40000410000 */
[----:B------:R-:W-:Y:S02]  /*14070*/  FMUL.FTZ R25, R31, R31 ;  /* 0x0000001f1f197220 */ /* 0x000fe40000410000 */
.L_x_38807:
        /* <DEDUP_REMOVED lines=40> */
.L_x_38806:
        /* <DEDUP_REMOVED lines=48> */
.L_x_38809:
[----:B------:R-:W-:Y:S05]  /*14600*/  BSYNC B0 ;  /* 0x0000000000007941 */ /* 0x000fea0003800000 */
.L_x_38808:
[----:B------:R-:W-:Y:S01]  /*14610*/  BSSY B3, `(.L_x_38810) ;  /* 0x0000007000037945 */ /* 0x000fe20003800000 */
[----:B------:R-:W-:Y:S01]  /*14620*/  FFMA R2, R5, R4, R2 ;  /* 0x0000000405027223 */ /* 0x000fe20000000002 */
[----:B------:R-:W-:Y:S05]  /*14630*/  @!P3 BRA `(.L_x_38811) ;  /* 0x000000400000b947 */ /* 0x000fea0003800000 */
[----:B------:R-:W-:Y:S02]  /*14640*/  MOV R4, R26 ;  /* 0x0000001a00047202 */ /* 0x000fe40000000f00 */
[----:B------:R-:W-:Y:S02]  /*14650*/  MOV R3, R27 ;  /* 0x0000001b00037202 */ /* 0x000fe40000000f00 */
[----:B------:R-:W-:Y:S02]  /*14660*/  MOV R0, 0x14680 ;  /* 0x0001468000007802 */ /* 0x000fe40000000f00 */
[----:B-1234-:R-:W-:Y:S05]  /*14670*/  CALL.REL.NOINC `($__internal_71_$__cuda_sm3x_div_rn_ftz_f32_slowpath) ;  /* 0x0001867000007944 */ /* 0x01efea0003c00000 */
.L_x_38811:
[----:B------:R-:W-:Y:S05]  /*14680*/  BSYNC B3 ;  /* 0x0000000000037941 */ /* 0x000fea0003800000 */
.L_x_38810:
        /* <DEDUP_REMOVED lines=18> */
.L_x_38813:
[----:B------:R-:W-:Y:S02]  /*147b0*/  ISETP.GE.AND P0, PT, R22, RZ, PT ;  /* 0x000000ff1600720c */ /* 0x000fe40003f06270 */
[----:B------:R-:W-:-:S11]  /*147c0*/  MOV R3, 0x3fd774eb ;  /* 0x3fd774eb00037802 */ /* 0x000fd60000000f00 */
[----:B------:R-:W-:-:S04]  /*147d0*/  @P0 FFMA.FTZ R2, R3, 0.93318945169448852539, -R2 ;  /* 0x3f6ee58103020823 */ /* 0x000fc80000010802 */
[----:B------:R-:W-:Y:S02]  /*147e0*/  @!P0 FFMA.FTZ R2, R3, 0.93318945169448852539, R2 ;  /* 0x3f6ee58103028823 */ /* 0x000fe40000010002 */
.L_x_38814:
[----:B------:R-:W-:Y:S05]  /*147f0*/  BSYNC B0 ;  /* 0x0000000000007941 */ /* 0x000fea0003800000 */
.L_x_38812:
        /* <DEDUP_REMOVED lines=12> */
.L_x_38790:
        /* <DEDUP_REMOVED lines=13> */
.L_x_38816:
[----:B------:R-:W-:Y:S05]  /*14990*/  BSYNC B3 ;  /* 0x0000000000037941 */ /* 0x000fea0003800000 */
.L_x_38815:
        /* <DEDUP_REMOVED lines=18> */
.L_x_38818:
[----:B------:R-:W-:Y:S02]  /*14ac0*/  ISETP.GE.AND P0, PT, R22, RZ, PT ;  /* 0x000000ff1600720c */ /* 0x000fe40003f06270 */
[----:B------:R-:W-:-:S11]  /*14ad0*/  MOV R3, 0x3fd774eb ;  /* 0x3fd774eb00037802 */ /* 0x000fd60000000f00 */
[----:B------:R-:W-:-:S04]  /*14ae0*/  @P0 FFMA.FTZ R2, R3, 0.93318945169448852539, -R2 ;  /* 0x3f6ee58103020823 */ /* 0x000fc80000010802 */
[----:B------:R-:W-:Y:S02]  /*14af0*/  @!P0 FFMA.FTZ R2, R3, 0.93318945169448852539, R2 ;  /* 0x3f6ee58103028823 */ /* 0x000fe40000010002 */
.L_x_38819:
[----:B------:R-:W-:Y:S05]  /*14b00*/  BSYNC B0 ;  /* 0x0000000000007941 */ /* 0x000fea0003800000 */
.L_x_38817:
        /* <DEDUP_REMOVED lines=27> */
.L_x_38789:
        /* <DEDUP_REMOVED lines=39> */
.L_x_38822:
[----:B------:R-:W-:Y:S05]  /*14f30*/  BSYNC B0 ;  /* 0x0000000000007941 */ /* 0x000fea0003800000 */
.L_x_38821:
[----:B------:R-:W-:Y:S01]  /*14f40*/  BSSY B3, `(.L_x_38823) ;  /* 0x0000007000037945 */ /* 0x000fe20003800000 */
[----:B------:R-:W-:Y:S01]  /*14f50*/  FFMA R2, R27, R2, R5 ;  /* 0x000000021b027223 */ /* 0x000fe20000000005 */
[----:B------:R-:W-:Y:S05]  /*14f60*/  @!P0 BRA `(.L_x_38824) ;  /* 0x0000004000008947 */ /* 0x000fea0003800000 */
[----:B------:R-:W-:Y:S01]  /*14f70*/  HFMA2.MMA R3, -RZ, RZ, 1.875, 0 ;  /* 0x3f800000ff037435 */ /* 0x000fe200000001ff */
[----:B------:R-:W-:Y:S02]  /*14f80*/  MOV R4, R26 ;  /* 0x0000001a00047202 */ /* 0x000fe40000000f00 */
[----:B------:R-:W-:-:S03]  /*14f90*/  MOV R0, 0x14fb0 ;  /* 0x00014fb000007802 */ /* 0x000fc60000000f00 */
[----:B-1234-:R-:W-:Y:S05]  /*14fa0*/  CALL.REL.NOINC `($__internal_71_$__cuda_sm3x_div_rn_ftz_f32_slowpath) ;  /* 0x00017d4000007944 */ /* 0x01efea0003c00000 */
.L_x_38824:
[----:B------:R-:W-:Y:S05]  /*14fb0*/  BSYNC B3 ;  /* 0x0000000000037941 */ /* 0x000fea0003800000 */
.L_x_38823:
        /* <DEDUP_REMOVED lines=18> */
.L_x_38826:
[----:B------:R-:W-:Y:S02]  /*150e0*/  ISETP.GE.AND P0, PT, R22, RZ, PT ;  /* 0x000000ff1600720c */ /* 0x000fe40003f06270 */
[----:B------:R-:W-:-:S11]  /*150f0*/  MOV R3, 0x3fd774eb ;  /* 0x3fd774eb00037802 */ /* 0x000fd60000000f00 */
[----:B------:R-:W-:-:S04]  /*15100*/  @P0 FFMA.FTZ R2, R3, 0.93318945169448852539, -R2 ;  /* 0x3f6ee58103020823 */ /* 0x000fc80000010802 */
[----:B------:R-:W-:Y:S02]  /*15110*/  @!P0 FFMA.FTZ R2, R3, 0.93318945169448852539, R2 ;  /* 0x3f6ee58103028823 */ /* 0x000fe40000010002 */
.L_x_38827:
[----:B------:R-:W-:Y:S05]  /*15120*/  BSYNC B0 ;  /* 0x0000000000007941 */ /* 0x000fea0003800000 */
.L_x_38825:
        /* <DEDUP_REMOVED lines=10> */
.L_x_38820:
        /* <DEDUP_REMOVED lines=13> */
.L_x_38829:
[----:B------:R-:W-:Y:S05]  /*152a0*/  BSYNC B3 ;  /* 0x0000000000037941 */ /* 0x000fea0003800000 */
.L_x_38828:
        /* <DEDUP_REMOVED lines=18> */
.L_x_38831:
[----:B------:R-:W-:Y:S02]  /*153d0*/  ISETP.GE.AND P0, PT, R22, RZ, PT ;  /* 0x000000ff1600720c */ /* 0x000fe40003f06270 */
[----:B------:R-:W-:-:S11]  /*153e0*/  MOV R3, 0x3fd774eb ;  /* 0x3fd774eb00037802 */ /* 0x000fd60000000f00 */
[----:B------:R-:W-:-:S04]  /*153f0*/  @P0 FFMA.FTZ R2, R3, 0.93318945169448852539, -R2 ;  /* 0x3f6ee58103020823 */ /* 0x000fc80000010802 */
[----:B------:R-:W-:Y:S02]  /*15400*/  @!P0 FFMA.FTZ R2, R3, 0.93318945169448852539, R2 ;  /* 0x3f6ee58103028823 */ /* 0x000fe40000010002 */
.L_x_38832:
[----:B------:R-:W-:Y:S05]  /*15410*/  BSYNC B0 ;  /* 0x0000000000007941 */ /* 0x000fea0003800000 */
.L_x_38830:
        /* <DEDUP_REMOVED lines=11> */
.L_x_38788:
        /* <DEDUP_REMOVED lines=35> */
.L_x_38834:
[----:B------:R-:W-:Y:S05]  /*15700*/  BSYNC B3 ;  /* 0x0000000000037941 */ /* 0x000fea0003800000 */
.L_x_38833:
        /* <DEDUP_REMOVED lines=18> */
.L_x_38836:
[----:B------:R-:W-:Y:S02]  /*15830*/  ISETP.GE.AND P0, PT, R22, RZ, PT ;  /* 0x000000ff1600720c */ /* 0x000fe40003f06270 */
[----:B------:R-:W-:-:S11]  /*15840*/  MOV R3, 0x3fd774eb ;  /* 0x3fd774eb00037802 */ /* 0x000fd60000000f00 */
[----:B------:R-:W-:-:S04]  /*15850*/  @P0 FFMA.FTZ R0, R3, 0.93318945169448852539, -R0 ;  /* 0x3f6ee58103000823 */ /* 0x000fc80000010800 */
[----:B------:R-:W-:Y:S02]  /*15860*/  @!P0 FFMA.FTZ R0, R3, 0.93318945169448852539, R0 ;  /* 0x3f6ee58103008823 */ /* 0x000fe40000010000 */
.L_x_38837:
[----:B------:R-:W-:Y:S05]  /*15870*/  BSYNC B0 ;  /* 0x0000000000007941 */ /* 0x000fea0003800000 */
.L_x_38835:
        /* <DEDUP_REMOVED lines=11> */
.L_x_38787:
        /* <DEDUP_REMOVED lines=26> */
.L_x_38839:
[----:B------:R-:W-:Y:S05]  /*15ad0*/  BSYNC B3 ;  /* 0x0000000000037941 */ /* 0x000fea0003800000 */
.L_x_38838:
        /* <DEDUP_REMOVED lines=18> */
.L_x_38841:
[----:B------:R-:W-:Y:S02]  /*15c00*/  ISETP.GE.AND P0, PT, R22, RZ, PT ;  /* 0x000000ff1600720c */ /* 0x000fe40003f06270 */
[----:B------:R-:W-:-:S11]  /*15c10*/  MOV R3, 0x3fd774eb ;  /* 0x3fd774eb00037802 */ /* 0x000fd60000000f00 */
[----:B------:R-:W-:-:S04]  /*15c20*/  @P0 FFMA.FTZ R2, R3, 0.93318945169448852539, -R2 ;  /* 0x3f6ee58103020823 */ /* 0x000fc80000010802 */
[----:B------:R-:W-:Y:S02]  /*15c30*/  @!P0 FFMA.FTZ R2, R3, 0.93318945169448852539, R2 ;  /* 0x3f6ee58103028823 */ /* 0x000fe40000010002 */
.L_x_38842:
[----:B------:R-:W-:Y:S05]  /*15c40*/  BSYNC B0 ;  /* 0x0000000000007941 */ /* 0x000fea0003800000 */
.L_x_38840:
        /* <DEDUP_REMOVED lines=12> */
.L_x_38799:
[----:B------:R-:W-:Y:S05]  /*15d10*/  BSYNC B2 ;  /* 0x0000000000027941 */ /* 0x000fea0003800000 */
.L_x_38786:
        /* <DEDUP_REMOVED lines=42> */
.L_x_38846:
        /* <DEDUP_REMOVED lines=10> */
.L_x_38845:
[----:B------:R-:W-:-:S04]  /*16060*/  FMUL.RZ R4, R4, 0.15915493667125701904 ;  /* 0x3e22f98304047820 */ /* 0x000fc8000040c000 */
[----:B------:R0:W4:Y:S08]  /*16070*/  MUFU.SIN R23, R4 ;  /* 0x0000000400177308 */ /* 0x0001300000000400 */
[----:B------:R0:W3:Y:S01]  /*16080*/  MUFU.COS R22, R4 ;  /* 0x0000000400167308 */ /* 0x0000e20000000000 */
[----:B------:R-:W-:Y:S05]  /*16090*/  BRA `(.L_x_38847) ;  /* 0x0000003000007947 */ /* 0x000fea0003800000 */
.L_x_38844:
[----:B------:R-:W-:Y:S01]  /*160a0*/  FMUL.FTZ R22, R25, 1.4426950216293334961 ;  /* 0x3fb8aa3b19167820 */ /* 0x000fe20000410000 */
[----:B------:R-:W-:-:S05]  /*160b0*/  MOV R23, R4 ;  /* 0x0000000400177202 */ /* 0x000fca0000000f00 */
[----:B------:R-:W0:Y:S02]  /*160c0*/  MUFU.EX2 R22, R22 ;  /* 0x0000001600167308 */ /* 0x000e240000000800 */
.L_x_38847:
[----:B------:R-:W-:Y:S05]  /*160d0*/  BSYNC B0 ;  /* 0x0000000000007941 */ /* 0x000fea0003800000 */
.L_x_38843:
        /* <DEDUP_REMOVED lines=11> */
.L_x_38351:
        /* <DEDUP_REMOVED lines=144> */
.L_x_38857:
[----:B------:R-:W-:Y:S05]  /*16a90*/  BSYNC B0 ;  /* 0x0000000000007941 */ /* 0x000fea0003800000 */
.L_x_38856:
[----:B------:R-:W-:Y:S01]  /*16aa0*/  BSSY B4, `(.L_x_38858) ;  /* 0x0000007000047945 */ /* 0x000fe20003800000 */
[----:B------:R-:W-:Y:S01]  /*16ab0*/  FFMA R2, R7, R3, R2 ;  /* 0x0000000307027223 */ /* 0x000fe20000000002 */
[----:B------:R-:W-:Y:S05]  /*16ac0*/  @!P0 BRA `(.L_x_38859) ;  /* 0x0000004000008947 */ /* 0x000fea0003800000 */
[----:B------:R-:W-:Y:S02]  /*16ad0*/  MOV R4, R44 ;  /* 0x0000002c00047202 */ /* 0x000fe40000000f00 */
[----:B------:R-:W-:Y:S02]  /*16ae0*/  MOV R3, R45 ;  /* 0x0000002d00037202 */ /* 0x000fe40000000f00 */
[----:B------:R-:W-:Y:S02]  /*16af0*/  MOV R0, 0x16b10 ;  /* 0x00016b1000007802 */ /* 0x000fe40000000f00 */
[----:B------:R-:W-:Y:S05]  /*16b00*/  CALL.REL.NOINC `($__internal_71_$__cuda_sm3x_div_rn_ftz_f32_slowpath) ;  /* 0x000161e000007944 */ /* 0x000fea0003c00000 */
.L_x_38859:
[----:B------:R-:W-:Y:S05]  /*16b10*/  BSYNC B4 ;  /* 0x0000000000047941 */ /* 0x000fea0003800000 */
.L_x_38858:
        /* <DEDUP_REMOVED lines=18> */
.L_x_38861:
[----:B------:R-:W-:Y:S02]  /*16c40*/  ISETP.GE.AND P0, PT, R8, RZ, PT ;  /* 0x000000ff0800720c */ /* 0x000fe40003f06270 */
[----:B------:R-:W-:-:S11]  /*16c50*/  MOV R3, 0x3fd774eb ;  /* 0x3fd774eb00037802 */ /* 0x000fd60000000f00 */
[----:B------:R-:W-:-:S04]  /*16c60*/  @P0 FFMA.FTZ R2, R3, 0.93318945169448852539, -R2 ;  /* 0x3f6ee58103020823 */ /* 0x000fc80000010802 */
[----:B------:R-:W-:Y:S02]  /*16c70*/  @!P0 FFMA.FTZ R2, R3, 0.93318945169448852539, R2 ;  /* 0x3f6ee58103028823 */ /* 0x000fe40000010002 */
.L_x_38862:
[----:B------:R-:W-:Y:S05]  /*16c80*/  BSYNC B0 ;  /* 0x0000000000007941 */ /* 0x000fea0003800000 */
.L_x_38860:
        /* <DEDUP_REMOVED lines=12> */
.L_x_38855:
        /* <DEDUP_REMOVED lines=16> */
[----:B------:R-:W-:Y:S05]  /*16e50*/  CALL.REL.NOINC `($__internal_71_$__cuda_sm3x_div_rn_ftz_f32_slowpath) ;  /* 0x00015e9000007944 */ /* 0x000fea0003c00000 */
.L_x_38866:
[----:B------:R-:W-:Y:S05]  /*16e60*/  BSYNC B4 ;  /* 0x0000000000047941 */ /* 0x000fea0003800000 */
.L_x_38865:
        /* <DEDUP_REMOVED lines=18> */
.L_x_38868:
[----:B------:R-:W-:Y:S02]  /*16f90*/  ISETP.GE.AND P0, PT, R8, RZ, PT ;  /* 0x000000ff0800720c */ /* 0x000fe40003f06270 */
[----:B------:R-:W-:-:S11]  /*16fa0*/  MOV R3, 0x3fd774eb ;  /* 0x3fd774eb00037802 */ /* 0x000fd60000000f00 */
[----:B------:R-:W-:-:S04]  /*16fb0*/  @P0 FFMA.FTZ R2, R3, 0.93318945169448852539, -R2 ;  /* 0x3f6ee58103020823 */ /* 0x000fc80000010802 */
[----:B------:R-:W-:Y:S02]  /*16fc0*/  @!P0 FFMA.FTZ R2, R3, 0.93318945169448852539, R2 ;  /* 0x3f6ee58103028823 */ /* 0x000fe40000010002 */
.L_x_38869:
[----:B------:R-:W-:Y:S05]  /*16fd0*/  BSYNC B0 ;  /* 0x0000000000007941 */ /* 0x000fea0003800000 */
.L_x_38867:
        /* <DEDUP_REMOVED lines=13> */
.L_x_38864:
        /* <DEDUP_REMOVED lines=25> */
.L_x_38871:
        /* <DEDUP_REMOVED lines=40> */
.L_x_38870:
        /* <DEDUP_REMOVED lines=51> */
.L_x_38873:
[----:B------:R-:W-:Y:S05]  /*177f0*/  BSYNC B0 ;  /* 0x0000000000007941 */ /* 0x000fea0003800000 */
.L_x_38872:
[----:B------:R-:W-:Y:S01]  /*17800*/  BSSY B4, `(.L_x_38874) ;  /* 0x0000006000047945 */ /* 0x000fe20003800000 */
[----:B------:R-:W-:Y:S01]  /*17810*/  FFMA R2, R5, R7, R2 ;  /* 0x0000000705027223 */ /* 0x000fe20000000002 */
[----:B------:R-:W-:Y:S05]  /*17820*/  @!P0 BRA `(.L_x_38875) ;  /* 0x0000003000008947 */ /* 0x000fea0003800000 */
[----:B------:R-:W-:Y:S02]  /*17830*/  MOV R3, R45 ;  /* 0x0000002d00037202 */ /* 0x000fe40000000f00 */
[----:B------:R-:W-:Y:S02]  /*17840*/  MOV R0, 0x17860 ;  /* 0x0001786000007802 */ /* 0x000fe40000000f00 */
[----:B------:R-:W-:Y:S05]  /*17850*/  CALL.REL.NOINC `($__internal_71_$__cuda_sm3x_div_rn_ftz_f32_slowpath) ;  /* 0x0001549000007944 */ /* 0x000fea0003c00000 */
.L_x_38875:
[----:B------:R-:W-:Y:S05]  /*17860*/  BSYNC B4 ;  /* 0x0000000000047941 */ /* 0x000fea0003800000 */
.L_x_38874:
        /* <DEDUP_REMOVED lines=18> */
.L_x_38877:
[----:B------:R-:W-:Y:S02]  /*17990*/  ISETP.GE.AND P0, PT, R8, RZ, PT ;  /* 0x000000ff0800720c */ /* 0x000fe40003f06270 */
[----:B------:R-:W-:-:S11]  /*179a0*/  MOV R3, 0x3fd774eb ;  /* 0x3fd774eb00037802 */ /* 0x000fd60000000f00 */
[----:B------:R-:W-:-:S04]  /*179b0*/  @P0 FFMA.FTZ R2, R3, 0.93318945169448852539, -R2 ;  /* 0x3f6ee58103020823 */ /* 0x000fc80000010802 */
[----:B------:R-:W-:Y:S02]  /*179c0*/  @!P0 FFMA.FTZ R2, R3, 0.93318945169448852539, R2 ;  /* 0x3f6ee58103028823 */ /* 0x000fe40000010002 */
.L_x_38878:
[----:B------:R-:W-:Y:S05]  /*179d0*/  BSYNC B0 ;  /* 0x0000000000007941 */ /* 0x000fea0003800000 */
.L_x_38876:
        /* <DEDUP_REMOVED lines=12> */
.L_x_38854:
        /* <DEDUP_REMOVED lines=13> */
.L_x_38880:
[----:B------:R-:W-:Y:S05]  /*17b70*/  BSYNC B4 ;  /* 0x0000000000047941 */ /* 0x000fea0003800000 */
.L_x_38879:
        /* <DEDUP_REMOVED lines=18> */
.L_x_38882:
[----:B------:R-:W-:Y:S02]  /*17ca0*/  ISETP.GE.AND P0, PT, R8, RZ, PT ;  /* 0x000000ff0800720c */ /* 0x000fe40003f06270 */
[----:B------:R-:W-:-:S11]  /*17cb0*/  MOV R3, 0x3fd774eb ;  /* 0x3fd774eb00037802 */ /* 0x000fd60000000f00 */
[----:B------:R-:W-:-:S04]  /*17cc0*/  @P0 FFMA.FTZ R2, R3, 0.93318945169448852539, -R2 ;  /* 0x3f6ee58103020823 */ /* 0x000fc80000010802 */
[----:B------:R-:W-:Y:S02]  /*17cd0*/  @!P0 FFMA.FTZ R2, R3, 0.93318945169448852539, R2 ;  /* 0x3f6ee58103028823 */ /* 0x000fe40000010002 */
.L_x_38883:
[----:B------:R-:W-:Y:S05]  /*17ce0*/  BSYNC B0 ;  /* 0x0000000000007941 */ /* 0x000fea0003800000 */
.L_x_38881:
        /* <DEDUP_REMOVED lines=27> */
.L_x_38853:
        /* <DEDUP_REMOVED lines=39> */
.L_x_38886:
[----:B------:R-:W-:Y:S05]  /*18110*/  BSYNC B0 ;  /* 0x0000000000007941 */ /* 0x000fea0003800000 */
.L_x_38885:
[----:B------:R-:W-:Y:S01]  /*18120*/  BSSY B4, `(.L_x_38887) ;  /* 0x0000007000047945 */ /* 0x000fe20003800000 */
[----:B------:R-:W-:Y:S01]  /*18130*/  FFMA R2, R7, R4, R5 ;  /* 0x0000000407027223 */ /* 0x000fe20000000005 */
[----:B------:R-:W-:Y:S05]  /*18140*/  @!P0 BRA `(.L_x_38888) ;  /* 0x0000004000008947 */ /* 0x000fea0003800000 */
[----:B------:R-:W-:Y:S01]  /*18150*/  HFMA2.MMA R3, -RZ, RZ, 1.875, 0 ;  /* 0x3f800000ff037435 */ /* 0x000fe200000001ff */
[----:B------:R-:W-:Y:S02]  /*18160*/  MOV R4, R44 ;  /* 0x0000002c00047202 */ /* 0x000fe40000000f00 */
[----:B------:R-:W-:-:S03]  /*18170*/  MOV R0, 0x18190 ;  /* 0x0001819000007802 */ /* 0x000fc60000000f00 */
[----:B------:R-:W-:Y:S05]  /*18180*/  CALL.REL.NOINC `($__internal_71_$__cuda_sm3x_div_rn_ftz_f32_slowpath) ;  /* 0x00014b6000007944 */ /* 0x000fea0003c00000 */
.L_x_38888:
[----:B------:R-:W-:Y:S05]  /*18190*/  BSYNC B4 ;  /* 0x0000000000047941 */ /* 0x000fea0003800000 */
.L_x_38887:
        /* <DEDUP_REMOVED lines=18> */
.L_x_38890:
[----:B------:R-:W-:Y:S02]  /*182c0*/  ISETP.GE.AND P0, PT, R8, RZ, PT ;  /* 0x000000ff0800720c */ /* 0x000fe40003f06270 */
[----:B------:R-:W-:-:S11]  /*182d0*/  MOV R3, 0x3fd774eb ;  /* 0x3fd774eb00037802 */ /* 0x000fd60000000f00 */
[----:B------:R-:W-:-:S04]  /*182e0*/  @P0 FFMA.FTZ R2, R3, 0.93318945169448852539, -R2 ;  /* 0x3f6ee58103020823 */ /* 0x000fc80000010802 */
[----:B------:R-:W-:Y:S02]  /*182f0*/  @!P0 FFMA.FTZ R2, R3, 0.93318945169448852539, R2 ;  /* 0x3f6ee58103028823 */ /* 0x000fe40000010002 */
.L_x_38891:
[----:B------:R-:W-:Y:S05]  /*18300*/  BSYNC B0 ;  /* 0x0000000000007941 */ /* 0x000fea0003800000 */
.L_x_38889:
        /* <DEDUP_REMOVED lines=10> */
.L_x_38884:
        /* <DEDUP_REMOVED lines=12> */
[----:B------:R-:W-:Y:S05]  /*18470*/  CALL.REL.NOINC `($__internal_71_$__cuda_sm3x_div_rn_ftz_f32_slowpath) ;  /* 0x0001487000007944 */ /* 0x000fea0003c00000 */
.L_x_38893:
[----:B------:R-:W-:Y:S05]  /*18480*/  BSYNC B4 ;  /* 0x0000000000047941 */ /* 0x000fea0003800000 */
.L_x_38892:
        /* <DEDUP_REMOVED lines=18> */
.L_x_38895:
[----:B------:R-:W-:Y:S02]  /*185b0*/  ISETP.GE.AND P0, PT, R8, RZ, PT ;  /* 0x000000ff0800720c */ /* 0x000fe40003f06270 */
[----:B------:R-:W-:-:S11]  /*185c0*/  MOV R3, 0x3fd774eb ;  /* 0x3fd774eb00037802 */ /* 0x000fd60000000f00 */
[----:B------:R-:W-:-:S04]  /*185d0*/  @P0 FFMA.FTZ R2, R3, 0.93318945169448852539, -R2 ;  /* 0x3f6ee58103020823 */ /* 0x000fc80000010802 */
[----:B------:R-:W-:Y:S02]  /*185e0*/  @!P0 FFMA.FTZ R2, R3, 0.93318945169448852539, R2 ;  /* 0x3f6ee58103028823 */ /* 0x000fe40000010002 */
.L_x_38896:
[----:B------:R-:W-:Y:S05]  /*185f0*/  BSYNC B0 ;  /* 0x0000000000007941 */ /* 0x000fea0003800000 */
.L_x_38894:
        /* <DEDUP_REMOVED lines=11> */
.L_x_38852:
        /* <DEDUP_REMOVED lines=33> */
[----:B------:R-:W-:Y:S05]  /*188c0*/  CALL.REL.NOINC `($__internal_71_$__cuda_sm3x_div_rn_ftz_f32_slowpath) ;  /* 0x0001442000007944 */ /* 0x000fea0003c00000 */
[----:B0-----:R-:W-:Y:S02]  /*188d0*/  MOV R0, R2 ;  /* 0x0000000200007202 */ /* 0x001fe40000000f00 */
.L_x_38898:
[----:B------:R-:W-:Y:S05]  /*188e0*/  BSYNC B4 ;  /* 0x0000000000047941 */ /* 0x000fea0003800000 */
.L_x_38897:
        /* <DEDUP_REMOVED lines=18> */
.L_x_38900:
[----:B------:R-:W-:Y:S02]  /*18a10*/  ISETP.GE.AND P0, PT, R8, RZ, PT ;  /* 0x000000ff0800720c */ /* 0x000fe40003f06270 */
[----:B------:R-:W-:-:S11]  /*18a20*/  MOV R3, 0x3fd774eb ;  /* 0x3fd774eb00037802 */ /* 0x000fd60000000f00 */
[----:B------:R-:W-:-:S04]  /*18a30*/  @P0 FFMA.FTZ R0, R3, 0.93318945169448852539, -R0 ;  /* 0x3f6ee58103000823 */ /* 0x000fc80000010800 */
[----:B------:R-:W-:Y:S02]  /*18a40*/  @!P0 FFMA.FTZ R0, R3, 0.93318945169448852539, R0 ;  /* 0x3f6ee58103008823 */ /* 0x000fe40000010000 */
.L_x_38901:
[----:B------:R-:W-:Y:S05]  /*18a50*/  BSYNC B0 ;  /* 0x0000000000007941 */ /* 0x000fea0003800000 */
.L_x_38899:
        /* <DEDUP_REMOVED lines=11> */
.L_x_38851:
        /* <DEDUP_REMOVED lines=26> */
[----:B------:R-:W-:Y:S05]  /*18cb0*/  CALL.REL.NOINC `($__internal_71_$__cuda_sm3x_div_rn_ftz_f32_slowpath) ;  /* 0x0001403000007944 */ /* 0x000fea0003c00000 */
.L_x_38903:
[----:B------:R-:W-:Y:S05]  /*18cc0*/  BSYNC B4 ;  /* 0x0000000000047941 */ /* 0x000fea0003800000 */
.L_x_38902:
        /* <DEDUP_REMOVED lines=18> */
.L_x_38905:
[----:B------:R-:W-:Y:S02]  /*18df0*/  ISETP.GE.AND P0, PT, R8, RZ, PT ;  /* 0x000000ff0800720c */ /* 0x000fe40003f06270 */
[----:B------:R-:W-:-:S11]  /*18e00*/  MOV R3, 0x3fd774eb ;  /* 0x3fd774eb00037802 */ /* 0x000fd60000000f00 */
[----:B------:R-:W-:-:S04]  /*18e10*/  @P0 FFMA.FTZ R2, R3, 0.93318945169448852539, -R2 ;  /* 0x3f6ee58103020823 */ /* 0x000fc80000010802 */
[----:B------:R-:W-:Y:S02]  /*18e20*/  @!P0 FFMA.FTZ R2, R3, 0.93318945169448852539, R2 ;  /* 0x3f6ee58103028823 */ /* 0x000fe40000010002 */
.L_x_38906:
[----:B------:R-:W-:Y:S05]  /*18e30*/  BSYNC B0 ;  /* 0x0000000000007941 */ /* 0x000fea0003800000 */
.L_x_38904:
        /* <DEDUP_REMOVED lines=12> */
.L_x_38863:
[----:B------:R-:W-:Y:S05]  /*18f00*/  BSYNC B2 ;  /* 0x0000000000027941 */ /* 0x000fea0003800000 */
.L_x_38850:
        /* <DEDUP_REMOVED lines=41> */
.L_x_38909:
        /* <DEDUP_REMOVED lines=10> */
.L_x_38908:
[----:B------:R-:W-:-:S04]  /*19240*/  FMUL.RZ R4, R4, 0.15915493667125701904 ;  /* 0x3e22f98304047820 */ /* 0x000fc8000040c000 */
[----:B------:R0:W1:Y:S08]  /*19250*/  MUFU.SIN R43, R4 ;  /* 0x00000004002b7308 */ /* 0x0000700000000400 */
[----:B------:R0:W2:Y:S01]  /*19260*/  MUFU.COS R42, R4 ;  /* 0x00000004002a7308 */ /* 0x0000a20000000000 */
[----:B------:R-:W-:Y:S05]  /*19270*/  BRA `(.L_x_38849) ;  /* 0x0000003000007947 */ /* 0x000fea0003800000 */
.L_x_38907:
[----:B------:R-:W-:Y:S01]  /*19280*/  FMUL.FTZ R14, R14, 1.4426950216293334961 ;  /* 0x3fb8aa3b0e0e7820 */ /* 0x000fe20000410000 */
[----:B------:R-:W-:-:S03]  /*19290*/  MOV R43, R4 ;  /* 0x00000004002b7202 */ /* 0x000fc60000000f00 */
[----:B------:R0:W1:Y:S04]  /*192a0*/  MUFU.EX2 R42, R14 ;  /* 0x0000000e002a7308 */ /* 0x0000680000000800 */
.L_x_38849:
[----:B-1----:R-:W-:Y:S05]  /*192b0*/  BSYNC B3 ;  /* 0x0000000000037941 */ /* 0x002fea0003800000 */
.L_x_38848:
        /* <DEDUP_REMOVED lines=67> */
.L_x_38919:
[----:B------:R-:W-:Y:S05]  /*196f0*/  BSYNC B0 ;  /* 0x0000000000007941 */ /* 0x000fea0003800000 */
.L_x_38918:
[----:B------:R-:W-:Y:S01]  /*19700*/  BSSY B4, `(.L_x_38920) ;  /* 0x0000007000047945 */ /* 0x000fe20003800000 */
[----:B------:R-:W-:Y:S01]  /*19710*/  FFMA R2, R7, R3, R2 ;  /* 0x0000000307027223 */ /* 0x000fe20000000002 */
[----:B------:R-:W-:Y:S05]  /*19720*/  @!P0 BRA `(.L_x_38921) ;  /* 0x0000004000008947 */ /* 0x000fea0003800000 */
[----:B------:R-:W-:Y:S02]  /*19730*/  MOV R4, R14 ;  /* 0x0000000e00047202 */ /* 0x000fe40000000f00 */
[----:B------:R-:W-:Y:S02]  /*19740*/  MOV R3, R15 ;  /* 0x0000000f00037202 */ /* 0x000fe40000000f00 */
[----:B------:R-:W-:Y:S02]  /*19750*/  MOV R0, 0x19770 ;  /* 0x0001977000007802 */ /* 0x000fe40000000f00 */
[----:B--2---:R-:W-:Y:S05]  /*19760*/  CALL.REL.NOINC `($__internal_71_$__cuda_sm3x_div_rn_ftz_f32_slowpath) ;  /* 0x0001358000007944 */ /* 0x004fea0003c00000 */
.L_x_38921:
[----:B------:R-:W-:Y:S05]  /*19770*/  BSYNC B4 ;  /* 0x0000000000047941 */ /* 0x000fea0003800000 */
.L_x_38920:
        /* <DEDUP_REMOVED lines=18> */
.L_x_38923:
[----:B------:R-:W-:Y:S02]  /*198a0*/  ISETP.GE.AND P0, PT, R10, RZ, PT ;  /* 0x000000ff0a00720c */ /* 0x000fe40003f06270 */
[----:B------:R-:W-:-:S11]  /*198b0*/  MOV R3, 0x3fd774eb ;  /* 0x3fd774eb00037802 */ /* 0x000fd60000000f00 */
[----:B------:R-:W-:-:S04]  /*198c0*/  @P0 FFMA.FTZ R2, R3, 0.93318945169448852539, -R2 ;  /* 0x3f6ee58103020823 */ /* 0x000fc80000010802 */
[----:B------:R-:W-:Y:S02]  /*198d0*/  @!P0 FFMA.FTZ R2, R3, 0.93318945169448852539, R2 ;  /* 0x3f6ee58103028823 */ /* 0x000fe40000010002 */
.L_x_38924:
[----:B------:R-:W-:Y:S05]  /*198e0*/  BSYNC B0 ;  /* 0x0000000000007941 */ /* 0x000fea0003800000 */
.L_x_38922:
        /* <DEDUP_REMOVED lines=12> */
.L_x_38917:
        /* <DEDUP_REMOVED lines=16> */
[----:B--2---:R-:W-:Y:S05]  /*19ab0*/  CALL.REL.NOINC `($__internal_71_$__cuda_sm3x_div_rn_ftz_f32_slowpath) ;  /* 0x0001323000007944 */ /* 0x004fea0003c00000 */
.L_x_38928:
[----:B------:R-:W-:Y:S05]  /*19ac0*/  BSYNC B4 ;  /* 0x0000000000047941 */ /* 0x000fea0003800000 */
.L_x_38927:
        /* <DEDUP_REMOVED lines=18> */
.L_x_38930:
[----:B------:R-:W-:Y:S02]  /*19bf0*/  ISETP.GE.AND P0, PT, R10, RZ, PT ;  /* 0x000000ff0a00720c */ /* 0x000fe40003f06270 */
[----:B------:R-:W-:-:S11]  /*19c00*/  MOV R3, 0x3fd774eb ;  /* 0x3fd774eb00037802 */ /* 0x000fd60000000f00 */
[----:B------:R-:W-:-:S04]  /*19c10*/  @P0 FFMA.FTZ R2, R3, 0.93318945169448852539, -R2 ;  /* 0x3f6ee58103020823 */ /* 0x000fc80000010802 */
[----:B------:R-:W-:Y:S02]  /*19c20*/  @!P0 FFMA.FTZ R2, R3, 0.93318945169448852539, R2 ;  /* 0x3f6ee58103028823 */ /* 0x000fe40000010002 */
.L_x_38931:
[----:B------:R-:W-:Y:S05]  /*19c30*/  BSYNC B0 ;  /* 0x0000000000007941 */ /* 0x000fea0003800000 */
.L_x_38929:
        /* <DEDUP_REMOVED lines=13> */
.L_x_38926:
        /* <DEDUP_REMOVED lines=25> */
.L_x_38933:
        /* <DEDUP_REMOVED lines=41> */
.L_x_38932:
        /* <DEDUP_REMOVED lines=51> */
.L_x_38935:
[----:B0--3--:R-:W-:Y:S05]  /*1a460*/  BSYNC B0 ;  /* 0x0000000000007941 */ /* 0x009fea0003800000 */
.L_x_38934:
[----:B------:R-:W-:Y:S01]  /*1a470*/  BSSY B4, `(.L_x_38936) ;  /* 0x0000006000047945 */ /* 0x000fe20003800000 */
[----:B------:R-:W-:Y:S01]  /*1a480*/  FFMA R2, R5, R7, R2 ;  /* 0x0000000705027223 */ /* 0x000fe20000000002 */
[----:B------:R-:W-:Y:S05]  /*1a490*/  @!P0 BRA `(.L_x_38937) ;  /* 0x0000003000008947 */ /* 0x000fea0003800000 */
[----:B------:R-:W-:Y:S02]  /*1a4a0*/  MOV R3, R15 ;  /* 0x0000000f00037202 */ /* 0x000fe40000000f00 */
[----:B------:R-:W-:Y:S02]  /*1a4b0*/  MOV R0, 0x1a4d0 ;  /* 0x0001a4d000007802 */ /* 0x000fe40000000f00 */
[----:B--2---:R-:W-:Y:S05]  /*1a4c0*/  CALL.REL.NOINC `($__internal_71_$__cuda_sm3x_div_rn_ftz_f32_slowpath) ;  /* 0x0001282000007944 */ /* 0x004fea0003c00000 */
.L_x_38937:
[----:B------:R-:W-:Y:S05]  /*1a4d0*/  BSYNC B4 ;  /* 0x0000000000047941 */ /* 0x000fea0003800000 */
.L_x_38936:
        /* <DEDUP_REMOVED lines=18> */
.L_x_38939:
[----:B------:R-:W-:Y:S02]  /*1a600*/  ISETP.GE.AND P0, PT, R10, RZ, PT ;  /* 0x000000ff0a00720c */ /* 0x000fe40003f06270 */
[----:B------:R-:W-:-:S11]  /*1a610*/  MOV R3, 0x3fd774eb ;  /* 0x3fd774eb00037802 */ /* 0x000fd60000000f00 */
[----:B------:R-:W-:-:S04]  /*1a620*/  @P0 FFMA.FTZ R2, R3, 0.93318945169448852539, -R2 ;  /* 0x3f6ee58103020823 */ /* 0x000fc80000010802 */
[----:B------:R-:W-:Y:S02]  /*1a630*/  @!P0 FFMA.FTZ R2, R3, 0.93318945169448852539, R2 ;  /* 0x3f6ee58103028823 */ /* 0x000fe40000010002 */
.L_x_38940:
[----:B------:R-:W-:Y:S05]  /*1a640*/  BSYNC B0 ;  /* 0x0000000000007941 */ /* 0x000fea0003800000 */
.L_x_38938:
        /* <DEDUP_REMOVED lines=12> */
.L_x_38916:
        /* <DEDUP_REMOVED lines=13> */
.L_x_38942:
[----:B------:R-:W-:Y:S05]  /*1a7e0*/  BSYNC B4 ;  /* 0x0000000000047941 */ /* 0x000fea0003800000 */
.L_x_38941:
        /* <DEDUP_REMOVED lines=18> */
.L_x_38944:
[----:B------:R-:W-:Y:S02]  /*1a910*/  ISETP.GE.AND P0, PT, R10, RZ, PT ;  /* 0x000000ff0a00720c */ /* 0x000fe40003f06270 */
[----:B------:R-:W-:-:S11]  /*1a920*/  MOV R3, 0x3fd774eb ;  /* 0x3fd774eb00037802 */ /* 0x000fd60000000f00 */
[----:B------:R-:W-:-:S04]  /*1a930*/  @P0 FFMA.FTZ R2, R3, 0.93318945169448852539, -R2 ;  /* 0x3f6ee58103020823 */ /* 0x000fc80000010802 */
[----:B------:R-:W-:Y:S02]  /*1a940*/  @!P0 FFMA.FTZ R2, R3, 0.93318945169448852539, R2 ;  /* 0x3f6ee58103028823 */ /* 0x000fe40000010002 */
.L_x_38945:
[----:B------:R-:W-:Y:S05]  /*1a950*/  BSYNC B0 ;  /* 0x0000000000007941 */ /* 0x000fea0003800000 */
.L_x_38943:
        /* <DEDUP_REMOVED lines=27> */
.L_x_38915:
        /* <DEDUP_REMOVED lines=39> */
.L_x_38948:
[----:B------:R-:W-:Y:S05]  /*1ad80*/  BSYNC B0 ;  /* 0x0000000000007941 */ /* 0x000fea0003800000 */
.L_x_38947:
[----:B------:R-:W-:Y:S01]  /*1ad90*/  BSSY B4, `(.L_x_38949) ;  /* 0x0000007000047945 */ /* 0x000fe20003800000 */
[----:B------:R-:W-:Y:S01]  /*1ada0*/  FFMA R2, R7, R4, R5 ;  /* 0x0000000407027223 */ /* 0x000fe20000000005 */
[----:B------:R-:W-:Y:S05]  /*1adb0*/  @!P0 BRA `(.L_x_38950) ;  /* 0x0000004000008947 */ /* 0x000fea0003800000 */
[----:B------:R-:W-:Y:S01]  /*1adc0*/  HFMA2.MMA R3, -RZ, RZ, 1.875, 0 ;  /* 0x3f800000ff037435 */ /* 0x000fe200000001ff */
[----:B------:R-:W-:Y:S02]  /*1add0*/  MOV R4, R14 ;  /* 0x0000000e00047202 */ /* 0x000fe40000000f00 */
[----:B------:R-:W-:-:S03]  /*1ade0*/  MOV R0, 0x1ae00 ;  /* 0x0001ae0000007802 */ /* 0x000fc60000000f00 */
[----:B--2---:R-:W-:Y:S05]  /*1adf0*/  CALL.REL.NOINC `($__internal_71_$__cuda_sm3x_div_rn_ftz_f32_slowpath) ;  /* 0x00011ef000007944 */ /* 0x004fea0003c00000 */
.L_x_38950:
[----:B------:R-:W-:Y:S05]  /*1ae00*/  BSYNC B4 ;  /* 0x0000000000047941 */ /* 0x000fea0003800000 */
.L_x_38949:
        /* <DEDUP_REMOVED lines=18> */
.L_x_38952:
[----:B------:R-:W-:Y:S02]  /*1af30*/  ISETP.GE.AND P0, PT, R10, RZ, PT ;  /* 0x000000ff0a00720c */ /* 0x000fe40003f06270 */
[----:B------:R-:W-:-:S11]  /*1af40*/  MOV R3, 0x3fd774eb ;  /* 0x3fd774eb00037802 */ /* 0x000fd60000000f00 */
[----:B------:R-:W-:-:S04]  /*1af50*/  @P0 FFMA.FTZ R2, R3, 0.93318945169448852539, -R2 ;  /* 0x3f6ee58103020823 */ /* 0x000fc80000010802 */
[----:B------:R-:W-:Y:S02]  /*1af60*/  @!P0 FFMA.FTZ R2, R3, 0.93318945169448852539, R2 ;  /* 0x3f6ee58103028823 */ /* 0x000fe40000010002 */
.L_x_38953:
[----:B------:R-:W-:Y:S05]  /*1af70*/  BSYNC B0 ;  /* 0x0000000000007941 */ /* 0x000fea0003800000 */
.L_x_38951:
        /* <DEDUP_REMOVED lines=10> */
.L_x_38946:
        /* <DEDUP_REMOVED lines=12> */
[----:B--2---:R-:W-:Y:S05]  /*1b0e0*/  CALL.REL.NOINC `($__internal_71_$__cuda_sm3x_div_rn_ftz_f32_slowpath) ;  /* 0x00011c0000007944 */ /* 0x004fea0003c00000 */
.L_x_38955:
[----:B------:R-:W-:Y:S05]  /*1b0f0*/  BSYNC B4 ;  /* 0x0000000000047941 */ /* 0x000fea0003800000 */
.L_x_38954:
        /* <DEDUP_REMOVED lines=18> */
.L_x_38957:
[----:B------:R-:W-:Y:S02]  /*1b220*/  ISETP.GE.AND P0, PT, R10, RZ, PT ;  /* 0x000000ff0a00720c */ /* 0x000fe40003f06270 */
[----:B------:R-:W-:-:S11]  /*1b230*/  MOV R3, 0x3fd774eb ;  /* 0x3fd774eb00037802 */ /* 0x000fd60000000f00 */
[----:B------:R-:W-:-:S04]  /*1b240*/  @P0 FFMA.FTZ R2, R3, 0.93318945169448852539, -R2 ;  /* 0x3f6ee58103020823 */ /* 0x000fc80000010802 */
[----:B------:R-:W-:Y:S02]  /*1b250*/  @!P0 FFMA.FTZ R2, R3, 0.93318945169448852539, R2 ;  /* 0x3f6ee58103028823 */ /* 0x000fe40000010002 */
.L_x_38958:
[----:B------:R-:W-:Y:S05]  /*1b260*/  BSYNC B0 ;  /* 0x0000000000007941 */ /* 0x000fea0003800000 */
.L_x_38956:
        /* <DEDUP_REMOVED lines=11> */
.L_x_38914:
        /* <DEDUP_REMOVED lines=33> */
[----:B--2---:R-:W-:Y:S05]  /*1b530*/  CALL.REL.NOINC `($__internal_71_$__cuda_sm3x_div_rn_ftz_f32_slowpath) ;  /* 0x000117b000007944 */ /* 0x004fea0003c00000 */
[----:B0-----:R-:W-:Y:S02]  /*1b540*/  MOV R0, R2 ;  /* 0x0000000200007202 */ /* 0x001fe40000000f00 */
.L_x_38960:
[----:B------:R-:W-:Y:S05]  /*1b550*/  BSYNC B4 ;  /* 0x0000000000047941 */ /* 0x000fea0003800000 */
.L_x_38959:
        /* <DEDUP_REMOVED lines=18> */
.L_x_38962:
[----:B------:R-:W-:Y:S02]  /*1b680*/  ISETP.GE.AND P0, PT, R10, RZ, PT ;  /* 0x000000ff0a00720c */ /* 0x000fe40003f06270 */
[----:B------:R-:W-:-:S11]  /*1b690*/  MOV R3, 0x3fd774eb ;  /* 0x3fd774eb00037802 */ /* 0x000fd60000000f00 */
[----:B------:R-:W-:-:S04]  /*1b6a0*/  @P0 FFMA.FTZ R0, R3, 0.93318945169448852539, -R0 ;  /* 0x3f6ee58103000823 */ /* 0x000fc80000010800 */
[----:B------:R-:W-:Y:S02]  /*1b6b0*/  @!P0 FFMA.FTZ R0, R3, 0.93318945169448852539, R0 ;  /* 0x3f6ee58103008823 */ /* 0x000fe40000010000 */
.L_x_38963:
[----:B------:R-:W-:Y:S05]  /*1b6c0*/  BSYNC B0 ;  /* 0x0000000000007941 */ /* 0x000fea0003800000 */
.L_x_38961:
        /* <DEDUP_REMOVED lines=11> */
.L_x_38913:
        /* <DEDUP_REMOVED lines=26> */
[----:B--2---:R-:W-:Y:S05]  /*1b920*/  CALL.REL.NOINC `($__internal_71_$__cuda_sm3x_div_rn_ftz_f32_slowpath) ;  /* 0x000113c000007944 */ /* 0x004fea0003c00000 */
.L_x_38965:
[----:B------:R-:W-:Y:S05]  /*1b930*/  BSYNC B4 ;  /* 0x0000000000047941 */ /* 0x000fea0003800000 */
.L_x_38964:
        /* <DEDUP_REMOVED lines=18> */
.L_x_38967:
[----:B------:R-:W-:Y:S02]  /*1ba60*/  ISETP.GE.AND P0, PT, R10, RZ, PT ;  /* 0x000000ff0a00720c */ /* 0x000fe40003f06270 */
[----:B------:R-:W-:-:S11]  /*1ba70*/  MOV R3, 0x3fd774eb ;  /* 0x3fd774eb00037802 */ /* 0x000fd60000000f00 */
[----:B------:R-:W-:-:S04]  /*1ba80*/  @P0 FFMA.FTZ R2, R3, 0.93318945169448852539, -R2 ;  /* 0x3f6ee58103020823 */ /* 0x000fc80000010802 */
[----:B------:R-:W-:Y:S02]  /*1ba90*/  @!P0 FFMA.FTZ R2, R3, 0.93318945169448852539, R2 ;  /* 0x3f6ee58103028823 */ /* 0x000fe40000010002 */
.L_x_38968:
[----:B------:R-:W-:Y:S05]  /*1baa0*/  BSYNC B0 ;  /* 0x0000000000007941 */ /* 0x000fea0003800000 */
.L_x_38966:
        /* <DEDUP_REMOVED lines=12> */
.L_x_38925:
[----:B------:R-:W-:Y:S05]  /*1bb70*/  BSYNC B2 ;  /* 0x0000000000027941 */ /* 0x000fea0003800000 */
.L_x_38912:
        /* <DEDUP_REMOVED lines=41> */
.L_x_38971:
        /* <DEDUP_REMOVED lines=10> */
.L_x_38970:
[----:B------:R-:W-:-:S04]  /*1beb0*/  FMUL.RZ R4, R4, 0.15915493667125701904 ;  /* 0x3e22f98304047820 */ /* 0x000fc8000040c000 */
[----:B------:R0:W1:Y:S08]  /*1bec0*/  MUFU.SIN R9, R4 ;  /* 0x0000000400097308 */ /* 0x0000700000000400 */
[----:B------:R0:W3:Y:S01]  /*1bed0*/  MUFU.COS R8, R4 ;  /* 0x0000000400087308 */ /* 0x0000e20000000000 */
[----:B------:R-:W-:Y:S05]  /*1bee0*/  BRA `(.L_x_38911) ;  /* 0x0000003000007947 */ /* 0x000fea0003800000 */
.L_x_38969:
[----:B------:R-:W-:Y:S01]  /*1bef0*/  FMUL.FTZ R8, R12, 1.4426950216293334961 ;  /* 0x3fb8aa3b0c087820 */ /* 0x000fe20000410000 */
[----:B------:R-:W-:-:S05]  /*1bf00*/  MOV R9, R4 ;  /* 0x0000000400097202 */ /* 0x000fca0000000f00 */
[----:B------:R-:W0:Y:S02]  /*1bf10*/  MUFU.EX2 R8, R8 ;  /* 0x0000000800087308 */ /* 0x000e240000000800 */
.L_x_38911:
[----:B------:R-:W-:Y:S05]  /*1bf20*/  BSYNC B3 ;  /* 0x0000000000037941 */ /* 0x000fea0003800000 */
.L_x_38910:
        /* <DEDUP_REMOVED lines=67> */
.L_x_38981:
[----:B------:R-:W-:Y:S05]  /*1c360*/  BSYNC B0 ;  /* 0x0000000000007941 */ /* 0x000fea0003800000 */
.L_x_38980:
[----:B------:R-:W-:Y:S01]  /*1c370*/  BSSY B4, `(.L_x_38982) ;  /* 0x0000007000047945 */ /* 0x000fe20003800000 */
[----:B------:R-:W-:Y:S01]  /*1c380*/  FFMA R2, R7, R3, R2 ;  /* 0x0000000307027223 */ /* 0x000fe20000000002 */
[----:B------:R-:W-:Y:S05]  /*1c390*/  @!P0 BRA `(.L_x_38983) ;  /* 0x0000004000008947 */ /* 0x000fea0003800000 */
[----:B------:R-:W-:Y:S02]  /*1c3a0*/  MOV R4, R12 ;  /* 0x0000000c00047202 */ /* 0x000fe40000000f00 */
[----:B------:R-:W-:Y:S02]  /*1c3b0*/  MOV R3, R13 ;  /* 0x0000000d00037202 */ /* 0x000fe40000000f00 */
[----:B------:R-:W-:Y:S02]  /*1c3c0*/  MOV R0, 0x1c3e0 ;  /* 0x0001c3e000007802 */ /* 0x000fe40000000f00 */
[----:B-123--:R-:W-:Y:S05]  /*1c3d0*/  CALL.REL.NOINC `($__internal_71_$__cuda_sm3x_div_rn_ftz_f32_slowpath) ;  /* 0x0001091000007944 */ /* 0x00efea0003c00000 */
.L_x_38983:
[----:B------:R-:W-:Y:S05]  /*1c3e0*/  BSYNC B4 ;  /* 0x0000000000047941 */ /* 0x000fea0003800000 */
.L_x_38982:
        /* <DEDUP_REMOVED lines=18> */
.L_x_38985:
[----:B------:R-:W-:Y:S02]  /*1c510*/  ISETP.GE.AND P0, PT, R16, RZ, PT ;  /* 0x000000ff1000720c */ /* 0x000fe40003f06270 */
[----:B------:R-:W-:-:S11]  /*1c520*/  MOV R3, 0x3fd774eb ;  /* 0x3fd774eb00037802 */ /* 0x000fd60000000f00 */
[----:B------:R-:W-:-:S04]  /*1c530*/  @P0 FFMA.FTZ R2, R3, 0.93318945169448852539, -R2 ;  /* 0x3f6ee58103020823 */ /* 0x000fc80000010802 */
[----:B------:R-:W-:Y:S02]  /*1c540*/  @!P0 FFMA.FTZ R2, R3, 0.93318945169448852539, R2 ;  /* 0x3f6ee58103028823 */ /* 0x000fe40000010002 */
.L_x_38986:
[----:B------:R-:W-:Y:S05]  /*1c550*/  BSYNC B0 ;  /* 0x0000000000007941 */ /* 0x000fea0003800000 */
.L_x_38984:
        /* <DEDUP_REMOVED lines=12> */
.L_x_38979:
        /* <DEDUP_REMOVED lines=16> */
[----:B-123--:R-:W-:Y:S05]  /*1c720*/  CALL.REL.NOINC `($__internal_71_$__cuda_sm3x_div_rn_ftz_f32_slowpath) ;  /* 0x000105c000007944 */ /* 0x00efea0003c00000 */
.L_x_38990:
[----:B------:R-:W-:Y:S05]  /*1c730*/  BSYNC B4 ;  /* 0x0000000000047941 */ /* 0x000fea0003800000 */
.L_x_38989:
        /* <DEDUP_REMOVED lines=18> */
.L_x_38992:
[----:B------:R-:W-:Y:S02]  /*1c860*/  ISETP.GE.AND P0, PT, R16, RZ, PT ;  /* 0x000000ff1000720c */ /* 0x000fe40003f06270 */
[----:B------:R-:W-:-:S11]  /*1c870*/  MOV R3, 0x3fd774eb ;  /* 0x3fd774eb00037802 */ /* 0x000fd60000000f00 */
[----:B------:R-:W-:-:S04]  /*1c880*/  @P0 FFMA.FTZ R2, R3, 0.93318945169448852539, -R2 ;  /* 0x3f6ee58103020823 */ /* 0x000fc80000010802 */
[----:B------:R-:W-:Y:S02]  /*1c890*/  @!P0 FFMA.FTZ R2, R3, 0.93318945169448852539, R2 ;  /* 0x3f6ee58103028823 */ /* 0x000fe40000010002 */
.L_x_38993:
[----:B------:R-:W-:Y:S05]  /*1c8a0*/  BSYNC B0 ;  /* 0x0000000000007941 */ /* 0x000fea0003800000 */
.L_x_38991:
        /* <DEDUP_REMOVED lines=13> */
.L_x_38988:
        /* <DEDUP_REMOVED lines=25> */
.L_x_38995:
        /* <DEDUP_REMOVED lines=40> */
.L_x_38994:
        /* <DEDUP_REMOVED lines=51> */
.L_x_38997:
[----:B0--3--:R-:W-:Y:S05]  /*1d0c0*/  BSYNC B0 ;  /* 0x0000000000007941 */ /* 0x009fea0003800000 */
.L_x_38996:
[----:B------:R-:W-:Y:S01]  /*1d0d0*/  BSSY B4, `(.L_x_38998) ;  /* 0x0000006000047945 */ /* 0x000fe20003800000 */
[----:B------:R-:W-:Y:S01]  /*1d0e0*/  FFMA R2, R5, R7, R2 ;  /* 0x0000000705027223 */ /* 0x000fe20000000002 */
[----:B------:R-:W-:Y:S05]  /*1d0f0*/  @!P0 BRA `(.L_x_38999) ;  /* 0x0000003000008947 */ /* 0x000fea0003800000 */
[----:B------:R-:W-:Y:S02]  /*1d100*/  MOV R3, R13 ;  /* 0x0000000d00037202 */ /* 0x000fe40000000f00 */
[----:B------:R-:W-:Y:S02]  /*1d110*/  MOV R0, 0x1d130 ;  /* 0x0001d13000007802 */ /* 0x000fe40000000f00 */
[----:B-12---:R-:W-:Y:S05]  /*1d120*/  CALL.REL.NOINC `($__internal_71_$__cuda_sm3x_div_rn_ftz_f32_slowpath) ;  /* 0x0000fbc000007944 */ /* 0x006fea0003c00000 */
.L_x_38999:
[----:B------:R-:W-:Y:S05]  /*1d130*/  BSYNC B4 ;  /* 0x0000000000047941 */ /* 0x000fea0003800000 */
.L_x_38998:
        /* <DEDUP_REMOVED lines=18> */
.L_x_39001:
[----:B------:R-:W-:Y:S02]  /*1d260*/  ISETP.GE.AND P0, PT, R16, RZ, PT ;  /* 0x000000ff1000720c */ /* 0x000fe40003f06270 */
[----:B------:R-:W-:-:S11]  /*1d270*/  MOV R3, 0x3fd774eb ;  /* 0x3fd774eb00037802 */ /* 0x000fd60000000f00 */
[----:B------:R-:W-:-:S04]  /*1d280*/  @P0 FFMA.FTZ R2, R3, 0.93318945169448852539, -R2 ;  /* 0x3f6ee58103020823 */ /* 0x000fc80000010802 */
[----:B------:R-:W-:Y:S02]  /*1d290*/  @!P0 FFMA.FTZ R2, R3, 0.93318945169448852539, R2 ;  /* 0x3f6ee58103028823 */ /* 0x000fe40000010002 */
.L_x_39002:
[----:B------:R-:W-:Y:S05]  /*1d2a0*/  BSYNC B0 ;  /* 0x0000000000007941 */ /* 0x000fea0003800000 */
.L_x_39000:
        /* <DEDUP_REMOVED lines=12> */
.L_x_38978:
        /* <DEDUP_REMOVED lines=13> */
.L_x_39004:
[----:B------:R-:W-:Y:S05]  /*1d440*/  BSYNC B4 ;  /* 0x0000000000047941 */ /* 0x000fea0003800000 */
.L_x_39003:
        /* <DEDUP_REMOVED lines=18> */
.L_x_39006:
[----:B------:R-:W-:Y:S02]  /*1d570*/  ISETP.GE.AND P0, PT, R16, RZ, PT ;  /* 0x000000ff1000720c */ /* 0x000fe40003f06270 */
[----:B------:R-:W-:-:S11]  /*1d580*/  MOV R3, 0x3fd774eb ;  /* 0x3fd774eb00037802 */ /* 0x000fd60000000f00 */
[----:B------:R-:W-:-:S04]  /*1d590*/  @P0 FFMA.FTZ R2, R3, 0.93318945169448852539, -R2 ;  /* 0x3f6ee58103020823 */ /* 0x000fc80000010802 */
[----:B------:R-:W-:Y:S02]  /*1d5a0*/  @!P0 FFMA.FTZ R2, R3, 0.93318945169448852539, R2 ;  /* 0x3f6ee58103028823 */ /* 0x000fe40000010002 */
.L_x_39007:
[----:B------:R-:W-:Y:S05]  /*1d5b0*/  BSYNC B0 ;  /* 0x0000000000007941 */ /* 0x000fea0003800000 */
.L_x_39005:
        /* <DEDUP_REMOVED lines=27> */
.L_x_38977:
        /* <DEDUP_REMOVED lines=39> */
.L_x_39010:
[----:B------:R-:W-:Y:S05]  /*1d9e0*/  BSYNC B0 ;  /* 0x0000000000007941 */ /* 0x000fea0003800000 */
.L_x_39009:
[----:B------:R-:W-:Y:S01]  /*1d9f0*/  BSSY B4, `(.L_x_39011) ;  /* 0x0000007000047945 */ /* 0x000fe20003800000 */
[----:B------:R-:W-:Y:S01]  /*1da00*/  FFMA R2, R7, R4, R5 ;  /* 0x0000000407027223 */ /* 0x000fe20000000005 */
[----:B------:R-:W-:Y:S05]  /*1da10*/  @!P0 BRA `(.L_x_39012) ;  /* 0x0000004000008947 */ /* 0x000fea0003800000 */
[----:B------:R-:W-:Y:S01]  /*1da20*/  HFMA2.MMA R3, -RZ, RZ, 1.875, 0 ;  /* 0x3f800000ff037435 */ /* 0x000fe200000001ff */
[----:B------:R-:W-:Y:S02]  /*1da30*/  MOV R4, R12 ;  /* 0x0000000c00047202 */ /* 0x000fe40000000f00 */
[----:B------:R-:W-:-:S03]  /*1da40*/  MOV R0, 0x1da60 ;  /* 0x0001da6000007802 */ /* 0x000fc60000000f00 */
[----:B-123--:R-:W-:Y:S05]  /*1da50*/  CALL.REL.NOINC `($__internal_71_$__cuda_sm3x_div_rn_ftz_f32_slowpath) ;  /* 0x0000f29000007944 */ /* 0x00efea0003c00000 */
.L_x_39012:
[----:B------:R-:W-:Y:S05]  /*1da60*/  BSYNC B4 ;  /* 0x0000000000047941 */ /* 0x000fea0003800000 */
.L_x_39011:
        /* <DEDUP_REMOVED lines=18> */
.L_x_39014:
[----:B------:R-:W-:Y:S02]  /*1db90*/  ISETP.GE.AND P0, PT, R16, RZ, PT ;  /* 0x000000ff1000720c */ /* 0x000fe40003f06270 */
[----:B------:R-:W-:-:S11]  /*1dba0*/  MOV R3, 0x3fd774eb ;  /* 0x3fd774eb00037802 */ /* 0x000fd60000000f00 */
[----:B------:R-:W-:-:S04]  /*1dbb0*/  @P0 FFMA.FTZ R2, R3, 0.93318945169448852539, -R2 ;  /* 0x3f6ee58103020823 */ /* 0x000fc80000010802 */
[----:B------:R-:W-:Y:S02]  /*1dbc0*/  @!P0 FFMA.FTZ R2, R3, 0.93318945169448852539, R2 ;  /* 0x3f6ee58103028823 */ /* 0x000fe40000010002 */
.L_x_39015:
[----:B------:R-:W-:Y:S05]  /*1dbd0*/  BSYNC B0 ;  /* 0x0000000000007941 */ /* 0x000fea0003800000 */
.L_x_39013:
        /* <DEDUP_REMOVED lines=10> */
.L_x_39008:
        /* <DEDUP_REMOVED lines=12> */
[----:B-123--:R-:W-:Y:S05]  /*1dd40*/  CALL.REL.NOINC `($__internal_71_$__cuda_sm3x_div_rn_ftz_f32_slowpath) ;  /* 0x0000efa000007944 */ /* 0x00efea0003c00000 */
.L_x_39017:
[----:B------:R-:W-:Y:S05]  /*1dd50*/  BSYNC B4 ;  /* 0x0000000000047941 */ /* 0x000fea0003800000 */
.L_x_39016:
        /* <DEDUP_REMOVED lines=18> */
.L_x_39019:
[----:B------:R-:W-:Y:S02]  /*1de80*/  ISETP.GE.AND P0, PT, R16, RZ, PT ;  /* 0x000000ff1000720c */ /* 0x000fe40003f06270 */
[----:B------:R-:W-:-:S11]  /*1de90*/  MOV R3, 0x3fd774eb ;  /* 0x3fd774eb00037802 */ /* 0x000fd60000000f00 */
[----:B------:R-:W-:-:S04]  /*1dea0*/  @P0 FFMA.FTZ R2, R3, 0.93318945169448852539, -R2 ;  /* 0x3f6ee58103020823 */ /* 0x000fc80000010802 */
[----:B------:R-:W-:Y:S02]  /*1deb0*/  @!P0 FFMA.FTZ R2, R3, 0.93318945169448852539, R2 ;  /* 0x3f6ee58103028823 */ /* 0x000fe40000010002 */
.L_x_39020:
[----:B------:R-:W-:Y:S05]  /*1dec0*/  BSYNC B0 ;  /* 0x0000000000007941 */ /* 0x000fea0003800000 */
.L_x_39018:
        /* <DEDUP_REMOVED lines=11> */
.L_x_38976:
        /* <DEDUP_REMOVED lines=33> */
[----:B-123--:R-:W-:Y:S05]  /*1e190*/  CALL.REL.NOINC `($__internal_71_$__cuda_sm3x_div_rn_ftz_f32_slowpath) ;  /* 0x0000eb5000007944 */ /* 0x00efea0003c00000 */
[----:B0-----:R-:W-:Y:S02]  /*1e1a0*/  MOV R0, R2 ;  /* 0x0000000200007202 */ /* 0x001fe40000000f00 */
.L_x_39022:
[----:B------:R-:W-:Y:S05]  /*1e1b0*/  BSYNC B4 ;  /* 0x0000000000047941 */ /* 0x000fea0003800000 */
.L_x_39021:
        /* <DEDUP_REMOVED lines=18> */
.L_x_39024:
[----:B------:R-:W-:Y:S02]  /*1e2e0*/  ISETP.GE.AND P0, PT, R16, RZ, PT ;  /* 0x000000ff1000720c */ /* 0x000fe40003f06270 */
[----:B------:R-:W-:-:S11]  /*1e2f0*/  MOV R3, 0x3fd774eb ;  /* 0x3fd774eb00037802 */ /* 0x000fd60000000f00 */
[----:B------:R-:W-:-:S04]  /*1e300*/  @P0 FFMA.FTZ R0, R3, 0.93318945169448852539, -R0 ;  /* 0x3f6ee58103000823 */ /* 0x000fc80000010800 */
[----:B------:R-:W-:Y:S02]  /*1e310*/  @!P0 FFMA.FTZ R0, R3, 0.93318945169448852539, R0 ;  /* 0x3f6ee58103008823 */ /* 0x000fe40000010000 */
.L_x_39025:
[----:B------:R-:W-:Y:S05]  /*1e320*/  BSYNC B0 ;  /* 0x0000000000007941 */ /* 0x000fea0003800000 */
.L_x_39023:
        /* <DEDUP_REMOVED lines=11> */
.L_x_38975:
        /* <DEDUP_REMOVED lines=26> */
[----:B-123--:R-:W-:Y:S05]  /*1e580*/  CALL.REL.NOINC `($__internal_71_$__cuda_sm3x_div_rn_ftz_f32_slowpath) ;  /* 0x0000e76000007944 */ /* 0x00efea0003c00000 */
.L_x_39027:
[----:B------:R-:W-:Y:S05]  /*1e590*/  BSYNC B4 ;  /* 0x0000000000047941 */ /* 0x000fea0003800000 */
.L_x_39026:
        /* <DEDUP_REMOVED lines=18> */
.L_x_39029:
[----:B------:R-:W-:Y:S02]  /*1e6c0*/  ISETP.GE.AND P0, PT, R16, RZ, PT ;  /* 0x000000ff1000720c */ /* 0x000fe40003f06270 */
[----:B------:R-:W-:-:S11]  /*1e6d0*/  MOV R3, 0x3fd774eb ;  /* 0x3fd774eb00037802 */ /* 0x000fd60000000f00 */
[----:B------:R-:W-:-:S04]  /*1e6e0*/  @P0 FFMA.FTZ R2, R3, 0.93318945169448852539, -R2 ;  /* 0x3f6ee58103020823 */ /* 0x000fc80000010802 */
[----:B------:R-:W-:Y:S02]  /*1e6f0*/  @!P0 FFMA.FTZ R2, R3, 0.93318945169448852539, R2 ;  /* 0x3f6ee58103028823 */ /* 0x000fe40000010002 */
.L_x_39030:
[----:B------:R-:W-:Y:S05]  /*1e700*/  BSYNC B0 ;  /* 0x0000000000007941 */ /* 0x000fea0003800000 */
.L_x_39028:
        /* <DEDUP_REMOVED lines=12> */
.L_x_38987:
[----:B------:R-:W-:Y:S05]  /*1e7d0*/  BSYNC B2 ;  /* 0x0000000000027941 */ /* 0x000fea0003800000 */
.L_x_38974:
        /* <DEDUP_REMOVED lines=41> */
.L_x_39033:
        /* <DEDUP_REMOVED lines=10> */
.L_x_39032:
[----:B------:R-:W-:-:S04]  /*1eb10*/  FMUL.RZ R4, R4, 0.15915493667125701904 ;  /* 0x3e22f98304047820 */ /* 0x000fc8000040c000 */
[----:B------:R0:W4:Y:S08]  /*1eb20*/  MUFU.SIN R11, R4 ;  /* 0x00000004000b7308 */ /* 0x0001300000000400 */
[----:B------:R0:W3:Y:S01]  /*1eb30*/  MUFU.COS R10, R4 ;  /* 0x00000004000a7308 */ /* 0x0000e20000000000 */
[----:B------:R-:W-:Y:S05]  /*1eb40*/  BRA `(.L_x_38973) ;  /* 0x0000003000007947 */ /* 0x000fea0003800000 */
.L_x_39031:
[----:B------:R-:W-:Y:S01]  /*1eb50*/  FMUL.FTZ R10, R18, 1.4426950216293334961 ;  /* 0x3fb8aa3b120a7820 */ /* 0x000fe20000410000 */
[----:B------:R-:W-:-:S05]  /*1eb60*/  MOV R11, R4 ;  /* 0x00000004000b7202 */ /* 0x000fca0000000f00 */
[----:B------:R-:W0:Y:S02]  /*1eb70*/  MUFU.EX2 R10, R10 ;  /* 0x0000000a000a7308 */ /* 0x000e240000000800 */
.L_x_38973:
[----:B------:R-:W-:Y:S05]  /*1eb80*/  BSYNC B3 ;  /* 0x0000000000037941 */ /* 0x000fea0003800000 */
.L_x_38972:
        /* <DEDUP_REMOVED lines=67> */
.L_x_39043:
[----:B------:R-:W-:Y:S05]  /*1efc0*/  BSYNC B0 ;  /* 0x0000000000007941 */ /* 0x000fea0003800000 */
.L_x_39042:
[----:B------:R-:W-:Y:S01]  /*1efd0*/  BSSY B4, `(.L_x_39044) ;  /* 0x0000007000047945 */ /* 0x000fe20003800000 */
[----:B------:R-:W-:Y:S01]  /*1efe0*/  FFMA R2, R7, R3, R2 ;  /* 0x0000000307027223 */ /* 0x000fe20000000002 */
[----:B------:R-:W-:Y:S05]  /*1eff0*/  @!P0 BRA `(.L_x_39045) ;  /* 0x0000004000008947 */ /* 0x000fea0003800000 */
[----:B------:R-:W-:Y:S02]  /*1f000*/  MOV R4, R14 ;  /* 0x0000000e00047202 */ /* 0x000fe40000000f00 */
[----:B------:R-:W-:Y:S02]  /*1f010*/  MOV R3, R15 ;  /* 0x0000000f00037202 */ /* 0x000fe40000000f00 */
[----:B------:R-:W-:Y:S02]  /*1f020*/  MOV R0, 0x1f040 ;  /* 0x0001f04000007802 */ /* 0x000fe40000000f00 */
[----:B-1234-:R-:W-:Y:S05]  /*1f030*/  CALL.REL.NOINC `($__internal_71_$__cuda_sm3x_div_rn_ftz_f32_slowpath) ;  /* 0x0000dcb000007944 */ /* 0x01efea0003c00000 */
.L_x_39045:
[----:B------:R-:W-:Y:S05]  /*1f040*/  BSYNC B4 ;  /* 0x0000000000047941 */ /* 0x000fea0003800000 */
.L_x_39044:
        /* <DEDUP_REMOVED lines=18> */
.L_x_39047:
[----:B------:R-:W-:Y:S02]  /*1f170*/  ISETP.GE.AND P0, PT, R20, RZ, PT ;  /* 0x000000ff1400720c */ /* 0x000fe40003f06270 */
[----:B------:R-:W-:-:S11]  /*1f180*/  MOV R3, 0x3fd774eb ;  /* 0x3fd774eb00037802 */ /* 0x000fd60000000f00 */
[----:B------:R-:W-:-:S04]  /*1f190*/  @P0 FFMA.FTZ R2, R3, 0.93318945169448852539, -R2 ;  /* 0x3f6ee58103020823 */ /* 0x000fc80000010802 */
[----:B------:R-:W-:Y:S02]  /*1f1a0*/  @!P0 FFMA.FTZ R2, R3, 0.93318945169448852539, R2 ;  /* 0x3f6ee58103028823 */ /* 0x000fe40000010002 */
.L_x_39048:
[----:B------:R-:W-:Y:S05]  /*1f1b0*/  BSYNC B0 ;  /* 0x0000000000007941 */ /* 0x000fea0003800000 */
.L_x_39046:
        /* <DEDUP_REMOVED lines=12> */
.L_x_39041:
        /* <DEDUP_REMOVED lines=16> */
[----:B-1234-:R-:W-:Y:S05]  /*1f380*/  CALL.REL.NOINC `($__internal_71_$__cuda_sm3x_div_rn_ftz_f32_slowpath) ;  /* 0x0000d96000007944 */ /* 0x01efea0003c00000 */
.L_x_39052:
[----:B------:R-:W-:Y:S05]  /*1f390*/  BSYNC B4 ;  /* 0x0000000000047941 */ /* 0x000fea0003800000 */
.L_x_39051:
        /* <DEDUP_REMOVED lines=18> */
.L_x_39054:
[----:B------:R-:W-:Y:S02]  /*1f4c0*/  ISETP.GE.AND P0, PT, R20, RZ, PT ;  /* 0x000000ff1400720c */ /* 0x000fe40003f06270 */
[----:B------:R-:W-:-:S11]  /*1f4d0*/  MOV R3, 0x3fd774eb ;  /* 0x3fd774eb00037802 */ /* 0x000fd60000000f00 */
[----:B------:R-:W-:-:S04]  /*1f4e0*/  @P0 FFMA.FTZ R2, R3, 0.93318945169448852539, -R2 ;  /* 0x3f6ee58103020823 */ /* 0x000fc80000010802 */
[----:B------:R-:W-:Y:S02]  /*1f4f0*/  @!P0 FFMA.FTZ R2, R3, 0.93318945169448852539, R2 ;  /* 0x3f6ee58103028823 */ /* 0x000fe40000010002 */
.L_x_39055:
[----:B------:R-:W-:Y:S05]  /*1f500*/  BSYNC B0 ;  /* 0x0000000000007941 */ /* 0x000fea0003800000 */
.L_x_39053:
        /* <DEDUP_REMOVED lines=13> */
.L_x_39050:
        /* <DEDUP_REMOVED lines=25> */
.L_x_39057:
        /* <DEDUP_REMOVED lines=40> */
.L_x_39056:
        /* <DEDUP_REMOVED lines=51> */
.L_x_39059:
[----:B0---4-:R-:W-:Y:S05]  /*1fd20*/  BSYNC B0 ;  /* 0x0000000000007941 */ /* 0x011fea0003800000 */
.L_x_39058:
[----:B------:R-:W-:Y:S01]  /*1fd30*/  BSSY B4, `(.L_x_39060) ;  /* 0x0000006000047945 */ /* 0x000fe20003800000 */
[----:B------:R-:W-:Y:S01]  /*1fd40*/  FFMA R2, R5, R7, R2 ;  /* 0x0000000705027223 */ /* 0x000fe20000000002 */
[----:B------:R-:W-:Y:S05]  /*1fd50*/  @!P0 BRA `(.L_x_39061) ;  /* 0x0000003000008947 */ /* 0x000fea0003800000 */
[----:B------:R-:W-:Y:S02]  /*1fd60*/  MOV R3, R15 ;  /* 0x0000000f00037202 */ /* 0x000fe40000000f00 */
[----:B------:R-:W-:Y:S02]  /*1fd70*/  MOV R0, 0x1fd90 ;  /* 0x0001fd9000007802 */ /* 0x000fe40000000f00 */
[----:B-123--:R-:W-:Y:S05]  /*1fd80*/  CALL.REL.NOINC `($__internal_71_$__cuda_sm3x_div_rn_ftz_f32_slowpath) ;  /* 0x0000cf6000007944 */ /* 0x00efea0003c00000 */
.L_x_39061:
[----:B------:R-:W-:Y:S05]  /*1fd90*/  BSYNC B4 ;  /* 0x0000000000047941 */ /* 0x000fea0003800000 */
.L_x_39060:
        /* <DEDUP_REMOVED lines=18> */
.L_x_39063:
[----:B------:R-:W-:Y:S02]  /*1fec0*/  ISETP.GE.AND P0, PT, R20, RZ, PT ;  /* 0x000000ff1400720c */ /* 0x000fe40003f06270 */
[----:B------:R-:W-:-:S11]  /*1fed0*/  MOV R3, 0x3fd774eb ;  /* 0x3fd774eb00037802 */ /* 0x000fd60000000f00 */
[----:B------:R-:W-:-:S04]  /*1fee0*/  @P0 FFMA.FTZ R2, R3, 0.93318945169448852539, -R2 ;  /* 0x3f6ee58103020823 */ /* 0x000fc80000010802 */
[----:B------:R-:W-:Y:S02]  /*1fef0*/  @!P0 FFMA.FTZ R2, R3, 0.93318945169448852539, R2 ;  /* 0x3f6ee58103028823 */ /* 0x000fe40000010002 */
.L_x_39064:
[----:B------:R-:W-:Y:S05]  /*1ff00*/  BSYNC B0 ;  /* 0x0000000000007941 */ /* 0x000fea0003800000 */
.L_x_39062:
        /* <DEDUP_REMOVED lines=12> */
.L_x_39040:
        /* <DEDUP_REMOVED lines=13> */
.L_x_39066:
[----:B------:R-:W-:Y:S05]  /*200a0*/  BSYNC B4 ;  /* 0x0000000000047941 */ /* 0x000fea0003800000 */
.L_x_39065:
        /* <DEDUP_REMOVED lines=18> */
.L_x_39068:
[----:B------:R-:W-:Y:S02]  /*201d0*/  ISETP.GE.AND P0, PT, R20, RZ, PT ;  /* 0x000000ff1400720c */ /* 0x000fe40003f06270 */
[----:B------:R-:W-:-:S11]  /*201e0*/  MOV R3, 0x3fd774eb ;  /* 0x3fd774eb00037802 */ /* 0x000fd60000000f00 */
[----:B------:R-:W-:-:S04]  /*201f0*/  @P0 FFMA.FTZ R2, R3, 0.93318945169448852539, -R2 ;  /* 0x3f6ee58103020823 */ /* 0x000fc80000010802 */
[----:B------:R-:W-:Y:S02]  /*20200*/  @!P0 FFMA.FTZ R2, R3, 0.93318945169448852539, R2 ;  /* 0x3f6ee58103028823 */ /* 0x000fe40000010002 */
.L_x_39069:
[----:B------:R-:W-:Y:S05]  /*20210*/  BSYNC B0 ;  /* 0x0000000000007941 */ /* 0x000fea0003800000 */
.L_x_39067:
        /* <DEDUP_REMOVED lines=27> */
.L_x_39039:
        /* <DEDUP_REMOVED lines=39> */
.L_x_39072:
[----:B------:R-:W-:Y:S05]  /*20640*/  BSYNC B0 ;  /* 0x0000000000007941 */ /* 0x000fea0003800000 */
.L_x_39071:
[----:B------:R-:W-:Y:S01]  /*20650*/  BSSY B4, `(.L_x_39073) ;  /* 0x0000007000047945 */ /* 0x000fe20003800000 */
[----:B------:R-:W-:Y:S01]  /*20660*/  FFMA R2, R7, R4, R5 ;  /* 0x0000000407027223 */ /* 0x000fe20000000005 */
[----:B------:R-:W-:Y:S05]  /*20670*/  @!P0 BRA `(.L_x_39074) ;  /* 0x0000004000008947 */ /* 0x000fea0003800000 */
[----:B------:R-:W-:Y:S01]  /*20680*/  HFMA2.MMA R3, -RZ, RZ, 1.875, 0 ;  /* 0x3f800000ff037435 */ /* 0x000fe200000001ff */
[----:B------:R-:W-:Y:S02]  /*20690*/  MOV R4, R14 ;  /* 0x0000000e00047202 */ /* 0x000fe40000000f00 */
[----:B------:R-:W-:-:S03]  /*206a0*/  MOV R0, 0x206c0 ;  /* 0x000206c000007802 */ /* 0x000fc60000000f00 */
[----:B-1234-:R-:W-:Y:S05]  /*206b0*/  CALL.REL.NOINC `($__internal_71_$__cuda_sm3x_div_rn_ftz_f32_slowpath) ;  /* 0x0000c63000007944 */ /* 0x01efea0003c00000 */
.L_x_39074:
[----:B------:R-:W-:Y:S05]  /*206c0*/  BSYNC B4 ;  /* 0x0000000000047941 */ /* 0x000fea0003800000 */
.L_x_39073:
        /* <DEDUP_REMOVED lines=18> */
.L_x_39076:
[----:B------:R-:W-:Y:S02]  /*207f0*/  ISETP.GE.AND P0, PT, R20, RZ, PT ;  /* 0x000000ff1400720c */ /* 0x000fe40003f06270 */
[----:B------:R-:W-:-:S11]  /*20800*/  MOV R3, 0x3fd774eb ;  /* 0x3fd774eb00037802 */ /* 0x000fd60000000f00 */
[----:B------:R-:W-:-:S04]  /*20810*/  @P0 FFMA.FTZ R2, R3, 0.93318945169448852539, -R2 ;  /* 0x3f6ee58103020823 */ /* 0x000fc80000010802 */
[----:B------:R-:W-:Y:S02]  /*20820*/  @!P0 FFMA.FTZ R2, R3, 0.93318945169448852539, R2 ;  /* 0x3f6ee58103028823 */ /* 0x000fe40000010002 */
.L_x_39077:
[----:B------:R-:W-:Y:S05]  /*20830*/  BSYNC B0 ;  /* 0x0000000000007941 */ /* 0x000fea0003800000 */
.L_x_39075:
        /* <DEDUP_REMOVED lines=10> */
.L_x_39070:
        /* <DEDUP_REMOVED lines=12> */
[----:B-1234-:R-:W-:Y:S05]  /*209a0*/  CALL.REL.NOINC `($__internal_71_$__cuda_sm3x_div_rn_ftz_f32_slowpath) ;  /* 0x0000c34000007944 */ /* 0x01efea0003c00000 */
.L_x_39079:
[----:B------:R-:W-:Y:S05]  /*209b0*/  BSYNC B4 ;  /* 0x0000000000047941 */ /* 0x000fea0003800000 */
.L_x_39078:
        /* <DEDUP_REMOVED lines=18> */
.L_x_39081:
[----:B------:R-:W-:Y:S02]  /*20ae0*/  ISETP.GE.AND P0, PT, R20, RZ, PT ;  /* 0x000000ff1400720c */ /* 0x000fe40003f06270 */
[----:B------:R-:W-:-:S11]  /*20af0*/  MOV R3, 0x3fd774eb ;  /* 0x3fd774eb00037802 */ /* 0x000fd60000000f00 */
[----:B------:R-:W-:-:S04]  /*20b00*/  @P0 FFMA.FTZ R2, R3, 0.93318945169448852539, -R2 ;  /* 0x3f6ee58103020823 */ /* 0x000fc80000010802 */
[----:B------:R-:W-:Y:S02]  /*20b10*/  @!P0 FFMA.FTZ R2, R3, 0.93318945169448852539, R2 ;  /* 0x3f6ee58103028823 */ /* 0x000fe40000010002 */
.L_x_39082:
[----:B------:R-:W-:Y:S05]  /*20b20*/  BSYNC B0 ;  /* 0x0000000000007941 */ /* 0x000fea0003800000 */
.L_x_39080:
        /* <DEDUP_REMOVED lines=11> */
.L_x_39038:
        /* <DEDUP_REMOVED lines=35> */
.L_x_39084:
[----:B------:R-:W-:Y:S05]  /*20e10*/  BSYNC B4 ;  /* 0x0000000000047941 */ /* 0x000fea0003800000 */
.L_x_39083:
        /* <DEDUP_REMOVED lines=18> */
.L_x_39086:
[----:B------:R-:W-:Y:S02]  /*20f40*/  ISETP.GE.AND P0, PT, R20, RZ, PT ;  /* 0x000000ff1400720c */ /* 0x000fe40003f06270 */
[----:B------:R-:W-:-:S11]  /*20f50*/  MOV R3, 0x3fd774eb ;  /* 0x3fd774eb00037802 */ /* 0x000fd60000000f00 */
[----:B------:R-:W-:-:S04]  /*20f60*/  @P0 FFMA.FTZ R0, R3, 0.93318945169448852539, -R0 ;  /* 0x3f6ee58103000823 */ /* 0x000fc80000010800 */
[----:B------:R-:W-:Y:S02]  /*20f70*/  @!P0 FFMA.FTZ R0, R3, 0.93318945169448852539, R0 ;  /* 0x3f6ee58103008823 */ /* 0x000fe40000010000 */
.L_x_39087:
[----:B------:R-:W-:Y:S05]  /*20f80*/  BSYNC B0 ;  /* 0x0000000000007941 */ /* 0x000fea0003800000 */
.L_x_39085:
        /* <DEDUP_REMOVED lines=11> */
.L_x_39037:
        /* <DEDUP_REMOVED lines=26> */
[----:B-123--:R-:W-:Y:S05]  /*211e0*/  CALL.REL.NOINC `($__internal_71_$__cuda_sm3x_div_rn_ftz_f32_slowpath) ;  /* 0x0000bb0000007944 */ /* 0x00efea0003c00000 */
.L_x_39089:
[----:B------:R-:W-:Y:S05]  /*211f0*/  BSYNC B4 ;  /* 0x0000000000047941 */ /* 0x000fea0003800000 */
.L_x_39088:
        /* <DEDUP_REMOVED lines=18> */
.L_x_39091:
[----:B------:R-:W-:Y:S02]  /*21320*/  ISETP.GE.AND P0, PT, R20, RZ, PT ;  /* 0x000000ff1400720c */ /* 0x000fe40003f06270 */
[----:B------:R-:W-:-:S11]  /*21330*/  MOV R3, 0x3fd774eb ;  /* 0x3fd774eb00037802 */ /* 0x000fd60000000f00 */
[----:B------:R-:W-:-:S04]  /*21340*/  @P0 FFMA.FTZ R2, R3, 0.93318945169448852539, -R2 ;  /* 0x3f6ee58103020823 */ /* 0x000fc80000010802 */
[----:B------:R-:W-:Y:S02]  /*21350*/  @!P0 FFMA.FTZ R2, R3, 0.93318945169448852539, R2 ;  /* 0x3f6ee58103028823 */ /* 0x000fe40000010002 */
.L_x_39092:
[----:B------:R-:W-:Y:S05]  /*21360*/  BSYNC B0 ;  /* 0x0000000000007941 */ /* 0x000fea0003800000 */
.L_x_39090:
        /* <DEDUP_REMOVED lines=12> */
.L_x_39049:
[----:B------:R-:W-:Y:S05]  /*21430*/  BSYNC B2 ;  /* 0x0000000000027941 */ /* 0x000fea0003800000 */
.L_x_39036:
        /* <DEDUP_REMOVED lines=41> */
.L_x_39095:
        /* <DEDUP_REMOVED lines=10> */
.L_x_39094:
[----:B------:R-:W-:-:S04]  /*21770*/  FMUL.RZ R4, R4, 0.15915493667125701904 ;  /* 0x3e22f98304047820 */ /* 0x000fc8000040c000 */
[----:B------:R0:W4:Y:S08]  /*21780*/  MUFU.SIN R13, R4 ;  /* 0x00000004000d7308 */ /* 0x0001300000000400 */
[----:B------:R0:W3:Y:S01]  /*21790*/  MUFU.COS R12, R4 ;  /* 0x00000004000c7308 */ /* 0x0000e20000000000 */
[----:B------:R-:W-:Y:S05]  /*217a0*/  BRA `(.L_x_39035) ;  /* 0x0000003000007947 */ /* 0x000fea0003800000 */
.L_x_39093:
[----:B------:R-:W-:Y:S01]  /*217b0*/  FMUL.FTZ R12, R22, 1.4426950216293334961 ;  /* 0x3fb8aa3b160c7820 */ /* 0x000fe20000410000 */
[----:B------:R-:W-:-:S05]  /*217c0*/  MOV R13, R4 ;  /* 0x00000004000d7202 */ /* 0x000fca0000000f00 */
[----:B------:R-:W0:Y:S02]  /*217d0*/  MUFU.EX2 R12, R12 ;  /* 0x0000000c000c7308 */ /* 0x000e240000000800 */
.L_x_39035:
[----:B------:R-:W-:Y:S05]  /*217e0*/  BSYNC B3 ;  /* 0x0000000000037941 */ /* 0x000fea0003800000 */
.L_x_39034:
        /* <DEDUP_REMOVED lines=67> */
.L_x_39105:
[----:B------:R-:W-:Y:S05]  /*21c20*/  BSYNC B0 ;  /* 0x0000000000007941 */ /* 0x000fea0003800000 */
.L_x_39104:
[----:B------:R-:W-:Y:S01]  /*21c30*/  BSSY B4, `(.L_x_39106) ;  /* 0x0000007000047945 */ /* 0x000fe20003800000 */
[----:B------:R-:W-:Y:S01]  /*21c40*/  FFMA R2, R7, R3, R2 ;  /* 0x0000000307027223 */ /* 0x000fe20000000002 */
[----:B------:R-:W-:Y:S05]  /*21c50*/  @!P0 BRA `(.L_x_39107) ;  /* 0x0000004000008947 */ /* 0x000fea0003800000 */
[----:B------:R-:W-:Y:S02]  /*21c60*/  MOV R4, R16 ;  /* 0x0000001000047202 */ /* 0x000fe40000000f00 */
[----:B------:R-:W-:Y:S02]  /*21c70*/  MOV R3, R17 ;  /* 0x0000001100037202 */ /* 0x000fe40000000f00 */
[----:B------:R-:W-:Y:S02]  /*21c80*/  MOV R0, 0x21ca0 ;  /* 0x00021ca000007802 */ /* 0x000fe40000000f00 */
[----:B-1234-:R-:W-:Y:S05]  /*21c90*/  CALL.REL.NOINC `($__internal_71_$__cuda_sm3x_div_rn_ftz_f32_slowpath) ;  /* 0x0000b05000007944 */ /* 0x01efea0003c00000 */
.L_x_39107:
[----:B------:R-:W-:Y:S05]  /*21ca0*/  BSYNC B4 ;  /* 0x0000000000047941 */ /* 0x000fea0003800000 */
.L_x_39106:
        /* <DEDUP_REMOVED lines=18> */
.L_x_39109:
[----:B------:R-:W-:Y:S02]  /*21dd0*/  ISETP.GE.AND P0, PT, R24, RZ, PT ;  /* 0x000000ff1800720c */ /* 0x000fe40003f06270 */
[----:B------:R-:W-:-:S11]  /*21de0*/  MOV R3, 0x3fd774eb ;  /* 0x3fd774eb00037802 */ /* 0x000fd60000000f00 */
[----:B------:R-:W-:-:S04]  /*21df0*/  @P0 FFMA.FTZ R2, R3, 0.93318945169448852539, -R2 ;  /* 0x3f6ee58103020823 */ /* 0x000fc80000010802 */
[----:B------:R-:W-:Y:S02]  /*21e00*/  @!P0 FFMA.FTZ R2, R3, 0.93318945169448852539, R2 ;  /* 0x3f6ee58103028823 */ /* 0x000fe40000010002 */
.L_x_39110:
[----:B------:R-:W-:Y:S05]  /*21e10*/  BSYNC B0 ;  /* 0x0000000000007941 */ /* 0x000fea0003800000 */
.L_x_39108:
        /* <DEDUP_REMOVED lines=12> */
.L_x_39103:
        /* <DEDUP_REMOVED lines=17> */
.L_x_39114:
[----:B------:R-:W-:Y:S05]  /*21ff0*/  BSYNC B4 ;  /* 0x0000000000047941 */ /* 0x000fea0003800000 */
.L_x_39113:
        /* <DEDUP_REMOVED lines=18> */
.L_x_39116:
[----:B------:R-:W-:Y:S02]  /*22120*/  ISETP.GE.AND P0, PT, R24, RZ, PT ;  /* 0x000000ff1800720c */ /* 0x000fe40003f06270 */
[----:B------:R-:W-:-:S11]  /*22130*/  MOV R3, 0x3fd774eb ;  /* 0x3fd774eb00037802 */ /* 0x000fd60000000f00 */
[----:B------:R-:W-:-:S04]  /*22140*/  @P0 FFMA.FTZ R2, R3, 0.93318945169448852539, -R2 ;  /* 0x3f6ee58103020823 */ /* 0x000fc80000010802 */
[----:B------:R-:W-:Y:S02]  /*22150*/  @!P0 FFMA.FTZ R2, R3, 0.93318945169448852539, R2 ;  /* 0x3f6ee58103028823 */ /* 0x000fe40000010002 */
.L_x_39117:
[----:B------:R-:W-:Y:S05]  /*22160*/  BSYNC B0 ;  /* 0x0000000000007941 */ /* 0x000fea0003800000 */
.L_x_39115:
        /* <DEDUP_REMOVED lines=13> */
.L_x_39112:
        /* <DEDUP_REMOVED lines=25> */
.L_x_39119:
        /* <DEDUP_REMOVED lines=40> */
.L_x_39118:
        /* <DEDUP_REMOVED lines=51> */
.L_x_39121:
[----:B0---4-:R-:W-:Y:S05]  /*22980*/  BSYNC B0 ;  /* 0x0000000000007941 */ /* 0x011fea0003800000 */
.L_x_39120:
[----:B------:R-:W-:Y:S01]  /*22990*/  BSSY B4, `(.L_x_39122) ;  /* 0x0000006000047945 */ /* 0x000fe20003800000 */
[----:B------:R-:W-:Y:S01]  /*229a0*/  FFMA R2, R5, R7, R2 ;  /* 0x0000000705027223 */ /* 0x000fe20000000002 */
[----:B------:R-:W-:Y:S05]  /*229b0*/  @!P0 BRA `(.L_x_39123) ;  /* 0x0000003000008947 */ /* 0x000fea0003800000 */
[----:B------:R-:W-:Y:S02]  /*229c0*/  MOV R3, R17 ;  /* 0x0000001100037202 */ /* 0x000fe40000000f00 */
[----:B------:R-:W-:Y:S02]  /*229d0*/  MOV R0, 0x229f0 ;  /* 0x000229f000007802 */ /* 0x000fe40000000f00 */
[----:B-123--:R-:W-:Y:S05]  /*229e0*/  CALL.REL.NOINC `($__internal_71_$__cuda_sm3x_div_rn_ftz_f32_slowpath) ;  /* 0x0000a30000007944 */ /* 0x00efea0003c00000 */
.L_x_39123:
[----:B------:R-:W-:Y:S05]  /*229f0*/  BSYNC B4 ;  /* 0x0000000000047941 */ /* 0x000fea0003800000 */
.L_x_39122:
        /* <DEDUP_REMOVED lines=18> */
.L_x_39125:
[----:B------:R-:W-:Y:S02]  /*22b20*/  ISETP.GE.AND P0, PT, R24, RZ, PT ;  /* 0x000000ff1800720c */ /* 0x000fe40003f06270 */
[----:B------:R-:W-:-:S11]  /*22b30*/  MOV R3, 0x3fd774eb ;  /* 0x3fd774eb00037802 */ /* 0x000fd60000000f00 */
[----:B------:R-:W-:-:S04]  /*22b40*/  @P0 FFMA.FTZ R2, R3, 0.93318945169448852539, -R2 ;  /* 0x3f6ee58103020823 */ /* 0x000fc80000010802 */
[----:B------:R-:W-:Y:S02]  /*22b50*/  @!P0 FFMA.FTZ R2, R3, 0.93318945169448852539, R2 ;  /* 0x3f6ee58103028823 */ /* 0x000fe40000010002 */
.L_x_39126:
[----:B------:R-:W-:Y:S05]  /*22b60*/  BSYNC B0 ;  /* 0x0000000000007941 */ /* 0x000fea0003800000 */
.L_x_39124:
        /* <DEDUP_REMOVED lines=12> */
.L_x_39102:
        /* <DEDUP_REMOVED lines=13> */
.L_x_39128:
[----:B------:R-:W-:Y:S05]  /*22d00*/  BSYNC B4 ;  /* 0x0000000000047941 */ /* 0x000fea0003800000 */
.L_x_39127:
        /* <DEDUP_REMOVED lines=18> */
.L_x_39130:
[----:B------:R-:W-:Y:S02]  /*22e30*/  ISETP.GE.AND P0, PT, R24, RZ, PT ;  /* 0x000000ff1800720c */ /* 0x000fe40003f06270 */
[----:B------:R-:W-:-:S11]  /*22e40*/  MOV R3, 0x3fd774eb ;  /* 0x3fd774eb00037802 */ /* 0x000fd60000000f00 */
[----:B------:R-:W-:-:S04]  /*22e50*/  @P0 FFMA.FTZ R2, R3, 0.93318945169448852539, -R2 ;  /* 0x3f6ee58103020823 */ /* 0x000fc80000010802 */
[----:B------:R-:W-:Y:S02]  /*22e60*/  @!P0 FFMA.FTZ R2, R3, 0.93318945169448852539, R2 ;  /* 0x3f6ee58103028823 */ /* 0x000fe40000010002 */
.L_x_39131:
[----:B------:R-:W-:Y:S05]  /*22e70*/  BSYNC B0 ;  /* 0x0000000000007941 */ /* 0x000fea0003800000 */
.L_x_39129:
        /* <DEDUP_REMOVED lines=27> */
.L_x_39101:
        /* <DEDUP_REMOVED lines=39> */
.L_x_39134:
[----:B------:R-:W-:Y:S05]  /*232a0*/  BSYNC B0 ;  /* 0x0000000000007941 */ /* 0x000fea0003800000 */
.L_x_39133:
[----:B------:R-:W-:Y:S01]  /*232b0*/  BSSY B4, `(.L_x_39135) ;  /* 0x0000007000047945 */ /* 0x000fe20003800000 */
[----:B------:R-:W-:Y:S01]  /*232c0*/  FFMA R2, R7, R4, R5 ;  /* 0x0000000407027223 */ /* 0x000fe20000000005 */
[----:B------:R-:W-:Y:S05]  /*232d0*/  @!P0 BRA `(.L_x_39136) ;  /* 0x0000004000008947 */ /* 0x000fea0003800000 */
[----:B------:R-:W-:Y:S01]  /*232e0*/  HFMA2.MMA R3, -RZ, RZ, 1.875, 0 ;  /* 0x3f800000ff037435 */ /* 0x000fe200000001ff */
[----:B------:R-:W-:Y:S02]  /*232f0*/  MOV R4, R16 ;  /* 0x0000001000047202 */ /* 0x000fe40000000f00 */
[----:B------:R-:W-:-:S03]  /*23300*/  MOV R0, 0x23320 ;  /* 0x0002332000007802 */ /* 0x000fc60000000f00 */
[----:B-1234-:R-:W-:Y:S05]  /*23310*/  CALL.REL.NOINC `($__internal_71_$__cuda_sm3x_div_rn_ftz_f32_slowpath) ;  /* 0x000099d000007944 */ /* 0x01efea0003c00000 */
.L_x_39136:
[----:B------:R-:W-:Y:S05]  /*23320*/  BSYNC B4 ;  /* 0x0000000000047941 */ /* 0x000fea0003800000 */
.L_x_39135:
        /* <DEDUP_REMOVED lines=18> */
.L_x_39138:
[----:B------:R-:W-:Y:S02]  /*23450*/  ISETP.GE.AND P0, PT, R24, RZ, PT ;  /* 0x000000ff1800720c */ /* 0x000fe40003f06270 */
[----:B------:R-:W-:-:S11]  /*23460*/  MOV R3, 0x3fd774eb ;  /* 0x3fd774eb00037802 */ /* 0x000fd60000000f00 */
[----:B------:R-:W-:-:S04]  /*23470*/  @P0 FFMA.FTZ R2, R3, 0.93318945169448852539, -R2 ;  /* 0x3f6ee58103020823 */ /* 0x000fc80000010802 */
[----:B------:R-:W-:Y:S02]  /*23480*/  @!P0 FFMA.FTZ R2, R3, 0.93318945169448852539, R2 ;  /* 0x3f6ee58103028823 */ /* 0x000fe40000010002 */
.L_x_39139:
[----:B------:R-:W-:Y:S05]  /*23490*/  BSYNC B0 ;  /* 0x0000000000007941 */ /* 0x000fea0003800000 */
.L_x_39137:
        /* <DEDUP_REMOVED lines=10> */
.L_x_39132:
        /* <DEDUP_REMOVED lines=13> */
.L_x_39141:
[----:B------:R-:W-:Y:S05]  /*23610*/  BSYNC B4 ;  /* 0x0000000000047941 */ /* 0x000fea0003800000 */
.L_x_39140:
        /* <DEDUP_REMOVED lines=18> */
.L_x_39143:
[----:B------:R-:W-:Y:S02]  /*23740*/  ISETP.GE.AND P0, PT, R24, RZ, PT ;  /* 0x000000ff1800720c */ /* 0x000fe40003f06270 */
[----:B------:R-:W-:-:S11]  /*23750*/  MOV R3, 0x3fd774eb ;  /* 0x3fd774eb00037802 */ /* 0x000fd60000000f00 */
[----:B------:R-:W-:-:S04]  /*23760*/  @P0 FFMA.FTZ R2, R3, 0.93318945169448852539, -R2 ;  /* 0x3f6ee58103020823 */ /* 0x000fc80000010802 */
[----:B------:R-:W-:Y:S02]  /*23770*/  @!P0 FFMA.FTZ R2, R3, 0.93318945169448852539, R2 ;  /* 0x3f6ee58103028823 */ /* 0x000fe40000010002 */
.L_x_39144:
[----:B------:R-:W-:Y:S05]  /*23780*/  BSYNC B0 ;  /* 0x0000000000007941 */ /* 0x000fea0003800000 */
.L_x_39142:
        /* <DEDUP_REMOVED lines=11> */
.L_x_39100:
        /* <DEDUP_REMOVED lines=35> */
.L_x_39146:
[----:B------:R-:W-:Y:S05]  /*23a70*/  BSYNC B4 ;  /* 0x0000000000047941 */ /* 0x000fea0003800000 */
.L_x_39145:
        /* <DEDUP_REMOVED lines=18> */
.L_x_39148:
[----:B------:R-:W-:Y:S02]  /*23ba0*/  ISETP.GE.AND P0, PT, R24, RZ, PT ;  /* 0x000000ff1800720c */ /* 0x000fe40003f06270 */
[----:B------:R-:W-:-:S11]  /*23bb0*/  MOV R3, 0x3fd774eb ;  /* 0x3fd774eb00037802 */ /* 0x000fd60000000f00 */
[----:B------:R-:W-:-:S04]  /*23bc0*/  @P0 FFMA.FTZ R0, R3, 0.93318945169448852539, -R0 ;  /* 0x3f6ee58103000823 */ /* 0x000fc80000010800 */
[----:B------:R-:W-:Y:S02]  /*23bd0*/  @!P0 FFMA.FTZ R0, R3, 0.93318945169448852539, R0 ;  /* 0x3f6ee58103008823 */ /* 0x000fe40000010000 */
.L_x_39149:
[----:B------:R-:W-:Y:S05]  /*23be0*/  BSYNC B0 ;  /* 0x0000000000007941 */ /* 0x000fea0003800000 */
.L_x_39147:
        /* <DEDUP_REMOVED lines=11> */
.L_x_39099:
        /* <DEDUP_REMOVED lines=26> */
[----:B-1234-:R-:W-:Y:S05]  /*23e40*/  CALL.REL.NOINC `($__internal_71_$__cuda_sm3x_div_rn_ftz_f32_slowpath) ;  /* 0x00008ea000007944 */ /* 0x01efea0003c00000 */
.L_x_39151:
[----:B------:R-:W-:Y:S05]  /*23e50*/  BSYNC B4 ;  /* 0x0000000000047941 */ /* 0x000fea0003800000 */
.L_x_39150:
        /* <DEDUP_REMOVED lines=18> */
.L_x_39153:
[----:B------:R-:W-:Y:S02]  /*23f80*/  ISETP.GE.AND P0, PT, R24, RZ, PT ;  /* 0x000000ff1800720c */ /* 0x000fe40003f06270 */
[----:B------:R-:W-:-:S11]  /*23f90*/  MOV R3, 0x3fd774eb ;  /* 0x3fd774eb00037802 */ /* 0x000fd60000000f00 */
[----:B------:R-:W-:-:S04]  /*23fa0*/  @P0 FFMA.FTZ R2, R3, 0.93318945169448852539, -R2 ;  /* 0x3f6ee58103020823 */ /* 0x000fc80000010802 */
[----:B------:R-:W-:Y:S02]  /*23fb0*/  @!P0 FFMA.FTZ R2, R3, 0.93318945169448852539, R2 ;  /* 0x3f6ee58103028823 */ /* 0x000fe40000010002 */
.L_x_39154:
[----:B------:R-:W-:Y:S05]  /*23fc0*/  BSYNC B0 ;  /* 0x0000000000007941 */ /* 0x000fea0003800000 */
.L_x_39152:
        /* <DEDUP_REMOVED lines=12> */
.L_x_39111:
[----:B------:R-:W-:Y:S05]  /*24090*/  BSYNC B2 ;  /* 0x0000000000027941 */ /* 0x000fea0003800000 */
.L_x_39098:
        /* <DEDUP_REMOVED lines=41> */
.L_x_39157:
        /* <DEDUP_REMOVED lines=10> */
.L_x_39156:
[----:B------:R-:W-:-:S04]  /*243d0*/  FMUL.RZ R4, R4, 0.15915493667125701904 ;  /* 0x3e22f98304047820 */ /* 0x000fc8000040c000 */
[----:B------:R0:W4:Y:S08]  /*243e0*/  MUFU.SIN R15, R4 ;  /* 0x00000004000f7308 */ /* 0x0001300000000400 */
[----:B------:R0:W3:Y:S01]  /*243f0*/  MUFU.COS R14, R4 ;  /* 0x00000004000e7308 */ /* 0x0000e20000000000 */
[----:B------:R-:W-:Y:S05]  /*24400*/  BRA `(.L_x_39097) ;  /* 0x0000003000007947 */ /* 0x000fea0003800000 */
.L_x_39155:
[----:B------:R-:W-:Y:S01]  /*24410*/  FMUL.FTZ R14, R26, 1.4426950216293334961 ;  /* 0x3fb8aa3b1a0e7820 */ /* 0x000fe20000410000 */
[----:B------:R-:W-:-:S05]  /*24420*/  MOV R15, R4 ;  /* 0x00000004000f7202 */ /* 0x000fca0000000f00 */
[----:B------:R-:W0:Y:S02]  /*24430*/  MUFU.EX2 R14, R14 ;  /* 0x0000000e000e7308 */ /* 0x000e240000000800 */
.L_x_39097:
[----:B------:R-:W-:Y:S05]  /*24440*/  BSYNC B3 ;  /* 0x0000000000037941 */ /* 0x000fea0003800000 */
.L_x_39096:
        /* <DEDUP_REMOVED lines=67> */
.L_x_39167:
[----:B------:R-:W-:Y:S05]  /*24880*/  BSYNC B0 ;  /* 0x0000000000007941 */ /* 0x000fea0003800000 */
.L_x_39166:
[----:B------:R-:W-:Y:S01]  /*24890*/  BSSY B4, `(.L_x_39168) ;  /* 0x0000007000047945 */ /* 0x000fe20003800000 */
[----:B------:R-:W-:Y:S01]  /*248a0*/  FFMA R2, R5, R0, R2 ;  /* 0x0000000005027223 */ /* 0x000fe20000000002 */
[----:B------:R-:W-:Y:S05]  /*248b0*/  @!P0 BRA `(.L_x_39169) ;  /* 0x0000004000008947 */ /* 0x000fea0003800000 */
[----:B------:R-:W-:Y:S02]  /*248c0*/  MOV R4, R18 ;  /* 0x0000001200047202 */ /* 0x000fe40000000f00 */
[----:B------:R-:W-:Y:S02]  /*248d0*/  MOV R3, R19 ;  /* 0x0000001300037202 */ /* 0x000fe40000000f00 */
[----:B------:R-:W-:Y:S02]  /*248e0*/  MOV R0, 0x24900 ;  /* 0x0002490000007802 */ /* 0x000fe40000000f00 */
[----:B-1234-:R-:W-:Y:S05]  /*248f0*/  CALL.REL.NOINC `($__internal_71_$__cuda_sm3x_div_rn_ftz_f32_slowpath) ;  /* 0x000083f000007944 */ /* 0x01efea0003c00000 */
.L_x_39169:
[----:B------:R-:W-:Y:S05]  /*24900*/  BSYNC B4 ;  /* 0x0000000000047941 */ /* 0x000fea0003800000 */
.L_x_39168:
        /* <DEDUP_REMOVED lines=18> */
.L_x_39171:
[----:B------:R-:W-:Y:S02]  /*24a30*/  ISETP.GE.AND P0, PT, R28, RZ, PT ;  /* 0x000000ff1c00720c */ /* 0x000fe40003f06270 */
[----:B------:R-:W-:-:S11]  /*24a40*/  MOV R3, 0x3fd774eb ;  /* 0x3fd774eb00037802 */ /* 0x000fd60000000f00 */
[----:B------:R-:W-:-:S04]  /*24a50*/  @P0 FFMA.FTZ R2, R3, 0.93318945169448852539, -R2 ;  /* 0x3f6ee58103020823 */ /* 0x000fc80000010802 */
[----:B------:R-:W-:Y:S02]  /*24a60*/  @!P0 FFMA.FTZ R2, R3, 0.93318945169448852539, R2 ;  /* 0x3f6ee58103028823 */ /* 0x000fe40000010002 */
.L_x_39172:
[----:B------:R-:W-:Y:S05]  /*24a70*/  BSYNC B0 ;  /* 0x0000000000007941 */ /* 0x000fea0003800000 */
.L_x_39170:
        /* <DEDUP_REMOVED lines=12> */
.L_x_39165:
        /* <DEDUP_REMOVED lines=17> */
.L_x_39176:
[----:B------:R-:W-:Y:S05]  /*24c50*/  BSYNC B4 ;  /* 0x0000000000047941 */ /* 0x000fea0003800000 */
.L_x_39175:
        /* <DEDUP_REMOVED lines=18> */
.L_x_39178:
[----:B------:R-:W-:Y:S02]  /*24d80*/  ISETP.GE.AND P0, PT, R28, RZ, PT ;  /* 0x000000ff1c00720c */ /* 0x000fe40003f06270 */
[----:B------:R-:W-:-:S11]  /*24d90*/  MOV R3, 0x3fd774eb ;  /* 0x3fd774eb00037802 */ /* 0x000fd60000000f00 */
[----:B------:R-:W-:-:S04]  /*24da0*/  @P0 FFMA.FTZ R2, R3, 0.93318945169448852539, -R2 ;  /* 0x3f6ee58103020823 */ /* 0x000fc80000010802 */
[----:B------:R-:W-:Y:S02]  /*24db0*/  @!P0 FFMA.FTZ R2, R3, 0.93318945169448852539, R2 ;  /* 0x3f6ee58103028823 */ /* 0x000fe40000010002 */
.L_x_39179:
[----:B------:R-:W-:Y:S05]  /*24dc0*/  BSYNC B0 ;  /* 0x0000000000007941 */ /* 0x000fea0003800000 */
.L_x_39177:
        /* <DEDUP_REMOVED lines=13> */
.L_x_39174:
        /* <DEDUP_REMOVED lines=25> */
.L_x_39181:
        /* <DEDUP_REMOVED lines=40> */
.L_x_39180:
        /* <DEDUP_REMOVED lines=48> */
.L_x_39183:
[----:B------:R-:W-:Y:S05]  /*255b0*/  BSYNC B0 ;  /* 0x0000000000007941 */ /* 0x000fea0003800000 */
.L_x_39182:
[----:B------:R-:W-:Y:S01]  /*255c0*/  BSSY B4, `(.L_x_39184) ;  /* 0x0000007000047945 */ /* 0x000fe20003800000 */
[----:B------:R-:W-:Y:S01]  /*255d0*/  FFMA R2, R5, R4, R2 ;  /* 0x0000000405027223 */ /* 0x000fe20000000002 */
[----:B------:R-:W-:Y:S05]  /*255e0*/  @!P3 BRA `(.L_x_39185) ;  /* 0x000000400000b947 */ /* 0x000fea0003800000 */
[----:B------:R-:W-:Y:S02]  /*255f0*/  MOV R4, R18 ;  /* 0x0000001200047202 */ /* 0x000fe40000000f00 */
[----:B------:R-:W-:Y:S02]  /*25600*/  MOV R3, R19 ;  /* 0x0000001300037202 */ /* 0x000fe40000000f00 */
[----:B------:R-:W-:Y:S02]  /*25610*/  MOV R0, 0x25630 ;  /* 0x0002563000007802 */ /* 0x000fe40000000f00 */
[----:B-1234-:R-:W-:Y:S05]  /*25620*/  CALL.REL.NOINC `($__internal_71_$__cuda_sm3x_div_rn_ftz_f32_slowpath) ;  /* 0x000076c000007944 */ /* 0x01efea0003c00000 */
.L_x_39185:
[----:B------:R-:W-:Y:S05]  /*25630*/  BSYNC B4 ;  /* 0x0000000000047941 */ /* 0x000fea0003800000 */
.L_x_39184:
        /* <DEDUP_REMOVED lines=18> */
.L_x_39187:
[----:B------:R-:W-:Y:S02]  /*25760*/  ISETP.GE.AND P0, PT, R28, RZ, PT ;  /* 0x000000ff1c00720c */ /* 0x000fe40003f06270 */
[----:B------:R-:W-:-:S11]  /*25770*/  MOV R3, 0x3fd774eb ;  /* 0x3fd774eb00037802 */ /* 0x000fd60000000f00 */
[----:B------:R-:W-:-:S04]  /*25780*/  @P0 FFMA.FTZ R2, R3, 0.93318945169448852539, -R2 ;  /* 0x3f6ee58103020823 */ /* 0x000fc80000010802 */
[----:B------:R-:W-:Y:S02]  /*25790*/  @!P0 FFMA.FTZ R2, R3, 0.93318945169448852539, R2 ;  /* 0x3f6ee58103028823 */ /* 0x000fe40000010002 */
.L_x_39188:
[----:B------:R-:W-:Y:S05]  /*257a0*/  BSYNC B0 ;  /* 0x0000000000007941 */ /* 0x000fea0003800000 */
.L_x_39186:
        /* <DEDUP_REMOVED lines=12> */
.L_x_39164:
        /* <DEDUP_REMOVED lines=13> */
.L_x_39190:
[----:B------:R-:W-:Y:S05]  /*25940*/  BSYNC B4 ;  /* 0x0000000000047941 */ /* 0x000fea0003800000 */
.L_x_39189:
        /* <DEDUP_REMOVED lines=18> */
.L_x_39192:
[----:B------:R-:W-:Y:S02]  /*25a70*/  ISETP.GE.AND P0, PT, R28, RZ, PT ;  /* 0x000000ff1c00720c */ /* 0x000fe40003f06270 */
[----:B------:R-:W-:-:S11]  /*25a80*/  MOV R3, 0x3fd774eb ;  /* 0x3fd774eb00037802 */ /* 0x000fd60000000f00 */
[----:B------:R-:W-:-:S04]  /*25a90*/  @P0 FFMA.FTZ R2, R3, 0.93318945169448852539, -R2 ;  /* 0x3f6ee58103020823 */ /* 0x000fc80000010802 */
[----:B------:R-:W-:Y:S02]  /*25aa0*/  @!P0 FFMA.FTZ R2, R3, 0.93318945169448852539, R2 ;  /* 0x3f6ee58103028823 */ /* 0x000fe40000010002 */
.L_x_39193:
[----:B------:R-:W-:Y:S05]  /*25ab0*/  BSYNC B0 ;  /* 0x0000000000007941 */ /* 0x000fea0003800000 */
.L_x_39191:
        /* <DEDUP_REMOVED lines=27> */
.L_x_39163:
        /* <DEDUP_REMOVED lines=39> */
.L_x_39196:
[----:B------:R-:W-:Y:S05]  /*25ee0*/  BSYNC B0 ;  /* 0x0000000000007941 */ /* 0x000fea0003800000 */
.L_x_39195:
[----:B------:R-:W-:Y:S01]  /*25ef0*/  BSSY B4, `(.L_x_39197) ;  /* 0x0000007000047945 */ /* 0x000fe20003800000 */
[----:B------:R-:W-:Y:S01]  /*25f00*/  FFMA R2, R19, R2, R5 ;  /* 0x0000000213027223 */ /* 0x000fe20000000005 */
[----:B------:R-:W-:Y:S05]  /*25f10*/  @!P0 BRA `(.L_x_39198) ;  /* 0x0000004000008947 */ /* 0x000fea0003800000 */
[----:B------:R-:W-:Y:S01]  /*25f20*/  HFMA2.MMA R3, -RZ, RZ, 1.875, 0 ;  /* 0x3f800000ff037435 */ /* 0x000fe200000001ff */
[----:B------:R-:W-:Y:S02]  /*25f30*/  MOV R4, R18 ;  /* 0x0000001200047202 */ /* 0x000fe40000000f00 */
[----:B------:R-:W-:-:S03]  /*25f40*/  MOV R0, 0x25f60 ;  /* 0x00025f6000007802 */ /* 0x000fc60000000f00 */
[----:B-1234-:R-:W-:Y:S05]  /*25f50*/  CALL.REL.NOINC `($__internal_71_$__cuda_sm3x_div_rn_ftz_f32_slowpath) ;  /* 0x00006d9000007944 */ /* 0x01efea0003c00000 */
.L_x_39198:
[----:B------:R-:W-:Y:S05]  /*25f60*/  BSYNC B4 ;  /* 0x0000000000047941 */ /* 0x000fea0003800000 */
.L_x_39197:
        /* <DEDUP_REMOVED lines=18> */
.L_x_39200:
[----:B------:R-:W-:Y:S02]  /*26090*/  ISETP.GE.AND P0, PT, R28, RZ, PT ;  /* 0x000000ff1c00720c */ /* 0x000fe40003f06270 */
[----:B------:R-:W-:-:S11]  /*260a0*/  MOV R3, 0x3fd774eb ;  /* 0x3fd774eb00037802 */ /* 0x000fd60000000f00 */
[----:B------:R-:W-:-:S04]  /*260b0*/  @P0 FFMA.FTZ R2, R3, 0.93318945169448852539, -R2 ;  /* 0x3f6ee58103020823 */ /* 0x000fc80000010802 */
[----:B------:R-:W-:Y:S02]  /*260c0*/  @!P0 FFMA.FTZ R2, R3, 0.93318945169448852539, R2 ;  /* 0x3f6ee58103028823 */ /* 0x000fe40000010002 */
.L_x_39201:
[----:B------:R-:W-:Y:S05]  /*260d0*/  BSYNC B0 ;  /* 0x0000000000007941 */ /* 0x000fea0003800000 */
.L_x_39199:
        /* <DEDUP_REMOVED lines=10> */
.L_x_39194:
        /* <DEDUP_REMOVED lines=13> */
.L_x_39203:
[----:B------:R-:W-:Y:S05]  /*26250*/  BSYNC B4 ;  /* 0x0000000000047941 */ /* 0x000fea0003800000 */
.L_x_39202:
        /* <DEDUP_REMOVED lines=18> */
.L_x_39205:
[----:B------:R-:W-:Y:S02]  /*26380*/  ISETP.GE.AND P0, PT, R28, RZ, PT ;  /* 0x000000ff1c00720c */ /* 0x000fe40003f06270 */
[----:B------:R-:W-:-:S11]  /*26390*/  MOV R3, 0x3fd774eb ;  /* 0x3fd774eb00037802 */ /* 0x000fd60000000f00 */
[----:B------:R-:W-:-:S04]  /*263a0*/  @P0 FFMA.FTZ R2, R3, 0.93318945169448852539, -R2 ;  /* 0x3f6ee58103020823 */ /* 0x000fc80000010802 */
[----:B------:R-:W-:Y:S02]  /*263b0*/  @!P0 FFMA.FTZ R2, R3, 0.93318945169448852539, R2 ;  /* 0x3f6ee58103028823 */ /* 0x000fe40000010002 */
.L_x_39206:
[----:B------:R-:W-:Y:S05]  /*263c0*/  BSYNC B0 ;  /* 0x0000000000007941 */ /* 0x000fea0003800000 */
.L_x_39204:
        /* <DEDUP_REMOVED lines=11> */
.L_x_39162:
        /* <DEDUP_REMOVED lines=35> */
.L_x_39208:
[----:B------:R-:W-:Y:S05]  /*266b0*/  BSYNC B4 ;  /* 0x0000000000047941 */ /* 0x000fea0003800000 */
.L_x_39207:
        /* <DEDUP_REMOVED lines=18> */
.L_x_39210:
[----:B------:R-:W-:Y:S02]  /*267e0*/  ISETP.GE.AND P0, PT, R28, RZ, PT ;  /* 0x000000ff1c00720c */ /* 0x000fe40003f06270 */
[----:B------:R-:W-:-:S11]  /*267f0*/  MOV R3, 0x3fd774eb ;  /* 0x3fd774eb00037802 */ /* 0x000fd60000000f00 */
[----:B------:R-:W-:-:S04]  /*26800*/  @P0 FFMA.FTZ R0, R3, 0.93318945169448852539, -R0 ;  /* 0x3f6ee58103000823 */ /* 0x000fc80000010800 */
[----:B------:R-:W-:Y:S02]  /*26810*/  @!P0 FFMA.FTZ R0, R3, 0.93318945169448852539, R0 ;  /* 0x3f6ee58103008823 */ /* 0x000fe40000010000 */
.L_x_39211:
[----:B------:R-:W-:Y:S05]  /*26820*/  BSYNC B0 ;  /* 0x0000000000007941 */ /* 0x000fea0003800000 */
.L_x_39209:
        /* <DEDUP_REMOVED lines=11> */
.L_x_39161:
        /* <DEDUP_REMOVED lines=27> */
.L_x_39213:
[----:B------:R-:W-:Y:S05]  /*26a90*/  BSYNC B4 ;  /* 0x0000000000047941 */ /* 0x000fea0003800000 */
.L_x_39212:
        /* <DEDUP_REMOVED lines=18> */
.L_x_39215:
[----:B------:R-:W-:Y:S02]  /*26bc0*/  ISETP.GE.AND P0, PT, R28, RZ, PT ;  /* 0x000000ff1c00720c */ /* 0x000fe40003f06270 */
[----:B------:R-:W-:-:S11]  /*26bd0*/  MOV R3, 0x3fd774eb ;  /* 0x3fd774eb00037802 */ /* 0x000fd60000000f00 */
[----:B------:R-:W-:-:S04]  /*26be0*/  @P0 FFMA.FTZ R2, R3, 0.93318945169448852539, -R2 ;  /* 0x3f6ee58103020823 */ /* 0x000fc80000010802 */
[----:B------:R-:W-:Y:S02]  /*26bf0*/  @!P0 FFMA.FTZ R2, R3, 0.93318945169448852539, R2 ;  /* 0x3f6ee58103028823 */ /* 0x000fe40000010002 */
.L_x_39216:
[----:B------:R-:W-:Y:S05]  /*26c00*/  BSYNC B0 ;  /* 0x0000000000007941 */ /* 0x000fea0003800000 */
.L_x_39214:
        /* <DEDUP_REMOVED lines=12> */
.L_x_39173:
[----:B------:R-:W-:Y:S05]  /*26cd0*/  BSYNC B2 ;  /* 0x0000000000027941 */ /* 0x000fea0003800000 */
.L_x_39160:
        /* <DEDUP_REMOVED lines=41> */
.L_x_39219:
        /* <DEDUP_REMOVED lines=10> */
.L_x_39218:
[----:B------:R-:W-:-:S04]  /*27010*/  FMUL.RZ R4, R4, 0.15915493667125701904 ;  /* 0x3e22f98304047820 */ /* 0x000fc8000040c000 */
[----:B------:R0:W4:Y:S08]  /*27020*/  MUFU.SIN R17, R4 ;  /* 0x0000000400117308 */ /* 0x0001300000000400 */
[----:B------:R0:W3:Y:S01]  /*27030*/  MUFU.COS R16, R4 ;  /* 0x0000000400107308 */ /* 0x0000e20000000000 */
[----:B------:R-:W-:Y:S05]  /*27040*/  BRA `(.L_x_39159) ;  /* 0x0000003000007947 */ /* 0x000fea0003800000 */
.L_x_39217:
[----:B------:R-:W-:Y:S01]  /*27050*/  FMUL.FTZ R16, R30, 1.4426950216293334961 ;  /* 0x3fb8aa3b1e107820 */ /* 0x000fe20000410000 */
[----:B------:R-:W-:-:S05]  /*27060*/  MOV R17, R4 ;  /* 0x0000000400117202 */ /* 0x000fca0000000f00 */
[----:B------:R-:W0:Y:S02]  /*27070*/  MUFU.EX2 R16, R16 ;  /* 0x0000001000107308 */ /* 0x000e240000000800 */
.L_x_39159:
[----:B------:R-:W-:Y:S05]  /*27080*/  BSYNC B3 ;  /* 0x0000000000037941 */ /* 0x000fea0003800000 */
.L_x_39158:
        /* <DEDUP_REMOVED lines=68> */
.L_x_39229:
[----:B------:R-:W-:Y:S05]  /*274d0*/  BSYNC B0 ;  /* 0x0000000000007941 */ /* 0x000fea0003800000 */
.L_x_39228:
[----:B------:R-:W-:Y:S01]  /*274e0*/  BSSY B4, `(.L_x_39230) ;  /* 0x0000007000047945 */ /* 0x000fe20003800000 */
[----:B------:R-:W-:Y:S01]  /*274f0*/  FFMA R2, R5, R0, R2 ;  /* 0x0000000005027223 */ /* 0x000fe20000000002 */
[----:B------:R-:W-:Y:S05]  /*27500*/  @!P0 BRA `(.L_x_39231) ;  /* 0x0000004000008947 */ /* 0x000fea0003800000 */
[----:B------:R-:W-:Y:S02]  /*27510*/  MOV R4, R20 ;  /* 0x0000001400047202 */ /* 0x000fe40000000f00 */
[----:B------:R-:W-:Y:S02]  /*27520*/  MOV R3, R23 ;  /* 0x0000001700037202 */ /* 0x000fe40000000f00 */
[----:B------:R-:W-:Y:S02]  /*27530*/  MOV R0, 0x27550 ;  /* 0x0002755000007802 */ /* 0x000fe40000000f00 */
[----:B-1234-:R-:W-:Y:S05]  /*27540*/  CALL.REL.NOINC `($__internal_71_$__cuda_sm3x_div_rn_ftz_f32_slowpath) ;  /* 0x000057a000007944 */ /* 0x01efea0003c00000 */
.L_x_39231:
[----:B------:R-:W-:Y:S05]  /*27550*/  BSYNC B4 ;  /* 0x0000000000047941 */ /* 0x000fea0003800000 */
.L_x_39230:
        /* <DEDUP_REMOVED lines=18> */
.L_x_39233:
[----:B------:R-:W-:Y:S02]  /*27680*/  ISETP.GE.AND P0, PT, R32, RZ, PT ;  /* 0x000000ff2000720c */ /* 0x000fe40003f06270 */
[----:B------:R-:W-:-:S11]  /*27690*/  MOV R3, 0x3fd774eb ;  /* 0x3fd774eb00037802 */ /* 0x000fd60000000f00 */
[----:B------:R-:W-:-:S04]  /*276a0*/  @P0 FFMA.FTZ R2, R3, 0.93318945169448852539, -R2 ;  /* 0x3f6ee58103020823 */ /* 0x000fc80000010802 */
[----:B------:R-:W-:Y:S02]  /*276b0*/  @!P0 FFMA.FTZ R2, R3, 0.93318945169448852539, R2 ;  /* 0x3f6ee58103028823 */ /* 0x000fe40000010002 */
.L_x_39234:
[----:B------:R-:W-:Y:S05]  /*276c0*/  BSYNC B0 ;  /* 0x0000000000007941 */ /* 0x000fea0003800000 */
.L_x_39232:
        /* <DEDUP_REMOVED lines=12> */
.L_x_39227:
        /* <DEDUP_REMOVED lines=17> */
.L_x_39238:
[----:B------:R-:W-:Y:S05]  /*278a0*/  BSYNC B4 ;  /* 0x0000000000047941 */ /* 0x000fea0003800000 */
.L_x_39237:
        /* <DEDUP_REMOVED lines=18> */
.L_x_39240:
[----:B------:R-:W-:Y:S02]  /*279d0*/  ISETP.GE.AND P0, PT, R32, RZ, PT ;  /* 0x000000ff2000720c */ /* 0x000fe40003f06270 */
[----:B------:R-:W-:-:S11]  /*279e0*/  MOV R3, 0x3fd774eb ;  /* 0x3fd774eb00037802 */ /* 0x000fd60000000f00 */
[----:B------:R-:W-:-:S04]  /*279f0*/  @P0 FFMA.FTZ R2, R3, 0.93318945169448852539, -R2 ;  /* 0x3f6ee58103020823 */ /* 0x000fc80000010802 */
[----:B------:R-:W-:Y:S02]  /*27a00*/  @!P0 FFMA.FTZ R2, R3, 0.93318945169448852539, R2 ;  /* 0x3f6ee58103028823 */ /* 0x000fe40000010002 */
.L_x_39241:
[----:B------:R-:W-:Y:S05]  /*27a10*/  BSYNC B0 ;  /* 0x0000000000007941 */ /* 0x000fea0003800000 */
.L_x_39239:
        /* <DEDUP_REMOVED lines=13> */
.L_x_39236:
        /* <DEDUP_REMOVED lines=25> */
.L_x_39243:
        /* <DEDUP_REMOVED lines=40> */
.L_x_39242:
        /* <DEDUP_REMOVED lines=48> */
.L_x_39245:
[----:B------:R-:W-:Y:S05]  /*28200*/  BSYNC B0 ;  /* 0x0000000000007941 */ /* 0x000fea0003800000 */
.L_x_39244:
[----:B------:R-:W-:Y:S01]  /*28210*/  BSSY B4, `(.L_x_39246) ;  /* 0x0000007000047945 */ /* 0x000fe20003800000 */
[----:B------:R-:W-:Y:S01]  /*28220*/  FFMA R2, R5, R4, R2 ;  /* 0x0000000405027223 */ /* 0x000fe20000000002 */
[----:B------:R-:W-:Y:S05]  /*28230*/  @!P3 BRA `(.L_x_39247) ;  /* 0x000000400000b947 */ /* 0x000fea0003800000 */
[----:B------:R-:W-:Y:S02]  /*28240*/  MOV R4, R20 ;  /* 0x0000001400047202 */ /* 0x000fe40000000f00 */
[----:B------:R-:W-:Y:S02]  /*28250*/  MOV R3, R23 ;  /* 0x0000001700037202 */ /* 0x000fe40000000f00 */
[----:B------:R-:W-:Y:S02]  /*28260*/  MOV R0, 0x28280 ;  /* 0x0002828000007802 */ /* 0x000fe40000000f00 */
[----:B-1234-:R-:W-:Y:S05]  /*28270*/  CALL.REL.NOINC `($__internal_71_$__cuda_sm3x_div_rn_ftz_f32_slowpath) ;  /* 0x00004a7000007944 */ /* 0x01efea0003c00000 */
.L_x_39247:
[----:B------:R-:W-:Y:S05]  /*28280*/  BSYNC B4 ;  /* 0x0000000000047941 */ /* 0x000fea0003800000 */
.L_x_39246:
        /* <DEDUP_REMOVED lines=18> */
.L_x_39249:
[----:B------:R-:W-:Y:S02]  /*283b0*/  ISETP.GE.AND P0, PT, R32, RZ, PT ;  /* 0x000000ff2000720c */ /* 0x000fe40003f06270 */
[----:B------:R-:W-:-:S11]  /*283c0*/  MOV R3, 0x3fd774eb ;  /* 0x3fd774eb00037802 */ /* 0x000fd60000000f00 */
[----:B------:R-:W-:-:S04]  /*283d0*/  @P0 FFMA.FTZ R2, R3, 0.93318945169448852539, -R2 ;  /* 0x3f6ee58103020823 */ /* 0x000fc80000010802 */
[----:B------:R-:W-:Y:S02]  /*283e0*/  @!P0 FFMA.FTZ R2, R3, 0.93318945169448852539, R2 ;  /* 0x3f6ee58103028823 */ /* 0x000fe40000010002 */
.L_x_39250:
[----:B------:R-:W-:Y:S05]  /*283f0*/  BSYNC B0 ;  /* 0x0000000000007941 */ /* 0x000fea0003800000 */
.L_x_39248:
        /* <DEDUP_REMOVED lines=12> */
.L_x_39226:
        /* <DEDUP_REMOVED lines=13> */
.L_x_39252:
[----:B------:R-:W-:Y:S05]  /*28590*/  BSYNC B4 ;  /* 0x0000000000047941 */ /* 0x000fea0003800000 */
.L_x_39251:
        /* <DEDUP_REMOVED lines=18> */
.L_x_39254:
[----:B------:R-:W-:Y:S02]  /*286c0*/  ISETP.GE.AND P0, PT, R32, RZ, PT ;  /* 0x000000ff2000720c */ /* 0x000fe40003f06270 */
[----:B------:R-:W-:-:S11]  /*286d0*/  MOV R3, 0x3fd774eb ;  /* 0x3fd774eb00037802 */ /* 0x000fd60000000f00 */
[----:B------:R-:W-:-:S04]  /*286e0*/  @P0 FFMA.FTZ R2, R3, 0.93318945169448852539, -R2 ;  /* 0x3f6ee58103020823 */ /* 0x000fc80000010802 */
[----:B------:R-:W-:Y:S02]  /*286f0*/  @!P0 FFMA.FTZ R2, R3, 0.93318945169448852539, R2 ;  /* 0x3f6ee58103028823 */ /* 0x000fe40000010002 */
.L_x_39255:
[----:B------:R-:W-:Y:S05]  /*28700*/  BSYNC B0 ;  /* 0x0000000000007941 */ /* 0x000fea0003800000 */
.L_x_39253:
        /* <DEDUP_REMOVED lines=27> */
.L_x_39225:
        /* <DEDUP_REMOVED lines=39> */
.L_x_39258:
[----:B------:R-:W-:Y:S05]  /*28b30*/  BSYNC B0 ;  /* 0x0000000000007941 */ /* 0x000fea0003800000 */
.L_x_39257:
[----:B------:R-:W-:Y:S01]  /*28b40*/  BSSY B4, `(.L_x_39259) ;  /* 0x0000007000047945 */ /* 0x000fe20003800000 */
[----:B------:R-:W-:Y:S01]  /*28b50*/  FFMA R2, R23, R2, R5 ;  /* 0x0000000217027223 */ /* 0x000fe20000000005 */
[----:B------:R-:W-:Y:S05]  /*28b60*/  @!P0 BRA `(.L_x_39260) ;  /* 0x0000004000008947 */ /* 0x000fea0003800000 */
[----:B------:R-:W-:Y:S01]  /*28b70*/  HFMA2.MMA R3, -RZ, RZ, 1.875, 0 ;  /* 0x3f800000ff037435 */ /* 0x000fe200000001ff */
[----:B------:R-:W-:Y:S02]  /*28b80*/  MOV R4, R20 ;  /* 0x0000001400047202 */ /* 0x000fe40000000f00 */
[----:B------:R-:W-:-:S03]  /*28b90*/  MOV R0, 0x28bb0 ;  /* 0x00028bb000007802 */ /* 0x000fc60000000f00 */
[----:B-1234-:R-:W-:Y:S05]  /*28ba0*/  CALL.REL.NOINC `($__internal_71_$__cuda_sm3x_div_rn_ftz_f32_slowpath) ;  /* 0x0000414000007944 */ /* 0x01efea0003c00000 */
.L_x_39260:
[----:B------:R-:W-:Y:S05]  /*28bb0*/  BSYNC B4 ;  /* 0x0000000000047941 */ /* 0x000fea0003800000 */
.L_x_39259:
        /* <DEDUP_REMOVED lines=18> */
.L_x_39262:
[----:B------:R-:W-:Y:S02]  /*28ce0*/  ISETP.GE.AND P0, PT, R32, RZ, PT ;  /* 0x000000ff2000720c */ /* 0x000fe40003f06270 */
[----:B------:R-:W-:-:S11]  /*28cf0*/  MOV R3, 0x3fd774eb ;  /* 0x3fd774eb00037802 */ /* 0x000fd60000000f00 */
[----:B------:R-:W-:-:S04]  /*28d00*/  @P0 FFMA.FTZ R2, R3, 0.93318945169448852539, -R2 ;  /* 0x3f6ee58103020823 */ /* 0x000fc80000010802 */
[----:B------:R-:W-:Y:S02]  /*28d10*/  @!P0 FFMA.FTZ R2, R3, 0.93318945169448852539, R2 ;  /* 0x3f6ee58103028823 */ /* 0x000fe40000010002 */
.L_x_39263:
[----:B------:R-:W-:Y:S05]  /*28d20*/  BSYNC B0 ;  /* 0x0000000000007941 */ /* 0x000fea0003800000 */
.L_x_39261:
        /* <DEDUP_REMOVED lines=10> */
.L_x_39256:
        /* <DEDUP_REMOVED lines=13> */
.L_x_39265:
[----:B------:R-:W-:Y:S05]  /*28ea0*/  BSYNC B4 ;  /* 0x0000000000047941 */ /* 0x000fea0003800000 */
.L_x_39264:
        /* <DEDUP_REMOVED lines=18> */
.L_x_39267:
[----:B------:R-:W-:Y:S02]  /*28fd0*/  ISETP.GE.AND P0, PT, R32, RZ, PT ;  /* 0x000000ff2000720c */ /* 0x000fe40003f06270 */
[----:B------:R-:W-:-:S11]  /*28fe0*/  MOV R3, 0x3fd774eb ;  /* 0x3fd774eb00037802 */ /* 0x000fd60000000f00 */
[----:B------:R-:W-:-:S04]  /*28ff0*/  @P0 FFMA.FTZ R2, R3, 0.93318945169448852539, -R2 ;  /* 0x3f6ee58103020823 */ /* 0x000fc80000010802 */
[----:B------:R-:W-:Y:S02]  /*29000*/  @!P0 FFMA.FTZ R2, R3, 0.93318945169448852539, R2 ;  /* 0x3f6ee58103028823 */ /* 0x000fe40000010002 */
.L_x_39268:
[----:B------:R-:W-:Y:S05]  /*29010*/  BSYNC B0 ;  /* 0x0000000000007941 */ /* 0x000fea0003800000 */
.L_x_39266:
        /* <DEDUP_REMOVED lines=11> */
.L_x_39224:
        /* <DEDUP_REMOVED lines=35> */
.L_x_39270:
[----:B------:R-:W-:Y:S05]  /*29300*/  BSYNC B4 ;  /* 0x0000000000047941 */ /* 0x000fea0003800000 */
.L_x_39269:
        /* <DEDUP_REMOVED lines=18> */
.L_x_39272:
[----:B------:R-:W-:Y:S02]  /*29430*/  ISETP.GE.AND P0, PT, R32, RZ, PT ;  /* 0x000000ff2000720c */ /* 0x000fe40003f06270 */
[----:B------:R-:W-:-:S11]  /*29440*/  MOV R3, 0x3fd774eb ;  /* 0x3fd774eb00037802 */ /* 0x000fd60000000f00 */
[----:B------:R-:W-:-:S04]  /*29450*/  @P0 FFMA.FTZ R0, R3, 0.93318945169448852539, -R0 ;  /* 0x3f6ee58103000823 */ /* 0x000fc80000010800 */
[----:B------:R-:W-:Y:S02]  /*29460*/  @!P0 FFMA.FTZ R0, R3, 0.93318945169448852539, R0 ;  /* 0x3f6ee58103008823 */ /* 0x000fe40000010000 */
.L_x_39273:
[----:B------:R-:W-:Y:S05]  /*29470*/  BSYNC B0 ;  /* 0x0000000000007941 */ /* 0x000fea0003800000 */
.L_x_39271:
        /* <DEDUP_REMOVED lines=11> */
.L_x_39223:
        /* <DEDUP_REMOVED lines=27> */
.L_x_39275:
[----:B------:R-:W-:Y:S05]  /*296e0*/  BSYNC B4 ;  /* 0x0000000000047941 */ /* 0x000fea0003800000 */
.L_x_39274:
        /* <DEDUP_REMOVED lines=18> */
.L_x_39277:
[----:B------:R-:W-:Y:S02]  /*29810*/  ISETP.GE.AND P0, PT, R32, RZ, PT ;  /* 0x000000ff2000720c */ /* 0x000fe40003f06270 */
[----:B------:R-:W-:-:S11]  /*29820*/  MOV R3, 0x3fd774eb ;  /* 0x3fd774eb00037802 */ /* 0x000fd60000000f00 */
[----:B------:R-:W-:-:S04]  /*29830*/  @P0 FFMA.FTZ R2, R3, 0.93318945169448852539, -R2 ;  /* 0x3f6ee58103020823 */ /* 0x000fc80000010802 */
[----:B------:R-:W-:Y:S02]  /*29840*/  @!P0 FFMA.FTZ R2, R3, 0.93318945169448852539, R2 ;  /* 0x3f6ee58103028823 */ /* 0x000fe40000010002 */
.L_x_39278:
[----:B------:R-:W-:Y:S05]  /*29850*/  BSYNC B0 ;  /* 0x0000000000007941 */ /* 0x000fea0003800000 */
.L_x_39276:
        /* <DEDUP_REMOVED lines=12> */
.L_x_39235:
[----:B------:R-:W-:Y:S05]  /*29920*/  BSYNC B2 ;  /* 0x0000000000027941 */ /* 0x000fea0003800000 */
.L_x_39222:
        /* <DEDUP_REMOVED lines=41> */
.L_x_39281:
        /* <DEDUP_REMOVED lines=10> */
.L_x_39280:
[----:B------:R-:W-:-:S04]  /*29c60*/  FMUL.RZ R4, R4, 0.15915493667125701904 ;  /* 0x3e22f98304047820 */ /* 0x000fc8000040c000 */
[----:B------:R0:W4:Y:S08]  /*29c70*/  MUFU.SIN R19, R4 ;  /* 0x0000000400137308 */ /* 0x0001300000000400 */
[----:B------:R0:W3:Y:S01]  /*29c80*/  MUFU.COS R18, R4 ;  /* 0x0000000400127308 */ /* 0x0000e20000000000 */
[----:B------:R-:W-:Y:S05]  /*29c90*/  BRA `(.L_x_39221) ;  /* 0x0000003000007947 */ /* 0x000fea0003800000 */
.L_x_39279:
[----:B------:R-:W-:Y:S01]  /*29ca0*/  FMUL.FTZ R18, R34, 1.4426950216293334961 ;  /* 0x3fb8aa3b22127820 */ /* 0x000fe20000410000 */
[----:B------:R-:W-:-:S05]  /*29cb0*/  MOV R19, R4 ;  /* 0x0000000400137202 */ /* 0x000fca0000000f00 */
[----:B------:R-:W0:Y:S02]  /*29cc0*/  MUFU.EX2 R18, R18 ;  /* 0x0000001200127308 */ /* 0x000e240000000800 */
.L_x_39221:
[----:B------:R-:W-:Y:S05]  /*29cd0*/  BSYNC B3 ;  /* 0x0000000000037941 */ /* 0x000fea0003800000 */
.L_x_39220:
        /* <DEDUP_REMOVED lines=67> */
.L_x_39291:
[----:B------:R-:W-:Y:S05]  /*2a110*/  BSYNC B0 ;  /* 0x0000000000007941 */ /* 0x000fea0003800000 */
.L_x_39290:
[----:B------:R-:W-:Y:S01]  /*2a120*/  BSSY B4, `(.L_x_39292) ;  /* 0x0000007000047945 */ /* 0x000fe20003800000 */
[----:B------:R-:W-:Y:S01]  /*2a130*/  FFMA R2, R5, R0, R2 ;  /* 0x0000000005027223 */ /* 0x000fe20000000002 */
[----:B------:R-:W-:Y:S05]  /*2a140*/  @!P0 BRA `(.L_x_39293) ;  /* 0x0000004000008947 */ /* 0x000fea0003800000 */
[----:B------:R-:W-:Y:S02]  /*2a150*/  MOV R4, R22 ;  /* 0x0000001600047202 */ /* 0x000fe40000000f00 */
[----:B------:R-:W-:Y:S02]  /*2a160*/  MOV R3, R23 ;  /* 0x0000001700037202 */ /* 0x000fe40000000f00 */
[----:B------:R-:W-:Y:S02]  /*2a170*/  MOV R0, 0x2a190 ;  /* 0x0002a19000007802 */ /* 0x000fe40000000f00 */
[----:B-1234-:R-:W-:Y:S05]  /*2a180*/  CALL.REL.NOINC `($__internal_71_$__cuda_sm3x_div_rn_ftz_f32_slowpath) ;  /* 0x00002b6000007944 */ /* 0x01efea0003c00000 */
.L_x_39293:
[----:B------:R-:W-:Y:S05]  /*2a190*/  BSYNC B4 ;  /* 0x0000000000047941 */ /* 0x000fea0003800000 */
.L_x_39292:
        /* <DEDUP_REMOVED lines=18> */
.L_x_39295:
[----:B------:R-:W-:Y:S02]  /*2a2c0*/  ISETP.GE.AND P0, PT, R36, RZ, PT ;  /* 0x000000ff2400720c */ /* 0x000fe40003f06270 */
[----:B------:R-:W-:-:S11]  /*2a2d0*/  MOV R3, 0x3fd774eb ;  /* 0x3fd774eb00037802 */ /* 0x000fd60000000f00 */
[----:B------:R-:W-:-:S04]  /*2a2e0*/  @P0 FFMA.FTZ R2, R3, 0.93318945169448852539, -R2 ;  /* 0x3f6ee58103020823 */ /* 0x000fc80000010802 */
[----:B------:R-:W-:Y:S02]  /*2a2f0*/  @!P0 FFMA.FTZ R2, R3, 0.93318945169448852539, R2 ;  /* 0x3f6ee58103028823 */ /* 0x000fe40000010002 */
.L_x_39296:
[----:B------:R-:W-:Y:S05]  /*2a300*/  BSYNC B0 ;  /* 0x0000000000007941 */ /* 0x000fea0003800000 */
.L_x_39294:
        /* <DEDUP_REMOVED lines=12> */
.L_x_39289:
        /* <DEDUP_REMOVED lines=17> */
.L_x_39300:
[----:B------:R-:W-:Y:S05]  /*2a4e0*/  BSYNC B4 ;  /* 0x0000000000047941 */ /* 0x000fea0003800000 */
.L_x_39299:
        /* <DEDUP_REMOVED lines=18> */
.L_x_39302:
[----:B------:R-:W-:Y:S02]  /*2a610*/  ISETP.GE.AND P0, PT, R36, RZ, PT ;  /* 0x000000ff2400720c */ /* 0x000fe40003f06270 */
[----:B------:R-:W-:-:S11]  /*2a620*/  MOV R3, 0x3fd774eb ;  /* 0x3fd774eb00037802 */ /* 0x000fd60000000f00 */
[----:B------:R-:W-:-:S04]  /*2a630*/  @P0 FFMA.FTZ R2, R3, 0.93318945169448852539, -R2 ;  /* 0x3f6ee58103020823 */ /* 0x000fc80000010802 */
[----:B------:R-:W-:Y:S02]  /*2a640*/  @!P0 FFMA.FTZ R2, R3, 0.93318945169448852539, R2 ;  /* 0x3f6ee58103028823 */ /* 0x000fe40000010002 */
.L_x_39303:
[----:B------:R-:W-:Y:S05]  /*2a650*/  BSYNC B0 ;  /* 0x0000000000007941 */ /* 0x000fea0003800000 */
.L_x_39301:
        /* <DEDUP_REMOVED lines=13> */
.L_x_39298:
[----:B------:R-:W-:Y:S01]  /*2a730*/  LOP3.LUT R2, R23, 0xffff0000, RZ, 0xc0, !PT ;  /* 0xffff000017027812 */ /* 0x000fe200078ec0ff */
[----:B------:R-:W-:Y:S01]  /*2a740*/  BSSY B0, `(.L_x_39304) ;  /* 0x000003f000007945 */ /* 0x000fe20003800000 */
[----:B------:R-:W-:-:S03]  /*2a750*/  LOP3.LUT R7, R22, 0xffff0000, RZ, 0xc0, !PT ;  /* 0xffff000016077812 */ /* 0x000fc600078ec0ff */
[--C-:B0-----:R-:W-:Y:S02]  /*2a760*/  FADD.FTZ R4, R23, -R2.reuse ;  /* 0x8000000217047221 */ /* 0x101fe40000010000 */
[--C-:B------:R-:W-:Y:S02]  /*2a770*/  FADD.FTZ R20, R22, -R7.reuse ;  /* 0x8000000716147221 */ /* 0x100fe40000010000 */
[----:B------:R-:W-:Y:S01]  /*2a780*/  FADD.FTZ R25, R2, R2 ;  /* 0x0000000202197221 */ /* 0x000fe20000010000 */
[----:B------:R-:W-:Y:S01]  /*2a790*/  LOP3.LUT R5, R4, 0xffff0000, RZ, 0xc0, !PT ;  /* 0xffff000004057812 */ /* 0x000fe200078ec0ff */
[----:B------:R-:W-:Y:S01]  /*2a7a0*/  FMUL.FTZ R0, R2, R2 ;  /* 0x0000000202007220 */ /* 0x000fe20000410000 */
[----:B------:R-:W-:Y:S01]  /*2a7b0*/  LOP3.LUT R21, R20, 0xffff0000, RZ, 0xc0, !PT ;  /* 0xffff000014157812 */ /* 0x000fe200078ec0ff */
[C---:B------:R-:W-:Y:S02]  /*2a7c0*/  FMUL.FTZ R3, R7.reuse, R7 ;  /* 0x0000000707037220 */ /* 0x040fe40000410000 */
[----:B------:R-:W-:-:S02]  /*2a7d0*/  FADD.FTZ R7, R7, R7 ;  /* 0x0000000707077221 */ /* 0x000fc40000010000 */
[----:B------:R-:W-:Y:S02]  /*2a7e0*/  FADD.FTZ R6, R4, -R5 ;  /* 0x8000000504067221 */ /* 0x000fe40000010000 */
[----:B------:R-:W-:Y:S02]  /*2a7f0*/  FADD.FTZ R24, R20, -R21 ;  /* 0x8000001514187221 */ /* 0x000fe40000010000 */
[C---:B------:R-:W-:Y:S02]  /*2a800*/  FMUL.FTZ R26, R5.reuse, R25 ;  /* 0x00000019051a7220 */ /* 0x040fe40000410000 */
[C---:B------:R-:W-:Y:S02]  /*2a810*/  FMUL.FTZ R2, R5.reuse, R5 ;  /* 0x0000000505027220 */ /* 0x040fe40000410000 */
[----:B------:R-:W-:Y:S02]  /*2a820*/  FADD.FTZ R5, R5, R5 ;  /* 0x0000000505057221 */ /* 0x000fe40000010000 */
[----:B------:R-:W-:-:S02]  /*2a830*/  FADD.FTZ R27, R21, R21 ;  /* 0x00000015151b7221 */ /* 0x000fc40000010000 */
[CC--:B------:R-:W-:Y:S02]  /*2a840*/  FMUL.FTZ R28, R21.reuse, R7.reuse ;  /* 0x00000007151c7220 */ /* 0x0c0fe40000410000 */
[----:B------:R-:W-:Y:S02]  /*2a850*/  FMUL.FTZ R20, R24, R7 ;  /* 0x0000000718147220 */ /* 0x000fe40000410000 */
[----:B------:R-:W-:Y:S02]  /*2a860*/  FMUL.FTZ R4, R21, R21 ;  /* 0x0000001515047220 */ /* 0x000fe40000410000 */
[C---:B------:R-:W-:Y:S02]  /*2a870*/  FMUL.FTZ R7, R6.reuse, R5 ;  /* 0x0000000506077220 */ /* 0x040fe40000410000 */
[C---:B------:R-:W-:Y:S02]  /*2a880*/  FMUL.FTZ R21, R6.reuse, R25 ;  /* 0x0000001906157220 */ /* 0x040fe40000410000 */
[----:B------:R-:W-:-:S02]  /*2a890*/  FMUL.FTZ R5, R6, R6 ;  /* 0x0000000606057220 */ /* 0x000fc40000410000 */
[C---:B------:R-:W-:Y:S02]  /*2a8a0*/  FMUL.FTZ R27, R24.reuse, R27 ;  /* 0x0000001b181b7220 */ /* 0x040fe40000410000 */
[----:B------:R-:W-:Y:S02]  /*2a8b0*/  FMUL.FTZ R6, R24, R24 ;  /* 0x0000001818067220 */ /* 0x000fe40000410000 */
.L_x_39305:
        /* <DEDUP_REMOVED lines=40> */
.L_x_39304:
        /* <DEDUP_REMOVED lines=48> */
.L_x_39307:
[----:B------:R-:W-:Y:S05]  /*2ae40*/  BSYNC B0 ;  /* 0x0000000000007941 */ /* 0x000fea0003800000 */
.L_x_39306:
[----:B------:R-:W-:Y:S01]  /*2ae50*/  BSSY B4, `(.L_x_39308) ;  /* 0x0000007000047945 */ /* 0x000fe20003800000 */
[----:B------:R-:W-:Y:S01]  /*2ae60*/  FFMA R2, R7, R4, R2 ;  /* 0x0000000407027223 */ /* 0x000fe20000000002 */
[----:B------:R-:W-:Y:S05]  /*2ae70*/  @!P3 BRA `(.L_x_39309) ;  /* 0x000000400000b947 */ /* 0x000fea0003800000 */
[----:B------:R-:W-:Y:S02]  /*2ae80*/  MOV R4, R22 ;  /* 0x0000001600047202 */ /* 0x000fe40000000f00 */
[----:B------:R-:W-:Y:S02]  /*2ae90*/  MOV R3, R23 ;  /* 0x0000001700037202 */ /* 0x000fe40000000f00 */
[----:B------:R-:W-:Y:S02]  /*2aea0*/  MOV R0, 0x2aec0 ;  /* 0x0002aec000007802 */ /* 0x000fe40000000f00 */
[----:B-1234-:R-:W-:Y:S05]  /*2aeb0*/  CALL.REL.NOINC `($__internal_71_$__cuda_sm3x_div_rn_ftz_f32_slowpath) ;  /* 0x00001e3000007944 */ /* 0x01efea0003c00000 */
.L_x_39309:
[----:B------:R-:W-:Y:S05]  /*2aec0*/  BSYNC B4 ;  /* 0x0000000000047941 */ /* 0x000fea0003800000 */
.L_x_39308:
        /* <DEDUP_REMOVED lines=18> */
.L_x_39311:
[----:B------:R-:W-:Y:S02]  /*2aff0*/  ISETP.GE.AND P0, PT, R36, RZ, PT ;  /* 0x000000ff2400720c */ /* 0x000fe40003f06270 */
[----:B------:R-:W-:-:S11]  /*2b000*/  MOV R3, 0x3fd774eb ;  /* 0x3fd774eb00037802 */ /* 0x000fd60000000f00 */
[----:B------:R-:W-:-:S04]  /*2b010*/  @P0 FFMA.FTZ R2, R3, 0.93318945169448852539, -R2 ;  /* 0x3f6ee58103020823 */ /* 0x000fc80000010802 */
[----:B------:R-:W-:Y:S02]  /*2b020*/  @!P0 FFMA.FTZ R2, R3, 0.93318945169448852539, R2 ;  /* 0x3f6ee58103028823 */ /* 0x000fe40000010002 */
.L_x_39312:
[----:B------:R-:W-:Y:S05]  /*2b030*/  BSYNC B0 ;  /* 0x0000000000007941 */ /* 0x000fea0003800000 */
.L_x_39310:
        /* <DEDUP_REMOVED lines=12> */
.L_x_39288:
        /* <DEDUP_REMOVED lines=13> */
.L_x_39314:
[----:B------:R-:W-:Y:S05]  /*2b1d0*/  BSYNC B4 ;  /* 0x0000000000047941 */ /* 0x000fea0003800000 */
.L_x_39313:
        /* <DEDUP_REMOVED lines=18> */
.L_x_39316:
[----:B------:R-:W-:Y:S02]  /*2b300*/  ISETP.GE.AND P0, PT, R36, RZ, PT ;  /* 0x000000ff2400720c */ /* 0x000fe40003f06270 */
[----:B------:R-:W-:-:S11]  /*2b310*/  MOV R3, 0x3fd774eb ;  /* 0x3fd774eb00037802 */ /* 0x000fd60000000f00 */
[----:B------:R-:W-:-:S04]  /*2b320*/  @P0 FFMA.FTZ R2, R3, 0.93318945169448852539, -R2 ;  /* 0x3f6ee58103020823 */ /* 0x000fc80000010802 */
[----:B------:R-:W-:Y:S02]  /*2b330*/  @!P0 FFMA.FTZ R2, R3, 0.93318945169448852539, R2 ;  /* 0x3f6ee58103028823 */ /* 0x000fe40000010002 */
.L_x_39317:
[----:B------:R-:W-:Y:S05]  /*2b340*/  BSYNC B0 ;  /* 0x0000000000007941 */ /* 0x000fea0003800000 */
.L_x_39315:
        /* <DEDUP_REMOVED lines=27> */
.L_x_39287:
        /* <DEDUP_REMOVED lines=39> */
.L_x_39320:
[----:B------:R-:W-:Y:S05]  /*2b770*/  BSYNC B0 ;  /* 0x0000000000007941 */ /* 0x000fea0003800000 */
.L_x_39319:
[----:B------:R-:W-:Y:S01]  /*2b780*/  BSSY B4, `(.L_x_39321) ;  /* 0x0000007000047945 */ /* 0x000fe20003800000 */
[----:B------:R-:W-:Y:S01]  /*2b790*/  FFMA R2, R23, R2, R5 ;  /* 0x0000000217027223 */ /* 0x000fe20000000005 */
[----:B------:R-:W-:Y:S05]  /*2b7a0*/  @!P0 BRA `(.L_x_39322) ;  /* 0x0000004000008947 */ /* 0x000fea0003800000 */
[----:B------:R-:W-:Y:S01]  /*2b7b0*/  HFMA2.MMA R3, -RZ, RZ, 1.875, 0 ;  /* 0x3f800000ff037435 */ /* 0x000fe200000001ff */
[----:B------:R-:W-:Y:S02]  /*2b7c0*/  MOV R4, R22 ;  /* 0x0000001600047202 */ /* 0x000fe40000000f00 */
[----:B------:R-:W-:-:S03]  /*2b7d0*/  MOV R0, 0x2b7f0 ;  /* 0x0002b7f000007802 */ /* 0x000fc60000000f00 */
[----:B-1234-:R-:W-:Y:S05]  /*2b7e0*/  CALL.REL.NOINC `($__internal_71_$__cuda_sm3x_div_rn_ftz_f32_slowpath) ;  /* 0x0000150000007944 */ /* 0x01efea0003c00000 */
.L_x_39322:
[----:B------:R-:W-:Y:S05]  /*2b7f0*/  BSYNC B4 ;  /* 0x0000000000047941 */ /* 0x000fea0003800000 */
.L_x_39321:
        /* <DEDUP_REMOVED lines=18> */
.L_x_39324:
[----:B------:R-:W-:Y:S02]  /*2b920*/  ISETP.GE.AND P0, PT, R36, RZ, PT ;  /* 0x000000ff2400720c */ /* 0x000fe40003f06270 */
[----:B------:R-:W-:-:S11]  /*2b930*/  MOV R3, 0x3fd774eb ;  /* 0x3fd774eb00037802 */ /* 0x000fd60000000f00 */
[----:B------:R-:W-:-:S04]  /*2b940*/  @P0 FFMA.FTZ R2, R3, 0.93318945169448852539, -R2 ;  /* 0x3f6ee58103020823 */ /* 0x000fc80000010802 */
[----:B------:R-:W-:Y:S02]  /*2b950*/  @!P0 FFMA.FTZ R2, R3, 0.93318945169448852539, R2 ;  /* 0x3f6ee58103028823 */ /* 0x000fe40000010002 */
.L_x_39325:
[----:B------:R-:W-:Y:S05]  /*2b960*/  BSYNC B0 ;  /* 0x0000000000007941 */ /* 0x000fea0003800000 */
.L_x_39323:
        /* <DEDUP_REMOVED lines=10> */
.L_x_39318:
        /* <DEDUP_REMOVED lines=13> */
.L_x_39327:
[----:B------:R-:W-:Y:S05]  /*2bae0*/  BSYNC B4 ;  /* 0x0000000000047941 */ /* 0x000fea0003800000 */
.L_x_39326:
        /* <DEDUP_REMOVED lines=18> */
.L_x_39329:
[----:B------:R-:W-:Y:S02]  /*2bc10*/  ISETP.GE.AND P0, PT, R36, RZ, PT ;  /* 0x000000ff2400720c */ /* 0x000fe40003f06270 */
[----:B------:R-:W-:-:S11]  /*2bc20*/  MOV R3, 0x3fd774eb ;  /* 0x3fd774eb00037802 */ /* 0x000fd60000000f00 */
[----:B------:R-:W-:-:S04]  /*2bc30*/  @P0 FFMA.FTZ R2, R3, 0.93318945169448852539, -R2 ;  /* 0x3f6ee58103020823 */ /* 0x000fc80000010802 */
[----:B------:R-:W-:Y:S02]  /*2bc40*/  @!P0 FFMA.FTZ R2, R3, 0.93318945169448852539, R2 ;  /* 0x3f6ee58103028823 */ /* 0x000fe40000010002 */
.L_x_39330:
[----:B------:R-:W-:Y:S05]  /*2bc50*/  BSYNC B0 ;  /* 0x0000000000007941 */ /* 0x000fea0003800000 */
.L_x_39328:
        /* <DEDUP_REMOVED lines=11> */
.L_x_39286:
        /* <DEDUP_REMOVED lines=35> */
.L_x_39332:
[----:B------:R-:W-:Y:S05]  /*2bf40*/  BSYNC B4 ;  /* 0x0000000000047941 */ /* 0x000fea0003800000 */
.L_x_39331:
        /* <DEDUP_REMOVED lines=18> */
.L_x_39334:
[----:B------:R-:W-:Y:S02]  /*2c070*/  ISETP.GE.AND P0, PT, R36, RZ, PT ;  /* 0x000000ff2400720c */ /* 0x000fe40003f06270 */
[----:B------:R-:W-:-:S11]  /*2c080*/  MOV R3, 0x3fd774eb ;  /* 0x3fd774eb00037802 */ /* 0x000fd60000000f00 */
[----:B------:R-:W-:-:S04]  /*2c090*/  @P0 FFMA.FTZ R0, R3, 0.93318945169448852539, -R0 ;  /* 0x3f6ee58103000823 */ /* 0x000fc80000010800 */
[----:B------:R-:W-:Y:S02]  /*2c0a0*/  @!P0 FFMA.FTZ R0, R3, 0.93318945169448852539, R0 ;  /* 0x3f6ee58103008823 */ /* 0x000fe40000010000 */
.L_x_39335:
[----:B------:R-:W-:Y:S05]  /*2c0b0*/  BSYNC B0 ;  /* 0x0000000000007941 */ /* 0x000fea0003800000 */
.L_x_39333:
        /* <DEDUP_REMOVED lines=11> */
.L_x_39285:
        /* <DEDUP_REMOVED lines=27> */
.L_x_39337:
[----:B------:R-:W-:Y:S05]  /*2c320*/  BSYNC B4 ;  /* 0x0000000000047941 */ /* 0x000fea0003800000 */
.L_x_39336:
        /* <DEDUP_REMOVED lines=18> */
.L_x_39339:
[----:B------:R-:W-:Y:S02]  /*2c450*/  ISETP.GE.AND P0, PT, R36, RZ, PT ;  /* 0x000000ff2400720c */ /* 0x000fe40003f06270 */
[----:B------:R-:W-:-:S11]  /*2c460*/  MOV R3, 0x3fd774eb ;  /* 0x3fd774eb00037802 */ /* 0x000fd60000000f00 */
[----:B------:R-:W-:-:S04]  /*2c470*/  @P0 FFMA.FTZ R2, R3, 0.93318945169448852539, -R2 ;  /* 0x3f6ee58103020823 */ /* 0x000fc80000010802 */
[----:B------:R-:W-:Y:S02]  /*2c480*/  @!P0 FFMA.FTZ R2, R3, 0.93318945169448852539, R2 ;  /* 0x3f6ee58103028823 */ /* 0x000fe40000010002 */
.L_x_39340:
[----:B------:R-:W-:Y:S05]  /*2c490*/  BSYNC B0 ;  /* 0x0000000000007941 */ /* 0x000fea0003800000 */
.L_x_39338:
        /* <DEDUP_REMOVED lines=12> */
.L_x_39297:
[----:B------:R-:W-:Y:S05]  /*2c560*/  BSYNC B2 ;  /* 0x0000000000027941 */ /* 0x000fea0003800000 */
.L_x_39284:
        /* <DEDUP_REMOVED lines=41> */
.L_x_39343:
        /* <DEDUP_REMOVED lines=10> */
.L_x_39342:
[----:B------:R-:W-:-:S04]  /*2c8a0*/  FMUL.RZ R4, R4, 0.15915493667125701904 ;  /* 0x3e22f98304047820 */ /* 0x000fc8000040c000 */
[----:B------:R0:W4:Y:S08]  /*2c8b0*/  MUFU.SIN R21, R4 ;  /* 0x0000000400157308 */ /* 0x0001300000000400 */
[----:B------:R0:W3:Y:S01]  /*2c8c0*/  MUFU.COS R20, R4 ;  /* 0x0000000400147308 */ /* 0x0000e20000000000 */
[----:B------:R-:W-:Y:S05]  /*2c8d0*/  BRA `(.L_x_39283) ;  /* 0x0000003000007947 */ /* 0x000fea0003800000 */
.L_x_39341:
[----:B------:R-:W-:Y:S01]  /*2c8e0*/  FMUL.FTZ R20, R38, 1.4426950216293334961 ;  /* 0x3fb8aa3b26147820 */ /* 0x000fe20000410000 */
[----:B------:R-:W-:-:S05]  /*2c8f0*/  MOV R21, R4 ;  /* 0x0000000400157202 */ /* 0x000fca0000000f00 */
[----:B------:R-:W0:Y:S02]  /*2c900*/  MUFU.EX2 R20, R20 ;  /* 0x0000001400147308 */ /* 0x000e240000000800 */
.L_x_39283:
[----:B------:R-:W-:Y:S05]  /*2c910*/  BSYNC B3 ;  /* 0x0000000000037941 */ /* 0x000fea0003800000 */
.L_x_39282:
        /* <DEDUP_REMOVED lines=23> */
.L_x_39346:
[----:B--2---:R-:W-:-:S13]  /*2ca90*/  ISETP.GE.AND P0, PT, R0, UR4, PT ;  /* 0x0000000400007c0c */ /* 0x004fda000bf06270 */
[----:B------:R-:W-:Y:S05]  /*2caa0*/  @P0 BRA `(.L_x_39348) ;  /* 0x000000c000000947 */ /* 0x000fea0003800000 */
[C---:B-1----:R-:W-:Y:S02]  /*2cab0*/  IADD3 R2, R0.reuse, UR6, RZ ;  /* 0x0000000600027c10 */ /* 0x042fe4000fffe0ff */
[----:B------:R-:W-:Y:S02]  /*2cac0*/  MOV R3, 0x8 ;  /* 0x0000000800037802 */ /* 0x000fe40000000f00 */
[----:B------:R-:W-:-:S03]  /*2cad0*/  IADD3 R0, R0, 0x80, RZ ;  /* 0x0000008000007810 */ /* 0x000fc60007ffe0ff */
[----:B------:R-:W-:-:S05]  /*2cae0*/  IMAD.WIDE.U32 R2, R2, R3, c[0x0][0x170] ;  /* 0x00005c0002027625 */ /* 0x000fca00078e0003 */
[----:B---34-:R1:W-:Y:S02]  /*2caf0*/  STG.E.64 [R2.64], R12 ;  /* 0x0000000c02007986 */ /* 0x0183e4000c101b08 */
.L_x_39347:
[----:B------:R-:W-:-:S13]  /*2cb00*/  ISETP.GE.AND P0, PT, R0, UR4, PT ;  /* 0x0000000400007c0c */ /* 0x000fda000bf06270 */
[----:B------:R-:W-:Y:S05]  /*2cb10*/  @P0 BRA `(.L_x_39349) ;  /* 0x000000d000000947 */ /* 0x000fea0003800000 */
[----:B-1----:R-:W-:Y:S01]  /*2cb20*/  HFMA2.MMA R3, -RZ, RZ, 0, 4.76837158203125e-07 ;  /* 0x00000008ff037435 */ /* 0x002fe200000001ff */
[C---:B------:R-:W-:Y:S02]  /*2cb30*/  IADD3 R2, R0.reuse, UR6, RZ ;  /* 0x0000000600027c10 */ /* 0x040fe4000fffe0ff */
[----:B------:R-:W-:-:S07]  /*2cb40*/  IADD3 R0, R0, 0x80, RZ ;  /* 0x0000008000007810 */ /* 0x000fce0007ffe0ff */
[----:B------:R-:W-:-:S05]  /*2cb50*/  IMAD.WIDE.U32 R2, R2, R3, c[0x0][0x170] ;  /* 0x00005c0002027625 */ /* 0x000fca00078e0003 */
[----:B0---4-:R0:W-:Y:S02]  /*2cb60*/  STG.E.64 [R2.64], R14 ;  /* 0x0000000e02007986 */ /* 0x0111e4000c101b08 */
.L_x_39348:
        /* <DEDUP_REMOVED lines=8> */
.L_x_39349:
[----:B------:R-:W-:Y:S05]  /*2cbf0*/  BSYNC B1 ;  /* 0x0000000000017941 */ /* 0x000fea0003800000 */
.L_x_39345:
[----:B------:R-:W-:-:S13]  /*2cc00*/  ISETP.GE.AND P0, PT, R0, UR4, PT ;  /* 0x0000000400007c0c */ /* 0x000fda000bf06270 */
[C---:B01----:R-:W-:Y:S02]  /*2cc10*/  @!P0 IADD3 R2, R0.reuse, UR6, RZ ;  /* 0x0000000600028c10 */ /* 0x043fe4000fffe0ff */
[----:B------:R-:W-:Y:S02]  /*2cc20*/  @!P0 MOV R3, 0x8 ;  /* 0x0000000800038802 */ /* 0x000fe40000000f00 */
[----:B------:R-:W-:-:S03]  /*2cc30*/  @!P0 IADD3 R0, R0, 0x80, RZ ;  /* 0x0000008000008810 */ /* 0x000fc60007ffe0ff */
[----:B------:R-:W-:-:S05]  /*2cc40*/  @!P0 IMAD.WIDE.U32 R2, R2, R3, c[0x0][0x170] ;  /* 0x00005c0002028625 */ /* 0x000fca00078e0003 */
[----:B----4-:R0:W-:Y:S02]  /*2cc50*/  @!P0 STG.E.64 [R2.64], R18 ;  /* 0x0000001202008986 */ /* 0x0101e4000c101b08 */
.L_x_39350:
[----:B------:R-:W-:Y:S05]  /*2cc60*/  BSYNC B0 ;  /* 0x0000000000007941 */ /* 0x000fea0003800000 */
.L_x_39344:
        /* <DEDUP_REMOVED lines=8> */
        .weak           $__internal_71_$__cuda_sm3x_div_rn_ftz_f32_slowpath
        .type           $__internal_71_$__cuda_sm3x_div_rn_ftz_f32_slowpath,@function
        .size           $__internal_71_$__cuda_sm3x_div_rn_ftz_f32_slowpath,(.L_x_61566 - $__internal_71_$__cuda_sm3x_div_rn_ftz_f32_slowpath)
$__internal_71_$__cuda_sm3x_div_rn_ftz_f32_slowpath:
        /* <DEDUP_REMOVED lines=32> */
.L_x_39353:
[----:B------:R-:W-:Y:S05]  /*2cef0*/  BSYNC B1 ;  /* 0x0000000000017941 */ /* 0x000fea0003800000 */
.L_x_39352:
        /* <DEDUP_REMOVED lines=27> */
.L_x_39359:
[----:B------:R-:W-:Y:S02]  /*2d0b0*/  LEA R3, R2, R3, 0x17 ;  /* 0x0000000302037211 */ /* 0x000fe400078eb8ff */
.L_x_39360:
[----:B------:R-:W-:Y:S05]  /*2d0c0*/  BSYNC B1 ;  /* 0x0000000000017941 */ /* 0x000fea0003800000 */
.L_x_39358:
[----:B------:R-:W-:Y:S01]  /*2d0d0*/  MOV R2, R3 ;  /* 0x0000000300027202 */ /* 0x000fe20000000f00 */
[----:B------:R-:W-:Y:S05]  /*2d0e0*/  BRA `(.L_x_39361) ;  /* 0x0000008000007947 */ /* 0x000fea0003800000 */
.L_x_39357:
[----:B------:R-:W-:-:S04]  /*2d0f0*/  LOP3.LUT R2, R3, 0x80000000, R4, 0x48, !PT ;  /* 0x8000000003027812 */ /* 0x000fc800078e4804 */
[----:B------:R-:W-:Y:S01]  /*2d100*/  LOP3.LUT R2, R2, 0x7f800000, RZ, 0xfc, !PT ;  /* 0x7f80000002027812 */ /* 0x000fe200078efcff */
[----:B------:R-:W-:Y:S05]  /*2d110*/  BRA `(.L_x_39361) ;  /* 0x0000005000007947 */ /* 0x000fea0003800000 */
.L_x_39356:
[----:B------:R-:W-:Y:S01]  /*2d120*/  LOP3.LUT R2, R3, 0x80000000, R4, 0x48, !PT ;  /* 0x8000000003027812 */ /* 0x000fe200078e4804 */
[----:B------:R-:W-:Y:S05]  /*2d130*/  BRA `(.L_x_39361) ;  /* 0x0000003000007947 */ /* 0x000fea0003800000 */
.L_x_39355:
[----:B------:R-:W0:Y:S01]  /*2d140*/  MUFU.RSQ R2, -QNAN ;  /* 0xffc0000000027908 */ /* 0x000e220000001400 */
[----:B------:R-:W-:Y:S05]  /*2d150*/  BRA `(.L_x_39361) ;  /* 0x0000001000007947 */ /* 0x000fea0003800000 */
.L_x_39354:
[----:B------:R-:W-:Y:S02]  /*2d160*/  FADD.FTZ R2, R4, R3 ;  /* 0x0000000304027221 */ /* 0x000fe40000010000 */
.L_x_39361:
[----:B------:R-:W-:Y:S05]  /*2d170*/  BSYNC B0 ;  /* 0x0000000000007941 */ /* 0x000fea0003800000 */
.L_x_39351:
[----:B------:R-:W-:Y:S01]  /*2d180*/  HFMA2.MMA R5, -RZ, RZ, 0, 0 ;  /* 0x00000000ff057435 */ /* 0x000fe200000001ff */
[----:B------:R-:W-:-:S05]  /*2d190*/  MOV R4, R0 ;  /* 0x0000000000047202 */ /* 0x000fca0000000f00 */
[----:B------:R-:W-:Y:S05]  /*2d1a0*/  RET.REL.NODEC R4 `(_ZN2at6native29vectorized_elementwise_kernelILi4EZZZNS0_50_GLOBAL__N__2680c7bb_12_PowKernel_cu_b2145a98_318424pow_tensor_tensor_kernelERNS_18TensorIteratorBaseEENKUlvE_clEvENKUlvE7_clEvEUlN3c107complexIfEES9_E_St5arrayIPcLm3EEEEviT0_T1_) ;  /* 0xfffd2e5004007950 */ /* 0x000fea0003c3ffff */
.L_x_39362:
        /* <DEDUP_REMOVED lines=13> */
.L_x_61566:


//--------------------- .text._ZN2at6native29vectorized_elementwise_kernelILi8EZZZNS0_50_GLOBAL__N__2680c7bb_12_PowKernel_cu_b2145a98_318424pow_tensor_tensor_kernelERNS_18TensorIteratorBaseEENKUlvE_clEvENKUlvE7_clEvEUlN3c107complexIfEES9_E_St5arrayIPcLm3EEEEviT0_T1_ --------------------------
	.section	.text._ZN2at6native29vectorized_elementwise_kernelILi8EZZZNS0_50_GLOBAL__N__2680c7bb_12_PowKernel_cu_b2145a98_318424pow_tensor_tensor_kernelERNS_18TensorIteratorBaseEENKUlvE_clEvENKUlvE7_clEvEUlN3c107complexIfEES9_E_St5arrayIPcLm3EEEEviT0_T1_,"ax",@progbits
	.sectioninfo	@"SHI_REGISTERS=4"
	.align	128
        .global         _ZN2at6native29vectorized_elementwise_kernelILi8EZZZNS0_50_GLOBAL__N__2680c7bb_12_PowKernel_cu_b2145a98_318424pow_tensor_tensor_kernelERNS_18TensorIteratorBaseEENKUlvE_clEvENKUlvE7_clEvEUlN3c107complexIfEES9_E_St5arrayIPcLm3EEEEviT0_T1_
        .type           _ZN2at6native29vectorized_elementwise_kernelILi8EZZZNS0_50_GLOBAL__N__2680c7bb_12_PowKernel_cu_b2145a98_318424pow_tensor_tensor_kernelERNS_18TensorIteratorBaseEENKUlvE_clEvENKUlvE7_clEvEUlN3c107complexIfEES9_E_St5arrayIPcLm3EEEEviT0_T1_,@function
        .size           _ZN2at6native29vectorized_elementwise_kernelILi8EZZZNS0_50_GLOBAL__N__2680c7bb_12_PowKernel_cu_b2145a98_318424pow_tensor_tensor_kernelERNS_18TensorIteratorBaseEENKUlvE_clEvENKUlvE7_clEvEUlN3c107complexIfEES9_E_St5arrayIPcLm3EEEEviT0_T1_,(.L_x_61911 - _ZN2at6native29vectorized_elementwise_kernelILi8EZZZNS0_50_GLOBAL__N__2680c7bb_12_PowKernel_cu_b2145a98_318424pow_tensor_tensor_kernelERNS_18TensorIteratorBaseEENKUlvE_clEvENKUlvE7_clEvEUlN3c107complexIfEES9_E_St5arrayIPcLm3EEEEviT0_T1_)
        .other          _ZN2at6native29vectorized_elementwise_kernelILi8EZZZNS0_50_GLOBAL__N__2680c7bb_12_PowKernel_cu_b2145a98_318424pow_tensor_tensor_kernelERNS_18TensorIteratorBaseEENKUlvE_clEvENKUlvE7_clEvEUlN3c107complexIfEES9_E_St5arrayIPcLm3EEEEviT0_T1_,@"STO_CUDA_ENTRY STV_DEFAULT"
_ZN2at6native29vectorized_elementwise_kernelILi8EZZZNS0_50_GLOBAL__N__2680c7bb_12_PowKernel_cu_b2145a98_318424pow_tensor_tensor_kernelERNS_18TensorIteratorBaseEENKUlvE_clEvENKUlvE7_clEvEUlN3c107complexIfEES9_E_St5arrayIPcLm3EEEEviT0_T1_:
.text._ZN2at6native29vectorized_elementwise_kernelILi8EZZZNS0_50_GLOBAL__N__2680c7bb_12_PowKernel_cu_b2145a98_318424pow_tensor_tensor_kernelERNS_18TensorIteratorBaseEENKUlvE_clEvENKUlvE7_clEvEUlN3c107complexIfEES9_E_St5arrayIPcLm3EEEEviT0_T1_:
[----:B------:R-:W-:Y:S02]  /*0000*/  MOV R1, c[0x0][0x28] ;  /* 0x00000a0000017a02 */ /* 0x000fe40000000f00 */
[----:B------:R-:W-:Y:S05]  /*0010*/  EXIT ;  /* 0x000000000000794d */ /* 0x000fea0003800000 */
.L_x_39363:
        /* <DEDUP_REMOVED lines=14> */
.L_x_61911:


//--------------------- .text._ZN2at6native18elementwise_kernelILi128ELi4EZNS0_15gpu_kernel_implIZNS0_50_GLOBAL__N__2680c7bb_12_PowKernel_cu_b2145a98_318422pow_scalar_tensor_implIfEEvRNS_18TensorIteratorBaseEN3c107complexIT_EEEUlNS8_IfEEE_EEvS6_RKS9_EUliE_EEviT1_ --------------------------
	.section	.text._ZN2at6native18elementwise_kernelILi128ELi4EZNS0_15gpu_kernel_implIZNS0_50_GLOBAL__N__2680c7bb_12_PowKernel_cu_b2145a98_318422pow_scalar_tensor_implIfEEvRNS_18TensorIteratorBaseEN3c107complexIT_EEEUlNS8_IfEEE_EEvS6_RKS9_EUliE_EEviT1_,"ax",@progbits
	.sectioninfo	@"SHI_REGISTERS=26"
	.align	128
        .global         _ZN2at6native18elementwise_kernelILi128ELi4EZNS0_15gpu_kernel_implIZNS0_50_GLOBAL__N__2680c7bb_12_PowKernel_cu_b2145a98_318422pow_scalar_tensor_implIfEEvRNS_18TensorIteratorBaseEN3c107complexIT_EEEUlNS8_IfEEE_EEvS6_RKS9_EUliE_EEviT1_
        .type           _ZN2at6native18elementwise_kernelILi128ELi4EZNS0_15gpu_kernel_implIZNS0_50_GLOBAL__N__2680c7bb_12_PowKernel_cu_b2145a98_318422pow_scalar_tensor_implIfEEvRNS_18TensorIteratorBaseEN3c107complexIT_EEEUlNS8_IfEEE_EEvS6_RKS9_EUliE_EEviT1_,@function
        .size           _ZN2at6native18elementwise_kernelILi128ELi4EZNS0_15gpu_kernel_implIZNS0_50_GLOBAL__N__2680c7bb_12_PowKernel_cu_b2145a98_318422pow_scalar_tensor_implIfEEvRNS_18TensorIteratorBaseEN3c107complexIT_EEEUlNS8_IfEEE_EEvS6_RKS9_EUliE_EEviT1_,(.L_x_61912 - _ZN2at6native18elementwise_kernelILi128ELi4EZNS0_15gpu_kernel_implIZNS0_50_GLOBAL__N__2680c7bb_12_PowKernel_cu_b2145a98_318422pow_scalar_tensor_implIfEEvRNS_18TensorIteratorBaseEN3c107complexIT_EEEUlNS8_IfEEE_EEvS6_RKS9_EUliE_EEviT1_)
        .other          _ZN2at6native18elementwise_kernelILi128ELi4EZNS0_15gpu_kernel_implIZNS0_50_GLOBAL__N__2680c7bb_12_PowKernel_cu_b2145a98_318422pow_scalar_tensor_implIfEEvRNS_18TensorIteratorBaseEN3c107complexIT_EEEUlNS8_IfEEE_EEvS6_RKS9_EUliE_EEviT1_,@"STO_CUDA_ENTRY STV_DEFAULT"
_ZN2at6native18elementwise_kernelILi128ELi4EZNS0_15gpu_kernel_implIZNS0_50_GLOBAL__N__2680c7bb_12_PowKernel_cu_b2145a98_318422pow_scalar_tensor_implIfEEvRNS_18TensorIteratorBaseEN3c107complexIT_EEEUlNS8_IfEEE_EEvS6_RKS9_EUliE_EEviT1_:
.text._ZN2at6native18elementwise_kernelILi128ELi4EZNS0_15gpu_kernel_implIZNS0_50_GLOBAL__N__2680c7bb_12_PowKernel_cu_b2145a98_318422pow_scalar_tensor_implIfEEvRNS_18TensorIteratorBaseEN3c107complexIT_EEEUlNS8_IfEEE_EEvS6_RKS9_EUliE_EEviT1_:
        /* <DEDUP_REMOVED lines=236> */
.L_x_39366:
        /* <DEDUP_REMOVED lines=21> */
.L_x_39371:
[----:B------:R-:W2:Y:S01]  /*1010*/  LDG.E.U8 R2, [R4.64] ;  /* 0x0000002404027981 */ /* 0x000ea2000c1e1100 */
[----:B------:R-:W-:Y:S01]  /*1020*/  IMAD.MOV.U32 R3, RZ, RZ, RZ ;  /* 0x000000ffff037224 */ /* 0x000fe200078e00ff */
[----:B--2---:R-:W0:Y:S01]  /*1030*/  I2F.U16 R2, R2 ;  /* 0x0000000200027306 */ /* 0x004e220000101000 */
[----:B------:R-:W-:Y:S05]  /*1040*/  BRA `(.L_x_39373) ;  /* 0x00000de000007947 */ /* 0x000fea0003800000 */
.L_x_39370:
        /* <DEDUP_REMOVED lines=10> */
.L_x_39375:
[----:B------:R-:W2:Y:S01]  /*10f0*/  LDG.E R2, [R4.64] ;  /* 0x0000002404027981 */ /* 0x000ea2000c1e1900 */
[----:B------:R-:W-:Y:S01]  /*1100*/  IMAD.MOV.U32 R3, RZ, RZ, RZ ;  /* 0x000000ffff037224 */ /* 0x000fe200078e00ff */
[----:B--2---:R-:W0:Y:S01]  /*1110*/  I2F R2, R2 ;  /* 0x0000000200027306 */ /* 0x004e220000201400 */
[----:B------:R-:W-:Y:S05]  /*1120*/  BRA `(.L_x_39373) ;  /* 0x00000d0000007947 */ /* 0x000fea0003800000 */
.L_x_39374:
[----:B------:R-:W2:Y:S01]  /*1130*/  LDG.E.U16 R2, [R4.64] ;  /* 0x0000002404027981 */ /* 0x000ea2000c1e1500 */
[----:B------:R-:W-:Y:S01]  /*1140*/  IMAD.MOV.U32 R3, RZ, RZ, RZ ;  /* 0x000000ffff037224 */ /* 0x000fe200078e00ff */
[----:B--2---:R-:W0:Y:S01]  /*1150*/  I2F.S16 R2, R2 ;  /* 0x0000000200027306 */ /* 0x004e220000101400 */
[----:B------:R-:W-:Y:S05]  /*1160*/  BRA `(.L_x_39373) ;  /* 0x00000cc000007947 */ /* 0x000fea0003800000 */
.L_x_39369:
        /* <DEDUP_REMOVED lines=9> */
.L_x_39377:
[----:B------:R-:W2:Y:S01]  /*1200*/  LDG.E.U16 R2, [R4.64] ;  /* 0x0000002404027981 */ /* 0x000ea2000c1e1500 */
[----:B------:R-:W-:Y:S01]  /*1210*/  IMAD.MOV.U32 R3, RZ, RZ, RZ ;  /* 0x000000ffff037224 */ /* 0x000fe200078e00ff */
[----:B--2---:R-:W-:Y:S01]  /*1220*/  HADD2.F32 R2, -RZ, R2.H0_H0 ;  /* 0x20000002ff027230 */ /* 0x004fe20000004100 */
[----:B------:R-:W-:Y:S05]  /*1230*/  BRA `(.L_x_39373) ;  /* 0x00000bf000007947 */ /* 0x000fea0003800000 */
.L_x_39376:
        /* <DEDUP_REMOVED lines=8> */
.L_x_39379:
[----:B------:R-:W2:Y:S02]  /*12c0*/  LDG.E R2, [R4.64] ;  /* 0x0000002404027981 */ /* 0x000ea4000c1e1900 */
[--C-:B--2---:R-:W-:Y:S02]  /*12d0*/  HADD2.F32 R3, -RZ, R2.reuse.H1_H1 ;  /* 0x30000002ff037230 */ /* 0x104fe40000004100 */
[----:B------:R-:W-:Y:S01]  /*12e0*/  HADD2.F32 R2, -RZ, R2.H0_H0 ;  /* 0x20000002ff027230 */ /* 0x000fe20000004100 */
[----:B------:R-:W-:Y:S05]  /*12f0*/  BRA `(.L_x_39373) ;  /* 0x00000b3000007947 */ /* 0x000fea0003800000 */
.L_x_39378:
[----:B------:R-:W2:Y:S01]  /*1300*/  LDG.E.64 R4, [R4.64] ;  /* 0x0000002404047981 */ /* 0x000ea2000c1e1b00 */
[----:B------:R-:W-:Y:S01]  /*1310*/  IMAD.MOV.U32 R3, RZ, RZ, RZ ;  /* 0x000000ffff037224 */ /* 0x000fe200078e00ff */
[----:B--2---:R-:W0:Y:S01]  /*1320*/  F2F.F32.F64 R2, R4 ;  /* 0x0000000400027310 */ /* 0x004e220000301000 */
[----:B------:R-:W0:-:S14]  /*1330*/  DSETP.GEU.AND P0, PT, |R4|, c[0x2][0x0], PT ;  /* 0x008000000400762a */ /* 0x000e1c0003f0e200 */
[----:B0-----:R-:W-:Y:S01]  /*1340*/  @!P0 FMUL R2, R2, 1.175494350822287508e-38 ;  /* 0x0080000002028820 */ /* 0x001fe20000400000 */
[----:B------:R-:W-:Y:S05]  /*1350*/  BRA `(.L_x_39373) ;  /* 0x00000ad000007947 */ /* 0x000fea0003800000 */
.L_x_39368:
        /* <DEDUP_REMOVED lines=13> */
.L_x_39382:
        /* <DEDUP_REMOVED lines=8> */
.L_x_39381:
        /* <DEDUP_REMOVED lines=27> */
.L_x_39384:
        /* <DEDUP_REMOVED lines=14> */
.L_x_39383:
[----:B------:R-:W2:Y:S01]  /*1740*/  LDG.E.U16 R2, [R4.64] ;  /* 0x0000002404027981 */ /* 0x000ea2000c1e1500 */
[----:B------:R-:W-:Y:S01]  /*1750*/  IMAD.MOV.U32 R3, RZ, RZ, RZ ;  /* 0x000000ffff037224 */ /* 0x000fe200078e00ff */
[----:B--2---:R-:W-:Y:S01]  /*1760*/  PRMT R2, RZ, 0x5410, R2 ;  /* 0x00005410ff027816 */ /* 0x004fe20000000002 */
[----:B------:R-:W-:Y:S05]  /*1770*/  BRA `(.L_x_39373) ;  /* 0x000006b000007947 */ /* 0x000fea0003800000 */
.L_x_39380:
        /* <DEDUP_REMOVED lines=12> */
.L_x_39387:
        /* <DEDUP_REMOVED lines=20> */
.L_x_39389:
[----:B------:R-:W-:Y:S05]  /*1980*/  BSYNC B0 ;  /* 0x0000000000007941 */ /* 0x000fea0003800000 */
.L_x_39388:
[----:B------:R-:W-:Y:S01]  /*1990*/  IMAD.SHL.U32 R2, R2, 0x100000, RZ ;  /* 0x0010000002027824 */ /* 0x000fe200078e00ff */
[----:B------:R-:W-:-:S04]  /*19a0*/  LEA R5, R0, 0x3b800000, 0x17 ;  /* 0x3b80000000057811 */ /* 0x000fc800078eb8ff */
[----:B------:R-:W-:Y:S01]  /*19b0*/  LOP3.LUT R2, R5, R2, R6, 0xfe, !PT ;  /* 0x0000000205027212 */ /* 0x000fe200078efe06 */
[----:B------:R-:W-:Y:S05]  /*19c0*/  BRA `(.L_x_39373) ;  /* 0x0000046000007947 */ /* 0x000fea0003800000 */
.L_x_39386:
        /* <DEDUP_REMOVED lines=20> */
.L_x_39391:
[----:B------:R-:W-:Y:S05]  /*1b10*/  BSYNC B0 ;  /* 0x0000000000007941 */ /* 0x000fea0003800000 */
.L_x_39390:
[----:B------:R-:W-:Y:S01]  /*1b20*/  IMAD.SHL.U32 R2, R2, 0x200000, RZ ;  /* 0x0020000002027824 */ /* 0x000fe200078e00ff */
[----:B------:R-:W-:-:S04]  /*1b30*/  LEA R5, R0, 0x37800000, 0x17 ;  /* 0x3780000000057811 */ /* 0x000fc800078eb8ff */
[----:B------:R-:W-:Y:S01]  /*1b40*/  LOP3.LUT R2, R5, R2, R6, 0xfe, !PT ;  /* 0x0000000205027212 */ /* 0x000fe200078efe06 */
[----:B------:R-:W-:Y:S05]  /*1b50*/  BRA `(.L_x_39373) ;  /* 0x000002d000007947 */ /* 0x000fea0003800000 */
.L_x_39385:
        /* <DEDUP_REMOVED lines=14> */
.L_x_39395:
[----:B------:R-:W-:Y:S05]  /*1c40*/  BSYNC B0 ;  /* 0x0000000000007941 */ /* 0x000fea0003800000 */
.L_x_39394:
[----:B------:R-:W-:Y:S01]  /*1c50*/  IMAD.MOV.U32 R3, RZ, RZ, RZ ;  /* 0x000000ffff037224 */ /* 0x000fe200078e00ff */
[----:B------:R-:W-:Y:S05]  /*1c60*/  BRA `(.L_x_39373) ;  /* 0x000001c000007947 */ /* 0x000fea0003800000 */
.L_x_39372:
        /* <DEDUP_REMOVED lines=21> */
.L_x_39393:
[----:B------:R-:W2:Y:S01]  /*1dc0*/  LDG.E.64 R4, [R4.64] ;  /* 0x0000002404047981 */ /* 0x000ea2000c1e1b00 */
[----:B------:R-:W-:Y:S01]  /*1dd0*/  IMAD.MOV.U32 R3, RZ, RZ, RZ ;  /* 0x000000ffff037224 */ /* 0x000fe200078e00ff */
[----:B--2---:R0:W1:Y:S01]  /*1de0*/  I2F.U64 R2, R4 ;  /* 0x0000000400027312 */ /* 0x0040620000301000 */
[----:B------:R-:W-:Y:S05]  /*1df0*/  BRA `(.L_x_39373) ;  /* 0x0000003000007947 */ /* 0x000fea0003800000 */
.L_x_39392:
[----:B------:R-:W2:Y:S01]  /*1e00*/  LDG.E R2, [R4.64] ;  /* 0x0000002404027981 */ /* 0x000ea2000c1e1900 */
[----:B------:R-:W-:Y:S01]  /*1e10*/  IMAD.MOV.U32 R3, RZ, RZ, RZ ;  /* 0x000000ffff037224 */ /* 0x000fe200078e00ff */
[----:B--2---:R-:W0:Y:S06]  /*1e20*/  I2F.U32 R2, R2 ;  /* 0x0000000200027306 */ /* 0x004e2c0000201000 */
.L_x_39373:
[----:B------:R-:W-:Y:S05]  /*1e30*/  BSYNC B6 ;  /* 0x0000000000067941 */ /* 0x000fea0003800000 */
.L_x_39367:
[----:B01---5:R-:W-:Y:S01]  /*1e40*/  FMUL.FTZ R0, R2, c[0x0][0x374] ;  /* 0x0000dd0002007a20 */ /* 0x023fe20000410000 */
[----:B------:R-:W-:Y:S03]  /*1e50*/  BSSY B0, `(.L_x_39396) ;  /* 0x000003a000007945 */ /* 0x000fe60003800000 */
[----:B------:R-:W-:-:S02]  /*1e60*/  FFMA.FTZ R7, R3, c[0x0][0x370], R0 ;  /* 0x0000dc0003077a23 */ /* 0x000fc40000010000 */
        /* <DEDUP_REMOVED lines=39> */
.L_x_39399:
        /* <DEDUP_REMOVED lines=10> */
.L_x_39398:
[----:B------:R-:W-:-:S04]  /*2180*/  FMUL.RZ R7, R7, 0.15915493667125701904 ;  /* 0x3e22f98307077820 */ /* 0x000fc8000040c000 */
[----:B------:R0:W1:Y:S08]  /*2190*/  MUFU.SIN R3, R7 ;  /* 0x0000000700037308 */ /* 0x0000700000000400 */
[----:B------:R0:W2:Y:S01]  /*21a0*/  MUFU.COS R2, R7 ;  /* 0x0000000700027308 */ /* 0x0000a20000000000 */
[----:B------:R-:W-:Y:S05]  /*21b0*/  BRA `(.L_x_39400) ;  /* 0x0000003000007947 */ /* 0x000fea0003800000 */
.L_x_39397:
[----:B------:R-:W-:Y:S02]  /*21c0*/  FMUL.FTZ R2, R6, 1.4426950216293334961 ;  /* 0x3fb8aa3b06027820 */ /* 0x000fe40000410000 */
[----:B------:R-:W-:-:S04]  /*21d0*/  IMAD.MOV.U32 R3, RZ, RZ, R7 ;  /* 0x000000ffff037224 */ /* 0x000fc800078e0007 */
[----:B------:R-:W0:Y:S03]  /*21e0*/  MUFU.EX2 R2, R2 ;  /* 0x0000000200027308 */ /* 0x000e260000000800 */
.L_x_39400:
[----:B------:R-:W-:Y:S05]  /*21f0*/  BSYNC B0 ;  /* 0x0000000000007941 */ /* 0x000fea0003800000 */
.L_x_39396:
        /* <DEDUP_REMOVED lines=15> */
.L_x_39404:
[----:B012---:R-:W0:Y:S02]  /*22f0*/  F2I.S64.TRUNC R2, R2 ;  /* 0x0000000200027311 */ /* 0x007e24000020d900 */
[----:B0-----:R-:W-:-:S05]  /*2300*/  IMAD.MOV.U32 R5, RZ, RZ, R2 ;  /* 0x000000ffff057224 */ /* 0x001fca00078e0002 */
[----:B------:R0:W-:Y:S01]  /*2310*/  STG.E.U8 [R16.64], R5 ;  /* 0x0000000510007986 */ /* 0x0001e2000c101124 */
[----:B------:R-:W-:Y:S05]  /*2320*/  BRA `(.L_x_39406) ;  /* 0x00000d4000007947 */ /* 0x000fea0003800000 */
.L_x_39403:
        /* <DEDUP_REMOVED lines=9> */
.L_x_39408:
[----:B012---:R-:W0:Y:S02]  /*23c0*/  F2I.FTZ.TRUNC.NTZ R3, R2 ;  /* 0x0000000200037305 */ /* 0x007e24000021f100 */
[----:B0-----:R0:W-:Y:S01]  /*23d0*/  STG.E [R16.64], R3 ;  /* 0x0000000310007986 */ /* 0x0011e2000c101924 */
[----:B------:R-:W-:Y:S05]  /*23e0*/  BRA `(.L_x_39406) ;  /* 0x00000c8000007947 */ /* 0x000fea0003800000 */
.L_x_39407:
[----:B012---:R-:W0:Y:S02]  /*23f0*/  F2I.FTZ.TRUNC.NTZ R3, R2 ;  /* 0x0000000200037305 */ /* 0x007e24000021f100 */
[----:B0-----:R0:W-:Y:S01]  /*2400*/  STG.E.U16 [R16.64], R3 ;  /* 0x0000000310007986 */ /* 0x0011e2000c101524 */
[----:B------:R-:W-:Y:S05]  /*2410*/  BRA `(.L_x_39406) ;  /* 0x00000c5000007947 */ /* 0x000fea0003800000 */
.L_x_39402:
        /* <DEDUP_REMOVED lines=8> */
.L_x_39410:
[----:B0-2---:R-:W-:-:S05]  /*24a0*/  F2FP.PACK_AB R2, RZ, R2 ;  /* 0x00000002ff02723e */ /* 0x005fca00000000ff */
[----:B------:R0:W-:Y:S01]  /*24b0*/  STG.E.U16 [R16.64], R2 ;  /* 0x0000000210007986 */ /* 0x0001e2000c101524 */
[----:B------:R-:W-:Y:S05]  /*24c0*/  BRA `(.L_x_39406) ;  /* 0x00000ba000007947 */ /* 0x000fea0003800000 */
.L_x_39409:
        /* <DEDUP_REMOVED lines=8> */
.L_x_39412:
[----:B012---:R-:W-:-:S05]  /*2550*/  F2FP.PACK_AB R3, R3, R2 ;  /* 0x000000020303723e */ /* 0x007fca00000000ff */
[----:B------:R0:W-:Y:S01]  /*2560*/  STG.E [R16.64], R3 ;  /* 0x0000000310007986 */ /* 0x0001e2000c101924 */
[----:B------:R-:W-:Y:S05]  /*2570*/  BRA `(.L_x_39406) ;  /* 0x00000af000007947 */ /* 0x000fea0003800000 */
.L_x_39411:
[----:B0-2---:R-:W-:-:S06]  /*2580*/  FMUL.FTZ R2, R2, 1 ;  /* 0x3f80000002027820 */ /* 0x005fcc0000410000 */
[----:B-1----:R-:W0:Y:S02]  /*2590*/  F2F.F64.F32 R2, R2 ;  /* 0x0000000200027310 */ /* 0x002e240000201800 */
[----:B0-----:R0:W-:Y:S01]  /*25a0*/  STG.E.64 [R16.64], R2 ;  /* 0x0000000210007986 */ /* 0x0011e2000c101b24 */
[----:B------:R-:W-:Y:S05]  /*25b0*/  BRA `(.L_x_39406) ;  /* 0x00000ab000007947 */ /* 0x000fea0003800000 */
.L_x_39401:
        /* <DEDUP_REMOVED lines=14> */
.L_x_39415:
[----:B-1----:R-:W-:Y:S02]  /*26a0*/  FMUL.FTZ R6, R3, 1 ;  /* 0x3f80000003067820 */ /* 0x002fe40000410000 */
[----:B0-2---:R-:W-:-:S04]  /*26b0*/  FMUL.FTZ R4, R2, 1 ;  /* 0x3f80000002047820 */ /* 0x005fc80000410000 */
[----:B------:R-:W-:Y:S08]  /*26c0*/  F2F.F64.F32 R6, R6 ;  /* 0x0000000600067310 */ /* 0x000ff00000201800 */
[----:B------:R-:W0:Y:S02]  /*26d0*/  F2F.F64.F32 R4, R4 ;  /* 0x0000000400047310 */ /* 0x000e240000201800 */
[----:B0-----:R0:W-:Y:S01]  /*26e0*/  STG.E.128 [R16.64], R4 ;  /* 0x0000000410007986 */ /* 0x0011e2000c101d24 */
[----:B------:R-:W-:Y:S05]  /*26f0*/  BRA `(.L_x_39406) ;  /* 0x0000097000007947 */ /* 0x000fea0003800000 */
.L_x_39414:
        /* <DEDUP_REMOVED lines=20> */
.L_x_39419:
[----:B------:R-:W-:Y:S05]  /*2840*/  BSYNC B0 ;  /* 0x0000000000007941 */ /* 0x000fea0003800000 */
.L_x_39418:
[----:B------:R-:W-:-:S05]  /*2850*/  LOP3.LUT R5, R0, R5, RZ, 0xfc, !PT ;  /* 0x0000000500057212 */ /* 0x000fca00078efcff */
[----:B------:R0:W-:Y:S01]  /*2860*/  STG.E.U8 [R16.64], R5 ;  /* 0x0000000510007986 */ /* 0x0001e2000c101124 */
[----:B------:R-:W-:Y:S05]  /*2870*/  BRA `(.L_x_39406) ;  /* 0x000007f000007947 */ /* 0x000fea0003800000 */
.L_x_39417:
        /* <DEDUP_REMOVED lines=12> */
.L_x_39421:
[----:B------:R-:W-:Y:S01]  /*2940*/  IMAD.MOV.U32 R0, RZ, RZ, 0x7f ;  /* 0x0000007fff007424 */ /* 0x000fe200078e00ff */
[----:B------:R-:W-:-:S04]  /*2950*/  ISETP.GT.U32.AND P0, PT, R4, 0x7f800000, PT ;  /* 0x7f8000000400780c */ /* 0x000fc80003f04070 */
[----:B------:R-:W-:-:S04]  /*2960*/  SEL R0, R0, 0x7c, P0 ;  /* 0x0000007c00007807 */ /* 0x000fc80000000000 */
.L_x_39422:
[----:B------:R-:W-:Y:S05]  /*2970*/  BSYNC B0 ;  /* 0x0000000000007941 */ /* 0x000fea0003800000 */
.L_x_39420:
[----:B------:R-:W-:-:S04]  /*2980*/  LOP3.LUT R2, R2, 0x80000000, RZ, 0xc0, !PT ;  /* 0x8000000002027812 */ /* 0x000fc800078ec0ff */
[----:B-1----:R-:W-:-:S04]  /*2990*/  SHF.R.U32.HI R3, RZ, 0x18, R2 ;  /* 0x00000018ff037819 */ /* 0x002fc80000011602 */
[----:B------:R-:W-:-:S05]  /*29a0*/  LOP3.LUT R3, R0, R3, RZ, 0xfc, !PT ;  /* 0x0000000300037212 */ /* 0x000fca00078efcff */
[----:B------:R0:W-:Y:S01]  /*29b0*/  STG.E.U8 [R16.64], R3 ;  /* 0x0000000310007986 */ /* 0x0001e2000c101124 */
[----:B------:R-:W-:Y:S05]  /*29c0*/  BRA `(.L_x_39406) ;  /* 0x000006a000007947 */ /* 0x000fea0003800000 */
.L_x_39416:
[----:B0-2---:R-:W-:-:S05]  /*29d0*/  F2FP.BF16.PACK_AB R2, RZ, R2 ;  /* 0x00000002ff02723e */ /* 0x005fca00000010ff */
[----:B------:R0:W-:Y:S01]  /*29e0*/  STG.E.U16 [R16.64], R2 ;  /* 0x0000000210007986 */ /* 0x0001e2000c101524 */
[----:B------:R-:W-:Y:S05]  /*29f0*/  BRA `(.L_x_39406) ;  /* 0x0000067000007947 */ /* 0x000fea0003800000 */
.L_x_39413:
        /* <DEDUP_REMOVED lines=11> */
.L_x_39425:
        /* <DEDUP_REMOVED lines=16> */
.L_x_39428:
[----:B------:R-:W-:-:S04]  /*2bb0*/  LOP3.LUT R2, R2, 0x80000000, RZ, 0xc0, !PT ;  /* 0x8000000002027812 */ /* 0x000fc800078ec0ff */
[----:B------:R-:W-:-:S04]  /*2bc0*/  SHF.R.U32.HI R3, RZ, 0x18, R2 ;  /* 0x00000018ff037819 */ /* 0x000fc80000011602 */
[----:B------:R-:W-:-:S04]  /*2bd0*/  LOP3.LUT R0, R0, R3, RZ, 0xfc, !PT ;  /* 0x0000000300007212 */ /* 0x000fc800078efcff */
[----:B------:R-:W-:Y:S02]  /*2be0*/  PRMT R8, R0, 0x7610, R8 ;  /* 0x0000761000087816 */ /* 0x000fe40000000008 */
.L_x_39427:
[----:B------:R-:W-:Y:S05]  /*2bf0*/  BSYNC B0 ;  /* 0x0000000000007941 */ /* 0x000fea0003800000 */
.L_x_39426:
[----:B------:R0:W-:Y:S01]  /*2c00*/  STG.E.U8 [R16.64], R8 ;  /* 0x0000000810007986 */ /* 0x0001e2000c101124 */
[----:B------:R-:W-:Y:S05]  /*2c10*/  BRA `(.L_x_39406) ;  /* 0x0000045000007947 */ /* 0x000fea0003800000 */
.L_x_39424:
        /* <DEDUP_REMOVED lines=16> */
.L_x_39431:
[----:B------:R-:W-:-:S04]  /*2d20*/  LOP3.LUT R2, R2, 0x80000000, RZ, 0xc0, !PT ;  /* 0x8000000002027812 */ /* 0x000fc800078ec0ff */
[----:B------:R-:W-:-:S04]  /*2d30*/  SHF.R.U32.HI R3, RZ, 0x18, R2 ;  /* 0x00000018ff037819 */ /* 0x000fc80000011602 */
[----:B------:R-:W-:-:S04]  /*2d40*/  LOP3.LUT R0, R0, R3, RZ, 0xfc, !PT ;  /* 0x0000000300007212 */ /* 0x000fc800078efcff */
[----:B------:R-:W-:Y:S02]  /*2d50*/  PRMT R8, R0, 0x7610, R8 ;  /* 0x0000761000087816 */ /* 0x000fe40000000008 */
.L_x_39430:
[----:B------:R-:W-:Y:S05]  /*2d60*/  BSYNC B0 ;  /* 0x0000000000007941 */ /* 0x000fea0003800000 */
.L_x_39429:
[----:B------:R0:W-:Y:S01]  /*2d70*/  STG.E.U8 [R16.64], R8 ;  /* 0x0000000810007986 */ /* 0x0001e2000c101124 */
[----:B------:R-:W-:Y:S05]  /*2d80*/  BRA `(.L_x_39406) ;  /* 0x000002e000007947 */ /* 0x000fea0003800000 */
.L_x_39423:
        /* <DEDUP_REMOVED lines=21> */
.L_x_39405:
[----:B0-2---:R-:W-:Y:S01]  /*2ee0*/  MOV R2, 0x0 ;  /* 0x0000000000027802 */ /* 0x005fe20000000f00 */
[----:B------:R-:W-:Y:S02]  /*2ef0*/  IMAD.MOV.U32 R4, RZ, RZ, c[0x4][0x198] ;  /* 0x01006600ff047624 */ /* 0x000fe400078e00ff */
[----:B------:R-:W-:Y:S02]  /*2f00*/  IMAD.MOV.U32 R5, RZ, RZ, c[0x4][0x19c] ;  /* 0x01006700ff057624 */ /* 0x000fe400078e00ff */
[----:B------:R-:W-:Y:S01]  /*2f10*/  IMAD.MOV.U32 R6, RZ, RZ, c[0x4][0x1a0] ;  /* 0x01006800ff067624 */ /* 0x000fe200078e00ff */
[----:B-1----:R-:W0:Y:S01]  /*2f20*/  LDC.64 R2, c[0x4][R2] ;  /* 0x0100000002027b82 */ /* 0x002e220000000a00 */
        /* <DEDUP_REMOVED lines=15> */
.L_x_39433:
[----:B012---:R-:W0:Y:S02]  /*3020*/  F2I.U64.TRUNC R2, R2 ;  /* 0x0000000200027311 */ /* 0x007e24000020d800 */
[----:B0-----:R0:W-:Y:S01]  /*3030*/  STG.E.64 [R16.64], R2 ;  /* 0x0000000210007986 */ /* 0x0011e2000c101b24 */
[----:B------:R-:W-:Y:S05]  /*3040*/  BRA `(.L_x_39406) ;  /* 0x0000002000007947 */ /* 0x000fea0003800000 */
.L_x_39432:
[----:B012---:R-:W0:Y:S02]  /*3050*/  F2I.FTZ.U32.TRUNC.NTZ R3, R2 ;  /* 0x0000000200037305 */ /* 0x007e24000021f000 */
[----:B0-----:R0:W-:Y:S02]  /*3060*/  STG.E [R16.64], R3 ;  /* 0x0000000310007986 */ /* 0x0011e4000c101924 */
.L_x_39406:
[----:B------:R-:W-:-:S05]  /*3070*/  IMAD R18, R18, 0x200, R23 ;  /* 0x0000020012127824 */ /* 0x000fca00078e0217 */
[----:B------:R-:W-:Y:S02]  /*3080*/  IADD3 R19, R18, 0x80, RZ ;  /* 0x0000008012137810 */ /* 0x000fe40007ffe0ff */
.L_x_39365:
[----:B------:R-:W-:Y:S05]  /*3090*/  BSYNC B7 ;  /* 0x0000000000077941 */ /* 0x000fea0003800000 */
.L_x_39364:
        /* <DEDUP_REMOVED lines=11> */
[----:B-1----:R-:W-:-:S05]  /*3150*/  SHF.R.U32.HI R3, RZ, c[0x0][0x174], R2 ;  /* 0x00005d00ff037a19 */ /* 0x002fca0000011602 */
        /* <DEDUP_REMOVED lines=219> */
.L_x_39436:
        /* <DEDUP_REMOVED lines=21> */
.L_x_39441:
[----:B------:R-:W2:Y:S01]  /*4060*/  LDG.E.U8 R2, [R4.64] ;  /* 0x0000002404027981 */ /* 0x000ea2000c1e1100 */
[----:B------:R-:W-:Y:S01]  /*4070*/  IMAD.MOV.U32 R3, RZ, RZ, RZ ;  /* 0x000000ffff037224 */ /* 0x000fe200078e00ff */
[----:B--2---:R-:W0:Y:S01]  /*4080*/  I2F.U16 R2, R2 ;  /* 0x0000000200027306 */ /* 0x004e220000101000 */
[----:B------:R-:W-:Y:S05]  /*4090*/  BRA `(.L_x_39443) ;  /* 0x00000de000007947 */ /* 0x000fea0003800000 */
.L_x_39440:
        /* <DEDUP_REMOVED lines=10> */
.L_x_39445:
[----:B------:R-:W2:Y:S01]  /*4140*/  LDG.E R2, [R4.64] ;  /* 0x0000002404027981 */ /* 0x000ea2000c1e1900 */
[----:B------:R-:W-:Y:S01]  /*4150*/  IMAD.MOV.U32 R3, RZ, RZ, RZ ;  /* 0x000000ffff037224 */ /* 0x000fe200078e00ff */
[----:B--2---:R-:W0:Y:S01]  /*4160*/  I2F R2, R2 ;  /* 0x0000000200027306 */ /* 0x004e220000201400 */
[----:B------:R-:W-:Y:S05]  /*4170*/  BRA `(.L_x_39443) ;  /* 0x00000d0000007947 */ /* 0x000fea0003800000 */
.L_x_39444:
[----:B------:R-:W2:Y:S01]  /*4180*/  LDG.E.U16 R2, [R4.64] ;  /* 0x0000002404027981 */ /* 0x000ea2000c1e1500 */
[----:B------:R-:W-:Y:S01]  /*4190*/  IMAD.MOV.U32 R3, RZ, RZ, RZ ;  /* 0x000000ffff037224 */ /* 0x000fe200078e00ff */
[----:B--2---:R-:W0:Y:S01]  /*41a0*/  I2F.S16 R2, R2 ;  /* 0x0000000200027306 */ /* 0x004e220000101400 */
[----:B------:R-:W-:Y:S05]  /*41b0*/  BRA `(.L_x_39443) ;  /* 0x00000cc000007947 */ /* 0x000fea0003800000 */
.L_x_39439:
        /* <DEDUP_REMOVED lines=9> */
.L_x_39447:
[----:B------:R-:W2:Y:S01]  /*4250*/  LDG.E.U16 R2, [R4.64] ;  /* 0x0000002404027981 */ /* 0x000ea2000c1e1500 */
[----:B------:R-:W-:Y:S01]  /*4260*/  IMAD.MOV.U32 R3, RZ, RZ, RZ ;  /* 0x000000ffff037224 */ /* 0x000fe200078e00ff */
[----:B--2---:R-:W-:Y:S01]  /*4270*/  HADD2.F32 R2, -RZ, R2.H0_H0 ;  /* 0x20000002ff027230 */ /* 0x004fe20000004100 */
[----:B------:R-:W-:Y:S05]  /*4280*/  BRA `(.L_x_39443) ;  /* 0x00000bf000007947 */ /* 0x000fea0003800000 */
.L_x_39446:
        /* <DEDUP_REMOVED lines=8> */
.L_x_39449:
[----:B------:R-:W2:Y:S02]  /*4310*/  LDG.E R2, [R4.64] ;  /* 0x0000002404027981 */ /* 0x000ea4000c1e1900 */
[--C-:B--2---:R-:W-:Y:S02]  /*4320*/  HADD2.F32 R3, -RZ, R2.reuse.H1_H1 ;  /* 0x30000002ff037230 */ /* 0x104fe40000004100 */
[----:B------:R-:W-:Y:S01]  /*4330*/  HADD2.F32 R2, -RZ, R2.H0_H0 ;  /* 0x20000002ff027230 */ /* 0x000fe20000004100 */
[----:B------:R-:W-:Y:S05]  /*4340*/  BRA `(.L_x_39443) ;  /* 0x00000b3000007947 */ /* 0x000fea0003800000 */
.L_x_39448:
[----:B------:R-:W2:Y:S01]  /*4350*/  LDG.E.64 R4, [R4.64] ;  /* 0x0000002404047981 */ /* 0x000ea2000c1e1b00 */
[----:B------:R-:W-:Y:S01]  /*4360*/  IMAD.MOV.U32 R3, RZ, RZ, RZ ;  /* 0x000000ffff037224 */ /* 0x000fe200078e00ff */
[----:B--2---:R-:W0:Y:S01]  /*4370*/  F2F.F32.F64 R2, R4 ;  /* 0x0000000400027310 */ /* 0x004e220000301000 */
[----:B------:R-:W0:-:S14]  /*4380*/  DSETP.GEU.AND P0, PT, |R4|, c[0x2][0x0], PT ;  /* 0x008000000400762a */ /* 0x000e1c0003f0e200 */
[----:B0-----:R-:W-:Y:S01]  /*4390*/  @!P0 FMUL R2, R2, 1.175494350822287508e-38 ;  /* 0x0080000002028820 */ /* 0x001fe20000400000 */
[----:B------:R-:W-:Y:S05]  /*43a0*/  BRA `(.L_x_39443) ;  /* 0x00000ad000007947 */ /* 0x000fea0003800000 */
.L_x_39438:
        /* <DEDUP_REMOVED lines=13> */
.L_x_39452:
        /* <DEDUP_REMOVED lines=8> */
.L_x_39451:
        /* <DEDUP_REMOVED lines=27> */
.L_x_39454:
        /* <DEDUP_REMOVED lines=14> */
.L_x_39453:
[----:B------:R-:W2:Y:S01]  /*4790*/  LDG.E.U16 R2, [R4.64] ;  /* 0x0000002404027981 */ /* 0x000ea2000c1e1500 */
[----:B------:R-:W-:Y:S01]  /*47a0*/  IMAD.MOV.U32 R3, RZ, RZ, RZ ;  /* 0x000000ffff037224 */ /* 0x000fe200078e00ff */
[----:B--2---:R-:W-:Y:S01]  /*47b0*/  PRMT R2, RZ, 0x5410, R2 ;  /* 0x00005410ff027816 */ /* 0x004fe20000000002 */
[----:B------:R-:W-:Y:S05]  /*47c0*/  BRA `(.L_x_39443) ;  /* 0x000006b000007947 */ /* 0x000fea0003800000 */
.L_x_39450:
        /* <DEDUP_REMOVED lines=12> */
.L_x_39457:
        /* <DEDUP_REMOVED lines=20> */
.L_x_39459:
[----:B------:R-:W-:Y:S05]  /*49d0*/  BSYNC B0 ;  /* 0x0000000000007941 */ /* 0x000fea0003800000 */
.L_x_39458:
[----:B------:R-:W-:Y:S01]  /*49e0*/  IMAD.SHL.U32 R2, R2, 0x100000, RZ ;  /* 0x0010000002027824 */ /* 0x000fe200078e00ff */
[----:B------:R-:W-:-:S04]  /*49f0*/  LEA R5, R0, 0x3b800000, 0x17 ;  /* 0x3b80000000057811 */ /* 0x000fc800078eb8ff */
[----:B------:R-:W-:Y:S01]  /*4a00*/  LOP3.LUT R2, R5, R2, R6, 0xfe, !PT ;  /* 0x0000000205027212 */ /* 0x000fe200078efe06 */
[----:B------:R-:W-:Y:S05]  /*4a10*/  BRA `(.L_x_39443) ;  /* 0x0000046000007947 */ /* 0x000fea0003800000 */
.L_x_39456:
        /* <DEDUP_REMOVED lines=20> */
.L_x_39461:
[----:B------:R-:W-:Y:S05]  /*4b60*/  BSYNC B0 ;  /* 0x0000000000007941 */ /* 0x000fea0003800000 */
.L_x_39460:
[----:B------:R-:W-:Y:S01]  /*4b70*/  IMAD.SHL.U32 R2, R2, 0x200000, RZ ;  /* 0x0020000002027824 */ /* 0x000fe200078e00ff */
[----:B------:R-:W-:-:S04]  /*4b80*/  LEA R5, R0, 0x37800000, 0x17 ;  /* 0x3780000000057811 */ /* 0x000fc800078eb8ff */
[----:B------:R-:W-:Y:S01]  /*4b90*/  LOP3.LUT R2, R5, R2, R6, 0xfe, !PT ;  /* 0x0000000205027212 */ /* 0x000fe200078efe06 */
[----:B------:R-:W-:Y:S05]  /*4ba0*/  BRA `(.L_x_39443) ;  /* 0x000002d000007947 */ /* 0x000fea0003800000 */
.L_x_39455:
        /* <DEDUP_REMOVED lines=14> */
.L_x_39465:
[----:B------:R-:W-:Y:S05]  /*4c90*/  BSYNC B0 ;  /* 0x0000000000007941 */ /* 0x000fea0003800000 */
.L_x_39464:
[----:B------:R-:W-:Y:S01]  /*4ca0*/  IMAD.MOV.U32 R3, RZ, RZ, RZ ;  /* 0x000000ffff037224 */ /* 0x000fe200078e00ff */
[----:B------:R-:W-:Y:S05]  /*4cb0*/  BRA `(.L_x_39443) ;  /* 0x000001c000007947 */ /* 0x000fea0003800000 */
.L_x_39442:
        /* <DEDUP_REMOVED lines=21> */
.L_x_39463:
[----:B------:R-:W2:Y:S01]  /*4e10*/  LDG.E.64 R4, [R4.64] ;  /* 0x0000002404047981 */ /* 0x000ea2000c1e1b00 */
[----:B------:R-:W-:Y:S01]  /*4e20*/  IMAD.MOV.U32 R3, RZ, RZ, RZ ;  /* 0x000000ffff037224 */ /* 0x000fe200078e00ff */
[----:B--2---:R0:W1:Y:S01]  /*4e30*/  I2F.U64 R2, R4 ;  /* 0x0000000400027312 */ /* 0x0040620000301000 */
[----:B------:R-:W-:Y:S05]  /*4e40*/  BRA `(.L_x_39443) ;  /* 0x0000003000007947 */ /* 0x000fea0003800000 */
.L_x_39462:
[----:B------:R-:W2:Y:S01]  /*4e50*/  LDG.E R2, [R4.64] ;  /* 0x0000002404027981 */ /* 0x000ea2000c1e1900 */
[----:B------:R-:W-:Y:S01]  /*4e60*/  IMAD.MOV.U32 R3, RZ, RZ, RZ ;  /* 0x000000ffff037224 */ /* 0x000fe200078e00ff */
[----:B--2---:R-:W0:Y:S06]  /*4e70*/  I2F.U32 R2, R2 ;  /* 0x0000000200027306 */ /* 0x004e2c0000201000 */
.L_x_39443:
[----:B------:R-:W-:Y:S05]  /*4e80*/  BSYNC B6 ;  /* 0x0000000000067941 */ /* 0x000fea0003800000 */
.L_x_39437:
        /* <DEDUP_REMOVED lines=42> */
.L_x_39469:
        /* <DEDUP_REMOVED lines=10> */
.L_x_39468:
[----:B------:R-:W-:-:S04]  /*51d0*/  FMUL.RZ R7, R7, 0.15915493667125701904 ;  /* 0x3e22f98307077820 */ /* 0x000fc8000040c000 */
[----:B------:R0:W1:Y:S08]  /*51e0*/  MUFU.SIN R3, R7 ;  /* 0x0000000700037308 */ /* 0x0000700000000400 */
[----:B------:R0:W2:Y:S01]  /*51f0*/  MUFU.COS R2, R7 ;  /* 0x0000000700027308 */ /* 0x0000a20000000000 */
[----:B------:R-:W-:Y:S05]  /*5200*/  BRA `(.L_x_39470) ;  /* 0x0000003000007947 */ /* 0x000fea0003800000 */
.L_x_39467:
[----:B------:R-:W-:Y:S02]  /*5210*/  FMUL.FTZ R2, R6, 1.4426950216293334961 ;  /* 0x3fb8aa3b06027820 */ /* 0x000fe40000410000 */
[----:B------:R-:W-:-:S04]  /*5220*/  IMAD.MOV.U32 R3, RZ, RZ, R7 ;  /* 0x000000ffff037224 */ /* 0x000fc800078e0007 */
[----:B------:R-:W0:Y:S03]  /*5230*/  MUFU.EX2 R2, R2 ;  /* 0x0000000200027308 */ /* 0x000e260000000800 */
.L_x_39470:
[----:B------:R-:W-:Y:S05]  /*5240*/  BSYNC B0 ;  /* 0x0000000000007941 */ /* 0x000fea0003800000 */
.L_x_39466:
        /* <DEDUP_REMOVED lines=15> */
.L_x_39474:
[----:B012---:R-:W0:Y:S02]  /*5340*/  F2I.S64.TRUNC R2, R2 ;  /* 0x0000000200027311 */ /* 0x007e24000020d900 */
[----:B0-----:R-:W-:-:S05]  /*5350*/  IMAD.MOV.U32 R5, RZ, RZ, R2 ;  /* 0x000000ffff057224 */ /* 0x001fca00078e0002 */
[----:B------:R0:W-:Y:S01]  /*5360*/  STG.E.U8 [R16.64], R5 ;  /* 0x0000000510007986 */ /* 0x0001e2000c101124 */
[----:B------:R-:W-:Y:S05]  /*5370*/  BRA `(.L_x_39476) ;  /* 0x00000d4000007947 */ /* 0x000fea0003800000 */
.L_x_39473:
        /* <DEDUP_REMOVED lines=9> */
.L_x_39478:
[----:B012---:R-:W0:Y:S02]  /*5410*/  F2I.FTZ.TRUNC.NTZ R3, R2 ;  /* 0x0000000200037305 */ /* 0x007e24000021f100 */
[----:B0-----:R0:W-:Y:S01]  /*5420*/  STG.E [R16.64], R3 ;  /* 0x0000000310007986 */ /* 0x0011e2000c101924 */
[----:B------:R-:W-:Y:S05]  /*5430*/  BRA `(.L_x_39476) ;  /* 0x00000c8000007947 */ /* 0x000fea0003800000 */
.L_x_39477:
[----:B012---:R-:W0:Y:S02]  /*5440*/  F2I.FTZ.TRUNC.NTZ R3, R2 ;  /* 0x0000000200037305 */ /* 0x007e24000021f100 */
[----:B0-----:R0:W-:Y:S01]  /*5450*/  STG.E.U16 [R16.64], R3 ;  /* 0x0000000310007986 */ /* 0x0011e2000c101524 */
[----:B------:R-:W-:Y:S05]  /*5460*/  BRA `(.L_x_39476) ;  /* 0x00000c5000007947 */ /* 0x000fea0003800000 */
.L_x_39472:
        /* <DEDUP_REMOVED lines=8> */
.L_x_39480:
[----:B0-2---:R-:W-:-:S05]  /*54f0*/  F2FP.PACK_AB R2, RZ, R2 ;  /* 0x00000002ff02723e */ /* 0x005fca00000000ff */
[----:B------:R0:W-:Y:S01]  /*5500*/  STG.E.U16 [R16.64], R2 ;  /* 0x0000000210007986 */ /* 0x0001e2000c101524 */
[----:B------:R-:W-:Y:S05]  /*5510*/  BRA `(.L_x_39476) ;  /* 0x00000ba000007947 */ /* 0x000fea0003800000 */
.L_x_39479:
        /* <DEDUP_REMOVED lines=8> */
.L_x_39482:
[----:B012---:R-:W-:-:S05]  /*55a0*/  F2FP.PACK_AB R3, R3, R2 ;  /* 0x000000020303723e */ /* 0x007fca00000000ff */
[----:B------:R0:W-:Y:S01]  /*55b0*/  STG.E [R16.64], R3 ;  /* 0x0000000310007986 */ /* 0x0001e2000c101924 */
[----:B------:R-:W-:Y:S05]  /*55c0*/  BRA `(.L_x_39476) ;  /* 0x00000af000007947 */ /* 0x000fea0003800000 */
.L_x_39481:
[----:B0-2---:R-:W-:-:S06]  /*55d0*/  FMUL.FTZ R2, R2, 1 ;  /* 0x3f80000002027820 */ /* 0x005fcc0000410000 */
[----:B-1----:R-:W0:Y:S02]  /*55e0*/  F2F.F64.F32 R2, R2 ;  /* 0x0000000200027310 */ /* 0x002e240000201800 */
[----:B0-----:R0:W-:Y:S01]  /*55f0*/  STG.E.64 [R16.64], R2 ;  /* 0x0000000210007986 */ /* 0x0011e2000c101b24 */
[----:B------:R-:W-:Y:S05]  /*5600*/  BRA `(.L_x_39476) ;  /* 0x00000ab000007947 */ /* 0x000fea0003800000 */
.L_x_39471:
        /* <DEDUP_REMOVED lines=14> */
.L_x_39485:
[----:B-1----:R-:W-:Y:S02]  /*56f0*/  FMUL.FTZ R6, R3, 1 ;  /* 0x3f80000003067820 */ /* 0x002fe40000410000 */
[----:B0-2---:R-:W-:-:S04]  /*5700*/  FMUL.FTZ R4, R2, 1 ;  /* 0x3f80000002047820 */ /* 0x005fc80000410000 */
[----:B------:R-:W-:Y:S08]  /*5710*/  F2F.F64.F32 R6, R6 ;  /* 0x0000000600067310 */ /* 0x000ff00000201800 */
[----:B------:R-:W0:Y:S02]  /*5720*/  F2F.F64.F32 R4, R4 ;  /* 0x0000000400047310 */ /* 0x000e240000201800 */
[----:B0-----:R0:W-:Y:S01]  /*5730*/  STG.E.128 [R16.64], R4 ;  /* 0x0000000410007986 */ /* 0x0011e2000c101d24 */
[----:B------:R-:W-:Y:S05]  /*5740*/  BRA `(.L_x_39476) ;  /* 0x0000097000007947 */ /* 0x000fea0003800000 */
.L_x_39484:
        /* <DEDUP_REMOVED lines=20> */
.L_x_39489:
[----:B------:R-:W-:Y:S05]  /*5890*/  BSYNC B0 ;  /* 0x0000000000007941 */ /* 0x000fea0003800000 */
.L_x_39488:
[----:B------:R-:W-:-:S05]  /*58a0*/  LOP3.LUT R5, R0, R5, RZ, 0xfc, !PT ;  /* 0x0000000500057212 */ /* 0x000fca00078efcff */
[----:B------:R0:W-:Y:S01]  /*58b0*/  STG.E.U8 [R16.64], R5 ;  /* 0x0000000510007986 */ /* 0x0001e2000c101124 */
[----:B------:R-:W-:Y:S05]  /*58c0*/  BRA `(.L_x_39476) ;  /* 0x000007f000007947 */ /* 0x000fea0003800000 */
.L_x_39487:
        /* <DEDUP_REMOVED lines=12> */
.L_x_39491:
[----:B------:R-:W-:Y:S01]  /*5990*/  IMAD.MOV.U32 R0, RZ, RZ, 0x7f ;  /* 0x0000007fff007424 */ /* 0x000fe200078e00ff */
[----:B------:R-:W-:-:S04]  /*59a0*/  ISETP.GT.U32.AND P0, PT, R4, 0x7f800000, PT ;  /* 0x7f8000000400780c */ /* 0x000fc80003f04070 */
[----:B------:R-:W-:-:S04]  /*59b0*/  SEL R0, R0, 0x7c, P0 ;  /* 0x0000007c00007807 */ /* 0x000fc80000000000 */
.L_x_39492:
[----:B------:R-:W-:Y:S05]  /*59c0*/  BSYNC B0 ;  /* 0x0000000000007941 */ /* 0x000fea0003800000 */
.L_x_39490:
[----:B------:R-:W-:-:S04]  /*59d0*/  LOP3.LUT R2, R2, 0x80000000, RZ, 0xc0, !PT ;  /* 0x8000000002027812 */ /* 0x000fc800078ec0ff */
[----:B-1----:R-:W-:-:S04]  /*59e0*/  SHF.R.U32.HI R3, RZ, 0x18, R2 ;  /* 0x00000018ff037819 */ /* 0x002fc80000011602 */
[----:B------:R-:W-:-:S05]  /*59f0*/  LOP3.LUT R3, R0, R3, RZ, 0xfc, !PT ;  /* 0x0000000300037212 */ /* 0x000fca00078efcff */
[----:B------:R0:W-:Y:S01]  /*5a00*/  STG.E.U8 [R16.64], R3 ;  /* 0x0000000310007986 */ /* 0x0001e2000c101124 */
[----:B------:R-:W-:Y:S05]  /*5a10*/  BRA `(.L_x_39476) ;  /* 0x000006a000007947 */ /* 0x000fea0003800000 */
.L_x_39486:
[----:B0-2---:R-:W-:-:S05]  /*5a20*/  F2FP.BF16.PACK_AB R2, RZ, R2 ;  /* 0x00000002ff02723e */ /* 0x005fca00000010ff */
[----:B------:R0:W-:Y:S01]  /*5a30*/  STG.E.U16 [R16.64], R2 ;  /* 0x0000000210007986 */ /* 0x0001e2000c101524 */
[----:B------:R-:W-:Y:S05]  /*5a40*/  BRA `(.L_x_39476) ;  /* 0x0000067000007947 */ /* 0x000fea0003800000 */
.L_x_39483:
        /* <DEDUP_REMOVED lines=11> */
.L_x_39495:
        /* <DEDUP_REMOVED lines=16> */
.L_x_39498:
[----:B------:R-:W-:-:S04]  /*5c00*/  LOP3.LUT R2, R2, 0x80000000, RZ, 0xc0, !PT ;  /* 0x8000000002027812 */ /* 0x000fc800078ec0ff */
[----:B------:R-:W-:-:S04]  /*5c10*/  SHF.R.U32.HI R3, RZ, 0x18, R2 ;  /* 0x00000018ff037819 */ /* 0x000fc80000011602 */
[----:B------:R-:W-:-:S04]  /*5c20*/  LOP3.LUT R0, R0, R3, RZ, 0xfc, !PT ;  /* 0x0000000300007212 */ /* 0x000fc800078efcff */
[----:B------:R-:W-:Y:S02]  /*5c30*/  PRMT R8, R0, 0x7610, R8 ;  /* 0x0000761000087816 */ /* 0x000fe40000000008 */
.L_x_39497:
[----:B------:R-:W-:Y:S05]  /*5c40*/  BSYNC B0 ;  /* 0x0000000000007941 */ /* 0x000fea0003800000 */
.L_x_39496:
[----:B------:R0:W-:Y:S01]  /*5c50*/  STG.E.U8 [R16.64], R8 ;  /* 0x0000000810007986 */ /* 0x0001e2000c101124 */
[----:B------:R-:W-:Y:S05]  /*5c60*/  BRA `(.L_x_39476) ;  /* 0x0000045000007947 */ /* 0x000fea0003800000 */
.L_x_39494:
        /* <DEDUP_REMOVED lines=16> */
.L_x_39501:
[----:B------:R-:W-:-:S04]  /*5d70*/  LOP3.LUT R2, R2, 0x80000000, RZ, 0xc0, !PT ;  /* 0x8000000002027812 */ /* 0x000fc800078ec0ff */
[----:B------:R-:W-:-:S04]  /*5d80*/  SHF.R.U32.HI R3, RZ, 0x18, R2 ;  /* 0x00000018ff037819 */ /* 0x000fc80000011602 */
[----:B------:R-:W-:-:S04]  /*5d90*/  LOP3.LUT R0, R0, R3, RZ, 0xfc, !PT ;  /* 0x0000000300007212 */ /* 0x000fc800078efcff */
[----:B------:R-:W-:Y:S02]  /*5da0*/  PRMT R8, R0, 0x7610, R8 ;  /* 0x0000761000087816 */ /* 0x000fe40000000008 */
.L_x_39500:
[----:B------:R-:W-:Y:S05]  /*5db0*/  BSYNC B0 ;  /* 0x0000000000007941 */ /* 0x000fea0003800000 */
.L_x_39499:
[----:B------:R0:W-:Y:S01]  /*5dc0*/  STG.E.U8 [R16.64], R8 ;  /* 0x0000000810007986 */ /* 0x0001e2000c101124 */
[----:B------:R-:W-:Y:S05]  /*5dd0*/  BRA `(.L_x_39476) ;  /* 0x000002e000007947 */ /* 0x000fea0003800000 */
.L_x_39493:
        /* <DEDUP_REMOVED lines=21> */
.L_x_39475:
        /* <DEDUP_REMOVED lines=20> */
.L_x_39503:
[----:B012---:R-:W0:Y:S02]  /*6070*/  F2I.U64.TRUNC R2, R2 ;  /* 0x0000000200027311 */ /* 0x007e24000020d800 */
[----:B0-----:R0:W-:Y:S01]  /*6080*/  STG.E.64 [R16.64], R2 ;  /* 0x0000000210007986 */ /* 0x0011e2000c101b24 */
[----:B------:R-:W-:Y:S05]  /*6090*/  BRA `(.L_x_39476) ;  /* 0x0000002000007947 */ /* 0x000fea0003800000 */
.L_x_39502:
[----:B012---:R-:W0:Y:S02]  /*60a0*/  F2I.FTZ.U32.TRUNC.NTZ R3, R2 ;  /* 0x0000000200037305 */ /* 0x007e24000021f000 */
[----:B0-----:R0:W-:Y:S02]  /*60b0*/  STG.E [R16.64], R3 ;  /* 0x0000000310007986 */ /* 0x0011e4000c101924 */
.L_x_39476:
        /* <DEDUP_REMOVED lines=231> */
.L_x_39504:
        /* <DEDUP_REMOVED lines=21> */
.L_x_39509:
[----:B------:R-:W2:Y:S01]  /*7080*/  LDG.E.U8 R2, [R4.64] ;  /* 0x0000002404027981 */ /* 0x000ea2000c1e1100 */
[----:B------:R-:W-:Y:S01]  /*7090*/  IMAD.MOV.U32 R3, RZ, RZ, RZ ;  /* 0x000000ffff037224 */ /* 0x000fe200078e00ff */
[----:B--2---:R-:W0:Y:S01]  /*70a0*/  I2F.U16 R2, R2 ;  /* 0x0000000200027306 */ /* 0x004e220000101000 */
[----:B------:R-:W-:Y:S05]  /*70b0*/  BRA `(.L_x_39511) ;  /* 0x00000de000007947 */ /* 0x000fea0003800000 */
.L_x_39508:
        /* <DEDUP_REMOVED lines=10> */
.L_x_39513:
[----:B------:R-:W2:Y:S01]  /*7160*/  LDG.E R2, [R4.64] ;  /* 0x0000002404027981 */ /* 0x000ea2000c1e1900 */
[----:B------:R-:W-:Y:S01]  /*7170*/  IMAD.MOV.U32 R3, RZ, RZ, RZ ;  /* 0x000000ffff037224 */ /* 0x000fe200078e00ff */
[----:B--2---:R-:W0:Y:S01]  /*7180*/  I2F R2, R2 ;  /* 0x0000000200027306 */ /* 0x004e220000201400 */
[----:B------:R-:W-:Y:S05]  /*7190*/  BRA `(.L_x_39511) ;  /* 0x00000d0000007947 */ /* 0x000fea0003800000 */
.L_x_39512:
[----:B------:R-:W2:Y:S01]  /*71a0*/  LDG.E.U16 R2, [R4.64] ;  /* 0x0000002404027981 */ /* 0x000ea2000c1e1500 */
[----:B------:R-:W-:Y:S01]  /*71b0*/  IMAD.MOV.U32 R3, RZ, RZ, RZ ;  /* 0x000000ffff037224 */ /* 0x000fe200078e00ff */
[----:B--2---:R-:W0:Y:S01]  /*71c0*/  I2F.S16 R2, R2 ;  /* 0x0000000200027306 */ /* 0x004e220000101400 */
[----:B------:R-:W-:Y:S05]  /*71d0*/  BRA `(.L_x_39511) ;  /* 0x00000cc000007947 */ /* 0x000fea0003800000 */
.L_x_39507:
        /* <DEDUP_REMOVED lines=9> */
.L_x_39515:
[----:B------:R-:W2:Y:S01]  /*7270*/  LDG.E.U16 R2, [R4.64] ;  /* 0x0000002404027981 */ /* 0x000ea2000c1e1500 */
[----:B------:R-:W-:Y:S01]  /*7280*/  IMAD.MOV.U32 R3, RZ, RZ, RZ ;  /* 0x000000ffff037224 */ /* 0x000fe200078e00ff */
[----:B--2---:R-:W-:Y:S01]  /*7290*/  HADD2.F32 R2, -RZ, R2.H0_H0 ;  /* 0x20000002ff027230 */ /* 0x004fe20000004100 */
[----:B------:R-:W-:Y:S05]  /*72a0*/  BRA `(.L_x_39511) ;  /* 0x00000bf000007947 */ /* 0x000fea0003800000 */
.L_x_39514:
        /* <DEDUP_REMOVED lines=8> */
.L_x_39517:
[----:B------:R-:W2:Y:S02]  /*7330*/  LDG.E R2, [R4.64] ;  /* 0x0000002404027981 */ /* 0x000ea4000c1e1900 */
[--C-:B--2---:R-:W-:Y:S02]  /*7340*/  HADD2.F32 R3, -RZ, R2.reuse.H1_H1 ;  /* 0x30000002ff037230 */ /* 0x104fe40000004100 */
[----:B------:R-:W-:Y:S01]  /*7350*/  HADD2.F32 R2, -RZ, R2.H0_H0 ;  /* 0x20000002ff027230 */ /* 0x000fe20000004100 */
[----:B------:R-:W-:Y:S05]  /*7360*/  BRA `(.L_x_39511) ;  /* 0x00000b3000007947 */ /* 0x000fea0003800000 */
.L_x_39516:
[----:B------:R-:W2:Y:S01]  /*7370*/  LDG.E.64 R4, [R4.64] ;  /* 0x0000002404047981 */ /* 0x000ea2000c1e1b00 */
[----:B------:R-:W-:Y:S01]  /*7380*/  IMAD.MOV.U32 R3, RZ, RZ, RZ ;  /* 0x000000ffff037224 */ /* 0x000fe200078e00ff */
[----:B--2---:R-:W0:Y:S01]  /*7390*/  F2F.F32.F64 R2, R4 ;  /* 0x0000000400027310 */ /* 0x004e220000301000 */
[----:B------:R-:W0:-:S14]  /*73a0*/  DSETP.GEU.AND P0, PT, |R4|, c[0x2][0x0], PT ;  /* 0x008000000400762a */ /* 0x000e1c0003f0e200 */
[----:B0-----:R-:W-:Y:S01]  /*73b0*/  @!P0 FMUL R2, R2, 1.175494350822287508e-38 ;  /* 0x0080000002028820 */ /* 0x001fe20000400000 */
[----:B------:R-:W-:Y:S05]  /*73c0*/  BRA `(.L_x_39511) ;  /* 0x00000ad000007947 */ /* 0x000fea0003800000 */
.L_x_39506:
        /* <DEDUP_REMOVED lines=13> */
.L_x_39520:
        /* <DEDUP_REMOVED lines=8> */
.L_x_39519:
        /* <DEDUP_REMOVED lines=27> */
.L_x_39522:
        /* <DEDUP_REMOVED lines=14> */
.L_x_39521:
[----:B------:R-:W2:Y:S01]  /*77b0*/  LDG.E.U16 R2, [R4.64] ;  /* 0x0000002404027981 */ /* 0x000ea2000c1e1500 */
[----:B------:R-:W-:Y:S01]  /*77c0*/  IMAD.MOV.U32 R3, RZ, RZ, RZ ;  /* 0x000000ffff037224 */ /* 0x000fe200078e00ff */
[----:B--2---:R-:W-:Y:S01]  /*77d0*/  PRMT R2, RZ, 0x5410, R2 ;  /* 0x00005410ff027816 */ /* 0x004fe20000000002 */
[----:B------:R-:W-:Y:S05]  /*77e0*/  BRA `(.L_x_39511) ;  /* 0x000006b000007947 */ /* 0x000fea0003800000 */
.L_x_39518:
        /* <DEDUP_REMOVED lines=12> */
.L_x_39525:
        /* <DEDUP_REMOVED lines=20> */
.L_x_39527:
[----:B------:R-:W-:Y:S05]  /*79f0*/  BSYNC B0 ;  /* 0x0000000000007941 */ /* 0x000fea0003800000 */
.L_x_39526:
[----:B------:R-:W-:Y:S01]  /*7a00*/  IMAD.SHL.U32 R2, R2, 0x100000, RZ ;  /* 0x0010000002027824 */ /* 0x000fe200078e00ff */
[----:B------:R-:W-:-:S04]  /*7a10*/  LEA R5, R0, 0x3b800000, 0x17 ;  /* 0x3b80000000057811 */ /* 0x000fc800078eb8ff */
[----:B------:R-:W-:Y:S01]  /*7a20*/  LOP3.LUT R2, R5, R2, R6, 0xfe, !PT ;  /* 0x0000000205027212 */ /* 0x000fe200078efe06 */
[----:B------:R-:W-:Y:S05]  /*7a30*/  BRA `(.L_x_39511) ;  /* 0x0000046000007947 */ /* 0x000fea0003800000 */
.L_x_39524:
        /* <DEDUP_REMOVED lines=20> */
.L_x_39529:
[----:B------:R-:W-:Y:S05]  /*7b80*/  BSYNC B0 ;  /* 0x0000000000007941 */ /* 0x000fea0003800000 */
.L_x_39528:
[----:B------:R-:W-:Y:S01]  /*7b90*/  IMAD.SHL.U32 R2, R2, 0x200000, RZ ;  /* 0x0020000002027824 */ /* 0x000fe200078e00ff */
[----:B------:R-:W-:-:S04]  /*7ba0*/  LEA R5, R0, 0x37800000, 0x17 ;  /* 0x3780000000057811 */ /* 0x000fc800078eb8ff */
[----:B------:R-:W-:Y:S01]  /*7bb0*/  LOP3.LUT R2, R5, R2, R6, 0xfe, !PT ;  /* 0x0000000205027212 */ /* 0x000fe200078efe06 */
[----:B------:R-:W-:Y:S05]  /*7bc0*/  BRA `(.L_x_39511) ;  /* 0x000002d000007947 */ /* 0x000fea0003800000 */
.L_x_39523:
        /* <DEDUP_REMOVED lines=14> */
.L_x_39533:
[----:B------:R-:W-:Y:S05]  /*7cb0*/  BSYNC B0 ;  /* 0x0000000000007941 */ /* 0x000fea0003800000 */
.L_x_39532:
[----:B------:R-:W-:Y:S01]  /*7cc0*/  IMAD.MOV.U32 R3, RZ, RZ, RZ ;  /* 0x000000ffff037224 */ /* 0x000fe200078e00ff */
[----:B------:R-:W-:Y:S05]  /*7cd0*/  BRA `(.L_x_39511) ;  /* 0x000001c000007947 */ /* 0x000fea0003800000 */
.L_x_39510:
        /* <DEDUP_REMOVED lines=21> */
.L_x_39531:
[----:B------:R-:W2:Y:S01]  /*7e30*/  LDG.E.64 R4, [R4.64] ;  /* 0x0000002404047981 */ /* 0x000ea2000c1e1b00 */
[----:B------:R-:W-:Y:S01]  /*7e40*/  IMAD.MOV.U32 R3, RZ, RZ, RZ ;  /* 0x000000ffff037224 */ /* 0x000fe200078e00ff */
[----:B--2---:R0:W1:Y:S01]  /*7e50*/  I2F.U64 R2, R4 ;  /* 0x0000000400027312 */ /* 0x0040620000301000 */
[----:B------:R-:W-:Y:S05]  /*7e60*/  BRA `(.L_x_39511) ;  /* 0x0000003000007947 */ /* 0x000fea0003800000 */
.L_x_39530:
[----:B------:R-:W2:Y:S01]  /*7e70*/  LDG.E R2, [R4.64] ;  /* 0x0000002404027981 */ /* 0x000ea2000c1e1900 */
[----:B------:R-:W-:Y:S01]  /*7e80*/  IMAD.MOV.U32 R3, RZ, RZ, RZ ;  /* 0x000000ffff037224 */ /* 0x000fe200078e00ff */
[----:B--2---:R-:W0:Y:S06]  /*7e90*/  I2F.U32 R2, R2 ;  /* 0x0000000200027306 */ /* 0x004e2c0000201000 */
.L_x_39511:
[----:B------:R-:W-:Y:S05]  /*7ea0*/  BSYNC B6 ;  /* 0x0000000000067941 */ /* 0x000fea0003800000 */
.L_x_39505:
        /* <DEDUP_REMOVED lines=42> */
.L_x_39537:
        /* <DEDUP_REMOVED lines=10> */
.L_x_39536:
[----:B------:R-:W-:-:S04]  /*81f0*/  FMUL.RZ R7, R7, 0.15915493667125701904 ;  /* 0x3e22f98307077820 */ /* 0x000fc8000040c000 */
[----:B------:R0:W1:Y:S08]  /*8200*/  MUFU.SIN R3, R7 ;  /* 0x0000000700037308 */ /* 0x0000700000000400 */
[----:B------:R0:W2:Y:S01]  /*8210*/  MUFU.COS R2, R7 ;  /* 0x0000000700027308 */ /* 0x0000a20000000000 */
[----:B------:R-:W-:Y:S05]  /*8220*/  BRA `(.L_x_39538) ;  /* 0x0000003000007947 */ /* 0x000fea0003800000 */
.L_x_39535:
[----:B------:R-:W-:Y:S02]  /*8230*/  FMUL.FTZ R2, R6, 1.4426950216293334961 ;  /* 0x3fb8aa3b06027820 */ /* 0x000fe40000410000 */
[----:B------:R-:W-:-:S04]  /*8240*/  IMAD.MOV.U32 R3, RZ, RZ, R7 ;  /* 0x000000ffff037224 */ /* 0x000fc800078e0007 */
[----:B------:R-:W0:Y:S03]  /*8250*/  MUFU.EX2 R2, R2 ;  /* 0x0000000200027308 */ /* 0x000e260000000800 */
.L_x_39538:
[----:B------:R-:W-:Y:S05]  /*8260*/  BSYNC B0 ;  /* 0x0000000000007941 */ /* 0x000fea0003800000 */
.L_x_39534:
        /* <DEDUP_REMOVED lines=15> */
.L_x_39542:
[----:B012---:R-:W0:Y:S02]  /*8360*/  F2I.S64.TRUNC R2, R2 ;  /* 0x0000000200027311 */ /* 0x007e24000020d900 */
[----:B0-----:R-:W-:-:S05]  /*8370*/  IMAD.MOV.U32 R5, RZ, RZ, R2 ;  /* 0x000000ffff057224 */ /* 0x001fca00078e0002 */
[----:B------:R0:W-:Y:S01]  /*8380*/  STG.E.U8 [R16.64], R5 ;  /* 0x0000000510007986 */ /* 0x0001e2000c101124 */
[----:B------:R-:W-:Y:S05]  /*8390*/  BRA `(.L_x_39544) ;  /* 0x00000d4000007947 */ /* 0x000fea0003800000 */
.L_x_39541:
        /* <DEDUP_REMOVED lines=9> */
.L_x_39546:
[----:B012---:R-:W0:Y:S02]  /*8430*/  F2I.FTZ.TRUNC.NTZ R3, R2 ;  /* 0x0000000200037305 */ /* 0x007e24000021f100 */
[----:B0-----:R0:W-:Y:S01]  /*8440*/  STG.E [R16.64], R3 ;  /* 0x0000000310007986 */ /* 0x0011e2000c101924 */
[----:B------:R-:W-:Y:S05]  /*8450*/  BRA `(.L_x_39544) ;  /* 0x00000c8000007947 */ /* 0x000fea0003800000 */
.L_x_39545:
[----:B012---:R-:W0:Y:S02]  /*8460*/  F2I.FTZ.TRUNC.NTZ R3, R2 ;  /* 0x0000000200037305 */ /* 0x007e24000021f100 */
[----:B0-----:R0:W-:Y:S01]  /*8470*/  STG.E.U16 [R16.64], R3 ;  /* 0x0000000310007986 */ /* 0x0011e2000c101524 */
[----:B------:R-:W-:Y:S05]  /*8480*/  BRA `(.L_x_39544) ;  /* 0x00000c5000007947 */ /* 0x000fea0003800000 */
.L_x_39540:
        /* <DEDUP_REMOVED lines=8> */
.L_x_39548:
[----:B0-2---:R-:W-:-:S05]  /*8510*/  F2FP.PACK_AB R2, RZ, R2 ;  /* 0x00000002ff02723e */ /* 0x005fca00000000ff */
[----:B------:R0:W-:Y:S01]  /*8520*/  STG.E.U16 [R16.64], R2 ;  /* 0x0000000210007986 */ /* 0x0001e2000c101524 */
[----:B------:R-:W-:Y:S05]  /*8530*/  BRA `(.L_x_39544) ;  /* 0x00000ba000007947 */ /* 0x000fea0003800000 */
.L_x_39547:
        /* <DEDUP_REMOVED lines=8> */
.L_x_39550:
[----:B012---:R-:W-:-:S05]  /*85c0*/  F2FP.PACK_AB R3, R3, R2 ;  /* 0x000000020303723e */ /* 0x007fca00000000ff */
[----:B------:R0:W-:Y:S01]  /*85d0*/  STG.E [R16.64], R3 ;  /* 0x0000000310007986 */ /* 0x0001e2000c101924 */
[----:B------:R-:W-:Y:S05]  /*85e0*/  BRA `(.L_x_39544) ;  /* 0x00000af000007947 */ /* 0x000fea0003800000 */
.L_x_39549:
[----:B0-2---:R-:W-:-:S06]  /*85f0*/  FMUL.FTZ R2, R2, 1 ;  /* 0x3f80000002027820 */ /* 0x005fcc0000410000 */
[----:B-1----:R-:W0:Y:S02]  /*8600*/  F2F.F64.F32 R2, R2 ;  /* 0x0000000200027310 */ /* 0x002e240000201800 */
[----:B0-----:R0:W-:Y:S01]  /*8610*/  STG.E.64 [R16.64], R2 ;  /* 0x0000000210007986 */ /* 0x0011e2000c101b24 */
[----:B------:R-:W-:Y:S05]  /*8620*/  BRA `(.L_x_39544) ;  /* 0x00000ab000007947 */ /* 0x000fea0003800000 */
.L_x_39539:
        /* <DEDUP_REMOVED lines=14> */
.L_x_39553:
[----:B-1----:R-:W-:Y:S02]  /*8710*/  FMUL.FTZ R6, R3, 1 ;  /* 0x3f80000003067820 */ /* 0x002fe40000410000 */
[----:B0-2---:R-:W-:-:S04]  /*8720*/  FMUL.FTZ R4, R2, 1 ;  /* 0x3f80000002047820 */ /* 0x005fc80000410000 */
[----:B------:R-:W-:Y:S08]  /*8730*/  F2F.F64.F32 R6, R6 ;  /* 0x0000000600067310 */ /* 0x000ff00000201800 */
[----:B------:R-:W0:Y:S02]  /*8740*/  F2F.F64.F32 R4, R4 ;  /* 0x0000000400047310 */ /* 0x000e240000201800 */
[----:B0-----:R0:W-:Y:S01]  /*8750*/  STG.E.128 [R16.64], R4 ;  /* 0x0000000410007986 */ /* 0x0011e2000c101d24 */
[----:B------:R-:W-:Y:S05]  /*8760*/  BRA `(.L_x_39544) ;  /* 0x0000097000007947 */ /* 0x000fea0003800000 */
.L_x_39552:
        /* <DEDUP_REMOVED lines=20> */
.L_x_39557:
[----:B------:R-:W-:Y:S05]  /*88b0*/  BSYNC B0 ;  /* 0x0000000000007941 */ /* 0x000fea0003800000 */
.L_x_39556:
[----:B------:R-:W-:-:S05]  /*88c0*/  LOP3.LUT R5, R0, R5, RZ, 0xfc, !PT ;  /* 0x0000000500057212 */ /* 0x000fca00078efcff */
[----:B------:R0:W-:Y:S01]  /*88d0*/  STG.E.U8 [R16.64], R5 ;  /* 0x0000000510007986 */ /* 0x0001e2000c101124 */
[----:B------:R-:W-:Y:S05]  /*88e0*/  BRA `(.L_x_39544) ;  /* 0x000007f000007947 */ /* 0x000fea0003800000 */
.L_x_39555:
        /* <DEDUP_REMOVED lines=12> */
.L_x_39559:
[----:B------:R-:W-:Y:S01]  /*89b0*/  IMAD.MOV.U32 R0, RZ, RZ, 0x7f ;  /* 0x0000007fff007424 */ /* 0x000fe200078e00ff */
[----:B------:R-:W-:-:S04]  /*89c0*/  ISETP.GT.U32.AND P0, PT, R4, 0x7f800000, PT ;  /* 0x7f8000000400780c */ /* 0x000fc80003f04070 */
[----:B------:R-:W-:-:S04]  /*89d0*/  SEL R0, R0, 0x7c, P0 ;  /* 0x0000007c00007807 */ /* 0x000fc80000000000 */
.L_x_39560:
[----:B------:R-:W-:Y:S05]  /*89e0*/  BSYNC B0 ;  /* 0x0000000000007941 */ /* 0x000fea0003800000 */
.L_x_39558:
[----:B------:R-:W-:-:S04]  /*89f0*/  LOP3.LUT R2, R2, 0x80000000, RZ, 0xc0, !PT ;  /* 0x8000000002027812 */ /* 0x000fc800078ec0ff */
[----:B-1----:R-:W-:-:S04]  /*8a00*/  SHF.R.U32.HI R3, RZ, 0x18, R2 ;  /* 0x00000018ff037819 */ /* 0x002fc80000011602 */
[----:B------:R-:W-:-:S05]  /*8a10*/  LOP3.LUT R3, R0, R3, RZ, 0xfc, !PT ;  /* 0x0000000300037212 */ /* 0x000fca00078efcff */
[----:B------:R0:W-:Y:S01]  /*8a20*/  STG.E.U8 [R16.64], R3 ;  /* 0x0000000310007986 */ /* 0x0001e2000c101124 */
[----:B------:R-:W-:Y:S05]  /*8a30*/  BRA `(.L_x_39544) ;  /* 0x000006a000007947 */ /* 0x000fea0003800000 */
.L_x_39554:
[----:B0-2---:R-:W-:-:S05]  /*8a40*/  F2FP.BF16.PACK_AB R2, RZ, R2 ;  /* 0x00000002ff02723e */ /* 0x005fca00000010ff */
[----:B------:R0:W-:Y:S01]  /*8a50*/  STG.E.U16 [R16.64], R2 ;  /* 0x0000000210007986 */ /* 0x0001e2000c101524 */
[----:B------:R-:W-:Y:S05]  /*8a60*/  BRA `(.L_x_39544) ;  /* 0x0000067000007947 */ /* 0x000fea0003800000 */
.L_x_39551:
        /* <DEDUP_REMOVED lines=11> */
.L_x_39563:
        /* <DEDUP_REMOVED lines=16> */
.L_x_39566:
[----:B------:R-:W-:-:S04]  /*8c20*/  LOP3.LUT R2, R2, 0x80000000, RZ, 0xc0, !PT ;  /* 0x8000000002027812 */ /* 0x000fc800078ec0ff */
[----:B------:R-:W-:-:S04]  /*8c30*/  SHF.R.U32.HI R3, RZ, 0x18, R2 ;  /* 0x00000018ff037819 */ /* 0x000fc80000011602 */
[----:B------:R-:W-:-:S04]  /*8c40*/  LOP3.LUT R0, R0, R3, RZ, 0xfc, !PT ;  /* 0x0000000300007212 */ /* 0x000fc800078efcff */
[----:B------:R-:W-:Y:S02]  /*8c50*/  PRMT R8, R0, 0x7610, R8 ;  /* 0x0000761000087816 */ /* 0x000fe40000000008 */
.L_x_39565:
[----:B------:R-:W-:Y:S05]  /*8c60*/  BSYNC B0 ;  /* 0x0000000000007941 */ /* 0x000fea0003800000 */
.L_x_39564:
[----:B------:R0:W-:Y:S01]  /*8c70*/  STG.E.U8 [R16.64], R8 ;  /* 0x0000000810007986 */ /* 0x0001e2000c101124 */
[----:B------:R-:W-:Y:S05]  /*8c80*/  BRA `(.L_x_39544) ;  /* 0x0000045000007947 */ /* 0x000fea0003800000 */
.L_x_39562:
        /* <DEDUP_REMOVED lines=16> */
.L_x_39569:
[----:B------:R-:W-:-:S04]  /*8d90*/  LOP3.LUT R2, R2, 0x80000000, RZ, 0xc0, !PT ;  /* 0x8000000002027812 */ /* 0x000fc800078ec0ff */
[----:B------:R-:W-:-:S04]  /*8da0*/  SHF.R.U32.HI R3, RZ, 0x18, R2 ;  /* 0x00000018ff037819 */ /* 0x000fc80000011602 */
[----:B------:R-:W-:-:S04]  /*8db0*/  LOP3.LUT R0, R0, R3, RZ, 0xfc, !PT ;  /* 0x0000000300007212 */ /* 0x000fc800078efcff */
[----:B------:R-:W-:Y:S02]  /*8dc0*/  PRMT R8, R0, 0x7610, R8 ;  /* 0x0000761000087816 */ /* 0x000fe40000000008 */
.L_x_39568:
[----:B------:R-:W-:Y:S05]  /*8dd0*/  BSYNC B0 ;  /* 0x0000000000007941 */ /* 0x000fea0003800000 */
.L_x_39567:
[----:B------:R0:W-:Y:S01]  /*8de0*/  STG.E.U8 [R16.64], R8 ;  /* 0x0000000810007986 */ /* 0x0001e2000c101124 */
[----:B------:R-:W-:Y:S05]  /*8df0*/  BRA `(.L_x_39544) ;  /* 0x000002e000007947 */ /* 0x000fea0003800000 */
.L_x_39561:
        /* <DEDUP_REMOVED lines=21> */
.L_x_39543:
        /* <DEDUP_REMOVED lines=20> */
.L_x_39571:
[----:B012---:R-:W0:Y:S02]  /*9090*/  F2I.U64.TRUNC R2, R2 ;  /* 0x0000000200027311 */ /* 0x007e24000020d800 */
[----:B0-----:R0:W-:Y:S01]  /*90a0*/  STG.E.64 [R16.64], R2 ;  /* 0x0000000210007986 */ /* 0x0011e2000c101b24 */
[----:B------:R-:W-:Y:S05]  /*90b0*/  BRA `(.L_x_39544) ;  /* 0x0000002000007947 */ /* 0x000fea0003800000 */
.L_x_39570:
[----:B012---:R-:W0:Y:S02]  /*90c0*/  F2I.FTZ.U32.TRUNC.NTZ R3, R2 ;  /* 0x0000000200037305 */ /* 0x007e24000021f000 */
[----:B0-----:R0:W-:Y:S02]  /*90d0*/  STG.E [R16.64], R3 ;  /* 0x0000000310007986 */ /* 0x0011e4000c101924 */
.L_x_39544:
[----:B------:R-:W-:Y:S02]  /*90e0*/  IADD3 R19, R19, 0x80, RZ ;  /* 0x0000008013137810 */ /* 0x000fe40007ffe0ff */
.L_x_39435:
[----:B------:R-:W-:Y:S05]  /*90f0*/  BSYNC B7 ;  /* 0x0000000000077941 */ /* 0x000fea0003800000 */
.L_x_39434:
        /* <DEDUP_REMOVED lines=230> */
.L_x_39572:
        /* <DEDUP_REMOVED lines=21> */
.L_x_39577:
[----:B------:R-:W2:Y:S01]  /*a0b0*/  LDG.E.U8 R2, [R4.64] ;  /* 0x0000002404027981 */ /* 0x000ea2000c1e1100 */
[----:B------:R-:W-:Y:S01]  /*a0c0*/  IMAD.MOV.U32 R3, RZ, RZ, RZ ;  /* 0x000000ffff037224 */ /* 0x000fe200078e00ff */
[----:B--2---:R-:W0:Y:S01]  /*a0d0*/  I2F.U16 R2, R2 ;  /* 0x0000000200027306 */ /* 0x004e220000101000 */
[----:B------:R-:W-:Y:S05]  /*a0e0*/  BRA `(.L_x_39579) ;  /* 0x00000de000007947 */ /* 0x000fea0003800000 */
.L_x_39576:
        /* <DEDUP_REMOVED lines=10> */
.L_x_39581:
[----:B------:R-:W2:Y:S01]  /*a190*/  LDG.E R2, [R4.64] ;  /* 0x0000002404027981 */ /* 0x000ea2000c1e1900 */
[----:B------:R-:W-:Y:S01]  /*a1a0*/  IMAD.MOV.U32 R3, RZ, RZ, RZ ;  /* 0x000000ffff037224 */ /* 0x000fe200078e00ff */
[----:B--2---:R-:W0:Y:S01]  /*a1b0*/  I2F R2, R2 ;  /* 0x0000000200027306 */ /* 0x004e220000201400 */
[----:B------:R-:W-:Y:S05]  /*a1c0*/  BRA `(.L_x_39579) ;  /* 0x00000d0000007947 */ /* 0x000fea0003800000 */
.L_x_39580:
[----:B------:R-:W2:Y:S01]  /*a1d0*/  LDG.E.U16 R2, [R4.64] ;  /* 0x0000002404027981 */ /* 0x000ea2000c1e1500 */
[----:B------:R-:W-:Y:S01]  /*a1e0*/  IMAD.MOV.U32 R3, RZ, RZ, RZ ;  /* 0x000000ffff037224 */ /* 0x000fe200078e00ff */
[----:B--2---:R-:W0:Y:S01]  /*a1f0*/  I2F.S16 R2, R2 ;  /* 0x0000000200027306 */ /* 0x004e220000101400 */
[----:B------:R-:W-:Y:S05]  /*a200*/  BRA `(.L_x_39579) ;  /* 0x00000cc000007947 */ /* 0x000fea0003800000 */
.L_x_39575:
        /* <DEDUP_REMOVED lines=9> */
.L_x_39583:
[----:B------:R-:W2:Y:S01]  /*a2a0*/  LDG.E.U16 R2, [R4.64] ;  /* 0x0000002404027981 */ /* 0x000ea2000c1e1500 */
[----:B------:R-:W-:Y:S01]  /*a2b0*/  IMAD.MOV.U32 R3, RZ, RZ, RZ ;  /* 0x000000ffff037224 */ /* 0x000fe200078e00ff */
[----:B--2---:R-:W-:Y:S01]  /*a2c0*/  HADD2.F32 R2, -RZ, R2.H0_H0 ;  /* 0x20000002ff027230 */ /* 0x004fe20000004100 */
[----:B------:R-:W-:Y:S05]  /*a2d0*/  BRA `(.L_x_39579) ;  /* 0x00000bf000007947 */ /* 0x000fea0003800000 */
.L_x_39582:
        /* <DEDUP_REMOVED lines=8> */
.L_x_39585:
[----:B------:R-:W2:Y:S02]  /*a360*/  LDG.E R2, [R4.64] ;  /* 0x0000002404027981 */ /* 0x000ea4000c1e1900 */
[--C-:B--2---:R-:W-:Y:S02]  /*a370*/  HADD2.F32 R3, -RZ, R2.reuse.H1_H1 ;  /* 0x30000002ff037230 */ /* 0x104fe40000004100 */
[----:B------:R-:W-:Y:S01]  /*a380*/  HADD2.F32 R2, -RZ, R2.H0_H0 ;  /* 0x20000002ff027230 */ /* 0x000fe20000004100 */
[----:B------:R-:W-:Y:S05]  /*a390*/  BRA `(.L_x_39579) ;  /* 0x00000b3000007947 */ /* 0x000fea0003800000 */
.L_x_39584:
[----:B------:R-:W2:Y:S01]  /*a3a0*/  LDG.E.64 R4, [R4.64] ;  /* 0x0000002404047981 */ /* 0x000ea2000c1e1b00 */
[----:B------:R-:W-:Y:S01]  /*a3b0*/  IMAD.MOV.U32 R3, RZ, RZ, RZ ;  /* 0x000000ffff037224 */ /* 0x000fe200078e00ff */
[----:B--2---:R-:W0:Y:S01]  /*a3c0*/  F2F.F32.F64 R2, R4 ;  /* 0x0000000400027310 */ /* 0x004e220000301000 */
[----:B------:R-:W0:-:S14]  /*a3d0*/  DSETP.GEU.AND P0, PT, |R4|, c[0x2][0x0], PT ;  /* 0x008000000400762a */ /* 0x000e1c0003f0e200 */
[----:B0-----:R-:W-:Y:S01]  /*a3e0*/  @!P0 FMUL R2, R2, 1.175494350822287508e-38 ;  /* 0x0080000002028820 */ /* 0x001fe20000400000 */
[----:B------:R-:W-:Y:S05]  /*a3f0*/  BRA `(.L_x_39579) ;  /* 0x00000ad000007947 */ /* 0x000fea0003800000 */
.L_x_39574:
        /* <DEDUP_REMOVED lines=13> */
.L_x_39588:
        /* <DEDUP_REMOVED lines=8> */
.L_x_39587:
        /* <DEDUP_REMOVED lines=27> */
.L_x_39590:
        /* <DEDUP_REMOVED lines=14> */
.L_x_39589:
[----:B------:R-:W2:Y:S01]  /*a7e0*/  LDG.E.U16 R2, [R4.64] ;  /* 0x0000002404027981 */ /* 0x000ea2000c1e1500 */
[----:B------:R-:W-:Y:S01]  /*a7f0*/  IMAD.MOV.U32 R3, RZ, RZ, RZ ;  /* 0x000000ffff037224 */ /* 0x000fe200078e00ff */
[----:B--2---:R-:W-:Y:S01]  /*a800*/  PRMT R2, RZ, 0x5410, R2 ;  /* 0x00005410ff027816 */ /* 0x004fe20000000002 */
[----:B------:R-:W-:Y:S05]  /*a810*/  BRA `(.L_x_39579) ;  /* 0x000006b000007947 */ /* 0x000fea0003800000 */
.L_x_39586:
        /* <DEDUP_REMOVED lines=12> */
.L_x_39593:
        /* <DEDUP_REMOVED lines=20> */
.L_x_39595:
[----:B------:R-:W-:Y:S05]  /*aa20*/  BSYNC B0 ;  /* 0x0000000000007941 */ /* 0x000fea0003800000 */
.L_x_39594:
[----:B------:R-:W-:Y:S01]  /*aa30*/  IMAD.SHL.U32 R2, R2, 0x100000, RZ ;  /* 0x0010000002027824 */ /* 0x000fe200078e00ff */
[----:B------:R-:W-:-:S04]  /*aa40*/  LEA R5, R0, 0x3b800000, 0x17 ;  /* 0x3b80000000057811 */ /* 0x000fc800078eb8ff */
[----:B------:R-:W-:Y:S01]  /*aa50*/  LOP3.LUT R2, R5, R2, R6, 0xfe, !PT ;  /* 0x0000000205027212 */ /* 0x000fe200078efe06 */
[----:B------:R-:W-:Y:S05]  /*aa60*/  BRA `(.L_x_39579) ;  /* 0x0000046000007947 */ /* 0x000fea0003800000 */
.L_x_39592:
        /* <DEDUP_REMOVED lines=20> */
.L_x_39597:
[----:B------:R-:W-:Y:S05]  /*abb0*/  BSYNC B0 ;  /* 0x0000000000007941 */ /* 0x000fea0003800000 */
.L_x_39596:
[----:B------:R-:W-:Y:S01]  /*abc0*/  IMAD.SHL.U32 R2, R2, 0x200000, RZ ;  /* 0x0020000002027824 */ /* 0x000fe200078e00ff */
[----:B------:R-:W-:-:S04]  /*abd0*/  LEA R5, R0, 0x37800000, 0x17 ;  /* 0x3780000000057811 */ /* 0x000fc800078eb8ff */
[----:B------:R-:W-:Y:S01]  /*abe0*/  LOP3.LUT R2, R5, R2, R6, 0xfe, !PT ;  /* 0x0000000205027212 */ /* 0x000fe200078efe06 */
[----:B------:R-:W-:Y:S05]  /*abf0*/  BRA `(.L_x_39579) ;  /* 0x000002d000007947 */ /* 0x000fea0003800000 */
.L_x_39591:
        /* <DEDUP_REMOVED lines=14> */
.L_x_39601:
[----:B------:R-:W-:Y:S05]  /*ace0*/  BSYNC B0 ;  /* 0x0000000000007941 */ /* 0x000fea0003800000 */
.L_x_39600:
[----:B------:R-:W-:Y:S01]  /*acf0*/  IMAD.MOV.U32 R3, RZ, RZ, RZ ;  /* 0x000000ffff037224 */ /* 0x000fe200078e00ff */
[----:B------:R-:W-:Y:S05]  /*ad00*/  BRA `(.L_x_39579) ;  /* 0x000001c000007947 */ /* 0x000fea0003800000 */
.L_x_39578:
        /* <DEDUP_REMOVED lines=21> */
.L_x_39599:
[----:B------:R-:W2:Y:S01]  /*ae60*/  LDG.E.64 R4, [R4.64] ;  /* 0x0000002404047981 */ /* 0x000ea2000c1e1b00 */
[----:B------:R-:W-:Y:S01]  /*ae70*/  IMAD.MOV.U32 R3, RZ, RZ, RZ ;  /* 0x000000ffff037224 */ /* 0x000fe200078e00ff */
[----:B--2---:R0:W1:Y:S01]  /*ae80*/  I2F.U64 R2, R4 ;  /* 0x0000000400027312 */ /* 0x0040620000301000 */
[----:B------:R-:W-:Y:S05]  /*ae90*/  BRA `(.L_x_39579) ;  /* 0x0000003000007947 */ /* 0x000fea0003800000 */
.L_x_39598:
[----:B------:R-:W2:Y:S01]  /*aea0*/  LDG.E R2, [R4.64] ;  /* 0x0000002404027981 */ /* 0x000ea2000c1e1900 */
[----:B------:R-:W-:Y:S01]  /*aeb0*/  IMAD.MOV.U32 R3, RZ, RZ, RZ ;  /* 0x000000ffff037224 */ /* 0x000fe200078e00ff */
[----:B--2---:R-:W0:Y:S06]  /*aec0*/  I2F.U32 R2, R2 ;  /* 0x0000000200027306 */ /* 0x004e2c0000201000 */
.L_x_39579:
[----:B------:R-:W-:Y:S05]  /*aed0*/  BSYNC B6 ;  /* 0x0000000000067941 */ /* 0x000fea0003800000 */
.L_x_39573:
        /* <DEDUP_REMOVED lines=42> */
.L_x_39605:
        /* <DEDUP_REMOVED lines=10> */
.L_x_39604:
[----:B------:R-:W-:-:S04]  /*b220*/  FMUL.RZ R7, R7, 0.15915493667125701904 ;  /* 0x3e22f98307077820 */ /* 0x000fc8000040c000 */
[----:B------:R0:W1:Y:S08]  /*b230*/  MUFU.SIN R3, R7 ;  /* 0x0000000700037308 */ /* 0x0000700000000400 */
[----:B------:R0:W2:Y:S01]  /*b240*/  MUFU.COS R2, R7 ;  /* 0x0000000700027308 */ /* 0x0000a20000000000 */
[----:B------:R-:W-:Y:S05]  /*b250*/  BRA `(.L_x_39606) ;  /* 0x0000003000007947 */ /* 0x000fea0003800000 */
.L_x_39603:
[----:B------:R-:W-:Y:S02]  /*b260*/  FMUL.FTZ R2, R6, 1.4426950216293334961 ;  /* 0x3fb8aa3b06027820 */ /* 0x000fe40000410000 */
[----:B------:R-:W-:-:S04]  /*b270*/  IMAD.MOV.U32 R3, RZ, RZ, R7 ;  /* 0x000000ffff037224 */ /* 0x000fc800078e0007 */
[----:B------:R-:W0:Y:S03]  /*b280*/  MUFU.EX2 R2, R2 ;  /* 0x0000000200027308 */ /* 0x000e260000000800 */
.L_x_39606:
[----:B------:R-:W-:Y:S05]  /*b290*/  BSYNC B0 ;  /* 0x0000000000007941 */ /* 0x000fea0003800000 */
.L_x_39602:
        /* <DEDUP_REMOVED lines=15> */
.L_x_39610:
[----:B012---:R-:W0:Y:S02]  /*b390*/  F2I.S64.TRUNC R2, R2 ;  /* 0x0000000200027311 */ /* 0x007e24000020d900 */
[----:B0-----:R-:W-:-:S05]  /*b3a0*/  IMAD.MOV.U32 R5, RZ, RZ, R2 ;  /* 0x000000ffff057224 */ /* 0x001fca00078e0002 */
[----:B------:R-:W-:Y:S01]  /*b3b0*/  STG.E.U8 [R16.64], R5 ;  /* 0x0000000510007986 */ /* 0x000fe2000c101124 */
[----:B------:R-:W-:Y:S05]  /*b3c0*/  EXIT ;  /* 0x000000000000794d */ /* 0x000fea0003800000 */
.L_x_39609:
        /* <DEDUP_REMOVED lines=9> */
.L_x_39613:
[----:B012---:R-:W0:Y:S02]  /*b460*/  F2I.FTZ.TRUNC.NTZ R3, R2 ;  /* 0x0000000200037305 */ /* 0x007e24000021f100 */
[----:B0-----:R-:W-:Y:S01]  /*b470*/  STG.E [R16.64], R3 ;  /* 0x0000000310007986 */ /* 0x001fe2000c101924 */
[----:B------:R-:W-:Y:S05]  /*b480*/  EXIT ;  /* 0x000000000000794d */ /* 0x000fea0003800000 */
.L_x_39612:
[----:B012---:R-:W0:Y:S02]  /*b490*/  F2I.FTZ.TRUNC.NTZ R3, R2 ;  /* 0x0000000200037305 */ /* 0x007e24000021f100 */
[----:B0-----:R-:W-:Y:S01]  /*b4a0*/  STG.E.U16 [R16.64], R3 ;  /* 0x0000000310007986 */ /* 0x001fe2000c101524 */
[----:B------:R-:W-:Y:S05]  /*b4b0*/  EXIT ;  /* 0x000000000000794d */ /* 0x000fea0003800000 */
.L_x_39608:
        /* <DEDUP_REMOVED lines=8> */
.L_x_39615:
[----:B0-2---:R-:W-:-:S05]  /*b540*/  F2FP.PACK_AB R2, RZ, R2 ;  /* 0x00000002ff02723e */ /* 0x005fca00000000ff */
[----:B------:R-:W-:Y:S01]  /*b550*/  STG.E.U16 [R16.64], R2 ;  /* 0x0000000210007986 */ /* 0x000fe2000c101524 */
[----:B------:R-:W-:Y:S05]  /*b560*/  EXIT ;  /* 0x000000000000794d */ /* 0x000fea0003800000 */
.L_x_39614:
        /* <DEDUP_REMOVED lines=8> */
.L_x_39617:
[----:B012---:R-:W-:-:S05]  /*b5f0*/  F2FP.PACK_AB R3, R3, R2 ;  /* 0x000000020303723e */ /* 0x007fca00000000ff */
[----:B------:R-:W-:Y:S01]  /*b600*/  STG.E [R16.64], R3 ;  /* 0x0000000310007986 */ /* 0x000fe2000c101924 */
[----:B------:R-:W-:Y:S05]  /*b610*/  EXIT ;  /* 0x000000000000794d */ /* 0x000fea0003800000 */
.L_x_39616:
[----:B0-2---:R-:W-:-:S06]  /*b620*/  FMUL.FTZ R2, R2, 1 ;  /* 0x3f80000002027820 */ /* 0x005fcc0000410000 */
[----:B-1----:R-:W0:Y:S02]  /*b630*/  F2F.F64.F32 R2, R2 ;  /* 0x0000000200027310 */ /* 0x002e240000201800 */
[----:B0-----:R-:W-:Y:S01]  /*b640*/  STG.E.64 [R16.64], R2 ;  /* 0x0000000210007986 */ /* 0x001fe2000c101b24 */
[----:B------:R-:W-:Y:S05]  /*b650*/  EXIT ;  /* 0x000000000000794d */ /* 0x000fea0003800000 */
.L_x_39607:
        /* <DEDUP_REMOVED lines=14> */
.L_x_39620:
[----:B-1----:R-:W-:Y:S02]  /*b740*/  FMUL.FTZ R6, R3, 1 ;  /* 0x3f80000003067820 */ /* 0x002fe40000410000 */
[----:B0-2---:R-:W-:-:S04]  /*b750*/  FMUL.FTZ R4, R2, 1 ;  /* 0x3f80000002047820 */ /* 0x005fc80000410000 */
[----:B------:R-:W-:Y:S08]  /*b760*/  F2F.F64.F32 R6, R6 ;  /* 0x0000000600067310 */ /* 0x000ff00000201800 */
[----:B------:R-:W0:Y:S02]  /*b770*/  F2F.F64.F32 R4, R4 ;  /* 0x0000000400047310 */ /* 0x000e240000201800 */
[----:B0-----:R-:W-:Y:S01]  /*b780*/  STG.E.128 [R16.64], R4 ;  /* 0x0000000410007986 */ /* 0x001fe2000c101d24 */
[----:B------:R-:W-:Y:S05]  /*b790*/  EXIT ;  /* 0x000000000000794d */ /* 0x000fea0003800000 */
.L_x_39619:
        /* <DEDUP_REMOVED lines=20> */
.L_x_39624:
[----:B------:R-:W-:Y:S05]  /*b8e0*/  BSYNC B0 ;  /* 0x0000000000007941 */ /* 0x000fea0003800000 */
.L_x_39623:
[----:B------:R-:W-:-:S05]  /*b8f0*/  LOP3.LUT R5, R0, R5, RZ, 0xfc, !PT ;  /* 0x0000000500057212 */ /* 0x000fca00078efcff */
[----:B------:R-:W-:Y:S01]  /*b900*/  STG.E.U8 [R16.64], R5 ;  /* 0x0000000510007986 */ /* 0x000fe2000c101124 */
[----:B------:R-:W-:Y:S05]  /*b910*/  EXIT ;  /* 0x000000000000794d */ /* 0x000fea0003800000 */
.L_x_39622:
        /* <DEDUP_REMOVED lines=12> */
.L_x_39626:
[----:B------:R-:W-:Y:S01]  /*b9e0*/  IMAD.MOV.U32 R0, RZ, RZ, 0x7f ;  /* 0x0000007fff007424 */ /* 0x000fe200078e00ff */
[----:B------:R-:W-:-:S04]  /*b9f0*/  ISETP.GT.U32.AND P0, PT, R4, 0x7f800000, PT ;  /* 0x7f8000000400780c */ /* 0x000fc80003f04070 */
[----:B------:R-:W-:-:S04]  /*ba00*/  SEL R0, R0, 0x7c, P0 ;  /* 0x0000007c00007807 */ /* 0x000fc80000000000 */
.L_x_39627:
[----:B------:R-:W-:Y:S05]  /*ba10*/  BSYNC B0 ;  /* 0x0000000000007941 */ /* 0x000fea0003800000 */
.L_x_39625:
[----:B------:R-:W-:-:S04]  /*ba20*/  LOP3.LUT R2, R2, 0x80000000, RZ, 0xc0, !PT ;  /* 0x8000000002027812 */ /* 0x000fc800078ec0ff */
[----:B-1----:R-:W-:-:S04]  /*ba30*/  SHF.R.U32.HI R3, RZ, 0x18, R2 ;  /* 0x00000018ff037819 */ /* 0x002fc80000011602 */
[----:B------:R-:W-:-:S05]  /*ba40*/  LOP3.LUT R3, R0, R3, RZ, 0xfc, !PT ;  /* 0x0000000300037212 */ /* 0x000fca00078efcff */
[----:B------:R-:W-:Y:S01]  /*ba50*/  STG.E.U8 [R16.64], R3 ;  /* 0x0000000310007986 */ /* 0x000fe2000c101124 */
[----:B------:R-:W-:Y:S05]  /*ba60*/  EXIT ;  /* 0x000000000000794d */ /* 0x000fea0003800000 */
.L_x_39621:
[----:B0-2---:R-:W-:-:S05]  /*ba70*/  F2FP.BF16.PACK_AB R2, RZ, R2 ;  /* 0x00000002ff02723e */ /* 0x005fca00000010ff */
[----:B------:R-:W-:Y:S01]  /*ba80*/  STG.E.U16 [R16.64], R2 ;  /* 0x0000000210007986 */ /* 0x000fe2000c101524 */
[----:B------:R-:W-:Y:S05]  /*ba90*/  EXIT ;  /* 0x000000000000794d */ /* 0x000fea0003800000 */
.L_x_39618:
        /* <DEDUP_REMOVED lines=11> */
.L_x_39630:
        /* <DEDUP_REMOVED lines=16> */
.L_x_39633:
[----:B------:R-:W-:-:S04]  /*bc50*/  LOP3.LUT R2, R2, 0x80000000, RZ, 0xc0, !PT ;  /* 0x8000000002027812 */ /* 0x000fc800078ec0ff */
[----:B------:R-:W-:-:S04]  /*bc60*/  SHF.R.U32.HI R3, RZ, 0x18, R2 ;  /* 0x00000018ff037819 */ /* 0x000fc80000011602 */
[----:B------:R-:W-:-:S04]  /*bc70*/  LOP3.LUT R0, R0, R3, RZ, 0xfc, !PT ;  /* 0x0000000300007212 */ /* 0x000fc800078efcff */
[----:B------:R-:W-:Y:S02]  /*bc80*/  PRMT R8, R0, 0x7610, R8 ;  /* 0x0000761000087816 */ /* 0x000fe40000000008 */
.L_x_39632:
[----:B------:R-:W-:Y:S05]  /*bc90*/  BSYNC B0 ;  /* 0x0000000000007941 */ /* 0x000fea0003800000 */
.L_x_39631:
[----:B------:R-:W-:Y:S01]  /*bca0*/  STG.E.U8 [R16.64], R8 ;  /* 0x0000000810007986 */ /* 0x000fe2000c101124 */
[----:B------:R-:W-:Y:S05]  /*bcb0*/  EXIT ;  /* 0x000000000000794d */ /* 0x000fea0003800000 */
.L_x_39629:
        /* <DEDUP_REMOVED lines=16> */
.L_x_39636:
[----:B------:R-:W-:-:S04]  /*bdc0*/  LOP3.LUT R2, R2, 0x80000000, RZ, 0xc0, !PT ;  /* 0x8000000002027812 */ /* 0x000fc800078ec0ff */
[----:B------:R-:W-:-:S04]  /*bdd0*/  SHF.R.U32.HI R3, RZ, 0x18, R2 ;  /* 0x00000018ff037819 */ /* 0x000fc80000011602 */
[----:B------:R-:W-:-:S04]  /*bde0*/  LOP3.LUT R0, R0, R3, RZ, 0xfc, !PT ;  /* 0x0000000300007212 */ /* 0x000fc800078efcff */
[----:B------:R-:W-:Y:S02]  /*bdf0*/  PRMT R8, R0, 0x7610, R8 ;  /* 0x0000761000087816 */ /* 0x000fe40000000008 */
.L_x_39635:
[----:B------:R-:W-:Y:S05]  /*be00*/  BSYNC B0 ;  /* 0x0000000000007941 */ /* 0x000fea0003800000 */
.L_x_39634:
[----:B------:R-:W-:Y:S01]  /*be10*/  STG.E.U8 [R16.64], R8 ;  /* 0x0000000810007986 */ /* 0x000fe2000c101124 */
[----:B------:R-:W-:Y:S05]  /*be20*/  EXIT ;  /* 0x000000000000794d */ /* 0x000fea0003800000 */
.L_x_39628:
        /* <DEDUP_REMOVED lines=21> */
.L_x_39611:
        /* <DEDUP_REMOVED lines=20> */
.L_x_39638:
[----:B012---:R-:W0:Y:S02]  /*c0c0*/  F2I.U64.TRUNC R2, R2 ;  /* 0x0000000200027311 */ /* 0x007e24000020d800 */
[----:B0-----:R-:W-:Y:S01]  /*c0d0*/  STG.E.64 [R16.64], R2 ;  /* 0x0000000210007986 */ /* 0x001fe2000c101b24 */
[----:B------:R-:W-:Y:S05]  /*c0e0*/  EXIT ;  /* 0x000000000000794d */ /* 0x000fea0003800000 */
.L_x_39637:
[----:B012---:R-:W0:Y:S02]  /*c0f0*/  F2I.FTZ.U32.TRUNC.NTZ R3, R2 ;  /* 0x0000000200037305 */ /* 0x007e24000021f000 */
[----:B0-----:R-:W-:Y:S01]  /*c100*/  STG.E [R16.64], R3 ;  /* 0x0000000310007986 */ /* 0x001fe2000c101924 */
[----:B------:R-:W-:Y:S05]  /*c110*/  EXIT ;  /* 0x000000000000794d */ /* 0x000fea0003800000 */
.L_x_39639:
        /* <DEDUP_REMOVED lines=14> */
.L_x_61912:


//--------------------- .text._ZN2at6native27unrolled_elementwise_kernelIZNS0_50_GLOBAL__N__2680c7bb_12_PowKernel_cu_b2145a98_318422pow_scalar_tensor_implIfEEvRNS_18TensorIteratorBaseEN3c107complexIT_EEEUlNS7_IfEEE_St5arrayIPcLm2EELi4E23TrivialOffsetCalculatorILi1EjESG_NS0_6memory12LoadWithCastILi1EEENSH_13StoreWithCastILi1EEEEEviS8_T0_T2_T3_T4_T5_ --------------------------
	.section	.text._ZN2at6native27unrolled_elementwise_kernelIZNS0_50_GLOBAL__N__2680c7bb_12_PowKernel_cu_b2145a98_318422pow_scalar_tensor_implIfEEvRNS_18TensorIteratorBaseEN3c107complexIT_EEEUlNS7_IfEEE_St5arrayIPcLm2EELi4E23TrivialOffsetCalculatorILi1EjESG_NS0_6memory12LoadWithCastILi1EEENSH_13StoreWithCastILi1EEEEEviS8_T0_T2_T3_T4_T5_,"ax",@progbits
	.sectioninfo	@"SHI_REGISTERS=32"
	.align	128
        .global         _ZN2at6native27unrolled_elementwise_kernelIZNS0_50_GLOBAL__N__2680c7bb_12_PowKernel_cu_b2145a98_318422pow_scalar_tensor_implIfEEvRNS_18TensorIteratorBaseEN3c107complexIT_EEEUlNS7_IfEEE_St5arrayIPcLm2EELi4E23TrivialOffsetCalculatorILi1EjESG_NS0_6memory12LoadWithCastILi1EEENSH_13StoreWithCastILi1EEEEEviS8_T0_T2_T3_T4_T5_
        .type           _ZN2at6native27unrolled_elementwise_kernelIZNS0_50_GLOBAL__N__2680c7bb_12_PowKernel_cu_b2145a98_318422pow_scalar_tensor_implIfEEvRNS_18TensorIteratorBaseEN3c107complexIT_EEEUlNS7_IfEEE_St5arrayIPcLm2EELi4E23TrivialOffsetCalculatorILi1EjESG_NS0_6memory12LoadWithCastILi1EEENSH_13StoreWithCastILi1EEEEEviS8_T0_T2_T3_T4_T5_,@function
        .size           _ZN2at6native27unrolled_elementwise_kernelIZNS0_50_GLOBAL__N__2680c7bb_12_PowKernel_cu_b2145a98_318422pow_scalar_tensor_implIfEEvRNS_18TensorIteratorBaseEN3c107complexIT_EEEUlNS7_IfEEE_St5arrayIPcLm2EELi4E23TrivialOffsetCalculatorILi1EjESG_NS0_6memory12LoadWithCastILi1EEENSH_13StoreWithCastILi1EEEEEviS8_T0_T2_T3_T4_T5_,(.L_x_61913 - _ZN2at6native27unrolled_elementwise_kernelIZNS0_50_GLOBAL__N__2680c7bb_12_PowKernel_cu_b2145a98_318422pow_scalar_tensor_implIfEEvRNS_18TensorIteratorBaseEN3c107complexIT_EEEUlNS7_IfEEE_St5arrayIPcLm2EELi4E23TrivialOffsetCalculatorILi1EjESG_NS0_6memory12LoadWithCastILi1EEENSH_13StoreWithCastILi1EEEEEviS8_T0_T2_T3_T4_T5_)
        .other          _ZN2at6native27unrolled_elementwise_kernelIZNS0_50_GLOBAL__N__2680c7bb_12_PowKernel_cu_b2145a98_318422pow_scalar_tensor_implIfEEvRNS_18TensorIteratorBaseEN3c107complexIT_EEEUlNS7_IfEEE_St5arrayIPcLm2EELi4E23TrivialOffsetCalculatorILi1EjESG_NS0_6memory12LoadWithCastILi1EEENSH_13StoreWithCastILi1EEEEEviS8_T0_T2_T3_T4_T5_,@"STO_CUDA_ENTRY STV_DEFAULT"
_ZN2at6native27unrolled_elementwise_kernelIZNS0_50_GLOBAL__N__2680c7bb_12_PowKernel_cu_b2145a98_318422pow_scalar_tensor_implIfEEvRNS_18TensorIteratorBaseEN3c107complexIT_EEEUlNS7_IfEEE_St5arrayIPcLm2EELi4E23TrivialOffsetCalculatorILi1EjESG_NS0_6memory12LoadWithCastILi1EEENSH_13StoreWithCastILi1EEEEEviS8_T0_T2_T3_T4_T5_:
.text._ZN2at6native27unrolled_elementwise_kernelIZNS0_50_GLOBAL__N__2680c7bb_12_PowKernel_cu_b2145a98_318422pow_scalar_tensor_implIfEEvRNS_18TensorIteratorBaseEN3c107complexIT_EEEUlNS7_IfEEE_St5arrayIPcLm2EELi4E23TrivialOffsetCalculatorILi1EjESG_NS0_6memory12LoadWithCastILi1EEENSH_13StoreWithCastILi1EEEEEviS8_T0_T2_T3_T4_T5_:
        /* <DEDUP_REMOVED lines=33> */
.L_x_39646:
[----:B------:R-:W2:Y:S01]  /*0210*/  LDG.E.U8 R4, [R4.64] ;  /* 0x0000002404047981 */ /* 0x000ea2000c1e1100 */
[----:B------:R-:W-:Y:S01]  /*0220*/  IMAD.MOV.U32 R25, RZ, RZ, RZ ;  /* 0x000000ffff197224 */ /* 0x000fe200078e00ff */
[----:B--2---:R0:W1:Y:S01]  /*0230*/  I2F.U16 R24, R4 ;  /* 0x0000000400187306 */ /* 0x0040620000101000 */
[----:B------:R-:W-:Y:S05]  /*0240*/  BRA `(.L_x_39648) ;  /* 0x00000de000007947 */ /* 0x000fea0003800000 */
.L_x_39645:
        /* <DEDUP_REMOVED lines=10> */
.L_x_39650:
[----:B------:R-:W2:Y:S01]  /*02f0*/  LDG.E R4, [R4.64] ;  /* 0x0000002404047981 */ /* 0x000ea2000c1e1900 */
[----:B------:R-:W-:Y:S01]  /*0300*/  IMAD.MOV.U32 R25, RZ, RZ, RZ ;  /* 0x000000ffff197224 */ /* 0x000fe200078e00ff */
[----:B--2---:R0:W1:Y:S01]  /*0310*/  I2F R24, R4 ;  /* 0x0000000400187306 */ /* 0x0040620000201400 */
[----:B------:R-:W-:Y:S05]  /*0320*/  BRA `(.L_x_39648) ;  /* 0x00000d0000007947 */ /* 0x000fea0003800000 */
.L_x_39649:
[----:B------:R-:W2:Y:S01]  /*0330*/  LDG.E.U16 R4, [R4.64] ;  /* 0x0000002404047981 */ /* 0x000ea2000c1e1500 */
[----:B------:R-:W-:Y:S01]  /*0340*/  IMAD.MOV.U32 R25, RZ, RZ, RZ ;  /* 0x000000ffff197224 */ /* 0x000fe200078e00ff */
[----:B--2---:R0:W1:Y:S01]  /*0350*/  I2F.S16 R24, R4 ;  /* 0x0000000400187306 */ /* 0x0040620000101400 */
[----:B------:R-:W-:Y:S05]  /*0360*/  BRA `(.L_x_39648) ;  /* 0x00000cc000007947 */ /* 0x000fea0003800000 */
.L_x_39644:
        /* <DEDUP_REMOVED lines=9> */
.L_x_39652:
[----:B------:R-:W2:Y:S01]  /*0400*/  LDG.E.U16 R4, [R4.64] ;  /* 0x0000002404047981 */ /* 0x000ea2000c1e1500 */
[----:B------:R-:W-:Y:S01]  /*0410*/  IMAD.MOV.U32 R25, RZ, RZ, RZ ;  /* 0x000000ffff197224 */ /* 0x000fe200078e00ff */
[----:B--2---:R-:W-:Y:S01]  /*0420*/  HADD2.F32 R24, -RZ, R4.H0_H0 ;  /* 0x20000004ff187230 */ /* 0x004fe20000004100 */
[----:B------:R-:W-:Y:S05]  /*0430*/  BRA `(.L_x_39648) ;  /* 0x00000bf000007947 */ /* 0x000fea0003800000 */
.L_x_39651:
        /* <DEDUP_REMOVED lines=8> */
.L_x_39654:
[----:B------:R-:W2:Y:S02]  /*04c0*/  LDG.E R4, [R4.64] ;  /* 0x0000002404047981 */ /* 0x000ea4000c1e1900 */
[--C-:B--2---:R-:W-:Y:S02]  /*04d0*/  HADD2.F32 R25, -RZ, R4.reuse.H1_H1 ;  /* 0x30000004ff197230 */ /* 0x104fe40000004100 */
[----:B------:R-:W-:Y:S01]  /*04e0*/  HADD2.F32 R24, -RZ, R4.H0_H0 ;  /* 0x20000004ff187230 */ /* 0x000fe20000004100 */
[----:B------:R-:W-:Y:S05]  /*04f0*/  BRA `(.L_x_39648) ;  /* 0x00000b3000007947 */ /* 0x000fea0003800000 */
.L_x_39653:
[----:B------:R-:W2:Y:S01]  /*0500*/  LDG.E.64 R4, [R4.64] ;  /* 0x0000002404047981 */ /* 0x000ea2000c1e1b00 */
[----:B------:R-:W-:Y:S01]  /*0510*/  IMAD.MOV.U32 R25, RZ, RZ, RZ ;  /* 0x000000ffff197224 */ /* 0x000fe200078e00ff */
[----:B--2---:R-:W0:Y:S01]  /*0520*/  F2F.F32.F64 R24, R4 ;  /* 0x0000000400187310 */ /* 0x004e220000301000 */
[----:B------:R-:W0:-:S14]  /*0530*/  DSETP.GEU.AND P0, PT, |R4|, c[0x2][0x0], PT ;  /* 0x008000000400762a */ /* 0x000e1c0003f0e200 */
[----:B0-----:R-:W-:Y:S01]  /*0540*/  @!P0 FMUL R24, R24, 1.175494350822287508e-38 ;  /* 0x0080000018188820 */ /* 0x001fe20000400000 */
[----:B------:R-:W-:Y:S05]  /*0550*/  BRA `(.L_x_39648) ;  /* 0x00000ad000007947 */ /* 0x000fea0003800000 */
.L_x_39643:
        /* <DEDUP_REMOVED lines=13> */
.L_x_39657:
        /* <DEDUP_REMOVED lines=8> */
.L_x_39656:
        /* <DEDUP_REMOVED lines=27> */
.L_x_39659:
        /* <DEDUP_REMOVED lines=14> */
.L_x_39658:
[----:B------:R-:W2:Y:S01]  /*0940*/  LDG.E.U16 R4, [R4.64] ;  /* 0x0000002404047981 */ /* 0x000ea2000c1e1500 */
[----:B------:R-:W-:Y:S01]  /*0950*/  IMAD.MOV.U32 R25, RZ, RZ, RZ ;  /* 0x000000ffff197224 */ /* 0x000fe200078e00ff */
[----:B--2---:R-:W-:Y:S01]  /*0960*/  PRMT R24, RZ, 0x5410, R4 ;  /* 0x00005410ff187816 */ /* 0x004fe20000000004 */
[----:B------:R-:W-:Y:S05]  /*0970*/  BRA `(.L_x_39648) ;  /* 0x000006b000007947 */ /* 0x000fea0003800000 */
.L_x_39655:
        /* <DEDUP_REMOVED lines=12> */
.L_x_39662:
        /* <DEDUP_REMOVED lines=20> */
.L_x_39664:
[----:B------:R-:W-:Y:S05]  /*0b80*/  BSYNC B0 ;  /* 0x0000000000007941 */ /* 0x000fea0003800000 */
.L_x_39663:
[----:B------:R-:W-:Y:S01]  /*0b90*/  IMAD.SHL.U32 R3, R3, 0x100000, RZ ;  /* 0x0010000003037824 */ /* 0x000fe200078e00ff */
[----:B------:R-:W-:-:S04]  /*0ba0*/  LEA R5, R0, 0x3b800000, 0x17 ;  /* 0x3b80000000057811 */ /* 0x000fc800078eb8ff */
[----:B------:R-:W-:Y:S01]  /*0bb0*/  LOP3.LUT R24, R5, R3, R24, 0xfe, !PT ;  /* 0x0000000305187212 */ /* 0x000fe200078efe18 */
[----:B------:R-:W-:Y:S05]  /*0bc0*/  BRA `(.L_x_39648) ;  /* 0x0000046000007947 */ /* 0x000fea0003800000 */
.L_x_39661:
        /* <DEDUP_REMOVED lines=20> */
.L_x_39666:
[----:B------:R-:W-:Y:S05]  /*0d10*/  BSYNC B0 ;  /* 0x0000000000007941 */ /* 0x000fea0003800000 */
.L_x_39665:
[----:B------:R-:W-:Y:S01]  /*0d20*/  IMAD.SHL.U32 R3, R3, 0x200000, RZ ;  /* 0x0020000003037824 */ /* 0x000fe200078e00ff */
[----:B------:R-:W-:-:S04]  /*0d30*/  LEA R5, R0, 0x37800000, 0x17 ;  /* 0x3780000000057811 */ /* 0x000fc800078eb8ff */
[----:B------:R-:W-:Y:S01]  /*0d40*/  LOP3.LUT R24, R5, R3, R24, 0xfe, !PT ;  /* 0x0000000305187212 */ /* 0x000fe200078efe18 */
[----:B------:R-:W-:Y:S05]  /*0d50*/  BRA `(.L_x_39648) ;  /* 0x000002d000007947 */ /* 0x000fea0003800000 */
.L_x_39660:
        /* <DEDUP_REMOVED lines=14> */
.L_x_39670:
[----:B------:R-:W-:Y:S05]  /*0e40*/  BSYNC B0 ;  /* 0x0000000000007941 */ /* 0x000fea0003800000 */
.L_x_39669:
[----:B------:R-:W-:Y:S01]  /*0e50*/  IMAD.MOV.U32 R25, RZ, RZ, RZ ;  /* 0x000000ffff197224 */ /* 0x000fe200078e00ff */
[----:B------:R-:W-:Y:S05]  /*0e60*/  BRA `(.L_x_39648) ;  /* 0x000001c000007947 */ /* 0x000fea0003800000 */
.L_x_39647:
        /* <DEDUP_REMOVED lines=21> */
.L_x_39668:
[----:B------:R-:W2:Y:S01]  /*0fc0*/  LDG.E.64 R4, [R4.64] ;  /* 0x0000002404047981 */ /* 0x000ea2000c1e1b00 */
[----:B------:R-:W-:Y:S01]  /*0fd0*/  IMAD.MOV.U32 R25, RZ, RZ, RZ ;  /* 0x000000ffff197224 */ /* 0x000fe200078e00ff */
[----:B--2---:R0:W1:Y:S01]  /*0fe0*/  I2F.U64 R24, R4 ;  /* 0x0000000400187312 */ /* 0x0040620000301000 */
[----:B------:R-:W-:Y:S05]  /*0ff0*/  BRA `(.L_x_39648) ;  /* 0x0000003000007947 */ /* 0x000fea0003800000 */
.L_x_39667:
[----:B------:R-:W2:Y:S01]  /*1000*/  LDG.E R4, [R4.64] ;  /* 0x0000002404047981 */ /* 0x000ea2000c1e1900 */
[----:B------:R-:W-:Y:S01]  /*1010*/  IMAD.MOV.U32 R25, RZ, RZ, RZ ;  /* 0x000000ffff197224 */ /* 0x000fe200078e00ff */
[----:B--2---:R0:W1:Y:S06]  /*1020*/  I2F.U32 R24, R4 ;  /* 0x0000000400187306 */ /* 0x00406c0000201000 */
.L_x_39648:
[----:B------:R-:W-:Y:S05]  /*1030*/  BSYNC B6 ;  /* 0x0000000000067941 */ /* 0x000fea0003800000 */
.L_x_39642:
[----:B------:R-:W-:Y:S02]  /*1040*/  IADD3 R17, R17, 0x80, RZ ;  /* 0x0000008011117810 */ /* 0x000fe40007ffe0ff */
.L_x_39641:
[----:B-1----:R-:W-:Y:S05]  /*1050*/  BSYNC B7 ;  /* 0x0000000000077941 */ /* 0x002fea0003800000 */
.L_x_39640:
        /* <DEDUP_REMOVED lines=25> */
.L_x_39677:
[----:B------:R-:W2:Y:S01]  /*11f0*/  LDG.E.U8 R4, [R4.64] ;  /* 0x0000002404047981 */ /* 0x000ea2000c1e1100 */
[----:B------:R-:W-:Y:S01]  /*1200*/  IMAD.MOV.U32 R27, RZ, RZ, RZ ;  /* 0x000000ffff1b7224 */ /* 0x000fe200078e00ff */
[----:B--2---:R0:W1:Y:S01]  /*1210*/  I2F.U16 R26, R4 ;  /* 0x00000004001a7306 */ /* 0x0040620000101000 */
[----:B------:R-:W-:Y:S05]  /*1220*/  BRA `(.L_x_39679) ;  /* 0x00000df000007947 */ /* 0x000fea0003800000 */
.L_x_39676:
        /* <DEDUP_REMOVED lines=10> */
.L_x_39681:
[----:B------:R-:W2:Y:S01]  /*12d0*/  LDG.E R4, [R4.64] ;  /* 0x0000002404047981 */ /* 0x000ea2000c1e1900 */
[----:B------:R-:W-:Y:S01]  /*12e0*/  IMAD.MOV.U32 R27, RZ, RZ, RZ ;  /* 0x000000ffff1b7224 */ /* 0x000fe200078e00ff */
[----:B--2---:R0:W1:Y:S01]  /*12f0*/  I2F R26, R4 ;  /* 0x00000004001a7306 */ /* 0x0040620000201400 */
[----:B------:R-:W-:Y:S05]  /*1300*/  BRA `(.L_x_39679) ;  /* 0x00000d1000007947 */ /* 0x000fea0003800000 */
.L_x_39680:
[----:B------:R-:W2:Y:S01]  /*1310*/  LDG.E.U16 R4, [R4.64] ;  /* 0x0000002404047981 */ /* 0x000ea2000c1e1500 */
[----:B------:R-:W-:Y:S01]  /*1320*/  IMAD.MOV.U32 R27, RZ, RZ, RZ ;  /* 0x000000ffff1b7224 */ /* 0x000fe200078e00ff */
[----:B--2---:R0:W1:Y:S01]  /*1330*/  I2F.S16 R26, R4 ;  /* 0x00000004001a7306 */ /* 0x0040620000101400 */
[----:B------:R-:W-:Y:S05]  /*1340*/  BRA `(.L_x_39679) ;  /* 0x00000cd000007947 */ /* 0x000fea0003800000 */
.L_x_39675:
        /* <DEDUP_REMOVED lines=9> */
.L_x_39683:
[----:B------:R-:W2:Y:S01]  /*13e0*/  LDG.E.U16 R4, [R4.64] ;  /* 0x0000002404047981 */ /* 0x000ea2000c1e1500 */
[----:B------:R-:W-:Y:S01]  /*13f0*/  IMAD.MOV.U32 R27, RZ, RZ, RZ ;  /* 0x000000ffff1b7224 */ /* 0x000fe200078e00ff */
[----:B--2---:R-:W-:Y:S01]  /*1400*/  HADD2.F32 R26, -RZ, R4.H0_H0 ;  /* 0x20000004ff1a7230 */ /* 0x004fe20000004100 */
[----:B------:R-:W-:Y:S05]  /*1410*/  BRA `(.L_x_39679) ;  /* 0x00000c0000007947 */ /* 0x000fea0003800000 */
.L_x_39682:
        /* <DEDUP_REMOVED lines=8> */
.L_x_39685:
[----:B------:R-:W2:Y:S02]  /*14a0*/  LDG.E R4, [R4.64] ;  /* 0x0000002404047981 */ /* 0x000ea4000c1e1900 */
[--C-:B--2---:R-:W-:Y:S02]  /*14b0*/  HADD2.F32 R27, -RZ, R4.reuse.H1_H1 ;  /* 0x30000004ff1b7230 */ /* 0x104fe40000004100 */
[----:B------:R-:W-:Y:S01]  /*14c0*/  HADD2.F32 R26, -RZ, R4.H0_H0 ;  /* 0x20000004ff1a7230 */ /* 0x000fe20000004100 */
[----:B------:R-:W-:Y:S05]  /*14d0*/  BRA `(.L_x_39679) ;  /* 0x00000b4000007947 */ /* 0x000fea0003800000 */
.L_x_39684:
[----:B------:R-:W2:Y:S01]  /*14e0*/  LDG.E.64 R4, [R4.64] ;  /* 0x0000002404047981 */ /* 0x000ea2000c1e1b00 */
[----:B------:R-:W-:Y:S01]  /*14f0*/  IMAD.MOV.U32 R27, RZ, RZ, RZ ;  /* 0x000000ffff1b7224 */ /* 0x000fe200078e00ff */
[----:B--2---:R-:W0:Y:S01]  /*1500*/  F2F.F32.F64 R26, R4 ;  /* 0x00000004001a7310 */ /* 0x004e220000301000 */
[----:B------:R-:W0:-:S14]  /*1510*/  DSETP.GEU.AND P0, PT, |R4|, c[0x2][0x0], PT ;  /* 0x008000000400762a */ /* 0x000e1c0003f0e200 */
[----:B0-----:R-:W-:Y:S01]  /*1520*/  @!P0 FMUL R26, R26, 1.175494350822287508e-38 ;  /* 0x008000001a1a8820 */ /* 0x001fe20000400000 */
[----:B------:R-:W-:Y:S05]  /*1530*/  BRA `(.L_x_39679) ;  /* 0x00000ae000007947 */ /* 0x000fea0003800000 */
.L_x_39674:
        /* <DEDUP_REMOVED lines=13> */
.L_x_39688:
        /* <DEDUP_REMOVED lines=8> */
.L_x_39687:
        /* <DEDUP_REMOVED lines=27> */
.L_x_39690:
        /* <DEDUP_REMOVED lines=15> */
.L_x_39689:
[----:B------:R-:W2:Y:S01]  /*1930*/  LDG.E.U16 R4, [R4.64] ;  /* 0x0000002404047981 */ /* 0x000ea2000c1e1500 */
[----:B------:R-:W-:Y:S01]  /*1940*/  IMAD.MOV.U32 R27, RZ, RZ, RZ ;  /* 0x000000ffff1b7224 */ /* 0x000fe200078e00ff */
[----:B--2---:R-:W-:Y:S01]  /*1950*/  PRMT R26, RZ, 0x5410, R4 ;  /* 0x00005410ff1a7816 */ /* 0x004fe20000000004 */
[----:B------:R-:W-:Y:S05]  /*1960*/  BRA `(.L_x_39679) ;  /* 0x000006b000007947 */ /* 0x000fea0003800000 */
.L_x_39686:
        /* <DEDUP_REMOVED lines=12> */
.L_x_39693:
        /* <DEDUP_REMOVED lines=20> */
.L_x_39695:
[----:B------:R-:W-:Y:S05]  /*1b70*/  BSYNC B0 ;  /* 0x0000000000007941 */ /* 0x000fea0003800000 */
.L_x_39694:
[----:B------:R-:W-:Y:S01]  /*1b80*/  IMAD.SHL.U32 R3, R3, 0x100000, RZ ;  /* 0x0010000003037824 */ /* 0x000fe200078e00ff */
[----:B------:R-:W-:-:S04]  /*1b90*/  LEA R5, R0, 0x3b800000, 0x17 ;  /* 0x3b80000000057811 */ /* 0x000fc800078eb8ff */
[----:B------:R-:W-:Y:S01]  /*1ba0*/  LOP3.LUT R26, R5, R3, R26, 0xfe, !PT ;  /* 0x00000003051a7212 */ /* 0x000fe200078efe1a */
[----:B------:R-:W-:Y:S05]  /*1bb0*/  BRA `(.L_x_39679) ;  /* 0x0000046000007947 */ /* 0x000fea0003800000 */
.L_x_39692:
        /* <DEDUP_REMOVED lines=20> */
.L_x_39697:
[----:B------:R-:W-:Y:S05]  /*1d00*/  BSYNC B0 ;  /* 0x0000000000007941 */ /* 0x000fea0003800000 */
.L_x_39696:
[----:B------:R-:W-:Y:S01]  /*1d10*/  IMAD.SHL.U32 R3, R3, 0x200000, RZ ;  /* 0x0020000003037824 */ /* 0x000fe200078e00ff */
[----:B------:R-:W-:-:S04]  /*1d20*/  LEA R5, R0, 0x37800000, 0x17 ;  /* 0x3780000000057811 */ /* 0x000fc800078eb8ff */
[----:B------:R-:W-:Y:S01]  /*1d30*/  LOP3.LUT R26, R5, R3, R26, 0xfe, !PT ;  /* 0x00000003051a7212 */ /* 0x000fe200078efe1a */
[----:B------:R-:W-:Y:S05]  /*1d40*/  BRA `(.L_x_39679) ;  /* 0x000002d000007947 */ /* 0x000fea0003800000 */
.L_x_39691:
        /* <DEDUP_REMOVED lines=14> */
.L_x_39701:
[----:B------:R-:W-:Y:S05]  /*1e30*/  BSYNC B0 ;  /* 0x0000000000007941 */ /* 0x000fea0003800000 */
.L_x_39700:
[----:B------:R-:W-:Y:S01]  /*1e40*/  IMAD.MOV.U32 R27, RZ, RZ, RZ ;  /* 0x000000ffff1b7224 */ /* 0x000fe200078e00ff */
[----:B------:R-:W-:Y:S05]  /*1e50*/  BRA `(.L_x_39679) ;  /* 0x000001c000007947 */ /* 0x000fea0003800000 */
.L_x_39678:
        /* <DEDUP_REMOVED lines=21> */
.L_x_39699:
[----:B------:R-:W2:Y:S01]  /*1fb0*/  LDG.E.64 R4, [R4.64] ;  /* 0x0000002404047981 */ /* 0x000ea2000c1e1b00 */
[----:B------:R-:W-:Y:S01]  /*1fc0*/  IMAD.MOV.U32 R27, RZ, RZ, RZ ;  /* 0x000000ffff1b7224 */ /* 0x000fe200078e00ff */
[----:B--2---:R0:W1:Y:S01]  /*1fd0*/  I2F.U64 R26, R4 ;  /* 0x00000004001a7312 */ /* 0x0040620000301000 */
[----:B------:R-:W-:Y:S05]  /*1fe0*/  BRA `(.L_x_39679) ;  /* 0x0000003000007947 */ /* 0x000fea0003800000 */
.L_x_39698:
[----:B------:R-:W2:Y:S01]  /*1ff0*/  LDG.E R4, [R4.64] ;  /* 0x0000002404047981 */ /* 0x000ea2000c1e1900 */
[----:B------:R-:W-:Y:S01]  /*2000*/  IMAD.MOV.U32 R27, RZ, RZ, RZ ;  /* 0x000000ffff1b7224 */ /* 0x000fe200078e00ff */
[----:B--2---:R0:W1:Y:S06]  /*2010*/  I2F.U32 R26, R4 ;  /* 0x00000004001a7306 */ /* 0x00406c0000201000 */
.L_x_39679:
[----:B------:R-:W-:Y:S05]  /*2020*/  BSYNC B6 ;  /* 0x0000000000067941 */ /* 0x000fea0003800000 */
.L_x_39673:
[----:B------:R-:W-:Y:S02]  /*2030*/  IADD3 R17, R17, 0x80, RZ ;  /* 0x0000008011117810 */ /* 0x000fe40007ffe0ff */
.L_x_39672:
[----:B------:R-:W-:Y:S05]  /*2040*/  BSYNC B7 ;  /* 0x0000000000077941 */ /* 0x000fea0003800000 */
.L_x_39671:
        /* <DEDUP_REMOVED lines=26> */
.L_x_39708:
[----:B------:R-:W2:Y:S01]  /*21f0*/  LDG.E.U8 R4, [R4.64] ;  /* 0x0000002404047981 */ /* 0x000ea2000c1e1100 */
[----:B------:R-:W-:Y:S01]  /*2200*/  IMAD.MOV.U32 R23, RZ, RZ, RZ ;  /* 0x000000ffff177224 */ /* 0x000fe200078e00ff */
[----:B--2---:R0:W2:Y:S01]  /*2210*/  I2F.U16 R22, R4 ;  /* 0x0000000400167306 */ /* 0x0040a20000101000 */
[----:B------:R-:W-:Y:S05]  /*2220*/  BRA `(.L_x_39710) ;  /* 0x00000de000007947 */ /* 0x000fea0003800000 */
.L_x_39707:
        /* <DEDUP_REMOVED lines=10> */
.L_x_39712:
[----:B------:R-:W2:Y:S01]  /*22d0*/  LDG.E R4, [R4.64] ;  /* 0x0000002404047981 */ /* 0x000ea2000c1e1900 */
[----:B------:R-:W-:Y:S01]  /*22e0*/  IMAD.MOV.U32 R23, RZ, RZ, RZ ;  /* 0x000000ffff177224 */ /* 0x000fe200078e00ff */
[----:B--2---:R0:W2:Y:S01]  /*22f0*/  I2F R22, R4 ;  /* 0x0000000400167306 */ /* 0x0040a20000201400 */
[----:B------:R-:W-:Y:S05]  /*2300*/  BRA `(.L_x_39710) ;  /* 0x00000d0000007947 */ /* 0x000fea0003800000 */
.L_x_39711:
[----:B------:R-:W2:Y:S01]  /*2310*/  LDG.E.U16 R4, [R4.64] ;  /* 0x0000002404047981 */ /* 0x000ea2000c1e1500 */
[----:B------:R-:W-:Y:S01]  /*2320*/  IMAD.MOV.U32 R23, RZ, RZ, RZ ;  /* 0x000000ffff177224 */ /* 0x000fe200078e00ff */
[----:B--2---:R0:W2:Y:S01]  /*2330*/  I2F.S16 R22, R4 ;  /* 0x0000000400167306 */ /* 0x0040a20000101400 */
[----:B------:R-:W-:Y:S05]  /*2340*/  BRA `(.L_x_39710) ;  /* 0x00000cc000007947 */ /* 0x000fea0003800000 */
.L_x_39706:
        /* <DEDUP_REMOVED lines=9> */
.L_x_39714:
[----:B------:R-:W2:Y:S01]  /*23e0*/  LDG.E.U16 R4, [R4.64] ;  /* 0x0000002404047981 */ /* 0x000ea2000c1e1500 */
[----:B------:R-:W-:Y:S01]  /*23f0*/  IMAD.MOV.U32 R23, RZ, RZ, RZ ;  /* 0x000000ffff177224 */ /* 0x000fe200078e00ff */
[----:B--2---:R-:W-:Y:S01]  /*2400*/  HADD2.F32 R22, -RZ, R4.H0_H0 ;  /* 0x20000004ff167230 */ /* 0x004fe20000004100 */
[----:B------:R-:W-:Y:S05]  /*2410*/  BRA `(.L_x_39710) ;  /* 0x00000bf000007947 */ /* 0x000fea0003800000 */
.L_x_39713:
        /* <DEDUP_REMOVED lines=8> */
.L_x_39716:
[----:B------:R-:W2:Y:S02]  /*24a0*/  LDG.E R4, [R4.64] ;  /* 0x0000002404047981 */ /* 0x000ea4000c1e1900 */
[--C-:B--2---:R-:W-:Y:S02]  /*24b0*/  HADD2.F32 R23, -RZ, R4.reuse.H1_H1 ;  /* 0x30000004ff177230 */ /* 0x104fe40000004100 */
[----:B------:R-:W-:Y:S01]  /*24c0*/  HADD2.F32 R22, -RZ, R4.H0_H0 ;  /* 0x20000004ff167230 */ /* 0x000fe20000004100 */
[----:B------:R-:W-:Y:S05]  /*24d0*/  BRA `(.L_x_39710) ;  /* 0x00000b3000007947 */ /* 0x000fea0003800000 */
.L_x_39715:
[----:B------:R-:W2:Y:S01]  /*24e0*/  LDG.E.64 R4, [R4.64] ;  /* 0x0000002404047981 */ /* 0x000ea2000c1e1b00 */
[----:B------:R-:W-:Y:S01]  /*24f0*/  IMAD.MOV.U32 R23, RZ, RZ, RZ ;  /* 0x000000ffff177224 */ /* 0x000fe200078e00ff */
[----:B--2---:R-:W0:Y:S01]  /*2500*/  F2F.F32.F64 R22, R4 ;  /* 0x0000000400167310 */ /* 0x004e220000301000 */
[----:B------:R-:W0:-:S14]  /*2510*/  DSETP.GEU.AND P0, PT, |R4|, c[0x2][0x0], PT ;  /* 0x008000000400762a */ /* 0x000e1c0003f0e200 */
[----:B0-----:R-:W-:Y:S01]  /*2520*/  @!P0 FMUL R22, R22, 1.175494350822287508e-38 ;  /* 0x0080000016168820 */ /* 0x001fe20000400000 */
[----:B------:R-:W-:Y:S05]  /*2530*/  BRA `(.L_x_39710) ;  /* 0x00000ad000007947 */ /* 0x000fea0003800000 */
.L_x_39705:
        /* <DEDUP_REMOVED lines=13> */
.L_x_39719:
        /* <DEDUP_REMOVED lines=8> */
.L_x_39718:
        /* <DEDUP_REMOVED lines=27> */
.L_x_39721:
        /* <DEDUP_REMOVED lines=14> */
.L_x_39720:
[----:B------:R-:W2:Y:S01]  /*2920*/  LDG.E.U16 R4, [R4.64] ;  /* 0x0000002404047981 */ /* 0x000ea2000c1e1500 */
[----:B------:R-:W-:Y:S01]  /*2930*/  IMAD.MOV.U32 R23, RZ, RZ, RZ ;  /* 0x000000ffff177224 */ /* 0x000fe200078e00ff */
[----:B--2---:R-:W-:Y:S01]  /*2940*/  PRMT R22, RZ, 0x5410, R4 ;  /* 0x00005410ff167816 */ /* 0x004fe20000000004 */
[----:B------:R-:W-:Y:S05]  /*2950*/  BRA `(.L_x_39710) ;  /* 0x000006b000007947 */ /* 0x000fea0003800000 */
.L_x_39717:
        /* <DEDUP_REMOVED lines=12> */
.L_x_39724:
        /* <DEDUP_REMOVED lines=20> */
.L_x_39726:
[----:B------:R-:W-:Y:S05]  /*2b60*/  BSYNC B0 ;  /* 0x0000000000007941 */ /* 0x000fea0003800000 */
.L_x_39725:
[----:B------:R-:W-:Y:S01]  /*2b70*/  IMAD.SHL.U32 R3, R3, 0x100000, RZ ;  /* 0x0010000003037824 */ /* 0x000fe200078e00ff */
[----:B------:R-:W-:-:S04]  /*2b80*/  LEA R5, R0, 0x3b800000, 0x17 ;  /* 0x3b80000000057811 */ /* 0x000fc800078eb8ff */
[----:B------:R-:W-:Y:S01]  /*2b90*/  LOP3.LUT R22, R5, R3, R22, 0xfe, !PT ;  /* 0x0000000305167212 */ /* 0x000fe200078efe16 */
[----:B------:R-:W-:Y:S05]  /*2ba0*/  BRA `(.L_x_39710) ;  /* 0x0000046000007947 */ /* 0x000fea0003800000 */
.L_x_39723:
        /* <DEDUP_REMOVED lines=20> */
.L_x_39728:
[----:B------:R-:W-:Y:S05]  /*2cf0*/  BSYNC B0 ;  /* 0x0000000000007941 */ /* 0x000fea0003800000 */
.L_x_39727:
[----:B------:R-:W-:Y:S01]  /*2d00*/  IMAD.SHL.U32 R3, R3, 0x200000, RZ ;  /* 0x0020000003037824 */ /* 0x000fe200078e00ff */
[----:B------:R-:W-:-:S04]  /*2d10*/  LEA R5, R0, 0x37800000, 0x17 ;  /* 0x3780000000057811 */ /* 0x000fc800078eb8ff */
[----:B------:R-:W-:Y:S01]  /*2d20*/  LOP3.LUT R22, R5, R3, R22, 0xfe, !PT ;  /* 0x0000000305167212 */ /* 0x000fe200078efe16 */
[----:B------:R-:W-:Y:S05]  /*2d30*/  BRA `(.L_x_39710) ;  /* 0x000002d000007947 */ /* 0x000fea0003800000 */
.L_x_39722:
        /* <DEDUP_REMOVED lines=14> */
.L_x_39732:
[----:B------:R-:W-:Y:S05]  /*2e20*/  BSYNC B0 ;  /* 0x0000000000007941 */ /* 0x000fea0003800000 */
.L_x_39731:
[----:B------:R-:W-:Y:S01]  /*2e30*/  IMAD.MOV.U32 R23, RZ, RZ, RZ ;  /* 0x000000ffff177224 */ /* 0x000fe200078e00ff */
[----:B------:R-:W-:Y:S05]  /*2e40*/  BRA `(.L_x_39710) ;  /* 0x000001c000007947 */ /* 0x000fea0003800000 */
.L_x_39709:
        /* <DEDUP_REMOVED lines=21> */
.L_x_39730:
[----:B------:R-:W2:Y:S01]  /*2fa0*/  LDG.E.64 R4, [R4.64] ;  /* 0x0000002404047981 */ /* 0x000ea2000c1e1b00 */
[----:B------:R-:W-:Y:S01]  /*2fb0*/  IMAD.MOV.U32 R23, RZ, RZ, RZ ;  /* 0x000000ffff177224 */ /* 0x000fe200078e00ff */
[----:B--2---:R0:W2:Y:S01]  /*2fc0*/  I2F.U64 R22, R4 ;  /* 0x0000000400167312 */ /* 0x0040a20000301000 */
[----:B------:R-:W-:Y:S05]  /*2fd0*/  BRA `(.L_x_39710) ;  /* 0x0000003000007947 */ /* 0x000fea0003800000 */
.L_x_39729:
[----:B------:R-:W2:Y:S01]  /*2fe0*/  LDG.E R4, [R4.64] ;  /* 0x0000002404047981 */ /* 0x000ea2000c1e1900 */
[----:B------:R-:W-:Y:S01]  /*2ff0*/  IMAD.MOV.U32 R23, RZ, RZ, RZ ;  /* 0x000000ffff177224 */ /* 0x000fe200078e00ff */
[----:B--2---:R0:W2:Y:S06]  /*3000*/  I2F.U32 R22, R4 ;  /* 0x0000000400167306 */ /* 0x0040ac0000201000 */
.L_x_39710:
[----:B------:R-:W-:Y:S05]  /*3010*/  BSYNC B6 ;  /* 0x0000000000067941 */ /* 0x000fea0003800000 */
.L_x_39704:
[----:B------:R-:W-:Y:S02]  /*3020*/  IADD3 R17, R17, 0x80, RZ ;  /* 0x0000008011117810 */ /* 0x000fe40007ffe0ff */
.L_x_39703:
[----:B------:R-:W-:Y:S05]  /*3030*/  BSYNC B7 ;  /* 0x0000000000077941 */ /* 0x000fea0003800000 */
.L_x_39702:
        /* <DEDUP_REMOVED lines=23> */
.L_x_39738:
[----:B------:R-:W3:Y:S01]  /*31b0*/  LDG.E.U8 R4, [R4.64] ;  /* 0x0000002404047981 */ /* 0x000ee2000c1e1100 */
[----:B------:R-:W-:Y:S01]  /*31c0*/  IMAD.MOV.U32 R19, RZ, RZ, RZ ;  /* 0x000000ffff137224 */ /* 0x000fe200078e00ff */
[----:B---3--:R0:W3:Y:S01]  /*31d0*/  I2F.U16 R18, R4 ;  /* 0x0000000400127306 */ /* 0x0080e20000101000 */
[----:B------:R-:W-:Y:S05]  /*31e0*/  BRA `(.L_x_39734) ;  /* 0x00000de000007947 */ /* 0x000fea0003800000 */
.L_x_39737:
        /* <DEDUP_REMOVED lines=10> */
.L_x_39741:
[----:B------:R-:W3:Y:S01]  /*3290*/  LDG.E R4, [R4.64] ;  /* 0x0000002404047981 */ /* 0x000ee2000c1e1900 */
[----:B------:R-:W-:Y:S01]  /*32a0*/  IMAD.MOV.U32 R19, RZ, RZ, RZ ;  /* 0x000000ffff137224 */ /* 0x000fe200078e00ff */
[----:B---3--:R0:W3:Y:S01]  /*32b0*/  I2F R18, R4 ;  /* 0x0000000400127306 */ /* 0x0080e20000201400 */
[----:B------:R-:W-:Y:S05]  /*32c0*/  BRA `(.L_x_39734) ;  /* 0x00000d0000007947 */ /* 0x000fea0003800000 */
.L_x_39740:
[----:B------:R-:W3:Y:S01]  /*32d0*/  LDG.E.U16 R4, [R4.64] ;  /* 0x0000002404047981 */ /* 0x000ee2000c1e1500 */
[----:B------:R-:W-:Y:S01]  /*32e0*/  IMAD.MOV.U32 R19, RZ, RZ, RZ ;  /* 0x000000ffff137224 */ /* 0x000fe200078e00ff */
[----:B---3--:R0:W3:Y:S01]  /*32f0*/  I2F.S16 R18, R4 ;  /* 0x0000000400127306 */ /* 0x0080e20000101400 */
[----:B------:R-:W-:Y:S05]  /*3300*/  BRA `(.L_x_39734) ;  /* 0x00000cc000007947 */ /* 0x000fea0003800000 */
.L_x_39736:
        /* <DEDUP_REMOVED lines=9> */
.L_x_39743:
[----:B------:R-:W3:Y:S01]  /*33a0*/  LDG.E.U16 R4, [R4.64] ;  /* 0x0000002404047981 */ /* 0x000ee2000c1e1500 */
[----:B------:R-:W-:Y:S01]  /*33b0*/  IMAD.MOV.U32 R19, RZ, RZ, RZ ;  /* 0x000000ffff137224 */ /* 0x000fe200078e00ff */
[----:B---3--:R-:W-:Y:S01]  /*33c0*/  HADD2.F32 R18, -RZ, R4.H0_H0 ;  /* 0x20000004ff127230 */ /* 0x008fe20000004100 */
[----:B------:R-:W-:Y:S05]  /*33d0*/  BRA `(.L_x_39734) ;  /* 0x00000bf000007947 */ /* 0x000fea0003800000 */
.L_x_39742:
        /* <DEDUP_REMOVED lines=8> */
.L_x_39745:
[----:B------:R-:W3:Y:S02]  /*3460*/  LDG.E R4, [R4.64] ;  /* 0x0000002404047981 */ /* 0x000ee4000c1e1900 */
[--C-:B---3--:R-:W-:Y:S02]  /*3470*/  HADD2.F32 R19, -RZ, R4.reuse.H1_H1 ;  /* 0x30000004ff137230 */ /* 0x108fe40000004100 */
[----:B------:R-:W-:Y:S01]  /*3480*/  HADD2.F32 R18, -RZ, R4.H0_H0 ;  /* 0x20000004ff127230 */ /* 0x000fe20000004100 */
[----:B------:R-:W-:Y:S05]  /*3490*/  BRA `(.L_x_39734) ;  /* 0x00000b3000007947 */ /* 0x000fea0003800000 */
.L_x_39744:
[----:B------:R-:W3:Y:S01]  /*34a0*/  LDG.E.64 R4, [R4.64] ;  /* 0x0000002404047981 */ /* 0x000ee2000c1e1b00 */
[----:B------:R-:W-:Y:S01]  /*34b0*/  IMAD.MOV.U32 R19, RZ, RZ, RZ ;  /* 0x000000ffff137224 */ /* 0x000fe200078e00ff */
[----:B---3--:R-:W0:Y:S01]  /*34c0*/  F2F.F32.F64 R18, R4 ;  /* 0x0000000400127310 */ /* 0x008e220000301000 */
[----:B------:R-:W0:-:S14]  /*34d0*/  DSETP.GEU.AND P0, PT, |R4|, c[0x2][0x0], PT ;  /* 0x008000000400762a */ /* 0x000e1c0003f0e200 */
[----:B0-----:R-:W-:Y:S01]  /*34e0*/  @!P0 FMUL R18, R18, 1.175494350822287508e-38 ;  /* 0x0080000012128820 */ /* 0x001fe20000400000 */
[----:B------:R-:W-:Y:S05]  /*34f0*/  BRA `(.L_x_39734) ;  /* 0x00000ad000007947 */ /* 0x000fea0003800000 */
.L_x_39735:
        /* <DEDUP_REMOVED lines=13> */
.L_x_39748:
        /* <DEDUP_REMOVED lines=8> */
.L_x_39747:
        /* <DEDUP_REMOVED lines=27> */
.L_x_39750:
        /* <DEDUP_REMOVED lines=14> */
.L_x_39749:
[----:B------:R-:W3:Y:S01]  /*38e0*/  LDG.E.U16 R4, [R4.64] ;  /* 0x0000002404047981 */ /* 0x000ee2000c1e1500 */
[----:B------:R-:W-:Y:S01]  /*38f0*/  IMAD.MOV.U32 R19, RZ, RZ, RZ ;  /* 0x000000ffff137224 */ /* 0x000fe200078e00ff */
[----:B---3--:R-:W-:Y:S01]  /*3900*/  PRMT R18, RZ, 0x5410, R4 ;  /* 0x00005410ff127816 */ /* 0x008fe20000000004 */
[----:B------:R-:W-:Y:S05]  /*3910*/  BRA `(.L_x_39734) ;  /* 0x000006b000007947 */ /* 0x000fea0003800000 */
.L_x_39746:
        /* <DEDUP_REMOVED lines=12> */
.L_x_39753:
        /* <DEDUP_REMOVED lines=20> */
.L_x_39755:
[----:B------:R-:W-:Y:S05]  /*3b20*/  BSYNC B0 ;  /* 0x0000000000007941 */ /* 0x000fea0003800000 */
.L_x_39754:
[----:B------:R-:W-:Y:S01]  /*3b30*/  IMAD.SHL.U32 R3, R3, 0x100000, RZ ;  /* 0x0010000003037824 */ /* 0x000fe200078e00ff */
[----:B------:R-:W-:-:S04]  /*3b40*/  LEA R5, R0, 0x3b800000, 0x17 ;  /* 0x3b80000000057811 */ /* 0x000fc800078eb8ff */
[----:B------:R-:W-:Y:S01]  /*3b50*/  LOP3.LUT R18, R5, R3, R18, 0xfe, !PT ;  /* 0x0000000305127212 */ /* 0x000fe200078efe12 */
[----:B------:R-:W-:Y:S05]  /*3b60*/  BRA `(.L_x_39734) ;  /* 0x0000046000007947 */ /* 0x000fea0003800000 */
.L_x_39752:
        /* <DEDUP_REMOVED lines=20> */
.L_x_39757:
[----:B------:R-:W-:Y:S05]  /*3cb0*/  BSYNC B0 ;  /* 0x0000000000007941 */ /* 0x000fea0003800000 */
.L_x_39756:
[----:B------:R-:W-:Y:S01]  /*3cc0*/  IMAD.SHL.U32 R3, R3, 0x200000, RZ ;  /* 0x0020000003037824 */ /* 0x000fe200078e00ff */
[----:B------:R-:W-:-:S04]  /*3cd0*/  LEA R5, R0, 0x37800000, 0x17 ;  /* 0x3780000000057811 */ /* 0x000fc800078eb8ff */
[----:B------:R-:W-:Y:S01]  /*3ce0*/  LOP3.LUT R18, R5, R3, R18, 0xfe, !PT ;  /* 0x0000000305127212 */ /* 0x000fe200078efe12 */
[----:B------:R-:W-:Y:S05]  /*3cf0*/  BRA `(.L_x_39734) ;  /* 0x000002d000007947 */ /* 0x000fea0003800000 */
.L_x_39751:
        /* <DEDUP_REMOVED lines=14> */
.L_x_39761:
[----:B------:R-:W-:Y:S05]  /*3de0*/  BSYNC B0 ;  /* 0x0000000000007941 */ /* 0x000fea0003800000 */
.L_x_39760:
[----:B------:R-:W-:Y:S01]  /*3df0*/  IMAD.MOV.U32 R19, RZ, RZ, RZ ;  /* 0x000000ffff137224 */ /* 0x000fe200078e00ff */
[----:B------:R-:W-:Y:S05]  /*3e00*/  BRA `(.L_x_39734) ;  /* 0x000001c000007947 */ /* 0x000fea0003800000 */
.L_x_39739:
        /* <DEDUP_REMOVED lines=21> */
.L_x_39759:
[----:B------:R-:W3:Y:S01]  /*3f60*/  LDG.E.64 R4, [R4.64] ;  /* 0x0000002404047981 */ /* 0x000ee2000c1e1b00 */
[----:B------:R-:W-:Y:S01]  /*3f70*/  IMAD.MOV.U32 R19, RZ, RZ, RZ ;  /* 0x000000ffff137224 */ /* 0x000fe200078e00ff */
[----:B---3--:R0:W3:Y:S01]  /*3f80*/  I2F.U64 R18, R4 ;  /* 0x0000000400127312 */ /* 0x0080e20000301000 */
[----:B------:R-:W-:Y:S05]  /*3f90*/  BRA `(.L_x_39734) ;  /* 0x0000003000007947 */ /* 0x000fea0003800000 */
.L_x_39758:
[----:B------:R-:W3:Y:S01]  /*3fa0*/  LDG.E R4, [R4.64] ;  /* 0x0000002404047981 */ /* 0x000ee2000c1e1900 */
[----:B------:R-:W-:Y:S01]  /*3fb0*/  IMAD.MOV.U32 R19, RZ, RZ, RZ ;  /* 0x000000ffff137224 */ /* 0x000fe200078e00ff */
[----:B---3--:R0:W3:Y:S06]  /*3fc0*/  I2F.U32 R18, R4 ;  /* 0x0000000400127306 */ /* 0x0080ec0000201000 */
.L_x_39734:
[----:B------:R-:W-:Y:S05]  /*3fd0*/  BSYNC B6 ;  /* 0x0000000000067941 */ /* 0x000fea0003800000 */
.L_x_39733:
[----:B------:R-:W4:Y:S01]  /*3fe0*/  S2R R29, SR_TID.X ;  /* 0x00000000001d7919 */ /* 0x000f220000002100 */
[----:B------:R-:W-:Y:S01]  /*3ff0*/  BSSY B0, `(.L_x_39762) ;  /* 0x000003f000007945 */ /* 0x000fe20003800000 */
[----:B------:R-:W-:Y:S01]  /*4000*/  IMAD.MOV.U32 R17, RZ, RZ, RZ ;  /* 0x000000ffff117224 */ /* 0x000fe200078e00ff */
[----:B0-----:R-:W-:Y:S01]  /*4010*/  CS2R R4, SRZ ;  /* 0x0000000000047805 */ /* 0x001fe2000001ff00 */
[----:B----4-:R-:W-:-:S13]  /*4020*/  ISETP.GE.AND P0, PT, R29, R28, PT ;  /* 0x0000001c1d00720c */ /* 0x010fda0003f06270 */
[----:B------:R-:W-:Y:S05]  /*4030*/  @P0 BRA `(.L_x_39763) ;  /* 0x000003a000000947 */ /* 0x000fea0003800000 */
[----:B-----5:R-:W-:-:S04]  /*4040*/  FMUL.FTZ R0, R24, c[0x0][0x16c] ;  /* 0x00005b0018007a20 */ /* 0x020fc80000410000 */
[C---:B------:R-:W-:Y:S02]  /*4050*/  FFMA.FTZ R0, R25.reuse, c[0x0][0x168], R0 ;  /* 0x00005a0019007a23 */ /* 0x040fe40000010000 */
        /* <DEDUP_REMOVED lines=39> */
.L_x_39766:
        /* <DEDUP_REMOVED lines=10> */
.L_x_39765:
[----:B------:R-:W-:-:S04]  /*4370*/  FMUL.RZ R0, R0, 0.15915493667125701904 ;  /* 0x3e22f98300007820 */ /* 0x000fc8000040c000 */
[----:B------:R0:W4:Y:S08]  /*4380*/  MUFU.SIN R5, R0 ;  /* 0x0000000000057308 */ /* 0x0001300000000400 */
[----:B------:R0:W3:Y:S01]  /*4390*/  MUFU.COS R4, R0 ;  /* 0x0000000000047308 */ /* 0x0000e20000000000 */
[----:B------:R-:W-:Y:S05]  /*43a0*/  BRA `(.L_x_39763) ;  /* 0x0000003000007947 */ /* 0x000fea0003800000 */
.L_x_39764:
[----:B------:R-:W-:Y:S02]  /*43b0*/  FMUL.FTZ R4, R25, 1.4426950216293334961 ;  /* 0x3fb8aa3b19047820 */ /* 0x000fe40000410000 */
[----:B------:R-:W-:-:S04]  /*43c0*/  IMAD.MOV.U32 R5, RZ, RZ, R0 ;  /* 0x000000ffff057224 */ /* 0x000fc800078e0000 */
[----:B------:R-:W0:Y:S03]  /*43d0*/  MUFU.EX2 R4, R4 ;  /* 0x0000000400047308 */ /* 0x000e260000000800 */
.L_x_39763:
[----:B------:R-:W-:Y:S05]  /*43e0*/  BSYNC B0 ;  /* 0x0000000000007941 */ /* 0x000fea0003800000 */
.L_x_39762:
[----:B------:R-:W-:Y:S01]  /*43f0*/  IADD3 R3, R29, 0x80, RZ ;  /* 0x000000801d037810 */ /* 0x000fe20007ffe0ff */
[----:B------:R-:W-:Y:S01]  /*4400*/  BSSY B0, `(.L_x_39767) ;  /* 0x000003e000007945 */ /* 0x000fe20003800000 */
[----:B------:R-:W-:Y:S02]  /*4410*/  IMAD.MOV.U32 R16, RZ, RZ, RZ ;  /* 0x000000ffff107224 */ /* 0x000fe400078e00ff */
[----:B------:R-:W-:-:S13]  /*4420*/  ISETP.GE.AND P1, PT, R3, R28, PT ;  /* 0x0000001c0300720c */ /* 0x000fda0003f26270 */
[----:B------:R-:W-:Y:S05]  /*4430*/  @P1 BRA `(.L_x_39768) ;  /* 0x000003a000001947 */ /* 0x000fea0003800000 */
[----:B01---5:R-:W-:-:S04]  /*4440*/  FMUL.FTZ R0, R26, c[0x0][0x16c] ;  /* 0x00005b001a007a20 */ /* 0x023fc80000410000 */
        /* <DEDUP_REMOVED lines=40> */
.L_x_39771:
        /* <DEDUP_REMOVED lines=10> */
.L_x_39770:
[----:B------:R-:W-:-:S04]  /*4770*/  FMUL.RZ R7, R7, 0.15915493667125701904 ;  /* 0x3e22f98307077820 */ /* 0x000fc8000040c000 */
[----:B------:R0:W1:Y:S08]  /*4780*/  MUFU.SIN R17, R7 ;  /* 0x0000000700117308 */ /* 0x0000700000000400 */
[----:B------:R0:W4:Y:S01]  /*4790*/  MUFU.COS R16, R7 ;  /* 0x0000000700107308 */ /* 0x0001220000000000 */
[----:B------:R-:W-:Y:S05]  /*47a0*/  BRA `(.L_x_39768) ;  /* 0x0000003000007947 */ /* 0x000fea0003800000 */
.L_x_39769:
[----:B------:R-:W-:Y:S02]  /*47b0*/  FMUL.FTZ R16, R27, 1.4426950216293334961 ;  /* 0x3fb8aa3b1b107820 */ /* 0x000fe40000410000 */
[----:B------:R-:W-:-:S04]  /*47c0*/  IMAD.MOV.U32 R17, RZ, RZ, R7 ;  /* 0x000000ffff117224 */ /* 0x000fc800078e0007 */
[----:B------:R-:W0:Y:S03]  /*47d0*/  MUFU.EX2 R16, R16 ;  /* 0x0000001000107308 */ /* 0x000e260000000800 */
.L_x_39768:
[----:B------:R-:W-:Y:S05]  /*47e0*/  BSYNC B0 ;  /* 0x0000000000007941 */ /* 0x000fea0003800000 */
.L_x_39767:
[----:B------:R-:W-:Y:S01]  /*47f0*/  IADD3 R3, R29, 0x100, RZ ;  /* 0x000001001d037810 */ /* 0x000fe20007ffe0ff */
[----:B------:R-:W-:Y:S01]  /*4800*/  BSSY B0, `(.L_x_39772) ;  /* 0x000003f000007945 */ /* 0x000fe20003800000 */
[----:B-----5:R-:W-:Y:S01]  /*4810*/  IMAD.MOV.U32 R27, RZ, RZ, RZ ;  /* 0x000000ffff1b7224 */ /* 0x020fe200078e00ff */
[----:B------:R-:W-:Y:S01]  /*4820*/  CS2R R24, SRZ ;  /* 0x0000000000187805 */ /* 0x000fe2000001ff00 */
[----:B------:R-:W-:-:S13]  /*4830*/  ISETP.GE.AND P1, PT, R3, R28, PT ;  /* 0x0000001c0300720c */ /* 0x000fda0003f26270 */
[----:B------:R-:W-:Y:S05]  /*4840*/  @P1 BRA `(.L_x_39773) ;  /* 0x000003a000001947 */ /* 0x000fea0003800000 */
[----:B0-2---:R-:W-:-:S04]  /*4850*/  FMUL.FTZ R0, R22, c[0x0][0x16c] ;  /* 0x00005b0016007a20 */ /* 0x005fc80000410000 */
        /* <DEDUP_REMOVED lines=40> */
.L_x_39776:
        /* <DEDUP_REMOVED lines=10> */
.L_x_39775:
[----:B------:R-:W-:-:S04]  /*4b80*/  FMUL.RZ R0, R0, 0.15915493667125701904 ;  /* 0x3e22f98300007820 */ /* 0x000fc8000040c000 */
[----:B------:R0:W2:Y:S08]  /*4b90*/  MUFU.SIN R25, R0 ;  /* 0x0000000000197308 */ /* 0x0000b00000000400 */
[----:B------:R0:W4:Y:S01]  /*4ba0*/  MUFU.COS R24, R0 ;  /* 0x0000000000187308 */ /* 0x0001220000000000 */
[----:B------:R-:W-:Y:S05]  /*4bb0*/  BRA `(.L_x_39773) ;  /* 0x0000003000007947 */ /* 0x000fea0003800000 */
.L_x_39774:
[----:B------:R-:W-:Y:S02]  /*4bc0*/  FMUL.FTZ R23, R23, 1.4426950216293334961 ;  /* 0x3fb8aa3b17177820 */ /* 0x000fe40000410000 */
[----:B------:R-:W-:-:S02]  /*4bd0*/  IMAD.MOV.U32 R25, RZ, RZ, R0 ;  /* 0x000000ffff197224 */ /* 0x000fc400078e0000 */
[----:B------:R0:W2:Y:S05]  /*4be0*/  MUFU.EX2 R24, R23 ;  /* 0x0000001700187308 */ /* 0x0000aa0000000800 */
.L_x_39773:
[----:B------:R-:W-:Y:S05]  /*4bf0*/  BSYNC B0 ;  /* 0x0000000000007941 */ /* 0x000fea0003800000 */
.L_x_39772:
[----:B------:R-:W-:Y:S01]  /*4c00*/  IADD3 R3, R29, 0x180, RZ ;  /* 0x000001801d037810 */ /* 0x000fe20007ffe0ff */
[----:B------:R-:W-:Y:S01]  /*4c10*/  BSSY B0, `(.L_x_39777) ;  /* 0x000003e000007945 */ /* 0x000fe20003800000 */
[----:B-1----:R-:W-:Y:S02]  /*4c20*/  IMAD.MOV.U32 R26, RZ, RZ, RZ ;  /* 0x000000ffff1a7224 */ /* 0x002fe400078e00ff */
[----:B------:R-:W-:-:S13]  /*4c30*/  ISETP.GE.AND P1, PT, R3, R28, PT ;  /* 0x0000001c0300720c */ /* 0x000fda0003f26270 */
[----:B------:R-:W-:Y:S05]  /*4c40*/  @P1 BRA `(.L_x_39778) ;  /* 0x000003a000001947 */ /* 0x000fea0003800000 */
[----:B0--3--:R-:W-:-:S04]  /*4c50*/  FMUL.FTZ R0, R18, c[0x0][0x16c] ;  /* 0x00005b0012007a20 */ /* 0x009fc80000410000 */
        /* <DEDUP_REMOVED lines=40> */
.L_x_39781:
        /* <DEDUP_REMOVED lines=10> */
.L_x_39780:
[----:B------:R-:W-:-:S04]  /*4f80*/  FMUL.RZ R7, R7, 0.15915493667125701904 ;  /* 0x3e22f98307077820 */ /* 0x000fc8000040c000 */
[----:B------:R0:W1:Y:S08]  /*4f90*/  MUFU.SIN R27, R7 ;  /* 0x00000007001b7308 */ /* 0x0000700000000400 */
[----:B------:R0:W3:Y:S01]  /*4fa0*/  MUFU.COS R26, R7 ;  /* 0x00000007001a7308 */ /* 0x0000e20000000000 */
[----:B------:R-:W-:Y:S05]  /*4fb0*/  BRA `(.L_x_39778) ;  /* 0x0000003000007947 */ /* 0x000fea0003800000 */
.L_x_39779:
[----:B------:R-:W-:Y:S02]  /*4fc0*/  FMUL.FTZ R19, R19, 1.4426950216293334961 ;  /* 0x3fb8aa3b13137820 */ /* 0x000fe40000410000 */
[----:B------:R-:W-:-:S02]  /*4fd0*/  IMAD.MOV.U32 R27, RZ, RZ, R7 ;  /* 0x000000ffff1b7224 */ /* 0x000fc400078e0007 */
[----:B------:R0:W1:Y:S05]  /*4fe0*/  MUFU.EX2 R26, R19 ;  /* 0x00000013001a7308 */ /* 0x00006a0000000800 */
.L_x_39778:
[----:B------:R-:W-:Y:S05]  /*4ff0*/  BSYNC B0 ;  /* 0x0000000000007941 */ /* 0x000fea0003800000 */
.L_x_39777:
[----:B---3--:R-:W3:Y:S01]  /*5000*/  LDC.U8 R18, c[0x0][0x194] ;  /* 0x00006500ff127b82 */ /* 0x008ee20000000000 */
[----:B------:R-:W-:Y:S01]  /*5010*/  BSSY B6, `(.L_x_39782) ;  /* 0x0000103000067945 */ /* 0x000fe20003800000 */
        /* <DEDUP_REMOVED lines=18> */
[----:B------:R-:W-:Y:S01]  /*5140*/  IADD3 R29, R29, 0x80, RZ ;  /* 0x000000801d1d7810 */ /* 0x000fe20007ffe0ff */
[----:B0-----:R0:W-:Y:S01]  /*5150*/  STG.E.U8 [R8.64], R3 ;  /* 0x0000000308007986 */ /* 0x0011e2000c101124 */
[----:B------:R-:W-:Y:S05]  /*5160*/  BRA `(.L_x_39783) ;  /* 0x00000ed000007947 */ /* 0x000fea0003800000 */
.L_x_39787:
[----:B----4-:R-:W0:Y:S01]  /*5170*/  F2I.S64.TRUNC R4, R4 ;  /* 0x0000000400047311 */ /* 0x010e22000020d900 */
[----:B------:R-:W-:Y:S01]  /*5180*/  IADD3 R29, R29, 0x80, RZ ;  /* 0x000000801d1d7810 */ /* 0x000fe20007ffe0ff */
[----:B0-----:R-:W-:-:S05]  /*5190*/  IMAD.MOV.U32 R3, RZ, RZ, R4 ;  /* 0x000000ffff037224 */ /* 0x001fca00078e0004 */
[----:B------:R0:W-:Y:S01]  /*51a0*/  STG.E.U8 [R8.64], R3 ;  /* 0x0000000308007986 */ /* 0x0001e2000c101124 */
[----:B------:R-:W-:Y:S05]  /*51b0*/  BRA `(.L_x_39783) ;  /* 0x00000e8000007947 */ /* 0x000fea0003800000 */
.L_x_39786:
[----:B------:R-:W-:-:S13]  /*51c0*/  ISETP.NE.AND P0, PT, R0, 0x2, PT ;  /* 0x000000020000780c */ /* 0x000fda0003f05270 */
[----:B------:R-:W-:Y:S05]  /*51d0*/  @!P0 BRA `(.L_x_39789) ;  /* 0x000000c000008947 */ /* 0x000fea0003800000 */
[----:B------:R-:W-:-:S13]  /*51e0*/  ISETP.NE.AND P0, PT, R0, 0x3, PT ;  /* 0x000000030000780c */ /* 0x000fda0003f05270 */
[----:B------:R-:W-:Y:S05]  /*51f0*/  @!P0 BRA `(.L_x_39790) ;  /* 0x0000006000008947 */ /* 0x000fea0003800000 */
[----:B------:R-:W-:-:S13]  /*5200*/  ISETP.NE.AND P0, PT, R0, 0x4, PT ;  /* 0x000000040000780c */ /* 0x000fda0003f05270 */
[----:B------:R-:W-:Y:S05]  /*5210*/  @P0 BRA `(.L_x_39788) ;  /* 0x00000c6000000947 */ /* 0x000fea0003800000 */
[----:B----4-:R-:W0:Y:S01]  /*5220*/  F2I.S64.TRUNC R4, R4 ;  /* 0x0000000400047311 */ /* 0x010e22000020d900 */
[----:B------:R-:W-:Y:S01]  /*5230*/  IADD3 R29, R29, 0x80, RZ ;  /* 0x000000801d1d7810 */ /* 0x000fe20007ffe0ff */
[----:B0-----:R0:W-:Y:S01]  /*5240*/  STG.E.64 [R8.64], R4 ;  /* 0x0000000408007986 */ /* 0x0011e2000c101b24 */
[----:B------:R-:W-:Y:S05]  /*5250*/  BRA `(.L_x_39783) ;  /* 0x00000de000007947 */ /* 0x000fea0003800000 */
.L_x_39790:
[----:B------:R-:W0:Y:S01]  /*5260*/  F2I.FTZ.TRUNC.NTZ R3, R4 ;  /* 0x0000000400037305 */ /* 0x000e22000021f100 */
[----:B------:R-:W-:Y:S01]  /*5270*/  IADD3 R29, R29, 0x80, RZ ;  /* 0x000000801d1d7810 */ /* 0x000fe20007ffe0ff */
[----:B0-----:R0:W-:Y:S01]  /*5280*/  STG.E [R8.64], R3 ;  /* 0x0000000308007986 */ /* 0x0011e2000c101924 */
[----:B------:R-:W-:Y:S05]  /*5290*/  BRA `(.L_x_39783) ;  /* 0x00000da000007947 */ /* 0x000fea0003800000 */
.L_x_39789:
[----:B------:R-:W0:Y:S01]  /*52a0*/  F2I.FTZ.TRUNC.NTZ R3, R4 ;  /* 0x0000000400037305 */ /* 0x000e22000021f100 */
[----:B------:R-:W-:Y:S01]  /*52b0*/  IADD3 R29, R29, 0x80, RZ ;  /* 0x000000801d1d7810 */ /* 0x000fe20007ffe0ff */
[----:B0-----:R0:W-:Y:S01]  /*52c0*/  STG.E.U16 [R8.64], R3 ;  /* 0x0000000308007986 */ /* 0x0011e2000c101524 */
[----:B------:R-:W-:Y:S05]  /*52d0*/  BRA `(.L_x_39783) ;  /* 0x00000d6000007947 */ /* 0x000fea0003800000 */
.L_x_39785:
[----:B------:R-:W-:-:S13]  /*52e0*/  ISETP.GT.AND P0, PT, R0, 0x6, PT ;  /* 0x000000060000780c */ /* 0x000fda0003f04270 */
[----:B------:R-:W-:Y:S05]  /*52f0*/  @P0 BRA `(.L_x_39791) ;  /* 0x000000b000000947 */ /* 0x000fea0003800000 */
[----:B------:R-:W-:-:S13]  /*5300*/  ISETP.NE.AND P0, PT, R0, 0x5, PT ;  /* 0x000000050000780c */ /* 0x000fda0003f05270 */
[----:B------:R-:W-:Y:S05]  /*5310*/  @!P0 BRA `(.L_x_39792) ;  /* 0x0000005000008947 */ /* 0x000fea0003800000 */
[----:B------:R-:W-:-:S13]  /*5320*/  ISETP.NE.AND P0, PT, R0, 0x6, PT ;  /* 0x000000060000780c */ /* 0x000fda0003f05270 */
[----:B------:R-:W-:Y:S05]  /*5330*/  @P0 BRA `(.L_x_39788) ;  /* 0x00000b4000000947 */ /* 0x000fea0003800000 */
[----:B------:R0:W-:Y:S01]  /*5340*/  STG.E [R8.64], R4 ;  /* 0x0000000408007986 */ /* 0x0001e2000c101924 */
[----:B------:R-:W-:Y:S01]  /*5350*/  IADD3 R29, R29, 0x80, RZ ;  /* 0x000000801d1d7810 */ /* 0x000fe20007ffe0ff */
[----:B------:R-:W-:Y:S05]  /*5360*/  BRA `(.L_x_39783) ;  /* 0x00000cd000007947 */ /* 0x000fea0003800000 */
.L_x_39792:
[----:B------:R-:W-:Y:S02]  /*5370*/  F2FP.PACK_AB R4, RZ, R4 ;  /* 0x00000004ff04723e */ /* 0x000fe400000000ff */
[----:B------:R-:W-:-:S03]  /*5380*/  IADD3 R29, R29, 0x80, RZ ;  /* 0x000000801d1d7810 */ /* 0x000fc60007ffe0ff */
[----:B------:R0:W-:Y:S01]  /*5390*/  STG.E.U16 [R8.64], R4 ;  /* 0x0000000408007986 */ /* 0x0001e2000c101524 */
[----:B------:R-:W-:Y:S05]  /*53a0*/  BRA `(.L_x_39783) ;  /* 0x00000c9000007947 */ /* 0x000fea0003800000 */
.L_x_39791:
        /* <DEDUP_REMOVED lines=9> */
.L_x_39794:
[----:B----4-:R-:W-:Y:S02]  /*5440*/  F2FP.PACK_AB R3, R5, R4 ;  /* 0x000000040503723e */ /* 0x010fe400000000ff */
[----:B------:R-:W-:-:S03]  /*5450*/  IADD3 R29, R29, 0x80, RZ ;  /* 0x000000801d1d7810 */ /* 0x000fc60007ffe0ff */
[----:B------:R0:W-:Y:S01]  /*5460*/  STG.E [R8.64], R3 ;  /* 0x0000000308007986 */ /* 0x0001e2000c101924 */
[----:B------:R-:W-:Y:S05]  /*5470*/  BRA `(.L_x_39783) ;  /* 0x00000bc000007947 */ /* 0x000fea0003800000 */
.L_x_39793:
[----:B------:R-:W-:Y:S01]  /*5480*/  FMUL.FTZ R4, R4, 1 ;  /* 0x3f80000004047820 */ /* 0x000fe20000410000 */
[----:B------:R-:W-:-:S05]  /*5490*/  IADD3 R29, R29, 0x80, RZ ;  /* 0x000000801d1d7810 */ /* 0x000fca0007ffe0ff */
[----:B----4-:R-:W0:Y:S02]  /*54a0*/  F2F.F64.F32 R4, R4 ;  /* 0x0000000400047310 */ /* 0x010e240000201800 */
[----:B0-----:R0:W-:Y:S01]  /*54b0*/  STG.E.64 [R8.64], R4 ;  /* 0x0000000408007986 */ /* 0x0011e2000c101b24 */
[----:B------:R-:W-:Y:S05]  /*54c0*/  BRA `(.L_x_39783) ;  /* 0x00000b7000007947 */ /* 0x000fea0003800000 */
.L_x_39784:
        /* <DEDUP_REMOVED lines=9> */
[----:B----4-:R-:W-:Y:S02]  /*5560*/  FSETP.NEU.FTZ.AND P1, PT, R5, RZ, PT ;  /* 0x000000ff0500720b */ /* 0x010fe40003f3d000 */
[----:B------:R-:W-:Y:S02]  /*5570*/  IADD3 R29, R29, 0x80, RZ ;  /* 0x000000801d1d7810 */ /* 0x000fe40007ffe0ff */
[----:B------:R-:W-:-:S04]  /*5580*/  PLOP3.LUT P0, PT, P0, P1, PT, 0xa8, 0x0 ;  /* 0x000000000000781c */ /* 0x000fc80000703570 */
[----:B------:R-:W-:-:S05]  /*5590*/  SEL R3, RZ, 0x1, !P0 ;  /* 0x00000001ff037807 */ /* 0x000fca0004000000 */
[----:B------:R0:W-:Y:S01]  /*55a0*/  STG.E.U8 [R8.64], R3 ;  /* 0x0000000308007986 */ /* 0x0001e2000c101124 */
[----:B------:R-:W-:Y:S05]  /*55b0*/  BRA `(.L_x_39783) ;  /* 0x00000a8000007947 */ /* 0x000fea0003800000 */
.L_x_39797:
[----:B----4-:R-:W-:Y:S01]  /*55c0*/  FMUL.FTZ R6, R5, 1 ;  /* 0x3f80000005067820 */ /* 0x010fe20000410000 */
[----:B------:R-:W-:Y:S01]  /*55d0*/  IADD3 R29, R29, 0x80, RZ ;  /* 0x000000801d1d7810 */ /* 0x000fe20007ffe0ff */
[----:B------:R-:W-:-:S04]  /*55e0*/  FMUL.FTZ R4, R4, 1 ;  /* 0x3f80000004047820 */ /* 0x000fc80000410000 */
[----:B------:R-:W-:Y:S08]  /*55f0*/  F2F.F64.F32 R6, R6 ;  /* 0x0000000600067310 */ /* 0x000ff00000201800 */
[----:B------:R-:W0:Y:S02]  /*5600*/  F2F.F64.F32 R4, R4 ;  /* 0x0000000400047310 */ /* 0x000e240000201800 */
[----:B0-----:R0:W-:Y:S01]  /*5610*/  STG.E.128 [R8.64], R4 ;  /* 0x0000000408007986 */ /* 0x0011e2000c101d24 */
[----:B------:R-:W-:Y:S05]  /*5620*/  BRA `(.L_x_39783) ;  /* 0x00000a1000007947 */ /* 0x000fea0003800000 */
.L_x_39796:
        /* <DEDUP_REMOVED lines=10> */
[----:B----4-:R-:W-:Y:S01]  /*56d0*/  SHF.R.U32.HI R5, RZ, 0x18, R0 ;  /* 0x00000018ff057819 */ /* 0x010fe20000011600 */
        /* <DEDUP_REMOVED lines=9> */
.L_x_39801:
[----:B------:R-:W-:Y:S05]  /*5770*/  BSYNC B0 ;  /* 0x0000000000007941 */ /* 0x000fea0003800000 */
.L_x_39800:
[----:B------:R-:W-:Y:S02]  /*5780*/  LOP3.LUT R5, R0, R5, RZ, 0xfc, !PT ;  /* 0x0000000500057212 */ /* 0x000fe400078efcff */
[----:B------:R-:W-:-:S03]  /*5790*/  IADD3 R29, R29, 0x80, RZ ;  /* 0x000000801d1d7810 */ /* 0x000fc60007ffe0ff */
[----:B------:R0:W-:Y:S01]  /*57a0*/  STG.E.U8 [R8.64], R5 ;  /* 0x0000000508007986 */ /* 0x0001e2000c101124 */
[----:B------:R-:W-:Y:S05]  /*57b0*/  BRA `(.L_x_39783) ;  /* 0x0000088000007947 */ /* 0x000fea0003800000 */
.L_x_39799:
[----:B----4-:R-:W-:Y:S01]  /*57c0*/  LOP3.LUT R5, R4, 0x7fffffff, RZ, 0xc0, !PT ;  /* 0x7fffffff04057812 */ /* 0x010fe200078ec0ff */
        /* <DEDUP_REMOVED lines=11> */
.L_x_39803:
[----:B------:R-:W-:Y:S01]  /*5880*/  IMAD.MOV.U32 R0, RZ, RZ, 0x7f ;  /* 0x0000007fff007424 */ /* 0x000fe200078e00ff */
[----:B------:R-:W-:-:S04]  /*5890*/  ISETP.GT.U32.AND P0, PT, R5, 0x7f800000, PT ;  /* 0x7f8000000500780c */ /* 0x000fc80003f04070 */
[----:B------:R-:W-:-:S04]  /*58a0*/  SEL R0, R0, 0x7c, P0 ;  /* 0x0000007c00007807 */ /* 0x000fc80000000000 */
.L_x_39804:
[----:B------:R-:W-:Y:S05]  /*58b0*/  BSYNC B0 ;  /* 0x0000000000007941 */ /* 0x000fea0003800000 */
.L_x_39802:
[----:B------:R-:W-:Y:S02]  /*58c0*/  LOP3.LUT R4, R4, 0x80000000, RZ, 0xc0, !PT ;  /* 0x8000000004047812 */ /* 0x000fe400078ec0ff */
[----:B------:R-:W-:Y:S02]  /*58d0*/  IADD3 R29, R29, 0x80, RZ ;  /* 0x000000801d1d7810 */ /* 0x000fe40007ffe0ff */
[----:B------:R-:W-:-:S04]  /*58e0*/  SHF.R.U32.HI R3, RZ, 0x18, R4 ;  /* 0x00000018ff037819 */ /* 0x000fc80000011604 */
[----:B------:R-:W-:-:S05]  /*58f0*/  LOP3.LUT R3, R0, R3, RZ, 0xfc, !PT ;  /* 0x0000000300037212 */ /* 0x000fca00078efcff */
[----:B------:R0:W-:Y:S01]  /*5900*/  STG.E.U8 [R8.64], R3 ;  /* 0x0000000308007986 */ /* 0x0001e2000c101124 */
[----:B------:R-:W-:Y:S05]  /*5910*/  BRA `(.L_x_39783) ;  /* 0x0000072000007947 */ /* 0x000fea0003800000 */
.L_x_39798:
[----:B------:R-:W-:Y:S02]  /*5920*/  F2FP.BF16.PACK_AB R4, RZ, R4 ;  /* 0x00000004ff04723e */ /* 0x000fe400000010ff */
[----:B------:R-:W-:-:S03]  /*5930*/  IADD3 R29, R29, 0x80, RZ ;  /* 0x000000801d1d7810 */ /* 0x000fc60007ffe0ff */
[----:B------:R0:W-:Y:S01]  /*5940*/  STG.E.U16 [R8.64], R4 ;  /* 0x0000000408007986 */ /* 0x0001e2000c101524 */
[----:B------:R-:W-:Y:S05]  /*5950*/  BRA `(.L_x_39783) ;  /* 0x000006e000007947 */ /* 0x000fea0003800000 */
.L_x_39795:
        /* <DEDUP_REMOVED lines=9> */
[----:B------:R-:W-:Y:S01]  /*59f0*/  IADD3 R29, R29, 0x80, RZ ;  /* 0x000000801d1d7810 */ /* 0x000fe20007ffe0ff */
[----:B0-----:R0:W-:Y:S01]  /*5a00*/  STG.E.U16 [R8.64], R3 ;  /* 0x0000000308007986 */ /* 0x0011e2000c101524 */
[----:B------:R-:W-:Y:S05]  /*5a10*/  BRA `(.L_x_39783) ;  /* 0x0000062000007947 */ /* 0x000fea0003800000 */
.L_x_39807:
        /* <DEDUP_REMOVED lines=16> */
.L_x_39810:
[----:B------:R-:W-:-:S04]  /*5b20*/  LOP3.LUT R4, R4, 0x80000000, RZ, 0xc0, !PT ;  /* 0x8000000004047812 */ /* 0x000fc800078ec0ff */
[----:B------:R-:W-:-:S04]  /*5b30*/  SHF.R.U32.HI R4, RZ, 0x18, R4 ;  /* 0x00000018ff047819 */ /* 0x000fc80000011604 */
[----:B------:R-:W-:-:S04]  /*5b40*/  LOP3.LUT R3, R3, R4, RZ, 0xfc, !PT ;  /* 0x0000000403037212 */ /* 0x000fc800078efcff */
[----:B------:R-:W-:Y:S02]  /*5b50*/  PRMT R0, R3, 0x7610, R0 ;  /* 0x0000761003007816 */ /* 0x000fe40000000000 */
.L_x_39809:
[----:B------:R-:W-:Y:S05]  /*5b60*/  BSYNC B0 ;  /* 0x0000000000007941 */ /* 0x000fea0003800000 */
.L_x_39808:
[----:B------:R0:W-:Y:S01]  /*5b70*/  STG.E.U8 [R8.64], R0 ;  /* 0x0000000008007986 */ /* 0x0001e2000c101124 */
[----:B------:R-:W-:Y:S01]  /*5b80*/  IADD3 R29, R29, 0x80, RZ ;  /* 0x000000801d1d7810 */ /* 0x000fe20007ffe0ff */
[----:B------:R-:W-:Y:S05]  /*5b90*/  BRA `(.L_x_39783) ;  /* 0x000004a000007947 */ /* 0x000fea0003800000 */
.L_x_39806:
        /* <DEDUP_REMOVED lines=16> */
.L_x_39813:
[----:B------:R-:W-:-:S04]  /*5ca0*/  LOP3.LUT R4, R4, 0x80000000, RZ, 0xc0, !PT ;  /* 0x8000000004047812 */ /* 0x000fc800078ec0ff */
[----:B------:R-:W-:-:S04]  /*5cb0*/  SHF.R.U32.HI R4, RZ, 0x18, R4 ;  /* 0x00000018ff047819 */ /* 0x000fc80000011604 */
[----:B------:R-:W-:-:S04]  /*5cc0*/  LOP3.LUT R3, R3, R4, RZ, 0xfc, !PT ;  /* 0x0000000403037212 */ /* 0x000fc800078efcff */
[----:B------:R-:W-:Y:S02]  /*5cd0*/  PRMT R0, R3, 0x7610, R0 ;  /* 0x0000761003007816 */ /* 0x000fe40000000000 */
.L_x_39812:
[----:B------:R-:W-:Y:S05]  /*5ce0*/  BSYNC B0 ;  /* 0x0000000000007941 */ /* 0x000fea0003800000 */
.L_x_39811:
[----:B------:R0:W-:Y:S01]  /*5cf0*/  STG.E.U8 [R8.64], R0 ;  /* 0x0000000008007986 */ /* 0x0001e2000c101124 */
[----:B------:R-:W-:Y:S01]  /*5d00*/  IADD3 R29, R29, 0x80, RZ ;  /* 0x000000801d1d7810 */ /* 0x000fe20007ffe0ff */
[----:B------:R-:W-:Y:S05]  /*5d10*/  BRA `(.L_x_39783) ;  /* 0x0000032000007947 */ /* 0x000fea0003800000 */
.L_x_39805:
        /* <DEDUP_REMOVED lines=22> */
.L_x_39788:
[----:B------:R-:W-:Y:S01]  /*5e80*/  MOV R14, 0x0 ;  /* 0x00000000000e7802 */ /* 0x000fe20000000f00 */
[----:B------:R-:W-:Y:S02]  /*5e90*/  IMAD.MOV.U32 R4, RZ, RZ, c[0x4][0x198] ;  /* 0x01006600ff047624 */ /* 0x000fe400078e00ff */
[----:B----4-:R-:W-:Y:S02]  /*5ea0*/  IMAD.MOV.U32 R5, RZ, RZ, c[0x4][0x19c] ;  /* 0x01006700ff057624 */ /* 0x010fe400078e00ff */
        /* <DEDUP_REMOVED lines=18> */
.L_x_39815:
[----:B----4-:R-:W0:Y:S01]  /*5fd0*/  F2I.U64.TRUNC R4, R4 ;  /* 0x0000000400047311 */ /* 0x010e22000020d800 */
[----:B------:R-:W-:Y:S01]  /*5fe0*/  IADD3 R29, R29, 0x80, RZ ;  /* 0x000000801d1d7810 */ /* 0x000fe20007ffe0ff */
[----:B0-----:R0:W-:Y:S01]  /*5ff0*/  STG.E.64 [R8.64], R4 ;  /* 0x0000000408007986 */ /* 0x0011e2000c101b24 */
[----:B------:R-:W-:Y:S05]  /*6000*/  BRA `(.L_x_39783) ;  /* 0x0000003000007947 */ /* 0x000fea0003800000 */
.L_x_39814:
[----:B------:R-:W0:Y:S01]  /*6010*/  F2I.FTZ.U32.TRUNC.NTZ R3, R4 ;  /* 0x0000000400037305 */ /* 0x000e22000021f000 */
[----:B------:R-:W-:Y:S01]  /*6020*/  IADD3 R29, R29, 0x80, RZ ;  /* 0x000000801d1d7810 */ /* 0x000fe20007ffe0ff */
[----:B0-----:R0:W-:Y:S06]  /*6030*/  STG.E [R8.64], R3 ;  /* 0x0000000308007986 */ /* 0x0011ec000c101924 */
.L_x_39783:
[----:B------:R-:W-:Y:S05]  /*6040*/  BSYNC B6 ;  /* 0x0000000000067941 */ /* 0x000fea0003800000 */
.L_x_39782:
        /* <DEDUP_REMOVED lines=22> */
.L_x_39821:
[----:B----4-:R-:W0:Y:S02]  /*61b0*/  F2I.S64.TRUNC R16, R16 ;  /* 0x0000001000107311 */ /* 0x010e24000020d900 */
[----:B0-----:R-:W-:-:S05]  /*61c0*/  IMAD.MOV.U32 R3, RZ, RZ, R16 ;  /* 0x000000ffff037224 */ /* 0x001fca00078e0010 */
[----:B------:R0:W-:Y:S01]  /*61d0*/  STG.E.U8 [R8.64], R3 ;  /* 0x0000000308007986 */ /* 0x0001e2000c101124 */
[----:B------:R-:W-:Y:S05]  /*61e0*/  BRA `(.L_x_39823) ;  /* 0x00000d4000007947 */ /* 0x000fea0003800000 */
.L_x_39820:
        /* <DEDUP_REMOVED lines=9> */
.L_x_39825:
[----:B----4-:R-:W0:Y:S02]  /*6280*/  F2I.FTZ.TRUNC.NTZ R3, R16 ;  /* 0x0000001000037305 */ /* 0x010e24000021f100 */
[----:B0-----:R0:W-:Y:S01]  /*6290*/  STG.E [R8.64], R3 ;  /* 0x0000000308007986 */ /* 0x0011e2000c101924 */
[----:B------:R-:W-:Y:S05]  /*62a0*/  BRA `(.L_x_39823) ;  /* 0x00000c8000007947 */ /* 0x000fea0003800000 */
.L_x_39824:
[----:B----4-:R-:W0:Y:S02]  /*62b0*/  F2I.FTZ.TRUNC.NTZ R3, R16 ;  /* 0x0000001000037305 */ /* 0x010e24000021f100 */
[----:B0-----:R0:W-:Y:S01]  /*62c0*/  STG.E.U16 [R8.64], R3 ;  /* 0x0000000308007986 */ /* 0x0011e2000c101524 */
[----:B------:R-:W-:Y:S05]  /*62d0*/  BRA `(.L_x_39823) ;  /* 0x00000c5000007947 */ /* 0x000fea0003800000 */
.L_x_39819:
        /* <DEDUP_REMOVED lines=8> */
.L_x_39827:
[----:B----4-:R-:W-:-:S05]  /*6360*/  F2FP.PACK_AB R16, RZ, R16 ;  /* 0x00000010ff10723e */ /* 0x010fca00000000ff */
[----:B------:R0:W-:Y:S01]  /*6370*/  STG.E.U16 [R8.64], R16 ;  /* 0x0000001008007986 */ /* 0x0001e2000c101524 */
[----:B------:R-:W-:Y:S05]  /*6380*/  BRA `(.L_x_39823) ;  /* 0x00000ba000007947 */ /* 0x000fea0003800000 */
.L_x_39826:
        /* <DEDUP_REMOVED lines=8> */
.L_x_39829:
[----:B----4-:R-:W-:-:S05]  /*6410*/  F2FP.PACK_AB R3, R17, R16 ;  /* 0x000000101103723e */ /* 0x010fca00000000ff */
[----:B------:R0:W-:Y:S01]  /*6420*/  STG.E [R8.64], R3 ;  /* 0x0000000308007986 */ /* 0x0001e2000c101924 */
[----:B------:R-:W-:Y:S05]  /*6430*/  BRA `(.L_x_39823) ;  /* 0x00000af000007947 */ /* 0x000fea0003800000 */
.L_x_39828:
[----:B----4-:R-:W-:-:S06]  /*6440*/  FMUL.FTZ R4, R16, 1 ;  /* 0x3f80000010047820 */ /* 0x010fcc0000410000 */
[----:B------:R-:W0:Y:S02]  /*6450*/  F2F.F64.F32 R4, R4 ;  /* 0x0000000400047310 */ /* 0x000e240000201800 */
[----:B0-----:R0:W-:Y:S01]  /*6460*/  STG.E.64 [R8.64], R4 ;  /* 0x0000000408007986 */ /* 0x0011e2000c101b24 */
[----:B------:R-:W-:Y:S05]  /*6470*/  BRA `(.L_x_39823) ;  /* 0x00000ab000007947 */ /* 0x000fea0003800000 */
.L_x_39818:
        /* <DEDUP_REMOVED lines=14> */
.L_x_39832:
[----:B------:R-:W-:Y:S02]  /*6560*/  FMUL.FTZ R6, R17, 1 ;  /* 0x3f80000011067820 */ /* 0x000fe40000410000 */
[----:B----4-:R-:W-:-:S04]  /*6570*/  FMUL.FTZ R4, R16, 1 ;  /* 0x3f80000010047820 */ /* 0x010fc80000410000 */
[----:B------:R-:W-:Y:S08]  /*6580*/  F2F.F64.F32 R6, R6 ;  /* 0x0000000600067310 */ /* 0x000ff00000201800 */
[----:B------:R-:W0:Y:S02]  /*6590*/  F2F.F64.F32 R4, R4 ;  /* 0x0000000400047310 */ /* 0x000e240000201800 */
[----:B0-----:R0:W-:Y:S01]  /*65a0*/  STG.E.128 [R8.64], R4 ;  /* 0x0000000408007986 */ /* 0x0011e2000c101d24 */
[----:B------:R-:W-:Y:S05]  /*65b0*/  BRA `(.L_x_39823) ;  /* 0x0000097000007947 */ /* 0x000fea0003800000 */
.L_x_39831:
        /* <DEDUP_REMOVED lines=20> */
.L_x_39836:
[----:B------:R-:W-:Y:S05]  /*6700*/  BSYNC B0 ;  /* 0x0000000000007941 */ /* 0x000fea0003800000 */
.L_x_39835:
[----:B------:R-:W-:-:S05]  /*6710*/  LOP3.LUT R5, R0, R5, RZ, 0xfc, !PT ;  /* 0x0000000500057212 */ /* 0x000fca00078efcff */
[----:B------:R0:W-:Y:S01]  /*6720*/  STG.E.U8 [R8.64], R5 ;  /* 0x0000000508007986 */ /* 0x0001e2000c101124 */
[----:B------:R-:W-:Y:S05]  /*6730*/  BRA `(.L_x_39823) ;  /* 0x000007f000007947 */ /* 0x000fea0003800000 */
.L_x_39834:
        /* <DEDUP_REMOVED lines=12> */
.L_x_39838:
[----:B------:R-:W-:Y:S01]  /*6800*/  IMAD.MOV.U32 R0, RZ, RZ, 0x7f ;  /* 0x0000007fff007424 */ /* 0x000fe200078e00ff */
[----:B------:R-:W-:-:S04]  /*6810*/  ISETP.GT.U32.AND P0, PT, R4, 0x7f800000, PT ;  /* 0x7f8000000400780c */ /* 0x000fc80003f04070 */
[----:B------:R-:W-:-:S04]  /*6820*/  SEL R0, R0, 0x7c, P0 ;  /* 0x0000007c00007807 */ /* 0x000fc80000000000 */
.L_x_39839:
[----:B------:R-:W-:Y:S05]  /*6830*/  BSYNC B0 ;  /* 0x0000000000007941 */ /* 0x000fea0003800000 */
.L_x_39837:
[----:B------:R-:W-:-:S04]  /*6840*/  LOP3.LUT R16, R16, 0x80000000, RZ, 0xc0, !PT ;  /* 0x8000000010107812 */ /* 0x000fc800078ec0ff */
[----:B------:R-:W-:-:S04]  /*6850*/  SHF.R.U32.HI R3, RZ, 0x18, R16 ;  /* 0x00000018ff037819 */ /* 0x000fc80000011610 */
[----:B------:R-:W-:-:S05]  /*6860*/  LOP3.LUT R3, R0, R3, RZ, 0xfc, !PT ;  /* 0x0000000300037212 */ /* 0x000fca00078efcff */
[----:B------:R0:W-:Y:S01]  /*6870*/  STG.E.U8 [R8.64], R3 ;  /* 0x0000000308007986 */ /* 0x0001e2000c101124 */
[----:B------:R-:W-:Y:S05]  /*6880*/  BRA `(.L_x_39823) ;  /* 0x000006a000007947 */ /* 0x000fea0003800000 */
.L_x_39833:
[----:B----4-:R-:W-:-:S05]  /*6890*/  F2FP.BF16.PACK_AB R16, RZ, R16 ;  /* 0x00000010ff10723e */ /* 0x010fca00000010ff */
[----:B------:R0:W-:Y:S01]  /*68a0*/  STG.E.U16 [R8.64], R16 ;  /* 0x0000001008007986 */ /* 0x0001e2000c101524 */
[----:B------:R-:W-:Y:S05]  /*68b0*/  BRA `(.L_x_39823) ;  /* 0x0000067000007947 */ /* 0x000fea0003800000 */
.L_x_39830:
        /* <DEDUP_REMOVED lines=11> */
.L_x_39842:
        /* <DEDUP_REMOVED lines=16> */
.L_x_39845:
[----:B------:R-:W-:-:S04]  /*6a70*/  LOP3.LUT R16, R16, 0x80000000, RZ, 0xc0, !PT ;  /* 0x8000000010107812 */ /* 0x000fc800078ec0ff */
[----:B------:R-:W-:-:S04]  /*6a80*/  SHF.R.U32.HI R3, RZ, 0x18, R16 ;  /* 0x00000018ff037819 */ /* 0x000fc80000011610 */
[----:B------:R-:W-:-:S04]  /*6a90*/  LOP3.LUT R0, R0, R3, RZ, 0xfc, !PT ;  /* 0x0000000300007212 */ /* 0x000fc800078efcff */
[----:B------:R-:W-:Y:S02]  /*6aa0*/  PRMT R4, R0, 0x7610, R4 ;  /* 0x0000761000047816 */ /* 0x000fe40000000004 */
.L_x_39844:
[----:B------:R-:W-:Y:S05]  /*6ab0*/  BSYNC B0 ;  /* 0x0000000000007941 */ /* 0x000fea0003800000 */
.L_x_39843:
[----:B------:R0:W-:Y:S01]  /*6ac0*/  STG.E.U8 [R8.64], R4 ;  /* 0x0000000408007986 */ /* 0x0001e2000c101124 */
[----:B------:R-:W-:Y:S05]  /*6ad0*/  BRA `(.L_x_39823) ;  /* 0x0000045000007947 */ /* 0x000fea0003800000 */
.L_x_39841:
        /* <DEDUP_REMOVED lines=16> */
.L_x_39848:
[----:B------:R-:W-:-:S04]  /*6be0*/  LOP3.LUT R16, R16, 0x80000000, RZ, 0xc0, !PT ;  /* 0x8000000010107812 */ /* 0x000fc800078ec0ff */
[----:B------:R-:W-:-:S04]  /*6bf0*/  SHF.R.U32.HI R3, RZ, 0x18, R16 ;  /* 0x00000018ff037819 */ /* 0x000fc80000011610 */
[----:B------:R-:W-:-:S04]  /*6c00*/  LOP3.LUT R0, R0, R3, RZ, 0xfc, !PT ;  /* 0x0000000300007212 */ /* 0x000fc800078efcff */
[----:B------:R-:W-:Y:S02]  /*6c10*/  PRMT R4, R0, 0x7610, R4 ;  /* 0x0000761000047816 */ /* 0x000fe40000000004 */
.L_x_39847:
[----:B------:R-:W-:Y:S05]  /*6c20*/  BSYNC B0 ;  /* 0x0000000000007941 */ /* 0x000fea0003800000 */
.L_x_39846:
[----:B------:R0:W-:Y:S01]  /*6c30*/  STG.E.U8 [R8.64], R4 ;  /* 0x0000000408007986 */ /* 0x0001e2000c101124 */
[----:B------:R-:W-:Y:S05]  /*6c40*/  BRA `(.L_x_39823) ;  /* 0x000002e000007947 */ /* 0x000fea0003800000 */
.L_x_39840:
        /* <DEDUP_REMOVED lines=21> */
.L_x_39822:
        /* <DEDUP_REMOVED lines=20> */
.L_x_39850:
[----:B----4-:R-:W0:Y:S02]  /*6ee0*/  F2I.U64.TRUNC R16, R16 ;  /* 0x0000001000107311 */ /* 0x010e24000020d800 */
[----:B0-----:R0:W-:Y:S01]  /*6ef0*/  STG.E.64 [R8.64], R16 ;  /* 0x0000001008007986 */ /* 0x0011e2000c101b24 */
[----:B------:R-:W-:Y:S05]  /*6f00*/  BRA `(.L_x_39823) ;  /* 0x0000002000007947 */ /* 0x000fea0003800000 */
.L_x_39849:
[----:B----4-:R-:W0:Y:S02]  /*6f10*/  F2I.FTZ.U32.TRUNC.NTZ R3, R16 ;  /* 0x0000001000037305 */ /* 0x010e24000021f000 */
[----:B0-----:R0:W-:Y:S02]  /*6f20*/  STG.E [R8.64], R3 ;  /* 0x0000000308007986 */ /* 0x0011e4000c101924 */
.L_x_39823:
        /* <DEDUP_REMOVED lines=20> */
[----:B0-----:R0:W-:Y:S01]  /*7070*/  STG.E.U8 [R8.64], R3 ;  /* 0x0000000308007986 */ /* 0x0011e2000c101124 */
[----:B------:R-:W-:Y:S05]  /*7080*/  BRA `(.L_x_39856) ;  /* 0x00000d8000007947 */ /* 0x000fea0003800000 */
.L_x_39854:
[----:B--2---:R-:W0:Y:S02]  /*7090*/  F2I.S64.TRUNC R24, R24 ;  /* 0x0000001800187311 */ /* 0x004e24000020d900 */
[----:B0-----:R-:W-:-:S05]  /*70a0*/  IMAD.MOV.U32 R3, RZ, RZ, R24 ;  /* 0x000000ffff037224 */ /* 0x001fca00078e0018 */
[----:B------:R0:W-:Y:S01]  /*70b0*/  STG.E.U8 [R8.64], R3 ;  /* 0x0000000308007986 */ /* 0x0001e2000c101124 */
[----:B------:R-:W-:Y:S05]  /*70c0*/  BRA `(.L_x_39856) ;  /* 0x00000d4000007947 */ /* 0x000fea0003800000 */
.L_x_39853:
[----:B------:R-:W-:-:S13]  /*70d0*/  ISETP.NE.AND P0, PT, R0, 0x2, PT ;  /* 0x000000020000780c */ /* 0x000fda0003f05270 */
[----:B------:R-:W-:Y:S05]  /*70e0*/  @!P0 BRA `(.L_x_39857) ;  /* 0x000000a000008947 */ /* 0x000fea0003800000 */
[----:B------:R-:W-:-:S13]  /*70f0*/  ISETP.NE.AND P0, PT, R0, 0x3, PT ;  /* 0x000000030000780c */ /* 0x000fda0003f05270 */
[----:B------:R-:W-:Y:S05]  /*7100*/  @!P0 BRA `(.L_x_39858) ;  /* 0x0000005000008947 */ /* 0x000fea0003800000 */
[----:B------:R-:W-:-:S13]  /*7110*/  ISETP.NE.AND P0, PT, R0, 0x4, PT ;  /* 0x000000040000780c */ /* 0x000fda0003f05270 */
[----:B------:R-:W-:Y:S05]  /*7120*/  @P0 BRA `(.L_x_39855) ;  /* 0x00000b5000000947 */ /* 0x000fea0003800000 */
[----:B--2---:R-:W0:Y:S02]  /*7130*/  F2I.S64.TRUNC R24, R24 ;  /* 0x0000001800187311 */ /* 0x004e24000020d900 */
[----:B0-----:R0:W-:Y:S01]  /*7140*/  STG.E.64 [R8.64], R24 ;  /* 0x0000001808007986 */ /* 0x0011e2000c101b24 */
[----:B------:R-:W-:Y:S05]  /*7150*/  BRA `(.L_x_39856) ;  /* 0x00000cb000007947 */ /* 0x000fea0003800000 */
.L_x_39858:
[----:B--2---:R-:W0:Y:S02]  /*7160*/  F2I.FTZ.TRUNC.NTZ R3, R24 ;  /* 0x0000001800037305 */ /* 0x004e24000021f100 */
[----:B0-----:R0:W-:Y:S01]  /*7170*/  STG.E [R8.64], R3 ;  /* 0x0000000308007986 */ /* 0x0011e2000c101924 */
[----:B------:R-:W-:Y:S05]  /*7180*/  BRA `(.L_x_39856) ;  /* 0x00000c8000007947 */ /* 0x000fea0003800000 */
.L_x_39857:
[----:B--2---:R-:W0:Y:S02]  /*7190*/  F2I.FTZ.TRUNC.NTZ R3, R24 ;  /* 0x0000001800037305 */ /* 0x004e24000021f100 */
[----:B0-----:R0:W-:Y:S01]  /*71a0*/  STG.E.U16 [R8.64], R3 ;  /* 0x0000000308007986 */ /* 0x0011e2000c101524 */
[----:B------:R-:W-:Y:S05]  /*71b0*/  BRA `(.L_x_39856) ;  /* 0x00000c5000007947 */ /* 0x000fea0003800000 */
.L_x_39852:
[----:B------:R-:W-:-:S13]  /*71c0*/  ISETP.GT.AND P0, PT, R0, 0x6, PT ;  /* 0x000000060000780c */ /* 0x000fda0003f04270 */
[----:B------:R-:W-:Y:S05]  /*71d0*/  @P0 BRA `(.L_x_39859) ;  /* 0x0000009000000947 */ /* 0x000fea0003800000 */
[----:B------:R-:W-:-:S13]  /*71e0*/  ISETP.NE.AND P0, PT, R0, 0x5, PT ;  /* 0x000000050000780c */ /* 0x000fda0003f05270 */
[----:B------:R-:W-:Y:S05]  /*71f0*/  @!P0 BRA `(.L_x_39860) ;  /* 0x0000004000008947 */ /* 0x000fea0003800000 */
[----:B------:R-:W-:-:S13]  /*7200*/  ISETP.NE.AND P0, PT, R0, 0x6, PT ;  /* 0x000000060000780c */ /* 0x000fda0003f05270 */
[----:B------:R-:W-:Y:S05]  /*7210*/  @P0 BRA `(.L_x_39855) ;  /* 0x00000a6000000947 */ /* 0x000fea0003800000 */
[----:B--2---:R0:W-:Y:S01]  /*7220*/  STG.E [R8.64], R24 ;  /* 0x0000001808007986 */ /* 0x0041e2000c101924 */
[----:B------:R-:W-:Y:S05]  /*7230*/  BRA `(.L_x_39856) ;  /* 0x00000bd000007947 */ /* 0x000fea0003800000 */
.L_x_39860:
[----:B--2---:R-:W-:-:S05]  /*7240*/  F2FP.PACK_AB R24, RZ, R24 ;  /* 0x00000018ff18723e */ /* 0x004fca00000000ff */
[----:B------:R0:W-:Y:S01]  /*7250*/  STG.E.U16 [R8.64], R24 ;  /* 0x0000001808007986 */ /* 0x0001e2000c101524 */
[----:B------:R-:W-:Y:S05]  /*7260*/  BRA `(.L_x_39856) ;  /* 0x00000ba000007947 */ /* 0x000fea0003800000 */
.L_x_39859:
        /* <DEDUP_REMOVED lines=8> */
.L_x_39862:
[----:B--2---:R-:W-:-:S05]  /*72f0*/  F2FP.PACK_AB R3, R25, R24 ;  /* 0x000000181903723e */ /* 0x004fca00000000ff */
[----:B------:R0:W-:Y:S01]  /*7300*/  STG.E [R8.64], R3 ;  /* 0x0000000308007986 */ /* 0x0001e2000c101924 */
[----:B------:R-:W-:Y:S05]  /*7310*/  BRA `(.L_x_39856) ;  /* 0x00000af000007947 */ /* 0x000fea0003800000 */
.L_x_39861:
[----:B--2---:R-:W-:-:S06]  /*7320*/  FMUL.FTZ R4, R24, 1 ;  /* 0x3f80000018047820 */ /* 0x004fcc0000410000 */
[----:B------:R-:W0:Y:S02]  /*7330*/  F2F.F64.F32 R4, R4 ;  /* 0x0000000400047310 */ /* 0x000e240000201800 */
[----:B0-----:R0:W-:Y:S01]  /*7340*/  STG.E.64 [R8.64], R4 ;  /* 0x0000000408007986 */ /* 0x0011e2000c101b24 */
[----:B------:R-:W-:Y:S05]  /*7350*/  BRA `(.L_x_39856) ;  /* 0x00000ab000007947 */ /* 0x000fea0003800000 */
.L_x_39851:
        /* <DEDUP_REMOVED lines=12> */
[----:B------:R0:W-:Y:S01]  /*7420*/  STG.E.U8 [R8.64], R3 ;  /* 0x0000000308007986 */ /* 0x0001e2000c101124 */
[----:B------:R-:W-:Y:S05]  /*7430*/  BRA `(.L_x_39856) ;  /* 0x000009d000007947 */ /* 0x000fea0003800000 */
.L_x_39865:
[----:B--2---:R-:W-:Y:S02]  /*7440*/  FMUL.FTZ R6, R25, 1 ;  /* 0x3f80000019067820 */ /* 0x004fe40000410000 */
[----:B------:R-:W-:-:S04]  /*7450*/  FMUL.FTZ R4, R24, 1 ;  /* 0x3f80000018047820 */ /* 0x000fc80000410000 */
[----:B------:R-:W-:Y:S08]  /*7460*/  F2F.F64.F32 R6, R6 ;  /* 0x0000000600067310 */ /* 0x000ff00000201800 */
[----:B------:R-:W0:Y:S02]  /*7470*/  F2F.F64.F32 R4, R4 ;  /* 0x0000000400047310 */ /* 0x000e240000201800 */
[----:B0-----:R0:W-:Y:S01]  /*7480*/  STG.E.128 [R8.64], R4 ;  /* 0x0000000408007986 */ /* 0x0011e2000c101d24 */
[----:B------:R-:W-:Y:S05]  /*7490*/  BRA `(.L_x_39856) ;  /* 0x0000097000007947 */ /* 0x000fea0003800000 */
.L_x_39864:
        /* <DEDUP_REMOVED lines=20> */
.L_x_39869:
[----:B------:R-:W-:Y:S05]  /*75e0*/  BSYNC B0 ;  /* 0x0000000000007941 */ /* 0x000fea0003800000 */
.L_x_39868:
[----:B------:R-:W-:-:S05]  /*75f0*/  LOP3.LUT R5, R0, R5, RZ, 0xfc, !PT ;  /* 0x0000000500057212 */ /* 0x000fca00078efcff */
[----:B------:R0:W-:Y:S01]  /*7600*/  STG.E.U8 [R8.64], R5 ;  /* 0x0000000508007986 */ /* 0x0001e2000c101124 */
[----:B------:R-:W-:Y:S05]  /*7610*/  BRA `(.L_x_39856) ;  /* 0x000007f000007947 */ /* 0x000fea0003800000 */
.L_x_39867:
[----:B--2---:R-:W-:Y:S01]  /*7620*/  LOP3.LUT R4, R24, 0x7fffffff, RZ, 0xc0, !PT ;  /* 0x7fffffff18047812 */ /* 0x004fe200078ec0ff */
        /* <DEDUP_REMOVED lines=11> */
.L_x_39871:
[----:B------:R-:W-:Y:S01]  /*76e0*/  IMAD.MOV.U32 R0, RZ, RZ, 0x7f ;  /* 0x0000007fff007424 */ /* 0x000fe200078e00ff */
[----:B------:R-:W-:-:S04]  /*76f0*/  ISETP.GT.U32.AND P0, PT, R4, 0x7f800000, PT ;  /* 0x7f8000000400780c */ /* 0x000fc80003f04070 */
[----:B------:R-:W-:-:S04]  /*7700*/  SEL R0, R0, 0x7c, P0 ;  /* 0x0000007c00007807 */ /* 0x000fc80000000000 */
.L_x_39872:
[----:B------:R-:W-:Y:S05]  /*7710*/  BSYNC B0 ;  /* 0x0000000000007941 */ /* 0x000fea0003800000 */
.L_x_39870:
[----:B------:R-:W-:-:S04]  /*7720*/  LOP3.LUT R24, R24, 0x80000000, RZ, 0xc0, !PT ;  /* 0x8000000018187812 */ /* 0x000fc800078ec0ff */
[----:B------:R-:W-:-:S04]  /*7730*/  SHF.R.U32.HI R3, RZ, 0x18, R24 ;  /* 0x00000018ff037819 */ /* 0x000fc80000011618 */
[----:B------:R-:W-:-:S05]  /*7740*/  LOP3.LUT R3, R0, R3, RZ, 0xfc, !PT ;  /* 0x0000000300037212 */ /* 0x000fca00078efcff */
[----:B------:R0:W-:Y:S01]  /*7750*/  STG.E.U8 [R8.64], R3 ;  /* 0x0000000308007986 */ /* 0x0001e2000c101124 */
[----:B------:R-:W-:Y:S05]  /*7760*/  BRA `(.L_x_39856) ;  /* 0x000006a000007947 */ /* 0x000fea0003800000 */
.L_x_39866:
[----:B--2---:R-:W-:-:S05]  /*7770*/  F2FP.BF16.PACK_AB R24, RZ, R24 ;  /* 0x00000018ff18723e */ /* 0x004fca00000010ff */
[----:B------:R0:W-:Y:S01]  /*7780*/  STG.E.U16 [R8.64], R24 ;  /* 0x0000001808007986 */ /* 0x0001e2000c101524 */
[----:B------:R-:W-:Y:S05]  /*7790*/  BRA `(.L_x_39856) ;  /* 0x0000067000007947 */ /* 0x000fea0003800000 */
.L_x_39863:
        /* <DEDUP_REMOVED lines=9> */
[----:B0-----:R0:W-:Y:S01]  /*7830*/  STG.E.U16 [R8.64], R3 ;  /* 0x0000000308007986 */ /* 0x0011e2000c101524 */
[----:B------:R-:W-:Y:S05]  /*7840*/  BRA `(.L_x_39856) ;  /* 0x000005c000007947 */ /* 0x000fea0003800000 */
.L_x_39875:
        /* <DEDUP_REMOVED lines=16> */
.L_x_39878:
[----:B------:R-:W-:-:S04]  /*7950*/  LOP3.LUT R24, R24, 0x80000000, RZ, 0xc0, !PT ;  /* 0x8000000018187812 */ /* 0x000fc800078ec0ff */
[----:B------:R-:W-:-:S04]  /*7960*/  SHF.R.U32.HI R3, RZ, 0x18, R24 ;  /* 0x00000018ff037819 */ /* 0x000fc80000011618 */
[----:B------:R-:W-:-:S04]  /*7970*/  LOP3.LUT R0, R0, R3, RZ, 0xfc, !PT ;  /* 0x0000000300007212 */ /* 0x000fc800078efcff */
[----:B------:R-:W-:Y:S02]  /*7980*/  PRMT R4, R0, 0x7610, R4 ;  /* 0x0000761000047816 */ /* 0x000fe40000000004 */
.L_x_39877:
[----:B------:R-:W-:Y:S05]  /*7990*/  BSYNC B0 ;  /* 0x0000000000007941 */ /* 0x000fea0003800000 */
.L_x_39876:
[----:B------:R0:W-:Y:S01]  /*79a0*/  STG.E.U8 [R8.64], R4 ;  /* 0x0000000408007986 */ /* 0x0001e2000c101124 */
[----:B------:R-:W-:Y:S05]  /*79b0*/  BRA `(.L_x_39856) ;  /* 0x0000045000007947 */ /* 0x000fea0003800000 */
.L_x_39874:
        /* <DEDUP_REMOVED lines=16> */
.L_x_39881:
[----:B------:R-:W-:-:S04]  /*7ac0*/  LOP3.LUT R24, R24, 0x80000000, RZ, 0xc0, !PT ;  /* 0x8000000018187812 */ /* 0x000fc800078ec0ff */
[----:B------:R-:W-:-:S04]  /*7ad0*/  SHF.R.U32.HI R3, RZ, 0x18, R24 ;  /* 0x00000018ff037819 */ /* 0x000fc80000011618 */
[----:B------:R-:W-:-:S04]  /*7ae0*/  LOP3.LUT R0, R0, R3, RZ, 0xfc, !PT ;  /* 0x0000000300007212 */ /* 0x000fc800078efcff */
[----:B------:R-:W-:Y:S02]  /*7af0*/  PRMT R4, R0, 0x7610, R4 ;  /* 0x0000761000047816 */ /* 0x000fe40000000004 */
.L_x_39880:
[----:B------:R-:W-:Y:S05]  /*7b00*/  BSYNC B0 ;  /* 0x0000000000007941 */ /* 0x000fea0003800000 */
.L_x_39879:
[----:B------:R0:W-:Y:S01]  /*7b10*/  STG.E.U8 [R8.64], R4 ;  /* 0x0000000408007986 */ /* 0x0001e2000c101124 */
[----:B------:R-:W-:Y:S05]  /*7b20*/  BRA `(.L_x_39856) ;  /* 0x000002e000007947 */ /* 0x000fea0003800000 */
.L_x_39873:
        /* <DEDUP_REMOVED lines=21> */
.L_x_39855:
        /* <DEDUP_REMOVED lines=20> */
.L_x_39883:
[----:B--2---:R-:W0:Y:S02]  /*7dc0*/  F2I.U64.TRUNC R24, R24 ;  /* 0x0000001800187311 */ /* 0x004e24000020d800 */
[----:B0-----:R0:W-:Y:S01]  /*7dd0*/  STG.E.64 [R8.64], R24 ;  /* 0x0000001808007986 */ /* 0x0011e2000c101b24 */
[----:B------:R-:W-:Y:S05]  /*7de0*/  BRA `(.L_x_39856) ;  /* 0x0000002000007947 */ /* 0x000fea0003800000 */
.L_x_39882:
[----:B--2---:R-:W0:Y:S02]  /*7df0*/  F2I.FTZ.U32.TRUNC.NTZ R3, R24 ;  /* 0x0000001800037305 */ /* 0x004e24000021f000 */
[----:B0-----:R0:W-:Y:S02]  /*7e00*/  STG.E [R8.64], R3 ;  /* 0x0000000308007986 */ /* 0x0011e4000c101924 */
.L_x_39856:
[----:B------:R-:W-:Y:S02]  /*7e10*/  IADD3 R29, R29, 0x80, RZ ;  /* 0x000000801d1d7810 */ /* 0x000fe40007ffe0ff */
.L_x_39817:
[----:B------:R-:W-:Y:S05]  /*7e20*/  BSYNC B6 ;  /* 0x0000000000067941 */ /* 0x000fea0003800000 */
.L_x_39816:
        /* <DEDUP_REMOVED lines=20> */
.L_x_39887:
[----:B-1----:R-:W0:Y:S02]  /*7f70*/  F2I.S64.TRUNC R26, R26 ;  /* 0x0000001a001a7311 */ /* 0x002e24000020d900 */
[----:B0---4-:R-:W-:-:S05]  /*7f80*/  IMAD.MOV.U32 R5, RZ, RZ, R26 ;  /* 0x000000ffff057224 */ /* 0x011fca00078e001a */
[----:B------:R-:W-:Y:S01]  /*7f90*/  STG.E.U8 [R2.64], R5 ;  /* 0x0000000502007986 */ /* 0x000fe2000c101124 */
[----:B------:R-:W-:Y:S05]  /*7fa0*/  EXIT ;  /* 0x000000000000794d */ /* 0x000fea0003800000 */
.L_x_39886:
[----:B------:R-:W-:-:S13]  /*7fb0*/  ISETP.NE.AND P0, PT, R0, 0x2, PT ;  /* 0x000000020000780c */ /* 0x000fda0003f05270 */
[----:B------:R-:W-:Y:S05]  /*7fc0*/  @!P0 BRA `(.L_x_39889) ;  /* 0x000000a000008947 */ /* 0x000fea0003800000 */
[----:B------:R-:W-:-:S13]  /*7fd0*/  ISETP.NE.AND P0, PT, R0, 0x3, PT ;  /* 0x000000030000780c */ /* 0x000fda0003f05270 */
[----:B------:R-:W-:Y:S05]  /*7fe0*/  @!P0 BRA `(.L_x_39890) ;  /* 0x0000005000008947 */ /* 0x000fea0003800000 */
[----:B------:R-:W-:-:S13]  /*7ff0*/  ISETP.NE.AND P0, PT, R0, 0x4, PT ;  /* 0x000000040000780c */ /* 0x000fda0003f05270 */
[----:B------:R-:W-:Y:S05]  /*8000*/  @P0 BRA `(.L_x_39888) ;  /* 0x00000b5000000947 */ /* 0x000fea0003800000 */
[----:B-1----:R-:W0:Y:S02]  /*8010*/  F2I.S64.TRUNC R26, R26 ;  /* 0x0000001a001a7311 */ /* 0x002e24000020d900 */
[----:B0-----:R-:W-:Y:S01]  /*8020*/  STG.E.64 [R2.64], R26 ;  /* 0x0000001a02007986 */ /* 0x001fe2000c101b24 */
[----:B------:R-:W-:Y:S05]  /*8030*/  EXIT ;  /* 0x000000000000794d */ /* 0x000fea0003800000 */
.L_x_39890:
[----:B-1--4-:R-:W0:Y:S02]  /*8040*/  F2I.FTZ.TRUNC.NTZ R5, R26 ;  /* 0x0000001a00057305 */ /* 0x012e24000021f100 */
[----:B0-----:R-:W-:Y:S01]  /*8050*/  STG.E [R2.64], R5 ;  /* 0x0000000502007986 */ /* 0x001fe2000c101924 */
[----:B------:R-:W-:Y:S05]  /*8060*/  EXIT ;  /* 0x000000000000794d */ /* 0x000fea0003800000 */
.L_x_39889:
[----:B-1--4-:R-:W0:Y:S02]  /*8070*/  F2I.FTZ.TRUNC.NTZ R5, R26 ;  /* 0x0000001a00057305 */ /* 0x012e24000021f100 */
[----:B0-----:R-:W-:Y:S01]  /*8080*/  STG.E.U16 [R2.64], R5 ;  /* 0x0000000502007986 */ /* 0x001fe2000c101524 */
[----:B------:R-:W-:Y:S05]  /*8090*/  EXIT ;  /* 0x000000000000794d */ /* 0x000fea0003800000 */
.L_x_39885:
[----:B------:R-:W-:-:S13]  /*80a0*/  ISETP.GT.AND P0, PT, R0, 0x6, PT ;  /* 0x000000060000780c */ /* 0x000fda0003f04270 */
[----:B------:R-:W-:Y:S05]  /*80b0*/  @P0 BRA `(.L_x_39891) ;  /* 0x0000009000000947 */ /* 0x000fea0003800000 */
[----:B------:R-:W-:-:S13]  /*80c0*/  ISETP.NE.AND P0, PT, R0, 0x5, PT ;  /* 0x000000050000780c */ /* 0x000fda0003f05270 */
[----:B------:R-:W-:Y:S05]  /*80d0*/  @!P0 BRA `(.L_x_39892) ;  /* 0x0000004000008947 */ /* 0x000fea0003800000 */
[----:B------:R-:W-:-:S13]  /*80e0*/  ISETP.NE.AND P0, PT, R0, 0x6, PT ;  /* 0x000000060000780c */ /* 0x000fda0003f05270 */
[----:B------:R-:W-:Y:S05]  /*80f0*/  @P0 BRA `(.L_x_39888) ;  /* 0x00000a6000000947 */ /* 0x000fea0003800000 */
[----:B-1----:R-:W-:Y:S01]  /*8100*/  STG.E [R2.64], R26 ;  /* 0x0000001a02007986 */ /* 0x002fe2000c101924 */
[----:B------:R-:W-:Y:S05]  /*8110*/  EXIT ;  /* 0x000000000000794d */ /* 0x000fea0003800000 */
.L_x_39892:
[----:B-1----:R-:W-:-:S05]  /*8120*/  F2FP.PACK_AB R26, RZ, R26 ;  /* 0x0000001aff1a723e */ /* 0x002fca00000000ff */
[----:B------:R-:W-:Y:S01]  /*8130*/  STG.E.U16 [R2.64], R26 ;  /* 0x0000001a02007986 */ /* 0x000fe2000c101524 */
[----:B------:R-:W-:Y:S05]  /*8140*/  EXIT ;  /* 0x000000000000794d */ /* 0x000fea0003800000 */
.L_x_39891:
[----:B------:R-:W-:-:S13]  /*8150*/  ISETP.NE.AND P0, PT, R0, 0x7, PT ;  /* 0x000000070000780c */ /* 0x000fda0003f05270 */
[----:B------:R-:W-:Y:S05]  /*8160*/  @!P0 BRA `(.L_x_39893) ;  /* 0x0000009000008947 */ /* 0x000fea0003800000 */
[----:B------:R-:W-:-:S13]  /*8170*/  ISETP.NE.AND P0, PT, R0, 0x8, PT ;  /* 0x000000080000780c */ /* 0x000fda0003f05270 */
[----:B------:R-:W-:Y:S05]  /*8180*/  @!P0 BRA `(.L_x_39894) ;  /* 0x0000004000008947 */ /* 0x000fea0003800000 */
[----:B------:R-:W-:-:S13]  /*8190*/  ISETP.NE.AND P0, PT, R0, 0x9, PT ;  /* 0x000000090000780c */ /* 0x000fda0003f05270 */
[----:B------:R-:W-:Y:S05]  /*81a0*/  @P0 BRA `(.L_x_39888) ;  /* 0x000009b000000947 */ /* 0x000fea0003800000 */
[----:B-1----:R-:W-:Y:S01]  /*81b0*/  STG.E.64 [R2.64], R26 ;  /* 0x0000001a02007986 */ /* 0x002fe2000c101b24 */
[----:B------:R-:W-:Y:S05]  /*81c0*/  EXIT ;  /* 0x000000000000794d */ /* 0x000fea0003800000 */
.L_x_39894:
[----:B-1--4-:R-:W-:-:S05]  /*81d0*/  F2FP.PACK_AB R5, R27, R26 ;  /* 0x0000001a1b05723e */ /* 0x012fca00000000ff */
[----:B------:R-:W-:Y:S01]  /*81e0*/  STG.E [R2.64], R5 ;  /* 0x0000000502007986 */ /* 0x000fe2000c101924 */
[----:B------:R-:W-:Y:S05]  /*81f0*/  EXIT ;  /* 0x000000000000794d */ /* 0x000fea0003800000 */
.L_x_39893:
[----:B-1----:R-:W-:-:S06]  /*8200*/  FMUL.FTZ R4, R26, 1 ;  /* 0x3f8000001a047820 */ /* 0x002fcc0000410000 */
[----:B----4-:R-:W0:Y:S02]  /*8210*/  F2F.F64.F32 R4, R4 ;  /* 0x0000000400047310 */ /* 0x010e240000201800 */
[----:B0-----:R-:W-:Y:S01]  /*8220*/  STG.E.64 [R2.64], R4 ;  /* 0x0000000402007986 */ /* 0x001fe2000c101b24 */
[----:B------:R-:W-:Y:S05]  /*8230*/  EXIT ;  /* 0x000000000000794d */ /* 0x000fea0003800000 */
.L_x_39884:
        /* <DEDUP_REMOVED lines=11> */
[----:B----4-:R-:W-:-:S05]  /*82f0*/  SEL R5, RZ, 0x1, !P0 ;  /* 0x00000001ff057807 */ /* 0x010fca0004000000 */
[----:B------:R-:W-:Y:S01]  /*8300*/  STG.E.U8 [R2.64], R5 ;  /* 0x0000000502007986 */ /* 0x000fe2000c101124 */
[----:B------:R-:W-:Y:S05]  /*8310*/  EXIT ;  /* 0x000000000000794d */ /* 0x000fea0003800000 */
.L_x_39897:
[----:B-1----:R-:W-:Y:S02]  /*8320*/  FMUL.FTZ R6, R27, 1 ;  /* 0x3f8000001b067820 */ /* 0x002fe40000410000 */
[----:B------:R-:W-:-:S04]  /*8330*/  FMUL.FTZ R4, R26, 1 ;  /* 0x3f8000001a047820 */ /* 0x000fc80000410000 */
[----:B------:R-:W-:Y:S08]  /*8340*/  F2F.F64.F32 R6, R6 ;  /* 0x0000000600067310 */ /* 0x000ff00000201800 */
[----:B----4-:R-:W0:Y:S02]  /*8350*/  F2F.F64.F32 R4, R4 ;  /* 0x0000000400047310 */ /* 0x010e240000201800 */
[----:B0-----:R-:W-:Y:S01]  /*8360*/  STG.E.128 [R2.64], R4 ;  /* 0x0000000402007986 */ /* 0x001fe2000c101d24 */
[----:B------:R-:W-:Y:S05]  /*8370*/  EXIT ;  /* 0x000000000000794d */ /* 0x000fea0003800000 */
.L_x_39896:
        /* <DEDUP_REMOVED lines=16> */
[----:B----4-:R-:W-:-:S04]  /*8480*/  @P0 LOP3.LUT R5, R0, 0x1, RZ, 0xc0, !PT ;  /* 0x0000000100050812 */ /* 0x010fc800078ec0ff */
[----:B------:R-:W-:-:S04]  /*8490*/  @P0 IADD3 R5, R26, 0x407ffff, R5 ;  /* 0x0407ffff1a050810 */ /* 0x000fc80007ffe005 */
[----:B------:R-:W-:Y:S02]  /*84a0*/  @P0 SHF.R.U32.HI R0, RZ, 0x14, R5 ;  /* 0x00000014ff000819 */ /* 0x000fe40000011605 */
[----:B------:R-:W-:Y:S02]  /*84b0*/  @!P0 IADD3 R0, R4, -0x46800000, RZ ;  /* 0xb980000004008810 */ /* 0x000fe40007ffe0ff */
.L_x_39901:
[----:B------:R-:W-:Y:S05]  /*84c0*/  BSYNC B0 ;  /* 0x0000000000007941 */ /* 0x000fea0003800000 */
.L_x_39900:
[----:B------:R-:W-:-:S05]  /*84d0*/  LOP3.LUT R7, R0, R7, RZ, 0xfc, !PT ;  /* 0x0000000700077212 */ /* 0x000fca00078efcff */
[----:B------:R-:W-:Y:S01]  /*84e0*/  STG.E.U8 [R2.64], R7 ;  /* 0x0000000702007986 */ /* 0x000fe2000c101124 */
[----:B------:R-:W-:Y:S05]  /*84f0*/  EXIT ;  /* 0x000000000000794d */ /* 0x000fea0003800000 */
.L_x_39899:
[----:B-1----:R-:W-:Y:S01]  /*8500*/  LOP3.LUT R4, R26, 0x7fffffff, RZ, 0xc0, !PT ;  /* 0x7fffffff1a047812 */ /* 0x002fe200078ec0ff */
[----:B------:R-:W-:Y:S03]  /*8510*/  BSSY B0, `(.L_x_39902) ;  /* 0x000000e000007945 */ /* 0x000fe60003800000 */
[----:B------:R-:W-:-:S13]  /*8520*/  ISETP.GT.U32.AND P0, PT, R4, 0x477fffff, PT ;  /* 0x477fffff0400780c */ /* 0x000fda0003f04070 */
[----:B------:R-:W-:Y:S05]  /*8530*/  @P0 BRA `(.L_x_39903) ;  /* 0x0000008000000947 */ /* 0x000fea0003800000 */
[----:B------:R-:W-:-:S13]  /*8540*/  ISETP.GE.U32.AND P0, PT, R4, 0x38800000, PT ;  /* 0x388000000400780c */ /* 0x000fda0003f06070 */
[----:B------:R-:W-:Y:S01]  /*8550*/  @P0 SHF.R.U32.HI R0, RZ, 0x15, R26 ;  /* 0x00000015ff000819 */ /* 0x000fe2000001161a */
[----:B------:R-:W-:-:S03]  /*8560*/  @!P0 FADD.FTZ R4, R4, 128 ;  /* 0x4300000004048421 */ /* 0x000fc60000010000 */
[----:B----4-:R-:W-:-:S04]  /*8570*/  @P0 LOP3.LUT R5, R0, 0x1, RZ, 0xc0, !PT ;  /* 0x0000000100050812 */ /* 0x010fc800078ec0ff */
[----:B------:R-:W-:-:S04]  /*8580*/  @P0 IADD3 R5, R26, 0x80fffff, R5 ;  /* 0x080fffff1a050810 */ /* 0x000fc80007ffe005 */
[----:B------:R-:W-:Y:S02]  /*8590*/  @P0 SHF.R.U32.HI R0, RZ, 0x15, R5 ;  /* 0x00000015ff000819 */ /* 0x000fe40000011605 */
[----:B------:R-:W-:Y:S01]  /*85a0*/  @!P0 IADD3 R0, R4, -0x43000000, RZ ;  /* 0xbd00000004008810 */ /* 0x000fe20007ffe0ff */
[----:B------:R-:W-:Y:S05]  /*85b0*/  BRA `(.L_x_39904) ;  /* 0x0000003000007947 */ /* 0x000fea0003800000 */
.L_x_39903:
[----:B------:R-:W-:Y:S01]  /*85c0*/  IMAD.MOV.U32 R0, RZ, RZ, 0x7f ;  /* 0x0000007fff007424 */ /* 0x000fe200078e00ff */
[----:B------:R-:W-:-:S04]  /*85d0*/  ISETP.GT.U32.AND P0, PT, R4, 0x7f800000, PT ;  /* 0x7f8000000400780c */ /* 0x000fc80003f04070 */
[----:B------:R-:W-:-:S04]  /*85e0*/  SEL R0, R0, 0x7c, P0 ;  /* 0x0000007c00007807 */ /* 0x000fc80000000000 */
.L_x_39904:
[----:B------:R-:W-:Y:S05]  /*85f0*/  BSYNC B0 ;  /* 0x0000000000007941 */ /* 0x000fea0003800000 */
.L_x_39902:
[----:B------:R-:W-:-:S04]  /*8600*/  LOP3.LUT R26, R26, 0x80000000, RZ, 0xc0, !PT ;  /* 0x800000001a1a7812 */ /* 0x000fc800078ec0ff */
[----:B----4-:R-:W-:-:S04]  /*8610*/  SHF.R.U32.HI R5, RZ, 0x18, R26 ;  /* 0x00000018ff057819 */ /* 0x010fc8000001161a */
[----:B------:R-:W-:-:S05]  /*8620*/  LOP3.LUT R5, R0, R5, RZ, 0xfc, !PT ;  /* 0x0000000500057212 */ /* 0x000fca00078efcff */
[----:B------:R-:W-:Y:S01]  /*8630*/  STG.E.U8 [R2.64], R5 ;  /* 0x0000000502007986 */ /* 0x000fe2000c101124 */
[----:B------:R-:W-:Y:S05]  /*8640*/  EXIT ;  /* 0x000000000000794d */ /* 0x000fea0003800000 */
.L_x_39898:
[----:B-1----:R-:W-:-:S05]  /*8650*/  F2FP.BF16.PACK_AB R26, RZ, R26 ;  /* 0x0000001aff1a723e */ /* 0x002fca00000010ff */
[----:B------:R-:W-:Y:S01]  /*8660*/  STG.E.U16 [R2.64], R26 ;  /* 0x0000001a02007986 */ /* 0x000fe2000c101524 */
[----:B------:R-:W-:Y:S05]  /*8670*/  EXIT ;  /* 0x000000000000794d */ /* 0x000fea0003800000 */
.L_x_39895:
        /* <DEDUP_REMOVED lines=11> */
.L_x_39907:
        /* <DEDUP_REMOVED lines=16> */
.L_x_39910:
[----:B------:R-:W-:-:S04]  /*8830*/  LOP3.LUT R26, R26, 0x80000000, RZ, 0xc0, !PT ;  /* 0x800000001a1a7812 */ /* 0x000fc800078ec0ff */
[----:B------:R-:W-:-:S04]  /*8840*/  SHF.R.U32.HI R5, RZ, 0x18, R26 ;  /* 0x00000018ff057819 */ /* 0x000fc8000001161a */
[----:B------:R-:W-:-:S04]  /*8850*/  LOP3.LUT R4, R4, R5, RZ, 0xfc, !PT ;  /* 0x0000000504047212 */ /* 0x000fc800078efcff */
[----:B------:R-:W-:Y:S02]  /*8860*/  PRMT R0, R4, 0x7610, R0 ;  /* 0x0000761004007816 */ /* 0x000fe40000000000 */
.L_x_39909:
[----:B------:R-:W-:Y:S05]  /*8870*/  BSYNC B0 ;  /* 0x0000000000007941 */ /* 0x000fea0003800000 */
.L_x_39908:
[----:B------:R-:W-:Y:S01]  /*8880*/  STG.E.U8 [R2.64], R0 ;  /* 0x0000000002007986 */ /* 0x000fe2000c101124 */
[----:B------:R-:W-:Y:S05]  /*8890*/  EXIT ;  /* 0x000000000000794d */ /* 0x000fea0003800000 */
.L_x_39906:
        /* <DEDUP_REMOVED lines=16> */
.L_x_39913:
[----:B------:R-:W-:-:S04]  /*89a0*/  LOP3.LUT R26, R26, 0x80000000, RZ, 0xc0, !PT ;  /* 0x800000001a1a7812 */ /* 0x000fc800078ec0ff */
[----:B------:R-:W-:-:S04]  /*89b0*/  SHF.R.U32.HI R5, RZ, 0x18, R26 ;  /* 0x00000018ff057819 */ /* 0x000fc8000001161a */
[----:B------:R-:W-:-:S04]  /*89c0*/  LOP3.LUT R4, R4, R5, RZ, 0xfc, !PT ;  /* 0x0000000504047212 */ /* 0x000fc800078efcff */
[----:B------:R-:W-:Y:S02]  /*89d0*/  PRMT R0, R4, 0x7610, R0 ;  /* 0x0000761004007816 */ /* 0x000fe40000000000 */
.L_x_39912:
[----:B------:R-:W-:Y:S05]  /*89e0*/  BSYNC B0 ;  /* 0x0000000000007941 */ /* 0x000fea0003800000 */
.L_x_39911:
[----:B------:R-:W-:Y:S01]  /*89f0*/  STG.E.U8 [R2.64], R0 ;  /* 0x0000000002007986 */ /* 0x000fe2000c101124 */
[----:B------:R-:W-:Y:S05]  /*8a00*/  EXIT ;  /* 0x000000000000794d */ /* 0x000fea0003800000 */
.L_x_39905:
        /* <DEDUP_REMOVED lines=8> */
[----:B----4-:R-:W-:-:S04]  /*8a90*/  LOP3.LUT R5, R4, 0xff, RZ, 0xc0, !PT ;  /* 0x000000ff04057812 */ /* 0x010fc800078ec0ff */
        /* <DEDUP_REMOVED lines=12> */
.L_x_39888:
        /* <DEDUP_REMOVED lines=20> */
.L_x_39915:
[----:B-1----:R-:W0:Y:S02]  /*8ca0*/  F2I.U64.TRUNC R26, R26 ;  /* 0x0000001a001a7311 */ /* 0x002e24000020d800 */
[----:B0-----:R-:W-:Y:S01]  /*8cb0*/  STG.E.64 [R2.64], R26 ;  /* 0x0000001a02007986 */ /* 0x001fe2000c101b24 */
[----:B------:R-:W-:Y:S05]  /*8cc0*/  EXIT ;  /* 0x000000000000794d */ /* 0x000fea0003800000 */
.L_x_39914:
[----:B-1--4-:R-:W0:Y:S02]  /*8cd0*/  F2I.FTZ.U32.TRUNC.NTZ R5, R26 ;  /* 0x0000001a00057305 */ /* 0x012e24000021f000 */
[----:B0-----:R-:W-:Y:S01]  /*8ce0*/  STG.E [R2.64], R5 ;  /* 0x0000000502007986 */ /* 0x001fe2000c101924 */
[----:B------:R-:W-:Y:S05]  /*8cf0*/  EXIT ;  /* 0x000000000000794d */ /* 0x000fea0003800000 */
.L_x_39916:
        /* <DEDUP_REMOVED lines=16> */
.L_x_61913:


//--------------------- .text._ZN2at6native18elementwise_kernelILi128ELi2EZNS0_22gpu_kernel_impl_nocastIZNS0_50_GLOBAL__N__2680c7bb_12_PowKernel_cu_b2145a98_318422pow_scalar_tensor_implIfEEvRNS_18TensorIteratorBaseEN3c107complexIT_EEEUlNS8_IfEEE_EEvS6_RKS9_EUliE_EEviT1_ --------------------------
	.section	.text._ZN2at6native18elementwise_kernelILi128ELi2EZNS0_22gpu_kernel_impl_nocastIZNS0_50_GLOBAL__N__2680c7bb_12_PowKernel_cu_b2145a98_318422pow_scalar_tensor_implIfEEvRNS_18TensorIteratorBaseEN3c107complexIT_EEEUlNS8_IfEEE_EEvS6_RKS9_EUliE_EEviT1_,"ax",@progbits
	.sectioninfo	@"SHI_REGISTERS=15"
	.align	128
        .global         _ZN2at6native18elementwise_kernelILi128ELi2EZNS0_22gpu_kernel_impl_nocastIZNS0_50_GLOBAL__N__2680c7bb_12_PowKernel_cu_b2145a98_318422pow_scalar_tensor_implIfEEvRNS_18TensorIteratorBaseEN3c107complexIT_EEEUlNS8_IfEEE_EEvS6_RKS9_EUliE_EEviT1_
        .type           _ZN2at6native18elementwise_kernelILi128ELi2EZNS0_22gpu_kernel_impl_nocastIZNS0_50_GLOBAL__N__2680c7bb_12_PowKernel_cu_b2145a98_318422pow_scalar_tensor_implIfEEvRNS_18TensorIteratorBaseEN3c107complexIT_EEEUlNS8_IfEEE_EEvS6_RKS9_EUliE_EEviT1_,@function
        .size           _ZN2at6native18elementwise_kernelILi128ELi2EZNS0_22gpu_kernel_impl_nocastIZNS0_50_GLOBAL__N__2680c7bb_12_PowKernel_cu_b2145a98_318422pow_scalar_tensor_implIfEEvRNS_18TensorIteratorBaseEN3c107complexIT_EEEUlNS8_IfEEE_EEvS6_RKS9_EUliE_EEviT1_,(.L_x_61914 - _ZN2at6native18elementwise_kernelILi128ELi2EZNS0_22gpu_kernel_impl_nocastIZNS0_50_GLOBAL__N__2680c7bb_12_PowKernel_cu_b2145a98_318422pow_scalar_tensor_implIfEEvRNS_18TensorIteratorBaseEN3c107complexIT_EEEUlNS8_IfEEE_EEvS6_RKS9_EUliE_EEviT1_)
        .other          _ZN2at6native18elementwise_kernelILi128ELi2EZNS0_22gpu_kernel_impl_nocastIZNS0_50_GLOBAL__N__2680c7bb_12_PowKernel_cu_b2145a98_318422pow_scalar_tensor_implIfEEvRNS_18TensorIteratorBaseEN3c107complexIT_EEEUlNS8_IfEEE_EEvS6_RKS9_EUliE_EEviT1_,@"STO_CUDA_ENTRY STV_DEFAULT"
_ZN2at6native18elementwise_kernelILi128ELi2EZNS0_22gpu_kernel_impl_nocastIZNS0_50_GLOBAL__N__2680c7bb_12_PowKernel_cu_b2145a98_318422pow_scalar_tensor_implIfEEvRNS_18TensorIteratorBaseEN3c107complexIT_EEEUlNS8_IfEEE_EEvS6_RKS9_EUliE_EEviT1_:
.text._ZN2at6native18elementwise_kernelILi128ELi2EZNS0_22gpu_kernel_impl_nocastIZNS0_50_GLOBAL__N__2680c7bb_12_PowKernel_cu_b2145a98_318422pow_scalar_tensor_implIfEEvRNS_18TensorIteratorBaseEN3c107complexIT_EEEUlNS8_IfEEE_EEvS6_RKS9_EUliE_EEviT1_:
        /* <DEDUP_REMOVED lines=236> */
.L_x_39919:
[----:B------:R-:W-:-:S04]  /*0ec0*/  IADD3 R4, P0, R3, c[0x0][0x368], RZ ;  /* 0x0000da0003047a10 */ /* 0x000fc80007f1e0ff */
[----:B------:R-:W-:-:S06]  /*0ed0*/  IADD3.X R5, RZ, c[0x0][0x36c], RZ, P0, !PT ;  /* 0x0000db00ff057a10 */ /* 0x000fcc00007fe4ff */
[----:B------:R-:W2:Y:S01]  /*0ee0*/  LDG.E.64 R4, [R4.64] ;  /* 0x0000000404047981 */ /* 0x000ea2000c1e1b00 */
[----:B------:R-:W-:Y:S01]  /*0ef0*/  IADD3 R2, P1, R2, c[0x0][0x360], RZ ;  /* 0x0000d80002027a10 */ /* 0x000fe20007f3e0ff */
[----:B------:R-:W-:Y:S03]  /*0f00*/  BSSY B1, `(.L_x_39920) ;  /* 0x000003c000017945 */ /* 0x000fe60003800000 */
[----:B------:R-:W-:Y:S01]  /*0f10*/  IADD3.X R3, RZ, c[0x0][0x364], RZ, P1, !PT ;  /* 0x0000d900ff037a10 */ /* 0x000fe20000ffe4ff */
[----:B--2---:R-:W-:Y:S02]  /*0f20*/  FMUL.FTZ R6, R4, c[0x0][0x374] ;  /* 0x0000dd0004067a20 */ /* 0x004fe40000410000 */
[C---:B------:R-:W-:Y:S02]  /*0f30*/  FMUL.FTZ R7, R5.reuse, c[0x0][0x374] ;  /* 0x0000dd0005077a20 */ /* 0x040fe40000410000 */
[----:B------:R-:W-:-:S02]  /*0f40*/  FFMA.FTZ R10, R5, c[0x0][0x370], R6 ;  /* 0x0000dc00050a7a23 */ /* 0x000fc40000010006 */
        /* <DEDUP_REMOVED lines=38> */
.L_x_39923:
        /* <DEDUP_REMOVED lines=10> */
.L_x_39922:
[----:B------:R-:W-:-:S04]  /*1250*/  FMUL.RZ R10, R10, 0.15915493667125701904 ;  /* 0x3e22f9830a0a7820 */ /* 0x000fc8000040c000 */
[----:B------:R0:W1:Y:S08]  /*1260*/  MUFU.SIN R5, R10 ;  /* 0x0000000a00057308 */ /* 0x0000700000000400 */
[----:B------:R0:W2:Y:S01]  /*1270*/  MUFU.COS R4, R10 ;  /* 0x0000000a00047308 */ /* 0x0000a20000000000 */
[----:B------:R-:W-:Y:S05]  /*1280*/  BRA `(.L_x_39924) ;  /* 0x0000003000007947 */ /* 0x000fea0003800000 */
.L_x_39921:
[----:B------:R-:W-:Y:S01]  /*1290*/  FMUL.FTZ R4, R9, 1.4426950216293334961 ;  /* 0x3fb8aa3b09047820 */ /* 0x000fe20000410000 */
[----:B------:R-:W-:-:S05]  /*12a0*/  MOV R5, R10 ;  /* 0x0000000a00057202 */ /* 0x000fca0000000f00 */
[----:B------:R-:W0:Y:S02]  /*12b0*/  MUFU.EX2 R4, R4 ;  /* 0x0000000400047308 */ /* 0x000e240000000800 */
.L_x_39924:
[----:B------:R-:W-:Y:S05]  /*12c0*/  BSYNC B1 ;  /* 0x0000000000017941 */ /* 0x000fea0003800000 */
.L_x_39920:
[----:B012---:R0:W-:Y:S01]  /*12d0*/  STG.E.64 [R2.64], R4 ;  /* 0x0000000402007986 */ /* 0x0071e2000c101b04 */
[----:B------:R-:W-:-:S03]  /*12e0*/  IADD3 R7, R0, 0x80, RZ ;  /* 0x0000008000077810 */ /* 0x000fc60007ffe0ff */
.L_x_39918:
[----:B------:R-:W-:Y:S05]  /*12f0*/  BSYNC B0 ;  /* 0x0000000000007941 */ /* 0x000fea0003800000 */
.L_x_39917:
[----:B------:R-:W-:-:S13]  /*1300*/  ISETP.GE.AND P0, PT, R7, c[0x0][0x160], PT ;  /* 0x0000580007007a0c */ /* 0x000fda0003f06270 */
[----:B------:R-:W-:Y:S05]  /*1310*/  @P0 EXIT ;  /* 0x000000000000094d */ /* 0x000fea0003800000 */
[----:B------:R-:W-:Y:S01]  /*1320*/  ISETP.NE.AND P0, PT, RZ, c[0x0][0x168], PT ;  /* 0x00005a00ff007a0c */ /* 0x000fe20003f05270 */
[----:B------:R-:W-:Y:S01]  /*1330*/  HFMA2.MMA R0, -RZ, RZ, 0, 0 ;  /* 0x00000000ff007435 */ /* 0x000fe200000001ff */
[----:B0-----:R-:W-:-:S11]  /*1340*/  IMAD.MOV.U32 R2, RZ, RZ, RZ ;  /* 0x000000ffff027224 */ /* 0x001fd600078e00ff */
        /* <DEDUP_REMOVED lines=225> */
.L_x_39925:
[----:B------:R-:W-:-:S04]  /*2160*/  IADD3 R4, P0, R2, c[0x0][0x368], RZ ;  /* 0x0000da0002047a10 */ /* 0x000fc80007f1e0ff */
[----:B------:R-:W-:-:S06]  /*2170*/  IADD3.X R5, RZ, c[0x0][0x36c], RZ, P0, !PT ;  /* 0x0000db00ff057a10 */ /* 0x000fcc00007fe4ff */
[----:B------:R-:W2:Y:S01]  /*2180*/  LDG.E.64 R4, [R4.64] ;  /* 0x0000000404047981 */ /* 0x000ea2000c1e1b00 */
[----:B------:R-:W-:Y:S01]  /*2190*/  BSSY B0, `(.L_x_39926) ;  /* 0x000003d000007945 */ /* 0x000fe20003800000 */
[----:B--2---:R-:W-:Y:S02]  /*21a0*/  FMUL.FTZ R2, R4, c[0x0][0x374] ;  /* 0x0000dd0004027a20 */ /* 0x004fe40000410000 */
[C---:B------:R-:W-:Y:S02]  /*21b0*/  FMUL.FTZ R7, R5.reuse, c[0x0][0x374] ;  /* 0x0000dd0005077a20 */ /* 0x040fe40000410000 */
[----:B------:R-:W-:Y:S01]  /*21c0*/  FFMA.FTZ R9, R5, c[0x0][0x370], R2 ;  /* 0x0000dc0005097a23 */ /* 0x000fe20000010002 */
[----:B------:R-:W-:Y:S01]  /*21d0*/  IADD3 R2, P1, R0, c[0x0][0x360], RZ ;  /* 0x0000d80000027a10 */ /* 0x000fe20007f3e0ff */
[----:B------:R-:W-:-:S03]  /*21e0*/  FFMA.FTZ R8, R4, c[0x0][0x370], -R7 ;  /* 0x0000dc0004087a23 */ /* 0x000fc60000010807 */
[----:B------:R-:W-:Y:S02]  /*21f0*/  LOP3.LUT P0, R0, R9, 0x7fffffff, RZ, 0xc0, !PT ;  /* 0x7fffffff09007812 */ /* 0x000fe4000780c0ff */
[----:B------:R-:W-:-:S11]  /*2200*/  IADD3.X R3, RZ, c[0x0][0x364], RZ, P1, !PT ;  /* 0x0000d900ff037a10 */ /* 0x000fd60000ffe4ff */
        /* <DEDUP_REMOVED lines=36> */
.L_x_39929:
        /* <DEDUP_REMOVED lines=10> */
.L_x_39928:
[----:B------:R-:W-:-:S04]  /*24f0*/  FMUL.RZ R9, R9, 0.15915493667125701904 ;  /* 0x3e22f98309097820 */ /* 0x000fc8000040c000 */
[----:B------:R0:W1:Y:S08]  /*2500*/  MUFU.SIN R5, R9 ;  /* 0x0000000900057308 */ /* 0x0000700000000400 */
[----:B------:R0:W2:Y:S01]  /*2510*/  MUFU.COS R4, R9 ;  /* 0x0000000900047308 */ /* 0x0000a20000000000 */
[----:B------:R-:W-:Y:S05]  /*2520*/  BRA `(.L_x_39930) ;  /* 0x0000003000007947 */ /* 0x000fea0003800000 */
.L_x_39927:
[----:B------:R-:W-:Y:S01]  /*2530*/  FMUL.FTZ R4, R8, 1.4426950216293334961 ;  /* 0x3fb8aa3b08047820 */ /* 0x000fe20000410000 */
[----:B------:R-:W-:-:S05]  /*2540*/  MOV R5, R9 ;  /* 0x0000000900057202 */ /* 0x000fca0000000f00 */
[----:B------:R-:W0:Y:S02]  /*2550*/  MUFU.EX2 R4, R4 ;  /* 0x0000000400047308 */ /* 0x000e240000000800 */
.L_x_39930:
[----:B------:R-:W-:Y:S05]  /*2560*/  BSYNC B0 ;  /* 0x0000000000007941 */ /* 0x000fea0003800000 */
.L_x_39926:
[----:B012---:R-:W-:Y:S01]  /*2570*/  STG.E.64 [R2.64], R4 ;  /* 0x0000000402007986 */ /* 0x007fe2000c101b04 */
[----:B------:R-:W-:Y:S05]  /*2580*/  EXIT ;  /* 0x000000000000794d */ /* 0x000fea0003800000 */
.L_x_39931:
        /* <DEDUP_REMOVED lines=15> */
.L_x_61914:


//--------------------- .text._ZN2at6native27unrolled_elementwise_kernelIZNS0_50_GLOBAL__N__2680c7bb_12_PowKernel_cu_b2145a98_318422pow_scalar_tensor_implIfEEvRNS_18TensorIteratorBaseEN3c107complexIT_EEEUlNS7_IfEEE_St5arrayIPcLm2EELi4E23TrivialOffsetCalculatorILi1EjESG_NS0_6memory15LoadWithoutCastENSH_16StoreWithoutCastEEEviS8_T0_T2_T3_T4_T5_ --------------------------
	.section	.text._ZN2at6native27unrolled_elementwise_kernelIZNS0_50_GLOBAL__N__2680c7bb_12_PowKernel_cu_b2145a98_318422pow_scalar_tensor_implIfEEvRNS_18TensorIteratorBaseEN3c107complexIT_EEEUlNS7_IfEEE_St5arrayIPcLm2EELi4E23TrivialOffsetCalculatorILi1EjESG_NS0_6memory15LoadWithoutCastENSH_16StoreWithoutCastEEEviS8_T0_T2_T3_T4_T5_,"ax",@progbits
	.sectioninfo	@"SHI_REGISTERS=26"
	.align	128
        .global         _ZN2at6native27unrolled_elementwise_kernelIZNS0_50_GLOBAL__N__2680c7bb_12_PowKernel_cu_b2145a98_318422pow_scalar_tensor_implIfEEvRNS_18TensorIteratorBaseEN3c107complexIT_EEEUlNS7_IfEEE_St5arrayIPcLm2EELi4E23TrivialOffsetCalculatorILi1EjESG_NS0_6memory15LoadWithoutCastENSH_16StoreWithoutCastEEEviS8_T0_T2_T3_T4_T5_
        .type           _ZN2at6native27unrolled_elementwise_kernelIZNS0_50_GLOBAL__N__2680c7bb_12_PowKernel_cu_b2145a98_318422pow_scalar_tensor_implIfEEvRNS_18TensorIteratorBaseEN3c107complexIT_EEEUlNS7_IfEEE_St5arrayIPcLm2EELi4E23TrivialOffsetCalculatorILi1EjESG_NS0_6memory15LoadWithoutCastENSH_16StoreWithoutCastEEEviS8_T0_T2_T3_T4_T5_,@function
        .size           _ZN2at6native27unrolled_elementwise_kernelIZNS0_50_GLOBAL__N__2680c7bb_12_PowKernel_cu_b2145a98_318422pow_scalar_tensor_implIfEEvRNS_18TensorIteratorBaseEN3c107complexIT_EEEUlNS7_IfEEE_St5arrayIPcLm2EELi4E23TrivialOffsetCalculatorILi1EjESG_NS0_6memory15LoadWithoutCastENSH_16StoreWithoutCastEEEviS8_T0_T2_T3_T4_T5_,(.L_x_61915 - _ZN2at6native27unrolled_elementwise_kernelIZNS0_50_GLOBAL__N__2680c7bb_12_PowKernel_cu_b2145a98_318422pow_scalar_tensor_implIfEEvRNS_18TensorIteratorBaseEN3c107complexIT_EEEUlNS7_IfEEE_St5arrayIPcLm2EELi4E23TrivialOffsetCalculatorILi1EjESG_NS0_6memory15LoadWithoutCastENSH_16StoreWithoutCastEEEviS8_T0_T2_T3_T4_T5_)
        .other          _ZN2at6native27unrolled_elementwise_kernelIZNS0_50_GLOBAL__N__2680c7bb_12_PowKernel_cu_b2145a98_318422pow_scalar_tensor_implIfEEvRNS_18TensorIteratorBaseEN3c107complexIT_EEEUlNS7_IfEEE_St5arrayIPcLm2EELi4E23TrivialOffsetCalculatorILi1EjESG_NS0_6memory15LoadWithoutCastENSH_16StoreWithoutCastEEEviS8_T0_T2_T3_T4_T5_,@"STO_CUDA_ENTRY STV_DEFAULT"
_ZN2at6native27unrolled_elementwise_kernelIZNS0_50_GLOBAL__N__2680c7bb_12_PowKernel_cu_b2145a98_318422pow_scalar_tensor_implIfEEvRNS_18TensorIteratorBaseEN3c107complexIT_EEEUlNS7_IfEEE_St5arrayIPcLm2EELi4E23TrivialOffsetCalculatorILi1EjESG_NS0_6memory15LoadWithoutCastENSH_16StoreWithoutCastEEEviS8_T0_T2_T3_T4_T5_:
.text._ZN2at6native27unrolled_elementwise_kernelIZNS0_50_GLOBAL__N__2680c7bb_12_PowKernel_cu_b2145a98_318422pow_scalar_tensor_implIfEEvRNS_18TensorIteratorBaseEN3c107complexIT_EEEUlNS7_IfEEE_St5arrayIPcLm2EELi4E23TrivialOffsetCalculatorILi1EjESG_NS0_6memory15LoadWithoutCastENSH_16StoreWithoutCastEEEviS8_T0_T2_T3_T4_T5_:
[----:B------:R-:W-:Y:S02]  /*0000*/  MOV R1, c[0x0][0x28] ;  /* 0x00000a0000017a02 */ /* 0x000fe40000000f00 */
[----:B------:R-:W0:Y:S01]  /*0010*/  S2R R0, SR_CTAID.X ;  /* 0x0000000000007919 */ /* 0x000e220000002500 */
[----:B------:R-:W-:Y:S01]  /*0020*/  MOV R3, 0xfffffe00 ;  /* 0xfffffe0000037802 */ /* 0x000fe20000000f00 */
        /* <DEDUP_REMOVED lines=27> */
[----:B------:R-:W-:Y:S02]  /*01e0*/  @!P1 LEA R20, R0, R7, 0x9 ;  /* 0x0000000700149211 */ /* 0x000fe400078e48ff */
[----:B------:R-:W-:-:S05]  /*01f0*/  @!P1 MOV R21, 0x8 ;  /* 0x0000000800159802 */ /* 0x000fca0000000f00 */
[----:B------:R-:W-:-:S05]  /*0200*/  @!P1 IMAD.WIDE.U32 R20, R20, R21, c[0x0][0x180] ;  /* 0x0000600014149625 */ /* 0x000fca00078e0015 */
[----:B------:R0:W5:Y:S01]  /*0210*/  @!P1 LDG.E.64 R4, [R20.64] ;  /* 0x0000000414049981 */ /* 0x000162000c1e1b00 */
[----:B------:R-:W-:Y:S01]  /*0220*/  BSSY B0, `(.L_x_39932) ;  /* 0x000003e000007945 */ /* 0x000fe20003800000 */
[----:B------:R-:W-:Y:S01]  /*0230*/  IMAD.MOV.U32 R9, RZ, RZ, RZ ;  /* 0x000000ffff097224 */ /* 0x000fe200078e00ff */
[----:B------:R-:W-:Y:S01]  /*0240*/  CS2R R6, SRZ ;  /* 0x0000000000067805 */ /* 0x000fe2000001ff00 */
[----:B------:R-:W-:Y:S05]  /*0250*/  @P2 BRA `(.L_x_39933) ;  /* 0x000003a000002947 */ /* 0x000fea0003800000 */
[----:B-----5:R-:W-:-:S04]  /*0260*/  FMUL.FTZ R6, R14, c[0x0][0x16c] ;  /* 0x00005b000e067a20 */ /* 0x020fc80000410000 */
[C---:B0-----:R-:W-:Y:S02]  /*0270*/  FFMA.FTZ R17, R15.reuse, c[0x0][0x168], R6 ;  /* 0x00005a000f117a23 */ /* 0x041fe40000010006 */
        /* <DEDUP_REMOVED lines=39> */
.L_x_39936:
        /* <DEDUP_REMOVED lines=10> */
.L_x_39935:
[----:B------:R-:W-:-:S04]  /*0590*/  FMUL.RZ R17, R17, 0.15915493667125701904 ;  /* 0x3e22f98311117820 */ /* 0x000fc8000040c000 */
[----:B------:R0:W1:Y:S08]  /*05a0*/  MUFU.SIN R7, R17 ;  /* 0x0000001100077308 */ /* 0x0000700000000400 */
[----:B------:R0:W2:Y:S01]  /*05b0*/  MUFU.COS R6, R17 ;  /* 0x0000001100067308 */ /* 0x0000a20000000000 */
[----:B------:R-:W-:Y:S05]  /*05c0*/  BRA `(.L_x_39933) ;  /* 0x0000003000007947 */ /* 0x000fea0003800000 */
.L_x_39934:
[----:B------:R-:W-:Y:S01]  /*05d0*/  FMUL.FTZ R6, R16, 1.4426950216293334961 ;  /* 0x3fb8aa3b10067820 */ /* 0x000fe20000410000 */
[----:B------:R-:W-:-:S05]  /*05e0*/  MOV R7, R17 ;  /* 0x0000001100077202 */ /* 0x000fca0000000f00 */
[----:B------:R-:W0:Y:S02]  /*05f0*/  MUFU.EX2 R6, R6 ;  /* 0x0000000600067308 */ /* 0x000e240000000800 */
.L_x_39933:
[----:B------:R-:W-:Y:S05]  /*0600*/  BSYNC B0 ;  /* 0x0000000000007941 */ /* 0x000fea0003800000 */
.L_x_39932:
[----:B0-----:R-:W-:Y:S01]  /*0610*/  IADD3 R17, R13, 0x80, RZ ;  /* 0x000000800d117810 */ /* 0x001fe20007ffe0ff */
[----:B------:R-:W-:Y:S01]  /*0620*/  BSSY B0, `(.L_x_39937) ;  /* 0x000003e000007945 */ /* 0x000fe20003800000 */
[----:B------:R-:W-:Y:S02]  /*0630*/  HFMA2.MMA R8, -RZ, RZ, 0, 0 ;  /* 0x00000000ff087435 */ /* 0x000fe400000001ff */
[----:B------:R-:W-:-:S13]  /*0640*/  ISETP.GE.AND P0, PT, R17, R12, PT ;  /* 0x0000000c1100720c */ /* 0x000fda0003f06270 */
        /* <DEDUP_REMOVED lines=35> */
[----:B---3--:R-:W-:-:S03]  /*0880*/  FMUL.FTZ R8, R9, R16 ;  /* 0x0000001009087220 */ /* 0x008fc60000410000 */
[----:B------:R-:W-:Y:S01]  /*0890*/  LEA R10, R10, 0x3f800000, 0x17 ;  /* 0x3f8000000a0a7811 */ /* 0x000fe200078eb8ff */
[C---:B------:R-:W-:Y:S02]  /*08a0*/  FMUL.FTZ R9, R11.reuse, R14 ;  /* 0x0000000e0b097220 */ /* 0x040fe40000410000 */
[----:B------:R-:W-:Y:S02]  /*08b0*/  FMUL.FTZ R11, R11, R8 ;  /* 0x000000080b0b7220 */ /* 0x000fe40000410000 */
[C---:B------:R-:W-:Y:S02]  /*08c0*/  FMUL.FTZ R9, R10.reuse, R9 ;  /* 0x000000090a097220 */ /* 0x040fe40000410000 */
[----:B------:R-:W-:Y:S01]  /*08d0*/  FMUL.FTZ R8, R10, R11 ;  /* 0x0000000b0a087220 */ /* 0x000fe20000410000 */
[----:B------:R-:W-:Y:S05]  /*08e0*/  BRA `(.L_x_39938) ;  /* 0x0000011000007947 */ /* 0x000fea0003800000 */
.L_x_39941:
        /* <DEDUP_REMOVED lines=10> */
.L_x_39940:
[----:B------:R-:W-:-:S04]  /*0990*/  FMUL.RZ R14, R14, 0.15915493667125701904 ;  /* 0x3e22f9830e0e7820 */ /* 0x000fc8000040c000 */
[----:B------:R0:W3:Y:S08]  /*09a0*/  MUFU.SIN R9, R14 ;  /* 0x0000000e00097308 */ /* 0x0000f00000000400 */
[----:B------:R0:W4:Y:S01]  /*09b0*/  MUFU.COS R8, R14 ;  /* 0x0000000e00087308 */ /* 0x0001220000000000 */
[----:B------:R-:W-:Y:S05]  /*09c0*/  BRA `(.L_x_39938) ;  /* 0x0000003000007947 */ /* 0x000fea0003800000 */
.L_x_39939:
[----:B------:R-:W-:Y:S02]  /*09d0*/  FMUL.FTZ R8, R16, 1.4426950216293334961 ;  /* 0x3fb8aa3b10087820 */ /* 0x000fe40000410000 */
[----:B------:R-:W-:-:S04]  /*09e0*/  IMAD.MOV.U32 R9, RZ, RZ, R14 ;  /* 0x000000ffff097224 */ /* 0x000fc800078e000e */
[----:B------:R-:W0:Y:S03]  /*09f0*/  MUFU.EX2 R8, R8 ;  /* 0x0000000800087308 */ /* 0x000e260000000800 */
.L_x_39938:
[----:B------:R-:W-:Y:S05]  /*0a00*/  BSYNC B0 ;  /* 0x0000000000007941 */ /* 0x000fea0003800000 */
.L_x_39937:
[----:B-----5:R-:W-:Y:S01]  /*0a10*/  IADD3 R11, R13, 0x100, RZ ;  /* 0x000001000d0b7810 */ /* 0x020fe20007ffe0ff */
[----:B------:R-:W-:Y:S01]  /*0a20*/  BSSY B0, `(.L_x_39942) ;  /* 0x000003f000007945 */ /* 0x000fe20003800000 */
[----:B0-----:R-:W-:Y:S02]  /*0a30*/  CS2R R14, SRZ ;  /* 0x00000000000e7805 */ /* 0x001fe4000001ff00 */
[----:B------:R-:W-:Y:S01]  /*0a40*/  ISETP.GE.AND P0, PT, R11, R12, PT ;  /* 0x0000000c0b00720c */ /* 0x000fe20003f06270 */
[----:B------:R-:W-:-:S12]  /*0a50*/  HFMA2.MMA R11, -RZ, RZ, 0, 0 ;  /* 0x00000000ff0b7435 */ /* 0x000fd800000001ff */
[----:B------:R-:W-:Y:S05]  /*0a60*/  @P0 BRA `(.L_x_39943) ;  /* 0x000003a000000947 */ /* 0x000fea0003800000 */
[----:B------:R-:W-:-:S04]  /*0a70*/  FMUL.FTZ R10, R2, c[0x0][0x16c] ;  /* 0x00005b00020a7a20 */ /* 0x000fc80000410000 */
        /* <DEDUP_REMOVED lines=40> */
.L_x_39946:
        /* <DEDUP_REMOVED lines=10> */
.L_x_39945:
[----:B------:R-:W-:-:S04]  /*0da0*/  FMUL.RZ R10, R10, 0.15915493667125701904 ;  /* 0x3e22f9830a0a7820 */ /* 0x000fc8000040c000 */
[----:B------:R0:W4:Y:S08]  /*0db0*/  MUFU.SIN R15, R10 ;  /* 0x0000000a000f7308 */ /* 0x0001300000000400 */
[----:B------:R0:W3:Y:S01]  /*0dc0*/  MUFU.COS R14, R10 ;  /* 0x0000000a000e7308 */ /* 0x0000e20000000000 */
[----:B------:R-:W-:Y:S05]  /*0dd0*/  BRA `(.L_x_39943) ;  /* 0x0000003000007947 */ /* 0x000fea0003800000 */
.L_x_39944:
[----:B------:R-:W-:Y:S01]  /*0de0*/  FMUL.FTZ R14, R18, 1.4426950216293334961 ;  /* 0x3fb8aa3b120e7820 */ /* 0x000fe20000410000 */
[----:B------:R-:W-:-:S05]  /*0df0*/  MOV R15, R10 ;  /* 0x0000000a000f7202 */ /* 0x000fca0000000f00 */
[----:B------:R-:W0:Y:S02]  /*0e00*/  MUFU.EX2 R14, R14 ;  /* 0x0000000e000e7308 */ /* 0x000e240000000800 */
.L_x_39943:
[----:B------:R-:W-:Y:S05]  /*0e10*/  BSYNC B0 ;  /* 0x0000000000007941 */ /* 0x000fea0003800000 */
.L_x_39942:
[----:B------:R-:W-:Y:S01]  /*0e20*/  IADD3 R3, R13, 0x180, RZ ;  /* 0x000001800d037810 */ /* 0x000fe20007ffe0ff */
[----:B------:R-:W-:Y:S01]  /*0e30*/  BSSY B0, `(.L_x_39947) ;  /* 0x000003e000007945 */ /* 0x000fe20003800000 */
[----:B0-----:R-:W-:Y:S02]  /*0e40*/  HFMA2.MMA R10, -RZ, RZ, 0, 0 ;  /* 0x00000000ff0a7435 */ /* 0x001fe400000001ff */
[----:B------:R-:W-:-:S13]  /*0e50*/  ISETP.GE.AND P0, PT, R3, R12, PT ;  /* 0x0000000c0300720c */ /* 0x000fda0003f06270 */
        /* <DEDUP_REMOVED lines=32> */
[----:B------:R-:W-:Y:S01]  /*1060*/  FMUL.FTZ R10, R2, R21 ;  /* 0x00000015020a7220 */ /* 0x000fe20000410000 */
        /* <DEDUP_REMOVED lines=9> */
.L_x_39951:
        /* <DEDUP_REMOVED lines=10> */
.L_x_39950:
[----:B------:R-:W-:-:S04]  /*11a0*/  FMUL.RZ R2, R2, 0.15915493667125701904 ;  /* 0x3e22f98302027820 */ /* 0x000fc8000040c000 */
[----:B------:R0:W4:Y:S08]  /*11b0*/  MUFU.SIN R11, R2 ;  /* 0x00000002000b7308 */ /* 0x0001300000000400 */
[----:B------:R0:W3:Y:S01]  /*11c0*/  MUFU.COS R10, R2 ;  /* 0x00000002000a7308 */ /* 0x0000e20000000000 */
[----:B------:R-:W-:Y:S05]  /*11d0*/  BRA `(.L_x_39948) ;  /* 0x0000003000007947 */ /* 0x000fea0003800000 */
.L_x_39949:
[----:B------:R-:W-:Y:S01]  /*11e0*/  FMUL.FTZ R10, R16, 1.4426950216293334961 ;  /* 0x3fb8aa3b100a7820 */ /* 0x000fe20000410000 */
[----:B------:R-:W-:-:S05]  /*11f0*/  MOV R11, R2 ;  /* 0x00000002000b7202 */ /* 0x000fca0000000f00 */
[----:B------:R-:W0:Y:S02]  /*1200*/  MUFU.EX2 R10, R10 ;  /* 0x0000000a000a7308 */ /* 0x000e240000000800 */
.L_x_39948:
[----:B------:R-:W-:Y:S05]  /*1210*/  BSYNC B0 ;  /* 0x0000000000007941 */ /* 0x000fea0003800000 */
.L_x_39947:
[----:B------:R-:W-:Y:S01]  /*1220*/  ISETP.GE.AND P0, PT, R13, R12, PT ;  /* 0x0000000c0d00720c */ /* 0x000fe20003f06270 */
[----:B------:R-:W-:Y:S01]  /*1230*/  BSSY B0, `(.L_x_39952) ;  /* 0x0000017000007945 */ /* 0x000fe20003800000 */
[----:B------:R-:W-:Y:S11]  /*1240*/  BSSY B1, `(.L_x_39953) ;  /* 0x000000f000017945 */ /* 0x000ff60003800000 */
[----:B------:R-:W-:Y:S05]  /*1250*/  @P0 BRA `(.L_x_39954) ;  /* 0x000000d000000947 */ /* 0x000fea0003800000 */
[----:B0-----:R-:W-:Y:S01]  /*1260*/  LEA R2, R0, R13, 0x9 ;  /* 0x0000000d00027211 */ /* 0x001fe200078e48ff */
[----:B------:R-:W-:Y:S01]  /*1270*/  IMAD.MOV.U32 R3, RZ, RZ, 0x8 ;  /* 0x00000008ff037424 */ /* 0x000fe200078e00ff */
[----:B------:R-:W-:-:S03]  /*1280*/  MOV R13, R17 ;  /* 0x00000011000d7202 */ /* 0x000fc60000000f00 */
[----:B------:R-:W-:Y:S01]  /*1290*/  IMAD.WIDE.U32 R2, R2, R3, c[0x0][0x178] ;  /* 0x00005e0002027625 */ /* 0x000fe200078e0003 */
[----:B------:R-:W-:-:S04]  /*12a0*/  ISETP.GE.AND P0, PT, R13, R12, PT ;  /* 0x0000000c0d00720c */ /* 0x000fc80003f06270 */
[----:B-12---:R0:W-:Y:S09]  /*12b0*/  STG.E.64 [R2.64], R6 ;  /* 0x0000000602007986 */ /* 0x0061f2000c101b04 */
[----:B------:R-:W-:Y:S01]  /*12c0*/  @P0 BREAK B1 ;  /* 0x0000000000010942 */ /* 0x000fe20003800000 */
[----:B------:R-:W-:Y:S05]  /*12d0*/  @P0 BRA `(.L_x_39955) ;  /* 0x000000c000000947 */ /* 0x000fea0003800000 */
[----:B0-----:R-:W-:Y:S01]  /*12e0*/  HFMA2.MMA R3, -RZ, RZ, 0, 4.76837158203125e-07 ;  /* 0x00000008ff037435 */ /* 0x001fe200000001ff */
[----:B------:R-:W-:-:S02]  /*12f0*/  LEA R2, R0, R13, 0x9 ;  /* 0x0000000d00027211 */ /* 0x000fc400078e48ff */
[----:B------:R-:W-:-:S07]  /*1300*/  IADD3 R13, R13, 0x80, RZ ;  /* 0x000000800d0d7810 */ /* 0x000fce0007ffe0ff */
[----:B------:R-:W-:-:S05]  /*1310*/  IMAD.WIDE.U32 R2, R2, R3, c[0x0][0x178] ;  /* 0x00005e0002027625 */ /* 0x000fca00078e0003 */
[----:B---34-:R0:W-:Y:S02]  /*1320*/  STG.E.64 [R2.64], R8 ;  /* 0x0000000802007986 */ /* 0x0181e4000c101b04 */
.L_x_39954:
[----:B------:R-:W-:Y:S05]  /*1330*/  BSYNC B1 ;  /* 0x0000000000017941 */ /* 0x000fea0003800000 */
.L_x_39953:
[----:B------:R-:W-:-:S13]  /*1340*/  ISETP.GE.AND P0, PT, R13, R12, PT ;  /* 0x0000000c0d00720c */ /* 0x000fda0003f06270 */
[----:B0-----:R-:W-:Y:S01]  /*1350*/  @!P0 MOV R3, 0x8 ;  /* 0x0000000800038802 */ /* 0x001fe20000000f00 */
[----:B------:R-:W-:Y:S01]  /*1360*/  @!P0 IMAD R2, R0, 0x200, R13 ;  /* 0x0000020000028824 */ /* 0x000fe200078e020d */
[----:B------:R-:W-:-:S03]  /*1370*/  @!P0 IADD3 R13, R13, 0x80, RZ ;  /* 0x000000800d0d8810 */ /* 0x000fc60007ffe0ff */
[----:B------:R-:W-:-:S05]  /*1380*/  @!P0 IMAD.WIDE.U32 R2, R2, R3, c[0x0][0x178] ;  /* 0x00005e0002028625 */ /* 0x000fca00078e0003 */
[----:B---34-:R0:W-:Y:S02]  /*1390*/  @!P0 STG.E.64 [R2.64], R14 ;  /* 0x0000000e02008986 */ /* 0x0181e4000c101b04 */
.L_x_39955:
[----:B------:R-:W-:Y:S05]  /*13a0*/  BSYNC B0 ;  /* 0x0000000000007941 */ /* 0x000fea0003800000 */
.L_x_39952:
[----:B------:R-:W-:Y:S01]  /*13b0*/  WARPSYNC 0xffffffff ;  /* 0xffffffff00007948 */ /* 0x000fe20003800000 */
[----:B------:R-:W-:-:S13]  /*13c0*/  ISETP.GE.AND P0, PT, R13, R12, PT ;  /* 0x0000000c0d00720c */ /* 0x000fda0003f06270 */
[----:B------:R-:W-:Y:S05]  /*13d0*/  @P0 EXIT ;  /* 0x000000000000094d */ /* 0x000fea0003800000 */
[----:B0-----:R-:W-:Y:S01]  /*13e0*/  HFMA2.MMA R3, -RZ, RZ, 0, 4.76837158203125e-07 ;  /* 0x00000008ff037435 */ /* 0x001fe200000001ff */
[----:B------:R-:W-:-:S09]  /*13f0*/  LEA R2, R0, R13, 0x9 ;  /* 0x0000000d00027211 */ /* 0x000fd200078e48ff */
[----:B------:R-:W-:-:S05]  /*1400*/  IMAD.WIDE.U32 R2, R2, R3, c[0x0][0x178] ;  /* 0x00005e0002027625 */ /* 0x000fca00078e0003 */
[----:B---34-:R-:W-:Y:S01]  /*1410*/  STG.E.64 [R2.64], R10 ;  /* 0x0000000a02007986 */ /* 0x018fe2000c101b04 */
[----:B------:R-:W-:Y:S05]  /*1420*/  EXIT ;  /* 0x000000000000794d */ /* 0x000fea0003800000 */
.L_x_39956:
        /* <DEDUP_REMOVED lines=13> */
.L_x_61915:


//--------------------- .text._ZN2at6native29vectorized_elementwise_kernelILi2EZNS0_50_GLOBAL__N__2680c7bb_12_PowKernel_cu_b2145a98_318422pow_scalar_tensor_implIfEEvRNS_18TensorIteratorBaseEN3c107complexIT_EEEUlNS7_IfEEE_St5arrayIPcLm2EEEEviT0_T1_ --------------------------
	.section	.text._ZN2at6native29vectorized_elementwise_kernelILi2EZNS0_50_GLOBAL__N__2680c7bb_12_PowKernel_cu_b2145a98_318422pow_scalar_tensor_implIfEEvRNS_18TensorIteratorBaseEN3c107complexIT_EEEUlNS7_IfEEE_St5arrayIPcLm2EEEEviT0_T1_,"ax",@progbits
	.sectioninfo	@"SHI_REGISTERS=32"
	.align	128
        .global         _ZN2at6native29vectorized_elementwise_kernelILi2EZNS0_50_GLOBAL__N__2680c7bb_12_PowKernel_cu_b2145a98_318422pow_scalar_tensor_implIfEEvRNS_18TensorIteratorBaseEN3c107complexIT_EEEUlNS7_IfEEE_St5arrayIPcLm2EEEEviT0_T1_
        .type           _ZN2at6native29vectorized_elementwise_kernelILi2EZNS0_50_GLOBAL__N__2680c7bb_12_PowKernel_cu_b2145a98_318422pow_scalar_tensor_implIfEEvRNS_18TensorIteratorBaseEN3c107complexIT_EEEUlNS7_IfEEE_St5arrayIPcLm2EEEEviT0_T1_,@function
        .size           _ZN2at6native29vectorized_elementwise_kernelILi2EZNS0_50_GLOBAL__N__2680c7bb_12_PowKernel_cu_b2145a98_318422pow_scalar_tensor_implIfEEvRNS_18TensorIteratorBaseEN3c107complexIT_EEEUlNS7_IfEEE_St5arrayIPcLm2EEEEviT0_T1_,(.L_x_61916 - _ZN2at6native29vectorized_elementwise_kernelILi2EZNS0_50_GLOBAL__N__2680c7bb_12_PowKernel_cu_b2145a98_318422pow_scalar_tensor_implIfEEvRNS_18TensorIteratorBaseEN3c107complexIT_EEEUlNS7_IfEEE_St5arrayIPcLm2EEEEviT0_T1_)
        .other          _ZN2at6native29vectorized_elementwise_kernelILi2EZNS0_50_GLOBAL__N__2680c7bb_12_PowKernel_cu_b2145a98_318422pow_scalar_tensor_implIfEEvRNS_18TensorIteratorBaseEN3c107complexIT_EEEUlNS7_IfEEE_St5arrayIPcLm2EEEEviT0_T1_,@"STO_CUDA_ENTRY STV_DEFAULT"
_ZN2at6native29vectorized_elementwise_kernelILi2EZNS0_50_GLOBAL__N__2680c7bb_12_PowKernel_cu_b2145a98_318422pow_scalar_tensor_implIfEEvRNS_18TensorIteratorBaseEN3c107complexIT_EEEUlNS7_IfEEE_St5arrayIPcLm2EEEEviT0_T1_:
.text._ZN2at6native29vectorized_elementwise_kernelILi2EZNS0_50_GLOBAL__N__2680c7bb_12_PowKernel_cu_b2145a98_318422pow_scalar_tensor_implIfEEvRNS_18TensorIteratorBaseEN3c107complexIT_EEEUlNS7_IfEEE_St5arrayIPcLm2EEEEviT0_T1_:
        /* <DEDUP_REMOVED lines=12> */
[----:B------:R0:W5:Y:S04]  /*00c0*/  LDG.E.128 R4, [R22.64+0x800] ;  /* 0x0008000416047981 */ /* 0x000168000c1e1d00 */
[----:B------:R0:W5:Y:S04]  /*00d0*/  LDG.E.128 R16, [R22.64+0x1000] ;  /* 0x0010000416107981 */ /* 0x000168000c1e1d00 */
[----:B------:R0:W5:Y:S01]  /*00e0*/  LDG.E.128 R12, [R22.64+0x1800] ;  /* 0x00180004160c7981 */ /* 0x000162000c1e1d00 */
[----:B------:R-:W-:Y:S01]  /*00f0*/  BSSY B0, `(.L_x_39958) ;  /* 0x000003b000007945 */ /* 0x000fe20003800000 */
[----:B--2---:R-:W-:-:S04]  /*0100*/  FMUL.FTZ R20, R8, c[0x0][0x16c] ;  /* 0x00005b0008147a20 */ /* 0x004fc80000410000 */
[C---:B------:R-:W-:Y:S02]  /*0110*/  FFMA.FTZ R20, R9.reuse, c[0x0][0x168], R20 ;  /* 0x00005a0009147a23 */ /* 0x040fe40000010014 */
[----:B------:R-:W-:-:S03]  /*0120*/  FMUL.FTZ R9, R9, c[0x0][0x16c] ;  /* 0x00005b0009097a20 */ /* 0x000fc60000410000 */
[----:B------:R-:W-:Y:S01]  /*0130*/  LOP3.LUT P0, R24, R20, 0x7fffffff, RZ, 0xc0, !PT ;  /* 0x7fffffff14187812 */ /* 0x000fe2000780c0ff */
[----:B------:R-:W-:-:S12]  /*0140*/  FFMA.FTZ R21, R8, c[0x0][0x168], -R9 ;  /* 0x00005a0008157a23 */ /* 0x000fd80000010809 */
[----:B------:R-:W-:Y:S05]  /*0150*/  @!P0 BRA `(.L_x_39959) ;  /* 0x0000031000008947 */ /* 0x000fea0003800000 */
[----:B0-----:R-:W-:-:S13]  /*0160*/  LOP3.LUT P0, R8, R21, 0x7fffffff, RZ, 0xc0, !PT ;  /* 0x7fffffff15087812 */ /* 0x001fda000780c0ff */
        /* <DEDUP_REMOVED lines=34> */
.L_x_39961:
        /* <DEDUP_REMOVED lines=10> */
.L_x_39960:
[----:B------:R-:W-:-:S04]  /*0430*/  FMUL.RZ R20, R20, 0.15915493667125701904 ;  /* 0x3e22f98314147820 */ /* 0x000fc8000040c000 */
[----:B------:R0:W1:Y:S08]  /*0440*/  MUFU.SIN R9, R20 ;  /* 0x0000001400097308 */ /* 0x0000700000000400 */
[----:B------:R0:W2:Y:S01]  /*0450*/  MUFU.COS R8, R20 ;  /* 0x0000001400087308 */ /* 0x0000a20000000000 */
[----:B------:R-:W-:Y:S05]  /*0460*/  BRA `(.L_x_39962) ;  /* 0x0000003000007947 */ /* 0x000fea0003800000 */
.L_x_39959:
[----:B0-----:R-:W-:Y:S01]  /*0470*/  FMUL.FTZ R8, R21, 1.4426950216293334961 ;  /* 0x3fb8aa3b15087820 */ /* 0x001fe20000410000 */
[----:B------:R-:W-:-:S05]  /*0480*/  MOV R9, R20 ;  /* 0x0000001400097202 */ /* 0x000fca0000000f00 */
[----:B------:R-:W0:Y:S02]  /*0490*/  MUFU.EX2 R8, R8 ;  /* 0x0000000800087308 */ /* 0x000e240000000800 */
.L_x_39962:
[----:B------:R-:W-:Y:S05]  /*04a0*/  BSYNC B0 ;  /* 0x0000000000007941 */ /* 0x000fea0003800000 */
.L_x_39958:
[----:B0-----:R-:W-:Y:S01]  /*04b0*/  FMUL.FTZ R20, R10, c[0x0][0x16c] ;  /* 0x00005b000a147a20 */ /* 0x001fe20000410000 */
[----:B------:R-:W-:Y:S03]  /*04c0*/  BSSY B0, `(.L_x_39963) ;  /* 0x000003a000007945 */ /* 0x000fe60003800000 */
        /* <DEDUP_REMOVED lines=40> */
.L_x_39966:
        /* <DEDUP_REMOVED lines=10> */
.L_x_39965:
[----:B------:R-:W-:-:S04]  /*07f0*/  FMUL.RZ R20, R20, 0.15915493667125701904 ;  /* 0x3e22f98314147820 */ /* 0x000fc8000040c000 */
[----:B------:R0:W3:Y:S08]  /*0800*/  MUFU.SIN R11, R20 ;  /* 0x00000014000b7308 */ /* 0x0000f00000000400 */
[----:B------:R0:W4:Y:S01]  /*0810*/  MUFU.COS R10, R20 ;  /* 0x00000014000a7308 */ /* 0x0001220000000000 */
[----:B------:R-:W-:Y:S05]  /*0820*/  BRA `(.L_x_39967) ;  /* 0x0000003000007947 */ /* 0x000fea0003800000 */
.L_x_39964:
[----:B------:R-:W-:Y:S01]  /*0830*/  FMUL.FTZ R10, R21, 1.4426950216293334961 ;  /* 0x3fb8aa3b150a7820 */ /* 0x000fe20000410000 */
[----:B------:R-:W-:-:S05]  /*0840*/  MOV R11, R20 ;  /* 0x00000014000b7202 */ /* 0x000fca0000000f00 */
[----:B------:R-:W0:Y:S02]  /*0850*/  MUFU.EX2 R10, R10 ;  /* 0x0000000a000a7308 */ /* 0x000e240000000800 */
.L_x_39967:
[----:B------:R-:W-:Y:S05]  /*0860*/  BSYNC B0 ;  /* 0x0000000000007941 */ /* 0x000fea0003800000 */
.L_x_39963:
[----:B0----5:R-:W-:Y:S01]  /*0870*/  FMUL.FTZ R20, R4, c[0x0][0x16c] ;  /* 0x00005b0004147a20 */ /* 0x021fe20000410000 */
        /* <DEDUP_REMOVED lines=41> */
.L_x_39971:
        /* <DEDUP_REMOVED lines=10> */
.L_x_39970:
[----:B------:R-:W-:-:S04]  /*0bb0*/  FMUL.RZ R20, R20, 0.15915493667125701904 ;  /* 0x3e22f98314147820 */ /* 0x000fc8000040c000 */
[----:B------:R0:W4:Y:S08]  /*0bc0*/  MUFU.SIN R5, R20 ;  /* 0x0000001400057308 */ /* 0x0001300000000400 */
[----:B------:R0:W3:Y:S01]  /*0bd0*/  MUFU.COS R4, R20 ;  /* 0x0000001400047308 */ /* 0x0000e20000000000 */
[----:B------:R-:W-:Y:S05]  /*0be0*/  BRA `(.L_x_39972) ;  /* 0x0000003000007947 */ /* 0x000fea0003800000 */
.L_x_39969:
[----:B------:R-:W-:Y:S01]  /*0bf0*/  FMUL.FTZ R4, R21, 1.4426950216293334961 ;  /* 0x3fb8aa3b15047820 */ /* 0x000fe20000410000 */
[----:B------:R-:W-:-:S05]  /*0c00*/  MOV R5, R20 ;  /* 0x0000001400057202 */ /* 0x000fca0000000f00 */
[----:B------:R-:W0:Y:S02]  /*0c10*/  MUFU.EX2 R4, R4 ;  /* 0x0000000400047308 */ /* 0x000e240000000800 */
.L_x_39972:
[----:B------:R-:W-:Y:S05]  /*0c20*/  BSYNC B0 ;  /* 0x0000000000007941 */ /* 0x000fea0003800000 */
.L_x_39968:
        /* <DEDUP_REMOVED lines=42> */
.L_x_39976:
        /* <DEDUP_REMOVED lines=10> */
.L_x_39975:
[----:B------:R-:W-:-:S04]  /*0f70*/  FMUL.RZ R20, R20, 0.15915493667125701904 ;  /* 0x3e22f98314147820 */ /* 0x000fc8000040c000 */
[----:B------:R0:W4:Y:S08]  /*0f80*/  MUFU.SIN R7, R20 ;  /* 0x0000001400077308 */ /* 0x0001300000000400 */
[----:B------:R0:W3:Y:S01]  /*0f90*/  MUFU.COS R6, R20 ;  /* 0x0000001400067308 */ /* 0x0000e20000000000 */
[----:B------:R-:W-:Y:S05]  /*0fa0*/  BRA `(.L_x_39977) ;  /* 0x0000003000007947 */ /* 0x000fea0003800000 */
.L_x_39974:
[----:B------:R-:W-:Y:S01]  /*0fb0*/  FMUL.FTZ R6, R21, 1.4426950216293334961 ;  /* 0x3fb8aa3b15067820 */ /* 0x000fe20000410000 */
[----:B------:R-:W-:-:S05]  /*0fc0*/  MOV R7, R20 ;  /* 0x0000001400077202 */ /* 0x000fca0000000f00 */
[----:B------:R-:W0:Y:S02]  /*0fd0*/  MUFU.EX2 R6, R6 ;  /* 0x0000000600067308 */ /* 0x000e240000000800 */
.L_x_39977:
[----:B------:R-:W-:Y:S05]  /*0fe0*/  BSYNC B0 ;  /* 0x0000000000007941 */ /* 0x000fea0003800000 */
.L_x_39973:
        /* <DEDUP_REMOVED lines=42> */
.L_x_39981:
        /* <DEDUP_REMOVED lines=10> */
.L_x_39980:
[----:B------:R-:W-:-:S04]  /*1330*/  FMUL.RZ R20, R20, 0.15915493667125701904 ;  /* 0x3e22f98314147820 */ /* 0x000fc8000040c000 */
[----:B------:R0:W4:Y:S08]  /*1340*/  MUFU.SIN R17, R20 ;  /* 0x0000001400117308 */ /* 0x0001300000000400 */
[----:B------:R0:W3:Y:S01]  /*1350*/  MUFU.COS R16, R20 ;  /* 0x0000001400107308 */ /* 0x0000e20000000000 */
[----:B------:R-:W-:Y:S05]  /*1360*/  BRA `(.L_x_39982) ;  /* 0x0000003000007947 */ /* 0x000fea0003800000 */
.L_x_39979:
[----:B------:R-:W-:Y:S01]  /*1370*/  FMUL.FTZ R16, R21, 1.4426950216293334961 ;  /* 0x3fb8aa3b15107820 */ /* 0x000fe20000410000 */
[----:B------:R-:W-:-:S05]  /*1380*/  MOV R17, R20 ;  /* 0x0000001400117202 */ /* 0x000fca0000000f00 */
[----:B------:R-:W0:Y:S02]  /*1390*/  MUFU.EX2 R16, R16 ;  /* 0x0000001000107308 */ /* 0x000e240000000800 */
.L_x_39982:
[----:B------:R-:W-:Y:S05]  /*13a0*/  BSYNC B0 ;  /* 0x0000000000007941 */ /* 0x000fea0003800000 */
.L_x_39978:
        /* <DEDUP_REMOVED lines=42> */
.L_x_39986:
        /* <DEDUP_REMOVED lines=10> */
.L_x_39985:
[----:B------:R-:W-:-:S04]  /*16f0*/  FMUL.RZ R20, R20, 0.15915493667125701904 ;  /* 0x3e22f98314147820 */ /* 0x000fc8000040c000 */
[----:B------:R0:W4:Y:S08]  /*1700*/  MUFU.SIN R19, R20 ;  /* 0x0000001400137308 */ /* 0x0001300000000400 */
[----:B------:R0:W3:Y:S01]  /*1710*/  MUFU.COS R18, R20 ;  /* 0x0000001400127308 */ /* 0x0000e20000000000 */
[----:B------:R-:W-:Y:S05]  /*1720*/  BRA `(.L_x_39987) ;  /* 0x0000003000007947 */ /* 0x000fea0003800000 */
.L_x_39984:
[----:B------:R-:W-:Y:S02]  /*1730*/  FMUL.FTZ R18, R21, 1.4426950216293334961 ;  /* 0x3fb8aa3b15127820 */ /* 0x000fe40000410000 */
[----:B------:R-:W-:-:S04]  /*1740*/  IMAD.MOV.U32 R19, RZ, RZ, R20 ;  /* 0x000000ffff137224 */ /* 0x000fc800078e0014 */
[----:B------:R-:W0:Y:S03]  /*1750*/  MUFU.EX2 R18, R18 ;  /* 0x0000001200127308 */ /* 0x000e260000000800 */
.L_x_39987:
[----:B------:R-:W-:Y:S05]  /*1760*/  BSYNC B0 ;  /* 0x0000000000007941 */ /* 0x000fea0003800000 */
.L_x_39983:
        /* <DEDUP_REMOVED lines=42> */
.L_x_39991:
        /* <DEDUP_REMOVED lines=10> */
.L_x_39990:
[----:B------:R-:W-:-:S04]  /*1ab0*/  FMUL.RZ R20, R20, 0.15915493667125701904 ;  /* 0x3e22f98314147820 */ /* 0x000fc8000040c000 */
[----:B------:R0:W4:Y:S08]  /*1ac0*/  MUFU.SIN R13, R20 ;  /* 0x00000014000d7308 */ /* 0x0001300000000400 */
[----:B------:R0:W3:Y:S01]  /*1ad0*/  MUFU.COS R12, R20 ;  /* 0x00000014000c7308 */ /* 0x0000e20000000000 */
[----:B------:R-:W-:Y:S05]  /*1ae0*/  BRA `(.L_x_39992) ;  /* 0x0000003000007947 */ /* 0x000fea0003800000 */
.L_x_39989:
[----:B------:R-:W-:Y:S01]  /*1af0*/  FMUL.FTZ R12, R21, 1.4426950216293334961 ;  /* 0x3fb8aa3b150c7820 */ /* 0x000fe20000410000 */
[----:B------:R-:W-:-:S05]  /*1b00*/  MOV R13, R20 ;  /* 0x00000014000d7202 */ /* 0x000fca0000000f00 */
[----:B------:R-:W0:Y:S02]  /*1b10*/  MUFU.EX2 R12, R12 ;  /* 0x0000000c000c7308 */ /* 0x000e240000000800 */
.L_x_39992:
[----:B------:R-:W-:Y:S05]  /*1b20*/  BSYNC B0 ;  /* 0x0000000000007941 */ /* 0x000fea0003800000 */
.L_x_39988:
        /* <DEDUP_REMOVED lines=42> */
.L_x_39996:
        /* <DEDUP_REMOVED lines=10> */
.L_x_39995:
[----:B------:R-:W-:-:S04]  /*1e70*/  FMUL.RZ R20, R20, 0.15915493667125701904 ;  /* 0x3e22f98314147820 */ /* 0x000fc8000040c000 */
[----:B------:R0:W4:Y:S08]  /*1e80*/  MUFU.SIN R15, R20 ;  /* 0x00000014000f7308 */ /* 0x0001300000000400 */
[----:B------:R0:W3:Y:S01]  /*1e90*/  MUFU.COS R14, R20 ;  /* 0x00000014000e7308 */ /* 0x0000e20000000000 */
[----:B------:R-:W-:Y:S05]  /*1ea0*/  BRA `(.L_x_39997) ;  /* 0x0000003000007947 */ /* 0x000fea0003800000 */
.L_x_39994:
[----:B------:R-:W-:Y:S01]  /*1eb0*/  FMUL.FTZ R14, R21, 1.4426950216293334961 ;  /* 0x3fb8aa3b150e7820 */ /* 0x000fe20000410000 */
[----:B------:R-:W-:-:S05]  /*1ec0*/  MOV R15, R20 ;  /* 0x00000014000f7202 */ /* 0x000fca0000000f00 */
[----:B------:R-:W0:Y:S02]  /*1ed0*/  MUFU.EX2 R14, R14 ;  /* 0x0000000e000e7308 */ /* 0x000e240000000800 */
.L_x_39997:
[----:B------:R-:W-:Y:S05]  /*1ee0*/  BSYNC B0 ;  /* 0x0000000000007941 */ /* 0x000fea0003800000 */
.L_x_39993:
[----:B0-----:R-:W-:-:S06]  /*1ef0*/  IMAD.WIDE.U32 R20, R3, R0, c[0x0][0x178] ;  /* 0x00005e0003147625 */ /* 0x001fcc00078e0000 */
[----:B------:R-:W-:-:S05]  /*1f00*/  IMAD.WIDE R20, R2, 0x10, R20 ;  /* 0x0000001002147825 */ /* 0x000fca00078e0214 */
[----:B-1234-:R-:W-:Y:S04]  /*1f10*/  STG.E.128 [R20.64], R8 ;  /* 0x0000000814007986 */ /* 0x01efe8000c101d04 */
[----:B------:R-:W-:Y:S04]  /*1f20*/  STG.E.128 [R20.64+0x800], R4 ;  /* 0x0008000414007986 */ /* 0x000fe8000c101d04 */
[----:B------:R-:W-:Y:S04]  /*1f30*/  STG.E.128 [R20.64+0x1000], R16 ;  /* 0x0010001014007986 */ /* 0x000fe8000c101d04 */
[----:B------:R-:W-:Y:S01]  /*1f40*/  STG.E.128 [R20.64+0x1800], R12 ;  /* 0x0018000c14007986 */ /* 0x000fe2000c101d04 */
[----:B------:R-:W-:Y:S05]  /*1f50*/  EXIT ;  /* 0x000000000000794d */ /* 0x000fea0003800000 */
.L_x_39957:
[----:B------:R-:W0:Y:S01]  /*1f60*/  S2R R2, SR_TID.X ;  /* 0x0000000000027919 */ /* 0x000e220000002100 */
[----:B------:R-:W-:Y:S01]  /*1f70*/  CS2R R20, SRZ ;  /* 0x0000000000147805 */ /* 0x000fe2000001ff00 */
[----:B------:R-:W-:Y:S01]  /*1f80*/  CS2R R22, SRZ ;  /* 0x0000000000167805 */ /* 0x000fe2000001ff00 */
[----:B0-----:R-:W-:Y:S01]  /*1f90*/  ISETP.GE.AND P0, PT, R2, R25, PT ;  /* 0x000000190200720c */ /* 0x001fe20003f06270 */
[----:B------:R-:W-:-:S12]  /*1fa0*/  IMAD.MOV.U32 R12, RZ, RZ, R2 ;  /* 0x000000ffff0c7224 */ /* 0x000fd800078e0002 */
[----:B------:R-:W-:Y:S02]  /*1fb0*/  @!P0 IADD3 R14, R3, R12, RZ ;  /* 0x0000000c030e8210 */ /* 0x000fe40007ffe0ff */
[----:B------:R-:W-:-:S04]  /*1fc0*/  @!P0 IADD3 R12, R12, 0x80, RZ ;  /* 0x000000800c0c8810 */ /* 0x000fc80007ffe0ff */
[----:B------:R-:W-:-:S13]  /*1fd0*/  ISETP.GE.AND P6, PT, R12, R25, PT ;  /* 0x000000190c00720c */ /* 0x000fda0003fc6270 */
[----:B------:R-:W-:Y:S02]  /*1fe0*/  @!P6 IADD3 R10, R3, R12, RZ ;  /* 0x0000000c030ae210 */ /* 0x000fe40007ffe0ff */
[----:B------:R-:W-:Y:S02]  /*1ff0*/  @!P6 IADD3 R12, R12, 0x80, RZ ;  /* 0x000000800c0ce810 */ /* 0x000fe40007ffe0ff */
[----:B------:R-:W-:Y:S02]  /*2000*/  @!P6 MOV R11, 0x8 ;  /* 0x00000008000be802 */ /* 0x000fe40000000f00 */
[----:B------:R-:W-:-:S03]  /*2010*/  ISETP.GE.AND P5, PT, R12, R25, PT ;  /* 0x000000190c00720c */ /* 0x000fc60003fa6270 */
[----:B------:R-:W-:Y:S01]  /*2020*/  @!P6 IMAD.WIDE.U32 R10, R10, R11, c[0x0][0x180] ;  /* 0x000060000a0ae625 */ /* 0x000fe200078e000b */
[----:B------:R-:W-:-:S04]  /*2030*/  CS2R R8, SRZ ;  /* 0x0000000000087805 */ /* 0x000fc8000001ff00 */
        /* <DEDUP_REMOVED lines=18> */
[----:B------:R-:W-:Y:S01]  /*2160*/  @!P3 IMAD.WIDE.U32 R26, R26, R27, c[0x0][0x180] ;  /* 0x000060001a1ab625 */ /* 0x000fe200078e001b */
[----:B------:R-:W-:-:S03]  /*2170*/  CS2R R4, SRZ ;  /* 0x0000000000047805 */ /* 0x000fc6000001ff00 */
[----:B------:R-:W-:Y:S01]  /*2180*/  @!P4 IMAD.WIDE.U32 R18, R18, R19, c[0x0][0x180] ;  /* 0x000060001212c625 */ /* 0x000fe200078e0013 */
[----:B------:R1:W5:Y:S01]  /*2190*/  @!P3 LDG.E.64 R8, [R26.64] ;  /* 0x000000041a08b981 */ /* 0x000362000c1e1b00 */
[----:B------:R-:W-:Y:S01]  /*21a0*/  @!P2 MOV R29, 0x8 ;  /* 0x00000008001da802 */ /* 0x000fe20000000f00 */
[----:B0-----:R-:W-:Y:S02]  /*21b0*/  CS2R R10, SRZ ;  /* 0x00000000000a7805 */ /* 0x001fe4000001ff00 */
[----:B------:R0:W5:Y:S01]  /*21c0*/  @!P4 LDG.E.64 R4, [R18.64] ;  /* 0x000000041204c981 */ /* 0x000162000c1e1b00 */
[----:B-1----:R-:W-:Y:S01]  /*21d0*/  @!P1 MOV R27, 0x8 ;  /* 0x00000008001b9802 */ /* 0x002fe20000000f00 */
[----:B------:R-:W-:Y:S01]  /*21e0*/  @!P2 IMAD.WIDE.U32 R28, R24, R29, c[0x0][0x180] ;  /* 0x00006000181ca625 */ /* 0x000fe200078e001d */
[----:B0-----:R-:W-:-:S03]  /*21f0*/  @!P6 IADD3 R18, R3, R12, RZ ;  /* 0x0000000c0312e210 */ /* 0x001fc60007ffe0ff */
[----:B------:R-:W-:Y:S01]  /*2200*/  @!P1 IMAD.WIDE.U32 R26, R0, R27, c[0x0][0x180] ;  /* 0x00006000001a9625 */ /* 0x000fe200078e001b */
[----:B------:R-:W-:Y:S01]  /*2210*/  CS2R R12, SRZ ;  /* 0x00000000000c7805 */ /* 0x000fe2000001ff00 */
[----:B------:R0:W5:Y:S05]  /*2220*/  @!P2 LDG.E.64 R10, [R28.64] ;  /* 0x000000041c0aa981 */ /* 0x00016a000c1e1b00 */
[----:B------:R0:W5:Y:S01]  /*2230*/  @!P1 LDG.E.64 R12, [R26.64] ;  /* 0x000000041a0c9981 */ /* 0x000162000c1e1b00 */
[----:B------:R-:W-:Y:S02]  /*2240*/  @!P0 MOV R15, 0x8 ;  /* 0x00000008000f8802 */ /* 0x000fe40000000f00 */
[----:B------:R-:W-:-:S03]  /*2250*/  @!P6 MOV R19, 0x8 ;  /* 0x000000080013e802 */ /* 0x000fc60000000f00 */
[----:B------:R-:W-:Y:S01]  /*2260*/  @!P0 IMAD.WIDE.U32 R14, R14, R15, c[0x0][0x180] ;  /* 0x000060000e0e8625 */ /* 0x000fe200078e000f */
[----:B------:R-:W-:-:S03]  /*2270*/  CS2R R6, SRZ ;  /* 0x0000000000067805 */ /* 0x000fc6000001ff00 */
[----:B------:R-:W-:Y:S01]  /*2280*/  @!P5 IMAD.MOV.U32 R17, RZ, RZ, 0x8 ;  /* 0x00000008ff11d424 */ /* 0x000fe200078e00ff */
[----:B------:R1:W5:Y:S01]  /*2290*/  @!P0 LDG.E.64 R22, [R14.64] ;  /* 0x000000040e168981 */ /* 0x000362000c1e1b00 */
[----:B------:R-:W-:Y:S01]  /*22a0*/  @!P6 IMAD.WIDE.U32 R18, R18, R19, c[0x0][0x180] ;  /* 0x000060001212e625 */ /* 0x000fe200078e0013 */
[----:B------:R-:W-:Y:S03]  /*22b0*/  BSSY B0, `(.L_x_39998) ;  /* 0x0000042000007945 */ /* 0x000fe60003800000 */
[----:B------:R-:W-:Y:S01]  /*22c0*/  @!P5 IMAD.WIDE.U32 R16, R16, R17, c[0x0][0x180] ;  /* 0x000060001010d625 */ /* 0x000fe200078e0011 */
[----:B-1----:R-:W-:-:S04]  /*22d0*/  CS2R R14, SRZ ;  /* 0x00000000000e7805 */ /* 0x002fc8000001ff00 */
[----:B------:R1:W5:Y:S04]  /*22e0*/  @!P5 LDG.E.64 R6, [R16.64] ;  /* 0x000000041006d981 */ /* 0x000368000c1e1b00 */
[----:B------:R2:W5:Y:S01]  /*22f0*/  @!P6 LDG.E.64 R14, [R18.64] ;  /* 0x00000004120ee981 */ /* 0x000562000c1e1b00 */
[----:B-1----:R-:W-:Y:S01]  /*2300*/  CS2R R16, SRZ ;  /* 0x0000000000107805 */ /* 0x002fe2000001ff00 */
[----:B--2---:R-:W-:Y:S01]  /*2310*/  HFMA2.MMA R19, -RZ, RZ, 0, 0 ;  /* 0x00000000ff137435 */ /* 0x004fe200000001ff */
[----:B------:R-:W-:Y:S05]  /*2320*/  @P0 BRA `(.L_x_39999) ;  /* 0x000003a000000947 */ /* 0x000fea0003800000 */
[----:B0----5:R-:W-:-:S04]  /*2330*/  FMUL.FTZ R0, R22, c[0x0][0x16c] ;  /* 0x00005b0016007a20 */ /* 0x021fc80000410000 */
        /* <DEDUP_REMOVED lines=40> */
.L_x_40002:
        /* <DEDUP_REMOVED lines=10> */
.L_x_40001:
[----:B------:R-:W-:-:S04]  /*2660*/  FMUL.RZ R0, R0, 0.15915493667125701904 ;  /* 0x3e22f98300007820 */ /* 0x000fc8000040c000 */
[----:B------:R0:W1:Y:S08]  /*2670*/  MUFU.SIN R17, R0 ;  /* 0x0000000000117308 */ /* 0x0000700000000400 */
[----:B------:R0:W2:Y:S01]  /*2680*/  MUFU.COS R16, R0 ;  /* 0x0000000000107308 */ /* 0x0000a20000000000 */
[----:B------:R-:W-:Y:S05]  /*2690*/  BRA `(.L_x_39999) ;  /* 0x0000003000007947 */ /* 0x000fea0003800000 */
.L_x_40000:
[----:B------:R-:W-:Y:S01]  /*26a0*/  FMUL.FTZ R16, R22, 1.4426950216293334961 ;  /* 0x3fb8aa3b16107820 */ /* 0x000fe20000410000 */
[----:B------:R-:W-:-:S05]  /*26b0*/  MOV R17, R0 ;  /* 0x0000000000117202 */ /* 0x000fca0000000f00 */
[----:B------:R-:W0:Y:S02]  /*26c0*/  MUFU.EX2 R16, R16 ;  /* 0x0000001000107308 */ /* 0x000e240000000800 */
.L_x_39999:
[----:B0-----:R-:W-:Y:S05]  /*26d0*/  BSYNC B0 ;  /* 0x0000000000007941 */ /* 0x001fea0003800000 */
.L_x_39998:
[----:B------:R-:W-:Y:S01]  /*26e0*/  IADD3 R0, R2, 0x80, RZ ;  /* 0x0000008002007810 */ /* 0x000fe20007ffe0ff */
        /* <DEDUP_REMOVED lines=45> */
.L_x_40007:
        /* <DEDUP_REMOVED lines=10> */
.L_x_40006:
[----:B------:R-:W-:-:S04]  /*2a60*/  FMUL.RZ R22, R22, 0.15915493667125701904 ;  /* 0x3e22f98316167820 */ /* 0x000fc8000040c000 */
[----:B------:R0:W3:Y:S08]  /*2a70*/  MUFU.SIN R19, R22 ;  /* 0x0000001600137308 */ /* 0x0000f00000000400 */
[----:B------:R0:W4:Y:S01]  /*2a80*/  MUFU.COS R18, R22 ;  /* 0x0000001600127308 */ /* 0x0001220000000000 */
[----:B------:R-:W-:Y:S05]  /*2a90*/  BRA `(.L_x_40004) ;  /* 0x0000003000007947 */ /* 0x000fea0003800000 */
.L_x_40005:
[----:B------:R-:W-:Y:S01]  /*2aa0*/  FMUL.FTZ R18, R20, 1.4426950216293334961 ;  /* 0x3fb8aa3b14127820 */ /* 0x000fe20000410000 */
[----:B------:R-:W-:-:S05]  /*2ab0*/  MOV R19, R22 ;  /* 0x0000001600137202 */ /* 0x000fca0000000f00 */
[----:B------:R-:W0:Y:S02]  /*2ac0*/  MUFU.EX2 R18, R18 ;  /* 0x0000001200127308 */ /* 0x000e240000000800 */
.L_x_40004:
[----:B------:R-:W-:Y:S05]  /*2ad0*/  BSYNC B0 ;  /* 0x0000000000007941 */ /* 0x000fea0003800000 */
.L_x_40003:
[----:B-----5:R-:W-:Y:S01]  /*2ae0*/  IADD3 R20, R2, 0x100, RZ ;  /* 0x0000010002147810 */ /* 0x020fe20007ffe0ff */
[----:B------:R-:W-:Y:S01]  /*2af0*/  BSSY B0, `(.L_x_40008) ;  /* 0x000003f000007945 */ /* 0x000fe20003800000 */
[----:B------:R-:W-:Y:S02]  /*2b00*/  IMAD.MOV.U32 R23, RZ, RZ, RZ ;  /* 0x000000ffff177224 */ /* 0x000fe400078e00ff */
[----:B------:R-:W-:Y:S02]  /*2b10*/  ISETP.GE.AND P0, PT, R20, R25, PT ;  /* 0x000000191400720c */ /* 0x000fe40003f06270 */
[----:B------:R-:W-:-:S11]  /*2b20*/  CS2R R20, SRZ ;  /* 0x0000000000147805 */ /* 0x000fd6000001ff00 */
[----:B------:R-:W-:Y:S05]  /*2b30*/  @P0 BRA `(.L_x_40009) ;  /* 0x000003a000000947 */ /* 0x000fea0003800000 */
[----:B0-----:R-:W-:-:S04]  /*2b40*/  FMUL.FTZ R22, R6, c[0x0][0x16c] ;  /* 0x00005b0006167a20 */ /* 0x001fc80000410000 */
        /* <DEDUP_REMOVED lines=40> */
.L_x_40012:
        /* <DEDUP_REMOVED lines=10> */
.L_x_40011:
[----:B------:R-:W-:-:S04]  /*2e70*/  FMUL.RZ R22, R22, 0.15915493667125701904 ;  /* 0x3e22f98316167820 */ /* 0x000fc8000040c000 */
[----:B------:R0:W4:Y:S08]  /*2e80*/  MUFU.SIN R21, R22 ;  /* 0x0000001600157308 */ /* 0x0001300000000400 */
[----:B------:R0:W3:Y:S01]  /*2e90*/  MUFU.COS R20, R22 ;  /* 0x0000001600147308 */ /* 0x0000e20000000000 */
[----:B------:R-:W-:Y:S05]  /*2ea0*/  BRA `(.L_x_40009) ;  /* 0x0000003000007947 */ /* 0x000fea0003800000 */
.L_x_40010:
[----:B------:R-:W-:Y:S01]  /*2eb0*/  FMUL.FTZ R6, R6, 1.4426950216293334961 ;  /* 0x3fb8aa3b06067820 */ /* 0x000fe20000410000 */
[----:B------:R-:W-:-:S03]  /*2ec0*/  MOV R21, R22 ;  /* 0x0000001600157202 */ /* 0x000fc60000000f00 */
[----:B------:R0:W4:Y:S04]  /*2ed0*/  MUFU.EX2 R20, R6 ;  /* 0x0000000600147308 */ /* 0x0001280000000800 */
.L_x_40009:
[----:B------:R-:W-:Y:S05]  /*2ee0*/  BSYNC B0 ;  /* 0x0000000000007941 */ /* 0x000fea0003800000 */
.L_x_40008:
[----:B0-----:R-:W-:Y:S01]  /*2ef0*/  IADD3 R6, R2, 0x180, RZ ;  /* 0x0000018002067810 */ /* 0x001fe20007ffe0ff */
[----:B------:R-:W-:Y:S01]  /*2f00*/  BSSY B0, `(.L_x_40013) ;  /* 0x000003e000007945 */ /* 0x000fe20003800000 */
[----:B------:R-:W-:Y:S02]  /*2f10*/  HFMA2.MMA R22, -RZ, RZ, 0, 0 ;  /* 0x00000000ff167435 */ /* 0x000fe400000001ff */
        /* <DEDUP_REMOVED lines=43> */
.L_x_40017:
        /* <DEDUP_REMOVED lines=10> */
.L_x_40016:
[----:B------:R-:W-:-:S04]  /*3270*/  FMUL.RZ R6, R6, 0.15915493667125701904 ;  /* 0x3e22f98306067820 */ /* 0x000fc8000040c000 */
[----:B------:R0:W4:Y:S08]  /*3280*/  MUFU.SIN R23, R6 ;  /* 0x0000000600177308 */ /* 0x0001300000000400 */
[----:B------:R0:W3:Y:S01]  /*3290*/  MUFU.COS R22, R6 ;  /* 0x0000000600167308 */ /* 0x0000e20000000000 */
[----:B------:R-:W-:Y:S05]  /*32a0*/  BRA `(.L_x_40014) ;  /* 0x0000003000007947 */ /* 0x000fea0003800000 */
.L_x_40015:
[----:B------:R-:W-:Y:S02]  /*32b0*/  FMUL.FTZ R4, R4, 1.4426950216293334961 ;  /* 0x3fb8aa3b04047820 */ /* 0x000fe40000410000 */
[----:B------:R-:W-:-:S02]  /*32c0*/  IMAD.MOV.U32 R23, RZ, RZ, R6 ;  /* 0x000000ffff177224 */ /* 0x000fc400078e0006 */
[----:B------:R0:W4:Y:S05]  /*32d0*/  MUFU.EX2 R22, R4 ;  /* 0x0000000400167308 */ /* 0x00012a0000000800 */
.L_x_40014:
[----:B------:R-:W-:Y:S05]  /*32e0*/  BSYNC B0 ;  /* 0x0000000000007941 */ /* 0x000fea0003800000 */
.L_x_40013:
[----:B0-----:R-:W-:Y:S01]  /*32f0*/  IADD3 R4, R2, 0x200, RZ ;  /* 0x0000020002047810 */ /* 0x001fe20007ffe0ff */
[----:B------:R-:W-:Y:S01]  /*3300*/  BSSY B0, `(.L_x_40018) ;  /* 0x000003f000007945 */ /* 0x000fe20003800000 */
[----:B------:R-:W-:Y:S01]  /*3310*/  HFMA2.MMA R5, -RZ, RZ, 0, 0 ;  /* 0x00000000ff057435 */ /* 0x000fe200000001ff */
[----:B------:R-:W-:Y:S01]  /*3320*/  CS2R R6, SRZ ;  /* 0x0000000000067805 */ /* 0x000fe2000001ff00 */
        /* <DEDUP_REMOVED lines=43> */
.L_x_40022:
        /* <DEDUP_REMOVED lines=10> */
.L_x_40021:
[----:B------:R-:W-:-:S04]  /*3680*/  FMUL.RZ R4, R4, 0.15915493667125701904 ;  /* 0x3e22f98304047820 */ /* 0x000fc8000040c000 */
[----:B------:R0:W4:Y:S08]  /*3690*/  MUFU.SIN R7, R4 ;  /* 0x0000000400077308 */ /* 0x0001300000000400 */
[----:B------:R0:W3:Y:S01]  /*36a0*/  MUFU.COS R6, R4 ;  /* 0x0000000400067308 */ /* 0x0000e20000000000 */
[----:B------:R-:W-:Y:S05]  /*36b0*/  BRA `(.L_x_40019) ;  /* 0x0000003000007947 */ /* 0x000fea0003800000 */
.L_x_40020:
[----:B------:R-:W-:Y:S01]  /*36c0*/  FMUL.FTZ R6, R8, 1.4426950216293334961 ;  /* 0x3fb8aa3b08067820 */ /* 0x000fe20000410000 */
[----:B------:R-:W-:-:S05]  /*36d0*/  MOV R7, R4 ;  /* 0x0000000400077202 */ /* 0x000fca0000000f00 */
[----:B------:R-:W0:Y:S02]  /*36e0*/  MUFU.EX2 R6, R6 ;  /* 0x0000000600067308 */ /* 0x000e240000000800 */
.L_x_40019:
[----:B------:R-:W-:Y:S05]  /*36f0*/  BSYNC B0 ;  /* 0x0000000000007941 */ /* 0x000fea0003800000 */
.L_x_40018:
[----:B0-----:R-:W-:Y:S01]  /*3700*/  IADD3 R4, R2, 0x280, RZ ;  /* 0x0000028002047810 */ /* 0x001fe20007ffe0ff */
[----:B------:R-:W-:Y:S03]  /*3710*/  BSSY B0, `(.L_x_40023) ;  /* 0x000003e000007945 */ /* 0x000fe60003800000 */
        /* <DEDUP_REMOVED lines=44> */
.L_x_40027:
        /* <DEDUP_REMOVED lines=10> */
.L_x_40026:
[----:B------:R-:W-:-:S04]  /*3a80*/  FMUL.RZ R8, R8, 0.15915493667125701904 ;  /* 0x3e22f98308087820 */ /* 0x000fc8000040c000 */
[----:B------:R0:W4:Y:S08]  /*3a90*/  MUFU.SIN R5, R8 ;  /* 0x0000000800057308 */ /* 0x0001300000000400 */
[----:B------:R0:W3:Y:S01]  /*3aa0*/  MUFU.COS R4, R8 ;  /* 0x0000000800047308 */ /* 0x0000e20000000000 */
[----:B------:R-:W-:Y:S05]  /*3ab0*/  BRA `(.L_x_40024) ;  /* 0x0000003000007947 */ /* 0x000fea0003800000 */
.L_x_40025:
[----:B------:R-:W-:Y:S01]  /*3ac0*/  FMUL.FTZ R4, R10, 1.4426950216293334961 ;  /* 0x3fb8aa3b0a047820 */ /* 0x000fe20000410000 */
[----:B------:R-:W-:-:S05]  /*3ad0*/  MOV R5, R8 ;  /* 0x0000000800057202 */ /* 0x000fca0000000f00 */
[----:B------:R-:W0:Y:S02]  /*3ae0*/  MUFU.EX2 R4, R4 ;  /* 0x0000000400047308 */ /* 0x000e240000000800 */
.L_x_40024:
[----:B------:R-:W-:Y:S05]  /*3af0*/  BSYNC B0 ;  /* 0x0000000000007941 */ /* 0x000fea0003800000 */
.L_x_40023:
[----:B0-----:R-:W-:Y:S01]  /*3b00*/  IADD3 R8, R2, 0x300, RZ ;  /* 0x0000030002087810 */ /* 0x001fe20007ffe0ff */
[----:B------:R-:W-:Y:S01]  /*3b10*/  BSSY B0, `(.L_x_40028) ;  /* 0x000003f000007945 */ /* 0x000fe20003800000 */
[----:B------:R-:W-:Y:S02]  /*3b20*/  HFMA2.MMA R11, -RZ, RZ, 0, 0 ;  /* 0x00000000ff0b7435 */ /* 0x000fe400000001ff */
[----:B------:R-:W-:Y:S02]  /*3b30*/  ISETP.GE.AND P0, PT, R8, R25, PT ;  /* 0x000000190800720c */ /* 0x000fe40003f06270 */
[----:B------:R-:W-:-:S11]  /*3b40*/  CS2R R8, SRZ ;  /* 0x0000000000087805 */ /* 0x000fd6000001ff00 */
        /* <DEDUP_REMOVED lines=42> */
.L_x_40032:
        /* <DEDUP_REMOVED lines=10> */
.L_x_40031:
[----:B------:R-:W-:-:S04]  /*3e90*/  FMUL.RZ R10, R10, 0.15915493667125701904 ;  /* 0x3e22f9830a0a7820 */ /* 0x000fc8000040c000 */
[----:B------:R0:W4:Y:S08]  /*3ea0*/  MUFU.SIN R9, R10 ;  /* 0x0000000a00097308 */ /* 0x0001300000000400 */
[----:B------:R0:W3:Y:S01]  /*3eb0*/  MUFU.COS R8, R10 ;  /* 0x0000000a00087308 */ /* 0x0000e20000000000 */
[----:B------:R-:W-:Y:S05]  /*3ec0*/  BRA `(.L_x_40029) ;  /* 0x0000003000007947 */ /* 0x000fea0003800000 */
.L_x_40030:
[----:B------:R-:W-:Y:S01]  /*3ed0*/  FMUL.FTZ R8, R12, 1.4426950216293334961 ;  /* 0x3fb8aa3b0c087820 */ /* 0x000fe20000410000 */
[----:B------:R-:W-:-:S05]  /*3ee0*/  MOV R9, R10 ;  /* 0x0000000a00097202 */ /* 0x000fca0000000f00 */
[----:B------:R-:W0:Y:S02]  /*3ef0*/  MUFU.EX2 R8, R8 ;  /* 0x0000000800087308 */ /* 0x000e240000000800 */
.L_x_40029:
[----:B------:R-:W-:Y:S05]  /*3f00*/  BSYNC B0 ;  /* 0x0000000000007941 */ /* 0x000fea0003800000 */
.L_x_40028:
        /* <DEDUP_REMOVED lines=46> */
.L_x_40037:
        /* <DEDUP_REMOVED lines=10> */
.L_x_40036:
[----:B------:R-:W-:-:S04]  /*4290*/  FMUL.RZ R12, R12, 0.15915493667125701904 ;  /* 0x3e22f9830c0c7820 */ /* 0x000fc8000040c000 */
[----:B------:R0:W4:Y:S08]  /*42a0*/  MUFU.SIN R11, R12 ;  /* 0x0000000c000b7308 */ /* 0x0001300000000400 */
[----:B------:R0:W3:Y:S01]  /*42b0*/  MUFU.COS R10, R12 ;  /* 0x0000000c000a7308 */ /* 0x0000e20000000000 */
[----:B------:R-:W-:Y:S05]  /*42c0*/  BRA `(.L_x_40034) ;  /* 0x0000003000007947 */ /* 0x000fea0003800000 */
.L_x_40035:
[----:B------:R-:W-:Y:S01]  /*42d0*/  FMUL.FTZ R10, R14, 1.4426950216293334961 ;  /* 0x3fb8aa3b0e0a7820 */ /* 0x000fe20000410000 */
[----:B------:R-:W-:-:S05]  /*42e0*/  MOV R11, R12 ;  /* 0x0000000c000b7202 */ /* 0x000fca0000000f00 */
[----:B------:R-:W0:Y:S02]  /*42f0*/  MUFU.EX2 R10, R10 ;  /* 0x0000000a000a7308 */ /* 0x000e240000000800 */
.L_x_40034:
[----:B------:R-:W-:Y:S05]  /*4300*/  BSYNC B0 ;  /* 0x0000000000007941 */ /* 0x000fea0003800000 */
.L_x_40033:
[----:B------:R-:W-:Y:S01]  /*4310*/  ISETP.GE.AND P0, PT, R2, R25, PT ;  /* 0x000000190200720c */ /* 0x000fe20003f06270 */
[----:B------:R-:W-:Y:S01]  /*4320*/  BSSY B0, `(.L_x_40038) ;  /* 0x0000033000007945 */ /* 0x000fe20003800000 */
[----:B------:R-:W-:Y:S11]  /*4330*/  BSSY B1, `(.L_x_40039) ;  /* 0x000002b000017945 */ /* 0x000ff60003800000 */
[----:B------:R-:W-:Y:S05]  /*4340*/  @P0 BRA `(.L_x_40040) ;  /* 0x000000c000000947 */ /* 0x000fea0003800000 */
[----:B------:R-:W-:Y:S01]  /*4350*/  HFMA2.MMA R13, -RZ, RZ, 0, 4.76837158203125e-07 ;  /* 0x00000008ff0d7435 */ /* 0x000fe200000001ff */
[----:B0-----:R-:W-:-:S02]  /*4360*/  IADD3 R12, R3, R2, RZ ;  /* 0x00000002030c7210 */ /* 0x001fc40007ffe0ff */
[----:B------:R-:W-:-:S04]  /*4370*/  MOV R2, R0 ;  /* 0x0000000000027202 */ /* 0x000fc80000000f00 */
[----:B------:R-:W-:-:S03]  /*4380*/  ISETP.GE.AND P0, PT, R2, R25, PT ;  /* 0x000000190200720c */ /* 0x000fc60003f06270 */
[----:B------:R-:W-:-:S05]  /*4390*/  IMAD.WIDE.U32 R12, R12, R13, c[0x0][0x178] ;  /* 0x00005e000c0c7625 */ /* 0x000fca00078e000d */
[----:B-12---:R0:W-:Y:S05]  /*43a0*/  STG.E.64 [R12.64], R16 ;  /* 0x000000100c007986 */ /* 0x0061ea000c101b04 */
[----:B------:R-:W-:Y:S05]  /*43b0*/  @P0 BRA `(.L_x_40041) ;  /* 0x000000c000000947 */ /* 0x000fea0003800000 */
[----:B0-----:R-:W-:Y:S02]  /*43c0*/  IADD3 R12, R3, R2, RZ ;  /* 0x00000002030c7210 */ /* 0x001fe40007ffe0ff */
[----:B------:R-:W-:Y:S02]  /*43d0*/  MOV R13, 0x8 ;  /* 0x00000008000d7802 */ /* 0x000fe40000000f00 */
[----:B------:R-:W-:-:S03]  /*43e0*/  IADD3 R2, R2, 0x80, RZ ;  /* 0x0000008002027810 */ /* 0x000fc60007ffe0ff */
[----:B------:R-:W-:-:S05]  /*43f0*/  IMAD.WIDE.U32 R12, R12, R13, c[0x0][0x178] ;  /* 0x00005e000c0c7625 */ /* 0x000fca00078e000d */
[----:B---34-:R0:W-:Y:S02]  /*4400*/  STG.E.64 [R12.64], R18 ;  /* 0x000000120c007986 */ /* 0x0181e4000c101b04 */
.L_x_40040:
[----:B------:R-:W-:-:S13]  /*4410*/  ISETP.GE.AND P0, PT, R2, R25, PT ;  /* 0x000000190200720c */ /* 0x000fda0003f06270 */
[----:B------:R-:W-:Y:S05]  /*4420*/  @P0 BRA `(.L_x_40042) ;  /* 0x000000c000000947 */ /* 0x000fea0003800000 */
[----:B0-----:R-:W-:Y:S01]  /*4430*/  HFMA2.MMA R13, -RZ, RZ, 0, 4.76837158203125e-07 ;  /* 0x00000008ff0d7435 */ /* 0x001fe200000001ff */
[----:B------:R-:W-:Y:S02]  /*4440*/  IADD3 R12, R3, R2, RZ ;  /* 0x00000002030c7210 */ /* 0x000fe40007ffe0ff */
[----:B------:R-:W-:-:S07]  /*4450*/  IADD3 R2, R2, 0x80, RZ ;  /* 0x0000008002027810 */ /* 0x000fce0007ffe0ff */
[----:B------:R-:W-:-:S05]  /*4460*/  IMAD.WIDE.U32 R12, R12, R13, c[0x0][0x178] ;  /* 0x00005e000c0c7625 */ /* 0x000fca00078e000d */
[----:B---34-:R0:W-:Y:S02]  /*4470*/  STG.E.64 [R12.64], R20 ;  /* 0x000000140c007986 */ /* 0x0181e4000c101b04 */
.L_x_40041:
[----:B------:R-:W-:-:S13]  /*4480*/  ISETP.GE.AND P0, PT, R2, R25, PT ;  /* 0x000000190200720c */ /* 0x000fda0003f06270 */
[----:B------:R-:W-:Y:S05]  /*4490*/  @P0 BRA `(.L_x_40043) ;  /* 0x000000c000000947 */ /* 0x000fea0003800000 */
[----:B0-----:R-:W-:Y:S01]  /*44a0*/  MOV R13, 0x8 ;  /* 0x00000008000d7802 */ /* 0x001fe20000000f00 */
[----:B------:R-:W-:Y:S01]  /*44b0*/  IMAD.IADD R12, R3, 0x1, R2 ;  /* 0x00000001030c7824 */ /* 0x000fe200078e0202 */
[----:B------:R-:W-:-:S03]  /*44c0*/  IADD3 R2, R2, 0x80, RZ ;  /* 0x0000008002027810 */ /* 0x000fc60007ffe0ff */
[----:B------:R-:W-:-:S05]  /*44d0*/  IMAD.WIDE.U32 R12, R12, R13, c[0x0][0x178] ;  /* 0x00005e000c0c7625 */ /* 0x000fca00078e000d */
[----:B---34-:R0:W-:Y:S02]  /*44e0*/  STG.E.64 [R12.64], R22 ;  /* 0x000000160c007986 */ /* 0x0181e4000c101b04 */
.L_x_40042:
[----:B------:R-:W-:-:S13]  /*44f0*/  ISETP.GE.AND P0, PT, R2, R25, PT ;  /* 0x000000190200720c */ /* 0x000fda0003f06270 */
[----:B------:R-:W-:Y:S05]  /*4500*/  @P0 BRA `(.L_x_40044) ;  /* 0x000000d000000947 */ /* 0x000fea0003800000 */
[----:B0-----:R-:W-:Y:S01]  /*4510*/  HFMA2.MMA R13, -RZ, RZ, 0, 4.76837158203125e-07 ;  /* 0x00000008ff0d7435 */ /* 0x001fe200000001ff */
[----:B------:R-:W-:Y:S02]  /*4520*/  IADD3 R12, R3, R2, RZ ;  /* 0x00000002030c7210 */ /* 0x000fe40007ffe0ff */
[----:B------:R-:W-:-:S07]  /*4530*/  IADD3 R2, R2, 0x80, RZ ;  /* 0x0000008002027810 */ /* 0x000fce0007ffe0ff */
[----:B------:R-:W-:-:S05]  /*4540*/  IMAD.WIDE.U32 R12, R12, R13, c[0x0][0x178] ;  /* 0x00005e000c0c7625 */ /* 0x000fca00078e000d */
[----:B---34-:R0:W-:Y:S02]  /*4550*/  STG.E.64 [R12.64], R6 ;  /* 0x000000060c007986 */ /* 0x0181e4000c101b04 */
.L_x_40043:
[----:B------:R-:W-:-:S13]  /*4560*/  ISETP.GE.AND P0, PT, R2, R25, PT ;  /* 0x000000190200720c */ /* 0x000fda0003f06270 */
[----:B------:R-:W-:Y:S01]  /*4570*/  @P0 BREAK B1 ;  /* 0x0000000000010942 */ /* 0x000fe20003800000 */
[----:B------:R-:W-:Y:S05]  /*4580*/  @P0 BRA `(.L_x_40045) ;  /* 0x000000c000000947 */ /* 0x000fea0003800000 */
[----:B0--3--:R-:W-:Y:S02]  /*4590*/  IADD3 R6, R3, R2, RZ ;  /* 0x0000000203067210 */ /* 0x009fe40007ffe0ff */
[----:B----4-:R-:W-:Y:S02]  /*45a0*/  MOV R7, 0x8 ;  /* 0x0000000800077802 */ /* 0x010fe40000000f00 */
[----:B------:R-:W-:-:S03]  /*45b0*/  IADD3 R2, R2, 0x80, RZ ;  /* 0x0000008002027810 */ /* 0x000fc60007ffe0ff */
[----:B------:R-:W-:-:S05]  /*45c0*/  IMAD.WIDE.U32 R6, R6, R7, c[0x0][0x178] ;  /* 0x00005e0006067625 */ /* 0x000fca00078e0007 */
[----:B------:R0:W-:Y:S02]  /*45d0*/  STG.E.64 [R6.64], R4 ;  /* 0x0000000406007986 */ /* 0x0001e4000c101b04 */
.L_x_40044:
[----:B------:R-:W-:Y:S05]  /*45e0*/  BSYNC B1 ;  /* 0x0000000000017941 */ /* 0x000fea0003800000 */
.L_x_40039:
[----:B------:R-:W-:-:S13]  /*45f0*/  ISETP.GE.AND P0, PT, R2, R25, PT ;  /* 0x000000190200720c */ /* 0x000fda0003f06270 */
[----:B0--3--:R-:W-:Y:S02]  /*4600*/  @!P0 IADD3 R4, R3, R2, RZ ;  /* 0x0000000203048210 */ /* 0x009fe40007ffe0ff */
[----:B----4-:R-:W-:Y:S02]  /*4610*/  @!P0 MOV R5, 0x8 ;  /* 0x0000000800058802 */ /* 0x010fe40000000f00 */
[----:B------:R-:W-:-:S03]  /*4620*/  @!P0 IADD3 R2, R2, 0x80, RZ ;  /* 0x0000008002028810 */ /* 0x000fc60007ffe0ff */
[----:B------:R-:W-:-:S05]  /*4630*/  @!P0 IMAD.WIDE.U32 R4, R4, R5, c[0x0][0x178] ;  /* 0x00005e0004048625 */ /* 0x000fca00078e0005 */
[----:B------:R0:W-:Y:S02]  /*4640*/  @!P0 STG.E.64 [R4.64], R8 ;  /* 0x0000000804008986 */ /* 0x0001e4000c101b04 */
.L_x_40045:
[----:B------:R-:W-:Y:S05]  /*4650*/  BSYNC B0 ;  /* 0x0000000000007941 */ /* 0x000fea0003800000 */
.L_x_40038:
[----:B------:R-:W-:Y:S01]  /*4660*/  WARPSYNC 0xffffffff ;  /* 0xffffffff00007948 */ /* 0x000fe20003800000 */
[----:B------:R-:W-:-:S13]  /*4670*/  ISETP.GE.AND P0, PT, R2, R25, PT ;  /* 0x000000190200720c */ /* 0x000fda0003f06270 */
[----:B------:R-:W-:Y:S05]  /*4680*/  @P0 EXIT ;  /* 0x000000000000094d */ /* 0x000fea0003800000 */
[----:B------:R-:W-:Y:S01]  /*4690*/  IADD3 R2, R3, R2, RZ ;  /* 0x0000000203027210 */ /* 0x000fe20007ffe0ff */
[----:B------:R-:W-:-:S10]  /*46a0*/  HFMA2.MMA R3, -RZ, RZ, 0, 4.76837158203125e-07 ;  /* 0x00000008ff037435 */ /* 0x000fd400000001ff */
[----:B------:R-:W-:-:S05]  /*46b0*/  IMAD.WIDE.U32 R2, R2, R3, c[0x0][0x178] ;  /* 0x00005e0002027625 */ /* 0x000fca00078e0003 */
[----:B---34-:R-:W-:Y:S01]  /*46c0*/  STG.E.64 [R2.64], R10 ;  /* 0x0000000a02007986 */ /* 0x018fe2000c101b04 */
[----:B------:R-:W-:Y:S05]  /*46d0*/  EXIT ;  /* 0x000000000000794d */ /* 0x000fea0003800000 */
.L_x_40046:
        /* <DEDUP_REMOVED lines=10> */
.L_x_61916:


//--------------------- .text._ZN2at6native29vectorized_elementwise_kernelILi4EZNS0_50_GLOBAL__N__2680c7bb_12_PowKernel_cu_b2145a98_318422pow_scalar_tensor_implIfEEvRNS_18TensorIteratorBaseEN3c107complexIT_EEEUlNS7_IfEEE_St5arrayIPcLm2EEEEviT0_T1_ --------------------------
	.section	.text._ZN2at6native29vectorized_elementwise_kernelILi4EZNS0_50_GLOBAL__N__2680c7bb_12_PowKernel_cu_b2145a98_318422pow_scalar_tensor_implIfEEvRNS_18TensorIteratorBaseEN3c107complexIT_EEEUlNS7_IfEEE_St5arrayIPcLm2EEEEviT0_T1_,"ax",@progbits
	.sectioninfo	@"SHI_REGISTERS=32"
	.align	128
        .global         _ZN2at6native29vectorized_elementwise_kernelILi4EZNS0_50_GLOBAL__N__2680c7bb_12_PowKernel_cu_b2145a98_318422pow_scalar_tensor_implIfEEvRNS_18TensorIteratorBaseEN3c107complexIT_EEEUlNS7_IfEEE_St5arrayIPcLm2EEEEviT0_T1_
        .type           _ZN2at6native29vectorized_elementwise_kernelILi4EZNS0_50_GLOBAL__N__2680c7bb_12_PowKernel_cu_b2145a98_318422pow_scalar_tensor_implIfEEvRNS_18TensorIteratorBaseEN3c107complexIT_EEEUlNS7_IfEEE_St5arrayIPcLm2EEEEviT0_T1_,@function
        .size           _ZN2at6native29vectorized_elementwise_kernelILi4EZNS0_50_GLOBAL__N__2680c7bb_12_PowKernel_cu_b2145a98_318422pow_scalar_tensor_implIfEEvRNS_18TensorIteratorBaseEN3c107complexIT_EEEUlNS7_IfEEE_St5arrayIPcLm2EEEEviT0_T1_,(.L_x_61917 - _ZN2at6native29vectorized_elementwise_kernelILi4EZNS0_50_GLOBAL__N__2680c7bb_12_PowKernel_cu_b2145a98_318422pow_scalar_tensor_implIfEEvRNS_18TensorIteratorBaseEN3c107complexIT_EEEUlNS7_IfEEE_St5arrayIPcLm2EEEEviT0_T1_)
        .other          _ZN2at6native29vectorized_elementwise_kernelILi4EZNS0_50_GLOBAL__N__2680c7bb_12_PowKernel_cu_b2145a98_318422pow_scalar_tensor_implIfEEvRNS_18TensorIteratorBaseEN3c107complexIT_EEEUlNS7_IfEEE_St5arrayIPcLm2EEEEviT0_T1_,@"STO_CUDA_ENTRY STV_DEFAULT"
_ZN2at6native29vectorized_elementwise_kernelILi4EZNS0_50_GLOBAL__N__2680c7bb_12_PowKernel_cu_b2145a98_318422pow_scalar_tensor_implIfEEvRNS_18TensorIteratorBaseEN3c107complexIT_EEEUlNS7_IfEEE_St5arrayIPcLm2EEEEviT0_T1_:
.text._ZN2at6native29vectorized_elementwise_kernelILi4EZNS0_50_GLOBAL__N__2680c7bb_12_PowKernel_cu_b2145a98_318422pow_scalar_tensor_implIfEEvRNS_18TensorIteratorBaseEN3c107complexIT_EEEUlNS7_IfEEE_St5arrayIPcLm2EEEEviT0_T1_:
        /* <DEDUP_REMOVED lines=57> */
.L_x_40051:
        /* <DEDUP_REMOVED lines=10> */
.L_x_40050:
[----:B------:R-:W-:-:S04]  /*0430*/  FMUL.RZ R20, R20, 0.15915493667125701904 ;  /* 0x3e22f98314147820 */ /* 0x000fc8000040c000 */
[----:B------:R0:W1:Y:S08]  /*0440*/  MUFU.SIN R9, R20 ;  /* 0x0000001400097308 */ /* 0x0000700000000400 */
[----:B------:R0:W2:Y:S01]  /*0450*/  MUFU.COS R8, R20 ;  /* 0x0000001400087308 */ /* 0x0000a20000000000 */
[----:B------:R-:W-:Y:S05]  /*0460*/  BRA `(.L_x_40052) ;  /* 0x0000003000007947 */ /* 0x000fea0003800000 */
.L_x_40049:
[----:B0-----:R-:W-:Y:S01]  /*0470*/  FMUL.FTZ R8, R21, 1.4426950216293334961 ;  /* 0x3fb8aa3b15087820 */ /* 0x001fe20000410000 */
[----:B------:R-:W-:-:S05]  /*0480*/  MOV R9, R20 ;  /* 0x0000001400097202 */ /* 0x000fca0000000f00 */
[----:B------:R-:W0:Y:S02]  /*0490*/  MUFU.EX2 R8, R8 ;  /* 0x0000000800087308 */ /* 0x000e240000000800 */
.L_x_40052:
[----:B------:R-:W-:Y:S05]  /*04a0*/  BSYNC B0 ;  /* 0x0000000000007941 */ /* 0x000fea0003800000 */
.L_x_40048:
        /* <DEDUP_REMOVED lines=42> */
.L_x_40056:
        /* <DEDUP_REMOVED lines=10> */
.L_x_40055:
[----:B------:R-:W-:-:S04]  /*07f0*/  FMUL.RZ R20, R20, 0.15915493667125701904 ;  /* 0x3e22f98314147820 */ /* 0x000fc8000040c000 */
[----:B------:R0:W3:Y:S08]  /*0800*/  MUFU.SIN R11, R20 ;  /* 0x00000014000b7308 */ /* 0x0000f00000000400 */
[----:B------:R0:W4:Y:S01]  /*0810*/  MUFU.COS R10, R20 ;  /* 0x00000014000a7308 */ /* 0x0001220000000000 */
[----:B------:R-:W-:Y:S05]  /*0820*/  BRA `(.L_x_40057) ;  /* 0x0000003000007947 */ /* 0x000fea0003800000 */
.L_x_40054:
[----:B------:R-:W-:Y:S01]  /*0830*/  FMUL.FTZ R10, R21, 1.4426950216293334961 ;  /* 0x3fb8aa3b150a7820 */ /* 0x000fe20000410000 */
[----:B------:R-:W-:-:S05]  /*0840*/  MOV R11, R20 ;  /* 0x00000014000b7202 */ /* 0x000fca0000000f00 */
[----:B------:R-:W0:Y:S02]  /*0850*/  MUFU.EX2 R10, R10 ;  /* 0x0000000a000a7308 */ /* 0x000e240000000800 */
.L_x_40057:
[----:B------:R-:W-:Y:S05]  /*0860*/  BSYNC B0 ;  /* 0x0000000000007941 */ /* 0x000fea0003800000 */
.L_x_40053:
        /* <DEDUP_REMOVED lines=42> */
.L_x_40061:
        /* <DEDUP_REMOVED lines=10> */
.L_x_40060:
[----:B------:R-:W-:-:S04]  /*0bb0*/  FMUL.RZ R20, R20, 0.15915493667125701904 ;  /* 0x3e22f98314147820 */ /* 0x000fc8000040c000 */
[----:B------:R0:W4:Y:S08]  /*0bc0*/  MUFU.SIN R5, R20 ;  /* 0x0000001400057308 */ /* 0x0001300000000400 */
[----:B------:R0:W3:Y:S01]  /*0bd0*/  MUFU.COS R4, R20 ;  /* 0x0000001400047308 */ /* 0x0000e20000000000 */
[----:B------:R-:W-:Y:S05]  /*0be0*/  BRA `(.L_x_40062) ;  /* 0x0000003000007947 */ /* 0x000fea0003800000 */
.L_x_40059:
[----:B------:R-:W-:Y:S01]  /*0bf0*/  FMUL.FTZ R4, R21, 1.4426950216293334961 ;  /* 0x3fb8aa3b15047820 */ /* 0x000fe20000410000 */
[----:B------:R-:W-:-:S05]  /*0c00*/  MOV R5, R20 ;  /* 0x0000001400057202 */ /* 0x000fca0000000f00 */
[----:B------:R-:W0:Y:S02]  /*0c10*/  MUFU.EX2 R4, R4 ;  /* 0x0000000400047308 */ /* 0x000e240000000800 */
.L_x_40062:
[----:B------:R-:W-:Y:S05]  /*0c20*/  BSYNC B0 ;  /* 0x0000000000007941 */ /* 0x000fea0003800000 */
.L_x_40058:
        /* <DEDUP_REMOVED lines=42> */
.L_x_40066:
        /* <DEDUP_REMOVED lines=10> */
.L_x_40065:
[----:B------:R-:W-:-:S04]  /*0f70*/  FMUL.RZ R20, R20, 0.15915493667125701904 ;  /* 0x3e22f98314147820 */ /* 0x000fc8000040c000 */
[----:B------:R0:W4:Y:S08]  /*0f80*/  MUFU.SIN R7, R20 ;  /* 0x0000001400077308 */ /* 0x0001300000000400 */
[----:B------:R0:W3:Y:S01]  /*0f90*/  MUFU.COS R6, R20 ;  /* 0x0000001400067308 */ /* 0x0000e20000000000 */
[----:B------:R-:W-:Y:S05]  /*0fa0*/  BRA `(.L_x_40067) ;  /* 0x0000003000007947 */ /* 0x000fea0003800000 */
.L_x_40064:
[----:B------:R-:W-:Y:S01]  /*0fb0*/  FMUL.FTZ R6, R21, 1.4426950216293334961 ;  /* 0x3fb8aa3b15067820 */ /* 0x000fe20000410000 */
[----:B------:R-:W-:-:S05]  /*0fc0*/  MOV R7, R20 ;  /* 0x0000001400077202 */ /* 0x000fca0000000f00 */
[----:B------:R-:W0:Y:S02]  /*0fd0*/  MUFU.EX2 R6, R6 ;  /* 0x0000000600067308 */ /* 0x000e240000000800 */
.L_x_40067:
[----:B------:R-:W-:Y:S05]  /*0fe0*/  BSYNC B0 ;  /* 0x0000000000007941 */ /* 0x000fea0003800000 */
.L_x_40063:
        /* <DEDUP_REMOVED lines=42> */
.L_x_40071:
        /* <DEDUP_REMOVED lines=10> */
.L_x_40070:
[----:B------:R-:W-:-:S04]  /*1330*/  FMUL.RZ R20, R20, 0.15915493667125701904 ;  /* 0x3e22f98314147820 */ /* 0x000fc8000040c000 */
[----:B------:R0:W4:Y:S08]  /*1340*/  MUFU.SIN R17, R20 ;  /* 0x0000001400117308 */ /* 0x0001300000000400 */
[----:B------:R0:W3:Y:S01]  /*1350*/  MUFU.COS R16, R20 ;  /* 0x0000001400107308 */ /* 0x0000e20000000000 */
[----:B------:R-:W-:Y:S05]  /*1360*/  BRA `(.L_x_40072) ;  /* 0x0000003000007947 */ /* 0x000fea0003800000 */
.L_x_40069:
[----:B------:R-:W-:Y:S01]  /*1370*/  FMUL.FTZ R16, R21, 1.4426950216293334961 ;  /* 0x3fb8aa3b15107820 */ /* 0x000fe20000410000 */
[----:B------:R-:W-:-:S05]  /*1380*/  MOV R17, R20 ;  /* 0x0000001400117202 */ /* 0x000fca0000000f00 */
[----:B------:R-:W0:Y:S02]  /*1390*/  MUFU.EX2 R16, R16 ;  /* 0x0000001000107308 */ /* 0x000e240000000800 */
.L_x_40072:
[----:B------:R-:W-:Y:S05]  /*13a0*/  BSYNC B0 ;  /* 0x0000000000007941 */ /* 0x000fea0003800000 */
.L_x_40068:
        /* <DEDUP_REMOVED lines=42> */
.L_x_40076:
        /* <DEDUP_REMOVED lines=10> */
.L_x_40075:
[----:B------:R-:W-:-:S04]  /*16f0*/  FMUL.RZ R20, R20, 0.15915493667125701904 ;  /* 0x3e22f98314147820 */ /* 0x000fc8000040c000 */
[----:B------:R0:W4:Y:S08]  /*1700*/  MUFU.SIN R19, R20 ;  /* 0x0000001400137308 */ /* 0x0001300000000400 */
[----:B------:R0:W3:Y:S01]  /*1710*/  MUFU.COS R18, R20 ;  /* 0x0000001400127308 */ /* 0x0000e20000000000 */
[----:B------:R-:W-:Y:S05]  /*1720*/  BRA `(.L_x_40077) ;  /* 0x0000003000007947 */ /* 0x000fea0003800000 */
.L_x_40074:
[----:B------:R-:W-:Y:S02]  /*1730*/  FMUL.FTZ R18, R21, 1.4426950216293334961 ;  /* 0x3fb8aa3b15127820 */ /* 0x000fe40000410000 */
[----:B------:R-:W-:-:S04]  /*1740*/  IMAD.MOV.U32 R19, RZ, RZ, R20 ;  /* 0x000000ffff137224 */ /* 0x000fc800078e0014 */
[----:B------:R-:W0:Y:S03]  /*1750*/  MUFU.EX2 R18, R18 ;  /* 0x0000001200127308 */ /* 0x000e260000000800 */
.L_x_40077:
[----:B------:R-:W-:Y:S05]  /*1760*/  BSYNC B0 ;  /* 0x0000000000007941 */ /* 0x000fea0003800000 */
.L_x_40073:
        /* <DEDUP_REMOVED lines=42> */
.L_x_40081:
        /* <DEDUP_REMOVED lines=10> */
.L_x_40080:
[----:B------:R-:W-:-:S04]  /*1ab0*/  FMUL.RZ R20, R20, 0.15915493667125701904 ;  /* 0x3e22f98314147820 */ /* 0x000fc8000040c000 */
[----:B------:R0:W4:Y:S08]  /*1ac0*/  MUFU.SIN R13, R20 ;  /* 0x00000014000d7308 */ /* 0x0001300000000400 */
[----:B------:R0:W3:Y:S01]  /*1ad0*/  MUFU.COS R12, R20 ;  /* 0x00000014000c7308 */ /* 0x0000e20000000000 */
[----:B------:R-:W-:Y:S05]  /*1ae0*/  BRA `(.L_x_40082) ;  /* 0x0000003000007947 */ /* 0x000fea0003800000 */
.L_x_40079:
[----:B------:R-:W-:Y:S01]  /*1af0*/  FMUL.FTZ R12, R21, 1.4426950216293334961 ;  /* 0x3fb8aa3b150c7820 */ /* 0x000fe20000410000 */
[----:B------:R-:W-:-:S05]  /*1b00*/  MOV R13, R20 ;  /* 0x00000014000d7202 */ /* 0x000fca0000000f00 */
[----:B------:R-:W0:Y:S02]  /*1b10*/  MUFU.EX2 R12, R12 ;  /* 0x0000000c000c7308 */ /* 0x000e240000000800 */
.L_x_40082:
[----:B------:R-:W-:Y:S05]  /*1b20*/  BSYNC B0 ;  /* 0x0000000000007941 */ /* 0x000fea0003800000 */
.L_x_40078:
        /* <DEDUP_REMOVED lines=42> */
.L_x_40086:
        /* <DEDUP_REMOVED lines=10> */
.L_x_40085:
[----:B------:R-:W-:-:S04]  /*1e70*/  FMUL.RZ R20, R20, 0.15915493667125701904 ;  /* 0x3e22f98314147820 */ /* 0x000fc8000040c000 */
[----:B------:R0:W4:Y:S08]  /*1e80*/  MUFU.SIN R15, R20 ;  /* 0x00000014000f7308 */ /* 0x0001300000000400 */
[----:B------:R0:W3:Y:S01]  /*1e90*/  MUFU.COS R14, R20 ;  /* 0x00000014000e7308 */ /* 0x0000e20000000000 */
[----:B------:R-:W-:Y:S05]  /*1ea0*/  BRA `(.L_x_40087) ;  /* 0x0000003000007947 */ /* 0x000fea0003800000 */
.L_x_40084:
[----:B------:R-:W-:Y:S01]  /*1eb0*/  FMUL.FTZ R14, R21, 1.4426950216293334961 ;  /* 0x3fb8aa3b150e7820 */ /* 0x000fe20000410000 */
[----:B------:R-:W-:-:S05]  /*1ec0*/  MOV R15, R20 ;  /* 0x00000014000f7202 */ /* 0x000fca0000000f00 */
[----:B------:R-:W0:Y:S02]  /*1ed0*/  MUFU.EX2 R14, R14 ;  /* 0x0000000e000e7308 */ /* 0x000e240000000800 */
.L_x_40087:
[----:B------:R-:W-:Y:S05]  /*1ee0*/  BSYNC B0 ;  /* 0x0000000000007941 */ /* 0x000fea0003800000 */
.L_x_40083:
[----:B0-----:R-:W-:-:S06]  /*1ef0*/  IMAD.WIDE.U32 R20, R3, R0, c[0x0][0x178] ;  /* 0x00005e0003147625 */ /* 0x001fcc00078e0000 */
[----:B------:R-:W-:-:S05]  /*1f00*/  IMAD.WIDE R20, R2, 0x20, R20 ;  /* 0x0000002002147825 */ /* 0x000fca00078e0214 */
[----:B-1234-:R-:W-:Y:S04]  /*1f10*/  STG.E.128 [R20.64], R8 ;  /* 0x0000000814007986 */ /* 0x01efe8000c101d04 */
[----:B------:R-:W-:Y:S04]  /*1f20*/  STG.E.128 [R20.64+0x10], R4 ;  /* 0x0000100414007986 */ /* 0x000fe8000c101d04 */
[----:B------:R-:W-:Y:S04]  /*1f30*/  STG.E.128 [R20.64+0x1000], R16 ;  /* 0x0010001014007986 */ /* 0x000fe8000c101d04 */
[----:B------:R-:W-:Y:S01]  /*1f40*/  STG.E.128 [R20.64+0x1010], R12 ;  /* 0x0010100c14007986 */ /* 0x000fe2000c101d04 */
[----:B------:R-:W-:Y:S05]  /*1f50*/  EXIT ;  /* 0x000000000000794d */ /* 0x000fea0003800000 */
.L_x_40047:
        /* <DEDUP_REMOVED lines=102> */
.L_x_40092:
        /* <DEDUP_REMOVED lines=10> */
.L_x_40091:
[----:B------:R-:W-:-:S04]  /*2660*/  FMUL.RZ R0, R0, 0.15915493667125701904 ;  /* 0x3e22f98300007820 */ /* 0x000fc8000040c000 */
[----:B------:R0:W1:Y:S08]  /*2670*/  MUFU.SIN R17, R0 ;  /* 0x0000000000117308 */ /* 0x0000700000000400 */
[----:B------:R0:W2:Y:S01]  /*2680*/  MUFU.COS R16, R0 ;  /* 0x0000000000107308 */ /* 0x0000a20000000000 */
[----:B------:R-:W-:Y:S05]  /*2690*/  BRA `(.L_x_40089) ;  /* 0x0000003000007947 */ /* 0x000fea0003800000 */
.L_x_40090:
[----:B------:R-:W-:Y:S01]  /*26a0*/  FMUL.FTZ R16, R22, 1.4426950216293334961 ;  /* 0x3fb8aa3b16107820 */ /* 0x000fe20000410000 */
[----:B------:R-:W-:-:S05]  /*26b0*/  MOV R17, R0 ;  /* 0x0000000000117202 */ /* 0x000fca0000000f00 */
[----:B------:R-:W0:Y:S02]  /*26c0*/  MUFU.EX2 R16, R16 ;  /* 0x0000001000107308 */ /* 0x000e240000000800 */
.L_x_40089:
[----:B0-----:R-:W-:Y:S05]  /*26d0*/  BSYNC B0 ;  /* 0x0000000000007941 */ /* 0x001fea0003800000 */
.L_x_40088:
        /* <DEDUP_REMOVED lines=46> */
.L_x_40097:
        /* <DEDUP_REMOVED lines=10> */
.L_x_40096:
[----:B------:R-:W-:-:S04]  /*2a60*/  FMUL.RZ R22, R22, 0.15915493667125701904 ;  /* 0x3e22f98316167820 */ /* 0x000fc8000040c000 */
[----:B------:R0:W3:Y:S08]  /*2a70*/  MUFU.SIN R19, R22 ;  /* 0x0000001600137308 */ /* 0x0000f00000000400 */
[----:B------:R0:W4:Y:S01]  /*2a80*/  MUFU.COS R18, R22 ;  /* 0x0000001600127308 */ /* 0x0001220000000000 */
[----:B------:R-:W-:Y:S05]  /*2a90*/  BRA `(.L_x_40094) ;  /* 0x0000003000007947 */ /* 0x000fea0003800000 */
.L_x_40095:
[----:B------:R-:W-:Y:S01]  /*2aa0*/  FMUL.FTZ R18, R20, 1.4426950216293334961 ;  /* 0x3fb8aa3b14127820 */ /* 0x000fe20000410000 */
[----:B------:R-:W-:-:S05]  /*2ab0*/  MOV R19, R22 ;  /* 0x0000001600137202 */ /* 0x000fca0000000f00 */
[----:B------:R-:W0:Y:S02]  /*2ac0*/  MUFU.EX2 R18, R18 ;  /* 0x0000001200127308 */ /* 0x000e240000000800 */
.L_x_40094:
[----:B------:R-:W-:Y:S05]  /*2ad0*/  BSYNC B0 ;  /* 0x0000000000007941 */ /* 0x000fea0003800000 */
.L_x_40093:
        /* <DEDUP_REMOVED lines=47> */
.L_x_40102:
        /* <DEDUP_REMOVED lines=10> */
.L_x_40101:
[----:B------:R-:W-:-:S04]  /*2e70*/  FMUL.RZ R22, R22, 0.15915493667125701904 ;  /* 0x3e22f98316167820 */ /* 0x000fc8000040c000 */
[----:B------:R0:W4:Y:S08]  /*2e80*/  MUFU.SIN R21, R22 ;  /* 0x0000001600157308 */ /* 0x0001300000000400 */
[----:B------:R0:W3:Y:S01]  /*2e90*/  MUFU.COS R20, R22 ;  /* 0x0000001600147308 */ /* 0x0000e20000000000 */
[----:B------:R-:W-:Y:S05]  /*2ea0*/  BRA `(.L_x_40099) ;  /* 0x0000003000007947 */ /* 0x000fea0003800000 */
.L_x_40100:
[----:B------:R-:W-:Y:S01]  /*2eb0*/  FMUL.FTZ R6, R6, 1.4426950216293334961 ;  /* 0x3fb8aa3b06067820 */ /* 0x000fe20000410000 */
[----:B------:R-:W-:-:S03]  /*2ec0*/  MOV R21, R22 ;  /* 0x0000001600157202 */ /* 0x000fc60000000f00 */
[----:B------:R0:W4:Y:S04]  /*2ed0*/  MUFU.EX2 R20, R6 ;  /* 0x0000000600147308 */ /* 0x0001280000000800 */
.L_x_40099:
[----:B------:R-:W-:Y:S05]  /*2ee0*/  BSYNC B0 ;  /* 0x0000000000007941 */ /* 0x000fea0003800000 */
.L_x_40098:
        /* <DEDUP_REMOVED lines=46> */
.L_x_40107:
        /* <DEDUP_REMOVED lines=10> */
.L_x_40106:
[----:B------:R-:W-:-:S04]  /*3270*/  FMUL.RZ R6, R6, 0.15915493667125701904 ;  /* 0x3e22f98306067820 */ /* 0x000fc8000040c000 */
[----:B------:R0:W4:Y:S08]  /*3280*/  MUFU.SIN R23, R6 ;  /* 0x0000000600177308 */ /* 0x0001300000000400 */
[----:B------:R0:W3:Y:S01]  /*3290*/  MUFU.COS R22, R6 ;  /* 0x0000000600167308 */ /* 0x0000e20000000000 */
[----:B------:R-:W-:Y:S05]  /*32a0*/  BRA `(.L_x_40104) ;  /* 0x0000003000007947 */ /* 0x000fea0003800000 */
.L_x_40105:
[----:B------:R-:W-:Y:S02]  /*32b0*/  FMUL.FTZ R4, R4, 1.4426950216293334961 ;  /* 0x3fb8aa3b04047820 */ /* 0x000fe40000410000 */
[----:B------:R-:W-:-:S02]  /*32c0*/  IMAD.MOV.U32 R23, RZ, RZ, R6 ;  /* 0x000000ffff177224 */ /* 0x000fc400078e0006 */
[----:B------:R0:W4:Y:S05]  /*32d0*/  MUFU.EX2 R22, R4 ;  /* 0x0000000400167308 */ /* 0x00012a0000000800 */
.L_x_40104:
[----:B------:R-:W-:Y:S05]  /*32e0*/  BSYNC B0 ;  /* 0x0000000000007941 */ /* 0x000fea0003800000 */
.L_x_40103:
        /* <DEDUP_REMOVED lines=47> */
.L_x_40112:
        /* <DEDUP_REMOVED lines=10> */
.L_x_40111:
[----:B------:R-:W-:-:S04]  /*3680*/  FMUL.RZ R4, R4, 0.15915493667125701904 ;  /* 0x3e22f98304047820 */ /* 0x000fc8000040c000 */
[----:B------:R0:W4:Y:S08]  /*3690*/  MUFU.SIN R7, R4 ;  /* 0x0000000400077308 */ /* 0x0001300000000400 */
[----:B------:R0:W3:Y:S01]  /*36a0*/  MUFU.COS R6, R4 ;  /* 0x0000000400067308 */ /* 0x0000e20000000000 */
[----:B------:R-:W-:Y:S05]  /*36b0*/  BRA `(.L_x_40109) ;  /* 0x0000003000007947 */ /* 0x000fea0003800000 */
.L_x_40110:
[----:B------:R-:W-:Y:S01]  /*36c0*/  FMUL.FTZ R6, R8, 1.4426950216293334961 ;  /* 0x3fb8aa3b08067820 */ /* 0x000fe20000410000 */
[----:B------:R-:W-:-:S05]  /*36d0*/  MOV R7, R4 ;  /* 0x0000000400077202 */ /* 0x000fca0000000f00 */
[----:B------:R-:W0:Y:S02]  /*36e0*/  MUFU.EX2 R6, R6 ;  /* 0x0000000600067308 */ /* 0x000e240000000800 */
.L_x_40109:
[----:B------:R-:W-:Y:S05]  /*36f0*/  BSYNC B0 ;  /* 0x0000000000007941 */ /* 0x000fea0003800000 */
.L_x_40108:
        /* <DEDUP_REMOVED lines=46> */
.L_x_40117:
        /* <DEDUP_REMOVED lines=10> */
.L_x_40116:
[----:B------:R-:W-:-:S04]  /*3a80*/  FMUL.RZ R8, R8, 0.15915493667125701904 ;  /* 0x3e22f98308087820 */ /* 0x000fc8000040c000 */
[----:B------:R0:W4:Y:S08]  /*3a90*/  MUFU.SIN R5, R8 ;  /* 0x0000000800057308 */ /* 0x0001300000000400 */
[----:B------:R0:W3:Y:S01]  /*3aa0*/  MUFU.COS R4, R8 ;  /* 0x0000000800047308 */ /* 0x0000e20000000000 */
[----:B------:R-:W-:Y:S05]  /*3ab0*/  BRA `(.L_x_40114) ;  /* 0x0000003000007947 */ /* 0x000fea0003800000 */
.L_x_40115:
[----:B------:R-:W-:Y:S01]  /*3ac0*/  FMUL.FTZ R4, R10, 1.4426950216293334961 ;  /* 0x3fb8aa3b0a047820 */ /* 0x000fe20000410000 */
[----:B------:R-:W-:-:S05]  /*3ad0*/  MOV R5, R8 ;  /* 0x0000000800057202 */ /* 0x000fca0000000f00 */
[----:B------:R-:W0:Y:S02]  /*3ae0*/  MUFU.EX2 R4, R4 ;  /* 0x0000000400047308 */ /* 0x000e240000000800 */
.L_x_40114:
[----:B------:R-:W-:Y:S05]  /*3af0*/  BSYNC B0 ;  /* 0x0000000000007941 */ /* 0x000fea0003800000 */
.L_x_40113:
        /* <DEDUP_REMOVED lines=47> */
.L_x_40122:
        /* <DEDUP_REMOVED lines=10> */
.L_x_40121:
[----:B------:R-:W-:-:S04]  /*3e90*/  FMUL.RZ R10, R10, 0.15915493667125701904 ;  /* 0x3e22f9830a0a7820 */ /* 0x000fc8000040c000 */
[----:B------:R0:W4:Y:S08]  /*3ea0*/  MUFU.SIN R9, R10 ;  /* 0x0000000a00097308 */ /* 0x0001300000000400 */
[----:B------:R0:W3:Y:S01]  /*3eb0*/  MUFU.COS R8, R10 ;  /* 0x0000000a00087308 */ /* 0x0000e20000000000 */
[----:B------:R-:W-:Y:S05]  /*3ec0*/  BRA `(.L_x_40119) ;  /* 0x0000003000007947 */ /* 0x000fea0003800000 */
.L_x_40120:
[----:B------:R-:W-:Y:S01]  /*3ed0*/  FMUL.FTZ R8, R12, 1.4426950216293334961 ;  /* 0x3fb8aa3b0c087820 */ /* 0x000fe20000410000 */
[----:B------:R-:W-:-:S05]  /*3ee0*/  MOV R9, R10 ;  /* 0x0000000a00097202 */ /* 0x000fca0000000f00 */
[----:B------:R-:W0:Y:S02]  /*3ef0*/  MUFU.EX2 R8, R8 ;  /* 0x0000000800087308 */ /* 0x000e240000000800 */
.L_x_40119:
[----:B------:R-:W-:Y:S05]  /*3f00*/  BSYNC B0 ;  /* 0x0000000000007941 */ /* 0x000fea0003800000 */
.L_x_40118:
        /* <DEDUP_REMOVED lines=46> */
.L_x_40127:
        /* <DEDUP_REMOVED lines=10> */
.L_x_40126:
[----:B------:R-:W-:-:S04]  /*4290*/  FMUL.RZ R12, R12, 0.15915493667125701904 ;  /* 0x3e22f9830c0c7820 */ /* 0x000fc8000040c000 */
[----:B------:R0:W4:Y:S08]  /*42a0*/  MUFU.SIN R11, R12 ;  /* 0x0000000c000b7308 */ /* 0x0001300000000400 */
[----:B------:R0:W3:Y:S01]  /*42b0*/  MUFU.COS R10, R12 ;  /* 0x0000000c000a7308 */ /* 0x0000e20000000000 */
[----:B------:R-:W-:Y:S05]  /*42c0*/  BRA `(.L_x_40124) ;  /* 0x0000003000007947 */ /* 0x000fea0003800000 */
.L_x_40125:
[----:B------:R-:W-:Y:S01]  /*42d0*/  FMUL.FTZ R10, R14, 1.4426950216293334961 ;  /* 0x3fb8aa3b0e0a7820 */ /* 0x000fe20000410000 */
[----:B------:R-:W-:-:S05]  /*42e0*/  MOV R11, R12 ;  /* 0x0000000c000b7202 */ /* 0x000fca0000000f00 */
[----:B------:R-:W0:Y:S02]  /*42f0*/  MUFU.EX2 R10, R10 ;  /* 0x0000000a000a7308 */ /* 0x000e240000000800 */
.L_x_40124:
[----:B------:R-:W-:Y:S05]  /*4300*/  BSYNC B0 ;  /* 0x0000000000007941 */ /* 0x000fea0003800000 */
.L_x_40123:
        /* <DEDUP_REMOVED lines=16> */
.L_x_40130:
[----:B------:R-:W-:-:S13]  /*4410*/  ISETP.GE.AND P0, PT, R2, R25, PT ;  /* 0x000000190200720c */ /* 0x000fda0003f06270 */
[----:B------:R-:W-:Y:S05]  /*4420*/  @P0 BRA `(.L_x_40132) ;  /* 0x000000c000000947 */ /* 0x000fea0003800000 */
[----:B0-----:R-:W-:Y:S01]  /*4430*/  HFMA2.MMA R13, -RZ, RZ, 0, 4.76837158203125e-07 ;  /* 0x00000008ff0d7435 */ /* 0x001fe200000001ff */
[----:B------:R-:W-:Y:S02]  /*4440*/  IADD3 R12, R3, R2, RZ ;  /* 0x00000002030c7210 */ /* 0x000fe40007ffe0ff */
[----:B------:R-:W-:-:S07]  /*4450*/  IADD3 R2, R2, 0x80, RZ ;  /* 0x0000008002027810 */ /* 0x000fce0007ffe0ff */
[----:B------:R-:W-:-:S05]  /*4460*/  IMAD.WIDE.U32 R12, R12, R13, c[0x0][0x178] ;  /* 0x00005e000c0c7625 */ /* 0x000fca00078e000d */
[----:B---34-:R0:W-:Y:S02]  /*4470*/  STG.E.64 [R12.64], R20 ;  /* 0x000000140c007986 */ /* 0x0181e4000c101b04 */
.L_x_40131:
[----:B------:R-:W-:-:S13]  /*4480*/  ISETP.GE.AND P0, PT, R2, R25, PT ;  /* 0x000000190200720c */ /* 0x000fda0003f06270 */
[----:B------:R-:W-:Y:S05]  /*4490*/  @P0 BRA `(.L_x_40133) ;  /* 0x000000c000000947 */ /* 0x000fea0003800000 */
[----:B0-----:R-:W-:Y:S01]  /*44a0*/  MOV R13, 0x8 ;  /* 0x00000008000d7802 */ /* 0x001fe20000000f00 */
[----:B------:R-:W-:Y:S01]  /*44b0*/  IMAD.IADD R12, R3, 0x1, R2 ;  /* 0x00000001030c7824 */ /* 0x000fe200078e0202 */
[----:B------:R-:W-:-:S03]  /*44c0*/  IADD3 R2, R2, 0x80, RZ ;  /* 0x0000008002027810 */ /* 0x000fc60007ffe0ff */
[----:B------:R-:W-:-:S05]  /*44d0*/  IMAD.WIDE.U32 R12, R12, R13, c[0x0][0x178] ;  /* 0x00005e000c0c7625 */ /* 0x000fca00078e000d */
[----:B---34-:R0:W-:Y:S02]  /*44e0*/  STG.E.64 [R12.64], R22 ;  /* 0x000000160c007986 */ /* 0x0181e4000c101b04 */
.L_x_40132:
[----:B------:R-:W-:-:S13]  /*44f0*/  ISETP.GE.AND P0, PT, R2, R25, PT ;  /* 0x000000190200720c */ /* 0x000fda0003f06270 */
[----:B------:R-:W-:Y:S05]  /*4500*/  @P0 BRA `(.L_x_40134) ;  /* 0x000000d000000947 */ /* 0x000fea0003800000 */
[----:B0-----:R-:W-:Y:S01]  /*4510*/  HFMA2.MMA R13, -RZ, RZ, 0, 4.76837158203125e-07 ;  /* 0x00000008ff0d7435 */ /* 0x001fe200000001ff */
[----:B------:R-:W-:Y:S02]  /*4520*/  IADD3 R12, R3, R2, RZ ;  /* 0x00000002030c7210 */ /* 0x000fe40007ffe0ff */
[----:B------:R-:W-:-:S07]  /*4530*/  IADD3 R2, R2, 0x80, RZ ;  /* 0x0000008002027810 */ /* 0x000fce0007ffe0ff */
[----:B------:R-:W-:-:S05]  /*4540*/  IMAD.WIDE.U32 R12, R12, R13, c[0x0][0x178] ;  /* 0x00005e000c0c7625 */ /* 0x000fca00078e000d */
[----:B---34-:R0:W-:Y:S02]  /*4550*/  STG.E.64 [R12.64], R6 ;  /* 0x000000060c007986 */ /* 0x0181e4000c101b04 */
.L_x_40133:
        /* <DEDUP_REMOVED lines=8> */
.L_x_40134:
[----:B------:R-:W-:Y:S05]  /*45e0*/  BSYNC B1 ;  /* 0x0000000000017941 */ /* 0x000fea0003800000 */
.L_x_40129:
[----:B------:R-:W-:-:S13]  /*45f0*/  ISETP.GE.AND P0, PT, R2, R25, PT ;  /* 0x000000190200720c */ /* 0x000fda0003f06270 */
[----:B0--3--:R-:W-:Y:S02]  /*4600*/  @!P0 IADD3 R4, R3, R2, RZ ;  /* 0x0000000203048210 */ /* 0x009fe40007ffe0ff */
[----:B----4-:R-:W-:Y:S02]  /*4610*/  @!P0 MOV R5, 0x8 ;  /* 0x0000000800058802 */ /* 0x010fe40000000f00 */
[----:B------:R-:W-:-:S03]  /*4620*/  @!P0 IADD3 R2, R2, 0x80, RZ ;  /* 0x0000008002028810 */ /* 0x000fc60007ffe0ff */
[----:B------:R-:W-:-:S05]  /*4630*/  @!P0 IMAD.WIDE.U32 R4, R4, R5, c[0x0][0x178] ;  /* 0x00005e0004048625 */ /* 0x000fca00078e0005 */
[----:B------:R0:W-:Y:S02]  /*4640*/  @!P0 STG.E.64 [R4.64], R8 ;  /* 0x0000000804008986 */ /* 0x0001e4000c101b04 */
.L_x_40135:
[----:B------:R-:W-:Y:S05]  /*4650*/  BSYNC B0 ;  /* 0x0000000000007941 */ /* 0x000fea0003800000 */
.L_x_40128:
        /* <DEDUP_REMOVED lines=8> */
.L_x_40136:
        /* <DEDUP_REMOVED lines=10> */
.L_x_61917:


//--------------------- .text._ZN2at6native29vectorized_elementwise_kernelILi8EZNS0_50_GLOBAL__N__2680c7bb_12_PowKernel_cu_b2145a98_318422pow_scalar_tensor_implIfEEvRNS_18TensorIteratorBaseEN3c107complexIT_EEEUlNS7_IfEEE_St5arrayIPcLm2EEEEviT0_T1_ --------------------------
	.section	.text._ZN2at6native29vectorized_elementwise_kernelILi8EZNS0_50_GLOBAL__N__2680c7bb_12_PowKernel_cu_b2145a98_318422pow_scalar_tensor_implIfEEvRNS_18TensorIteratorBaseEN3c107complexIT_EEEUlNS7_IfEEE_St5arrayIPcLm2EEEEviT0_T1_,"ax",@progbits
	.sectioninfo	@"SHI_REGISTERS=4"
	.align	128
        .global         _ZN2at6native29vectorized_elementwise_kernelILi8EZNS0_50_GLOBAL__N__2680c7bb_12_PowKernel_cu_b2145a98_318422pow_scalar_tensor_implIfEEvRNS_18TensorIteratorBaseEN3c107complexIT_EEEUlNS7_IfEEE_St5arrayIPcLm2EEEEviT0_T1_
        .type           _ZN2at6native29vectorized_elementwise_kernelILi8EZNS0_50_GLOBAL__N__2680c7bb_12_PowKernel_cu_b2145a98_318422pow_scalar_tensor_implIfEEvRNS_18TensorIteratorBaseEN3c107complexIT_EEEUlNS7_IfEEE_St5arrayIPcLm2EEEEviT0_T1_,@function
        .size           _ZN2at6native29vectorized_elementwise_kernelILi8EZNS0_50_GLOBAL__N__2680c7bb_12_PowKernel_cu_b2145a98_318422pow_scalar_tensor_implIfEEvRNS_18TensorIteratorBaseEN3c107complexIT_EEEUlNS7_IfEEE_St5arrayIPcLm2EEEEviT0_T1_,(.L_x_61918 - _ZN2at6native29vectorized_elementwise_kernelILi8EZNS0_50_GLOBAL__N__2680c7bb_12_PowKernel_cu_b2145a98_318422pow_scalar_tensor_implIfEEvRNS_18TensorIteratorBaseEN3c107complexIT_EEEUlNS7_IfEEE_St5arrayIPcLm2EEEEviT0_T1_)
        .other          _ZN2at6native29vectorized_elementwise_kernelILi8EZNS0_50_GLOBAL__N__2680c7bb_12_PowKernel_cu_b2145a98_318422pow_scalar_tensor_implIfEEvRNS_18TensorIteratorBaseEN3c107complexIT_EEEUlNS7_IfEEE_St5arrayIPcLm2EEEEviT0_T1_,@"STO_CUDA_ENTRY STV_DEFAULT"
_ZN2at6native29vectorized_elementwise_kernelILi8EZNS0_50_GLOBAL__N__2680c7bb_12_PowKernel_cu_b2145a98_318422pow_scalar_tensor_implIfEEvRNS_18TensorIteratorBaseEN3c107complexIT_EEEUlNS7_IfEEE_St5arrayIPcLm2EEEEviT0_T1_:
.text._ZN2at6native29vectorized_elementwise_kernelILi8EZNS0_50_GLOBAL__N__2680c7bb_12_PowKernel_cu_b2145a98_318422pow_scalar_tensor_implIfEEvRNS_18TensorIteratorBaseEN3c107complexIT_EEEUlNS7_IfEEE_St5arrayIPcLm2EEEEviT0_T1_:
[----:B------:R-:W-:Y:S02]  /*0000*/  MOV R1, c[0x0][0x28] ;  /* 0x00000a0000017a02 */ /* 0x000fe40000000f00 */
[----:B------:R-:W-:Y:S05]  /*0010*/  EXIT ;  /* 0x000000000000794d */ /* 0x000fea0003800000 */
.L_x_40137:
        /* <DEDUP_REMOVED lines=14> */
.L_x_61918:


//--------------------- .text._ZN2at6native18elementwise_kernelILi128ELi4EZNS0_15gpu_kernel_implIZZZNS0_50_GLOBAL__N__2680c7bb_12_PowKernel_cu_b2145a98_318424pow_tensor_tensor_kernelERNS_18TensorIteratorBaseEENKUlvE_clEvENKUlvE6_clEvEUlN3c107complexIdEESA_E_EEvS5_RKT_EUliE_EEviT1_ --------------------------
	.section	.text._ZN2at6native18elementwise_kernelILi128ELi4EZNS0_15gpu_kernel_implIZZZNS0_50_GLOBAL__N__2680c7bb_12_PowKernel_cu_b2145a98_318424pow_tensor_tensor_kernelERNS_18TensorIteratorBaseEENKUlvE_clEvENKUlvE6_clEvEUlN3c107complexIdEESA_E_EEvS5_RKT_EUliE_EEviT1_,"ax",@progbits
	.sectioninfo	@"SHI_REGISTERS=60"
	.align	128
        .global         _ZN2at6native18elementwise_kernelILi128ELi4EZNS0_15gpu_kernel_implIZZZNS0_50_GLOBAL__N__2680c7bb_12_PowKernel_cu_b2145a98_318424pow_tensor_tensor_kernelERNS_18TensorIteratorBaseEENKUlvE_clEvENKUlvE6_clEvEUlN3c107complexIdEESA_E_EEvS5_RKT_EUliE_EEviT1_
        .type           _ZN2at6native18elementwise_kernelILi128ELi4EZNS0_15gpu_kernel_implIZZZNS0_50_GLOBAL__N__2680c7bb_12_PowKernel_cu_b2145a98_318424pow_tensor_tensor_kernelERNS_18TensorIteratorBaseEENKUlvE_clEvENKUlvE6_clEvEUlN3c107complexIdEESA_E_EEvS5_RKT_EUliE_EEviT1_,@function
        .size           _ZN2at6native18elementwise_kernelILi128ELi4EZNS0_15gpu_kernel_implIZZZNS0_50_GLOBAL__N__2680c7bb_12_PowKernel_cu_b2145a98_318424pow_tensor_tensor_kernelERNS_18TensorIteratorBaseEENKUlvE_clEvENKUlvE6_clEvEUlN3c107complexIdEESA_E_EEvS5_RKT_EUliE_EEviT1_,(.L_x_61568 - _ZN2at6native18elementwise_kernelILi128ELi4EZNS0_15gpu_kernel_implIZZZNS0_50_GLOBAL__N__2680c7bb_12_PowKernel_cu_b2145a98_318424pow_tensor_tensor_kernelERNS_18TensorIteratorBaseEENKUlvE_clEvENKUlvE6_clEvEUlN3c107complexIdEESA_E_EEvS5_RKT_EUliE_EEviT1_)
        .other          _ZN2at6native18elementwise_kernelILi128ELi4EZNS0_15gpu_kernel_implIZZZNS0_50_GLOBAL__N__2680c7bb_12_PowKernel_cu_b2145a98_318424pow_tensor_tensor_kernelERNS_18TensorIteratorBaseEENKUlvE_clEvENKUlvE6_clEvEUlN3c107complexIdEESA_E_EEvS5_RKT_EUliE_EEviT1_,@"STO_CUDA_ENTRY STV_DEFAULT"
_ZN2at6native18elementwise_kernelILi128ELi4EZNS0_15gpu_kernel_implIZZZNS0_50_GLOBAL__N__2680c7bb_12_PowKernel_cu_b2145a98_318424pow_tensor_tensor_kernelERNS_18TensorIteratorBaseEENKUlvE_clEvENKUlvE6_clEvEUlN3c107complexIdEESA_E_EEvS5_RKT_EUliE_EEviT1_:
.text._ZN2at6native18elementwise_kernelILi128ELi4EZNS0_15gpu_kernel_implIZZZNS0_50_GLOBAL__N__2680c7bb_12_PowKernel_cu_b2145a98_318424pow_tensor_tensor_kernelERNS_18TensorIteratorBaseEENKUlvE_clEvENKUlvE6_clEvEUlN3c107complexIdEESA_E_EEvS5_RKT_EUliE_EEviT1_:
        /* <DEDUP_REMOVED lines=264> */
.L_x_40140:
        /* <DEDUP_REMOVED lines=20> */
.L_x_40144:
[----:B------:R-:W2:Y:S01]  /*11c0*/  LDG.E.U8 R2, [R2.64] ;  /* 0x0000002402027981 */ /* 0x000ea2000c1e1100 */
[----:B------:R-:W-:Y:S01]  /*11d0*/  CS2R R26, SRZ ;  /* 0x00000000001a7805 */ /* 0x000fe2000001ff00 */
[----:B--2---:R0:W1:Y:S01]  /*11e0*/  I2F.F64.U16 R24, R2 ;  /* 0x0000000200187312 */ /* 0x0040620000101800 */
[----:B------:R-:W-:Y:S05]  /*11f0*/  BRA `(.L_x_40146) ;  /* 0x00000f5000007947 */ /* 0x000fea0003800000 */
.L_x_40143:
        /* <DEDUP_REMOVED lines=10> */
.L_x_40148:
[----:B------:R-:W2:Y:S01]  /*12a0*/  LDG.E R2, [R2.64] ;  /* 0x0000002402027981 */ /* 0x000ea2000c1e1900 */
[----:B------:R-:W-:Y:S01]  /*12b0*/  CS2R R26, SRZ ;  /* 0x00000000001a7805 */ /* 0x000fe2000001ff00 */
[----:B--2---:R0:W1:Y:S01]  /*12c0*/  I2F.F64 R24, R2 ;  /* 0x0000000200187312 */ /* 0x0040620000201c00 */
[----:B------:R-:W-:Y:S05]  /*12d0*/  BRA `(.L_x_40146) ;  /* 0x00000e7000007947 */ /* 0x000fea0003800000 */
.L_x_40147:
[----:B------:R-:W2:Y:S01]  /*12e0*/  LDG.E.U16 R2, [R2.64] ;  /* 0x0000002402027981 */ /* 0x000ea2000c1e1500 */
[----:B------:R-:W-:Y:S01]  /*12f0*/  CS2R R26, SRZ ;  /* 0x00000000001a7805 */ /* 0x000fe2000001ff00 */
[----:B--2---:R0:W1:Y:S01]  /*1300*/  I2F.F64.S16 R24, R2 ;  /* 0x0000000200187312 */ /* 0x0040620000101c00 */
[----:B------:R-:W-:Y:S05]  /*1310*/  BRA `(.L_x_40146) ;  /* 0x00000e3000007947 */ /* 0x000fea0003800000 */
.L_x_40142:
        /* <DEDUP_REMOVED lines=11> */
.L_x_40150:
[----:B------:R-:W2:Y:S01]  /*13d0*/  LDG.E.U16 R0, [R2.64] ;  /* 0x0000002402007981 */ /* 0x000ea2000c1e1500 */
[----:B------:R-:W-:Y:S01]  /*13e0*/  CS2R R26, SRZ ;  /* 0x00000000001a7805 */ /* 0x000fe2000001ff00 */
[----:B--2---:R-:W-:-:S05]  /*13f0*/  HADD2.F32 R0, -RZ, R0.H0_H0 ;  /* 0x20000000ff007230 */ /* 0x004fca0000004100 */
[----:B------:R-:W-:-:S04]  /*1400*/  FMUL.FTZ R0, R0, 1 ;  /* 0x3f80000000007820 */ /* 0x000fc80000410000 */
[----:B------:R0:W1:Y:S01]  /*1410*/  F2F.F64.F32 R24, R0 ;  /* 0x0000000000187310 */ /* 0x0000620000201800 */
[----:B------:R-:W-:Y:S05]  /*1420*/  BRA `(.L_x_40146) ;  /* 0x00000d2000007947 */ /* 0x000fea0003800000 */
.L_x_40149:
        /* <DEDUP_REMOVED lines=12> */
.L_x_40152:
        /* <DEDUP_REMOVED lines=8> */
.L_x_40151:
[----:B------:R0:W5:Y:S01]  /*1570*/  LDG.E.64 R24, [R2.64] ;  /* 0x0000002402187981 */ /* 0x000162000c1e1b00 */
[----:B------:R-:W-:Y:S01]  /*1580*/  CS2R R26, SRZ ;  /* 0x00000000001a7805 */ /* 0x000fe2000001ff00 */
[----:B------:R-:W-:Y:S05]  /*1590*/  BRA `(.L_x_40146) ;  /* 0x00000bb000007947 */ /* 0x000fea0003800000 */
.L_x_40141:
        /* <DEDUP_REMOVED lines=14> */
.L_x_40155:
[----:B------:R0:W5:Y:S01]  /*1680*/  LDG.E.128 R24, [R2.64] ;  /* 0x0000002402187981 */ /* 0x000162000c1e1d00 */
[----:B------:R-:W-:Y:S05]  /*1690*/  BRA `(.L_x_40146) ;  /* 0x00000ab000007947 */ /* 0x000fea0003800000 */
.L_x_40154:
        /* <DEDUP_REMOVED lines=29> */
.L_x_40157:
        /* <DEDUP_REMOVED lines=16> */
.L_x_40156:
[----:B------:R-:W2:Y:S01]  /*1970*/  LDG.E.U16 R0, [R2.64] ;  /* 0x0000002402007981 */ /* 0x000ea2000c1e1500 */
[----:B------:R-:W-:Y:S01]  /*1980*/  CS2R R26, SRZ ;  /* 0x00000000001a7805 */ /* 0x000fe2000001ff00 */
[----:B--2---:R-:W-:-:S05]  /*1990*/  PRMT R0, RZ, 0x5410, R0 ;  /* 0x00005410ff007816 */ /* 0x004fca0000000000 */
[----:B------:R-:W-:-:S04]  /*19a0*/  FMUL.FTZ R0, R0, 1 ;  /* 0x3f80000000007820 */ /* 0x000fc80000410000 */
[----:B------:R0:W1:Y:S01]  /*19b0*/  F2F.F64.F32 R24, R0 ;  /* 0x0000000000187310 */ /* 0x0000620000201800 */
[----:B------:R-:W-:Y:S05]  /*19c0*/  BRA `(.L_x_40146) ;  /* 0x0000078000007947 */ /* 0x000fea0003800000 */
.L_x_40153:
        /* <DEDUP_REMOVED lines=12> */
.L_x_40160:
        /* <DEDUP_REMOVED lines=21> */
.L_x_40164:
[----:B------:R-:W-:Y:S05]  /*1be0*/  BSYNC B1 ;  /* 0x0000000000017941 */ /* 0x000fea0003800000 */
.L_x_40163:
[----:B------:R-:W-:Y:S01]  /*1bf0*/  LEA R3, R0, 0x3b800000, 0x17 ;  /* 0x3b80000000037811 */ /* 0x000fe200078eb8ff */
[----:B------:R-:W-:-:S05]  /*1c00*/  IMAD.SHL.U32 R0, R2, 0x100000, RZ ;  /* 0x0010000002007824 */ /* 0x000fca00078e00ff */
[----:B------:R-:W-:Y:S02]  /*1c10*/  LOP3.LUT R0, R3, R0, R4, 0xfe, !PT ;  /* 0x0000000003007212 */ /* 0x000fe400078efe04 */
.L_x_40162:
[----:B------:R-:W-:Y:S05]  /*1c20*/  BSYNC B0 ;  /* 0x0000000000007941 */ /* 0x000fea0003800000 */
.L_x_40161:
[----:B------:R-:W-:Y:S01]  /*1c30*/  FMUL.FTZ R0, R0, 1 ;  /* 0x3f80000000007820 */ /* 0x000fe20000410000 */
[----:B------:R-:W-:-:S03]  /*1c40*/  CS2R R26, SRZ ;  /* 0x00000000001a7805 */ /* 0x000fc6000001ff00 */
[----:B------:R0:W1:Y:S01]  /*1c50*/  F2F.F64.F32 R24, R0 ;  /* 0x0000000000187310 */ /* 0x0000620000201800 */
[----:B------:R-:W-:Y:S05]  /*1c60*/  BRA `(.L_x_40146) ;  /* 0x000004e000007947 */ /* 0x000fea0003800000 */
.L_x_40159:
        /* <DEDUP_REMOVED lines=21> */
.L_x_40168:
[----:B------:R-:W-:Y:S05]  /*1dc0*/  BSYNC B1 ;  /* 0x0000000000017941 */ /* 0x000fea0003800000 */
.L_x_40167:
[----:B------:R-:W-:Y:S01]  /*1dd0*/  LEA R3, R0, 0x37800000, 0x17 ;  /* 0x3780000000037811 */ /* 0x000fe200078eb8ff */
[----:B------:R-:W-:-:S05]  /*1de0*/  IMAD.SHL.U32 R0, R2, 0x200000, RZ ;  /* 0x0020000002007824 */ /* 0x000fca00078e00ff */
[----:B------:R-:W-:Y:S02]  /*1df0*/  LOP3.LUT R0, R3, R0, R4, 0xfe, !PT ;  /* 0x0000000003007212 */ /* 0x000fe400078efe04 */
.L_x_40166:
[----:B------:R-:W-:Y:S05]  /*1e00*/  BSYNC B0 ;  /* 0x0000000000007941 */ /* 0x000fea0003800000 */
.L_x_40165:
[----:B------:R-:W-:Y:S01]  /*1e10*/  FMUL.FTZ R0, R0, 1 ;  /* 0x3f80000000007820 */ /* 0x000fe20000410000 */
[----:B------:R-:W-:-:S03]  /*1e20*/  CS2R R26, SRZ ;  /* 0x00000000001a7805 */ /* 0x000fc6000001ff00 */
[----:B------:R0:W1:Y:S01]  /*1e30*/  F2F.F64.F32 R24, R0 ;  /* 0x0000000000187310 */ /* 0x0000620000201800 */
[----:B------:R-:W-:Y:S05]  /*1e40*/  BRA `(.L_x_40146) ;  /* 0x0000030000007947 */ /* 0x000fea0003800000 */
.L_x_40158:
        /* <DEDUP_REMOVED lines=14> */
.L_x_40172:
[----:B------:R-:W-:Y:S05]  /*1f30*/  BSYNC B0 ;  /* 0x0000000000007941 */ /* 0x000fea0003800000 */
.L_x_40171:
[----:B------:R-:W-:Y:S01]  /*1f40*/  FMUL.FTZ R0, R0, 1 ;  /* 0x3f80000000007820 */ /* 0x000fe20000410000 */
[----:B------:R-:W-:-:S03]  /*1f50*/  CS2R R26, SRZ ;  /* 0x00000000001a7805 */ /* 0x000fc6000001ff00 */
[----:B------:R0:W1:Y:S01]  /*1f60*/  F2F.F64.F32 R24, R0 ;  /* 0x0000000000187310 */ /* 0x0000620000201800 */
[----:B------:R-:W-:Y:S05]  /*1f70*/  BRA `(.L_x_40146) ;  /* 0x000001d000007947 */ /* 0x000fea0003800000 */
.L_x_40145:
        /* <DEDUP_REMOVED lines=22> */
.L_x_40170:
[----:B------:R-:W2:Y:S01]  /*20e0*/  LDG.E.64 R24, [R2.64] ;  /* 0x0000002402187981 */ /* 0x000ea2000c1e1b00 */
[----:B------:R-:W-:Y:S01]  /*20f0*/  CS2R R26, SRZ ;  /* 0x00000000001a7805 */ /* 0x000fe2000001ff00 */
[----:B--2---:R-:W0:Y:S01]  /*2100*/  I2F.F64.U64 R24, R24 ;  /* 0x0000001800187312 */ /* 0x004e220000301800 */
[----:B------:R-:W-:Y:S05]  /*2110*/  BRA `(.L_x_40146) ;  /* 0x0000003000007947 */ /* 0x000fea0003800000 */
.L_x_40169:
[----:B------:R-:W2:Y:S01]  /*2120*/  LDG.E R2, [R2.64] ;  /* 0x0000002402027981 */ /* 0x000ea2000c1e1900 */
[----:B------:R-:W-:Y:S01]  /*2130*/  CS2R R26, SRZ ;  /* 0x00000000001a7805 */ /* 0x000fe2000001ff00 */
[----:B--2---:R0:W1:Y:S06]  /*2140*/  I2F.F64.U32 R24, R2 ;  /* 0x0000000200187312 */ /* 0x00406c0000201800 */
.L_x_40146:
[----:B0-----:R-:W0:Y:S01]  /*2150*/  LDC.U8 R2, c[0x0][0x3ea] ;  /* 0x0000fa80ff027b82 */ /* 0x001e220000000000 */
[----:B------:R-:W-:-:S05]  /*2160*/  IADD3 R18, P1, R18, c[0x0][0x3d8], RZ ;  /* 0x0000f60012127a10 */ /* 0x000fca0007f3e0ff */
        /* <DEDUP_REMOVED lines=14> */
[----:B---3--:R-:W0:Y:S01]  /*2250*/  I2F.F64.S16 R8, R8 ;  /* 0x0000000800087312 */ /* 0x008e220000101c00 */
[----:B------:R-:W-:Y:S05]  /*2260*/  BRA `(.L_x_40178) ;  /* 0x00000f9000007947 */ /* 0x000fea0003800000 */
.L_x_40176:
[----:B------:R-:W3:Y:S01]  /*2270*/  LDG.E.U8 R8, [R18.64] ;  /* 0x0000002412087981 */ /* 0x000ee2000c1e1100 */
[----:B------:R-:W-:Y:S01]  /*2280*/  CS2R R10, SRZ ;  /* 0x00000000000a7805 */ /* 0x000fe2000001ff00 */
[----:B---3--:R-:W0:Y:S01]  /*2290*/  I2F.F64.U16 R8, R8 ;  /* 0x0000000800087312 */ /* 0x008e220000101800 */
[----:B------:R-:W-:Y:S05]  /*22a0*/  BRA `(.L_x_40178) ;  /* 0x00000f5000007947 */ /* 0x000fea0003800000 */
.L_x_40175:
        /* <DEDUP_REMOVED lines=10> */
.L_x_40180:
[----:B------:R-:W3:Y:S01]  /*2350*/  LDG.E R8, [R18.64] ;  /* 0x0000002412087981 */ /* 0x000ee2000c1e1900 */
[----:B------:R-:W-:Y:S01]  /*2360*/  CS2R R10, SRZ ;  /* 0x00000000000a7805 */ /* 0x000fe2000001ff00 */
[----:B---3--:R-:W0:Y:S01]  /*2370*/  I2F.F64 R8, R8 ;  /* 0x0000000800087312 */ /* 0x008e220000201c00 */
[----:B------:R-:W-:Y:S05]  /*2380*/  BRA `(.L_x_40178) ;  /* 0x00000e7000007947 */ /* 0x000fea0003800000 */
.L_x_40179:
[----:B------:R-:W3:Y:S01]  /*2390*/  LDG.E.U16 R8, [R18.64] ;  /* 0x0000002412087981 */ /* 0x000ee2000c1e1500 */
[----:B------:R-:W-:Y:S01]  /*23a0*/  CS2R R10, SRZ ;  /* 0x00000000000a7805 */ /* 0x000fe2000001ff00 */
[----:B---3--:R-:W0:Y:S01]  /*23b0*/  I2F.F64.S16 R8, R8 ;  /* 0x0000000800087312 */ /* 0x008e220000101c00 */
[----:B------:R-:W-:Y:S05]  /*23c0*/  BRA `(.L_x_40178) ;  /* 0x00000e3000007947 */ /* 0x000fea0003800000 */
.L_x_40174:
        /* <DEDUP_REMOVED lines=11> */
.L_x_40182:
[----:B------:R-:W3:Y:S01]  /*2480*/  LDG.E.U16 R0, [R18.64] ;  /* 0x0000002412007981 */ /* 0x000ee2000c1e1500 */
[----:B------:R-:W-:Y:S01]  /*2490*/  CS2R R10, SRZ ;  /* 0x00000000000a7805 */ /* 0x000fe2000001ff00 */
[----:B---3--:R-:W-:-:S05]  /*24a0*/  HADD2.F32 R0, -RZ, R0.H0_H0 ;  /* 0x20000000ff007230 */ /* 0x008fca0000004100 */
[----:B------:R-:W-:-:S04]  /*24b0*/  FMUL.FTZ R0, R0, 1 ;  /* 0x3f80000000007820 */ /* 0x000fc80000410000 */
[----:B------:R0:W3:Y:S01]  /*24c0*/  F2F.F64.F32 R8, R0 ;  /* 0x0000000000087310 */ /* 0x0000e20000201800 */
[----:B------:R-:W-:Y:S05]  /*24d0*/  BRA `(.L_x_40178) ;  /* 0x00000d2000007947 */ /* 0x000fea0003800000 */
.L_x_40181:
        /* <DEDUP_REMOVED lines=10> */
[----:B------:R-:W3:Y:S01]  /*2580*/  F2F.F64.F32 R8, R8 ;  /* 0x0000000800087310 */ /* 0x000ee20000201800 */
[----:B------:R-:W-:Y:S05]  /*2590*/  BRA `(.L_x_40178) ;  /* 0x00000c6000007947 */ /* 0x000fea0003800000 */
.L_x_40184:
[----:B------:R-:W3:Y:S02]  /*25a0*/  LDG.E R0, [R18.64] ;  /* 0x0000002412007981 */ /* 0x000ee4000c1e1900 */
[----:B---3--:R-:W-:-:S02]  /*25b0*/  HADD2.F32 R2, -RZ, R0.H1_H1 ;  /* 0x30000000ff027230 */ /* 0x008fc40000004100 */
[----:B------:R-:W-:-:S03]  /*25c0*/  HADD2.F32 R0, -RZ, R0.H0_H0 ;  /* 0x20000000ff007230 */ /* 0x000fc60000004100 */
[----:B------:R-:W-:Y:S02]  /*25d0*/  FMUL.FTZ R2, R2, 1 ;  /* 0x3f80000002027820 */ /* 0x000fe40000410000 */
[----:B------:R-:W-:Y:S02]  /*25e0*/  FMUL.FTZ R0, R0, 1 ;  /* 0x3f80000000007820 */ /* 0x000fe40000410000 */
[----:B------:R0:W3:Y:S08]  /*25f0*/  F2F.F64.F32 R10, R2 ;  /* 0x00000002000a7310 */ /* 0x0000f00000201800 */
[----:B------:R0:W4:Y:S01]  /*2600*/  F2F.F64.F32 R8, R0 ;  /* 0x0000000000087310 */ /* 0x0001220000201800 */
[----:B------:R-:W-:Y:S05]  /*2610*/  BRA `(.L_x_40178) ;  /* 0x00000be000007947 */ /* 0x000fea0003800000 */
.L_x_40183:
[----:B------:R0:W5:Y:S01]  /*2620*/  LDG.E.64 R8, [R18.64] ;  /* 0x0000002412087981 */ /* 0x000162000c1e1b00 */
[----:B------:R-:W-:Y:S01]  /*2630*/  CS2R R10, SRZ ;  /* 0x00000000000a7805 */ /* 0x000fe2000001ff00 */
[----:B------:R-:W-:Y:S05]  /*2640*/  BRA `(.L_x_40178) ;  /* 0x00000bb000007947 */ /* 0x000fea0003800000 */
.L_x_40173:
        /* <DEDUP_REMOVED lines=14> */
.L_x_40187:
[----:B------:R0:W5:Y:S01]  /*2730*/  LDG.E.128 R8, [R18.64] ;  /* 0x0000002412087981 */ /* 0x000162000c1e1d00 */
[----:B------:R-:W-:Y:S05]  /*2740*/  BRA `(.L_x_40178) ;  /* 0x00000ab000007947 */ /* 0x000fea0003800000 */
.L_x_40186:
        /* <DEDUP_REMOVED lines=26> */
[----:B------:R-:W-:-:S04]  /*28f0*/  FMUL.FTZ R3, R3, 1 ;  /* 0x3f80000003037820 */ /* 0x000fc80000410000 */
[----:B------:R0:W3:Y:S01]  /*2900*/  F2F.F64.F32 R8, R3 ;  /* 0x0000000300087310 */ /* 0x0000e20000201800 */
[----:B------:R-:W-:Y:S05]  /*2910*/  BRA `(.L_x_40178) ;  /* 0x000008e000007947 */ /* 0x000fea0003800000 */
.L_x_40189:
[----:B------:R-:W3:Y:S01]  /*2920*/  LDG.E.U8 R3, [R18.64] ;  /* 0x0000002412037981 */ /* 0x000ee2000c1e1100 */
[----:B------:R-:W-:Y:S01]  /*2930*/  CS2R R10, SRZ ;  /* 0x00000000000a7805 */ /* 0x000fe2000001ff00 */
[----:B---3--:R-:W-:-:S05]  /*2940*/  IMAD.SHL.U32 R0, R3, 0x2000000, RZ ;  /* 0x0200000003007824 */ /* 0x008fca00078e00ff */
        /* <DEDUP_REMOVED lines=13> */
.L_x_40188:
[----:B------:R-:W3:Y:S01]  /*2a20*/  LDG.E.U16 R0, [R18.64] ;  /* 0x0000002412007981 */ /* 0x000ee2000c1e1500 */
[----:B------:R-:W-:Y:S01]  /*2a30*/  CS2R R10, SRZ ;  /* 0x00000000000a7805 */ /* 0x000fe2000001ff00 */
[----:B---3--:R-:W-:-:S05]  /*2a40*/  PRMT R0, RZ, 0x5410, R0 ;  /* 0x00005410ff007816 */ /* 0x008fca0000000000 */
[----:B------:R-:W-:-:S04]  /*2a50*/  FMUL.FTZ R0, R0, 1 ;  /* 0x3f80000000007820 */ /* 0x000fc80000410000 */
[----:B------:R0:W3:Y:S01]  /*2a60*/  F2F.F64.F32 R8, R0 ;  /* 0x0000000000087310 */ /* 0x0000e20000201800 */
[----:B------:R-:W-:Y:S05]  /*2a70*/  BRA `(.L_x_40178) ;  /* 0x0000078000007947 */ /* 0x000fea0003800000 */
.L_x_40185:
        /* <DEDUP_REMOVED lines=10> */
[----:B---3--:R-:W0:Y:S01]  /*2b20*/  I2F.F64.U16 R8, R8 ;  /* 0x0000000800087312 */ /* 0x008e220000101800 */
[----:B------:R-:W-:Y:S05]  /*2b30*/  BRA `(.L_x_40178) ;  /* 0x000006c000007947 */ /* 0x000fea0003800000 */
.L_x_40192:
        /* <DEDUP_REMOVED lines=21> */
.L_x_40196:
[----:B------:R-:W-:Y:S05]  /*2c90*/  BSYNC B1 ;  /* 0x0000000000017941 */ /* 0x000fea0003800000 */
.L_x_40195:
[----:B------:R-:W-:Y:S01]  /*2ca0*/  LEA R3, R0, 0x3b800000, 0x17 ;  /* 0x3b80000000037811 */ /* 0x000fe200078eb8ff */
[----:B------:R-:W-:-:S05]  /*2cb0*/  IMAD.SHL.U32 R0, R2, 0x100000, RZ ;  /* 0x0010000002007824 */ /* 0x000fca00078e00ff */
[----:B------:R-:W-:Y:S02]  /*2cc0*/  LOP3.LUT R0, R3, R0, R4, 0xfe, !PT ;  /* 0x0000000003007212 */ /* 0x000fe400078efe04 */
.L_x_40194:
[----:B------:R-:W-:Y:S05]  /*2cd0*/  BSYNC B0 ;  /* 0x0000000000007941 */ /* 0x000fea0003800000 */
.L_x_40193:
[----:B------:R-:W-:Y:S01]  /*2ce0*/  FMUL.FTZ R0, R0, 1 ;  /* 0x3f80000000007820 */ /* 0x000fe20000410000 */
[----:B------:R-:W-:-:S03]  /*2cf0*/  CS2R R10, SRZ ;  /* 0x00000000000a7805 */ /* 0x000fc6000001ff00 */
[----:B------:R0:W3:Y:S01]  /*2d00*/  F2F.F64.F32 R8, R0 ;  /* 0x0000000000087310 */ /* 0x0000e20000201800 */
[----:B------:R-:W-:Y:S05]  /*2d10*/  BRA `(.L_x_40178) ;  /* 0x000004e000007947 */ /* 0x000fea0003800000 */
.L_x_40191:
        /* <DEDUP_REMOVED lines=21> */
.L_x_40200:
[----:B------:R-:W-:Y:S05]  /*2e70*/  BSYNC B1 ;  /* 0x0000000000017941 */ /* 0x000fea0003800000 */
.L_x_40199:
[----:B------:R-:W-:Y:S01]  /*2e80*/  LEA R3, R0, 0x37800000, 0x17 ;  /* 0x3780000000037811 */ /* 0x000fe200078eb8ff */
[----:B------:R-:W-:-:S05]  /*2e90*/  IMAD.SHL.U32 R0, R2, 0x200000, RZ ;  /* 0x0020000002007824 */ /* 0x000fca00078e00ff */
[----:B------:R-:W-:Y:S02]  /*2ea0*/  LOP3.LUT R0, R3, R0, R4, 0xfe, !PT ;  /* 0x0000000003007212 */ /* 0x000fe400078efe04 */
.L_x_40198:
[----:B------:R-:W-:Y:S05]  /*2eb0*/  BSYNC B0 ;  /* 0x0000000000007941 */ /* 0x000fea0003800000 */
.L_x_40197:
[----:B------:R-:W-:Y:S01]  /*2ec0*/  FMUL.FTZ R0, R0, 1 ;  /* 0x3f80000000007820 */ /* 0x000fe20000410000 */
[----:B------:R-:W-:-:S03]  /*2ed0*/  CS2R R10, SRZ ;  /* 0x00000000000a7805 */ /* 0x000fc6000001ff00 */
[----:B------:R0:W3:Y:S01]  /*2ee0*/  F2F.F64.F32 R8, R0 ;  /* 0x0000000000087310 */ /* 0x0000e20000201800 */
[----:B------:R-:W-:Y:S05]  /*2ef0*/  BRA `(.L_x_40178) ;  /* 0x0000030000007947 */ /* 0x000fea0003800000 */
.L_x_40190:
        /* <DEDUP_REMOVED lines=14> */
.L_x_40204:
[----:B------:R-:W-:Y:S05]  /*2fe0*/  BSYNC B0 ;  /* 0x0000000000007941 */ /* 0x000fea0003800000 */
.L_x_40203:
[----:B------:R-:W-:Y:S01]  /*2ff0*/  FMUL.FTZ R0, R0, 1 ;  /* 0x3f80000000007820 */ /* 0x000fe20000410000 */
[----:B------:R-:W-:-:S03]  /*3000*/  CS2R R10, SRZ ;  /* 0x00000000000a7805 */ /* 0x000fc6000001ff00 */
[----:B------:R0:W3:Y:S01]  /*3010*/  F2F.F64.F32 R8, R0 ;  /* 0x0000000000087310 */ /* 0x0000e20000201800 */
[----:B------:R-:W-:Y:S05]  /*3020*/  BRA `(.L_x_40178) ;  /* 0x000001d000007947 */ /* 0x000fea0003800000 */
.L_x_40177:
[----:B------:R-:W-:Y:S01]  /*3030*/  MOV R0, 0x0 ;  /* 0x0000000000007802 */ /* 0x000fe20000000f00 */
[----:B------:R-:W-:Y:S02]  /*3040*/  IMAD.MOV.U32 R4, RZ, RZ, c[0x4][0x198] ;  /* 0x01006600ff047624 */ /* 0x000fe400078e00ff */
[----:B------:R-:W-:Y:S01]  /*3050*/  IMAD.MOV.U32 R5, RZ, RZ, c[0x4][0x19c] ;  /* 0x01006700ff057624 */ /* 0x000fe200078e00ff */
[----:B------:R0:W3:Y:S01]  /*3060*/  LDC.64 R2, c[0x4][R0] ;  /* 0x0100000000027b82 */ /* 0x0000e20000000a00 */
        /* <DEDUP_REMOVED lines=14> */
[----:B-123-5:R-:W-:Y:S05]  /*3150*/  CALL.ABS.NOINC R2 ;  /* 0x0000000002007343 */ /* 0x02efea0003c00000 */
[----:B------:R-:W-:Y:S01]  /*3160*/  CS2R R8, SRZ ;  /* 0x0000000000087805 */ /* 0x000fe2000001ff00 */
[----:B------:R-:W-:Y:S01]  /*3170*/  CS2R R10, SRZ ;  /* 0x00000000000a7805 */ /* 0x000fe2000001ff00 */
[----:B------:R-:W-:Y:S05]  /*3180*/  BRA `(.L_x_40178) ;  /* 0x0000007000007947 */ /* 0x000fea0003800000 */
.L_x_40202:
[----:B------:R-:W3:Y:S01]  /*3190*/  LDG.E.64 R8, [R18.64] ;  /* 0x0000002412087981 */ /* 0x000ee2000c1e1b00 */
[----:B------:R-:W-:Y:S01]  /*31a0*/  CS2R R10, SRZ ;  /* 0x00000000000a7805 */ /* 0x000fe2000001ff00 */
[----:B---3--:R-:W0:Y:S01]  /*31b0*/  I2F.F64.U64 R8, R8 ;  /* 0x0000000800087312 */ /* 0x008e220000301800 */
[----:B------:R-:W-:Y:S05]  /*31c0*/  BRA `(.L_x_40178) ;  /* 0x0000003000007947 */ /* 0x000fea0003800000 */
.L_x_40201:
[----:B------:R-:W3:Y:S01]  /*31d0*/  LDG.E R8, [R18.64] ;  /* 0x0000002412087981 */ /* 0x000ee2000c1e1900 */
[----:B------:R-:W-:Y:S01]  /*31e0*/  CS2R R10, SRZ ;  /* 0x00000000000a7805 */ /* 0x000fe2000001ff00 */
[----:B---3--:R-:W0:Y:S06]  /*31f0*/  I2F.F64.U32 R8, R8 ;  /* 0x0000000800087312 */ /* 0x008e2c0000201800 */
.L_x_40178:
[----:B-12--5:R-:W1:Y:S01]  /*3200*/  DSETP.NAN.AND P0, PT, R24, R26, PT ;  /* 0x0000001a1800722a */ /* 0x026e620003f08000 */
[----:B------:R-:W-:Y:S03]  /*3210*/  BSSY B0, `(.L_x_40205) ;  /* 0x000058f000007945 */ /* 0x000fe60003800000 */
[----:B------:R2:W4:-:S10]  /*3220*/  DADD R14, -RZ, |R24| ;  /* 0x00000000ff0e7229 */ /* 0x0005140000000518 */
[----:B-1----:R-:W-:Y:S05]  /*3230*/  @P0 BRA `(.L_x_40206) ;  /* 0x00004f5000000947 */ /* 0x002fea0003800000 */
[----:B0-2-4-:R-:W-:-:S04]  /*3240*/  DADD R2, -RZ, |R26| ;  /* 0x00000000ff027229 */ /* 0x015fc8000000051a */
        /* <DEDUP_REMOVED lines=27> */
[--C-:B------:R-:W-:Y:S02]  /*3400*/  IMAD.MOV.U32 R2, RZ, RZ, R22.reuse ;  /* 0x000000ffff027224 */ /* 0x100fe400078e0016 */
[--C-:B------:R-:W-:Y:S02]  /*3410*/  IMAD.MOV.U32 R3, RZ, RZ, R23.reuse ;  /* 0x000000ffff037224 */ /* 0x100fe400078e0017 */
[----:B------:R-:W-:Y:S02]  /*3420*/  IMAD.MOV.U32 R0, RZ, RZ, R23 ;  /* 0x000000ffff007224 */ /* 0x000fe400078e0017 */
[----:B------:R-:W-:-:S06]  /*3430*/  IMAD.MOV.U32 R6, RZ, RZ, R22 ;  /* 0x000000ffff067224 */ /* 0x000fcc00078e0016 */
        /* <DEDUP_REMOVED lines=14> */
[----:B------:R-:W-:Y:S01]  /*3520*/  IMAD.MOV.U32 R22, RZ, RZ, 0x3ae80f1e ;  /* 0x3ae80f1eff167424 */ /* 0x000fe200078e00ff */
[----:B------:R-:W-:Y:S01]  /*3530*/  LEA.HI R29, R0, R29, RZ, 0xc ;  /* 0x0000001d001d7211 */ /* 0x000fe200078f60ff */
[----:B------:R-:W-:Y:S01]  /*3540*/  IMAD.MOV.U32 R23, RZ, RZ, 0x3eb1380b ;  /* 0x3eb1380bff177424 */ /* 0x000fe200078e00ff */
[----:B------:R-:W-:Y:S01]  /*3550*/  LOP3.LUT R3, R2, 0x3ff00000, RZ, 0xfc, !PT ;  /* 0x3ff0000002037812 */ /* 0x000fe200078efcff */
[----:B------:R-:W-:Y:S02]  /*3560*/  IMAD.MOV.U32 R2, RZ, RZ, R6 ;  /* 0x000000ffff027224 */ /* 0x000fe400078e0006 */
[----:B------:R-:W-:Y:S01]  /*3570*/  IMAD.MOV.U32 R6, RZ, RZ, RZ ;  /* 0x000000ffff067224 */ /* 0x000fe200078e00ff */
        /* <DEDUP_REMOVED lines=36> */
.L_x_40212:
        /* <DEDUP_REMOVED lines=21> */
[----:B---3--:R-:W-:Y:S05]  /*3910*/  CALL.REL.NOINC `($__internal_72_$__cuda_sm20_div_rn_f64_full) ;  /* 0x00029d1000007944 */ /* 0x008fea0003c00000 */
[----:B------:R-:W-:Y:S02]  /*3920*/  IMAD.MOV.U32 R5, RZ, RZ, R4 ;  /* 0x000000ffff057224 */ /* 0x000fe400078e0004 */
[----:B------:R-:W-:Y:S02]  /*3930*/  IMAD.MOV.U32 R4, RZ, RZ, R3 ;  /* 0x000000ffff047224 */ /* 0x000fe400078e0003 */
.L_x_40215:
[----:B------:R-:W-:Y:S05]  /*3940*/  BSYNC B3 ;  /* 0x0000000000037941 */ /* 0x000fea0003800000 */
.L_x_40214:
        /* <DEDUP_REMOVED lines=15> */
.L_x_40213:
[----:B------:R-:W-:Y:S05]  /*3a40*/  BSYNC B2 ;  /* 0x0000000000027941 */ /* 0x000fea0003800000 */
.L_x_40211:
        /* <DEDUP_REMOVED lines=20> */
[----:B-1-3--:R-:W-:Y:S05]  /*3b90*/  CALL.REL.NOINC `($__internal_72_$__cuda_sm20_div_rn_f64_full) ;  /* 0x00029a9000007944 */ /* 0x00afea0003c00000 */
[----:B------:R-:W-:Y:S02]  /*3ba0*/  IMAD.MOV.U32 R5, RZ, RZ, R4 ;  /* 0x000000ffff057224 */ /* 0x000fe400078e0004 */
[----:B------:R-:W-:Y:S02]  /*3bb0*/  IMAD.MOV.U32 R4, RZ, RZ, R3 ;  /* 0x000000ffff047224 */ /* 0x000fe400078e0003 */
.L_x_40217:
[----:B------:R-:W-:Y:S05]  /*3bc0*/  BSYNC B2 ;  /* 0x0000000000027941 */ /* 0x000fea0003800000 */
.L_x_40216:
        /* <DEDUP_REMOVED lines=43> */
.L_x_40219:
[----:B------:R-:W-:-:S04]  /*3e80*/  ISETP.GE.AND P0, PT, R25, RZ, PT ;  /* 0x000000ff1900720c */ /* 0x000fc80003f06270 */
[----:B------:R-:W-:Y:S02]  /*3e90*/  FSEL R2, RZ, 3.37028055040000000000e+12, P0 ;  /* 0x54442d18ff027808 */ /* 0x000fe40000000000 */
[----:B------:R-:W-:Y:S02]  /*3ea0*/  FSEL R3, RZ, 2.1426990032196044922, P0 ;  /* 0x400921fbff037808 */ /* 0x000fe40000000000 */
.L_x_40220:
[----:B------:R-:W-:Y:S05]  /*3eb0*/  BSYNC B1 ;  /* 0x0000000000017941 */ /* 0x000fea0003800000 */
.L_x_40218:
[----:B------:R0:W2:Y:S02]  /*3ec0*/  DADD R24, |R26|, |R24| ;  /* 0x000000001a187229 */ /* 0x0000a40000000618 */
[----:B0-----:R-:W-:Y:S02]  /*3ed0*/  LOP3.LUT R27, R3, 0x80000000, R27, 0xb8, !PT ;  /* 0x80000000031b7812 */ /* 0x001fe400078eb81b */
[----:B-1----:R-:W-:-:S04]  /*3ee0*/  DMUL R22, R22, 0.5 ;  /* 0x3fe0000016167828 */ /* 0x002fc80000000000 */
[----:B--2---:R-:W0:-:S06]  /*3ef0*/  DSETP.GTU.AND P0, PT, |R24|, +INF , PT ;  /* 0x7ff000001800742a */ /* 0x004e0c0003f0c200 */
[----:B0-----:R-:W-:Y:S02]  /*3f00*/  FSEL R2, R24, R2, P0 ;  /* 0x0000000218027208 */ /* 0x001fe40000000000 */
[----:B------:R-:W-:Y:S01]  /*3f10*/  FSEL R3, R25, R27, P0 ;  /* 0x0000001b19037208 */ /* 0x000fe20000000000 */
[----:B------:R-:W-:Y:S05]  /*3f20*/  BRA `(.L_x_40221) ;  /* 0x00004bd000007947 */ /* 0x000fea0003800000 */
.L_x_40210:
        /* <DEDUP_REMOVED lines=10> */
[----:B------:R-:W-:Y:S01]  /*3fd0*/  FSETP.GEU.AND P5, PT, |R19|, 6.5827683646048100446e-37, PT ;  /* 0x036000001300780b */ /* 0x000fe20003fae200 */
[----:B------:R-:W-:-:S08]  /*3fe0*/  IMAD.MOV.U32 R31, RZ, RZ, -0x3ff ;  /* 0xfffffc01ff1f7424 */ /* 0x000fd000078e00ff */
[----:B------:R-:W-:Y:S01]  /*3ff0*/  @!P0 DMUL R2, R2, 1.80143985094819840000e+16 ;  /* 0x4350000002028828 */ /* 0x000fe20000000000 */
[----:B------:R-:W-:-:S03]  /*4000*/  @!P0 IMAD.MOV.U32 R31, RZ, RZ, -0x435 ;  /* 0xfffffbcbff1f8424 */ /* 0x000fc600078e00ff */
        /* <DEDUP_REMOVED lines=20> */
[----:B------:R-:W-:Y:S07]  /*4150*/  @P2 BRA `(.L_x_40224) ;  /* 0x000002a000002947 */ /* 0x000fee0003800000 */
        /* <DEDUP_REMOVED lines=42> */
.L_x_40224:
[----:B------:R-:W-:Y:S05]  /*4400*/  BSYNC B1 ;  /* 0x0000000000017941 */ /* 0x000fea0003800000 */
.L_x_40223:
[----:B------:R-:W-:Y:S01]  /*4410*/  BSSY B2, `(.L_x_40225) ;  /* 0x000000a000027945 */ /* 0x000fe20003800000 */
[----:B------:R-:W-:Y:S05]  /*4420*/  @P4 BRA P5, `(.L_x_40226) ;  /* 0x0000008000004947 */ /* 0x000fea0002800000 */
[----:B------:R-:W-:Y:S01]  /*4430*/  IMAD.MOV.U32 R5, RZ, RZ, R18 ;  /* 0x000000ffff057224 */ /* 0x000fe200078e0012 */
[----:B------:R-:W-:Y:S01]  /*4440*/  MOV R0, 0x4490 ;  /* 0x0000449000007802 */ /* 0x000fe20000000f00 */
[----:B------:R-:W-:Y:S02]  /*4450*/  IMAD.MOV.U32 R4, RZ, RZ, R19 ;  /* 0x000000ffff047224 */ /* 0x000fe400078e0013 */
[----:B------:R-:W-:Y:S02]  /*4460*/  IMAD.MOV.U32 R6, RZ, RZ, R20 ;  /* 0x000000ffff067224 */ /* 0x000fe400078e0014 */
[----:B0-----:R-:W-:Y:S02]  /*4470*/  IMAD.MOV.U32 R3, RZ, RZ, R21 ;  /* 0x000000ffff037224 */ /* 0x001fe400078e0015 */
[----:B-1-3--:R-:W-:Y:S05]  /*4480*/  CALL.REL.NOINC `($__internal_72_$__cuda_sm20_div_rn_f64_full) ;  /* 0x000291a000007944 */ /* 0x00afea0003c00000 */
[----:B------:R-:W-:Y:S02]  /*4490*/  IMAD.MOV.U32 R5, RZ, RZ, R4 ;  /* 0x000000ffff057224 */ /* 0x000fe400078e0004 */
[----:B------:R-:W-:Y:S02]  /*44a0*/  IMAD.MOV.U32 R4, RZ, RZ, R3 ;  /* 0x000000ffff047224 */ /* 0x000fe400078e0003 */
.L_x_40226:
[----:B------:R-:W-:Y:S05]  /*44b0*/  BSYNC B2 ;  /* 0x0000000000027941 */ /* 0x000fea0003800000 */
.L_x_40225:
        /* <DEDUP_REMOVED lines=43> */
.L_x_40228:
[----:B------:R-:W-:-:S04]  /*4770*/  ISETP.GE.AND P0, PT, R25, RZ, PT ;  /* 0x000000ff1900720c */ /* 0x000fc80003f06270 */
[----:B0-----:R-:W-:Y:S02]  /*4780*/  FSEL R2, RZ, 3.37028055040000000000e+12, P0 ;  /* 0x54442d18ff027808 */ /* 0x001fe40000000000 */
[----:B------:R-:W-:Y:S02]  /*4790*/  FSEL R3, RZ, 2.1426990032196044922, P0 ;  /* 0x400921fbff037808 */ /* 0x000fe40000000000 */
.L_x_40229:
[----:B------:R-:W-:Y:S05]  /*47a0*/  BSYNC B1 ;  /* 0x0000000000017941 */ /* 0x000fea0003800000 */
.L_x_40227:
[----:B------:R0:W2:Y:S02]  /*47b0*/  DADD R24, |R26|, |R24| ;  /* 0x000000001a187229 */ /* 0x0000a40000000618 */
[----:B0-----:R-:W-:Y:S02]  /*47c0*/  LOP3.LUT R27, R3, 0x80000000, R27, 0xb8, !PT ;  /* 0x80000000031b7812 */ /* 0x001fe400078eb81b */
[----:B-1----:R-:W-:-:S04]  /*47d0*/  DMUL R22, R22, 0.5 ;  /* 0x3fe0000016167828 */ /* 0x002fc80000000000 */
[----:B--2---:R-:W0:-:S06]  /*47e0*/  DSETP.GTU.AND P0, PT, |R24|, +INF , PT ;  /* 0x7ff000001800742a */ /* 0x004e0c0003f0c200 */
[----:B0-----:R-:W-:Y:S02]  /*47f0*/  FSEL R2, R24, R2, P0 ;  /* 0x0000000218027208 */ /* 0x001fe40000000000 */
[----:B------:R-:W-:Y:S01]  /*4800*/  FSEL R3, R25, R27, P0 ;  /* 0x0000001b19037208 */ /* 0x000fe20000000000 */
[----:B------:R-:W-:Y:S05]  /*4810*/  BRA `(.L_x_40221) ;  /* 0x000042e000007947 */ /* 0x000fea0003800000 */
.L_x_40222:
        /* <DEDUP_REMOVED lines=14> */
[----:B------:R-:W4:-:S04]  /*4900*/  DADD R18, R18, -R4 ;  /* 0x0000000012127229 */ /* 0x000f080000000804 */
[----:B--2---:R-:W-:-:S04]  /*4910*/  DMUL R28, R2, R6 ;  /* 0x00000006021c7228 */ /* 0x004fc80000000000 */
[----:B------:R-:W-:-:S04]  /*4920*/  DMUL R32, R2, R2 ;  /* 0x0000000202207228 */ /* 0x000fc80000000000 */
[----:B0-----:R-:W-:-:S04]  /*4930*/  DMUL R30, R4, R12 ;  /* 0x0000000c041e7228 */ /* 0x001fc80000000000 */
[----:B------:R-:W-:-:S04]  /*4940*/  DMUL R34, R4, R4 ;  /* 0x0000000404227228 */ /* 0x000fc80000000000 */
[----:B------:R-:W0:-:S04]  /*4950*/  DADD R2, R2, R2 ;  /* 0x0000000002027229 */ /* 0x000e080000000002 */
[----:B------:R-:W2:-:S04]  /*4960*/  DADD R4, R4, R4 ;  /* 0x0000000004047229 */ /* 0x000e880000000004 */
[----:B-1----:R1:W3:-:S04]  /*4970*/  DMUL R6, R20, R6 ;  /* 0x0000000614067228 */ /* 0x0022c80000000000 */
[----:B----4-:R1:W4:-:S04]  /*4980*/  DMUL R12, R18, R12 ;  /* 0x0000000c120c7228 */ /* 0x0103080000000000 */
[----:B0-----:R1:W0:-:S04]  /*4990*/  DMUL R2, R20, R2 ;  /* 0x0000000214027228 */ /* 0x0012080000000000 */
[----:B--2---:R1:W2:-:S04]  /*49a0*/  DMUL R4, R18, R4 ;  /* 0x0000000412047228 */ /* 0x0042880000000000 */
[----:B------:R-:W0:-:S04]  /*49b0*/  DMUL R20, R20, R20 ;  /* 0x0000001414147228 */ /* 0x000e080000000000 */
[----:B-1234-:R-:W0:-:S04]  /*49c0*/  DMUL R18, R18, R18 ;  /* 0x0000001212127228 */ /* 0x01ee080000000000 */
.L_x_40231:
        /* <DEDUP_REMOVED lines=77> */
.L_x_40230:
        /* <DEDUP_REMOVED lines=78> */
.L_x_40233:
        /* <DEDUP_REMOVED lines=21> */
[----:B------:R-:W-:Y:S05]  /*54d0*/  CALL.REL.NOINC `($__internal_72_$__cuda_sm20_div_rn_f64_full) ;  /* 0x0002815000007944 */ /* 0x000fea0003c00000 */
[----:B------:R-:W-:Y:S02]  /*54e0*/  IMAD.MOV.U32 R5, RZ, RZ, R4 ;  /* 0x000000ffff057224 */ /* 0x000fe400078e0004 */
[----:B------:R-:W-:Y:S02]  /*54f0*/  IMAD.MOV.U32 R4, RZ, RZ, R3 ;  /* 0x000000ffff047224 */ /* 0x000fe400078e0003 */
.L_x_40236:
[----:B------:R-:W-:Y:S05]  /*5500*/  BSYNC B3 ;  /* 0x0000000000037941 */ /* 0x000fea0003800000 */
.L_x_40235:
        /* <DEDUP_REMOVED lines=15> */
.L_x_40234:
[----:B------:R-:W-:Y:S05]  /*5600*/  BSYNC B2 ;  /* 0x0000000000027941 */ /* 0x000fea0003800000 */
.L_x_40232:
        /* <DEDUP_REMOVED lines=31> */
.L_x_40238:
[----:B------:R-:W-:Y:S05]  /*5800*/  BSYNC B2 ;  /* 0x0000000000027941 */ /* 0x000fea0003800000 */
.L_x_40237:
        /* <DEDUP_REMOVED lines=44> */
.L_x_40240:
[----:B------:R-:W-:-:S04]  /*5ad0*/  ISETP.GE.AND P0, PT, R25, RZ, PT ;  /* 0x000000ff1900720c */ /* 0x000fc80003f06270 */
[----:B------:R-:W-:Y:S02]  /*5ae0*/  FSEL R2, RZ, 3.37028055040000000000e+12, P0 ;  /* 0x54442d18ff027808 */ /* 0x000fe40000000000 */
[----:B------:R-:W-:Y:S02]  /*5af0*/  FSEL R3, RZ, 2.1426990032196044922, P0 ;  /* 0x400921fbff037808 */ /* 0x000fe40000000000 */
.L_x_40241:
[----:B------:R-:W-:Y:S05]  /*5b00*/  BSYNC B1 ;  /* 0x0000000000017941 */ /* 0x000fea0003800000 */
.L_x_40239:
[----:B------:R0:W1:Y:S02]  /*5b10*/  DADD R24, |R26|, |R24| ;  /* 0x000000001a187229 */ /* 0x0000640000000618 */
[----:B0-----:R-:W-:-:S04]  /*5b20*/  LOP3.LUT R27, R3, 0x80000000, R27, 0xb8, !PT ;  /* 0x80000000031b7812 */ /* 0x001fc800078eb81b */
[----:B-1----:R-:W0:-:S06]  /*5b30*/  DSETP.GTU.AND P0, PT, |R24|, +INF , PT ;  /* 0x7ff000001800742a */ /* 0x002e0c0003f0c200 */
[----:B0-----:R-:W-:Y:S02]  /*5b40*/  FSEL R2, R24, R2, P0 ;  /* 0x0000000218027208 */ /* 0x001fe40000000000 */
[----:B------:R-:W-:Y:S01]  /*5b50*/  FSEL R3, R25, R27, P0 ;  /* 0x0000001b19037208 */ /* 0x000fe20000000000 */
[----:B------:R-:W-:Y:S05]  /*5b60*/  BRA `(.L_x_40221) ;  /* 0x00002f9000007947 */ /* 0x000fea0003800000 */
.L_x_40209:
[CC--:B------:R-:W-:Y:S01]  /*5b70*/  ISETP.GT.U32.AND P2, PT, R2.reuse, R14.reuse, PT ;  /* 0x0000000e0200720c */ /* 0x0c0fe20003f44070 */
[----:B------:R-:W-:Y:S01]  /*5b80*/  IMAD.MOV.U32 R6, RZ, RZ, c[0x2][0x14c] ;  /* 0x00805300ff067624 */ /* 0x000fe200078e00ff */
[----:B------:R-:W-:Y:S01]  /*5b90*/  ISETP.LT.U32.AND P0, PT, R2, R14, PT ;  /* 0x0000000e0200720c */ /* 0x000fe20003f01070 */
[----:B------:R-:W-:Y:S01]  /*5ba0*/  BSSY B1, `(.L_x_40242) ;  /* 0x000006e000017945 */ /* 0x000fe20003800000 */
[CC--:B------:R-:W-:Y:S01]  /*5bb0*/  ISETP.GT.U32.AND.EX P2, PT, R3.reuse, R15.reuse, PT, P2 ;  /* 0x0000000f0300720c */ /* 0x0c0fe20003f44120 */
[----:B------:R-:W-:Y:S01]  /*5bc0*/  IMAD.MOV.U32 R33, RZ, RZ, -0x3ff ;  /* 0xfffffc01ff217424 */ /* 0x000fe200078e00ff */
[CC--:B------:R-:W-:Y:S02]  /*5bd0*/  ISETP.LT.U32.AND.EX P0, PT, R3.reuse, R15.reuse, PT, P0 ;  /* 0x0000000f0300720c */ /* 0x0c0fe40003f01100 */
[----:B------:R-:W-:-:S02]  /*5be0*/  SEL R29, R3, R15, P2 ;  /* 0x0000000f031d7207 */ /* 0x000fc40001000000 */
[CC--:B------:R-:W-:Y:S02]  /*5bf0*/  SEL R31, R2.reuse, R14.reuse, P0 ;  /* 0x0000000e021f7207 */ /* 0x0c0fe40000000000 */
[----:B------:R-:W-:Y:S01]  /*5c00*/  SEL R30, R3, R15, P0 ;  /* 0x0000000f031e7207 */ /* 0x000fe20000000000 */
[----:B------:R-:W-:Y:S01]  /*5c10*/  IMAD.MOV.U32 R15, RZ, RZ, 0x3fd80000 ;  /* 0x3fd80000ff0f7424 */ /* 0x000fe200078e00ff */
[----:B------:R-:W-:Y:S01]  /*5c20*/  LOP3.LUT R0, R29, 0xffc00000, RZ, 0xc0, !PT ;  /* 0xffc000001d007812 */ /* 0x000fe200078ec0ff */
[----:B------:R-:W-:Y:S01]  /*5c30*/  IMAD.MOV.U32 R22, RZ, RZ, R31 ;  /* 0x000000ffff167224 */ /* 0x000fe200078e001f */
[----:B------:R-:W-:Y:S01]  /*5c40*/  SEL R28, R2, R14, P2 ;  /* 0x0000000e021c7207 */ /* 0x000fe20001000000 */
[----:B------:R-:W-:Y:S01]  /*5c50*/  IMAD.MOV.U32 R23, RZ, RZ, R30 ;  /* 0x000000ffff177224 */ /* 0x000fe200078e001e */
[----:B------:R-:W-:Y:S01]  /*5c60*/  IADD3 R3, -R0, 0x7fd00000, RZ ;  /* 0x7fd0000000037810 */ /* 0x000fe20007ffe1ff */
[----:B------:R-:W-:Y:S01]  /*5c70*/  IMAD.MOV.U32 R2, RZ, RZ, RZ ;  /* 0x000000ffff027224 */ /* 0x000fe200078e00ff */
[----:B------:R-:W-:Y:S01]  /*5c80*/  ISETP.GE.U32.AND P3, PT, R30, 0x7ff00000, PT ;  /* 0x7ff000001e00780c */ /* 0x000fe20003f66070 */
[----:B------:R-:W-:Y:S01]  /*5c90*/  IMAD.MOV.U32 R14, RZ, RZ, 0x0 ;  /* 0x00000000ff0e7424 */ /* 0x000fe200078e00ff */
        /* <DEDUP_REMOVED lines=32> */
[----:B-1----:R-:W0:Y:S01]  /*5ea0*/  DFMA R6, -R20, R4, 1 ;  /* 0x3ff000001406742b */ /* 0x002e220000000104 */
[----:B------:R-:W-:-:S03]  /*5eb0*/  @!P0 IMAD.MOV.U32 R33, RZ, RZ, -0x435 ;  /* 0xfffffbcbff218424 */ /* 0x000fc600078e00ff */
        /* <DEDUP_REMOVED lines=14> */
[----:B------:R-:W-:-:S09]  /*5fa0*/  FSETP.GT.AND P4, PT, |R0|, 1.469367938527859385e-39, PT ;  /* 0x001000000000780b */ /* 0x000fd20003f84200 */
        /* <DEDUP_REMOVED lines=45> */
.L_x_40243:
[----:B------:R-:W-:Y:S05]  /*6280*/  BSYNC B1 ;  /* 0x0000000000017941 */ /* 0x000fea0003800000 */
.L_x_40242:
        /* <DEDUP_REMOVED lines=10> */
.L_x_40245:
[----:B------:R-:W-:Y:S05]  /*6330*/  BSYNC B2 ;  /* 0x0000000000027941 */ /* 0x000fea0003800000 */
.L_x_40244:
        /* <DEDUP_REMOVED lines=43> */
.L_x_40247:
[----:B------:R-:W-:-:S04]  /*65f0*/  ISETP.GE.AND P0, PT, R25, RZ, PT ;  /* 0x000000ff1900720c */ /* 0x000fc80003f06270 */
[----:B0-----:R-:W-:Y:S02]  /*6600*/  FSEL R2, RZ, 3.37028055040000000000e+12, P0 ;  /* 0x54442d18ff027808 */ /* 0x001fe40000000000 */
[----:B------:R-:W-:Y:S02]  /*6610*/  FSEL R3, RZ, 2.1426990032196044922, P0 ;  /* 0x400921fbff037808 */ /* 0x000fe40000000000 */
.L_x_40248:
[----:B------:R-:W-:Y:S05]  /*6620*/  BSYNC B1 ;  /* 0x0000000000017941 */ /* 0x000fea0003800000 */
.L_x_40246:
[----:B------:R0:W2:Y:S02]  /*6630*/  DADD R24, |R26|, |R24| ;  /* 0x000000001a187229 */ /* 0x0000a40000000618 */
[----:B0-----:R-:W-:-:S04]  /*6640*/  LOP3.LUT R27, R3, 0x80000000, R27, 0xb8, !PT ;  /* 0x80000000031b7812 */ /* 0x001fc800078eb81b */
[----:B--2---:R-:W0:-:S06]  /*6650*/  DSETP.GTU.AND P0, PT, |R24|, +INF , PT ;  /* 0x7ff000001800742a */ /* 0x004e0c0003f0c200 */
[----:B0-----:R-:W-:Y:S02]  /*6660*/  FSEL R2, R24, R2, P0 ;  /* 0x0000000218027208 */ /* 0x001fe40000000000 */
[----:B------:R-:W-:Y:S01]  /*6670*/  FSEL R3, R25, R27, P0 ;  /* 0x0000001b19037208 */ /* 0x000fe20000000000 */
[----:B------:R-:W-:Y:S05]  /*6680*/  BRA `(.L_x_40221) ;  /* 0x0000247000007947 */ /* 0x000fea0003800000 */
.L_x_40208:
        /* <DEDUP_REMOVED lines=68> */
.L_x_40251:
        /* <DEDUP_REMOVED lines=24> */
.L_x_40254:
[----:B------:R-:W-:Y:S05]  /*6c50*/  BSYNC B3 ;  /* 0x0000000000037941 */ /* 0x000fea0003800000 */
.L_x_40253:
        /* <DEDUP_REMOVED lines=15> */
.L_x_40252:
[----:B------:R-:W-:Y:S05]  /*6d50*/  BSYNC B2 ;  /* 0x0000000000027941 */ /* 0x000fea0003800000 */
.L_x_40250:
        /* <DEDUP_REMOVED lines=44> */
.L_x_40249:
        /* <DEDUP_REMOVED lines=46> */
.L_x_40207:
        /* <DEDUP_REMOVED lines=22> */
[----:B---3--:R-:W-:Y:S05]  /*7460*/  CALL.REL.NOINC `($__internal_72_$__cuda_sm20_div_rn_f64_full) ;  /* 0x000261c000007944 */ /* 0x008fea0003c00000 */
[----:B------:R-:W-:Y:S02]  /*7470*/  IMAD.MOV.U32 R5, RZ, RZ, R4 ;  /* 0x000000ffff057224 */ /* 0x000fe400078e0004 */
[----:B------:R-:W-:Y:S02]  /*7480*/  IMAD.MOV.U32 R4, RZ, RZ, R3 ;  /* 0x000000ffff047224 */ /* 0x000fe400078e0003 */
.L_x_40256:
[----:B------:R-:W-:Y:S05]  /*7490*/  BSYNC B2 ;  /* 0x0000000000027941 */ /* 0x000fea0003800000 */
.L_x_40255:
        /* <DEDUP_REMOVED lines=26> */
.L_x_40258:
[----:B------:R-:W-:Y:S05]  /*7640*/  BSYNC B2 ;  /* 0x0000000000027941 */ /* 0x000fea0003800000 */
.L_x_40257:
[----:B------:R-:W0:Y:S01]  /*7650*/  DADD R2, -RZ, |R2| ;  /* 0x00000000ff027229 */ /* 0x000e220000000502 */
[----:B------:R-:W-:Y:S01]  /*7660*/  IMAD.MOV.U32 R6, RZ, RZ, c[0x2][0x14c] ;  /* 0x00805300ff067624 */ /* 0x000fe200078e00ff */
[----:B------:R-:W-:Y:S01]  /*7670*/  BSSY B1, `(.L_x_40259) ;  /* 0x0000070000017945 */ /* 0x000fe20003800000 */
[----:B------:R-:W-:Y:S01]  /*7680*/  IMAD.MOV.U32 R14, RZ, RZ, 0x0 ;  /* 0x00000000ff0e7424 */ /* 0x000fe200078e00ff */
[----:B------:R-:W-:Y:S01]  /*7690*/  FSETP.GEU.AND P5, PT, |R19|, 6.5827683646048100446e-37, PT ;  /* 0x036000001300780b */ /* 0x000fe20003fae200 */
[----:B------:R-:W-:-:S02]  /*76a0*/  IMAD.MOV.U32 R15, RZ, RZ, 0x3fd80000 ;  /* 0x3fd80000ff0f7424 */ /* 0x000fc400078e00ff */
[----:B------:R-:W-:-:S03]  /*76b0*/  IMAD.MOV.U32 R33, RZ, RZ, -0x3ff ;  /* 0xfffffc01ff217424 */ /* 0x000fc600078e00ff */
[CC--:B0-----:R-:W-:Y:S02]  /*76c0*/  ISETP.GT.U32.AND P2, PT, R2.reuse, R22.reuse, PT ;  /* 0x000000160200720c */ /* 0x0c1fe40003f44070 */
[CC--:B------:R-:W-:Y:S02]  /*76d0*/  ISETP.LT.U32.AND P0, PT, R2.reuse, R22.reuse, PT ;  /* 0x000000160200720c */ /* 0x0c0fe40003f01070 */
[CC--:B------:R-:W-:Y:S02]  /*76e0*/  ISETP.GT.U32.AND.EX P2, PT, R3.reuse, R23.reuse, PT, P2 ;  /* 0x000000170300720c */ /* 0x0c0fe40003f44120 */
[CC--:B------:R-:W-:Y:S02]  /*76f0*/  ISETP.LT.U32.AND.EX P0, PT, R3.reuse, R23.reuse, PT, P0 ;  /* 0x000000170300720c */ /* 0x0c0fe40003f01100 */
[----:B------:R-:W-:Y:S02]  /*7700*/  SEL R29, R3, R23, P2 ;  /* 0x00000017031d7207 */ /* 0x000fe40001000000 */
[----:B------:R-:W-:-:S02]  /*7710*/  SEL R31, R2, R22, P0 ;  /* 0x00000016021f7207 */ /* 0x000fc40000000000 */
[----:B------:R-:W-:Y:S02]  /*7720*/  SEL R30, R3, R23, P0 ;  /* 0x00000017031e7207 */ /* 0x000fe40000000000 */
[----:B------:R-:W-:Y:S02]  /*7730*/  LOP3.LUT R0, R29, 0xffc00000, RZ, 0xc0, !PT ;  /* 0xffc000001d007812 */ /* 0x000fe400078ec0ff */
[----:B------:R-:W-:Y:S01]  /*7740*/  SEL R28, R2, R22, P2 ;  /* 0x00000016021c7207 */ /* 0x000fe20001000000 */
[----:B------:R-:W-:Y:S01]  /*7750*/  IMAD.MOV.U32 R22, RZ, RZ, R31 ;  /* 0x000000ffff167224 */ /* 0x000fe200078e001f */
[----:B------:R-:W-:Y:S01]  /*7760*/  IADD3 R3, -R0, 0x7fd00000, RZ ;  /* 0x7fd0000000037810 */ /* 0x000fe20007ffe1ff */
[----:B------:R-:W-:Y:S01]  /*7770*/  IMAD.MOV.U32 R23, RZ, RZ, R30 ;  /* 0x000000ffff177224 */ /* 0x000fe200078e001e */
[----:B------:R-:W-:Y:S01]  /*7780*/  ISETP.GE.U32.AND P3, PT, R30, 0x7ff00000, PT ;  /* 0x7ff000001e00780c */ /* 0x000fe20003f66070 */
[----:B------:R-:W-:-:S06]  /*7790*/  IMAD.MOV.U32 R2, RZ, RZ, RZ ;  /* 0x000000ffff027224 */ /* 0x000fcc00078e00ff */
        /* <DEDUP_REMOVED lines=93> */
.L_x_40260:
[----:B------:R-:W-:Y:S05]  /*7d70*/  BSYNC B1 ;  /* 0x0000000000017941 */ /* 0x000fea0003800000 */
.L_x_40259:
        /* <DEDUP_REMOVED lines=10> */
.L_x_40262:
[----:B------:R-:W-:Y:S05]  /*7e20*/  BSYNC B2 ;  /* 0x0000000000027941 */ /* 0x000fea0003800000 */
.L_x_40261:
        /* <DEDUP_REMOVED lines=43> */
.L_x_40264:
[----:B------:R-:W-:-:S04]  /*80e0*/  ISETP.GE.AND P0, PT, R25, RZ, PT ;  /* 0x000000ff1900720c */ /* 0x000fc80003f06270 */
[----:B0-----:R-:W-:Y:S02]  /*80f0*/  FSEL R2, RZ, 3.37028055040000000000e+12, P0 ;  /* 0x54442d18ff027808 */ /* 0x001fe40000000000 */
[----:B------:R-:W-:Y:S02]  /*8100*/  FSEL R3, RZ, 2.1426990032196044922, P0 ;  /* 0x400921fbff037808 */ /* 0x000fe40000000000 */
.L_x_40265:
[----:B------:R-:W-:Y:S05]  /*8110*/  BSYNC B1 ;  /* 0x0000000000017941 */ /* 0x000fea0003800000 */
.L_x_40263:
[----:B------:R0:W2:Y:S02]  /*8120*/  DADD R24, |R26|, |R24| ;  /* 0x000000001a187229 */ /* 0x0000a40000000618 */
[----:B0-----:R-:W-:Y:S02]  /*8130*/  LOP3.LUT R27, R3, 0x80000000, R27, 0xb8, !PT ;  /* 0x80000000031b7812 */ /* 0x001fe400078eb81b */
[----:B-1----:R-:W-:-:S04]  /*8140*/  DADD R22, R22, 1 ;  /* 0x3ff0000016167429 */ /* 0x002fc80000000000 */
[----:B--2---:R-:W0:-:S06]  /*8150*/  DSETP.GTU.AND P0, PT, |R24|, +INF , PT ;  /* 0x7ff000001800742a */ /* 0x004e0c0003f0c200 */
[----:B0-----:R-:W-:Y:S02]  /*8160*/  FSEL R2, R24, R2, P0 ;  /* 0x0000000218027208 */ /* 0x001fe40000000000 */
[----:B------:R-:W-:Y:S01]  /*8170*/  FSEL R3, R25, R27, P0 ;  /* 0x0000001b19037208 */ /* 0x000fe20000000000 */
[----:B------:R-:W-:Y:S05]  /*8180*/  BRA `(.L_x_40221) ;  /* 0x0000097000007947 */ /* 0x000fea0003800000 */
.L_x_40206:
[----:B--2-4-:R-:W1:Y:S01]  /*8190*/  DSETP.GEU.AND P0, PT, |R26|, 1.4916681462400413487e-154, PT ;  /* 0x200000001a00742a */ /* 0x014e620003f0e200 */
[----:B------:R-:W-:Y:S01]  /*81a0*/  IMAD.MOV.U32 R12, RZ, RZ, 0x1 ;  /* 0x00000001ff0c7424 */ /* 0x000fe200078e00ff */
[----:B------:R-:W-:Y:S01]  /*81b0*/  BSSY B1, `(.L_x_40266) ;  /* 0x0000056000017945 */ /* 0x000fe20003800000 */
[----:B------:R-:W-:Y:S01]  /*81c0*/  IMAD.MOV.U32 R29, RZ, RZ, -0x3ff ;  /* 0xfffffc01ff1d7424 */ /* 0x000fe200078e00ff */
[----:B------:R-:W-:-:S04]  /*81d0*/  DADD R20, -RZ, |R26| ;  /* 0x00000000ff147229 */ /* 0x000fc8000000051a */
[----:B-1----:R-:W-:-:S04]  /*81e0*/  DSETP.LT.AND P0, PT, |R24|, 1.4916681462400413487e-154, !P0 ;  /* 0x200000001800742a */ /* 0x002fc80004701200 */
[----:B------:R-:W1:-:S06]  /*81f0*/  DSETP.GT.AND P1, PT, |R26|, |R24|, PT ;  /* 0x400000181a00722a */ /* 0x000e4c0003f24200 */
[----:B01----:R-:W-:Y:S02]  /*8200*/  FSEL R19, R21, R15, P1 ;  /* 0x0000000f15137208 */ /* 0x003fe40000800000 */
        /* <DEDUP_REMOVED lines=80> */
.L_x_40267:
[----:B------:R-:W-:Y:S05]  /*8710*/  BSYNC B1 ;  /* 0x0000000000017941 */ /* 0x000fea0003800000 */
.L_x_40266:
        /* <DEDUP_REMOVED lines=10> */
.L_x_40269:
[----:B------:R-:W-:Y:S05]  /*87c0*/  BSYNC B2 ;  /* 0x0000000000027941 */ /* 0x000fea0003800000 */
.L_x_40268:
        /* <DEDUP_REMOVED lines=43> */
.L_x_40271:
[----:B------:R-:W-:Y:S02]  /*8a80*/  FSEL R2, RZ, 3.37028055040000000000e+12, P2 ;  /* 0x54442d18ff027808 */ /* 0x000fe40001000000 */
[----:B------:R-:W-:Y:S02]  /*8a90*/  FSEL R3, RZ, 2.1426990032196044922, P2 ;  /* 0x400921fbff037808 */ /* 0x000fe40001000000 */
.L_x_40272:
[----:B------:R-:W-:Y:S05]  /*8aa0*/  BSYNC B1 ;  /* 0x0000000000017941 */ /* 0x000fea0003800000 */
.L_x_40270:
[----:B------:R0:W2:Y:S02]  /*8ab0*/  DADD R24, |R26|, |R24| ;  /* 0x000000001a187229 */ /* 0x0000a40000000618 */
[----:B0-----:R-:W-:-:S04]  /*8ac0*/  LOP3.LUT R27, R3, 0x80000000, R27, 0xb8, !PT ;  /* 0x80000000031b7812 */ /* 0x001fc800078eb81b */
[----:B--2---:R-:W0:-:S06]  /*8ad0*/  DSETP.GTU.AND P0, PT, |R24|, +INF , PT ;  /* 0x7ff000001800742a */ /* 0x004e0c0003f0c200 */
[----:B0-----:R-:W-:Y:S02]  /*8ae0*/  FSEL R2, R24, R2, P0 ;  /* 0x0000000218027208 */ /* 0x001fe40000000000 */
[----:B------:R-:W-:Y:S02]  /*8af0*/  FSEL R3, R25, R27, P0 ;  /* 0x0000001b19037208 */ /* 0x000fe40000000000 */
.L_x_40221:
[----:B------:R-:W-:Y:S05]  /*8b00*/  BSYNC B0 ;  /* 0x0000000000007941 */ /* 0x000fea0003800000 */
.L_x_40205:
[C---:B---3--:R-:W0:Y:S01]  /*8b10*/  DMUL R12, R2.reuse, R8 ;  /* 0x00000008020c7228 */ /* 0x048e220000000000 */
[----:B------:R-:W-:Y:S03]  /*8b20*/  BSSY B1, `(.L_x_40273) ;  /* 0x00001ab000017945 */ /* 0x000fe60003800000 */
[----:B------:R-:W2:-:S04]  /*8b30*/  DMUL R2, R2, R10 ;  /* 0x0000000a02027228 */ /* 0x000e880000000000 */
[----:B01----:R-:W0:-:S04]  /*8b40*/  DFMA R12, R22, R10, R12 ;  /* 0x0000000a160c722b */ /* 0x003e08000000000c */
[----:B--2---:R1:W2:-:S06]  /*8b50*/  DFMA R8, R22, R8, -R2 ;  /* 0x000000081608722b */ /* 0x00428c0000000802 */
        /* <DEDUP_REMOVED lines=48> */
.L_x_40279:
[----:B------:R-:W-:Y:S05]  /*8e60*/  BSYNC B0 ;  /* 0x0000000000007941 */ /* 0x000fea0003800000 */
.L_x_40278:
        /* <DEDUP_REMOVED lines=13> */
[----:B012---:R-:W-:Y:S05]  /*8f40*/  CALL.REL.NOINC `($_ZN2at6native18elementwise_kernelILi128ELi4EZNS0_15gpu_kernel_implIZZZNS0_50_GLOBAL__N__2680c7bb_12_PowKernel_cu_b2145a98_318424pow_tensor_tensor_kernelERNS_18TensorIteratorBaseEENKUlvE_clEvENKUlvE6_clEvEUlN3c107complexIdEESA_E_EEvS5_RKT_EUliE_EEviT1_$__internal_trig_reduction_slowpathd) ;  /* 0x00024d5000007944 */ /* 0x007fea0003c00000 */
[----:B------:R-:W-:Y:S02]  /*8f50*/  IMAD.MOV.U32 R2, RZ, RZ, R0 ;  /* 0x000000ffff027224 */ /* 0x000fe400078e0000 */
[----:B------:R-:W-:Y:S02]  /*8f60*/  IMAD.MOV.U32 R20, RZ, RZ, R4 ;  /* 0x000000ffff147224 */ /* 0x000fe400078e0004 */
[----:B------:R-:W-:Y:S01]  /*8f70*/  IMAD.MOV.U32 R21, RZ, RZ, R5 ;  /* 0x000000ffff157224 */ /* 0x000fe200078e0005 */
[----:B------:R-:W-:Y:S05]  /*8f80*/  BRA `(.L_x_40282) ;  /* 0x0000002000007947 */ /* 0x000fea0003800000 */
.L_x_40281:
[----:B------:R2:W3:Y:S01]  /*8f90*/  DMUL R20, RZ, R12 ;  /* 0x0000000cff147228 */ /* 0x0004e20000000000 */
[----:B0-----:R-:W-:-:S05]  /*8fa0*/  IMAD.MOV.U32 R2, RZ, RZ, RZ ;  /* 0x000000ffff027224 */ /* 0x001fca00078e00ff */
.L_x_40282:
[----:B------:R-:W-:Y:S05]  /*8fb0*/  BSYNC B2 ;  /* 0x0000000000027941 */ /* 0x000fea0003800000 */
.L_x_40280:
        /* <DEDUP_REMOVED lines=36> */
[----:B0123--:R-:W-:Y:S05]  /*9200*/  CALL.REL.NOINC `($_ZN2at6native18elementwise_kernelILi128ELi4EZNS0_15gpu_kernel_implIZZZNS0_50_GLOBAL__N__2680c7bb_12_PowKernel_cu_b2145a98_318424pow_tensor_tensor_kernelERNS_18TensorIteratorBaseEENKUlvE_clEvENKUlvE6_clEvEUlN3c107complexIdEESA_E_EEvS5_RKT_EUliE_EEviT1_$__internal_trig_reduction_slowpathd) ;  /* 0x00024a9000007944 */ /* 0x00ffea0003c00000 */
[----:B------:R-:W-:Y:S02]  /*9210*/  IMAD.MOV.U32 R2, RZ, RZ, R4 ;  /* 0x000000ffff027224 */ /* 0x000fe400078e0004 */
[----:B------:R-:W-:Y:S01]  /*9220*/  IMAD.MOV.U32 R3, RZ, RZ, R5 ;  /* 0x000000ffff037224 */ /* 0x000fe200078e0005 */
[----:B------:R-:W-:Y:S05]  /*9230*/  BRA `(.L_x_40285) ;  /* 0x0000002000007947 */ /* 0x000fea0003800000 */
.L_x_40284:
[----:B------:R2:W3:Y:S01]  /*9240*/  DMUL R2, RZ, R12 ;  /* 0x0000000cff027228 */ /* 0x0004e20000000000 */
[----:B------:R-:W-:-:S05]  /*9250*/  IMAD.MOV.U32 R0, RZ, RZ, RZ ;  /* 0x000000ffff007224 */ /* 0x000fca00078e00ff */
.L_x_40285:
[----:B------:R-:W-:Y:S05]  /*9260*/  BSYNC B2 ;  /* 0x0000000000027941 */ /* 0x000fea0003800000 */
.L_x_40283:
        /* <DEDUP_REMOVED lines=25> */
.L_x_40277:
        /* <DEDUP_REMOVED lines=38> */
.L_x_40288:
[----:B------:R-:W-:Y:S05]  /*9660*/  BSYNC B0 ;  /* 0x0000000000007941 */ /* 0x000fea0003800000 */
.L_x_40287:
        /* <DEDUP_REMOVED lines=18> */
.L_x_40290:
[----:B------:R2:W3:Y:S01]  /*9790*/  DMUL R18, RZ, R12 ;  /* 0x0000000cff127228 */ /* 0x0004e20000000000 */
[----:B0-----:R-:W-:-:S05]  /*97a0*/  IMAD.MOV.U32 R2, RZ, RZ, RZ ;  /* 0x000000ffff027224 */ /* 0x001fca00078e00ff */
.L_x_40291:
[----:B------:R-:W-:Y:S05]  /*97b0*/  BSYNC B2 ;  /* 0x0000000000027941 */ /* 0x000fea0003800000 */
.L_x_40289:
        /* <DEDUP_REMOVED lines=40> */
.L_x_40293:
[----:B------:R2:W3:Y:S01]  /*9a40*/  DMUL R2, RZ, R12 ;  /* 0x0000000cff027228 */ /* 0x0004e20000000000 */
[----:B------:R-:W-:-:S05]  /*9a50*/  IMAD.MOV.U32 R0, RZ, RZ, RZ ;  /* 0x000000ffff007224 */ /* 0x000fca00078e00ff */
.L_x_40294:
[----:B------:R-:W-:Y:S05]  /*9a60*/  BSYNC B2 ;  /* 0x0000000000027941 */ /* 0x000fea0003800000 */
.L_x_40292:
        /* <DEDUP_REMOVED lines=12> */
[----:B------:R-:W-:Y:S02]  /*9b30*/  FSEL R7, R0, -0.082518599927425384521, !P0 ;  /* 0xbda8ff8300077808 */ /* 0x000fe40004000000 */
[C---:B-1--4-:R-:W-:Y:S02]  /*9b40*/  LEA.HI R4, R15.reuse, 0xffffff09, RZ, 0xc ;  /* 0xffffff090f047811 */ /* 0x052fe400078f60ff */
[----:B------:R-:W-:Y:S02]  /*9b50*/  LOP3.LUT R0, R15, 0xfffff, RZ, 0xc0, !PT ;  /* 0x000fffff0f007812 */ /* 0x000fe400078ec0ff */
[----:B------:R-:W-:Y:S02]  /*9b60*/  LEA.HI R5, R4, R4, RZ, 0x1 ;  /* 0x0000000404057211 */ /* 0x000fe400078f08ff */
[----:B------:R-:W-:-:S06]  /*9b70*/  LOP3.LUT R15, R0, 0x7fe00000, RZ, 0xfc, !PT ;  /* 0x7fe00000000f7812 */ /* 0x000fcc00078efcff */
[----:B0-----:R-:W-:-:S04]  /*9b80*/  DMUL R18, R14, R18 ;  /* 0x000000120e127228 */ /* 0x001fc80000000000 */
[----:B-----5:R0:W1:Y:S02]  /*9b90*/  DFMA R8, R12, R6, R8 ;  /* 0x000000060c08722b */ /* 0x0200640000000008 */
[----:B0-----:R-:W-:-:S04]  /*9ba0*/  SHF.R.S32.HI R7, RZ, 0x1, R5 ;  /* 0x00000001ff077819 */ /* 0x001fc80000011405 */
[C---:B-1----:R-:W2:Y:S01]  /*9bb0*/  DFMA R8, R12.reuse, R8, R10 ;  /* 0x000000080c08722b */ /* 0x042ea2000000000a */
[----:B------:R-:W-:Y:S01]  /*9bc0*/  LEA R5, R7, 0x3ff00000, 0x14 ;  /* 0x3ff0000007057811 */ /* 0x000fe200078ea0ff */
[----:B------:R-:W-:Y:S02]  /*9bd0*/  IMAD.IADD R7, R4, 0x1, -R7 ;  /* 0x0000000104077824 */ /* 0x000fe400078e0a07 */
[----:B------:R-:W-:Y:S02]  /*9be0*/  IMAD.MOV.U32 R4, RZ, RZ, RZ ;  /* 0x000000ffff047224 */ /* 0x000fe400078e00ff */
[----:B--2---:R-:W0:-:S04]  /*9bf0*/  DFMA R8, R12, R8, R20 ;  /* 0x000000080c08722b */ /* 0x004e080000000014 */
[----:B------:R-:W-:-:S04]  /*9c00*/  DMUL R18, R4, R18 ;  /* 0x0000001204127228 */ /* 0x000fc80000000000 */
[----:B0-----:R0:W3:Y:S02]  /*9c10*/  DFMA R8, R12, R8, R22 ;  /* 0x000000080c08722b */ /* 0x0010e40000000016 */
[----:B0-----:R-:W-:Y:S01]  /*9c20*/  LEA R23, R7, 0x3ff00000, 0x14 ;  /* 0x3ff0000007177811 */ /* 0x001fe200078ea0ff */
[----:B------:R-:W-:-:S03]  /*9c30*/  IMAD.MOV.U32 R22, RZ, RZ, RZ ;  /* 0x000000ffff167224 */ /* 0x000fc600078e00ff */
[----:B---3--:R-:W0:-:S04]  /*9c40*/  DFMA R8, R12, R8, R24 ;  /* 0x000000080c08722b */ /* 0x008e080000000018 */
[----:B------:R-:W-:-:S04]  /*9c50*/  DMUL R20, R22, R18 ;  /* 0x0000001216147228 */ /* 0x000fc80000000000 */
[----:B0-----:R-:W0:-:S06]  /*9c60*/  DFMA R8, R12, R8, R26 ;  /* 0x000000080c08722b */ /* 0x001e0c000000001a */
[----:B0-----:R-:W-:-:S04]  /*9c70*/  DFMA R2, R8, R2, R2 ;  /* 0x000000020802722b */ /* 0x001fc80000000002 */
[----:B------:R-:W0:-:S06]  /*9c80*/  @P0 DFMA R2, R12, R8, 1 ;  /* 0x3ff000000c02042b */ /* 0x000e0c0000000008 */
[----:B0-----:R-:W0:-:S06]  /*9c90*/  @P1 DFMA R2, R2, -1, RZ ;  /* 0xbff000000202182b */ /* 0x001e0c00000000ff */
[----:B0-----:R-:W0:-:S06]  /*9ca0*/  DMUL R2, R14, R2 ;  /* 0x000000020e027228 */ /* 0x001e0c0000000000 */
[----:B0-----:R-:W0:-:S06]  /*9cb0*/  DMUL R2, R4, R2 ;  /* 0x0000000204027228 */ /* 0x001e0c0000000000 */
[----:B0-----:R0:W1:Y:S01]  /*9cc0*/  DMUL R22, R22, R2 ;  /* 0x0000000216167228 */ /* 0x0010620000000000 */
[----:B------:R-:W-:Y:S05]  /*9cd0*/  BRA `(.L_x_40286) ;  /* 0x000008f000007947 */ /* 0x000fea0003800000 */
.L_x_40276:
        /* <DEDUP_REMOVED lines=11> */
.L_x_40295:
[----:B------:R-:W0:-:S10]  /*9d90*/  DADD R20, R12, -R12 ;  /* 0x000000000c147229 */ /* 0x000e14000000080c */
[----:B0-----:R-:W-:Y:S02]  /*9da0*/  IMAD.MOV.U32 R22, RZ, RZ, R20 ;  /* 0x000000ffff167224 */ /* 0x001fe400078e0014 */
[----:B------:R-:W-:Y:S01]  /*9db0*/  IMAD.MOV.U32 R23, RZ, RZ, R21 ;  /* 0x000000ffff177224 */ /* 0x000fe200078e0015 */
[----:B------:R-:W-:Y:S05]  /*9dc0*/  BRA `(.L_x_40286) ;  /* 0x0000080000007947 */ /* 0x000fea0003800000 */
.L_x_40275:
        /* <DEDUP_REMOVED lines=14> */
[----:B01----:R-:W-:Y:S05]  /*9eb0*/  CALL.REL.NOINC `($_ZN2at6native18elementwise_kernelILi128ELi4EZNS0_15gpu_kernel_implIZZZNS0_50_GLOBAL__N__2680c7bb_12_PowKernel_cu_b2145a98_318424pow_tensor_tensor_kernelERNS_18TensorIteratorBaseEENKUlvE_clEvENKUlvE6_clEvEUlN3c107complexIdEESA_E_EEvS5_RKT_EUliE_EEviT1_$__internal_trig_reduction_slowpathd) ;  /* 0x00023de000007944 */ /* 0x003fea0003c00000 */
[----:B------:R-:W-:Y:S02]  /*9ec0*/  IMAD.MOV.U32 R2, RZ, RZ, R0 ;  /* 0x000000ffff027224 */ /* 0x000fe400078e0000 */
[----:B------:R-:W-:Y:S02]  /*9ed0*/  IMAD.MOV.U32 R20, RZ, RZ, R4 ;  /* 0x000000ffff147224 */ /* 0x000fe400078e0004 */
[----:B------:R-:W-:Y:S01]  /*9ee0*/  IMAD.MOV.U32 R21, RZ, RZ, R5 ;  /* 0x000000ffff157224 */ /* 0x000fe200078e0005 */
[----:B------:R-:W-:Y:S05]  /*9ef0*/  BRA `(.L_x_40298) ;  /* 0x0000002000007947 */ /* 0x000fea0003800000 */
.L_x_40297:
[----:B------:R0:W1:Y:S01]  /*9f00*/  DMUL R20, RZ, R12 ;  /* 0x0000000cff147228 */ /* 0x0000620000000000 */
[----:B------:R-:W-:-:S05]  /*9f10*/  IMAD.MOV.U32 R2, RZ, RZ, RZ ;  /* 0x000000ffff027224 */ /* 0x000fca00078e00ff */
.L_x_40298:
[----:B------:R-:W-:Y:S05]  /*9f20*/  BSYNC B2 ;  /* 0x0000000000027941 */ /* 0x000fea0003800000 */
.L_x_40296:
[----:B------:R-:W-:Y:S01]  /*9f30*/  IADD3 R14, R2, 0x1, RZ ;  /* 0x00000001020e7810 */ /* 0x000fe20007ffe0ff */
[----:B------:R-:W-:-:S04]  /*9f40*/  IMAD.MOV.U32 R3, RZ, RZ, 0x8 ;  /* 0x00000008ff037424 */ /* 0x000fc800078e00ff */
[----:B------:R-:W-:-:S05]  /*9f50*/  IMAD.SHL.U32 R0, R14, 0x8, RZ ;  /* 0x000000080e007824 */ /* 0x000fca00078e00ff */
[----:B------:R-:W-:-:S05]  /*9f60*/  LOP3.LUT R0, R0, 0x8, RZ, 0xc0, !PT ;  /* 0x0000000800007812 */ /* 0x000fca00078ec0ff */
[----:B------:R-:W-:-:S05]  /*9f70*/  IMAD.WIDE.U32 R2, R0, R3, c[0x4][0x1a8] ;  /* 0x01006a0000027625 */ /* 0x000fca00078e0003 */
[----:B0-----:R-:W2:Y:S04]  /*9f80*/  LDG.E.128.CONSTANT R4, [R2.64] ;  /* 0x0000002402047981 */ /* 0x001ea8000c1e9d00 */
[----:B------:R-:W3:Y:S04]  /*9f90*/  LDG.E.128.CONSTANT R8, [R2.64+0x10] ;  /* 0x0000102402087981 */ /* 0x000ee8000c1e9d00 */
        /* <DEDUP_REMOVED lines=29> */
[----:B012---:R-:W-:Y:S05]  /*a170*/  CALL.REL.NOINC `($_ZN2at6native18elementwise_kernelILi128ELi4EZNS0_15gpu_kernel_implIZZZNS0_50_GLOBAL__N__2680c7bb_12_PowKernel_cu_b2145a98_318424pow_tensor_tensor_kernelERNS_18TensorIteratorBaseEENKUlvE_clEvENKUlvE6_clEvEUlN3c107complexIdEESA_E_EEvS5_RKT_EUliE_EEviT1_$__internal_trig_reduction_slowpathd) ;  /* 0x00023b2000007944 */ /* 0x007fea0003c00000 */
[----:B------:R-:W-:Y:S02]  /*a180*/  IMAD.MOV.U32 R22, RZ, RZ, R4 ;  /* 0x000000ffff167224 */ /* 0x000fe400078e0004 */
[----:B------:R-:W-:Y:S01]  /*a190*/  IMAD.MOV.U32 R23, RZ, RZ, R5 ;  /* 0x000000ffff177224 */ /* 0x000fe200078e0005 */
[----:B------:R-:W-:Y:S05]  /*a1a0*/  BRA `(.L_x_40301) ;  /* 0x0000002000007947 */ /* 0x000fea0003800000 */
.L_x_40300:
[----:B------:R1:W2:Y:S01]  /*a1b0*/  DMUL R22, RZ, R12 ;  /* 0x0000000cff167228 */ /* 0x0002a20000000000 */
[----:B------:R-:W-:-:S05]  /*a1c0*/  IMAD.MOV.U32 R0, RZ, RZ, RZ ;  /* 0x000000ffff007224 */ /* 0x000fca00078e00ff */
.L_x_40301:
[----:B------:R-:W-:Y:S05]  /*a1d0*/  BSYNC B2 ;  /* 0x0000000000027941 */ /* 0x000fea0003800000 */
.L_x_40299:
        /* <DEDUP_REMOVED lines=24> */
.L_x_40274:
        /* <DEDUP_REMOVED lines=34> */
[----:B------:R-:W-:-:S06]  /*a580*/  @!P1 LEA R5, R6, 0x3ff00000, 0x14 ;  /* 0x3ff0000006059811 */ /* 0x000fcc00078ea0ff */
[----:B------:R0:W1:-:S06]  /*a590*/  @!P1 DMUL R20, R2, R4 ;  /* 0x0000000402149228 */ /* 0x00004c0000000000 */
.L_x_40303:
[----:B------:R-:W-:Y:S05]  /*a5a0*/  BSYNC B0 ;  /* 0x0000000000007941 */ /* 0x000fea0003800000 */
.L_x_40302:
[----:B------:R-:W-:Y:S02]  /*a5b0*/  IMAD.MOV.U32 R22, RZ, RZ, R12 ;  /* 0x000000ffff167224 */ /* 0x000fe400078e000c */
[----:B------:R-:W-:Y:S02]  /*a5c0*/  IMAD.MOV.U32 R23, RZ, RZ, R13 ;  /* 0x000000ffff177224 */ /* 0x000fe400078e000d */
.L_x_40286:
[----:B012---:R-:W-:Y:S05]  /*a5d0*/  BSYNC B1 ;  /* 0x0000000000017941 */ /* 0x007fea0003800000 */
.L_x_40273:
        /* <DEDUP_REMOVED lines=15> */
.L_x_40307:
[----:B------:R-:W0:Y:S02]  /*a6d0*/  F2I.S64.F64.TRUNC R20, R20 ;  /* 0x0000001400147311 */ /* 0x000e24000030d900 */
[----:B0-----:R-:W-:-:S05]  /*a6e0*/  IMAD.MOV.U32 R3, RZ, RZ, R20 ;  /* 0x000000ffff037224 */ /* 0x001fca00078e0014 */
[----:B------:R0:W-:Y:S01]  /*a6f0*/  STG.E.U8 [R16.64], R3 ;  /* 0x0000000310007986 */ /* 0x0001e2000c101124 */
[----:B------:R-:W-:Y:S05]  /*a700*/  BRA `(.L_x_40309) ;  /* 0x00000f1000007947 */ /* 0x000fea0003800000 */
.L_x_40306:
        /* <DEDUP_REMOVED lines=9> */
.L_x_40311:
[----:B------:R-:W0:Y:S02]  /*a7a0*/  F2I.F64.TRUNC R21, R20 ;  /* 0x0000001400157311 */ /* 0x000e24000030d100 */
[----:B0-----:R0:W-:Y:S01]  /*a7b0*/  STG.E [R16.64], R21 ;  /* 0x0000001510007986 */ /* 0x0011e2000c101924 */
[----:B------:R-:W-:Y:S05]  /*a7c0*/  BRA `(.L_x_40309) ;  /* 0x00000e5000007947 */ /* 0x000fea0003800000 */
.L_x_40310:
[----:B------:R-:W0:Y:S02]  /*a7d0*/  F2I.F64.TRUNC R21, R20 ;  /* 0x0000001400157311 */ /* 0x000e24000030d100 */
[----:B0-----:R0:W-:Y:S01]  /*a7e0*/  STG.E.U16 [R16.64], R21 ;  /* 0x0000001510007986 */ /* 0x0011e2000c101524 */
[----:B------:R-:W-:Y:S05]  /*a7f0*/  BRA `(.L_x_40309) ;  /* 0x00000e2000007947 */ /* 0x000fea0003800000 */
.L_x_40305:
        /* <DEDUP_REMOVED lines=11> */
.L_x_40313:
[----:B------:R-:W0:Y:S01]  /*a8b0*/  F2F.F32.F64 R0, R20 ;  /* 0x0000001400007310 */ /* 0x000e220000301000 */
[----:B------:R-:W0:-:S14]  /*a8c0*/  DSETP.GEU.AND P0, PT, |R20|, c[0x2][0x1d8], PT ;  /* 0x008076001400762a */ /* 0x000e1c0003f0e200 */
[----:B0-----:R-:W-:-:S05]  /*a8d0*/  @!P0 FMUL R0, R0, 1.175494350822287508e-38 ;  /* 0x0080000000008820 */ /* 0x001fca0000400000 */
[----:B------:R-:W-:-:S05]  /*a8e0*/  F2FP.PACK_AB R0, RZ, R0 ;  /* 0x00000000ff00723e */ /* 0x000fca00000000ff */
[----:B------:R0:W-:Y:S01]  /*a8f0*/  STG.E.U16 [R16.64], R0 ;  /* 0x0000000010007986 */ /* 0x0001e2000c101524 */
[----:B------:R-:W-:Y:S05]  /*a900*/  BRA `(.L_x_40309) ;  /* 0x00000d1000007947 */ /* 0x000fea0003800000 */
.L_x_40312:
        /* <DEDUP_REMOVED lines=14> */
.L_x_40315:
        /* <DEDUP_REMOVED lines=9> */
.L_x_40314:
[----:B------:R0:W-:Y:S01]  /*aa80*/  STG.E.64 [R16.64], R20 ;  /* 0x0000001410007986 */ /* 0x0001e2000c101b24 */
[----:B------:R-:W-:Y:S05]  /*aa90*/  BRA `(.L_x_40309) ;  /* 0x00000b8000007947 */ /* 0x000fea0003800000 */
.L_x_40304:
        /* <DEDUP_REMOVED lines=13> */
.L_x_40318:
[----:B---3--:R0:W-:Y:S01]  /*ab70*/  STG.E.128 [R16.64], R20 ;  /* 0x0000001410007986 */ /* 0x0081e2000c101d24 */
[----:B------:R-:W-:Y:S05]  /*ab80*/  BRA `(.L_x_40309) ;  /* 0x00000a9000007947 */ /* 0x000fea0003800000 */
.L_x_40317:
        /* <DEDUP_REMOVED lines=23> */
.L_x_40322:
[----:B------:R-:W-:Y:S05]  /*ad00*/  BSYNC B0 ;  /* 0x0000000000007941 */ /* 0x000fea0003800000 */
.L_x_40321:
[----:B------:R-:W-:-:S05]  /*ad10*/  LOP3.LUT R3, R0, R3, RZ, 0xfc, !PT ;  /* 0x0000000300037212 */ /* 0x000fca00078efcff */
[----:B------:R0:W-:Y:S01]  /*ad20*/  STG.E.U8 [R16.64], R3 ;  /* 0x0000000310007986 */ /* 0x0001e2000c101124 */
[----:B------:R-:W-:Y:S05]  /*ad30*/  BRA `(.L_x_40309) ;  /* 0x000008e000007947 */ /* 0x000fea0003800000 */
.L_x_40320:
        /* <DEDUP_REMOVED lines=15> */
.L_x_40324:
[----:B------:R-:W-:Y:S01]  /*ae30*/  IMAD.MOV.U32 R0, RZ, RZ, 0x7f ;  /* 0x0000007fff007424 */ /* 0x000fe200078e00ff */
[----:B------:R-:W-:-:S04]  /*ae40*/  ISETP.GT.U32.AND P0, PT, R2, 0x7f800000, PT ;  /* 0x7f8000000200780c */ /* 0x000fc80003f04070 */
[----:B------:R-:W-:-:S04]  /*ae50*/  SEL R0, R0, 0x7c, P0 ;  /* 0x0000007c00007807 */ /* 0x000fc80000000000 */
.L_x_40325:
[----:B------:R-:W-:Y:S05]  /*ae60*/  BSYNC B0 ;  /* 0x0000000000007941 */ /* 0x000fea0003800000 */
.L_x_40323:
[----:B------:R-:W-:-:S04]  /*ae70*/  LOP3.LUT R2, R3, 0x80000000, RZ, 0xc0, !PT ;  /* 0x8000000003027812 */ /* 0x000fc800078ec0ff */
[----:B------:R-:W-:-:S04]  /*ae80*/  SHF.R.U32.HI R3, RZ, 0x18, R2 ;  /* 0x00000018ff037819 */ /* 0x000fc80000011602 */
[----:B------:R-:W-:-:S05]  /*ae90*/  LOP3.LUT R3, R0, R3, RZ, 0xfc, !PT ;  /* 0x0000000300037212 */ /* 0x000fca00078efcff */
[----:B------:R0:W-:Y:S01]  /*aea0*/  STG.E.U8 [R16.64], R3 ;  /* 0x0000000310007986 */ /* 0x0001e2000c101124 */
[----:B------:R-:W-:Y:S05]  /*aeb0*/  BRA `(.L_x_40309) ;  /* 0x0000076000007947 */ /* 0x000fea0003800000 */
.L_x_40319:
[----:B------:R-:W0:Y:S01]  /*aec0*/  F2F.F32.F64 R0, R20 ;  /* 0x0000001400007310 */ /* 0x000e220000301000 */
[----:B------:R-:W0:-:S14]  /*aed0*/  DSETP.GEU.AND P0, PT, |R20|, c[0x2][0x1d8], PT ;  /* 0x008076001400762a */ /* 0x000e1c0003f0e200 */
[----:B0-----:R-:W-:-:S05]  /*aee0*/  @!P0 FMUL R0, R0, 1.175494350822287508e-38 ;  /* 0x0080000000008820 */ /* 0x001fca0000400000 */
[----:B------:R-:W-:-:S05]  /*aef0*/  F2FP.BF16.PACK_AB R0, RZ, R0 ;  /* 0x00000000ff00723e */ /* 0x000fca00000010ff */
[----:B------:R0:W-:Y:S01]  /*af00*/  STG.E.U16 [R16.64], R0 ;  /* 0x0000000010007986 */ /* 0x0001e2000c101524 */
[----:B------:R-:W-:Y:S05]  /*af10*/  BRA `(.L_x_40309) ;  /* 0x0000070000007947 */ /* 0x000fea0003800000 */
.L_x_40316:
        /* <DEDUP_REMOVED lines=11> */
.L_x_40328:
        /* <DEDUP_REMOVED lines=19> */
.L_x_40331:
[----:B------:R-:W-:-:S04]  /*b100*/  LOP3.LUT R2, R3, 0x80000000, RZ, 0xc0, !PT ;  /* 0x8000000003027812 */ /* 0x000fc800078ec0ff */
[----:B------:R-:W-:-:S04]  /*b110*/  SHF.R.U32.HI R3, RZ, 0x18, R2 ;  /* 0x00000018ff037819 */ /* 0x000fc80000011602 */
[----:B------:R-:W-:-:S04]  /*b120*/  LOP3.LUT R0, R0, R3, RZ, 0xfc, !PT ;  /* 0x0000000300007212 */ /* 0x000fc800078efcff */
[----:B------:R-:W-:Y:S02]  /*b130*/  PRMT R8, R0, 0x7610, R8 ;  /* 0x0000761000087816 */ /* 0x000fe40000000008 */
.L_x_40330:
[----:B------:R-:W-:Y:S05]  /*b140*/  BSYNC B0 ;  /* 0x0000000000007941 */ /* 0x000fea0003800000 */
.L_x_40329:
[----:B------:R0:W-:Y:S01]  /*b150*/  STG.E.U8 [R16.64], R8 ;  /* 0x0000000810007986 */ /* 0x0001e2000c101124 */
[----:B------:R-:W-:Y:S05]  /*b160*/  BRA `(.L_x_40309) ;  /* 0x000004b000007947 */ /* 0x000fea0003800000 */
.L_x_40327:
        /* <DEDUP_REMOVED lines=19> */
.L_x_40334:
[----:B------:R-:W-:-:S04]  /*b2a0*/  LOP3.LUT R2, R3, 0x80000000, RZ, 0xc0, !PT ;  /* 0x8000000003027812 */ /* 0x000fc800078ec0ff */
[----:B------:R-:W-:-:S04]  /*b2b0*/  SHF.R.U32.HI R3, RZ, 0x18, R2 ;  /* 0x00000018ff037819 */ /* 0x000fc80000011602 */
[----:B------:R-:W-:-:S04]  /*b2c0*/  LOP3.LUT R0, R0, R3, RZ, 0xfc, !PT ;  /* 0x0000000300007212 */ /* 0x000fc800078efcff */
[----:B------:R-:W-:Y:S02]  /*b2d0*/  PRMT R8, R0, 0x7610, R8 ;  /* 0x0000761000087816 */ /* 0x000fe40000000008 */
.L_x_40333:
[----:B------:R-:W-:Y:S05]  /*b2e0*/  BSYNC B0 ;  /* 0x0000000000007941 */ /* 0x000fea0003800000 */
.L_x_40332:
[----:B------:R0:W-:Y:S01]  /*b2f0*/  STG.E.U8 [R16.64], R8 ;  /* 0x0000000810007986 */ /* 0x0001e2000c101124 */
[----:B------:R-:W-:Y:S05]  /*b300*/  BRA `(.L_x_40309) ;  /* 0x0000031000007947 */ /* 0x000fea0003800000 */
.L_x_40326:
        /* <DEDUP_REMOVED lines=24> */
.L_x_40308:
        /* <DEDUP_REMOVED lines=20> */
.L_x_40336:
[----:B------:R-:W0:Y:S02]  /*b5d0*/  F2I.U64.F64.TRUNC R20, R20 ;  /* 0x0000001400147311 */ /* 0x000e24000030d800 */
[----:B0-----:R0:W-:Y:S01]  /*b5e0*/  STG.E.64 [R16.64], R20 ;  /* 0x0000001410007986 */ /* 0x0011e2000c101b24 */
[----:B------:R-:W-:Y:S05]  /*b5f0*/  BRA `(.L_x_40309) ;  /* 0x0000002000007947 */ /* 0x000fea0003800000 */
.L_x_40335:
[----:B------:R-:W0:Y:S02]  /*b600*/  F2I.U32.F64.TRUNC R21, R20 ;  /* 0x0000001400157311 */ /* 0x000e24000030d000 */
[----:B0-----:R0:W-:Y:S02]  /*b610*/  STG.E [R16.64], R21 ;  /* 0x0000001510007986 */ /* 0x0011e4000c101924 */
.L_x_40309:
[----:B0-----:R-:W0:Y:S04]  /*b620*/  S2R R0, SR_TID.X ;  /* 0x0000000000007919 */ /* 0x001e280000002100 */
[----:B------:R-:W0:Y:S02]  /*b630*/  S2R R3, SR_CTAID.X ;  /* 0x0000000000037919 */ /* 0x000e240000002500 */
[----:B0-----:R-:W-:-:S05]  /*b640*/  IMAD R0, R3, 0x200, R0 ;  /* 0x0000020003007824 */ /* 0x001fca00078e0200 */
[----:B------:R-:W-:Y:S02]  /*b650*/  IADD3 R2, R0, 0x80, RZ ;  /* 0x0000008000027810 */ /* 0x000fe40007ffe0ff */
.L_x_40139:
[----:B------:R-:W-:Y:S05]  /*b660*/  BSYNC B6 ;  /* 0x0000000000067941 */ /* 0x000fea0003800000 */
.L_x_40138:
[----:B------:R-:W-:Y:S01]  /*b670*/  ISETP.GE.AND P0, PT, R2, c[0x0][0x160], PT ;  /* 0x0000580002007a0c */ /* 0x000fe20003f06270 */
[----:B------:R-:W-:-:S12]  /*b680*/  BSSY B6, `(.L_x_40337) ;  /* 0x00016a4000067945 */ /* 0x000fd80003800000 */
[----:B------:R-:W-:Y:S05]  /*b690*/  @P0 BRA `(.L_x_40338) ;  /* 0x00016a2000000947 */ /* 0x000fea0003800000 */
[----:B------:R-:W-:Y:S01]  /*b6a0*/  ISETP.NE.AND P0, PT, RZ, c[0x0][0x168], PT ;  /* 0x00005a00ff007a0c */ /* 0x000fe20003f05270 */
[----:B---3--:R-:W-:Y:S02]  /*b6b0*/  IMAD.MOV.U32 R22, RZ, RZ, RZ ;  /* 0x000000ffff167224 */ /* 0x008fe400078e00ff */
[----:B------:R-:W-:Y:S02]  /*b6c0*/  IMAD.MOV.U32 R0, RZ, RZ, RZ ;  /* 0x000000ffff007224 */ /* 0x000fe400078e00ff */
[----:B------:R-:W-:-:S08]  /*b6d0*/  IMAD.MOV.U32 R16, RZ, RZ, RZ ;  /* 0x000000ffff107224 */ /* 0x000fd000078e00ff */
        /* <DEDUP_REMOVED lines=252> */
.L_x_40339:
        /* <DEDUP_REMOVED lines=20> */
.L_x_40343:
[----:B------:R-:W2:Y:S01]  /*c7e0*/  LDG.E.U8 R4, [R4.64] ;  /* 0x0000002404047981 */ /* 0x000ea2000c1e1100 */
[----:B------:R-:W-:Y:S01]  /*c7f0*/  CS2R R26, SRZ ;  /* 0x00000000001a7805 */ /* 0x000fe2000001ff00 */
[----:B--2---:R0:W1:Y:S01]  /*c800*/  I2F.F64.U16 R24, R4 ;  /* 0x0000000400187312 */ /* 0x0040620000101800 */
[----:B------:R-:W-:Y:S05]  /*c810*/  BRA `(.L_x_40345) ;  /* 0x00000f5000007947 */ /* 0x000fea0003800000 */
.L_x_40342:
        /* <DEDUP_REMOVED lines=10> */
.L_x_40347:
[----:B------:R-:W2:Y:S01]  /*c8c0*/  LDG.E R4, [R4.64] ;  /* 0x0000002404047981 */ /* 0x000ea2000c1e1900 */
[----:B------:R-:W-:Y:S01]  /*c8d0*/  CS2R R26, SRZ ;  /* 0x00000000001a7805 */ /* 0x000fe2000001ff00 */
[----:B--2---:R0:W1:Y:S01]  /*c8e0*/  I2F.F64 R24, R4 ;  /* 0x0000000400187312 */ /* 0x0040620000201c00 */
[----:B------:R-:W-:Y:S05]  /*c8f0*/  BRA `(.L_x_40345) ;  /* 0x00000e7000007947 */ /* 0x000fea0003800000 */
.L_x_40346:
[----:B------:R-:W2:Y:S01]  /*c900*/  LDG.E.U16 R4, [R4.64] ;  /* 0x0000002404047981 */ /* 0x000ea2000c1e1500 */
[----:B------:R-:W-:Y:S01]  /*c910*/  CS2R R26, SRZ ;  /* 0x00000000001a7805 */ /* 0x000fe2000001ff00 */
[----:B--2---:R0:W1:Y:S01]  /*c920*/  I2F.F64.S16 R24, R4 ;  /* 0x0000000400187312 */ /* 0x0040620000101c00 */
[----:B------:R-:W-:Y:S05]  /*c930*/  BRA `(.L_x_40345) ;  /* 0x00000e3000007947 */ /* 0x000fea0003800000 */
.L_x_40341:
        /* <DEDUP_REMOVED lines=11> */
.L_x_40349:
[----:B------:R-:W2:Y:S01]  /*c9f0*/  LDG.E.U16 R0, [R4.64] ;  /* 0x0000002404007981 */ /* 0x000ea2000c1e1500 */
[----:B------:R-:W-:Y:S01]  /*ca00*/  CS2R R26, SRZ ;  /* 0x00000000001a7805 */ /* 0x000fe2000001ff00 */
[----:B--2---:R-:W-:-:S05]  /*ca10*/  HADD2.F32 R0, -RZ, R0.H0_H0 ;  /* 0x20000000ff007230 */ /* 0x004fca0000004100 */
[----:B------:R-:W-:-:S04]  /*ca20*/  FMUL.FTZ R0, R0, 1 ;  /* 0x3f80000000007820 */ /* 0x000fc80000410000 */
[----:B------:R0:W1:Y:S01]  /*ca30*/  F2F.F64.F32 R24, R0 ;  /* 0x0000000000187310 */ /* 0x0000620000201800 */
[----:B------:R-:W-:Y:S05]  /*ca40*/  BRA `(.L_x_40345) ;  /* 0x00000d2000007947 */ /* 0x000fea0003800000 */
.L_x_40348:
        /* <DEDUP_REMOVED lines=12> */
.L_x_40351:
        /* <DEDUP_REMOVED lines=8> */
.L_x_40350:
[----:B------:R0:W5:Y:S01]  /*cb90*/  LDG.E.64 R24, [R4.64] ;  /* 0x0000002404187981 */ /* 0x000162000c1e1b00 */
[----:B------:R-:W-:Y:S01]  /*cba0*/  CS2R R26, SRZ ;  /* 0x00000000001a7805 */ /* 0x000fe2000001ff00 */
[----:B------:R-:W-:Y:S05]  /*cbb0*/  BRA `(.L_x_40345) ;  /* 0x00000bb000007947 */ /* 0x000fea0003800000 */
.L_x_40340:
        /* <DEDUP_REMOVED lines=14> */
.L_x_40354:
[----:B------:R0:W5:Y:S01]  /*cca0*/  LDG.E.128 R24, [R4.64] ;  /* 0x0000002404187981 */ /* 0x000162000c1e1d00 */
[----:B------:R-:W-:Y:S05]  /*ccb0*/  BRA `(.L_x_40345) ;  /* 0x00000ab000007947 */ /* 0x000fea0003800000 */
.L_x_40353:
        /* <DEDUP_REMOVED lines=29> */
.L_x_40356:
        /* <DEDUP_REMOVED lines=16> */
.L_x_40355:
[----:B------:R-:W2:Y:S01]  /*cf90*/  LDG.E.U16 R0, [R4.64] ;  /* 0x0000002404007981 */ /* 0x000ea2000c1e1500 */
[----:B------:R-:W-:Y:S01]  /*cfa0*/  CS2R R26, SRZ ;  /* 0x00000000001a7805 */ /* 0x000fe2000001ff00 */
[----:B--2---:R-:W-:-:S05]  /*cfb0*/  PRMT R0, RZ, 0x5410, R0 ;  /* 0x00005410ff007816 */ /* 0x004fca0000000000 */
[----:B------:R-:W-:-:S04]  /*cfc0*/  FMUL.FTZ R0, R0, 1 ;  /* 0x3f80000000007820 */ /* 0x000fc80000410000 */
[----:B------:R0:W1:Y:S01]  /*cfd0*/  F2F.F64.F32 R24, R0 ;  /* 0x0000000000187310 */ /* 0x0000620000201800 */
[----:B------:R-:W-:Y:S05]  /*cfe0*/  BRA `(.L_x_40345) ;  /* 0x0000078000007947 */ /* 0x000fea0003800000 */
.L_x_40352:
        /* <DEDUP_REMOVED lines=12> */
.L_x_40359:
        /* <DEDUP_REMOVED lines=21> */
.L_x_40363:
[----:B------:R-:W-:Y:S05]  /*d200*/  BSYNC B1 ;  /* 0x0000000000017941 */ /* 0x000fea0003800000 */
.L_x_40362:
[----:B------:R-:W-:Y:S01]  /*d210*/  LEA R5, R0, 0x3b800000, 0x17 ;  /* 0x3b80000000057811 */ /* 0x000fe200078eb8ff */
[----:B------:R-:W-:-:S05]  /*d220*/  IMAD.SHL.U32 R0, R3, 0x100000, RZ ;  /* 0x0010000003007824 */ /* 0x000fca00078e00ff */
[----:B------:R-:W-:Y:S02]  /*d230*/  LOP3.LUT R0, R5, R0, R6, 0xfe, !PT ;  /* 0x0000000005007212 */ /* 0x000fe400078efe06 */
.L_x_40361:
[----:B------:R-:W-:Y:S05]  /*d240*/  BSYNC B0 ;  /* 0x0000000000007941 */ /* 0x000fea0003800000 */
.L_x_40360:
[----:B------:R-:W-:Y:S01]  /*d250*/  FMUL.FTZ R0, R0, 1 ;  /* 0x3f80000000007820 */ /* 0x000fe20000410000 */
[----:B------:R-:W-:-:S03]  /*d260*/  CS2R R26, SRZ ;  /* 0x00000000001a7805 */ /* 0x000fc6000001ff00 */
[----:B------:R0:W1:Y:S01]  /*d270*/  F2F.F64.F32 R24, R0 ;  /* 0x0000000000187310 */ /* 0x0000620000201800 */
[----:B------:R-:W-:Y:S05]  /*d280*/  BRA `(.L_x_40345) ;  /* 0x000004e000007947 */ /* 0x000fea0003800000 */
.L_x_40358:
        /* <DEDUP_REMOVED lines=21> */
.L_x_40367:
[----:B------:R-:W-:Y:S05]  /*d3e0*/  BSYNC B1 ;  /* 0x0000000000017941 */ /* 0x000fea0003800000 */
.L_x_40366:
[----:B------:R-:W-:Y:S01]  /*d3f0*/  LEA R5, R0, 0x37800000, 0x17 ;  /* 0x3780000000057811 */ /* 0x000fe200078eb8ff */
[----:B------:R-:W-:-:S05]  /*d400*/  IMAD.SHL.U32 R0, R3, 0x200000, RZ ;  /* 0x0020000003007824 */ /* 0x000fca00078e00ff */
[----:B------:R-:W-:Y:S02]  /*d410*/  LOP3.LUT R0, R5, R0, R6, 0xfe, !PT ;  /* 0x0000000005007212 */ /* 0x000fe400078efe06 */
.L_x_40365:
[----:B------:R-:W-:Y:S05]  /*d420*/  BSYNC B0 ;  /* 0x0000000000007941 */ /* 0x000fea0003800000 */
.L_x_40364:
[----:B------:R-:W-:Y:S01]  /*d430*/  FMUL.FTZ R0, R0, 1 ;  /* 0x3f80000000007820 */ /* 0x000fe20000410000 */
[----:B------:R-:W-:-:S03]  /*d440*/  CS2R R26, SRZ ;  /* 0x00000000001a7805 */ /* 0x000fc6000001ff00 */
[----:B------:R0:W1:Y:S01]  /*d450*/  F2F.F64.F32 R24, R0 ;  /* 0x0000000000187310 */ /* 0x0000620000201800 */
[----:B------:R-:W-:Y:S05]  /*d460*/  BRA `(.L_x_40345) ;  /* 0x0000030000007947 */ /* 0x000fea0003800000 */
.L_x_40357:
        /* <DEDUP_REMOVED lines=14> */
.L_x_40371:
[----:B------:R-:W-:Y:S05]  /*d550*/  BSYNC B0 ;  /* 0x0000000000007941 */ /* 0x000fea0003800000 */
.L_x_40370:
[----:B------:R-:W-:Y:S01]  /*d560*/  FMUL.FTZ R0, R0, 1 ;  /* 0x3f80000000007820 */ /* 0x000fe20000410000 */
[----:B------:R-:W-:-:S03]  /*d570*/  CS2R R26, SRZ ;  /* 0x00000000001a7805 */ /* 0x000fc6000001ff00 */
[----:B------:R0:W1:Y:S01]  /*d580*/  F2F.F64.F32 R24, R0 ;  /* 0x0000000000187310 */ /* 0x0000620000201800 */
[----:B------:R-:W-:Y:S05]  /*d590*/  BRA `(.L_x_40345) ;  /* 0x000001d000007947 */ /* 0x000fea0003800000 */
.L_x_40344:
        /* <DEDUP_REMOVED lines=22> */
.L_x_40369:
[----:B------:R-:W2:Y:S01]  /*d700*/  LDG.E.64 R24, [R4.64] ;  /* 0x0000002404187981 */ /* 0x000ea2000c1e1b00 */
[----:B------:R-:W-:Y:S01]  /*d710*/  CS2R R26, SRZ ;  /* 0x00000000001a7805 */ /* 0x000fe2000001ff00 */
[----:B--2---:R-:W0:Y:S01]  /*d720*/  I2F.F64.U64 R24, R24 ;  /* 0x0000001800187312 */ /* 0x004e220000301800 */
[----:B------:R-:W-:Y:S05]  /*d730*/  BRA `(.L_x_40345) ;  /* 0x0000003000007947 */ /* 0x000fea0003800000 */
.L_x_40368:
[----:B------:R-:W2:Y:S01]  /*d740*/  LDG.E R4, [R4.64] ;  /* 0x0000002404047981 */ /* 0x000ea2000c1e1900 */
[----:B------:R-:W-:Y:S01]  /*d750*/  CS2R R26, SRZ ;  /* 0x00000000001a7805 */ /* 0x000fe2000001ff00 */
[----:B--2---:R0:W1:Y:S06]  /*d760*/  I2F.F64.U32 R24, R4 ;  /* 0x0000000400187312 */ /* 0x00406c0000201800 */
.L_x_40345:
        /* <DEDUP_REMOVED lines=18> */
.L_x_40375:
[----:B------:R-:W3:Y:S01]  /*d890*/  LDG.E.U8 R8, [R22.64] ;  /* 0x0000002416087981 */ /* 0x000ee2000c1e1100 */
[----:B------:R-:W-:Y:S01]  /*d8a0*/  CS2R R10, SRZ ;  /* 0x00000000000a7805 */ /* 0x000fe2000001ff00 */
[----:B---3--:R-:W0:Y:S01]  /*d8b0*/  I2F.F64.U16 R8, R8 ;  /* 0x0000000800087312 */ /* 0x008e220000101800 */
[----:B------:R-:W-:Y:S05]  /*d8c0*/  BRA `(.L_x_40377) ;  /* 0x00000f5000007947 */ /* 0x000fea0003800000 */
.L_x_40374:
        /* <DEDUP_REMOVED lines=10> */
.L_x_40379:
[----:B------:R-:W3:Y:S01]  /*d970*/  LDG.E R8, [R22.64] ;  /* 0x0000002416087981 */ /* 0x000ee2000c1e1900 */
[----:B------:R-:W-:Y:S01]  /*d980*/  CS2R R10, SRZ ;  /* 0x00000000000a7805 */ /* 0x000fe2000001ff00 */
[----:B---3--:R-:W0:Y:S01]  /*d990*/  I2F.F64 R8, R8 ;  /* 0x0000000800087312 */ /* 0x008e220000201c00 */
[----:B------:R-:W-:Y:S05]  /*d9a0*/  BRA `(.L_x_40377) ;  /* 0x00000e7000007947 */ /* 0x000fea0003800000 */
.L_x_40378:
[----:B------:R-:W3:Y:S01]  /*d9b0*/  LDG.E.U16 R8, [R22.64] ;  /* 0x0000002416087981 */ /* 0x000ee2000c1e1500 */
[----:B------:R-:W-:Y:S01]  /*d9c0*/  CS2R R10, SRZ ;  /* 0x00000000000a7805 */ /* 0x000fe2000001ff00 */
[----:B---3--:R-:W0:Y:S01]  /*d9d0*/  I2F.F64.S16 R8, R8 ;  /* 0x0000000800087312 */ /* 0x008e220000101c00 */
[----:B------:R-:W-:Y:S05]  /*d9e0*/  BRA `(.L_x_40377) ;  /* 0x00000e3000007947 */ /* 0x000fea0003800000 */
.L_x_40373:
        /* <DEDUP_REMOVED lines=11> */
.L_x_40381:
[----:B------:R-:W3:Y:S01]  /*daa0*/  LDG.E.U16 R0, [R22.64] ;  /* 0x0000002416007981 */ /* 0x000ee2000c1e1500 */
[----:B------:R-:W-:Y:S01]  /*dab0*/  CS2R R10, SRZ ;  /* 0x00000000000a7805 */ /* 0x000fe2000001ff00 */
[----:B---3--:R-:W-:-:S05]  /*dac0*/  HADD2.F32 R0, -RZ, R0.H0_H0 ;  /* 0x20000000ff007230 */ /* 0x008fca0000004100 */
[----:B------:R-:W-:-:S04]  /*dad0*/  FMUL.FTZ R0, R0, 1 ;  /* 0x3f80000000007820 */ /* 0x000fc80000410000 */
[----:B------:R0:W3:Y:S01]  /*dae0*/  F2F.F64.F32 R8, R0 ;  /* 0x0000000000087310 */ /* 0x0000e20000201800 */
[----:B------:R-:W-:Y:S05]  /*daf0*/  BRA `(.L_x_40377) ;  /* 0x00000d2000007947 */ /* 0x000fea0003800000 */
.L_x_40380:
        /* <DEDUP_REMOVED lines=12> */
.L_x_40383:
        /* <DEDUP_REMOVED lines=8> */
.L_x_40382:
[----:B------:R0:W5:Y:S01]  /*dc40*/  LDG.E.64 R8, [R22.64] ;  /* 0x0000002416087981 */ /* 0x000162000c1e1b00 */
[----:B------:R-:W-:Y:S01]  /*dc50*/  CS2R R10, SRZ ;  /* 0x00000000000a7805 */ /* 0x000fe2000001ff00 */
[----:B------:R-:W-:Y:S05]  /*dc60*/  BRA `(.L_x_40377) ;  /* 0x00000bb000007947 */ /* 0x000fea0003800000 */
.L_x_40372:
        /* <DEDUP_REMOVED lines=14> */
.L_x_40386:
[----:B------:R0:W5:Y:S01]  /*dd50*/  LDG.E.128 R8, [R22.64] ;  /* 0x0000002416087981 */ /* 0x000162000c1e1d00 */
[----:B------:R-:W-:Y:S05]  /*dd60*/  BRA `(.L_x_40377) ;  /* 0x00000ab000007947 */ /* 0x000fea0003800000 */
.L_x_40385:
        /* <DEDUP_REMOVED lines=29> */
.L_x_40388:
[----:B------:R-:W3:Y:S01]  /*df40*/  LDG.E.U8 R22, [R22.64] ;  /* 0x0000002416167981 */ /* 0x000ee2000c1e1100 */
[----:B------:R-:W-:Y:S01]  /*df50*/  CS2R R10, SRZ ;  /* 0x00000000000a7805 */ /* 0x000fe2000001ff00 */
        /* <DEDUP_REMOVED lines=14> */
.L_x_40387:
[----:B------:R-:W3:Y:S01]  /*e040*/  LDG.E.U16 R0, [R22.64] ;  /* 0x0000002416007981 */ /* 0x000ee2000c1e1500 */
[----:B------:R-:W-:Y:S01]  /*e050*/  CS2R R10, SRZ ;  /* 0x00000000000a7805 */ /* 0x000fe2000001ff00 */
[----:B---3--:R-:W-:-:S05]  /*e060*/  PRMT R0, RZ, 0x5410, R0 ;  /* 0x00005410ff007816 */ /* 0x008fca0000000000 */
[----:B------:R-:W-:-:S04]  /*e070*/  FMUL.FTZ R0, R0, 1 ;  /* 0x3f80000000007820 */ /* 0x000fc80000410000 */
[----:B------:R0:W3:Y:S01]  /*e080*/  F2F.F64.F32 R8, R0 ;  /* 0x0000000000087310 */ /* 0x0000e20000201800 */
[----:B------:R-:W-:Y:S05]  /*e090*/  BRA `(.L_x_40377) ;  /* 0x0000078000007947 */ /* 0x000fea0003800000 */
.L_x_40384:
        /* <DEDUP_REMOVED lines=12> */
.L_x_40391:
        /* <DEDUP_REMOVED lines=21> */
.L_x_40395:
[----:B------:R-:W-:Y:S05]  /*e2b0*/  BSYNC B1 ;  /* 0x0000000000017941 */ /* 0x000fea0003800000 */
.L_x_40394:
[----:B------:R-:W-:Y:S01]  /*e2c0*/  LEA R5, R0, 0x3b800000, 0x17 ;  /* 0x3b80000000057811 */ /* 0x000fe200078eb8ff */
[----:B------:R-:W-:-:S05]  /*e2d0*/  IMAD.SHL.U32 R0, R3, 0x100000, RZ ;  /* 0x0010000003007824 */ /* 0x000fca00078e00ff */
[----:B------:R-:W-:Y:S02]  /*e2e0*/  LOP3.LUT R0, R5, R0, R6, 0xfe, !PT ;  /* 0x0000000005007212 */ /* 0x000fe400078efe06 */
.L_x_40393:
[----:B------:R-:W-:Y:S05]  /*e2f0*/  BSYNC B0 ;  /* 0x0000000000007941 */ /* 0x000fea0003800000 */
.L_x_40392:
[----:B------:R-:W-:Y:S01]  /*e300*/  FMUL.FTZ R0, R0, 1 ;  /* 0x3f80000000007820 */ /* 0x000fe20000410000 */
[----:B------:R-:W-:-:S03]  /*e310*/  CS2R R10, SRZ ;  /* 0x00000000000a7805 */ /* 0x000fc6000001ff00 */
[----:B------:R0:W3:Y:S01]  /*e320*/  F2F.F64.F32 R8, R0 ;  /* 0x0000000000087310 */ /* 0x0000e20000201800 */
[----:B------:R-:W-:Y:S05]  /*e330*/  BRA `(.L_x_40377) ;  /* 0x000004e000007947 */ /* 0x000fea0003800000 */
.L_x_40390:
        /* <DEDUP_REMOVED lines=21> */
.L_x_40399:
[----:B------:R-:W-:Y:S05]  /*e490*/  BSYNC B1 ;  /* 0x0000000000017941 */ /* 0x000fea0003800000 */
.L_x_40398:
[----:B------:R-:W-:Y:S01]  /*e4a0*/  LEA R5, R0, 0x37800000, 0x17 ;  /* 0x3780000000057811 */ /* 0x000fe200078eb8ff */
[----:B------:R-:W-:-:S05]  /*e4b0*/  IMAD.SHL.U32 R0, R3, 0x200000, RZ ;  /* 0x0020000003007824 */ /* 0x000fca00078e00ff */
[----:B------:R-:W-:Y:S02]  /*e4c0*/  LOP3.LUT R0, R5, R0, R6, 0xfe, !PT ;  /* 0x0000000005007212 */ /* 0x000fe400078efe06 */
.L_x_40397:
[----:B------:R-:W-:Y:S05]  /*e4d0*/  BSYNC B0 ;  /* 0x0000000000007941 */ /* 0x000fea0003800000 */
.L_x_40396:
[----:B------:R-:W-:Y:S01]  /*e4e0*/  FMUL.FTZ R0, R0, 1 ;  /* 0x3f80000000007820 */ /* 0x000fe20000410000 */
[----:B------:R-:W-:-:S03]  /*e4f0*/  CS2R R10, SRZ ;  /* 0x00000000000a7805 */ /* 0x000fc6000001ff00 */
[----:B------:R0:W3:Y:S01]  /*e500*/  F2F.F64.F32 R8, R0 ;  /* 0x0000000000087310 */ /* 0x0000e20000201800 */
[----:B------:R-:W-:Y:S05]  /*e510*/  BRA `(.L_x_40377) ;  /* 0x0000030000007947 */ /* 0x000fea0003800000 */
.L_x_40389:
        /* <DEDUP_REMOVED lines=14> */
.L_x_40403:
[----:B------:R-:W-:Y:S05]  /*e600*/  BSYNC B0 ;  /* 0x0000000000007941 */ /* 0x000fea0003800000 */
.L_x_40402:
[----:B------:R-:W-:Y:S01]  /*e610*/  FMUL.FTZ R0, R0, 1 ;  /* 0x3f80000000007820 */ /* 0x000fe20000410000 */
[----:B------:R-:W-:-:S03]  /*e620*/  CS2R R10, SRZ ;  /* 0x00000000000a7805 */ /* 0x000fc6000001ff00 */
[----:B------:R0:W3:Y:S01]  /*e630*/  F2F.F64.F32 R8, R0 ;  /* 0x0000000000087310 */ /* 0x0000e20000201800 */
[----:B------:R-:W-:Y:S05]  /*e640*/  BRA `(.L_x_40377) ;  /* 0x000001d000007947 */ /* 0x000fea0003800000 */
.L_x_40376:
        /* <DEDUP_REMOVED lines=22> */
.L_x_40401:
[----:B------:R-:W3:Y:S01]  /*e7b0*/  LDG.E.64 R8, [R22.64] ;  /* 0x0000002416087981 */ /* 0x000ee2000c1e1b00 */
[----:B------:R-:W-:Y:S01]  /*e7c0*/  CS2R R10, SRZ ;  /* 0x00000000000a7805 */ /* 0x000fe2000001ff00 */
[----:B---3--:R-:W0:Y:S01]  /*e7d0*/  I2F.F64.U64 R8, R8 ;  /* 0x0000000800087312 */ /* 0x008e220000301800 */
[----:B------:R-:W-:Y:S05]  /*e7e0*/  BRA `(.L_x_40377) ;  /* 0x0000003000007947 */ /* 0x000fea0003800000 */
.L_x_40400:
[----:B------:R-:W3:Y:S01]  /*e7f0*/  LDG.E R8, [R22.64] ;  /* 0x0000002416087981 */ /* 0x000ee2000c1e1900 */
[----:B------:R-:W-:Y:S01]  /*e800*/  CS2R R10, SRZ ;  /* 0x00000000000a7805 */ /* 0x000fe2000001ff00 */
[----:B---3--:R-:W0:Y:S06]  /*e810*/  I2F.F64.U32 R8, R8 ;  /* 0x0000000800087312 */ /* 0x008e2c0000201800 */
.L_x_40377:
[----:B-12--5:R-:W1:Y:S01]  /*e820*/  DSETP.NAN.AND P0, PT, R24, R26, PT ;  /* 0x0000001a1800722a */ /* 0x026e620003f08000 */
        /* <DEDUP_REMOVED lines=38> */
[----:B------:R-:W-:Y:S01]  /*ea90*/  ISETP.GE.U32.AND P2, PT, R3, 0x7fefffff, PT ;  /* 0x7fefffff0300780c */ /* 0x000fe20003f46070 */
[----:B------:R-:W-:Y:S02]  /*eaa0*/  IMAD.MOV.U32 R3, RZ, RZ, R22 ;  /* 0x000000ffff037224 */ /* 0x000fe400078e0016 */
[----:B------:R-:W-:-:S10]  /*eab0*/  @!P0 IMAD.MOV.U32 R3, RZ, RZ, R4 ;  /* 0x000000ffff038224 */ /* 0x000fd400078e0004 */
        /* <DEDUP_REMOVED lines=50> */
.L_x_40411:
        /* <DEDUP_REMOVED lines=21> */
[----:B---34-:R-:W-:Y:S05]  /*ef30*/  CALL.REL.NOINC `($__internal_72_$__cuda_sm20_div_rn_f64_full) ;  /* 0x0001e6f000007944 */ /* 0x018fea0003c00000 */
[----:B------:R-:W-:Y:S02]  /*ef40*/  IMAD.MOV.U32 R5, RZ, RZ, R4 ;  /* 0x000000ffff057224 */ /* 0x000fe400078e0004 */
[----:B------:R-:W-:Y:S02]  /*ef50*/  IMAD.MOV.U32 R4, RZ, RZ, R3 ;  /* 0x000000ffff047224 */ /* 0x000fe400078e0003 */
.L_x_40414:
[----:B------:R-:W-:Y:S05]  /*ef60*/  BSYNC B3 ;  /* 0x0000000000037941 */ /* 0x000fea0003800000 */
.L_x_40413:
        /* <DEDUP_REMOVED lines=15> */
.L_x_40412:
[----:B------:R-:W-:Y:S05]  /*f060*/  BSYNC B2 ;  /* 0x0000000000027941 */ /* 0x000fea0003800000 */
.L_x_40410:
        /* <DEDUP_REMOVED lines=20> */
[----:B-1-34-:R-:W-:Y:S05]  /*f1b0*/  CALL.REL.NOINC `($__internal_72_$__cuda_sm20_div_rn_f64_full) ;  /* 0x0001e47000007944 */ /* 0x01afea0003c00000 */
[----:B------:R-:W-:Y:S02]  /*f1c0*/  IMAD.MOV.U32 R5, RZ, RZ, R4 ;  /* 0x000000ffff057224 */ /* 0x000fe400078e0004 */
[----:B------:R-:W-:Y:S02]  /*f1d0*/  IMAD.MOV.U32 R4, RZ, RZ, R3 ;  /* 0x000000ffff047224 */ /* 0x000fe400078e0003 */
.L_x_40416:
[----:B------:R-:W-:Y:S05]  /*f1e0*/  BSYNC B2 ;  /* 0x0000000000027941 */ /* 0x000fea0003800000 */
.L_x_40415:
        /* <DEDUP_REMOVED lines=43> */
.L_x_40418:
[----:B------:R-:W-:-:S04]  /*f4a0*/  ISETP.GE.AND P0, PT, R25, RZ, PT ;  /* 0x000000ff1900720c */ /* 0x000fc80003f06270 */
[----:B------:R-:W-:Y:S02]  /*f4b0*/  FSEL R4, RZ, 3.37028055040000000000e+12, P0 ;  /* 0x54442d18ff047808 */ /* 0x000fe40000000000 */
[----:B------:R-:W-:Y:S02]  /*f4c0*/  FSEL R5, RZ, 2.1426990032196044922, P0 ;  /* 0x400921fbff057808 */ /* 0x000fe40000000000 */
.L_x_40419:
[----:B------:R-:W-:Y:S05]  /*f4d0*/  BSYNC B1 ;  /* 0x0000000000017941 */ /* 0x000fea0003800000 */
.L_x_40417:
[----:B------:R0:W2:Y:S02]  /*f4e0*/  DADD R24, |R26|, |R24| ;  /* 0x000000001a187229 */ /* 0x0000a40000000618 */
[----:B0-----:R-:W-:Y:S02]  /*f4f0*/  LOP3.LUT R27, R5, 0x80000000, R27, 0xb8, !PT ;  /* 0x80000000051b7812 */ /* 0x001fe400078eb81b */
[----:B-1----:R-:W-:-:S04]  /*f500*/  DMUL R22, R22, 0.5 ;  /* 0x3fe0000016167828 */ /* 0x002fc80000000000 */
[----:B--2---:R-:W0:-:S06]  /*f510*/  DSETP.GTU.AND P0, PT, |R24|, +INF , PT ;  /* 0x7ff000001800742a */ /* 0x004e0c0003f0c200 */
[----:B0-----:R-:W-:Y:S02]  /*f520*/  FSEL R4, R24, R4, P0 ;  /* 0x0000000418047208 */ /* 0x001fe40000000000 */
[----:B------:R-:W-:Y:S01]  /*f530*/  FSEL R5, R25, R27, P0 ;  /* 0x0000001b19057208 */ /* 0x000fe20000000000 */
[----:B------:R-:W-:Y:S05]  /*f540*/  BRA `(.L_x_40420) ;  /* 0x00004bc000007947 */ /* 0x000fea0003800000 */
.L_x_40409:
        /* <DEDUP_REMOVED lines=79> */
.L_x_40423:
[----:B------:R-:W-:Y:S05]  /*fa40*/  BSYNC B1 ;  /* 0x0000000000017941 */ /* 0x000fea0003800000 */
.L_x_40422:
[----:B------:R-:W-:Y:S01]  /*fa50*/  BSSY B2, `(.L_x_40424) ;  /* 0x000000a000027945 */ /* 0x000fe20003800000 */
[----:B------:R-:W-:Y:S05]  /*fa60*/  @P4 BRA P5, `(.L_x_40425) ;  /* 0x0000008000004947 */ /* 0x000fea0002800000 */
[----:B------:R-:W-:Y:S01]  /*fa70*/  IMAD.MOV.U32 R5, RZ, RZ, R18 ;  /* 0x000000ffff057224 */ /* 0x000fe200078e0012 */
[----:B------:R-:W-:Y:S01]  /*fa80*/  MOV R0, 0xfad0 ;  /* 0x0000fad000007802 */ /* 0x000fe20000000f00 */
[----:B------:R-:W-:Y:S02]  /*fa90*/  IMAD.MOV.U32 R4, RZ, RZ, R19 ;  /* 0x000000ffff047224 */ /* 0x000fe400078e0013 */
[----:B0-----:R-:W-:Y:S02]  /*faa0*/  IMAD.MOV.U32 R6, RZ, RZ, R20 ;  /* 0x000000ffff067224 */ /* 0x001fe400078e0014 */
[----:B------:R-:W-:Y:S02]  /*fab0*/  IMAD.MOV.U32 R3, RZ, RZ, R21 ;  /* 0x000000ffff037224 */ /* 0x000fe400078e0015 */
[----:B-1-34-:R-:W-:Y:S05]  /*fac0*/  CALL.REL.NOINC `($__internal_72_$__cuda_sm20_div_rn_f64_full) ;  /* 0x0001db6000007944 */ /* 0x01afea0003c00000 */
[----:B------:R-:W-:Y:S02]  /*fad0*/  IMAD.MOV.U32 R5, RZ, RZ, R4 ;  /* 0x000000ffff057224 */ /* 0x000fe400078e0004 */
[----:B------:R-:W-:Y:S02]  /*fae0*/  IMAD.MOV.U32 R4, RZ, RZ, R3 ;  /* 0x000000ffff047224 */ /* 0x000fe400078e0003 */
.L_x_40425:
[----:B------:R-:W-:Y:S05]  /*faf0*/  BSYNC B2 ;  /* 0x0000000000027941 */ /* 0x000fea0003800000 */
.L_x_40424:
        /* <DEDUP_REMOVED lines=43> */
.L_x_40427:
[----:B------:R-:W-:-:S04]  /*fdb0*/  ISETP.GE.AND P0, PT, R25, RZ, PT ;  /* 0x000000ff1900720c */ /* 0x000fc80003f06270 */
[----:B------:R-:W-:Y:S02]  /*fdc0*/  FSEL R4, RZ, 3.37028055040000000000e+12, P0 ;  /* 0x54442d18ff047808 */ /* 0x000fe40000000000 */
[----:B------:R-:W-:Y:S02]  /*fdd0*/  FSEL R5, RZ, 2.1426990032196044922, P0 ;  /* 0x400921fbff057808 */ /* 0x000fe40000000000 */
.L_x_40428:
[----:B------:R-:W-:Y:S05]  /*fde0*/  BSYNC B1 ;  /* 0x0000000000017941 */ /* 0x000fea0003800000 */
.L_x_40426:
[----:B------:R2:W5:Y:S02]  /*fdf0*/  DADD R24, |R26|, |R24| ;  /* 0x000000001a187229 */ /* 0x0005640000000618 */
[----:B--2---:R-:W-:Y:S02]  /*fe00*/  LOP3.LUT R27, R5, 0x80000000, R27, 0xb8, !PT ;  /* 0x80000000051b7812 */ /* 0x004fe400078eb81b */
[----:B-1----:R-:W-:-:S04]  /*fe10*/  DMUL R22, R22, 0.5 ;  /* 0x3fe0000016167828 */ /* 0x002fc80000000000 */
[----:B-----5:R-:W1:-:S06]  /*fe20*/  DSETP.GTU.AND P0, PT, |R24|, +INF , PT ;  /* 0x7ff000001800742a */ /* 0x020e4c0003f0c200 */
[----:B-1----:R-:W-:Y:S02]  /*fe30*/  FSEL R4, R24, R4, P0 ;  /* 0x0000000418047208 */ /* 0x002fe40000000000 */
[----:B------:R-:W-:Y:S01]  /*fe40*/  FSEL R5, R25, R27, P0 ;  /* 0x0000001b19057208 */ /* 0x000fe20000000000 */
[----:B------:R-:W-:Y:S05]  /*fe50*/  BRA `(.L_x_40420) ;  /* 0x000042b000007947 */ /* 0x000fea0003800000 */
.L_x_40421:
        /* <DEDUP_REMOVED lines=14> */
[----:B------:R-:W5:-:S04]  /*ff40*/  DADD R12, R12, -R6 ;  /* 0x000000000c0c7229 */ /* 0x000f480000000806 */
[----:B--2---:R-:W-:-:S04]  /*ff50*/  DMUL R32, R4, R14 ;  /* 0x0000000e04207228 */ /* 0x004fc80000000000 */
[----:B------:R-:W-:-:S04]  /*ff60*/  DMUL R36, R4, R4 ;  /* 0x0000000404247228 */ /* 0x000fc80000000000 */
[----:B0-----:R-:W-:-:S04]  /*ff70*/  DMUL R34, R6, R22 ;  /* 0x0000001606227228 */ /* 0x001fc80000000000 */
[----:B------:R-:W-:-:S04]  /*ff80*/  DMUL R38, R6, R6 ;  /* 0x0000000606267228 */ /* 0x000fc80000000000 */
[----:B------:R-:W0:-:S04]  /*ff90*/  DADD R4, R4, R4 ;  /* 0x0000000004047229 */ /* 0x000e080000000004 */
[----:B------:R-:W2:-:S04]  /*ffa0*/  DADD R6, R6, R6 ;  /* 0x0000000006067229 */ /* 0x000e880000000006 */
[----:B-1----:R1:W4:-:S04]  /*ffb0*/  DMUL R14, R20, R14 ;  /* 0x0000000e140e7228 */ /* 0x0023080000000000 */
[----:B-----5:R1:W3:-:S04]  /*ffc0*/  DMUL R22, R12, R22 ;  /* 0x000000160c167228 */ /* 0x0202c80000000000 */
[----:B0-----:R1:W0:-:S04]  /*ffd0*/  DMUL R4, R20, R4 ;  /* 0x0000000414047228 */ /* 0x0012080000000000 */
[----:B--2---:R1:W2:-:S04]  /*ffe0*/  DMUL R6, R12, R6 ;  /* 0x000000060c067228 */ /* 0x0042880000000000 */
[----:B------:R-:W0:-:S04]  /*fff0*/  DMUL R20, R20, R20 ;  /* 0x0000001414147228 */ /* 0x000e080000000000 */
[----:B-1234-:R-:W0:-:S04]  /*10000*/  DMUL R12, R12, R12 ;  /* 0x0000000c0c0c7228 */ /* 0x01ee080000000000 */
.L_x_40430:
        /* <DEDUP_REMOVED lines=77> */
.L_x_40429:
        /* <DEDUP_REMOVED lines=79> */
.L_x_40432:
        /* <DEDUP_REMOVED lines=24> */
.L_x_40435:
[----:B------:R-:W-:Y:S05]  /*10b50*/  BSYNC B3 ;  /* 0x0000000000037941 */ /* 0x000fea0003800000 */
.L_x_40434:
        /* <DEDUP_REMOVED lines=15> */
.L_x_40433:
[----:B------:R-:W-:Y:S05]  /*10c50*/  BSYNC B2 ;  /* 0x0000000000027941 */ /* 0x000fea0003800000 */
.L_x_40431:
        /* <DEDUP_REMOVED lines=25> */
[----:B-1----:R-:W-:Y:S05]  /*10df0*/  CALL.REL.NOINC `($__internal_72_$__cuda_sm20_div_rn_f64_full) ;  /* 0x0001c83000007944 */ /* 0x002fea0003c00000 */
[----:B------:R-:W-:Y:S02]  /*10e00*/  IMAD.MOV.U32 R5, RZ, RZ, R4 ;  /* 0x000000ffff057224 */ /* 0x000fe400078e0004 */
[----:B------:R-:W-:Y:S02]  /*10e10*/  IMAD.MOV.U32 R4, RZ, RZ, R3 ;  /* 0x000000ffff047224 */ /* 0x000fe400078e0003 */
.L_x_40437:
[----:B------:R-:W-:Y:S05]  /*10e20*/  BSYNC B2 ;  /* 0x0000000000027941 */ /* 0x000fea0003800000 */
.L_x_40436:
        /* <DEDUP_REMOVED lines=44> */
.L_x_40439:
[----:B------:R-:W-:-:S04]  /*110f0*/  ISETP.GE.AND P0, PT, R25, RZ, PT ;  /* 0x000000ff1900720c */ /* 0x000fc80003f06270 */
[----:B------:R-:W-:Y:S02]  /*11100*/  FSEL R4, RZ, 3.37028055040000000000e+12, P0 ;  /* 0x54442d18ff047808 */ /* 0x000fe40000000000 */
[----:B------:R-:W-:Y:S02]  /*11110*/  FSEL R5, RZ, 2.1426990032196044922, P0 ;  /* 0x400921fbff057808 */ /* 0x000fe40000000000 */
.L_x_40440:
[----:B------:R-:W-:Y:S05]  /*11120*/  BSYNC B1 ;  /* 0x0000000000017941 */ /* 0x000fea0003800000 */
.L_x_40438:
[----:B------:R0:W2:Y:S02]  /*11130*/  DADD R24, |R26|, |R24| ;  /* 0x000000001a187229 */ /* 0x0000a40000000618 */
[----:B0-----:R-:W-:Y:S02]  /*11140*/  LOP3.LUT R27, R5, 0x80000000, R27, 0xb8, !PT ;  /* 0x80000000051b7812 */ /* 0x001fe400078eb81b */
[----:B-1----:R-:W-:-:S04]  /*11150*/  DMUL R22, R22, 0.5 ;  /* 0x3fe0000016167828 */ /* 0x002fc80000000000 */
[----:B--2---:R-:W0:-:S06]  /*11160*/  DSETP.GTU.AND P0, PT, |R24|, +INF , PT ;  /* 0x7ff000001800742a */ /* 0x004e0c0003f0c200 */
[----:B0-----:R-:W-:Y:S02]  /*11170*/  FSEL R4, R24, R4, P0 ;  /* 0x0000000418047208 */ /* 0x001fe40000000000 */
[----:B------:R-:W-:Y:S01]  /*11180*/  FSEL R5, R25, R27, P0 ;  /* 0x0000001b19057208 */ /* 0x000fe20000000000 */
[----:B------:R-:W-:Y:S05]  /*11190*/  BRA `(.L_x_40420) ;  /* 0x00002f7000007947 */ /* 0x000fea0003800000 */
.L_x_40408:
[CC--:B------:R-:W-:Y:S01]  /*111a0*/  ISETP.GT.U32.AND P2, PT, R4.reuse, R22.reuse, PT ;  /* 0x000000160400720c */ /* 0x0c0fe20003f44070 */
[----:B------:R-:W-:Y:S01]  /*111b0*/  IMAD.MOV.U32 R12, RZ, RZ, c[0x2][0x14c] ;  /* 0x00805300ff0c7624 */ /* 0x000fe200078e00ff */
[----:B------:R-:W-:Y:S01]  /*111c0*/  ISETP.LT.U32.AND P0, PT, R4, R22, PT ;  /* 0x000000160400720c */ /* 0x000fe20003f01070 */
[----:B------:R-:W-:Y:S01]  /*111d0*/  BSSY B1, `(.L_x_40441) ;  /* 0x000006d000017945 */ /* 0x000fe20003800000 */
[CC--:B------:R-:W-:Y:S02]  /*111e0*/  ISETP.GT.U32.AND.EX P2, PT, R5.reuse, R23.reuse, PT, P2 ;  /* 0x000000170500720c */ /* 0x0c0fe40003f44120 */
[CC--:B------:R-:W-:Y:S02]  /*111f0*/  ISETP.LT.U32.AND.EX P0, PT, R5.reuse, R23.reuse, PT, P0 ;  /* 0x000000170500720c */ /* 0x0c0fe40003f01100 */
[----:B------:R-:W-:-:S02]  /*11200*/  SEL R31, R5, R23, P2 ;  /* 0x00000017051f7207 */ /* 0x000fc40001000000 */
[----:B------:R-:W-:Y:S01]  /*11210*/  SEL R3, R5, R23, P0 ;  /* 0x0000001705037207 */ /* 0x000fe20000000000 */
[----:B------:R-:W-:Y:S01]  /*11220*/  IMAD.MOV.U32 R23, RZ, RZ, 0x3fd80000 ;  /* 0x3fd80000ff177424 */ /* 0x000fe200078e00ff */
[----:B------:R-:W-:Y:S02]  /*11230*/  LOP3.LUT R0, R31, 0xffc00000, RZ, 0xc0, !PT ;  /* 0xffc000001f007812 */ /* 0x000fe400078ec0ff */
[CC--:B------:R-:W-:Y:S01]  /*11240*/  SEL R28, R4.reuse, R22.reuse, P0 ;  /* 0x00000016041c7207 */ /* 0x0c0fe20000000000 */
[----:B------:R-:W-:Y:S01]  /*11250*/  IMAD.MOV.U32 R29, RZ, RZ, R3 ;  /* 0x000000ffff1d7224 */ /* 0x000fe200078e0003 */
[----:B------:R-:W-:Y:S01]  /*11260*/  SEL R30, R4, R22, P2 ;  /* 0x00000016041e7207 */ /* 0x000fe20001000000 */
[----:B------:R-:W-:Y:S01]  /*11270*/  IMAD.MOV.U32 R4, RZ, RZ, RZ ;  /* 0x000000ffff047224 */ /* 0x000fe200078e00ff */
[----:B------:R-:W-:Y:S01]  /*11280*/  IADD3 R5, -R0, 0x7fd00000, RZ ;  /* 0x7fd0000000057810 */ /* 0x000fe20007ffe1ff */
[----:B------:R-:W-:Y:S01]  /*11290*/  IMAD.MOV.U32 R22, RZ, RZ, 0x0 ;  /* 0x00000000ff167424 */ /* 0x000fe200078e00ff */
        /* <DEDUP_REMOVED lines=96> */
.L_x_40442:
[----:B------:R-:W-:Y:S05]  /*118a0*/  BSYNC B1 ;  /* 0x0000000000017941 */ /* 0x000fea0003800000 */
.L_x_40441:
        /* <DEDUP_REMOVED lines=10> */
.L_x_40444:
[----:B------:R-:W-:Y:S05]  /*11950*/  BSYNC B2 ;  /* 0x0000000000027941 */ /* 0x000fea0003800000 */
.L_x_40443:
        /* <DEDUP_REMOVED lines=43> */
.L_x_40446:
[----:B------:R-:W-:-:S04]  /*11c10*/  ISETP.GE.AND P0, PT, R25, RZ, PT ;  /* 0x000000ff1900720c */ /* 0x000fc80003f06270 */
[----:B------:R-:W-:Y:S02]  /*11c20*/  FSEL R4, RZ, 3.37028055040000000000e+12, P0 ;  /* 0x54442d18ff047808 */ /* 0x000fe40000000000 */
[----:B------:R-:W-:Y:S02]  /*11c30*/  FSEL R5, RZ, 2.1426990032196044922, P0 ;  /* 0x400921fbff057808 */ /* 0x000fe40000000000 */
.L_x_40447:
[----:B------:R-:W-:Y:S05]  /*11c40*/  BSYNC B1 ;  /* 0x0000000000017941 */ /* 0x000fea0003800000 */
.L_x_40445:
[----:B------:R2:W5:Y:S02]  /*11c50*/  DADD R24, |R26|, |R24| ;  /* 0x000000001a187229 */ /* 0x0005640000000618 */
[----:B--2---:R-:W-:-:S04]  /*11c60*/  LOP3.LUT R27, R5, 0x80000000, R27, 0xb8, !PT ;  /* 0x80000000051b7812 */ /* 0x004fc800078eb81b */
[----:B-----5:R-:W2:-:S06]  /*11c70*/  DSETP.GTU.AND P0, PT, |R24|, +INF , PT ;  /* 0x7ff000001800742a */ /* 0x020e8c0003f0c200 */
[----:B--2---:R-:W-:Y:S02]  /*11c80*/  FSEL R4, R24, R4, P0 ;  /* 0x0000000418047208 */ /* 0x004fe40000000000 */
[----:B------:R-:W-:Y:S01]  /*11c90*/  FSEL R5, R25, R27, P0 ;  /* 0x0000001b19057208 */ /* 0x000fe20000000000 */
[----:B------:R-:W-:Y:S05]  /*11ca0*/  BRA `(.L_x_40420) ;  /* 0x0000246000007947 */ /* 0x000fea0003800000 */
.L_x_40407:
        /* <DEDUP_REMOVED lines=10> */
[--C-:B------:R-:W-:Y:S02]  /*11d50*/  IMAD.MOV.U32 R7, RZ, RZ, R5.reuse ;  /* 0x000000ffff077224 */ /* 0x100fe400078e0005 */
        /* <DEDUP_REMOVED lines=57> */
.L_x_40450:
        /* <DEDUP_REMOVED lines=24> */
.L_x_40453:
[----:B------:R-:W-:Y:S05]  /*12270*/  BSYNC B3 ;  /* 0x0000000000037941 */ /* 0x000fea0003800000 */
.L_x_40452:
        /* <DEDUP_REMOVED lines=15> */
.L_x_40451:
[----:B------:R-:W-:Y:S05]  /*12370*/  BSYNC B2 ;  /* 0x0000000000027941 */ /* 0x000fea0003800000 */
.L_x_40449:
        /* <DEDUP_REMOVED lines=44> */
.L_x_40448:
        /* <DEDUP_REMOVED lines=46> */
.L_x_40406:
        /* <DEDUP_REMOVED lines=22> */
[----:B---34-:R-:W-:Y:S05]  /*12a80*/  CALL.REL.NOINC `($__internal_72_$__cuda_sm20_div_rn_f64_full) ;  /* 0x0001aba000007944 */ /* 0x018fea0003c00000 */
[----:B------:R-:W-:Y:S02]  /*12a90*/  IMAD.MOV.U32 R5, RZ, RZ, R4 ;  /* 0x000000ffff057224 */ /* 0x000fe400078e0004 */
[----:B------:R-:W-:Y:S02]  /*12aa0*/  IMAD.MOV.U32 R4, RZ, RZ, R3 ;  /* 0x000000ffff047224 */ /* 0x000fe400078e0003 */
.L_x_40455:
[----:B------:R-:W-:Y:S05]  /*12ab0*/  BSYNC B2 ;  /* 0x0000000000027941 */ /* 0x000fea0003800000 */
.L_x_40454:
        /* <DEDUP_REMOVED lines=26> */
.L_x_40457:
[----:B------:R-:W-:Y:S05]  /*12c60*/  BSYNC B2 ;  /* 0x0000000000027941 */ /* 0x000fea0003800000 */
.L_x_40456:
[----:B------:R-:W0:Y:S01]  /*12c70*/  DADD R6, -RZ, |R6| ;  /* 0x00000000ff067229 */ /* 0x000e220000000506 */
[----:B------:R-:W-:Y:S01]  /*12c80*/  IMAD.MOV.U32 R4, RZ, RZ, RZ ;  /* 0x000000ffff047224 */ /* 0x000fe200078e00ff */
[----:B------:R-:W-:Y:S01]  /*12c90*/  BSSY B1, `(.L_x_40458) ;  /* 0x000006f000017945 */ /* 0x000fe20003800000 */
[----:B------:R-:W-:Y:S01]  /*12ca0*/  IMAD.MOV.U32 R12, RZ, RZ, c[0x2][0x14c] ;  /* 0x00805300ff0c7624 */ /* 0x000fe200078e00ff */
[----:B------:R-:W-:-:S06]  /*12cb0*/  FSETP.GEU.AND P5, PT, |R19|, 6.5827683646048100446e-37, PT ;  /* 0x036000001300780b */ /* 0x000fcc0003fae200 */
[CC--:B0-----:R-:W-:Y:S02]  /*12cc0*/  ISETP.GT.U32.AND P2, PT, R6.reuse, R22.reuse, PT ;  /* 0x000000160600720c */ /* 0x0c1fe40003f44070 */
[----:B------:R-:W-:Y:S02]  /*12cd0*/  ISETP.LT.U32.AND P0, PT, R6, R22, PT ;  /* 0x000000160600720c */ /* 0x000fe40003f01070 */
[CC--:B------:R-:W-:Y:S02]  /*12ce0*/  ISETP.GT.U32.AND.EX P2, PT, R7.reuse, R23.reuse, PT, P2 ;  /* 0x000000170700720c */ /* 0x0c0fe40003f44120 */
[CC--:B------:R-:W-:Y:S02]  /*12cf0*/  ISETP.LT.U32.AND.EX P0, PT, R7.reuse, R23.reuse, PT, P0 ;  /* 0x000000170700720c */ /* 0x0c0fe40003f01100 */
[CC--:B------:R-:W-:Y:S02]  /*12d00*/  SEL R31, R7.reuse, R23.reuse, P2 ;  /* 0x00000017071f7207 */ /* 0x0c0fe40001000000 */
[----:B------:R-:W-:Y:S01]  /*12d10*/  SEL R3, R7, R23, P0 ;  /* 0x0000001707037207 */ /* 0x000fe20000000000 */
[----:B------:R-:W-:Y:S01]  /*12d20*/  IMAD.MOV.U32 R23, RZ, RZ, 0x3fd80000 ;  /* 0x3fd80000ff177424 */ /* 0x000fe200078e00ff */
[----:B------:R-:W-:-:S02]  /*12d30*/  LOP3.LUT R0, R31, 0xffc00000, RZ, 0xc0, !PT ;  /* 0xffc000001f007812 */ /* 0x000fc400078ec0ff */
[-C--:B------:R-:W-:Y:S01]  /*12d40*/  SEL R28, R6, R22.reuse, P0 ;  /* 0x00000016061c7207 */ /* 0x080fe20000000000 */
[----:B------:R-:W-:Y:S01]  /*12d50*/  IMAD.MOV.U32 R29, RZ, RZ, R3 ;  /* 0x000000ffff1d7224 */ /* 0x000fe200078e0003 */
[----:B------:R-:W-:Y:S02]  /*12d60*/  IADD3 R5, -R0, 0x7fd00000, RZ ;  /* 0x7fd0000000057810 */ /* 0x000fe40007ffe1ff */
[----:B------:R-:W-:Y:S01]  /*12d70*/  SEL R30, R6, R22, P2 ;  /* 0x00000016061e7207 */ /* 0x000fe20001000000 */
[----:B------:R-:W-:Y:S01]  /*12d80*/  IMAD.MOV.U32 R22, RZ, RZ, 0x0 ;  /* 0x00000000ff167424 */ /* 0x000fe200078e00ff */
[----:B------:R-:W-:Y:S02]  /*12d90*/  ISETP.GE.U32.AND P3, PT, R3, 0x7ff00000, PT ;  /* 0x7ff000000300780c */ /* 0x000fe40003f66070 */
        /* <DEDUP_REMOVED lines=94> */
.L_x_40459:
[----:B------:R-:W-:Y:S05]  /*13380*/  BSYNC B1 ;  /* 0x0000000000017941 */ /* 0x000fea0003800000 */
.L_x_40458:
        /* <DEDUP_REMOVED lines=10> */
.L_x_40461:
[----:B------:R-:W-:Y:S05]  /*13430*/  BSYNC B2 ;  /* 0x0000000000027941 */ /* 0x000fea0003800000 */
.L_x_40460:
        /* <DEDUP_REMOVED lines=43> */
.L_x_40463:
[----:B------:R-:W-:-:S04]  /*136f0*/  ISETP.GE.AND P0, PT, R25, RZ, PT ;  /* 0x000000ff1900720c */ /* 0x000fc80003f06270 */
[----:B------:R-:W-:Y:S02]  /*13700*/  FSEL R4, RZ, 3.37028055040000000000e+12, P0 ;  /* 0x54442d18ff047808 */ /* 0x000fe40000000000 */
[----:B------:R-:W-:Y:S02]  /*13710*/  FSEL R5, RZ, 2.1426990032196044922, P0 ;  /* 0x400921fbff057808 */ /* 0x000fe40000000000 */
.L_x_40464:
[----:B------:R-:W-:Y:S05]  /*13720*/  BSYNC B1 ;  /* 0x0000000000017941 */ /* 0x000fea0003800000 */
.L_x_40462:
[----:B------:R2:W5:Y:S02]  /*13730*/  DADD R24, |R26|, |R24| ;  /* 0x000000001a187229 */ /* 0x0005640000000618 */
[----:B--2---:R-:W-:Y:S02]  /*13740*/  LOP3.LUT R27, R5, 0x80000000, R27, 0xb8, !PT ;  /* 0x80000000051b7812 */ /* 0x004fe400078eb81b */
[----:B-1----:R-:W-:-:S04]  /*13750*/  DADD R22, R22, 1 ;  /* 0x3ff0000016167429 */ /* 0x002fc80000000000 */
[----:B-----5:R-:W1:-:S06]  /*13760*/  DSETP.GTU.AND P0, PT, |R24|, +INF , PT ;  /* 0x7ff000001800742a */ /* 0x020e4c0003f0c200 */
[----:B-1----:R-:W-:Y:S02]  /*13770*/  FSEL R4, R24, R4, P0 ;  /* 0x0000000418047208 */ /* 0x002fe40000000000 */
[----:B------:R-:W-:Y:S01]  /*13780*/  FSEL R5, R25, R27, P0 ;  /* 0x0000001b19057208 */ /* 0x000fe20000000000 */
[----:B------:R-:W-:Y:S05]  /*13790*/  BRA `(.L_x_40420) ;  /* 0x0000097000007947 */ /* 0x000fea0003800000 */
.L_x_40405:
[----:B0-2---:R-:W0:Y:S01]  /*137a0*/  DSETP.GEU.AND P0, PT, |R26|, 1.4916681462400413487e-154, PT ;  /* 0x200000001a00742a */ /* 0x005e220003f0e200 */
        /* <DEDUP_REMOVED lines=87> */
.L_x_40466:
[----:B------:R-:W-:Y:S05]  /*13d20*/  BSYNC B1 ;  /* 0x0000000000017941 */ /* 0x000fea0003800000 */
.L_x_40465:
        /* <DEDUP_REMOVED lines=10> */
.L_x_40468:
[----:B------:R-:W-:Y:S05]  /*13dd0*/  BSYNC B2 ;  /* 0x0000000000027941 */ /* 0x000fea0003800000 */
.L_x_40467:
        /* <DEDUP_REMOVED lines=43> */
.L_x_40470:
[----:B------:R-:W-:Y:S02]  /*14090*/  FSEL R4, RZ, 3.37028055040000000000e+12, P2 ;  /* 0x54442d18ff047808 */ /* 0x000fe40001000000 */
[----:B------:R-:W-:Y:S02]  /*140a0*/  FSEL R5, RZ, 2.1426990032196044922, P2 ;  /* 0x400921fbff057808 */ /* 0x000fe40001000000 */
.L_x_40471:
[----:B------:R-:W-:Y:S05]  /*140b0*/  BSYNC B1 ;  /* 0x0000000000017941 */ /* 0x000fea0003800000 */
.L_x_40469:
[----:B------:R0:W2:Y:S02]  /*140c0*/  DADD R24, |R26|, |R24| ;  /* 0x000000001a187229 */ /* 0x0000a40000000618 */
[----:B0-----:R-:W-:-:S04]  /*140d0*/  LOP3.LUT R27, R5, 0x80000000, R27, 0xb8, !PT ;  /* 0x80000000051b7812 */ /* 0x001fc800078eb81b */
[----:B--2---:R-:W0:-:S06]  /*140e0*/  DSETP.GTU.AND P0, PT, |R24|, +INF , PT ;  /* 0x7ff000001800742a */ /* 0x004e0c0003f0c200 */
[----:B0-----:R-:W-:Y:S02]  /*140f0*/  FSEL R4, R24, R4, P0 ;  /* 0x0000000418047208 */ /* 0x001fe40000000000 */
[----:B------:R-:W-:Y:S02]  /*14100*/  FSEL R5, R25, R27, P0 ;  /* 0x0000001b19057208 */ /* 0x000fe40000000000 */
.L_x_40420:
[----:B------:R-:W-:Y:S05]  /*14110*/  BSYNC B0 ;  /* 0x0000000000007941 */ /* 0x000fea0003800000 */
.L_x_40404:
[C---:B---34-:R-:W2:Y:S01]  /*14120*/  DMUL R12, R4.reuse, R8 ;  /* 0x00000008040c7228 */ /* 0x058ea20000000000 */
[----:B------:R-:W-:Y:S03]  /*14130*/  BSSY B1, `(.L_x_40472) ;  /* 0x00001a4000017945 */ /* 0x000fe60003800000 */
[----:B------:R-:W3:-:S04]  /*14140*/  DMUL R4, R4, R10 ;  /* 0x0000000a04047228 */ /* 0x000ec80000000000 */
[----:B-12---:R-:W1:-:S04]  /*14150*/  DFMA R12, R22, R10, R12 ;  /* 0x0000000a160c722b */ /* 0x006e48000000000c */
[----:B---3--:R2:W3:-:S06]  /*14160*/  DFMA R8, R22, R8, -R4 ;  /* 0x000000081608722b */ /* 0x0084cc0000000804 */
        /* <DEDUP_REMOVED lines=48> */
.L_x_40478:
[----:B------:R-:W-:Y:S05]  /*14470*/  BSYNC B0 ;  /* 0x0000000000007941 */ /* 0x000fea0003800000 */
.L_x_40477:
        /* <DEDUP_REMOVED lines=17> */
.L_x_40480:
[----:B------:R2:W3:Y:S01]  /*14590*/  DMUL R20, RZ, R12 ;  /* 0x0000000cff147228 */ /* 0x0004e20000000000 */
[----:B------:R-:W-:-:S05]  /*145a0*/  IMAD.MOV.U32 R0, RZ, RZ, RZ ;  /* 0x000000ffff007224 */ /* 0x000fca00078e00ff */
.L_x_40481:
[----:B------:R-:W-:Y:S05]  /*145b0*/  BSYNC B2 ;  /* 0x0000000000027941 */ /* 0x000fea0003800000 */
.L_x_40479:
        /* <DEDUP_REMOVED lines=37> */
[----:B------:R-:W-:Y:S05]  /*14810*/  BRA `(.L_x_40484) ;  /* 0x0000002000007947 */ /* 0x000fea0003800000 */
.L_x_40483:
[----:B------:R2:W3:Y:S01]  /*14820*/  DMUL R4, RZ, R12 ;  /* 0x0000000cff047228 */ /* 0x0004e20000000000 */
[----:B------:R-:W-:-:S05]  /*14830*/  IMAD.MOV.U32 R0, RZ, RZ, RZ ;  /* 0x000000ffff007224 */ /* 0x000fca00078e00ff */
.L_x_40484:
[----:B------:R-:W-:Y:S05]  /*14840*/  BSYNC B2 ;  /* 0x0000000000027941 */ /* 0x000fea0003800000 */
.L_x_40482:
        /* <DEDUP_REMOVED lines=25> */
.L_x_40476:
        /* <DEDUP_REMOVED lines=38> */
.L_x_40487:
[----:B------:R-:W-:Y:S05]  /*14c40*/  BSYNC B0 ;  /* 0x0000000000007941 */ /* 0x000fea0003800000 */
.L_x_40486:
        /* <DEDUP_REMOVED lines=17> */
.L_x_40489:
[----:B------:R2:W3:Y:S01]  /*14d60*/  DMUL R18, RZ, R12 ;  /* 0x0000000cff127228 */ /* 0x0004e20000000000 */
[----:B------:R-:W-:-:S05]  /*14d70*/  IMAD.MOV.U32 R0, RZ, RZ, RZ ;  /* 0x000000ffff007224 */ /* 0x000fca00078e00ff */
.L_x_40490:
[----:B------:R-:W-:Y:S05]  /*14d80*/  BSYNC B2 ;  /* 0x0000000000027941 */ /* 0x000fea0003800000 */
.L_x_40488:
        /* <DEDUP_REMOVED lines=38> */
.L_x_40492:
[----:B------:R2:W3:Y:S01]  /*14ff0*/  DMUL R4, RZ, R12 ;  /* 0x0000000cff047228 */ /* 0x0004e20000000000 */
[----:B------:R-:W-:-:S05]  /*15000*/  IMAD.MOV.U32 R0, RZ, RZ, RZ ;  /* 0x000000ffff007224 */ /* 0x000fca00078e00ff */
.L_x_40493:
[----:B------:R-:W-:Y:S05]  /*15010*/  BSYNC B2 ;  /* 0x0000000000027941 */ /* 0x000fea0003800000 */
.L_x_40491:
[----:B------:R-:W-:Y:S02]  /*15020*/  IMAD.SHL.U32 R3, R0, 0x8, RZ ;  /* 0x0000000800037824 */ /* 0x000fe400078e00ff */
[----:B------:R-:W-:-:S03]  /*15030*/  IMAD.MOV.U32 R6, RZ, RZ, 0x8 ;  /* 0x00000008ff067424 */ /* 0x000fc600078e00ff */
[----:B------:R-:W-:-:S05]  /*15040*/  LOP3.LUT R3, R3, 0x8, RZ, 0xc0, !PT ;  /* 0x0000000803037812 */ /* 0x000fca00078ec0ff */
[----:B------:R-:W-:-:S05]  /*15050*/  IMAD.WIDE.U32 R6, R3, R6, c[0x4][0x1a8] ;  /* 0x01006a0003067625 */ /* 0x000fca00078e0006 */
[----:B--2---:R2:W4:Y:S04]  /*15060*/  LDG.E.128.CONSTANT R8, [R6.64] ;  /* 0x0000002406087981 */ /* 0x004528000c1e9d00 */
[----:B------:R2:W5:Y:S04]  /*15070*/  LDG.E.128.CONSTANT R20, [R6.64+0x10] ;  /* 0x0000102406147981 */ /* 0x000568000c1e9d00 */
[----:B---3--:R2:W3:Y:S01]  /*15080*/  LDG.E.128.CONSTANT R24, [R6.64+0x20] ;  /* 0x0000202406187981 */ /* 0x0084e2000c1e9d00 */
[----:B------:R-:W-:Y:S01]  /*15090*/  R2P PR, R0, 0x3 ;  /* 0x0000000300007804 */ /* 0x000fe20000000000 */
[----:B------:R-:W-:Y:S01]  /*150a0*/  IMAD.MOV.U32 R12, RZ, RZ, 0x79785eba ;  /* 0x79785ebaff0c7424 */ /* 0x000fe200078e00ff */
[----:B------:R-:W-:Y:S01]  /*150b0*/  DMUL R28, R4, R4 ;  /* 0x00000004041c7228 */ /* 0x000fe20000000000 */
[----:B------:R-:W-:Y:S01]  /*150c0*/  IMAD.MOV.U32 R0, RZ, RZ, 0x3de5db65 ;  /* 0x3de5db65ff007424 */ /* 0x000fe200078e00ff */
[----:B-1----:R-:W-:-:S02]  /*150d0*/  LEA.HI R3, R15, 0xffffff09, RZ, 0xc ;  /* 0xffffff090f037811 */ /* 0x002fc400078f60ff */
[----:B------:R-:W-:Y:S02]  /*150e0*/  FSEL R12, -R12, 4.2945490664224492434e-19, !P0 ;  /* 0x20fd81640c0c7808 */ /* 0x000fe40004000100 */
[----:B------:R-:W-:Y:S02]  /*150f0*/  FSEL R13, R0, -0.082518599927425384521, !P0 ;  /* 0xbda8ff83000d7808 */ /* 0x000fe40004000000 */
[----:B------:R-:W-:Y:S02]  /*15100*/  LOP3.LUT R0, R15, 0xfffff, RZ, 0xc0, !PT ;  /* 0x000fffff0f007812 */ /* 0x000fe400078ec0ff */
[----:B--2---:R-:W-:Y:S02]  /*15110*/  LEA.HI R6, R3, R3, RZ, 0x1 ;  /* 0x0000000303067211 */ /* 0x004fe400078f08ff */
[----:B------:R-:W-:Y:S02]  /*15120*/  LOP3.LUT R15, R0, 0x7fe00000, RZ, 0xfc, !PT ;  /* 0x7fe00000000f7812 */ /* 0x000fe400078efcff */
[----:B------:R-:W-:-:S04]  /*15130*/  SHF.R.S32.HI R6, RZ, 0x1, R6 ;  /* 0x00000001ff067819 */ /* 0x000fc80000011406 */
[----:B------:R-:W-:Y:S01]  /*15140*/  LEA R7, R6, 0x3ff00000, 0x14 ;  /* 0x3ff0000006077811 */ /* 0x000fe200078ea0ff */
[----:B------:R-:W-:Y:S01]  /*15150*/  IMAD.IADD R3, R3, 0x1, -R6 ;  /* 0x0000000103037824 */ /* 0x000fe200078e0a06 */
[----:B0-----:R-:W0:Y:S01]  /*15160*/  DMUL R18, R14, R18 ;  /* 0x000000120e127228 */ /* 0x001e220000000000 */
[----:B------:R-:W-:-:S06]  /*15170*/  IMAD.MOV.U32 R6, RZ, RZ, RZ ;  /* 0x000000ffff067224 */ /* 0x000fcc00078e00ff */
[----:B0-----:R-:W-:-:S04]  /*15180*/  DMUL R18, R6, R18 ;  /* 0x0000001206127228 */ /* 0x001fc80000000000 */
[----:B----4-:R-:W0:-:S06]  /*15190*/  DFMA R8, R28, R12, R8 ;  /* 0x0000000c1c08722b */ /* 0x010e0c0000000008 */
[----:B0-----:R-:W5:-:S06]  /*151a0*/  DFMA R8, R28, R8, R10 ;  /* 0x000000081c08722b */ /* 0x001f4c000000000a */
[----:B-----5:R-:W0:-:S06]  /*151b0*/  DFMA R8, R28, R8, R20 ;  /* 0x000000081c08722b */ /* 0x020e0c0000000014 */
        /* <DEDUP_REMOVED lines=13> */
.L_x_40475:
        /* <DEDUP_REMOVED lines=11> */
.L_x_40494:
[----:B------:R-:W1:-:S10]  /*15340*/  DADD R20, R12, -R12 ;  /* 0x000000000c147229 */ /* 0x000e54000000080c */
[----:B-1----:R-:W-:Y:S02]  /*15350*/  IMAD.MOV.U32 R22, RZ, RZ, R20 ;  /* 0x000000ffff167224 */ /* 0x002fe400078e0014 */
[----:B------:R-:W-:Y:S01]  /*15360*/  IMAD.MOV.U32 R23, RZ, RZ, R21 ;  /* 0x000000ffff177224 */ /* 0x000fe200078e0015 */
[----:B------:R-:W-:Y:S05]  /*15370*/  BRA `(.L_x_40485) ;  /* 0x000007f000007947 */ /* 0x000fea0003800000 */
.L_x_40474:
[----:B------:R-:W1:Y:S01]  /*15380*/  DSETP.NEU.AND P2, PT, |R12|, +INF , PT ;  /* 0x7ff000000c00742a */ /* 0x000e620003f4d200 */
[----:B------:R-:W-:-:S13]  /*15390*/  BSSY B2, `(.L_x_40495) ;  /* 0x0000013000027945 */ /* 0x000fda0003800000 */
[----:B-1----:R-:W-:Y:S05]  /*153a0*/  @!P2 BRA `(.L_x_40496) ;  /* 0x000000f00000a947 */ /* 0x002fea0003800000 */
[----:B------:R-:W1:-:S04]  /*153b0*/  DMUL R4, R12, c[0x2][0x1b8] ;  /* 0x00806e000c047a28 */ /* 0x000e480000000000 */
[----:B------:R-:W-:Y:S02]  /*153c0*/  DSETP.GE.AND P0, PT, |R12|, 2.14748364800000000000e+09, PT ;  /* 0x41e000000c00742a */ /* 0x000fe40003f06200 */
        /* <DEDUP_REMOVED lines=11> */
[----:B------:R-:W-:Y:S01]  /*15480*/  IMAD.MOV.U32 R21, RZ, RZ, R5 ;  /* 0x000000ffff157224 */ /* 0x000fe200078e0005 */
[----:B------:R-:W-:Y:S05]  /*15490*/  BRA `(.L_x_40497) ;  /* 0x0000002000007947 */ /* 0x000fea0003800000 */
.L_x_40496:
[----:B------:R1:W2:Y:S01]  /*154a0*/  DMUL R20, RZ, R12 ;  /* 0x0000000cff147228 */ /* 0x0002a20000000000 */
[----:B------:R-:W-:-:S05]  /*154b0*/  IMAD.MOV.U32 R0, RZ, RZ, RZ ;  /* 0x000000ffff007224 */ /* 0x000fca00078e00ff */
.L_x_40497:
[----:B------:R-:W-:Y:S05]  /*154c0*/  BSYNC B2 ;  /* 0x0000000000027941 */ /* 0x000fea0003800000 */
.L_x_40495:
[----:B------:R-:W-:Y:S01]  /*154d0*/  IADD3 R3, R0, 0x1, RZ ;  /* 0x0000000100037810 */ /* 0x000fe20007ffe0ff */
[----:B------:R-:W-:-:S04]  /*154e0*/  IMAD.MOV.U32 R5, RZ, RZ, 0x8 ;  /* 0x00000008ff057424 */ /* 0x000fc800078e00ff */
[----:B------:R-:W-:-:S05]  /*154f0*/  IMAD.SHL.U32 R0, R3, 0x8, RZ ;  /* 0x0000000803007824 */ /* 0x000fca00078e00ff */
[----:B------:R-:W-:-:S05]  /*15500*/  LOP3.LUT R0, R0, 0x8, RZ, 0xc0, !PT ;  /* 0x0000000800007812 */ /* 0x000fca00078ec0ff */
[----:B------:R-:W-:-:S05]  /*15510*/  IMAD.WIDE.U32 R4, R0, R5, c[0x4][0x1a8] ;  /* 0x01006a0000047625 */ /* 0x000fca00078e0005 */
[----:B------:R-:W3:Y:S04]  /*15520*/  LDG.E.128.CONSTANT R8, [R4.64] ;  /* 0x0000002404087981 */ /* 0x000ee8000c1e9d00 */
[----:B------:R-:W4:Y:S04]  /*15530*/  LDG.E.128.CONSTANT R24, [R4.64+0x10] ;  /* 0x0000102404187981 */ /* 0x000f28000c1e9d00 */
[----:B------:R-:W5:Y:S01]  /*15540*/  LDG.E.128.CONSTANT R28, [R4.64+0x20] ;  /* 0x00002024041c7981 */ /* 0x000f62000c1e9d00 */
[----:B------:R-:W-:Y:S01]  /*15550*/  R2P PR, R3, 0x3 ;  /* 0x0000000303007804 */ /* 0x000fe20000000000 */
[----:B0-----:R-:W-:Y:S01]  /*15560*/  IMAD.MOV.U32 R6, RZ, RZ, 0x79785eba ;  /* 0x79785ebaff067424 */ /* 0x001fe200078e00ff */
[----:B-12---:R-:W3:Y:S01]  /*15570*/  DMUL R14, R20, R20 ;  /* 0x00000014140e7228 */ /* 0x006ee20000000000 */
        /* <DEDUP_REMOVED lines=29> */
.L_x_40499:
[----:B------:R1:W2:Y:S01]  /*15750*/  DMUL R22, RZ, R12 ;  /* 0x0000000cff167228 */ /* 0x0002a20000000000 */
[----:B------:R-:W-:-:S05]  /*15760*/  IMAD.MOV.U32 R0, RZ, RZ, RZ ;  /* 0x000000ffff007224 */ /* 0x000fca00078e00ff */
.L_x_40500:
[----:B------:R-:W-:Y:S05]  /*15770*/  BSYNC B2 ;  /* 0x0000000000027941 */ /* 0x000fea0003800000 */
.L_x_40498:
        /* <DEDUP_REMOVED lines=24> */
.L_x_40473:
[----:B--23--:R-:W-:Y:S01]  /*15900*/  IMAD.MOV.U32 R4, RZ, RZ, 0x652b82fe ;  /* 0x652b82feff047424 */ /* 0x00cfe200078e00ff */
        /* <DEDUP_REMOVED lines=35> */
.L_x_40502:
[----:B------:R-:W-:Y:S05]  /*15b40*/  BSYNC B0 ;  /* 0x0000000000007941 */ /* 0x000fea0003800000 */
.L_x_40501:
[----:B------:R-:W-:Y:S02]  /*15b50*/  IMAD.MOV.U32 R22, RZ, RZ, R12 ;  /* 0x000000ffff167224 */ /* 0x000fe400078e000c */
[----:B------:R-:W-:Y:S02]  /*15b60*/  IMAD.MOV.U32 R23, RZ, RZ, R13 ;  /* 0x000000ffff177224 */ /* 0x000fe400078e000d */
.L_x_40485:
[----:B-12---:R-:W-:Y:S05]  /*15b70*/  BSYNC B1 ;  /* 0x0000000000017941 */ /* 0x006fea0003800000 */
.L_x_40472:
[----:B------:R-:W1:Y:S02]  /*15b80*/  LDC.U8 R3, c[0x0][0x3e8] ;  /* 0x0000fa00ff037b82 */ /* 0x000e640000000000 */
        /* <DEDUP_REMOVED lines=11> */
[----:B0-----:R-:W0:Y:S02]  /*15c40*/  F2I.F64.TRUNC R21, R20 ;  /* 0x0000001400157311 */ /* 0x001e24000030d100 */
[----:B0-----:R0:W-:Y:S01]  /*15c50*/  STG.E.U8 [R16.64], R21 ;  /* 0x0000001510007986 */ /* 0x0011e2000c101124 */
[----:B------:R-:W-:Y:S05]  /*15c60*/  BRA `(.L_x_40508) ;  /* 0x00000f5000007947 */ /* 0x000fea0003800000 */
.L_x_40506:
[----:B0-----:R-:W0:Y:S02]  /*15c70*/  F2I.S64.F64.TRUNC R20, R20 ;  /* 0x0000001400147311 */ /* 0x001e24000030d900 */
[----:B0-----:R-:W-:-:S05]  /*15c80*/  IMAD.MOV.U32 R3, RZ, RZ, R20 ;  /* 0x000000ffff037224 */ /* 0x001fca00078e0014 */
[----:B------:R0:W-:Y:S01]  /*15c90*/  STG.E.U8 [R16.64], R3 ;  /* 0x0000000310007986 */ /* 0x0001e2000c101124 */
[----:B------:R-:W-:Y:S05]  /*15ca0*/  BRA `(.L_x_40508) ;  /* 0x00000f1000007947 */ /* 0x000fea0003800000 */
.L_x_40505:
[----:B------:R-:W-:-:S13]  /*15cb0*/  ISETP.NE.AND P0, PT, R0, 0x2, PT ;  /* 0x000000020000780c */ /* 0x000fda0003f05270 */
[----:B------:R-:W-:Y:S05]  /*15cc0*/  @!P0 BRA `(.L_x_40509) ;  /* 0x000000a000008947 */ /* 0x000fea0003800000 */
[----:B------:R-:W-:-:S13]  /*15cd0*/  ISETP.NE.AND P0, PT, R0, 0x3, PT ;  /* 0x000000030000780c */ /* 0x000fda0003f05270 */
[----:B------:R-:W-:Y:S05]  /*15ce0*/  @!P0 BRA `(.L_x_40510) ;  /* 0x0000005000008947 */ /* 0x000fea0003800000 */
[----:B------:R-:W-:-:S13]  /*15cf0*/  ISETP.NE.AND P0, PT, R0, 0x4, PT ;  /* 0x000000040000780c */ /* 0x000fda0003f05270 */
[----:B------:R-:W-:Y:S05]  /*15d00*/  @P0 BRA `(.L_x_40507) ;  /* 0x00000d2000000947 */ /* 0x000fea0003800000 */
[----:B0-----:R-:W0:Y:S02]  /*15d10*/  F2I.S64.F64.TRUNC R20, R20 ;  /* 0x0000001400147311 */ /* 0x001e24000030d900 */
[----:B0-----:R0:W-:Y:S01]  /*15d20*/  STG.E.64 [R16.64], R20 ;  /* 0x0000001410007986 */ /* 0x0011e2000c101b24 */
[----:B------:R-:W-:Y:S05]  /*15d30*/  BRA `(.L_x_40508) ;  /* 0x00000e8000007947 */ /* 0x000fea0003800000 */
.L_x_40510:
[----:B0-----:R-:W0:Y:S02]  /*15d40*/  F2I.F64.TRUNC R21, R20 ;  /* 0x0000001400157311 */ /* 0x001e24000030d100 */
[----:B0-----:R0:W-:Y:S01]  /*15d50*/  STG.E [R16.64], R21 ;  /* 0x0000001510007986 */ /* 0x0011e2000c101924 */
[----:B------:R-:W-:Y:S05]  /*15d60*/  BRA `(.L_x_40508) ;  /* 0x00000e5000007947 */ /* 0x000fea0003800000 */
.L_x_40509:
[----:B0-----:R-:W0:Y:S02]  /*15d70*/  F2I.F64.TRUNC R21, R20 ;  /* 0x0000001400157311 */ /* 0x001e24000030d100 */
[----:B0-----:R0:W-:Y:S01]  /*15d80*/  STG.E.U16 [R16.64], R21 ;  /* 0x0000001510007986 */ /* 0x0011e2000c101524 */
[----:B------:R-:W-:Y:S05]  /*15d90*/  BRA `(.L_x_40508) ;  /* 0x00000e2000007947 */ /* 0x000fea0003800000 */
.L_x_40504:
[----:B------:R-:W-:-:S13]  /*15da0*/  ISETP.GT.AND P0, PT, R0, 0x6, PT ;  /* 0x000000060000780c */ /* 0x000fda0003f04270 */
[----:B------:R-:W-:Y:S05]  /*15db0*/  @P0 BRA `(.L_x_40511) ;  /* 0x000000f000000947 */ /* 0x000fea0003800000 */
[----:B------:R-:W-:-:S13]  /*15dc0*/  ISETP.NE.AND P0, PT, R0, 0x5, PT ;  /* 0x000000050000780c */ /* 0x000fda0003f05270 */
[----:B------:R-:W-:Y:S05]  /*15dd0*/  @!P0 BRA `(.L_x_40512) ;  /* 0x0000007000008947 */ /* 0x000fea0003800000 */
[----:B------:R-:W-:-:S13]  /*15de0*/  ISETP.NE.AND P0, PT, R0, 0x6, PT ;  /* 0x000000060000780c */ /* 0x000fda0003f05270 */
[----:B------:R-:W-:Y:S05]  /*15df0*/  @P0 BRA `(.L_x_40507) ;  /* 0x00000c3000000947 */ /* 0x000fea0003800000 */
[----:B0-----:R-:W0:Y:S01]  /*15e00*/  F2F.F32.F64 R3, R20 ;  /* 0x0000001400037310 */ /* 0x001e220000301000 */
[----:B------:R-:W0:-:S14]  /*15e10*/  DSETP.GEU.AND P0, PT, |R20|, c[0x2][0x1d8], PT ;  /* 0x008076001400762a */ /* 0x000e1c0003f0e200 */
[----:B0-----:R-:W-:-:S05]  /*15e20*/  @!P0 FMUL R3, R3, 1.175494350822287508e-38 ;  /* 0x0080000003038820 */ /* 0x001fca0000400000 */
[----:B------:R0:W-:Y:S01]  /*15e30*/  STG.E [R16.64], R3 ;  /* 0x0000000310007986 */ /* 0x0001e2000c101924 */
[----:B------:R-:W-:Y:S05]  /*15e40*/  BRA `(.L_x_40508) ;  /* 0x00000d7000007947 */ /* 0x000fea0003800000 */
.L_x_40512:
[----:B0-----:R-:W0:Y:S01]  /*15e50*/  F2F.F32.F64 R0, R20 ;  /* 0x0000001400007310 */ /* 0x001e220000301000 */
[----:B------:R-:W0:-:S14]  /*15e60*/  DSETP.GEU.AND P0, PT, |R20|, c[0x2][0x1d8], PT ;  /* 0x008076001400762a */ /* 0x000e1c0003f0e200 */
[----:B0-----:R-:W-:-:S05]  /*15e70*/  @!P0 FMUL R0, R0, 1.175494350822287508e-38 ;  /* 0x0080000000008820 */ /* 0x001fca0000400000 */
[----:B------:R-:W-:-:S05]  /*15e80*/  F2FP.PACK_AB R0, RZ, R0 ;  /* 0x00000000ff00723e */ /* 0x000fca00000000ff */
[----:B------:R0:W-:Y:S01]  /*15e90*/  STG.E.U16 [R16.64], R0 ;  /* 0x0000000010007986 */ /* 0x0001e2000c101524 */
[----:B------:R-:W-:Y:S05]  /*15ea0*/  BRA `(.L_x_40508) ;  /* 0x00000d1000007947 */ /* 0x000fea0003800000 */
.L_x_40511:
[----:B------:R-:W-:-:S13]  /*15eb0*/  ISETP.NE.AND P0, PT, R0, 0x7, PT ;  /* 0x000000070000780c */ /* 0x000fda0003f05270 */
[----:B------:R-:W-:Y:S05]  /*15ec0*/  @!P0 BRA `(.L_x_40513) ;  /* 0x0000015000008947 */ /* 0x000fea0003800000 */
[----:B------:R-:W-:-:S13]  /*15ed0*/  ISETP.NE.AND P0, PT, R0, 0x8, PT ;  /* 0x000000080000780c */ /* 0x000fda0003f05270 */
[----:B------:R-:W-:Y:S05]  /*15ee0*/  @!P0 BRA `(.L_x_40514) ;  /* 0x000000a000008947 */ /* 0x000fea0003800000 */
[----:B------:R-:W-:-:S13]  /*15ef0*/  ISETP.NE.AND P0, PT, R0, 0x9, PT ;  /* 0x000000090000780c */ /* 0x000fda0003f05270 */
[----:B------:R-:W-:Y:S05]  /*15f00*/  @P0 BRA `(.L_x_40507) ;  /* 0x00000b2000000947 */ /* 0x000fea0003800000 */
[----:B0--3--:R-:W0:Y:S01]  /*15f10*/  F2F.F32.F64 R5, R22 ;  /* 0x0000001600057310 */ /* 0x009e220000301000 */
[----:B------:R-:W0:-:S04]  /*15f20*/  DSETP.GEU.AND P0, PT, |R22|, c[0x2][0x1d8], PT ;  /* 0x008076001600762a */ /* 0x000e080003f0e200 */
[----:B------:R-:W1:-:S03]  /*15f30*/  DSETP.GEU.AND P1, PT, |R20|, c[0x2][0x1d8], PT ;  /* 0x008076001400762a */ /* 0x000e460003f2e200 */
[----:B------:R-:W1:Y:S07]  /*15f40*/  F2F.F32.F64 R4, R20 ;  /* 0x0000001400047310 */ /* 0x000e6e0000301000 */
[----:B0-----:R-:W-:-:S04]  /*15f50*/  @!P0 FMUL R5, R5, 1.175494350822287508e-38 ;  /* 0x0080000005058820 */ /* 0x001fc80000400000 */
[----:B-1----:R-:W-:-:S05]  /*15f60*/  @!P1 FMUL R4, R4, 1.175494350822287508e-38 ;  /* 0x0080000004049820 */ /* 0x002fca0000400000 */
[----:B------:R0:W-:Y:S01]  /*15f70*/  STG.E.64 [R16.64], R4 ;  /* 0x0000000410007986 */ /* 0x0001e2000c101b24 */
[----:B------:R-:W-:Y:S05]  /*15f80*/  BRA `(.L_x_40508) ;  /* 0x00000c3000007947 */ /* 0x000fea0003800000 */
.L_x_40514:
[----:B0-----:R-:W0:Y:S01]  /*15f90*/  F2F.F32.F64 R3, R20 ;  /* 0x0000001400037310 */ /* 0x001e220000301000 */
        /* <DEDUP_REMOVED lines=8> */
.L_x_40513:
[----:B0-----:R0:W-:Y:S01]  /*16020*/  STG.E.64 [R16.64], R20 ;  /* 0x0000001410007986 */ /* 0x0011e2000c101b24 */
[----:B------:R-:W-:Y:S05]  /*16030*/  BRA `(.L_x_40508) ;  /* 0x00000b8000007947 */ /* 0x000fea0003800000 */
.L_x_40503:
        /* <DEDUP_REMOVED lines=8> */
[----:B---3--:R-:W1:-:S06]  /*160c0*/  DSETP.NEU.AND P0, PT, R22, RZ, PT ;  /* 0x000000ff1600722a */ /* 0x008e4c0003f0d000 */
[----:B01----:R-:W0:-:S06]  /*160d0*/  DSETP.NEU.OR P0, PT, R20, RZ, P0 ;  /* 0x000000ff1400722a */ /* 0x003e0c000070d400 */
[----:B0-----:R-:W-:-:S05]  /*160e0*/  SEL R3, RZ, 0x1, !P0 ;  /* 0x00000001ff037807 */ /* 0x001fca0004000000 */
[----:B------:R0:W-:Y:S01]  /*160f0*/  STG.E.U8 [R16.64], R3 ;  /* 0x0000000310007986 */ /* 0x0001e2000c101124 */
[----:B------:R-:W-:Y:S05]  /*16100*/  BRA `(.L_x_40508) ;  /* 0x00000ab000007947 */ /* 0x000fea0003800000 */
.L_x_40517:
[----:B0--3--:R0:W-:Y:S01]  /*16110*/  STG.E.128 [R16.64], R20 ;  /* 0x0000001410007986 */ /* 0x0091e2000c101d24 */
[----:B------:R-:W-:Y:S05]  /*16120*/  BRA `(.L_x_40508) ;  /* 0x00000a9000007947 */ /* 0x000fea0003800000 */
.L_x_40516:
[----:B------:R-:W-:-:S13]  /*16130*/  ISETP.NE.AND P0, PT, R0, 0xf, PT ;  /* 0x0000000f0000780c */ /* 0x000fda0003f05270 */
[----:B------:R-:W-:Y:S05]  /*16140*/  @!P0 BRA `(.L_x_40518) ;  /* 0x0000031000008947 */ /* 0x000fea0003800000 */
[----:B------:R-:W-:-:S13]  /*16150*/  ISETP.NE.AND P0, PT, R0, 0x17, PT ;  /* 0x000000170000780c */ /* 0x000fda0003f05270 */
[----:B------:R-:W-:Y:S05]  /*16160*/  @!P0 BRA `(.L_x_40519) ;  /* 0x0000017000008947 */ /* 0x000fea0003800000 */
[----:B------:R-:W-:-:S13]  /*16170*/  ISETP.NE.AND P0, PT, R0, 0x18, PT ;  /* 0x000000180000780c */ /* 0x000fda0003f05270 */
[----:B------:R-:W-:Y:S05]  /*16180*/  @P0 BRA `(.L_x_40507) ;  /* 0x000008a000000947 */ /* 0x000fea0003800000 */
[----:B0-----:R-:W0:Y:S01]  /*16190*/  F2F.F32.F64 R7, R20 ;  /* 0x0000001400077310 */ /* 0x001e220000301000 */
        /* <DEDUP_REMOVED lines=16> */
.L_x_40521:
[----:B------:R-:W-:Y:S05]  /*162a0*/  BSYNC B0 ;  /* 0x0000000000007941 */ /* 0x000fea0003800000 */
.L_x_40520:
[----:B------:R-:W-:-:S05]  /*162b0*/  LOP3.LUT R5, R0, R5, RZ, 0xfc, !PT ;  /* 0x0000000500057212 */ /* 0x000fca00078efcff */
[----:B------:R0:W-:Y:S01]  /*162c0*/  STG.E.U8 [R16.64], R5 ;  /* 0x0000000510007986 */ /* 0x0001e2000c101124 */
[----:B------:R-:W-:Y:S05]  /*162d0*/  BRA `(.L_x_40508) ;  /* 0x000008e000007947 */ /* 0x000fea0003800000 */
.L_x_40519:
[----:B0-----:R-:W0:Y:S01]  /*162e0*/  F2F.F32.F64 R5, R20 ;  /* 0x0000001400057310 */ /* 0x001e220000301000 */
        /* <DEDUP_REMOVED lines=14> */
.L_x_40523:
[----:B------:R-:W-:Y:S01]  /*163d0*/  IMAD.MOV.U32 R0, RZ, RZ, 0x7f ;  /* 0x0000007fff007424 */ /* 0x000fe200078e00ff */
[----:B------:R-:W-:-:S04]  /*163e0*/  ISETP.GT.U32.AND P0, PT, R3, 0x7f800000, PT ;  /* 0x7f8000000300780c */ /* 0x000fc80003f04070 */
[----:B------:R-:W-:-:S04]  /*163f0*/  SEL R0, R0, 0x7c, P0 ;  /* 0x0000007c00007807 */ /* 0x000fc80000000000 */
.L_x_40524:
[----:B------:R-:W-:Y:S05]  /*16400*/  BSYNC B0 ;  /* 0x0000000000007941 */ /* 0x000fea0003800000 */
.L_x_40522:
[----:B------:R-:W-:-:S04]  /*16410*/  LOP3.LUT R3, R5, 0x80000000, RZ, 0xc0, !PT ;  /* 0x8000000005037812 */ /* 0x000fc800078ec0ff */
[----:B------:R-:W-:-:S04]  /*16420*/  SHF.R.U32.HI R3, RZ, 0x18, R3 ;  /* 0x00000018ff037819 */ /* 0x000fc80000011603 */
[----:B------:R-:W-:-:S05]  /*16430*/  LOP3.LUT R3, R0, R3, RZ, 0xfc, !PT ;  /* 0x0000000300037212 */ /* 0x000fca00078efcff */
[----:B------:R0:W-:Y:S01]  /*16440*/  STG.E.U8 [R16.64], R3 ;  /* 0x0000000310007986 */ /* 0x0001e2000c101124 */
[----:B------:R-:W-:Y:S05]  /*16450*/  BRA `(.L_x_40508) ;  /* 0x0000076000007947 */ /* 0x000fea0003800000 */
.L_x_40518:
[----:B0-----:R-:W0:Y:S01]  /*16460*/  F2F.F32.F64 R0, R20 ;  /* 0x0000001400007310 */ /* 0x001e220000301000 */
[----:B------:R-:W0:-:S14]  /*16470*/  DSETP.GEU.AND P0, PT, |R20|, c[0x2][0x1d8], PT ;  /* 0x008076001400762a */ /* 0x000e1c0003f0e200 */
[----:B0-----:R-:W-:-:S05]  /*16480*/  @!P0 FMUL R0, R0, 1.175494350822287508e-38 ;  /* 0x0080000000008820 */ /* 0x001fca0000400000 */
[----:B------:R-:W-:-:S05]  /*16490*/  F2FP.BF16.PACK_AB R0, RZ, R0 ;  /* 0x00000000ff00723e */ /* 0x000fca00000010ff */
[----:B------:R0:W-:Y:S01]  /*164a0*/  STG.E.U16 [R16.64], R0 ;  /* 0x0000000010007986 */ /* 0x0001e2000c101524 */
[----:B------:R-:W-:Y:S05]  /*164b0*/  BRA `(.L_x_40508) ;  /* 0x0000070000007947 */ /* 0x000fea0003800000 */
.L_x_40515:
        /* <DEDUP_REMOVED lines=8> */
[----:B0-----:R-:W0:Y:S02]  /*16540*/  F2I.U32.F64.TRUNC R21, R20 ;  /* 0x0000001400157311 */ /* 0x001e24000030d000 */
[----:B0-----:R0:W-:Y:S01]  /*16550*/  STG.E.U16 [R16.64], R21 ;  /* 0x0000001510007986 */ /* 0x0011e2000c101524 */
[----:B------:R-:W-:Y:S05]  /*16560*/  BRA `(.L_x_40508) ;  /* 0x0000065000007947 */ /* 0x000fea0003800000 */
.L_x_40527:
[----:B0-----:R-:W0:Y:S01]  /*16570*/  F2F.F32.F64 R5, R20 ;  /* 0x0000001400057310 */ /* 0x001e220000301000 */
        /* <DEDUP_REMOVED lines=18> */
.L_x_40530:
[----:B------:R-:W-:-:S04]  /*166a0*/  LOP3.LUT R3, R5, 0x80000000, RZ, 0xc0, !PT ;  /* 0x8000000005037812 */ /* 0x000fc800078ec0ff */
[----:B------:R-:W-:-:S04]  /*166b0*/  SHF.R.U32.HI R3, RZ, 0x18, R3 ;  /* 0x00000018ff037819 */ /* 0x000fc80000011603 */
[----:B------:R-:W-:-:S04]  /*166c0*/  LOP3.LUT R0, R0, R3, RZ, 0xfc, !PT ;  /* 0x0000000300007212 */ /* 0x000fc800078efcff */
[----:B------:R-:W-:Y:S02]  /*166d0*/  PRMT R8, R0, 0x7610, R8 ;  /* 0x0000761000087816 */ /* 0x000fe40000000008 */
.L_x_40529:
[----:B------:R-:W-:Y:S05]  /*166e0*/  BSYNC B0 ;  /* 0x0000000000007941 */ /* 0x000fea0003800000 */
.L_x_40528:
[----:B------:R0:W-:Y:S01]  /*166f0*/  STG.E.U8 [R16.64], R8 ;  /* 0x0000000810007986 */ /* 0x0001e2000c101124 */
[----:B------:R-:W-:Y:S05]  /*16700*/  BRA `(.L_x_40508) ;  /* 0x000004b000007947 */ /* 0x000fea0003800000 */
.L_x_40526:
        /* <DEDUP_REMOVED lines=19> */
.L_x_40533:
[----:B------:R-:W-:-:S04]  /*16840*/  LOP3.LUT R3, R5, 0x80000000, RZ, 0xc0, !PT ;  /* 0x8000000005037812 */ /* 0x000fc800078ec0ff */
[----:B------:R-:W-:-:S04]  /*16850*/  SHF.R.U32.HI R3, RZ, 0x18, R3 ;  /* 0x00000018ff037819 */ /* 0x000fc80000011603 */
[----:B------:R-:W-:-:S04]  /*16860*/  LOP3.LUT R0, R0, R3, RZ, 0xfc, !PT ;  /* 0x0000000300007212 */ /* 0x000fc800078efcff */
[----:B------:R-:W-:Y:S02]  /*16870*/  PRMT R8, R0, 0x7610, R8 ;  /* 0x0000761000087816 */ /* 0x000fe40000000008 */
.L_x_40532:
[----:B------:R-:W-:Y:S05]  /*16880*/  BSYNC B0 ;  /* 0x0000000000007941 */ /* 0x000fea0003800000 */
.L_x_40531:
[----:B------:R0:W-:Y:S01]  /*16890*/  STG.E.U8 [R16.64], R8 ;  /* 0x0000000810007986 */ /* 0x0001e2000c101124 */
[----:B------:R-:W-:Y:S05]  /*168a0*/  BRA `(.L_x_40508) ;  /* 0x0000031000007947 */ /* 0x000fea0003800000 */
.L_x_40525:
[----:B------:R-:W-:-:S13]  /*168b0*/  ISETP.NE.AND P0, PT, R0, 0x1c, PT ;  /* 0x0000001c0000780c */ /* 0x000fda0003f05270 */
[----:B------:R-:W-:Y:S05]  /*168c0*/  @!P0 BRA `(.L_x_40534) ;  /* 0x000002d000008947 */ /* 0x000fea0003800000 */
[----:B------:R-:W-:-:S13]  /*168d0*/  ISETP.NE.AND P0, PT, R0, 0x1d, PT ;  /* 0x0000001d0000780c */ /* 0x000fda0003f05270 */
[----:B------:R-:W-:Y:S05]  /*168e0*/  @!P0 BRA `(.L_x_40535) ;  /* 0x0000028000008947 */ /* 0x000fea0003800000 */
[----:B------:R-:W-:-:S13]  /*168f0*/  ISETP.NE.AND P0, PT, R0, 0x2c, PT ;  /* 0x0000002c0000780c */ /* 0x000fda0003f05270 */
[----:B------:R-:W-:Y:S05]  /*16900*/  @P0 BRA `(.L_x_40507) ;  /* 0x0000012000000947 */ /* 0x000fea0003800000 */
[----:B0-----:R-:W0:Y:S01]  /*16910*/  F2F.F32.F64 R6, R20 ;  /* 0x0000001400067310 */ /* 0x001e220000301000 */
        /* <DEDUP_REMOVED lines=17> */
.L_x_40507:
[----:B------:R-:W-:Y:S01]  /*16a30*/  MOV R0, 0x0 ;  /* 0x0000000000007802 */ /* 0x000fe20000000f00 */
[----:B0-----:R-:W-:Y:S02]  /*16a40*/  IMAD.MOV.U32 R4, RZ, RZ, c[0x4][0x198] ;  /* 0x01006600ff047624 */ /* 0x001fe400078e00ff */
        /* <DEDUP_REMOVED lines=18> */
.L_x_40535:
[----:B0-----:R-:W0:Y:S02]  /*16b70*/  F2I.U64.F64.TRUNC R20, R20 ;  /* 0x0000001400147311 */ /* 0x001e24000030d800 */
[----:B0-----:R0:W-:Y:S01]  /*16b80*/  STG.E.64 [R16.64], R20 ;  /* 0x0000001410007986 */ /* 0x0011e2000c101b24 */
[----:B------:R-:W-:Y:S05]  /*16b90*/  BRA `(.L_x_40508) ;  /* 0x0000002000007947 */ /* 0x000fea0003800000 */
.L_x_40534:
[----:B0-----:R-:W0:Y:S02]  /*16ba0*/  F2I.U32.F64.TRUNC R21, R20 ;  /* 0x0000001400157311 */ /* 0x001e24000030d000 */
[----:B0-----:R0:W-:Y:S02]  /*16bb0*/  STG.E [R16.64], R21 ;  /* 0x0000001510007986 */ /* 0x0011e4000c101924 */
.L_x_40508:
[----:B------:R-:W-:-:S04]  /*16bc0*/  IADD3 R2, R2, 0x80, RZ ;  /* 0x0000008002027810 */ /* 0x000fc80007ffe0ff */
[----:B------:R-:W-:-:S13]  /*16bd0*/  ISETP.GE.AND P0, PT, R2, c[0x0][0x160], PT ;  /* 0x0000580002007a0c */ /* 0x000fda0003f06270 */
[----:B------:R-:W-:Y:S05]  /*16be0*/  @P0 BRA `(.L_x_40338) ;  /* 0x0000b4d000000947 */ /* 0x000fea0003800000 */
[----:B------:R-:W-:Y:S01]  /*16bf0*/  ISETP.NE.AND P0, PT, RZ, c[0x0][0x168], PT ;  /* 0x00005a00ff007a0c */ /* 0x000fe20003f05270 */
[----:B0--3--:R-:W-:Y:S02]  /*16c00*/  IMAD.MOV.U32 R22, RZ, RZ, RZ ;  /* 0x000000ffff167224 */ /* 0x009fe400078e00ff */
        /* <DEDUP_REMOVED lines=254> */
.L_x_40536:
        /* <DEDUP_REMOVED lines=20> */
.L_x_40540:
[----:B------:R-:W2:Y:S01]  /*17d30*/  LDG.E.U8 R4, [R4.64] ;  /* 0x0000002404047981 */ /* 0x000ea2000c1e1100 */
[----:B------:R-:W-:Y:S01]  /*17d40*/  CS2R R26, SRZ ;  /* 0x00000000001a7805 */ /* 0x000fe2000001ff00 */
[----:B--2---:R0:W1:Y:S01]  /*17d50*/  I2F.F64.U16 R24, R4 ;  /* 0x0000000400187312 */ /* 0x0040620000101800 */
[----:B------:R-:W-:Y:S05]  /*17d60*/  BRA `(.L_x_40542) ;  /* 0x00000f5000007947 */ /* 0x000fea0003800000 */
.L_x_40539:
        /* <DEDUP_REMOVED lines=10> */
.L_x_40544:
[----:B------:R-:W2:Y:S01]  /*17e10*/  LDG.E R4, [R4.64] ;  /* 0x0000002404047981 */ /* 0x000ea2000c1e1900 */
[----:B------:R-:W-:Y:S01]  /*17e20*/  CS2R R26, SRZ ;  /* 0x00000000001a7805 */ /* 0x000fe2000001ff00 */
[----:B--2---:R0:W1:Y:S01]  /*17e30*/  I2F.F64 R24, R4 ;  /* 0x0000000400187312 */ /* 0x0040620000201c00 */
[----:B------:R-:W-:Y:S05]  /*17e40*/  BRA `(.L_x_40542) ;  /* 0x00000e7000007947 */ /* 0x000fea0003800000 */
.L_x_40543:
[----:B------:R-:W2:Y:S01]  /*17e50*/  LDG.E.U16 R4, [R4.64] ;  /* 0x0000002404047981 */ /* 0x000ea2000c1e1500 */
[----:B------:R-:W-:Y:S01]  /*17e60*/  CS2R R26, SRZ ;  /* 0x00000000001a7805 */ /* 0x000fe2000001ff00 */
[----:B--2---:R0:W1:Y:S01]  /*17e70*/  I2F.F64.S16 R24, R4 ;  /* 0x0000000400187312 */ /* 0x0040620000101c00 */
[----:B------:R-:W-:Y:S05]  /*17e80*/  BRA `(.L_x_40542) ;  /* 0x00000e3000007947 */ /* 0x000fea0003800000 */
.L_x_40538:
        /* <DEDUP_REMOVED lines=11> */
.L_x_40546:
[----:B------:R-:W2:Y:S01]  /*17f40*/  LDG.E.U16 R0, [R4.64] ;  /* 0x0000002404007981 */ /* 0x000ea2000c1e1500 */
[----:B------:R-:W-:Y:S01]  /*17f50*/  CS2R R26, SRZ ;  /* 0x00000000001a7805 */ /* 0x000fe2000001ff00 */
[----:B--2---:R-:W-:-:S05]  /*17f60*/  HADD2.F32 R0, -RZ, R0.H0_H0 ;  /* 0x20000000ff007230 */ /* 0x004fca0000004100 */
[----:B------:R-:W-:-:S04]  /*17f70*/  FMUL.FTZ R0, R0, 1 ;  /* 0x3f80000000007820 */ /* 0x000fc80000410000 */
[----:B------:R0:W1:Y:S01]  /*17f80*/  F2F.F64.F32 R24, R0 ;  /* 0x0000000000187310 */ /* 0x0000620000201800 */
[----:B------:R-:W-:Y:S05]  /*17f90*/  BRA `(.L_x_40542) ;  /* 0x00000d2000007947 */ /* 0x000fea0003800000 */
.L_x_40545:
        /* <DEDUP_REMOVED lines=12> */
.L_x_40548:
        /* <DEDUP_REMOVED lines=8> */
.L_x_40547:
[----:B------:R0:W5:Y:S01]  /*180e0*/  LDG.E.64 R24, [R4.64] ;  /* 0x0000002404187981 */ /* 0x000162000c1e1b00 */
[----:B------:R-:W-:Y:S01]  /*180f0*/  CS2R R26, SRZ ;  /* 0x00000000001a7805 */ /* 0x000fe2000001ff00 */
[----:B------:R-:W-:Y:S05]  /*18100*/  BRA `(.L_x_40542) ;  /* 0x00000bb000007947 */ /* 0x000fea0003800000 */
.L_x_40537:
        /* <DEDUP_REMOVED lines=14> */
.L_x_40551:
[----:B------:R0:W5:Y:S01]  /*181f0*/  LDG.E.128 R24, [R4.64] ;  /* 0x0000002404187981 */ /* 0x000162000c1e1d00 */
[----:B------:R-:W-:Y:S05]  /*18200*/  BRA `(.L_x_40542) ;  /* 0x00000ab000007947 */ /* 0x000fea0003800000 */
.L_x_40550:
        /* <DEDUP_REMOVED lines=29> */
.L_x_40553:
        /* <DEDUP_REMOVED lines=16> */
.L_x_40552:
[----:B------:R-:W2:Y:S01]  /*184e0*/  LDG.E.U16 R0, [R4.64] ;  /* 0x0000002404007981 */ /* 0x000ea2000c1e1500 */
[----:B------:R-:W-:Y:S01]  /*184f0*/  CS2R R26, SRZ ;  /* 0x00000000001a7805 */ /* 0x000fe2000001ff00 */
[----:B--2---:R-:W-:-:S05]  /*18500*/  PRMT R0, RZ, 0x5410, R0 ;  /* 0x00005410ff007816 */ /* 0x004fca0000000000 */
[----:B------:R-:W-:-:S04]  /*18510*/  FMUL.FTZ R0, R0, 1 ;  /* 0x3f80000000007820 */ /* 0x000fc80000410000 */
[----:B------:R0:W1:Y:S01]  /*18520*/  F2F.F64.F32 R24, R0 ;  /* 0x0000000000187310 */ /* 0x0000620000201800 */
[----:B------:R-:W-:Y:S05]  /*18530*/  BRA `(.L_x_40542) ;  /* 0x0000078000007947 */ /* 0x000fea0003800000 */
.L_x_40549:
        /* <DEDUP_REMOVED lines=12> */
.L_x_40556:
        /* <DEDUP_REMOVED lines=21> */
.L_x_40560:
[----:B------:R-:W-:Y:S05]  /*18750*/  BSYNC B1 ;  /* 0x0000000000017941 */ /* 0x000fea0003800000 */
.L_x_40559:
[----:B------:R-:W-:Y:S01]  /*18760*/  LEA R5, R0, 0x3b800000, 0x17 ;  /* 0x3b80000000057811 */ /* 0x000fe200078eb8ff */
[----:B------:R-:W-:-:S05]  /*18770*/  IMAD.SHL.U32 R0, R3, 0x100000, RZ ;  /* 0x0010000003007824 */ /* 0x000fca00078e00ff */
[----:B------:R-:W-:Y:S02]  /*18780*/  LOP3.LUT R0, R5, R0, R6, 0xfe, !PT ;  /* 0x0000000005007212 */ /* 0x000fe400078efe06 */
.L_x_40558:
[----:B------:R-:W-:Y:S05]  /*18790*/  BSYNC B0 ;  /* 0x0000000000007941 */ /* 0x000fea0003800000 */
.L_x_40557:
[----:B------:R-:W-:Y:S01]  /*187a0*/  FMUL.FTZ R0, R0, 1 ;  /* 0x3f80000000007820 */ /* 0x000fe20000410000 */
[----:B------:R-:W-:-:S03]  /*187b0*/  CS2R R26, SRZ ;  /* 0x00000000001a7805 */ /* 0x000fc6000001ff00 */
[----:B------:R0:W1:Y:S01]  /*187c0*/  F2F.F64.F32 R24, R0 ;  /* 0x0000000000187310 */ /* 0x0000620000201800 */
[----:B------:R-:W-:Y:S05]  /*187d0*/  BRA `(.L_x_40542) ;  /* 0x000004e000007947 */ /* 0x000fea0003800000 */
.L_x_40555:
        /* <DEDUP_REMOVED lines=21> */
.L_x_40564:
[----:B------:R-:W-:Y:S05]  /*18930*/  BSYNC B1 ;  /* 0x0000000000017941 */ /* 0x000fea0003800000 */
.L_x_40563:
[----:B------:R-:W-:Y:S01]  /*18940*/  LEA R5, R0, 0x37800000, 0x17 ;  /* 0x3780000000057811 */ /* 0x000fe200078eb8ff */
[----:B------:R-:W-:-:S05]  /*18950*/  IMAD.SHL.U32 R0, R3, 0x200000, RZ ;  /* 0x0020000003007824 */ /* 0x000fca00078e00ff */
[----:B------:R-:W-:Y:S02]  /*18960*/  LOP3.LUT R0, R5, R0, R6, 0xfe, !PT ;  /* 0x0000000005007212 */ /* 0x000fe400078efe06 */
.L_x_40562:
[----:B------:R-:W-:Y:S05]  /*18970*/  BSYNC B0 ;  /* 0x0000000000007941 */ /* 0x000fea0003800000 */
.L_x_40561:
[----:B------:R-:W-:Y:S01]  /*18980*/  FMUL.FTZ R0, R0, 1 ;  /* 0x3f80000000007820 */ /* 0x000fe20000410000 */
[----:B------:R-:W-:-:S03]  /*18990*/  CS2R R26, SRZ ;  /* 0x00000000001a7805 */ /* 0x000fc6000001ff00 */
[----:B------:R0:W1:Y:S01]  /*189a0*/  F2F.F64.F32 R24, R0 ;  /* 0x0000000000187310 */ /* 0x0000620000201800 */
[----:B------:R-:W-:Y:S05]  /*189b0*/  BRA `(.L_x_40542) ;  /* 0x0000030000007947 */ /* 0x000fea0003800000 */
.L_x_40554:
        /* <DEDUP_REMOVED lines=14> */
.L_x_40568:
[----:B------:R-:W-:Y:S05]  /*18aa0*/  BSYNC B0 ;  /* 0x0000000000007941 */ /* 0x000fea0003800000 */
.L_x_40567:
[----:B------:R-:W-:Y:S01]  /*18ab0*/  FMUL.FTZ R0, R0, 1 ;  /* 0x3f80000000007820 */ /* 0x000fe20000410000 */
[----:B------:R-:W-:-:S03]  /*18ac0*/  CS2R R26, SRZ ;  /* 0x00000000001a7805 */ /* 0x000fc6000001ff00 */
[----:B------:R0:W1:Y:S01]  /*18ad0*/  F2F.F64.F32 R24, R0 ;  /* 0x0000000000187310 */ /* 0x0000620000201800 */
[----:B------:R-:W-:Y:S05]  /*18ae0*/  BRA `(.L_x_40542) ;  /* 0x000001d000007947 */ /* 0x000fea0003800000 */
.L_x_40541:
        /* <DEDUP_REMOVED lines=22> */
.L_x_40566:
[----:B------:R-:W2:Y:S01]  /*18c50*/  LDG.E.64 R24, [R4.64] ;  /* 0x0000002404187981 */ /* 0x000ea2000c1e1b00 */
[----:B------:R-:W-:Y:S01]  /*18c60*/  CS2R R26, SRZ ;  /* 0x00000000001a7805 */ /* 0x000fe2000001ff00 */
[----:B--2---:R-:W0:Y:S01]  /*18c70*/  I2F.F64.U64 R24, R24 ;  /* 0x0000001800187312 */ /* 0x004e220000301800 */
[----:B------:R-:W-:Y:S05]  /*18c80*/  BRA `(.L_x_40542) ;  /* 0x0000003000007947 */ /* 0x000fea0003800000 */
.L_x_40565:
[----:B------:R-:W2:Y:S01]  /*18c90*/  LDG.E R4, [R4.64] ;  /* 0x0000002404047981 */ /* 0x000ea2000c1e1900 */
[----:B------:R-:W-:Y:S01]  /*18ca0*/  CS2R R26, SRZ ;  /* 0x00000000001a7805 */ /* 0x000fe2000001ff00 */
[----:B--2---:R0:W1:Y:S06]  /*18cb0*/  I2F.F64.U32 R24, R4 ;  /* 0x0000000400187312 */ /* 0x00406c0000201800 */
.L_x_40542:
        /* <DEDUP_REMOVED lines=18> */
.L_x_40572:
[----:B------:R-:W3:Y:S01]  /*18de0*/  LDG.E.U8 R8, [R22.64] ;  /* 0x0000002416087981 */ /* 0x000ee2000c1e1100 */
[----:B------:R-:W-:Y:S01]  /*18df0*/  CS2R R10, SRZ ;  /* 0x00000000000a7805 */ /* 0x000fe2000001ff00 */
[----:B---3--:R-:W0:Y:S01]  /*18e00*/  I2F.F64.U16 R8, R8 ;  /* 0x0000000800087312 */ /* 0x008e220000101800 */
[----:B------:R-:W-:Y:S05]  /*18e10*/  BRA `(.L_x_40574) ;  /* 0x00000f5000007947 */ /* 0x000fea0003800000 */
.L_x_40571:
        /* <DEDUP_REMOVED lines=10> */
.L_x_40576:
[----:B------:R-:W3:Y:S01]  /*18ec0*/  LDG.E R8, [R22.64] ;  /* 0x0000002416087981 */ /* 0x000ee2000c1e1900 */
[----:B------:R-:W-:Y:S01]  /*18ed0*/  CS2R R10, SRZ ;  /* 0x00000000000a7805 */ /* 0x000fe2000001ff00 */
[----:B---3--:R-:W0:Y:S01]  /*18ee0*/  I2F.F64 R8, R8 ;  /* 0x0000000800087312 */ /* 0x008e220000201c00 */
[----:B------:R-:W-:Y:S05]  /*18ef0*/  BRA `(.L_x_40574) ;  /* 0x00000e7000007947 */ /* 0x000fea0003800000 */
.L_x_40575:
[----:B------:R-:W3:Y:S01]  /*18f00*/  LDG.E.U16 R8, [R22.64] ;  /* 0x0000002416087981 */ /* 0x000ee2000c1e1500 */
[----:B------:R-:W-:Y:S01]  /*18f10*/  CS2R R10, SRZ ;  /* 0x00000000000a7805 */ /* 0x000fe2000001ff00 */
[----:B---3--:R-:W0:Y:S01]  /*18f20*/  I2F.F64.S16 R8, R8 ;  /* 0x0000000800087312 */ /* 0x008e220000101c00 */
[----:B------:R-:W-:Y:S05]  /*18f30*/  BRA `(.L_x_40574) ;  /* 0x00000e3000007947 */ /* 0x000fea0003800000 */
.L_x_40570:
        /* <DEDUP_REMOVED lines=11> */
.L_x_40578:
[----:B------:R-:W3:Y:S01]  /*18ff0*/  LDG.E.U16 R0, [R22.64] ;  /* 0x0000002416007981 */ /* 0x000ee2000c1e1500 */
[----:B------:R-:W-:Y:S01]  /*19000*/  CS2R R10, SRZ ;  /* 0x00000000000a7805 */ /* 0x000fe2000001ff00 */
[----:B---3--:R-:W-:-:S05]  /*19010*/  HADD2.F32 R0, -RZ, R0.H0_H0 ;  /* 0x20000000ff007230 */ /* 0x008fca0000004100 */
[----:B------:R-:W-:-:S04]  /*19020*/  FMUL.FTZ R0, R0, 1 ;  /* 0x3f80000000007820 */ /* 0x000fc80000410000 */
[----:B------:R0:W3:Y:S01]  /*19030*/  F2F.F64.F32 R8, R0 ;  /* 0x0000000000087310 */ /* 0x0000e20000201800 */
[----:B------:R-:W-:Y:S05]  /*19040*/  BRA `(.L_x_40574) ;  /* 0x00000d2000007947 */ /* 0x000fea0003800000 */
.L_x_40577:
        /* <DEDUP_REMOVED lines=12> */
.L_x_40580:
        /* <DEDUP_REMOVED lines=8> */
.L_x_40579:
[----:B------:R0:W5:Y:S01]  /*19190*/  LDG.E.64 R8, [R22.64] ;  /* 0x0000002416087981 */ /* 0x000162000c1e1b00 */
[----:B------:R-:W-:Y:S01]  /*191a0*/  CS2R R10, SRZ ;  /* 0x00000000000a7805 */ /* 0x000fe2000001ff00 */
[----:B------:R-:W-:Y:S05]  /*191b0*/  BRA `(.L_x_40574) ;  /* 0x00000bb000007947 */ /* 0x000fea0003800000 */
.L_x_40569:
        /* <DEDUP_REMOVED lines=14> */
.L_x_40583:
[----:B------:R0:W5:Y:S01]  /*192a0*/  LDG.E.128 R8, [R22.64] ;  /* 0x0000002416087981 */ /* 0x000162000c1e1d00 */
[----:B------:R-:W-:Y:S05]  /*192b0*/  BRA `(.L_x_40574) ;  /* 0x00000ab000007947 */ /* 0x000fea0003800000 */
.L_x_40582:
        /* <DEDUP_REMOVED lines=29> */
.L_x_40585:
        /* <DEDUP_REMOVED lines=16> */
.L_x_40584:
[----:B------:R-:W3:Y:S01]  /*19590*/  LDG.E.U16 R0, [R22.64] ;  /* 0x0000002416007981 */ /* 0x000ee2000c1e1500 */
[----:B------:R-:W-:Y:S01]  /*195a0*/  CS2R R10, SRZ ;  /* 0x00000000000a7805 */ /* 0x000fe2000001ff00 */
[----:B---3--:R-:W-:-:S05]  /*195b0*/  PRMT R0, RZ, 0x5410, R0 ;  /* 0x00005410ff007816 */ /* 0x008fca0000000000 */
[----:B------:R-:W-:-:S04]  /*195c0*/  FMUL.FTZ R0, R0, 1 ;  /* 0x3f80000000007820 */ /* 0x000fc80000410000 */
[----:B------:R0:W3:Y:S01]  /*195d0*/  F2F.F64.F32 R8, R0 ;  /* 0x0000000000087310 */ /* 0x0000e20000201800 */
[----:B------:R-:W-:Y:S05]  /*195e0*/  BRA `(.L_x_40574) ;  /* 0x0000078000007947 */ /* 0x000fea0003800000 */
.L_x_40581:
        /* <DEDUP_REMOVED lines=12> */
.L_x_40588:
        /* <DEDUP_REMOVED lines=21> */
.L_x_40592:
[----:B------:R-:W-:Y:S05]  /*19800*/  BSYNC B1 ;  /* 0x0000000000017941 */ /* 0x000fea0003800000 */
.L_x_40591:
[----:B------:R-:W-:Y:S01]  /*19810*/  LEA R5, R0, 0x3b800000, 0x17 ;  /* 0x3b80000000057811 */ /* 0x000fe200078eb8ff */
[----:B------:R-:W-:-:S05]  /*19820*/  IMAD.SHL.U32 R0, R3, 0x100000, RZ ;  /* 0x0010000003007824 */ /* 0x000fca00078e00ff */
[----:B------:R-:W-:Y:S02]  /*19830*/  LOP3.LUT R0, R5, R0, R6, 0xfe, !PT ;  /* 0x0000000005007212 */ /* 0x000fe400078efe06 */
.L_x_40590:
[----:B------:R-:W-:Y:S05]  /*19840*/  BSYNC B0 ;  /* 0x0000000000007941 */ /* 0x000fea0003800000 */
.L_x_40589:
[----:B------:R-:W-:Y:S01]  /*19850*/  FMUL.FTZ R0, R0, 1 ;  /* 0x3f80000000007820 */ /* 0x000fe20000410000 */
[----:B------:R-:W-:-:S03]  /*19860*/  CS2R R10, SRZ ;  /* 0x00000000000a7805 */ /* 0x000fc6000001ff00 */
[----:B------:R0:W3:Y:S01]  /*19870*/  F2F.F64.F32 R8, R0 ;  /* 0x0000000000087310 */ /* 0x0000e20000201800 */
[----:B------:R-:W-:Y:S05]  /*19880*/  BRA `(.L_x_40574) ;  /* 0x000004e000007947 */ /* 0x000fea0003800000 */
.L_x_40587:
        /* <DEDUP_REMOVED lines=21> */
.L_x_40596:
[----:B------:R-:W-:Y:S05]  /*199e0*/  BSYNC B1 ;  /* 0x0000000000017941 */ /* 0x000fea0003800000 */
.L_x_40595:
[----:B------:R-:W-:Y:S01]  /*199f0*/  LEA R5, R0, 0x37800000, 0x17 ;  /* 0x3780000000057811 */ /* 0x000fe200078eb8ff */
[----:B------:R-:W-:-:S05]  /*19a00*/  IMAD.SHL.U32 R0, R3, 0x200000, RZ ;  /* 0x0020000003007824 */ /* 0x000fca00078e00ff */
[----:B------:R-:W-:Y:S02]  /*19a10*/  LOP3.LUT R0, R5, R0, R6, 0xfe, !PT ;  /* 0x0000000005007212 */ /* 0x000fe400078efe06 */
.L_x_40594:
[----:B------:R-:W-:Y:S05]  /*19a20*/  BSYNC B0 ;  /* 0x0000000000007941 */ /* 0x000fea0003800000 */
.L_x_40593:
[----:B------:R-:W-:Y:S01]  /*19a30*/  FMUL.FTZ R0, R0, 1 ;  /* 0x3f80000000007820 */ /* 0x000fe20000410000 */
[----:B------:R-:W-:-:S03]  /*19a40*/  CS2R R10, SRZ ;  /* 0x00000000000a7805 */ /* 0x000fc6000001ff00 */
[----:B------:R0:W3:Y:S01]  /*19a50*/  F2F.F64.F32 R8, R0 ;  /* 0x0000000000087310 */ /* 0x0000e20000201800 */
[----:B------:R-:W-:Y:S05]  /*19a60*/  BRA `(.L_x_40574) ;  /* 0x0000030000007947 */ /* 0x000fea0003800000 */
.L_x_40586:
        /* <DEDUP_REMOVED lines=14> */
.L_x_40600:
[----:B------:R-:W-:Y:S05]  /*19b50*/  BSYNC B0 ;  /* 0x0000000000007941 */ /* 0x000fea0003800000 */
.L_x_40599:
[----:B------:R-:W-:Y:S01]  /*19b60*/  FMUL.FTZ R0, R0, 1 ;  /* 0x3f80000000007820 */ /* 0x000fe20000410000 */
[----:B------:R-:W-:-:S03]  /*19b70*/  CS2R R10, SRZ ;  /* 0x00000000000a7805 */ /* 0x000fc6000001ff00 */
[----:B------:R0:W3:Y:S01]  /*19b80*/  F2F.F64.F32 R8, R0 ;  /* 0x0000000000087310 */ /* 0x0000e20000201800 */
[----:B------:R-:W-:Y:S05]  /*19b90*/  BRA `(.L_x_40574) ;  /* 0x000001d000007947 */ /* 0x000fea0003800000 */
.L_x_40573:
        /* <DEDUP_REMOVED lines=22> */
.L_x_40598:
[----:B------:R-:W3:Y:S01]  /*19d00*/  LDG.E.64 R8, [R22.64] ;  /* 0x0000002416087981 */ /* 0x000ee2000c1e1b00 */
[----:B------:R-:W-:Y:S01]  /*19d10*/  CS2R R10, SRZ ;  /* 0x00000000000a7805 */ /* 0x000fe2000001ff00 */
[----:B---3--:R-:W0:Y:S01]  /*19d20*/  I2F.F64.U64 R8, R8 ;  /* 0x0000000800087312 */ /* 0x008e220000301800 */
[----:B------:R-:W-:Y:S05]  /*19d30*/  BRA `(.L_x_40574) ;  /* 0x0000003000007947 */ /* 0x000fea0003800000 */
.L_x_40597:
[----:B------:R-:W3:Y:S01]  /*19d40*/  LDG.E R8, [R22.64] ;  /* 0x0000002416087981 */ /* 0x000ee2000c1e1900 */
[----:B------:R-:W-:Y:S01]  /*19d50*/  CS2R R10, SRZ ;  /* 0x00000000000a7805 */ /* 0x000fe2000001ff00 */
[----:B---3--:R-:W0:Y:S06]  /*19d60*/  I2F.F64.U32 R8, R8 ;  /* 0x0000000800087312 */ /* 0x008e2c0000201800 */
.L_x_40574:
        /* <DEDUP_REMOVED lines=92> */
.L_x_40608:
        /* <DEDUP_REMOVED lines=24> */
.L_x_40611:
[----:B------:R-:W-:Y:S05]  /*1a4b0*/  BSYNC B3 ;  /* 0x0000000000037941 */ /* 0x000fea0003800000 */
.L_x_40610:
        /* <DEDUP_REMOVED lines=15> */
.L_x_40609:
[----:B------:R-:W-:Y:S05]  /*1a5b0*/  BSYNC B2 ;  /* 0x0000000000027941 */ /* 0x000fea0003800000 */
.L_x_40607:
        /* <DEDUP_REMOVED lines=23> */
.L_x_40613:
[----:B------:R-:W-:Y:S05]  /*1a730*/  BSYNC B2 ;  /* 0x0000000000027941 */ /* 0x000fea0003800000 */
.L_x_40612:
        /* <DEDUP_REMOVED lines=43> */
.L_x_40615:
[----:B------:R-:W-:-:S04]  /*1a9f0*/  ISETP.GE.AND P0, PT, R25, RZ, PT ;  /* 0x000000ff1900720c */ /* 0x000fc80003f06270 */
[----:B------:R-:W-:Y:S02]  /*1aa00*/  FSEL R4, RZ, 3.37028055040000000000e+12, P0 ;  /* 0x54442d18ff047808 */ /* 0x000fe40000000000 */
[----:B------:R-:W-:Y:S02]  /*1aa10*/  FSEL R5, RZ, 2.1426990032196044922, P0 ;  /* 0x400921fbff057808 */ /* 0x000fe40000000000 */
.L_x_40616:
[----:B------:R-:W-:Y:S05]  /*1aa20*/  BSYNC B1 ;  /* 0x0000000000017941 */ /* 0x000fea0003800000 */
.L_x_40614:
[----:B------:R0:W2:Y:S02]  /*1aa30*/  DADD R24, |R26|, |R24| ;  /* 0x000000001a187229 */ /* 0x0000a40000000618 */
[----:B0-----:R-:W-:Y:S02]  /*1aa40*/  LOP3.LUT R27, R5, 0x80000000, R27, 0xb8, !PT ;  /* 0x80000000051b7812 */ /* 0x001fe400078eb81b */
[----:B-1----:R-:W-:-:S04]  /*1aa50*/  DMUL R22, R22, 0.5 ;  /* 0x3fe0000016167828 */ /* 0x002fc80000000000 */
[----:B--2---:R-:W0:-:S06]  /*1aa60*/  DSETP.GTU.AND P0, PT, |R24|, +INF , PT ;  /* 0x7ff000001800742a */ /* 0x004e0c0003f0c200 */
[----:B0-----:R-:W-:Y:S02]  /*1aa70*/  FSEL R4, R24, R4, P0 ;  /* 0x0000000418047208 */ /* 0x001fe40000000000 */
[----:B------:R-:W-:Y:S01]  /*1aa80*/  FSEL R5, R25, R27, P0 ;  /* 0x0000001b19057208 */ /* 0x000fe20000000000 */
[----:B------:R-:W-:Y:S05]  /*1aa90*/  BRA `(.L_x_40617) ;  /* 0x00004b6000007947 */ /* 0x000fea0003800000 */
.L_x_40606:
        /* <DEDUP_REMOVED lines=79> */
.L_x_40620:
[----:B------:R-:W-:Y:S05]  /*1af90*/  BSYNC B1 ;  /* 0x0000000000017941 */ /* 0x000fea0003800000 */
.L_x_40619:
        /* <DEDUP_REMOVED lines=10> */
.L_x_40622:
[----:B------:R-:W-:Y:S05]  /*1b040*/  BSYNC B2 ;  /* 0x0000000000027941 */ /* 0x000fea0003800000 */
.L_x_40621:
        /* <DEDUP_REMOVED lines=43> */
.L_x_40624:
[----:B------:R-:W-:-:S04]  /*1b300*/  ISETP.GE.AND P0, PT, R25, RZ, PT ;  /* 0x000000ff1900720c */ /* 0x000fc80003f06270 */
[----:B------:R-:W-:Y:S02]  /*1b310*/  FSEL R4, RZ, 3.37028055040000000000e+12, P0 ;  /* 0x54442d18ff047808 */ /* 0x000fe40000000000 */
[----:B------:R-:W-:Y:S02]  /*1b320*/  FSEL R5, RZ, 2.1426990032196044922, P0 ;  /* 0x400921fbff057808 */ /* 0x000fe40000000000 */
.L_x_40625:
[----:B------:R-:W-:Y:S05]  /*1b330*/  BSYNC B1 ;  /* 0x0000000000017941 */ /* 0x000fea0003800000 */
.L_x_40623:
[----:B------:R2:W5:Y:S02]  /*1b340*/  DADD R24, |R26|, |R24| ;  /* 0x000000001a187229 */ /* 0x0005640000000618 */
[----:B--2---:R-:W-:Y:S02]  /*1b350*/  LOP3.LUT R27, R5, 0x80000000, R27, 0xb8, !PT ;  /* 0x80000000051b7812 */ /* 0x004fe400078eb81b */
[----:B-1----:R-:W-:-:S04]  /*1b360*/  DMUL R22, R22, 0.5 ;  /* 0x3fe0000016167828 */ /* 0x002fc80000000000 */
[----:B-----5:R-:W1:-:S06]  /*1b370*/  DSETP.GTU.AND P0, PT, |R24|, +INF , PT ;  /* 0x7ff000001800742a */ /* 0x020e4c0003f0c200 */
[----:B-1----:R-:W-:Y:S02]  /*1b380*/  FSEL R4, R24, R4, P0 ;  /* 0x0000000418047208 */ /* 0x002fe40000000000 */
[----:B------:R-:W-:Y:S01]  /*1b390*/  FSEL R5, R25, R27, P0 ;  /* 0x0000001b19057208 */ /* 0x000fe20000000000 */
[----:B------:R-:W-:Y:S05]  /*1b3a0*/  BRA `(.L_x_40617) ;  /* 0x0000425000007947 */ /* 0x000fea0003800000 */
.L_x_40618:
        /* <DEDUP_REMOVED lines=27> */
.L_x_40627:
        /* <DEDUP_REMOVED lines=77> */
.L_x_40626:
        /* <DEDUP_REMOVED lines=79> */
.L_x_40629:
        /* <DEDUP_REMOVED lines=24> */
.L_x_40632:
[----:B------:R-:W-:Y:S05]  /*1c0a0*/  BSYNC B3 ;  /* 0x0000000000037941 */ /* 0x000fea0003800000 */
.L_x_40631:
        /* <DEDUP_REMOVED lines=15> */
.L_x_40630:
[----:B------:R-:W-:Y:S05]  /*1c1a0*/  BSYNC B2 ;  /* 0x0000000000027941 */ /* 0x000fea0003800000 */
.L_x_40628:
        /* <DEDUP_REMOVED lines=23> */
.L_x_40634:
[----:B------:R-:W-:Y:S05]  /*1c320*/  BSYNC B2 ;  /* 0x0000000000027941 */ /* 0x000fea0003800000 */
.L_x_40633:
        /* <DEDUP_REMOVED lines=43> */
.L_x_40636:
[----:B------:R-:W-:-:S04]  /*1c5e0*/  ISETP.GE.AND P0, PT, R25, RZ, PT ;  /* 0x000000ff1900720c */ /* 0x000fc80003f06270 */
[----:B------:R-:W-:Y:S02]  /*1c5f0*/  FSEL R4, RZ, 3.37028055040000000000e+12, P0 ;  /* 0x54442d18ff047808 */ /* 0x000fe40000000000 */
[----:B------:R-:W-:Y:S02]  /*1c600*/  FSEL R5, RZ, 2.1426990032196044922, P0 ;  /* 0x400921fbff057808 */ /* 0x000fe40000000000 */
.L_x_40637:
[----:B------:R-:W-:Y:S05]  /*1c610*/  BSYNC B1 ;  /* 0x0000000000017941 */ /* 0x000fea0003800000 */
.L_x_40635:
[----:B------:R0:W2:Y:S02]  /*1c620*/  DADD R24, |R26|, |R24| ;  /* 0x000000001a187229 */ /* 0x0000a40000000618 */
[----:B0-----:R-:W-:Y:S02]  /*1c630*/  LOP3.LUT R27, R5, 0x80000000, R27, 0xb8, !PT ;  /* 0x80000000051b7812 */ /* 0x001fe400078eb81b */
[----:B-1----:R-:W-:-:S04]  /*1c640*/  DMUL R22, R22, 0.5 ;  /* 0x3fe0000016167828 */ /* 0x002fc80000000000 */
[----:B--2---:R-:W0:-:S06]  /*1c650*/  DSETP.GTU.AND P0, PT, |R24|, +INF , PT ;  /* 0x7ff000001800742a */ /* 0x004e0c0003f0c200 */
[----:B0-----:R-:W-:Y:S02]  /*1c660*/  FSEL R4, R24, R4, P0 ;  /* 0x0000000418047208 */ /* 0x001fe40000000000 */
[----:B------:R-:W-:Y:S01]  /*1c670*/  FSEL R5, R25, R27, P0 ;  /* 0x0000001b19057208 */ /* 0x000fe20000000000 */
[----:B------:R-:W-:Y:S05]  /*1c680*/  BRA `(.L_x_40617) ;  /* 0x00002f7000007947 */ /* 0x000fea0003800000 */
.L_x_40605:
        /* <DEDUP_REMOVED lines=112> */
.L_x_40639:
[----:B------:R-:W-:Y:S05]  /*1cd90*/  BSYNC B1 ;  /* 0x0000000000017941 */ /* 0x000fea0003800000 */
.L_x_40638:
        /* <DEDUP_REMOVED lines=10> */
.L_x_40641:
[----:B------:R-:W-:Y:S05]  /*1ce40*/  BSYNC B2 ;  /* 0x0000000000027941 */ /* 0x000fea0003800000 */
.L_x_40640:
        /* <DEDUP_REMOVED lines=43> */
.L_x_40643:
[----:B------:R-:W-:-:S04]  /*1d100*/  ISETP.GE.AND P0, PT, R25, RZ, PT ;  /* 0x000000ff1900720c */ /* 0x000fc80003f06270 */
[----:B------:R-:W-:Y:S02]  /*1d110*/  FSEL R4, RZ, 3.37028055040000000000e+12, P0 ;  /* 0x54442d18ff047808 */ /* 0x000fe40000000000 */
[----:B------:R-:W-:Y:S02]  /*1d120*/  FSEL R5, RZ, 2.1426990032196044922, P0 ;  /* 0x400921fbff057808 */ /* 0x000fe40000000000 */
.L_x_40644:
[----:B------:R-:W-:Y:S05]  /*1d130*/  BSYNC B1 ;  /* 0x0000000000017941 */ /* 0x000fea0003800000 */
.L_x_40642:
[----:B------:R2:W5:Y:S02]  /*1d140*/  DADD R24, |R26|, |R24| ;  /* 0x000000001a187229 */ /* 0x0005640000000618 */
[----:B--2---:R-:W-:-:S04]  /*1d150*/  LOP3.LUT R27, R5, 0x80000000, R27, 0xb8, !PT ;  /* 0x80000000051b7812 */ /* 0x004fc800078eb81b */
[----:B-----5:R-:W2:-:S06]  /*1d160*/  DSETP.GTU.AND P0, PT, |R24|, +INF , PT ;  /* 0x7ff000001800742a */ /* 0x020e8c0003f0c200 */
[----:B--2---:R-:W-:Y:S02]  /*1d170*/  FSEL R4, R24, R4, P0 ;  /* 0x0000000418047208 */ /* 0x004fe40000000000 */
[----:B------:R-:W-:Y:S01]  /*1d180*/  FSEL R5, R25, R27, P0 ;  /* 0x0000001b19057208 */ /* 0x000fe20000000000 */
[----:B------:R-:W-:Y:S05]  /*1d190*/  BRA `(.L_x_40617) ;  /* 0x0000246000007947 */ /* 0x000fea0003800000 */
.L_x_40604:
        /* <DEDUP_REMOVED lines=68> */
.L_x_40647:
        /* <DEDUP_REMOVED lines=24> */
.L_x_40650:
[----:B------:R-:W-:Y:S05]  /*1d760*/  BSYNC B3 ;  /* 0x0000000000037941 */ /* 0x000fea0003800000 */
.L_x_40649:
        /* <DEDUP_REMOVED lines=15> */
.L_x_40648:
[----:B------:R-:W-:Y:S05]  /*1d860*/  BSYNC B2 ;  /* 0x0000000000027941 */ /* 0x000fea0003800000 */
.L_x_40646:
        /* <DEDUP_REMOVED lines=44> */
.L_x_40645:
        /* <DEDUP_REMOVED lines=46> */
.L_x_40603:
        /* <DEDUP_REMOVED lines=25> */
.L_x_40652:
[----:B------:R-:W-:Y:S05]  /*1dfa0*/  BSYNC B2 ;  /* 0x0000000000027941 */ /* 0x000fea0003800000 */
.L_x_40651:
        /* <DEDUP_REMOVED lines=26> */
.L_x_40654:
[----:B------:R-:W-:Y:S05]  /*1e150*/  BSYNC B2 ;  /* 0x0000000000027941 */ /* 0x000fea0003800000 */
.L_x_40653:
        /* <DEDUP_REMOVED lines=113> */
.L_x_40656:
[----:B------:R-:W-:Y:S05]  /*1e870*/  BSYNC B1 ;  /* 0x0000000000017941 */ /* 0x000fea0003800000 */
.L_x_40655:
        /* <DEDUP_REMOVED lines=10> */
.L_x_40658:
[----:B------:R-:W-:Y:S05]  /*1e920*/  BSYNC B2 ;  /* 0x0000000000027941 */ /* 0x000fea0003800000 */
.L_x_40657:
        /* <DEDUP_REMOVED lines=43> */
.L_x_40660:
[----:B------:R-:W-:-:S04]  /*1ebe0*/  ISETP.GE.AND P0, PT, R25, RZ, PT ;  /* 0x000000ff1900720c */ /* 0x000fc80003f06270 */
[----:B------:R-:W-:Y:S02]  /*1ebf0*/  FSEL R4, RZ, 3.37028055040000000000e+12, P0 ;  /* 0x54442d18ff047808 */ /* 0x000fe40000000000 */
[----:B------:R-:W-:Y:S02]  /*1ec00*/  FSEL R5, RZ, 2.1426990032196044922, P0 ;  /* 0x400921fbff057808 */ /* 0x000fe40000000000 */
.L_x_40661:
[----:B------:R-:W-:Y:S05]  /*1ec10*/  BSYNC B1 ;  /* 0x0000000000017941 */ /* 0x000fea0003800000 */
.L_x_40659:
[----:B------:R2:W5:Y:S02]  /*1ec20*/  DADD R24, |R26|, |R24| ;  /* 0x000000001a187229 */ /* 0x0005640000000618 */
[----:B--2---:R-:W-:Y:S02]  /*1ec30*/  LOP3.LUT R27, R5, 0x80000000, R27, 0xb8, !PT ;  /* 0x80000000051b7812 */ /* 0x004fe400078eb81b */
[----:B-1----:R-:W-:-:S04]  /*1ec40*/  DADD R22, R22, 1 ;  /* 0x3ff0000016167429 */ /* 0x002fc80000000000 */
[----:B-----5:R-:W1:-:S06]  /*1ec50*/  DSETP.GTU.AND P0, PT, |R24|, +INF , PT ;  /* 0x7ff000001800742a */ /* 0x020e4c0003f0c200 */
[----:B-1----:R-:W-:Y:S02]  /*1ec60*/  FSEL R4, R24, R4, P0 ;  /* 0x0000000418047208 */ /* 0x002fe40000000000 */
[----:B------:R-:W-:Y:S01]  /*1ec70*/  FSEL R5, R25, R27, P0 ;  /* 0x0000001b19057208 */ /* 0x000fe20000000000 */
[----:B------:R-:W-:Y:S05]  /*1ec80*/  BRA `(.L_x_40617) ;  /* 0x0000097000007947 */ /* 0x000fea0003800000 */
.L_x_40602:
        /* <DEDUP_REMOVED lines=88> */
.L_x_40663:
[----:B------:R-:W-:Y:S05]  /*1f210*/  BSYNC B1 ;  /* 0x0000000000017941 */ /* 0x000fea0003800000 */
.L_x_40662:
        /* <DEDUP_REMOVED lines=10> */
.L_x_40665:
[----:B------:R-:W-:Y:S05]  /*1f2c0*/  BSYNC B2 ;  /* 0x0000000000027941 */ /* 0x000fea0003800000 */
.L_x_40664:
        /* <DEDUP_REMOVED lines=43> */
.L_x_40667:
[----:B------:R-:W-:Y:S02]  /*1f580*/  FSEL R4, RZ, 3.37028055040000000000e+12, P2 ;  /* 0x54442d18ff047808 */ /* 0x000fe40001000000 */
[----:B------:R-:W-:Y:S02]  /*1f590*/  FSEL R5, RZ, 2.1426990032196044922, P2 ;  /* 0x400921fbff057808 */ /* 0x000fe40001000000 */
.L_x_40668:
[----:B------:R-:W-:Y:S05]  /*1f5a0*/  BSYNC B1 ;  /* 0x0000000000017941 */ /* 0x000fea0003800000 */
.L_x_40666:
[----:B------:R0:W2:Y:S02]  /*1f5b0*/  DADD R24, |R26|, |R24| ;  /* 0x000000001a187229 */ /* 0x0000a40000000618 */
[----:B0-----:R-:W-:-:S04]  /*1f5c0*/  LOP3.LUT R27, R5, 0x80000000, R27, 0xb8, !PT ;  /* 0x80000000051b7812 */ /* 0x001fc800078eb81b */
[----:B--2---:R-:W0:-:S06]  /*1f5d0*/  DSETP.GTU.AND P0, PT, |R24|, +INF , PT ;  /* 0x7ff000001800742a */ /* 0x004e0c0003f0c200 */
[----:B0-----:R-:W-:Y:S02]  /*1f5e0*/  FSEL R4, R24, R4, P0 ;  /* 0x0000000418047208 */ /* 0x001fe40000000000 */
[----:B------:R-:W-:Y:S02]  /*1f5f0*/  FSEL R5, R25, R27, P0 ;  /* 0x0000001b19057208 */ /* 0x000fe40000000000 */
.L_x_40617:
[----:B------:R-:W-:Y:S05]  /*1f600*/  BSYNC B0 ;  /* 0x0000000000007941 */ /* 0x000fea0003800000 */
.L_x_40601:
        /* <DEDUP_REMOVED lines=53> */
.L_x_40675:
[----:B------:R-:W-:Y:S05]  /*1f960*/  BSYNC B0 ;  /* 0x0000000000007941 */ /* 0x000fea0003800000 */
.L_x_40674:
        /* <DEDUP_REMOVED lines=17> */
.L_x_40677:
[----:B------:R2:W3:Y:S01]  /*1fa80*/  DMUL R20, RZ, R12 ;  /* 0x0000000cff147228 */ /* 0x0004e20000000000 */
[----:B------:R-:W-:-:S05]  /*1fa90*/  IMAD.MOV.U32 R0, RZ, RZ, RZ ;  /* 0x000000ffff007224 */ /* 0x000fca00078e00ff */
.L_x_40678:
[----:B------:R-:W-:Y:S05]  /*1faa0*/  BSYNC B2 ;  /* 0x0000000000027941 */ /* 0x000fea0003800000 */
.L_x_40676:
        /* <DEDUP_REMOVED lines=38> */
.L_x_40680:
[----:B------:R2:W3:Y:S01]  /*1fd10*/  DMUL R4, RZ, R12 ;  /* 0x0000000cff047228 */ /* 0x0004e20000000000 */
[----:B------:R-:W-:-:S05]  /*1fd20*/  IMAD.MOV.U32 R0, RZ, RZ, RZ ;  /* 0x000000ffff007224 */ /* 0x000fca00078e00ff */
.L_x_40681:
[----:B------:R-:W-:Y:S05]  /*1fd30*/  BSYNC B2 ;  /* 0x0000000000027941 */ /* 0x000fea0003800000 */
.L_x_40679:
        /* <DEDUP_REMOVED lines=25> */
.L_x_40673:
        /* <DEDUP_REMOVED lines=38> */
.L_x_40684:
[----:B------:R-:W-:Y:S05]  /*20130*/  BSYNC B0 ;  /* 0x0000000000007941 */ /* 0x000fea0003800000 */
.L_x_40683:
        /* <DEDUP_REMOVED lines=17> */
.L_x_40686:
[----:B------:R2:W3:Y:S01]  /*20250*/  DMUL R18, RZ, R12 ;  /* 0x0000000cff127228 */ /* 0x0004e20000000000 */
[----:B------:R-:W-:-:S05]  /*20260*/  IMAD.MOV.U32 R0, RZ, RZ, RZ ;  /* 0x000000ffff007224 */ /* 0x000fca00078e00ff */
.L_x_40687:
[----:B------:R-:W-:Y:S05]  /*20270*/  BSYNC B2 ;  /* 0x0000000000027941 */ /* 0x000fea0003800000 */
.L_x_40685:
        /* <DEDUP_REMOVED lines=38> */
.L_x_40689:
[----:B------:R2:W3:Y:S01]  /*204e0*/  DMUL R4, RZ, R12 ;  /* 0x0000000cff047228 */ /* 0x0004e20000000000 */
[----:B------:R-:W-:-:S05]  /*204f0*/  IMAD.MOV.U32 R0, RZ, RZ, RZ ;  /* 0x000000ffff007224 */ /* 0x000fca00078e00ff */
.L_x_40690:
[----:B------:R-:W-:Y:S05]  /*20500*/  BSYNC B2 ;  /* 0x0000000000027941 */ /* 0x000fea0003800000 */
.L_x_40688:
        /* <DEDUP_REMOVED lines=39> */
.L_x_40672:
        /* <DEDUP_REMOVED lines=11> */
.L_x_40691:
[----:B------:R-:W1:-:S10]  /*20830*/  DADD R20, R12, -R12 ;  /* 0x000000000c147229 */ /* 0x000e54000000080c */
[----:B-1----:R-:W-:Y:S02]  /*20840*/  IMAD.MOV.U32 R22, RZ, RZ, R20 ;  /* 0x000000ffff167224 */ /* 0x002fe400078e0014 */
[----:B------:R-:W-:Y:S01]  /*20850*/  IMAD.MOV.U32 R23, RZ, RZ, R21 ;  /* 0x000000ffff177224 */ /* 0x000fe200078e0015 */
[----:B------:R-:W-:Y:S05]  /*20860*/  BRA `(.L_x_40682) ;  /* 0x000007f000007947 */ /* 0x000fea0003800000 */
.L_x_40671:
        /* <DEDUP_REMOVED lines=18> */
.L_x_40693:
[----:B------:R1:W2:Y:S01]  /*20990*/  DMUL R20, RZ, R12 ;  /* 0x0000000cff147228 */ /* 0x0002a20000000000 */
[----:B------:R-:W-:-:S05]  /*209a0*/  IMAD.MOV.U32 R0, RZ, RZ, RZ ;  /* 0x000000ffff007224 */ /* 0x000fca00078e00ff */
.L_x_40694:
[----:B------:R-:W-:Y:S05]  /*209b0*/  BSYNC B2 ;  /* 0x0000000000027941 */ /* 0x000fea0003800000 */
.L_x_40692:
        /* <DEDUP_REMOVED lines=40> */
.L_x_40696:
[----:B------:R1:W2:Y:S01]  /*20c40*/  DMUL R22, RZ, R12 ;  /* 0x0000000cff167228 */ /* 0x0002a20000000000 */
[----:B------:R-:W-:-:S05]  /*20c50*/  IMAD.MOV.U32 R0, RZ, RZ, RZ ;  /* 0x000000ffff007224 */ /* 0x000fca00078e00ff */
.L_x_40697:
[----:B------:R-:W-:Y:S05]  /*20c60*/  BSYNC B2 ;  /* 0x0000000000027941 */ /* 0x000fea0003800000 */
.L_x_40695:
        /* <DEDUP_REMOVED lines=24> */
.L_x_40670:
        /* <DEDUP_REMOVED lines=36> */
.L_x_40699:
[----:B------:R-:W-:Y:S05]  /*21030*/  BSYNC B0 ;  /* 0x0000000000007941 */ /* 0x000fea0003800000 */
.L_x_40698:
[----:B------:R-:W-:Y:S02]  /*21040*/  IMAD.MOV.U32 R22, RZ, RZ, R12 ;  /* 0x000000ffff167224 */ /* 0x000fe400078e000c */
[----:B------:R-:W-:Y:S02]  /*21050*/  IMAD.MOV.U32 R23, RZ, RZ, R13 ;  /* 0x000000ffff177224 */ /* 0x000fe400078e000d */
.L_x_40682:
[----:B-12---:R-:W-:Y:S05]  /*21060*/  BSYNC B1 ;  /* 0x0000000000017941 */ /* 0x006fea0003800000 */
.L_x_40669:
        /* <DEDUP_REMOVED lines=15> */
.L_x_40703:
[----:B0-----:R-:W0:Y:S02]  /*21160*/  F2I.S64.F64.TRUNC R20, R20 ;  /* 0x0000001400147311 */ /* 0x001e24000030d900 */
[----:B0-----:R-:W-:-:S05]  /*21170*/  IMAD.MOV.U32 R3, RZ, RZ, R20 ;  /* 0x000000ffff037224 */ /* 0x001fca00078e0014 */
[----:B------:R0:W-:Y:S01]  /*21180*/  STG.E.U8 [R16.64], R3 ;  /* 0x0000000310007986 */ /* 0x0001e2000c101124 */
[----:B------:R-:W-:Y:S05]  /*21190*/  BRA `(.L_x_40705) ;  /* 0x00000f1000007947 */ /* 0x000fea0003800000 */
.L_x_40702:
        /* <DEDUP_REMOVED lines=9> */
.L_x_40707:
[----:B0-----:R-:W0:Y:S02]  /*21230*/  F2I.F64.TRUNC R21, R20 ;  /* 0x0000001400157311 */ /* 0x001e24000030d100 */
[----:B0-----:R0:W-:Y:S01]  /*21240*/  STG.E [R16.64], R21 ;  /* 0x0000001510007986 */ /* 0x0011e2000c101924 */
[----:B------:R-:W-:Y:S05]  /*21250*/  BRA `(.L_x_40705) ;  /* 0x00000e5000007947 */ /* 0x000fea0003800000 */
.L_x_40706:
[----:B0-----:R-:W0:Y:S02]  /*21260*/  F2I.F64.TRUNC R21, R20 ;  /* 0x0000001400157311 */ /* 0x001e24000030d100 */
[----:B0-----:R0:W-:Y:S01]  /*21270*/  STG.E.U16 [R16.64], R21 ;  /* 0x0000001510007986 */ /* 0x0011e2000c101524 */
[----:B------:R-:W-:Y:S05]  /*21280*/  BRA `(.L_x_40705) ;  /* 0x00000e2000007947 */ /* 0x000fea0003800000 */
.L_x_40701:
        /* <DEDUP_REMOVED lines=11> */
.L_x_40709:
[----:B0-----:R-:W0:Y:S01]  /*21340*/  F2F.F32.F64 R0, R20 ;  /* 0x0000001400007310 */ /* 0x001e220000301000 */
[----:B------:R-:W0:-:S14]  /*21350*/  DSETP.GEU.AND P0, PT, |R20|, c[0x2][0x1d8], PT ;  /* 0x008076001400762a */ /* 0x000e1c0003f0e200 */
[----:B0-----:R-:W-:-:S05]  /*21360*/  @!P0 FMUL R0, R0, 1.175494350822287508e-38 ;  /* 0x0080000000008820 */ /* 0x001fca0000400000 */
[----:B------:R-:W-:-:S05]  /*21370*/  F2FP.PACK_AB R0, RZ, R0 ;  /* 0x00000000ff00723e */ /* 0x000fca00000000ff */
[----:B------:R0:W-:Y:S01]  /*21380*/  STG.E.U16 [R16.64], R0 ;  /* 0x0000000010007986 */ /* 0x0001e2000c101524 */
[----:B------:R-:W-:Y:S05]  /*21390*/  BRA `(.L_x_40705) ;  /* 0x00000d1000007947 */ /* 0x000fea0003800000 */
.L_x_40708:
        /* <DEDUP_REMOVED lines=14> */
.L_x_40711:
        /* <DEDUP_REMOVED lines=9> */
.L_x_40710:
[----:B0-----:R0:W-:Y:S01]  /*21510*/  STG.E.64 [R16.64], R20 ;  /* 0x0000001410007986 */ /* 0x0011e2000c101b24 */
[----:B------:R-:W-:Y:S05]  /*21520*/  BRA `(.L_x_40705) ;  /* 0x00000b8000007947 */ /* 0x000fea0003800000 */
.L_x_40700:
        /* <DEDUP_REMOVED lines=13> */
.L_x_40714:
[----:B0--3--:R0:W-:Y:S01]  /*21600*/  STG.E.128 [R16.64], R20 ;  /* 0x0000001410007986 */ /* 0x0091e2000c101d24 */
[----:B------:R-:W-:Y:S05]  /*21610*/  BRA `(.L_x_40705) ;  /* 0x00000a9000007947 */ /* 0x000fea0003800000 */
.L_x_40713:
        /* <DEDUP_REMOVED lines=23> */
.L_x_40718:
[----:B------:R-:W-:Y:S05]  /*21790*/  BSYNC B0 ;  /* 0x0000000000007941 */ /* 0x000fea0003800000 */
.L_x_40717:
[----:B------:R-:W-:-:S05]  /*217a0*/  LOP3.LUT R5, R0, R5, RZ, 0xfc, !PT ;  /* 0x0000000500057212 */ /* 0x000fca00078efcff */
[----:B------:R0:W-:Y:S01]  /*217b0*/  STG.E.U8 [R16.64], R5 ;  /* 0x0000000510007986 */ /* 0x0001e2000c101124 */
[----:B------:R-:W-:Y:S05]  /*217c0*/  BRA `(.L_x_40705) ;  /* 0x000008e000007947 */ /* 0x000fea0003800000 */
.L_x_40716:
        /* <DEDUP_REMOVED lines=15> */
.L_x_40720:
[----:B------:R-:W-:Y:S01]  /*218c0*/  IMAD.MOV.U32 R0, RZ, RZ, 0x7f ;  /* 0x0000007fff007424 */ /* 0x000fe200078e00ff */
[----:B------:R-:W-:-:S04]  /*218d0*/  ISETP.GT.U32.AND P0, PT, R3, 0x7f800000, PT ;  /* 0x7f8000000300780c */ /* 0x000fc80003f04070 */
[----:B------:R-:W-:-:S04]  /*218e0*/  SEL R0, R0, 0x7c, P0 ;  /* 0x0000007c00007807 */ /* 0x000fc80000000000 */
.L_x_40721:
[----:B------:R-:W-:Y:S05]  /*218f0*/  BSYNC B0 ;  /* 0x0000000000007941 */ /* 0x000fea0003800000 */
.L_x_40719:
[----:B------:R-:W-:-:S04]  /*21900*/  LOP3.LUT R3, R5, 0x80000000, RZ, 0xc0, !PT ;  /* 0x8000000005037812 */ /* 0x000fc800078ec0ff */
[----:B------:R-:W-:-:S04]  /*21910*/  SHF.R.U32.HI R3, RZ, 0x18, R3 ;  /* 0x00000018ff037819 */ /* 0x000fc80000011603 */
[----:B------:R-:W-:-:S05]  /*21920*/  LOP3.LUT R3, R0, R3, RZ, 0xfc, !PT ;  /* 0x0000000300037212 */ /* 0x000fca00078efcff */
[----:B------:R0:W-:Y:S01]  /*21930*/  STG.E.U8 [R16.64], R3 ;  /* 0x0000000310007986 */ /* 0x0001e2000c101124 */
[----:B------:R-:W-:Y:S05]  /*21940*/  BRA `(.L_x_40705) ;  /* 0x0000076000007947 */ /* 0x000fea0003800000 */
.L_x_40715:
[----:B0-----:R-:W0:Y:S01]  /*21950*/  F2F.F32.F64 R0, R20 ;  /* 0x0000001400007310 */ /* 0x001e220000301000 */
[----:B------:R-:W0:-:S14]  /*21960*/  DSETP.GEU.AND P0, PT, |R20|, c[0x2][0x1d8], PT ;  /* 0x008076001400762a */ /* 0x000e1c0003f0e200 */
[----:B0-----:R-:W-:-:S05]  /*21970*/  @!P0 FMUL R0, R0, 1.175494350822287508e-38 ;  /* 0x0080000000008820 */ /* 0x001fca0000400000 */
[----:B------:R-:W-:-:S05]  /*21980*/  F2FP.BF16.PACK_AB R0, RZ, R0 ;  /* 0x00000000ff00723e */ /* 0x000fca00000010ff */
[----:B------:R0:W-:Y:S01]  /*21990*/  STG.E.U16 [R16.64], R0 ;  /* 0x0000000010007986 */ /* 0x0001e2000c101524 */
[----:B------:R-:W-:Y:S05]  /*219a0*/  BRA `(.L_x_40705) ;  /* 0x0000070000007947 */ /* 0x000fea0003800000 */
.L_x_40712:
        /* <DEDUP_REMOVED lines=11> */
.L_x_40724:
        /* <DEDUP_REMOVED lines=19> */
.L_x_40727:
[----:B------:R-:W-:-:S04]  /*21b90*/  LOP3.LUT R3, R5, 0x80000000, RZ, 0xc0, !PT ;  /* 0x8000000005037812 */ /* 0x000fc800078ec0ff */
[----:B------:R-:W-:-:S04]  /*21ba0*/  SHF.R.U32.HI R3, RZ, 0x18, R3 ;  /* 0x00000018ff037819 */ /* 0x000fc80000011603 */
[----:B------:R-:W-:-:S04]  /*21bb0*/  LOP3.LUT R0, R0, R3, RZ, 0xfc, !PT ;  /* 0x0000000300007212 */ /* 0x000fc800078efcff */
[----:B------:R-:W-:Y:S02]  /*21bc0*/  PRMT R8, R0, 0x7610, R8 ;  /* 0x0000761000087816 */ /* 0x000fe40000000008 */
.L_x_40726:
[----:B------:R-:W-:Y:S05]  /*21bd0*/  BSYNC B0 ;  /* 0x0000000000007941 */ /* 0x000fea0003800000 */
.L_x_40725:
[----:B------:R0:W-:Y:S01]  /*21be0*/  STG.E.U8 [R16.64], R8 ;  /* 0x0000000810007986 */ /* 0x0001e2000c101124 */
[----:B------:R-:W-:Y:S05]  /*21bf0*/  BRA `(.L_x_40705) ;  /* 0x000004b000007947 */ /* 0x000fea0003800000 */
.L_x_40723:
        /* <DEDUP_REMOVED lines=19> */
.L_x_40730:
[----:B------:R-:W-:-:S04]  /*21d30*/  LOP3.LUT R3, R5, 0x80000000, RZ, 0xc0, !PT ;  /* 0x8000000005037812 */ /* 0x000fc800078ec0ff */
[----:B------:R-:W-:-:S04]  /*21d40*/  SHF.R.U32.HI R3, RZ, 0x18, R3 ;  /* 0x00000018ff037819 */ /* 0x000fc80000011603 */
[----:B------:R-:W-:-:S04]  /*21d50*/  LOP3.LUT R0, R0, R3, RZ, 0xfc, !PT ;  /* 0x0000000300007212 */ /* 0x000fc800078efcff */
[----:B------:R-:W-:Y:S02]  /*21d60*/  PRMT R8, R0, 0x7610, R8 ;  /* 0x0000761000087816 */ /* 0x000fe40000000008 */
.L_x_40729:
[----:B------:R-:W-:Y:S05]  /*21d70*/  BSYNC B0 ;  /* 0x0000000000007941 */ /* 0x000fea0003800000 */
.L_x_40728:
[----:B------:R0:W-:Y:S01]  /*21d80*/  STG.E.U8 [R16.64], R8 ;  /* 0x0000000810007986 */ /* 0x0001e2000c101124 */
[----:B------:R-:W-:Y:S05]  /*21d90*/  BRA `(.L_x_40705) ;  /* 0x0000031000007947 */ /* 0x000fea0003800000 */
.L_x_40722:
        /* <DEDUP_REMOVED lines=24> */
.L_x_40704:
        /* <DEDUP_REMOVED lines=20> */
.L_x_40732:
[----:B0-----:R-:W0:Y:S02]  /*22060*/  F2I.U64.F64.TRUNC R20, R20 ;  /* 0x0000001400147311 */ /* 0x001e24000030d800 */
[----:B0-----:R0:W-:Y:S01]  /*22070*/  STG.E.64 [R16.64], R20 ;  /* 0x0000001410007986 */ /* 0x0011e2000c101b24 */
[----:B------:R-:W-:Y:S05]  /*22080*/  BRA `(.L_x_40705) ;  /* 0x0000002000007947 */ /* 0x000fea0003800000 */
.L_x_40731:
[----:B0-----:R-:W0:Y:S02]  /*22090*/  F2I.U32.F64.TRUNC R21, R20 ;  /* 0x0000001400157311 */ /* 0x001e24000030d000 */
[----:B0-----:R0:W-:Y:S02]  /*220a0*/  STG.E [R16.64], R21 ;  /* 0x0000001510007986 */ /* 0x0011e4000c101924 */
.L_x_40705:
[----:B------:R-:W-:Y:S02]  /*220b0*/  IADD3 R2, R2, 0x80, RZ ;  /* 0x0000008002027810 */ /* 0x000fe40007ffe0ff */
.L_x_40338:
[----:B------:R-:W-:Y:S05]  /*220c0*/  BSYNC B6 ;  /* 0x0000000000067941 */ /* 0x000fea0003800000 */
.L_x_40337:
        /* <DEDUP_REMOVED lines=258> */
.L_x_40733:
        /* <DEDUP_REMOVED lines=20> */
.L_x_40737:
[----:B------:R-:W2:Y:S01]  /*23230*/  LDG.E.U8 R2, [R2.64] ;  /* 0x0000002402027981 */ /* 0x000ea2000c1e1100 */
[----:B------:R-:W-:Y:S01]  /*23240*/  CS2R R26, SRZ ;  /* 0x00000000001a7805 */ /* 0x000fe2000001ff00 */
[----:B--2---:R0:W1:Y:S01]  /*23250*/  I2F.F64.U16 R24, R2 ;  /* 0x0000000200187312 */ /* 0x0040620000101800 */
[----:B------:R-:W-:Y:S05]  /*23260*/  BRA `(.L_x_40739) ;  /* 0x00000f5000007947 */ /* 0x000fea0003800000 */
.L_x_40736:
        /* <DEDUP_REMOVED lines=10> */
.L_x_40741:
[----:B------:R-:W2:Y:S01]  /*23310*/  LDG.E R2, [R2.64] ;  /* 0x0000002402027981 */ /* 0x000ea2000c1e1900 */
[----:B------:R-:W-:Y:S01]  /*23320*/  CS2R R26, SRZ ;  /* 0x00000000001a7805 */ /* 0x000fe2000001ff00 */
[----:B--2---:R0:W1:Y:S01]  /*23330*/  I2F.F64 R24, R2 ;  /* 0x0000000200187312 */ /* 0x0040620000201c00 */
[----:B------:R-:W-:Y:S05]  /*23340*/  BRA `(.L_x_40739) ;  /* 0x00000e7000007947 */ /* 0x000fea0003800000 */
.L_x_40740:
[----:B------:R-:W2:Y:S01]  /*23350*/  LDG.E.U16 R2, [R2.64] ;  /* 0x0000002402027981 */ /* 0x000ea2000c1e1500 */
[----:B------:R-:W-:Y:S01]  /*23360*/  CS2R R26, SRZ ;  /* 0x00000000001a7805 */ /* 0x000fe2000001ff00 */
[----:B--2---:R0:W1:Y:S01]  /*23370*/  I2F.F64.S16 R24, R2 ;  /* 0x0000000200187312 */ /* 0x0040620000101c00 */
[----:B------:R-:W-:Y:S05]  /*23380*/  BRA `(.L_x_40739) ;  /* 0x00000e3000007947 */ /* 0x000fea0003800000 */
.L_x_40735:
        /* <DEDUP_REMOVED lines=11> */
.L_x_40743:
[----:B------:R-:W2:Y:S01]  /*23440*/  LDG.E.U16 R0, [R2.64] ;  /* 0x0000002402007981 */ /* 0x000ea2000c1e1500 */
[----:B------:R-:W-:Y:S01]  /*23450*/  CS2R R26, SRZ ;  /* 0x00000000001a7805 */ /* 0x000fe2000001ff00 */
[----:B--2---:R-:W-:-:S05]  /*23460*/  HADD2.F32 R0, -RZ, R0.H0_H0 ;  /* 0x20000000ff007230 */ /* 0x004fca0000004100 */
[----:B------:R-:W-:-:S04]  /*23470*/  FMUL.FTZ R0, R0, 1 ;  /* 0x3f80000000007820 */ /* 0x000fc80000410000 */
[----:B------:R0:W1:Y:S01]  /*23480*/  F2F.F64.F32 R24, R0 ;  /* 0x0000000000187310 */ /* 0x0000620000201800 */
[----:B------:R-:W-:Y:S05]  /*23490*/  BRA `(.L_x_40739) ;  /* 0x00000d2000007947 */ /* 0x000fea0003800000 */
.L_x_40742:
        /* <DEDUP_REMOVED lines=12> */
.L_x_40745:
        /* <DEDUP_REMOVED lines=8> */
.L_x_40744:
[----:B------:R0:W5:Y:S01]  /*235e0*/  LDG.E.64 R24, [R2.64] ;  /* 0x0000002402187981 */ /* 0x000162000c1e1b00 */
[----:B------:R-:W-:Y:S01]  /*235f0*/  CS2R R26, SRZ ;  /* 0x00000000001a7805 */ /* 0x000fe2000001ff00 */
[----:B------:R-:W-:Y:S05]  /*23600*/  BRA `(.L_x_40739) ;  /* 0x00000bb000007947 */ /* 0x000fea0003800000 */
.L_x_40734:
        /* <DEDUP_REMOVED lines=14> */
.L_x_40748:
[----:B------:R0:W5:Y:S01]  /*236f0*/  LDG.E.128 R24, [R2.64] ;  /* 0x0000002402187981 */ /* 0x000162000c1e1d00 */
[----:B------:R-:W-:Y:S05]  /*23700*/  BRA `(.L_x_40739) ;  /* 0x00000ab000007947 */ /* 0x000fea0003800000 */
.L_x_40747:
        /* <DEDUP_REMOVED lines=29> */
.L_x_40750:
        /* <DEDUP_REMOVED lines=16> */
.L_x_40749:
[----:B------:R-:W2:Y:S01]  /*239e0*/  LDG.E.U16 R0, [R2.64] ;  /* 0x0000002402007981 */ /* 0x000ea2000c1e1500 */
[----:B------:R-:W-:Y:S01]  /*239f0*/  CS2R R26, SRZ ;  /* 0x00000000001a7805 */ /* 0x000fe2000001ff00 */
[----:B--2---:R-:W-:-:S05]  /*23a00*/  PRMT R0, RZ, 0x5410, R0 ;  /* 0x00005410ff007816 */ /* 0x004fca0000000000 */
[----:B------:R-:W-:-:S04]  /*23a10*/  FMUL.FTZ R0, R0, 1 ;  /* 0x3f80000000007820 */ /* 0x000fc80000410000 */
[----:B------:R0:W1:Y:S01]  /*23a20*/  F2F.F64.F32 R24, R0 ;  /* 0x0000000000187310 */ /* 0x0000620000201800 */
[----:B------:R-:W-:Y:S05]  /*23a30*/  BRA `(.L_x_40739) ;  /* 0x0000078000007947 */ /* 0x000fea0003800000 */
.L_x_40746:
        /* <DEDUP_REMOVED lines=12> */
.L_x_40753:
        /* <DEDUP_REMOVED lines=21> */
.L_x_40757:
[----:B------:R-:W-:Y:S05]  /*23c50*/  BSYNC B1 ;  /* 0x0000000000017941 */ /* 0x000fea0003800000 */
.L_x_40756:
[----:B------:R-:W-:Y:S01]  /*23c60*/  LEA R3, R0, 0x3b800000, 0x17 ;  /* 0x3b80000000037811 */ /* 0x000fe200078eb8ff */
[----:B------:R-:W-:-:S05]  /*23c70*/  IMAD.SHL.U32 R0, R2, 0x100000, RZ ;  /* 0x0010000002007824 */ /* 0x000fca00078e00ff */
[----:B------:R-:W-:Y:S02]  /*23c80*/  LOP3.LUT R0, R3, R0, R4, 0xfe, !PT ;  /* 0x0000000003007212 */ /* 0x000fe400078efe04 */
.L_x_40755:
[----:B------:R-:W-:Y:S05]  /*23c90*/  BSYNC B0 ;  /* 0x0000000000007941 */ /* 0x000fea0003800000 */
.L_x_40754:
[----:B------:R-:W-:Y:S01]  /*23ca0*/  FMUL.FTZ R0, R0, 1 ;  /* 0x3f80000000007820 */ /* 0x000fe20000410000 */
[----:B------:R-:W-:-:S03]  /*23cb0*/  CS2R R26, SRZ ;  /* 0x00000000001a7805 */ /* 0x000fc6000001ff00 */
[----:B------:R0:W1:Y:S01]  /*23cc0*/  F2F.F64.F32 R24, R0 ;  /* 0x0000000000187310 */ /* 0x0000620000201800 */
[----:B------:R-:W-:Y:S05]  /*23cd0*/  BRA `(.L_x_40739) ;  /* 0x000004e000007947 */ /* 0x000fea0003800000 */
.L_x_40752:
        /* <DEDUP_REMOVED lines=21> */
.L_x_40761:
[----:B------:R-:W-:Y:S05]  /*23e30*/  BSYNC B1 ;  /* 0x0000000000017941 */ /* 0x000fea0003800000 */
.L_x_40760:
[----:B------:R-:W-:Y:S01]  /*23e40*/  LEA R3, R0, 0x37800000, 0x17 ;  /* 0x3780000000037811 */ /* 0x000fe200078eb8ff */
[----:B------:R-:W-:-:S05]  /*23e50*/  IMAD.SHL.U32 R0, R2, 0x200000, RZ ;  /* 0x0020000002007824 */ /* 0x000fca00078e00ff */
[----:B------:R-:W-:Y:S02]  /*23e60*/  LOP3.LUT R0, R3, R0, R4, 0xfe, !PT ;  /* 0x0000000003007212 */ /* 0x000fe400078efe04 */
.L_x_40759:
[----:B------:R-:W-:Y:S05]  /*23e70*/  BSYNC B0 ;  /* 0x0000000000007941 */ /* 0x000fea0003800000 */
.L_x_40758:
[----:B------:R-:W-:Y:S01]  /*23e80*/  FMUL.FTZ R0, R0, 1 ;  /* 0x3f80000000007820 */ /* 0x000fe20000410000 */
[----:B------:R-:W-:-:S03]  /*23e90*/  CS2R R26, SRZ ;  /* 0x00000000001a7805 */ /* 0x000fc6000001ff00 */
[----:B------:R0:W1:Y:S01]  /*23ea0*/  F2F.F64.F32 R24, R0 ;  /* 0x0000000000187310 */ /* 0x0000620000201800 */
[----:B------:R-:W-:Y:S05]  /*23eb0*/  BRA `(.L_x_40739) ;  /* 0x0000030000007947 */ /* 0x000fea0003800000 */
.L_x_40751:
        /* <DEDUP_REMOVED lines=14> */
.L_x_40765:
[----:B------:R-:W-:Y:S05]  /*23fa0*/  BSYNC B0 ;  /* 0x0000000000007941 */ /* 0x000fea0003800000 */
.L_x_40764:
[----:B------:R-:W-:Y:S01]  /*23fb0*/  FMUL.FTZ R0, R0, 1 ;  /* 0x3f80000000007820 */ /* 0x000fe20000410000 */
[----:B------:R-:W-:-:S03]  /*23fc0*/  CS2R R26, SRZ ;  /* 0x00000000001a7805 */ /* 0x000fc6000001ff00 */
[----:B------:R0:W1:Y:S01]  /*23fd0*/  F2F.F64.F32 R24, R0 ;  /* 0x0000000000187310 */ /* 0x0000620000201800 */
[----:B------:R-:W-:Y:S05]  /*23fe0*/  BRA `(.L_x_40739) ;  /* 0x000001d000007947 */ /* 0x000fea0003800000 */
.L_x_40738:
        /* <DEDUP_REMOVED lines=22> */
.L_x_40763:
[----:B------:R-:W2:Y:S01]  /*24150*/  LDG.E.64 R24, [R2.64] ;  /* 0x0000002402187981 */ /* 0x000ea2000c1e1b00 */
[----:B------:R-:W-:Y:S01]  /*24160*/  CS2R R26, SRZ ;  /* 0x00000000001a7805 */ /* 0x000fe2000001ff00 */
[----:B--2---:R-:W0:Y:S01]  /*24170*/  I2F.F64.U64 R24, R24 ;  /* 0x0000001800187312 */ /* 0x004e220000301800 */
[----:B------:R-:W-:Y:S05]  /*24180*/  BRA `(.L_x_40739) ;  /* 0x0000003000007947 */ /* 0x000fea0003800000 */
.L_x_40762:
[----:B------:R-:W2:Y:S01]  /*24190*/  LDG.E R2, [R2.64] ;  /* 0x0000002402027981 */ /* 0x000ea2000c1e1900 */
[----:B------:R-:W-:Y:S01]  /*241a0*/  CS2R R26, SRZ ;  /* 0x00000000001a7805 */ /* 0x000fe2000001ff00 */
[----:B--2---:R0:W1:Y:S06]  /*241b0*/  I2F.F64.U32 R24, R2 ;  /* 0x0000000200187312 */ /* 0x00406c0000201800 */
.L_x_40739:
        /* <DEDUP_REMOVED lines=16> */
[----:B----4-:R-:W0:Y:S01]  /*242c0*/  I2F.F64.S16 R8, R8 ;  /* 0x0000000800087312 */ /* 0x010e220000101c00 */
[----:B------:R-:W-:Y:S05]  /*242d0*/  BRA `(.L_x_40771) ;  /* 0x00000f9000007947 */ /* 0x000fea0003800000 */
.L_x_40769:
[----:B------:R-:W4:Y:S01]  /*242e0*/  LDG.E.U8 R8, [R18.64] ;  /* 0x0000002412087981 */ /* 0x000f22000c1e1100 */
[----:B------:R-:W-:Y:S01]  /*242f0*/  CS2R R10, SRZ ;  /* 0x00000000000a7805 */ /* 0x000fe2000001ff00 */
[----:B----4-:R-:W0:Y:S01]  /*24300*/  I2F.F64.U16 R8, R8 ;  /* 0x0000000800087312 */ /* 0x010e220000101800 */
[----:B------:R-:W-:Y:S05]  /*24310*/  BRA `(.L_x_40771) ;  /* 0x00000f5000007947 */ /* 0x000fea0003800000 */
.L_x_40768:
        /* <DEDUP_REMOVED lines=10> */
.L_x_40773:
[----:B------:R-:W4:Y:S01]  /*243c0*/  LDG.E R8, [R18.64] ;  /* 0x0000002412087981 */ /* 0x000f22000c1e1900 */
[----:B------:R-:W-:Y:S01]  /*243d0*/  CS2R R10, SRZ ;  /* 0x00000000000a7805 */ /* 0x000fe2000001ff00 */
[----:B----4-:R-:W0:Y:S01]  /*243e0*/  I2F.F64 R8, R8 ;  /* 0x0000000800087312 */ /* 0x010e220000201c00 */
[----:B------:R-:W-:Y:S05]  /*243f0*/  BRA `(.L_x_40771) ;  /* 0x00000e7000007947 */ /* 0x000fea0003800000 */
.L_x_40772:
[----:B------:R-:W4:Y:S01]  /*24400*/  LDG.E.U16 R8, [R18.64] ;  /* 0x0000002412087981 */ /* 0x000f22000c1e1500 */
[----:B------:R-:W-:Y:S01]  /*24410*/  CS2R R10, SRZ ;  /* 0x00000000000a7805 */ /* 0x000fe2000001ff00 */
[----:B----4-:R-:W0:Y:S01]  /*24420*/  I2F.F64.S16 R8, R8 ;  /* 0x0000000800087312 */ /* 0x010e220000101c00 */
[----:B------:R-:W-:Y:S05]  /*24430*/  BRA `(.L_x_40771) ;  /* 0x00000e3000007947 */ /* 0x000fea0003800000 */
.L_x_40767:
        /* <DEDUP_REMOVED lines=11> */
.L_x_40775:
[----:B------:R-:W4:Y:S01]  /*244f0*/  LDG.E.U16 R0, [R18.64] ;  /* 0x0000002412007981 */ /* 0x000f22000c1e1500 */
[----:B------:R-:W-:Y:S01]  /*24500*/  CS2R R10, SRZ ;  /* 0x00000000000a7805 */ /* 0x000fe2000001ff00 */
[----:B----4-:R-:W-:-:S05]  /*24510*/  HADD2.F32 R0, -RZ, R0.H0_H0 ;  /* 0x20000000ff007230 */ /* 0x010fca0000004100 */
[----:B------:R-:W-:-:S04]  /*24520*/  FMUL.FTZ R0, R0, 1 ;  /* 0x3f80000000007820 */ /* 0x000fc80000410000 */
[----:B------:R0:W4:Y:S01]  /*24530*/  F2F.F64.F32 R8, R0 ;  /* 0x0000000000087310 */ /* 0x0001220000201800 */
[----:B------:R-:W-:Y:S05]  /*24540*/  BRA `(.L_x_40771) ;  /* 0x00000d2000007947 */ /* 0x000fea0003800000 */
.L_x_40774:
        /* <DEDUP_REMOVED lines=12> */
.L_x_40777:
        /* <DEDUP_REMOVED lines=8> */
.L_x_40776:
[----:B------:R0:W5:Y:S01]  /*24690*/  LDG.E.64 R8, [R18.64] ;  /* 0x0000002412087981 */ /* 0x000162000c1e1b00 */
[----:B------:R-:W-:Y:S01]  /*246a0*/  CS2R R10, SRZ ;  /* 0x00000000000a7805 */ /* 0x000fe2000001ff00 */
[----:B------:R-:W-:Y:S05]  /*246b0*/  BRA `(.L_x_40771) ;  /* 0x00000bb000007947 */ /* 0x000fea0003800000 */
.L_x_40766:
        /* <DEDUP_REMOVED lines=14> */
.L_x_40780:
[----:B------:R0:W5:Y:S01]  /*247a0*/  LDG.E.128 R8, [R18.64] ;  /* 0x0000002412087981 */ /* 0x000162000c1e1d00 */
[----:B------:R-:W-:Y:S05]  /*247b0*/  BRA `(.L_x_40771) ;  /* 0x00000ab000007947 */ /* 0x000fea0003800000 */
.L_x_40779:
        /* <DEDUP_REMOVED lines=27> */
[----:B------:R0:W4:Y:S01]  /*24970*/  F2F.F64.F32 R8, R3 ;  /* 0x0000000300087310 */ /* 0x0001220000201800 */
[----:B------:R-:W-:Y:S05]  /*24980*/  BRA `(.L_x_40771) ;  /* 0x000008e000007947 */ /* 0x000fea0003800000 */
.L_x_40782:
[----:B------:R-:W4:Y:S01]  /*24990*/  LDG.E.U8 R3, [R18.64] ;  /* 0x0000002412037981 */ /* 0x000f22000c1e1100 */
[----:B------:R-:W-:Y:S01]  /*249a0*/  CS2R R10, SRZ ;  /* 0x00000000000a7805 */ /* 0x000fe2000001ff00 */
[----:B----4-:R-:W-:-:S05]  /*249b0*/  IMAD.SHL.U32 R0, R3, 0x2000000, RZ ;  /* 0x0200000003007824 */ /* 0x010fca00078e00ff */
        /* <DEDUP_REMOVED lines=13> */
.L_x_40781:
[----:B------:R-:W4:Y:S01]  /*24a90*/  LDG.E.U16 R0, [R18.64] ;  /* 0x0000002412007981 */ /* 0x000f22000c1e1500 */
[----:B------:R-:W-:Y:S01]  /*24aa0*/  CS2R R10, SRZ ;  /* 0x00000000000a7805 */ /* 0x000fe2000001ff00 */
[----:B----4-:R-:W-:-:S05]  /*24ab0*/  PRMT R0, RZ, 0x5410, R0 ;  /* 0x00005410ff007816 */ /* 0x010fca0000000000 */
[----:B------:R-:W-:-:S04]  /*24ac0*/  FMUL.FTZ R0, R0, 1 ;  /* 0x3f80000000007820 */ /* 0x000fc80000410000 */
[----:B------:R0:W4:Y:S01]  /*24ad0*/  F2F.F64.F32 R8, R0 ;  /* 0x0000000000087310 */ /* 0x0001220000201800 */
[----:B------:R-:W-:Y:S05]  /*24ae0*/  BRA `(.L_x_40771) ;  /* 0x0000078000007947 */ /* 0x000fea0003800000 */
.L_x_40778:
        /* <DEDUP_REMOVED lines=10> */
[----:B----4-:R-:W0:Y:S01]  /*24b90*/  I2F.F64.U16 R8, R8 ;  /* 0x0000000800087312 */ /* 0x010e220000101800 */
[----:B------:R-:W-:Y:S05]  /*24ba0*/  BRA `(.L_x_40771) ;  /* 0x000006c000007947 */ /* 0x000fea0003800000 */
.L_x_40785:
        /* <DEDUP_REMOVED lines=21> */
.L_x_40789:
[----:B------:R-:W-:Y:S05]  /*24d00*/  BSYNC B1 ;  /* 0x0000000000017941 */ /* 0x000fea0003800000 */
.L_x_40788:
[----:B------:R-:W-:Y:S01]  /*24d10*/  LEA R3, R0, 0x3b800000, 0x17 ;  /* 0x3b80000000037811 */ /* 0x000fe200078eb8ff */
[----:B------:R-:W-:-:S05]  /*24d20*/  IMAD.SHL.U32 R0, R2, 0x100000, RZ ;  /* 0x0010000002007824 */ /* 0x000fca00078e00ff */
[----:B------:R-:W-:Y:S02]  /*24d30*/  LOP3.LUT R0, R3, R0, R4, 0xfe, !PT ;  /* 0x0000000003007212 */ /* 0x000fe400078efe04 */
.L_x_40787:
[----:B------:R-:W-:Y:S05]  /*24d40*/  BSYNC B0 ;  /* 0x0000000000007941 */ /* 0x000fea0003800000 */
.L_x_40786:
[----:B------:R-:W-:Y:S01]  /*24d50*/  FMUL.FTZ R0, R0, 1 ;  /* 0x3f80000000007820 */ /* 0x000fe20000410000 */
[----:B------:R-:W-:-:S03]  /*24d60*/  CS2R R10, SRZ ;  /* 0x00000000000a7805 */ /* 0x000fc6000001ff00 */
[----:B------:R0:W4:Y:S01]  /*24d70*/  F2F.F64.F32 R8, R0 ;  /* 0x0000000000087310 */ /* 0x0001220000201800 */
[----:B------:R-:W-:Y:S05]  /*24d80*/  BRA `(.L_x_40771) ;  /* 0x000004e000007947 */ /* 0x000fea0003800000 */
.L_x_40784:
        /* <DEDUP_REMOVED lines=21> */
.L_x_40793:
[----:B------:R-:W-:Y:S05]  /*24ee0*/  BSYNC B1 ;  /* 0x0000000000017941 */ /* 0x000fea0003800000 */
.L_x_40792:
[----:B------:R-:W-:Y:S01]  /*24ef0*/  LEA R3, R0, 0x37800000, 0x17 ;  /* 0x3780000000037811 */ /* 0x000fe200078eb8ff */
[----:B------:R-:W-:-:S05]  /*24f00*/  IMAD.SHL.U32 R0, R2, 0x200000, RZ ;  /* 0x0020000002007824 */ /* 0x000fca00078e00ff */
[----:B------:R-:W-:Y:S02]  /*24f10*/  LOP3.LUT R0, R3, R0, R4, 0xfe, !PT ;  /* 0x0000000003007212 */ /* 0x000fe400078efe04 */
.L_x_40791:
[----:B------:R-:W-:Y:S05]  /*24f20*/  BSYNC B0 ;  /* 0x0000000000007941 */ /* 0x000fea0003800000 */
.L_x_40790:
[----:B------:R-:W-:Y:S01]  /*24f30*/  FMUL.FTZ R0, R0, 1 ;  /* 0x3f80000000007820 */ /* 0x000fe20000410000 */
[----:B------:R-:W-:-:S03]  /*24f40*/  CS2R R10, SRZ ;  /* 0x00000000000a7805 */ /* 0x000fc6000001ff00 */
[----:B------:R0:W4:Y:S01]  /*24f50*/  F2F.F64.F32 R8, R0 ;  /* 0x0000000000087310 */ /* 0x0001220000201800 */
[----:B------:R-:W-:Y:S05]  /*24f60*/  BRA `(.L_x_40771) ;  /* 0x0000030000007947 */ /* 0x000fea0003800000 */
.L_x_40783:
        /* <DEDUP_REMOVED lines=14> */
.L_x_40797:
[----:B------:R-:W-:Y:S05]  /*25050*/  BSYNC B0 ;  /* 0x0000000000007941 */ /* 0x000fea0003800000 */
.L_x_40796:
[----:B------:R-:W-:Y:S01]  /*25060*/  FMUL.FTZ R0, R0, 1 ;  /* 0x3f80000000007820 */ /* 0x000fe20000410000 */
[----:B------:R-:W-:-:S03]  /*25070*/  CS2R R10, SRZ ;  /* 0x00000000000a7805 */ /* 0x000fc6000001ff00 */
[----:B------:R0:W4:Y:S01]  /*25080*/  F2F.F64.F32 R8, R0 ;  /* 0x0000000000087310 */ /* 0x0001220000201800 */
[----:B------:R-:W-:Y:S05]  /*25090*/  BRA `(.L_x_40771) ;  /* 0x000001d000007947 */ /* 0x000fea0003800000 */
.L_x_40770:
        /* <DEDUP_REMOVED lines=22> */
.L_x_40795:
[----:B------:R-:W4:Y:S01]  /*25200*/  LDG.E.64 R8, [R18.64] ;  /* 0x0000002412087981 */ /* 0x000f22000c1e1b00 */
[----:B------:R-:W-:Y:S01]  /*25210*/  CS2R R10, SRZ ;  /* 0x00000000000a7805 */ /* 0x000fe2000001ff00 */
[----:B----4-:R-:W0:Y:S01]  /*25220*/  I2F.F64.U64 R8, R8 ;  /* 0x0000000800087312 */ /* 0x010e220000301800 */
[----:B------:R-:W-:Y:S05]  /*25230*/  BRA `(.L_x_40771) ;  /* 0x0000003000007947 */ /* 0x000fea0003800000 */
.L_x_40794:
[----:B------:R-:W4:Y:S01]  /*25240*/  LDG.E R8, [R18.64] ;  /* 0x0000002412087981 */ /* 0x000f22000c1e1900 */
[----:B------:R-:W-:Y:S01]  /*25250*/  CS2R R10, SRZ ;  /* 0x00000000000a7805 */ /* 0x000fe2000001ff00 */
[----:B----4-:R-:W0:Y:S06]  /*25260*/  I2F.F64.U32 R8, R8 ;  /* 0x0000000800087312 */ /* 0x010e2c0000201800 */
.L_x_40771:
        /* <DEDUP_REMOVED lines=25> */
[----:B0--3--:R-:W0:-:S10]  /*25400*/  DFMA R22, R18, R18, R2 ;  /* 0x000000121216722b */ /* 0x009e140000000002 */
        /* <DEDUP_REMOVED lines=66> */
.L_x_40805:
        /* <DEDUP_REMOVED lines=24> */
.L_x_40808:
[----:B------:R-:W-:Y:S05]  /*259b0*/  BSYNC B3 ;  /* 0x0000000000037941 */ /* 0x000fea0003800000 */
.L_x_40807:
        /* <DEDUP_REMOVED lines=15> */
.L_x_40806:
[----:B------:R-:W-:Y:S05]  /*25ab0*/  BSYNC B2 ;  /* 0x0000000000027941 */ /* 0x000fea0003800000 */
.L_x_40804:
        /* <DEDUP_REMOVED lines=23> */
.L_x_40810:
[----:B------:R-:W-:Y:S05]  /*25c30*/  BSYNC B2 ;  /* 0x0000000000027941 */ /* 0x000fea0003800000 */
.L_x_40809:
        /* <DEDUP_REMOVED lines=43> */
.L_x_40812:
[----:B------:R-:W-:-:S04]  /*25ef0*/  ISETP.GE.AND P0, PT, R25, RZ, PT ;  /* 0x000000ff1900720c */ /* 0x000fc80003f06270 */
[----:B------:R-:W-:Y:S02]  /*25f00*/  FSEL R2, RZ, 3.37028055040000000000e+12, P0 ;  /* 0x54442d18ff027808 */ /* 0x000fe40000000000 */
[----:B------:R-:W-:Y:S02]  /*25f10*/  FSEL R3, RZ, 2.1426990032196044922, P0 ;  /* 0x400921fbff037808 */ /* 0x000fe40000000000 */
.L_x_40813:
[----:B------:R-:W-:Y:S05]  /*25f20*/  BSYNC B1 ;  /* 0x0000000000017941 */ /* 0x000fea0003800000 */
.L_x_40811:
[----:B------:R0:W2:Y:S02]  /*25f30*/  DADD R24, |R26|, |R24| ;  /* 0x000000001a187229 */ /* 0x0000a40000000618 */
[----:B0-----:R-:W-:Y:S02]  /*25f40*/  LOP3.LUT R27, R3, 0x80000000, R27, 0xb8, !PT ;  /* 0x80000000031b7812 */ /* 0x001fe400078eb81b */
[----:B-1----:R-:W-:-:S04]  /*25f50*/  DMUL R22, R22, 0.5 ;  /* 0x3fe0000016167828 */ /* 0x002fc80000000000 */
[----:B--2---:R-:W0:-:S06]  /*25f60*/  DSETP.GTU.AND P0, PT, |R24|, +INF , PT ;  /* 0x7ff000001800742a */ /* 0x004e0c0003f0c200 */
[----:B0-----:R-:W-:Y:S02]  /*25f70*/  FSEL R2, R24, R2, P0 ;  /* 0x0000000218027208 */ /* 0x001fe40000000000 */
[----:B------:R-:W-:Y:S01]  /*25f80*/  FSEL R3, R25, R27, P0 ;  /* 0x0000001b19037208 */ /* 0x000fe20000000000 */
[----:B------:R-:W-:Y:S05]  /*25f90*/  BRA `(.L_x_40814) ;  /* 0x00004b6000007947 */ /* 0x000fea0003800000 */
.L_x_40803:
        /* <DEDUP_REMOVED lines=30> */
[----:B-1-3--:R-:W-:Y:S02]  /*26180*/  @P2 FSEL R22, R6, RZ, P3 ;  /* 0x000000ff06162208 */ /* 0x00afe40001800000 */
        /* <DEDUP_REMOVED lines=46> */
.L_x_40817:
[----:B------:R-:W-:Y:S05]  /*26470*/  BSYNC B1 ;  /* 0x0000000000017941 */ /* 0x000fea0003800000 */
.L_x_40816:
[----:B------:R-:W-:Y:S01]  /*26480*/  BSSY B2, `(.L_x_40818) ;  /* 0x000000a000027945 */ /* 0x000fe20003800000 */
[----:B------:R-:W-:Y:S05]  /*26490*/  @P4 BRA P5, `(.L_x_40819) ;  /* 0x0000008000004947 */ /* 0x000fea0002800000 */
[----:B------:R-:W-:Y:S01]  /*264a0*/  IMAD.MOV.U32 R5, RZ, RZ, R18 ;  /* 0x000000ffff057224 */ /* 0x000fe200078e0012 */
[----:B------:R-:W-:Y:S01]  /*264b0*/  MOV R0, 0x26500 ;  /* 0x0002650000007802 */ /* 0x000fe20000000f00 */
[----:B------:R-:W-:Y:S02]  /*264c0*/  IMAD.MOV.U32 R4, RZ, RZ, R19 ;  /* 0x000000ffff047224 */ /* 0x000fe400078e0013 */
[----:B------:R-:W-:Y:S02]  /*264d0*/  IMAD.MOV.U32 R6, RZ, RZ, R20 ;  /* 0x000000ffff067224 */ /* 0x000fe400078e0014 */
[----:B0-----:R-:W-:Y:S02]  /*264e0*/  IMAD.MOV.U32 R3, RZ, RZ, R21 ;  /* 0x000000ffff037224 */ /* 0x001fe400078e0015 */
[----:B-1----:R-:W-:Y:S05]  /*264f0*/  CALL.REL.NOINC `($__internal_72_$__cuda_sm20_div_rn_f64_full) ;  /* 0x0000713000007944 */ /* 0x002fea0003c00000 */
[----:B------:R-:W-:Y:S02]  /*26500*/  IMAD.MOV.U32 R5, RZ, RZ, R4 ;  /* 0x000000ffff057224 */ /* 0x000fe400078e0004 */
[----:B------:R-:W-:Y:S02]  /*26510*/  IMAD.MOV.U32 R4, RZ, RZ, R3 ;  /* 0x000000ffff047224 */ /* 0x000fe400078e0003 */
.L_x_40819:
[----:B------:R-:W-:Y:S05]  /*26520*/  BSYNC B2 ;  /* 0x0000000000027941 */ /* 0x000fea0003800000 */
.L_x_40818:
        /* <DEDUP_REMOVED lines=43> */
.L_x_40821:
[----:B------:R-:W-:-:S04]  /*267e0*/  ISETP.GE.AND P0, PT, R25, RZ, PT ;  /* 0x000000ff1900720c */ /* 0x000fc80003f06270 */
[----:B0-----:R-:W-:Y:S02]  /*267f0*/  FSEL R2, RZ, 3.37028055040000000000e+12, P0 ;  /* 0x54442d18ff027808 */ /* 0x001fe40000000000 */
[----:B------:R-:W-:Y:S02]  /*26800*/  FSEL R3, RZ, 2.1426990032196044922, P0 ;  /* 0x400921fbff037808 */ /* 0x000fe40000000000 */
.L_x_40822:
[----:B------:R-:W-:Y:S05]  /*26810*/  BSYNC B1 ;  /* 0x0000000000017941 */ /* 0x000fea0003800000 */
.L_x_40820:
[----:B------:R0:W2:Y:S02]  /*26820*/  DADD R24, |R26|, |R24| ;  /* 0x000000001a187229 */ /* 0x0000a40000000618 */
[----:B0-----:R-:W-:Y:S02]  /*26830*/  LOP3.LUT R27, R3, 0x80000000, R27, 0xb8, !PT ;  /* 0x80000000031b7812 */ /* 0x001fe400078eb81b */
[----:B-1----:R-:W-:-:S04]  /*26840*/  DMUL R22, R22, 0.5 ;  /* 0x3fe0000016167828 */ /* 0x002fc80000000000 */
[----:B--2---:R-:W0:-:S06]  /*26850*/  DSETP.GTU.AND P0, PT, |R24|, +INF , PT ;  /* 0x7ff000001800742a */ /* 0x004e0c0003f0c200 */
[----:B0-----:R-:W-:Y:S02]  /*26860*/  FSEL R2, R24, R2, P0 ;  /* 0x0000000218027208 */ /* 0x001fe40000000000 */
[----:B------:R-:W-:Y:S01]  /*26870*/  FSEL R3, R25, R27, P0 ;  /* 0x0000001b19037208 */ /* 0x000fe20000000000 */
[----:B------:R-:W-:Y:S05]  /*26880*/  BRA `(.L_x_40814) ;  /* 0x0000427000007947 */ /* 0x000fea0003800000 */
.L_x_40815:
        /* <DEDUP_REMOVED lines=11> */
[----:B---3--:R1:W0:Y:S02]  /*26940*/  DADD R22, R6, R6 ;  /* 0x0000000006167229 */ /* 0x0082240000000006 */
        /* <DEDUP_REMOVED lines=15> */
.L_x_40824:
        /* <DEDUP_REMOVED lines=77> */
.L_x_40823:
        /* <DEDUP_REMOVED lines=79> */
.L_x_40826:
        /* <DEDUP_REMOVED lines=24> */
.L_x_40829:
[----:B------:R-:W-:Y:S05]  /*27580*/  BSYNC B3 ;  /* 0x0000000000037941 */ /* 0x000fea0003800000 */
.L_x_40828:
        /* <DEDUP_REMOVED lines=15> */
.L_x_40827:
[----:B------:R-:W-:Y:S05]  /*27680*/  BSYNC B2 ;  /* 0x0000000000027941 */ /* 0x000fea0003800000 */
.L_x_40825:
        /* <DEDUP_REMOVED lines=23> */
.L_x_40831:
[----:B------:R-:W-:Y:S05]  /*27800*/  BSYNC B2 ;  /* 0x0000000000027941 */ /* 0x000fea0003800000 */
.L_x_40830:
        /* <DEDUP_REMOVED lines=43> */
.L_x_40833:
[----:B------:R-:W-:-:S04]  /*27ac0*/  ISETP.GE.AND P0, PT, R25, RZ, PT ;  /* 0x000000ff1900720c */ /* 0x000fc80003f06270 */
[----:B------:R-:W-:Y:S02]  /*27ad0*/  FSEL R2, RZ, 3.37028055040000000000e+12, P0 ;  /* 0x54442d18ff027808 */ /* 0x000fe40000000000 */
[----:B------:R-:W-:Y:S02]  /*27ae0*/  FSEL R3, RZ, 2.1426990032196044922, P0 ;  /* 0x400921fbff037808 */ /* 0x000fe40000000000 */
.L_x_40834:
[----:B------:R-:W-:Y:S05]  /*27af0*/  BSYNC B1 ;  /* 0x0000000000017941 */ /* 0x000fea0003800000 */
.L_x_40832:
[----:B------:R0:W2:Y:S02]  /*27b00*/  DADD R24, |R26|, |R24| ;  /* 0x000000001a187229 */ /* 0x0000a40000000618 */
[----:B0-----:R-:W-:Y:S02]  /*27b10*/  LOP3.LUT R27, R3, 0x80000000, R27, 0xb8, !PT ;  /* 0x80000000031b7812 */ /* 0x001fe400078eb81b */
[----:B-1----:R-:W-:-:S04]  /*27b20*/  DMUL R22, R22, 0.5 ;  /* 0x3fe0000016167828 */ /* 0x002fc80000000000 */
[----:B--2---:R-:W0:-:S06]  /*27b30*/  DSETP.GTU.AND P0, PT, |R24|, +INF , PT ;  /* 0x7ff000001800742a */ /* 0x004e0c0003f0c200 */
[----:B0-----:R-:W-:Y:S02]  /*27b40*/  FSEL R2, R24, R2, P0 ;  /* 0x0000000218027208 */ /* 0x001fe40000000000 */
[----:B------:R-:W-:Y:S01]  /*27b50*/  FSEL R3, R25, R27, P0 ;  /* 0x0000001b19037208 */ /* 0x000fe20000000000 */
[----:B------:R-:W-:Y:S05]  /*27b60*/  BRA `(.L_x_40814) ;  /* 0x00002f9000007947 */ /* 0x000fea0003800000 */
.L_x_40802:
        /* <DEDUP_REMOVED lines=12> */
[----:B---3--:R-:W-:Y:S01]  /*27c30*/  IMAD.MOV.U32 R22, RZ, RZ, R31 ;  /* 0x000000ffff167224 */ /* 0x008fe200078e001f */
        /* <DEDUP_REMOVED lines=100> */
.L_x_40836:
[----:B------:R-:W-:Y:S05]  /*28280*/  BSYNC B1 ;  /* 0x0000000000017941 */ /* 0x000fea0003800000 */
.L_x_40835:
        /* <DEDUP_REMOVED lines=10> */
.L_x_40838:
[----:B------:R-:W-:Y:S05]  /*28330*/  BSYNC B2 ;  /* 0x0000000000027941 */ /* 0x000fea0003800000 */
.L_x_40837:
        /* <DEDUP_REMOVED lines=43> */
.L_x_40840:
[----:B------:R-:W-:-:S04]  /*285f0*/  ISETP.GE.AND P0, PT, R25, RZ, PT ;  /* 0x000000ff1900720c */ /* 0x000fc80003f06270 */
[----:B0-----:R-:W-:Y:S02]  /*28600*/  FSEL R2, RZ, 3.37028055040000000000e+12, P0 ;  /* 0x54442d18ff027808 */ /* 0x001fe40000000000 */
[----:B------:R-:W-:Y:S02]  /*28610*/  FSEL R3, RZ, 2.1426990032196044922, P0 ;  /* 0x400921fbff037808 */ /* 0x000fe40000000000 */
.L_x_40841:
[----:B------:R-:W-:Y:S05]  /*28620*/  BSYNC B1 ;  /* 0x0000000000017941 */ /* 0x000fea0003800000 */
.L_x_40839:
[----:B------:R0:W2:Y:S02]  /*28630*/  DADD R24, |R26|, |R24| ;  /* 0x000000001a187229 */ /* 0x0000a40000000618 */
[----:B0-----:R-:W-:-:S04]  /*28640*/  LOP3.LUT R27, R3, 0x80000000, R27, 0xb8, !PT ;  /* 0x80000000031b7812 */ /* 0x001fc800078eb81b */
[----:B--2---:R-:W0:-:S06]  /*28650*/  DSETP.GTU.AND P0, PT, |R24|, +INF , PT ;  /* 0x7ff000001800742a */ /* 0x004e0c0003f0c200 */
[----:B0-----:R-:W-:Y:S02]  /*28660*/  FSEL R2, R24, R2, P0 ;  /* 0x0000000218027208 */ /* 0x001fe40000000000 */
[----:B------:R-:W-:Y:S01]  /*28670*/  FSEL R3, R25, R27, P0 ;  /* 0x0000001b19037208 */ /* 0x000fe20000000000 */
[----:B------:R-:W-:Y:S05]  /*28680*/  BRA `(.L_x_40814) ;  /* 0x0000247000007947 */ /* 0x000fea0003800000 */
.L_x_40801:
        /* <DEDUP_REMOVED lines=29> */
[----:B---3--:R-:W-:Y:S01]  /*28860*/  IMAD.MOV.U32 R22, RZ, RZ, 0x3ae80f1e ;  /* 0x3ae80f1eff167424 */ /* 0x008fe200078e00ff */
        /* <DEDUP_REMOVED lines=38> */
.L_x_40844:
        /* <DEDUP_REMOVED lines=24> */
.L_x_40847:
[----:B------:R-:W-:Y:S05]  /*28c50*/  BSYNC B3 ;  /* 0x0000000000037941 */ /* 0x000fea0003800000 */
.L_x_40846:
        /* <DEDUP_REMOVED lines=15> */
.L_x_40845:
[----:B------:R-:W-:Y:S05]  /*28d50*/  BSYNC B2 ;  /* 0x0000000000027941 */ /* 0x000fea0003800000 */
.L_x_40843:
[----:B0-----:R-:W-:Y:S01]  /*28d60*/  IMAD.MOV.U32 R2, RZ, RZ, 0x2a25ff7e ;  /* 0x2a25ff7eff027424 */ /* 0x001fe200078e00ff */
[----:B------:R-:W-:Y:S01]  /*28d70*/  ISETP.GE.AND P0, PT, R25, RZ, PT ;  /* 0x000000ff1900720c */ /* 0x000fe20003f06270 */
[----:B------:R-:W-:Y:S01]  /*28d80*/  IMAD.MOV.U32 R3, RZ, RZ, 0x3ef53e1d ;  /* 0x3ef53e1dff037424 */ /* 0x000fe200078e00ff */
[----:B------:R-:W-:Y:S01]  /*28d90*/  DSETP.NEU.AND P2, PT, |R24|, |R26|, PT ;  /* 0x4000001a1800722a */ /* 0x000fe20003f4d200 */
[----:B------:R-:W-:-:S03]  /*28da0*/  IMAD.MOV.U32 R0, RZ, RZ, 0x7f3321d2 ;  /* 0x7f3321d2ff007424 */ /* 0x000fc600078e00ff */
        /* <DEDUP_REMOVED lines=39> */
.L_x_40842:
        /* <DEDUP_REMOVED lines=8> */
[----:B---3--:R-:W1:-:S04]  /*290a0*/  DMUL R22, R18, 0.5 ;  /* 0x3fe0000012167828 */ /* 0x008e480000000000 */
        /* <DEDUP_REMOVED lines=37> */
.L_x_40800:
        /* <DEDUP_REMOVED lines=25> */
.L_x_40849:
[----:B------:R-:W-:Y:S05]  /*29490*/  BSYNC B2 ;  /* 0x0000000000027941 */ /* 0x000fea0003800000 */
.L_x_40848:
[----:B------:R-:W0:Y:S01]  /*294a0*/  MUFU.RCP64H R3, 2.718280792236328125 ;  /* 0x4005bf0a00037908 */ /* 0x000e220000001800 */
[----:B------:R-:W-:Y:S01]  /*294b0*/  IMAD.MOV.U32 R6, RZ, RZ, -0x74eba897 ;  /* 0x8b145769ff067424 */ /* 0x000fe200078e00ff */
[----:B------:R-:W-:Y:S01]  /*294c0*/  FSETP.GEU.AND P2, PT, |R27|, 6.5827683646048100446e-37, PT ;  /* 0x036000001b00780b */ /* 0x000fe20003f4e200 */
[----:B------:R-:W-:Y:S01]  /*294d0*/  IMAD.MOV.U32 R7, RZ, RZ, 0x4005bf0a ;  /* 0x4005bf0aff077424 */ /* 0x000fe200078e00ff */
[----:B------:R-:W-:Y:S01]  /*294e0*/  BSSY B2, `(.L_x_40850) ;  /* 0x0000016000027945 */ /* 0x000fe20003800000 */
[----:B------:R-:W-:Y:S01]  /*294f0*/  IMAD.MOV.U32 R2, RZ, RZ, 0x1 ;  /* 0x00000001ff027424 */ /* 0x000fe200078e00ff */
[----:B---3--:R-:W-:-:S05]  /*29500*/  DADD R22, -RZ, |R4| ;  /* 0x00000000ff167229 */ /* 0x008fca0000000504 */
        /* <DEDUP_REMOVED lines=16> */
[----:B------:R-:W-:Y:S05]  /*29610*/  CALL.REL.NOINC `($__internal_72_$__cuda_sm20_div_rn_f64_full) ;  /* 0x0000401000007944 */ /* 0x000fea0003c00000 */
[----:B------:R-:W-:Y:S02]  /*29620*/  IMAD.MOV.U32 R2, RZ, RZ, R3 ;  /* 0x000000ffff027224 */ /* 0x000fe400078e0003 */
[----:B------:R-:W-:Y:S02]  /*29630*/  IMAD.MOV.U32 R3, RZ, RZ, R4 ;  /* 0x000000ffff037224 */ /* 0x000fe400078e0004 */
.L_x_40851:
[----:B------:R-:W-:Y:S05]  /*29640*/  BSYNC B2 ;  /* 0x0000000000027941 */ /* 0x000fea0003800000 */
.L_x_40850:
        /* <DEDUP_REMOVED lines=114> */
.L_x_40853:
[----:B------:R-:W-:Y:S05]  /*29d70*/  BSYNC B1 ;  /* 0x0000000000017941 */ /* 0x000fea0003800000 */
.L_x_40852:
        /* <DEDUP_REMOVED lines=10> */
.L_x_40855:
[----:B------:R-:W-:Y:S05]  /*29e20*/  BSYNC B2 ;  /* 0x0000000000027941 */ /* 0x000fea0003800000 */
.L_x_40854:
        /* <DEDUP_REMOVED lines=43> */
.L_x_40857:
[----:B------:R-:W-:-:S04]  /*2a0e0*/  ISETP.GE.AND P0, PT, R25, RZ, PT ;  /* 0x000000ff1900720c */ /* 0x000fc80003f06270 */
[----:B0-----:R-:W-:Y:S02]  /*2a0f0*/  FSEL R2, RZ, 3.37028055040000000000e+12, P0 ;  /* 0x54442d18ff027808 */ /* 0x001fe40000000000 */
[----:B------:R-:W-:Y:S02]  /*2a100*/  FSEL R3, RZ, 2.1426990032196044922, P0 ;  /* 0x400921fbff037808 */ /* 0x000fe40000000000 */
.L_x_40858:
[----:B------:R-:W-:Y:S05]  /*2a110*/  BSYNC B1 ;  /* 0x0000000000017941 */ /* 0x000fea0003800000 */
.L_x_40856:
[----:B------:R0:W2:Y:S02]  /*2a120*/  DADD R24, |R26|, |R24| ;  /* 0x000000001a187229 */ /* 0x0000a40000000618 */
[----:B0-----:R-:W-:Y:S02]  /*2a130*/  LOP3.LUT R27, R3, 0x80000000, R27, 0xb8, !PT ;  /* 0x80000000031b7812 */ /* 0x001fe400078eb81b */
[----:B-1----:R-:W-:-:S04]  /*2a140*/  DADD R22, R22, 1 ;  /* 0x3ff0000016167429 */ /* 0x002fc80000000000 */
[----:B--2---:R-:W0:-:S06]  /*2a150*/  DSETP.GTU.AND P0, PT, |R24|, +INF , PT ;  /* 0x7ff000001800742a */ /* 0x004e0c0003f0c200 */
[----:B0-----:R-:W-:Y:S02]  /*2a160*/  FSEL R2, R24, R2, P0 ;  /* 0x0000000218027208 */ /* 0x001fe40000000000 */
[----:B------:R-:W-:Y:S01]  /*2a170*/  FSEL R3, R25, R27, P0 ;  /* 0x0000001b19037208 */ /* 0x000fe20000000000 */
[----:B------:R-:W-:Y:S05]  /*2a180*/  BRA `(.L_x_40814) ;  /* 0x0000097000007947 */ /* 0x000fea0003800000 */
.L_x_40799:
        /* <DEDUP_REMOVED lines=43> */
[----:B0--3--:R-:W-:Y:S02]  /*2a440*/  @P2 FSEL R22, R2, RZ, P3 ;  /* 0x000000ff02162208 */ /* 0x009fe40001800000 */
        /* <DEDUP_REMOVED lines=44> */
.L_x_40860:
[----:B------:R-:W-:Y:S05]  /*2a710*/  BSYNC B1 ;  /* 0x0000000000017941 */ /* 0x000fea0003800000 */
.L_x_40859:
        /* <DEDUP_REMOVED lines=10> */
.L_x_40862:
[----:B------:R-:W-:Y:S05]  /*2a7c0*/  BSYNC B2 ;  /* 0x0000000000027941 */ /* 0x000fea0003800000 */
.L_x_40861:
        /* <DEDUP_REMOVED lines=43> */
.L_x_40864:
[----:B------:R-:W-:Y:S02]  /*2aa80*/  FSEL R2, RZ, 3.37028055040000000000e+12, P2 ;  /* 0x54442d18ff027808 */ /* 0x000fe40001000000 */
[----:B------:R-:W-:Y:S02]  /*2aa90*/  FSEL R3, RZ, 2.1426990032196044922, P2 ;  /* 0x400921fbff037808 */ /* 0x000fe40001000000 */
.L_x_40865:
[----:B------:R-:W-:Y:S05]  /*2aaa0*/  BSYNC B1 ;  /* 0x0000000000017941 */ /* 0x000fea0003800000 */
.L_x_40863:
[----:B------:R0:W2:Y:S02]  /*2aab0*/  DADD R24, |R26|, |R24| ;  /* 0x000000001a187229 */ /* 0x0000a40000000618 */
[----:B0-----:R-:W-:-:S04]  /*2aac0*/  LOP3.LUT R27, R3, 0x80000000, R27, 0xb8, !PT ;  /* 0x80000000031b7812 */ /* 0x001fc800078eb81b */
[----:B--2---:R-:W0:-:S06]  /*2aad0*/  DSETP.GTU.AND P0, PT, |R24|, +INF , PT ;  /* 0x7ff000001800742a */ /* 0x004e0c0003f0c200 */
[----:B0-----:R-:W-:Y:S02]  /*2aae0*/  FSEL R2, R24, R2, P0 ;  /* 0x0000000218027208 */ /* 0x001fe40000000000 */
[----:B------:R-:W-:Y:S02]  /*2aaf0*/  FSEL R3, R25, R27, P0 ;  /* 0x0000001b19037208 */ /* 0x000fe40000000000 */
.L_x_40814:
[----:B------:R-:W-:Y:S05]  /*2ab00*/  BSYNC B0 ;  /* 0x0000000000007941 */ /* 0x000fea0003800000 */
.L_x_40798:
[C---:B------:R-:W0:Y:S01]  /*2ab10*/  DMUL R12, R2.reuse, R8 ;  /* 0x00000008020c7228 */ /* 0x040e220000000000 */
        /* <DEDUP_REMOVED lines=52> */
.L_x_40872:
[----:B------:R-:W-:Y:S05]  /*2ae60*/  BSYNC B0 ;  /* 0x0000000000007941 */ /* 0x000fea0003800000 */
.L_x_40871:
        /* <DEDUP_REMOVED lines=18> */
.L_x_40874:
[----:B------:R2:W3:Y:S01]  /*2af90*/  DMUL R20, RZ, R12 ;  /* 0x0000000cff147228 */ /* 0x0004e20000000000 */
[----:B0-----:R-:W-:-:S05]  /*2afa0*/  IMAD.MOV.U32 R2, RZ, RZ, RZ ;  /* 0x000000ffff027224 */ /* 0x001fca00078e00ff */
.L_x_40875:
[----:B------:R-:W-:Y:S05]  /*2afb0*/  BSYNC B2 ;  /* 0x0000000000027941 */ /* 0x000fea0003800000 */
.L_x_40873:
        /* <DEDUP_REMOVED lines=40> */
.L_x_40877:
[----:B------:R2:W3:Y:S01]  /*2b240*/  DMUL R2, RZ, R12 ;  /* 0x0000000cff027228 */ /* 0x0004e20000000000 */
[----:B------:R-:W-:-:S05]  /*2b250*/  IMAD.MOV.U32 R0, RZ, RZ, RZ ;  /* 0x000000ffff007224 */ /* 0x000fca00078e00ff */
.L_x_40878:
[----:B------:R-:W-:Y:S05]  /*2b260*/  BSYNC B2 ;  /* 0x0000000000027941 */ /* 0x000fea0003800000 */
.L_x_40876:
        /* <DEDUP_REMOVED lines=25> */
.L_x_40870:
        /* <DEDUP_REMOVED lines=38> */
.L_x_40881:
[----:B------:R-:W-:Y:S05]  /*2b660*/  BSYNC B0 ;  /* 0x0000000000007941 */ /* 0x000fea0003800000 */
.L_x_40880:
        /* <DEDUP_REMOVED lines=18> */
.L_x_40883:
[----:B------:R2:W3:Y:S01]  /*2b790*/  DMUL R18, RZ, R12 ;  /* 0x0000000cff127228 */ /* 0x0004e20000000000 */
[----:B0-----:R-:W-:-:S05]  /*2b7a0*/  IMAD.MOV.U32 R2, RZ, RZ, RZ ;  /* 0x000000ffff027224 */ /* 0x001fca00078e00ff */
.L_x_40884:
[----:B------:R-:W-:Y:S05]  /*2b7b0*/  BSYNC B2 ;  /* 0x0000000000027941 */ /* 0x000fea0003800000 */
.L_x_40882:
        /* <DEDUP_REMOVED lines=40> */
.L_x_40886:
[----:B------:R2:W3:Y:S01]  /*2ba40*/  DMUL R2, RZ, R12 ;  /* 0x0000000cff027228 */ /* 0x0004e20000000000 */
[----:B------:R-:W-:-:S05]  /*2ba50*/  IMAD.MOV.U32 R0, RZ, RZ, RZ ;  /* 0x000000ffff007224 */ /* 0x000fca00078e00ff */
.L_x_40887:
[----:B------:R-:W-:Y:S05]  /*2ba60*/  BSYNC B2 ;  /* 0x0000000000027941 */ /* 0x000fea0003800000 */
.L_x_40885:
        /* <DEDUP_REMOVED lines=39> */
.L_x_40869:
        /* <DEDUP_REMOVED lines=11> */
.L_x_40888:
[----:B------:R-:W0:-:S10]  /*2bd90*/  DADD R20, R12, -R12 ;  /* 0x000000000c147229 */ /* 0x000e14000000080c */
[----:B0-----:R-:W-:Y:S02]  /*2bda0*/  IMAD.MOV.U32 R22, RZ, RZ, R20 ;  /* 0x000000ffff167224 */ /* 0x001fe400078e0014 */
[----:B------:R-:W-:Y:S01]  /*2bdb0*/  IMAD.MOV.U32 R23, RZ, RZ, R21 ;  /* 0x000000ffff177224 */ /* 0x000fe200078e0015 */
[----:B------:R-:W-:Y:S05]  /*2bdc0*/  BRA `(.L_x_40879) ;  /* 0x0000080000007947 */ /* 0x000fea0003800000 */
.L_x_40868:
        /* <DEDUP_REMOVED lines=19> */
.L_x_40890:
[----:B------:R0:W1:Y:S01]  /*2bf00*/  DMUL R20, RZ, R12 ;  /* 0x0000000cff147228 */ /* 0x0000620000000000 */
[----:B------:R-:W-:-:S05]  /*2bf10*/  IMAD.MOV.U32 R2, RZ, RZ, RZ ;  /* 0x000000ffff027224 */ /* 0x000fca00078e00ff */
.L_x_40891:
[----:B------:R-:W-:Y:S05]  /*2bf20*/  BSYNC B2 ;  /* 0x0000000000027941 */ /* 0x000fea0003800000 */
.L_x_40889:
        /* <DEDUP_REMOVED lines=40> */
.L_x_40893:
[----:B------:R1:W2:Y:S01]  /*2c1b0*/  DMUL R22, RZ, R12 ;  /* 0x0000000cff167228 */ /* 0x0002a20000000000 */
[----:B------:R-:W-:-:S05]  /*2c1c0*/  IMAD.MOV.U32 R0, RZ, RZ, RZ ;  /* 0x000000ffff007224 */ /* 0x000fca00078e00ff */
.L_x_40894:
[----:B------:R-:W-:Y:S05]  /*2c1d0*/  BSYNC B2 ;  /* 0x0000000000027941 */ /* 0x000fea0003800000 */
.L_x_40892:
        /* <DEDUP_REMOVED lines=24> */
.L_x_40867:
        /* <DEDUP_REMOVED lines=36> */
.L_x_40896:
[----:B------:R-:W-:Y:S05]  /*2c5a0*/  BSYNC B0 ;  /* 0x0000000000007941 */ /* 0x000fea0003800000 */
.L_x_40895:
[----:B------:R-:W-:Y:S02]  /*2c5b0*/  IMAD.MOV.U32 R22, RZ, RZ, R12 ;  /* 0x000000ffff167224 */ /* 0x000fe400078e000c */
[----:B------:R-:W-:Y:S02]  /*2c5c0*/  IMAD.MOV.U32 R23, RZ, RZ, R13 ;  /* 0x000000ffff177224 */ /* 0x000fe400078e000d */
.L_x_40879:
[----:B012---:R-:W-:Y:S05]  /*2c5d0*/  BSYNC B1 ;  /* 0x0000000000017941 */ /* 0x007fea0003800000 */
.L_x_40866:
        /* <DEDUP_REMOVED lines=15> */
.L_x_40900:
[----:B------:R-:W0:Y:S02]  /*2c6d0*/  F2I.S64.F64.TRUNC R20, R20 ;  /* 0x0000001400147311 */ /* 0x000e24000030d900 */
[----:B0-----:R-:W-:-:S05]  /*2c6e0*/  IMAD.MOV.U32 R3, RZ, RZ, R20 ;  /* 0x000000ffff037224 */ /* 0x001fca00078e0014 */
[----:B------:R-:W-:Y:S01]  /*2c6f0*/  STG.E.U8 [R16.64], R3 ;  /* 0x0000000310007986 */ /* 0x000fe2000c101124 */
[----:B------:R-:W-:Y:S05]  /*2c700*/  EXIT ;  /* 0x000000000000794d */ /* 0x000fea0003800000 */
.L_x_40899:
        /* <DEDUP_REMOVED lines=9> */
.L_x_40903:
[----:B------:R-:W0:Y:S02]  /*2c7a0*/  F2I.F64.TRUNC R21, R20 ;  /* 0x0000001400157311 */ /* 0x000e24000030d100 */
[----:B0-----:R-:W-:Y:S01]  /*2c7b0*/  STG.E [R16.64], R21 ;  /* 0x0000001510007986 */ /* 0x001fe2000c101924 */
[----:B------:R-:W-:Y:S05]  /*2c7c0*/  EXIT ;  /* 0x000000000000794d */ /* 0x000fea0003800000 */
.L_x_40902:
[----:B------:R-:W0:Y:S02]  /*2c7d0*/  F2I.F64.TRUNC R21, R20 ;  /* 0x0000001400157311 */ /* 0x000e24000030d100 */
[----:B0-----:R-:W-:Y:S01]  /*2c7e0*/  STG.E.U16 [R16.64], R21 ;  /* 0x0000001510007986 */ /* 0x001fe2000c101524 */
[----:B------:R-:W-:Y:S05]  /*2c7f0*/  EXIT ;  /* 0x000000000000794d */ /* 0x000fea0003800000 */
.L_x_40898:
        /* <DEDUP_REMOVED lines=11> */
.L_x_40905:
[----:B------:R-:W0:Y:S01]  /*2c8b0*/  F2F.F32.F64 R0, R20 ;  /* 0x0000001400007310 */ /* 0x000e220000301000 */
[----:B------:R-:W0:-:S14]  /*2c8c0*/  DSETP.GEU.AND P0, PT, |R20|, c[0x2][0x1d8], PT ;  /* 0x008076001400762a */ /* 0x000e1c0003f0e200 */
[----:B0-----:R-:W-:-:S05]  /*2c8d0*/  @!P0 FMUL R0, R0, 1.175494350822287508e-38 ;  /* 0x0080000000008820 */ /* 0x001fca0000400000 */
[----:B------:R-:W-:-:S05]  /*2c8e0*/  F2FP.PACK_AB R0, RZ, R0 ;  /* 0x00000000ff00723e */ /* 0x000fca00000000ff */
[----:B------:R-:W-:Y:S01]  /*2c8f0*/  STG.E.U16 [R16.64], R0 ;  /* 0x0000000010007986 */ /* 0x000fe2000c101524 */
[----:B------:R-:W-:Y:S05]  /*2c900*/  EXIT ;  /* 0x000000000000794d */ /* 0x000fea0003800000 */
.L_x_40904:
        /* <DEDUP_REMOVED lines=14> */
.L_x_40907:
        /* <DEDUP_REMOVED lines=9> */
.L_x_40906:
[----:B------:R-:W-:Y:S01]  /*2ca80*/  STG.E.64 [R16.64], R20 ;  /* 0x0000001410007986 */ /* 0x000fe2000c101b24 */
[----:B------:R-:W-:Y:S05]  /*2ca90*/  EXIT ;  /* 0x000000000000794d */ /* 0x000fea0003800000 */
.L_x_40897:
        /* <DEDUP_REMOVED lines=13> */
.L_x_40910:
[----:B---3--:R-:W-:Y:S01]  /*2cb70*/  STG.E.128 [R16.64], R20 ;  /* 0x0000001410007986 */ /* 0x008fe2000c101d24 */
[----:B------:R-:W-:Y:S05]  /*2cb80*/  EXIT ;  /* 0x000000000000794d */ /* 0x000fea0003800000 */
.L_x_40909:
        /* <DEDUP_REMOVED lines=23> */
.L_x_40914:
[----:B------:R-:W-:Y:S05]  /*2cd00*/  BSYNC B0 ;  /* 0x0000000000007941 */ /* 0x000fea0003800000 */
.L_x_40913:
[----:B------:R-:W-:-:S05]  /*2cd10*/  LOP3.LUT R3, R0, R3, RZ, 0xfc, !PT ;  /* 0x0000000300037212 */ /* 0x000fca00078efcff */
[----:B------:R-:W-:Y:S01]  /*2cd20*/  STG.E.U8 [R16.64], R3 ;  /* 0x0000000310007986 */ /* 0x000fe2000c101124 */
[----:B------:R-:W-:Y:S05]  /*2cd30*/  EXIT ;  /* 0x000000000000794d */ /* 0x000fea0003800000 */
.L_x_40912:
        /* <DEDUP_REMOVED lines=15> */
.L_x_40916:
[----:B------:R-:W-:Y:S01]  /*2ce30*/  IMAD.MOV.U32 R0, RZ, RZ, 0x7f ;  /* 0x0000007fff007424 */ /* 0x000fe200078e00ff */
[----:B------:R-:W-:-:S04]  /*2ce40*/  ISETP.GT.U32.AND P0, PT, R2, 0x7f800000, PT ;  /* 0x7f8000000200780c */ /* 0x000fc80003f04070 */
[----:B------:R-:W-:-:S04]  /*2ce50*/  SEL R0, R0, 0x7c, P0 ;  /* 0x0000007c00007807 */ /* 0x000fc80000000000 */
.L_x_40917:
[----:B------:R-:W-:Y:S05]  /*2ce60*/  BSYNC B0 ;  /* 0x0000000000007941 */ /* 0x000fea0003800000 */
.L_x_40915:
[----:B------:R-:W-:-:S04]  /*2ce70*/  LOP3.LUT R2, R3, 0x80000000, RZ, 0xc0, !PT ;  /* 0x8000000003027812 */ /* 0x000fc800078ec0ff */
[----:B------:R-:W-:-:S04]  /*2ce80*/  SHF.R.U32.HI R3, RZ, 0x18, R2 ;  /* 0x00000018ff037819 */ /* 0x000fc80000011602 */
[----:B------:R-:W-:-:S05]  /*2ce90*/  LOP3.LUT R3, R0, R3, RZ, 0xfc, !PT ;  /* 0x0000000300037212 */ /* 0x000fca00078efcff */
[----:B------:R-:W-:Y:S01]  /*2cea0*/  STG.E.U8 [R16.64], R3 ;  /* 0x0000000310007986 */ /* 0x000fe2000c101124 */
[----:B------:R-:W-:Y:S05]  /*2ceb0*/  EXIT ;  /* 0x000000000000794d */ /* 0x000fea0003800000 */
.L_x_40911:
[----:B------:R-:W0:Y:S01]  /*2cec0*/  F2F.F32.F64 R0, R20 ;  /* 0x0000001400007310 */ /* 0x000e220000301000 */
[----:B------:R-:W0:-:S14]  /*2ced0*/  DSETP.GEU.AND P0, PT, |R20|, c[0x2][0x1d8], PT ;  /* 0x008076001400762a */ /* 0x000e1c0003f0e200 */
[----:B0-----:R-:W-:-:S05]  /*2cee0*/  @!P0 FMUL R0, R0, 1.175494350822287508e-38 ;  /* 0x0080000000008820 */ /* 0x001fca0000400000 */
[----:B------:R-:W-:-:S05]  /*2cef0*/  F2FP.BF16.PACK_AB R0, RZ, R0 ;  /* 0x00000000ff00723e */ /* 0x000fca00000010ff */
[----:B------:R-:W-:Y:S01]  /*2cf00*/  STG.E.U16 [R16.64], R0 ;  /* 0x0000000010007986 */ /* 0x000fe2000c101524 */
[----:B------:R-:W-:Y:S05]  /*2cf10*/  EXIT ;  /* 0x000000000000794d */ /* 0x000fea0003800000 */
.L_x_40908:
        /* <DEDUP_REMOVED lines=11> */
.L_x_40920:
        /* <DEDUP_REMOVED lines=19> */
.L_x_40923:
[----:B------:R-:W-:-:S04]  /*2d100*/  LOP3.LUT R2, R3, 0x80000000, RZ, 0xc0, !PT ;  /* 0x8000000003027812 */ /* 0x000fc800078ec0ff */
[----:B------:R-:W-:-:S04]  /*2d110*/  SHF.R.U32.HI R3, RZ, 0x18, R2 ;  /* 0x00000018ff037819 */ /* 0x000fc80000011602 */
[----:B------:R-:W-:-:S04]  /*2d120*/  LOP3.LUT R0, R0, R3, RZ, 0xfc, !PT ;  /* 0x0000000300007212 */ /* 0x000fc800078efcff */
[----:B------:R-:W-:Y:S02]  /*2d130*/  PRMT R8, R0, 0x7610, R8 ;  /* 0x0000761000087816 */ /* 0x000fe40000000008 */
.L_x_40922:
[----:B------:R-:W-:Y:S05]  /*2d140*/  BSYNC B0 ;  /* 0x0000000000007941 */ /* 0x000fea0003800000 */
.L_x_40921:
[----:B------:R-:W-:Y:S01]  /*2d150*/  STG.E.U8 [R16.64], R8 ;  /* 0x0000000810007986 */ /* 0x000fe2000c101124 */
[----:B------:R-:W-:Y:S05]  /*2d160*/  EXIT ;  /* 0x000000000000794d */ /* 0x000fea0003800000 */
.L_x_40919:
        /* <DEDUP_REMOVED lines=19> */
.L_x_40926:
[----:B------:R-:W-:-:S04]  /*2d2a0*/  LOP3.LUT R2, R3, 0x80000000, RZ, 0xc0, !PT ;  /* 0x8000000003027812 */ /* 0x000fc800078ec0ff */
[----:B------:R-:W-:-:S04]  /*2d2b0*/  SHF.R.U32.HI R3, RZ, 0x18, R2 ;  /* 0x00000018ff037819 */ /* 0x000fc80000011602 */
[----:B------:R-:W-:-:S04]  /*2d2c0*/  LOP3.LUT R0, R0, R3, RZ, 0xfc, !PT ;  /* 0x0000000300007212 */ /* 0x000fc800078efcff */
[----:B------:R-:W-:Y:S02]  /*2d2d0*/  PRMT R8, R0, 0x7610, R8 ;  /* 0x0000761000087816 */ /* 0x000fe40000000008 */
.L_x_40925:
[----:B------:R-:W-:Y:S05]  /*2d2e0*/  BSYNC B0 ;  /* 0x0000000000007941 */ /* 0x000fea0003800000 */
.L_x_40924:
[----:B------:R-:W-:Y:S01]  /*2d2f0*/  STG.E.U8 [R16.64], R8 ;  /* 0x0000000810007986 */ /* 0x000fe2000c101124 */
[----:B------:R-:W-:Y:S05]  /*2d300*/  EXIT ;  /* 0x000000000000794d */ /* 0x000fea0003800000 */
.L_x_40918:
        /* <DEDUP_REMOVED lines=24> */
.L_x_40901:
        /* <DEDUP_REMOVED lines=20> */
.L_x_40928:
[----:B------:R-:W0:Y:S02]  /*2d5d0*/  F2I.U64.F64.TRUNC R20, R20 ;  /* 0x0000001400147311 */ /* 0x000e24000030d800 */
[----:B0-----:R-:W-:Y:S01]  /*2d5e0*/  STG.E.64 [R16.64], R20 ;  /* 0x0000001410007986 */ /* 0x001fe2000c101b24 */
[----:B------:R-:W-:Y:S05]  /*2d5f0*/  EXIT ;  /* 0x000000000000794d */ /* 0x000fea0003800000 */
.L_x_40927:
[----:B------:R-:W0:Y:S02]  /*2d600*/  F2I.U32.F64.TRUNC R21, R20 ;  /* 0x0000001400157311 */ /* 0x000e24000030d000 */
[----:B0-----:R-:W-:Y:S01]  /*2d610*/  STG.E [R16.64], R21 ;  /* 0x0000001510007986 */ /* 0x001fe2000c101924 */
[----:B------:R-:W-:Y:S05]  /*2d620*/  EXIT ;  /* 0x000000000000794d */ /* 0x000fea0003800000 */
        .weak           $__internal_72_$__cuda_sm20_div_rn_f64_full
        .type           $__internal_72_$__cuda_sm20_div_rn_f64_full,@function
        .size           $__internal_72_$__cuda_sm20_div_rn_f64_full,($_ZN2at6native18elementwise_kernelILi128ELi4EZNS0_15gpu_kernel_implIZZZNS0_50_GLOBAL__N__2680c7bb_12_PowKernel_cu_b2145a98_318424pow_tensor_tensor_kernelERNS_18TensorIteratorBaseEENKUlvE_clEvENKUlvE6_clEvEUlN3c107complexIdEESA_E_EEvS5_RKT_EUliE_EEviT1_$__internal_trig_reduction_slowpathd - $__internal_72_$__cuda_sm20_div_rn_f64_full)
$__internal_72_$__cuda_sm20_div_rn_f64_full:
[C---:B------:R-:W-:Y:S01]  /*2d630*/  FSETP.GEU.AND P2, PT, |R3|.reuse, 1.469367938527859385e-39, PT ;  /* 0x001000000300780b */ /* 0x040fe20003f4e200 */
[----:B------:R-:W-:Y:S01]  /*2d640*/  IMAD.MOV.U32 R31, RZ, RZ, R4 ;  /* 0x000000ffff1f7224 */ /* 0x000fe200078e0004 */
[----:B------:R-:W-:Y:S01]  /*2d650*/  LOP3.LUT R7, R3, 0x800fffff, RZ, 0xc0, !PT ;  /* 0x800fffff03077812 */ /* 0x000fe200078ec0ff */
[--C-:B------:R-:W-:Y:S01]  /*2d660*/  IMAD.MOV.U32 R12, RZ, RZ, R6.reuse ;  /* 0x000000ffff0c7224 */ /* 0x100fe200078e0006 */
[----:B------:R-:W-:Y:S01]  /*2d670*/  BSSY B1, `(.L_x_40929) ;  /* 0x000005d000017945 */ /* 0x000fe20003800000 */
[----:B------:R-:W-:Y:S01]  /*2d680*/  IMAD.MOV.U32 R13, RZ, RZ, R3 ;  /* 0x000000ffff0d7224 */ /* 0x000fe200078e0003 */
[----:B------:R-:W-:Y:S01]  /*2d690*/  FSETP.GEU.AND P0, PT, |R31|, 1.469367938527859385e-39, PT ;  /* 0x001000001f00780b */ /* 0x000fe20003f0e200 */
[----:B------:R-:W-:Y:S01]  /*2d6a0*/  IMAD.MOV.U32 R14, RZ, RZ, R6 ;  /* 0x000000ffff0e7224 */ /* 0x000fe200078e0006 */
[----:B------:R-:W-:Y:S01]  /*2d6b0*/  LOP3.LUT R15, R7, 0x3ff00000, RZ, 0xfc, !PT ;  /* 0x3ff00000070f7812 */ /* 0x000fe200078efcff */
[----:B------:R-:W-:Y:S01]  /*2d6c0*/  IMAD.MOV.U32 R30, RZ, RZ, R5 ;  /* 0x000000ffff1e7224 */ /* 0x000fe200078e0005 */
[----:B------:R-:W-:Y:S01]  /*2d6d0*/  LOP3.LUT R4, R31, 0x7ff00000, RZ, 0xc0, !PT ;  /* 0x7ff000001f047812 */ /* 0x000fe200078ec0ff */
[----:B------:R-:W-:Y:S01]  /*2d6e0*/  IMAD.MOV.U32 R37, RZ, RZ, 0x1ca00000 ;  /* 0x1ca00000ff257424 */ /* 0x000fe200078e00ff */
[----:B------:R-:W-:Y:S01]  /*2d6f0*/  LOP3.LUT R5, R3, 0x7ff00000, RZ, 0xc0, !PT ;  /* 0x7ff0000003057812 */ /* 0x000fe200078ec0ff */
[----:B------:R-:W0:-:S03]  /*2d700*/  @!P2 DMUL R14, R12, 8.98846567431157953865e+307 ;  /* 0x7fe000000c0ea828 */ /* 0x000e060000000000 */
[----:B------:R-:W-:-:S03]  /*2d710*/  ISETP.GE.U32.AND P4, PT, R4, R5, PT ;  /* 0x000000050400720c */ /* 0x000fc60003f86070 */
[----:B0-----:R-:W0:Y:S01]  /*2d720*/  MUFU.RCP64H R7, R15 ;  /* 0x0000000f00077308 */ /* 0x001e220000001800 */
[----:B------:R-:W-:Y:S01]  /*2d730*/  @!P0 LOP3.LUT R6, R13, 0x7ff00000, RZ, 0xc0, !PT ;  /* 0x7ff000000d068812 */ /* 0x000fe200078ec0ff */
[----:B------:R-:W-:Y:S01]  /*2d740*/  @!P0 IMAD.MOV.U32 R34, RZ, RZ, RZ ;  /* 0x000000ffff228224 */ /* 0x000fe200078e00ff */
[C---:B------:R-:W-:Y:S02]  /*2d750*/  SEL R28, R37.reuse, 0x63400000, !P4 ;  /* 0x63400000251c7807 */ /* 0x040fe40006000000 */
[----:B------:R-:W-:Y:S01]  /*2d760*/  @!P0 ISETP.GE.U32.AND P3, PT, R4, R6, PT ;  /* 0x000000060400820c */ /* 0x000fe20003f66070 */
[----:B------:R-:W-:Y:S01]  /*2d770*/  IMAD.MOV.U32 R6, RZ, RZ, 0x1 ;  /* 0x00000001ff067424 */ /* 0x000fe200078e00ff */
[----:B------:R-:W-:Y:S01]  /*2d780*/  LOP3.LUT R29, R28, 0x800fffff, R31, 0xf8, !PT ;  /* 0x800fffff1c1d7812 */ /* 0x000fe200078ef81f */
[----:B------:R-:W-:Y:S01]  /*2d790*/  IMAD.MOV.U32 R28, RZ, RZ, R30 ;  /* 0x000000ffff1c7224 */ /* 0x000fe200078e001e */
[----:B------:R-:W-:Y:S02]  /*2d7a0*/  @!P0 SEL R3, R37, 0x63400000, !P3 ;  /* 0x6340000025038807 */ /* 0x000fe40005800000 */
[----:B------:R-:W-:-:S02]  /*2d7b0*/  @!P2 LOP3.LUT R5, R15, 0x7ff00000, RZ, 0xc0, !PT ;  /* 0x7ff000000f05a812 */ /* 0x000fc400078ec0ff */
[----:B------:R-:W-:Y:S02]  /*2d7c0*/  @!P0 LOP3.LUT R3, R3, 0x80000000, R31, 0xf8, !PT ;  /* 0x8000000003038812 */ /* 0x000fe400078ef81f */
[----:B------:R-:W-:Y:S01]  /*2d7d0*/  IADD3 R36, R5, -0x1, RZ ;  /* 0xffffffff05247810 */ /* 0x000fe20007ffe0ff */
[----:B0-----:R-:W0:Y:S01]  /*2d7e0*/  DFMA R32, R6, -R14, 1 ;  /* 0x3ff000000620742b */ /* 0x001e22000000080e */
[----:B------:R-:W-:Y:S01]  /*2d7f0*/  @!P0 LOP3.LUT R35, R3, 0x100000, RZ, 0xfc, !PT ;  /* 0x0010000003238812 */ /* 0x000fe200078efcff */
[----:B------:R-:W-:-:S04]  /*2d800*/  IMAD.MOV.U32 R3, RZ, RZ, R4 ;  /* 0x000000ffff037224 */ /* 0x000fc800078e0004 */
[----:B0-----:R-:W0:-:S04]  /*2d810*/  DFMA R32, R32, R32, R32 ;  /* 0x000000202020722b */ /* 0x001e080000000020 */
[----:B------:R-:W-:-:S04]  /*2d820*/  @!P0 DFMA R28, R28, 2, -R34 ;  /* 0x400000001c1c882b */ /* 0x000fc80000000822 */
[----:B0-----:R-:W0:-:S06]  /*2d830*/  DFMA R32, R6, R32, R6 ;  /* 0x000000200620722b */ /* 0x001e0c0000000006 */
[----:B0-----:R-:W0:Y:S01]  /*2d840*/  DFMA R6, R32, -R14, 1 ;  /* 0x3ff000002006742b */ /* 0x001e22000000080e */
[----:B------:R-:W-:-:S05]  /*2d850*/  @!P0 LOP3.LUT R3, R29, 0x7ff00000, RZ, 0xc0, !PT ;  /* 0x7ff000001d038812 */ /* 0x000fca00078ec0ff */
[----:B0-----:R0:W1:Y:S02]  /*2d860*/  DFMA R32, R32, R6, R32 ;  /* 0x000000062020722b */ /* 0x0010640000000020 */
[----:B0-----:R-:W-:-:S04]  /*2d870*/  IADD3 R6, R3, -0x1, RZ ;  /* 0xffffffff03067810 */ /* 0x001fc80007ffe0ff */
        /* <DEDUP_REMOVED lines=36> */
.L_x_40930:
        /* <DEDUP_REMOVED lines=17> */
.L_x_40933:
[----:B------:R-:W-:Y:S01]  /*2dbd0*/  LOP3.LUT R3, R13, 0x80000, RZ, 0xfc, !PT ;  /* 0x000800000d037812 */ /* 0x000fe200078efcff */
[----:B------:R-:W-:-:S04]  /*2dbe0*/  IMAD.MOV.U32 R32, RZ, RZ, R12 ;  /* 0x000000ffff207224 */ /* 0x000fc800078e000c */
[----:B------:R-:W-:Y:S01]  /*2dbf0*/  IMAD.MOV.U32 R33, RZ, RZ, R3 ;  /* 0x000000ffff217224 */ /* 0x000fe200078e0003 */
[----:B------:R-:W-:Y:S05]  /*2dc00*/  BRA `(.L_x_40931) ;  /* 0x0000003000007947 */ /* 0x000fea0003800000 */
.L_x_40932:
[----:B------:R-:W-:Y:S01]  /*2dc10*/  LOP3.LUT R3, R31, 0x80000, RZ, 0xfc, !PT ;  /* 0x000800001f037812 */ /* 0x000fe200078efcff */
[----:B------:R-:W-:-:S04]  /*2dc20*/  IMAD.MOV.U32 R32, RZ, RZ, R30 ;  /* 0x000000ffff207224 */ /* 0x000fc800078e001e */
[----:B------:R-:W-:Y:S02]  /*2dc30*/  IMAD.MOV.U32 R33, RZ, RZ, R3 ;  /* 0x000000ffff217224 */ /* 0x000fe400078e0003 */
.L_x_40931:
[----:B------:R-:W-:Y:S05]  /*2dc40*/  BSYNC B1 ;  /* 0x0000000000017941 */ /* 0x000fea0003800000 */
.L_x_40929:
[----:B------:R-:W-:Y:S02]  /*2dc50*/  IMAD.MOV.U32 R6, RZ, RZ, R0 ;  /* 0x000000ffff067224 */ /* 0x000fe400078e0000 */
[----:B------:R-:W-:Y:S02]  /*2dc60*/  IMAD.MOV.U32 R7, RZ, RZ, 0x0 ;  /* 0x00000000ff077424 */ /* 0x000fe400078e00ff */
[----:B------:R-:W-:Y:S02]  /*2dc70*/  IMAD.MOV.U32 R3, RZ, RZ, R32 ;  /* 0x000000ffff037224 */ /* 0x000fe400078e0020 */
[----:B------:R-:W-:Y:S01]  /*2dc80*/  IMAD.MOV.U32 R4, RZ, RZ, R33 ;  /* 0x000000ffff047224 */ /* 0x000fe200078e0021 */
[----:B------:R-:W-:Y:S06]  /*2dc90*/  RET.REL.NODEC R6 `(_ZN2at6native18elementwise_kernelILi128ELi4EZNS0_15gpu_kernel_implIZZZNS0_50_GLOBAL__N__2680c7bb_12_PowKernel_cu_b2145a98_318424pow_tensor_tensor_kernelERNS_18TensorIteratorBaseEENKUlvE_clEvENKUlvE6_clEvEUlN3c107complexIdEESA_E_EEvS5_RKT_EUliE_EEviT1_) ;  /* 0xfffd236006007950 */ /* 0x000fec0003c3ffff */
        .type           $_ZN2at6native18elementwise_kernelILi128ELi4EZNS0_15gpu_kernel_implIZZZNS0_50_GLOBAL__N__2680c7bb_12_PowKernel_cu_b2145a98_318424pow_tensor_tensor_kernelERNS_18TensorIteratorBaseEENKUlvE_clEvENKUlvE6_clEvEUlN3c107complexIdEESA_E_EEvS5_RKT_EUliE_EEviT1_$__internal_trig_reduction_slowpathd,@function
        .size           $_ZN2at6native18elementwise_kernelILi128ELi4EZNS0_15gpu_kernel_implIZZZNS0_50_GLOBAL__N__2680c7bb_12_PowKernel_cu_b2145a98_318424pow_tensor_tensor_kernelERNS_18TensorIteratorBaseEENKUlvE_clEvENKUlvE6_clEvEUlN3c107complexIdEESA_E_EEvS5_RKT_EUliE_EEviT1_$__internal_trig_reduction_slowpathd,(.L_x_61568 - $_ZN2at6native18elementwise_kernelILi128ELi4EZNS0_15gpu_kernel_implIZZZNS0_50_GLOBAL__N__2680c7bb_12_PowKernel_cu_b2145a98_318424pow_tensor_tensor_kernelERNS_18TensorIteratorBaseEENKUlvE_clEvENKUlvE6_clEvEUlN3c107complexIdEESA_E_EEvS5_RKT_EUliE_EEviT1_$__internal_trig_reduction_slowpathd)
$_ZN2at6native18elementwise_kernelILi128ELi4EZNS0_15gpu_kernel_implIZZZNS0_50_GLOBAL__N__2680c7bb_12_PowKernel_cu_b2145a98_318424pow_tensor_tensor_kernelERNS_18TensorIteratorBaseEENKUlvE_clEvENKUlvE6_clEvEUlN3c107complexIdEESA_E_EEvS5_RKT_EUliE_EEviT1_$__internal_trig_reduction_slowpathd:
[----:B------:R-:W-:Y:S01]  /*2dca0*/  SHF.R.U32.HI R6, RZ, 0x14, R25 ;  /* 0x00000014ff067819 */ /* 0x000fe20000011619 */
[----:B------:R-:W-:Y:S02]  /*2dcb0*/  IMAD.MOV.U32 R7, RZ, RZ, R0 ;  /* 0x000000ffff077224 */ /* 0x000fe400078e0000 */
[----:B------:R-:W-:Y:S01]  /*2dcc0*/  IMAD.MOV.U32 R5, RZ, RZ, RZ ;  /* 0x000000ffff057224 */ /* 0x000fe200078e00ff */
[----:B------:R-:W-:-:S04]  /*2dcd0*/  LOP3.LUT R3, R6, 0x7ff, RZ, 0xc0, !PT ;  /* 0x000007ff06037812 */ /* 0x000fc800078ec0ff */
[----:B------:R-:W-:-:S13]  /*2dce0*/  ISETP.NE.AND P0, PT, R3, 0x7ff, PT ;  /* 0x000007ff0300780c */ /* 0x000fda0003f05270 */
[----:B------:R-:W-:Y:S05]  /*2dcf0*/  @!P0 BRA `(.L_x_40934) ;  /* 0x000008c000008947 */ /* 0x000fea0003800000 */
[----:B------:R-:W-:Y:S01]  /*2dd00*/  IADD3 R0, R3, -0x400, RZ ;  /* 0xfffffc0003007810 */ /* 0x000fe20007ffe0ff */
[----:B------:R-:W-:Y:S01]  /*2dd10*/  BSSY B0, `(.L_x_40935) ;  /* 0x0000030000007945 */ /* 0x000fe20003800000 */
[----:B------:R-:W-:Y:S02]  /*2dd20*/  CS2R R26, SRZ ;  /* 0x00000000001a7805 */ /* 0x000fe4000001ff00 */
[----:B------:R-:W-:-:S04]  /*2dd30*/  SHF.R.U32.HI R0, RZ, 0x6, R0 ;  /* 0x00000006ff007819 */ /* 0x000fc80000011600 */
[C---:B------:R-:W-:Y:S02]  /*2dd40*/  IADD3 R3, -R0.reuse, 0x10, RZ ;  /* 0x0000001000037810 */ /* 0x040fe40007ffe1ff */
[C---:B------:R-:W-:Y:S02]  /*2dd50*/  IADD3 R4, -R0.reuse, 0x13, RZ ;  /* 0x0000001300047810 */ /* 0x040fe40007ffe1ff */
[----:B------:R-:W-:Y:S02]  /*2dd60*/  ISETP.GT.AND P0, PT, R3, 0xe, PT ;  /* 0x0000000e0300780c */ /* 0x000fe40003f04270 */
[----:B------:R-:W-:Y:S02]  /*2dd70*/  IADD3 R11, -R0, 0xf, RZ ;  /* 0x0000000f000b7810 */ /* 0x000fe40007ffe1ff */
[----:B------:R-:W-:Y:S02]  /*2dd80*/  SEL R28, R4, 0x12, !P0 ;  /* 0x00000012041c7807 */ /* 0x000fe40004000000 */
[----:B------:R-:W-:-:S02]  /*2dd90*/  IADD3 R4, R6, -0x400, RZ ;  /* 0xfffffc0006047810 */ /* 0x000fc40007ffe0ff */
[----:B------:R-:W-:Y:S01]  /*2dda0*/  ISETP.GT.AND P1, PT, R3, R28, PT ;  /* 0x0000001c0300720c */ /* 0x000fe20003f24270 */
[----:B------:R-:W-:Y:S01]  /*2ddb0*/  IMAD.MOV.U32 R3, RZ, RZ, R11 ;  /* 0x000000ffff037224 */ /* 0x000fe200078e000b */
[----:B------:R-:W-:-:S11]  /*2ddc0*/  LOP3.LUT P0, R33, R4, 0x3f, RZ, 0xc0, !PT ;  /* 0x0000003f04217812 */ /* 0x000fd6000780c0ff */
        /* <DEDUP_REMOVED lines=11> */
.L_x_40937:
[----:B------:R-:W-:Y:S01]  /*2de80*/  IMAD.MOV.U32 R4, RZ, RZ, R9 ;  /* 0x000000ffff047224 */ /* 0x000fe200078e0009 */
[----:B------:R-:W-:Y:S01]  /*2de90*/  ULDC.64 UR4, c[0x0][0x118] ;  /* 0x0000460000047ab9 */ /* 0x000fe20000000a00 */
[----:B------:R-:W-:-:S06]  /*2dea0*/  IMAD.MOV.U32 R5, RZ, RZ, R10 ;  /* 0x000000ffff057224 */ /* 0x000fcc00078e000a */
[----:B------:R-:W2:Y:S01]  /*2deb0*/  LDG.E.64.CONSTANT R4, [R4.64] ;  /* 0x0000000404047981 */ /* 0x000ea2000c1e9b00 */
[----:B------:R-:W-:Y:S01]  /*2dec0*/  IADD3 R3, R3, 0x1, RZ ;  /* 0x0000000103037810 */ /* 0x000fe20007ffe0ff */
[----:B--2---:R-:W-:-:S04]  /*2ded0*/  IMAD.WIDE.U32 R6, P1, R4, R29, R26 ;  /* 0x0000001d04067225 */ /* 0x004fc8000782001a */
[CC--:B------:R-:W-:Y:S02]  /*2dee0*/  IMAD R27, R4.reuse, R31.reuse, RZ ;  /* 0x0000001f041b7224 */ /* 0x0c0fe400078e02ff */
[----:B------:R-:W-:-:S03]  /*2def0*/  IMAD.HI.U32 R8, R4, R31, RZ ;  /* 0x0000001f04087227 */ /* 0x000fc600078e00ff */
[----:B------:R-:W-:Y:S01]  /*2df00*/  IADD3 R7, P3, R27, R7, RZ ;  /* 0x000000071b077210 */ /* 0x000fe20007f7e0ff */
[----:B------:R-:W-:-:S04]  /*2df10*/  IMAD.HI.U32 R27, R5, R29, RZ ;  /* 0x0000001d051b7227 */ /* 0x000fc800078e00ff */
[----:B------:R-:W-:Y:S02]  /*2df20*/  IMAD.X R8, RZ, RZ, R8, P1 ;  /* 0x000000ffff087224 */ /* 0x000fe400008e0608 */
[C---:B------:R-:W-:Y:S02]  /*2df30*/  IMAD R26, R5.reuse, R29, RZ ;  /* 0x0000001d051a7224 */ /* 0x040fe400078e02ff */
[-C--:B------:R-:W-:Y:S01]  /*2df40*/  IMAD.HI.U32 R4, R5, R31.reuse, RZ ;  /* 0x0000001f05047227 */ /* 0x080fe200078e00ff */
[----:B------:R-:W-:Y:S02]  /*2df50*/  IADD3.X R8, P1, R27, R8, RZ, P3, !PT ;  /* 0x000000081b087210 */ /* 0x000fe40001f3e4ff */
[----:B------:R-:W-:Y:S01]  /*2df60*/  ISETP.GE.AND P3, PT, R3, R28, PT ;  /* 0x0000001c0300720c */ /* 0x000fe20003f66270 */
[----:B------:R-:W-:Y:S01]  /*2df70*/  IMAD R5, R5, R31, RZ ;  /* 0x0000001f05057224 */ /* 0x000fe200078e02ff */
[----:B------:R-:W-:Y:S01]  /*2df80*/  IADD3 R7, P4, R26, R7, RZ ;  /* 0x000000071a077210 */ /* 0x000fe20007f9e0ff */
[----:B------:R-:W-:Y:S01]  /*2df90*/  IMAD.X R4, RZ, RZ, R4, P1 ;  /* 0x000000ffff047224 */ /* 0x000fe200008e0604 */
[----:B------:R-:W-:-:S02]  /*2dfa0*/  IADD3 R9, P1, R9, 0x8, RZ ;  /* 0x0000000809097810 */ /* 0x000fc40007f3e0ff */
[----:B------:R-:W-:Y:S01]  /*2dfb0*/  IADD3.X R26, P4, R5, R8, RZ, P4, !PT ;  /* 0x00000008051a7210 */ /* 0x000fe2000279e4ff */
[----:B------:R0:W-:Y:S02]  /*2dfc0*/  STL.64 [R0], R6 ;  /* 0x0000000600007387 */ /* 0x0001e40000100a00 */
[----:B------:R-:W-:Y:S02]  /*2dfd0*/  IMAD.X R10, RZ, RZ, R10, P1 ;  /* 0x000000ffff0a7224 */ /* 0x000fe400008e060a */
[----:B------:R-:W-:Y:S01]  /*2dfe0*/  IMAD.X R27, RZ, RZ, R4, P4 ;  /* 0x000000ffff1b7224 */ /* 0x000fe200020e0604 */
[----:B0-----:R-:W-:Y:S01]  /*2dff0*/  IADD3 R0, R0, 0x8, RZ ;  /* 0x0000000800007810 */ /* 0x001fe20007ffe0ff */
[----:B------:R-:W-:Y:S05]  /*2e000*/  @!P3 BRA `(.L_x_40937) ;  /* 0xfffffe700000b947 */ /* 0x000fea000383ffff */
.L_x_40936:
[----:B------:R-:W-:Y:S05]  /*2e010*/  BSYNC B0 ;  /* 0x0000000000007941 */ /* 0x000fea0003800000 */
.L_x_40935:
[----:B------:R-:W-:-:S04]  /*2e020*/  IMAD.IADD R0, R3, 0x1, -R11 ;  /* 0x0000000103007824 */ /* 0x000fc800078e0a0b */
[----:B------:R-:W-:-:S05]  /*2e030*/  IMAD R29, R0, 0x8, R1 ;  /* 0x00000008001d7824 */ /* 0x000fca00078e0201 */
[----:B------:R0:W-:Y:S04]  /*2e040*/  STL.64 [R29], R26 ;  /* 0x0000001a1d007387 */ /* 0x0001e80000100a00 */
[----:B------:R-:W2:Y:S04]  /*2e050*/  LDL.64 R10, [R1+0x10] ;  /* 0x00001000010a7983 */ /* 0x000ea80000100a00 */
[----:B------:R-:W3:Y:S04]  /*2e060*/  @P0 LDL.64 R6, [R1+0x8] ;  /* 0x0000080001060983 */ /* 0x000ee80000100a00 */
[----:B------:R-:W4:Y:S01]  /*2e070*/  LDL.64 R4, [R1+0x18] ;  /* 0x0000180001047983 */ /* 0x000f220000100a00 */
[----:B------:R-:W-:Y:S01]  /*2e080*/  @P0 IADD3 R0, -R33, 0x40, RZ ;  /* 0x0000004021000810 */ /* 0x000fe20007ffe1ff */
[----:B------:R-:W-:Y:S01]  /*2e090*/  UMOV UR4, URZ ;  /* 0x0000003f00047c82 */ /* 0x000fe20008000000 */
[----:B--2---:R-:W-:-:S02]  /*2e0a0*/  @P0 SHF.L.U32 R8, R10, R33, RZ ;  /* 0x000000210a080219 */ /* 0x004fc400000006ff */
[-C--:B------:R-:W-:Y:S02]  /*2e0b0*/  @P0 SHF.R.U64 R9, R10, R0.reuse, R11 ;  /* 0x000000000a090219 */ /* 0x080fe4000000120b */
[-CC-:B---3--:R-:W-:Y:S02]  /*2e0c0*/  @P0 SHF.R.U64 R3, R6, R0.reuse, R7.reuse ;  /* 0x0000000006030219 */ /* 0x188fe40000001207 */
[----:B------:R-:W-:Y:S02]  /*2e0d0*/  @P0 SHF.R.U32.HI R6, RZ, R0, R7 ;  /* 0x00000000ff060219 */ /* 0x000fe40000011607 */
[-C--:B------:R-:W-:Y:S02]  /*2e0e0*/  @P0 SHF.L.U64.HI R7, R10, R33.reuse, R11 ;  /* 0x000000210a070219 */ /* 0x080fe4000001020b */
        /* <DEDUP_REMOVED lines=19> */
[----:B0-----:R-:W-:-:S03]  /*2e220*/  SHF.R.U32.HI R26, RZ, 0x1d, R5 ;  /* 0x0000001dff1a7819 */ /* 0x001fc60000011605 */
        /* <DEDUP_REMOVED lines=18> */
[----:B------:R-:W-:Y:S01]  /*2e350*/  @P1 LOP3.LUT R11, R0, R7, RZ, 0xfc, !PT ;  /* 0x00000007000b1212 */ /* 0x000fe200078efcff */
[----:B------:R-:W-:Y:S01]  /*2e360*/  IMAD.MOV.U32 R7, RZ, RZ, RZ ;  /* 0x000000ffff077224 */ /* 0x000fe200078e00ff */
[----:B------:R-:W-:-:S03]  /*2e370*/  SHF.R.U32.HI R0, RZ, R4, R9 ;  /* 0x00000004ff007219 */ /* 0x000fc60000011609 */
[----:B------:R-:W-:Y:S01]  /*2e380*/  IMAD.WIDE.U32 R28, R11, 0x2168c235, RZ ;  /* 0x2168c2350b1c7825 */ /* 0x000fe200078e00ff */
[----:B------:R-:W-:-:S03]  /*2e390*/  @P1 LOP3.LUT R10, R0, R3, RZ, 0xfc, !PT ;  /* 0x00000003000a1212 */ /* 0x000fc600078efcff */
        /* <DEDUP_REMOVED lines=14> */
[----:B------:R-:W-:Y:S02]  /*2e480*/  SEL R4, R4, R3, P3 ;  /* 0x0000000304047207 */ /* 0x000fe40001800000 */
[----:B------:R-:W-:Y:S02]  /*2e490*/  SEL R9, RZ, 0x1, !P3 ;  /* 0x00000001ff097807 */ /* 0x000fe40005800000 */
[----:B------:R-:W-:Y:S02]  /*2e4a0*/  SEL R7, R7, R0, P3 ;  /* 0x0000000007077207 */ /* 0x000fe40001800000 */
[----:B------:R-:W-:Y:S01]  /*2e4b0*/  IADD3 R4, P1, R4, 0x1, RZ ;  /* 0x0000000104047810 */ /* 0x000fe20007f3e0ff */
[----:B------:R-:W-:Y:S01]  /*2e4c0*/  IMAD.IADD R9, R9, 0x1, R8 ;  /* 0x0000000109097824 */ /* 0x000fe200078e0208 */
[----:B------:R-:W-:-:S03]  /*2e4d0*/  LOP3.LUT R0, R26, 0x1, RZ, 0xc0, !PT ;  /* 0x000000011a007812 */ /* 0x000fc600078ec0ff */
[----:B------:R-:W-:Y:S01]  /*2e4e0*/  IMAD.X R7, RZ, RZ, R7, P1 ;  /* 0x000000ffff077224 */ /* 0x000fe200008e0607 */
[----:B------:R-:W-:Y:S01]  /*2e4f0*/  LEA.HI R5, R5, R0, RZ, 0x2 ;  /* 0x0000000005057211 */ /* 0x000fe200078f10ff */
[----:B------:R-:W-:-:S03]  /*2e500*/  IMAD.SHL.U32 R9, R9, 0x100000, RZ ;  /* 0x0010000009097824 */ /* 0x000fc600078e00ff */
[----:B------:R-:W-:-:S04]  /*2e510*/  SHF.R.U64 R4, R4, 0xa, R7 ;  /* 0x0000000a04047819 */ /* 0x000fc80000001207 */
        /* <DEDUP_REMOVED lines=9> */
[----:B------:R-:W-:-:S03]  /*2e5b0*/  LOP3.LUT R25, R0, R3, RZ, 0xfc, !PT ;  /* 0x0000000300197212 */ /* 0x000fc600078efcff */
.L_x_40934:
[----:B------:R-:W-:Y:S02]  /*2e5c0*/  IMAD.MOV.U32 R0, RZ, RZ, R5 ;  /* 0x000000ffff007224 */ /* 0x000fe400078e0005 */
[----:B------:R-:W-:Y:S02]  /*2e5d0*/  IMAD.MOV.U32 R5, RZ, RZ, R25 ;  /* 0x000000ffff057224 */ /* 0x000fe400078e0019 */
[----:B------:R-:W-:Y:S02]  /*2e5e0*/  IMAD.MOV.U32 R25, RZ, RZ, 0x0 ;  /* 0x00000000ff197424 */ /* 0x000fe400078e00ff */
[----:B------:R-:W-:Y:S02]  /*2e5f0*/  IMAD.MOV.U32 R4, RZ, RZ, R7 ;  /* 0x000000ffff047224 */ /* 0x000fe400078e0007 */
[----:B------:R-:W-:Y:S05]  /*2e600*/  RET.REL.NODEC R24 `(_ZN2at6native18elementwise_kernelILi128ELi4EZNS0_15gpu_kernel_implIZZZNS0_50_GLOBAL__N__2680c7bb_12_PowKernel_cu_b2145a98_318424pow_tensor_tensor_kernelERNS_18TensorIteratorBaseEENKUlvE_clEvENKUlvE6_clEvEUlN3c107complexIdEESA_E_EEvS5_RKT_EUliE_EEviT1_) ;  /* 0xfffd19f018007950 */ /* 0x000fea0003c3ffff */
.L_x_40938:
        /* <DEDUP_REMOVED lines=15> */
.L_x_61568:


//--------------------- .text._ZN2at6native27unrolled_elementwise_kernelIZZZNS0_50_GLOBAL__N__2680c7bb_12_PowKernel_cu_b2145a98_318424pow_tensor_tensor_kernelERNS_18TensorIteratorBaseEENKUlvE_clEvENKUlvE6_clEvEUlN3c107complexIdEES9_E_St5arrayIPcLm3EELi4E23TrivialOffsetCalculatorILi2EjESE_ILi1EjENS0_6memory12LoadWithCastILi2EEENSH_13StoreWithCastILi1EEEEEviT_T0_T2_T3_T4_T5_ --------------------------
	.section	.text._ZN2at6native27unrolled_elementwise_kernelIZZZNS0_50_GLOBAL__N__2680c7bb_12_PowKernel_cu_b2145a98_318424pow_tensor_tensor_kernelERNS_18TensorIteratorBaseEENKUlvE_clEvENKUlvE6_clEvEUlN3c107complexIdEES9_E_St5arrayIPcLm3EELi4E23TrivialOffsetCalculatorILi2EjESE_ILi1EjENS0_6memory12LoadWithCastILi2EEENSH_13StoreWithCastILi1EEEEEviT_T0_T2_T3_T4_T5_,"ax",@progbits
	.sectioninfo	@"SHI_REGISTERS=71"
	.align	128
        .global         _ZN2at6native27unrolled_elementwise_kernelIZZZNS0_50_GLOBAL__N__2680c7bb_12_PowKernel_cu_b2145a98_318424pow_tensor_tensor_kernelERNS_18TensorIteratorBaseEENKUlvE_clEvENKUlvE6_clEvEUlN3c107complexIdEES9_E_St5arrayIPcLm3EELi4E23TrivialOffsetCalculatorILi2EjESE_ILi1EjENS0_6memory12LoadWithCastILi2EEENSH_13StoreWithCastILi1EEEEEviT_T0_T2_T3_T4_T5_
        .type           _ZN2at6native27unrolled_elementwise_kernelIZZZNS0_50_GLOBAL__N__2680c7bb_12_PowKernel_cu_b2145a98_318424pow_tensor_tensor_kernelERNS_18TensorIteratorBaseEENKUlvE_clEvENKUlvE6_clEvEUlN3c107complexIdEES9_E_St5arrayIPcLm3EELi4E23TrivialOffsetCalculatorILi2EjESE_ILi1EjENS0_6memory12LoadWithCastILi2EEENSH_13StoreWithCastILi1EEEEEviT_T0_T2_T3_T4_T5_,@function
        .size           _ZN2at6native27unrolled_elementwise_kernelIZZZNS0_50_GLOBAL__N__2680c7bb_12_PowKernel_cu_b2145a98_318424pow_tensor_tensor_kernelERNS_18TensorIteratorBaseEENKUlvE_clEvENKUlvE6_clEvEUlN3c107complexIdEES9_E_St5arrayIPcLm3EELi4E23TrivialOffsetCalculatorILi2EjESE_ILi1EjENS0_6memory12LoadWithCastILi2EEENSH_13StoreWithCastILi1EEEEEviT_T0_T2_T3_T4_T5_,(.L_x_61570 - _ZN2at6native27unrolled_elementwise_kernelIZZZNS0_50_GLOBAL__N__2680c7bb_12_PowKernel_cu_b2145a98_318424pow_tensor_tensor_kernelERNS_18TensorIteratorBaseEENKUlvE_clEvENKUlvE6_clEvEUlN3c107complexIdEES9_E_St5arrayIPcLm3EELi4E23TrivialOffsetCalculatorILi2EjESE_ILi1EjENS0_6memory12LoadWithCastILi2EEENSH_13StoreWithCastILi1EEEEEviT_T0_T2_T3_T4_T5_)
        .other          _ZN2at6native27unrolled_elementwise_kernelIZZZNS0_50_GLOBAL__N__2680c7bb_12_PowKernel_cu_b2145a98_318424pow_tensor_tensor_kernelERNS_18TensorIteratorBaseEENKUlvE_clEvENKUlvE6_clEvEUlN3c107complexIdEES9_E_St5arrayIPcLm3EELi4E23TrivialOffsetCalculatorILi2EjESE_ILi1EjENS0_6memory12LoadWithCastILi2EEENSH_13StoreWithCastILi1EEEEEviT_T0_T2_T3_T4_T5_,@"STO_CUDA_ENTRY STV_DEFAULT"
_ZN2at6native27unrolled_elementwise_kernelIZZZNS0_50_GLOBAL__N__2680c7bb_12_PowKernel_cu_b2145a98_318424pow_tensor_tensor_kernelERNS_18TensorIteratorBaseEENKUlvE_clEvENKUlvE6_clEvEUlN3c107complexIdEES9_E_St5arrayIPcLm3EELi4E23TrivialOffsetCalculatorILi2EjESE_ILi1EjENS0_6memory12LoadWithCastILi2EEENSH_13StoreWithCastILi1EEEEEviT_T0_T2_T3_T4_T5_:
.text._ZN2at6native27unrolled_elementwise_kernelIZZZNS0_50_GLOBAL__N__2680c7bb_12_PowKernel_cu_b2145a98_318424pow_tensor_tensor_kernelERNS_18TensorIteratorBaseEENKUlvE_clEvENKUlvE6_clEvEUlN3c107complexIdEES9_E_St5arrayIPcLm3EELi4E23TrivialOffsetCalculatorILi2EjESE_ILi1EjENS0_6memory12LoadWithCastILi2EEENSH_13StoreWithCastILi1EEEEEviT_T0_T2_T3_T4_T5_:
        /* <DEDUP_REMOVED lines=11> */
[----:B------:R-:W3:Y:S01]  /*00b0*/  LDC.U8 R23, c[0x0][0x18d] ;  /* 0x00006340ff177b82 */ /* 0x000ee20000000000 */
[----:B------:R-:W-:Y:S01]  /*00c0*/  CS2R R26, SRZ ;  /* 0x00000000001a7805 */ /* 0x000fe2000001ff00 */
[----:B------:R-:W-:Y:S01]  /*00d0*/  CS2R R24, SRZ ;  /* 0x0000000000187805 */ /* 0x000fe2000001ff00 */
[----:B0-----:R-:W-:-:S05]  /*00e0*/  IMAD R68, R48, R3, c[0x0][0x160] ;  /* 0x0000580030447624 */ /* 0x001fca00078e0203 */
[----:B--2---:R-:W-:-:S04]  /*00f0*/  ISETP.GE.AND P0, PT, R49, R68, PT ;  /* 0x000000443100720c */ /* 0x004fc80003f06270 */
[----:B------:R-:W-:-:S09]  /*0100*/  P2R R22, PR, RZ, 0x1 ;  /* 0x00000001ff167803 */ /* 0x000fd20000000000 */
        /* <DEDUP_REMOVED lines=20> */
.L_x_40944:
[----:B------:R-:W2:Y:S01]  /*0250*/  LDG.E.U8 R2, [R2.64] ;  /* 0x0000002402027981 */ /* 0x000ea2000c1e1100 */
[----:B------:R-:W-:Y:S01]  /*0260*/  CS2R R18, SRZ ;  /* 0x0000000000127805 */ /* 0x000fe2000001ff00 */
[----:B--2---:R0:W1:Y:S01]  /*0270*/  I2F.F64.U16 R16, R2 ;  /* 0x0000000200107312 */ /* 0x0040620000101800 */
[----:B------:R-:W-:Y:S05]  /*0280*/  BRA `(.L_x_40946) ;  /* 0x00000f5000007947 */ /* 0x000fea0003800000 */
.L_x_40943:
        /* <DEDUP_REMOVED lines=10> */
.L_x_40948:
[----:B------:R-:W2:Y:S01]  /*0330*/  LDG.E R2, [R2.64] ;  /* 0x0000002402027981 */ /* 0x000ea2000c1e1900 */
[----:B------:R-:W-:Y:S01]  /*0340*/  CS2R R18, SRZ ;  /* 0x0000000000127805 */ /* 0x000fe2000001ff00 */
[----:B--2---:R0:W1:Y:S01]  /*0350*/  I2F.F64 R16, R2 ;  /* 0x0000000200107312 */ /* 0x0040620000201c00 */
[----:B------:R-:W-:Y:S05]  /*0360*/  BRA `(.L_x_40946) ;  /* 0x00000e7000007947 */ /* 0x000fea0003800000 */
.L_x_40947:
[----:B------:R-:W2:Y:S01]  /*0370*/  LDG.E.U16 R2, [R2.64] ;  /* 0x0000002402027981 */ /* 0x000ea2000c1e1500 */
[----:B------:R-:W-:Y:S01]  /*0380*/  CS2R R18, SRZ ;  /* 0x0000000000127805 */ /* 0x000fe2000001ff00 */
[----:B--2---:R0:W1:Y:S01]  /*0390*/  I2F.F64.S16 R16, R2 ;  /* 0x0000000200107312 */ /* 0x0040620000101c00 */
[----:B------:R-:W-:Y:S05]  /*03a0*/  BRA `(.L_x_40946) ;  /* 0x00000e3000007947 */ /* 0x000fea0003800000 */
.L_x_40942:
        /* <DEDUP_REMOVED lines=11> */
.L_x_40950:
[----:B------:R-:W2:Y:S01]  /*0460*/  LDG.E.U16 R0, [R2.64] ;  /* 0x0000002402007981 */ /* 0x000ea2000c1e1500 */
[----:B------:R-:W-:Y:S01]  /*0470*/  CS2R R18, SRZ ;  /* 0x0000000000127805 */ /* 0x000fe2000001ff00 */
[----:B--2---:R-:W-:-:S05]  /*0480*/  HADD2.F32 R0, -RZ, R0.H0_H0 ;  /* 0x20000000ff007230 */ /* 0x004fca0000004100 */
[----:B------:R-:W-:-:S04]  /*0490*/  FMUL.FTZ R0, R0, 1 ;  /* 0x3f80000000007820 */ /* 0x000fc80000410000 */
[----:B------:R0:W1:Y:S01]  /*04a0*/  F2F.F64.F32 R16, R0 ;  /* 0x0000000000107310 */ /* 0x0000620000201800 */
[----:B------:R-:W-:Y:S05]  /*04b0*/  BRA `(.L_x_40946) ;  /* 0x00000d2000007947 */ /* 0x000fea0003800000 */
.L_x_40949:
        /* <DEDUP_REMOVED lines=12> */
.L_x_40952:
        /* <DEDUP_REMOVED lines=8> */
.L_x_40951:
[----:B------:R0:W5:Y:S01]  /*0600*/  LDG.E.64 R16, [R2.64] ;  /* 0x0000002402107981 */ /* 0x000162000c1e1b00 */
[----:B------:R-:W-:Y:S01]  /*0610*/  CS2R R18, SRZ ;  /* 0x0000000000127805 */ /* 0x000fe2000001ff00 */
[----:B------:R-:W-:Y:S05]  /*0620*/  BRA `(.L_x_40946) ;  /* 0x00000bb000007947 */ /* 0x000fea0003800000 */
.L_x_40941:
        /* <DEDUP_REMOVED lines=14> */
.L_x_40955:
[----:B------:R0:W5:Y:S01]  /*0710*/  LDG.E.128 R16, [R2.64] ;  /* 0x0000002402107981 */ /* 0x000162000c1e1d00 */
[----:B------:R-:W-:Y:S05]  /*0720*/  BRA `(.L_x_40946) ;  /* 0x00000ab000007947 */ /* 0x000fea0003800000 */
.L_x_40954:
        /* <DEDUP_REMOVED lines=29> */
.L_x_40957:
        /* <DEDUP_REMOVED lines=16> */
.L_x_40956:
[----:B------:R-:W2:Y:S01]  /*0a00*/  LDG.E.U16 R0, [R2.64] ;  /* 0x0000002402007981 */ /* 0x000ea2000c1e1500 */
[----:B------:R-:W-:Y:S01]  /*0a10*/  CS2R R18, SRZ ;  /* 0x0000000000127805 */ /* 0x000fe2000001ff00 */
[----:B--2---:R-:W-:-:S05]  /*0a20*/  PRMT R0, RZ, 0x5410, R0 ;  /* 0x00005410ff007816 */ /* 0x004fca0000000000 */
[----:B------:R-:W-:-:S04]  /*0a30*/  FMUL.FTZ R0, R0, 1 ;  /* 0x3f80000000007820 */ /* 0x000fc80000410000 */
[----:B------:R0:W1:Y:S01]  /*0a40*/  F2F.F64.F32 R16, R0 ;  /* 0x0000000000107310 */ /* 0x0000620000201800 */
[----:B------:R-:W-:Y:S05]  /*0a50*/  BRA `(.L_x_40946) ;  /* 0x0000078000007947 */ /* 0x000fea0003800000 */
.L_x_40953:
        /* <DEDUP_REMOVED lines=12> */
.L_x_40960:
        /* <DEDUP_REMOVED lines=21> */
.L_x_40964:
[----:B------:R-:W-:Y:S05]  /*0c70*/  BSYNC B1 ;  /* 0x0000000000017941 */ /* 0x000fea0003800000 */
.L_x_40963:
[----:B------:R-:W-:Y:S01]  /*0c80*/  LEA R3, R0, 0x3b800000, 0x17 ;  /* 0x3b80000000037811 */ /* 0x000fe200078eb8ff */
[----:B------:R-:W-:-:S05]  /*0c90*/  IMAD.SHL.U32 R0, R2, 0x100000, RZ ;  /* 0x0010000002007824 */ /* 0x000fca00078e00ff */
[----:B------:R-:W-:Y:S02]  /*0ca0*/  LOP3.LUT R0, R3, R0, R4, 0xfe, !PT ;  /* 0x0000000003007212 */ /* 0x000fe400078efe04 */
.L_x_40962:
[----:B------:R-:W-:Y:S05]  /*0cb0*/  BSYNC B0 ;  /* 0x0000000000007941 */ /* 0x000fea0003800000 */
.L_x_40961:
[----:B------:R-:W-:Y:S01]  /*0cc0*/  FMUL.FTZ R0, R0, 1 ;  /* 0x3f80000000007820 */ /* 0x000fe20000410000 */
[----:B------:R-:W-:-:S03]  /*0cd0*/  CS2R R18, SRZ ;  /* 0x0000000000127805 */ /* 0x000fc6000001ff00 */
[----:B------:R0:W1:Y:S01]  /*0ce0*/  F2F.F64.F32 R16, R0 ;  /* 0x0000000000107310 */ /* 0x0000620000201800 */
[----:B------:R-:W-:Y:S05]  /*0cf0*/  BRA `(.L_x_40946) ;  /* 0x000004e000007947 */ /* 0x000fea0003800000 */
.L_x_40959:
        /* <DEDUP_REMOVED lines=21> */
.L_x_40968:
[----:B------:R-:W-:Y:S05]  /*0e50*/  BSYNC B1 ;  /* 0x0000000000017941 */ /* 0x000fea0003800000 */
.L_x_40967:
[----:B------:R-:W-:Y:S01]  /*0e60*/  LEA R3, R0, 0x37800000, 0x17 ;  /* 0x3780000000037811 */ /* 0x000fe200078eb8ff */
[----:B------:R-:W-:-:S05]  /*0e70*/  IMAD.SHL.U32 R0, R2, 0x200000, RZ ;  /* 0x0020000002007824 */ /* 0x000fca00078e00ff */
[----:B------:R-:W-:Y:S02]  /*0e80*/  LOP3.LUT R0, R3, R0, R4, 0xfe, !PT ;  /* 0x0000000003007212 */ /* 0x000fe400078efe04 */
.L_x_40966:
[----:B------:R-:W-:Y:S05]  /*0e90*/  BSYNC B0 ;  /* 0x0000000000007941 */ /* 0x000fea0003800000 */
.L_x_40965:
[----:B------:R-:W-:Y:S01]  /*0ea0*/  FMUL.FTZ R0, R0, 1 ;  /* 0x3f80000000007820 */ /* 0x000fe20000410000 */
[----:B------:R-:W-:-:S03]  /*0eb0*/  CS2R R18, SRZ ;  /* 0x0000000000127805 */ /* 0x000fc6000001ff00 */
[----:B------:R0:W1:Y:S01]  /*0ec0*/  F2F.F64.F32 R16, R0 ;  /* 0x0000000000107310 */ /* 0x0000620000201800 */
[----:B------:R-:W-:Y:S05]  /*0ed0*/  BRA `(.L_x_40946) ;  /* 0x0000030000007947 */ /* 0x000fea0003800000 */
.L_x_40958:
        /* <DEDUP_REMOVED lines=14> */
.L_x_40972:
[----:B------:R-:W-:Y:S05]  /*0fc0*/  BSYNC B0 ;  /* 0x0000000000007941 */ /* 0x000fea0003800000 */
.L_x_40971:
[----:B------:R-:W-:Y:S01]  /*0fd0*/  FMUL.FTZ R0, R0, 1 ;  /* 0x3f80000000007820 */ /* 0x000fe20000410000 */
[----:B------:R-:W-:-:S03]  /*0fe0*/  CS2R R18, SRZ ;  /* 0x0000000000127805 */ /* 0x000fc6000001ff00 */
[----:B------:R0:W1:Y:S01]  /*0ff0*/  F2F.F64.F32 R16, R0 ;  /* 0x0000000000107310 */ /* 0x0000620000201800 */
[----:B------:R-:W-:Y:S05]  /*1000*/  BRA `(.L_x_40946) ;  /* 0x000001d000007947 */ /* 0x000fea0003800000 */
.L_x_40945:
        /* <DEDUP_REMOVED lines=22> */
.L_x_40970:
[----:B------:R-:W2:Y:S01]  /*1170*/  LDG.E.64 R16, [R2.64] ;  /* 0x0000002402107981 */ /* 0x000ea2000c1e1b00 */
[----:B------:R-:W-:Y:S01]  /*1180*/  CS2R R18, SRZ ;  /* 0x0000000000127805 */ /* 0x000fe2000001ff00 */
[----:B--2---:R-:W0:Y:S01]  /*1190*/  I2F.F64.U64 R16, R16 ;  /* 0x0000001000107312 */ /* 0x004e220000301800 */
[----:B------:R-:W-:Y:S05]  /*11a0*/  BRA `(.L_x_40946) ;  /* 0x0000003000007947 */ /* 0x000fea0003800000 */
.L_x_40969:
[----:B------:R-:W2:Y:S01]  /*11b0*/  LDG.E R2, [R2.64] ;  /* 0x0000002402027981 */ /* 0x000ea2000c1e1900 */
[----:B------:R-:W-:Y:S01]  /*11c0*/  CS2R R18, SRZ ;  /* 0x0000000000127805 */ /* 0x000fe2000001ff00 */
[----:B--2---:R0:W1:Y:S06]  /*11d0*/  I2F.F64.U32 R16, R2 ;  /* 0x0000000200107312 */ /* 0x00406c0000201800 */
.L_x_40946:
[----:B0-----:R-:W-:Y:S01]  /*11e0*/  PRMT R0, R23, 0x9910, RZ ;  /* 0x0000991017007816 */ /* 0x001fe200000000ff */
[----:B------:R-:W-:-:S03]  /*11f0*/  IMAD R2, R24, c[0x0][0x194], RZ ;  /* 0x0000650018027a24 */ /* 0x000fc600078e02ff */
        /* <DEDUP_REMOVED lines=14> */
[----:B---3--:R0:W3:Y:S01]  /*12e0*/  I2F.F64.S16 R24, R2 ;  /* 0x0000000200187312 */ /* 0x0080e20000101c00 */
[----:B------:R-:W-:Y:S05]  /*12f0*/  BRA `(.L_x_40978) ;  /* 0x00000f9000007947 */ /* 0x000fea0003800000 */
.L_x_40976:
[----:B------:R-:W3:Y:S01]  /*1300*/  LDG.E.U8 R2, [R2.64] ;  /* 0x0000002402027981 */ /* 0x000ee2000c1e1100 */
[----:B------:R-:W-:Y:S01]  /*1310*/  CS2R R26, SRZ ;  /* 0x00000000001a7805 */ /* 0x000fe2000001ff00 */
[----:B---3--:R0:W3:Y:S01]  /*1320*/  I2F.F64.U16 R24, R2 ;  /* 0x0000000200187312 */ /* 0x0080e20000101800 */
[----:B------:R-:W-:Y:S05]  /*1330*/  BRA `(.L_x_40978) ;  /* 0x00000f5000007947 */ /* 0x000fea0003800000 */
.L_x_40975:
        /* <DEDUP_REMOVED lines=10> */
.L_x_40980:
[----:B------:R-:W3:Y:S01]  /*13e0*/  LDG.E R2, [R2.64] ;  /* 0x0000002402027981 */ /* 0x000ee2000c1e1900 */
[----:B------:R-:W-:Y:S01]  /*13f0*/  CS2R R26, SRZ ;  /* 0x00000000001a7805 */ /* 0x000fe2000001ff00 */
[----:B---3--:R0:W3:Y:S01]  /*1400*/  I2F.F64 R24, R2 ;  /* 0x0000000200187312 */ /* 0x0080e20000201c00 */
[----:B------:R-:W-:Y:S05]  /*1410*/  BRA `(.L_x_40978) ;  /* 0x00000e7000007947 */ /* 0x000fea0003800000 */
.L_x_40979:
[----:B------:R-:W3:Y:S01]  /*1420*/  LDG.E.U16 R2, [R2.64] ;  /* 0x0000002402027981 */ /* 0x000ee2000c1e1500 */
[----:B------:R-:W-:Y:S01]  /*1430*/  CS2R R26, SRZ ;  /* 0x00000000001a7805 */ /* 0x000fe2000001ff00 */
[----:B---3--:R0:W3:Y:S01]  /*1440*/  I2F.F64.S16 R24, R2 ;  /* 0x0000000200187312 */ /* 0x0080e20000101c00 */
[----:B------:R-:W-:Y:S05]  /*1450*/  BRA `(.L_x_40978) ;  /* 0x00000e3000007947 */ /* 0x000fea0003800000 */
.L_x_40974:
        /* <DEDUP_REMOVED lines=11> */
.L_x_40982:
[----:B------:R-:W3:Y:S01]  /*1510*/  LDG.E.U16 R0, [R2.64] ;  /* 0x0000002402007981 */ /* 0x000ee2000c1e1500 */
[----:B------:R-:W-:Y:S01]  /*1520*/  CS2R R26, SRZ ;  /* 0x00000000001a7805 */ /* 0x000fe2000001ff00 */
[----:B---3--:R-:W-:-:S05]  /*1530*/  HADD2.F32 R0, -RZ, R0.H0_H0 ;  /* 0x20000000ff007230 */ /* 0x008fca0000004100 */
[----:B------:R-:W-:-:S04]  /*1540*/  FMUL.FTZ R0, R0, 1 ;  /* 0x3f80000000007820 */ /* 0x000fc80000410000 */
[----:B------:R0:W3:Y:S01]  /*1550*/  F2F.F64.F32 R24, R0 ;  /* 0x0000000000187310 */ /* 0x0000e20000201800 */
[----:B------:R-:W-:Y:S05]  /*1560*/  BRA `(.L_x_40978) ;  /* 0x00000d2000007947 */ /* 0x000fea0003800000 */
.L_x_40981:
        /* <DEDUP_REMOVED lines=12> */
.L_x_40984:
        /* <DEDUP_REMOVED lines=8> */
.L_x_40983:
[----:B------:R0:W5:Y:S01]  /*16b0*/  LDG.E.64 R24, [R2.64] ;  /* 0x0000002402187981 */ /* 0x000162000c1e1b00 */
[----:B------:R-:W-:Y:S01]  /*16c0*/  CS2R R26, SRZ ;  /* 0x00000000001a7805 */ /* 0x000fe2000001ff00 */
[----:B------:R-:W-:Y:S05]  /*16d0*/  BRA `(.L_x_40978) ;  /* 0x00000bb000007947 */ /* 0x000fea0003800000 */
.L_x_40973:
        /* <DEDUP_REMOVED lines=14> */
.L_x_40987:
[----:B------:R0:W5:Y:S01]  /*17c0*/  LDG.E.128 R24, [R2.64] ;  /* 0x0000002402187981 */ /* 0x000162000c1e1d00 */
[----:B------:R-:W-:Y:S05]  /*17d0*/  BRA `(.L_x_40978) ;  /* 0x00000ab000007947 */ /* 0x000fea0003800000 */
.L_x_40986:
        /* <DEDUP_REMOVED lines=29> */
.L_x_40989:
        /* <DEDUP_REMOVED lines=16> */
.L_x_40988:
[----:B------:R-:W3:Y:S01]  /*1ab0*/  LDG.E.U16 R0, [R2.64] ;  /* 0x0000002402007981 */ /* 0x000ee2000c1e1500 */
[----:B------:R-:W-:Y:S01]  /*1ac0*/  CS2R R26, SRZ ;  /* 0x00000000001a7805 */ /* 0x000fe2000001ff00 */
[----:B---3--:R-:W-:-:S05]  /*1ad0*/  PRMT R0, RZ, 0x5410, R0 ;  /* 0x00005410ff007816 */ /* 0x008fca0000000000 */
[----:B------:R-:W-:-:S04]  /*1ae0*/  FMUL.FTZ R0, R0, 1 ;  /* 0x3f80000000007820 */ /* 0x000fc80000410000 */
[----:B------:R0:W3:Y:S01]  /*1af0*/  F2F.F64.F32 R24, R0 ;  /* 0x0000000000187310 */ /* 0x0000e20000201800 */
[----:B------:R-:W-:Y:S05]  /*1b00*/  BRA `(.L_x_40978) ;  /* 0x0000078000007947 */ /* 0x000fea0003800000 */
.L_x_40985:
        /* <DEDUP_REMOVED lines=10> */
[----:B---3--:R0:W3:Y:S01]  /*1bb0*/  I2F.F64.U16 R24, R2 ;  /* 0x0000000200187312 */ /* 0x0080e20000101800 */
[----:B------:R-:W-:Y:S05]  /*1bc0*/  BRA `(.L_x_40978) ;  /* 0x000006c000007947 */ /* 0x000fea0003800000 */
.L_x_40992:
        /* <DEDUP_REMOVED lines=21> */
.L_x_40996:
[----:B------:R-:W-:Y:S05]  /*1d20*/  BSYNC B1 ;  /* 0x0000000000017941 */ /* 0x000fea0003800000 */
.L_x_40995:
[----:B------:R-:W-:Y:S01]  /*1d30*/  LEA R3, R0, 0x3b800000, 0x17 ;  /* 0x3b80000000037811 */ /* 0x000fe200078eb8ff */
[----:B------:R-:W-:-:S05]  /*1d40*/  IMAD.SHL.U32 R0, R2, 0x100000, RZ ;  /* 0x0010000002007824 */ /* 0x000fca00078e00ff */
[----:B------:R-:W-:Y:S02]  /*1d50*/  LOP3.LUT R0, R3, R0, R4, 0xfe, !PT ;  /* 0x0000000003007212 */ /* 0x000fe400078efe04 */
.L_x_40994:
[----:B------:R-:W-:Y:S05]  /*1d60*/  BSYNC B0 ;  /* 0x0000000000007941 */ /* 0x000fea0003800000 */
.L_x_40993:
[----:B------:R-:W-:Y:S01]  /*1d70*/  FMUL.FTZ R0, R0, 1 ;  /* 0x3f80000000007820 */ /* 0x000fe20000410000 */
[----:B------:R-:W-:-:S03]  /*1d80*/  CS2R R26, SRZ ;  /* 0x00000000001a7805 */ /* 0x000fc6000001ff00 */
[----:B------:R0:W3:Y:S01]  /*1d90*/  F2F.F64.F32 R24, R0 ;  /* 0x0000000000187310 */ /* 0x0000e20000201800 */
[----:B------:R-:W-:Y:S05]  /*1da0*/  BRA `(.L_x_40978) ;  /* 0x000004e000007947 */ /* 0x000fea0003800000 */
.L_x_40991:
        /* <DEDUP_REMOVED lines=21> */
.L_x_41000:
[----:B------:R-:W-:Y:S05]  /*1f00*/  BSYNC B1 ;  /* 0x0000000000017941 */ /* 0x000fea0003800000 */
.L_x_40999:
[----:B------:R-:W-:Y:S01]  /*1f10*/  LEA R3, R0, 0x37800000, 0x17 ;  /* 0x3780000000037811 */ /* 0x000fe200078eb8ff */
[----:B------:R-:W-:-:S05]  /*1f20*/  IMAD.SHL.U32 R0, R2, 0x200000, RZ ;  /* 0x0020000002007824 */ /* 0x000fca00078e00ff */
[----:B------:R-:W-:Y:S02]  /*1f30*/  LOP3.LUT R0, R3, R0, R4, 0xfe, !PT ;  /* 0x0000000003007212 */ /* 0x000fe400078efe04 */
.L_x_40998:
[----:B------:R-:W-:Y:S05]  /*1f40*/  BSYNC B0 ;  /* 0x0000000000007941 */ /* 0x000fea0003800000 */
.L_x_40997:
[----:B------:R-:W-:Y:S01]  /*1f50*/  FMUL.FTZ R0, R0, 1 ;  /* 0x3f80000000007820 */ /* 0x000fe20000410000 */
[----:B------:R-:W-:-:S03]  /*1f60*/  CS2R R26, SRZ ;  /* 0x00000000001a7805 */ /* 0x000fc6000001ff00 */
[----:B------:R0:W3:Y:S01]  /*1f70*/  F2F.F64.F32 R24, R0 ;  /* 0x0000000000187310 */ /* 0x0000e20000201800 */
[----:B------:R-:W-:Y:S05]  /*1f80*/  BRA `(.L_x_40978) ;  /* 0x0000030000007947 */ /* 0x000fea0003800000 */
.L_x_40990:
        /* <DEDUP_REMOVED lines=14> */
.L_x_41004:
[----:B------:R-:W-:Y:S05]  /*2070*/  BSYNC B0 ;  /* 0x0000000000007941 */ /* 0x000fea0003800000 */
.L_x_41003:
[----:B------:R-:W-:Y:S01]  /*2080*/  FMUL.FTZ R0, R0, 1 ;  /* 0x3f80000000007820 */ /* 0x000fe20000410000 */
[----:B------:R-:W-:-:S03]  /*2090*/  CS2R R26, SRZ ;  /* 0x00000000001a7805 */ /* 0x000fc6000001ff00 */
[----:B------:R0:W3:Y:S01]  /*20a0*/  F2F.F64.F32 R24, R0 ;  /* 0x0000000000187310 */ /* 0x0000e20000201800 */
[----:B------:R-:W-:Y:S05]  /*20b0*/  BRA `(.L_x_40978) ;  /* 0x000001d000007947 */ /* 0x000fea0003800000 */
.L_x_40977:
        /* <DEDUP_REMOVED lines=22> */
.L_x_41002:
[----:B------:R-:W3:Y:S01]  /*2220*/  LDG.E.64 R24, [R2.64] ;  /* 0x0000002402187981 */ /* 0x000ee2000c1e1b00 */
[----:B------:R-:W-:Y:S01]  /*2230*/  CS2R R26, SRZ ;  /* 0x00000000001a7805 */ /* 0x000fe2000001ff00 */
[----:B---3--:R-:W0:Y:S01]  /*2240*/  I2F.F64.U64 R24, R24 ;  /* 0x0000001800187312 */ /* 0x008e220000301800 */
[----:B------:R-:W-:Y:S05]  /*2250*/  BRA `(.L_x_40978) ;  /* 0x0000003000007947 */ /* 0x000fea0003800000 */
.L_x_41001:
[----:B------:R-:W3:Y:S01]  /*2260*/  LDG.E R2, [R2.64] ;  /* 0x0000002402027981 */ /* 0x000ee2000c1e1900 */
[----:B------:R-:W-:Y:S01]  /*2270*/  CS2R R26, SRZ ;  /* 0x00000000001a7805 */ /* 0x000fe2000001ff00 */
[----:B---3--:R0:W3:Y:S06]  /*2280*/  I2F.F64.U32 R24, R2 ;  /* 0x0000000200187312 */ /* 0x0080ec0000201800 */
.L_x_40978:
[----:B------:R-:W-:-:S03]  /*2290*/  IADD3 R49, R49, 0x80, RZ ;  /* 0x0000008031317810 */ /* 0x000fc60007ffe0ff */
.L_x_40940:
[----:B-1-3--:R-:W-:Y:S05]  /*22a0*/  BSYNC B6 ;  /* 0x0000000000067941 */ /* 0x00afea0003800000 */
.L_x_40939:
[----:B------:R-:W-:Y:S01]  /*22b0*/  ISETP.GE.AND P0, PT, R49, R68, PT ;  /* 0x000000443100720c */ /* 0x000fe20003f06270 */
[----:B------:R-:W-:Y:S01]  /*22c0*/  BSSY B6, `(.L_x_41005) ;  /* 0x000021d000067945 */ /* 0x000fe20003800000 */
[----:B------:R-:W-:Y:S01]  /*22d0*/  CS2R R28, SRZ ;  /* 0x00000000001c7805 */ /* 0x000fe2000001ff00 */
[----:B------:R-:W-:Y:S01]  /*22e0*/  CS2R R34, SRZ ;  /* 0x0000000000227805 */ /* 0x000fe2000001ff00 */
[----:B------:R-:W-:-:S09]  /*22f0*/  CS2R R32, SRZ ;  /* 0x0000000000207805 */ /* 0x000fd2000001ff00 */
        /* <DEDUP_REMOVED lines=20> */
.L_x_41010:
[----:B------:R-:W3:Y:S01]  /*2440*/  LDG.E.U8 R2, [R2.64] ;  /* 0x0000002402027981 */ /* 0x000ee2000c1e1100 */
[----:B------:R-:W-:Y:S01]  /*2450*/  CS2R R30, SRZ ;  /* 0x00000000001e7805 */ /* 0x000fe2000001ff00 */
[----:B---3--:R0:W1:Y:S01]  /*2460*/  I2F.F64.U16 R28, R2 ;  /* 0x00000002001c7312 */ /* 0x0080620000101800 */
[----:B------:R-:W-:Y:S05]  /*2470*/  BRA `(.L_x_41012) ;  /* 0x00000f5000007947 */ /* 0x000fea0003800000 */
.L_x_41009:
        /* <DEDUP_REMOVED lines=10> */
.L_x_41014:
[----:B------:R-:W3:Y:S01]  /*2520*/  LDG.E R2, [R2.64] ;  /* 0x0000002402027981 */ /* 0x000ee2000c1e1900 */
[----:B------:R-:W-:Y:S01]  /*2530*/  CS2R R30, SRZ ;  /* 0x00000000001e7805 */ /* 0x000fe2000001ff00 */
[----:B---3--:R0:W1:Y:S01]  /*2540*/  I2F.F64 R28, R2 ;  /* 0x00000002001c7312 */ /* 0x0080620000201c00 */
[----:B------:R-:W-:Y:S05]  /*2550*/  BRA `(.L_x_41012) ;  /* 0x00000e7000007947 */ /* 0x000fea0003800000 */
.L_x_41013:
[----:B------:R-:W3:Y:S01]  /*2560*/  LDG.E.U16 R2, [R2.64] ;  /* 0x0000002402027981 */ /* 0x000ee2000c1e1500 */
[----:B------:R-:W-:Y:S01]  /*2570*/  CS2R R30, SRZ ;  /* 0x00000000001e7805 */ /* 0x000fe2000001ff00 */
[----:B---3--:R0:W1:Y:S01]  /*2580*/  I2F.F64.S16 R28, R2 ;  /* 0x00000002001c7312 */ /* 0x0080620000101c00 */
[----:B------:R-:W-:Y:S05]  /*2590*/  BRA `(.L_x_41012) ;  /* 0x00000e3000007947 */ /* 0x000fea0003800000 */
.L_x_41008:
        /* <DEDUP_REMOVED lines=11> */
.L_x_41016:
[----:B------:R-:W3:Y:S01]  /*2650*/  LDG.E.U16 R0, [R2.64] ;  /* 0x0000002402007981 */ /* 0x000ee2000c1e1500 */
[----:B------:R-:W-:Y:S01]  /*2660*/  CS2R R30, SRZ ;  /* 0x00000000001e7805 */ /* 0x000fe2000001ff00 */
[----:B---3--:R-:W-:-:S05]  /*2670*/  HADD2.F32 R0, -RZ, R0.H0_H0 ;  /* 0x20000000ff007230 */ /* 0x008fca0000004100 */
[----:B------:R-:W-:-:S04]  /*2680*/  FMUL.FTZ R0, R0, 1 ;  /* 0x3f80000000007820 */ /* 0x000fc80000410000 */
[----:B------:R0:W1:Y:S01]  /*2690*/  F2F.F64.F32 R28, R0 ;  /* 0x00000000001c7310 */ /* 0x0000620000201800 */
[----:B------:R-:W-:Y:S05]  /*26a0*/  BRA `(.L_x_41012) ;  /* 0x00000d2000007947 */ /* 0x000fea0003800000 */
.L_x_41015:
        /* <DEDUP_REMOVED lines=12> */
.L_x_41018:
        /* <DEDUP_REMOVED lines=8> */
.L_x_41017:
[----:B------:R0:W5:Y:S01]  /*27f0*/  LDG.E.64 R28, [R2.64] ;  /* 0x00000024021c7981 */ /* 0x000162000c1e1b00 */
[----:B------:R-:W-:Y:S01]  /*2800*/  CS2R R30, SRZ ;  /* 0x00000000001e7805 */ /* 0x000fe2000001ff00 */
[----:B------:R-:W-:Y:S05]  /*2810*/  BRA `(.L_x_41012) ;  /* 0x00000bb000007947 */ /* 0x000fea0003800000 */
.L_x_41007:
        /* <DEDUP_REMOVED lines=14> */
.L_x_41021:
[----:B------:R0:W5:Y:S01]  /*2900*/  LDG.E.128 R28, [R2.64] ;  /* 0x00000024021c7981 */ /* 0x000162000c1e1d00 */
[----:B------:R-:W-:Y:S05]  /*2910*/  BRA `(.L_x_41012) ;  /* 0x00000ab000007947 */ /* 0x000fea0003800000 */
.L_x_41020:
        /* <DEDUP_REMOVED lines=29> */
.L_x_41023:
        /* <DEDUP_REMOVED lines=16> */
.L_x_41022:
[----:B------:R-:W3:Y:S01]  /*2bf0*/  LDG.E.U16 R0, [R2.64] ;  /* 0x0000002402007981 */ /* 0x000ee2000c1e1500 */
[----:B------:R-:W-:Y:S01]  /*2c00*/  CS2R R30, SRZ ;  /* 0x00000000001e7805 */ /* 0x000fe2000001ff00 */
[----:B---3--:R-:W-:-:S05]  /*2c10*/  PRMT R0, RZ, 0x5410, R0 ;  /* 0x00005410ff007816 */ /* 0x008fca0000000000 */
[----:B------:R-:W-:-:S04]  /*2c20*/  FMUL.FTZ R0, R0, 1 ;  /* 0x3f80000000007820 */ /* 0x000fc80000410000 */
[----:B------:R0:W1:Y:S01]  /*2c30*/  F2F.F64.F32 R28, R0 ;  /* 0x00000000001c7310 */ /* 0x0000620000201800 */
[----:B------:R-:W-:Y:S05]  /*2c40*/  BRA `(.L_x_41012) ;  /* 0x0000078000007947 */ /* 0x000fea0003800000 */
.L_x_41019:
        /* <DEDUP_REMOVED lines=12> */
.L_x_41026:
        /* <DEDUP_REMOVED lines=21> */
.L_x_41030:
[----:B------:R-:W-:Y:S05]  /*2e60*/  BSYNC B1 ;  /* 0x0000000000017941 */ /* 0x000fea0003800000 */
.L_x_41029:
[----:B------:R-:W-:Y:S01]  /*2e70*/  LEA R3, R0, 0x3b800000, 0x17 ;  /* 0x3b80000000037811 */ /* 0x000fe200078eb8ff */
[----:B------:R-:W-:-:S05]  /*2e80*/  IMAD.SHL.U32 R0, R2, 0x100000, RZ ;  /* 0x0010000002007824 */ /* 0x000fca00078e00ff */
[----:B------:R-:W-:Y:S02]  /*2e90*/  LOP3.LUT R0, R3, R0, R4, 0xfe, !PT ;  /* 0x0000000003007212 */ /* 0x000fe400078efe04 */
.L_x_41028:
[----:B------:R-:W-:Y:S05]  /*2ea0*/  BSYNC B0 ;  /* 0x0000000000007941 */ /* 0x000fea0003800000 */
.L_x_41027:
[----:B------:R-:W-:Y:S01]  /*2eb0*/  FMUL.FTZ R0, R0, 1 ;  /* 0x3f80000000007820 */ /* 0x000fe20000410000 */
[----:B------:R-:W-:-:S03]  /*2ec0*/  CS2R R30, SRZ ;  /* 0x00000000001e7805 */ /* 0x000fc6000001ff00 */
[----:B------:R0:W1:Y:S01]  /*2ed0*/  F2F.F64.F32 R28, R0 ;  /* 0x00000000001c7310 */ /* 0x0000620000201800 */
[----:B------:R-:W-:Y:S05]  /*2ee0*/  BRA `(.L_x_41012) ;  /* 0x000004e000007947 */ /* 0x000fea0003800000 */
.L_x_41025:
        /* <DEDUP_REMOVED lines=21> */
.L_x_41034:
[----:B------:R-:W-:Y:S05]  /*3040*/  BSYNC B1 ;  /* 0x0000000000017941 */ /* 0x000fea0003800000 */
.L_x_41033:
[----:B------:R-:W-:Y:S01]  /*3050*/  LEA R3, R0, 0x37800000, 0x17 ;  /* 0x3780000000037811 */ /* 0x000fe200078eb8ff */
[----:B------:R-:W-:-:S05]  /*3060*/  IMAD.SHL.U32 R0, R2, 0x200000, RZ ;  /* 0x0020000002007824 */ /* 0x000fca00078e00ff */
[----:B------:R-:W-:Y:S02]  /*3070*/  LOP3.LUT R0, R3, R0, R4, 0xfe, !PT ;  /* 0x0000000003007212 */ /* 0x000fe400078efe04 */
.L_x_41032:
[----:B------:R-:W-:Y:S05]  /*3080*/  BSYNC B0 ;  /* 0x0000000000007941 */ /* 0x000fea0003800000 */
.L_x_41031:
[----:B------:R-:W-:Y:S01]  /*3090*/  FMUL.FTZ R0, R0, 1 ;  /* 0x3f80000000007820 */ /* 0x000fe20000410000 */
[----:B------:R-:W-:-:S03]  /*30a0*/  CS2R R30, SRZ ;  /* 0x00000000001e7805 */ /* 0x000fc6000001ff00 */
[----:B------:R0:W1:Y:S01]  /*30b0*/  F2F.F64.F32 R28, R0 ;  /* 0x00000000001c7310 */ /* 0x0000620000201800 */
[----:B------:R-:W-:Y:S05]  /*30c0*/  BRA `(.L_x_41012) ;  /* 0x0000030000007947 */ /* 0x000fea0003800000 */
.L_x_41024:
        /* <DEDUP_REMOVED lines=14> */
.L_x_41038:
[----:B------:R-:W-:Y:S05]  /*31b0*/  BSYNC B0 ;  /* 0x0000000000007941 */ /* 0x000fea0003800000 */
.L_x_41037:
[----:B------:R-:W-:Y:S01]  /*31c0*/  FMUL.FTZ R0, R0, 1 ;  /* 0x3f80000000007820 */ /* 0x000fe20000410000 */
[----:B------:R-:W-:-:S03]  /*31d0*/  CS2R R30, SRZ ;  /* 0x00000000001e7805 */ /* 0x000fc6000001ff00 */
[----:B------:R0:W1:Y:S01]  /*31e0*/  F2F.F64.F32 R28, R0 ;  /* 0x00000000001c7310 */ /* 0x0000620000201800 */
[----:B------:R-:W-:Y:S05]  /*31f0*/  BRA `(.L_x_41012) ;  /* 0x000001d000007947 */ /* 0x000fea0003800000 */
.L_x_41011:
        /* <DEDUP_REMOVED lines=22> */
.L_x_41036:
[----:B------:R-:W3:Y:S01]  /*3360*/  LDG.E.64 R28, [R2.64] ;  /* 0x00000024021c7981 */ /* 0x000ee2000c1e1b00 */
[----:B------:R-:W-:Y:S01]  /*3370*/  CS2R R30, SRZ ;  /* 0x00000000001e7805 */ /* 0x000fe2000001ff00 */
[----:B---3--:R-:W0:Y:S01]  /*3380*/  I2F.F64.U64 R28, R28 ;  /* 0x0000001c001c7312 */ /* 0x008e220000301800 */
[----:B------:R-:W-:Y:S05]  /*3390*/  BRA `(.L_x_41012) ;  /* 0x0000003000007947 */ /* 0x000fea0003800000 */
.L_x_41035:
[----:B------:R-:W3:Y:S01]  /*33a0*/  LDG.E R2, [R2.64] ;  /* 0x0000002402027981 */ /* 0x000ee2000c1e1900 */
[----:B------:R-:W-:Y:S01]  /*33b0*/  CS2R R30, SRZ ;  /* 0x00000000001e7805 */ /* 0x000fe2000001ff00 */
[----:B---3--:R0:W1:Y:S06]  /*33c0*/  I2F.F64.U32 R28, R2 ;  /* 0x00000002001c7312 */ /* 0x00806c0000201800 */
.L_x_41012:
        /* <DEDUP_REMOVED lines=18> */
.L_x_41042:
[----:B----4-:R-:W4:Y:S01]  /*34f0*/  LDG.E.U8 R2, [R2.64] ;  /* 0x0000002402027981 */ /* 0x010f22000c1e1100 */
[----:B------:R-:W-:Y:S01]  /*3500*/  CS2R R34, SRZ ;  /* 0x0000000000227805 */ /* 0x000fe2000001ff00 */
[----:B----4-:R0:W4:Y:S01]  /*3510*/  I2F.F64.U16 R32, R2 ;  /* 0x0000000200207312 */ /* 0x0101220000101800 */
[----:B------:R-:W-:Y:S05]  /*3520*/  BRA `(.L_x_41044) ;  /* 0x00000f5000007947 */ /* 0x000fea0003800000 */
.L_x_41041:
        /* <DEDUP_REMOVED lines=10> */
.L_x_41046:
[----:B----4-:R-:W4:Y:S01]  /*35d0*/  LDG.E R2, [R2.64] ;  /* 0x0000002402027981 */ /* 0x010f22000c1e1900 */
[----:B------:R-:W-:Y:S01]  /*35e0*/  CS2R R34, SRZ ;  /* 0x0000000000227805 */ /* 0x000fe2000001ff00 */
[----:B----4-:R0:W4:Y:S01]  /*35f0*/  I2F.F64 R32, R2 ;  /* 0x0000000200207312 */ /* 0x0101220000201c00 */
[----:B------:R-:W-:Y:S05]  /*3600*/  BRA `(.L_x_41044) ;  /* 0x00000e7000007947 */ /* 0x000fea0003800000 */
.L_x_41045:
[----:B----4-:R-:W4:Y:S01]  /*3610*/  LDG.E.U16 R2, [R2.64] ;  /* 0x0000002402027981 */ /* 0x010f22000c1e1500 */
[----:B------:R-:W-:Y:S01]  /*3620*/  CS2R R34, SRZ ;  /* 0x0000000000227805 */ /* 0x000fe2000001ff00 */
[----:B----4-:R0:W4:Y:S01]  /*3630*/  I2F.F64.S16 R32, R2 ;  /* 0x0000000200207312 */ /* 0x0101220000101c00 */
[----:B------:R-:W-:Y:S05]  /*3640*/  BRA `(.L_x_41044) ;  /* 0x00000e3000007947 */ /* 0x000fea0003800000 */
.L_x_41040:
        /* <DEDUP_REMOVED lines=11> */
.L_x_41048:
[----:B----4-:R-:W4:Y:S01]  /*3700*/  LDG.E.U16 R0, [R2.64] ;  /* 0x0000002402007981 */ /* 0x010f22000c1e1500 */
[----:B------:R-:W-:Y:S01]  /*3710*/  CS2R R34, SRZ ;  /* 0x0000000000227805 */ /* 0x000fe2000001ff00 */
[----:B----4-:R-:W-:-:S05]  /*3720*/  HADD2.F32 R0, -RZ, R0.H0_H0 ;  /* 0x20000000ff007230 */ /* 0x010fca0000004100 */
[----:B------:R-:W-:-:S04]  /*3730*/  FMUL.FTZ R0, R0, 1 ;  /* 0x3f80000000007820 */ /* 0x000fc80000410000 */
[----:B------:R0:W4:Y:S01]  /*3740*/  F2F.F64.F32 R32, R0 ;  /* 0x0000000000207310 */ /* 0x0001220000201800 */
[----:B------:R-:W-:Y:S05]  /*3750*/  BRA `(.L_x_41044) ;  /* 0x00000d2000007947 */ /* 0x000fea0003800000 */
.L_x_41047:
        /* <DEDUP_REMOVED lines=12> */
.L_x_41050:
        /* <DEDUP_REMOVED lines=8> */
.L_x_41049:
[----:B------:R0:W5:Y:S01]  /*38a0*/  LDG.E.64 R32, [R2.64] ;  /* 0x0000002402207981 */ /* 0x000162000c1e1b00 */
[----:B------:R-:W-:Y:S01]  /*38b0*/  CS2R R34, SRZ ;  /* 0x0000000000227805 */ /* 0x000fe2000001ff00 */
[----:B------:R-:W-:Y:S05]  /*38c0*/  BRA `(.L_x_41044) ;  /* 0x00000bb000007947 */ /* 0x000fea0003800000 */
.L_x_41039:
        /* <DEDUP_REMOVED lines=14> */
.L_x_41053:
[----:B------:R0:W5:Y:S01]  /*39b0*/  LDG.E.128 R32, [R2.64] ;  /* 0x0000002402207981 */ /* 0x000162000c1e1d00 */
[----:B------:R-:W-:Y:S05]  /*39c0*/  BRA `(.L_x_41044) ;  /* 0x00000ab000007947 */ /* 0x000fea0003800000 */
.L_x_41052:
        /* <DEDUP_REMOVED lines=29> */
.L_x_41055:
        /* <DEDUP_REMOVED lines=16> */
.L_x_41054:
[----:B----4-:R-:W4:Y:S01]  /*3ca0*/  LDG.E.U16 R0, [R2.64] ;  /* 0x0000002402007981 */ /* 0x010f22000c1e1500 */
[----:B------:R-:W-:Y:S01]  /*3cb0*/  CS2R R34, SRZ ;  /* 0x0000000000227805 */ /* 0x000fe2000001ff00 */
[----:B----4-:R-:W-:-:S05]  /*3cc0*/  PRMT R0, RZ, 0x5410, R0 ;  /* 0x00005410ff007816 */ /* 0x010fca0000000000 */
[----:B------:R-:W-:-:S04]  /*3cd0*/  FMUL.FTZ R0, R0, 1 ;  /* 0x3f80000000007820 */ /* 0x000fc80000410000 */
[----:B------:R0:W4:Y:S01]  /*3ce0*/  F2F.F64.F32 R32, R0 ;  /* 0x0000000000207310 */ /* 0x0001220000201800 */
[----:B------:R-:W-:Y:S05]  /*3cf0*/  BRA `(.L_x_41044) ;  /* 0x0000078000007947 */ /* 0x000fea0003800000 */
.L_x_41051:
        /* <DEDUP_REMOVED lines=12> */
.L_x_41058:
        /* <DEDUP_REMOVED lines=21> */
.L_x_41062:
[----:B------:R-:W-:Y:S05]  /*3f10*/  BSYNC B1 ;  /* 0x0000000000017941 */ /* 0x000fea0003800000 */
.L_x_41061:
[----:B------:R-:W-:Y:S01]  /*3f20*/  LEA R3, R0, 0x3b800000, 0x17 ;  /* 0x3b80000000037811 */ /* 0x000fe200078eb8ff */
[----:B------:R-:W-:-:S05]  /*3f30*/  IMAD.SHL.U32 R0, R2, 0x100000, RZ ;  /* 0x0010000002007824 */ /* 0x000fca00078e00ff */
[----:B------:R-:W-:Y:S02]  /*3f40*/  LOP3.LUT R0, R3, R0, R4, 0xfe, !PT ;  /* 0x0000000003007212 */ /* 0x000fe400078efe04 */
.L_x_41060:
[----:B------:R-:W-:Y:S05]  /*3f50*/  BSYNC B0 ;  /* 0x0000000000007941 */ /* 0x000fea0003800000 */
.L_x_41059:
[----:B------:R-:W-:Y:S01]  /*3f60*/  FMUL.FTZ R0, R0, 1 ;  /* 0x3f80000000007820 */ /* 0x000fe20000410000 */
[----:B------:R-:W-:-:S03]  /*3f70*/  CS2R R34, SRZ ;  /* 0x0000000000227805 */ /* 0x000fc6000001ff00 */
[----:B------:R0:W4:Y:S01]  /*3f80*/  F2F.F64.F32 R32, R0 ;  /* 0x0000000000207310 */ /* 0x0001220000201800 */
[----:B------:R-:W-:Y:S05]  /*3f90*/  BRA `(.L_x_41044) ;  /* 0x000004e000007947 */ /* 0x000fea0003800000 */
.L_x_41057:
        /* <DEDUP_REMOVED lines=21> */
.L_x_41066:
[----:B------:R-:W-:Y:S05]  /*40f0*/  BSYNC B1 ;  /* 0x0000000000017941 */ /* 0x000fea0003800000 */
.L_x_41065:
[----:B------:R-:W-:Y:S01]  /*4100*/  LEA R3, R0, 0x37800000, 0x17 ;  /* 0x3780000000037811 */ /* 0x000fe200078eb8ff */
[----:B------:R-:W-:-:S05]  /*4110*/  IMAD.SHL.U32 R0, R2, 0x200000, RZ ;  /* 0x0020000002007824 */ /* 0x000fca00078e00ff */
[----:B------:R-:W-:Y:S02]  /*4120*/  LOP3.LUT R0, R3, R0, R4, 0xfe, !PT ;  /* 0x0000000003007212 */ /* 0x000fe400078efe04 */
.L_x_41064:
[----:B------:R-:W-:Y:S05]  /*4130*/  BSYNC B0 ;  /* 0x0000000000007941 */ /* 0x000fea0003800000 */
.L_x_41063:
[----:B------:R-:W-:Y:S01]  /*4140*/  FMUL.FTZ R0, R0, 1 ;  /* 0x3f80000000007820 */ /* 0x000fe20000410000 */
[----:B------:R-:W-:-:S03]  /*4150*/  CS2R R34, SRZ ;  /* 0x0000000000227805 */ /* 0x000fc6000001ff00 */
[----:B------:R0:W4:Y:S01]  /*4160*/  F2F.F64.F32 R32, R0 ;  /* 0x0000000000207310 */ /* 0x0001220000201800 */
[----:B------:R-:W-:Y:S05]  /*4170*/  BRA `(.L_x_41044) ;  /* 0x0000030000007947 */ /* 0x000fea0003800000 */
.L_x_41056:
        /* <DEDUP_REMOVED lines=14> */
.L_x_41070:
[----:B------:R-:W-:Y:S05]  /*4260*/  BSYNC B0 ;  /* 0x0000000000007941 */ /* 0x000fea0003800000 */
.L_x_41069:
[----:B------:R-:W-:Y:S01]  /*4270*/  FMUL.FTZ R0, R0, 1 ;  /* 0x3f80000000007820 */ /* 0x000fe20000410000 */
[----:B------:R-:W-:-:S03]  /*4280*/  CS2R R34, SRZ ;  /* 0x0000000000227805 */ /* 0x000fc6000001ff00 */
[----:B------:R0:W4:Y:S01]  /*4290*/  F2F.F64.F32 R32, R0 ;  /* 0x0000000000207310 */ /* 0x0001220000201800 */
[----:B------:R-:W-:Y:S05]  /*42a0*/  BRA `(.L_x_41044) ;  /* 0x000001d000007947 */ /* 0x000fea0003800000 */
.L_x_41043:
        /* <DEDUP_REMOVED lines=22> */
.L_x_41068:
[----:B----4-:R-:W4:Y:S01]  /*4410*/  LDG.E.64 R32, [R2.64] ;  /* 0x0000002402207981 */ /* 0x010f22000c1e1b00 */
[----:B------:R-:W-:Y:S01]  /*4420*/  CS2R R34, SRZ ;  /* 0x0000000000227805 */ /* 0x000fe2000001ff00 */
[----:B----4-:R-:W0:Y:S01]  /*4430*/  I2F.F64.U64 R32, R32 ;  /* 0x0000002000207312 */ /* 0x010e220000301800 */
[----:B------:R-:W-:Y:S05]  /*4440*/  BRA `(.L_x_41044) ;  /* 0x0000003000007947 */ /* 0x000fea0003800000 */
.L_x_41067:
[----:B----4-:R-:W4:Y:S01]  /*4450*/  LDG.E R2, [R2.64] ;  /* 0x0000002402027981 */ /* 0x010f22000c1e1900 */
[----:B------:R-:W-:Y:S01]  /*4460*/  CS2R R34, SRZ ;  /* 0x0000000000227805 */ /* 0x000fe2000001ff00 */
[----:B----4-:R0:W4:Y:S06]  /*4470*/  I2F.F64.U32 R32, R2 ;  /* 0x0000000200207312 */ /* 0x01012c0000201800 */
.L_x_41044:
[----:B------:R-:W-:-:S03]  /*4480*/  IADD3 R49, R49, 0x80, RZ ;  /* 0x0000008031317810 */ /* 0x000fc60007ffe0ff */
.L_x_41006:
[----:B------:R-:W-:Y:S05]  /*4490*/  BSYNC B6 ;  /* 0x0000000000067941 */ /* 0x000fea0003800000 */
.L_x_41005:
[----:B------:R-:W-:Y:S01]  /*44a0*/  ISETP.GE.AND P0, PT, R49, R68, PT ;  /* 0x000000443100720c */ /* 0x000fe20003f06270 */
[----:B------:R-:W-:Y:S01]  /*44b0*/  BSSY B6, `(.L_x_41071) ;  /* 0x000021f000067945 */ /* 0x000fe20003800000 */
[----:B------:R-:W-:Y:S01]  /*44c0*/  CS2R R46, SRZ ;  /* 0x00000000002e7805 */ /* 0x000fe2000001ff00 */
[----:B------:R-:W-:Y:S01]  /*44d0*/  CS2R R38, SRZ ;  /* 0x0000000000267805 */ /* 0x000fe2000001ff00 */
[----:B------:R-:W-:Y:S01]  /*44e0*/  CS2R R36, SRZ ;  /* 0x0000000000247805 */ /* 0x000fe2000001ff00 */
[----:B------:R-:W-:Y:S01]  /*44f0*/  CS2R R42, SRZ ;  /* 0x00000000002a7805 */ /* 0x000fe2000001ff00 */
[----:B------:R-:W-:-:S07]  /*4500*/  CS2R R40, SRZ ;  /* 0x0000000000287805 */ /* 0x000fce000001ff00 */
        /* <DEDUP_REMOVED lines=20> */
.L_x_41076:
[----:B----4-:R-:W4:Y:S01]  /*4650*/  LDG.E.U8 R2, [R2.64] ;  /* 0x0000002402027981 */ /* 0x010f22000c1e1100 */
[----:B------:R-:W-:Y:S01]  /*4660*/  CS2R R38, SRZ ;  /* 0x0000000000267805 */ /* 0x000fe2000001ff00 */
[----:B----4-:R0:W4:Y:S01]  /*4670*/  I2F.F64.U16 R36, R2 ;  /* 0x0000000200247312 */ /* 0x0101220000101800 */
[----:B------:R-:W-:Y:S05]  /*4680*/  BRA `(.L_x_41078) ;  /* 0x00000f5000007947 */ /* 0x000fea0003800000 */
.L_x_41075:
        /* <DEDUP_REMOVED lines=10> */
.L_x_41080:
[----:B----4-:R-:W4:Y:S01]  /*4730*/  LDG.E R2, [R2.64] ;  /* 0x0000002402027981 */ /* 0x010f22000c1e1900 */
[----:B------:R-:W-:Y:S01]  /*4740*/  CS2R R38, SRZ ;  /* 0x0000000000267805 */ /* 0x000fe2000001ff00 */
[----:B----4-:R0:W4:Y:S01]  /*4750*/  I2F.F64 R36, R2 ;  /* 0x0000000200247312 */ /* 0x0101220000201c00 */
[----:B------:R-:W-:Y:S05]  /*4760*/  BRA `(.L_x_41078) ;  /* 0x00000e7000007947 */ /* 0x000fea0003800000 */
.L_x_41079:
[----:B----4-:R-:W4:Y:S01]  /*4770*/  LDG.E.U16 R2, [R2.64] ;  /* 0x0000002402027981 */ /* 0x010f22000c1e1500 */
[----:B------:R-:W-:Y:S01]  /*4780*/  CS2R R38, SRZ ;  /* 0x0000000000267805 */ /* 0x000fe2000001ff00 */
[----:B----4-:R0:W4:Y:S01]  /*4790*/  I2F.F64.S16 R36, R2 ;  /* 0x0000000200247312 */ /* 0x0101220000101c00 */
[----:B------:R-:W-:Y:S05]  /*47a0*/  BRA `(.L_x_41078) ;  /* 0x00000e3000007947 */ /* 0x000fea0003800000 */
.L_x_41074:
        /* <DEDUP_REMOVED lines=11> */
.L_x_41082:
[----:B----4-:R-:W4:Y:S01]  /*4860*/  LDG.E.U16 R0, [R2.64] ;  /* 0x0000002402007981 */ /* 0x010f22000c1e1500 */
[----:B------:R-:W-:Y:S01]  /*4870*/  CS2R R38, SRZ ;  /* 0x0000000000267805 */ /* 0x000fe2000001ff00 */
[----:B----4-:R-:W-:-:S05]  /*4880*/  HADD2.F32 R0, -RZ, R0.H0_H0 ;  /* 0x20000000ff007230 */ /* 0x010fca0000004100 */
[----:B------:R-:W-:-:S04]  /*4890*/  FMUL.FTZ R0, R0, 1 ;  /* 0x3f80000000007820 */ /* 0x000fc80000410000 */
[----:B------:R0:W4:Y:S01]  /*48a0*/  F2F.F64.F32 R36, R0 ;  /* 0x0000000000247310 */ /* 0x0001220000201800 */
[----:B------:R-:W-:Y:S05]  /*48b0*/  BRA `(.L_x_41078) ;  /* 0x00000d2000007947 */ /* 0x000fea0003800000 */
.L_x_41081:
        /* <DEDUP_REMOVED lines=12> */
.L_x_41084:
        /* <DEDUP_REMOVED lines=8> */
.L_x_41083:
[----:B------:R0:W5:Y:S01]  /*4a00*/  LDG.E.64 R36, [R2.64] ;  /* 0x0000002402247981 */ /* 0x000162000c1e1b00 */
[----:B------:R-:W-:Y:S01]  /*4a10*/  CS2R R38, SRZ ;  /* 0x0000000000267805 */ /* 0x000fe2000001ff00 */
[----:B------:R-:W-:Y:S05]  /*4a20*/  BRA `(.L_x_41078) ;  /* 0x00000bb000007947 */ /* 0x000fea0003800000 */
.L_x_41073:
        /* <DEDUP_REMOVED lines=14> */
.L_x_41087:
[----:B------:R0:W5:Y:S01]  /*4b10*/  LDG.E.128 R36, [R2.64] ;  /* 0x0000002402247981 */ /* 0x000162000c1e1d00 */
[----:B------:R-:W-:Y:S05]  /*4b20*/  BRA `(.L_x_41078) ;  /* 0x00000ab000007947 */ /* 0x000fea0003800000 */
.L_x_41086:
        /* <DEDUP_REMOVED lines=29> */
.L_x_41089:
        /* <DEDUP_REMOVED lines=16> */
.L_x_41088:
[----:B----4-:R-:W4:Y:S01]  /*4e00*/  LDG.E.U16 R0, [R2.64] ;  /* 0x0000002402007981 */ /* 0x010f22000c1e1500 */
[----:B------:R-:W-:Y:S01]  /*4e10*/  CS2R R38, SRZ ;  /* 0x0000000000267805 */ /* 0x000fe2000001ff00 */
[----:B----4-:R-:W-:-:S05]  /*4e20*/  PRMT R0, RZ, 0x5410, R0 ;  /* 0x00005410ff007816 */ /* 0x010fca0000000000 */
[----:B------:R-:W-:-:S04]  /*4e30*/  FMUL.FTZ R0, R0, 1 ;  /* 0x3f80000000007820 */ /* 0x000fc80000410000 */
[----:B------:R0:W4:Y:S01]  /*4e40*/  F2F.F64.F32 R36, R0 ;  /* 0x0000000000247310 */ /* 0x0001220000201800 */
[----:B------:R-:W-:Y:S05]  /*4e50*/  BRA `(.L_x_41078) ;  /* 0x0000078000007947 */ /* 0x000fea0003800000 */
.L_x_41085:
        /* <DEDUP_REMOVED lines=12> */
.L_x_41092:
        /* <DEDUP_REMOVED lines=21> */
.L_x_41096:
[----:B------:R-:W-:Y:S05]  /*5070*/  BSYNC B1 ;  /* 0x0000000000017941 */ /* 0x000fea0003800000 */
.L_x_41095:
[----:B------:R-:W-:Y:S01]  /*5080*/  LEA R3, R0, 0x3b800000, 0x17 ;  /* 0x3b80000000037811 */ /* 0x000fe200078eb8ff */
[----:B------:R-:W-:-:S05]  /*5090*/  IMAD.SHL.U32 R0, R2, 0x100000, RZ ;  /* 0x0010000002007824 */ /* 0x000fca00078e00ff */
[----:B------:R-:W-:Y:S02]  /*50a0*/  LOP3.LUT R0, R3, R0, R4, 0xfe, !PT ;  /* 0x0000000003007212 */ /* 0x000fe400078efe04 */
.L_x_41094:
[----:B------:R-:W-:Y:S05]  /*50b0*/  BSYNC B0 ;  /* 0x0000000000007941 */ /* 0x000fea0003800000 */
.L_x_41093:
[----:B------:R-:W-:Y:S01]  /*50c0*/  FMUL.FTZ R0, R0, 1 ;  /* 0x3f80000000007820 */ /* 0x000fe20000410000 */
[----:B------:R-:W-:-:S03]  /*50d0*/  CS2R R38, SRZ ;  /* 0x0000000000267805 */ /* 0x000fc6000001ff00 */
[----:B------:R0:W4:Y:S01]  /*50e0*/  F2F.F64.F32 R36, R0 ;  /* 0x0000000000247310 */ /* 0x0001220000201800 */
[----:B------:R-:W-:Y:S05]  /*50f0*/  BRA `(.L_x_41078) ;  /* 0x000004e000007947 */ /* 0x000fea0003800000 */
.L_x_41091:
        /* <DEDUP_REMOVED lines=21> */
.L_x_41100:
[----:B------:R-:W-:Y:S05]  /*5250*/  BSYNC B1 ;  /* 0x0000000000017941 */ /* 0x000fea0003800000 */
.L_x_41099:
[----:B------:R-:W-:Y:S01]  /*5260*/  LEA R3, R0, 0x37800000, 0x17 ;  /* 0x3780000000037811 */ /* 0x000fe200078eb8ff */
[----:B------:R-:W-:-:S05]  /*5270*/  IMAD.SHL.U32 R0, R2, 0x200000, RZ ;  /* 0x0020000002007824 */ /* 0x000fca00078e00ff */
[----:B------:R-:W-:Y:S02]  /*5280*/  LOP3.LUT R0, R3, R0, R4, 0xfe, !PT ;  /* 0x0000000003007212 */ /* 0x000fe400078efe04 */
.L_x_41098:
[----:B------:R-:W-:Y:S05]  /*5290*/  BSYNC B0 ;  /* 0x0000000000007941 */ /* 0x000fea0003800000 */
.L_x_41097:
[----:B------:R-:W-:Y:S01]  /*52a0*/  FMUL.FTZ R0, R0, 1 ;  /* 0x3f80000000007820 */ /* 0x000fe20000410000 */
[----:B------:R-:W-:-:S03]  /*52b0*/  CS2R R38, SRZ ;  /* 0x0000000000267805 */ /* 0x000fc6000001ff00 */
[----:B------:R0:W4:Y:S01]  /*52c0*/  F2F.F64.F32 R36, R0 ;  /* 0x0000000000247310 */ /* 0x0001220000201800 */
[----:B------:R-:W-:Y:S05]  /*52d0*/  BRA `(.L_x_41078) ;  /* 0x0000030000007947 */ /* 0x000fea0003800000 */
.L_x_41090:
        /* <DEDUP_REMOVED lines=14> */
.L_x_41104:
[----:B------:R-:W-:Y:S05]  /*53c0*/  BSYNC B0 ;  /* 0x0000000000007941 */ /* 0x000fea0003800000 */
.L_x_41103:
[----:B------:R-:W-:Y:S01]  /*53d0*/  FMUL.FTZ R0, R0, 1 ;  /* 0x3f80000000007820 */ /* 0x000fe20000410000 */
[----:B------:R-:W-:-:S03]  /*53e0*/  CS2R R38, SRZ ;  /* 0x0000000000267805 */ /* 0x000fc6000001ff00 */
[----:B------:R0:W4:Y:S01]  /*53f0*/  F2F.F64.F32 R36, R0 ;  /* 0x0000000000247310 */ /* 0x0001220000201800 */
[----:B------:R-:W-:Y:S05]  /*5400*/  BRA `(.L_x_41078) ;  /* 0x000001d000007947 */ /* 0x000fea0003800000 */
.L_x_41077:
        /* <DEDUP_REMOVED lines=22> */
.L_x_41102:
[----:B----4-:R-:W4:Y:S01]  /*5570*/  LDG.E.64 R36, [R2.64] ;  /* 0x0000002402247981 */ /* 0x010f22000c1e1b00 */
[----:B------:R-:W-:Y:S01]  /*5580*/  CS2R R38, SRZ ;  /* 0x0000000000267805 */ /* 0x000fe2000001ff00 */
[----:B----4-:R-:W0:Y:S01]  /*5590*/  I2F.F64.U64 R36, R36 ;  /* 0x0000002400247312 */ /* 0x010e220000301800 */
[----:B------:R-:W-:Y:S05]  /*55a0*/  BRA `(.L_x_41078) ;  /* 0x0000003000007947 */ /* 0x000fea0003800000 */
.L_x_41101:
[----:B----4-:R-:W4:Y:S01]  /*55b0*/  LDG.E R2, [R2.64] ;  /* 0x0000002402027981 */ /* 0x010f22000c1e1900 */
[----:B------:R-:W-:Y:S01]  /*55c0*/  CS2R R38, SRZ ;  /* 0x0000000000267805 */ /* 0x000fe2000001ff00 */
[----:B----4-:R0:W4:Y:S06]  /*55d0*/  I2F.F64.U32 R36, R2 ;  /* 0x0000000200247312 */ /* 0x01012c0000201800 */
.L_x_41078:
        /* <DEDUP_REMOVED lines=18> */
.L_x_41108:
[----:B----4-:R-:W4:Y:S01]  /*5700*/  LDG.E.U8 R2, [R2.64] ;  /* 0x0000002402027981 */ /* 0x010f22000c1e1100 */
[----:B------:R-:W-:Y:S01]  /*5710*/  CS2R R42, SRZ ;  /* 0x00000000002a7805 */ /* 0x000fe2000001ff00 */
[----:B----4-:R0:W4:Y:S01]  /*5720*/  I2F.F64.U16 R40, R2 ;  /* 0x0000000200287312 */ /* 0x0101220000101800 */
[----:B------:R-:W-:Y:S05]  /*5730*/  BRA `(.L_x_41110) ;  /* 0x00000f5000007947 */ /* 0x000fea0003800000 */
.L_x_41107:
        /* <DEDUP_REMOVED lines=10> */
.L_x_41112:
[----:B----4-:R-:W4:Y:S01]  /*57e0*/  LDG.E R2, [R2.64] ;  /* 0x0000002402027981 */ /* 0x010f22000c1e1900 */
[----:B------:R-:W-:Y:S01]  /*57f0*/  CS2R R42, SRZ ;  /* 0x00000000002a7805 */ /* 0x000fe2000001ff00 */
[----:B----4-:R0:W4:Y:S01]  /*5800*/  I2F.F64 R40, R2 ;  /* 0x0000000200287312 */ /* 0x0101220000201c00 */
[----:B------:R-:W-:Y:S05]  /*5810*/  BRA `(.L_x_41110) ;  /* 0x00000e7000007947 */ /* 0x000fea0003800000 */
.L_x_41111:
[----:B----4-:R-:W4:Y:S01]  /*5820*/  LDG.E.U16 R2, [R2.64] ;  /* 0x0000002402027981 */ /* 0x010f22000c1e1500 */
[----:B------:R-:W-:Y:S01]  /*5830*/  CS2R R42, SRZ ;  /* 0x00000000002a7805 */ /* 0x000fe2000001ff00 */
[----:B----4-:R0:W4:Y:S01]  /*5840*/  I2F.F64.S16 R40, R2 ;  /* 0x0000000200287312 */ /* 0x0101220000101c00 */
[----:B------:R-:W-:Y:S05]  /*5850*/  BRA `(.L_x_41110) ;  /* 0x00000e3000007947 */ /* 0x000fea0003800000 */
.L_x_41106:
        /* <DEDUP_REMOVED lines=11> */
.L_x_41114:
[----:B----4-:R-:W4:Y:S01]  /*5910*/  LDG.E.U16 R0, [R2.64] ;  /* 0x0000002402007981 */ /* 0x010f22000c1e1500 */
[----:B------:R-:W-:Y:S01]  /*5920*/  CS2R R42, SRZ ;  /* 0x00000000002a7805 */ /* 0x000fe2000001ff00 */
[----:B----4-:R-:W-:-:S05]  /*5930*/  HADD2.F32 R0, -RZ, R0.H0_H0 ;  /* 0x20000000ff007230 */ /* 0x010fca0000004100 */
[----:B------:R-:W-:-:S04]  /*5940*/  FMUL.FTZ R0, R0, 1 ;  /* 0x3f80000000007820 */ /* 0x000fc80000410000 */
[----:B------:R0:W4:Y:S01]  /*5950*/  F2F.F64.F32 R40, R0 ;  /* 0x0000000000287310 */ /* 0x0001220000201800 */
[----:B------:R-:W-:Y:S05]  /*5960*/  BRA `(.L_x_41110) ;  /* 0x00000d2000007947 */ /* 0x000fea0003800000 */
.L_x_41113:
        /* <DEDUP_REMOVED lines=12> */
.L_x_41116:
        /* <DEDUP_REMOVED lines=8> */
.L_x_41115:
[----:B------:R0:W5:Y:S01]  /*5ab0*/  LDG.E.64 R40, [R2.64] ;  /* 0x0000002402287981 */ /* 0x000162000c1e1b00 */
[----:B------:R-:W-:Y:S01]  /*5ac0*/  CS2R R42, SRZ ;  /* 0x00000000002a7805 */ /* 0x000fe2000001ff00 */
[----:B------:R-:W-:Y:S05]  /*5ad0*/  BRA `(.L_x_41110) ;  /* 0x00000bb000007947 */ /* 0x000fea0003800000 */
.L_x_41105:
        /* <DEDUP_REMOVED lines=14> */
.L_x_41119:
[----:B------:R0:W5:Y:S01]  /*5bc0*/  LDG.E.128 R40, [R2.64] ;  /* 0x0000002402287981 */ /* 0x000162000c1e1d00 */
[----:B------:R-:W-:Y:S05]  /*5bd0*/  BRA `(.L_x_41110) ;  /* 0x00000ab000007947 */ /* 0x000fea0003800000 */
.L_x_41118:
        /* <DEDUP_REMOVED lines=29> */
.L_x_41121:
        /* <DEDUP_REMOVED lines=16> */
.L_x_41120:
[----:B----4-:R-:W4:Y:S01]  /*5eb0*/  LDG.E.U16 R0, [R2.64] ;  /* 0x0000002402007981 */ /* 0x010f22000c1e1500 */
[----:B------:R-:W-:Y:S01]  /*5ec0*/  CS2R R42, SRZ ;  /* 0x00000000002a7805 */ /* 0x000fe2000001ff00 */
[----:B----4-:R-:W-:-:S05]  /*5ed0*/  PRMT R0, RZ, 0x5410, R0 ;  /* 0x00005410ff007816 */ /* 0x010fca0000000000 */
[----:B------:R-:W-:-:S04]  /*5ee0*/  FMUL.FTZ R0, R0, 1 ;  /* 0x3f80000000007820 */ /* 0x000fc80000410000 */
[----:B------:R0:W4:Y:S01]  /*5ef0*/  F2F.F64.F32 R40, R0 ;  /* 0x0000000000287310 */ /* 0x0001220000201800 */
[----:B------:R-:W-:Y:S05]  /*5f00*/  BRA `(.L_x_41110) ;  /* 0x0000078000007947 */ /* 0x000fea0003800000 */
.L_x_41117:
        /* <DEDUP_REMOVED lines=12> */
.L_x_41124:
        /* <DEDUP_REMOVED lines=21> */
.L_x_41128:
[----:B------:R-:W-:Y:S05]  /*6120*/  BSYNC B1 ;  /* 0x0000000000017941 */ /* 0x000fea0003800000 */
.L_x_41127:
[----:B------:R-:W-:Y:S01]  /*6130*/  LEA R3, R0, 0x3b800000, 0x17 ;  /* 0x3b80000000037811 */ /* 0x000fe200078eb8ff */
[----:B------:R-:W-:-:S05]  /*6140*/  IMAD.SHL.U32 R0, R2, 0x100000, RZ ;  /* 0x0010000002007824 */ /* 0x000fca00078e00ff */
[----:B------:R-:W-:Y:S02]  /*6150*/  LOP3.LUT R0, R3, R0, R4, 0xfe, !PT ;  /* 0x0000000003007212 */ /* 0x000fe400078efe04 */
.L_x_41126:
[----:B------:R-:W-:Y:S05]  /*6160*/  BSYNC B0 ;  /* 0x0000000000007941 */ /* 0x000fea0003800000 */
.L_x_41125:
[----:B------:R-:W-:Y:S01]  /*6170*/  FMUL.FTZ R0, R0, 1 ;  /* 0x3f80000000007820 */ /* 0x000fe20000410000 */
[----:B------:R-:W-:-:S03]  /*6180*/  CS2R R42, SRZ ;  /* 0x00000000002a7805 */ /* 0x000fc6000001ff00 */
[----:B------:R0:W4:Y:S01]  /*6190*/  F2F.F64.F32 R40, R0 ;  /* 0x0000000000287310 */ /* 0x0001220000201800 */
[----:B------:R-:W-:Y:S05]  /*61a0*/  BRA `(.L_x_41110) ;  /* 0x000004e000007947 */ /* 0x000fea0003800000 */
.L_x_41123:
        /* <DEDUP_REMOVED lines=21> */
.L_x_41132:
[----:B------:R-:W-:Y:S05]  /*6300*/  BSYNC B1 ;  /* 0x0000000000017941 */ /* 0x000fea0003800000 */
.L_x_41131:
[----:B------:R-:W-:Y:S01]  /*6310*/  LEA R3, R0, 0x37800000, 0x17 ;  /* 0x3780000000037811 */ /* 0x000fe200078eb8ff */
[----:B------:R-:W-:-:S05]  /*6320*/  IMAD.SHL.U32 R0, R2, 0x200000, RZ ;  /* 0x0020000002007824 */ /* 0x000fca00078e00ff */
[----:B------:R-:W-:Y:S02]  /*6330*/  LOP3.LUT R0, R3, R0, R4, 0xfe, !PT ;  /* 0x0000000003007212 */ /* 0x000fe400078efe04 */
.L_x_41130:
[----:B------:R-:W-:Y:S05]  /*6340*/  BSYNC B0 ;  /* 0x0000000000007941 */ /* 0x000fea0003800000 */
.L_x_41129:
[----:B------:R-:W-:Y:S01]  /*6350*/  FMUL.FTZ R0, R0, 1 ;  /* 0x3f80000000007820 */ /* 0x000fe20000410000 */
[----:B------:R-:W-:-:S03]  /*6360*/  CS2R R42, SRZ ;  /* 0x00000000002a7805 */ /* 0x000fc6000001ff00 */
[----:B------:R0:W4:Y:S01]  /*6370*/  F2F.F64.F32 R40, R0 ;  /* 0x0000000000287310 */ /* 0x0001220000201800 */
[----:B------:R-:W-:Y:S05]  /*6380*/  BRA `(.L_x_41110) ;  /* 0x0000030000007947 */ /* 0x000fea0003800000 */
.L_x_41122:
        /* <DEDUP_REMOVED lines=14> */
.L_x_41136:
[----:B------:R-:W-:Y:S05]  /*6470*/  BSYNC B0 ;  /* 0x0000000000007941 */ /* 0x000fea0003800000 */
.L_x_41135:
[----:B------:R-:W-:Y:S01]  /*6480*/  FMUL.FTZ R0, R0, 1 ;  /* 0x3f80000000007820 */ /* 0x000fe20000410000 */
[----:B------:R-:W-:-:S03]  /*6490*/  CS2R R42, SRZ ;  /* 0x00000000002a7805 */ /* 0x000fc6000001ff00 */
[----:B------:R0:W4:Y:S01]  /*64a0*/  F2F.F64.F32 R40, R0 ;  /* 0x0000000000287310 */ /* 0x0001220000201800 */
[----:B------:R-:W-:Y:S05]  /*64b0*/  BRA `(.L_x_41110) ;  /* 0x000001d000007947 */ /* 0x000fea0003800000 */
.L_x_41109:
        /* <DEDUP_REMOVED lines=22> */
.L_x_41134:
[----:B----4-:R-:W4:Y:S01]  /*6620*/  LDG.E.64 R40, [R2.64] ;  /* 0x0000002402287981 */ /* 0x010f22000c1e1b00 */
[----:B------:R-:W-:Y:S01]  /*6630*/  CS2R R42, SRZ ;  /* 0x00000000002a7805 */ /* 0x000fe2000001ff00 */
[----:B----4-:R-:W0:Y:S01]  /*6640*/  I2F.F64.U64 R40, R40 ;  /* 0x0000002800287312 */ /* 0x010e220000301800 */
[----:B------:R-:W-:Y:S05]  /*6650*/  BRA `(.L_x_41110) ;  /* 0x0000003000007947 */ /* 0x000fea0003800000 */
.L_x_41133:
[----:B----4-:R-:W4:Y:S01]  /*6660*/  LDG.E R2, [R2.64] ;  /* 0x0000002402027981 */ /* 0x010f22000c1e1900 */
[----:B------:R-:W-:Y:S01]  /*6670*/  CS2R R42, SRZ ;  /* 0x00000000002a7805 */ /* 0x000fe2000001ff00 */
[----:B----4-:R0:W4:Y:S06]  /*6680*/  I2F.F64.U32 R40, R2 ;  /* 0x0000000200287312 */ /* 0x01012c0000201800 */
.L_x_41110:
[----:B------:R-:W-:-:S03]  /*6690*/  IADD3 R49, R49, 0x80, RZ ;  /* 0x0000008031317810 */ /* 0x000fc60007ffe0ff */
.L_x_41072:
[----:B------:R-:W-:Y:S05]  /*66a0*/  BSYNC B6 ;  /* 0x0000000000067941 */ /* 0x000fea0003800000 */
.L_x_41071:
        /* <DEDUP_REMOVED lines=25> */
.L_x_41142:
[----:B----4-:R-:W4:Y:S01]  /*6840*/  LDG.E.U8 R2, [R2.64] ;  /* 0x0000002402027981 */ /* 0x010f22000c1e1100 */
[----:B------:R-:W-:Y:S01]  /*6850*/  CS2R R46, SRZ ;  /* 0x00000000002e7805 */ /* 0x000fe2000001ff00 */
[----:B----4-:R0:W4:Y:S01]  /*6860*/  I2F.F64.U16 R44, R2 ;  /* 0x00000002002c7312 */ /* 0x0101220000101800 */
[----:B------:R-:W-:Y:S05]  /*6870*/  BRA `(.L_x_41144) ;  /* 0x00000f5000007947 */ /* 0x000fea0003800000 */
.L_x_41141:
        /* <DEDUP_REMOVED lines=10> */
.L_x_41146:
[----:B----4-:R-:W4:Y:S01]  /*6920*/  LDG.E R2, [R2.64] ;  /* 0x0000002402027981 */ /* 0x010f22000c1e1900 */
[----:B------:R-:W-:Y:S01]  /*6930*/  CS2R R46, SRZ ;  /* 0x00000000002e7805 */ /* 0x000fe2000001ff00 */
[----:B----4-:R0:W4:Y:S01]  /*6940*/  I2F.F64 R44, R2 ;  /* 0x00000002002c7312 */ /* 0x0101220000201c00 */
[----:B------:R-:W-:Y:S05]  /*6950*/  BRA `(.L_x_41144) ;  /* 0x00000e7000007947 */ /* 0x000fea0003800000 */
.L_x_41145:
[----:B----4-:R-:W4:Y:S01]  /*6960*/  LDG.E.U16 R2, [R2.64] ;  /* 0x0000002402027981 */ /* 0x010f22000c1e1500 */
[----:B------:R-:W-:Y:S01]  /*6970*/  CS2R R46, SRZ ;  /* 0x00000000002e7805 */ /* 0x000fe2000001ff00 */
[----:B----4-:R0:W4:Y:S01]  /*6980*/  I2F.F64.S16 R44, R2 ;  /* 0x00000002002c7312 */ /* 0x0101220000101c00 */
[----:B------:R-:W-:Y:S05]  /*6990*/  BRA `(.L_x_41144) ;  /* 0x00000e3000007947 */ /* 0x000fea0003800000 */
.L_x_41140:
        /* <DEDUP_REMOVED lines=11> */
.L_x_41148:
[----:B----4-:R-:W4:Y:S01]  /*6a50*/  LDG.E.U16 R0, [R2.64] ;  /* 0x0000002402007981 */ /* 0x010f22000c1e1500 */
[----:B------:R-:W-:Y:S01]  /*6a60*/  CS2R R46, SRZ ;  /* 0x00000000002e7805 */ /* 0x000fe2000001ff00 */
[----:B----4-:R-:W-:-:S05]  /*6a70*/  HADD2.F32 R0, -RZ, R0.H0_H0 ;  /* 0x20000000ff007230 */ /* 0x010fca0000004100 */
[----:B------:R-:W-:-:S04]  /*6a80*/  FMUL.FTZ R0, R0, 1 ;  /* 0x3f80000000007820 */ /* 0x000fc80000410000 */
[----:B------:R0:W4:Y:S01]  /*6a90*/  F2F.F64.F32 R44, R0 ;  /* 0x00000000002c7310 */ /* 0x0001220000201800 */
[----:B------:R-:W-:Y:S05]  /*6aa0*/  BRA `(.L_x_41144) ;  /* 0x00000d2000007947 */ /* 0x000fea0003800000 */
.L_x_41147:
        /* <DEDUP_REMOVED lines=12> */
.L_x_41150:
        /* <DEDUP_REMOVED lines=8> */
.L_x_41149:
[----:B------:R0:W5:Y:S01]  /*6bf0*/  LDG.E.64 R44, [R2.64] ;  /* 0x00000024022c7981 */ /* 0x000162000c1e1b00 */
[----:B------:R-:W-:Y:S01]  /*6c00*/  CS2R R46, SRZ ;  /* 0x00000000002e7805 */ /* 0x000fe2000001ff00 */
[----:B------:R-:W-:Y:S05]  /*6c10*/  BRA `(.L_x_41144) ;  /* 0x00000bb000007947 */ /* 0x000fea0003800000 */
.L_x_41139:
        /* <DEDUP_REMOVED lines=14> */
.L_x_41153:
[----:B------:R0:W5:Y:S01]  /*6d00*/  LDG.E.128 R44, [R2.64] ;  /* 0x00000024022c7981 */ /* 0x000162000c1e1d00 */
[----:B------:R-:W-:Y:S05]  /*6d10*/  BRA `(.L_x_41144) ;  /* 0x00000ab000007947 */ /* 0x000fea0003800000 */
.L_x_41152:
        /* <DEDUP_REMOVED lines=29> */
.L_x_41155:
        /* <DEDUP_REMOVED lines=16> */
.L_x_41154:
[----:B----4-:R-:W4:Y:S01]  /*6ff0*/  LDG.E.U16 R0, [R2.64] ;  /* 0x0000002402007981 */ /* 0x010f22000c1e1500 */
[----:B------:R-:W-:Y:S01]  /*7000*/  CS2R R46, SRZ ;  /* 0x00000000002e7805 */ /* 0x000fe2000001ff00 */
[----:B----4-:R-:W-:-:S05]  /*7010*/  PRMT R0, RZ, 0x5410, R0 ;  /* 0x00005410ff007816 */ /* 0x010fca0000000000 */
[----:B------:R-:W-:-:S04]  /*7020*/  FMUL.FTZ R0, R0, 1 ;  /* 0x3f80000000007820 */ /* 0x000fc80000410000 */
[----:B------:R0:W4:Y:S01]  /*7030*/  F2F.F64.F32 R44, R0 ;  /* 0x00000000002c7310 */ /* 0x0001220000201800 */
[----:B------:R-:W-:Y:S05]  /*7040*/  BRA `(.L_x_41144) ;  /* 0x0000078000007947 */ /* 0x000fea0003800000 */
.L_x_41151:
        /* <DEDUP_REMOVED lines=12> */
.L_x_41158:
        /* <DEDUP_REMOVED lines=21> */
.L_x_41162:
[----:B------:R-:W-:Y:S05]  /*7260*/  BSYNC B1 ;  /* 0x0000000000017941 */ /* 0x000fea0003800000 */
.L_x_41161:
[----:B------:R-:W-:Y:S01]  /*7270*/  LEA R3, R0, 0x3b800000, 0x17 ;  /* 0x3b80000000037811 */ /* 0x000fe200078eb8ff */
[----:B------:R-:W-:-:S05]  /*7280*/  IMAD.SHL.U32 R0, R2, 0x100000, RZ ;  /* 0x0010000002007824 */ /* 0x000fca00078e00ff */
[----:B------:R-:W-:Y:S02]  /*7290*/  LOP3.LUT R0, R3, R0, R4, 0xfe, !PT ;  /* 0x0000000003007212 */ /* 0x000fe400078efe04 */
.L_x_41160:
[----:B------:R-:W-:Y:S05]  /*72a0*/  BSYNC B0 ;  /* 0x0000000000007941 */ /* 0x000fea0003800000 */
.L_x_41159:
[----:B------:R-:W-:Y:S01]  /*72b0*/  FMUL.FTZ R0, R0, 1 ;  /* 0x3f80000000007820 */ /* 0x000fe20000410000 */
[----:B------:R-:W-:-:S03]  /*72c0*/  CS2R R46, SRZ ;  /* 0x00000000002e7805 */ /* 0x000fc6000001ff00 */
[----:B------:R0:W4:Y:S01]  /*72d0*/  F2F.F64.F32 R44, R0 ;  /* 0x00000000002c7310 */ /* 0x0001220000201800 */
[----:B------:R-:W-:Y:S05]  /*72e0*/  BRA `(.L_x_41144) ;  /* 0x000004e000007947 */ /* 0x000fea0003800000 */
.L_x_41157:
        /* <DEDUP_REMOVED lines=21> */
.L_x_41166:
[----:B------:R-:W-:Y:S05]  /*7440*/  BSYNC B1 ;  /* 0x0000000000017941 */ /* 0x000fea0003800000 */
.L_x_41165:
[----:B------:R-:W-:Y:S01]  /*7450*/  LEA R3, R0, 0x37800000, 0x17 ;  /* 0x3780000000037811 */ /* 0x000fe200078eb8ff */
[----:B------:R-:W-:-:S05]  /*7460*/  IMAD.SHL.U32 R0, R2, 0x200000, RZ ;  /* 0x0020000002007824 */ /* 0x000fca00078e00ff */
[----:B------:R-:W-:Y:S02]  /*7470*/  LOP3.LUT R0, R3, R0, R4, 0xfe, !PT ;  /* 0x0000000003007212 */ /* 0x000fe400078efe04 */
.L_x_41164:
[----:B------:R-:W-:Y:S05]  /*7480*/  BSYNC B0 ;  /* 0x0000000000007941 */ /* 0x000fea0003800000 */
.L_x_41163:
[----:B------:R-:W-:Y:S01]  /*7490*/  FMUL.FTZ R0, R0, 1 ;  /* 0x3f80000000007820 */ /* 0x000fe20000410000 */
[----:B------:R-:W-:-:S03]  /*74a0*/  CS2R R46, SRZ ;  /* 0x00000000002e7805 */ /* 0x000fc6000001ff00 */
[----:B------:R0:W4:Y:S01]  /*74b0*/  F2F.F64.F32 R44, R0 ;  /* 0x00000000002c7310 */ /* 0x0001220000201800 */
[----:B------:R-:W-:Y:S05]  /*74c0*/  BRA `(.L_x_41144) ;  /* 0x0000030000007947 */ /* 0x000fea0003800000 */
.L_x_41156:
        /* <DEDUP_REMOVED lines=14> */
.L_x_41170:
[----:B------:R-:W-:Y:S05]  /*75b0*/  BSYNC B0 ;  /* 0x0000000000007941 */ /* 0x000fea0003800000 */
.L_x_41169:
[----:B------:R-:W-:Y:S01]  /*75c0*/  FMUL.FTZ R0, R0, 1 ;  /* 0x3f80000000007820 */ /* 0x000fe20000410000 */
[----:B------:R-:W-:-:S03]  /*75d0*/  CS2R R46, SRZ ;  /* 0x00000000002e7805 */ /* 0x000fc6000001ff00 */
[----:B------:R0:W4:Y:S01]  /*75e0*/  F2F.F64.F32 R44, R0 ;  /* 0x00000000002c7310 */ /* 0x0001220000201800 */
[----:B------:R-:W-:Y:S05]  /*75f0*/  BRA `(.L_x_41144) ;  /* 0x000001d000007947 */ /* 0x000fea0003800000 */
.L_x_41143:
        /* <DEDUP_REMOVED lines=22> */
.L_x_41168:
[----:B----4-:R-:W4:Y:S01]  /*7760*/  LDG.E.64 R44, [R2.64] ;  /* 0x00000024022c7981 */ /* 0x010f22000c1e1b00 */
[----:B------:R-:W-:Y:S01]  /*7770*/  CS2R R46, SRZ ;  /* 0x00000000002e7805 */ /* 0x000fe2000001ff00 */
[----:B----4-:R-:W0:Y:S01]  /*7780*/  I2F.F64.U64 R44, R44 ;  /* 0x0000002c002c7312 */ /* 0x010e220000301800 */
[----:B------:R-:W-:Y:S05]  /*7790*/  BRA `(.L_x_41144) ;  /* 0x0000003000007947 */ /* 0x000fea0003800000 */
.L_x_41167:
[----:B----4-:R-:W4:Y:S01]  /*77a0*/  LDG.E R2, [R2.64] ;  /* 0x0000002402027981 */ /* 0x010f22000c1e1900 */
[----:B------:R-:W-:Y:S01]  /*77b0*/  CS2R R46, SRZ ;  /* 0x00000000002e7805 */ /* 0x000fe2000001ff00 */
[----:B----4-:R0:W4:Y:S06]  /*77c0*/  I2F.F64.U32 R44, R2 ;  /* 0x00000002002c7312 */ /* 0x01012c0000201800 */
.L_x_41144:
        /* <DEDUP_REMOVED lines=18> */
.L_x_41174:
[----:B----4-:R-:W4:Y:S01]  /*78f0*/  LDG.E.U8 R2, [R2.64] ;  /* 0x0000002402027981 */ /* 0x010f22000c1e1100 */
[----:B------:R-:W-:Y:S01]  /*7900*/  CS2R R14, SRZ ;  /* 0x00000000000e7805 */ /* 0x000fe2000001ff00 */
[----:B----4-:R0:W4:Y:S01]  /*7910*/  I2F.F64.U16 R12, R2 ;  /* 0x00000002000c7312 */ /* 0x0101220000101800 */
[----:B------:R-:W-:Y:S05]  /*7920*/  BRA `(.L_x_41138) ;  /* 0x00000f5000007947 */ /* 0x000fea0003800000 */
.L_x_41173:
        /* <DEDUP_REMOVED lines=10> */
.L_x_41177:
[----:B----4-:R-:W4:Y:S01]  /*79d0*/  LDG.E R2, [R2.64] ;  /* 0x0000002402027981 */ /* 0x010f22000c1e1900 */
[----:B------:R-:W-:Y:S01]  /*79e0*/  CS2R R14, SRZ ;  /* 0x00000000000e7805 */ /* 0x000fe2000001ff00 */
[----:B----4-:R0:W4:Y:S01]  /*79f0*/  I2F.F64 R12, R2 ;  /* 0x00000002000c7312 */ /* 0x0101220000201c00 */
[----:B------:R-:W-:Y:S05]  /*7a00*/  BRA `(.L_x_41138) ;  /* 0x00000e7000007947 */ /* 0x000fea0003800000 */
.L_x_41176:
[----:B----4-:R-:W4:Y:S01]  /*7a10*/  LDG.E.U16 R2, [R2.64] ;  /* 0x0000002402027981 */ /* 0x010f22000c1e1500 */
[----:B------:R-:W-:Y:S01]  /*7a20*/  CS2R R14, SRZ ;  /* 0x00000000000e7805 */ /* 0x000fe2000001ff00 */
[----:B----4-:R0:W4:Y:S01]  /*7a30*/  I2F.F64.S16 R12, R2 ;  /* 0x00000002000c7312 */ /* 0x0101220000101c00 */
[----:B------:R-:W-:Y:S05]  /*7a40*/  BRA `(.L_x_41138) ;  /* 0x00000e3000007947 */ /* 0x000fea0003800000 */
.L_x_41172:
        /* <DEDUP_REMOVED lines=11> */
.L_x_41179:
[----:B----4-:R-:W4:Y:S01]  /*7b00*/  LDG.E.U16 R0, [R2.64] ;  /* 0x0000002402007981 */ /* 0x010f22000c1e1500 */
[----:B------:R-:W-:Y:S01]  /*7b10*/  CS2R R14, SRZ ;  /* 0x00000000000e7805 */ /* 0x000fe2000001ff00 */
[----:B----4-:R-:W-:-:S05]  /*7b20*/  HADD2.F32 R0, -RZ, R0.H0_H0 ;  /* 0x20000000ff007230 */ /* 0x010fca0000004100 */
[----:B------:R-:W-:-:S04]  /*7b30*/  FMUL.FTZ R0, R0, 1 ;  /* 0x3f80000000007820 */ /* 0x000fc80000410000 */
[----:B------:R0:W4:Y:S01]  /*7b40*/  F2F.F64.F32 R12, R0 ;  /* 0x00000000000c7310 */ /* 0x0001220000201800 */
[----:B------:R-:W-:Y:S05]  /*7b50*/  BRA `(.L_x_41138) ;  /* 0x00000d2000007947 */ /* 0x000fea0003800000 */
.L_x_41178:
        /* <DEDUP_REMOVED lines=12> */
.L_x_41181:
        /* <DEDUP_REMOVED lines=8> */
.L_x_41180:
[----:B------:R0:W5:Y:S01]  /*7ca0*/  LDG.E.64 R12, [R2.64] ;  /* 0x00000024020c7981 */ /* 0x000162000c1e1b00 */
[----:B------:R-:W-:Y:S01]  /*7cb0*/  CS2R R14, SRZ ;  /* 0x00000000000e7805 */ /* 0x000fe2000001ff00 */
[----:B------:R-:W-:Y:S05]  /*7cc0*/  BRA `(.L_x_41138) ;  /* 0x00000bb000007947 */ /* 0x000fea0003800000 */
.L_x_41171:
        /* <DEDUP_REMOVED lines=14> */
.L_x_41184:
[----:B------:R0:W5:Y:S01]  /*7db0*/  LDG.E.128 R12, [R2.64] ;  /* 0x00000024020c7981 */ /* 0x000162000c1e1d00 */
[----:B------:R-:W-:Y:S05]  /*7dc0*/  BRA `(.L_x_41138) ;  /* 0x00000ab000007947 */ /* 0x000fea0003800000 */
.L_x_41183:
        /* <DEDUP_REMOVED lines=29> */
.L_x_41186:
        /* <DEDUP_REMOVED lines=16> */
.L_x_41185:
[----:B----4-:R-:W4:Y:S01]  /*80a0*/  LDG.E.U16 R0, [R2.64] ;  /* 0x0000002402007981 */ /* 0x010f22000c1e1500 */
[----:B------:R-:W-:Y:S01]  /*80b0*/  CS2R R14, SRZ ;  /* 0x00000000000e7805 */ /* 0x000fe2000001ff00 */
[----:B----4-:R-:W-:-:S05]  /*80c0*/  PRMT R0, RZ, 0x5410, R0 ;  /* 0x00005410ff007816 */ /* 0x010fca0000000000 */
[----:B------:R-:W-:-:S04]  /*80d0*/  FMUL.FTZ R0, R0, 1 ;  /* 0x3f80000000007820 */ /* 0x000fc80000410000 */
[----:B------:R0:W4:Y:S01]  /*80e0*/  F2F.F64.F32 R12, R0 ;  /* 0x00000000000c7310 */ /* 0x0001220000201800 */
[----:B------:R-:W-:Y:S05]  /*80f0*/  BRA `(.L_x_41138) ;  /* 0x0000078000007947 */ /* 0x000fea0003800000 */
.L_x_41182:
        /* <DEDUP_REMOVED lines=12> */
.L_x_41189:
        /* <DEDUP_REMOVED lines=21> */
.L_x_41193:
[----:B------:R-:W-:Y:S05]  /*8310*/  BSYNC B1 ;  /* 0x0000000000017941 */ /* 0x000fea0003800000 */
.L_x_41192:
[----:B------:R-:W-:Y:S01]  /*8320*/  LEA R3, R0, 0x3b800000, 0x17 ;  /* 0x3b80000000037811 */ /* 0x000fe200078eb8ff */
[----:B------:R-:W-:-:S05]  /*8330*/  IMAD.SHL.U32 R0, R2, 0x100000, RZ ;  /* 0x0010000002007824 */ /* 0x000fca00078e00ff */
[----:B------:R-:W-:Y:S02]  /*8340*/  LOP3.LUT R0, R3, R0, R4, 0xfe, !PT ;  /* 0x0000000003007212 */ /* 0x000fe400078efe04 */
.L_x_41191:
[----:B------:R-:W-:Y:S05]  /*8350*/  BSYNC B0 ;  /* 0x0000000000007941 */ /* 0x000fea0003800000 */
.L_x_41190:
[----:B------:R-:W-:Y:S01]  /*8360*/  FMUL.FTZ R0, R0, 1 ;  /* 0x3f80000000007820 */ /* 0x000fe20000410000 */
[----:B------:R-:W-:-:S03]  /*8370*/  CS2R R14, SRZ ;  /* 0x00000000000e7805 */ /* 0x000fc6000001ff00 */
[----:B------:R0:W4:Y:S01]  /*8380*/  F2F.F64.F32 R12, R0 ;  /* 0x00000000000c7310 */ /* 0x0001220000201800 */
[----:B------:R-:W-:Y:S05]  /*8390*/  BRA `(.L_x_41138) ;  /* 0x000004e000007947 */ /* 0x000fea0003800000 */
.L_x_41188:
        /* <DEDUP_REMOVED lines=21> */
.L_x_41197:
[----:B------:R-:W-:Y:S05]  /*84f0*/  BSYNC B1 ;  /* 0x0000000000017941 */ /* 0x000fea0003800000 */
.L_x_41196:
[----:B------:R-:W-:Y:S01]  /*8500*/  LEA R3, R0, 0x37800000, 0x17 ;  /* 0x3780000000037811 */ /* 0x000fe200078eb8ff */
[----:B------:R-:W-:-:S05]  /*8510*/  IMAD.SHL.U32 R0, R2, 0x200000, RZ ;  /* 0x0020000002007824 */ /* 0x000fca00078e00ff */
[----:B------:R-:W-:Y:S02]  /*8520*/  LOP3.LUT R0, R3, R0, R4, 0xfe, !PT ;  /* 0x0000000003007212 */ /* 0x000fe400078efe04 */
.L_x_41195:
[----:B------:R-:W-:Y:S05]  /*8530*/  BSYNC B0 ;  /* 0x0000000000007941 */ /* 0x000fea0003800000 */
.L_x_41194:
[----:B------:R-:W-:Y:S01]  /*8540*/  FMUL.FTZ R0, R0, 1 ;  /* 0x3f80000000007820 */ /* 0x000fe20000410000 */
[----:B------:R-:W-:-:S03]  /*8550*/  CS2R R14, SRZ ;  /* 0x00000000000e7805 */ /* 0x000fc6000001ff00 */
[----:B------:R0:W4:Y:S01]  /*8560*/  F2F.F64.F32 R12, R0 ;  /* 0x00000000000c7310 */ /* 0x0001220000201800 */
[----:B------:R-:W-:Y:S05]  /*8570*/  BRA `(.L_x_41138) ;  /* 0x0000030000007947 */ /* 0x000fea0003800000 */
.L_x_41187:
        /* <DEDUP_REMOVED lines=14> */
.L_x_41201:
[----:B------:R-:W-:Y:S05]  /*8660*/  BSYNC B0 ;  /* 0x0000000000007941 */ /* 0x000fea0003800000 */
.L_x_41200:
[----:B------:R-:W-:Y:S01]  /*8670*/  FMUL.FTZ R0, R0, 1 ;  /* 0x3f80000000007820 */ /* 0x000fe20000410000 */
[----:B------:R-:W-:-:S03]  /*8680*/  CS2R R14, SRZ ;  /* 0x00000000000e7805 */ /* 0x000fc6000001ff00 */
[----:B------:R0:W4:Y:S01]  /*8690*/  F2F.F64.F32 R12, R0 ;  /* 0x00000000000c7310 */ /* 0x0001220000201800 */
[----:B------:R-:W-:Y:S05]  /*86a0*/  BRA `(.L_x_41138) ;  /* 0x000001d000007947 */ /* 0x000fea0003800000 */
.L_x_41175:
        /* <DEDUP_REMOVED lines=22> */
.L_x_41199:
[----:B----4-:R-:W4:Y:S01]  /*8810*/  LDG.E.64 R12, [R2.64] ;  /* 0x00000024020c7981 */ /* 0x010f22000c1e1b00 */
[----:B------:R-:W-:Y:S01]  /*8820*/  CS2R R14, SRZ ;  /* 0x00000000000e7805 */ /* 0x000fe2000001ff00 */
[----:B----4-:R-:W0:Y:S01]  /*8830*/  I2F.F64.U64 R12, R12 ;  /* 0x0000000c000c7312 */ /* 0x010e220000301800 */
[----:B------:R-:W-:Y:S05]  /*8840*/  BRA `(.L_x_41138) ;  /* 0x0000003000007947 */ /* 0x000fea0003800000 */
.L_x_41198:
[----:B----4-:R-:W4:Y:S01]  /*8850*/  LDG.E R2, [R2.64] ;  /* 0x0000002402027981 */ /* 0x010f22000c1e1900 */
[----:B------:R-:W-:Y:S01]  /*8860*/  CS2R R14, SRZ ;  /* 0x00000000000e7805 */ /* 0x000fe2000001ff00 */
[----:B----4-:R0:W4:Y:S06]  /*8870*/  I2F.F64.U32 R12, R2 ;  /* 0x00000002000c7312 */ /* 0x01012c0000201800 */
.L_x_41138:
[----:B------:R-:W-:Y:S05]  /*8880*/  BSYNC B6 ;  /* 0x0000000000067941 */ /* 0x000fea0003800000 */
.L_x_41137:
[----:B------:R-:W-:Y:S01]  /*8890*/  ISETP.NE.AND P0, PT, R22, RZ, PT ;  /* 0x000000ff1600720c */ /* 0x000fe20003f05270 */
[----:B------:R-:W-:Y:S01]  /*88a0*/  BSSY B1, `(.L_x_41202) ;  /* 0x000073d000017945 */ /* 0x000fe20003800000 */
[----:B------:R-:W-:Y:S01]  /*88b0*/  CS2R R10, SRZ ;  /* 0x00000000000a7805 */ /* 0x000fe2000001ff00 */
[----:B------:R-:W-:-:S10]  /*88c0*/  CS2R R8, SRZ ;  /* 0x0000000000087805 */ /* 0x000fd4000001ff00 */
[----:B------:R-:W-:Y:S05]  /*88d0*/  @P0 BRA `(.L_x_41203) ;  /* 0x0000739000000947 */ /* 0x000fea0003800000 */
[----:B--2--5:R-:W2:Y:S01]  /*88e0*/  DSETP.NAN.AND P0, PT, R16, R18, PT ;  /* 0x000000121000722a */ /* 0x024ea20003f08000 */
[----:B------:R-:W-:Y:S03]  /*88f0*/  BSSY B2, `(.L_x_41204) ;  /* 0x000058f000027945 */ /* 0x000fe60003800000 */
[----:B------:R4:W3:-:S10]  /*8900*/  DADD R6, -RZ, |R16| ;  /* 0x00000000ff067229 */ /* 0x0008d40000000510 */
[----:B--2---:R-:W-:Y:S05]  /*8910*/  @P0 BRA `(.L_x_41205) ;  /* 0x00004f5000000947 */ /* 0x004fea0003800000 */
[----:B---34-:R-:W-:-:S04]  /*8920*/  DADD R8, -RZ, |R18| ;  /* 0x00000000ff087229 */ /* 0x018fc80000000512 */
[----:B------:R-:W2:-:S06]  /*8930*/  DSETP.GEU.AND P1, PT, |R16|, |R18|, PT ;  /* 0x400000121000722a */ /* 0x000e8c0003f2e200 */
[----:B--2---:R-:W-:Y:S02]  /*8940*/  FSEL R22, R6, R8, !P1 ;  /* 0x0000000806167208 */ /* 0x004fe40004800000 */
[----:B------:R-:W-:Y:S02]  /*8950*/  FSEL R23, R7, R9, !P1 ;  /* 0x0000000907177208 */ /* 0x000fe40004800000 */
[----:B------:R-:W-:Y:S02]  /*8960*/  FSEL R10, R8, R6, !P1 ;  /* 0x00000006080a7208 */ /* 0x000fe40004800000 */
[----:B------:R-:W-:Y:S02]  /*8970*/  FSEL R11, R9, R7, !P1 ;  /* 0x00000007090b7208 */ /* 0x000fe40004800000 */
[----:B------:R-:W2:-:S14]  /*8980*/  DSETP.GT.AND P0, PT, R22, c[0x2][0x0], PT ;  /* 0x008000001600762a */ /* 0x000e9c0003f04000 */
[----:B--2---:R-:W-:Y:S05]  /*8990*/  @P0 BRA `(.L_x_41206) ;  /* 0x0000406000000947 */ /* 0x004fea0003800000 */
[----:B------:R-:W2:-:S14]  /*89a0*/  DSETP.NEU.AND P0, PT, R10, 1, PT ;  /* 0x3ff000000a00742a */ /* 0x000e9c0003f0d000 */
[----:B--2---:R-:W-:Y:S05]  /*89b0*/  @!P0 BRA `(.L_x_41207) ;  /* 0x000033d000008947 */ /* 0x004fea0003800000 */
[----:B------:R-:W2:-:S06]  /*89c0*/  DSETP.GEU.AND P0, PT, R22, c[0x2][0x8], PT ;  /* 0x008002001600762a */ /* 0x000e8c0003f0e000 */
[----:B--2---:R-:W2:-:S06]  /*89d0*/  DSETP.LT.OR P0, PT, R10, c[0x2][0x8], !P0 ;  /* 0x008002000a00762a */ /* 0x004e8c0004701400 */
[----:B--2---:R-:W2:-:S06]  /*89e0*/  DSETP.GT.OR P0, PT, R10, c[0x2][0x10], P0 ;  /* 0x008004000a00762a */ /* 0x004e8c0000704400 */
[----:B--2---:R-:W2:-:S14]  /*89f0*/  DSETP.GT.OR P0, PT, R22, c[0x2][0x10], P0 ;  /* 0x008004001600762a */ /* 0x004e9c0000704400 */
[----:B--2---:R-:W-:Y:S05]  /*8a00*/  @P0 BRA `(.L_x_41208) ;  /* 0x0000288000000947 */ /* 0x004fea0003800000 */
[----:B------:R-:W2:-:S14]  /*8a10*/  DSETP.GE.AND P0, PT, R10, 1, PT ;  /* 0x3ff000000a00742a */ /* 0x000e9c0003f06000 */
[----:B--2---:R-:W-:Y:S05]  /*8a20*/  @!P0 BRA `(.L_x_41209) ;  /* 0x00000bc000008947 */ /* 0x004fea0003800000 */
[C---:B0-----:R-:W-:Y:S01]  /*8a30*/  DADD R2, R10.reuse, -1 ;  /* 0xbff000000a027429 */ /* 0x041fe20000000000 */
        /* <DEDUP_REMOVED lines=68> */
.L_x_41211:
        /* <DEDUP_REMOVED lines=21> */
[----:B-1----:R-:W-:Y:S05]  /*8fd0*/  CALL.REL.NOINC `($__internal_73_$__cuda_sm20_div_rn_f64_full) ;  /* 0x00020cc000007944 */ /* 0x002fea0003c00000 */
[----:B------:R-:W-:Y:S02]  /*8fe0*/  IMAD.MOV.U32 R5, RZ, RZ, R4 ;  /* 0x000000ffff057224 */ /* 0x000fe400078e0004 */
[----:B------:R-:W-:Y:S02]  /*8ff0*/  IMAD.MOV.U32 R4, RZ, RZ, R3 ;  /* 0x000000ffff047224 */ /* 0x000fe400078e0003 */
.L_x_41214:
[----:B------:R-:W-:Y:S05]  /*9000*/  BSYNC B4 ;  /* 0x0000000000047941 */ /* 0x000fea0003800000 */
.L_x_41213:
        /* <DEDUP_REMOVED lines=15> */
.L_x_41212:
[----:B------:R-:W-:Y:S05]  /*9100*/  BSYNC B3 ;  /* 0x0000000000037941 */ /* 0x000fea0003800000 */
.L_x_41210:
[----:B------:R-:W3:Y:S01]  /*9110*/  MUFU.RCP64H R3, R11 ;  /* 0x0000000b00037308 */ /* 0x000ee20000001800 */
[----:B------:R-:W-:Y:S01]  /*9120*/  IMAD.MOV.U32 R2, RZ, RZ, 0x1 ;  /* 0x00000001ff027424 */ /* 0x000fe200078e00ff */
[----:B------:R-:W-:Y:S01]  /*9130*/  FSETP.GEU.AND P2, PT, |R23|, 6.5827683646048100446e-37, PT ;  /* 0x036000001700780b */ /* 0x000fe20003f4e200 */
[----:B------:R-:W-:Y:S04]  /*9140*/  BSSY B3, `(.L_x_41215) ;  /* 0x0000014000037945 */ /* 0x000fe80003800000 */
[----:B---3--:R-:W3:-:S06]  /*9150*/  DFMA R4, -R10, R2, 1 ;  /* 0x3ff000000a04742b */ /* 0x008ecc0000000102 */
[----:B---3--:R-:W3:-:S06]  /*9160*/  DFMA R4, R4, R4, R4 ;  /* 0x000000040404722b */ /* 0x008ecc0000000004 */
[----:B---3--:R-:W3:-:S06]  /*9170*/  DFMA R4, R2, R4, R2 ;  /* 0x000000040204722b */ /* 0x008ecc0000000002 */
[----:B---3--:R-:W3:-:S06]  /*9180*/  DFMA R2, -R10, R4, 1 ;  /* 0x3ff000000a02742b */ /* 0x008ecc0000000104 */
[----:B---3--:R-:W3:-:S06]  /*9190*/  DFMA R2, R4, R2, R4 ;  /* 0x000000020402722b */ /* 0x008ecc0000000004 */
[----:B---3--:R-:W3:-:S06]  /*91a0*/  DMUL R4, R22, R2 ;  /* 0x0000000216047228 */ /* 0x008ecc0000000000 */
[----:B---3--:R-:W3:-:S06]  /*91b0*/  DFMA R6, -R10, R4, R22 ;  /* 0x000000040a06722b */ /* 0x008ecc0000000116 */
[----:B---3--:R-:W3:-:S10]  /*91c0*/  DFMA R4, R2, R6, R4 ;  /* 0x000000060204722b */ /* 0x008ed40000000004 */
[----:B---3--:R-:W-:-:S05]  /*91d0*/  FFMA R0, RZ, R11, R5 ;  /* 0x0000000bff007223 */ /* 0x008fca0000000005 */
[----:B------:R-:W-:-:S13]  /*91e0*/  FSETP.GT.AND P0, PT, |R0|, 1.469367938527859385e-39, PT ;  /* 0x001000000000780b */ /* 0x000fda0003f04200 */
[----:B------:R-:W-:Y:S05]  /*91f0*/  @P0 BRA P2, `(.L_x_41216) ;  /* 0x0000008000000947 */ /* 0x000fea0001000000 */
[----:B------:R-:W-:Y:S01]  /*9200*/  IMAD.MOV.U32 R4, RZ, RZ, R22 ;  /* 0x000000ffff047224 */ /* 0x000fe200078e0016 */
[----:B------:R-:W-:Y:S01]  /*9210*/  MOV R0, 0x9260 ;  /* 0x0000926000007802 */ /* 0x000fe20000000f00 */
[----:B------:R-:W-:Y:S02]  /*9220*/  IMAD.MOV.U32 R5, RZ, RZ, R23 ;  /* 0x000000ffff057224 */ /* 0x000fe400078e0017 */
[----:B------:R-:W-:Y:S02]  /*9230*/  IMAD.MOV.U32 R6, RZ, RZ, R10 ;  /* 0x000000ffff067224 */ /* 0x000fe400078e000a */
[----:B------:R-:W-:Y:S02]  /*9240*/  IMAD.MOV.U32 R3, RZ, RZ, R11 ;  /* 0x000000ffff037224 */ /* 0x000fe400078e000b */
[----:B012---:R-:W-:Y:S05]  /*9250*/  CALL.REL.NOINC `($__internal_73_$__cuda_sm20_div_rn_f64_full) ;  /* 0x00020a4000007944 */ /* 0x007fea0003c00000 */
[----:B------:R-:W-:Y:S02]  /*9260*/  IMAD.MOV.U32 R5, RZ, RZ, R4 ;  /* 0x000000ffff057224 */ /* 0x000fe400078e0004 */
[----:B------:R-:W-:Y:S02]  /*9270*/  IMAD.MOV.U32 R4, RZ, RZ, R3 ;  /* 0x000000ffff047224 */ /* 0x000fe400078e0003 */
.L_x_41216:
[----:B------:R-:W-:Y:S05]  /*9280*/  BSYNC B3 ;  /* 0x0000000000037941 */ /* 0x000fea0003800000 */
.L_x_41215:
[----:B------:R-:W3:Y:S01]  /*9290*/  DSETP.NEU.AND P0, PT, R10, RZ, PT ;  /* 0x000000ff0a00722a */ /* 0x000ee20003f0d000 */
[----:B------:R-:W-:-:S13]  /*92a0*/  BSSY B0, `(.L_x_41217) ;  /* 0x000002d000007945 */ /* 0x000fda0003800000 */
[----:B---3--:R-:W-:Y:S05]  /*92b0*/  @!P0 BRA `(.L_x_41218) ;  /* 0x0000028000008947 */ /* 0x008fea0003800000 */
[----:B------:R-:W3:Y:S01]  /*92c0*/  DMUL R2, R4, R4 ;  /* 0x0000000404027228 */ /* 0x000ee20000000000 */
[----:B------:R-:W-:Y:S01]  /*92d0*/  IMAD.MOV.U32 R6, RZ, RZ, 0x2a25ff7e ;  /* 0x2a25ff7eff067424 */ /* 0x000fe200078e00ff */
[----:B------:R-:W-:Y:S01]  /*92e0*/  ISETP.GE.AND P2, PT, R17, RZ, PT ;  /* 0x000000ff1100720c */ /* 0x000fe20003f46270 */
[----:B------:R-:W-:Y:S01]  /*92f0*/  IMAD.MOV.U32 R7, RZ, RZ, 0x3ef53e1d ;  /* 0x3ef53e1dff077424 */ /* 0x000fe200078e00ff */
[----:B------:R-:W-:-:S05]  /*9300*/  DSETP.NEU.AND P0, PT, |R16|, |R18|, PT ;  /* 0x400000121000722a */ /* 0x000fca0003f0d200 */
[----:B---3--:R-:W3:-:S06]  /*9310*/  DFMA R6, R2, -R6, c[0x2][0xa0] ;  /* 0x008028000206762b */ /* 0x008ecc0000000806 */
[----:B---3--:R-:W3:-:S06]  /*9320*/  DFMA R6, R2, R6, c[0x2][0xa8] ;  /* 0x00802a000206762b */ /* 0x008ecc0000000006 */
        /* <DEDUP_REMOVED lines=16> */
[----:B---3--:R-:W3:-:S06]  /*9430*/  DMUL R6, R2, R6 ;  /* 0x0000000602067228 */ /* 0x008ecc0000000000 */
[----:B---3--:R-:W3:-:S06]  /*9440*/  DFMA R6, R6, R4, R4 ;  /* 0x000000040606722b */ /* 0x008ecc0000000004 */
[----:B---3--:R-:W3:-:S04]  /*9450*/  DADD R2, -RZ, -R6 ;  /* 0x00000000ff027229 */ /* 0x008ec80000000906 */
[----:B------:R-:W4:-:S06]  /*9460*/  DADD R4, -R6, c[0x2][0x138] ;  /* 0x00804e0006047629 */ /* 0x000f0c0000000100 */
[----:B---3--:R-:W-:Y:S02]  /*9470*/  FSEL R2, R6, R2, !P2 ;  /* 0x0000000206027208 */ /* 0x008fe40005000000 */
[----:B------:R-:W-:Y:S02]  /*9480*/  FSEL R3, R7, R3, !P2 ;  /* 0x0000000307037208 */ /* 0x000fe40005000000 */
[----:B----4-:R-:W-:Y:S02]  /*9490*/  FSEL R11, R4, R6, !P2 ;  /* 0x00000006040b7208 */ /* 0x010fe40005000000 */
[----:B------:R-:W-:Y:S02]  /*94a0*/  FSEL R5, R5, R7, !P2 ;  /* 0x0000000705057208 */ /* 0x000fe40005000000 */
[----:B------:R-:W3:-:S10]  /*94b0*/  DADD R2, R2, c[0x2][0x130] ;  /* 0x00804c0002027629 */ /* 0x000ed40000000000 */
[----:B---3--:R-:W-:Y:S02]  /*94c0*/  FSEL R2, R2, R11, !P1 ;  /* 0x0000000b02027208 */ /* 0x008fe40004800000 */
[----:B------:R-:W-:Y:S01]  /*94d0*/  FSEL R3, R3, R5, !P1 ;  /* 0x0000000503037208 */ /* 0x000fe20004800000 */
[----:B------:R-:W-:Y:S05]  /*94e0*/  @P0 BRA `(.L_x_41219) ;  /* 0x0000008000000947 */ /* 0x000fea0003800000 */
[----:B------:R-:W-:Y:S02]  /*94f0*/  IMAD.MOV.U32 R2, RZ, RZ, 0x7f3321d2 ;  /* 0x7f3321d2ff027424 */ /* 0x000fe400078e00ff */
[----:B------:R-:W-:-:S03]  /*9500*/  IMAD.MOV.U32 R0, RZ, RZ, 0x4002d97c ;  /* 0x4002d97cff007424 */ /* 0x000fc600078e00ff */
[----:B------:R-:W-:Y:S02]  /*9510*/  FSEL R2, R2, 3.37028055040000000000e+12, !P2 ;  /* 0x54442d1802027808 */ /* 0x000fe40005000000 */
[----:B------:R-:W-:Y:S01]  /*9520*/  FSEL R3, R0, 1.8213495016098022461, !P2 ;  /* 0x3fe921fb00037808 */ /* 0x000fe20005000000 */
[----:B------:R-:W-:Y:S05]  /*9530*/  BRA `(.L_x_41219) ;  /* 0x0000003000007947 */ /* 0x000fea0003800000 */
.L_x_41218:
[----:B------:R-:W-:-:S04]  /*9540*/  ISETP.GE.AND P0, PT, R17, RZ, PT ;  /* 0x000000ff1100720c */ /* 0x000fc80003f06270 */
[----:B------:R-:W-:Y:S02]  /*9550*/  FSEL R2, RZ, 3.37028055040000000000e+12, P0 ;  /* 0x54442d18ff027808 */ /* 0x000fe40000000000 */
[----:B------:R-:W-:Y:S02]  /*9560*/  FSEL R3, RZ, 2.1426990032196044922, P0 ;  /* 0x400921fbff037808 */ /* 0x000fe40000000000 */
.L_x_41219:
[----:B------:R-:W-:Y:S05]  /*9570*/  BSYNC B0 ;  /* 0x0000000000007941 */ /* 0x000fea0003800000 */
.L_x_41217:
[----:B------:R3:W4:Y:S02]  /*9580*/  DADD R16, |R16|, |R18| ;  /* 0x0000000010107229 */ /* 0x0007240000000612 */
[----:B---3--:R-:W-:Y:S02]  /*9590*/  LOP3.LUT R19, R3, 0x80000000, R19, 0xb8, !PT ;  /* 0x8000000003137812 */ /* 0x008fe400078eb813 */
[----:B--2---:R-:W-:-:S04]  /*95a0*/  DMUL R8, R8, 0.5 ;  /* 0x3fe0000008087828 */ /* 0x004fc80000000000 */
[----:B----4-:R-:W2:-:S06]  /*95b0*/  DSETP.GTU.AND P0, PT, |R16|, +INF , PT ;  /* 0x7ff000001000742a */ /* 0x010e8c0003f0c200 */
[----:B--2---:R-:W-:Y:S02]  /*95c0*/  FSEL R2, R16, R2, P0 ;  /* 0x0000000210027208 */ /* 0x004fe40000000000 */
[----:B------:R-:W-:Y:S01]  /*95d0*/  FSEL R3, R17, R19, P0 ;  /* 0x0000001311037208 */ /* 0x000fe20000000000 */
[----:B------:R-:W-:Y:S05]  /*95e0*/  BRA `(.L_x_41220) ;  /* 0x00004bf000007947 */ /* 0x000fea0003800000 */
.L_x_41209:
[----:B0-----:R-:W0:-:S06]  /*95f0*/  DMUL R2, R22, R22 ;  /* 0x0000001616027228 */ /* 0x001e0c0000000000 */
        /* <DEDUP_REMOVED lines=27> */
[----:B------:R-:W2:-:S04]  /*97b0*/  @P2 DFMA R6, R2, R6, +INF ;  /* 0x7ff000000206242b */ /* 0x000e880000000006 */
[----:B0-----:R2:W0:-:S06]  /*97c0*/  DFMA R4, R4, R20, R8 ;  /* 0x000000140404722b */ /* 0x00140c0000000008 */
[----:B--2---:R-:W-:Y:S02]  /*97d0*/  @P2 FSEL R8, R6, RZ, P3 ;  /* 0x000000ff06082208 */ /* 0x004fe40001800000 */
[----:B------:R-:W-:Y:S02]  /*97e0*/  @P2 FSEL R9, R7, -QNAN , P3 ;  /* 0xfff0000007092808 */ /* 0x000fe40001800000 */
[----:B0-----:R-:W-:-:S05]  /*97f0*/  FFMA R3, RZ, R11, R5 ;  /* 0x0000000bff037223 */ /* 0x001fca0000000005 */
[----:B------:R-:W-:Y:S01]  /*9800*/  FSETP.GT.AND P4, PT, |R3|, 1.469367938527859385e-39, PT ;  /* 0x001000000300780b */ /* 0x000fe20003f84200 */
[----:B------:R-:W-:Y:S07]  /*9810*/  @P2 BRA `(.L_x_41223) ;  /* 0x000002a000002947 */ /* 0x000fee0003800000 */
        /* <DEDUP_REMOVED lines=42> */
.L_x_41223:
[----:B------:R-:W-:Y:S05]  /*9ac0*/  BSYNC B0 ;  /* 0x0000000000007941 */ /* 0x000fea0003800000 */
.L_x_41222:
[----:B------:R-:W-:Y:S01]  /*9ad0*/  BSSY B3, `(.L_x_41224) ;  /* 0x000000a000037945 */ /* 0x000fe20003800000 */
        /* <DEDUP_REMOVED lines=9> */
.L_x_41225:
[----:B------:R-:W-:Y:S05]  /*9b70*/  BSYNC B3 ;  /* 0x0000000000037941 */ /* 0x000fea0003800000 */
.L_x_41224:
        /* <DEDUP_REMOVED lines=43> */
.L_x_41227:
[----:B------:R-:W-:-:S04]  /*9e30*/  ISETP.GE.AND P0, PT, R17, RZ, PT ;  /* 0x000000ff1100720c */ /* 0x000fc80003f06270 */
[----:B------:R-:W-:Y:S02]  /*9e40*/  FSEL R2, RZ, 3.37028055040000000000e+12, P0 ;  /* 0x54442d18ff027808 */ /* 0x000fe40000000000 */
[----:B------:R-:W-:Y:S02]  /*9e50*/  FSEL R3, RZ, 2.1426990032196044922, P0 ;  /* 0x400921fbff037808 */ /* 0x000fe40000000000 */
.L_x_41228:
[----:B------:R-:W-:Y:S05]  /*9e60*/  BSYNC B0 ;  /* 0x0000000000007941 */ /* 0x000fea0003800000 */
.L_x_41226:
[----:B------:R3:W4:Y:S02]  /*9e70*/  DADD R16, |R16|, |R18| ;  /* 0x0000000010107229 */ /* 0x0007240000000612 */
[----:B---3--:R-:W-:Y:S02]  /*9e80*/  LOP3.LUT R19, R3, 0x80000000, R19, 0xb8, !PT ;  /* 0x8000000003137812 */ /* 0x008fe400078eb813 */
[----:B--2---:R-:W-:-:S04]  /*9e90*/  DMUL R8, R8, 0.5 ;  /* 0x3fe0000008087828 */ /* 0x004fc80000000000 */
[----:B----4-:R-:W2:-:S06]  /*9ea0*/  DSETP.GTU.AND P0, PT, |R16|, +INF , PT ;  /* 0x7ff000001000742a */ /* 0x010e8c0003f0c200 */
[----:B--2---:R-:W-:Y:S02]  /*9eb0*/  FSEL R2, R16, R2, P0 ;  /* 0x0000000210027208 */ /* 0x004fe40000000000 */
[----:B------:R-:W-:Y:S01]  /*9ec0*/  FSEL R3, R17, R19, P0 ;  /* 0x0000001311037208 */ /* 0x000fe20000000000 */
[----:B------:R-:W-:Y:S05]  /*9ed0*/  BRA `(.L_x_41220) ;  /* 0x0000430000007947 */ /* 0x000fea0003800000 */
.L_x_41221:
[----:B------:R-:W-:Y:S01]  /*9ee0*/  LOP3.LUT R5, R23, 0xfffffff8, RZ, 0xc0, !PT ;  /* 0xfffffff817057812 */ /* 0x000fe200078ec0ff */
[----:B------:R-:W-:Y:S01]  /*9ef0*/  IMAD.MOV.U32 R4, RZ, RZ, RZ ;  /* 0x000000ffff047224 */ /* 0x000fe200078e00ff */
[----:B------:R-:W-:Y:S01]  /*9f00*/  LOP3.LUT R3, R11, 0xfffffff8, RZ, 0xc0, !PT ;  /* 0xfffffff80b037812 */ /* 0x000fe200078ec0ff */
[----:B------:R-:W-:Y:S01]  /*9f10*/  IMAD.MOV.U32 R2, RZ, RZ, RZ ;  /* 0x000000ffff027224 */ /* 0x000fe200078e00ff */
[----:B------:R-:W-:Y:S03]  /*9f20*/  BSSY B0, `(.L_x_41229) ;  /* 0x000006a000007945 */ /* 0x000fe60003800000 */
[----:B------:R-:W0:-:S04]  /*9f30*/  DADD R22, R22, -R4 ;  /* 0x0000000016167229 */ /* 0x000e080000000804 */
[----:B------:R-:W2:-:S04]  /*9f40*/  DADD R10, R10, -R2 ;  /* 0x000000000a0a7229 */ /* 0x000e880000000802 */
[----:B------:R-:W-:-:S04]  /*9f50*/  DMUL R56, R4, R4 ;  /* 0x0000000404387228 */ /* 0x000fc80000000000 */
[----:B------:R0:W3:Y:S02]  /*9f60*/  DADD R6, R4, R4 ;  /* 0x0000000004067229 */ /* 0x0000e40000000004 */
[----:B0-----:R-:W-:Y:S02]  /*9f70*/  LOP3.LUT R5, R23, 0xfffffff8, RZ, 0xc0, !PT ;  /* 0xfffffff817057812 */ /* 0x001fe400078ec0ff */
[----:B------:R-:W-:-:S04]  /*9f80*/  DMUL R50, R2, R2 ;  /* 0x0000000202327228 */ /* 0x000fc80000000000 */
[----:B------:R2:W0:Y:S02]  /*9f90*/  DADD R62, R2, R2 ;  /* 0x00000000023e7229 */ /* 0x0004240000000002 */
[----:B--2---:R-:W-:Y:S02]  /*9fa0*/  LOP3.LUT R3, R11, 0xfffffff8, RZ, 0xc0, !PT ;  /* 0xfffffff80b037812 */ /* 0x004fe400078ec0ff */
[----:B------:R-:W2:-:S04]  /*9fb0*/  DADD R48, R22, -R4 ;  /* 0x0000000016307229 */ /* 0x000e880000000804 */
[----:B---3--:R-:W-:-:S04]  /*9fc0*/  DMUL R64, R4, R6 ;  /* 0x0000000604407228 */ /* 0x008fc80000000000 */
[----:B------:R-:W-:-:S04]  /*9fd0*/  DMUL R60, R4, R4 ;  /* 0x00000004043c7228 */ /* 0x000fc80000000000 */
[----:B------:R-:W-:-:S04]  /*9fe0*/  DADD R10, R10, -R2 ;  /* 0x000000000a0a7229 */ /* 0x000fc80000000802 */
[----:B0-----:R-:W-:-:S04]  /*9ff0*/  DMUL R8, R2, R62 ;  /* 0x0000003e02087228 */ /* 0x001fc80000000000 */
[----:B------:R-:W-:-:S04]  /*a000*/  DMUL R58, R2, R2 ;  /* 0x00000002023a7228 */ /* 0x000fc80000000000 */
[----:B------:R-:W0:-:S04]  /*a010*/  DADD R4, R4, R4 ;  /* 0x0000000004047229 */ /* 0x000e080000000004 */
[----:B------:R-:W3:-:S04]  /*a020*/  DADD R2, R2, R2 ;  /* 0x0000000002027229 */ /* 0x000ec80000000002 */
[----:B--2---:R2:W4:-:S04]  /*a030*/  DMUL R22, R48, R6 ;  /* 0x0000000630167228 */ /* 0x0045080000000000 */
[----:B0-----:R2:W0:-:S04]  /*a040*/  DMUL R54, R48, R4 ;  /* 0x0000000430367228 */ /* 0x0014080000000000 */
[----:B------:R2:W1:-:S04]  /*a050*/  DMUL R62, R10, R62 ;  /* 0x0000003e0a3e7228 */ /* 0x0004480000000000 */
[----:B---3--:R2:W3:-:S04]  /*a060*/  DMUL R52, R10, R2 ;  /* 0x000000020a347228 */ /* 0x0084c80000000000 */
[----:B------:R2:W0:-:S04]  /*a070*/  DMUL R20, R10, R10 ;  /* 0x0000000a0a147228 */ /* 0x0004080000000000 */
[----:B-1234-:R-:W0:-:S04]  /*a080*/  DMUL R48, R48, R48 ;  /* 0x0000003030307228 */ /* 0x01ee080000000000 */
.L_x_41230:
        /* <DEDUP_REMOVED lines=29> */
[----:B------:R-:W1:-:S03]  /*a260*/  DSETP.GEU.AND P2, PT, R2, R62, PT ;  /* 0x0000003e0200722a */ /* 0x000e460003f4e000 */
[----:B------:R-:W-:Y:S01]  /*a270*/  IMAD.MOV.U32 R59, RZ, RZ, R58 ;  /* 0x000000ffff3b7224 */ /* 0x000fe200078e003a */
[----:B--2---:R-:W2:Y:S01]  /*a280*/  DSETP.LT.OR P0, PT, R2, R62, P0 ;  /* 0x0000003e0200722a */ /* 0x004ea20000701400 */
[----:B------:R-:W-:Y:S01]  /*a290*/  IMAD.MOV.U32 R58, RZ, RZ, R5 ;  /* 0x000000ffff3a7224 */ /* 0x000fe200078e0005 */
        /* <DEDUP_REMOVED lines=21> */
[----:B------:R-:W-:-:S03]  /*a3f0*/  IMAD.MOV.U32 R22, RZ, RZ, R67 ;  /* 0x000000ffff167224 */ /* 0x000fc600078e0043 */
        /* <DEDUP_REMOVED lines=11> */
[----:B-1----:R-:W-:Y:S01]  /*a4b0*/  FSEL R20, R20, R56, !P2 ;  /* 0x0000003814147208 */ /* 0x002fe20005000000 */
[----:B------:R-:W-:Y:S01]  /*a4c0*/  IMAD.MOV.U32 R56, RZ, RZ, R0 ;  /* 0x000000ffff387224 */ /* 0x000fe200078e0000 */
        /* <DEDUP_REMOVED lines=16> */
.L_x_41229:
        /* <DEDUP_REMOVED lines=77> */
.L_x_41232:
        /* <DEDUP_REMOVED lines=21> */
[----:B------:R-:W-:Y:S05]  /*abf0*/  CALL.REL.NOINC `($__internal_73_$__cuda_sm20_div_rn_f64_full) ;  /* 0x0001f0a000007944 */ /* 0x000fea0003c00000 */
[----:B------:R-:W-:Y:S02]  /*ac00*/  IMAD.MOV.U32 R5, RZ, RZ, R4 ;  /* 0x000000ffff057224 */ /* 0x000fe400078e0004 */
[----:B------:R-:W-:Y:S02]  /*ac10*/  IMAD.MOV.U32 R4, RZ, RZ, R3 ;  /* 0x000000ffff047224 */ /* 0x000fe400078e0003 */
.L_x_41235:
[----:B------:R-:W-:Y:S05]  /*ac20*/  BSYNC B4 ;  /* 0x0000000000047941 */ /* 0x000fea0003800000 */
.L_x_41234:
        /* <DEDUP_REMOVED lines=15> */
.L_x_41233:
[----:B------:R-:W-:Y:S05]  /*ad20*/  BSYNC B3 ;  /* 0x0000000000037941 */ /* 0x000fea0003800000 */
.L_x_41231:
[----:B------:R-:W-:Y:S01]  /*ad30*/  DADD R6, -RZ, |R16| ;  /* 0x00000000ff067229 */ /* 0x000fe20000000510 */
[----:B------:R-:W-:Y:S01]  /*ad40*/  IMAD.MOV.U32 R2, RZ, RZ, 0x1 ;  /* 0x00000001ff027424 */ /* 0x000fe200078e00ff */
[----:B------:R-:W-:Y:S02]  /*ad50*/  BSSY B3, `(.L_x_41236) ;  /* 0x000001d000037945 */ /* 0x000fe40003800000 */
[----:B------:R-:W-:-:S04]  /*ad60*/  DADD R20, -RZ, |R18| ;  /* 0x00000000ff147229 */ /* 0x000fc80000000512 */
[----:B------:R-:W2:-:S04]  /*ad70*/  DSETP.GEU.AND P0, PT, |R16|, |R18|, PT ;  /* 0x400000121000722a */ /* 0x000e880003f0e200 */
[----:B-1----:R-:W-:Y:S02]  /*ad80*/  DMUL R8, R8, 0.5 ;  /* 0x3fe0000008087828 */ /* 0x002fe40000000000 */
        /* <DEDUP_REMOVED lines=25> */
.L_x_41237:
[----:B------:R-:W-:Y:S05]  /*af20*/  BSYNC B3 ;  /* 0x0000000000037941 */ /* 0x000fea0003800000 */
.L_x_41236:
        /* <DEDUP_REMOVED lines=44> */
.L_x_41239:
[----:B------:R-:W-:-:S04]  /*b1f0*/  ISETP.GE.AND P0, PT, R17, RZ, PT ;  /* 0x000000ff1100720c */ /* 0x000fc80003f06270 */
[----:B------:R-:W-:Y:S02]  /*b200*/  FSEL R2, RZ, 3.37028055040000000000e+12, P0 ;  /* 0x54442d18ff027808 */ /* 0x000fe40000000000 */
[----:B------:R-:W-:Y:S02]  /*b210*/  FSEL R3, RZ, 2.1426990032196044922, P0 ;  /* 0x400921fbff037808 */ /* 0x000fe40000000000 */
.L_x_41240:
[----:B------:R-:W-:Y:S05]  /*b220*/  BSYNC B0 ;  /* 0x0000000000007941 */ /* 0x000fea0003800000 */
.L_x_41238:
[----:B------:R0:W1:Y:S02]  /*b230*/  DADD R16, |R16|, |R18| ;  /* 0x0000000010107229 */ /* 0x0000640000000612 */
[----:B0-----:R-:W-:-:S04]  /*b240*/  LOP3.LUT R19, R3, 0x80000000, R19, 0xb8, !PT ;  /* 0x8000000003137812 */ /* 0x001fc800078eb813 */
[----:B-1----:R-:W0:-:S06]  /*b250*/  DSETP.GTU.AND P0, PT, |R16|, +INF , PT ;  /* 0x7ff000001000742a */ /* 0x002e0c0003f0c200 */
[----:B0-----:R-:W-:Y:S02]  /*b260*/  FSEL R2, R16, R2, P0 ;  /* 0x0000000210027208 */ /* 0x001fe40000000000 */
[----:B------:R-:W-:Y:S01]  /*b270*/  FSEL R3, R17, R19, P0 ;  /* 0x0000001311037208 */ /* 0x000fe20000000000 */
[----:B------:R-:W-:Y:S05]  /*b280*/  BRA `(.L_x_41220) ;  /* 0x00002f5000007947 */ /* 0x000fea0003800000 */
.L_x_41208:
        /* <DEDUP_REMOVED lines=8> */
[----:B0-----:R-:W-:-:S02]  /*b310*/  SEL R5, R9, R7, P2 ;  /* 0x0000000709057207 */ /* 0x001fc40001000000 */
        /* <DEDUP_REMOVED lines=102> */
.L_x_41242:
[----:B------:R-:W-:Y:S05]  /*b980*/  BSYNC B0 ;  /* 0x0000000000007941 */ /* 0x000fea0003800000 */
.L_x_41241:
[----:B------:R-:W-:Y:S01]  /*b990*/  BSSY B3, `(.L_x_41243) ;  /* 0x000000a000037945 */ /* 0x000fe20003800000 */
[----:B------:R-:W-:Y:S05]  /*b9a0*/  @P4 BRA P5, `(.L_x_41244) ;  /* 0x0000008000004947 */ /* 0x000fea0002800000 */
[----:B------:R-:W-:Y:S01]  /*b9b0*/  IMAD.MOV.U32 R4, RZ, RZ, R22 ;  /* 0x000000ffff047224 */ /* 0x000fe200078e0016 */
[----:B------:R-:W-:Y:S01]  /*b9c0*/  MOV R0, 0xba10 ;  /* 0x0000ba1000007802 */ /* 0x000fe20000000f00 */
[----:B------:R-:W-:Y:S02]  /*b9d0*/  IMAD.MOV.U32 R5, RZ, RZ, R23 ;  /* 0x000000ffff057224 */ /* 0x000fe400078e0017 */
[----:B------:R-:W-:Y:S02]  /*b9e0*/  IMAD.MOV.U32 R6, RZ, RZ, R10 ;  /* 0x000000ffff067224 */ /* 0x000fe400078e000a */
[----:B0-----:R-:W-:Y:S02]  /*b9f0*/  IMAD.MOV.U32 R3, RZ, RZ, R11 ;  /* 0x000000ffff037224 */ /* 0x001fe400078e000b */
[----:B-12---:R-:W-:Y:S05]  /*ba00*/  CALL.REL.NOINC `($__internal_73_$__cuda_sm20_div_rn_f64_full) ;  /* 0x0001e29000007944 */ /* 0x006fea0003c00000 */
[----:B------:R-:W-:Y:S02]  /*ba10*/  IMAD.MOV.U32 R5, RZ, RZ, R4 ;  /* 0x000000ffff057224 */ /* 0x000fe400078e0004 */
[----:B------:R-:W-:Y:S02]  /*ba20*/  IMAD.MOV.U32 R4, RZ, RZ, R3 ;  /* 0x000000ffff047224 */ /* 0x000fe400078e0003 */
.L_x_41244:
[----:B------:R-:W-:Y:S05]  /*ba30*/  BSYNC B3 ;  /* 0x0000000000037941 */ /* 0x000fea0003800000 */
.L_x_41243:
[----:B------:R-:W3:Y:S01]  /*ba40*/  DSETP.NEU.AND P0, PT, R10, RZ, PT ;  /* 0x000000ff0a00722a */ /* 0x000ee20003f0d000 */
[----:B------:R-:W-:-:S13]  /*ba50*/  BSSY B0, `(.L_x_41245) ;  /* 0x000002d000007945 */ /* 0x000fda0003800000 */
[----:B---3--:R-:W-:Y:S05]  /*ba60*/  @!P0 BRA `(.L_x_41246) ;  /* 0x0000028000008947 */ /* 0x008fea0003800000 */
        /* <DEDUP_REMOVED lines=26> */
[----:B------:R-:W3:-:S06]  /*bc10*/  DADD R4, -R6, c[0x2][0x138] ;  /* 0x00804e0006047629 */ /* 0x000ecc0000000100 */
[----:B0-----:R-:W-:Y:S02]  /*bc20*/  FSEL R2, R6, R2, !P0 ;  /* 0x0000000206027208 */ /* 0x001fe40004000000 */
[----:B------:R-:W-:Y:S02]  /*bc30*/  FSEL R3, R7, R3, !P0 ;  /* 0x0000000307037208 */ /* 0x000fe40004000000 */
[----:B---3--:R-:W-:Y:S02]  /*bc40*/  FSEL R11, R4, R6, !P0 ;  /* 0x00000006040b7208 */ /* 0x008fe40004000000 */
        /* <DEDUP_REMOVED lines=10> */
.L_x_41246:
[----:B------:R-:W-:-:S04]  /*bcf0*/  ISETP.GE.AND P0, PT, R17, RZ, PT ;  /* 0x000000ff1100720c */ /* 0x000fc80003f06270 */
[----:B0-----:R-:W-:Y:S02]  /*bd00*/  FSEL R2, RZ, 3.37028055040000000000e+12, P0 ;  /* 0x54442d18ff027808 */ /* 0x001fe40000000000 */
[----:B------:R-:W-:Y:S02]  /*bd10*/  FSEL R3, RZ, 2.1426990032196044922, P0 ;  /* 0x400921fbff037808 */ /* 0x000fe40000000000 */
.L_x_41247:
[----:B------:R-:W-:Y:S05]  /*bd20*/  BSYNC B0 ;  /* 0x0000000000007941 */ /* 0x000fea0003800000 */
.L_x_41245:
[----:B------:R0:W3:Y:S02]  /*bd30*/  DADD R16, |R16|, |R18| ;  /* 0x0000000010107229 */ /* 0x0000e40000000612 */
[----:B0-----:R-:W-:-:S04]  /*bd40*/  LOP3.LUT R19, R3, 0x80000000, R19, 0xb8, !PT ;  /* 0x8000000003137812 */ /* 0x001fc800078eb813 */
[----:B---3--:R-:W0:-:S06]  /*bd50*/  DSETP.GTU.AND P0, PT, |R16|, +INF , PT ;  /* 0x7ff000001000742a */ /* 0x008e0c0003f0c200 */
[----:B0-----:R-:W-:Y:S02]  /*bd60*/  FSEL R2, R16, R2, P0 ;  /* 0x0000000210027208 */ /* 0x001fe40000000000 */
[----:B------:R-:W-:Y:S01]  /*bd70*/  FSEL R3, R17, R19, P0 ;  /* 0x0000001311037208 */ /* 0x000fe20000000000 */
[----:B------:R-:W-:Y:S05]  /*bd80*/  BRA `(.L_x_41220) ;  /* 0x0000245000007947 */ /* 0x000fea0003800000 */
.L_x_41207:
[----:B------:R-:W2:-:S14]  /*bd90*/  DSETP.GEU.AND P0, PT, R22, c[0x2][0x150], PT ;  /* 0x008054001600762a */ /* 0x000e9c0003f0e000 */
[----:B--2---:R-:W-:Y:S05]  /*bda0*/  @!P0 BRA `(.L_x_41248) ;  /* 0x0000097000008947 */ /* 0x004fea0003800000 */
[----:B------:R-:W2:Y:S01]  /*bdb0*/  DMUL R8, R22, R22 ;  /* 0x0000001616087228 */ /* 0x000ea20000000000 */
[----:B------:R-:W-:Y:S09]  /*bdc0*/  BSSY B3, `(.L_x_41249) ;  /* 0x0000069000037945 */ /* 0x000ff20003800000 */
[----:B--2---:R-:W-:-:S02]  /*bdd0*/  FSETP.GEU.FTZ.AND P2, PT, R9, 1.7916666269302368164, PT ;  /* 0x3fe555550900780b */ /* 0x004fc40003f5e000 */
[----:B------:R-:W-:-:S13]  /*bde0*/  FSETP.GT.FTZ.AND P0, PT, R9, -1.6999999284744262695, PT ;  /* 0xbfd999990900780b */ /* 0x000fda0003f14000 */
[----:B------:R-:W-:Y:S05]  /*bdf0*/  @P0 BRA !P2, `(.L_x_41250) ;  /* 0x000003d000000947 */ /* 0x000fea0005000000 */
[----:B------:R-:W2:-:S10]  /*be00*/  DADD R20, R8, 1 ;  /* 0x3ff0000008147429 */ /* 0x000e940000000000 */
[----:B--2---:R-:W-:Y:S01]  /*be10*/  ISETP.GT.AND P0, PT, R21, 0xfffff, PT ;  /* 0x000fffff1500780c */ /* 0x004fe20003f04270 */
[--C-:B0-----:R-:W-:Y:S02]  /*be20*/  IMAD.MOV.U32 R4, RZ, RZ, R20.reuse ;  /* 0x000000ffff047224 */ /* 0x101fe400078e0014 */
        /* <DEDUP_REMOVED lines=58> */
.L_x_41250:
[----:B------:R-:W2:Y:S01]  /*c1d0*/  DADD R10, R8, 2 ;  /* 0x40000000080a7429 */ /* 0x000ea20000000000 */
[----:B0-----:R-:W-:Y:S01]  /*c1e0*/  IMAD.MOV.U32 R2, RZ, RZ, 0x1 ;  /* 0x00000001ff027424 */ /* 0x001fe200078e00ff */
[----:B------:R-:W-:Y:S01]  /*c1f0*/  FSETP.GEU.AND P2, PT, |R9|, 6.5827683646048100446e-37, PT ;  /* 0x036000000900780b */ /* 0x000fe20003f4e200 */
[----:B------:R-:W-:Y:S03]  /*c200*/  BSSY B4, `(.L_x_41252) ;  /* 0x0000015000047945 */ /* 0x000fe60003800000 */
[----:B--2---:R-:W0:Y:S02]  /*c210*/  MUFU.RCP64H R3, R11 ;  /* 0x0000000b00037308 */ /* 0x004e240000001800 */
        /* <DEDUP_REMOVED lines=19> */
.L_x_41253:
[----:B------:R-:W-:Y:S05]  /*c350*/  BSYNC B4 ;  /* 0x0000000000047941 */ /* 0x000fea0003800000 */
.L_x_41252:
        /* <DEDUP_REMOVED lines=15> */
.L_x_41251:
[----:B------:R-:W-:Y:S05]  /*c450*/  BSYNC B3 ;  /* 0x0000000000037941 */ /* 0x000fea0003800000 */
.L_x_41249:
[----:B------:R-:W-:Y:S01]  /*c460*/  IMAD.MOV.U32 R4, RZ, RZ, 0x2a25ff7e ;  /* 0x2a25ff7eff047424 */ /* 0x000fe200078e00ff */
[----:B------:R-:W-:Y:S01]  /*c470*/  ISETP.GE.AND P0, PT, R17, RZ, PT ;  /* 0x000000ff1100720c */ /* 0x000fe20003f06270 */
[----:B------:R-:W-:Y:S01]  /*c480*/  IMAD.MOV.U32 R5, RZ, RZ, 0x3ef53e1d ;  /* 0x3ef53e1dff057424 */ /* 0x000fe200078e00ff */
[----:B------:R-:W-:Y:S01]  /*c490*/  DSETP.NEU.AND P2, PT, |R16|, |R18|, PT ;  /* 0x400000121000722a */ /* 0x000fe20003f4d200 */
[----:B------:R-:W-:-:S03]  /*c4a0*/  IMAD.MOV.U32 R0, RZ, RZ, 0x7f3321d2 ;  /* 0x7f3321d2ff007424 */ /* 0x000fc600078e00ff */
[----:B------:R-:W-:-:S04]  /*c4b0*/  DADD R16, |R16|, |R18| ;  /* 0x0000000010107229 */ /* 0x000fc80000000612 */
[----:B------:R-:W3:-:S06]  /*c4c0*/  DFMA R4, R8, -R4, c[0x2][0xa0] ;  /* 0x008028000804762b */ /* 0x000ecc0000000804 */
        /* <DEDUP_REMOVED lines=19> */
[----:B---3--:R-:W3:-:S10]  /*c600*/  DADD R6, -RZ, -R4 ;  /* 0x00000000ff067229 */ /* 0x008ed40000000904 */
[----:B0--3--:R-:W-:Y:S02]  /*c610*/  FSEL R8, R4, R6, !P0 ;  /* 0x0000000604087208 */ /* 0x009fe40004000000 */
[----:B------:R-:W-:Y:S01]  /*c620*/  FSEL R9, R5, R7, !P0 ;  /* 0x0000000705097208 */ /* 0x000fe20004000000 */
[----:B------:R-:W0:-:S05]  /*c630*/  DADD R6, -R4, c[0x2][0x138] ;  /* 0x00804e0004067629 */ /* 0x000e0a0000000100 */
[----:B------:R-:W3:-:S05]  /*c640*/  DADD R8, R8, c[0x2][0x130] ;  /* 0x00804c0008087629 */ /* 0x000eca0000000000 */
[----:B0-----:R-:W-:Y:S02]  /*c650*/  FSEL R7, R7, R5, !P0 ;  /* 0x0000000507077208 */ /* 0x001fe40004000000 */
[----:B------:R-:W-:Y:S01]  /*c660*/  FSEL R5, R6, R4, !P0 ;  /* 0x0000000406057208 */ /* 0x000fe20004000000 */
[----:B------:R-:W-:Y:S02]  /*c670*/  IMAD.MOV.U32 R4, RZ, RZ, 0x4002d97c ;  /* 0x4002d97cff047424 */ /* 0x000fe400078e00ff */
[----:B---3--:R-:W-:Y:S02]  /*c680*/  FSEL R7, R9, R7, !P1 ;  /* 0x0000000709077208 */ /* 0x008fe40004800000 */
[----:B------:R-:W-:Y:S01]  /*c690*/  FSEL R5, R8, R5, !P1 ;  /* 0x0000000508057208 */ /* 0x000fe20004800000 */
[----:B------:R-:W0:Y:S01]  /*c6a0*/  DSETP.GTU.AND P1, PT, |R16|, +INF , PT ;  /* 0x7ff000001000742a */ /* 0x000e220003f2c200 */
[----:B------:R-:W-:Y:S02]  /*c6b0*/  @!P2 FSEL R7, R4, 1.8213495016098022461, !P0 ;  /* 0x3fe921fb0407a808 */ /* 0x000fe40004000000 */
[----:B------:R-:W-:Y:S01]  /*c6c0*/  @!P2 FSEL R5, R0, 3.37028055040000000000e+12, !P0 ;  /* 0x54442d180005a808 */ /* 0x000fe20004000000 */
[----:B--2---:R0:W2:Y:S01]  /*c6d0*/  DMUL R8, R2, 0.5 ;  /* 0x3fe0000002087828 */ /* 0x0040a20000000000 */
[----:B------:R-:W-:-:S02]  /*c6e0*/  LOP3.LUT R19, R7, 0x80000000, R19, 0xb8, !PT ;  /* 0x8000000007137812 */ /* 0x000fc400078eb813 */
[----:B0-----:R-:W-:Y:S02]  /*c6f0*/  FSEL R2, R16, R5, P1 ;  /* 0x0000000510027208 */ /* 0x001fe40000800000 */
[----:B------:R-:W-:Y:S01]  /*c700*/  FSEL R3, R17, R19, P1 ;  /* 0x0000001311037208 */ /* 0x000fe20000800000 */
[----:B------:R-:W-:Y:S05]  /*c710*/  BRA `(.L_x_41220) ;  /* 0x00001ac000007947 */ /* 0x000fea0003800000 */
.L_x_41248:
[----:B0-----:R-:W0:Y:S01]  /*c720*/  DMUL R4, R22, R22 ;  /* 0x0000001616047228 */ /* 0x001e220000000000 */
        /* <DEDUP_REMOVED lines=45> */
.L_x_41206:
[----:B0-----:R-:W0:Y:S01]  /*ca00*/  MUFU.RCP64H R3, 2.718280792236328125 ;  /* 0x4005bf0a00037908 */ /* 0x001e220000001800 */
        /* <DEDUP_REMOVED lines=21> */
[----:B-1----:R-:W-:Y:S05]  /*cb60*/  CALL.REL.NOINC `($__internal_73_$__cuda_sm20_div_rn_f64_full) ;  /* 0x0001d13000007944 */ /* 0x002fea0003c00000 */
[----:B------:R-:W-:Y:S02]  /*cb70*/  IMAD.MOV.U32 R5, RZ, RZ, R4 ;  /* 0x000000ffff057224 */ /* 0x000fe400078e0004 */
[----:B------:R-:W-:Y:S02]  /*cb80*/  IMAD.MOV.U32 R4, RZ, RZ, R3 ;  /* 0x000000ffff047224 */ /* 0x000fe400078e0003 */
.L_x_41255:
[----:B------:R-:W-:Y:S05]  /*cb90*/  BSYNC B3 ;  /* 0x0000000000037941 */ /* 0x000fea0003800000 */
.L_x_41254:
        /* <DEDUP_REMOVED lines=14> */
[----:B------:R2:W3:-:S06]  /*cc80*/  DADD R8, -RZ, |R4| ;  /* 0x00000000ff087229 */ /* 0x0004cc0000000504 */
[----:B0-----:R-:W-:-:S05]  /*cc90*/  FFMA R0, RZ, 2.0897850990295410156, R3 ;  /* 0x4005bf0aff007823 */ /* 0x001fca0000000003 */
[----:B------:R-:W-:-:S13]  /*cca0*/  FSETP.GT.AND P0, PT, |R0|, 1.469367938527859385e-39, PT ;  /* 0x001000000000780b */ /* 0x000fda0003f04200 */
[----:B------:R-:W-:Y:S05]  /*ccb0*/  @P0 BRA P2, `(.L_x_41257) ;  /* 0x0000008000000947 */ /* 0x000fea0001000000 */
[----:B--23--:R-:W-:Y:S01]  /*ccc0*/  IMAD.MOV.U32 R4, RZ, RZ, R18 ;  /* 0x000000ffff047224 */ /* 0x00cfe200078e0012 */
[----:B------:R-:W-:Y:S01]  /*ccd0*/  MOV R0, 0xcd20 ;  /* 0x0000cd2000007802 */ /* 0x000fe20000000f00 */
[----:B------:R-:W-:Y:S02]  /*cce0*/  IMAD.MOV.U32 R5, RZ, RZ, R19 ;  /* 0x000000ffff057224 */ /* 0x000fe400078e0013 */
[----:B------:R-:W-:Y:S02]  /*ccf0*/  IMAD.MOV.U32 R6, RZ, RZ, -0x74eba897 ;  /* 0x8b145769ff067424 */ /* 0x000fe400078e00ff */
[----:B------:R-:W-:Y:S02]  /*cd00*/  IMAD.MOV.U32 R3, RZ, RZ, 0x4005bf0a ;  /* 0x4005bf0aff037424 */ /* 0x000fe400078e00ff */
[----:B-1----:R-:W-:Y:S05]  /*cd10*/  CALL.REL.NOINC `($__internal_73_$__cuda_sm20_div_rn_f64_full) ;  /* 0x0001cf8000007944 */ /* 0x002fea0003c00000 */
[----:B------:R-:W-:Y:S02]  /*cd20*/  IMAD.MOV.U32 R2, RZ, RZ, R3 ;  /* 0x000000ffff027224 */ /* 0x000fe400078e0003 */
[----:B------:R-:W-:Y:S02]  /*cd30*/  IMAD.MOV.U32 R3, RZ, RZ, R4 ;  /* 0x000000ffff037224 */ /* 0x000fe400078e0004 */
.L_x_41257:
[----:B--23--:R-:W-:Y:S05]  /*cd40*/  BSYNC B3 ;  /* 0x0000000000037941 */ /* 0x00cfea0003800000 */
.L_x_41256:
        /* <DEDUP_REMOVED lines=112> */
.L_x_41259:
[----:B------:R-:W-:Y:S05]  /*d450*/  BSYNC B0 ;  /* 0x0000000000007941 */ /* 0x000fea0003800000 */
.L_x_41258:
        /* <DEDUP_REMOVED lines=10> */
.L_x_41261:
[----:B------:R-:W-:Y:S05]  /*d500*/  BSYNC B3 ;  /* 0x0000000000037941 */ /* 0x000fea0003800000 */
.L_x_41260:
        /* <DEDUP_REMOVED lines=43> */
.L_x_41263:
[----:B------:R-:W-:-:S04]  /*d7c0*/  ISETP.GE.AND P0, PT, R17, RZ, PT ;  /* 0x000000ff1100720c */ /* 0x000fc80003f06270 */
[----:B0-----:R-:W-:Y:S02]  /*d7d0*/  FSEL R2, RZ, 3.37028055040000000000e+12, P0 ;  /* 0x54442d18ff027808 */ /* 0x001fe40000000000 */
[----:B------:R-:W-:Y:S02]  /*d7e0*/  FSEL R3, RZ, 2.1426990032196044922, P0 ;  /* 0x400921fbff037808 */ /* 0x000fe40000000000 */
.L_x_41264:
[----:B------:R-:W-:Y:S05]  /*d7f0*/  BSYNC B0 ;  /* 0x0000000000007941 */ /* 0x000fea0003800000 */
.L_x_41262:
[----:B------:R0:W3:Y:S02]  /*d800*/  DADD R16, |R16|, |R18| ;  /* 0x0000000010107229 */ /* 0x0000e40000000612 */
[----:B0-----:R-:W-:Y:S02]  /*d810*/  LOP3.LUT R19, R3, 0x80000000, R19, 0xb8, !PT ;  /* 0x8000000003137812 */ /* 0x001fe400078eb813 */
[----:B--2---:R-:W-:-:S04]  /*d820*/  DADD R8, R8, 1 ;  /* 0x3ff0000008087429 */ /* 0x004fc80000000000 */
[----:B---3--:R-:W0:-:S06]  /*d830*/  DSETP.GTU.AND P0, PT, |R16|, +INF , PT ;  /* 0x7ff000001000742a */ /* 0x008e0c0003f0c200 */
[----:B0-----:R-:W-:Y:S02]  /*d840*/  FSEL R2, R16, R2, P0 ;  /* 0x0000000210027208 */ /* 0x001fe40000000000 */
[----:B------:R-:W-:Y:S01]  /*d850*/  FSEL R3, R17, R19, P0 ;  /* 0x0000001311037208 */ /* 0x000fe20000000000 */
[----:B------:R-:W-:Y:S05]  /*d860*/  BRA `(.L_x_41220) ;  /* 0x0000097000007947 */ /* 0x000fea0003800000 */
.L_x_41205:
[----:B---34-:R-:W2:Y:S01]  /*d870*/  DSETP.GEU.AND P0, PT, |R18|, 1.4916681462400413487e-154, PT ;  /* 0x200000001200742a */ /* 0x018ea20003f0e200 */
[----:B------:R-:W-:Y:S01]  /*d880*/  IMAD.MOV.U32 R8, RZ, RZ, 0x1 ;  /* 0x00000001ff087424 */ /* 0x000fe200078e00ff */
[----:B------:R-:W-:Y:S01]  /*d890*/  BSSY B0, `(.L_x_41265) ;  /* 0x0000056000007945 */ /* 0x000fe20003800000 */
[----:B------:R-:W-:Y:S01]  /*d8a0*/  IMAD.MOV.U32 R48, RZ, RZ, -0x3ff ;  /* 0xfffffc01ff307424 */ /* 0x000fe200078e00ff */
[----:B------:R-:W-:-:S04]  /*d8b0*/  DADD R22, -RZ, |R18| ;  /* 0x00000000ff167229 */ /* 0x000fc80000000512 */
[----:B--2---:R-:W-:-:S04]  /*d8c0*/  DSETP.LT.AND P0, PT, |R16|, 1.4916681462400413487e-154, !P0 ;  /* 0x200000001000742a */ /* 0x004fc80004701200 */
[----:B------:R-:W2:-:S06]  /*d8d0*/  DSETP.GT.AND P1, PT, |R18|, |R16|, PT ;  /* 0x400000101200722a */ /* 0x000e8c0003f24200 */
[----:B--2---:R-:W-:Y:S02]  /*d8e0*/  FSEL R11, R23, R7, P1 ;  /* 0x00000007170b7208 */ /* 0x004fe40000800000 */
[----:B------:R-:W-:Y:S02]  /*d8f0*/  FSEL R10, R22, R6, P1 ;  /* 0x00000006160a7208 */ /* 0x000fe40000800000 */
[----:B0-----:R-:W0:Y:S01]  /*d900*/  @P0 DMUL R4, R18, 4 ;  /* 0x4010000012040828 */ /* 0x001e220000000000 */
[----:B------:R-:W2:Y:S03]  /*d910*/  MUFU.RCP64H R9, R11 ;  /* 0x0000000b00097308 */ /* 0x000ea60000001800 */
[----:B------:R-:W-:-:S04]  /*d920*/  @P0 DMUL R2, R16, 4 ;  /* 0x4010000010020828 */ /* 0x000fc80000000000 */
[----:B0-----:R-:W0:-:S04]  /*d930*/  @P0 DMUL R4, R4, R4 ;  /* 0x0000000404040228 */ /* 0x001e080000000000 */
[----:B------:R-:W3:-:S04]  /*d940*/  @!P0 DMUL R20, R18, R18 ;  /* 0x0000001212148228 */ /* 0x000ec80000000000 */
[----:B0-----:R-:W0:-:S04]  /*d950*/  @P0 DFMA R4, R2, R2, R4 ;  /* 0x000000020204022b */ /* 0x001e080000000004 */
[----:B---3--:R-:W-:-:S04]  /*d960*/  @!P0 DFMA R20, R16, R16, R20 ;  /* 0x000000101014822b */ /* 0x008fc80000000014 */
[----:B0-----:R-:W0:-:S04]  /*d970*/  @P0 DMUL R20, R4, 0.0625 ;  /* 0x3fb0000004140828 */ /* 0x001e080000000000 */
[----:B--2---:R-:W2:-:S06]  /*d980*/  DFMA R2, -R10, R8, 1 ;  /* 0x3ff000000a02742b */ /* 0x004e8c0000000108 */
[----:B0-----:R-:W-:Y:S01]  /*d990*/  ISETP.GT.AND P0, PT, R21, 0xfffff, PT ;  /* 0x000fffff1500780c */ /* 0x001fe20003f04270 */
[----:B--2---:R-:W0:Y:S01]  /*d9a0*/  DFMA R2, R2, R2, R2 ;  /* 0x000000020202722b */ /* 0x004e220000000002 */
[----:B------:R-:W-:Y:S02]  /*d9b0*/  IMAD.MOV.U32 R0, RZ, RZ, R20 ;  /* 0x000000ffff007224 */ /* 0x000fe400078e0014 */
[----:B------:R-:W-:-:S03]  /*d9c0*/  IMAD.MOV.U32 R49, RZ, RZ, R21 ;  /* 0x000000ffff317224 */ /* 0x000fc600078e0015 */
[----:B0-----:R0:W2:Y:S02]  /*d9d0*/  DFMA R8, R8, R2, R8 ;  /* 0x000000020808722b */ /* 0x0010a40000000008 */
[----:B0-----:R-:W-:Y:S02]  /*d9e0*/  FSEL R2, R6, R22, P1 ;  /* 0x0000001606027208 */ /* 0x001fe40000800000 */
[----:B------:R-:W-:Y:S02]  /*d9f0*/  FSEL R3, R7, R23, P1 ;  /* 0x0000001707037208 */ /* 0x000fe40000800000 */
[----:B------:R-:W0:Y:S01]  /*da00*/  @!P0 DMUL R20, R20, 1.80143985094819840000e+16 ;  /* 0x4350000014148828 */ /* 0x000e220000000000 */
[----:B------:R-:W-:Y:S01]  /*da10*/  @!P0 IMAD.MOV.U32 R48, RZ, RZ, -0x435 ;  /* 0xfffffbcbff308424 */ /* 0x000fe200078e00ff */
[----:B------:R-:W-:Y:S02]  /*da20*/  FSETP.GEU.AND P5, PT, |R3|, 6.5827683646048100446e-37, PT ;  /* 0x036000000300780b */ /* 0x000fe40003fae200 */
[----:B--2---:R-:W2:-:S06]  /*da30*/  DFMA R4, -R10, R8, 1 ;  /* 0x3ff000000a04742b */ /* 0x004e8c0000000108 */
[----:B0-----:R-:W-:Y:S01]  /*da40*/  @!P0 IMAD.MOV.U32 R49, RZ, RZ, R21 ;  /* 0x000000ffff318224 */ /* 0x001fe200078e0015 */
[----:B--2---:R0:W2:Y:S01]  /*da50*/  DFMA R4, R8, R4, R8 ;  /* 0x000000040804722b */ /* 0x0040a20000000008 */
[----:B------:R-:W-:-:S03]  /*da60*/  @!P0 IMAD.MOV.U32 R0, RZ, RZ, R20 ;  /* 0x000000ffff008224 */ /* 0x000fc600078e0014 */
[----:B0-----:R-:W-:Y:S02]  /*da70*/  IADD3 R8, R49, -0x1, RZ ;  /* 0xffffffff31087810 */ /* 0x001fe40007ffe0ff */
[----:B--2---:R-:W0:Y:S02]  /*da80*/  DMUL R6, R4, R2 ;  /* 0x0000000204067228 */ /* 0x004e240000000000 */
[----:B------:R-:W-:-:S04]  /*da90*/  ISETP.GE.U32.AND P2, PT, R8, 0x7fefffff, PT ;  /* 0x7fefffff0800780c */ /* 0x000fc80003f46070 */
[----:B0-----:R-:W0:-:S06]  /*daa0*/  DFMA R8, -R10, R6, R2 ;  /* 0x000000060a08722b */ /* 0x001e0c0000000102 */
[----:B0-----:R0:W2:-:S03]  /*dab0*/  DFMA R4, R4, R8, R6 ;  /* 0x000000080404722b */ /* 0x0010860000000006 */
[----:B0-----:R-:W-:Y:S01]  /*dac0*/  @P2 IMAD.MOV.U32 R6, RZ, RZ, 0x0 ;  /* 0x00000000ff062424 */ /* 0x001fe200078e00ff */
[----:B------:R-:W-:Y:S01]  /*dad0*/  @P2 FSETP.NEU.FTZ.AND P3, PT, R21, RZ, PT ;  /* 0x000000ff1500220b */ /* 0x000fe20003f7d000 */
[----:B------:R-:W-:-:S05]  /*dae0*/  @P2 IMAD.MOV.U32 R7, RZ, RZ, 0x7ff00000 ;  /* 0x7ff00000ff072424 */ /* 0x000fca00078e00ff */
[----:B--2---:R-:W-:Y:S01]  /*daf0*/  FFMA R8, RZ, R11, R5 ;  /* 0x0000000bff087223 */ /* 0x004fe20000000005 */
[----:B------:R-:W0:-:S04]  /*db00*/  @P2 DFMA R6, R20, R6, +INF ;  /* 0x7ff000001406242b */ /* 0x000e080000000006 */
[----:B------:R-:W-:-:S06]  /*db10*/  FSETP.GT.AND P4, PT, |R8|, 1.469367938527859385e-39, PT ;  /* 0x001000000800780b */ /* 0x000fcc0003f84200 */
        /* <DEDUP_REMOVED lines=45> */
.L_x_41266:
[----:B------:R-:W-:Y:S05]  /*ddf0*/  BSYNC B0 ;  /* 0x0000000000007941 */ /* 0x000fea0003800000 */
.L_x_41265:
        /* <DEDUP_REMOVED lines=10> */
.L_x_41268:
[----:B------:R-:W-:Y:S05]  /*dea0*/  BSYNC B3 ;  /* 0x0000000000037941 */ /* 0x000fea0003800000 */
.L_x_41267:
[----:B------:R-:W3:Y:S01]  /*deb0*/  DMUL R2, R4, R4 ;  /* 0x0000000404027228 */ /* 0x000ee20000000000 */
[----:B------:R-:W-:Y:S01]  /*dec0*/  IMAD.MOV.U32 R6, RZ, RZ, 0x2a25ff7e ;  /* 0x2a25ff7eff067424 */ /* 0x000fe200078e00ff */
[----:B------:R-:W-:Y:S01]  /*ded0*/  ISETP.GE.AND P2, PT, R17, RZ, PT ;  /* 0x000000ff1100720c */ /* 0x000fe20003f46270 */
[----:B------:R-:W-:Y:S01]  /*dee0*/  IMAD.MOV.U32 R7, RZ, RZ, 0x3ef53e1d ;  /* 0x3ef53e1dff077424 */ /* 0x000fe200078e00ff */
[----:B------:R-:W-:Y:S01]  /*def0*/  DSETP.NEU.AND P0, PT, R10, RZ, PT ;  /* 0x000000ff0a00722a */ /* 0x000fe20003f0d000 */
[----:B------:R-:W-:Y:S04]  /*df00*/  BSSY B0, `(.L_x_41269) ;  /* 0x0000028000007945 */ /* 0x000fe80003800000 */
        /* <DEDUP_REMOVED lines=21> */
[----:B---3--:R-:W-:Y:S02]  /*e060*/  FSEL R4, R6, R2, !P2 ;  /* 0x0000000206047208 */ /* 0x008fe40005000000 */
[----:B------:R-:W-:Y:S01]  /*e070*/  FSEL R5, R7, R3, !P2 ;  /* 0x0000000307057208 */ /* 0x000fe20005000000 */
[----:B------:R-:W3:-:S05]  /*e080*/  DADD R2, -R6, c[0x2][0x138] ;  /* 0x00804e0006027629 */ /* 0x000eca0000000100 */
[----:B------:R-:W4:-:S05]  /*e090*/  DADD R4, R4, c[0x2][0x130] ;  /* 0x00804c0004047629 */ /* 0x000f0a0000000000 */
[----:B---3--:R-:W-:Y:S02]  /*e0a0*/  FSEL R11, R2, R6, !P2 ;  /* 0x00000006020b7208 */ /* 0x008fe40005000000 */
[----:B------:R-:W-:-:S03]  /*e0b0*/  FSEL R3, R3, R7, !P2 ;  /* 0x0000000703037208 */ /* 0x000fc60005000000 */
[----:B----4-:R-:W-:Y:S02]  /*e0c0*/  FSEL R2, R4, R11, P1 ;  /* 0x0000000b04027208 */ /* 0x010fe40000800000 */
[----:B------:R-:W-:Y:S01]  /*e0d0*/  FSEL R3, R5, R3, P1 ;  /* 0x0000000305037208 */ /* 0x000fe20000800000 */
[----:B------:R-:W-:Y:S05]  /*e0e0*/  @!P0 BRA `(.L_x_41270) ;  /* 0x0000007000008947 */ /* 0x000fea0003800000 */
[----:B------:R-:W3:-:S14]  /*e0f0*/  DSETP.NEU.AND P0, PT, |R16|, |R18|, PT ;  /* 0x400000121000722a */ /* 0x000edc0003f0d200 */
[----:B---3--:R-:W-:Y:S05]  /*e100*/  @P0 BRA `(.L_x_41271) ;  /* 0x0000007000000947 */ /* 0x008fea0003800000 */
[----:B------:R-:W-:Y:S02]  /*e110*/  IMAD.MOV.U32 R2, RZ, RZ, 0x7f3321d2 ;  /* 0x7f3321d2ff027424 */ /* 0x000fe400078e00ff */
[----:B------:R-:W-:-:S03]  /*e120*/  IMAD.MOV.U32 R0, RZ, RZ, 0x4002d97c ;  /* 0x4002d97cff007424 */ /* 0x000fc600078e00ff */
[----:B------:R-:W-:Y:S02]  /*e130*/  FSEL R2, R2, 3.37028055040000000000e+12, !P2 ;  /* 0x54442d1802027808 */ /* 0x000fe40005000000 */
[----:B------:R-:W-:Y:S01]  /*e140*/  FSEL R3, R0, 1.8213495016098022461, !P2 ;  /* 0x3fe921fb00037808 */ /* 0x000fe20005000000 */
[----:B------:R-:W-:Y:S05]  /*e150*/  BRA `(.L_x_41271) ;  /* 0x0000002000007947 */ /* 0x000fea0003800000 */
.L_x_41270:
[----:B------:R-:W-:Y:S02]  /*e160*/  FSEL R2, RZ, 3.37028055040000000000e+12, P2 ;  /* 0x54442d18ff027808 */ /* 0x000fe40001000000 */
[----:B------:R-:W-:Y:S02]  /*e170*/  FSEL R3, RZ, 2.1426990032196044922, P2 ;  /* 0x400921fbff037808 */ /* 0x000fe40001000000 */
.L_x_41271:
[----:B------:R-:W-:Y:S05]  /*e180*/  BSYNC B0 ;  /* 0x0000000000007941 */ /* 0x000fea0003800000 */
.L_x_41269:
[----:B------:R3:W4:Y:S02]  /*e190*/  DADD R16, |R16|, |R18| ;  /* 0x0000000010107229 */ /* 0x0007240000000612 */
[----:B---3--:R-:W-:-:S04]  /*e1a0*/  LOP3.LUT R19, R3, 0x80000000, R19, 0xb8, !PT ;  /* 0x8000000003137812 */ /* 0x008fc800078eb813 */
[----:B----4-:R-:W3:-:S06]  /*e1b0*/  DSETP.GTU.AND P0, PT, |R16|, +INF , PT ;  /* 0x7ff000001000742a */ /* 0x010ecc0003f0c200 */
[----:B---3--:R-:W-:Y:S02]  /*e1c0*/  FSEL R2, R16, R2, P0 ;  /* 0x0000000210027208 */ /* 0x008fe40000000000 */
[----:B------:R-:W-:Y:S02]  /*e1d0*/  FSEL R3, R17, R19, P0 ;  /* 0x0000001311037208 */ /* 0x000fe40000000000 */
.L_x_41220:
[----:B--2---:R-:W-:Y:S05]  /*e1e0*/  BSYNC B2 ;  /* 0x0000000000027941 */ /* 0x004fea0003800000 */
.L_x_41204:
[----:B------:R-:W2:-:S04]  /*e1f0*/  DMUL R48, R2, R24 ;  /* 0x0000001802307228 */ /* 0x000e880000000000 */
[----:B------:R-:W3:-:S04]  /*e200*/  DMUL R2, R2, R26 ;  /* 0x0000001a02027228 */ /* 0x000ec80000000000 */
[----:B--2---:R-:W2:-:S04]  /*e210*/  DFMA R48, R8, R26, R48 ;  /* 0x0000001a0830722b */ /* 0x004e880000000030 */
[----:B---3--:R3:W4:-:S06]  /*e220*/  DFMA R24, R8, R24, -R2 ;  /* 0x000000180818722b */ /* 0x00870c0000000802 */
[----:B--2---:R-:W-:-:S04]  /*e230*/  LOP3.LUT R5, R49, 0x7fffffff, RZ, 0xc0, !PT ;  /* 0x7fffffff31057812 */ /* 0x004fc800078ec0ff */
[----:B------:R-:W-:-:S13]  /*e240*/  LOP3.LUT P0, RZ, R5, R48, RZ, 0xfc, !PT ;  /* 0x0000003005ff7212 */ /* 0x000fda000780fcff */
[----:B------:R-:W-:Y:S05]  /*e250*/  @!P0 BRA `(.L_x_41272) ;  /* 0x000017a000008947 */ /* 0x000fea0003800000 */
[----:B---34-:R-:W-:-:S04]  /*e260*/  LOP3.LUT R3, R25, 0x7fffffff, RZ, 0xc0, !PT ;  /* 0x7fffffff19037812 */ /* 0x018fc800078ec0ff */
        /* <DEDUP_REMOVED lines=14> */
[----:B------:R-:W2:-:S06]  /*e350*/  DFMA R8, R24, R2, 6.75539944105574400000e+15 ;  /* 0x433800001808742b */ /* 0x000e8c0000000002 */
[----:B--2---:R-:W2:-:S06]  /*e360*/  DADD R2, R8, -6.75539944105574400000e+15 ;  /* 0xc338000008027429 */ /* 0x004e8c0000000000 */
[----:B--2---:R-:W2:-:S06]  /*e370*/  DFMA R4, R2, c[0x2][0x160], R24 ;  /* 0x0080580002047a2b */ /* 0x004e8c0000000018 */
[----:B--2---:R-:W2:-:S06]  /*e380*/  DFMA R4, R2, c[0x2][0x168], R4 ;  /* 0x00805a0002047a2b */ /* 0x004e8c0000000004 */
        /* <DEDUP_REMOVED lines=9> */
[----:B--2---:R-:W2:-:S06]  /*e420*/  DFMA R2, R4, R2, 1 ;  /* 0x3ff000000402742b */ /* 0x004e8c0000000002 */
[----:B--2---:R-:W2:-:S10]  /*e430*/  DFMA R2, R4, R2, 1 ;  /* 0x3ff000000402742b */ /* 0x004e940000000002 */
[----:B--2---:R-:W-:Y:S02]  /*e440*/  IMAD R11, R8, 0x100000, R3 ;  /* 0x00100000080b7824 */ /* 0x004fe400078e0203 */
[----:B------:R-:W-:Y:S01]  /*e450*/  IMAD.MOV.U32 R10, RZ, RZ, R2 ;  /* 0x000000ffff0a7224 */ /* 0x000fe200078e0002 */
[----:B------:R-:W-:Y:S05]  /*e460*/  @!P0 BRA `(.L_x_41277) ;  /* 0x000000c000008947 */ /* 0x000fea0003800000 */
[----:B------:R-:W-:Y:S01]  /*e470*/  FSETP.GEU.FTZ.AND P0, PT, |R25|, 4.2275390625, PT ;  /* 0x408748001900780b */ /* 0x000fe20003f1e200 */
[----:B------:R-:W-:-:S04]  /*e480*/  DADD R6, R24, +INF ;  /* 0x7ff0000018067429 */ /* 0x000fc80000000000 */
[----:B------:R-:W2:-:S06]  /*e490*/  DSETP.GEU.AND P1, PT, R24, RZ, PT ;  /* 0x000000ff1800722a */ /* 0x000e8c0003f2e000 */
[----:B--2---:R-:W-:Y:S02]  /*e4a0*/  FSEL R10, R6, RZ, P1 ;  /* 0x000000ff060a7208 */ /* 0x004fe40000800000 */
[----:B------:R-:W-:Y:S02]  /*e4b0*/  @!P0 LEA.HI R0, R8, R8, RZ, 0x1 ;  /* 0x0000000808008211 */ /* 0x000fe400078f08ff */
[----:B------:R-:W-:Y:S02]  /*e4c0*/  FSEL R11, R7, RZ, P1 ;  /* 0x000000ff070b7208 */ /* 0x000fe40000800000 */
[----:B------:R-:W-:-:S05]  /*e4d0*/  @!P0 SHF.R.S32.HI R5, RZ, 0x1, R0 ;  /* 0x00000001ff058819 */ /* 0x000fca0000011400 */
[----:B------:R-:W-:Y:S02]  /*e4e0*/  @!P0 IMAD.IADD R4, R8, 0x1, -R5 ;  /* 0x0000000108048824 */ /* 0x000fe400078e0a05 */
[----:B------:R-:W-:-:S03]  /*e4f0*/  @!P0 IMAD R3, R5, 0x100000, R3 ;  /* 0x0010000005038824 */ /* 0x000fc600078e0203 */
[----:B------:R-:W-:Y:S01]  /*e500*/  @!P0 LEA R5, R4, 0x3ff00000, 0x14 ;  /* 0x3ff0000004058811 */ /* 0x000fe200078ea0ff */
[----:B------:R-:W-:-:S06]  /*e510*/  @!P0 IMAD.MOV.U32 R4, RZ, RZ, RZ ;  /* 0x000000ffff048224 */ /* 0x000fcc00078e00ff */
[----:B------:R2:W3:-:S06]  /*e520*/  @!P0 DMUL R10, R2, R4 ;  /* 0x00000004020a8228 */ /* 0x0004cc0000000000 */
.L_x_41277:
[----:B------:R-:W-:Y:S05]  /*e530*/  BSYNC B0 ;  /* 0x0000000000007941 */ /* 0x000fea0003800000 */
.L_x_41276:
[----:B------:R-:W-:Y:S01]  /*e540*/  BSSY B2, `(.L_x_41278) ;  /* 0x0000013000027945 */ /* 0x000fe20003800000 */
[----:B------:R-:W-:Y:S05]  /*e550*/  @!P2 BRA `(.L_x_41279) ;  /* 0x000000f00000a947 */ /* 0x000fea0003800000 */
[----:B--2---:R-:W2:-:S04]  /*e560*/  DMUL R2, R48, c[0x2][0x1b8] ;  /* 0x00806e0030027a28 */ /* 0x004e880000000000 */
[----:B------:R-:W-:Y:S02]  /*e570*/  DSETP.GE.AND P0, PT, |R48|, 2.14748364800000000000e+09, PT ;  /* 0x41e000003000742a */ /* 0x000fe40003f06200 */
[----:B--2---:R-:W2:Y:S08]  /*e580*/  F2I.F64 R0, R2 ;  /* 0x0000000200007311 */ /* 0x004eb00000301100 */
[----:B--2---:R-:W2:Y:S02]  /*e590*/  I2F.F64 R8, R0 ;  /* 0x0000000000087312 */ /* 0x004ea40000201c00 */
[----:B--2---:R-:W2:-:S06]  /*e5a0*/  DFMA R4, -R8, c[0x2][0x130], R48 ;  /* 0x00804c0008047a2b */ /* 0x004e8c0000000130 */
[----:B--2---:R-:W2:-:S06]  /*e5b0*/  DFMA R4, -R8, c[0x2][0x1c0], R4 ;  /* 0x0080700008047a2b */ /* 0x004e8c0000000104 */
[----:B--2---:R2:W4:Y:S01]  /*e5c0*/  DFMA R8, -R8, c[0x2][0x1c8], R4 ;  /* 0x0080720008087a2b */ /* 0x0045220000000104 */
[----:B------:R-:W-:Y:S05]  /*e5d0*/  @!P0 BRA `(.L_x_41280) ;  /* 0x0000009000008947 */ /* 0x000fea0003800000 */
[----:B------:R-:W-:Y:S01]  /*e5e0*/  IMAD.MOV.U32 R0, RZ, RZ, R48 ;  /* 0x000000ffff007224 */ /* 0x000fe200078e0030 */
[----:B------:R-:W-:Y:S01]  /*e5f0*/  MOV R17, 0xe620 ;  /* 0x0000e62000117802 */ /* 0x000fe20000000f00 */
[----:B------:R-:W-:-:S03]  /*e600*/  IMAD.MOV.U32 R3, RZ, RZ, R49 ;  /* 0x000000ffff037224 */ /* 0x000fc600078e0031 */
[----:B01234-:R-:W-:Y:S05]  /*e610*/  CALL.REL.NOINC `($_ZN2at6native27unrolled_elementwise_kernelIZZZNS0_50_GLOBAL__N__2680c7bb_12_PowKernel_cu_b2145a98_318424pow_tensor_tensor_kernelERNS_18TensorIteratorBaseEENKUlvE_clEvENKUlvE6_clEvEUlN3c107complexIdEES9_E_St5arrayIPcLm3EELi4E23TrivialOffsetCalculatorILi2EjESE_ILi1EjENS0_6memory12LoadWithCastILi2EEENSH_13StoreWithCastILi1EEEEEviT_T0_T2_T3_T4_T5_$__internal_trig_reduction_slowpathd) ;  /* 0x0001bcc000007944 */ /* 0x01ffea0003c00000 */
[----:B------:R-:W-:Y:S02]  /*e620*/  IMAD.MOV.U32 R8, RZ, RZ, R4 ;  /* 0x000000ffff087224 */ /* 0x000fe400078e0004 */
[----:B------:R-:W-:Y:S01]  /*e630*/  IMAD.MOV.U32 R9, RZ, RZ, R5 ;  /* 0x000000ffff097224 */ /* 0x000fe200078e0005 */
[----:B------:R-:W-:Y:S05]  /*e640*/  BRA `(.L_x_41280) ;  /* 0x0000002000007947 */ /* 0x000fea0003800000 */
.L_x_41279:
[----:B------:R4:W0:Y:S01]  /*e650*/  DMUL R8, RZ, R48 ;  /* 0x00000030ff087228 */ /* 0x0008220000000000 */
[----:B------:R-:W-:-:S05]  /*e660*/  IMAD.MOV.U32 R0, RZ, RZ, RZ ;  /* 0x000000ffff007224 */ /* 0x000fca00078e00ff */
.L_x_41280:
[----:B------:R-:W-:Y:S05]  /*e670*/  BSYNC B2 ;  /* 0x0000000000027941 */ /* 0x000fea0003800000 */
.L_x_41278:
[----:B------:R-:W-:Y:S01]  /*e680*/  IADD3 R24, R0, 0x1, RZ ;  /* 0x0000000100187810 */ /* 0x000fe20007ffe0ff */
[----:B--2---:R-:W-:-:S04]  /*e690*/  IMAD.MOV.U32 R3, RZ, RZ, 0x8 ;  /* 0x00000008ff037424 */ /* 0x004fc800078e00ff */
[----:B------:R-:W-:-:S05]  /*e6a0*/  IMAD.SHL.U32 R0, R24, 0x8, RZ ;  /* 0x0000000818007824 */ /* 0x000fca00078e00ff */
[----:B------:R-:W-:-:S05]  /*e6b0*/  LOP3.LUT R0, R0, 0x8, RZ, 0xc0, !PT ;  /* 0x0000000800007812 */ /* 0x000fca00078ec0ff */
[----:B------:R-:W-:-:S05]  /*e6c0*/  IMAD.WIDE.U32 R2, R0, R3, c[0x4][0x1a8] ;  /* 0x01006a0000027625 */ /* 0x000fca00078e0003 */
[----:B0-----:R-:W2:Y:S04]  /*e6d0*/  LDG.E.128.CONSTANT R20, [R2.64] ;  /* 0x0000002402147981 */ /* 0x001ea8000c1e9d00 */
[----:B------:R-:W5:Y:S04]  /*e6e0*/  LDG.E.128.CONSTANT R16, [R2.64+0x10] ;  /* 0x0000102402107981 */ /* 0x000f68000c1e9d00 */
[----:B----4-:R-:W4:Y:S01]  /*e6f0*/  LDG.E.128.CONSTANT R4, [R2.64+0x20] ;  /* 0x0000202402047981 */ /* 0x010f22000c1e9d00 */
[----:B------:R-:W-:Y:S01]  /*e700*/  R2P PR, R24, 0x3 ;  /* 0x0000000318007804 */ /* 0x000fe20000000000 */
[----:B------:R-:W-:Y:S01]  /*e710*/  IMAD.MOV.U32 R24, RZ, RZ, 0x79785eba ;  /* 0x79785ebaff187424 */ /* 0x000fe200078e00ff */
[----:B------:R-:W2:Y:S01]  /*e720*/  DMUL R26, R8, R8 ;  /* 0x00000008081a7228 */ /* 0x000ea20000000000 */
[----:B------:R-:W-:Y:S01]  /*e730*/  IMAD.MOV.U32 R0, RZ, RZ, 0x3de5db65 ;  /* 0x3de5db65ff007424 */ /* 0x000fe200078e00ff */
[----:B------:R-:W-:Y:S02]  /*e740*/  BSSY B2, `(.L_x_41281) ;  /* 0x000001e000027945 */ /* 0x000fe40003800000 */
[----:B------:R-:W-:-:S02]  /*e750*/  FSEL R24, -R24, 4.2945490664224492434e-19, !P0 ;  /* 0x20fd816418187808 */ /* 0x000fc40004000100 */
[----:B------:R-:W-:-:S06]  /*e760*/  FSEL R25, R0, -0.082518599927425384521, !P0 ;  /* 0xbda8ff8300197808 */ /* 0x000fcc0004000000 */
[----:B--2---:R-:W0:-:S06]  /*e770*/  DFMA R20, R26, R24, R20 ;  /* 0x000000181a14722b */ /* 0x004e0c0000000014 */
[----:B0-----:R-:W5:-:S06]  /*e780*/  DFMA R20, R26, R20, R22 ;  /* 0x000000141a14722b */ /* 0x001f4c0000000016 */
[----:B-----5:R-:W0:-:S06]  /*e790*/  DFMA R16, R26, R20, R16 ;  /* 0x000000141a10722b */ /* 0x020e0c0000000010 */
[----:B0-----:R-:W4:-:S06]  /*e7a0*/  DFMA R16, R26, R16, R18 ;  /* 0x000000101a10722b */ /* 0x001f0c0000000012 */
[----:B----4-:R-:W0:-:S06]  /*e7b0*/  DFMA R4, R26, R16, R4 ;  /* 0x000000101a04722b */ /* 0x010e0c0000000004 */
        /* <DEDUP_REMOVED lines=15> */
[----:B----4-:R-:W-:-:S03]  /*e8b0*/  IMAD.MOV.U32 R3, RZ, RZ, R49 ;  /* 0x000000ffff037224 */ /* 0x010fc600078e0031 */
[----:B0123--:R-:W-:Y:S05]  /*e8c0*/  CALL.REL.NOINC `($_ZN2at6native27unrolled_elementwise_kernelIZZZNS0_50_GLOBAL__N__2680c7bb_12_PowKernel_cu_b2145a98_318424pow_tensor_tensor_kernelERNS_18TensorIteratorBaseEENKUlvE_clEvENKUlvE6_clEvEUlN3c107complexIdEES9_E_St5arrayIPcLm3EELi4E23TrivialOffsetCalculatorILi2EjESE_ILi1EjENS0_6memory12LoadWithCastILi2EEENSH_13StoreWithCastILi1EEEEEviT_T0_T2_T3_T4_T5_$__internal_trig_reduction_slowpathd) ;  /* 0x0001ba1000007944 */ /* 0x00ffea0003c00000 */
[----:B------:R-:W-:Y:S02]  /*e8d0*/  IMAD.MOV.U32 R2, RZ, RZ, R4 ;  /* 0x000000ffff027224 */ /* 0x000fe400078e0004 */
[----:B------:R-:W-:Y:S01]  /*e8e0*/  IMAD.MOV.U32 R3, RZ, RZ, R5 ;  /* 0x000000ffff037224 */ /* 0x000fe200078e0005 */
[----:B------:R-:W-:Y:S05]  /*e8f0*/  BRA `(.L_x_41283) ;  /* 0x0000002000007947 */ /* 0x000fea0003800000 */
.L_x_41282:
[----:B------:R2:W4:Y:S01]  /*e900*/  DMUL R2, RZ, R48 ;  /* 0x00000030ff027228 */ /* 0x0005220000000000 */
[----:B------:R-:W-:-:S05]  /*e910*/  IMAD.MOV.U32 R0, RZ, RZ, RZ ;  /* 0x000000ffff007224 */ /* 0x000fca00078e00ff */
.L_x_41283:
[----:B------:R-:W-:Y:S05]  /*e920*/  BSYNC B2 ;  /* 0x0000000000027941 */ /* 0x000fea0003800000 */
.L_x_41281:
[----:B------:R-:W-:Y:S02]  /*e930*/  IMAD.SHL.U32 R4, R0, 0x8, RZ ;  /* 0x0000000800047824 */ /* 0x000fe400078e00ff */
[----:B------:R-:W-:-:S03]  /*e940*/  IMAD.MOV.U32 R25, RZ, RZ, 0x8 ;  /* 0x00000008ff197424 */ /* 0x000fc600078e00ff */
[----:B------:R-:W-:-:S05]  /*e950*/  LOP3.LUT R4, R4, 0x8, RZ, 0xc0, !PT ;  /* 0x0000000804047812 */ /* 0x000fca00078ec0ff */
[----:B------:R-:W-:-:S05]  /*e960*/  IMAD.WIDE.U32 R24, R4, R25, c[0x4][0x1a8] ;  /* 0x01006a0004187625 */ /* 0x000fca00078e0019 */
[----:B------:R-:W5:Y:S04]  /*e970*/  LDG.E.128.CONSTANT R20, [R24.64] ;  /* 0x0000002418147981 */ /* 0x000f68000c1e9d00 */
[----:B--2---:R-:W2:Y:S04]  /*e980*/  LDG.E.128.CONSTANT R16, [R24.64+0x10] ;  /* 0x0000102418107981 */ /* 0x004ea8000c1e9d00 */
[----:B----4-:R-:W4:Y:S01]  /*e990*/  LDG.E.128.CONSTANT R4, [R24.64+0x20] ;  /* 0x0000202418047981 */ /* 0x010f22000c1e9d00 */
[----:B------:R-:W-:Y:S01]  /*e9a0*/  R2P PR, R0, 0x3 ;  /* 0x0000000300007804 */ /* 0x000fe20000000000 */
[----:B------:R-:W-:Y:S01]  /*e9b0*/  IMAD.MOV.U32 R26, RZ, RZ, 0x79785eba ;  /* 0x79785ebaff1a7424 */ /* 0x000fe200078e00ff */
[----:B------:R-:W5:Y:S01]  /*e9c0*/  DMUL R48, R2, R2 ;  /* 0x0000000202307228 */ /* 0x000f620000000000 */
[----:B------:R-:W-:-:S03]  /*e9d0*/  IMAD.MOV.U32 R0, RZ, RZ, 0x3de5db65 ;  /* 0x3de5db65ff007424 */ /* 0x000fc600078e00ff */
[----:B------:R-:W-:Y:S01]  /*e9e0*/  FSEL R26, -R26, 4.2945490664224492434e-19, !P0 ;  /* 0x20fd81641a1a7808 */ /* 0x000fe20004000100 */
[----:B0--3--:R-:W-:Y:S01]  /*e9f0*/  DMUL R8, R8, R10 ;  /* 0x0000000a08087228 */ /* 0x009fe20000000000 */
[----:B------:R-:W-:-:S06]  /*ea00*/  FSEL R27, R0, -0.082518599927425384521, !P0 ;  /* 0xbda8ff83001b7808 */ /* 0x000fcc0004000000 */
[----:B-----5:R-:W0:-:S06]  /*ea10*/  DFMA R20, R48, R26, R20 ;  /* 0x0000001a3014722b */ /* 0x020e0c0000000014 */
[----:B0-----:R-:W2:-:S06]  /*ea20*/  DFMA R20, R48, R20, R22 ;  /* 0x000000143014722b */ /* 0x001e8c0000000016 */
[----:B--2---:R-:W0:-:S06]  /*ea30*/  DFMA R16, R48, R20, R16 ;  /* 0x000000143010722b */ /* 0x004e0c0000000010 */
        /* <DEDUP_REMOVED lines=8> */
.L_x_41275:
[----:B------:R-:W2:Y:S01]  /*eac0*/  DADD R24, R24, c[0x2][0x1d0] ;  /* 0x0080740018187629 */ /* 0x000ea20000000000 */
[----:B------:R-:W-:Y:S01]  /*ead0*/  IMAD.MOV.U32 R6, RZ, RZ, 0x652b82fe ;  /* 0x652b82feff067424 */ /* 0x000fe200078e00ff */
[----:B------:R-:W-:Y:S01]  /*eae0*/  BSSY B0, `(.L_x_41284) ;  /* 0x0000024000007945 */ /* 0x000fe20003800000 */
[----:B------:R-:W-:Y:S01]  /*eaf0*/  IMAD.MOV.U32 R7, RZ, RZ, 0x3ff71547 ;  /* 0x3ff71547ff077424 */ /* 0x000fe200078e00ff */
[----:B------:R-:W-:Y:S01]  /*eb00*/  DSETP.NEU.AND P2, PT, |R48|, +INF , PT ;  /* 0x7ff000003000742a */ /* 0x000fe20003f4d200 */
[----:B------:R-:W-:Y:S02]  /*eb10*/  IMAD.MOV.U32 R8, RZ, RZ, 0x69ce2bdf ;  /* 0x69ce2bdfff087424 */ /* 0x000fe400078e00ff */
[----:B------:R-:W-:Y:S02]  /*eb20*/  IMAD.MOV.U32 R9, RZ, RZ, 0x3e5ade15 ;  /* 0x3e5ade15ff097424 */ /* 0x000fe400078e00ff */
[----:B--2---:R-:W2:Y:S01]  /*eb30*/  DFMA R6, R24, R6, 6.75539944105574400000e+15 ;  /* 0x433800001806742b */ /* 0x004ea20000000006 */
[----:B------:R-:W-:-:S05]  /*eb40*/  FSETP.GEU.FTZ.AND P0, PT, |R25|, 4.1917929649353027344, PT ;  /* 0x4086232b1900780b */ /* 0x000fca0003f1e200 */
        /* <DEDUP_REMOVED lines=29> */
.L_x_41285:
[----:B------:R-:W-:Y:S05]  /*ed20*/  BSYNC B0 ;  /* 0x0000000000007941 */ /* 0x000fea0003800000 */
.L_x_41284:
        /* <DEDUP_REMOVED lines=17> */
.L_x_41287:
[----:B------:R4:W0:Y:S01]  /*ee40*/  DMUL R10, RZ, R48 ;  /* 0x00000030ff0a7228 */ /* 0x0008220000000000 */
[----:B------:R-:W-:-:S05]  /*ee50*/  IMAD.MOV.U32 R0, RZ, RZ, RZ ;  /* 0x000000ffff007224 */ /* 0x000fca00078e00ff */
.L_x_41288:
[----:B------:R-:W-:Y:S05]  /*ee60*/  BSYNC B2 ;  /* 0x0000000000027941 */ /* 0x000fea0003800000 */
.L_x_41286:
        /* <DEDUP_REMOVED lines=40> */
.L_x_41290:
[----:B------:R2:W4:Y:S01]  /*f0f0*/  DMUL R2, RZ, R48 ;  /* 0x00000030ff027228 */ /* 0x0005220000000000 */
[----:B------:R-:W-:-:S05]  /*f100*/  IMAD.MOV.U32 R0, RZ, RZ, RZ ;  /* 0x000000ffff007224 */ /* 0x000fca00078e00ff */
.L_x_41291:
[----:B------:R-:W-:Y:S05]  /*f110*/  BSYNC B2 ;  /* 0x0000000000027941 */ /* 0x000fea0003800000 */
.L_x_41289:
        /* <DEDUP_REMOVED lines=11> */
[----:B------:R-:W-:Y:S02]  /*f1d0*/  FSEL R26, -R26, 4.2945490664224492434e-19, !P0 ;  /* 0x20fd81641a1a7808 */ /* 0x000fe40004000100 */
[----:B------:R-:W-:Y:S02]  /*f1e0*/  FSEL R27, R0, -0.082518599927425384521, !P0 ;  /* 0xbda8ff83001b7808 */ /* 0x000fe40004000000 */
[----:B---3--:R-:W-:-:S04]  /*f1f0*/  LOP3.LUT R0, R9, 0xfffff, RZ, 0xc0, !PT ;  /* 0x000fffff09007812 */ /* 0x008fc800078ec0ff */
[----:B-----5:R-:W3:-:S06]  /*f200*/  DFMA R20, R48, R26, R20 ;  /* 0x0000001a3014722b */ /* 0x020ecc0000000014 */
[----:B---3--:R-:W2:-:S06]  /*f210*/  DFMA R20, R48, R20, R22 ;  /* 0x000000143014722b */ /* 0x008e8c0000000016 */
[----:B--2---:R-:W2:-:S06]  /*f220*/  DFMA R16, R48, R20, R16 ;  /* 0x000000143010722b */ /* 0x004e8c0000000010 */
        /* <DEDUP_REMOVED lines=22> */
.L_x_41274:
[----:B------:R-:W-:-:S04]  /*f390*/  ISETP.NE.AND P0, PT, R3, 0x7ff00000, PT ;  /* 0x7ff000000300780c */ /* 0x000fc80003f05270 */
[----:B------:R-:W-:-:S13]  /*f3a0*/  ISETP.NE.OR P0, PT, R24, RZ, P0 ;  /* 0x000000ff1800720c */ /* 0x000fda0000705670 */
[----:B------:R-:W-:Y:S05]  /*f3b0*/  @P0 BRA `(.L_x_41292) ;  /* 0x0000008000000947 */ /* 0x000fea0003800000 */
[----:B------:R-:W-:Y:S01]  /*f3c0*/  ISETP.GE.AND P0, PT, R25, RZ, PT ;  /* 0x000000ff1900720c */ /* 0x000fe20003f06270 */
[----:B------:R-:W-:Y:S01]  /*f3d0*/  CS2R R8, SRZ ;  /* 0x0000000000087805 */ /* 0x000fe2000001ff00 */
[----:B------:R-:W-:-:S11]  /*f3e0*/  CS2R R10, SRZ ;  /* 0x00000000000a7805 */ /* 0x000fd6000001ff00 */
[----:B------:R-:W-:Y:S05]  /*f3f0*/  @!P0 BRA `(.L_x_41203) ;  /* 0x0000087000008947 */ /* 0x000fea0003800000 */
[----:B------:R2:W3:Y:S01]  /*f400*/  DADD R10, R48, -R48 ;  /* 0x00000000300a7229 */ /* 0x0004e20000000830 */
[----:B------:R-:W-:Y:S02]  /*f410*/  IMAD.MOV.U32 R8, RZ, RZ, R24 ;  /* 0x000000ffff087224 */ /* 0x000fe400078e0018 */
[----:B------:R-:W-:Y:S01]  /*f420*/  IMAD.MOV.U32 R9, RZ, RZ, R25 ;  /* 0x000000ffff097224 */ /* 0x000fe200078e0019 */
[----:B------:R-:W-:Y:S05]  /*f430*/  BRA `(.L_x_41203) ;  /* 0x0000083000007947 */ /* 0x000fea0003800000 */
.L_x_41292:
[----:B------:R-:W2:-:S10]  /*f440*/  DADD R8, R48, -R48 ;  /* 0x0000000030087229 */ /* 0x000e940000000830 */
[----:B--2---:R-:W-:Y:S02]  /*f450*/  IMAD.MOV.U32 R10, RZ, RZ, R8 ;  /* 0x000000ffff0a7224 */ /* 0x004fe400078e0008 */
[----:B------:R-:W-:Y:S01]  /*f460*/  IMAD.MOV.U32 R11, RZ, RZ, R9 ;  /* 0x000000ffff0b7224 */ /* 0x000fe200078e0009 */
[----:B------:R-:W-:Y:S05]  /*f470*/  BRA `(.L_x_41203) ;  /* 0x000007f000007947 */ /* 0x000fea0003800000 */
.L_x_41273:
[----:B------:R-:W2:Y:S01]  /*f480*/  DSETP.NEU.AND P2, PT, |R48|, +INF , PT ;  /* 0x7ff000003000742a */ /* 0x000ea20003f4d200 */
[----:B------:R-:W-:-:S13]  /*f490*/  BSSY B2, `(.L_x_41293) ;  /* 0x0000013000027945 */ /* 0x000fda0003800000 */
[----:B--2---:R-:W-:Y:S05]  /*f4a0*/  @!P2 BRA `(.L_x_41294) ;  /* 0x000000f00000a947 */ /* 0x004fea0003800000 */
        /* <DEDUP_REMOVED lines=10> */
[----:B---3--:R-:W-:-:S03]  /*f550*/  IMAD.MOV.U32 R3, RZ, RZ, R49 ;  /* 0x000000ffff037224 */ /* 0x008fc600078e0031 */
[----:B012---:R-:W-:Y:S05]  /*f560*/  CALL.REL.NOINC `($_ZN2at6native27unrolled_elementwise_kernelIZZZNS0_50_GLOBAL__N__2680c7bb_12_PowKernel_cu_b2145a98_318424pow_tensor_tensor_kernelERNS_18TensorIteratorBaseEENKUlvE_clEvENKUlvE6_clEvEUlN3c107complexIdEES9_E_St5arrayIPcLm3EELi4E23TrivialOffsetCalculatorILi2EjESE_ILi1EjENS0_6memory12LoadWithCastILi2EEENSH_13StoreWithCastILi1EEEEEviT_T0_T2_T3_T4_T5_$__internal_trig_reduction_slowpathd) ;  /* 0x0001ad7000007944 */ /* 0x007fea0003c00000 */
[----:B------:R-:W-:Y:S02]  /*f570*/  IMAD.MOV.U32 R2, RZ, RZ, R4 ;  /* 0x000000ffff027224 */ /* 0x000fe400078e0004 */
[----:B------:R-:W-:Y:S01]  /*f580*/  IMAD.MOV.U32 R3, RZ, RZ, R5 ;  /* 0x000000ffff037224 */ /* 0x000fe200078e0005 */
[----:B------:R-:W-:Y:S05]  /*f590*/  BRA `(.L_x_41295) ;  /* 0x0000002000007947 */ /* 0x000fea0003800000 */
.L_x_41294:
[----:B------:R2:W3:Y:S01]  /*f5a0*/  DMUL R2, RZ, R48 ;  /* 0x00000030ff027228 */ /* 0x0004e20000000000 */
[----:B------:R-:W-:-:S05]  /*f5b0*/  IMAD.MOV.U32 R0, RZ, RZ, RZ ;  /* 0x000000ffff007224 */ /* 0x000fca00078e00ff */
.L_x_41295:
[----:B------:R-:W-:Y:S05]  /*f5c0*/  BSYNC B2 ;  /* 0x0000000000027941 */ /* 0x000fea0003800000 */
.L_x_41293:
[----:B0-----:R-:W-:Y:S01]  /*f5d0*/  IADD3 R22, R0, 0x1, RZ ;  /* 0x0000000100167810 */ /* 0x001fe20007ffe0ff */
[----:B------:R-:W-:-:S04]  /*f5e0*/  IMAD.MOV.U32 R21, RZ, RZ, 0x8 ;  /* 0x00000008ff157424 */ /* 0x000fc800078e00ff */
[----:B------:R-:W-:-:S05]  /*f5f0*/  IMAD.SHL.U32 R0, R22, 0x8, RZ ;  /* 0x0000000816007824 */ /* 0x000fca00078e00ff */
[----:B------:R-:W-:-:S05]  /*f600*/  LOP3.LUT R0, R0, 0x8, RZ, 0xc0, !PT ;  /* 0x0000000800007812 */ /* 0x000fca00078ec0ff */
[----:B------:R-:W-:-:S05]  /*f610*/  IMAD.WIDE.U32 R20, R0, R21, c[0x4][0x1a8] ;  /* 0x01006a0000147625 */ /* 0x000fca00078e0015 */
[----:B------:R-:W4:Y:S04]  /*f620*/  LDG.E.128.CONSTANT R16, [R20.64] ;  /* 0x0000002414107981 */ /* 0x000f28000c1e9d00 */
[----:B------:R-:W5:Y:S04]  /*f630*/  LDG.E.128.CONSTANT R8, [R20.64+0x10] ;  /* 0x0000102414087981 */ /* 0x000f68000c1e9d00 */
[----:B--2---:R-:W2:Y:S01]  /*f640*/  LDG.E.128.CONSTANT R4, [R20.64+0x20] ;  /* 0x0000202414047981 */ /* 0x004ea2000c1e9d00 */
[----:B------:R-:W-:Y:S01]  /*f650*/  R2P PR, R22, 0x3 ;  /* 0x0000000316007804 */ /* 0x000fe20000000000 */
[----:B------:R-:W-:Y:S01]  /*f660*/  IMAD.MOV.U32 R22, RZ, RZ, 0x79785eba ;  /* 0x79785ebaff167424 */ /* 0x000fe200078e00ff */
[----:B---3--:R-:W4:Y:S01]  /*f670*/  DMUL R24, R2, R2 ;  /* 0x0000000202187228 */ /* 0x008f220000000000 */
[----:B------:R-:W-:Y:S01]  /*f680*/  IMAD.MOV.U32 R0, RZ, RZ, 0x3de5db65 ;  /* 0x3de5db65ff007424 */ /* 0x000fe200078e00ff */
[----:B------:R-:W-:Y:S02]  /*f690*/  BSSY B2, `(.L_x_41296) ;  /* 0x000001e000027945 */ /* 0x000fe40003800000 */
[----:B------:R-:W-:-:S02]  /*f6a0*/  FSEL R22, -R22, 4.2945490664224492434e-19, !P0 ;  /* 0x20fd816416167808 */ /* 0x000fc40004000100 */
        /* <DEDUP_REMOVED lines=22> */
[----:B0123--:R-:W-:Y:S05]  /*f810*/  CALL.REL.NOINC `($_ZN2at6native27unrolled_elementwise_kernelIZZZNS0_50_GLOBAL__N__2680c7bb_12_PowKernel_cu_b2145a98_318424pow_tensor_tensor_kernelERNS_18TensorIteratorBaseEENKUlvE_clEvENKUlvE6_clEvEUlN3c107complexIdEES9_E_St5arrayIPcLm3EELi4E23TrivialOffsetCalculatorILi2EjESE_ILi1EjENS0_6memory12LoadWithCastILi2EEENSH_13StoreWithCastILi1EEEEEviT_T0_T2_T3_T4_T5_$__internal_trig_reduction_slowpathd) ;  /* 0x0001aac000007944 */ /* 0x00ffea0003c00000 */
[----:B------:R-:W-:Y:S02]  /*f820*/  IMAD.MOV.U32 R10, RZ, RZ, R4 ;  /* 0x000000ffff0a7224 */ /* 0x000fe400078e0004 */
[----:B------:R-:W-:Y:S01]  /*f830*/  IMAD.MOV.U32 R11, RZ, RZ, R5 ;  /* 0x000000ffff0b7224 */ /* 0x000fe200078e0005 */
[----:B------:R-:W-:Y:S05]  /*f840*/  BRA `(.L_x_41298) ;  /* 0x0000002000007947 */ /* 0x000fea0003800000 */
.L_x_41297:
[----:B------:R2:W3:Y:S01]  /*f850*/  DMUL R10, RZ, R48 ;  /* 0x00000030ff0a7228 */ /* 0x0004e20000000000 */
[----:B------:R-:W-:-:S05]  /*f860*/  IMAD.MOV.U32 R0, RZ, RZ, RZ ;  /* 0x000000ffff007224 */ /* 0x000fca00078e00ff */
.L_x_41298:
[----:B------:R-:W-:Y:S05]  /*f870*/  BSYNC B2 ;  /* 0x0000000000027941 */ /* 0x000fea0003800000 */
.L_x_41296:
[----:B------:R-:W-:Y:S02]  /*f880*/  IMAD.SHL.U32 R2, R0, 0x8, RZ ;  /* 0x0000000800027824 */ /* 0x000fe400078e00ff */
[----:B------:R-:W-:-:S03]  /*f890*/  IMAD.MOV.U32 R3, RZ, RZ, 0x8 ;  /* 0x00000008ff037424 */ /* 0x000fc600078e00ff */
        /* <DEDUP_REMOVED lines=8> */
[----:B------:R-:W-:-:S03]  /*f920*/  IMAD.MOV.U32 R0, RZ, RZ, 0x3de5db65 ;  /* 0x3de5db65ff007424 */ /* 0x000fc600078e00ff */
[----:B------:R-:W-:Y:S02]  /*f930*/  FSEL R24, -R24, 4.2945490664224492434e-19, !P0 ;  /* 0x20fd816418187808 */ /* 0x000fe40004000100 */
[----:B------:R-:W-:-:S06]  /*f940*/  FSEL R25, R0, -0.082518599927425384521, !P0 ;  /* 0xbda8ff8300197808 */ /* 0x000fcc0004000000 */
[----:B----4-:R-:W3:-:S06]  /*f950*/  DFMA R20, R26, R24, R20 ;  /* 0x000000181a14722b */ /* 0x010ecc0000000014 */
[----:B---3--:R-:W5:-:S06]  /*f960*/  DFMA R20, R26, R20, R22 ;  /* 0x000000141a14722b */ /* 0x008f4c0000000016 */
[----:B-----5:R-:W3:-:S06]  /*f970*/  DFMA R16, R26, R20, R16 ;  /* 0x000000141a10722b */ /* 0x020ecc0000000010 */
[----:B---3--:R-:W2:-:S06]  /*f980*/  DFMA R16, R26, R16, R18 ;  /* 0x000000101a10722b */ /* 0x008e8c0000000012 */
[----:B--2---:R-:W2:-:S06]  /*f990*/  DFMA R4, R26, R16, R4 ;  /* 0x000000101a04722b */ /* 0x004e8c0000000004 */
[----:B--2---:R-:W2:-:S06]  /*f9a0*/  DFMA R4, R26, R4, R6 ;  /* 0x000000041a04722b */ /* 0x004e8c0000000006 */
[----:B--2---:R2:W3:-:S04]  /*f9b0*/  DFMA R10, R4, R10, R10 ;  /* 0x0000000a040a722b */ /* 0x0044c8000000000a */
[----:B------:R2:W4:Y:S01]  /*f9c0*/  @P0 DFMA R10, R26, R4, 1 ;  /* 0x3ff000001a0a042b */ /* 0x0005220000000004 */
[----:B------:R-:W-:Y:S05]  /*f9d0*/  @!P1 BRA `(.L_x_41203) ;  /* 0x0000029000009947 */ /* 0x000fea0003800000 */
[----:B---34-:R-:W3:Y:S01]  /*f9e0*/  DFMA R10, R10, -1, RZ ;  /* 0xbff000000a0a782b */ /* 0x018ee200000000ff */
[----:B------:R-:W-:Y:S05]  /*f9f0*/  BRA `(.L_x_41203) ;  /* 0x0000027000007947 */ /* 0x000fea0003800000 */
.L_x_41272:
[----:B---34-:R-:W-:Y:S01]  /*fa00*/  IMAD.MOV.U32 R2, RZ, RZ, 0x652b82fe ;  /* 0x652b82feff027424 */ /* 0x018fe200078e00ff */
[----:B------:R-:W-:Y:S01]  /*fa10*/  FSETP.GEU.FTZ.AND P0, PT, |R25|, 4.1917929649353027344, PT ;  /* 0x4086232b1900780b */ /* 0x000fe20003f1e200 */
[----:B------:R-:W-:Y:S01]  /*fa20*/  IMAD.MOV.U32 R3, RZ, RZ, 0x3ff71547 ;  /* 0x3ff71547ff037424 */ /* 0x000fe200078e00ff */
[----:B------:R-:W-:Y:S01]  /*fa30*/  BSSY B0, `(.L_x_41299) ;  /* 0x0000021000007945 */ /* 0x000fe20003800000 */
[----:B------:R-:W-:Y:S02]  /*fa40*/  IMAD.MOV.U32 R8, RZ, RZ, 0x69ce2bdf ;  /* 0x69ce2bdfff087424 */ /* 0x000fe400078e00ff */
[----:B------:R-:W-:Y:S02]  /*fa50*/  IMAD.MOV.U32 R9, RZ, RZ, 0x3e5ade15 ;  /* 0x3e5ade15ff097424 */ /* 0x000fe400078e00ff */
        /* <DEDUP_REMOVED lines=22> */
[----:B------:R-:W-:Y:S01]  /*fbc0*/  @!P1 LEA.HI R0, R6, R6, RZ, 0x1 ;  /* 0x0000000606009211 */ /* 0x000fe200078f08ff */
[----:B------:R-:W-:Y:S01]  /*fbd0*/  @!P1 IMAD.MOV.U32 R4, RZ, RZ, RZ ;  /* 0x000000ffff049224 */ /* 0x000fe200078e00ff */
[----:B------:R-:W-:Y:S02]  /*fbe0*/  FSEL R9, R5, RZ, P0 ;  /* 0x000000ff05097208 */ /* 0x000fe40000000000 */
[----:B------:R-:W-:-:S05]  /*fbf0*/  @!P1 SHF.R.S32.HI R7, RZ, 0x1, R0 ;  /* 0x00000001ff079819 */ /* 0x000fca0000011400 */
[----:B------:R-:W-:Y:S02]  /*fc00*/  @!P1 IMAD.IADD R6, R6, 0x1, -R7 ;  /* 0x0000000106069824 */ /* 0x000fe400078e0a07 */
[----:B------:R-:W-:-:S03]  /*fc10*/  @!P1 IMAD R3, R7, 0x100000, R3 ;  /* 0x0010000007039824 */ /* 0x000fc600078e0203 */
[----:B------:R-:W-:-:S06]  /*fc20*/  @!P1 LEA R5, R6, 0x3ff00000, 0x14 ;  /* 0x3ff0000006059811 */ /* 0x000fcc00078ea0ff */
[----:B------:R2:W3:-:S06]  /*fc30*/  @!P1 DMUL R8, R2, R4 ;  /* 0x0000000402089228 */ /* 0x0004cc0000000000 */
.L_x_41300:
[----:B------:R-:W-:Y:S05]  /*fc40*/  BSYNC B0 ;  /* 0x0000000000007941 */ /* 0x000fea0003800000 */
.L_x_41299:
[----:B------:R-:W-:Y:S02]  /*fc50*/  IMAD.MOV.U32 R10, RZ, RZ, R48 ;  /* 0x000000ffff0a7224 */ /* 0x000fe400078e0030 */
[----:B------:R-:W-:Y:S02]  /*fc60*/  IMAD.MOV.U32 R11, RZ, RZ, R49 ;  /* 0x000000ffff0b7224 */ /* 0x000fe400078e0031 */
.L_x_41203:
[----:B--23--:R-:W-:Y:S05]  /*fc70*/  BSYNC B1 ;  /* 0x0000000000017941 */ /* 0x00cfea0003800000 */
.L_x_41202:
[----:B-----5:R-:W2:Y:S01]  /*fc80*/  S2R R16, SR_TID.X ;  /* 0x0000000000107919 */ /* 0x020ea20000002100 */
[----:B------:R-:W-:Y:S01]  /*fc90*/  BSSY B1, `(.L_x_41301) ;  /* 0x0000741000017945 */ /* 0x000fe20003800000 */
[----:B0-----:R-:W-:Y:S01]  /*fca0*/  CS2R R26, SRZ ;  /* 0x00000000001a7805 */ /* 0x001fe2000001ff00 */
[----:B----4-:R-:W-:Y:S01]  /*fcb0*/  CS2R R24, SRZ ;  /* 0x0000000000187805 */ /* 0x010fe2000001ff00 */
[----:B--2---:R-:W-:-:S04]  /*fcc0*/  IADD3 R2, R16, 0x80, RZ ;  /* 0x0000008010027810 */ /* 0x004fc80007ffe0ff */
        /* <DEDUP_REMOVED lines=34> */
[--C-:B------:R-:W-:Y:S02]  /*fef0*/  IMAD.MOV.U32 R5, RZ, RZ, R19.reuse ;  /* 0x000000ffff057224 */ /* 0x100fe400078e0013 */
[----:B------:R-:W-:Y:S02]  /*ff00*/  IMAD.MOV.U32 R3, RZ, RZ, R19 ;  /* 0x000000ffff037224 */ /* 0x000fe400078e0013 */
[----:B------:R-:W-:-:S06]  /*ff10*/  IMAD.MOV.U32 R20, RZ, RZ, R18 ;  /* 0x000000ffff147224 */ /* 0x000fcc00078e0012 */
        /* <DEDUP_REMOVED lines=56> */
.L_x_41310:
        /* <DEDUP_REMOVED lines=24> */
.L_x_41313:
[----:B------:R-:W-:Y:S05]  /*10420*/  BSYNC B4 ;  /* 0x0000000000047941 */ /* 0x000fea0003800000 */
.L_x_41312:
        /* <DEDUP_REMOVED lines=15> */
.L_x_41311:
[----:B------:R-:W-:Y:S05]  /*10520*/  BSYNC B3 ;  /* 0x0000000000037941 */ /* 0x000fea0003800000 */
.L_x_41309:
        /* <DEDUP_REMOVED lines=23> */
.L_x_41315:
[----:B------:R-:W-:Y:S05]  /*106a0*/  BSYNC B3 ;  /* 0x0000000000037941 */ /* 0x000fea0003800000 */
.L_x_41314:
        /* <DEDUP_REMOVED lines=43> */
.L_x_41317:
[----:B------:R-:W-:-:S04]  /*10960*/  ISETP.GE.AND P0, PT, R29, RZ, PT ;  /* 0x000000ff1d00720c */ /* 0x000fc80003f06270 */
[----:B------:R-:W-:Y:S02]  /*10970*/  FSEL R4, RZ, 3.37028055040000000000e+12, P0 ;  /* 0x54442d18ff047808 */ /* 0x000fe40000000000 */
[----:B------:R-:W-:Y:S02]  /*10980*/  FSEL R5, RZ, 2.1426990032196044922, P0 ;  /* 0x400921fbff057808 */ /* 0x000fe40000000000 */
.L_x_41318:
[----:B------:R-:W-:Y:S05]  /*10990*/  BSYNC B0 ;  /* 0x0000000000007941 */ /* 0x000fea0003800000 */
.L_x_41316:
[----:B------:R0:W2:Y:S02]  /*109a0*/  DADD R28, |R28|, |R30| ;  /* 0x000000001c1c7229 */ /* 0x0000a4000000061e */
[----:B0-----:R-:W-:Y:S02]  /*109b0*/  LOP3.LUT R31, R5, 0x80000000, R31, 0xb8, !PT ;  /* 0x80000000051f7812 */ /* 0x001fe400078eb81f */
[----:B-1----:R-:W-:-:S04]  /*109c0*/  DMUL R18, R18, 0.5 ;  /* 0x3fe0000012127828 */ /* 0x002fc80000000000 */
[----:B--2---:R-:W0:-:S06]  /*109d0*/  DSETP.GTU.AND P0, PT, |R28|, +INF , PT ;  /* 0x7ff000001c00742a */ /* 0x004e0c0003f0c200 */
[----:B0-----:R-:W-:Y:S02]  /*109e0*/  FSEL R4, R28, R4, P0 ;  /* 0x000000041c047208 */ /* 0x001fe40000000000 */
[----:B------:R-:W-:Y:S01]  /*109f0*/  FSEL R5, R29, R31, P0 ;  /* 0x0000001f1d057208 */ /* 0x000fe20000000000 */
[----:B------:R-:W-:Y:S05]  /*10a00*/  BRA `(.L_x_41319) ;  /* 0x00004c0000007947 */ /* 0x000fea0003800000 */
.L_x_41308:
        /* <DEDUP_REMOVED lines=79> */
.L_x_41322:
[----:B------:R-:W-:Y:S05]  /*10f00*/  BSYNC B0 ;  /* 0x0000000000007941 */ /* 0x000fea0003800000 */
.L_x_41321:
[----:B------:R-:W-:Y:S01]  /*10f10*/  BSSY B3, `(.L_x_41323) ;  /* 0x000000a000037945 */ /* 0x000fe20003800000 */
[----:B------:R-:W-:Y:S05]  /*10f20*/  @P4 BRA P5, `(.L_x_41324) ;  /* 0x0000008000004947 */ /* 0x000fea0002800000 */
[----:B------:R-:W-:Y:S01]  /*10f30*/  IMAD.MOV.U32 R4, RZ, RZ, R24 ;  /* 0x000000ffff047224 */ /* 0x000fe200078e0018 */
[----:B------:R-:W-:Y:S01]  /*10f40*/  MOV R0, 0x10f90 ;  /* 0x00010f9000007802 */ /* 0x000fe20000000f00 */
[----:B------:R-:W-:Y:S02]  /*10f50*/  IMAD.MOV.U32 R5, RZ, RZ, R25 ;  /* 0x000000ffff057224 */ /* 0x000fe400078e0019 */
[----:B------:R-:W-:Y:S02]  /*10f60*/  IMAD.MOV.U32 R6, RZ, RZ, R22 ;  /* 0x000000ffff067224 */ /* 0x000fe400078e0016 */
[----:B------:R-:W-:Y:S02]  /*10f70*/  IMAD.MOV.U32 R3, RZ, RZ, R23 ;  /* 0x000000ffff037224 */ /* 0x000fe400078e0017 */
[----:B01----:R-:W-:Y:S05]  /*10f80*/  CALL.REL.NOINC `($__internal_73_$__cuda_sm20_div_rn_f64_full) ;  /* 0x00018d1000007944 */ /* 0x003fea0003c00000 */
[----:B------:R-:W-:Y:S02]  /*10f90*/  IMAD.MOV.U32 R5, RZ, RZ, R4 ;  /* 0x000000ffff057224 */ /* 0x000fe400078e0004 */
[----:B------:R-:W-:Y:S02]  /*10fa0*/  IMAD.MOV.U32 R4, RZ, RZ, R3 ;  /* 0x000000ffff047224 */ /* 0x000fe400078e0003 */
.L_x_41324:
[----:B------:R-:W-:Y:S05]  /*10fb0*/  BSYNC B3 ;  /* 0x0000000000037941 */ /* 0x000fea0003800000 */
.L_x_41323:
[----:B------:R-:W2:Y:S01]  /*10fc0*/  DSETP.NEU.AND P0, PT, R22, RZ, PT ;  /* 0x000000ff1600722a */ /* 0x000ea20003f0d000 */
[----:B------:R-:W-:-:S13]  /*10fd0*/  BSSY B0, `(.L_x_41325) ;  /* 0x000002d000007945 */ /* 0x000fda0003800000 */
[----:B--2---:R-:W-:Y:S05]  /*10fe0*/  @!P0 BRA `(.L_x_41326) ;  /* 0x0000028000008947 */ /* 0x004fea0003800000 */
[----:B------:R-:W2:Y:S01]  /*10ff0*/  DMUL R6, R4, R4 ;  /* 0x0000000404067228 */ /* 0x000ea20000000000 */
[----:B------:R-:W-:Y:S01]  /*11000*/  IMAD.MOV.U32 R20, RZ, RZ, 0x2a25ff7e ;  /* 0x2a25ff7eff147424 */ /* 0x000fe200078e00ff */
[----:B------:R-:W-:Y:S01]  /*11010*/  ISETP.GE.AND P0, PT, R29, RZ, PT ;  /* 0x000000ff1d00720c */ /* 0x000fe20003f06270 */
[----:B------:R-:W-:Y:S01]  /*11020*/  IMAD.MOV.U32 R21, RZ, RZ, 0x3ef53e1d ;  /* 0x3ef53e1dff157424 */ /* 0x000fe200078e00ff */
[----:B------:R-:W-:-:S05]  /*11030*/  DSETP.NEU.AND P2, PT, |R28|, |R30|, PT ;  /* 0x4000001e1c00722a */ /* 0x000fca0003f4d200 */
        /* <DEDUP_REMOVED lines=35> */
.L_x_41326:
[----:B------:R-:W-:-:S04]  /*11270*/  ISETP.GE.AND P0, PT, R29, RZ, PT ;  /* 0x000000ff1d00720c */ /* 0x000fc80003f06270 */
[----:B------:R-:W-:Y:S02]  /*11280*/  FSEL R4, RZ, 3.37028055040000000000e+12, P0 ;  /* 0x54442d18ff047808 */ /* 0x000fe40000000000 */
[----:B------:R-:W-:Y:S02]  /*11290*/  FSEL R5, RZ, 2.1426990032196044922, P0 ;  /* 0x400921fbff057808 */ /* 0x000fe40000000000 */
.L_x_41327:
[----:B------:R-:W-:Y:S05]  /*112a0*/  BSYNC B0 ;  /* 0x0000000000007941 */ /* 0x000fea0003800000 */
.L_x_41325:
[----:B------:R2:W3:Y:S02]  /*112b0*/  DADD R28, |R28|, |R30| ;  /* 0x000000001c1c7229 */ /* 0x0004e4000000061e */
[----:B--2---:R-:W-:Y:S02]  /*112c0*/  LOP3.LUT R31, R5, 0x80000000, R31, 0xb8, !PT ;  /* 0x80000000051f7812 */ /* 0x004fe400078eb81f */
[----:B-1----:R-:W-:-:S04]  /*112d0*/  DMUL R18, R18, 0.5 ;  /* 0x3fe0000012127828 */ /* 0x002fc80000000000 */
[----:B---3--:R-:W1:-:S06]  /*112e0*/  DSETP.GTU.AND P0, PT, |R28|, +INF , PT ;  /* 0x7ff000001c00742a */ /* 0x008e4c0003f0c200 */
[----:B-1----:R-:W-:Y:S02]  /*112f0*/  FSEL R4, R28, R4, P0 ;  /* 0x000000041c047208 */ /* 0x002fe40000000000 */
[----:B------:R-:W-:Y:S01]  /*11300*/  FSEL R5, R29, R31, P0 ;  /* 0x0000001f1d057208 */ /* 0x000fe20000000000 */
[----:B------:R-:W-:Y:S05]  /*11310*/  BRA `(.L_x_41319) ;  /* 0x000042f000007947 */ /* 0x000fea0003800000 */
.L_x_41320:
        /* <DEDUP_REMOVED lines=8> */
[----:B------:R-:W-:-:S04]  /*113a0*/  DMUL R4, R6, R6 ;  /* 0x0000000606047228 */ /* 0x000fc80000000000 */
[----:B------:R0:W2:Y:S02]  /*113b0*/  DADD R62, R6, R6 ;  /* 0x00000000063e7229 */ /* 0x0000a40000000006 */
[----:B0-----:R-:W-:Y:S02]  /*113c0*/  LOP3.LUT R7, R19, 0xfffffff8, RZ, 0xc0, !PT ;  /* 0xfffffff813077812 */ /* 0x001fe400078ec0ff */
[----:B------:R-:W0:Y:S01]  /*113d0*/  DADD R54, R20, R20 ;  /* 0x0000000014367229 */ /* 0x000e220000000014 */
[----:B-1----:R-:W-:-:S03]  /*113e0*/  LOP3.LUT R51, R27, 0xfffffff8, RZ, 0xc0, !PT ;  /* 0xfffffff81b337812 */ /* 0x002fc600078ec0ff */
[----:B------:R-:W-:-:S04]  /*113f0*/  DMUL R56, R20, R20 ;  /* 0x0000001414387228 */ /* 0x000fc80000000000 */
        /* <DEDUP_REMOVED lines=14> */
.L_x_41329:
[----:B------:R-:W1:-:S06]  /*114e0*/  DSETP.GEU.AND P0, PT, R4, R56, PT ;  /* 0x000000380400722a */ /* 0x000e4c0003f0e000 */
[----:B-1----:R-:W-:Y:S02]  /*114f0*/  FSEL R54, R56, R4, !P0 ;  /* 0x0000000438367208 */ /* 0x002fe40004000000 */
[----:B------:R-:W-:Y:S02]  /*11500*/  FSEL R55, R57, R5, !P0 ;  /* 0x0000000539377208 */ /* 0x000fe40004000000 */
[----:B------:R-:W-:Y:S02]  /*11510*/  FSEL R57, R5, R57, !P0 ;  /* 0x0000003905397208 */ /* 0x000fe40004000000 */
[----:B------:R-:W-:-:S06]  /*11520*/  FSEL R56, R4, R56, !P0 ;  /* 0x0000003804387208 */ /* 0x000fcc0004000000 */
        /* <DEDUP_REMOVED lines=8> */
[----:B---3--:R2:W3:Y:S01]  /*115b0*/  DSETP.LT.OR P0, PT, R4, R18, P0 ;  /* 0x000000120400722a */ /* 0x0084e20000701400 */
[----:B------:R-:W-:Y:S01]  /*115c0*/  IMAD.MOV.U32 R56, RZ, RZ, R17 ;  /* 0x000000ffff387224 */ /* 0x000fe200078e0011 */
        /* <DEDUP_REMOVED lines=24> */
[----:B------:R-:W1:Y:S01]  /*11750*/  DSETP.GEU.AND P2, PT, R60, R26, PT ;  /* 0x0000001a3c00722a */ /* 0x000e620003f4e000 */
[----:B------:R-:W-:-:S02]  /*11760*/  IMAD.MOV.U32 R5, RZ, RZ, R55 ;  /* 0x000000ffff057224 */ /* 0x000fc400078e0037 */
[----:B------:R-:W-:Y:S01]  /*11770*/  IMAD.MOV.U32 R21, RZ, RZ, R20 ;  /* 0x000000ffff157224 */ /* 0x000fe200078e0014 */
[----:B---3--:R2:W3:Y:S01]  /*11780*/  DSETP.LT.OR P0, PT, R60, R26, P0 ;  /* 0x0000001a3c00722a */ /* 0x0084e20000701400 */
[----:B------:R-:W-:Y:S01]  /*11790*/  IMAD.MOV.U32 R20, RZ, RZ, R4 ;  /* 0x000000ffff147224 */ /* 0x000fe200078e0004 */
[----:B-1----:R-:W-:Y:S01]  /*117a0*/  FSEL R62, R60, R26, !P2 ;  /* 0x0000001a3c3e7208 */ /* 0x002fe20005000000 */
[----:B------:R-:W-:Y:S01]  /*117b0*/  IMAD.MOV.U32 R4, RZ, RZ, R54 ;  /* 0x000000ffff047224 */ /* 0x000fe200078e0036 */
        /* <DEDUP_REMOVED lines=26> */
[----:B--2---:R-:W-:-:S03]  /*11960*/  DSETP.LT.OR P0, PT, R60, R52, P0 ;  /* 0x000000343c00722a */ /* 0x004fc60000701400 */
[----:B------:R-:W-:Y:S01]  /*11970*/  IMAD.MOV.U32 R51, RZ, RZ, R66 ;  /* 0x000000ffff337224 */ /* 0x000fe200078e0042 */
        /* <DEDUP_REMOVED lines=10> */
.L_x_41328:
        /* <DEDUP_REMOVED lines=78> */
.L_x_41331:
        /* <DEDUP_REMOVED lines=24> */
.L_x_41334:
[----:B------:R-:W-:Y:S05]  /*12080*/  BSYNC B4 ;  /* 0x0000000000047941 */ /* 0x000fea0003800000 */
.L_x_41333:
        /* <DEDUP_REMOVED lines=15> */
.L_x_41332:
[----:B------:R-:W-:Y:S05]  /*12180*/  BSYNC B3 ;  /* 0x0000000000037941 */ /* 0x000fea0003800000 */
.L_x_41330:
        /* <DEDUP_REMOVED lines=23> */
.L_x_41336:
[----:B------:R-:W-:Y:S05]  /*12300*/  BSYNC B3 ;  /* 0x0000000000037941 */ /* 0x000fea0003800000 */
.L_x_41335:
        /* <DEDUP_REMOVED lines=43> */
.L_x_41338:
[----:B------:R-:W-:-:S04]  /*125c0*/  ISETP.GE.AND P0, PT, R29, RZ, PT ;  /* 0x000000ff1d00720c */ /* 0x000fc80003f06270 */
[----:B------:R-:W-:Y:S02]  /*125d0*/  FSEL R4, RZ, 3.37028055040000000000e+12, P0 ;  /* 0x54442d18ff047808 */ /* 0x000fe40000000000 */
[----:B------:R-:W-:Y:S02]  /*125e0*/  FSEL R5, RZ, 2.1426990032196044922, P0 ;  /* 0x400921fbff057808 */ /* 0x000fe40000000000 */
.L_x_41339:
[----:B------:R-:W-:Y:S05]  /*125f0*/  BSYNC B0 ;  /* 0x0000000000007941 */ /* 0x000fea0003800000 */
.L_x_41337:
[----:B------:R0:W2:Y:S02]  /*12600*/  DADD R28, |R28|, |R30| ;  /* 0x000000001c1c7229 */ /* 0x0000a4000000061e */
[----:B0-----:R-:W-:Y:S02]  /*12610*/  LOP3.LUT R31, R5, 0x80000000, R31, 0xb8, !PT ;  /* 0x80000000051f7812 */ /* 0x001fe400078eb81f */
[----:B-1----:R-:W-:-:S04]  /*12620*/  DMUL R18, R18, 0.5 ;  /* 0x3fe0000012127828 */ /* 0x002fc80000000000 */
[----:B--2---:R-:W0:-:S06]  /*12630*/  DSETP.GTU.AND P0, PT, |R28|, +INF , PT ;  /* 0x7ff000001c00742a */ /* 0x004e0c0003f0c200 */
[----:B0-----:R-:W-:Y:S02]  /*12640*/  FSEL R4, R28, R4, P0 ;  /* 0x000000041c047208 */ /* 0x001fe40000000000 */
[----:B------:R-:W-:Y:S01]  /*12650*/  FSEL R5, R29, R31, P0 ;  /* 0x0000001f1d057208 */ /* 0x000fe20000000000 */
[----:B------:R-:W-:Y:S05]  /*12660*/  BRA `(.L_x_41319) ;  /* 0x00002fa000007947 */ /* 0x000fea0003800000 */
.L_x_41307:
[CC--:B------:R-:W-:Y:S01]  /*12670*/  ISETP.GT.U32.AND P2, PT, R18.reuse, R6.reuse, PT ;  /* 0x000000061200720c */ /* 0x0c0fe20003f44070 */
[----:B------:R-:W-:Y:S01]  /*12680*/  IMAD.MOV.U32 R26, RZ, RZ, c[0x2][0x14c] ;  /* 0x00805300ff1a7624 */ /* 0x000fe200078e00ff */
[CC--:B------:R-:W-:Y:S01]  /*12690*/  ISETP.LT.U32.AND P0, PT, R18.reuse, R6.reuse, PT ;  /* 0x000000061200720c */ /* 0x0c0fe20003f01070 */
[----:B------:R-:W-:Y:S01]  /*126a0*/  IMAD.MOV.U32 R50, RZ, RZ, 0x0 ;  /* 0x00000000ff327424 */ /* 0x000fe200078e00ff */
[CC--:B------:R-:W-:Y:S01]  /*126b0*/  ISETP.GT.U32.AND.EX P2, PT, R19.reuse, R7.reuse, PT, P2 ;  /* 0x000000071300720c */ /* 0x0c0fe20003f44120 */
[----:B------:R-:W-:Y:S01]  /*126c0*/  IMAD.MOV.U32 R51, RZ, RZ, 0x3fd80000 ;  /* 0x3fd80000ff337424 */ /* 0x000fe200078e00ff */
[CC--:B------:R-:W-:Y:S01]  /*126d0*/  ISETP.LT.U32.AND.EX P0, PT, R19.reuse, R7.reuse, PT, P0 ;  /* 0x000000071300720c */ /* 0x0c0fe20003f01100 */
[----:B------:R-:W-:Y:S01]  /*126e0*/  BSSY B0, `(.L_x_41340) ;  /* 0x000006a000007945 */ /* 0x000fe20003800000 */
[----:B------:R-:W-:Y:S01]  /*126f0*/  SEL R5, R19, R7, P2 ;  /* 0x0000000713057207 */ /* 0x000fe20001000000 */
[----:B------:R-:W-:Y:S01]  /*12700*/  IMAD.MOV.U32 R52, RZ, RZ, -0x3ff ;  /* 0xfffffc01ff347424 */ /* 0x000fe200078e00ff */
        /* <DEDUP_REMOVED lines=103> */
.L_x_41341:
[----:B------:R-:W-:Y:S05]  /*12d80*/  BSYNC B0 ;  /* 0x0000000000007941 */ /* 0x000fea0003800000 */
.L_x_41340:
        /* <DEDUP_REMOVED lines=10> */
.L_x_41343:
[----:B------:R-:W-:Y:S05]  /*12e30*/  BSYNC B3 ;  /* 0x0000000000037941 */ /* 0x000fea0003800000 */
.L_x_41342:
        /* <DEDUP_REMOVED lines=43> */
.L_x_41345:
[----:B------:R-:W-:-:S04]  /*130f0*/  ISETP.GE.AND P0, PT, R29, RZ, PT ;  /* 0x000000ff1d00720c */ /* 0x000fc80003f06270 */
[----:B------:R-:W-:Y:S02]  /*13100*/  FSEL R4, RZ, 3.37028055040000000000e+12, P0 ;  /* 0x54442d18ff047808 */ /* 0x000fe40000000000 */
[----:B------:R-:W-:Y:S02]  /*13110*/  FSEL R5, RZ, 2.1426990032196044922, P0 ;  /* 0x400921fbff057808 */ /* 0x000fe40000000000 */
.L_x_41346:
[----:B------:R-:W-:Y:S05]  /*13120*/  BSYNC B0 ;  /* 0x0000000000007941 */ /* 0x000fea0003800000 */
.L_x_41344:
[----:B------:R2:W3:Y:S02]  /*13130*/  DADD R28, |R28|, |R30| ;  /* 0x000000001c1c7229 */ /* 0x0004e4000000061e */
[----:B--2---:R-:W-:-:S04]  /*13140*/  LOP3.LUT R31, R5, 0x80000000, R31, 0xb8, !PT ;  /* 0x80000000051f7812 */ /* 0x004fc800078eb81f */
[----:B---3--:R-:W2:-:S06]  /*13150*/  DSETP.GTU.AND P0, PT, |R28|, +INF , PT ;  /* 0x7ff000001c00742a */ /* 0x008e8c0003f0c200 */
[----:B--2---:R-:W-:Y:S02]  /*13160*/  FSEL R4, R28, R4, P0 ;  /* 0x000000041c047208 */ /* 0x004fe40000000000 */
[----:B------:R-:W-:Y:S01]  /*13170*/  FSEL R5, R29, R31, P0 ;  /* 0x0000001f1d057208 */ /* 0x000fe20000000000 */
[----:B------:R-:W-:Y:S05]  /*13180*/  BRA `(.L_x_41319) ;  /* 0x0000248000007947 */ /* 0x000fea0003800000 */
.L_x_41306:
        /* <DEDUP_REMOVED lines=69> */
.L_x_41349:
        /* <DEDUP_REMOVED lines=24> */
.L_x_41352:
[----:B------:R-:W-:Y:S05]  /*13760*/  BSYNC B4 ;  /* 0x0000000000047941 */ /* 0x000fea0003800000 */
.L_x_41351:
        /* <DEDUP_REMOVED lines=15> */
.L_x_41350:
[----:B------:R-:W-:Y:S05]  /*13860*/  BSYNC B3 ;  /* 0x0000000000037941 */ /* 0x000fea0003800000 */
.L_x_41348:
        /* <DEDUP_REMOVED lines=26> */
[----:B0-2---:R-:W0:-:S10]  /*13a10*/  DADD R18, -RZ, -R6 ;  /* 0x00000000ff127229 */ /* 0x005e140000000906 */
[----:B0-----:R-:W-:Y:S02]  /*13a20*/  FSEL R20, R6, R18, !P0 ;  /* 0x0000001206147208 */ /* 0x001fe40004000000 */
[----:B------:R-:W-:Y:S01]  /*13a30*/  FSEL R21, R7, R19, !P0 ;  /* 0x0000001307157208 */ /* 0x000fe20004000000 */
[----:B------:R-:W0:-:S05]  /*13a40*/  DADD R18, -R6, c[0x2][0x138] ;  /* 0x00804e0006127629 */ /* 0x000e0a0000000100 */
[----:B------:R-:W2:-:S05]  /*13a50*/  DADD R20, R20, c[0x2][0x130] ;  /* 0x00804c0014147629 */ /* 0x000e8a0000000000 */
[----:B0-----:R-:W-:Y:S02]  /*13a60*/  FSEL R3, R19, R7, !P0 ;  /* 0x0000000713037208 */ /* 0x001fe40004000000 */
[----:B------:R-:W-:Y:S01]  /*13a70*/  FSEL R7, R18, R6, !P0 ;  /* 0x0000000612077208 */ /* 0x000fe20004000000 */
[----:B------:R-:W-:Y:S01]  /*13a80*/  IMAD.MOV.U32 R6, RZ, RZ, 0x4002d97c ;  /* 0x4002d97cff067424 */ /* 0x000fe200078e00ff */
[----:B-1----:R-:W-:Y:S01]  /*13a90*/  DMUL R18, R4, 0.5 ;  /* 0x3fe0000004127828 */ /* 0x002fe20000000000 */
        /* <DEDUP_REMOVED lines=9> */
.L_x_41347:
        /* <DEDUP_REMOVED lines=46> */
.L_x_41305:
        /* <DEDUP_REMOVED lines=22> */
[----:B------:R-:W-:Y:S05]  /*13f70*/  CALL.REL.NOINC `($__internal_73_$__cuda_sm20_div_rn_f64_full) ;  /* 0x00015d2000007944 */ /* 0x000fea0003c00000 */
[----:B------:R-:W-:Y:S02]  /*13f80*/  IMAD.MOV.U32 R5, RZ, RZ, R4 ;  /* 0x000000ffff057224 */ /* 0x000fe400078e0004 */
[----:B------:R-:W-:Y:S02]  /*13f90*/  IMAD.MOV.U32 R4, RZ, RZ, R3 ;  /* 0x000000ffff047224 */ /* 0x000fe400078e0003 */
.L_x_41354:
[----:B------:R-:W-:Y:S05]  /*13fa0*/  BSYNC B3 ;  /* 0x0000000000037941 */ /* 0x000fea0003800000 */
.L_x_41353:
        /* <DEDUP_REMOVED lines=23> */
[----:B------:R-:W-:Y:S05]  /*14120*/  CALL.REL.NOINC `($__internal_73_$__cuda_sm20_div_rn_f64_full) ;  /* 0x00015b7000007944 */ /* 0x000fea0003c00000 */
[----:B------:R-:W-:Y:S02]  /*14130*/  IMAD.MOV.U32 R6, RZ, RZ, R3 ;  /* 0x000000ffff067224 */ /* 0x000fe400078e0003 */
[----:B------:R-:W-:Y:S02]  /*14140*/  IMAD.MOV.U32 R7, RZ, RZ, R4 ;  /* 0x000000ffff077224 */ /* 0x000fe400078e0004 */
.L_x_41356:
[----:B-12---:R-:W-:Y:S05]  /*14150*/  BSYNC B3 ;  /* 0x0000000000037941 */ /* 0x006fea0003800000 */
.L_x_41355:
        /* <DEDUP_REMOVED lines=114> */
.L_x_41358:
[----:B------:R-:W-:Y:S05]  /*14880*/  BSYNC B0 ;  /* 0x0000000000007941 */ /* 0x000fea0003800000 */
.L_x_41357:
        /* <DEDUP_REMOVED lines=10> */
.L_x_41360:
[----:B------:R-:W-:Y:S05]  /*14930*/  BSYNC B3 ;  /* 0x0000000000037941 */ /* 0x000fea0003800000 */
.L_x_41359:
        /* <DEDUP_REMOVED lines=43> */
.L_x_41362:
[----:B------:R-:W-:-:S04]  /*14bf0*/  ISETP.GE.AND P0, PT, R29, RZ, PT ;  /* 0x000000ff1d00720c */ /* 0x000fc80003f06270 */
[----:B------:R-:W-:Y:S02]  /*14c00*/  FSEL R4, RZ, 3.37028055040000000000e+12, P0 ;  /* 0x54442d18ff047808 */ /* 0x000fe40000000000 */
[----:B------:R-:W-:Y:S02]  /*14c10*/  FSEL R5, RZ, 2.1426990032196044922, P0 ;  /* 0x400921fbff057808 */ /* 0x000fe40000000000 */
.L_x_41363:
[----:B------:R-:W-:Y:S05]  /*14c20*/  BSYNC B0 ;  /* 0x0000000000007941 */ /* 0x000fea0003800000 */
.L_x_41361:
[----:B------:R2:W3:Y:S02]  /*14c30*/  DADD R28, |R28|, |R30| ;  /* 0x000000001c1c7229 */ /* 0x0004e4000000061e */
[----:B--2---:R-:W-:Y:S02]  /*14c40*/  LOP3.LUT R31, R5, 0x80000000, R31, 0xb8, !PT ;  /* 0x80000000051f7812 */ /* 0x004fe400078eb81f */
[----:B-1----:R-:W-:-:S04]  /*14c50*/  DADD R18, R18, 1 ;  /* 0x3ff0000012127429 */ /* 0x002fc80000000000 */
[----:B---3--:R-:W1:-:S06]  /*14c60*/  DSETP.GTU.AND P0, PT, |R28|, +INF , PT ;  /* 0x7ff000001c00742a */ /* 0x008e4c0003f0c200 */
[----:B-1----:R-:W-:Y:S02]  /*14c70*/  FSEL R4, R28, R4, P0 ;  /* 0x000000041c047208 */ /* 0x002fe40000000000 */
[----:B------:R-:W-:Y:S01]  /*14c80*/  FSEL R5, R29, R31, P0 ;  /* 0x0000001f1d057208 */ /* 0x000fe20000000000 */
[----:B------:R-:W-:Y:S05]  /*14c90*/  BRA `(.L_x_41319) ;  /* 0x0000097000007947 */ /* 0x000fea0003800000 */
.L_x_41304:
        /* <DEDUP_REMOVED lines=88> */
.L_x_41365:
[----:B------:R-:W-:Y:S05]  /*15220*/  BSYNC B0 ;  /* 0x0000000000007941 */ /* 0x000fea0003800000 */
.L_x_41364:
        /* <DEDUP_REMOVED lines=10> */
.L_x_41367:
[----:B------:R-:W-:Y:S05]  /*152d0*/  BSYNC B3 ;  /* 0x0000000000037941 */ /* 0x000fea0003800000 */
.L_x_41366:
        /* <DEDUP_REMOVED lines=43> */
.L_x_41369:
[----:B------:R-:W-:Y:S02]  /*15590*/  FSEL R4, RZ, 3.37028055040000000000e+12, P2 ;  /* 0x54442d18ff047808 */ /* 0x000fe40001000000 */
[----:B------:R-:W-:Y:S02]  /*155a0*/  FSEL R5, RZ, 2.1426990032196044922, P2 ;  /* 0x400921fbff057808 */ /* 0x000fe40001000000 */
.L_x_41370:
[----:B------:R-:W-:Y:S05]  /*155b0*/  BSYNC B0 ;  /* 0x0000000000007941 */ /* 0x000fea0003800000 */
.L_x_41368:
[----:B------:R2:W3:Y:S02]  /*155c0*/  DADD R28, |R28|, |R30| ;  /* 0x000000001c1c7229 */ /* 0x0004e4000000061e */
[----:B--2---:R-:W-:-:S04]  /*155d0*/  LOP3.LUT R31, R5, 0x80000000, R31, 0xb8, !PT ;  /* 0x80000000051f7812 */ /* 0x004fc800078eb81f */
[----:B---3--:R-:W2:-:S06]  /*155e0*/  DSETP.GTU.AND P0, PT, |R28|, +INF , PT ;  /* 0x7ff000001c00742a */ /* 0x008e8c0003f0c200 */
[----:B--2---:R-:W-:Y:S02]  /*155f0*/  FSEL R4, R28, R4, P0 ;  /* 0x000000041c047208 */ /* 0x004fe40000000000 */
[----:B------:R-:W-:Y:S02]  /*15600*/  FSEL R5, R29, R31, P0 ;  /* 0x0000001f1d057208 */ /* 0x000fe40000000000 */
.L_x_41319:
[----:B------:R-:W-:Y:S05]  /*15610*/  BSYNC B2 ;  /* 0x0000000000027941 */ /* 0x000fea0003800000 */
.L_x_41303:
[----:B------:R-:W2:-:S04]  /*15620*/  DMUL R28, R4, R32 ;  /* 0x00000020041c7228 */ /* 0x000e880000000000 */
        /* <DEDUP_REMOVED lines=23> */
[----:B-1----:R-:W1:-:S06]  /*157a0*/  DFMA R6, R4, c[0x2][0x160], R18 ;  /* 0x0080580004067a2b */ /* 0x002e4c0000000012 */
[----:B-1----:R-:W1:-:S06]  /*157b0*/  DFMA R6, R4, c[0x2][0x168], R6 ;  /* 0x00805a0004067a2b */ /* 0x002e4c0000000006 */
        /* <DEDUP_REMOVED lines=9> */
[----:B-1----:R-:W1:-:S06]  /*15850*/  DFMA R4, R6, R4, 1 ;  /* 0x3ff000000604742b */ /* 0x002e4c0000000004 */
[----:B-1----:R-:W1:-:S10]  /*15860*/  DFMA R4, R6, R4, 1 ;  /* 0x3ff000000604742b */ /* 0x002e540000000004 */
[----:B01----:R-:W-:Y:S02]  /*15870*/  IMAD R27, R20, 0x100000, R5 ;  /* 0x00100000141b7824 */ /* 0x003fe400078e0205 */
        /* <DEDUP_REMOVED lines=14> */
.L_x_41376:
[----:B------:R-:W-:Y:S05]  /*15960*/  BSYNC B0 ;  /* 0x0000000000007941 */ /* 0x000fea0003800000 */
.L_x_41375:
        /* <DEDUP_REMOVED lines=13> */
[----:B012---:R-:W-:Y:S05]  /*15a40*/  CALL.REL.NOINC `($_ZN2at6native27unrolled_elementwise_kernelIZZZNS0_50_GLOBAL__N__2680c7bb_12_PowKernel_cu_b2145a98_318424pow_tensor_tensor_kernelERNS_18TensorIteratorBaseEENKUlvE_clEvENKUlvE6_clEvEUlN3c107complexIdEES9_E_St5arrayIPcLm3EELi4E23TrivialOffsetCalculatorILi2EjESE_ILi1EjENS0_6memory12LoadWithCastILi2EEENSH_13StoreWithCastILi1EEEEEviT_T0_T2_T3_T4_T5_$__internal_trig_reduction_slowpathd) ;  /* 0x0001489000007944 */ /* 0x007fea0003c00000 */
[----:B------:R-:W-:Y:S02]  /*15a50*/  IMAD.MOV.U32 R24, RZ, RZ, R4 ;  /* 0x000000ffff187224 */ /* 0x000fe400078e0004 */
[----:B------:R-:W-:Y:S01]  /*15a60*/  IMAD.MOV.U32 R25, RZ, RZ, R5 ;  /* 0x000000ffff197224 */ /* 0x000fe200078e0005 */
[----:B------:R-:W-:Y:S05]  /*15a70*/  BRA `(.L_x_41379) ;  /* 0x0000002000007947 */ /* 0x000fea0003800000 */
.L_x_41378:
[----:B------:R2:W3:Y:S01]  /*15a80*/  DMUL R24, RZ, R28 ;  /* 0x0000001cff187228 */ /* 0x0004e20000000000 */
[----:B------:R-:W-:-:S05]  /*15a90*/  IMAD.MOV.U32 R0, RZ, RZ, RZ ;  /* 0x000000ffff007224 */ /* 0x000fca00078e00ff */
.L_x_41379:
[----:B------:R-:W-:Y:S05]  /*15aa0*/  BSYNC B2 ;  /* 0x0000000000027941 */ /* 0x000fea0003800000 */
.L_x_41377:
        /* <DEDUP_REMOVED lines=40> */
.L_x_41381:
[----:B------:R2:W3:Y:S01]  /*15d30*/  DMUL R18, RZ, R28 ;  /* 0x0000001cff127228 */ /* 0x0004e20000000000 */
[----:B------:R-:W-:-:S05]  /*15d40*/  IMAD.MOV.U32 R0, RZ, RZ, RZ ;  /* 0x000000ffff007224 */ /* 0x000fca00078e00ff */
.L_x_41382:
[----:B------:R-:W-:Y:S05]  /*15d50*/  BSYNC B2 ;  /* 0x0000000000027941 */ /* 0x000fea0003800000 */
.L_x_41380:
        /* <DEDUP_REMOVED lines=25> */
.L_x_41374:
        /* <DEDUP_REMOVED lines=23> */
[----:B-1----:R-:W-:Y:S02]  /*16060*/  IMAD R25, R20, 0x100000, R5 ;  /* 0x0010000014197824 */ /* 0x002fe400078e0205 */
[----:B------:R-:W-:Y:S01]  /*16070*/  IMAD.MOV.U32 R24, RZ, RZ, R4 ;  /* 0x000000ffff187224 */ /* 0x000fe200078e0004 */
[----:B------:R-:W-:Y:S05]  /*16080*/  @!P0 BRA `(.L_x_41384) ;  /* 0x000000c000008947 */ /* 0x000fea0003800000 */
[----:B------:R-:W-:Y:S01]  /*16090*/  FSETP.GEU.FTZ.AND P0, PT, |R19|, 4.2275390625, PT ;  /* 0x408748001300780b */ /* 0x000fe20003f1e200 */
[----:B------:R-:W-:-:S04]  /*160a0*/  DADD R22, R18, +INF ;  /* 0x7ff0000012167429 */ /* 0x000fc80000000000 */
[----:B------:R-:W1:-:S06]  /*160b0*/  DSETP.GEU.AND P1, PT, R18, RZ, PT ;  /* 0x000000ff1200722a */ /* 0x000e4c0003f2e000 */
[----:B-1----:R-:W-:Y:S02]  /*160c0*/  FSEL R24, R22, RZ, P1 ;  /* 0x000000ff16187208 */ /* 0x002fe40000800000 */
        /* <DEDUP_REMOVED lines=8> */
.L_x_41384:
[----:B------:R-:W-:Y:S05]  /*16150*/  BSYNC B0 ;  /* 0x0000000000007941 */ /* 0x000fea0003800000 */
.L_x_41383:
[----:B------:R-:W-:Y:S01]  /*16160*/  BSSY B2, `(.L_x_41385) ;  /* 0x0000013000027945 */ /* 0x000fe20003800000 */
[----:B------:R-:W-:Y:S05]  /*16170*/  @!P2 BRA `(.L_x_41386) ;  /* 0x000000f00000a947 */ /* 0x000fea0003800000 */
[----:B-1----:R-:W1:-:S04]  /*16180*/  DMUL R4, R28, c[0x2][0x1b8] ;  /* 0x00806e001c047a28 */ /* 0x002e480000000000 */
[----:B------:R-:W-:Y:S02]  /*16190*/  DSETP.GE.AND P0, PT, |R28|, 2.14748364800000000000e+09, PT ;  /* 0x41e000001c00742a */ /* 0x000fe40003f06200 */
[----:B-1----:R-:W1:Y:S08]  /*161a0*/  F2I.F64 R0, R4 ;  /* 0x0000000400007311 */ /* 0x002e700000301100 */
[----:B01----:R-:W0:Y:S02]  /*161b0*/  I2F.F64 R26, R0 ;  /* 0x00000000001a7312 */ /* 0x003e240000201c00 */
[----:B0-----:R-:W0:-:S06]  /*161c0*/  DFMA R6, -R26, c[0x2][0x130], R28 ;  /* 0x00804c001a067a2b */ /* 0x001e0c000000011c */
[----:B0-----:R-:W0:-:S06]  /*161d0*/  DFMA R6, -R26, c[0x2][0x1c0], R6 ;  /* 0x008070001a067a2b */ /* 0x001e0c0000000106 */
[----:B0-----:R0:W1:Y:S01]  /*161e0*/  DFMA R26, -R26, c[0x2][0x1c8], R6 ;  /* 0x008072001a1a7a2b */ /* 0x0010620000000106 */
        /* <DEDUP_REMOVED lines=8> */
.L_x_41386:
[----:B0-----:R0:W3:Y:S01]  /*16270*/  DMUL R26, RZ, R28 ;  /* 0x0000001cff1a7228 */ /* 0x0010e20000000000 */
[----:B------:R-:W-:-:S05]  /*16280*/  IMAD.MOV.U32 R0, RZ, RZ, RZ ;  /* 0x000000ffff007224 */ /* 0x000fca00078e00ff */
.L_x_41387:
[----:B------:R-:W-:Y:S05]  /*16290*/  BSYNC B2 ;  /* 0x0000000000027941 */ /* 0x000fea0003800000 */
.L_x_41385:
        /* <DEDUP_REMOVED lines=31> */
[----:B-1----:R1:W3:Y:S01]  /*16490*/  DFMA R18, -R18, c[0x2][0x1c8], R6 ;  /* 0x0080720012127a2b */ /* 0x0022e20000000106 */
        /* <DEDUP_REMOVED lines=8> */
.L_x_41389:
[----:B------:R1:W3:Y:S01]  /*16520*/  DMUL R18, RZ, R28 ;  /* 0x0000001cff127228 */ /* 0x0002e20000000000 */
[----:B------:R-:W-:-:S05]  /*16530*/  IMAD.MOV.U32 R0, RZ, RZ, RZ ;  /* 0x000000ffff007224 */ /* 0x000fca00078e00ff */
.L_x_41390:
[----:B------:R-:W-:Y:S05]  /*16540*/  BSYNC B2 ;  /* 0x0000000000027941 */ /* 0x000fea0003800000 */
.L_x_41388:
        /* <DEDUP_REMOVED lines=9> */
[----:B------:R-:W4:Y:S01]  /*165e0*/  DMUL R48, R18, R18 ;  /* 0x0000001212307228 */ /* 0x000f220000000000 */
[----:B------:R-:W-:Y:S01]  /*165f0*/  IMAD.MOV.U32 R0, RZ, RZ, 0x3de5db65 ;  /* 0x3de5db65ff007424 */ /* 0x000fe200078e00ff */
[----:B--2---:R-:W-:-:S02]  /*16600*/  LEA.HI R3, R25, 0xffffff09, RZ, 0xc ;  /* 0xffffff0919037811 */ /* 0x004fc400078f60ff */
[----:B------:R-:W-:Y:S02]  /*16610*/  FSEL R34, -R34, 4.2945490664224492434e-19, !P0 ;  /* 0x20fd816422227808 */ /* 0x000fe40004000100 */
[----:B------:R-:W-:Y:S02]  /*16620*/  FSEL R35, R0, -0.082518599927425384521, !P0 ;  /* 0xbda8ff8300237808 */ /* 0x000fe40004000000 */
[----:B------:R-:W-:-:S04]  /*16630*/  LOP3.LUT R0, R25, 0xfffff, RZ, 0xc0, !PT ;  /* 0x000fffff19007812 */ /* 0x000fc800078ec0ff */
[----:B------:R-:W-:-:S06]  /*16640*/  LOP3.LUT R25, R0, 0x7fe00000, RZ, 0xfc, !PT ;  /* 0x7fe0000000197812 */ /* 0x000fcc00078efcff */
[----:B0-----:R-:W-:-:S04]  /*16650*/  DMUL R26, R24, R26 ;  /* 0x0000001a181a7228 */ /* 0x001fc80000000000 */
[----:B----4-:R-:W0:-:S06]  /*16660*/  DFMA R28, R48, R34, R28 ;  /* 0x00000022301c722b */ /* 0x010e0c000000001c */
[----:B0-----:R-:W5:-:S06]  /*16670*/  DFMA R28, R48, R28, R30 ;  /* 0x0000001c301c722b */ /* 0x001f4c000000001e */
[----:B-----5:R-:W0:-:S06]  /*16680*/  DFMA R20, R48, R28, R20 ;  /* 0x0000001c3014722b */ /* 0x020e0c0000000014 */
[----:B0-----:R-:W3:-:S06]  /*16690*/  DFMA R20, R48, R20, R22 ;  /* 0x000000143014722b */ /* 0x001ecc0000000016 */
[----:B---3--:R-:W0:-:S06]  /*166a0*/  DFMA R4, R48, R20, R4 ;  /* 0x000000143004722b */ /* 0x008e0c0000000004 */
[----:B0-----:R-:W0:-:S06]  /*166b0*/  DFMA R4, R48, R4, R6 ;  /* 0x000000043004722b */ /* 0x001e0c0000000006 */
[----:B0-----:R-:W-:-:S04]  /*166c0*/  DFMA R18, R4, R18, R18 ;  /* 0x000000120412722b */ /* 0x001fc80000000012 */
[----:B------:R0:W1:Y:S02]  /*166d0*/  @P0 DFMA R18, R48, R4, 1 ;  /* 0x3ff000003012042b */ /* 0x0000640000000004 */
[----:B0-----:R-:W-:-:S04]  /*166e0*/  LEA.HI R4, R3, R3, RZ, 0x1 ;  /* 0x0000000303047211 */ /* 0x001fc800078f08ff */
[----:B------:R-:W-:Y:S01]  /*166f0*/  SHF.R.S32.HI R4, RZ, 0x1, R4 ;  /* 0x00000001ff047819 */ /* 0x000fe20000011404 */
[----:B-1----:R-:W0:-:S03]  /*16700*/  @P1 DFMA R18, R18, -1, RZ ;  /* 0xbff000001212182b */ /* 0x002e0600000000ff */
[----:B------:R-:W-:Y:S01]  /*16710*/  LEA R5, R4, 0x3ff00000, 0x14 ;  /* 0x3ff0000004057811 */ /* 0x000fe200078ea0ff */
[----:B------:R-:W-:Y:S02]  /*16720*/  IMAD.IADD R3, R3, 0x1, -R4 ;  /* 0x0000000103037824 */ /* 0x000fe400078e0a04 */
[----:B------:R-:W-:Y:S01]  /*16730*/  IMAD.MOV.U32 R4, RZ, RZ, RZ ;  /* 0x000000ffff047224 */ /* 0x000fe200078e00ff */
[----:B0-----:R-:W0:-:S05]  /*16740*/  DMUL R18, R24, R18 ;  /* 0x0000001218127228 */ /* 0x001e0a0000000000 */
[C---:B------:R1:W2:Y:S02]  /*16750*/  DMUL R24, R4.reuse, R26 ;  /* 0x0000001a04187228 */ /* 0x0402a40000000000 */
[----:B-1----:R-:W-:Y:S01]  /*16760*/  LEA R27, R3, 0x3ff00000, 0x14 ;  /* 0x3ff00000031b7811 */ /* 0x002fe200078ea0ff */
[----:B------:R-:W-:Y:S01]  /*16770*/  IMAD.MOV.U32 R26, RZ, RZ, RZ ;  /* 0x000000ffff1a7224 */ /* 0x000fe200078e00ff */
[----:B0-----:R-:W0:-:S05]  /*16780*/  DMUL R18, R4, R18 ;  /* 0x0000001204127228 */ /* 0x001e0a0000000000 */
[----:B--2---:R1:W2:-:S04]  /*16790*/  DMUL R24, R26, R24 ;  /* 0x000000181a187228 */ /* 0x0042880000000000 */
[----:B0-----:R1:W0:Y:S01]  /*167a0*/  DMUL R26, R26, R18 ;  /* 0x000000121a1a7228 */ /* 0x0012220000000000 */
[----:B------:R-:W-:Y:S05]  /*167b0*/  BRA `(.L_x_41302) ;  /* 0x000008e000007947 */ /* 0x000fea0003800000 */
.L_x_41373:
        /* <DEDUP_REMOVED lines=11> */
.L_x_41391:
[----:B------:R-:W1:-:S10]  /*16870*/  DADD R24, R28, -R28 ;  /* 0x000000001c187229 */ /* 0x000e54000000081c */
[----:B01----:R-:W-:Y:S02]  /*16880*/  IMAD.MOV.U32 R26, RZ, RZ, R24 ;  /* 0x000000ffff1a7224 */ /* 0x003fe400078e0018 */
[----:B------:R-:W-:Y:S01]  /*16890*/  IMAD.MOV.U32 R27, RZ, RZ, R25 ;  /* 0x000000ffff1b7224 */ /* 0x000fe200078e0019 */
[----:B------:R-:W-:Y:S05]  /*168a0*/  BRA `(.L_x_41302) ;  /* 0x000007f000007947 */ /* 0x000fea0003800000 */
.L_x_41372:
        /* <DEDUP_REMOVED lines=18> */
.L_x_41393:
[----:B------:R1:W2:Y:S01]  /*169d0*/  DMUL R18, RZ, R28 ;  /* 0x0000001cff127228 */ /* 0x0002a20000000000 */
[----:B------:R-:W-:-:S05]  /*169e0*/  IMAD.MOV.U32 R0, RZ, RZ, RZ ;  /* 0x000000ffff007224 */ /* 0x000fca00078e00ff */
.L_x_41394:
[----:B------:R-:W-:Y:S05]  /*169f0*/  BSYNC B2 ;  /* 0x0000000000027941 */ /* 0x000fea0003800000 */
.L_x_41392:
[----:B------:R-:W-:Y:S01]  /*16a00*/  IADD3 R3, R0, 0x1, RZ ;  /* 0x0000000100037810 */ /* 0x000fe20007ffe0ff */
[----:B------:R-:W-:-:S04]  /*16a10*/  IMAD.MOV.U32 R31, RZ, RZ, 0x8 ;  /* 0x00000008ff1f7424 */ /* 0x000fc800078e00ff */
[----:B------:R-:W-:-:S05]  /*16a20*/  IMAD.SHL.U32 R0, R3, 0x8, RZ ;  /* 0x0000000803007824 */ /* 0x000fca00078e00ff */
[----:B------:R-:W-:-:S05]  /*16a30*/  LOP3.LUT R0, R0, 0x8, RZ, 0xc0, !PT ;  /* 0x0000000800007812 */ /* 0x000fca00078ec0ff */
[----:B------:R-:W-:-:S05]  /*16a40*/  IMAD.WIDE.U32 R30, R0, R31, c[0x4][0x1a8] ;  /* 0x01006a00001e7625 */ /* 0x000fca00078e001f */
[----:B0-----:R-:W3:Y:S04]  /*16a50*/  LDG.E.128.CONSTANT R24, [R30.64] ;  /* 0x000000241e187981 */ /* 0x001ee8000c1e9d00 */
[----:B------:R-:W4:Y:S04]  /*16a60*/  LDG.E.128.CONSTANT R20, [R30.64+0x10] ;  /* 0x000010241e147981 */ /* 0x000f28000c1e9d00 */
[----:B-1----:R-:W5:Y:S01]  /*16a70*/  LDG.E.128.CONSTANT R4, [R30.64+0x20] ;  /* 0x000020241e047981 */ /* 0x002f62000c1e9d00 */
        /* <DEDUP_REMOVED lines=32> */
.L_x_41396:
[----:B------:R1:W2:Y:S01]  /*16c80*/  DMUL R26, RZ, R28 ;  /* 0x0000001cff1a7228 */ /* 0x0002a20000000000 */
[----:B------:R-:W-:-:S05]  /*16c90*/  IMAD.MOV.U32 R0, RZ, RZ, RZ ;  /* 0x000000ffff007224 */ /* 0x000fca00078e00ff */
.L_x_41397:
[----:B------:R-:W-:Y:S05]  /*16ca0*/  BSYNC B2 ;  /* 0x0000000000027941 */ /* 0x000fea0003800000 */
.L_x_41395:
        /* <DEDUP_REMOVED lines=24> */
.L_x_41371:
        /* <DEDUP_REMOVED lines=28> */
[----:B------:R-:W-:Y:S01]  /*16ff0*/  @!P1 LEA.HI R0, R20, R20, RZ, 0x1 ;  /* 0x0000001414009211 */ /* 0x000fe200078f08ff */
[----:B------:R-:W-:Y:S01]  /*17000*/  @!P1 IMAD.MOV.U32 R6, RZ, RZ, RZ ;  /* 0x000000ffff069224 */ /* 0x000fe200078e00ff */
[----:B------:R-:W-:Y:S02]  /*17010*/  FSEL R25, R7, RZ, P0 ;  /* 0x000000ff07197208 */ /* 0x000fe40000000000 */
[----:B------:R-:W-:-:S05]  /*17020*/  @!P1 SHF.R.S32.HI R3, RZ, 0x1, R0 ;  /* 0x00000001ff039819 */ /* 0x000fca0000011400 */
[----:B------:R-:W-:Y:S02]  /*17030*/  @!P1 IMAD.IADD R20, R20, 0x1, -R3 ;  /* 0x0000000114149824 */ /* 0x000fe400078e0a03 */
[----:B------:R-:W-:-:S03]  /*17040*/  @!P1 IMAD R5, R3, 0x100000, R5 ;  /* 0x0010000003059824 */ /* 0x000fc600078e0205 */
[----:B------:R-:W-:-:S06]  /*17050*/  @!P1 LEA R7, R20, 0x3ff00000, 0x14 ;  /* 0x3ff0000014079811 */ /* 0x000fcc00078ea0ff */
[----:B------:R1:W2:-:S06]  /*17060*/  @!P1 DMUL R24, R4, R6 ;  /* 0x0000000604189228 */ /* 0x00028c0000000000 */
.L_x_41399:
[----:B------:R-:W-:Y:S05]  /*17070*/  BSYNC B0 ;  /* 0x0000000000007941 */ /* 0x000fea0003800000 */
.L_x_41398:
[----:B0-----:R-:W-:Y:S02]  /*17080*/  IMAD.MOV.U32 R26, RZ, RZ, R28 ;  /* 0x000000ffff1a7224 */ /* 0x001fe400078e001c */
[----:B------:R-:W-:Y:S02]  /*17090*/  IMAD.MOV.U32 R27, RZ, RZ, R29 ;  /* 0x000000ffff1b7224 */ /* 0x000fe400078e001d */
.L_x_41302:
[----:B012---:R-:W-:Y:S05]  /*170a0*/  BSYNC B1 ;  /* 0x0000000000017941 */ /* 0x007fea0003800000 */
.L_x_41301:
[----:B------:R-:W-:Y:S01]  /*170b0*/  IADD3 R3, R16, 0x100, RZ ;  /* 0x0000010010037810 */ /* 0x000fe20007ffe0ff */
[----:B------:R-:W-:Y:S01]  /*170c0*/  BSSY B1, `(.L_x_41400) ;  /* 0x0000738000017945 */ /* 0x000fe20003800000 */
[----:B------:R-:W-:Y:S01]  /*170d0*/  CS2R R34, SRZ ;  /* 0x0000000000227805 */ /* 0x000fe2000001ff00 */
[----:B------:R-:W-:Y:S01]  /*170e0*/  CS2R R30, SRZ ;  /* 0x00000000001e7805 */ /* 0x000fe2000001ff00 */
[----:B------:R-:W-:Y:S01]  /*170f0*/  ISETP.GE.AND P0, PT, R3, R68, PT ;  /* 0x000000440300720c */ /* 0x000fe20003f06270 */
[----:B------:R-:W-:-:S12]  /*17100*/  CS2R R28, SRZ ;  /* 0x00000000001c7805 */ /* 0x000fd8000001ff00 */
        /* <DEDUP_REMOVED lines=92> */
.L_x_41409:
        /* <DEDUP_REMOVED lines=21> */
[----:B---3--:R-:W-:Y:S05]  /*17820*/  CALL.REL.NOINC `($__internal_73_$__cuda_sm20_div_rn_f64_full) ;  /* 0x0001247000007944 */ /* 0x008fea0003c00000 */
[----:B------:R-:W-:Y:S02]  /*17830*/  IMAD.MOV.U32 R5, RZ, RZ, R4 ;  /* 0x000000ffff057224 */ /* 0x000fe400078e0004 */
[----:B------:R-:W-:Y:S02]  /*17840*/  IMAD.MOV.U32 R4, RZ, RZ, R3 ;  /* 0x000000ffff047224 */ /* 0x000fe400078e0003 */
.L_x_41412:
[----:B------:R-:W-:Y:S05]  /*17850*/  BSYNC B4 ;  /* 0x0000000000047941 */ /* 0x000fea0003800000 */
.L_x_41411:
        /* <DEDUP_REMOVED lines=15> */
.L_x_41410:
[----:B------:R-:W-:Y:S05]  /*17950*/  BSYNC B3 ;  /* 0x0000000000037941 */ /* 0x000fea0003800000 */
.L_x_41408:
        /* <DEDUP_REMOVED lines=20> */
[----:B-1-3--:R-:W-:Y:S05]  /*17aa0*/  CALL.REL.NOINC `($__internal_73_$__cuda_sm20_div_rn_f64_full) ;  /* 0x000121f000007944 */ /* 0x00afea0003c00000 */
[----:B------:R-:W-:Y:S02]  /*17ab0*/  IMAD.MOV.U32 R5, RZ, RZ, R4 ;  /* 0x000000ffff057224 */ /* 0x000fe400078e0004 */
[----:B------:R-:W-:Y:S02]  /*17ac0*/  IMAD.MOV.U32 R4, RZ, RZ, R3 ;  /* 0x000000ffff047224 */ /* 0x000fe400078e0003 */
.L_x_41414:
[----:B------:R-:W-:Y:S05]  /*17ad0*/  BSYNC B3 ;  /* 0x0000000000037941 */ /* 0x000fea0003800000 */
.L_x_41413:
        /* <DEDUP_REMOVED lines=43> */
.L_x_41416:
[----:B------:R-:W-:-:S04]  /*17d90*/  ISETP.GE.AND P0, PT, R37, RZ, PT ;  /* 0x000000ff2500720c */ /* 0x000fc80003f06270 */
[----:B------:R-:W-:Y:S02]  /*17da0*/  FSEL R4, RZ, 3.37028055040000000000e+12, P0 ;  /* 0x54442d18ff047808 */ /* 0x000fe40000000000 */
[----:B------:R-:W-:Y:S02]  /*17db0*/  FSEL R5, RZ, 2.1426990032196044922, P0 ;  /* 0x400921fbff057808 */ /* 0x000fe40000000000 */
.L_x_41417:
[----:B------:R-:W-:Y:S05]  /*17dc0*/  BSYNC B0 ;  /* 0x0000000000007941 */ /* 0x000fea0003800000 */
.L_x_41415:
[----:B------:R0:W2:Y:S02]  /*17dd0*/  DADD R36, |R36|, |R38| ;  /* 0x0000000024247229 */ /* 0x0000a40000000626 */
[----:B0-----:R-:W-:Y:S02]  /*17de0*/  LOP3.LUT R39, R5, 0x80000000, R39, 0xb8, !PT ;  /* 0x8000000005277812 */ /* 0x001fe400078eb827 */
[----:B-1----:R-:W-:-:S04]  /*17df0*/  DMUL R18, R18, 0.5 ;  /* 0x3fe0000012127828 */ /* 0x002fc80000000000 */
[----:B--2---:R-:W0:-:S06]  /*17e00*/  DSETP.GTU.AND P0, PT, |R36|, +INF , PT ;  /* 0x7ff000002400742a */ /* 0x004e0c0003f0c200 */
[----:B0-----:R-:W-:Y:S02]  /*17e10*/  FSEL R4, R36, R4, P0 ;  /* 0x0000000424047208 */ /* 0x001fe40000000000 */
[----:B------:R-:W-:Y:S01]  /*17e20*/  FSEL R5, R37, R39, P0 ;  /* 0x0000002725057208 */ /* 0x000fe20000000000 */
[----:B------:R-:W-:Y:S05]  /*17e30*/  BRA `(.L_x_41418) ;  /* 0x00004b7000007947 */ /* 0x000fea0003800000 */
.L_x_41407:
        /* <DEDUP_REMOVED lines=79> */
.L_x_41421:
[----:B------:R-:W-:Y:S05]  /*18330*/  BSYNC B0 ;  /* 0x0000000000007941 */ /* 0x000fea0003800000 */
.L_x_41420:
[----:B------:R-:W-:Y:S01]  /*18340*/  BSSY B3, `(.L_x_41422) ;  /* 0x000000a000037945 */ /* 0x000fe20003800000 */
[----:B------:R-:W-:Y:S05]  /*18350*/  @P4 BRA P5, `(.L_x_41423) ;  /* 0x0000008000004947 */ /* 0x000fea0002800000 */
[----:B------:R-:W-:Y:S01]  /*18360*/  IMAD.MOV.U32 R4, RZ, RZ, R28 ;  /* 0x000000ffff047224 */ /* 0x000fe200078e001c */
[----:B------:R-:W-:Y:S01]  /*18370*/  MOV R0, 0x183c0 ;  /* 0x000183c000007802 */ /* 0x000fe20000000f00 */
[----:B------:R-:W-:Y:S02]  /*18380*/  IMAD.MOV.U32 R5, RZ, RZ, R29 ;  /* 0x000000ffff057224 */ /* 0x000fe400078e001d */
[----:B------:R-:W-:Y:S02]  /*18390*/  IMAD.MOV.U32 R6, RZ, RZ, R22 ;  /* 0x000000ffff067224 */ /* 0x000fe400078e0016 */
[----:B------:R-:W-:Y:S02]  /*183a0*/  IMAD.MOV.U32 R3, RZ, RZ, R23 ;  /* 0x000000ffff037224 */ /* 0x000fe400078e0017 */
[----:B01-3--:R-:W-:Y:S05]  /*183b0*/  CALL.REL.NOINC `($__internal_73_$__cuda_sm20_div_rn_f64_full) ;  /* 0x000118e000007944 */ /* 0x00bfea0003c00000 */
[----:B------:R-:W-:Y:S02]  /*183c0*/  IMAD.MOV.U32 R5, RZ, RZ, R4 ;  /* 0x000000ffff057224 */ /* 0x000fe400078e0004 */
[----:B------:R-:W-:Y:S02]  /*183d0*/  IMAD.MOV.U32 R4, RZ, RZ, R3 ;  /* 0x000000ffff047224 */ /* 0x000fe400078e0003 */
.L_x_41423:
[----:B------:R-:W-:Y:S05]  /*183e0*/  BSYNC B3 ;  /* 0x0000000000037941 */ /* 0x000fea0003800000 */
.L_x_41422:
        /* <DEDUP_REMOVED lines=29> */
[----:B------:R-:W4:-:S06]  /*185c0*/  DADD R6, -R20, c[0x2][0x138] ;  /* 0x00804e0014067629 */ /* 0x000f0c0000000100 */
[----:B--2---:R-:W-:Y:S02]  /*185d0*/  FSEL R4, R20, R4, !P0 ;  /* 0x0000000414047208 */ /* 0x004fe40004000000 */
[----:B------:R-:W-:Y:S02]  /*185e0*/  FSEL R5, R21, R5, !P0 ;  /* 0x0000000515057208 */ /* 0x000fe40004000000 */
[----:B----4-:R-:W-:Y:S02]  /*185f0*/  FSEL R3, R6, R20, !P0 ;  /* 0x0000001406037208 */ /* 0x010fe40004000000 */
        /* <DEDUP_REMOVED lines=10> */
.L_x_41425:
[----:B------:R-:W-:-:S04]  /*186a0*/  ISETP.GE.AND P0, PT, R37, RZ, PT ;  /* 0x000000ff2500720c */ /* 0x000fc80003f06270 */
[----:B------:R-:W-:Y:S02]  /*186b0*/  FSEL R4, RZ, 3.37028055040000000000e+12, P0 ;  /* 0x54442d18ff047808 */ /* 0x000fe40000000000 */
[----:B------:R-:W-:Y:S02]  /*186c0*/  FSEL R5, RZ, 2.1426990032196044922, P0 ;  /* 0x400921fbff057808 */ /* 0x000fe40000000000 */
.L_x_41426:
[----:B------:R-:W-:Y:S05]  /*186d0*/  BSYNC B0 ;  /* 0x0000000000007941 */ /* 0x000fea0003800000 */
.L_x_41424:
[----:B------:R2:W4:Y:S02]  /*186e0*/  DADD R36, |R36|, |R38| ;  /* 0x0000000024247229 */ /* 0x0005240000000626 */
[----:B--2---:R-:W-:Y:S02]  /*186f0*/  LOP3.LUT R39, R5, 0x80000000, R39, 0xb8, !PT ;  /* 0x8000000005277812 */ /* 0x004fe400078eb827 */
[----:B-1----:R-:W-:-:S04]  /*18700*/  DMUL R18, R18, 0.5 ;  /* 0x3fe0000012127828 */ /* 0x002fc80000000000 */
[----:B----4-:R-:W1:-:S06]  /*18710*/  DSETP.GTU.AND P0, PT, |R36|, +INF , PT ;  /* 0x7ff000002400742a */ /* 0x010e4c0003f0c200 */
[----:B-1----:R-:W-:Y:S02]  /*18720*/  FSEL R4, R36, R4, P0 ;  /* 0x0000000424047208 */ /* 0x002fe40000000000 */
[----:B------:R-:W-:Y:S01]  /*18730*/  FSEL R5, R37, R39, P0 ;  /* 0x0000002725057208 */ /* 0x000fe20000000000 */
[----:B------:R-:W-:Y:S05]  /*18740*/  BRA `(.L_x_41418) ;  /* 0x0000426000007947 */ /* 0x000fea0003800000 */
.L_x_41419:
        /* <DEDUP_REMOVED lines=13> */
[----:B------:R-:W-:-:S04]  /*18820*/  DADD R18, R18, -R6 ;  /* 0x0000000012127229 */ /* 0x000fc80000000806 */
[----:B--2---:R-:W-:-:S04]  /*18830*/  DMUL R50, R6, R52 ;  /* 0x0000003406327228 */ /* 0x004fc80000000000 */
[----:B------:R-:W-:-:S04]  /*18840*/  DMUL R56, R6, R6 ;  /* 0x0000000606387228 */ /* 0x000fc80000000000 */
[----:B------:R-:W1:-:S04]  /*18850*/  DADD R6, R6, R6 ;  /* 0x0000000006067229 */ /* 0x000e480000000006 */
[----:B------:R-:W2:-:S04]  /*18860*/  DADD R60, R30, -R20 ;  /* 0x000000001e3c7229 */ /* 0x000e880000000814 */
[----:B0-----:R-:W-:-:S04]  /*18870*/  DMUL R58, R20, R32 ;  /* 0x00000020143a7228 */ /* 0x001fc80000000000 */
[----:B------:R-:W-:-:S04]  /*18880*/  DMUL R54, R20, R20 ;  /* 0x0000001414367228 */ /* 0x000fc80000000000 */
[----:B------:R-:W0:-:S04]  /*18890*/  DADD R20, R20, R20 ;  /* 0x0000000014147229 */ /* 0x000e080000000014 */
[----:B-1----:R1:W4:-:S04]  /*188a0*/  DMUL R30, R18, R6 ;  /* 0x00000006121e7228 */ /* 0x0023080000000000 */
[----:B------:R1:W3:-:S04]  /*188b0*/  DMUL R52, R18, R52 ;  /* 0x0000003412347228 */ /* 0x0002c80000000000 */
[----:B------:R1:W0:-:S04]  /*188c0*/  DMUL R6, R18, R18 ;  /* 0x0000001212067228 */ /* 0x0002080000000000 */
[----:B--2---:R1:W2:-:S04]  /*188d0*/  DMUL R32, R60, R32 ;  /* 0x000000203c207228 */ /* 0x0042880000000000 */
[----:B0-----:R1:W0:-:S04]  /*188e0*/  DMUL R20, R60, R20 ;  /* 0x000000143c147228 */ /* 0x0012080000000000 */
[----:B--234-:R1:W0:-:S04]  /*188f0*/  DMUL R18, R60, R60 ;  /* 0x0000003c3c127228 */ /* 0x01c2080000000000 */
.L_x_41428:
[----:B------:R-:W2:-:S06]  /*18900*/  DSETP.GEU.AND P0, PT, R4, R48, PT ;  /* 0x000000300400722a */ /* 0x000e8c0003f0e000 */
[----:B-12---:R-:W-:Y:S02]  /*18910*/  FSEL R61, R5, R49, !P0 ;  /* 0x00000031053d7208 */ /* 0x006fe40004000000 */
        /* <DEDUP_REMOVED lines=71> */
[----:B------:R-:W-:Y:S01]  /*18d90*/  IMAD.MOV.U32 R21, RZ, RZ, R63 ;  /* 0x000000ffff157224 */ /* 0x000fe200078e003f */
[----:B------:R-:W-:Y:S05]  /*18da0*/  @P0 BRA `(.L_x_41428) ;  /* 0xfffffb5000000947 */ /* 0x000fea000383ffff */
[----:B------:R-:W-:Y:S05]  /*18db0*/  BSYNC B0 ;  /* 0x0000000000007941 */ /* 0x000fea0003800000 */
.L_x_41427:
        /* <DEDUP_REMOVED lines=78> */
.L_x_41430:
        /* <DEDUP_REMOVED lines=24> */
.L_x_41433:
[----:B------:R-:W-:Y:S05]  /*19420*/  BSYNC B4 ;  /* 0x0000000000047941 */ /* 0x000fea0003800000 */
.L_x_41432:
        /* <DEDUP_REMOVED lines=15> */
.L_x_41431:
[----:B------:R-:W-:Y:S05]  /*19520*/  BSYNC B3 ;  /* 0x0000000000037941 */ /* 0x000fea0003800000 */
.L_x_41429:
        /* <DEDUP_REMOVED lines=23> */
.L_x_41435:
[----:B------:R-:W-:Y:S05]  /*196a0*/  BSYNC B3 ;  /* 0x0000000000037941 */ /* 0x000fea0003800000 */
.L_x_41434:
        /* <DEDUP_REMOVED lines=43> */
.L_x_41437:
[----:B------:R-:W-:-:S04]  /*19960*/  ISETP.GE.AND P0, PT, R37, RZ, PT ;  /* 0x000000ff2500720c */ /* 0x000fc80003f06270 */
[----:B------:R-:W-:Y:S02]  /*19970*/  FSEL R4, RZ, 3.37028055040000000000e+12, P0 ;  /* 0x54442d18ff047808 */ /* 0x000fe40000000000 */
[----:B------:R-:W-:Y:S02]  /*19980*/  FSEL R5, RZ, 2.1426990032196044922, P0 ;  /* 0x400921fbff057808 */ /* 0x000fe40000000000 */
.L_x_41438:
[----:B------:R-:W-:Y:S05]  /*19990*/  BSYNC B0 ;  /* 0x0000000000007941 */ /* 0x000fea0003800000 */
.L_x_41436:
[----:B------:R0:W2:Y:S02]  /*199a0*/  DADD R36, |R36|, |R38| ;  /* 0x0000000024247229 */ /* 0x0000a40000000626 */
[----:B0-----:R-:W-:Y:S02]  /*199b0*/  LOP3.LUT R39, R5, 0x80000000, R39, 0xb8, !PT ;  /* 0x8000000005277812 */ /* 0x001fe400078eb827 */
[----:B-1----:R-:W-:-:S04]  /*199c0*/  DMUL R18, R18, 0.5 ;  /* 0x3fe0000012127828 */ /* 0x002fc80000000000 */
[----:B--2---:R-:W0:-:S06]  /*199d0*/  DSETP.GTU.AND P0, PT, |R36|, +INF , PT ;  /* 0x7ff000002400742a */ /* 0x004e0c0003f0c200 */
[----:B0-----:R-:W-:Y:S02]  /*199e0*/  FSEL R4, R36, R4, P0 ;  /* 0x0000000424047208 */ /* 0x001fe40000000000 */
[----:B------:R-:W-:Y:S01]  /*199f0*/  FSEL R5, R37, R39, P0 ;  /* 0x0000002725057208 */ /* 0x000fe20000000000 */
[----:B------:R-:W-:Y:S05]  /*19a00*/  BRA `(.L_x_41418) ;  /* 0x00002fa000007947 */ /* 0x000fea0003800000 */
.L_x_41406:
        /* <DEDUP_REMOVED lines=113> */
.L_x_41440:
[----:B------:R-:W-:Y:S05]  /*1a120*/  BSYNC B0 ;  /* 0x0000000000007941 */ /* 0x000fea0003800000 */
.L_x_41439:
        /* <DEDUP_REMOVED lines=10> */
.L_x_41442:
[----:B------:R-:W-:Y:S05]  /*1a1d0*/  BSYNC B3 ;  /* 0x0000000000037941 */ /* 0x000fea0003800000 */
.L_x_41441:
        /* <DEDUP_REMOVED lines=43> */
.L_x_41444:
[----:B------:R-:W-:-:S04]  /*1a490*/  ISETP.GE.AND P0, PT, R37, RZ, PT ;  /* 0x000000ff2500720c */ /* 0x000fc80003f06270 */
[----:B------:R-:W-:Y:S02]  /*1a4a0*/  FSEL R4, RZ, 3.37028055040000000000e+12, P0 ;  /* 0x54442d18ff047808 */ /* 0x000fe40000000000 */
[----:B------:R-:W-:Y:S02]  /*1a4b0*/  FSEL R5, RZ, 2.1426990032196044922, P0 ;  /* 0x400921fbff057808 */ /* 0x000fe40000000000 */
.L_x_41445:
[----:B------:R-:W-:Y:S05]  /*1a4c0*/  BSYNC B0 ;  /* 0x0000000000007941 */ /* 0x000fea0003800000 */
.L_x_41443:
[----:B------:R2:W4:Y:S02]  /*1a4d0*/  DADD R36, |R36|, |R38| ;  /* 0x0000000024247229 */ /* 0x0005240000000626 */
[----:B--2---:R-:W-:-:S04]  /*1a4e0*/  LOP3.LUT R39, R5, 0x80000000, R39, 0xb8, !PT ;  /* 0x8000000005277812 */ /* 0x004fc800078eb827 */
[----:B----4-:R-:W2:-:S06]  /*1a4f0*/  DSETP.GTU.AND P0, PT, |R36|, +INF , PT ;  /* 0x7ff000002400742a */ /* 0x010e8c0003f0c200 */
[----:B--2---:R-:W-:Y:S02]  /*1a500*/  FSEL R4, R36, R4, P0 ;  /* 0x0000000424047208 */ /* 0x004fe40000000000 */
[----:B------:R-:W-:Y:S01]  /*1a510*/  FSEL R5, R37, R39, P0 ;  /* 0x0000002725057208 */ /* 0x000fe20000000000 */
[----:B------:R-:W-:Y:S05]  /*1a520*/  BRA `(.L_x_41418) ;  /* 0x0000248000007947 */ /* 0x000fea0003800000 */
.L_x_41405:
        /* <DEDUP_REMOVED lines=69> */
.L_x_41448:
        /* <DEDUP_REMOVED lines=24> */
.L_x_41451:
[----:B------:R-:W-:Y:S05]  /*1ab00*/  BSYNC B4 ;  /* 0x0000000000047941 */ /* 0x000fea0003800000 */
.L_x_41450:
        /* <DEDUP_REMOVED lines=15> */
.L_x_41449:
[----:B------:R-:W-:Y:S05]  /*1ac00*/  BSYNC B3 ;  /* 0x0000000000037941 */ /* 0x000fea0003800000 */
.L_x_41447:
        /* <DEDUP_REMOVED lines=44> */
.L_x_41446:
        /* <DEDUP_REMOVED lines=46> */
.L_x_41404:
        /* <DEDUP_REMOVED lines=22> */
[----:B---3--:R-:W-:Y:S05]  /*1b310*/  CALL.REL.NOINC `($__internal_73_$__cuda_sm20_div_rn_f64_full) ;  /* 0x0000e98000007944 */ /* 0x008fea0003c00000 */
[----:B------:R-:W-:Y:S02]  /*1b320*/  IMAD.MOV.U32 R5, RZ, RZ, R4 ;  /* 0x000000ffff057224 */ /* 0x000fe400078e0004 */
[----:B------:R-:W-:Y:S02]  /*1b330*/  IMAD.MOV.U32 R4, RZ, RZ, R3 ;  /* 0x000000ffff047224 */ /* 0x000fe400078e0003 */
.L_x_41453:
[----:B------:R-:W-:Y:S05]  /*1b340*/  BSYNC B3 ;  /* 0x0000000000037941 */ /* 0x000fea0003800000 */
.L_x_41452:
        /* <DEDUP_REMOVED lines=23> */
[----:B---3--:R-:W-:Y:S05]  /*1b4c0*/  CALL.REL.NOINC `($__internal_73_$__cuda_sm20_div_rn_f64_full) ;  /* 0x0000e7d000007944 */ /* 0x008fea0003c00000 */
[----:B------:R-:W-:Y:S02]  /*1b4d0*/  IMAD.MOV.U32 R6, RZ, RZ, R3 ;  /* 0x000000ffff067224 */ /* 0x000fe400078e0003 */
[----:B------:R-:W-:Y:S02]  /*1b4e0*/  IMAD.MOV.U32 R7, RZ, RZ, R4 ;  /* 0x000000ffff077224 */ /* 0x000fe400078e0004 */
.L_x_41455:
[----:B-12---:R-:W-:Y:S05]  /*1b4f0*/  BSYNC B3 ;  /* 0x0000000000037941 */ /* 0x006fea0003800000 */
.L_x_41454:
        /* <DEDUP_REMOVED lines=114> */
.L_x_41457:
[----:B------:R-:W-:Y:S05]  /*1bc20*/  BSYNC B0 ;  /* 0x0000000000007941 */ /* 0x000fea0003800000 */
.L_x_41456:
        /* <DEDUP_REMOVED lines=10> */
.L_x_41459:
[----:B------:R-:W-:Y:S05]  /*1bcd0*/  BSYNC B3 ;  /* 0x0000000000037941 */ /* 0x000fea0003800000 */
.L_x_41458:
        /* <DEDUP_REMOVED lines=43> */
.L_x_41461:
[----:B------:R-:W-:-:S04]  /*1bf90*/  ISETP.GE.AND P0, PT, R37, RZ, PT ;  /* 0x000000ff2500720c */ /* 0x000fc80003f06270 */
[----:B------:R-:W-:Y:S02]  /*1bfa0*/  FSEL R4, RZ, 3.37028055040000000000e+12, P0 ;  /* 0x54442d18ff047808 */ /* 0x000fe40000000000 */
[----:B------:R-:W-:Y:S02]  /*1bfb0*/  FSEL R5, RZ, 2.1426990032196044922, P0 ;  /* 0x400921fbff057808 */ /* 0x000fe40000000000 */
.L_x_41462:
[----:B------:R-:W-:Y:S05]  /*1bfc0*/  BSYNC B0 ;  /* 0x0000000000007941 */ /* 0x000fea0003800000 */
.L_x_41460:
[----:B------:R2:W4:Y:S02]  /*1bfd0*/  DADD R36, |R36|, |R38| ;  /* 0x0000000024247229 */ /* 0x0005240000000626 */
[----:B--2---:R-:W-:Y:S02]  /*1bfe0*/  LOP3.LUT R39, R5, 0x80000000, R39, 0xb8, !PT ;  /* 0x8000000005277812 */ /* 0x004fe400078eb827 */
[----:B-1----:R-:W-:-:S04]  /*1bff0*/  DADD R18, R18, 1 ;  /* 0x3ff0000012127429 */ /* 0x002fc80000000000 */
[----:B----4-:R-:W1:-:S06]  /*1c000*/  DSETP.GTU.AND P0, PT, |R36|, +INF , PT ;  /* 0x7ff000002400742a */ /* 0x010e4c0003f0c200 */
[----:B-1----:R-:W-:Y:S02]  /*1c010*/  FSEL R4, R36, R4, P0 ;  /* 0x0000000424047208 */ /* 0x002fe40000000000 */
[----:B------:R-:W-:Y:S01]  /*1c020*/  FSEL R5, R37, R39, P0 ;  /* 0x0000002725057208 */ /* 0x000fe20000000000 */
[----:B------:R-:W-:Y:S05]  /*1c030*/  BRA `(.L_x_41418) ;  /* 0x0000097000007947 */ /* 0x000fea0003800000 */
.L_x_41403:
        /* <DEDUP_REMOVED lines=88> */
.L_x_41464:
[----:B------:R-:W-:Y:S05]  /*1c5c0*/  BSYNC B0 ;  /* 0x0000000000007941 */ /* 0x000fea0003800000 */
.L_x_41463:
        /* <DEDUP_REMOVED lines=10> */
.L_x_41466:
[----:B------:R-:W-:Y:S05]  /*1c670*/  BSYNC B3 ;  /* 0x0000000000037941 */ /* 0x000fea0003800000 */
.L_x_41465:
        /* <DEDUP_REMOVED lines=43> */
.L_x_41468:
[----:B------:R-:W-:Y:S02]  /*1c930*/  FSEL R4, RZ, 3.37028055040000000000e+12, P2 ;  /* 0x54442d18ff047808 */ /* 0x000fe40001000000 */
[----:B------:R-:W-:Y:S02]  /*1c940*/  FSEL R5, RZ, 2.1426990032196044922, P2 ;  /* 0x400921fbff057808 */ /* 0x000fe40001000000 */
.L_x_41469:
[----:B------:R-:W-:Y:S05]  /*1c950*/  BSYNC B0 ;  /* 0x0000000000007941 */ /* 0x000fea0003800000 */
.L_x_41467:
[----:B------:R2:W4:Y:S02]  /*1c960*/  DADD R36, |R36|, |R38| ;  /* 0x0000000024247229 */ /* 0x0005240000000626 */
[----:B--2---:R-:W-:-:S04]  /*1c970*/  LOP3.LUT R39, R5, 0x80000000, R39, 0xb8, !PT ;  /* 0x8000000005277812 */ /* 0x004fc800078eb827 */
[----:B----4-:R-:W2:-:S06]  /*1c980*/  DSETP.GTU.AND P0, PT, |R36|, +INF , PT ;  /* 0x7ff000002400742a */ /* 0x010e8c0003f0c200 */
[----:B--2---:R-:W-:Y:S02]  /*1c990*/  FSEL R4, R36, R4, P0 ;  /* 0x0000000424047208 */ /* 0x004fe40000000000 */
[----:B------:R-:W-:Y:S02]  /*1c9a0*/  FSEL R5, R37, R39, P0 ;  /* 0x0000002725057208 */ /* 0x000fe40000000000 */
.L_x_41418:
[----:B------:R-:W-:Y:S05]  /*1c9b0*/  BSYNC B2 ;  /* 0x0000000000027941 */ /* 0x000fea0003800000 */
.L_x_41402:
[----:B------:R-:W2:-:S04]  /*1c9c0*/  DMUL R32, R4, R40 ;  /* 0x0000002804207228 */ /* 0x000e880000000000 */
[----:B------:R-:W4:-:S04]  /*1c9d0*/  DMUL R4, R4, R42 ;  /* 0x0000002a04047228 */ /* 0x000f080000000000 */
[----:B-12---:R-:W1:-:S04]  /*1c9e0*/  DFMA R32, R18, R42, R32 ;  /* 0x0000002a1220722b */ /* 0x006e480000000020 */
[----:B----4-:R2:W4:-:S06]  /*1c9f0*/  DFMA R18, R18, R40, -R4 ;  /* 0x000000281212722b */ /* 0x01050c0000000804 */
        /* <DEDUP_REMOVED lines=48> */
.L_x_41475:
[----:B------:R-:W-:Y:S05]  /*1cd00*/  BSYNC B0 ;  /* 0x0000000000007941 */ /* 0x000fea0003800000 */
.L_x_41474:
        /* <DEDUP_REMOVED lines=17> */
.L_x_41477:
[----:B------:R2:W4:Y:S01]  /*1ce20*/  DMUL R28, RZ, R32 ;  /* 0x00000020ff1c7228 */ /* 0x0005220000000000 */
[----:B------:R-:W-:-:S05]  /*1ce30*/  IMAD.MOV.U32 R0, RZ, RZ, RZ ;  /* 0x000000ffff007224 */ /* 0x000fca00078e00ff */
.L_x_41478:
[----:B------:R-:W-:Y:S05]  /*1ce40*/  BSYNC B2 ;  /* 0x0000000000027941 */ /* 0x000fea0003800000 */
.L_x_41476:
[----:B------:R-:W-:Y:S01]  /*1ce50*/  IADD3 R3, R0, 0x1, RZ ;  /* 0x0000000100037810 */ /* 0x000fe20007ffe0ff */
[----:B------:R-:W-:-:S04]  /*1ce60*/  IMAD.MOV.U32 R19, RZ, RZ, 0x8 ;  /* 0x00000008ff137424 */ /* 0x000fc800078e00ff */
[----:B------:R-:W-:-:S05]  /*1ce70*/  IMAD.SHL.U32 R0, R3, 0x8, RZ ;  /* 0x0000000803007824 */ /* 0x000fca00078e00ff */
[----:B------:R-:W-:-:S05]  /*1ce80*/  LOP3.LUT R0, R0, 0x8, RZ, 0xc0, !PT ;  /* 0x0000000800007812 */ /* 0x000fca00078ec0ff */
[----:B------:R-:W-:-:S05]  /*1ce90*/  IMAD.WIDE.U32 R18, R0, R19, c[0x4][0x1a8] ;  /* 0x01006a0000127625 */ /* 0x000fca00078e0013 */
[----:B------:R-:W5:Y:S04]  /*1cea0*/  LDG.E.128.CONSTANT R36, [R18.64] ;  /* 0x0000002412247981 */ /* 0x000f68000c1e9d00 */
[----:B----4-:R-:W4:Y:S04]  /*1ceb0*/  LDG.E.128.CONSTANT R20, [R18.64+0x10] ;  /* 0x0000102412147981 */ /* 0x010f28000c1e9d00 */
[----:B0--3--:R-:W3:Y:S01]  /*1cec0*/  LDG.E.128.CONSTANT R4, [R18.64+0x20] ;  /* 0x0000202412047981 */ /* 0x009ee2000c1e9d00 */
        /* <DEDUP_REMOVED lines=32> */
.L_x_41480:
[----:B------:R2:W3:Y:S01]  /*1d0d0*/  DMUL R18, RZ, R32 ;  /* 0x00000020ff127228 */ /* 0x0004e20000000000 */
[----:B------:R-:W-:-:S05]  /*1d0e0*/  IMAD.MOV.U32 R0, RZ, RZ, RZ ;  /* 0x000000ffff007224 */ /* 0x000fca00078e00ff */
.L_x_41481:
[----:B------:R-:W-:Y:S05]  /*1d0f0*/  BSYNC B2 ;  /* 0x0000000000027941 */ /* 0x000fea0003800000 */
.L_x_41479:
        /* <DEDUP_REMOVED lines=25> */
.L_x_41473:
        /* <DEDUP_REMOVED lines=38> */
.L_x_41483:
[----:B------:R-:W-:Y:S05]  /*1d4f0*/  BSYNC B0 ;  /* 0x0000000000007941 */ /* 0x000fea0003800000 */
.L_x_41482:
        /* <DEDUP_REMOVED lines=17> */
.L_x_41485:
[----:B0-----:R0:W4:Y:S01]  /*1d610*/  DMUL R30, RZ, R32 ;  /* 0x00000020ff1e7228 */ /* 0x0011220000000000 */
[----:B------:R-:W-:-:S05]  /*1d620*/  IMAD.MOV.U32 R0, RZ, RZ, RZ ;  /* 0x000000ffff007224 */ /* 0x000fca00078e00ff */
.L_x_41486:
[----:B------:R-:W-:Y:S05]  /*1d630*/  BSYNC B2 ;  /* 0x0000000000027941 */ /* 0x000fea0003800000 */
.L_x_41484:
[----:B------:R-:W-:Y:S01]  /*1d640*/  IADD3 R3, R0, 0x1, RZ ;  /* 0x0000000100037810 */ /* 0x000fe20007ffe0ff */
[----:B------:R-:W-:-:S04]  /*1d650*/  IMAD.MOV.U32 R19, RZ, RZ, 0x8 ;  /* 0x00000008ff137424 */ /* 0x000fc800078e00ff */
[----:B------:R-:W-:-:S05]  /*1d660*/  IMAD.SHL.U32 R0, R3, 0x8, RZ ;  /* 0x0000000803007824 */ /* 0x000fca00078e00ff */
[----:B------:R-:W-:-:S05]  /*1d670*/  LOP3.LUT R0, R0, 0x8, RZ, 0xc0, !PT ;  /* 0x0000000800007812 */ /* 0x000fca00078ec0ff */
[----:B------:R-:W-:-:S05]  /*1d680*/  IMAD.WIDE.U32 R18, R0, R19, c[0x4][0x1a8] ;  /* 0x01006a0000127625 */ /* 0x000fca00078e0013 */
[----:B------:R-:W5:Y:S04]  /*1d690*/  LDG.E.128.CONSTANT R36, [R18.64] ;  /* 0x0000002412247981 */ /* 0x000f68000c1e9d00 */
[----:B----4-:R-:W4:Y:S04]  /*1d6a0*/  LDG.E.128.CONSTANT R20, [R18.64+0x10] ;  /* 0x0000102412147981 */ /* 0x010f28000c1e9d00 */
[----:B01-3--:R-:W3:Y:S01]  /*1d6b0*/  LDG.E.128.CONSTANT R4, [R18.64+0x20] ;  /* 0x0000202412047981 */ /* 0x00bee2000c1e9d00 */
        /* <DEDUP_REMOVED lines=32> */
.L_x_41488:
[----:B------:R1:W3:Y:S01]  /*1d8c0*/  DMUL R18, RZ, R32 ;  /* 0x00000020ff127228 */ /* 0x0002e20000000000 */
[----:B------:R-:W-:-:S05]  /*1d8d0*/  IMAD.MOV.U32 R0, RZ, RZ, RZ ;  /* 0x000000ffff007224 */ /* 0x000fca00078e00ff */
.L_x_41489:
[----:B------:R-:W-:Y:S05]  /*1d8e0*/  BSYNC B2 ;  /* 0x0000000000027941 */ /* 0x000fea0003800000 */
.L_x_41487:
        /* <DEDUP_REMOVED lines=39> */
.L_x_41472:
        /* <DEDUP_REMOVED lines=11> */
.L_x_41490:
[----:B------:R-:W1:-:S10]  /*1dc10*/  DADD R28, R32, -R32 ;  /* 0x00000000201c7229 */ /* 0x000e540000000820 */
[----:B01----:R-:W-:Y:S02]  /*1dc20*/  IMAD.MOV.U32 R30, RZ, RZ, R28 ;  /* 0x000000ffff1e7224 */ /* 0x003fe400078e001c */
[----:B------:R-:W-:Y:S01]  /*1dc30*/  IMAD.MOV.U32 R31, RZ, RZ, R29 ;  /* 0x000000ffff1f7224 */ /* 0x000fe200078e001d */
[----:B------:R-:W-:Y:S05]  /*1dc40*/  BRA `(.L_x_41401) ;  /* 0x000007f000007947 */ /* 0x000fea0003800000 */
.L_x_41471:
        /* <DEDUP_REMOVED lines=18> */
.L_x_41492:
[----:B------:R1:W2:Y:S01]  /*1dd70*/  DMUL R18, RZ, R32 ;  /* 0x00000020ff127228 */ /* 0x0002a20000000000 */
[----:B------:R-:W-:-:S05]  /*1dd80*/  IMAD.MOV.U32 R0, RZ, RZ, RZ ;  /* 0x000000ffff007224 */ /* 0x000fca00078e00ff */
.L_x_41493:
[----:B------:R-:W-:Y:S05]  /*1dd90*/  BSYNC B2 ;  /* 0x0000000000027941 */ /* 0x000fea0003800000 */
.L_x_41491:
        /* <DEDUP_REMOVED lines=40> */
.L_x_41495:
[----:B------:R1:W2:Y:S01]  /*1e020*/  DMUL R30, RZ, R32 ;  /* 0x00000020ff1e7228 */ /* 0x0002a20000000000 */
[----:B------:R-:W-:-:S05]  /*1e030*/  IMAD.MOV.U32 R0, RZ, RZ, RZ ;  /* 0x000000ffff007224 */ /* 0x000fca00078e00ff */
.L_x_41496:
[----:B------:R-:W-:Y:S05]  /*1e040*/  BSYNC B2 ;  /* 0x0000000000027941 */ /* 0x000fea0003800000 */
.L_x_41494:
[----:B------:R-:W-:Y:S02]  /*1e050*/  IMAD.SHL.U32 R3, R0, 0x8, RZ ;  /* 0x0000000800037824 */ /* 0x000fe400078e00ff */
[----:B------:R-:W-:-:S03]  /*1e060*/  IMAD.MOV.U32 R18, RZ, RZ, 0x8 ;  /* 0x00000008ff127424 */ /* 0x000fc600078e00ff */
[----:B------:R-:W-:-:S05]  /*1e070*/  LOP3.LUT R3, R3, 0x8, RZ, 0xc0, !PT ;  /* 0x0000000803037812 */ /* 0x000fca00078ec0ff */
[----:B------:R-:W-:-:S05]  /*1e080*/  IMAD.WIDE.U32 R18, R3, R18, c[0x4][0x1a8] ;  /* 0x01006a0003127625 */ /* 0x000fca00078e0012 */
[----:B------:R-:W3:Y:S04]  /*1e090*/  LDG.E.128.CONSTANT R36, [R18.64] ;  /* 0x0000002412247981 */ /* 0x000ee8000c1e9d00 */
[----:B------:R-:W4:Y:S04]  /*1e0a0*/  LDG.E.128.CONSTANT R20, [R18.64+0x10] ;  /* 0x0000102412147981 */ /* 0x000f28000c1e9d00 */
[----:B-1----:R-:W5:Y:S01]  /*1e0b0*/  LDG.E.128.CONSTANT R4, [R18.64+0x20] ;  /* 0x0000202412047981 */ /* 0x002f62000c1e9d00 */
        /* <DEDUP_REMOVED lines=17> */
.L_x_41470:
        /* <DEDUP_REMOVED lines=36> */
.L_x_41498:
[----:B------:R-:W-:Y:S05]  /*1e410*/  BSYNC B0 ;  /* 0x0000000000007941 */ /* 0x000fea0003800000 */
.L_x_41497:
[----:B0-----:R-:W-:Y:S02]  /*1e420*/  IMAD.MOV.U32 R30, RZ, RZ, R32 ;  /* 0x000000ffff1e7224 */ /* 0x001fe400078e0020 */
[----:B------:R-:W-:Y:S02]  /*1e430*/  IMAD.MOV.U32 R31, RZ, RZ, R33 ;  /* 0x000000ffff1f7224 */ /* 0x000fe400078e0021 */
.L_x_41401:
[----:B012---:R-:W-:Y:S05]  /*1e440*/  BSYNC B1 ;  /* 0x0000000000017941 */ /* 0x007fea0003800000 */
.L_x_41400:
[----:B------:R-:W-:Y:S01]  /*1e450*/  IADD3 R3, R16, 0x180, RZ ;  /* 0x0000018010037810 */ /* 0x000fe20007ffe0ff */
[----:B------:R-:W-:Y:S01]  /*1e460*/  BSSY B1, `(.L_x_41499) ;  /* 0x000073a000017945 */ /* 0x000fe20003800000 */
[----:B------:R-:W-:Y:S02]  /*1e470*/  CS2R R32, SRZ ;  /* 0x0000000000207805 */ /* 0x000fe4000001ff00 */
        /* <DEDUP_REMOVED lines=94> */
.L_x_41508:
        /* <DEDUP_REMOVED lines=24> */
.L_x_41511:
[----:B------:R-:W-:Y:S05]  /*1ebe0*/  BSYNC B4 ;  /* 0x0000000000047941 */ /* 0x000fea0003800000 */
.L_x_41510:
        /* <DEDUP_REMOVED lines=15> */
.L_x_41509:
[----:B------:R-:W-:Y:S05]  /*1ece0*/  BSYNC B3 ;  /* 0x0000000000037941 */ /* 0x000fea0003800000 */
.L_x_41507:
        /* <DEDUP_REMOVED lines=23> */
.L_x_41513:
[----:B------:R-:W-:Y:S05]  /*1ee60*/  BSYNC B3 ;  /* 0x0000000000037941 */ /* 0x000fea0003800000 */
.L_x_41512:
        /* <DEDUP_REMOVED lines=43> */
.L_x_41515:
[----:B------:R-:W-:-:S04]  /*1f120*/  ISETP.GE.AND P0, PT, R45, RZ, PT ;  /* 0x000000ff2d00720c */ /* 0x000fc80003f06270 */
[----:B------:R-:W-:Y:S02]  /*1f130*/  FSEL R4, RZ, 3.37028055040000000000e+12, P0 ;  /* 0x54442d18ff047808 */ /* 0x000fe40000000000 */
[----:B------:R-:W-:Y:S02]  /*1f140*/  FSEL R5, RZ, 2.1426990032196044922, P0 ;  /* 0x400921fbff057808 */ /* 0x000fe40000000000 */
.L_x_41516:
[----:B------:R-:W-:Y:S05]  /*1f150*/  BSYNC B0 ;  /* 0x0000000000007941 */ /* 0x000fea0003800000 */
.L_x_41514:
[----:B------:R0:W2:Y:S02]  /*1f160*/  DADD R44, |R44|, |R46| ;  /* 0x000000002c2c7229 */ /* 0x0000a4000000062e */
[----:B0-----:R-:W-:Y:S02]  /*1f170*/  LOP3.LUT R47, R5, 0x80000000, R47, 0xb8, !PT ;  /* 0x80000000052f7812 */ /* 0x001fe400078eb82f */
[----:B-1----:R-:W-:-:S04]  /*1f180*/  DMUL R18, R18, 0.5 ;  /* 0x3fe0000012127828 */ /* 0x002fc80000000000 */
[----:B--2---:R-:W0:-:S06]  /*1f190*/  DSETP.GTU.AND P0, PT, |R44|, +INF , PT ;  /* 0x7ff000002c00742a */ /* 0x004e0c0003f0c200 */
[----:B0-----:R-:W-:Y:S02]  /*1f1a0*/  FSEL R4, R44, R4, P0 ;  /* 0x000000042c047208 */ /* 0x001fe40000000000 */
[----:B------:R-:W-:Y:S01]  /*1f1b0*/  FSEL R5, R45, R47, P0 ;  /* 0x0000002f2d057208 */ /* 0x000fe20000000000 */
[----:B------:R-:W-:Y:S05]  /*1f1c0*/  BRA `(.L_x_41517) ;  /* 0x00004ba000007947 */ /* 0x000fea0003800000 */
.L_x_41506:
        /* <DEDUP_REMOVED lines=79> */
.L_x_41520:
[----:B------:R-:W-:Y:S05]  /*1f6c0*/  BSYNC B0 ;  /* 0x0000000000007941 */ /* 0x000fea0003800000 */
.L_x_41519:
        /* <DEDUP_REMOVED lines=10> */
.L_x_41522:
[----:B------:R-:W-:Y:S05]  /*1f770*/  BSYNC B3 ;  /* 0x0000000000037941 */ /* 0x000fea0003800000 */
.L_x_41521:
        /* <DEDUP_REMOVED lines=43> */
.L_x_41524:
[----:B------:R-:W-:-:S04]  /*1fa30*/  ISETP.GE.AND P0, PT, R45, RZ, PT ;  /* 0x000000ff2d00720c */ /* 0x000fc80003f06270 */
[----:B------:R-:W-:Y:S02]  /*1fa40*/  FSEL R4, RZ, 3.37028055040000000000e+12, P0 ;  /* 0x54442d18ff047808 */ /* 0x000fe40000000000 */
[----:B------:R-:W-:Y:S02]  /*1fa50*/  FSEL R5, RZ, 2.1426990032196044922, P0 ;  /* 0x400921fbff057808 */ /* 0x000fe40000000000 */
.L_x_41525:
[----:B------:R-:W-:Y:S05]  /*1fa60*/  BSYNC B0 ;  /* 0x0000000000007941 */ /* 0x000fea0003800000 */
.L_x_41523:
[----:B------:R2:W4:Y:S02]  /*1fa70*/  DADD R44, |R44|, |R46| ;  /* 0x000000002c2c7229 */ /* 0x000524000000062e */
[----:B--2---:R-:W-:Y:S02]  /*1fa80*/  LOP3.LUT R47, R5, 0x80000000, R47, 0xb8, !PT ;  /* 0x80000000052f7812 */ /* 0x004fe400078eb82f */
[----:B-1----:R-:W-:-:S04]  /*1fa90*/  DMUL R18, R18, 0.5 ;  /* 0x3fe0000012127828 */ /* 0x002fc80000000000 */
[----:B----4-:R-:W1:-:S06]  /*1faa0*/  DSETP.GTU.AND P0, PT, |R44|, +INF , PT ;  /* 0x7ff000002c00742a */ /* 0x010e4c0003f0c200 */
[----:B-1----:R-:W-:Y:S02]  /*1fab0*/  FSEL R4, R44, R4, P0 ;  /* 0x000000042c047208 */ /* 0x002fe40000000000 */
[----:B------:R-:W-:Y:S01]  /*1fac0*/  FSEL R5, R45, R47, P0 ;  /* 0x0000002f2d057208 */ /* 0x000fe20000000000 */
[----:B------:R-:W-:Y:S05]  /*1fad0*/  BRA `(.L_x_41517) ;  /* 0x0000429000007947 */ /* 0x000fea0003800000 */
.L_x_41518:
        /* <DEDUP_REMOVED lines=16> */
[----:B------:R-:W-:-:S04]  /*1fbe0*/  DADD R48, R20, -R18 ;  /* 0x0000000014307229 */ /* 0x000fc80000000812 */
[----:B------:R-:W1:-:S04]  /*1fbf0*/  DADD R4, R4, R4 ;  /* 0x0000000004047229 */ /* 0x000e480000000004 */
[----:B0-----:R-:W-:-:S04]  /*1fc00*/  DMUL R42, R18, R34 ;  /* 0x00000022122a7228 */ /* 0x001fc80000000000 */
[----:B------:R-:W-:-:S04]  /*1fc10*/  DMUL R40, R18, R18 ;  /* 0x0000001212287228 */ /* 0x000fc80000000000 */
[----:B------:R-:W0:-:S04]  /*1fc20*/  DADD R18, R18, R18 ;  /* 0x0000000012127229 */ /* 0x000e080000000012 */
[----:B-1----:R1:W2:-:S04]  /*1fc30*/  DMUL R20, R6, R4 ;  /* 0x0000000406147228 */ /* 0x0022880000000000 */
[----:B------:R1:W4:-:S04]  /*1fc40*/  DMUL R36, R6, R36 ;  /* 0x0000002406247228 */ /* 0x0003080000000000 */
[----:B0-----:R1:W0:-:S04]  /*1fc50*/  DMUL R4, R48, R18 ;  /* 0x0000001230047228 */ /* 0x0012080000000000 */
[----:B------:R1:W3:-:S04]  /*1fc60*/  DMUL R34, R48, R34 ;  /* 0x0000002230227228 */ /* 0x0002c80000000000 */
[----:B------:R-:W0:-:S04]  /*1fc70*/  DMUL R6, R6, R6 ;  /* 0x0000000606067228 */ /* 0x000e080000000000 */
[----:B--234-:R1:W0:-:S04]  /*1fc80*/  DMUL R18, R48, R48 ;  /* 0x0000003030127228 */ /* 0x01c2080000000000 */
.L_x_41527:
        /* <DEDUP_REMOVED lines=43> */
[----:B------:R-:W1:-:S04]  /*1ff40*/  DSETP.GEU.AND P4, PT, R50, R20, PT ;  /* 0x000000143200722a */ /* 0x000e480003f8e000 */
[----:B---3--:R2:W3:Y:S02]  /*1ff50*/  DSETP.LT.OR P0, PT, R50, R20, P0 ;  /* 0x000000143200722a */ /* 0x0084e40000701400 */
[----:B-1----:R-:W-:Y:S02]  /*1ff60*/  FSEL R40, R50, R20, !P4 ;  /* 0x0000001432287208 */ /* 0x002fe40006000000 */
[----:B------:R-:W-:Y:S02]  /*1ff70*/  FSEL R41, R51, R21, !P4 ;  /* 0x0000001533297208 */ /* 0x000fe40006000000 */
[----:B--2---:R-:W-:Y:S01]  /*1ff80*/  FSEL R20, R20, R50, !P4 ;  /* 0x0000003214147208 */ /* 0x004fe20006000000 */
[----:B------:R-:W-:Y:S01]  /*1ff90*/  IMAD.MOV.U32 R50, RZ, RZ, R3 ;  /* 0x000000ffff327224 */ /* 0x000fe200078e0003 */
[----:B------:R-:W-:Y:S01]  /*1ffa0*/  FSEL R61, R21, R51, !P4 ;  /* 0x00000033153d7208 */ /* 0x000fe20006000000 */
[----:B------:R-:W-:Y:S01]  /*1ffb0*/  IMAD.MOV.U32 R51, RZ, RZ, R56 ;  /* 0x000000ffff337224 */ /* 0x000fe200078e0038 */
[----:B0-----:R-:W0:-:S04]  /*1ffc0*/  DSETP.GEU.AND P2, PT, R40, R4, PT ;  /* 0x000000042800722a */ /* 0x001e080003f4e000 */
[----:B---3--:R1:W2:Y:S02]  /*1ffd0*/  DSETP.LT.OR P0, PT, R40, R4, P0 ;  /* 0x000000042800722a */ /* 0x0082a40000701400 */
[----:B0-----:R-:W-:Y:S02]  /*1ffe0*/  FSEL R36, R40, R4, !P2 ;  /* 0x0000000428247208 */ /* 0x001fe40005000000 */
[----:B------:R-:W-:Y:S02]  /*1fff0*/  FSEL R37, R41, R5, !P2 ;  /* 0x0000000529257208 */ /* 0x000fe40005000000 */
[----:B-1----:R-:W-:Y:S01]  /*20000*/  FSEL R4, R4, R40, !P2 ;  /* 0x0000002804047208 */ /* 0x002fe20005000000 */
[----:B------:R-:W-:Y:S01]  /*20010*/  IMAD.MOV.U32 R40, RZ, RZ, R17 ;  /* 0x000000ffff287224 */ /* 0x000fe200078e0011 */
        /* <DEDUP_REMOVED lines=19> */
[----:B------:R-:W-:Y:S01]  /*20150*/  IMAD.MOV.U32 R4, RZ, RZ, R57 ;  /* 0x000000ffff047224 */ /* 0x000fe200078e0039 */
[----:B------:R-:W-:Y:S05]  /*20160*/  @P0 BRA `(.L_x_41527) ;  /* 0xfffffb2000000947 */ /* 0x000fea000383ffff */
[----:B------:R-:W-:Y:S05]  /*20170*/  BSYNC B0 ;  /* 0x0000000000007941 */ /* 0x000fea0003800000 */
.L_x_41526:
        /* <DEDUP_REMOVED lines=79> */
.L_x_41529:
        /* <DEDUP_REMOVED lines=24> */
.L_x_41532:
[----:B------:R-:W-:Y:S05]  /*207f0*/  BSYNC B4 ;  /* 0x0000000000047941 */ /* 0x000fea0003800000 */
.L_x_41531:
        /* <DEDUP_REMOVED lines=15> */
.L_x_41530:
[----:B------:R-:W-:Y:S05]  /*208f0*/  BSYNC B3 ;  /* 0x0000000000037941 */ /* 0x000fea0003800000 */
.L_x_41528:
        /* <DEDUP_REMOVED lines=23> */
.L_x_41534:
[----:B------:R-:W-:Y:S05]  /*20a70*/  BSYNC B3 ;  /* 0x0000000000037941 */ /* 0x000fea0003800000 */
.L_x_41533:
        /* <DEDUP_REMOVED lines=43> */
.L_x_41536:
[----:B------:R-:W-:-:S04]  /*20d30*/  ISETP.GE.AND P0, PT, R45, RZ, PT ;  /* 0x000000ff2d00720c */ /* 0x000fc80003f06270 */
[----:B------:R-:W-:Y:S02]  /*20d40*/  FSEL R4, RZ, 3.37028055040000000000e+12, P0 ;  /* 0x54442d18ff047808 */ /* 0x000fe40000000000 */
[----:B------:R-:W-:Y:S02]  /*20d50*/  FSEL R5, RZ, 2.1426990032196044922, P0 ;  /* 0x400921fbff057808 */ /* 0x000fe40000000000 */
.L_x_41537:
[----:B------:R-:W-:Y:S05]  /*20d60*/  BSYNC B0 ;  /* 0x0000000000007941 */ /* 0x000fea0003800000 */
.L_x_41535:
[----:B------:R0:W2:Y:S02]  /*20d70*/  DADD R44, |R44|, |R46| ;  /* 0x000000002c2c7229 */ /* 0x0000a4000000062e */
[----:B0-----:R-:W-:Y:S02]  /*20d80*/  LOP3.LUT R47, R5, 0x80000000, R47, 0xb8, !PT ;  /* 0x80000000052f7812 */ /* 0x001fe400078eb82f */
[----:B-1----:R-:W-:-:S04]  /*20d90*/  DMUL R18, R18, 0.5 ;  /* 0x3fe0000012127828 */ /* 0x002fc80000000000 */
[----:B--2---:R-:W0:-:S06]  /*20da0*/  DSETP.GTU.AND P0, PT, |R44|, +INF , PT ;  /* 0x7ff000002c00742a */ /* 0x004e0c0003f0c200 */
[----:B0-----:R-:W-:Y:S02]  /*20db0*/  FSEL R4, R44, R4, P0 ;  /* 0x000000042c047208 */ /* 0x001fe40000000000 */
[----:B------:R-:W-:Y:S01]  /*20dc0*/  FSEL R5, R45, R47, P0 ;  /* 0x0000002f2d057208 */ /* 0x000fe20000000000 */
[----:B------:R-:W-:Y:S05]  /*20dd0*/  BRA `(.L_x_41517) ;  /* 0x00002f9000007947 */ /* 0x000fea0003800000 */
.L_x_41505:
[CC--:B------:R-:W-:Y:S01]  /*20de0*/  ISETP.GT.U32.AND P2, PT, R6.reuse, R34.reuse, PT ;  /* 0x000000220600720c */ /* 0x0c0fe20003f44070 */
[----:B------:R-:W-:Y:S01]  /*20df0*/  IMAD.MOV.U32 R18, RZ, RZ, RZ ;  /* 0x000000ffff127224 */ /* 0x000fe200078e00ff */
        /* <DEDUP_REMOVED lines=16> */
[----:B------:R-:W-:Y:S01]  /*20f00*/  IMAD.MOV.U32 R34, RZ, RZ, c[0x2][0x14c] ;  /* 0x00805300ff227624 */ /* 0x000fe200078e00ff */
        /* <DEDUP_REMOVED lines=94> */
.L_x_41539:
[----:B------:R-:W-:Y:S05]  /*214f0*/  BSYNC B0 ;  /* 0x0000000000007941 */ /* 0x000fea0003800000 */
.L_x_41538:
        /* <DEDUP_REMOVED lines=10> */
.L_x_41541:
[----:B------:R-:W-:Y:S05]  /*215a0*/  BSYNC B3 ;  /* 0x0000000000037941 */ /* 0x000fea0003800000 */
.L_x_41540:
        /* <DEDUP_REMOVED lines=43> */
.L_x_41543:
[----:B------:R-:W-:-:S04]  /*21860*/  ISETP.GE.AND P0, PT, R45, RZ, PT ;  /* 0x000000ff2d00720c */ /* 0x000fc80003f06270 */
[----:B------:R-:W-:Y:S02]  /*21870*/  FSEL R4, RZ, 3.37028055040000000000e+12, P0 ;  /* 0x54442d18ff047808 */ /* 0x000fe40000000000 */
[----:B------:R-:W-:Y:S02]  /*21880*/  FSEL R5, RZ, 2.1426990032196044922, P0 ;  /* 0x400921fbff057808 */ /* 0x000fe40000000000 */
.L_x_41544:
[----:B------:R-:W-:Y:S05]  /*21890*/  BSYNC B0 ;  /* 0x0000000000007941 */ /* 0x000fea0003800000 */
.L_x_41542:
[----:B------:R2:W4:Y:S02]  /*218a0*/  DADD R44, |R44|, |R46| ;  /* 0x000000002c2c7229 */ /* 0x000524000000062e */
[----:B--2---:R-:W-:-:S04]  /*218b0*/  LOP3.LUT R47, R5, 0x80000000, R47, 0xb8, !PT ;  /* 0x80000000052f7812 */ /* 0x004fc800078eb82f */
[----:B----4-:R-:W2:-:S06]  /*218c0*/  DSETP.GTU.AND P0, PT, |R44|, +INF , PT ;  /* 0x7ff000002c00742a */ /* 0x010e8c0003f0c200 */
[----:B--2---:R-:W-:Y:S02]  /*218d0*/  FSEL R4, R44, R4, P0 ;  /* 0x000000042c047208 */ /* 0x004fe40000000000 */
[----:B------:R-:W-:Y:S01]  /*218e0*/  FSEL R5, R45, R47, P0 ;  /* 0x0000002f2d057208 */ /* 0x000fe20000000000 */
[----:B------:R-:W-:Y:S05]  /*218f0*/  BRA `(.L_x_41517) ;  /* 0x0000247000007947 */ /* 0x000fea0003800000 */
.L_x_41504:
        /* <DEDUP_REMOVED lines=70> */
.L_x_41547:
        /* <DEDUP_REMOVED lines=24> */
.L_x_41550:
[----:B------:R-:W-:Y:S05]  /*21ee0*/  BSYNC B4 ;  /* 0x0000000000047941 */ /* 0x000fea0003800000 */
.L_x_41549:
        /* <DEDUP_REMOVED lines=15> */
.L_x_41548:
[----:B------:R-:W-:Y:S05]  /*21fe0*/  BSYNC B3 ;  /* 0x0000000000037941 */ /* 0x000fea0003800000 */
.L_x_41546:
        /* <DEDUP_REMOVED lines=44> */
.L_x_41545:
        /* <DEDUP_REMOVED lines=46> */
.L_x_41503:
        /* <DEDUP_REMOVED lines=25> */
.L_x_41552:
[----:B------:R-:W-:Y:S05]  /*22720*/  BSYNC B3 ;  /* 0x0000000000037941 */ /* 0x000fea0003800000 */
.L_x_41551:
        /* <DEDUP_REMOVED lines=26> */
.L_x_41554:
[----:B-12---:R-:W-:Y:S05]  /*228d0*/  BSYNC B3 ;  /* 0x0000000000037941 */ /* 0x006fea0003800000 */
.L_x_41553:
        /* <DEDUP_REMOVED lines=114> */
.L_x_41556:
[----:B------:R-:W-:Y:S05]  /*23000*/  BSYNC B0 ;  /* 0x0000000000007941 */ /* 0x000fea0003800000 */
.L_x_41555:
        /* <DEDUP_REMOVED lines=10> */
.L_x_41558:
[----:B------:R-:W-:Y:S05]  /*230b0*/  BSYNC B3 ;  /* 0x0000000000037941 */ /* 0x000fea0003800000 */
.L_x_41557:
        /* <DEDUP_REMOVED lines=43> */
.L_x_41560:
[----:B------:R-:W-:-:S04]  /*23370*/  ISETP.GE.AND P0, PT, R45, RZ, PT ;  /* 0x000000ff2d00720c */ /* 0x000fc80003f06270 */
[----:B------:R-:W-:Y:S02]  /*23380*/  FSEL R4, RZ, 3.37028055040000000000e+12, P0 ;  /* 0x54442d18ff047808 */ /* 0x000fe40000000000 */
[----:B------:R-:W-:Y:S02]  /*23390*/  FSEL R5, RZ, 2.1426990032196044922, P0 ;  /* 0x400921fbff057808 */ /* 0x000fe40000000000 */
.L_x_41561:
[----:B------:R-:W-:Y:S05]  /*233a0*/  BSYNC B0 ;  /* 0x0000000000007941 */ /* 0x000fea0003800000 */
.L_x_41559:
[----:B------:R2:W4:Y:S02]  /*233b0*/  DADD R44, |R44|, |R46| ;  /* 0x000000002c2c7229 */ /* 0x000524000000062e */
[----:B--2---:R-:W-:Y:S02]  /*233c0*/  LOP3.LUT R47, R5, 0x80000000, R47, 0xb8, !PT ;  /* 0x80000000052f7812 */ /* 0x004fe400078eb82f */
[----:B-1----:R-:W-:-:S04]  /*233d0*/  DADD R18, R18, 1 ;  /* 0x3ff0000012127429 */ /* 0x002fc80000000000 */
[----:B----4-:R-:W1:-:S06]  /*233e0*/  DSETP.GTU.AND P0, PT, |R44|, +INF , PT ;  /* 0x7ff000002c00742a */ /* 0x010e4c0003f0c200 */
[----:B-1----:R-:W-:Y:S02]  /*233f0*/  FSEL R4, R44, R4, P0 ;  /* 0x000000042c047208 */ /* 0x002fe40000000000 */
[----:B------:R-:W-:Y:S01]  /*23400*/  FSEL R5, R45, R47, P0 ;  /* 0x0000002f2d057208 */ /* 0x000fe20000000000 */
[----:B------:R-:W-:Y:S05]  /*23410*/  BRA `(.L_x_41517) ;  /* 0x0000095000007947 */ /* 0x000fea0003800000 */
.L_x_41502:
        /* <DEDUP_REMOVED lines=25> */
[----:B------:R-:W0:Y:S01]  /*235b0*/  @!P0 DMUL R20, R20, 1.80143985094819840000e+16 ;  /* 0x4350000014148828 */ /* 0x000e220000000000 */
[----:B------:R-:W-:Y:S01]  /*235c0*/  @!P0 IMAD.MOV.U32 R40, RZ, RZ, -0x435 ;  /* 0xfffffbcbff288424 */ /* 0x000fe200078e00ff */
        /* <DEDUP_REMOVED lines=61> */
.L_x_41563:
[----:B------:R-:W-:Y:S05]  /*239a0*/  BSYNC B0 ;  /* 0x0000000000007941 */ /* 0x000fea0003800000 */
.L_x_41562:
[----:B------:R-:W-:Y:S01]  /*239b0*/  BSSY B3, `(.L_x_41564) ;  /* 0x0000008000037945 */ /* 0x000fe20003800000 */
[----:B------:R-:W-:Y:S05]  /*239c0*/  @P4 BRA P5, `(.L_x_41565) ;  /* 0x0000006000004947 */ /* 0x000fea0002800000 */
[----:B------:R-:W-:Y:S01]  /*239d0*/  IMAD.MOV.U32 R6, RZ, RZ, R22 ;  /* 0x000000ffff067224 */ /* 0x000fe200078e0016 */
[----:B------:R-:W-:Y:S01]  /*239e0*/  MOV R0, 0x23a10 ;  /* 0x00023a1000007802 */ /* 0x000fe20000000f00 */
[----:B------:R-:W-:Y:S02]  /*239f0*/  IMAD.MOV.U32 R3, RZ, RZ, R23 ;  /* 0x000000ffff037224 */ /* 0x000fe400078e0017 */
[----:B01-3--:R-:W-:Y:S05]  /*23a00*/  CALL.REL.NOINC `($__internal_73_$__cuda_sm20_div_rn_f64_full) ;  /* 0x0000629000007944 */ /* 0x00bfea0003c00000 */
[----:B------:R-:W-:Y:S02]  /*23a10*/  IMAD.MOV.U32 R6, RZ, RZ, R3 ;  /* 0x000000ffff067224 */ /* 0x000fe400078e0003 */
[----:B------:R-:W-:Y:S02]  /*23a20*/  IMAD.MOV.U32 R7, RZ, RZ, R4 ;  /* 0x000000ffff077224 */ /* 0x000fe400078e0004 */
.L_x_41565:
[----:B------:R-:W-:Y:S05]  /*23a30*/  BSYNC B3 ;  /* 0x0000000000037941 */ /* 0x000fea0003800000 */
.L_x_41564:
        /* <DEDUP_REMOVED lines=43> */
.L_x_41567:
[----:B------:R-:W-:Y:S02]  /*23cf0*/  FSEL R4, RZ, 3.37028055040000000000e+12, P2 ;  /* 0x54442d18ff047808 */ /* 0x000fe40001000000 */
[----:B------:R-:W-:Y:S02]  /*23d00*/  FSEL R5, RZ, 2.1426990032196044922, P2 ;  /* 0x400921fbff057808 */ /* 0x000fe40001000000 */
.L_x_41568:
[----:B------:R-:W-:Y:S05]  /*23d10*/  BSYNC B0 ;  /* 0x0000000000007941 */ /* 0x000fea0003800000 */
.L_x_41566:
[----:B------:R2:W4:Y:S02]  /*23d20*/  DADD R44, |R44|, |R46| ;  /* 0x000000002c2c7229 */ /* 0x000524000000062e */
[----:B--2---:R-:W-:-:S04]  /*23d30*/  LOP3.LUT R47, R5, 0x80000000, R47, 0xb8, !PT ;  /* 0x80000000052f7812 */ /* 0x004fc800078eb82f */
[----:B----4-:R-:W2:-:S06]  /*23d40*/  DSETP.GTU.AND P0, PT, |R44|, +INF , PT ;  /* 0x7ff000002c00742a */ /* 0x010e8c0003f0c200 */
[----:B--2---:R-:W-:Y:S02]  /*23d50*/  FSEL R4, R44, R4, P0 ;  /* 0x000000042c047208 */ /* 0x004fe40000000000 */
[----:B------:R-:W-:Y:S02]  /*23d60*/  FSEL R5, R45, R47, P0 ;  /* 0x0000002f2d057208 */ /* 0x000fe40000000000 */
.L_x_41517:
[----:B------:R-:W-:Y:S05]  /*23d70*/  BSYNC B2 ;  /* 0x0000000000027941 */ /* 0x000fea0003800000 */
.L_x_41501:
        /* <DEDUP_REMOVED lines=52> */
.L_x_41574:
[----:B------:R-:W-:Y:S05]  /*240c0*/  BSYNC B0 ;  /* 0x0000000000007941 */ /* 0x000fea0003800000 */
.L_x_41573:
        /* <DEDUP_REMOVED lines=17> */
.L_x_41576:
[----:B------:R2:W4:Y:S01]  /*241e0*/  DMUL R32, RZ, R36 ;  /* 0x00000024ff207228 */ /* 0x0005220000000000 */
[----:B------:R-:W-:-:S05]  /*241f0*/  IMAD.MOV.U32 R0, RZ, RZ, RZ ;  /* 0x000000ffff007224 */ /* 0x000fca00078e00ff */
.L_x_41577:
[----:B------:R-:W-:Y:S05]  /*24200*/  BSYNC B2 ;  /* 0x0000000000027941 */ /* 0x000fea0003800000 */
.L_x_41575:
        /* <DEDUP_REMOVED lines=40> */
.L_x_41579:
[----:B------:R2:W3:Y:S01]  /*24490*/  DMUL R18, RZ, R36 ;  /* 0x00000024ff127228 */ /* 0x0004e20000000000 */
[----:B------:R-:W-:-:S05]  /*244a0*/  IMAD.MOV.U32 R0, RZ, RZ, RZ ;  /* 0x000000ffff007224 */ /* 0x000fca00078e00ff */
.L_x_41580:
[----:B------:R-:W-:Y:S05]  /*244b0*/  BSYNC B2 ;  /* 0x0000000000027941 */ /* 0x000fea0003800000 */
.L_x_41578:
        /* <DEDUP_REMOVED lines=25> */
.L_x_41572:
[----:B------:R1:W2:Y:S01]  /*24650*/  DADD R14, R12, c[0x2][0x1d0] ;  /* 0x008074000c0e7629 */ /* 0x0002a20000000000 */
[----:B------:R-:W-:Y:S01]  /*24660*/  IMAD.MOV.U32 R18, RZ, RZ, 0x652b82fe ;  /* 0x652b82feff127424 */ /* 0x000fe200078e00ff */
[----:B------:R-:W-:Y:S01]  /*24670*/  BSSY B0, `(.L_x_41581) ;  /* 0x0000024000007945 */ /* 0x000fe20003800000 */
[----:B------:R-:W-:Y:S01]  /*24680*/  IMAD.MOV.U32 R19, RZ, RZ, 0x3ff71547 ;  /* 0x3ff71547ff137424 */ /* 0x000fe200078e00ff */
[----:B------:R-:W-:Y:S01]  /*24690*/  DSETP.NEU.AND P2, PT, |R36|, +INF , PT ;  /* 0x7ff000002400742a */ /* 0x000fe20003f4d200 */
[----:B-1----:R-:W-:Y:S02]  /*246a0*/  IMAD.MOV.U32 R12, RZ, RZ, 0x69ce2bdf ;  /* 0x69ce2bdfff0c7424 */ /* 0x002fe400078e00ff */
[----:B------:R-:W-:Y:S02]  /*246b0*/  IMAD.MOV.U32 R13, RZ, RZ, 0x3e5ade15 ;  /* 0x3e5ade15ff0d7424 */ /* 0x000fe400078e00ff */
[----:B--2---:R-:W1:Y:S01]  /*246c0*/  DFMA R18, R14, R18, 6.75539944105574400000e+15 ;  /* 0x433800000e12742b */ /* 0x004e620000000012 */
        /* <DEDUP_REMOVED lines=30> */
.L_x_41582:
[----:B------:R-:W-:Y:S05]  /*248b0*/  BSYNC B0 ;  /* 0x0000000000007941 */ /* 0x000fea0003800000 */
.L_x_41581:
[----:B------:R-:W-:Y:S01]  /*248c0*/  BSSY B2, `(.L_x_41583) ;  /* 0x0000013000027945 */ /* 0x000fe20003800000 */
[----:B------:R-:W-:Y:S05]  /*248d0*/  @!P2 BRA `(.L_x_41584) ;  /* 0x000000f00000a947 */ /* 0x000fea0003800000 */
[----:B-1----:R-:W1:-:S04]  /*248e0*/  DMUL R4, R36, c[0x2][0x1b8] ;  /* 0x00806e0024047a28 */ /* 0x002e480000000000 */
[----:B------:R-:W-:Y:S02]  /*248f0*/  DSETP.GE.AND P0, PT, |R36|, 2.14748364800000000000e+09, PT ;  /* 0x41e000002400742a */ /* 0x000fe40003f06200 */
[----:B-1----:R-:W1:Y:S08]  /*24900*/  F2I.F64 R0, R4 ;  /* 0x0000000400007311 */ /* 0x002e700000301100 */
[----:B-1----:R-:W1:Y:S02]  /*24910*/  I2F.F64 R14, R0 ;  /* 0x00000000000e7312 */ /* 0x002e640000201c00 */
[----:B-1----:R-:W1:-:S06]  /*24920*/  DFMA R6, -R14, c[0x2][0x130], R36 ;  /* 0x00804c000e067a2b */ /* 0x002e4c0000000124 */
[----:B-1----:R-:W1:-:S06]  /*24930*/  DFMA R6, -R14, c[0x2][0x1c0], R6 ;  /* 0x008070000e067a2b */ /* 0x002e4c0000000106 */
[----:B-1----:R1:W4:Y:S01]  /*24940*/  DFMA R14, -R14, c[0x2][0x1c8], R6 ;  /* 0x008072000e0e7a2b */ /* 0x0023220000000106 */
        /* <DEDUP_REMOVED lines=8> */
.L_x_41584:
[----:B------:R4:W0:Y:S01]  /*249d0*/  DMUL R14, RZ, R36 ;  /* 0x00000024ff0e7228 */ /* 0x0008220000000000 */
[----:B------:R-:W-:-:S05]  /*249e0*/  IMAD.MOV.U32 R0, RZ, RZ, RZ ;  /* 0x000000ffff007224 */ /* 0x000fca00078e00ff */
.L_x_41585:
[----:B------:R-:W-:Y:S05]  /*249f0*/  BSYNC B2 ;  /* 0x0000000000027941 */ /* 0x000fea0003800000 */
.L_x_41583:
[----:B------:R-:W-:Y:S01]  /*24a00*/  IADD3 R3, R0, 0x1, RZ ;  /* 0x0000000100037810 */ /* 0x000fe20007ffe0ff */
[----:B------:R-:W-:-:S04]  /*24a10*/  IMAD.MOV.U32 R19, RZ, RZ, 0x8 ;  /* 0x00000008ff137424 */ /* 0x000fc800078e00ff */
[----:B------:R-:W-:-:S05]  /*24a20*/  IMAD.SHL.U32 R0, R3, 0x8, RZ ;  /* 0x0000000803007824 */ /* 0x000fca00078e00ff */
[----:B------:R-:W-:-:S05]  /*24a30*/  LOP3.LUT R0, R0, 0x8, RZ, 0xc0, !PT ;  /* 0x0000000800007812 */ /* 0x000fca00078ec0ff */
[----:B------:R-:W-:-:S05]  /*24a40*/  IMAD.WIDE.U32 R18, R0, R19, c[0x4][0x1a8] ;  /* 0x01006a0000127625 */ /* 0x000fca00078e0013 */
[----:B0-----:R-:W5:Y:S04]  /*24a50*/  LDG.E.128.CONSTANT R32, [R18.64] ;  /* 0x0000002412207981 */ /* 0x001f68000c1e9d00 */
[----:B----4-:R-:W4:Y:S04]  /*24a60*/  LDG.E.128.CONSTANT R20, [R18.64+0x10] ;  /* 0x0000102412147981 */ /* 0x010f28000c1e9d00 */
[----:B-1-3--:R-:W3:Y:S01]  /*24a70*/  LDG.E.128.CONSTANT R4, [R18.64+0x20] ;  /* 0x0000202412047981 */ /* 0x00aee2000c1e9d00 */
        /* <DEDUP_REMOVED lines=32> */
.L_x_41587:
[----:B------:R1:W3:Y:S01]  /*24c80*/  DMUL R18, RZ, R36 ;  /* 0x00000024ff127228 */ /* 0x0002e20000000000 */
[----:B------:R-:W-:-:S05]  /*24c90*/  IMAD.MOV.U32 R0, RZ, RZ, RZ ;  /* 0x000000ffff007224 */ /* 0x000fca00078e00ff */
.L_x_41588:
[----:B------:R-:W-:Y:S05]  /*24ca0*/  BSYNC B2 ;  /* 0x0000000000027941 */ /* 0x000fea0003800000 */
.L_x_41586:
        /* <DEDUP_REMOVED lines=18> */
[----:B0-----:R0:W5:Y:S02]  /*24dd0*/  DFMA R32, R40, R32, R34 ;  /* 0x000000202820722b */ /* 0x0011640000000022 */
[----:B0-----:R-:W-:-:S04]  /*24de0*/  IMAD.MOV.U32 R34, RZ, RZ, RZ ;  /* 0x000000ffff227224 */ /* 0x001fc800078e00ff */
        /* <DEDUP_REMOVED lines=19> */
.L_x_41571:
        /* <DEDUP_REMOVED lines=11> */
.L_x_41589:
[----:B------:R-:W1:-:S10]  /*24fd0*/  DADD R32, R36, -R36 ;  /* 0x0000000024207229 */ /* 0x000e540000000824 */
[----:B01----:R-:W-:Y:S02]  /*24fe0*/  IMAD.MOV.U32 R34, RZ, RZ, R32 ;  /* 0x000000ffff227224 */ /* 0x003fe400078e0020 */
[----:B------:R-:W-:Y:S01]  /*24ff0*/  IMAD.MOV.U32 R35, RZ, RZ, R33 ;  /* 0x000000ffff237224 */ /* 0x000fe200078e0021 */
[----:B------:R-:W-:Y:S05]  /*25000*/  BRA `(.L_x_41500) ;  /* 0x000007f000007947 */ /* 0x000fea0003800000 */
.L_x_41570:
        /* <DEDUP_REMOVED lines=18> */
.L_x_41591:
[----:B------:R1:W2:Y:S01]  /*25130*/  DMUL R32, RZ, R36 ;  /* 0x00000024ff207228 */ /* 0x0002a20000000000 */
[----:B------:R-:W-:-:S05]  /*25140*/  IMAD.MOV.U32 R0, RZ, RZ, RZ ;  /* 0x000000ffff007224 */ /* 0x000fca00078e00ff */
.L_x_41592:
[----:B------:R-:W-:Y:S05]  /*25150*/  BSYNC B2 ;  /* 0x0000000000027941 */ /* 0x000fea0003800000 */
.L_x_41590:
[----:B------:R-:W-:Y:S01]  /*25160*/  IADD3 R3, R0, 0x1, RZ ;  /* 0x0000000100037810 */ /* 0x000fe20007ffe0ff */
[----:B------:R-:W-:-:S04]  /*25170*/  IMAD.MOV.U32 R19, RZ, RZ, 0x8 ;  /* 0x00000008ff137424 */ /* 0x000fc800078e00ff */
[----:B------:R-:W-:-:S05]  /*25180*/  IMAD.SHL.U32 R0, R3, 0x8, RZ ;  /* 0x0000000803007824 */ /* 0x000fca00078e00ff */
[----:B------:R-:W-:-:S05]  /*25190*/  LOP3.LUT R0, R0, 0x8, RZ, 0xc0, !PT ;  /* 0x0000000800007812 */ /* 0x000fca00078ec0ff */
[----:B------:R-:W-:-:S05]  /*251a0*/  IMAD.WIDE.U32 R18, R0, R19, c[0x4][0x1a8] ;  /* 0x01006a0000127625 */ /* 0x000fca00078e0013 */
[----:B------:R-:W4:Y:S04]  /*251b0*/  LDG.E.128.CONSTANT R20, [R18.64] ;  /* 0x0000002412147981 */ /* 0x000f28000c1e9d00 */
[----:B------:R-:W5:Y:S04]  /*251c0*/  LDG.E.128.CONSTANT R12, [R18.64+0x10] ;  /* 0x00001024120c7981 */ /* 0x000f68000c1e9d00 */
[----:B-1-3--:R-:W3:Y:S01]  /*251d0*/  LDG.E.128.CONSTANT R4, [R18.64+0x20] ;  /* 0x0000202412047981 */ /* 0x00aee2000c1e9d00 */
[----:B------:R-:W-:Y:S01]  /*251e0*/  R2P PR, R3, 0x3 ;  /* 0x0000000303007804 */ /* 0x000fe20000000000 */
[----:B0-----:R-:W-:Y:S01]  /*251f0*/  IMAD.MOV.U32 R34, RZ, RZ, 0x79785eba ;  /* 0x79785ebaff227424 */ /* 0x001fe200078e00ff */
        /* <DEDUP_REMOVED lines=30> */
.L_x_41594:
[----:B------:R1:W2:Y:S01]  /*253e0*/  DMUL R34, RZ, R36 ;  /* 0x00000024ff227228 */ /* 0x0002a20000000000 */
[----:B------:R-:W-:-:S05]  /*253f0*/  IMAD.MOV.U32 R0, RZ, RZ, RZ ;  /* 0x000000ffff007224 */ /* 0x000fca00078e00ff */
.L_x_41595:
[----:B------:R-:W-:Y:S05]  /*25400*/  BSYNC B2 ;  /* 0x0000000000027941 */ /* 0x000fea0003800000 */
.L_x_41593:
        /* <DEDUP_REMOVED lines=24> */
.L_x_41569:
        /* <DEDUP_REMOVED lines=36> */
.L_x_41597:
[----:B------:R-:W-:Y:S05]  /*257d0*/  BSYNC B0 ;  /* 0x0000000000007941 */ /* 0x000fea0003800000 */
.L_x_41596:
[----:B0-----:R-:W-:Y:S02]  /*257e0*/  IMAD.MOV.U32 R34, RZ, RZ, R36 ;  /* 0x000000ffff227224 */ /* 0x001fe400078e0024 */
[----:B------:R-:W-:Y:S02]  /*257f0*/  IMAD.MOV.U32 R35, RZ, RZ, R37 ;  /* 0x000000ffff237224 */ /* 0x000fe400078e0025 */
.L_x_41500:
[----:B012---:R-:W-:Y:S05]  /*25800*/  BSYNC B1 ;  /* 0x0000000000017941 */ /* 0x007fea0003800000 */
.L_x_41499:
[----:B------:R-:W0:Y:S01]  /*25810*/  LDC.U8 R18, c[0x0][0x198] ;  /* 0x00006600ff127b82 */ /* 0x000e220000000000 */
[----:B------:R-:W-:Y:S01]  /*25820*/  ISETP.GE.AND P0, PT, R16, R68, PT ;  /* 0x000000441000720c */ /* 0x000fe20003f06270 */
[----:B------:R-:W-:Y:S01]  /*25830*/  BSSY B7, `(.L_x_41598) ;  /* 0x000033b000077945 */ /* 0x000fe20003800000 */
[----:B------:R-:W-:Y:S11]  /*25840*/  BSSY B6, `(.L_x_41599) ;  /* 0x0000230000067945 */ /* 0x000ff60003800000 */
[----:B------:R-:W-:Y:S05]  /*25850*/  @P0 BRA `(.L_x_41600) ;  /* 0x000022b000000947 */ /* 0x000fea0003800000 */
[----:B------:R-:W1:Y:S04]  /*25860*/  S2R R0, SR_CTAID.X ;  /* 0x0000000000007919 */ /* 0x000e680000002500 */
[----:B------:R-:W1:Y:S02]  /*25870*/  S2R R3, SR_TID.X ;  /* 0x0000000000037919 */ /* 0x000e640000002100 */
[----:B-1----:R-:W-:Y:S01]  /*25880*/  IMAD R0, R0, 0x200, R3 ;  /* 0x0000020000007824 */ /* 0x002fe200078e0203 */
        /* <DEDUP_REMOVED lines=19> */
.L_x_41604:
[----:B------:R-:W0:Y:S01]  /*259c0*/  F2I.S64.F64.TRUNC R8, R8 ;  /* 0x0000000800087311 */ /* 0x000e22000030d900 */
[----:B------:R-:W-:Y:S02]  /*259d0*/  IMAD.MOV.U32 R16, RZ, RZ, R2 ;  /* 0x000000ffff107224 */ /* 0x000fe400078e0002 */
[----:B0-----:R-:W-:-:S05]  /*259e0*/  IMAD.MOV.U32 R3, RZ, RZ, R8 ;  /* 0x000000ffff037224 */ /* 0x001fca00078e0008 */
[----:B------:R0:W-:Y:S01]  /*259f0*/  STG.E.U8 [R4.64], R3 ;  /* 0x0000000304007986 */ /* 0x0001e2000c101124 */
[----:B------:R-:W-:Y:S05]  /*25a00*/  BRA `(.L_x_41606) ;  /* 0x0000103000007947 */ /* 0x000fea0003800000 */
.L_x_41603:
        /* <DEDUP_REMOVED lines=10> */
.L_x_41608:
[----:B------:R-:W0:Y:S01]  /*25ab0*/  F2I.F64.TRUNC R9, R8 ;  /* 0x0000000800097311 */ /* 0x000e22000030d100 */
[----:B------:R-:W-:Y:S01]  /*25ac0*/  IMAD.MOV.U32 R16, RZ, RZ, R2 ;  /* 0x000000ffff107224 */ /* 0x000fe200078e0002 */
[----:B0-----:R0:W-:Y:S01]  /*25ad0*/  STG.E [R4.64], R9 ;  /* 0x0000000904007986 */ /* 0x0011e2000c101924 */
[----:B------:R-:W-:Y:S05]  /*25ae0*/  BRA `(.L_x_41606) ;  /* 0x00000f5000007947 */ /* 0x000fea0003800000 */
.L_x_41607:
[----:B------:R-:W0:Y:S01]  /*25af0*/  F2I.F64.TRUNC R9, R8 ;  /* 0x0000000800097311 */ /* 0x000e22000030d100 */
[----:B------:R-:W-:Y:S01]  /*25b00*/  IMAD.MOV.U32 R16, RZ, RZ, R2 ;  /* 0x000000ffff107224 */ /* 0x000fe200078e0002 */
[----:B0-----:R0:W-:Y:S01]  /*25b10*/  STG.E.U16 [R4.64], R9 ;  /* 0x0000000904007986 */ /* 0x0011e2000c101524 */
[----:B------:R-:W-:Y:S05]  /*25b20*/  BRA `(.L_x_41606) ;  /* 0x00000f1000007947 */ /* 0x000fea0003800000 */
.L_x_41602:
        /* <DEDUP_REMOVED lines=12> */
.L_x_41610:
[----:B------:R-:W0:Y:S01]  /*25bf0*/  F2F.F32.F64 R0, R8 ;  /* 0x0000000800007310 */ /* 0x000e220000301000 */
[----:B------:R-:W0:Y:S01]  /*25c00*/  DSETP.GEU.AND P0, PT, |R8|, c[0x2][0x1d8], PT ;  /* 0x008076000800762a */ /* 0x000e220003f0e200 */
[----:B------:R-:W-:-:S13]  /*25c10*/  IMAD.MOV.U32 R16, RZ, RZ, R2 ;  /* 0x000000ffff107224 */ /* 0x000fda00078e0002 */
[----:B0-----:R-:W-:-:S05]  /*25c20*/  @!P0 FMUL R0, R0, 1.175494350822287508e-38 ;  /* 0x0080000000008820 */ /* 0x001fca0000400000 */
[----:B------:R-:W-:-:S05]  /*25c30*/  F2FP.PACK_AB R0, RZ, R0 ;  /* 0x00000000ff00723e */ /* 0x000fca00000000ff */
[----:B------:R0:W-:Y:S01]  /*25c40*/  STG.E.U16 [R4.64], R0 ;  /* 0x0000000004007986 */ /* 0x0001e2000c101524 */
[----:B------:R-:W-:Y:S05]  /*25c50*/  BRA `(.L_x_41606) ;  /* 0x00000de000007947 */ /* 0x000fea0003800000 */
.L_x_41609:
        /* <DEDUP_REMOVED lines=15> */
.L_x_41612:
        /* <DEDUP_REMOVED lines=10> */
.L_x_41611:
[----:B------:R0:W-:Y:S01]  /*25df0*/  STG.E.64 [R4.64], R8 ;  /* 0x0000000804007986 */ /* 0x0001e2000c101b24 */
[----:B------:R-:W-:Y:S01]  /*25e00*/  IMAD.MOV.U32 R16, RZ, RZ, R2 ;  /* 0x000000ffff107224 */ /* 0x000fe200078e0002 */
[----:B------:R-:W-:Y:S05]  /*25e10*/  BRA `(.L_x_41606) ;  /* 0x00000c2000007947 */ /* 0x000fea0003800000 */
.L_x_41601:
        /* <DEDUP_REMOVED lines=14> */
.L_x_41615:
[----:B------:R0:W-:Y:S01]  /*25f00*/  STG.E.128 [R4.64], R8 ;  /* 0x0000000804007986 */ /* 0x0001e2000c101d24 */
[----:B------:R-:W-:Y:S01]  /*25f10*/  IMAD.MOV.U32 R16, RZ, RZ, R2 ;  /* 0x000000ffff107224 */ /* 0x000fe200078e0002 */
[----:B------:R-:W-:Y:S05]  /*25f20*/  BRA `(.L_x_41606) ;  /* 0x00000b1000007947 */ /* 0x000fea0003800000 */
.L_x_41614:
        /* <DEDUP_REMOVED lines=23> */
.L_x_41619:
[----:B------:R-:W-:Y:S05]  /*260a0*/  BSYNC B0 ;  /* 0x0000000000007941 */ /* 0x000fea0003800000 */
.L_x_41618:
[----:B------:R-:W-:Y:S01]  /*260b0*/  LOP3.LUT R7, R0, R7, RZ, 0xfc, !PT ;  /* 0x0000000700077212 */ /* 0x000fe200078efcff */
[----:B------:R-:W-:-:S04]  /*260c0*/  IMAD.MOV.U32 R16, RZ, RZ, R2 ;  /* 0x000000ffff107224 */ /* 0x000fc800078e0002 */
[----:B------:R0:W-:Y:S01]  /*260d0*/  STG.E.U8 [R4.64], R7 ;  /* 0x0000000704007986 */ /* 0x0001e2000c101124 */
[----:B------:R-:W-:Y:S05]  /*260e0*/  BRA `(.L_x_41606) ;  /* 0x0000095000007947 */ /* 0x000fea0003800000 */
.L_x_41617:
        /* <DEDUP_REMOVED lines=15> */
.L_x_41621:
[----:B------:R-:W-:Y:S01]  /*261e0*/  IMAD.MOV.U32 R0, RZ, RZ, 0x7f ;  /* 0x0000007fff007424 */ /* 0x000fe200078e00ff */
[----:B------:R-:W-:-:S04]  /*261f0*/  ISETP.GT.U32.AND P0, PT, R3, 0x7f800000, PT ;  /* 0x7f8000000300780c */ /* 0x000fc80003f04070 */
[----:B------:R-:W-:-:S04]  /*26200*/  SEL R0, R0, 0x7c, P0 ;  /* 0x0000007c00007807 */ /* 0x000fc80000000000 */
.L_x_41622:
[----:B------:R-:W-:Y:S05]  /*26210*/  BSYNC B0 ;  /* 0x0000000000007941 */ /* 0x000fea0003800000 */
.L_x_41620:
[----:B------:R-:W-:Y:S01]  /*26220*/  LOP3.LUT R3, R7, 0x80000000, RZ, 0xc0, !PT ;  /* 0x8000000007037812 */ /* 0x000fe200078ec0ff */
[----:B------:R-:W-:-:S03]  /*26230*/  IMAD.MOV.U32 R16, RZ, RZ, R2 ;  /* 0x000000ffff107224 */ /* 0x000fc600078e0002 */
[----:B------:R-:W-:-:S04]  /*26240*/  SHF.R.U32.HI R3, RZ, 0x18, R3 ;  /* 0x00000018ff037819 */ /* 0x000fc80000011603 */
[----:B------:R-:W-:-:S05]  /*26250*/  LOP3.LUT R3, R0, R3, RZ, 0xfc, !PT ;  /* 0x0000000300037212 */ /* 0x000fca00078efcff */
[----:B------:R0:W-:Y:S01]  /*26260*/  STG.E.U8 [R4.64], R3 ;  /* 0x0000000304007986 */ /* 0x0001e2000c101124 */
[----:B------:R-:W-:Y:S05]  /*26270*/  BRA `(.L_x_41606) ;  /* 0x000007c000007947 */ /* 0x000fea0003800000 */
.L_x_41616:
[----:B------:R-:W0:Y:S01]  /*26280*/  F2F.F32.F64 R0, R8 ;  /* 0x0000000800007310 */ /* 0x000e220000301000 */
[----:B------:R-:W0:Y:S01]  /*26290*/  DSETP.GEU.AND P0, PT, |R8|, c[0x2][0x1d8], PT ;  /* 0x008076000800762a */ /* 0x000e220003f0e200 */
[----:B------:R-:W-:-:S13]  /*262a0*/  IMAD.MOV.U32 R16, RZ, RZ, R2 ;  /* 0x000000ffff107224 */ /* 0x000fda00078e0002 */
[----:B0-----:R-:W-:-:S05]  /*262b0*/  @!P0 FMUL R0, R0, 1.175494350822287508e-38 ;  /* 0x0080000000008820 */ /* 0x001fca0000400000 */
[----:B------:R-:W-:-:S05]  /*262c0*/  F2FP.BF16.PACK_AB R0, RZ, R0 ;  /* 0x00000000ff00723e */ /* 0x000fca00000010ff */
[----:B------:R0:W-:Y:S01]  /*262d0*/  STG.E.U16 [R4.64], R0 ;  /* 0x0000000004007986 */ /* 0x0001e2000c101524 */
[----:B------:R-:W-:Y:S05]  /*262e0*/  BRA `(.L_x_41606) ;  /* 0x0000075000007947 */ /* 0x000fea0003800000 */
.L_x_41613:
        /* <DEDUP_REMOVED lines=12> */
.L_x_41625:
        /* <DEDUP_REMOVED lines=19> */
.L_x_41628:
[----:B------:R-:W-:-:S04]  /*264e0*/  LOP3.LUT R0, R7, 0x80000000, RZ, 0xc0, !PT ;  /* 0x8000000007007812 */ /* 0x000fc800078ec0ff */
[----:B------:R-:W-:-:S04]  /*264f0*/  SHF.R.U32.HI R0, RZ, 0x18, R0 ;  /* 0x00000018ff007819 */ /* 0x000fc80000011600 */
[----:B------:R-:W-:Y:S02]  /*26500*/  LOP3.LUT R0, R3, R0, RZ, 0xfc, !PT ;  /* 0x0000000003007212 */ /* 0x000fe400078efcff */
.L_x_41627:
[----:B------:R-:W-:Y:S05]  /*26510*/  BSYNC B0 ;  /* 0x0000000000007941 */ /* 0x000fea0003800000 */
.L_x_41626:
[----:B------:R0:W-:Y:S01]  /*26520*/  STG.E.U8 [R4.64], R0 ;  /* 0x0000000004007986 */ /* 0x0001e2000c101124 */
[----:B------:R-:W-:Y:S01]  /*26530*/  IMAD.MOV.U32 R16, RZ, RZ, R2 ;  /* 0x000000ffff107224 */ /* 0x000fe200078e0002 */
[----:B------:R-:W-:Y:S05]  /*26540*/  BRA `(.L_x_41606) ;  /* 0x000004f000007947 */ /* 0x000fea0003800000 */
.L_x_41624:
        /* <DEDUP_REMOVED lines=19> */
.L_x_41631:
[----:B------:R-:W-:-:S04]  /*26680*/  LOP3.LUT R0, R7, 0x80000000, RZ, 0xc0, !PT ;  /* 0x8000000007007812 */ /* 0x000fc800078ec0ff */
[----:B------:R-:W-:-:S04]  /*26690*/  SHF.R.U32.HI R0, RZ, 0x18, R0 ;  /* 0x00000018ff007819 */ /* 0x000fc80000011600 */
[----:B------:R-:W-:Y:S02]  /*266a0*/  LOP3.LUT R0, R3, R0, RZ, 0xfc, !PT ;  /* 0x0000000003007212 */ /* 0x000fe400078efcff */
.L_x_41630:
[----:B------:R-:W-:Y:S05]  /*266b0*/  BSYNC B0 ;  /* 0x0000000000007941 */ /* 0x000fea0003800000 */
.L_x_41629:
[----:B------:R0:W-:Y:S01]  /*266c0*/  STG.E.U8 [R4.64], R0 ;  /* 0x0000000004007986 */ /* 0x0001e2000c101124 */
[----:B------:R-:W-:Y:S01]  /*266d0*/  IMAD.MOV.U32 R16, RZ, RZ, R2 ;  /* 0x000000ffff107224 */ /* 0x000fe200078e0002 */
[----:B------:R-:W-:Y:S05]  /*266e0*/  BRA `(.L_x_41606) ;  /* 0x0000035000007947 */ /* 0x000fea0003800000 */
.L_x_41623:
        /* <DEDUP_REMOVED lines=25> */
.L_x_41605:
        /* <DEDUP_REMOVED lines=21> */
.L_x_41633:
[----:B------:R-:W0:Y:S01]  /*269d0*/  F2I.U64.F64.TRUNC R8, R8 ;  /* 0x0000000800087311 */ /* 0x000e22000030d800 */
[----:B------:R-:W-:Y:S01]  /*269e0*/  IMAD.MOV.U32 R16, RZ, RZ, R2 ;  /* 0x000000ffff107224 */ /* 0x000fe200078e0002 */
[----:B0-----:R0:W-:Y:S01]  /*269f0*/  STG.E.64 [R4.64], R8 ;  /* 0x0000000804007986 */ /* 0x0011e2000c101b24 */
[----:B------:R-:W-:Y:S05]  /*26a00*/  BRA `(.L_x_41606) ;  /* 0x0000003000007947 */ /* 0x000fea0003800000 */
.L_x_41632:
[----:B------:R-:W0:Y:S01]  /*26a10*/  F2I.U32.F64.TRUNC R9, R8 ;  /* 0x0000000800097311 */ /* 0x000e22000030d000 */
[----:B------:R-:W-:Y:S01]  /*26a20*/  IMAD.MOV.U32 R16, RZ, RZ, R2 ;  /* 0x000000ffff107224 */ /* 0x000fe200078e0002 */
[----:B0-----:R0:W-:Y:S06]  /*26a30*/  STG.E [R4.64], R9 ;  /* 0x0000000904007986 */ /* 0x0011ec000c101924 */
.L_x_41606:
[----:B------:R-:W-:-:S13]  /*26a40*/  ISETP.GE.AND P0, PT, R16, R68, PT ;  /* 0x000000441000720c */ /* 0x000fda0003f06270 */
[----:B------:R-:W-:Y:S01]  /*26a50*/  @P0 BREAK B6 ;  /* 0x0000000000060942 */ /* 0x000fe20003800000 */
[----:B------:R-:W-:Y:S05]  /*26a60*/  @P0 BRA `(.L_x_41634) ;  /* 0x0000217000000947 */ /* 0x000fea0003800000 */
[----:B0-----:R-:W0:Y:S02]  /*26a70*/  S2R R3, SR_CTAID.X ;  /* 0x0000000000037919 */ /* 0x001e240000002500 */
        /* <DEDUP_REMOVED lines=19> */
.L_x_41638:
[----:B------:R-:W0:Y:S02]  /*26bb0*/  F2I.S64.F64.TRUNC R24, R24 ;  /* 0x0000001800187311 */ /* 0x000e24000030d900 */
[----:B0-----:R-:W-:-:S05]  /*26bc0*/  IMAD.MOV.U32 R5, RZ, RZ, R24 ;  /* 0x000000ffff057224 */ /* 0x001fca00078e0018 */
[----:B------:R0:W-:Y:S01]  /*26bd0*/  STG.E.U8 [R2.64], R5 ;  /* 0x0000000502007986 */ /* 0x0001e2000c101124 */
[----:B------:R-:W-:Y:S05]  /*26be0*/  BRA `(.L_x_41640) ;  /* 0x00000f1000007947 */ /* 0x000fea0003800000 */
.L_x_41637:
        /* <DEDUP_REMOVED lines=9> */
.L_x_41642:
[----:B------:R-:W0:Y:S02]  /*26c80*/  F2I.F64.TRUNC R25, R24 ;  /* 0x0000001800197311 */ /* 0x000e24000030d100 */
[----:B0-----:R0:W-:Y:S01]  /*26c90*/  STG.E [R2.64], R25 ;  /* 0x0000001902007986 */ /* 0x0011e2000c101924 */
[----:B------:R-:W-:Y:S05]  /*26ca0*/  BRA `(.L_x_41640) ;  /* 0x00000e5000007947 */ /* 0x000fea0003800000 */
.L_x_41641:
[----:B------:R-:W0:Y:S02]  /*26cb0*/  F2I.F64.TRUNC R25, R24 ;  /* 0x0000001800197311 */ /* 0x000e24000030d100 */
[----:B0-----:R0:W-:Y:S01]  /*26cc0*/  STG.E.U16 [R2.64], R25 ;  /* 0x0000001902007986 */ /* 0x0011e2000c101524 */
[----:B------:R-:W-:Y:S05]  /*26cd0*/  BRA `(.L_x_41640) ;  /* 0x00000e2000007947 */ /* 0x000fea0003800000 */
.L_x_41636:
        /* <DEDUP_REMOVED lines=11> */
.L_x_41644:
[----:B------:R-:W0:Y:S01]  /*26d90*/  F2F.F32.F64 R0, R24 ;  /* 0x0000001800007310 */ /* 0x000e220000301000 */
[----:B------:R-:W0:-:S14]  /*26da0*/  DSETP.GEU.AND P0, PT, |R24|, c[0x2][0x1d8], PT ;  /* 0x008076001800762a */ /* 0x000e1c0003f0e200 */
[----:B0-----:R-:W-:-:S05]  /*26db0*/  @!P0 FMUL R0, R0, 1.175494350822287508e-38 ;  /* 0x0080000000008820 */ /* 0x001fca0000400000 */
[----:B------:R-:W-:-:S05]  /*26dc0*/  F2FP.PACK_AB R0, RZ, R0 ;  /* 0x00000000ff00723e */ /* 0x000fca00000000ff */
[----:B------:R0:W-:Y:S01]  /*26dd0*/  STG.E.U16 [R2.64], R0 ;  /* 0x0000000002007986 */ /* 0x0001e2000c101524 */
[----:B------:R-:W-:Y:S05]  /*26de0*/  BRA `(.L_x_41640) ;  /* 0x00000d1000007947 */ /* 0x000fea0003800000 */
.L_x_41643:
        /* <DEDUP_REMOVED lines=14> */
.L_x_41646:
        /* <DEDUP_REMOVED lines=9> */
.L_x_41645:
[----:B------:R0:W-:Y:S01]  /*26f60*/  STG.E.64 [R2.64], R24 ;  /* 0x0000001802007986 */ /* 0x0001e2000c101b24 */
[----:B------:R-:W-:Y:S05]  /*26f70*/  BRA `(.L_x_41640) ;  /* 0x00000b8000007947 */ /* 0x000fea0003800000 */
.L_x_41635:
        /* <DEDUP_REMOVED lines=13> */
.L_x_41649:
[----:B---3--:R0:W-:Y:S01]  /*27050*/  STG.E.128 [R2.64], R24 ;  /* 0x0000001802007986 */ /* 0x0081e2000c101d24 */
[----:B------:R-:W-:Y:S05]  /*27060*/  BRA `(.L_x_41640) ;  /* 0x00000a9000007947 */ /* 0x000fea0003800000 */
.L_x_41648:
        /* <DEDUP_REMOVED lines=23> */
.L_x_41653:
[----:B------:R-:W-:Y:S05]  /*271e0*/  BSYNC B0 ;  /* 0x0000000000007941 */ /* 0x000fea0003800000 */
.L_x_41652:
[----:B------:R-:W-:-:S05]  /*271f0*/  LOP3.LUT R5, R0, R5, RZ, 0xfc, !PT ;  /* 0x0000000500057212 */ /* 0x000fca00078efcff */
[----:B------:R0:W-:Y:S01]  /*27200*/  STG.E.U8 [R2.64], R5 ;  /* 0x0000000502007986 */ /* 0x0001e2000c101124 */
[----:B------:R-:W-:Y:S05]  /*27210*/  BRA `(.L_x_41640) ;  /* 0x000008e000007947 */ /* 0x000fea0003800000 */
.L_x_41651:
        /* <DEDUP_REMOVED lines=15> */
.L_x_41655:
[----:B------:R-:W-:Y:S01]  /*27310*/  IMAD.MOV.U32 R0, RZ, RZ, 0x7f ;  /* 0x0000007fff007424 */ /* 0x000fe200078e00ff */
[----:B------:R-:W-:-:S04]  /*27320*/  ISETP.GT.U32.AND P0, PT, R4, 0x7f800000, PT ;  /* 0x7f8000000400780c */ /* 0x000fc80003f04070 */
[----:B------:R-:W-:-:S04]  /*27330*/  SEL R0, R0, 0x7c, P0 ;  /* 0x0000007c00007807 */ /* 0x000fc80000000000 */
.L_x_41656:
[----:B------:R-:W-:Y:S05]  /*27340*/  BSYNC B0 ;  /* 0x0000000000007941 */ /* 0x000fea0003800000 */
.L_x_41654:
[----:B------:R-:W-:-:S04]  /*27350*/  LOP3.LUT R4, R5, 0x80000000, RZ, 0xc0, !PT ;  /* 0x8000000005047812 */ /* 0x000fc800078ec0ff */
[----:B------:R-:W-:-:S04]  /*27360*/  SHF.R.U32.HI R5, RZ, 0x18, R4 ;  /* 0x00000018ff057819 */ /* 0x000fc80000011604 */
[----:B------:R-:W-:-:S05]  /*27370*/  LOP3.LUT R5, R0, R5, RZ, 0xfc, !PT ;  /* 0x0000000500057212 */ /* 0x000fca00078efcff */
[----:B------:R0:W-:Y:S01]  /*27380*/  STG.E.U8 [R2.64], R5 ;  /* 0x0000000502007986 */ /* 0x0001e2000c101124 */
[----:B------:R-:W-:Y:S05]  /*27390*/  BRA `(.L_x_41640) ;  /* 0x0000076000007947 */ /* 0x000fea0003800000 */
.L_x_41650:
[----:B------:R-:W0:Y:S01]  /*273a0*/  F2F.F32.F64 R0, R24 ;  /* 0x0000001800007310 */ /* 0x000e220000301000 */
[----:B------:R-:W0:-:S14]  /*273b0*/  DSETP.GEU.AND P0, PT, |R24|, c[0x2][0x1d8], PT ;  /* 0x008076001800762a */ /* 0x000e1c0003f0e200 */
[----:B0-----:R-:W-:-:S05]  /*273c0*/  @!P0 FMUL R0, R0, 1.175494350822287508e-38 ;  /* 0x0080000000008820 */ /* 0x001fca0000400000 */
[----:B------:R-:W-:-:S05]  /*273d0*/  F2FP.BF16.PACK_AB R0, RZ, R0 ;  /* 0x00000000ff00723e */ /* 0x000fca00000010ff */
[----:B------:R0:W-:Y:S01]  /*273e0*/  STG.E.U16 [R2.64], R0 ;  /* 0x0000000002007986 */ /* 0x0001e2000c101524 */
[----:B------:R-:W-:Y:S05]  /*273f0*/  BRA `(.L_x_41640) ;  /* 0x0000070000007947 */ /* 0x000fea0003800000 */
.L_x_41647:
        /* <DEDUP_REMOVED lines=11> */
.L_x_41659:
        /* <DEDUP_REMOVED lines=19> */
.L_x_41662:
[----:B------:R-:W-:-:S04]  /*275e0*/  LOP3.LUT R0, R7, 0x80000000, RZ, 0xc0, !PT ;  /* 0x8000000007007812 */ /* 0x000fc800078ec0ff */
[----:B------:R-:W-:-:S04]  /*275f0*/  SHF.R.U32.HI R5, RZ, 0x18, R0 ;  /* 0x00000018ff057819 */ /* 0x000fc80000011600 */
[----:B------:R-:W-:-:S04]  /*27600*/  LOP3.LUT R4, R4, R5, RZ, 0xfc, !PT ;  /* 0x0000000504047212 */ /* 0x000fc800078efcff */
[----:B------:R-:W-:Y:S02]  /*27610*/  PRMT R0, R4, 0x7610, R0 ;  /* 0x0000761004007816 */ /* 0x000fe40000000000 */
.L_x_41661:
[----:B------:R-:W-:Y:S05]  /*27620*/  BSYNC B0 ;  /* 0x0000000000007941 */ /* 0x000fea0003800000 */
.L_x_41660:
[----:B------:R0:W-:Y:S01]  /*27630*/  STG.E.U8 [R2.64], R0 ;  /* 0x0000000002007986 */ /* 0x0001e2000c101124 */
[----:B------:R-:W-:Y:S05]  /*27640*/  BRA `(.L_x_41640) ;  /* 0x000004b000007947 */ /* 0x000fea0003800000 */
.L_x_41658:
        /* <DEDUP_REMOVED lines=19> */
.L_x_41665:
[----:B------:R-:W-:-:S04]  /*27780*/  LOP3.LUT R0, R7, 0x80000000, RZ, 0xc0, !PT ;  /* 0x8000000007007812 */ /* 0x000fc800078ec0ff */
[----:B------:R-:W-:-:S04]  /*27790*/  SHF.R.U32.HI R5, RZ, 0x18, R0 ;  /* 0x00000018ff057819 */ /* 0x000fc80000011600 */
[----:B------:R-:W-:-:S04]  /*277a0*/  LOP3.LUT R4, R4, R5, RZ, 0xfc, !PT ;  /* 0x0000000504047212 */ /* 0x000fc800078efcff */
[----:B------:R-:W-:Y:S02]  /*277b0*/  PRMT R0, R4, 0x7610, R0 ;  /* 0x0000761004007816 */ /* 0x000fe40000000000 */
.L_x_41664:
[----:B------:R-:W-:Y:S05]  /*277c0*/  BSYNC B0 ;  /* 0x0000000000007941 */ /* 0x000fea0003800000 */
.L_x_41663:
[----:B------:R0:W-:Y:S01]  /*277d0*/  STG.E.U8 [R2.64], R0 ;  /* 0x0000000002007986 */ /* 0x0001e2000c101124 */
[----:B------:R-:W-:Y:S05]  /*277e0*/  BRA `(.L_x_41640) ;  /* 0x0000031000007947 */ /* 0x000fea0003800000 */
.L_x_41657:
        /* <DEDUP_REMOVED lines=24> */
.L_x_41639:
        /* <DEDUP_REMOVED lines=20> */
.L_x_41667:
[----:B------:R-:W0:Y:S02]  /*27ab0*/  F2I.U64.F64.TRUNC R24, R24 ;  /* 0x0000001800187311 */ /* 0x000e24000030d800 */
[----:B0-----:R0:W-:Y:S01]  /*27ac0*/  STG.E.64 [R2.64], R24 ;  /* 0x0000001802007986 */ /* 0x0011e2000c101b24 */
[----:B------:R-:W-:Y:S05]  /*27ad0*/  BRA `(.L_x_41640) ;  /* 0x0000002000007947 */ /* 0x000fea0003800000 */
.L_x_41666:
[----:B------:R-:W0:Y:S02]  /*27ae0*/  F2I.U32.F64.TRUNC R25, R24 ;  /* 0x0000001800197311 */ /* 0x000e24000030d000 */
[----:B0-----:R0:W-:Y:S02]  /*27af0*/  STG.E [R2.64], R25 ;  /* 0x0000001902007986 */ /* 0x0011e4000c101924 */
.L_x_41640:
[----:B------:R-:W-:-:S04]  /*27b00*/  IADD3 R16, R16, 0x80, RZ ;  /* 0x0000008010107810 */ /* 0x000fc80007ffe0ff */
.L_x_41600:
[----:B------:R-:W-:-:S13]  /*27b10*/  ISETP.GE.AND P0, PT, R16, R68, PT ;  /* 0x000000441000720c */ /* 0x000fda0003f06270 */
[----:B------:R-:W-:Y:S01]  /*27b20*/  @P0 BREAK B6 ;  /* 0x0000000000060942 */ /* 0x000fe20003800000 */
[----:B------:R-:W-:Y:S05]  /*27b30*/  @P0 BRA `(.L_x_41634) ;  /* 0x000010a000000947 */ /* 0x000fea0003800000 */
[----:B------:R-:W-:Y:S05]  /*27b40*/  BSYNC B6 ;  /* 0x0000000000067941 */ /* 0x000fea0003800000 */
.L_x_41599:
[----:B0-----:R-:W0:Y:S01]  /*27b50*/  S2R R3, SR_CTAID.X ;  /* 0x0000000000037919 */ /* 0x001e220000002500 */
[----:B------:R-:W-:-:S04]  /*27b60*/  PRMT R0, R18, 0x9910, RZ ;  /* 0x0000991012007816 */ /* 0x000fc800000000ff */
        /* <DEDUP_REMOVED lines=17> */
.L_x_41671:
[----:B------:R-:W0:Y:S02]  /*27c80*/  F2I.S64.F64.TRUNC R28, R28 ;  /* 0x0000001c001c7311 */ /* 0x000e24000030d900 */
[----:B0-----:R-:W-:-:S05]  /*27c90*/  IMAD.MOV.U32 R5, RZ, RZ, R28 ;  /* 0x000000ffff057224 */ /* 0x001fca00078e001c */
[----:B------:R0:W-:Y:S01]  /*27ca0*/  STG.E.U8 [R2.64], R5 ;  /* 0x0000000502007986 */ /* 0x0001e2000c101124 */
[----:B------:R-:W-:Y:S05]  /*27cb0*/  BRA `(.L_x_41673) ;  /* 0x00000f1000007947 */ /* 0x000fea0003800000 */
.L_x_41670:
        /* <DEDUP_REMOVED lines=9> */
.L_x_41675:
[----:B------:R-:W0:Y:S02]  /*27d50*/  F2I.F64.TRUNC R29, R28 ;  /* 0x0000001c001d7311 */ /* 0x000e24000030d100 */
[----:B0-----:R0:W-:Y:S01]  /*27d60*/  STG.E [R2.64], R29 ;  /* 0x0000001d02007986 */ /* 0x0011e2000c101924 */
[----:B------:R-:W-:Y:S05]  /*27d70*/  BRA `(.L_x_41673) ;  /* 0x00000e5000007947 */ /* 0x000fea0003800000 */
.L_x_41674:
[----:B------:R-:W0:Y:S02]  /*27d80*/  F2I.F64.TRUNC R29, R28 ;  /* 0x0000001c001d7311 */ /* 0x000e24000030d100 */
[----:B0-----:R0:W-:Y:S01]  /*27d90*/  STG.E.U16 [R2.64], R29 ;  /* 0x0000001d02007986 */ /* 0x0011e2000c101524 */
[----:B------:R-:W-:Y:S05]  /*27da0*/  BRA `(.L_x_41673) ;  /* 0x00000e2000007947 */ /* 0x000fea0003800000 */
.L_x_41669:
        /* <DEDUP_REMOVED lines=11> */
.L_x_41677:
[----:B------:R-:W0:Y:S01]  /*27e60*/  F2F.F32.F64 R0, R28 ;  /* 0x0000001c00007310 */ /* 0x000e220000301000 */
[----:B------:R-:W0:-:S14]  /*27e70*/  DSETP.GEU.AND P0, PT, |R28|, c[0x2][0x1d8], PT ;  /* 0x008076001c00762a */ /* 0x000e1c0003f0e200 */
[----:B0-----:R-:W-:-:S05]  /*27e80*/  @!P0 FMUL R0, R0, 1.175494350822287508e-38 ;  /* 0x0080000000008820 */ /* 0x001fca0000400000 */
[----:B------:R-:W-:-:S05]  /*27e90*/  F2FP.PACK_AB R0, RZ, R0 ;  /* 0x00000000ff00723e */ /* 0x000fca00000000ff */
[----:B------:R0:W-:Y:S01]  /*27ea0*/  STG.E.U16 [R2.64], R0 ;  /* 0x0000000002007986 */ /* 0x0001e2000c101524 */
[----:B------:R-:W-:Y:S05]  /*27eb0*/  BRA `(.L_x_41673) ;  /* 0x00000d1000007947 */ /* 0x000fea0003800000 */
.L_x_41676:
        /* <DEDUP_REMOVED lines=14> */
.L_x_41679:
        /* <DEDUP_REMOVED lines=9> */
.L_x_41678:
[----:B------:R0:W-:Y:S01]  /*28030*/  STG.E.64 [R2.64], R28 ;  /* 0x0000001c02007986 */ /* 0x0001e2000c101b24 */
[----:B------:R-:W-:Y:S05]  /*28040*/  BRA `(.L_x_41673) ;  /* 0x00000b8000007947 */ /* 0x000fea0003800000 */
.L_x_41668:
        /* <DEDUP_REMOVED lines=13> */
.L_x_41682:
[----:B---3--:R0:W-:Y:S01]  /*28120*/  STG.E.128 [R2.64], R28 ;  /* 0x0000001c02007986 */ /* 0x0081e2000c101d24 */
[----:B------:R-:W-:Y:S05]  /*28130*/  BRA `(.L_x_41673) ;  /* 0x00000a9000007947 */ /* 0x000fea0003800000 */
.L_x_41681:
        /* <DEDUP_REMOVED lines=23> */
.L_x_41686:
[----:B------:R-:W-:Y:S05]  /*282b0*/  BSYNC B0 ;  /* 0x0000000000007941 */ /* 0x000fea0003800000 */
.L_x_41685:
[----:B------:R-:W-:-:S05]  /*282c0*/  LOP3.LUT R5, R0, R5, RZ, 0xfc, !PT ;  /* 0x0000000500057212 */ /* 0x000fca00078efcff */
[----:B------:R0:W-:Y:S01]  /*282d0*/  STG.E.U8 [R2.64], R5 ;  /* 0x0000000502007986 */ /* 0x0001e2000c101124 */
[----:B------:R-:W-:Y:S05]  /*282e0*/  BRA `(.L_x_41673) ;  /* 0x000008e000007947 */ /* 0x000fea0003800000 */
.L_x_41684:
        /* <DEDUP_REMOVED lines=15> */
.L_x_41688:
[----:B------:R-:W-:Y:S01]  /*283e0*/  IMAD.MOV.U32 R0, RZ, RZ, 0x7f ;  /* 0x0000007fff007424 */ /* 0x000fe200078e00ff */
[----:B------:R-:W-:-:S04]  /*283f0*/  ISETP.GT.U32.AND P0, PT, R4, 0x7f800000, PT ;  /* 0x7f8000000400780c */ /* 0x000fc80003f04070 */
[----:B------:R-:W-:-:S04]  /*28400*/  SEL R0, R0, 0x7c, P0 ;  /* 0x0000007c00007807 */ /* 0x000fc80000000000 */
.L_x_41689:
[----:B------:R-:W-:Y:S05]  /*28410*/  BSYNC B0 ;  /* 0x0000000000007941 */ /* 0x000fea0003800000 */
.L_x_41687:
[----:B------:R-:W-:-:S04]  /*28420*/  LOP3.LUT R4, R5, 0x80000000, RZ, 0xc0, !PT ;  /* 0x8000000005047812 */ /* 0x000fc800078ec0ff */
[----:B------:R-:W-:-:S04]  /*28430*/  SHF.R.U32.HI R5, RZ, 0x18, R4 ;  /* 0x00000018ff057819 */ /* 0x000fc80000011604 */
[----:B------:R-:W-:-:S05]  /*28440*/  LOP3.LUT R5, R0, R5, RZ, 0xfc, !PT ;  /* 0x0000000500057212 */ /* 0x000fca00078efcff */
[----:B------:R0:W-:Y:S01]  /*28450*/  STG.E.U8 [R2.64], R5 ;  /* 0x0000000502007986 */ /* 0x0001e2000c101124 */
[----:B------:R-:W-:Y:S05]  /*28460*/  BRA `(.L_x_41673) ;  /* 0x0000076000007947 */ /* 0x000fea0003800000 */
.L_x_41683:
[----:B------:R-:W0:Y:S01]  /*28470*/  F2F.F32.F64 R0, R28 ;  /* 0x0000001c00007310 */ /* 0x000e220000301000 */
[----:B------:R-:W0:-:S14]  /*28480*/  DSETP.GEU.AND P0, PT, |R28|, c[0x2][0x1d8], PT ;  /* 0x008076001c00762a */ /* 0x000e1c0003f0e200 */
[----:B0-----:R-:W-:-:S05]  /*28490*/  @!P0 FMUL R0, R0, 1.175494350822287508e-38 ;  /* 0x0080000000008820 */ /* 0x001fca0000400000 */
[----:B------:R-:W-:-:S05]  /*284a0*/  F2FP.BF16.PACK_AB R0, RZ, R0 ;  /* 0x00000000ff00723e */ /* 0x000fca00000010ff */
[----:B------:R0:W-:Y:S01]  /*284b0*/  STG.E.U16 [R2.64], R0 ;  /* 0x0000000002007986 */ /* 0x0001e2000c101524 */
[----:B------:R-:W-:Y:S05]  /*284c0*/  BRA `(.L_x_41673) ;  /* 0x0000070000007947 */ /* 0x000fea0003800000 */
.L_x_41680:
        /* <DEDUP_REMOVED lines=11> */
.L_x_41692:
        /* <DEDUP_REMOVED lines=19> */
.L_x_41695:
[----:B------:R-:W-:-:S04]  /*286b0*/  LOP3.LUT R0, R7, 0x80000000, RZ, 0xc0, !PT ;  /* 0x8000000007007812 */ /* 0x000fc800078ec0ff */
[----:B------:R-:W-:-:S04]  /*286c0*/  SHF.R.U32.HI R5, RZ, 0x18, R0 ;  /* 0x00000018ff057819 */ /* 0x000fc80000011600 */
[----:B------:R-:W-:-:S04]  /*286d0*/  LOP3.LUT R4, R4, R5, RZ, 0xfc, !PT ;  /* 0x0000000504047212 */ /* 0x000fc800078efcff */
[----:B------:R-:W-:Y:S02]  /*286e0*/  PRMT R0, R4, 0x7610, R0 ;  /* 0x0000761004007816 */ /* 0x000fe40000000000 */
.L_x_41694:
[----:B------:R-:W-:Y:S05]  /*286f0*/  BSYNC B0 ;  /* 0x0000000000007941 */ /* 0x000fea0003800000 */
.L_x_41693:
[----:B------:R0:W-:Y:S01]  /*28700*/  STG.E.U8 [R2.64], R0 ;  /* 0x0000000002007986 */ /* 0x0001e2000c101124 */
[----:B------:R-:W-:Y:S05]  /*28710*/  BRA `(.L_x_41673) ;  /* 0x000004b000007947 */ /* 0x000fea0003800000 */
.L_x_41691:
        /* <DEDUP_REMOVED lines=19> */
.L_x_41698:
[----:B------:R-:W-:-:S04]  /*28850*/  LOP3.LUT R0, R7, 0x80000000, RZ, 0xc0, !PT ;  /* 0x8000000007007812 */ /* 0x000fc800078ec0ff */
[----:B------:R-:W-:-:S04]  /*28860*/  SHF.R.U32.HI R5, RZ, 0x18, R0 ;  /* 0x00000018ff057819 */ /* 0x000fc80000011600 */
[----:B------:R-:W-:-:S04]  /*28870*/  LOP3.LUT R4, R4, R5, RZ, 0xfc, !PT ;  /* 0x0000000504047212 */ /* 0x000fc800078efcff */
[----:B------:R-:W-:Y:S02]  /*28880*/  PRMT R0, R4, 0x7610, R0 ;  /* 0x0000761004007816 */ /* 0x000fe40000000000 */
.L_x_41697:
[----:B------:R-:W-:Y:S05]  /*28890*/  BSYNC B0 ;  /* 0x0000000000007941 */ /* 0x000fea0003800000 */
.L_x_41696:
[----:B------:R0:W-:Y:S01]  /*288a0*/  STG.E.U8 [R2.64], R0 ;  /* 0x0000000002007986 */ /* 0x0001e2000c101124 */
[----:B------:R-:W-:Y:S05]  /*288b0*/  BRA `(.L_x_41673) ;  /* 0x0000031000007947 */ /* 0x000fea0003800000 */
.L_x_41690:
        /* <DEDUP_REMOVED lines=24> */
.L_x_41672:
        /* <DEDUP_REMOVED lines=20> */
.L_x_41700:
[----:B------:R-:W0:Y:S02]  /*28b80*/  F2I.U64.F64.TRUNC R28, R28 ;  /* 0x0000001c001c7311 */ /* 0x000e24000030d800 */
[----:B0-----:R0:W-:Y:S01]  /*28b90*/  STG.E.64 [R2.64], R28 ;  /* 0x0000001c02007986 */ /* 0x0011e2000c101b24 */
[----:B------:R-:W-:Y:S05]  /*28ba0*/  BRA `(.L_x_41673) ;  /* 0x0000002000007947 */ /* 0x000fea0003800000 */
.L_x_41699:
[----:B------:R-:W0:Y:S02]  /*28bb0*/  F2I.U32.F64.TRUNC R29, R28 ;  /* 0x0000001c001d7311 */ /* 0x000e24000030d000 */
[----:B0-----:R0:W-:Y:S02]  /*28bc0*/  STG.E [R2.64], R29 ;  /* 0x0000001d02007986 */ /* 0x0011e4000c101924 */
.L_x_41673:
[----:B------:R-:W-:Y:S02]  /*28bd0*/  IADD3 R16, R16, 0x80, RZ ;  /* 0x0000008010107810 */ /* 0x000fe40007ffe0ff */
.L_x_41634:
[----:B------:R-:W-:Y:S05]  /*28be0*/  BSYNC B7 ;  /* 0x0000000000077941 */ /* 0x000fea0003800000 */
.L_x_41598:
[----:B------:R-:W-:-:S13]  /*28bf0*/  ISETP.GE.AND P0, PT, R16, R68, PT ;  /* 0x000000441000720c */ /* 0x000fda0003f06270 */
[----:B------:R-:W-:Y:S05]  /*28c00*/  @P0 EXIT ;  /* 0x000000000000094d */ /* 0x000fea0003800000 */
        /* <DEDUP_REMOVED lines=19> */
.L_x_41704:
[----:B------:R-:W0:Y:S02]  /*28d40*/  F2I.S64.F64.TRUNC R32, R32 ;  /* 0x0000002000207311 */ /* 0x000e24000030d900 */
[----:B0-----:R-:W-:-:S05]  /*28d50*/  IMAD.MOV.U32 R5, RZ, RZ, R32 ;  /* 0x000000ffff057224 */ /* 0x001fca00078e0020 */
[----:B------:R-:W-:Y:S01]  /*28d60*/  STG.E.U8 [R2.64], R5 ;  /* 0x0000000502007986 */ /* 0x000fe2000c101124 */
[----:B------:R-:W-:Y:S05]  /*28d70*/  EXIT ;  /* 0x000000000000794d */ /* 0x000fea0003800000 */
.L_x_41703:
        /* <DEDUP_REMOVED lines=9> */
.L_x_41707:
[----:B------:R-:W0:Y:S02]  /*28e10*/  F2I.F64.TRUNC R33, R32 ;  /* 0x0000002000217311 */ /* 0x000e24000030d100 */
[----:B0-----:R-:W-:Y:S01]  /*28e20*/  STG.E [R2.64], R33 ;  /* 0x0000002102007986 */ /* 0x001fe2000c101924 */
[----:B------:R-:W-:Y:S05]  /*28e30*/  EXIT ;  /* 0x000000000000794d */ /* 0x000fea0003800000 */
.L_x_41706:
[----:B------:R-:W0:Y:S02]  /*28e40*/  F2I.F64.TRUNC R33, R32 ;  /* 0x0000002000217311 */ /* 0x000e24000030d100 */
[----:B0-----:R-:W-:Y:S01]  /*28e50*/  STG.E.U16 [R2.64], R33 ;  /* 0x0000002102007986 */ /* 0x001fe2000c101524 */
[----:B------:R-:W-:Y:S05]  /*28e60*/  EXIT ;  /* 0x000000000000794d */ /* 0x000fea0003800000 */
.L_x_41702:
        /* <DEDUP_REMOVED lines=11> */
.L_x_41709:
[----:B------:R-:W0:Y:S01]  /*28f20*/  F2F.F32.F64 R0, R32 ;  /* 0x0000002000007310 */ /* 0x000e220000301000 */
[----:B------:R-:W0:-:S14]  /*28f30*/  DSETP.GEU.AND P0, PT, |R32|, c[0x2][0x1d8], PT ;  /* 0x008076002000762a */ /* 0x000e1c0003f0e200 */
[----:B0-----:R-:W-:-:S05]  /*28f40*/  @!P0 FMUL R0, R0, 1.175494350822287508e-38 ;  /* 0x0080000000008820 */ /* 0x001fca0000400000 */
[----:B------:R-:W-:-:S05]  /*28f50*/  F2FP.PACK_AB R0, RZ, R0 ;  /* 0x00000000ff00723e */ /* 0x000fca00000000ff */
[----:B------:R-:W-:Y:S01]  /*28f60*/  STG.E.U16 [R2.64], R0 ;  /* 0x0000000002007986 */ /* 0x000fe2000c101524 */
[----:B------:R-:W-:Y:S05]  /*28f70*/  EXIT ;  /* 0x000000000000794d */ /* 0x000fea0003800000 */
.L_x_41708:
        /* <DEDUP_REMOVED lines=14> */
.L_x_41711:
        /* <DEDUP_REMOVED lines=9> */
.L_x_41710:
[----:B------:R-:W-:Y:S01]  /*290f0*/  STG.E.64 [R2.64], R32 ;  /* 0x0000002002007986 */ /* 0x000fe2000c101b24 */
[----:B------:R-:W-:Y:S05]  /*29100*/  EXIT ;  /* 0x000000000000794d */ /* 0x000fea0003800000 */
.L_x_41701:
        /* <DEDUP_REMOVED lines=13> */
.L_x_41714:
[----:B---3--:R-:W-:Y:S01]  /*291e0*/  STG.E.128 [R2.64], R32 ;  /* 0x0000002002007986 */ /* 0x008fe2000c101d24 */
[----:B------:R-:W-:Y:S05]  /*291f0*/  EXIT ;  /* 0x000000000000794d */ /* 0x000fea0003800000 */
.L_x_41713:
        /* <DEDUP_REMOVED lines=23> */
.L_x_41718:
[----:B------:R-:W-:Y:S05]  /*29370*/  BSYNC B0 ;  /* 0x0000000000007941 */ /* 0x000fea0003800000 */
.L_x_41717:
[----:B------:R-:W-:-:S05]  /*29380*/  LOP3.LUT R5, R0, R5, RZ, 0xfc, !PT ;  /* 0x0000000500057212 */ /* 0x000fca00078efcff */
[----:B------:R-:W-:Y:S01]  /*29390*/  STG.E.U8 [R2.64], R5 ;  /* 0x0000000502007986 */ /* 0x000fe2000c101124 */
[----:B------:R-:W-:Y:S05]  /*293a0*/  EXIT ;  /* 0x000000000000794d */ /* 0x000fea0003800000 */
.L_x_41716:
        /* <DEDUP_REMOVED lines=15> */
.L_x_41720:
[----:B------:R-:W-:Y:S01]  /*294a0*/  IMAD.MOV.U32 R0, RZ, RZ, 0x7f ;  /* 0x0000007fff007424 */ /* 0x000fe200078e00ff */
[----:B------:R-:W-:-:S04]  /*294b0*/  ISETP.GT.U32.AND P0, PT, R4, 0x7f800000, PT ;  /* 0x7f8000000400780c */ /* 0x000fc80003f04070 */
[----:B------:R-:W-:-:S04]  /*294c0*/  SEL R0, R0, 0x7c, P0 ;  /* 0x0000007c00007807 */ /* 0x000fc80000000000 */
.L_x_41721:
[----:B------:R-:W-:Y:S05]  /*294d0*/  BSYNC B0 ;  /* 0x0000000000007941 */ /* 0x000fea0003800000 */
.L_x_41719:
[----:B------:R-:W-:-:S04]  /*294e0*/  LOP3.LUT R4, R5, 0x80000000, RZ, 0xc0, !PT ;  /* 0x8000000005047812 */ /* 0x000fc800078ec0ff */
[----:B------:R-:W-:-:S04]  /*294f0*/  SHF.R.U32.HI R5, RZ, 0x18, R4 ;  /* 0x00000018ff057819 */ /* 0x000fc80000011604 */
[----:B------:R-:W-:-:S05]  /*29500*/  LOP3.LUT R5, R0, R5, RZ, 0xfc, !PT ;  /* 0x0000000500057212 */ /* 0x000fca00078efcff */
[----:B------:R-:W-:Y:S01]  /*29510*/  STG.E.U8 [R2.64], R5 ;  /* 0x0000000502007986 */ /* 0x000fe2000c101124 */
[----:B------:R-:W-:Y:S05]  /*29520*/  EXIT ;  /* 0x000000000000794d */ /* 0x000fea0003800000 */
.L_x_41715:
[----:B------:R-:W0:Y:S01]  /*29530*/  F2F.F32.F64 R0, R32 ;  /* 0x0000002000007310 */ /* 0x000e220000301000 */
[----:B------:R-:W0:-:S14]  /*29540*/  DSETP.GEU.AND P0, PT, |R32|, c[0x2][0x1d8], PT ;  /* 0x008076002000762a */ /* 0x000e1c0003f0e200 */
[----:B0-----:R-:W-:-:S05]  /*29550*/  @!P0 FMUL R0, R0, 1.175494350822287508e-38 ;  /* 0x0080000000008820 */ /* 0x001fca0000400000 */
[----:B------:R-:W-:-:S05]  /*29560*/  F2FP.BF16.PACK_AB R0, RZ, R0 ;  /* 0x00000000ff00723e */ /* 0x000fca00000010ff */
[----:B------:R-:W-:Y:S01]  /*29570*/  STG.E.U16 [R2.64], R0 ;  /* 0x0000000002007986 */ /* 0x000fe2000c101524 */
[----:B------:R-:W-:Y:S05]  /*29580*/  EXIT ;  /* 0x000000000000794d */ /* 0x000fea0003800000 */
.L_x_41712:
        /* <DEDUP_REMOVED lines=11> */
.L_x_41724:
        /* <DEDUP_REMOVED lines=19> */
.L_x_41727:
[----:B------:R-:W-:-:S04]  /*29770*/  LOP3.LUT R0, R7, 0x80000000, RZ, 0xc0, !PT ;  /* 0x8000000007007812 */ /* 0x000fc800078ec0ff */
[----:B------:R-:W-:-:S04]  /*29780*/  SHF.R.U32.HI R5, RZ, 0x18, R0 ;  /* 0x00000018ff057819 */ /* 0x000fc80000011600 */
[----:B------:R-:W-:-:S04]  /*29790*/  LOP3.LUT R4, R4, R5, RZ, 0xfc, !PT ;  /* 0x0000000504047212 */ /* 0x000fc800078efcff */
[----:B------:R-:W-:Y:S02]  /*297a0*/  PRMT R0, R4, 0x7610, R0 ;  /* 0x0000761004007816 */ /* 0x000fe40000000000 */
.L_x_41726:
[----:B------:R-:W-:Y:S05]  /*297b0*/  BSYNC B0 ;  /* 0x0000000000007941 */ /* 0x000fea0003800000 */
.L_x_41725:
[----:B------:R-:W-:Y:S01]  /*297c0*/  STG.E.U8 [R2.64], R0 ;  /* 0x0000000002007986 */ /* 0x000fe2000c101124 */
[----:B------:R-:W-:Y:S05]  /*297d0*/  EXIT ;  /* 0x000000000000794d */ /* 0x000fea0003800000 */
.L_x_41723:
        /* <DEDUP_REMOVED lines=19> */
.L_x_41730:
[----:B------:R-:W-:-:S04]  /*29910*/  LOP3.LUT R0, R7, 0x80000000, RZ, 0xc0, !PT ;  /* 0x8000000007007812 */ /* 0x000fc800078ec0ff */
[----:B------:R-:W-:-:S04]  /*29920*/  SHF.R.U32.HI R5, RZ, 0x18, R0 ;  /* 0x00000018ff057819 */ /* 0x000fc80000011600 */
[----:B------:R-:W-:-:S04]  /*29930*/  LOP3.LUT R4, R4, R5, RZ, 0xfc, !PT ;  /* 0x0000000504047212 */ /* 0x000fc800078efcff */
[----:B------:R-:W-:Y:S02]  /*29940*/  PRMT R0, R4, 0x7610, R0 ;  /* 0x0000761004007816 */ /* 0x000fe40000000000 */
.L_x_41729:
[----:B------:R-:W-:Y:S05]  /*29950*/  BSYNC B0 ;  /* 0x0000000000007941 */ /* 0x000fea0003800000 */
.L_x_41728:
[----:B------:R-:W-:Y:S01]  /*29960*/  STG.E.U8 [R2.64], R0 ;  /* 0x0000000002007986 */ /* 0x000fe2000c101124 */
[----:B------:R-:W-:Y:S05]  /*29970*/  EXIT ;  /* 0x000000000000794d */ /* 0x000fea0003800000 */
.L_x_41722:
        /* <DEDUP_REMOVED lines=24> */
.L_x_41705:
        /* <DEDUP_REMOVED lines=20> */
.L_x_41732:
[----:B------:R-:W0:Y:S02]  /*29c40*/  F2I.U64.F64.TRUNC R32, R32 ;  /* 0x0000002000207311 */ /* 0x000e24000030d800 */
[----:B0-----:R-:W-:Y:S01]  /*29c50*/  STG.E.64 [R2.64], R32 ;  /* 0x0000002002007986 */ /* 0x001fe2000c101b24 */
[----:B------:R-:W-:Y:S05]  /*29c60*/  EXIT ;  /* 0x000000000000794d */ /* 0x000fea0003800000 */
.L_x_41731:
[----:B------:R-:W0:Y:S02]  /*29c70*/  F2I.U32.F64.TRUNC R33, R32 ;  /* 0x0000002000217311 */ /* 0x000e24000030d000 */
[----:B0-----:R-:W-:Y:S01]  /*29c80*/  STG.E [R2.64], R33 ;  /* 0x0000002102007986 */ /* 0x001fe2000c101924 */
[----:B------:R-:W-:Y:S05]  /*29c90*/  EXIT ;  /* 0x000000000000794d */ /* 0x000fea0003800000 */
        .weak           $__internal_73_$__cuda_sm20_div_rn_f64_full
        .type           $__internal_73_$__cuda_sm20_div_rn_f64_full,@function
        .size           $__internal_73_$__cuda_sm20_div_rn_f64_full,($_ZN2at6native27unrolled_elementwise_kernelIZZZNS0_50_GLOBAL__N__2680c7bb_12_PowKernel_cu_b2145a98_318424pow_tensor_tensor_kernelERNS_18TensorIteratorBaseEENKUlvE_clEvENKUlvE6_clEvEUlN3c107complexIdEES9_E_St5arrayIPcLm3EELi4E23TrivialOffsetCalculatorILi2EjESE_ILi1EjENS0_6memory12LoadWithCastILi2EEENSH_13StoreWithCastILi1EEEEEviT_T0_T2_T3_T4_T5_$__internal_trig_reduction_slowpathd - $__internal_73_$__cuda_sm20_div_rn_f64_full)
$__internal_73_$__cuda_sm20_div_rn_f64_full:
[C---:B------:R-:W-:Y:S01]  /*29ca0*/  FSETP.GEU.AND P2, PT, |R3|.reuse, 1.469367938527859385e-39, PT ;  /* 0x001000000300780b */ /* 0x040fe20003f4e200 */
[----:B------:R-:W-:Y:S01]  /*29cb0*/  IMAD.MOV.U32 R20, RZ, RZ, R6 ;  /* 0x000000ffff147224 */ /* 0x000fe200078e0006 */
[----:B------:R-:W-:Y:S01]  /*29cc0*/  LOP3.LUT R7, R3, 0x800fffff, RZ, 0xc0, !PT ;  /* 0x800fffff03077812 */ /* 0x000fe200078ec0ff */
[----:B------:R-:W-:Y:S01]  /*29cd0*/  IMAD.MOV.U32 R21, RZ, RZ, R3 ;  /* 0x000000ffff157224 */ /* 0x000fe200078e0003 */
[----:B------:R-:W-:Y:S01]  /*29ce0*/  FSETP.GEU.AND P0, PT, |R5|, 1.469367938527859385e-39, PT ;  /* 0x001000000500780b */ /* 0x000fe20003f0e200 */
[----:B------:R-:W-:Y:S01]  /*29cf0*/  IMAD.MOV.U32 R59, RZ, RZ, 0x1ca00000 ;  /* 0x1ca00000ff3b7424 */ /* 0x000fe200078e00ff */
[----:B------:R-:W-:Y:S01]  /*29d00*/  LOP3.LUT R7, R7, 0x3ff00000, RZ, 0xfc, !PT ;  /* 0x3ff0000007077812 */ /* 0x000fe200078efcff */
[----:B------:R-:W-:Y:S01]  /*29d10*/  BSSY B0, `(.L_x_41733) ;  /* 0x0000057000007945 */ /* 0x000fe20003800000 */
[----:B------:R-:W-:-:S02]  /*29d20*/  LOP3.LUT R58, R5, 0x7ff00000, RZ, 0xc0, !PT ;  /* 0x7ff00000053a7812 */ /* 0x000fc400078ec0ff */
[----:B------:R-:W-:-:S03]  /*29d30*/  LOP3.LUT R3, R3, 0x7ff00000, RZ, 0xc0, !PT ;  /* 0x7ff0000003037812 */ /* 0x000fc600078ec0ff */
[----:B------:R-:W0:Y:S01]  /*29d40*/  @!P2 DMUL R6, R20, 8.98846567431157953865e+307 ;  /* 0x7fe000001406a828 */ /* 0x000e220000000000 */
[----:B------:R-:W-:-:S03]  /*29d50*/  ISETP.GE.U32.AND P4, PT, R58, R3, PT ;  /* 0x000000033a00720c */ /* 0x000fc60003f86070 */
[----:B------:R-:W-:Y:S02]  /*29d60*/  @!P0 LOP3.LUT R48, R21, 0x7ff00000, RZ, 0xc0, !PT ;  /* 0x7ff0000015308812 */ /* 0x000fe400078ec0ff */
[----:B0-----:R-:W0:Y:S01]  /*29d70*/  MUFU.RCP64H R49, R7 ;  /* 0x0000000700317308 */ /* 0x001e220000001800 */
[----:B------:R-:W-:Y:S02]  /*29d80*/  SEL R53, R59, 0x63400000, !P4 ;  /* 0x634000003b357807 */ /* 0x000fe40006000000 */
[----:B------:R-:W-:Y:S01]  /*29d90*/  @!P0 ISETP.GE.U32.AND P3, PT, R58, R48, PT ;  /* 0x000000303a00820c */ /* 0x000fe20003f66070 */
[----:B------:R-:W-:Y:S01]  /*29da0*/  IMAD.MOV.U32 R48, RZ, RZ, 0x1 ;  /* 0x00000001ff307424 */ /* 0x000fe200078e00ff */
[----:B------:R-:W-:Y:S02]  /*29db0*/  @!P2 LOP3.LUT R3, R7, 0x7ff00000, RZ, 0xc0, !PT ;  /* 0x7ff000000703a812 */ /* 0x000fe400078ec0ff */
        /* <DEDUP_REMOVED lines=9> */
[----:B0-----:R-:W-:-:S03]  /*29e50*/  IMAD.MOV.U32 R54, RZ, RZ, R58 ;  /* 0x000000ffff367224 */ /* 0x001fc600078e003a */
[----:B------:R-:W0:-:S04]  /*29e60*/  @!P0 DFMA R50, R50, 2, -R52 ;  /* 0x400000003232882b */ /* 0x000e080000000834 */
[----:B-1----:R-:W1:-:S06]  /*29e70*/  DFMA R52, R48, -R6, 1 ;  /* 0x3ff000003034742b */ /* 0x002e4c0000000806 */
[----:B0-----:R-:W-:Y:S01]  /*29e80*/  @!P0 LOP3.LUT R54, R51, 0x7ff00000, RZ, 0xc0, !PT ;  /* 0x7ff0000033368812 */ /* 0x001fe200078ec0ff */
[----:B-1----:R-:W0:-:S03]  /*29e90*/  DFMA R48, R48, R52, R48 ;  /* 0x000000343030722b */ /* 0x002e060000000030 */
[----:B------:R-:W-:-:S03]  /*29ea0*/  IADD3 R55, R54, -0x1, RZ ;  /* 0xffffffff36377810 */ /* 0x000fc60007ffe0ff */
[----:B0-----:R-:W0:Y:S01]  /*29eb0*/  DMUL R52, R48, R50 ;  /* 0x0000003230347228 */ /* 0x001e220000000000 */
[----:B------:R-:W-:Y:S02]  /*29ec0*/  ISETP.GT.U32.AND P0, PT, R55, 0x7feffffe, PT ;  /* 0x7feffffe3700780c */ /* 0x000fe40003f04070 */
[----:B------:R-:W-:-:S03]  /*29ed0*/  IADD3 R55, R3, -0x1, RZ ;  /* 0xffffffff03377810 */ /* 0x000fc60007ffe0ff */
[----:B0-----:R-:W0:Y:S01]  /*29ee0*/  DFMA R56, R52, -R6, R50 ;  /* 0x800000063438722b */ /* 0x001e220000000032 */
[----:B------:R-:W-:-:S05]  /*29ef0*/  ISETP.GT.U32.OR P0, PT, R55, 0x7feffffe, P0 ;  /* 0x7feffffe3700780c */ /* 0x000fca0000704470 */
[----:B0-----:R0:W1:-:S08]  /*29f00*/  DFMA R52, R48, R56, R52 ;  /* 0x000000383034722b */ /* 0x0010500000000034 */
[----:B------:R-:W-:Y:S05]  /*29f10*/  @P0 BRA `(.L_x_41734) ;  /* 0x000001e000000947 */ /* 0x000fea0003800000 */
[----:B01----:R-:W-:-:S04]  /*29f20*/  LOP3.LUT R3, R21, 0x7ff00000, RZ, 0xc0, !PT ;  /* 0x7ff0000015037812 */ /* 0x003fc800078ec0ff */
[C---:B------:R-:W-:Y:S01]  /*29f30*/  ISETP.GE.U32.AND P0, PT, R58.reuse, R3, PT ;  /* 0x000000033a00720c */ /* 0x040fe20003f06070 */
[----:B------:R-:W-:-:S05]  /*29f40*/  IMAD.IADD R4, R58, 0x1, -R3 ;  /* 0x000000013a047824 */ /* 0x000fca00078e0a03 */
[----:B------:R-:W-:Y:S02]  /*29f50*/  IMNMX R3, R4, -0x46a00000, !PT ;  /* 0xb960000004037817 */ /* 0x000fe40007800200 */
[----:B------:R-:W-:Y:S02]  /*29f60*/  SEL R4, R59, 0x63400000, !P0 ;  /* 0x634000003b047807 */ /* 0x000fe40004000000 */
        /* <DEDUP_REMOVED lines=25> */
.L_x_41734:
        /* <DEDUP_REMOVED lines=17> */
.L_x_41737:
[----:B------:R-:W-:-:S05]  /*2a210*/  LOP3.LUT R48, R21, 0x80000, RZ, 0xfc, !PT ;  /* 0x0008000015307812 */ /* 0x000fca00078efcff */
[----:B------:R-:W-:Y:S02]  /*2a220*/  IMAD.MOV.U32 R49, RZ, RZ, R48 ;  /* 0x000000ffff317224 */ /* 0x000fe400078e0030 */
[----:B------:R-:W-:Y:S01]  /*2a230*/  IMAD.MOV.U32 R48, RZ, RZ, R20 ;  /* 0x000000ffff307224 */ /* 0x000fe200078e0014 */
[----:B------:R-:W-:Y:S05]  /*2a240*/  BRA `(.L_x_41735) ;  /* 0x0000003000007947 */ /* 0x000fea0003800000 */
.L_x_41736:
[----:B------:R-:W-:-:S05]  /*2a250*/  LOP3.LUT R48, R5, 0x80000, RZ, 0xfc, !PT ;  /* 0x0008000005307812 */ /* 0x000fca00078efcff */
[----:B------:R-:W-:Y:S02]  /*2a260*/  IMAD.MOV.U32 R49, RZ, RZ, R48 ;  /* 0x000000ffff317224 */ /* 0x000fe400078e0030 */
[----:B------:R-:W-:Y:S02]  /*2a270*/  IMAD.MOV.U32 R48, RZ, RZ, R4 ;  /* 0x000000ffff307224 */ /* 0x000fe400078e0004 */
.L_x_41735:
[----:B------:R-:W-:Y:S05]  /*2a280*/  BSYNC B0 ;  /* 0x0000000000007941 */ /* 0x000fea0003800000 */
.L_x_41733:
[----:B------:R-:W-:Y:S02]  /*2a290*/  IMAD.MOV.U32 R6, RZ, RZ, R0 ;  /* 0x000000ffff067224 */ /* 0x000fe400078e0000 */
[----:B------:R-:W-:Y:S02]  /*2a2a0*/  IMAD.MOV.U32 R7, RZ, RZ, 0x0 ;  /* 0x00000000ff077424 */ /* 0x000fe400078e00ff */
[----:B------:R-:W-:Y:S02]  /*2a2b0*/  IMAD.MOV.U32 R3, RZ, RZ, R48 ;  /* 0x000000ffff037224 */ /* 0x000fe400078e0030 */
[----:B------:R-:W-:Y:S01]  /*2a2c0*/  IMAD.MOV.U32 R4, RZ, RZ, R49 ;  /* 0x000000ffff047224 */ /* 0x000fe200078e0031 */
[----:B------:R-:W-:Y:S06]  /*2a2d0*/  RET.REL.NODEC R6 `(_ZN2at6native27unrolled_elementwise_kernelIZZZNS0_50_GLOBAL__N__2680c7bb_12_PowKernel_cu_b2145a98_318424pow_tensor_tensor_kernelERNS_18TensorIteratorBaseEENKUlvE_clEvENKUlvE6_clEvEUlN3c107complexIdEES9_E_St5arrayIPcLm3EELi4E23TrivialOffsetCalculatorILi2EjESE_ILi1EjENS0_6memory12LoadWithCastILi2EEENSH_13StoreWithCastILi1EEEEEviT_T0_T2_T3_T4_T5_) ;  /* 0xfffd5d2006007950 */ /* 0x000fec0003c3ffff */
        .type           $_ZN2at6native27unrolled_elementwise_kernelIZZZNS0_50_GLOBAL__N__2680c7bb_12_PowKernel_cu_b2145a98_318424pow_tensor_tensor_kernelERNS_18TensorIteratorBaseEENKUlvE_clEvENKUlvE6_clEvEUlN3c107complexIdEES9_E_St5arrayIPcLm3EELi4E23TrivialOffsetCalculatorILi2EjESE_ILi1EjENS0_6memory12LoadWithCastILi2EEENSH_13StoreWithCastILi1EEEEEviT_T0_T2_T3_T4_T5_$__internal_trig_reduction_slowpathd,@function
        .size           $_ZN2at6native27unrolled_elementwise_kernelIZZZNS0_50_GLOBAL__N__2680c7bb_12_PowKernel_cu_b2145a98_318424pow_tensor_tensor_kernelERNS_18TensorIteratorBaseEENKUlvE_clEvENKUlvE6_clEvEUlN3c107complexIdEES9_E_St5arrayIPcLm3EELi4E23TrivialOffsetCalculatorILi2EjESE_ILi1EjENS0_6memory12LoadWithCastILi2EEENSH_13StoreWithCastILi1EEEEEviT_T0_T2_T3_T4_T5_$__internal_trig_reduction_slowpathd,(.L_x_61570 - $_ZN2at6native27unrolled_elementwise_kernelIZZZNS0_50_GLOBAL__N__2680c7bb_12_PowKernel_cu_b2145a98_318424pow_tensor_tensor_kernelERNS_18TensorIteratorBaseEENKUlvE_clEvENKUlvE6_clEvEUlN3c107complexIdEES9_E_St5arrayIPcLm3EELi4E23TrivialOffsetCalculatorILi2EjESE_ILi1EjENS0_6memory12LoadWithCastILi2EEENSH_13StoreWithCastILi1EEEEEviT_T0_T2_T3_T4_T5_$__internal_trig_reduction_slowpathd)
$_ZN2at6native27unrolled_elementwise_kernelIZZZNS0_50_GLOBAL__N__2680c7bb_12_PowKernel_cu_b2145a98_318424pow_tensor_tensor_kernelERNS_18TensorIteratorBaseEENKUlvE_clEvENKUlvE6_clEvEUlN3c107complexIdEES9_E_St5arrayIPcLm3EELi4E23TrivialOffsetCalculatorILi2EjESE_ILi1EjENS0_6memory12LoadWithCastILi2EEENSH_13StoreWithCastILi1EEEEEviT_T0_T2_T3_T4_T5_$__internal_trig_reduction_slowpathd:
        /* <DEDUP_REMOVED lines=24> */
[----:B------:R-:W-:-:S04]  /*2a460*/  IMAD.WIDE R4, R54, R4, c[0x4][0x1b0] ;  /* 0x01006c0036047625 */ /* 0x000fc800078e0204 */
[----:B------:R-:W-:Y:S01]  /*2a470*/  IMAD.MOV.U32 R6, RZ, RZ, R4 ;  /* 0x000000ffff067224 */ /* 0x000fe200078e0004 */
[----:B------:R-:W-:Y:S01]  /*2a480*/  LOP3.LUT R4, R22, 0x80000000, RZ, 0xfc, !PT ;  /* 0x8000000016047812 */ /* 0x000fe200078efcff */
[----:B------:R-:W-:Y:S02]  /*2a490*/  IMAD.MOV.U32 R18, RZ, RZ, R5 ;  /* 0x000000ffff127224 */ /* 0x000fe400078e0005 */
[----:B------:R-:W-:Y:S02]  /*2a4a0*/  IMAD.MOV.U32 R0, RZ, RZ, R1 ;  /* 0x000000ffff007224 */ /* 0x000fe400078e0001 */
[----:B------:R-:W-:Y:S02]  /*2a4b0*/  IMAD.MOV.U32 R5, RZ, RZ, R54 ;  /* 0x000000ffff057224 */ /* 0x000fe400078e0036 */
.L_x_41741:
        /* <DEDUP_REMOVED lines=28> */
[----:B------:R-:W-:Y:S05]  /*2a680*/  @!P3 BRA `(.L_x_41741) ;  /* 0xfffffe300000b947 */ /* 0x000fea000383ffff */
.L_x_41740:
[----:B------:R-:W-:Y:S05]  /*2a690*/  BSYNC B0 ;  /* 0x0000000000007941 */ /* 0x000fea0003800000 */
.L_x_41739:
        /* <DEDUP_REMOVED lines=89> */
[----:B------:R-:W-:Y:S02]  /*2ac30*/  LOP3.LUT R3, R4, R3, RZ, 0xfc, !PT ;  /* 0x0000000304037212 */ /* 0x000fe400078efcff */
.L_x_41738:
[----:B------:R-:W-:Y:S02]  /*2ac40*/  IMAD.MOV.U32 R6, RZ, RZ, R17 ;  /* 0x000000ffff067224 */ /* 0x000fe400078e0011 */
[----:B------:R-:W-:Y:S02]  /*2ac50*/  IMAD.MOV.U32 R7, RZ, RZ, 0x0 ;  /* 0x00000000ff077424 */ /* 0x000fe400078e00ff */
[----:B------:R-:W-:Y:S02]  /*2ac60*/  IMAD.MOV.U32 R4, RZ, RZ, R19 ;  /* 0x000000ffff047224 */ /* 0x000fe400078e0013 */
[----:B------:R-:W-:Y:S01]  /*2ac70*/  IMAD.MOV.U32 R5, RZ, RZ, R3 ;  /* 0x000000ffff057224 */ /* 0x000fe200078e0003 */
[----:B------:R-:W-:Y:S06]  /*2ac80*/  RET.REL.NODEC R6 `(_ZN2at6native27unrolled_elementwise_kernelIZZZNS0_50_GLOBAL__N__2680c7bb_12_PowKernel_cu_b2145a98_318424pow_tensor_tensor_kernelERNS_18TensorIteratorBaseEENKUlvE_clEvENKUlvE6_clEvEUlN3c107complexIdEES9_E_St5arrayIPcLm3EELi4E23TrivialOffsetCalculatorILi2EjESE_ILi1EjENS0_6memory12LoadWithCastILi2EEENSH_13StoreWithCastILi1EEEEEviT_T0_T2_T3_T4_T5_) ;  /* 0xfffd537006007950 */ /* 0x000fec0003c3ffff */
.L_x_41742:
        /* <DEDUP_REMOVED lines=15> */
.L_x_61570:


//--------------------- .text._ZN2at6native18elementwise_kernelILi128ELi2EZNS0_22gpu_kernel_impl_nocastIZZZNS0_50_GLOBAL__N__2680c7bb_12_PowKernel_cu_b2145a98_318424pow_tensor_tensor_kernelERNS_18TensorIteratorBaseEENKUlvE_clEvENKUlvE6_clEvEUlN3c107complexIdEESA_E_EEvS5_RKT_EUliE_EEviT1_ --------------------------
	.section	.text._ZN2at6native18elementwise_kernelILi128ELi2EZNS0_22gpu_kernel_impl_nocastIZZZNS0_50_GLOBAL__N__2680c7bb_12_PowKernel_cu_b2145a98_318424pow_tensor_tensor_kernelERNS_18TensorIteratorBaseEENKUlvE_clEvENKUlvE6_clEvEUlN3c107complexIdEESA_E_EEvS5_RKT_EUliE_EEviT1_,"ax",@progbits
	.sectioninfo	@"SHI_REGISTERS=56"
	.align	128
        .global         _ZN2at6native18elementwise_kernelILi128ELi2EZNS0_22gpu_kernel_impl_nocastIZZZNS0_50_GLOBAL__N__2680c7bb_12_PowKernel_cu_b2145a98_318424pow_tensor_tensor_kernelERNS_18TensorIteratorBaseEENKUlvE_clEvENKUlvE6_clEvEUlN3c107complexIdEESA_E_EEvS5_RKT_EUliE_EEviT1_
        .type           _ZN2at6native18elementwise_kernelILi128ELi2EZNS0_22gpu_kernel_impl_nocastIZZZNS0_50_GLOBAL__N__2680c7bb_12_PowKernel_cu_b2145a98_318424pow_tensor_tensor_kernelERNS_18TensorIteratorBaseEENKUlvE_clEvENKUlvE6_clEvEUlN3c107complexIdEESA_E_EEvS5_RKT_EUliE_EEviT1_,@function
        .size           _ZN2at6native18elementwise_kernelILi128ELi2EZNS0_22gpu_kernel_impl_nocastIZZZNS0_50_GLOBAL__N__2680c7bb_12_PowKernel_cu_b2145a98_318424pow_tensor_tensor_kernelERNS_18TensorIteratorBaseEENKUlvE_clEvENKUlvE6_clEvEUlN3c107complexIdEESA_E_EEvS5_RKT_EUliE_EEviT1_,(.L_x_61572 - _ZN2at6native18elementwise_kernelILi128ELi2EZNS0_22gpu_kernel_impl_nocastIZZZNS0_50_GLOBAL__N__2680c7bb_12_PowKernel_cu_b2145a98_318424pow_tensor_tensor_kernelERNS_18TensorIteratorBaseEENKUlvE_clEvENKUlvE6_clEvEUlN3c107complexIdEESA_E_EEvS5_RKT_EUliE_EEviT1_)
        .other          _ZN2at6native18elementwise_kernelILi128ELi2EZNS0_22gpu_kernel_impl_nocastIZZZNS0_50_GLOBAL__N__2680c7bb_12_PowKernel_cu_b2145a98_318424pow_tensor_tensor_kernelERNS_18TensorIteratorBaseEENKUlvE_clEvENKUlvE6_clEvEUlN3c107complexIdEESA_E_EEvS5_RKT_EUliE_EEviT1_,@"STO_CUDA_ENTRY STV_DEFAULT"
_ZN2at6native18elementwise_kernelILi128ELi2EZNS0_22gpu_kernel_impl_nocastIZZZNS0_50_GLOBAL__N__2680c7bb_12_PowKernel_cu_b2145a98_318424pow_tensor_tensor_kernelERNS_18TensorIteratorBaseEENKUlvE_clEvENKUlvE6_clEvEUlN3c107complexIdEESA_E_EEvS5_RKT_EUliE_EEviT1_:
.text._ZN2at6native18elementwise_kernelILi128ELi2EZNS0_22gpu_kernel_impl_nocastIZZZNS0_50_GLOBAL__N__2680c7bb_12_PowKernel_cu_b2145a98_318424pow_tensor_tensor_kernelERNS_18TensorIteratorBaseEENKUlvE_clEvENKUlvE6_clEvEUlN3c107complexIdEESA_E_EEvS5_RKT_EUliE_EEviT1_:
        /* <DEDUP_REMOVED lines=262> */
.L_x_41745:
[----:B------:R-:W-:-:S05]  /*1060*/  IADD3 R8, P0, R2, c[0x0][0x3d0], RZ ;  /* 0x0000f40002087a10 */ /* 0x000fca0007f1e0ff */
[----:B------:R-:W-:-:S06]  /*1070*/  IMAD.X R9, RZ, RZ, c[0x0][0x3d4], P0 ;  /* 0x0000f500ff097624 */ /* 0x000fcc00000e06ff */
[----:B------:R-:W2:Y:S01]  /*1080*/  LDG.E.128 R8, [R8.64] ;  /* 0x0000000608087981 */ /* 0x000ea2000c1e1d00 */
[----:B------:R-:W-:-:S05]  /*1090*/  IADD3 R12, P0, R0, c[0x0][0x3d8], RZ ;  /* 0x0000f600000c7a10 */ /* 0x000fca0007f1e0ff */
[----:B------:R-:W-:-:S06]  /*10a0*/  IMAD.X R13, RZ, RZ, c[0x0][0x3dc], P0 ;  /* 0x0000f700ff0d7624 */ /* 0x000fcc00000e06ff */
[----:B------:R-:W5:Y:S01]  /*10b0*/  LDG.E.128 R12, [R12.64] ;  /* 0x000000060c0c7981 */ /* 0x000f62000c1e1d00 */
        /* <DEDUP_REMOVED lines=90> */
.L_x_41753:
        /* <DEDUP_REMOVED lines=20> */
[----:B-----5:R-:W-:Y:S05]  /*17a0*/  CALL.REL.NOINC `($__internal_74_$__cuda_sm20_div_rn_f64_full) ;  /* 0x0000ee5000007944 */ /* 0x020fea0003c00000 */
.L_x_41756:
[----:B------:R-:W-:Y:S05]  /*17b0*/  BSYNC B4 ;  /* 0x0000000000047941 */ /* 0x000fea0003800000 */
.L_x_41755:
        /* <DEDUP_REMOVED lines=15> */
.L_x_41754:
[----:B------:R-:W-:Y:S05]  /*18b0*/  BSYNC B3 ;  /* 0x0000000000037941 */ /* 0x000fea0003800000 */
.L_x_41752:
        /* <DEDUP_REMOVED lines=10> */
[----:B--2---:R-:W2:-:S06]  /*1960*/  DFMA R6, -R24, R4, R26 ;  /* 0x000000041806722b */ /* 0x004e8c000000011a */
[----:B--2---:R-:W2:-:S10]  /*1970*/  DFMA R2, R2, R6, R4 ;  /* 0x000000060202722b */ /* 0x004e940000000004 */
[----:B--2---:R-:W-:-:S05]  /*1980*/  FFMA R0, RZ, R25, R3 ;  /* 0x00000019ff007223 */ /* 0x004fca0000000003 */
[----:B------:R-:W-:-:S13]  /*1990*/  FSETP.GT.AND P0, PT, |R0|, 1.469367938527859385e-39, PT ;  /* 0x001000000000780b */ /* 0x000fda0003f04200 */
[----:B------:R-:W-:Y:S05]  /*19a0*/  @P0 BRA P2, `(.L_x_41758) ;  /* 0x0000006000000947 */ /* 0x000fea0001000000 */
[----:B------:R-:W-:Y:S01]  /*19b0*/  IMAD.MOV.U32 R4, RZ, RZ, R26 ;  /* 0x000000ffff047224 */ /* 0x000fe200078e001a */
[----:B------:R-:W-:Y:S01]  /*19c0*/  MOV R0, 0x1a10 ;  /* 0x00001a1000007802 */ /* 0x000fe20000000f00 */
[----:B------:R-:W-:Y:S02]  /*19d0*/  IMAD.MOV.U32 R3, RZ, RZ, R27 ;  /* 0x000000ffff037224 */ /* 0x000fe400078e001b */
[----:B0-----:R-:W-:Y:S02]  /*19e0*/  IMAD.MOV.U32 R16, RZ, RZ, R24 ;  /* 0x000000ffff107224 */ /* 0x001fe400078e0018 */
[----:B------:R-:W-:Y:S02]  /*19f0*/  IMAD.MOV.U32 R2, RZ, RZ, R25 ;  /* 0x000000ffff027224 */ /* 0x000fe400078e0019 */
[----:B-1---5:R-:W-:Y:S05]  /*1a00*/  CALL.REL.NOINC `($__internal_74_$__cuda_sm20_div_rn_f64_full) ;  /* 0x0000ebf000007944 */ /* 0x022fea0003c00000 */
.L_x_41758:
[----:B------:R-:W-:Y:S05]  /*1a10*/  BSYNC B3 ;  /* 0x0000000000037941 */ /* 0x000fea0003800000 */
.L_x_41757:
[----:B------:R-:W2:Y:S01]  /*1a20*/  DSETP.NEU.AND P0, PT, R24, RZ, PT ;  /* 0x000000ff1800722a */ /* 0x000ea20003f0d000 */
[----:B------:R-:W-:-:S13]  /*1a30*/  BSSY B2, `(.L_x_41759) ;  /* 0x000002d000027945 */ /* 0x000fda0003800000 */
[----:B--2---:R-:W-:Y:S05]  /*1a40*/  @!P0 BRA `(.L_x_41760) ;  /* 0x0000028000008947 */ /* 0x004fea0003800000 */
[----:B------:R-:W2:Y:S01]  /*1a50*/  DMUL R4, R2, R2 ;  /* 0x0000000202047228 */ /* 0x000ea20000000000 */
[----:B------:R-:W-:Y:S01]  /*1a60*/  MOV R6, 0x2a25ff7e ;  /* 0x2a25ff7e00067802 */ /* 0x000fe20000000f00 */
[----:B------:R-:W-:Y:S01]  /*1a70*/  IMAD.MOV.U32 R7, RZ, RZ, 0x3ef53e1d ;  /* 0x3ef53e1dff077424 */ /* 0x000fe200078e00ff */
[----:B------:R-:W-:Y:S01]  /*1a80*/  ISETP.GE.AND P2, PT, R9, RZ, PT ;  /* 0x000000ff0900720c */ /* 0x000fe20003f46270 */
[----:B------:R-:W-:-:S04]  /*1a90*/  DSETP.NEU.AND P0, PT, |R8|, |R10|, PT ;  /* 0x4000000a0800722a */ /* 0x000fc80003f0d200 */
        /* <DEDUP_REMOVED lines=24> */
[----:B0--3--:R-:W-:Y:S02]  /*1c20*/  FSEL R17, R4, R6, !P2 ;  /* 0x0000000604117208 */ /* 0x009fe40005000000 */
        /* <DEDUP_REMOVED lines=10> */
.L_x_41760:
[----:B------:R-:W-:-:S04]  /*1cd0*/  ISETP.GE.AND P0, PT, R9, RZ, PT ;  /* 0x000000ff0900720c */ /* 0x000fc80003f06270 */
[----:B------:R-:W-:Y:S02]  /*1ce0*/  FSEL R2, RZ, 3.37028055040000000000e+12, P0 ;  /* 0x54442d18ff027808 */ /* 0x000fe40000000000 */
[----:B------:R-:W-:Y:S02]  /*1cf0*/  FSEL R3, RZ, 2.1426990032196044922, P0 ;  /* 0x400921fbff037808 */ /* 0x000fe40000000000 */
.L_x_41761:
[----:B------:R-:W-:Y:S05]  /*1d00*/  BSYNC B2 ;  /* 0x0000000000027941 */ /* 0x000fea0003800000 */
.L_x_41759:
[----:B------:R2:W3:Y:S02]  /*1d10*/  DADD R8, |R8|, |R10| ;  /* 0x0000000008087229 */ /* 0x0004e4000000060a */
[----:B--2---:R-:W-:Y:S02]  /*1d20*/  LOP3.LUT R11, R3, 0x80000000, R11, 0xb8, !PT ;  /* 0x80000000030b7812 */ /* 0x004fe400078eb80b */
[----:B-1----:R-:W-:-:S04]  /*1d30*/  DMUL R22, R22, 0.5 ;  /* 0x3fe0000016167828 */ /* 0x002fc80000000000 */
[----:B---3--:R-:W1:-:S06]  /*1d40*/  DSETP.GTU.AND P0, PT, |R8|, +INF , PT ;  /* 0x7ff000000800742a */ /* 0x008e4c0003f0c200 */
[----:B-1----:R-:W-:Y:S02]  /*1d50*/  FSEL R2, R8, R2, P0 ;  /* 0x0000000208027208 */ /* 0x002fe40000000000 */
[----:B------:R-:W-:Y:S01]  /*1d60*/  FSEL R3, R9, R11, P0 ;  /* 0x0000000b09037208 */ /* 0x000fe20000000000 */
[----:B------:R-:W-:Y:S05]  /*1d70*/  BRA `(.L_x_41762) ;  /* 0x00004b6000007947 */ /* 0x000fea0003800000 */
.L_x_41751:
        /* <DEDUP_REMOVED lines=37> */
[----:B------:R-:W-:Y:S01]  /*1fd0*/  LOP3.LUT R4, R21, 0x800fffff, RZ, 0xc0, !PT ;  /* 0x800fffff15047812 */ /* 0x000fe200078ec0ff */
[----:B------:R-:W-:Y:S02]  /*1fe0*/  IMAD.MOV.U32 R18, RZ, RZ, R0 ;  /* 0x000000ffff127224 */ /* 0x000fe400078e0000 */
[----:B------:R-:W-:Y:S01]  /*1ff0*/  IMAD.MOV.U32 R6, RZ, RZ, RZ ;  /* 0x000000ffff067224 */ /* 0x000fe200078e00ff */
[----:B------:R-:W-:Y:S01]  /*2000*/  LOP3.LUT R19, R4, 0x3ff00000, RZ, 0xfc, !PT ;  /* 0x3ff0000004137812 */ /* 0x000fe200078efcff */
[----:B------:R-:W-:-:S02]  /*2010*/  IMAD.MOV.U32 R30, RZ, RZ, 0x3ae80f1e ;  /* 0x3ae80f1eff1e7424 */ /* 0x000fc400078e00ff */
[----:B------:R-:W-:Y:S01]  /*2020*/  IMAD.MOV.U32 R31, RZ, RZ, 0x3eb1380b ;  /* 0x3eb1380bff1f7424 */ /* 0x000fe200078e00ff */
[----:B------:R-:W-:-:S13]  /*2030*/  ISETP.GE.AND P0, PT, R19, 0x3ff6a09f, PT ;  /* 0x3ff6a09f1300780c */ /* 0x000fda0003f06270 */
[----:B------:R-:W-:-:S05]  /*2040*/  @P0 IADD3 R5, R19, -0x100000, RZ ;  /* 0xfff0000013050810 */ /* 0x000fca0007ffe0ff */
[----:B------:R-:W-:-:S06]  /*2050*/  @P0 IMAD.MOV.U32 R19, RZ, RZ, R5 ;  /* 0x000000ffff130224 */ /* 0x000fcc00078e0005 */
[----:B------:R-:W0:-:S04]  /*2060*/  DADD R22, R18, 1 ;  /* 0x3ff0000012167429 */ /* 0x000e080000000000 */
[----:B------:R-:W-:Y:S02]  /*2070*/  DADD R18, R18, -1 ;  /* 0xbff0000012127429 */ /* 0x000fe40000000000 */
[----:B0-----:R-:W0:Y:S02]  /*2080*/  MUFU.RCP64H R7, R23 ;  /* 0x0000001700077308 */ /* 0x001e240000001800 */
[----:B0-----:R0:W1:Y:S02]  /*2090*/  DFMA R4, -R22, R6, 1 ;  /* 0x3ff000001604742b */ /* 0x0010640000000106 */
[----:B0-----:R-:W-:Y:S01]  /*20a0*/  LEA.HI R22, R21, R20, RZ, 0xc ;  /* 0x0000001415167211 */ /* 0x001fe200078f60ff */
[----:B------:R-:W-:-:S03]  /*20b0*/  IMAD.MOV.U32 R23, RZ, RZ, 0x43300000 ;  /* 0x43300000ff177424 */ /* 0x000fc600078e00ff */
[----:B-1----:R-:W0:Y:S01]  /*20c0*/  DFMA R4, R4, R4, R4 ;  /* 0x000000040404722b */ /* 0x002e220000000004 */
[----:B------:R-:W-:-:S04]  /*20d0*/  @P0 IADD3 R22, R22, 0x1, RZ ;  /* 0x0000000116160810 */ /* 0x000fc80007ffe0ff */
[----:B------:R-:W-:Y:S01]  /*20e0*/  LOP3.LUT R22, R22, 0x80000000, RZ, 0x3c, !PT ;  /* 0x8000000016167812 */ /* 0x000fe200078e3cff */
[----:B0-----:R-:W0:-:S05]  /*20f0*/  DFMA R6, R6, R4, R6 ;  /* 0x000000040606722b */ /* 0x001e0a0000000006 */
[----:B------:R-:W-:-:S04]  /*2100*/  DADD R22, R22, c[0x2][0x50] ;  /* 0x0080140016167629 */ /* 0x000fc80000000000 */
        /* <DEDUP_REMOVED lines=22> */
.L_x_41765:
[----:B------:R-:W-:Y:S05]  /*2270*/  BSYNC B2 ;  /* 0x0000000000027941 */ /* 0x000fea0003800000 */
.L_x_41764:
[----:B------:R-:W-:Y:S01]  /*2280*/  BSSY B3, `(.L_x_41766) ;  /* 0x0000008000037945 */ /* 0x000fe20003800000 */
[----:B------:R-:W-:Y:S05]  /*2290*/  @P4 BRA P5, `(.L_x_41767) ;  /* 0x0000006000004947 */ /* 0x000fea0002800000 */
[----:B------:R-:W-:Y:S01]  /*22a0*/  IMAD.MOV.U32 R4, RZ, RZ, R26 ;  /* 0x000000ffff047224 */ /* 0x000fe200078e001a */
[----:B------:R-:W-:Y:S01]  /*22b0*/  MOV R0, 0x2300 ;  /* 0x0000230000007802 */ /* 0x000fe20000000f00 */
[----:B------:R-:W-:Y:S02]  /*22c0*/  IMAD.MOV.U32 R3, RZ, RZ, R27 ;  /* 0x000000ffff037224 */ /* 0x000fe400078e001b */
[----:B------:R-:W-:Y:S02]  /*22d0*/  IMAD.MOV.U32 R16, RZ, RZ, R24 ;  /* 0x000000ffff107224 */ /* 0x000fe400078e0018 */
[----:B------:R-:W-:Y:S02]  /*22e0*/  IMAD.MOV.U32 R2, RZ, RZ, R25 ;  /* 0x000000ffff027224 */ /* 0x000fe400078e0019 */
[----:B01---5:R-:W-:Y:S05]  /*22f0*/  CALL.REL.NOINC `($__internal_74_$__cuda_sm20_div_rn_f64_full) ;  /* 0x0000e30000007944 */ /* 0x023fea0003c00000 */
.L_x_41767:
[----:B------:R-:W-:Y:S05]  /*2300*/  BSYNC B3 ;  /* 0x0000000000037941 */ /* 0x000fea0003800000 */
.L_x_41766:
        /* <DEDUP_REMOVED lines=38> */
[----:B------:R-:W-:Y:S01]  /*2570*/  IMAD.MOV.U32 R0, RZ, RZ, 0x4002d97c ;  /* 0x4002d97cff007424 */ /* 0x000fe200078e00ff */
[----:B------:R-:W-:-:S04]  /*2580*/  MOV R2, 0x7f3321d2 ;  /* 0x7f3321d200027802 */ /* 0x000fc80000000f00 */
[----:B------:R-:W-:Y:S02]  /*2590*/  FSEL R2, R2, 3.37028055040000000000e+12, !P0 ;  /* 0x54442d1802027808 */ /* 0x000fe40004000000 */
[----:B------:R-:W-:Y:S01]  /*25a0*/  FSEL R3, R0, 1.8213495016098022461, !P0 ;  /* 0x3fe921fb00037808 */ /* 0x000fe20004000000 */
[----:B------:R-:W-:Y:S05]  /*25b0*/  BRA `(.L_x_41770) ;  /* 0x0000003000007947 */ /* 0x000fea0003800000 */
.L_x_41769:
[----:B------:R-:W-:-:S04]  /*25c0*/  ISETP.GE.AND P0, PT, R9, RZ, PT ;  /* 0x000000ff0900720c */ /* 0x000fc80003f06270 */
[----:B------:R-:W-:Y:S02]  /*25d0*/  FSEL R2, RZ, 3.37028055040000000000e+12, P0 ;  /* 0x54442d18ff027808 */ /* 0x000fe40000000000 */
[----:B------:R-:W-:Y:S02]  /*25e0*/  FSEL R3, RZ, 2.1426990032196044922, P0 ;  /* 0x400921fbff037808 */ /* 0x000fe40000000000 */
.L_x_41770:
[----:B------:R-:W-:Y:S05]  /*25f0*/  BSYNC B2 ;  /* 0x0000000000027941 */ /* 0x000fea0003800000 */
.L_x_41768:
[----:B------:R2:W3:Y:S02]  /*2600*/  DADD R8, |R8|, |R10| ;  /* 0x0000000008087229 */ /* 0x0004e4000000060a */
[----:B--2---:R-:W-:Y:S02]  /*2610*/  LOP3.LUT R11, R3, 0x80000000, R11, 0xb8, !PT ;  /* 0x80000000030b7812 */ /* 0x004fe400078eb80b */
[----:B-1----:R-:W-:-:S04]  /*2620*/  DMUL R22, R22, 0.5 ;  /* 0x3fe0000016167828 */ /* 0x002fc80000000000 */
[----:B---3--:R-:W1:-:S06]  /*2630*/  DSETP.GTU.AND P0, PT, |R8|, +INF , PT ;  /* 0x7ff000000800742a */ /* 0x008e4c0003f0c200 */
[----:B-1----:R-:W-:Y:S02]  /*2640*/  FSEL R2, R8, R2, P0 ;  /* 0x0000000208027208 */ /* 0x002fe40000000000 */
[----:B------:R-:W-:Y:S01]  /*2650*/  FSEL R3, R9, R11, P0 ;  /* 0x0000000b09037208 */ /* 0x000fe20000000000 */
[----:B------:R-:W-:Y:S05]  /*2660*/  BRA `(.L_x_41762) ;  /* 0x0000427000007947 */ /* 0x000fea0003800000 */
.L_x_41763:
        /* <DEDUP_REMOVED lines=27> */
.L_x_41772:
        /* <DEDUP_REMOVED lines=20> */
[----:B---3--:R2:W3:Y:S02]  /*2960*/  DSETP.LT.OR P0, PT, R52, R38, P0 ;  /* 0x000000263400722a */ /* 0x0084e40000701400 */
        /* <DEDUP_REMOVED lines=28> */
[----:B0-----:R-:W0:Y:S01]  /*2b30*/  DSETP.GEU.AND P6, PT, R48, R30, PT ;  /* 0x0000001e3000722a */ /* 0x001e220003fce000 */
[----:B------:R-:W-:-:S02]  /*2b40*/  IMAD.MOV.U32 R34, RZ, RZ, R4 ;  /* 0x000000ffff227224 */ /* 0x000fc400078e0004 */
[----:B------:R-:W-:Y:S01]  /*2b50*/  IMAD.MOV.U32 R35, RZ, RZ, R32 ;  /* 0x000000ffff237224 */ /* 0x000fe200078e0020 */
[----:B---3--:R1:W2:Y:S02]  /*2b60*/  DSETP.LT.OR P0, PT, R48, R30, P0 ;  /* 0x0000001e3000722a */ /* 0x0082a40000701400 */
[----:B0-----:R-:W-:Y:S02]  /*2b70*/  FSEL R46, R48, R30, !P6 ;  /* 0x0000001e302e7208 */ /* 0x001fe40007000000 */
[----:B------:R-:W-:Y:S02]  /*2b80*/  FSEL R47, R49, R31, !P6 ;  /* 0x0000001f312f7208 */ /* 0x000fe40007000000 */
[----:B------:R-:W-:Y:S02]  /*2b90*/  FSEL R3, R30, R48, !P6 ;  /* 0x000000301e037208 */ /* 0x000fe40007000000 */
[----:B-1----:R-:W-:Y:S02]  /*2ba0*/  FSEL R30, R31, R49, !P6 ;  /* 0x000000311f1e7208 */ /* 0x002fe40007000000 */
        /* <DEDUP_REMOVED lines=8> */
[----:B------:R-:W0:Y:S01]  /*2c30*/  DSETP.GEU.AND P5, PT, R26, R20, PT ;  /* 0x000000141a00722a */ /* 0x000e220003fae000 */
[----:B------:R-:W-:-:S02]  /*2c40*/  IMAD.MOV.U32 R30, RZ, RZ, R2 ;  /* 0x000000ffff1e7224 */ /* 0x000fc400078e0002 */
[----:B------:R-:W-:Y:S01]  /*2c50*/  IMAD.MOV.U32 R31, RZ, RZ, R23 ;  /* 0x000000ffff1f7224 */ /* 0x000fe200078e0017 */
        /* <DEDUP_REMOVED lines=19> */
.L_x_41771:
        /* <DEDUP_REMOVED lines=28> */
[----:B------:R-:W-:Y:S01]  /*2f50*/  @P1 MOV R4, 0x0 ;  /* 0x0000000000041802 */ /* 0x000fe20000000f00 */
[----:B------:R-:W-:Y:S01]  /*2f60*/  @P1 IMAD.MOV.U32 R5, RZ, RZ, 0x7ff00000 ;  /* 0x7ff00000ff051424 */ /* 0x000fe200078e00ff */
[----:B------:R-:W-:-:S05]  /*2f70*/  @P1 FSETP.NEU.FTZ.AND P2, PT, R3, RZ, PT ;  /* 0x000000ff0300120b */ /* 0x000fca0003f5d000 */
        /* <DEDUP_REMOVED lines=46> */
.L_x_41774:
        /* <DEDUP_REMOVED lines=21> */
.L_x_41777:
[----:B------:R-:W-:Y:S05]  /*33b0*/  BSYNC B4 ;  /* 0x0000000000047941 */ /* 0x000fea0003800000 */
.L_x_41776:
        /* <DEDUP_REMOVED lines=15> */
.L_x_41775:
[----:B------:R-:W-:Y:S05]  /*34b0*/  BSYNC B3 ;  /* 0x0000000000037941 */ /* 0x000fea0003800000 */
.L_x_41773:
        /* <DEDUP_REMOVED lines=28> */
[----:B-----5:R-:W-:Y:S05]  /*3680*/  CALL.REL.NOINC `($__internal_74_$__cuda_sm20_div_rn_f64_full) ;  /* 0x0000cf7000007944 */ /* 0x020fea0003c00000 */
.L_x_41779:
[----:B------:R-:W-:Y:S05]  /*3690*/  BSYNC B3 ;  /* 0x0000000000037941 */ /* 0x000fea0003800000 */
.L_x_41778:
        /* <DEDUP_REMOVED lines=44> */
.L_x_41781:
[----:B------:R-:W-:-:S04]  /*3960*/  ISETP.GE.AND P0, PT, R9, RZ, PT ;  /* 0x000000ff0900720c */ /* 0x000fc80003f06270 */
[----:B------:R-:W-:Y:S02]  /*3970*/  FSEL R2, RZ, 3.37028055040000000000e+12, P0 ;  /* 0x54442d18ff027808 */ /* 0x000fe40000000000 */
[----:B------:R-:W-:Y:S02]  /*3980*/  FSEL R3, RZ, 2.1426990032196044922, P0 ;  /* 0x400921fbff037808 */ /* 0x000fe40000000000 */
.L_x_41782:
[----:B------:R-:W-:Y:S05]  /*3990*/  BSYNC B2 ;  /* 0x0000000000027941 */ /* 0x000fea0003800000 */
.L_x_41780:
[----:B------:R0:W1:Y:S02]  /*39a0*/  DADD R8, |R8|, |R10| ;  /* 0x0000000008087229 */ /* 0x000064000000060a */
[----:B0-----:R-:W-:-:S04]  /*39b0*/  LOP3.LUT R11, R3, 0x80000000, R11, 0xb8, !PT ;  /* 0x80000000030b7812 */ /* 0x001fc800078eb80b */
[----:B-1----:R-:W0:-:S06]  /*39c0*/  DSETP.GTU.AND P0, PT, |R8|, +INF , PT ;  /* 0x7ff000000800742a */ /* 0x002e0c0003f0c200 */
[----:B0-----:R-:W-:Y:S02]  /*39d0*/  FSEL R2, R8, R2, P0 ;  /* 0x0000000208027208 */ /* 0x001fe40000000000 */
[----:B------:R-:W-:Y:S01]  /*39e0*/  FSEL R3, R9, R11, P0 ;  /* 0x0000000b09037208 */ /* 0x000fe20000000000 */
[----:B------:R-:W-:Y:S05]  /*39f0*/  BRA `(.L_x_41762) ;  /* 0x00002ee000007947 */ /* 0x000fea0003800000 */
.L_x_41750:
[CC--:B------:R-:W-:Y:S01]  /*3a00*/  ISETP.GT.U32.AND P2, PT, R6.reuse, R16.reuse, PT ;  /* 0x000000100600720c */ /* 0x0c0fe20003f44070 */
[----:B------:R-:W-:Y:S01]  /*3a10*/  IMAD.MOV.U32 R22, RZ, RZ, 0x0 ;  /* 0x00000000ff167424 */ /* 0x000fe200078e00ff */
[----:B------:R-:W-:Y:S01]  /*3a20*/  ISETP.LT.U32.AND P0, PT, R6, R16, PT ;  /* 0x000000100600720c */ /* 0x000fe20003f01070 */
[----:B------:R-:W-:Y:S01]  /*3a30*/  IMAD.MOV.U32 R23, RZ, RZ, 0x3fd80000 ;  /* 0x3fd80000ff177424 */ /* 0x000fe200078e00ff */
[CC--:B------:R-:W-:Y:S01]  /*3a40*/  ISETP.GT.U32.AND.EX P2, PT, R7.reuse, R17.reuse, PT, P2 ;  /* 0x000000110700720c */ /* 0x0c0fe20003f44120 */
[----:B------:R-:W-:Y:S01]  /*3a50*/  BSSY B2, `(.L_x_41783) ;  /* 0x000006a000027945 */ /* 0x000fe20003800000 */
[CC--:B------:R-:W-:Y:S02]  /*3a60*/  ISETP.LT.U32.AND.EX P0, PT, R7.reuse, R17.reuse, PT, P0 ;  /* 0x000000110700720c */ /* 0x0c0fe40003f01100 */
[----:B------:R-:W-:-:S02]  /*3a70*/  SEL R5, R7, R17, P2 ;  /* 0x0000001107057207 */ /* 0x000fc40001000000 */
[CC--:B------:R-:W-:Y:S02]  /*3a80*/  SEL R2, R6.reuse, R16.reuse, P0 ;  /* 0x0000001006027207 */ /* 0x0c0fe40000000000 */
[----:B------:R-:W-:Y:S02]  /*3a90*/  LOP3.LUT R0, R5, 0xffc00000, RZ, 0xc0, !PT ;  /* 0xffc0000005007812 */ /* 0x000fe400078ec0ff */
[----:B------:R-:W-:Y:S02]  /*3aa0*/  SEL R3, R7, R17, P0 ;  /* 0x0000001107037207 */ /* 0x000fe40000000000 */
[----:B------:R-:W-:Y:S01]  /*3ab0*/  SEL R4, R6, R16, P2 ;  /* 0x0000001006047207 */ /* 0x000fe20001000000 */
[----:B------:R-:W-:Y:S01]  /*3ac0*/  IMAD.MOV.U32 R6, RZ, RZ, RZ ;  /* 0x000000ffff067224 */ /* 0x000fe200078e00ff */
[----:B------:R-:W-:Y:S02]  /*3ad0*/  IADD3 R7, -R0, 0x7fd00000, RZ ;  /* 0x7fd0000000077810 */ /* 0x000fe40007ffe1ff */
[----:B------:R-:W-:-:S02]  /*3ae0*/  MOV R18, c[0x2][0x14c] ;  /* 0x0080530000127a02 */ /* 0x000fc40000000f00 */
[----:B------:R-:W-:Y:S02]  /*3af0*/  ISETP.GE.U32.AND P3, PT, R3, 0x7ff00000, PT ;  /* 0x7ff000000300780c */ /* 0x000fe40003f66070 */
[----:B------:R-:W0:Y:S01]  /*3b00*/  DMUL R16, R6, R2 ;  /* 0x0000000206107228 */ /* 0x000e220000000000 */
[----:B------:R-:W-:-:S03]  /*3b10*/  FSETP.GEU.AND P5, PT, |R27|, 6.5827683646048100446e-37, PT ;  /* 0x036000001b00780b */ /* 0x000fc60003fae200 */
        /* <DEDUP_REMOVED lines=93> */
.L_x_41784:
[----:B------:R-:W-:Y:S05]  /*40f0*/  BSYNC B2 ;  /* 0x0000000000027941 */ /* 0x000fea0003800000 */
.L_x_41783:
[----:B------:R-:W-:Y:S01]  /*4100*/  BSSY B3, `(.L_x_41785) ;  /* 0x000000a000037945 */ /* 0x000fe20003800000 */
[----:B------:R-:W-:Y:S05]  /*4110*/  @P4 BRA P5, `(.L_x_41786) ;  /* 0x0000008000004947 */ /* 0x000fea0002800000 */
[----:B------:R-:W-:Y:S01]  /*4120*/  IMAD.MOV.U32 R4, RZ, RZ, R26 ;  /* 0x000000ffff047224 */ /* 0x000fe200078e001a */
[----:B------:R-:W-:Y:S01]  /*4130*/  MOV R0, 0x4180 ;  /* 0x0000418000007802 */ /* 0x000fe20000000f00 */
[----:B0-----:R-:W-:Y:S02]  /*4140*/  IMAD.MOV.U32 R3, RZ, RZ, R27 ;  /* 0x000000ffff037224 */ /* 0x001fe400078e001b */
[----:B------:R-:W-:Y:S02]  /*4150*/  IMAD.MOV.U32 R16, RZ, RZ, R24 ;  /* 0x000000ffff107224 */ /* 0x000fe400078e0018 */
[----:B------:R-:W-:Y:S02]  /*4160*/  IMAD.MOV.U32 R2, RZ, RZ, R25 ;  /* 0x000000ffff027224 */ /* 0x000fe400078e0019 */
[----:B-1---5:R-:W-:Y:S05]  /*4170*/  CALL.REL.NOINC `($__internal_74_$__cuda_sm20_div_rn_f64_full) ;  /* 0x0000c48000007944 */ /* 0x022fea0003c00000 */
[----:B------:R-:W-:Y:S02]  /*4180*/  IMAD.MOV.U32 R4, RZ, RZ, R2 ;  /* 0x000000ffff047224 */ /* 0x000fe400078e0002 */
[----:B------:R-:W-:Y:S02]  /*4190*/  IMAD.MOV.U32 R5, RZ, RZ, R3 ;  /* 0x000000ffff057224 */ /* 0x000fe400078e0003 */
.L_x_41786:
[----:B------:R-:W-:Y:S05]  /*41a0*/  BSYNC B3 ;  /* 0x0000000000037941 */ /* 0x000fea0003800000 */
.L_x_41785:
[----:B------:R-:W2:Y:S01]  /*41b0*/  DSETP.NEU.AND P0, PT, R24, RZ, PT ;  /* 0x000000ff1800722a */ /* 0x000ea20003f0d000 */
[----:B------:R-:W-:-:S13]  /*41c0*/  BSSY B2, `(.L_x_41787) ;  /* 0x000002d000027945 */ /* 0x000fda0003800000 */
[----:B--2---:R-:W-:Y:S05]  /*41d0*/  @!P0 BRA `(.L_x_41788) ;  /* 0x0000028000008947 */ /* 0x004fea0003800000 */
[----:B0-----:R-:W0:Y:S01]  /*41e0*/  DMUL R2, R4, R4 ;  /* 0x0000000404027228 */ /* 0x001e220000000000 */
[----:B------:R-:W-:Y:S01]  /*41f0*/  MOV R6, 0x2a25ff7e ;  /* 0x2a25ff7e00067802 */ /* 0x000fe20000000f00 */
[----:B------:R-:W-:Y:S01]  /*4200*/  IMAD.MOV.U32 R7, RZ, RZ, 0x3ef53e1d ;  /* 0x3ef53e1dff077424 */ /* 0x000fe200078e00ff */
[----:B------:R-:W-:Y:S01]  /*4210*/  ISETP.GE.AND P0, PT, R9, RZ, PT ;  /* 0x000000ff0900720c */ /* 0x000fe20003f06270 */
[----:B------:R-:W-:-:S04]  /*4220*/  DSETP.NEU.AND P2, PT, |R8|, |R10|, PT ;  /* 0x4000000a0800722a */ /* 0x000fc80003f4d200 */
        /* <DEDUP_REMOVED lines=35> */
.L_x_41788:
[----:B------:R-:W-:-:S04]  /*4460*/  ISETP.GE.AND P0, PT, R9, RZ, PT ;  /* 0x000000ff0900720c */ /* 0x000fc80003f06270 */
[----:B0-----:R-:W-:Y:S02]  /*4470*/  FSEL R2, RZ, 3.37028055040000000000e+12, P0 ;  /* 0x54442d18ff027808 */ /* 0x001fe40000000000 */
[----:B------:R-:W-:Y:S02]  /*4480*/  FSEL R3, RZ, 2.1426990032196044922, P0 ;  /* 0x400921fbff037808 */ /* 0x000fe40000000000 */
.L_x_41789:
[----:B------:R-:W-:Y:S05]  /*4490*/  BSYNC B2 ;  /* 0x0000000000027941 */ /* 0x000fea0003800000 */
.L_x_41787:
[----:B------:R0:W2:Y:S02]  /*44a0*/  DADD R8, |R8|, |R10| ;  /* 0x0000000008087229 */ /* 0x0000a4000000060a */
[----:B0-----:R-:W-:-:S04]  /*44b0*/  LOP3.LUT R11, R3, 0x80000000, R11, 0xb8, !PT ;  /* 0x80000000030b7812 */ /* 0x001fc800078eb80b */
[----:B--2---:R-:W0:-:S06]  /*44c0*/  DSETP.GTU.AND P0, PT, |R8|, +INF , PT ;  /* 0x7ff000000800742a */ /* 0x004e0c0003f0c200 */
[----:B0-----:R-:W-:Y:S02]  /*44d0*/  FSEL R2, R8, R2, P0 ;  /* 0x0000000208027208 */ /* 0x001fe40000000000 */
[----:B------:R-:W-:Y:S01]  /*44e0*/  FSEL R3, R9, R11, P0 ;  /* 0x0000000b09037208 */ /* 0x000fe20000000000 */
[----:B------:R-:W-:Y:S05]  /*44f0*/  BRA `(.L_x_41762) ;  /* 0x000023e000007947 */ /* 0x000fea0003800000 */
.L_x_41749:
        /* <DEDUP_REMOVED lines=68> */
.L_x_41792:
        /* <DEDUP_REMOVED lines=21> */
.L_x_41795:
[----:B------:R-:W-:Y:S05]  /*4a90*/  BSYNC B4 ;  /* 0x0000000000047941 */ /* 0x000fea0003800000 */
.L_x_41794:
        /* <DEDUP_REMOVED lines=15> */
.L_x_41793:
[----:B------:R-:W-:Y:S05]  /*4b90*/  BSYNC B3 ;  /* 0x0000000000037941 */ /* 0x000fea0003800000 */
.L_x_41791:
[----:B------:R-:W-:Y:S01]  /*4ba0*/  IMAD.MOV.U32 R4, RZ, RZ, 0x2a25ff7e ;  /* 0x2a25ff7eff047424 */ /* 0x000fe200078e00ff */
[----:B------:R-:W-:Y:S01]  /*4bb0*/  ISETP.GE.AND P0, PT, R9, RZ, PT ;  /* 0x000000ff0900720c */ /* 0x000fe20003f06270 */
[----:B------:R-:W-:Y:S01]  /*4bc0*/  IMAD.MOV.U32 R5, RZ, RZ, 0x3ef53e1d ;  /* 0x3ef53e1dff057424 */ /* 0x000fe200078e00ff */
[----:B------:R-:W-:Y:S01]  /*4bd0*/  DSETP.NEU.AND P2, PT, |R8|, |R10|, PT ;  /* 0x4000000a0800722a */ /* 0x000fe20003f4d200 */
[----:B------:R-:W-:-:S03]  /*4be0*/  MOV R0, 0x7f3321d2 ;  /* 0x7f3321d200007802 */ /* 0x000fc60000000f00 */
        /* <DEDUP_REMOVED lines=39> */
.L_x_41790:
        /* <DEDUP_REMOVED lines=46> */
.L_x_41748:
        /* <DEDUP_REMOVED lines=22> */
[----:B-----5:R-:W-:Y:S05]  /*52a0*/  CALL.REL.NOINC `($__internal_74_$__cuda_sm20_div_rn_f64_full) ;  /* 0x0000b35000007944 */ /* 0x020fea0003c00000 */
.L_x_41797:
[----:B------:R-:W-:Y:S05]  /*52b0*/  BSYNC B3 ;  /* 0x0000000000037941 */ /* 0x000fea0003800000 */
.L_x_41796:
        /* <DEDUP_REMOVED lines=24> */
[----:B------:R-:W-:Y:S02]  /*5440*/  IMAD.MOV.U32 R4, RZ, RZ, R2 ;  /* 0x000000ffff047224 */ /* 0x000fe400078e0002 */
[----:B------:R-:W-:Y:S02]  /*5450*/  IMAD.MOV.U32 R5, RZ, RZ, R3 ;  /* 0x000000ffff057224 */ /* 0x000fe400078e0003 */
.L_x_41799:
[----:B------:R-:W-:Y:S05]  /*5460*/  BSYNC B3 ;  /* 0x0000000000037941 */ /* 0x000fea0003800000 */
.L_x_41798:
[----:B------:R-:W0:Y:S01]  /*5470*/  DADD R6, -RZ, |R4| ;  /* 0x00000000ff067229 */ /* 0x000e220000000504 */
[----:B------:R-:W-:Y:S01]  /*5480*/  IMAD.MOV.U32 R18, RZ, RZ, c[0x2][0x14c] ;  /* 0x00805300ff127624 */ /* 0x000fe200078e00ff */
[----:B------:R-:W-:Y:S01]  /*5490*/  BSSY B2, `(.L_x_41800) ;  /* 0x000006e000027945 */ /* 0x000fe20003800000 */
[----:B------:R-:W-:-:S07]  /*54a0*/  FSETP.GEU.AND P5, PT, |R27|, 6.5827683646048100446e-37, PT ;  /* 0x036000001b00780b */ /* 0x000fce0003fae200 */
        /* <DEDUP_REMOVED lines=10> */
[----:B------:R-:W-:Y:S01]  /*5550*/  IADD3 R7, -R0, 0x7fd00000, RZ ;  /* 0x7fd0000000077810 */ /* 0x000fe20007ffe1ff */
[----:B------:R-:W-:Y:S01]  /*5560*/  IMAD.MOV.U32 R22, RZ, RZ, 0x0 ;  /* 0x00000000ff167424 */ /* 0x000fe200078e00ff */
[----:B------:R-:W-:Y:S02]  /*5570*/  MOV R23, 0x3fd80000 ;  /* 0x3fd8000000177802 */ /* 0x000fe40000000f00 */
[----:B------:R-:W-:-:S02]  /*5580*/  ISETP.GE.U32.AND P3, PT, R3, 0x7ff00000, PT ;  /* 0x7ff000000300780c */ /* 0x000fc40003f66070 */
        /* <DEDUP_REMOVED lines=94> */
.L_x_41801:
[----:B------:R-:W-:Y:S05]  /*5b70*/  BSYNC B2 ;  /* 0x0000000000027941 */ /* 0x000fea0003800000 */
.L_x_41800:
        /* <DEDUP_REMOVED lines=10> */
.L_x_41803:
[----:B------:R-:W-:Y:S05]  /*5c20*/  BSYNC B3 ;  /* 0x0000000000037941 */ /* 0x000fea0003800000 */
.L_x_41802:
        /* <DEDUP_REMOVED lines=43> */
.L_x_41805:
[----:B------:R-:W-:-:S04]  /*5ee0*/  ISETP.GE.AND P0, PT, R9, RZ, PT ;  /* 0x000000ff0900720c */ /* 0x000fc80003f06270 */
[----:B0-----:R-:W-:Y:S02]  /*5ef0*/  FSEL R2, RZ, 3.37028055040000000000e+12, P0 ;  /* 0x54442d18ff027808 */ /* 0x001fe40000000000 */
[----:B------:R-:W-:Y:S02]  /*5f00*/  FSEL R3, RZ, 2.1426990032196044922, P0 ;  /* 0x400921fbff037808 */ /* 0x000fe40000000000 */
.L_x_41806:
[----:B------:R-:W-:Y:S05]  /*5f10*/  BSYNC B2 ;  /* 0x0000000000027941 */ /* 0x000fea0003800000 */
.L_x_41804:
[----:B------:R0:W2:Y:S02]  /*5f20*/  DADD R8, |R8|, |R10| ;  /* 0x0000000008087229 */ /* 0x0000a4000000060a */
[----:B0-----:R-:W-:Y:S02]  /*5f30*/  LOP3.LUT R11, R3, 0x80000000, R11, 0xb8, !PT ;  /* 0x80000000030b7812 */ /* 0x001fe400078eb80b */
[----:B-1----:R-:W-:-:S04]  /*5f40*/  DADD R22, R22, 1 ;  /* 0x3ff0000016167429 */ /* 0x002fc80000000000 */
[----:B--2---:R-:W0:-:S06]  /*5f50*/  DSETP.GTU.AND P0, PT, |R8|, +INF , PT ;  /* 0x7ff000000800742a */ /* 0x004e0c0003f0c200 */
[----:B0-----:R-:W-:Y:S02]  /*5f60*/  FSEL R2, R8, R2, P0 ;  /* 0x0000000208027208 */ /* 0x001fe40000000000 */
[----:B------:R-:W-:Y:S01]  /*5f70*/  FSEL R3, R9, R11, P0 ;  /* 0x0000000b09037208 */ /* 0x000fe20000000000 */
[----:B------:R-:W-:Y:S05]  /*5f80*/  BRA `(.L_x_41762) ;  /* 0x0000095000007947 */ /* 0x000fea0003800000 */
.L_x_41747:
[----:B------:R-:W0:Y:S01]  /*5f90*/  DSETP.GEU.AND P0, PT, |R10|, 1.4916681462400413487e-154, PT ;  /* 0x200000000a00742a */ /* 0x000e220003f0e200 */
[----:B------:R-:W-:Y:S01]  /*5fa0*/  IMAD.MOV.U32 R16, RZ, RZ, 0x1 ;  /* 0x00000001ff107424 */ /* 0x000fe200078e00ff */
[----:B------:R-:W-:Y:S01]  /*5fb0*/  BSSY B2, `(.L_x_41807) ;  /* 0x0000057000027945 */ /* 0x000fe20003800000 */
[----:B------:R-:W-:Y:S01]  /*5fc0*/  IMAD.MOV.U32 R26, RZ, RZ, -0x3ff ;  /* 0xfffffc01ff1a7424 */ /* 0x000fe200078e00ff */
        /* <DEDUP_REMOVED lines=20> */
[----:B------:R-:W-:Y:S01]  /*6110*/  IMAD.MOV.U32 R27, RZ, RZ, R7 ;  /* 0x000000ffff1b7224 */ /* 0x000fe200078e0007 */
[----:B------:R-:W-:-:S03]  /*6120*/  MOV R0, R6 ;  /* 0x0000000600007202 */ /* 0x000fc60000000f00 */
[----:B0-----:R-:W0:-:S06]  /*6130*/  DFMA R2, R16, R2, R16 ;  /* 0x000000021002722b */ /* 0x001e0c0000000010 */
[----:B0-----:R-:W0:Y:S02]  /*6140*/  DFMA R16, -R24, R2, 1 ;  /* 0x3ff000001810742b */ /* 0x001e240000000102 */
[----:B------:R-:W-:Y:S02]  /*6150*/  @!P0 IMAD.MOV.U32 R26, RZ, RZ, -0x435 ;  /* 0xfffffbcbff1a8424 */ /* 0x000fe400078e00ff */
[----:B------:R-:W1:-:S04]  /*6160*/  @!P0 DMUL R6, R6, 1.80143985094819840000e+16 ;  /* 0x4350000006068828 */ /* 0x000e480000000000 */
[----:B0-----:R-:W0:-:S06]  /*6170*/  DFMA R2, R2, R16, R2 ;  /* 0x000000100202722b */ /* 0x001e0c0000000002 */
[----:B-1----:R-:W-:Y:S01]  /*6180*/  @!P0 IMAD.MOV.U32 R27, RZ, RZ, R7 ;  /* 0x000000ffff1b8224 */ /* 0x002fe200078e0007 */
[----:B0-----:R-:W0:Y:S01]  /*6190*/  DMUL R16, R2, R4 ;  /* 0x0000000402107228 */ /* 0x001e220000000000 */
[----:B------:R-:W-:-:S03]  /*61a0*/  @!P0 IMAD.MOV.U32 R0, RZ, RZ, R6 ;  /* 0x000000ffff008224 */ /* 0x000fc600078e0006 */
[----:B------:R-:W-:-:S04]  /*61b0*/  IADD3 R18, R27, -0x1, RZ ;  /* 0xffffffff1b127810 */ /* 0x000fc80007ffe0ff */
[----:B------:R-:W-:Y:S01]  /*61c0*/  ISETP.GE.U32.AND P2, PT, R18, 0x7fefffff, PT ;  /* 0x7fefffff1200780c */ /* 0x000fe20003f46070 */
[----:B0-----:R-:W0:-:S06]  /*61d0*/  DFMA R18, -R24, R16, R4 ;  /* 0x000000101812722b */ /* 0x001e0c0000000104 */
[----:B0-----:R0:W1:-:S06]  /*61e0*/  DFMA R2, R2, R18, R16 ;  /* 0x000000120202722b */ /* 0x00104c0000000010 */
        /* <DEDUP_REMOVED lines=51> */
.L_x_41808:
[----:B------:R-:W-:Y:S05]  /*6520*/  BSYNC B2 ;  /* 0x0000000000027941 */ /* 0x000fea0003800000 */
.L_x_41807:
[----:B------:R-:W-:Y:S01]  /*6530*/  BSSY B3, `(.L_x_41809) ;  /* 0x0000007000037945 */ /* 0x000fe20003800000 */
[----:B------:R-:W-:Y:S05]  /*6540*/  @P4 BRA P5, `(.L_x_41810) ;  /* 0x0000005000004947 */ /* 0x000fea0002800000 */
[----:B------:R-:W-:Y:S01]  /*6550*/  IMAD.MOV.U32 R3, RZ, RZ, R5 ;  /* 0x000000ffff037224 */ /* 0x000fe200078e0005 */
[----:B------:R-:W-:Y:S01]  /*6560*/  MOV R0, 0x65a0 ;  /* 0x000065a000007802 */ /* 0x000fe20000000f00 */
[----:B------:R-:W-:Y:S02]  /*6570*/  IMAD.MOV.U32 R16, RZ, RZ, R24 ;  /* 0x000000ffff107224 */ /* 0x000fe400078e0018 */
[----:B------:R-:W-:Y:S02]  /*6580*/  IMAD.MOV.U32 R2, RZ, RZ, R25 ;  /* 0x000000ffff027224 */ /* 0x000fe400078e0019 */
[----:B01---5:R-:W-:Y:S05]  /*6590*/  CALL.REL.NOINC `($__internal_74_$__cuda_sm20_div_rn_f64_full) ;  /* 0x0000a06000007944 */ /* 0x023fea0003c00000 */
.L_x_41810:
[----:B------:R-:W-:Y:S05]  /*65a0*/  BSYNC B3 ;  /* 0x0000000000037941 */ /* 0x000fea0003800000 */
.L_x_41809:
        /* <DEDUP_REMOVED lines=43> */
.L_x_41812:
[----:B------:R-:W-:Y:S02]  /*6860*/  FSEL R2, RZ, 3.37028055040000000000e+12, P2 ;  /* 0x54442d18ff027808 */ /* 0x000fe40001000000 */
[----:B------:R-:W-:Y:S02]  /*6870*/  FSEL R3, RZ, 2.1426990032196044922, P2 ;  /* 0x400921fbff037808 */ /* 0x000fe40001000000 */
.L_x_41813:
[----:B------:R-:W-:Y:S05]  /*6880*/  BSYNC B2 ;  /* 0x0000000000027941 */ /* 0x000fea0003800000 */
.L_x_41811:
[----:B------:R2:W3:Y:S02]  /*6890*/  DADD R8, |R8|, |R10| ;  /* 0x0000000008087229 */ /* 0x0004e4000000060a */
[----:B--2---:R-:W-:-:S04]  /*68a0*/  LOP3.LUT R11, R3, 0x80000000, R11, 0xb8, !PT ;  /* 0x80000000030b7812 */ /* 0x004fc800078eb80b */
[----:B---3--:R-:W2:-:S06]  /*68b0*/  DSETP.GTU.AND P0, PT, |R8|, +INF , PT ;  /* 0x7ff000000800742a */ /* 0x008e8c0003f0c200 */
[----:B--2---:R-:W-:Y:S02]  /*68c0*/  FSEL R2, R8, R2, P0 ;  /* 0x0000000208027208 */ /* 0x004fe40000000000 */
[----:B------:R-:W-:Y:S02]  /*68d0*/  FSEL R3, R9, R11, P0 ;  /* 0x0000000b09037208 */ /* 0x000fe40000000000 */
.L_x_41762:
[----:B------:R-:W-:Y:S05]  /*68e0*/  BSYNC B1 ;  /* 0x0000000000017941 */ /* 0x000fea0003800000 */
.L_x_41746:
[-C--:B0----5:R-:W0:Y:S01]  /*68f0*/  DMUL R16, R12, R2.reuse ;  /* 0x000000020c107228 */ /* 0x0a1e220000000000 */
        /* <DEDUP_REMOVED lines=47> */
[----:B------:R-:W-:Y:S01]  /*6bf0*/  @!P0 IADD3 R4, R8, -R5, RZ ;  /* 0x8000000508048210 */ /* 0x000fe20007ffe0ff */
[----:B------:R-:W-:-:S03]  /*6c00*/  @!P0 IMAD R3, R5, 0x100000, R3 ;  /* 0x0010000005038824 */ /* 0x000fc600078e0203 */
[----:B------:R-:W-:Y:S01]  /*6c10*/  @!P0 LEA R5, R4, 0x3ff00000, 0x14 ;  /* 0x3ff0000004058811 */ /* 0x000fe200078ea0ff */
[----:B------:R-:W-:-:S06]  /*6c20*/  @!P0 IMAD.MOV.U32 R4, RZ, RZ, RZ ;  /* 0x000000ffff048224 */ /* 0x000fcc00078e00ff */
[----:B------:R0:W1:-:S06]  /*6c30*/  @!P0 DMUL R18, R2, R4 ;  /* 0x0000000402128228 */ /* 0x00004c0000000000 */
.L_x_41820:
[----:B------:R-:W-:Y:S05]  /*6c40*/  BSYNC B1 ;  /* 0x0000000000017941 */ /* 0x000fea0003800000 */
.L_x_41819:
        /* <DEDUP_REMOVED lines=10> */
[----:B--2---:R-:W-:Y:S01]  /*6cf0*/  IMAD.MOV.U32 R2, RZ, RZ, R16 ;  /* 0x000000ffff027224 */ /* 0x004fe200078e0010 */
[----:B------:R-:W-:Y:S01]  /*6d00*/  MOV R14, 0x6d30 ;  /* 0x00006d30000e7802 */ /* 0x000fe20000000f00 */
[----:B------:R-:W-:-:S03]  /*6d10*/  IMAD.MOV.U32 R11, RZ, RZ, R17 ;  /* 0x000000ffff0b7224 */ /* 0x000fc600078e0011 */
[----:B01----:R-:W-:Y:S05]  /*6d20*/  CALL.REL.NOINC `($_ZN2at6native18elementwise_kernelILi128ELi2EZNS0_22gpu_kernel_impl_nocastIZZZNS0_50_GLOBAL__N__2680c7bb_12_PowKernel_cu_b2145a98_318424pow_tensor_tensor_kernelERNS_18TensorIteratorBaseEENKUlvE_clEvENKUlvE6_clEvEUlN3c107complexIdEESA_E_EEvS5_RKT_EUliE_EEviT1_$__internal_trig_reduction_slowpathd) ;  /* 0x00009f3000007944 */ /* 0x003fea0003c00000 */
[----:B------:R-:W-:Y:S01]  /*6d30*/  IMAD.MOV.U32 R4, RZ, RZ, R0 ;  /* 0x000000ffff047224 */ /* 0x000fe200078e0000 */
[----:B------:R-:W-:Y:S05]  /*6d40*/  BRA `(.L_x_41823) ;  /* 0x0000002000007947 */ /* 0x000fea0003800000 */
.L_x_41822:
[----:B0-----:R0:W2:Y:S01]  /*6d50*/  DMUL R2, RZ, R16 ;  /* 0x00000010ff027228 */ /* 0x0010a20000000000 */
[----:B------:R-:W-:-:S05]  /*6d60*/  IMAD.MOV.U32 R4, RZ, RZ, RZ ;  /* 0x000000ffff047224 */ /* 0x000fca00078e00ff */
.L_x_41823:
[----:B------:R-:W-:Y:S05]  /*6d70*/  BSYNC B3 ;  /* 0x0000000000037941 */ /* 0x000fea0003800000 */
.L_x_41821:
[----:B------:R-:W-:Y:S01]  /*6d80*/  IADD3 R22, R4, 0x1, RZ ;  /* 0x0000000104167810 */ /* 0x000fe20007ffe0ff */
[----:B------:R-:W-:-:S04]  /*6d90*/  IMAD.MOV.U32 R21, RZ, RZ, 0x8 ;  /* 0x00000008ff157424 */ /* 0x000fc800078e00ff */
[----:B------:R-:W-:-:S05]  /*6da0*/  IMAD.SHL.U32 R0, R22, 0x8, RZ ;  /* 0x0000000816007824 */ /* 0x000fca00078e00ff */
[----:B------:R-:W-:-:S05]  /*6db0*/  LOP3.LUT R0, R0, 0x8, RZ, 0xc0, !PT ;  /* 0x0000000800007812 */ /* 0x000fca00078ec0ff */
[----:B------:R-:W-:-:S05]  /*6dc0*/  IMAD.WIDE.U32 R20, R0, R21, c[0x4][0x1a8] ;  /* 0x01006a0000147625 */ /* 0x000fca00078e0015 */
[----:B------:R-:W3:Y:S04]  /*6dd0*/  LDG.E.128.CONSTANT R12, [R20.64] ;  /* 0x00000006140c7981 */ /* 0x000ee8000c1e9d00 */
[----:B------:R-:W4:Y:S04]  /*6de0*/  LDG.E.128.CONSTANT R8, [R20.64+0x10] ;  /* 0x0000100614087981 */ /* 0x000f28000c1e9d00 */
[----:B0-----:R-:W5:Y:S01]  /*6df0*/  LDG.E.128.CONSTANT R4, [R20.64+0x20] ;  /* 0x0000200614047981 */ /* 0x001f62000c1e9d00 */
        /* <DEDUP_REMOVED lines=25> */
[----:B---3--:R-:W-:Y:S01]  /*6f90*/  IMAD.MOV.U32 R2, RZ, RZ, R16 ;  /* 0x000000ffff027224 */ /* 0x008fe200078e0010 */
[----:B------:R-:W-:Y:S01]  /*6fa0*/  MOV R14, 0x6fd0 ;  /* 0x00006fd0000e7802 */ /* 0x000fe20000000f00 */
[----:B------:R-:W-:-:S03]  /*6fb0*/  IMAD.MOV.U32 R11, RZ, RZ, R17 ;  /* 0x000000ffff0b7224 */ /* 0x000fc600078e0011 */
[----:B012---:R-:W-:Y:S05]  /*6fc0*/  CALL.REL.NOINC `($_ZN2at6native18elementwise_kernelILi128ELi2EZNS0_22gpu_kernel_impl_nocastIZZZNS0_50_GLOBAL__N__2680c7bb_12_PowKernel_cu_b2145a98_318424pow_tensor_tensor_kernelERNS_18TensorIteratorBaseEENKUlvE_clEvENKUlvE6_clEvEUlN3c107complexIdEESA_E_EEvS5_RKT_EUliE_EEviT1_$__internal_trig_reduction_slowpathd) ;  /* 0x00009c9000007944 */ /* 0x007fea0003c00000 */
[----:B------:R-:W-:Y:S05]  /*6fd0*/  BRA `(.L_x_41826) ;  /* 0x0000002000007947 */ /* 0x000fea0003800000 */
.L_x_41825:
[----:B------:R2:W3:Y:S01]  /*6fe0*/  DMUL R2, RZ, R16 ;  /* 0x00000010ff027228 */ /* 0x0004e20000000000 */
[----:B------:R-:W-:-:S05]  /*6ff0*/  IMAD.MOV.U32 R0, RZ, RZ, RZ ;  /* 0x000000ffff007224 */ /* 0x000fca00078e00ff */
.L_x_41826:
[----:B------:R-:W-:Y:S05]  /*7000*/  BSYNC B3 ;  /* 0x0000000000037941 */ /* 0x000fea0003800000 */
.L_x_41824:
        /* <DEDUP_REMOVED lines=25> */
.L_x_41818:
        /* <DEDUP_REMOVED lines=38> */
.L_x_41829:
[----:B------:R-:W-:Y:S05]  /*7400*/  BSYNC B1 ;  /* 0x0000000000017941 */ /* 0x000fea0003800000 */
.L_x_41828:
        /* <DEDUP_REMOVED lines=10> */
[----:B--2---:R-:W-:Y:S01]  /*74b0*/  MOV R2, R16 ;  /* 0x0000001000027202 */ /* 0x004fe20000000f00 */
[----:B------:R-:W-:Y:S01]  /*74c0*/  IMAD.MOV.U32 R11, RZ, RZ, R17 ;  /* 0x000000ffff0b7224 */ /* 0x000fe200078e0011 */
[----:B------:R-:W-:-:S03]  /*74d0*/  MOV R14, 0x74f0 ;  /* 0x000074f0000e7802 */ /* 0x000fc60000000f00 */
[----:B01----:R-:W-:Y:S05]  /*74e0*/  CALL.REL.NOINC `($_ZN2at6native18elementwise_kernelILi128ELi2EZNS0_22gpu_kernel_impl_nocastIZZZNS0_50_GLOBAL__N__2680c7bb_12_PowKernel_cu_b2145a98_318424pow_tensor_tensor_kernelERNS_18TensorIteratorBaseEENKUlvE_clEvENKUlvE6_clEvEUlN3c107complexIdEESA_E_EEvS5_RKT_EUliE_EEviT1_$__internal_trig_reduction_slowpathd) ;  /* 0x0000977000007944 */ /* 0x003fea0003c00000 */
[----:B------:R-:W-:Y:S01]  /*74f0*/  IMAD.MOV.U32 R4, RZ, RZ, R0 ;  /* 0x000000ffff047224 */ /* 0x000fe200078e0000 */
[----:B------:R-:W-:Y:S05]  /*7500*/  BRA `(.L_x_41832) ;  /* 0x0000002000007947 */ /* 0x000fea0003800000 */
.L_x_41831:
[----:B0-----:R0:W2:Y:S01]  /*7510*/  DMUL R2, RZ, R16 ;  /* 0x00000010ff027228 */ /* 0x0010a20000000000 */
[----:B------:R-:W-:-:S05]  /*7520*/  IMAD.MOV.U32 R4, RZ, RZ, RZ ;  /* 0x000000ffff047224 */ /* 0x000fca00078e00ff */
.L_x_41832:
[----:B------:R-:W-:Y:S05]  /*7530*/  BSYNC B3 ;  /* 0x0000000000037941 */ /* 0x000fea0003800000 */
.L_x_41830:
        /* <DEDUP_REMOVED lines=38> */
.L_x_41834:
[----:B------:R2:W3:Y:S01]  /*77a0*/  DMUL R2, RZ, R16 ;  /* 0x00000010ff027228 */ /* 0x0004e20000000000 */
[----:B------:R-:W-:-:S05]  /*77b0*/  IMAD.MOV.U32 R0, RZ, RZ, RZ ;  /* 0x000000ffff007224 */ /* 0x000fca00078e00ff */
.L_x_41835:
[----:B------:R-:W-:Y:S05]  /*77c0*/  BSYNC B3 ;  /* 0x0000000000037941 */ /* 0x000fea0003800000 */
.L_x_41833:
        /* <DEDUP_REMOVED lines=18> */
[----:B-1----:R-:W3:-:S06]  /*78f0*/  DFMA R8, R24, R8, R10 ;  /* 0x000000081808722b */ /* 0x002ecc000000000a */
[----:B---3--:R-:W1:-:S06]  /*7900*/  DFMA R4, R24, R8, R4 ;  /* 0x000000081804722b */ /* 0x008e4c0000000004 */
[----:B-1----:R1:W2:Y:S02]  /*7910*/  DFMA R4, R24, R4, R6 ;  /* 0x000000041804722b */ /* 0x0022a40000000006 */
[----:B-1----:R-:W-:Y:S02]  /*7920*/  LEA.HI R6, R19, 0xffffff09, RZ, 0xc ;  /* 0xffffff0913067811 */ /* 0x002fe400078f60ff */
[----:B------:R-:W-:Y:S02]  /*7930*/  LOP3.LUT R19, R0, 0x7fe00000, RZ, 0xfc, !PT ;  /* 0x7fe0000000137812 */ /* 0x000fe400078efcff */
[----:B--2---:R-:W-:-:S04]  /*7940*/  DFMA R2, R4, R2, R2 ;  /* 0x000000020402722b */ /* 0x004fc80000000002 */
[----:B------:R1:W2:Y:S02]  /*7950*/  @P0 DFMA R2, R24, R4, 1 ;  /* 0x3ff000001802042b */ /* 0x0002a40000000004 */
[C---:B-1----:R-:W-:Y:S02]  /*7960*/  LEA.HI R4, R6.reuse, R6, RZ, 0x1 ;  /* 0x0000000606047211 */ /* 0x042fe400078f08ff */
[----:B0-----:R-:W-:Y:S02]  /*7970*/  DMUL R12, R18, R12 ;  /* 0x0000000c120c7228 */ /* 0x001fe40000000000 */
[----:B------:R-:W-:Y:S01]  /*7980*/  SHF.R.S32.HI R7, RZ, 0x1, R4 ;  /* 0x00000001ff077819 */ /* 0x000fe20000011404 */
[----:B------:R-:W-:Y:S01]  /*7990*/  IMAD.MOV.U32 R4, RZ, RZ, RZ ;  /* 0x000000ffff047224 */ /* 0x000fe200078e00ff */
[----:B--2---:R-:W0:Y:S02]  /*79a0*/  @P1 DFMA R2, R2, -1, RZ ;  /* 0xbff000000202182b */ /* 0x004e2400000000ff */
[----:B------:R-:W-:Y:S01]  /*79b0*/  LEA R5, R7, 0x3ff00000, 0x14 ;  /* 0x3ff0000007057811 */ /* 0x000fe200078ea0ff */
[----:B------:R-:W-:-:S03]  /*79c0*/  IMAD.IADD R6, R6, 0x1, -R7 ;  /* 0x0000000106067824 */ /* 0x000fc600078e0a07 */
[----:B0-----:R-:W0:Y:S02]  /*79d0*/  DMUL R2, R18, R2 ;  /* 0x0000000212027228 */ /* 0x001e240000000000 */
[----:B------:R-:W-:Y:S02]  /*79e0*/  LEA R15, R6, 0x3ff00000, 0x14 ;  /* 0x3ff00000060f7811 */ /* 0x000fe400078ea0ff */
[----:B------:R-:W1:-:S04]  /*79f0*/  DMUL R12, R4, R12 ;  /* 0x0000000c040c7228 */ /* 0x000e480000000000 */
[----:B0-----:R-:W0:-:S04]  /*7a00*/  DMUL R2, R4, R2 ;  /* 0x0000000204027228 */ /* 0x001e080000000000 */
[----:B-1----:R1:W2:-:S04]  /*7a10*/  DMUL R12, R14, R12 ;  /* 0x0000000c0e0c7228 */ /* 0x0022880000000000 */
[----:B0-----:R1:W0:Y:S01]  /*7a20*/  DMUL R14, R14, R2 ;  /* 0x000000020e0e7228 */ /* 0x0012220000000000 */
[----:B------:R-:W-:Y:S05]  /*7a30*/  BRA `(.L_x_41827) ;  /* 0x000008b000007947 */ /* 0x000fea0003800000 */
.L_x_41817:
        /* <DEDUP_REMOVED lines=11> */
.L_x_41836:
[----:B------:R-:W0:-:S10]  /*7af0*/  DADD R12, R16, -R16 ;  /* 0x00000000100c7229 */ /* 0x000e140000000810 */
[----:B0-----:R-:W-:Y:S02]  /*7b00*/  IMAD.MOV.U32 R14, RZ, RZ, R12 ;  /* 0x000000ffff0e7224 */ /* 0x001fe400078e000c */
[----:B------:R-:W-:Y:S01]  /*7b10*/  IMAD.MOV.U32 R15, RZ, RZ, R13 ;  /* 0x000000ffff0f7224 */ /* 0x000fe200078e000d */
[----:B------:R-:W-:Y:S05]  /*7b20*/  BRA `(.L_x_41827) ;  /* 0x000007c000007947 */ /* 0x000fea0003800000 */
.L_x_41816:
        /* <DEDUP_REMOVED lines=11> */
[----:B-1----:R-:W-:Y:S01]  /*7be0*/  IMAD.MOV.U32 R2, RZ, RZ, R16 ;  /* 0x000000ffff027224 */ /* 0x002fe200078e0010 */
[----:B------:R-:W-:Y:S01]  /*7bf0*/  MOV R14, 0x7c20 ;  /* 0x00007c20000e7802 */ /* 0x000fe20000000f00 */
[----:B------:R-:W-:-:S03]  /*7c00*/  IMAD.MOV.U32 R11, RZ, RZ, R17 ;  /* 0x000000ffff0b7224 */ /* 0x000fc600078e0011 */
[----:B0-----:R-:W-:Y:S05]  /*7c10*/  CALL.REL.NOINC `($_ZN2at6native18elementwise_kernelILi128ELi2EZNS0_22gpu_kernel_impl_nocastIZZZNS0_50_GLOBAL__N__2680c7bb_12_PowKernel_cu_b2145a98_318424pow_tensor_tensor_kernelERNS_18TensorIteratorBaseEENKUlvE_clEvENKUlvE6_clEvEUlN3c107complexIdEESA_E_EEvS5_RKT_EUliE_EEviT1_$__internal_trig_reduction_slowpathd) ;  /* 0x0000904000007944 */ /* 0x001fea0003c00000 */
[----:B------:R-:W-:Y:S01]  /*7c20*/  IMAD.MOV.U32 R4, RZ, RZ, R0 ;  /* 0x000000ffff047224 */ /* 0x000fe200078e0000 */
[----:B------:R-:W-:Y:S05]  /*7c30*/  BRA `(.L_x_41839) ;  /* 0x0000002000007947 */ /* 0x000fea0003800000 */
.L_x_41838:
[----:B------:R0:W1:Y:S01]  /*7c40*/  DMUL R2, RZ, R16 ;  /* 0x00000010ff027228 */ /* 0x0000620000000000 */
[----:B------:R-:W-:-:S05]  /*7c50*/  IMAD.MOV.U32 R4, RZ, RZ, RZ ;  /* 0x000000ffff047224 */ /* 0x000fca00078e00ff */
.L_x_41839:
[----:B------:R-:W-:Y:S05]  /*7c60*/  BSYNC B3 ;  /* 0x0000000000037941 */ /* 0x000fea0003800000 */
.L_x_41837:
[----:B------:R-:W-:Y:S02]  /*7c70*/  IADD3 R20, R4, 0x1, RZ ;  /* 0x0000000104147810 */ /* 0x000fe40007ffe0ff */
[----:B------:R-:W-:-:S03]  /*7c80*/  MOV R19, 0x8 ;  /* 0x0000000800137802 */ /* 0x000fc60000000f00 */
        /* <DEDUP_REMOVED lines=31> */
[----:B--2---:R-:W-:Y:S01]  /*7e80*/  IMAD.MOV.U32 R2, RZ, RZ, R16 ;  /* 0x000000ffff027224 */ /* 0x004fe200078e0010 */
[----:B------:R-:W-:Y:S01]  /*7e90*/  MOV R14, 0x7ec0 ;  /* 0x00007ec0000e7802 */ /* 0x000fe20000000f00 */
[----:B------:R-:W-:-:S03]  /*7ea0*/  IMAD.MOV.U32 R11, RZ, RZ, R17 ;  /* 0x000000ffff0b7224 */ /* 0x000fc600078e0011 */
[----:B01----:R-:W-:Y:S05]  /*7eb0*/  CALL.REL.NOINC `($_ZN2at6native18elementwise_kernelILi128ELi2EZNS0_22gpu_kernel_impl_nocastIZZZNS0_50_GLOBAL__N__2680c7bb_12_PowKernel_cu_b2145a98_318424pow_tensor_tensor_kernelERNS_18TensorIteratorBaseEENKUlvE_clEvENKUlvE6_clEvEUlN3c107complexIdEESA_E_EEvS5_RKT_EUliE_EEviT1_$__internal_trig_reduction_slowpathd) ;  /* 0x00008da000007944 */ /* 0x003fea0003c00000 */
[----:B------:R-:W-:Y:S05]  /*7ec0*/  BRA `(.L_x_41842) ;  /* 0x0000002000007947 */ /* 0x000fea0003800000 */
.L_x_41841:
[----:B------:R1:W2:Y:S01]  /*7ed0*/  DMUL R2, RZ, R16 ;  /* 0x00000010ff027228 */ /* 0x0002a20000000000 */
[----:B------:R-:W-:-:S05]  /*7ee0*/  IMAD.MOV.U32 R0, RZ, RZ, RZ ;  /* 0x000000ffff007224 */ /* 0x000fca00078e00ff */
.L_x_41842:
[----:B------:R-:W-:Y:S05]  /*7ef0*/  BSYNC B3 ;  /* 0x0000000000037941 */ /* 0x000fea0003800000 */
.L_x_41840:
        /* <DEDUP_REMOVED lines=24> */
.L_x_41815:
        /* <DEDUP_REMOVED lines=36> */
.L_x_41844:
[----:B------:R-:W-:Y:S05]  /*82c0*/  BSYNC B1 ;  /* 0x0000000000017941 */ /* 0x000fea0003800000 */
.L_x_41843:
[----:B------:R-:W-:Y:S02]  /*82d0*/  IMAD.MOV.U32 R14, RZ, RZ, R16 ;  /* 0x000000ffff0e7224 */ /* 0x000fe400078e0010 */
[----:B------:R-:W-:Y:S02]  /*82e0*/  IMAD.MOV.U32 R15, RZ, RZ, R17 ;  /* 0x000000ffff0f7224 */ /* 0x000fe400078e0011 */
.L_x_41827:
[----:B012---:R-:W-:Y:S05]  /*82f0*/  BSYNC B2 ;  /* 0x0000000000027941 */ /* 0x007fea0003800000 */
.L_x_41814:
[----:B------:R-:W-:Y:S01]  /*8300*/  IADD3 R28, P0, R28, c[0x0][0x3c8], RZ ;  /* 0x0000f2001c1c7a10 */ /* 0x000fe20007f1e0ff */
[----:B------:R-:W0:Y:S04]  /*8310*/  S2R R0, SR_TID.X ;  /* 0x0000000000007919 */ /* 0x000e280000002100 */
[----:B------:R-:W0:Y:S01]  /*8320*/  S2R R3, SR_CTAID.X ;  /* 0x0000000000037919 */ /* 0x000e220000002500 */
[----:B------:R-:W-:-:S05]  /*8330*/  IMAD.X R29, RZ, RZ, c[0x0][0x3cc], P0 ;  /* 0x0000f300ff1d7624 */ /* 0x000fca00000e06ff */
[----:B---3--:R1:W-:Y:S01]  /*8340*/  STG.E.128 [R28.64], R12 ;  /* 0x0000000c1c007986 */ /* 0x0083e2000c101d06 */
[----:B0-----:R-:W-:-:S05]  /*8350*/  IMAD R3, R3, 0x100, R0 ;  /* 0x0000010003037824 */ /* 0x001fca00078e0200 */
[----:B------:R-:W-:Y:S02]  /*8360*/  IADD3 R3, R3, 0x80, RZ ;  /* 0x0000008003037810 */ /* 0x000fe40007ffe0ff */
.L_x_41744:
[----:B-1----:R-:W-:Y:S05]  /*8370*/  BSYNC B0 ;  /* 0x0000000000007941 */ /* 0x002fea0003800000 */
.L_x_41743:
[----:B------:R-:W-:-:S13]  /*8380*/  ISETP.GE.AND P0, PT, R3, c[0x0][0x160], PT ;  /* 0x0000580003007a0c */ /* 0x000fda0003f06270 */
[----:B------:R-:W-:Y:S05]  /*8390*/  @P0 EXIT ;  /* 0x000000000000094d */ /* 0x000fea0003800000 */
[----:B------:R-:W-:Y:S01]  /*83a0*/  ISETP.NE.AND P0, PT, RZ, c[0x0][0x168], PT ;  /* 0x00005a00ff007a0c */ /* 0x000fe20003f05270 */
[----:B------:R-:W-:Y:S02]  /*83b0*/  IMAD.MOV.U32 R0, RZ, RZ, RZ ;  /* 0x000000ffff007224 */ /* 0x000fe400078e00ff */
[----:B------:R-:W-:Y:S02]  /*83c0*/  IMAD.MOV.U32 R2, RZ, RZ, RZ ;  /* 0x000000ffff027224 */ /* 0x000fe400078e00ff */
[----:B------:R-:W-:-:S08]  /*83d0*/  IMAD.MOV.U32 R26, RZ, RZ, RZ ;  /* 0x000000ffff1a7224 */ /* 0x000fd000078e00ff */
        /* <DEDUP_REMOVED lines=244> */
[----:B------:R-:W-:Y:S02]  /*9320*/  @P0 IMAD R7, R3, c[0x0][0x28c], R7 ;  /* 0x0000a30003070a24 */ /* 0x000fe400078e0207 */
[----:B------:R-:W-:Y:S02]  /*9330*/  IMAD R0, R5, c[0x0][0x3b4], R0 ;  /* 0x0000ed0005007a24 */ /* 0x000fe400078e0200 */
[----:B------:R-:W-:-:S02]  /*9340*/  @P0 IMAD R26, R7, c[0x0][0x3b8], R26 ;  /* 0x0000ee00071a0a24 */ /* 0x000fc400078e021a */
[C---:B------:R-:W-:Y:S02]  /*9350*/  @P0 IMAD R2, R7.reuse, c[0x0][0x3bc], R2 ;  /* 0x0000ef0007020a24 */ /* 0x040fe400078e0202 */
[----:B------:R-:W-:-:S03]  /*9360*/  @P0 IMAD R0, R7, c[0x0][0x3c0], R0 ;  /* 0x0000f00007000a24 */ /* 0x000fc600078e0200 */
.L_x_41845:
[----:B------:R-:W-:-:S05]  /*9370*/  IADD3 R8, P0, R2, c[0x0][0x3d0], RZ ;  /* 0x0000f40002087a10 */ /* 0x000fca0007f1e0ff */
[----:B------:R-:W-:-:S06]  /*9380*/  IMAD.X R9, RZ, RZ, c[0x0][0x3d4], P0 ;  /* 0x0000f500ff097624 */ /* 0x000fcc00000e06ff */
[----:B------:R-:W2:Y:S01]  /*9390*/  LDG.E.128 R8, [R8.64] ;  /* 0x0000000608087981 */ /* 0x000ea2000c1e1d00 */
[----:B------:R-:W-:-:S05]  /*93a0*/  IADD3 R12, P0, R0, c[0x0][0x3d8], RZ ;  /* 0x0000f600000c7a10 */ /* 0x000fca0007f1e0ff */
[----:B------:R-:W-:-:S06]  /*93b0*/  IMAD.X R13, RZ, RZ, c[0x0][0x3dc], P0 ;  /* 0x0000f700ff0d7624 */ /* 0x000fcc00000e06ff */
[----:B------:R-:W5:Y:S01]  /*93c0*/  LDG.E.128 R12, [R12.64] ;  /* 0x000000060c0c7981 */ /* 0x000f62000c1e1d00 */
        /* <DEDUP_REMOVED lines=33> */
[--C-:B------:R-:W-:Y:S01]  /*95e0*/  IMAD.MOV.U32 R2, RZ, RZ, R18.reuse ;  /* 0x000000ffff027224 */ /* 0x100fe200078e0012 */
[----:B------:R-:W-:Y:S01]  /*95f0*/  MOV R3, R19 ;  /* 0x0000001300037202 */ /* 0x000fe20000000f00 */
        /* <DEDUP_REMOVED lines=57> */
.L_x_41853:
        /* <DEDUP_REMOVED lines=21> */
.L_x_41856:
[----:B------:R-:W-:Y:S05]  /*9ae0*/  BSYNC B3 ;  /* 0x0000000000037941 */ /* 0x000fea0003800000 */
.L_x_41855:
        /* <DEDUP_REMOVED lines=15> */
.L_x_41854:
[----:B------:R-:W-:Y:S05]  /*9be0*/  BSYNC B1 ;  /* 0x0000000000017941 */ /* 0x000fea0003800000 */
.L_x_41852:
        /* <DEDUP_REMOVED lines=21> */
.L_x_41858:
[----:B------:R-:W-:Y:S05]  /*9d40*/  BSYNC B1 ;  /* 0x0000000000017941 */ /* 0x000fea0003800000 */
.L_x_41857:
        /* <DEDUP_REMOVED lines=38> */
[----:B------:R-:W-:Y:S01]  /*9fb0*/  IMAD.MOV.U32 R2, RZ, RZ, 0x7f3321d2 ;  /* 0x7f3321d2ff027424 */ /* 0x000fe200078e00ff */
[----:B------:R-:W-:-:S04]  /*9fc0*/  MOV R0, 0x4002d97c ;  /* 0x4002d97c00007802 */ /* 0x000fc80000000f00 */
[----:B------:R-:W-:Y:S02]  /*9fd0*/  FSEL R2, R2, 3.37028055040000000000e+12, !P2 ;  /* 0x54442d1802027808 */ /* 0x000fe40005000000 */
[----:B------:R-:W-:Y:S01]  /*9fe0*/  FSEL R3, R0, 1.8213495016098022461, !P2 ;  /* 0x3fe921fb00037808 */ /* 0x000fe20005000000 */
[----:B------:R-:W-:Y:S05]  /*9ff0*/  BRA `(.L_x_41861) ;  /* 0x0000003000007947 */ /* 0x000fea0003800000 */
.L_x_41860:
[----:B------:R-:W-:-:S04]  /*a000*/  ISETP.GE.AND P0, PT, R9, RZ, PT ;  /* 0x000000ff0900720c */ /* 0x000fc80003f06270 */
[----:B------:R-:W-:Y:S02]  /*a010*/  FSEL R2, RZ, 3.37028055040000000000e+12, P0 ;  /* 0x54442d18ff027808 */ /* 0x000fe40000000000 */
[----:B------:R-:W-:Y:S02]  /*a020*/  FSEL R3, RZ, 2.1426990032196044922, P0 ;  /* 0x400921fbff037808 */ /* 0x000fe40000000000 */
.L_x_41861:
[----:B------:R-:W-:Y:S05]  /*a030*/  BSYNC B1 ;  /* 0x0000000000017941 */ /* 0x000fea0003800000 */
.L_x_41859:
[----:B------:R2:W3:Y:S02]  /*a040*/  DADD R8, |R8|, |R10| ;  /* 0x0000000008087229 */ /* 0x0004e4000000060a */
[----:B--2---:R-:W-:Y:S02]  /*a050*/  LOP3.LUT R11, R3, 0x80000000, R11, 0xb8, !PT ;  /* 0x80000000030b7812 */ /* 0x004fe400078eb80b */
[----:B-1----:R-:W-:-:S04]  /*a060*/  DMUL R28, R28, 0.5 ;  /* 0x3fe000001c1c7828 */ /* 0x002fc80000000000 */
[----:B---3--:R-:W1:-:S06]  /*a070*/  DSETP.GTU.AND P0, PT, |R8|, +INF , PT ;  /* 0x7ff000000800742a */ /* 0x008e4c0003f0c200 */
[----:B-1----:R-:W-:Y:S02]  /*a080*/  FSEL R2, R8, R2, P0 ;  /* 0x0000000208027208 */ /* 0x002fe40000000000 */
[----:B------:R-:W-:Y:S01]  /*a090*/  FSEL R3, R9, R11, P0 ;  /* 0x0000000b09037208 */ /* 0x000fe20000000000 */
[----:B------:R-:W-:Y:S05]  /*a0a0*/  BRA `(.L_x_41862) ;  /* 0x00004b1000007947 */ /* 0x000fea0003800000 */
.L_x_41851:
        /* <DEDUP_REMOVED lines=79> */
.L_x_41865:
[----:B------:R-:W-:Y:S05]  /*a5a0*/  BSYNC B1 ;  /* 0x0000000000017941 */ /* 0x000fea0003800000 */
.L_x_41864:
[----:B------:R-:W-:Y:S01]  /*a5b0*/  BSSY B1, `(.L_x_41866) ;  /* 0x0000008000017945 */ /* 0x000fe20003800000 */
[----:B------:R-:W-:Y:S05]  /*a5c0*/  @P4 BRA P5, `(.L_x_41867) ;  /* 0x0000006000004947 */ /* 0x000fea0002800000 */
[----:B------:R-:W-:Y:S01]  /*a5d0*/  IMAD.MOV.U32 R4, RZ, RZ, R24 ;  /* 0x000000ffff047224 */ /* 0x000fe200078e0018 */
[----:B------:R-:W-:Y:S01]  /*a5e0*/  MOV R0, 0xa630 ;  /* 0x0000a63000007802 */ /* 0x000fe20000000f00 */
[----:B------:R-:W-:Y:S02]  /*a5f0*/  IMAD.MOV.U32 R3, RZ, RZ, R25 ;  /* 0x000000ffff037224 */ /* 0x000fe400078e0019 */
[----:B0-----:R-:W-:Y:S02]  /*a600*/  IMAD.MOV.U32 R16, RZ, RZ, R22 ;  /* 0x000000ffff107224 */ /* 0x001fe400078e0016 */
[----:B------:R-:W-:Y:S02]  /*a610*/  IMAD.MOV.U32 R2, RZ, RZ, R23 ;  /* 0x000000ffff027224 */ /* 0x000fe400078e0017 */
[----:B-1---5:R-:W-:Y:S05]  /*a620*/  CALL.REL.NOINC `($__internal_74_$__cuda_sm20_div_rn_f64_full) ;  /* 0x00005fd000007944 */ /* 0x022fea0003c00000 */
.L_x_41867:
[----:B------:R-:W-:Y:S05]  /*a630*/  BSYNC B1 ;  /* 0x0000000000017941 */ /* 0x000fea0003800000 */
.L_x_41866:
        /* <DEDUP_REMOVED lines=43> */
.L_x_41869:
[----:B------:R-:W-:-:S04]  /*a8f0*/  ISETP.GE.AND P0, PT, R9, RZ, PT ;  /* 0x000000ff0900720c */ /* 0x000fc80003f06270 */
[----:B------:R-:W-:Y:S02]  /*a900*/  FSEL R2, RZ, 3.37028055040000000000e+12, P0 ;  /* 0x54442d18ff027808 */ /* 0x000fe40000000000 */
[----:B------:R-:W-:Y:S02]  /*a910*/  FSEL R3, RZ, 2.1426990032196044922, P0 ;  /* 0x400921fbff037808 */ /* 0x000fe40000000000 */
.L_x_41870:
[----:B------:R-:W-:Y:S05]  /*a920*/  BSYNC B1 ;  /* 0x0000000000017941 */ /* 0x000fea0003800000 */
.L_x_41868:
[----:B------:R2:W3:Y:S02]  /*a930*/  DADD R8, |R8|, |R10| ;  /* 0x0000000008087229 */ /* 0x0004e4000000060a */
[----:B--2---:R-:W-:Y:S02]  /*a940*/  LOP3.LUT R11, R3, 0x80000000, R11, 0xb8, !PT ;  /* 0x80000000030b7812 */ /* 0x004fe400078eb80b */
[----:B-1----:R-:W-:-:S04]  /*a950*/  DMUL R28, R28, 0.5 ;  /* 0x3fe000001c1c7828 */ /* 0x002fc80000000000 */
[----:B---3--:R-:W1:-:S06]  /*a960*/  DSETP.GTU.AND P0, PT, |R8|, +INF , PT ;  /* 0x7ff000000800742a */ /* 0x008e4c0003f0c200 */
[----:B-1----:R-:W-:Y:S02]  /*a970*/  FSEL R2, R8, R2, P0 ;  /* 0x0000000208027208 */ /* 0x002fe40000000000 */
[----:B------:R-:W-:Y:S01]  /*a980*/  FSEL R3, R9, R11, P0 ;  /* 0x0000000b09037208 */ /* 0x000fe20000000000 */
[----:B------:R-:W-:Y:S05]  /*a990*/  BRA `(.L_x_41862) ;  /* 0x0000422000007947 */ /* 0x000fea0003800000 */
.L_x_41863:
[----:B------:R-:W-:Y:S01]  /*a9a0*/  LOP3.LUT R3, R23, 0xfffffff8, RZ, 0xc0, !PT ;  /* 0xfffffff817037812 */ /* 0x000fe200078ec0ff */
[----:B------:R-:W-:Y:S01]  /*a9b0*/  IMAD.MOV.U32 R2, RZ, RZ, RZ ;  /* 0x000000ffff027224 */ /* 0x000fe200078e00ff */
[----:B------:R-:W-:Y:S01]  /*a9c0*/  LOP3.LUT R7, R25, 0xfffffff8, RZ, 0xc0, !PT ;  /* 0xfffffff819077812 */ /* 0x000fe200078ec0ff */
[----:B------:R-:W-:Y:S01]  /*a9d0*/  BSSY B1, `(.L_x_41871) ;  /* 0x000006b000017945 */ /* 0x000fe20003800000 */
[----:B------:R-:W-:-:S03]  /*a9e0*/  MOV R6, RZ ;  /* 0x000000ff00067202 */ /* 0x000fc60000000f00 */
        /* <DEDUP_REMOVED lines=9> */
[----:B--2---:R-:W-:-:S04]  /*aa80*/  DMUL R4, R2, R18 ;  /* 0x0000001202047228 */ /* 0x004fc80000000000 */
[----:B------:R-:W-:-:S04]  /*aa90*/  DMUL R20, R2, R2 ;  /* 0x0000000202147228 */ /* 0x000fc80000000000 */
[----:B------:R-:W-:-:S04]  /*aaa0*/  DADD R16, R16, -R6 ;  /* 0x0000000010107229 */ /* 0x000fc80000000806 */
[----:B------:R-:W2:-:S04]  /*aab0*/  DADD R2, R2, R2 ;  /* 0x0000000002027229 */ /* 0x000e880000000002 */
[----:B0-----:R-:W-:-:S04]  /*aac0*/  DMUL R34, R6, R40 ;  /* 0x0000002806227228 */ /* 0x001fc80000000000 */
[----:B------:R-:W-:-:S04]  /*aad0*/  DMUL R42, R6, R6 ;  /* 0x00000006062a7228 */ /* 0x000fc80000000000 */
[----:B------:R-:W0:-:S04]  /*aae0*/  DADD R6, R6, R6 ;  /* 0x0000000006067229 */ /* 0x000e080000000006 */
[----:B-1----:R1:W3:-:S04]  /*aaf0*/  DMUL R18, R28, R18 ;  /* 0x000000121c127228 */ /* 0x0022c80000000000 */
[----:B--2---:R1:W2:-:S04]  /*ab00*/  DMUL R36, R28, R2 ;  /* 0x000000021c247228 */ /* 0x0042880000000000 */
[----:B------:R1:W4:-:S04]  /*ab10*/  DMUL R40, R16, R40 ;  /* 0x0000002810287228 */ /* 0x0003080000000000 */
[----:B------:R-:W0:-:S04]  /*ab20*/  DMUL R28, R28, R28 ;  /* 0x0000001c1c1c7228 */ /* 0x000e080000000000 */
[----:B0-----:R1:W0:-:S04]  /*ab30*/  DMUL R38, R16, R6 ;  /* 0x0000000610267228 */ /* 0x0012080000000000 */
[----:B--234-:R1:W0:-:S04]  /*ab40*/  DMUL R30, R16, R16 ;  /* 0x00000010101e7228 */ /* 0x01c2080000000000 */
.L_x_41872:
[----:B------:R-:W2:-:S06]  /*ab50*/  DSETP.GEU.AND P4, PT, R22, R44, PT ;  /* 0x0000002c1600722a */ /* 0x000e8c0003f8e000 */
[----:B--2---:R-:W-:Y:S02]  /*ab60*/  FSEL R46, R22, R44, !P4 ;  /* 0x0000002c162e7208 */ /* 0x004fe40006000000 */
[----:B------:R-:W-:Y:S02]  /*ab70*/  FSEL R47, R23, R45, !P4 ;  /* 0x0000002d172f7208 */ /* 0x000fe40006000000 */
[----:B-1----:R-:W-:Y:S02]  /*ab80*/  FSEL R2, R45, R23, !P4 ;  /* 0x000000172d027208 */ /* 0x002fe40006000000 */
        /* <DEDUP_REMOVED lines=32> */
[----:B--2---:R-:W-:Y:S02]  /*ad90*/  FSEL R18, R18, R16, !P3 ;  /* 0x0000001012127208 */ /* 0x004fe40005800000 */
[----:B------:R-:W-:Y:S02]  /*ada0*/  FSEL R19, R19, R17, !P3 ;  /* 0x0000001113137208 */ /* 0x000fe40005800000 */
        /* <DEDUP_REMOVED lines=19> */
[----:B---3--:R-:W1:Y:S02]  /*aee0*/  DSETP.LT.OR P0, PT, R46, R38, P0 ;  /* 0x000000262e00722a */ /* 0x008e640000701400 */
[----:B0-----:R-:W-:Y:S02]  /*aef0*/  FSEL R32, R46, R38, !P1 ;  /* 0x000000262e207208 */ /* 0x001fe40004800000 */
[----:B------:R-:W-:Y:S02]  /*af00*/  FSEL R33, R47, R39, !P1 ;  /* 0x000000272f217208 */ /* 0x000fe40004800000 */
[----:B------:R-:W-:Y:S02]  /*af10*/  FSEL R7, R38, R46, !P1 ;  /* 0x0000002e26077208 */ /* 0x000fe40004800000 */
[----:B------:R-:W-:Y:S02]  /*af20*/  FSEL R37, R39, R47, !P1 ;  /* 0x0000002f27257208 */ /* 0x000fe40004800000 */
[----:B------:R-:W0:Y:S01]  /*af30*/  DSETP.GEU.AND P5, PT, R32, R28, PT ;  /* 0x0000001c2000722a */ /* 0x000e220003fae000 */
[----:B------:R-:W-:-:S03]  /*af40*/  IMAD.MOV.U32 R36, RZ, RZ, R7 ;  /* 0x000000ffff247224 */ /* 0x000fc600078e0007 */
[----:B-1----:R-:W1:Y:S02]  /*af50*/  DSETP.LT.OR P0, PT, R32, R28, P0 ;  /* 0x0000001c2000722a */ /* 0x002e640000701400 */
[----:B0-----:R-:W-:Y:S02]  /*af60*/  FSEL R44, R32, R28, !P5 ;  /* 0x0000001c202c7208 */ /* 0x001fe40006800000 */
[----:B------:R-:W-:Y:S02]  /*af70*/  FSEL R45, R33, R29, !P5 ;  /* 0x0000001d212d7208 */ /* 0x000fe40006800000 */
[----:B------:R-:W-:Y:S02]  /*af80*/  FSEL R6, R28, R32, !P5 ;  /* 0x000000201c067208 */ /* 0x000fe40006800000 */
[----:B------:R-:W-:Y:S02]  /*af90*/  FSEL R38, R29, R33, !P5 ;  /* 0x000000211d267208 */ /* 0x000fe40006800000 */
[----:B-1----:R-:W-:-:S03]  /*afa0*/  DSETP.LT.OR P0, PT, R44, R30, P0 ;  /* 0x0000001e2c00722a */ /* 0x002fc60000701400 */
[----:B------:R-:W-:Y:S01]  /*afb0*/  IMAD.MOV.U32 R39, RZ, RZ, R38 ;  /* 0x000000ffff277224 */ /* 0x000fe200078e0026 */
[----:B------:R-:W0:Y:S01]  /*afc0*/  DSETP.GEU.AND P2, PT, R44, R30, PT ;  /* 0x0000001e2c00722a */ /* 0x000e220003f4e000 */
[----:B------:R-:W-:-:S05]  /*afd0*/  IMAD.MOV.U32 R38, RZ, RZ, R6 ;  /* 0x000000ffff267224 */ /* 0x000fca00078e0006 */
        /* <DEDUP_REMOVED lines=11> */
.L_x_41871:
        /* <DEDUP_REMOVED lines=43> */
[----:B------:R-:W-:Y:S02]  /*b340*/  @P0 IADD3 R0, R0, 0x1, RZ ;  /* 0x0000000100000810 */ /* 0x000fe40007ffe0ff */
[----:B------:R-:W-:-:S06]  /*b350*/  @P0 MOV R17, R3 ;  /* 0x0000000300110202 */ /* 0x000fcc0000000f00 */
        /* <DEDUP_REMOVED lines=32> */
.L_x_41874:
        /* <DEDUP_REMOVED lines=21> */
.L_x_41877:
[----:B------:R-:W-:Y:S05]  /*b6b0*/  BSYNC B3 ;  /* 0x0000000000037941 */ /* 0x000fea0003800000 */
.L_x_41876:
        /* <DEDUP_REMOVED lines=15> */
.L_x_41875:
[----:B------:R-:W-:Y:S05]  /*b7b0*/  BSYNC B1 ;  /* 0x0000000000017941 */ /* 0x000fea0003800000 */
.L_x_41873:
        /* <DEDUP_REMOVED lines=26> */
.L_x_41879:
[----:B------:R-:W-:Y:S05]  /*b960*/  BSYNC B1 ;  /* 0x0000000000017941 */ /* 0x000fea0003800000 */
.L_x_41878:
        /* <DEDUP_REMOVED lines=44> */
.L_x_41881:
[----:B------:R-:W-:-:S04]  /*bc30*/  ISETP.GE.AND P0, PT, R9, RZ, PT ;  /* 0x000000ff0900720c */ /* 0x000fc80003f06270 */
[----:B------:R-:W-:Y:S02]  /*bc40*/  FSEL R2, RZ, 3.37028055040000000000e+12, P0 ;  /* 0x54442d18ff027808 */ /* 0x000fe40000000000 */
[----:B------:R-:W-:Y:S02]  /*bc50*/  FSEL R3, RZ, 2.1426990032196044922, P0 ;  /* 0x400921fbff037808 */ /* 0x000fe40000000000 */
.L_x_41882:
[----:B------:R-:W-:Y:S05]  /*bc60*/  BSYNC B1 ;  /* 0x0000000000017941 */ /* 0x000fea0003800000 */
.L_x_41880:
[----:B------:R2:W3:Y:S02]  /*bc70*/  DADD R8, |R8|, |R10| ;  /* 0x0000000008087229 */ /* 0x0004e4000000060a */
[----:B--2---:R-:W-:Y:S02]  /*bc80*/  LOP3.LUT R11, R3, 0x80000000, R11, 0xb8, !PT ;  /* 0x80000000030b7812 */ /* 0x004fe400078eb80b */
[----:B-1----:R-:W-:-:S04]  /*bc90*/  DMUL R28, R28, 0.5 ;  /* 0x3fe000001c1c7828 */ /* 0x002fc80000000000 */
[----:B---3--:R-:W1:-:S06]  /*bca0*/  DSETP.GTU.AND P0, PT, |R8|, +INF , PT ;  /* 0x7ff000000800742a */ /* 0x008e4c0003f0c200 */
[----:B-1----:R-:W-:Y:S02]  /*bcb0*/  FSEL R2, R8, R2, P0 ;  /* 0x0000000208027208 */ /* 0x002fe40000000000 */
[----:B------:R-:W-:Y:S01]  /*bcc0*/  FSEL R3, R9, R11, P0 ;  /* 0x0000000b09037208 */ /* 0x000fe20000000000 */
[----:B------:R-:W-:Y:S05]  /*bcd0*/  BRA `(.L_x_41862) ;  /* 0x00002ee000007947 */ /* 0x000fea0003800000 */
.L_x_41850:
        /* <DEDUP_REMOVED lines=38> */
[----:B------:R-:W-:-:S03]  /*bf40*/  MOV R16, 0x1 ;  /* 0x0000000100107802 */ /* 0x000fc60000000f00 */
        /* <DEDUP_REMOVED lines=72> */
.L_x_41884:
[----:B------:R-:W-:Y:S05]  /*c3d0*/  BSYNC B1 ;  /* 0x0000000000017941 */ /* 0x000fea0003800000 */
.L_x_41883:
        /* <DEDUP_REMOVED lines=10> */
.L_x_41886:
[----:B------:R-:W-:Y:S05]  /*c480*/  BSYNC B1 ;  /* 0x0000000000017941 */ /* 0x000fea0003800000 */
.L_x_41885:
        /* <DEDUP_REMOVED lines=43> */
.L_x_41888:
[----:B------:R-:W-:-:S04]  /*c740*/  ISETP.GE.AND P0, PT, R9, RZ, PT ;  /* 0x000000ff0900720c */ /* 0x000fc80003f06270 */
[----:B0-----:R-:W-:Y:S02]  /*c750*/  FSEL R2, RZ, 3.37028055040000000000e+12, P0 ;  /* 0x54442d18ff027808 */ /* 0x001fe40000000000 */
[----:B------:R-:W-:Y:S02]  /*c760*/  FSEL R3, RZ, 2.1426990032196044922, P0 ;  /* 0x400921fbff037808 */ /* 0x000fe40000000000 */
.L_x_41889:
[----:B------:R-:W-:Y:S05]  /*c770*/  BSYNC B1 ;  /* 0x0000000000017941 */ /* 0x000fea0003800000 */
.L_x_41887:
[----:B------:R0:W2:Y:S02]  /*c780*/  DADD R8, |R8|, |R10| ;  /* 0x0000000008087229 */ /* 0x0000a4000000060a */
[----:B0-----:R-:W-:-:S04]  /*c790*/  LOP3.LUT R11, R3, 0x80000000, R11, 0xb8, !PT ;  /* 0x80000000030b7812 */ /* 0x001fc800078eb80b */
[----:B--2---:R-:W0:-:S06]  /*c7a0*/  DSETP.GTU.AND P0, PT, |R8|, +INF , PT ;  /* 0x7ff000000800742a */ /* 0x004e0c0003f0c200 */
[----:B0-----:R-:W-:Y:S02]  /*c7b0*/  FSEL R2, R8, R2, P0 ;  /* 0x0000000208027208 */ /* 0x001fe40000000000 */
[----:B------:R-:W-:Y:S01]  /*c7c0*/  FSEL R3, R9, R11, P0 ;  /* 0x0000000b09037208 */ /* 0x000fe20000000000 */
[----:B------:R-:W-:Y:S05]  /*c7d0*/  BRA `(.L_x_41862) ;  /* 0x000023e000007947 */ /* 0x000fea0003800000 */
.L_x_41849:
        /* <DEDUP_REMOVED lines=13> */
[----:B0-----:R-:W-:Y:S01]  /*c8b0*/  @!P0 MOV R19, R3 ;  /* 0x0000000300138202 */ /* 0x001fe20000000f00 */
        /* <DEDUP_REMOVED lines=54> */
.L_x_41892:
        /* <DEDUP_REMOVED lines=21> */
.L_x_41895:
[----:B------:R-:W-:Y:S05]  /*cd70*/  BSYNC B3 ;  /* 0x0000000000037941 */ /* 0x000fea0003800000 */
.L_x_41894:
        /* <DEDUP_REMOVED lines=15> */
.L_x_41893:
[----:B------:R-:W-:Y:S05]  /*ce70*/  BSYNC B1 ;  /* 0x0000000000017941 */ /* 0x000fea0003800000 */
.L_x_41891:
        /* <DEDUP_REMOVED lines=28> */
[----:B-1----:R-:W-:Y:S02]  /*d040*/  FSEL R6, R2, R4, !P0 ;  /* 0x0000000402067208 */ /* 0x002fe40004000000 */
[----:B------:R-:W-:Y:S01]  /*d050*/  FSEL R7, R3, R5, !P0 ;  /* 0x0000000503077208 */ /* 0x000fe20004000000 */
[----:B------:R-:W1:-:S05]  /*d060*/  DADD R4, -R2, c[0x2][0x138] ;  /* 0x00804e0002047629 */ /* 0x000e4a0000000100 */
[----:B------:R-:W2:-:S05]  /*d070*/  DADD R6, R6, c[0x2][0x130] ;  /* 0x00804c0006067629 */ /* 0x000e8a0000000000 */
[----:B-1----:R-:W-:Y:S02]  /*d080*/  FSEL R5, R5, R3, !P0 ;  /* 0x0000000305057208 */ /* 0x002fe40004000000 */
[----:B------:R-:W-:Y:S01]  /*d090*/  FSEL R3, R4, R2, !P0 ;  /* 0x0000000204037208 */ /* 0x000fe20004000000 */
[----:B------:R-:W-:Y:S02]  /*d0a0*/  IMAD.MOV.U32 R2, RZ, RZ, 0x4002d97c ;  /* 0x4002d97cff027424 */ /* 0x000fe400078e00ff */
[----:B--2---:R-:W-:Y:S02]  /*d0b0*/  FSEL R5, R7, R5, !P1 ;  /* 0x0000000507057208 */ /* 0x004fe40004800000 */
[----:B------:R-:W-:Y:S01]  /*d0c0*/  FSEL R3, R6, R3, !P1 ;  /* 0x0000000306037208 */ /* 0x000fe20004800000 */
[----:B------:R-:W1:Y:S01]  /*d0d0*/  DSETP.GTU.AND P1, PT, |R8|, +INF , PT ;  /* 0x7ff000000800742a */ /* 0x000e620003f2c200 */
[----:B------:R-:W-:Y:S02]  /*d0e0*/  @!P2 FSEL R5, R2, 1.8213495016098022461, !P0 ;  /* 0x3fe921fb0205a808 */ /* 0x000fe40004000000 */
[----:B------:R-:W-:-:S02]  /*d0f0*/  @!P2 FSEL R3, R0, 3.37028055040000000000e+12, !P0 ;  /* 0x54442d180003a808 */ /* 0x000fc40004000000 */
[----:B------:R-:W-:Y:S02]  /*d100*/  LOP3.LUT R11, R5, 0x80000000, R11, 0xb8, !PT ;  /* 0x80000000050b7812 */ /* 0x000fe400078eb80b */
[----:B-1----:R-:W-:Y:S02]  /*d110*/  FSEL R2, R8, R3, P1 ;  /* 0x0000000308027208 */ /* 0x002fe40000800000 */
[----:B------:R-:W-:Y:S01]  /*d120*/  FSEL R3, R9, R11, P1 ;  /* 0x0000000b09037208 */ /* 0x000fe20000800000 */
[----:B------:R-:W-:Y:S05]  /*d130*/  BRA `(.L_x_41862) ;  /* 0x00001a8000007947 */ /* 0x000fea0003800000 */
.L_x_41890:
        /* <DEDUP_REMOVED lines=46> */
.L_x_41848:
[----:B------:R-:W0:Y:S01]  /*d420*/  MUFU.RCP64H R3, 2.718280792236328125 ;  /* 0x4005bf0a00037908 */ /* 0x000e220000001800 */
[----:B------:R-:W-:Y:S01]  /*d430*/  IMAD.MOV.U32 R4, RZ, RZ, -0x74eba897 ;  /* 0x8b145769ff047424 */ /* 0x000fe200078e00ff */
[----:B------:R-:W-:Y:S01]  /*d440*/  MOV R5, 0x4005bf0a ;  /* 0x4005bf0a00057802 */ /* 0x000fe20000000f00 */
[----:B------:R-:W-:Y:S01]  /*d450*/  IMAD.MOV.U32 R2, RZ, RZ, 0x1 ;  /* 0x00000001ff027424 */ /* 0x000fe200078e00ff */
[----:B------:R-:W-:Y:S01]  /*d460*/  FSETP.GEU.AND P2, PT, |R9|, 6.5827683646048100446e-37, PT ;  /* 0x036000000900780b */ /* 0x000fe20003f4e200 */
[----:B------:R-:W-:Y:S04]  /*d470*/  BSSY B1, `(.L_x_41896) ;  /* 0x0000012000017945 */ /* 0x000fe80003800000 */
        /* <DEDUP_REMOVED lines=17> */
.L_x_41897:
[----:B------:R-:W-:Y:S05]  /*d590*/  BSYNC B1 ;  /* 0x0000000000017941 */ /* 0x000fea0003800000 */
.L_x_41896:
        /* <DEDUP_REMOVED lines=26> */
.L_x_41899:
[----:B------:R-:W-:Y:S05]  /*d740*/  BSYNC B1 ;  /* 0x0000000000017941 */ /* 0x000fea0003800000 */
.L_x_41898:
        /* <DEDUP_REMOVED lines=11> */
[----:B------:R-:W-:Y:S01]  /*d800*/  SEL R3, R7, R29, P0 ;  /* 0x0000001d07037207 */ /* 0x000fe20000000000 */
[----:B------:R-:W-:Y:S01]  /*d810*/  IMAD.MOV.U32 R29, RZ, RZ, 0x3fd80000 ;  /* 0x3fd80000ff1d7424 */ /* 0x000fe200078e00ff */
[----:B------:R-:W-:Y:S01]  /*d820*/  SEL R4, R6, R28, P2 ;  /* 0x0000001c06047207 */ /* 0x000fe20001000000 */
[----:B------:R-:W-:Y:S01]  /*d830*/  IMAD.MOV.U32 R6, RZ, RZ, RZ ;  /* 0x000000ffff067224 */ /* 0x000fe200078e00ff */
[----:B------:R-:W-:Y:S01]  /*d840*/  IADD3 R7, -R0, 0x7fd00000, RZ ;  /* 0x7fd0000000077810 */ /* 0x000fe20007ffe1ff */
[----:B------:R-:W-:Y:S01]  /*d850*/  IMAD.MOV.U32 R28, RZ, RZ, 0x0 ;  /* 0x00000000ff1c7424 */ /* 0x000fe200078e00ff */
        /* <DEDUP_REMOVED lines=95> */
.L_x_41901:
[----:B------:R-:W-:Y:S05]  /*de50*/  BSYNC B1 ;  /* 0x0000000000017941 */ /* 0x000fea0003800000 */
.L_x_41900:
        /* <DEDUP_REMOVED lines=10> */
.L_x_41903:
[----:B------:R-:W-:Y:S05]  /*df00*/  BSYNC B1 ;  /* 0x0000000000017941 */ /* 0x000fea0003800000 */
.L_x_41902:
        /* <DEDUP_REMOVED lines=43> */
.L_x_41905:
[----:B------:R-:W-:-:S04]  /*e1c0*/  ISETP.GE.AND P0, PT, R9, RZ, PT ;  /* 0x000000ff0900720c */ /* 0x000fc80003f06270 */
[----:B0-----:R-:W-:Y:S02]  /*e1d0*/  FSEL R2, RZ, 3.37028055040000000000e+12, P0 ;  /* 0x54442d18ff027808 */ /* 0x001fe40000000000 */
[----:B------:R-:W-:Y:S02]  /*e1e0*/  FSEL R3, RZ, 2.1426990032196044922, P0 ;  /* 0x400921fbff037808 */ /* 0x000fe40000000000 */
.L_x_41906:
[----:B------:R-:W-:Y:S05]  /*e1f0*/  BSYNC B1 ;  /* 0x0000000000017941 */ /* 0x000fea0003800000 */
.L_x_41904:
[----:B------:R0:W2:Y:S02]  /*e200*/  DADD R8, |R8|, |R10| ;  /* 0x0000000008087229 */ /* 0x0000a4000000060a */
[----:B0-----:R-:W-:Y:S02]  /*e210*/  LOP3.LUT R11, R3, 0x80000000, R11, 0xb8, !PT ;  /* 0x80000000030b7812 */ /* 0x001fe400078eb80b */
[----:B-1----:R-:W-:-:S04]  /*e220*/  DADD R28, R28, 1 ;  /* 0x3ff000001c1c7429 */ /* 0x002fc80000000000 */
[----:B--2---:R-:W0:-:S06]  /*e230*/  DSETP.GTU.AND P0, PT, |R8|, +INF , PT ;  /* 0x7ff000000800742a */ /* 0x004e0c0003f0c200 */
[----:B0-----:R-:W-:Y:S02]  /*e240*/  FSEL R2, R8, R2, P0 ;  /* 0x0000000208027208 */ /* 0x001fe40000000000 */
[----:B------:R-:W-:Y:S01]  /*e250*/  FSEL R3, R9, R11, P0 ;  /* 0x0000000b09037208 */ /* 0x000fe20000000000 */
[----:B------:R-:W-:Y:S05]  /*e260*/  BRA `(.L_x_41862) ;  /* 0x0000095000007947 */ /* 0x000fea0003800000 */
.L_x_41847:
        /* <DEDUP_REMOVED lines=31> */
[----:B------:R-:W-:-:S03]  /*e460*/  @!P0 MOV R24, R6 ;  /* 0x0000000600188202 */ /* 0x000fc60000000f00 */
        /* <DEDUP_REMOVED lines=57> */
.L_x_41908:
[----:B------:R-:W-:Y:S05]  /*e800*/  BSYNC B1 ;  /* 0x0000000000017941 */ /* 0x000fea0003800000 */
.L_x_41907:
[----:B------:R-:W-:Y:S01]  /*e810*/  BSSY B1, `(.L_x_41909) ;  /* 0x0000007000017945 */ /* 0x000fe20003800000 */
[----:B------:R-:W-:Y:S05]  /*e820*/  @P4 BRA P5, `(.L_x_41910) ;  /* 0x0000005000004947 */ /* 0x000fea0002800000 */
[----:B------:R-:W-:Y:S01]  /*e830*/  IMAD.MOV.U32 R3, RZ, RZ, R5 ;  /* 0x000000ffff037224 */ /* 0x000fe200078e0005 */
[----:B------:R-:W-:Y:S01]  /*e840*/  MOV R0, 0xe880 ;  /* 0x0000e88000007802 */ /* 0x000fe20000000f00 */
[----:B------:R-:W-:Y:S02]  /*e850*/  IMAD.MOV.U32 R16, RZ, RZ, R22 ;  /* 0x000000ffff107224 */ /* 0x000fe400078e0016 */
[----:B------:R-:W-:Y:S02]  /*e860*/  IMAD.MOV.U32 R2, RZ, RZ, R23 ;  /* 0x000000ffff027224 */ /* 0x000fe400078e0017 */
[----:B01---5:R-:W-:Y:S05]  /*e870*/  CALL.REL.NOINC `($__internal_74_$__cuda_sm20_div_rn_f64_full) ;  /* 0x00001d8000007944 */ /* 0x023fea0003c00000 */
.L_x_41910:
[----:B------:R-:W-:Y:S05]  /*e880*/  BSYNC B1 ;  /* 0x0000000000017941 */ /* 0x000fea0003800000 */
.L_x_41909:
        /* <DEDUP_REMOVED lines=43> */
.L_x_41912:
[----:B------:R-:W-:Y:S02]  /*eb40*/  FSEL R2, RZ, 3.37028055040000000000e+12, P2 ;  /* 0x54442d18ff027808 */ /* 0x000fe40001000000 */
[----:B------:R-:W-:Y:S02]  /*eb50*/  FSEL R3, RZ, 2.1426990032196044922, P2 ;  /* 0x400921fbff037808 */ /* 0x000fe40001000000 */
.L_x_41913:
[----:B------:R-:W-:Y:S05]  /*eb60*/  BSYNC B1 ;  /* 0x0000000000017941 */ /* 0x000fea0003800000 */
.L_x_41911:
[----:B------:R2:W3:Y:S02]  /*eb70*/  DADD R8, |R8|, |R10| ;  /* 0x0000000008087229 */ /* 0x0004e4000000060a */
[----:B--2---:R-:W-:-:S04]  /*eb80*/  LOP3.LUT R11, R3, 0x80000000, R11, 0xb8, !PT ;  /* 0x80000000030b7812 */ /* 0x004fc800078eb80b */
[----:B---3--:R-:W2:-:S06]  /*eb90*/  DSETP.GTU.AND P0, PT, |R8|, +INF , PT ;  /* 0x7ff000000800742a */ /* 0x008e8c0003f0c200 */
[----:B--2---:R-:W-:Y:S02]  /*eba0*/  FSEL R2, R8, R2, P0 ;  /* 0x0000000208027208 */ /* 0x004fe40000000000 */
[----:B------:R-:W-:Y:S02]  /*ebb0*/  FSEL R3, R9, R11, P0 ;  /* 0x0000000b09037208 */ /* 0x000fe40000000000 */
.L_x_41862:
[----:B------:R-:W-:Y:S05]  /*ebc0*/  BSYNC B0 ;  /* 0x0000000000007941 */ /* 0x000fea0003800000 */
.L_x_41846:
        /* <DEDUP_REMOVED lines=53> */
.L_x_41920:
[----:B------:R-:W-:Y:S05]  /*ef20*/  BSYNC B1 ;  /* 0x0000000000017941 */ /* 0x000fea0003800000 */
.L_x_41919:
        /* <DEDUP_REMOVED lines=16> */
.L_x_41922:
[----:B0-----:R0:W2:Y:S01]  /*f030*/  DMUL R2, RZ, R16 ;  /* 0x00000010ff027228 */ /* 0x0010a20000000000 */
[----:B------:R-:W-:-:S05]  /*f040*/  MOV R4, RZ ;  /* 0x000000ff00047202 */ /* 0x000fca0000000f00 */
.L_x_41923:
[----:B------:R-:W-:Y:S05]  /*f050*/  BSYNC B2 ;  /* 0x0000000000027941 */ /* 0x000fea0003800000 */
.L_x_41921:
        /* <DEDUP_REMOVED lines=38> */
.L_x_41925:
[----:B------:R2:W3:Y:S01]  /*f2c0*/  DMUL R2, RZ, R16 ;  /* 0x00000010ff027228 */ /* 0x0004e20000000000 */
[----:B------:R-:W-:-:S05]  /*f2d0*/  IMAD.MOV.U32 R0, RZ, RZ, RZ ;  /* 0x000000ffff007224 */ /* 0x000fca00078e00ff */
.L_x_41926:
[----:B------:R-:W-:Y:S05]  /*f2e0*/  BSYNC B2 ;  /* 0x0000000000027941 */ /* 0x000fea0003800000 */
.L_x_41924:
        /* <DEDUP_REMOVED lines=25> */
.L_x_41918:
        /* <DEDUP_REMOVED lines=38> */
.L_x_41929:
[----:B------:R-:W-:Y:S05]  /*f6e0*/  BSYNC B1 ;  /* 0x0000000000017941 */ /* 0x000fea0003800000 */
.L_x_41928:
        /* <DEDUP_REMOVED lines=16> */
.L_x_41931:
[----:B0-----:R0:W2:Y:S01]  /*f7f0*/  DMUL R2, RZ, R16 ;  /* 0x00000010ff027228 */ /* 0x0010a20000000000 */
[----:B------:R-:W-:-:S05]  /*f800*/  IMAD.MOV.U32 R4, RZ, RZ, RZ ;  /* 0x000000ffff047224 */ /* 0x000fca00078e00ff */
.L_x_41932:
[----:B------:R-:W-:Y:S05]  /*f810*/  BSYNC B2 ;  /* 0x0000000000027941 */ /* 0x000fea0003800000 */
.L_x_41930:
        /* <DEDUP_REMOVED lines=10> */
[----:B------:R-:W-:Y:S01]  /*f8c0*/  MOV R22, 0x79785eba ;  /* 0x79785eba00167802 */ /* 0x000fe20000000f00 */
[----:B--2---:R-:W3:Y:S01]  /*f8d0*/  DMUL R24, R2, R2 ;  /* 0x0000000202187228 */ /* 0x004ee20000000000 */
        /* <DEDUP_REMOVED lines=26> */
.L_x_41934:
[----:B------:R2:W3:Y:S01]  /*fa80*/  DMUL R2, RZ, R16 ;  /* 0x00000010ff027228 */ /* 0x0004e20000000000 */
[----:B------:R-:W-:-:S05]  /*fa90*/  IMAD.MOV.U32 R0, RZ, RZ, RZ ;  /* 0x000000ffff007224 */ /* 0x000fca00078e00ff */
.L_x_41935:
[----:B------:R-:W-:Y:S05]  /*faa0*/  BSYNC B2 ;  /* 0x0000000000027941 */ /* 0x000fea0003800000 */
.L_x_41933:
        /* <DEDUP_REMOVED lines=39> */
.L_x_41917:
        /* <DEDUP_REMOVED lines=11> */
.L_x_41936:
[----:B------:R-:W0:-:S10]  /*fdd0*/  DADD R12, R16, -R16 ;  /* 0x00000000100c7229 */ /* 0x000e140000000810 */
[----:B0-----:R-:W-:Y:S02]  /*fde0*/  IMAD.MOV.U32 R14, RZ, RZ, R12 ;  /* 0x000000ffff0e7224 */ /* 0x001fe400078e000c */
[----:B------:R-:W-:Y:S01]  /*fdf0*/  IMAD.MOV.U32 R15, RZ, RZ, R13 ;  /* 0x000000ffff0f7224 */ /* 0x000fe200078e000d */
[----:B------:R-:W-:Y:S05]  /*fe00*/  BRA `(.L_x_41927) ;  /* 0x000007c000007947 */ /* 0x000fea0003800000 */
.L_x_41916:
        /* <DEDUP_REMOVED lines=17> */
.L_x_41938:
[----:B------:R0:W1:Y:S01]  /*ff20*/  DMUL R2, RZ, R16 ;  /* 0x00000010ff027228 */ /* 0x0000620000000000 */
[----:B------:R-:W-:-:S05]  /*ff30*/  IMAD.MOV.U32 R4, RZ, RZ, RZ ;  /* 0x000000ffff047224 */ /* 0x000fca00078e00ff */
.L_x_41939:
[----:B------:R-:W-:Y:S05]  /*ff40*/  BSYNC B2 ;  /* 0x0000000000027941 */ /* 0x000fea0003800000 */
.L_x_41937:
        /* <DEDUP_REMOVED lines=38> */
.L_x_41941:
[----:B------:R1:W2:Y:S01]  /*101b0*/  DMUL R2, RZ, R16 ;  /* 0x00000010ff027228 */ /* 0x0002a20000000000 */
[----:B------:R-:W-:-:S05]  /*101c0*/  IMAD.MOV.U32 R0, RZ, RZ, RZ ;  /* 0x000000ffff007224 */ /* 0x000fca00078e00ff */
.L_x_41942:
[----:B------:R-:W-:Y:S05]  /*101d0*/  BSYNC B2 ;  /* 0x0000000000027941 */ /* 0x000fea0003800000 */
.L_x_41940:
[----:B------:R-:W-:Y:S01]  /*101e0*/  SHF.L.U32 R4, R0, 0x3, RZ ;  /* 0x0000000300047819 */ /* 0x000fe200000006ff */
        /* <DEDUP_REMOVED lines=23> */
.L_x_41915:
        /* <DEDUP_REMOVED lines=36> */
.L_x_41944:
[----:B------:R-:W-:Y:S05]  /*105a0*/  BSYNC B1 ;  /* 0x0000000000017941 */ /* 0x000fea0003800000 */
.L_x_41943:
[----:B------:R-:W-:Y:S02]  /*105b0*/  IMAD.MOV.U32 R14, RZ, RZ, R16 ;  /* 0x000000ffff0e7224 */ /* 0x000fe400078e0010 */
[----:B------:R-:W-:Y:S02]  /*105c0*/  IMAD.MOV.U32 R15, RZ, RZ, R17 ;  /* 0x000000ffff0f7224 */ /* 0x000fe400078e0011 */
.L_x_41927:
[----:B012---:R-:W-:Y:S05]  /*105d0*/  BSYNC B0 ;  /* 0x0000000000007941 */ /* 0x007fea0003800000 */
.L_x_41914:
[----:B---3--:R-:W-:Y:S01]  /*105e0*/  STG.E.128 [R26.64], R12 ;  /* 0x0000000c1a007986 */ /* 0x008fe2000c101d06 */
[----:B------:R-:W-:Y:S05]  /*105f0*/  EXIT ;  /* 0x000000000000794d */ /* 0x000fea0003800000 */
        .weak           $__internal_74_$__cuda_sm20_div_rn_f64_full
        .type           $__internal_74_$__cuda_sm20_div_rn_f64_full,@function
        .size           $__internal_74_$__cuda_sm20_div_rn_f64_full,($_ZN2at6native18elementwise_kernelILi128ELi2EZNS0_22gpu_kernel_impl_nocastIZZZNS0_50_GLOBAL__N__2680c7bb_12_PowKernel_cu_b2145a98_318424pow_tensor_tensor_kernelERNS_18TensorIteratorBaseEENKUlvE_clEvENKUlvE6_clEvEUlN3c107complexIdEESA_E_EEvS5_RKT_EUliE_EEviT1_$__internal_trig_reduction_slowpathd - $__internal_74_$__cuda_sm20_div_rn_f64_full)
$__internal_74_$__cuda_sm20_div_rn_f64_full:
[C---:B------:R-:W-:Y:S01]  /*10600*/  FSETP.GEU.AND P0, PT, |R2|.reuse, 1.469367938527859385e-39, PT ;  /* 0x001000000200780b */ /* 0x040fe20003f0e200 */
[----:B------:R-:W-:Y:S01]  /*10610*/  IMAD.MOV.U32 R31, RZ, RZ, R3 ;  /* 0x000000ffff1f7224 */ /* 0x000fe200078e0003 */
[C---:B------:R-:W-:Y:S01]  /*10620*/  LOP3.LUT R17, R2.reuse, 0x800fffff, RZ, 0xc0, !PT ;  /* 0x800fffff02117812 */ /* 0x040fe200078ec0ff */
[----:B------:R-:W-:Y:S01]  /*10630*/  IMAD.MOV.U32 R18, RZ, RZ, R16 ;  /* 0x000000ffff127224 */ /* 0x000fe200078e0010 */
[----:B------:R-:W-:Y:S01]  /*10640*/  LOP3.LUT R5, R2, 0x7ff00000, RZ, 0xc0, !PT ;  /* 0x7ff0000002057812 */ /* 0x000fe200078ec0ff */
[----:B------:R-:W-:Y:S01]  /*10650*/  IMAD.MOV.U32 R19, RZ, RZ, R2 ;  /* 0x000000ffff137224 */ /* 0x000fe200078e0002 */
[----:B------:R-:W-:Y:S01]  /*10660*/  FSETP.GEU.AND P2, PT, |R31|, 1.469367938527859385e-39, PT ;  /* 0x001000001f00780b */ /* 0x000fe20003f4e200 */
[----:B------:R-:W-:Y:S01]  /*10670*/  IMAD.MOV.U32 R30, RZ, RZ, R4 ;  /* 0x000000ffff1e7224 */ /* 0x000fe200078e0004 */
[----:B------:R-:W-:Y:S01]  /*10680*/  LOP3.LUT R17, R17, 0x3ff00000, RZ, 0xfc, !PT ;  /* 0x3ff0000011117812 */ /* 0x000fe200078efcff */
[----:B------:R-:W-:Y:S01]  /*10690*/  IMAD.MOV.U32 R2, RZ, RZ, 0x1ca00000 ;  /* 0x1ca00000ff027424 */ /* 0x000fe200078e00ff */
[----:B------:R-:W-:Y:S01]  /*106a0*/  LOP3.LUT R3, R31, 0x7ff00000, RZ, 0xc0, !PT ;  /* 0x7ff000001f037812 */ /* 0x000fe200078ec0ff */
[----:B------:R-:W-:Y:S01]  /*106b0*/  IMAD.MOV.U32 R32, RZ, RZ, 0x1 ;  /* 0x00000001ff207424 */ /* 0x000fe200078e00ff */
[----:B------:R-:W-:Y:S01]  /*106c0*/  BSSY B2, `(.L_x_41945) ;  /* 0x0000054000027945 */ /* 0x000fe20003800000 */
[----:B------:R-:W0:Y:S01]  /*106d0*/  @!P0 DMUL R16, R18, 8.98846567431157953865e+307 ;  /* 0x7fe0000012108828 */ /* 0x000e220000000000 */
[----:B------:R-:W-:Y:S01]  /*106e0*/  ISETP.GE.U32.AND P4, PT, R3, R5, PT ;  /* 0x000000050300720c */ /* 0x000fe20003f86070 */
[----:B------:R-:W-:-:S03]  /*106f0*/  IMAD.MOV.U32 R20, RZ, RZ, R30 ;  /* 0x000000ffff147224 */ /* 0x000fc600078e001e */
[----:B------:R-:W-:Y:S01]  /*10700*/  SEL R6, R2, 0x63400000, !P4 ;  /* 0x6340000002067807 */ /* 0x000fe20006000000 */
[----:B0-----:R-:W0:Y:S01]  /*10710*/  MUFU.RCP64H R33, R17 ;  /* 0x0000001100217308 */ /* 0x001e220000001800 */
[----:B------:R-:W-:Y:S02]  /*10720*/  @!P2 LOP3.LUT R4, R19, 0x7ff00000, RZ, 0xc0, !PT ;  /* 0x7ff000001304a812 */ /* 0x000fe400078ec0ff */
[----:B------:R-:W-:Y:S01]  /*10730*/  LOP3.LUT R21, R6, 0x800fffff, R31, 0xf8, !PT ;  /* 0x800fffff06157812 */ /* 0x000fe200078ef81f */
[----:B------:R-:W-:Y:S01]  /*10740*/  @!P2 IMAD.MOV.U32 R6, RZ, RZ, RZ ;  /* 0x000000ffff06a224 */ /* 0x000fe200078e00ff */
[----:B------:R-:W-:Y:S02]  /*10750*/  @!P2 ISETP.GE.U32.AND P3, PT, R3, R4, PT ;  /* 0x000000040300a20c */ /* 0x000fe40003f66070 */
[----:B------:R-:W-:Y:S02]  /*10760*/  @!P0 LOP3.LUT R5, R17, 0x7ff00000, RZ, 0xc0, !PT ;  /* 0x7ff0000011058812 */ /* 0x000fe400078ec0ff */
[----:B------:R-:W-:-:S04]  /*10770*/  @!P2 SEL R4, R2, 0x63400000, !P3 ;  /* 0x634000000204a807 */ /* 0x000fc80005800000 */
[----:B------:R-:W-:Y:S01]  /*10780*/  @!P2 LOP3.LUT R4, R4, 0x80000000, R31, 0xf8, !PT ;  /* 0x800000000404a812 */ /* 0x000fe200078ef81f */
[----:B0-----:R-:W0:-:S03]  /*10790*/  DFMA R34, R32, -R16, 1 ;  /* 0x3ff000002022742b */ /* 0x001e060000000810 */
[----:B------:R-:W-:Y:S01]  /*107a0*/  @!P2 LOP3.LUT R7, R4, 0x100000, RZ, 0xfc, !PT ;  /* 0x001000000407a812 */ /* 0x000fe200078efcff */
[----:B------:R-:W-:Y:S02]  /*107b0*/  IMAD.MOV.U32 R4, RZ, RZ, R3 ;  /* 0x000000ffff047224 */ /* 0x000fe400078e0003 */
[----:B0-----:R-:W0:-:S04]  /*107c0*/  DFMA R34, R34, R34, R34 ;  /* 0x000000222222722b */ /* 0x001e080000000022 */
        /* <DEDUP_REMOVED lines=26> */
[----:B0-----:R-:W-:-:S04]  /*10970*/  MOV R16, RZ ;  /* 0x000000ff00107202 */ /* 0x001fc80000000f00 */
        /* <DEDUP_REMOVED lines=16> */
.L_x_41946:
        /* <DEDUP_REMOVED lines=17> */
.L_x_41949:
[----:B------:R-:W-:Y:S01]  /*10b90*/  LOP3.LUT R2, R19, 0x80000, RZ, 0xfc, !PT ;  /* 0x0008000013027812 */ /* 0x000fe200078efcff */
[----:B------:R-:W-:-:S04]  /*10ba0*/  IMAD.MOV.U32 R32, RZ, RZ, R18 ;  /* 0x000000ffff207224 */ /* 0x000fc800078e0012 */
[----:B------:R-:W-:Y:S01]  /*10bb0*/  IMAD.MOV.U32 R33, RZ, RZ, R2 ;  /* 0x000000ffff217224 */ /* 0x000fe200078e0002 */
[----:B------:R-:W-:Y:S05]  /*10bc0*/  BRA `(.L_x_41947) ;  /* 0x0000003000007947 */ /* 0x000fea0003800000 */
.L_x_41948:
[----:B------:R-:W-:Y:S01]  /*10bd0*/  LOP3.LUT R2, R31, 0x80000, RZ, 0xfc, !PT ;  /* 0x000800001f027812 */ /* 0x000fe200078efcff */
[----:B------:R-:W-:-:S04]  /*10be0*/  IMAD.MOV.U32 R32, RZ, RZ, R30 ;  /* 0x000000ffff207224 */ /* 0x000fc800078e001e */
[----:B------:R-:W-:Y:S02]  /*10bf0*/  IMAD.MOV.U32 R33, RZ, RZ, R2 ;  /* 0x000000ffff217224 */ /* 0x000fe400078e0002 */
.L_x_41947:
[----:B------:R-:W-:Y:S05]  /*10c00*/  BSYNC B2 ;  /* 0x0000000000027941 */ /* 0x000fea0003800000 */
.L_x_41945:
[----:B------:R-:W-:Y:S02]  /*10c10*/  IMAD.MOV.U32 R4, RZ, RZ, R0 ;  /* 0x000000ffff047224 */ /* 0x000fe400078e0000 */
[----:B------:R-:W-:Y:S02]  /*10c20*/  IMAD.MOV.U32 R5, RZ, RZ, 0x0 ;  /* 0x00000000ff057424 */ /* 0x000fe400078e00ff */
[----:B------:R-:W-:Y:S02]  /*10c30*/  IMAD.MOV.U32 R2, RZ, RZ, R32 ;  /* 0x000000ffff027224 */ /* 0x000fe400078e0020 */
[----:B------:R-:W-:Y:S01]  /*10c40*/  IMAD.MOV.U32 R3, RZ, RZ, R33 ;  /* 0x000000ffff037224 */ /* 0x000fe200078e0021 */
[----:B------:R-:W-:Y:S06]  /*10c50*/  RET.REL.NODEC R4 `(_ZN2at6native18elementwise_kernelILi128ELi2EZNS0_22gpu_kernel_impl_nocastIZZZNS0_50_GLOBAL__N__2680c7bb_12_PowKernel_cu_b2145a98_318424pow_tensor_tensor_kernelERNS_18TensorIteratorBaseEENKUlvE_clEvENKUlvE6_clEvEUlN3c107complexIdEESA_E_EEvS5_RKT_EUliE_EEviT1_) ;  /* 0xfffef3a004007950 */ /* 0x000fec0003c3ffff */
        .type           $_ZN2at6native18elementwise_kernelILi128ELi2EZNS0_22gpu_kernel_impl_nocastIZZZNS0_50_GLOBAL__N__2680c7bb_12_PowKernel_cu_b2145a98_318424pow_tensor_tensor_kernelERNS_18TensorIteratorBaseEENKUlvE_clEvENKUlvE6_clEvEUlN3c107complexIdEESA_E_EEvS5_RKT_EUliE_EEviT1_$__internal_trig_reduction_slowpathd,@function
        .size           $_ZN2at6native18elementwise_kernelILi128ELi2EZNS0_22gpu_kernel_impl_nocastIZZZNS0_50_GLOBAL__N__2680c7bb_12_PowKernel_cu_b2145a98_318424pow_tensor_tensor_kernelERNS_18TensorIteratorBaseEENKUlvE_clEvENKUlvE6_clEvEUlN3c107complexIdEESA_E_EEvS5_RKT_EUliE_EEviT1_$__internal_trig_reduction_slowpathd,(.L_x_61572 - $_ZN2at6native18elementwise_kernelILi128ELi2EZNS0_22gpu_kernel_impl_nocastIZZZNS0_50_GLOBAL__N__2680c7bb_12_PowKernel_cu_b2145a98_318424pow_tensor_tensor_kernelERNS_18TensorIteratorBaseEENKUlvE_clEvENKUlvE6_clEvEUlN3c107complexIdEESA_E_EEvS5_RKT_EUliE_EEviT1_$__internal_trig_reduction_slowpathd)
$_ZN2at6native18elementwise_kernelILi128ELi2EZNS0_22gpu_kernel_impl_nocastIZZZNS0_50_GLOBAL__N__2680c7bb_12_PowKernel_cu_b2145a98_318424pow_tensor_tensor_kernelERNS_18TensorIteratorBaseEENKUlvE_clEvENKUlvE6_clEvEUlN3c107complexIdEESA_E_EEvS5_RKT_EUliE_EEviT1_$__internal_trig_reduction_slowpathd:
        /* <DEDUP_REMOVED lines=29> */
.L_x_41953:
[----:B------:R-:W-:Y:S01]  /*10e30*/  MOV R2, R4 ;  /* 0x0000000400027202 */ /* 0x000fe20000000f00 */
[----:B------:R-:W-:Y:S01]  /*10e40*/  IMAD.MOV.U32 R3, RZ, RZ, R9 ;  /* 0x000000ffff037224 */ /* 0x000fe200078e0009 */
[----:B------:R-:W-:-:S05]  /*10e50*/  ULDC.64 UR4, c[0x0][0x118] ;  /* 0x0000460000047ab9 */ /* 0x000fca0000000a00 */
        /* <DEDUP_REMOVED lines=9> */
[----:B------:R-:W-:Y:S01]  /*10ef0*/  IMAD.HI.U32 R2, R3, R23, RZ ;  /* 0x0000001703027227 */ /* 0x000fe200078e00ff */
        /* <DEDUP_REMOVED lines=11> */
[----:B------:R-:W-:Y:S02]  /*10fb0*/  IMAD.MOV.U32 R20, RZ, RZ, R8 ;  /* 0x000000ffff147224 */ /* 0x000fe400078e0008 */
[----:B------:R-:W-:Y:S01]  /*10fc0*/  IMAD.MOV.U32 R21, RZ, RZ, R3 ;  /* 0x000000ffff157224 */ /* 0x000fe200078e0003 */
[----:B------:R-:W-:Y:S05]  /*10fd0*/  @!P3 BRA `(.L_x_41953) ;  /* 0xfffffe500000b947 */ /* 0x000fea000383ffff */
.L_x_41952:
[----:B------:R-:W-:Y:S05]  /*10fe0*/  BSYNC B1 ;  /* 0x0000000000017941 */ /* 0x000fea0003800000 */
.L_x_41951:
        /* <DEDUP_REMOVED lines=10> */
[-C--:B---3--:R-:W-:Y:S02]  /*11090*/  @P0 SHF.R.U64 R6, R6, R0.reuse, R7 ;  /* 0x0000000006060219 */ /* 0x088fe40000001207 */
[----:B------:R-:W-:Y:S02]  /*110a0*/  @P0 SHF.L.U64.HI R8, R2, R15, R3 ;  /* 0x0000000f02080219 */ /* 0x000fe40000010203 */
[----:B------:R-:W-:Y:S02]  /*110b0*/  @P0 LOP3.LUT R2, R6, R9, RZ, 0xfc, !PT ;  /* 0x0000000906020212 */ /* 0x000fe400078efcff */
[-C--:B----4-:R-:W-:Y:S02]  /*110c0*/  @P0 SHF.L.U32 R9, R4, R15.reuse, RZ ;  /* 0x0000000f04090219 */ /* 0x090fe400000006ff */
[----:B------:R-:W-:Y:S01]  /*110d0*/  @P0 SHF.R.U32.HI R7, RZ, R0, R7 ;  /* 0x00000000ff070219 */ /* 0x000fe20000011607 */
[----:B------:R-:W-:Y:S01]  /*110e0*/  IMAD.SHL.U32 R6, R2, 0x4, RZ ;  /* 0x0000000402067824 */ /* 0x000fe200078e00ff */
[----:B------:R-:W-:-:S02]  /*110f0*/  @P0 SHF.L.U64.HI R15, R4, R15, R5 ;  /* 0x0000000f040f0219 */ /* 0x000fc40000010205 */
[----:B------:R-:W-:Y:S02]  /*11100*/  @P0 SHF.R.U32.HI R0, RZ, R0, R3 ;  /* 0x00000000ff000219 */ /* 0x000fe40000011603 */
[----:B------:R-:W-:Y:S02]  /*11110*/  @P0 LOP3.LUT R4, R9, R10, RZ, 0xfc, !PT ;  /* 0x0000000a09040212 */ /* 0x000fe400078efcff */
[----:B------:R-:W-:Y:S02]  /*11120*/  @P0 LOP3.LUT R3, R7, R8, RZ, 0xfc, !PT ;  /* 0x0000000807030212 */ /* 0x000fe400078efcff */
[----:B------:R-:W-:Y:S01]  /*11130*/  @P0 LOP3.LUT R5, R15, R0, RZ, 0xfc, !PT ;  /* 0x000000000f050212 */ /* 0x000fe200078efcff */
[----:B0-----:R-:W-:Y:S01]  /*11140*/  IMAD.SHL.U32 R21, R4, 0x4, RZ ;  /* 0x0000000404157824 */ /* 0x001fe200078e00ff */
[--C-:B------:R-:W-:Y:S02]  /*11150*/  SHF.L.U64.HI R7, R2, 0x2, R3.reuse ;  /* 0x0000000202077819 */ /* 0x100fe40000010203 */
[----:B------:R-:W-:-:S02]  /*11160*/  SHF.R.U32.HI R2, RZ, 0x1e, R3 ;  /* 0x0000001eff027819 */ /* 0x000fc40000011603 */
        /* <DEDUP_REMOVED lines=52> */
[----:B------:R-:W-:-:S04]  /*114b0*/  IMAD.IADD R9, R9, 0x1, R2 ;  /* 0x0000000109097824 */ /* 0x000fc800078e0202 */
[----:B------:R-:W-:Y:S02]  /*114c0*/  IMAD.X R7, RZ, RZ, R6, P1 ;  /* 0x000000ffff077224 */ /* 0x000fe400008e0606 */
        /* <DEDUP_REMOVED lines=12> */
.L_x_41950:
[----:B------:R-:W-:Y:S02]  /*11590*/  IMAD.MOV.U32 R15, RZ, RZ, 0x0 ;  /* 0x00000000ff0f7424 */ /* 0x000fe400078e00ff */
[----:B------:R-:W-:Y:S02]  /*115a0*/  IMAD.MOV.U32 R0, RZ, RZ, R5 ;  /* 0x000000ffff007224 */ /* 0x000fe400078e0005 */
[----:B------:R-:W-:Y:S05]  /*115b0*/  RET.REL.NODEC R14 `(_ZN2at6native18elementwise_kernelILi128ELi2EZNS0_22gpu_kernel_impl_nocastIZZZNS0_50_GLOBAL__N__2680c7bb_12_PowKernel_cu_b2145a98_318424pow_tensor_tensor_kernelERNS_18TensorIteratorBaseEENKUlvE_clEvENKUlvE6_clEvEUlN3c107complexIdEESA_E_EEvS5_RKT_EUliE_EEviT1_) ;  /* 0xfffeea400e007950 */ /* 0x000fea0003c3ffff */
.L_x_41954:
        /* <DEDUP_REMOVED lines=12> */
.L_x_61572:


//--------------------- .text._ZN2at6native27unrolled_elementwise_kernelIZZZNS0_50_GLOBAL__N__2680c7bb_12_PowKernel_cu_b2145a98_318424pow_tensor_tensor_kernelERNS_18TensorIteratorBaseEENKUlvE_clEvENKUlvE6_clEvEUlN3c107complexIdEES9_E_St5arrayIPcLm3EELi4E23TrivialOffsetCalculatorILi2EjESE_ILi1EjENS0_6memory15LoadWithoutCastENSH_16StoreWithoutCastEEEviT_T0_T2_T3_T4_T5_ --------------------------
	.section	.text._ZN2at6native27unrolled_elementwise_kernelIZZZNS0_50_GLOBAL__N__2680c7bb_12_PowKernel_cu_b2145a98_318424pow_tensor_tensor_kernelERNS_18TensorIteratorBaseEENKUlvE_clEvENKUlvE6_clEvEUlN3c107complexIdEES9_E_St5arrayIPcLm3EELi4E23TrivialOffsetCalculatorILi2EjESE_ILi1EjENS0_6memory15LoadWithoutCastENSH_16StoreWithoutCastEEEviT_T0_T2_T3_T4_T5_,"ax",@progbits
	.sectioninfo	@"SHI_REGISTERS=70"
	.align	128
        .global         _ZN2at6native27unrolled_elementwise_kernelIZZZNS0_50_GLOBAL__N__2680c7bb_12_PowKernel_cu_b2145a98_318424pow_tensor_tensor_kernelERNS_18TensorIteratorBaseEENKUlvE_clEvENKUlvE6_clEvEUlN3c107complexIdEES9_E_St5arrayIPcLm3EELi4E23TrivialOffsetCalculatorILi2EjESE_ILi1EjENS0_6memory15LoadWithoutCastENSH_16StoreWithoutCastEEEviT_T0_T2_T3_T4_T5_
        .type           _ZN2at6native27unrolled_elementwise_kernelIZZZNS0_50_GLOBAL__N__2680c7bb_12_PowKernel_cu_b2145a98_318424pow_tensor_tensor_kernelERNS_18TensorIteratorBaseEENKUlvE_clEvENKUlvE6_clEvEUlN3c107complexIdEES9_E_St5arrayIPcLm3EELi4E23TrivialOffsetCalculatorILi2EjESE_ILi1EjENS0_6memory15LoadWithoutCastENSH_16StoreWithoutCastEEEviT_T0_T2_T3_T4_T5_,@function
        .size           _ZN2at6native27unrolled_elementwise_kernelIZZZNS0_50_GLOBAL__N__2680c7bb_12_PowKernel_cu_b2145a98_318424pow_tensor_tensor_kernelERNS_18TensorIteratorBaseEENKUlvE_clEvENKUlvE6_clEvEUlN3c107complexIdEES9_E_St5arrayIPcLm3EELi4E23TrivialOffsetCalculatorILi2EjESE_ILi1EjENS0_6memory15LoadWithoutCastENSH_16StoreWithoutCastEEEviT_T0_T2_T3_T4_T5_,(.L_x_61574 - _ZN2at6native27unrolled_elementwise_kernelIZZZNS0_50_GLOBAL__N__2680c7bb_12_PowKernel_cu_b2145a98_318424pow_tensor_tensor_kernelERNS_18TensorIteratorBaseEENKUlvE_clEvENKUlvE6_clEvEUlN3c107complexIdEES9_E_St5arrayIPcLm3EELi4E23TrivialOffsetCalculatorILi2EjESE_ILi1EjENS0_6memory15LoadWithoutCastENSH_16StoreWithoutCastEEEviT_T0_T2_T3_T4_T5_)
        .other          _ZN2at6native27unrolled_elementwise_kernelIZZZNS0_50_GLOBAL__N__2680c7bb_12_PowKernel_cu_b2145a98_318424pow_tensor_tensor_kernelERNS_18TensorIteratorBaseEENKUlvE_clEvENKUlvE6_clEvEUlN3c107complexIdEES9_E_St5arrayIPcLm3EELi4E23TrivialOffsetCalculatorILi2EjESE_ILi1EjENS0_6memory15LoadWithoutCastENSH_16StoreWithoutCastEEEviT_T0_T2_T3_T4_T5_,@"STO_CUDA_ENTRY STV_DEFAULT"
_ZN2at6native27unrolled_elementwise_kernelIZZZNS0_50_GLOBAL__N__2680c7bb_12_PowKernel_cu_b2145a98_318424pow_tensor_tensor_kernelERNS_18TensorIteratorBaseEENKUlvE_clEvENKUlvE6_clEvEUlN3c107complexIdEES9_E_St5arrayIPcLm3EELi4E23TrivialOffsetCalculatorILi2EjESE_ILi1EjENS0_6memory15LoadWithoutCastENSH_16StoreWithoutCastEEEviT_T0_T2_T3_T4_T5_:
.text._ZN2at6native27unrolled_elementwise_kernelIZZZNS0_50_GLOBAL__N__2680c7bb_12_PowKernel_cu_b2145a98_318424pow_tensor_tensor_kernelERNS_18TensorIteratorBaseEENKUlvE_clEvENKUlvE6_clEvEUlN3c107complexIdEES9_E_St5arrayIPcLm3EELi4E23TrivialOffsetCalculatorILi2EjESE_ILi1EjENS0_6memory15LoadWithoutCastENSH_16StoreWithoutCastEEEviT_T0_T2_T3_T4_T5_:
[----:B------:R-:W-:Y:S02]  /*0000*/  IMAD.MOV.U32 R1, RZ, RZ, c[0x0][0x28] ;  /* 0x00000a00ff017624 */ /* 0x000fe400078e00ff */
[----:B------:R-:W0:Y:S01]  /*0010*/  S2UR UR5, SR_CTAID.X ;  /* 0x00000000000579c3 */ /* 0x000e220000002500 */
[----:B------:R-:W1:Y:S01]  /*0020*/  S2R R0, SR_TID.X ;  /* 0x0000000000007919 */ /* 0x000e620000002100 */
[----:B------:R-:W-:Y:S01]  /*0030*/  UMOV UR4, 0xfffffe00 ;  /* 0xfffffe0000047882 */ /* 0x000fe20000000000 */
[----:B------:R-:W-:Y:S01]  /*0040*/  CS2R R42, SRZ ;  /* 0x00000000002a7805 */ /* 0x000fe2000001ff00 */
[----:B------:R-:W-:Y:S01]  /*0050*/  ULDC UR6, c[0x0][0x160] ;  /* 0x0000580000067ab9 */ /* 0x000fe20000000800 */
[----:B------:R-:W2:Y:S01]  /*0060*/  S2R R9, SR_CTAID.X ;  /* 0x0000000000097919 */ /* 0x000ea20000002500 */
[----:B------:R-:W-:Y:S01]  /*0070*/  CS2R R40, SRZ ;  /* 0x0000000000287805 */ /* 0x000fe2000001ff00 */
[----:B------:R-:W-:Y:S01]  /*0080*/  CS2R R30, SRZ ;  /* 0x00000000001e7805 */ /* 0x000fe2000001ff00 */
[----:B------:R-:W-:Y:S01]  /*0090*/  CS2R R28, SRZ ;  /* 0x00000000001c7805 */ /* 0x000fe2000001ff00 */
[----:B------:R-:W-:Y:S01]  /*00a0*/  CS2R R38, SRZ ;  /* 0x0000000000267805 */ /* 0x000fe2000001ff00 */
[----:B------:R-:W-:Y:S01]  /*00b0*/  CS2R R36, SRZ ;  /* 0x0000000000247805 */ /* 0x000fe2000001ff00 */
[----:B------:R-:W-:Y:S01]  /*00c0*/  IADD3 R1, R1, -0x28, RZ ;  /* 0xffffffd801017810 */ /* 0x000fe20007ffe0ff */
[----:B0-----:R-:W-:-:S03]  /*00d0*/  UIMAD UR5, UR5, UR4, UR6 ;  /* 0x00000004050572a4 */ /* 0x001fc6000f8e0206 */
[----:B------:R-:W-:-:S03]  /*00e0*/  ULDC.64 UR6, c[0x0][0x118] ;  /* 0x0000460000067ab9 */ /* 0x000fc60000000a00 */
[----:B-1----:R-:W-:-:S13]  /*00f0*/  ISETP.GE.AND P2, PT, R0, UR5, PT ;  /* 0x0000000500007c0c */ /* 0x002fda000bf46270 */
[----:B--2---:R-:W-:Y:S01]  /*0100*/  @!P2 IMAD R4, R9, 0x200, R0 ;  /* 0x000002000904a824 */ /* 0x004fe200078e0200 */
[----:B------:R-:W-:Y:S01]  /*0110*/  @!P2 IADD3 R0, R0, 0x80, RZ ;  /* 0x000000800000a810 */ /* 0x000fe20007ffe0ff */
[----:B------:R-:W-:-:S03]  /*0120*/  @!P2 IMAD.MOV.U32 R5, RZ, RZ, 0x10 ;  /* 0x00000010ff05a424 */ /* 0x000fc600078e00ff */
[----:B------:R-:W-:Y:S01]  /*0130*/  ISETP.GE.AND P0, PT, R0, UR5, PT ;  /* 0x0000000500007c0c */ /* 0x000fe2000bf06270 */
[----:B------:R-:W-:-:S04]  /*0140*/  @!P2 IMAD.WIDE.U32 R2, R4, R5, c[0x0][0x178] ;  /* 0x00005e000402a625 */ /* 0x000fc800078e0005 */
[----:B------:R-:W-:Y:S01]  /*0150*/  @!P2 IMAD.WIDE.U32 R4, R4, R5, c[0x0][0x180] ;  /* 0x000060000404a625 */ /* 0x000fe200078e0005 */
[----:B------:R0:W5:Y:S04]  /*0160*/  @!P2 LDG.E.128 R28, [R2.64] ;  /* 0x00000006021ca981 */ /* 0x000168000c1e1d00 */
[----:B------:R1:W5:Y:S03]  /*0170*/  @!P2 LDG.E.128 R40, [R4.64] ;  /* 0x000000060428a981 */ /* 0x000366000c1e1d00 */
[----:B------:R-:W-:Y:S01]  /*0180*/  @!P0 IMAD R24, R9, 0x200, R0 ;  /* 0x0000020009188824 */ /* 0x000fe200078e0200 */
[----:B------:R-:W-:Y:S01]  /*0190*/  @!P0 IADD3 R0, R0, 0x80, RZ ;  /* 0x0000008000008810 */ /* 0x000fe20007ffe0ff */
[----:B------:R-:W-:-:S03]  /*01a0*/  @!P0 IMAD.MOV.U32 R25, RZ, RZ, 0x10 ;  /* 0x00000010ff198424 */ /* 0x000fc600078e00ff */
[----:B------:R-:W-:Y:S01]  /*01b0*/  ISETP.GE.AND P3, PT, R0, UR5, PT ;  /* 0x0000000500007c0c */ /* 0x000fe2000bf66270 */
[----:B------:R-:W-:Y:S01]  /*01c0*/  @!P0 IMAD.WIDE.U32 R6, R24, R25, c[0x0][0x178] ;  /* 0x00005e0018068625 */ /* 0x000fe200078e0019 */
[----:B------:R-:W-:Y:S01]  /*01d0*/  CS2R R34, SRZ ;  /* 0x0000000000227805 */ /* 0x000fe2000001ff00 */
[----:B------:R-:W-:Y:S01]  /*01e0*/  CS2R R32, SRZ ;  /* 0x0000000000207805 */ /* 0x000fe2000001ff00 */
[----:B------:R-:W-:Y:S01]  /*01f0*/  CS2R R10, SRZ ;  /* 0x00000000000a7805 */ /* 0x000fe2000001ff00 */
[----:B------:R-:W-:Y:S01]  /*0200*/  CS2R R14, SRZ ;  /* 0x00000000000e7805 */ /* 0x000fe2000001ff00 */
[----:B------:R2:W5:Y:S07]  /*0210*/  @!P0 LDG.E.128 R36, [R6.64] ;  /* 0x0000000606248981 */ /* 0x00056e000c1e1d00 */
[----:B------:R-:W-:Y:S01]  /*0220*/  @!P3 IMAD R46, R9, 0x200, R0 ;  /* 0x00000200092eb824 */ /* 0x000fe200078e0200 */
[----:B------:R-:W-:-:S04]  /*0230*/  @!P3 IADD3 R0, R0, 0x80, RZ ;  /* 0x000000800000b810 */ /* 0x000fc80007ffe0ff */
[----:B------:R-:W-:Y:S01]  /*0240*/  ISETP.GE.AND P1, PT, R0, UR5, PT ;  /* 0x0000000500007c0c */ /* 0x000fe2000bf26270 */
[----:B------:R-:W-:Y:S01]  /*0250*/  @!P3 IMAD.MOV.U32 R47, RZ, RZ, 0x10 ;  /* 0x00000010ff2fb424 */ /* 0x000fe200078e00ff */
[----:B------:R-:W-:Y:S01]  /*0260*/  CS2R R12, SRZ ;  /* 0x00000000000c7805 */ /* 0x000fe2000001ff00 */
[----:B------:R-:W-:Y:S01]  /*0270*/  CS2R R18, SRZ ;  /* 0x0000000000127805 */ /* 0x000fe2000001ff00 */
[----:B------:R-:W-:Y:S01]  /*0280*/  CS2R R16, SRZ ;  /* 0x0000000000107805 */ /* 0x000fe2000001ff00 */
[----:B------:R-:W-:Y:S01]  /*0290*/  CS2R R22, SRZ ;  /* 0x0000000000167805 */ /* 0x000fe2000001ff00 */
[----:B------:R-:W-:Y:S01]  /*02a0*/  CS2R R20, SRZ ;  /* 0x0000000000147805 */ /* 0x000fe2000001ff00 */
[----:B------:R-:W-:-:S06]  /*02b0*/  @!P3 IMAD.WIDE.U32 R44, R46, R47, c[0x0][0x178] ;  /* 0x00005e002e2cb625 */ /* 0x000fcc00078e002f */
[----:B------:R-:W-:Y:S02]  /*02c0*/  @!P1 IMAD R0, R9, 0x200, R0 ;  /* 0x0000020009009824 */ /* 0x000fe400078e0200 */
[----:B-1----:R-:W-:Y:S01]  /*02d0*/  @!P1 IMAD.MOV.U32 R5, RZ, RZ, 0x10 ;  /* 0x00000010ff059424 */ /* 0x002fe200078e00ff */
[----:B------:R-:W-:Y:S01]  /*02e0*/  CS2R R8, SRZ ;  /* 0x0000000000087805 */ /* 0x000fe2000001ff00 */
[----:B--2---:R-:W-:-:S04]  /*02f0*/  @!P0 IMAD.WIDE.U32 R6, R24, R25, c[0x0][0x180] ;  /* 0x0000600018068625 */ /* 0x004fc800078e0019 */
[----:B0-----:R-:W-:Y:S01]  /*0300*/  @!P1 IMAD.WIDE.U32 R2, R0, R5, c[0x0][0x178] ;  /* 0x00005e0000029625 */ /* 0x001fe200078e0005 */
[----:B------:R0:W5:Y:S03]  /*0310*/  @!P0 LDG.E.128 R32, [R6.64] ;  /* 0x0000000606208981 */ /* 0x000166000c1e1d00 */
[----:B------:R-:W-:Y:S01]  /*0320*/  @!P3 IMAD.WIDE.U32 R46, R46, R47, c[0x0][0x180] ;  /* 0x000060002e2eb625 */ /* 0x000fe200078e002f */
[----:B------:R0:W5:Y:S03]  /*0330*/  @!P3 LDG.E.128 R8, [R44.64] ;  /* 0x000000062c08b981 */ /* 0x000166000c1e1d00 */
[----:B------:R-:W-:Y:S01]  /*0340*/  @!P1 IMAD.WIDE.U32 R4, R0, R5, c[0x0][0x180] ;  /* 0x0000600000049625 */ /* 0x000fe200078e0005 */
[----:B------:R0:W5:Y:S04]  /*0350*/  @!P3 LDG.E.128 R12, [R46.64] ;  /* 0x000000062e0cb981 */ /* 0x000168000c1e1d00 */
        /* <DEDUP_REMOVED lines=96> */
.L_x_41964:
        /* <DEDUP_REMOVED lines=19> */
[----:B------:R-:W-:Y:S05]  /*0a90*/  CALL.REL.NOINC `($__internal_75_$__cuda_sm20_div_rn_f64_full) ;  /* 0x0001c3a000007944 */ /* 0x000fea0003c00000 */
.L_x_41967:
[----:B------:R-:W-:Y:S05]  /*0aa0*/  BSYNC B4 ;  /* 0x0000000000047941 */ /* 0x000fea0003800000 */
.L_x_41966:
        /* <DEDUP_REMOVED lines=15> */
.L_x_41965:
[----:B------:R-:W-:Y:S05]  /*0ba0*/  BSYNC B3 ;  /* 0x0000000000037941 */ /* 0x000fea0003800000 */
.L_x_41963:
        /* <DEDUP_REMOVED lines=20> */
[----:B-1----:R-:W-:Y:S05]  /*0cf0*/  CALL.REL.NOINC `($__internal_75_$__cuda_sm20_div_rn_f64_full) ;  /* 0x0001c14000007944 */ /* 0x002fea0003c00000 */
.L_x_41969:
[----:B------:R-:W-:Y:S05]  /*0d00*/  BSYNC B3 ;  /* 0x0000000000037941 */ /* 0x000fea0003800000 */
.L_x_41968:
        /* <DEDUP_REMOVED lines=43> */
.L_x_41971:
[----:B------:R-:W-:-:S04]  /*0fc0*/  ISETP.GE.AND P0, PT, R29, RZ, PT ;  /* 0x000000ff1d00720c */ /* 0x000fc80003f06270 */
[----:B------:R-:W-:Y:S02]  /*0fd0*/  FSEL R2, RZ, 3.37028055040000000000e+12, P0 ;  /* 0x54442d18ff027808 */ /* 0x000fe40000000000 */
[----:B------:R-:W-:Y:S02]  /*0fe0*/  FSEL R3, RZ, 2.1426990032196044922, P0 ;  /* 0x400921fbff037808 */ /* 0x000fe40000000000 */
.L_x_41972:
[----:B------:R-:W-:Y:S05]  /*0ff0*/  BSYNC B0 ;  /* 0x0000000000007941 */ /* 0x000fea0003800000 */
.L_x_41970:
[----:B------:R0:W2:Y:S02]  /*1000*/  DADD R28, |R28|, |R30| ;  /* 0x000000001c1c7229 */ /* 0x0000a4000000061e */
[----:B0-----:R-:W-:Y:S02]  /*1010*/  LOP3.LUT R31, R3, 0x80000000, R31, 0xb8, !PT ;  /* 0x80000000031f7812 */ /* 0x001fe400078eb81f */
[----:B-1----:R-:W-:-:S04]  /*1020*/  DMUL R24, R24, 0.5 ;  /* 0x3fe0000018187828 */ /* 0x002fc80000000000 */
[----:B--2---:R-:W0:-:S06]  /*1030*/  DSETP.GTU.AND P0, PT, |R28|, +INF , PT ;  /* 0x7ff000001c00742a */ /* 0x004e0c0003f0c200 */
[----:B0-----:R-:W-:Y:S02]  /*1040*/  FSEL R2, R28, R2, P0 ;  /* 0x000000021c027208 */ /* 0x001fe40000000000 */
[----:B------:R-:W-:Y:S01]  /*1050*/  FSEL R3, R29, R31, P0 ;  /* 0x0000001f1d037208 */ /* 0x000fe20000000000 */
[----:B------:R-:W-:Y:S05]  /*1060*/  BRA `(.L_x_41973) ;  /* 0x00004ad000007947 */ /* 0x000fea0003800000 */
.L_x_41962:
        /* <DEDUP_REMOVED lines=77> */
.L_x_41976:
[----:B------:R-:W-:Y:S05]  /*1540*/  BSYNC B0 ;  /* 0x0000000000007941 */ /* 0x000fea0003800000 */
.L_x_41975:
[----:B------:R-:W-:Y:S01]  /*1550*/  BSSY B3, `(.L_x_41977) ;  /* 0x0000008000037945 */ /* 0x000fe20003800000 */
[----:B------:R-:W-:Y:S05]  /*1560*/  @P4 BRA P5, `(.L_x_41978) ;  /* 0x0000006000004947 */ /* 0x000fea0002800000 */
[----:B------:R-:W-:Y:S01]  /*1570*/  IMAD.MOV.U32 R2, RZ, RZ, R26 ;  /* 0x000000ffff027224 */ /* 0x000fe200078e001a */
[----:B------:R-:W-:Y:S01]  /*1580*/  MOV R0, 0x15d0 ;  /* 0x000015d000007802 */ /* 0x000fe20000000f00 */
[----:B------:R-:W-:Y:S02]  /*1590*/  IMAD.MOV.U32 R3, RZ, RZ, R27 ;  /* 0x000000ffff037224 */ /* 0x000fe400078e001b */
[----:B------:R-:W-:Y:S02]  /*15a0*/  IMAD.MOV.U32 R48, RZ, RZ, R44 ;  /* 0x000000ffff307224 */ /* 0x000fe400078e002c */
[----:B------:R-:W-:Y:S02]  /*15b0*/  IMAD.MOV.U32 R49, RZ, RZ, R45 ;  /* 0x000000ffff317224 */ /* 0x000fe400078e002d */
[----:B01----:R-:W-:Y:S05]  /*15c0*/  CALL.REL.NOINC `($__internal_75_$__cuda_sm20_div_rn_f64_full) ;  /* 0x0001b87000007944 */ /* 0x003fea0003c00000 */
.L_x_41978:
[----:B------:R-:W-:Y:S05]  /*15d0*/  BSYNC B3 ;  /* 0x0000000000037941 */ /* 0x000fea0003800000 */
.L_x_41977:
        /* <DEDUP_REMOVED lines=43> */
.L_x_41980:
[----:B------:R-:W-:-:S04]  /*1890*/  ISETP.GE.AND P0, PT, R29, RZ, PT ;  /* 0x000000ff1d00720c */ /* 0x000fc80003f06270 */
[----:B------:R-:W-:Y:S02]  /*18a0*/  FSEL R2, RZ, 3.37028055040000000000e+12, P0 ;  /* 0x54442d18ff027808 */ /* 0x000fe40000000000 */
[----:B------:R-:W-:Y:S02]  /*18b0*/  FSEL R3, RZ, 2.1426990032196044922, P0 ;  /* 0x400921fbff037808 */ /* 0x000fe40000000000 */
.L_x_41981:
[----:B------:R-:W-:Y:S05]  /*18c0*/  BSYNC B0 ;  /* 0x0000000000007941 */ /* 0x000fea0003800000 */
.L_x_41979:
[----:B------:R2:W3:Y:S02]  /*18d0*/  DADD R28, |R28|, |R30| ;  /* 0x000000001c1c7229 */ /* 0x0004e4000000061e */
[----:B--2---:R-:W-:Y:S02]  /*18e0*/  LOP3.LUT R31, R3, 0x80000000, R31, 0xb8, !PT ;  /* 0x80000000031f7812 */ /* 0x004fe400078eb81f */
[----:B-1----:R-:W-:-:S04]  /*18f0*/  DMUL R24, R24, 0.5 ;  /* 0x3fe0000018187828 */ /* 0x002fc80000000000 */
[----:B---3--:R-:W1:-:S06]  /*1900*/  DSETP.GTU.AND P0, PT, |R28|, +INF , PT ;  /* 0x7ff000001c00742a */ /* 0x008e4c0003f0c200 */
[----:B-1----:R-:W-:Y:S02]  /*1910*/  FSEL R2, R28, R2, P0 ;  /* 0x000000021c027208 */ /* 0x002fe40000000000 */
[----:B------:R-:W-:Y:S01]  /*1920*/  FSEL R3, R29, R31, P0 ;  /* 0x0000001f1d037208 */ /* 0x000fe20000000000 */
[----:B------:R-:W-:Y:S05]  /*1930*/  BRA `(.L_x_41973) ;  /* 0x0000420000007947 */ /* 0x000fea0003800000 */
.L_x_41974:
        /* <DEDUP_REMOVED lines=29> */
.L_x_41983:
        /* <DEDUP_REMOVED lines=78> */
.L_x_41982:
        /* <DEDUP_REMOVED lines=77> */
.L_x_41985:
        /* <DEDUP_REMOVED lines=20> */
.L_x_41988:
[----:B------:R-:W-:Y:S05]  /*2600*/  BSYNC B4 ;  /* 0x0000000000047941 */ /* 0x000fea0003800000 */
.L_x_41987:
        /* <DEDUP_REMOVED lines=15> */
.L_x_41986:
[----:B------:R-:W-:Y:S05]  /*2700*/  BSYNC B3 ;  /* 0x0000000000037941 */ /* 0x000fea0003800000 */
.L_x_41984:
[----:B0-----:R-:W-:Y:S01]  /*2710*/  DADD R6, -RZ, |R30| ;  /* 0x00000000ff067229 */ /* 0x001fe2000000051e */
[----:B------:R-:W-:Y:S01]  /*2720*/  IMAD.MOV.U32 R2, RZ, RZ, 0x1 ;  /* 0x00000001ff027424 */ /* 0x000fe200078e00ff */
        /* <DEDUP_REMOVED lines=26> */
[----:B------:R-:W-:Y:S05]  /*28d0*/  CALL.REL.NOINC `($__internal_75_$__cuda_sm20_div_rn_f64_full) ;  /* 0x0001a56000007944 */ /* 0x000fea0003c00000 */
.L_x_41990:
[----:B------:R-:W-:Y:S05]  /*28e0*/  BSYNC B3 ;  /* 0x0000000000037941 */ /* 0x000fea0003800000 */
.L_x_41989:
        /* <DEDUP_REMOVED lines=44> */
.L_x_41992:
[----:B------:R-:W-:-:S04]  /*2bb0*/  ISETP.GE.AND P0, PT, R29, RZ, PT ;  /* 0x000000ff1d00720c */ /* 0x000fc80003f06270 */
[----:B------:R-:W-:Y:S02]  /*2bc0*/  FSEL R2, RZ, 3.37028055040000000000e+12, P0 ;  /* 0x54442d18ff027808 */ /* 0x000fe40000000000 */
[----:B------:R-:W-:Y:S02]  /*2bd0*/  FSEL R3, RZ, 2.1426990032196044922, P0 ;  /* 0x400921fbff037808 */ /* 0x000fe40000000000 */
.L_x_41993:
[----:B------:R-:W-:Y:S05]  /*2be0*/  BSYNC B0 ;  /* 0x0000000000007941 */ /* 0x000fea0003800000 */
.L_x_41991:
[----:B------:R0:W1:Y:S02]  /*2bf0*/  DADD R28, |R28|, |R30| ;  /* 0x000000001c1c7229 */ /* 0x000064000000061e */
[----:B0-----:R-:W-:-:S04]  /*2c00*/  LOP3.LUT R31, R3, 0x80000000, R31, 0xb8, !PT ;  /* 0x80000000031f7812 */ /* 0x001fc800078eb81f */
[----:B-1----:R-:W0:-:S06]  /*2c10*/  DSETP.GTU.AND P0, PT, |R28|, +INF , PT ;  /* 0x7ff000001c00742a */ /* 0x002e0c0003f0c200 */
[----:B0-----:R-:W-:Y:S02]  /*2c20*/  FSEL R2, R28, R2, P0 ;  /* 0x000000021c027208 */ /* 0x001fe40000000000 */
[----:B------:R-:W-:Y:S01]  /*2c30*/  FSEL R3, R29, R31, P0 ;  /* 0x0000001f1d037208 */ /* 0x000fe20000000000 */
[----:B------:R-:W-:Y:S05]  /*2c40*/  BRA `(.L_x_41973) ;  /* 0x00002ef000007947 */ /* 0x000fea0003800000 */
.L_x_41961:
        /* <DEDUP_REMOVED lines=113> */
.L_x_41995:
[----:B------:R-:W-:Y:S05]  /*3360*/  BSYNC B0 ;  /* 0x0000000000007941 */ /* 0x000fea0003800000 */
.L_x_41994:
        /* <DEDUP_REMOVED lines=8> */
[----:B------:R-:W-:Y:S02]  /*33f0*/  IMAD.MOV.U32 R4, RZ, RZ, R2 ;  /* 0x000000ffff047224 */ /* 0x000fe400078e0002 */
[----:B------:R-:W-:Y:S02]  /*3400*/  IMAD.MOV.U32 R5, RZ, RZ, R3 ;  /* 0x000000ffff057224 */ /* 0x000fe400078e0003 */
.L_x_41997:
[----:B------:R-:W-:Y:S05]  /*3410*/  BSYNC B3 ;  /* 0x0000000000037941 */ /* 0x000fea0003800000 */
.L_x_41996:
        /* <DEDUP_REMOVED lines=43> */
.L_x_41999:
[----:B------:R-:W-:-:S04]  /*36d0*/  ISETP.GE.AND P0, PT, R29, RZ, PT ;  /* 0x000000ff1d00720c */ /* 0x000fc80003f06270 */
[----:B------:R-:W-:Y:S02]  /*36e0*/  FSEL R2, RZ, 3.37028055040000000000e+12, P0 ;  /* 0x54442d18ff027808 */ /* 0x000fe40000000000 */
[----:B------:R-:W-:Y:S02]  /*36f0*/  FSEL R3, RZ, 2.1426990032196044922, P0 ;  /* 0x400921fbff037808 */ /* 0x000fe40000000000 */
.L_x_42000:
[----:B------:R-:W-:Y:S05]  /*3700*/  BSYNC B0 ;  /* 0x0000000000007941 */ /* 0x000fea0003800000 */
.L_x_41998:
[----:B------:R2:W3:Y:S02]  /*3710*/  DADD R28, |R28|, |R30| ;  /* 0x000000001c1c7229 */ /* 0x0004e4000000061e */
[----:B--2---:R-:W-:-:S04]  /*3720*/  LOP3.LUT R31, R3, 0x80000000, R31, 0xb8, !PT ;  /* 0x80000000031f7812 */ /* 0x004fc800078eb81f */
[----:B---3--:R-:W2:-:S06]  /*3730*/  DSETP.GTU.AND P0, PT, |R28|, +INF , PT ;  /* 0x7ff000001c00742a */ /* 0x008e8c0003f0c200 */
[----:B--2---:R-:W-:Y:S02]  /*3740*/  FSEL R2, R28, R2, P0 ;  /* 0x000000021c027208 */ /* 0x004fe40000000000 */
[----:B------:R-:W-:Y:S01]  /*3750*/  FSEL R3, R29, R31, P0 ;  /* 0x0000001f1d037208 */ /* 0x000fe20000000000 */
[----:B------:R-:W-:Y:S05]  /*3760*/  BRA `(.L_x_41973) ;  /* 0x000023d000007947 */ /* 0x000fea0003800000 */
.L_x_41960:
        /* <DEDUP_REMOVED lines=68> */
.L_x_42003:
        /* <DEDUP_REMOVED lines=20> */
.L_x_42006:
[----:B------:R-:W-:Y:S05]  /*3cf0*/  BSYNC B4 ;  /* 0x0000000000047941 */ /* 0x000fea0003800000 */
.L_x_42005:
        /* <DEDUP_REMOVED lines=15> */
.L_x_42004:
[----:B------:R-:W-:Y:S05]  /*3df0*/  BSYNC B3 ;  /* 0x0000000000037941 */ /* 0x000fea0003800000 */
.L_x_42002:
        /* <DEDUP_REMOVED lines=44> */
.L_x_42001:
        /* <DEDUP_REMOVED lines=46> */
.L_x_41959:
        /* <DEDUP_REMOVED lines=22> */
[----:B------:R-:W-:Y:S05]  /*4500*/  CALL.REL.NOINC `($__internal_75_$__cuda_sm20_div_rn_f64_full) ;  /* 0x0001893000007944 */ /* 0x000fea0003c00000 */
.L_x_42008:
[----:B------:R-:W-:Y:S05]  /*4510*/  BSYNC B3 ;  /* 0x0000000000037941 */ /* 0x000fea0003800000 */
.L_x_42007:
        /* <DEDUP_REMOVED lines=23> */
[----:B------:R-:W-:Y:S05]  /*4690*/  CALL.REL.NOINC `($__internal_75_$__cuda_sm20_div_rn_f64_full) ;  /* 0x000187a000007944 */ /* 0x000fea0003c00000 */
[----:B------:R-:W-:Y:S02]  /*46a0*/  IMAD.MOV.U32 R4, RZ, RZ, R2 ;  /* 0x000000ffff047224 */ /* 0x000fe400078e0002 */
[----:B------:R-:W-:Y:S02]  /*46b0*/  IMAD.MOV.U32 R5, RZ, RZ, R3 ;  /* 0x000000ffff057224 */ /* 0x000fe400078e0003 */
.L_x_42010:
[----:B-12---:R-:W-:Y:S05]  /*46c0*/  BSYNC B3 ;  /* 0x0000000000037941 */ /* 0x006fea0003800000 */
.L_x_42009:
        /* <DEDUP_REMOVED lines=112> */
.L_x_42012:
[----:B------:R-:W-:Y:S05]  /*4dd0*/  BSYNC B0 ;  /* 0x0000000000007941 */ /* 0x000fea0003800000 */
.L_x_42011:
        /* <DEDUP_REMOVED lines=10> */
.L_x_42014:
[----:B------:R-:W-:Y:S05]  /*4e80*/  BSYNC B3 ;  /* 0x0000000000037941 */ /* 0x000fea0003800000 */
.L_x_42013:
        /* <DEDUP_REMOVED lines=43> */
.L_x_42016:
[----:B------:R-:W-:-:S04]  /*5140*/  ISETP.GE.AND P0, PT, R29, RZ, PT ;  /* 0x000000ff1d00720c */ /* 0x000fc80003f06270 */
[----:B------:R-:W-:Y:S02]  /*5150*/  FSEL R2, RZ, 3.37028055040000000000e+12, P0 ;  /* 0x54442d18ff027808 */ /* 0x000fe40000000000 */
[----:B------:R-:W-:Y:S02]  /*5160*/  FSEL R3, RZ, 2.1426990032196044922, P0 ;  /* 0x400921fbff037808 */ /* 0x000fe40000000000 */
.L_x_42017:
[----:B------:R-:W-:Y:S05]  /*5170*/  BSYNC B0 ;  /* 0x0000000000007941 */ /* 0x000fea0003800000 */
.L_x_42015:
[----:B------:R2:W3:Y:S02]  /*5180*/  DADD R28, |R28|, |R30| ;  /* 0x000000001c1c7229 */ /* 0x0004e4000000061e */
[----:B--2---:R-:W-:Y:S02]  /*5190*/  LOP3.LUT R31, R3, 0x80000000, R31, 0xb8, !PT ;  /* 0x80000000031f7812 */ /* 0x004fe400078eb81f */
[----:B-1----:R-:W-:-:S04]  /*51a0*/  DADD R24, R24, 1 ;  /* 0x3ff0000018187429 */ /* 0x002fc80000000000 */
[----:B---3--:R-:W1:-:S06]  /*51b0*/  DSETP.GTU.AND P0, PT, |R28|, +INF , PT ;  /* 0x7ff000001c00742a */ /* 0x008e4c0003f0c200 */
[----:B-1----:R-:W-:Y:S02]  /*51c0*/  FSEL R2, R28, R2, P0 ;  /* 0x000000021c027208 */ /* 0x002fe40000000000 */
[----:B------:R-:W-:Y:S01]  /*51d0*/  FSEL R3, R29, R31, P0 ;  /* 0x0000001f1d037208 */ /* 0x000fe20000000000 */
[----:B------:R-:W-:Y:S05]  /*51e0*/  BRA `(.L_x_41973) ;  /* 0x0000095000007947 */ /* 0x000fea0003800000 */
.L_x_41958:
        /* <DEDUP_REMOVED lines=88> */
.L_x_42019:
[----:B------:R-:W-:Y:S05]  /*5770*/  BSYNC B0 ;  /* 0x0000000000007941 */ /* 0x000fea0003800000 */
.L_x_42018:
        /* <DEDUP_REMOVED lines=8> */
.L_x_42021:
[----:B------:R-:W-:Y:S05]  /*5800*/  BSYNC B3 ;  /* 0x0000000000037941 */ /* 0x000fea0003800000 */
.L_x_42020:
        /* <DEDUP_REMOVED lines=43> */
.L_x_42023:
[----:B------:R-:W-:Y:S02]  /*5ac0*/  FSEL R2, RZ, 3.37028055040000000000e+12, P2 ;  /* 0x54442d18ff027808 */ /* 0x000fe40001000000 */
[----:B------:R-:W-:Y:S02]  /*5ad0*/  FSEL R3, RZ, 2.1426990032196044922, P2 ;  /* 0x400921fbff037808 */ /* 0x000fe40001000000 */
.L_x_42024:
[----:B------:R-:W-:Y:S05]  /*5ae0*/  BSYNC B0 ;  /* 0x0000000000007941 */ /* 0x000fea0003800000 */
.L_x_42022:
[----:B------:R2:W3:Y:S02]  /*5af0*/  DADD R28, |R28|, |R30| ;  /* 0x000000001c1c7229 */ /* 0x0004e4000000061e */
[----:B--2---:R-:W-:-:S04]  /*5b00*/  LOP3.LUT R31, R3, 0x80000000, R31, 0xb8, !PT ;  /* 0x80000000031f7812 */ /* 0x004fc800078eb81f */
[----:B---3--:R-:W2:-:S06]  /*5b10*/  DSETP.GTU.AND P0, PT, |R28|, +INF , PT ;  /* 0x7ff000001c00742a */ /* 0x008e8c0003f0c200 */
[----:B--2---:R-:W-:Y:S02]  /*5b20*/  FSEL R2, R28, R2, P0 ;  /* 0x000000021c027208 */ /* 0x004fe40000000000 */
[----:B------:R-:W-:Y:S02]  /*5b30*/  FSEL R3, R29, R31, P0 ;  /* 0x0000001f1d037208 */ /* 0x000fe40000000000 */
.L_x_41973:
[----:B------:R-:W-:Y:S05]  /*5b40*/  BSYNC B2 ;  /* 0x0000000000027941 */ /* 0x000fea0003800000 */
.L_x_41957:
        /* <DEDUP_REMOVED lines=52> */
.L_x_42030:
[----:B------:R-:W-:Y:S05]  /*5e90*/  BSYNC B0 ;  /* 0x0000000000007941 */ /* 0x000fea0003800000 */
.L_x_42029:
        /* <DEDUP_REMOVED lines=13> */
[----:B012---:R-:W-:Y:S05]  /*5f70*/  CALL.REL.NOINC `($_ZN2at6native27unrolled_elementwise_kernelIZZZNS0_50_GLOBAL__N__2680c7bb_12_PowKernel_cu_b2145a98_318424pow_tensor_tensor_kernelERNS_18TensorIteratorBaseEENKUlvE_clEvENKUlvE6_clEvEUlN3c107complexIdEES9_E_St5arrayIPcLm3EELi4E23TrivialOffsetCalculatorILi2EjESE_ILi1EjENS0_6memory15LoadWithoutCastENSH_16StoreWithoutCastEEEviT_T0_T2_T3_T4_T5_$__internal_trig_reduction_slowpathd) ;  /* 0x0001751000007944 */ /* 0x007fea0003c00000 */
[----:B------:R-:W-:Y:S02]  /*5f80*/  IMAD.MOV.U32 R24, RZ, RZ, R42 ;  /* 0x000000ffff187224 */ /* 0x000fe400078e002a */
[----:B------:R-:W-:Y:S01]  /*5f90*/  IMAD.MOV.U32 R25, RZ, RZ, R43 ;  /* 0x000000ffff197224 */ /* 0x000fe200078e002b */
[----:B------:R-:W-:Y:S05]  /*5fa0*/  BRA `(.L_x_42033) ;  /* 0x0000002000007947 */ /* 0x000fea0003800000 */
.L_x_42032:
[----:B------:R2:W3:Y:S01]  /*5fb0*/  DMUL R24, RZ, R28 ;  /* 0x0000001cff187228 */ /* 0x0004e20000000000 */
[----:B------:R-:W-:-:S05]  /*5fc0*/  IMAD.MOV.U32 R6, RZ, RZ, RZ ;  /* 0x000000ffff067224 */ /* 0x000fca00078e00ff */
.L_x_42033:
[----:B------:R-:W-:Y:S05]  /*5fd0*/  BSYNC B2 ;  /* 0x0000000000027941 */ /* 0x000fea0003800000 */
.L_x_42031:
        /* <DEDUP_REMOVED lines=36> */
[----:B012---:R-:W-:Y:S05]  /*6220*/  CALL.REL.NOINC `($_ZN2at6native27unrolled_elementwise_kernelIZZZNS0_50_GLOBAL__N__2680c7bb_12_PowKernel_cu_b2145a98_318424pow_tensor_tensor_kernelERNS_18TensorIteratorBaseEENKUlvE_clEvENKUlvE6_clEvEUlN3c107complexIdEES9_E_St5arrayIPcLm3EELi4E23TrivialOffsetCalculatorILi2EjESE_ILi1EjENS0_6memory15LoadWithoutCastENSH_16StoreWithoutCastEEEviT_T0_T2_T3_T4_T5_$__internal_trig_reduction_slowpathd) ;  /* 0x0001726000007944 */ /* 0x007fea0003c00000 */
[----:B------:R-:W-:Y:S02]  /*6230*/  IMAD.MOV.U32 R0, RZ, RZ, R6 ;  /* 0x000000ffff007224 */ /* 0x000fe400078e0006 */
[----:B------:R-:W-:Y:S02]  /*6240*/  IMAD.MOV.U32 R2, RZ, RZ, R42 ;  /* 0x000000ffff027224 */ /* 0x000fe400078e002a */
[----:B------:R-:W-:Y:S01]  /*6250*/  IMAD.MOV.U32 R3, RZ, RZ, R43 ;  /* 0x000000ffff037224 */ /* 0x000fe200078e002b */
[----:B------:R-:W-:Y:S05]  /*6260*/  BRA `(.L_x_42036) ;  /* 0x0000002000007947 */ /* 0x000fea0003800000 */
.L_x_42035:
[----:B------:R2:W3:Y:S01]  /*6270*/  DMUL R2, RZ, R28 ;  /* 0x0000001cff027228 */ /* 0x0004e20000000000 */
[----:B------:R-:W-:-:S05]  /*6280*/  IMAD.MOV.U32 R0, RZ, RZ, RZ ;  /* 0x000000ffff007224 */ /* 0x000fca00078e00ff */
.L_x_42036:
[----:B------:R-:W-:Y:S05]  /*6290*/  BSYNC B2 ;  /* 0x0000000000027941 */ /* 0x000fea0003800000 */
.L_x_42034:
        /* <DEDUP_REMOVED lines=25> */
.L_x_42028:
[----:B------:R-:W1:Y:S01]  /*6430*/  DADD R40, R40, c[0x2][0x1d0] ;  /* 0x0080740028287629 */ /* 0x000e620000000000 */
[----:B0-----:R-:W-:Y:S01]  /*6440*/  IMAD.MOV.U32 R6, RZ, RZ, 0x652b82fe ;  /* 0x652b82feff067424 */ /* 0x001fe200078e00ff */
[----:B------:R-:W-:Y:S01]  /*6450*/  BSSY B0, `(.L_x_42037) ;  /* 0x0000024000007945 */ /* 0x000fe20003800000 */
[----:B------:R-:W-:Y:S01]  /*6460*/  IMAD.MOV.U32 R7, RZ, RZ, 0x3ff71547 ;  /* 0x3ff71547ff077424 */ /* 0x000fe200078e00ff */
[----:B------:R-:W-:Y:S01]  /*6470*/  DSETP.NEU.AND P2, PT, |R28|, +INF , PT ;  /* 0x7ff000001c00742a */ /* 0x000fe20003f4d200 */
[----:B------:R-:W-:Y:S02]  /*6480*/  IMAD.MOV.U32 R24, RZ, RZ, 0x69ce2bdf ;  /* 0x69ce2bdfff187424 */ /* 0x000fe400078e00ff */
        /* <DEDUP_REMOVED lines=32> */
.L_x_42038:
[----:B------:R-:W-:Y:S05]  /*6690*/  BSYNC B0 ;  /* 0x0000000000007941 */ /* 0x000fea0003800000 */
.L_x_42037:
        /* <DEDUP_REMOVED lines=17> */
.L_x_42040:
[----:B------:R2:W3:Y:S01]  /*67b0*/  DMUL R24, RZ, R28 ;  /* 0x0000001cff187228 */ /* 0x0004e20000000000 */
[----:B------:R-:W-:-:S05]  /*67c0*/  IMAD.MOV.U32 R6, RZ, RZ, RZ ;  /* 0x000000ffff067224 */ /* 0x000fca00078e00ff */
.L_x_42041:
[----:B------:R-:W-:Y:S05]  /*67d0*/  BSYNC B2 ;  /* 0x0000000000027941 */ /* 0x000fea0003800000 */
.L_x_42039:
        /* <DEDUP_REMOVED lines=41> */
.L_x_42043:
[----:B------:R2:W3:Y:S01]  /*6a70*/  DMUL R2, RZ, R28 ;  /* 0x0000001cff027228 */ /* 0x0004e20000000000 */
[----:B------:R-:W-:-:S05]  /*6a80*/  IMAD.MOV.U32 R0, RZ, RZ, RZ ;  /* 0x000000ffff007224 */ /* 0x000fca00078e00ff */
.L_x_42044:
[----:B------:R-:W-:Y:S05]  /*6a90*/  BSYNC B2 ;  /* 0x0000000000027941 */ /* 0x000fea0003800000 */
.L_x_42042:
        /* <DEDUP_REMOVED lines=17> */
[----:B-1----:R-:W5:-:S06]  /*6bb0*/  DFMA R28, R48, R28, R30 ;  /* 0x0000001c301c722b */ /* 0x002f4c000000001e */
[----:B-----5:R-:W1:-:S06]  /*6bc0*/  DFMA R4, R48, R28, R4 ;  /* 0x0000001c3004722b */ /* 0x020e4c0000000004 */
        /* <DEDUP_REMOVED lines=12> */
[----:B0-----:R0:W1:Y:S02]  /*6c90*/  DMUL R2, R26, R2 ;  /* 0x000000021a027228 */ /* 0x0010640000000000 */
[----:B0-----:R-:W-:Y:S01]  /*6ca0*/  LEA R27, R6, 0x3ff00000, 0x14 ;  /* 0x3ff00000061b7811 */ /* 0x001fe200078ea0ff */
[----:B------:R-:W-:Y:S01]  /*6cb0*/  IMAD.MOV.U32 R26, RZ, RZ, RZ ;  /* 0x000000ffff1a7224 */ /* 0x000fe200078e00ff */
[----:B------:R-:W0:-:S04]  /*6cc0*/  DMUL R24, R4, R24 ;  /* 0x0000001804187228 */ /* 0x000e080000000000 */
[----:B-1----:R-:W1:-:S04]  /*6cd0*/  DMUL R2, R4, R2 ;  /* 0x0000000204027228 */ /* 0x002e480000000000 */
[----:B0-----:R0:W2:-:S04]  /*6ce0*/  DMUL R24, R26, R24 ;  /* 0x000000181a187228 */ /* 0x0010880000000000 */
[----:B-1----:R0:W1:Y:S01]  /*6cf0*/  DMUL R26, R26, R2 ;  /* 0x000000021a1a7228 */ /* 0x0020620000000000 */
[----:B------:R-:W-:Y:S05]  /*6d00*/  BRA `(.L_x_41956) ;  /* 0x000008e000007947 */ /* 0x000fea0003800000 */
.L_x_42027:
        /* <DEDUP_REMOVED lines=11> */
.L_x_42045:
[----:B------:R-:W1:-:S10]  /*6dc0*/  DADD R24, R28, -R28 ;  /* 0x000000001c187229 */ /* 0x000e54000000081c */
[----:B-1----:R-:W-:Y:S02]  /*6dd0*/  IMAD.MOV.U32 R26, RZ, RZ, R24 ;  /* 0x000000ffff1a7224 */ /* 0x002fe400078e0018 */
[----:B------:R-:W-:Y:S01]  /*6de0*/  IMAD.MOV.U32 R27, RZ, RZ, R25 ;  /* 0x000000ffff1b7224 */ /* 0x000fe200078e0019 */
[----:B------:R-:W-:Y:S05]  /*6df0*/  BRA `(.L_x_41956) ;  /* 0x000007f000007947 */ /* 0x000fea0003800000 */
.L_x_42026:
[----:B------:R-:W1:Y:S01]  /*6e00*/  DSETP.NEU.AND P2, PT, |R28|, +INF , PT ;  /* 0x7ff000001c00742a */ /* 0x000e620003f4d200 */
[----:B------:R-:W-:-:S13]  /*6e10*/  BSSY B2, `(.L_x_42046) ;  /* 0x0000011000027945 */ /* 0x000fda0003800000 */
[----:B-1----:R-:W-:Y:S05]  /*6e20*/  @!P2 BRA `(.L_x_42047) ;  /* 0x000000d00000a947 */ /* 0x002fea0003800000 */
[----:B------:R-:W1:-:S04]  /*6e30*/  DMUL R2, R28, c[0x2][0x1b8] ;  /* 0x00806e001c027a28 */ /* 0x000e480000000000 */
[----:B------:R-:W-:Y:S02]  /*6e40*/  DSETP.GE.AND P0, PT, |R28|, 2.14748364800000000000e+09, PT ;  /* 0x41e000001c00742a */ /* 0x000fe40003f06200 */
[----:B01----:R-:W0:Y:S08]  /*6e50*/  F2I.F64 R6, R2 ;  /* 0x0000000200067311 */ /* 0x003e300000301100 */
        /* <DEDUP_REMOVED lines=8> */
[----:B0-----:R-:W-:Y:S05]  /*6ee0*/  CALL.REL.NOINC `($_ZN2at6native27unrolled_elementwise_kernelIZZZNS0_50_GLOBAL__N__2680c7bb_12_PowKernel_cu_b2145a98_318424pow_tensor_tensor_kernelERNS_18TensorIteratorBaseEENKUlvE_clEvENKUlvE6_clEvEUlN3c107complexIdEES9_E_St5arrayIPcLm3EELi4E23TrivialOffsetCalculatorILi2EjESE_ILi1EjENS0_6memory15LoadWithoutCastENSH_16StoreWithoutCastEEEviT_T0_T2_T3_T4_T5_$__internal_trig_reduction_slowpathd) ;  /* 0x000165a000007944 */ /* 0x001fea0003c00000 */
[----:B------:R-:W-:Y:S05]  /*6ef0*/  BRA `(.L_x_42048) ;  /* 0x0000002000007947 */ /* 0x000fea0003800000 */
.L_x_42047:
[----:B------:R1:W2:Y:S01]  /*6f00*/  DMUL R42, RZ, R28 ;  /* 0x0000001cff2a7228 */ /* 0x0002a20000000000 */
[----:B0-----:R-:W-:-:S05]  /*6f10*/  IMAD.MOV.U32 R6, RZ, RZ, RZ ;  /* 0x000000ffff067224 */ /* 0x001fca00078e00ff */
.L_x_42048:
[----:B------:R-:W-:Y:S05]  /*6f20*/  BSYNC B2 ;  /* 0x0000000000027941 */ /* 0x000fea0003800000 */
.L_x_42046:
        /* <DEDUP_REMOVED lines=36> */
[----:B012---:R-:W-:Y:S05]  /*7170*/  CALL.REL.NOINC `($_ZN2at6native27unrolled_elementwise_kernelIZZZNS0_50_GLOBAL__N__2680c7bb_12_PowKernel_cu_b2145a98_318424pow_tensor_tensor_kernelERNS_18TensorIteratorBaseEENKUlvE_clEvENKUlvE6_clEvEUlN3c107complexIdEES9_E_St5arrayIPcLm3EELi4E23TrivialOffsetCalculatorILi2EjESE_ILi1EjENS0_6memory15LoadWithoutCastENSH_16StoreWithoutCastEEEviT_T0_T2_T3_T4_T5_$__internal_trig_reduction_slowpathd) ;  /* 0x0001631000007944 */ /* 0x007fea0003c00000 */
[----:B------:R-:W-:Y:S02]  /*7180*/  IMAD.MOV.U32 R0, RZ, RZ, R6 ;  /* 0x000000ffff007224 */ /* 0x000fe400078e0006 */
[----:B------:R-:W-:Y:S02]  /*7190*/  IMAD.MOV.U32 R26, RZ, RZ, R42 ;  /* 0x000000ffff1a7224 */ /* 0x000fe400078e002a */
[----:B------:R-:W-:Y:S01]  /*71a0*/  IMAD.MOV.U32 R27, RZ, RZ, R43 ;  /* 0x000000ffff1b7224 */ /* 0x000fe200078e002b */
[----:B------:R-:W-:Y:S05]  /*71b0*/  BRA `(.L_x_42051) ;  /* 0x0000002000007947 */ /* 0x000fea0003800000 */
.L_x_42050:
[----:B------:R1:W2:Y:S01]  /*71c0*/  DMUL R26, RZ, R28 ;  /* 0x0000001cff1a7228 */ /* 0x0002a20000000000 */
[----:B------:R-:W-:-:S05]  /*71d0*/  IMAD.MOV.U32 R0, RZ, RZ, RZ ;  /* 0x000000ffff007224 */ /* 0x000fca00078e00ff */
.L_x_42051:
[----:B------:R-:W-:Y:S05]  /*71e0*/  BSYNC B2 ;  /* 0x0000000000027941 */ /* 0x000fea0003800000 */
.L_x_42049:
        /* <DEDUP_REMOVED lines=24> */
.L_x_42025:
        /* <DEDUP_REMOVED lines=37> */
.L_x_42053:
[----:B------:R-:W-:Y:S05]  /*75c0*/  BSYNC B0 ;  /* 0x0000000000007941 */ /* 0x000fea0003800000 */
.L_x_42052:
[----:B------:R-:W-:Y:S02]  /*75d0*/  IMAD.MOV.U32 R26, RZ, RZ, R28 ;  /* 0x000000ffff1a7224 */ /* 0x000fe400078e001c */
[----:B------:R-:W-:Y:S02]  /*75e0*/  IMAD.MOV.U32 R27, RZ, RZ, R29 ;  /* 0x000000ffff1b7224 */ /* 0x000fe400078e001d */
.L_x_41956:
[----:B-12---:R-:W-:Y:S05]  /*75f0*/  BSYNC B1 ;  /* 0x0000000000017941 */ /* 0x006fea0003800000 */
.L_x_41955:
[----:B0-----:R-:W0:Y:S01]  /*7600*/  S2R R44, SR_TID.X ;  /* 0x00000000002c7919 */ /* 0x001e220000002100 */
[----:B------:R-:W-:Y:S01]  /*7610*/  BSSY B1, `(.L_x_42054) ;  /* 0x0000720000017945 */ /* 0x000fe20003800000 */
[----:B-----5:R-:W-:Y:S01]  /*7620*/  CS2R R30, SRZ ;  /* 0x00000000001e7805 */ /* 0x020fe2000001ff00 */
        /* <DEDUP_REMOVED lines=94> */
.L_x_42063:
        /* <DEDUP_REMOVED lines=19> */
[----:B---3--:R-:W-:Y:S05]  /*7d40*/  CALL.REL.NOINC `($__internal_75_$__cuda_sm20_div_rn_f64_full) ;  /* 0x000150f000007944 */ /* 0x008fea0003c00000 */
.L_x_42066:
[----:B------:R-:W-:Y:S05]  /*7d50*/  BSYNC B4 ;  /* 0x0000000000047941 */ /* 0x000fea0003800000 */
.L_x_42065:
        /* <DEDUP_REMOVED lines=15> */
.L_x_42064:
[----:B------:R-:W-:Y:S05]  /*7e50*/  BSYNC B3 ;  /* 0x0000000000037941 */ /* 0x000fea0003800000 */
.L_x_42062:
        /* <DEDUP_REMOVED lines=20> */
[----:B-1-3--:R-:W-:Y:S05]  /*7fa0*/  CALL.REL.NOINC `($__internal_75_$__cuda_sm20_div_rn_f64_full) ;  /* 0x00014e9000007944 */ /* 0x00afea0003c00000 */
.L_x_42068:
[----:B------:R-:W-:Y:S05]  /*7fb0*/  BSYNC B3 ;  /* 0x0000000000037941 */ /* 0x000fea0003800000 */
.L_x_42067:
        /* <DEDUP_REMOVED lines=43> */
.L_x_42070:
[----:B------:R-:W-:-:S04]  /*8270*/  ISETP.GE.AND P0, PT, R37, RZ, PT ;  /* 0x000000ff2500720c */ /* 0x000fc80003f06270 */
[----:B------:R-:W-:Y:S02]  /*8280*/  FSEL R2, RZ, 3.37028055040000000000e+12, P0 ;  /* 0x54442d18ff027808 */ /* 0x000fe40000000000 */
[----:B------:R-:W-:Y:S02]  /*8290*/  FSEL R3, RZ, 2.1426990032196044922, P0 ;  /* 0x400921fbff037808 */ /* 0x000fe40000000000 */
.L_x_42071:
[----:B------:R-:W-:Y:S05]  /*82a0*/  BSYNC B0 ;  /* 0x0000000000007941 */ /* 0x000fea0003800000 */
.L_x_42069:
[----:B------:R0:W2:Y:S02]  /*82b0*/  DADD R36, |R36|, |R38| ;  /* 0x0000000024247229 */ /* 0x0000a40000000626 */
[----:B0-----:R-:W-:Y:S02]  /*82c0*/  LOP3.LUT R39, R3, 0x80000000, R39, 0xb8, !PT ;  /* 0x8000000003277812 */ /* 0x001fe400078eb827 */
[----:B-1----:R-:W-:-:S04]  /*82d0*/  DMUL R28, R28, 0.5 ;  /* 0x3fe000001c1c7828 */ /* 0x002fc80000000000 */
[----:B--2---:R-:W0:-:S06]  /*82e0*/  DSETP.GTU.AND P0, PT, |R36|, +INF , PT ;  /* 0x7ff000002400742a */ /* 0x004e0c0003f0c200 */
[----:B0-----:R-:W-:Y:S02]  /*82f0*/  FSEL R2, R36, R2, P0 ;  /* 0x0000000224027208 */ /* 0x001fe40000000000 */
[----:B------:R-:W-:Y:S01]  /*8300*/  FSEL R3, R37, R39, P0 ;  /* 0x0000002725037208 */ /* 0x000fe20000000000 */
[----:B------:R-:W-:Y:S05]  /*8310*/  BRA `(.L_x_42072) ;  /* 0x00004a8000007947 */ /* 0x000fea0003800000 */
.L_x_42061:
        /* <DEDUP_REMOVED lines=27> */
[----:B0-----:R1:W0:-:S06]  /*84d0*/  DFMA R2, R2, R42, R28 ;  /* 0x0000002a0202722b */ /* 0x00120c000000001c */
        /* <DEDUP_REMOVED lines=49> */
.L_x_42075:
[----:B------:R-:W-:Y:S05]  /*87f0*/  BSYNC B0 ;  /* 0x0000000000007941 */ /* 0x000fea0003800000 */
.L_x_42074:
[----:B------:R-:W-:Y:S01]  /*8800*/  BSSY B3, `(.L_x_42076) ;  /* 0x0000008000037945 */ /* 0x000fe20003800000 */
[----:B------:R-:W-:Y:S05]  /*8810*/  @P4 BRA P5, `(.L_x_42077) ;  /* 0x0000006000004947 */ /* 0x000fea0002800000 */
[----:B------:R-:W-:Y:S01]  /*8820*/  IMAD.MOV.U32 R2, RZ, RZ, R40 ;  /* 0x000000ffff027224 */ /* 0x000fe200078e0028 */
[----:B------:R-:W-:Y:S01]  /*8830*/  MOV R0, 0x8880 ;  /* 0x0000888000007802 */ /* 0x000fe20000000f00 */
[----:B------:R-:W-:Y:S02]  /*8840*/  IMAD.MOV.U32 R3, RZ, RZ, R41 ;  /* 0x000000ffff037224 */ /* 0x000fe400078e0029 */
[----:B0-----:R-:W-:Y:S02]  /*8850*/  IMAD.MOV.U32 R48, RZ, RZ, R30 ;  /* 0x000000ffff307224 */ /* 0x001fe400078e001e */
[----:B------:R-:W-:Y:S02]  /*8860*/  IMAD.MOV.U32 R49, RZ, RZ, R31 ;  /* 0x000000ffff317224 */ /* 0x000fe400078e001f */
[----:B-1-3--:R-:W-:Y:S05]  /*8870*/  CALL.REL.NOINC `($__internal_75_$__cuda_sm20_div_rn_f64_full) ;  /* 0x000145c000007944 */ /* 0x00afea0003c00000 */
.L_x_42077:
[----:B------:R-:W-:Y:S05]  /*8880*/  BSYNC B3 ;  /* 0x0000000000037941 */ /* 0x000fea0003800000 */
.L_x_42076:
        /* <DEDUP_REMOVED lines=43> */
.L_x_42079:
[----:B------:R-:W-:-:S04]  /*8b40*/  ISETP.GE.AND P0, PT, R37, RZ, PT ;  /* 0x000000ff2500720c */ /* 0x000fc80003f06270 */
[----:B------:R-:W-:Y:S02]  /*8b50*/  FSEL R2, RZ, 3.37028055040000000000e+12, P0 ;  /* 0x54442d18ff027808 */ /* 0x000fe40000000000 */
[----:B------:R-:W-:Y:S02]  /*8b60*/  FSEL R3, RZ, 2.1426990032196044922, P0 ;  /* 0x400921fbff037808 */ /* 0x000fe40000000000 */
.L_x_42080:
[----:B------:R-:W-:Y:S05]  /*8b70*/  BSYNC B0 ;  /* 0x0000000000007941 */ /* 0x000fea0003800000 */
.L_x_42078:
[----:B------:R2:W4:Y:S02]  /*8b80*/  DADD R36, |R36|, |R38| ;  /* 0x0000000024247229 */ /* 0x0005240000000626 */
[----:B--2---:R-:W-:Y:S02]  /*8b90*/  LOP3.LUT R39, R3, 0x80000000, R39, 0xb8, !PT ;  /* 0x8000000003277812 */ /* 0x004fe400078eb827 */
[----:B-1----:R-:W-:-:S04]  /*8ba0*/  DMUL R28, R28, 0.5 ;  /* 0x3fe000001c1c7828 */ /* 0x002fc80000000000 */
[----:B----4-:R-:W1:-:S06]  /*8bb0*/  DSETP.GTU.AND P0, PT, |R36|, +INF , PT ;  /* 0x7ff000002400742a */ /* 0x010e4c0003f0c200 */
[----:B-1----:R-:W-:Y:S02]  /*8bc0*/  FSEL R2, R36, R2, P0 ;  /* 0x0000000224027208 */ /* 0x002fe40000000000 */
[----:B------:R-:W-:Y:S01]  /*8bd0*/  FSEL R3, R37, R39, P0 ;  /* 0x0000002725037208 */ /* 0x000fe20000000000 */
[----:B------:R-:W-:Y:S05]  /*8be0*/  BRA `(.L_x_42072) ;  /* 0x000041b000007947 */ /* 0x000fea0003800000 */
.L_x_42073:
        /* <DEDUP_REMOVED lines=29> */
.L_x_42082:
        /* <DEDUP_REMOVED lines=62> */
[----:B-1----:R-:W-:Y:S01]  /*91a0*/  FSEL R51, R61, R51, !P2 ;  /* 0x000000333d337208 */ /* 0x002fe20005000000 */
[----:B------:R-:W-:Y:S01]  /*91b0*/  IMAD.MOV.U32 R61, RZ, RZ, R3 ;  /* 0x000000ffff3d7224 */ /* 0x000fe200078e0003 */
[----:B------:R-:W-:Y:S01]  /*91c0*/  FSEL R52, R50, R60, !P2 ;  /* 0x0000003c32347208 */ /* 0x000fe20005000000 */
[----:B------:R-:W-:Y:S01]  /*91d0*/  IMAD.MOV.U32 R3, RZ, RZ, R5 ;  /* 0x000000ffff037224 */ /* 0x000fe200078e0005 */
[----:B------:R-:W-:Y:S01]  /*91e0*/  FSEL R50, R60, R50, !P2 ;  /* 0x000000323c327208 */ /* 0x000fe20005000000 */
        /* <DEDUP_REMOVED lines=12> */
[----:B--2---:R-:W-:Y:S05]  /*92b0*/  @P0 BRA `(.L_x_42082) ;  /* 0xfffffb0000000947 */ /* 0x004fea000383ffff */
[----:B------:R-:W-:Y:S05]  /*92c0*/  BSYNC B0 ;  /* 0x0000000000007941 */ /* 0x000fea0003800000 */
.L_x_42081:
        /* <DEDUP_REMOVED lines=77> */
.L_x_42084:
        /* <DEDUP_REMOVED lines=20> */
.L_x_42087:
[----:B------:R-:W-:Y:S05]  /*98e0*/  BSYNC B4 ;  /* 0x0000000000047941 */ /* 0x000fea0003800000 */
.L_x_42086:
        /* <DEDUP_REMOVED lines=15> */
.L_x_42085:
[----:B------:R-:W-:Y:S05]  /*99e0*/  BSYNC B3 ;  /* 0x0000000000037941 */ /* 0x000fea0003800000 */
.L_x_42083:
        /* <DEDUP_REMOVED lines=21> */
.L_x_42089:
[----:B------:R-:W-:Y:S05]  /*9b40*/  BSYNC B3 ;  /* 0x0000000000037941 */ /* 0x000fea0003800000 */
.L_x_42088:
        /* <DEDUP_REMOVED lines=43> */
.L_x_42091:
[----:B------:R-:W-:-:S04]  /*9e00*/  ISETP.GE.AND P0, PT, R37, RZ, PT ;  /* 0x000000ff2500720c */ /* 0x000fc80003f06270 */
[----:B------:R-:W-:Y:S02]  /*9e10*/  FSEL R2, RZ, 3.37028055040000000000e+12, P0 ;  /* 0x54442d18ff027808 */ /* 0x000fe40000000000 */
[----:B------:R-:W-:Y:S02]  /*9e20*/  FSEL R3, RZ, 2.1426990032196044922, P0 ;  /* 0x400921fbff037808 */ /* 0x000fe40000000000 */
.L_x_42092:
[----:B------:R-:W-:Y:S05]  /*9e30*/  BSYNC B0 ;  /* 0x0000000000007941 */ /* 0x000fea0003800000 */
.L_x_42090:
[----:B------:R0:W2:Y:S02]  /*9e40*/  DADD R36, |R36|, |R38| ;  /* 0x0000000024247229 */ /* 0x0000a40000000626 */
[----:B0-----:R-:W-:Y:S02]  /*9e50*/  LOP3.LUT R39, R3, 0x80000000, R39, 0xb8, !PT ;  /* 0x8000000003277812 */ /* 0x001fe400078eb827 */
[----:B-1----:R-:W-:-:S04]  /*9e60*/  DMUL R28, R28, 0.5 ;  /* 0x3fe000001c1c7828 */ /* 0x002fc80000000000 */
[----:B--2---:R-:W0:-:S06]  /*9e70*/  DSETP.GTU.AND P0, PT, |R36|, +INF , PT ;  /* 0x7ff000002400742a */ /* 0x004e0c0003f0c200 */
[----:B0-----:R-:W-:Y:S02]  /*9e80*/  FSEL R2, R36, R2, P0 ;  /* 0x0000000224027208 */ /* 0x001fe40000000000 */
[----:B------:R-:W-:Y:S01]  /*9e90*/  FSEL R3, R37, R39, P0 ;  /* 0x0000002725037208 */ /* 0x000fe20000000000 */
[----:B------:R-:W-:Y:S05]  /*9ea0*/  BRA `(.L_x_42072) ;  /* 0x00002ef000007947 */ /* 0x000fea0003800000 */
.L_x_42060:
        /* <DEDUP_REMOVED lines=113> */
.L_x_42094:
[----:B------:R-:W-:Y:S05]  /*a5c0*/  BSYNC B0 ;  /* 0x0000000000007941 */ /* 0x000fea0003800000 */
.L_x_42093:
        /* <DEDUP_REMOVED lines=8> */
[----:B------:R-:W-:Y:S02]  /*a650*/  IMAD.MOV.U32 R4, RZ, RZ, R2 ;  /* 0x000000ffff047224 */ /* 0x000fe400078e0002 */
[----:B------:R-:W-:Y:S02]  /*a660*/  IMAD.MOV.U32 R5, RZ, RZ, R3 ;  /* 0x000000ffff057224 */ /* 0x000fe400078e0003 */
.L_x_42096:
[----:B------:R-:W-:Y:S05]  /*a670*/  BSYNC B3 ;  /* 0x0000000000037941 */ /* 0x000fea0003800000 */
.L_x_42095:
        /* <DEDUP_REMOVED lines=43> */
.L_x_42098:
[----:B------:R-:W-:-:S04]  /*a930*/  ISETP.GE.AND P0, PT, R37, RZ, PT ;  /* 0x000000ff2500720c */ /* 0x000fc80003f06270 */
[----:B------:R-:W-:Y:S02]  /*a940*/  FSEL R2, RZ, 3.37028055040000000000e+12, P0 ;  /* 0x54442d18ff027808 */ /* 0x000fe40000000000 */
[----:B------:R-:W-:Y:S02]  /*a950*/  FSEL R3, RZ, 2.1426990032196044922, P0 ;  /* 0x400921fbff037808 */ /* 0x000fe40000000000 */
.L_x_42099:
[----:B------:R-:W-:Y:S05]  /*a960*/  BSYNC B0 ;  /* 0x0000000000007941 */ /* 0x000fea0003800000 */
.L_x_42097:
[----:B------:R2:W4:Y:S02]  /*a970*/  DADD R36, |R36|, |R38| ;  /* 0x0000000024247229 */ /* 0x0005240000000626 */
[----:B--2---:R-:W-:-:S04]  /*a980*/  LOP3.LUT R39, R3, 0x80000000, R39, 0xb8, !PT ;  /* 0x8000000003277812 */ /* 0x004fc800078eb827 */
[----:B----4-:R-:W2:-:S06]  /*a990*/  DSETP.GTU.AND P0, PT, |R36|, +INF , PT ;  /* 0x7ff000002400742a */ /* 0x010e8c0003f0c200 */
[----:B--2---:R-:W-:Y:S02]  /*a9a0*/  FSEL R2, R36, R2, P0 ;  /* 0x0000000224027208 */ /* 0x004fe40000000000 */
[----:B------:R-:W-:Y:S01]  /*a9b0*/  FSEL R3, R37, R39, P0 ;  /* 0x0000002725037208 */ /* 0x000fe20000000000 */
[----:B------:R-:W-:Y:S05]  /*a9c0*/  BRA `(.L_x_42072) ;  /* 0x000023d000007947 */ /* 0x000fea0003800000 */
.L_x_42059:
        /* <DEDUP_REMOVED lines=68> */
.L_x_42102:
        /* <DEDUP_REMOVED lines=20> */
.L_x_42105:
[----:B------:R-:W-:Y:S05]  /*af50*/  BSYNC B4 ;  /* 0x0000000000047941 */ /* 0x000fea0003800000 */
.L_x_42104:
        /* <DEDUP_REMOVED lines=15> */
.L_x_42103:
[----:B------:R-:W-:Y:S05]  /*b050*/  BSYNC B3 ;  /* 0x0000000000037941 */ /* 0x000fea0003800000 */
.L_x_42101:
        /* <DEDUP_REMOVED lines=44> */
.L_x_42100:
        /* <DEDUP_REMOVED lines=46> */
.L_x_42058:
        /* <DEDUP_REMOVED lines=22> */
[----:B---3--:R-:W-:Y:S05]  /*b760*/  CALL.REL.NOINC `($__internal_75_$__cuda_sm20_div_rn_f64_full) ;  /* 0x000116d000007944 */ /* 0x008fea0003c00000 */
.L_x_42107:
[----:B------:R-:W-:Y:S05]  /*b770*/  BSYNC B3 ;  /* 0x0000000000037941 */ /* 0x000fea0003800000 */
.L_x_42106:
        /* <DEDUP_REMOVED lines=23> */
[----:B---3--:R-:W-:Y:S05]  /*b8f0*/  CALL.REL.NOINC `($__internal_75_$__cuda_sm20_div_rn_f64_full) ;  /* 0x0001154000007944 */ /* 0x008fea0003c00000 */
[----:B------:R-:W-:Y:S02]  /*b900*/  IMAD.MOV.U32 R4, RZ, RZ, R2 ;  /* 0x000000ffff047224 */ /* 0x000fe400078e0002 */
[----:B------:R-:W-:Y:S02]  /*b910*/  IMAD.MOV.U32 R5, RZ, RZ, R3 ;  /* 0x000000ffff057224 */ /* 0x000fe400078e0003 */
.L_x_42109:
[----:B-12---:R-:W-:Y:S05]  /*b920*/  BSYNC B3 ;  /* 0x0000000000037941 */ /* 0x006fea0003800000 */
.L_x_42108:
        /* <DEDUP_REMOVED lines=112> */
.L_x_42111:
[----:B------:R-:W-:Y:S05]  /*c030*/  BSYNC B0 ;  /* 0x0000000000007941 */ /* 0x000fea0003800000 */
.L_x_42110:
        /* <DEDUP_REMOVED lines=10> */
.L_x_42113:
[----:B------:R-:W-:Y:S05]  /*c0e0*/  BSYNC B3 ;  /* 0x0000000000037941 */ /* 0x000fea0003800000 */
.L_x_42112:
        /* <DEDUP_REMOVED lines=43> */
.L_x_42115:
[----:B------:R-:W-:-:S04]  /*c3a0*/  ISETP.GE.AND P0, PT, R37, RZ, PT ;  /* 0x000000ff2500720c */ /* 0x000fc80003f06270 */
[----:B------:R-:W-:Y:S02]  /*c3b0*/  FSEL R2, RZ, 3.37028055040000000000e+12, P0 ;  /* 0x54442d18ff027808 */ /* 0x000fe40000000000 */
[----:B------:R-:W-:Y:S02]  /*c3c0*/  FSEL R3, RZ, 2.1426990032196044922, P0 ;  /* 0x400921fbff037808 */ /* 0x000fe40000000000 */
.L_x_42116:
[----:B------:R-:W-:Y:S05]  /*c3d0*/  BSYNC B0 ;  /* 0x0000000000007941 */ /* 0x000fea0003800000 */
.L_x_42114:
[----:B------:R2:W4:Y:S02]  /*c3e0*/  DADD R36, |R36|, |R38| ;  /* 0x0000000024247229 */ /* 0x0005240000000626 */
[----:B--2---:R-:W-:Y:S02]  /*c3f0*/  LOP3.LUT R39, R3, 0x80000000, R39, 0xb8, !PT ;  /* 0x8000000003277812 */ /* 0x004fe400078eb827 */
[----:B-1----:R-:W-:-:S04]  /*c400*/  DADD R28, R28, 1 ;  /* 0x3ff000001c1c7429 */ /* 0x002fc80000000000 */
[----:B----4-:R-:W1:-:S06]  /*c410*/  DSETP.GTU.AND P0, PT, |R36|, +INF , PT ;  /* 0x7ff000002400742a */ /* 0x010e4c0003f0c200 */
[----:B-1----:R-:W-:Y:S02]  /*c420*/  FSEL R2, R36, R2, P0 ;  /* 0x0000000224027208 */ /* 0x002fe40000000000 */
[----:B------:R-:W-:Y:S01]  /*c430*/  FSEL R3, R37, R39, P0 ;  /* 0x0000002725037208 */ /* 0x000fe20000000000 */
[----:B------:R-:W-:Y:S05]  /*c440*/  BRA `(.L_x_42072) ;  /* 0x0000095000007947 */ /* 0x000fea0003800000 */
.L_x_42057:
        /* <DEDUP_REMOVED lines=88> */
.L_x_42118:
[----:B------:R-:W-:Y:S05]  /*c9d0*/  BSYNC B0 ;  /* 0x0000000000007941 */ /* 0x000fea0003800000 */
.L_x_42117:
        /* <DEDUP_REMOVED lines=8> */
.L_x_42120:
[----:B------:R-:W-:Y:S05]  /*ca60*/  BSYNC B3 ;  /* 0x0000000000037941 */ /* 0x000fea0003800000 */
.L_x_42119:
        /* <DEDUP_REMOVED lines=43> */
.L_x_42122:
[----:B------:R-:W-:Y:S02]  /*cd20*/  FSEL R2, RZ, 3.37028055040000000000e+12, P2 ;  /* 0x54442d18ff027808 */ /* 0x000fe40001000000 */
[----:B------:R-:W-:Y:S02]  /*cd30*/  FSEL R3, RZ, 2.1426990032196044922, P2 ;  /* 0x400921fbff037808 */ /* 0x000fe40001000000 */
.L_x_42123:
[----:B------:R-:W-:Y:S05]  /*cd40*/  BSYNC B0 ;  /* 0x0000000000007941 */ /* 0x000fea0003800000 */
.L_x_42121:
[----:B------:R2:W4:Y:S02]  /*cd50*/  DADD R36, |R36|, |R38| ;  /* 0x0000000024247229 */ /* 0x0005240000000626 */
[----:B--2---:R-:W-:-:S04]  /*cd60*/  LOP3.LUT R39, R3, 0x80000000, R39, 0xb8, !PT ;  /* 0x8000000003277812 */ /* 0x004fc800078eb827 */
[----:B----4-:R-:W2:-:S06]  /*cd70*/  DSETP.GTU.AND P0, PT, |R36|, +INF , PT ;  /* 0x7ff000002400742a */ /* 0x010e8c0003f0c200 */
[----:B--2---:R-:W-:Y:S02]  /*cd80*/  FSEL R2, R36, R2, P0 ;  /* 0x0000000224027208 */ /* 0x004fe40000000000 */
[----:B------:R-:W-:Y:S02]  /*cd90*/  FSEL R3, R37, R39, P0 ;  /* 0x0000002725037208 */ /* 0x000fe40000000000 */
.L_x_42072:
[----:B------:R-:W-:Y:S05]  /*cda0*/  BSYNC B2 ;  /* 0x0000000000027941 */ /* 0x000fea0003800000 */
.L_x_42056:
[----:B------:R-:W2:-:S04]  /*cdb0*/  DMUL R36, R2, R32 ;  /* 0x0000002002247228 */ /* 0x000e880000000000 */
[----:B------:R-:W4:-:S04]  /*cdc0*/  DMUL R2, R2, R34 ;  /* 0x0000002202027228 */ /* 0x000f080000000000 */
[----:B-12---:R-:W1:-:S04]  /*cdd0*/  DFMA R36, R28, R34, R36 ;  /* 0x000000221c24722b */ /* 0x006e480000000024 */
[----:B----4-:R2:W4:-:S06]  /*cde0*/  DFMA R32, R28, R32, -R2 ;  /* 0x000000201c20722b */ /* 0x01050c0000000802 */
        /* <DEDUP_REMOVED lines=48> */
.L_x_42129:
[----:B------:R-:W-:Y:S05]  /*d0f0*/  BSYNC B0 ;  /* 0x0000000000007941 */ /* 0x000fea0003800000 */
.L_x_42128:
        /* <DEDUP_REMOVED lines=13> */
[----:B0123--:R-:W-:Y:S05]  /*d1d0*/  CALL.REL.NOINC `($_ZN2at6native27unrolled_elementwise_kernelIZZZNS0_50_GLOBAL__N__2680c7bb_12_PowKernel_cu_b2145a98_318424pow_tensor_tensor_kernelERNS_18TensorIteratorBaseEENKUlvE_clEvENKUlvE6_clEvEUlN3c107complexIdEES9_E_St5arrayIPcLm3EELi4E23TrivialOffsetCalculatorILi2EjESE_ILi1EjENS0_6memory15LoadWithoutCastENSH_16StoreWithoutCastEEEviT_T0_T2_T3_T4_T5_$__internal_trig_reduction_slowpathd) ;  /* 0x000102b000007944 */ /* 0x00ffea0003c00000 */
[----:B------:R-:W-:Y:S02]  /*d1e0*/  IMAD.MOV.U32 R28, RZ, RZ, R42 ;  /* 0x000000ffff1c7224 */ /* 0x000fe400078e002a */
[----:B------:R-:W-:Y:S01]  /*d1f0*/  IMAD.MOV.U32 R29, RZ, RZ, R43 ;  /* 0x000000ffff1d7224 */ /* 0x000fe200078e002b */
[----:B------:R-:W-:Y:S05]  /*d200*/  BRA `(.L_x_42132) ;  /* 0x0000002000007947 */ /* 0x000fea0003800000 */
.L_x_42131:
[----:B------:R2:W4:Y:S01]  /*d210*/  DMUL R28, RZ, R36 ;  /* 0x00000024ff1c7228 */ /* 0x0005220000000000 */
[----:B------:R-:W-:-:S05]  /*d220*/  IMAD.MOV.U32 R6, RZ, RZ, RZ ;  /* 0x000000ffff067224 */ /* 0x000fca00078e00ff */
.L_x_42132:
[----:B------:R-:W-:Y:S05]  /*d230*/  BSYNC B2 ;  /* 0x0000000000027941 */ /* 0x000fea0003800000 */
.L_x_42130:
        /* <DEDUP_REMOVED lines=36> */
[----:B012---:R-:W-:Y:S05]  /*d480*/  CALL.REL.NOINC `($_ZN2at6native27unrolled_elementwise_kernelIZZZNS0_50_GLOBAL__N__2680c7bb_12_PowKernel_cu_b2145a98_318424pow_tensor_tensor_kernelERNS_18TensorIteratorBaseEENKUlvE_clEvENKUlvE6_clEvEUlN3c107complexIdEES9_E_St5arrayIPcLm3EELi4E23TrivialOffsetCalculatorILi2EjESE_ILi1EjENS0_6memory15LoadWithoutCastENSH_16StoreWithoutCastEEEviT_T0_T2_T3_T4_T5_$__internal_trig_reduction_slowpathd) ;  /* 0x0001000000007944 */ /* 0x007fea0003c00000 */
[----:B------:R-:W-:Y:S01]  /*d490*/  IMAD.MOV.U32 R0, RZ, RZ, R6 ;  /* 0x000000ffff007224 */ /* 0x000fe200078e0006 */
[----:B------:R-:W-:Y:S05]  /*d4a0*/  BRA `(.L_x_42135) ;  /* 0x0000002000007947 */ /* 0x000fea0003800000 */
.L_x_42134:
[----:B------:R2:W3:Y:S01]  /*d4b0*/  DMUL R42, RZ, R36 ;  /* 0x00000024ff2a7228 */ /* 0x0004e20000000000 */
[----:B------:R-:W-:-:S05]  /*d4c0*/  IMAD.MOV.U32 R0, RZ, RZ, RZ ;  /* 0x000000ffff007224 */ /* 0x000fca00078e00ff */
.L_x_42135:
[----:B------:R-:W-:Y:S05]  /*d4d0*/  BSYNC B2 ;  /* 0x0000000000027941 */ /* 0x000fea0003800000 */
.L_x_42133:
        /* <DEDUP_REMOVED lines=25> */
.L_x_42127:
        /* <DEDUP_REMOVED lines=38> */
.L_x_42137:
[----:B------:R-:W-:Y:S05]  /*d8d0*/  BSYNC B0 ;  /* 0x0000000000007941 */ /* 0x000fea0003800000 */
.L_x_42136:
        /* <DEDUP_REMOVED lines=17> */
.L_x_42139:
[----:B------:R2:W4:Y:S01]  /*d9f0*/  DMUL R28, RZ, R36 ;  /* 0x00000024ff1c7228 */ /* 0x0005220000000000 */
[----:B------:R-:W-:-:S05]  /*da00*/  IMAD.MOV.U32 R6, RZ, RZ, RZ ;  /* 0x000000ffff067224 */ /* 0x000fca00078e00ff */
.L_x_42140:
[----:B------:R-:W-:Y:S05]  /*da10*/  BSYNC B2 ;  /* 0x0000000000027941 */ /* 0x000fea0003800000 */
.L_x_42138:
        /* <DEDUP_REMOVED lines=39> */
.L_x_42142:
[----:B------:R2:W3:Y:S01]  /*dc90*/  DMUL R42, RZ, R36 ;  /* 0x00000024ff2a7228 */ /* 0x0004e20000000000 */
[----:B------:R-:W-:-:S05]  /*dca0*/  IMAD.MOV.U32 R0, RZ, RZ, RZ ;  /* 0x000000ffff007224 */ /* 0x000fca00078e00ff */
.L_x_42143:
[----:B------:R-:W-:Y:S05]  /*dcb0*/  BSYNC B2 ;  /* 0x0000000000027941 */ /* 0x000fea0003800000 */
.L_x_42141:
        /* <DEDUP_REMOVED lines=9> */
[----:B------:R-:W4:Y:S01]  /*dd50*/  DMUL R46, R42, R42 ;  /* 0x0000002a2a2e7228 */ /* 0x000f220000000000 */
[----:B------:R-:W-:-:S03]  /*dd60*/  IMAD.MOV.U32 R0, RZ, RZ, 0x3de5db65 ;  /* 0x3de5db65ff007424 */ /* 0x000fc600078e00ff */
[----:B------:R-:W-:Y:S02]  /*dd70*/  FSEL R40, -R40, 4.2945490664224492434e-19, !P0 ;  /* 0x20fd816428287808 */ /* 0x000fe40004000100 */
[----:B------:R-:W-:Y:S02]  /*dd80*/  FSEL R41, R0, -0.082518599927425384521, !P0 ;  /* 0xbda8ff8300297808 */ /* 0x000fe40004000000 */
[C---:B-12---:R-:W-:Y:S02]  /*dd90*/  LEA.HI R2, R31.reuse, 0xffffff09, RZ, 0xc ;  /* 0xffffff091f027811 */ /* 0x046fe400078f60ff */
[----:B------:R-:W-:Y:S02]  /*dda0*/  LOP3.LUT R0, R31, 0xfffff, RZ, 0xc0, !PT ;  /* 0x000fffff1f007812 */ /* 0x000fe400078ec0ff */
[----:B------:R-:W-:Y:S02]  /*ddb0*/  LEA.HI R3, R2, R2, RZ, 0x1 ;  /* 0x0000000202037211 */ /* 0x000fe400078f08ff */
        /* <DEDUP_REMOVED lines=10> */
[----:B0-----:R-:W-:-:S04]  /*de60*/  SHF.R.S32.HI R5, RZ, 0x1, R3 ;  /* 0x00000001ff057819 */ /* 0x001fc80000011403 */
[----:B-1----:R-:W0:Y:S01]  /*de70*/  @P1 DFMA R42, R42, -1, RZ ;  /* 0xbff000002a2a182b */ /* 0x002e2200000000ff */
[----:B------:R-:W-:Y:S01]  /*de80*/  LEA R3, R5, 0x3ff00000, 0x14 ;  /* 0x3ff0000005037811 */ /* 0x000fe200078ea0ff */
[----:B------:R-:W-:Y:S02]  /*de90*/  IMAD.IADD R5, R2, 0x1, -R5 ;  /* 0x0000000102057824 */ /* 0x000fe400078e0a05 */
[----:B------:R-:W-:Y:S02]  /*dea0*/  IMAD.MOV.U32 R2, RZ, RZ, RZ ;  /* 0x000000ffff027224 */ /* 0x000fe400078e00ff */
        /* <DEDUP_REMOVED lines=8> */
.L_x_42126:
        /* <DEDUP_REMOVED lines=11> */
.L_x_42144:
[----:B------:R-:W0:-:S10]  /*dfe0*/  DADD R28, R36, -R36 ;  /* 0x00000000241c7229 */ /* 0x000e140000000824 */
[----:B0-----:R-:W-:Y:S02]  /*dff0*/  IMAD.MOV.U32 R30, RZ, RZ, R28 ;  /* 0x000000ffff1e7224 */ /* 0x001fe400078e001c */
[----:B------:R-:W-:Y:S01]  /*e000*/  IMAD.MOV.U32 R31, RZ, RZ, R29 ;  /* 0x000000ffff1f7224 */ /* 0x000fe200078e001d */
[----:B------:R-:W-:Y:S05]  /*e010*/  BRA `(.L_x_42055) ;  /* 0x000007f000007947 */ /* 0x000fea0003800000 */
.L_x_42125:
        /* <DEDUP_REMOVED lines=14> */
[----:B0--3--:R-:W-:Y:S05]  /*e100*/  CALL.REL.NOINC `($_ZN2at6native27unrolled_elementwise_kernelIZZZNS0_50_GLOBAL__N__2680c7bb_12_PowKernel_cu_b2145a98_318424pow_tensor_tensor_kernelERNS_18TensorIteratorBaseEENKUlvE_clEvENKUlvE6_clEvEUlN3c107complexIdEES9_E_St5arrayIPcLm3EELi4E23TrivialOffsetCalculatorILi2EjESE_ILi1EjENS0_6memory15LoadWithoutCastENSH_16StoreWithoutCastEEEviT_T0_T2_T3_T4_T5_$__internal_trig_reduction_slowpathd) ;  /* 0x0000f38000007944 */ /* 0x009fea0003c00000 */
[----:B------:R-:W-:Y:S05]  /*e110*/  BRA `(.L_x_42147) ;  /* 0x0000002000007947 */ /* 0x000fea0003800000 */
.L_x_42146:
[----:B------:R0:W1:Y:S01]  /*e120*/  DMUL R42, RZ, R36 ;  /* 0x00000024ff2a7228 */ /* 0x0000620000000000 */
[----:B------:R-:W-:-:S05]  /*e130*/  IMAD.MOV.U32 R6, RZ, RZ, RZ ;  /* 0x000000ffff067224 */ /* 0x000fca00078e00ff */
.L_x_42147:
[----:B------:R-:W-:Y:S05]  /*e140*/  BSYNC B2 ;  /* 0x0000000000027941 */ /* 0x000fea0003800000 */
.L_x_42145:
        /* <DEDUP_REMOVED lines=36> */
[----:B0123--:R-:W-:Y:S05]  /*e390*/  CALL.REL.NOINC `($_ZN2at6native27unrolled_elementwise_kernelIZZZNS0_50_GLOBAL__N__2680c7bb_12_PowKernel_cu_b2145a98_318424pow_tensor_tensor_kernelERNS_18TensorIteratorBaseEENKUlvE_clEvENKUlvE6_clEvEUlN3c107complexIdEES9_E_St5arrayIPcLm3EELi4E23TrivialOffsetCalculatorILi2EjESE_ILi1EjENS0_6memory15LoadWithoutCastENSH_16StoreWithoutCastEEEviT_T0_T2_T3_T4_T5_$__internal_trig_reduction_slowpathd) ;  /* 0x0000f0f000007944 */ /* 0x00ffea0003c00000 */
[----:B------:R-:W-:Y:S02]  /*e3a0*/  IMAD.MOV.U32 R0, RZ, RZ, R6 ;  /* 0x000000ffff007224 */ /* 0x000fe400078e0006 */
[----:B------:R-:W-:Y:S02]  /*e3b0*/  IMAD.MOV.U32 R30, RZ, RZ, R42 ;  /* 0x000000ffff1e7224 */ /* 0x000fe400078e002a */
[----:B------:R-:W-:Y:S01]  /*e3c0*/  IMAD.MOV.U32 R31, RZ, RZ, R43 ;  /* 0x000000ffff1f7224 */ /* 0x000fe200078e002b */
[----:B------:R-:W-:Y:S05]  /*e3d0*/  BRA `(.L_x_42150) ;  /* 0x0000002000007947 */ /* 0x000fea0003800000 */
.L_x_42149:
[----:B------:R1:W2:Y:S01]  /*e3e0*/  DMUL R30, RZ, R36 ;  /* 0x00000024ff1e7228 */ /* 0x0002a20000000000 */
[----:B------:R-:W-:-:S05]  /*e3f0*/  IMAD.MOV.U32 R0, RZ, RZ, RZ ;  /* 0x000000ffff007224 */ /* 0x000fca00078e00ff */
.L_x_42150:
[----:B------:R-:W-:Y:S05]  /*e400*/  BSYNC B2 ;  /* 0x0000000000027941 */ /* 0x000fea0003800000 */
.L_x_42148:
        /* <DEDUP_REMOVED lines=24> */
.L_x_42124:
        /* <DEDUP_REMOVED lines=37> */
.L_x_42152:
[----:B------:R-:W-:Y:S05]  /*e7e0*/  BSYNC B0 ;  /* 0x0000000000007941 */ /* 0x000fea0003800000 */
.L_x_42151:
[----:B------:R-:W-:Y:S02]  /*e7f0*/  IMAD.MOV.U32 R30, RZ, RZ, R36 ;  /* 0x000000ffff1e7224 */ /* 0x000fe400078e0024 */
[----:B------:R-:W-:Y:S02]  /*e800*/  IMAD.MOV.U32 R31, RZ, RZ, R37 ;  /* 0x000000ffff1f7224 */ /* 0x000fe400078e0025 */
.L_x_42055:
[----:B012---:R-:W-:Y:S05]  /*e810*/  BSYNC B1 ;  /* 0x0000000000017941 */ /* 0x007fea0003800000 */
.L_x_42054:
[----:B------:R-:W-:Y:S01]  /*e820*/  IADD3 R0, R44, 0x100, RZ ;  /* 0x000001002c007810 */ /* 0x000fe20007ffe0ff */
[----:B------:R-:W-:Y:S01]  /*e830*/  BSSY B1, `(.L_x_42153) ;  /* 0x0000722000017945 */ /* 0x000fe20003800000 */
[----:B------:R-:W-:Y:S01]  /*e840*/  CS2R R38, SRZ ;  /* 0x0000000000267805 */ /* 0x000fe2000001ff00 */
[----:B------:R-:W-:Y:S01]  /*e850*/  CS2R R34, SRZ ;  /* 0x0000000000227805 */ /* 0x000fe2000001ff00 */
[----:B------:R-:W-:Y:S01]  /*e860*/  ISETP.GE.AND P0, PT, R0, UR5, PT ;  /* 0x0000000500007c0c */ /* 0x000fe2000bf06270 */
        /* <DEDUP_REMOVED lines=92> */
.L_x_42162:
        /* <DEDUP_REMOVED lines=20> */
.L_x_42165:
[----:B------:R-:W-:Y:S05]  /*ef70*/  BSYNC B4 ;  /* 0x0000000000047941 */ /* 0x000fea0003800000 */
.L_x_42164:
        /* <DEDUP_REMOVED lines=15> */
.L_x_42163:
[----:B------:R-:W-:Y:S05]  /*f070*/  BSYNC B3 ;  /* 0x0000000000037941 */ /* 0x000fea0003800000 */
.L_x_42161:
        /* <DEDUP_REMOVED lines=21> */
.L_x_42167:
[----:B------:R-:W-:Y:S05]  /*f1d0*/  BSYNC B3 ;  /* 0x0000000000037941 */ /* 0x000fea0003800000 */
.L_x_42166:
        /* <DEDUP_REMOVED lines=43> */
.L_x_42169:
[----:B------:R-:W-:-:S04]  /*f490*/  ISETP.GE.AND P0, PT, R9, RZ, PT ;  /* 0x000000ff0900720c */ /* 0x000fc80003f06270 */
[----:B------:R-:W-:Y:S02]  /*f4a0*/  FSEL R2, RZ, 3.37028055040000000000e+12, P0 ;  /* 0x54442d18ff027808 */ /* 0x000fe40000000000 */
[----:B------:R-:W-:Y:S02]  /*f4b0*/  FSEL R3, RZ, 2.1426990032196044922, P0 ;  /* 0x400921fbff037808 */ /* 0x000fe40000000000 */
.L_x_42170:
[----:B------:R-:W-:Y:S05]  /*f4c0*/  BSYNC B0 ;  /* 0x0000000000007941 */ /* 0x000fea0003800000 */
.L_x_42168:
[----:B------:R0:W2:Y:S02]  /*f4d0*/  DADD R8, |R8|, |R10| ;  /* 0x0000000008087229 */ /* 0x0000a4000000060a */
[----:B0-----:R-:W-:Y:S02]  /*f4e0*/  LOP3.LUT R11, R3, 0x80000000, R11, 0xb8, !PT ;  /* 0x80000000030b7812 */ /* 0x001fe400078eb80b */
[----:B-1----:R-:W-:-:S04]  /*f4f0*/  DMUL R32, R32, 0.5 ;  /* 0x3fe0000020207828 */ /* 0x002fc80000000000 */
[----:B--2---:R-:W0:-:S06]  /*f500*/  DSETP.GTU.AND P0, PT, |R8|, +INF , PT ;  /* 0x7ff000000800742a */ /* 0x004e0c0003f0c200 */
[----:B0-----:R-:W-:Y:S02]  /*f510*/  FSEL R2, R8, R2, P0 ;  /* 0x0000000208027208 */ /* 0x001fe40000000000 */
[----:B------:R-:W-:Y:S01]  /*f520*/  FSEL R3, R9, R11, P0 ;  /* 0x0000000b09037208 */ /* 0x000fe20000000000 */
[----:B------:R-:W-:Y:S05]  /*f530*/  BRA `(.L_x_42171) ;  /* 0x00004a9000007947 */ /* 0x000fea0003800000 */
.L_x_42160:
        /* <DEDUP_REMOVED lines=77> */
.L_x_42174:
[----:B------:R-:W-:Y:S05]  /*fa10*/  BSYNC B0 ;  /* 0x0000000000007941 */ /* 0x000fea0003800000 */
.L_x_42173:
[----:B------:R-:W-:Y:S01]  /*fa20*/  BSSY B3, `(.L_x_42175) ;  /* 0x0000008000037945 */ /* 0x000fe20003800000 */
[----:B------:R-:W-:Y:S05]  /*fa30*/  @P4 BRA P5, `(.L_x_42176) ;  /* 0x0000006000004947 */ /* 0x000fea0002800000 */
[----:B------:R-:W-:Y:S01]  /*fa40*/  IMAD.MOV.U32 R2, RZ, RZ, R34 ;  /* 0x000000ffff027224 */ /* 0x000fe200078e0022 */
[----:B------:R-:W-:Y:S01]  /*fa50*/  MOV R0, 0xfaa0 ;  /* 0x0000faa000007802 */ /* 0x000fe20000000f00 */
[----:B------:R-:W-:Y:S02]  /*fa60*/  IMAD.MOV.U32 R3, RZ, RZ, R35 ;  /* 0x000000ffff037224 */ /* 0x000fe400078e0023 */
[----:B------:R-:W-:Y:S02]  /*fa70*/  IMAD.MOV.U32 R48, RZ, RZ, R36 ;  /* 0x000000ffff307224 */ /* 0x000fe400078e0024 */
[----:B------:R-:W-:Y:S02]  /*fa80*/  IMAD.MOV.U32 R49, RZ, RZ, R37 ;  /* 0x000000ffff317224 */ /* 0x000fe400078e0025 */
[----:B01-3--:R-:W-:Y:S05]  /*fa90*/  CALL.REL.NOINC `($__internal_75_$__cuda_sm20_div_rn_f64_full) ;  /* 0x0000d3a000007944 */ /* 0x00bfea0003c00000 */
.L_x_42176:
[----:B------:R-:W-:Y:S05]  /*faa0*/  BSYNC B3 ;  /* 0x0000000000037941 */ /* 0x000fea0003800000 */
.L_x_42175:
        /* <DEDUP_REMOVED lines=43> */
.L_x_42178:
[----:B------:R-:W-:-:S04]  /*fd60*/  ISETP.GE.AND P0, PT, R9, RZ, PT ;  /* 0x000000ff0900720c */ /* 0x000fc80003f06270 */
[----:B------:R-:W-:Y:S02]  /*fd70*/  FSEL R2, RZ, 3.37028055040000000000e+12, P0 ;  /* 0x54442d18ff027808 */ /* 0x000fe40000000000 */
[----:B------:R-:W-:Y:S02]  /*fd80*/  FSEL R3, RZ, 2.1426990032196044922, P0 ;  /* 0x400921fbff037808 */ /* 0x000fe40000000000 */
.L_x_42179:
[----:B------:R-:W-:Y:S05]  /*fd90*/  BSYNC B0 ;  /* 0x0000000000007941 */ /* 0x000fea0003800000 */
.L_x_42177:
[----:B------:R2:W4:Y:S02]  /*fda0*/  DADD R8, |R8|, |R10| ;  /* 0x0000000008087229 */ /* 0x000524000000060a */
[----:B--2---:R-:W-:Y:S02]  /*fdb0*/  LOP3.LUT R11, R3, 0x80000000, R11, 0xb8, !PT ;  /* 0x80000000030b7812 */ /* 0x004fe400078eb80b */
[----:B-1----:R-:W-:-:S04]  /*fdc0*/  DMUL R32, R32, 0.5 ;  /* 0x3fe0000020207828 */ /* 0x002fc80000000000 */
[----:B----4-:R-:W1:-:S06]  /*fdd0*/  DSETP.GTU.AND P0, PT, |R8|, +INF , PT ;  /* 0x7ff000000800742a */ /* 0x010e4c0003f0c200 */
[----:B-1----:R-:W-:Y:S02]  /*fde0*/  FSEL R2, R8, R2, P0 ;  /* 0x0000000208027208 */ /* 0x002fe40000000000 */
[----:B------:R-:W-:Y:S01]  /*fdf0*/  FSEL R3, R9, R11, P0 ;  /* 0x0000000b09037208 */ /* 0x000fe20000000000 */
[----:B------:R-:W-:Y:S05]  /*fe00*/  BRA `(.L_x_42171) ;  /* 0x000041c000007947 */ /* 0x000fea0003800000 */
.L_x_42172:
        /* <DEDUP_REMOVED lines=23> */
[----:B-1----:R1:W4:-:S04]  /*ff80*/  DMUL R46, R52, R46 ;  /* 0x0000002e342e7228 */ /* 0x0023080000000000 */
[----:B--2---:R1:W2:-:S04]  /*ff90*/  DMUL R48, R56, R48 ;  /* 0x0000003038307228 */ /* 0x0042880000000000 */
[----:B------:R1:W3:-:S04]  /*ffa0*/  DMUL R50, R52, R50 ;  /* 0x0000003234327228 */ /* 0x0002c80000000000 */
[----:B0-----:R1:W0:-:S04]  /*ffb0*/  DMUL R54, R56, R32 ;  /* 0x0000002038367228 */ /* 0x0012080000000000 */
[----:B------:R-:W0:-:S04]  /*ffc0*/  DMUL R52, R52, R52 ;  /* 0x0000003434347228 */ /* 0x000e080000000000 */
[----:B-1234-:R-:W0:-:S04]  /*ffd0*/  DMUL R56, R56, R56 ;  /* 0x0000003838387228 */ /* 0x01ee080000000000 */
.L_x_42181:
        /* <DEDUP_REMOVED lines=82> */
.L_x_42180:
        /* <DEDUP_REMOVED lines=77> */
.L_x_42183:
        /* <DEDUP_REMOVED lines=20> */
.L_x_42186:
[----:B------:R-:W-:Y:S05]  /*10b10*/  BSYNC B4 ;  /* 0x0000000000047941 */ /* 0x000fea0003800000 */
.L_x_42185:
        /* <DEDUP_REMOVED lines=15> */
.L_x_42184:
[----:B------:R-:W-:Y:S05]  /*10c10*/  BSYNC B3 ;  /* 0x0000000000037941 */ /* 0x000fea0003800000 */
.L_x_42182:
        /* <DEDUP_REMOVED lines=21> */
.L_x_42188:
[----:B------:R-:W-:Y:S05]  /*10d70*/  BSYNC B3 ;  /* 0x0000000000037941 */ /* 0x000fea0003800000 */
.L_x_42187:
        /* <DEDUP_REMOVED lines=43> */
.L_x_42190:
[----:B------:R-:W-:-:S04]  /*11030*/  ISETP.GE.AND P0, PT, R9, RZ, PT ;  /* 0x000000ff0900720c */ /* 0x000fc80003f06270 */
[----:B------:R-:W-:Y:S02]  /*11040*/  FSEL R2, RZ, 3.37028055040000000000e+12, P0 ;  /* 0x54442d18ff027808 */ /* 0x000fe40000000000 */
[----:B------:R-:W-:Y:S02]  /*11050*/  FSEL R3, RZ, 2.1426990032196044922, P0 ;  /* 0x400921fbff037808 */ /* 0x000fe40000000000 */
.L_x_42191:
[----:B------:R-:W-:Y:S05]  /*11060*/  BSYNC B0 ;  /* 0x0000000000007941 */ /* 0x000fea0003800000 */
.L_x_42189:
[----:B------:R0:W2:Y:S02]  /*11070*/  DADD R8, |R8|, |R10| ;  /* 0x0000000008087229 */ /* 0x0000a4000000060a */
[----:B0-----:R-:W-:Y:S02]  /*11080*/  LOP3.LUT R11, R3, 0x80000000, R11, 0xb8, !PT ;  /* 0x80000000030b7812 */ /* 0x001fe400078eb80b */
[----:B-1----:R-:W-:-:S04]  /*11090*/  DMUL R32, R32, 0.5 ;  /* 0x3fe0000020207828 */ /* 0x002fc80000000000 */
[----:B--2---:R-:W0:-:S06]  /*110a0*/  DSETP.GTU.AND P0, PT, |R8|, +INF , PT ;  /* 0x7ff000000800742a */ /* 0x004e0c0003f0c200 */
[----:B0-----:R-:W-:Y:S02]  /*110b0*/  FSEL R2, R8, R2, P0 ;  /* 0x0000000208027208 */ /* 0x001fe40000000000 */
[----:B------:R-:W-:Y:S01]  /*110c0*/  FSEL R3, R9, R11, P0 ;  /* 0x0000000b09037208 */ /* 0x000fe20000000000 */
[----:B------:R-:W-:Y:S05]  /*110d0*/  BRA `(.L_x_42171) ;  /* 0x00002ef000007947 */ /* 0x000fea0003800000 */
.L_x_42159:
        /* <DEDUP_REMOVED lines=113> */
.L_x_42193:
[----:B------:R-:W-:Y:S05]  /*117f0*/  BSYNC B0 ;  /* 0x0000000000007941 */ /* 0x000fea0003800000 */
.L_x_42192:
        /* <DEDUP_REMOVED lines=8> */
[----:B------:R-:W-:Y:S02]  /*11880*/  IMAD.MOV.U32 R4, RZ, RZ, R2 ;  /* 0x000000ffff047224 */ /* 0x000fe400078e0002 */
[----:B------:R-:W-:Y:S02]  /*11890*/  IMAD.MOV.U32 R5, RZ, RZ, R3 ;  /* 0x000000ffff057224 */ /* 0x000fe400078e0003 */
.L_x_42195:
[----:B------:R-:W-:Y:S05]  /*118a0*/  BSYNC B3 ;  /* 0x0000000000037941 */ /* 0x000fea0003800000 */
.L_x_42194:
        /* <DEDUP_REMOVED lines=43> */
.L_x_42197:
[----:B------:R-:W-:-:S04]  /*11b60*/  ISETP.GE.AND P0, PT, R9, RZ, PT ;  /* 0x000000ff0900720c */ /* 0x000fc80003f06270 */
[----:B------:R-:W-:Y:S02]  /*11b70*/  FSEL R2, RZ, 3.37028055040000000000e+12, P0 ;  /* 0x54442d18ff027808 */ /* 0x000fe40000000000 */
[----:B------:R-:W-:Y:S02]  /*11b80*/  FSEL R3, RZ, 2.1426990032196044922, P0 ;  /* 0x400921fbff037808 */ /* 0x000fe40000000000 */
.L_x_42198:
[----:B------:R-:W-:Y:S05]  /*11b90*/  BSYNC B0 ;  /* 0x0000000000007941 */ /* 0x000fea0003800000 */
.L_x_42196:
[----:B------:R2:W4:Y:S02]  /*11ba0*/  DADD R8, |R8|, |R10| ;  /* 0x0000000008087229 */ /* 0x000524000000060a */
[----:B--2---:R-:W-:-:S04]  /*11bb0*/  LOP3.LUT R11, R3, 0x80000000, R11, 0xb8, !PT ;  /* 0x80000000030b7812 */ /* 0x004fc800078eb80b */
[----:B----4-:R-:W2:-:S06]  /*11bc0*/  DSETP.GTU.AND P0, PT, |R8|, +INF , PT ;  /* 0x7ff000000800742a */ /* 0x010e8c0003f0c200 */
[----:B--2---:R-:W-:Y:S02]  /*11bd0*/  FSEL R2, R8, R2, P0 ;  /* 0x0000000208027208 */ /* 0x004fe40000000000 */
[----:B------:R-:W-:Y:S01]  /*11be0*/  FSEL R3, R9, R11, P0 ;  /* 0x0000000b09037208 */ /* 0x000fe20000000000 */
[----:B------:R-:W-:Y:S05]  /*11bf0*/  BRA `(.L_x_42171) ;  /* 0x000023d000007947 */ /* 0x000fea0003800000 */
.L_x_42158:
        /* <DEDUP_REMOVED lines=68> */
.L_x_42201:
        /* <DEDUP_REMOVED lines=20> */
.L_x_42204:
[----:B------:R-:W-:Y:S05]  /*12180*/  BSYNC B4 ;  /* 0x0000000000047941 */ /* 0x000fea0003800000 */
.L_x_42203:
        /* <DEDUP_REMOVED lines=15> */
.L_x_42202:
[----:B------:R-:W-:Y:S05]  /*12280*/  BSYNC B3 ;  /* 0x0000000000037941 */ /* 0x000fea0003800000 */
.L_x_42200:
        /* <DEDUP_REMOVED lines=27> */
[----:B0-2---:R-:W-:Y:S02]  /*12440*/  FSEL R32, R4, R6, !P0 ;  /* 0x0000000604207208 */ /* 0x005fe40004000000 */
        /* <DEDUP_REMOVED lines=10> */
[----:B------:R-:W-:Y:S01]  /*124f0*/  @!P2 FSEL R5, R0, 3.37028055040000000000e+12, !P0 ;  /* 0x54442d180005a808 */ /* 0x000fe20004000000 */
[----:B-1----:R0:W1:Y:S01]  /*12500*/  DMUL R32, R2, 0.5 ;  /* 0x3fe0000002207828 */ /* 0x0020620000000000 */
[----:B------:R-:W-:-:S02]  /*12510*/  LOP3.LUT R11, R7, 0x80000000, R11, 0xb8, !PT ;  /* 0x80000000070b7812 */ /* 0x000fc400078eb80b */
[----:B0-----:R-:W-:Y:S02]  /*12520*/  FSEL R2, R8, R5, P1 ;  /* 0x0000000508027208 */ /* 0x001fe40000800000 */
[----:B------:R-:W-:Y:S01]  /*12530*/  FSEL R3, R9, R11, P1 ;  /* 0x0000000b09037208 */ /* 0x000fe20000800000 */
[----:B------:R-:W-:Y:S05]  /*12540*/  BRA `(.L_x_42171) ;  /* 0x00001a8000007947 */ /* 0x000fea0003800000 */
.L_x_42199:
        /* <DEDUP_REMOVED lines=46> */
.L_x_42157:
        /* <DEDUP_REMOVED lines=23> */
.L_x_42206:
[----:B------:R-:W-:Y:S05]  /*129a0*/  BSYNC B3 ;  /* 0x0000000000037941 */ /* 0x000fea0003800000 */
.L_x_42205:
        /* <DEDUP_REMOVED lines=26> */
.L_x_42208:
[----:B-12---:R-:W-:Y:S05]  /*12b50*/  BSYNC B3 ;  /* 0x0000000000037941 */ /* 0x006fea0003800000 */
.L_x_42207:
        /* <DEDUP_REMOVED lines=112> */
.L_x_42210:
[----:B------:R-:W-:Y:S05]  /*13260*/  BSYNC B0 ;  /* 0x0000000000007941 */ /* 0x000fea0003800000 */
.L_x_42209:
        /* <DEDUP_REMOVED lines=10> */
.L_x_42212:
[----:B------:R-:W-:Y:S05]  /*13310*/  BSYNC B3 ;  /* 0x0000000000037941 */ /* 0x000fea0003800000 */
.L_x_42211:
        /* <DEDUP_REMOVED lines=43> */
.L_x_42214:
[----:B------:R-:W-:-:S04]  /*135d0*/  ISETP.GE.AND P0, PT, R9, RZ, PT ;  /* 0x000000ff0900720c */ /* 0x000fc80003f06270 */
[----:B------:R-:W-:Y:S02]  /*135e0*/  FSEL R2, RZ, 3.37028055040000000000e+12, P0 ;  /* 0x54442d18ff027808 */ /* 0x000fe40000000000 */
[----:B------:R-:W-:Y:S02]  /*135f0*/  FSEL R3, RZ, 2.1426990032196044922, P0 ;  /* 0x400921fbff037808 */ /* 0x000fe40000000000 */
.L_x_42215:
[----:B------:R-:W-:Y:S05]  /*13600*/  BSYNC B0 ;  /* 0x0000000000007941 */ /* 0x000fea0003800000 */
.L_x_42213:
[----:B------:R2:W4:Y:S02]  /*13610*/  DADD R8, |R8|, |R10| ;  /* 0x0000000008087229 */ /* 0x000524000000060a */
[----:B--2---:R-:W-:Y:S02]  /*13620*/  LOP3.LUT R11, R3, 0x80000000, R11, 0xb8, !PT ;  /* 0x80000000030b7812 */ /* 0x004fe400078eb80b */
[----:B-1----:R-:W-:-:S04]  /*13630*/  DADD R32, R32, 1 ;  /* 0x3ff0000020207429 */ /* 0x002fc80000000000 */
[----:B----4-:R-:W1:-:S06]  /*13640*/  DSETP.GTU.AND P0, PT, |R8|, +INF , PT ;  /* 0x7ff000000800742a */ /* 0x010e4c0003f0c200 */
[----:B-1----:R-:W-:Y:S02]  /*13650*/  FSEL R2, R8, R2, P0 ;  /* 0x0000000208027208 */ /* 0x002fe40000000000 */
[----:B------:R-:W-:Y:S01]  /*13660*/  FSEL R3, R9, R11, P0 ;  /* 0x0000000b09037208 */ /* 0x000fe20000000000 */
[----:B------:R-:W-:Y:S05]  /*13670*/  BRA `(.L_x_42171) ;  /* 0x0000095000007947 */ /* 0x000fea0003800000 */
.L_x_42156:
        /* <DEDUP_REMOVED lines=88> */
.L_x_42217:
[----:B------:R-:W-:Y:S05]  /*13c00*/  BSYNC B0 ;  /* 0x0000000000007941 */ /* 0x000fea0003800000 */
.L_x_42216:
        /* <DEDUP_REMOVED lines=8> */
.L_x_42219:
[----:B------:R-:W-:Y:S05]  /*13c90*/  BSYNC B3 ;  /* 0x0000000000037941 */ /* 0x000fea0003800000 */
.L_x_42218:
        /* <DEDUP_REMOVED lines=43> */
.L_x_42221:
[----:B------:R-:W-:Y:S02]  /*13f50*/  FSEL R2, RZ, 3.37028055040000000000e+12, P2 ;  /* 0x54442d18ff027808 */ /* 0x000fe40001000000 */
[----:B------:R-:W-:Y:S02]  /*13f60*/  FSEL R3, RZ, 2.1426990032196044922, P2 ;  /* 0x400921fbff037808 */ /* 0x000fe40001000000 */
.L_x_42222:
[----:B------:R-:W-:Y:S05]  /*13f70*/  BSYNC B0 ;  /* 0x0000000000007941 */ /* 0x000fea0003800000 */
.L_x_42220:
[----:B------:R0:W2:Y:S02]  /*13f80*/  DADD R8, |R8|, |R10| ;  /* 0x0000000008087229 */ /* 0x0000a4000000060a */
[----:B0-----:R-:W-:-:S04]  /*13f90*/  LOP3.LUT R11, R3, 0x80000000, R11, 0xb8, !PT ;  /* 0x80000000030b7812 */ /* 0x001fc800078eb80b */
[----:B--2---:R-:W0:-:S06]  /*13fa0*/  DSETP.GTU.AND P0, PT, |R8|, +INF , PT ;  /* 0x7ff000000800742a */ /* 0x004e0c0003f0c200 */
[----:B0-----:R-:W-:Y:S02]  /*13fb0*/  FSEL R2, R8, R2, P0 ;  /* 0x0000000208027208 */ /* 0x001fe40000000000 */
[----:B------:R-:W-:Y:S02]  /*13fc0*/  FSEL R3, R9, R11, P0 ;  /* 0x0000000b09037208 */ /* 0x000fe40000000000 */
.L_x_42171:
[----:B-1----:R-:W-:Y:S05]  /*13fd0*/  BSYNC B2 ;  /* 0x0000000000027941 */ /* 0x002fea0003800000 */
.L_x_42155:
[----:B------:R-:W1:-:S04]  /*13fe0*/  DMUL R8, R2, R12 ;  /* 0x0000000c02087228 */ /* 0x000e480000000000 */
[----:B------:R-:W2:-:S04]  /*13ff0*/  DMUL R2, R2, R14 ;  /* 0x0000000e02027228 */ /* 0x000e880000000000 */
[----:B-1----:R-:W1:-:S04]  /*14000*/  DFMA R8, R32, R14, R8 ;  /* 0x0000000e2008722b */ /* 0x002e480000000008 */
[----:B--2---:R2:W4:-:S06]  /*14010*/  DFMA R12, R32, R12, -R2 ;  /* 0x0000000c200c722b */ /* 0x00450c0000000802 */
        /* <DEDUP_REMOVED lines=48> */
.L_x_42228:
[----:B------:R-:W-:Y:S05]  /*14320*/  BSYNC B0 ;  /* 0x0000000000007941 */ /* 0x000fea0003800000 */
.L_x_42227:
        /* <DEDUP_REMOVED lines=17> */
.L_x_42230:
[----:B------:R2:W4:Y:S01]  /*14440*/  DMUL R32, RZ, R8 ;  /* 0x00000008ff207228 */ /* 0x0005220000000000 */
[----:B------:R-:W-:-:S05]  /*14450*/  IMAD.MOV.U32 R6, RZ, RZ, RZ ;  /* 0x000000ffff067224 */ /* 0x000fca00078e00ff */
.L_x_42231:
[----:B------:R-:W-:Y:S05]  /*14460*/  BSYNC B2 ;  /* 0x0000000000027941 */ /* 0x000fea0003800000 */
.L_x_42229:
        /* <DEDUP_REMOVED lines=39> */
.L_x_42233:
[----:B------:R2:W3:Y:S01]  /*146e0*/  DMUL R42, RZ, R8 ;  /* 0x00000008ff2a7228 */ /* 0x0004e20000000000 */
[----:B------:R-:W-:-:S05]  /*146f0*/  IMAD.MOV.U32 R0, RZ, RZ, RZ ;  /* 0x000000ffff007224 */ /* 0x000fca00078e00ff */
.L_x_42234:
[----:B------:R-:W-:Y:S05]  /*14700*/  BSYNC B2 ;  /* 0x0000000000027941 */ /* 0x000fea0003800000 */
.L_x_42232:
        /* <DEDUP_REMOVED lines=25> */
.L_x_42226:
[----:B------:R0:W1:Y:S01]  /*148a0*/  DADD R6, R12, c[0x2][0x1d0] ;  /* 0x008074000c067629 */ /* 0x0000620000000000 */
        /* <DEDUP_REMOVED lines=37> */
.L_x_42236:
[----:B------:R-:W-:Y:S05]  /*14b00*/  BSYNC B0 ;  /* 0x0000000000007941 */ /* 0x000fea0003800000 */
.L_x_42235:
        /* <DEDUP_REMOVED lines=17> */
.L_x_42238:
[----:B------:R2:W4:Y:S01]  /*14c20*/  DMUL R10, RZ, R8 ;  /* 0x00000008ff0a7228 */ /* 0x0005220000000000 */
[----:B------:R-:W-:-:S05]  /*14c30*/  IMAD.MOV.U32 R6, RZ, RZ, RZ ;  /* 0x000000ffff067224 */ /* 0x000fca00078e00ff */
.L_x_42239:
[----:B------:R-:W-:Y:S05]  /*14c40*/  BSYNC B2 ;  /* 0x0000000000027941 */ /* 0x000fea0003800000 */
.L_x_42237:
        /* <DEDUP_REMOVED lines=41> */
.L_x_42241:
[----:B------:R2:W3:Y:S01]  /*14ee0*/  DMUL R2, RZ, R8 ;  /* 0x00000008ff027228 */ /* 0x0004e20000000000 */
[----:B------:R-:W-:-:S05]  /*14ef0*/  IMAD.MOV.U32 R0, RZ, RZ, RZ ;  /* 0x000000ffff007224 */ /* 0x000fca00078e00ff */
.L_x_42242:
[----:B------:R-:W-:Y:S05]  /*14f00*/  BSYNC B2 ;  /* 0x0000000000027941 */ /* 0x000fea0003800000 */
.L_x_42240:
        /* <DEDUP_REMOVED lines=39> */
.L_x_42225:
        /* <DEDUP_REMOVED lines=11> */
.L_x_42243:
[----:B------:R-:W0:-:S10]  /*15230*/  DADD R32, R8, -R8 ;  /* 0x0000000008207229 */ /* 0x000e140000000808 */
[----:B0-----:R-:W-:Y:S02]  /*15240*/  IMAD.MOV.U32 R34, RZ, RZ, R32 ;  /* 0x000000ffff227224 */ /* 0x001fe400078e0020 */
[----:B------:R-:W-:Y:S01]  /*15250*/  IMAD.MOV.U32 R35, RZ, RZ, R33 ;  /* 0x000000ffff237224 */ /* 0x000fe200078e0021 */
[----:B------:R-:W-:Y:S05]  /*15260*/  BRA `(.L_x_42154) ;  /* 0x000007e000007947 */ /* 0x000fea0003800000 */
.L_x_42224:
        /* <DEDUP_REMOVED lines=16> */
.L_x_42245:
[----:B------:R0:W1:Y:S01]  /*15370*/  DMUL R42, RZ, R8 ;  /* 0x00000008ff2a7228 */ /* 0x0000620000000000 */
[----:B------:R-:W-:-:S05]  /*15380*/  IMAD.MOV.U32 R6, RZ, RZ, RZ ;  /* 0x000000ffff067224 */ /* 0x000fca00078e00ff */
.L_x_42246:
[----:B------:R-:W-:Y:S05]  /*15390*/  BSYNC B2 ;  /* 0x0000000000027941 */ /* 0x000fea0003800000 */
.L_x_42244:
        /* <DEDUP_REMOVED lines=41> */
.L_x_42248:
[----:B------:R1:W2:Y:S01]  /*15630*/  DMUL R34, RZ, R8 ;  /* 0x00000008ff227228 */ /* 0x0002a20000000000 */
[----:B------:R-:W-:-:S05]  /*15640*/  IMAD.MOV.U32 R0, RZ, RZ, RZ ;  /* 0x000000ffff007224 */ /* 0x000fca00078e00ff */
.L_x_42249:
[----:B------:R-:W-:Y:S05]  /*15650*/  BSYNC B2 ;  /* 0x0000000000027941 */ /* 0x000fea0003800000 */
.L_x_42247:
        /* <DEDUP_REMOVED lines=24> */
.L_x_42223:
        /* <DEDUP_REMOVED lines=36> */
.L_x_42251:
[----:B------:R-:W-:Y:S05]  /*15a20*/  BSYNC B0 ;  /* 0x0000000000007941 */ /* 0x000fea0003800000 */
.L_x_42250:
[----:B------:R-:W-:Y:S02]  /*15a30*/  IMAD.MOV.U32 R34, RZ, RZ, R8 ;  /* 0x000000ffff227224 */ /* 0x000fe400078e0008 */
[----:B------:R-:W-:Y:S02]  /*15a40*/  IMAD.MOV.U32 R35, RZ, RZ, R9 ;  /* 0x000000ffff237224 */ /* 0x000fe400078e0009 */
.L_x_42154:
[----:B012---:R-:W-:Y:S05]  /*15a50*/  BSYNC B1 ;  /* 0x0000000000017941 */ /* 0x007fea0003800000 */
.L_x_42153:
[----:B------:R-:W-:Y:S01]  /*15a60*/  IADD3 R0, R44, 0x180, RZ ;  /* 0x000001802c007810 */ /* 0x000fe20007ffe0ff */
[----:B------:R-:W-:Y:S01]  /*15a70*/  BSSY B1, `(.L_x_42252) ;  /* 0x0000716000017945 */ /* 0x000fe20003800000 */
[----:B------:R-:W-:Y:S02]  /*15a80*/  CS2R R36, SRZ ;  /* 0x0000000000247805 */ /* 0x000fe4000001ff00 */
        /* <DEDUP_REMOVED lines=92> */
.L_x_42261:
        /* <DEDUP_REMOVED lines=20> */
.L_x_42264:
[----:B------:R-:W-:Y:S05]  /*16190*/  BSYNC B4 ;  /* 0x0000000000047941 */ /* 0x000fea0003800000 */
.L_x_42263:
        /* <DEDUP_REMOVED lines=15> */
.L_x_42262:
[----:B------:R-:W-:Y:S05]  /*16290*/  BSYNC B3 ;  /* 0x0000000000037941 */ /* 0x000fea0003800000 */
.L_x_42260:
        /* <DEDUP_REMOVED lines=18> */
[----:B------:R-:W-:Y:S02]  /*163c0*/  IMAD.MOV.U32 R48, RZ, RZ, R12 ;  /* 0x000000ffff307224 */ /* 0x000fe400078e000c */
[----:B------:R-:W-:Y:S02]  /*163d0*/  IMAD.MOV.U32 R49, RZ, RZ, R13 ;  /* 0x000000ffff317224 */ /* 0x000fe400078e000d */
[----:B01-3--:R-:W-:Y:S05]  /*163e0*/  CALL.REL.NOINC `($__internal_75_$__cuda_sm20_div_rn_f64_full) ;  /* 0x00006a5000007944 */ /* 0x00bfea0003c00000 */
.L_x_42266:
[----:B------:R-:W-:Y:S05]  /*163f0*/  BSYNC B3 ;  /* 0x0000000000037941 */ /* 0x000fea0003800000 */
.L_x_42265:
        /* <DEDUP_REMOVED lines=43> */
.L_x_42268:
[----:B------:R-:W-:-:S04]  /*166b0*/  ISETP.GE.AND P0, PT, R17, RZ, PT ;  /* 0x000000ff1100720c */ /* 0x000fc80003f06270 */
[----:B------:R-:W-:Y:S02]  /*166c0*/  FSEL R2, RZ, 3.37028055040000000000e+12, P0 ;  /* 0x54442d18ff027808 */ /* 0x000fe40000000000 */
[----:B------:R-:W-:Y:S02]  /*166d0*/  FSEL R3, RZ, 2.1426990032196044922, P0 ;  /* 0x400921fbff037808 */ /* 0x000fe40000000000 */
.L_x_42269:
[----:B------:R-:W-:Y:S05]  /*166e0*/  BSYNC B0 ;  /* 0x0000000000007941 */ /* 0x000fea0003800000 */
.L_x_42267:
[----:B------:R2:W4:Y:S02]  /*166f0*/  DADD R16, |R16|, |R18| ;  /* 0x0000000010107229 */ /* 0x0005240000000612 */
[----:B--2---:R-:W-:Y:S02]  /*16700*/  LOP3.LUT R19, R3, 0x80000000, R19, 0xb8, !PT ;  /* 0x8000000003137812 */ /* 0x004fe400078eb813 */
[----:B-1----:R-:W-:-:S04]  /*16710*/  DMUL R10, R10, 0.5 ;  /* 0x3fe000000a0a7828 */ /* 0x002fc80000000000 */
[----:B----4-:R-:W1:-:S06]  /*16720*/  DSETP.GTU.AND P0, PT, |R16|, +INF , PT ;  /* 0x7ff000001000742a */ /* 0x010e4c0003f0c200 */
[----:B-1----:R-:W-:Y:S02]  /*16730*/  FSEL R2, R16, R2, P0 ;  /* 0x0000000210027208 */ /* 0x002fe40000000000 */
[----:B------:R-:W-:Y:S01]  /*16740*/  FSEL R3, R17, R19, P0 ;  /* 0x0000001311037208 */ /* 0x000fe20000000000 */
[----:B------:R-:W-:Y:S05]  /*16750*/  BRA `(.L_x_42270) ;  /* 0x000049f000007947 */ /* 0x000fea0003800000 */
.L_x_42259:
        /* <DEDUP_REMOVED lines=79> */
.L_x_42273:
[----:B------:R-:W-:Y:S05]  /*16c50*/  BSYNC B0 ;  /* 0x0000000000007941 */ /* 0x000fea0003800000 */
.L_x_42272:
        /* <DEDUP_REMOVED lines=8> */
.L_x_42275:
[----:B------:R-:W-:Y:S05]  /*16ce0*/  BSYNC B3 ;  /* 0x0000000000037941 */ /* 0x000fea0003800000 */
.L_x_42274:
        /* <DEDUP_REMOVED lines=43> */
.L_x_42277:
[----:B------:R-:W-:-:S04]  /*16fa0*/  ISETP.GE.AND P0, PT, R17, RZ, PT ;  /* 0x000000ff1100720c */ /* 0x000fc80003f06270 */
[----:B------:R-:W-:Y:S02]  /*16fb0*/  FSEL R2, RZ, 3.37028055040000000000e+12, P0 ;  /* 0x54442d18ff027808 */ /* 0x000fe40000000000 */
[----:B------:R-:W-:Y:S02]  /*16fc0*/  FSEL R3, RZ, 2.1426990032196044922, P0 ;  /* 0x400921fbff037808 */ /* 0x000fe40000000000 */
.L_x_42278:
[----:B------:R-:W-:Y:S05]  /*16fd0*/  BSYNC B0 ;  /* 0x0000000000007941 */ /* 0x000fea0003800000 */
.L_x_42276:
[----:B------:R2:W4:Y:S02]  /*16fe0*/  DADD R16, |R16|, |R18| ;  /* 0x0000000010107229 */ /* 0x0005240000000612 */
[----:B--2---:R-:W-:Y:S02]  /*16ff0*/  LOP3.LUT R19, R3, 0x80000000, R19, 0xb8, !PT ;  /* 0x8000000003137812 */ /* 0x004fe400078eb813 */
[----:B-1----:R-:W-:-:S04]  /*17000*/  DMUL R10, R10, 0.5 ;  /* 0x3fe000000a0a7828 */ /* 0x002fc80000000000 */
[----:B----4-:R-:W1:-:S06]  /*17010*/  DSETP.GTU.AND P0, PT, |R16|, +INF , PT ;  /* 0x7ff000001000742a */ /* 0x010e4c0003f0c200 */
[----:B-1----:R-:W-:Y:S02]  /*17020*/  FSEL R2, R16, R2, P0 ;  /* 0x0000000210027208 */ /* 0x002fe40000000000 */
[----:B------:R-:W-:Y:S01]  /*17030*/  FSEL R3, R17, R19, P0 ;  /* 0x0000001311037208 */ /* 0x000fe20000000000 */
[----:B------:R-:W-:Y:S05]  /*17040*/  BRA `(.L_x_42270) ;  /* 0x0000410000007947 */ /* 0x000fea0003800000 */
.L_x_42271:
        /* <DEDUP_REMOVED lines=14> */
[----:B------:R-:W1:-:S04]  /*17130*/  DADD R46, R14, -R10 ;  /* 0x000000000e2e7229 */ /* 0x000e48000000080a */
[----:B--2---:R-:W-:-:S04]  /*17140*/  DMUL R48, R2, R36 ;  /* 0x0000002402307228 */ /* 0x004fc80000000000 */
[----:B------:R-:W-:-:S04]  /*17150*/  DMUL R42, R2, R2 ;  /* 0x00000002022a7228 */ /* 0x000fc80000000000 */
[----:B0-----:R-:W-:-:S04]  /*17160*/  DMUL R40, R10, R52 ;  /* 0x000000340a287228 */ /* 0x001fc80000000000 */
[----:B------:R-:W-:-:S04]  /*17170*/  DMUL R38, R10, R10 ;  /* 0x0000000a0a267228 */ /* 0x000fc80000000000 */
[----:B------:R-:W0:-:S04]  /*17180*/  DADD R2, R2, R2 ;  /* 0x0000000002027229 */ /* 0x000e080000000002 */
[----:B------:R-:W2:-:S04]  /*17190*/  DADD R10, R10, R10 ;  /* 0x000000000a0a7229 */ /* 0x000e88000000000a */
[----:B-1----:R1:W4:-:S04]  /*171a0*/  DMUL R14, R46, R52 ;  /* 0x000000342e0e7228 */ /* 0x0023080000000000 */
[----:B------:R1:W3:-:S04]  /*171b0*/  DMUL R36, R6, R36 ;  /* 0x0000002406247228 */ /* 0x0002c80000000000 */
[----:B0-----:R1:W0:-:S04]  /*171c0*/  DMUL R52, R6, R2 ;  /* 0x0000000206347228 */ /* 0x0012080000000000 */
[----:B--2---:R1:W2:-:S04]  /*171d0*/  DMUL R10, R46, R10 ;  /* 0x0000000a2e0a7228 */ /* 0x0042880000000000 */
[----:B------:R-:W0:-:S04]  /*171e0*/  DMUL R6, R6, R6 ;  /* 0x0000000606067228 */ /* 0x000e080000000000 */
[----:B-1234-:R-:W0:-:S04]  /*171f0*/  DMUL R46, R46, R46 ;  /* 0x0000002e2e2e7228 */ /* 0x01ee080000000000 */
.L_x_42280:
        /* <DEDUP_REMOVED lines=52> */
[----:B------:R-:W-:Y:S02]  /*17540*/  FSEL R53, R11, R57, !P5 ;  /* 0x000000390b357208 */ /* 0x000fe40006800000 */
[----:B------:R-:W0:Y:S01]  /*17550*/  DSETP.GEU.AND P2, PT, R54, R6, PT ;  /* 0x000000063600722a */ /* 0x000e220003f4e000 */
[----:B------:R-:W-:-:S03]  /*17560*/  IMAD.MOV.U32 R52, RZ, RZ, R10 ;  /* 0x000000ffff347224 */ /* 0x000fc600078e000a */
[----:B--2---:R1:W2:Y:S02]  /*17570*/  DSETP.LT.OR P0, PT, R54, R6, P0 ;  /* 0x000000063600722a */ /* 0x0042a40000701400 */
[----:B0-----:R-:W-:Y:S02]  /*17580*/  FSEL R50, R54, R6, !P2 ;  /* 0x0000000636327208 */ /* 0x001fe40005000000 */
[----:B------:R-:W-:Y:S02]  /*17590*/  FSEL R51, R55, R7, !P2 ;  /* 0x0000000737337208 */ /* 0x000fe40005000000 */
[----:B-1----:R-:W-:Y:S02]  /*175a0*/  FSEL R6, R6, R54, !P2 ;  /* 0x0000003606067208 */ /* 0x002fe40005000000 */
[----:B------:R-:W-:Y:S02]  /*175b0*/  FSEL R11, R7, R55, !P2 ;  /* 0x00000037070b7208 */ /* 0x000fe40005000000 */
[----:B--2---:R-:W-:Y:S01]  /*175c0*/  DSETP.LT.OR P0, PT, R50, R46, P0 ;  /* 0x0000002e3200722a */ /* 0x004fe20000701400 */
[----:B------:R-:W-:-:S03]  /*175d0*/  IMAD.MOV.U32 R10, RZ, RZ, R6 ;  /* 0x000000ffff0a7224 */ /* 0x000fc600078e0006 */
        /* <DEDUP_REMOVED lines=12> */
.L_x_42279:
        /* <DEDUP_REMOVED lines=77> */
.L_x_42282:
        /* <DEDUP_REMOVED lines=20> */
.L_x_42285:
[----:B------:R-:W-:Y:S05]  /*17cb0*/  BSYNC B4 ;  /* 0x0000000000047941 */ /* 0x000fea0003800000 */
.L_x_42284:
        /* <DEDUP_REMOVED lines=15> */
.L_x_42283:
[----:B------:R-:W-:Y:S05]  /*17db0*/  BSYNC B3 ;  /* 0x0000000000037941 */ /* 0x000fea0003800000 */
.L_x_42281:
        /* <DEDUP_REMOVED lines=20> */
[----:B01----:R-:W-:Y:S05]  /*17f00*/  CALL.REL.NOINC `($__internal_75_$__cuda_sm20_div_rn_f64_full) ;  /* 0x00004f3000007944 */ /* 0x003fea0003c00000 */
.L_x_42287:
[----:B------:R-:W-:Y:S05]  /*17f10*/  BSYNC B3 ;  /* 0x0000000000037941 */ /* 0x000fea0003800000 */
.L_x_42286:
        /* <DEDUP_REMOVED lines=43> */
.L_x_42289:
[----:B------:R-:W-:-:S04]  /*181d0*/  ISETP.GE.AND P0, PT, R17, RZ, PT ;  /* 0x000000ff1100720c */ /* 0x000fc80003f06270 */
[----:B------:R-:W-:Y:S02]  /*181e0*/  FSEL R2, RZ, 3.37028055040000000000e+12, P0 ;  /* 0x54442d18ff027808 */ /* 0x000fe40000000000 */
[----:B------:R-:W-:Y:S02]  /*181f0*/  FSEL R3, RZ, 2.1426990032196044922, P0 ;  /* 0x400921fbff037808 */ /* 0x000fe40000000000 */
.L_x_42290:
[----:B------:R-:W-:Y:S05]  /*18200*/  BSYNC B0 ;  /* 0x0000000000007941 */ /* 0x000fea0003800000 */
.L_x_42288:
[----:B------:R2:W3:Y:S02]  /*18210*/  DADD R16, |R16|, |R18| ;  /* 0x0000000010107229 */ /* 0x0004e40000000612 */
[----:B--2---:R-:W-:Y:S02]  /*18220*/  LOP3.LUT R19, R3, 0x80000000, R19, 0xb8, !PT ;  /* 0x8000000003137812 */ /* 0x004fe400078eb813 */
[----:B-1----:R-:W-:-:S04]  /*18230*/  DMUL R10, R10, 0.5 ;  /* 0x3fe000000a0a7828 */ /* 0x002fc80000000000 */
[----:B---3--:R-:W1:-:S06]  /*18240*/  DSETP.GTU.AND P0, PT, |R16|, +INF , PT ;  /* 0x7ff000001000742a */ /* 0x008e4c0003f0c200 */
[----:B-1----:R-:W-:Y:S02]  /*18250*/  FSEL R2, R16, R2, P0 ;  /* 0x0000000210027208 */ /* 0x002fe40000000000 */
[----:B------:R-:W-:Y:S01]  /*18260*/  FSEL R3, R17, R19, P0 ;  /* 0x0000001311037208 */ /* 0x000fe20000000000 */
[----:B------:R-:W-:Y:S05]  /*18270*/  BRA `(.L_x_42270) ;  /* 0x00002ed000007947 */ /* 0x000fea0003800000 */
.L_x_42258:
        /* <DEDUP_REMOVED lines=111> */
.L_x_42292:
[----:B------:R-:W-:Y:S05]  /*18970*/  BSYNC B0 ;  /* 0x0000000000007941 */ /* 0x000fea0003800000 */
.L_x_42291:
[----:B------:R-:W-:Y:S01]  /*18980*/  BSSY B3, `(.L_x_42293) ;  /* 0x000000a000037945 */ /* 0x000fe20003800000 */
[----:B------:R-:W-:Y:S05]  /*18990*/  @P4 BRA P5, `(.L_x_42294) ;  /* 0x0000008000004947 */ /* 0x000fea0002800000 */
[----:B0-----:R-:W-:Y:S01]  /*189a0*/  IMAD.MOV.U32 R2, RZ, RZ, R8 ;  /* 0x000000ffff027224 */ /* 0x001fe200078e0008 */
[----:B------:R-:W-:Y:S01]  /*189b0*/  MOV R0, 0x18a00 ;  /* 0x00018a0000007802 */ /* 0x000fe20000000f00 */
[----:B------:R-:W-:Y:S02]  /*189c0*/  IMAD.MOV.U32 R3, RZ, RZ, R9 ;  /* 0x000000ffff037224 */ /* 0x000fe400078e0009 */
[----:B------:R-:W-:Y:S02]  /*189d0*/  IMAD.MOV.U32 R48, RZ, RZ, R12 ;  /* 0x000000ffff307224 */ /* 0x000fe400078e000c */
[----:B------:R-:W-:Y:S02]  /*189e0*/  IMAD.MOV.U32 R49, RZ, RZ, R13 ;  /* 0x000000ffff317224 */ /* 0x000fe400078e000d */
[----:B-1-3--:R-:W-:Y:S05]  /*189f0*/  CALL.REL.NOINC `($__internal_75_$__cuda_sm20_div_rn_f64_full) ;  /* 0x0000444000007944 */ /* 0x00afea0003c00000 */
[----:B------:R-:W-:Y:S02]  /*18a00*/  IMAD.MOV.U32 R4, RZ, RZ, R2 ;  /* 0x000000ffff047224 */ /* 0x000fe400078e0002 */
[----:B------:R-:W-:Y:S02]  /*18a10*/  IMAD.MOV.U32 R5, RZ, RZ, R3 ;  /* 0x000000ffff057224 */ /* 0x000fe400078e0003 */
.L_x_42294:
[----:B------:R-:W-:Y:S05]  /*18a20*/  BSYNC B3 ;  /* 0x0000000000037941 */ /* 0x000fea0003800000 */
.L_x_42293:
        /* <DEDUP_REMOVED lines=43> */
.L_x_42296:
[----:B------:R-:W-:-:S04]  /*18ce0*/  ISETP.GE.AND P0, PT, R17, RZ, PT ;  /* 0x000000ff1100720c */ /* 0x000fc80003f06270 */
[----:B0-----:R-:W-:Y:S02]  /*18cf0*/  FSEL R2, RZ, 3.37028055040000000000e+12, P0 ;  /* 0x54442d18ff027808 */ /* 0x001fe40000000000 */
[----:B------:R-:W-:Y:S02]  /*18d00*/  FSEL R3, RZ, 2.1426990032196044922, P0 ;  /* 0x400921fbff037808 */ /* 0x000fe40000000000 */
.L_x_42297:
[----:B------:R-:W-:Y:S05]  /*18d10*/  BSYNC B0 ;  /* 0x0000000000007941 */ /* 0x000fea0003800000 */
.L_x_42295:
[----:B------:R0:W2:Y:S02]  /*18d20*/  DADD R16, |R16|, |R18| ;  /* 0x0000000010107229 */ /* 0x0000a40000000612 */
[----:B0-----:R-:W-:-:S04]  /*18d30*/  LOP3.LUT R19, R3, 0x80000000, R19, 0xb8, !PT ;  /* 0x8000000003137812 */ /* 0x001fc800078eb813 */
[----:B--2---:R-:W0:-:S06]  /*18d40*/  DSETP.GTU.AND P0, PT, |R16|, +INF , PT ;  /* 0x7ff000001000742a */ /* 0x004e0c0003f0c200 */
[----:B0-----:R-:W-:Y:S02]  /*18d50*/  FSEL R2, R16, R2, P0 ;  /* 0x0000000210027208 */ /* 0x001fe40000000000 */
[----:B------:R-:W-:Y:S01]  /*18d60*/  FSEL R3, R17, R19, P0 ;  /* 0x0000001311037208 */ /* 0x000fe20000000000 */
[----:B------:R-:W-:Y:S05]  /*18d70*/  BRA `(.L_x_42270) ;  /* 0x000023d000007947 */ /* 0x000fea0003800000 */
.L_x_42257:
        /* <DEDUP_REMOVED lines=68> */
.L_x_42300:
        /* <DEDUP_REMOVED lines=20> */
.L_x_42303:
[----:B------:R-:W-:Y:S05]  /*19300*/  BSYNC B4 ;  /* 0x0000000000047941 */ /* 0x000fea0003800000 */
.L_x_42302:
        /* <DEDUP_REMOVED lines=15> */
.L_x_42301:
[----:B------:R-:W-:Y:S05]  /*19400*/  BSYNC B3 ;  /* 0x0000000000037941 */ /* 0x000fea0003800000 */
.L_x_42299:
        /* <DEDUP_REMOVED lines=44> */
.L_x_42298:
        /* <DEDUP_REMOVED lines=46> */
.L_x_42256:
        /* <DEDUP_REMOVED lines=23> */
.L_x_42305:
[----:B------:R-:W-:Y:S05]  /*19b20*/  BSYNC B3 ;  /* 0x0000000000037941 */ /* 0x000fea0003800000 */
.L_x_42304:
        /* <DEDUP_REMOVED lines=26> */
.L_x_42307:
[----:B-12---:R-:W-:Y:S05]  /*19cd0*/  BSYNC B3 ;  /* 0x0000000000037941 */ /* 0x006fea0003800000 */
.L_x_42306:
        /* <DEDUP_REMOVED lines=112> */
.L_x_42309:
[----:B------:R-:W-:Y:S05]  /*1a3e0*/  BSYNC B0 ;  /* 0x0000000000007941 */ /* 0x000fea0003800000 */
.L_x_42308:
        /* <DEDUP_REMOVED lines=10> */
.L_x_42311:
[----:B------:R-:W-:Y:S05]  /*1a490*/  BSYNC B3 ;  /* 0x0000000000037941 */ /* 0x000fea0003800000 */
.L_x_42310:
        /* <DEDUP_REMOVED lines=43> */
.L_x_42313:
[----:B------:R-:W-:-:S04]  /*1a750*/  ISETP.GE.AND P0, PT, R17, RZ, PT ;  /* 0x000000ff1100720c */ /* 0x000fc80003f06270 */
[----:B0-----:R-:W-:Y:S02]  /*1a760*/  FSEL R2, RZ, 3.37028055040000000000e+12, P0 ;  /* 0x54442d18ff027808 */ /* 0x001fe40000000000 */
[----:B------:R-:W-:Y:S02]  /*1a770*/  FSEL R3, RZ, 2.1426990032196044922, P0 ;  /* 0x400921fbff037808 */ /* 0x000fe40000000000 */
.L_x_42314:
[----:B------:R-:W-:Y:S05]  /*1a780*/  BSYNC B0 ;  /* 0x0000000000007941 */ /* 0x000fea0003800000 */
.L_x_42312:
[----:B------:R0:W2:Y:S02]  /*1a790*/  DADD R16, |R16|, |R18| ;  /* 0x0000000010107229 */ /* 0x0000a40000000612 */
[----:B0-----:R-:W-:Y:S02]  /*1a7a0*/  LOP3.LUT R19, R3, 0x80000000, R19, 0xb8, !PT ;  /* 0x8000000003137812 */ /* 0x001fe400078eb813 */
[----:B-1----:R-:W-:-:S04]  /*1a7b0*/  DADD R10, R10, 1 ;  /* 0x3ff000000a0a7429 */ /* 0x002fc80000000000 */
[----:B--2---:R-:W0:-:S06]  /*1a7c0*/  DSETP.GTU.AND P0, PT, |R16|, +INF , PT ;  /* 0x7ff000001000742a */ /* 0x004e0c0003f0c200 */
[----:B0-----:R-:W-:Y:S02]  /*1a7d0*/  FSEL R2, R16, R2, P0 ;  /* 0x0000000210027208 */ /* 0x001fe40000000000 */
[----:B------:R-:W-:Y:S01]  /*1a7e0*/  FSEL R3, R17, R19, P0 ;  /* 0x0000001311037208 */ /* 0x000fe20000000000 */
[----:B------:R-:W-:Y:S05]  /*1a7f0*/  BRA `(.L_x_42270) ;  /* 0x0000095000007947 */ /* 0x000fea0003800000 */
.L_x_42255:
        /* <DEDUP_REMOVED lines=88> */
.L_x_42316:
[----:B------:R-:W-:Y:S05]  /*1ad80*/  BSYNC B0 ;  /* 0x0000000000007941 */ /* 0x000fea0003800000 */
.L_x_42315:
        /* <DEDUP_REMOVED lines=8> */
.L_x_42318:
[----:B------:R-:W-:Y:S05]  /*1ae10*/  BSYNC B3 ;  /* 0x0000000000037941 */ /* 0x000fea0003800000 */
.L_x_42317:
        /* <DEDUP_REMOVED lines=43> */
.L_x_42320:
[----:B------:R-:W-:Y:S02]  /*1b0d0*/  FSEL R2, RZ, 3.37028055040000000000e+12, P2 ;  /* 0x54442d18ff027808 */ /* 0x000fe40001000000 */
[----:B------:R-:W-:Y:S02]  /*1b0e0*/  FSEL R3, RZ, 2.1426990032196044922, P2 ;  /* 0x400921fbff037808 */ /* 0x000fe40001000000 */
.L_x_42321:
[----:B------:R-:W-:Y:S05]  /*1b0f0*/  BSYNC B0 ;  /* 0x0000000000007941 */ /* 0x000fea0003800000 */
.L_x_42319:
[----:B------:R2:W4:Y:S02]  /*1b100*/  DADD R16, |R16|, |R18| ;  /* 0x0000000010107229 */ /* 0x0005240000000612 */
[----:B--2---:R-:W-:-:S04]  /*1b110*/  LOP3.LUT R19, R3, 0x80000000, R19, 0xb8, !PT ;  /* 0x8000000003137812 */ /* 0x004fc800078eb813 */
[----:B----4-:R-:W2:-:S06]  /*1b120*/  DSETP.GTU.AND P0, PT, |R16|, +INF , PT ;  /* 0x7ff000001000742a */ /* 0x010e8c0003f0c200 */
[----:B--2---:R-:W-:Y:S02]  /*1b130*/  FSEL R2, R16, R2, P0 ;  /* 0x0000000210027208 */ /* 0x004fe40000000000 */
[----:B------:R-:W-:Y:S02]  /*1b140*/  FSEL R3, R17, R19, P0 ;  /* 0x0000001311037208 */ /* 0x000fe40000000000 */
.L_x_42270:
[----:B------:R-:W-:Y:S05]  /*1b150*/  BSYNC B2 ;  /* 0x0000000000027941 */ /* 0x000fea0003800000 */
.L_x_42254:
        /* <DEDUP_REMOVED lines=52> */
.L_x_42327:
[----:B------:R-:W-:Y:S05]  /*1b4a0*/  BSYNC B0 ;  /* 0x0000000000007941 */ /* 0x000fea0003800000 */
.L_x_42326:
        /* <DEDUP_REMOVED lines=10> */
[----:B0-----:R-:W-:Y:S01]  /*1b550*/  IMAD.MOV.U32 R42, RZ, RZ, R8 ;  /* 0x000000ffff2a7224 */ /* 0x001fe200078e0008 */
[----:B------:R-:W-:Y:S01]  /*1b560*/  MOV R2, 0x1b590 ;  /* 0x0001b59000027802 */ /* 0x000fe20000000f00 */
[----:B------:R-:W-:-:S03]  /*1b570*/  IMAD.MOV.U32 R3, RZ, RZ, R9 ;  /* 0x000000ffff037224 */ /* 0x000fc600078e0009 */
[----:B-1234-:R-:W-:Y:S05]  /*1b580*/  CALL.REL.NOINC `($_ZN2at6native27unrolled_elementwise_kernelIZZZNS0_50_GLOBAL__N__2680c7bb_12_PowKernel_cu_b2145a98_318424pow_tensor_tensor_kernelERNS_18TensorIteratorBaseEENKUlvE_clEvENKUlvE6_clEvEUlN3c107complexIdEES9_E_St5arrayIPcLm3EELi4E23TrivialOffsetCalculatorILi2EjESE_ILi1EjENS0_6memory15LoadWithoutCastENSH_16StoreWithoutCastEEEviT_T0_T2_T3_T4_T5_$__internal_trig_reduction_slowpathd) ;  /* 0x00001f0000007944 */ /* 0x01efea0003c00000 */
[----:B------:R-:W-:Y:S02]  /*1b590*/  IMAD.MOV.U32 R36, RZ, RZ, R42 ;  /* 0x000000ffff247224 */ /* 0x000fe400078e002a */
[----:B------:R-:W-:Y:S01]  /*1b5a0*/  IMAD.MOV.U32 R37, RZ, RZ, R43 ;  /* 0x000000ffff257224 */ /* 0x000fe200078e002b */
[----:B------:R-:W-:Y:S05]  /*1b5b0*/  BRA `(.L_x_42330) ;  /* 0x0000002000007947 */ /* 0x000fea0003800000 */
.L_x_42329:
[----:B------:R4:W0:Y:S01]  /*1b5c0*/  DMUL R36, RZ, R8 ;  /* 0x00000008ff247228 */ /* 0x0008220000000000 */
[----:B------:R-:W-:-:S05]  /*1b5d0*/  IMAD.MOV.U32 R6, RZ, RZ, RZ ;  /* 0x000000ffff067224 */ /* 0x000fca00078e00ff */
.L_x_42330:
[----:B------:R-:W-:Y:S05]  /*1b5e0*/  BSYNC B2 ;  /* 0x0000000000027941 */ /* 0x000fea0003800000 */
.L_x_42328:
[----:B------:R-:W-:Y:S01]  /*1b5f0*/  IADD3 R10, R6, 0x1, RZ ;  /* 0x00000001060a7810 */ /* 0x000fe20007ffe0ff */
[----:B-1----:R-:W-:-:S04]  /*1b600*/  IMAD.MOV.U32 R3, RZ, RZ, 0x8 ;  /* 0x00000008ff037424 */ /* 0x002fc800078e00ff */
        /* <DEDUP_REMOVED lines=31> */
[----:B---3--:R-:W-:Y:S01]  /*1b800*/  IMAD.MOV.U32 R42, RZ, RZ, R8 ;  /* 0x000000ffff2a7224 */ /* 0x008fe200078e0008 */
[----:B------:R-:W-:Y:S01]  /*1b810*/  MOV R2, 0x1b840 ;  /* 0x0001b84000027802 */ /* 0x000fe20000000f00 */
[----:B------:R-:W-:-:S03]  /*1b820*/  IMAD.MOV.U32 R3, RZ, RZ, R9 ;  /* 0x000000ffff037224 */ /* 0x000fc600078e0009 */
[----:B012---:R-:W-:Y:S05]  /*1b830*/  CALL.REL.NOINC `($_ZN2at6native27unrolled_elementwise_kernelIZZZNS0_50_GLOBAL__N__2680c7bb_12_PowKernel_cu_b2145a98_318424pow_tensor_tensor_kernelERNS_18TensorIteratorBaseEENKUlvE_clEvENKUlvE6_clEvEUlN3c107complexIdEES9_E_St5arrayIPcLm3EELi4E23TrivialOffsetCalculatorILi2EjESE_ILi1EjENS0_6memory15LoadWithoutCastENSH_16StoreWithoutCastEEEviT_T0_T2_T3_T4_T5_$__internal_trig_reduction_slowpathd) ;  /* 0x00001c5000007944 */ /* 0x007fea0003c00000 */
[----:B------:R-:W-:Y:S01]  /*1b840*/  IMAD.MOV.U32 R0, RZ, RZ, R6 ;  /* 0x000000ffff007224 */ /* 0x000fe200078e0006 */
[----:B------:R-:W-:Y:S05]  /*1b850*/  BRA `(.L_x_42333) ;  /* 0x0000002000007947 */ /* 0x000fea0003800000 */
.L_x_42332:
[----:B------:R1:W3:Y:S01]  /*1b860*/  DMUL R42, RZ, R8 ;  /* 0x00000008ff2a7228 */ /* 0x0002e20000000000 */
[----:B------:R-:W-:-:S05]  /*1b870*/  IMAD.MOV.U32 R0, RZ, RZ, RZ ;  /* 0x000000ffff007224 */ /* 0x000fca00078e00ff */
.L_x_42333:
[----:B------:R-:W-:Y:S05]  /*1b880*/  BSYNC B2 ;  /* 0x0000000000027941 */ /* 0x000fea0003800000 */
.L_x_42331:
        /* <DEDUP_REMOVED lines=9> */
[----:B------:R-:W4:Y:S01]  /*1b920*/  DMUL R18, R42, R42 ;  /* 0x0000002a2a127228 */ /* 0x000f220000000000 */
[----:B------:R-:W-:-:S03]  /*1b930*/  IMAD.MOV.U32 R0, RZ, RZ, 0x3de5db65 ;  /* 0x3de5db65ff007424 */ /* 0x000fc600078e00ff */
[----:B------:R-:W-:Y:S01]  /*1b940*/  FSEL R16, -R16, 4.2945490664224492434e-19, !P0 ;  /* 0x20fd816410107808 */ /* 0x000fe20004000100 */
[----:B0-2---:R-:W-:Y:S01]  /*1b950*/  DMUL R36, R36, R38 ;  /* 0x0000002624247228 */ /* 0x005fe20000000000 */
        /* <DEDUP_REMOVED lines=12> */
.L_x_42325:
        /* <DEDUP_REMOVED lines=38> */
.L_x_42335:
[----:B------:R-:W-:Y:S05]  /*1bc80*/  BSYNC B0 ;  /* 0x0000000000007941 */ /* 0x000fea0003800000 */
.L_x_42334:
        /* <DEDUP_REMOVED lines=17> */
.L_x_42337:
[----:B------:R4:W0:Y:S01]  /*1bda0*/  DMUL R10, RZ, R8 ;  /* 0x00000008ff0a7228 */ /* 0x0008220000000000 */
[----:B------:R-:W-:-:S05]  /*1bdb0*/  IMAD.MOV.U32 R6, RZ, RZ, RZ ;  /* 0x000000ffff067224 */ /* 0x000fca00078e00ff */
.L_x_42338:
[----:B------:R-:W-:Y:S05]  /*1bdc0*/  BSYNC B2 ;  /* 0x0000000000027941 */ /* 0x000fea0003800000 */
.L_x_42336:
[----:B0-----:R-:W-:Y:S01]  /*1bdd0*/  IADD3 R14, R6, 0x1, RZ ;  /* 0x00000001060e7810 */ /* 0x001fe20007ffe0ff */
[----:B-1----:R-:W-:-:S04]  /*1bde0*/  IMAD.MOV.U32 R3, RZ, RZ, 0x8 ;  /* 0x00000008ff037424 */ /* 0x002fc800078e00ff */
        /* <DEDUP_REMOVED lines=37> */
.L_x_42340:
[----:B------:R1:W3:Y:S01]  /*1c040*/  DMUL R42, RZ, R8 ;  /* 0x00000008ff2a7228 */ /* 0x0002e20000000000 */
[----:B------:R-:W-:-:S05]  /*1c050*/  IMAD.MOV.U32 R0, RZ, RZ, RZ ;  /* 0x000000ffff007224 */ /* 0x000fca00078e00ff */
.L_x_42341:
[----:B------:R-:W-:Y:S05]  /*1c060*/  BSYNC B2 ;  /* 0x0000000000027941 */ /* 0x000fea0003800000 */
.L_x_42339:
[----:B------:R-:W-:Y:S02]  /*1c070*/  IMAD.SHL.U32 R2, R0, 0x8, RZ ;  /* 0x0000000800027824 */ /* 0x000fe400078e00ff */
[----:B------:R-:W-:-:S03]  /*1c080*/  IMAD.MOV.U32 R3, RZ, RZ, 0x8 ;  /* 0x00000008ff037424 */ /* 0x000fc600078e00ff */
[----:B------:R-:W-:-:S05]  /*1c090*/  LOP3.LUT R2, R2, 0x8, RZ, 0xc0, !PT ;  /* 0x0000000802027812 */ /* 0x000fca00078ec0ff */
[----:B------:R-:W-:-:S05]  /*1c0a0*/  IMAD.WIDE.U32 R2, R2, R3, c[0x4][0x1a8] ;  /* 0x01006a0002027625 */ /* 0x000fca00078e0003 */
[----:B------:R4:W5:Y:S04]  /*1c0b0*/  LDG.E.128.CONSTANT R20, [R2.64] ;  /* 0x0000000602147981 */ /* 0x000968000c1e9d00 */
[----:B---3--:R4:W3:Y:S04]  /*1c0c0*/  LDG.E.128.CONSTANT R16, [R2.64+0x10] ;  /* 0x0000100602107981 */ /* 0x0088e8000c1e9d00 */
[----:B-12---:R4:W2:Y:S01]  /*1c0d0*/  LDG.E.128.CONSTANT R4, [R2.64+0x20] ;  /* 0x0000200602047981 */ /* 0x0068a2000c1e9d00 */
[----:B------:R-:W-:Y:S01]  /*1c0e0*/  R2P PR, R0, 0x3 ;  /* 0x0000000300007804 */ /* 0x000fe20000000000 */
[----:B------:R-:W-:Y:S01]  /*1c0f0*/  IMAD.MOV.U32 R8, RZ, RZ, 0x79785eba ;  /* 0x79785ebaff087424 */ /* 0x000fe200078e00ff */
[----:B------:R-:W5:Y:S01]  /*1c100*/  DMUL R14, R42, R42 ;  /* 0x0000002a2a0e7228 */ /* 0x000f620000000000 */
[----:B------:R-:W-:-:S02]  /*1c110*/  IMAD.MOV.U32 R0, RZ, RZ, 0x3de5db65 ;  /* 0x3de5db65ff007424 */ /* 0x000fc400078e00ff */
[----:B------:R-:W-:Y:S01]  /*1c120*/  IMAD.MOV.U32 R38, RZ, RZ, RZ ;  /* 0x000000ffff267224 */ /* 0x000fe200078e00ff */
[----:B------:R-:W-:Y:S02]  /*1c130*/  FSEL R8, -R8, 4.2945490664224492434e-19, !P0 ;  /* 0x20fd816408087808 */ /* 0x000fe40004000100 */
[----:B------:R-:W-:Y:S02]  /*1c140*/  FSEL R9, R0, -0.082518599927425384521, !P0 ;  /* 0xbda8ff8300097808 */ /* 0x000fe40004000000 */
[C---:B----4-:R-:W-:Y:S02]  /*1c150*/  LEA.HI R2, R13.reuse, 0xffffff09, RZ, 0xc ;  /* 0xffffff090d027811 */ /* 0x050fe400078f60ff */
[----:B------:R-:W-:Y:S02]  /*1c160*/  LOP3.LUT R0, R13, 0xfffff, RZ, 0xc0, !PT ;  /* 0x000fffff0d007812 */ /* 0x000fe400078ec0ff */
[----:B------:R-:W-:Y:S02]  /*1c170*/  LEA.HI R3, R2, R2, RZ, 0x1 ;  /* 0x0000000202037211 */ /* 0x000fe400078f08ff */
[----:B------:R-:W-:-:S06]  /*1c180*/  LOP3.LUT R13, R0, 0x7fe00000, RZ, 0xfc, !PT ;  /* 0x7fe00000000d7812 */ /* 0x000fcc00078efcff */
[----:B0-----:R-:W-:-:S04]  /*1c190*/  DMUL R10, R12, R10 ;  /* 0x0000000a0c0a7228 */ /* 0x001fc80000000000 */
[----:B-----5:R-:W0:-:S06]  /*1c1a0*/  DFMA R20, R14, R8, R20 ;  /* 0x000000080e14722b */ /* 0x020e0c0000000014 */
[----:B0-----:R-:W3:-:S06]  /*1c1b0*/  DFMA R20, R14, R20, R22 ;  /* 0x000000140e14722b */ /* 0x001ecc0000000016 */
[----:B---3--:R-:W0:-:S06]  /*1c1c0*/  DFMA R16, R14, R20, R16 ;  /* 0x000000140e10722b */ /* 0x008e0c0000000010 */
[----:B0-----:R-:W2:-:S06]  /*1c1d0*/  DFMA R16, R14, R16, R18 ;  /* 0x000000100e10722b */ /* 0x001e8c0000000012 */
[----:B--2---:R-:W0:-:S06]  /*1c1e0*/  DFMA R4, R14, R16, R4 ;  /* 0x000000100e04722b */ /* 0x004e0c0000000004 */
        /* <DEDUP_REMOVED lines=8> */
[----:B0-----:R-:W0:Y:S01]  /*1c270*/  DMUL R12, R12, R42 ;  /* 0x0000002a0c0c7228 */ /* 0x001e220000000000 */
[----:B------:R-:W-:-:S03]  /*1c280*/  LEA R39, R5, 0x3ff00000, 0x14 ;  /* 0x3ff0000005277811 */ /* 0x000fc600078ea0ff */
[----:B------:R-:W1:-:S04]  /*1c290*/  DMUL R10, R2, R10 ;  /* 0x0000000a020a7228 */ /* 0x000e480000000000 */
[----:B0-----:R-:W0:-:S04]  /*1c2a0*/  DMUL R12, R2, R12 ;  /* 0x0000000c020c7228 */ /* 0x001e080000000000 */
[----:B-1----:R1:W2:-:S04]  /*1c2b0*/  DMUL R36, R38, R10 ;  /* 0x0000000a26247228 */ /* 0x0022880000000000 */
[----:B0-----:R1:W0:Y:S01]  /*1c2c0*/  DMUL R38, R38, R12 ;  /* 0x0000000c26267228 */ /* 0x0012220000000000 */
[----:B------:R-:W-:Y:S05]  /*1c2d0*/  BRA `(.L_x_42253) ;  /* 0x000008f000007947 */ /* 0x000fea0003800000 */
.L_x_42324:
        /* <DEDUP_REMOVED lines=11> */
.L_x_42342:
[----:B------:R-:W1:-:S10]  /*1c390*/  DADD R36, R8, -R8 ;  /* 0x0000000008247229 */ /* 0x000e540000000808 */
[----:B-1----:R-:W-:Y:S02]  /*1c3a0*/  IMAD.MOV.U32 R38, RZ, RZ, R36 ;  /* 0x000000ffff267224 */ /* 0x002fe400078e0024 */
[----:B------:R-:W-:Y:S01]  /*1c3b0*/  IMAD.MOV.U32 R39, RZ, RZ, R37 ;  /* 0x000000ffff277224 */ /* 0x000fe200078e0025 */
[----:B------:R-:W-:Y:S05]  /*1c3c0*/  BRA `(.L_x_42253) ;  /* 0x0000080000007947 */ /* 0x000fea0003800000 */
.L_x_42323:
        /* <DEDUP_REMOVED lines=11> */
[----:B0-----:R-:W-:Y:S01]  /*1c480*/  IMAD.MOV.U32 R42, RZ, RZ, R8 ;  /* 0x000000ffff2a7224 */ /* 0x001fe200078e0008 */
[----:B------:R-:W-:Y:S01]  /*1c490*/  MOV R2, 0x1c4c0 ;  /* 0x0001c4c000027802 */ /* 0x000fe20000000f00 */
[----:B------:R-:W-:-:S03]  /*1c4a0*/  IMAD.MOV.U32 R3, RZ, RZ, R9 ;  /* 0x000000ffff037224 */ /* 0x000fc600078e0009 */
[----:B-123--:R-:W-:Y:S05]  /*1c4b0*/  CALL.REL.NOINC `($_ZN2at6native27unrolled_elementwise_kernelIZZZNS0_50_GLOBAL__N__2680c7bb_12_PowKernel_cu_b2145a98_318424pow_tensor_tensor_kernelERNS_18TensorIteratorBaseEENKUlvE_clEvENKUlvE6_clEvEUlN3c107complexIdEES9_E_St5arrayIPcLm3EELi4E23TrivialOffsetCalculatorILi2EjESE_ILi1EjENS0_6memory15LoadWithoutCastENSH_16StoreWithoutCastEEEviT_T0_T2_T3_T4_T5_$__internal_trig_reduction_slowpathd) ;  /* 0x00000fd000007944 */ /* 0x00efea0003c00000 */
[----:B------:R-:W-:Y:S02]  /*1c4c0*/  IMAD.MOV.U32 R36, RZ, RZ, R42 ;  /* 0x000000ffff247224 */ /* 0x000fe400078e002a */
[----:B------:R-:W-:Y:S01]  /*1c4d0*/  IMAD.MOV.U32 R37, RZ, RZ, R43 ;  /* 0x000000ffff257224 */ /* 0x000fe200078e002b */
[----:B------:R-:W-:Y:S05]  /*1c4e0*/  BRA `(.L_x_42345) ;  /* 0x0000002000007947 */ /* 0x000fea0003800000 */
.L_x_42344:
[----:B------:R1:W2:Y:S01]  /*1c4f0*/  DMUL R36, RZ, R8 ;  /* 0x00000008ff247228 */ /* 0x0002a20000000000 */
[----:B------:R-:W-:-:S05]  /*1c500*/  IMAD.MOV.U32 R6, RZ, RZ, RZ ;  /* 0x000000ffff067224 */ /* 0x000fca00078e00ff */
.L_x_42345:
[----:B------:R-:W-:Y:S05]  /*1c510*/  BSYNC B2 ;  /* 0x0000000000027941 */ /* 0x000fea0003800000 */
.L_x_42343:
[----:B------:R-:W-:Y:S01]  /*1c520*/  IADD3 R10, R6, 0x1, RZ ;  /* 0x00000001060a7810 */ /* 0x000fe20007ffe0ff */
[----:B------:R-:W-:-:S04]  /*1c530*/  IMAD.MOV.U32 R3, RZ, RZ, 0x8 ;  /* 0x00000008ff037424 */ /* 0x000fc800078e00ff */
[----:B------:R-:W-:-:S05]  /*1c540*/  IMAD.SHL.U32 R0, R10, 0x8, RZ ;  /* 0x000000080a007824 */ /* 0x000fca00078e00ff */
[----:B------:R-:W-:-:S05]  /*1c550*/  LOP3.LUT R0, R0, 0x8, RZ, 0xc0, !PT ;  /* 0x0000000800007812 */ /* 0x000fca00078ec0ff */
[----:B------:R-:W-:-:S05]  /*1c560*/  IMAD.WIDE.U32 R2, R0, R3, c[0x4][0x1a8] ;  /* 0x01006a0000027625 */ /* 0x000fca00078e0003 */
[----:B------:R-:W4:Y:S04]  /*1c570*/  LDG.E.128.CONSTANT R16, [R2.64] ;  /* 0x0000000602107981 */ /* 0x000f28000c1e9d00 */
[----:B0-----:R-:W5:Y:S04]  /*1c580*/  LDG.E.128.CONSTANT R12, [R2.64+0x10] ;  /* 0x00001006020c7981 */ /* 0x001f68000c1e9d00 */
        /* <DEDUP_REMOVED lines=34> */
.L_x_42347:
[----:B------:R1:W2:Y:S01]  /*1c7b0*/  DMUL R38, RZ, R8 ;  /* 0x00000008ff267228 */ /* 0x0002a20000000000 */
[----:B------:R-:W-:-:S05]  /*1c7c0*/  IMAD.MOV.U32 R0, RZ, RZ, RZ ;  /* 0x000000ffff007224 */ /* 0x000fca00078e00ff */
.L_x_42348:
[----:B------:R-:W-:Y:S05]  /*1c7d0*/  BSYNC B2 ;  /* 0x0000000000027941 */ /* 0x000fea0003800000 */
.L_x_42346:
        /* <DEDUP_REMOVED lines=24> */
.L_x_42322:
        /* <DEDUP_REMOVED lines=36> */
.L_x_42350:
[----:B------:R-:W-:Y:S05]  /*1cba0*/  BSYNC B0 ;  /* 0x0000000000007941 */ /* 0x000fea0003800000 */
.L_x_42349:
[----:B------:R-:W-:Y:S02]  /*1cbb0*/  IMAD.MOV.U32 R38, RZ, RZ, R8 ;  /* 0x000000ffff267224 */ /* 0x000fe400078e0008 */
[----:B------:R-:W-:Y:S02]  /*1cbc0*/  IMAD.MOV.U32 R39, RZ, RZ, R9 ;  /* 0x000000ffff277224 */ /* 0x000fe400078e0009 */
.L_x_42253:
[----:B-12---:R-:W-:Y:S05]  /*1cbd0*/  BSYNC B1 ;  /* 0x0000000000017941 */ /* 0x006fea0003800000 */
.L_x_42252:
[----:B------:R-:W-:Y:S01]  /*1cbe0*/  ISETP.GE.AND P0, PT, R44, UR5, PT ;  /* 0x000000052c007c0c */ /* 0x000fe2000bf06270 */
[----:B------:R-:W-:Y:S01]  /*1cbf0*/  BSSY B0, `(.L_x_42351) ;  /* 0x000001b000007945 */ /* 0x000fe20003800000 */
[----:B------:R-:W-:Y:S11]  /*1cc00*/  BSSY B1, `(.L_x_42352) ;  /* 0x0000012000017945 */ /* 0x000ff60003800000 */
[----:B------:R-:W-:Y:S05]  /*1cc10*/  @P0 BRA `(.L_x_42353) ;  /* 0x0000010000000947 */ /* 0x000fea0003800000 */
[----:B------:R-:W1:Y:S01]  /*1cc20*/  S2R R2, SR_CTAID.X ;  /* 0x0000000000027919 */ /* 0x000e620000002500 */
[----:B------:R-:W-:-:S02]  /*1cc30*/  IMAD.MOV.U32 R5, RZ, RZ, 0x10 ;  /* 0x00000010ff057424 */ /* 0x000fc400078e00ff */
[----:B------:R-:W-:Y:S01]  /*1cc40*/  IMAD.MOV.U32 R44, RZ, RZ, R45 ;  /* 0x000000ffff2c7224 */ /* 0x000fe200078e002d */
[----:B------:R-:W1:Y:S04]  /*1cc50*/  S2R R3, SR_TID.X ;  /* 0x0000000000037919 */ /* 0x000e680000002100 */
[----:B------:R-:W-:-:S13]  /*1cc60*/  ISETP.GE.AND P0, PT, R44, UR5, PT ;  /* 0x000000052c007c0c */ /* 0x000fda000bf06270 */
[----:B------:R-:W-:Y:S01]  /*1cc70*/  @P0 BREAK B1 ;  /* 0x0000000000010942 */ /* 0x000fe20003800000 */
[----:B-1----:R-:W-:-:S04]  /*1cc80*/  IMAD R2, R2, 0x200, R3 ;  /* 0x0000020002027824 */ /* 0x002fc800078e0203 */
[----:B------:R-:W-:-:S05]  /*1cc90*/  IMAD.WIDE.U32 R2, R2, R5, c[0x0][0x170] ;  /* 0x00005c0002027625 */ /* 0x000fca00078e0005 */
[----:B---3--:R1:W-:Y:S01]  /*1cca0*/  STG.E.128 [R2.64], R24 ;  /* 0x0000001802007986 */ /* 0x0083e2000c101d06 */
[----:B------:R-:W-:Y:S05]  /*1ccb0*/  @P0 BRA `(.L_x_42354) ;  /* 0x000000e000000947 */ /* 0x000fea0003800000 */
[----:B-1----:R-:W1:Y:S01]  /*1ccc0*/  S2R R3, SR_CTAID.X ;  /* 0x0000000000037919 */ /* 0x002e620000002500 */
[----:B------:R-:W-:Y:S02]  /*1ccd0*/  IMAD.MOV.U32 R5, RZ, RZ, 0x10 ;  /* 0x00000010ff057424 */ /* 0x000fe400078e00ff */
[----:B-1----:R-:W-:Y:S01]  /*1cce0*/  IMAD R2, R3, 0x200, R44 ;  /* 0x0000020003027824 */ /* 0x002fe200078e022c */
[----:B------:R-:W-:-:S03]  /*1ccf0*/  IADD3 R44, R44, 0x80, RZ ;  /* 0x000000802c2c7810 */ /* 0x000fc60007ffe0ff */
[----:B------:R-:W-:-:S05]  /*1cd00*/  IMAD.WIDE.U32 R2, R2, R5, c[0x0][0x170] ;  /* 0x00005c0002027625 */ /* 0x000fca00078e0005 */
[----:B------:R1:W-:Y:S02]  /*1cd10*/  STG.E.128 [R2.64], R28 ;  /* 0x0000001c02007986 */ /* 0x0003e4000c101d06 */
.L_x_42353:
[----:B------:R-:W-:Y:S05]  /*1cd20*/  BSYNC B1 ;  /* 0x0000000000017941 */ /* 0x000fea0003800000 */
.L_x_42352:
[----:B------:R-:W-:-:S13]  /*1cd30*/  ISETP.GE.AND P0, PT, R44, UR5, PT ;  /* 0x000000052c007c0c */ /* 0x000fda000bf06270 */
[----:B-1----:R-:W1:Y:S01]  /*1cd40*/  @!P0 S2R R3, SR_CTAID.X ;  /* 0x0000000000038919 */ /* 0x002e620000002500 */
[----:B------:R-:W-:Y:S02]  /*1cd50*/  @!P0 IMAD.MOV.U32 R2, RZ, RZ, 0x10 ;  /* 0x00000010ff028424 */ /* 0x000fe400078e00ff */
[----:B-1----:R-:W-:Y:S01]  /*1cd60*/  @!P0 IMAD R3, R3, 0x200, R44 ;  /* 0x0000020003038824 */ /* 0x002fe200078e022c */
[----:B------:R-:W-:-:S03]  /*1cd70*/  @!P0 IADD3 R44, R44, 0x80, RZ ;  /* 0x000000802c2c8810 */ /* 0x000fc60007ffe0ff */
[----:B------:R-:W-:-:S05]  /*1cd80*/  @!P0 IMAD.WIDE.U32 R2, R3, R2, c[0x0][0x170] ;  /* 0x00005c0003028625 */ /* 0x000fca00078e0002 */
[----:B---3--:R1:W-:Y:S02]  /*1cd90*/  @!P0 STG.E.128 [R2.64], R32 ;  /* 0x0000002002008986 */ /* 0x0083e4000c101d06 */
.L_x_42354:
[----:B------:R-:W-:Y:S05]  /*1cda0*/  BSYNC B0 ;  /* 0x0000000000007941 */ /* 0x000fea0003800000 */
.L_x_42351:
[----:B------:R-:W-:Y:S01]  /*1cdb0*/  WARPSYNC 0xffffffff ;  /* 0xffffffff00007948 */ /* 0x000fe20003800000 */
[----:B------:R-:W-:-:S13]  /*1cdc0*/  ISETP.GE.AND P0, PT, R44, UR5, PT ;  /* 0x000000052c007c0c */ /* 0x000fda000bf06270 */
[----:B------:R-:W-:Y:S05]  /*1cdd0*/  @P0 EXIT ;  /* 0x000000000000094d */ /* 0x000fea0003800000 */
[----:B-1----:R-:W1:Y:S01]  /*1cde0*/  S2R R3, SR_CTAID.X ;  /* 0x0000000000037919 */ /* 0x002e620000002500 */
[----:B------:R-:W-:Y:S02]  /*1cdf0*/  IMAD.MOV.U32 R5, RZ, RZ, 0x10 ;  /* 0x00000010ff057424 */ /* 0x000fe400078e00ff */
[----:B-1----:R-:W-:-:S04]  /*1ce00*/  IMAD R2, R3, 0x200, R44 ;  /* 0x0000020003027824 */ /* 0x002fc800078e022c */
[----:B------:R-:W-:-:S05]  /*1ce10*/  IMAD.WIDE.U32 R2, R2, R5, c[0x0][0x170] ;  /* 0x00005c0002027625 */ /* 0x000fca00078e0005 */
[----:B0-----:R-:W-:Y:S01]  /*1ce20*/  STG.E.128 [R2.64], R36 ;  /* 0x0000002402007986 */ /* 0x001fe2000c101d06 */
[----:B------:R-:W-:Y:S05]  /*1ce30*/  EXIT ;  /* 0x000000000000794d */ /* 0x000fea0003800000 */
        .weak           $__internal_75_$__cuda_sm20_div_rn_f64_full
        .type           $__internal_75_$__cuda_sm20_div_rn_f64_full,@function
        .size           $__internal_75_$__cuda_sm20_div_rn_f64_full,($_ZN2at6native27unrolled_elementwise_kernelIZZZNS0_50_GLOBAL__N__2680c7bb_12_PowKernel_cu_b2145a98_318424pow_tensor_tensor_kernelERNS_18TensorIteratorBaseEENKUlvE_clEvENKUlvE6_clEvEUlN3c107complexIdEES9_E_St5arrayIPcLm3EELi4E23TrivialOffsetCalculatorILi2EjESE_ILi1EjENS0_6memory15LoadWithoutCastENSH_16StoreWithoutCastEEEviT_T0_T2_T3_T4_T5_$__internal_trig_reduction_slowpathd - $__internal_75_$__cuda_sm20_div_rn_f64_full)
$__internal_75_$__cuda_sm20_div_rn_f64_full:
        /* <DEDUP_REMOVED lines=71> */
.L_x_42356:
        /* <DEDUP_REMOVED lines=17> */
.L_x_42359:
[----:B------:R-:W-:Y:S01]  /*1d3c0*/  LOP3.LUT R3, R49, 0x80000, RZ, 0xfc, !PT ;  /* 0x0008000031037812 */ /* 0x000fe200078efcff */
[----:B------:R-:W-:-:S04]  /*1d3d0*/  IMAD.MOV.U32 R54, RZ, RZ, R48 ;  /* 0x000000ffff367224 */ /* 0x000fc800078e0030 */
[----:B------:R-:W-:Y:S01]  /*1d3e0*/  IMAD.MOV.U32 R55, RZ, RZ, R3 ;  /* 0x000000ffff377224 */ /* 0x000fe200078e0003 */
[----:B------:R-:W-:Y:S05]  /*1d3f0*/  BRA `(.L_x_42357) ;  /* 0x0000003000007947 */ /* 0x000fea0003800000 */
.L_x_42358:
[----:B------:R-:W-:Y:S01]  /*1d400*/  LOP3.LUT R3, R53, 0x80000, RZ, 0xfc, !PT ;  /* 0x0008000035037812 */ /* 0x000fe200078efcff */
[----:B------:R-:W-:-:S04]  /*1d410*/  IMAD.MOV.U32 R54, RZ, RZ, R52 ;  /* 0x000000ffff367224 */ /* 0x000fc800078e0034 */
[----:B------:R-:W-:Y:S02]  /*1d420*/  IMAD.MOV.U32 R55, RZ, RZ, R3 ;  /* 0x000000ffff377224 */ /* 0x000fe400078e0003 */
.L_x_42357:
[----:B------:R-:W-:Y:S05]  /*1d430*/  BSYNC B0 ;  /* 0x0000000000007941 */ /* 0x000fea0003800000 */
.L_x_42355:
[----:B------:R-:W-:Y:S02]  /*1d440*/  IMAD.MOV.U32 R4, RZ, RZ, R0 ;  /* 0x000000ffff047224 */ /* 0x000fe400078e0000 */
[----:B------:R-:W-:Y:S02]  /*1d450*/  IMAD.MOV.U32 R5, RZ, RZ, 0x0 ;  /* 0x00000000ff057424 */ /* 0x000fe400078e00ff */
[----:B------:R-:W-:Y:S02]  /*1d460*/  IMAD.MOV.U32 R2, RZ, RZ, R54 ;  /* 0x000000ffff027224 */ /* 0x000fe400078e0036 */
[----:B------:R-:W-:Y:S01]  /*1d470*/  IMAD.MOV.U32 R3, RZ, RZ, R55 ;  /* 0x000000ffff037224 */ /* 0x000fe200078e0037 */
[----:B------:R-:W-:Y:S06]  /*1d480*/  RET.REL.NODEC R4 `(_ZN2at6native27unrolled_elementwise_kernelIZZZNS0_50_GLOBAL__N__2680c7bb_12_PowKernel_cu_b2145a98_318424pow_tensor_tensor_kernelERNS_18TensorIteratorBaseEENKUlvE_clEvENKUlvE6_clEvEUlN3c107complexIdEES9_E_St5arrayIPcLm3EELi4E23TrivialOffsetCalculatorILi2EjESE_ILi1EjENS0_6memory15LoadWithoutCastENSH_16StoreWithoutCastEEEviT_T0_T2_T3_T4_T5_) ;  /* 0xfffe2b7004007950 */ /* 0x000fec0003c3ffff */
        .type           $_ZN2at6native27unrolled_elementwise_kernelIZZZNS0_50_GLOBAL__N__2680c7bb_12_PowKernel_cu_b2145a98_318424pow_tensor_tensor_kernelERNS_18TensorIteratorBaseEENKUlvE_clEvENKUlvE6_clEvEUlN3c107complexIdEES9_E_St5arrayIPcLm3EELi4E23TrivialOffsetCalculatorILi2EjESE_ILi1EjENS0_6memory15LoadWithoutCastENSH_16StoreWithoutCastEEEviT_T0_T2_T3_T4_T5_$__internal_trig_reduction_slowpathd,@function
        .size           $_ZN2at6native27unrolled_elementwise_kernelIZZZNS0_50_GLOBAL__N__2680c7bb_12_PowKernel_cu_b2145a98_318424pow_tensor_tensor_kernelERNS_18TensorIteratorBaseEENKUlvE_clEvENKUlvE6_clEvEUlN3c107complexIdEES9_E_St5arrayIPcLm3EELi4E23TrivialOffsetCalculatorILi2EjESE_ILi1EjENS0_6memory15LoadWithoutCastENSH_16StoreWithoutCastEEEviT_T0_T2_T3_T4_T5_$__internal_trig_reduction_slowpathd,(.L_x_61574 - $_ZN2at6native27unrolled_elementwise_kernelIZZZNS0_50_GLOBAL__N__2680c7bb_12_PowKernel_cu_b2145a98_318424pow_tensor_tensor_kernelERNS_18TensorIteratorBaseEENKUlvE_clEvENKUlvE6_clEvEUlN3c107complexIdEES9_E_St5arrayIPcLm3EELi4E23TrivialOffsetCalculatorILi2EjESE_ILi1EjENS0_6memory15LoadWithoutCastENSH_16StoreWithoutCastEEEviT_T0_T2_T3_T4_T5_$__internal_trig_reduction_slowpathd)
$_ZN2at6native27unrolled_elementwise_kernelIZZZNS0_50_GLOBAL__N__2680c7bb_12_PowKernel_cu_b2145a98_318424pow_tensor_tensor_kernelERNS_18TensorIteratorBaseEENKUlvE_clEvENKUlvE6_clEvEUlN3c107complexIdEES9_E_St5arrayIPcLm3EELi4E23TrivialOffsetCalculatorILi2EjESE_ILi1EjENS0_6memory15LoadWithoutCastENSH_16StoreWithoutCastEEEviT_T0_T2_T3_T4_T5_$__internal_trig_reduction_slowpathd:
        /* <DEDUP_REMOVED lines=14> */
[----:B------:R-:W-:-:S03]  /*1d570*/  SEL R4, R4, 0x12, !P0 ;  /* 0x0000001204047807 */ /* 0x000fc60004000000 */
[----:B------:R-:W-:Y:S01]  /*1d580*/  IMAD.MOV.U32 R7, RZ, RZ, R6 ;  /* 0x000000ffff077224 */ /* 0x000fe200078e0006 */
[----:B------:R-:W-:Y:S02]  /*1d590*/  ISETP.GT.AND P1, PT, R5, R4, PT ;  /* 0x000000040500720c */ /* 0x000fe40003f24270 */
        /* <DEDUP_REMOVED lines=10> */
.L_x_42363:
[----:B------:R-:W-:Y:S02]  /*1d640*/  ULDC.64 UR8, c[0x0][0x118] ;  /* 0x0000460000087ab9 */ /* 0x000fe40000000a00 */
[----:B------:R-:W2:Y:S01]  /*1d650*/  LDG.E.64.CONSTANT R48, [R40.64] ;  /* 0x0000000828307981 */ /* 0x000ea2000c1e9b00 */
[----:B------:R-:W-:Y:S01]  /*1d660*/  IADD3 R7, R7, 0x1, RZ ;  /* 0x0000000107077810 */ /* 0x000fe20007ffe0ff */
[----:B--2---:R-:W-:-:S04]  /*1d670*/  IMAD.WIDE.U32 R50, P1, R48, R42, R50 ;  /* 0x0000002a30327225 */ /* 0x004fc80007820032 */
[----:B------:R-:W-:Y:S02]  /*1d680*/  IMAD R46, R48, R43, RZ ;  /* 0x0000002b302e7224 */ /* 0x000fe400078e02ff */
[----:B------:R-:W-:-:S03]  /*1d690*/  IMAD R47, R49, R42, RZ ;  /* 0x0000002a312f7224 */ /* 0x000fc600078e02ff */
[----:B------:R-:W-:-:S04]  /*1d6a0*/  IADD3 R46, P3, R46, R51, RZ ;  /* 0x000000332e2e7210 */ /* 0x000fc80007f7e0ff */
[----:B------:R-:W-:Y:S01]  /*1d6b0*/  IADD3 R51, P4, R47, R46, RZ ;  /* 0x0000002e2f337210 */ /* 0x000fe20007f9e0ff */
[----:B------:R-:W-:-:S04]  /*1d6c0*/  IMAD.HI.U32 R46, R48, R43, RZ ;  /* 0x0000002b302e7227 */ /* 0x000fc800078e00ff */
[C---:B------:R-:W-:Y:S01]  /*1d6d0*/  IMAD.HI.U32 R47, R49.reuse, R42, RZ ;  /* 0x0000002a312f7227 */ /* 0x040fe200078e00ff */
[----:B------:R0:W-:Y:S03]  /*1d6e0*/  STL.64 [R0], R50 ;  /* 0x0000003200007387 */ /* 0x0001e60000100a00 */
[----:B------:R-:W-:Y:S02]  /*1d6f0*/  IMAD.X R46, RZ, RZ, R46, P1 ;  /* 0x000000ffff2e7224 */ /* 0x000fe400008e062e */
[----:B------:R-:W-:-:S03]  /*1d700*/  IMAD R48, R49, R43, RZ ;  /* 0x0000002b31307224 */ /* 0x000fc600078e02ff */
[----:B------:R-:W-:Y:S01]  /*1d710*/  IADD3.X R47, P1, R47, R46, RZ, P3, !PT ;  /* 0x0000002e2f2f7210 */ /* 0x000fe20001f3e4ff */
[----:B------:R-:W-:Y:S01]  /*1d720*/  IMAD.HI.U32 R46, R49, R43, RZ ;  /* 0x0000002b312e7227 */ /* 0x000fe200078e00ff */
[----:B------:R-:W-:Y:S02]  /*1d730*/  ISETP.GE.AND P3, PT, R7, R4, PT ;  /* 0x000000040700720c */ /* 0x000fe40003f66270 */
[----:B------:R-:W-:Y:S01]  /*1d740*/  IADD3.X R48, P4, R48, R47, RZ, P4, !PT ;  /* 0x0000002f30307210 */ /* 0x000fe2000279e4ff */
[----:B------:R-:W-:Y:S01]  /*1d750*/  IMAD.X R46, RZ, RZ, R46, P1 ;  /* 0x000000ffff2e7224 */ /* 0x000fe200008e062e */
[----:B------:R-:W-:Y:S02]  /*1d760*/  IADD3 R40, P1, R40, 0x8, RZ ;  /* 0x0000000828287810 */ /* 0x000fe40007f3e0ff */
[----:B0-----:R-:W-:Y:S01]  /*1d770*/  IADD3 R0, R0, 0x8, RZ ;  /* 0x0000000800007810 */ /* 0x001fe20007ffe0ff */
[----:B------:R-:W-:Y:S02]  /*1d780*/  IMAD.X R49, RZ, RZ, R46, P4 ;  /* 0x000000ffff317224 */ /* 0x000fe400020e062e */
[----:B------:R-:W-:-:S02]  /*1d790*/  IMAD.X R41, RZ, RZ, R41, P1 ;  /* 0x000000ffff297224 */ /* 0x000fc400008e0629 */
[----:B------:R-:W-:Y:S02]  /*1d7a0*/  IMAD.MOV.U32 R50, RZ, RZ, R48 ;  /* 0x000000ffff327224 */ /* 0x000fe400078e0030 */
[----:B------:R-:W-:Y:S01]  /*1d7b0*/  IMAD.MOV.U32 R51, RZ, RZ, R49 ;  /* 0x000000ffff337224 */ /* 0x000fe200078e0031 */
[----:B------:R-:W-:Y:S05]  /*1d7c0*/  @!P3 BRA `(.L_x_42363) ;  /* 0xfffffe700000b947 */ /* 0x000fea000383ffff */
.L_x_42362:
[----:B------:R-:W-:Y:S05]  /*1d7d0*/  BSYNC B0 ;  /* 0x0000000000007941 */ /* 0x000fea0003800000 */
.L_x_42361:
        /* <DEDUP_REMOVED lines=43> */
[----:B------:R-:W-:Y:S02]  /*1da90*/  LEA.HI R6, R7, R6, RZ, 0x2 ;  /* 0x0000000607067211 */ /* 0x000fe400078f10ff */
[----:B------:R-:W1:Y:S02]  /*1daa0*/  FLO.U32 R41, R46 ;  /* 0x0000002e00297300 */ /* 0x000e6400000e0000 */
[C---:B-1----:R-:W-:Y:S02]  /*1dab0*/  IADD3 R42, -R41.reuse, 0x1f, RZ ;  /* 0x0000001f292a7810 */ /* 0x042fe40007ffe1ff */
[----:B------:R-:W-:-:S03]  /*1dac0*/  IADD3 R41, -R41, 0x3f, RZ ;  /* 0x0000003f29297810 */ /* 0x000fc60007ffe1ff */
[----:B------:R-:W-:-:S05]  /*1dad0*/  @P1 IMAD.MOV R41, RZ, RZ, R42 ;  /* 0x000000ffff291224 */ /* 0x000fca00078e022a */
[C---:B------:R-:W-:Y:S02]  /*1dae0*/  ISETP.NE.U32.AND P1, PT, R41.reuse, RZ, PT ;  /* 0x000000ff2900720c */ /* 0x040fe40003f25070 */
[----:B------:R-:W-:Y:S02]  /*1daf0*/  IADD3 R0, -R41, 0x40, RZ ;  /* 0x0000004029007810 */ /* 0x000fe40007ffe1ff */
[----:B------:R-:W-:Y:S02]  /*1db00*/  ISETP.NE.AND.EX P1, PT, RZ, RZ, PT, P1 ;  /* 0x000000ffff00720c */ /* 0x000fe40003f25310 */
[-C--:B------:R-:W-:Y:S02]  /*1db10*/  SHF.L.U32 R42, R4, R41.reuse, RZ ;  /* 0x00000029042a7219 */ /* 0x080fe400000006ff */
[----:B------:R-:W-:Y:S02]  /*1db20*/  SHF.R.U64 R47, R40, R0, R43 ;  /* 0x00000000282f7219 */ /* 0x000fe4000000122b */
[----:B------:R-:W-:-:S02]  /*1db30*/  SHF.L.U64.HI R40, R4, R41, R5 ;  /* 0x0000002904287219 */ /* 0x000fc40000010205 */
[----:B------:R-:W-:-:S05]  /*1db40*/  SHF.R.U32.HI R43, RZ, R0, R43 ;  /* 0x00000000ff2b7219 */ /* 0x000fca000001162b */
[----:B------:R-:W-:Y:S02]  /*1db50*/  @P1 LOP3.LUT R4, R47, R42, RZ, 0xfc, !PT ;  /* 0x0000002a2f041212 */ /* 0x000fe400078efcff */
[----:B------:R-:W-:-:S03]  /*1db60*/  @P1 LOP3.LUT R5, R43, R40, RZ, 0xfc, !PT ;  /* 0x000000282b051212 */ /* 0x000fc600078efcff */
[----:B------:R-:W-:-:S04]  /*1db70*/  IMAD.WIDE.U32 R46, R4, 0x2168c235, RZ ;  /* 0x2168c235042e7825 */ /* 0x000fc800078e00ff */
        /* <DEDUP_REMOVED lines=32> */
.L_x_42360:
[----:B------:R-:W-:Y:S02]  /*1dd80*/  IMAD.MOV.U32 R43, RZ, RZ, R3 ;  /* 0x000000ffff2b7224 */ /* 0x000fe400078e0003 */
[----:B------:R-:W-:-:S04]  /*1dd90*/  IMAD.MOV.U32 R3, RZ, RZ, 0x0 ;  /* 0x00000000ff037424 */ /* 0x000fc800078e00ff */
[----:B------:R-:W-:Y:S05]  /*1dda0*/  RET.REL.NODEC R2 `(_ZN2at6native27unrolled_elementwise_kernelIZZZNS0_50_GLOBAL__N__2680c7bb_12_PowKernel_cu_b2145a98_318424pow_tensor_tensor_kernelERNS_18TensorIteratorBaseEENKUlvE_clEvENKUlvE6_clEvEUlN3c107complexIdEES9_E_St5arrayIPcLm3EELi4E23TrivialOffsetCalculatorILi2EjESE_ILi1EjENS0_6memory15LoadWithoutCastENSH_16StoreWithoutCastEEEviT_T0_T2_T3_T4_T5_) ;  /* 0xfffe225002007950 */ /* 0x000fea0003c3ffff */
.L_x_42364:
        /* <DEDUP_REMOVED lines=13> */
.L_x_61574:


//--------------------- .text._ZN2at6native29vectorized_elementwise_kernelILi2EZZZNS0_50_GLOBAL__N__2680c7bb_12_PowKernel_cu_b2145a98_318424pow_tensor_tensor_kernelERNS_18TensorIteratorBaseEENKUlvE_clEvENKUlvE6_clEvEUlN3c107complexIdEES9_E_St5arrayIPcLm3EEEEviT0_T1_ --------------------------
	.section	.text._ZN2at6native29vectorized_elementwise_kernelILi2EZZZNS0_50_GLOBAL__N__2680c7bb_12_PowKernel_cu_b2145a98_318424pow_tensor_tensor_kernelERNS_18TensorIteratorBaseEENKUlvE_clEvENKUlvE6_clEvEUlN3c107complexIdEES9_E_St5arrayIPcLm3EEEEviT0_T1_,"ax",@progbits
	.sectioninfo	@"SHI_REGISTERS=110"
	.align	128
        .global         _ZN2at6native29vectorized_elementwise_kernelILi2EZZZNS0_50_GLOBAL__N__2680c7bb_12_PowKernel_cu_b2145a98_318424pow_tensor_tensor_kernelERNS_18TensorIteratorBaseEENKUlvE_clEvENKUlvE6_clEvEUlN3c107complexIdEES9_E_St5arrayIPcLm3EEEEviT0_T1_
        .type           _ZN2at6native29vectorized_elementwise_kernelILi2EZZZNS0_50_GLOBAL__N__2680c7bb_12_PowKernel_cu_b2145a98_318424pow_tensor_tensor_kernelERNS_18TensorIteratorBaseEENKUlvE_clEvENKUlvE6_clEvEUlN3c107complexIdEES9_E_St5arrayIPcLm3EEEEviT0_T1_,@function
        .size           _ZN2at6native29vectorized_elementwise_kernelILi2EZZZNS0_50_GLOBAL__N__2680c7bb_12_PowKernel_cu_b2145a98_318424pow_tensor_tensor_kernelERNS_18TensorIteratorBaseEENKUlvE_clEvENKUlvE6_clEvEUlN3c107complexIdEES9_E_St5arrayIPcLm3EEEEviT0_T1_,(.L_x_61576 - _ZN2at6native29vectorized_elementwise_kernelILi2EZZZNS0_50_GLOBAL__N__2680c7bb_12_PowKernel_cu_b2145a98_318424pow_tensor_tensor_kernelERNS_18TensorIteratorBaseEENKUlvE_clEvENKUlvE6_clEvEUlN3c107complexIdEES9_E_St5arrayIPcLm3EEEEviT0_T1_)
        .other          _ZN2at6native29vectorized_elementwise_kernelILi2EZZZNS0_50_GLOBAL__N__2680c7bb_12_PowKernel_cu_b2145a98_318424pow_tensor_tensor_kernelERNS_18TensorIteratorBaseEENKUlvE_clEvENKUlvE6_clEvEUlN3c107complexIdEES9_E_St5arrayIPcLm3EEEEviT0_T1_,@"STO_CUDA_ENTRY STV_DEFAULT"
_ZN2at6native29vectorized_elementwise_kernelILi2EZZZNS0_50_GLOBAL__N__2680c7bb_12_PowKernel_cu_b2145a98_318424pow_tensor_tensor_kernelERNS_18TensorIteratorBaseEENKUlvE_clEvENKUlvE6_clEvEUlN3c107complexIdEES9_E_St5arrayIPcLm3EEEEviT0_T1_:
.text._ZN2at6native29vectorized_elementwise_kernelILi2EZZZNS0_50_GLOBAL__N__2680c7bb_12_PowKernel_cu_b2145a98_318424pow_tensor_tensor_kernelERNS_18TensorIteratorBaseEENKUlvE_clEvENKUlvE6_clEvEUlN3c107complexIdEES9_E_St5arrayIPcLm3EEEEviT0_T1_:
[----:B------:R-:W-:-:S03]  /*0000*/  IMAD.MOV.U32 R1, RZ, RZ, c[0x0][0x28] ;  /* 0x00000a00ff017624 */ /* 0x000fc600078e00ff */
[----:B------:R-:W0:Y:S01]  /*0010*/  S2R R0, SR_CTAID.X ;  /* 0x0000000000007919 */ /* 0x000e220000002500 */
[----:B------:R-:W-:Y:S01]  /*0020*/  ULDC.64 UR6, c[0x0][0x118] ;  /* 0x0000460000067ab9 */ /* 0x000fe20000000a00 */
[----:B------:R-:W-:Y:S01]  /*0030*/  IADD3 R1, R1, -0x28, RZ ;  /* 0xffffffd801017810 */ /* 0x000fe20007ffe0ff */
[----:B0-----:R-:W-:-:S05]  /*0040*/  IMAD.SHL.U32 R0, R0, 0x400, RZ ;  /* 0x0000040000007824 */ /* 0x001fca00078e00ff */
[----:B------:R-:W-:-:S04]  /*0050*/  IADD3 R84, -R0, c[0x0][0x160], RZ ;  /* 0x0000580000547a10 */ /* 0x000fc80007ffe1ff */
[----:B------:R-:W-:-:S13]  /*0060*/  ISETP.GE.U32.AND P0, PT, R84, 0x400, PT ;  /* 0x000004005400780c */ /* 0x000fda0003f06070 */
[----:B------:R-:W-:Y:S05]  /*0070*/  @!P0 BRA `(.L_x_42365) ;  /* 0x00038ee000008947 */ /* 0x000fea0003800000 */
[----:B------:R-:W0:Y:S01]  /*0080*/  S2R R84, SR_TID.X ;  /* 0x0000000000547919 */ /* 0x000e220000002100 */
[----:B------:R-:W-:-:S04]  /*0090*/  IMAD.MOV.U32 R5, RZ, RZ, 0x10 ;  /* 0x00000010ff057424 */ /* 0x000fc800078e00ff */
[----:B------:R-:W-:-:S04]  /*00a0*/  IMAD.WIDE R2, R0, R5, c[0x0][0x178] ;  /* 0x00005e0000027625 */ /* 0x000fc800078e0205 */
[----:B------:R-:W-:-:S04]  /*00b0*/  IMAD.WIDE R4, R0, R5, c[0x0][0x180] ;  /* 0x0000600000047625 */ /* 0x000fc800078e0205 */
[----:B0-----:R-:W-:-:S04]  /*00c0*/  IMAD.WIDE.U32 R2, R84, 0x20, R2 ;  /* 0x0000002054027825 */ /* 0x001fc800078e0002 */
[----:B------:R-:W-:Y:S01]  /*00d0*/  IMAD.WIDE.U32 R4, R84, 0x20, R4 ;  /* 0x0000002054047825 */ /* 0x000fe200078e0004 */
[----:B------:R-:W2:Y:S04]  /*00e0*/  LDG.E.128 R72, [R2.64] ;  /* 0x0000000602487981 */ /* 0x000ea8000c1e1d00 */
[----:B------:R0:W5:Y:S04]  /*00f0*/  LDG.E.128 R64, [R2.64+0x10] ;  /* 0x0000100602407981 */ /* 0x000168000c1e1d00 */
[----:B------:R0:W5:Y:S04]  /*0100*/  LDG.E.128 R60, [R2.64+0x1000] ;  /* 0x00100006023c7981 */ /* 0x000168000c1e1d00 */
[----:B------:R0:W5:Y:S04]  /*0110*/  LDG.E.128 R56, [R2.64+0x1010] ;  /* 0x0010100602387981 */ /* 0x000168000c1e1d00 */
[----:B------:R0:W5:Y:S04]  /*0120*/  LDG.E.128 R52, [R2.64+0x2000] ;  /* 0x0020000602347981 */ /* 0x000168000c1e1d00 */
[----:B------:R0:W5:Y:S04]  /*0130*/  LDG.E.128 R48, [R2.64+0x2010] ;  /* 0x0020100602307981 */ /* 0x000168000c1e1d00 */
[----:B------:R0:W5:Y:S04]  /*0140*/  LDG.E.128 R44, [R2.64+0x3000] ;  /* 0x00300006022c7981 */ /* 0x000168000c1e1d00 */
[----:B------:R0:W5:Y:S04]  /*0150*/  LDG.E.128 R40, [R2.64+0x3010] ;  /* 0x0030100602287981 */ /* 0x000168000c1e1d00 */
[----:B------:R0:W5:Y:S04]  /*0160*/  LDG.E.128 R68, [R4.64] ;  /* 0x0000000604447981 */ /* 0x000168000c1e1d00 */
        /* <DEDUP_REMOVED lines=99> */
.L_x_42373:
        /* <DEDUP_REMOVED lines=19> */
[----:B-----5:R-:W-:Y:S05]  /*08d0*/  CALL.REL.NOINC `($__internal_76_$__cuda_sm20_div_rn_f64_full) ;  /* 0x000721b000007944 */ /* 0x020fea0003c00000 */
[----:B------:R-:W-:Y:S02]  /*08e0*/  IMAD.MOV.U32 R2, RZ, RZ, R4 ;  /* 0x000000ffff027224 */ /* 0x000fe400078e0004 */
.L_x_42376:
[----:B------:R-:W-:Y:S05]  /*08f0*/  BSYNC B3 ;  /* 0x0000000000037941 */ /* 0x000fea0003800000 */
.L_x_42375:
        /* <DEDUP_REMOVED lines=15> */
.L_x_42374:
[----:B------:R-:W-:Y:S05]  /*09f0*/  BSYNC B2 ;  /* 0x0000000000027941 */ /* 0x000fea0003800000 */
.L_x_42372:
        /* <DEDUP_REMOVED lines=20> */
[----:B-12--5:R-:W-:Y:S05]  /*0b40*/  CALL.REL.NOINC `($__internal_76_$__cuda_sm20_div_rn_f64_full) ;  /* 0x00071f4000007944 */ /* 0x026fea0003c00000 */
[----:B------:R-:W-:Y:S02]  /*0b50*/  IMAD.MOV.U32 R5, RZ, RZ, R3 ;  /* 0x000000ffff057224 */ /* 0x000fe400078e0003 */
.L_x_42378:
[----:B------:R-:W-:Y:S05]  /*0b60*/  BSYNC B2 ;  /* 0x0000000000027941 */ /* 0x000fea0003800000 */
.L_x_42377:
        /* <DEDUP_REMOVED lines=43> */
.L_x_42380:
[----:B------:R-:W-:-:S04]  /*0e20*/  ISETP.GE.AND P0, PT, R73, RZ, PT ;  /* 0x000000ff4900720c */ /* 0x000fc80003f06270 */
[----:B------:R-:W-:Y:S02]  /*0e30*/  FSEL R2, RZ, 3.37028055040000000000e+12, P0 ;  /* 0x54442d18ff027808 */ /* 0x000fe40000000000 */
[----:B------:R-:W-:Y:S02]  /*0e40*/  FSEL R3, RZ, 2.1426990032196044922, P0 ;  /* 0x400921fbff037808 */ /* 0x000fe40000000000 */
.L_x_42381:
[----:B------:R-:W-:Y:S05]  /*0e50*/  BSYNC B0 ;  /* 0x0000000000007941 */ /* 0x000fea0003800000 */
.L_x_42379:
[----:B------:R0:W3:Y:S02]  /*0e60*/  DADD R72, |R72|, |R74| ;  /* 0x0000000048487229 */ /* 0x0000e4000000064a */
[----:B0-----:R-:W-:Y:S02]  /*0e70*/  LOP3.LUT R75, R3, 0x80000000, R75, 0xb8, !PT ;  /* 0x80000000034b7812 */ /* 0x001fe400078eb84b */
[----:B-12---:R-:W-:-:S04]  /*0e80*/  DMUL R10, R10, 0.5 ;  /* 0x3fe000000a0a7828 */ /* 0x006fc80000000000 */
[----:B---3--:R-:W0:-:S06]  /*0e90*/  DSETP.GTU.AND P0, PT, |R72|, +INF , PT ;  /* 0x7ff000004800742a */ /* 0x008e0c0003f0c200 */
[----:B0-----:R-:W-:Y:S02]  /*0ea0*/  FSEL R2, R72, R2, P0 ;  /* 0x0000000248027208 */ /* 0x001fe40000000000 */
[----:B------:R-:W-:Y:S01]  /*0eb0*/  FSEL R3, R73, R75, P0 ;  /* 0x0000004b49037208 */ /* 0x000fe20000000000 */
[----:B------:R-:W-:Y:S05]  /*0ec0*/  BRA `(.L_x_42382) ;  /* 0x00004ae000007947 */ /* 0x000fea0003800000 */
.L_x_42371:
        /* <DEDUP_REMOVED lines=11> */
[----:B------:R-:W-:Y:S02]  /*0f80*/  IMAD.MOV.U32 R88, RZ, RZ, -0x3ff ;  /* 0xfffffc01ff587424 */ /* 0x000fe400078e00ff */
[----:B0-----:R-:W0:-:S10]  /*0f90*/  DFMA R2, -R78, R4, 1 ;  /* 0x3ff000004e02742b */ /* 0x001e140000000104 */
[----:B------:R-:W-:Y:S01]  /*0fa0*/  @!P0 IMAD.MOV.U32 R88, RZ, RZ, -0x435 ;  /* 0xfffffbcbff588424 */ /* 0x000fe200078e00ff */
        /* <DEDUP_REMOVED lines=8> */
[----:B------:R-:W-:Y:S01]  /*1030*/  IADD3 R10, R3, -0x1, RZ ;  /* 0xffffffff030a7810 */ /* 0x000fe20007ffe0ff */
[----:B0-----:R-:W0:-:S03]  /*1040*/  DFMA R4, R8, R4, R8 ;  /* 0x000000040804722b */ /* 0x001e060000000008 */
[----:B------:R-:W-:-:S03]  /*1050*/  ISETP.GE.U32.AND P2, PT, R10, 0x7fefffff, PT ;  /* 0x7fefffff0a00780c */ /* 0x000fc60003f46070 */
[----:B0-----:R-:W0:-:S06]  /*1060*/  DMUL R10, R76, R4 ;  /* 0x000000044c0a7228 */ /* 0x001e0c0000000000 */
[----:B0-----:R-:W0:-:S04]  /*1070*/  DFMA R80, -R78, R10, R76 ;  /* 0x0000000a4e50722b */ /* 0x001e08000000014c */
[----:B------:R-:W-:Y:S01]  /*1080*/  @P2 IMAD.MOV.U32 R8, RZ, RZ, 0x0 ;  /* 0x00000000ff082424 */ /* 0x000fe200078e00ff */
[----:B------:R-:W-:Y:S01]  /*1090*/  @P2 FSETP.NEU.FTZ.AND P3, PT, R7, RZ, PT ;  /* 0x000000ff0700220b */ /* 0x000fe20003f7d000 */
[----:B------:R-:W-:Y:S01]  /*10a0*/  @P2 IMAD.MOV.U32 R9, RZ, RZ, 0x7ff00000 ;  /* 0x7ff00000ff092424 */ /* 0x000fe200078e00ff */
[----:B0-----:R-:W0:-:S05]  /*10b0*/  DFMA R4, R4, R80, R10 ;  /* 0x000000500404722b */ /* 0x001e0a000000000a */
[----:B------:R0:W1:-:S05]  /*10c0*/  @P2 DFMA R8, R6, R8, +INF ;  /* 0x7ff000000608242b */ /* 0x00004a0000000008 */
[----:B0-----:R-:W-:-:S05]  /*10d0*/  FFMA R7, RZ, R79, R5 ;  /* 0x0000004fff077223 */ /* 0x001fca0000000005 */
[----:B-1----:R-:W-:Y:S02]  /*10e0*/  @P2 FSEL R10, R8, RZ, P3 ;  /* 0x000000ff080a2208 */ /* 0x002fe40001800000 */
[----:B------:R-:W-:Y:S02]  /*10f0*/  FSETP.GT.AND P4, PT, |R7|, 1.469367938527859385e-39, PT ;  /* 0x001000000700780b */ /* 0x000fe40003f84200 */
[----:B------:R-:W-:Y:S01]  /*1100*/  @P2 FSEL R11, R9, -QNAN , P3 ;  /* 0xfff00000090b2808 */ /* 0x000fe20001800000 */
[----:B------:R-:W-:Y:S05]  /*1110*/  @P2 BRA `(.L_x_42385) ;  /* 0x000002a000002947 */ /* 0x000fea0003800000 */
[----:B------:R-:W-:Y:S01]  /*1120*/  LOP3.LUT R6, R3, 0x800fffff, RZ, 0xc0, !PT ;  /* 0x800fffff03067812 */ /* 0x000fe200078ec0ff */
[----:B------:R-:W-:Y:S02]  /*1130*/  IMAD.MOV.U32 R10, RZ, RZ, RZ ;  /* 0x000000ffff0a7224 */ /* 0x000fe400078e00ff */
[----:B------:R-:W-:Y:S01]  /*1140*/  IMAD.MOV.U32 R86, RZ, RZ, 0x3ae80f1e ;  /* 0x3ae80f1eff567424 */ /* 0x000fe200078e00ff */
[----:B------:R-:W-:Y:S01]  /*1150*/  LOP3.LUT R7, R6, 0x3ff00000, RZ, 0xfc, !PT ;  /* 0x3ff0000006077812 */ /* 0x000fe200078efcff */
[----:B------:R-:W-:-:S02]  /*1160*/  IMAD.MOV.U32 R6, RZ, RZ, R2 ;  /* 0x000000ffff067224 */ /* 0x000fc400078e0002 */
        /* <DEDUP_REMOVED lines=37> */
.L_x_42385:
[----:B------:R-:W-:Y:S05]  /*13c0*/  BSYNC B0 ;  /* 0x0000000000007941 */ /* 0x000fea0003800000 */
.L_x_42384:
[----:B------:R-:W-:Y:S01]  /*13d0*/  BSSY B2, `(.L_x_42386) ;  /* 0x0000009000027945 */ /* 0x000fe20003800000 */
[----:B------:R-:W-:Y:S05]  /*13e0*/  @P4 BRA P5, `(.L_x_42387) ;  /* 0x0000007000004947 */ /* 0x000fea0002800000 */
[----:B------:R-:W-:Y:S01]  /*13f0*/  IMAD.MOV.U32 R6, RZ, RZ, R76 ;  /* 0x000000ffff067224 */ /* 0x000fe200078e004c */
[----:B0-----:R-:W-:Y:S01]  /*1400*/  MOV R2, 0x1450 ;  /* 0x0000145000027802 */ /* 0x001fe20000000f00 */
[----:B------:R-:W-:Y:S02]  /*1410*/  IMAD.MOV.U32 R3, RZ, RZ, R77 ;  /* 0x000000ffff037224 */ /* 0x000fe400078e004d */
[----:B------:R-:W-:Y:S02]  /*1420*/  IMAD.MOV.U32 R4, RZ, RZ, R78 ;  /* 0x000000ffff047224 */ /* 0x000fe400078e004e */
[----:B------:R-:W-:Y:S02]  /*1430*/  IMAD.MOV.U32 R5, RZ, RZ, R79 ;  /* 0x000000ffff057224 */ /* 0x000fe400078e004f */
[----:B-1---5:R-:W-:Y:S05]  /*1440*/  CALL.REL.NOINC `($__internal_76_$__cuda_sm20_div_rn_f64_full) ;  /* 0x0007164000007944 */ /* 0x022fea0003c00000 */
[----:B------:R-:W-:Y:S02]  /*1450*/  IMAD.MOV.U32 R5, RZ, RZ, R3 ;  /* 0x000000ffff057224 */ /* 0x000fe400078e0003 */
.L_x_42387:
[----:B------:R-:W-:Y:S05]  /*1460*/  BSYNC B2 ;  /* 0x0000000000027941 */ /* 0x000fea0003800000 */
.L_x_42386:
        /* <DEDUP_REMOVED lines=43> */
.L_x_42389:
[----:B------:R-:W-:-:S04]  /*1720*/  ISETP.GE.AND P0, PT, R73, RZ, PT ;  /* 0x000000ff4900720c */ /* 0x000fc80003f06270 */
[----:B0-----:R-:W-:Y:S02]  /*1730*/  FSEL R2, RZ, 3.37028055040000000000e+12, P0 ;  /* 0x54442d18ff027808 */ /* 0x001fe40000000000 */
[----:B------:R-:W-:Y:S02]  /*1740*/  FSEL R3, RZ, 2.1426990032196044922, P0 ;  /* 0x400921fbff037808 */ /* 0x000fe40000000000 */
.L_x_42390:
[----:B------:R-:W-:Y:S05]  /*1750*/  BSYNC B0 ;  /* 0x0000000000007941 */ /* 0x000fea0003800000 */
.L_x_42388:
[----:B------:R0:W2:Y:S02]  /*1760*/  DADD R72, |R72|, |R74| ;  /* 0x0000000048487229 */ /* 0x0000a4000000064a */
[----:B0-----:R-:W-:Y:S02]  /*1770*/  LOP3.LUT R75, R3, 0x80000000, R75, 0xb8, !PT ;  /* 0x80000000034b7812 */ /* 0x001fe400078eb84b */
[----:B-1----:R-:W-:-:S04]  /*1780*/  DMUL R10, R10, 0.5 ;  /* 0x3fe000000a0a7828 */ /* 0x002fc80000000000 */
[----:B--2---:R-:W0:-:S06]  /*1790*/  DSETP.GTU.AND P0, PT, |R72|, +INF , PT ;  /* 0x7ff000004800742a */ /* 0x004e0c0003f0c200 */
[----:B0-----:R-:W-:Y:S02]  /*17a0*/  FSEL R2, R72, R2, P0 ;  /* 0x0000000248027208 */ /* 0x001fe40000000000 */
[----:B------:R-:W-:Y:S01]  /*17b0*/  FSEL R3, R73, R75, P0 ;  /* 0x0000004b49037208 */ /* 0x000fe20000000000 */
[----:B------:R-:W-:Y:S05]  /*17c0*/  BRA `(.L_x_42382) ;  /* 0x000041e000007947 */ /* 0x000fea0003800000 */
.L_x_42383:
        /* <DEDUP_REMOVED lines=16> */
[----:B------:R-:W2:-:S04]  /*18d0*/  DADD R2, R2, R2 ;  /* 0x0000000002027229 */ /* 0x000e880000000002 */
[----:B------:R-:W3:-:S04]  /*18e0*/  DADD R10, R8, -R6 ;  /* 0x00000000080a7229 */ /* 0x000ec80000000806 */
[----:B------:R-:W4:-:S04]  /*18f0*/  DADD R88, R6, R6 ;  /* 0x0000000006587229 */ /* 0x000f080000000006 */
[----:B0-----:R0:W0:-:S04]  /*1900*/  DMUL R94, R6, R82 ;  /* 0x00000052065e7228 */ /* 0x0010080000000000 */
[----:B------:R0:W0:-:S04]  /*1910*/  DMUL R86, R6, R6 ;  /* 0x0000000606567228 */ /* 0x0000080000000000 */
[----:B-1----:R1:W0:-:S04]  /*1920*/  DMUL R80, R4, R80 ;  /* 0x0000005004507228 */ /* 0x0022080000000000 */
[----:B--2---:R1:W2:-:S04]  /*1930*/  DMUL R2, R4, R2 ;  /* 0x0000000204027228 */ /* 0x0042880000000000 */
[----:B------:R1:W0:-:S04]  /*1940*/  DMUL R6, R4, R4 ;  /* 0x0000000404067228 */ /* 0x0002080000000000 */
[----:B---3--:R1:W3:-:S04]  /*1950*/  DMUL R8, R10, R82 ;  /* 0x000000520a087228 */ /* 0x0082c80000000000 */
[----:B----4-:R1:W4:-:S04]  /*1960*/  DMUL R4, R10, R88 ;  /* 0x000000580a047228 */ /* 0x0103080000000000 */
[----:B-1234-:R-:W0:-:S04]  /*1970*/  DMUL R10, R10, R10 ;  /* 0x0000000a0a0a7228 */ /* 0x01ee080000000000 */
.L_x_42392:
        /* <DEDUP_REMOVED lines=23> */
[----:B------:R-:W0:-:S04]  /*1af0*/  DSETP.GEU.AND P3, PT, R88, R86, PT ;  /* 0x000000565800722a */ /* 0x000e080003f6e000 */
[----:B--2---:R1:W2:Y:S02]  /*1b00*/  DSETP.LT.OR P0, PT, R88, R86, P0 ;  /* 0x000000565800722a */ /* 0x0042a40000701400 */
        /* <DEDUP_REMOVED lines=55> */
.L_x_42391:
        /* <DEDUP_REMOVED lines=79> */
.L_x_42394:
        /* <DEDUP_REMOVED lines=21> */
[----:B-----5:R-:W-:Y:S05]  /*24c0*/  CALL.REL.NOINC `($__internal_76_$__cuda_sm20_div_rn_f64_full) ;  /* 0x000705c000007944 */ /* 0x020fea0003c00000 */
[----:B------:R-:W-:Y:S02]  /*24d0*/  IMAD.MOV.U32 R5, RZ, RZ, R3 ;  /* 0x000000ffff057224 */ /* 0x000fe400078e0003 */
.L_x_42397:
[----:B------:R-:W-:Y:S05]  /*24e0*/  BSYNC B3 ;  /* 0x0000000000037941 */ /* 0x000fea0003800000 */
.L_x_42396:
        /* <DEDUP_REMOVED lines=15> */
.L_x_42395:
[----:B------:R-:W-:Y:S05]  /*25e0*/  BSYNC B2 ;  /* 0x0000000000027941 */ /* 0x000fea0003800000 */
.L_x_42393:
        /* <DEDUP_REMOVED lines=22> */
.L_x_42399:
[----:B------:R-:W-:Y:S05]  /*2750*/  BSYNC B2 ;  /* 0x0000000000027941 */ /* 0x000fea0003800000 */
.L_x_42398:
        /* <DEDUP_REMOVED lines=43> */
.L_x_42401:
[----:B------:R-:W-:-:S04]  /*2a10*/  ISETP.GE.AND P0, PT, R73, RZ, PT ;  /* 0x000000ff4900720c */ /* 0x000fc80003f06270 */
[----:B------:R-:W-:Y:S02]  /*2a20*/  FSEL R2, RZ, 3.37028055040000000000e+12, P0 ;  /* 0x54442d18ff027808 */ /* 0x000fe40000000000 */
[----:B------:R-:W-:Y:S02]  /*2a30*/  FSEL R3, RZ, 2.1426990032196044922, P0 ;  /* 0x400921fbff037808 */ /* 0x000fe40000000000 */
.L_x_42402:
[----:B------:R-:W-:Y:S05]  /*2a40*/  BSYNC B0 ;  /* 0x0000000000007941 */ /* 0x000fea0003800000 */
.L_x_42400:
[----:B------:R0:W3:Y:S02]  /*2a50*/  DADD R72, |R72|, |R74| ;  /* 0x0000000048487229 */ /* 0x0000e4000000064a */
[----:B0-----:R-:W-:Y:S02]  /*2a60*/  LOP3.LUT R75, R3, 0x80000000, R75, 0xb8, !PT ;  /* 0x80000000034b7812 */ /* 0x001fe400078eb84b */
[----:B-12---:R-:W-:-:S04]  /*2a70*/  DMUL R10, R10, 0.5 ;  /* 0x3fe000000a0a7828 */ /* 0x006fc80000000000 */
[----:B---3--:R-:W0:-:S06]  /*2a80*/  DSETP.GTU.AND P0, PT, |R72|, +INF , PT ;  /* 0x7ff000004800742a */ /* 0x008e0c0003f0c200 */
[----:B0-----:R-:W-:Y:S02]  /*2a90*/  FSEL R2, R72, R2, P0 ;  /* 0x0000000248027208 */ /* 0x001fe40000000000 */
[----:B------:R-:W-:Y:S01]  /*2aa0*/  FSEL R3, R73, R75, P0 ;  /* 0x0000004b49037208 */ /* 0x000fe20000000000 */
[----:B------:R-:W-:Y:S05]  /*2ab0*/  BRA `(.L_x_42382) ;  /* 0x00002ef000007947 */ /* 0x000fea0003800000 */
.L_x_42370:
        /* <DEDUP_REMOVED lines=70> */
[----:B------:R-:W-:Y:S02]  /*2f20*/  IMAD.MOV.U32 R10, RZ, RZ, RZ ;  /* 0x000000ffff0a7224 */ /* 0x000fe400078e00ff */
[----:B------:R-:W-:Y:S01]  /*2f30*/  IMAD.MOV.U32 R86, RZ, RZ, 0x3ae80f1e ;  /* 0x3ae80f1eff567424 */ /* 0x000fe200078e00ff */
[----:B------:R-:W-:Y:S01]  /*2f40*/  LOP3.LUT R7, R6, 0x3ff00000, RZ, 0xfc, !PT ;  /* 0x3ff0000006077812 */ /* 0x000fe200078efcff */
[----:B------:R-:W-:Y:S02]  /*2f50*/  IMAD.MOV.U32 R6, RZ, RZ, R2 ;  /* 0x000000ffff067224 */ /* 0x000fe400078e0002 */
        /* <DEDUP_REMOVED lines=37> */
.L_x_42404:
[----:B------:R-:W-:Y:S05]  /*31b0*/  BSYNC B0 ;  /* 0x0000000000007941 */ /* 0x000fea0003800000 */
.L_x_42403:
        /* <DEDUP_REMOVED lines=9> */
.L_x_42406:
[----:B------:R-:W-:Y:S05]  /*3250*/  BSYNC B2 ;  /* 0x0000000000027941 */ /* 0x000fea0003800000 */
.L_x_42405:
        /* <DEDUP_REMOVED lines=43> */
.L_x_42408:
[----:B------:R-:W-:-:S04]  /*3510*/  ISETP.GE.AND P0, PT, R73, RZ, PT ;  /* 0x000000ff4900720c */ /* 0x000fc80003f06270 */
[----:B0-----:R-:W-:Y:S02]  /*3520*/  FSEL R2, RZ, 3.37028055040000000000e+12, P0 ;  /* 0x54442d18ff027808 */ /* 0x001fe40000000000 */
[----:B------:R-:W-:Y:S02]  /*3530*/  FSEL R3, RZ, 2.1426990032196044922, P0 ;  /* 0x400921fbff037808 */ /* 0x000fe40000000000 */
.L_x_42409:
[----:B------:R-:W-:Y:S05]  /*3540*/  BSYNC B0 ;  /* 0x0000000000007941 */ /* 0x000fea0003800000 */
.L_x_42407:
[----:B------:R0:W2:Y:S02]  /*3550*/  DADD R72, |R72|, |R74| ;  /* 0x0000000048487229 */ /* 0x0000a4000000064a */
[----:B0-----:R-:W-:-:S04]  /*3560*/  LOP3.LUT R75, R3, 0x80000000, R75, 0xb8, !PT ;  /* 0x80000000034b7812 */ /* 0x001fc800078eb84b */
[----:B--2---:R-:W0:-:S06]  /*3570*/  DSETP.GTU.AND P0, PT, |R72|, +INF , PT ;  /* 0x7ff000004800742a */ /* 0x004e0c0003f0c200 */
[----:B0-----:R-:W-:Y:S02]  /*3580*/  FSEL R2, R72, R2, P0 ;  /* 0x0000000248027208 */ /* 0x001fe40000000000 */
[----:B------:R-:W-:Y:S01]  /*3590*/  FSEL R3, R73, R75, P0 ;  /* 0x0000004b49037208 */ /* 0x000fe20000000000 */
[----:B------:R-:W-:Y:S05]  /*35a0*/  BRA `(.L_x_42382) ;  /* 0x0000240000007947 */ /* 0x000fea0003800000 */
.L_x_42369:
        /* <DEDUP_REMOVED lines=70> */
.L_x_42412:
        /* <DEDUP_REMOVED lines=21> */
.L_x_42415:
[----:B------:R-:W-:Y:S05]  /*3b60*/  BSYNC B3 ;  /* 0x0000000000037941 */ /* 0x000fea0003800000 */
.L_x_42414:
        /* <DEDUP_REMOVED lines=15> */
.L_x_42413:
[----:B------:R-:W-:Y:S05]  /*3c60*/  BSYNC B2 ;  /* 0x0000000000027941 */ /* 0x000fea0003800000 */
.L_x_42411:
[----:B------:R-:W-:Y:S01]  /*3c70*/  IMAD.MOV.U32 R4, RZ, RZ, 0x2a25ff7e ;  /* 0x2a25ff7eff047424 */ /* 0x000fe200078e00ff */
[----:B------:R-:W-:Y:S01]  /*3c80*/  ISETP.GE.AND P0, PT, R73, RZ, PT ;  /* 0x000000ff4900720c */ /* 0x000fe20003f06270 */
[----:B------:R-:W-:Y:S01]  /*3c90*/  IMAD.MOV.U32 R5, RZ, RZ, 0x3ef53e1d ;  /* 0x3ef53e1dff057424 */ /* 0x000fe200078e00ff */
[----:B------:R-:W-:-:S04]  /*3ca0*/  DSETP.NEU.AND P2, PT, |R72|, |R74|, PT ;  /* 0x4000004a4800722a */ /* 0x000fc80003f4d200 */
        /* <DEDUP_REMOVED lines=19> */
[----:B---3--:R-:W3:-:S04]  /*3de0*/  DMUL R4, R10, R4 ;  /* 0x000000040a047228 */ /* 0x008ec80000000000 */
[----:B012---:R-:W-:-:S04]  /*3df0*/  DMUL R10, R2, 0.5 ;  /* 0x3fe00000020a7828 */ /* 0x007fc80000000000 */
[----:B---3--:R-:W0:-:S06]  /*3e00*/  DFMA R4, R76, R4, R76 ;  /* 0x000000044c04722b */ /* 0x008e0c000000004c */
        /* <DEDUP_REMOVED lines=8> */
[----:B-1----:R-:W-:Y:S01]  /*3e90*/  FSEL R5, R9, R5, !P1 ;  /* 0x0000000509057208 */ /* 0x002fe20004800000 */
[----:B------:R-:W-:Y:S01]  /*3ea0*/  IMAD.MOV.U32 R4, RZ, RZ, 0x7f3321d2 ;  /* 0x7f3321d2ff047424 */ /* 0x000fe200078e00ff */
        /* <DEDUP_REMOVED lines=8> */
.L_x_42410:
        /* <DEDUP_REMOVED lines=36> */
[----:B------:R-:W-:Y:S01]  /*4170*/  IMAD.MOV.U32 R2, RZ, RZ, 0x7f3321d2 ;  /* 0x7f3321d2ff027424 */ /* 0x000fe200078e00ff */
[----:B-1----:R-:W-:Y:S02]  /*4180*/  FSEL R5, R7, R5, !P1 ;  /* 0x0000000507057208 */ /* 0x002fe40004800000 */
[----:B------:R-:W-:Y:S01]  /*4190*/  FSEL R3, R6, R3, !P1 ;  /* 0x0000000306037208 */ /* 0x000fe20004800000 */
[----:B------:R-:W0:Y:S01]  /*41a0*/  DSETP.GTU.AND P1, PT, |R72|, +INF , PT ;  /* 0x7ff000004800742a */ /* 0x000e220003f2c200 */
[----:B------:R-:W-:-:S02]  /*41b0*/  @!P2 FSEL R5, R4, 1.8213495016098022461, !P0 ;  /* 0x3fe921fb0405a808 */ /* 0x000fc40004000000 */
[----:B------:R-:W-:Y:S02]  /*41c0*/  @!P2 FSEL R3, R2, 3.37028055040000000000e+12, !P0 ;  /* 0x54442d180203a808 */ /* 0x000fe40004000000 */
[----:B------:R-:W-:Y:S02]  /*41d0*/  LOP3.LUT R5, R5, 0x80000000, R75, 0xb8, !PT ;  /* 0x8000000005057812 */ /* 0x000fe400078eb84b */
[----:B0-----:R-:W-:Y:S02]  /*41e0*/  FSEL R2, R72, R3, P1 ;  /* 0x0000000348027208 */ /* 0x001fe40000800000 */
[----:B------:R-:W-:Y:S01]  /*41f0*/  FSEL R3, R73, R5, P1 ;  /* 0x0000000549037208 */ /* 0x000fe20000800000 */
[----:B------:R-:W-:Y:S05]  /*4200*/  BRA `(.L_x_42382) ;  /* 0x000017a000007947 */ /* 0x000fea0003800000 */
.L_x_42368:
        /* <DEDUP_REMOVED lines=22> */
[----:B-----5:R-:W-:Y:S05]  /*4370*/  CALL.REL.NOINC `($__internal_76_$__cuda_sm20_div_rn_f64_full) ;  /* 0x0006e71000007944 */ /* 0x020fea0003c00000 */
[----:B------:R-:W-:Y:S02]  /*4380*/  IMAD.MOV.U32 R5, RZ, RZ, R3 ;  /* 0x000000ffff057224 */ /* 0x000fe400078e0003 */
.L_x_42417:
[----:B------:R-:W-:Y:S05]  /*4390*/  BSYNC B2 ;  /* 0x0000000000027941 */ /* 0x000fea0003800000 */
.L_x_42416:
        /* <DEDUP_REMOVED lines=23> */
[----:B-1---5:R-:W-:Y:S05]  /*4510*/  CALL.REL.NOINC `($__internal_76_$__cuda_sm20_div_rn_f64_full) ;  /* 0x0006e57000007944 */ /* 0x022fea0003c00000 */
[----:B------:R-:W-:Y:S02]  /*4520*/  IMAD.MOV.U32 R2, RZ, RZ, R4 ;  /* 0x000000ffff027224 */ /* 0x000fe400078e0004 */
.L_x_42419:
[----:B------:R-:W-:Y:S05]  /*4530*/  BSYNC B2 ;  /* 0x0000000000027941 */ /* 0x000fea0003800000 */
.L_x_42418:
[----:B------:R-:W0:Y:S01]  /*4540*/  DADD R6, -RZ, |R2| ;  /* 0x00000000ff067229 */ /* 0x000e220000000502 */
[----:B------:R-:W-:Y:S01]  /*4550*/  IMAD.MOV.U32 R82, RZ, RZ, 0x0 ;  /* 0x00000000ff527424 */ /* 0x000fe200078e00ff */
[----:B------:R-:W-:Y:S01]  /*4560*/  BSSY B0, `(.L_x_42420) ;  /* 0x000006e000007945 */ /* 0x000fe20003800000 */
[----:B------:R-:W-:Y:S01]  /*4570*/  IMAD.MOV.U32 R83, RZ, RZ, 0x3fd80000 ;  /* 0x3fd80000ff537424 */ /* 0x000fe200078e00ff */
[----:B------:R-:W-:Y:S01]  /*4580*/  FSETP.GEU.AND P5, PT, |R77|, 6.5827683646048100446e-37, PT ;  /* 0x036000004d00780b */ /* 0x000fe20003fae200 */
[----:B------:R-:W-:-:S05]  /*4590*/  IMAD.MOV.U32 R88, RZ, RZ, -0x3ff ;  /* 0xfffffc01ff587424 */ /* 0x000fca00078e00ff */
        /* <DEDUP_REMOVED lines=11> */
[----:B------:R-:W-:Y:S01]  /*4650*/  IMAD.MOV.U32 R10, RZ, RZ, c[0x2][0x14c] ;  /* 0x00805300ff0a7624 */ /* 0x000fe200078e00ff */
        /* <DEDUP_REMOVED lines=32> */
[----:B--2---:R-:W0:Y:S01]  /*4860*/  DFMA R4, -R78, R8, 1 ;  /* 0x3ff000004e04742b */ /* 0x004e220000000108 */
[----:B------:R-:W-:-:S03]  /*4870*/  @!P0 IMAD.MOV.U32 R88, RZ, RZ, -0x435 ;  /* 0xfffffbcbff588424 */ /* 0x000fc600078e00ff */
        /* <DEDUP_REMOVED lines=60> */
.L_x_42421:
[----:B------:R-:W-:Y:S05]  /*4c40*/  BSYNC B0 ;  /* 0x0000000000007941 */ /* 0x000fea0003800000 */
.L_x_42420:
[----:B------:R-:W-:Y:S01]  /*4c50*/  BSSY B2, `(.L_x_42422) ;  /* 0x0000009000027945 */ /* 0x000fe20003800000 */
[----:B------:R-:W-:Y:S05]  /*4c60*/  @P4 BRA P5, `(.L_x_42423) ;  /* 0x0000007000004947 */ /* 0x000fea0002800000 */
[----:B------:R-:W-:Y:S01]  /*4c70*/  IMAD.MOV.U32 R6, RZ, RZ, R76 ;  /* 0x000000ffff067224 */ /* 0x000fe200078e004c */
[----:B0-----:R-:W-:Y:S01]  /*4c80*/  MOV R2, 0x4cd0 ;  /* 0x00004cd000027802 */ /* 0x001fe20000000f00 */
[----:B------:R-:W-:Y:S02]  /*4c90*/  IMAD.MOV.U32 R3, RZ, RZ, R77 ;  /* 0x000000ffff037224 */ /* 0x000fe400078e004d */
[----:B------:R-:W-:Y:S02]  /*4ca0*/  IMAD.MOV.U32 R4, RZ, RZ, R78 ;  /* 0x000000ffff047224 */ /* 0x000fe400078e004e */
[----:B------:R-:W-:Y:S02]  /*4cb0*/  IMAD.MOV.U32 R5, RZ, RZ, R79 ;  /* 0x000000ffff057224 */ /* 0x000fe400078e004f */
[----:B-12--5:R-:W-:Y:S05]  /*4cc0*/  CALL.REL.NOINC `($__internal_76_$__cuda_sm20_div_rn_f64_full) ;  /* 0x0006ddc000007944 */ /* 0x026fea0003c00000 */
[----:B------:R-:W-:Y:S02]  /*4cd0*/  IMAD.MOV.U32 R5, RZ, RZ, R3 ;  /* 0x000000ffff057224 */ /* 0x000fe400078e0003 */
.L_x_42423:
[----:B------:R-:W-:Y:S05]  /*4ce0*/  BSYNC B2 ;  /* 0x0000000000027941 */ /* 0x000fea0003800000 */
.L_x_42422:
        /* <DEDUP_REMOVED lines=43> */
.L_x_42425:
[----:B------:R-:W-:-:S04]  /*4fa0*/  ISETP.GE.AND P0, PT, R73, RZ, PT ;  /* 0x000000ff4900720c */ /* 0x000fc80003f06270 */
[----:B0-----:R-:W-:Y:S02]  /*4fb0*/  FSEL R2, RZ, 3.37028055040000000000e+12, P0 ;  /* 0x54442d18ff027808 */ /* 0x001fe40000000000 */
[----:B------:R-:W-:Y:S02]  /*4fc0*/  FSEL R3, RZ, 2.1426990032196044922, P0 ;  /* 0x400921fbff037808 */ /* 0x000fe40000000000 */
.L_x_42426:
[----:B------:R-:W-:Y:S05]  /*4fd0*/  BSYNC B0 ;  /* 0x0000000000007941 */ /* 0x000fea0003800000 */
.L_x_42424:
[----:B------:R0:W3:Y:S02]  /*4fe0*/  DADD R72, |R72|, |R74| ;  /* 0x0000000048487229 */ /* 0x0000e4000000064a */
[----:B0-----:R-:W-:Y:S02]  /*4ff0*/  LOP3.LUT R75, R3, 0x80000000, R75, 0xb8, !PT ;  /* 0x80000000034b7812 */ /* 0x001fe400078eb84b */
[----:B--2---:R-:W-:-:S04]  /*5000*/  DADD R10, R10, 1 ;  /* 0x3ff000000a0a7429 */ /* 0x004fc80000000000 */
[----:B---3--:R-:W0:-:S06]  /*5010*/  DSETP.GTU.AND P0, PT, |R72|, +INF , PT ;  /* 0x7ff000004800742a */ /* 0x008e0c0003f0c200 */
[----:B0-----:R-:W-:Y:S02]  /*5020*/  FSEL R2, R72, R2, P0 ;  /* 0x0000000248027208 */ /* 0x001fe40000000000 */
[----:B------:R-:W-:Y:S01]  /*5030*/  FSEL R3, R73, R75, P0 ;  /* 0x0000004b49037208 */ /* 0x000fe20000000000 */
[----:B------:R-:W-:Y:S05]  /*5040*/  BRA `(.L_x_42382) ;  /* 0x0000096000007947 */ /* 0x000fea0003800000 */
.L_x_42367:
[----:B0-----:R-:W0:Y:S01]  /*5050*/  DSETP.GEU.AND P0, PT, |R74|, 1.4916681462400413487e-154, PT ;  /* 0x200000004a00742a */ /* 0x001e220003f0e200 */
        /* <DEDUP_REMOVED lines=16> */
[----:B0-----:R-:W0:-:S04]  /*5160*/  @P0 DMUL R8, R4, 0.0625 ;  /* 0x3fb0000004080828 */ /* 0x001e080000000000 */
[----:B-1----:R-:W1:-:S06]  /*5170*/  DFMA R2, -R76, R6, 1 ;  /* 0x3ff000004c02742b */ /* 0x002e4c0000000106 */
[----:B0-----:R-:W-:Y:S01]  /*5180*/  ISETP.GT.AND P0, PT, R9, 0xfffff, PT ;  /* 0x000fffff0900780c */ /* 0x001fe20003f04270 */
[----:B-1----:R-:W0:-:S06]  /*5190*/  DFMA R2, R2, R2, R2 ;  /* 0x000000020202722b */ /* 0x002e0c0000000002 */
[----:B0-----:R0:W1:Y:S02]  /*51a0*/  DFMA R4, R6, R2, R6 ;  /* 0x000000020604722b */ /* 0x0010640000000006 */
[----:B0-----:R-:W-:Y:S01]  /*51b0*/  IMAD.MOV.U32 R6, RZ, RZ, R8 ;  /* 0x000000ffff067224 */ /* 0x001fe200078e0008 */
[----:B------:R-:W-:Y:S01]  /*51c0*/  FSEL R2, R80, R78, P1 ;  /* 0x0000004e50027208 */ /* 0x000fe20000800000 */
[----:B------:R-:W-:Y:S01]  /*51d0*/  IMAD.MOV.U32 R7, RZ, RZ, R9 ;  /* 0x000000ffff077224 */ /* 0x000fe200078e0009 */
[----:B------:R-:W-:Y:S01]  /*51e0*/  FSEL R3, R81, R79, P1 ;  /* 0x0000004f51037208 */ /* 0x000fe20000800000 */
[----:B------:R-:W0:Y:S01]  /*51f0*/  @!P0 DMUL R8, R8, 1.80143985094819840000e+16 ;  /* 0x4350000008088828 */ /* 0x000e220000000000 */
[----:B------:R-:W-:Y:S02]  /*5200*/  @!P0 IMAD.MOV.U32 R88, RZ, RZ, -0x435 ;  /* 0xfffffbcbff588424 */ /* 0x000fe400078e00ff */
[----:B------:R-:W-:Y:S01]  /*5210*/  FSETP.GEU.AND P5, PT, |R3|, 6.5827683646048100446e-37, PT ;  /* 0x036000000300780b */ /* 0x000fe20003fae200 */
        /* <DEDUP_REMOVED lines=60> */
.L_x_42428:
[----:B------:R-:W-:Y:S05]  /*55e0*/  BSYNC B0 ;  /* 0x0000000000007941 */ /* 0x000fea0003800000 */
.L_x_42427:
[----:B------:R-:W-:Y:S01]  /*55f0*/  BSSY B2, `(.L_x_42429) ;  /* 0x0000008000027945 */ /* 0x000fe20003800000 */
[----:B------:R-:W-:Y:S05]  /*5600*/  @P4 BRA P5, `(.L_x_42430) ;  /* 0x0000006000004947 */ /* 0x000fea0002800000 */
[----:B0-----:R-:W-:Y:S01]  /*5610*/  IMAD.MOV.U32 R6, RZ, RZ, R2 ;  /* 0x000000ffff067224 */ /* 0x001fe200078e0002 */
[----:B------:R-:W-:Y:S01]  /*5620*/  MOV R2, 0x5660 ;  /* 0x0000566000027802 */ /* 0x000fe20000000f00 */
[----:B------:R-:W-:Y:S02]  /*5630*/  IMAD.MOV.U32 R4, RZ, RZ, R76 ;  /* 0x000000ffff047224 */ /* 0x000fe400078e004c */
[----:B------:R-:W-:Y:S02]  /*5640*/  IMAD.MOV.U32 R5, RZ, RZ, R77 ;  /* 0x000000ffff057224 */ /* 0x000fe400078e004d */
[----:B-1---5:R-:W-:Y:S05]  /*5650*/  CALL.REL.NOINC `($__internal_76_$__cuda_sm20_div_rn_f64_full) ;  /* 0x0006d43000007944 */ /* 0x022fea0003c00000 */
[----:B------:R-:W-:Y:S02]  /*5660*/  IMAD.MOV.U32 R5, RZ, RZ, R3 ;  /* 0x000000ffff057224 */ /* 0x000fe400078e0003 */
.L_x_42430:
[----:B------:R-:W-:Y:S05]  /*5670*/  BSYNC B2 ;  /* 0x0000000000027941 */ /* 0x000fea0003800000 */
.L_x_42429:
        /* <DEDUP_REMOVED lines=43> */
.L_x_42432:
[----:B------:R-:W-:Y:S02]  /*5930*/  FSEL R2, RZ, 3.37028055040000000000e+12, P2 ;  /* 0x54442d18ff027808 */ /* 0x000fe40001000000 */
[----:B------:R-:W-:Y:S02]  /*5940*/  FSEL R3, RZ, 2.1426990032196044922, P2 ;  /* 0x400921fbff037808 */ /* 0x000fe40001000000 */
.L_x_42433:
[----:B------:R-:W-:Y:S05]  /*5950*/  BSYNC B0 ;  /* 0x0000000000007941 */ /* 0x000fea0003800000 */
.L_x_42431:
[----:B------:R0:W2:Y:S02]  /*5960*/  DADD R72, |R72|, |R74| ;  /* 0x0000000048487229 */ /* 0x0000a4000000064a */
[----:B0-----:R-:W-:-:S04]  /*5970*/  LOP3.LUT R75, R3, 0x80000000, R75, 0xb8, !PT ;  /* 0x80000000034b7812 */ /* 0x001fc800078eb84b */
[----:B--2---:R-:W0:-:S06]  /*5980*/  DSETP.GTU.AND P0, PT, |R72|, +INF , PT ;  /* 0x7ff000004800742a */ /* 0x004e0c0003f0c200 */
[----:B0-----:R-:W-:Y:S02]  /*5990*/  FSEL R2, R72, R2, P0 ;  /* 0x0000000248027208 */ /* 0x001fe40000000000 */
[----:B------:R-:W-:Y:S02]  /*59a0*/  FSEL R3, R73, R75, P0 ;  /* 0x0000004b49037208 */ /* 0x000fe40000000000 */
.L_x_42382:
[----:B------:R-:W-:Y:S05]  /*59b0*/  BSYNC B1 ;  /* 0x0000000000017941 */ /* 0x000fea0003800000 */
.L_x_42366:
[-C--:B-----5:R-:W0:Y:S01]  /*59c0*/  DMUL R8, R68, R2.reuse ;  /* 0x0000000244087228 */ /* 0x0a0e220000000000 */
        /* <DEDUP_REMOVED lines=52> */
.L_x_42440:
[----:B------:R-:W-:Y:S05]  /*5d10*/  BSYNC B0 ;  /* 0x0000000000007941 */ /* 0x000fea0003800000 */
.L_x_42439:
        /* <DEDUP_REMOVED lines=11> */
[----:B0-----:R-:W-:Y:S01]  /*5dd0*/  MOV R6, 0x5e00 ;  /* 0x00005e0000067802 */ /* 0x001fe20000000f00 */
[----:B------:R-:W-:-:S03]  /*5de0*/  IMAD.MOV.U32 R77, RZ, RZ, R9 ;  /* 0x000000ffff4d7224 */ /* 0x000fc600078e0009 */
[----:B-1----:R-:W-:Y:S05]  /*5df0*/  CALL.REL.NOINC `($_ZN2at6native29vectorized_elementwise_kernelILi2EZZZNS0_50_GLOBAL__N__2680c7bb_12_PowKernel_cu_b2145a98_318424pow_tensor_tensor_kernelERNS_18TensorIteratorBaseEENKUlvE_clEvENKUlvE6_clEvEUlN3c107complexIdEES9_E_St5arrayIPcLm3EEEEviT0_T1_$__internal_trig_reduction_slowpathd) ;  /* 0x0006d30000007944 */ /* 0x002fea0003c00000 */
[----:B------:R-:W-:Y:S05]  /*5e00*/  BRA `(.L_x_42443) ;  /* 0x0000002000007947 */ /* 0x000fea0003800000 */
.L_x_42442:
[----:B0-----:R0:W2:Y:S01]  /*5e10*/  DMUL R2, RZ, R8 ;  /* 0x00000008ff027228 */ /* 0x0010a20000000000 */
[----:B------:R-:W-:-:S05]  /*5e20*/  IMAD.MOV.U32 R4, RZ, RZ, RZ ;  /* 0x000000ffff047224 */ /* 0x000fca00078e00ff */
.L_x_42443:
[----:B------:R-:W-:Y:S05]  /*5e30*/  BSYNC B2 ;  /* 0x0000000000027941 */ /* 0x000fea0003800000 */
.L_x_42441:
        /* <DEDUP_REMOVED lines=34> */
[----:B--2---:R-:W-:Y:S01]  /*6060*/  MOV R6, 0x6090 ;  /* 0x0000609000067802 */ /* 0x004fe20000000f00 */
[----:B------:R-:W-:-:S03]  /*6070*/  IMAD.MOV.U32 R77, RZ, RZ, R9 ;  /* 0x000000ffff4d7224 */ /* 0x000fc600078e0009 */
[----:B01----:R-:W-:Y:S05]  /*6080*/  CALL.REL.NOINC `($_ZN2at6native29vectorized_elementwise_kernelILi2EZZZNS0_50_GLOBAL__N__2680c7bb_12_PowKernel_cu_b2145a98_318424pow_tensor_tensor_kernelERNS_18TensorIteratorBaseEENKUlvE_clEvENKUlvE6_clEvEUlN3c107complexIdEES9_E_St5arrayIPcLm3EEEEviT0_T1_$__internal_trig_reduction_slowpathd) ;  /* 0x0006d07000007944 */ /* 0x003fea0003c00000 */
[----:B------:R-:W-:Y:S01]  /*6090*/  IMAD.MOV.U32 R74, RZ, RZ, R4 ;  /* 0x000000ffff4a7224 */ /* 0x000fe200078e0004 */
[----:B------:R-:W-:Y:S05]  /*60a0*/  BRA `(.L_x_42446) ;  /* 0x0000002000007947 */ /* 0x000fea0003800000 */
.L_x_42445:
[----:B------:R2:W3:Y:S01]  /*60b0*/  DMUL R2, RZ, R8 ;  /* 0x00000008ff027228 */ /* 0x0004e20000000000 */
[----:B------:R-:W-:-:S05]  /*60c0*/  IMAD.MOV.U32 R74, RZ, RZ, RZ ;  /* 0x000000ffff4a7224 */ /* 0x000fca00078e00ff */
.L_x_42446:
[----:B------:R-:W-:Y:S05]  /*60d0*/  BSYNC B2 ;  /* 0x0000000000027941 */ /* 0x000fea0003800000 */
.L_x_42444:
        /* <DEDUP_REMOVED lines=25> */
.L_x_42438:
        /* <DEDUP_REMOVED lines=38> */
.L_x_42449:
[----:B------:R-:W-:Y:S05]  /*64d0*/  BSYNC B0 ;  /* 0x0000000000007941 */ /* 0x000fea0003800000 */
.L_x_42448:
        /* <DEDUP_REMOVED lines=15> */
.L_x_42451:
[----:B0-----:R0:W2:Y:S01]  /*65d0*/  DMUL R2, RZ, R8 ;  /* 0x00000008ff027228 */ /* 0x0010a20000000000 */
[----:B------:R-:W-:-:S05]  /*65e0*/  IMAD.MOV.U32 R4, RZ, RZ, RZ ;  /* 0x000000ffff047224 */ /* 0x000fca00078e00ff */
.L_x_42452:
[----:B------:R-:W-:Y:S05]  /*65f0*/  BSYNC B2 ;  /* 0x0000000000027941 */ /* 0x000fea0003800000 */
.L_x_42450:
        /* <DEDUP_REMOVED lines=39> */
.L_x_42454:
[----:B------:R2:W3:Y:S01]  /*6870*/  DMUL R2, RZ, R8 ;  /* 0x00000008ff027228 */ /* 0x0004e20000000000 */
[----:B------:R-:W-:-:S05]  /*6880*/  IMAD.MOV.U32 R70, RZ, RZ, RZ ;  /* 0x000000ffff467224 */ /* 0x000fca00078e00ff */
.L_x_42455:
[----:B------:R-:W-:Y:S05]  /*6890*/  BSYNC B2 ;  /* 0x0000000000027941 */ /* 0x000fea0003800000 */
.L_x_42453:
        /* <DEDUP_REMOVED lines=13> */
[----:B--2---:R2:W3:Y:S02]  /*6970*/  DFMA R76, R80, R70, R76 ;  /* 0x00000046504c722b */ /* 0x0044e4000000004c */
[----:B--2---:R-:W-:-:S04]  /*6980*/  IMAD.MOV.U32 R70, RZ, RZ, RZ ;  /* 0x000000ffff467224 */ /* 0x004fc800078e00ff */
[----:B---3--:R-:W4:-:S06]  /*6990*/  DFMA R76, R80, R76, R78 ;  /* 0x0000004c504c722b */ /* 0x008f0c000000004e */
[----:B----4-:R-:W2:-:S06]  /*69a0*/  DFMA R72, R80, R76, R72 ;  /* 0x0000004c5048722b */ /* 0x010e8c0000000048 */
[----:B--2---:R-:W5:-:S06]  /*69b0*/  DFMA R72, R80, R72, R74 ;  /* 0x000000485048722b */ /* 0x004f4c000000004a */
[----:B-----5:R-:W2:-:S06]  /*69c0*/  DFMA R4, R80, R72, R4 ;  /* 0x000000485004722b */ /* 0x020e8c0000000004 */
[----:B--2---:R2:W3:Y:S02]  /*69d0*/  DFMA R4, R80, R4, R6 ;  /* 0x000000045004722b */ /* 0x0044e40000000006 */
[C---:B-12---:R-:W-:Y:S02]  /*69e0*/  LEA.HI R7, R69.reuse, 0xffffff09, RZ, 0xc ;  /* 0xffffff0945077811 */ /* 0x046fe400078f60ff */
[----:B------:R-:W-:Y:S02]  /*69f0*/  LOP3.LUT R6, R69, 0xfffff, RZ, 0xc0, !PT ;  /* 0x000fffff45067812 */ /* 0x000fe400078ec0ff */
[----:B---3--:R-:W-:Y:S02]  /*6a00*/  DFMA R2, R4, R2, R2 ;  /* 0x000000020402722b */ /* 0x008fe40000000002 */
[----:B------:R-:W-:Y:S02]  /*6a10*/  LOP3.LUT R69, R6, 0x7fe00000, RZ, 0xfc, !PT ;  /* 0x7fe0000006457812 */ /* 0x000fe400078efcff */
[----:B------:R1:W2:-:S02]  /*6a20*/  @P0 DFMA R2, R80, R4, 1 ;  /* 0x3ff000005002042b */ /* 0x0002840000000004 */
[C---:B-1----:R-:W-:Y:S02]  /*6a30*/  LEA.HI R4, R7.reuse, R7, RZ, 0x1 ;  /* 0x0000000707047211 */ /* 0x042fe400078f08ff */
[----:B0-----:R-:W-:Y:S02]  /*6a40*/  DMUL R10, R68, R10 ;  /* 0x0000000a440a7228 */ /* 0x001fe40000000000 */
[----:B------:R-:W-:Y:S02]  /*6a50*/  SHF.R.S32.HI R4, RZ, 0x1, R4 ;  /* 0x00000001ff047819 */ /* 0x000fe40000011404 */
[----:B--2---:R-:W0:Y:S02]  /*6a60*/  @P1 DFMA R2, R2, -1, RZ ;  /* 0xbff000000202182b */ /* 0x004e2400000000ff */
[----:B------:R-:W-:Y:S01]  /*6a70*/  LEA R5, R4, 0x3ff00000, 0x14 ;  /* 0x3ff0000004057811 */ /* 0x000fe200078ea0ff */
[----:B------:R-:W-:Y:S02]  /*6a80*/  IMAD.IADD R7, R7, 0x1, -R4 ;  /* 0x0000000107077824 */ /* 0x000fe400078e0a04 */
[----:B------:R-:W-:Y:S01]  /*6a90*/  IMAD.MOV.U32 R4, RZ, RZ, RZ ;  /* 0x000000ffff047224 */ /* 0x000fe200078e00ff */
[----:B0-----:R-:W0:-:S02]  /*6aa0*/  DMUL R2, R68, R2 ;  /* 0x0000000244027228 */ /* 0x001e040000000000 */
[----:B------:R-:W-:-:S03]  /*6ab0*/  LEA R71, R7, 0x3ff00000, 0x14 ;  /* 0x3ff0000007477811 */ /* 0x000fc600078ea0ff */
[----:B------:R-:W1:-:S04]  /*6ac0*/  DMUL R10, R4, R10 ;  /* 0x0000000a040a7228 */ /* 0x000e480000000000 */
[----:B0-----:R-:W0:-:S04]  /*6ad0*/  DMUL R2, R4, R2 ;  /* 0x0000000204027228 */ /* 0x001e080000000000 */
[----:B-1----:R1:W2:-:S04]  /*6ae0*/  DMUL R68, R70, R10 ;  /* 0x0000000a46447228 */ /* 0x0022880000000000 */
[----:B0-----:R1:W0:Y:S01]  /*6af0*/  DMUL R70, R70, R2 ;  /* 0x0000000246467228 */ /* 0x0012220000000000 */
[----:B------:R-:W-:Y:S05]  /*6b00*/  BRA `(.L_x_42447) ;  /* 0x000008b000007947 */ /* 0x000fea0003800000 */
.L_x_42437:
        /* <DEDUP_REMOVED lines=11> */
.L_x_42456:
[----:B------:R-:W0:-:S10]  /*6bc0*/  DADD R68, R8, -R8 ;  /* 0x0000000008447229 */ /* 0x000e140000000808 */
[----:B0-----:R-:W-:Y:S02]  /*6bd0*/  IMAD.MOV.U32 R70, RZ, RZ, R68 ;  /* 0x000000ffff467224 */ /* 0x001fe400078e0044 */
[----:B------:R-:W-:Y:S01]  /*6be0*/  IMAD.MOV.U32 R71, RZ, RZ, R69 ;  /* 0x000000ffff477224 */ /* 0x000fe200078e0045 */
[----:B------:R-:W-:Y:S05]  /*6bf0*/  BRA `(.L_x_42447) ;  /* 0x000007c000007947 */ /* 0x000fea0003800000 */
.L_x_42436:
        /* <DEDUP_REMOVED lines=12> */
[----:B0-----:R-:W-:Y:S01]  /*6cc0*/  MOV R6, 0x6cf0 ;  /* 0x00006cf000067802 */ /* 0x001fe20000000f00 */
[----:B------:R-:W-:-:S03]  /*6cd0*/  IMAD.MOV.U32 R77, RZ, RZ, R9 ;  /* 0x000000ffff4d7224 */ /* 0x000fc600078e0009 */
[----:B------:R-:W-:Y:S05]  /*6ce0*/  CALL.REL.NOINC `($_ZN2at6native29vectorized_elementwise_kernelILi2EZZZNS0_50_GLOBAL__N__2680c7bb_12_PowKernel_cu_b2145a98_318424pow_tensor_tensor_kernelERNS_18TensorIteratorBaseEENKUlvE_clEvENKUlvE6_clEvEUlN3c107complexIdEES9_E_St5arrayIPcLm3EEEEviT0_T1_$__internal_trig_reduction_slowpathd) ;  /* 0x0006c41000007944 */ /* 0x000fea0003c00000 */
[----:B------:R-:W-:Y:S05]  /*6cf0*/  BRA `(.L_x_42459) ;  /* 0x0000002000007947 */ /* 0x000fea0003800000 */
.L_x_42458:
[----:B------:R0:W1:Y:S01]  /*6d00*/  DMUL R2, RZ, R8 ;  /* 0x00000008ff027228 */ /* 0x0000620000000000 */
[----:B------:R-:W-:-:S05]  /*6d10*/  IMAD.MOV.U32 R4, RZ, RZ, RZ ;  /* 0x000000ffff047224 */ /* 0x000fca00078e00ff */
.L_x_42459:
[----:B------:R-:W-:Y:S05]  /*6d20*/  BSYNC B2 ;  /* 0x0000000000027941 */ /* 0x000fea0003800000 */
.L_x_42457:
        /* <DEDUP_REMOVED lines=34> */
[----:B-1----:R-:W-:Y:S01]  /*6f50*/  MOV R6, 0x6f80 ;  /* 0x00006f8000067802 */ /* 0x002fe20000000f00 */
[----:B------:R-:W-:-:S03]  /*6f60*/  IMAD.MOV.U32 R77, RZ, RZ, R9 ;  /* 0x000000ffff4d7224 */ /* 0x000fc600078e0009 */
[----:B0-----:R-:W-:Y:S05]  /*6f70*/  CALL.REL.NOINC `($_ZN2at6native29vectorized_elementwise_kernelILi2EZZZNS0_50_GLOBAL__N__2680c7bb_12_PowKernel_cu_b2145a98_318424pow_tensor_tensor_kernelERNS_18TensorIteratorBaseEENKUlvE_clEvENKUlvE6_clEvEUlN3c107complexIdEES9_E_St5arrayIPcLm3EEEEviT0_T1_$__internal_trig_reduction_slowpathd) ;  /* 0x0006c18000007944 */ /* 0x001fea0003c00000 */
[----:B------:R-:W-:Y:S01]  /*6f80*/  IMAD.MOV.U32 R10, RZ, RZ, R4 ;  /* 0x000000ffff0a7224 */ /* 0x000fe200078e0004 */
[----:B------:R-:W-:Y:S05]  /*6f90*/  BRA `(.L_x_42462) ;  /* 0x0000002000007947 */ /* 0x000fea0003800000 */
.L_x_42461:
[----:B------:R1:W2:Y:S01]  /*6fa0*/  DMUL R2, RZ, R8 ;  /* 0x00000008ff027228 */ /* 0x0002a20000000000 */
[----:B------:R-:W-:-:S05]  /*6fb0*/  IMAD.MOV.U32 R10, RZ, RZ, RZ ;  /* 0x000000ffff0a7224 */ /* 0x000fca00078e00ff */
.L_x_42462:
[----:B------:R-:W-:Y:S05]  /*6fc0*/  BSYNC B2 ;  /* 0x0000000000027941 */ /* 0x000fea0003800000 */
.L_x_42460:
        /* <DEDUP_REMOVED lines=24> */
.L_x_42435:
        /* <DEDUP_REMOVED lines=36> */
.L_x_42464:
[----:B------:R-:W-:Y:S05]  /*7390*/  BSYNC B0 ;  /* 0x0000000000007941 */ /* 0x000fea0003800000 */
.L_x_42463:
[----:B------:R-:W-:Y:S02]  /*73a0*/  IMAD.MOV.U32 R70, RZ, RZ, R8 ;  /* 0x000000ffff467224 */ /* 0x000fe400078e0008 */
[----:B------:R-:W-:Y:S02]  /*73b0*/  IMAD.MOV.U32 R71, RZ, RZ, R9 ;  /* 0x000000ffff477224 */ /* 0x000fe400078e0009 */
.L_x_42447:
[----:B012---:R-:W-:Y:S05]  /*73c0*/  BSYNC B1 ;  /* 0x0000000000017941 */ /* 0x007fea0003800000 */
.L_x_42434:
[----:B------:R-:W0:Y:S01]  /*73d0*/  DSETP.NAN.AND P0, PT, R64, R66, PT ;  /* 0x000000424000722a */ /* 0x000e220003f08000 */
        /* <DEDUP_REMOVED lines=91> */
.L_x_42472:
        /* <DEDUP_REMOVED lines=19> */
[----:B---3--:R-:W-:Y:S05]  /*7ac0*/  CALL.REL.NOINC `($__internal_76_$__cuda_sm20_div_rn_f64_full) ;  /* 0x0006afc000007944 */ /* 0x008fea0003c00000 */
[----:B------:R-:W-:Y:S02]  /*7ad0*/  IMAD.MOV.U32 R2, RZ, RZ, R4 ;  /* 0x000000ffff027224 */ /* 0x000fe400078e0004 */
.L_x_42475:
[----:B------:R-:W-:Y:S05]  /*7ae0*/  BSYNC B3 ;  /* 0x0000000000037941 */ /* 0x000fea0003800000 */
.L_x_42474:
        /* <DEDUP_REMOVED lines=15> */
.L_x_42473:
[----:B------:R-:W-:Y:S05]  /*7be0*/  BSYNC B2 ;  /* 0x0000000000027941 */ /* 0x000fea0003800000 */
.L_x_42471:
        /* <DEDUP_REMOVED lines=20> */
[----:B-123--:R-:W-:Y:S05]  /*7d30*/  CALL.REL.NOINC `($__internal_76_$__cuda_sm20_div_rn_f64_full) ;  /* 0x0006ad5000007944 */ /* 0x00efea0003c00000 */
[----:B------:R-:W-:Y:S02]  /*7d40*/  IMAD.MOV.U32 R5, RZ, RZ, R3 ;  /* 0x000000ffff057224 */ /* 0x000fe400078e0003 */
.L_x_42477:
[----:B------:R-:W-:Y:S05]  /*7d50*/  BSYNC B2 ;  /* 0x0000000000027941 */ /* 0x000fea0003800000 */
.L_x_42476:
        /* <DEDUP_REMOVED lines=43> */
.L_x_42479:
[----:B------:R-:W-:-:S04]  /*8010*/  ISETP.GE.AND P0, PT, R65, RZ, PT ;  /* 0x000000ff4100720c */ /* 0x000fc80003f06270 */
[----:B------:R-:W-:Y:S02]  /*8020*/  FSEL R2, RZ, 3.37028055040000000000e+12, P0 ;  /* 0x54442d18ff027808 */ /* 0x000fe40000000000 */
[----:B------:R-:W-:Y:S02]  /*8030*/  FSEL R3, RZ, 2.1426990032196044922, P0 ;  /* 0x400921fbff037808 */ /* 0x000fe40000000000 */
.L_x_42480:
[----:B------:R-:W-:Y:S05]  /*8040*/  BSYNC B0 ;  /* 0x0000000000007941 */ /* 0x000fea0003800000 */
.L_x_42478:
[----:B------:R0:W4:Y:S02]  /*8050*/  DADD R64, |R64|, |R66| ;  /* 0x0000000040407229 */ /* 0x0001240000000642 */
[----:B0-----:R-:W-:Y:S02]  /*8060*/  LOP3.LUT R67, R3, 0x80000000, R67, 0xb8, !PT ;  /* 0x8000000003437812 */ /* 0x001fe400078eb843 */
[----:B-12---:R-:W-:-:S04]  /*8070*/  DMUL R10, R10, 0.5 ;  /* 0x3fe000000a0a7828 */ /* 0x006fc80000000000 */
[----:B----4-:R-:W0:-:S06]  /*8080*/  DSETP.GTU.AND P0, PT, |R64|, +INF , PT ;  /* 0x7ff000004000742a */ /* 0x010e0c0003f0c200 */
[----:B0-----:R-:W-:Y:S02]  /*8090*/  FSEL R2, R64, R2, P0 ;  /* 0x0000000240027208 */ /* 0x001fe40000000000 */
[----:B------:R-:W-:Y:S01]  /*80a0*/  FSEL R3, R65, R67, P0 ;  /* 0x0000004341037208 */ /* 0x000fe20000000000 */
[----:B------:R-:W-:Y:S05]  /*80b0*/  BRA `(.L_x_42481) ;  /* 0x00004aa000007947 */ /* 0x000fea0003800000 */
.L_x_42470:
        /* <DEDUP_REMOVED lines=79> */
.L_x_42484:
[----:B------:R-:W-:Y:S05]  /*85b0*/  BSYNC B0 ;  /* 0x0000000000007941 */ /* 0x000fea0003800000 */
.L_x_42483:
[----:B------:R-:W-:Y:S01]  /*85c0*/  BSSY B2, `(.L_x_42485) ;  /* 0x0000009000027945 */ /* 0x000fe20003800000 */
[----:B------:R-:W-:Y:S05]  /*85d0*/  @P4 BRA P5, `(.L_x_42486) ;  /* 0x0000007000004947 */ /* 0x000fea0002800000 */
[----:B------:R-:W-:Y:S01]  /*85e0*/  IMAD.MOV.U32 R6, RZ, RZ, R72 ;  /* 0x000000ffff067224 */ /* 0x000fe200078e0048 */
[----:B0-----:R-:W-:Y:S01]  /*85f0*/  MOV R2, 0x8640 ;  /* 0x0000864000027802 */ /* 0x001fe20000000f00 */
[----:B------:R-:W-:Y:S02]  /*8600*/  IMAD.MOV.U32 R3, RZ, RZ, R73 ;  /* 0x000000ffff037224 */ /* 0x000fe400078e0049 */
[----:B------:R-:W-:Y:S02]  /*8610*/  IMAD.MOV.U32 R4, RZ, RZ, R74 ;  /* 0x000000ffff047224 */ /* 0x000fe400078e004a */
[----:B------:R-:W-:Y:S02]  /*8620*/  IMAD.MOV.U32 R5, RZ, RZ, R75 ;  /* 0x000000ffff057224 */ /* 0x000fe400078e004b */
[----:B-1-3--:R-:W-:Y:S05]  /*8630*/  CALL.REL.NOINC `($__internal_76_$__cuda_sm20_div_rn_f64_full) ;  /* 0x0006a45000007944 */ /* 0x00afea0003c00000 */
[----:B------:R-:W-:Y:S02]  /*8640*/  IMAD.MOV.U32 R5, RZ, RZ, R3 ;  /* 0x000000ffff057224 */ /* 0x000fe400078e0003 */
.L_x_42486:
[----:B------:R-:W-:Y:S05]  /*8650*/  BSYNC B2 ;  /* 0x0000000000027941 */ /* 0x000fea0003800000 */
.L_x_42485:
        /* <DEDUP_REMOVED lines=43> */
.L_x_42488:
[----:B------:R-:W-:-:S04]  /*8910*/  ISETP.GE.AND P0, PT, R65, RZ, PT ;  /* 0x000000ff4100720c */ /* 0x000fc80003f06270 */
[----:B0-----:R-:W-:Y:S02]  /*8920*/  FSEL R2, RZ, 3.37028055040000000000e+12, P0 ;  /* 0x54442d18ff027808 */ /* 0x001fe40000000000 */
[----:B------:R-:W-:Y:S02]  /*8930*/  FSEL R3, RZ, 2.1426990032196044922, P0 ;  /* 0x400921fbff037808 */ /* 0x000fe40000000000 */
.L_x_42489:
[----:B------:R-:W-:Y:S05]  /*8940*/  BSYNC B0 ;  /* 0x0000000000007941 */ /* 0x000fea0003800000 */
.L_x_42487:
[----:B------:R0:W2:Y:S02]  /*8950*/  DADD R64, |R64|, |R66| ;  /* 0x0000000040407229 */ /* 0x0000a40000000642 */
[----:B0-----:R-:W-:Y:S02]  /*8960*/  LOP3.LUT R67, R3, 0x80000000, R67, 0xb8, !PT ;  /* 0x8000000003437812 */ /* 0x001fe400078eb843 */
[----:B-1----:R-:W-:-:S04]  /*8970*/  DMUL R10, R10, 0.5 ;  /* 0x3fe000000a0a7828 */ /* 0x002fc80000000000 */
[----:B--2---:R-:W0:-:S06]  /*8980*/  DSETP.GTU.AND P0, PT, |R64|, +INF , PT ;  /* 0x7ff000004000742a */ /* 0x004e0c0003f0c200 */
[----:B0-----:R-:W-:Y:S02]  /*8990*/  FSEL R2, R64, R2, P0 ;  /* 0x0000000240027208 */ /* 0x001fe40000000000 */
[----:B------:R-:W-:Y:S01]  /*89a0*/  FSEL R3, R65, R67, P0 ;  /* 0x0000004341037208 */ /* 0x000fe20000000000 */
[----:B------:R-:W-:Y:S05]  /*89b0*/  BRA `(.L_x_42481) ;  /* 0x000041a000007947 */ /* 0x000fea0003800000 */
.L_x_42482:
        /* <DEDUP_REMOVED lines=10> */
[----:B------:R1:W0:Y:S02]  /*8a60*/  DADD R86, R2, R2 ;  /* 0x0000000002567229 */ /* 0x0002240000000002 */
[----:B-1----:R-:W-:Y:S02]  /*8a70*/  LOP3.LUT R3, R5, 0xfffffff8, RZ, 0xc0, !PT ;  /* 0xfffffff805037812 */ /* 0x002fe400078ec0ff */
[----:B------:R-:W1:-:S04]  /*8a80*/  DADD R92, R6, R6 ;  /* 0x00000000065c7229 */ /* 0x000e480000000006 */
[----:B------:R-:W-:-:S04]  /*8a90*/  DADD R90, R10, -R76 ;  /* 0x000000000a5a7229 */ /* 0x000fc8000000084c */
[----:B------:R-:W2:-:S04]  /*8aa0*/  DADD R80, R4, -R2 ;  /* 0x0000000004507229 */ /* 0x000e880000000802 */
[----:B0-----:R-:W-:-:S04]  /*8ab0*/  DMUL R88, R2, R86 ;  /* 0x0000005602587228 */ /* 0x001fc80000000000 */
[----:B------:R-:W-:-:S04]  /*8ac0*/  DMUL R10, R2, R2 ;  /* 0x00000002020a7228 */ /* 0x000fc80000000000 */
[----:B------:R-:W0:-:S04]  /*8ad0*/  DADD R2, R2, R2 ;  /* 0x0000000002027229 */ /* 0x000e080000000002 */
[----:B------:R-:W4:-:S04]  /*8ae0*/  DADD R94, R76, R76 ;  /* 0x000000004c5e7229 */ /* 0x000f08000000004c */
[----:B------:R3:W0:-:S04]  /*8af0*/  DMUL R78, R6, R6 ;  /* 0x00000006064e7228 */ /* 0x0006080000000000 */
[----:B-1----:R3:W1:-:S04]  /*8b00*/  DMUL R82, R76, R92 ;  /* 0x0000005c4c527228 */ /* 0x0026480000000000 */
[----:B------:R3:W0:-:S04]  /*8b10*/  DMUL R6, R76, R76 ;  /* 0x0000004c4c067228 */ /* 0x0006080000000000 */
[----:B--2---:R3:W2:-:S04]  /*8b20*/  DMUL R76, R80, R86 ;  /* 0x00000056504c7228 */ /* 0x0046880000000000 */
[----:B------:R3:W0:-:S04]  /*8b30*/  DMUL R4, R90, R92 ;  /* 0x0000005c5a047228 */ /* 0x0006080000000000 */
[----:B0-----:R3:W0:-:S04]  /*8b40*/  DMUL R2, R80, R2 ;  /* 0x0000000250027228 */ /* 0x0016080000000000 */
[----:B----4-:R3:W4:-:S04]  /*8b50*/  DMUL R86, R90, R94 ;  /* 0x0000005e5a567228 */ /* 0x0107080000000000 */
[----:B------:R-:W0:-:S04]  /*8b60*/  DMUL R80, R80, R80 ;  /* 0x0000005050507228 */ /* 0x000e080000000000 */
[----:B-1234-:R-:W0:-:S04]  /*8b70*/  DMUL R90, R90, R90 ;  /* 0x0000005a5a5a7228 */ /* 0x01ee080000000000 */
.L_x_42491:
        /* <DEDUP_REMOVED lines=72> */
[----:B------:R-:W-:Y:S01]  /*9000*/  IMAD.MOV.U32 R7, RZ, RZ, R94 ;  /* 0x000000ffff077224 */ /* 0x000fe200078e005e */
[----:B------:R-:W-:Y:S05]  /*9010*/  @P0 BRA `(.L_x_42491) ;  /* 0xfffffb6000000947 */ /* 0x000fea000383ffff */
[----:B------:R-:W-:Y:S05]  /*9020*/  BSYNC B0 ;  /* 0x0000000000007941 */ /* 0x000fea0003800000 */
.L_x_42490:
        /* <DEDUP_REMOVED lines=79> */
.L_x_42493:
        /* <DEDUP_REMOVED lines=21> */
[----:B------:R-:W-:Y:S05]  /*9670*/  CALL.REL.NOINC `($__internal_76_$__cuda_sm20_div_rn_f64_full) ;  /* 0x0006941000007944 */ /* 0x000fea0003c00000 */
[----:B------:R-:W-:Y:S02]  /*9680*/  IMAD.MOV.U32 R5, RZ, RZ, R3 ;  /* 0x000000ffff057224 */ /* 0x000fe400078e0003 */
.L_x_42496:
[----:B------:R-:W-:Y:S05]  /*9690*/  BSYNC B3 ;  /* 0x0000000000037941 */ /* 0x000fea0003800000 */
.L_x_42495:
        /* <DEDUP_REMOVED lines=15> */
.L_x_42494:
[----:B------:R-:W-:Y:S05]  /*9790*/  BSYNC B2 ;  /* 0x0000000000027941 */ /* 0x000fea0003800000 */
.L_x_42492:
        /* <DEDUP_REMOVED lines=20> */
[----:B-12---:R-:W-:Y:S05]  /*98e0*/  CALL.REL.NOINC `($__internal_76_$__cuda_sm20_div_rn_f64_full) ;  /* 0x000691a000007944 */ /* 0x006fea0003c00000 */
[----:B------:R-:W-:Y:S02]  /*98f0*/  IMAD.MOV.U32 R5, RZ, RZ, R3 ;  /* 0x000000ffff057224 */ /* 0x000fe400078e0003 */
.L_x_42498:
[----:B------:R-:W-:Y:S05]  /*9900*/  BSYNC B2 ;  /* 0x0000000000027941 */ /* 0x000fea0003800000 */
.L_x_42497:
        /* <DEDUP_REMOVED lines=43> */
.L_x_42500:
[----:B------:R-:W-:-:S04]  /*9bc0*/  ISETP.GE.AND P0, PT, R65, RZ, PT ;  /* 0x000000ff4100720c */ /* 0x000fc80003f06270 */
[----:B------:R-:W-:Y:S02]  /*9bd0*/  FSEL R2, RZ, 3.37028055040000000000e+12, P0 ;  /* 0x54442d18ff027808 */ /* 0x000fe40000000000 */
[----:B------:R-:W-:Y:S02]  /*9be0*/  FSEL R3, RZ, 2.1426990032196044922, P0 ;  /* 0x400921fbff037808 */ /* 0x000fe40000000000 */
.L_x_42501:
[----:B------:R-:W-:Y:S05]  /*9bf0*/  BSYNC B0 ;  /* 0x0000000000007941 */ /* 0x000fea0003800000 */
.L_x_42499:
[----:B------:R0:W3:Y:S02]  /*9c00*/  DADD R64, |R64|, |R66| ;  /* 0x0000000040407229 */ /* 0x0000e40000000642 */
[----:B0-----:R-:W-:Y:S02]  /*9c10*/  LOP3.LUT R67, R3, 0x80000000, R67, 0xb8, !PT ;  /* 0x8000000003437812 */ /* 0x001fe400078eb843 */
[----:B-12---:R-:W-:-:S04]  /*9c20*/  DMUL R10, R10, 0.5 ;  /* 0x3fe000000a0a7828 */ /* 0x006fc80000000000 */
[----:B---3--:R-:W0:-:S06]  /*9c30*/  DSETP.GTU.AND P0, PT, |R64|, +INF , PT ;  /* 0x7ff000004000742a */ /* 0x008e0c0003f0c200 */
[----:B0-----:R-:W-:Y:S02]  /*9c40*/  FSEL R2, R64, R2, P0 ;  /* 0x0000000240027208 */ /* 0x001fe40000000000 */
[----:B------:R-:W-:Y:S01]  /*9c50*/  FSEL R3, R65, R67, P0 ;  /* 0x0000004341037208 */ /* 0x000fe20000000000 */
[----:B------:R-:W-:Y:S05]  /*9c60*/  BRA `(.L_x_42481) ;  /* 0x00002ef000007947 */ /* 0x000fea0003800000 */
.L_x_42469:
        /* <DEDUP_REMOVED lines=111> */
.L_x_42503:
[----:B------:R-:W-:Y:S05]  /*a360*/  BSYNC B0 ;  /* 0x0000000000007941 */ /* 0x000fea0003800000 */
.L_x_42502:
        /* <DEDUP_REMOVED lines=9> */
.L_x_42505:
[----:B------:R-:W-:Y:S05]  /*a400*/  BSYNC B2 ;  /* 0x0000000000027941 */ /* 0x000fea0003800000 */
.L_x_42504:
        /* <DEDUP_REMOVED lines=43> */
.L_x_42507:
[----:B------:R-:W-:-:S04]  /*a6c0*/  ISETP.GE.AND P0, PT, R65, RZ, PT ;  /* 0x000000ff4100720c */ /* 0x000fc80003f06270 */
[----:B0-----:R-:W-:Y:S02]  /*a6d0*/  FSEL R2, RZ, 3.37028055040000000000e+12, P0 ;  /* 0x54442d18ff027808 */ /* 0x001fe40000000000 */
[----:B------:R-:W-:Y:S02]  /*a6e0*/  FSEL R3, RZ, 2.1426990032196044922, P0 ;  /* 0x400921fbff037808 */ /* 0x000fe40000000000 */
.L_x_42508:
[----:B------:R-:W-:Y:S05]  /*a6f0*/  BSYNC B0 ;  /* 0x0000000000007941 */ /* 0x000fea0003800000 */
.L_x_42506:
[----:B------:R0:W2:Y:S02]  /*a700*/  DADD R64, |R64|, |R66| ;  /* 0x0000000040407229 */ /* 0x0000a40000000642 */
[----:B0-----:R-:W-:-:S04]  /*a710*/  LOP3.LUT R67, R3, 0x80000000, R67, 0xb8, !PT ;  /* 0x8000000003437812 */ /* 0x001fc800078eb843 */
[----:B--2---:R-:W0:-:S06]  /*a720*/  DSETP.GTU.AND P0, PT, |R64|, +INF , PT ;  /* 0x7ff000004000742a */ /* 0x004e0c0003f0c200 */
[----:B0-----:R-:W-:Y:S02]  /*a730*/  FSEL R2, R64, R2, P0 ;  /* 0x0000000240027208 */ /* 0x001fe40000000000 */
[----:B------:R-:W-:Y:S01]  /*a740*/  FSEL R3, R65, R67, P0 ;  /* 0x0000004341037208 */ /* 0x000fe20000000000 */
[----:B------:R-:W-:Y:S05]  /*a750*/  BRA `(.L_x_42481) ;  /* 0x0000240000007947 */ /* 0x000fea0003800000 */
.L_x_42468:
        /* <DEDUP_REMOVED lines=70> */
.L_x_42511:
        /* <DEDUP_REMOVED lines=21> */
.L_x_42514:
[----:B------:R-:W-:Y:S05]  /*ad10*/  BSYNC B3 ;  /* 0x0000000000037941 */ /* 0x000fea0003800000 */
.L_x_42513:
        /* <DEDUP_REMOVED lines=15> */
.L_x_42512:
[----:B------:R-:W-:Y:S05]  /*ae10*/  BSYNC B2 ;  /* 0x0000000000027941 */ /* 0x000fea0003800000 */
.L_x_42510:
[----:B------:R-:W-:Y:S01]  /*ae20*/  IMAD.MOV.U32 R4, RZ, RZ, 0x2a25ff7e ;  /* 0x2a25ff7eff047424 */ /* 0x000fe200078e00ff */
[----:B------:R-:W-:Y:S01]  /*ae30*/  ISETP.GE.AND P0, PT, R65, RZ, PT ;  /* 0x000000ff4100720c */ /* 0x000fe20003f06270 */
[----:B------:R-:W-:Y:S01]  /*ae40*/  IMAD.MOV.U32 R5, RZ, RZ, 0x3ef53e1d ;  /* 0x3ef53e1dff057424 */ /* 0x000fe200078e00ff */
[----:B------:R-:W-:-:S04]  /*ae50*/  DSETP.NEU.AND P2, PT, |R64|, |R66|, PT ;  /* 0x400000424000722a */ /* 0x000fc80003f4d200 */
        /* <DEDUP_REMOVED lines=20> */
[----:B012---:R-:W-:-:S04]  /*afa0*/  DMUL R10, R2, 0.5 ;  /* 0x3fe00000020a7828 */ /* 0x007fc80000000000 */
[----:B----4-:R-:W0:-:S06]  /*afb0*/  DFMA R4, R72, R4, R72 ;  /* 0x000000044804722b */ /* 0x010e0c0000000048 */
        /* <DEDUP_REMOVED lines=18> */
.L_x_42509:
        /* <DEDUP_REMOVED lines=46> */
.L_x_42467:
        /* <DEDUP_REMOVED lines=22> */
[----:B---3--:R-:W-:Y:S05]  /*b520*/  CALL.REL.NOINC `($__internal_76_$__cuda_sm20_div_rn_f64_full) ;  /* 0x0006756000007944 */ /* 0x008fea0003c00000 */
[----:B------:R-:W-:Y:S02]  /*b530*/  IMAD.MOV.U32 R5, RZ, RZ, R3 ;  /* 0x000000ffff057224 */ /* 0x000fe400078e0003 */
.L_x_42516:
[----:B------:R-:W-:Y:S05]  /*b540*/  BSYNC B2 ;  /* 0x0000000000027941 */ /* 0x000fea0003800000 */
.L_x_42515:
        /* <DEDUP_REMOVED lines=23> */
[----:B-1-3--:R-:W-:Y:S05]  /*b6c0*/  CALL.REL.NOINC `($__internal_76_$__cuda_sm20_div_rn_f64_full) ;  /* 0x000673c000007944 */ /* 0x00afea0003c00000 */
[----:B------:R-:W-:Y:S02]  /*b6d0*/  IMAD.MOV.U32 R2, RZ, RZ, R4 ;  /* 0x000000ffff027224 */ /* 0x000fe400078e0004 */
.L_x_42518:
[----:B------:R-:W-:Y:S05]  /*b6e0*/  BSYNC B2 ;  /* 0x0000000000027941 */ /* 0x000fea0003800000 */
.L_x_42517:
        /* <DEDUP_REMOVED lines=112> */
.L_x_42520:
[----:B------:R-:W-:Y:S05]  /*bdf0*/  BSYNC B0 ;  /* 0x0000000000007941 */ /* 0x000fea0003800000 */
.L_x_42519:
[----:B------:R-:W-:Y:S01]  /*be00*/  BSSY B2, `(.L_x_42521) ;  /* 0x0000009000027945 */ /* 0x000fe20003800000 */
[----:B------:R-:W-:Y:S05]  /*be10*/  @P4 BRA P5, `(.L_x_42522) ;  /* 0x0000007000004947 */ /* 0x000fea0002800000 */
[----:B------:R-:W-:Y:S01]  /*be20*/  IMAD.MOV.U32 R6, RZ, RZ, R72 ;  /* 0x000000ffff067224 */ /* 0x000fe200078e0048 */
[----:B0-----:R-:W-:Y:S01]  /*be30*/  MOV R2, 0xbe80 ;  /* 0x0000be8000027802 */ /* 0x001fe20000000f00 */
[----:B------:R-:W-:Y:S02]  /*be40*/  IMAD.MOV.U32 R3, RZ, RZ, R73 ;  /* 0x000000ffff037224 */ /* 0x000fe400078e0049 */
[----:B------:R-:W-:Y:S02]  /*be50*/  IMAD.MOV.U32 R4, RZ, RZ, R74 ;  /* 0x000000ffff047224 */ /* 0x000fe400078e004a */
[----:B------:R-:W-:Y:S02]  /*be60*/  IMAD.MOV.U32 R5, RZ, RZ, R75 ;  /* 0x000000ffff057224 */ /* 0x000fe400078e004b */
[----:B-123--:R-:W-:Y:S05]  /*be70*/  CALL.REL.NOINC `($__internal_76_$__cuda_sm20_div_rn_f64_full) ;  /* 0x00066c1000007944 */ /* 0x00efea0003c00000 */
[----:B------:R-:W-:Y:S02]  /*be80*/  IMAD.MOV.U32 R5, RZ, RZ, R3 ;  /* 0x000000ffff057224 */ /* 0x000fe400078e0003 */
.L_x_42522:
[----:B------:R-:W-:Y:S05]  /*be90*/  BSYNC B2 ;  /* 0x0000000000027941 */ /* 0x000fea0003800000 */
.L_x_42521:
        /* <DEDUP_REMOVED lines=43> */
.L_x_42524:
[----:B------:R-:W-:-:S04]  /*c150*/  ISETP.GE.AND P0, PT, R65, RZ, PT ;  /* 0x000000ff4100720c */ /* 0x000fc80003f06270 */
[----:B0-----:R-:W-:Y:S02]  /*c160*/  FSEL R2, RZ, 3.37028055040000000000e+12, P0 ;  /* 0x54442d18ff027808 */ /* 0x001fe40000000000 */
[----:B------:R-:W-:Y:S02]  /*c170*/  FSEL R3, RZ, 2.1426990032196044922, P0 ;  /* 0x400921fbff037808 */ /* 0x000fe40000000000 */
.L_x_42525:
[----:B------:R-:W-:Y:S05]  /*c180*/  BSYNC B0 ;  /* 0x0000000000007941 */ /* 0x000fea0003800000 */
.L_x_42523:
[----:B------:R0:W4:Y:S02]  /*c190*/  DADD R64, |R64|, |R66| ;  /* 0x0000000040407229 */ /* 0x0001240000000642 */
[----:B0-----:R-:W-:Y:S02]  /*c1a0*/  LOP3.LUT R67, R3, 0x80000000, R67, 0xb8, !PT ;  /* 0x8000000003437812 */ /* 0x001fe400078eb843 */
[----:B--2---:R-:W-:-:S04]  /*c1b0*/  DADD R10, R10, 1 ;  /* 0x3ff000000a0a7429 */ /* 0x004fc80000000000 */
[----:B----4-:R-:W0:-:S06]  /*c1c0*/  DSETP.GTU.AND P0, PT, |R64|, +INF , PT ;  /* 0x7ff000004000742a */ /* 0x010e0c0003f0c200 */
[----:B0-----:R-:W-:Y:S02]  /*c1d0*/  FSEL R2, R64, R2, P0 ;  /* 0x0000000240027208 */ /* 0x001fe40000000000 */
[----:B------:R-:W-:Y:S01]  /*c1e0*/  FSEL R3, R65, R67, P0 ;  /* 0x0000004341037208 */ /* 0x000fe20000000000 */
[----:B------:R-:W-:Y:S05]  /*c1f0*/  BRA `(.L_x_42481) ;  /* 0x0000096000007947 */ /* 0x000fea0003800000 */
.L_x_42466:
        /* <DEDUP_REMOVED lines=89> */
.L_x_42527:
[----:B------:R-:W-:Y:S05]  /*c790*/  BSYNC B0 ;  /* 0x0000000000007941 */ /* 0x000fea0003800000 */
.L_x_42526:
[----:B------:R-:W-:Y:S01]  /*c7a0*/  BSSY B2, `(.L_x_42528) ;  /* 0x0000008000027945 */ /* 0x000fe20003800000 */
[----:B------:R-:W-:Y:S05]  /*c7b0*/  @P4 BRA P5, `(.L_x_42529) ;  /* 0x0000006000004947 */ /* 0x000fea0002800000 */
[----:B0-----:R-:W-:Y:S01]  /*c7c0*/  IMAD.MOV.U32 R6, RZ, RZ, R2 ;  /* 0x000000ffff067224 */ /* 0x001fe200078e0002 */
[----:B------:R-:W-:Y:S01]  /*c7d0*/  MOV R2, 0xc810 ;  /* 0x0000c81000027802 */ /* 0x000fe20000000f00 */
[----:B------:R-:W-:Y:S02]  /*c7e0*/  IMAD.MOV.U32 R4, RZ, RZ, R72 ;  /* 0x000000ffff047224 */ /* 0x000fe400078e0048 */
[----:B------:R-:W-:Y:S02]  /*c7f0*/  IMAD.MOV.U32 R5, RZ, RZ, R73 ;  /* 0x000000ffff057224 */ /* 0x000fe400078e0049 */
[----:B-1-3--:R-:W-:Y:S05]  /*c800*/  CALL.REL.NOINC `($__internal_76_$__cuda_sm20_div_rn_f64_full) ;  /* 0x0006628000007944 */ /* 0x00afea0003c00000 */
[----:B------:R-:W-:Y:S02]  /*c810*/  IMAD.MOV.U32 R5, RZ, RZ, R3 ;  /* 0x000000ffff057224 */ /* 0x000fe400078e0003 */
.L_x_42529:
[----:B------:R-:W-:Y:S05]  /*c820*/  BSYNC B2 ;  /* 0x0000000000027941 */ /* 0x000fea0003800000 */
.L_x_42528:
        /* <DEDUP_REMOVED lines=43> */
.L_x_42531:
[----:B------:R-:W-:Y:S02]  /*cae0*/  FSEL R2, RZ, 3.37028055040000000000e+12, P2 ;  /* 0x54442d18ff027808 */ /* 0x000fe40001000000 */
[----:B------:R-:W-:Y:S02]  /*caf0*/  FSEL R3, RZ, 2.1426990032196044922, P2 ;  /* 0x400921fbff037808 */ /* 0x000fe40001000000 */
.L_x_42532:
[----:B------:R-:W-:Y:S05]  /*cb00*/  BSYNC B0 ;  /* 0x0000000000007941 */ /* 0x000fea0003800000 */
.L_x_42530:
[----:B------:R0:W2:Y:S02]  /*cb10*/  DADD R64, |R64|, |R66| ;  /* 0x0000000040407229 */ /* 0x0000a40000000642 */
[----:B0-----:R-:W-:-:S04]  /*cb20*/  LOP3.LUT R67, R3, 0x80000000, R67, 0xb8, !PT ;  /* 0x8000000003437812 */ /* 0x001fc800078eb843 */
[----:B--2---:R-:W0:-:S06]  /*cb30*/  DSETP.GTU.AND P0, PT, |R64|, +INF , PT ;  /* 0x7ff000004000742a */ /* 0x004e0c0003f0c200 */
[----:B0-----:R-:W-:Y:S02]  /*cb40*/  FSEL R2, R64, R2, P0 ;  /* 0x0000000240027208 */ /* 0x001fe40000000000 */
[----:B------:R-:W-:Y:S02]  /*cb50*/  FSEL R3, R65, R67, P0 ;  /* 0x0000004341037208 */ /* 0x000fe40000000000 */
.L_x_42481:
[----:B------:R-:W-:Y:S05]  /*cb60*/  BSYNC B1 ;  /* 0x0000000000017941 */ /* 0x000fea0003800000 */
.L_x_42465:
[-C--:B------:R-:W0:Y:S01]  /*cb70*/  DMUL R8, R36, R2.reuse ;  /* 0x0000000224087228 */ /* 0x080e220000000000 */
        /* <DEDUP_REMOVED lines=52> */
.L_x_42539:
[----:B------:R-:W-:Y:S05]  /*cec0*/  BSYNC B0 ;  /* 0x0000000000007941 */ /* 0x000fea0003800000 */
.L_x_42538:
        /* <DEDUP_REMOVED lines=13> */
[----:B-1-3--:R-:W-:Y:S05]  /*cfa0*/  CALL.REL.NOINC `($_ZN2at6native29vectorized_elementwise_kernelILi2EZZZNS0_50_GLOBAL__N__2680c7bb_12_PowKernel_cu_b2145a98_318424pow_tensor_tensor_kernelERNS_18TensorIteratorBaseEENKUlvE_clEvENKUlvE6_clEvEUlN3c107complexIdEES9_E_St5arrayIPcLm3EEEEviT0_T1_$__internal_trig_reduction_slowpathd) ;  /* 0x0006615000007944 */ /* 0x00afea0003c00000 */
[----:B------:R-:W-:Y:S05]  /*cfb0*/  BRA `(.L_x_42542) ;  /* 0x0000002000007947 */ /* 0x000fea0003800000 */
.L_x_42541:
[----:B0-----:R0:W2:Y:S01]  /*cfc0*/  DMUL R2, RZ, R8 ;  /* 0x00000008ff027228 */ /* 0x0010a20000000000 */
[----:B------:R-:W-:-:S05]  /*cfd0*/  IMAD.MOV.U32 R4, RZ, RZ, RZ ;  /* 0x000000ffff047224 */ /* 0x000fca00078e00ff */
.L_x_42542:
[----:B------:R-:W-:Y:S05]  /*cfe0*/  BSYNC B2 ;  /* 0x0000000000027941 */ /* 0x000fea0003800000 */
.L_x_42540:
        /* <DEDUP_REMOVED lines=39> */
.L_x_42544:
[----:B------:R2:W3:Y:S01]  /*d260*/  DMUL R2, RZ, R8 ;  /* 0x00000008ff027228 */ /* 0x0004e20000000000 */
[----:B------:R-:W-:-:S05]  /*d270*/  IMAD.MOV.U32 R10, RZ, RZ, RZ ;  /* 0x000000ffff0a7224 */ /* 0x000fca00078e00ff */
.L_x_42545:
[----:B------:R-:W-:Y:S05]  /*d280*/  BSYNC B2 ;  /* 0x0000000000027941 */ /* 0x000fea0003800000 */
.L_x_42543:
        /* <DEDUP_REMOVED lines=25> */
.L_x_42537:
        /* <DEDUP_REMOVED lines=38> */
.L_x_42548:
[----:B------:R-:W-:Y:S05]  /*d680*/  BSYNC B0 ;  /* 0x0000000000007941 */ /* 0x000fea0003800000 */
.L_x_42547:
        /* <DEDUP_REMOVED lines=15> */
.L_x_42550:
[----:B0-----:R0:W2:Y:S01]  /*d780*/  DMUL R2, RZ, R8 ;  /* 0x00000008ff027228 */ /* 0x0010a20000000000 */
[----:B------:R-:W-:-:S05]  /*d790*/  IMAD.MOV.U32 R4, RZ, RZ, RZ ;  /* 0x000000ffff047224 */ /* 0x000fca00078e00ff */
.L_x_42551:
[----:B------:R-:W-:Y:S05]  /*d7a0*/  BSYNC B2 ;  /* 0x0000000000027941 */ /* 0x000fea0003800000 */
.L_x_42549:
        /* <DEDUP_REMOVED lines=39> */
.L_x_42553:
[----:B------:R2:W3:Y:S01]  /*da20*/  DMUL R2, RZ, R8 ;  /* 0x00000008ff027228 */ /* 0x0004e20000000000 */
[----:B------:R-:W-:-:S05]  /*da30*/  IMAD.MOV.U32 R38, RZ, RZ, RZ ;  /* 0x000000ffff267224 */ /* 0x000fca00078e00ff */
.L_x_42554:
[----:B------:R-:W-:Y:S05]  /*da40*/  BSYNC B2 ;  /* 0x0000000000027941 */ /* 0x000fea0003800000 */
.L_x_42552:
        /* <DEDUP_REMOVED lines=39> */
.L_x_42536:
        /* <DEDUP_REMOVED lines=11> */
.L_x_42555:
[----:B------:R-:W0:-:S10]  /*dd70*/  DADD R36, R8, -R8 ;  /* 0x0000000008247229 */ /* 0x000e140000000808 */
[----:B0-----:R-:W-:Y:S02]  /*dd80*/  IMAD.MOV.U32 R38, RZ, RZ, R36 ;  /* 0x000000ffff267224 */ /* 0x001fe400078e0024 */
[----:B------:R-:W-:Y:S01]  /*dd90*/  IMAD.MOV.U32 R39, RZ, RZ, R37 ;  /* 0x000000ffff277224 */ /* 0x000fe200078e0025 */
[----:B------:R-:W-:Y:S05]  /*dda0*/  BRA `(.L_x_42546) ;  /* 0x000007c000007947 */ /* 0x000fea0003800000 */
.L_x_42535:
        /* <DEDUP_REMOVED lines=14> */
[----:B---3--:R-:W-:Y:S05]  /*de90*/  CALL.REL.NOINC `($_ZN2at6native29vectorized_elementwise_kernelILi2EZZZNS0_50_GLOBAL__N__2680c7bb_12_PowKernel_cu_b2145a98_318424pow_tensor_tensor_kernelERNS_18TensorIteratorBaseEENKUlvE_clEvENKUlvE6_clEvEUlN3c107complexIdEES9_E_St5arrayIPcLm3EEEEviT0_T1_$__internal_trig_reduction_slowpathd) ;  /* 0x0006526000007944 */ /* 0x008fea0003c00000 */
[----:B------:R-:W-:Y:S05]  /*dea0*/  BRA `(.L_x_42558) ;  /* 0x0000002000007947 */ /* 0x000fea0003800000 */
.L_x_42557:
[----:B------:R0:W1:Y:S01]  /*deb0*/  DMUL R2, RZ, R8 ;  /* 0x00000008ff027228 */ /* 0x0000620000000000 */
[----:B------:R-:W-:-:S05]  /*dec0*/  IMAD.MOV.U32 R4, RZ, RZ, RZ ;  /* 0x000000ffff047224 */ /* 0x000fca00078e00ff */
.L_x_42558:
[----:B------:R-:W-:Y:S05]  /*ded0*/  BSYNC B2 ;  /* 0x0000000000027941 */ /* 0x000fea0003800000 */
.L_x_42556:
[----:B0-----:R-:W-:Y:S01]  /*dee0*/  IADD3 R6, R4, 0x1, RZ ;  /* 0x0000000104067810 */ /* 0x001fe20007ffe0ff */
[----:B------:R-:W-:-:S04]  /*def0*/  IMAD.MOV.U32 R5, RZ, RZ, 0x8 ;  /* 0x00000008ff057424 */ /* 0x000fc800078e00ff */
[----:B------:R-:W-:-:S05]  /*df00*/  IMAD.SHL.U32 R4, R6, 0x8, RZ ;  /* 0x0000000806047824 */ /* 0x000fca00078e00ff */
[----:B------:R-:W-:-:S05]  /*df10*/  LOP3.LUT R4, R4, 0x8, RZ, 0xc0, !PT ;  /* 0x0000000804047812 */ /* 0x000fca00078ec0ff */
[----:B------:R-:W-:-:S05]  /*df20*/  IMAD.WIDE.U32 R4, R4, R5, c[0x4][0x1a8] ;  /* 0x01006a0004047625 */ /* 0x000fca00078e0005 */
[----:B------:R-:W2:Y:S04]  /*df30*/  LDG.E.128.CONSTANT R36, [R4.64] ;  /* 0x0000000604247981 */ /* 0x000ea8000c1e9d00 */
[----:B------:R-:W4:Y:S04]  /*df40*/  LDG.E.128.CONSTANT R64, [R4.64+0x10] ;  /* 0x0000100604407981 */ /* 0x000f28000c1e9d00 */
        /* <DEDUP_REMOVED lines=29> */
[----:B0--3--:R-:W-:Y:S05]  /*e120*/  CALL.REL.NOINC `($_ZN2at6native29vectorized_elementwise_kernelILi2EZZZNS0_50_GLOBAL__N__2680c7bb_12_PowKernel_cu_b2145a98_318424pow_tensor_tensor_kernelERNS_18TensorIteratorBaseEENKUlvE_clEvENKUlvE6_clEvEUlN3c107complexIdEES9_E_St5arrayIPcLm3EEEEviT0_T1_$__internal_trig_reduction_slowpathd) ;  /* 0x00064fd000007944 */ /* 0x009fea0003c00000 */
[----:B------:R-:W-:Y:S01]  /*e130*/  IMAD.MOV.U32 R38, RZ, RZ, R4 ;  /* 0x000000ffff267224 */ /* 0x000fe200078e0004 */
[----:B------:R-:W-:Y:S05]  /*e140*/  BRA `(.L_x_42561) ;  /* 0x0000002000007947 */ /* 0x000fea0003800000 */
.L_x_42560:
[----:B------:R1:W2:Y:S01]  /*e150*/  DMUL R2, RZ, R8 ;  /* 0x00000008ff027228 */ /* 0x0002a20000000000 */
[----:B------:R-:W-:-:S05]  /*e160*/  IMAD.MOV.U32 R38, RZ, RZ, RZ ;  /* 0x000000ffff267224 */ /* 0x000fca00078e00ff */
.L_x_42561:
[----:B------:R-:W-:Y:S05]  /*e170*/  BSYNC B2 ;  /* 0x0000000000027941 */ /* 0x000fea0003800000 */
.L_x_42559:
        /* <DEDUP_REMOVED lines=24> */
.L_x_42534:
        /* <DEDUP_REMOVED lines=36> */
.L_x_42563:
[----:B------:R-:W-:Y:S05]  /*e540*/  BSYNC B0 ;  /* 0x0000000000007941 */ /* 0x000fea0003800000 */
.L_x_42562:
[----:B------:R-:W-:Y:S02]  /*e550*/  IMAD.MOV.U32 R38, RZ, RZ, R8 ;  /* 0x000000ffff267224 */ /* 0x000fe400078e0008 */
[----:B------:R-:W-:Y:S02]  /*e560*/  IMAD.MOV.U32 R39, RZ, RZ, R9 ;  /* 0x000000ffff277224 */ /* 0x000fe400078e0009 */
.L_x_42546:
[----:B012---:R-:W-:Y:S05]  /*e570*/  BSYNC B1 ;  /* 0x0000000000017941 */ /* 0x007fea0003800000 */
.L_x_42533:
        /* <DEDUP_REMOVED lines=92> */
.L_x_42571:
        /* <DEDUP_REMOVED lines=21> */
.L_x_42574:
[----:B------:R-:W-:Y:S05]  /*ec90*/  BSYNC B3 ;  /* 0x0000000000037941 */ /* 0x000fea0003800000 */
.L_x_42573:
        /* <DEDUP_REMOVED lines=15> */
.L_x_42572:
[----:B------:R-:W-:Y:S05]  /*ed90*/  BSYNC B2 ;  /* 0x0000000000027941 */ /* 0x000fea0003800000 */
.L_x_42570:
        /* <DEDUP_REMOVED lines=22> */
.L_x_42576:
[----:B------:R-:W-:Y:S05]  /*ef00*/  BSYNC B2 ;  /* 0x0000000000027941 */ /* 0x000fea0003800000 */
.L_x_42575:
        /* <DEDUP_REMOVED lines=43> */
.L_x_42578:
[----:B------:R-:W-:-:S04]  /*f1c0*/  ISETP.GE.AND P0, PT, R61, RZ, PT ;  /* 0x000000ff3d00720c */ /* 0x000fc80003f06270 */
[----:B------:R-:W-:Y:S02]  /*f1d0*/  FSEL R2, RZ, 3.37028055040000000000e+12, P0 ;  /* 0x54442d18ff027808 */ /* 0x000fe40000000000 */
[----:B------:R-:W-:Y:S02]  /*f1e0*/  FSEL R3, RZ, 2.1426990032196044922, P0 ;  /* 0x400921fbff037808 */ /* 0x000fe40000000000 */
.L_x_42579:
[----:B------:R-:W-:Y:S05]  /*f1f0*/  BSYNC B0 ;  /* 0x0000000000007941 */ /* 0x000fea0003800000 */
.L_x_42577:
[----:B------:R0:W4:Y:S02]  /*f200*/  DADD R60, |R60|, |R62| ;  /* 0x000000003c3c7229 */ /* 0x000124000000063e */
[----:B0-----:R-:W-:Y:S02]  /*f210*/  LOP3.LUT R63, R3, 0x80000000, R63, 0xb8, !PT ;  /* 0x80000000033f7812 */ /* 0x001fe400078eb83f */
[----:B-12---:R-:W-:-:S04]  /*f220*/  DMUL R10, R10, 0.5 ;  /* 0x3fe000000a0a7828 */ /* 0x006fc80000000000 */
[----:B----4-:R-:W0:-:S06]  /*f230*/  DSETP.GTU.AND P0, PT, |R60|, +INF , PT ;  /* 0x7ff000003c00742a */ /* 0x010e0c0003f0c200 */
[----:B0-----:R-:W-:Y:S02]  /*f240*/  FSEL R2, R60, R2, P0 ;  /* 0x000000023c027208 */ /* 0x001fe40000000000 */
[----:B------:R-:W-:Y:S01]  /*f250*/  FSEL R3, R61, R63, P0 ;  /* 0x0000003f3d037208 */ /* 0x000fe20000000000 */
[----:B------:R-:W-:Y:S05]  /*f260*/  BRA `(.L_x_42580) ;  /* 0x00004a7000007947 */ /* 0x000fea0003800000 */
.L_x_42569:
        /* <DEDUP_REMOVED lines=77> */
.L_x_42583:
[----:B------:R-:W-:Y:S05]  /*f740*/  BSYNC B0 ;  /* 0x0000000000007941 */ /* 0x000fea0003800000 */
.L_x_42582:
        /* <DEDUP_REMOVED lines=9> */
.L_x_42585:
[----:B------:R-:W-:Y:S05]  /*f7e0*/  BSYNC B2 ;  /* 0x0000000000027941 */ /* 0x000fea0003800000 */
.L_x_42584:
        /* <DEDUP_REMOVED lines=43> */
.L_x_42587:
[----:B------:R-:W-:-:S04]  /*faa0*/  ISETP.GE.AND P0, PT, R61, RZ, PT ;  /* 0x000000ff3d00720c */ /* 0x000fc80003f06270 */
[----:B0-----:R-:W-:Y:S02]  /*fab0*/  FSEL R2, RZ, 3.37028055040000000000e+12, P0 ;  /* 0x54442d18ff027808 */ /* 0x001fe40000000000 */
[----:B------:R-:W-:Y:S02]  /*fac0*/  FSEL R3, RZ, 2.1426990032196044922, P0 ;  /* 0x400921fbff037808 */ /* 0x000fe40000000000 */
.L_x_42588:
[----:B------:R-:W-:Y:S05]  /*fad0*/  BSYNC B0 ;  /* 0x0000000000007941 */ /* 0x000fea0003800000 */
.L_x_42586:
[----:B------:R0:W2:Y:S02]  /*fae0*/  DADD R60, |R60|, |R62| ;  /* 0x000000003c3c7229 */ /* 0x0000a4000000063e */
[----:B0-----:R-:W-:Y:S02]  /*faf0*/  LOP3.LUT R63, R3, 0x80000000, R63, 0xb8, !PT ;  /* 0x80000000033f7812 */ /* 0x001fe400078eb83f */
[----:B-1----:R-:W-:-:S04]  /*fb00*/  DMUL R10, R10, 0.5 ;  /* 0x3fe000000a0a7828 */ /* 0x002fc80000000000 */
[----:B--2---:R-:W0:-:S06]  /*fb10*/  DSETP.GTU.AND P0, PT, |R60|, +INF , PT ;  /* 0x7ff000003c00742a */ /* 0x004e0c0003f0c200 */
[----:B0-----:R-:W-:Y:S02]  /*fb20*/  FSEL R2, R60, R2, P0 ;  /* 0x000000023c027208 */ /* 0x001fe40000000000 */
[----:B------:R-:W-:Y:S01]  /*fb30*/  FSEL R3, R61, R63, P0 ;  /* 0x0000003f3d037208 */ /* 0x000fe20000000000 */
[----:B------:R-:W-:Y:S05]  /*fb40*/  BRA `(.L_x_42580) ;  /* 0x0000419000007947 */ /* 0x000fea0003800000 */
.L_x_42581:
        /* <DEDUP_REMOVED lines=15> */
[----:B------:R-:W5:-:S04]  /*fc40*/  DADD R88, R2, R2 ;  /* 0x0000000002587229 */ /* 0x000f480000000002 */
[----:B------:R-:W3:-:S04]  /*fc50*/  DADD R90, R6, R6 ;  /* 0x00000000065a7229 */ /* 0x000ec80000000006 */
[----:B--2---:R2:W0:-:S04]  /*fc60*/  DMUL R86, R2, R10 ;  /* 0x0000000a02567228 */ /* 0x0044080000000000 */
[----:B------:R2:W0:-:S04]  /*fc70*/  DMUL R4, R2, R2 ;  /* 0x0000000202047228 */ /* 0x0004080000000000 */
[----:B0-----:R2:W0:-:S04]  /*fc80*/  DMUL R78, R6, R74 ;  /* 0x0000004a064e7228 */ /* 0x0014080000000000 */
[----:B------:R2:W0:-:S04]  /*fc90*/  DMUL R2, R6, R6 ;  /* 0x0000000606027228 */ /* 0x0004080000000000 */
[----:B-1----:R2:W1:-:S04]  /*fca0*/  DMUL R8, R72, R10 ;  /* 0x0000000a48087228 */ /* 0x0024480000000000 */
[----:B----4-:R2:W4:-:S04]  /*fcb0*/  DMUL R6, R76, R74 ;  /* 0x0000004a4c067228 */ /* 0x0105080000000000 */
[----:B-----5:R2:W0:-:S04]  /*fcc0*/  DMUL R10, R72, R88 ;  /* 0x00000058480a7228 */ /* 0x0204080000000000 */
[----:B---3--:R2:W3:-:S04]  /*fcd0*/  DMUL R74, R76, R90 ;  /* 0x0000005a4c4a7228 */ /* 0x0084c80000000000 */
[----:B------:R-:W0:-:S04]  /*fce0*/  DMUL R72, R72, R72 ;  /* 0x0000004848487228 */ /* 0x000e080000000000 */
[----:B-1234-:R-:W0:-:S04]  /*fcf0*/  DMUL R76, R76, R76 ;  /* 0x0000004c4c4c7228 */ /* 0x01ee080000000000 */
.L_x_42590:
        /* <DEDUP_REMOVED lines=75> */
.L_x_42589:
        /* <DEDUP_REMOVED lines=79> */
.L_x_42592:
        /* <DEDUP_REMOVED lines=23> */
.L_x_42595:
[----:B------:R-:W-:Y:S05]  /*10810*/  BSYNC B3 ;  /* 0x0000000000037941 */ /* 0x000fea0003800000 */
.L_x_42594:
        /* <DEDUP_REMOVED lines=15> */
.L_x_42593:
[----:B------:R-:W-:Y:S05]  /*10910*/  BSYNC B2 ;  /* 0x0000000000027941 */ /* 0x000fea0003800000 */
.L_x_42591:
        /* <DEDUP_REMOVED lines=22> */
.L_x_42597:
[----:B------:R-:W-:Y:S05]  /*10a80*/  BSYNC B2 ;  /* 0x0000000000027941 */ /* 0x000fea0003800000 */
.L_x_42596:
        /* <DEDUP_REMOVED lines=43> */
.L_x_42599:
[----:B------:R-:W-:-:S04]  /*10d40*/  ISETP.GE.AND P0, PT, R61, RZ, PT ;  /* 0x000000ff3d00720c */ /* 0x000fc80003f06270 */
[----:B------:R-:W-:Y:S02]  /*10d50*/  FSEL R2, RZ, 3.37028055040000000000e+12, P0 ;  /* 0x54442d18ff027808 */ /* 0x000fe40000000000 */
[----:B------:R-:W-:Y:S02]  /*10d60*/  FSEL R3, RZ, 2.1426990032196044922, P0 ;  /* 0x400921fbff037808 */ /* 0x000fe40000000000 */
.L_x_42600:
[----:B------:R-:W-:Y:S05]  /*10d70*/  BSYNC B0 ;  /* 0x0000000000007941 */ /* 0x000fea0003800000 */
.L_x_42598:
[----:B------:R0:W3:Y:S02]  /*10d80*/  DADD R60, |R60|, |R62| ;  /* 0x000000003c3c7229 */ /* 0x0000e4000000063e */
[----:B0-----:R-:W-:Y:S02]  /*10d90*/  LOP3.LUT R63, R3, 0x80000000, R63, 0xb8, !PT ;  /* 0x80000000033f7812 */ /* 0x001fe400078eb83f */
[----:B-12---:R-:W-:-:S04]  /*10da0*/  DMUL R10, R10, 0.5 ;  /* 0x3fe000000a0a7828 */ /* 0x006fc80000000000 */
[----:B---3--:R-:W0:-:S06]  /*10db0*/  DSETP.GTU.AND P0, PT, |R60|, +INF , PT ;  /* 0x7ff000003c00742a */ /* 0x008e0c0003f0c200 */
[----:B0-----:R-:W-:Y:S02]  /*10dc0*/  FSEL R2, R60, R2, P0 ;  /* 0x000000023c027208 */ /* 0x001fe40000000000 */
[----:B------:R-:W-:Y:S01]  /*10dd0*/  FSEL R3, R61, R63, P0 ;  /* 0x0000003f3d037208 */ /* 0x000fe20000000000 */
[----:B------:R-:W-:Y:S05]  /*10de0*/  BRA `(.L_x_42580) ;  /* 0x00002ef000007947 */ /* 0x000fea0003800000 */
.L_x_42568:
        /* <DEDUP_REMOVED lines=111> */
.L_x_42602:
[----:B------:R-:W-:Y:S05]  /*114e0*/  BSYNC B0 ;  /* 0x0000000000007941 */ /* 0x000fea0003800000 */
.L_x_42601:
        /* <DEDUP_REMOVED lines=9> */
.L_x_42604:
[----:B------:R-:W-:Y:S05]  /*11580*/  BSYNC B2 ;  /* 0x0000000000027941 */ /* 0x000fea0003800000 */
.L_x_42603:
        /* <DEDUP_REMOVED lines=43> */
.L_x_42606:
[----:B------:R-:W-:-:S04]  /*11840*/  ISETP.GE.AND P0, PT, R61, RZ, PT ;  /* 0x000000ff3d00720c */ /* 0x000fc80003f06270 */
[----:B0-----:R-:W-:Y:S02]  /*11850*/  FSEL R2, RZ, 3.37028055040000000000e+12, P0 ;  /* 0x54442d18ff027808 */ /* 0x001fe40000000000 */
[----:B------:R-:W-:Y:S02]  /*11860*/  FSEL R3, RZ, 2.1426990032196044922, P0 ;  /* 0x400921fbff037808 */ /* 0x000fe40000000000 */
.L_x_42607:
[----:B------:R-:W-:Y:S05]  /*11870*/  BSYNC B0 ;  /* 0x0000000000007941 */ /* 0x000fea0003800000 */
.L_x_42605:
[----:B------:R0:W2:Y:S02]  /*11880*/  DADD R60, |R60|, |R62| ;  /* 0x000000003c3c7229 */ /* 0x0000a4000000063e */
[----:B0-----:R-:W-:-:S04]  /*11890*/  LOP3.LUT R63, R3, 0x80000000, R63, 0xb8, !PT ;  /* 0x80000000033f7812 */ /* 0x001fc800078eb83f */
[----:B--2---:R-:W0:-:S06]  /*118a0*/  DSETP.GTU.AND P0, PT, |R60|, +INF , PT ;  /* 0x7ff000003c00742a */ /* 0x004e0c0003f0c200 */
[----:B0-----:R-:W-:Y:S02]  /*118b0*/  FSEL R2, R60, R2, P0 ;  /* 0x000000023c027208 */ /* 0x001fe40000000000 */
[----:B------:R-:W-:Y:S01]  /*118c0*/  FSEL R3, R61, R63, P0 ;  /* 0x0000003f3d037208 */ /* 0x000fe20000000000 */
[----:B------:R-:W-:Y:S05]  /*118d0*/  BRA `(.L_x_42580) ;  /* 0x0000240000007947 */ /* 0x000fea0003800000 */
.L_x_42567:
        /* <DEDUP_REMOVED lines=70> */
.L_x_42610:
        /* <DEDUP_REMOVED lines=21> */
.L_x_42613:
[----:B------:R-:W-:Y:S05]  /*11e90*/  BSYNC B3 ;  /* 0x0000000000037941 */ /* 0x000fea0003800000 */
.L_x_42612:
        /* <DEDUP_REMOVED lines=15> */
.L_x_42611:
[----:B------:R-:W-:Y:S05]  /*11f90*/  BSYNC B2 ;  /* 0x0000000000027941 */ /* 0x000fea0003800000 */
.L_x_42609:
        /* <DEDUP_REMOVED lines=44> */
.L_x_42608:
        /* <DEDUP_REMOVED lines=46> */
.L_x_42566:
        /* <DEDUP_REMOVED lines=24> */
.L_x_42615:
[----:B------:R-:W-:Y:S05]  /*126c0*/  BSYNC B2 ;  /* 0x0000000000027941 */ /* 0x000fea0003800000 */
.L_x_42614:
        /* <DEDUP_REMOVED lines=25> */
.L_x_42617:
[----:B------:R-:W-:Y:S05]  /*12860*/  BSYNC B2 ;  /* 0x0000000000027941 */ /* 0x000fea0003800000 */
.L_x_42616:
        /* <DEDUP_REMOVED lines=112> */
.L_x_42619:
[----:B------:R-:W-:Y:S05]  /*12f70*/  BSYNC B0 ;  /* 0x0000000000007941 */ /* 0x000fea0003800000 */
.L_x_42618:
        /* <DEDUP_REMOVED lines=9> */
.L_x_42621:
[----:B------:R-:W-:Y:S05]  /*13010*/  BSYNC B2 ;  /* 0x0000000000027941 */ /* 0x000fea0003800000 */
.L_x_42620:
        /* <DEDUP_REMOVED lines=43> */
.L_x_42623:
[----:B------:R-:W-:-:S04]  /*132d0*/  ISETP.GE.AND P0, PT, R61, RZ, PT ;  /* 0x000000ff3d00720c */ /* 0x000fc80003f06270 */
[----:B0-----:R-:W-:Y:S02]  /*132e0*/  FSEL R2, RZ, 3.37028055040000000000e+12, P0 ;  /* 0x54442d18ff027808 */ /* 0x001fe40000000000 */
[----:B------:R-:W-:Y:S02]  /*132f0*/  FSEL R3, RZ, 2.1426990032196044922, P0 ;  /* 0x400921fbff037808 */ /* 0x000fe40000000000 */
.L_x_42624:
[----:B------:R-:W-:Y:S05]  /*13300*/  BSYNC B0 ;  /* 0x0000000000007941 */ /* 0x000fea0003800000 */
.L_x_42622:
[----:B------:R0:W4:Y:S02]  /*13310*/  DADD R60, |R60|, |R62| ;  /* 0x000000003c3c7229 */ /* 0x000124000000063e */
[----:B0-----:R-:W-:Y:S02]  /*13320*/  LOP3.LUT R63, R3, 0x80000000, R63, 0xb8, !PT ;  /* 0x80000000033f7812 */ /* 0x001fe400078eb83f */
[----:B--2---:R-:W-:-:S04]  /*13330*/  DADD R10, R10, 1 ;  /* 0x3ff000000a0a7429 */ /* 0x004fc80000000000 */
[----:B----4-:R-:W0:-:S06]  /*13340*/  DSETP.GTU.AND P0, PT, |R60|, +INF , PT ;  /* 0x7ff000003c00742a */ /* 0x010e0c0003f0c200 */
[----:B0-----:R-:W-:Y:S02]  /*13350*/  FSEL R2, R60, R2, P0 ;  /* 0x000000023c027208 */ /* 0x001fe40000000000 */
[----:B------:R-:W-:Y:S01]  /*13360*/  FSEL R3, R61, R63, P0 ;  /* 0x0000003f3d037208 */ /* 0x000fe20000000000 */
[----:B------:R-:W-:Y:S05]  /*13370*/  BRA `(.L_x_42580) ;  /* 0x0000096000007947 */ /* 0x000fea0003800000 */
.L_x_42565:
        /* <DEDUP_REMOVED lines=89> */
.L_x_42626:
[----:B------:R-:W-:Y:S05]  /*13910*/  BSYNC B0 ;  /* 0x0000000000007941 */ /* 0x000fea0003800000 */
.L_x_42625:
        /* <DEDUP_REMOVED lines=8> */
.L_x_42628:
[----:B------:R-:W-:Y:S05]  /*139a0*/  BSYNC B2 ;  /* 0x0000000000027941 */ /* 0x000fea0003800000 */
.L_x_42627:
        /* <DEDUP_REMOVED lines=43> */
.L_x_42630:
[----:B------:R-:W-:Y:S02]  /*13c60*/  FSEL R2, RZ, 3.37028055040000000000e+12, P2 ;  /* 0x54442d18ff027808 */ /* 0x000fe40001000000 */
[----:B------:R-:W-:Y:S02]  /*13c70*/  FSEL R3, RZ, 2.1426990032196044922, P2 ;  /* 0x400921fbff037808 */ /* 0x000fe40001000000 */
.L_x_42631:
[----:B------:R-:W-:Y:S05]  /*13c80*/  BSYNC B0 ;  /* 0x0000000000007941 */ /* 0x000fea0003800000 */
.L_x_42629:
[----:B------:R0:W2:Y:S02]  /*13c90*/  DADD R60, |R60|, |R62| ;  /* 0x000000003c3c7229 */ /* 0x0000a4000000063e */
[----:B0-----:R-:W-:-:S04]  /*13ca0*/  LOP3.LUT R63, R3, 0x80000000, R63, 0xb8, !PT ;  /* 0x80000000033f7812 */ /* 0x001fc800078eb83f */
[----:B--2---:R-:W0:-:S06]  /*13cb0*/  DSETP.GTU.AND P0, PT, |R60|, +INF , PT ;  /* 0x7ff000003c00742a */ /* 0x004e0c0003f0c200 */
[----:B0-----:R-:W-:Y:S02]  /*13cc0*/  FSEL R2, R60, R2, P0 ;  /* 0x000000023c027208 */ /* 0x001fe40000000000 */
[----:B------:R-:W-:Y:S02]  /*13cd0*/  FSEL R3, R61, R63, P0 ;  /* 0x0000003f3d037208 */ /* 0x000fe40000000000 */
.L_x_42580:
[----:B------:R-:W-:Y:S05]  /*13ce0*/  BSYNC B1 ;  /* 0x0000000000017941 */ /* 0x000fea0003800000 */
.L_x_42564:
        /* <DEDUP_REMOVED lines=53> */
.L_x_42638:
[----:B------:R-:W-:Y:S05]  /*14040*/  BSYNC B0 ;  /* 0x0000000000007941 */ /* 0x000fea0003800000 */
.L_x_42637:
        /* <DEDUP_REMOVED lines=15> */
.L_x_42640:
[----:B0-----:R0:W2:Y:S01]  /*14140*/  DMUL R2, RZ, R8 ;  /* 0x00000008ff027228 */ /* 0x0010a20000000000 */
[----:B------:R-:W-:-:S05]  /*14150*/  IMAD.MOV.U32 R4, RZ, RZ, RZ ;  /* 0x000000ffff047224 */ /* 0x000fca00078e00ff */
.L_x_42641:
[----:B------:R-:W-:Y:S05]  /*14160*/  BSYNC B2 ;  /* 0x0000000000027941 */ /* 0x000fea0003800000 */
.L_x_42639:
[----:B0-----:R-:W-:Y:S01]  /*14170*/  IADD3 R6, R4, 0x1, RZ ;  /* 0x0000000104067810 */ /* 0x001fe20007ffe0ff */
[----:B------:R-:W-:-:S04]  /*14180*/  IMAD.MOV.U32 R5, RZ, RZ, 0x8 ;  /* 0x00000008ff057424 */ /* 0x000fc800078e00ff */
        /* <DEDUP_REMOVED lines=37> */
.L_x_42643:
[----:B------:R2:W3:Y:S01]  /*143e0*/  DMUL R2, RZ, R8 ;  /* 0x00000008ff027228 */ /* 0x0004e20000000000 */
[----:B------:R-:W-:-:S05]  /*143f0*/  IMAD.MOV.U32 R72, RZ, RZ, RZ ;  /* 0x000000ffff487224 */ /* 0x000fca00078e00ff */
.L_x_42644:
[----:B------:R-:W-:Y:S05]  /*14400*/  BSYNC B2 ;  /* 0x0000000000027941 */ /* 0x000fea0003800000 */
.L_x_42642:
        /* <DEDUP_REMOVED lines=25> */
.L_x_42636:
        /* <DEDUP_REMOVED lines=38> */
.L_x_42647:
[----:B------:R-:W-:Y:S05]  /*14800*/  BSYNC B0 ;  /* 0x0000000000007941 */ /* 0x000fea0003800000 */
.L_x_42646:
        /* <DEDUP_REMOVED lines=15> */
.L_x_42649:
[----:B0-----:R0:W2:Y:S01]  /*14900*/  DMUL R2, RZ, R8 ;  /* 0x00000008ff027228 */ /* 0x0010a20000000000 */
[----:B------:R-:W-:-:S05]  /*14910*/  IMAD.MOV.U32 R4, RZ, RZ, RZ ;  /* 0x000000ffff047224 */ /* 0x000fca00078e00ff */
.L_x_42650:
[----:B------:R-:W-:Y:S05]  /*14920*/  BSYNC B2 ;  /* 0x0000000000027941 */ /* 0x000fea0003800000 */
.L_x_42648:
        /* <DEDUP_REMOVED lines=39> */
.L_x_42652:
[----:B------:R2:W3:Y:S01]  /*14ba0*/  DMUL R2, RZ, R8 ;  /* 0x00000008ff027228 */ /* 0x0004e20000000000 */
[----:B------:R-:W-:-:S05]  /*14bb0*/  IMAD.MOV.U32 R34, RZ, RZ, RZ ;  /* 0x000000ffff227224 */ /* 0x000fca00078e00ff */
.L_x_42653:
[----:B------:R-:W-:Y:S05]  /*14bc0*/  BSYNC B2 ;  /* 0x0000000000027941 */ /* 0x000fea0003800000 */
.L_x_42651:
        /* <DEDUP_REMOVED lines=10> */
[----:B------:R-:W-:-:S02]  /*14c70*/  IMAD.MOV.U32 R7, RZ, RZ, 0x3de5db65 ;  /* 0x3de5db65ff077424 */ /* 0x000fc400078e00ff */
[----:B------:R-:W-:Y:S01]  /*14c80*/  IMAD.MOV.U32 R34, RZ, RZ, RZ ;  /* 0x000000ffff227224 */ /* 0x000fe200078e00ff */
[----:B------:R-:W-:Y:S02]  /*14c90*/  FSEL R6, -R6, 4.2945490664224492434e-19, !P0 ;  /* 0x20fd816406067808 */ /* 0x000fe40004000100 */
[----:B------:R-:W-:Y:S02]  /*14ca0*/  FSEL R7, R7, -0.082518599927425384521, !P0 ;  /* 0xbda8ff8307077808 */ /* 0x000fe40004000000 */
[----:B-1--4-:R-:W-:-:S04]  /*14cb0*/  LOP3.LUT R4, R33, 0xfffff, RZ, 0xc0, !PT ;  /* 0x000fffff21047812 */ /* 0x012fc800078ec0ff */
[C---:B-----5:R1:W4:Y:S02]  /*14cc0*/  DFMA R60, R8.reuse, R6, R60 ;  /* 0x00000006083c722b */ /* 0x060324000000003c */
[----:B-1----:R-:W-:Y:S02]  /*14cd0*/  LEA.HI R6, R33, 0xffffff09, RZ, 0xc ;  /* 0xffffff0921067811 */ /* 0x002fe400078f60ff */
[----:B------:R-:W-:Y:S01]  /*14ce0*/  LOP3.LUT R33, R4, 0x7fe00000, RZ, 0xfc, !PT ;  /* 0x7fe0000004217812 */ /* 0x000fe200078efcff */
[----:B------:R-:W-:Y:S01]  /*14cf0*/  IMAD.MOV.U32 R4, RZ, RZ, RZ ;  /* 0x000000ffff047224 */ /* 0x000fe200078e00ff */
[----:B----4-:R-:W2:Y:S01]  /*14d00*/  DFMA R60, R8, R60, R62 ;  /* 0x0000003c083c722b */ /* 0x010ea2000000003e */
[----:B------:R-:W-:-:S03]  /*14d10*/  LEA.HI R5, R6, R6, RZ, 0x1 ;  /* 0x0000000606057211 */ /* 0x000fc600078f08ff */
[----:B0-----:R-:W-:Y:S01]  /*14d20*/  DMUL R10, R32, R10 ;  /* 0x0000000a200a7228 */ /* 0x001fe20000000000 */
[----:B------:R-:W-:-:S03]  /*14d30*/  SHF.R.S32.HI R7, RZ, 0x1, R5 ;  /* 0x00000001ff077819 */ /* 0x000fc60000011405 */
[----:B--2---:R-:W0:Y:S01]  /*14d40*/  DFMA R60, R8, R60, R64 ;  /* 0x0000003c083c722b */ /* 0x004e220000000040 */
[----:B------:R-:W-:Y:S01]  /*14d50*/  LEA R5, R7, 0x3ff00000, 0x14 ;  /* 0x3ff0000007057811 */ /* 0x000fe200078ea0ff */
[----:B------:R-:W-:-:S04]  /*14d60*/  IMAD.IADD R6, R6, 0x1, -R7 ;  /* 0x0000000106067824 */ /* 0x000fc800078e0a07 */
[----:B0-----:R-:W3:Y:S01]  /*14d70*/  DFMA R60, R8, R60, R66 ;  /* 0x0000003c083c722b */ /* 0x001ee20000000042 */
[----:B------:R-:W-:-:S03]  /*14d80*/  LEA R35, R6, 0x3ff00000, 0x14 ;  /* 0x3ff0000006237811 */ /* 0x000fc600078ea0ff */
[----:B------:R-:W-:-:S04]  /*14d90*/  DMUL R10, R4, R10 ;  /* 0x0000000a040a7228 */ /* 0x000fc80000000000 */
[----:B---3--:R-:W0:-:S06]  /*14da0*/  DFMA R60, R8, R60, R72 ;  /* 0x0000003c083c722b */ /* 0x008e0c0000000048 */
[----:B0-----:R-:W0:-:S06]  /*14db0*/  DFMA R60, R8, R60, R74 ;  /* 0x0000003c083c722b */ /* 0x001e0c000000004a */
[----:B0-----:R-:W-:-:S04]  /*14dc0*/  DFMA R2, R60, R2, R2 ;  /* 0x000000023c02722b */ /* 0x001fc80000000002 */
[----:B------:R-:W0:-:S06]  /*14dd0*/  @P0 DFMA R2, R8, R60, 1 ;  /* 0x3ff000000802042b */ /* 0x000e0c000000003c */
[----:B0-----:R-:W0:-:S06]  /*14de0*/  @P1 DFMA R2, R2, -1, RZ ;  /* 0xbff000000202182b */ /* 0x001e0c00000000ff */
[----:B0-----:R-:W0:-:S04]  /*14df0*/  DMUL R2, R32, R2 ;  /* 0x0000000220027228 */ /* 0x001e080000000000 */
[----:B------:R-:W-:-:S04]  /*14e00*/  DMUL R32, R34, R10 ;  /* 0x0000000a22207228 */ /* 0x000fc80000000000 */
[----:B0-----:R-:W0:-:S06]  /*14e10*/  DMUL R2, R4, R2 ;  /* 0x0000000204027228 */ /* 0x001e0c0000000000 */
[----:B0-----:R0:W1:Y:S01]  /*14e20*/  DMUL R34, R34, R2 ;  /* 0x0000000222227228 */ /* 0x0010620000000000 */
[----:B------:R-:W-:Y:S05]  /*14e30*/  BRA `(.L_x_42645) ;  /* 0x000008b000007947 */ /* 0x000fea0003800000 */
.L_x_42635:
        /* <DEDUP_REMOVED lines=11> */
.L_x_42654:
[----:B------:R-:W0:-:S10]  /*14ef0*/  DADD R32, R8, -R8 ;  /* 0x0000000008207229 */ /* 0x000e140000000808 */
[----:B0-----:R-:W-:Y:S02]  /*14f00*/  IMAD.MOV.U32 R34, RZ, RZ, R32 ;  /* 0x000000ffff227224 */ /* 0x001fe400078e0020 */
[----:B------:R-:W-:Y:S01]  /*14f10*/  IMAD.MOV.U32 R35, RZ, RZ, R33 ;  /* 0x000000ffff237224 */ /* 0x000fe200078e0021 */
[----:B------:R-:W-:Y:S05]  /*14f20*/  BRA `(.L_x_42645) ;  /* 0x000007c000007947 */ /* 0x000fea0003800000 */
.L_x_42634:
        /* <DEDUP_REMOVED lines=16> */
.L_x_42656:
[----:B------:R0:W1:Y:S01]  /*15030*/  DMUL R2, RZ, R8 ;  /* 0x00000008ff027228 */ /* 0x0000620000000000 */
[----:B------:R-:W-:-:S05]  /*15040*/  IMAD.MOV.U32 R4, RZ, RZ, RZ ;  /* 0x000000ffff047224 */ /* 0x000fca00078e00ff */
.L_x_42657:
[----:B------:R-:W-:Y:S05]  /*15050*/  BSYNC B2 ;  /* 0x0000000000027941 */ /* 0x000fea0003800000 */
.L_x_42655:
        /* <DEDUP_REMOVED lines=39> */
.L_x_42659:
[----:B------:R1:W2:Y:S01]  /*152d0*/  DMUL R2, RZ, R8 ;  /* 0x00000008ff027228 */ /* 0x0002a20000000000 */
[----:B------:R-:W-:-:S05]  /*152e0*/  IMAD.MOV.U32 R34, RZ, RZ, RZ ;  /* 0x000000ffff227224 */ /* 0x000fca00078e00ff */
.L_x_42660:
[----:B------:R-:W-:Y:S05]  /*152f0*/  BSYNC B2 ;  /* 0x0000000000027941 */ /* 0x000fea0003800000 */
.L_x_42658:
        /* <DEDUP_REMOVED lines=24> */
.L_x_42633:
        /* <DEDUP_REMOVED lines=36> */
.L_x_42662:
[----:B------:R-:W-:Y:S05]  /*156c0*/  BSYNC B0 ;  /* 0x0000000000007941 */ /* 0x000fea0003800000 */
.L_x_42661:
[----:B------:R-:W-:Y:S02]  /*156d0*/  IMAD.MOV.U32 R34, RZ, RZ, R8 ;  /* 0x000000ffff227224 */ /* 0x000fe400078e0008 */
[----:B------:R-:W-:Y:S02]  /*156e0*/  IMAD.MOV.U32 R35, RZ, RZ, R9 ;  /* 0x000000ffff237224 */ /* 0x000fe400078e0009 */
.L_x_42645:
[----:B012---:R-:W-:Y:S05]  /*156f0*/  BSYNC B1 ;  /* 0x0000000000017941 */ /* 0x007fea0003800000 */
.L_x_42632:
        /* <DEDUP_REMOVED lines=92> */
.L_x_42670:
        /* <DEDUP_REMOVED lines=21> */
.L_x_42673:
[----:B------:R-:W-:Y:S05]  /*15e10*/  BSYNC B3 ;  /* 0x0000000000037941 */ /* 0x000fea0003800000 */
.L_x_42672:
        /* <DEDUP_REMOVED lines=15> */
.L_x_42671:
[----:B------:R-:W-:Y:S05]  /*15f10*/  BSYNC B2 ;  /* 0x0000000000027941 */ /* 0x000fea0003800000 */
.L_x_42669:
        /* <DEDUP_REMOVED lines=22> */
.L_x_42675:
[----:B------:R-:W-:Y:S05]  /*16080*/  BSYNC B2 ;  /* 0x0000000000027941 */ /* 0x000fea0003800000 */
.L_x_42674:
        /* <DEDUP_REMOVED lines=43> */
.L_x_42677:
[----:B------:R-:W-:-:S04]  /*16340*/  ISETP.GE.AND P0, PT, R57, RZ, PT ;  /* 0x000000ff3900720c */ /* 0x000fc80003f06270 */
[----:B------:R-:W-:Y:S02]  /*16350*/  FSEL R2, RZ, 3.37028055040000000000e+12, P0 ;  /* 0x54442d18ff027808 */ /* 0x000fe40000000000 */
[----:B------:R-:W-:Y:S02]  /*16360*/  FSEL R3, RZ, 2.1426990032196044922, P0 ;  /* 0x400921fbff037808 */ /* 0x000fe40000000000 */
.L_x_42678:
[----:B------:R-:W-:Y:S05]  /*16370*/  BSYNC B0 ;  /* 0x0000000000007941 */ /* 0x000fea0003800000 */
.L_x_42676:
[----:B------:R0:W4:Y:S02]  /*16380*/  DADD R56, |R56|, |R58| ;  /* 0x0000000038387229 */ /* 0x000124000000063a */
[----:B0-----:R-:W-:Y:S02]  /*16390*/  LOP3.LUT R59, R3, 0x80000000, R59, 0xb8, !PT ;  /* 0x80000000033b7812 */ /* 0x001fe400078eb83b */
[----:B-12---:R-:W-:-:S04]  /*163a0*/  DMUL R10, R10, 0.5 ;  /* 0x3fe000000a0a7828 */ /* 0x006fc80000000000 */
[----:B----4-:R-:W0:-:S06]  /*163b0*/  DSETP.GTU.AND P0, PT, |R56|, +INF , PT ;  /* 0x7ff000003800742a */ /* 0x010e0c0003f0c200 */
[----:B0-----:R-:W-:Y:S02]  /*163c0*/  FSEL R2, R56, R2, P0 ;  /* 0x0000000238027208 */ /* 0x001fe40000000000 */
[----:B------:R-:W-:Y:S01]  /*163d0*/  FSEL R3, R57, R59, P0 ;  /* 0x0000003b39037208 */ /* 0x000fe20000000000 */
[----:B------:R-:W-:Y:S05]  /*163e0*/  BRA `(.L_x_42679) ;  /* 0x00004a7000007947 */ /* 0x000fea0003800000 */
.L_x_42668:
        /* <DEDUP_REMOVED lines=77> */
.L_x_42682:
[----:B------:R-:W-:Y:S05]  /*168c0*/  BSYNC B0 ;  /* 0x0000000000007941 */ /* 0x000fea0003800000 */
.L_x_42681:
        /* <DEDUP_REMOVED lines=9> */
.L_x_42684:
[----:B------:R-:W-:Y:S05]  /*16960*/  BSYNC B2 ;  /* 0x0000000000027941 */ /* 0x000fea0003800000 */
.L_x_42683:
        /* <DEDUP_REMOVED lines=43> */
.L_x_42686:
[----:B------:R-:W-:-:S04]  /*16c20*/  ISETP.GE.AND P0, PT, R57, RZ, PT ;  /* 0x000000ff3900720c */ /* 0x000fc80003f06270 */
[----:B0-----:R-:W-:Y:S02]  /*16c30*/  FSEL R2, RZ, 3.37028055040000000000e+12, P0 ;  /* 0x54442d18ff027808 */ /* 0x001fe40000000000 */
[----:B------:R-:W-:Y:S02]  /*16c40*/  FSEL R3, RZ, 2.1426990032196044922, P0 ;  /* 0x400921fbff037808 */ /* 0x000fe40000000000 */
.L_x_42687:
[----:B------:R-:W-:Y:S05]  /*16c50*/  BSYNC B0 ;  /* 0x0000000000007941 */ /* 0x000fea0003800000 */
.L_x_42685:
[----:B------:R0:W2:Y:S02]  /*16c60*/  DADD R56, |R56|, |R58| ;  /* 0x0000000038387229 */ /* 0x0000a4000000063a */
[----:B0-----:R-:W-:Y:S02]  /*16c70*/  LOP3.LUT R59, R3, 0x80000000, R59, 0xb8, !PT ;  /* 0x80000000033b7812 */ /* 0x001fe400078eb83b */
[----:B-1----:R-:W-:-:S04]  /*16c80*/  DMUL R10, R10, 0.5 ;  /* 0x3fe000000a0a7828 */ /* 0x002fc80000000000 */
[----:B--2---:R-:W0:-:S06]  /*16c90*/  DSETP.GTU.AND P0, PT, |R56|, +INF , PT ;  /* 0x7ff000003800742a */ /* 0x004e0c0003f0c200 */
[----:B0-----:R-:W-:Y:S02]  /*16ca0*/  FSEL R2, R56, R2, P0 ;  /* 0x0000000238027208 */ /* 0x001fe40000000000 */
[----:B------:R-:W-:Y:S01]  /*16cb0*/  FSEL R3, R57, R59, P0 ;  /* 0x0000003b39037208 */ /* 0x000fe20000000000 */
[----:B------:R-:W-:Y:S05]  /*16cc0*/  BRA `(.L_x_42679) ;  /* 0x0000419000007947 */ /* 0x000fea0003800000 */
.L_x_42680:
        /* <DEDUP_REMOVED lines=18> */
[----:B------:R-:W4:-:S04]  /*16df0*/  DADD R86, R6, R6 ;  /* 0x0000000006567229 */ /* 0x000f080000000006 */
[----:B0-----:R0:W3:-:S04]  /*16e00*/  DMUL R78, R6, R66 ;  /* 0x00000042064e7228 */ /* 0x0010c80000000000 */
[----:B------:R0:W0:-:S04]  /*16e10*/  DMUL R8, R6, R6 ;  /* 0x0000000606087228 */ /* 0x0000080000000000 */
[----:B-1----:R1:W0:-:S04]  /*16e20*/  DMUL R6, R10, R2 ;  /* 0x000000020a067228 */ /* 0x0022080000000000 */
[----:B------:R1:W0:-:S04]  /*16e30*/  DMUL R64, R10, R64 ;  /* 0x000000400a407228 */ /* 0x0002080000000000 */
[----:B--2---:R1:W2:-:S04]  /*16e40*/  DMUL R4, R82, R66 ;  /* 0x0000004252047228 */ /* 0x0042880000000000 */
[----:B------:R1:W0:-:S04]  /*16e50*/  DMUL R2, R10, R10 ;  /* 0x0000000a0a027228 */ /* 0x0002080000000000 */
[----:B----4-:R1:W4:-:S04]  /*16e60*/  DMUL R66, R82, R86 ;  /* 0x0000005652427228 */ /* 0x0103080000000000 */
[----:B--234-:R1:W0:-:S04]  /*16e70*/  DMUL R10, R82, R82 ;  /* 0x00000052520a7228 */ /* 0x01c2080000000000 */
.L_x_42689:
        /* <DEDUP_REMOVED lines=75> */
.L_x_42688:
        /* <DEDUP_REMOVED lines=79> */
.L_x_42691:
        /* <DEDUP_REMOVED lines=23> */
.L_x_42694:
[----:B------:R-:W-:Y:S05]  /*17990*/  BSYNC B3 ;  /* 0x0000000000037941 */ /* 0x000fea0003800000 */
.L_x_42693:
        /* <DEDUP_REMOVED lines=15> */
.L_x_42692:
[----:B------:R-:W-:Y:S05]  /*17a90*/  BSYNC B2 ;  /* 0x0000000000027941 */ /* 0x000fea0003800000 */
.L_x_42690:
        /* <DEDUP_REMOVED lines=22> */
.L_x_42696:
[----:B------:R-:W-:Y:S05]  /*17c00*/  BSYNC B2 ;  /* 0x0000000000027941 */ /* 0x000fea0003800000 */
.L_x_42695:
        /* <DEDUP_REMOVED lines=43> */
.L_x_42698:
[----:B------:R-:W-:-:S04]  /*17ec0*/  ISETP.GE.AND P0, PT, R57, RZ, PT ;  /* 0x000000ff3900720c */ /* 0x000fc80003f06270 */
[----:B------:R-:W-:Y:S02]  /*17ed0*/  FSEL R2, RZ, 3.37028055040000000000e+12, P0 ;  /* 0x54442d18ff027808 */ /* 0x000fe40000000000 */
[----:B------:R-:W-:Y:S02]  /*17ee0*/  FSEL R3, RZ, 2.1426990032196044922, P0 ;  /* 0x400921fbff037808 */ /* 0x000fe40000000000 */
.L_x_42699:
[----:B------:R-:W-:Y:S05]  /*17ef0*/  BSYNC B0 ;  /* 0x0000000000007941 */ /* 0x000fea0003800000 */
.L_x_42697:
[----:B------:R0:W3:Y:S02]  /*17f00*/  DADD R56, |R56|, |R58| ;  /* 0x0000000038387229 */ /* 0x0000e4000000063a */
[----:B0-----:R-:W-:Y:S02]  /*17f10*/  LOP3.LUT R59, R3, 0x80000000, R59, 0xb8, !PT ;  /* 0x80000000033b7812 */ /* 0x001fe400078eb83b */
[----:B-12---:R-:W-:-:S04]  /*17f20*/  DMUL R10, R10, 0.5 ;  /* 0x3fe000000a0a7828 */ /* 0x006fc80000000000 */
[----:B---3--:R-:W0:-:S06]  /*17f30*/  DSETP.GTU.AND P0, PT, |R56|, +INF , PT ;  /* 0x7ff000003800742a */ /* 0x008e0c0003f0c200 */
[----:B0-----:R-:W-:Y:S02]  /*17f40*/  FSEL R2, R56, R2, P0 ;  /* 0x0000000238027208 */ /* 0x001fe40000000000 */
[----:B------:R-:W-:Y:S01]  /*17f50*/  FSEL R3, R57, R59, P0 ;  /* 0x0000003b39037208 */ /* 0x000fe20000000000 */
[----:B------:R-:W-:Y:S05]  /*17f60*/  BRA `(.L_x_42679) ;  /* 0x00002ef000007947 */ /* 0x000fea0003800000 */
.L_x_42667:
        /* <DEDUP_REMOVED lines=111> */
.L_x_42701:
[----:B------:R-:W-:Y:S05]  /*18660*/  BSYNC B0 ;  /* 0x0000000000007941 */ /* 0x000fea0003800000 */
.L_x_42700:
        /* <DEDUP_REMOVED lines=9> */
.L_x_42703:
[----:B------:R-:W-:Y:S05]  /*18700*/  BSYNC B2 ;  /* 0x0000000000027941 */ /* 0x000fea0003800000 */
.L_x_42702:
        /* <DEDUP_REMOVED lines=43> */
.L_x_42705:
[----:B------:R-:W-:-:S04]  /*189c0*/  ISETP.GE.AND P0, PT, R57, RZ, PT ;  /* 0x000000ff3900720c */ /* 0x000fc80003f06270 */
[----:B0-----:R-:W-:Y:S02]  /*189d0*/  FSEL R2, RZ, 3.37028055040000000000e+12, P0 ;  /* 0x54442d18ff027808 */ /* 0x001fe40000000000 */
[----:B------:R-:W-:Y:S02]  /*189e0*/  FSEL R3, RZ, 2.1426990032196044922, P0 ;  /* 0x400921fbff037808 */ /* 0x000fe40000000000 */
.L_x_42706:
[----:B------:R-:W-:Y:S05]  /*189f0*/  BSYNC B0 ;  /* 0x0000000000007941 */ /* 0x000fea0003800000 */
.L_x_42704:
[----:B------:R0:W2:Y:S02]  /*18a00*/  DADD R56, |R56|, |R58| ;  /* 0x0000000038387229 */ /* 0x0000a4000000063a */
[----:B0-----:R-:W-:-:S04]  /*18a10*/  LOP3.LUT R59, R3, 0x80000000, R59, 0xb8, !PT ;  /* 0x80000000033b7812 */ /* 0x001fc800078eb83b */
[----:B--2---:R-:W0:-:S06]  /*18a20*/  DSETP.GTU.AND P0, PT, |R56|, +INF , PT ;  /* 0x7ff000003800742a */ /* 0x004e0c0003f0c200 */
[----:B0-----:R-:W-:Y:S02]  /*18a30*/  FSEL R2, R56, R2, P0 ;  /* 0x0000000238027208 */ /* 0x001fe40000000000 */
[----:B------:R-:W-:Y:S01]  /*18a40*/  FSEL R3, R57, R59, P0 ;  /* 0x0000003b39037208 */ /* 0x000fe20000000000 */
[----:B------:R-:W-:Y:S05]  /*18a50*/  BRA `(.L_x_42679) ;  /* 0x0000240000007947 */ /* 0x000fea0003800000 */
.L_x_42666:
        /* <DEDUP_REMOVED lines=70> */
.L_x_42709:
        /* <DEDUP_REMOVED lines=21> */
.L_x_42712:
[----:B------:R-:W-:Y:S05]  /*19010*/  BSYNC B3 ;  /* 0x0000000000037941 */ /* 0x000fea0003800000 */
.L_x_42711:
        /* <DEDUP_REMOVED lines=15> */
.L_x_42710:
[----:B------:R-:W-:Y:S05]  /*19110*/  BSYNC B2 ;  /* 0x0000000000027941 */ /* 0x000fea0003800000 */
.L_x_42708:
        /* <DEDUP_REMOVED lines=44> */
.L_x_42707:
        /* <DEDUP_REMOVED lines=46> */
.L_x_42665:
        /* <DEDUP_REMOVED lines=24> */
.L_x_42714:
[----:B------:R-:W-:Y:S05]  /*19840*/  BSYNC B2 ;  /* 0x0000000000027941 */ /* 0x000fea0003800000 */
.L_x_42713:
        /* <DEDUP_REMOVED lines=25> */
.L_x_42716:
[----:B------:R-:W-:Y:S05]  /*199e0*/  BSYNC B2 ;  /* 0x0000000000027941 */ /* 0x000fea0003800000 */
.L_x_42715:
        /* <DEDUP_REMOVED lines=112> */
.L_x_42718:
[----:B------:R-:W-:Y:S05]  /*1a0f0*/  BSYNC B0 ;  /* 0x0000000000007941 */ /* 0x000fea0003800000 */
.L_x_42717:
        /* <DEDUP_REMOVED lines=9> */
.L_x_42720:
[----:B------:R-:W-:Y:S05]  /*1a190*/  BSYNC B2 ;  /* 0x0000000000027941 */ /* 0x000fea0003800000 */
.L_x_42719:
        /* <DEDUP_REMOVED lines=43> */
.L_x_42722:
[----:B------:R-:W-:-:S04]  /*1a450*/  ISETP.GE.AND P0, PT, R57, RZ, PT ;  /* 0x000000ff3900720c */ /* 0x000fc80003f06270 */
[----:B0-----:R-:W-:Y:S02]  /*1a460*/  FSEL R2, RZ, 3.37028055040000000000e+12, P0 ;  /* 0x54442d18ff027808 */ /* 0x001fe40000000000 */
[----:B------:R-:W-:Y:S02]  /*1a470*/  FSEL R3, RZ, 2.1426990032196044922, P0 ;  /* 0x400921fbff037808 */ /* 0x000fe40000000000 */
.L_x_42723:
[----:B------:R-:W-:Y:S05]  /*1a480*/  BSYNC B0 ;  /* 0x0000000000007941 */ /* 0x000fea0003800000 */
.L_x_42721:
[----:B------:R0:W4:Y:S02]  /*1a490*/  DADD R56, |R56|, |R58| ;  /* 0x0000000038387229 */ /* 0x000124000000063a */
[----:B0-----:R-:W-:Y:S02]  /*1a4a0*/  LOP3.LUT R59, R3, 0x80000000, R59, 0xb8, !PT ;  /* 0x80000000033b7812 */ /* 0x001fe400078eb83b */
[----:B--2---:R-:W-:-:S04]  /*1a4b0*/  DADD R10, R10, 1 ;  /* 0x3ff000000a0a7429 */ /* 0x004fc80000000000 */
[----:B----4-:R-:W0:-:S06]  /*1a4c0*/  DSETP.GTU.AND P0, PT, |R56|, +INF , PT ;  /* 0x7ff000003800742a */ /* 0x010e0c0003f0c200 */
[----:B0-----:R-:W-:Y:S02]  /*1a4d0*/  FSEL R2, R56, R2, P0 ;  /* 0x0000000238027208 */ /* 0x001fe40000000000 */
[----:B------:R-:W-:Y:S01]  /*1a4e0*/  FSEL R3, R57, R59, P0 ;  /* 0x0000003b39037208 */ /* 0x000fe20000000000 */
[----:B------:R-:W-:Y:S05]  /*1a4f0*/  BRA `(.L_x_42679) ;  /* 0x0000096000007947 */ /* 0x000fea0003800000 */
.L_x_42664:
        /* <DEDUP_REMOVED lines=89> */
.L_x_42725:
[----:B------:R-:W-:Y:S05]  /*1aa90*/  BSYNC B0 ;  /* 0x0000000000007941 */ /* 0x000fea0003800000 */
.L_x_42724:
        /* <DEDUP_REMOVED lines=8> */
.L_x_42727:
[----:B------:R-:W-:Y:S05]  /*1ab20*/  BSYNC B2 ;  /* 0x0000000000027941 */ /* 0x000fea0003800000 */
.L_x_42726:
        /* <DEDUP_REMOVED lines=43> */
.L_x_42729:
[----:B------:R-:W-:Y:S02]  /*1ade0*/  FSEL R2, RZ, 3.37028055040000000000e+12, P2 ;  /* 0x54442d18ff027808 */ /* 0x000fe40001000000 */
[----:B------:R-:W-:Y:S02]  /*1adf0*/  FSEL R3, RZ, 2.1426990032196044922, P2 ;  /* 0x400921fbff037808 */ /* 0x000fe40001000000 */
.L_x_42730:
[----:B------:R-:W-:Y:S05]  /*1ae00*/  BSYNC B0 ;  /* 0x0000000000007941 */ /* 0x000fea0003800000 */
.L_x_42728:
[----:B------:R0:W2:Y:S02]  /*1ae10*/  DADD R56, |R56|, |R58| ;  /* 0x0000000038387229 */ /* 0x0000a4000000063a */
[----:B0-----:R-:W-:-:S04]  /*1ae20*/  LOP3.LUT R59, R3, 0x80000000, R59, 0xb8, !PT ;  /* 0x80000000033b7812 */ /* 0x001fc800078eb83b */
[----:B--2---:R-:W0:-:S06]  /*1ae30*/  DSETP.GTU.AND P0, PT, |R56|, +INF , PT ;  /* 0x7ff000003800742a */ /* 0x004e0c0003f0c200 */
[----:B0-----:R-:W-:Y:S02]  /*1ae40*/  FSEL R2, R56, R2, P0 ;  /* 0x0000000238027208 */ /* 0x001fe40000000000 */
[----:B------:R-:W-:Y:S02]  /*1ae50*/  FSEL R3, R57, R59, P0 ;  /* 0x0000003b39037208 */ /* 0x000fe40000000000 */
.L_x_42679:
[----:B------:R-:W-:Y:S05]  /*1ae60*/  BSYNC B1 ;  /* 0x0000000000017941 */ /* 0x000fea0003800000 */
.L_x_42663:
        /* <DEDUP_REMOVED lines=53> */
.L_x_42737:
[----:B------:R-:W-:Y:S05]  /*1b1c0*/  BSYNC B0 ;  /* 0x0000000000007941 */ /* 0x000fea0003800000 */
.L_x_42736:
        /* <DEDUP_REMOVED lines=15> */
.L_x_42739:
[----:B0-----:R0:W2:Y:S01]  /*1b2c0*/  DMUL R2, RZ, R8 ;  /* 0x00000008ff027228 */ /* 0x0010a20000000000 */
[----:B------:R-:W-:-:S05]  /*1b2d0*/  IMAD.MOV.U32 R4, RZ, RZ, RZ ;  /* 0x000000ffff047224 */ /* 0x000fca00078e00ff */
.L_x_42740:
[----:B------:R-:W-:Y:S05]  /*1b2e0*/  BSYNC B2 ;  /* 0x0000000000027941 */ /* 0x000fea0003800000 */
.L_x_42738:
        /* <DEDUP_REMOVED lines=39> */
.L_x_42742:
[----:B------:R2:W3:Y:S01]  /*1b560*/  DMUL R2, RZ, R8 ;  /* 0x00000008ff027228 */ /* 0x0004e20000000000 */
[----:B------:R-:W-:-:S05]  /*1b570*/  IMAD.MOV.U32 R64, RZ, RZ, RZ ;  /* 0x000000ffff407224 */ /* 0x000fca00078e00ff */
.L_x_42743:
[----:B------:R-:W-:Y:S05]  /*1b580*/  BSYNC B2 ;  /* 0x0000000000027941 */ /* 0x000fea0003800000 */
.L_x_42741:
        /* <DEDUP_REMOVED lines=25> */
.L_x_42735:
        /* <DEDUP_REMOVED lines=38> */
.L_x_42746:
[----:B------:R-:W-:Y:S05]  /*1b980*/  BSYNC B0 ;  /* 0x0000000000007941 */ /* 0x000fea0003800000 */
.L_x_42745:
        /* <DEDUP_REMOVED lines=15> */
.L_x_42748:
[----:B0-----:R0:W2:Y:S01]  /*1ba80*/  DMUL R2, RZ, R8 ;  /* 0x00000008ff027228 */ /* 0x0010a20000000000 */
[----:B------:R-:W-:-:S05]  /*1ba90*/  IMAD.MOV.U32 R4, RZ, RZ, RZ ;  /* 0x000000ffff047224 */ /* 0x000fca00078e00ff */
.L_x_42749:
[----:B------:R-:W-:Y:S05]  /*1baa0*/  BSYNC B2 ;  /* 0x0000000000027941 */ /* 0x000fea0003800000 */
.L_x_42747:
        /* <DEDUP_REMOVED lines=39> */
.L_x_42751:
[----:B------:R2:W3:Y:S01]  /*1bd20*/  DMUL R2, RZ, R8 ;  /* 0x00000008ff027228 */ /* 0x0004e20000000000 */
[----:B------:R-:W-:-:S05]  /*1bd30*/  IMAD.MOV.U32 R30, RZ, RZ, RZ ;  /* 0x000000ffff1e7224 */ /* 0x000fca00078e00ff */
.L_x_42752:
[----:B------:R-:W-:Y:S05]  /*1bd40*/  BSYNC B2 ;  /* 0x0000000000027941 */ /* 0x000fea0003800000 */
.L_x_42750:
        /* <DEDUP_REMOVED lines=39> */
.L_x_42734:
        /* <DEDUP_REMOVED lines=11> */
.L_x_42753:
[----:B------:R-:W0:-:S10]  /*1c070*/  DADD R28, R8, -R8 ;  /* 0x00000000081c7229 */ /* 0x000e140000000808 */
[----:B0-----:R-:W-:Y:S02]  /*1c080*/  IMAD.MOV.U32 R30, RZ, RZ, R28 ;  /* 0x000000ffff1e7224 */ /* 0x001fe400078e001c */
[----:B------:R-:W-:Y:S01]  /*1c090*/  IMAD.MOV.U32 R31, RZ, RZ, R29 ;  /* 0x000000ffff1f7224 */ /* 0x000fe200078e001d */
[----:B------:R-:W-:Y:S05]  /*1c0a0*/  BRA `(.L_x_42744) ;  /* 0x000007c000007947 */ /* 0x000fea0003800000 */
.L_x_42733:
        /* <DEDUP_REMOVED lines=16> */
.L_x_42755:
[----:B------:R0:W1:Y:S01]  /*1c1b0*/  DMUL R2, RZ, R8 ;  /* 0x00000008ff027228 */ /* 0x0000620000000000 */
[----:B------:R-:W-:-:S05]  /*1c1c0*/  IMAD.MOV.U32 R4, RZ, RZ, RZ ;  /* 0x000000ffff047224 */ /* 0x000fca00078e00ff */
.L_x_42756:
[----:B------:R-:W-:Y:S05]  /*1c1d0*/  BSYNC B2 ;  /* 0x0000000000027941 */ /* 0x000fea0003800000 */
.L_x_42754:
        /* <DEDUP_REMOVED lines=39> */
.L_x_42758:
[----:B------:R1:W2:Y:S01]  /*1c450*/  DMUL R2, RZ, R8 ;  /* 0x00000008ff027228 */ /* 0x0002a20000000000 */
[----:B------:R-:W-:-:S05]  /*1c460*/  IMAD.MOV.U32 R30, RZ, RZ, RZ ;  /* 0x000000ffff1e7224 */ /* 0x000fca00078e00ff */
.L_x_42759:
[----:B------:R-:W-:Y:S05]  /*1c470*/  BSYNC B2 ;  /* 0x0000000000027941 */ /* 0x000fea0003800000 */
.L_x_42757:
        /* <DEDUP_REMOVED lines=24> */
.L_x_42732:
        /* <DEDUP_REMOVED lines=36> */
.L_x_42761:
[----:B------:R-:W-:Y:S05]  /*1c840*/  BSYNC B0 ;  /* 0x0000000000007941 */ /* 0x000fea0003800000 */
.L_x_42760:
[----:B------:R-:W-:Y:S02]  /*1c850*/  IMAD.MOV.U32 R30, RZ, RZ, R8 ;  /* 0x000000ffff1e7224 */ /* 0x000fe400078e0008 */
[----:B------:R-:W-:Y:S02]  /*1c860*/  IMAD.MOV.U32 R31, RZ, RZ, R9 ;  /* 0x000000ffff1f7224 */ /* 0x000fe400078e0009 */
.L_x_42744:
[----:B012---:R-:W-:Y:S05]  /*1c870*/  BSYNC B1 ;  /* 0x0000000000017941 */ /* 0x007fea0003800000 */
.L_x_42731:
        /* <DEDUP_REMOVED lines=92> */
.L_x_42769:
        /* <DEDUP_REMOVED lines=21> */
.L_x_42772:
[----:B------:R-:W-:Y:S05]  /*1cf90*/  BSYNC B3 ;  /* 0x0000000000037941 */ /* 0x000fea0003800000 */
.L_x_42771:
        /* <DEDUP_REMOVED lines=15> */
.L_x_42770:
[----:B------:R-:W-:Y:S05]  /*1d090*/  BSYNC B2 ;  /* 0x0000000000027941 */ /* 0x000fea0003800000 */
.L_x_42768:
        /* <DEDUP_REMOVED lines=22> */
.L_x_42774:
[----:B------:R-:W-:Y:S05]  /*1d200*/  BSYNC B2 ;  /* 0x0000000000027941 */ /* 0x000fea0003800000 */
.L_x_42773:
        /* <DEDUP_REMOVED lines=43> */
.L_x_42776:
[----:B------:R-:W-:-:S04]  /*1d4c0*/  ISETP.GE.AND P0, PT, R53, RZ, PT ;  /* 0x000000ff3500720c */ /* 0x000fc80003f06270 */
[----:B------:R-:W-:Y:S02]  /*1d4d0*/  FSEL R2, RZ, 3.37028055040000000000e+12, P0 ;  /* 0x54442d18ff027808 */ /* 0x000fe40000000000 */
[----:B------:R-:W-:Y:S02]  /*1d4e0*/  FSEL R3, RZ, 2.1426990032196044922, P0 ;  /* 0x400921fbff037808 */ /* 0x000fe40000000000 */
.L_x_42777:
[----:B------:R-:W-:Y:S05]  /*1d4f0*/  BSYNC B0 ;  /* 0x0000000000007941 */ /* 0x000fea0003800000 */
.L_x_42775:
[----:B------:R0:W4:Y:S02]  /*1d500*/  DADD R52, |R52|, |R54| ;  /* 0x0000000034347229 */ /* 0x0001240000000636 */
[----:B0-----:R-:W-:Y:S02]  /*1d510*/  LOP3.LUT R55, R3, 0x80000000, R55, 0xb8, !PT ;  /* 0x8000000003377812 */ /* 0x001fe400078eb837 */
[----:B-12---:R-:W-:-:S04]  /*1d520*/  DMUL R10, R10, 0.5 ;  /* 0x3fe000000a0a7828 */ /* 0x006fc80000000000 */
[----:B----4-:R-:W0:-:S06]  /*1d530*/  DSETP.GTU.AND P0, PT, |R52|, +INF , PT ;  /* 0x7ff000003400742a */ /* 0x010e0c0003f0c200 */
[----:B0-----:R-:W-:Y:S02]  /*1d540*/  FSEL R2, R52, R2, P0 ;  /* 0x0000000234027208 */ /* 0x001fe40000000000 */
[----:B------:R-:W-:Y:S01]  /*1d550*/  FSEL R3, R53, R55, P0 ;  /* 0x0000003735037208 */ /* 0x000fe20000000000 */
[----:B------:R-:W-:Y:S05]  /*1d560*/  BRA `(.L_x_42778) ;  /* 0x00004a7000007947 */ /* 0x000fea0003800000 */
.L_x_42767:
        /* <DEDUP_REMOVED lines=77> */
.L_x_42781:
[----:B------:R-:W-:Y:S05]  /*1da40*/  BSYNC B0 ;  /* 0x0000000000007941 */ /* 0x000fea0003800000 */
.L_x_42780:
        /* <DEDUP_REMOVED lines=9> */
.L_x_42783:
[----:B------:R-:W-:Y:S05]  /*1dae0*/  BSYNC B2 ;  /* 0x0000000000027941 */ /* 0x000fea0003800000 */
.L_x_42782:
        /* <DEDUP_REMOVED lines=43> */
.L_x_42785:
[----:B------:R-:W-:-:S04]  /*1dda0*/  ISETP.GE.AND P0, PT, R53, RZ, PT ;  /* 0x000000ff3500720c */ /* 0x000fc80003f06270 */
[----:B0-----:R-:W-:Y:S02]  /*1ddb0*/  FSEL R2, RZ, 3.37028055040000000000e+12, P0 ;  /* 0x54442d18ff027808 */ /* 0x001fe40000000000 */
[----:B------:R-:W-:Y:S02]  /*1ddc0*/  FSEL R3, RZ, 2.1426990032196044922, P0 ;  /* 0x400921fbff037808 */ /* 0x000fe40000000000 */
.L_x_42786:
[----:B------:R-:W-:Y:S05]  /*1ddd0*/  BSYNC B0 ;  /* 0x0000000000007941 */ /* 0x000fea0003800000 */
.L_x_42784:
[----:B------:R0:W2:Y:S02]  /*1dde0*/  DADD R52, |R52|, |R54| ;  /* 0x0000000034347229 */ /* 0x0000a40000000636 */
[----:B0-----:R-:W-:Y:S02]  /*1ddf0*/  LOP3.LUT R55, R3, 0x80000000, R55, 0xb8, !PT ;  /* 0x8000000003377812 */ /* 0x001fe400078eb837 */
[----:B-1----:R-:W-:-:S04]  /*1de00*/  DMUL R10, R10, 0.5 ;  /* 0x3fe000000a0a7828 */ /* 0x002fc80000000000 */
[----:B--2---:R-:W0:-:S06]  /*1de10*/  DSETP.GTU.AND P0, PT, |R52|, +INF , PT ;  /* 0x7ff000003400742a */ /* 0x004e0c0003f0c200 */
[----:B0-----:R-:W-:Y:S02]  /*1de20*/  FSEL R2, R52, R2, P0 ;  /* 0x0000000234027208 */ /* 0x001fe40000000000 */
[----:B------:R-:W-:Y:S01]  /*1de30*/  FSEL R3, R53, R55, P0 ;  /* 0x0000003735037208 */ /* 0x000fe20000000000 */
[----:B------:R-:W-:Y:S05]  /*1de40*/  BRA `(.L_x_42778) ;  /* 0x0000419000007947 */ /* 0x000fea0003800000 */
.L_x_42779:
        /* <DEDUP_REMOVED lines=11> */
[----:B------:R1:W-:Y:S02]  /*1df00*/  DADD R78, R6, R6 ;  /* 0x00000000064e7229 */ /* 0x0003e40000000006 */
[----:B-1----:R-:W-:Y:S02]  /*1df10*/  LOP3.LUT R7, R9, 0xfffffff8, RZ, 0xc0, !PT ;  /* 0xfffffff809077812 */ /* 0x002fe400078ec0ff */
[----:B------:R-:W-:-:S04]  /*1df20*/  DADD R10, R4, -R2 ;  /* 0x00000000040a7229 */ /* 0x000fc80000000802 */
[----:B--2---:R-:W-:-:S04]  /*1df30*/  DMUL R76, R2, R60 ;  /* 0x0000003c024c7228 */ /* 0x004fc80000000000 */
[----:B------:R-:W-:-:S04]  /*1df40*/  DMUL R62, R2, R2 ;  /* 0x00000002023e7228 */ /* 0x000fc80000000000 */
[----:B------:R-:W0:-:S04]  /*1df50*/  DADD R2, R2, R2 ;  /* 0x0000000002027229 */ /* 0x000e080000000002 */
[----:B------:R-:W1:-:S04]  /*1df60*/  DADD R64, R8, -R6 ;  /* 0x0000000008407229 */ /* 0x000e480000000806 */
[----:B------:R-:W2:-:S04]  /*1df70*/  DADD R80, R6, R6 ;  /* 0x0000000006507229 */ /* 0x000e880000000006 */
[----:B0-----:R0:W4:-:S04]  /*1df80*/  DMUL R4, R10, R2 ;  /* 0x000000020a047228 */ /* 0x0011080000000000 */
[----:B------:R0:W3:-:S04]  /*1df90*/  DMUL R74, R6, R78 ;  /* 0x0000004e064a7228 */ /* 0x0000c80000000000 */
[----:B------:R0:W0:-:S04]  /*1dfa0*/  DMUL R8, R6, R6 ;  /* 0x0000000606087228 */ /* 0x0000080000000000 */
[----:B------:R0:W0:-:S04]  /*1dfb0*/  DMUL R60, R10, R60 ;  /* 0x0000003c0a3c7228 */ /* 0x0000080000000000 */
[----:B------:R0:W0:-:S04]  /*1dfc0*/  DMUL R2, R10, R10 ;  /* 0x0000000a0a027228 */ /* 0x0000080000000000 */
[----:B-1----:R1:W0:-:S04]  /*1dfd0*/  DMUL R6, R64, R78 ;  /* 0x0000004e40067228 */ /* 0x0022080000000000 */
[----:B--2---:R1:W2:-:S04]  /*1dfe0*/  DMUL R10, R64, R80 ;  /* 0x00000050400a7228 */ /* 0x0042880000000000 */
[----:B-1234-:R-:W0:-:S04]  /*1dff0*/  DMUL R64, R64, R64 ;  /* 0x0000004040407228 */ /* 0x01ee080000000000 */
.L_x_42788:
        /* <DEDUP_REMOVED lines=75> */
.L_x_42787:
        /* <DEDUP_REMOVED lines=79> */
.L_x_42790:
        /* <DEDUP_REMOVED lines=23> */
.L_x_42793:
[----:B------:R-:W-:Y:S05]  /*1eb10*/  BSYNC B3 ;  /* 0x0000000000037941 */ /* 0x000fea0003800000 */
.L_x_42792:
        /* <DEDUP_REMOVED lines=15> */
.L_x_42791:
[----:B------:R-:W-:Y:S05]  /*1ec10*/  BSYNC B2 ;  /* 0x0000000000027941 */ /* 0x000fea0003800000 */
.L_x_42789:
        /* <DEDUP_REMOVED lines=22> */
.L_x_42795:
[----:B------:R-:W-:Y:S05]  /*1ed80*/  BSYNC B2 ;  /* 0x0000000000027941 */ /* 0x000fea0003800000 */
.L_x_42794:
        /* <DEDUP_REMOVED lines=43> */
.L_x_42797:
[----:B------:R-:W-:-:S04]  /*1f040*/  ISETP.GE.AND P0, PT, R53, RZ, PT ;  /* 0x000000ff3500720c */ /* 0x000fc80003f06270 */
[----:B------:R-:W-:Y:S02]  /*1f050*/  FSEL R2, RZ, 3.37028055040000000000e+12, P0 ;  /* 0x54442d18ff027808 */ /* 0x000fe40000000000 */
[----:B------:R-:W-:Y:S02]  /*1f060*/  FSEL R3, RZ, 2.1426990032196044922, P0 ;  /* 0x400921fbff037808 */ /* 0x000fe40000000000 */
.L_x_42798:
[----:B------:R-:W-:Y:S05]  /*1f070*/  BSYNC B0 ;  /* 0x0000000000007941 */ /* 0x000fea0003800000 */
.L_x_42796:
[----:B------:R0:W3:Y:S02]  /*1f080*/  DADD R52, |R52|, |R54| ;  /* 0x0000000034347229 */ /* 0x0000e40000000636 */
[----:B0-----:R-:W-:Y:S02]  /*1f090*/  LOP3.LUT R55, R3, 0x80000000, R55, 0xb8, !PT ;  /* 0x8000000003377812 */ /* 0x001fe400078eb837 */
[----:B-12---:R-:W-:-:S04]  /*1f0a0*/  DMUL R10, R10, 0.5 ;  /* 0x3fe000000a0a7828 */ /* 0x006fc80000000000 */
[----:B---3--:R-:W0:-:S06]  /*1f0b0*/  DSETP.GTU.AND P0, PT, |R52|, +INF , PT ;  /* 0x7ff000003400742a */ /* 0x008e0c0003f0c200 */
[----:B0-----:R-:W-:Y:S02]  /*1f0c0*/  FSEL R2, R52, R2, P0 ;  /* 0x0000000234027208 */ /* 0x001fe40000000000 */
[----:B------:R-:W-:Y:S01]  /*1f0d0*/  FSEL R3, R53, R55, P0 ;  /* 0x0000003735037208 */ /* 0x000fe20000000000 */
[----:B------:R-:W-:Y:S05]  /*1f0e0*/  BRA `(.L_x_42778) ;  /* 0x00002ef000007947 */ /* 0x000fea0003800000 */
.L_x_42766:
        /* <DEDUP_REMOVED lines=111> */
.L_x_42800:
[----:B------:R-:W-:Y:S05]  /*1f7e0*/  BSYNC B0 ;  /* 0x0000000000007941 */ /* 0x000fea0003800000 */
.L_x_42799:
        /* <DEDUP_REMOVED lines=9> */
.L_x_42802:
[----:B------:R-:W-:Y:S05]  /*1f880*/  BSYNC B2 ;  /* 0x0000000000027941 */ /* 0x000fea0003800000 */
.L_x_42801:
        /* <DEDUP_REMOVED lines=43> */
.L_x_42804:
[----:B------:R-:W-:-:S04]  /*1fb40*/  ISETP.GE.AND P0, PT, R53, RZ, PT ;  /* 0x000000ff3500720c */ /* 0x000fc80003f06270 */
[----:B0-----:R-:W-:Y:S02]  /*1fb50*/  FSEL R2, RZ, 3.37028055040000000000e+12, P0 ;  /* 0x54442d18ff027808 */ /* 0x001fe40000000000 */
[----:B------:R-:W-:Y:S02]  /*1fb60*/  FSEL R3, RZ, 2.1426990032196044922, P0 ;  /* 0x400921fbff037808 */ /* 0x000fe40000000000 */
.L_x_42805:
[----:B------:R-:W-:Y:S05]  /*1fb70*/  BSYNC B0 ;  /* 0x0000000000007941 */ /* 0x000fea0003800000 */
.L_x_42803:
[----:B------:R0:W2:Y:S02]  /*1fb80*/  DADD R52, |R52|, |R54| ;  /* 0x0000000034347229 */ /* 0x0000a40000000636 */
[----:B0-----:R-:W-:-:S04]  /*1fb90*/  LOP3.LUT R55, R3, 0x80000000, R55, 0xb8, !PT ;  /* 0x8000000003377812 */ /* 0x001fc800078eb837 */
[----:B--2---:R-:W0:-:S06]  /*1fba0*/  DSETP.GTU.AND P0, PT, |R52|, +INF , PT ;  /* 0x7ff000003400742a */ /* 0x004e0c0003f0c200 */
[----:B0-----:R-:W-:Y:S02]  /*1fbb0*/  FSEL R2, R52, R2, P0 ;  /* 0x0000000234027208 */ /* 0x001fe40000000000 */
[----:B------:R-:W-:Y:S01]  /*1fbc0*/  FSEL R3, R53, R55, P0 ;  /* 0x0000003735037208 */ /* 0x000fe20000000000 */
[----:B------:R-:W-:Y:S05]  /*1fbd0*/  BRA `(.L_x_42778) ;  /* 0x0000240000007947 */ /* 0x000fea0003800000 */
.L_x_42765:
        /* <DEDUP_REMOVED lines=70> */
.L_x_42808:
        /* <DEDUP_REMOVED lines=21> */
.L_x_42811:
[----:B------:R-:W-:Y:S05]  /*20190*/  BSYNC B3 ;  /* 0x0000000000037941 */ /* 0x000fea0003800000 */
.L_x_42810:
        /* <DEDUP_REMOVED lines=15> */
.L_x_42809:
[----:B------:R-:W-:Y:S05]  /*20290*/  BSYNC B2 ;  /* 0x0000000000027941 */ /* 0x000fea0003800000 */
.L_x_42807:
        /* <DEDUP_REMOVED lines=44> */
.L_x_42806:
        /* <DEDUP_REMOVED lines=46> */
.L_x_42764:
        /* <DEDUP_REMOVED lines=24> */
.L_x_42813:
[----:B------:R-:W-:Y:S05]  /*209c0*/  BSYNC B2 ;  /* 0x0000000000027941 */ /* 0x000fea0003800000 */
.L_x_42812:
        /* <DEDUP_REMOVED lines=25> */
.L_x_42815:
[----:B------:R-:W-:Y:S05]  /*20b60*/  BSYNC B2 ;  /* 0x0000000000027941 */ /* 0x000fea0003800000 */
.L_x_42814:
        /* <DEDUP_REMOVED lines=112> */
.L_x_42817:
[----:B------:R-:W-:Y:S05]  /*21270*/  BSYNC B0 ;  /* 0x0000000000007941 */ /* 0x000fea0003800000 */
.L_x_42816:
        /* <DEDUP_REMOVED lines=9> */
.L_x_42819:
[----:B------:R-:W-:Y:S05]  /*21310*/  BSYNC B2 ;  /* 0x0000000000027941 */ /* 0x000fea0003800000 */
.L_x_42818:
        /* <DEDUP_REMOVED lines=43> */
.L_x_42821:
[----:B------:R-:W-:-:S04]  /*215d0*/  ISETP.GE.AND P0, PT, R53, RZ, PT ;  /* 0x000000ff3500720c */ /* 0x000fc80003f06270 */
[----:B0-----:R-:W-:Y:S02]  /*215e0*/  FSEL R2, RZ, 3.37028055040000000000e+12, P0 ;  /* 0x54442d18ff027808 */ /* 0x001fe40000000000 */
[----:B------:R-:W-:Y:S02]  /*215f0*/  FSEL R3, RZ, 2.1426990032196044922, P0 ;  /* 0x400921fbff037808 */ /* 0x000fe40000000000 */
.L_x_42822:
[----:B------:R-:W-:Y:S05]  /*21600*/  BSYNC B0 ;  /* 0x0000000000007941 */ /* 0x000fea0003800000 */
.L_x_42820:
[----:B------:R0:W4:Y:S02]  /*21610*/  DADD R52, |R52|, |R54| ;  /* 0x0000000034347229 */ /* 0x0001240000000636 */
[----:B0-----:R-:W-:Y:S02]  /*21620*/  LOP3.LUT R55, R3, 0x80000000, R55, 0xb8, !PT ;  /* 0x8000000003377812 */ /* 0x001fe400078eb837 */
[----:B--2---:R-:W-:-:S04]  /*21630*/  DADD R10, R10, 1 ;  /* 0x3ff000000a0a7429 */ /* 0x004fc80000000000 */
[----:B----4-:R-:W0:-:S06]  /*21640*/  DSETP.GTU.AND P0, PT, |R52|, +INF , PT ;  /* 0x7ff000003400742a */ /* 0x010e0c0003f0c200 */
[----:B0-----:R-:W-:Y:S02]  /*21650*/  FSEL R2, R52, R2, P0 ;  /* 0x0000000234027208 */ /* 0x001fe40000000000 */
[----:B------:R-:W-:Y:S01]  /*21660*/  FSEL R3, R53, R55, P0 ;  /* 0x0000003735037208 */ /* 0x000fe20000000000 */
[----:B------:R-:W-:Y:S05]  /*21670*/  BRA `(.L_x_42778) ;  /* 0x0000096000007947 */ /* 0x000fea0003800000 */
.L_x_42763:
        /* <DEDUP_REMOVED lines=89> */
.L_x_42824:
[----:B------:R-:W-:Y:S05]  /*21c10*/  BSYNC B0 ;  /* 0x0000000000007941 */ /* 0x000fea0003800000 */
.L_x_42823:
        /* <DEDUP_REMOVED lines=8> */
.L_x_42826:
[----:B------:R-:W-:Y:S05]  /*21ca0*/  BSYNC B2 ;  /* 0x0000000000027941 */ /* 0x000fea0003800000 */
.L_x_42825:
        /* <DEDUP_REMOVED lines=43> */
.L_x_42828:
[----:B------:R-:W-:Y:S02]  /*21f60*/  FSEL R2, RZ, 3.37028055040000000000e+12, P2 ;  /* 0x54442d18ff027808 */ /* 0x000fe40001000000 */
[----:B------:R-:W-:Y:S02]  /*21f70*/  FSEL R3, RZ, 2.1426990032196044922, P2 ;  /* 0x400921fbff037808 */ /* 0x000fe40001000000 */
.L_x_42829:
[----:B------:R-:W-:Y:S05]  /*21f80*/  BSYNC B0 ;  /* 0x0000000000007941 */ /* 0x000fea0003800000 */
.L_x_42827:
[----:B------:R0:W2:Y:S02]  /*21f90*/  DADD R52, |R52|, |R54| ;  /* 0x0000000034347229 */ /* 0x0000a40000000636 */
[----:B0-----:R-:W-:-:S04]  /*21fa0*/  LOP3.LUT R55, R3, 0x80000000, R55, 0xb8, !PT ;  /* 0x8000000003377812 */ /* 0x001fc800078eb837 */
[----:B--2---:R-:W0:-:S06]  /*21fb0*/  DSETP.GTU.AND P0, PT, |R52|, +INF , PT ;  /* 0x7ff000003400742a */ /* 0x004e0c0003f0c200 */
[----:B0-----:R-:W-:Y:S02]  /*21fc0*/  FSEL R2, R52, R2, P0 ;  /* 0x0000000234027208 */ /* 0x001fe40000000000 */
[----:B------:R-:W-:Y:S02]  /*21fd0*/  FSEL R3, R53, R55, P0 ;  /* 0x0000003735037208 */ /* 0x000fe40000000000 */
.L_x_42778:
[----:B------:R-:W-:Y:S05]  /*21fe0*/  BSYNC B1 ;  /* 0x0000000000017941 */ /* 0x000fea0003800000 */
.L_x_42762:
        /* <DEDUP_REMOVED lines=53> */
.L_x_42836:
[----:B------:R-:W-:Y:S05]  /*22340*/  BSYNC B0 ;  /* 0x0000000000007941 */ /* 0x000fea0003800000 */
.L_x_42835:
        /* <DEDUP_REMOVED lines=15> */
.L_x_42838:
[----:B0-----:R0:W2:Y:S01]  /*22440*/  DMUL R2, RZ, R8 ;  /* 0x00000008ff027228 */ /* 0x0010a20000000000 */
[----:B------:R-:W-:-:S05]  /*22450*/  IMAD.MOV.U32 R4, RZ, RZ, RZ ;  /* 0x000000ffff047224 */ /* 0x000fca00078e00ff */
.L_x_42839:
[----:B------:R-:W-:Y:S05]  /*22460*/  BSYNC B2 ;  /* 0x0000000000027941 */ /* 0x000fea0003800000 */
.L_x_42837:
        /* <DEDUP_REMOVED lines=39> */
.L_x_42841:
[----:B------:R2:W3:Y:S01]  /*226e0*/  DMUL R2, RZ, R8 ;  /* 0x00000008ff027228 */ /* 0x0004e20000000000 */
[----:B------:R-:W-:-:S05]  /*226f0*/  IMAD.MOV.U32 R60, RZ, RZ, RZ ;  /* 0x000000ffff3c7224 */ /* 0x000fca00078e00ff */
.L_x_42842:
[----:B------:R-:W-:Y:S05]  /*22700*/  BSYNC B2 ;  /* 0x0000000000027941 */ /* 0x000fea0003800000 */
.L_x_42840:
        /* <DEDUP_REMOVED lines=25> */
.L_x_42834:
        /* <DEDUP_REMOVED lines=38> */
.L_x_42845:
[----:B------:R-:W-:Y:S05]  /*22b00*/  BSYNC B0 ;  /* 0x0000000000007941 */ /* 0x000fea0003800000 */
.L_x_42844:
        /* <DEDUP_REMOVED lines=15> */
.L_x_42847:
[----:B0-----:R0:W2:Y:S01]  /*22c00*/  DMUL R2, RZ, R8 ;  /* 0x00000008ff027228 */ /* 0x0010a20000000000 */
[----:B------:R-:W-:-:S05]  /*22c10*/  IMAD.MOV.U32 R4, RZ, RZ, RZ ;  /* 0x000000ffff047224 */ /* 0x000fca00078e00ff */
.L_x_42848:
[----:B------:R-:W-:Y:S05]  /*22c20*/  BSYNC B2 ;  /* 0x0000000000027941 */ /* 0x000fea0003800000 */
.L_x_42846:
        /* <DEDUP_REMOVED lines=39> */
.L_x_42850:
[----:B------:R2:W3:Y:S01]  /*22ea0*/  DMUL R2, RZ, R8 ;  /* 0x00000008ff027228 */ /* 0x0004e20000000000 */
[----:B------:R-:W-:-:S05]  /*22eb0*/  IMAD.MOV.U32 R26, RZ, RZ, RZ ;  /* 0x000000ffff1a7224 */ /* 0x000fca00078e00ff */
.L_x_42851:
[----:B------:R-:W-:Y:S05]  /*22ec0*/  BSYNC B2 ;  /* 0x0000000000027941 */ /* 0x000fea0003800000 */
.L_x_42849:
        /* <DEDUP_REMOVED lines=39> */
.L_x_42833:
        /* <DEDUP_REMOVED lines=11> */
.L_x_42852:
[----:B------:R-:W0:-:S10]  /*231f0*/  DADD R24, R8, -R8 ;  /* 0x0000000008187229 */ /* 0x000e140000000808 */
[----:B0-----:R-:W-:Y:S02]  /*23200*/  IMAD.MOV.U32 R26, RZ, RZ, R24 ;  /* 0x000000ffff1a7224 */ /* 0x001fe400078e0018 */
[----:B------:R-:W-:Y:S01]  /*23210*/  IMAD.MOV.U32 R27, RZ, RZ, R25 ;  /* 0x000000ffff1b7224 */ /* 0x000fe200078e0019 */
[----:B------:R-:W-:Y:S05]  /*23220*/  BRA `(.L_x_42843) ;  /* 0x000007c000007947 */ /* 0x000fea0003800000 */
.L_x_42832:
        /* <DEDUP_REMOVED lines=16> */
.L_x_42854:
[----:B------:R0:W1:Y:S01]  /*23330*/  DMUL R2, RZ, R8 ;  /* 0x00000008ff027228 */ /* 0x0000620000000000 */
[----:B------:R-:W-:-:S05]  /*23340*/  IMAD.MOV.U32 R4, RZ, RZ, RZ ;  /* 0x000000ffff047224 */ /* 0x000fca00078e00ff */
.L_x_42855:
[----:B------:R-:W-:Y:S05]  /*23350*/  BSYNC B2 ;  /* 0x0000000000027941 */ /* 0x000fea0003800000 */
.L_x_42853:
        /* <DEDUP_REMOVED lines=39> */
.L_x_42857:
[----:B------:R1:W2:Y:S01]  /*235d0*/  DMUL R2, RZ, R8 ;  /* 0x00000008ff027228 */ /* 0x0002a20000000000 */
[----:B------:R-:W-:-:S05]  /*235e0*/  IMAD.MOV.U32 R26, RZ, RZ, RZ ;  /* 0x000000ffff1a7224 */ /* 0x000fca00078e00ff */
.L_x_42858:
[----:B------:R-:W-:Y:S05]  /*235f0*/  BSYNC B2 ;  /* 0x0000000000027941 */ /* 0x000fea0003800000 */
.L_x_42856:
        /* <DEDUP_REMOVED lines=24> */
.L_x_42831:
        /* <DEDUP_REMOVED lines=36> */
.L_x_42860:
[----:B------:R-:W-:Y:S05]  /*239c0*/  BSYNC B0 ;  /* 0x0000000000007941 */ /* 0x000fea0003800000 */
.L_x_42859:
[----:B------:R-:W-:Y:S02]  /*239d0*/  IMAD.MOV.U32 R26, RZ, RZ, R8 ;  /* 0x000000ffff1a7224 */ /* 0x000fe400078e0008 */
[----:B------:R-:W-:Y:S02]  /*239e0*/  IMAD.MOV.U32 R27, RZ, RZ, R9 ;  /* 0x000000ffff1b7224 */ /* 0x000fe400078e0009 */
.L_x_42843:
[----:B012---:R-:W-:Y:S05]  /*239f0*/  BSYNC B1 ;  /* 0x0000000000017941 */ /* 0x007fea0003800000 */
.L_x_42830:
        /* <DEDUP_REMOVED lines=92> */
.L_x_42868:
        /* <DEDUP_REMOVED lines=21> */
.L_x_42871:
[----:B------:R-:W-:Y:S05]  /*24110*/  BSYNC B3 ;  /* 0x0000000000037941 */ /* 0x000fea0003800000 */
.L_x_42870:
        /* <DEDUP_REMOVED lines=15> */
.L_x_42869:
[----:B------:R-:W-:Y:S05]  /*24210*/  BSYNC B2 ;  /* 0x0000000000027941 */ /* 0x000fea0003800000 */
.L_x_42867:
        /* <DEDUP_REMOVED lines=22> */
.L_x_42873:
[----:B------:R-:W-:Y:S05]  /*24380*/  BSYNC B2 ;  /* 0x0000000000027941 */ /* 0x000fea0003800000 */
.L_x_42872:
        /* <DEDUP_REMOVED lines=43> */
.L_x_42875:
[----:B------:R-:W-:-:S04]  /*24640*/  ISETP.GE.AND P0, PT, R49, RZ, PT ;  /* 0x000000ff3100720c */ /* 0x000fc80003f06270 */
[----:B------:R-:W-:Y:S02]  /*24650*/  FSEL R2, RZ, 3.37028055040000000000e+12, P0 ;  /* 0x54442d18ff027808 */ /* 0x000fe40000000000 */
[----:B------:R-:W-:Y:S02]  /*24660*/  FSEL R3, RZ, 2.1426990032196044922, P0 ;  /* 0x400921fbff037808 */ /* 0x000fe40000000000 */
.L_x_42876:
[----:B------:R-:W-:Y:S05]  /*24670*/  BSYNC B0 ;  /* 0x0000000000007941 */ /* 0x000fea0003800000 */
.L_x_42874:
[----:B------:R0:W4:Y:S02]  /*24680*/  DADD R48, |R48|, |R50| ;  /* 0x0000000030307229 */ /* 0x0001240000000632 */
[----:B0-----:R-:W-:Y:S02]  /*24690*/  LOP3.LUT R51, R3, 0x80000000, R51, 0xb8, !PT ;  /* 0x8000000003337812 */ /* 0x001fe400078eb833 */
[----:B-12---:R-:W-:-:S04]  /*246a0*/  DMUL R10, R10, 0.5 ;  /* 0x3fe000000a0a7828 */ /* 0x006fc80000000000 */
[----:B----4-:R-:W0:-:S06]  /*246b0*/  DSETP.GTU.AND P0, PT, |R48|, +INF , PT ;  /* 0x7ff000003000742a */ /* 0x010e0c0003f0c200 */
[----:B0-----:R-:W-:Y:S02]  /*246c0*/  FSEL R2, R48, R2, P0 ;  /* 0x0000000230027208 */ /* 0x001fe40000000000 */
[----:B------:R-:W-:Y:S01]  /*246d0*/  FSEL R3, R49, R51, P0 ;  /* 0x0000003331037208 */ /* 0x000fe20000000000 */
[----:B------:R-:W-:Y:S05]  /*246e0*/  BRA `(.L_x_42877) ;  /* 0x00004a8000007947 */ /* 0x000fea0003800000 */
.L_x_42866:
        /* <DEDUP_REMOVED lines=77> */
.L_x_42880:
[----:B------:R-:W-:Y:S05]  /*24bc0*/  BSYNC B0 ;  /* 0x0000000000007941 */ /* 0x000fea0003800000 */
.L_x_42879:
        /* <DEDUP_REMOVED lines=9> */
.L_x_42882:
[----:B------:R-:W-:Y:S05]  /*24c60*/  BSYNC B2 ;  /* 0x0000000000027941 */ /* 0x000fea0003800000 */
.L_x_42881:
        /* <DEDUP_REMOVED lines=43> */
.L_x_42884:
[----:B------:R-:W-:-:S04]  /*24f20*/  ISETP.GE.AND P0, PT, R49, RZ, PT ;  /* 0x000000ff3100720c */ /* 0x000fc80003f06270 */
[----:B0-----:R-:W-:Y:S02]  /*24f30*/  FSEL R2, RZ, 3.37028055040000000000e+12, P0 ;  /* 0x54442d18ff027808 */ /* 0x001fe40000000000 */
[----:B------:R-:W-:Y:S02]  /*24f40*/  FSEL R3, RZ, 2.1426990032196044922, P0 ;  /* 0x400921fbff037808 */ /* 0x000fe40000000000 */
.L_x_42885:
[----:B------:R-:W-:Y:S05]  /*24f50*/  BSYNC B0 ;  /* 0x0000000000007941 */ /* 0x000fea0003800000 */
.L_x_42883:
[----:B------:R0:W2:Y:S02]  /*24f60*/  DADD R48, |R48|, |R50| ;  /* 0x0000000030307229 */ /* 0x0000a40000000632 */
[----:B0-----:R-:W-:Y:S02]  /*24f70*/  LOP3.LUT R51, R3, 0x80000000, R51, 0xb8, !PT ;  /* 0x8000000003337812 */ /* 0x001fe400078eb833 */
[----:B-1----:R-:W-:-:S04]  /*24f80*/  DMUL R10, R10, 0.5 ;  /* 0x3fe000000a0a7828 */ /* 0x002fc80000000000 */
[----:B--2---:R-:W0:-:S06]  /*24f90*/  DSETP.GTU.AND P0, PT, |R48|, +INF , PT ;  /* 0x7ff000003000742a */ /* 0x004e0c0003f0c200 */
[----:B0-----:R-:W-:Y:S02]  /*24fa0*/  FSEL R2, R48, R2, P0 ;  /* 0x0000000230027208 */ /* 0x001fe40000000000 */
[----:B------:R-:W-:Y:S01]  /*24fb0*/  FSEL R3, R49, R51, P0 ;  /* 0x0000003331037208 */ /* 0x000fe20000000000 */
[----:B------:R-:W-:Y:S05]  /*24fc0*/  BRA `(.L_x_42877) ;  /* 0x000041a000007947 */ /* 0x000fea0003800000 */
.L_x_42878:
        /* <DEDUP_REMOVED lines=15> */
[----:B------:R-:W-:-:S04]  /*250c0*/  DADD R74, R8, -R56 ;  /* 0x00000000084a7229 */ /* 0x000fc80000000838 */
[----:B--2---:R-:W-:-:S04]  /*250d0*/  DMUL R72, R2, R64 ;  /* 0x0000004002487228 */ /* 0x004fc80000000000 */
[----:B------:R-:W-:-:S04]  /*250e0*/  DMUL R10, R2, R2 ;  /* 0x00000002020a7228 */ /* 0x000fc80000000000 */
[----:B0-----:R-:W-:-:S04]  /*250f0*/  DMUL R66, R56, R76 ;  /* 0x0000004c38427228 */ /* 0x001fc80000000000 */
[----:B------:R-:W-:-:S04]  /*25100*/  DMUL R6, R56, R56 ;  /* 0x0000003838067228 */ /* 0x000fc80000000000 */
[----:B------:R-:W0:-:S04]  /*25110*/  DADD R2, R2, R2 ;  /* 0x0000000002027229 */ /* 0x000e080000000002 */
[----:B------:R-:W2:-:S04]  /*25120*/  DADD R56, R56, R56 ;  /* 0x0000000038387229 */ /* 0x000e880000000038 */
[----:B-1----:R1:W4:-:S04]  /*25130*/  DMUL R8, R58, R64 ;  /* 0x000000403a087228 */ /* 0x0023080000000000 */
[----:B0-----:R1:W0:-:S04]  /*25140*/  DMUL R2, R58, R2 ;  /* 0x000000023a027228 */ /* 0x0012080000000000 */
[----:B--2---:R1:W2:-:S04]  /*25150*/  DMUL R64, R74, R56 ;  /* 0x000000384a407228 */ /* 0x0042880000000000 */
[----:B------:R1:W3:-:S04]  /*25160*/  DMUL R4, R74, R76 ;  /* 0x0000004c4a047228 */ /* 0x0002c80000000000 */
[----:B------:R-:W0:-:S04]  /*25170*/  DMUL R58, R58, R58 ;  /* 0x0000003a3a3a7228 */ /* 0x000e080000000000 */
[----:B--234-:R1:W0:-:S04]  /*25180*/  DMUL R56, R74, R74 ;  /* 0x0000004a4a387228 */ /* 0x01c2080000000000 */
.L_x_42887:
        /* <DEDUP_REMOVED lines=75> */
.L_x_42886:
        /* <DEDUP_REMOVED lines=79> */
.L_x_42889:
        /* <DEDUP_REMOVED lines=23> */
.L_x_42892:
[----:B------:R-:W-:Y:S05]  /*25ca0*/  BSYNC B3 ;  /* 0x0000000000037941 */ /* 0x000fea0003800000 */
.L_x_42891:
        /* <DEDUP_REMOVED lines=15> */
.L_x_42890:
[----:B------:R-:W-:Y:S05]  /*25da0*/  BSYNC B2 ;  /* 0x0000000000027941 */ /* 0x000fea0003800000 */
.L_x_42888:
        /* <DEDUP_REMOVED lines=22> */
.L_x_42894:
[----:B------:R-:W-:Y:S05]  /*25f10*/  BSYNC B2 ;  /* 0x0000000000027941 */ /* 0x000fea0003800000 */
.L_x_42893:
        /* <DEDUP_REMOVED lines=43> */
.L_x_42896:
[----:B------:R-:W-:-:S04]  /*261d0*/  ISETP.GE.AND P0, PT, R49, RZ, PT ;  /* 0x000000ff3100720c */ /* 0x000fc80003f06270 */
[----:B------:R-:W-:Y:S02]  /*261e0*/  FSEL R2, RZ, 3.37028055040000000000e+12, P0 ;  /* 0x54442d18ff027808 */ /* 0x000fe40000000000 */
[----:B------:R-:W-:Y:S02]  /*261f0*/  FSEL R3, RZ, 2.1426990032196044922, P0 ;  /* 0x400921fbff037808 */ /* 0x000fe40000000000 */
.L_x_42897:
[----:B------:R-:W-:Y:S05]  /*26200*/  BSYNC B0 ;  /* 0x0000000000007941 */ /* 0x000fea0003800000 */
.L_x_42895:
[----:B------:R0:W3:Y:S02]  /*26210*/  DADD R48, |R48|, |R50| ;  /* 0x0000000030307229 */ /* 0x0000e40000000632 */
[----:B0-----:R-:W-:Y:S02]  /*26220*/  LOP3.LUT R51, R3, 0x80000000, R51, 0xb8, !PT ;  /* 0x8000000003337812 */ /* 0x001fe400078eb833 */
[----:B-12---:R-:W-:-:S04]  /*26230*/  DMUL R10, R10, 0.5 ;  /* 0x3fe000000a0a7828 */ /* 0x006fc80000000000 */
[----:B---3--:R-:W0:-:S06]  /*26240*/  DSETP.GTU.AND P0, PT, |R48|, +INF , PT ;  /* 0x7ff000003000742a */ /* 0x008e0c0003f0c200 */
[----:B0-----:R-:W-:Y:S02]  /*26250*/  FSEL R2, R48, R2, P0 ;  /* 0x0000000230027208 */ /* 0x001fe40000000000 */
[----:B------:R-:W-:Y:S01]  /*26260*/  FSEL R3, R49, R51, P0 ;  /* 0x0000003331037208 */ /* 0x000fe20000000000 */
[----:B------:R-:W-:Y:S05]  /*26270*/  BRA `(.L_x_42877) ;  /* 0x00002ef000007947 */ /* 0x000fea0003800000 */
.L_x_42865:
        /* <DEDUP_REMOVED lines=111> */
.L_x_42899:
[----:B------:R-:W-:Y:S05]  /*26970*/  BSYNC B0 ;  /* 0x0000000000007941 */ /* 0x000fea0003800000 */
.L_x_42898:
        /* <DEDUP_REMOVED lines=9> */
.L_x_42901:
[----:B------:R-:W-:Y:S05]  /*26a10*/  BSYNC B2 ;  /* 0x0000000000027941 */ /* 0x000fea0003800000 */
.L_x_42900:
        /* <DEDUP_REMOVED lines=43> */
.L_x_42903:
[----:B------:R-:W-:-:S04]  /*26cd0*/  ISETP.GE.AND P0, PT, R49, RZ, PT ;  /* 0x000000ff3100720c */ /* 0x000fc80003f06270 */
[----:B0-----:R-:W-:Y:S02]  /*26ce0*/  FSEL R2, RZ, 3.37028055040000000000e+12, P0 ;  /* 0x54442d18ff027808 */ /* 0x001fe40000000000 */
[----:B------:R-:W-:Y:S02]  /*26cf0*/  FSEL R3, RZ, 2.1426990032196044922, P0 ;  /* 0x400921fbff037808 */ /* 0x000fe40000000000 */
.L_x_42904:
[----:B------:R-:W-:Y:S05]  /*26d00*/  BSYNC B0 ;  /* 0x0000000000007941 */ /* 0x000fea0003800000 */
.L_x_42902:
[----:B------:R0:W2:Y:S02]  /*26d10*/  DADD R48, |R48|, |R50| ;  /* 0x0000000030307229 */ /* 0x0000a40000000632 */
[----:B0-----:R-:W-:-:S04]  /*26d20*/  LOP3.LUT R51, R3, 0x80000000, R51, 0xb8, !PT ;  /* 0x8000000003337812 */ /* 0x001fc800078eb833 */
[----:B--2---:R-:W0:-:S06]  /*26d30*/  DSETP.GTU.AND P0, PT, |R48|, +INF , PT ;  /* 0x7ff000003000742a */ /* 0x004e0c0003f0c200 */
[----:B0-----:R-:W-:Y:S02]  /*26d40*/  FSEL R2, R48, R2, P0 ;  /* 0x0000000230027208 */ /* 0x001fe40000000000 */
[----:B------:R-:W-:Y:S01]  /*26d50*/  FSEL R3, R49, R51, P0 ;  /* 0x0000003331037208 */ /* 0x000fe20000000000 */
[----:B------:R-:W-:Y:S05]  /*26d60*/  BRA `(.L_x_42877) ;  /* 0x0000240000007947 */ /* 0x000fea0003800000 */
.L_x_42864:
        /* <DEDUP_REMOVED lines=70> */
.L_x_42907:
        /* <DEDUP_REMOVED lines=21> */
.L_x_42910:
[----:B------:R-:W-:Y:S05]  /*27320*/  BSYNC B3 ;  /* 0x0000000000037941 */ /* 0x000fea0003800000 */
.L_x_42909:
        /* <DEDUP_REMOVED lines=15> */
.L_x_42908:
[----:B------:R-:W-:Y:S05]  /*27420*/  BSYNC B2 ;  /* 0x0000000000027941 */ /* 0x000fea0003800000 */
.L_x_42906:
        /* <DEDUP_REMOVED lines=44> */
.L_x_42905:
        /* <DEDUP_REMOVED lines=46> */
.L_x_42863:
        /* <DEDUP_REMOVED lines=24> */
.L_x_42912:
[----:B------:R-:W-:Y:S05]  /*27b50*/  BSYNC B2 ;  /* 0x0000000000027941 */ /* 0x000fea0003800000 */
.L_x_42911:
        /* <DEDUP_REMOVED lines=25> */
.L_x_42914:
[----:B------:R-:W-:Y:S05]  /*27cf0*/  BSYNC B2 ;  /* 0x0000000000027941 */ /* 0x000fea0003800000 */
.L_x_42913:
        /* <DEDUP_REMOVED lines=112> */
.L_x_42916:
[----:B------:R-:W-:Y:S05]  /*28400*/  BSYNC B0 ;  /* 0x0000000000007941 */ /* 0x000fea0003800000 */
.L_x_42915:
        /* <DEDUP_REMOVED lines=9> */
.L_x_42918:
[----:B------:R-:W-:Y:S05]  /*284a0*/  BSYNC B2 ;  /* 0x0000000000027941 */ /* 0x000fea0003800000 */
.L_x_42917:
        /* <DEDUP_REMOVED lines=43> */
.L_x_42920:
[----:B------:R-:W-:-:S04]  /*28760*/  ISETP.GE.AND P0, PT, R49, RZ, PT ;  /* 0x000000ff3100720c */ /* 0x000fc80003f06270 */
[----:B0-----:R-:W-:Y:S02]  /*28770*/  FSEL R2, RZ, 3.37028055040000000000e+12, P0 ;  /* 0x54442d18ff027808 */ /* 0x001fe40000000000 */
[----:B------:R-:W-:Y:S02]  /*28780*/  FSEL R3, RZ, 2.1426990032196044922, P0 ;  /* 0x400921fbff037808 */ /* 0x000fe40000000000 */
.L_x_42921:
[----:B------:R-:W-:Y:S05]  /*28790*/  BSYNC B0 ;  /* 0x0000000000007941 */ /* 0x000fea0003800000 */
.L_x_42919:
[----:B------:R0:W4:Y:S02]  /*287a0*/  DADD R48, |R48|, |R50| ;  /* 0x0000000030307229 */ /* 0x0001240000000632 */
[----:B0-----:R-:W-:Y:S02]  /*287b0*/  LOP3.LUT R51, R3, 0x80000000, R51, 0xb8, !PT ;  /* 0x8000000003337812 */ /* 0x001fe400078eb833 */
[----:B--2---:R-:W-:-:S04]  /*287c0*/  DADD R10, R10, 1 ;  /* 0x3ff000000a0a7429 */ /* 0x004fc80000000000 */
[----:B----4-:R-:W0:-:S06]  /*287d0*/  DSETP.GTU.AND P0, PT, |R48|, +INF , PT ;  /* 0x7ff000003000742a */ /* 0x010e0c0003f0c200 */
[----:B0-----:R-:W-:Y:S02]  /*287e0*/  FSEL R2, R48, R2, P0 ;  /* 0x0000000230027208 */ /* 0x001fe40000000000 */
[----:B------:R-:W-:Y:S01]  /*287f0*/  FSEL R3, R49, R51, P0 ;  /* 0x0000003331037208 */ /* 0x000fe20000000000 */
[----:B------:R-:W-:Y:S05]  /*28800*/  BRA `(.L_x_42877) ;  /* 0x0000096000007947 */ /* 0x000fea0003800000 */
.L_x_42862:
        /* <DEDUP_REMOVED lines=89> */
.L_x_42923:
[----:B------:R-:W-:Y:S05]  /*28da0*/  BSYNC B0 ;  /* 0x0000000000007941 */ /* 0x000fea0003800000 */
.L_x_42922:
        /* <DEDUP_REMOVED lines=8> */
.L_x_42925:
[----:B------:R-:W-:Y:S05]  /*28e30*/  BSYNC B2 ;  /* 0x0000000000027941 */ /* 0x000fea0003800000 */
.L_x_42924:
        /* <DEDUP_REMOVED lines=43> */
.L_x_42927:
[----:B------:R-:W-:Y:S02]  /*290f0*/  FSEL R2, RZ, 3.37028055040000000000e+12, P2 ;  /* 0x54442d18ff027808 */ /* 0x000fe40001000000 */
[----:B------:R-:W-:Y:S02]  /*29100*/  FSEL R3, RZ, 2.1426990032196044922, P2 ;  /* 0x400921fbff037808 */ /* 0x000fe40001000000 */
.L_x_42928:
[----:B------:R-:W-:Y:S05]  /*29110*/  BSYNC B0 ;  /* 0x0000000000007941 */ /* 0x000fea0003800000 */
.L_x_42926:
[----:B------:R0:W2:Y:S02]  /*29120*/  DADD R48, |R48|, |R50| ;  /* 0x0000000030307229 */ /* 0x0000a40000000632 */
[----:B0-----:R-:W-:-:S04]  /*29130*/  LOP3.LUT R51, R3, 0x80000000, R51, 0xb8, !PT ;  /* 0x8000000003337812 */ /* 0x001fc800078eb833 */
[----:B--2---:R-:W0:-:S06]  /*29140*/  DSETP.GTU.AND P0, PT, |R48|, +INF , PT ;  /* 0x7ff000003000742a */ /* 0x004e0c0003f0c200 */
[----:B0-----:R-:W-:Y:S02]  /*29150*/  FSEL R2, R48, R2, P0 ;  /* 0x0000000230027208 */ /* 0x001fe40000000000 */
[----:B------:R-:W-:Y:S02]  /*29160*/  FSEL R3, R49, R51, P0 ;  /* 0x0000003331037208 */ /* 0x000fe40000000000 */
.L_x_42877:
[----:B------:R-:W-:Y:S05]  /*29170*/  BSYNC B1 ;  /* 0x0000000000017941 */ /* 0x000fea0003800000 */
.L_x_42861:
        /* <DEDUP_REMOVED lines=53> */
.L_x_42935:
[----:B------:R-:W-:Y:S05]  /*294d0*/  BSYNC B0 ;  /* 0x0000000000007941 */ /* 0x000fea0003800000 */
.L_x_42934:
        /* <DEDUP_REMOVED lines=15> */
.L_x_42937:
[----:B0-----:R0:W2:Y:S01]  /*295d0*/  DMUL R2, RZ, R8 ;  /* 0x00000008ff027228 */ /* 0x0010a20000000000 */
[----:B------:R-:W-:-:S05]  /*295e0*/  IMAD.MOV.U32 R4, RZ, RZ, RZ ;  /* 0x000000ffff047224 */ /* 0x000fca00078e00ff */
.L_x_42938:
[----:B------:R-:W-:Y:S05]  /*295f0*/  BSYNC B2 ;  /* 0x0000000000027941 */ /* 0x000fea0003800000 */
.L_x_42936:
        /* <DEDUP_REMOVED lines=39> */
.L_x_42940:
[----:B------:R2:W3:Y:S01]  /*29870*/  DMUL R2, RZ, R8 ;  /* 0x00000008ff027228 */ /* 0x0004e20000000000 */
[----:B------:R-:W-:-:S05]  /*29880*/  IMAD.MOV.U32 R56, RZ, RZ, RZ ;  /* 0x000000ffff387224 */ /* 0x000fca00078e00ff */
.L_x_42941:
[----:B------:R-:W-:Y:S05]  /*29890*/  BSYNC B2 ;  /* 0x0000000000027941 */ /* 0x000fea0003800000 */
.L_x_42939:
        /* <DEDUP_REMOVED lines=25> */
.L_x_42933:
        /* <DEDUP_REMOVED lines=38> */
.L_x_42944:
[----:B------:R-:W-:Y:S05]  /*29c90*/  BSYNC B0 ;  /* 0x0000000000007941 */ /* 0x000fea0003800000 */
.L_x_42943:
        /* <DEDUP_REMOVED lines=15> */
.L_x_42946:
[----:B0-----:R0:W2:Y:S01]  /*29d90*/  DMUL R2, RZ, R8 ;  /* 0x00000008ff027228 */ /* 0x0010a20000000000 */
[----:B------:R-:W-:-:S05]  /*29da0*/  IMAD.MOV.U32 R4, RZ, RZ, RZ ;  /* 0x000000ffff047224 */ /* 0x000fca00078e00ff */
.L_x_42947:
[----:B------:R-:W-:Y:S05]  /*29db0*/  BSYNC B2 ;  /* 0x0000000000027941 */ /* 0x000fea0003800000 */
.L_x_42945:
        /* <DEDUP_REMOVED lines=39> */
.L_x_42949:
[----:B------:R2:W3:Y:S01]  /*2a030*/  DMUL R2, RZ, R8 ;  /* 0x00000008ff027228 */ /* 0x0004e20000000000 */
[----:B------:R-:W-:-:S05]  /*2a040*/  IMAD.MOV.U32 R22, RZ, RZ, RZ ;  /* 0x000000ffff167224 */ /* 0x000fca00078e00ff */
.L_x_42950:
[----:B------:R-:W-:Y:S05]  /*2a050*/  BSYNC B2 ;  /* 0x0000000000027941 */ /* 0x000fea0003800000 */
.L_x_42948:
        /* <DEDUP_REMOVED lines=39> */
.L_x_42932:
        /* <DEDUP_REMOVED lines=11> */
.L_x_42951:
[----:B------:R-:W0:-:S10]  /*2a380*/  DADD R20, R8, -R8 ;  /* 0x0000000008147229 */ /* 0x000e140000000808 */
[----:B0-----:R-:W-:Y:S02]  /*2a390*/  IMAD.MOV.U32 R22, RZ, RZ, R20 ;  /* 0x000000ffff167224 */ /* 0x001fe400078e0014 */
[----:B------:R-:W-:Y:S01]  /*2a3a0*/  IMAD.MOV.U32 R23, RZ, RZ, R21 ;  /* 0x000000ffff177224 */ /* 0x000fe200078e0015 */
[----:B------:R-:W-:Y:S05]  /*2a3b0*/  BRA `(.L_x_42942) ;  /* 0x000007c000007947 */ /* 0x000fea0003800000 */
.L_x_42931:
        /* <DEDUP_REMOVED lines=16> */
.L_x_42953:
[----:B------:R0:W1:Y:S01]  /*2a4c0*/  DMUL R2, RZ, R8 ;  /* 0x00000008ff027228 */ /* 0x0000620000000000 */
[----:B------:R-:W-:-:S05]  /*2a4d0*/  IMAD.MOV.U32 R4, RZ, RZ, RZ ;  /* 0x000000ffff047224 */ /* 0x000fca00078e00ff */
.L_x_42954:
[----:B------:R-:W-:Y:S05]  /*2a4e0*/  BSYNC B2 ;  /* 0x0000000000027941 */ /* 0x000fea0003800000 */
.L_x_42952:
        /* <DEDUP_REMOVED lines=39> */
.L_x_42956:
[----:B------:R1:W2:Y:S01]  /*2a760*/  DMUL R2, RZ, R8 ;  /* 0x00000008ff027228 */ /* 0x0002a20000000000 */
[----:B------:R-:W-:-:S05]  /*2a770*/  IMAD.MOV.U32 R22, RZ, RZ, RZ ;  /* 0x000000ffff167224 */ /* 0x000fca00078e00ff */
.L_x_42957:
[----:B------:R-:W-:Y:S05]  /*2a780*/  BSYNC B2 ;  /* 0x0000000000027941 */ /* 0x000fea0003800000 */
.L_x_42955:
        /* <DEDUP_REMOVED lines=24> */
.L_x_42930:
        /* <DEDUP_REMOVED lines=36> */
.L_x_42959:
[----:B------:R-:W-:Y:S05]  /*2ab50*/  BSYNC B0 ;  /* 0x0000000000007941 */ /* 0x000fea0003800000 */
.L_x_42958:
[----:B------:R-:W-:Y:S02]  /*2ab60*/  IMAD.MOV.U32 R22, RZ, RZ, R8 ;  /* 0x000000ffff167224 */ /* 0x000fe400078e0008 */
[----:B------:R-:W-:Y:S02]  /*2ab70*/  IMAD.MOV.U32 R23, RZ, RZ, R9 ;  /* 0x000000ffff177224 */ /* 0x000fe400078e0009 */
.L_x_42942:
[----:B012---:R-:W-:Y:S05]  /*2ab80*/  BSYNC B1 ;  /* 0x0000000000017941 */ /* 0x007fea0003800000 */
.L_x_42929:
        /* <DEDUP_REMOVED lines=92> */
.L_x_42967:
        /* <DEDUP_REMOVED lines=21> */
.L_x_42970:
[----:B------:R-:W-:Y:S05]  /*2b2a0*/  BSYNC B3 ;  /* 0x0000000000037941 */ /* 0x000fea0003800000 */
.L_x_42969:
        /* <DEDUP_REMOVED lines=15> */
.L_x_42968:
[----:B------:R-:W-:Y:S05]  /*2b3a0*/  BSYNC B2 ;  /* 0x0000000000027941 */ /* 0x000fea0003800000 */
.L_x_42966:
        /* <DEDUP_REMOVED lines=22> */
.L_x_42972:
[----:B------:R-:W-:Y:S05]  /*2b510*/  BSYNC B2 ;  /* 0x0000000000027941 */ /* 0x000fea0003800000 */
.L_x_42971:
        /* <DEDUP_REMOVED lines=43> */
.L_x_42974:
[----:B------:R-:W-:-:S04]  /*2b7d0*/  ISETP.GE.AND P0, PT, R45, RZ, PT ;  /* 0x000000ff2d00720c */ /* 0x000fc80003f06270 */
[----:B------:R-:W-:Y:S02]  /*2b7e0*/  FSEL R2, RZ, 3.37028055040000000000e+12, P0 ;  /* 0x54442d18ff027808 */ /* 0x000fe40000000000 */
[----:B------:R-:W-:Y:S02]  /*2b7f0*/  FSEL R3, RZ, 2.1426990032196044922, P0 ;  /* 0x400921fbff037808 */ /* 0x000fe40000000000 */
.L_x_42975:
[----:B------:R-:W-:Y:S05]  /*2b800*/  BSYNC B0 ;  /* 0x0000000000007941 */ /* 0x000fea0003800000 */
.L_x_42973:
[----:B------:R0:W4:Y:S02]  /*2b810*/  DADD R44, |R44|, |R46| ;  /* 0x000000002c2c7229 */ /* 0x000124000000062e */
[----:B0-----:R-:W-:Y:S02]  /*2b820*/  LOP3.LUT R47, R3, 0x80000000, R47, 0xb8, !PT ;  /* 0x80000000032f7812 */ /* 0x001fe400078eb82f */
[----:B-12---:R-:W-:-:S04]  /*2b830*/  DMUL R10, R10, 0.5 ;  /* 0x3fe000000a0a7828 */ /* 0x006fc80000000000 */
[----:B----4-:R-:W0:-:S06]  /*2b840*/  DSETP.GTU.AND P0, PT, |R44|, +INF , PT ;  /* 0x7ff000002c00742a */ /* 0x010e0c0003f0c200 */
[----:B0-----:R-:W-:Y:S02]  /*2b850*/  FSEL R2, R44, R2, P0 ;  /* 0x000000022c027208 */ /* 0x001fe40000000000 */
[----:B------:R-:W-:Y:S01]  /*2b860*/  FSEL R3, R45, R47, P0 ;  /* 0x0000002f2d037208 */ /* 0x000fe20000000000 */
[----:B------:R-:W-:Y:S05]  /*2b870*/  BRA `(.L_x_42976) ;  /* 0x00004a8000007947 */ /* 0x000fea0003800000 */
.L_x_42965:
        /* <DEDUP_REMOVED lines=77> */
.L_x_42979:
[----:B------:R-:W-:Y:S05]  /*2bd50*/  BSYNC B0 ;  /* 0x0000000000007941 */ /* 0x000fea0003800000 */
.L_x_42978:
        /* <DEDUP_REMOVED lines=9> */
.L_x_42981:
[----:B------:R-:W-:Y:S05]  /*2bdf0*/  BSYNC B2 ;  /* 0x0000000000027941 */ /* 0x000fea0003800000 */
.L_x_42980:
        /* <DEDUP_REMOVED lines=43> */
.L_x_42983:
[----:B------:R-:W-:-:S04]  /*2c0b0*/  ISETP.GE.AND P0, PT, R45, RZ, PT ;  /* 0x000000ff2d00720c */ /* 0x000fc80003f06270 */
[----:B0-----:R-:W-:Y:S02]  /*2c0c0*/  FSEL R2, RZ, 3.37028055040000000000e+12, P0 ;  /* 0x54442d18ff027808 */ /* 0x001fe40000000000 */
[----:B------:R-:W-:Y:S02]  /*2c0d0*/  FSEL R3, RZ, 2.1426990032196044922, P0 ;  /* 0x400921fbff037808 */ /* 0x000fe40000000000 */
.L_x_42984:
[----:B------:R-:W-:Y:S05]  /*2c0e0*/  BSYNC B0 ;  /* 0x0000000000007941 */ /* 0x000fea0003800000 */
.L_x_42982:
[----:B------:R0:W2:Y:S02]  /*2c0f0*/  DADD R44, |R44|, |R46| ;  /* 0x000000002c2c7229 */ /* 0x0000a4000000062e */
[----:B0-----:R-:W-:Y:S02]  /*2c100*/  LOP3.LUT R47, R3, 0x80000000, R47, 0xb8, !PT ;  /* 0x80000000032f7812 */ /* 0x001fe400078eb82f */
[----:B-1----:R-:W-:-:S04]  /*2c110*/  DMUL R10, R10, 0.5 ;  /* 0x3fe000000a0a7828 */ /* 0x002fc80000000000 */
[----:B--2---:R-:W0:-:S06]  /*2c120*/  DSETP.GTU.AND P0, PT, |R44|, +INF , PT ;  /* 0x7ff000002c00742a */ /* 0x004e0c0003f0c200 */
[----:B0-----:R-:W-:Y:S02]  /*2c130*/  FSEL R2, R44, R2, P0 ;  /* 0x000000022c027208 */ /* 0x001fe40000000000 */
[----:B------:R-:W-:Y:S01]  /*2c140*/  FSEL R3, R45, R47, P0 ;  /* 0x0000002f2d037208 */ /* 0x000fe20000000000 */
[----:B------:R-:W-:Y:S05]  /*2c150*/  BRA `(.L_x_42976) ;  /* 0x000041a000007947 */ /* 0x000fea0003800000 */
.L_x_42977:
        /* <DEDUP_REMOVED lines=28> */
.L_x_42986:
        /* <DEDUP_REMOVED lines=75> */
.L_x_42985:
        /* <DEDUP_REMOVED lines=79> */
.L_x_42988:
        /* <DEDUP_REMOVED lines=23> */
.L_x_42991:
[----:B------:R-:W-:Y:S05]  /*2ce30*/  BSYNC B3 ;  /* 0x0000000000037941 */ /* 0x000fea0003800000 */
.L_x_42990:
        /* <DEDUP_REMOVED lines=15> */
.L_x_42989:
[----:B------:R-:W-:Y:S05]  /*2cf30*/  BSYNC B2 ;  /* 0x0000000000027941 */ /* 0x000fea0003800000 */
.L_x_42987:
        /* <DEDUP_REMOVED lines=22> */
.L_x_42993:
[----:B------:R-:W-:Y:S05]  /*2d0a0*/  BSYNC B2 ;  /* 0x0000000000027941 */ /* 0x000fea0003800000 */
.L_x_42992:
        /* <DEDUP_REMOVED lines=43> */
.L_x_42995:
[----:B------:R-:W-:-:S04]  /*2d360*/  ISETP.GE.AND P0, PT, R45, RZ, PT ;  /* 0x000000ff2d00720c */ /* 0x000fc80003f06270 */
[----:B------:R-:W-:Y:S02]  /*2d370*/  FSEL R2, RZ, 3.37028055040000000000e+12, P0 ;  /* 0x54442d18ff027808 */ /* 0x000fe40000000000 */
[----:B------:R-:W-:Y:S02]  /*2d380*/  FSEL R3, RZ, 2.1426990032196044922, P0 ;  /* 0x400921fbff037808 */ /* 0x000fe40000000000 */
.L_x_42996:
[----:B------:R-:W-:Y:S05]  /*2d390*/  BSYNC B0 ;  /* 0x0000000000007941 */ /* 0x000fea0003800000 */
.L_x_42994:
[----:B------:R0:W3:Y:S02]  /*2d3a0*/  DADD R44, |R44|, |R46| ;  /* 0x000000002c2c7229 */ /* 0x0000e4000000062e */
[----:B0-----:R-:W-:Y:S02]  /*2d3b0*/  LOP3.LUT R47, R3, 0x80000000, R47, 0xb8, !PT ;  /* 0x80000000032f7812 */ /* 0x001fe400078eb82f */
[----:B-12---:R-:W-:-:S04]  /*2d3c0*/  DMUL R10, R10, 0.5 ;  /* 0x3fe000000a0a7828 */ /* 0x006fc80000000000 */
[----:B---3--:R-:W0:-:S06]  /*2d3d0*/  DSETP.GTU.AND P0, PT, |R44|, +INF , PT ;  /* 0x7ff000002c00742a */ /* 0x008e0c0003f0c200 */
[----:B0-----:R-:W-:Y:S02]  /*2d3e0*/  FSEL R2, R44, R2, P0 ;  /* 0x000000022c027208 */ /* 0x001fe40000000000 */
[----:B------:R-:W-:Y:S01]  /*2d3f0*/  FSEL R3, R45, R47, P0 ;  /* 0x0000002f2d037208 */ /* 0x000fe20000000000 */
[----:B------:R-:W-:Y:S05]  /*2d400*/  BRA `(.L_x_42976) ;  /* 0x00002ef000007947 */ /* 0x000fea0003800000 */
.L_x_42964:
        /* <DEDUP_REMOVED lines=112> */
.L_x_42998:
[----:B------:R-:W-:Y:S05]  /*2db10*/  BSYNC B0 ;  /* 0x0000000000007941 */ /* 0x000fea0003800000 */
.L_x_42997:
        /* <DEDUP_REMOVED lines=9> */
.L_x_43000:
[----:B------:R-:W-:Y:S05]  /*2dbb0*/  BSYNC B2 ;  /* 0x0000000000027941 */ /* 0x000fea0003800000 */
.L_x_42999:
        /* <DEDUP_REMOVED lines=43> */
.L_x_43002:
[----:B------:R-:W-:-:S04]  /*2de70*/  ISETP.GE.AND P0, PT, R45, RZ, PT ;  /* 0x000000ff2d00720c */ /* 0x000fc80003f06270 */
[----:B0-----:R-:W-:Y:S02]  /*2de80*/  FSEL R2, RZ, 3.37028055040000000000e+12, P0 ;  /* 0x54442d18ff027808 */ /* 0x001fe40000000000 */
[----:B------:R-:W-:Y:S02]  /*2de90*/  FSEL R3, RZ, 2.1426990032196044922, P0 ;  /* 0x400921fbff037808 */ /* 0x000fe40000000000 */
.L_x_43003:
[----:B------:R-:W-:Y:S05]  /*2dea0*/  BSYNC B0 ;  /* 0x0000000000007941 */ /* 0x000fea0003800000 */
.L_x_43001:
[----:B------:R0:W2:Y:S02]  /*2deb0*/  DADD R44, |R44|, |R46| ;  /* 0x000000002c2c7229 */ /* 0x0000a4000000062e */
[----:B0-----:R-:W-:-:S04]  /*2dec0*/  LOP3.LUT R47, R3, 0x80000000, R47, 0xb8, !PT ;  /* 0x80000000032f7812 */ /* 0x001fc800078eb82f */
[----:B--2---:R-:W0:-:S06]  /*2ded0*/  DSETP.GTU.AND P0, PT, |R44|, +INF , PT ;  /* 0x7ff000002c00742a */ /* 0x004e0c0003f0c200 */
[----:B0-----:R-:W-:Y:S02]  /*2dee0*/  FSEL R2, R44, R2, P0 ;  /* 0x000000022c027208 */ /* 0x001fe40000000000 */
[----:B------:R-:W-:Y:S01]  /*2def0*/  FSEL R3, R45, R47, P0 ;  /* 0x0000002f2d037208 */ /* 0x000fe20000000000 */
[----:B------:R-:W-:Y:S05]  /*2df00*/  BRA `(.L_x_42976) ;  /* 0x000023f000007947 */ /* 0x000fea0003800000 */
.L_x_42963:
        /* <DEDUP_REMOVED lines=68> */
.L_x_43006:
        /* <DEDUP_REMOVED lines=21> */
.L_x_43009:
[----:B------:R-:W-:Y:S05]  /*2e4a0*/  BSYNC B3 ;  /* 0x0000000000037941 */ /* 0x000fea0003800000 */
.L_x_43008:
        /* <DEDUP_REMOVED lines=15> */
.L_x_43007:
[----:B------:R-:W-:Y:S05]  /*2e5a0*/  BSYNC B2 ;  /* 0x0000000000027941 */ /* 0x000fea0003800000 */
.L_x_43005:
[----:B0-----:R-:W-:Y:S01]  /*2e5b0*/  IMAD.MOV.U32 R2, RZ, RZ, 0x2a25ff7e ;  /* 0x2a25ff7eff027424 */ /* 0x001fe200078e00ff */
[----:B------:R-:W-:Y:S01]  /*2e5c0*/  ISETP.GE.AND P0, PT, R45, RZ, PT ;  /* 0x000000ff2d00720c */ /* 0x000fe20003f06270 */
[----:B------:R-:W-:Y:S01]  /*2e5d0*/  IMAD.MOV.U32 R3, RZ, RZ, 0x3ef53e1d ;  /* 0x3ef53e1dff037424 */ /* 0x000fe200078e00ff */
[----:B------:R-:W-:-:S04]  /*2e5e0*/  DSETP.NEU.AND P2, PT, |R44|, |R46|, PT ;  /* 0x4000002e2c00722a */ /* 0x000fc80003f4d200 */
        /* <DEDUP_REMOVED lines=20> */
[----:B-12---:R-:W-:-:S04]  /*2e730*/  DMUL R10, R8, 0.5 ;  /* 0x3fe00000080a7828 */ /* 0x006fc80000000000 */
        /* <DEDUP_REMOVED lines=19> */
.L_x_43004:
        /* <DEDUP_REMOVED lines=46> */
.L_x_42962:
        /* <DEDUP_REMOVED lines=24> */
.L_x_43011:
[----:B------:R-:W-:Y:S05]  /*2ecd0*/  BSYNC B2 ;  /* 0x0000000000027941 */ /* 0x000fea0003800000 */
.L_x_43010:
        /* <DEDUP_REMOVED lines=25> */
.L_x_43013:
[----:B------:R-:W-:Y:S05]  /*2ee70*/  BSYNC B2 ;  /* 0x0000000000027941 */ /* 0x000fea0003800000 */
.L_x_43012:
[----:B------:R-:W0:Y:S01]  /*2ee80*/  DADD R2, -RZ, |R2| ;  /* 0x00000000ff027229 */ /* 0x000e220000000502 */
[----:B------:R-:W-:Y:S01]  /*2ee90*/  IMAD.MOV.U32 R4, RZ, RZ, RZ ;  /* 0x000000ffff047224 */ /* 0x000fe200078e00ff */
[----:B------:R-:W-:Y:S01]  /*2eea0*/  BSSY B0, `(.L_x_43014) ;  /* 0x000006f000007945 */ /* 0x000fe20003800000 */
[----:B------:R-:W-:Y:S01]  /*2eeb0*/  IMAD.MOV.U32 R8, RZ, RZ, c[0x2][0x14c] ;  /* 0x00805300ff087624 */ /* 0x000fe200078e00ff */
        /* <DEDUP_REMOVED lines=11> */
[----:B------:R-:W-:Y:S01]  /*2ef70*/  IMAD.MOV.U32 R2, RZ, RZ, R58 ;  /* 0x000000ffff027224 */ /* 0x000fe200078e003a */
[----:B------:R-:W-:Y:S02]  /*2ef80*/  SEL R3, R3, R11, P0 ;  /* 0x0000000b03037207 */ /* 0x000fe40000000000 */
        /* <DEDUP_REMOVED lines=96> */
.L_x_43015:
[----:B------:R-:W-:Y:S05]  /*2f590*/  BSYNC B0 ;  /* 0x0000000000007941 */ /* 0x000fea0003800000 */
.L_x_43014:
        /* <DEDUP_REMOVED lines=9> */
.L_x_43017:
[----:B------:R-:W-:Y:S05]  /*2f630*/  BSYNC B2 ;  /* 0x0000000000027941 */ /* 0x000fea0003800000 */
.L_x_43016:
        /* <DEDUP_REMOVED lines=43> */
.L_x_43019:
[----:B------:R-:W-:-:S04]  /*2f8f0*/  ISETP.GE.AND P0, PT, R45, RZ, PT ;  /* 0x000000ff2d00720c */ /* 0x000fc80003f06270 */
[----:B0-----:R-:W-:Y:S02]  /*2f900*/  FSEL R2, RZ, 3.37028055040000000000e+12, P0 ;  /* 0x54442d18ff027808 */ /* 0x001fe40000000000 */
[----:B------:R-:W-:Y:S02]  /*2f910*/  FSEL R3, RZ, 2.1426990032196044922, P0 ;  /* 0x400921fbff037808 */ /* 0x000fe40000000000 */
.L_x_43020:
[----:B------:R-:W-:Y:S05]  /*2f920*/  BSYNC B0 ;  /* 0x0000000000007941 */ /* 0x000fea0003800000 */
.L_x_43018:
[----:B------:R0:W4:Y:S02]  /*2f930*/  DADD R44, |R44|, |R46| ;  /* 0x000000002c2c7229 */ /* 0x000124000000062e */
[----:B0-----:R-:W-:Y:S02]  /*2f940*/  LOP3.LUT R47, R3, 0x80000000, R47, 0xb8, !PT ;  /* 0x80000000032f7812 */ /* 0x001fe400078eb82f */
[----:B--2---:R-:W-:-:S04]  /*2f950*/  DADD R10, R10, 1 ;  /* 0x3ff000000a0a7429 */ /* 0x004fc80000000000 */
[----:B----4-:R-:W0:-:S06]  /*2f960*/  DSETP.GTU.AND P0, PT, |R44|, +INF , PT ;  /* 0x7ff000002c00742a */ /* 0x010e0c0003f0c200 */
[----:B0-----:R-:W-:Y:S02]  /*2f970*/  FSEL R2, R44, R2, P0 ;  /* 0x000000022c027208 */ /* 0x001fe40000000000 */
[----:B------:R-:W-:Y:S01]  /*2f980*/  FSEL R3, R45, R47, P0 ;  /* 0x0000002f2d037208 */ /* 0x000fe20000000000 */
[----:B------:R-:W-:Y:S05]  /*2f990*/  BRA `(.L_x_42976) ;  /* 0x0000096000007947 */ /* 0x000fea0003800000 */
.L_x_42961:
        /* <DEDUP_REMOVED lines=89> */
.L_x_43022:
[----:B------:R-:W-:Y:S05]  /*2ff30*/  BSYNC B0 ;  /* 0x0000000000007941 */ /* 0x000fea0003800000 */
.L_x_43021:
        /* <DEDUP_REMOVED lines=8> */
.L_x_43024:
[----:B------:R-:W-:Y:S05]  /*2ffc0*/  BSYNC B2 ;  /* 0x0000000000027941 */ /* 0x000fea0003800000 */
.L_x_43023:
        /* <DEDUP_REMOVED lines=43> */
.L_x_43026:
[----:B------:R-:W-:Y:S02]  /*30280*/  FSEL R2, RZ, 3.37028055040000000000e+12, P2 ;  /* 0x54442d18ff027808 */ /* 0x000fe40001000000 */
[----:B------:R-:W-:Y:S02]  /*30290*/  FSEL R3, RZ, 2.1426990032196044922, P2 ;  /* 0x400921fbff037808 */ /* 0x000fe40001000000 */
.L_x_43027:
[----:B------:R-:W-:Y:S05]  /*302a0*/  BSYNC B0 ;  /* 0x0000000000007941 */ /* 0x000fea0003800000 */
.L_x_43025:
[----:B------:R0:W2:Y:S02]  /*302b0*/  DADD R44, |R44|, |R46| ;  /* 0x000000002c2c7229 */ /* 0x0000a4000000062e */
[----:B0-----:R-:W-:-:S04]  /*302c0*/  LOP3.LUT R47, R3, 0x80000000, R47, 0xb8, !PT ;  /* 0x80000000032f7812 */ /* 0x001fc800078eb82f */
[----:B--2---:R-:W0:-:S06]  /*302d0*/  DSETP.GTU.AND P0, PT, |R44|, +INF , PT ;  /* 0x7ff000002c00742a */ /* 0x004e0c0003f0c200 */
[----:B0-----:R-:W-:Y:S02]  /*302e0*/  FSEL R2, R44, R2, P0 ;  /* 0x000000022c027208 */ /* 0x001fe40000000000 */
[----:B------:R-:W-:Y:S02]  /*302f0*/  FSEL R3, R45, R47, P0 ;  /* 0x0000002f2d037208 */ /* 0x000fe40000000000 */
.L_x_42976:
[----:B------:R-:W-:Y:S05]  /*30300*/  BSYNC B1 ;  /* 0x0000000000017941 */ /* 0x000fea0003800000 */
.L_x_42960:
        /* <DEDUP_REMOVED lines=53> */
.L_x_43034:
[----:B------:R-:W-:Y:S05]  /*30660*/  BSYNC B0 ;  /* 0x0000000000007941 */ /* 0x000fea0003800000 */
.L_x_43033:
        /* <DEDUP_REMOVED lines=15> */
.L_x_43036:
[----:B0-----:R0:W2:Y:S01]  /*30760*/  DMUL R2, RZ, R8 ;  /* 0x00000008ff027228 */ /* 0x0010a20000000000 */
[----:B------:R-:W-:-:S05]  /*30770*/  IMAD.MOV.U32 R4, RZ, RZ, RZ ;  /* 0x000000ffff047224 */ /* 0x000fca00078e00ff */
.L_x_43037:
[----:B------:R-:W-:Y:S05]  /*30780*/  BSYNC B2 ;  /* 0x0000000000027941 */ /* 0x000fea0003800000 */
.L_x_43035:
        /* <DEDUP_REMOVED lines=39> */
.L_x_43039:
[----:B------:R2:W3:Y:S01]  /*30a00*/  DMUL R2, RZ, R8 ;  /* 0x00000008ff027228 */ /* 0x0004e20000000000 */
[----:B------:R-:W-:-:S05]  /*30a10*/  IMAD.MOV.U32 R52, RZ, RZ, RZ ;  /* 0x000000ffff347224 */ /* 0x000fca00078e00ff */
.L_x_43040:
[----:B------:R-:W-:Y:S05]  /*30a20*/  BSYNC B2 ;  /* 0x0000000000027941 */ /* 0x000fea0003800000 */
.L_x_43038:
        /* <DEDUP_REMOVED lines=25> */
.L_x_43032:
        /* <DEDUP_REMOVED lines=38> */
.L_x_43043:
[----:B------:R-:W-:Y:S05]  /*30e20*/  BSYNC B0 ;  /* 0x0000000000007941 */ /* 0x000fea0003800000 */
.L_x_43042:
        /* <DEDUP_REMOVED lines=15> */
.L_x_43045:
[----:B0-----:R0:W2:Y:S01]  /*30f20*/  DMUL R2, RZ, R8 ;  /* 0x00000008ff027228 */ /* 0x0010a20000000000 */
[----:B------:R-:W-:-:S05]  /*30f30*/  IMAD.MOV.U32 R4, RZ, RZ, RZ ;  /* 0x000000ffff047224 */ /* 0x000fca00078e00ff */
.L_x_43046:
[----:B------:R-:W-:Y:S05]  /*30f40*/  BSYNC B2 ;  /* 0x0000000000027941 */ /* 0x000fea0003800000 */
.L_x_43044:
        /* <DEDUP_REMOVED lines=39> */
.L_x_43048:
[----:B------:R2:W3:Y:S01]  /*311c0*/  DMUL R2, RZ, R8 ;  /* 0x00000008ff027228 */ /* 0x0004e20000000000 */
[----:B------:R-:W-:-:S05]  /*311d0*/  IMAD.MOV.U32 R18, RZ, RZ, RZ ;  /* 0x000000ffff127224 */ /* 0x000fca00078e00ff */
.L_x_43049:
[----:B------:R-:W-:Y:S05]  /*311e0*/  BSYNC B2 ;  /* 0x0000000000027941 */ /* 0x000fea0003800000 */
.L_x_43047:
        /* <DEDUP_REMOVED lines=39> */
.L_x_43031:
        /* <DEDUP_REMOVED lines=11> */
.L_x_43050:
[----:B------:R-:W0:-:S10]  /*31510*/  DADD R16, R8, -R8 ;  /* 0x0000000008107229 */ /* 0x000e140000000808 */
[----:B0-----:R-:W-:Y:S02]  /*31520*/  IMAD.MOV.U32 R18, RZ, RZ, R16 ;  /* 0x000000ffff127224 */ /* 0x001fe400078e0010 */
[----:B------:R-:W-:Y:S01]  /*31530*/  IMAD.MOV.U32 R19, RZ, RZ, R17 ;  /* 0x000000ffff137224 */ /* 0x000fe200078e0011 */
[----:B------:R-:W-:Y:S05]  /*31540*/  BRA `(.L_x_43041) ;  /* 0x000007c000007947 */ /* 0x000fea0003800000 */
.L_x_43030:
        /* <DEDUP_REMOVED lines=16> */
.L_x_43052:
[----:B------:R0:W1:Y:S01]  /*31650*/  DMUL R2, RZ, R8 ;  /* 0x00000008ff027228 */ /* 0x0000620000000000 */
[----:B------:R-:W-:-:S05]  /*31660*/  IMAD.MOV.U32 R4, RZ, RZ, RZ ;  /* 0x000000ffff047224 */ /* 0x000fca00078e00ff */
.L_x_43053:
[----:B------:R-:W-:Y:S05]  /*31670*/  BSYNC B2 ;  /* 0x0000000000027941 */ /* 0x000fea0003800000 */
.L_x_43051:
        /* <DEDUP_REMOVED lines=39> */
.L_x_43055:
[----:B------:R1:W2:Y:S01]  /*318f0*/  DMUL R2, RZ, R8 ;  /* 0x00000008ff027228 */ /* 0x0002a20000000000 */
[----:B------:R-:W-:-:S05]  /*31900*/  IMAD.MOV.U32 R18, RZ, RZ, RZ ;  /* 0x000000ffff127224 */ /* 0x000fca00078e00ff */
.L_x_43056:
[----:B------:R-:W-:Y:S05]  /*31910*/  BSYNC B2 ;  /* 0x0000000000027941 */ /* 0x000fea0003800000 */
.L_x_43054:
        /* <DEDUP_REMOVED lines=24> */
.L_x_43029:
        /* <DEDUP_REMOVED lines=36> */
.L_x_43058:
[----:B------:R-:W-:Y:S05]  /*31ce0*/  BSYNC B0 ;  /* 0x0000000000007941 */ /* 0x000fea0003800000 */
.L_x_43057:
[----:B------:R-:W-:Y:S02]  /*31cf0*/  IMAD.MOV.U32 R18, RZ, RZ, R8 ;  /* 0x000000ffff127224 */ /* 0x000fe400078e0008 */
[----:B------:R-:W-:Y:S02]  /*31d00*/  IMAD.MOV.U32 R19, RZ, RZ, R9 ;  /* 0x000000ffff137224 */ /* 0x000fe400078e0009 */
.L_x_43041:
[----:B012---:R-:W-:Y:S05]  /*31d10*/  BSYNC B1 ;  /* 0x0000000000017941 */ /* 0x007fea0003800000 */
.L_x_43028:
        /* <DEDUP_REMOVED lines=92> */
.L_x_43066:
        /* <DEDUP_REMOVED lines=21> */
.L_x_43069:
[----:B------:R-:W-:Y:S05]  /*32430*/  BSYNC B3 ;  /* 0x0000000000037941 */ /* 0x000fea0003800000 */
.L_x_43068:
        /* <DEDUP_REMOVED lines=15> */
.L_x_43067:
[----:B------:R-:W-:Y:S05]  /*32530*/  BSYNC B2 ;  /* 0x0000000000027941 */ /* 0x000fea0003800000 */
.L_x_43065:
        /* <DEDUP_REMOVED lines=22> */
.L_x_43071:
[----:B------:R-:W-:Y:S05]  /*326a0*/  BSYNC B2 ;  /* 0x0000000000027941 */ /* 0x000fea0003800000 */
.L_x_43070:
        /* <DEDUP_REMOVED lines=43> */
.L_x_43073:
[----:B------:R-:W-:-:S04]  /*32960*/  ISETP.GE.AND P0, PT, R41, RZ, PT ;  /* 0x000000ff2900720c */ /* 0x000fc80003f06270 */
[----:B------:R-:W-:Y:S02]  /*32970*/  FSEL R2, RZ, 3.37028055040000000000e+12, P0 ;  /* 0x54442d18ff027808 */ /* 0x000fe40000000000 */
[----:B------:R-:W-:Y:S02]  /*32980*/  FSEL R3, RZ, 2.1426990032196044922, P0 ;  /* 0x400921fbff037808 */ /* 0x000fe40000000000 */
.L_x_43074:
[----:B------:R-:W-:Y:S05]  /*32990*/  BSYNC B0 ;  /* 0x0000000000007941 */ /* 0x000fea0003800000 */
.L_x_43072:
[----:B------:R0:W4:Y:S02]  /*329a0*/  DADD R40, |R40|, |R42| ;  /* 0x0000000028287229 */ /* 0x000124000000062a */
[----:B0-----:R-:W-:Y:S02]  /*329b0*/  LOP3.LUT R43, R3, 0x80000000, R43, 0xb8, !PT ;  /* 0x80000000032b7812 */ /* 0x001fe400078eb82b */
[----:B-12---:R-:W-:-:S04]  /*329c0*/  DMUL R10, R10, 0.5 ;  /* 0x3fe000000a0a7828 */ /* 0x006fc80000000000 */
[----:B----4-:R-:W0:-:S06]  /*329d0*/  DSETP.GTU.AND P0, PT, |R40|, +INF , PT ;  /* 0x7ff000002800742a */ /* 0x010e0c0003f0c200 */
[----:B0-----:R-:W-:Y:S02]  /*329e0*/  FSEL R2, R40, R2, P0 ;  /* 0x0000000228027208 */ /* 0x001fe40000000000 */
[----:B------:R-:W-:Y:S01]  /*329f0*/  FSEL R3, R41, R43, P0 ;  /* 0x0000002b29037208 */ /* 0x000fe20000000000 */
[----:B------:R-:W-:Y:S05]  /*32a00*/  BRA `(.L_x_43075) ;  /* 0x00004a7000007947 */ /* 0x000fea0003800000 */
.L_x_43064:
        /* <DEDUP_REMOVED lines=77> */
.L_x_43078:
[----:B------:R-:W-:Y:S05]  /*32ee0*/  BSYNC B0 ;  /* 0x0000000000007941 */ /* 0x000fea0003800000 */
.L_x_43077:
        /* <DEDUP_REMOVED lines=9> */
.L_x_43080:
[----:B------:R-:W-:Y:S05]  /*32f80*/  BSYNC B2 ;  /* 0x0000000000027941 */ /* 0x000fea0003800000 */
.L_x_43079:
        /* <DEDUP_REMOVED lines=43> */
.L_x_43082:
[----:B------:R-:W-:-:S04]  /*33240*/  ISETP.GE.AND P0, PT, R41, RZ, PT ;  /* 0x000000ff2900720c */ /* 0x000fc80003f06270 */
[----:B0-----:R-:W-:Y:S02]  /*33250*/  FSEL R2, RZ, 3.37028055040000000000e+12, P0 ;  /* 0x54442d18ff027808 */ /* 0x001fe40000000000 */
[----:B------:R-:W-:Y:S02]  /*33260*/  FSEL R3, RZ, 2.1426990032196044922, P0 ;  /* 0x400921fbff037808 */ /* 0x000fe40000000000 */
.L_x_43083:
[----:B------:R-:W-:Y:S05]  /*33270*/  BSYNC B0 ;  /* 0x0000000000007941 */ /* 0x000fea0003800000 */
.L_x_43081:
[----:B------:R0:W2:Y:S02]  /*33280*/  DADD R40, |R40|, |R42| ;  /* 0x0000000028287229 */ /* 0x0000a4000000062a */
[----:B0-----:R-:W-:Y:S02]  /*33290*/  LOP3.LUT R43, R3, 0x80000000, R43, 0xb8, !PT ;  /* 0x80000000032b7812 */ /* 0x001fe400078eb82b */
[----:B-1----:R-:W-:-:S04]  /*332a0*/  DMUL R10, R10, 0.5 ;  /* 0x3fe000000a0a7828 */ /* 0x002fc80000000000 */
[----:B--2---:R-:W0:-:S06]  /*332b0*/  DSETP.GTU.AND P0, PT, |R40|, +INF , PT ;  /* 0x7ff000002800742a */ /* 0x004e0c0003f0c200 */
[----:B0-----:R-:W-:Y:S02]  /*332c0*/  FSEL R2, R40, R2, P0 ;  /* 0x0000000228027208 */ /* 0x001fe40000000000 */
[----:B------:R-:W-:Y:S01]  /*332d0*/  FSEL R3, R41, R43, P0 ;  /* 0x0000002b29037208 */ /* 0x000fe20000000000 */
[----:B------:R-:W-:Y:S05]  /*332e0*/  BRA `(.L_x_43075) ;  /* 0x0000419000007947 */ /* 0x000fea0003800000 */
.L_x_43076:
        /* <DEDUP_REMOVED lines=27> */
.L_x_43085:
        /* <DEDUP_REMOVED lines=75> */
.L_x_43084:
        /* <DEDUP_REMOVED lines=79> */
.L_x_43087:
        /* <DEDUP_REMOVED lines=23> */
.L_x_43090:
[----:B------:R-:W-:Y:S05]  /*33fb0*/  BSYNC B3 ;  /* 0x0000000000037941 */ /* 0x000fea0003800000 */
.L_x_43089:
        /* <DEDUP_REMOVED lines=15> */
.L_x_43088:
[----:B------:R-:W-:Y:S05]  /*340b0*/  BSYNC B2 ;  /* 0x0000000000027941 */ /* 0x000fea0003800000 */
.L_x_43086:
        /* <DEDUP_REMOVED lines=22> */
.L_x_43092:
[----:B------:R-:W-:Y:S05]  /*34220*/  BSYNC B2 ;  /* 0x0000000000027941 */ /* 0x000fea0003800000 */
.L_x_43091:
        /* <DEDUP_REMOVED lines=43> */
.L_x_43094:
[----:B------:R-:W-:-:S04]  /*344e0*/  ISETP.GE.AND P0, PT, R41, RZ, PT ;  /* 0x000000ff2900720c */ /* 0x000fc80003f06270 */
[----:B------:R-:W-:Y:S02]  /*344f0*/  FSEL R2, RZ, 3.37028055040000000000e+12, P0 ;  /* 0x54442d18ff027808 */ /* 0x000fe40000000000 */
[----:B------:R-:W-:Y:S02]  /*34500*/  FSEL R3, RZ, 2.1426990032196044922, P0 ;  /* 0x400921fbff037808 */ /* 0x000fe40000000000 */
.L_x_43095:
[----:B------:R-:W-:Y:S05]  /*34510*/  BSYNC B0 ;  /* 0x0000000000007941 */ /* 0x000fea0003800000 */
.L_x_43093:
[----:B------:R0:W3:Y:S02]  /*34520*/  DADD R40, |R40|, |R42| ;  /* 0x0000000028287229 */ /* 0x0000e4000000062a */
[----:B0-----:R-:W-:Y:S02]  /*34530*/  LOP3.LUT R43, R3, 0x80000000, R43, 0xb8, !PT ;  /* 0x80000000032b7812 */ /* 0x001fe400078eb82b */
[----:B-12---:R-:W-:-:S04]  /*34540*/  DMUL R10, R10, 0.5 ;  /* 0x3fe000000a0a7828 */ /* 0x006fc80000000000 */
[----:B---3--:R-:W0:-:S06]  /*34550*/  DSETP.GTU.AND P0, PT, |R40|, +INF , PT ;  /* 0x7ff000002800742a */ /* 0x008e0c0003f0c200 */
[----:B0-----:R-:W-:Y:S02]  /*34560*/  FSEL R2, R40, R2, P0 ;  /* 0x0000000228027208 */ /* 0x001fe40000000000 */
[----:B------:R-:W-:Y:S01]  /*34570*/  FSEL R3, R41, R43, P0 ;  /* 0x0000002b29037208 */ /* 0x000fe20000000000 */
[----:B------:R-:W-:Y:S05]  /*34580*/  BRA `(.L_x_43075) ;  /* 0x00002ef000007947 */ /* 0x000fea0003800000 */
.L_x_43063:
        /* <DEDUP_REMOVED lines=112> */
.L_x_43097:
[----:B------:R-:W-:Y:S05]  /*34c90*/  BSYNC B0 ;  /* 0x0000000000007941 */ /* 0x000fea0003800000 */
.L_x_43096:
        /* <DEDUP_REMOVED lines=9> */
.L_x_43099:
[----:B------:R-:W-:Y:S05]  /*34d30*/  BSYNC B2 ;  /* 0x0000000000027941 */ /* 0x000fea0003800000 */
.L_x_43098:
        /* <DEDUP_REMOVED lines=43> */
.L_x_43101:
[----:B------:R-:W-:-:S04]  /*34ff0*/  ISETP.GE.AND P0, PT, R41, RZ, PT ;  /* 0x000000ff2900720c */ /* 0x000fc80003f06270 */
[----:B0-----:R-:W-:Y:S02]  /*35000*/  FSEL R2, RZ, 3.37028055040000000000e+12, P0 ;  /* 0x54442d18ff027808 */ /* 0x001fe40000000000 */
[----:B------:R-:W-:Y:S02]  /*35010*/  FSEL R3, RZ, 2.1426990032196044922, P0 ;  /* 0x400921fbff037808 */ /* 0x000fe40000000000 */
.L_x_43102:
[----:B------:R-:W-:Y:S05]  /*35020*/  BSYNC B0 ;  /* 0x0000000000007941 */ /* 0x000fea0003800000 */
.L_x_43100:
[----:B------:R0:W2:Y:S02]  /*35030*/  DADD R40, |R40|, |R42| ;  /* 0x0000000028287229 */ /* 0x0000a4000000062a */
[----:B0-----:R-:W-:-:S04]  /*35040*/  LOP3.LUT R43, R3, 0x80000000, R43, 0xb8, !PT ;  /* 0x80000000032b7812 */ /* 0x001fc800078eb82b */
[----:B--2---:R-:W0:-:S06]  /*35050*/  DSETP.GTU.AND P0, PT, |R40|, +INF , PT ;  /* 0x7ff000002800742a */ /* 0x004e0c0003f0c200 */
[----:B0-----:R-:W-:Y:S02]  /*35060*/  FSEL R2, R40, R2, P0 ;  /* 0x0000000228027208 */ /* 0x001fe40000000000 */
[----:B------:R-:W-:Y:S01]  /*35070*/  FSEL R3, R41, R43, P0 ;  /* 0x0000002b29037208 */ /* 0x000fe20000000000 */
[----:B------:R-:W-:Y:S05]  /*35080*/  BRA `(.L_x_43075) ;  /* 0x000023f000007947 */ /* 0x000fea0003800000 */
.L_x_43062:
        /* <DEDUP_REMOVED lines=68> */
.L_x_43105:
        /* <DEDUP_REMOVED lines=21> */
.L_x_43108:
[----:B------:R-:W-:Y:S05]  /*35620*/  BSYNC B3 ;  /* 0x0000000000037941 */ /* 0x000fea0003800000 */
.L_x_43107:
        /* <DEDUP_REMOVED lines=15> */
.L_x_43106:
[----:B------:R-:W-:Y:S05]  /*35720*/  BSYNC B2 ;  /* 0x0000000000027941 */ /* 0x000fea0003800000 */
.L_x_43104:
        /* <DEDUP_REMOVED lines=44> */
.L_x_43103:
        /* <DEDUP_REMOVED lines=46> */
.L_x_43061:
        /* <DEDUP_REMOVED lines=24> */
.L_x_43110:
[----:B------:R-:W-:Y:S05]  /*35e50*/  BSYNC B2 ;  /* 0x0000000000027941 */ /* 0x000fea0003800000 */
.L_x_43109:
        /* <DEDUP_REMOVED lines=25> */
.L_x_43112:
[----:B------:R-:W-:Y:S05]  /*35ff0*/  BSYNC B2 ;  /* 0x0000000000027941 */ /* 0x000fea0003800000 */
.L_x_43111:
        /* <DEDUP_REMOVED lines=113> */
.L_x_43114:
[----:B------:R-:W-:Y:S05]  /*36710*/  BSYNC B0 ;  /* 0x0000000000007941 */ /* 0x000fea0003800000 */
.L_x_43113:
        /* <DEDUP_REMOVED lines=9> */
.L_x_43116:
[----:B------:R-:W-:Y:S05]  /*367b0*/  BSYNC B2 ;  /* 0x0000000000027941 */ /* 0x000fea0003800000 */
.L_x_43115:
        /* <DEDUP_REMOVED lines=43> */
.L_x_43118:
[----:B------:R-:W-:-:S04]  /*36a70*/  ISETP.GE.AND P0, PT, R41, RZ, PT ;  /* 0x000000ff2900720c */ /* 0x000fc80003f06270 */
[----:B0-----:R-:W-:Y:S02]  /*36a80*/  FSEL R2, RZ, 3.37028055040000000000e+12, P0 ;  /* 0x54442d18ff027808 */ /* 0x001fe40000000000 */
[----:B------:R-:W-:Y:S02]  /*36a90*/  FSEL R3, RZ, 2.1426990032196044922, P0 ;  /* 0x400921fbff037808 */ /* 0x000fe40000000000 */
.L_x_43119:
[----:B------:R-:W-:Y:S05]  /*36aa0*/  BSYNC B0 ;  /* 0x0000000000007941 */ /* 0x000fea0003800000 */
.L_x_43117:
[----:B------:R0:W4:Y:S02]  /*36ab0*/  DADD R40, |R40|, |R42| ;  /* 0x0000000028287229 */ /* 0x000124000000062a */
[----:B0-----:R-:W-:Y:S02]  /*36ac0*/  LOP3.LUT R43, R3, 0x80000000, R43, 0xb8, !PT ;  /* 0x80000000032b7812 */ /* 0x001fe400078eb82b */
[----:B--2---:R-:W-:-:S04]  /*36ad0*/  DADD R10, R10, 1 ;  /* 0x3ff000000a0a7429 */ /* 0x004fc80000000000 */
[----:B----4-:R-:W0:-:S06]  /*36ae0*/  DSETP.GTU.AND P0, PT, |R40|, +INF , PT ;  /* 0x7ff000002800742a */ /* 0x010e0c0003f0c200 */
[----:B0-----:R-:W-:Y:S02]  /*36af0*/  FSEL R2, R40, R2, P0 ;  /* 0x0000000228027208 */ /* 0x001fe40000000000 */
[----:B------:R-:W-:Y:S01]  /*36b00*/  FSEL R3, R41, R43, P0 ;  /* 0x0000002b29037208 */ /* 0x000fe20000000000 */
[----:B------:R-:W-:Y:S05]  /*36b10*/  BRA `(.L_x_43075) ;  /* 0x0000096000007947 */ /* 0x000fea0003800000 */
.L_x_43060:
        /* <DEDUP_REMOVED lines=89> */
.L_x_43121:
[----:B------:R-:W-:Y:S05]  /*370b0*/  BSYNC B0 ;  /* 0x0000000000007941 */ /* 0x000fea0003800000 */
.L_x_43120:
        /* <DEDUP_REMOVED lines=8> */
.L_x_43123:
[----:B------:R-:W-:Y:S05]  /*37140*/  BSYNC B2 ;  /* 0x0000000000027941 */ /* 0x000fea0003800000 */
.L_x_43122:
        /* <DEDUP_REMOVED lines=43> */
.L_x_43125:
[----:B------:R-:W-:Y:S02]  /*37400*/  FSEL R2, RZ, 3.37028055040000000000e+12, P2 ;  /* 0x54442d18ff027808 */ /* 0x000fe40001000000 */
[----:B------:R-:W-:Y:S02]  /*37410*/  FSEL R3, RZ, 2.1426990032196044922, P2 ;  /* 0x400921fbff037808 */ /* 0x000fe40001000000 */
.L_x_43126:
[----:B------:R-:W-:Y:S05]  /*37420*/  BSYNC B0 ;  /* 0x0000000000007941 */ /* 0x000fea0003800000 */
.L_x_43124:
[----:B------:R0:W2:Y:S02]  /*37430*/  DADD R40, |R40|, |R42| ;  /* 0x0000000028287229 */ /* 0x0000a4000000062a */
[----:B0-----:R-:W-:-:S04]  /*37440*/  LOP3.LUT R43, R3, 0x80000000, R43, 0xb8, !PT ;  /* 0x80000000032b7812 */ /* 0x001fc800078eb82b */
[----:B--2---:R-:W0:-:S06]  /*37450*/  DSETP.GTU.AND P0, PT, |R40|, +INF , PT ;  /* 0x7ff000002800742a */ /* 0x004e0c0003f0c200 */
[----:B0-----:R-:W-:Y:S02]  /*37460*/  FSEL R2, R40, R2, P0 ;  /* 0x0000000228027208 */ /* 0x001fe40000000000 */
[----:B------:R-:W-:Y:S02]  /*37470*/  FSEL R3, R41, R43, P0 ;  /* 0x0000002b29037208 */ /* 0x000fe40000000000 */
.L_x_43075:
[----:B------:R-:W-:Y:S05]  /*37480*/  BSYNC B1 ;  /* 0x0000000000017941 */ /* 0x000fea0003800000 */
.L_x_43059:
        /* <DEDUP_REMOVED lines=53> */
.L_x_43133:
[----:B------:R-:W-:Y:S05]  /*377e0*/  BSYNC B0 ;  /* 0x0000000000007941 */ /* 0x000fea0003800000 */
.L_x_43132:
        /* <DEDUP_REMOVED lines=15> */
.L_x_43135:
[----:B0-----:R0:W2:Y:S01]  /*378e0*/  DMUL R2, RZ, R40 ;  /* 0x00000028ff027228 */ /* 0x0010a20000000000 */
[----:B------:R-:W-:-:S05]  /*378f0*/  IMAD.MOV.U32 R4, RZ, RZ, RZ ;  /* 0x000000ffff047224 */ /* 0x000fca00078e00ff */
.L_x_43136:
[----:B------:R-:W-:Y:S05]  /*37900*/  BSYNC B2 ;  /* 0x0000000000027941 */ /* 0x000fea0003800000 */
.L_x_43134:
        /* <DEDUP_REMOVED lines=39> */
.L_x_43138:
[----:B------:R2:W3:Y:S01]  /*37b80*/  DMUL R2, RZ, R40 ;  /* 0x00000028ff027228 */ /* 0x0004e20000000000 */
[----:B------:R-:W-:-:S05]  /*37b90*/  IMAD.MOV.U32 R48, RZ, RZ, RZ ;  /* 0x000000ffff307224 */ /* 0x000fca00078e00ff */
.L_x_43139:
[----:B------:R-:W-:Y:S05]  /*37ba0*/  BSYNC B2 ;  /* 0x0000000000027941 */ /* 0x000fea0003800000 */
.L_x_43137:
        /* <DEDUP_REMOVED lines=25> */
.L_x_43131:
        /* <DEDUP_REMOVED lines=38> */
.L_x_43142:
[----:B------:R-:W-:Y:S05]  /*37fa0*/  BSYNC B0 ;  /* 0x0000000000007941 */ /* 0x000fea0003800000 */
.L_x_43141:
        /* <DEDUP_REMOVED lines=15> */
.L_x_43144:
[----:B0-----:R0:W2:Y:S01]  /*380a0*/  DMUL R2, RZ, R40 ;  /* 0x00000028ff027228 */ /* 0x0010a20000000000 */
[----:B------:R-:W-:-:S05]  /*380b0*/  IMAD.MOV.U32 R4, RZ, RZ, RZ ;  /* 0x000000ffff047224 */ /* 0x000fca00078e00ff */
.L_x_43145:
[----:B------:R-:W-:Y:S05]  /*380c0*/  BSYNC B2 ;  /* 0x0000000000027941 */ /* 0x000fea0003800000 */
.L_x_43143:
        /* <DEDUP_REMOVED lines=39> */
.L_x_43147:
[----:B------:R2:W3:Y:S01]  /*38340*/  DMUL R2, RZ, R40 ;  /* 0x00000028ff027228 */ /* 0x0004e20000000000 */
[----:B------:R-:W-:-:S05]  /*38350*/  IMAD.MOV.U32 R48, RZ, RZ, RZ ;  /* 0x000000ffff307224 */ /* 0x000fca00078e00ff */
.L_x_43148:
[----:B------:R-:W-:Y:S05]  /*38360*/  BSYNC B2 ;  /* 0x0000000000027941 */ /* 0x000fea0003800000 */
.L_x_43146:
        /* <DEDUP_REMOVED lines=25> */
[----:B0-----:R-:W3:-:S04]  /*38500*/  DFMA R12, R48, R12, R42 ;  /* 0x0000000c300c722b */ /* 0x001ec8000000002a */
[----:B------:R-:W-:-:S04]  /*38510*/  DMUL R8, R4, R8 ;  /* 0x0000000804087228 */ /* 0x000fc80000000000 */
[----:B---3--:R-:W0:-:S06]  /*38520*/  DFMA R12, R48, R12, R44 ;  /* 0x0000000c300c722b */ /* 0x008e0c000000002c */
[----:B0-----:R-:W0:-:S06]  /*38530*/  DFMA R12, R48, R12, R46 ;  /* 0x0000000c300c722b */ /* 0x001e0c000000002e */
[----:B0-----:R-:W-:-:S04]  /*38540*/  DFMA R2, R12, R2, R2 ;  /* 0x000000020c02722b */ /* 0x001fc80000000002 */
[----:B------:R-:W0:-:S06]  /*38550*/  @P0 DFMA R2, R48, R12, 1 ;  /* 0x3ff000003002042b */ /* 0x000e0c000000000c */
[----:B0-----:R-:W0:-:S06]  /*38560*/  @P1 DFMA R2, R2, -1, RZ ;  /* 0xbff000000202182b */ /* 0x001e0c00000000ff */
[----:B0-----:R0:W1:Y:S02]  /*38570*/  DMUL R2, R10, R2 ;  /* 0x000000020a027228 */ /* 0x0010640000000000 */
[----:B0-----:R-:W-:Y:S01]  /*38580*/  LEA R11, R6, 0x3ff00000, 0x14 ;  /* 0x3ff00000060b7811 */ /* 0x001fe200078ea0ff */
[----:B------:R-:W-:-:S03]  /*38590*/  IMAD.MOV.U32 R10, RZ, RZ, RZ ;  /* 0x000000ffff0a7224 */ /* 0x000fc600078e00ff */
[----:B-1----:R-:W0:-:S04]  /*385a0*/  DMUL R2, R4, R2 ;  /* 0x0000000204027228 */ /* 0x002e080000000000 */
[----:B------:R1:W2:-:S04]  /*385b0*/  DMUL R8, R10, R8 ;  /* 0x000000080a087228 */ /* 0x0002880000000000 */
[----:B0-----:R1:W0:Y:S01]  /*385c0*/  DMUL R10, R10, R2 ;  /* 0x000000020a0a7228 */ /* 0x0012220000000000 */
[----:B------:R-:W-:Y:S05]  /*385d0*/  BRA `(.L_x_43140) ;  /* 0x000008b000007947 */ /* 0x000fea0003800000 */
.L_x_43130:
        /* <DEDUP_REMOVED lines=11> */
.L_x_43149:
[----:B------:R-:W0:-:S10]  /*38690*/  DADD R8, R40, -R40 ;  /* 0x0000000028087229 */ /* 0x000e140000000828 */
[----:B0-----:R-:W-:Y:S02]  /*386a0*/  IMAD.MOV.U32 R10, RZ, RZ, R8 ;  /* 0x000000ffff0a7224 */ /* 0x001fe400078e0008 */
[----:B------:R-:W-:Y:S01]  /*386b0*/  IMAD.MOV.U32 R11, RZ, RZ, R9 ;  /* 0x000000ffff0b7224 */ /* 0x000fe200078e0009 */
[----:B------:R-:W-:Y:S05]  /*386c0*/  BRA `(.L_x_43140) ;  /* 0x000007c000007947 */ /* 0x000fea0003800000 */
.L_x_43129:
        /* <DEDUP_REMOVED lines=16> */
.L_x_43151:
[----:B------:R0:W1:Y:S01]  /*387d0*/  DMUL R2, RZ, R40 ;  /* 0x00000028ff027228 */ /* 0x0000620000000000 */
[----:B------:R-:W-:-:S05]  /*387e0*/  IMAD.MOV.U32 R4, RZ, RZ, RZ ;  /* 0x000000ffff047224 */ /* 0x000fca00078e00ff */
.L_x_43152:
[----:B------:R-:W-:Y:S05]  /*387f0*/  BSYNC B2 ;  /* 0x0000000000027941 */ /* 0x000fea0003800000 */
.L_x_43150:
        /* <DEDUP_REMOVED lines=39> */
.L_x_43154:
[----:B------:R1:W2:Y:S01]  /*38a70*/  DMUL R2, RZ, R40 ;  /* 0x00000028ff027228 */ /* 0x0002a20000000000 */
[----:B------:R-:W-:-:S05]  /*38a80*/  IMAD.MOV.U32 R10, RZ, RZ, RZ ;  /* 0x000000ffff0a7224 */ /* 0x000fca00078e00ff */
.L_x_43155:
[----:B------:R-:W-:Y:S05]  /*38a90*/  BSYNC B2 ;  /* 0x0000000000027941 */ /* 0x000fea0003800000 */
.L_x_43153:
        /* <DEDUP_REMOVED lines=24> */
.L_x_43128:
        /* <DEDUP_REMOVED lines=36> */
.L_x_43157:
[----:B------:R-:W-:Y:S05]  /*38e60*/  BSYNC B0 ;  /* 0x0000000000007941 */ /* 0x000fea0003800000 */
.L_x_43156:
[----:B------:R-:W-:Y:S02]  /*38e70*/  IMAD.MOV.U32 R10, RZ, RZ, R40 ;  /* 0x000000ffff0a7224 */ /* 0x000fe400078e0028 */
[----:B------:R-:W-:Y:S02]  /*38e80*/  IMAD.MOV.U32 R11, RZ, RZ, R41 ;  /* 0x000000ffff0b7224 */ /* 0x000fe400078e0029 */
.L_x_43140:
[----:B012---:R-:W-:Y:S05]  /*38e90*/  BSYNC B1 ;  /* 0x0000000000017941 */ /* 0x007fea0003800000 */
.L_x_43127:
[----:B------:R-:W-:-:S04]  /*38ea0*/  IMAD.MOV.U32 R3, RZ, RZ, 0x10 ;  /* 0x00000010ff037424 */ /* 0x000fc800078e00ff */
[----:B------:R-:W-:-:S06]  /*38eb0*/  IMAD.WIDE.U32 R2, R0, R3, c[0x0][0x170] ;  /* 0x00005c0000027625 */ /* 0x000fcc00078e0003 */
        /* <DEDUP_REMOVED lines=10> */
.L_x_42365:
        /* <DEDUP_REMOVED lines=9> */
[----:B------:R-:W-:-:S12]  /*38ff0*/  @!P0 IMAD.WIDE.U32 R2, R4, R5, c[0x0][0x178] ;  /* 0x00005e0004028625 */ /* 0x000fd800078e0005 */
[----:B------:R-:W-:Y:S01]  /*39000*/  @!P2 IMAD.IADD R8, R0, 0x1, R11 ;  /* 0x000000010008a824 */ /* 0x000fe200078e020b */
[----:B------:R-:W-:Y:S01]  /*39010*/  @!P2 IADD3 R11, R11, 0x80, RZ ;  /* 0x000000800b0ba810 */ /* 0x000fe20007ffe0ff */
[----:B------:R-:W-:Y:S01]  /*39020*/  CS2R R78, SRZ ;  /* 0x00000000004e7805 */ /* 0x000fe2000001ff00 */
[----:B------:R-:W-:Y:S01]  /*39030*/  CS2R R76, SRZ ;  /* 0x00000000004c7805 */ /* 0x000fe2000001ff00 */
[----:B------:R-:W-:Y:S01]  /*39040*/  @!P0 IMAD.WIDE.U32 R4, R4, R5, c[0x0][0x180] ;  /* 0x0000600004048625 */ /* 0x000fe200078e0005 */
[C---:B------:R-:W-:Y:S01]  /*39050*/  ISETP.GE.AND P3, PT, R11.reuse, R84, PT ;  /* 0x000000540b00720c */ /* 0x040fe20003f66270 */
[----:B------:R0:W5:Y:S01]  /*39060*/  @!P0 LDG.E.128 R12, [R2.64] ;  /* 0x00000006020c8981 */ /* 0x000162000c1e1d00 */
[----:B------:R-:W-:Y:S01]  /*39070*/  CS2R R66, SRZ ;  /* 0x0000000000427805 */ /* 0x000fe2000001ff00 */
[----:B------:R-:W-:Y:S01]  /*39080*/  CS2R R64, SRZ ;  /* 0x0000000000407805 */ /* 0x000fe2000001ff00 */
[----:B------:R-:W-:Y:S01]  /*39090*/  CS2R R62, SRZ ;  /* 0x00000000003e7805 */ /* 0x000fe2000001ff00 */
[----:B------:R1:W5:Y:S08]  /*390a0*/  @!P0 LDG.E.128 R76, [R4.64] ;  /* 0x00000006044c8981 */ /* 0x000370000c1e1d00 */
        /* <DEDUP_REMOVED lines=10> */
[----:B------:R-:W-:-:S03]  /*39150*/  CS2R R60, SRZ ;  /* 0x00000000003c7805 */ /* 0x000fc6000001ff00 */
[----:B0-----:R-:W-:-:S04]  /*39160*/  @!P3 IMAD.WIDE.U32 R2, R10, R17, c[0x0][0x178] ;  /* 0x00005e000a02b625 */ /* 0x001fc800078e0011 */
[----:B-1----:R-:W-:Y:S01]  /*39170*/  @!P3 IMAD.WIDE.U32 R4, R10, R17, c[0x0][0x180] ;  /* 0x000060000a04b625 */ /* 0x002fe200078e0011 */
[----:B------:R0:W5:Y:S03]  /*39180*/  @!P3 LDG.E.128 R64, [R2.64] ;  /* 0x000000060240b981 */ /* 0x000166000c1e1d00 */
[----:B------:R-:W-:Y:S01]  /*39190*/  @!P5 IMAD.IADD R10, R0, 0x1, R11 ;  /* 0x00000001000ad824 */ /* 0x000fe200078e020b */
[----:B------:R-:W-:Y:S01]  /*391a0*/  @!P5 IADD3 R11, R11, 0x80, RZ ;  /* 0x000000800b0bd810 */ /* 0x000fe20007ffe0ff */
[----:B------:R1:W5:Y:S01]  /*391b0*/  @!P3 LDG.E.128 R60, [R4.64] ;  /* 0x00000006043cb981 */ /* 0x000362000c1e1d00 */
[----:B------:R-:W-:Y:S02]  /*391c0*/  @!P2 IMAD.MOV.U32 R9, RZ, RZ, 0x10 ;  /* 0x00000010ff09a424 */ /* 0x000fe400078e00ff */
[----:B------:R-:W-:Y:S01]  /*391d0*/  ISETP.GE.AND P3, PT, R11, R84, PT ;  /* 0x000000540b00720c */ /* 0x000fe20003f66270 */
[----:B------:R-:W-:Y:S01]  /*391e0*/  CS2R R68, SRZ ;  /* 0x0000000000447805 */ /* 0x000fe2000001ff00 */
[----:B------:R-:W-:Y:S01]  /*391f0*/  @!P2 IMAD.WIDE.U32 R6, R8, R9, c[0x0][0x178] ;  /* 0x00005e000806a625 */ /* 0x000fe200078e0009 */
[----:B------:R-:W-:-:S03]  /*39200*/  CS2R R74, SRZ ;  /* 0x00000000004a7805 */ /* 0x000fc6000001ff00 */
[----:B------:R-:W-:Y:S01]  /*39210*/  @!P4 IMAD.MOV.U32 R19, RZ, RZ, 0x10 ;  /* 0x00000010ff13c424 */ /* 0x000fe200078e00ff */
[----:B------:R-:W-:Y:S01]  /*39220*/  CS2R R72, SRZ ;  /* 0x0000000000487805 */ /* 0x000fe2000001ff00 */
[----:B------:R2:W5:Y:S01]  /*39230*/  @!P2 LDG.E.128 R68, [R6.64] ;  /* 0x000000060644a981 */ /* 0x000562000c1e1d00 */
[----:B------:R-:W-:-:S04]  /*39240*/  @!P2 IMAD.WIDE.U32 R8, R8, R9, c[0x0][0x180] ;  /* 0x000060000808a625 */ /* 0x000fc800078e0009 */
[CC--:B0-----:R-:W-:Y:S01]  /*39250*/  @!P4 IMAD.WIDE.U32 R2, R16.reuse, R19.reuse, c[0x0][0x180] ;  /* 0x000060001002c625 */ /* 0x0c1fe200078e0013 */
[----:B------:R0:W5:Y:S03]  /*39260*/  @!P2 LDG.E.128 R72, [R8.64] ;  /* 0x000000060848a981 */ /* 0x000166000c1e1d00 */
[----:B--2---:R-:W-:-:S04]  /*39270*/  @!P4 IMAD.WIDE.U32 R6, R16, R19, c[0x0][0x178] ;  /* 0x00005e001006c625 */ /* 0x004fc800078e0013 */
[----:B------:R-:W-:Y:S01]  /*39280*/  @!P3 IMAD.IADD R16, R0, 0x1, R11 ;  /* 0x000000010010b824 */ /* 0x000fe200078e020b */
[----:B------:R-:W-:Y:S01]  /*39290*/  @!P3 IADD3 R11, R11, 0x80, RZ ;  /* 0x000000800b0bb810 */ /* 0x000fe20007ffe0ff */
[----:B------:R-:W-:Y:S01]  /*392a0*/  CS2R R58, SRZ ;  /* 0x00000000003a7805 */ /* 0x000fe2000001ff00 */
[----:B------:R-:W-:Y:S02]  /*392b0*/  CS2R R56, SRZ ;  /* 0x0000000000387805 */ /* 0x000fe4000001ff00 */
[----:B------:R-:W-:Y:S01]  /*392c0*/  ISETP.GE.AND P2, PT, R11, R84, PT ;  /* 0x000000540b00720c */ /* 0x000fe20003f46270 */
[----:B0-----:R-:W-:Y:S01]  /*392d0*/  @!P1 IMAD.MOV.U32 R9, RZ, RZ, 0x10 ;  /* 0x00000010ff099424 */ /* 0x001fe200078e00ff */
[----:B------:R-:W-:Y:S01]  /*392e0*/  CS2R R54, SRZ ;  /* 0x0000000000367805 */ /* 0x000fe2000001ff00 */
[----:B------:R-:W-:Y:S01]  /*392f0*/  CS2R R52, SRZ ;  /* 0x0000000000347805 */ /* 0x000fe2000001ff00 */
[----:B------:R-:W-:Y:S01]  /*39300*/  CS2R R50, SRZ ;  /* 0x0000000000327805 */ /* 0x000fe2000001ff00 */
[----:B------:R-:W-:Y:S01]  /*39310*/  CS2R R48, SRZ ;  /* 0x0000000000307805 */ /* 0x000fe2000001ff00 */
[----:B------:R-:W-:Y:S01]  /*39320*/  @!P5 IMAD.MOV.U32 R17, RZ, RZ, 0x10 ;  /* 0x00000010ff11d424 */ /* 0x000fe200078e00ff */
[----:B------:R0:W5:Y:S01]  /*39330*/  @!P4 LDG.E.128 R56, [R6.64] ;  /* 0x000000060638c981 */ /* 0x000162000c1e1d00 */
[CC--:B-1----:R-:W-:Y:S01]  /*39340*/  @!P1 IMAD.WIDE.U32 R4, R18.reuse, R9.reuse, c[0x0][0x178] ;  /* 0x00005e0012049625 */ /* 0x0c2fe200078e0009 */
[----:B------:R-:W-:Y:S01]  /*39350*/  CS2R R46, SRZ ;  /* 0x00000000002e7805 */ /* 0x000fe2000001ff00 */
[----:B------:R-:W-:Y:S01]  /*39360*/  CS2R R44, SRZ ;  /* 0x00000000002c7805 */ /* 0x000fe2000001ff00 */
[----:B------:R-:W-:Y:S01]  /*39370*/  CS2R R42, SRZ ;  /* 0x00000000002a7805 */ /* 0x000fe2000001ff00 */
[----:B------:R-:W-:Y:S01]  /*39380*/  CS2R R40, SRZ ;  /* 0x0000000000287805 */ /* 0x000fe2000001ff00 */
[----:B------:R1:W5:Y:S01]  /*39390*/  @!P4 LDG.E.128 R52, [R2.64] ;  /* 0x000000060234c981 */ /* 0x000362000c1e1d00 */
[----:B0-----:R-:W-:-:S03]  /*393a0*/  @!P1 IMAD.WIDE.U32 R6, R18, R9, c[0x0][0x180] ;  /* 0x0000600012069625 */ /* 0x001fc600078e0009 */
[----:B------:R0:W5:Y:S01]  /*393b0*/  @!P1 LDG.E.128 R48, [R4.64] ;  /* 0x0000000604309981 */ /* 0x000162000c1e1d00 */
[----:B------:R-:W-:-:S03]  /*393c0*/  @!P5 IMAD.WIDE.U32 R8, R10, R17, c[0x0][0x178] ;  /* 0x00005e000a08d625 */ /* 0x000fc600078e0011 */
[----:B------:R2:W5:Y:S01]  /*393d0*/  @!P1 LDG.E.128 R44, [R6.64] ;  /* 0x00000006062c9981 */ /* 0x000562000c1e1d00 */
[----:B-1----:R-:W-:-:S03]  /*393e0*/  @!P3 IMAD.MOV.U32 R3, RZ, RZ, 0x10 ;  /* 0x00000010ff03b424 */ /* 0x002fc600078e00ff */
[----:B------:R1:W5:Y:S01]  /*393f0*/  @!P5 LDG.E.128 R40, [R8.64] ;  /* 0x000000060828d981 */ /* 0x000362000c1e1d00 */
[----:B0-----:R-:W-:Y:S02]  /*39400*/  @!P2 IMAD.IADD R4, R0, 0x1, R11 ;  /* 0x000000010004a824 */ /* 0x001fe400078e020b */
[----:B------:R-:W-:Y:S02]  /*39410*/  @!P2 IMAD.MOV.U32 R5, RZ, RZ, 0x10 ;  /* 0x00000010ff05a424 */ /* 0x000fe400078e00ff */
[----:B--2---:R-:W-:Y:S01]  /*39420*/  @!P5 IMAD.WIDE.U32 R6, R10, R17, c[0x0][0x180] ;  /* 0x000060000a06d625 */ /* 0x004fe200078e0011 */
[----:B------:R-:W-:Y:S01]  /*39430*/  CS2R R38, SRZ ;  /* 0x0000000000267805 */ /* 0x000fe2000001ff00 */
[----:B------:R-:W-:Y:S01]  /*39440*/  CS2R R36, SRZ ;  /* 0x0000000000247805 */ /* 0x000fe2000001ff00 */
[----:B------:R-:W-:Y:S01]  /*39450*/  CS2R R34, SRZ ;  /* 0x0000000000227805 */ /* 0x000fe2000001ff00 */
[CC--:B-1----:R-:W-:Y:S01]  /*39460*/  @!P3 IMAD.WIDE.U32 R8, R16.reuse, R3.reuse, c[0x0][0x178] ;  /* 0x00005e001008b625 */ /* 0x0c2fe200078e0003 */
[----:B------:R-:W-:Y:S01]  /*39470*/  CS2R R32, SRZ ;  /* 0x0000000000207805 */ /* 0x000fe2000001ff00 */
[----:B------:R-:W-:Y:S01]  /*39480*/  CS2R R30, SRZ ;  /* 0x00000000001e7805 */ /* 0x000fe2000001ff00 */
[----:B------:R-:W-:Y:S01]  /*39490*/  CS2R R28, SRZ ;  /* 0x00000000001c7805 */ /* 0x000fe2000001ff00 */
[----:B------:R-:W-:Y:S01]  /*394a0*/  @!P3 IMAD.WIDE.U32 R10, R16, R3, c[0x0][0x180] ;  /* 0x00006000100ab625 */ /* 0x000fe200078e0003 */
[----:B------:R-:W-:Y:S01]  /*394b0*/  CS2R R26, SRZ ;  /* 0x00000000001a7805 */ /* 0x000fe2000001ff00 */
[----:B------:R-:W-:Y:S01]  /*394c0*/  CS2R R24, SRZ ;  /* 0x0000000000187805 */ /* 0x000fe2000001ff00 */
[----:B------:R-:W-:Y:S01]  /*394d0*/  CS2R R22, SRZ ;  /* 0x0000000000167805 */ /* 0x000fe2000001ff00 */
[----:B------:R-:W-:Y:S01]  /*394e0*/  CS2R R20, SRZ ;  /* 0x0000000000147805 */ /* 0x000fe2000001ff00 */
[CC--:B------:R-:W-:Y:S01]  /*394f0*/  @!P2 IMAD.WIDE.U32 R2, R4.reuse, R5.reuse, c[0x0][0x178] ;  /* 0x00005e000402a625 */ /* 0x0c0fe200078e0005 */
[----:B------:R0:W5:Y:S03]  /*39500*/  @!P5 LDG.E.128 R36, [R6.64] ;  /* 0x000000060624d981 */ /* 0x000166000c1e1d00 */
[----:B------:R-:W-:Y:S01]  /*39510*/  @!P2 IMAD.WIDE.U32 R4, R4, R5, c[0x0][0x180] ;  /* 0x000060000404a625 */ /* 0x000fe200078e0005 */
[----:B------:R0:W5:Y:S04]  /*39520*/  @!P3 LDG.E.128 R32, [R8.64] ;  /* 0x000000060820b981 */ /* 0x000168000c1e1d00 */
        /* <DEDUP_REMOVED lines=9> */
[----:B------:R2:W3:-:S10]  /*395c0*/  DADD R80, -RZ, |R12| ;  /* 0x00000000ff507229 */ /* 0x0004d4000000050c */
[----:B-1----:R-:W-:Y:S05]  /*395d0*/  @P0 BRA `(.L_x_43161) ;  /* 0x00004ec000000947 */ /* 0x002fea0003800000 */
[----:B0-23--:R-:W-:-:S04]  /*395e0*/  DADD R6, -RZ, |R14| ;  /* 0x00000000ff067229 */ /* 0x00dfc8000000050e */
        /* <DEDUP_REMOVED lines=87> */
.L_x_43167:
        /* <DEDUP_REMOVED lines=23> */
.L_x_43170:
[----:B------:R-:W-:Y:S05]  /*39cd0*/  BSYNC B4 ;  /* 0x0000000000047941 */ /* 0x000fea0003800000 */
.L_x_43169:
        /* <DEDUP_REMOVED lines=15> */
.L_x_43168:
[----:B------:R-:W-:Y:S05]  /*39dd0*/  BSYNC B3 ;  /* 0x0000000000037941 */ /* 0x000fea0003800000 */
.L_x_43166:
        /* <DEDUP_REMOVED lines=22> */
.L_x_43172:
[----:B------:R-:W-:Y:S05]  /*39f40*/  BSYNC B3 ;  /* 0x0000000000037941 */ /* 0x000fea0003800000 */
.L_x_43171:
        /* <DEDUP_REMOVED lines=43> */
.L_x_43174:
[----:B------:R-:W-:-:S04]  /*3a200*/  ISETP.GE.AND P0, PT, R13, RZ, PT ;  /* 0x000000ff0d00720c */ /* 0x000fc80003f06270 */
[----:B------:R-:W-:Y:S02]  /*3a210*/  FSEL R2, RZ, 3.37028055040000000000e+12, P0 ;  /* 0x54442d18ff027808 */ /* 0x000fe40000000000 */
[----:B------:R-:W-:Y:S02]  /*3a220*/  FSEL R3, RZ, 2.1426990032196044922, P0 ;  /* 0x400921fbff037808 */ /* 0x000fe40000000000 */
.L_x_43175:
[----:B------:R-:W-:Y:S05]  /*3a230*/  BSYNC B0 ;  /* 0x0000000000007941 */ /* 0x000fea0003800000 */
.L_x_43173:
[----:B------:R0:W3:Y:S02]  /*3a240*/  DADD R12, |R12|, |R14| ;  /* 0x000000000c0c7229 */ /* 0x0000e4000000060e */
[----:B0-----:R-:W-:Y:S02]  /*3a250*/  LOP3.LUT R15, R3, 0x80000000, R15, 0xb8, !PT ;  /* 0x80000000030f7812 */ /* 0x001fe400078eb80f */
[----:B-12---:R-:W-:-:S04]  /*3a260*/  DMUL R10, R10, 0.5 ;  /* 0x3fe000000a0a7828 */ /* 0x006fc80000000000 */
[----:B---3--:R-:W0:-:S06]  /*3a270*/  DSETP.GTU.AND P0, PT, |R12|, +INF , PT ;  /* 0x7ff000000c00742a */ /* 0x008e0c0003f0c200 */
[----:B0-----:R-:W-:Y:S02]  /*3a280*/  FSEL R2, R12, R2, P0 ;  /* 0x000000020c027208 */ /* 0x001fe40000000000 */
[----:B------:R-:W-:Y:S01]  /*3a290*/  FSEL R3, R13, R15, P0 ;  /* 0x0000000f0d037208 */ /* 0x000fe20000000000 */
[----:B------:R-:W-:Y:S05]  /*3a2a0*/  BRA `(.L_x_43176) ;  /* 0x00004b4000007947 */ /* 0x000fea0003800000 */
.L_x_43165:
        /* <DEDUP_REMOVED lines=79> */
.L_x_43179:
[----:B------:R-:W-:Y:S05]  /*3a7a0*/  BSYNC B0 ;  /* 0x0000000000007941 */ /* 0x000fea0003800000 */
.L_x_43178:
[----:B------:R-:W-:Y:S01]  /*3a7b0*/  BSSY B3, `(.L_x_43180) ;  /* 0x0000009000037945 */ /* 0x000fe20003800000 */
[----:B------:R-:W-:Y:S05]  /*3a7c0*/  @P4 BRA P5, `(.L_x_43181) ;  /* 0x0000007000004947 */ /* 0x000fea0002800000 */
[----:B------:R-:W-:Y:S01]  /*3a7d0*/  IMAD.MOV.U32 R6, RZ, RZ, R16 ;  /* 0x000000ffff067224 */ /* 0x000fe200078e0010 */
[----:B0-----:R-:W-:Y:S01]  /*3a7e0*/  MOV R2, 0x3a830 ;  /* 0x0003a83000027802 */ /* 0x001fe20000000f00 */
[----:B------:R-:W-:Y:S02]  /*3a7f0*/  IMAD.MOV.U32 R3, RZ, RZ, R17 ;  /* 0x000000ffff037224 */ /* 0x000fe400078e0011 */
[----:B------:R-:W-:Y:S02]  /*3a800*/  IMAD.MOV.U32 R4, RZ, RZ, R18 ;  /* 0x000000ffff047224 */ /* 0x000fe400078e0012 */
[----:B------:R-:W-:Y:S02]  /*3a810*/  IMAD.MOV.U32 R5, RZ, RZ, R19 ;  /* 0x000000ffff057224 */ /* 0x000fe400078e0013 */
[----:B-1----:R-:W-:Y:S05]  /*3a820*/  CALL.REL.NOINC `($__internal_76_$__cuda_sm20_div_rn_f64_full) ;  /* 0x0003826000007944 */ /* 0x002fea0003c00000 */
[----:B------:R-:W-:Y:S02]  /*3a830*/  IMAD.MOV.U32 R5, RZ, RZ, R3 ;  /* 0x000000ffff057224 */ /* 0x000fe400078e0003 */
.L_x_43181:
[----:B------:R-:W-:Y:S05]  /*3a840*/  BSYNC B3 ;  /* 0x0000000000037941 */ /* 0x000fea0003800000 */
.L_x_43180:
        /* <DEDUP_REMOVED lines=43> */
.L_x_43183:
[----:B------:R-:W-:-:S04]  /*3ab00*/  ISETP.GE.AND P0, PT, R13, RZ, PT ;  /* 0x000000ff0d00720c */ /* 0x000fc80003f06270 */
[----:B0-----:R-:W-:Y:S02]  /*3ab10*/  FSEL R2, RZ, 3.37028055040000000000e+12, P0 ;  /* 0x54442d18ff027808 */ /* 0x001fe40000000000 */
[----:B------:R-:W-:Y:S02]  /*3ab20*/  FSEL R3, RZ, 2.1426990032196044922, P0 ;  /* 0x400921fbff037808 */ /* 0x000fe40000000000 */
.L_x_43184:
[----:B------:R-:W-:Y:S05]  /*3ab30*/  BSYNC B0 ;  /* 0x0000000000007941 */ /* 0x000fea0003800000 */
.L_x_43182:
[----:B------:R0:W2:Y:S02]  /*3ab40*/  DADD R12, |R12|, |R14| ;  /* 0x000000000c0c7229 */ /* 0x0000a4000000060e */
[----:B0-----:R-:W-:Y:S02]  /*3ab50*/  LOP3.LUT R15, R3, 0x80000000, R15, 0xb8, !PT ;  /* 0x80000000030f7812 */ /* 0x001fe400078eb80f */
[----:B-1----:R-:W-:-:S04]  /*3ab60*/  DMUL R10, R10, 0.5 ;  /* 0x3fe000000a0a7828 */ /* 0x002fc80000000000 */
[----:B--2---:R-:W0:-:S06]  /*3ab70*/  DSETP.GTU.AND P0, PT, |R12|, +INF , PT ;  /* 0x7ff000000c00742a */ /* 0x004e0c0003f0c200 */
[----:B0-----:R-:W-:Y:S02]  /*3ab80*/  FSEL R2, R12, R2, P0 ;  /* 0x000000020c027208 */ /* 0x001fe40000000000 */
[----:B------:R-:W-:Y:S01]  /*3ab90*/  FSEL R3, R13, R15, P0 ;  /* 0x0000000f0d037208 */ /* 0x000fe20000000000 */
[----:B------:R-:W-:Y:S05]  /*3aba0*/  BRA `(.L_x_43176) ;  /* 0x0000424000007947 */ /* 0x000fea0003800000 */
.L_x_43177:
        /* <DEDUP_REMOVED lines=28> */
.L_x_43186:
        /* <DEDUP_REMOVED lines=76> */
.L_x_43185:
        /* <DEDUP_REMOVED lines=79> */
.L_x_43188:
        /* <DEDUP_REMOVED lines=23> */
.L_x_43191:
[----:B------:R-:W-:Y:S05]  /*3b890*/  BSYNC B4 ;  /* 0x0000000000047941 */ /* 0x000fea0003800000 */
.L_x_43190:
        /* <DEDUP_REMOVED lines=15> */
.L_x_43189:
[----:B------:R-:W-:Y:S05]  /*3b990*/  BSYNC B3 ;  /* 0x0000000000037941 */ /* 0x000fea0003800000 */
.L_x_43187:
[----:B------:R-:W-:Y:S01]  /*3b9a0*/  DADD R6, -RZ, |R14| ;  /* 0x00000000ff067229 */ /* 0x000fe2000000050e */
[----:B0-----:R-:W-:Y:S01]  /*3b9b0*/  IMAD.MOV.U32 R2, RZ, RZ, 0x1 ;  /* 0x00000001ff027424 */ /* 0x001fe200078e00ff */
[----:B------:R-:W-:Y:S02]  /*3b9c0*/  BSSY B3, `(.L_x_43192) ;  /* 0x000001b000037945 */ /* 0x000fe40003800000 */
[----:B------:R-:W-:-:S04]  /*3b9d0*/  DADD R8, -RZ, |R12| ;  /* 0x00000000ff087229 */ /* 0x000fc8000000050c */
[----:B------:R-:W0:-:S06]  /*3b9e0*/  DSETP.GEU.AND P0, PT, |R12|, |R14|, PT ;  /* 0x4000000e0c00722a */ /* 0x000e0c0003f0e200 */
        /* <DEDUP_REMOVED lines=24> */
.L_x_43193:
[----:B------:R-:W-:Y:S05]  /*3bb70*/  BSYNC B3 ;  /* 0x0000000000037941 */ /* 0x000fea0003800000 */
.L_x_43192:
        /* <DEDUP_REMOVED lines=44> */
.L_x_43195:
[----:B------:R-:W-:-:S04]  /*3be40*/  ISETP.GE.AND P0, PT, R13, RZ, PT ;  /* 0x000000ff0d00720c */ /* 0x000fc80003f06270 */
[----:B------:R-:W-:Y:S02]  /*3be50*/  FSEL R2, RZ, 3.37028055040000000000e+12, P0 ;  /* 0x54442d18ff027808 */ /* 0x000fe40000000000 */
[----:B------:R-:W-:Y:S02]  /*3be60*/  FSEL R3, RZ, 2.1426990032196044922, P0 ;  /* 0x400921fbff037808 */ /* 0x000fe40000000000 */
.L_x_43196:
[----:B------:R-:W-:Y:S05]  /*3be70*/  BSYNC B0 ;  /* 0x0000000000007941 */ /* 0x000fea0003800000 */
.L_x_43194:
[----:B------:R0:W3:Y:S02]  /*3be80*/  DADD R12, |R12|, |R14| ;  /* 0x000000000c0c7229 */ /* 0x0000e4000000060e */
[----:B0-----:R-:W-:Y:S02]  /*3be90*/  LOP3.LUT R15, R3, 0x80000000, R15, 0xb8, !PT ;  /* 0x80000000030f7812 */ /* 0x001fe400078eb80f */
[----:B-12---:R-:W-:-:S04]  /*3bea0*/  DMUL R10, R16, 0.5 ;  /* 0x3fe00000100a7828 */ /* 0x006fc80000000000 */
[----:B---3--:R-:W0:-:S06]  /*3beb0*/  DSETP.GTU.AND P0, PT, |R12|, +INF , PT ;  /* 0x7ff000000c00742a */ /* 0x008e0c0003f0c200 */
[----:B0-----:R-:W-:Y:S02]  /*3bec0*/  FSEL R2, R12, R2, P0 ;  /* 0x000000020c027208 */ /* 0x001fe40000000000 */
[----:B------:R-:W-:Y:S01]  /*3bed0*/  FSEL R3, R13, R15, P0 ;  /* 0x0000000f0d037208 */ /* 0x000fe20000000000 */
[----:B------:R-:W-:Y:S05]  /*3bee0*/  BRA `(.L_x_43176) ;  /* 0x00002f0000007947 */ /* 0x000fea0003800000 */
.L_x_43164:
        /* <DEDUP_REMOVED lines=111> */
.L_x_43198:
[----:B------:R-:W-:Y:S05]  /*3c5e0*/  BSYNC B0 ;  /* 0x0000000000007941 */ /* 0x000fea0003800000 */
.L_x_43197:
        /* <DEDUP_REMOVED lines=9> */
.L_x_43200:
[----:B------:R-:W-:Y:S05]  /*3c680*/  BSYNC B3 ;  /* 0x0000000000037941 */ /* 0x000fea0003800000 */
.L_x_43199:
        /* <DEDUP_REMOVED lines=43> */
.L_x_43202:
[----:B------:R-:W-:-:S04]  /*3c940*/  ISETP.GE.AND P0, PT, R13, RZ, PT ;  /* 0x000000ff0d00720c */ /* 0x000fc80003f06270 */
[----:B0-----:R-:W-:Y:S02]  /*3c950*/  FSEL R2, RZ, 3.37028055040000000000e+12, P0 ;  /* 0x54442d18ff027808 */ /* 0x001fe40000000000 */
[----:B------:R-:W-:Y:S02]  /*3c960*/  FSEL R3, RZ, 2.1426990032196044922, P0 ;  /* 0x400921fbff037808 */ /* 0x000fe40000000000 */
.L_x_43203:
[----:B------:R-:W-:Y:S05]  /*3c970*/  BSYNC B0 ;  /* 0x0000000000007941 */ /* 0x000fea0003800000 */
.L_x_43201:
[----:B------:R0:W2:Y:S02]  /*3c980*/  DADD R12, |R12|, |R14| ;  /* 0x000000000c0c7229 */ /* 0x0000a4000000060e */
[----:B0-----:R-:W-:-:S04]  /*3c990*/  LOP3.LUT R15, R3, 0x80000000, R15, 0xb8, !PT ;  /* 0x80000000030f7812 */ /* 0x001fc800078eb80f */
[----:B--2---:R-:W0:-:S06]  /*3c9a0*/  DSETP.GTU.AND P0, PT, |R12|, +INF , PT ;  /* 0x7ff000000c00742a */ /* 0x004e0c0003f0c200 */
[----:B0-----:R-:W-:Y:S02]  /*3c9b0*/  FSEL R2, R12, R2, P0 ;  /* 0x000000020c027208 */ /* 0x001fe40000000000 */
[----:B------:R-:W-:Y:S01]  /*3c9c0*/  FSEL R3, R13, R15, P0 ;  /* 0x0000000f0d037208 */ /* 0x000fe20000000000 */
[----:B------:R-:W-:Y:S05]  /*3c9d0*/  BRA `(.L_x_43176) ;  /* 0x0000241000007947 */ /* 0x000fea0003800000 */
.L_x_43163:
        /* <DEDUP_REMOVED lines=70> */
.L_x_43206:
        /* <DEDUP_REMOVED lines=23> */
.L_x_43209:
[----:B------:R-:W-:Y:S05]  /*3cfb0*/  BSYNC B4 ;  /* 0x0000000000047941 */ /* 0x000fea0003800000 */
.L_x_43208:
        /* <DEDUP_REMOVED lines=15> */
.L_x_43207:
[----:B------:R-:W-:Y:S05]  /*3d0b0*/  BSYNC B3 ;  /* 0x0000000000037941 */ /* 0x000fea0003800000 */
.L_x_43205:
        /* <DEDUP_REMOVED lines=44> */
.L_x_43204:
        /* <DEDUP_REMOVED lines=46> */
.L_x_43162:
        /* <DEDUP_REMOVED lines=22> */
[----:B------:R-:W-:Y:S05]  /*3d7c0*/  CALL.REL.NOINC `($__internal_76_$__cuda_sm20_div_rn_f64_full) ;  /* 0x000352c000007944 */ /* 0x000fea0003c00000 */
[----:B------:R-:W-:Y:S02]  /*3d7d0*/  IMAD.MOV.U32 R5, RZ, RZ, R3 ;  /* 0x000000ffff057224 */ /* 0x000fe400078e0003 */
.L_x_43211:
[----:B------:R-:W-:Y:S05]  /*3d7e0*/  BSYNC B3 ;  /* 0x0000000000037941 */ /* 0x000fea0003800000 */
.L_x_43210:
        /* <DEDUP_REMOVED lines=23> */
[----:B-1----:R-:W-:Y:S05]  /*3d960*/  CALL.REL.NOINC `($__internal_76_$__cuda_sm20_div_rn_f64_full) ;  /* 0x0003512000007944 */ /* 0x002fea0003c00000 */
[----:B------:R-:W-:Y:S02]  /*3d970*/  IMAD.MOV.U32 R2, RZ, RZ, R4 ;  /* 0x000000ffff027224 */ /* 0x000fe400078e0004 */
.L_x_43213:
[----:B------:R-:W-:Y:S05]  /*3d980*/  BSYNC B3 ;  /* 0x0000000000037941 */ /* 0x000fea0003800000 */
.L_x_43212:
        /* <DEDUP_REMOVED lines=112> */
.L_x_43215:
[----:B------:R-:W-:Y:S05]  /*3e090*/  BSYNC B0 ;  /* 0x0000000000007941 */ /* 0x000fea0003800000 */
.L_x_43214:
[----:B------:R-:W-:Y:S01]  /*3e0a0*/  BSSY B3, `(.L_x_43216) ;  /* 0x0000009000037945 */ /* 0x000fe20003800000 */
[----:B------:R-:W-:Y:S05]  /*3e0b0*/  @P4 BRA P5, `(.L_x_43217) ;  /* 0x0000007000004947 */ /* 0x000fea0002800000 */
[----:B------:R-:W-:Y:S01]  /*3e0c0*/  IMAD.MOV.U32 R6, RZ, RZ, R16 ;  /* 0x000000ffff067224 */ /* 0x000fe200078e0010 */
[----:B0-----:R-:W-:Y:S01]  /*3e0d0*/  MOV R2, 0x3e120 ;  /* 0x0003e12000027802 */ /* 0x001fe20000000f00 */
[----:B------:R-:W-:Y:S02]  /*3e0e0*/  IMAD.MOV.U32 R3, RZ, RZ, R17 ;  /* 0x000000ffff037224 */ /* 0x000fe400078e0011 */
[----:B------:R-:W-:Y:S02]  /*3e0f0*/  IMAD.MOV.U32 R4, RZ, RZ, R18 ;  /* 0x000000ffff047224 */ /* 0x000fe400078e0012 */
[----:B------:R-:W-:Y:S02]  /*3e100*/  IMAD.MOV.U32 R5, RZ, RZ, R19 ;  /* 0x000000ffff057224 */ /* 0x000fe400078e0013 */
[----:B-12---:R-:W-:Y:S05]  /*3e110*/  CALL.REL.NOINC `($__internal_76_$__cuda_sm20_div_rn_f64_full) ;  /* 0x0003497000007944 */ /* 0x006fea0003c00000 */
[----:B------:R-:W-:Y:S02]  /*3e120*/  IMAD.MOV.U32 R5, RZ, RZ, R3 ;  /* 0x000000ffff057224 */ /* 0x000fe400078e0003 */
.L_x_43217:
[----:B------:R-:W-:Y:S05]  /*3e130*/  BSYNC B3 ;  /* 0x0000000000037941 */ /* 0x000fea0003800000 */
.L_x_43216:
        /* <DEDUP_REMOVED lines=43> */
.L_x_43219:
[----:B------:R-:W-:-:S04]  /*3e3f0*/  ISETP.GE.AND P0, PT, R13, RZ, PT ;  /* 0x000000ff0d00720c */ /* 0x000fc80003f06270 */
[----:B0-----:R-:W-:Y:S02]  /*3e400*/  FSEL R2, RZ, 3.37028055040000000000e+12, P0 ;  /* 0x54442d18ff027808 */ /* 0x001fe40000000000 */
[----:B------:R-:W-:Y:S02]  /*3e410*/  FSEL R3, RZ, 2.1426990032196044922, P0 ;  /* 0x400921fbff037808 */ /* 0x000fe40000000000 */
.L_x_43220:
[----:B------:R-:W-:Y:S05]  /*3e420*/  BSYNC B0 ;  /* 0x0000000000007941 */ /* 0x000fea0003800000 */
.L_x_43218:
[----:B------:R0:W3:Y:S02]  /*3e430*/  DADD R12, |R12|, |R14| ;  /* 0x000000000c0c7229 */ /* 0x0000e4000000060e */
[----:B0-----:R-:W-:Y:S02]  /*3e440*/  LOP3.LUT R15, R3, 0x80000000, R15, 0xb8, !PT ;  /* 0x80000000030f7812 */ /* 0x001fe400078eb80f */
[----:B--2---:R-:W-:-:S04]  /*3e450*/  DADD R10, R10, 1 ;  /* 0x3ff000000a0a7429 */ /* 0x004fc80000000000 */
[----:B---3--:R-:W0:-:S06]  /*3e460*/  DSETP.GTU.AND P0, PT, |R12|, +INF , PT ;  /* 0x7ff000000c00742a */ /* 0x008e0c0003f0c200 */
[----:B0-----:R-:W-:Y:S02]  /*3e470*/  FSEL R2, R12, R2, P0 ;  /* 0x000000020c027208 */ /* 0x001fe40000000000 */
[----:B------:R-:W-:Y:S01]  /*3e480*/  FSEL R3, R13, R15, P0 ;  /* 0x0000000f0d037208 */ /* 0x000fe20000000000 */
[----:B------:R-:W-:Y:S05]  /*3e490*/  BRA `(.L_x_43176) ;  /* 0x0000095000007947 */ /* 0x000fea0003800000 */
.L_x_43161:
[----:B--23--:R-:W1:Y:S01]  /*3e4a0*/  DSETP.GEU.AND P0, PT, |R14|, 1.4916681462400413487e-154, PT ;  /* 0x200000000e00742a */ /* 0x00ce620003f0e200 */
[----:B0-----:R-:W-:Y:S01]  /*3e4b0*/  IMAD.MOV.U32 R6, RZ, RZ, 0x1 ;  /* 0x00000001ff067424 */ /* 0x001fe200078e00ff */
[----:B------:R-:W-:Y:S01]  /*3e4c0*/  BSSY B0, `(.L_x_43221) ;  /* 0x0000056000007945 */ /* 0x000fe20003800000 */
[----:B------:R-:W-:Y:S01]  /*3e4d0*/  IMAD.MOV.U32 R88, RZ, RZ, -0x3ff ;  /* 0xfffffc01ff587424 */ /* 0x000fe200078e00ff */
[----:B------:R-:W-:-:S04]  /*3e4e0*/  DADD R18, -RZ, |R14| ;  /* 0x00000000ff127229 */ /* 0x000fc8000000050e */
[----:B-1----:R-:W-:-:S04]  /*3e4f0*/  DSETP.LT.AND P0, PT, |R12|, 1.4916681462400413487e-154, !P0 ;  /* 0x200000000c00742a */ /* 0x002fc80004701200 */
        /* <DEDUP_REMOVED lines=82> */
.L_x_43222:
[----:B------:R-:W-:Y:S05]  /*3ea20*/  BSYNC B0 ;  /* 0x0000000000007941 */ /* 0x000fea0003800000 */
.L_x_43221:
[----:B------:R-:W-:Y:S01]  /*3ea30*/  BSSY B3, `(.L_x_43223) ;  /* 0x0000008000037945 */ /* 0x000fe20003800000 */
[----:B------:R-:W-:Y:S05]  /*3ea40*/  @P4 BRA P5, `(.L_x_43224) ;  /* 0x0000006000004947 */ /* 0x000fea0002800000 */
[----:B0-----:R-:W-:Y:S01]  /*3ea50*/  IMAD.MOV.U32 R6, RZ, RZ, R2 ;  /* 0x000000ffff067224 */ /* 0x001fe200078e0002 */
[----:B------:R-:W-:Y:S01]  /*3ea60*/  MOV R2, 0x3eaa0 ;  /* 0x0003eaa000027802 */ /* 0x000fe20000000f00 */
[----:B------:R-:W-:Y:S02]  /*3ea70*/  IMAD.MOV.U32 R4, RZ, RZ, R16 ;  /* 0x000000ffff047224 */ /* 0x000fe400078e0010 */
[----:B------:R-:W-:Y:S02]  /*3ea80*/  IMAD.MOV.U32 R5, RZ, RZ, R17 ;  /* 0x000000ffff057224 */ /* 0x000fe400078e0011 */
[----:B-1----:R-:W-:Y:S05]  /*3ea90*/  CALL.REL.NOINC `($__internal_76_$__cuda_sm20_div_rn_f64_full) ;  /* 0x00033ff000007944 */ /* 0x002fea0003c00000 */
[----:B------:R-:W-:Y:S02]  /*3eaa0*/  IMAD.MOV.U32 R5, RZ, RZ, R3 ;  /* 0x000000ffff057224 */ /* 0x000fe400078e0003 */
.L_x_43224:
[----:B------:R-:W-:Y:S05]  /*3eab0*/  BSYNC B3 ;  /* 0x0000000000037941 */ /* 0x000fea0003800000 */
.L_x_43223:
        /* <DEDUP_REMOVED lines=43> */
.L_x_43226:
[----:B------:R-:W-:Y:S02]  /*3ed70*/  FSEL R2, RZ, 3.37028055040000000000e+12, P2 ;  /* 0x54442d18ff027808 */ /* 0x000fe40001000000 */
[----:B------:R-:W-:Y:S02]  /*3ed80*/  FSEL R3, RZ, 2.1426990032196044922, P2 ;  /* 0x400921fbff037808 */ /* 0x000fe40001000000 */
.L_x_43227:
[----:B------:R-:W-:Y:S05]  /*3ed90*/  BSYNC B0 ;  /* 0x0000000000007941 */ /* 0x000fea0003800000 */
.L_x_43225:
[----:B------:R0:W2:Y:S02]  /*3eda0*/  DADD R12, |R12|, |R14| ;  /* 0x000000000c0c7229 */ /* 0x0000a4000000060e */
[----:B0-----:R-:W-:-:S04]  /*3edb0*/  LOP3.LUT R15, R3, 0x80000000, R15, 0xb8, !PT ;  /* 0x80000000030f7812 */ /* 0x001fc800078eb80f */
[----:B--2---:R-:W0:-:S06]  /*3edc0*/  DSETP.GTU.AND P0, PT, |R12|, +INF , PT ;  /* 0x7ff000000c00742a */ /* 0x004e0c0003f0c200 */
[----:B0-----:R-:W-:Y:S02]  /*3edd0*/  FSEL R2, R12, R2, P0 ;  /* 0x000000020c027208 */ /* 0x001fe40000000000 */
[----:B------:R-:W-:Y:S02]  /*3ede0*/  FSEL R3, R13, R15, P0 ;  /* 0x0000000f0d037208 */ /* 0x000fe40000000000 */
.L_x_43176:
[----:B------:R-:W-:Y:S05]  /*3edf0*/  BSYNC B2 ;  /* 0x0000000000027941 */ /* 0x000fea0003800000 */
.L_x_43160:
[----:B------:R-:W0:-:S04]  /*3ee00*/  DMUL R8, R2, R76 ;  /* 0x0000004c02087228 */ /* 0x000e080000000000 */
        /* <DEDUP_REMOVED lines=51> */
.L_x_43233:
[----:B------:R-:W-:Y:S05]  /*3f140*/  BSYNC B0 ;  /* 0x0000000000007941 */ /* 0x000fea0003800000 */
.L_x_43232:
        /* <DEDUP_REMOVED lines=15> */
.L_x_43235:
[----:B0-----:R0:W2:Y:S01]  /*3f240*/  DMUL R2, RZ, R8 ;  /* 0x00000008ff027228 */ /* 0x0010a20000000000 */
[----:B------:R-:W-:-:S05]  /*3f250*/  IMAD.MOV.U32 R4, RZ, RZ, RZ ;  /* 0x000000ffff047224 */ /* 0x000fca00078e00ff */
.L_x_43236:
[----:B------:R-:W-:Y:S05]  /*3f260*/  BSYNC B2 ;  /* 0x0000000000027941 */ /* 0x000fea0003800000 */
.L_x_43234:
        /* <DEDUP_REMOVED lines=39> */
.L_x_43238:
[----:B------:R2:W3:Y:S01]  /*3f4e0*/  DMUL R2, RZ, R8 ;  /* 0x00000008ff027228 */ /* 0x0004e20000000000 */
[----:B------:R-:W-:-:S05]  /*3f4f0*/  IMAD.MOV.U32 R14, RZ, RZ, RZ ;  /* 0x000000ffff0e7224 */ /* 0x000fca00078e00ff */
.L_x_43239:
[----:B------:R-:W-:Y:S05]  /*3f500*/  BSYNC B2 ;  /* 0x0000000000027941 */ /* 0x000fea0003800000 */
.L_x_43237:
        /* <DEDUP_REMOVED lines=25> */
.L_x_43231:
        /* <DEDUP_REMOVED lines=38> */
.L_x_43241:
[----:B------:R-:W-:Y:S05]  /*3f900*/  BSYNC B0 ;  /* 0x0000000000007941 */ /* 0x000fea0003800000 */
.L_x_43240:
        /* <DEDUP_REMOVED lines=15> */
.L_x_43243:
[----:B0-----:R0:W2:Y:S01]  /*3fa00*/  DMUL R2, RZ, R8 ;  /* 0x00000008ff027228 */ /* 0x0010a20000000000 */
[----:B------:R-:W-:-:S05]  /*3fa10*/  IMAD.MOV.U32 R4, RZ, RZ, RZ ;  /* 0x000000ffff047224 */ /* 0x000fca00078e00ff */
.L_x_43244:
[----:B------:R-:W-:Y:S05]  /*3fa20*/  BSYNC B2 ;  /* 0x0000000000027941 */ /* 0x000fea0003800000 */
.L_x_43242:
        /* <DEDUP_REMOVED lines=39> */
.L_x_43246:
[----:B------:R2:W3:Y:S01]  /*3fca0*/  DMUL R2, RZ, R8 ;  /* 0x00000008ff027228 */ /* 0x0004e20000000000 */
[----:B------:R-:W-:-:S05]  /*3fcb0*/  IMAD.MOV.U32 R14, RZ, RZ, RZ ;  /* 0x000000ffff0e7224 */ /* 0x000fca00078e00ff */
.L_x_43247:
[----:B------:R-:W-:Y:S05]  /*3fcc0*/  BSYNC B2 ;  /* 0x0000000000027941 */ /* 0x000fea0003800000 */
.L_x_43245:
        /* <DEDUP_REMOVED lines=16> */
[----:B--2---:R2:W5:Y:S02]  /*3fdd0*/  DFMA R16, R80, R16, R18 ;  /* 0x000000105010722b */ /* 0x0045640000000012 */
[----:B--2---:R-:W-:-:S04]  /*3fde0*/  IMAD.MOV.U32 R18, RZ, RZ, RZ ;  /* 0x000000ffff127224 */ /* 0x004fc800078e00ff */
        /* <DEDUP_REMOVED lines=21> */
.L_x_43230:
        /* <DEDUP_REMOVED lines=11> */
.L_x_43248:
[----:B------:R-:W0:-:S10]  /*3fff0*/  DADD R16, R8, -R8 ;  /* 0x0000000008107229 */ /* 0x000e140000000808 */
[----:B0-----:R-:W-:Y:S02]  /*40000*/  IMAD.MOV.U32 R18, RZ, RZ, R16 ;  /* 0x000000ffff127224 */ /* 0x001fe400078e0010 */
[----:B------:R-:W-:Y:S01]  /*40010*/  IMAD.MOV.U32 R19, RZ, RZ, R17 ;  /* 0x000000ffff137224 */ /* 0x000fe200078e0011 */
[----:B------:R-:W-:Y:S05]  /*40020*/  BRA `(.L_x_43159) ;  /* 0x000007c000007947 */ /* 0x000fea0003800000 */
.L_x_43229:
        /* <DEDUP_REMOVED lines=16> */
.L_x_43250:
[----:B------:R0:W1:Y:S01]  /*40130*/  DMUL R2, RZ, R8 ;  /* 0x00000008ff027228 */ /* 0x0000620000000000 */
[----:B------:R-:W-:-:S05]  /*40140*/  IMAD.MOV.U32 R4, RZ, RZ, RZ ;  /* 0x000000ffff047224 */ /* 0x000fca00078e00ff */
.L_x_43251:
[----:B------:R-:W-:Y:S05]  /*40150*/  BSYNC B2 ;  /* 0x0000000000027941 */ /* 0x000fea0003800000 */
.L_x_43249:
        /* <DEDUP_REMOVED lines=39> */
.L_x_43253:
[----:B------:R1:W2:Y:S01]  /*403d0*/  DMUL R2, RZ, R8 ;  /* 0x00000008ff027228 */ /* 0x0002a20000000000 */
[----:B------:R-:W-:-:S05]  /*403e0*/  IMAD.MOV.U32 R10, RZ, RZ, RZ ;  /* 0x000000ffff0a7224 */ /* 0x000fca00078e00ff */
.L_x_43254:
[----:B------:R-:W-:Y:S05]  /*403f0*/  BSYNC B2 ;  /* 0x0000000000027941 */ /* 0x000fea0003800000 */
.L_x_43252:
        /* <DEDUP_REMOVED lines=24> */
.L_x_43228:
        /* <DEDUP_REMOVED lines=36> */
.L_x_43256:
[----:B------:R-:W-:Y:S05]  /*407c0*/  BSYNC B0 ;  /* 0x0000000000007941 */ /* 0x000fea0003800000 */
.L_x_43255:
[----:B------:R-:W-:Y:S02]  /*407d0*/  IMAD.MOV.U32 R18, RZ, RZ, R8 ;  /* 0x000000ffff127224 */ /* 0x000fe400078e0008 */
[----:B------:R-:W-:Y:S02]  /*407e0*/  IMAD.MOV.U32 R19, RZ, RZ, R9 ;  /* 0x000000ffff137224 */ /* 0x000fe400078e0009 */
.L_x_43159:
[----:B012---:R-:W-:Y:S05]  /*407f0*/  BSYNC B1 ;  /* 0x0000000000017941 */ /* 0x007fea0003800000 */
.L_x_43158:
        /* <DEDUP_REMOVED lines=99> */
.L_x_43266:
        /* <DEDUP_REMOVED lines=21> */
[----:B---3--:R-:W-:Y:S05]  /*40f80*/  CALL.REL.NOINC `($__internal_76_$__cuda_sm20_div_rn_f64_full) ;  /* 0x00031b0000007944 */ /* 0x008fea0003c00000 */
[----:B------:R-:W-:Y:S02]  /*40f90*/  IMAD.MOV.U32 R5, RZ, RZ, R3 ;  /* 0x000000ffff057224 */ /* 0x000fe400078e0003 */
.L_x_43269:
[----:B------:R-:W-:Y:S05]  /*40fa0*/  BSYNC B4 ;  /* 0x0000000000047941 */ /* 0x000fea0003800000 */
.L_x_43268:
        /* <DEDUP_REMOVED lines=15> */
.L_x_43267:
[----:B------:R-:W-:Y:S05]  /*410a0*/  BSYNC B3 ;  /* 0x0000000000037941 */ /* 0x000fea0003800000 */
.L_x_43265:
        /* <DEDUP_REMOVED lines=22> */
.L_x_43271:
[----:B------:R-:W-:Y:S05]  /*41210*/  BSYNC B3 ;  /* 0x0000000000037941 */ /* 0x000fea0003800000 */
.L_x_43270:
        /* <DEDUP_REMOVED lines=43> */
.L_x_43273:
[----:B------:R-:W-:-:S04]  /*414d0*/  ISETP.GE.AND P0, PT, R69, RZ, PT ;  /* 0x000000ff4500720c */ /* 0x000fc80003f06270 */
[----:B------:R-:W-:Y:S02]  /*414e0*/  FSEL R2, RZ, 3.37028055040000000000e+12, P0 ;  /* 0x54442d18ff027808 */ /* 0x000fe40000000000 */
[----:B------:R-:W-:Y:S02]  /*414f0*/  FSEL R3, RZ, 2.1426990032196044922, P0 ;  /* 0x400921fbff037808 */ /* 0x000fe40000000000 */
.L_x_43274:
[----:B------:R-:W-:Y:S05]  /*41500*/  BSYNC B0 ;  /* 0x0000000000007941 */ /* 0x000fea0003800000 */
.L_x_43272:
[----:B------:R0:W4:Y:S02]  /*41510*/  DADD R68, |R68|, |R70| ;  /* 0x0000000044447229 */ /* 0x0001240000000646 */
[----:B0-----:R-:W-:Y:S02]  /*41520*/  LOP3.LUT R71, R3, 0x80000000, R71, 0xb8, !PT ;  /* 0x8000000003477812 */ /* 0x001fe400078eb847 */
[----:B-12---:R-:W-:-:S04]  /*41530*/  DMUL R12, R12, 0.5 ;  /* 0x3fe000000c0c7828 */ /* 0x006fc80000000000 */
[----:B----4-:R-:W0:-:S06]  /*41540*/  DSETP.GTU.AND P0, PT, |R68|, +INF , PT ;  /* 0x7ff000004400742a */ /* 0x010e0c0003f0c200 */
[----:B0-----:R-:W-:Y:S02]  /*41550*/  FSEL R2, R68, R2, P0 ;  /* 0x0000000244027208 */ /* 0x001fe40000000000 */
[----:B------:R-:W-:Y:S01]  /*41560*/  FSEL R3, R69, R71, P0 ;  /* 0x0000004745037208 */ /* 0x000fe20000000000 */
[----:B------:R-:W-:Y:S05]  /*41570*/  BRA `(.L_x_43275) ;  /* 0x00004ad000007947 */ /* 0x000fea0003800000 */
.L_x_43264:
        /* <DEDUP_REMOVED lines=10> */
[----:B------:R-:W-:-:S03]  /*41620*/  ISETP.GT.AND P0, PT, R7, 0xfffff, PT ;  /* 0x000fffff0700780c */ /* 0x000fc60003f04270 */
        /* <DEDUP_REMOVED lines=11> */
[----:B------:R-:W-:Y:S01]  /*416e0*/  ISETP.GE.U32.AND P2, PT, R8, 0x7fefffff, PT ;  /* 0x7fefffff0800780c */ /* 0x000fe20003f46070 */
[----:B------:R-:W-:Y:S02]  /*416f0*/  IMAD.MOV.U32 R8, RZ, RZ, -0x3ff ;  /* 0xfffffc01ff087424 */ /* 0x000fe400078e00ff */
[----:B0-----:R-:W0:Y:S01]  /*41700*/  DMUL R76, R10, R4 ;  /* 0x000000040a4c7228 */ /* 0x001e220000000000 */
[----:B------:R-:W-:-:S05]  /*41710*/  @!P0 IMAD.MOV.U32 R8, RZ, RZ, -0x435 ;  /* 0xfffffbcbff088424 */ /* 0x000fca00078e00ff */
        /* <DEDUP_REMOVED lines=53> */
.L_x_43278:
[----:B------:R-:W-:Y:S05]  /*41a70*/  BSYNC B0 ;  /* 0x0000000000007941 */ /* 0x000fea0003800000 */
.L_x_43277:
        /* <DEDUP_REMOVED lines=9> */
.L_x_43280:
[----:B------:R-:W-:Y:S05]  /*41b10*/  BSYNC B3 ;  /* 0x0000000000037941 */ /* 0x000fea0003800000 */
.L_x_43279:
        /* <DEDUP_REMOVED lines=43> */
.L_x_43282:
[----:B------:R-:W-:-:S04]  /*41dd0*/  ISETP.GE.AND P0, PT, R69, RZ, PT ;  /* 0x000000ff4500720c */ /* 0x000fc80003f06270 */
[----:B0-----:R-:W-:Y:S02]  /*41de0*/  FSEL R2, RZ, 3.37028055040000000000e+12, P0 ;  /* 0x54442d18ff027808 */ /* 0x001fe40000000000 */
[----:B------:R-:W-:Y:S02]  /*41df0*/  FSEL R3, RZ, 2.1426990032196044922, P0 ;  /* 0x400921fbff037808 */ /* 0x000fe40000000000 */
.L_x_43283:
[----:B------:R-:W-:Y:S05]  /*41e00*/  BSYNC B0 ;  /* 0x0000000000007941 */ /* 0x000fea0003800000 */
.L_x_43281:
[----:B------:R0:W2:Y:S02]  /*41e10*/  DADD R68, |R68|, |R70| ;  /* 0x0000000044447229 */ /* 0x0000a40000000646 */
[----:B0-----:R-:W-:Y:S02]  /*41e20*/  LOP3.LUT R71, R3, 0x80000000, R71, 0xb8, !PT ;  /* 0x8000000003477812 */ /* 0x001fe400078eb847 */
[----:B-1----:R-:W-:-:S04]  /*41e30*/  DMUL R12, R12, 0.5 ;  /* 0x3fe000000c0c7828 */ /* 0x002fc80000000000 */
[----:B--2---:R-:W0:-:S06]  /*41e40*/  DSETP.GTU.AND P0, PT, |R68|, +INF , PT ;  /* 0x7ff000004400742a */ /* 0x004e0c0003f0c200 */
[----:B0-----:R-:W-:Y:S02]  /*41e50*/  FSEL R2, R68, R2, P0 ;  /* 0x0000000244027208 */ /* 0x001fe40000000000 */
[----:B------:R-:W-:Y:S01]  /*41e60*/  FSEL R3, R69, R71, P0 ;  /* 0x0000004745037208 */ /* 0x000fe20000000000 */
[----:B------:R-:W-:Y:S05]  /*41e70*/  BRA `(.L_x_43275) ;  /* 0x000041d000007947 */ /* 0x000fea0003800000 */
.L_x_43276:
        /* <DEDUP_REMOVED lines=17> */
[----:B------:R-:W4:-:S04]  /*41f90*/  DADD R12, R12, -R6 ;  /* 0x000000000c0c7229 */ /* 0x000f080000000806 */
[----:B------:R-:W5:-:S04]  /*41fa0*/  DADD R80, R6, R6 ;  /* 0x0000000006507229 */ /* 0x000f480000000006 */
[----:B0-----:R0:W3:-:S04]  /*41fb0*/  DMUL R96, R6, R76 ;  /* 0x0000004c06607228 */ /* 0x0010c80000000000 */
[----:B------:R0:W0:-:S04]  /*41fc0*/  DMUL R82, R6, R6 ;  /* 0x0000000606527228 */ /* 0x0000080000000000 */
[----:B-1----:R1:W0:-:S04]  /*41fd0*/  DMUL R78, R4, R78 ;  /* 0x0000004e044e7228 */ /* 0x0022080000000000 */
[----:B--2---:R1:W2:-:S04]  /*41fe0*/  DMUL R2, R4, R2 ;  /* 0x0000000204027228 */ /* 0x0042880000000000 */
[----:B------:R1:W0:-:S04]  /*41ff0*/  DMUL R6, R4, R4 ;  /* 0x0000000404067228 */ /* 0x0002080000000000 */
[----:B----4-:R1:W4:-:S04]  /*42000*/  DMUL R76, R12, R76 ;  /* 0x0000004c0c4c7228 */ /* 0x0103080000000000 */
[----:B-----5:R1:W0:-:S04]  /*42010*/  DMUL R4, R12, R80 ;  /* 0x000000500c047228 */ /* 0x0202080000000000 */
[----:B-1234-:R-:W0:-:S04]  /*42020*/  DMUL R12, R12, R12 ;  /* 0x0000000c0c0c7228 */ /* 0x01ee080000000000 */
.L_x_43285:
        /* <DEDUP_REMOVED lines=78> */
.L_x_43284:
        /* <DEDUP_REMOVED lines=79> */
.L_x_43287:
        /* <DEDUP_REMOVED lines=23> */
.L_x_43290:
[----:B------:R-:W-:Y:S05]  /*42b70*/  BSYNC B4 ;  /* 0x0000000000047941 */ /* 0x000fea0003800000 */
.L_x_43289:
        /* <DEDUP_REMOVED lines=15> */
.L_x_43288:
[----:B------:R-:W-:Y:S05]  /*42c70*/  BSYNC B3 ;  /* 0x0000000000037941 */ /* 0x000fea0003800000 */
.L_x_43286:
        /* <DEDUP_REMOVED lines=22> */
.L_x_43292:
[----:B------:R-:W-:Y:S05]  /*42de0*/  BSYNC B3 ;  /* 0x0000000000037941 */ /* 0x000fea0003800000 */
.L_x_43291:
        /* <DEDUP_REMOVED lines=43> */
.L_x_43294:
[----:B------:R-:W-:-:S04]  /*430a0*/  ISETP.GE.AND P0, PT, R69, RZ, PT ;  /* 0x000000ff4500720c */ /* 0x000fc80003f06270 */
[----:B------:R-:W-:Y:S02]  /*430b0*/  FSEL R2, RZ, 3.37028055040000000000e+12, P0 ;  /* 0x54442d18ff027808 */ /* 0x000fe40000000000 */
[----:B------:R-:W-:Y:S02]  /*430c0*/  FSEL R3, RZ, 2.1426990032196044922, P0 ;  /* 0x400921fbff037808 */ /* 0x000fe40000000000 */
.L_x_43295:
[----:B------:R-:W-:Y:S05]  /*430d0*/  BSYNC B0 ;  /* 0x0000000000007941 */ /* 0x000fea0003800000 */
.L_x_43293:
[----:B------:R0:W3:Y:S02]  /*430e0*/  DADD R68, |R68|, |R70| ;  /* 0x0000000044447229 */ /* 0x0000e40000000646 */
[----:B0-----:R-:W-:Y:S02]  /*430f0*/  LOP3.LUT R71, R3, 0x80000000, R71, 0xb8, !PT ;  /* 0x8000000003477812 */ /* 0x001fe400078eb847 */
[----:B-12---:R-:W-:-:S04]  /*43100*/  DMUL R12, R12, 0.5 ;  /* 0x3fe000000c0c7828 */ /* 0x006fc80000000000 */
[----:B---3--:R-:W0:-:S06]  /*43110*/  DSETP.GTU.AND P0, PT, |R68|, +INF , PT ;  /* 0x7ff000004400742a */ /* 0x008e0c0003f0c200 */
[----:B0-----:R-:W-:Y:S02]  /*43120*/  FSEL R2, R68, R2, P0 ;  /* 0x0000000244027208 */ /* 0x001fe40000000000 */
[----:B------:R-:W-:Y:S01]  /*43130*/  FSEL R3, R69, R71, P0 ;  /* 0x0000004745037208 */ /* 0x000fe20000000000 */
[----:B------:R-:W-:Y:S05]  /*43140*/  BRA `(.L_x_43275) ;  /* 0x00002f0000007947 */ /* 0x000fea0003800000 */
.L_x_43263:
        /* <DEDUP_REMOVED lines=13> */
[----:B------:R-:W-:Y:S01]  /*43220*/  IADD3 R7, -R8, 0x7fd00000, RZ ;  /* 0x7fd0000008077810 */ /* 0x000fe20007ffe1ff */
[----:B------:R-:W-:Y:S01]  /*43230*/  IMAD.MOV.U32 R76, RZ, RZ, c[0x2][0x14c] ;  /* 0x00805300ff4c7624 */ /* 0x000fe200078e00ff */
        /* <DEDUP_REMOVED lines=96> */
.L_x_43297:
[----:B------:R-:W-:Y:S05]  /*43840*/  BSYNC B0 ;  /* 0x0000000000007941 */ /* 0x000fea0003800000 */
.L_x_43296:
        /* <DEDUP_REMOVED lines=9> */
.L_x_43299:
[----:B------:R-:W-:Y:S05]  /*438e0*/  BSYNC B3 ;  /* 0x0000000000037941 */ /* 0x000fea0003800000 */
.L_x_43298:
        /* <DEDUP_REMOVED lines=43> */
.L_x_43301:
[----:B------:R-:W-:-:S04]  /*43ba0*/  ISETP.GE.AND P0, PT, R69, RZ, PT ;  /* 0x000000ff4500720c */ /* 0x000fc80003f06270 */
[----:B0-----:R-:W-:Y:S02]  /*43bb0*/  FSEL R2, RZ, 3.37028055040000000000e+12, P0 ;  /* 0x54442d18ff027808 */ /* 0x001fe40000000000 */
[----:B------:R-:W-:Y:S02]  /*43bc0*/  FSEL R3, RZ, 2.1426990032196044922, P0 ;  /* 0x400921fbff037808 */ /* 0x000fe40000000000 */
.L_x_43302:
[----:B------:R-:W-:Y:S05]  /*43bd0*/  BSYNC B0 ;  /* 0x0000000000007941 */ /* 0x000fea0003800000 */
.L_x_43300:
[----:B------:R0:W2:Y:S02]  /*43be0*/  DADD R68, |R68|, |R70| ;  /* 0x0000000044447229 */ /* 0x0000a40000000646 */
[----:B0-----:R-:W-:-:S04]  /*43bf0*/  LOP3.LUT R71, R3, 0x80000000, R71, 0xb8, !PT ;  /* 0x8000000003477812 */ /* 0x001fc800078eb847 */
[----:B--2---:R-:W0:-:S06]  /*43c00*/  DSETP.GTU.AND P0, PT, |R68|, +INF , PT ;  /* 0x7ff000004400742a */ /* 0x004e0c0003f0c200 */
[----:B0-----:R-:W-:Y:S02]  /*43c10*/  FSEL R2, R68, R2, P0 ;  /* 0x0000000244027208 */ /* 0x001fe40000000000 */
[----:B------:R-:W-:Y:S01]  /*43c20*/  FSEL R3, R69, R71, P0 ;  /* 0x0000004745037208 */ /* 0x000fe20000000000 */
[----:B------:R-:W-:Y:S05]  /*43c30*/  BRA `(.L_x_43275) ;  /* 0x0000241000007947 */ /* 0x000fea0003800000 */
.L_x_43262:
        /* <DEDUP_REMOVED lines=70> */
.L_x_43305:
        /* <DEDUP_REMOVED lines=23> */
.L_x_43308:
[----:B------:R-:W-:Y:S05]  /*44210*/  BSYNC B4 ;  /* 0x0000000000047941 */ /* 0x000fea0003800000 */
.L_x_43307:
        /* <DEDUP_REMOVED lines=15> */
.L_x_43306:
[----:B------:R-:W-:Y:S05]  /*44310*/  BSYNC B3 ;  /* 0x0000000000037941 */ /* 0x000fea0003800000 */
.L_x_43304:
        /* <DEDUP_REMOVED lines=44> */
.L_x_43303:
        /* <DEDUP_REMOVED lines=46> */
.L_x_43261:
        /* <DEDUP_REMOVED lines=24> */
.L_x_43310:
[----:B------:R-:W-:Y:S05]  /*44a40*/  BSYNC B3 ;  /* 0x0000000000037941 */ /* 0x000fea0003800000 */
.L_x_43309:
        /* <DEDUP_REMOVED lines=14> */
[----:B------:R2:W4:-:S06]  /*44b30*/  DADD R12, -RZ, |R4| ;  /* 0x00000000ff0c7229 */ /* 0x00050c0000000504 */
[----:B0-----:R-:W-:-:S05]  /*44b40*/  FFMA R6, RZ, 2.0897850990295410156, R3 ;  /* 0x4005bf0aff067823 */ /* 0x001fca0000000003 */
[----:B------:R-:W-:-:S13]  /*44b50*/  FSETP.GT.AND P0, PT, |R6|, 1.469367938527859385e-39, PT ;  /* 0x001000000600780b */ /* 0x000fda0003f04200 */
[----:B------:R-:W-:Y:S05]  /*44b60*/  @P0 BRA P2, `(.L_x_43312) ;  /* 0x0000007000000947 */ /* 0x000fea0001000000 */
[----:B--2-4-:R-:W-:Y:S01]  /*44b70*/  IMAD.MOV.U32 R6, RZ, RZ, R70 ;  /* 0x000000ffff067224 */ /* 0x014fe200078e0046 */
[----:B------:R-:W-:Y:S01]  /*44b80*/  MOV R2, 0x44bd0 ;  /* 0x00044bd000027802 */ /* 0x000fe20000000f00 */
[----:B------:R-:W-:Y:S02]  /*44b90*/  IMAD.MOV.U32 R3, RZ, RZ, R71 ;  /* 0x000000ffff037224 */ /* 0x000fe400078e0047 */
[----:B------:R-:W-:Y:S02]  /*44ba0*/  IMAD.MOV.U32 R4, RZ, RZ, -0x74eba897 ;  /* 0x8b145769ff047424 */ /* 0x000fe400078e00ff */
[----:B------:R-:W-:Y:S02]  /*44bb0*/  IMAD.MOV.U32 R5, RZ, RZ, 0x4005bf0a ;  /* 0x4005bf0aff057424 */ /* 0x000fe400078e00ff */
[----:B-1-3--:R-:W-:Y:S05]  /*44bc0*/  CALL.REL.NOINC `($__internal_76_$__cuda_sm20_div_rn_f64_full) ;  /* 0x0002dec000007944 */ /* 0x00afea0003c00000 */
[----:B------:R-:W-:Y:S02]  /*44bd0*/  IMAD.MOV.U32 R2, RZ, RZ, R4 ;  /* 0x000000ffff027224 */ /* 0x000fe400078e0004 */
.L_x_43312:
[----:B--2-4-:R-:W-:Y:S05]  /*44be0*/  BSYNC B3 ;  /* 0x0000000000037941 */ /* 0x014fea0003800000 */
.L_x_43311:
        /* <DEDUP_REMOVED lines=112> */
.L_x_43314:
[----:B------:R-:W-:Y:S05]  /*452f0*/  BSYNC B0 ;  /* 0x0000000000007941 */ /* 0x000fea0003800000 */
.L_x_43313:
        /* <DEDUP_REMOVED lines=9> */
.L_x_43316:
[----:B------:R-:W-:Y:S05]  /*45390*/  BSYNC B3 ;  /* 0x0000000000037941 */ /* 0x000fea0003800000 */
.L_x_43315:
        /* <DEDUP_REMOVED lines=43> */
.L_x_43318:
[----:B------:R-:W-:-:S04]  /*45650*/  ISETP.GE.AND P0, PT, R69, RZ, PT ;  /* 0x000000ff4500720c */ /* 0x000fc80003f06270 */
[----:B0-----:R-:W-:Y:S02]  /*45660*/  FSEL R2, RZ, 3.37028055040000000000e+12, P0 ;  /* 0x54442d18ff027808 */ /* 0x001fe40000000000 */
[----:B------:R-:W-:Y:S02]  /*45670*/  FSEL R3, RZ, 2.1426990032196044922, P0 ;  /* 0x400921fbff037808 */ /* 0x000fe40000000000 */
.L_x_43319:
[----:B------:R-:W-:Y:S05]  /*45680*/  BSYNC B0 ;  /* 0x0000000000007941 */ /* 0x000fea0003800000 */
.L_x_43317:
[----:B------:R0:W4:Y:S02]  /*45690*/  DADD R68, |R68|, |R70| ;  /* 0x0000000044447229 */ /* 0x0001240000000646 */
[----:B0-----:R-:W-:Y:S02]  /*456a0*/  LOP3.LUT R71, R3, 0x80000000, R71, 0xb8, !PT ;  /* 0x8000000003477812 */ /* 0x001fe400078eb847 */
[----:B--2---:R-:W-:-:S04]  /*456b0*/  DADD R12, R12, 1 ;  /* 0x3ff000000c0c7429 */ /* 0x004fc80000000000 */
[----:B----4-:R-:W0:-:S06]  /*456c0*/  DSETP.GTU.AND P0, PT, |R68|, +INF , PT ;  /* 0x7ff000004400742a */ /* 0x010e0c0003f0c200 */
[----:B0-----:R-:W-:Y:S02]  /*456d0*/  FSEL R2, R68, R2, P0 ;  /* 0x0000000244027208 */ /* 0x001fe40000000000 */
[----:B------:R-:W-:Y:S01]  /*456e0*/  FSEL R3, R69, R71, P0 ;  /* 0x0000004745037208 */ /* 0x000fe20000000000 */
[----:B------:R-:W-:Y:S05]  /*456f0*/  BRA `(.L_x_43275) ;  /* 0x0000095000007947 */ /* 0x000fea0003800000 */
.L_x_43260:
        /* <DEDUP_REMOVED lines=24> */
[----:B------:R-:W0:-:S03]  /*45880*/  @!P0 DMUL R14, R14, 1.80143985094819840000e+16 ;  /* 0x435000000e0e8828 */ /* 0x000e060000000000 */
        /* <DEDUP_REMOVED lines=63> */
.L_x_43321:
[----:B------:R-:W-:Y:S05]  /*45c80*/  BSYNC B0 ;  /* 0x0000000000007941 */ /* 0x000fea0003800000 */
.L_x_43320:
        /* <DEDUP_REMOVED lines=8> */
.L_x_43323:
[----:B------:R-:W-:Y:S05]  /*45d10*/  BSYNC B3 ;  /* 0x0000000000037941 */ /* 0x000fea0003800000 */
.L_x_43322:
        /* <DEDUP_REMOVED lines=43> */
.L_x_43325:
[----:B------:R-:W-:Y:S02]  /*45fd0*/  FSEL R2, RZ, 3.37028055040000000000e+12, P2 ;  /* 0x54442d18ff027808 */ /* 0x000fe40001000000 */
[----:B------:R-:W-:Y:S02]  /*45fe0*/  FSEL R3, RZ, 2.1426990032196044922, P2 ;  /* 0x400921fbff037808 */ /* 0x000fe40001000000 */
.L_x_43326:
[----:B------:R-:W-:Y:S05]  /*45ff0*/  BSYNC B0 ;  /* 0x0000000000007941 */ /* 0x000fea0003800000 */
.L_x_43324:
[----:B------:R0:W2:Y:S02]  /*46000*/  DADD R68, |R68|, |R70| ;  /* 0x0000000044447229 */ /* 0x0000a40000000646 */
[----:B0-----:R-:W-:-:S04]  /*46010*/  LOP3.LUT R71, R3, 0x80000000, R71, 0xb8, !PT ;  /* 0x8000000003477812 */ /* 0x001fc800078eb847 */
[----:B--2---:R-:W0:-:S06]  /*46020*/  DSETP.GTU.AND P0, PT, |R68|, +INF , PT ;  /* 0x7ff000004400742a */ /* 0x004e0c0003f0c200 */
[----:B0-----:R-:W-:Y:S02]  /*46030*/  FSEL R2, R68, R2, P0 ;  /* 0x0000000244027208 */ /* 0x001fe40000000000 */
[----:B------:R-:W-:Y:S02]  /*46040*/  FSEL R3, R69, R71, P0 ;  /* 0x0000004745037208 */ /* 0x000fe40000000000 */
.L_x_43275:
[----:B------:R-:W-:Y:S05]  /*46050*/  BSYNC B2 ;  /* 0x0000000000027941 */ /* 0x000fea0003800000 */
.L_x_43259:
        /* <DEDUP_REMOVED lines=52> */
.L_x_43332:
[----:B------:R-:W-:Y:S05]  /*463a0*/  BSYNC B0 ;  /* 0x0000000000007941 */ /* 0x000fea0003800000 */
.L_x_43331:
        /* <DEDUP_REMOVED lines=15> */
.L_x_43334:
[----:B0-----:R0:W2:Y:S01]  /*464a0*/  DMUL R2, RZ, R10 ;  /* 0x0000000aff027228 */ /* 0x0010a20000000000 */
[----:B------:R-:W-:-:S05]  /*464b0*/  IMAD.MOV.U32 R4, RZ, RZ, RZ ;  /* 0x000000ffff047224 */ /* 0x000fca00078e00ff */
.L_x_43335:
[----:B------:R-:W-:Y:S05]  /*464c0*/  BSYNC B2 ;  /* 0x0000000000027941 */ /* 0x000fea0003800000 */
.L_x_43333:
        /* <DEDUP_REMOVED lines=39> */
.L_x_43337:
[----:B------:R2:W3:Y:S01]  /*46740*/  DMUL R2, RZ, R10 ;  /* 0x0000000aff027228 */ /* 0x0004e20000000000 */
[----:B------:R-:W-:-:S05]  /*46750*/  IMAD.MOV.U32 R8, RZ, RZ, RZ ;  /* 0x000000ffff087224 */ /* 0x000fca00078e00ff */
.L_x_43338:
[----:B------:R-:W-:Y:S05]  /*46760*/  BSYNC B2 ;  /* 0x0000000000027941 */ /* 0x000fea0003800000 */
.L_x_43336:
        /* <DEDUP_REMOVED lines=25> */
.L_x_43330:
        /* <DEDUP_REMOVED lines=38> */
.L_x_43340:
[----:B------:R-:W-:Y:S05]  /*46b60*/  BSYNC B0 ;  /* 0x0000000000007941 */ /* 0x000fea0003800000 */
.L_x_43339:
        /* <DEDUP_REMOVED lines=15> */
.L_x_43342:
[----:B0-----:R0:W2:Y:S01]  /*46c60*/  DMUL R2, RZ, R10 ;  /* 0x0000000aff027228 */ /* 0x0010a20000000000 */
[----:B------:R-:W-:-:S05]  /*46c70*/  IMAD.MOV.U32 R4, RZ, RZ, RZ ;  /* 0x000000ffff047224 */ /* 0x000fca00078e00ff */
.L_x_43343:
[----:B------:R-:W-:Y:S05]  /*46c80*/  BSYNC B2 ;  /* 0x0000000000027941 */ /* 0x000fea0003800000 */
.L_x_43341:
        /* <DEDUP_REMOVED lines=39> */
.L_x_43345:
[----:B------:R2:W3:Y:S01]  /*46f00*/  DMUL R2, RZ, R10 ;  /* 0x0000000aff027228 */ /* 0x0004e20000000000 */
[----:B------:R-:W-:-:S05]  /*46f10*/  IMAD.MOV.U32 R8, RZ, RZ, RZ ;  /* 0x000000ffff087224 */ /* 0x000fca00078e00ff */
.L_x_43346:
[----:B------:R-:W-:Y:S05]  /*46f20*/  BSYNC B2 ;  /* 0x0000000000027941 */ /* 0x000fea0003800000 */
.L_x_43344:
        /* <DEDUP_REMOVED lines=31> */
[----:B0-----:R0:W1:-:S02]  /*47120*/  DMUL R2, R14, R2 ;  /* 0x000000020e027228 */ /* 0x0010440000000000 */
[----:B0-----:R-:W-:Y:S01]  /*47130*/  LEA R15, R7, 0x3ff00000, 0x14 ;  /* 0x3ff00000070f7811 */ /* 0x001fe200078ea0ff */
[----:B------:R-:W-:Y:S02]  /*47140*/  IMAD.MOV.U32 R14, RZ, RZ, RZ ;  /* 0x000000ffff0e7224 */ /* 0x000fe400078e00ff */
[----:B------:R-:W0:-:S04]  /*47150*/  DMUL R12, R4, R12 ;  /* 0x0000000c040c7228 */ /* 0x000e080000000000 */
[----:B-1----:R-:W1:-:S04]  /*47160*/  DMUL R2, R4, R2 ;  /* 0x0000000204027228 */ /* 0x002e480000000000 */
[----:B0-----:R0:W2:-:S04]  /*47170*/  DMUL R12, R14, R12 ;  /* 0x0000000c0e0c7228 */ /* 0x0010880000000000 */
[----:B-1----:R0:W1:Y:S01]  /*47180*/  DMUL R14, R14, R2 ;  /* 0x000000020e0e7228 */ /* 0x0020620000000000 */
[----:B------:R-:W-:Y:S05]  /*47190*/  BRA `(.L_x_43258) ;  /* 0x000008b000007947 */ /* 0x000fea0003800000 */
.L_x_43329:
        /* <DEDUP_REMOVED lines=11> */
.L_x_43347:
[----:B------:R-:W0:-:S10]  /*47250*/  DADD R12, R10, -R10 ;  /* 0x000000000a0c7229 */ /* 0x000e14000000080a */
[----:B0-----:R-:W-:Y:S02]  /*47260*/  IMAD.MOV.U32 R14, RZ, RZ, R12 ;  /* 0x000000ffff0e7224 */ /* 0x001fe400078e000c */
[----:B------:R-:W-:Y:S01]  /*47270*/  IMAD.MOV.U32 R15, RZ, RZ, R13 ;  /* 0x000000ffff0f7224 */ /* 0x000fe200078e000d */
[----:B------:R-:W-:Y:S05]  /*47280*/  BRA `(.L_x_43258) ;  /* 0x000007c000007947 */ /* 0x000fea0003800000 */
.L_x_43328:
        /* <DEDUP_REMOVED lines=16> */
.L_x_43349:
[----:B------:R0:W1:Y:S01]  /*47390*/  DMUL R2, RZ, R10 ;  /* 0x0000000aff027228 */ /* 0x0000620000000000 */
[----:B------:R-:W-:-:S05]  /*473a0*/  IMAD.MOV.U32 R4, RZ, RZ, RZ ;  /* 0x000000ffff047224 */ /* 0x000fca00078e00ff */
.L_x_43350:
[----:B------:R-:W-:Y:S05]  /*473b0*/  BSYNC B2 ;  /* 0x0000000000027941 */ /* 0x000fea0003800000 */
.L_x_43348:
        /* <DEDUP_REMOVED lines=39> */
.L_x_43352:
[----:B------:R1:W2:Y:S01]  /*47630*/  DMUL R2, RZ, R10 ;  /* 0x0000000aff027228 */ /* 0x0002a20000000000 */
[----:B------:R-:W-:-:S05]  /*47640*/  IMAD.MOV.U32 R8, RZ, RZ, RZ ;  /* 0x000000ffff087224 */ /* 0x000fca00078e00ff */
.L_x_43353:
[----:B------:R-:W-:Y:S05]  /*47650*/  BSYNC B2 ;  /* 0x0000000000027941 */ /* 0x000fea0003800000 */
.L_x_43351:
        /* <DEDUP_REMOVED lines=24> */
.L_x_43327:
        /* <DEDUP_REMOVED lines=36> */
.L_x_43355:
[----:B------:R-:W-:Y:S05]  /*47a20*/  BSYNC B0 ;  /* 0x0000000000007941 */ /* 0x000fea0003800000 */
.L_x_43354:
[----:B------:R-:W-:Y:S02]  /*47a30*/  IMAD.MOV.U32 R14, RZ, RZ, R10 ;  /* 0x000000ffff0e7224 */ /* 0x000fe400078e000a */
[----:B------:R-:W-:Y:S02]  /*47a40*/  IMAD.MOV.U32 R15, RZ, RZ, R11 ;  /* 0x000000ffff0f7224 */ /* 0x000fe400078e000b */
.L_x_43258:
[----:B012---:R-:W-:Y:S05]  /*47a50*/  BSYNC B1 ;  /* 0x0000000000017941 */ /* 0x007fea0003800000 */
.L_x_43257:
        /* <DEDUP_REMOVED lines=99> */
.L_x_43365:
        /* <DEDUP_REMOVED lines=23> */
.L_x_43368:
[----:B------:R-:W-:Y:S05]  /*48200*/  BSYNC B4 ;  /* 0x0000000000047941 */ /* 0x000fea0003800000 */
.L_x_43367:
        /* <DEDUP_REMOVED lines=15> */
.L_x_43366:
[----:B------:R-:W-:Y:S05]  /*48300*/  BSYNC B3 ;  /* 0x0000000000037941 */ /* 0x000fea0003800000 */
.L_x_43364:
        /* <DEDUP_REMOVED lines=22> */
.L_x_43370:
[----:B------:R-:W-:Y:S05]  /*48470*/  BSYNC B3 ;  /* 0x0000000000037941 */ /* 0x000fea0003800000 */
.L_x_43369:
        /* <DEDUP_REMOVED lines=43> */
.L_x_43372:
[----:B------:R-:W-:-:S04]  /*48730*/  ISETP.GE.AND P0, PT, R65, RZ, PT ;  /* 0x000000ff4100720c */ /* 0x000fc80003f06270 */
[----:B------:R-:W-:Y:S02]  /*48740*/  FSEL R2, RZ, 3.37028055040000000000e+12, P0 ;  /* 0x54442d18ff027808 */ /* 0x000fe40000000000 */
[----:B------:R-:W-:Y:S02]  /*48750*/  FSEL R3, RZ, 2.1426990032196044922, P0 ;  /* 0x400921fbff037808 */ /* 0x000fe40000000000 */
.L_x_43373:
[----:B------:R-:W-:Y:S05]  /*48760*/  BSYNC B0 ;  /* 0x0000000000007941 */ /* 0x000fea0003800000 */
.L_x_43371:
[----:B------:R0:W4:Y:S02]  /*48770*/  DADD R64, |R64|, |R66| ;  /* 0x0000000040407229 */ /* 0x0001240000000642 */
[----:B0-----:R-:W-:Y:S02]  /*48780*/  LOP3.LUT R67, R3, 0x80000000, R67, 0xb8, !PT ;  /* 0x8000000003437812 */ /* 0x001fe400078eb843 */
[----:B-12---:R-:W-:-:S04]  /*48790*/  DMUL R68, R68, 0.5 ;  /* 0x3fe0000044447828 */ /* 0x006fc80000000000 */
[----:B----4-:R-:W0:-:S06]  /*487a0*/  DSETP.GTU.AND P0, PT, |R64|, +INF , PT ;  /* 0x7ff000004000742a */ /* 0x010e0c0003f0c200 */
[----:B0-----:R-:W-:Y:S02]  /*487b0*/  FSEL R2, R64, R2, P0 ;  /* 0x0000000240027208 */ /* 0x001fe40000000000 */
[----:B------:R-:W-:Y:S01]  /*487c0*/  FSEL R3, R65, R67, P0 ;  /* 0x0000004341037208 */ /* 0x000fe20000000000 */
[----:B------:R-:W-:Y:S05]  /*487d0*/  BRA `(.L_x_43374) ;  /* 0x00004ae000007947 */ /* 0x000fea0003800000 */
.L_x_43363:
        /* <DEDUP_REMOVED lines=79> */
.L_x_43377:
[----:B------:R-:W-:Y:S05]  /*48cd0*/  BSYNC B0 ;  /* 0x0000000000007941 */ /* 0x000fea0003800000 */
.L_x_43376:
        /* <DEDUP_REMOVED lines=9> */
.L_x_43379:
[----:B------:R-:W-:Y:S05]  /*48d70*/  BSYNC B3 ;  /* 0x0000000000037941 */ /* 0x000fea0003800000 */
.L_x_43378:
        /* <DEDUP_REMOVED lines=43> */
.L_x_43381:
[----:B------:R-:W-:-:S04]  /*49030*/  ISETP.GE.AND P0, PT, R65, RZ, PT ;  /* 0x000000ff4100720c */ /* 0x000fc80003f06270 */
[----:B0-----:R-:W-:Y:S02]  /*49040*/  FSEL R2, RZ, 3.37028055040000000000e+12, P0 ;  /* 0x54442d18ff027808 */ /* 0x001fe40000000000 */
[----:B------:R-:W-:Y:S02]  /*49050*/  FSEL R3, RZ, 2.1426990032196044922, P0 ;  /* 0x400921fbff037808 */ /* 0x000fe40000000000 */
.L_x_43382:
[----:B------:R-:W-:Y:S05]  /*49060*/  BSYNC B0 ;  /* 0x0000000000007941 */ /* 0x000fea0003800000 */
.L_x_43380:
[----:B------:R0:W2:Y:S02]  /*49070*/  DADD R64, |R64|, |R66| ;  /* 0x0000000040407229 */ /* 0x0000a40000000642 */
[----:B0-----:R-:W-:Y:S02]  /*49080*/  LOP3.LUT R67, R3, 0x80000000, R67, 0xb8, !PT ;  /* 0x8000000003437812 */ /* 0x001fe400078eb843 */
[----:B-1----:R-:W-:-:S04]  /*49090*/  DMUL R68, R68, 0.5 ;  /* 0x3fe0000044447828 */ /* 0x002fc80000000000 */
[----:B--2---:R-:W0:-:S06]  /*490a0*/  DSETP.GTU.AND P0, PT, |R64|, +INF , PT ;  /* 0x7ff000004000742a */ /* 0x004e0c0003f0c200 */
[----:B0-----:R-:W-:Y:S02]  /*490b0*/  FSEL R2, R64, R2, P0 ;  /* 0x0000000240027208 */ /* 0x001fe40000000000 */
[----:B------:R-:W-:Y:S01]  /*490c0*/  FSEL R3, R65, R67, P0 ;  /* 0x0000004341037208 */ /* 0x000fe20000000000 */
[----:B------:R-:W-:Y:S05]  /*490d0*/  BRA `(.L_x_43374) ;  /* 0x000041e000007947 */ /* 0x000fea0003800000 */
.L_x_43375:
        /* <DEDUP_REMOVED lines=11> */
[----:B-1----:R-:W-:Y:S01]  /*49190*/  LOP3.LUT R79, R73, 0xfffffff8, RZ, 0xc0, !PT ;  /* 0xfffffff8494f7812 */ /* 0x002fe200078ec0ff */
[----:B------:R-:W0:-:S04]  /*491a0*/  DADD R96, R6, R6 ;  /* 0x0000000006607229 */ /* 0x000e080000000006 */
[----:B------:R-:W1:-:S04]  /*491b0*/  DADD R76, R4, -R2 ;  /* 0x00000000044c7229 */ /* 0x000e480000000802 */
[----:B------:R-:W4:-:S04]  /*491c0*/  DADD R92, R72, -R78 ;  /* 0x00000000485c7229 */ /* 0x000f08000000084e */
[----:B--2---:R-:W-:-:S04]  /*491d0*/  DMUL R90, R2, R94 ;  /* 0x0000005e025a7228 */ /* 0x004fc80000000000 */
[----:B------:R-:W-:-:S04]  /*491e0*/  DMUL R80, R2, R2 ;  /* 0x0000000202507228 */ /* 0x000fc80000000000 */
[----:B------:R-:W2:-:S04]  /*491f0*/  DADD R2, R2, R2 ;  /* 0x0000000002027229 */ /* 0x000e880000000002 */
[----:B------:R-:W5:-:S04]  /*49200*/  DADD R72, R78, R78 ;  /* 0x000000004e487229 */ /* 0x000f48000000004e */
[----:B------:R3:W0:-:S04]  /*49210*/  DMUL R82, R6, R6 ;  /* 0x0000000606527228 */ /* 0x0006080000000000 */
[----:B0-----:R3:W0:-:S04]  /*49220*/  DMUL R88, R78, R96 ;  /* 0x000000604e587228 */ /* 0x0016080000000000 */
[----:B------:R3:W0:-:S04]  /*49230*/  DMUL R6, R78, R78 ;  /* 0x0000004e4e067228 */ /* 0x0006080000000000 */
[----:B-1----:R3:W1:-:S04]  /*49240*/  DMUL R78, R76, R94 ;  /* 0x0000005e4c4e7228 */ /* 0x0026480000000000 */
[----:B----4-:R3:W4:-:S04]  /*49250*/  DMUL R4, R92, R96 ;  /* 0x000000605c047228 */ /* 0x0107080000000000 */
[----:B--2---:R3:W2:-:S04]  /*49260*/  DMUL R2, R76, R2 ;  /* 0x000000024c027228 */ /* 0x0046880000000000 */
[----:B-----5:R3:W0:-:S04]  /*49270*/  DMUL R72, R92, R72 ;  /* 0x000000485c487228 */ /* 0x0206080000000000 */
[----:B------:R-:W0:-:S04]  /*49280*/  DMUL R76, R76, R76 ;  /* 0x0000004c4c4c7228 */ /* 0x000e080000000000 */
[----:B-1234-:R-:W0:-:S04]  /*49290*/  DMUL R92, R92, R92 ;  /* 0x0000005c5c5c7228 */ /* 0x01ee080000000000 */
.L_x_43384:
        /* <DEDUP_REMOVED lines=11> */
[----:B0-----:R-:W0:-:S04]  /*49350*/  DSETP.GEU.AND P6, PT, R100, R88, PT ;  /* 0x000000586400722a */ /* 0x001e080003fce000 */
[----:B---3--:R-:W1:Y:S02]  /*49360*/  DSETP.LT.OR P0, PT, R100, R88, P0 ;  /* 0x000000586400722a */ /* 0x008e640000701400 */
        /* <DEDUP_REMOVED lines=65> */
.L_x_43383:
        /* <DEDUP_REMOVED lines=79> */
.L_x_43386:
        /* <DEDUP_REMOVED lines=23> */
.L_x_43389:
[----:B------:R-:W-:Y:S05]  /*49de0*/  BSYNC B4 ;  /* 0x0000000000047941 */ /* 0x000fea0003800000 */
.L_x_43388:
        /* <DEDUP_REMOVED lines=15> */
.L_x_43387:
[----:B------:R-:W-:Y:S05]  /*49ee0*/  BSYNC B3 ;  /* 0x0000000000037941 */ /* 0x000fea0003800000 */
.L_x_43385:
        /* <DEDUP_REMOVED lines=22> */
.L_x_43391:
[----:B------:R-:W-:Y:S05]  /*4a050*/  BSYNC B3 ;  /* 0x0000000000037941 */ /* 0x000fea0003800000 */
.L_x_43390:
        /* <DEDUP_REMOVED lines=43> */
.L_x_43393:
[----:B------:R-:W-:-:S04]  /*4a310*/  ISETP.GE.AND P0, PT, R65, RZ, PT ;  /* 0x000000ff4100720c */ /* 0x000fc80003f06270 */
[----:B------:R-:W-:Y:S02]  /*4a320*/  FSEL R2, RZ, 3.37028055040000000000e+12, P0 ;  /* 0x54442d18ff027808 */ /* 0x000fe40000000000 */
[----:B------:R-:W-:Y:S02]  /*4a330*/  FSEL R3, RZ, 2.1426990032196044922, P0 ;  /* 0x400921fbff037808 */ /* 0x000fe40000000000 */
.L_x_43394:
[----:B------:R-:W-:Y:S05]  /*4a340*/  BSYNC B0 ;  /* 0x0000000000007941 */ /* 0x000fea0003800000 */
.L_x_43392:
[----:B------:R0:W3:Y:S02]  /*4a350*/  DADD R64, |R64|, |R66| ;  /* 0x0000000040407229 */ /* 0x0000e40000000642 */
[----:B0-----:R-:W-:Y:S02]  /*4a360*/  LOP3.LUT R67, R3, 0x80000000, R67, 0xb8, !PT ;  /* 0x8000000003437812 */ /* 0x001fe400078eb843 */
[----:B-12---:R-:W-:-:S04]  /*4a370*/  DMUL R68, R68, 0.5 ;  /* 0x3fe0000044447828 */ /* 0x006fc80000000000 */
[----:B---3--:R-:W0:-:S06]  /*4a380*/  DSETP.GTU.AND P0, PT, |R64|, +INF , PT ;  /* 0x7ff000004000742a */ /* 0x008e0c0003f0c200 */
[----:B0-----:R-:W-:Y:S02]  /*4a390*/  FSEL R2, R64, R2, P0 ;  /* 0x0000000240027208 */ /* 0x001fe40000000000 */
[----:B------:R-:W-:Y:S01]  /*4a3a0*/  FSEL R3, R65, R67, P0 ;  /* 0x0000004341037208 */ /* 0x000fe20000000000 */
[----:B------:R-:W-:Y:S05]  /*4a3b0*/  BRA `(.L_x_43374) ;  /* 0x00002f0000007947 */ /* 0x000fea0003800000 */
.L_x_43362:
        /* <DEDUP_REMOVED lines=111> */
.L_x_43396:
[----:B------:R-:W-:Y:S05]  /*4aab0*/  BSYNC B0 ;  /* 0x0000000000007941 */ /* 0x000fea0003800000 */
.L_x_43395:
        /* <DEDUP_REMOVED lines=9> */
.L_x_43398:
[----:B------:R-:W-:Y:S05]  /*4ab50*/  BSYNC B3 ;  /* 0x0000000000037941 */ /* 0x000fea0003800000 */
.L_x_43397:
        /* <DEDUP_REMOVED lines=43> */
.L_x_43400:
[----:B------:R-:W-:-:S04]  /*4ae10*/  ISETP.GE.AND P0, PT, R65, RZ, PT ;  /* 0x000000ff4100720c */ /* 0x000fc80003f06270 */
[----:B0-----:R-:W-:Y:S02]  /*4ae20*/  FSEL R2, RZ, 3.37028055040000000000e+12, P0 ;  /* 0x54442d18ff027808 */ /* 0x001fe40000000000 */
[----:B------:R-:W-:Y:S02]  /*4ae30*/  FSEL R3, RZ, 2.1426990032196044922, P0 ;  /* 0x400921fbff037808 */ /* 0x000fe40000000000 */
.L_x_43401:
[----:B------:R-:W-:Y:S05]  /*4ae40*/  BSYNC B0 ;  /* 0x0000000000007941 */ /* 0x000fea0003800000 */
.L_x_43399:
[----:B------:R0:W2:Y:S02]  /*4ae50*/  DADD R64, |R64|, |R66| ;  /* 0x0000000040407229 */ /* 0x0000a40000000642 */
[----:B0-----:R-:W-:-:S04]  /*4ae60*/  LOP3.LUT R67, R3, 0x80000000, R67, 0xb8, !PT ;  /* 0x8000000003437812 */ /* 0x001fc800078eb843 */
[----:B--2---:R-:W0:-:S06]  /*4ae70*/  DSETP.GTU.AND P0, PT, |R64|, +INF , PT ;  /* 0x7ff000004000742a */ /* 0x004e0c0003f0c200 */
[----:B0-----:R-:W-:Y:S02]  /*4ae80*/  FSEL R2, R64, R2, P0 ;  /* 0x0000000240027208 */ /* 0x001fe40000000000 */
[----:B------:R-:W-:Y:S01]  /*4ae90*/  FSEL R3, R65, R67, P0 ;  /* 0x0000004341037208 */ /* 0x000fe20000000000 */
[----:B------:R-:W-:Y:S05]  /*4aea0*/  BRA `(.L_x_43374) ;  /* 0x0000241000007947 */ /* 0x000fea0003800000 */
.L_x_43361:
        /* <DEDUP_REMOVED lines=70> */
.L_x_43404:
        /* <DEDUP_REMOVED lines=23> */
.L_x_43407:
[----:B------:R-:W-:Y:S05]  /*4b480*/  BSYNC B4 ;  /* 0x0000000000047941 */ /* 0x000fea0003800000 */
.L_x_43406:
        /* <DEDUP_REMOVED lines=15> */
.L_x_43405:
[----:B------:R-:W-:Y:S05]  /*4b580*/  BSYNC B3 ;  /* 0x0000000000037941 */ /* 0x000fea0003800000 */
.L_x_43403:
        /* <DEDUP_REMOVED lines=44> */
.L_x_43402:
        /* <DEDUP_REMOVED lines=46> */
.L_x_43360:
        /* <DEDUP_REMOVED lines=24> */
.L_x_43409:
[----:B------:R-:W-:Y:S05]  /*4bcb0*/  BSYNC B3 ;  /* 0x0000000000037941 */ /* 0x000fea0003800000 */
.L_x_43408:
        /* <DEDUP_REMOVED lines=25> */
.L_x_43411:
[----:B--2-4-:R-:W-:Y:S05]  /*4be50*/  BSYNC B3 ;  /* 0x0000000000037941 */ /* 0x014fea0003800000 */
.L_x_43410:
        /* <DEDUP_REMOVED lines=112> */
.L_x_43413:
[----:B------:R-:W-:Y:S05]  /*4c560*/  BSYNC B0 ;  /* 0x0000000000007941 */ /* 0x000fea0003800000 */
.L_x_43412:
        /* <DEDUP_REMOVED lines=9> */
.L_x_43415:
[----:B------:R-:W-:Y:S05]  /*4c600*/  BSYNC B3 ;  /* 0x0000000000037941 */ /* 0x000fea0003800000 */
.L_x_43414:
        /* <DEDUP_REMOVED lines=43> */
.L_x_43417:
[----:B------:R-:W-:-:S04]  /*4c8c0*/  ISETP.GE.AND P0, PT, R65, RZ, PT ;  /* 0x000000ff4100720c */ /* 0x000fc80003f06270 */
[----:B0-----:R-:W-:Y:S02]  /*4c8d0*/  FSEL R2, RZ, 3.37028055040000000000e+12, P0 ;  /* 0x54442d18ff027808 */ /* 0x001fe40000000000 */
[----:B------:R-:W-:Y:S02]  /*4c8e0*/  FSEL R3, RZ, 2.1426990032196044922, P0 ;  /* 0x400921fbff037808 */ /* 0x000fe40000000000 */
.L_x_43418:
[----:B------:R-:W-:Y:S05]  /*4c8f0*/  BSYNC B0 ;  /* 0x0000000000007941 */ /* 0x000fea0003800000 */
.L_x_43416:
[----:B------:R0:W4:Y:S02]  /*4c900*/  DADD R64, |R64|, |R66| ;  /* 0x0000000040407229 */ /* 0x0001240000000642 */
[----:B0-----:R-:W-:Y:S02]  /*4c910*/  LOP3.LUT R67, R3, 0x80000000, R67, 0xb8, !PT ;  /* 0x8000000003437812 */ /* 0x001fe400078eb843 */
[----:B--2---:R-:W-:-:S04]  /*4c920*/  DADD R68, R68, 1 ;  /* 0x3ff0000044447429 */ /* 0x004fc80000000000 */
[----:B----4-:R-:W0:-:S06]  /*4c930*/  DSETP.GTU.AND P0, PT, |R64|, +INF , PT ;  /* 0x7ff000004000742a */ /* 0x010e0c0003f0c200 */
[----:B0-----:R-:W-:Y:S02]  /*4c940*/  FSEL R2, R64, R2, P0 ;  /* 0x0000000240027208 */ /* 0x001fe40000000000 */
[----:B------:R-:W-:Y:S01]  /*4c950*/  FSEL R3, R65, R67, P0 ;  /* 0x0000004341037208 */ /* 0x000fe20000000000 */
[----:B------:R-:W-:Y:S05]  /*4c960*/  BRA `(.L_x_43374) ;  /* 0x0000095000007947 */ /* 0x000fea0003800000 */
.L_x_43359:
        /* <DEDUP_REMOVED lines=88> */
.L_x_43420:
[----:B------:R-:W-:Y:S05]  /*4cef0*/  BSYNC B0 ;  /* 0x0000000000007941 */ /* 0x000fea0003800000 */
.L_x_43419:
        /* <DEDUP_REMOVED lines=8> */
.L_x_43422:
[----:B------:R-:W-:Y:S05]  /*4cf80*/  BSYNC B3 ;  /* 0x0000000000037941 */ /* 0x000fea0003800000 */
.L_x_43421:
        /* <DEDUP_REMOVED lines=43> */
.L_x_43424:
[----:B------:R-:W-:Y:S02]  /*4d240*/  FSEL R2, RZ, 3.37028055040000000000e+12, P2 ;  /* 0x54442d18ff027808 */ /* 0x000fe40001000000 */
[----:B------:R-:W-:Y:S02]  /*4d250*/  FSEL R3, RZ, 2.1426990032196044922, P2 ;  /* 0x400921fbff037808 */ /* 0x000fe40001000000 */
.L_x_43425:
[----:B------:R-:W-:Y:S05]  /*4d260*/  BSYNC B0 ;  /* 0x0000000000007941 */ /* 0x000fea0003800000 */
.L_x_43423:
[----:B------:R0:W2:Y:S02]  /*4d270*/  DADD R64, |R64|, |R66| ;  /* 0x0000000040407229 */ /* 0x0000a40000000642 */
[----:B0-----:R-:W-:-:S04]  /*4d280*/  LOP3.LUT R67, R3, 0x80000000, R67, 0xb8, !PT ;  /* 0x8000000003437812 */ /* 0x001fc800078eb843 */
[----:B--2---:R-:W0:-:S06]  /*4d290*/  DSETP.GTU.AND P0, PT, |R64|, +INF , PT ;  /* 0x7ff000004000742a */ /* 0x004e0c0003f0c200 */
[----:B0-----:R-:W-:Y:S02]  /*4d2a0*/  FSEL R2, R64, R2, P0 ;  /* 0x0000000240027208 */ /* 0x001fe40000000000 */
[----:B------:R-:W-:Y:S02]  /*4d2b0*/  FSEL R3, R65, R67, P0 ;  /* 0x0000004341037208 */ /* 0x000fe40000000000 */
.L_x_43374:
[----:B------:R-:W-:Y:S05]  /*4d2c0*/  BSYNC B2 ;  /* 0x0000000000027941 */ /* 0x000fea0003800000 */
.L_x_43358:
        /* <DEDUP_REMOVED lines=52> */
.L_x_43431:
[----:B------:R-:W-:Y:S05]  /*4d610*/  BSYNC B0 ;  /* 0x0000000000007941 */ /* 0x000fea0003800000 */
.L_x_43430:
        /* <DEDUP_REMOVED lines=15> */
.L_x_43433:
[----:B0-----:R0:W2:Y:S01]  /*4d710*/  DMUL R2, RZ, R10 ;  /* 0x0000000aff027228 */ /* 0x0010a20000000000 */
[----:B------:R-:W-:-:S05]  /*4d720*/  IMAD.MOV.U32 R4, RZ, RZ, RZ ;  /* 0x000000ffff047224 */ /* 0x000fca00078e00ff */
.L_x_43434:
[----:B------:R-:W-:Y:S05]  /*4d730*/  BSYNC B2 ;  /* 0x0000000000027941 */ /* 0x000fea0003800000 */
.L_x_43432:
        /* <DEDUP_REMOVED lines=39> */
.L_x_43436:
[----:B------:R2:W3:Y:S01]  /*4d9b0*/  DMUL R2, RZ, R10 ;  /* 0x0000000aff027228 */ /* 0x0004e20000000000 */
[----:B------:R-:W-:-:S05]  /*4d9c0*/  IMAD.MOV.U32 R8, RZ, RZ, RZ ;  /* 0x000000ffff087224 */ /* 0x000fca00078e00ff */
.L_x_43437:
[----:B------:R-:W-:Y:S05]  /*4d9d0*/  BSYNC B2 ;  /* 0x0000000000027941 */ /* 0x000fea0003800000 */
.L_x_43435:
        /* <DEDUP_REMOVED lines=25> */
.L_x_43429:
        /* <DEDUP_REMOVED lines=38> */
.L_x_43439:
[----:B------:R-:W-:Y:S05]  /*4ddd0*/  BSYNC B0 ;  /* 0x0000000000007941 */ /* 0x000fea0003800000 */
.L_x_43438:
        /* <DEDUP_REMOVED lines=15> */
.L_x_43441:
[----:B0-----:R0:W2:Y:S01]  /*4ded0*/  DMUL R2, RZ, R10 ;  /* 0x0000000aff027228 */ /* 0x0010a20000000000 */
[----:B------:R-:W-:-:S05]  /*4dee0*/  IMAD.MOV.U32 R4, RZ, RZ, RZ ;  /* 0x000000ffff047224 */ /* 0x000fca00078e00ff */
.L_x_43442:
[----:B------:R-:W-:Y:S05]  /*4def0*/  BSYNC B2 ;  /* 0x0000000000027941 */ /* 0x000fea0003800000 */
.L_x_43440:
        /* <DEDUP_REMOVED lines=39> */
.L_x_43444:
[----:B------:R2:W3:Y:S01]  /*4e170*/  DMUL R2, RZ, R10 ;  /* 0x0000000aff027228 */ /* 0x0004e20000000000 */
[----:B------:R-:W-:-:S05]  /*4e180*/  IMAD.MOV.U32 R8, RZ, RZ, RZ ;  /* 0x000000ffff087224 */ /* 0x000fca00078e00ff */
.L_x_43445:
[----:B------:R-:W-:Y:S05]  /*4e190*/  BSYNC B2 ;  /* 0x0000000000027941 */ /* 0x000fea0003800000 */
.L_x_43443:
        /* <DEDUP_REMOVED lines=14> */
[----:B--2---:R2:W4:Y:S02]  /*4e280*/  DFMA R68, R76, R68, R70 ;  /* 0x000000444c44722b */ /* 0x0045240000000046 */
[----:B--2---:R-:W-:-:S04]  /*4e290*/  IMAD.MOV.U32 R70, RZ, RZ, RZ ;  /* 0x000000ffff467224 */ /* 0x004fc800078e00ff */
        /* <DEDUP_REMOVED lines=23> */
.L_x_43428:
        /* <DEDUP_REMOVED lines=11> */
.L_x_43446:
[----:B------:R-:W0:-:S10]  /*4e4c0*/  DADD R68, R10, -R10 ;  /* 0x000000000a447229 */ /* 0x000e14000000080a */
[----:B0-----:R-:W-:Y:S02]  /*4e4d0*/  IMAD.MOV.U32 R70, RZ, RZ, R68 ;  /* 0x000000ffff467224 */ /* 0x001fe400078e0044 */
[----:B------:R-:W-:Y:S01]  /*4e4e0*/  IMAD.MOV.U32 R71, RZ, RZ, R69 ;  /* 0x000000ffff477224 */ /* 0x000fe200078e0045 */
[----:B------:R-:W-:Y:S05]  /*4e4f0*/  BRA `(.L_x_43357) ;  /* 0x000007c000007947 */ /* 0x000fea0003800000 */
.L_x_43427:
        /* <DEDUP_REMOVED lines=16> */
.L_x_43448:
[----:B------:R0:W1:Y:S01]  /*4e600*/  DMUL R2, RZ, R10 ;  /* 0x0000000aff027228 */ /* 0x0000620000000000 */
[----:B------:R-:W-:-:S05]  /*4e610*/  IMAD.MOV.U32 R4, RZ, RZ, RZ ;  /* 0x000000ffff047224 */ /* 0x000fca00078e00ff */
.L_x_43449:
[----:B------:R-:W-:Y:S05]  /*4e620*/  BSYNC B2 ;  /* 0x0000000000027941 */ /* 0x000fea0003800000 */
.L_x_43447:
        /* <DEDUP_REMOVED lines=39> */
.L_x_43451:
[----:B------:R1:W2:Y:S01]  /*4e8a0*/  DMUL R2, RZ, R10 ;  /* 0x0000000aff027228 */ /* 0x0002a20000000000 */
[----:B------:R-:W-:-:S05]  /*4e8b0*/  IMAD.MOV.U32 R8, RZ, RZ, RZ ;  /* 0x000000ffff087224 */ /* 0x000fca00078e00ff */
.L_x_43452:
[----:B------:R-:W-:Y:S05]  /*4e8c0*/  BSYNC B2 ;  /* 0x0000000000027941 */ /* 0x000fea0003800000 */
.L_x_43450:
        /* <DEDUP_REMOVED lines=24> */
.L_x_43426:
        /* <DEDUP_REMOVED lines=36> */
.L_x_43454:
[----:B------:R-:W-:Y:S05]  /*4ec90*/  BSYNC B0 ;  /* 0x0000000000007941 */ /* 0x000fea0003800000 */
.L_x_43453:
[----:B------:R-:W-:Y:S02]  /*4eca0*/  IMAD.MOV.U32 R70, RZ, RZ, R10 ;  /* 0x000000ffff467224 */ /* 0x000fe400078e000a */
[----:B------:R-:W-:Y:S02]  /*4ecb0*/  IMAD.MOV.U32 R71, RZ, RZ, R11 ;  /* 0x000000ffff477224 */ /* 0x000fe400078e000b */
.L_x_43357:
[----:B012---:R-:W-:Y:S05]  /*4ecc0*/  BSYNC B1 ;  /* 0x0000000000017941 */ /* 0x007fea0003800000 */
.L_x_43356:
        /* <DEDUP_REMOVED lines=97> */
.L_x_43464:
        /* <DEDUP_REMOVED lines=23> */
.L_x_43467:
[----:B------:R-:W-:Y:S05]  /*4f450*/  BSYNC B4 ;  /* 0x0000000000047941 */ /* 0x000fea0003800000 */
.L_x_43466:
        /* <DEDUP_REMOVED lines=15> */
.L_x_43465:
[----:B------:R-:W-:Y:S05]  /*4f550*/  BSYNC B3 ;  /* 0x0000000000037941 */ /* 0x000fea0003800000 */
.L_x_43463:
        /* <DEDUP_REMOVED lines=22> */
.L_x_43469:
[----:B------:R-:W-:Y:S05]  /*4f6c0*/  BSYNC B3 ;  /* 0x0000000000037941 */ /* 0x000fea0003800000 */
.L_x_43468:
        /* <DEDUP_REMOVED lines=43> */
.L_x_43471:
[----:B------:R-:W-:-:S04]  /*4f980*/  ISETP.GE.AND P0, PT, R57, RZ, PT ;  /* 0x000000ff3900720c */ /* 0x000fc80003f06270 */
[----:B------:R-:W-:Y:S02]  /*4f990*/  FSEL R2, RZ, 3.37028055040000000000e+12, P0 ;  /* 0x54442d18ff027808 */ /* 0x000fe40000000000 */
[----:B------:R-:W-:Y:S02]  /*4f9a0*/  FSEL R3, RZ, 2.1426990032196044922, P0 ;  /* 0x400921fbff037808 */ /* 0x000fe40000000000 */
.L_x_43472:
[----:B------:R-:W-:Y:S05]  /*4f9b0*/  BSYNC B0 ;  /* 0x0000000000007941 */ /* 0x000fea0003800000 */
.L_x_43470:
[----:B------:R0:W4:Y:S02]  /*4f9c0*/  DADD R56, |R56|, |R58| ;  /* 0x0000000038387229 */ /* 0x000124000000063a */
[----:B0-----:R-:W-:Y:S02]  /*4f9d0*/  LOP3.LUT R59, R3, 0x80000000, R59, 0xb8, !PT ;  /* 0x80000000033b7812 */ /* 0x001fe400078eb83b */
[----:B-12---:R-:W-:-:S04]  /*4f9e0*/  DMUL R60, R60, 0.5 ;  /* 0x3fe000003c3c7828 */ /* 0x006fc80000000000 */
[----:B----4-:R-:W0:-:S06]  /*4f9f0*/  DSETP.GTU.AND P0, PT, |R56|, +INF , PT ;  /* 0x7ff000003800742a */ /* 0x010e0c0003f0c200 */
[----:B0-----:R-:W-:Y:S02]  /*4fa00*/  FSEL R2, R56, R2, P0 ;  /* 0x0000000238027208 */ /* 0x001fe40000000000 */
[----:B------:R-:W-:Y:S01]  /*4fa10*/  FSEL R3, R57, R59, P0 ;  /* 0x0000003b39037208 */ /* 0x000fe20000000000 */
[----:B------:R-:W-:Y:S05]  /*4fa20*/  BRA `(.L_x_43473) ;  /* 0x00004a8000007947 */ /* 0x000fea0003800000 */
.L_x_43462:
        /* <DEDUP_REMOVED lines=77> */
.L_x_43476:
[----:B------:R-:W-:Y:S05]  /*4ff00*/  BSYNC B0 ;  /* 0x0000000000007941 */ /* 0x000fea0003800000 */
.L_x_43475:
        /* <DEDUP_REMOVED lines=9> */
.L_x_43478:
[----:B------:R-:W-:Y:S05]  /*4ffa0*/  BSYNC B3 ;  /* 0x0000000000037941 */ /* 0x000fea0003800000 */
.L_x_43477:
        /* <DEDUP_REMOVED lines=43> */
.L_x_43480:
[----:B------:R-:W-:-:S04]  /*50260*/  ISETP.GE.AND P0, PT, R57, RZ, PT ;  /* 0x000000ff3900720c */ /* 0x000fc80003f06270 */
[----:B0-----:R-:W-:Y:S02]  /*50270*/  FSEL R2, RZ, 3.37028055040000000000e+12, P0 ;  /* 0x54442d18ff027808 */ /* 0x001fe40000000000 */
[----:B------:R-:W-:Y:S02]  /*50280*/  FSEL R3, RZ, 2.1426990032196044922, P0 ;  /* 0x400921fbff037808 */ /* 0x000fe40000000000 */
.L_x_43481:
[----:B------:R-:W-:Y:S05]  /*50290*/  BSYNC B0 ;  /* 0x0000000000007941 */ /* 0x000fea0003800000 */
.L_x_43479:
[----:B------:R0:W2:Y:S02]  /*502a0*/  DADD R56, |R56|, |R58| ;  /* 0x0000000038387229 */ /* 0x0000a4000000063a */
[----:B0-----:R-:W-:Y:S02]  /*502b0*/  LOP3.LUT R59, R3, 0x80000000, R59, 0xb8, !PT ;  /* 0x80000000033b7812 */ /* 0x001fe400078eb83b */
[----:B-1----:R-:W-:-:S04]  /*502c0*/  DMUL R60, R60, 0.5 ;  /* 0x3fe000003c3c7828 */ /* 0x002fc80000000000 */
[----:B--2---:R-:W0:-:S06]  /*502d0*/  DSETP.GTU.AND P0, PT, |R56|, +INF , PT ;  /* 0x7ff000003800742a */ /* 0x004e0c0003f0c200 */
[----:B0-----:R-:W-:Y:S02]  /*502e0*/  FSEL R2, R56, R2, P0 ;  /* 0x0000000238027208 */ /* 0x001fe40000000000 */
[----:B------:R-:W-:Y:S01]  /*502f0*/  FSEL R3, R57, R59, P0 ;  /* 0x0000003b39037208 */ /* 0x000fe20000000000 */
[----:B------:R-:W-:Y:S05]  /*50300*/  BRA `(.L_x_43473) ;  /* 0x000041a000007947 */ /* 0x000fea0003800000 */
.L_x_43474:
        /* <DEDUP_REMOVED lines=8> */
[----:B------:R0:W-:Y:S02]  /*50390*/  DADD R74, R6, R6 ;  /* 0x00000000064a7229 */ /* 0x0001e40000000006 */
[----:B0-----:R-:W-:Y:S02]  /*503a0*/  LOP3.LUT R7, R65, 0xfffffff8, RZ, 0xc0, !PT ;  /* 0xfffffff841077812 */ /* 0x001fe400078ec0ff */
[----:B------:R-:W-:-:S04]  /*503b0*/  DMUL R76, R2, R2 ;  /* 0x00000002024c7228 */ /* 0x000fc80000000000 */
[----:B------:R1:W0:Y:S02]  /*503c0*/  DADD R72, R2, R2 ;  /* 0x0000000002487229 */ /* 0x0002240000000002 */
[----:B-1----:R-:W-:Y:S02]  /*503d0*/  LOP3.LUT R3, R5, 0xfffffff8, RZ, 0xc0, !PT ;  /* 0xfffffff805037812 */ /* 0x002fe400078ec0ff */
[----:B------:R-:W1:-:S04]  /*503e0*/  DADD R64, R64, -R6 ;  /* 0x0000000040407229 */ /* 0x000e480000000806 */
[----:B------:R-:W2:-:S04]  /*503f0*/  DADD R60, R4, -R2 ;  /* 0x00000000043c7229 */ /* 0x000e880000000802 */
[----:B------:R-:W4:-:S04]  /*50400*/  DADD R88, R2, R2 ;  /* 0x0000000002587229 */ /* 0x000f080000000002 */
[----:B------:R-:W5:-:S04]  /*50410*/  DADD R90, R6, R6 ;  /* 0x00000000065a7229 */ /* 0x000f480000000006 */
[----:B0-----:R0:W3:-:S04]  /*50420*/  DMUL R82, R2, R72 ;  /* 0x0000004802527228 */ /* 0x0010c80000000000 */
[----:B------:R0:W0:-:S04]  /*50430*/  DMUL R66, R2, R2 ;  /* 0x0000000202427228 */ /* 0x0000080000000000 */
[----:B------:R0:W0:-:S04]  /*50440*/  DMUL R80, R6, R74 ;  /* 0x0000004a06507228 */ /* 0x0000080000000000 */
[----:B------:R0:W0:-:S04]  /*50450*/  DMUL R2, R6, R6 ;  /* 0x0000000606027228 */ /* 0x0000080000000000 */
[----:B-1----:R1:W0:-:S04]  /*50460*/  DMUL R4, R64, R74 ;  /* 0x0000004a40047228 */ /* 0x0022080000000000 */
[----:B--2---:R1:W2:-:S04]  /*50470*/  DMUL R72, R60, R72 ;  /* 0x000000483c487228 */ /* 0x0042880000000000 */
[----:B----4-:R1:W4:-:S04]  /*50480*/  DMUL R6, R60, R88 ;  /* 0x000000583c067228 */ /* 0x0103080000000000 */
[----:B-----5:R1:W0:-:S04]  /*50490*/  DMUL R74, R64, R90 ;  /* 0x0000005a404a7228 */ /* 0x0202080000000000 */
[----:B------:R-:W0:-:S04]  /*504a0*/  DMUL R60, R60, R60 ;  /* 0x0000003c3c3c7228 */ /* 0x000e080000000000 */
[----:B-1234-:R-:W0:-:S04]  /*504b0*/  DMUL R64, R64, R64 ;  /* 0x0000004040407228 */ /* 0x01ee080000000000 */
.L_x_43483:
        /* <DEDUP_REMOVED lines=75> */
.L_x_43482:
        /* <DEDUP_REMOVED lines=79> */
.L_x_43485:
        /* <DEDUP_REMOVED lines=23> */
.L_x_43488:
[----:B------:R-:W-:Y:S05]  /*50fd0*/  BSYNC B4 ;  /* 0x0000000000047941 */ /* 0x000fea0003800000 */
.L_x_43487:
        /* <DEDUP_REMOVED lines=15> */
.L_x_43486:
[----:B------:R-:W-:Y:S05]  /*510d0*/  BSYNC B3 ;  /* 0x0000000000037941 */ /* 0x000fea0003800000 */
.L_x_43484:
        /* <DEDUP_REMOVED lines=22> */
.L_x_43490:
[----:B------:R-:W-:Y:S05]  /*51240*/  BSYNC B3 ;  /* 0x0000000000037941 */ /* 0x000fea0003800000 */
.L_x_43489:
        /* <DEDUP_REMOVED lines=43> */
.L_x_43492:
[----:B------:R-:W-:-:S04]  /*51500*/  ISETP.GE.AND P0, PT, R57, RZ, PT ;  /* 0x000000ff3900720c */ /* 0x000fc80003f06270 */
[----:B------:R-:W-:Y:S02]  /*51510*/  FSEL R2, RZ, 3.37028055040000000000e+12, P0 ;  /* 0x54442d18ff027808 */ /* 0x000fe40000000000 */
[----:B------:R-:W-:Y:S02]  /*51520*/  FSEL R3, RZ, 2.1426990032196044922, P0 ;  /* 0x400921fbff037808 */ /* 0x000fe40000000000 */
.L_x_43493:
[----:B------:R-:W-:Y:S05]  /*51530*/  BSYNC B0 ;  /* 0x0000000000007941 */ /* 0x000fea0003800000 */
.L_x_43491:
[----:B------:R0:W3:Y:S02]  /*51540*/  DADD R56, |R56|, |R58| ;  /* 0x0000000038387229 */ /* 0x0000e4000000063a */
[----:B0-----:R-:W-:Y:S02]  /*51550*/  LOP3.LUT R59, R3, 0x80000000, R59, 0xb8, !PT ;  /* 0x80000000033b7812 */ /* 0x001fe400078eb83b */
[----:B-12---:R-:W-:-:S04]  /*51560*/  DMUL R60, R60, 0.5 ;  /* 0x3fe000003c3c7828 */ /* 0x006fc80000000000 */
[----:B---3--:R-:W0:-:S06]  /*51570*/  DSETP.GTU.AND P0, PT, |R56|, +INF , PT ;  /* 0x7ff000003800742a */ /* 0x008e0c0003f0c200 */
[----:B0-----:R-:W-:Y:S02]  /*51580*/  FSEL R2, R56, R2, P0 ;  /* 0x0000000238027208 */ /* 0x001fe40000000000 */
[----:B------:R-:W-:Y:S01]  /*51590*/  FSEL R3, R57, R59, P0 ;  /* 0x0000003b39037208 */ /* 0x000fe20000000000 */
[----:B------:R-:W-:Y:S05]  /*515a0*/  BRA `(.L_x_43473) ;  /* 0x00002f0000007947 */ /* 0x000fea0003800000 */
.L_x_43461:
        /* <DEDUP_REMOVED lines=111> */
.L_x_43495:
[----:B------:R-:W-:Y:S05]  /*51ca0*/  BSYNC B0 ;  /* 0x0000000000007941 */ /* 0x000fea0003800000 */
.L_x_43494:
        /* <DEDUP_REMOVED lines=9> */
.L_x_43497:
[----:B------:R-:W-:Y:S05]  /*51d40*/  BSYNC B3 ;  /* 0x0000000000037941 */ /* 0x000fea0003800000 */
.L_x_43496:
        /* <DEDUP_REMOVED lines=43> */
.L_x_43499:
[----:B------:R-:W-:-:S04]  /*52000*/  ISETP.GE.AND P0, PT, R57, RZ, PT ;  /* 0x000000ff3900720c */ /* 0x000fc80003f06270 */
[----:B0-----:R-:W-:Y:S02]  /*52010*/  FSEL R2, RZ, 3.37028055040000000000e+12, P0 ;  /* 0x54442d18ff027808 */ /* 0x001fe40000000000 */
[----:B------:R-:W-:Y:S02]  /*52020*/  FSEL R3, RZ, 2.1426990032196044922, P0 ;  /* 0x400921fbff037808 */ /* 0x000fe40000000000 */
.L_x_43500:
[----:B------:R-:W-:Y:S05]  /*52030*/  BSYNC B0 ;  /* 0x0000000000007941 */ /* 0x000fea0003800000 */
.L_x_43498:
[----:B------:R0:W2:Y:S02]  /*52040*/  DADD R56, |R56|, |R58| ;  /* 0x0000000038387229 */ /* 0x0000a4000000063a */
[----:B0-----:R-:W-:-:S04]  /*52050*/  LOP3.LUT R59, R3, 0x80000000, R59, 0xb8, !PT ;  /* 0x80000000033b7812 */ /* 0x001fc800078eb83b */
[----:B--2---:R-:W0:-:S06]  /*52060*/  DSETP.GTU.AND P0, PT, |R56|, +INF , PT ;  /* 0x7ff000003800742a */ /* 0x004e0c0003f0c200 */
[----:B0-----:R-:W-:Y:S02]  /*52070*/  FSEL R2, R56, R2, P0 ;  /* 0x0000000238027208 */ /* 0x001fe40000000000 */
[----:B------:R-:W-:Y:S01]  /*52080*/  FSEL R3, R57, R59, P0 ;  /* 0x0000003b39037208 */ /* 0x000fe20000000000 */
[----:B------:R-:W-:Y:S05]  /*52090*/  BRA `(.L_x_43473) ;  /* 0x0000241000007947 */ /* 0x000fea0003800000 */
.L_x_43460:
        /* <DEDUP_REMOVED lines=70> */
.L_x_43503:
        /* <DEDUP_REMOVED lines=23> */
.L_x_43506:
[----:B------:R-:W-:Y:S05]  /*52670*/  BSYNC B4 ;  /* 0x0000000000047941 */ /* 0x000fea0003800000 */
.L_x_43505:
        /* <DEDUP_REMOVED lines=15> */
.L_x_43504:
[----:B------:R-:W-:Y:S05]  /*52770*/  BSYNC B3 ;  /* 0x0000000000037941 */ /* 0x000fea0003800000 */
.L_x_43502:
        /* <DEDUP_REMOVED lines=44> */
.L_x_43501:
        /* <DEDUP_REMOVED lines=46> */
.L_x_43459:
        /* <DEDUP_REMOVED lines=24> */
.L_x_43508:
[----:B------:R-:W-:Y:S05]  /*52ea0*/  BSYNC B3 ;  /* 0x0000000000037941 */ /* 0x000fea0003800000 */
.L_x_43507:
        /* <DEDUP_REMOVED lines=25> */
.L_x_43510:
[----:B--2-4-:R-:W-:Y:S05]  /*53040*/  BSYNC B3 ;  /* 0x0000000000037941 */ /* 0x014fea0003800000 */
.L_x_43509:
[----:B------:R-:W0:Y:S01]  /*53050*/  DADD R4, -RZ, |R2| ;  /* 0x00000000ff047229 */ /* 0x000e220000000502 */
[----:B------:R-:W-:Y:S01]  /*53060*/  IMAD.MOV.U32 R66, RZ, RZ, 0x0 ;  /* 0x00000000ff427424 */ /* 0x000fe200078e00ff */
[----:B------:R-:W-:Y:S01]  /*53070*/  BSSY B0, `(.L_x_43511) ;  /* 0x000006e000007945 */ /* 0x000fe20003800000 */
[----:B------:R-:W-:Y:S01]  /*53080*/  IMAD.MOV.U32 R67, RZ, RZ, 0x3fd80000 ;  /* 0x3fd80000ff437424 */ /* 0x000fe200078e00ff */
[----:B------:R-:W-:-:S06]  /*53090*/  FSETP.GEU.AND P5, PT, |R11|, 6.5827683646048100446e-37, PT ;  /* 0x036000000b00780b */ /* 0x000fcc0003fae200 */
        /* <DEDUP_REMOVED lines=107> */
.L_x_43512:
[----:B------:R-:W-:Y:S05]  /*53750*/  BSYNC B0 ;  /* 0x0000000000007941 */ /* 0x000fea0003800000 */
.L_x_43511:
        /* <DEDUP_REMOVED lines=9> */
.L_x_43514:
[----:B------:R-:W-:Y:S05]  /*537f0*/  BSYNC B3 ;  /* 0x0000000000037941 */ /* 0x000fea0003800000 */
.L_x_43513:
        /* <DEDUP_REMOVED lines=43> */
.L_x_43516:
[----:B------:R-:W-:-:S04]  /*53ab0*/  ISETP.GE.AND P0, PT, R57, RZ, PT ;  /* 0x000000ff3900720c */ /* 0x000fc80003f06270 */
[----:B0-----:R-:W-:Y:S02]  /*53ac0*/  FSEL R2, RZ, 3.37028055040000000000e+12, P0 ;  /* 0x54442d18ff027808 */ /* 0x001fe40000000000 */
[----:B------:R-:W-:Y:S02]  /*53ad0*/  FSEL R3, RZ, 2.1426990032196044922, P0 ;  /* 0x400921fbff037808 */ /* 0x000fe40000000000 */
.L_x_43517:
[----:B------:R-:W-:Y:S05]  /*53ae0*/  BSYNC B0 ;  /* 0x0000000000007941 */ /* 0x000fea0003800000 */
.L_x_43515:
[----:B------:R0:W4:Y:S02]  /*53af0*/  DADD R56, |R56|, |R58| ;  /* 0x0000000038387229 */ /* 0x000124000000063a */
[----:B0-----:R-:W-:Y:S02]  /*53b00*/  LOP3.LUT R59, R3, 0x80000000, R59, 0xb8, !PT ;  /* 0x80000000033b7812 */ /* 0x001fe400078eb83b */
[----:B--2---:R-:W-:-:S04]  /*53b10*/  DADD R60, R60, 1 ;  /* 0x3ff000003c3c7429 */ /* 0x004fc80000000000 */
[----:B----4-:R-:W0:-:S06]  /*53b20*/  DSETP.GTU.AND P0, PT, |R56|, +INF , PT ;  /* 0x7ff000003800742a */ /* 0x010e0c0003f0c200 */
[----:B0-----:R-:W-:Y:S02]  /*53b30*/  FSEL R2, R56, R2, P0 ;  /* 0x0000000238027208 */ /* 0x001fe40000000000 */
[----:B------:R-:W-:Y:S01]  /*53b40*/  FSEL R3, R57, R59, P0 ;  /* 0x0000003b39037208 */ /* 0x000fe20000000000 */
[----:B------:R-:W-:Y:S05]  /*53b50*/  BRA `(.L_x_43473) ;  /* 0x0000095000007947 */ /* 0x000fea0003800000 */
.L_x_43458:
        /* <DEDUP_REMOVED lines=88> */
.L_x_43519:
[----:B------:R-:W-:Y:S05]  /*540e0*/  BSYNC B0 ;  /* 0x0000000000007941 */ /* 0x000fea0003800000 */
.L_x_43518:
        /* <DEDUP_REMOVED lines=8> */
.L_x_43521:
[----:B------:R-:W-:Y:S05]  /*54170*/  BSYNC B3 ;  /* 0x0000000000037941 */ /* 0x000fea0003800000 */
.L_x_43520:
        /* <DEDUP_REMOVED lines=43> */
.L_x_43523:
[----:B------:R-:W-:Y:S02]  /*54430*/  FSEL R2, RZ, 3.37028055040000000000e+12, P2 ;  /* 0x54442d18ff027808 */ /* 0x000fe40001000000 */
[----:B------:R-:W-:Y:S02]  /*54440*/  FSEL R3, RZ, 2.1426990032196044922, P2 ;  /* 0x400921fbff037808 */ /* 0x000fe40001000000 */
.L_x_43524:
[----:B------:R-:W-:Y:S05]  /*54450*/  BSYNC B0 ;  /* 0x0000000000007941 */ /* 0x000fea0003800000 */
.L_x_43522:
[----:B------:R0:W2:Y:S02]  /*54460*/  DADD R56, |R56|, |R58| ;  /* 0x0000000038387229 */ /* 0x0000a4000000063a */
[----:B0-----:R-:W-:-:S04]  /*54470*/  LOP3.LUT R59, R3, 0x80000000, R59, 0xb8, !PT ;  /* 0x80000000033b7812 */ /* 0x001fc800078eb83b */
[----:B--2---:R-:W0:-:S06]  /*54480*/  DSETP.GTU.AND P0, PT, |R56|, +INF , PT ;  /* 0x7ff000003800742a */ /* 0x004e0c0003f0c200 */
[----:B0-----:R-:W-:Y:S02]  /*54490*/  FSEL R2, R56, R2, P0 ;  /* 0x0000000238027208 */ /* 0x001fe40000000000 */
[----:B------:R-:W-:Y:S02]  /*544a0*/  FSEL R3, R57, R59, P0 ;  /* 0x0000003b39037208 */ /* 0x000fe40000000000 */
.L_x_43473:
[----:B------:R-:W-:Y:S05]  /*544b0*/  BSYNC B2 ;  /* 0x0000000000027941 */ /* 0x000fea0003800000 */
.L_x_43457:
        /* <DEDUP_REMOVED lines=52> */
.L_x_43530:
[----:B------:R-:W-:Y:S05]  /*54800*/  BSYNC B0 ;  /* 0x0000000000007941 */ /* 0x000fea0003800000 */
.L_x_43529:
        /* <DEDUP_REMOVED lines=15> */
.L_x_43532:
[----:B0-----:R0:W2:Y:S01]  /*54900*/  DMUL R2, RZ, R10 ;  /* 0x0000000aff027228 */ /* 0x0010a20000000000 */
[----:B------:R-:W-:-:S05]  /*54910*/  IMAD.MOV.U32 R4, RZ, RZ, RZ ;  /* 0x000000ffff047224 */ /* 0x000fca00078e00ff */
.L_x_43533:
[----:B------:R-:W-:Y:S05]  /*54920*/  BSYNC B2 ;  /* 0x0000000000027941 */ /* 0x000fea0003800000 */
.L_x_43531:
        /* <DEDUP_REMOVED lines=39> */
.L_x_43535:
[----:B------:R2:W3:Y:S01]  /*54ba0*/  DMUL R2, RZ, R10 ;  /* 0x0000000aff027228 */ /* 0x0004e20000000000 */
[----:B------:R-:W-:-:S05]  /*54bb0*/  IMAD.MOV.U32 R8, RZ, RZ, RZ ;  /* 0x000000ffff087224 */ /* 0x000fca00078e00ff */
.L_x_43536:
[----:B------:R-:W-:Y:S05]  /*54bc0*/  BSYNC B2 ;  /* 0x0000000000027941 */ /* 0x000fea0003800000 */
.L_x_43534:
        /* <DEDUP_REMOVED lines=25> */
.L_x_43528:
        /* <DEDUP_REMOVED lines=38> */
.L_x_43538:
[----:B------:R-:W-:Y:S05]  /*54fc0*/  BSYNC B0 ;  /* 0x0000000000007941 */ /* 0x000fea0003800000 */
.L_x_43537:
        /* <DEDUP_REMOVED lines=15> */
.L_x_43540:
[----:B0-----:R0:W2:Y:S01]  /*550c0*/  DMUL R2, RZ, R10 ;  /* 0x0000000aff027228 */ /* 0x0010a20000000000 */
[----:B------:R-:W-:-:S05]  /*550d0*/  IMAD.MOV.U32 R4, RZ, RZ, RZ ;  /* 0x000000ffff047224 */ /* 0x000fca00078e00ff */
.L_x_43541:
[----:B------:R-:W-:Y:S05]  /*550e0*/  BSYNC B2 ;  /* 0x0000000000027941 */ /* 0x000fea0003800000 */
.L_x_43539:
        /* <DEDUP_REMOVED lines=39> */
.L_x_43543:
[----:B------:R2:W3:Y:S01]  /*55360*/  DMUL R2, RZ, R10 ;  /* 0x0000000aff027228 */ /* 0x0004e20000000000 */
[----:B------:R-:W-:-:S05]  /*55370*/  IMAD.MOV.U32 R8, RZ, RZ, RZ ;  /* 0x000000ffff087224 */ /* 0x000fca00078e00ff */
.L_x_43544:
[----:B------:R-:W-:Y:S05]  /*55380*/  BSYNC B2 ;  /* 0x0000000000027941 */ /* 0x000fea0003800000 */
.L_x_43542:
        /* <DEDUP_REMOVED lines=10> */
[----:B------:R-:W-:-:S02]  /*55430*/  IMAD.MOV.U32 R8, RZ, RZ, 0x3de5db65 ;  /* 0x3de5db65ff087424 */ /* 0x000fc400078e00ff */
[----:B------:R-:W-:Y:S01]  /*55440*/  IMAD.MOV.U32 R74, RZ, RZ, RZ ;  /* 0x000000ffff4a7224 */ /* 0x000fe200078e00ff */
        /* <DEDUP_REMOVED lines=27> */
.L_x_43527:
        /* <DEDUP_REMOVED lines=11> */
.L_x_43545:
[----:B------:R-:W0:-:S10]  /*556b0*/  DADD R72, R10, -R10 ;  /* 0x000000000a487229 */ /* 0x000e14000000080a */
[----:B0-----:R-:W-:Y:S02]  /*556c0*/  IMAD.MOV.U32 R74, RZ, RZ, R72 ;  /* 0x000000ffff4a7224 */ /* 0x001fe400078e0048 */
[----:B------:R-:W-:Y:S01]  /*556d0*/  IMAD.MOV.U32 R75, RZ, RZ, R73 ;  /* 0x000000ffff4b7224 */ /* 0x000fe200078e0049 */
[----:B------:R-:W-:Y:S05]  /*556e0*/  BRA `(.L_x_43456) ;  /* 0x000007c000007947 */ /* 0x000fea0003800000 */
.L_x_43526:
        /* <DEDUP_REMOVED lines=16> */
.L_x_43547:
[----:B------:R0:W1:Y:S01]  /*557f0*/  DMUL R2, RZ, R10 ;  /* 0x0000000aff027228 */ /* 0x0000620000000000 */
[----:B------:R-:W-:-:S05]  /*55800*/  IMAD.MOV.U32 R4, RZ, RZ, RZ ;  /* 0x000000ffff047224 */ /* 0x000fca00078e00ff */
.L_x_43548:
[----:B------:R-:W-:Y:S05]  /*55810*/  BSYNC B2 ;  /* 0x0000000000027941 */ /* 0x000fea0003800000 */
.L_x_43546:
        /* <DEDUP_REMOVED lines=39> */
.L_x_43550:
[----:B------:R1:W2:Y:S01]  /*55a90*/  DMUL R2, RZ, R10 ;  /* 0x0000000aff027228 */ /* 0x0002a20000000000 */
[----:B------:R-:W-:-:S05]  /*55aa0*/  IMAD.MOV.U32 R8, RZ, RZ, RZ ;  /* 0x000000ffff087224 */ /* 0x000fca00078e00ff */
.L_x_43551:
[----:B------:R-:W-:Y:S05]  /*55ab0*/  BSYNC B2 ;  /* 0x0000000000027941 */ /* 0x000fea0003800000 */
.L_x_43549:
[----:B------:R-:W-:Y:S02]  /*55ac0*/  IMAD.SHL.U32 R4, R8, 0x8, RZ ;  /* 0x0000000808047824 */ /* 0x000fe400078e00ff */
[----:B------:R-:W-:-:S03]  /*55ad0*/  IMAD.MOV.U32 R5, RZ, RZ, 0x8 ;  /* 0x00000008ff057424 */ /* 0x000fc600078e00ff */
[----:B------:R-:W-:-:S05]  /*55ae0*/  LOP3.LUT R4, R4, 0x8, RZ, 0xc0, !PT ;  /* 0x0000000804047812 */ /* 0x000fca00078ec0ff */
[----:B------:R-:W-:-:S05]  /*55af0*/  IMAD.WIDE.U32 R4, R4, R5, c[0x4][0x1a8] ;  /* 0x01006a0004047625 */ /* 0x000fca00078e0005 */
[----:B------:R-:W4:Y:S04]  /*55b00*/  LDG.E.128.CONSTANT R52, [R4.64] ;  /* 0x0000000604347981 */ /* 0x000f28000c1e9d00 */
[----:B------:R-:W5:Y:S04]  /*55b10*/  LDG.E.128.CONSTANT R56, [R4.64+0x10] ;  /* 0x0000100604387981 */ /* 0x000f68000c1e9d00 */
[----:B---3--:R-:W3:Y:S01]  /*55b20*/  LDG.E.128.CONSTANT R60, [R4.64+0x20] ;  /* 0x00002006043c7981 */ /* 0x008ee2000c1e9d00 */
[----:B------:R-:W-:Y:S01]  /*55b30*/  R2P PR, R8, 0x3 ;  /* 0x0000000308007804 */ /* 0x000fe20000000000 */
[----:B-1----:R-:W-:Y:S01]  /*55b40*/  IMAD.MOV.U32 R6, RZ, RZ, 0x79785eba ;  /* 0x79785ebaff067424 */ /* 0x002fe200078e00ff */
        /* <DEDUP_REMOVED lines=15> */
.L_x_43525:
        /* <DEDUP_REMOVED lines=36> */
.L_x_43553:
[----:B------:R-:W-:Y:S05]  /*55e80*/  BSYNC B0 ;  /* 0x0000000000007941 */ /* 0x000fea0003800000 */
.L_x_43552:
[----:B------:R-:W-:Y:S02]  /*55e90*/  IMAD.MOV.U32 R74, RZ, RZ, R10 ;  /* 0x000000ffff4a7224 */ /* 0x000fe400078e000a */
[----:B------:R-:W-:Y:S02]  /*55ea0*/  IMAD.MOV.U32 R75, RZ, RZ, R11 ;  /* 0x000000ffff4b7224 */ /* 0x000fe400078e000b */
.L_x_43456:
[----:B012---:R-:W-:Y:S05]  /*55eb0*/  BSYNC B1 ;  /* 0x0000000000017941 */ /* 0x007fea0003800000 */
.L_x_43455:
        /* <DEDUP_REMOVED lines=99> */
.L_x_43563:
        /* <DEDUP_REMOVED lines=23> */
.L_x_43566:
[----:B------:R-:W-:Y:S05]  /*56660*/  BSYNC B4 ;  /* 0x0000000000047941 */ /* 0x000fea0003800000 */
.L_x_43565:
        /* <DEDUP_REMOVED lines=15> */
.L_x_43564:
[----:B------:R-:W-:Y:S05]  /*56760*/  BSYNC B3 ;  /* 0x0000000000037941 */ /* 0x000fea0003800000 */
.L_x_43562:
        /* <DEDUP_REMOVED lines=22> */
.L_x_43568:
[----:B------:R-:W-:Y:S05]  /*568d0*/  BSYNC B3 ;  /* 0x0000000000037941 */ /* 0x000fea0003800000 */
.L_x_43567:
        /* <DEDUP_REMOVED lines=43> */
.L_x_43570:
[----:B------:R-:W-:-:S04]  /*56b90*/  ISETP.GE.AND P0, PT, R49, RZ, PT ;  /* 0x000000ff3100720c */ /* 0x000fc80003f06270 */
[----:B------:R-:W-:Y:S02]  /*56ba0*/  FSEL R2, RZ, 3.37028055040000000000e+12, P0 ;  /* 0x54442d18ff027808 */ /* 0x000fe40000000000 */
[----:B------:R-:W-:Y:S02]  /*56bb0*/  FSEL R3, RZ, 2.1426990032196044922, P0 ;  /* 0x400921fbff037808 */ /* 0x000fe40000000000 */
.L_x_43571:
[----:B------:R-:W-:Y:S05]  /*56bc0*/  BSYNC B0 ;  /* 0x0000000000007941 */ /* 0x000fea0003800000 */
.L_x_43569:
[----:B------:R0:W4:Y:S02]  /*56bd0*/  DADD R48, |R48|, |R50| ;  /* 0x0000000030307229 */ /* 0x0001240000000632 */
[----:B0-----:R-:W-:Y:S02]  /*56be0*/  LOP3.LUT R51, R3, 0x80000000, R51, 0xb8, !PT ;  /* 0x8000000003337812 */ /* 0x001fe400078eb833 */
[----:B-12---:R-:W-:-:S04]  /*56bf0*/  DMUL R52, R52, 0.5 ;  /* 0x3fe0000034347828 */ /* 0x006fc80000000000 */
[----:B----4-:R-:W0:-:S06]  /*56c00*/  DSETP.GTU.AND P0, PT, |R48|, +INF , PT ;  /* 0x7ff000003000742a */ /* 0x010e0c0003f0c200 */
[----:B0-----:R-:W-:Y:S02]  /*56c10*/  FSEL R2, R48, R2, P0 ;  /* 0x0000000230027208 */ /* 0x001fe40000000000 */
[----:B------:R-:W-:Y:S01]  /*56c20*/  FSEL R3, R49, R51, P0 ;  /* 0x0000003331037208 */ /* 0x000fe20000000000 */
[----:B------:R-:W-:Y:S05]  /*56c30*/  BRA `(.L_x_43572) ;  /* 0x00004a8000007947 */ /* 0x000fea0003800000 */
.L_x_43561:
        /* <DEDUP_REMOVED lines=77> */
.L_x_43575:
[----:B------:R-:W-:Y:S05]  /*57110*/  BSYNC B0 ;  /* 0x0000000000007941 */ /* 0x000fea0003800000 */
.L_x_43574:
        /* <DEDUP_REMOVED lines=9> */
.L_x_43577:
[----:B------:R-:W-:Y:S05]  /*571b0*/  BSYNC B3 ;  /* 0x0000000000037941 */ /* 0x000fea0003800000 */
.L_x_43576:
        /* <DEDUP_REMOVED lines=43> */
.L_x_43579:
[----:B------:R-:W-:-:S04]  /*57470*/  ISETP.GE.AND P0, PT, R49, RZ, PT ;  /* 0x000000ff3100720c */ /* 0x000fc80003f06270 */
[----:B0-----:R-:W-:Y:S02]  /*57480*/  FSEL R2, RZ, 3.37028055040000000000e+12, P0 ;  /* 0x54442d18ff027808 */ /* 0x001fe40000000000 */
[----:B------:R-:W-:Y:S02]  /*57490*/  FSEL R3, RZ, 2.1426990032196044922, P0 ;  /* 0x400921fbff037808 */ /* 0x000fe40000000000 */
.L_x_43580:
[----:B------:R-:W-:Y:S05]  /*574a0*/  BSYNC B0 ;  /* 0x0000000000007941 */ /* 0x000fea0003800000 */
.L_x_43578:
[----:B------:R0:W2:Y:S02]  /*574b0*/  DADD R48, |R48|, |R50| ;  /* 0x0000000030307229 */ /* 0x0000a40000000632 */
[----:B0-----:R-:W-:Y:S02]  /*574c0*/  LOP3.LUT R51, R3, 0x80000000, R51, 0xb8, !PT ;  /* 0x8000000003337812 */ /* 0x001fe400078eb833 */
[----:B-1----:R-:W-:-:S04]  /*574d0*/  DMUL R52, R52, 0.5 ;  /* 0x3fe0000034347828 */ /* 0x002fc80000000000 */
[----:B--2---:R-:W0:-:S06]  /*574e0*/  DSETP.GTU.AND P0, PT, |R48|, +INF , PT ;  /* 0x7ff000003000742a */ /* 0x004e0c0003f0c200 */
[----:B0-----:R-:W-:Y:S02]  /*574f0*/  FSEL R2, R48, R2, P0 ;  /* 0x0000000230027208 */ /* 0x001fe40000000000 */
[----:B------:R-:W-:Y:S01]  /*57500*/  FSEL R3, R49, R51, P0 ;  /* 0x0000003331037208 */ /* 0x000fe20000000000 */
[----:B------:R-:W-:Y:S05]  /*57510*/  BRA `(.L_x_43572) ;  /* 0x000041a000007947 */ /* 0x000fea0003800000 */
.L_x_43573:
        /* <DEDUP_REMOVED lines=27> */
.L_x_43582:
[----:B------:R-:W2:-:S06]  /*576d0*/  DSETP.GEU.AND P0, PT, R76, R66, PT ;  /* 0x000000424c00722a */ /* 0x000e8c0003f0e000 */
[----:B--2---:R-:W-:Y:S02]  /*576e0*/  FSEL R90, R76, R66, !P0 ;  /* 0x000000424c5a7208 */ /* 0x004fe40004000000 */
[----:B------:R-:W-:Y:S02]  /*576f0*/  FSEL R91, R77, R67, !P0 ;  /* 0x000000434d5b7208 */ /* 0x000fe40004000000 */
[----:B------:R-:W-:Y:S02]  /*57700*/  FSEL R8, R67, R77, !P0 ;  /* 0x0000004d43087208 */ /* 0x000fe40004000000 */
[----:B------:R-:W-:Y:S02]  /*57710*/  FSEL R99, R66, R76, !P0 ;  /* 0x0000004c42637208 */ /* 0x000fe40004000000 */
[----:B------:R-:W2:-:S04]  /*57720*/  DSETP.GEU.AND P5, PT, R90, R80, PT ;  /* 0x000000505a00722a */ /* 0x000e880003fae000 */
[----:B------:R3:W4:Y:S02]  /*57730*/  DSETP.LT.OR P0, PT, R90, R80, !P0 ;  /* 0x000000505a00722a */ /* 0x0007240004701400 */
[----:B--2---:R-:W-:Y:S02]  /*57740*/  FSEL R92, R90, R80, !P5 ;  /* 0x000000505a5c7208 */ /* 0x004fe40006800000 */
[----:B------:R-:W-:Y:S02]  /*57750*/  FSEL R93, R91, R81, !P5 ;  /* 0x000000515b5d7208 */ /* 0x000fe40006800000 */
[----:B---3--:R-:W-:Y:S02]  /*57760*/  FSEL R90, R80, R90, !P5 ;  /* 0x0000005a505a7208 */ /* 0x008fe40006800000 */
[----:B------:R-:W-:Y:S02]  /*57770*/  FSEL R91, R81, R91, !P5 ;  /* 0x0000005b515b7208 */ /* 0x000fe40006800000 */
[----:B------:R-:W2:-:S04]  /*57780*/  DSETP.GEU.AND P6, PT, R92, R78, PT ;  /* 0x0000004e5c00722a */ /* 0x000e880003fce000 */
[----:B----4-:R-:W3:Y:S02]  /*57790*/  DSETP.LT.OR P0, PT, R92, R78, P0 ;  /* 0x0000004e5c00722a */ /* 0x010ee40000701400 */
[----:B--2---:R-:W-:Y:S02]  /*577a0*/  FSEL R94, R92, R78, !P6 ;  /* 0x0000004e5c5e7208 */ /* 0x004fe40007000000 */
[----:B------:R-:W-:Y:S02]  /*577b0*/  FSEL R95, R93, R79, !P6 ;  /* 0x0000004f5d5f7208 */ /* 0x000fe40007000000 */
[----:B------:R-:W-:Y:S02]  /*577c0*/  FSEL R80, R78, R92, !P6 ;  /* 0x0000005c4e507208 */ /* 0x000fe40007000000 */
[----:B------:R-:W-:Y:S02]  /*577d0*/  FSEL R81, R79, R93, !P6 ;  /* 0x0000005d4f517208 */ /* 0x000fe40007000000 */
[----:B------:R-:W2:-:S04]  /*577e0*/  DSETP.GEU.AND P2, PT, R94, R64, PT ;  /* 0x000000405e00722a */ /* 0x000e880003f4e000 */
[----:B---3--:R-:W3:Y:S02]  /*577f0*/  DSETP.LT.OR P0, PT, R94, R64, P0 ;  /* 0x000000405e00722a */ /* 0x008ee40000701400 */
[----:B--2---:R-:W-:Y:S02]  /*57800*/  FSEL R96, R94, R64, !P2 ;  /* 0x000000405e607208 */ /* 0x004fe40005000000 */
[----:B------:R-:W-:Y:S02]  /*57810*/  FSEL R97, R95, R65, !P2 ;  /* 0x000000415f617208 */ /* 0x000fe40005000000 */
[----:B------:R-:W-:Y:S02]  /*57820*/  FSEL R78, R64, R94, !P2 ;  /* 0x0000005e404e7208 */ /* 0x000fe40005000000 */
[----:B------:R-:W-:Y:S02]  /*57830*/  FSEL R79, R65, R95, !P2 ;  /* 0x0000005f414f7208 */ /* 0x000fe40005000000 */
[----:B0-----:R-:W0:-:S04]  /*57840*/  DSETP.GEU.AND P3, PT, R96, R56, PT ;  /* 0x000000386000722a */ /* 0x001e080003f6e000 */
[----:B---3--:R2:W3:Y:S02]  /*57850*/  DSETP.LT.OR P0, PT, R96, R56, P0 ;  /* 0x000000386000722a */ /* 0x0084e40000701400 */
[----:B01----:R-:W-:Y:S02]  /*57860*/  FSEL R88, R96, R56, !P3 ;  /* 0x0000003860587208 */ /* 0x003fe40005800000 */
[----:B------:R-:W-:Y:S02]  /*57870*/  FSEL R89, R97, R57, !P3 ;  /* 0x0000003961597208 */ /* 0x000fe40005800000 */
[----:B------:R-:W-:Y:S02]  /*57880*/  FSEL R86, R56, R96, !P3 ;  /* 0x0000006038567208 */ /* 0x000fe40005800000 */
[----:B--2---:R-:W-:Y:S02]  /*57890*/  FSEL R97, R57, R97, !P3 ;  /* 0x0000006139617208 */ /* 0x004fe40005800000 */
[----:B------:R-:W0:-:S04]  /*578a0*/  DSETP.GEU.AND P4, PT, R88, R60, PT ;  /* 0x0000003c5800722a */ /* 0x000e080003f8e000 */
        /* <DEDUP_REMOVED lines=45> */
.L_x_43581:
        /* <DEDUP_REMOVED lines=79> */
.L_x_43584:
        /* <DEDUP_REMOVED lines=23> */
.L_x_43587:
[----:B------:R-:W-:Y:S05]  /*581e0*/  BSYNC B4 ;  /* 0x0000000000047941 */ /* 0x000fea0003800000 */
.L_x_43586:
        /* <DEDUP_REMOVED lines=15> */
.L_x_43585:
[----:B------:R-:W-:Y:S05]  /*582e0*/  BSYNC B3 ;  /* 0x0000000000037941 */ /* 0x000fea0003800000 */
.L_x_43583:
        /* <DEDUP_REMOVED lines=22> */
.L_x_43589:
[----:B------:R-:W-:Y:S05]  /*58450*/  BSYNC B3 ;  /* 0x0000000000037941 */ /* 0x000fea0003800000 */
.L_x_43588:
        /* <DEDUP_REMOVED lines=43> */
.L_x_43591:
[----:B------:R-:W-:-:S04]  /*58710*/  ISETP.GE.AND P0, PT, R49, RZ, PT ;  /* 0x000000ff3100720c */ /* 0x000fc80003f06270 */
[----:B------:R-:W-:Y:S02]  /*58720*/  FSEL R2, RZ, 3.37028055040000000000e+12, P0 ;  /* 0x54442d18ff027808 */ /* 0x000fe40000000000 */
[----:B------:R-:W-:Y:S02]  /*58730*/  FSEL R3, RZ, 2.1426990032196044922, P0 ;  /* 0x400921fbff037808 */ /* 0x000fe40000000000 */
.L_x_43592:
[----:B------:R-:W-:Y:S05]  /*58740*/  BSYNC B0 ;  /* 0x0000000000007941 */ /* 0x000fea0003800000 */
.L_x_43590:
[----:B------:R0:W3:Y:S02]  /*58750*/  DADD R48, |R48|, |R50| ;  /* 0x0000000030307229 */ /* 0x0000e40000000632 */
[----:B0-----:R-:W-:Y:S02]  /*58760*/  LOP3.LUT R51, R3, 0x80000000, R51, 0xb8, !PT ;  /* 0x8000000003337812 */ /* 0x001fe400078eb833 */
[----:B-12---:R-:W-:-:S04]  /*58770*/  DMUL R52, R52, 0.5 ;  /* 0x3fe0000034347828 */ /* 0x006fc80000000000 */
[----:B---3--:R-:W0:-:S06]  /*58780*/  DSETP.GTU.AND P0, PT, |R48|, +INF , PT ;  /* 0x7ff000003000742a */ /* 0x008e0c0003f0c200 */
[----:B0-----:R-:W-:Y:S02]  /*58790*/  FSEL R2, R48, R2, P0 ;  /* 0x0000000230027208 */ /* 0x001fe40000000000 */
[----:B------:R-:W-:Y:S01]  /*587a0*/  FSEL R3, R49, R51, P0 ;  /* 0x0000003331037208 */ /* 0x000fe20000000000 */
[----:B------:R-:W-:Y:S05]  /*587b0*/  BRA `(.L_x_43572) ;  /* 0x00002f0000007947 */ /* 0x000fea0003800000 */
.L_x_43560:
        /* <DEDUP_REMOVED lines=111> */
.L_x_43594:
[----:B------:R-:W-:Y:S05]  /*58eb0*/  BSYNC B0 ;  /* 0x0000000000007941 */ /* 0x000fea0003800000 */
.L_x_43593:
        /* <DEDUP_REMOVED lines=9> */
.L_x_43596:
[----:B------:R-:W-:Y:S05]  /*58f50*/  BSYNC B3 ;  /* 0x0000000000037941 */ /* 0x000fea0003800000 */
.L_x_43595:
        /* <DEDUP_REMOVED lines=43> */
.L_x_43598:
[----:B------:R-:W-:-:S04]  /*59210*/  ISETP.GE.AND P0, PT, R49, RZ, PT ;  /* 0x000000ff3100720c */ /* 0x000fc80003f06270 */
[----:B0-----:R-:W-:Y:S02]  /*59220*/  FSEL R2, RZ, 3.37028055040000000000e+12, P0 ;  /* 0x54442d18ff027808 */ /* 0x001fe40000000000 */
[----:B------:R-:W-:Y:S02]  /*59230*/  FSEL R3, RZ, 2.1426990032196044922, P0 ;  /* 0x400921fbff037808 */ /* 0x000fe40000000000 */
.L_x_43599:
[----:B------:R-:W-:Y:S05]  /*59240*/  BSYNC B0 ;  /* 0x0000000000007941 */ /* 0x000fea0003800000 */
.L_x_43597:
[----:B------:R0:W2:Y:S02]  /*59250*/  DADD R48, |R48|, |R50| ;  /* 0x0000000030307229 */ /* 0x0000a40000000632 */
[----:B0-----:R-:W-:-:S04]  /*59260*/  LOP3.LUT R51, R3, 0x80000000, R51, 0xb8, !PT ;  /* 0x8000000003337812 */ /* 0x001fc800078eb833 */
[----:B--2---:R-:W0:-:S06]  /*59270*/  DSETP.GTU.AND P0, PT, |R48|, +INF , PT ;  /* 0x7ff000003000742a */ /* 0x004e0c0003f0c200 */
[----:B0-----:R-:W-:Y:S02]  /*59280*/  FSEL R2, R48, R2, P0 ;  /* 0x0000000230027208 */ /* 0x001fe40000000000 */
[----:B------:R-:W-:Y:S01]  /*59290*/  FSEL R3, R49, R51, P0 ;  /* 0x0000003331037208 */ /* 0x000fe20000000000 */
[----:B------:R-:W-:Y:S05]  /*592a0*/  BRA `(.L_x_43572) ;  /* 0x0000241000007947 */ /* 0x000fea0003800000 */
.L_x_43559:
        /* <DEDUP_REMOVED lines=70> */
.L_x_43602:
        /* <DEDUP_REMOVED lines=23> */
.L_x_43605:
[----:B------:R-:W-:Y:S05]  /*59880*/  BSYNC B4 ;  /* 0x0000000000047941 */ /* 0x000fea0003800000 */
.L_x_43604:
        /* <DEDUP_REMOVED lines=15> */
.L_x_43603:
[----:B------:R-:W-:Y:S05]  /*59980*/  BSYNC B3 ;  /* 0x0000000000037941 */ /* 0x000fea0003800000 */
.L_x_43601:
        /* <DEDUP_REMOVED lines=44> */
.L_x_43600:
        /* <DEDUP_REMOVED lines=46> */
.L_x_43558:
        /* <DEDUP_REMOVED lines=24> */
.L_x_43607:
[----:B------:R-:W-:Y:S05]  /*5a0b0*/  BSYNC B3 ;  /* 0x0000000000037941 */ /* 0x000fea0003800000 */
.L_x_43606:
        /* <DEDUP_REMOVED lines=25> */
.L_x_43609:
[----:B--2-4-:R-:W-:Y:S05]  /*5a250*/  BSYNC B3 ;  /* 0x0000000000037941 */ /* 0x014fea0003800000 */
.L_x_43608:
        /* <DEDUP_REMOVED lines=112> */
.L_x_43611:
[----:B------:R-:W-:Y:S05]  /*5a960*/  BSYNC B0 ;  /* 0x0000000000007941 */ /* 0x000fea0003800000 */
.L_x_43610:
        /* <DEDUP_REMOVED lines=9> */
.L_x_43613:
[----:B------:R-:W-:Y:S05]  /*5aa00*/  BSYNC B3 ;  /* 0x0000000000037941 */ /* 0x000fea0003800000 */
.L_x_43612:
        /* <DEDUP_REMOVED lines=43> */
.L_x_43615:
[----:B------:R-:W-:-:S04]  /*5acc0*/  ISETP.GE.AND P0, PT, R49, RZ, PT ;  /* 0x000000ff3100720c */ /* 0x000fc80003f06270 */
[----:B0-----:R-:W-:Y:S02]  /*5acd0*/  FSEL R2, RZ, 3.37028055040000000000e+12, P0 ;  /* 0x54442d18ff027808 */ /* 0x001fe40000000000 */
[----:B------:R-:W-:Y:S02]  /*5ace0*/  FSEL R3, RZ, 2.1426990032196044922, P0 ;  /* 0x400921fbff037808 */ /* 0x000fe40000000000 */
.L_x_43616:
[----:B------:R-:W-:Y:S05]  /*5acf0*/  BSYNC B0 ;  /* 0x0000000000007941 */ /* 0x000fea0003800000 */
.L_x_43614:
[----:B------:R0:W4:Y:S02]  /*5ad00*/  DADD R48, |R48|, |R50| ;  /* 0x0000000030307229 */ /* 0x0001240000000632 */
[----:B0-----:R-:W-:Y:S02]  /*5ad10*/  LOP3.LUT R51, R3, 0x80000000, R51, 0xb8, !PT ;  /* 0x8000000003337812 */ /* 0x001fe400078eb833 */
[----:B--2---:R-:W-:-:S04]  /*5ad20*/  DADD R52, R52, 1 ;  /* 0x3ff0000034347429 */ /* 0x004fc80000000000 */
[----:B----4-:R-:W0:-:S06]  /*5ad30*/  DSETP.GTU.AND P0, PT, |R48|, +INF , PT ;  /* 0x7ff000003000742a */ /* 0x010e0c0003f0c200 */
[----:B0-----:R-:W-:Y:S02]  /*5ad40*/  FSEL R2, R48, R2, P0 ;  /* 0x0000000230027208 */ /* 0x001fe40000000000 */
[----:B------:R-:W-:Y:S01]  /*5ad50*/  FSEL R3, R49, R51, P0 ;  /* 0x0000003331037208 */ /* 0x000fe20000000000 */
[----:B------:R-:W-:Y:S05]  /*5ad60*/  BRA `(.L_x_43572) ;  /* 0x0000095000007947 */ /* 0x000fea0003800000 */
.L_x_43557:
        /* <DEDUP_REMOVED lines=88> */
.L_x_43618:
[----:B------:R-:W-:Y:S05]  /*5b2f0*/  BSYNC B0 ;  /* 0x0000000000007941 */ /* 0x000fea0003800000 */
.L_x_43617:
        /* <DEDUP_REMOVED lines=8> */
.L_x_43620:
[----:B------:R-:W-:Y:S05]  /*5b380*/  BSYNC B3 ;  /* 0x0000000000037941 */ /* 0x000fea0003800000 */
.L_x_43619:
        /* <DEDUP_REMOVED lines=43> */
.L_x_43622:
[----:B------:R-:W-:Y:S02]  /*5b640*/  FSEL R2, RZ, 3.37028055040000000000e+12, P2 ;  /* 0x54442d18ff027808 */ /* 0x000fe40001000000 */
[----:B------:R-:W-:Y:S02]  /*5b650*/  FSEL R3, RZ, 2.1426990032196044922, P2 ;  /* 0x400921fbff037808 */ /* 0x000fe40001000000 */
.L_x_43623:
[----:B------:R-:W-:Y:S05]  /*5b660*/  BSYNC B0 ;  /* 0x0000000000007941 */ /* 0x000fea0003800000 */
.L_x_43621:
[----:B------:R0:W2:Y:S02]  /*5b670*/  DADD R48, |R48|, |R50| ;  /* 0x0000000030307229 */ /* 0x0000a40000000632 */
[----:B0-----:R-:W-:-:S04]  /*5b680*/  LOP3.LUT R51, R3, 0x80000000, R51, 0xb8, !PT ;  /* 0x8000000003337812 */ /* 0x001fc800078eb833 */
[----:B--2---:R-:W0:-:S06]  /*5b690*/  DSETP.GTU.AND P0, PT, |R48|, +INF , PT ;  /* 0x7ff000003000742a */ /* 0x004e0c0003f0c200 */
[----:B0-----:R-:W-:Y:S02]  /*5b6a0*/  FSEL R2, R48, R2, P0 ;  /* 0x0000000230027208 */ /* 0x001fe40000000000 */
[----:B------:R-:W-:Y:S02]  /*5b6b0*/  FSEL R3, R49, R51, P0 ;  /* 0x0000003331037208 */ /* 0x000fe40000000000 */
.L_x_43572:
[----:B------:R-:W-:Y:S05]  /*5b6c0*/  BSYNC B2 ;  /* 0x0000000000027941 */ /* 0x000fea0003800000 */
.L_x_43556:
        /* <DEDUP_REMOVED lines=52> */
.L_x_43629:
[----:B------:R-:W-:Y:S05]  /*5ba10*/  BSYNC B0 ;  /* 0x0000000000007941 */ /* 0x000fea0003800000 */
.L_x_43628:
        /* <DEDUP_REMOVED lines=15> */
.L_x_43631:
[----:B0-----:R0:W2:Y:S01]  /*5bb10*/  DMUL R2, RZ, R10 ;  /* 0x0000000aff027228 */ /* 0x0010a20000000000 */
[----:B------:R-:W-:-:S05]  /*5bb20*/  IMAD.MOV.U32 R4, RZ, RZ, RZ ;  /* 0x000000ffff047224 */ /* 0x000fca00078e00ff */
.L_x_43632:
[----:B------:R-:W-:Y:S05]  /*5bb30*/  BSYNC B2 ;  /* 0x0000000000027941 */ /* 0x000fea0003800000 */
.L_x_43630:
        /* <DEDUP_REMOVED lines=39> */
.L_x_43634:
[----:B------:R2:W3:Y:S01]  /*5bdb0*/  DMUL R2, RZ, R10 ;  /* 0x0000000aff027228 */ /* 0x0004e20000000000 */
[----:B------:R-:W-:-:S05]  /*5bdc0*/  IMAD.MOV.U32 R8, RZ, RZ, RZ ;  /* 0x000000ffff087224 */ /* 0x000fca00078e00ff */
.L_x_43635:
[----:B------:R-:W-:Y:S05]  /*5bdd0*/  BSYNC B2 ;  /* 0x0000000000027941 */ /* 0x000fea0003800000 */
.L_x_43633:
        /* <DEDUP_REMOVED lines=25> */
.L_x_43627:
        /* <DEDUP_REMOVED lines=38> */
.L_x_43637:
[----:B------:R-:W-:Y:S05]  /*5c1d0*/  BSYNC B0 ;  /* 0x0000000000007941 */ /* 0x000fea0003800000 */
.L_x_43636:
        /* <DEDUP_REMOVED lines=15> */
.L_x_43639:
[----:B0-----:R0:W2:Y:S01]  /*5c2d0*/  DMUL R2, RZ, R10 ;  /* 0x0000000aff027228 */ /* 0x0010a20000000000 */
[----:B------:R-:W-:-:S05]  /*5c2e0*/  IMAD.MOV.U32 R4, RZ, RZ, RZ ;  /* 0x000000ffff047224 */ /* 0x000fca00078e00ff */
.L_x_43640:
[----:B------:R-:W-:Y:S05]  /*5c2f0*/  BSYNC B2 ;  /* 0x0000000000027941 */ /* 0x000fea0003800000 */
.L_x_43638:
        /* <DEDUP_REMOVED lines=39> */
.L_x_43642:
[----:B------:R2:W3:Y:S01]  /*5c570*/  DMUL R2, RZ, R10 ;  /* 0x0000000aff027228 */ /* 0x0004e20000000000 */
[----:B------:R-:W-:-:S05]  /*5c580*/  IMAD.MOV.U32 R8, RZ, RZ, RZ ;  /* 0x000000ffff087224 */ /* 0x000fca00078e00ff */
.L_x_43643:
[----:B------:R-:W-:Y:S05]  /*5c590*/  BSYNC B2 ;  /* 0x0000000000027941 */ /* 0x000fea0003800000 */
.L_x_43641:
        /* <DEDUP_REMOVED lines=39> */
.L_x_43626:
        /* <DEDUP_REMOVED lines=11> */
.L_x_43644:
[----:B------:R-:W0:-:S10]  /*5c8c0*/  DADD R52, R10, -R10 ;  /* 0x000000000a347229 */ /* 0x000e14000000080a */
[----:B0-----:R-:W-:Y:S02]  /*5c8d0*/  IMAD.MOV.U32 R54, RZ, RZ, R52 ;  /* 0x000000ffff367224 */ /* 0x001fe400078e0034 */
[----:B------:R-:W-:Y:S01]  /*5c8e0*/  IMAD.MOV.U32 R55, RZ, RZ, R53 ;  /* 0x000000ffff377224 */ /* 0x000fe200078e0035 */
[----:B------:R-:W-:Y:S05]  /*5c8f0*/  BRA `(.L_x_43555) ;  /* 0x000007c000007947 */ /* 0x000fea0003800000 */
.L_x_43625:
        /* <DEDUP_REMOVED lines=16> */
.L_x_43646:
[----:B------:R0:W1:Y:S01]  /*5ca00*/  DMUL R2, RZ, R10 ;  /* 0x0000000aff027228 */ /* 0x0000620000000000 */
[----:B------:R-:W-:-:S05]  /*5ca10*/  IMAD.MOV.U32 R4, RZ, RZ, RZ ;  /* 0x000000ffff047224 */ /* 0x000fca00078e00ff */
.L_x_43647:
[----:B------:R-:W-:Y:S05]  /*5ca20*/  BSYNC B2 ;  /* 0x0000000000027941 */ /* 0x000fea0003800000 */
.L_x_43645:
        /* <DEDUP_REMOVED lines=39> */
.L_x_43649:
[----:B------:R1:W2:Y:S01]  /*5cca0*/  DMUL R2, RZ, R10 ;  /* 0x0000000aff027228 */ /* 0x0002a20000000000 */
[----:B------:R-:W-:-:S05]  /*5ccb0*/  IMAD.MOV.U32 R8, RZ, RZ, RZ ;  /* 0x000000ffff087224 */ /* 0x000fca00078e00ff */
.L_x_43650:
[----:B------:R-:W-:Y:S05]  /*5ccc0*/  BSYNC B2 ;  /* 0x0000000000027941 */ /* 0x000fea0003800000 */
.L_x_43648:
        /* <DEDUP_REMOVED lines=24> */
.L_x_43624:
        /* <DEDUP_REMOVED lines=36> */
.L_x_43652:
[----:B------:R-:W-:Y:S05]  /*5d090*/  BSYNC B0 ;  /* 0x0000000000007941 */ /* 0x000fea0003800000 */
.L_x_43651:
[----:B------:R-:W-:Y:S02]  /*5d0a0*/  IMAD.MOV.U32 R54, RZ, RZ, R10 ;  /* 0x000000ffff367224 */ /* 0x000fe400078e000a */
[----:B------:R-:W-:Y:S02]  /*5d0b0*/  IMAD.MOV.U32 R55, RZ, RZ, R11 ;  /* 0x000000ffff377224 */ /* 0x000fe400078e000b */
.L_x_43555:
[----:B012---:R-:W-:Y:S05]  /*5d0c0*/  BSYNC B1 ;  /* 0x0000000000017941 */ /* 0x007fea0003800000 */
.L_x_43554:
        /* <DEDUP_REMOVED lines=97> */
.L_x_43662:
        /* <DEDUP_REMOVED lines=23> */
.L_x_43665:
[----:B------:R-:W-:Y:S05]  /*5d850*/  BSYNC B4 ;  /* 0x0000000000047941 */ /* 0x000fea0003800000 */
.L_x_43664:
        /* <DEDUP_REMOVED lines=15> */
.L_x_43663:
[----:B------:R-:W-:Y:S05]  /*5d950*/  BSYNC B3 ;  /* 0x0000000000037941 */ /* 0x000fea0003800000 */
.L_x_43661:
        /* <DEDUP_REMOVED lines=22> */
.L_x_43667:
[----:B------:R-:W-:Y:S05]  /*5dac0*/  BSYNC B3 ;  /* 0x0000000000037941 */ /* 0x000fea0003800000 */
.L_x_43666:
        /* <DEDUP_REMOVED lines=43> */
.L_x_43669:
[----:B------:R-:W-:-:S04]  /*5dd80*/  ISETP.GE.AND P0, PT, R41, RZ, PT ;  /* 0x000000ff2900720c */ /* 0x000fc80003f06270 */
[----:B------:R-:W-:Y:S02]  /*5dd90*/  FSEL R2, RZ, 3.37028055040000000000e+12, P0 ;  /* 0x54442d18ff027808 */ /* 0x000fe40000000000 */
[----:B------:R-:W-:Y:S02]  /*5dda0*/  FSEL R3, RZ, 2.1426990032196044922, P0 ;  /* 0x400921fbff037808 */ /* 0x000fe40000000000 */
.L_x_43670:
[----:B------:R-:W-:Y:S05]  /*5ddb0*/  BSYNC B0 ;  /* 0x0000000000007941 */ /* 0x000fea0003800000 */
.L_x_43668:
[----:B------:R0:W4:Y:S02]  /*5ddc0*/  DADD R40, |R40|, |R42| ;  /* 0x0000000028287229 */ /* 0x000124000000062a */
[----:B0-----:R-:W-:Y:S02]  /*5ddd0*/  LOP3.LUT R43, R3, 0x80000000, R43, 0xb8, !PT ;  /* 0x80000000032b7812 */ /* 0x001fe400078eb82b */
[----:B-12---:R-:W-:-:S04]  /*5dde0*/  DMUL R44, R44, 0.5 ;  /* 0x3fe000002c2c7828 */ /* 0x006fc80000000000 */
[----:B----4-:R-:W0:-:S06]  /*5ddf0*/  DSETP.GTU.AND P0, PT, |R40|, +INF , PT ;  /* 0x7ff000002800742a */ /* 0x010e0c0003f0c200 */
[----:B0-----:R-:W-:Y:S02]  /*5de00*/  FSEL R2, R40, R2, P0 ;  /* 0x0000000228027208 */ /* 0x001fe40000000000 */
[----:B------:R-:W-:Y:S01]  /*5de10*/  FSEL R3, R41, R43, P0 ;  /* 0x0000002b29037208 */ /* 0x000fe20000000000 */
[----:B------:R-:W-:Y:S05]  /*5de20*/  BRA `(.L_x_43671) ;  /* 0x00004a8000007947 */ /* 0x000fea0003800000 */
.L_x_43660:
        /* <DEDUP_REMOVED lines=77> */
.L_x_43674:
[----:B------:R-:W-:Y:S05]  /*5e300*/  BSYNC B0 ;  /* 0x0000000000007941 */ /* 0x000fea0003800000 */
.L_x_43673:
        /* <DEDUP_REMOVED lines=9> */
.L_x_43676:
[----:B------:R-:W-:Y:S05]  /*5e3a0*/  BSYNC B3 ;  /* 0x0000000000037941 */ /* 0x000fea0003800000 */
.L_x_43675:
        /* <DEDUP_REMOVED lines=43> */
.L_x_43678:
[----:B------:R-:W-:-:S04]  /*5e660*/  ISETP.GE.AND P0, PT, R41, RZ, PT ;  /* 0x000000ff2900720c */ /* 0x000fc80003f06270 */
[----:B0-----:R-:W-:Y:S02]  /*5e670*/  FSEL R2, RZ, 3.37028055040000000000e+12, P0 ;  /* 0x54442d18ff027808 */ /* 0x001fe40000000000 */
[----:B------:R-:W-:Y:S02]  /*5e680*/  FSEL R3, RZ, 2.1426990032196044922, P0 ;  /* 0x400921fbff037808 */ /* 0x000fe40000000000 */
.L_x_43679:
[----:B------:R-:W-:Y:S05]  /*5e690*/  BSYNC B0 ;  /* 0x0000000000007941 */ /* 0x000fea0003800000 */
.L_x_43677:
[----:B------:R0:W2:Y:S02]  /*5e6a0*/  DADD R40, |R40|, |R42| ;  /* 0x0000000028287229 */ /* 0x0000a4000000062a */
[----:B0-----:R-:W-:Y:S02]  /*5e6b0*/  LOP3.LUT R43, R3, 0x80000000, R43, 0xb8, !PT ;  /* 0x80000000032b7812 */ /* 0x001fe400078eb82b */
[----:B-1----:R-:W-:-:S04]  /*5e6c0*/  DMUL R44, R44, 0.5 ;  /* 0x3fe000002c2c7828 */ /* 0x002fc80000000000 */
[----:B--2---:R-:W0:-:S06]  /*5e6d0*/  DSETP.GTU.AND P0, PT, |R40|, +INF , PT ;  /* 0x7ff000002800742a */ /* 0x004e0c0003f0c200 */
[----:B0-----:R-:W-:Y:S02]  /*5e6e0*/  FSEL R2, R40, R2, P0 ;  /* 0x0000000228027208 */ /* 0x001fe40000000000 */
[----:B------:R-:W-:Y:S01]  /*5e6f0*/  FSEL R3, R41, R43, P0 ;  /* 0x0000002b29037208 */ /* 0x000fe20000000000 */
[----:B------:R-:W-:Y:S05]  /*5e700*/  BRA `(.L_x_43671) ;  /* 0x000041a000007947 */ /* 0x000fea0003800000 */
.L_x_43672:
        /* <DEDUP_REMOVED lines=27> */
.L_x_43681:
        /* <DEDUP_REMOVED lines=75> */
.L_x_43680:
        /* <DEDUP_REMOVED lines=79> */
.L_x_43683:
        /* <DEDUP_REMOVED lines=23> */
.L_x_43686:
[----:B------:R-:W-:Y:S05]  /*5f3d0*/  BSYNC B4 ;  /* 0x0000000000047941 */ /* 0x000fea0003800000 */
.L_x_43685:
        /* <DEDUP_REMOVED lines=15> */
.L_x_43684:
[----:B------:R-:W-:Y:S05]  /*5f4d0*/  BSYNC B3 ;  /* 0x0000000000037941 */ /* 0x000fea0003800000 */
.L_x_43682:
        /* <DEDUP_REMOVED lines=22> */
.L_x_43688:
[----:B------:R-:W-:Y:S05]  /*5f640*/  BSYNC B3 ;  /* 0x0000000000037941 */ /* 0x000fea0003800000 */
.L_x_43687:
        /* <DEDUP_REMOVED lines=43> */
.L_x_43690:
[----:B------:R-:W-:-:S04]  /*5f900*/  ISETP.GE.AND P0, PT, R41, RZ, PT ;  /* 0x000000ff2900720c */ /* 0x000fc80003f06270 */
[----:B------:R-:W-:Y:S02]  /*5f910*/  FSEL R2, RZ, 3.37028055040000000000e+12, P0 ;  /* 0x54442d18ff027808 */ /* 0x000fe40000000000 */
[----:B------:R-:W-:Y:S02]  /*5f920*/  FSEL R3, RZ, 2.1426990032196044922, P0 ;  /* 0x400921fbff037808 */ /* 0x000fe40000000000 */
.L_x_43691:
[----:B------:R-:W-:Y:S05]  /*5f930*/  BSYNC B0 ;  /* 0x0000000000007941 */ /* 0x000fea0003800000 */
.L_x_43689:
[----:B------:R0:W3:Y:S02]  /*5f940*/  DADD R40, |R40|, |R42| ;  /* 0x0000000028287229 */ /* 0x0000e4000000062a */
[----:B0-----:R-:W-:Y:S02]  /*5f950*/  LOP3.LUT R43, R3, 0x80000000, R43, 0xb8, !PT ;  /* 0x80000000032b7812 */ /* 0x001fe400078eb82b */
[----:B-12---:R-:W-:-:S04]  /*5f960*/  DMUL R44, R44, 0.5 ;  /* 0x3fe000002c2c7828 */ /* 0x006fc80000000000 */
[----:B---3--:R-:W0:-:S06]  /*5f970*/  DSETP.GTU.AND P0, PT, |R40|, +INF , PT ;  /* 0x7ff000002800742a */ /* 0x008e0c0003f0c200 */
[----:B0-----:R-:W-:Y:S02]  /*5f980*/  FSEL R2, R40, R2, P0 ;  /* 0x0000000228027208 */ /* 0x001fe40000000000 */
[----:B------:R-:W-:Y:S01]  /*5f990*/  FSEL R3, R41, R43, P0 ;  /* 0x0000002b29037208 */ /* 0x000fe20000000000 */
[----:B------:R-:W-:Y:S05]  /*5f9a0*/  BRA `(.L_x_43671) ;  /* 0x00002f0000007947 */ /* 0x000fea0003800000 */
.L_x_43659:
        /* <DEDUP_REMOVED lines=111> */
.L_x_43693:
[----:B------:R-:W-:Y:S05]  /*600a0*/  BSYNC B0 ;  /* 0x0000000000007941 */ /* 0x000fea0003800000 */
.L_x_43692:
        /* <DEDUP_REMOVED lines=9> */
.L_x_43695:
[----:B------:R-:W-:Y:S05]  /*60140*/  BSYNC B3 ;  /* 0x0000000000037941 */ /* 0x000fea0003800000 */
.L_x_43694:
        /* <DEDUP_REMOVED lines=43> */
.L_x_43697:
[----:B------:R-:W-:-:S04]  /*60400*/  ISETP.GE.AND P0, PT, R41, RZ, PT ;  /* 0x000000ff2900720c */ /* 0x000fc80003f06270 */
[----:B0-----:R-:W-:Y:S02]  /*60410*/  FSEL R2, RZ, 3.37028055040000000000e+12, P0 ;  /* 0x54442d18ff027808 */ /* 0x001fe40000000000 */
[----:B------:R-:W-:Y:S02]  /*60420*/  FSEL R3, RZ, 2.1426990032196044922, P0 ;  /* 0x400921fbff037808 */ /* 0x000fe40000000000 */
.L_x_43698:
[----:B------:R-:W-:Y:S05]  /*60430*/  BSYNC B0 ;  /* 0x0000000000007941 */ /* 0x000fea0003800000 */
.L_x_43696:
[----:B------:R0:W2:Y:S02]  /*60440*/  DADD R40, |R40|, |R42| ;  /* 0x0000000028287229 */ /* 0x0000a4000000062a */
[----:B0-----:R-:W-:-:S04]  /*60450*/  LOP3.LUT R43, R3, 0x80000000, R43, 0xb8, !PT ;  /* 0x80000000032b7812 */ /* 0x001fc800078eb82b */
[----:B--2---:R-:W0:-:S06]  /*60460*/  DSETP.GTU.AND P0, PT, |R40|, +INF , PT ;  /* 0x7ff000002800742a */ /* 0x004e0c0003f0c200 */
[----:B0-----:R-:W-:Y:S02]  /*60470*/  FSEL R2, R40, R2, P0 ;  /* 0x0000000228027208 */ /* 0x001fe40000000000 */
[----:B------:R-:W-:Y:S01]  /*60480*/  FSEL R3, R41, R43, P0 ;  /* 0x0000002b29037208 */ /* 0x000fe20000000000 */
[----:B------:R-:W-:Y:S05]  /*60490*/  BRA `(.L_x_43671) ;  /* 0x0000241000007947 */ /* 0x000fea0003800000 */
.L_x_43658:
        /* <DEDUP_REMOVED lines=70> */
.L_x_43701:
        /* <DEDUP_REMOVED lines=23> */
.L_x_43704:
[----:B------:R-:W-:Y:S05]  /*60a70*/  BSYNC B4 ;  /* 0x0000000000047941 */ /* 0x000fea0003800000 */
.L_x_43703:
        /* <DEDUP_REMOVED lines=15> */
.L_x_43702:
[----:B------:R-:W-:Y:S05]  /*60b70*/  BSYNC B3 ;  /* 0x0000000000037941 */ /* 0x000fea0003800000 */
.L_x_43700:
        /* <DEDUP_REMOVED lines=44> */
.L_x_43699:
        /* <DEDUP_REMOVED lines=46> */
.L_x_43657:
        /* <DEDUP_REMOVED lines=24> */
.L_x_43706:
[----:B------:R-:W-:Y:S05]  /*612a0*/  BSYNC B3 ;  /* 0x0000000000037941 */ /* 0x000fea0003800000 */
.L_x_43705:
        /* <DEDUP_REMOVED lines=25> */
.L_x_43708:
[----:B--2-4-:R-:W-:Y:S05]  /*61440*/  BSYNC B3 ;  /* 0x0000000000037941 */ /* 0x014fea0003800000 */
.L_x_43707:
        /* <DEDUP_REMOVED lines=112> */
.L_x_43710:
[----:B------:R-:W-:Y:S05]  /*61b50*/  BSYNC B0 ;  /* 0x0000000000007941 */ /* 0x000fea0003800000 */
.L_x_43709:
        /* <DEDUP_REMOVED lines=9> */
.L_x_43712:
[----:B------:R-:W-:Y:S05]  /*61bf0*/  BSYNC B3 ;  /* 0x0000000000037941 */ /* 0x000fea0003800000 */
.L_x_43711:
        /* <DEDUP_REMOVED lines=43> */
.L_x_43714:
[----:B------:R-:W-:-:S04]  /*61eb0*/  ISETP.GE.AND P0, PT, R41, RZ, PT ;  /* 0x000000ff2900720c */ /* 0x000fc80003f06270 */
[----:B0-----:R-:W-:Y:S02]  /*61ec0*/  FSEL R2, RZ, 3.37028055040000000000e+12, P0 ;  /* 0x54442d18ff027808 */ /* 0x001fe40000000000 */
[----:B------:R-:W-:Y:S02]  /*61ed0*/  FSEL R3, RZ, 2.1426990032196044922, P0 ;  /* 0x400921fbff037808 */ /* 0x000fe40000000000 */
.L_x_43715:
[----:B------:R-:W-:Y:S05]  /*61ee0*/  BSYNC B0 ;  /* 0x0000000000007941 */ /* 0x000fea0003800000 */
.L_x_43713:
[----:B------:R0:W4:Y:S02]  /*61ef0*/  DADD R40, |R40|, |R42| ;  /* 0x0000000028287229 */ /* 0x000124000000062a */
[----:B0-----:R-:W-:Y:S02]  /*61f00*/  LOP3.LUT R43, R3, 0x80000000, R43, 0xb8, !PT ;  /* 0x80000000032b7812 */ /* 0x001fe400078eb82b */
[----:B--2---:R-:W-:-:S04]  /*61f10*/  DADD R44, R44, 1 ;  /* 0x3ff000002c2c7429 */ /* 0x004fc80000000000 */
[----:B----4-:R-:W0:-:S06]  /*61f20*/  DSETP.GTU.AND P0, PT, |R40|, +INF , PT ;  /* 0x7ff000002800742a */ /* 0x010e0c0003f0c200 */
[----:B0-----:R-:W-:Y:S02]  /*61f30*/  FSEL R2, R40, R2, P0 ;  /* 0x0000000228027208 */ /* 0x001fe40000000000 */
[----:B------:R-:W-:Y:S01]  /*61f40*/  FSEL R3, R41, R43, P0 ;  /* 0x0000002b29037208 */ /* 0x000fe20000000000 */
[----:B------:R-:W-:Y:S05]  /*61f50*/  BRA `(.L_x_43671) ;  /* 0x0000095000007947 */ /* 0x000fea0003800000 */
.L_x_43656:
        /* <DEDUP_REMOVED lines=88> */
.L_x_43717:
[----:B------:R-:W-:Y:S05]  /*624e0*/  BSYNC B0 ;  /* 0x0000000000007941 */ /* 0x000fea0003800000 */
.L_x_43716:
        /* <DEDUP_REMOVED lines=8> */
.L_x_43719:
[----:B------:R-:W-:Y:S05]  /*62570*/  BSYNC B3 ;  /* 0x0000000000037941 */ /* 0x000fea0003800000 */
.L_x_43718:
        /* <DEDUP_REMOVED lines=43> */
.L_x_43721:
[----:B------:R-:W-:Y:S02]  /*62830*/  FSEL R2, RZ, 3.37028055040000000000e+12, P2 ;  /* 0x54442d18ff027808 */ /* 0x000fe40001000000 */
[----:B------:R-:W-:Y:S02]  /*62840*/  FSEL R3, RZ, 2.1426990032196044922, P2 ;  /* 0x400921fbff037808 */ /* 0x000fe40001000000 */
.L_x_43722:
[----:B------:R-:W-:Y:S05]  /*62850*/  BSYNC B0 ;  /* 0x0000000000007941 */ /* 0x000fea0003800000 */
.L_x_43720:
[----:B------:R0:W2:Y:S02]  /*62860*/  DADD R40, |R40|, |R42| ;  /* 0x0000000028287229 */ /* 0x0000a4000000062a */
[----:B0-----:R-:W-:-:S04]  /*62870*/  LOP3.LUT R43, R3, 0x80000000, R43, 0xb8, !PT ;  /* 0x80000000032b7812 */ /* 0x001fc800078eb82b */
[----:B--2---:R-:W0:-:S06]  /*62880*/  DSETP.GTU.AND P0, PT, |R40|, +INF , PT ;  /* 0x7ff000002800742a */ /* 0x004e0c0003f0c200 */
[----:B0-----:R-:W-:Y:S02]  /*62890*/  FSEL R2, R40, R2, P0 ;  /* 0x0000000228027208 */ /* 0x001fe40000000000 */
[----:B------:R-:W-:Y:S02]  /*628a0*/  FSEL R3, R41, R43, P0 ;  /* 0x0000002b29037208 */ /* 0x000fe40000000000 */
.L_x_43671:
[----:B------:R-:W-:Y:S05]  /*628b0*/  BSYNC B2 ;  /* 0x0000000000027941 */ /* 0x000fea0003800000 */
.L_x_43655:
        /* <DEDUP_REMOVED lines=52> */
.L_x_43728:
[----:B------:R-:W-:Y:S05]  /*62c00*/  BSYNC B0 ;  /* 0x0000000000007941 */ /* 0x000fea0003800000 */
.L_x_43727:
        /* <DEDUP_REMOVED lines=15> */
.L_x_43730:
[----:B0-----:R0:W2:Y:S01]  /*62d00*/  DMUL R2, RZ, R10 ;  /* 0x0000000aff027228 */ /* 0x0010a20000000000 */
[----:B------:R-:W-:-:S05]  /*62d10*/  IMAD.MOV.U32 R4, RZ, RZ, RZ ;  /* 0x000000ffff047224 */ /* 0x000fca00078e00ff */
.L_x_43731:
[----:B------:R-:W-:Y:S05]  /*62d20*/  BSYNC B2 ;  /* 0x0000000000027941 */ /* 0x000fea0003800000 */
.L_x_43729:
        /* <DEDUP_REMOVED lines=39> */
.L_x_43733:
[----:B------:R2:W3:Y:S01]  /*62fa0*/  DMUL R2, RZ, R10 ;  /* 0x0000000aff027228 */ /* 0x0004e20000000000 */
[----:B------:R-:W-:-:S05]  /*62fb0*/  IMAD.MOV.U32 R8, RZ, RZ, RZ ;  /* 0x000000ffff087224 */ /* 0x000fca00078e00ff */
.L_x_43734:
[----:B------:R-:W-:Y:S05]  /*62fc0*/  BSYNC B2 ;  /* 0x0000000000027941 */ /* 0x000fea0003800000 */
.L_x_43732:
        /* <DEDUP_REMOVED lines=25> */
.L_x_43726:
        /* <DEDUP_REMOVED lines=38> */
.L_x_43736:
[----:B------:R-:W-:Y:S05]  /*633c0*/  BSYNC B0 ;  /* 0x0000000000007941 */ /* 0x000fea0003800000 */
.L_x_43735:
        /* <DEDUP_REMOVED lines=15> */
.L_x_43738:
[----:B0-----:R0:W2:Y:S01]  /*634c0*/  DMUL R2, RZ, R10 ;  /* 0x0000000aff027228 */ /* 0x0010a20000000000 */
[----:B------:R-:W-:-:S05]  /*634d0*/  IMAD.MOV.U32 R4, RZ, RZ, RZ ;  /* 0x000000ffff047224 */ /* 0x000fca00078e00ff */
.L_x_43739:
[----:B------:R-:W-:Y:S05]  /*634e0*/  BSYNC B2 ;  /* 0x0000000000027941 */ /* 0x000fea0003800000 */
.L_x_43737:
        /* <DEDUP_REMOVED lines=39> */
.L_x_43741:
[----:B------:R2:W3:Y:S01]  /*63760*/  DMUL R2, RZ, R10 ;  /* 0x0000000aff027228 */ /* 0x0004e20000000000 */
[----:B------:R-:W-:-:S05]  /*63770*/  IMAD.MOV.U32 R8, RZ, RZ, RZ ;  /* 0x000000ffff087224 */ /* 0x000fca00078e00ff */
.L_x_43742:
[----:B------:R-:W-:Y:S05]  /*63780*/  BSYNC B2 ;  /* 0x0000000000027941 */ /* 0x000fea0003800000 */
.L_x_43740:
        /* <DEDUP_REMOVED lines=28> */
[----:B------:R-:W0:-:S04]  /*63950*/  DMUL R36, R4, R36 ;  /* 0x0000002404247228 */ /* 0x000e080000000000 */
[----:B---3--:R-:W1:-:S04]  /*63960*/  DFMA R40, R10, R40, R48 ;  /* 0x000000280a28722b */ /* 0x008e480000000030 */
[----:B0-----:R-:W-:-:S04]  /*63970*/  DMUL R56, R58, R36 ;  /* 0x000000243a387228 */ /* 0x001fc80000000000 */
[----:B-1----:R-:W0:-:S06]  /*63980*/  DFMA R40, R10, R40, R50 ;  /* 0x000000280a28722b */ /* 0x002e0c0000000032 */
[----:B0-----:R-:W-:-:S04]  /*63990*/  DFMA R2, R40, R2, R2 ;  /* 0x000000022802722b */ /* 0x001fc80000000002 */
[----:B------:R-:W0:-:S06]  /*639a0*/  @P0 DFMA R2, R10, R40, 1 ;  /* 0x3ff000000a02042b */ /* 0x000e0c0000000028 */
[----:B0-----:R-:W0:-:S06]  /*639b0*/  @P1 DFMA R2, R2, -1, RZ ;  /* 0xbff000000202182b */ /* 0x001e0c00000000ff */
[----:B0-----:R-:W0:-:S06]  /*639c0*/  DMUL R2, R38, R2 ;  /* 0x0000000226027228 */ /* 0x001e0c0000000000 */
[----:B0-----:R-:W0:-:S06]  /*639d0*/  DMUL R2, R4, R2 ;  /* 0x0000000204027228 */ /* 0x001e0c0000000000 */
[----:B0-----:R0:W1:Y:S01]  /*639e0*/  DMUL R58, R58, R2 ;  /* 0x000000023a3a7228 */ /* 0x0010620000000000 */
[----:B------:R-:W-:Y:S05]  /*639f0*/  BRA `(.L_x_43654) ;  /* 0x000008b000007947 */ /* 0x000fea0003800000 */
.L_x_43725:
        /* <DEDUP_REMOVED lines=11> */
.L_x_43743:
[----:B------:R-:W0:-:S10]  /*63ab0*/  DADD R56, R10, -R10 ;  /* 0x000000000a387229 */ /* 0x000e14000000080a */
[----:B0-----:R-:W-:Y:S02]  /*63ac0*/  IMAD.MOV.U32 R58, RZ, RZ, R56 ;  /* 0x000000ffff3a7224 */ /* 0x001fe400078e0038 */
[----:B------:R-:W-:Y:S01]  /*63ad0*/  IMAD.MOV.U32 R59, RZ, RZ, R57 ;  /* 0x000000ffff3b7224 */ /* 0x000fe200078e0039 */
[----:B------:R-:W-:Y:S05]  /*63ae0*/  BRA `(.L_x_43654) ;  /* 0x000007c000007947 */ /* 0x000fea0003800000 */
.L_x_43724:
        /* <DEDUP_REMOVED lines=16> */
.L_x_43745:
[----:B------:R0:W1:Y:S01]  /*63bf0*/  DMUL R2, RZ, R10 ;  /* 0x0000000aff027228 */ /* 0x0000620000000000 */
[----:B------:R-:W-:-:S05]  /*63c00*/  IMAD.MOV.U32 R4, RZ, RZ, RZ ;  /* 0x000000ffff047224 */ /* 0x000fca00078e00ff */
.L_x_43746:
[----:B------:R-:W-:Y:S05]  /*63c10*/  BSYNC B2 ;  /* 0x0000000000027941 */ /* 0x000fea0003800000 */
.L_x_43744:
        /* <DEDUP_REMOVED lines=39> */
.L_x_43748:
[----:B------:R1:W2:Y:S01]  /*63e90*/  DMUL R2, RZ, R10 ;  /* 0x0000000aff027228 */ /* 0x0002a20000000000 */
[----:B------:R-:W-:-:S05]  /*63ea0*/  IMAD.MOV.U32 R8, RZ, RZ, RZ ;  /* 0x000000ffff087224 */ /* 0x000fca00078e00ff */
.L_x_43749:
[----:B------:R-:W-:Y:S05]  /*63eb0*/  BSYNC B2 ;  /* 0x0000000000027941 */ /* 0x000fea0003800000 */
.L_x_43747:
        /* <DEDUP_REMOVED lines=24> */
.L_x_43723:
        /* <DEDUP_REMOVED lines=36> */
.L_x_43751:
[----:B------:R-:W-:Y:S05]  /*64280*/  BSYNC B0 ;  /* 0x0000000000007941 */ /* 0x000fea0003800000 */
.L_x_43750:
[----:B------:R-:W-:Y:S02]  /*64290*/  IMAD.MOV.U32 R58, RZ, RZ, R10 ;  /* 0x000000ffff3a7224 */ /* 0x000fe400078e000a */
[----:B------:R-:W-:Y:S02]  /*642a0*/  IMAD.MOV.U32 R59, RZ, RZ, R11 ;  /* 0x000000ffff3b7224 */ /* 0x000fe400078e000b */
.L_x_43654:
[----:B012---:R-:W-:Y:S05]  /*642b0*/  BSYNC B1 ;  /* 0x0000000000017941 */ /* 0x007fea0003800000 */
.L_x_43653:
        /* <DEDUP_REMOVED lines=99> */
.L_x_43761:
        /* <DEDUP_REMOVED lines=23> */
.L_x_43764:
[----:B------:R-:W-:Y:S05]  /*64a60*/  BSYNC B4 ;  /* 0x0000000000047941 */ /* 0x000fea0003800000 */
.L_x_43763:
        /* <DEDUP_REMOVED lines=15> */
.L_x_43762:
[----:B------:R-:W-:Y:S05]  /*64b60*/  BSYNC B3 ;  /* 0x0000000000037941 */ /* 0x000fea0003800000 */
.L_x_43760:
        /* <DEDUP_REMOVED lines=22> */
.L_x_43766:
[----:B------:R-:W-:Y:S05]  /*64cd0*/  BSYNC B3 ;  /* 0x0000000000037941 */ /* 0x000fea0003800000 */
.L_x_43765:
        /* <DEDUP_REMOVED lines=43> */
.L_x_43768:
[----:B------:R-:W-:-:S04]  /*64f90*/  ISETP.GE.AND P0, PT, R33, RZ, PT ;  /* 0x000000ff2100720c */ /* 0x000fc80003f06270 */
[----:B------:R-:W-:Y:S02]  /*64fa0*/  FSEL R2, RZ, 3.37028055040000000000e+12, P0 ;  /* 0x54442d18ff027808 */ /* 0x000fe40000000000 */
[----:B------:R-:W-:Y:S02]  /*64fb0*/  FSEL R3, RZ, 2.1426990032196044922, P0 ;  /* 0x400921fbff037808 */ /* 0x000fe40000000000 */
.L_x_43769:
[----:B------:R-:W-:Y:S05]  /*64fc0*/  BSYNC B0 ;  /* 0x0000000000007941 */ /* 0x000fea0003800000 */
.L_x_43767:
[----:B------:R0:W4:Y:S02]  /*64fd0*/  DADD R32, |R32|, |R34| ;  /* 0x0000000020207229 */ /* 0x0001240000000622 */
[----:B0-----:R-:W-:Y:S02]  /*64fe0*/  LOP3.LUT R35, R3, 0x80000000, R35, 0xb8, !PT ;  /* 0x8000000003237812 */ /* 0x001fe400078eb823 */
[----:B-12---:R-:W-:-:S04]  /*64ff0*/  DMUL R36, R36, 0.5 ;  /* 0x3fe0000024247828 */ /* 0x006fc80000000000 */
[----:B----4-:R-:W0:-:S06]  /*65000*/  DSETP.GTU.AND P0, PT, |R32|, +INF , PT ;  /* 0x7ff000002000742a */ /* 0x010e0c0003f0c200 */
[----:B0-----:R-:W-:Y:S02]  /*65010*/  FSEL R2, R32, R2, P0 ;  /* 0x0000000220027208 */ /* 0x001fe40000000000 */
[----:B------:R-:W-:Y:S01]  /*65020*/  FSEL R3, R33, R35, P0 ;  /* 0x0000002321037208 */ /* 0x000fe20000000000 */
[----:B------:R-:W-:Y:S05]  /*65030*/  BRA `(.L_x_43770) ;  /* 0x00004a8000007947 */ /* 0x000fea0003800000 */
.L_x_43759:
        /* <DEDUP_REMOVED lines=77> */
.L_x_43773:
[----:B------:R-:W-:Y:S05]  /*65510*/  BSYNC B0 ;  /* 0x0000000000007941 */ /* 0x000fea0003800000 */
.L_x_43772:
        /* <DEDUP_REMOVED lines=9> */
.L_x_43775:
[----:B------:R-:W-:Y:S05]  /*655b0*/  BSYNC B3 ;  /* 0x0000000000037941 */ /* 0x000fea0003800000 */
.L_x_43774:
        /* <DEDUP_REMOVED lines=43> */
.L_x_43777:
[----:B------:R-:W-:-:S04]  /*65870*/  ISETP.GE.AND P0, PT, R33, RZ, PT ;  /* 0x000000ff2100720c */ /* 0x000fc80003f06270 */
[----:B0-----:R-:W-:Y:S02]  /*65880*/  FSEL R2, RZ, 3.37028055040000000000e+12, P0 ;  /* 0x54442d18ff027808 */ /* 0x001fe40000000000 */
[----:B------:R-:W-:Y:S02]  /*65890*/  FSEL R3, RZ, 2.1426990032196044922, P0 ;  /* 0x400921fbff037808 */ /* 0x000fe40000000000 */
.L_x_43778:
[----:B------:R-:W-:Y:S05]  /*658a0*/  BSYNC B0 ;  /* 0x0000000000007941 */ /* 0x000fea0003800000 */
.L_x_43776:
[----:B------:R0:W2:Y:S02]  /*658b0*/  DADD R32, |R32|, |R34| ;  /* 0x0000000020207229 */ /* 0x0000a40000000622 */
[----:B0-----:R-:W-:Y:S02]  /*658c0*/  LOP3.LUT R35, R3, 0x80000000, R35, 0xb8, !PT ;  /* 0x8000000003237812 */ /* 0x001fe400078eb823 */
[----:B-1----:R-:W-:-:S04]  /*658d0*/  DMUL R36, R36, 0.5 ;  /* 0x3fe0000024247828 */ /* 0x002fc80000000000 */
[----:B--2---:R-:W0:-:S06]  /*658e0*/  DSETP.GTU.AND P0, PT, |R32|, +INF , PT ;  /* 0x7ff000002000742a */ /* 0x004e0c0003f0c200 */
[----:B0-----:R-:W-:Y:S02]  /*658f0*/  FSEL R2, R32, R2, P0 ;  /* 0x0000000220027208 */ /* 0x001fe40000000000 */
[----:B------:R-:W-:Y:S01]  /*65900*/  FSEL R3, R33, R35, P0 ;  /* 0x0000002321037208 */ /* 0x000fe20000000000 */
[----:B------:R-:W-:Y:S05]  /*65910*/  BRA `(.L_x_43770) ;  /* 0x000041a000007947 */ /* 0x000fea0003800000 */
.L_x_43771:
        /* <DEDUP_REMOVED lines=27> */
.L_x_43780:
[----:B------:R-:W1:-:S06]  /*65ad0*/  DSETP.GEU.AND P0, PT, R60, R50, PT ;  /* 0x000000323c00722a */ /* 0x000e4c0003f0e000 */
[----:B01----:R-:W-:Y:S02]  /*65ae0*/  FSEL R66, R60, R50, !P0 ;  /* 0x000000323c427208 */ /* 0x003fe40004000000 */
[----:B------:R-:W-:Y:S02]  /*65af0*/  FSEL R67, R61, R51, !P0 ;  /* 0x000000333d437208 */ /* 0x000fe40004000000 */
[----:B------:R-:W-:Y:S02]  /*65b00*/  FSEL R91, R51, R61, !P0 ;  /* 0x0000003d335b7208 */ /* 0x000fe40004000000 */
[----:B------:R-:W-:Y:S02]  /*65b10*/  FSEL R90, R50, R60, !P0 ;  /* 0x0000003c325a7208 */ /* 0x000fe40004000000 */
[----:B------:R-:W0:-:S04]  /*65b20*/  DSETP.GEU.AND P5, PT, R66, R64, PT ;  /* 0x000000404200722a */ /* 0x000e080003fae000 */
[----:B------:R-:W1:Y:S02]  /*65b30*/  DSETP.LT.OR P0, PT, R66, R64, !P0 ;  /* 0x000000404200722a */ /* 0x000e640004701400 */
        /* <DEDUP_REMOVED lines=68> */
.L_x_43779:
        /* <DEDUP_REMOVED lines=79> */
.L_x_43782:
        /* <DEDUP_REMOVED lines=23> */
.L_x_43785:
[----:B------:R-:W-:Y:S05]  /*665e0*/  BSYNC B4 ;  /* 0x0000000000047941 */ /* 0x000fea0003800000 */
.L_x_43784:
        /* <DEDUP_REMOVED lines=15> */
.L_x_43783:
[----:B------:R-:W-:Y:S05]  /*666e0*/  BSYNC B3 ;  /* 0x0000000000037941 */ /* 0x000fea0003800000 */
.L_x_43781:
        /* <DEDUP_REMOVED lines=22> */
.L_x_43787:
[----:B------:R-:W-:Y:S05]  /*66850*/  BSYNC B3 ;  /* 0x0000000000037941 */ /* 0x000fea0003800000 */
.L_x_43786:
        /* <DEDUP_REMOVED lines=43> */
.L_x_43789:
[----:B------:R-:W-:-:S04]  /*66b10*/  ISETP.GE.AND P0, PT, R33, RZ, PT ;  /* 0x000000ff2100720c */ /* 0x000fc80003f06270 */
[----:B------:R-:W-:Y:S02]  /*66b20*/  FSEL R2, RZ, 3.37028055040000000000e+12, P0 ;  /* 0x54442d18ff027808 */ /* 0x000fe40000000000 */
[----:B------:R-:W-:Y:S02]  /*66b30*/  FSEL R3, RZ, 2.1426990032196044922, P0 ;  /* 0x400921fbff037808 */ /* 0x000fe40000000000 */
.L_x_43790:
[----:B------:R-:W-:Y:S05]  /*66b40*/  BSYNC B0 ;  /* 0x0000000000007941 */ /* 0x000fea0003800000 */
.L_x_43788:
[----:B------:R0:W3:Y:S02]  /*66b50*/  DADD R32, |R32|, |R34| ;  /* 0x0000000020207229 */ /* 0x0000e40000000622 */
[----:B0-----:R-:W-:Y:S02]  /*66b60*/  LOP3.LUT R35, R3, 0x80000000, R35, 0xb8, !PT ;  /* 0x8000000003237812 */ /* 0x001fe400078eb823 */
[----:B-12---:R-:W-:-:S04]  /*66b70*/  DMUL R36, R36, 0.5 ;  /* 0x3fe0000024247828 */ /* 0x006fc80000000000 */
[----:B---3--:R-:W0:-:S06]  /*66b80*/  DSETP.GTU.AND P0, PT, |R32|, +INF , PT ;  /* 0x7ff000002000742a */ /* 0x008e0c0003f0c200 */
[----:B0-----:R-:W-:Y:S02]  /*66b90*/  FSEL R2, R32, R2, P0 ;  /* 0x0000000220027208 */ /* 0x001fe40000000000 */
[----:B------:R-:W-:Y:S01]  /*66ba0*/  FSEL R3, R33, R35, P0 ;  /* 0x0000002321037208 */ /* 0x000fe20000000000 */
[----:B------:R-:W-:Y:S05]  /*66bb0*/  BRA `(.L_x_43770) ;  /* 0x00002f0000007947 */ /* 0x000fea0003800000 */
.L_x_43758:
        /* <DEDUP_REMOVED lines=111> */
.L_x_43792:
[----:B------:R-:W-:Y:S05]  /*672b0*/  BSYNC B0 ;  /* 0x0000000000007941 */ /* 0x000fea0003800000 */
.L_x_43791:
        /* <DEDUP_REMOVED lines=9> */
.L_x_43794:
[----:B------:R-:W-:Y:S05]  /*67350*/  BSYNC B3 ;  /* 0x0000000000037941 */ /* 0x000fea0003800000 */
.L_x_43793:
        /* <DEDUP_REMOVED lines=43> */
.L_x_43796:
[----:B------:R-:W-:-:S04]  /*67610*/  ISETP.GE.AND P0, PT, R33, RZ, PT ;  /* 0x000000ff2100720c */ /* 0x000fc80003f06270 */
[----:B0-----:R-:W-:Y:S02]  /*67620*/  FSEL R2, RZ, 3.37028055040000000000e+12, P0 ;  /* 0x54442d18ff027808 */ /* 0x001fe40000000000 */
[----:B------:R-:W-:Y:S02]  /*67630*/  FSEL R3, RZ, 2.1426990032196044922, P0 ;  /* 0x400921fbff037808 */ /* 0x000fe40000000000 */
.L_x_43797:
[----:B------:R-:W-:Y:S05]  /*67640*/  BSYNC B0 ;  /* 0x0000000000007941 */ /* 0x000fea0003800000 */
.L_x_43795:
[----:B------:R0:W2:Y:S02]  /*67650*/  DADD R32, |R32|, |R34| ;  /* 0x0000000020207229 */ /* 0x0000a40000000622 */
[----:B0-----:R-:W-:-:S04]  /*67660*/  LOP3.LUT R35, R3, 0x80000000, R35, 0xb8, !PT ;  /* 0x8000000003237812 */ /* 0x001fc800078eb823 */
[----:B--2---:R-:W0:-:S06]  /*67670*/  DSETP.GTU.AND P0, PT, |R32|, +INF , PT ;  /* 0x7ff000002000742a */ /* 0x004e0c0003f0c200 */
[----:B0-----:R-:W-:Y:S02]  /*67680*/  FSEL R2, R32, R2, P0 ;  /* 0x0000000220027208 */ /* 0x001fe40000000000 */
[----:B------:R-:W-:Y:S01]  /*67690*/  FSEL R3, R33, R35, P0 ;  /* 0x0000002321037208 */ /* 0x000fe20000000000 */
[----:B------:R-:W-:Y:S05]  /*676a0*/  BRA `(.L_x_43770) ;  /* 0x0000241000007947 */ /* 0x000fea0003800000 */
.L_x_43757:
        /* <DEDUP_REMOVED lines=70> */
.L_x_43800:
        /* <DEDUP_REMOVED lines=23> */
.L_x_43803:
[----:B------:R-:W-:Y:S05]  /*67c80*/  BSYNC B4 ;  /* 0x0000000000047941 */ /* 0x000fea0003800000 */
.L_x_43802:
        /* <DEDUP_REMOVED lines=15> */
.L_x_43801:
[----:B------:R-:W-:Y:S05]  /*67d80*/  BSYNC B3 ;  /* 0x0000000000037941 */ /* 0x000fea0003800000 */
.L_x_43799:
        /* <DEDUP_REMOVED lines=26> */
[----:B0---4-:R-:W-:Y:S02]  /*67f30*/  FSEL R36, R4, R6, !P0 ;  /* 0x0000000604247208 */ /* 0x011fe40004000000 */
[----:B------:R-:W-:Y:S01]  /*67f40*/  FSEL R37, R5, R7, !P0 ;  /* 0x0000000705257208 */ /* 0x000fe20004000000 */
[----:B------:R-:W0:-:S05]  /*67f50*/  DADD R6, -R4, c[0x2][0x138] ;  /* 0x00804e0004067629 */ /* 0x000e0a0000000100 */
[----:B------:R-:W4:-:S05]  /*67f60*/  DADD R36, R36, c[0x2][0x130] ;  /* 0x00804c0024247629 */ /* 0x000f0a0000000000 */
[----:B0-----:R-:W-:Y:S02]  /*67f70*/  FSEL R7, R7, R5, !P0 ;  /* 0x0000000507077208 */ /* 0x001fe40004000000 */
[----:B------:R-:W-:Y:S01]  /*67f80*/  FSEL R5, R6, R4, !P0 ;  /* 0x0000000406057208 */ /* 0x000fe20004000000 */
[----:B------:R-:W-:Y:S02]  /*67f90*/  IMAD.MOV.U32 R6, RZ, RZ, 0x4002d97c ;  /* 0x4002d97cff067424 */ /* 0x000fe400078e00ff */
[----:B----4-:R-:W-:Y:S01]  /*67fa0*/  FSEL R7, R37, R7, !P1 ;  /* 0x0000000725077208 */ /* 0x010fe20004800000 */
[----:B------:R-:W-:Y:S01]  /*67fb0*/  IMAD.MOV.U32 R4, RZ, RZ, 0x7f3321d2 ;  /* 0x7f3321d2ff047424 */ /* 0x000fe200078e00ff */
[----:B------:R-:W-:Y:S01]  /*67fc0*/  FSEL R5, R36, R5, !P1 ;  /* 0x0000000524057208 */ /* 0x000fe20004800000 */
[----:B------:R-:W0:Y:S01]  /*67fd0*/  DSETP.GTU.AND P1, PT, |R32|, +INF , PT ;  /* 0x7ff000002000742a */ /* 0x000e220003f2c200 */
[----:B------:R-:W-:Y:S02]  /*67fe0*/  @!P2 FSEL R7, R6, 1.8213495016098022461, !P0 ;  /* 0x3fe921fb0607a808 */ /* 0x000fe40004000000 */
[----:B------:R-:W-:Y:S01]  /*67ff0*/  @!P2 FSEL R5, R4, 3.37028055040000000000e+12, !P0 ;  /* 0x54442d180405a808 */ /* 0x000fe20004000000 */
[----:B-12---:R0:W1:Y:S01]  /*68000*/  DMUL R36, R2, 0.5 ;  /* 0x3fe0000002247828 */ /* 0x0060620000000000 */
[----:B------:R-:W-:-:S02]  /*68010*/  LOP3.LUT R35, R7, 0x80000000, R35, 0xb8, !PT ;  /* 0x8000000007237812 */ /* 0x000fc400078eb823 */
[----:B0-----:R-:W-:Y:S02]  /*68020*/  FSEL R2, R32, R5, P1 ;  /* 0x0000000520027208 */ /* 0x001fe40000800000 */
[----:B------:R-:W-:Y:S01]  /*68030*/  FSEL R3, R33, R35, P1 ;  /* 0x0000002321037208 */ /* 0x000fe20000800000 */
[----:B------:R-:W-:Y:S05]  /*68040*/  BRA `(.L_x_43770) ;  /* 0x00001a7000007947 */ /* 0x000fea0003800000 */
.L_x_43798:
        /* <DEDUP_REMOVED lines=46> */
.L_x_43756:
        /* <DEDUP_REMOVED lines=24> */
.L_x_43805:
[----:B------:R-:W-:Y:S05]  /*684b0*/  BSYNC B3 ;  /* 0x0000000000037941 */ /* 0x000fea0003800000 */
.L_x_43804:
        /* <DEDUP_REMOVED lines=25> */
.L_x_43807:
[----:B--2-4-:R-:W-:Y:S05]  /*68650*/  BSYNC B3 ;  /* 0x0000000000037941 */ /* 0x014fea0003800000 */
.L_x_43806:
        /* <DEDUP_REMOVED lines=112> */
.L_x_43809:
[----:B------:R-:W-:Y:S05]  /*68d60*/  BSYNC B0 ;  /* 0x0000000000007941 */ /* 0x000fea0003800000 */
.L_x_43808:
        /* <DEDUP_REMOVED lines=9> */
.L_x_43811:
[----:B------:R-:W-:Y:S05]  /*68e00*/  BSYNC B3 ;  /* 0x0000000000037941 */ /* 0x000fea0003800000 */
.L_x_43810:
        /* <DEDUP_REMOVED lines=43> */
.L_x_43813:
[----:B------:R-:W-:-:S04]  /*690c0*/  ISETP.GE.AND P0, PT, R33, RZ, PT ;  /* 0x000000ff2100720c */ /* 0x000fc80003f06270 */
[----:B0-----:R-:W-:Y:S02]  /*690d0*/  FSEL R2, RZ, 3.37028055040000000000e+12, P0 ;  /* 0x54442d18ff027808 */ /* 0x001fe40000000000 */
[----:B------:R-:W-:Y:S02]  /*690e0*/  FSEL R3, RZ, 2.1426990032196044922, P0 ;  /* 0x400921fbff037808 */ /* 0x000fe40000000000 */
.L_x_43814:
[----:B------:R-:W-:Y:S05]  /*690f0*/  BSYNC B0 ;  /* 0x0000000000007941 */ /* 0x000fea0003800000 */
.L_x_43812:
[----:B------:R0:W4:Y:S02]  /*69100*/  DADD R32, |R32|, |R34| ;  /* 0x0000000020207229 */ /* 0x0001240000000622 */
[----:B0-----:R-:W-:Y:S02]  /*69110*/  LOP3.LUT R35, R3, 0x80000000, R35, 0xb8, !PT ;  /* 0x8000000003237812 */ /* 0x001fe400078eb823 */
[----:B--2---:R-:W-:-:S04]  /*69120*/  DADD R36, R36, 1 ;  /* 0x3ff0000024247429 */ /* 0x004fc80000000000 */
[----:B----4-:R-:W0:-:S06]  /*69130*/  DSETP.GTU.AND P0, PT, |R32|, +INF , PT ;  /* 0x7ff000002000742a */ /* 0x010e0c0003f0c200 */
[----:B0-----:R-:W-:Y:S02]  /*69140*/  FSEL R2, R32, R2, P0 ;  /* 0x0000000220027208 */ /* 0x001fe40000000000 */
[----:B------:R-:W-:Y:S01]  /*69150*/  FSEL R3, R33, R35, P0 ;  /* 0x0000002321037208 */ /* 0x000fe20000000000 */
[----:B------:R-:W-:Y:S05]  /*69160*/  BRA `(.L_x_43770) ;  /* 0x0000095000007947 */ /* 0x000fea0003800000 */
.L_x_43755:
        /* <DEDUP_REMOVED lines=88> */
.L_x_43816:
[----:B------:R-:W-:Y:S05]  /*696f0*/  BSYNC B0 ;  /* 0x0000000000007941 */ /* 0x000fea0003800000 */
.L_x_43815:
        /* <DEDUP_REMOVED lines=8> */
.L_x_43818:
[----:B------:R-:W-:Y:S05]  /*69780*/  BSYNC B3 ;  /* 0x0000000000037941 */ /* 0x000fea0003800000 */
.L_x_43817:
        /* <DEDUP_REMOVED lines=43> */
.L_x_43820:
[----:B------:R-:W-:Y:S02]  /*69a40*/  FSEL R2, RZ, 3.37028055040000000000e+12, P2 ;  /* 0x54442d18ff027808 */ /* 0x000fe40001000000 */
[----:B------:R-:W-:Y:S02]  /*69a50*/  FSEL R3, RZ, 2.1426990032196044922, P2 ;  /* 0x400921fbff037808 */ /* 0x000fe40001000000 */
.L_x_43821:
[----:B------:R-:W-:Y:S05]  /*69a60*/  BSYNC B0 ;  /* 0x0000000000007941 */ /* 0x000fea0003800000 */
.L_x_43819:
[----:B------:R0:W2:Y:S02]  /*69a70*/  DADD R32, |R32|, |R34| ;  /* 0x0000000020207229 */ /* 0x0000a40000000622 */
[----:B0-----:R-:W-:-:S04]  /*69a80*/  LOP3.LUT R35, R3, 0x80000000, R35, 0xb8, !PT ;  /* 0x8000000003237812 */ /* 0x001fc800078eb823 */
[----:B--2---:R-:W0:-:S06]  /*69a90*/  DSETP.GTU.AND P0, PT, |R32|, +INF , PT ;  /* 0x7ff000002000742a */ /* 0x004e0c0003f0c200 */
[----:B0-----:R-:W-:Y:S02]  /*69aa0*/  FSEL R2, R32, R2, P0 ;  /* 0x0000000220027208 */ /* 0x001fe40000000000 */
[----:B------:R-:W-:Y:S02]  /*69ab0*/  FSEL R3, R33, R35, P0 ;  /* 0x0000002321037208 */ /* 0x000fe40000000000 */
.L_x_43770:
[----:B-1----:R-:W-:Y:S05]  /*69ac0*/  BSYNC B2 ;  /* 0x0000000000027941 */ /* 0x002fea0003800000 */
.L_x_43754:
[----:B------:R-:W0:-:S04]  /*69ad0*/  DMUL R32, R2, R28 ;  /* 0x0000001c02207228 */ /* 0x000e080000000000 */
[----:B------:R-:W1:-:S04]  /*69ae0*/  DMUL R2, R2, R30 ;  /* 0x0000001e02027228 */ /* 0x000e480000000000 */
[----:B0-----:R-:W0:-:S04]  /*69af0*/  DFMA R32, R36, R30, R32 ;  /* 0x0000001e2420722b */ /* 0x001e080000000020 */
[----:B-1----:R1:W2:-:S06]  /*69b00*/  DFMA R28, R36, R28, -R2 ;  /* 0x0000001c241c722b */ /* 0x00228c0000000802 */
        /* <DEDUP_REMOVED lines=48> */
.L_x_43827:
[----:B------:R-:W-:Y:S05]  /*69e10*/  BSYNC B0 ;  /* 0x0000000000007941 */ /* 0x000fea0003800000 */
.L_x_43826:
        /* <DEDUP_REMOVED lines=15> */
.L_x_43829:
[----:B0-----:R0:W2:Y:S01]  /*69f10*/  DMUL R2, RZ, R32 ;  /* 0x00000020ff027228 */ /* 0x0010a20000000000 */
[----:B------:R-:W-:-:S05]  /*69f20*/  IMAD.MOV.U32 R4, RZ, RZ, RZ ;  /* 0x000000ffff047224 */ /* 0x000fca00078e00ff */
.L_x_43830:
[----:B------:R-:W-:Y:S05]  /*69f30*/  BSYNC B2 ;  /* 0x0000000000027941 */ /* 0x000fea0003800000 */
.L_x_43828:
        /* <DEDUP_REMOVED lines=39> */
.L_x_43832:
[----:B------:R2:W3:Y:S01]  /*6a1b0*/  DMUL R2, RZ, R32 ;  /* 0x00000020ff027228 */ /* 0x0004e20000000000 */
[----:B------:R-:W-:-:S05]  /*6a1c0*/  IMAD.MOV.U32 R8, RZ, RZ, RZ ;  /* 0x000000ffff087224 */ /* 0x000fca00078e00ff */
.L_x_43833:
[----:B------:R-:W-:Y:S05]  /*6a1d0*/  BSYNC B2 ;  /* 0x0000000000027941 */ /* 0x000fea0003800000 */
.L_x_43831:
        /* <DEDUP_REMOVED lines=25> */
.L_x_43825:
        /* <DEDUP_REMOVED lines=38> */
.L_x_43835:
[----:B------:R-:W-:Y:S05]  /*6a5d0*/  BSYNC B0 ;  /* 0x0000000000007941 */ /* 0x000fea0003800000 */
.L_x_43834:
        /* <DEDUP_REMOVED lines=15> */
.L_x_43837:
[----:B0-----:R0:W2:Y:S01]  /*6a6d0*/  DMUL R2, RZ, R32 ;  /* 0x00000020ff027228 */ /* 0x0010a20000000000 */
[----:B------:R-:W-:-:S05]  /*6a6e0*/  IMAD.MOV.U32 R4, RZ, RZ, RZ ;  /* 0x000000ffff047224 */ /* 0x000fca00078e00ff */
.L_x_43838:
[----:B------:R-:W-:Y:S05]  /*6a6f0*/  BSYNC B2 ;  /* 0x0000000000027941 */ /* 0x000fea0003800000 */
.L_x_43836:
        /* <DEDUP_REMOVED lines=39> */
.L_x_43840:
[----:B------:R2:W3:Y:S01]  /*6a970*/  DMUL R2, RZ, R32 ;  /* 0x00000020ff027228 */ /* 0x0004e20000000000 */
[----:B------:R-:W-:-:S05]  /*6a980*/  IMAD.MOV.U32 R8, RZ, RZ, RZ ;  /* 0x000000ffff087224 */ /* 0x000fca00078e00ff */
.L_x_43841:
[----:B------:R-:W-:Y:S05]  /*6a990*/  BSYNC B2 ;  /* 0x0000000000027941 */ /* 0x000fea0003800000 */
.L_x_43839:
        /* <DEDUP_REMOVED lines=13> */
[----:B-12---:R-:W-:-:S04]  /*6aa70*/  LOP3.LUT R4, R31, 0xfffff, RZ, 0xc0, !PT ;  /* 0x000fffff1f047812 */ /* 0x006fc800078ec0ff */
[C---:B----4-:R1:W2:Y:S02]  /*6aa80*/  DFMA R32, R44.reuse, R6, R32 ;  /* 0x000000062c20722b */ /* 0x0502a40000000020 */
[----:B-1----:R-:W-:Y:S02]  /*6aa90*/  LEA.HI R6, R31, 0xffffff09, RZ, 0xc ;  /* 0xffffff091f067811 */ /* 0x002fe400078f60ff */
[----:B------:R-:W-:Y:S01]  /*6aaa0*/  LOP3.LUT R31, R4, 0x7fe00000, RZ, 0xfc, !PT ;  /* 0x7fe00000041f7812 */ /* 0x000fe200078efcff */
[----:B------:R-:W-:Y:S01]  /*6aab0*/  IMAD.MOV.U32 R4, RZ, RZ, RZ ;  /* 0x000000ffff047224 */ /* 0x000fe200078e00ff */
[----:B--2---:R-:W5:Y:S01]  /*6aac0*/  DFMA R32, R44, R32, R34 ;  /* 0x000000202c20722b */ /* 0x004f620000000022 */
[----:B------:R-:W-:-:S03]  /*6aad0*/  LEA.HI R5, R6, R6, RZ, 0x1 ;  /* 0x0000000606057211 */ /* 0x000fc600078f08ff */
[----:B0-----:R-:W-:Y:S01]  /*6aae0*/  DMUL R28, R30, R28 ;  /* 0x0000001c1e1c7228 */ /* 0x001fe20000000000 */
[----:B------:R-:W-:-:S03]  /*6aaf0*/  SHF.R.S32.HI R7, RZ, 0x1, R5 ;  /* 0x00000001ff077819 */ /* 0x000fc60000011405 */
[----:B-----5:R-:W0:Y:S01]  /*6ab00*/  DFMA R32, R44, R32, R36 ;  /* 0x000000202c20722b */ /* 0x020e220000000024 */
[----:B------:R-:W-:Y:S01]  /*6ab10*/  LEA R5, R7, 0x3ff00000, 0x14 ;  /* 0x3ff0000007057811 */ /* 0x000fe200078ea0ff */
[----:B------:R-:W-:-:S04]  /*6ab20*/  IMAD.IADD R6, R6, 0x1, -R7 ;  /* 0x0000000106067824 */ /* 0x000fc800078e0a07 */
[----:B0-----:R0:W3:Y:S02]  /*6ab30*/  DFMA R32, R44, R32, R38 ;  /* 0x000000202c20722b */ /* 0x0010e40000000026 */
[----:B0-----:R-:W-:Y:S01]  /*6ab40*/  LEA R39, R6, 0x3ff00000, 0x14 ;  /* 0x3ff0000006277811 */ /* 0x001fe200078ea0ff */
[----:B------:R-:W-:Y:S01]  /*6ab50*/  IMAD.MOV.U32 R38, RZ, RZ, RZ ;  /* 0x000000ffff267224 */ /* 0x000fe200078e00ff */
        /* <DEDUP_REMOVED lines=11> */
.L_x_43824:
        /* <DEDUP_REMOVED lines=11> */
.L_x_43842:
[----:B------:R-:W0:-:S10]  /*6acc0*/  DADD R36, R32, -R32 ;  /* 0x0000000020247229 */ /* 0x000e140000000820 */
[----:B0-----:R-:W-:Y:S02]  /*6acd0*/  IMAD.MOV.U32 R38, RZ, RZ, R36 ;  /* 0x000000ffff267224 */ /* 0x001fe400078e0024 */
[----:B------:R-:W-:Y:S01]  /*6ace0*/  IMAD.MOV.U32 R39, RZ, RZ, R37 ;  /* 0x000000ffff277224 */ /* 0x000fe200078e0025 */
[----:B------:R-:W-:Y:S05]  /*6acf0*/  BRA `(.L_x_43753) ;  /* 0x000007c000007947 */ /* 0x000fea0003800000 */
.L_x_43823:
        /* <DEDUP_REMOVED lines=16> */
.L_x_43844:
[----:B------:R0:W1:Y:S01]  /*6ae00*/  DMUL R2, RZ, R32 ;  /* 0x00000020ff027228 */ /* 0x0000620000000000 */
[----:B------:R-:W-:-:S05]  /*6ae10*/  IMAD.MOV.U32 R4, RZ, RZ, RZ ;  /* 0x000000ffff047224 */ /* 0x000fca00078e00ff */
.L_x_43845:
[----:B------:R-:W-:Y:S05]  /*6ae20*/  BSYNC B2 ;  /* 0x0000000000027941 */ /* 0x000fea0003800000 */
.L_x_43843:
        /* <DEDUP_REMOVED lines=39> */
.L_x_43847:
[----:B------:R1:W2:Y:S01]  /*6b0a0*/  DMUL R2, RZ, R32 ;  /* 0x00000020ff027228 */ /* 0x0002a20000000000 */
[----:B------:R-:W-:-:S05]  /*6b0b0*/  IMAD.MOV.U32 R8, RZ, RZ, RZ ;  /* 0x000000ffff087224 */ /* 0x000fca00078e00ff */
.L_x_43848:
[----:B------:R-:W-:Y:S05]  /*6b0c0*/  BSYNC B2 ;  /* 0x0000000000027941 */ /* 0x000fea0003800000 */
.L_x_43846:
        /* <DEDUP_REMOVED lines=24> */
.L_x_43822:
        /* <DEDUP_REMOVED lines=36> */
.L_x_43850:
[----:B------:R-:W-:Y:S05]  /*6b490*/  BSYNC B0 ;  /* 0x0000000000007941 */ /* 0x000fea0003800000 */
.L_x_43849:
[----:B------:R-:W-:Y:S02]  /*6b4a0*/  IMAD.MOV.U32 R38, RZ, RZ, R32 ;  /* 0x000000ffff267224 */ /* 0x000fe400078e0020 */
[----:B------:R-:W-:Y:S02]  /*6b4b0*/  IMAD.MOV.U32 R39, RZ, RZ, R33 ;  /* 0x000000ffff277224 */ /* 0x000fe400078e0021 */
.L_x_43753:
[----:B012---:R-:W-:Y:S05]  /*6b4c0*/  BSYNC B1 ;  /* 0x0000000000017941 */ /* 0x007fea0003800000 */
.L_x_43752:
[----:B------:R-:W-:Y:S01]  /*6b4d0*/  IADD3 R9, R9, 0x380, RZ ;  /* 0x0000038009097810 */ /* 0x000fe20007ffe0ff */
[----:B------:R-:W-:Y:S03]  /*6b4e0*/  BSSY B1, `(.L_x_43851) ;  /* 0x000071d000017945 */ /* 0x000fe60003800000 */
[----:B------:R-:W-:Y:S02]  /*6b4f0*/  ISETP.GE.AND P0, PT, R9, R84, PT ;  /* 0x000000540900720c */ /* 0x000fe40003f06270 */
[----:B------:R-:W-:-:S11]  /*6b500*/  CS2R R8, SRZ ;  /* 0x0000000000087805 */ /* 0x000fd6000001ff00 */
        /* <DEDUP_REMOVED lines=93> */
.L_x_43860:
        /* <DEDUP_REMOVED lines=23> */
.L_x_43863:
[----:B------:R-:W-:Y:S05]  /*6bc50*/  BSYNC B4 ;  /* 0x0000000000047941 */ /* 0x000fea0003800000 */
.L_x_43862:
        /* <DEDUP_REMOVED lines=15> */
.L_x_43861:
[----:B------:R-:W-:Y:S05]  /*6bd50*/  BSYNC B3 ;  /* 0x0000000000037941 */ /* 0x000fea0003800000 */
.L_x_43859:
        /* <DEDUP_REMOVED lines=22> */
.L_x_43865:
[----:B------:R-:W-:Y:S05]  /*6bec0*/  BSYNC B3 ;  /* 0x0000000000037941 */ /* 0x000fea0003800000 */
.L_x_43864:
        /* <DEDUP_REMOVED lines=43> */
.L_x_43867:
[----:B------:R-:W-:-:S04]  /*6c180*/  ISETP.GE.AND P0, PT, R25, RZ, PT ;  /* 0x000000ff1900720c */ /* 0x000fc80003f06270 */
[----:B------:R-:W-:Y:S02]  /*6c190*/  FSEL R2, RZ, 3.37028055040000000000e+12, P0 ;  /* 0x54442d18ff027808 */ /* 0x000fe40000000000 */
[----:B------:R-:W-:Y:S02]  /*6c1a0*/  FSEL R3, RZ, 2.1426990032196044922, P0 ;  /* 0x400921fbff037808 */ /* 0x000fe40000000000 */
.L_x_43868:
[----:B------:R-:W-:Y:S05]  /*6c1b0*/  BSYNC B0 ;  /* 0x0000000000007941 */ /* 0x000fea0003800000 */
.L_x_43866:
[----:B------:R0:W4:Y:S02]  /*6c1c0*/  DADD R24, |R24|, |R26| ;  /* 0x0000000018187229 */ /* 0x000124000000061a */
[----:B0-----:R-:W-:Y:S02]  /*6c1d0*/  LOP3.LUT R27, R3, 0x80000000, R27, 0xb8, !PT ;  /* 0x80000000031b7812 */ /* 0x001fe400078eb81b */
[----:B-12---:R-:W-:-:S04]  /*6c1e0*/  DMUL R10, R10, 0.5 ;  /* 0x3fe000000a0a7828 */ /* 0x006fc80000000000 */
[----:B----4-:R-:W0:-:S06]  /*6c1f0*/  DSETP.GTU.AND P0, PT, |R24|, +INF , PT ;  /* 0x7ff000001800742a */ /* 0x010e0c0003f0c200 */
[----:B0-----:R-:W-:Y:S02]  /*6c200*/  FSEL R2, R24, R2, P0 ;  /* 0x0000000218027208 */ /* 0x001fe40000000000 */
[----:B------:R-:W-:Y:S01]  /*6c210*/  FSEL R3, R25, R27, P0 ;  /* 0x0000001b19037208 */ /* 0x000fe20000000000 */
[----:B------:R-:W-:Y:S05]  /*6c220*/  BRA `(.L_x_43869) ;  /* 0x00004a8000007947 */ /* 0x000fea0003800000 */
.L_x_43858:
        /* <DEDUP_REMOVED lines=77> */
.L_x_43872:
[----:B------:R-:W-:Y:S05]  /*6c700*/  BSYNC B0 ;  /* 0x0000000000007941 */ /* 0x000fea0003800000 */
.L_x_43871:
        /* <DEDUP_REMOVED lines=9> */
.L_x_43874:
[----:B------:R-:W-:Y:S05]  /*6c7a0*/  BSYNC B3 ;  /* 0x0000000000037941 */ /* 0x000fea0003800000 */
.L_x_43873:
        /* <DEDUP_REMOVED lines=43> */
.L_x_43876:
[----:B------:R-:W-:-:S04]  /*6ca60*/  ISETP.GE.AND P0, PT, R25, RZ, PT ;  /* 0x000000ff1900720c */ /* 0x000fc80003f06270 */
[----:B0-----:R-:W-:Y:S02]  /*6ca70*/  FSEL R2, RZ, 3.37028055040000000000e+12, P0 ;  /* 0x54442d18ff027808 */ /* 0x001fe40000000000 */
[----:B------:R-:W-:Y:S02]  /*6ca80*/  FSEL R3, RZ, 2.1426990032196044922, P0 ;  /* 0x400921fbff037808 */ /* 0x000fe40000000000 */
.L_x_43877:
[----:B------:R-:W-:Y:S05]  /*6ca90*/  BSYNC B0 ;  /* 0x0000000000007941 */ /* 0x000fea0003800000 */
.L_x_43875:
[----:B------:R0:W2:Y:S02]  /*6caa0*/  DADD R24, |R24|, |R26| ;  /* 0x0000000018187229 */ /* 0x0000a4000000061a */
[----:B0-----:R-:W-:Y:S02]  /*6cab0*/  LOP3.LUT R27, R3, 0x80000000, R27, 0xb8, !PT ;  /* 0x80000000031b7812 */ /* 0x001fe400078eb81b */
[----:B-1----:R-:W-:-:S04]  /*6cac0*/  DMUL R10, R10, 0.5 ;  /* 0x3fe000000a0a7828 */ /* 0x002fc80000000000 */
[----:B--2---:R-:W0:-:S06]  /*6cad0*/  DSETP.GTU.AND P0, PT, |R24|, +INF , PT ;  /* 0x7ff000001800742a */ /* 0x004e0c0003f0c200 */
[----:B0-----:R-:W-:Y:S02]  /*6cae0*/  FSEL R2, R24, R2, P0 ;  /* 0x0000000218027208 */ /* 0x001fe40000000000 */
[----:B------:R-:W-:Y:S01]  /*6caf0*/  FSEL R3, R25, R27, P0 ;  /* 0x0000001b19037208 */ /* 0x000fe20000000000 */
[----:B------:R-:W-:Y:S05]  /*6cb00*/  BRA `(.L_x_43869) ;  /* 0x000041a000007947 */ /* 0x000fea0003800000 */
.L_x_43870:
        /* <DEDUP_REMOVED lines=27> */
.L_x_43879:
        /* <DEDUP_REMOVED lines=75> */
.L_x_43878:
        /* <DEDUP_REMOVED lines=79> */
.L_x_43881:
        /* <DEDUP_REMOVED lines=23> */
.L_x_43884:
[----:B------:R-:W-:Y:S05]  /*6d7d0*/  BSYNC B4 ;  /* 0x0000000000047941 */ /* 0x000fea0003800000 */
.L_x_43883:
        /* <DEDUP_REMOVED lines=15> */
.L_x_43882:
[----:B------:R-:W-:Y:S05]  /*6d8d0*/  BSYNC B3 ;  /* 0x0000000000037941 */ /* 0x000fea0003800000 */
.L_x_43880:
        /* <DEDUP_REMOVED lines=22> */
.L_x_43886:
[----:B------:R-:W-:Y:S05]  /*6da40*/  BSYNC B3 ;  /* 0x0000000000037941 */ /* 0x000fea0003800000 */
.L_x_43885:
        /* <DEDUP_REMOVED lines=43> */
.L_x_43888:
[----:B------:R-:W-:-:S04]  /*6dd00*/  ISETP.GE.AND P0, PT, R25, RZ, PT ;  /* 0x000000ff1900720c */ /* 0x000fc80003f06270 */
[----:B------:R-:W-:Y:S02]  /*6dd10*/  FSEL R2, RZ, 3.37028055040000000000e+12, P0 ;  /* 0x54442d18ff027808 */ /* 0x000fe40000000000 */
[----:B------:R-:W-:Y:S02]  /*6dd20*/  FSEL R3, RZ, 2.1426990032196044922, P0 ;  /* 0x400921fbff037808 */ /* 0x000fe40000000000 */
.L_x_43889:
[----:B------:R-:W-:Y:S05]  /*6dd30*/  BSYNC B0 ;  /* 0x0000000000007941 */ /* 0x000fea0003800000 */
.L_x_43887:
[----:B------:R0:W3:Y:S02]  /*6dd40*/  DADD R24, |R24|, |R26| ;  /* 0x0000000018187229 */ /* 0x0000e4000000061a */
[----:B0-----:R-:W-:Y:S02]  /*6dd50*/  LOP3.LUT R27, R3, 0x80000000, R27, 0xb8, !PT ;  /* 0x80000000031b7812 */ /* 0x001fe400078eb81b */
[----:B-12---:R-:W-:-:S04]  /*6dd60*/  DMUL R10, R10, 0.5 ;  /* 0x3fe000000a0a7828 */ /* 0x006fc80000000000 */
[----:B---3--:R-:W0:-:S06]  /*6dd70*/  DSETP.GTU.AND P0, PT, |R24|, +INF , PT ;  /* 0x7ff000001800742a */ /* 0x008e0c0003f0c200 */
[----:B0-----:R-:W-:Y:S02]  /*6dd80*/  FSEL R2, R24, R2, P0 ;  /* 0x0000000218027208 */ /* 0x001fe40000000000 */
[----:B------:R-:W-:Y:S01]  /*6dd90*/  FSEL R3, R25, R27, P0 ;  /* 0x0000001b19037208 */ /* 0x000fe20000000000 */
[----:B------:R-:W-:Y:S05]  /*6dda0*/  BRA `(.L_x_43869) ;  /* 0x00002f0000007947 */ /* 0x000fea0003800000 */
.L_x_43857:
[CC--:B------:R-:W-:Y:S01]  /*6ddb0*/  ISETP.GT.U32.AND P2, PT, R2.reuse, R10.reuse, PT ;  /* 0x0000000a0200720c */ /* 0x0c0fe20003f44070 */
[----:B------:R-:W-:Y:S01]  /*6ddc0*/  IMAD.MOV.U32 R4, RZ, RZ, RZ ;  /* 0x000000ffff047224 */ /* 0x000fe200078e00ff */
[CC--:B------:R-:W-:Y:S01]  /*6ddd0*/  ISETP.LT.U32.AND P0, PT, R2.reuse, R10.reuse, PT ;  /* 0x0000000a0200720c */ /* 0x0c0fe20003f01070 */
[----:B------:R-:W-:Y:S01]  /*6dde0*/  IMAD.MOV.U32 R8, RZ, RZ, c[0x2][0x14c] ;  /* 0x00805300ff087624 */ /* 0x000fe200078e00ff */
        /* <DEDUP_REMOVED lines=8> */
[----:B------:R-:W-:Y:S01]  /*6de70*/  SEL R34, R2, R10, P2 ;  /* 0x0000000a02227207 */ /* 0x000fe20001000000 */
[----:B------:R-:W-:Y:S01]  /*6de80*/  IMAD.MOV.U32 R2, RZ, RZ, R42 ;  /* 0x000000ffff027224 */ /* 0x000fe200078e002a */
[----:B------:R-:W-:Y:S02]  /*6de90*/  SEL R3, R3, R11, P0 ;  /* 0x0000000b03037207 */ /* 0x000fe40000000000 */
        /* <DEDUP_REMOVED lines=97> */
.L_x_43891:
[----:B------:R-:W-:Y:S05]  /*6e4b0*/  BSYNC B0 ;  /* 0x0000000000007941 */ /* 0x000fea0003800000 */
.L_x_43890:
        /* <DEDUP_REMOVED lines=9> */
.L_x_43893:
[----:B------:R-:W-:Y:S05]  /*6e550*/  BSYNC B3 ;  /* 0x0000000000037941 */ /* 0x000fea0003800000 */
.L_x_43892:
        /* <DEDUP_REMOVED lines=43> */
.L_x_43895:
[----:B------:R-:W-:-:S04]  /*6e810*/  ISETP.GE.AND P0, PT, R25, RZ, PT ;  /* 0x000000ff1900720c */ /* 0x000fc80003f06270 */
[----:B0-----:R-:W-:Y:S02]  /*6e820*/  FSEL R2, RZ, 3.37028055040000000000e+12, P0 ;  /* 0x54442d18ff027808 */ /* 0x001fe40000000000 */
[----:B------:R-:W-:Y:S02]  /*6e830*/  FSEL R3, RZ, 2.1426990032196044922, P0 ;  /* 0x400921fbff037808 */ /* 0x000fe40000000000 */
.L_x_43896:
[----:B------:R-:W-:Y:S05]  /*6e840*/  BSYNC B0 ;  /* 0x0000000000007941 */ /* 0x000fea0003800000 */
.L_x_43894:
[----:B------:R0:W2:Y:S02]  /*6e850*/  DADD R24, |R24|, |R26| ;  /* 0x0000000018187229 */ /* 0x0000a4000000061a */
[----:B0-----:R-:W-:-:S04]  /*6e860*/  LOP3.LUT R27, R3, 0x80000000, R27, 0xb8, !PT ;  /* 0x80000000031b7812 */ /* 0x001fc800078eb81b */
[----:B--2---:R-:W0:-:S06]  /*6e870*/  DSETP.GTU.AND P0, PT, |R24|, +INF , PT ;  /* 0x7ff000001800742a */ /* 0x004e0c0003f0c200 */
[----:B0-----:R-:W-:Y:S02]  /*6e880*/  FSEL R2, R24, R2, P0 ;  /* 0x0000000218027208 */ /* 0x001fe40000000000 */
[----:B------:R-:W-:Y:S01]  /*6e890*/  FSEL R3, R25, R27, P0 ;  /* 0x0000001b19037208 */ /* 0x000fe20000000000 */
[----:B------:R-:W-:Y:S05]  /*6e8a0*/  BRA `(.L_x_43869) ;  /* 0x0000240000007947 */ /* 0x000fea0003800000 */
.L_x_43856:
        /* <DEDUP_REMOVED lines=68> */
.L_x_43899:
        /* <DEDUP_REMOVED lines=23> */
.L_x_43902:
[----:B------:R-:W-:Y:S05]  /*6ee60*/  BSYNC B4 ;  /* 0x0000000000047941 */ /* 0x000fea0003800000 */
.L_x_43901:
        /* <DEDUP_REMOVED lines=15> */
.L_x_43900:
[----:B------:R-:W-:Y:S05]  /*6ef60*/  BSYNC B3 ;  /* 0x0000000000037941 */ /* 0x000fea0003800000 */
.L_x_43898:
        /* <DEDUP_REMOVED lines=44> */
.L_x_43897:
        /* <DEDUP_REMOVED lines=46> */
.L_x_43855:
        /* <DEDUP_REMOVED lines=24> */
.L_x_43904:
[----:B------:R-:W-:Y:S05]  /*6f690*/  BSYNC B3 ;  /* 0x0000000000037941 */ /* 0x000fea0003800000 */
.L_x_43903:
        /* <DEDUP_REMOVED lines=25> */
.L_x_43906:
[----:B------:R-:W-:Y:S05]  /*6f830*/  BSYNC B3 ;  /* 0x0000000000037941 */ /* 0x000fea0003800000 */
.L_x_43905:
        /* <DEDUP_REMOVED lines=113> */
.L_x_43908:
[----:B------:R-:W-:Y:S05]  /*6ff50*/  BSYNC B0 ;  /* 0x0000000000007941 */ /* 0x000fea0003800000 */
.L_x_43907:
        /* <DEDUP_REMOVED lines=9> */
.L_x_43910:
[----:B------:R-:W-:Y:S05]  /*6fff0*/  BSYNC B3 ;  /* 0x0000000000037941 */ /* 0x000fea0003800000 */
.L_x_43909:
        /* <DEDUP_REMOVED lines=43> */
.L_x_43912:
[----:B------:R-:W-:-:S04]  /*702b0*/  ISETP.GE.AND P0, PT, R25, RZ, PT ;  /* 0x000000ff1900720c */ /* 0x000fc80003f06270 */
[----:B0-----:R-:W-:Y:S02]  /*702c0*/  FSEL R2, RZ, 3.37028055040000000000e+12, P0 ;  /* 0x54442d18ff027808 */ /* 0x001fe40000000000 */
[----:B------:R-:W-:Y:S02]  /*702d0*/  FSEL R3, RZ, 2.1426990032196044922, P0 ;  /* 0x400921fbff037808 */ /* 0x000fe40000000000 */
.L_x_43913:
[----:B------:R-:W-:Y:S05]  /*702e0*/  BSYNC B0 ;  /* 0x0000000000007941 */ /* 0x000fea0003800000 */
.L_x_43911:
[----:B------:R0:W4:Y:S02]  /*702f0*/  DADD R24, |R24|, |R26| ;  /* 0x0000000018187229 */ /* 0x000124000000061a */
[----:B0-----:R-:W-:Y:S02]  /*70300*/  LOP3.LUT R27, R3, 0x80000000, R27, 0xb8, !PT ;  /* 0x80000000031b7812 */ /* 0x001fe400078eb81b */
[----:B--2---:R-:W-:-:S04]  /*70310*/  DADD R10, R10, 1 ;  /* 0x3ff000000a0a7429 */ /* 0x004fc80000000000 */
[----:B----4-:R-:W0:-:S06]  /*70320*/  DSETP.GTU.AND P0, PT, |R24|, +INF , PT ;  /* 0x7ff000001800742a */ /* 0x010e0c0003f0c200 */
[----:B0-----:R-:W-:Y:S02]  /*70330*/  FSEL R2, R24, R2, P0 ;  /* 0x0000000218027208 */ /* 0x001fe40000000000 */
[----:B------:R-:W-:Y:S01]  /*70340*/  FSEL R3, R25, R27, P0 ;  /* 0x0000001b19037208 */ /* 0x000fe20000000000 */
[----:B------:R-:W-:Y:S05]  /*70350*/  BRA `(.L_x_43869) ;  /* 0x0000095000007947 */ /* 0x000fea0003800000 */
.L_x_43854:
        /* <DEDUP_REMOVED lines=88> */
.L_x_43915:
[----:B------:R-:W-:Y:S05]  /*708e0*/  BSYNC B0 ;  /* 0x0000000000007941 */ /* 0x000fea0003800000 */
.L_x_43914:
        /* <DEDUP_REMOVED lines=8> */
.L_x_43917:
[----:B------:R-:W-:Y:S05]  /*70970*/  BSYNC B3 ;  /* 0x0000000000037941 */ /* 0x000fea0003800000 */
.L_x_43916:
        /* <DEDUP_REMOVED lines=43> */
.L_x_43919:
[----:B------:R-:W-:Y:S02]  /*70c30*/  FSEL R2, RZ, 3.37028055040000000000e+12, P2 ;  /* 0x54442d18ff027808 */ /* 0x000fe40001000000 */
[----:B------:R-:W-:Y:S02]  /*70c40*/  FSEL R3, RZ, 2.1426990032196044922, P2 ;  /* 0x400921fbff037808 */ /* 0x000fe40001000000 */
.L_x_43920:
[----:B------:R-:W-:Y:S05]  /*70c50*/  BSYNC B0 ;  /* 0x0000000000007941 */ /* 0x000fea0003800000 */
.L_x_43918:
[----:B------:R0:W2:Y:S02]  /*70c60*/  DADD R24, |R24|, |R26| ;  /* 0x0000000018187229 */ /* 0x0000a4000000061a */
[----:B0-----:R-:W-:-:S04]  /*70c70*/  LOP3.LUT R27, R3, 0x80000000, R27, 0xb8, !PT ;  /* 0x80000000031b7812 */ /* 0x001fc800078eb81b */
[----:B--2---:R-:W0:-:S06]  /*70c80*/  DSETP.GTU.AND P0, PT, |R24|, +INF , PT ;  /* 0x7ff000001800742a */ /* 0x004e0c0003f0c200 */
[----:B0-----:R-:W-:Y:S02]  /*70c90*/  FSEL R2, R24, R2, P0 ;  /* 0x0000000218027208 */ /* 0x001fe40000000000 */
[----:B------:R-:W-:Y:S02]  /*70ca0*/  FSEL R3, R25, R27, P0 ;  /* 0x0000001b19037208 */ /* 0x000fe40000000000 */
.L_x_43869:
[----:B------:R-:W-:Y:S05]  /*70cb0*/  BSYNC B2 ;  /* 0x0000000000027941 */ /* 0x000fea0003800000 */
.L_x_43853:
        /* <DEDUP_REMOVED lines=52> */
.L_x_43926:
[----:B------:R-:W-:Y:S05]  /*71000*/  BSYNC B0 ;  /* 0x0000000000007941 */ /* 0x000fea0003800000 */
.L_x_43925:
        /* <DEDUP_REMOVED lines=15> */
.L_x_43928:
[----:B0-----:R0:W2:Y:S01]  /*71100*/  DMUL R2, RZ, R24 ;  /* 0x00000018ff027228 */ /* 0x0010a20000000000 */
[----:B------:R-:W-:-:S05]  /*71110*/  IMAD.MOV.U32 R4, RZ, RZ, RZ ;  /* 0x000000ffff047224 */ /* 0x000fca00078e00ff */
.L_x_43929:
[----:B------:R-:W-:Y:S05]  /*71120*/  BSYNC B2 ;  /* 0x0000000000027941 */ /* 0x000fea0003800000 */
.L_x_43927:
        /* <DEDUP_REMOVED lines=39> */
.L_x_43931:
[----:B------:R2:W3:Y:S01]  /*713a0*/  DMUL R2, RZ, R24 ;  /* 0x00000018ff027228 */ /* 0x0004e20000000000 */
[----:B------:R-:W-:-:S05]  /*713b0*/  IMAD.MOV.U32 R32, RZ, RZ, RZ ;  /* 0x000000ffff207224 */ /* 0x000fca00078e00ff */
.L_x_43932:
[----:B------:R-:W-:Y:S05]  /*713c0*/  BSYNC B2 ;  /* 0x0000000000027941 */ /* 0x000fea0003800000 */
.L_x_43930:
        /* <DEDUP_REMOVED lines=25> */
.L_x_43924:
        /* <DEDUP_REMOVED lines=38> */
.L_x_43934:
[----:B------:R-:W-:Y:S05]  /*717c0*/  BSYNC B0 ;  /* 0x0000000000007941 */ /* 0x000fea0003800000 */
.L_x_43933:
        /* <DEDUP_REMOVED lines=15> */
.L_x_43936:
[----:B0-----:R0:W2:Y:S01]  /*718c0*/  DMUL R2, RZ, R24 ;  /* 0x00000018ff027228 */ /* 0x0010a20000000000 */
[----:B------:R-:W-:-:S05]  /*718d0*/  IMAD.MOV.U32 R4, RZ, RZ, RZ ;  /* 0x000000ffff047224 */ /* 0x000fca00078e00ff */
.L_x_43937:
[----:B------:R-:W-:Y:S05]  /*718e0*/  BSYNC B2 ;  /* 0x0000000000027941 */ /* 0x000fea0003800000 */
.L_x_43935:
        /* <DEDUP_REMOVED lines=39> */
.L_x_43939:
[----:B------:R2:W3:Y:S01]  /*71b60*/  DMUL R2, RZ, R24 ;  /* 0x00000018ff027228 */ /* 0x0004e20000000000 */
[----:B------:R-:W-:-:S05]  /*71b70*/  IMAD.MOV.U32 R32, RZ, RZ, RZ ;  /* 0x000000ffff207224 */ /* 0x000fca00078e00ff */
.L_x_43940:
[----:B------:R-:W-:Y:S05]  /*71b80*/  BSYNC B2 ;  /* 0x0000000000027941 */ /* 0x000fea0003800000 */
.L_x_43938:
        /* <DEDUP_REMOVED lines=39> */
.L_x_43923:
        /* <DEDUP_REMOVED lines=11> */
.L_x_43941:
[----:B------:R-:W0:-:S10]  /*71eb0*/  DADD R8, R24, -R24 ;  /* 0x0000000018087229 */ /* 0x000e140000000818 */
[----:B0-----:R-:W-:Y:S02]  /*71ec0*/  IMAD.MOV.U32 R10, RZ, RZ, R8 ;  /* 0x000000ffff0a7224 */ /* 0x001fe400078e0008 */
[----:B------:R-:W-:Y:S01]  /*71ed0*/  IMAD.MOV.U32 R11, RZ, RZ, R9 ;  /* 0x000000ffff0b7224 */ /* 0x000fe200078e0009 */
[----:B------:R-:W-:Y:S05]  /*71ee0*/  BRA `(.L_x_43852) ;  /* 0x000007c000007947 */ /* 0x000fea0003800000 */
.L_x_43922:
        /* <DEDUP_REMOVED lines=16> */
.L_x_43943:
[----:B------:R0:W1:Y:S01]  /*71ff0*/  DMUL R2, RZ, R24 ;  /* 0x00000018ff027228 */ /* 0x0000620000000000 */
[----:B------:R-:W-:-:S05]  /*72000*/  IMAD.MOV.U32 R4, RZ, RZ, RZ ;  /* 0x000000ffff047224 */ /* 0x000fca00078e00ff */
.L_x_43944:
[----:B------:R-:W-:Y:S05]  /*72010*/  BSYNC B2 ;  /* 0x0000000000027941 */ /* 0x000fea0003800000 */
.L_x_43942:
        /* <DEDUP_REMOVED lines=39> */
.L_x_43946:
[----:B------:R1:W2:Y:S01]  /*72290*/  DMUL R2, RZ, R24 ;  /* 0x00000018ff027228 */ /* 0x0002a20000000000 */
[----:B------:R-:W-:-:S05]  /*722a0*/  IMAD.MOV.U32 R10, RZ, RZ, RZ ;  /* 0x000000ffff0a7224 */ /* 0x000fca00078e00ff */
.L_x_43947:
[----:B------:R-:W-:Y:S05]  /*722b0*/  BSYNC B2 ;  /* 0x0000000000027941 */ /* 0x000fea0003800000 */
.L_x_43945:
        /* <DEDUP_REMOVED lines=24> */
.L_x_43921:
        /* <DEDUP_REMOVED lines=36> */
.L_x_43949:
[----:B------:R-:W-:Y:S05]  /*72680*/  BSYNC B0 ;  /* 0x0000000000007941 */ /* 0x000fea0003800000 */
.L_x_43948:
[----:B------:R-:W-:Y:S02]  /*72690*/  IMAD.MOV.U32 R10, RZ, RZ, R24 ;  /* 0x000000ffff0a7224 */ /* 0x000fe400078e0018 */
[----:B------:R-:W-:Y:S02]  /*726a0*/  IMAD.MOV.U32 R11, RZ, RZ, R25 ;  /* 0x000000ffff0b7224 */ /* 0x000fe400078e0019 */
.L_x_43852:
[----:B012---:R-:W-:Y:S05]  /*726b0*/  BSYNC B1 ;  /* 0x0000000000017941 */ /* 0x007fea0003800000 */
.L_x_43851:
[----:B------:R-:W0:Y:S01]  /*726c0*/  S2R R5, SR_TID.X ;  /* 0x0000000000057919 */ /* 0x000e220000002100 */
[----:B------:R-:W-:Y:S01]  /*726d0*/  BSSY B0, `(.L_x_43950) ;  /* 0x0000033000007945 */ /* 0x000fe20003800000 */
[----:B------:R-:W-:Y:S01]  /*726e0*/  BSSY B1, `(.L_x_43951) ;  /* 0x000002b000017945 */ /* 0x000fe20003800000 */
[----:B0-----:R-:W-:-:S13]  /*726f0*/  ISETP.GE.AND P0, PT, R5, R84, PT ;  /* 0x000000540500720c */ /* 0x001fda0003f06270 */
[----:B------:R-:W-:Y:S02]  /*72700*/  @!P0 IMAD.IADD R2, R0, 0x1, R5 ;  /* 0x0000000100028824 */ /* 0x000fe400078e0205 */
[----:B------:R-:W-:Y:S02]  /*72710*/  @!P0 IMAD.MOV.U32 R3, RZ, RZ, 0x10 ;  /* 0x00000010ff038424 */ /* 0x000fe400078e00ff */
[----:B------:R-:W-:Y:S02]  /*72720*/  @!P0 IMAD.MOV.U32 R5, RZ, RZ, R87 ;  /* 0x000000ffff058224 */ /* 0x000fe400078e0057 */
[----:B------:R-:W-:-:S05]  /*72730*/  @!P0 IMAD.WIDE.U32 R2, R2, R3, c[0x0][0x170] ;  /* 0x00005c0002028625 */ /* 0x000fca00078e0003 */
[----:B---3--:R0:W-:Y:S01]  /*72740*/  @!P0 STG.E.128 [R2.64], R16 ;  /* 0x0000001002008986 */ /* 0x0081e2000c101d06 */
[----:B------:R-:W-:-:S13]  /*72750*/  ISETP.GE.AND P0, PT, R5, R84, PT ;  /* 0x000000540500720c */ /* 0x000fda0003f06270 */
[----:B------:R-:W-:Y:S05]  /*72760*/  @P0 BRA `(.L_x_43952) ;  /* 0x000000c000000947 */ /* 0x000fea0003800000 */
[----:B0-----:R-:W-:Y:S01]  /*72770*/  IMAD.IADD R2, R0, 0x1, R5 ;  /* 0x0000000100027824 */ /* 0x001fe200078e0205 */
        /* <DEDUP_REMOVED lines=8> */
[----:B------:R-:W-:-:S04]  /*72800*/  IMAD.MOV.U32 R3, RZ, RZ, 0x10 ;  /* 0x00000010ff037424 */ /* 0x000fc800078e00ff */
[----:B------:R-:W-:-:S05]  /*72810*/  IMAD.WIDE.U32 R2, R2, R3, c[0x0][0x170] ;  /* 0x00005c0002027625 */ /* 0x000fca00078e0003 */
[----:B------:R0:W-:Y:S02]  /*72820*/  STG.E.128 [R2.64], R68 ;  /* 0x0000004402007986 */ /* 0x0001e4000c101d06 */
.L_x_43952:
[----:B------:R-:W-:-:S13]  /*72830*/  ISETP.GE.AND P0, PT, R5, R84, PT ;  /* 0x000000540500720c */ /* 0x000fda0003f06270 */
[----:B------:R-:W-:Y:S05]  /*72840*/  @P0 BRA `(.L_x_43954) ;  /* 0x000000c000000947 */ /* 0x000fea0003800000 */
[----:B0-----:R-:W-:Y:S01]  /*72850*/  IMAD.IADD R2, R0, 0x1, R5 ;  /* 0x0000000100027824 */ /* 0x001fe200078e0205 */
[----:B------:R-:W-:Y:S01]  /*72860*/  IADD3 R5, R5, 0x80, RZ ;  /* 0x0000008005057810 */ /* 0x000fe20007ffe0ff */
[----:B------:R-:W-:-:S04]  /*72870*/  IMAD.MOV.U32 R3, RZ, RZ, 0x10 ;  /* 0x00000010ff037424 */ /* 0x000fc800078e00ff */
[----:B------:R-:W-:-:S05]  /*72880*/  IMAD.WIDE.U32 R2, R2, R3, c[0x0][0x170] ;  /* 0x00005c0002027625 */ /* 0x000fca00078e0003 */
[----:B------:R0:W-:Y:S02]  /*72890*/  STG.E.128 [R2.64], R72 ;  /* 0x0000004802007986 */ /* 0x0001e4000c101d06 */
.L_x_43953:
[----:B------:R-:W-:-:S13]  /*728a0*/  ISETP.GE.AND P0, PT, R5, R84, PT ;  /* 0x000000540500720c */ /* 0x000fda0003f06270 */
[----:B------:R-:W-:Y:S05]  /*728b0*/  @P0 BRA `(.L_x_43955) ;  /* 0x000000d000000947 */ /* 0x000fea0003800000 */
[----:B0-----:R-:W-:Y:S01]  /*728c0*/  IMAD.IADD R2, R0, 0x1, R5 ;  /* 0x0000000100027824 */ /* 0x001fe200078e0205 */
[----:B------:R-:W-:Y:S01]  /*728d0*/  IADD3 R5, R5, 0x80, RZ ;  /* 0x0000008005057810 */ /* 0x000fe20007ffe0ff */
[----:B------:R-:W-:-:S04]  /*728e0*/  IMAD.MOV.U32 R3, RZ, RZ, 0x10 ;  /* 0x00000010ff037424 */ /* 0x000fc800078e00ff */
[----:B------:R-:W-:-:S05]  /*728f0*/  IMAD.WIDE.U32 R2, R2, R3, c[0x0][0x170] ;  /* 0x00005c0002027625 */ /* 0x000fca00078e0003 */
[----:B------:R0:W-:Y:S02]  /*72900*/  STG.E.128 [R2.64], R52 ;  /* 0x0000003402007986 */ /* 0x0001e4000c101d06 */
.L_x_43954:
[----:B------:R-:W-:-:S13]  /*72910*/  ISETP.GE.AND P0, PT, R5, R84, PT ;  /* 0x000000540500720c */ /* 0x000fda0003f06270 */
[----:B------:R-:W-:Y:S01]  /*72920*/  @P0 BREAK B1 ;  /* 0x0000000000010942 */ /* 0x000fe20003800000 */
[----:B------:R-:W-:Y:S05]  /*72930*/  @P0 BRA `(.L_x_43956) ;  /* 0x000000c000000947 */ /* 0x000fea0003800000 */
[----:B0-----:R-:W-:Y:S01]  /*72940*/  IMAD.IADD R2, R0, 0x1, R5 ;  /* 0x0000000100027824 */ /* 0x001fe200078e0205 */
[----:B------:R-:W-:Y:S01]  /*72950*/  IADD3 R5, R5, 0x80, RZ ;  /* 0x0000008005057810 */ /* 0x000fe20007ffe0ff */
[----:B------:R-:W-:-:S04]  /*72960*/  IMAD.MOV.U32 R3, RZ, RZ, 0x10 ;  /* 0x00000010ff037424 */ /* 0x000fc800078e00ff */
[----:B------:R-:W-:-:S05]  /*72970*/  IMAD.WIDE.U32 R2, R2, R3, c[0x0][0x170] ;  /* 0x00005c0002027625 */ /* 0x000fca00078e0003 */
[----:B------:R0:W-:Y:S02]  /*72980*/  STG.E.128 [R2.64], R56 ;  /* 0x0000003802007986 */ /* 0x0001e4000c101d06 */
.L_x_43955:
[----:B------:R-:W-:Y:S05]  /*72990*/  BSYNC B1 ;  /* 0x0000000000017941 */ /* 0x000fea0003800000 */
.L_x_43951:
[----:B------:R-:W-:-:S13]  /*729a0*/  ISETP.GE.AND P0, PT, R5, R84, PT ;  /* 0x000000540500720c */ /* 0x000fda0003f06270 */
[----:B0-----:R-:W-:Y:S01]  /*729b0*/  @!P0 IMAD.IADD R2, R0, 0x1, R5 ;  /* 0x0000000100028824 */ /* 0x001fe200078e0205 */
[----:B------:R-:W-:Y:S01]  /*729c0*/  @!P0 IADD3 R5, R5, 0x80, RZ ;  /* 0x0000008005058810 */ /* 0x000fe20007ffe0ff */
[----:B------:R-:W-:-:S04]  /*729d0*/  @!P0 IMAD.MOV.U32 R3, RZ, RZ, 0x10 ;  /* 0x00000010ff038424 */ /* 0x000fc800078e00ff */
[----:B------:R-:W-:-:S05]  /*729e0*/  @!P0 IMAD.WIDE.U32 R2, R2, R3, c[0x0][0x170] ;  /* 0x00005c0002028625 */ /* 0x000fca00078e0003 */
[----:B------:R0:W-:Y:S02]  /*729f0*/  @!P0 STG.E.128 [R2.64], R36 ;  /* 0x0000002402008986 */ /* 0x0001e4000c101d06 */
.L_x_43956:
[----:B------:R-:W-:Y:S05]  /*72a00*/  BSYNC B0 ;  /* 0x0000000000007941 */ /* 0x000fea0003800000 */
.L_x_43950:
[----:B------:R-:W-:Y:S01]  /*72a10*/  WARPSYNC 0xffffffff ;  /* 0xffffffff00007948 */ /* 0x000fe20003800000 */
[----:B------:R-:W-:-:S13]  /*72a20*/  ISETP.GE.AND P0, PT, R5, R84, PT ;  /* 0x000000540500720c */ /* 0x000fda0003f06270 */
[----:B------:R-:W-:Y:S05]  /*72a30*/  @P0 EXIT ;  /* 0x000000000000094d */ /* 0x000fea0003800000 */
[----:B0-----:R-:W-:Y:S02]  /*72a40*/  IMAD.IADD R2, R0, 0x1, R5 ;  /* 0x0000000100027824 */ /* 0x001fe400078e0205 */
[----:B------:R-:W-:-:S04]  /*72a50*/  IMAD.MOV.U32 R3, RZ, RZ, 0x10 ;  /* 0x00000010ff037424 */ /* 0x000fc800078e00ff */
[----:B------:R-:W-:-:S05]  /*72a60*/  IMAD.WIDE.U32 R2, R2, R3, c[0x0][0x170] ;  /* 0x00005c0002027625 */ /* 0x000fca00078e0003 */
[----:B------:R-:W-:Y:S01]  /*72a70*/  STG.E.128 [R2.64], R8 ;  /* 0x0000000802007986 */ /* 0x000fe2000c101d06 */
[----:B------:R-:W-:Y:S05]  /*72a80*/  EXIT ;  /* 0x000000000000794d */ /* 0x000fea0003800000 */
        .weak           $__internal_76_$__cuda_sm20_div_rn_f64_full
        .type           $__internal_76_$__cuda_sm20_div_rn_f64_full,@function
        .size           $__internal_76_$__cuda_sm20_div_rn_f64_full,($_ZN2at6native29vectorized_elementwise_kernelILi2EZZZNS0_50_GLOBAL__N__2680c7bb_12_PowKernel_cu_b2145a98_318424pow_tensor_tensor_kernelERNS_18TensorIteratorBaseEENKUlvE_clEvENKUlvE6_clEvEUlN3c107complexIdEES9_E_St5arrayIPcLm3EEEEviT0_T1_$__internal_trig_reduction_slowpathd - $__internal_76_$__cuda_sm20_div_rn_f64_full)
$__internal_76_$__cuda_sm20_div_rn_f64_full:
        /* <DEDUP_REMOVED lines=13> */
[----:B------:R-:W0:Y:S01]  /*72b60*/  @!P2 DMUL R82, R80, 8.98846567431157953865e+307 ;  /* 0x7fe000005052a828 */ /* 0x000e220000000000 */
[----:B------:R-:W-:-:S02]  /*72b70*/  IMAD.MOV.U32 R88, RZ, RZ, R90 ;  /* 0x000000ffff587224 */ /* 0x000fc400078e005a */
[----:B------:R-:W-:-:S03]  /*72b80*/  ISETP.GE.U32.AND P4, PT, R3, R6, PT ;  /* 0x000000060300720c */ /* 0x000fc60003f86070 */
[----:B------:R-:W-:Y:S01]  /*72b90*/  @!P0 LOP3.LUT R4, R81, 0x7ff00000, RZ, 0xc0, !PT ;  /* 0x7ff0000051048812 */ /* 0x000fe200078ec0ff */
[----:B0-----:R-:W0:Y:S01]  /*72ba0*/  MUFU.RCP64H R93, R83 ;  /* 0x00000053005d7308 */ /* 0x001e220000001800 */
[----:B------:R-:W-:Y:S02]  /*72bb0*/  @!P0 IMAD.MOV.U32 R96, RZ, RZ, RZ ;  /* 0x000000ffff608224 */ /* 0x000fe400078e00ff */
[----:B------:R-:W-:Y:S01]  /*72bc0*/  @!P0 ISETP.GE.U32.AND P3, PT, R3, R4, PT ;  /* 0x000000040300820c */ /* 0x000fe20003f66070 */
[----:B------:R-:W-:Y:S01]  /*72bd0*/  IMAD.MOV.U32 R4, RZ, RZ, 0x1ca00000 ;  /* 0x1ca00000ff047424 */ /* 0x000fe200078e00ff */
[----:B------:R-:W-:-:S04]  /*72be0*/  @!P2 LOP3.LUT R6, R83, 0x7ff00000, RZ, 0xc0, !PT ;  /* 0x7ff000005306a812 */ /* 0x000fc800078ec0ff */
[C---:B------:R-:W-:Y:S02]  /*72bf0*/  @!P0 SEL R7, R4.reuse, 0x63400000, !P3 ;  /* 0x6340000004078807 */ /* 0x040fe40005800000 */
[----:B------:R-:W-:Y:S02]  /*72c00*/  SEL R5, R4, 0x63400000, !P4 ;  /* 0x6340000004057807 */ /* 0x000fe40006000000 */
[--C-:B------:R-:W-:Y:S02]  /*72c10*/  @!P0 LOP3.LUT R7, R7, 0x80000000, R91.reuse, 0xf8, !PT ;  /* 0x8000000007078812 */ /* 0x100fe400078ef85b */
[----:B------:R-:W-:Y:S01]  /*72c20*/  LOP3.LUT R89, R5, 0x800fffff, R91, 0xf8, !PT ;  /* 0x800fffff05597812 */ /* 0x000fe200078ef85b */
[----:B0-----:R-:W0:Y:S01]  /*72c30*/  DFMA R94, R92, -R82, 1 ;  /* 0x3ff000005c5e742b */ /* 0x001e220000000852 */
[----:B------:R-:W-:Y:S01]  /*72c40*/  @!P0 LOP3.LUT R97, R7, 0x100000, RZ, 0xfc, !PT ;  /* 0x0010000007618812 */ /* 0x000fe200078efcff */
[----:B------:R-:W-:Y:S01]  /*72c50*/  IMAD.MOV.U32 R5, RZ, RZ, R3 ;  /* 0x000000ffff057224 */ /* 0x000fe200078e0003 */
[----:B------:R-:W-:-:S03]  /*72c60*/  IADD3 R8, R6, -0x1, RZ ;  /* 0xffffffff06087810 */ /* 0x000fc60007ffe0ff */
[----:B0-----:R-:W0:-:S04]  /*72c70*/  DFMA R94, R94, R94, R94 ;  /* 0x0000005e5e5e722b */ /* 0x001e08000000005e */
[----:B------:R-:W1:-:S04]  /*72c80*/  @!P0 DFMA R88, R88, 2, -R96 ;  /* 0x400000005858882b */ /* 0x000e480000000860 */
[----:B0-----:R-:W0:-:S06]  /*72c90*/  DFMA R92, R92, R94, R92 ;  /* 0x0000005e5c5c722b */ /* 0x001e0c000000005c */
[----:B-1----:R-:W-:Y:S01]  /*72ca0*/  @!P0 LOP3.LUT R5, R89, 0x7ff00000, RZ, 0xc0, !PT ;  /* 0x7ff0000059058812 */ /* 0x002fe200078ec0ff */
[----:B0-----:R-:W0:-:S03]  /*72cb0*/  DFMA R94, R92, -R82, 1 ;  /* 0x3ff000005c5e742b */ /* 0x001e060000000852 */
[----:B------:R-:W-:-:S03]  /*72cc0*/  IADD3 R7, R5, -0x1, RZ ;  /* 0xffffffff05077810 */ /* 0x000fc60007ffe0ff */
[----:B0-----:R-:W0:Y:S01]  /*72cd0*/  DFMA R92, R92, R94, R92 ;  /* 0x0000005e5c5c722b */ /* 0x001e22000000005c */
[----:B------:R-:W-:-:S04]  /*72ce0*/  ISETP.GT.U32.AND P0, PT, R7, 0x7feffffe, PT ;  /* 0x7feffffe0700780c */ /* 0x000fc80003f04070 */
[----:B------:R-:W-:Y:S01]  /*72cf0*/  ISETP.GT.U32.OR P0, PT, R8, 0x7feffffe, P0 ;  /* 0x7feffffe0800780c */ /* 0x000fe20000704470 */
[----:B0-----:R-:W0:-:S06]  /*72d00*/  DMUL R94, R92, R88 ;  /* 0x000000585c5e7228 */ /* 0x001e0c0000000000 */
[----:B0-----:R-:W0:-:S06]  /*72d10*/  DFMA R96, R94, -R82, R88 ;  /* 0x800000525e60722b */ /* 0x001e0c0000000058 */
[----:B0-----:R0:W1:Y:S01]  /*72d20*/  DFMA R92, R92, R96, R94 ;  /* 0x000000605c5c722b */ /* 0x001062000000005e */
[----:B------:R-:W-:Y:S05]  /*72d30*/  @P0 BRA `(.L_x_43958) ;  /* 0x000001e000000947 */ /* 0x000fea0003800000 */
[----:B------:R-:W-:-:S04]  /*72d40*/  LOP3.LUT R6, R81, 0x7ff00000, RZ, 0xc0, !PT ;  /* 0x7ff0000051067812 */ /* 0x000fc800078ec0ff */
        /* <DEDUP_REMOVED lines=8> */
[----:B01----:R-:W0:-:S10]  /*72dd0*/  DMUL R94, R92, R6 ;  /* 0x000000065c5e7228 */ /* 0x003e140000000000 */
        /* <DEDUP_REMOVED lines=20> */
.L_x_43958:
[----:B------:R-:W2:-:S14]  /*72f20*/  DSETP.NAN.AND P0, PT, R90, R90, PT ;  /* 0x0000005a5a00722a */ /* 0x000e9c0003f08000 */
[----:B--2---:R-:W-:Y:S05]  /*72f30*/  @P0 BRA `(.L_x_43960) ;  /* 0x0000013000000947 */ /* 0x004fea0003800000 */
[----:B------:R-:W2:-:S14]  /*72f40*/  DSETP.NAN.AND P0, PT, R80, R80, PT ;  /* 0x000000505000722a */ /* 0x000e9c0003f08000 */
[----:B--2---:R-:W-:Y:S05]  /*72f50*/  @P0 BRA `(.L_x_43961) ;  /* 0x000000d000000947 */ /* 0x004fea0003800000 */
[----:B------:R-:W-:Y:S01]  /*72f60*/  ISETP.NE.AND P0, PT, R5, R6, PT ;  /* 0x000000060500720c */ /* 0x000fe20003f05270 */
[----:B0-----:R-:W-:Y:S02]  /*72f70*/  IMAD.MOV.U32 R94, RZ, RZ, 0x0 ;  /* 0x00000000ff5e7424 */ /* 0x001fe400078e00ff */
        /* <DEDUP_REMOVED lines=11> */
.L_x_43961:
[----:B------:R-:W-:Y:S01]  /*73030*/  LOP3.LUT R3, R81, 0x80000, RZ, 0xfc, !PT ;  /* 0x0008000051037812 */ /* 0x000fe200078efcff */
[----:B0-----:R-:W-:-:S04]  /*73040*/  IMAD.MOV.U32 R94, RZ, RZ, R80 ;  /* 0x000000ffff5e7224 */ /* 0x001fc800078e0050 */
[----:B------:R-:W-:Y:S01]  /*73050*/  IMAD.MOV.U32 R95, RZ, RZ, R3 ;  /* 0x000000ffff5f7224 */ /* 0x000fe200078e0003 */
[----:B------:R-:W-:Y:S05]  /*73060*/  BRA `(.L_x_43959) ;  /* 0x0000003000007947 */ /* 0x000fea0003800000 */
.L_x_43960:
[----:B------:R-:W-:Y:S01]  /*73070*/  LOP3.LUT R3, R91, 0x80000, RZ, 0xfc, !PT ;  /* 0x000800005b037812 */ /* 0x000fe200078efcff */
[----:B0-----:R-:W-:-:S04]  /*73080*/  IMAD.MOV.U32 R94, RZ, RZ, R90 ;  /* 0x000000ffff5e7224 */ /* 0x001fc800078e005a */
[----:B------:R-:W-:Y:S02]  /*73090*/  IMAD.MOV.U32 R95, RZ, RZ, R3 ;  /* 0x000000ffff5f7224 */ /* 0x000fe400078e0003 */
.L_x_43959:
[----:B------:R-:W-:Y:S05]  /*730a0*/  BSYNC B0 ;  /* 0x0000000000007941 */ /* 0x000fea0003800000 */
.L_x_43957:
[----:B------:R-:W-:Y:S02]  /*730b0*/  IMAD.MOV.U32 R6, RZ, RZ, R2 ;  /* 0x000000ffff067224 */ /* 0x000fe400078e0002 */
[----:B------:R-:W-:Y:S02]  /*730c0*/  IMAD.MOV.U32 R7, RZ, RZ, 0x0 ;  /* 0x00000000ff077424 */ /* 0x000fe400078e00ff */
[----:B------:R-:W-:Y:S02]  /*730d0*/  IMAD.MOV.U32 R4, RZ, RZ, R94 ;  /* 0x000000ffff047224 */ /* 0x000fe400078e005e */
[----:B------:R-:W-:Y:S01]  /*730e0*/  IMAD.MOV.U32 R3, RZ, RZ, R95 ;  /* 0x000000ffff037224 */ /* 0x000fe200078e005f */
[----:B------:R-:W-:Y:S06]  /*730f0*/  RET.REL.NODEC R6 `(_ZN2at6native29vectorized_elementwise_kernelILi2EZZZNS0_50_GLOBAL__N__2680c7bb_12_PowKernel_cu_b2145a98_318424pow_tensor_tensor_kernelERNS_18TensorIteratorBaseEENKUlvE_clEvENKUlvE6_clEvEUlN3c107complexIdEES9_E_St5arrayIPcLm3EEEEviT0_T1_) ;  /* 0xfff8cf0006007950 */ /* 0x000fec0003c3ffff */
        .type           $_ZN2at6native29vectorized_elementwise_kernelILi2EZZZNS0_50_GLOBAL__N__2680c7bb_12_PowKernel_cu_b2145a98_318424pow_tensor_tensor_kernelERNS_18TensorIteratorBaseEENKUlvE_clEvENKUlvE6_clEvEUlN3c107complexIdEES9_E_St5arrayIPcLm3EEEEviT0_T1_$__internal_trig_reduction_slowpathd,@function
        .size           $_ZN2at6native29vectorized_elementwise_kernelILi2EZZZNS0_50_GLOBAL__N__2680c7bb_12_PowKernel_cu_b2145a98_318424pow_tensor_tensor_kernelERNS_18TensorIteratorBaseEENKUlvE_clEvENKUlvE6_clEvEUlN3c107complexIdEES9_E_St5arrayIPcLm3EEEEviT0_T1_$__internal_trig_reduction_slowpathd,(.L_x_61576 - $_ZN2at6native29vectorized_elementwise_kernelILi2EZZZNS0_50_GLOBAL__N__2680c7bb_12_PowKernel_cu_b2145a98_318424pow_tensor_tensor_kernelERNS_18TensorIteratorBaseEENKUlvE_clEvENKUlvE6_clEvEUlN3c107complexIdEES9_E_St5arrayIPcLm3EEEEviT0_T1_$__internal_trig_reduction_slowpathd)
$_ZN2at6native29vectorized_elementwise_kernelILi2EZZZNS0_50_GLOBAL__N__2680c7bb_12_PowKernel_cu_b2145a98_318424pow_tensor_tensor_kernelERNS_18TensorIteratorBaseEENKUlvE_clEvENKUlvE6_clEvEUlN3c107complexIdEES9_E_St5arrayIPcLm3EEEEviT0_T1_$__internal_trig_reduction_slowpathd:
        /* <DEDUP_REMOVED lines=28> */
.L_x_43965:
        /* <DEDUP_REMOVED lines=9> */
[----:B------:R-:W-:Y:S02]  /*73350*/  IMAD R2, R89, R5, RZ ;  /* 0x0000000559027224 */ /* 0x000fe400078e02ff */
[----:B------:R-:W-:Y:S01]  /*73360*/  IMAD.MOV.U32 R90, RZ, RZ, R82 ;  /* 0x000000ffff5a7224 */ /* 0x000fe200078e0052 */
[----:B------:R-:W-:Y:S01]  /*73370*/  IADD3 R3, P3, R3, R83, RZ ;  /* 0x0000005303037210 */ /* 0x000fe20007f7e0ff */
[----:B------:R-:W-:-:S03]  /*73380*/  IMAD.HI.U32 R83, R89, R5, RZ ;  /* 0x0000000559537227 */ /* 0x000fc600078e00ff */
        /* <DEDUP_REMOVED lines=17> */
.L_x_43964:
[----:B------:R-:W-:Y:S05]  /*734a0*/  BSYNC B0 ;  /* 0x0000000000007941 */ /* 0x000fea0003800000 */
.L_x_43963:
[----:B------:R-:W-:-:S04]  /*734b0*/  IMAD.IADD R78, R85, 0x1, -R78 ;  /* 0x00000001554e7824 */ /* 0x000fc800078e0a4e */
[----:B------:R-:W-:-:S05]  /*734c0*/  IMAD R83, R78, 0x8, R1 ;  /* 0x000000084e537824 */ /* 0x000fca00078e0201 */
[----:B------:R0:W-:Y:S04]  /*734d0*/  STL.64 [R83], R90 ;  /* 0x0000005a53007387 */ /* 0x0001e80000100a00 */
[----:B------:R-:W2:Y:S04]  /*734e0*/  LDL.64 R2, [R1+0x10] ;  /* 0x0000100001027983 */ /* 0x000ea80000100a00 */
[----:B------:R-:W3:Y:S04]  /*734f0*/  @P0 LDL.64 R80, [R1+0x8] ;  /* 0x0000080001500983 */ /* 0x000ee80000100a00 */
[----:B------:R-:W4:Y:S01]  /*73500*/  LDL.64 R4, [R1+0x18] ;  /* 0x0000180001047983 */ /* 0x000f220000100a00 */
[----:B------:R-:W-:Y:S01]  /*73510*/  @P0 IADD3 R82, -R7, 0x40, RZ ;  /* 0x0000004007520810 */ /* 0x000fe20007ffe1ff */
[----:B0-----:R-:W-:Y:S01]  /*73520*/  IMAD.MOV.U32 R83, RZ, RZ, RZ ;  /* 0x000000ffff537224 */ /* 0x001fe200078e00ff */
[----:B------:R-:W-:Y:S01]  /*73530*/  UMOV UR4, URZ ;  /* 0x0000003f00047c82 */ /* 0x000fe20008000000 */
[----:B--2---:R-:W-:-:S02]  /*73540*/  @P0 SHF.L.U32 R79, R2, R7, RZ ;  /* 0x00000007024f0219 */ /* 0x004fc400000006ff */
[-C--:B------:R-:W-:Y:S02]  /*73550*/  @P0 SHF.R.U64 R76, R2, R82.reuse, R3 ;  /* 0x00000052024c0219 */ /* 0x080fe40000001203 */
[-C--:B---3--:R-:W-:Y:S02]  /*73560*/  @P0 SHF.R.U64 R80, R80, R82.reuse, R81 ;  /* 0x0000005250500219 */ /* 0x088fe40000001251 */
[----:B------:R-:W-:Y:S02]  /*73570*/  @P0 SHF.L.U64.HI R78, R2, R7, R3 ;  /* 0x00000007024e0219 */ /* 0x000fe40000010203 */
        /* <DEDUP_REMOVED lines=26> */
[----:B------:R-:W-:Y:S01]  /*73720*/  SEL R82, R7, R4, !P1 ;  /* 0x0000000407527207 */ /* 0x000fe20004800000 */
[----:B------:R-:W-:-:S03]  /*73730*/  @P0 IMAD.MOV R2, RZ, RZ, -R2 ;  /* 0x000000ffff020224 */ /* 0x000fc600078e0a02 */
        /* <DEDUP_REMOVED lines=33> */
[----:B------:R-:W-:-:S02]  /*73950*/  LOP3.LUT R4, R3, 0x1, RZ, 0xc0, !PT ;  /* 0x0000000103047812 */ /* 0x000fc400078ec0ff */
[----:B------:R-:W-:Y:S01]  /*73960*/  @P0 LOP3.LUT R77, R77, 0x80000000, RZ, 0x3c, !PT ;  /* 0x800000004d4d0812 */ /* 0x000fe200078e3cff */
[----:B------:R-:W-:Y:S01]  /*73970*/  IMAD.X R2, RZ, RZ, R2, P3 ;  /* 0x000000ffff027224 */ /* 0x000fe200018e0602 */
[----:B------:R-:W-:-:S04]  /*73980*/  LEA.HI R4, R5, R4, RZ, 0x2 ;  /* 0x0000000405047211 */ /* 0x000fc800078f10ff */
[----:B------:R-:W-:Y:S01]  /*73990*/  SHF.R.U64 R7, R7, 0xa, R2 ;  /* 0x0000000a07077819 */ /* 0x000fe20000001202 */
[----:B------:R-:W-:-:S03]  /*739a0*/  @P4 IMAD.MOV R4, RZ, RZ, -R4 ;  /* 0x000000ffff044224 */ /* 0x000fc600078e0a04 */
        /* <DEDUP_REMOVED lines=9> */
[----:B------:R-:W-:-:S03]  /*73a40*/  LOP3.LUT R77, R76, R77, RZ, 0xfc, !PT ;  /* 0x0000004d4c4d7212 */ /* 0x000fc600078efcff */
.L_x_43962:
[----:B------:R-:W-:Y:S02]  /*73a50*/  IMAD.MOV.U32 R7, RZ, RZ, 0x0 ;  /* 0x00000000ff077424 */ /* 0x000fe400078e00ff */
[----:B------:R-:W-:Y:S02]  /*73a60*/  IMAD.MOV.U32 R3, RZ, RZ, R77 ;  /* 0x000000ffff037224 */ /* 0x000fe400078e004d */
[----:B------:R-:W-:Y:S05]  /*73a70*/  RET.REL.NODEC R6 `(_ZN2at6native29vectorized_elementwise_kernelILi2EZZZNS0_50_GLOBAL__N__2680c7bb_12_PowKernel_cu_b2145a98_318424pow_tensor_tensor_kernelERNS_18TensorIteratorBaseEENKUlvE_clEvENKUlvE6_clEvEUlN3c107complexIdEES9_E_St5arrayIPcLm3EEEEviT0_T1_) ;  /* 0xfff8c58006007950 */ /* 0x000fea0003c3ffff */
.L_x_43966:
        /* <DEDUP_REMOVED lines=16> */
.L_x_61576:


//--------------------- .text._ZN2at6native29vectorized_elementwise_kernelILi4EZZZNS0_50_GLOBAL__N__2680c7bb_12_PowKernel_cu_b2145a98_318424pow_tensor_tensor_kernelERNS_18TensorIteratorBaseEENKUlvE_clEvENKUlvE6_clEvEUlN3c107complexIdEES9_E_St5arrayIPcLm3EEEEviT0_T1_ --------------------------
	.section	.text._ZN2at6native29vectorized_elementwise_kernelILi4EZZZNS0_50_GLOBAL__N__2680c7bb_12_PowKernel_cu_b2145a98_318424pow_tensor_tensor_kernelERNS_18TensorIteratorBaseEENKUlvE_clEvENKUlvE6_clEvEUlN3c107complexIdEES9_E_St5arrayIPcLm3EEEEviT0_T1_,"ax",@progbits
	.sectioninfo	@"SHI_REGISTERS=108"
	.align	128
        .global         _ZN2at6native29vectorized_elementwise_kernelILi4EZZZNS0_50_GLOBAL__N__2680c7bb_12_PowKernel_cu_b2145a98_318424pow_tensor_tensor_kernelERNS_18TensorIteratorBaseEENKUlvE_clEvENKUlvE6_clEvEUlN3c107complexIdEES9_E_St5arrayIPcLm3EEEEviT0_T1_
        .type           _ZN2at6native29vectorized_elementwise_kernelILi4EZZZNS0_50_GLOBAL__N__2680c7bb_12_PowKernel_cu_b2145a98_318424pow_tensor_tensor_kernelERNS_18TensorIteratorBaseEENKUlvE_clEvENKUlvE6_clEvEUlN3c107complexIdEES9_E_St5arrayIPcLm3EEEEviT0_T1_,@function
        .size           _ZN2at6native29vectorized_elementwise_kernelILi4EZZZNS0_50_GLOBAL__N__2680c7bb_12_PowKernel_cu_b2145a98_318424pow_tensor_tensor_kernelERNS_18TensorIteratorBaseEENKUlvE_clEvENKUlvE6_clEvEUlN3c107complexIdEES9_E_St5arrayIPcLm3EEEEviT0_T1_,(.L_x_61578 - _ZN2at6native29vectorized_elementwise_kernelILi4EZZZNS0_50_GLOBAL__N__2680c7bb_12_PowKernel_cu_b2145a98_318424pow_tensor_tensor_kernelERNS_18TensorIteratorBaseEENKUlvE_clEvENKUlvE6_clEvEUlN3c107complexIdEES9_E_St5arrayIPcLm3EEEEviT0_T1_)
        .other          _ZN2at6native29vectorized_elementwise_kernelILi4EZZZNS0_50_GLOBAL__N__2680c7bb_12_PowKernel_cu_b2145a98_318424pow_tensor_tensor_kernelERNS_18TensorIteratorBaseEENKUlvE_clEvENKUlvE6_clEvEUlN3c107complexIdEES9_E_St5arrayIPcLm3EEEEviT0_T1_,@"STO_CUDA_ENTRY STV_DEFAULT"
_ZN2at6native29vectorized_elementwise_kernelILi4EZZZNS0_50_GLOBAL__N__2680c7bb_12_PowKernel_cu_b2145a98_318424pow_tensor_tensor_kernelERNS_18TensorIteratorBaseEENKUlvE_clEvENKUlvE6_clEvEUlN3c107complexIdEES9_E_St5arrayIPcLm3EEEEviT0_T1_:
.text._ZN2at6native29vectorized_elementwise_kernelILi4EZZZNS0_50_GLOBAL__N__2680c7bb_12_PowKernel_cu_b2145a98_318424pow_tensor_tensor_kernelERNS_18TensorIteratorBaseEENKUlvE_clEvENKUlvE6_clEvEUlN3c107complexIdEES9_E_St5arrayIPcLm3EEEEviT0_T1_:
        /* <DEDUP_REMOVED lines=122> */
.L_x_43975:
        /* <DEDUP_REMOVED lines=19> */
[----:B-----5:R-:W-:Y:S05]  /*08d0*/  CALL.REL.NOINC `($__internal_77_$__cuda_sm20_div_rn_f64_full) ;  /* 0x0007212000007944 */ /* 0x020fea0003c00000 */
[----:B------:R-:W-:Y:S02]  /*08e0*/  IMAD.MOV.U32 R2, RZ, RZ, R4 ;  /* 0x000000ffff027224 */ /* 0x000fe400078e0004 */
.L_x_43978:
[----:B------:R-:W-:Y:S05]  /*08f0*/  BSYNC B3 ;  /* 0x0000000000037941 */ /* 0x000fea0003800000 */
.L_x_43977:
        /* <DEDUP_REMOVED lines=15> */
.L_x_43976:
[----:B------:R-:W-:Y:S05]  /*09f0*/  BSYNC B2 ;  /* 0x0000000000027941 */ /* 0x000fea0003800000 */
.L_x_43974:
        /* <DEDUP_REMOVED lines=20> */
[----:B-12--5:R-:W-:Y:S05]  /*0b40*/  CALL.REL.NOINC `($__internal_77_$__cuda_sm20_div_rn_f64_full) ;  /* 0x00071eb000007944 */ /* 0x026fea0003c00000 */
[----:B------:R-:W-:Y:S02]  /*0b50*/  IMAD.MOV.U32 R5, RZ, RZ, R3 ;  /* 0x000000ffff057224 */ /* 0x000fe400078e0003 */
.L_x_43980:
[----:B------:R-:W-:Y:S05]  /*0b60*/  BSYNC B2 ;  /* 0x0000000000027941 */ /* 0x000fea0003800000 */
.L_x_43979:
        /* <DEDUP_REMOVED lines=43> */
.L_x_43982:
[----:B------:R-:W-:-:S04]  /*0e20*/  ISETP.GE.AND P0, PT, R73, RZ, PT ;  /* 0x000000ff4900720c */ /* 0x000fc80003f06270 */
[----:B------:R-:W-:Y:S02]  /*0e30*/  FSEL R2, RZ, 3.37028055040000000000e+12, P0 ;  /* 0x54442d18ff027808 */ /* 0x000fe40000000000 */
[----:B------:R-:W-:Y:S02]  /*0e40*/  FSEL R3, RZ, 2.1426990032196044922, P0 ;  /* 0x400921fbff037808 */ /* 0x000fe40000000000 */
.L_x_43983:
[----:B------:R-:W-:Y:S05]  /*0e50*/  BSYNC B0 ;  /* 0x0000000000007941 */ /* 0x000fea0003800000 */
.L_x_43981:
[----:B------:R0:W3:Y:S02]  /*0e60*/  DADD R72, |R72|, |R74| ;  /* 0x0000000048487229 */ /* 0x0000e4000000064a */
[----:B0-----:R-:W-:Y:S02]  /*0e70*/  LOP3.LUT R75, R3, 0x80000000, R75, 0xb8, !PT ;  /* 0x80000000034b7812 */ /* 0x001fe400078eb84b */
[----:B-12---:R-:W-:-:S04]  /*0e80*/  DMUL R10, R10, 0.5 ;  /* 0x3fe000000a0a7828 */ /* 0x006fc80000000000 */
[----:B---3--:R-:W0:-:S06]  /*0e90*/  DSETP.GTU.AND P0, PT, |R72|, +INF , PT ;  /* 0x7ff000004800742a */ /* 0x008e0c0003f0c200 */
[----:B0-----:R-:W-:Y:S02]  /*0ea0*/  FSEL R2, R72, R2, P0 ;  /* 0x0000000248027208 */ /* 0x001fe40000000000 */
[----:B------:R-:W-:Y:S01]  /*0eb0*/  FSEL R3, R73, R75, P0 ;  /* 0x0000004b49037208 */ /* 0x000fe20000000000 */
[----:B------:R-:W-:Y:S05]  /*0ec0*/  BRA `(.L_x_43984) ;  /* 0x00004ae000007947 */ /* 0x000fea0003800000 */
.L_x_43973:
        /* <DEDUP_REMOVED lines=79> */
.L_x_43987:
[----:B------:R-:W-:Y:S05]  /*13c0*/  BSYNC B0 ;  /* 0x0000000000007941 */ /* 0x000fea0003800000 */
.L_x_43986:
[----:B------:R-:W-:Y:S01]  /*13d0*/  BSSY B2, `(.L_x_43988) ;  /* 0x0000009000027945 */ /* 0x000fe20003800000 */
[----:B------:R-:W-:Y:S05]  /*13e0*/  @P4 BRA P5, `(.L_x_43989) ;  /* 0x0000007000004947 */ /* 0x000fea0002800000 */
[----:B------:R-:W-:Y:S01]  /*13f0*/  IMAD.MOV.U32 R6, RZ, RZ, R76 ;  /* 0x000000ffff067224 */ /* 0x000fe200078e004c */
[----:B0-----:R-:W-:Y:S01]  /*1400*/  MOV R2, 0x1450 ;  /* 0x0000145000027802 */ /* 0x001fe20000000f00 */
[----:B------:R-:W-:Y:S02]  /*1410*/  IMAD.MOV.U32 R3, RZ, RZ, R77 ;  /* 0x000000ffff037224 */ /* 0x000fe400078e004d */
[----:B------:R-:W-:Y:S02]  /*1420*/  IMAD.MOV.U32 R4, RZ, RZ, R78 ;  /* 0x000000ffff047224 */ /* 0x000fe400078e004e */
[----:B------:R-:W-:Y:S02]  /*1430*/  IMAD.MOV.U32 R5, RZ, RZ, R79 ;  /* 0x000000ffff057224 */ /* 0x000fe400078e004f */
[----:B-1---5:R-:W-:Y:S05]  /*1440*/  CALL.REL.NOINC `($__internal_77_$__cuda_sm20_div_rn_f64_full) ;  /* 0x000715b000007944 */ /* 0x022fea0003c00000 */
[----:B------:R-:W-:Y:S02]  /*1450*/  IMAD.MOV.U32 R5, RZ, RZ, R3 ;  /* 0x000000ffff057224 */ /* 0x000fe400078e0003 */
.L_x_43989:
[----:B------:R-:W-:Y:S05]  /*1460*/  BSYNC B2 ;  /* 0x0000000000027941 */ /* 0x000fea0003800000 */
.L_x_43988:
        /* <DEDUP_REMOVED lines=43> */
.L_x_43991:
[----:B------:R-:W-:-:S04]  /*1720*/  ISETP.GE.AND P0, PT, R73, RZ, PT ;  /* 0x000000ff4900720c */ /* 0x000fc80003f06270 */
[----:B0-----:R-:W-:Y:S02]  /*1730*/  FSEL R2, RZ, 3.37028055040000000000e+12, P0 ;  /* 0x54442d18ff027808 */ /* 0x001fe40000000000 */
[----:B------:R-:W-:Y:S02]  /*1740*/  FSEL R3, RZ, 2.1426990032196044922, P0 ;  /* 0x400921fbff037808 */ /* 0x000fe40000000000 */
.L_x_43992:
[----:B------:R-:W-:Y:S05]  /*1750*/  BSYNC B0 ;  /* 0x0000000000007941 */ /* 0x000fea0003800000 */
.L_x_43990:
[----:B------:R0:W2:Y:S02]  /*1760*/  DADD R72, |R72|, |R74| ;  /* 0x0000000048487229 */ /* 0x0000a4000000064a */
[----:B0-----:R-:W-:Y:S02]  /*1770*/  LOP3.LUT R75, R3, 0x80000000, R75, 0xb8, !PT ;  /* 0x80000000034b7812 */ /* 0x001fe400078eb84b */
[----:B-1----:R-:W-:-:S04]  /*1780*/  DMUL R10, R10, 0.5 ;  /* 0x3fe000000a0a7828 */ /* 0x002fc80000000000 */
[----:B--2---:R-:W0:-:S06]  /*1790*/  DSETP.GTU.AND P0, PT, |R72|, +INF , PT ;  /* 0x7ff000004800742a */ /* 0x004e0c0003f0c200 */
[----:B0-----:R-:W-:Y:S02]  /*17a0*/  FSEL R2, R72, R2, P0 ;  /* 0x0000000248027208 */ /* 0x001fe40000000000 */
[----:B------:R-:W-:Y:S01]  /*17b0*/  FSEL R3, R73, R75, P0 ;  /* 0x0000004b49037208 */ /* 0x000fe20000000000 */
[----:B------:R-:W-:Y:S05]  /*17c0*/  BRA `(.L_x_43984) ;  /* 0x000041e000007947 */ /* 0x000fea0003800000 */
.L_x_43985:
        /* <DEDUP_REMOVED lines=27> */
.L_x_43994:
        /* <DEDUP_REMOVED lines=62> */
[----:B--2---:R-:W1:Y:S01]  /*1d60*/  DSETP.LT.OR P0, PT, R104, R6, P0 ;  /* 0x000000066800722a */ /* 0x004e620000701400 */
[----:B------:R-:W-:Y:S01]  /*1d70*/  IMAD.MOV.U32 R90, RZ, RZ, R86 ;  /* 0x000000ffff5a7224 */ /* 0x000fe200078e0056 */
[----:B0-----:R-:W-:Y:S01]  /*1d80*/  FSEL R82, R104, R6, !P3 ;  /* 0x0000000668527208 */ /* 0x001fe20005800000 */
[----:B------:R-:W-:Y:S01]  /*1d90*/  IMAD.MOV.U32 R91, RZ, RZ, R103 ;  /* 0x000000ffff5b7224 */ /* 0x000fe200078e0067 */
[----:B------:R-:W-:Y:S02]  /*1da0*/  FSEL R83, R105, R7, !P3 ;  /* 0x0000000769537208 */ /* 0x000fe40005800000 */
[----:B------:R-:W-:Y:S02]  /*1db0*/  FSEL R4, R6, R104, !P3 ;  /* 0x0000006806047208 */ /* 0x000fe40005800000 */
[----:B------:R-:W-:Y:S02]  /*1dc0*/  FSEL R5, R7, R105, !P3 ;  /* 0x0000006907057208 */ /* 0x000fe40005800000 */
[----:B-1----:R-:W-:-:S04]  /*1dd0*/  DSETP.LT.OR P0, PT, R82, R10, P0 ;  /* 0x0000000a5200722a */ /* 0x002fc80000701400 */
        /* <DEDUP_REMOVED lines=10> */
.L_x_43993:
        /* <DEDUP_REMOVED lines=79> */
.L_x_43996:
        /* <DEDUP_REMOVED lines=21> */
[----:B-----5:R-:W-:Y:S05]  /*24c0*/  CALL.REL.NOINC `($__internal_77_$__cuda_sm20_div_rn_f64_full) ;  /* 0x0007053000007944 */ /* 0x020fea0003c00000 */
[----:B------:R-:W-:Y:S02]  /*24d0*/  IMAD.MOV.U32 R5, RZ, RZ, R3 ;  /* 0x000000ffff057224 */ /* 0x000fe400078e0003 */
.L_x_43999:
[----:B------:R-:W-:Y:S05]  /*24e0*/  BSYNC B3 ;  /* 0x0000000000037941 */ /* 0x000fea0003800000 */
.L_x_43998:
        /* <DEDUP_REMOVED lines=15> */
.L_x_43997:
[----:B------:R-:W-:Y:S05]  /*25e0*/  BSYNC B2 ;  /* 0x0000000000027941 */ /* 0x000fea0003800000 */
.L_x_43995:
        /* <DEDUP_REMOVED lines=22> */
.L_x_44001:
[----:B------:R-:W-:Y:S05]  /*2750*/  BSYNC B2 ;  /* 0x0000000000027941 */ /* 0x000fea0003800000 */
.L_x_44000:
        /* <DEDUP_REMOVED lines=43> */
.L_x_44003:
[----:B------:R-:W-:-:S04]  /*2a10*/  ISETP.GE.AND P0, PT, R73, RZ, PT ;  /* 0x000000ff4900720c */ /* 0x000fc80003f06270 */
[----:B------:R-:W-:Y:S02]  /*2a20*/  FSEL R2, RZ, 3.37028055040000000000e+12, P0 ;  /* 0x54442d18ff027808 */ /* 0x000fe40000000000 */
[----:B------:R-:W-:Y:S02]  /*2a30*/  FSEL R3, RZ, 2.1426990032196044922, P0 ;  /* 0x400921fbff037808 */ /* 0x000fe40000000000 */
.L_x_44004:
[----:B------:R-:W-:Y:S05]  /*2a40*/  BSYNC B0 ;  /* 0x0000000000007941 */ /* 0x000fea0003800000 */
.L_x_44002:
[----:B------:R0:W3:Y:S02]  /*2a50*/  DADD R72, |R72|, |R74| ;  /* 0x0000000048487229 */ /* 0x0000e4000000064a */
[----:B0-----:R-:W-:Y:S02]  /*2a60*/  LOP3.LUT R75, R3, 0x80000000, R75, 0xb8, !PT ;  /* 0x80000000034b7812 */ /* 0x001fe400078eb84b */
[----:B-12---:R-:W-:-:S04]  /*2a70*/  DMUL R10, R10, 0.5 ;  /* 0x3fe000000a0a7828 */ /* 0x006fc80000000000 */
[----:B---3--:R-:W0:-:S06]  /*2a80*/  DSETP.GTU.AND P0, PT, |R72|, +INF , PT ;  /* 0x7ff000004800742a */ /* 0x008e0c0003f0c200 */
[----:B0-----:R-:W-:Y:S02]  /*2a90*/  FSEL R2, R72, R2, P0 ;  /* 0x0000000248027208 */ /* 0x001fe40000000000 */
[----:B------:R-:W-:Y:S01]  /*2aa0*/  FSEL R3, R73, R75, P0 ;  /* 0x0000004b49037208 */ /* 0x000fe20000000000 */
[----:B------:R-:W-:Y:S05]  /*2ab0*/  BRA `(.L_x_43984) ;  /* 0x00002ef000007947 */ /* 0x000fea0003800000 */
.L_x_43972:
        /* <DEDUP_REMOVED lines=111> */
.L_x_44006:
[----:B------:R-:W-:Y:S05]  /*31b0*/  BSYNC B0 ;  /* 0x0000000000007941 */ /* 0x000fea0003800000 */
.L_x_44005:
        /* <DEDUP_REMOVED lines=9> */
.L_x_44008:
[----:B------:R-:W-:Y:S05]  /*3250*/  BSYNC B2 ;  /* 0x0000000000027941 */ /* 0x000fea0003800000 */
.L_x_44007:
        /* <DEDUP_REMOVED lines=43> */
.L_x_44010:
[----:B------:R-:W-:-:S04]  /*3510*/  ISETP.GE.AND P0, PT, R73, RZ, PT ;  /* 0x000000ff4900720c */ /* 0x000fc80003f06270 */
[----:B0-----:R-:W-:Y:S02]  /*3520*/  FSEL R2, RZ, 3.37028055040000000000e+12, P0 ;  /* 0x54442d18ff027808 */ /* 0x001fe40000000000 */
[----:B------:R-:W-:Y:S02]  /*3530*/  FSEL R3, RZ, 2.1426990032196044922, P0 ;  /* 0x400921fbff037808 */ /* 0x000fe40000000000 */
.L_x_44011:
[----:B------:R-:W-:Y:S05]  /*3540*/  BSYNC B0 ;  /* 0x0000000000007941 */ /* 0x000fea0003800000 */
.L_x_44009:
[----:B------:R0:W2:Y:S02]  /*3550*/  DADD R72, |R72|, |R74| ;  /* 0x0000000048487229 */ /* 0x0000a4000000064a */
[----:B0-----:R-:W-:-:S04]  /*3560*/  LOP3.LUT R75, R3, 0x80000000, R75, 0xb8, !PT ;  /* 0x80000000034b7812 */ /* 0x001fc800078eb84b */
[----:B--2---:R-:W0:-:S06]  /*3570*/  DSETP.GTU.AND P0, PT, |R72|, +INF , PT ;  /* 0x7ff000004800742a */ /* 0x004e0c0003f0c200 */
[----:B0-----:R-:W-:Y:S02]  /*3580*/  FSEL R2, R72, R2, P0 ;  /* 0x0000000248027208 */ /* 0x001fe40000000000 */
[----:B------:R-:W-:Y:S01]  /*3590*/  FSEL R3, R73, R75, P0 ;  /* 0x0000004b49037208 */ /* 0x000fe20000000000 */
[----:B------:R-:W-:Y:S05]  /*35a0*/  BRA `(.L_x_43984) ;  /* 0x0000240000007947 */ /* 0x000fea0003800000 */
.L_x_43971:
        /* <DEDUP_REMOVED lines=70> */
.L_x_44014:
        /* <DEDUP_REMOVED lines=21> */
.L_x_44017:
[----:B------:R-:W-:Y:S05]  /*3b60*/  BSYNC B3 ;  /* 0x0000000000037941 */ /* 0x000fea0003800000 */
.L_x_44016:
        /* <DEDUP_REMOVED lines=15> */
.L_x_44015:
[----:B------:R-:W-:Y:S05]  /*3c60*/  BSYNC B2 ;  /* 0x0000000000027941 */ /* 0x000fea0003800000 */
.L_x_44013:
        /* <DEDUP_REMOVED lines=44> */
.L_x_44012:
        /* <DEDUP_REMOVED lines=46> */
.L_x_43970:
        /* <DEDUP_REMOVED lines=22> */
[----:B-----5:R-:W-:Y:S05]  /*4370*/  CALL.REL.NOINC `($__internal_77_$__cuda_sm20_div_rn_f64_full) ;  /* 0x0006e68000007944 */ /* 0x020fea0003c00000 */
[----:B------:R-:W-:Y:S02]  /*4380*/  IMAD.MOV.U32 R5, RZ, RZ, R3 ;  /* 0x000000ffff057224 */ /* 0x000fe400078e0003 */
.L_x_44019:
[----:B------:R-:W-:Y:S05]  /*4390*/  BSYNC B2 ;  /* 0x0000000000027941 */ /* 0x000fea0003800000 */
.L_x_44018:
        /* <DEDUP_REMOVED lines=23> */
[----:B-1---5:R-:W-:Y:S05]  /*4510*/  CALL.REL.NOINC `($__internal_77_$__cuda_sm20_div_rn_f64_full) ;  /* 0x0006e4e000007944 */ /* 0x022fea0003c00000 */
[----:B------:R-:W-:Y:S02]  /*4520*/  IMAD.MOV.U32 R2, RZ, RZ, R4 ;  /* 0x000000ffff027224 */ /* 0x000fe400078e0004 */
.L_x_44021:
[----:B------:R-:W-:Y:S05]  /*4530*/  BSYNC B2 ;  /* 0x0000000000027941 */ /* 0x000fea0003800000 */
.L_x_44020:
        /* <DEDUP_REMOVED lines=112> */
.L_x_44023:
[----:B------:R-:W-:Y:S05]  /*4c40*/  BSYNC B0 ;  /* 0x0000000000007941 */ /* 0x000fea0003800000 */
.L_x_44022:
[----:B------:R-:W-:Y:S01]  /*4c50*/  BSSY B2, `(.L_x_44024) ;  /* 0x0000009000027945 */ /* 0x000fe20003800000 */
[----:B------:R-:W-:Y:S05]  /*4c60*/  @P4 BRA P5, `(.L_x_44025) ;  /* 0x0000007000004947 */ /* 0x000fea0002800000 */
[----:B------:R-:W-:Y:S01]  /*4c70*/  IMAD.MOV.U32 R6, RZ, RZ, R76 ;  /* 0x000000ffff067224 */ /* 0x000fe200078e004c */
[----:B0-----:R-:W-:Y:S01]  /*4c80*/  MOV R2, 0x4cd0 ;  /* 0x00004cd000027802 */ /* 0x001fe20000000f00 */
[----:B------:R-:W-:Y:S02]  /*4c90*/  IMAD.MOV.U32 R3, RZ, RZ, R77 ;  /* 0x000000ffff037224 */ /* 0x000fe400078e004d */
[----:B------:R-:W-:Y:S02]  /*4ca0*/  IMAD.MOV.U32 R4, RZ, RZ, R78 ;  /* 0x000000ffff047224 */ /* 0x000fe400078e004e */
[----:B------:R-:W-:Y:S02]  /*4cb0*/  IMAD.MOV.U32 R5, RZ, RZ, R79 ;  /* 0x000000ffff057224 */ /* 0x000fe400078e004f */
[----:B-12--5:R-:W-:Y:S05]  /*4cc0*/  CALL.REL.NOINC `($__internal_77_$__cuda_sm20_div_rn_f64_full) ;  /* 0x0006dd3000007944 */ /* 0x026fea0003c00000 */
[----:B------:R-:W-:Y:S02]  /*4cd0*/  IMAD.MOV.U32 R5, RZ, RZ, R3 ;  /* 0x000000ffff057224 */ /* 0x000fe400078e0003 */
.L_x_44025:
[----:B------:R-:W-:Y:S05]  /*4ce0*/  BSYNC B2 ;  /* 0x0000000000027941 */ /* 0x000fea0003800000 */
.L_x_44024:
        /* <DEDUP_REMOVED lines=43> */
.L_x_44027:
[----:B------:R-:W-:-:S04]  /*4fa0*/  ISETP.GE.AND P0, PT, R73, RZ, PT ;  /* 0x000000ff4900720c */ /* 0x000fc80003f06270 */
[----:B0-----:R-:W-:Y:S02]  /*4fb0*/  FSEL R2, RZ, 3.37028055040000000000e+12, P0 ;  /* 0x54442d18ff027808 */ /* 0x001fe40000000000 */
[----:B------:R-:W-:Y:S02]  /*4fc0*/  FSEL R3, RZ, 2.1426990032196044922, P0 ;  /* 0x400921fbff037808 */ /* 0x000fe40000000000 */
.L_x_44028:
[----:B------:R-:W-:Y:S05]  /*4fd0*/  BSYNC B0 ;  /* 0x0000000000007941 */ /* 0x000fea0003800000 */
.L_x_44026:
[----:B------:R0:W3:Y:S02]  /*4fe0*/  DADD R72, |R72|, |R74| ;  /* 0x0000000048487229 */ /* 0x0000e4000000064a */
[----:B0-----:R-:W-:Y:S02]  /*4ff0*/  LOP3.LUT R75, R3, 0x80000000, R75, 0xb8, !PT ;  /* 0x80000000034b7812 */ /* 0x001fe400078eb84b */
[----:B--2---:R-:W-:-:S04]  /*5000*/  DADD R10, R10, 1 ;  /* 0x3ff000000a0a7429 */ /* 0x004fc80000000000 */
[----:B---3--:R-:W0:-:S06]  /*5010*/  DSETP.GTU.AND P0, PT, |R72|, +INF , PT ;  /* 0x7ff000004800742a */ /* 0x008e0c0003f0c200 */
[----:B0-----:R-:W-:Y:S02]  /*5020*/  FSEL R2, R72, R2, P0 ;  /* 0x0000000248027208 */ /* 0x001fe40000000000 */
[----:B------:R-:W-:Y:S01]  /*5030*/  FSEL R3, R73, R75, P0 ;  /* 0x0000004b49037208 */ /* 0x000fe20000000000 */
[----:B------:R-:W-:Y:S05]  /*5040*/  BRA `(.L_x_43984) ;  /* 0x0000096000007947 */ /* 0x000fea0003800000 */
.L_x_43969:
        /* <DEDUP_REMOVED lines=89> */
.L_x_44030:
[----:B------:R-:W-:Y:S05]  /*55e0*/  BSYNC B0 ;  /* 0x0000000000007941 */ /* 0x000fea0003800000 */
.L_x_44029:
[----:B------:R-:W-:Y:S01]  /*55f0*/  BSSY B2, `(.L_x_44031) ;  /* 0x0000008000027945 */ /* 0x000fe20003800000 */
[----:B------:R-:W-:Y:S05]  /*5600*/  @P4 BRA P5, `(.L_x_44032) ;  /* 0x0000006000004947 */ /* 0x000fea0002800000 */
[----:B0-----:R-:W-:Y:S01]  /*5610*/  IMAD.MOV.U32 R6, RZ, RZ, R2 ;  /* 0x000000ffff067224 */ /* 0x001fe200078e0002 */
[----:B------:R-:W-:Y:S01]  /*5620*/  MOV R2, 0x5660 ;  /* 0x0000566000027802 */ /* 0x000fe20000000f00 */
[----:B------:R-:W-:Y:S02]  /*5630*/  IMAD.MOV.U32 R4, RZ, RZ, R76 ;  /* 0x000000ffff047224 */ /* 0x000fe400078e004c */
[----:B------:R-:W-:Y:S02]  /*5640*/  IMAD.MOV.U32 R5, RZ, RZ, R77 ;  /* 0x000000ffff057224 */ /* 0x000fe400078e004d */
[----:B-1---5:R-:W-:Y:S05]  /*5650*/  CALL.REL.NOINC `($__internal_77_$__cuda_sm20_div_rn_f64_full) ;  /* 0x0006d3a000007944 */ /* 0x022fea0003c00000 */
[----:B------:R-:W-:Y:S02]  /*5660*/  IMAD.MOV.U32 R5, RZ, RZ, R3 ;  /* 0x000000ffff057224 */ /* 0x000fe400078e0003 */
.L_x_44032:
[----:B------:R-:W-:Y:S05]  /*5670*/  BSYNC B2 ;  /* 0x0000000000027941 */ /* 0x000fea0003800000 */
.L_x_44031:
        /* <DEDUP_REMOVED lines=43> */
.L_x_44034:
[----:B------:R-:W-:Y:S02]  /*5930*/  FSEL R2, RZ, 3.37028055040000000000e+12, P2 ;  /* 0x54442d18ff027808 */ /* 0x000fe40001000000 */
[----:B------:R-:W-:Y:S02]  /*5940*/  FSEL R3, RZ, 2.1426990032196044922, P2 ;  /* 0x400921fbff037808 */ /* 0x000fe40001000000 */
.L_x_44035:
[----:B------:R-:W-:Y:S05]  /*5950*/  BSYNC B0 ;  /* 0x0000000000007941 */ /* 0x000fea0003800000 */
.L_x_44033:
[----:B------:R0:W2:Y:S02]  /*5960*/  DADD R72, |R72|, |R74| ;  /* 0x0000000048487229 */ /* 0x0000a4000000064a */
[----:B0-----:R-:W-:-:S04]  /*5970*/  LOP3.LUT R75, R3, 0x80000000, R75, 0xb8, !PT ;  /* 0x80000000034b7812 */ /* 0x001fc800078eb84b */
[----:B--2---:R-:W0:-:S06]  /*5980*/  DSETP.GTU.AND P0, PT, |R72|, +INF , PT ;  /* 0x7ff000004800742a */ /* 0x004e0c0003f0c200 */
[----:B0-----:R-:W-:Y:S02]  /*5990*/  FSEL R2, R72, R2, P0 ;  /* 0x0000000248027208 */ /* 0x001fe40000000000 */
[----:B------:R-:W-:Y:S02]  /*59a0*/  FSEL R3, R73, R75, P0 ;  /* 0x0000004b49037208 */ /* 0x000fe40000000000 */
.L_x_43984:
[----:B------:R-:W-:Y:S05]  /*59b0*/  BSYNC B1 ;  /* 0x0000000000017941 */ /* 0x000fea0003800000 */
.L_x_43968:
        /* <DEDUP_REMOVED lines=53> */
.L_x_44042:
[----:B------:R-:W-:Y:S05]  /*5d10*/  BSYNC B0 ;  /* 0x0000000000007941 */ /* 0x000fea0003800000 */
.L_x_44041:
        /* <DEDUP_REMOVED lines=13> */
[----:B-1----:R-:W-:Y:S05]  /*5df0*/  CALL.REL.NOINC `($_ZN2at6native29vectorized_elementwise_kernelILi4EZZZNS0_50_GLOBAL__N__2680c7bb_12_PowKernel_cu_b2145a98_318424pow_tensor_tensor_kernelERNS_18TensorIteratorBaseEENKUlvE_clEvENKUlvE6_clEvEUlN3c107complexIdEES9_E_St5arrayIPcLm3EEEEviT0_T1_$__internal_trig_reduction_slowpathd) ;  /* 0x0006d27000007944 */ /* 0x002fea0003c00000 */
[----:B------:R-:W-:Y:S05]  /*5e00*/  BRA `(.L_x_44045) ;  /* 0x0000002000007947 */ /* 0x000fea0003800000 */
.L_x_44044:
[----:B0-----:R0:W2:Y:S01]  /*5e10*/  DMUL R2, RZ, R8 ;  /* 0x00000008ff027228 */ /* 0x0010a20000000000 */
[----:B------:R-:W-:-:S05]  /*5e20*/  IMAD.MOV.U32 R4, RZ, RZ, RZ ;  /* 0x000000ffff047224 */ /* 0x000fca00078e00ff */
.L_x_44045:
[----:B------:R-:W-:Y:S05]  /*5e30*/  BSYNC B2 ;  /* 0x0000000000027941 */ /* 0x000fea0003800000 */
.L_x_44043:
        /* <DEDUP_REMOVED lines=36> */
[----:B01----:R-:W-:Y:S05]  /*6080*/  CALL.REL.NOINC `($_ZN2at6native29vectorized_elementwise_kernelILi4EZZZNS0_50_GLOBAL__N__2680c7bb_12_PowKernel_cu_b2145a98_318424pow_tensor_tensor_kernelERNS_18TensorIteratorBaseEENKUlvE_clEvENKUlvE6_clEvEUlN3c107complexIdEES9_E_St5arrayIPcLm3EEEEviT0_T1_$__internal_trig_reduction_slowpathd) ;  /* 0x0006cfe000007944 */ /* 0x003fea0003c00000 */
[----:B------:R-:W-:Y:S01]  /*6090*/  IMAD.MOV.U32 R74, RZ, RZ, R4 ;  /* 0x000000ffff4a7224 */ /* 0x000fe200078e0004 */
[----:B------:R-:W-:Y:S05]  /*60a0*/  BRA `(.L_x_44048) ;  /* 0x0000002000007947 */ /* 0x000fea0003800000 */
.L_x_44047:
[----:B------:R2:W3:Y:S01]  /*60b0*/  DMUL R2, RZ, R8 ;  /* 0x00000008ff027228 */ /* 0x0004e20000000000 */
[----:B------:R-:W-:-:S05]  /*60c0*/  IMAD.MOV.U32 R74, RZ, RZ, RZ ;  /* 0x000000ffff4a7224 */ /* 0x000fca00078e00ff */
.L_x_44048:
[----:B------:R-:W-:Y:S05]  /*60d0*/  BSYNC B2 ;  /* 0x0000000000027941 */ /* 0x000fea0003800000 */
.L_x_44046:
        /* <DEDUP_REMOVED lines=25> */
.L_x_44040:
        /* <DEDUP_REMOVED lines=38> */
.L_x_44051:
[----:B------:R-:W-:Y:S05]  /*64d0*/  BSYNC B0 ;  /* 0x0000000000007941 */ /* 0x000fea0003800000 */
.L_x_44050:
        /* <DEDUP_REMOVED lines=15> */
.L_x_44053:
[----:B0-----:R0:W2:Y:S01]  /*65d0*/  DMUL R2, RZ, R8 ;  /* 0x00000008ff027228 */ /* 0x0010a20000000000 */
[----:B------:R-:W-:-:S05]  /*65e0*/  IMAD.MOV.U32 R4, RZ, RZ, RZ ;  /* 0x000000ffff047224 */ /* 0x000fca00078e00ff */
.L_x_44054:
[----:B------:R-:W-:Y:S05]  /*65f0*/  BSYNC B2 ;  /* 0x0000000000027941 */ /* 0x000fea0003800000 */
.L_x_44052:
        /* <DEDUP_REMOVED lines=39> */
.L_x_44056:
[----:B------:R2:W3:Y:S01]  /*6870*/  DMUL R2, RZ, R8 ;  /* 0x00000008ff027228 */ /* 0x0004e20000000000 */
[----:B------:R-:W-:-:S05]  /*6880*/  IMAD.MOV.U32 R70, RZ, RZ, RZ ;  /* 0x000000ffff467224 */ /* 0x000fca00078e00ff */
.L_x_44057:
[----:B------:R-:W-:Y:S05]  /*6890*/  BSYNC B2 ;  /* 0x0000000000027941 */ /* 0x000fea0003800000 */
.L_x_44055:
        /* <DEDUP_REMOVED lines=39> */
.L_x_44039:
        /* <DEDUP_REMOVED lines=11> */
.L_x_44058:
[----:B------:R-:W0:-:S10]  /*6bc0*/  DADD R68, R8, -R8 ;  /* 0x0000000008447229 */ /* 0x000e140000000808 */
[----:B0-----:R-:W-:Y:S02]  /*6bd0*/  IMAD.MOV.U32 R70, RZ, RZ, R68 ;  /* 0x000000ffff467224 */ /* 0x001fe400078e0044 */
[----:B------:R-:W-:Y:S01]  /*6be0*/  IMAD.MOV.U32 R71, RZ, RZ, R69 ;  /* 0x000000ffff477224 */ /* 0x000fe200078e0045 */
[----:B------:R-:W-:Y:S05]  /*6bf0*/  BRA `(.L_x_44049) ;  /* 0x000007c000007947 */ /* 0x000fea0003800000 */
.L_x_44038:
        /* <DEDUP_REMOVED lines=14> */
[----:B------:R-:W-:Y:S05]  /*6ce0*/  CALL.REL.NOINC `($_ZN2at6native29vectorized_elementwise_kernelILi4EZZZNS0_50_GLOBAL__N__2680c7bb_12_PowKernel_cu_b2145a98_318424pow_tensor_tensor_kernelERNS_18TensorIteratorBaseEENKUlvE_clEvENKUlvE6_clEvEUlN3c107complexIdEES9_E_St5arrayIPcLm3EEEEviT0_T1_$__internal_trig_reduction_slowpathd) ;  /* 0x0006c38000007944 */ /* 0x000fea0003c00000 */
[----:B------:R-:W-:Y:S05]  /*6cf0*/  BRA `(.L_x_44061) ;  /* 0x0000002000007947 */ /* 0x000fea0003800000 */
.L_x_44060:
[----:B------:R0:W1:Y:S01]  /*6d00*/  DMUL R2, RZ, R8 ;  /* 0x00000008ff027228 */ /* 0x0000620000000000 */
[----:B------:R-:W-:-:S05]  /*6d10*/  IMAD.MOV.U32 R4, RZ, RZ, RZ ;  /* 0x000000ffff047224 */ /* 0x000fca00078e00ff */
.L_x_44061:
[----:B------:R-:W-:Y:S05]  /*6d20*/  BSYNC B2 ;  /* 0x0000000000027941 */ /* 0x000fea0003800000 */
.L_x_44059:
        /* <DEDUP_REMOVED lines=36> */
[----:B0-----:R-:W-:Y:S05]  /*6f70*/  CALL.REL.NOINC `($_ZN2at6native29vectorized_elementwise_kernelILi4EZZZNS0_50_GLOBAL__N__2680c7bb_12_PowKernel_cu_b2145a98_318424pow_tensor_tensor_kernelERNS_18TensorIteratorBaseEENKUlvE_clEvENKUlvE6_clEvEUlN3c107complexIdEES9_E_St5arrayIPcLm3EEEEviT0_T1_$__internal_trig_reduction_slowpathd) ;  /* 0x0006c0f000007944 */ /* 0x001fea0003c00000 */
[----:B------:R-:W-:Y:S01]  /*6f80*/  IMAD.MOV.U32 R10, RZ, RZ, R4 ;  /* 0x000000ffff0a7224 */ /* 0x000fe200078e0004 */
[----:B------:R-:W-:Y:S05]  /*6f90*/  BRA `(.L_x_44064) ;  /* 0x0000002000007947 */ /* 0x000fea0003800000 */
.L_x_44063:
[----:B------:R1:W2:Y:S01]  /*6fa0*/  DMUL R2, RZ, R8 ;  /* 0x00000008ff027228 */ /* 0x0002a20000000000 */
[----:B------:R-:W-:-:S05]  /*6fb0*/  IMAD.MOV.U32 R10, RZ, RZ, RZ ;  /* 0x000000ffff0a7224 */ /* 0x000fca00078e00ff */
.L_x_44064:
[----:B------:R-:W-:Y:S05]  /*6fc0*/  BSYNC B2 ;  /* 0x0000000000027941 */ /* 0x000fea0003800000 */
.L_x_44062:
        /* <DEDUP_REMOVED lines=24> */
.L_x_44037:
        /* <DEDUP_REMOVED lines=36> */
.L_x_44066:
[----:B------:R-:W-:Y:S05]  /*7390*/  BSYNC B0 ;  /* 0x0000000000007941 */ /* 0x000fea0003800000 */
.L_x_44065:
[----:B------:R-:W-:Y:S02]  /*73a0*/  IMAD.MOV.U32 R70, RZ, RZ, R8 ;  /* 0x000000ffff467224 */ /* 0x000fe400078e0008 */
[----:B------:R-:W-:Y:S02]  /*73b0*/  IMAD.MOV.U32 R71, RZ, RZ, R9 ;  /* 0x000000ffff477224 */ /* 0x000fe400078e0009 */
.L_x_44049:
[----:B012---:R-:W-:Y:S05]  /*73c0*/  BSYNC B1 ;  /* 0x0000000000017941 */ /* 0x007fea0003800000 */
.L_x_44036:
        /* <DEDUP_REMOVED lines=92> */
.L_x_44074:
        /* <DEDUP_REMOVED lines=19> */
[----:B---3--:R-:W-:Y:S05]  /*7ac0*/  CALL.REL.NOINC `($__internal_77_$__cuda_sm20_div_rn_f64_full) ;  /* 0x0006af3000007944 */ /* 0x008fea0003c00000 */
[----:B------:R-:W-:Y:S02]  /*7ad0*/  IMAD.MOV.U32 R2, RZ, RZ, R4 ;  /* 0x000000ffff027224 */ /* 0x000fe400078e0004 */
.L_x_44077:
[----:B------:R-:W-:Y:S05]  /*7ae0*/  BSYNC B3 ;  /* 0x0000000000037941 */ /* 0x000fea0003800000 */
.L_x_44076:
        /* <DEDUP_REMOVED lines=15> */
.L_x_44075:
[----:B------:R-:W-:Y:S05]  /*7be0*/  BSYNC B2 ;  /* 0x0000000000027941 */ /* 0x000fea0003800000 */
.L_x_44073:
        /* <DEDUP_REMOVED lines=20> */
[----:B-123--:R-:W-:Y:S05]  /*7d30*/  CALL.REL.NOINC `($__internal_77_$__cuda_sm20_div_rn_f64_full) ;  /* 0x0006acc000007944 */ /* 0x00efea0003c00000 */
[----:B------:R-:W-:Y:S02]  /*7d40*/  IMAD.MOV.U32 R5, RZ, RZ, R3 ;  /* 0x000000ffff057224 */ /* 0x000fe400078e0003 */
.L_x_44079:
[----:B------:R-:W-:Y:S05]  /*7d50*/  BSYNC B2 ;  /* 0x0000000000027941 */ /* 0x000fea0003800000 */
.L_x_44078:
        /* <DEDUP_REMOVED lines=43> */
.L_x_44081:
[----:B------:R-:W-:-:S04]  /*8010*/  ISETP.GE.AND P0, PT, R65, RZ, PT ;  /* 0x000000ff4100720c */ /* 0x000fc80003f06270 */
[----:B------:R-:W-:Y:S02]  /*8020*/  FSEL R2, RZ, 3.37028055040000000000e+12, P0 ;  /* 0x54442d18ff027808 */ /* 0x000fe40000000000 */
[----:B------:R-:W-:Y:S02]  /*8030*/  FSEL R3, RZ, 2.1426990032196044922, P0 ;  /* 0x400921fbff037808 */ /* 0x000fe40000000000 */
.L_x_44082:
[----:B------:R-:W-:Y:S05]  /*8040*/  BSYNC B0 ;  /* 0x0000000000007941 */ /* 0x000fea0003800000 */
.L_x_44080:
[----:B------:R0:W4:Y:S02]  /*8050*/  DADD R64, |R64|, |R66| ;  /* 0x0000000040407229 */ /* 0x0001240000000642 */
[----:B0-----:R-:W-:Y:S02]  /*8060*/  LOP3.LUT R67, R3, 0x80000000, R67, 0xb8, !PT ;  /* 0x8000000003437812 */ /* 0x001fe400078eb843 */
[----:B-12---:R-:W-:-:S04]  /*8070*/  DMUL R10, R10, 0.5 ;  /* 0x3fe000000a0a7828 */ /* 0x006fc80000000000 */
[----:B----4-:R-:W0:-:S06]  /*8080*/  DSETP.GTU.AND P0, PT, |R64|, +INF , PT ;  /* 0x7ff000004000742a */ /* 0x010e0c0003f0c200 */
[----:B0-----:R-:W-:Y:S02]  /*8090*/  FSEL R2, R64, R2, P0 ;  /* 0x0000000240027208 */ /* 0x001fe40000000000 */
[----:B------:R-:W-:Y:S01]  /*80a0*/  FSEL R3, R65, R67, P0 ;  /* 0x0000004341037208 */ /* 0x000fe20000000000 */
[----:B------:R-:W-:Y:S05]  /*80b0*/  BRA `(.L_x_44083) ;  /* 0x00004a7000007947 */ /* 0x000fea0003800000 */
.L_x_44072:
        /* <DEDUP_REMOVED lines=79> */
.L_x_44086:
[----:B------:R-:W-:Y:S05]  /*85b0*/  BSYNC B0 ;  /* 0x0000000000007941 */ /* 0x000fea0003800000 */
.L_x_44085:
[----:B------:R-:W-:Y:S01]  /*85c0*/  BSSY B2, `(.L_x_44087) ;  /* 0x0000009000027945 */ /* 0x000fe20003800000 */
[----:B------:R-:W-:Y:S05]  /*85d0*/  @P4 BRA P5, `(.L_x_44088) ;  /* 0x0000007000004947 */ /* 0x000fea0002800000 */
[----:B------:R-:W-:Y:S01]  /*85e0*/  IMAD.MOV.U32 R6, RZ, RZ, R72 ;  /* 0x000000ffff067224 */ /* 0x000fe200078e0048 */
[----:B0-----:R-:W-:Y:S01]  /*85f0*/  MOV R2, 0x8640 ;  /* 0x0000864000027802 */ /* 0x001fe20000000f00 */
[----:B------:R-:W-:Y:S02]  /*8600*/  IMAD.MOV.U32 R3, RZ, RZ, R73 ;  /* 0x000000ffff037224 */ /* 0x000fe400078e0049 */
[----:B------:R-:W-:Y:S02]  /*8610*/  IMAD.MOV.U32 R4, RZ, RZ, R74 ;  /* 0x000000ffff047224 */ /* 0x000fe400078e004a */
[----:B------:R-:W-:Y:S02]  /*8620*/  IMAD.MOV.U32 R5, RZ, RZ, R75 ;  /* 0x000000ffff057224 */ /* 0x000fe400078e004b */
[----:B-1-3--:R-:W-:Y:S05]  /*8630*/  CALL.REL.NOINC `($__internal_77_$__cuda_sm20_div_rn_f64_full) ;  /* 0x0006a3c000007944 */ /* 0x00afea0003c00000 */
[----:B------:R-:W-:Y:S02]  /*8640*/  IMAD.MOV.U32 R5, RZ, RZ, R3 ;  /* 0x000000ffff057224 */ /* 0x000fe400078e0003 */
.L_x_44088:
[----:B------:R-:W-:Y:S05]  /*8650*/  BSYNC B2 ;  /* 0x0000000000027941 */ /* 0x000fea0003800000 */
.L_x_44087:
        /* <DEDUP_REMOVED lines=43> */
.L_x_44090:
[----:B------:R-:W-:-:S04]  /*8910*/  ISETP.GE.AND P0, PT, R65, RZ, PT ;  /* 0x000000ff4100720c */ /* 0x000fc80003f06270 */
[----:B0-----:R-:W-:Y:S02]  /*8920*/  FSEL R2, RZ, 3.37028055040000000000e+12, P0 ;  /* 0x54442d18ff027808 */ /* 0x001fe40000000000 */
[----:B------:R-:W-:Y:S02]  /*8930*/  FSEL R3, RZ, 2.1426990032196044922, P0 ;  /* 0x400921fbff037808 */ /* 0x000fe40000000000 */
.L_x_44091:
[----:B------:R-:W-:Y:S05]  /*8940*/  BSYNC B0 ;  /* 0x0000000000007941 */ /* 0x000fea0003800000 */
.L_x_44089:
[----:B------:R0:W2:Y:S02]  /*8950*/  DADD R64, |R64|, |R66| ;  /* 0x0000000040407229 */ /* 0x0000a40000000642 */
[----:B0-----:R-:W-:Y:S02]  /*8960*/  LOP3.LUT R67, R3, 0x80000000, R67, 0xb8, !PT ;  /* 0x8000000003437812 */ /* 0x001fe400078eb843 */
[----:B-1----:R-:W-:-:S04]  /*8970*/  DMUL R10, R10, 0.5 ;  /* 0x3fe000000a0a7828 */ /* 0x002fc80000000000 */
[----:B--2---:R-:W0:-:S06]  /*8980*/  DSETP.GTU.AND P0, PT, |R64|, +INF , PT ;  /* 0x7ff000004000742a */ /* 0x004e0c0003f0c200 */
[----:B0-----:R-:W-:Y:S02]  /*8990*/  FSEL R2, R64, R2, P0 ;  /* 0x0000000240027208 */ /* 0x001fe40000000000 */
[----:B------:R-:W-:Y:S01]  /*89a0*/  FSEL R3, R65, R67, P0 ;  /* 0x0000004341037208 */ /* 0x000fe20000000000 */
[----:B------:R-:W-:Y:S05]  /*89b0*/  BRA `(.L_x_44083) ;  /* 0x0000417000007947 */ /* 0x000fea0003800000 */
.L_x_44084:
        /* <DEDUP_REMOVED lines=27> */
.L_x_44093:
        /* <DEDUP_REMOVED lines=73> */
.L_x_44092:
        /* <DEDUP_REMOVED lines=79> */
.L_x_44095:
        /* <DEDUP_REMOVED lines=21> */
[----:B------:R-:W-:Y:S05]  /*9640*/  CALL.REL.NOINC `($__internal_77_$__cuda_sm20_div_rn_f64_full) ;  /* 0x000693b000007944 */ /* 0x000fea0003c00000 */
[----:B------:R-:W-:Y:S02]  /*9650*/  IMAD.MOV.U32 R5, RZ, RZ, R3 ;  /* 0x000000ffff057224 */ /* 0x000fe400078e0003 */
.L_x_44098:
[----:B------:R-:W-:Y:S05]  /*9660*/  BSYNC B3 ;  /* 0x0000000000037941 */ /* 0x000fea0003800000 */
.L_x_44097:
        /* <DEDUP_REMOVED lines=15> */
.L_x_44096:
[----:B------:R-:W-:Y:S05]  /*9760*/  BSYNC B2 ;  /* 0x0000000000027941 */ /* 0x000fea0003800000 */
.L_x_44094:
        /* <DEDUP_REMOVED lines=20> */
[----:B-12---:R-:W-:Y:S05]  /*98b0*/  CALL.REL.NOINC `($__internal_77_$__cuda_sm20_div_rn_f64_full) ;  /* 0x0006914000007944 */ /* 0x006fea0003c00000 */
[----:B------:R-:W-:Y:S02]  /*98c0*/  IMAD.MOV.U32 R5, RZ, RZ, R3 ;  /* 0x000000ffff057224 */ /* 0x000fe400078e0003 */
.L_x_44100:
[----:B------:R-:W-:Y:S05]  /*98d0*/  BSYNC B2 ;  /* 0x0000000000027941 */ /* 0x000fea0003800000 */
.L_x_44099:
        /* <DEDUP_REMOVED lines=43> */
.L_x_44102:
[----:B------:R-:W-:-:S04]  /*9b90*/  ISETP.GE.AND P0, PT, R65, RZ, PT ;  /* 0x000000ff4100720c */ /* 0x000fc80003f06270 */
[----:B------:R-:W-:Y:S02]  /*9ba0*/  FSEL R2, RZ, 3.37028055040000000000e+12, P0 ;  /* 0x54442d18ff027808 */ /* 0x000fe40000000000 */
[----:B------:R-:W-:Y:S02]  /*9bb0*/  FSEL R3, RZ, 2.1426990032196044922, P0 ;  /* 0x400921fbff037808 */ /* 0x000fe40000000000 */
.L_x_44103:
[----:B------:R-:W-:Y:S05]  /*9bc0*/  BSYNC B0 ;  /* 0x0000000000007941 */ /* 0x000fea0003800000 */
.L_x_44101:
[----:B------:R0:W3:Y:S02]  /*9bd0*/  DADD R64, |R64|, |R66| ;  /* 0x0000000040407229 */ /* 0x0000e40000000642 */
[----:B0-----:R-:W-:Y:S02]  /*9be0*/  LOP3.LUT R67, R3, 0x80000000, R67, 0xb8, !PT ;  /* 0x8000000003437812 */ /* 0x001fe400078eb843 */
[----:B-12---:R-:W-:-:S04]  /*9bf0*/  DMUL R10, R10, 0.5 ;  /* 0x3fe000000a0a7828 */ /* 0x006fc80000000000 */
[----:B---3--:R-:W0:-:S06]  /*9c00*/  DSETP.GTU.AND P0, PT, |R64|, +INF , PT ;  /* 0x7ff000004000742a */ /* 0x008e0c0003f0c200 */
[----:B0-----:R-:W-:Y:S02]  /*9c10*/  FSEL R2, R64, R2, P0 ;  /* 0x0000000240027208 */ /* 0x001fe40000000000 */
[----:B------:R-:W-:Y:S01]  /*9c20*/  FSEL R3, R65, R67, P0 ;  /* 0x0000004341037208 */ /* 0x000fe20000000000 */
[----:B------:R-:W-:Y:S05]  /*9c30*/  BRA `(.L_x_44083) ;  /* 0x00002ef000007947 */ /* 0x000fea0003800000 */
.L_x_44071:
        /* <DEDUP_REMOVED lines=111> */
.L_x_44105:
[----:B------:R-:W-:Y:S05]  /*a330*/  BSYNC B0 ;  /* 0x0000000000007941 */ /* 0x000fea0003800000 */
.L_x_44104:
        /* <DEDUP_REMOVED lines=9> */
.L_x_44107:
[----:B------:R-:W-:Y:S05]  /*a3d0*/  BSYNC B2 ;  /* 0x0000000000027941 */ /* 0x000fea0003800000 */
.L_x_44106:
        /* <DEDUP_REMOVED lines=43> */
.L_x_44109:
[----:B------:R-:W-:-:S04]  /*a690*/  ISETP.GE.AND P0, PT, R65, RZ, PT ;  /* 0x000000ff4100720c */ /* 0x000fc80003f06270 */
[----:B0-----:R-:W-:Y:S02]  /*a6a0*/  FSEL R2, RZ, 3.37028055040000000000e+12, P0 ;  /* 0x54442d18ff027808 */ /* 0x001fe40000000000 */
[----:B------:R-:W-:Y:S02]  /*a6b0*/  FSEL R3, RZ, 2.1426990032196044922, P0 ;  /* 0x400921fbff037808 */ /* 0x000fe40000000000 */
.L_x_44110:
[----:B------:R-:W-:Y:S05]  /*a6c0*/  BSYNC B0 ;  /* 0x0000000000007941 */ /* 0x000fea0003800000 */
.L_x_44108:
[----:B------:R0:W2:Y:S02]  /*a6d0*/  DADD R64, |R64|, |R66| ;  /* 0x0000000040407229 */ /* 0x0000a40000000642 */
[----:B0-----:R-:W-:-:S04]  /*a6e0*/  LOP3.LUT R67, R3, 0x80000000, R67, 0xb8, !PT ;  /* 0x8000000003437812 */ /* 0x001fc800078eb843 */
[----:B--2---:R-:W0:-:S06]  /*a6f0*/  DSETP.GTU.AND P0, PT, |R64|, +INF , PT ;  /* 0x7ff000004000742a */ /* 0x004e0c0003f0c200 */
[----:B0-----:R-:W-:Y:S02]  /*a700*/  FSEL R2, R64, R2, P0 ;  /* 0x0000000240027208 */ /* 0x001fe40000000000 */
[----:B------:R-:W-:Y:S01]  /*a710*/  FSEL R3, R65, R67, P0 ;  /* 0x0000004341037208 */ /* 0x000fe20000000000 */
[----:B------:R-:W-:Y:S05]  /*a720*/  BRA `(.L_x_44083) ;  /* 0x0000240000007947 */ /* 0x000fea0003800000 */
.L_x_44070:
        /* <DEDUP_REMOVED lines=70> */
.L_x_44113:
        /* <DEDUP_REMOVED lines=21> */
.L_x_44116:
[----:B------:R-:W-:Y:S05]  /*ace0*/  BSYNC B3 ;  /* 0x0000000000037941 */ /* 0x000fea0003800000 */
.L_x_44115:
        /* <DEDUP_REMOVED lines=15> */
.L_x_44114:
[----:B------:R-:W-:Y:S05]  /*ade0*/  BSYNC B2 ;  /* 0x0000000000027941 */ /* 0x000fea0003800000 */
.L_x_44112:
        /* <DEDUP_REMOVED lines=44> */
.L_x_44111:
        /* <DEDUP_REMOVED lines=46> */
.L_x_44069:
        /* <DEDUP_REMOVED lines=22> */
[----:B---3--:R-:W-:Y:S05]  /*b4f0*/  CALL.REL.NOINC `($__internal_77_$__cuda_sm20_div_rn_f64_full) ;  /* 0x0006750000007944 */ /* 0x008fea0003c00000 */
[----:B------:R-:W-:Y:S02]  /*b500*/  IMAD.MOV.U32 R5, RZ, RZ, R3 ;  /* 0x000000ffff057224 */ /* 0x000fe400078e0003 */
.L_x_44118:
[----:B------:R-:W-:Y:S05]  /*b510*/  BSYNC B2 ;  /* 0x0000000000027941 */ /* 0x000fea0003800000 */
.L_x_44117:
        /* <DEDUP_REMOVED lines=23> */
[----:B-1-3--:R-:W-:Y:S05]  /*b690*/  CALL.REL.NOINC `($__internal_77_$__cuda_sm20_div_rn_f64_full) ;  /* 0x0006736000007944 */ /* 0x00afea0003c00000 */
[----:B------:R-:W-:Y:S02]  /*b6a0*/  IMAD.MOV.U32 R2, RZ, RZ, R4 ;  /* 0x000000ffff027224 */ /* 0x000fe400078e0004 */
.L_x_44120:
[----:B------:R-:W-:Y:S05]  /*b6b0*/  BSYNC B2 ;  /* 0x0000000000027941 */ /* 0x000fea0003800000 */
.L_x_44119:
        /* <DEDUP_REMOVED lines=112> */
.L_x_44122:
[----:B------:R-:W-:Y:S05]  /*bdc0*/  BSYNC B0 ;  /* 0x0000000000007941 */ /* 0x000fea0003800000 */
.L_x_44121:
[----:B------:R-:W-:Y:S01]  /*bdd0*/  BSSY B2, `(.L_x_44123) ;  /* 0x0000009000027945 */ /* 0x000fe20003800000 */
[----:B------:R-:W-:Y:S05]  /*bde0*/  @P4 BRA P5, `(.L_x_44124) ;  /* 0x0000007000004947 */ /* 0x000fea0002800000 */
[----:B------:R-:W-:Y:S01]  /*bdf0*/  IMAD.MOV.U32 R6, RZ, RZ, R72 ;  /* 0x000000ffff067224 */ /* 0x000fe200078e0048 */
[----:B0-----:R-:W-:Y:S01]  /*be00*/  MOV R2, 0xbe50 ;  /* 0x0000be5000027802 */ /* 0x001fe20000000f00 */
[----:B------:R-:W-:Y:S02]  /*be10*/  IMAD.MOV.U32 R3, RZ, RZ, R73 ;  /* 0x000000ffff037224 */ /* 0x000fe400078e0049 */
[----:B------:R-:W-:Y:S02]  /*be20*/  IMAD.MOV.U32 R4, RZ, RZ, R74 ;  /* 0x000000ffff047224 */ /* 0x000fe400078e004a */
[----:B------:R-:W-:Y:S02]  /*be30*/  IMAD.MOV.U32 R5, RZ, RZ, R75 ;  /* 0x000000ffff057224 */ /* 0x000fe400078e004b */
[----:B-123--:R-:W-:Y:S05]  /*be40*/  CALL.REL.NOINC `($__internal_77_$__cuda_sm20_div_rn_f64_full) ;  /* 0x00066bb000007944 */ /* 0x00efea0003c00000 */
[----:B------:R-:W-:Y:S02]  /*be50*/  IMAD.MOV.U32 R5, RZ, RZ, R3 ;  /* 0x000000ffff057224 */ /* 0x000fe400078e0003 */
.L_x_44124:
[----:B------:R-:W-:Y:S05]  /*be60*/  BSYNC B2 ;  /* 0x0000000000027941 */ /* 0x000fea0003800000 */
.L_x_44123:
        /* <DEDUP_REMOVED lines=43> */
.L_x_44126:
[----:B------:R-:W-:-:S04]  /*c120*/  ISETP.GE.AND P0, PT, R65, RZ, PT ;  /* 0x000000ff4100720c */ /* 0x000fc80003f06270 */
[----:B0-----:R-:W-:Y:S02]  /*c130*/  FSEL R2, RZ, 3.37028055040000000000e+12, P0 ;  /* 0x54442d18ff027808 */ /* 0x001fe40000000000 */
[----:B------:R-:W-:Y:S02]  /*c140*/  FSEL R3, RZ, 2.1426990032196044922, P0 ;  /* 0x400921fbff037808 */ /* 0x000fe40000000000 */
.L_x_44127:
[----:B------:R-:W-:Y:S05]  /*c150*/  BSYNC B0 ;  /* 0x0000000000007941 */ /* 0x000fea0003800000 */
.L_x_44125:
[----:B------:R0:W4:Y:S02]  /*c160*/  DADD R64, |R64|, |R66| ;  /* 0x0000000040407229 */ /* 0x0001240000000642 */
[----:B0-----:R-:W-:Y:S02]  /*c170*/  LOP3.LUT R67, R3, 0x80000000, R67, 0xb8, !PT ;  /* 0x8000000003437812 */ /* 0x001fe400078eb843 */
[----:B--2---:R-:W-:-:S04]  /*c180*/  DADD R10, R10, 1 ;  /* 0x3ff000000a0a7429 */ /* 0x004fc80000000000 */
[----:B----4-:R-:W0:-:S06]  /*c190*/  DSETP.GTU.AND P0, PT, |R64|, +INF , PT ;  /* 0x7ff000004000742a */ /* 0x010e0c0003f0c200 */
[----:B0-----:R-:W-:Y:S02]  /*c1a0*/  FSEL R2, R64, R2, P0 ;  /* 0x0000000240027208 */ /* 0x001fe40000000000 */
[----:B------:R-:W-:Y:S01]  /*c1b0*/  FSEL R3, R65, R67, P0 ;  /* 0x0000004341037208 */ /* 0x000fe20000000000 */
[----:B------:R-:W-:Y:S05]  /*c1c0*/  BRA `(.L_x_44083) ;  /* 0x0000096000007947 */ /* 0x000fea0003800000 */
.L_x_44068:
        /* <DEDUP_REMOVED lines=89> */
.L_x_44129:
[----:B------:R-:W-:Y:S05]  /*c760*/  BSYNC B0 ;  /* 0x0000000000007941 */ /* 0x000fea0003800000 */
.L_x_44128:
[----:B------:R-:W-:Y:S01]  /*c770*/  BSSY B2, `(.L_x_44130) ;  /* 0x0000008000027945 */ /* 0x000fe20003800000 */
[----:B------:R-:W-:Y:S05]  /*c780*/  @P4 BRA P5, `(.L_x_44131) ;  /* 0x0000006000004947 */ /* 0x000fea0002800000 */
[----:B0-----:R-:W-:Y:S01]  /*c790*/  IMAD.MOV.U32 R6, RZ, RZ, R2 ;  /* 0x000000ffff067224 */ /* 0x001fe200078e0002 */
[----:B------:R-:W-:Y:S01]  /*c7a0*/  MOV R2, 0xc7e0 ;  /* 0x0000c7e000027802 */ /* 0x000fe20000000f00 */
[----:B------:R-:W-:Y:S02]  /*c7b0*/  IMAD.MOV.U32 R4, RZ, RZ, R72 ;  /* 0x000000ffff047224 */ /* 0x000fe400078e0048 */
[----:B------:R-:W-:Y:S02]  /*c7c0*/  IMAD.MOV.U32 R5, RZ, RZ, R73 ;  /* 0x000000ffff057224 */ /* 0x000fe400078e0049 */
[----:B-1-3--:R-:W-:Y:S05]  /*c7d0*/  CALL.REL.NOINC `($__internal_77_$__cuda_sm20_div_rn_f64_full) ;  /* 0x0006622000007944 */ /* 0x00afea0003c00000 */
[----:B------:R-:W-:Y:S02]  /*c7e0*/  IMAD.MOV.U32 R5, RZ, RZ, R3 ;  /* 0x000000ffff057224 */ /* 0x000fe400078e0003 */
.L_x_44131:
[----:B------:R-:W-:Y:S05]  /*c7f0*/  BSYNC B2 ;  /* 0x0000000000027941 */ /* 0x000fea0003800000 */
.L_x_44130:
        /* <DEDUP_REMOVED lines=43> */
.L_x_44133:
[----:B------:R-:W-:Y:S02]  /*cab0*/  FSEL R2, RZ, 3.37028055040000000000e+12, P2 ;  /* 0x54442d18ff027808 */ /* 0x000fe40001000000 */
[----:B------:R-:W-:Y:S02]  /*cac0*/  FSEL R3, RZ, 2.1426990032196044922, P2 ;  /* 0x400921fbff037808 */ /* 0x000fe40001000000 */
.L_x_44134:
[----:B------:R-:W-:Y:S05]  /*cad0*/  BSYNC B0 ;  /* 0x0000000000007941 */ /* 0x000fea0003800000 */
.L_x_44132:
[----:B------:R0:W2:Y:S02]  /*cae0*/  DADD R64, |R64|, |R66| ;  /* 0x0000000040407229 */ /* 0x0000a40000000642 */
[----:B0-----:R-:W-:-:S04]  /*caf0*/  LOP3.LUT R67, R3, 0x80000000, R67, 0xb8, !PT ;  /* 0x8000000003437812 */ /* 0x001fc800078eb843 */
[----:B--2---:R-:W0:-:S06]  /*cb00*/  DSETP.GTU.AND P0, PT, |R64|, +INF , PT ;  /* 0x7ff000004000742a */ /* 0x004e0c0003f0c200 */
[----:B0-----:R-:W-:Y:S02]  /*cb10*/  FSEL R2, R64, R2, P0 ;  /* 0x0000000240027208 */ /* 0x001fe40000000000 */
[----:B------:R-:W-:Y:S02]  /*cb20*/  FSEL R3, R65, R67, P0 ;  /* 0x0000004341037208 */ /* 0x000fe40000000000 */
.L_x_44083:
[----:B------:R-:W-:Y:S05]  /*cb30*/  BSYNC B1 ;  /* 0x0000000000017941 */ /* 0x000fea0003800000 */
.L_x_44067:
        /* <DEDUP_REMOVED lines=53> */
.L_x_44141:
[----:B------:R-:W-:Y:S05]  /*ce90*/  BSYNC B0 ;  /* 0x0000000000007941 */ /* 0x000fea0003800000 */
.L_x_44140:
        /* <DEDUP_REMOVED lines=13> */
[----:B-1-3--:R-:W-:Y:S05]  /*cf70*/  CALL.REL.NOINC `($_ZN2at6native29vectorized_elementwise_kernelILi4EZZZNS0_50_GLOBAL__N__2680c7bb_12_PowKernel_cu_b2145a98_318424pow_tensor_tensor_kernelERNS_18TensorIteratorBaseEENKUlvE_clEvENKUlvE6_clEvEUlN3c107complexIdEES9_E_St5arrayIPcLm3EEEEviT0_T1_$__internal_trig_reduction_slowpathd) ;  /* 0x000660f000007944 */ /* 0x00afea0003c00000 */
[----:B------:R-:W-:Y:S05]  /*cf80*/  BRA `(.L_x_44144) ;  /* 0x0000002000007947 */ /* 0x000fea0003800000 */
.L_x_44143:
[----:B0-----:R0:W2:Y:S01]  /*cf90*/  DMUL R2, RZ, R8 ;  /* 0x00000008ff027228 */ /* 0x0010a20000000000 */
[----:B------:R-:W-:-:S05]  /*cfa0*/  IMAD.MOV.U32 R4, RZ, RZ, RZ ;  /* 0x000000ffff047224 */ /* 0x000fca00078e00ff */
.L_x_44144:
[----:B------:R-:W-:Y:S05]  /*cfb0*/  BSYNC B2 ;  /* 0x0000000000027941 */ /* 0x000fea0003800000 */
.L_x_44142:
        /* <DEDUP_REMOVED lines=39> */
.L_x_44146:
[----:B------:R2:W3:Y:S01]  /*d230*/  DMUL R2, RZ, R8 ;  /* 0x00000008ff027228 */ /* 0x0004e20000000000 */
[----:B------:R-:W-:-:S05]  /*d240*/  IMAD.MOV.U32 R10, RZ, RZ, RZ ;  /* 0x000000ffff0a7224 */ /* 0x000fca00078e00ff */
.L_x_44147:
[----:B------:R-:W-:Y:S05]  /*d250*/  BSYNC B2 ;  /* 0x0000000000027941 */ /* 0x000fea0003800000 */
.L_x_44145:
        /* <DEDUP_REMOVED lines=25> */
.L_x_44139:
        /* <DEDUP_REMOVED lines=38> */
.L_x_44150:
[----:B------:R-:W-:Y:S05]  /*d650*/  BSYNC B0 ;  /* 0x0000000000007941 */ /* 0x000fea0003800000 */
.L_x_44149:
        /* <DEDUP_REMOVED lines=15> */
.L_x_44152:
[----:B0-----:R0:W2:Y:S01]  /*d750*/  DMUL R2, RZ, R8 ;  /* 0x00000008ff027228 */ /* 0x0010a20000000000 */
[----:B------:R-:W-:-:S05]  /*d760*/  IMAD.MOV.U32 R4, RZ, RZ, RZ ;  /* 0x000000ffff047224 */ /* 0x000fca00078e00ff */
.L_x_44153:
[----:B------:R-:W-:Y:S05]  /*d770*/  BSYNC B2 ;  /* 0x0000000000027941 */ /* 0x000fea0003800000 */
.L_x_44151:
        /* <DEDUP_REMOVED lines=39> */
.L_x_44155:
[----:B------:R2:W3:Y:S01]  /*d9f0*/  DMUL R2, RZ, R8 ;  /* 0x00000008ff027228 */ /* 0x0004e20000000000 */
[----:B------:R-:W-:-:S05]  /*da00*/  IMAD.MOV.U32 R38, RZ, RZ, RZ ;  /* 0x000000ffff267224 */ /* 0x000fca00078e00ff */
.L_x_44156:
[----:B------:R-:W-:Y:S05]  /*da10*/  BSYNC B2 ;  /* 0x0000000000027941 */ /* 0x000fea0003800000 */
.L_x_44154:
        /* <DEDUP_REMOVED lines=39> */
.L_x_44138:
        /* <DEDUP_REMOVED lines=11> */
.L_x_44157:
[----:B------:R-:W0:-:S10]  /*dd40*/  DADD R36, R8, -R8 ;  /* 0x0000000008247229 */ /* 0x000e140000000808 */
[----:B0-----:R-:W-:Y:S02]  /*dd50*/  IMAD.MOV.U32 R38, RZ, RZ, R36 ;  /* 0x000000ffff267224 */ /* 0x001fe400078e0024 */
[----:B------:R-:W-:Y:S01]  /*dd60*/  IMAD.MOV.U32 R39, RZ, RZ, R37 ;  /* 0x000000ffff277224 */ /* 0x000fe200078e0025 */
[----:B------:R-:W-:Y:S05]  /*dd70*/  BRA `(.L_x_44148) ;  /* 0x000007c000007947 */ /* 0x000fea0003800000 */
.L_x_44137:
        /* <DEDUP_REMOVED lines=14> */
[----:B---3--:R-:W-:Y:S05]  /*de60*/  CALL.REL.NOINC `($_ZN2at6native29vectorized_elementwise_kernelILi4EZZZNS0_50_GLOBAL__N__2680c7bb_12_PowKernel_cu_b2145a98_318424pow_tensor_tensor_kernelERNS_18TensorIteratorBaseEENKUlvE_clEvENKUlvE6_clEvEUlN3c107complexIdEES9_E_St5arrayIPcLm3EEEEviT0_T1_$__internal_trig_reduction_slowpathd) ;  /* 0x0006520000007944 */ /* 0x008fea0003c00000 */
[----:B------:R-:W-:Y:S05]  /*de70*/  BRA `(.L_x_44160) ;  /* 0x0000002000007947 */ /* 0x000fea0003800000 */
.L_x_44159:
[----:B------:R0:W1:Y:S01]  /*de80*/  DMUL R2, RZ, R8 ;  /* 0x00000008ff027228 */ /* 0x0000620000000000 */
[----:B------:R-:W-:-:S05]  /*de90*/  IMAD.MOV.U32 R4, RZ, RZ, RZ ;  /* 0x000000ffff047224 */ /* 0x000fca00078e00ff */
.L_x_44160:
[----:B------:R-:W-:Y:S05]  /*dea0*/  BSYNC B2 ;  /* 0x0000000000027941 */ /* 0x000fea0003800000 */
.L_x_44158:
        /* <DEDUP_REMOVED lines=36> */
[----:B0--3--:R-:W-:Y:S05]  /*e0f0*/  CALL.REL.NOINC `($_ZN2at6native29vectorized_elementwise_kernelILi4EZZZNS0_50_GLOBAL__N__2680c7bb_12_PowKernel_cu_b2145a98_318424pow_tensor_tensor_kernelERNS_18TensorIteratorBaseEENKUlvE_clEvENKUlvE6_clEvEUlN3c107complexIdEES9_E_St5arrayIPcLm3EEEEviT0_T1_$__internal_trig_reduction_slowpathd) ;  /* 0x00064f7000007944 */ /* 0x009fea0003c00000 */
[----:B------:R-:W-:Y:S01]  /*e100*/  IMAD.MOV.U32 R38, RZ, RZ, R4 ;  /* 0x000000ffff267224 */ /* 0x000fe200078e0004 */
[----:B------:R-:W-:Y:S05]  /*e110*/  BRA `(.L_x_44163) ;  /* 0x0000002000007947 */ /* 0x000fea0003800000 */
.L_x_44162:
[----:B------:R1:W2:Y:S01]  /*e120*/  DMUL R2, RZ, R8 ;  /* 0x00000008ff027228 */ /* 0x0002a20000000000 */
[----:B------:R-:W-:-:S05]  /*e130*/  IMAD.MOV.U32 R38, RZ, RZ, RZ ;  /* 0x000000ffff267224 */ /* 0x000fca00078e00ff */
.L_x_44163:
[----:B------:R-:W-:Y:S05]  /*e140*/  BSYNC B2 ;  /* 0x0000000000027941 */ /* 0x000fea0003800000 */
.L_x_44161:
        /* <DEDUP_REMOVED lines=24> */
.L_x_44136:
        /* <DEDUP_REMOVED lines=36> */
.L_x_44165:
[----:B------:R-:W-:Y:S05]  /*e510*/  BSYNC B0 ;  /* 0x0000000000007941 */ /* 0x000fea0003800000 */
.L_x_44164:
[----:B------:R-:W-:Y:S02]  /*e520*/  IMAD.MOV.U32 R38, RZ, RZ, R8 ;  /* 0x000000ffff267224 */ /* 0x000fe400078e0008 */
[----:B------:R-:W-:Y:S02]  /*e530*/  IMAD.MOV.U32 R39, RZ, RZ, R9 ;  /* 0x000000ffff277224 */ /* 0x000fe400078e0009 */
.L_x_44148:
[----:B012---:R-:W-:Y:S05]  /*e540*/  BSYNC B1 ;  /* 0x0000000000017941 */ /* 0x007fea0003800000 */
.L_x_44135:
        /* <DEDUP_REMOVED lines=92> */
.L_x_44173:
        /* <DEDUP_REMOVED lines=21> */
.L_x_44176:
[----:B------:R-:W-:Y:S05]  /*ec60*/  BSYNC B3 ;  /* 0x0000000000037941 */ /* 0x000fea0003800000 */
.L_x_44175:
        /* <DEDUP_REMOVED lines=15> */
.L_x_44174:
[----:B------:R-:W-:Y:S05]  /*ed60*/  BSYNC B2 ;  /* 0x0000000000027941 */ /* 0x000fea0003800000 */
.L_x_44172:
        /* <DEDUP_REMOVED lines=22> */
.L_x_44178:
[----:B------:R-:W-:Y:S05]  /*eed0*/  BSYNC B2 ;  /* 0x0000000000027941 */ /* 0x000fea0003800000 */
.L_x_44177:
        /* <DEDUP_REMOVED lines=43> */
.L_x_44180:
[----:B------:R-:W-:-:S04]  /*f190*/  ISETP.GE.AND P0, PT, R61, RZ, PT ;  /* 0x000000ff3d00720c */ /* 0x000fc80003f06270 */
[----:B------:R-:W-:Y:S02]  /*f1a0*/  FSEL R2, RZ, 3.37028055040000000000e+12, P0 ;  /* 0x54442d18ff027808 */ /* 0x000fe40000000000 */
[----:B------:R-:W-:Y:S02]  /*f1b0*/  FSEL R3, RZ, 2.1426990032196044922, P0 ;  /* 0x400921fbff037808 */ /* 0x000fe40000000000 */
.L_x_44181:
[----:B------:R-:W-:Y:S05]  /*f1c0*/  BSYNC B0 ;  /* 0x0000000000007941 */ /* 0x000fea0003800000 */
.L_x_44179:
[----:B------:R0:W4:Y:S02]  /*f1d0*/  DADD R60, |R60|, |R62| ;  /* 0x000000003c3c7229 */ /* 0x000124000000063e */
[----:B0-----:R-:W-:Y:S02]  /*f1e0*/  LOP3.LUT R63, R3, 0x80000000, R63, 0xb8, !PT ;  /* 0x80000000033f7812 */ /* 0x001fe400078eb83f */
[----:B-12---:R-:W-:-:S04]  /*f1f0*/  DMUL R10, R10, 0.5 ;  /* 0x3fe000000a0a7828 */ /* 0x006fc80000000000 */
[----:B----4-:R-:W0:-:S06]  /*f200*/  DSETP.GTU.AND P0, PT, |R60|, +INF , PT ;  /* 0x7ff000003c00742a */ /* 0x010e0c0003f0c200 */
[----:B0-----:R-:W-:Y:S02]  /*f210*/  FSEL R2, R60, R2, P0 ;  /* 0x000000023c027208 */ /* 0x001fe40000000000 */
[----:B------:R-:W-:Y:S01]  /*f220*/  FSEL R3, R61, R63, P0 ;  /* 0x0000003f3d037208 */ /* 0x000fe20000000000 */
[----:B------:R-:W-:Y:S05]  /*f230*/  BRA `(.L_x_44182) ;  /* 0x00004a7000007947 */ /* 0x000fea0003800000 */
.L_x_44171:
        /* <DEDUP_REMOVED lines=77> */
.L_x_44185:
[----:B------:R-:W-:Y:S05]  /*f710*/  BSYNC B0 ;  /* 0x0000000000007941 */ /* 0x000fea0003800000 */
.L_x_44184:
        /* <DEDUP_REMOVED lines=9> */
.L_x_44187:
[----:B------:R-:W-:Y:S05]  /*f7b0*/  BSYNC B2 ;  /* 0x0000000000027941 */ /* 0x000fea0003800000 */
.L_x_44186:
        /* <DEDUP_REMOVED lines=43> */
.L_x_44189:
[----:B------:R-:W-:-:S04]  /*fa70*/  ISETP.GE.AND P0, PT, R61, RZ, PT ;  /* 0x000000ff3d00720c */ /* 0x000fc80003f06270 */
[----:B0-----:R-:W-:Y:S02]  /*fa80*/  FSEL R2, RZ, 3.37028055040000000000e+12, P0 ;  /* 0x54442d18ff027808 */ /* 0x001fe40000000000 */
[----:B------:R-:W-:Y:S02]  /*fa90*/  FSEL R3, RZ, 2.1426990032196044922, P0 ;  /* 0x400921fbff037808 */ /* 0x000fe40000000000 */
.L_x_44190:
[----:B------:R-:W-:Y:S05]  /*faa0*/  BSYNC B0 ;  /* 0x0000000000007941 */ /* 0x000fea0003800000 */
.L_x_44188:
[----:B------:R0:W2:Y:S02]  /*fab0*/  DADD R60, |R60|, |R62| ;  /* 0x000000003c3c7229 */ /* 0x0000a4000000063e */
[----:B0-----:R-:W-:Y:S02]  /*fac0*/  LOP3.LUT R63, R3, 0x80000000, R63, 0xb8, !PT ;  /* 0x80000000033f7812 */ /* 0x001fe400078eb83f */
[----:B-1----:R-:W-:-:S04]  /*fad0*/  DMUL R10, R10, 0.5 ;  /* 0x3fe000000a0a7828 */ /* 0x002fc80000000000 */
[----:B--2---:R-:W0:-:S06]  /*fae0*/  DSETP.GTU.AND P0, PT, |R60|, +INF , PT ;  /* 0x7ff000003c00742a */ /* 0x004e0c0003f0c200 */
[----:B0-----:R-:W-:Y:S02]  /*faf0*/  FSEL R2, R60, R2, P0 ;  /* 0x000000023c027208 */ /* 0x001fe40000000000 */
[----:B------:R-:W-:Y:S01]  /*fb00*/  FSEL R3, R61, R63, P0 ;  /* 0x0000003f3d037208 */ /* 0x000fe20000000000 */
[----:B------:R-:W-:Y:S05]  /*fb10*/  BRA `(.L_x_44182) ;  /* 0x0000419000007947 */ /* 0x000fea0003800000 */
.L_x_44183:
        /* <DEDUP_REMOVED lines=27> */
.L_x_44192:
        /* <DEDUP_REMOVED lines=75> */
.L_x_44191:
        /* <DEDUP_REMOVED lines=79> */
.L_x_44194:
        /* <DEDUP_REMOVED lines=23> */
.L_x_44197:
[----:B------:R-:W-:Y:S05]  /*107e0*/  BSYNC B3 ;  /* 0x0000000000037941 */ /* 0x000fea0003800000 */
.L_x_44196:
        /* <DEDUP_REMOVED lines=15> */
.L_x_44195:
[----:B------:R-:W-:Y:S05]  /*108e0*/  BSYNC B2 ;  /* 0x0000000000027941 */ /* 0x000fea0003800000 */
.L_x_44193:
        /* <DEDUP_REMOVED lines=22> */
.L_x_44199:
[----:B------:R-:W-:Y:S05]  /*10a50*/  BSYNC B2 ;  /* 0x0000000000027941 */ /* 0x000fea0003800000 */
.L_x_44198:
        /* <DEDUP_REMOVED lines=43> */
.L_x_44201:
[----:B------:R-:W-:-:S04]  /*10d10*/  ISETP.GE.AND P0, PT, R61, RZ, PT ;  /* 0x000000ff3d00720c */ /* 0x000fc80003f06270 */
[----:B------:R-:W-:Y:S02]  /*10d20*/  FSEL R2, RZ, 3.37028055040000000000e+12, P0 ;  /* 0x54442d18ff027808 */ /* 0x000fe40000000000 */
[----:B------:R-:W-:Y:S02]  /*10d30*/  FSEL R3, RZ, 2.1426990032196044922, P0 ;  /* 0x400921fbff037808 */ /* 0x000fe40000000000 */
.L_x_44202:
[----:B------:R-:W-:Y:S05]  /*10d40*/  BSYNC B0 ;  /* 0x0000000000007941 */ /* 0x000fea0003800000 */
.L_x_44200:
[----:B------:R0:W3:Y:S02]  /*10d50*/  DADD R60, |R60|, |R62| ;  /* 0x000000003c3c7229 */ /* 0x0000e4000000063e */
[----:B0-----:R-:W-:Y:S02]  /*10d60*/  LOP3.LUT R63, R3, 0x80000000, R63, 0xb8, !PT ;  /* 0x80000000033f7812 */ /* 0x001fe400078eb83f */
[----:B-12---:R-:W-:-:S04]  /*10d70*/  DMUL R10, R10, 0.5 ;  /* 0x3fe000000a0a7828 */ /* 0x006fc80000000000 */
[----:B---3--:R-:W0:-:S06]  /*10d80*/  DSETP.GTU.AND P0, PT, |R60|, +INF , PT ;  /* 0x7ff000003c00742a */ /* 0x008e0c0003f0c200 */
[----:B0-----:R-:W-:Y:S02]  /*10d90*/  FSEL R2, R60, R2, P0 ;  /* 0x000000023c027208 */ /* 0x001fe40000000000 */
[----:B------:R-:W-:Y:S01]  /*10da0*/  FSEL R3, R61, R63, P0 ;  /* 0x0000003f3d037208 */ /* 0x000fe20000000000 */
[----:B------:R-:W-:Y:S05]  /*10db0*/  BRA `(.L_x_44182) ;  /* 0x00002ef000007947 */ /* 0x000fea0003800000 */
.L_x_44170:
        /* <DEDUP_REMOVED lines=111> */
.L_x_44204:
[----:B------:R-:W-:Y:S05]  /*114b0*/  BSYNC B0 ;  /* 0x0000000000007941 */ /* 0x000fea0003800000 */
.L_x_44203:
        /* <DEDUP_REMOVED lines=9> */
.L_x_44206:
[----:B------:R-:W-:Y:S05]  /*11550*/  BSYNC B2 ;  /* 0x0000000000027941 */ /* 0x000fea0003800000 */
.L_x_44205:
        /* <DEDUP_REMOVED lines=43> */
.L_x_44208:
[----:B------:R-:W-:-:S04]  /*11810*/  ISETP.GE.AND P0, PT, R61, RZ, PT ;  /* 0x000000ff3d00720c */ /* 0x000fc80003f06270 */
[----:B0-----:R-:W-:Y:S02]  /*11820*/  FSEL R2, RZ, 3.37028055040000000000e+12, P0 ;  /* 0x54442d18ff027808 */ /* 0x001fe40000000000 */
[----:B------:R-:W-:Y:S02]  /*11830*/  FSEL R3, RZ, 2.1426990032196044922, P0 ;  /* 0x400921fbff037808 */ /* 0x000fe40000000000 */
.L_x_44209:
[----:B------:R-:W-:Y:S05]  /*11840*/  BSYNC B0 ;  /* 0x0000000000007941 */ /* 0x000fea0003800000 */
.L_x_44207:
[----:B------:R0:W2:Y:S02]  /*11850*/  DADD R60, |R60|, |R62| ;  /* 0x000000003c3c7229 */ /* 0x0000a4000000063e */
[----:B0-----:R-:W-:-:S04]  /*11860*/  LOP3.LUT R63, R3, 0x80000000, R63, 0xb8, !PT ;  /* 0x80000000033f7812 */ /* 0x001fc800078eb83f */
[----:B--2---:R-:W0:-:S06]  /*11870*/  DSETP.GTU.AND P0, PT, |R60|, +INF , PT ;  /* 0x7ff000003c00742a */ /* 0x004e0c0003f0c200 */
[----:B0-----:R-:W-:Y:S02]  /*11880*/  FSEL R2, R60, R2, P0 ;  /* 0x000000023c027208 */ /* 0x001fe40000000000 */
[----:B------:R-:W-:Y:S01]  /*11890*/  FSEL R3, R61, R63, P0 ;  /* 0x0000003f3d037208 */ /* 0x000fe20000000000 */
[----:B------:R-:W-:Y:S05]  /*118a0*/  BRA `(.L_x_44182) ;  /* 0x0000240000007947 */ /* 0x000fea0003800000 */
.L_x_44169:
        /* <DEDUP_REMOVED lines=70> */
.L_x_44212:
        /* <DEDUP_REMOVED lines=21> */
.L_x_44215:
[----:B------:R-:W-:Y:S05]  /*11e60*/  BSYNC B3 ;  /* 0x0000000000037941 */ /* 0x000fea0003800000 */
.L_x_44214:
        /* <DEDUP_REMOVED lines=15> */
.L_x_44213:
[----:B------:R-:W-:Y:S05]  /*11f60*/  BSYNC B2 ;  /* 0x0000000000027941 */ /* 0x000fea0003800000 */
.L_x_44211:
        /* <DEDUP_REMOVED lines=44> */
.L_x_44210:
        /* <DEDUP_REMOVED lines=46> */
.L_x_44168:
        /* <DEDUP_REMOVED lines=24> */
.L_x_44217:
[----:B------:R-:W-:Y:S05]  /*12690*/  BSYNC B2 ;  /* 0x0000000000027941 */ /* 0x000fea0003800000 */
.L_x_44216:
        /* <DEDUP_REMOVED lines=25> */
.L_x_44219:
[----:B------:R-:W-:Y:S05]  /*12830*/  BSYNC B2 ;  /* 0x0000000000027941 */ /* 0x000fea0003800000 */
.L_x_44218:
        /* <DEDUP_REMOVED lines=112> */
.L_x_44221:
[----:B------:R-:W-:Y:S05]  /*12f40*/  BSYNC B0 ;  /* 0x0000000000007941 */ /* 0x000fea0003800000 */
.L_x_44220:
        /* <DEDUP_REMOVED lines=9> */
.L_x_44223:
[----:B------:R-:W-:Y:S05]  /*12fe0*/  BSYNC B2 ;  /* 0x0000000000027941 */ /* 0x000fea0003800000 */
.L_x_44222:
        /* <DEDUP_REMOVED lines=43> */
.L_x_44225:
[----:B------:R-:W-:-:S04]  /*132a0*/  ISETP.GE.AND P0, PT, R61, RZ, PT ;  /* 0x000000ff3d00720c */ /* 0x000fc80003f06270 */
[----:B0-----:R-:W-:Y:S02]  /*132b0*/  FSEL R2, RZ, 3.37028055040000000000e+12, P0 ;  /* 0x54442d18ff027808 */ /* 0x001fe40000000000 */
[----:B------:R-:W-:Y:S02]  /*132c0*/  FSEL R3, RZ, 2.1426990032196044922, P0 ;  /* 0x400921fbff037808 */ /* 0x000fe40000000000 */
.L_x_44226:
[----:B------:R-:W-:Y:S05]  /*132d0*/  BSYNC B0 ;  /* 0x0000000000007941 */ /* 0x000fea0003800000 */
.L_x_44224:
[----:B------:R0:W4:Y:S02]  /*132e0*/  DADD R60, |R60|, |R62| ;  /* 0x000000003c3c7229 */ /* 0x000124000000063e */
[----:B0-----:R-:W-:Y:S02]  /*132f0*/  LOP3.LUT R63, R3, 0x80000000, R63, 0xb8, !PT ;  /* 0x80000000033f7812 */ /* 0x001fe400078eb83f */
[----:B--2---:R-:W-:-:S04]  /*13300*/  DADD R10, R10, 1 ;  /* 0x3ff000000a0a7429 */ /* 0x004fc80000000000 */
[----:B----4-:R-:W0:-:S06]  /*13310*/  DSETP.GTU.AND P0, PT, |R60|, +INF , PT ;  /* 0x7ff000003c00742a */ /* 0x010e0c0003f0c200 */
[----:B0-----:R-:W-:Y:S02]  /*13320*/  FSEL R2, R60, R2, P0 ;  /* 0x000000023c027208 */ /* 0x001fe40000000000 */
[----:B------:R-:W-:Y:S01]  /*13330*/  FSEL R3, R61, R63, P0 ;  /* 0x0000003f3d037208 */ /* 0x000fe20000000000 */
[----:B------:R-:W-:Y:S05]  /*13340*/  BRA `(.L_x_44182) ;  /* 0x0000096000007947 */ /* 0x000fea0003800000 */
.L_x_44167:
        /* <DEDUP_REMOVED lines=89> */
.L_x_44228:
[----:B------:R-:W-:Y:S05]  /*138e0*/  BSYNC B0 ;  /* 0x0000000000007941 */ /* 0x000fea0003800000 */
.L_x_44227:
        /* <DEDUP_REMOVED lines=8> */
.L_x_44230:
[----:B------:R-:W-:Y:S05]  /*13970*/  BSYNC B2 ;  /* 0x0000000000027941 */ /* 0x000fea0003800000 */
.L_x_44229:
        /* <DEDUP_REMOVED lines=43> */
.L_x_44232:
[----:B------:R-:W-:Y:S02]  /*13c30*/  FSEL R2, RZ, 3.37028055040000000000e+12, P2 ;  /* 0x54442d18ff027808 */ /* 0x000fe40001000000 */
[----:B------:R-:W-:Y:S02]  /*13c40*/  FSEL R3, RZ, 2.1426990032196044922, P2 ;  /* 0x400921fbff037808 */ /* 0x000fe40001000000 */
.L_x_44233:
[----:B------:R-:W-:Y:S05]  /*13c50*/  BSYNC B0 ;  /* 0x0000000000007941 */ /* 0x000fea0003800000 */
.L_x_44231:
[----:B------:R0:W2:Y:S02]  /*13c60*/  DADD R60, |R60|, |R62| ;  /* 0x000000003c3c7229 */ /* 0x0000a4000000063e */
[----:B0-----:R-:W-:-:S04]  /*13c70*/  LOP3.LUT R63, R3, 0x80000000, R63, 0xb8, !PT ;  /* 0x80000000033f7812 */ /* 0x001fc800078eb83f */
[----:B--2---:R-:W0:-:S06]  /*13c80*/  DSETP.GTU.AND P0, PT, |R60|, +INF , PT ;  /* 0x7ff000003c00742a */ /* 0x004e0c0003f0c200 */
[----:B0-----:R-:W-:Y:S02]  /*13c90*/  FSEL R2, R60, R2, P0 ;  /* 0x000000023c027208 */ /* 0x001fe40000000000 */
[----:B------:R-:W-:Y:S02]  /*13ca0*/  FSEL R3, R61, R63, P0 ;  /* 0x0000003f3d037208 */ /* 0x000fe40000000000 */
.L_x_44182:
[----:B------:R-:W-:Y:S05]  /*13cb0*/  BSYNC B1 ;  /* 0x0000000000017941 */ /* 0x000fea0003800000 */
.L_x_44166:
        /* <DEDUP_REMOVED lines=53> */
.L_x_44240:
[----:B------:R-:W-:Y:S05]  /*14010*/  BSYNC B0 ;  /* 0x0000000000007941 */ /* 0x000fea0003800000 */
.L_x_44239:
        /* <DEDUP_REMOVED lines=15> */
.L_x_44242:
[----:B0-----:R0:W2:Y:S01]  /*14110*/  DMUL R2, RZ, R8 ;  /* 0x00000008ff027228 */ /* 0x0010a20000000000 */
[----:B------:R-:W-:-:S05]  /*14120*/  IMAD.MOV.U32 R4, RZ, RZ, RZ ;  /* 0x000000ffff047224 */ /* 0x000fca00078e00ff */
.L_x_44243:
[----:B------:R-:W-:Y:S05]  /*14130*/  BSYNC B2 ;  /* 0x0000000000027941 */ /* 0x000fea0003800000 */
.L_x_44241:
        /* <DEDUP_REMOVED lines=39> */
.L_x_44245:
[----:B------:R2:W3:Y:S01]  /*143b0*/  DMUL R2, RZ, R8 ;  /* 0x00000008ff027228 */ /* 0x0004e20000000000 */
[----:B------:R-:W-:-:S05]  /*143c0*/  IMAD.MOV.U32 R72, RZ, RZ, RZ ;  /* 0x000000ffff487224 */ /* 0x000fca00078e00ff */
.L_x_44246:
[----:B------:R-:W-:Y:S05]  /*143d0*/  BSYNC B2 ;  /* 0x0000000000027941 */ /* 0x000fea0003800000 */
.L_x_44244:
        /* <DEDUP_REMOVED lines=25> */
.L_x_44238:
        /* <DEDUP_REMOVED lines=38> */
.L_x_44249:
[----:B------:R-:W-:Y:S05]  /*147d0*/  BSYNC B0 ;  /* 0x0000000000007941 */ /* 0x000fea0003800000 */
.L_x_44248:
        /* <DEDUP_REMOVED lines=15> */
.L_x_44251:
[----:B0-----:R0:W2:Y:S01]  /*148d0*/  DMUL R2, RZ, R8 ;  /* 0x00000008ff027228 */ /* 0x0010a20000000000 */
[----:B------:R-:W-:-:S05]  /*148e0*/  IMAD.MOV.U32 R4, RZ, RZ, RZ ;  /* 0x000000ffff047224 */ /* 0x000fca00078e00ff */
.L_x_44252:
[----:B------:R-:W-:Y:S05]  /*148f0*/  BSYNC B2 ;  /* 0x0000000000027941 */ /* 0x000fea0003800000 */
.L_x_44250:
        /* <DEDUP_REMOVED lines=39> */
.L_x_44254:
[----:B------:R2:W3:Y:S01]  /*14b70*/  DMUL R2, RZ, R8 ;  /* 0x00000008ff027228 */ /* 0x0004e20000000000 */
[----:B------:R-:W-:-:S05]  /*14b80*/  IMAD.MOV.U32 R34, RZ, RZ, RZ ;  /* 0x000000ffff227224 */ /* 0x000fca00078e00ff */
.L_x_44255:
[----:B------:R-:W-:Y:S05]  /*14b90*/  BSYNC B2 ;  /* 0x0000000000027941 */ /* 0x000fea0003800000 */
.L_x_44253:
        /* <DEDUP_REMOVED lines=39> */
.L_x_44237:
        /* <DEDUP_REMOVED lines=11> */
.L_x_44256:
[----:B------:R-:W0:-:S10]  /*14ec0*/  DADD R32, R8, -R8 ;  /* 0x0000000008207229 */ /* 0x000e140000000808 */
[----:B0-----:R-:W-:Y:S02]  /*14ed0*/  IMAD.MOV.U32 R34, RZ, RZ, R32 ;  /* 0x000000ffff227224 */ /* 0x001fe400078e0020 */
[----:B------:R-:W-:Y:S01]  /*14ee0*/  IMAD.MOV.U32 R35, RZ, RZ, R33 ;  /* 0x000000ffff237224 */ /* 0x000fe200078e0021 */
[----:B------:R-:W-:Y:S05]  /*14ef0*/  BRA `(.L_x_44247) ;  /* 0x000007c000007947 */ /* 0x000fea0003800000 */
.L_x_44236:
        /* <DEDUP_REMOVED lines=16> */
.L_x_44258:
[----:B------:R0:W1:Y:S01]  /*15000*/  DMUL R2, RZ, R8 ;  /* 0x00000008ff027228 */ /* 0x0000620000000000 */
[----:B------:R-:W-:-:S05]  /*15010*/  IMAD.MOV.U32 R4, RZ, RZ, RZ ;  /* 0x000000ffff047224 */ /* 0x000fca00078e00ff */
.L_x_44259:
[----:B------:R-:W-:Y:S05]  /*15020*/  BSYNC B2 ;  /* 0x0000000000027941 */ /* 0x000fea0003800000 */
.L_x_44257:
        /* <DEDUP_REMOVED lines=39> */
.L_x_44261:
[----:B------:R1:W2:Y:S01]  /*152a0*/  DMUL R2, RZ, R8 ;  /* 0x00000008ff027228 */ /* 0x0002a20000000000 */
[----:B------:R-:W-:-:S05]  /*152b0*/  IMAD.MOV.U32 R34, RZ, RZ, RZ ;  /* 0x000000ffff227224 */ /* 0x000fca00078e00ff */
.L_x_44262:
[----:B------:R-:W-:Y:S05]  /*152c0*/  BSYNC B2 ;  /* 0x0000000000027941 */ /* 0x000fea0003800000 */
.L_x_44260:
        /* <DEDUP_REMOVED lines=24> */
.L_x_44235:
        /* <DEDUP_REMOVED lines=36> */
.L_x_44264:
[----:B------:R-:W-:Y:S05]  /*15690*/  BSYNC B0 ;  /* 0x0000000000007941 */ /* 0x000fea0003800000 */
.L_x_44263:
[----:B------:R-:W-:Y:S02]  /*156a0*/  IMAD.MOV.U32 R34, RZ, RZ, R8 ;  /* 0x000000ffff227224 */ /* 0x000fe400078e0008 */
[----:B------:R-:W-:Y:S02]  /*156b0*/  IMAD.MOV.U32 R35, RZ, RZ, R9 ;  /* 0x000000ffff237224 */ /* 0x000fe400078e0009 */
.L_x_44247:
[----:B012---:R-:W-:Y:S05]  /*156c0*/  BSYNC B1 ;  /* 0x0000000000017941 */ /* 0x007fea0003800000 */
.L_x_44234:
        /* <DEDUP_REMOVED lines=92> */
.L_x_44272:
        /* <DEDUP_REMOVED lines=21> */
.L_x_44275:
[----:B------:R-:W-:Y:S05]  /*15de0*/  BSYNC B3 ;  /* 0x0000000000037941 */ /* 0x000fea0003800000 */
.L_x_44274:
        /* <DEDUP_REMOVED lines=15> */
.L_x_44273:
[----:B------:R-:W-:Y:S05]  /*15ee0*/  BSYNC B2 ;  /* 0x0000000000027941 */ /* 0x000fea0003800000 */
.L_x_44271:
        /* <DEDUP_REMOVED lines=22> */
.L_x_44277:
[----:B------:R-:W-:Y:S05]  /*16050*/  BSYNC B2 ;  /* 0x0000000000027941 */ /* 0x000fea0003800000 */
.L_x_44276:
        /* <DEDUP_REMOVED lines=43> */
.L_x_44279:
[----:B------:R-:W-:-:S04]  /*16310*/  ISETP.GE.AND P0, PT, R57, RZ, PT ;  /* 0x000000ff3900720c */ /* 0x000fc80003f06270 */
[----:B------:R-:W-:Y:S02]  /*16320*/  FSEL R2, RZ, 3.37028055040000000000e+12, P0 ;  /* 0x54442d18ff027808 */ /* 0x000fe40000000000 */
[----:B------:R-:W-:Y:S02]  /*16330*/  FSEL R3, RZ, 2.1426990032196044922, P0 ;  /* 0x400921fbff037808 */ /* 0x000fe40000000000 */
.L_x_44280:
[----:B------:R-:W-:Y:S05]  /*16340*/  BSYNC B0 ;  /* 0x0000000000007941 */ /* 0x000fea0003800000 */
.L_x_44278:
[----:B------:R0:W4:Y:S02]  /*16350*/  DADD R56, |R56|, |R58| ;  /* 0x0000000038387229 */ /* 0x000124000000063a */
[----:B0-----:R-:W-:Y:S02]  /*16360*/  LOP3.LUT R59, R3, 0x80000000, R59, 0xb8, !PT ;  /* 0x80000000033b7812 */ /* 0x001fe400078eb83b */
[----:B-12---:R-:W-:-:S04]  /*16370*/  DMUL R10, R10, 0.5 ;  /* 0x3fe000000a0a7828 */ /* 0x006fc80000000000 */
[----:B----4-:R-:W0:-:S06]  /*16380*/  DSETP.GTU.AND P0, PT, |R56|, +INF , PT ;  /* 0x7ff000003800742a */ /* 0x010e0c0003f0c200 */
[----:B0-----:R-:W-:Y:S02]  /*16390*/  FSEL R2, R56, R2, P0 ;  /* 0x0000000238027208 */ /* 0x001fe40000000000 */
[----:B------:R-:W-:Y:S01]  /*163a0*/  FSEL R3, R57, R59, P0 ;  /* 0x0000003b39037208 */ /* 0x000fe20000000000 */
[----:B------:R-:W-:Y:S05]  /*163b0*/  BRA `(.L_x_44281) ;  /* 0x00004a8000007947 */ /* 0x000fea0003800000 */
.L_x_44270:
        /* <DEDUP_REMOVED lines=77> */
.L_x_44284:
[----:B------:R-:W-:Y:S05]  /*16890*/  BSYNC B0 ;  /* 0x0000000000007941 */ /* 0x000fea0003800000 */
.L_x_44283:
        /* <DEDUP_REMOVED lines=9> */
.L_x_44286:
[----:B------:R-:W-:Y:S05]  /*16930*/  BSYNC B2 ;  /* 0x0000000000027941 */ /* 0x000fea0003800000 */
.L_x_44285:
        /* <DEDUP_REMOVED lines=43> */
.L_x_44288:
[----:B------:R-:W-:-:S04]  /*16bf0*/  ISETP.GE.AND P0, PT, R57, RZ, PT ;  /* 0x000000ff3900720c */ /* 0x000fc80003f06270 */
[----:B0-----:R-:W-:Y:S02]  /*16c00*/  FSEL R2, RZ, 3.37028055040000000000e+12, P0 ;  /* 0x54442d18ff027808 */ /* 0x001fe40000000000 */
[----:B------:R-:W-:Y:S02]  /*16c10*/  FSEL R3, RZ, 2.1426990032196044922, P0 ;  /* 0x400921fbff037808 */ /* 0x000fe40000000000 */
.L_x_44289:
[----:B------:R-:W-:Y:S05]  /*16c20*/  BSYNC B0 ;  /* 0x0000000000007941 */ /* 0x000fea0003800000 */
.L_x_44287:
[----:B------:R0:W2:Y:S02]  /*16c30*/  DADD R56, |R56|, |R58| ;  /* 0x0000000038387229 */ /* 0x0000a4000000063a */
[----:B0-----:R-:W-:Y:S02]  /*16c40*/  LOP3.LUT R59, R3, 0x80000000, R59, 0xb8, !PT ;  /* 0x80000000033b7812 */ /* 0x001fe400078eb83b */
[----:B-1----:R-:W-:-:S04]  /*16c50*/  DMUL R10, R10, 0.5 ;  /* 0x3fe000000a0a7828 */ /* 0x002fc80000000000 */
[----:B--2---:R-:W0:-:S06]  /*16c60*/  DSETP.GTU.AND P0, PT, |R56|, +INF , PT ;  /* 0x7ff000003800742a */ /* 0x004e0c0003f0c200 */
[----:B0-----:R-:W-:Y:S02]  /*16c70*/  FSEL R2, R56, R2, P0 ;  /* 0x0000000238027208 */ /* 0x001fe40000000000 */
[----:B------:R-:W-:Y:S01]  /*16c80*/  FSEL R3, R57, R59, P0 ;  /* 0x0000003b39037208 */ /* 0x000fe20000000000 */
[----:B------:R-:W-:Y:S05]  /*16c90*/  BRA `(.L_x_44281) ;  /* 0x000041a000007947 */ /* 0x000fea0003800000 */
.L_x_44282:
        /* <DEDUP_REMOVED lines=12> */
[----:B------:R-:W-:-:S04]  /*16d60*/  DMUL R74, R6, R6 ;  /* 0x00000006064a7228 */ /* 0x000fc80000000000 */
[----:B------:R-:W0:-:S04]  /*16d70*/  DADD R72, R6, R6 ;  /* 0x0000000006487229 */ /* 0x000e080000000006 */
        /* <DEDUP_REMOVED lines=10> */
[----:B----4-:R1:W4:-:S04]  /*16e20*/  DMUL R66, R82, R72 ;  /* 0x0000004852427228 */ /* 0x0103080000000000 */
[----:B------:R1:W0:-:S04]  /*16e30*/  DMUL R2, R64, R64 ;  /* 0x0000004040027228 */ /* 0x0002080000000000 */
[----:B-----5:R1:W0:-:S04]  /*16e40*/  DMUL R72, R82, R86 ;  /* 0x0000005652487228 */ /* 0x0202080000000000 */
[----:B--234-:R1:W0:-:S04]  /*16e50*/  DMUL R64, R82, R82 ;  /* 0x0000005252407228 */ /* 0x01c2080000000000 */
.L_x_44291:
        /* <DEDUP_REMOVED lines=75> */
.L_x_44290:
        /* <DEDUP_REMOVED lines=79> */
.L_x_44293:
        /* <DEDUP_REMOVED lines=23> */
.L_x_44296:
[----:B------:R-:W-:Y:S05]  /*17970*/  BSYNC B3 ;  /* 0x0000000000037941 */ /* 0x000fea0003800000 */
.L_x_44295:
        /* <DEDUP_REMOVED lines=15> */
.L_x_44294:
[----:B------:R-:W-:Y:S05]  /*17a70*/  BSYNC B2 ;  /* 0x0000000000027941 */ /* 0x000fea0003800000 */
.L_x_44292:
        /* <DEDUP_REMOVED lines=22> */
.L_x_44298:
[----:B------:R-:W-:Y:S05]  /*17be0*/  BSYNC B2 ;  /* 0x0000000000027941 */ /* 0x000fea0003800000 */
.L_x_44297:
        /* <DEDUP_REMOVED lines=43> */
.L_x_44300:
[----:B------:R-:W-:-:S04]  /*17ea0*/  ISETP.GE.AND P0, PT, R57, RZ, PT ;  /* 0x000000ff3900720c */ /* 0x000fc80003f06270 */
[----:B------:R-:W-:Y:S02]  /*17eb0*/  FSEL R2, RZ, 3.37028055040000000000e+12, P0 ;  /* 0x54442d18ff027808 */ /* 0x000fe40000000000 */
[----:B------:R-:W-:Y:S02]  /*17ec0*/  FSEL R3, RZ, 2.1426990032196044922, P0 ;  /* 0x400921fbff037808 */ /* 0x000fe40000000000 */
.L_x_44301:
[----:B------:R-:W-:Y:S05]  /*17ed0*/  BSYNC B0 ;  /* 0x0000000000007941 */ /* 0x000fea0003800000 */
.L_x_44299:
[----:B------:R0:W3:Y:S02]  /*17ee0*/  DADD R56, |R56|, |R58| ;  /* 0x0000000038387229 */ /* 0x0000e4000000063a */
[----:B0-----:R-:W-:Y:S02]  /*17ef0*/  LOP3.LUT R59, R3, 0x80000000, R59, 0xb8, !PT ;  /* 0x80000000033b7812 */ /* 0x001fe400078eb83b */
[----:B-12---:R-:W-:-:S04]  /*17f00*/  DMUL R10, R10, 0.5 ;  /* 0x3fe000000a0a7828 */ /* 0x006fc80000000000 */
[----:B---3--:R-:W0:-:S06]  /*17f10*/  DSETP.GTU.AND P0, PT, |R56|, +INF , PT ;  /* 0x7ff000003800742a */ /* 0x008e0c0003f0c200 */
[----:B0-----:R-:W-:Y:S02]  /*17f20*/  FSEL R2, R56, R2, P0 ;  /* 0x0000000238027208 */ /* 0x001fe40000000000 */
[----:B------:R-:W-:Y:S01]  /*17f30*/  FSEL R3, R57, R59, P0 ;  /* 0x0000003b39037208 */ /* 0x000fe20000000000 */
[----:B------:R-:W-:Y:S05]  /*17f40*/  BRA `(.L_x_44281) ;  /* 0x00002ef000007947 */ /* 0x000fea0003800000 */
.L_x_44269:
        /* <DEDUP_REMOVED lines=111> */
.L_x_44303:
[----:B------:R-:W-:Y:S05]  /*18640*/  BSYNC B0 ;  /* 0x0000000000007941 */ /* 0x000fea0003800000 */
.L_x_44302:
        /* <DEDUP_REMOVED lines=9> */
.L_x_44305:
[----:B------:R-:W-:Y:S05]  /*186e0*/  BSYNC B2 ;  /* 0x0000000000027941 */ /* 0x000fea0003800000 */
.L_x_44304:
        /* <DEDUP_REMOVED lines=43> */
.L_x_44307:
[----:B------:R-:W-:-:S04]  /*189a0*/  ISETP.GE.AND P0, PT, R57, RZ, PT ;  /* 0x000000ff3900720c */ /* 0x000fc80003f06270 */
[----:B0-----:R-:W-:Y:S02]  /*189b0*/  FSEL R2, RZ, 3.37028055040000000000e+12, P0 ;  /* 0x54442d18ff027808 */ /* 0x001fe40000000000 */
[----:B------:R-:W-:Y:S02]  /*189c0*/  FSEL R3, RZ, 2.1426990032196044922, P0 ;  /* 0x400921fbff037808 */ /* 0x000fe40000000000 */
.L_x_44308:
[----:B------:R-:W-:Y:S05]  /*189d0*/  BSYNC B0 ;  /* 0x0000000000007941 */ /* 0x000fea0003800000 */
.L_x_44306:
[----:B------:R0:W2:Y:S02]  /*189e0*/  DADD R56, |R56|, |R58| ;  /* 0x0000000038387229 */ /* 0x0000a4000000063a */
[----:B0-----:R-:W-:-:S04]  /*189f0*/  LOP3.LUT R59, R3, 0x80000000, R59, 0xb8, !PT ;  /* 0x80000000033b7812 */ /* 0x001fc800078eb83b */
[----:B--2---:R-:W0:-:S06]  /*18a00*/  DSETP.GTU.AND P0, PT, |R56|, +INF , PT ;  /* 0x7ff000003800742a */ /* 0x004e0c0003f0c200 */
[----:B0-----:R-:W-:Y:S02]  /*18a10*/  FSEL R2, R56, R2, P0 ;  /* 0x0000000238027208 */ /* 0x001fe40000000000 */
[----:B------:R-:W-:Y:S01]  /*18a20*/  FSEL R3, R57, R59, P0 ;  /* 0x0000003b39037208 */ /* 0x000fe20000000000 */
[----:B------:R-:W-:Y:S05]  /*18a30*/  BRA `(.L_x_44281) ;  /* 0x0000240000007947 */ /* 0x000fea0003800000 */
.L_x_44268:
        /* <DEDUP_REMOVED lines=70> */
.L_x_44311:
        /* <DEDUP_REMOVED lines=21> */
.L_x_44314:
[----:B------:R-:W-:Y:S05]  /*18ff0*/  BSYNC B3 ;  /* 0x0000000000037941 */ /* 0x000fea0003800000 */
.L_x_44313:
        /* <DEDUP_REMOVED lines=15> */
.L_x_44312:
[----:B------:R-:W-:Y:S05]  /*190f0*/  BSYNC B2 ;  /* 0x0000000000027941 */ /* 0x000fea0003800000 */
.L_x_44310:
        /* <DEDUP_REMOVED lines=44> */
.L_x_44309:
        /* <DEDUP_REMOVED lines=46> */
.L_x_44267:
        /* <DEDUP_REMOVED lines=24> */
.L_x_44316:
[----:B------:R-:W-:Y:S05]  /*19820*/  BSYNC B2 ;  /* 0x0000000000027941 */ /* 0x000fea0003800000 */
.L_x_44315:
        /* <DEDUP_REMOVED lines=25> */
.L_x_44318:
[----:B------:R-:W-:Y:S05]  /*199c0*/  BSYNC B2 ;  /* 0x0000000000027941 */ /* 0x000fea0003800000 */
.L_x_44317:
        /* <DEDUP_REMOVED lines=112> */
.L_x_44320:
[----:B------:R-:W-:Y:S05]  /*1a0d0*/  BSYNC B0 ;  /* 0x0000000000007941 */ /* 0x000fea0003800000 */
.L_x_44319:
        /* <DEDUP_REMOVED lines=9> */
.L_x_44322:
[----:B------:R-:W-:Y:S05]  /*1a170*/  BSYNC B2 ;  /* 0x0000000000027941 */ /* 0x000fea0003800000 */
.L_x_44321:
        /* <DEDUP_REMOVED lines=43> */
.L_x_44324:
[----:B------:R-:W-:-:S04]  /*1a430*/  ISETP.GE.AND P0, PT, R57, RZ, PT ;  /* 0x000000ff3900720c */ /* 0x000fc80003f06270 */
[----:B0-----:R-:W-:Y:S02]  /*1a440*/  FSEL R2, RZ, 3.37028055040000000000e+12, P0 ;  /* 0x54442d18ff027808 */ /* 0x001fe40000000000 */
[----:B------:R-:W-:Y:S02]  /*1a450*/  FSEL R3, RZ, 2.1426990032196044922, P0 ;  /* 0x400921fbff037808 */ /* 0x000fe40000000000 */
.L_x_44325:
[----:B------:R-:W-:Y:S05]  /*1a460*/  BSYNC B0 ;  /* 0x0000000000007941 */ /* 0x000fea0003800000 */
.L_x_44323:
[----:B------:R0:W4:Y:S02]  /*1a470*/  DADD R56, |R56|, |R58| ;  /* 0x0000000038387229 */ /* 0x000124000000063a */
[----:B0-----:R-:W-:Y:S02]  /*1a480*/  LOP3.LUT R59, R3, 0x80000000, R59, 0xb8, !PT ;  /* 0x80000000033b7812 */ /* 0x001fe400078eb83b */
[----:B--2---:R-:W-:-:S04]  /*1a490*/  DADD R10, R10, 1 ;  /* 0x3ff000000a0a7429 */ /* 0x004fc80000000000 */
[----:B----4-:R-:W0:-:S06]  /*1a4a0*/  DSETP.GTU.AND P0, PT, |R56|, +INF , PT ;  /* 0x7ff000003800742a */ /* 0x010e0c0003f0c200 */
[----:B0-----:R-:W-:Y:S02]  /*1a4b0*/  FSEL R2, R56, R2, P0 ;  /* 0x0000000238027208 */ /* 0x001fe40000000000 */
[----:B------:R-:W-:Y:S01]  /*1a4c0*/  FSEL R3, R57, R59, P0 ;  /* 0x0000003b39037208 */ /* 0x000fe20000000000 */
[----:B------:R-:W-:Y:S05]  /*1a4d0*/  BRA `(.L_x_44281) ;  /* 0x0000096000007947 */ /* 0x000fea0003800000 */
.L_x_44266:
        /* <DEDUP_REMOVED lines=89> */
.L_x_44327:
[----:B------:R-:W-:Y:S05]  /*1aa70*/  BSYNC B0 ;  /* 0x0000000000007941 */ /* 0x000fea0003800000 */
.L_x_44326:
        /* <DEDUP_REMOVED lines=8> */
.L_x_44329:
[----:B------:R-:W-:Y:S05]  /*1ab00*/  BSYNC B2 ;  /* 0x0000000000027941 */ /* 0x000fea0003800000 */
.L_x_44328:
        /* <DEDUP_REMOVED lines=43> */
.L_x_44331:
[----:B------:R-:W-:Y:S02]  /*1adc0*/  FSEL R2, RZ, 3.37028055040000000000e+12, P2 ;  /* 0x54442d18ff027808 */ /* 0x000fe40001000000 */
[----:B------:R-:W-:Y:S02]  /*1add0*/  FSEL R3, RZ, 2.1426990032196044922, P2 ;  /* 0x400921fbff037808 */ /* 0x000fe40001000000 */
.L_x_44332:
[----:B------:R-:W-:Y:S05]  /*1ade0*/  BSYNC B0 ;  /* 0x0000000000007941 */ /* 0x000fea0003800000 */
.L_x_44330:
[----:B------:R0:W2:Y:S02]  /*1adf0*/  DADD R56, |R56|, |R58| ;  /* 0x0000000038387229 */ /* 0x0000a4000000063a */
[----:B0-----:R-:W-:-:S04]  /*1ae00*/  LOP3.LUT R59, R3, 0x80000000, R59, 0xb8, !PT ;  /* 0x80000000033b7812 */ /* 0x001fc800078eb83b */
[----:B--2---:R-:W0:-:S06]  /*1ae10*/  DSETP.GTU.AND P0, PT, |R56|, +INF , PT ;  /* 0x7ff000003800742a */ /* 0x004e0c0003f0c200 */
[----:B0-----:R-:W-:Y:S02]  /*1ae20*/  FSEL R2, R56, R2, P0 ;  /* 0x0000000238027208 */ /* 0x001fe40000000000 */
[----:B------:R-:W-:Y:S02]  /*1ae30*/  FSEL R3, R57, R59, P0 ;  /* 0x0000003b39037208 */ /* 0x000fe40000000000 */
.L_x_44281:
[----:B------:R-:W-:Y:S05]  /*1ae40*/  BSYNC B1 ;  /* 0x0000000000017941 */ /* 0x000fea0003800000 */
.L_x_44265:
        /* <DEDUP_REMOVED lines=53> */
.L_x_44339:
[----:B------:R-:W-:Y:S05]  /*1b1a0*/  BSYNC B0 ;  /* 0x0000000000007941 */ /* 0x000fea0003800000 */
.L_x_44338:
        /* <DEDUP_REMOVED lines=15> */
.L_x_44341:
[----:B0-----:R0:W2:Y:S01]  /*1b2a0*/  DMUL R2, RZ, R8 ;  /* 0x00000008ff027228 */ /* 0x0010a20000000000 */
[----:B------:R-:W-:-:S05]  /*1b2b0*/  IMAD.MOV.U32 R4, RZ, RZ, RZ ;  /* 0x000000ffff047224 */ /* 0x000fca00078e00ff */
.L_x_44342:
[----:B------:R-:W-:Y:S05]  /*1b2c0*/  BSYNC B2 ;  /* 0x0000000000027941 */ /* 0x000fea0003800000 */
.L_x_44340:
        /* <DEDUP_REMOVED lines=39> */
.L_x_44344:
[----:B------:R2:W3:Y:S01]  /*1b540*/  DMUL R2, RZ, R8 ;  /* 0x00000008ff027228 */ /* 0x0004e20000000000 */
[----:B------:R-:W-:-:S05]  /*1b550*/  IMAD.MOV.U32 R64, RZ, RZ, RZ ;  /* 0x000000ffff407224 */ /* 0x000fca00078e00ff */
.L_x_44345:
[----:B------:R-:W-:Y:S05]  /*1b560*/  BSYNC B2 ;  /* 0x0000000000027941 */ /* 0x000fea0003800000 */
.L_x_44343:
        /* <DEDUP_REMOVED lines=25> */
.L_x_44337:
        /* <DEDUP_REMOVED lines=38> */
.L_x_44348:
[----:B------:R-:W-:Y:S05]  /*1b960*/  BSYNC B0 ;  /* 0x0000000000007941 */ /* 0x000fea0003800000 */
.L_x_44347:
        /* <DEDUP_REMOVED lines=15> */
.L_x_44350:
[----:B0-----:R0:W2:Y:S01]  /*1ba60*/  DMUL R2, RZ, R8 ;  /* 0x00000008ff027228 */ /* 0x0010a20000000000 */
[----:B------:R-:W-:-:S05]  /*1ba70*/  IMAD.MOV.U32 R4, RZ, RZ, RZ ;  /* 0x000000ffff047224 */ /* 0x000fca00078e00ff */
.L_x_44351:
[----:B------:R-:W-:Y:S05]  /*1ba80*/  BSYNC B2 ;  /* 0x0000000000027941 */ /* 0x000fea0003800000 */
.L_x_44349:
        /* <DEDUP_REMOVED lines=39> */
.L_x_44353:
[----:B------:R2:W3:Y:S01]  /*1bd00*/  DMUL R2, RZ, R8 ;  /* 0x00000008ff027228 */ /* 0x0004e20000000000 */
[----:B------:R-:W-:-:S05]  /*1bd10*/  IMAD.MOV.U32 R30, RZ, RZ, RZ ;  /* 0x000000ffff1e7224 */ /* 0x000fca00078e00ff */
.L_x_44354:
[----:B------:R-:W-:Y:S05]  /*1bd20*/  BSYNC B2 ;  /* 0x0000000000027941 */ /* 0x000fea0003800000 */
.L_x_44352:
        /* <DEDUP_REMOVED lines=39> */
.L_x_44336:
        /* <DEDUP_REMOVED lines=11> */
.L_x_44355:
[----:B------:R-:W0:-:S10]  /*1c050*/  DADD R28, R8, -R8 ;  /* 0x00000000081c7229 */ /* 0x000e140000000808 */
[----:B0-----:R-:W-:Y:S02]  /*1c060*/  IMAD.MOV.U32 R30, RZ, RZ, R28 ;  /* 0x000000ffff1e7224 */ /* 0x001fe400078e001c */
[----:B------:R-:W-:Y:S01]  /*1c070*/  IMAD.MOV.U32 R31, RZ, RZ, R29 ;  /* 0x000000ffff1f7224 */ /* 0x000fe200078e001d */
[----:B------:R-:W-:Y:S05]  /*1c080*/  BRA `(.L_x_44346) ;  /* 0x000007c000007947 */ /* 0x000fea0003800000 */
.L_x_44335:
        /* <DEDUP_REMOVED lines=16> */
.L_x_44357:
[----:B------:R0:W1:Y:S01]  /*1c190*/  DMUL R2, RZ, R8 ;  /* 0x00000008ff027228 */ /* 0x0000620000000000 */
[----:B------:R-:W-:-:S05]  /*1c1a0*/  IMAD.MOV.U32 R4, RZ, RZ, RZ ;  /* 0x000000ffff047224 */ /* 0x000fca00078e00ff */
.L_x_44358:
[----:B------:R-:W-:Y:S05]  /*1c1b0*/  BSYNC B2 ;  /* 0x0000000000027941 */ /* 0x000fea0003800000 */
.L_x_44356:
        /* <DEDUP_REMOVED lines=39> */
.L_x_44360:
[----:B------:R1:W2:Y:S01]  /*1c430*/  DMUL R2, RZ, R8 ;  /* 0x00000008ff027228 */ /* 0x0002a20000000000 */
[----:B------:R-:W-:-:S05]  /*1c440*/  IMAD.MOV.U32 R30, RZ, RZ, RZ ;  /* 0x000000ffff1e7224 */ /* 0x000fca00078e00ff */
.L_x_44361:
[----:B------:R-:W-:Y:S05]  /*1c450*/  BSYNC B2 ;  /* 0x0000000000027941 */ /* 0x000fea0003800000 */
.L_x_44359:
        /* <DEDUP_REMOVED lines=24> */
.L_x_44334:
        /* <DEDUP_REMOVED lines=36> */
.L_x_44363:
[----:B------:R-:W-:Y:S05]  /*1c820*/  BSYNC B0 ;  /* 0x0000000000007941 */ /* 0x000fea0003800000 */
.L_x_44362:
[----:B------:R-:W-:Y:S02]  /*1c830*/  IMAD.MOV.U32 R30, RZ, RZ, R8 ;  /* 0x000000ffff1e7224 */ /* 0x000fe400078e0008 */
[----:B------:R-:W-:Y:S02]  /*1c840*/  IMAD.MOV.U32 R31, RZ, RZ, R9 ;  /* 0x000000ffff1f7224 */ /* 0x000fe400078e0009 */
.L_x_44346:
[----:B012---:R-:W-:Y:S05]  /*1c850*/  BSYNC B1 ;  /* 0x0000000000017941 */ /* 0x007fea0003800000 */
.L_x_44333:
        /* <DEDUP_REMOVED lines=92> */
.L_x_44371:
        /* <DEDUP_REMOVED lines=21> */
.L_x_44374:
[----:B------:R-:W-:Y:S05]  /*1cf70*/  BSYNC B3 ;  /* 0x0000000000037941 */ /* 0x000fea0003800000 */
.L_x_44373:
        /* <DEDUP_REMOVED lines=15> */
.L_x_44372:
[----:B------:R-:W-:Y:S05]  /*1d070*/  BSYNC B2 ;  /* 0x0000000000027941 */ /* 0x000fea0003800000 */
.L_x_44370:
        /* <DEDUP_REMOVED lines=22> */
.L_x_44376:
[----:B------:R-:W-:Y:S05]  /*1d1e0*/  BSYNC B2 ;  /* 0x0000000000027941 */ /* 0x000fea0003800000 */
.L_x_44375:
        /* <DEDUP_REMOVED lines=43> */
.L_x_44378:
[----:B------:R-:W-:-:S04]  /*1d4a0*/  ISETP.GE.AND P0, PT, R53, RZ, PT ;  /* 0x000000ff3500720c */ /* 0x000fc80003f06270 */
[----:B------:R-:W-:Y:S02]  /*1d4b0*/  FSEL R2, RZ, 3.37028055040000000000e+12, P0 ;  /* 0x54442d18ff027808 */ /* 0x000fe40000000000 */
[----:B------:R-:W-:Y:S02]  /*1d4c0*/  FSEL R3, RZ, 2.1426990032196044922, P0 ;  /* 0x400921fbff037808 */ /* 0x000fe40000000000 */
.L_x_44379:
[----:B------:R-:W-:Y:S05]  /*1d4d0*/  BSYNC B0 ;  /* 0x0000000000007941 */ /* 0x000fea0003800000 */
.L_x_44377:
[----:B------:R0:W4:Y:S02]  /*1d4e0*/  DADD R52, |R52|, |R54| ;  /* 0x0000000034347229 */ /* 0x0001240000000636 */
[----:B0-----:R-:W-:Y:S02]  /*1d4f0*/  LOP3.LUT R55, R3, 0x80000000, R55, 0xb8, !PT ;  /* 0x8000000003377812 */ /* 0x001fe400078eb837 */
[----:B-12---:R-:W-:-:S04]  /*1d500*/  DMUL R10, R10, 0.5 ;  /* 0x3fe000000a0a7828 */ /* 0x006fc80000000000 */
[----:B----4-:R-:W0:-:S06]  /*1d510*/  DSETP.GTU.AND P0, PT, |R52|, +INF , PT ;  /* 0x7ff000003400742a */ /* 0x010e0c0003f0c200 */
[----:B0-----:R-:W-:Y:S02]  /*1d520*/  FSEL R2, R52, R2, P0 ;  /* 0x0000000234027208 */ /* 0x001fe40000000000 */
[----:B------:R-:W-:Y:S01]  /*1d530*/  FSEL R3, R53, R55, P0 ;  /* 0x0000003735037208 */ /* 0x000fe20000000000 */
[----:B------:R-:W-:Y:S05]  /*1d540*/  BRA `(.L_x_44380) ;  /* 0x00004a7000007947 */ /* 0x000fea0003800000 */
.L_x_44369:
        /* <DEDUP_REMOVED lines=77> */
.L_x_44383:
[----:B------:R-:W-:Y:S05]  /*1da20*/  BSYNC B0 ;  /* 0x0000000000007941 */ /* 0x000fea0003800000 */
.L_x_44382:
        /* <DEDUP_REMOVED lines=9> */
.L_x_44385:
[----:B------:R-:W-:Y:S05]  /*1dac0*/  BSYNC B2 ;  /* 0x0000000000027941 */ /* 0x000fea0003800000 */
.L_x_44384:
        /* <DEDUP_REMOVED lines=43> */
.L_x_44387:
[----:B------:R-:W-:-:S04]  /*1dd80*/  ISETP.GE.AND P0, PT, R53, RZ, PT ;  /* 0x000000ff3500720c */ /* 0x000fc80003f06270 */
[----:B0-----:R-:W-:Y:S02]  /*1dd90*/  FSEL R2, RZ, 3.37028055040000000000e+12, P0 ;  /* 0x54442d18ff027808 */ /* 0x001fe40000000000 */
[----:B------:R-:W-:Y:S02]  /*1dda0*/  FSEL R3, RZ, 2.1426990032196044922, P0 ;  /* 0x400921fbff037808 */ /* 0x000fe40000000000 */
.L_x_44388:
[----:B------:R-:W-:Y:S05]  /*1ddb0*/  BSYNC B0 ;  /* 0x0000000000007941 */ /* 0x000fea0003800000 */
.L_x_44386:
[----:B------:R0:W2:Y:S02]  /*1ddc0*/  DADD R52, |R52|, |R54| ;  /* 0x0000000034347229 */ /* 0x0000a40000000636 */
[----:B0-----:R-:W-:Y:S02]  /*1ddd0*/  LOP3.LUT R55, R3, 0x80000000, R55, 0xb8, !PT ;  /* 0x8000000003377812 */ /* 0x001fe400078eb837 */
[----:B-1----:R-:W-:-:S04]  /*1dde0*/  DMUL R10, R10, 0.5 ;  /* 0x3fe000000a0a7828 */ /* 0x002fc80000000000 */
[----:B--2---:R-:W0:-:S06]  /*1ddf0*/  DSETP.GTU.AND P0, PT, |R52|, +INF , PT ;  /* 0x7ff000003400742a */ /* 0x004e0c0003f0c200 */
[----:B0-----:R-:W-:Y:S02]  /*1de00*/  FSEL R2, R52, R2, P0 ;  /* 0x0000000234027208 */ /* 0x001fe40000000000 */
[----:B------:R-:W-:Y:S01]  /*1de10*/  FSEL R3, R53, R55, P0 ;  /* 0x0000003735037208 */ /* 0x000fe20000000000 */
[----:B------:R-:W-:Y:S05]  /*1de20*/  BRA `(.L_x_44380) ;  /* 0x0000419000007947 */ /* 0x000fea0003800000 */
.L_x_44381:
        /* <DEDUP_REMOVED lines=27> */
.L_x_44390:
        /* <DEDUP_REMOVED lines=24> */
[----:B---3--:R-:W1:Y:S02]  /*1e160*/  DSETP.LT.OR P0, PT, R86, R8, P0 ;  /* 0x000000085600722a */ /* 0x008e640000701400 */
        /* <DEDUP_REMOVED lines=50> */
.L_x_44389:
        /* <DEDUP_REMOVED lines=79> */
.L_x_44392:
        /* <DEDUP_REMOVED lines=23> */
.L_x_44395:
[----:B------:R-:W-:Y:S05]  /*1eaf0*/  BSYNC B3 ;  /* 0x0000000000037941 */ /* 0x000fea0003800000 */
.L_x_44394:
        /* <DEDUP_REMOVED lines=15> */
.L_x_44393:
[----:B------:R-:W-:Y:S05]  /*1ebf0*/  BSYNC B2 ;  /* 0x0000000000027941 */ /* 0x000fea0003800000 */
.L_x_44391:
        /* <DEDUP_REMOVED lines=22> */
.L_x_44397:
[----:B------:R-:W-:Y:S05]  /*1ed60*/  BSYNC B2 ;  /* 0x0000000000027941 */ /* 0x000fea0003800000 */
.L_x_44396:
        /* <DEDUP_REMOVED lines=43> */
.L_x_44399:
[----:B------:R-:W-:-:S04]  /*1f020*/  ISETP.GE.AND P0, PT, R53, RZ, PT ;  /* 0x000000ff3500720c */ /* 0x000fc80003f06270 */
[----:B------:R-:W-:Y:S02]  /*1f030*/  FSEL R2, RZ, 3.37028055040000000000e+12, P0 ;  /* 0x54442d18ff027808 */ /* 0x000fe40000000000 */
[----:B------:R-:W-:Y:S02]  /*1f040*/  FSEL R3, RZ, 2.1426990032196044922, P0 ;  /* 0x400921fbff037808 */ /* 0x000fe40000000000 */
.L_x_44400:
[----:B------:R-:W-:Y:S05]  /*1f050*/  BSYNC B0 ;  /* 0x0000000000007941 */ /* 0x000fea0003800000 */
.L_x_44398:
[----:B------:R0:W3:Y:S02]  /*1f060*/  DADD R52, |R52|, |R54| ;  /* 0x0000000034347229 */ /* 0x0000e40000000636 */
[----:B0-----:R-:W-:Y:S02]  /*1f070*/  LOP3.LUT R55, R3, 0x80000000, R55, 0xb8, !PT ;  /* 0x8000000003377812 */ /* 0x001fe400078eb837 */
[----:B-12---:R-:W-:-:S04]  /*1f080*/  DMUL R10, R10, 0.5 ;  /* 0x3fe000000a0a7828 */ /* 0x006fc80000000000 */
[----:B---3--:R-:W0:-:S06]  /*1f090*/  DSETP.GTU.AND P0, PT, |R52|, +INF , PT ;  /* 0x7ff000003400742a */ /* 0x008e0c0003f0c200 */
[----:B0-----:R-:W-:Y:S02]  /*1f0a0*/  FSEL R2, R52, R2, P0 ;  /* 0x0000000234027208 */ /* 0x001fe40000000000 */
[----:B------:R-:W-:Y:S01]  /*1f0b0*/  FSEL R3, R53, R55, P0 ;  /* 0x0000003735037208 */ /* 0x000fe20000000000 */
[----:B------:R-:W-:Y:S05]  /*1f0c0*/  BRA `(.L_x_44380) ;  /* 0x00002ef000007947 */ /* 0x000fea0003800000 */
.L_x_44368:
        /* <DEDUP_REMOVED lines=111> */
.L_x_44402:
[----:B------:R-:W-:Y:S05]  /*1f7c0*/  BSYNC B0 ;  /* 0x0000000000007941 */ /* 0x000fea0003800000 */
.L_x_44401:
        /* <DEDUP_REMOVED lines=9> */
.L_x_44404:
[----:B------:R-:W-:Y:S05]  /*1f860*/  BSYNC B2 ;  /* 0x0000000000027941 */ /* 0x000fea0003800000 */
.L_x_44403:
        /* <DEDUP_REMOVED lines=43> */
.L_x_44406:
[----:B------:R-:W-:-:S04]  /*1fb20*/  ISETP.GE.AND P0, PT, R53, RZ, PT ;  /* 0x000000ff3500720c */ /* 0x000fc80003f06270 */
[----:B0-----:R-:W-:Y:S02]  /*1fb30*/  FSEL R2, RZ, 3.37028055040000000000e+12, P0 ;  /* 0x54442d18ff027808 */ /* 0x001fe40000000000 */
[----:B------:R-:W-:Y:S02]  /*1fb40*/  FSEL R3, RZ, 2.1426990032196044922, P0 ;  /* 0x400921fbff037808 */ /* 0x000fe40000000000 */
.L_x_44407:
[----:B------:R-:W-:Y:S05]  /*1fb50*/  BSYNC B0 ;  /* 0x0000000000007941 */ /* 0x000fea0003800000 */
.L_x_44405:
[----:B------:R0:W2:Y:S02]  /*1fb60*/  DADD R52, |R52|, |R54| ;  /* 0x0000000034347229 */ /* 0x0000a40000000636 */
[----:B0-----:R-:W-:-:S04]  /*1fb70*/  LOP3.LUT R55, R3, 0x80000000, R55, 0xb8, !PT ;  /* 0x8000000003377812 */ /* 0x001fc800078eb837 */
[----:B--2---:R-:W0:-:S06]  /*1fb80*/  DSETP.GTU.AND P0, PT, |R52|, +INF , PT ;  /* 0x7ff000003400742a */ /* 0x004e0c0003f0c200 */
[----:B0-----:R-:W-:Y:S02]  /*1fb90*/  FSEL R2, R52, R2, P0 ;  /* 0x0000000234027208 */ /* 0x001fe40000000000 */
[----:B------:R-:W-:Y:S01]  /*1fba0*/  FSEL R3, R53, R55, P0 ;  /* 0x0000003735037208 */ /* 0x000fe20000000000 */
[----:B------:R-:W-:Y:S05]  /*1fbb0*/  BRA `(.L_x_44380) ;  /* 0x0000240000007947 */ /* 0x000fea0003800000 */
.L_x_44367:
        /* <DEDUP_REMOVED lines=70> */
.L_x_44410:
        /* <DEDUP_REMOVED lines=21> */
.L_x_44413:
[----:B------:R-:W-:Y:S05]  /*20170*/  BSYNC B3 ;  /* 0x0000000000037941 */ /* 0x000fea0003800000 */
.L_x_44412:
        /* <DEDUP_REMOVED lines=15> */
.L_x_44411:
[----:B------:R-:W-:Y:S05]  /*20270*/  BSYNC B2 ;  /* 0x0000000000027941 */ /* 0x000fea0003800000 */
.L_x_44409:
        /* <DEDUP_REMOVED lines=44> */
.L_x_44408:
        /* <DEDUP_REMOVED lines=46> */
.L_x_44366:
        /* <DEDUP_REMOVED lines=24> */
.L_x_44415:
[----:B------:R-:W-:Y:S05]  /*209a0*/  BSYNC B2 ;  /* 0x0000000000027941 */ /* 0x000fea0003800000 */
.L_x_44414:
        /* <DEDUP_REMOVED lines=25> */
.L_x_44417:
[----:B------:R-:W-:Y:S05]  /*20b40*/  BSYNC B2 ;  /* 0x0000000000027941 */ /* 0x000fea0003800000 */
.L_x_44416:
        /* <DEDUP_REMOVED lines=112> */
.L_x_44419:
[----:B------:R-:W-:Y:S05]  /*21250*/  BSYNC B0 ;  /* 0x0000000000007941 */ /* 0x000fea0003800000 */
.L_x_44418:
        /* <DEDUP_REMOVED lines=9> */
.L_x_44421:
[----:B------:R-:W-:Y:S05]  /*212f0*/  BSYNC B2 ;  /* 0x0000000000027941 */ /* 0x000fea0003800000 */
.L_x_44420:
        /* <DEDUP_REMOVED lines=43> */
.L_x_44423:
[----:B------:R-:W-:-:S04]  /*215b0*/  ISETP.GE.AND P0, PT, R53, RZ, PT ;  /* 0x000000ff3500720c */ /* 0x000fc80003f06270 */
[----:B0-----:R-:W-:Y:S02]  /*215c0*/  FSEL R2, RZ, 3.37028055040000000000e+12, P0 ;  /* 0x54442d18ff027808 */ /* 0x001fe40000000000 */
[----:B------:R-:W-:Y:S02]  /*215d0*/  FSEL R3, RZ, 2.1426990032196044922, P0 ;  /* 0x400921fbff037808 */ /* 0x000fe40000000000 */
.L_x_44424:
[----:B------:R-:W-:Y:S05]  /*215e0*/  BSYNC B0 ;  /* 0x0000000000007941 */ /* 0x000fea0003800000 */
.L_x_44422:
[----:B------:R0:W4:Y:S02]  /*215f0*/  DADD R52, |R52|, |R54| ;  /* 0x0000000034347229 */ /* 0x0001240000000636 */
[----:B0-----:R-:W-:Y:S02]  /*21600*/  LOP3.LUT R55, R3, 0x80000000, R55, 0xb8, !PT ;  /* 0x8000000003377812 */ /* 0x001fe400078eb837 */
[----:B--2---:R-:W-:-:S04]  /*21610*/  DADD R10, R10, 1 ;  /* 0x3ff000000a0a7429 */ /* 0x004fc80000000000 */
[----:B----4-:R-:W0:-:S06]  /*21620*/  DSETP.GTU.AND P0, PT, |R52|, +INF , PT ;  /* 0x7ff000003400742a */ /* 0x010e0c0003f0c200 */
[----:B0-----:R-:W-:Y:S02]  /*21630*/  FSEL R2, R52, R2, P0 ;  /* 0x0000000234027208 */ /* 0x001fe40000000000 */
[----:B------:R-:W-:Y:S01]  /*21640*/  FSEL R3, R53, R55, P0 ;  /* 0x0000003735037208 */ /* 0x000fe20000000000 */
[----:B------:R-:W-:Y:S05]  /*21650*/  BRA `(.L_x_44380) ;  /* 0x0000096000007947 */ /* 0x000fea0003800000 */
.L_x_44365:
        /* <DEDUP_REMOVED lines=89> */
.L_x_44426:
[----:B------:R-:W-:Y:S05]  /*21bf0*/  BSYNC B0 ;  /* 0x0000000000007941 */ /* 0x000fea0003800000 */
.L_x_44425:
        /* <DEDUP_REMOVED lines=8> */
.L_x_44428:
[----:B------:R-:W-:Y:S05]  /*21c80*/  BSYNC B2 ;  /* 0x0000000000027941 */ /* 0x000fea0003800000 */
.L_x_44427:
        /* <DEDUP_REMOVED lines=43> */
.L_x_44430:
[----:B------:R-:W-:Y:S02]  /*21f40*/  FSEL R2, RZ, 3.37028055040000000000e+12, P2 ;  /* 0x54442d18ff027808 */ /* 0x000fe40001000000 */
[----:B------:R-:W-:Y:S02]  /*21f50*/  FSEL R3, RZ, 2.1426990032196044922, P2 ;  /* 0x400921fbff037808 */ /* 0x000fe40001000000 */
.L_x_44431:
[----:B------:R-:W-:Y:S05]  /*21f60*/  BSYNC B0 ;  /* 0x0000000000007941 */ /* 0x000fea0003800000 */
.L_x_44429:
[----:B------:R0:W2:Y:S02]  /*21f70*/  DADD R52, |R52|, |R54| ;  /* 0x0000000034347229 */ /* 0x0000a40000000636 */
[----:B0-----:R-:W-:-:S04]  /*21f80*/  LOP3.LUT R55, R3, 0x80000000, R55, 0xb8, !PT ;  /* 0x8000000003377812 */ /* 0x001fc800078eb837 */
[----:B--2---:R-:W0:-:S06]  /*21f90*/  DSETP.GTU.AND P0, PT, |R52|, +INF , PT ;  /* 0x7ff000003400742a */ /* 0x004e0c0003f0c200 */
[----:B0-----:R-:W-:Y:S02]  /*21fa0*/  FSEL R2, R52, R2, P0 ;  /* 0x0000000234027208 */ /* 0x001fe40000000000 */
[----:B------:R-:W-:Y:S02]  /*21fb0*/  FSEL R3, R53, R55, P0 ;  /* 0x0000003735037208 */ /* 0x000fe40000000000 */
.L_x_44380:
[----:B------:R-:W-:Y:S05]  /*21fc0*/  BSYNC B1 ;  /* 0x0000000000017941 */ /* 0x000fea0003800000 */
.L_x_44364:
        /* <DEDUP_REMOVED lines=53> */
.L_x_44438:
[----:B------:R-:W-:Y:S05]  /*22320*/  BSYNC B0 ;  /* 0x0000000000007941 */ /* 0x000fea0003800000 */
.L_x_44437:
        /* <DEDUP_REMOVED lines=15> */
.L_x_44440:
[----:B0-----:R0:W2:Y:S01]  /*22420*/  DMUL R2, RZ, R8 ;  /* 0x00000008ff027228 */ /* 0x0010a20000000000 */
[----:B------:R-:W-:-:S05]  /*22430*/  IMAD.MOV.U32 R4, RZ, RZ, RZ ;  /* 0x000000ffff047224 */ /* 0x000fca00078e00ff */
.L_x_44441:
[----:B------:R-:W-:Y:S05]  /*22440*/  BSYNC B2 ;  /* 0x0000000000027941 */ /* 0x000fea0003800000 */
.L_x_44439:
        /* <DEDUP_REMOVED lines=39> */
.L_x_44443:
[----:B------:R2:W3:Y:S01]  /*226c0*/  DMUL R2, RZ, R8 ;  /* 0x00000008ff027228 */ /* 0x0004e20000000000 */
[----:B------:R-:W-:-:S05]  /*226d0*/  IMAD.MOV.U32 R60, RZ, RZ, RZ ;  /* 0x000000ffff3c7224 */ /* 0x000fca00078e00ff */
.L_x_44444:
[----:B------:R-:W-:Y:S05]  /*226e0*/  BSYNC B2 ;  /* 0x0000000000027941 */ /* 0x000fea0003800000 */
.L_x_44442:
        /* <DEDUP_REMOVED lines=25> */
.L_x_44436:
        /* <DEDUP_REMOVED lines=38> */
.L_x_44447:
[----:B------:R-:W-:Y:S05]  /*22ae0*/  BSYNC B0 ;  /* 0x0000000000007941 */ /* 0x000fea0003800000 */
.L_x_44446:
        /* <DEDUP_REMOVED lines=15> */
.L_x_44449:
[----:B0-----:R0:W2:Y:S01]  /*22be0*/  DMUL R2, RZ, R8 ;  /* 0x00000008ff027228 */ /* 0x0010a20000000000 */
[----:B------:R-:W-:-:S05]  /*22bf0*/  IMAD.MOV.U32 R4, RZ, RZ, RZ ;  /* 0x000000ffff047224 */ /* 0x000fca00078e00ff */
.L_x_44450:
[----:B------:R-:W-:Y:S05]  /*22c00*/  BSYNC B2 ;  /* 0x0000000000027941 */ /* 0x000fea0003800000 */
.L_x_44448:
        /* <DEDUP_REMOVED lines=39> */
.L_x_44452:
[----:B------:R2:W3:Y:S01]  /*22e80*/  DMUL R2, RZ, R8 ;  /* 0x00000008ff027228 */ /* 0x0004e20000000000 */
[----:B------:R-:W-:-:S05]  /*22e90*/  IMAD.MOV.U32 R26, RZ, RZ, RZ ;  /* 0x000000ffff1a7224 */ /* 0x000fca00078e00ff */
.L_x_44453:
[----:B------:R-:W-:Y:S05]  /*22ea0*/  BSYNC B2 ;  /* 0x0000000000027941 */ /* 0x000fea0003800000 */
.L_x_44451:
        /* <DEDUP_REMOVED lines=39> */
.L_x_44435:
        /* <DEDUP_REMOVED lines=11> */
.L_x_44454:
[----:B------:R-:W0:-:S10]  /*231d0*/  DADD R24, R8, -R8 ;  /* 0x0000000008187229 */ /* 0x000e140000000808 */
[----:B0-----:R-:W-:Y:S02]  /*231e0*/  IMAD.MOV.U32 R26, RZ, RZ, R24 ;  /* 0x000000ffff1a7224 */ /* 0x001fe400078e0018 */
[----:B------:R-:W-:Y:S01]  /*231f0*/  IMAD.MOV.U32 R27, RZ, RZ, R25 ;  /* 0x000000ffff1b7224 */ /* 0x000fe200078e0019 */
[----:B------:R-:W-:Y:S05]  /*23200*/  BRA `(.L_x_44445) ;  /* 0x000007c000007947 */ /* 0x000fea0003800000 */
.L_x_44434:
        /* <DEDUP_REMOVED lines=16> */
.L_x_44456:
[----:B------:R0:W1:Y:S01]  /*23310*/  DMUL R2, RZ, R8 ;  /* 0x00000008ff027228 */ /* 0x0000620000000000 */
[----:B------:R-:W-:-:S05]  /*23320*/  IMAD.MOV.U32 R4, RZ, RZ, RZ ;  /* 0x000000ffff047224 */ /* 0x000fca00078e00ff */
.L_x_44457:
[----:B------:R-:W-:Y:S05]  /*23330*/  BSYNC B2 ;  /* 0x0000000000027941 */ /* 0x000fea0003800000 */
.L_x_44455:
        /* <DEDUP_REMOVED lines=39> */
.L_x_44459:
[----:B------:R1:W2:Y:S01]  /*235b0*/  DMUL R2, RZ, R8 ;  /* 0x00000008ff027228 */ /* 0x0002a20000000000 */
[----:B------:R-:W-:-:S05]  /*235c0*/  IMAD.MOV.U32 R26, RZ, RZ, RZ ;  /* 0x000000ffff1a7224 */ /* 0x000fca00078e00ff */
.L_x_44460:
[----:B------:R-:W-:Y:S05]  /*235d0*/  BSYNC B2 ;  /* 0x0000000000027941 */ /* 0x000fea0003800000 */
.L_x_44458:
        /* <DEDUP_REMOVED lines=24> */
.L_x_44433:
        /* <DEDUP_REMOVED lines=36> */
.L_x_44462:
[----:B------:R-:W-:Y:S05]  /*239a0*/  BSYNC B0 ;  /* 0x0000000000007941 */ /* 0x000fea0003800000 */
.L_x_44461:
[----:B------:R-:W-:Y:S02]  /*239b0*/  IMAD.MOV.U32 R26, RZ, RZ, R8 ;  /* 0x000000ffff1a7224 */ /* 0x000fe400078e0008 */
[----:B------:R-:W-:Y:S02]  /*239c0*/  IMAD.MOV.U32 R27, RZ, RZ, R9 ;  /* 0x000000ffff1b7224 */ /* 0x000fe400078e0009 */
.L_x_44445:
[----:B012---:R-:W-:Y:S05]  /*239d0*/  BSYNC B1 ;  /* 0x0000000000017941 */ /* 0x007fea0003800000 */
.L_x_44432:
        /* <DEDUP_REMOVED lines=92> */
.L_x_44470:
        /* <DEDUP_REMOVED lines=21> */
.L_x_44473:
[----:B------:R-:W-:Y:S05]  /*240f0*/  BSYNC B3 ;  /* 0x0000000000037941 */ /* 0x000fea0003800000 */
.L_x_44472:
        /* <DEDUP_REMOVED lines=15> */
.L_x_44471:
[----:B------:R-:W-:Y:S05]  /*241f0*/  BSYNC B2 ;  /* 0x0000000000027941 */ /* 0x000fea0003800000 */
.L_x_44469:
        /* <DEDUP_REMOVED lines=22> */
.L_x_44475:
[----:B------:R-:W-:Y:S05]  /*24360*/  BSYNC B2 ;  /* 0x0000000000027941 */ /* 0x000fea0003800000 */
.L_x_44474:
        /* <DEDUP_REMOVED lines=43> */
.L_x_44477:
[----:B------:R-:W-:-:S04]  /*24620*/  ISETP.GE.AND P0, PT, R49, RZ, PT ;  /* 0x000000ff3100720c */ /* 0x000fc80003f06270 */
[----:B------:R-:W-:Y:S02]  /*24630*/  FSEL R2, RZ, 3.37028055040000000000e+12, P0 ;  /* 0x54442d18ff027808 */ /* 0x000fe40000000000 */
[----:B------:R-:W-:Y:S02]  /*24640*/  FSEL R3, RZ, 2.1426990032196044922, P0 ;  /* 0x400921fbff037808 */ /* 0x000fe40000000000 */
.L_x_44478:
[----:B------:R-:W-:Y:S05]  /*24650*/  BSYNC B0 ;  /* 0x0000000000007941 */ /* 0x000fea0003800000 */
.L_x_44476:
[----:B------:R0:W4:Y:S02]  /*24660*/  DADD R48, |R48|, |R50| ;  /* 0x0000000030307229 */ /* 0x0001240000000632 */
[----:B0-----:R-:W-:Y:S02]  /*24670*/  LOP3.LUT R51, R3, 0x80000000, R51, 0xb8, !PT ;  /* 0x8000000003337812 */ /* 0x001fe400078eb833 */
[----:B-12---:R-:W-:-:S04]  /*24680*/  DMUL R10, R10, 0.5 ;  /* 0x3fe000000a0a7828 */ /* 0x006fc80000000000 */
[----:B----4-:R-:W0:-:S06]  /*24690*/  DSETP.GTU.AND P0, PT, |R48|, +INF , PT ;  /* 0x7ff000003000742a */ /* 0x010e0c0003f0c200 */
[----:B0-----:R-:W-:Y:S02]  /*246a0*/  FSEL R2, R48, R2, P0 ;  /* 0x0000000230027208 */ /* 0x001fe40000000000 */
[----:B------:R-:W-:Y:S01]  /*246b0*/  FSEL R3, R49, R51, P0 ;  /* 0x0000003331037208 */ /* 0x000fe20000000000 */
[----:B------:R-:W-:Y:S05]  /*246c0*/  BRA `(.L_x_44479) ;  /* 0x00004a7000007947 */ /* 0x000fea0003800000 */
.L_x_44468:
        /* <DEDUP_REMOVED lines=77> */
.L_x_44482:
[----:B------:R-:W-:Y:S05]  /*24ba0*/  BSYNC B0 ;  /* 0x0000000000007941 */ /* 0x000fea0003800000 */
.L_x_44481:
        /* <DEDUP_REMOVED lines=9> */
.L_x_44484:
[----:B------:R-:W-:Y:S05]  /*24c40*/  BSYNC B2 ;  /* 0x0000000000027941 */ /* 0x000fea0003800000 */
.L_x_44483:
        /* <DEDUP_REMOVED lines=43> */
.L_x_44486:
[----:B------:R-:W-:-:S04]  /*24f00*/  ISETP.GE.AND P0, PT, R49, RZ, PT ;  /* 0x000000ff3100720c */ /* 0x000fc80003f06270 */
[----:B0-----:R-:W-:Y:S02]  /*24f10*/  FSEL R2, RZ, 3.37028055040000000000e+12, P0 ;  /* 0x54442d18ff027808 */ /* 0x001fe40000000000 */
[----:B------:R-:W-:Y:S02]  /*24f20*/  FSEL R3, RZ, 2.1426990032196044922, P0 ;  /* 0x400921fbff037808 */ /* 0x000fe40000000000 */
.L_x_44487:
[----:B------:R-:W-:Y:S05]  /*24f30*/  BSYNC B0 ;  /* 0x0000000000007941 */ /* 0x000fea0003800000 */
.L_x_44485:
[----:B------:R0:W2:Y:S02]  /*24f40*/  DADD R48, |R48|, |R50| ;  /* 0x0000000030307229 */ /* 0x0000a40000000632 */
[----:B0-----:R-:W-:Y:S02]  /*24f50*/  LOP3.LUT R51, R3, 0x80000000, R51, 0xb8, !PT ;  /* 0x8000000003337812 */ /* 0x001fe400078eb833 */
[----:B-1----:R-:W-:-:S04]  /*24f60*/  DMUL R10, R10, 0.5 ;  /* 0x3fe000000a0a7828 */ /* 0x002fc80000000000 */
[----:B--2---:R-:W0:-:S06]  /*24f70*/  DSETP.GTU.AND P0, PT, |R48|, +INF , PT ;  /* 0x7ff000003000742a */ /* 0x004e0c0003f0c200 */
[----:B0-----:R-:W-:Y:S02]  /*24f80*/  FSEL R2, R48, R2, P0 ;  /* 0x0000000230027208 */ /* 0x001fe40000000000 */
[----:B------:R-:W-:Y:S01]  /*24f90*/  FSEL R3, R49, R51, P0 ;  /* 0x0000003331037208 */ /* 0x000fe20000000000 */
[----:B------:R-:W-:Y:S05]  /*24fa0*/  BRA `(.L_x_44479) ;  /* 0x0000419000007947 */ /* 0x000fea0003800000 */
.L_x_44480:
        /* <DEDUP_REMOVED lines=27> */
.L_x_44489:
        /* <DEDUP_REMOVED lines=75> */
.L_x_44488:
        /* <DEDUP_REMOVED lines=79> */
.L_x_44491:
        /* <DEDUP_REMOVED lines=23> */
.L_x_44494:
[----:B------:R-:W-:Y:S05]  /*25c70*/  BSYNC B3 ;  /* 0x0000000000037941 */ /* 0x000fea0003800000 */
.L_x_44493:
        /* <DEDUP_REMOVED lines=15> */
.L_x_44492:
[----:B------:R-:W-:Y:S05]  /*25d70*/  BSYNC B2 ;  /* 0x0000000000027941 */ /* 0x000fea0003800000 */
.L_x_44490:
        /* <DEDUP_REMOVED lines=22> */
.L_x_44496:
[----:B------:R-:W-:Y:S05]  /*25ee0*/  BSYNC B2 ;  /* 0x0000000000027941 */ /* 0x000fea0003800000 */
.L_x_44495:
        /* <DEDUP_REMOVED lines=43> */
.L_x_44498:
[----:B------:R-:W-:-:S04]  /*261a0*/  ISETP.GE.AND P0, PT, R49, RZ, PT ;  /* 0x000000ff3100720c */ /* 0x000fc80003f06270 */
[----:B------:R-:W-:Y:S02]  /*261b0*/  FSEL R2, RZ, 3.37028055040000000000e+12, P0 ;  /* 0x54442d18ff027808 */ /* 0x000fe40000000000 */
[----:B------:R-:W-:Y:S02]  /*261c0*/  FSEL R3, RZ, 2.1426990032196044922, P0 ;  /* 0x400921fbff037808 */ /* 0x000fe40000000000 */
.L_x_44499:
[----:B------:R-:W-:Y:S05]  /*261d0*/  BSYNC B0 ;  /* 0x0000000000007941 */ /* 0x000fea0003800000 */
.L_x_44497:
[----:B------:R0:W3:Y:S02]  /*261e0*/  DADD R48, |R48|, |R50| ;  /* 0x0000000030307229 */ /* 0x0000e40000000632 */
[----:B0-----:R-:W-:Y:S02]  /*261f0*/  LOP3.LUT R51, R3, 0x80000000, R51, 0xb8, !PT ;  /* 0x8000000003337812 */ /* 0x001fe400078eb833 */
[----:B-12---:R-:W-:-:S04]  /*26200*/  DMUL R10, R10, 0.5 ;  /* 0x3fe000000a0a7828 */ /* 0x006fc80000000000 */
[----:B---3--:R-:W0:-:S06]  /*26210*/  DSETP.GTU.AND P0, PT, |R48|, +INF , PT ;  /* 0x7ff000003000742a */ /* 0x008e0c0003f0c200 */
[----:B0-----:R-:W-:Y:S02]  /*26220*/  FSEL R2, R48, R2, P0 ;  /* 0x0000000230027208 */ /* 0x001fe40000000000 */
[----:B------:R-:W-:Y:S01]  /*26230*/  FSEL R3, R49, R51, P0 ;  /* 0x0000003331037208 */ /* 0x000fe20000000000 */
[----:B------:R-:W-:Y:S05]  /*26240*/  BRA `(.L_x_44479) ;  /* 0x00002ef000007947 */ /* 0x000fea0003800000 */
.L_x_44467:
        /* <DEDUP_REMOVED lines=111> */
.L_x_44501:
[----:B------:R-:W-:Y:S05]  /*26940*/  BSYNC B0 ;  /* 0x0000000000007941 */ /* 0x000fea0003800000 */
.L_x_44500:
        /* <DEDUP_REMOVED lines=9> */
.L_x_44503:
[----:B------:R-:W-:Y:S05]  /*269e0*/  BSYNC B2 ;  /* 0x0000000000027941 */ /* 0x000fea0003800000 */
.L_x_44502:
        /* <DEDUP_REMOVED lines=43> */
.L_x_44505:
[----:B------:R-:W-:-:S04]  /*26ca0*/  ISETP.GE.AND P0, PT, R49, RZ, PT ;  /* 0x000000ff3100720c */ /* 0x000fc80003f06270 */
[----:B0-----:R-:W-:Y:S02]  /*26cb0*/  FSEL R2, RZ, 3.37028055040000000000e+12, P0 ;  /* 0x54442d18ff027808 */ /* 0x001fe40000000000 */
[----:B------:R-:W-:Y:S02]  /*26cc0*/  FSEL R3, RZ, 2.1426990032196044922, P0 ;  /* 0x400921fbff037808 */ /* 0x000fe40000000000 */
.L_x_44506:
[----:B------:R-:W-:Y:S05]  /*26cd0*/  BSYNC B0 ;  /* 0x0000000000007941 */ /* 0x000fea0003800000 */
.L_x_44504:
[----:B------:R0:W2:Y:S02]  /*26ce0*/  DADD R48, |R48|, |R50| ;  /* 0x0000000030307229 */ /* 0x0000a40000000632 */
[----:B0-----:R-:W-:-:S04]  /*26cf0*/  LOP3.LUT R51, R3, 0x80000000, R51, 0xb8, !PT ;  /* 0x8000000003337812 */ /* 0x001fc800078eb833 */
[----:B--2---:R-:W0:-:S06]  /*26d00*/  DSETP.GTU.AND P0, PT, |R48|, +INF , PT ;  /* 0x7ff000003000742a */ /* 0x004e0c0003f0c200 */
[----:B0-----:R-:W-:Y:S02]  /*26d10*/  FSEL R2, R48, R2, P0 ;  /* 0x0000000230027208 */ /* 0x001fe40000000000 */
[----:B------:R-:W-:Y:S01]  /*26d20*/  FSEL R3, R49, R51, P0 ;  /* 0x0000003331037208 */ /* 0x000fe20000000000 */
[----:B------:R-:W-:Y:S05]  /*26d30*/  BRA `(.L_x_44479) ;  /* 0x0000240000007947 */ /* 0x000fea0003800000 */
.L_x_44466:
        /* <DEDUP_REMOVED lines=70> */
.L_x_44509:
        /* <DEDUP_REMOVED lines=21> */
.L_x_44512:
[----:B------:R-:W-:Y:S05]  /*272f0*/  BSYNC B3 ;  /* 0x0000000000037941 */ /* 0x000fea0003800000 */
.L_x_44511:
        /* <DEDUP_REMOVED lines=15> */
.L_x_44510:
[----:B------:R-:W-:Y:S05]  /*273f0*/  BSYNC B2 ;  /* 0x0000000000027941 */ /* 0x000fea0003800000 */
.L_x_44508:
        /* <DEDUP_REMOVED lines=44> */
.L_x_44507:
        /* <DEDUP_REMOVED lines=46> */
.L_x_44465:
        /* <DEDUP_REMOVED lines=24> */
.L_x_44514:
[----:B------:R-:W-:Y:S05]  /*27b20*/  BSYNC B2 ;  /* 0x0000000000027941 */ /* 0x000fea0003800000 */
.L_x_44513:
        /* <DEDUP_REMOVED lines=25> */
.L_x_44516:
[----:B------:R-:W-:Y:S05]  /*27cc0*/  BSYNC B2 ;  /* 0x0000000000027941 */ /* 0x000fea0003800000 */
.L_x_44515:
        /* <DEDUP_REMOVED lines=112> */
.L_x_44518:
[----:B------:R-:W-:Y:S05]  /*283d0*/  BSYNC B0 ;  /* 0x0000000000007941 */ /* 0x000fea0003800000 */
.L_x_44517:
        /* <DEDUP_REMOVED lines=9> */
.L_x_44520:
[----:B------:R-:W-:Y:S05]  /*28470*/  BSYNC B2 ;  /* 0x0000000000027941 */ /* 0x000fea0003800000 */
.L_x_44519:
        /* <DEDUP_REMOVED lines=43> */
.L_x_44522:
[----:B------:R-:W-:-:S04]  /*28730*/  ISETP.GE.AND P0, PT, R49, RZ, PT ;  /* 0x000000ff3100720c */ /* 0x000fc80003f06270 */
[----:B0-----:R-:W-:Y:S02]  /*28740*/  FSEL R2, RZ, 3.37028055040000000000e+12, P0 ;  /* 0x54442d18ff027808 */ /* 0x001fe40000000000 */
[----:B------:R-:W-:Y:S02]  /*28750*/  FSEL R3, RZ, 2.1426990032196044922, P0 ;  /* 0x400921fbff037808 */ /* 0x000fe40000000000 */
.L_x_44523:
[----:B------:R-:W-:Y:S05]  /*28760*/  BSYNC B0 ;  /* 0x0000000000007941 */ /* 0x000fea0003800000 */
.L_x_44521:
[----:B------:R0:W4:Y:S02]  /*28770*/  DADD R48, |R48|, |R50| ;  /* 0x0000000030307229 */ /* 0x0001240000000632 */
[----:B0-----:R-:W-:Y:S02]  /*28780*/  LOP3.LUT R51, R3, 0x80000000, R51, 0xb8, !PT ;  /* 0x8000000003337812 */ /* 0x001fe400078eb833 */
[----:B--2---:R-:W-:-:S04]  /*28790*/  DADD R10, R10, 1 ;  /* 0x3ff000000a0a7429 */ /* 0x004fc80000000000 */
[----:B----4-:R-:W0:-:S06]  /*287a0*/  DSETP.GTU.AND P0, PT, |R48|, +INF , PT ;  /* 0x7ff000003000742a */ /* 0x010e0c0003f0c200 */
[----:B0-----:R-:W-:Y:S02]  /*287b0*/  FSEL R2, R48, R2, P0 ;  /* 0x0000000230027208 */ /* 0x001fe40000000000 */
[----:B------:R-:W-:Y:S01]  /*287c0*/  FSEL R3, R49, R51, P0 ;  /* 0x0000003331037208 */ /* 0x000fe20000000000 */
[----:B------:R-:W-:Y:S05]  /*287d0*/  BRA `(.L_x_44479) ;  /* 0x0000096000007947 */ /* 0x000fea0003800000 */
.L_x_44464:
        /* <DEDUP_REMOVED lines=89> */
.L_x_44525:
[----:B------:R-:W-:Y:S05]  /*28d70*/  BSYNC B0 ;  /* 0x0000000000007941 */ /* 0x000fea0003800000 */
.L_x_44524:
        /* <DEDUP_REMOVED lines=8> */
.L_x_44527:
[----:B------:R-:W-:Y:S05]  /*28e00*/  BSYNC B2 ;  /* 0x0000000000027941 */ /* 0x000fea0003800000 */
.L_x_44526:
        /* <DEDUP_REMOVED lines=43> */
.L_x_44529:
[----:B------:R-:W-:Y:S02]  /*290c0*/  FSEL R2, RZ, 3.37028055040000000000e+12, P2 ;  /* 0x54442d18ff027808 */ /* 0x000fe40001000000 */
[----:B------:R-:W-:Y:S02]  /*290d0*/  FSEL R3, RZ, 2.1426990032196044922, P2 ;  /* 0x400921fbff037808 */ /* 0x000fe40001000000 */
.L_x_44530:
[----:B------:R-:W-:Y:S05]  /*290e0*/  BSYNC B0 ;  /* 0x0000000000007941 */ /* 0x000fea0003800000 */
.L_x_44528:
[----:B------:R0:W2:Y:S02]  /*290f0*/  DADD R48, |R48|, |R50| ;  /* 0x0000000030307229 */ /* 0x0000a40000000632 */
[----:B0-----:R-:W-:-:S04]  /*29100*/  LOP3.LUT R51, R3, 0x80000000, R51, 0xb8, !PT ;  /* 0x8000000003337812 */ /* 0x001fc800078eb833 */
[----:B--2---:R-:W0:-:S06]  /*29110*/  DSETP.GTU.AND P0, PT, |R48|, +INF , PT ;  /* 0x7ff000003000742a */ /* 0x004e0c0003f0c200 */
[----:B0-----:R-:W-:Y:S02]  /*29120*/  FSEL R2, R48, R2, P0 ;  /* 0x0000000230027208 */ /* 0x001fe40000000000 */
[----:B------:R-:W-:Y:S02]  /*29130*/  FSEL R3, R49, R51, P0 ;  /* 0x0000003331037208 */ /* 0x000fe40000000000 */
.L_x_44479:
[----:B------:R-:W-:Y:S05]  /*29140*/  BSYNC B1 ;  /* 0x0000000000017941 */ /* 0x000fea0003800000 */
.L_x_44463:
        /* <DEDUP_REMOVED lines=53> */
.L_x_44537:
[----:B------:R-:W-:Y:S05]  /*294a0*/  BSYNC B0 ;  /* 0x0000000000007941 */ /* 0x000fea0003800000 */
.L_x_44536:
        /* <DEDUP_REMOVED lines=15> */
.L_x_44539:
[----:B0-----:R0:W2:Y:S01]  /*295a0*/  DMUL R2, RZ, R8 ;  /* 0x00000008ff027228 */ /* 0x0010a20000000000 */
[----:B------:R-:W-:-:S05]  /*295b0*/  IMAD.MOV.U32 R4, RZ, RZ, RZ ;  /* 0x000000ffff047224 */ /* 0x000fca00078e00ff */
.L_x_44540:
[----:B------:R-:W-:Y:S05]  /*295c0*/  BSYNC B2 ;  /* 0x0000000000027941 */ /* 0x000fea0003800000 */
.L_x_44538:
        /* <DEDUP_REMOVED lines=39> */
.L_x_44542:
[----:B------:R2:W3:Y:S01]  /*29840*/  DMUL R2, RZ, R8 ;  /* 0x00000008ff027228 */ /* 0x0004e20000000000 */
[----:B------:R-:W-:-:S05]  /*29850*/  IMAD.MOV.U32 R56, RZ, RZ, RZ ;  /* 0x000000ffff387224 */ /* 0x000fca00078e00ff */
.L_x_44543:
[----:B------:R-:W-:Y:S05]  /*29860*/  BSYNC B2 ;  /* 0x0000000000027941 */ /* 0x000fea0003800000 */
.L_x_44541:
        /* <DEDUP_REMOVED lines=25> */
.L_x_44535:
        /* <DEDUP_REMOVED lines=38> */
.L_x_44546:
[----:B------:R-:W-:Y:S05]  /*29c60*/  BSYNC B0 ;  /* 0x0000000000007941 */ /* 0x000fea0003800000 */
.L_x_44545:
        /* <DEDUP_REMOVED lines=15> */
.L_x_44548:
[----:B0-----:R0:W2:Y:S01]  /*29d60*/  DMUL R2, RZ, R8 ;  /* 0x00000008ff027228 */ /* 0x0010a20000000000 */
[----:B------:R-:W-:-:S05]  /*29d70*/  IMAD.MOV.U32 R4, RZ, RZ, RZ ;  /* 0x000000ffff047224 */ /* 0x000fca00078e00ff */
.L_x_44549:
[----:B------:R-:W-:Y:S05]  /*29d80*/  BSYNC B2 ;  /* 0x0000000000027941 */ /* 0x000fea0003800000 */
.L_x_44547:
        /* <DEDUP_REMOVED lines=39> */
.L_x_44551:
[----:B------:R2:W3:Y:S01]  /*2a000*/  DMUL R2, RZ, R8 ;  /* 0x00000008ff027228 */ /* 0x0004e20000000000 */
[----:B------:R-:W-:-:S05]  /*2a010*/  IMAD.MOV.U32 R22, RZ, RZ, RZ ;  /* 0x000000ffff167224 */ /* 0x000fca00078e00ff */
.L_x_44552:
[----:B------:R-:W-:Y:S05]  /*2a020*/  BSYNC B2 ;  /* 0x0000000000027941 */ /* 0x000fea0003800000 */
.L_x_44550:
        /* <DEDUP_REMOVED lines=39> */
.L_x_44534:
        /* <DEDUP_REMOVED lines=11> */
.L_x_44553:
[----:B------:R-:W0:-:S10]  /*2a350*/  DADD R20, R8, -R8 ;  /* 0x0000000008147229 */ /* 0x000e140000000808 */
[----:B0-----:R-:W-:Y:S02]  /*2a360*/  IMAD.MOV.U32 R22, RZ, RZ, R20 ;  /* 0x000000ffff167224 */ /* 0x001fe400078e0014 */
[----:B------:R-:W-:Y:S01]  /*2a370*/  IMAD.MOV.U32 R23, RZ, RZ, R21 ;  /* 0x000000ffff177224 */ /* 0x000fe200078e0015 */
[----:B------:R-:W-:Y:S05]  /*2a380*/  BRA `(.L_x_44544) ;  /* 0x000007c000007947 */ /* 0x000fea0003800000 */
.L_x_44533:
        /* <DEDUP_REMOVED lines=16> */
.L_x_44555:
[----:B------:R0:W1:Y:S01]  /*2a490*/  DMUL R2, RZ, R8 ;  /* 0x00000008ff027228 */ /* 0x0000620000000000 */
[----:B------:R-:W-:-:S05]  /*2a4a0*/  IMAD.MOV.U32 R4, RZ, RZ, RZ ;  /* 0x000000ffff047224 */ /* 0x000fca00078e00ff */
.L_x_44556:
[----:B------:R-:W-:Y:S05]  /*2a4b0*/  BSYNC B2 ;  /* 0x0000000000027941 */ /* 0x000fea0003800000 */
.L_x_44554:
        /* <DEDUP_REMOVED lines=39> */
.L_x_44558:
[----:B------:R1:W2:Y:S01]  /*2a730*/  DMUL R2, RZ, R8 ;  /* 0x00000008ff027228 */ /* 0x0002a20000000000 */
[----:B------:R-:W-:-:S05]  /*2a740*/  IMAD.MOV.U32 R22, RZ, RZ, RZ ;  /* 0x000000ffff167224 */ /* 0x000fca00078e00ff */
.L_x_44559:
[----:B------:R-:W-:Y:S05]  /*2a750*/  BSYNC B2 ;  /* 0x0000000000027941 */ /* 0x000fea0003800000 */
.L_x_44557:
        /* <DEDUP_REMOVED lines=24> */
.L_x_44532:
        /* <DEDUP_REMOVED lines=36> */
.L_x_44561:
[----:B------:R-:W-:Y:S05]  /*2ab20*/  BSYNC B0 ;  /* 0x0000000000007941 */ /* 0x000fea0003800000 */
.L_x_44560:
[----:B------:R-:W-:Y:S02]  /*2ab30*/  IMAD.MOV.U32 R22, RZ, RZ, R8 ;  /* 0x000000ffff167224 */ /* 0x000fe400078e0008 */
[----:B------:R-:W-:Y:S02]  /*2ab40*/  IMAD.MOV.U32 R23, RZ, RZ, R9 ;  /* 0x000000ffff177224 */ /* 0x000fe400078e0009 */
.L_x_44544:
[----:B012---:R-:W-:Y:S05]  /*2ab50*/  BSYNC B1 ;  /* 0x0000000000017941 */ /* 0x007fea0003800000 */
.L_x_44531:
        /* <DEDUP_REMOVED lines=92> */
.L_x_44569:
        /* <DEDUP_REMOVED lines=21> */
.L_x_44572:
[----:B------:R-:W-:Y:S05]  /*2b270*/  BSYNC B3 ;  /* 0x0000000000037941 */ /* 0x000fea0003800000 */
.L_x_44571:
        /* <DEDUP_REMOVED lines=15> */
.L_x_44570:
[----:B------:R-:W-:Y:S05]  /*2b370*/  BSYNC B2 ;  /* 0x0000000000027941 */ /* 0x000fea0003800000 */
.L_x_44568:
        /* <DEDUP_REMOVED lines=22> */
.L_x_44574:
[----:B------:R-:W-:Y:S05]  /*2b4e0*/  BSYNC B2 ;  /* 0x0000000000027941 */ /* 0x000fea0003800000 */
.L_x_44573:
        /* <DEDUP_REMOVED lines=43> */
.L_x_44576:
[----:B------:R-:W-:-:S04]  /*2b7a0*/  ISETP.GE.AND P0, PT, R45, RZ, PT ;  /* 0x000000ff2d00720c */ /* 0x000fc80003f06270 */
[----:B------:R-:W-:Y:S02]  /*2b7b0*/  FSEL R2, RZ, 3.37028055040000000000e+12, P0 ;  /* 0x54442d18ff027808 */ /* 0x000fe40000000000 */
[----:B------:R-:W-:Y:S02]  /*2b7c0*/  FSEL R3, RZ, 2.1426990032196044922, P0 ;  /* 0x400921fbff037808 */ /* 0x000fe40000000000 */
.L_x_44577:
[----:B------:R-:W-:Y:S05]  /*2b7d0*/  BSYNC B0 ;  /* 0x0000000000007941 */ /* 0x000fea0003800000 */
.L_x_44575:
[----:B------:R0:W4:Y:S02]  /*2b7e0*/  DADD R44, |R44|, |R46| ;  /* 0x000000002c2c7229 */ /* 0x000124000000062e */
[----:B0-----:R-:W-:Y:S02]  /*2b7f0*/  LOP3.LUT R47, R3, 0x80000000, R47, 0xb8, !PT ;  /* 0x80000000032f7812 */ /* 0x001fe400078eb82f */
[----:B-12---:R-:W-:-:S04]  /*2b800*/  DMUL R10, R10, 0.5 ;  /* 0x3fe000000a0a7828 */ /* 0x006fc80000000000 */
[----:B----4-:R-:W0:-:S06]  /*2b810*/  DSETP.GTU.AND P0, PT, |R44|, +INF , PT ;  /* 0x7ff000002c00742a */ /* 0x010e0c0003f0c200 */
[----:B0-----:R-:W-:Y:S02]  /*2b820*/  FSEL R2, R44, R2, P0 ;  /* 0x000000022c027208 */ /* 0x001fe40000000000 */
[----:B------:R-:W-:Y:S01]  /*2b830*/  FSEL R3, R45, R47, P0 ;  /* 0x0000002f2d037208 */ /* 0x000fe20000000000 */
[----:B------:R-:W-:Y:S05]  /*2b840*/  BRA `(.L_x_44578) ;  /* 0x00004a8000007947 */ /* 0x000fea0003800000 */
.L_x_44567:
        /* <DEDUP_REMOVED lines=77> */
.L_x_44581:
[----:B------:R-:W-:Y:S05]  /*2bd20*/  BSYNC B0 ;  /* 0x0000000000007941 */ /* 0x000fea0003800000 */
.L_x_44580:
        /* <DEDUP_REMOVED lines=9> */
.L_x_44583:
[----:B------:R-:W-:Y:S05]  /*2bdc0*/  BSYNC B2 ;  /* 0x0000000000027941 */ /* 0x000fea0003800000 */
.L_x_44582:
        /* <DEDUP_REMOVED lines=43> */
.L_x_44585:
[----:B------:R-:W-:-:S04]  /*2c080*/  ISETP.GE.AND P0, PT, R45, RZ, PT ;  /* 0x000000ff2d00720c */ /* 0x000fc80003f06270 */
[----:B0-----:R-:W-:Y:S02]  /*2c090*/  FSEL R2, RZ, 3.37028055040000000000e+12, P0 ;  /* 0x54442d18ff027808 */ /* 0x001fe40000000000 */
[----:B------:R-:W-:Y:S02]  /*2c0a0*/  FSEL R3, RZ, 2.1426990032196044922, P0 ;  /* 0x400921fbff037808 */ /* 0x000fe40000000000 */
.L_x_44586:
[----:B------:R-:W-:Y:S05]  /*2c0b0*/  BSYNC B0 ;  /* 0x0000000000007941 */ /* 0x000fea0003800000 */
.L_x_44584:
[----:B------:R0:W2:Y:S02]  /*2c0c0*/  DADD R44, |R44|, |R46| ;  /* 0x000000002c2c7229 */ /* 0x0000a4000000062e */
[----:B0-----:R-:W-:Y:S02]  /*2c0d0*/  LOP3.LUT R47, R3, 0x80000000, R47, 0xb8, !PT ;  /* 0x80000000032f7812 */ /* 0x001fe400078eb82f */
[----:B-1----:R-:W-:-:S04]  /*2c0e0*/  DMUL R10, R10, 0.5 ;  /* 0x3fe000000a0a7828 */ /* 0x002fc80000000000 */
[----:B--2---:R-:W0:-:S06]  /*2c0f0*/  DSETP.GTU.AND P0, PT, |R44|, +INF , PT ;  /* 0x7ff000002c00742a */ /* 0x004e0c0003f0c200 */
[----:B0-----:R-:W-:Y:S02]  /*2c100*/  FSEL R2, R44, R2, P0 ;  /* 0x000000022c027208 */ /* 0x001fe40000000000 */
[----:B------:R-:W-:Y:S01]  /*2c110*/  FSEL R3, R45, R47, P0 ;  /* 0x0000002f2d037208 */ /* 0x000fe20000000000 */
[----:B------:R-:W-:Y:S05]  /*2c120*/  BRA `(.L_x_44578) ;  /* 0x000041a000007947 */ /* 0x000fea0003800000 */
.L_x_44579:
        /* <DEDUP_REMOVED lines=28> */
.L_x_44588:
        /* <DEDUP_REMOVED lines=75> */
.L_x_44587:
        /* <DEDUP_REMOVED lines=79> */
.L_x_44590:
        /* <DEDUP_REMOVED lines=23> */
.L_x_44593:
[----:B------:R-:W-:Y:S05]  /*2ce00*/  BSYNC B3 ;  /* 0x0000000000037941 */ /* 0x000fea0003800000 */
.L_x_44592:
        /* <DEDUP_REMOVED lines=15> */
.L_x_44591:
[----:B------:R-:W-:Y:S05]  /*2cf00*/  BSYNC B2 ;  /* 0x0000000000027941 */ /* 0x000fea0003800000 */
.L_x_44589:
        /* <DEDUP_REMOVED lines=22> */
.L_x_44595:
[----:B------:R-:W-:Y:S05]  /*2d070*/  BSYNC B2 ;  /* 0x0000000000027941 */ /* 0x000fea0003800000 */
.L_x_44594:
        /* <DEDUP_REMOVED lines=43> */
.L_x_44597:
[----:B------:R-:W-:-:S04]  /*2d330*/  ISETP.GE.AND P0, PT, R45, RZ, PT ;  /* 0x000000ff2d00720c */ /* 0x000fc80003f06270 */
[----:B------:R-:W-:Y:S02]  /*2d340*/  FSEL R2, RZ, 3.37028055040000000000e+12, P0 ;  /* 0x54442d18ff027808 */ /* 0x000fe40000000000 */
[----:B------:R-:W-:Y:S02]  /*2d350*/  FSEL R3, RZ, 2.1426990032196044922, P0 ;  /* 0x400921fbff037808 */ /* 0x000fe40000000000 */
.L_x_44598:
[----:B------:R-:W-:Y:S05]  /*2d360*/  BSYNC B0 ;  /* 0x0000000000007941 */ /* 0x000fea0003800000 */
.L_x_44596:
[----:B------:R0:W3:Y:S02]  /*2d370*/  DADD R44, |R44|, |R46| ;  /* 0x000000002c2c7229 */ /* 0x0000e4000000062e */
[----:B0-----:R-:W-:Y:S02]  /*2d380*/  LOP3.LUT R47, R3, 0x80000000, R47, 0xb8, !PT ;  /* 0x80000000032f7812 */ /* 0x001fe400078eb82f */
[----:B-12---:R-:W-:-:S04]  /*2d390*/  DMUL R10, R10, 0.5 ;  /* 0x3fe000000a0a7828 */ /* 0x006fc80000000000 */
[----:B---3--:R-:W0:-:S06]  /*2d3a0*/  DSETP.GTU.AND P0, PT, |R44|, +INF , PT ;  /* 0x7ff000002c00742a */ /* 0x008e0c0003f0c200 */
[----:B0-----:R-:W-:Y:S02]  /*2d3b0*/  FSEL R2, R44, R2, P0 ;  /* 0x000000022c027208 */ /* 0x001fe40000000000 */
[----:B------:R-:W-:Y:S01]  /*2d3c0*/  FSEL R3, R45, R47, P0 ;  /* 0x0000002f2d037208 */ /* 0x000fe20000000000 */
[----:B------:R-:W-:Y:S05]  /*2d3d0*/  BRA `(.L_x_44578) ;  /* 0x00002ef000007947 */ /* 0x000fea0003800000 */
.L_x_44566:
        /* <DEDUP_REMOVED lines=112> */
.L_x_44600:
[----:B------:R-:W-:Y:S05]  /*2dae0*/  BSYNC B0 ;  /* 0x0000000000007941 */ /* 0x000fea0003800000 */
.L_x_44599:
        /* <DEDUP_REMOVED lines=9> */
.L_x_44602:
[----:B------:R-:W-:Y:S05]  /*2db80*/  BSYNC B2 ;  /* 0x0000000000027941 */ /* 0x000fea0003800000 */
.L_x_44601:
        /* <DEDUP_REMOVED lines=43> */
.L_x_44604:
[----:B------:R-:W-:-:S04]  /*2de40*/  ISETP.GE.AND P0, PT, R45, RZ, PT ;  /* 0x000000ff2d00720c */ /* 0x000fc80003f06270 */
[----:B0-----:R-:W-:Y:S02]  /*2de50*/  FSEL R2, RZ, 3.37028055040000000000e+12, P0 ;  /* 0x54442d18ff027808 */ /* 0x001fe40000000000 */
[----:B------:R-:W-:Y:S02]  /*2de60*/  FSEL R3, RZ, 2.1426990032196044922, P0 ;  /* 0x400921fbff037808 */ /* 0x000fe40000000000 */
.L_x_44605:
[----:B------:R-:W-:Y:S05]  /*2de70*/  BSYNC B0 ;  /* 0x0000000000007941 */ /* 0x000fea0003800000 */
.L_x_44603:
[----:B------:R0:W2:Y:S02]  /*2de80*/  DADD R44, |R44|, |R46| ;  /* 0x000000002c2c7229 */ /* 0x0000a4000000062e */
[----:B0-----:R-:W-:-:S04]  /*2de90*/  LOP3.LUT R47, R3, 0x80000000, R47, 0xb8, !PT ;  /* 0x80000000032f7812 */ /* 0x001fc800078eb82f */
[----:B--2---:R-:W0:-:S06]  /*2dea0*/  DSETP.GTU.AND P0, PT, |R44|, +INF , PT ;  /* 0x7ff000002c00742a */ /* 0x004e0c0003f0c200 */
[----:B0-----:R-:W-:Y:S02]  /*2deb0*/  FSEL R2, R44, R2, P0 ;  /* 0x000000022c027208 */ /* 0x001fe40000000000 */
[----:B------:R-:W-:Y:S01]  /*2dec0*/  FSEL R3, R45, R47, P0 ;  /* 0x0000002f2d037208 */ /* 0x000fe20000000000 */
[----:B------:R-:W-:Y:S05]  /*2ded0*/  BRA `(.L_x_44578) ;  /* 0x000023f000007947 */ /* 0x000fea0003800000 */
.L_x_44565:
        /* <DEDUP_REMOVED lines=68> */
.L_x_44608:
        /* <DEDUP_REMOVED lines=21> */
.L_x_44611:
[----:B------:R-:W-:Y:S05]  /*2e470*/  BSYNC B3 ;  /* 0x0000000000037941 */ /* 0x000fea0003800000 */
.L_x_44610:
        /* <DEDUP_REMOVED lines=15> */
.L_x_44609:
[----:B------:R-:W-:Y:S05]  /*2e570*/  BSYNC B2 ;  /* 0x0000000000027941 */ /* 0x000fea0003800000 */
.L_x_44607:
        /* <DEDUP_REMOVED lines=44> */
.L_x_44606:
        /* <DEDUP_REMOVED lines=46> */
.L_x_44564:
        /* <DEDUP_REMOVED lines=24> */
.L_x_44613:
[----:B------:R-:W-:Y:S05]  /*2eca0*/  BSYNC B2 ;  /* 0x0000000000027941 */ /* 0x000fea0003800000 */
.L_x_44612:
        /* <DEDUP_REMOVED lines=25> */
.L_x_44615:
[----:B------:R-:W-:Y:S05]  /*2ee40*/  BSYNC B2 ;  /* 0x0000000000027941 */ /* 0x000fea0003800000 */
.L_x_44614:
        /* <DEDUP_REMOVED lines=113> */
.L_x_44617:
[----:B------:R-:W-:Y:S05]  /*2f560*/  BSYNC B0 ;  /* 0x0000000000007941 */ /* 0x000fea0003800000 */
.L_x_44616:
        /* <DEDUP_REMOVED lines=9> */
.L_x_44619:
[----:B------:R-:W-:Y:S05]  /*2f600*/  BSYNC B2 ;  /* 0x0000000000027941 */ /* 0x000fea0003800000 */
.L_x_44618:
        /* <DEDUP_REMOVED lines=43> */
.L_x_44621:
[----:B------:R-:W-:-:S04]  /*2f8c0*/  ISETP.GE.AND P0, PT, R45, RZ, PT ;  /* 0x000000ff2d00720c */ /* 0x000fc80003f06270 */
[----:B0-----:R-:W-:Y:S02]  /*2f8d0*/  FSEL R2, RZ, 3.37028055040000000000e+12, P0 ;  /* 0x54442d18ff027808 */ /* 0x001fe40000000000 */
[----:B------:R-:W-:Y:S02]  /*2f8e0*/  FSEL R3, RZ, 2.1426990032196044922, P0 ;  /* 0x400921fbff037808 */ /* 0x000fe40000000000 */
.L_x_44622:
[----:B------:R-:W-:Y:S05]  /*2f8f0*/  BSYNC B0 ;  /* 0x0000000000007941 */ /* 0x000fea0003800000 */
.L_x_44620:
[----:B------:R0:W4:Y:S02]  /*2f900*/  DADD R44, |R44|, |R46| ;  /* 0x000000002c2c7229 */ /* 0x000124000000062e */
[----:B0-----:R-:W-:Y:S02]  /*2f910*/  LOP3.LUT R47, R3, 0x80000000, R47, 0xb8, !PT ;  /* 0x80000000032f7812 */ /* 0x001fe400078eb82f */
[----:B--2---:R-:W-:-:S04]  /*2f920*/  DADD R10, R10, 1 ;  /* 0x3ff000000a0a7429 */ /* 0x004fc80000000000 */
[----:B----4-:R-:W0:-:S06]  /*2f930*/  DSETP.GTU.AND P0, PT, |R44|, +INF , PT ;  /* 0x7ff000002c00742a */ /* 0x010e0c0003f0c200 */
[----:B0-----:R-:W-:Y:S02]  /*2f940*/  FSEL R2, R44, R2, P0 ;  /* 0x000000022c027208 */ /* 0x001fe40000000000 */
[----:B------:R-:W-:Y:S01]  /*2f950*/  FSEL R3, R45, R47, P0 ;  /* 0x0000002f2d037208 */ /* 0x000fe20000000000 */
[----:B------:R-:W-:Y:S05]  /*2f960*/  BRA `(.L_x_44578) ;  /* 0x0000096000007947 */ /* 0x000fea0003800000 */
.L_x_44563:
        /* <DEDUP_REMOVED lines=89> */
.L_x_44624:
[----:B------:R-:W-:Y:S05]  /*2ff00*/  BSYNC B0 ;  /* 0x0000000000007941 */ /* 0x000fea0003800000 */
.L_x_44623:
        /* <DEDUP_REMOVED lines=8> */
.L_x_44626:
[----:B------:R-:W-:Y:S05]  /*2ff90*/  BSYNC B2 ;  /* 0x0000000000027941 */ /* 0x000fea0003800000 */
.L_x_44625:
        /* <DEDUP_REMOVED lines=43> */
.L_x_44628:
[----:B------:R-:W-:Y:S02]  /*30250*/  FSEL R2, RZ, 3.37028055040000000000e+12, P2 ;  /* 0x54442d18ff027808 */ /* 0x000fe40001000000 */
[----:B------:R-:W-:Y:S02]  /*30260*/  FSEL R3, RZ, 2.1426990032196044922, P2 ;  /* 0x400921fbff037808 */ /* 0x000fe40001000000 */
.L_x_44629:
[----:B------:R-:W-:Y:S05]  /*30270*/  BSYNC B0 ;  /* 0x0000000000007941 */ /* 0x000fea0003800000 */
.L_x_44627:
[----:B------:R0:W2:Y:S02]  /*30280*/  DADD R44, |R44|, |R46| ;  /* 0x000000002c2c7229 */ /* 0x0000a4000000062e */
[----:B0-----:R-:W-:-:S04]  /*30290*/  LOP3.LUT R47, R3, 0x80000000, R47, 0xb8, !PT ;  /* 0x80000000032f7812 */ /* 0x001fc800078eb82f */
[----:B--2---:R-:W0:-:S06]  /*302a0*/  DSETP.GTU.AND P0, PT, |R44|, +INF , PT ;  /* 0x7ff000002c00742a */ /* 0x004e0c0003f0c200 */
[----:B0-----:R-:W-:Y:S02]  /*302b0*/  FSEL R2, R44, R2, P0 ;  /* 0x000000022c027208 */ /* 0x001fe40000000000 */
[----:B------:R-:W-:Y:S02]  /*302c0*/  FSEL R3, R45, R47, P0 ;  /* 0x0000002f2d037208 */ /* 0x000fe40000000000 */
.L_x_44578:
[----:B------:R-:W-:Y:S05]  /*302d0*/  BSYNC B1 ;  /* 0x0000000000017941 */ /* 0x000fea0003800000 */
.L_x_44562:
        /* <DEDUP_REMOVED lines=53> */
.L_x_44636:
[----:B------:R-:W-:Y:S05]  /*30630*/  BSYNC B0 ;  /* 0x0000000000007941 */ /* 0x000fea0003800000 */
.L_x_44635:
        /* <DEDUP_REMOVED lines=15> */
.L_x_44638:
[----:B0-----:R0:W2:Y:S01]  /*30730*/  DMUL R2, RZ, R8 ;  /* 0x00000008ff027228 */ /* 0x0010a20000000000 */
[----:B------:R-:W-:-:S05]  /*30740*/  IMAD.MOV.U32 R4, RZ, RZ, RZ ;  /* 0x000000ffff047224 */ /* 0x000fca00078e00ff */
.L_x_44639:
[----:B------:R-:W-:Y:S05]  /*30750*/  BSYNC B2 ;  /* 0x0000000000027941 */ /* 0x000fea0003800000 */
.L_x_44637:
        /* <DEDUP_REMOVED lines=39> */
.L_x_44641:
[----:B------:R2:W3:Y:S01]  /*309d0*/  DMUL R2, RZ, R8 ;  /* 0x00000008ff027228 */ /* 0x0004e20000000000 */
[----:B------:R-:W-:-:S05]  /*309e0*/  IMAD.MOV.U32 R52, RZ, RZ, RZ ;  /* 0x000000ffff347224 */ /* 0x000fca00078e00ff */
.L_x_44642:
[----:B------:R-:W-:Y:S05]  /*309f0*/  BSYNC B2 ;  /* 0x0000000000027941 */ /* 0x000fea0003800000 */
.L_x_44640:
        /* <DEDUP_REMOVED lines=25> */
.L_x_44634:
        /* <DEDUP_REMOVED lines=38> */
.L_x_44645:
[----:B------:R-:W-:Y:S05]  /*30df0*/  BSYNC B0 ;  /* 0x0000000000007941 */ /* 0x000fea0003800000 */
.L_x_44644:
        /* <DEDUP_REMOVED lines=15> */
.L_x_44647:
[----:B0-----:R0:W2:Y:S01]  /*30ef0*/  DMUL R2, RZ, R8 ;  /* 0x00000008ff027228 */ /* 0x0010a20000000000 */
[----:B------:R-:W-:-:S05]  /*30f00*/  IMAD.MOV.U32 R4, RZ, RZ, RZ ;  /* 0x000000ffff047224 */ /* 0x000fca00078e00ff */
.L_x_44648:
[----:B------:R-:W-:Y:S05]  /*30f10*/  BSYNC B2 ;  /* 0x0000000000027941 */ /* 0x000fea0003800000 */
.L_x_44646:
        /* <DEDUP_REMOVED lines=39> */
.L_x_44650:
[----:B------:R2:W3:Y:S01]  /*31190*/  DMUL R2, RZ, R8 ;  /* 0x00000008ff027228 */ /* 0x0004e20000000000 */
[----:B------:R-:W-:-:S05]  /*311a0*/  IMAD.MOV.U32 R18, RZ, RZ, RZ ;  /* 0x000000ffff127224 */ /* 0x000fca00078e00ff */
.L_x_44651:
[----:B------:R-:W-:Y:S05]  /*311b0*/  BSYNC B2 ;  /* 0x0000000000027941 */ /* 0x000fea0003800000 */
.L_x_44649:
        /* <DEDUP_REMOVED lines=39> */
.L_x_44633:
        /* <DEDUP_REMOVED lines=11> */
.L_x_44652:
[----:B------:R-:W0:-:S10]  /*314e0*/  DADD R16, R8, -R8 ;  /* 0x0000000008107229 */ /* 0x000e140000000808 */
[----:B0-----:R-:W-:Y:S02]  /*314f0*/  IMAD.MOV.U32 R18, RZ, RZ, R16 ;  /* 0x000000ffff127224 */ /* 0x001fe400078e0010 */
[----:B------:R-:W-:Y:S01]  /*31500*/  IMAD.MOV.U32 R19, RZ, RZ, R17 ;  /* 0x000000ffff137224 */ /* 0x000fe200078e0011 */
[----:B------:R-:W-:Y:S05]  /*31510*/  BRA `(.L_x_44643) ;  /* 0x000007c000007947 */ /* 0x000fea0003800000 */
.L_x_44632:
        /* <DEDUP_REMOVED lines=16> */
.L_x_44654:
[----:B------:R0:W1:Y:S01]  /*31620*/  DMUL R2, RZ, R8 ;  /* 0x00000008ff027228 */ /* 0x0000620000000000 */
[----:B------:R-:W-:-:S05]  /*31630*/  IMAD.MOV.U32 R4, RZ, RZ, RZ ;  /* 0x000000ffff047224 */ /* 0x000fca00078e00ff */
.L_x_44655:
[----:B------:R-:W-:Y:S05]  /*31640*/  BSYNC B2 ;  /* 0x0000000000027941 */ /* 0x000fea0003800000 */
.L_x_44653:
        /* <DEDUP_REMOVED lines=39> */
.L_x_44657:
[----:B------:R1:W2:Y:S01]  /*318c0*/  DMUL R2, RZ, R8 ;  /* 0x00000008ff027228 */ /* 0x0002a20000000000 */
[----:B------:R-:W-:-:S05]  /*318d0*/  IMAD.MOV.U32 R18, RZ, RZ, RZ ;  /* 0x000000ffff127224 */ /* 0x000fca00078e00ff */
.L_x_44658:
[----:B------:R-:W-:Y:S05]  /*318e0*/  BSYNC B2 ;  /* 0x0000000000027941 */ /* 0x000fea0003800000 */
.L_x_44656:
        /* <DEDUP_REMOVED lines=24> */
.L_x_44631:
        /* <DEDUP_REMOVED lines=36> */
.L_x_44660:
[----:B------:R-:W-:Y:S05]  /*31cb0*/  BSYNC B0 ;  /* 0x0000000000007941 */ /* 0x000fea0003800000 */
.L_x_44659:
[----:B------:R-:W-:Y:S02]  /*31cc0*/  IMAD.MOV.U32 R18, RZ, RZ, R8 ;  /* 0x000000ffff127224 */ /* 0x000fe400078e0008 */
[----:B------:R-:W-:Y:S02]  /*31cd0*/  IMAD.MOV.U32 R19, RZ, RZ, R9 ;  /* 0x000000ffff137224 */ /* 0x000fe400078e0009 */
.L_x_44643:
[----:B012---:R-:W-:Y:S05]  /*31ce0*/  BSYNC B1 ;  /* 0x0000000000017941 */ /* 0x007fea0003800000 */
.L_x_44630:
        /* <DEDUP_REMOVED lines=92> */
.L_x_44668:
        /* <DEDUP_REMOVED lines=21> */
.L_x_44671:
[----:B------:R-:W-:Y:S05]  /*32400*/  BSYNC B3 ;  /* 0x0000000000037941 */ /* 0x000fea0003800000 */
.L_x_44670:
        /* <DEDUP_REMOVED lines=15> */
.L_x_44669:
[----:B------:R-:W-:Y:S05]  /*32500*/  BSYNC B2 ;  /* 0x0000000000027941 */ /* 0x000fea0003800000 */
.L_x_44667:
        /* <DEDUP_REMOVED lines=22> */
.L_x_44673:
[----:B------:R-:W-:Y:S05]  /*32670*/  BSYNC B2 ;  /* 0x0000000000027941 */ /* 0x000fea0003800000 */
.L_x_44672:
        /* <DEDUP_REMOVED lines=43> */
.L_x_44675:
[----:B------:R-:W-:-:S04]  /*32930*/  ISETP.GE.AND P0, PT, R41, RZ, PT ;  /* 0x000000ff2900720c */ /* 0x000fc80003f06270 */
[----:B------:R-:W-:Y:S02]  /*32940*/  FSEL R2, RZ, 3.37028055040000000000e+12, P0 ;  /* 0x54442d18ff027808 */ /* 0x000fe40000000000 */
[----:B------:R-:W-:Y:S02]  /*32950*/  FSEL R3, RZ, 2.1426990032196044922, P0 ;  /* 0x400921fbff037808 */ /* 0x000fe40000000000 */
.L_x_44676:
[----:B------:R-:W-:Y:S05]  /*32960*/  BSYNC B0 ;  /* 0x0000000000007941 */ /* 0x000fea0003800000 */
.L_x_44674:
[----:B------:R0:W4:Y:S02]  /*32970*/  DADD R40, |R40|, |R42| ;  /* 0x0000000028287229 */ /* 0x000124000000062a */
[----:B0-----:R-:W-:Y:S02]  /*32980*/  LOP3.LUT R43, R3, 0x80000000, R43, 0xb8, !PT ;  /* 0x80000000032b7812 */ /* 0x001fe400078eb82b */
[----:B-12---:R-:W-:-:S04]  /*32990*/  DMUL R10, R10, 0.5 ;  /* 0x3fe000000a0a7828 */ /* 0x006fc80000000000 */
[----:B----4-:R-:W0:-:S06]  /*329a0*/  DSETP.GTU.AND P0, PT, |R40|, +INF , PT ;  /* 0x7ff000002800742a */ /* 0x010e0c0003f0c200 */
[----:B0-----:R-:W-:Y:S02]  /*329b0*/  FSEL R2, R40, R2, P0 ;  /* 0x0000000228027208 */ /* 0x001fe40000000000 */
[----:B------:R-:W-:Y:S01]  /*329c0*/  FSEL R3, R41, R43, P0 ;  /* 0x0000002b29037208 */ /* 0x000fe20000000000 */
[----:B------:R-:W-:Y:S05]  /*329d0*/  BRA `(.L_x_44677) ;  /* 0x00004a7000007947 */ /* 0x000fea0003800000 */
.L_x_44666:
        /* <DEDUP_REMOVED lines=77> */
.L_x_44680:
[----:B------:R-:W-:Y:S05]  /*32eb0*/  BSYNC B0 ;  /* 0x0000000000007941 */ /* 0x000fea0003800000 */
.L_x_44679:
        /* <DEDUP_REMOVED lines=9> */
.L_x_44682:
[----:B------:R-:W-:Y:S05]  /*32f50*/  BSYNC B2 ;  /* 0x0000000000027941 */ /* 0x000fea0003800000 */
.L_x_44681:
        /* <DEDUP_REMOVED lines=43> */
.L_x_44684:
[----:B------:R-:W-:-:S04]  /*33210*/  ISETP.GE.AND P0, PT, R41, RZ, PT ;  /* 0x000000ff2900720c */ /* 0x000fc80003f06270 */
[----:B0-----:R-:W-:Y:S02]  /*33220*/  FSEL R2, RZ, 3.37028055040000000000e+12, P0 ;  /* 0x54442d18ff027808 */ /* 0x001fe40000000000 */
[----:B------:R-:W-:Y:S02]  /*33230*/  FSEL R3, RZ, 2.1426990032196044922, P0 ;  /* 0x400921fbff037808 */ /* 0x000fe40000000000 */
.L_x_44685:
[----:B------:R-:W-:Y:S05]  /*33240*/  BSYNC B0 ;  /* 0x0000000000007941 */ /* 0x000fea0003800000 */
.L_x_44683:
[----:B------:R0:W2:Y:S02]  /*33250*/  DADD R40, |R40|, |R42| ;  /* 0x0000000028287229 */ /* 0x0000a4000000062a */
[----:B0-----:R-:W-:Y:S02]  /*33260*/  LOP3.LUT R43, R3, 0x80000000, R43, 0xb8, !PT ;  /* 0x80000000032b7812 */ /* 0x001fe400078eb82b */
[----:B-1----:R-:W-:-:S04]  /*33270*/  DMUL R10, R10, 0.5 ;  /* 0x3fe000000a0a7828 */ /* 0x002fc80000000000 */
[----:B--2---:R-:W0:-:S06]  /*33280*/  DSETP.GTU.AND P0, PT, |R40|, +INF , PT ;  /* 0x7ff000002800742a */ /* 0x004e0c0003f0c200 */
[----:B0-----:R-:W-:Y:S02]  /*33290*/  FSEL R2, R40, R2, P0 ;  /* 0x0000000228027208 */ /* 0x001fe40000000000 */
[----:B------:R-:W-:Y:S01]  /*332a0*/  FSEL R3, R41, R43, P0 ;  /* 0x0000002b29037208 */ /* 0x000fe20000000000 */
[----:B------:R-:W-:Y:S05]  /*332b0*/  BRA `(.L_x_44677) ;  /* 0x0000419000007947 */ /* 0x000fea0003800000 */
.L_x_44678:
        /* <DEDUP_REMOVED lines=27> */
.L_x_44687:
        /* <DEDUP_REMOVED lines=75> */
.L_x_44686:
        /* <DEDUP_REMOVED lines=79> */
.L_x_44689:
        /* <DEDUP_REMOVED lines=23> */
.L_x_44692:
[----:B------:R-:W-:Y:S05]  /*33f80*/  BSYNC B3 ;  /* 0x0000000000037941 */ /* 0x000fea0003800000 */
.L_x_44691:
        /* <DEDUP_REMOVED lines=15> */
.L_x_44690:
[----:B------:R-:W-:Y:S05]  /*34080*/  BSYNC B2 ;  /* 0x0000000000027941 */ /* 0x000fea0003800000 */
.L_x_44688:
        /* <DEDUP_REMOVED lines=22> */
.L_x_44694:
[----:B------:R-:W-:Y:S05]  /*341f0*/  BSYNC B2 ;  /* 0x0000000000027941 */ /* 0x000fea0003800000 */
.L_x_44693:
        /* <DEDUP_REMOVED lines=43> */
.L_x_44696:
[----:B------:R-:W-:-:S04]  /*344b0*/  ISETP.GE.AND P0, PT, R41, RZ, PT ;  /* 0x000000ff2900720c */ /* 0x000fc80003f06270 */
[----:B------:R-:W-:Y:S02]  /*344c0*/  FSEL R2, RZ, 3.37028055040000000000e+12, P0 ;  /* 0x54442d18ff027808 */ /* 0x000fe40000000000 */
[----:B------:R-:W-:Y:S02]  /*344d0*/  FSEL R3, RZ, 2.1426990032196044922, P0 ;  /* 0x400921fbff037808 */ /* 0x000fe40000000000 */
.L_x_44697:
[----:B------:R-:W-:Y:S05]  /*344e0*/  BSYNC B0 ;  /* 0x0000000000007941 */ /* 0x000fea0003800000 */
.L_x_44695:
[----:B------:R0:W3:Y:S02]  /*344f0*/  DADD R40, |R40|, |R42| ;  /* 0x0000000028287229 */ /* 0x0000e4000000062a */
[----:B0-----:R-:W-:Y:S02]  /*34500*/  LOP3.LUT R43, R3, 0x80000000, R43, 0xb8, !PT ;  /* 0x80000000032b7812 */ /* 0x001fe400078eb82b */
[----:B-12---:R-:W-:-:S04]  /*34510*/  DMUL R10, R10, 0.5 ;  /* 0x3fe000000a0a7828 */ /* 0x006fc80000000000 */
[----:B---3--:R-:W0:-:S06]  /*34520*/  DSETP.GTU.AND P0, PT, |R40|, +INF , PT ;  /* 0x7ff000002800742a */ /* 0x008e0c0003f0c200 */
[----:B0-----:R-:W-:Y:S02]  /*34530*/  FSEL R2, R40, R2, P0 ;  /* 0x0000000228027208 */ /* 0x001fe40000000000 */
[----:B------:R-:W-:Y:S01]  /*34540*/  FSEL R3, R41, R43, P0 ;  /* 0x0000002b29037208 */ /* 0x000fe20000000000 */
[----:B------:R-:W-:Y:S05]  /*34550*/  BRA `(.L_x_44677) ;  /* 0x00002ef000007947 */ /* 0x000fea0003800000 */
.L_x_44665:
        /* <DEDUP_REMOVED lines=112> */
.L_x_44699:
[----:B------:R-:W-:Y:S05]  /*34c60*/  BSYNC B0 ;  /* 0x0000000000007941 */ /* 0x000fea0003800000 */
.L_x_44698:
        /* <DEDUP_REMOVED lines=9> */
.L_x_44701:
[----:B------:R-:W-:Y:S05]  /*34d00*/  BSYNC B2 ;  /* 0x0000000000027941 */ /* 0x000fea0003800000 */
.L_x_44700:
        /* <DEDUP_REMOVED lines=43> */
.L_x_44703:
[----:B------:R-:W-:-:S04]  /*34fc0*/  ISETP.GE.AND P0, PT, R41, RZ, PT ;  /* 0x000000ff2900720c */ /* 0x000fc80003f06270 */
[----:B0-----:R-:W-:Y:S02]  /*34fd0*/  FSEL R2, RZ, 3.37028055040000000000e+12, P0 ;  /* 0x54442d18ff027808 */ /* 0x001fe40000000000 */
[----:B------:R-:W-:Y:S02]  /*34fe0*/  FSEL R3, RZ, 2.1426990032196044922, P0 ;  /* 0x400921fbff037808 */ /* 0x000fe40000000000 */
.L_x_44704:
[----:B------:R-:W-:Y:S05]  /*34ff0*/  BSYNC B0 ;  /* 0x0000000000007941 */ /* 0x000fea0003800000 */
.L_x_44702:
[----:B------:R0:W2:Y:S02]  /*35000*/  DADD R40, |R40|, |R42| ;  /* 0x0000000028287229 */ /* 0x0000a4000000062a */
[----:B0-----:R-:W-:-:S04]  /*35010*/  LOP3.LUT R43, R3, 0x80000000, R43, 0xb8, !PT ;  /* 0x80000000032b7812 */ /* 0x001fc800078eb82b */
[----:B--2---:R-:W0:-:S06]  /*35020*/  DSETP.GTU.AND P0, PT, |R40|, +INF , PT ;  /* 0x7ff000002800742a */ /* 0x004e0c0003f0c200 */
[----:B0-----:R-:W-:Y:S02]  /*35030*/  FSEL R2, R40, R2, P0 ;  /* 0x0000000228027208 */ /* 0x001fe40000000000 */
[----:B------:R-:W-:Y:S01]  /*35040*/  FSEL R3, R41, R43, P0 ;  /* 0x0000002b29037208 */ /* 0x000fe20000000000 */
[----:B------:R-:W-:Y:S05]  /*35050*/  BRA `(.L_x_44677) ;  /* 0x000023f000007947 */ /* 0x000fea0003800000 */
.L_x_44664:
        /* <DEDUP_REMOVED lines=68> */
.L_x_44707:
        /* <DEDUP_REMOVED lines=21> */
.L_x_44710:
[----:B------:R-:W-:Y:S05]  /*355f0*/  BSYNC B3 ;  /* 0x0000000000037941 */ /* 0x000fea0003800000 */
.L_x_44709:
        /* <DEDUP_REMOVED lines=15> */
.L_x_44708:
[----:B------:R-:W-:Y:S05]  /*356f0*/  BSYNC B2 ;  /* 0x0000000000027941 */ /* 0x000fea0003800000 */
.L_x_44706:
        /* <DEDUP_REMOVED lines=44> */
.L_x_44705:
        /* <DEDUP_REMOVED lines=46> */
.L_x_44663:
        /* <DEDUP_REMOVED lines=24> */
.L_x_44712:
[----:B------:R-:W-:Y:S05]  /*35e20*/  BSYNC B2 ;  /* 0x0000000000027941 */ /* 0x000fea0003800000 */
.L_x_44711:
        /* <DEDUP_REMOVED lines=25> */
.L_x_44714:
[----:B------:R-:W-:Y:S05]  /*35fc0*/  BSYNC B2 ;  /* 0x0000000000027941 */ /* 0x000fea0003800000 */
.L_x_44713:
        /* <DEDUP_REMOVED lines=113> */
.L_x_44716:
[----:B------:R-:W-:Y:S05]  /*366e0*/  BSYNC B0 ;  /* 0x0000000000007941 */ /* 0x000fea0003800000 */
.L_x_44715:
        /* <DEDUP_REMOVED lines=9> */
.L_x_44718:
[----:B------:R-:W-:Y:S05]  /*36780*/  BSYNC B2 ;  /* 0x0000000000027941 */ /* 0x000fea0003800000 */
.L_x_44717:
        /* <DEDUP_REMOVED lines=43> */
.L_x_44720:
[----:B------:R-:W-:-:S04]  /*36a40*/  ISETP.GE.AND P0, PT, R41, RZ, PT ;  /* 0x000000ff2900720c */ /* 0x000fc80003f06270 */
[----:B0-----:R-:W-:Y:S02]  /*36a50*/  FSEL R2, RZ, 3.37028055040000000000e+12, P0 ;  /* 0x54442d18ff027808 */ /* 0x001fe40000000000 */
[----:B------:R-:W-:Y:S02]  /*36a60*/  FSEL R3, RZ, 2.1426990032196044922, P0 ;  /* 0x400921fbff037808 */ /* 0x000fe40000000000 */
.L_x_44721:
[----:B------:R-:W-:Y:S05]  /*36a70*/  BSYNC B0 ;  /* 0x0000000000007941 */ /* 0x000fea0003800000 */
.L_x_44719:
[----:B------:R0:W4:Y:S02]  /*36a80*/  DADD R40, |R40|, |R42| ;  /* 0x0000000028287229 */ /* 0x000124000000062a */
[----:B0-----:R-:W-:Y:S02]  /*36a90*/  LOP3.LUT R43, R3, 0x80000000, R43, 0xb8, !PT ;  /* 0x80000000032b7812 */ /* 0x001fe400078eb82b */
[----:B--2---:R-:W-:-:S04]  /*36aa0*/  DADD R10, R10, 1 ;  /* 0x3ff000000a0a7429 */ /* 0x004fc80000000000 */
[----:B----4-:R-:W0:-:S06]  /*36ab0*/  DSETP.GTU.AND P0, PT, |R40|, +INF , PT ;  /* 0x7ff000002800742a */ /* 0x010e0c0003f0c200 */
[----:B0-----:R-:W-:Y:S02]  /*36ac0*/  FSEL R2, R40, R2, P0 ;  /* 0x0000000228027208 */ /* 0x001fe40000000000 */
[----:B------:R-:W-:Y:S01]  /*36ad0*/  FSEL R3, R41, R43, P0 ;  /* 0x0000002b29037208 */ /* 0x000fe20000000000 */
[----:B------:R-:W-:Y:S05]  /*36ae0*/  BRA `(.L_x_44677) ;  /* 0x0000096000007947 */ /* 0x000fea0003800000 */
.L_x_44662:
        /* <DEDUP_REMOVED lines=89> */
.L_x_44723:
[----:B------:R-:W-:Y:S05]  /*37080*/  BSYNC B0 ;  /* 0x0000000000007941 */ /* 0x000fea0003800000 */
.L_x_44722:
        /* <DEDUP_REMOVED lines=8> */
.L_x_44725:
[----:B------:R-:W-:Y:S05]  /*37110*/  BSYNC B2 ;  /* 0x0000000000027941 */ /* 0x000fea0003800000 */
.L_x_44724:
        /* <DEDUP_REMOVED lines=43> */
.L_x_44727:
[----:B------:R-:W-:Y:S02]  /*373d0*/  FSEL R2, RZ, 3.37028055040000000000e+12, P2 ;  /* 0x54442d18ff027808 */ /* 0x000fe40001000000 */
[----:B------:R-:W-:Y:S02]  /*373e0*/  FSEL R3, RZ, 2.1426990032196044922, P2 ;  /* 0x400921fbff037808 */ /* 0x000fe40001000000 */
.L_x_44728:
[----:B------:R-:W-:Y:S05]  /*373f0*/  BSYNC B0 ;  /* 0x0000000000007941 */ /* 0x000fea0003800000 */
.L_x_44726:
[----:B------:R0:W2:Y:S02]  /*37400*/  DADD R40, |R40|, |R42| ;  /* 0x0000000028287229 */ /* 0x0000a4000000062a */
[----:B0-----:R-:W-:-:S04]  /*37410*/  LOP3.LUT R43, R3, 0x80000000, R43, 0xb8, !PT ;  /* 0x80000000032b7812 */ /* 0x001fc800078eb82b */
[----:B--2---:R-:W0:-:S06]  /*37420*/  DSETP.GTU.AND P0, PT, |R40|, +INF , PT ;  /* 0x7ff000002800742a */ /* 0x004e0c0003f0c200 */
[----:B0-----:R-:W-:Y:S02]  /*37430*/  FSEL R2, R40, R2, P0 ;  /* 0x0000000228027208 */ /* 0x001fe40000000000 */
[----:B------:R-:W-:Y:S02]  /*37440*/  FSEL R3, R41, R43, P0 ;  /* 0x0000002b29037208 */ /* 0x000fe40000000000 */
.L_x_44677:
[----:B------:R-:W-:Y:S05]  /*37450*/  BSYNC B1 ;  /* 0x0000000000017941 */ /* 0x000fea0003800000 */
.L_x_44661:
        /* <DEDUP_REMOVED lines=53> */
.L_x_44735:
[----:B------:R-:W-:Y:S05]  /*377b0*/  BSYNC B0 ;  /* 0x0000000000007941 */ /* 0x000fea0003800000 */
.L_x_44734:
        /* <DEDUP_REMOVED lines=15> */
.L_x_44737:
[----:B0-----:R0:W2:Y:S01]  /*378b0*/  DMUL R2, RZ, R40 ;  /* 0x00000028ff027228 */ /* 0x0010a20000000000 */
[----:B------:R-:W-:-:S05]  /*378c0*/  IMAD.MOV.U32 R4, RZ, RZ, RZ ;  /* 0x000000ffff047224 */ /* 0x000fca00078e00ff */
.L_x_44738:
[----:B------:R-:W-:Y:S05]  /*378d0*/  BSYNC B2 ;  /* 0x0000000000027941 */ /* 0x000fea0003800000 */
.L_x_44736:
        /* <DEDUP_REMOVED lines=39> */
.L_x_44740:
[----:B------:R2:W3:Y:S01]  /*37b50*/  DMUL R2, RZ, R40 ;  /* 0x00000028ff027228 */ /* 0x0004e20000000000 */
[----:B------:R-:W-:-:S05]  /*37b60*/  IMAD.MOV.U32 R48, RZ, RZ, RZ ;  /* 0x000000ffff307224 */ /* 0x000fca00078e00ff */
.L_x_44741:
[----:B------:R-:W-:Y:S05]  /*37b70*/  BSYNC B2 ;  /* 0x0000000000027941 */ /* 0x000fea0003800000 */
.L_x_44739:
        /* <DEDUP_REMOVED lines=25> */
.L_x_44733:
        /* <DEDUP_REMOVED lines=38> */
.L_x_44744:
[----:B------:R-:W-:Y:S05]  /*37f70*/  BSYNC B0 ;  /* 0x0000000000007941 */ /* 0x000fea0003800000 */
.L_x_44743:
        /* <DEDUP_REMOVED lines=15> */
.L_x_44746:
[----:B0-----:R0:W2:Y:S01]  /*38070*/  DMUL R2, RZ, R40 ;  /* 0x00000028ff027228 */ /* 0x0010a20000000000 */
[----:B------:R-:W-:-:S05]  /*38080*/  IMAD.MOV.U32 R4, RZ, RZ, RZ ;  /* 0x000000ffff047224 */ /* 0x000fca00078e00ff */
.L_x_44747:
[----:B------:R-:W-:Y:S05]  /*38090*/  BSYNC B2 ;  /* 0x0000000000027941 */ /* 0x000fea0003800000 */
.L_x_44745:
        /* <DEDUP_REMOVED lines=39> */
.L_x_44749:
[----:B------:R2:W3:Y:S01]  /*38310*/  DMUL R2, RZ, R40 ;  /* 0x00000028ff027228 */ /* 0x0004e20000000000 */
[----:B------:R-:W-:-:S05]  /*38320*/  IMAD.MOV.U32 R48, RZ, RZ, RZ ;  /* 0x000000ffff307224 */ /* 0x000fca00078e00ff */
.L_x_44750:
[----:B------:R-:W-:Y:S05]  /*38330*/  BSYNC B2 ;  /* 0x0000000000027941 */ /* 0x000fea0003800000 */
.L_x_44748:
        /* <DEDUP_REMOVED lines=39> */
.L_x_44732:
        /* <DEDUP_REMOVED lines=11> */
.L_x_44751:
[----:B------:R-:W0:-:S10]  /*38660*/  DADD R8, R40, -R40 ;  /* 0x0000000028087229 */ /* 0x000e140000000828 */
[----:B0-----:R-:W-:Y:S02]  /*38670*/  IMAD.MOV.U32 R10, RZ, RZ, R8 ;  /* 0x000000ffff0a7224 */ /* 0x001fe400078e0008 */
[----:B------:R-:W-:Y:S01]  /*38680*/  IMAD.MOV.U32 R11, RZ, RZ, R9 ;  /* 0x000000ffff0b7224 */ /* 0x000fe200078e0009 */
[----:B------:R-:W-:Y:S05]  /*38690*/  BRA `(.L_x_44742) ;  /* 0x000007c000007947 */ /* 0x000fea0003800000 */
.L_x_44731:
        /* <DEDUP_REMOVED lines=16> */
.L_x_44753:
[----:B------:R0:W1:Y:S01]  /*387a0*/  DMUL R2, RZ, R40 ;  /* 0x00000028ff027228 */ /* 0x0000620000000000 */
[----:B------:R-:W-:-:S05]  /*387b0*/  IMAD.MOV.U32 R4, RZ, RZ, RZ ;  /* 0x000000ffff047224 */ /* 0x000fca00078e00ff */
.L_x_44754:
[----:B------:R-:W-:Y:S05]  /*387c0*/  BSYNC B2 ;  /* 0x0000000000027941 */ /* 0x000fea0003800000 */
.L_x_44752:
        /* <DEDUP_REMOVED lines=39> */
.L_x_44756:
[----:B------:R1:W2:Y:S01]  /*38a40*/  DMUL R2, RZ, R40 ;  /* 0x00000028ff027228 */ /* 0x0002a20000000000 */
[----:B------:R-:W-:-:S05]  /*38a50*/  IMAD.MOV.U32 R10, RZ, RZ, RZ ;  /* 0x000000ffff0a7224 */ /* 0x000fca00078e00ff */
.L_x_44757:
[----:B------:R-:W-:Y:S05]  /*38a60*/  BSYNC B2 ;  /* 0x0000000000027941 */ /* 0x000fea0003800000 */
.L_x_44755:
        /* <DEDUP_REMOVED lines=24> */
.L_x_44730:
        /* <DEDUP_REMOVED lines=36> */
.L_x_44759:
[----:B------:R-:W-:Y:S05]  /*38e30*/  BSYNC B0 ;  /* 0x0000000000007941 */ /* 0x000fea0003800000 */
.L_x_44758:
[----:B------:R-:W-:Y:S02]  /*38e40*/  IMAD.MOV.U32 R10, RZ, RZ, R40 ;  /* 0x000000ffff0a7224 */ /* 0x000fe400078e0028 */
[----:B------:R-:W-:Y:S02]  /*38e50*/  IMAD.MOV.U32 R11, RZ, RZ, R41 ;  /* 0x000000ffff0b7224 */ /* 0x000fe400078e0029 */
.L_x_44742:
[----:B012---:R-:W-:Y:S05]  /*38e60*/  BSYNC B1 ;  /* 0x0000000000017941 */ /* 0x007fea0003800000 */
.L_x_44729:
        /* <DEDUP_REMOVED lines=12> */
.L_x_43967:
        /* <DEDUP_REMOVED lines=192> */
.L_x_44769:
        /* <DEDUP_REMOVED lines=23> */
.L_x_44772:
[----:B------:R-:W-:Y:S05]  /*39ca0*/  BSYNC B4 ;  /* 0x0000000000047941 */ /* 0x000fea0003800000 */
.L_x_44771:
        /* <DEDUP_REMOVED lines=15> */
.L_x_44770:
[----:B------:R-:W-:Y:S05]  /*39da0*/  BSYNC B3 ;  /* 0x0000000000037941 */ /* 0x000fea0003800000 */
.L_x_44768:
        /* <DEDUP_REMOVED lines=22> */
.L_x_44774:
[----:B------:R-:W-:Y:S05]  /*39f10*/  BSYNC B3 ;  /* 0x0000000000037941 */ /* 0x000fea0003800000 */
.L_x_44773:
        /* <DEDUP_REMOVED lines=43> */
.L_x_44776:
[----:B------:R-:W-:-:S04]  /*3a1d0*/  ISETP.GE.AND P0, PT, R13, RZ, PT ;  /* 0x000000ff0d00720c */ /* 0x000fc80003f06270 */
[----:B------:R-:W-:Y:S02]  /*3a1e0*/  FSEL R2, RZ, 3.37028055040000000000e+12, P0 ;  /* 0x54442d18ff027808 */ /* 0x000fe40000000000 */
[----:B------:R-:W-:Y:S02]  /*3a1f0*/  FSEL R3, RZ, 2.1426990032196044922, P0 ;  /* 0x400921fbff037808 */ /* 0x000fe40000000000 */
.L_x_44777:
[----:B------:R-:W-:Y:S05]  /*3a200*/  BSYNC B0 ;  /* 0x0000000000007941 */ /* 0x000fea0003800000 */
.L_x_44775:
[----:B------:R0:W3:Y:S02]  /*3a210*/  DADD R12, |R12|, |R14| ;  /* 0x000000000c0c7229 */ /* 0x0000e4000000060e */
[----:B0-----:R-:W-:Y:S02]  /*3a220*/  LOP3.LUT R15, R3, 0x80000000, R15, 0xb8, !PT ;  /* 0x80000000030f7812 */ /* 0x001fe400078eb80f */
[----:B-12---:R-:W-:-:S04]  /*3a230*/  DMUL R10, R10, 0.5 ;  /* 0x3fe000000a0a7828 */ /* 0x006fc80000000000 */
[----:B---3--:R-:W0:-:S06]  /*3a240*/  DSETP.GTU.AND P0, PT, |R12|, +INF , PT ;  /* 0x7ff000000c00742a */ /* 0x008e0c0003f0c200 */
[----:B0-----:R-:W-:Y:S02]  /*3a250*/  FSEL R2, R12, R2, P0 ;  /* 0x000000020c027208 */ /* 0x001fe40000000000 */
[----:B------:R-:W-:Y:S01]  /*3a260*/  FSEL R3, R13, R15, P0 ;  /* 0x0000000f0d037208 */ /* 0x000fe20000000000 */
[----:B------:R-:W-:Y:S05]  /*3a270*/  BRA `(.L_x_44778) ;  /* 0x00004b2000007947 */ /* 0x000fea0003800000 */
.L_x_44767:
        /* <DEDUP_REMOVED lines=79> */
.L_x_44781:
[----:B------:R-:W-:Y:S05]  /*3a770*/  BSYNC B0 ;  /* 0x0000000000007941 */ /* 0x000fea0003800000 */
.L_x_44780:
[----:B------:R-:W-:Y:S01]  /*3a780*/  BSSY B3, `(.L_x_44782) ;  /* 0x0000009000037945 */ /* 0x000fe20003800000 */
[----:B------:R-:W-:Y:S05]  /*3a790*/  @P4 BRA P5, `(.L_x_44783) ;  /* 0x0000007000004947 */ /* 0x000fea0002800000 */
[----:B------:R-:W-:Y:S01]  /*3a7a0*/  IMAD.MOV.U32 R6, RZ, RZ, R16 ;  /* 0x000000ffff067224 */ /* 0x000fe200078e0010 */
[----:B0-----:R-:W-:Y:S01]  /*3a7b0*/  MOV R2, 0x3a800 ;  /* 0x0003a80000027802 */ /* 0x001fe20000000f00 */
[----:B------:R-:W-:Y:S02]  /*3a7c0*/  IMAD.MOV.U32 R3, RZ, RZ, R17 ;  /* 0x000000ffff037224 */ /* 0x000fe400078e0011 */
[----:B------:R-:W-:Y:S02]  /*3a7d0*/  IMAD.MOV.U32 R4, RZ, RZ, R18 ;  /* 0x000000ffff047224 */ /* 0x000fe400078e0012 */
[----:B------:R-:W-:Y:S02]  /*3a7e0*/  IMAD.MOV.U32 R5, RZ, RZ, R19 ;  /* 0x000000ffff057224 */ /* 0x000fe400078e0013 */
[----:B-1----:R-:W-:Y:S05]  /*3a7f0*/  CALL.REL.NOINC `($__internal_77_$__cuda_sm20_div_rn_f64_full) ;  /* 0x0003820000007944 */ /* 0x002fea0003c00000 */
[----:B------:R-:W-:Y:S02]  /*3a800*/  IMAD.MOV.U32 R5, RZ, RZ, R3 ;  /* 0x000000ffff057224 */ /* 0x000fe400078e0003 */
.L_x_44783:
[----:B------:R-:W-:Y:S05]  /*3a810*/  BSYNC B3 ;  /* 0x0000000000037941 */ /* 0x000fea0003800000 */
.L_x_44782:
        /* <DEDUP_REMOVED lines=43> */
.L_x_44785:
[----:B------:R-:W-:-:S04]  /*3aad0*/  ISETP.GE.AND P0, PT, R13, RZ, PT ;  /* 0x000000ff0d00720c */ /* 0x000fc80003f06270 */
[----:B0-----:R-:W-:Y:S02]  /*3aae0*/  FSEL R2, RZ, 3.37028055040000000000e+12, P0 ;  /* 0x54442d18ff027808 */ /* 0x001fe40000000000 */
[----:B------:R-:W-:Y:S02]  /*3aaf0*/  FSEL R3, RZ, 2.1426990032196044922, P0 ;  /* 0x400921fbff037808 */ /* 0x000fe40000000000 */
.L_x_44786:
[----:B------:R-:W-:Y:S05]  /*3ab00*/  BSYNC B0 ;  /* 0x0000000000007941 */ /* 0x000fea0003800000 */
.L_x_44784:
[----:B------:R0:W2:Y:S02]  /*3ab10*/  DADD R12, |R12|, |R14| ;  /* 0x000000000c0c7229 */ /* 0x0000a4000000060e */
[----:B0-----:R-:W-:Y:S02]  /*3ab20*/  LOP3.LUT R15, R3, 0x80000000, R15, 0xb8, !PT ;  /* 0x80000000030f7812 */ /* 0x001fe400078eb80f */
[----:B-1----:R-:W-:-:S04]  /*3ab30*/  DMUL R10, R10, 0.5 ;  /* 0x3fe000000a0a7828 */ /* 0x002fc80000000000 */
[----:B--2---:R-:W0:-:S06]  /*3ab40*/  DSETP.GTU.AND P0, PT, |R12|, +INF , PT ;  /* 0x7ff000000c00742a */ /* 0x004e0c0003f0c200 */
[----:B0-----:R-:W-:Y:S02]  /*3ab50*/  FSEL R2, R12, R2, P0 ;  /* 0x000000020c027208 */ /* 0x001fe40000000000 */
[----:B------:R-:W-:Y:S01]  /*3ab60*/  FSEL R3, R13, R15, P0 ;  /* 0x0000000f0d037208 */ /* 0x000fe20000000000 */
[----:B------:R-:W-:Y:S05]  /*3ab70*/  BRA `(.L_x_44778) ;  /* 0x0000422000007947 */ /* 0x000fea0003800000 */
.L_x_44779:
        /* <DEDUP_REMOVED lines=14> */
[----:B------:R-:W3:-:S04]  /*3ac60*/  DADD R90, R16, -R10 ;  /* 0x00000000105a7229 */ /* 0x000ec8000000080a */
[----:B------:R-:W4:-:S04]  /*3ac70*/  DADD R18, R4, R4 ;  /* 0x0000000004127229 */ /* 0x000f080000000004 */
[----:B------:R-:W5:-:S04]  /*3ac80*/  DADD R94, R10, R10 ;  /* 0x000000000a5e7229 */ /* 0x000f48000000000a */
[----:B------:R0:W0:-:S04]  /*3ac90*/  DMUL R8, R6, R6 ;  /* 0x0000000606087228 */ /* 0x0000080000000000 */
[----:B--2---:R2:W0:-:S04]  /*3aca0*/  DMUL R86, R4, R88 ;  /* 0x0000005804567228 */ /* 0x0044080000000000 */
[----:B------:R2:W0:-:S04]  /*3acb0*/  DMUL R6, R4, R4 ;  /* 0x0000000404067228 */ /* 0x0004080000000000 */
[----:B0-----:R2:W0:-:S04]  /*3acc0*/  DMUL R80, R10, R92 ;  /* 0x0000005c0a507228 */ /* 0x0014080000000000 */
[----:B------:R2:W0:-:S04]  /*3acd0*/  DMUL R4, R10, R10 ;  /* 0x0000000a0a047228 */ /* 0x0004080000000000 */
[----:B-1----:R2:W1:-:S04]  /*3ace0*/  DMUL R16, R82, R88 ;  /* 0x0000005852107228 */ /* 0x0024480000000000 */
[----:B---3--:R2:W3:-:S04]  /*3acf0*/  DMUL R10, R90, R92 ;  /* 0x0000005c5a0a7228 */ /* 0x0084c80000000000 */
[----:B----4-:R2:W4:-:S04]  /*3ad00*/  DMUL R18, R82, R18 ;  /* 0x0000001252127228 */ /* 0x0105080000000000 */
[----:B-----5:R2:W0:-:S04]  /*3ad10*/  DMUL R88, R90, R94 ;  /* 0x0000005e5a587228 */ /* 0x0204080000000000 */
[----:B------:R-:W0:-:S04]  /*3ad20*/  DMUL R82, R82, R82 ;  /* 0x0000005252527228 */ /* 0x000e080000000000 */
[----:B-1234-:R-:W0:-:S04]  /*3ad30*/  DMUL R90, R90, R90 ;  /* 0x0000005a5a5a7228 */ /* 0x01ee080000000000 */
.L_x_44788:
        /* <DEDUP_REMOVED lines=74> */
.L_x_44787:
        /* <DEDUP_REMOVED lines=79> */
.L_x_44790:
        /* <DEDUP_REMOVED lines=23> */
.L_x_44793:
[----:B------:R-:W-:Y:S05]  /*3b840*/  BSYNC B4 ;  /* 0x0000000000047941 */ /* 0x000fea0003800000 */
.L_x_44792:
        /* <DEDUP_REMOVED lines=15> */
.L_x_44791:
[----:B------:R-:W-:Y:S05]  /*3b940*/  BSYNC B3 ;  /* 0x0000000000037941 */ /* 0x000fea0003800000 */
.L_x_44789:
        /* <DEDUP_REMOVED lines=29> */
.L_x_44795:
[----:B------:R-:W-:Y:S05]  /*3bb20*/  BSYNC B3 ;  /* 0x0000000000037941 */ /* 0x000fea0003800000 */
.L_x_44794:
        /* <DEDUP_REMOVED lines=44> */
.L_x_44797:
[----:B------:R-:W-:-:S04]  /*3bdf0*/  ISETP.GE.AND P0, PT, R13, RZ, PT ;  /* 0x000000ff0d00720c */ /* 0x000fc80003f06270 */
[----:B------:R-:W-:Y:S02]  /*3be00*/  FSEL R2, RZ, 3.37028055040000000000e+12, P0 ;  /* 0x54442d18ff027808 */ /* 0x000fe40000000000 */
[----:B------:R-:W-:Y:S02]  /*3be10*/  FSEL R3, RZ, 2.1426990032196044922, P0 ;  /* 0x400921fbff037808 */ /* 0x000fe40000000000 */
.L_x_44798:
[----:B------:R-:W-:Y:S05]  /*3be20*/  BSYNC B0 ;  /* 0x0000000000007941 */ /* 0x000fea0003800000 */
.L_x_44796:
[----:B------:R0:W3:Y:S02]  /*3be30*/  DADD R12, |R12|, |R14| ;  /* 0x000000000c0c7229 */ /* 0x0000e4000000060e */
[----:B0-----:R-:W-:Y:S02]  /*3be40*/  LOP3.LUT R15, R3, 0x80000000, R15, 0xb8, !PT ;  /* 0x80000000030f7812 */ /* 0x001fe400078eb80f */
[----:B-12---:R-:W-:-:S04]  /*3be50*/  DMUL R10, R16, 0.5 ;  /* 0x3fe00000100a7828 */ /* 0x006fc80000000000 */
[----:B---3--:R-:W0:-:S06]  /*3be60*/  DSETP.GTU.AND P0, PT, |R12|, +INF , PT ;  /* 0x7ff000000c00742a */ /* 0x008e0c0003f0c200 */
[----:B0-----:R-:W-:Y:S02]  /*3be70*/  FSEL R2, R12, R2, P0 ;  /* 0x000000020c027208 */ /* 0x001fe40000000000 */
[----:B------:R-:W-:Y:S01]  /*3be80*/  FSEL R3, R13, R15, P0 ;  /* 0x0000000f0d037208 */ /* 0x000fe20000000000 */
[----:B------:R-:W-:Y:S05]  /*3be90*/  BRA `(.L_x_44778) ;  /* 0x00002f0000007947 */ /* 0x000fea0003800000 */
.L_x_44766:
        /* <DEDUP_REMOVED lines=111> */
.L_x_44800:
[----:B------:R-:W-:Y:S05]  /*3c590*/  BSYNC B0 ;  /* 0x0000000000007941 */ /* 0x000fea0003800000 */
.L_x_44799:
        /* <DEDUP_REMOVED lines=9> */
.L_x_44802:
[----:B------:R-:W-:Y:S05]  /*3c630*/  BSYNC B3 ;  /* 0x0000000000037941 */ /* 0x000fea0003800000 */
.L_x_44801:
        /* <DEDUP_REMOVED lines=43> */
.L_x_44804:
[----:B------:R-:W-:-:S04]  /*3c8f0*/  ISETP.GE.AND P0, PT, R13, RZ, PT ;  /* 0x000000ff0d00720c */ /* 0x000fc80003f06270 */
[----:B0-----:R-:W-:Y:S02]  /*3c900*/  FSEL R2, RZ, 3.37028055040000000000e+12, P0 ;  /* 0x54442d18ff027808 */ /* 0x001fe40000000000 */
[----:B------:R-:W-:Y:S02]  /*3c910*/  FSEL R3, RZ, 2.1426990032196044922, P0 ;  /* 0x400921fbff037808 */ /* 0x000fe40000000000 */
.L_x_44805:
[----:B------:R-:W-:Y:S05]  /*3c920*/  BSYNC B0 ;  /* 0x0000000000007941 */ /* 0x000fea0003800000 */
.L_x_44803:
[----:B------:R0:W2:Y:S02]  /*3c930*/  DADD R12, |R12|, |R14| ;  /* 0x000000000c0c7229 */ /* 0x0000a4000000060e */
[----:B0-----:R-:W-:-:S04]  /*3c940*/  LOP3.LUT R15, R3, 0x80000000, R15, 0xb8, !PT ;  /* 0x80000000030f7812 */ /* 0x001fc800078eb80f */
[----:B--2---:R-:W0:-:S06]  /*3c950*/  DSETP.GTU.AND P0, PT, |R12|, +INF , PT ;  /* 0x7ff000000c00742a */ /* 0x004e0c0003f0c200 */
[----:B0-----:R-:W-:Y:S02]  /*3c960*/  FSEL R2, R12, R2, P0 ;  /* 0x000000020c027208 */ /* 0x001fe40000000000 */
[----:B------:R-:W-:Y:S01]  /*3c970*/  FSEL R3, R13, R15, P0 ;  /* 0x0000000f0d037208 */ /* 0x000fe20000000000 */
[----:B------:R-:W-:Y:S05]  /*3c980*/  BRA `(.L_x_44778) ;  /* 0x0000241000007947 */ /* 0x000fea0003800000 */
.L_x_44765:
        /* <DEDUP_REMOVED lines=70> */
.L_x_44808:
        /* <DEDUP_REMOVED lines=23> */
.L_x_44811:
[----:B------:R-:W-:Y:S05]  /*3cf60*/  BSYNC B4 ;  /* 0x0000000000047941 */ /* 0x000fea0003800000 */
.L_x_44810:
        /* <DEDUP_REMOVED lines=15> */
.L_x_44809:
[----:B------:R-:W-:Y:S05]  /*3d060*/  BSYNC B3 ;  /* 0x0000000000037941 */ /* 0x000fea0003800000 */
.L_x_44807:
        /* <DEDUP_REMOVED lines=44> */
.L_x_44806:
        /* <DEDUP_REMOVED lines=46> */
.L_x_44764:
        /* <DEDUP_REMOVED lines=22> */
[----:B------:R-:W-:Y:S05]  /*3d770*/  CALL.REL.NOINC `($__internal_77_$__cuda_sm20_div_rn_f64_full) ;  /* 0x0003528000007944 */ /* 0x000fea0003c00000 */
[----:B------:R-:W-:Y:S02]  /*3d780*/  IMAD.MOV.U32 R5, RZ, RZ, R3 ;  /* 0x000000ffff057224 */ /* 0x000fe400078e0003 */
.L_x_44813:
[----:B------:R-:W-:Y:S05]  /*3d790*/  BSYNC B3 ;  /* 0x0000000000037941 */ /* 0x000fea0003800000 */
.L_x_44812:
        /* <DEDUP_REMOVED lines=23> */
[----:B-1----:R-:W-:Y:S05]  /*3d910*/  CALL.REL.NOINC `($__internal_77_$__cuda_sm20_div_rn_f64_full) ;  /* 0x000350e000007944 */ /* 0x002fea0003c00000 */
[----:B------:R-:W-:Y:S02]  /*3d920*/  IMAD.MOV.U32 R2, RZ, RZ, R4 ;  /* 0x000000ffff027224 */ /* 0x000fe400078e0004 */
.L_x_44815:
[----:B------:R-:W-:Y:S05]  /*3d930*/  BSYNC B3 ;  /* 0x0000000000037941 */ /* 0x000fea0003800000 */
.L_x_44814:
        /* <DEDUP_REMOVED lines=112> */
.L_x_44817:
[----:B------:R-:W-:Y:S05]  /*3e040*/  BSYNC B0 ;  /* 0x0000000000007941 */ /* 0x000fea0003800000 */
.L_x_44816:
[----:B------:R-:W-:Y:S01]  /*3e050*/  BSSY B3, `(.L_x_44818) ;  /* 0x0000009000037945 */ /* 0x000fe20003800000 */
[----:B------:R-:W-:Y:S05]  /*3e060*/  @P4 BRA P5, `(.L_x_44819) ;  /* 0x0000007000004947 */ /* 0x000fea0002800000 */
[----:B------:R-:W-:Y:S01]  /*3e070*/  IMAD.MOV.U32 R6, RZ, RZ, R16 ;  /* 0x000000ffff067224 */ /* 0x000fe200078e0010 */
[----:B0-----:R-:W-:Y:S01]  /*3e080*/  MOV R2, 0x3e0d0 ;  /* 0x0003e0d000027802 */ /* 0x001fe20000000f00 */
[----:B------:R-:W-:Y:S02]  /*3e090*/  IMAD.MOV.U32 R3, RZ, RZ, R17 ;  /* 0x000000ffff037224 */ /* 0x000fe400078e0011 */
[----:B------:R-:W-:Y:S02]  /*3e0a0*/  IMAD.MOV.U32 R4, RZ, RZ, R18 ;  /* 0x000000ffff047224 */ /* 0x000fe400078e0012 */
[----:B------:R-:W-:Y:S02]  /*3e0b0*/  IMAD.MOV.U32 R5, RZ, RZ, R19 ;  /* 0x000000ffff057224 */ /* 0x000fe400078e0013 */
[----:B-12---:R-:W-:Y:S05]  /*3e0c0*/  CALL.REL.NOINC `($__internal_77_$__cuda_sm20_div_rn_f64_full) ;  /* 0x0003493000007944 */ /* 0x006fea0003c00000 */
[----:B------:R-:W-:Y:S02]  /*3e0d0*/  IMAD.MOV.U32 R5, RZ, RZ, R3 ;  /* 0x000000ffff057224 */ /* 0x000fe400078e0003 */
.L_x_44819:
[----:B------:R-:W-:Y:S05]  /*3e0e0*/  BSYNC B3 ;  /* 0x0000000000037941 */ /* 0x000fea0003800000 */
.L_x_44818:
        /* <DEDUP_REMOVED lines=43> */
.L_x_44821:
[----:B------:R-:W-:-:S04]  /*3e3a0*/  ISETP.GE.AND P0, PT, R13, RZ, PT ;  /* 0x000000ff0d00720c */ /* 0x000fc80003f06270 */
[----:B0-----:R-:W-:Y:S02]  /*3e3b0*/  FSEL R2, RZ, 3.37028055040000000000e+12, P0 ;  /* 0x54442d18ff027808 */ /* 0x001fe40000000000 */
[----:B------:R-:W-:Y:S02]  /*3e3c0*/  FSEL R3, RZ, 2.1426990032196044922, P0 ;  /* 0x400921fbff037808 */ /* 0x000fe40000000000 */
.L_x_44822:
[----:B------:R-:W-:Y:S05]  /*3e3d0*/  BSYNC B0 ;  /* 0x0000000000007941 */ /* 0x000fea0003800000 */
.L_x_44820:
[----:B------:R0:W3:Y:S02]  /*3e3e0*/  DADD R12, |R12|, |R14| ;  /* 0x000000000c0c7229 */ /* 0x0000e4000000060e */
[----:B0-----:R-:W-:Y:S02]  /*3e3f0*/  LOP3.LUT R15, R3, 0x80000000, R15, 0xb8, !PT ;  /* 0x80000000030f7812 */ /* 0x001fe400078eb80f */
[----:B--2---:R-:W-:-:S04]  /*3e400*/  DADD R10, R10, 1 ;  /* 0x3ff000000a0a7429 */ /* 0x004fc80000000000 */
[----:B---3--:R-:W0:-:S06]  /*3e410*/  DSETP.GTU.AND P0, PT, |R12|, +INF , PT ;  /* 0x7ff000000c00742a */ /* 0x008e0c0003f0c200 */
[----:B0-----:R-:W-:Y:S02]  /*3e420*/  FSEL R2, R12, R2, P0 ;  /* 0x000000020c027208 */ /* 0x001fe40000000000 */
[----:B------:R-:W-:Y:S01]  /*3e430*/  FSEL R3, R13, R15, P0 ;  /* 0x0000000f0d037208 */ /* 0x000fe20000000000 */
[----:B------:R-:W-:Y:S05]  /*3e440*/  BRA `(.L_x_44778) ;  /* 0x0000095000007947 */ /* 0x000fea0003800000 */
.L_x_44763:
        /* <DEDUP_REMOVED lines=88> */
.L_x_44824:
[----:B------:R-:W-:Y:S05]  /*3e9d0*/  BSYNC B0 ;  /* 0x0000000000007941 */ /* 0x000fea0003800000 */
.L_x_44823:
[----:B------:R-:W-:Y:S01]  /*3e9e0*/  BSSY B3, `(.L_x_44825) ;  /* 0x0000008000037945 */ /* 0x000fe20003800000 */
[----:B------:R-:W-:Y:S05]  /*3e9f0*/  @P4 BRA P5, `(.L_x_44826) ;  /* 0x0000006000004947 */ /* 0x000fea0002800000 */
[----:B0-----:R-:W-:Y:S01]  /*3ea00*/  IMAD.MOV.U32 R6, RZ, RZ, R2 ;  /* 0x000000ffff067224 */ /* 0x001fe200078e0002 */
[----:B------:R-:W-:Y:S01]  /*3ea10*/  MOV R2, 0x3ea50 ;  /* 0x0003ea5000027802 */ /* 0x000fe20000000f00 */
[----:B------:R-:W-:Y:S02]  /*3ea20*/  IMAD.MOV.U32 R4, RZ, RZ, R16 ;  /* 0x000000ffff047224 */ /* 0x000fe400078e0010 */
[----:B------:R-:W-:Y:S02]  /*3ea30*/  IMAD.MOV.U32 R5, RZ, RZ, R17 ;  /* 0x000000ffff057224 */ /* 0x000fe400078e0011 */
[----:B-1----:R-:W-:Y:S05]  /*3ea40*/  CALL.REL.NOINC `($__internal_77_$__cuda_sm20_div_rn_f64_full) ;  /* 0x00033fb000007944 */ /* 0x002fea0003c00000 */
[----:B------:R-:W-:Y:S02]  /*3ea50*/  IMAD.MOV.U32 R5, RZ, RZ, R3 ;  /* 0x000000ffff057224 */ /* 0x000fe400078e0003 */
.L_x_44826:
[----:B------:R-:W-:Y:S05]  /*3ea60*/  BSYNC B3 ;  /* 0x0000000000037941 */ /* 0x000fea0003800000 */
.L_x_44825:
        /* <DEDUP_REMOVED lines=43> */
.L_x_44828:
[----:B------:R-:W-:Y:S02]  /*3ed20*/  FSEL R2, RZ, 3.37028055040000000000e+12, P2 ;  /* 0x54442d18ff027808 */ /* 0x000fe40001000000 */
[----:B------:R-:W-:Y:S02]  /*3ed30*/  FSEL R3, RZ, 2.1426990032196044922, P2 ;  /* 0x400921fbff037808 */ /* 0x000fe40001000000 */
.L_x_44829:
[----:B------:R-:W-:Y:S05]  /*3ed40*/  BSYNC B0 ;  /* 0x0000000000007941 */ /* 0x000fea0003800000 */
.L_x_44827:
[----:B------:R0:W2:Y:S02]  /*3ed50*/  DADD R12, |R12|, |R14| ;  /* 0x000000000c0c7229 */ /* 0x0000a4000000060e */
[----:B0-----:R-:W-:-:S04]  /*3ed60*/  LOP3.LUT R15, R3, 0x80000000, R15, 0xb8, !PT ;  /* 0x80000000030f7812 */ /* 0x001fc800078eb80f */
[----:B--2---:R-:W0:-:S06]  /*3ed70*/  DSETP.GTU.AND P0, PT, |R12|, +INF , PT ;  /* 0x7ff000000c00742a */ /* 0x004e0c0003f0c200 */
[----:B0-----:R-:W-:Y:S02]  /*3ed80*/  FSEL R2, R12, R2, P0 ;  /* 0x000000020c027208 */ /* 0x001fe40000000000 */
[----:B------:R-:W-:Y:S02]  /*3ed90*/  FSEL R3, R13, R15, P0 ;  /* 0x0000000f0d037208 */ /* 0x000fe40000000000 */
.L_x_44778:
[----:B------:R-:W-:Y:S05]  /*3eda0*/  BSYNC B2 ;  /* 0x0000000000027941 */ /* 0x000fea0003800000 */
.L_x_44762:
        /* <DEDUP_REMOVED lines=52> */
.L_x_44835:
[----:B------:R-:W-:Y:S05]  /*3f0f0*/  BSYNC B0 ;  /* 0x0000000000007941 */ /* 0x000fea0003800000 */
.L_x_44834:
        /* <DEDUP_REMOVED lines=15> */
.L_x_44837:
[----:B0-----:R0:W2:Y:S01]  /*3f1f0*/  DMUL R2, RZ, R8 ;  /* 0x00000008ff027228 */ /* 0x0010a20000000000 */
[----:B------:R-:W-:-:S05]  /*3f200*/  IMAD.MOV.U32 R4, RZ, RZ, RZ ;  /* 0x000000ffff047224 */ /* 0x000fca00078e00ff */
.L_x_44838:
[----:B------:R-:W-:Y:S05]  /*3f210*/  BSYNC B2 ;  /* 0x0000000000027941 */ /* 0x000fea0003800000 */
.L_x_44836:
        /* <DEDUP_REMOVED lines=39> */
.L_x_44840:
[----:B------:R2:W3:Y:S01]  /*3f490*/  DMUL R2, RZ, R8 ;  /* 0x00000008ff027228 */ /* 0x0004e20000000000 */
[----:B------:R-:W-:-:S05]  /*3f4a0*/  IMAD.MOV.U32 R14, RZ, RZ, RZ ;  /* 0x000000ffff0e7224 */ /* 0x000fca00078e00ff */
.L_x_44841:
[----:B------:R-:W-:Y:S05]  /*3f4b0*/  BSYNC B2 ;  /* 0x0000000000027941 */ /* 0x000fea0003800000 */
.L_x_44839:
        /* <DEDUP_REMOVED lines=25> */
.L_x_44833:
        /* <DEDUP_REMOVED lines=38> */
.L_x_44843:
[----:B------:R-:W-:Y:S05]  /*3f8b0*/  BSYNC B0 ;  /* 0x0000000000007941 */ /* 0x000fea0003800000 */
.L_x_44842:
        /* <DEDUP_REMOVED lines=15> */
.L_x_44845:
[----:B0-----:R0:W2:Y:S01]  /*3f9b0*/  DMUL R2, RZ, R8 ;  /* 0x00000008ff027228 */ /* 0x0010a20000000000 */
[----:B------:R-:W-:-:S05]  /*3f9c0*/  IMAD.MOV.U32 R4, RZ, RZ, RZ ;  /* 0x000000ffff047224 */ /* 0x000fca00078e00ff */
.L_x_44846:
[----:B------:R-:W-:Y:S05]  /*3f9d0*/  BSYNC B2 ;  /* 0x0000000000027941 */ /* 0x000fea0003800000 */
.L_x_44844:
        /* <DEDUP_REMOVED lines=39> */
.L_x_44848:
[----:B------:R2:W3:Y:S01]  /*3fc50*/  DMUL R2, RZ, R8 ;  /* 0x00000008ff027228 */ /* 0x0004e20000000000 */
[----:B------:R-:W-:-:S05]  /*3fc60*/  IMAD.MOV.U32 R14, RZ, RZ, RZ ;  /* 0x000000ffff0e7224 */ /* 0x000fca00078e00ff */
.L_x_44849:
[----:B------:R-:W-:Y:S05]  /*3fc70*/  BSYNC B2 ;  /* 0x0000000000027941 */ /* 0x000fea0003800000 */
.L_x_44847:
        /* <DEDUP_REMOVED lines=39> */
.L_x_44832:
        /* <DEDUP_REMOVED lines=11> */
.L_x_44850:
[----:B------:R-:W0:-:S10]  /*3ffa0*/  DADD R16, R8, -R8 ;  /* 0x0000000008107229 */ /* 0x000e140000000808 */
[----:B0-----:R-:W-:Y:S02]  /*3ffb0*/  IMAD.MOV.U32 R18, RZ, RZ, R16 ;  /* 0x000000ffff127224 */ /* 0x001fe400078e0010 */
[----:B------:R-:W-:Y:S01]  /*3ffc0*/  IMAD.MOV.U32 R19, RZ, RZ, R17 ;  /* 0x000000ffff137224 */ /* 0x000fe200078e0011 */
[----:B------:R-:W-:Y:S05]  /*3ffd0*/  BRA `(.L_x_44761) ;  /* 0x000007c000007947 */ /* 0x000fea0003800000 */
.L_x_44831:
        /* <DEDUP_REMOVED lines=16> */
.L_x_44852:
[----:B------:R0:W1:Y:S01]  /*400e0*/  DMUL R2, RZ, R8 ;  /* 0x00000008ff027228 */ /* 0x0000620000000000 */
[----:B------:R-:W-:-:S05]  /*400f0*/  IMAD.MOV.U32 R4, RZ, RZ, RZ ;  /* 0x000000ffff047224 */ /* 0x000fca00078e00ff */
.L_x_44853:
[----:B------:R-:W-:Y:S05]  /*40100*/  BSYNC B2 ;  /* 0x0000000000027941 */ /* 0x000fea0003800000 */
.L_x_44851:
        /* <DEDUP_REMOVED lines=39> */
.L_x_44855:
[----:B------:R1:W2:Y:S01]  /*40380*/  DMUL R2, RZ, R8 ;  /* 0x00000008ff027228 */ /* 0x0002a20000000000 */
[----:B------:R-:W-:-:S05]  /*40390*/  IMAD.MOV.U32 R10, RZ, RZ, RZ ;  /* 0x000000ffff0a7224 */ /* 0x000fca00078e00ff */
.L_x_44856:
[----:B------:R-:W-:Y:S05]  /*403a0*/  BSYNC B2 ;  /* 0x0000000000027941 */ /* 0x000fea0003800000 */
.L_x_44854:
        /* <DEDUP_REMOVED lines=24> */
.L_x_44830:
        /* <DEDUP_REMOVED lines=36> */
.L_x_44858:
[----:B------:R-:W-:Y:S05]  /*40770*/  BSYNC B0 ;  /* 0x0000000000007941 */ /* 0x000fea0003800000 */
.L_x_44857:
[----:B------:R-:W-:Y:S02]  /*40780*/  IMAD.MOV.U32 R18, RZ, RZ, R8 ;  /* 0x000000ffff127224 */ /* 0x000fe400078e0008 */
[----:B------:R-:W-:Y:S02]  /*40790*/  IMAD.MOV.U32 R19, RZ, RZ, R9 ;  /* 0x000000ffff137224 */ /* 0x000fe400078e0009 */
.L_x_44761:
[----:B012---:R-:W-:Y:S05]  /*407a0*/  BSYNC B1 ;  /* 0x0000000000017941 */ /* 0x007fea0003800000 */
.L_x_44760:
        /* <DEDUP_REMOVED lines=99> */
.L_x_44868:
        /* <DEDUP_REMOVED lines=21> */
[----:B---3--:R-:W-:Y:S05]  /*40f30*/  CALL.REL.NOINC `($__internal_77_$__cuda_sm20_div_rn_f64_full) ;  /* 0x00031ac000007944 */ /* 0x008fea0003c00000 */
[----:B------:R-:W-:Y:S02]  /*40f40*/  IMAD.MOV.U32 R5, RZ, RZ, R3 ;  /* 0x000000ffff057224 */ /* 0x000fe400078e0003 */
.L_x_44871:
[----:B------:R-:W-:Y:S05]  /*40f50*/  BSYNC B4 ;  /* 0x0000000000047941 */ /* 0x000fea0003800000 */
.L_x_44870:
        /* <DEDUP_REMOVED lines=15> */
.L_x_44869:
[----:B------:R-:W-:Y:S05]  /*41050*/  BSYNC B3 ;  /* 0x0000000000037941 */ /* 0x000fea0003800000 */
.L_x_44867:
        /* <DEDUP_REMOVED lines=22> */
.L_x_44873:
[----:B------:R-:W-:Y:S05]  /*411c0*/  BSYNC B3 ;  /* 0x0000000000037941 */ /* 0x000fea0003800000 */
.L_x_44872:
        /* <DEDUP_REMOVED lines=43> */
.L_x_44875:
[----:B------:R-:W-:-:S04]  /*41480*/  ISETP.GE.AND P0, PT, R69, RZ, PT ;  /* 0x000000ff4500720c */ /* 0x000fc80003f06270 */
[----:B------:R-:W-:Y:S02]  /*41490*/  FSEL R2, RZ, 3.37028055040000000000e+12, P0 ;  /* 0x54442d18ff027808 */ /* 0x000fe40000000000 */
[----:B------:R-:W-:Y:S02]  /*414a0*/  FSEL R3, RZ, 2.1426990032196044922, P0 ;  /* 0x400921fbff037808 */ /* 0x000fe40000000000 */
.L_x_44876:
[----:B------:R-:W-:Y:S05]  /*414b0*/  BSYNC B0 ;  /* 0x0000000000007941 */ /* 0x000fea0003800000 */
.L_x_44874:
[----:B------:R0:W4:Y:S02]  /*414c0*/  DADD R68, |R68|, |R70| ;  /* 0x0000000044447229 */ /* 0x0001240000000646 */
[----:B0-----:R-:W-:Y:S02]  /*414d0*/  LOP3.LUT R71, R3, 0x80000000, R71, 0xb8, !PT ;  /* 0x8000000003477812 */ /* 0x001fe400078eb847 */
[----:B-12---:R-:W-:-:S04]  /*414e0*/  DMUL R12, R12, 0.5 ;  /* 0x3fe000000c0c7828 */ /* 0x006fc80000000000 */
[----:B----4-:R-:W0:-:S06]  /*414f0*/  DSETP.GTU.AND P0, PT, |R68|, +INF , PT ;  /* 0x7ff000004400742a */ /* 0x010e0c0003f0c200 */
[----:B0-----:R-:W-:Y:S02]  /*41500*/  FSEL R2, R68, R2, P0 ;  /* 0x0000000244027208 */ /* 0x001fe40000000000 */
[----:B------:R-:W-:Y:S01]  /*41510*/  FSEL R3, R69, R71, P0 ;  /* 0x0000004745037208 */ /* 0x000fe20000000000 */
[----:B------:R-:W-:Y:S05]  /*41520*/  BRA `(.L_x_44877) ;  /* 0x00004ad000007947 */ /* 0x000fea0003800000 */
.L_x_44866:
        /* <DEDUP_REMOVED lines=79> */
.L_x_44880:
[----:B------:R-:W-:Y:S05]  /*41a20*/  BSYNC B0 ;  /* 0x0000000000007941 */ /* 0x000fea0003800000 */
.L_x_44879:
        /* <DEDUP_REMOVED lines=9> */
.L_x_44882:
[----:B------:R-:W-:Y:S05]  /*41ac0*/  BSYNC B3 ;  /* 0x0000000000037941 */ /* 0x000fea0003800000 */
.L_x_44881:
        /* <DEDUP_REMOVED lines=43> */
.L_x_44884:
[----:B------:R-:W-:-:S04]  /*41d80*/  ISETP.GE.AND P0, PT, R69, RZ, PT ;  /* 0x000000ff4500720c */ /* 0x000fc80003f06270 */
[----:B0-----:R-:W-:Y:S02]  /*41d90*/  FSEL R2, RZ, 3.37028055040000000000e+12, P0 ;  /* 0x54442d18ff027808 */ /* 0x001fe40000000000 */
[----:B------:R-:W-:Y:S02]  /*41da0*/  FSEL R3, RZ, 2.1426990032196044922, P0 ;  /* 0x400921fbff037808 */ /* 0x000fe40000000000 */
.L_x_44885:
[----:B------:R-:W-:Y:S05]  /*41db0*/  BSYNC B0 ;  /* 0x0000000000007941 */ /* 0x000fea0003800000 */
.L_x_44883:
[----:B------:R0:W2:Y:S02]  /*41dc0*/  DADD R68, |R68|, |R70| ;  /* 0x0000000044447229 */ /* 0x0000a40000000646 */
[----:B0-----:R-:W-:Y:S02]  /*41dd0*/  LOP3.LUT R71, R3, 0x80000000, R71, 0xb8, !PT ;  /* 0x8000000003477812 */ /* 0x001fe400078eb847 */
[----:B-1----:R-:W-:-:S04]  /*41de0*/  DMUL R12, R12, 0.5 ;  /* 0x3fe000000c0c7828 */ /* 0x002fc80000000000 */
[----:B--2---:R-:W0:-:S06]  /*41df0*/  DSETP.GTU.AND P0, PT, |R68|, +INF , PT ;  /* 0x7ff000004400742a */ /* 0x004e0c0003f0c200 */
[----:B0-----:R-:W-:Y:S02]  /*41e00*/  FSEL R2, R68, R2, P0 ;  /* 0x0000000244027208 */ /* 0x001fe40000000000 */
[----:B------:R-:W-:Y:S01]  /*41e10*/  FSEL R3, R69, R71, P0 ;  /* 0x0000004745037208 */ /* 0x000fe20000000000 */
[----:B------:R-:W-:Y:S05]  /*41e20*/  BRA `(.L_x_44877) ;  /* 0x000041d000007947 */ /* 0x000fea0003800000 */
.L_x_44878:
        /* <DEDUP_REMOVED lines=27> */
.L_x_44887:
        /* <DEDUP_REMOVED lines=78> */
.L_x_44886:
        /* <DEDUP_REMOVED lines=79> */
.L_x_44889:
        /* <DEDUP_REMOVED lines=23> */
.L_x_44892:
[----:B------:R-:W-:Y:S05]  /*42b20*/  BSYNC B4 ;  /* 0x0000000000047941 */ /* 0x000fea0003800000 */
.L_x_44891:
        /* <DEDUP_REMOVED lines=15> */
.L_x_44890:
[----:B------:R-:W-:Y:S05]  /*42c20*/  BSYNC B3 ;  /* 0x0000000000037941 */ /* 0x000fea0003800000 */
.L_x_44888:
        /* <DEDUP_REMOVED lines=22> */
.L_x_44894:
[----:B------:R-:W-:Y:S05]  /*42d90*/  BSYNC B3 ;  /* 0x0000000000037941 */ /* 0x000fea0003800000 */
.L_x_44893:
        /* <DEDUP_REMOVED lines=43> */
.L_x_44896:
[----:B------:R-:W-:-:S04]  /*43050*/  ISETP.GE.AND P0, PT, R69, RZ, PT ;  /* 0x000000ff4500720c */ /* 0x000fc80003f06270 */
[----:B------:R-:W-:Y:S02]  /*43060*/  FSEL R2, RZ, 3.37028055040000000000e+12, P0 ;  /* 0x54442d18ff027808 */ /* 0x000fe40000000000 */
[----:B------:R-:W-:Y:S02]  /*43070*/  FSEL R3, RZ, 2.1426990032196044922, P0 ;  /* 0x400921fbff037808 */ /* 0x000fe40000000000 */
.L_x_44897:
[----:B------:R-:W-:Y:S05]  /*43080*/  BSYNC B0 ;  /* 0x0000000000007941 */ /* 0x000fea0003800000 */
.L_x_44895:
[----:B------:R0:W3:Y:S02]  /*43090*/  DADD R68, |R68|, |R70| ;  /* 0x0000000044447229 */ /* 0x0000e40000000646 */
[----:B0-----:R-:W-:Y:S02]  /*430a0*/  LOP3.LUT R71, R3, 0x80000000, R71, 0xb8, !PT ;  /* 0x8000000003477812 */ /* 0x001fe400078eb847 */
[----:B-12---:R-:W-:-:S04]  /*430b0*/  DMUL R12, R12, 0.5 ;  /* 0x3fe000000c0c7828 */ /* 0x006fc80000000000 */
[----:B---3--:R-:W0:-:S06]  /*430c0*/  DSETP.GTU.AND P0, PT, |R68|, +INF , PT ;  /* 0x7ff000004400742a */ /* 0x008e0c0003f0c200 */
[----:B0-----:R-:W-:Y:S02]  /*430d0*/  FSEL R2, R68, R2, P0 ;  /* 0x0000000244027208 */ /* 0x001fe40000000000 */
[----:B------:R-:W-:Y:S01]  /*430e0*/  FSEL R3, R69, R71, P0 ;  /* 0x0000004745037208 */ /* 0x000fe20000000000 */
[----:B------:R-:W-:Y:S05]  /*430f0*/  BRA `(.L_x_44877) ;  /* 0x00002f0000007947 */ /* 0x000fea0003800000 */
.L_x_44865:
        /* <DEDUP_REMOVED lines=111> */
.L_x_44899:
[----:B------:R-:W-:Y:S05]  /*437f0*/  BSYNC B0 ;  /* 0x0000000000007941 */ /* 0x000fea0003800000 */
.L_x_44898:
        /* <DEDUP_REMOVED lines=9> */
.L_x_44901:
[----:B------:R-:W-:Y:S05]  /*43890*/  BSYNC B3 ;  /* 0x0000000000037941 */ /* 0x000fea0003800000 */
.L_x_44900:
        /* <DEDUP_REMOVED lines=43> */
.L_x_44903:
[----:B------:R-:W-:-:S04]  /*43b50*/  ISETP.GE.AND P0, PT, R69, RZ, PT ;  /* 0x000000ff4500720c */ /* 0x000fc80003f06270 */
[----:B0-----:R-:W-:Y:S02]  /*43b60*/  FSEL R2, RZ, 3.37028055040000000000e+12, P0 ;  /* 0x54442d18ff027808 */ /* 0x001fe40000000000 */
[----:B------:R-:W-:Y:S02]  /*43b70*/  FSEL R3, RZ, 2.1426990032196044922, P0 ;  /* 0x400921fbff037808 */ /* 0x000fe40000000000 */
.L_x_44904:
[----:B------:R-:W-:Y:S05]  /*43b80*/  BSYNC B0 ;  /* 0x0000000000007941 */ /* 0x000fea0003800000 */
.L_x_44902:
[----:B------:R0:W2:Y:S02]  /*43b90*/  DADD R68, |R68|, |R70| ;  /* 0x0000000044447229 */ /* 0x0000a40000000646 */
[----:B0-----:R-:W-:-:S04]  /*43ba0*/  LOP3.LUT R71, R3, 0x80000000, R71, 0xb8, !PT ;  /* 0x8000000003477812 */ /* 0x001fc800078eb847 */
[----:B--2---:R-:W0:-:S06]  /*43bb0*/  DSETP.GTU.AND P0, PT, |R68|, +INF , PT ;  /* 0x7ff000004400742a */ /* 0x004e0c0003f0c200 */
[----:B0-----:R-:W-:Y:S02]  /*43bc0*/  FSEL R2, R68, R2, P0 ;  /* 0x0000000244027208 */ /* 0x001fe40000000000 */
[----:B------:R-:W-:Y:S01]  /*43bd0*/  FSEL R3, R69, R71, P0 ;  /* 0x0000004745037208 */ /* 0x000fe20000000000 */
[----:B------:R-:W-:Y:S05]  /*43be0*/  BRA `(.L_x_44877) ;  /* 0x0000241000007947 */ /* 0x000fea0003800000 */
.L_x_44864:
        /* <DEDUP_REMOVED lines=70> */
.L_x_44907:
        /* <DEDUP_REMOVED lines=23> */
.L_x_44910:
[----:B------:R-:W-:Y:S05]  /*441c0*/  BSYNC B4 ;  /* 0x0000000000047941 */ /* 0x000fea0003800000 */
.L_x_44909:
        /* <DEDUP_REMOVED lines=15> */
.L_x_44908:
[----:B------:R-:W-:Y:S05]  /*442c0*/  BSYNC B3 ;  /* 0x0000000000037941 */ /* 0x000fea0003800000 */
.L_x_44906:
        /* <DEDUP_REMOVED lines=44> */
.L_x_44905:
        /* <DEDUP_REMOVED lines=46> */
.L_x_44863:
        /* <DEDUP_REMOVED lines=24> */
.L_x_44912:
[----:B------:R-:W-:Y:S05]  /*449f0*/  BSYNC B3 ;  /* 0x0000000000037941 */ /* 0x000fea0003800000 */
.L_x_44911:
        /* <DEDUP_REMOVED lines=23> */
[----:B-1-3--:R-:W-:Y:S05]  /*44b70*/  CALL.REL.NOINC `($__internal_77_$__cuda_sm20_div_rn_f64_full) ;  /* 0x0002de8000007944 */ /* 0x00afea0003c00000 */
[----:B------:R-:W-:Y:S02]  /*44b80*/  IMAD.MOV.U32 R2, RZ, RZ, R4 ;  /* 0x000000ffff027224 */ /* 0x000fe400078e0004 */
.L_x_44914:
[----:B--2-4-:R-:W-:Y:S05]  /*44b90*/  BSYNC B3 ;  /* 0x0000000000037941 */ /* 0x014fea0003800000 */
.L_x_44913:
        /* <DEDUP_REMOVED lines=112> */
.L_x_44916:
[----:B------:R-:W-:Y:S05]  /*452a0*/  BSYNC B0 ;  /* 0x0000000000007941 */ /* 0x000fea0003800000 */
.L_x_44915:
        /* <DEDUP_REMOVED lines=9> */
.L_x_44918:
[----:B------:R-:W-:Y:S05]  /*45340*/  BSYNC B3 ;  /* 0x0000000000037941 */ /* 0x000fea0003800000 */
.L_x_44917:
        /* <DEDUP_REMOVED lines=43> */
.L_x_44920:
[----:B------:R-:W-:-:S04]  /*45600*/  ISETP.GE.AND P0, PT, R69, RZ, PT ;  /* 0x000000ff4500720c */ /* 0x000fc80003f06270 */
[----:B0-----:R-:W-:Y:S02]  /*45610*/  FSEL R2, RZ, 3.37028055040000000000e+12, P0 ;  /* 0x54442d18ff027808 */ /* 0x001fe40000000000 */
[----:B------:R-:W-:Y:S02]  /*45620*/  FSEL R3, RZ, 2.1426990032196044922, P0 ;  /* 0x400921fbff037808 */ /* 0x000fe40000000000 */
.L_x_44921:
[----:B------:R-:W-:Y:S05]  /*45630*/  BSYNC B0 ;  /* 0x0000000000007941 */ /* 0x000fea0003800000 */
.L_x_44919:
[----:B------:R0:W4:Y:S02]  /*45640*/  DADD R68, |R68|, |R70| ;  /* 0x0000000044447229 */ /* 0x0001240000000646 */
[----:B0-----:R-:W-:Y:S02]  /*45650*/  LOP3.LUT R71, R3, 0x80000000, R71, 0xb8, !PT ;  /* 0x8000000003477812 */ /* 0x001fe400078eb847 */
[----:B--2---:R-:W-:-:S04]  /*45660*/  DADD R12, R12, 1 ;  /* 0x3ff000000c0c7429 */ /* 0x004fc80000000000 */
[----:B----4-:R-:W0:-:S06]  /*45670*/  DSETP.GTU.AND P0, PT, |R68|, +INF , PT ;  /* 0x7ff000004400742a */ /* 0x010e0c0003f0c200 */
[----:B0-----:R-:W-:Y:S02]  /*45680*/  FSEL R2, R68, R2, P0 ;  /* 0x0000000244027208 */ /* 0x001fe40000000000 */
[----:B------:R-:W-:Y:S01]  /*45690*/  FSEL R3, R69, R71, P0 ;  /* 0x0000004745037208 */ /* 0x000fe20000000000 */
[----:B------:R-:W-:Y:S05]  /*456a0*/  BRA `(.L_x_44877) ;  /* 0x0000095000007947 */ /* 0x000fea0003800000 */
.L_x_44862:
        /* <DEDUP_REMOVED lines=88> */
.L_x_44923:
[----:B------:R-:W-:Y:S05]  /*45c30*/  BSYNC B0 ;  /* 0x0000000000007941 */ /* 0x000fea0003800000 */
.L_x_44922:
        /* <DEDUP_REMOVED lines=8> */
.L_x_44925:
[----:B------:R-:W-:Y:S05]  /*45cc0*/  BSYNC B3 ;  /* 0x0000000000037941 */ /* 0x000fea0003800000 */
.L_x_44924:
        /* <DEDUP_REMOVED lines=43> */
.L_x_44927:
[----:B------:R-:W-:Y:S02]  /*45f80*/  FSEL R2, RZ, 3.37028055040000000000e+12, P2 ;  /* 0x54442d18ff027808 */ /* 0x000fe40001000000 */
[----:B------:R-:W-:Y:S02]  /*45f90*/  FSEL R3, RZ, 2.1426990032196044922, P2 ;  /* 0x400921fbff037808 */ /* 0x000fe40001000000 */
.L_x_44928:
[----:B------:R-:W-:Y:S05]  /*45fa0*/  BSYNC B0 ;  /* 0x0000000000007941 */ /* 0x000fea0003800000 */
.L_x_44926:
[----:B------:R0:W2:Y:S02]  /*45fb0*/  DADD R68, |R68|, |R70| ;  /* 0x0000000044447229 */ /* 0x0000a40000000646 */
[----:B0-----:R-:W-:-:S04]  /*45fc0*/  LOP3.LUT R71, R3, 0x80000000, R71, 0xb8, !PT ;  /* 0x8000000003477812 */ /* 0x001fc800078eb847 */
[----:B--2---:R-:W0:-:S06]  /*45fd0*/  DSETP.GTU.AND P0, PT, |R68|, +INF , PT ;  /* 0x7ff000004400742a */ /* 0x004e0c0003f0c200 */
[----:B0-----:R-:W-:Y:S02]  /*45fe0*/  FSEL R2, R68, R2, P0 ;  /* 0x0000000244027208 */ /* 0x001fe40000000000 */
[----:B------:R-:W-:Y:S02]  /*45ff0*/  FSEL R3, R69, R71, P0 ;  /* 0x0000004745037208 */ /* 0x000fe40000000000 */
.L_x_44877:
[----:B------:R-:W-:Y:S05]  /*46000*/  BSYNC B2 ;  /* 0x0000000000027941 */ /* 0x000fea0003800000 */
.L_x_44861:
        /* <DEDUP_REMOVED lines=52> */
.L_x_44934:
[----:B------:R-:W-:Y:S05]  /*46350*/  BSYNC B0 ;  /* 0x0000000000007941 */ /* 0x000fea0003800000 */
.L_x_44933:
        /* <DEDUP_REMOVED lines=15> */
.L_x_44936:
[----:B0-----:R0:W2:Y:S01]  /*46450*/  DMUL R2, RZ, R10 ;  /* 0x0000000aff027228 */ /* 0x0010a20000000000 */
[----:B------:R-:W-:-:S05]  /*46460*/  IMAD.MOV.U32 R4, RZ, RZ, RZ ;  /* 0x000000ffff047224 */ /* 0x000fca00078e00ff */
.L_x_44937:
[----:B------:R-:W-:Y:S05]  /*46470*/  BSYNC B2 ;  /* 0x0000000000027941 */ /* 0x000fea0003800000 */
.L_x_44935:
        /* <DEDUP_REMOVED lines=39> */
.L_x_44939:
[----:B------:R2:W3:Y:S01]  /*466f0*/  DMUL R2, RZ, R10 ;  /* 0x0000000aff027228 */ /* 0x0004e20000000000 */
[----:B------:R-:W-:-:S05]  /*46700*/  IMAD.MOV.U32 R8, RZ, RZ, RZ ;  /* 0x000000ffff087224 */ /* 0x000fca00078e00ff */
.L_x_44940:
[----:B------:R-:W-:Y:S05]  /*46710*/  BSYNC B2 ;  /* 0x0000000000027941 */ /* 0x000fea0003800000 */
.L_x_44938:
        /* <DEDUP_REMOVED lines=25> */
.L_x_44932:
        /* <DEDUP_REMOVED lines=38> */
.L_x_44942:
[----:B------:R-:W-:Y:S05]  /*46b10*/  BSYNC B0 ;  /* 0x0000000000007941 */ /* 0x000fea0003800000 */
.L_x_44941:
        /* <DEDUP_REMOVED lines=15> */
.L_x_44944:
[----:B0-----:R0:W2:Y:S01]  /*46c10*/  DMUL R2, RZ, R10 ;  /* 0x0000000aff027228 */ /* 0x0010a20000000000 */
[----:B------:R-:W-:-:S05]  /*46c20*/  IMAD.MOV.U32 R4, RZ, RZ, RZ ;  /* 0x000000ffff047224 */ /* 0x000fca00078e00ff */
.L_x_44945:
[----:B------:R-:W-:Y:S05]  /*46c30*/  BSYNC B2 ;  /* 0x0000000000027941 */ /* 0x000fea0003800000 */
.L_x_44943:
        /* <DEDUP_REMOVED lines=39> */
.L_x_44947:
[----:B------:R2:W3:Y:S01]  /*46eb0*/  DMUL R2, RZ, R10 ;  /* 0x0000000aff027228 */ /* 0x0004e20000000000 */
[----:B------:R-:W-:-:S05]  /*46ec0*/  IMAD.MOV.U32 R8, RZ, RZ, RZ ;  /* 0x000000ffff087224 */ /* 0x000fca00078e00ff */
.L_x_44948:
[----:B------:R-:W-:Y:S05]  /*46ed0*/  BSYNC B2 ;  /* 0x0000000000027941 */ /* 0x000fea0003800000 */
.L_x_44946:
        /* <DEDUP_REMOVED lines=39> */
.L_x_44931:
        /* <DEDUP_REMOVED lines=11> */
.L_x_44949:
[----:B------:R-:W0:-:S10]  /*47200*/  DADD R12, R10, -R10 ;  /* 0x000000000a0c7229 */ /* 0x000e14000000080a */
[----:B0-----:R-:W-:Y:S02]  /*47210*/  IMAD.MOV.U32 R14, RZ, RZ, R12 ;  /* 0x000000ffff0e7224 */ /* 0x001fe400078e000c */
[----:B------:R-:W-:Y:S01]  /*47220*/  IMAD.MOV.U32 R15, RZ, RZ, R13 ;  /* 0x000000ffff0f7224 */ /* 0x000fe200078e000d */
[----:B------:R-:W-:Y:S05]  /*47230*/  BRA `(.L_x_44860) ;  /* 0x000007c000007947 */ /* 0x000fea0003800000 */
.L_x_44930:
        /* <DEDUP_REMOVED lines=16> */
.L_x_44951:
[----:B------:R0:W1:Y:S01]  /*47340*/  DMUL R2, RZ, R10 ;  /* 0x0000000aff027228 */ /* 0x0000620000000000 */
[----:B------:R-:W-:-:S05]  /*47350*/  IMAD.MOV.U32 R4, RZ, RZ, RZ ;  /* 0x000000ffff047224 */ /* 0x000fca00078e00ff */
.L_x_44952:
[----:B------:R-:W-:Y:S05]  /*47360*/  BSYNC B2 ;  /* 0x0000000000027941 */ /* 0x000fea0003800000 */
.L_x_44950:
        /* <DEDUP_REMOVED lines=39> */
.L_x_44954:
[----:B------:R1:W2:Y:S01]  /*475e0*/  DMUL R2, RZ, R10 ;  /* 0x0000000aff027228 */ /* 0x0002a20000000000 */
[----:B------:R-:W-:-:S05]  /*475f0*/  IMAD.MOV.U32 R8, RZ, RZ, RZ ;  /* 0x000000ffff087224 */ /* 0x000fca00078e00ff */
.L_x_44955:
[----:B------:R-:W-:Y:S05]  /*47600*/  BSYNC B2 ;  /* 0x0000000000027941 */ /* 0x000fea0003800000 */
.L_x_44953:
        /* <DEDUP_REMOVED lines=24> */
.L_x_44929:
        /* <DEDUP_REMOVED lines=36> */
.L_x_44957:
[----:B------:R-:W-:Y:S05]  /*479d0*/  BSYNC B0 ;  /* 0x0000000000007941 */ /* 0x000fea0003800000 */
.L_x_44956:
[----:B------:R-:W-:Y:S02]  /*479e0*/  IMAD.MOV.U32 R14, RZ, RZ, R10 ;  /* 0x000000ffff0e7224 */ /* 0x000fe400078e000a */
[----:B------:R-:W-:Y:S02]  /*479f0*/  IMAD.MOV.U32 R15, RZ, RZ, R11 ;  /* 0x000000ffff0f7224 */ /* 0x000fe400078e000b */
.L_x_44860:
[----:B012---:R-:W-:Y:S05]  /*47a00*/  BSYNC B1 ;  /* 0x0000000000017941 */ /* 0x007fea0003800000 */
.L_x_44859:
        /* <DEDUP_REMOVED lines=99> */
.L_x_44967:
        /* <DEDUP_REMOVED lines=23> */
.L_x_44970:
[----:B------:R-:W-:Y:S05]  /*481b0*/  BSYNC B4 ;  /* 0x0000000000047941 */ /* 0x000fea0003800000 */
.L_x_44969:
        /* <DEDUP_REMOVED lines=15> */
.L_x_44968:
[----:B------:R-:W-:Y:S05]  /*482b0*/  BSYNC B3 ;  /* 0x0000000000037941 */ /* 0x000fea0003800000 */
.L_x_44966:
        /* <DEDUP_REMOVED lines=22> */
.L_x_44972:
[----:B------:R-:W-:Y:S05]  /*48420*/  BSYNC B3 ;  /* 0x0000000000037941 */ /* 0x000fea0003800000 */
.L_x_44971:
        /* <DEDUP_REMOVED lines=43> */
.L_x_44974:
[----:B------:R-:W-:-:S04]  /*486e0*/  ISETP.GE.AND P0, PT, R65, RZ, PT ;  /* 0x000000ff4100720c */ /* 0x000fc80003f06270 */
[----:B------:R-:W-:Y:S02]  /*486f0*/  FSEL R2, RZ, 3.37028055040000000000e+12, P0 ;  /* 0x54442d18ff027808 */ /* 0x000fe40000000000 */
[----:B------:R-:W-:Y:S02]  /*48700*/  FSEL R3, RZ, 2.1426990032196044922, P0 ;  /* 0x400921fbff037808 */ /* 0x000fe40000000000 */
.L_x_44975:
[----:B------:R-:W-:Y:S05]  /*48710*/  BSYNC B0 ;  /* 0x0000000000007941 */ /* 0x000fea0003800000 */
.L_x_44973:
[----:B------:R0:W4:Y:S02]  /*48720*/  DADD R64, |R64|, |R66| ;  /* 0x0000000040407229 */ /* 0x0001240000000642 */
[----:B0-----:R-:W-:Y:S02]  /*48730*/  LOP3.LUT R67, R3, 0x80000000, R67, 0xb8, !PT ;  /* 0x8000000003437812 */ /* 0x001fe400078eb843 */
[----:B-12---:R-:W-:-:S04]  /*48740*/  DMUL R68, R68, 0.5 ;  /* 0x3fe0000044447828 */ /* 0x006fc80000000000 */
[----:B----4-:R-:W0:-:S06]  /*48750*/  DSETP.GTU.AND P0, PT, |R64|, +INF , PT ;  /* 0x7ff000004000742a */ /* 0x010e0c0003f0c200 */
[----:B0-----:R-:W-:Y:S02]  /*48760*/  FSEL R2, R64, R2, P0 ;  /* 0x0000000240027208 */ /* 0x001fe40000000000 */
[----:B------:R-:W-:Y:S01]  /*48770*/  FSEL R3, R65, R67, P0 ;  /* 0x0000004341037208 */ /* 0x000fe20000000000 */
[----:B------:R-:W-:Y:S05]  /*48780*/  BRA `(.L_x_44976) ;  /* 0x00004a9000007947 */ /* 0x000fea0003800000 */
.L_x_44965:
        /* <DEDUP_REMOVED lines=79> */
.L_x_44979:
[----:B------:R-:W-:Y:S05]  /*48c80*/  BSYNC B0 ;  /* 0x0000000000007941 */ /* 0x000fea0003800000 */
.L_x_44978:
        /* <DEDUP_REMOVED lines=9> */
.L_x_44981:
[----:B------:R-:W-:Y:S05]  /*48d20*/  BSYNC B3 ;  /* 0x0000000000037941 */ /* 0x000fea0003800000 */
.L_x_44980:
        /* <DEDUP_REMOVED lines=43> */
.L_x_44983:
[----:B------:R-:W-:-:S04]  /*48fe0*/  ISETP.GE.AND P0, PT, R65, RZ, PT ;  /* 0x000000ff4100720c */ /* 0x000fc80003f06270 */
[----:B0-----:R-:W-:Y:S02]  /*48ff0*/  FSEL R2, RZ, 3.37028055040000000000e+12, P0 ;  /* 0x54442d18ff027808 */ /* 0x001fe40000000000 */
[----:B------:R-:W-:Y:S02]  /*49000*/  FSEL R3, RZ, 2.1426990032196044922, P0 ;  /* 0x400921fbff037808 */ /* 0x000fe40000000000 */
.L_x_44984:
[----:B------:R-:W-:Y:S05]  /*49010*/  BSYNC B0 ;  /* 0x0000000000007941 */ /* 0x000fea0003800000 */
.L_x_44982:
[----:B------:R0:W2:Y:S02]  /*49020*/  DADD R64, |R64|, |R66| ;  /* 0x0000000040407229 */ /* 0x0000a40000000642 */
[----:B0-----:R-:W-:Y:S02]  /*49030*/  LOP3.LUT R67, R3, 0x80000000, R67, 0xb8, !PT ;  /* 0x8000000003437812 */ /* 0x001fe400078eb843 */
[----:B-1----:R-:W-:-:S04]  /*49040*/  DMUL R68, R68, 0.5 ;  /* 0x3fe0000044447828 */ /* 0x002fc80000000000 */
[----:B--2---:R-:W0:-:S06]  /*49050*/  DSETP.GTU.AND P0, PT, |R64|, +INF , PT ;  /* 0x7ff000004000742a */ /* 0x004e0c0003f0c200 */
[----:B0-----:R-:W-:Y:S02]  /*49060*/  FSEL R2, R64, R2, P0 ;  /* 0x0000000240027208 */ /* 0x001fe40000000000 */
[----:B------:R-:W-:Y:S01]  /*49070*/  FSEL R3, R65, R67, P0 ;  /* 0x0000004341037208 */ /* 0x000fe20000000000 */
[----:B------:R-:W-:Y:S05]  /*49080*/  BRA `(.L_x_44976) ;  /* 0x0000419000007947 */ /* 0x000fea0003800000 */
.L_x_44977:
        /* <DEDUP_REMOVED lines=28> */
.L_x_44986:
        /* <DEDUP_REMOVED lines=73> */
.L_x_44985:
        /* <DEDUP_REMOVED lines=79> */
.L_x_44988:
        /* <DEDUP_REMOVED lines=23> */
.L_x_44991:
[----:B------:R-:W-:Y:S05]  /*49d40*/  BSYNC B4 ;  /* 0x0000000000047941 */ /* 0x000fea0003800000 */
.L_x_44990:
        /* <DEDUP_REMOVED lines=15> */
.L_x_44989:
[----:B------:R-:W-:Y:S05]  /*49e40*/  BSYNC B3 ;  /* 0x0000000000037941 */ /* 0x000fea0003800000 */
.L_x_44987:
        /* <DEDUP_REMOVED lines=22> */
.L_x_44993:
[----:B------:R-:W-:Y:S05]  /*49fb0*/  BSYNC B3 ;  /* 0x0000000000037941 */ /* 0x000fea0003800000 */
.L_x_44992:
        /* <DEDUP_REMOVED lines=43> */
.L_x_44995:
[----:B------:R-:W-:-:S04]  /*4a270*/  ISETP.GE.AND P0, PT, R65, RZ, PT ;  /* 0x000000ff4100720c */ /* 0x000fc80003f06270 */
[----:B------:R-:W-:Y:S02]  /*4a280*/  FSEL R2, RZ, 3.37028055040000000000e+12, P0 ;  /* 0x54442d18ff027808 */ /* 0x000fe40000000000 */
[----:B------:R-:W-:Y:S02]  /*4a290*/  FSEL R3, RZ, 2.1426990032196044922, P0 ;  /* 0x400921fbff037808 */ /* 0x000fe40000000000 */
.L_x_44996:
[----:B------:R-:W-:Y:S05]  /*4a2a0*/  BSYNC B0 ;  /* 0x0000000000007941 */ /* 0x000fea0003800000 */
.L_x_44994:
[----:B------:R0:W3:Y:S02]  /*4a2b0*/  DADD R64, |R64|, |R66| ;  /* 0x0000000040407229 */ /* 0x0000e40000000642 */
[----:B0-----:R-:W-:Y:S02]  /*4a2c0*/  LOP3.LUT R67, R3, 0x80000000, R67, 0xb8, !PT ;  /* 0x8000000003437812 */ /* 0x001fe400078eb843 */
[----:B-12---:R-:W-:-:S04]  /*4a2d0*/  DMUL R68, R68, 0.5 ;  /* 0x3fe0000044447828 */ /* 0x006fc80000000000 */
[----:B---3--:R-:W0:-:S06]  /*4a2e0*/  DSETP.GTU.AND P0, PT, |R64|, +INF , PT ;  /* 0x7ff000004000742a */ /* 0x008e0c0003f0c200 */
[----:B0-----:R-:W-:Y:S02]  /*4a2f0*/  FSEL R2, R64, R2, P0 ;  /* 0x0000000240027208 */ /* 0x001fe40000000000 */
[----:B------:R-:W-:Y:S01]  /*4a300*/  FSEL R3, R65, R67, P0 ;  /* 0x0000004341037208 */ /* 0x000fe20000000000 */
[----:B------:R-:W-:Y:S05]  /*4a310*/  BRA `(.L_x_44976) ;  /* 0x00002f0000007947 */ /* 0x000fea0003800000 */
.L_x_44964:
        /* <DEDUP_REMOVED lines=111> */
.L_x_44998:
[----:B------:R-:W-:Y:S05]  /*4aa10*/  BSYNC B0 ;  /* 0x0000000000007941 */ /* 0x000fea0003800000 */
.L_x_44997:
        /* <DEDUP_REMOVED lines=9> */
.L_x_45000:
[----:B------:R-:W-:Y:S05]  /*4aab0*/  BSYNC B3 ;  /* 0x0000000000037941 */ /* 0x000fea0003800000 */
.L_x_44999:
        /* <DEDUP_REMOVED lines=43> */
.L_x_45002:
[----:B------:R-:W-:-:S04]  /*4ad70*/  ISETP.GE.AND P0, PT, R65, RZ, PT ;  /* 0x000000ff4100720c */ /* 0x000fc80003f06270 */
[----:B0-----:R-:W-:Y:S02]  /*4ad80*/  FSEL R2, RZ, 3.37028055040000000000e+12, P0 ;  /* 0x54442d18ff027808 */ /* 0x001fe40000000000 */
[----:B------:R-:W-:Y:S02]  /*4ad90*/  FSEL R3, RZ, 2.1426990032196044922, P0 ;  /* 0x400921fbff037808 */ /* 0x000fe40000000000 */
.L_x_45003:
[----:B------:R-:W-:Y:S05]  /*4ada0*/  BSYNC B0 ;  /* 0x0000000000007941 */ /* 0x000fea0003800000 */
.L_x_45001:
[----:B------:R0:W2:Y:S02]  /*4adb0*/  DADD R64, |R64|, |R66| ;  /* 0x0000000040407229 */ /* 0x0000a40000000642 */
[----:B0-----:R-:W-:-:S04]  /*4adc0*/  LOP3.LUT R67, R3, 0x80000000, R67, 0xb8, !PT ;  /* 0x8000000003437812 */ /* 0x001fc800078eb843 */
[----:B--2---:R-:W0:-:S06]  /*4add0*/  DSETP.GTU.AND P0, PT, |R64|, +INF , PT ;  /* 0x7ff000004000742a */ /* 0x004e0c0003f0c200 */
[----:B0-----:R-:W-:Y:S02]  /*4ade0*/  FSEL R2, R64, R2, P0 ;  /* 0x0000000240027208 */ /* 0x001fe40000000000 */
[----:B------:R-:W-:Y:S01]  /*4adf0*/  FSEL R3, R65, R67, P0 ;  /* 0x0000004341037208 */ /* 0x000fe20000000000 */
[----:B------:R-:W-:Y:S05]  /*4ae00*/  BRA `(.L_x_44976) ;  /* 0x0000241000007947 */ /* 0x000fea0003800000 */
.L_x_44963:
        /* <DEDUP_REMOVED lines=70> */
.L_x_45006:
        /* <DEDUP_REMOVED lines=23> */
.L_x_45009:
[----:B------:R-:W-:Y:S05]  /*4b3e0*/  BSYNC B4 ;  /* 0x0000000000047941 */ /* 0x000fea0003800000 */
.L_x_45008:
        /* <DEDUP_REMOVED lines=15> */
.L_x_45007:
[----:B------:R-:W-:Y:S05]  /*4b4e0*/  BSYNC B3 ;  /* 0x0000000000037941 */ /* 0x000fea0003800000 */
.L_x_45005:
        /* <DEDUP_REMOVED lines=44> */
.L_x_45004:
        /* <DEDUP_REMOVED lines=46> */
.L_x_44962:
        /* <DEDUP_REMOVED lines=24> */
.L_x_45011:
[----:B------:R-:W-:Y:S05]  /*4bc10*/  BSYNC B3 ;  /* 0x0000000000037941 */ /* 0x000fea0003800000 */
.L_x_45010:
        /* <DEDUP_REMOVED lines=25> */
.L_x_45013:
[----:B--2-4-:R-:W-:Y:S05]  /*4bdb0*/  BSYNC B3 ;  /* 0x0000000000037941 */ /* 0x014fea0003800000 */
.L_x_45012:
        /* <DEDUP_REMOVED lines=112> */
.L_x_45015:
[----:B------:R-:W-:Y:S05]  /*4c4c0*/  BSYNC B0 ;  /* 0x0000000000007941 */ /* 0x000fea0003800000 */
.L_x_45014:
        /* <DEDUP_REMOVED lines=9> */
.L_x_45017:
[----:B------:R-:W-:Y:S05]  /*4c560*/  BSYNC B3 ;  /* 0x0000000000037941 */ /* 0x000fea0003800000 */
.L_x_45016:
        /* <DEDUP_REMOVED lines=43> */
.L_x_45019:
[----:B------:R-:W-:-:S04]  /*4c820*/  ISETP.GE.AND P0, PT, R65, RZ, PT ;  /* 0x000000ff4100720c */ /* 0x000fc80003f06270 */
[----:B0-----:R-:W-:Y:S02]  /*4c830*/  FSEL R2, RZ, 3.37028055040000000000e+12, P0 ;  /* 0x54442d18ff027808 */ /* 0x001fe40000000000 */
[----:B------:R-:W-:Y:S02]  /*4c840*/  FSEL R3, RZ, 2.1426990032196044922, P0 ;  /* 0x400921fbff037808 */ /* 0x000fe40000000000 */
.L_x_45020:
[----:B------:R-:W-:Y:S05]  /*4c850*/  BSYNC B0 ;  /* 0x0000000000007941 */ /* 0x000fea0003800000 */
.L_x_45018:
[----:B------:R0:W4:Y:S02]  /*4c860*/  DADD R64, |R64|, |R66| ;  /* 0x0000000040407229 */ /* 0x0001240000000642 */
[----:B0-----:R-:W-:Y:S02]  /*4c870*/  LOP3.LUT R67, R3, 0x80000000, R67, 0xb8, !PT ;  /* 0x8000000003437812 */ /* 0x001fe400078eb843 */
[----:B--2---:R-:W-:-:S04]  /*4c880*/  DADD R68, R68, 1 ;  /* 0x3ff0000044447429 */ /* 0x004fc80000000000 */
[----:B----4-:R-:W0:-:S06]  /*4c890*/  DSETP.GTU.AND P0, PT, |R64|, +INF , PT ;  /* 0x7ff000004000742a */ /* 0x010e0c0003f0c200 */
[----:B0-----:R-:W-:Y:S02]  /*4c8a0*/  FSEL R2, R64, R2, P0 ;  /* 0x0000000240027208 */ /* 0x001fe40000000000 */
[----:B------:R-:W-:Y:S01]  /*4c8b0*/  FSEL R3, R65, R67, P0 ;  /* 0x0000004341037208 */ /* 0x000fe20000000000 */
[----:B------:R-:W-:Y:S05]  /*4c8c0*/  BRA `(.L_x_44976) ;  /* 0x0000095000007947 */ /* 0x000fea0003800000 */
.L_x_44961:
        /* <DEDUP_REMOVED lines=88> */
.L_x_45022:
[----:B------:R-:W-:Y:S05]  /*4ce50*/  BSYNC B0 ;  /* 0x0000000000007941 */ /* 0x000fea0003800000 */
.L_x_45021:
        /* <DEDUP_REMOVED lines=8> */
.L_x_45024:
[----:B------:R-:W-:Y:S05]  /*4cee0*/  BSYNC B3 ;  /* 0x0000000000037941 */ /* 0x000fea0003800000 */
.L_x_45023:
        /* <DEDUP_REMOVED lines=43> */
.L_x_45026:
[----:B------:R-:W-:Y:S02]  /*4d1a0*/  FSEL R2, RZ, 3.37028055040000000000e+12, P2 ;  /* 0x54442d18ff027808 */ /* 0x000fe40001000000 */
[----:B------:R-:W-:Y:S02]  /*4d1b0*/  FSEL R3, RZ, 2.1426990032196044922, P2 ;  /* 0x400921fbff037808 */ /* 0x000fe40001000000 */
.L_x_45027:
[----:B------:R-:W-:Y:S05]  /*4d1c0*/  BSYNC B0 ;  /* 0x0000000000007941 */ /* 0x000fea0003800000 */
.L_x_45025:
[----:B------:R0:W2:Y:S02]  /*4d1d0*/  DADD R64, |R64|, |R66| ;  /* 0x0000000040407229 */ /* 0x0000a40000000642 */
[----:B0-----:R-:W-:-:S04]  /*4d1e0*/  LOP3.LUT R67, R3, 0x80000000, R67, 0xb8, !PT ;  /* 0x8000000003437812 */ /* 0x001fc800078eb843 */
[----:B--2---:R-:W0:-:S06]  /*4d1f0*/  DSETP.GTU.AND P0, PT, |R64|, +INF , PT ;  /* 0x7ff000004000742a */ /* 0x004e0c0003f0c200 */
[----:B0-----:R-:W-:Y:S02]  /*4d200*/  FSEL R2, R64, R2, P0 ;  /* 0x0000000240027208 */ /* 0x001fe40000000000 */
[----:B------:R-:W-:Y:S02]  /*4d210*/  FSEL R3, R65, R67, P0 ;  /* 0x0000004341037208 */ /* 0x000fe40000000000 */
.L_x_44976:
[----:B------:R-:W-:Y:S05]  /*4d220*/  BSYNC B2 ;  /* 0x0000000000027941 */ /* 0x000fea0003800000 */
.L_x_44960:
        /* <DEDUP_REMOVED lines=52> */
.L_x_45033:
[----:B------:R-:W-:Y:S05]  /*4d570*/  BSYNC B0 ;  /* 0x0000000000007941 */ /* 0x000fea0003800000 */
.L_x_45032:
        /* <DEDUP_REMOVED lines=15> */
.L_x_45035:
[----:B0-----:R0:W2:Y:S01]  /*4d670*/  DMUL R2, RZ, R10 ;  /* 0x0000000aff027228 */ /* 0x0010a20000000000 */
[----:B------:R-:W-:-:S05]  /*4d680*/  IMAD.MOV.U32 R4, RZ, RZ, RZ ;  /* 0x000000ffff047224 */ /* 0x000fca00078e00ff */
.L_x_45036:
[----:B------:R-:W-:Y:S05]  /*4d690*/  BSYNC B2 ;  /* 0x0000000000027941 */ /* 0x000fea0003800000 */
.L_x_45034:
        /* <DEDUP_REMOVED lines=39> */
.L_x_45038:
[----:B------:R2:W3:Y:S01]  /*4d910*/  DMUL R2, RZ, R10 ;  /* 0x0000000aff027228 */ /* 0x0004e20000000000 */
[----:B------:R-:W-:-:S05]  /*4d920*/  IMAD.MOV.U32 R8, RZ, RZ, RZ ;  /* 0x000000ffff087224 */ /* 0x000fca00078e00ff */
.L_x_45039:
[----:B------:R-:W-:Y:S05]  /*4d930*/  BSYNC B2 ;  /* 0x0000000000027941 */ /* 0x000fea0003800000 */
.L_x_45037:
        /* <DEDUP_REMOVED lines=25> */
.L_x_45031:
        /* <DEDUP_REMOVED lines=38> */
.L_x_45041:
[----:B------:R-:W-:Y:S05]  /*4dd30*/  BSYNC B0 ;  /* 0x0000000000007941 */ /* 0x000fea0003800000 */
.L_x_45040:
        /* <DEDUP_REMOVED lines=15> */
.L_x_45043:
[----:B0-----:R0:W2:Y:S01]  /*4de30*/  DMUL R2, RZ, R10 ;  /* 0x0000000aff027228 */ /* 0x0010a20000000000 */
[----:B------:R-:W-:-:S05]  /*4de40*/  IMAD.MOV.U32 R4, RZ, RZ, RZ ;  /* 0x000000ffff047224 */ /* 0x000fca00078e00ff */
.L_x_45044:
[----:B------:R-:W-:Y:S05]  /*4de50*/  BSYNC B2 ;  /* 0x0000000000027941 */ /* 0x000fea0003800000 */
.L_x_45042:
        /* <DEDUP_REMOVED lines=39> */
.L_x_45046:
[----:B------:R2:W3:Y:S01]  /*4e0d0*/  DMUL R2, RZ, R10 ;  /* 0x0000000aff027228 */ /* 0x0004e20000000000 */
[----:B------:R-:W-:-:S05]  /*4e0e0*/  IMAD.MOV.U32 R8, RZ, RZ, RZ ;  /* 0x000000ffff087224 */ /* 0x000fca00078e00ff */
.L_x_45047:
[----:B------:R-:W-:Y:S05]  /*4e0f0*/  BSYNC B2 ;  /* 0x0000000000027941 */ /* 0x000fea0003800000 */
.L_x_45045:
        /* <DEDUP_REMOVED lines=39> */
.L_x_45030:
        /* <DEDUP_REMOVED lines=11> */
.L_x_45048:
[----:B------:R-:W0:-:S10]  /*4e420*/  DADD R68, R10, -R10 ;  /* 0x000000000a447229 */ /* 0x000e14000000080a */
[----:B0-----:R-:W-:Y:S02]  /*4e430*/  IMAD.MOV.U32 R70, RZ, RZ, R68 ;  /* 0x000000ffff467224 */ /* 0x001fe400078e0044 */
[----:B------:R-:W-:Y:S01]  /*4e440*/  IMAD.MOV.U32 R71, RZ, RZ, R69 ;  /* 0x000000ffff477224 */ /* 0x000fe200078e0045 */
[----:B------:R-:W-:Y:S05]  /*4e450*/  BRA `(.L_x_44959) ;  /* 0x000007c000007947 */ /* 0x000fea0003800000 */
.L_x_45029:
        /* <DEDUP_REMOVED lines=16> */
.L_x_45050:
[----:B------:R0:W1:Y:S01]  /*4e560*/  DMUL R2, RZ, R10 ;  /* 0x0000000aff027228 */ /* 0x0000620000000000 */
[----:B------:R-:W-:-:S05]  /*4e570*/  IMAD.MOV.U32 R4, RZ, RZ, RZ ;  /* 0x000000ffff047224 */ /* 0x000fca00078e00ff */
.L_x_45051:
[----:B------:R-:W-:Y:S05]  /*4e580*/  BSYNC B2 ;  /* 0x0000000000027941 */ /* 0x000fea0003800000 */
.L_x_45049:
        /* <DEDUP_REMOVED lines=39> */
.L_x_45053:
[----:B------:R1:W2:Y:S01]  /*4e800*/  DMUL R2, RZ, R10 ;  /* 0x0000000aff027228 */ /* 0x0002a20000000000 */
[----:B------:R-:W-:-:S05]  /*4e810*/  IMAD.MOV.U32 R8, RZ, RZ, RZ ;  /* 0x000000ffff087224 */ /* 0x000fca00078e00ff */
.L_x_45054:
[----:B------:R-:W-:Y:S05]  /*4e820*/  BSYNC B2 ;  /* 0x0000000000027941 */ /* 0x000fea0003800000 */
.L_x_45052:
        /* <DEDUP_REMOVED lines=24> */
.L_x_45028:
        /* <DEDUP_REMOVED lines=36> */
.L_x_45056:
[----:B------:R-:W-:Y:S05]  /*4ebf0*/  BSYNC B0 ;  /* 0x0000000000007941 */ /* 0x000fea0003800000 */
.L_x_45055:
[----:B------:R-:W-:Y:S02]  /*4ec00*/  IMAD.MOV.U32 R70, RZ, RZ, R10 ;  /* 0x000000ffff467224 */ /* 0x000fe400078e000a */
[----:B------:R-:W-:Y:S02]  /*4ec10*/  IMAD.MOV.U32 R71, RZ, RZ, R11 ;  /* 0x000000ffff477224 */ /* 0x000fe400078e000b */
.L_x_44959:
[----:B012---:R-:W-:Y:S05]  /*4ec20*/  BSYNC B1 ;  /* 0x0000000000017941 */ /* 0x007fea0003800000 */
.L_x_44958:
        /* <DEDUP_REMOVED lines=97> */
.L_x_45066:
        /* <DEDUP_REMOVED lines=23> */
.L_x_45069:
[----:B------:R-:W-:Y:S05]  /*4f3b0*/  BSYNC B4 ;  /* 0x0000000000047941 */ /* 0x000fea0003800000 */
.L_x_45068:
        /* <DEDUP_REMOVED lines=15> */
.L_x_45067:
[----:B------:R-:W-:Y:S05]  /*4f4b0*/  BSYNC B3 ;  /* 0x0000000000037941 */ /* 0x000fea0003800000 */
.L_x_45065:
        /* <DEDUP_REMOVED lines=22> */
.L_x_45071:
[----:B------:R-:W-:Y:S05]  /*4f620*/  BSYNC B3 ;  /* 0x0000000000037941 */ /* 0x000fea0003800000 */
.L_x_45070:
        /* <DEDUP_REMOVED lines=43> */
.L_x_45073:
[----:B------:R-:W-:-:S04]  /*4f8e0*/  ISETP.GE.AND P0, PT, R57, RZ, PT ;  /* 0x000000ff3900720c */ /* 0x000fc80003f06270 */
[----:B------:R-:W-:Y:S02]  /*4f8f0*/  FSEL R2, RZ, 3.37028055040000000000e+12, P0 ;  /* 0x54442d18ff027808 */ /* 0x000fe40000000000 */
[----:B------:R-:W-:Y:S02]  /*4f900*/  FSEL R3, RZ, 2.1426990032196044922, P0 ;  /* 0x400921fbff037808 */ /* 0x000fe40000000000 */
.L_x_45074:
[----:B------:R-:W-:Y:S05]  /*4f910*/  BSYNC B0 ;  /* 0x0000000000007941 */ /* 0x000fea0003800000 */
.L_x_45072:
[----:B------:R0:W4:Y:S02]  /*4f920*/  DADD R56, |R56|, |R58| ;  /* 0x0000000038387229 */ /* 0x000124000000063a */
[----:B0-----:R-:W-:Y:S02]  /*4f930*/  LOP3.LUT R59, R3, 0x80000000, R59, 0xb8, !PT ;  /* 0x80000000033b7812 */ /* 0x001fe400078eb83b */
[----:B-12---:R-:W-:-:S04]  /*4f940*/  DMUL R60, R60, 0.5 ;  /* 0x3fe000003c3c7828 */ /* 0x006fc80000000000 */
[----:B----4-:R-:W0:-:S06]  /*4f950*/  DSETP.GTU.AND P0, PT, |R56|, +INF , PT ;  /* 0x7ff000003800742a */ /* 0x010e0c0003f0c200 */
[----:B0-----:R-:W-:Y:S02]  /*4f960*/  FSEL R2, R56, R2, P0 ;  /* 0x0000000238027208 */ /* 0x001fe40000000000 */
[----:B------:R-:W-:Y:S01]  /*4f970*/  FSEL R3, R57, R59, P0 ;  /* 0x0000003b39037208 */ /* 0x000fe20000000000 */
[----:B------:R-:W-:Y:S05]  /*4f980*/  BRA `(.L_x_45075) ;  /* 0x00004a8000007947 */ /* 0x000fea0003800000 */
.L_x_45064:
        /* <DEDUP_REMOVED lines=77> */
.L_x_45078:
[----:B------:R-:W-:Y:S05]  /*4fe60*/  BSYNC B0 ;  /* 0x0000000000007941 */ /* 0x000fea0003800000 */
.L_x_45077:
        /* <DEDUP_REMOVED lines=9> */
.L_x_45080:
[----:B------:R-:W-:Y:S05]  /*4ff00*/  BSYNC B3 ;  /* 0x0000000000037941 */ /* 0x000fea0003800000 */
.L_x_45079:
        /* <DEDUP_REMOVED lines=43> */
.L_x_45082:
[----:B------:R-:W-:-:S04]  /*501c0*/  ISETP.GE.AND P0, PT, R57, RZ, PT ;  /* 0x000000ff3900720c */ /* 0x000fc80003f06270 */
[----:B0-----:R-:W-:Y:S02]  /*501d0*/  FSEL R2, RZ, 3.37028055040000000000e+12, P0 ;  /* 0x54442d18ff027808 */ /* 0x001fe40000000000 */
[----:B------:R-:W-:Y:S02]  /*501e0*/  FSEL R3, RZ, 2.1426990032196044922, P0 ;  /* 0x400921fbff037808 */ /* 0x000fe40000000000 */
.L_x_45083:
[----:B------:R-:W-:Y:S05]  /*501f0*/  BSYNC B0 ;  /* 0x0000000000007941 */ /* 0x000fea0003800000 */
.L_x_45081:
[----:B------:R0:W2:Y:S02]  /*50200*/  DADD R56, |R56|, |R58| ;  /* 0x0000000038387229 */ /* 0x0000a4000000063a */
[----:B0-----:R-:W-:Y:S02]  /*50210*/  LOP3.LUT R59, R3, 0x80000000, R59, 0xb8, !PT ;  /* 0x80000000033b7812 */ /* 0x001fe400078eb83b */
[----:B-1----:R-:W-:-:S04]  /*50220*/  DMUL R60, R60, 0.5 ;  /* 0x3fe000003c3c7828 */ /* 0x002fc80000000000 */
[----:B--2---:R-:W0:-:S06]  /*50230*/  DSETP.GTU.AND P0, PT, |R56|, +INF , PT ;  /* 0x7ff000003800742a */ /* 0x004e0c0003f0c200 */
[----:B0-----:R-:W-:Y:S02]  /*50240*/  FSEL R2, R56, R2, P0 ;  /* 0x0000000238027208 */ /* 0x001fe40000000000 */
[----:B------:R-:W-:Y:S01]  /*50250*/  FSEL R3, R57, R59, P0 ;  /* 0x0000003b39037208 */ /* 0x000fe20000000000 */
[----:B------:R-:W-:Y:S05]  /*50260*/  BRA `(.L_x_45075) ;  /* 0x000041a000007947 */ /* 0x000fea0003800000 */
.L_x_45076:
        /* <DEDUP_REMOVED lines=27> */
.L_x_45085:
        /* <DEDUP_REMOVED lines=75> */
.L_x_45084:
        /* <DEDUP_REMOVED lines=79> */
.L_x_45087:
        /* <DEDUP_REMOVED lines=23> */
.L_x_45090:
[----:B------:R-:W-:Y:S05]  /*50f30*/  BSYNC B4 ;  /* 0x0000000000047941 */ /* 0x000fea0003800000 */
.L_x_45089:
        /* <DEDUP_REMOVED lines=15> */
.L_x_45088:
[----:B------:R-:W-:Y:S05]  /*51030*/  BSYNC B3 ;  /* 0x0000000000037941 */ /* 0x000fea0003800000 */
.L_x_45086:
        /* <DEDUP_REMOVED lines=22> */
.L_x_45092:
[----:B------:R-:W-:Y:S05]  /*511a0*/  BSYNC B3 ;  /* 0x0000000000037941 */ /* 0x000fea0003800000 */
.L_x_45091:
        /* <DEDUP_REMOVED lines=43> */
.L_x_45094:
[----:B------:R-:W-:-:S04]  /*51460*/  ISETP.GE.AND P0, PT, R57, RZ, PT ;  /* 0x000000ff3900720c */ /* 0x000fc80003f06270 */
[----:B------:R-:W-:Y:S02]  /*51470*/  FSEL R2, RZ, 3.37028055040000000000e+12, P0 ;  /* 0x54442d18ff027808 */ /* 0x000fe40000000000 */
[----:B------:R-:W-:Y:S02]  /*51480*/  FSEL R3, RZ, 2.1426990032196044922, P0 ;  /* 0x400921fbff037808 */ /* 0x000fe40000000000 */
.L_x_45095:
[----:B------:R-:W-:Y:S05]  /*51490*/  BSYNC B0 ;  /* 0x0000000000007941 */ /* 0x000fea0003800000 */
.L_x_45093:
[----:B------:R0:W3:Y:S02]  /*514a0*/  DADD R56, |R56|, |R58| ;  /* 0x0000000038387229 */ /* 0x0000e4000000063a */
[----:B0-----:R-:W-:Y:S02]  /*514b0*/  LOP3.LUT R59, R3, 0x80000000, R59, 0xb8, !PT ;  /* 0x80000000033b7812 */ /* 0x001fe400078eb83b */
[----:B-12---:R-:W-:-:S04]  /*514c0*/  DMUL R60, R60, 0.5 ;  /* 0x3fe000003c3c7828 */ /* 0x006fc80000000000 */
[----:B---3--:R-:W0:-:S06]  /*514d0*/  DSETP.GTU.AND P0, PT, |R56|, +INF , PT ;  /* 0x7ff000003800742a */ /* 0x008e0c0003f0c200 */
[----:B0-----:R-:W-:Y:S02]  /*514e0*/  FSEL R2, R56, R2, P0 ;  /* 0x0000000238027208 */ /* 0x001fe40000000000 */
[----:B------:R-:W-:Y:S01]  /*514f0*/  FSEL R3, R57, R59, P0 ;  /* 0x0000003b39037208 */ /* 0x000fe20000000000 */
[----:B------:R-:W-:Y:S05]  /*51500*/  BRA `(.L_x_45075) ;  /* 0x00002f0000007947 */ /* 0x000fea0003800000 */
.L_x_45063:
        /* <DEDUP_REMOVED lines=111> */
.L_x_45097:
[----:B------:R-:W-:Y:S05]  /*51c00*/  BSYNC B0 ;  /* 0x0000000000007941 */ /* 0x000fea0003800000 */
.L_x_45096:
        /* <DEDUP_REMOVED lines=9> */
.L_x_45099:
[----:B------:R-:W-:Y:S05]  /*51ca0*/  BSYNC B3 ;  /* 0x0000000000037941 */ /* 0x000fea0003800000 */
.L_x_45098:
        /* <DEDUP_REMOVED lines=43> */
.L_x_45101:
[----:B------:R-:W-:-:S04]  /*51f60*/  ISETP.GE.AND P0, PT, R57, RZ, PT ;  /* 0x000000ff3900720c */ /* 0x000fc80003f06270 */
[----:B0-----:R-:W-:Y:S02]  /*51f70*/  FSEL R2, RZ, 3.37028055040000000000e+12, P0 ;  /* 0x54442d18ff027808 */ /* 0x001fe40000000000 */
[----:B------:R-:W-:Y:S02]  /*51f80*/  FSEL R3, RZ, 2.1426990032196044922, P0 ;  /* 0x400921fbff037808 */ /* 0x000fe40000000000 */
.L_x_45102:
[----:B------:R-:W-:Y:S05]  /*51f90*/  BSYNC B0 ;  /* 0x0000000000007941 */ /* 0x000fea0003800000 */
.L_x_45100:
[----:B------:R0:W2:Y:S02]  /*51fa0*/  DADD R56, |R56|, |R58| ;  /* 0x0000000038387229 */ /* 0x0000a4000000063a */
[----:B0-----:R-:W-:-:S04]  /*51fb0*/  LOP3.LUT R59, R3, 0x80000000, R59, 0xb8, !PT ;  /* 0x80000000033b7812 */ /* 0x001fc800078eb83b */
[----:B--2---:R-:W0:-:S06]  /*51fc0*/  DSETP.GTU.AND P0, PT, |R56|, +INF , PT ;  /* 0x7ff000003800742a */ /* 0x004e0c0003f0c200 */
[----:B0-----:R-:W-:Y:S02]  /*51fd0*/  FSEL R2, R56, R2, P0 ;  /* 0x0000000238027208 */ /* 0x001fe40000000000 */
[----:B------:R-:W-:Y:S01]  /*51fe0*/  FSEL R3, R57, R59, P0 ;  /* 0x0000003b39037208 */ /* 0x000fe20000000000 */
[----:B------:R-:W-:Y:S05]  /*51ff0*/  BRA `(.L_x_45075) ;  /* 0x0000241000007947 */ /* 0x000fea0003800000 */
.L_x_45062:
        /* <DEDUP_REMOVED lines=70> */
.L_x_45105:
        /* <DEDUP_REMOVED lines=23> */
.L_x_45108:
[----:B------:R-:W-:Y:S05]  /*525d0*/  BSYNC B4 ;  /* 0x0000000000047941 */ /* 0x000fea0003800000 */
.L_x_45107:
        /* <DEDUP_REMOVED lines=15> */
.L_x_45106:
[----:B------:R-:W-:Y:S05]  /*526d0*/  BSYNC B3 ;  /* 0x0000000000037941 */ /* 0x000fea0003800000 */
.L_x_45104:
        /* <DEDUP_REMOVED lines=44> */
.L_x_45103:
        /* <DEDUP_REMOVED lines=46> */
.L_x_45061:
        /* <DEDUP_REMOVED lines=24> */
.L_x_45110:
[----:B------:R-:W-:Y:S05]  /*52e00*/  BSYNC B3 ;  /* 0x0000000000037941 */ /* 0x000fea0003800000 */
.L_x_45109:
        /* <DEDUP_REMOVED lines=25> */
.L_x_45112:
[----:B--2-4-:R-:W-:Y:S05]  /*52fa0*/  BSYNC B3 ;  /* 0x0000000000037941 */ /* 0x014fea0003800000 */
.L_x_45111:
        /* <DEDUP_REMOVED lines=112> */
.L_x_45114:
[----:B------:R-:W-:Y:S05]  /*536b0*/  BSYNC B0 ;  /* 0x0000000000007941 */ /* 0x000fea0003800000 */
.L_x_45113:
        /* <DEDUP_REMOVED lines=9> */
.L_x_45116:
[----:B------:R-:W-:Y:S05]  /*53750*/  BSYNC B3 ;  /* 0x0000000000037941 */ /* 0x000fea0003800000 */
.L_x_45115:
        /* <DEDUP_REMOVED lines=43> */
.L_x_45118:
[----:B------:R-:W-:-:S04]  /*53a10*/  ISETP.GE.AND P0, PT, R57, RZ, PT ;  /* 0x000000ff3900720c */ /* 0x000fc80003f06270 */
[----:B0-----:R-:W-:Y:S02]  /*53a20*/  FSEL R2, RZ, 3.37028055040000000000e+12, P0 ;  /* 0x54442d18ff027808 */ /* 0x001fe40000000000 */
[----:B------:R-:W-:Y:S02]  /*53a30*/  FSEL R3, RZ, 2.1426990032196044922, P0 ;  /* 0x400921fbff037808 */ /* 0x000fe40000000000 */
.L_x_45119:
[----:B------:R-:W-:Y:S05]  /*53a40*/  BSYNC B0 ;  /* 0x0000000000007941 */ /* 0x000fea0003800000 */
.L_x_45117:
[----:B------:R0:W4:Y:S02]  /*53a50*/  DADD R56, |R56|, |R58| ;  /* 0x0000000038387229 */ /* 0x000124000000063a */
[----:B0-----:R-:W-:Y:S02]  /*53a60*/  LOP3.LUT R59, R3, 0x80000000, R59, 0xb8, !PT ;  /* 0x80000000033b7812 */ /* 0x001fe400078eb83b */
[----:B--2---:R-:W-:-:S04]  /*53a70*/  DADD R60, R60, 1 ;  /* 0x3ff000003c3c7429 */ /* 0x004fc80000000000 */
[----:B----4-:R-:W0:-:S06]  /*53a80*/  DSETP.GTU.AND P0, PT, |R56|, +INF , PT ;  /* 0x7ff000003800742a */ /* 0x010e0c0003f0c200 */
[----:B0-----:R-:W-:Y:S02]  /*53a90*/  FSEL R2, R56, R2, P0 ;  /* 0x0000000238027208 */ /* 0x001fe40000000000 */
[----:B------:R-:W-:Y:S01]  /*53aa0*/  FSEL R3, R57, R59, P0 ;  /* 0x0000003b39037208 */ /* 0x000fe20000000000 */
[----:B------:R-:W-:Y:S05]  /*53ab0*/  BRA `(.L_x_45075) ;  /* 0x0000095000007947 */ /* 0x000fea0003800000 */
.L_x_45060:
        /* <DEDUP_REMOVED lines=88> */
.L_x_45121:
[----:B------:R-:W-:Y:S05]  /*54040*/  BSYNC B0 ;  /* 0x0000000000007941 */ /* 0x000fea0003800000 */
.L_x_45120:
        /* <DEDUP_REMOVED lines=8> */
.L_x_45123:
[----:B------:R-:W-:Y:S05]  /*540d0*/  BSYNC B3 ;  /* 0x0000000000037941 */ /* 0x000fea0003800000 */
.L_x_45122:
        /* <DEDUP_REMOVED lines=43> */
.L_x_45125:
[----:B------:R-:W-:Y:S02]  /*54390*/  FSEL R2, RZ, 3.37028055040000000000e+12, P2 ;  /* 0x54442d18ff027808 */ /* 0x000fe40001000000 */
[----:B------:R-:W-:Y:S02]  /*543a0*/  FSEL R3, RZ, 2.1426990032196044922, P2 ;  /* 0x400921fbff037808 */ /* 0x000fe40001000000 */
.L_x_45126:
[----:B------:R-:W-:Y:S05]  /*543b0*/  BSYNC B0 ;  /* 0x0000000000007941 */ /* 0x000fea0003800000 */
.L_x_45124:
[----:B------:R0:W2:Y:S02]  /*543c0*/  DADD R56, |R56|, |R58| ;  /* 0x0000000038387229 */ /* 0x0000a4000000063a */
[----:B0-----:R-:W-:-:S04]  /*543d0*/  LOP3.LUT R59, R3, 0x80000000, R59, 0xb8, !PT ;  /* 0x80000000033b7812 */ /* 0x001fc800078eb83b */
[----:B--2---:R-:W0:-:S06]  /*543e0*/  DSETP.GTU.AND P0, PT, |R56|, +INF , PT ;  /* 0x7ff000003800742a */ /* 0x004e0c0003f0c200 */
[----:B0-----:R-:W-:Y:S02]  /*543f0*/  FSEL R2, R56, R2, P0 ;  /* 0x0000000238027208 */ /* 0x001fe40000000000 */
[----:B------:R-:W-:Y:S02]  /*54400*/  FSEL R3, R57, R59, P0 ;  /* 0x0000003b39037208 */ /* 0x000fe40000000000 */
.L_x_45075:
[----:B------:R-:W-:Y:S05]  /*54410*/  BSYNC B2 ;  /* 0x0000000000027941 */ /* 0x000fea0003800000 */
.L_x_45059:
        /* <DEDUP_REMOVED lines=52> */
.L_x_45132:
[----:B------:R-:W-:Y:S05]  /*54760*/  BSYNC B0 ;  /* 0x0000000000007941 */ /* 0x000fea0003800000 */
.L_x_45131:
        /* <DEDUP_REMOVED lines=15> */
.L_x_45134:
[----:B0-----:R0:W2:Y:S01]  /*54860*/  DMUL R2, RZ, R10 ;  /* 0x0000000aff027228 */ /* 0x0010a20000000000 */
[----:B------:R-:W-:-:S05]  /*54870*/  IMAD.MOV.U32 R4, RZ, RZ, RZ ;  /* 0x000000ffff047224 */ /* 0x000fca00078e00ff */
.L_x_45135:
[----:B------:R-:W-:Y:S05]  /*54880*/  BSYNC B2 ;  /* 0x0000000000027941 */ /* 0x000fea0003800000 */
.L_x_45133:
        /* <DEDUP_REMOVED lines=39> */
.L_x_45137:
[----:B------:R2:W3:Y:S01]  /*54b00*/  DMUL R2, RZ, R10 ;  /* 0x0000000aff027228 */ /* 0x0004e20000000000 */
[----:B------:R-:W-:-:S05]  /*54b10*/  IMAD.MOV.U32 R8, RZ, RZ, RZ ;  /* 0x000000ffff087224 */ /* 0x000fca00078e00ff */
.L_x_45138:
[----:B------:R-:W-:Y:S05]  /*54b20*/  BSYNC B2 ;  /* 0x0000000000027941 */ /* 0x000fea0003800000 */
.L_x_45136:
        /* <DEDUP_REMOVED lines=25> */
.L_x_45130:
        /* <DEDUP_REMOVED lines=38> */
.L_x_45140:
[----:B------:R-:W-:Y:S05]  /*54f20*/  BSYNC B0 ;  /* 0x0000000000007941 */ /* 0x000fea0003800000 */
.L_x_45139:
        /* <DEDUP_REMOVED lines=15> */
.L_x_45142:
[----:B0-----:R0:W2:Y:S01]  /*55020*/  DMUL R2, RZ, R10 ;  /* 0x0000000aff027228 */ /* 0x0010a20000000000 */
[----:B------:R-:W-:-:S05]  /*55030*/  IMAD.MOV.U32 R4, RZ, RZ, RZ ;  /* 0x000000ffff047224 */ /* 0x000fca00078e00ff */
.L_x_45143:
[----:B------:R-:W-:Y:S05]  /*55040*/  BSYNC B2 ;  /* 0x0000000000027941 */ /* 0x000fea0003800000 */
.L_x_45141:
        /* <DEDUP_REMOVED lines=39> */
.L_x_45145:
[----:B------:R2:W3:Y:S01]  /*552c0*/  DMUL R2, RZ, R10 ;  /* 0x0000000aff027228 */ /* 0x0004e20000000000 */
[----:B------:R-:W-:-:S05]  /*552d0*/  IMAD.MOV.U32 R8, RZ, RZ, RZ ;  /* 0x000000ffff087224 */ /* 0x000fca00078e00ff */
.L_x_45146:
[----:B------:R-:W-:Y:S05]  /*552e0*/  BSYNC B2 ;  /* 0x0000000000027941 */ /* 0x000fea0003800000 */
.L_x_45144:
        /* <DEDUP_REMOVED lines=39> */
.L_x_45129:
        /* <DEDUP_REMOVED lines=11> */
.L_x_45147:
[----:B------:R-:W0:-:S10]  /*55610*/  DADD R72, R10, -R10 ;  /* 0x000000000a487229 */ /* 0x000e14000000080a */
[----:B0-----:R-:W-:Y:S02]  /*55620*/  IMAD.MOV.U32 R74, RZ, RZ, R72 ;  /* 0x000000ffff4a7224 */ /* 0x001fe400078e0048 */
[----:B------:R-:W-:Y:S01]  /*55630*/  IMAD.MOV.U32 R75, RZ, RZ, R73 ;  /* 0x000000ffff4b7224 */ /* 0x000fe200078e0049 */
[----:B------:R-:W-:Y:S05]  /*55640*/  BRA `(.L_x_45058) ;  /* 0x000007c000007947 */ /* 0x000fea0003800000 */
.L_x_45128:
        /* <DEDUP_REMOVED lines=16> */
.L_x_45149:
[----:B------:R0:W1:Y:S01]  /*55750*/  DMUL R2, RZ, R10 ;  /* 0x0000000aff027228 */ /* 0x0000620000000000 */
[----:B------:R-:W-:-:S05]  /*55760*/  IMAD.MOV.U32 R4, RZ, RZ, RZ ;  /* 0x000000ffff047224 */ /* 0x000fca00078e00ff */
.L_x_45150:
[----:B------:R-:W-:Y:S05]  /*55770*/  BSYNC B2 ;  /* 0x0000000000027941 */ /* 0x000fea0003800000 */
.L_x_45148:
        /* <DEDUP_REMOVED lines=39> */
.L_x_45152:
[----:B------:R1:W2:Y:S01]  /*559f0*/  DMUL R2, RZ, R10 ;  /* 0x0000000aff027228 */ /* 0x0002a20000000000 */
[----:B------:R-:W-:-:S05]  /*55a00*/  IMAD.MOV.U32 R8, RZ, RZ, RZ ;  /* 0x000000ffff087224 */ /* 0x000fca00078e00ff */
.L_x_45153:
[----:B------:R-:W-:Y:S05]  /*55a10*/  BSYNC B2 ;  /* 0x0000000000027941 */ /* 0x000fea0003800000 */
.L_x_45151:
        /* <DEDUP_REMOVED lines=24> */
.L_x_45127:
        /* <DEDUP_REMOVED lines=36> */
.L_x_45155:
[----:B------:R-:W-:Y:S05]  /*55de0*/  BSYNC B0 ;  /* 0x0000000000007941 */ /* 0x000fea0003800000 */
.L_x_45154:
[----:B------:R-:W-:Y:S02]  /*55df0*/  IMAD.MOV.U32 R74, RZ, RZ, R10 ;  /* 0x000000ffff4a7224 */ /* 0x000fe400078e000a */
[----:B------:R-:W-:Y:S02]  /*55e00*/  IMAD.MOV.U32 R75, RZ, RZ, R11 ;  /* 0x000000ffff4b7224 */ /* 0x000fe400078e000b */
.L_x_45058:
[----:B012---:R-:W-:Y:S05]  /*55e10*/  BSYNC B1 ;  /* 0x0000000000017941 */ /* 0x007fea0003800000 */
.L_x_45057:
        /* <DEDUP_REMOVED lines=99> */
.L_x_45165:
        /* <DEDUP_REMOVED lines=23> */
.L_x_45168:
[----:B------:R-:W-:Y:S05]  /*565c0*/  BSYNC B4 ;  /* 0x0000000000047941 */ /* 0x000fea0003800000 */
.L_x_45167:
        /* <DEDUP_REMOVED lines=15> */
.L_x_45166:
[----:B------:R-:W-:Y:S05]  /*566c0*/  BSYNC B3 ;  /* 0x0000000000037941 */ /* 0x000fea0003800000 */
.L_x_45164:
        /* <DEDUP_REMOVED lines=22> */
.L_x_45170:
[----:B------:R-:W-:Y:S05]  /*56830*/  BSYNC B3 ;  /* 0x0000000000037941 */ /* 0x000fea0003800000 */
.L_x_45169:
        /* <DEDUP_REMOVED lines=43> */
.L_x_45172:
[----:B------:R-:W-:-:S04]  /*56af0*/  ISETP.GE.AND P0, PT, R49, RZ, PT ;  /* 0x000000ff3100720c */ /* 0x000fc80003f06270 */
[----:B------:R-:W-:Y:S02]  /*56b00*/  FSEL R2, RZ, 3.37028055040000000000e+12, P0 ;  /* 0x54442d18ff027808 */ /* 0x000fe40000000000 */
[----:B------:R-:W-:Y:S02]  /*56b10*/  FSEL R3, RZ, 2.1426990032196044922, P0 ;  /* 0x400921fbff037808 */ /* 0x000fe40000000000 */
.L_x_45173:
[----:B------:R-:W-:Y:S05]  /*56b20*/  BSYNC B0 ;  /* 0x0000000000007941 */ /* 0x000fea0003800000 */
.L_x_45171:
[----:B------:R0:W4:Y:S02]  /*56b30*/  DADD R48, |R48|, |R50| ;  /* 0x0000000030307229 */ /* 0x0001240000000632 */
[----:B0-----:R-:W-:Y:S02]  /*56b40*/  LOP3.LUT R51, R3, 0x80000000, R51, 0xb8, !PT ;  /* 0x8000000003337812 */ /* 0x001fe400078eb833 */
[----:B-12---:R-:W-:-:S04]  /*56b50*/  DMUL R52, R52, 0.5 ;  /* 0x3fe0000034347828 */ /* 0x006fc80000000000 */
[----:B----4-:R-:W0:-:S06]  /*56b60*/  DSETP.GTU.AND P0, PT, |R48|, +INF , PT ;  /* 0x7ff000003000742a */ /* 0x010e0c0003f0c200 */
[----:B0-----:R-:W-:Y:S02]  /*56b70*/  FSEL R2, R48, R2, P0 ;  /* 0x0000000230027208 */ /* 0x001fe40000000000 */
[----:B------:R-:W-:Y:S01]  /*56b80*/  FSEL R3, R49, R51, P0 ;  /* 0x0000003331037208 */ /* 0x000fe20000000000 */
[----:B------:R-:W-:Y:S05]  /*56b90*/  BRA `(.L_x_45174) ;  /* 0x00004a8000007947 */ /* 0x000fea0003800000 */
.L_x_45163:
        /* <DEDUP_REMOVED lines=77> */
.L_x_45177:
[----:B------:R-:W-:Y:S05]  /*57070*/  BSYNC B0 ;  /* 0x0000000000007941 */ /* 0x000fea0003800000 */
.L_x_45176:
        /* <DEDUP_REMOVED lines=9> */
.L_x_45179:
[----:B------:R-:W-:Y:S05]  /*57110*/  BSYNC B3 ;  /* 0x0000000000037941 */ /* 0x000fea0003800000 */
.L_x_45178:
        /* <DEDUP_REMOVED lines=43> */
.L_x_45181:
[----:B------:R-:W-:-:S04]  /*573d0*/  ISETP.GE.AND P0, PT, R49, RZ, PT ;  /* 0x000000ff3100720c */ /* 0x000fc80003f06270 */
[----:B0-----:R-:W-:Y:S02]  /*573e0*/  FSEL R2, RZ, 3.37028055040000000000e+12, P0 ;  /* 0x54442d18ff027808 */ /* 0x001fe40000000000 */
[----:B------:R-:W-:Y:S02]  /*573f0*/  FSEL R3, RZ, 2.1426990032196044922, P0 ;  /* 0x400921fbff037808 */ /* 0x000fe40000000000 */
.L_x_45182:
[----:B------:R-:W-:Y:S05]  /*57400*/  BSYNC B0 ;  /* 0x0000000000007941 */ /* 0x000fea0003800000 */
.L_x_45180:
[----:B------:R0:W2:Y:S02]  /*57410*/  DADD R48, |R48|, |R50| ;  /* 0x0000000030307229 */ /* 0x0000a40000000632 */
[----:B0-----:R-:W-:Y:S02]  /*57420*/  LOP3.LUT R51, R3, 0x80000000, R51, 0xb8, !PT ;  /* 0x8000000003337812 */ /* 0x001fe400078eb833 */
[----:B-1----:R-:W-:-:S04]  /*57430*/  DMUL R52, R52, 0.5 ;  /* 0x3fe0000034347828 */ /* 0x002fc80000000000 */
[----:B--2---:R-:W0:-:S06]  /*57440*/  DSETP.GTU.AND P0, PT, |R48|, +INF , PT ;  /* 0x7ff000003000742a */ /* 0x004e0c0003f0c200 */
[----:B0-----:R-:W-:Y:S02]  /*57450*/  FSEL R2, R48, R2, P0 ;  /* 0x0000000230027208 */ /* 0x001fe40000000000 */
[----:B------:R-:W-:Y:S01]  /*57460*/  FSEL R3, R49, R51, P0 ;  /* 0x0000003331037208 */ /* 0x000fe20000000000 */
[----:B------:R-:W-:Y:S05]  /*57470*/  BRA `(.L_x_45174) ;  /* 0x000041a000007947 */ /* 0x000fea0003800000 */
.L_x_45175:
        /* <DEDUP_REMOVED lines=27> */
.L_x_45184:
[----:B------:R-:W2:-:S06]  /*57630*/  DSETP.GEU.AND P0, PT, R78, R66, PT ;  /* 0x000000424e00722a */ /* 0x000e8c0003f0e000 */
[----:B-12---:R-:W-:Y:S02]  /*57640*/  FSEL R89, R79, R67, !P0 ;  /* 0x000000434f597208 */ /* 0x006fe40004000000 */
        /* <DEDUP_REMOVED lines=73> */
.L_x_45183:
        /* <DEDUP_REMOVED lines=79> */
.L_x_45186:
        /* <DEDUP_REMOVED lines=23> */
.L_x_45189:
[----:B------:R-:W-:Y:S05]  /*58140*/  BSYNC B4 ;  /* 0x0000000000047941 */ /* 0x000fea0003800000 */
.L_x_45188:
        /* <DEDUP_REMOVED lines=15> */
.L_x_45187:
[----:B------:R-:W-:Y:S05]  /*58240*/  BSYNC B3 ;  /* 0x0000000000037941 */ /* 0x000fea0003800000 */
.L_x_45185:
        /* <DEDUP_REMOVED lines=22> */
.L_x_45191:
[----:B------:R-:W-:Y:S05]  /*583b0*/  BSYNC B3 ;  /* 0x0000000000037941 */ /* 0x000fea0003800000 */
.L_x_45190:
        /* <DEDUP_REMOVED lines=43> */
.L_x_45193:
[----:B------:R-:W-:-:S04]  /*58670*/  ISETP.GE.AND P0, PT, R49, RZ, PT ;  /* 0x000000ff3100720c */ /* 0x000fc80003f06270 */
[----:B------:R-:W-:Y:S02]  /*58680*/  FSEL R2, RZ, 3.37028055040000000000e+12, P0 ;  /* 0x54442d18ff027808 */ /* 0x000fe40000000000 */
[----:B------:R-:W-:Y:S02]  /*58690*/  FSEL R3, RZ, 2.1426990032196044922, P0 ;  /* 0x400921fbff037808 */ /* 0x000fe40000000000 */
.L_x_45194:
[----:B------:R-:W-:Y:S05]  /*586a0*/  BSYNC B0 ;  /* 0x0000000000007941 */ /* 0x000fea0003800000 */
.L_x_45192:
[----:B------:R0:W3:Y:S02]  /*586b0*/  DADD R48, |R48|, |R50| ;  /* 0x0000000030307229 */ /* 0x0000e40000000632 */
[----:B0-----:R-:W-:Y:S02]  /*586c0*/  LOP3.LUT R51, R3, 0x80000000, R51, 0xb8, !PT ;  /* 0x8000000003337812 */ /* 0x001fe400078eb833 */
[----:B-12---:R-:W-:-:S04]  /*586d0*/  DMUL R52, R52, 0.5 ;  /* 0x3fe0000034347828 */ /* 0x006fc80000000000 */
[----:B---3--:R-:W0:-:S06]  /*586e0*/  DSETP.GTU.AND P0, PT, |R48|, +INF , PT ;  /* 0x7ff000003000742a */ /* 0x008e0c0003f0c200 */
[----:B0-----:R-:W-:Y:S02]  /*586f0*/  FSEL R2, R48, R2, P0 ;  /* 0x0000000230027208 */ /* 0x001fe40000000000 */
[----:B------:R-:W-:Y:S01]  /*58700*/  FSEL R3, R49, R51, P0 ;  /* 0x0000003331037208 */ /* 0x000fe20000000000 */
[----:B------:R-:W-:Y:S05]  /*58710*/  BRA `(.L_x_45174) ;  /* 0x00002f0000007947 */ /* 0x000fea0003800000 */
.L_x_45162:
        /* <DEDUP_REMOVED lines=111> */
.L_x_45196:
[----:B------:R-:W-:Y:S05]  /*58e10*/  BSYNC B0 ;  /* 0x0000000000007941 */ /* 0x000fea0003800000 */
.L_x_45195:
        /* <DEDUP_REMOVED lines=9> */
.L_x_45198:
[----:B------:R-:W-:Y:S05]  /*58eb0*/  BSYNC B3 ;  /* 0x0000000000037941 */ /* 0x000fea0003800000 */
.L_x_45197:
        /* <DEDUP_REMOVED lines=43> */
.L_x_45200:
[----:B------:R-:W-:-:S04]  /*59170*/  ISETP.GE.AND P0, PT, R49, RZ, PT ;  /* 0x000000ff3100720c */ /* 0x000fc80003f06270 */
[----:B0-----:R-:W-:Y:S02]  /*59180*/  FSEL R2, RZ, 3.37028055040000000000e+12, P0 ;  /* 0x54442d18ff027808 */ /* 0x001fe40000000000 */
[----:B------:R-:W-:Y:S02]  /*59190*/  FSEL R3, RZ, 2.1426990032196044922, P0 ;  /* 0x400921fbff037808 */ /* 0x000fe40000000000 */
.L_x_45201:
[----:B------:R-:W-:Y:S05]  /*591a0*/  BSYNC B0 ;  /* 0x0000000000007941 */ /* 0x000fea0003800000 */
.L_x_45199:
[----:B------:R0:W2:Y:S02]  /*591b0*/  DADD R48, |R48|, |R50| ;  /* 0x0000000030307229 */ /* 0x0000a40000000632 */
[----:B0-----:R-:W-:-:S04]  /*591c0*/  LOP3.LUT R51, R3, 0x80000000, R51, 0xb8, !PT ;  /* 0x8000000003337812 */ /* 0x001fc800078eb833 */
[----:B--2---:R-:W0:-:S06]  /*591d0*/  DSETP.GTU.AND P0, PT, |R48|, +INF , PT ;  /* 0x7ff000003000742a */ /* 0x004e0c0003f0c200 */
[----:B0-----:R-:W-:Y:S02]  /*591e0*/  FSEL R2, R48, R2, P0 ;  /* 0x0000000230027208 */ /* 0x001fe40000000000 */
[----:B------:R-:W-:Y:S01]  /*591f0*/  FSEL R3, R49, R51, P0 ;  /* 0x0000003331037208 */ /* 0x000fe20000000000 */
[----:B------:R-:W-:Y:S05]  /*59200*/  BRA `(.L_x_45174) ;  /* 0x0000241000007947 */ /* 0x000fea0003800000 */
.L_x_45161:
        /* <DEDUP_REMOVED lines=70> */
.L_x_45204:
        /* <DEDUP_REMOVED lines=23> */
.L_x_45207:
[----:B------:R-:W-:Y:S05]  /*597e0*/  BSYNC B4 ;  /* 0x0000000000047941 */ /* 0x000fea0003800000 */
.L_x_45206:
        /* <DEDUP_REMOVED lines=15> */
.L_x_45205:
[----:B------:R-:W-:Y:S05]  /*598e0*/  BSYNC B3 ;  /* 0x0000000000037941 */ /* 0x000fea0003800000 */
.L_x_45203:
        /* <DEDUP_REMOVED lines=44> */
.L_x_45202:
        /* <DEDUP_REMOVED lines=46> */
.L_x_45160:
        /* <DEDUP_REMOVED lines=24> */
.L_x_45209:
[----:B------:R-:W-:Y:S05]  /*5a010*/  BSYNC B3 ;  /* 0x0000000000037941 */ /* 0x000fea0003800000 */
.L_x_45208:
        /* <DEDUP_REMOVED lines=25> */
.L_x_45211:
[----:B--2-4-:R-:W-:Y:S05]  /*5a1b0*/  BSYNC B3 ;  /* 0x0000000000037941 */ /* 0x014fea0003800000 */
.L_x_45210:
        /* <DEDUP_REMOVED lines=112> */
.L_x_45213:
[----:B------:R-:W-:Y:S05]  /*5a8c0*/  BSYNC B0 ;  /* 0x0000000000007941 */ /* 0x000fea0003800000 */
.L_x_45212:
        /* <DEDUP_REMOVED lines=9> */
.L_x_45215:
[----:B------:R-:W-:Y:S05]  /*5a960*/  BSYNC B3 ;  /* 0x0000000000037941 */ /* 0x000fea0003800000 */
.L_x_45214:
        /* <DEDUP_REMOVED lines=43> */
.L_x_45217:
[----:B------:R-:W-:-:S04]  /*5ac20*/  ISETP.GE.AND P0, PT, R49, RZ, PT ;  /* 0x000000ff3100720c */ /* 0x000fc80003f06270 */
[----:B0-----:R-:W-:Y:S02]  /*5ac30*/  FSEL R2, RZ, 3.37028055040000000000e+12, P0 ;  /* 0x54442d18ff027808 */ /* 0x001fe40000000000 */
[----:B------:R-:W-:Y:S02]  /*5ac40*/  FSEL R3, RZ, 2.1426990032196044922, P0 ;  /* 0x400921fbff037808 */ /* 0x000fe40000000000 */
.L_x_45218:
[----:B------:R-:W-:Y:S05]  /*5ac50*/  BSYNC B0 ;  /* 0x0000000000007941 */ /* 0x000fea0003800000 */
.L_x_45216:
[----:B------:R0:W4:Y:S02]  /*5ac60*/  DADD R48, |R48|, |R50| ;  /* 0x0000000030307229 */ /* 0x0001240000000632 */
[----:B0-----:R-:W-:Y:S02]  /*5ac70*/  LOP3.LUT R51, R3, 0x80000000, R51, 0xb8, !PT ;  /* 0x8000000003337812 */ /* 0x001fe400078eb833 */
[----:B--2---:R-:W-:-:S04]  /*5ac80*/  DADD R52, R52, 1 ;  /* 0x3ff0000034347429 */ /* 0x004fc80000000000 */
[----:B----4-:R-:W0:-:S06]  /*5ac90*/  DSETP.GTU.AND P0, PT, |R48|, +INF , PT ;  /* 0x7ff000003000742a */ /* 0x010e0c0003f0c200 */
[----:B0-----:R-:W-:Y:S02]  /*5aca0*/  FSEL R2, R48, R2, P0 ;  /* 0x0000000230027208 */ /* 0x001fe40000000000 */
[----:B------:R-:W-:Y:S01]  /*5acb0*/  FSEL R3, R49, R51, P0 ;  /* 0x0000003331037208 */ /* 0x000fe20000000000 */
[----:B------:R-:W-:Y:S05]  /*5acc0*/  BRA `(.L_x_45174) ;  /* 0x0000095000007947 */ /* 0x000fea0003800000 */
.L_x_45159:
        /* <DEDUP_REMOVED lines=88> */
.L_x_45220:
[----:B------:R-:W-:Y:S05]  /*5b250*/  BSYNC B0 ;  /* 0x0000000000007941 */ /* 0x000fea0003800000 */
.L_x_45219:
        /* <DEDUP_REMOVED lines=8> */
.L_x_45222:
[----:B------:R-:W-:Y:S05]  /*5b2e0*/  BSYNC B3 ;  /* 0x0000000000037941 */ /* 0x000fea0003800000 */
.L_x_45221:
        /* <DEDUP_REMOVED lines=43> */
.L_x_45224:
[----:B------:R-:W-:Y:S02]  /*5b5a0*/  FSEL R2, RZ, 3.37028055040000000000e+12, P2 ;  /* 0x54442d18ff027808 */ /* 0x000fe40001000000 */
[----:B------:R-:W-:Y:S02]  /*5b5b0*/  FSEL R3, RZ, 2.1426990032196044922, P2 ;  /* 0x400921fbff037808 */ /* 0x000fe40001000000 */
.L_x_45225:
[----:B------:R-:W-:Y:S05]  /*5b5c0*/  BSYNC B0 ;  /* 0x0000000000007941 */ /* 0x000fea0003800000 */
.L_x_45223:
[----:B------:R0:W2:Y:S02]  /*5b5d0*/  DADD R48, |R48|, |R50| ;  /* 0x0000000030307229 */ /* 0x0000a40000000632 */
[----:B0-----:R-:W-:-:S04]  /*5b5e0*/  LOP3.LUT R51, R3, 0x80000000, R51, 0xb8, !PT ;  /* 0x8000000003337812 */ /* 0x001fc800078eb833 */
[----:B--2---:R-:W0:-:S06]  /*5b5f0*/  DSETP.GTU.AND P0, PT, |R48|, +INF , PT ;  /* 0x7ff000003000742a */ /* 0x004e0c0003f0c200 */
[----:B0-----:R-:W-:Y:S02]  /*5b600*/  FSEL R2, R48, R2, P0 ;  /* 0x0000000230027208 */ /* 0x001fe40000000000 */
[----:B------:R-:W-:Y:S02]  /*5b610*/  FSEL R3, R49, R51, P0 ;  /* 0x0000003331037208 */ /* 0x000fe40000000000 */
.L_x_45174:
[----:B------:R-:W-:Y:S05]  /*5b620*/  BSYNC B2 ;  /* 0x0000000000027941 */ /* 0x000fea0003800000 */
.L_x_45158:
        /* <DEDUP_REMOVED lines=52> */
.L_x_45231:
[----:B------:R-:W-:Y:S05]  /*5b970*/  BSYNC B0 ;  /* 0x0000000000007941 */ /* 0x000fea0003800000 */
.L_x_45230:
        /* <DEDUP_REMOVED lines=15> */
.L_x_45233:
[----:B0-----:R0:W2:Y:S01]  /*5ba70*/  DMUL R2, RZ, R10 ;  /* 0x0000000aff027228 */ /* 0x0010a20000000000 */
[----:B------:R-:W-:-:S05]  /*5ba80*/  IMAD.MOV.U32 R4, RZ, RZ, RZ ;  /* 0x000000ffff047224 */ /* 0x000fca00078e00ff */
.L_x_45234:
[----:B------:R-:W-:Y:S05]  /*5ba90*/  BSYNC B2 ;  /* 0x0000000000027941 */ /* 0x000fea0003800000 */
.L_x_45232:
        /* <DEDUP_REMOVED lines=39> */
.L_x_45236:
[----:B------:R2:W3:Y:S01]  /*5bd10*/  DMUL R2, RZ, R10 ;  /* 0x0000000aff027228 */ /* 0x0004e20000000000 */
[----:B------:R-:W-:-:S05]  /*5bd20*/  IMAD.MOV.U32 R8, RZ, RZ, RZ ;  /* 0x000000ffff087224 */ /* 0x000fca00078e00ff */
.L_x_45237:
[----:B------:R-:W-:Y:S05]  /*5bd30*/  BSYNC B2 ;  /* 0x0000000000027941 */ /* 0x000fea0003800000 */
.L_x_45235:
        /* <DEDUP_REMOVED lines=25> */
.L_x_45229:
        /* <DEDUP_REMOVED lines=38> */
.L_x_45239:
[----:B------:R-:W-:Y:S05]  /*5c130*/  BSYNC B0 ;  /* 0x0000000000007941 */ /* 0x000fea0003800000 */
.L_x_45238:
        /* <DEDUP_REMOVED lines=15> */
.L_x_45241:
[----:B0-----:R0:W2:Y:S01]  /*5c230*/  DMUL R2, RZ, R10 ;  /* 0x0000000aff027228 */ /* 0x0010a20000000000 */
[----:B------:R-:W-:-:S05]  /*5c240*/  IMAD.MOV.U32 R4, RZ, RZ, RZ ;  /* 0x000000ffff047224 */ /* 0x000fca00078e00ff */
.L_x_45242:
[----:B------:R-:W-:Y:S05]  /*5c250*/  BSYNC B2 ;  /* 0x0000000000027941 */ /* 0x000fea0003800000 */
.L_x_45240:
        /* <DEDUP_REMOVED lines=39> */
.L_x_45244:
[----:B------:R2:W3:Y:S01]  /*5c4d0*/  DMUL R2, RZ, R10 ;  /* 0x0000000aff027228 */ /* 0x0004e20000000000 */
[----:B------:R-:W-:-:S05]  /*5c4e0*/  IMAD.MOV.U32 R8, RZ, RZ, RZ ;  /* 0x000000ffff087224 */ /* 0x000fca00078e00ff */
.L_x_45245:
[----:B------:R-:W-:Y:S05]  /*5c4f0*/  BSYNC B2 ;  /* 0x0000000000027941 */ /* 0x000fea0003800000 */
.L_x_45243:
        /* <DEDUP_REMOVED lines=39> */
.L_x_45228:
        /* <DEDUP_REMOVED lines=11> */
.L_x_45246:
[----:B------:R-:W0:-:S10]  /*5c820*/  DADD R52, R10, -R10 ;  /* 0x000000000a347229 */ /* 0x000e14000000080a */
[----:B0-----:R-:W-:Y:S02]  /*5c830*/  IMAD.MOV.U32 R54, RZ, RZ, R52 ;  /* 0x000000ffff367224 */ /* 0x001fe400078e0034 */
[----:B------:R-:W-:Y:S01]  /*5c840*/  IMAD.MOV.U32 R55, RZ, RZ, R53 ;  /* 0x000000ffff377224 */ /* 0x000fe200078e0035 */
[----:B------:R-:W-:Y:S05]  /*5c850*/  BRA `(.L_x_45157) ;  /* 0x000007c000007947 */ /* 0x000fea0003800000 */
.L_x_45227:
        /* <DEDUP_REMOVED lines=16> */
.L_x_45248:
[----:B------:R0:W1:Y:S01]  /*5c960*/  DMUL R2, RZ, R10 ;  /* 0x0000000aff027228 */ /* 0x0000620000000000 */
[----:B------:R-:W-:-:S05]  /*5c970*/  IMAD.MOV.U32 R4, RZ, RZ, RZ ;  /* 0x000000ffff047224 */ /* 0x000fca00078e00ff */
.L_x_45249:
[----:B------:R-:W-:Y:S05]  /*5c980*/  BSYNC B2 ;  /* 0x0000000000027941 */ /* 0x000fea0003800000 */
.L_x_45247:
        /* <DEDUP_REMOVED lines=39> */
.L_x_45251:
[----:B------:R1:W2:Y:S01]  /*5cc00*/  DMUL R2, RZ, R10 ;  /* 0x0000000aff027228 */ /* 0x0002a20000000000 */
[----:B------:R-:W-:-:S05]  /*5cc10*/  IMAD.MOV.U32 R8, RZ, RZ, RZ ;  /* 0x000000ffff087224 */ /* 0x000fca00078e00ff */
.L_x_45252:
[----:B------:R-:W-:Y:S05]  /*5cc20*/  BSYNC B2 ;  /* 0x0000000000027941 */ /* 0x000fea0003800000 */
.L_x_45250:
        /* <DEDUP_REMOVED lines=24> */
.L_x_45226:
        /* <DEDUP_REMOVED lines=36> */
.L_x_45254:
[----:B------:R-:W-:Y:S05]  /*5cff0*/  BSYNC B0 ;  /* 0x0000000000007941 */ /* 0x000fea0003800000 */
.L_x_45253:
[----:B------:R-:W-:Y:S02]  /*5d000*/  IMAD.MOV.U32 R54, RZ, RZ, R10 ;  /* 0x000000ffff367224 */ /* 0x000fe400078e000a */
[----:B------:R-:W-:Y:S02]  /*5d010*/  IMAD.MOV.U32 R55, RZ, RZ, R11 ;  /* 0x000000ffff377224 */ /* 0x000fe400078e000b */
.L_x_45157:
[----:B012---:R-:W-:Y:S05]  /*5d020*/  BSYNC B1 ;  /* 0x0000000000017941 */ /* 0x007fea0003800000 */
.L_x_45156:
        /* <DEDUP_REMOVED lines=97> */
.L_x_45264:
        /* <DEDUP_REMOVED lines=23> */
.L_x_45267:
[----:B------:R-:W-:Y:S05]  /*5d7b0*/  BSYNC B4 ;  /* 0x0000000000047941 */ /* 0x000fea0003800000 */
.L_x_45266:
        /* <DEDUP_REMOVED lines=15> */
.L_x_45265:
[----:B------:R-:W-:Y:S05]  /*5d8b0*/  BSYNC B3 ;  /* 0x0000000000037941 */ /* 0x000fea0003800000 */
.L_x_45263:
        /* <DEDUP_REMOVED lines=22> */
.L_x_45269:
[----:B------:R-:W-:Y:S05]  /*5da20*/  BSYNC B3 ;  /* 0x0000000000037941 */ /* 0x000fea0003800000 */
.L_x_45268:
        /* <DEDUP_REMOVED lines=43> */
.L_x_45271:
[----:B------:R-:W-:-:S04]  /*5dce0*/  ISETP.GE.AND P0, PT, R41, RZ, PT ;  /* 0x000000ff2900720c */ /* 0x000fc80003f06270 */
[----:B------:R-:W-:Y:S02]  /*5dcf0*/  FSEL R2, RZ, 3.37028055040000000000e+12, P0 ;  /* 0x54442d18ff027808 */ /* 0x000fe40000000000 */
[----:B------:R-:W-:Y:S02]  /*5dd00*/  FSEL R3, RZ, 2.1426990032196044922, P0 ;  /* 0x400921fbff037808 */ /* 0x000fe40000000000 */
.L_x_45272:
[----:B------:R-:W-:Y:S05]  /*5dd10*/  BSYNC B0 ;  /* 0x0000000000007941 */ /* 0x000fea0003800000 */
.L_x_45270:
[----:B------:R0:W4:Y:S02]  /*5dd20*/  DADD R40, |R40|, |R42| ;  /* 0x0000000028287229 */ /* 0x000124000000062a */
[----:B0-----:R-:W-:Y:S02]  /*5dd30*/  LOP3.LUT R43, R3, 0x80000000, R43, 0xb8, !PT ;  /* 0x80000000032b7812 */ /* 0x001fe400078eb82b */
[----:B-12---:R-:W-:-:S04]  /*5dd40*/  DMUL R44, R44, 0.5 ;  /* 0x3fe000002c2c7828 */ /* 0x006fc80000000000 */
[----:B----4-:R-:W0:-:S06]  /*5dd50*/  DSETP.GTU.AND P0, PT, |R40|, +INF , PT ;  /* 0x7ff000002800742a */ /* 0x010e0c0003f0c200 */
[----:B0-----:R-:W-:Y:S02]  /*5dd60*/  FSEL R2, R40, R2, P0 ;  /* 0x0000000228027208 */ /* 0x001fe40000000000 */
[----:B------:R-:W-:Y:S01]  /*5dd70*/  FSEL R3, R41, R43, P0 ;  /* 0x0000002b29037208 */ /* 0x000fe20000000000 */
[----:B------:R-:W-:Y:S05]  /*5dd80*/  BRA `(.L_x_45273) ;  /* 0x00004a8000007947 */ /* 0x000fea0003800000 */
.L_x_45262:
        /* <DEDUP_REMOVED lines=77> */
.L_x_45276:
[----:B------:R-:W-:Y:S05]  /*5e260*/  BSYNC B0 ;  /* 0x0000000000007941 */ /* 0x000fea0003800000 */
.L_x_45275:
        /* <DEDUP_REMOVED lines=9> */
.L_x_45278:
[----:B------:R-:W-:Y:S05]  /*5e300*/  BSYNC B3 ;  /* 0x0000000000037941 */ /* 0x000fea0003800000 */
.L_x_45277:
        /* <DEDUP_REMOVED lines=43> */
.L_x_45280:
[----:B------:R-:W-:-:S04]  /*5e5c0*/  ISETP.GE.AND P0, PT, R41, RZ, PT ;  /* 0x000000ff2900720c */ /* 0x000fc80003f06270 */
[----:B0-----:R-:W-:Y:S02]  /*5e5d0*/  FSEL R2, RZ, 3.37028055040000000000e+12, P0 ;  /* 0x54442d18ff027808 */ /* 0x001fe40000000000 */
[----:B------:R-:W-:Y:S02]  /*5e5e0*/  FSEL R3, RZ, 2.1426990032196044922, P0 ;  /* 0x400921fbff037808 */ /* 0x000fe40000000000 */
.L_x_45281:
[----:B------:R-:W-:Y:S05]  /*5e5f0*/  BSYNC B0 ;  /* 0x0000000000007941 */ /* 0x000fea0003800000 */
.L_x_45279:
[----:B------:R0:W2:Y:S02]  /*5e600*/  DADD R40, |R40|, |R42| ;  /* 0x0000000028287229 */ /* 0x0000a4000000062a */
[----:B0-----:R-:W-:Y:S02]  /*5e610*/  LOP3.LUT R43, R3, 0x80000000, R43, 0xb8, !PT ;  /* 0x80000000032b7812 */ /* 0x001fe400078eb82b */
[----:B-1----:R-:W-:-:S04]  /*5e620*/  DMUL R44, R44, 0.5 ;  /* 0x3fe000002c2c7828 */ /* 0x002fc80000000000 */
[----:B--2---:R-:W0:-:S06]  /*5e630*/  DSETP.GTU.AND P0, PT, |R40|, +INF , PT ;  /* 0x7ff000002800742a */ /* 0x004e0c0003f0c200 */
[----:B0-----:R-:W-:Y:S02]  /*5e640*/  FSEL R2, R40, R2, P0 ;  /* 0x0000000228027208 */ /* 0x001fe40000000000 */
[----:B------:R-:W-:Y:S01]  /*5e650*/  FSEL R3, R41, R43, P0 ;  /* 0x0000002b29037208 */ /* 0x000fe20000000000 */
[----:B------:R-:W-:Y:S05]  /*5e660*/  BRA `(.L_x_45273) ;  /* 0x000041a000007947 */ /* 0x000fea0003800000 */
.L_x_45274:
        /* <DEDUP_REMOVED lines=27> */
.L_x_45283:
        /* <DEDUP_REMOVED lines=75> */
.L_x_45282:
        /* <DEDUP_REMOVED lines=79> */
.L_x_45285:
        /* <DEDUP_REMOVED lines=23> */
.L_x_45288:
[----:B------:R-:W-:Y:S05]  /*5f330*/  BSYNC B4 ;  /* 0x0000000000047941 */ /* 0x000fea0003800000 */
.L_x_45287:
        /* <DEDUP_REMOVED lines=15> */
.L_x_45286:
[----:B------:R-:W-:Y:S05]  /*5f430*/  BSYNC B3 ;  /* 0x0000000000037941 */ /* 0x000fea0003800000 */
.L_x_45284:
        /* <DEDUP_REMOVED lines=22> */
.L_x_45290:
[----:B------:R-:W-:Y:S05]  /*5f5a0*/  BSYNC B3 ;  /* 0x0000000000037941 */ /* 0x000fea0003800000 */
.L_x_45289:
        /* <DEDUP_REMOVED lines=43> */
.L_x_45292:
[----:B------:R-:W-:-:S04]  /*5f860*/  ISETP.GE.AND P0, PT, R41, RZ, PT ;  /* 0x000000ff2900720c */ /* 0x000fc80003f06270 */
[----:B------:R-:W-:Y:S02]  /*5f870*/  FSEL R2, RZ, 3.37028055040000000000e+12, P0 ;  /* 0x54442d18ff027808 */ /* 0x000fe40000000000 */
[----:B------:R-:W-:Y:S02]  /*5f880*/  FSEL R3, RZ, 2.1426990032196044922, P0 ;  /* 0x400921fbff037808 */ /* 0x000fe40000000000 */
.L_x_45293:
[----:B------:R-:W-:Y:S05]  /*5f890*/  BSYNC B0 ;  /* 0x0000000000007941 */ /* 0x000fea0003800000 */
.L_x_45291:
[----:B------:R0:W3:Y:S02]  /*5f8a0*/  DADD R40, |R40|, |R42| ;  /* 0x0000000028287229 */ /* 0x0000e4000000062a */
[----:B0-----:R-:W-:Y:S02]  /*5f8b0*/  LOP3.LUT R43, R3, 0x80000000, R43, 0xb8, !PT ;  /* 0x80000000032b7812 */ /* 0x001fe400078eb82b */
[----:B-12---:R-:W-:-:S04]  /*5f8c0*/  DMUL R44, R44, 0.5 ;  /* 0x3fe000002c2c7828 */ /* 0x006fc80000000000 */
[----:B---3--:R-:W0:-:S06]  /*5f8d0*/  DSETP.GTU.AND P0, PT, |R40|, +INF , PT ;  /* 0x7ff000002800742a */ /* 0x008e0c0003f0c200 */
[----:B0-----:R-:W-:Y:S02]  /*5f8e0*/  FSEL R2, R40, R2, P0 ;  /* 0x0000000228027208 */ /* 0x001fe40000000000 */
[----:B------:R-:W-:Y:S01]  /*5f8f0*/  FSEL R3, R41, R43, P0 ;  /* 0x0000002b29037208 */ /* 0x000fe20000000000 */
[----:B------:R-:W-:Y:S05]  /*5f900*/  BRA `(.L_x_45273) ;  /* 0x00002f0000007947 */ /* 0x000fea0003800000 */
.L_x_45261:
        /* <DEDUP_REMOVED lines=111> */
.L_x_45295:
[----:B------:R-:W-:Y:S05]  /*60000*/  BSYNC B0 ;  /* 0x0000000000007941 */ /* 0x000fea0003800000 */
.L_x_45294:
        /* <DEDUP_REMOVED lines=9> */
.L_x_45297:
[----:B------:R-:W-:Y:S05]  /*600a0*/  BSYNC B3 ;  /* 0x0000000000037941 */ /* 0x000fea0003800000 */
.L_x_45296:
        /* <DEDUP_REMOVED lines=43> */
.L_x_45299:
[----:B------:R-:W-:-:S04]  /*60360*/  ISETP.GE.AND P0, PT, R41, RZ, PT ;  /* 0x000000ff2900720c */ /* 0x000fc80003f06270 */
[----:B0-----:R-:W-:Y:S02]  /*60370*/  FSEL R2, RZ, 3.37028055040000000000e+12, P0 ;  /* 0x54442d18ff027808 */ /* 0x001fe40000000000 */
[----:B------:R-:W-:Y:S02]  /*60380*/  FSEL R3, RZ, 2.1426990032196044922, P0 ;  /* 0x400921fbff037808 */ /* 0x000fe40000000000 */
.L_x_45300:
[----:B------:R-:W-:Y:S05]  /*60390*/  BSYNC B0 ;  /* 0x0000000000007941 */ /* 0x000fea0003800000 */
.L_x_45298:
[----:B------:R0:W2:Y:S02]  /*603a0*/  DADD R40, |R40|, |R42| ;  /* 0x0000000028287229 */ /* 0x0000a4000000062a */
[----:B0-----:R-:W-:-:S04]  /*603b0*/  LOP3.LUT R43, R3, 0x80000000, R43, 0xb8, !PT ;  /* 0x80000000032b7812 */ /* 0x001fc800078eb82b */
[----:B--2---:R-:W0:-:S06]  /*603c0*/  DSETP.GTU.AND P0, PT, |R40|, +INF , PT ;  /* 0x7ff000002800742a */ /* 0x004e0c0003f0c200 */
[----:B0-----:R-:W-:Y:S02]  /*603d0*/  FSEL R2, R40, R2, P0 ;  /* 0x0000000228027208 */ /* 0x001fe40000000000 */
[----:B------:R-:W-:Y:S01]  /*603e0*/  FSEL R3, R41, R43, P0 ;  /* 0x0000002b29037208 */ /* 0x000fe20000000000 */
[----:B------:R-:W-:Y:S05]  /*603f0*/  BRA `(.L_x_45273) ;  /* 0x0000241000007947 */ /* 0x000fea0003800000 */
.L_x_45260:
        /* <DEDUP_REMOVED lines=70> */
.L_x_45303:
        /* <DEDUP_REMOVED lines=23> */
.L_x_45306:
[----:B------:R-:W-:Y:S05]  /*609d0*/  BSYNC B4 ;  /* 0x0000000000047941 */ /* 0x000fea0003800000 */
.L_x_45305:
        /* <DEDUP_REMOVED lines=15> */
.L_x_45304:
[----:B------:R-:W-:Y:S05]  /*60ad0*/  BSYNC B3 ;  /* 0x0000000000037941 */ /* 0x000fea0003800000 */
.L_x_45302:
        /* <DEDUP_REMOVED lines=44> */
.L_x_45301:
        /* <DEDUP_REMOVED lines=46> */
.L_x_45259:
        /* <DEDUP_REMOVED lines=24> */
.L_x_45308:
[----:B------:R-:W-:Y:S05]  /*61200*/  BSYNC B3 ;  /* 0x0000000000037941 */ /* 0x000fea0003800000 */
.L_x_45307:
        /* <DEDUP_REMOVED lines=25> */
.L_x_45310:
[----:B--2-4-:R-:W-:Y:S05]  /*613a0*/  BSYNC B3 ;  /* 0x0000000000037941 */ /* 0x014fea0003800000 */
.L_x_45309:
        /* <DEDUP_REMOVED lines=112> */
.L_x_45312:
[----:B------:R-:W-:Y:S05]  /*61ab0*/  BSYNC B0 ;  /* 0x0000000000007941 */ /* 0x000fea0003800000 */
.L_x_45311:
        /* <DEDUP_REMOVED lines=9> */
.L_x_45314:
[----:B------:R-:W-:Y:S05]  /*61b50*/  BSYNC B3 ;  /* 0x0000000000037941 */ /* 0x000fea0003800000 */
.L_x_45313:
        /* <DEDUP_REMOVED lines=43> */
.L_x_45316:
[----:B------:R-:W-:-:S04]  /*61e10*/  ISETP.GE.AND P0, PT, R41, RZ, PT ;  /* 0x000000ff2900720c */ /* 0x000fc80003f06270 */
[----:B0-----:R-:W-:Y:S02]  /*61e20*/  FSEL R2, RZ, 3.37028055040000000000e+12, P0 ;  /* 0x54442d18ff027808 */ /* 0x001fe40000000000 */
[----:B------:R-:W-:Y:S02]  /*61e30*/  FSEL R3, RZ, 2.1426990032196044922, P0 ;  /* 0x400921fbff037808 */ /* 0x000fe40000000000 */
.L_x_45317:
[----:B------:R-:W-:Y:S05]  /*61e40*/  BSYNC B0 ;  /* 0x0000000000007941 */ /* 0x000fea0003800000 */
.L_x_45315:
[----:B------:R0:W4:Y:S02]  /*61e50*/  DADD R40, |R40|, |R42| ;  /* 0x0000000028287229 */ /* 0x000124000000062a */
[----:B0-----:R-:W-:Y:S02]  /*61e60*/  LOP3.LUT R43, R3, 0x80000000, R43, 0xb8, !PT ;  /* 0x80000000032b7812 */ /* 0x001fe400078eb82b */
[----:B--2---:R-:W-:-:S04]  /*61e70*/  DADD R44, R44, 1 ;  /* 0x3ff000002c2c7429 */ /* 0x004fc80000000000 */
[----:B----4-:R-:W0:-:S06]  /*61e80*/  DSETP.GTU.AND P0, PT, |R40|, +INF , PT ;  /* 0x7ff000002800742a */ /* 0x010e0c0003f0c200 */
[----:B0-----:R-:W-:Y:S02]  /*61e90*/  FSEL R2, R40, R2, P0 ;  /* 0x0000000228027208 */ /* 0x001fe40000000000 */
[----:B------:R-:W-:Y:S01]  /*61ea0*/  FSEL R3, R41, R43, P0 ;  /* 0x0000002b29037208 */ /* 0x000fe20000000000 */
[----:B------:R-:W-:Y:S05]  /*61eb0*/  BRA `(.L_x_45273) ;  /* 0x0000095000007947 */ /* 0x000fea0003800000 */
.L_x_45258:
        /* <DEDUP_REMOVED lines=88> */
.L_x_45319:
[----:B------:R-:W-:Y:S05]  /*62440*/  BSYNC B0 ;  /* 0x0000000000007941 */ /* 0x000fea0003800000 */
.L_x_45318:
        /* <DEDUP_REMOVED lines=8> */
.L_x_45321:
[----:B------:R-:W-:Y:S05]  /*624d0*/  BSYNC B3 ;  /* 0x0000000000037941 */ /* 0x000fea0003800000 */
.L_x_45320:
        /* <DEDUP_REMOVED lines=43> */
.L_x_45323:
[----:B------:R-:W-:Y:S02]  /*62790*/  FSEL R2, RZ, 3.37028055040000000000e+12, P2 ;  /* 0x54442d18ff027808 */ /* 0x000fe40001000000 */
[----:B------:R-:W-:Y:S02]  /*627a0*/  FSEL R3, RZ, 2.1426990032196044922, P2 ;  /* 0x400921fbff037808 */ /* 0x000fe40001000000 */
.L_x_45324:
[----:B------:R-:W-:Y:S05]  /*627b0*/  BSYNC B0 ;  /* 0x0000000000007941 */ /* 0x000fea0003800000 */
.L_x_45322:
[----:B------:R0:W2:Y:S02]  /*627c0*/  DADD R40, |R40|, |R42| ;  /* 0x0000000028287229 */ /* 0x0000a4000000062a */
[----:B0-----:R-:W-:-:S04]  /*627d0*/  LOP3.LUT R43, R3, 0x80000000, R43, 0xb8, !PT ;  /* 0x80000000032b7812 */ /* 0x001fc800078eb82b */
[----:B--2---:R-:W0:-:S06]  /*627e0*/  DSETP.GTU.AND P0, PT, |R40|, +INF , PT ;  /* 0x7ff000002800742a */ /* 0x004e0c0003f0c200 */
[----:B0-----:R-:W-:Y:S02]  /*627f0*/  FSEL R2, R40, R2, P0 ;  /* 0x0000000228027208 */ /* 0x001fe40000000000 */
[----:B------:R-:W-:Y:S02]  /*62800*/  FSEL R3, R41, R43, P0 ;  /* 0x0000002b29037208 */ /* 0x000fe40000000000 */
.L_x_45273:
[----:B------:R-:W-:Y:S05]  /*62810*/  BSYNC B2 ;  /* 0x0000000000027941 */ /* 0x000fea0003800000 */
.L_x_45257:
        /* <DEDUP_REMOVED lines=52> */
.L_x_45330:
[----:B------:R-:W-:Y:S05]  /*62b60*/  BSYNC B0 ;  /* 0x0000000000007941 */ /* 0x000fea0003800000 */
.L_x_45329:
        /* <DEDUP_REMOVED lines=15> */
.L_x_45332:
[----:B0-----:R0:W2:Y:S01]  /*62c60*/  DMUL R2, RZ, R10 ;  /* 0x0000000aff027228 */ /* 0x0010a20000000000 */
[----:B------:R-:W-:-:S05]  /*62c70*/  IMAD.MOV.U32 R4, RZ, RZ, RZ ;  /* 0x000000ffff047224 */ /* 0x000fca00078e00ff */
.L_x_45333:
[----:B------:R-:W-:Y:S05]  /*62c80*/  BSYNC B2 ;  /* 0x0000000000027941 */ /* 0x000fea0003800000 */
.L_x_45331:
        /* <DEDUP_REMOVED lines=39> */
.L_x_45335:
[----:B------:R2:W3:Y:S01]  /*62f00*/  DMUL R2, RZ, R10 ;  /* 0x0000000aff027228 */ /* 0x0004e20000000000 */
[----:B------:R-:W-:-:S05]  /*62f10*/  IMAD.MOV.U32 R8, RZ, RZ, RZ ;  /* 0x000000ffff087224 */ /* 0x000fca00078e00ff */
.L_x_45336:
[----:B------:R-:W-:Y:S05]  /*62f20*/  BSYNC B2 ;  /* 0x0000000000027941 */ /* 0x000fea0003800000 */
.L_x_45334:
        /* <DEDUP_REMOVED lines=25> */
.L_x_45328:
        /* <DEDUP_REMOVED lines=38> */
.L_x_45338:
[----:B------:R-:W-:Y:S05]  /*63320*/  BSYNC B0 ;  /* 0x0000000000007941 */ /* 0x000fea0003800000 */
.L_x_45337:
        /* <DEDUP_REMOVED lines=15> */
.L_x_45340:
[----:B0-----:R0:W2:Y:S01]  /*63420*/  DMUL R2, RZ, R10 ;  /* 0x0000000aff027228 */ /* 0x0010a20000000000 */
[----:B------:R-:W-:-:S05]  /*63430*/  IMAD.MOV.U32 R4, RZ, RZ, RZ ;  /* 0x000000ffff047224 */ /* 0x000fca00078e00ff */
.L_x_45341:
[----:B------:R-:W-:Y:S05]  /*63440*/  BSYNC B2 ;  /* 0x0000000000027941 */ /* 0x000fea0003800000 */
.L_x_45339:
        /* <DEDUP_REMOVED lines=39> */
.L_x_45343:
[----:B------:R2:W3:Y:S01]  /*636c0*/  DMUL R2, RZ, R10 ;  /* 0x0000000aff027228 */ /* 0x0004e20000000000 */
[----:B------:R-:W-:-:S05]  /*636d0*/  IMAD.MOV.U32 R8, RZ, RZ, RZ ;  /* 0x000000ffff087224 */ /* 0x000fca00078e00ff */
.L_x_45344:
[----:B------:R-:W-:Y:S05]  /*636e0*/  BSYNC B2 ;  /* 0x0000000000027941 */ /* 0x000fea0003800000 */
.L_x_45342:
        /* <DEDUP_REMOVED lines=39> */
.L_x_45327:
        /* <DEDUP_REMOVED lines=11> */
.L_x_45345:
[----:B------:R-:W0:-:S10]  /*63a10*/  DADD R56, R10, -R10 ;  /* 0x000000000a387229 */ /* 0x000e14000000080a */
[----:B0-----:R-:W-:Y:S02]  /*63a20*/  IMAD.MOV.U32 R58, RZ, RZ, R56 ;  /* 0x000000ffff3a7224 */ /* 0x001fe400078e0038 */
[----:B------:R-:W-:Y:S01]  /*63a30*/  IMAD.MOV.U32 R59, RZ, RZ, R57 ;  /* 0x000000ffff3b7224 */ /* 0x000fe200078e0039 */
[----:B------:R-:W-:Y:S05]  /*63a40*/  BRA `(.L_x_45256) ;  /* 0x000007c000007947 */ /* 0x000fea0003800000 */
.L_x_45326:
        /* <DEDUP_REMOVED lines=16> */
.L_x_45347:
[----:B------:R0:W1:Y:S01]  /*63b50*/  DMUL R2, RZ, R10 ;  /* 0x0000000aff027228 */ /* 0x0000620000000000 */
[----:B------:R-:W-:-:S05]  /*63b60*/  IMAD.MOV.U32 R4, RZ, RZ, RZ ;  /* 0x000000ffff047224 */ /* 0x000fca00078e00ff */
.L_x_45348:
[----:B------:R-:W-:Y:S05]  /*63b70*/  BSYNC B2 ;  /* 0x0000000000027941 */ /* 0x000fea0003800000 */
.L_x_45346:
        /* <DEDUP_REMOVED lines=39> */
.L_x_45350:
[----:B------:R1:W2:Y:S01]  /*63df0*/  DMUL R2, RZ, R10 ;  /* 0x0000000aff027228 */ /* 0x0002a20000000000 */
[----:B------:R-:W-:-:S05]  /*63e00*/  IMAD.MOV.U32 R8, RZ, RZ, RZ ;  /* 0x000000ffff087224 */ /* 0x000fca00078e00ff */
.L_x_45351:
[----:B------:R-:W-:Y:S05]  /*63e10*/  BSYNC B2 ;  /* 0x0000000000027941 */ /* 0x000fea0003800000 */
.L_x_45349:
        /* <DEDUP_REMOVED lines=24> */
.L_x_45325:
        /* <DEDUP_REMOVED lines=36> */
.L_x_45353:
[----:B------:R-:W-:Y:S05]  /*641e0*/  BSYNC B0 ;  /* 0x0000000000007941 */ /* 0x000fea0003800000 */
.L_x_45352:
[----:B------:R-:W-:Y:S02]  /*641f0*/  IMAD.MOV.U32 R58, RZ, RZ, R10 ;  /* 0x000000ffff3a7224 */ /* 0x000fe400078e000a */
[----:B------:R-:W-:Y:S02]  /*64200*/  IMAD.MOV.U32 R59, RZ, RZ, R11 ;  /* 0x000000ffff3b7224 */ /* 0x000fe400078e000b */
.L_x_45256:
[----:B012---:R-:W-:Y:S05]  /*64210*/  BSYNC B1 ;  /* 0x0000000000017941 */ /* 0x007fea0003800000 */
.L_x_45255:
        /* <DEDUP_REMOVED lines=99> */
.L_x_45363:
        /* <DEDUP_REMOVED lines=23> */
.L_x_45366:
[----:B------:R-:W-:Y:S05]  /*649c0*/  BSYNC B4 ;  /* 0x0000000000047941 */ /* 0x000fea0003800000 */
.L_x_45365:
        /* <DEDUP_REMOVED lines=15> */
.L_x_45364:
[----:B------:R-:W-:Y:S05]  /*64ac0*/  BSYNC B3 ;  /* 0x0000000000037941 */ /* 0x000fea0003800000 */
.L_x_45362:
        /* <DEDUP_REMOVED lines=22> */
.L_x_45368:
[----:B------:R-:W-:Y:S05]  /*64c30*/  BSYNC B3 ;  /* 0x0000000000037941 */ /* 0x000fea0003800000 */
.L_x_45367:
        /* <DEDUP_REMOVED lines=43> */
.L_x_45370:
[----:B------:R-:W-:-:S04]  /*64ef0*/  ISETP.GE.AND P0, PT, R33, RZ, PT ;  /* 0x000000ff2100720c */ /* 0x000fc80003f06270 */
[----:B------:R-:W-:Y:S02]  /*64f00*/  FSEL R2, RZ, 3.37028055040000000000e+12, P0 ;  /* 0x54442d18ff027808 */ /* 0x000fe40000000000 */
[----:B------:R-:W-:Y:S02]  /*64f10*/  FSEL R3, RZ, 2.1426990032196044922, P0 ;  /* 0x400921fbff037808 */ /* 0x000fe40000000000 */
.L_x_45371:
[----:B------:R-:W-:Y:S05]  /*64f20*/  BSYNC B0 ;  /* 0x0000000000007941 */ /* 0x000fea0003800000 */
.L_x_45369:
[----:B------:R0:W4:Y:S02]  /*64f30*/  DADD R32, |R32|, |R34| ;  /* 0x0000000020207229 */ /* 0x0001240000000622 */
[----:B0-----:R-:W-:Y:S02]  /*64f40*/  LOP3.LUT R35, R3, 0x80000000, R35, 0xb8, !PT ;  /* 0x8000000003237812 */ /* 0x001fe400078eb823 */
[----:B-12---:R-:W-:-:S04]  /*64f50*/  DMUL R36, R36, 0.5 ;  /* 0x3fe0000024247828 */ /* 0x006fc80000000000 */
[----:B----4-:R-:W0:-:S06]  /*64f60*/  DSETP.GTU.AND P0, PT, |R32|, +INF , PT ;  /* 0x7ff000002000742a */ /* 0x010e0c0003f0c200 */
[----:B0-----:R-:W-:Y:S02]  /*64f70*/  FSEL R2, R32, R2, P0 ;  /* 0x0000000220027208 */ /* 0x001fe40000000000 */
[----:B------:R-:W-:Y:S01]  /*64f80*/  FSEL R3, R33, R35, P0 ;  /* 0x0000002321037208 */ /* 0x000fe20000000000 */
[----:B------:R-:W-:Y:S05]  /*64f90*/  BRA `(.L_x_45372) ;  /* 0x00004a8000007947 */ /* 0x000fea0003800000 */
.L_x_45361:
        /* <DEDUP_REMOVED lines=77> */
.L_x_45375:
[----:B------:R-:W-:Y:S05]  /*65470*/  BSYNC B0 ;  /* 0x0000000000007941 */ /* 0x000fea0003800000 */
.L_x_45374:
        /* <DEDUP_REMOVED lines=9> */
.L_x_45377:
[----:B------:R-:W-:Y:S05]  /*65510*/  BSYNC B3 ;  /* 0x0000000000037941 */ /* 0x000fea0003800000 */
.L_x_45376:
        /* <DEDUP_REMOVED lines=43> */
.L_x_45379:
[----:B------:R-:W-:-:S04]  /*657d0*/  ISETP.GE.AND P0, PT, R33, RZ, PT ;  /* 0x000000ff2100720c */ /* 0x000fc80003f06270 */
[----:B0-----:R-:W-:Y:S02]  /*657e0*/  FSEL R2, RZ, 3.37028055040000000000e+12, P0 ;  /* 0x54442d18ff027808 */ /* 0x001fe40000000000 */
[----:B------:R-:W-:Y:S02]  /*657f0*/  FSEL R3, RZ, 2.1426990032196044922, P0 ;  /* 0x400921fbff037808 */ /* 0x000fe40000000000 */
.L_x_45380:
[----:B------:R-:W-:Y:S05]  /*65800*/  BSYNC B0 ;  /* 0x0000000000007941 */ /* 0x000fea0003800000 */
.L_x_45378:
[----:B------:R0:W2:Y:S02]  /*65810*/  DADD R32, |R32|, |R34| ;  /* 0x0000000020207229 */ /* 0x0000a40000000622 */
[----:B0-----:R-:W-:Y:S02]  /*65820*/  LOP3.LUT R35, R3, 0x80000000, R35, 0xb8, !PT ;  /* 0x8000000003237812 */ /* 0x001fe400078eb823 */
[----:B-1----:R-:W-:-:S04]  /*65830*/  DMUL R36, R36, 0.5 ;  /* 0x3fe0000024247828 */ /* 0x002fc80000000000 */
[----:B--2---:R-:W0:-:S06]  /*65840*/  DSETP.GTU.AND P0, PT, |R32|, +INF , PT ;  /* 0x7ff000002000742a */ /* 0x004e0c0003f0c200 */
[----:B0-----:R-:W-:Y:S02]  /*65850*/  FSEL R2, R32, R2, P0 ;  /* 0x0000000220027208 */ /* 0x001fe40000000000 */
[----:B------:R-:W-:Y:S01]  /*65860*/  FSEL R3, R33, R35, P0 ;  /* 0x0000002321037208 */ /* 0x000fe20000000000 */
[----:B------:R-:W-:Y:S05]  /*65870*/  BRA `(.L_x_45372) ;  /* 0x000041a000007947 */ /* 0x000fea0003800000 */
.L_x_45373:
        /* <DEDUP_REMOVED lines=27> */
.L_x_45382:
        /* <DEDUP_REMOVED lines=75> */
.L_x_45381:
        /* <DEDUP_REMOVED lines=79> */
.L_x_45384:
        /* <DEDUP_REMOVED lines=23> */
.L_x_45387:
[----:B------:R-:W-:Y:S05]  /*66540*/  BSYNC B4 ;  /* 0x0000000000047941 */ /* 0x000fea0003800000 */
.L_x_45386:
        /* <DEDUP_REMOVED lines=15> */
.L_x_45385:
[----:B------:R-:W-:Y:S05]  /*66640*/  BSYNC B3 ;  /* 0x0000000000037941 */ /* 0x000fea0003800000 */
.L_x_45383:
        /* <DEDUP_REMOVED lines=22> */
.L_x_45389:
[----:B------:R-:W-:Y:S05]  /*667b0*/  BSYNC B3 ;  /* 0x0000000000037941 */ /* 0x000fea0003800000 */
.L_x_45388:
        /* <DEDUP_REMOVED lines=43> */
.L_x_45391:
[----:B------:R-:W-:-:S04]  /*66a70*/  ISETP.GE.AND P0, PT, R33, RZ, PT ;  /* 0x000000ff2100720c */ /* 0x000fc80003f06270 */
[----:B------:R-:W-:Y:S02]  /*66a80*/  FSEL R2, RZ, 3.37028055040000000000e+12, P0 ;  /* 0x54442d18ff027808 */ /* 0x000fe40000000000 */
[----:B------:R-:W-:Y:S02]  /*66a90*/  FSEL R3, RZ, 2.1426990032196044922, P0 ;  /* 0x400921fbff037808 */ /* 0x000fe40000000000 */
.L_x_45392:
[----:B------:R-:W-:Y:S05]  /*66aa0*/  BSYNC B0 ;  /* 0x0000000000007941 */ /* 0x000fea0003800000 */
.L_x_45390:
[----:B------:R0:W3:Y:S02]  /*66ab0*/  DADD R32, |R32|, |R34| ;  /* 0x0000000020207229 */ /* 0x0000e40000000622 */
[----:B0-----:R-:W-:Y:S02]  /*66ac0*/  LOP3.LUT R35, R3, 0x80000000, R35, 0xb8, !PT ;  /* 0x8000000003237812 */ /* 0x001fe400078eb823 */
[----:B-12---:R-:W-:-:S04]  /*66ad0*/  DMUL R36, R36, 0.5 ;  /* 0x3fe0000024247828 */ /* 0x006fc80000000000 */
[----:B---3--:R-:W0:-:S06]  /*66ae0*/  DSETP.GTU.AND P0, PT, |R32|, +INF , PT ;  /* 0x7ff000002000742a */ /* 0x008e0c0003f0c200 */
[----:B0-----:R-:W-:Y:S02]  /*66af0*/  FSEL R2, R32, R2, P0 ;  /* 0x0000000220027208 */ /* 0x001fe40000000000 */
[----:B------:R-:W-:Y:S01]  /*66b00*/  FSEL R3, R33, R35, P0 ;  /* 0x0000002321037208 */ /* 0x000fe20000000000 */
[----:B------:R-:W-:Y:S05]  /*66b10*/  BRA `(.L_x_45372) ;  /* 0x00002f0000007947 */ /* 0x000fea0003800000 */
.L_x_45360:
        /* <DEDUP_REMOVED lines=111> */
.L_x_45394:
[----:B------:R-:W-:Y:S05]  /*67210*/  BSYNC B0 ;  /* 0x0000000000007941 */ /* 0x000fea0003800000 */
.L_x_45393:
        /* <DEDUP_REMOVED lines=9> */
.L_x_45396:
[----:B------:R-:W-:Y:S05]  /*672b0*/  BSYNC B3 ;  /* 0x0000000000037941 */ /* 0x000fea0003800000 */
.L_x_45395:
        /* <DEDUP_REMOVED lines=43> */
.L_x_45398:
[----:B------:R-:W-:-:S04]  /*67570*/  ISETP.GE.AND P0, PT, R33, RZ, PT ;  /* 0x000000ff2100720c */ /* 0x000fc80003f06270 */
[----:B0-----:R-:W-:Y:S02]  /*67580*/  FSEL R2, RZ, 3.37028055040000000000e+12, P0 ;  /* 0x54442d18ff027808 */ /* 0x001fe40000000000 */
[----:B------:R-:W-:Y:S02]  /*67590*/  FSEL R3, RZ, 2.1426990032196044922, P0 ;  /* 0x400921fbff037808 */ /* 0x000fe40000000000 */
.L_x_45399:
[----:B------:R-:W-:Y:S05]  /*675a0*/  BSYNC B0 ;  /* 0x0000000000007941 */ /* 0x000fea0003800000 */
.L_x_45397:
[----:B------:R0:W2:Y:S02]  /*675b0*/  DADD R32, |R32|, |R34| ;  /* 0x0000000020207229 */ /* 0x0000a40000000622 */
[----:B0-----:R-:W-:-:S04]  /*675c0*/  LOP3.LUT R35, R3, 0x80000000, R35, 0xb8, !PT ;  /* 0x8000000003237812 */ /* 0x001fc800078eb823 */
[----:B--2---:R-:W0:-:S06]  /*675d0*/  DSETP.GTU.AND P0, PT, |R32|, +INF , PT ;  /* 0x7ff000002000742a */ /* 0x004e0c0003f0c200 */
[----:B0-----:R-:W-:Y:S02]  /*675e0*/  FSEL R2, R32, R2, P0 ;  /* 0x0000000220027208 */ /* 0x001fe40000000000 */
[----:B------:R-:W-:Y:S01]  /*675f0*/  FSEL R3, R33, R35, P0 ;  /* 0x0000002321037208 */ /* 0x000fe20000000000 */
[----:B------:R-:W-:Y:S05]  /*67600*/  BRA `(.L_x_45372) ;  /* 0x0000241000007947 */ /* 0x000fea0003800000 */
.L_x_45359:
        /* <DEDUP_REMOVED lines=70> */
.L_x_45402:
        /* <DEDUP_REMOVED lines=23> */
.L_x_45405:
[----:B------:R-:W-:Y:S05]  /*67be0*/  BSYNC B4 ;  /* 0x0000000000047941 */ /* 0x000fea0003800000 */
.L_x_45404:
        /* <DEDUP_REMOVED lines=15> */
.L_x_45403:
[----:B------:R-:W-:Y:S05]  /*67ce0*/  BSYNC B3 ;  /* 0x0000000000037941 */ /* 0x000fea0003800000 */
.L_x_45401:
        /* <DEDUP_REMOVED lines=44> */
.L_x_45400:
        /* <DEDUP_REMOVED lines=46> */
.L_x_45358:
        /* <DEDUP_REMOVED lines=24> */
.L_x_45407:
[----:B------:R-:W-:Y:S05]  /*68410*/  BSYNC B3 ;  /* 0x0000000000037941 */ /* 0x000fea0003800000 */
.L_x_45406:
        /* <DEDUP_REMOVED lines=25> */
.L_x_45409:
[----:B--2-4-:R-:W-:Y:S05]  /*685b0*/  BSYNC B3 ;  /* 0x0000000000037941 */ /* 0x014fea0003800000 */
.L_x_45408:
        /* <DEDUP_REMOVED lines=112> */
.L_x_45411:
[----:B------:R-:W-:Y:S05]  /*68cc0*/  BSYNC B0 ;  /* 0x0000000000007941 */ /* 0x000fea0003800000 */
.L_x_45410:
        /* <DEDUP_REMOVED lines=9> */
.L_x_45413:
[----:B------:R-:W-:Y:S05]  /*68d60*/  BSYNC B3 ;  /* 0x0000000000037941 */ /* 0x000fea0003800000 */
.L_x_45412:
        /* <DEDUP_REMOVED lines=43> */
.L_x_45415:
[----:B------:R-:W-:-:S04]  /*69020*/  ISETP.GE.AND P0, PT, R33, RZ, PT ;  /* 0x000000ff2100720c */ /* 0x000fc80003f06270 */
[----:B0-----:R-:W-:Y:S02]  /*69030*/  FSEL R2, RZ, 3.37028055040000000000e+12, P0 ;  /* 0x54442d18ff027808 */ /* 0x001fe40000000000 */
[----:B------:R-:W-:Y:S02]  /*69040*/  FSEL R3, RZ, 2.1426990032196044922, P0 ;  /* 0x400921fbff037808 */ /* 0x000fe40000000000 */
.L_x_45416:
[----:B------:R-:W-:Y:S05]  /*69050*/  BSYNC B0 ;  /* 0x0000000000007941 */ /* 0x000fea0003800000 */
.L_x_45414:
[----:B------:R0:W4:Y:S02]  /*69060*/  DADD R32, |R32|, |R34| ;  /* 0x0000000020207229 */ /* 0x0001240000000622 */
[----:B0-----:R-:W-:Y:S02]  /*69070*/  LOP3.LUT R35, R3, 0x80000000, R35, 0xb8, !PT ;  /* 0x8000000003237812 */ /* 0x001fe400078eb823 */
[----:B--2---:R-:W-:-:S04]  /*69080*/  DADD R36, R36, 1 ;  /* 0x3ff0000024247429 */ /* 0x004fc80000000000 */
[----:B----4-:R-:W0:-:S06]  /*69090*/  DSETP.GTU.AND P0, PT, |R32|, +INF , PT ;  /* 0x7ff000002000742a */ /* 0x010e0c0003f0c200 */
[----:B0-----:R-:W-:Y:S02]  /*690a0*/  FSEL R2, R32, R2, P0 ;  /* 0x0000000220027208 */ /* 0x001fe40000000000 */
[----:B------:R-:W-:Y:S01]  /*690b0*/  FSEL R3, R33, R35, P0 ;  /* 0x0000002321037208 */ /* 0x000fe20000000000 */
[----:B------:R-:W-:Y:S05]  /*690c0*/  BRA `(.L_x_45372) ;  /* 0x0000095000007947 */ /* 0x000fea0003800000 */
.L_x_45357:
        /* <DEDUP_REMOVED lines=88> */
.L_x_45418:
[----:B------:R-:W-:Y:S05]  /*69650*/  BSYNC B0 ;  /* 0x0000000000007941 */ /* 0x000fea0003800000 */
.L_x_45417:
        /* <DEDUP_REMOVED lines=8> */
.L_x_45420:
[----:B------:R-:W-:Y:S05]  /*696e0*/  BSYNC B3 ;  /* 0x0000000000037941 */ /* 0x000fea0003800000 */
.L_x_45419:
        /* <DEDUP_REMOVED lines=43> */
.L_x_45422:
[----:B------:R-:W-:Y:S02]  /*699a0*/  FSEL R2, RZ, 3.37028055040000000000e+12, P2 ;  /* 0x54442d18ff027808 */ /* 0x000fe40001000000 */
[----:B------:R-:W-:Y:S02]  /*699b0*/  FSEL R3, RZ, 2.1426990032196044922, P2 ;  /* 0x400921fbff037808 */ /* 0x000fe40001000000 */
.L_x_45423:
[----:B------:R-:W-:Y:S05]  /*699c0*/  BSYNC B0 ;  /* 0x0000000000007941 */ /* 0x000fea0003800000 */
.L_x_45421:
[----:B------:R0:W2:Y:S02]  /*699d0*/  DADD R32, |R32|, |R34| ;  /* 0x0000000020207229 */ /* 0x0000a40000000622 */
[----:B0-----:R-:W-:-:S04]  /*699e0*/  LOP3.LUT R35, R3, 0x80000000, R35, 0xb8, !PT ;  /* 0x8000000003237812 */ /* 0x001fc800078eb823 */
[----:B--2---:R-:W0:-:S06]  /*699f0*/  DSETP.GTU.AND P0, PT, |R32|, +INF , PT ;  /* 0x7ff000002000742a */ /* 0x004e0c0003f0c200 */
[----:B0-----:R-:W-:Y:S02]  /*69a00*/  FSEL R2, R32, R2, P0 ;  /* 0x0000000220027208 */ /* 0x001fe40000000000 */
[----:B------:R-:W-:Y:S02]  /*69a10*/  FSEL R3, R33, R35, P0 ;  /* 0x0000002321037208 */ /* 0x000fe40000000000 */
.L_x_45372:
[----:B-1----:R-:W-:Y:S05]  /*69a20*/  BSYNC B2 ;  /* 0x0000000000027941 */ /* 0x002fea0003800000 */
.L_x_45356:
        /* <DEDUP_REMOVED lines=52> */
.L_x_45429:
[----:B------:R-:W-:Y:S05]  /*69d70*/  BSYNC B0 ;  /* 0x0000000000007941 */ /* 0x000fea0003800000 */
.L_x_45428:
        /* <DEDUP_REMOVED lines=15> */
.L_x_45431:
[----:B0-----:R0:W2:Y:S01]  /*69e70*/  DMUL R2, RZ, R32 ;  /* 0x00000020ff027228 */ /* 0x0010a20000000000 */
[----:B------:R-:W-:-:S05]  /*69e80*/  IMAD.MOV.U32 R4, RZ, RZ, RZ ;  /* 0x000000ffff047224 */ /* 0x000fca00078e00ff */
.L_x_45432:
[----:B------:R-:W-:Y:S05]  /*69e90*/  BSYNC B2 ;  /* 0x0000000000027941 */ /* 0x000fea0003800000 */
.L_x_45430:
        /* <DEDUP_REMOVED lines=39> */
.L_x_45434:
[----:B------:R2:W3:Y:S01]  /*6a110*/  DMUL R2, RZ, R32 ;  /* 0x00000020ff027228 */ /* 0x0004e20000000000 */
[----:B------:R-:W-:-:S05]  /*6a120*/  IMAD.MOV.U32 R8, RZ, RZ, RZ ;  /* 0x000000ffff087224 */ /* 0x000fca00078e00ff */
.L_x_45435:
[----:B------:R-:W-:Y:S05]  /*6a130*/  BSYNC B2 ;  /* 0x0000000000027941 */ /* 0x000fea0003800000 */
.L_x_45433:
        /* <DEDUP_REMOVED lines=25> */
.L_x_45427:
        /* <DEDUP_REMOVED lines=38> */
.L_x_45437:
[----:B------:R-:W-:Y:S05]  /*6a530*/  BSYNC B0 ;  /* 0x0000000000007941 */ /* 0x000fea0003800000 */
.L_x_45436:
        /* <DEDUP_REMOVED lines=15> */
.L_x_45439:
[----:B0-----:R0:W2:Y:S01]  /*6a630*/  DMUL R2, RZ, R32 ;  /* 0x00000020ff027228 */ /* 0x0010a20000000000 */
[----:B------:R-:W-:-:S05]  /*6a640*/  IMAD.MOV.U32 R4, RZ, RZ, RZ ;  /* 0x000000ffff047224 */ /* 0x000fca00078e00ff */
.L_x_45440:
[----:B------:R-:W-:Y:S05]  /*6a650*/  BSYNC B2 ;  /* 0x0000000000027941 */ /* 0x000fea0003800000 */
.L_x_45438:
        /* <DEDUP_REMOVED lines=39> */
.L_x_45442:
[----:B------:R2:W3:Y:S01]  /*6a8d0*/  DMUL R2, RZ, R32 ;  /* 0x00000020ff027228 */ /* 0x0004e20000000000 */
[----:B------:R-:W-:-:S05]  /*6a8e0*/  IMAD.MOV.U32 R8, RZ, RZ, RZ ;  /* 0x000000ffff087224 */ /* 0x000fca00078e00ff */
.L_x_45443:
[----:B------:R-:W-:Y:S05]  /*6a8f0*/  BSYNC B2 ;  /* 0x0000000000027941 */ /* 0x000fea0003800000 */
.L_x_45441:
        /* <DEDUP_REMOVED lines=39> */
.L_x_45426:
        /* <DEDUP_REMOVED lines=11> */
.L_x_45444:
[----:B------:R-:W0:-:S10]  /*6ac20*/  DADD R36, R32, -R32 ;  /* 0x0000000020247229 */ /* 0x000e140000000820 */
[----:B0-----:R-:W-:Y:S02]  /*6ac30*/  IMAD.MOV.U32 R38, RZ, RZ, R36 ;  /* 0x000000ffff267224 */ /* 0x001fe400078e0024 */
[----:B------:R-:W-:Y:S01]  /*6ac40*/  IMAD.MOV.U32 R39, RZ, RZ, R37 ;  /* 0x000000ffff277224 */ /* 0x000fe200078e0025 */
[----:B------:R-:W-:Y:S05]  /*6ac50*/  BRA `(.L_x_45355) ;  /* 0x000007c000007947 */ /* 0x000fea0003800000 */
.L_x_45425:
        /* <DEDUP_REMOVED lines=16> */
.L_x_45446:
[----:B------:R0:W1:Y:S01]  /*6ad60*/  DMUL R2, RZ, R32 ;  /* 0x00000020ff027228 */ /* 0x0000620000000000 */
[----:B------:R-:W-:-:S05]  /*6ad70*/  IMAD.MOV.U32 R4, RZ, RZ, RZ ;  /* 0x000000ffff047224 */ /* 0x000fca00078e00ff */
.L_x_45447:
[----:B------:R-:W-:Y:S05]  /*6ad80*/  BSYNC B2 ;  /* 0x0000000000027941 */ /* 0x000fea0003800000 */
.L_x_45445:
        /* <DEDUP_REMOVED lines=39> */
.L_x_45449:
[----:B------:R1:W2:Y:S01]  /*6b000*/  DMUL R2, RZ, R32 ;  /* 0x00000020ff027228 */ /* 0x0002a20000000000 */
[----:B------:R-:W-:-:S05]  /*6b010*/  IMAD.MOV.U32 R8, RZ, RZ, RZ ;  /* 0x000000ffff087224 */ /* 0x000fca00078e00ff */
.L_x_45450:
[----:B------:R-:W-:Y:S05]  /*6b020*/  BSYNC B2 ;  /* 0x0000000000027941 */ /* 0x000fea0003800000 */
.L_x_45448:
        /* <DEDUP_REMOVED lines=24> */
.L_x_45424:
        /* <DEDUP_REMOVED lines=36> */
.L_x_45452:
[----:B------:R-:W-:Y:S05]  /*6b3f0*/  BSYNC B0 ;  /* 0x0000000000007941 */ /* 0x000fea0003800000 */
.L_x_45451:
[----:B------:R-:W-:Y:S02]  /*6b400*/  IMAD.MOV.U32 R38, RZ, RZ, R32 ;  /* 0x000000ffff267224 */ /* 0x000fe400078e0020 */
[----:B------:R-:W-:Y:S02]  /*6b410*/  IMAD.MOV.U32 R39, RZ, RZ, R33 ;  /* 0x000000ffff277224 */ /* 0x000fe400078e0021 */
.L_x_45355:
[----:B012---:R-:W-:Y:S05]  /*6b420*/  BSYNC B1 ;  /* 0x0000000000017941 */ /* 0x007fea0003800000 */
.L_x_45354:
        /* <DEDUP_REMOVED lines=97> */
.L_x_45462:
        /* <DEDUP_REMOVED lines=23> */
.L_x_45465:
[----:B------:R-:W-:Y:S05]  /*6bbb0*/  BSYNC B4 ;  /* 0x0000000000047941 */ /* 0x000fea0003800000 */
.L_x_45464:
        /* <DEDUP_REMOVED lines=15> */
.L_x_45463:
[----:B------:R-:W-:Y:S05]  /*6bcb0*/  BSYNC B3 ;  /* 0x0000000000037941 */ /* 0x000fea0003800000 */
.L_x_45461:
        /* <DEDUP_REMOVED lines=22> */
.L_x_45467:
[----:B------:R-:W-:Y:S05]  /*6be20*/  BSYNC B3 ;  /* 0x0000000000037941 */ /* 0x000fea0003800000 */
.L_x_45466:
        /* <DEDUP_REMOVED lines=43> */
.L_x_45469:
[----:B------:R-:W-:-:S04]  /*6c0e0*/  ISETP.GE.AND P0, PT, R25, RZ, PT ;  /* 0x000000ff1900720c */ /* 0x000fc80003f06270 */
[----:B------:R-:W-:Y:S02]  /*6c0f0*/  FSEL R2, RZ, 3.37028055040000000000e+12, P0 ;  /* 0x54442d18ff027808 */ /* 0x000fe40000000000 */
[----:B------:R-:W-:Y:S02]  /*6c100*/  FSEL R3, RZ, 2.1426990032196044922, P0 ;  /* 0x400921fbff037808 */ /* 0x000fe40000000000 */
.L_x_45470:
[----:B------:R-:W-:Y:S05]  /*6c110*/  BSYNC B0 ;  /* 0x0000000000007941 */ /* 0x000fea0003800000 */
.L_x_45468:
[----:B------:R0:W4:Y:S02]  /*6c120*/  DADD R24, |R24|, |R26| ;  /* 0x0000000018187229 */ /* 0x000124000000061a */
[----:B0-----:R-:W-:Y:S02]  /*6c130*/  LOP3.LUT R27, R3, 0x80000000, R27, 0xb8, !PT ;  /* 0x80000000031b7812 */ /* 0x001fe400078eb81b */
[----:B-12---:R-:W-:-:S04]  /*6c140*/  DMUL R10, R10, 0.5 ;  /* 0x3fe000000a0a7828 */ /* 0x006fc80000000000 */
[----:B----4-:R-:W0:-:S06]  /*6c150*/  DSETP.GTU.AND P0, PT, |R24|, +INF , PT ;  /* 0x7ff000001800742a */ /* 0x010e0c0003f0c200 */
[----:B0-----:R-:W-:Y:S02]  /*6c160*/  FSEL R2, R24, R2, P0 ;  /* 0x0000000218027208 */ /* 0x001fe40000000000 */
[----:B------:R-:W-:Y:S01]  /*6c170*/  FSEL R3, R25, R27, P0 ;  /* 0x0000001b19037208 */ /* 0x000fe20000000000 */
[----:B------:R-:W-:Y:S05]  /*6c180*/  BRA `(.L_x_45471) ;  /* 0x00004a9000007947 */ /* 0x000fea0003800000 */
.L_x_45460:
        /* <DEDUP_REMOVED lines=77> */
.L_x_45474:
[----:B------:R-:W-:Y:S05]  /*6c660*/  BSYNC B0 ;  /* 0x0000000000007941 */ /* 0x000fea0003800000 */
.L_x_45473:
        /* <DEDUP_REMOVED lines=9> */
.L_x_45476:
[----:B------:R-:W-:Y:S05]  /*6c700*/  BSYNC B3 ;  /* 0x0000000000037941 */ /* 0x000fea0003800000 */
.L_x_45475:
        /* <DEDUP_REMOVED lines=43> */
.L_x_45478:
[----:B------:R-:W-:-:S04]  /*6c9c0*/  ISETP.GE.AND P0, PT, R25, RZ, PT ;  /* 0x000000ff1900720c */ /* 0x000fc80003f06270 */
[----:B0-----:R-:W-:Y:S02]  /*6c9d0*/  FSEL R2, RZ, 3.37028055040000000000e+12, P0 ;  /* 0x54442d18ff027808 */ /* 0x001fe40000000000 */
[----:B------:R-:W-:Y:S02]  /*6c9e0*/  FSEL R3, RZ, 2.1426990032196044922, P0 ;  /* 0x400921fbff037808 */ /* 0x000fe40000000000 */
.L_x_45479:
[----:B------:R-:W-:Y:S05]  /*6c9f0*/  BSYNC B0 ;  /* 0x0000000000007941 */ /* 0x000fea0003800000 */
.L_x_45477:
[----:B------:R0:W2:Y:S02]  /*6ca00*/  DADD R24, |R24|, |R26| ;  /* 0x0000000018187229 */ /* 0x0000a4000000061a */
[----:B0-----:R-:W-:Y:S02]  /*6ca10*/  LOP3.LUT R27, R3, 0x80000000, R27, 0xb8, !PT ;  /* 0x80000000031b7812 */ /* 0x001fe400078eb81b */
[----:B-1----:R-:W-:-:S04]  /*6ca20*/  DMUL R10, R10, 0.5 ;  /* 0x3fe000000a0a7828 */ /* 0x002fc80000000000 */
[----:B--2---:R-:W0:-:S06]  /*6ca30*/  DSETP.GTU.AND P0, PT, |R24|, +INF , PT ;  /* 0x7ff000001800742a */ /* 0x004e0c0003f0c200 */
[----:B0-----:R-:W-:Y:S02]  /*6ca40*/  FSEL R2, R24, R2, P0 ;  /* 0x0000000218027208 */ /* 0x001fe40000000000 */
[----:B------:R-:W-:Y:S01]  /*6ca50*/  FSEL R3, R25, R27, P0 ;  /* 0x0000001b19037208 */ /* 0x000fe20000000000 */
[----:B------:R-:W-:Y:S05]  /*6ca60*/  BRA `(.L_x_45471) ;  /* 0x000041b000007947 */ /* 0x000fea0003800000 */
.L_x_45472:
        /* <DEDUP_REMOVED lines=28> */
.L_x_45481:
        /* <DEDUP_REMOVED lines=75> */
.L_x_45480:
        /* <DEDUP_REMOVED lines=79> */
.L_x_45483:
        /* <DEDUP_REMOVED lines=23> */
.L_x_45486:
[----:B------:R-:W-:Y:S05]  /*6d740*/  BSYNC B4 ;  /* 0x0000000000047941 */ /* 0x000fea0003800000 */
.L_x_45485:
        /* <DEDUP_REMOVED lines=15> */
.L_x_45484:
[----:B------:R-:W-:Y:S05]  /*6d840*/  BSYNC B3 ;  /* 0x0000000000037941 */ /* 0x000fea0003800000 */
.L_x_45482:
        /* <DEDUP_REMOVED lines=22> */
.L_x_45488:
[----:B------:R-:W-:Y:S05]  /*6d9b0*/  BSYNC B3 ;  /* 0x0000000000037941 */ /* 0x000fea0003800000 */
.L_x_45487:
        /* <DEDUP_REMOVED lines=43> */
.L_x_45490:
[----:B------:R-:W-:-:S04]  /*6dc70*/  ISETP.GE.AND P0, PT, R25, RZ, PT ;  /* 0x000000ff1900720c */ /* 0x000fc80003f06270 */
[----:B------:R-:W-:Y:S02]  /*6dc80*/  FSEL R2, RZ, 3.37028055040000000000e+12, P0 ;  /* 0x54442d18ff027808 */ /* 0x000fe40000000000 */
[----:B------:R-:W-:Y:S02]  /*6dc90*/  FSEL R3, RZ, 2.1426990032196044922, P0 ;  /* 0x400921fbff037808 */ /* 0x000fe40000000000 */
.L_x_45491:
[----:B------:R-:W-:Y:S05]  /*6dca0*/  BSYNC B0 ;  /* 0x0000000000007941 */ /* 0x000fea0003800000 */
.L_x_45489:
[----:B------:R0:W3:Y:S02]  /*6dcb0*/  DADD R24, |R24|, |R26| ;  /* 0x0000000018187229 */ /* 0x0000e4000000061a */
[----:B0-----:R-:W-:Y:S02]  /*6dcc0*/  LOP3.LUT R27, R3, 0x80000000, R27, 0xb8, !PT ;  /* 0x80000000031b7812 */ /* 0x001fe400078eb81b */
[----:B-12---:R-:W-:-:S04]  /*6dcd0*/  DMUL R10, R10, 0.5 ;  /* 0x3fe000000a0a7828 */ /* 0x006fc80000000000 */
[----:B---3--:R-:W0:-:S06]  /*6dce0*/  DSETP.GTU.AND P0, PT, |R24|, +INF , PT ;  /* 0x7ff000001800742a */ /* 0x008e0c0003f0c200 */
[----:B0-----:R-:W-:Y:S02]  /*6dcf0*/  FSEL R2, R24, R2, P0 ;  /* 0x0000000218027208 */ /* 0x001fe40000000000 */
[----:B------:R-:W-:Y:S01]  /*6dd00*/  FSEL R3, R25, R27, P0 ;  /* 0x0000001b19037208 */ /* 0x000fe20000000000 */
[----:B------:R-:W-:Y:S05]  /*6dd10*/  BRA `(.L_x_45471) ;  /* 0x00002f0000007947 */ /* 0x000fea0003800000 */
.L_x_45459:
        /* <DEDUP_REMOVED lines=112> */
.L_x_45493:
[----:B------:R-:W-:Y:S05]  /*6e420*/  BSYNC B0 ;  /* 0x0000000000007941 */ /* 0x000fea0003800000 */
.L_x_45492:
        /* <DEDUP_REMOVED lines=9> */
.L_x_45495:
[----:B------:R-:W-:Y:S05]  /*6e4c0*/  BSYNC B3 ;  /* 0x0000000000037941 */ /* 0x000fea0003800000 */
.L_x_45494:
        /* <DEDUP_REMOVED lines=43> */
.L_x_45497:
[----:B------:R-:W-:-:S04]  /*6e780*/  ISETP.GE.AND P0, PT, R25, RZ, PT ;  /* 0x000000ff1900720c */ /* 0x000fc80003f06270 */
[----:B0-----:R-:W-:Y:S02]  /*6e790*/  FSEL R2, RZ, 3.37028055040000000000e+12, P0 ;  /* 0x54442d18ff027808 */ /* 0x001fe40000000000 */
[----:B------:R-:W-:Y:S02]  /*6e7a0*/  FSEL R3, RZ, 2.1426990032196044922, P0 ;  /* 0x400921fbff037808 */ /* 0x000fe40000000000 */
.L_x_45498:
[----:B------:R-:W-:Y:S05]  /*6e7b0*/  BSYNC B0 ;  /* 0x0000000000007941 */ /* 0x000fea0003800000 */
.L_x_45496:
[----:B------:R0:W2:Y:S02]  /*6e7c0*/  DADD R24, |R24|, |R26| ;  /* 0x0000000018187229 */ /* 0x0000a4000000061a */
[----:B0-----:R-:W-:-:S04]  /*6e7d0*/  LOP3.LUT R27, R3, 0x80000000, R27, 0xb8, !PT ;  /* 0x80000000031b7812 */ /* 0x001fc800078eb81b */
[----:B--2---:R-:W0:-:S06]  /*6e7e0*/  DSETP.GTU.AND P0, PT, |R24|, +INF , PT ;  /* 0x7ff000001800742a */ /* 0x004e0c0003f0c200 */
[----:B0-----:R-:W-:Y:S02]  /*6e7f0*/  FSEL R2, R24, R2, P0 ;  /* 0x0000000218027208 */ /* 0x001fe40000000000 */
[----:B------:R-:W-:Y:S01]  /*6e800*/  FSEL R3, R25, R27, P0 ;  /* 0x0000001b19037208 */ /* 0x000fe20000000000 */
[----:B------:R-:W-:Y:S05]  /*6e810*/  BRA `(.L_x_45471) ;  /* 0x0000240000007947 */ /* 0x000fea0003800000 */
.L_x_45458:
        /* <DEDUP_REMOVED lines=68> */
.L_x_45501:
        /* <DEDUP_REMOVED lines=23> */
.L_x_45504:
[----:B------:R-:W-:Y:S05]  /*6edd0*/  BSYNC B4 ;  /* 0x0000000000047941 */ /* 0x000fea0003800000 */
.L_x_45503:
        /* <DEDUP_REMOVED lines=15> */
.L_x_45502:
[----:B------:R-:W-:Y:S05]  /*6eed0*/  BSYNC B3 ;  /* 0x0000000000037941 */ /* 0x000fea0003800000 */
.L_x_45500:
        /* <DEDUP_REMOVED lines=44> */
.L_x_45499:
        /* <DEDUP_REMOVED lines=46> */
.L_x_45457:
        /* <DEDUP_REMOVED lines=24> */
.L_x_45506:
[----:B------:R-:W-:Y:S05]  /*6f600*/  BSYNC B3 ;  /* 0x0000000000037941 */ /* 0x000fea0003800000 */
.L_x_45505:
        /* <DEDUP_REMOVED lines=25> */
.L_x_45508:
[----:B------:R-:W-:Y:S05]  /*6f7a0*/  BSYNC B3 ;  /* 0x0000000000037941 */ /* 0x000fea0003800000 */
.L_x_45507:
        /* <DEDUP_REMOVED lines=113> */
.L_x_45510:
[----:B------:R-:W-:Y:S05]  /*6fec0*/  BSYNC B0 ;  /* 0x0000000000007941 */ /* 0x000fea0003800000 */
.L_x_45509:
        /* <DEDUP_REMOVED lines=9> */
.L_x_45512:
[----:B------:R-:W-:Y:S05]  /*6ff60*/  BSYNC B3 ;  /* 0x0000000000037941 */ /* 0x000fea0003800000 */
.L_x_45511:
        /* <DEDUP_REMOVED lines=43> */
.L_x_45514:
[----:B------:R-:W-:-:S04]  /*70220*/  ISETP.GE.AND P0, PT, R25, RZ, PT ;  /* 0x000000ff1900720c */ /* 0x000fc80003f06270 */
[----:B0-----:R-:W-:Y:S02]  /*70230*/  FSEL R2, RZ, 3.37028055040000000000e+12, P0 ;  /* 0x54442d18ff027808 */ /* 0x001fe40000000000 */
[----:B------:R-:W-:Y:S02]  /*70240*/  FSEL R3, RZ, 2.1426990032196044922, P0 ;  /* 0x400921fbff037808 */ /* 0x000fe40000000000 */
.L_x_45515:
[----:B------:R-:W-:Y:S05]  /*70250*/  BSYNC B0 ;  /* 0x0000000000007941 */ /* 0x000fea0003800000 */
.L_x_45513:
[----:B------:R0:W4:Y:S02]  /*70260*/  DADD R24, |R24|, |R26| ;  /* 0x0000000018187229 */ /* 0x000124000000061a */
[----:B0-----:R-:W-:Y:S02]  /*70270*/  LOP3.LUT R27, R3, 0x80000000, R27, 0xb8, !PT ;  /* 0x80000000031b7812 */ /* 0x001fe400078eb81b */
[----:B--2---:R-:W-:-:S04]  /*70280*/  DADD R10, R10, 1 ;  /* 0x3ff000000a0a7429 */ /* 0x004fc80000000000 */
[----:B----4-:R-:W0:-:S06]  /*70290*/  DSETP.GTU.AND P0, PT, |R24|, +INF , PT ;  /* 0x7ff000001800742a */ /* 0x010e0c0003f0c200 */
[----:B0-----:R-:W-:Y:S02]  /*702a0*/  FSEL R2, R24, R2, P0 ;  /* 0x0000000218027208 */ /* 0x001fe40000000000 */
[----:B------:R-:W-:Y:S01]  /*702b0*/  FSEL R3, R25, R27, P0 ;  /* 0x0000001b19037208 */ /* 0x000fe20000000000 */
[----:B------:R-:W-:Y:S05]  /*702c0*/  BRA `(.L_x_45471) ;  /* 0x0000095000007947 */ /* 0x000fea0003800000 */
.L_x_45456:
        /* <DEDUP_REMOVED lines=88> */
.L_x_45517:
[----:B------:R-:W-:Y:S05]  /*70850*/  BSYNC B0 ;  /* 0x0000000000007941 */ /* 0x000fea0003800000 */
.L_x_45516:
        /* <DEDUP_REMOVED lines=8> */
.L_x_45519:
[----:B------:R-:W-:Y:S05]  /*708e0*/  BSYNC B3 ;  /* 0x0000000000037941 */ /* 0x000fea0003800000 */
.L_x_45518:
        /* <DEDUP_REMOVED lines=43> */
.L_x_45521:
[----:B------:R-:W-:Y:S02]  /*70ba0*/  FSEL R2, RZ, 3.37028055040000000000e+12, P2 ;  /* 0x54442d18ff027808 */ /* 0x000fe40001000000 */
[----:B------:R-:W-:Y:S02]  /*70bb0*/  FSEL R3, RZ, 2.1426990032196044922, P2 ;  /* 0x400921fbff037808 */ /* 0x000fe40001000000 */
.L_x_45522:
[----:B------:R-:W-:Y:S05]  /*70bc0*/  BSYNC B0 ;  /* 0x0000000000007941 */ /* 0x000fea0003800000 */
.L_x_45520:
[----:B------:R0:W2:Y:S02]  /*70bd0*/  DADD R24, |R24|, |R26| ;  /* 0x0000000018187229 */ /* 0x0000a4000000061a */
[----:B0-----:R-:W-:-:S04]  /*70be0*/  LOP3.LUT R27, R3, 0x80000000, R27, 0xb8, !PT ;  /* 0x80000000031b7812 */ /* 0x001fc800078eb81b */
[----:B--2---:R-:W0:-:S06]  /*70bf0*/  DSETP.GTU.AND P0, PT, |R24|, +INF , PT ;  /* 0x7ff000001800742a */ /* 0x004e0c0003f0c200 */
[----:B0-----:R-:W-:Y:S02]  /*70c00*/  FSEL R2, R24, R2, P0 ;  /* 0x0000000218027208 */ /* 0x001fe40000000000 */
[----:B------:R-:W-:Y:S02]  /*70c10*/  FSEL R3, R25, R27, P0 ;  /* 0x0000001b19037208 */ /* 0x000fe40000000000 */
.L_x_45471:
[----:B------:R-:W-:Y:S05]  /*70c20*/  BSYNC B2 ;  /* 0x0000000000027941 */ /* 0x000fea0003800000 */
.L_x_45455:
        /* <DEDUP_REMOVED lines=52> */
.L_x_45528:
[----:B------:R-:W-:Y:S05]  /*70f70*/  BSYNC B0 ;  /* 0x0000000000007941 */ /* 0x000fea0003800000 */
.L_x_45527:
        /* <DEDUP_REMOVED lines=15> */
.L_x_45530:
[----:B0-----:R0:W2:Y:S01]  /*71070*/  DMUL R2, RZ, R24 ;  /* 0x00000018ff027228 */ /* 0x0010a20000000000 */
[----:B------:R-:W-:-:S05]  /*71080*/  IMAD.MOV.U32 R4, RZ, RZ, RZ ;  /* 0x000000ffff047224 */ /* 0x000fca00078e00ff */
.L_x_45531:
[----:B------:R-:W-:Y:S05]  /*71090*/  BSYNC B2 ;  /* 0x0000000000027941 */ /* 0x000fea0003800000 */
.L_x_45529:
        /* <DEDUP_REMOVED lines=39> */
.L_x_45533:
[----:B------:R2:W3:Y:S01]  /*71310*/  DMUL R2, RZ, R24 ;  /* 0x00000018ff027228 */ /* 0x0004e20000000000 */
[----:B------:R-:W-:-:S05]  /*71320*/  IMAD.MOV.U32 R32, RZ, RZ, RZ ;  /* 0x000000ffff207224 */ /* 0x000fca00078e00ff */
.L_x_45534:
[----:B------:R-:W-:Y:S05]  /*71330*/  BSYNC B2 ;  /* 0x0000000000027941 */ /* 0x000fea0003800000 */
.L_x_45532:
        /* <DEDUP_REMOVED lines=25> */
.L_x_45526:
        /* <DEDUP_REMOVED lines=38> */
.L_x_45536:
[----:B------:R-:W-:Y:S05]  /*71730*/  BSYNC B0 ;  /* 0x0000000000007941 */ /* 0x000fea0003800000 */
.L_x_45535:
        /* <DEDUP_REMOVED lines=15> */
.L_x_45538:
[----:B0-----:R0:W2:Y:S01]  /*71830*/  DMUL R2, RZ, R24 ;  /* 0x00000018ff027228 */ /* 0x0010a20000000000 */
[----:B------:R-:W-:-:S05]  /*71840*/  IMAD.MOV.U32 R4, RZ, RZ, RZ ;  /* 0x000000ffff047224 */ /* 0x000fca00078e00ff */
.L_x_45539:
[----:B------:R-:W-:Y:S05]  /*71850*/  BSYNC B2 ;  /* 0x0000000000027941 */ /* 0x000fea0003800000 */
.L_x_45537:
        /* <DEDUP_REMOVED lines=39> */
.L_x_45541:
[----:B------:R2:W3:Y:S01]  /*71ad0*/  DMUL R2, RZ, R24 ;  /* 0x00000018ff027228 */ /* 0x0004e20000000000 */
[----:B------:R-:W-:-:S05]  /*71ae0*/  IMAD.MOV.U32 R32, RZ, RZ, RZ ;  /* 0x000000ffff207224 */ /* 0x000fca00078e00ff */
.L_x_45542:
[----:B------:R-:W-:Y:S05]  /*71af0*/  BSYNC B2 ;  /* 0x0000000000027941 */ /* 0x000fea0003800000 */
.L_x_45540:
        /* <DEDUP_REMOVED lines=39> */
.L_x_45525:
        /* <DEDUP_REMOVED lines=11> */
.L_x_45543:
[----:B------:R-:W0:-:S10]  /*71e20*/  DADD R8, R24, -R24 ;  /* 0x0000000018087229 */ /* 0x000e140000000818 */
[----:B0-----:R-:W-:Y:S02]  /*71e30*/  IMAD.MOV.U32 R10, RZ, RZ, R8 ;  /* 0x000000ffff0a7224 */ /* 0x001fe400078e0008 */
[----:B------:R-:W-:Y:S01]  /*71e40*/  IMAD.MOV.U32 R11, RZ, RZ, R9 ;  /* 0x000000ffff0b7224 */ /* 0x000fe200078e0009 */
[----:B------:R-:W-:Y:S05]  /*71e50*/  BRA `(.L_x_45454) ;  /* 0x000007c000007947 */ /* 0x000fea0003800000 */
.L_x_45524:
        /* <DEDUP_REMOVED lines=16> */
.L_x_45545:
[----:B------:R0:W1:Y:S01]  /*71f60*/  DMUL R2, RZ, R24 ;  /* 0x00000018ff027228 */ /* 0x0000620000000000 */
[----:B------:R-:W-:-:S05]  /*71f70*/  IMAD.MOV.U32 R4, RZ, RZ, RZ ;  /* 0x000000ffff047224 */ /* 0x000fca00078e00ff */
.L_x_45546:
[----:B------:R-:W-:Y:S05]  /*71f80*/  BSYNC B2 ;  /* 0x0000000000027941 */ /* 0x000fea0003800000 */
.L_x_45544:
        /* <DEDUP_REMOVED lines=39> */
.L_x_45548:
[----:B------:R1:W2:Y:S01]  /*72200*/  DMUL R2, RZ, R24 ;  /* 0x00000018ff027228 */ /* 0x0002a20000000000 */
[----:B------:R-:W-:-:S05]  /*72210*/  IMAD.MOV.U32 R10, RZ, RZ, RZ ;  /* 0x000000ffff0a7224 */ /* 0x000fca00078e00ff */
.L_x_45549:
[----:B------:R-:W-:Y:S05]  /*72220*/  BSYNC B2 ;  /* 0x0000000000027941 */ /* 0x000fea0003800000 */
.L_x_45547:
        /* <DEDUP_REMOVED lines=24> */
.L_x_45523:
        /* <DEDUP_REMOVED lines=36> */
.L_x_45551:
[----:B------:R-:W-:Y:S05]  /*725f0*/  BSYNC B0 ;  /* 0x0000000000007941 */ /* 0x000fea0003800000 */
.L_x_45550:
[----:B------:R-:W-:Y:S02]  /*72600*/  IMAD.MOV.U32 R10, RZ, RZ, R24 ;  /* 0x000000ffff0a7224 */ /* 0x000fe400078e0018 */
[----:B------:R-:W-:Y:S02]  /*72610*/  IMAD.MOV.U32 R11, RZ, RZ, R25 ;  /* 0x000000ffff0b7224 */ /* 0x000fe400078e0019 */
.L_x_45454:
[----:B012---:R-:W-:Y:S05]  /*72620*/  BSYNC B1 ;  /* 0x0000000000017941 */ /* 0x007fea0003800000 */
.L_x_45453:
        /* <DEDUP_REMOVED lines=23> */
.L_x_45554:
[----:B------:R-:W-:-:S13]  /*727a0*/  ISETP.GE.AND P0, PT, R5, R84, PT ;  /* 0x000000540500720c */ /* 0x000fda0003f06270 */
[----:B------:R-:W-:Y:S05]  /*727b0*/  @P0 BRA `(.L_x_45556) ;  /* 0x000000c000000947 */ /* 0x000fea0003800000 */
[----:B0-----:R-:W-:Y:S01]  /*727c0*/  IMAD.IADD R2, R0, 0x1, R5 ;  /* 0x0000000100027824 */ /* 0x001fe200078e0205 */
[----:B------:R-:W-:Y:S01]  /*727d0*/  IADD3 R5, R5, 0x80, RZ ;  /* 0x0000008005057810 */ /* 0x000fe20007ffe0ff */
[----:B------:R-:W-:-:S04]  /*727e0*/  IMAD.MOV.U32 R3, RZ, RZ, 0x10 ;  /* 0x00000010ff037424 */ /* 0x000fc800078e00ff */
[----:B------:R-:W-:-:S05]  /*727f0*/  IMAD.WIDE.U32 R2, R2, R3, c[0x0][0x170] ;  /* 0x00005c0002027625 */ /* 0x000fca00078e0003 */
[----:B------:R0:W-:Y:S02]  /*72800*/  STG.E.128 [R2.64], R72 ;  /* 0x0000004802007986 */ /* 0x0001e4000c101d06 */
.L_x_45555:
[----:B------:R-:W-:-:S13]  /*72810*/  ISETP.GE.AND P0, PT, R5, R84, PT ;  /* 0x000000540500720c */ /* 0x000fda0003f06270 */
[----:B------:R-:W-:Y:S05]  /*72820*/  @P0 BRA `(.L_x_45557) ;  /* 0x000000d000000947 */ /* 0x000fea0003800000 */
[----:B0-----:R-:W-:Y:S01]  /*72830*/  IMAD.IADD R2, R0, 0x1, R5 ;  /* 0x0000000100027824 */ /* 0x001fe200078e0205 */
[----:B------:R-:W-:Y:S01]  /*72840*/  IADD3 R5, R5, 0x80, RZ ;  /* 0x0000008005057810 */ /* 0x000fe20007ffe0ff */
[----:B------:R-:W-:-:S04]  /*72850*/  IMAD.MOV.U32 R3, RZ, RZ, 0x10 ;  /* 0x00000010ff037424 */ /* 0x000fc800078e00ff */
[----:B------:R-:W-:-:S05]  /*72860*/  IMAD.WIDE.U32 R2, R2, R3, c[0x0][0x170] ;  /* 0x00005c0002027625 */ /* 0x000fca00078e0003 */
[----:B------:R0:W-:Y:S02]  /*72870*/  STG.E.128 [R2.64], R52 ;  /* 0x0000003402007986 */ /* 0x0001e4000c101d06 */
.L_x_45556:
        /* <DEDUP_REMOVED lines=8> */
.L_x_45557:
[----:B------:R-:W-:Y:S05]  /*72900*/  BSYNC B1 ;  /* 0x0000000000017941 */ /* 0x000fea0003800000 */
.L_x_45553:
[----:B------:R-:W-:-:S13]  /*72910*/  ISETP.GE.AND P0, PT, R5, R84, PT ;  /* 0x000000540500720c */ /* 0x000fda0003f06270 */
[----:B0-----:R-:W-:Y:S01]  /*72920*/  @!P0 IMAD.IADD R2, R0, 0x1, R5 ;  /* 0x0000000100028824 */ /* 0x001fe200078e0205 */
[----:B------:R-:W-:Y:S01]  /*72930*/  @!P0 IADD3 R5, R5, 0x80, RZ ;  /* 0x0000008005058810 */ /* 0x000fe20007ffe0ff */
[----:B------:R-:W-:-:S04]  /*72940*/  @!P0 IMAD.MOV.U32 R3, RZ, RZ, 0x10 ;  /* 0x00000010ff038424 */ /* 0x000fc800078e00ff */
[----:B------:R-:W-:-:S05]  /*72950*/  @!P0 IMAD.WIDE.U32 R2, R2, R3, c[0x0][0x170] ;  /* 0x00005c0002028625 */ /* 0x000fca00078e0003 */
[----:B------:R0:W-:Y:S02]  /*72960*/  @!P0 STG.E.128 [R2.64], R36 ;  /* 0x0000002402008986 */ /* 0x0001e4000c101d06 */
.L_x_45558:
[----:B------:R-:W-:Y:S05]  /*72970*/  BSYNC B0 ;  /* 0x0000000000007941 */ /* 0x000fea0003800000 */
.L_x_45552:
        /* <DEDUP_REMOVED lines=8> */
        .weak           $__internal_77_$__cuda_sm20_div_rn_f64_full
        .type           $__internal_77_$__cuda_sm20_div_rn_f64_full,@function
        .size           $__internal_77_$__cuda_sm20_div_rn_f64_full,($_ZN2at6native29vectorized_elementwise_kernelILi4EZZZNS0_50_GLOBAL__N__2680c7bb_12_PowKernel_cu_b2145a98_318424pow_tensor_tensor_kernelERNS_18TensorIteratorBaseEENKUlvE_clEvENKUlvE6_clEvEUlN3c107complexIdEES9_E_St5arrayIPcLm3EEEEviT0_T1_$__internal_trig_reduction_slowpathd - $__internal_77_$__cuda_sm20_div_rn_f64_full)
$__internal_77_$__cuda_sm20_div_rn_f64_full:
        /* <DEDUP_REMOVED lines=73> */
.L_x_45560:
        /* <DEDUP_REMOVED lines=17> */
.L_x_45563:
[----:B------:R-:W-:Y:S01]  /*72fa0*/  LOP3.LUT R3, R81, 0x80000, RZ, 0xfc, !PT ;  /* 0x0008000051037812 */ /* 0x000fe200078efcff */
[----:B0-----:R-:W-:-:S04]  /*72fb0*/  IMAD.MOV.U32 R94, RZ, RZ, R80 ;  /* 0x000000ffff5e7224 */ /* 0x001fc800078e0050 */
[----:B------:R-:W-:Y:S01]  /*72fc0*/  IMAD.MOV.U32 R95, RZ, RZ, R3 ;  /* 0x000000ffff5f7224 */ /* 0x000fe200078e0003 */
[----:B------:R-:W-:Y:S05]  /*72fd0*/  BRA `(.L_x_45561) ;  /* 0x0000003000007947 */ /* 0x000fea0003800000 */
.L_x_45562:
[----:B------:R-:W-:Y:S01]  /*72fe0*/  LOP3.LUT R3, R91, 0x80000, RZ, 0xfc, !PT ;  /* 0x000800005b037812 */ /* 0x000fe200078efcff */
[----:B0-----:R-:W-:-:S04]  /*72ff0*/  IMAD.MOV.U32 R94, RZ, RZ, R90 ;  /* 0x000000ffff5e7224 */ /* 0x001fc800078e005a */
[----:B------:R-:W-:Y:S02]  /*73000*/  IMAD.MOV.U32 R95, RZ, RZ, R3 ;  /* 0x000000ffff5f7224 */ /* 0x000fe400078e0003 */
.L_x_45561:
[----:B------:R-:W-:Y:S05]  /*73010*/  BSYNC B0 ;  /* 0x0000000000007941 */ /* 0x000fea0003800000 */
.L_x_45559:
[----:B------:R-:W-:Y:S02]  /*73020*/  IMAD.MOV.U32 R6, RZ, RZ, R2 ;  /* 0x000000ffff067224 */ /* 0x000fe400078e0002 */
[----:B------:R-:W-:Y:S02]  /*73030*/  IMAD.MOV.U32 R7, RZ, RZ, 0x0 ;  /* 0x00000000ff077424 */ /* 0x000fe400078e00ff */
[----:B------:R-:W-:Y:S02]  /*73040*/  IMAD.MOV.U32 R4, RZ, RZ, R94 ;  /* 0x000000ffff047224 */ /* 0x000fe400078e005e */
[----:B------:R-:W-:Y:S01]  /*73050*/  IMAD.MOV.U32 R3, RZ, RZ, R95 ;  /* 0x000000ffff037224 */ /* 0x000fe200078e005f */
[----:B------:R-:W-:Y:S06]  /*73060*/  RET.REL.NODEC R6 `(_ZN2at6native29vectorized_elementwise_kernelILi4EZZZNS0_50_GLOBAL__N__2680c7bb_12_PowKernel_cu_b2145a98_318424pow_tensor_tensor_kernelERNS_18TensorIteratorBaseEENKUlvE_clEvENKUlvE6_clEvEUlN3c107complexIdEES9_E_St5arrayIPcLm3EEEEviT0_T1_) ;  /* 0xfff8cf9006007950 */ /* 0x000fec0003c3ffff */
        .type           $_ZN2at6native29vectorized_elementwise_kernelILi4EZZZNS0_50_GLOBAL__N__2680c7bb_12_PowKernel_cu_b2145a98_318424pow_tensor_tensor_kernelERNS_18TensorIteratorBaseEENKUlvE_clEvENKUlvE6_clEvEUlN3c107complexIdEES9_E_St5arrayIPcLm3EEEEviT0_T1_$__internal_trig_reduction_slowpathd,@function
        .size           $_ZN2at6native29vectorized_elementwise_kernelILi4EZZZNS0_50_GLOBAL__N__2680c7bb_12_PowKernel_cu_b2145a98_318424pow_tensor_tensor_kernelERNS_18TensorIteratorBaseEENKUlvE_clEvENKUlvE6_clEvEUlN3c107complexIdEES9_E_St5arrayIPcLm3EEEEviT0_T1_$__internal_trig_reduction_slowpathd,(.L_x_61578 - $_ZN2at6native29vectorized_elementwise_kernelILi4EZZZNS0_50_GLOBAL__N__2680c7bb_12_PowKernel_cu_b2145a98_318424pow_tensor_tensor_kernelERNS_18TensorIteratorBaseEENKUlvE_clEvENKUlvE6_clEvEUlN3c107complexIdEES9_E_St5arrayIPcLm3EEEEviT0_T1_$__internal_trig_reduction_slowpathd)
$_ZN2at6native29vectorized_elementwise_kernelILi4EZZZNS0_50_GLOBAL__N__2680c7bb_12_PowKernel_cu_b2145a98_318424pow_tensor_tensor_kernelERNS_18TensorIteratorBaseEENKUlvE_clEvENKUlvE6_clEvEUlN3c107complexIdEES9_E_St5arrayIPcLm3EEEEviT0_T1_$__internal_trig_reduction_slowpathd:
        /* <DEDUP_REMOVED lines=28> */
.L_x_45567:
        /* <DEDUP_REMOVED lines=30> */
.L_x_45566:
[----:B------:R-:W-:Y:S05]  /*73410*/  BSYNC B0 ;  /* 0x0000000000007941 */ /* 0x000fea0003800000 */
.L_x_45565:
        /* <DEDUP_REMOVED lines=90> */
.L_x_45564:
[----:B------:R-:W-:Y:S02]  /*739c0*/  IMAD.MOV.U32 R7, RZ, RZ, 0x0 ;  /* 0x00000000ff077424 */ /* 0x000fe400078e00ff */
[----:B------:R-:W-:Y:S02]  /*739d0*/  IMAD.MOV.U32 R3, RZ, RZ, R77 ;  /* 0x000000ffff037224 */ /* 0x000fe400078e004d */
[----:B------:R-:W-:Y:S05]  /*739e0*/  RET.REL.NODEC R6 `(_ZN2at6native29vectorized_elementwise_kernelILi4EZZZNS0_50_GLOBAL__N__2680c7bb_12_PowKernel_cu_b2145a98_318424pow_tensor_tensor_kernelERNS_18TensorIteratorBaseEENKUlvE_clEvENKUlvE6_clEvEUlN3c107complexIdEES9_E_St5arrayIPcLm3EEEEviT0_T1_) ;  /* 0xfff8c61006007950 */ /* 0x000fea0003c3ffff */
.L_x_45568:
        /* <DEDUP_REMOVED lines=9> */
.L_x_61578:


//--------------------- .text._ZN2at6native29vectorized_elementwise_kernelILi8EZZZNS0_50_GLOBAL__N__2680c7bb_12_PowKernel_cu_b2145a98_318424pow_tensor_tensor_kernelERNS_18TensorIteratorBaseEENKUlvE_clEvENKUlvE6_clEvEUlN3c107complexIdEES9_E_St5arrayIPcLm3EEEEviT0_T1_ --------------------------
	.section	.text._ZN2at6native29vectorized_elementwise_kernelILi8EZZZNS0_50_GLOBAL__N__2680c7bb_12_PowKernel_cu_b2145a98_318424pow_tensor_tensor_kernelERNS_18TensorIteratorBaseEENKUlvE_clEvENKUlvE6_clEvEUlN3c107complexIdEES9_E_St5arrayIPcLm3EEEEviT0_T1_,"ax",@progbits
	.sectioninfo	@"SHI_REGISTERS=4"
	.align	128
        .global         _ZN2at6native29vectorized_elementwise_kernelILi8EZZZNS0_50_GLOBAL__N__2680c7bb_12_PowKernel_cu_b2145a98_318424pow_tensor_tensor_kernelERNS_18TensorIteratorBaseEENKUlvE_clEvENKUlvE6_clEvEUlN3c107complexIdEES9_E_St5arrayIPcLm3EEEEviT0_T1_
        .type           _ZN2at6native29vectorized_elementwise_kernelILi8EZZZNS0_50_GLOBAL__N__2680c7bb_12_PowKernel_cu_b2145a98_318424pow_tensor_tensor_kernelERNS_18TensorIteratorBaseEENKUlvE_clEvENKUlvE6_clEvEUlN3c107complexIdEES9_E_St5arrayIPcLm3EEEEviT0_T1_,@function
        .size           _ZN2at6native29vectorized_elementwise_kernelILi8EZZZNS0_50_GLOBAL__N__2680c7bb_12_PowKernel_cu_b2145a98_318424pow_tensor_tensor_kernelERNS_18TensorIteratorBaseEENKUlvE_clEvENKUlvE6_clEvEUlN3c107complexIdEES9_E_St5arrayIPcLm3EEEEviT0_T1_,(.L_x_61925 - _ZN2at6native29vectorized_elementwise_kernelILi8EZZZNS0_50_GLOBAL__N__2680c7bb_12_PowKernel_cu_b2145a98_318424pow_tensor_tensor_kernelERNS_18TensorIteratorBaseEENKUlvE_clEvENKUlvE6_clEvEUlN3c107complexIdEES9_E_St5arrayIPcLm3EEEEviT0_T1_)
        .other          _ZN2at6native29vectorized_elementwise_kernelILi8EZZZNS0_50_GLOBAL__N__2680c7bb_12_PowKernel_cu_b2145a98_318424pow_tensor_tensor_kernelERNS_18TensorIteratorBaseEENKUlvE_clEvENKUlvE6_clEvEUlN3c107complexIdEES9_E_St5arrayIPcLm3EEEEviT0_T1_,@"STO_CUDA_ENTRY STV_DEFAULT"
_ZN2at6native29vectorized_elementwise_kernelILi8EZZZNS0_50_GLOBAL__N__2680c7bb_12_PowKernel_cu_b2145a98_318424pow_tensor_tensor_kernelERNS_18TensorIteratorBaseEENKUlvE_clEvENKUlvE6_clEvEUlN3c107complexIdEES9_E_St5arrayIPcLm3EEEEviT0_T1_:
.text._ZN2at6native29vectorized_elementwise_kernelILi8EZZZNS0_50_GLOBAL__N__2680c7bb_12_PowKernel_cu_b2145a98_318424pow_tensor_tensor_kernelERNS_18TensorIteratorBaseEENKUlvE_clEvENKUlvE6_clEvEUlN3c107complexIdEES9_E_St5arrayIPcLm3EEEEviT0_T1_:
[----:B------:R-:W-:Y:S02]  /*0000*/  MOV R1, c[0x0][0x28] ;  /* 0x00000a0000017a02 */ /* 0x000fe40000000f00 */
[----:B------:R-:W-:Y:S05]  /*0010*/  EXIT ;  /* 0x000000000000794d */ /* 0x000fea0003800000 */
.L_x_45569:
        /* <DEDUP_REMOVED lines=14> */
.L_x_61925:


//--------------------- .text._ZN2at6native18elementwise_kernelILi128ELi4EZNS0_15gpu_kernel_implIZNS0_50_GLOBAL__N__2680c7bb_12_PowKernel_cu_b2145a98_318422pow_scalar_tensor_implIdEEvRNS_18TensorIteratorBaseEN3c107complexIT_EEEUlNS8_IdEEE_EEvS6_RKS9_EUliE_EEviT1_ --------------------------
	.section	.text._ZN2at6native18elementwise_kernelILi128ELi4EZNS0_15gpu_kernel_implIZNS0_50_GLOBAL__N__2680c7bb_12_PowKernel_cu_b2145a98_318422pow_scalar_tensor_implIdEEvRNS_18TensorIteratorBaseEN3c107complexIT_EEEUlNS8_IdEEE_EEvS6_RKS9_EUliE_EEviT1_,"ax",@progbits
	.sectioninfo	@"SHI_REGISTERS=32"
	.align	128
        .global         _ZN2at6native18elementwise_kernelILi128ELi4EZNS0_15gpu_kernel_implIZNS0_50_GLOBAL__N__2680c7bb_12_PowKernel_cu_b2145a98_318422pow_scalar_tensor_implIdEEvRNS_18TensorIteratorBaseEN3c107complexIT_EEEUlNS8_IdEEE_EEvS6_RKS9_EUliE_EEviT1_
        .type           _ZN2at6native18elementwise_kernelILi128ELi4EZNS0_15gpu_kernel_implIZNS0_50_GLOBAL__N__2680c7bb_12_PowKernel_cu_b2145a98_318422pow_scalar_tensor_implIdEEvRNS_18TensorIteratorBaseEN3c107complexIT_EEEUlNS8_IdEEE_EEvS6_RKS9_EUliE_EEviT1_,@function
        .size           _ZN2at6native18elementwise_kernelILi128ELi4EZNS0_15gpu_kernel_implIZNS0_50_GLOBAL__N__2680c7bb_12_PowKernel_cu_b2145a98_318422pow_scalar_tensor_implIdEEvRNS_18TensorIteratorBaseEN3c107complexIT_EEEUlNS8_IdEEE_EEvS6_RKS9_EUliE_EEviT1_,(.L_x_61579 - _ZN2at6native18elementwise_kernelILi128ELi4EZNS0_15gpu_kernel_implIZNS0_50_GLOBAL__N__2680c7bb_12_PowKernel_cu_b2145a98_318422pow_scalar_tensor_implIdEEvRNS_18TensorIteratorBaseEN3c107complexIT_EEEUlNS8_IdEEE_EEvS6_RKS9_EUliE_EEviT1_)
        .other          _ZN2at6native18elementwise_kernelILi128ELi4EZNS0_15gpu_kernel_implIZNS0_50_GLOBAL__N__2680c7bb_12_PowKernel_cu_b2145a98_318422pow_scalar_tensor_implIdEEvRNS_18TensorIteratorBaseEN3c107complexIT_EEEUlNS8_IdEEE_EEvS6_RKS9_EUliE_EEviT1_,@"STO_CUDA_ENTRY STV_DEFAULT"
_ZN2at6native18elementwise_kernelILi128ELi4EZNS0_15gpu_kernel_implIZNS0_50_GLOBAL__N__2680c7bb_12_PowKernel_cu_b2145a98_318422pow_scalar_tensor_implIdEEvRNS_18TensorIteratorBaseEN3c107complexIT_EEEUlNS8_IdEEE_EEvS6_RKS9_EUliE_EEviT1_:
.text._ZN2at6native18elementwise_kernelILi128ELi4EZNS0_15gpu_kernel_implIZNS0_50_GLOBAL__N__2680c7bb_12_PowKernel_cu_b2145a98_318422pow_scalar_tensor_implIdEEvRNS_18TensorIteratorBaseEN3c107complexIT_EEEUlNS8_IdEEE_EEvS6_RKS9_EUliE_EEviT1_:
        /* <DEDUP_REMOVED lines=30> */
[----:B------:R-:W-:Y:S02]  /*01e0*/  IMAD R0, R2, c[0x0][0x2ac], RZ ;  /* 0x0000ab0002007a24 */ /* 0x000fe400078e02ff */
        /* <DEDUP_REMOVED lines=207> */
.L_x_45572:
        /* <DEDUP_REMOVED lines=20> */
.L_x_45576:
[----:B------:R-:W2:Y:S01]  /*1020*/  LDG.E.U8 R2, [R2.64] ;  /* 0x0000002402027981 */ /* 0x000ea2000c1e1100 */
[----:B------:R-:W-:Y:S01]  /*1030*/  CS2R R6, SRZ ;  /* 0x0000000000067805 */ /* 0x000fe2000001ff00 */
[----:B--2---:R0:W1:Y:S01]  /*1040*/  I2F.F64.U16 R4, R2 ;  /* 0x0000000200047312 */ /* 0x0040620000101800 */
[----:B------:R-:W-:Y:S05]  /*1050*/  BRA `(.L_x_45578) ;  /* 0x00000f5000007947 */ /* 0x000fea0003800000 */
.L_x_45575:
        /* <DEDUP_REMOVED lines=10> */
.L_x_45580:
[----:B------:R-:W2:Y:S01]  /*1100*/  LDG.E R2, [R2.64] ;  /* 0x0000002402027981 */ /* 0x000ea2000c1e1900 */
[----:B------:R-:W-:Y:S01]  /*1110*/  CS2R R6, SRZ ;  /* 0x0000000000067805 */ /* 0x000fe2000001ff00 */
[----:B--2---:R0:W1:Y:S01]  /*1120*/  I2F.F64 R4, R2 ;  /* 0x0000000200047312 */ /* 0x0040620000201c00 */
[----:B------:R-:W-:Y:S05]  /*1130*/  BRA `(.L_x_45578) ;  /* 0x00000e7000007947 */ /* 0x000fea0003800000 */
.L_x_45579:
[----:B------:R-:W2:Y:S01]  /*1140*/  LDG.E.U16 R2, [R2.64] ;  /* 0x0000002402027981 */ /* 0x000ea2000c1e1500 */
[----:B------:R-:W-:Y:S01]  /*1150*/  CS2R R6, SRZ ;  /* 0x0000000000067805 */ /* 0x000fe2000001ff00 */
[----:B--2---:R0:W1:Y:S01]  /*1160*/  I2F.F64.S16 R4, R2 ;  /* 0x0000000200047312 */ /* 0x0040620000101c00 */
[----:B------:R-:W-:Y:S05]  /*1170*/  BRA `(.L_x_45578) ;  /* 0x00000e3000007947 */ /* 0x000fea0003800000 */
.L_x_45574:
        /* <DEDUP_REMOVED lines=11> */
.L_x_45582:
[----:B------:R-:W2:Y:S01]  /*1230*/  LDG.E.U16 R0, [R2.64] ;  /* 0x0000002402007981 */ /* 0x000ea2000c1e1500 */
[----:B------:R-:W-:Y:S01]  /*1240*/  CS2R R6, SRZ ;  /* 0x0000000000067805 */ /* 0x000fe2000001ff00 */
[----:B--2---:R-:W-:-:S05]  /*1250*/  HADD2.F32 R0, -RZ, R0.H0_H0 ;  /* 0x20000000ff007230 */ /* 0x004fca0000004100 */
[----:B------:R-:W-:-:S04]  /*1260*/  FMUL.FTZ R0, R0, 1 ;  /* 0x3f80000000007820 */ /* 0x000fc80000410000 */
[----:B------:R0:W1:Y:S01]  /*1270*/  F2F.F64.F32 R4, R0 ;  /* 0x0000000000047310 */ /* 0x0000620000201800 */
[----:B------:R-:W-:Y:S05]  /*1280*/  BRA `(.L_x_45578) ;  /* 0x00000d2000007947 */ /* 0x000fea0003800000 */
.L_x_45581:
        /* <DEDUP_REMOVED lines=12> */
.L_x_45584:
        /* <DEDUP_REMOVED lines=8> */
.L_x_45583:
[----:B------:R0:W5:Y:S01]  /*13d0*/  LDG.E.64 R4, [R2.64] ;  /* 0x0000002402047981 */ /* 0x000162000c1e1b00 */
[----:B------:R-:W-:Y:S01]  /*13e0*/  CS2R R6, SRZ ;  /* 0x0000000000067805 */ /* 0x000fe2000001ff00 */
[----:B------:R-:W-:Y:S05]  /*13f0*/  BRA `(.L_x_45578) ;  /* 0x00000bb000007947 */ /* 0x000fea0003800000 */
.L_x_45573:
        /* <DEDUP_REMOVED lines=14> */
.L_x_45587:
[----:B------:R0:W5:Y:S01]  /*14e0*/  LDG.E.128 R4, [R2.64] ;  /* 0x0000002402047981 */ /* 0x000162000c1e1d00 */
[----:B------:R-:W-:Y:S05]  /*14f0*/  BRA `(.L_x_45578) ;  /* 0x00000ab000007947 */ /* 0x000fea0003800000 */
.L_x_45586:
        /* <DEDUP_REMOVED lines=29> */
.L_x_45589:
        /* <DEDUP_REMOVED lines=16> */
.L_x_45588:
[----:B------:R-:W2:Y:S01]  /*17d0*/  LDG.E.U16 R0, [R2.64] ;  /* 0x0000002402007981 */ /* 0x000ea2000c1e1500 */
[----:B------:R-:W-:Y:S01]  /*17e0*/  CS2R R6, SRZ ;  /* 0x0000000000067805 */ /* 0x000fe2000001ff00 */
[----:B--2---:R-:W-:-:S05]  /*17f0*/  PRMT R0, RZ, 0x5410, R0 ;  /* 0x00005410ff007816 */ /* 0x004fca0000000000 */
[----:B------:R-:W-:-:S04]  /*1800*/  FMUL.FTZ R0, R0, 1 ;  /* 0x3f80000000007820 */ /* 0x000fc80000410000 */
[----:B------:R0:W1:Y:S01]  /*1810*/  F2F.F64.F32 R4, R0 ;  /* 0x0000000000047310 */ /* 0x0000620000201800 */
[----:B------:R-:W-:Y:S05]  /*1820*/  BRA `(.L_x_45578) ;  /* 0x0000078000007947 */ /* 0x000fea0003800000 */
.L_x_45585:
        /* <DEDUP_REMOVED lines=12> */
.L_x_45592:
        /* <DEDUP_REMOVED lines=21> */
.L_x_45596:
[----:B------:R-:W-:Y:S05]  /*1a40*/  BSYNC B1 ;  /* 0x0000000000017941 */ /* 0x000fea0003800000 */
.L_x_45595:
[----:B------:R-:W-:Y:S01]  /*1a50*/  LEA R3, R0, 0x3b800000, 0x17 ;  /* 0x3b80000000037811 */ /* 0x000fe200078eb8ff */
[----:B------:R-:W-:-:S05]  /*1a60*/  IMAD.SHL.U32 R0, R2, 0x100000, RZ ;  /* 0x0010000002007824 */ /* 0x000fca00078e00ff */
[----:B------:R-:W-:Y:S02]  /*1a70*/  LOP3.LUT R0, R3, R0, R4, 0xfe, !PT ;  /* 0x0000000003007212 */ /* 0x000fe400078efe04 */
.L_x_45594:
[----:B------:R-:W-:Y:S05]  /*1a80*/  BSYNC B0 ;  /* 0x0000000000007941 */ /* 0x000fea0003800000 */
.L_x_45593:
[----:B------:R-:W-:Y:S01]  /*1a90*/  FMUL.FTZ R0, R0, 1 ;  /* 0x3f80000000007820 */ /* 0x000fe20000410000 */
[----:B------:R-:W-:-:S03]  /*1aa0*/  CS2R R6, SRZ ;  /* 0x0000000000067805 */ /* 0x000fc6000001ff00 */
[----:B------:R0:W1:Y:S01]  /*1ab0*/  F2F.F64.F32 R4, R0 ;  /* 0x0000000000047310 */ /* 0x0000620000201800 */
[----:B------:R-:W-:Y:S05]  /*1ac0*/  BRA `(.L_x_45578) ;  /* 0x000004e000007947 */ /* 0x000fea0003800000 */
.L_x_45591:
        /* <DEDUP_REMOVED lines=21> */
.L_x_45600:
[----:B------:R-:W-:Y:S05]  /*1c20*/  BSYNC B1 ;  /* 0x0000000000017941 */ /* 0x000fea0003800000 */
.L_x_45599:
[----:B------:R-:W-:Y:S01]  /*1c30*/  LEA R3, R0, 0x37800000, 0x17 ;  /* 0x3780000000037811 */ /* 0x000fe200078eb8ff */
[----:B------:R-:W-:-:S05]  /*1c40*/  IMAD.SHL.U32 R0, R2, 0x200000, RZ ;  /* 0x0020000002007824 */ /* 0x000fca00078e00ff */
[----:B------:R-:W-:Y:S02]  /*1c50*/  LOP3.LUT R0, R3, R0, R4, 0xfe, !PT ;  /* 0x0000000003007212 */ /* 0x000fe400078efe04 */
.L_x_45598:
[----:B------:R-:W-:Y:S05]  /*1c60*/  BSYNC B0 ;  /* 0x0000000000007941 */ /* 0x000fea0003800000 */
.L_x_45597:
[----:B------:R-:W-:Y:S01]  /*1c70*/  FMUL.FTZ R0, R0, 1 ;  /* 0x3f80000000007820 */ /* 0x000fe20000410000 */
[----:B------:R-:W-:-:S03]  /*1c80*/  CS2R R6, SRZ ;  /* 0x0000000000067805 */ /* 0x000fc6000001ff00 */
[----:B------:R0:W1:Y:S01]  /*1c90*/  F2F.F64.F32 R4, R0 ;  /* 0x0000000000047310 */ /* 0x0000620000201800 */
[----:B------:R-:W-:Y:S05]  /*1ca0*/  BRA `(.L_x_45578) ;  /* 0x0000030000007947 */ /* 0x000fea0003800000 */
.L_x_45590:
        /* <DEDUP_REMOVED lines=14> */
.L_x_45604:
[----:B------:R-:W-:Y:S05]  /*1d90*/  BSYNC B0 ;  /* 0x0000000000007941 */ /* 0x000fea0003800000 */
.L_x_45603:
[----:B------:R-:W-:Y:S01]  /*1da0*/  FMUL.FTZ R0, R0, 1 ;  /* 0x3f80000000007820 */ /* 0x000fe20000410000 */
[----:B------:R-:W-:-:S03]  /*1db0*/  CS2R R6, SRZ ;  /* 0x0000000000067805 */ /* 0x000fc6000001ff00 */
[----:B------:R0:W1:Y:S01]  /*1dc0*/  F2F.F64.F32 R4, R0 ;  /* 0x0000000000047310 */ /* 0x0000620000201800 */
[----:B------:R-:W-:Y:S05]  /*1dd0*/  BRA `(.L_x_45578) ;  /* 0x000001d000007947 */ /* 0x000fea0003800000 */
.L_x_45577:
        /* <DEDUP_REMOVED lines=22> */
.L_x_45602:
[----:B------:R-:W2:Y:S01]  /*1f40*/  LDG.E.64 R4, [R2.64] ;  /* 0x0000002402047981 */ /* 0x000ea2000c1e1b00 */
[----:B------:R-:W-:Y:S01]  /*1f50*/  CS2R R6, SRZ ;  /* 0x0000000000067805 */ /* 0x000fe2000001ff00 */
[----:B--2---:R-:W0:Y:S01]  /*1f60*/  I2F.F64.U64 R4, R4 ;  /* 0x0000000400047312 */ /* 0x004e220000301800 */
[----:B------:R-:W-:Y:S05]  /*1f70*/  BRA `(.L_x_45578) ;  /* 0x0000003000007947 */ /* 0x000fea0003800000 */
.L_x_45601:
[----:B------:R-:W2:Y:S01]  /*1f80*/  LDG.E R2, [R2.64] ;  /* 0x0000002402027981 */ /* 0x000ea2000c1e1900 */
[----:B------:R-:W-:Y:S01]  /*1f90*/  CS2R R6, SRZ ;  /* 0x0000000000067805 */ /* 0x000fe2000001ff00 */
[----:B--2---:R0:W1:Y:S06]  /*1fa0*/  I2F.F64.U32 R4, R2 ;  /* 0x0000000200047312 */ /* 0x00406c0000201800 */
.L_x_45578:
[----:B012--5:R-:W0:Y:S01]  /*1fb0*/  DMUL R12, R4, c[0x0][0x388] ;  /* 0x0000e200040c7a28 */ /* 0x027e220000000000 */
[----:B------:R-:W-:Y:S03]  /*1fc0*/  BSSY B1, `(.L_x_45605) ;  /* 0x00001a2000017945 */ /* 0x000fe60003800000 */
[----:B------:R-:W1:-:S04]  /*1fd0*/  DMUL R2, R6, c[0x0][0x388] ;  /* 0x0000e20006027a28 */ /* 0x000e480000000000 */
[----:B0-----:R-:W0:-:S04]  /*1fe0*/  DFMA R12, R6, c[0x0][0x380], R12 ;  /* 0x0000e000060c7a2b */ /* 0x001e08000000000c */
[----:B-1----:R1:W2:-:S06]  /*1ff0*/  DFMA R2, R4, c[0x0][0x380], -R2 ;  /* 0x0000e00004027a2b */ /* 0x00228c0000000802 */
        /* <DEDUP_REMOVED lines=49> */
.L_x_45611:
[----:B------:R-:W-:Y:S05]  /*2310*/  BSYNC B0 ;  /* 0x0000000000007941 */ /* 0x000fea0003800000 */
.L_x_45610:
        /* <DEDUP_REMOVED lines=13> */
[----:B012---:R-:W-:Y:S05]  /*23f0*/  CALL.REL.NOINC `($_ZN2at6native18elementwise_kernelILi128ELi4EZNS0_15gpu_kernel_implIZNS0_50_GLOBAL__N__2680c7bb_12_PowKernel_cu_b2145a98_318422pow_scalar_tensor_implIdEEvRNS_18TensorIteratorBaseEN3c107complexIT_EEEUlNS8_IdEEE_EEvS6_RKS9_EUliE_EEviT1_$__internal_trig_reduction_slowpathd) ;  /* 0x000103b000007944 */ /* 0x007fea0003c00000 */
[----:B------:R-:W-:Y:S05]  /*2400*/  BRA `(.L_x_45614) ;  /* 0x0000002000007947 */ /* 0x000fea0003800000 */
.L_x_45613:
[----:B0-----:R0:W2:Y:S01]  /*2410*/  DMUL R2, RZ, R12 ;  /* 0x0000000cff027228 */ /* 0x0010a20000000000 */
[----:B------:R-:W-:-:S05]  /*2420*/  IMAD.MOV.U32 R4, RZ, RZ, RZ ;  /* 0x000000ffff047224 */ /* 0x000fca00078e00ff */
.L_x_45614:
[----:B------:R-:W-:Y:S05]  /*2430*/  BSYNC B2 ;  /* 0x0000000000027941 */ /* 0x000fea0003800000 */
.L_x_45612:
        /* <DEDUP_REMOVED lines=36> */
[----:B0123--:R-:W-:Y:S05]  /*2680*/  CALL.REL.NOINC `($_ZN2at6native18elementwise_kernelILi128ELi4EZNS0_15gpu_kernel_implIZNS0_50_GLOBAL__N__2680c7bb_12_PowKernel_cu_b2145a98_318422pow_scalar_tensor_implIdEEvRNS_18TensorIteratorBaseEN3c107complexIT_EEEUlNS8_IdEEE_EEvS6_RKS9_EUliE_EEviT1_$__internal_trig_reduction_slowpathd) ;  /* 0x0001012000007944 */ /* 0x00ffea0003c00000 */
[----:B------:R-:W-:Y:S01]  /*2690*/  IMAD.MOV.U32 R0, RZ, RZ, R4 ;  /* 0x000000ffff007224 */ /* 0x000fe200078e0004 */
[----:B------:R-:W-:Y:S05]  /*26a0*/  BRA `(.L_x_45617) ;  /* 0x0000002000007947 */ /* 0x000fea0003800000 */
.L_x_45616:
[----:B------:R2:W3:Y:S01]  /*26b0*/  DMUL R2, RZ, R12 ;  /* 0x0000000cff027228 */ /* 0x0004e20000000000 */
[----:B------:R-:W-:-:S05]  /*26c0*/  IMAD.MOV.U32 R0, RZ, RZ, RZ ;  /* 0x000000ffff007224 */ /* 0x000fca00078e00ff */
.L_x_45617:
[----:B------:R-:W-:Y:S05]  /*26d0*/  BSYNC B2 ;  /* 0x0000000000027941 */ /* 0x000fea0003800000 */
.L_x_45615:
        /* <DEDUP_REMOVED lines=25> */
.L_x_45609:
        /* <DEDUP_REMOVED lines=39> */
.L_x_45620:
[----:B------:R-:W-:Y:S05]  /*2ae0*/  BSYNC B0 ;  /* 0x0000000000007941 */ /* 0x000fea0003800000 */
.L_x_45619:
        /* <DEDUP_REMOVED lines=15> */
.L_x_45622:
[----:B0-----:R0:W2:Y:S01]  /*2be0*/  DMUL R2, RZ, R12 ;  /* 0x0000000cff027228 */ /* 0x0010a20000000000 */
[----:B------:R-:W-:-:S05]  /*2bf0*/  IMAD.MOV.U32 R4, RZ, RZ, RZ ;  /* 0x000000ffff047224 */ /* 0x000fca00078e00ff */
.L_x_45623:
[----:B------:R-:W-:Y:S05]  /*2c00*/  BSYNC B2 ;  /* 0x0000000000027941 */ /* 0x000fea0003800000 */
.L_x_45621:
        /* <DEDUP_REMOVED lines=39> */
.L_x_45625:
[----:B------:R2:W3:Y:S01]  /*2e80*/  DMUL R2, RZ, R12 ;  /* 0x0000000cff027228 */ /* 0x0004e20000000000 */
[----:B------:R-:W-:-:S05]  /*2e90*/  IMAD.MOV.U32 R0, RZ, RZ, RZ ;  /* 0x000000ffff007224 */ /* 0x000fca00078e00ff */
.L_x_45626:
[----:B------:R-:W-:Y:S05]  /*2ea0*/  BSYNC B2 ;  /* 0x0000000000027941 */ /* 0x000fea0003800000 */
.L_x_45624:
        /* <DEDUP_REMOVED lines=39> */
.L_x_45608:
        /* <DEDUP_REMOVED lines=11> */
.L_x_45627:
[----:B------:R-:W0:-:S10]  /*31d0*/  DADD R8, R12, -R12 ;  /* 0x000000000c087229 */ /* 0x000e14000000080c */
[----:B0-----:R-:W-:Y:S02]  /*31e0*/  IMAD.MOV.U32 R10, RZ, RZ, R8 ;  /* 0x000000ffff0a7224 */ /* 0x001fe400078e0008 */
[----:B------:R-:W-:Y:S01]  /*31f0*/  IMAD.MOV.U32 R11, RZ, RZ, R9 ;  /* 0x000000ffff0b7224 */ /* 0x000fe200078e0009 */
[----:B------:R-:W-:Y:S05]  /*3200*/  BRA `(.L_x_45618) ;  /* 0x000007d000007947 */ /* 0x000fea0003800000 */
.L_x_45607:
        /* <DEDUP_REMOVED lines=14> */
[----:B01----:R-:W-:Y:S05]  /*32f0*/  CALL.REL.NOINC `($_ZN2at6native18elementwise_kernelILi128ELi4EZNS0_15gpu_kernel_implIZNS0_50_GLOBAL__N__2680c7bb_12_PowKernel_cu_b2145a98_318422pow_scalar_tensor_implIdEEvRNS_18TensorIteratorBaseEN3c107complexIT_EEEUlNS8_IdEEE_EEvS6_RKS9_EUliE_EEviT1_$__internal_trig_reduction_slowpathd) ;  /* 0x0000f4b000007944 */ /* 0x003fea0003c00000 */
[----:B------:R-:W-:Y:S05]  /*3300*/  BRA `(.L_x_45630) ;  /* 0x0000002000007947 */ /* 0x000fea0003800000 */
.L_x_45629:
[----:B------:R0:W1:Y:S01]  /*3310*/  DMUL R2, RZ, R12 ;  /* 0x0000000cff027228 */ /* 0x0000620000000000 */
[----:B------:R-:W-:-:S05]  /*3320*/  IMAD.MOV.U32 R4, RZ, RZ, RZ ;  /* 0x000000ffff047224 */ /* 0x000fca00078e00ff */
.L_x_45630:
[----:B------:R-:W-:Y:S05]  /*3330*/  BSYNC B2 ;  /* 0x0000000000027941 */ /* 0x000fea0003800000 */
.L_x_45628:
[----:B0-----:R-:W-:Y:S01]  /*3340*/  IADD3 R6, R4, 0x1, RZ ;  /* 0x0000000104067810 */ /* 0x001fe20007ffe0ff */
[----:B------:R-:W-:-:S04]  /*3350*/  IMAD.MOV.U32 R5, RZ, RZ, 0x8 ;  /* 0x00000008ff057424 */ /* 0x000fc800078e00ff */
[----:B------:R-:W-:-:S05]  /*3360*/  IMAD.SHL.U32 R0, R6, 0x8, RZ ;  /* 0x0000000806007824 */ /* 0x000fca00078e00ff */
[----:B------:R-:W-:-:S05]  /*3370*/  LOP3.LUT R0, R0, 0x8, RZ, 0xc0, !PT ;  /* 0x0000000800007812 */ /* 0x000fca00078ec0ff */
[----:B------:R-:W-:-:S05]  /*3380*/  IMAD.WIDE.U32 R4, R0, R5, c[0x4][0x1a8] ;  /* 0x01006a0000047625 */ /* 0x000fca00078e0005 */
[----:B------:R-:W2:Y:S04]  /*3390*/  LDG.E.128.CONSTANT R8, [R4.64] ;  /* 0x0000002404087981 */ /* 0x000ea8000c1e9d00 */
        /* <DEDUP_REMOVED lines=30> */
[----:B012---:R-:W-:Y:S05]  /*3580*/  CALL.REL.NOINC `($_ZN2at6native18elementwise_kernelILi128ELi4EZNS0_15gpu_kernel_implIZNS0_50_GLOBAL__N__2680c7bb_12_PowKernel_cu_b2145a98_318422pow_scalar_tensor_implIdEEvRNS_18TensorIteratorBaseEN3c107complexIT_EEEUlNS8_IdEEE_EEvS6_RKS9_EUliE_EEviT1_$__internal_trig_reduction_slowpathd) ;  /* 0x0000f22000007944 */ /* 0x007fea0003c00000 */
[----:B------:R-:W-:Y:S01]  /*3590*/  IMAD.MOV.U32 R0, RZ, RZ, R4 ;  /* 0x000000ffff007224 */ /* 0x000fe200078e0004 */
[----:B------:R-:W-:Y:S05]  /*35a0*/  BRA `(.L_x_45633) ;  /* 0x0000002000007947 */ /* 0x000fea0003800000 */
.L_x_45632:
[----:B------:R1:W2:Y:S01]  /*35b0*/  DMUL R2, RZ, R12 ;  /* 0x0000000cff027228 */ /* 0x0002a20000000000 */
[----:B------:R-:W-:-:S05]  /*35c0*/  IMAD.MOV.U32 R0, RZ, RZ, RZ ;  /* 0x000000ffff007224 */ /* 0x000fca00078e00ff */
.L_x_45633:
[----:B------:R-:W-:Y:S05]  /*35d0*/  BSYNC B2 ;  /* 0x0000000000027941 */ /* 0x000fea0003800000 */
.L_x_45631:
        /* <DEDUP_REMOVED lines=24> */
.L_x_45606:
        /* <DEDUP_REMOVED lines=37> */
.L_x_45635:
[----:B------:R-:W-:Y:S05]  /*39b0*/  BSYNC B0 ;  /* 0x0000000000007941 */ /* 0x000fea0003800000 */
.L_x_45634:
[----:B------:R-:W-:Y:S02]  /*39c0*/  IMAD.MOV.U32 R10, RZ, RZ, R12 ;  /* 0x000000ffff0a7224 */ /* 0x000fe400078e000c */
[----:B------:R-:W-:Y:S02]  /*39d0*/  IMAD.MOV.U32 R11, RZ, RZ, R13 ;  /* 0x000000ffff0b7224 */ /* 0x000fe400078e000d */
.L_x_45618:
[----:B012---:R-:W-:Y:S05]  /*39e0*/  BSYNC B1 ;  /* 0x0000000000017941 */ /* 0x007fea0003800000 */
.L_x_45605:
        /* <DEDUP_REMOVED lines=15> */
.L_x_45639:
[----:B------:R-:W0:Y:S02]  /*3ae0*/  F2I.S64.F64.TRUNC R8, R8 ;  /* 0x0000000800087311 */ /* 0x000e24000030d900 */
[----:B0-----:R-:W-:-:S05]  /*3af0*/  IMAD.MOV.U32 R3, RZ, RZ, R8 ;  /* 0x000000ffff037224 */ /* 0x001fca00078e0008 */
[----:B------:R0:W-:Y:S01]  /*3b00*/  STG.E.U8 [R16.64], R3 ;  /* 0x0000000310007986 */ /* 0x0001e2000c101124 */
[----:B------:R-:W-:Y:S05]  /*3b10*/  BRA `(.L_x_45641) ;  /* 0x00000f1000007947 */ /* 0x000fea0003800000 */
.L_x_45638:
        /* <DEDUP_REMOVED lines=9> */
.L_x_45643:
[----:B------:R-:W0:Y:S02]  /*3bb0*/  F2I.F64.TRUNC R9, R8 ;  /* 0x0000000800097311 */ /* 0x000e24000030d100 */
[----:B0-----:R0:W-:Y:S01]  /*3bc0*/  STG.E [R16.64], R9 ;  /* 0x0000000910007986 */ /* 0x0011e2000c101924 */
[----:B------:R-:W-:Y:S05]  /*3bd0*/  BRA `(.L_x_45641) ;  /* 0x00000e5000007947 */ /* 0x000fea0003800000 */
.L_x_45642:
[----:B------:R-:W0:Y:S02]  /*3be0*/  F2I.F64.TRUNC R9, R8 ;  /* 0x0000000800097311 */ /* 0x000e24000030d100 */
[----:B0-----:R0:W-:Y:S01]  /*3bf0*/  STG.E.U16 [R16.64], R9 ;  /* 0x0000000910007986 */ /* 0x0011e2000c101524 */
[----:B------:R-:W-:Y:S05]  /*3c00*/  BRA `(.L_x_45641) ;  /* 0x00000e2000007947 */ /* 0x000fea0003800000 */
.L_x_45637:
        /* <DEDUP_REMOVED lines=11> */
.L_x_45645:
[----:B------:R-:W0:Y:S01]  /*3cc0*/  F2F.F32.F64 R0, R8 ;  /* 0x0000000800007310 */ /* 0x000e220000301000 */
[----:B------:R-:W0:-:S14]  /*3cd0*/  DSETP.GEU.AND P0, PT, |R8|, c[0x2][0x80], PT ;  /* 0x008020000800762a */ /* 0x000e1c0003f0e200 */
[----:B0-----:R-:W-:-:S05]  /*3ce0*/  @!P0 FMUL R0, R0, 1.175494350822287508e-38 ;  /* 0x0080000000008820 */ /* 0x001fca0000400000 */
[----:B------:R-:W-:-:S05]  /*3cf0*/  F2FP.PACK_AB R0, RZ, R0 ;  /* 0x00000000ff00723e */ /* 0x000fca00000000ff */
[----:B------:R0:W-:Y:S01]  /*3d00*/  STG.E.U16 [R16.64], R0 ;  /* 0x0000000010007986 */ /* 0x0001e2000c101524 */
[----:B------:R-:W-:Y:S05]  /*3d10*/  BRA `(.L_x_45641) ;  /* 0x00000d1000007947 */ /* 0x000fea0003800000 */
.L_x_45644:
        /* <DEDUP_REMOVED lines=14> */
.L_x_45647:
        /* <DEDUP_REMOVED lines=9> */
.L_x_45646:
[----:B------:R0:W-:Y:S01]  /*3e90*/  STG.E.64 [R16.64], R8 ;  /* 0x0000000810007986 */ /* 0x0001e2000c101b24 */
[----:B------:R-:W-:Y:S05]  /*3ea0*/  BRA `(.L_x_45641) ;  /* 0x00000b8000007947 */ /* 0x000fea0003800000 */
.L_x_45636:
        /* <DEDUP_REMOVED lines=13> */
.L_x_45650:
[----:B---3--:R0:W-:Y:S01]  /*3f80*/  STG.E.128 [R16.64], R8 ;  /* 0x0000000810007986 */ /* 0x0081e2000c101d24 */
[----:B------:R-:W-:Y:S05]  /*3f90*/  BRA `(.L_x_45641) ;  /* 0x00000a9000007947 */ /* 0x000fea0003800000 */
.L_x_45649:
        /* <DEDUP_REMOVED lines=23> */
.L_x_45654:
[----:B------:R-:W-:Y:S05]  /*4110*/  BSYNC B0 ;  /* 0x0000000000007941 */ /* 0x000fea0003800000 */
.L_x_45653:
[----:B------:R-:W-:-:S05]  /*4120*/  LOP3.LUT R3, R0, R3, RZ, 0xfc, !PT ;  /* 0x0000000300037212 */ /* 0x000fca00078efcff */
[----:B------:R0:W-:Y:S01]  /*4130*/  STG.E.U8 [R16.64], R3 ;  /* 0x0000000310007986 */ /* 0x0001e2000c101124 */
[----:B------:R-:W-:Y:S05]  /*4140*/  BRA `(.L_x_45641) ;  /* 0x000008e000007947 */ /* 0x000fea0003800000 */
.L_x_45652:
        /* <DEDUP_REMOVED lines=15> */
.L_x_45656:
[----:B------:R-:W-:Y:S01]  /*4240*/  IMAD.MOV.U32 R0, RZ, RZ, 0x7f ;  /* 0x0000007fff007424 */ /* 0x000fe200078e00ff */
[----:B------:R-:W-:-:S04]  /*4250*/  ISETP.GT.U32.AND P0, PT, R2, 0x7f800000, PT ;  /* 0x7f8000000200780c */ /* 0x000fc80003f04070 */
[----:B------:R-:W-:-:S04]  /*4260*/  SEL R0, R0, 0x7c, P0 ;  /* 0x0000007c00007807 */ /* 0x000fc80000000000 */
.L_x_45657:
[----:B------:R-:W-:Y:S05]  /*4270*/  BSYNC B0 ;  /* 0x0000000000007941 */ /* 0x000fea0003800000 */
.L_x_45655:
[----:B------:R-:W-:-:S04]  /*4280*/  LOP3.LUT R2, R3, 0x80000000, RZ, 0xc0, !PT ;  /* 0x8000000003027812 */ /* 0x000fc800078ec0ff */
[----:B------:R-:W-:-:S04]  /*4290*/  SHF.R.U32.HI R3, RZ, 0x18, R2 ;  /* 0x00000018ff037819 */ /* 0x000fc80000011602 */
[----:B------:R-:W-:-:S05]  /*42a0*/  LOP3.LUT R3, R0, R3, RZ, 0xfc, !PT ;  /* 0x0000000300037212 */ /* 0x000fca00078efcff */
[----:B------:R0:W-:Y:S01]  /*42b0*/  STG.E.U8 [R16.64], R3 ;  /* 0x0000000310007986 */ /* 0x0001e2000c101124 */
[----:B------:R-:W-:Y:S05]  /*42c0*/  BRA `(.L_x_45641) ;  /* 0x0000076000007947 */ /* 0x000fea0003800000 */
.L_x_45651:
[----:B------:R-:W0:Y:S01]  /*42d0*/  F2F.F32.F64 R0, R8 ;  /* 0x0000000800007310 */ /* 0x000e220000301000 */
[----:B------:R-:W0:-:S14]  /*42e0*/  DSETP.GEU.AND P0, PT, |R8|, c[0x2][0x80], PT ;  /* 0x008020000800762a */ /* 0x000e1c0003f0e200 */
[----:B0-----:R-:W-:-:S05]  /*42f0*/  @!P0 FMUL R0, R0, 1.175494350822287508e-38 ;  /* 0x0080000000008820 */ /* 0x001fca0000400000 */
[----:B------:R-:W-:-:S05]  /*4300*/  F2FP.BF16.PACK_AB R0, RZ, R0 ;  /* 0x00000000ff00723e */ /* 0x000fca00000010ff */
[----:B------:R0:W-:Y:S01]  /*4310*/  STG.E.U16 [R16.64], R0 ;  /* 0x0000000010007986 */ /* 0x0001e2000c101524 */
[----:B------:R-:W-:Y:S05]  /*4320*/  BRA `(.L_x_45641) ;  /* 0x0000070000007947 */ /* 0x000fea0003800000 */
.L_x_45648:
        /* <DEDUP_REMOVED lines=11> */
.L_x_45660:
        /* <DEDUP_REMOVED lines=19> */
.L_x_45663:
[----:B------:R-:W-:-:S04]  /*4510*/  LOP3.LUT R0, R5, 0x80000000, RZ, 0xc0, !PT ;  /* 0x8000000005007812 */ /* 0x000fc800078ec0ff */
[----:B------:R-:W-:-:S04]  /*4520*/  SHF.R.U32.HI R3, RZ, 0x18, R0 ;  /* 0x00000018ff037819 */ /* 0x000fc80000011600 */
[----:B------:R-:W-:-:S04]  /*4530*/  LOP3.LUT R2, R2, R3, RZ, 0xfc, !PT ;  /* 0x0000000302027212 */ /* 0x000fc800078efcff */
[----:B------:R-:W-:Y:S02]  /*4540*/  PRMT R0, R2, 0x7610, R0 ;  /* 0x0000761002007816 */ /* 0x000fe40000000000 */
.L_x_45662:
[----:B------:R-:W-:Y:S05]  /*4550*/  BSYNC B0 ;  /* 0x0000000000007941 */ /* 0x000fea0003800000 */
.L_x_45661:
[----:B------:R0:W-:Y:S01]  /*4560*/  STG.E.U8 [R16.64], R0 ;  /* 0x0000000010007986 */ /* 0x0001e2000c101124 */
[----:B------:R-:W-:Y:S05]  /*4570*/  BRA `(.L_x_45641) ;  /* 0x000004b000007947 */ /* 0x000fea0003800000 */
.L_x_45659:
        /* <DEDUP_REMOVED lines=19> */
.L_x_45666:
[----:B------:R-:W-:-:S04]  /*46b0*/  LOP3.LUT R0, R5, 0x80000000, RZ, 0xc0, !PT ;  /* 0x8000000005007812 */ /* 0x000fc800078ec0ff */
[----:B------:R-:W-:-:S04]  /*46c0*/  SHF.R.U32.HI R3, RZ, 0x18, R0 ;  /* 0x00000018ff037819 */ /* 0x000fc80000011600 */
[----:B------:R-:W-:-:S04]  /*46d0*/  LOP3.LUT R2, R2, R3, RZ, 0xfc, !PT ;  /* 0x0000000302027212 */ /* 0x000fc800078efcff */
[----:B------:R-:W-:Y:S02]  /*46e0*/  PRMT R0, R2, 0x7610, R0 ;  /* 0x0000761002007816 */ /* 0x000fe40000000000 */
.L_x_45665:
[----:B------:R-:W-:Y:S05]  /*46f0*/  BSYNC B0 ;  /* 0x0000000000007941 */ /* 0x000fea0003800000 */
.L_x_45664:
[----:B------:R0:W-:Y:S01]  /*4700*/  STG.E.U8 [R16.64], R0 ;  /* 0x0000000010007986 */ /* 0x0001e2000c101124 */
[----:B------:R-:W-:Y:S05]  /*4710*/  BRA `(.L_x_45641) ;  /* 0x0000031000007947 */ /* 0x000fea0003800000 */
.L_x_45658:
        /* <DEDUP_REMOVED lines=24> */
.L_x_45640:
[----:B------:R-:W-:Y:S01]  /*48a0*/  MOV R0, 0x0 ;  /* 0x0000000000007802 */ /* 0x000fe20000000f00 */
[----:B------:R-:W-:Y:S02]  /*48b0*/  IMAD.MOV.U32 R4, RZ, RZ, c[0x4][0x198] ;  /* 0x01006600ff047624 */ /* 0x000fe400078e00ff */
[----:B------:R-:W-:Y:S01]  /*48c0*/  IMAD.MOV.U32 R5, RZ, RZ, c[0x4][0x19c] ;  /* 0x01006700ff057624 */ /* 0x000fe200078e00ff */
[----:B------:R0:W1:Y:S01]  /*48d0*/  LDC.64 R2, c[0x4][R0] ;  /* 0x0100000000027b82 */ /* 0x0000620000000a00 */
[----:B------:R-:W-:Y:S02]  /*48e0*/  IMAD.MOV.U32 R6, RZ, RZ, c[0x4][0x1a0] ;  /* 0x01006800ff067624 */ /* 0x000fe400078e00ff */
[----:B------:R-:W-:Y:S02]  /*48f0*/  IMAD.MOV.U32 R7, RZ, RZ, c[0x4][0x1a4] ;  /* 0x01006900ff077624 */ /* 0x000fe400078e00ff */
[----:B------:R-:W-:-:S02]  /*4900*/  IMAD.MOV.U32 R8, RZ, RZ, 0x65 ;  /* 0x00000065ff087424 */ /* 0x000fc400078e00ff */
[----:B---3--:R-:W-:Y:S02]  /*4910*/  IMAD.MOV.U32 R10, RZ, RZ, c[0x4][0x80] ;  /* 0x01002000ff0a7624 */ /* 0x008fe400078e00ff */
        /* <DEDUP_REMOVED lines=11> */
[----:B------:R-:W-:Y:S05]  /*49d0*/  BRA `(.L_x_45641) ;  /* 0x0000005000007947 */ /* 0x000fea0003800000 */
.L_x_45668:
[----:B------:R-:W0:Y:S02]  /*49e0*/  F2I.U64.F64.TRUNC R8, R8 ;  /* 0x0000000800087311 */ /* 0x000e24000030d800 */
[----:B0-----:R0:W-:Y:S01]  /*49f0*/  STG.E.64 [R16.64], R8 ;  /* 0x0000000810007986 */ /* 0x0011e2000c101b24 */
[----:B------:R-:W-:Y:S05]  /*4a00*/  BRA `(.L_x_45641) ;  /* 0x0000002000007947 */ /* 0x000fea0003800000 */
.L_x_45667:
[----:B------:R-:W0:Y:S02]  /*4a10*/  F2I.U32.F64.TRUNC R9, R8 ;  /* 0x0000000800097311 */ /* 0x000e24000030d000 */
[----:B0-----:R0:W-:Y:S02]  /*4a20*/  STG.E [R16.64], R9 ;  /* 0x0000000910007986 */ /* 0x0011e4000c101924 */
.L_x_45641:
[----:B0-----:R-:W0:Y:S04]  /*4a30*/  S2R R0, SR_TID.X ;  /* 0x0000000000007919 */ /* 0x001e280000002100 */
[----:B------:R-:W0:Y:S02]  /*4a40*/  S2R R3, SR_CTAID.X ;  /* 0x0000000000037919 */ /* 0x000e240000002500 */
[----:B0-----:R-:W-:-:S05]  /*4a50*/  IMAD R0, R3, 0x200, R0 ;  /* 0x0000020003007824 */ /* 0x001fca00078e0200 */
[----:B------:R-:W-:Y:S02]  /*4a60*/  IADD3 R19, R0, 0x80, RZ ;  /* 0x0000008000137810 */ /* 0x000fe40007ffe0ff */
.L_x_45571:
[----:B------:R-:W-:Y:S05]  /*4a70*/  BSYNC B6 ;  /* 0x0000000000067941 */ /* 0x000fea0003800000 */
.L_x_45570:
        /* <DEDUP_REMOVED lines=231> */
.L_x_45671:
        /* <DEDUP_REMOVED lines=20> */
.L_x_45675:
[----:B------:R-:W2:Y:S01]  /*5a30*/  LDG.E.U8 R2, [R2.64] ;  /* 0x0000002402027981 */ /* 0x000ea2000c1e1100 */
[----:B------:R-:W-:Y:S01]  /*5a40*/  CS2R R6, SRZ ;  /* 0x0000000000067805 */ /* 0x000fe2000001ff00 */
[----:B--2---:R0:W1:Y:S01]  /*5a50*/  I2F.F64.U16 R4, R2 ;  /* 0x0000000200047312 */ /* 0x0040620000101800 */
[----:B------:R-:W-:Y:S05]  /*5a60*/  BRA `(.L_x_45677) ;  /* 0x00000f5000007947 */ /* 0x000fea0003800000 */
.L_x_45674:
        /* <DEDUP_REMOVED lines=10> */
.L_x_45679:
[----:B------:R-:W2:Y:S01]  /*5b10*/  LDG.E R2, [R2.64] ;  /* 0x0000002402027981 */ /* 0x000ea2000c1e1900 */
[----:B------:R-:W-:Y:S01]  /*5b20*/  CS2R R6, SRZ ;  /* 0x0000000000067805 */ /* 0x000fe2000001ff00 */
[----:B--2---:R0:W1:Y:S01]  /*5b30*/  I2F.F64 R4, R2 ;  /* 0x0000000200047312 */ /* 0x0040620000201c00 */
[----:B------:R-:W-:Y:S05]  /*5b40*/  BRA `(.L_x_45677) ;  /* 0x00000e7000007947 */ /* 0x000fea0003800000 */
.L_x_45678:
[----:B------:R-:W2:Y:S01]  /*5b50*/  LDG.E.U16 R2, [R2.64] ;  /* 0x0000002402027981 */ /* 0x000ea2000c1e1500 */
[----:B------:R-:W-:Y:S01]  /*5b60*/  CS2R R6, SRZ ;  /* 0x0000000000067805 */ /* 0x000fe2000001ff00 */
[----:B--2---:R0:W1:Y:S01]  /*5b70*/  I2F.F64.S16 R4, R2 ;  /* 0x0000000200047312 */ /* 0x0040620000101c00 */
[----:B------:R-:W-:Y:S05]  /*5b80*/  BRA `(.L_x_45677) ;  /* 0x00000e3000007947 */ /* 0x000fea0003800000 */
.L_x_45673:
        /* <DEDUP_REMOVED lines=11> */
.L_x_45681:
[----:B------:R-:W2:Y:S01]  /*5c40*/  LDG.E.U16 R0, [R2.64] ;  /* 0x0000002402007981 */ /* 0x000ea2000c1e1500 */
[----:B------:R-:W-:Y:S01]  /*5c50*/  CS2R R6, SRZ ;  /* 0x0000000000067805 */ /* 0x000fe2000001ff00 */
[----:B--2---:R-:W-:-:S05]  /*5c60*/  HADD2.F32 R0, -RZ, R0.H0_H0 ;  /* 0x20000000ff007230 */ /* 0x004fca0000004100 */
[----:B------:R-:W-:-:S04]  /*5c70*/  FMUL.FTZ R0, R0, 1 ;  /* 0x3f80000000007820 */ /* 0x000fc80000410000 */
[----:B------:R0:W1:Y:S01]  /*5c80*/  F2F.F64.F32 R4, R0 ;  /* 0x0000000000047310 */ /* 0x0000620000201800 */
[----:B------:R-:W-:Y:S05]  /*5c90*/  BRA `(.L_x_45677) ;  /* 0x00000d2000007947 */ /* 0x000fea0003800000 */
.L_x_45680:
        /* <DEDUP_REMOVED lines=12> */
.L_x_45683:
        /* <DEDUP_REMOVED lines=8> */
.L_x_45682:
[----:B------:R0:W5:Y:S01]  /*5de0*/  LDG.E.64 R4, [R2.64] ;  /* 0x0000002402047981 */ /* 0x000162000c1e1b00 */
[----:B------:R-:W-:Y:S01]  /*5df0*/  CS2R R6, SRZ ;  /* 0x0000000000067805 */ /* 0x000fe2000001ff00 */
[----:B------:R-:W-:Y:S05]  /*5e00*/  BRA `(.L_x_45677) ;  /* 0x00000bb000007947 */ /* 0x000fea0003800000 */
.L_x_45672:
        /* <DEDUP_REMOVED lines=14> */
.L_x_45686:
[----:B------:R0:W5:Y:S01]  /*5ef0*/  LDG.E.128 R4, [R2.64] ;  /* 0x0000002402047981 */ /* 0x000162000c1e1d00 */
[----:B------:R-:W-:Y:S05]  /*5f00*/  BRA `(.L_x_45677) ;  /* 0x00000ab000007947 */ /* 0x000fea0003800000 */
.L_x_45685:
        /* <DEDUP_REMOVED lines=29> */
.L_x_45688:
        /* <DEDUP_REMOVED lines=16> */
.L_x_45687:
[----:B------:R-:W2:Y:S01]  /*61e0*/  LDG.E.U16 R0, [R2.64] ;  /* 0x0000002402007981 */ /* 0x000ea2000c1e1500 */
[----:B------:R-:W-:Y:S01]  /*61f0*/  CS2R R6, SRZ ;  /* 0x0000000000067805 */ /* 0x000fe2000001ff00 */
[----:B--2---:R-:W-:-:S05]  /*6200*/  PRMT R0, RZ, 0x5410, R0 ;  /* 0x00005410ff007816 */ /* 0x004fca0000000000 */
[----:B------:R-:W-:-:S04]  /*6210*/  FMUL.FTZ R0, R0, 1 ;  /* 0x3f80000000007820 */ /* 0x000fc80000410000 */
[----:B------:R0:W1:Y:S01]  /*6220*/  F2F.F64.F32 R4, R0 ;  /* 0x0000000000047310 */ /* 0x0000620000201800 */
[----:B------:R-:W-:Y:S05]  /*6230*/  BRA `(.L_x_45677) ;  /* 0x0000078000007947 */ /* 0x000fea0003800000 */
.L_x_45684:
        /* <DEDUP_REMOVED lines=12> */
.L_x_45691:
        /* <DEDUP_REMOVED lines=21> */
.L_x_45695:
[----:B------:R-:W-:Y:S05]  /*6450*/  BSYNC B1 ;  /* 0x0000000000017941 */ /* 0x000fea0003800000 */
.L_x_45694:
[----:B------:R-:W-:Y:S01]  /*6460*/  LEA R3, R0, 0x3b800000, 0x17 ;  /* 0x3b80000000037811 */ /* 0x000fe200078eb8ff */
[----:B------:R-:W-:-:S05]  /*6470*/  IMAD.SHL.U32 R0, R2, 0x100000, RZ ;  /* 0x0010000002007824 */ /* 0x000fca00078e00ff */
[----:B------:R-:W-:Y:S02]  /*6480*/  LOP3.LUT R0, R3, R0, R4, 0xfe, !PT ;  /* 0x0000000003007212 */ /* 0x000fe400078efe04 */
.L_x_45693:
[----:B------:R-:W-:Y:S05]  /*6490*/  BSYNC B0 ;  /* 0x0000000000007941 */ /* 0x000fea0003800000 */
.L_x_45692:
[----:B------:R-:W-:Y:S01]  /*64a0*/  FMUL.FTZ R0, R0, 1 ;  /* 0x3f80000000007820 */ /* 0x000fe20000410000 */
[----:B------:R-:W-:-:S03]  /*64b0*/  CS2R R6, SRZ ;  /* 0x0000000000067805 */ /* 0x000fc6000001ff00 */
[----:B------:R0:W1:Y:S01]  /*64c0*/  F2F.F64.F32 R4, R0 ;  /* 0x0000000000047310 */ /* 0x0000620000201800 */
[----:B------:R-:W-:Y:S05]  /*64d0*/  BRA `(.L_x_45677) ;  /* 0x000004e000007947 */ /* 0x000fea0003800000 */
.L_x_45690:
        /* <DEDUP_REMOVED lines=21> */
.L_x_45699:
[----:B------:R-:W-:Y:S05]  /*6630*/  BSYNC B1 ;  /* 0x0000000000017941 */ /* 0x000fea0003800000 */
.L_x_45698:
[----:B------:R-:W-:Y:S01]  /*6640*/  LEA R3, R0, 0x37800000, 0x17 ;  /* 0x3780000000037811 */ /* 0x000fe200078eb8ff */
[----:B------:R-:W-:-:S05]  /*6650*/  IMAD.SHL.U32 R0, R2, 0x200000, RZ ;  /* 0x0020000002007824 */ /* 0x000fca00078e00ff */
[----:B------:R-:W-:Y:S02]  /*6660*/  LOP3.LUT R0, R3, R0, R4, 0xfe, !PT ;  /* 0x0000000003007212 */ /* 0x000fe400078efe04 */
.L_x_45697:
[----:B------:R-:W-:Y:S05]  /*6670*/  BSYNC B0 ;  /* 0x0000000000007941 */ /* 0x000fea0003800000 */
.L_x_45696:
[----:B------:R-:W-:Y:S01]  /*6680*/  FMUL.FTZ R0, R0, 1 ;  /* 0x3f80000000007820 */ /* 0x000fe20000410000 */
[----:B------:R-:W-:-:S03]  /*6690*/  CS2R R6, SRZ ;  /* 0x0000000000067805 */ /* 0x000fc6000001ff00 */
[----:B------:R0:W1:Y:S01]  /*66a0*/  F2F.F64.F32 R4, R0 ;  /* 0x0000000000047310 */ /* 0x0000620000201800 */
[----:B------:R-:W-:Y:S05]  /*66b0*/  BRA `(.L_x_45677) ;  /* 0x0000030000007947 */ /* 0x000fea0003800000 */
.L_x_45689:
        /* <DEDUP_REMOVED lines=14> */
.L_x_45703:
[----:B------:R-:W-:Y:S05]  /*67a0*/  BSYNC B0 ;  /* 0x0000000000007941 */ /* 0x000fea0003800000 */
.L_x_45702:
[----:B------:R-:W-:Y:S01]  /*67b0*/  FMUL.FTZ R0, R0, 1 ;  /* 0x3f80000000007820 */ /* 0x000fe20000410000 */
[----:B------:R-:W-:-:S03]  /*67c0*/  CS2R R6, SRZ ;  /* 0x0000000000067805 */ /* 0x000fc6000001ff00 */
[----:B------:R0:W1:Y:S01]  /*67d0*/  F2F.F64.F32 R4, R0 ;  /* 0x0000000000047310 */ /* 0x0000620000201800 */
[----:B------:R-:W-:Y:S05]  /*67e0*/  BRA `(.L_x_45677) ;  /* 0x000001d000007947 */ /* 0x000fea0003800000 */
.L_x_45676:
        /* <DEDUP_REMOVED lines=22> */
.L_x_45701:
[----:B------:R-:W2:Y:S01]  /*6950*/  LDG.E.64 R4, [R2.64] ;  /* 0x0000002402047981 */ /* 0x000ea2000c1e1b00 */
[----:B------:R-:W-:Y:S01]  /*6960*/  CS2R R6, SRZ ;  /* 0x0000000000067805 */ /* 0x000fe2000001ff00 */
[----:B--2---:R-:W0:Y:S01]  /*6970*/  I2F.F64.U64 R4, R4 ;  /* 0x0000000400047312 */ /* 0x004e220000301800 */
[----:B------:R-:W-:Y:S05]  /*6980*/  BRA `(.L_x_45677) ;  /* 0x0000003000007947 */ /* 0x000fea0003800000 */
.L_x_45700:
[----:B------:R-:W2:Y:S01]  /*6990*/  LDG.E R2, [R2.64] ;  /* 0x0000002402027981 */ /* 0x000ea2000c1e1900 */
[----:B------:R-:W-:Y:S01]  /*69a0*/  CS2R R6, SRZ ;  /* 0x0000000000067805 */ /* 0x000fe2000001ff00 */
[----:B--2---:R0:W1:Y:S06]  /*69b0*/  I2F.F64.U32 R4, R2 ;  /* 0x0000000200047312 */ /* 0x00406c0000201800 */
.L_x_45677:
        /* <DEDUP_REMOVED lines=20> */
[----:B---3--:R-:W-:Y:S01]  /*6b00*/  IMAD.MOV.U32 R10, RZ, RZ, 0x69ce2bdf ;  /* 0x69ce2bdfff0a7424 */ /* 0x008fe200078e00ff */
        /* <DEDUP_REMOVED lines=33> */
.L_x_45710:
[----:B------:R-:W-:Y:S05]  /*6d20*/  BSYNC B0 ;  /* 0x0000000000007941 */ /* 0x000fea0003800000 */
.L_x_45709:
        /* <DEDUP_REMOVED lines=15> */
.L_x_45712:
[----:B0-----:R0:W2:Y:S01]  /*6e20*/  DMUL R2, RZ, R12 ;  /* 0x0000000cff027228 */ /* 0x0010a20000000000 */
[----:B------:R-:W-:-:S05]  /*6e30*/  IMAD.MOV.U32 R4, RZ, RZ, RZ ;  /* 0x000000ffff047224 */ /* 0x000fca00078e00ff */
.L_x_45713:
[----:B------:R-:W-:Y:S05]  /*6e40*/  BSYNC B2 ;  /* 0x0000000000027941 */ /* 0x000fea0003800000 */
.L_x_45711:
        /* <DEDUP_REMOVED lines=39> */
.L_x_45715:
[----:B------:R2:W3:Y:S01]  /*70c0*/  DMUL R2, RZ, R12 ;  /* 0x0000000cff027228 */ /* 0x0004e20000000000 */
[----:B------:R-:W-:-:S05]  /*70d0*/  IMAD.MOV.U32 R0, RZ, RZ, RZ ;  /* 0x000000ffff007224 */ /* 0x000fca00078e00ff */
.L_x_45716:
[----:B------:R-:W-:Y:S05]  /*70e0*/  BSYNC B2 ;  /* 0x0000000000027941 */ /* 0x000fea0003800000 */
.L_x_45714:
        /* <DEDUP_REMOVED lines=25> */
.L_x_45708:
[----:B------:R-:W0:Y:S01]  /*7280*/  DADD R6, R2, c[0x2][0x78] ;  /* 0x00801e0002067629 */ /* 0x000e220000000000 */
[----:B---3--:R-:W-:Y:S01]  /*7290*/  IMAD.MOV.U32 R10, RZ, RZ, 0x652b82fe ;  /* 0x652b82feff0a7424 */ /* 0x008fe200078e00ff */
        /* <DEDUP_REMOVED lines=36> */
.L_x_45719:
[----:B------:R-:W-:Y:S05]  /*74e0*/  BSYNC B0 ;  /* 0x0000000000007941 */ /* 0x000fea0003800000 */
.L_x_45718:
        /* <DEDUP_REMOVED lines=15> */
.L_x_45721:
[----:B0-----:R0:W2:Y:S01]  /*75e0*/  DMUL R2, RZ, R12 ;  /* 0x0000000cff027228 */ /* 0x0010a20000000000 */
[----:B------:R-:W-:-:S05]  /*75f0*/  IMAD.MOV.U32 R4, RZ, RZ, RZ ;  /* 0x000000ffff047224 */ /* 0x000fca00078e00ff */
.L_x_45722:
[----:B------:R-:W-:Y:S05]  /*7600*/  BSYNC B2 ;  /* 0x0000000000027941 */ /* 0x000fea0003800000 */
.L_x_45720:
        /* <DEDUP_REMOVED lines=39> */
.L_x_45724:
[----:B------:R2:W3:Y:S01]  /*7880*/  DMUL R2, RZ, R12 ;  /* 0x0000000cff027228 */ /* 0x0004e20000000000 */
[----:B------:R-:W-:-:S05]  /*7890*/  IMAD.MOV.U32 R0, RZ, RZ, RZ ;  /* 0x000000ffff007224 */ /* 0x000fca00078e00ff */
.L_x_45725:
[----:B------:R-:W-:Y:S05]  /*78a0*/  BSYNC B2 ;  /* 0x0000000000027941 */ /* 0x000fea0003800000 */
.L_x_45723:
        /* <DEDUP_REMOVED lines=31> */
[----:B0-----:R-:W0:-:S04]  /*7aa0*/  DMUL R2, R8, R2 ;  /* 0x0000000208027228 */ /* 0x001e080000000000 */
[C---:B------:R1:W2:Y:S02]  /*7ab0*/  DMUL R8, R4.reuse, R10 ;  /* 0x0000000a04087228 */ /* 0x0402a40000000000 */
[----:B-1----:R-:W-:Y:S01]  /*7ac0*/  LEA R11, R6, 0x3ff00000, 0x14 ;  /* 0x3ff00000060b7811 */ /* 0x002fe200078ea0ff */
[----:B------:R-:W-:Y:S01]  /*7ad0*/  IMAD.MOV.U32 R10, RZ, RZ, RZ ;  /* 0x000000ffff0a7224 */ /* 0x000fe200078e00ff */
[----:B0-----:R-:W0:-:S05]  /*7ae0*/  DMUL R2, R4, R2 ;  /* 0x0000000204027228 */ /* 0x001e0a0000000000 */
[----:B--2---:R1:W2:-:S04]  /*7af0*/  DMUL R8, R10, R8 ;  /* 0x000000080a087228 */ /* 0x0042880000000000 */
[----:B0-----:R1:W0:Y:S01]  /*7b00*/  DMUL R10, R10, R2 ;  /* 0x000000020a0a7228 */ /* 0x0012220000000000 */
[----:B------:R-:W-:Y:S05]  /*7b10*/  BRA `(.L_x_45717) ;  /* 0x000008c000007947 */ /* 0x000fea0003800000 */
.L_x_45707:
[----:B------:R-:W-:-:S04]  /*7b20*/  ISETP.NE.AND P0, PT, R5, 0x7ff00000, PT ;  /* 0x7ff000000500780c */ /* 0x000fc80003f05270 */
[----:B------:R-:W-:-:S13]  /*7b30*/  ISETP.NE.OR P0, PT, R2, RZ, P0 ;  /* 0x000000ff0200720c */ /* 0x000fda0000705670 */
[----:B------:R-:W-:Y:S05]  /*7b40*/  @P0 BRA `(.L_x_45726) ;  /* 0x0000008000000947 */ /* 0x000fea0003800000 */
[----:B------:R-:W-:Y:S01]  /*7b50*/  ISETP.GE.AND P0, PT, R3, RZ, PT ;  /* 0x000000ff0300720c */ /* 0x000fe20003f06270 */
[----:B------:R-:W-:Y:S01]  /*7b60*/  CS2R R8, SRZ ;  /* 0x0000000000087805 */ /* 0x000fe2000001ff00 */
[----:B---3--:R-:W-:-:S11]  /*7b70*/  CS2R R10, SRZ ;  /* 0x00000000000a7805 */ /* 0x008fd6000001ff00 */
[----:B------:R-:W-:Y:S05]  /*7b80*/  @!P0 BRA `(.L_x_45717) ;  /* 0x0000085000008947 */ /* 0x000fea0003800000 */
[----:B------:R0:W1:Y:S01]  /*7b90*/  DADD R10, R12, -R12 ;  /* 0x000000000c0a7229 */ /* 0x000062000000080c */
[----:B------:R-:W-:Y:S02]  /*7ba0*/  IMAD.MOV.U32 R8, RZ, RZ, R2 ;  /* 0x000000ffff087224 */ /* 0x000fe400078e0002 */
[----:B------:R-:W-:Y:S01]  /*7bb0*/  IMAD.MOV.U32 R9, RZ, RZ, R3 ;  /* 0x000000ffff097224 */ /* 0x000fe200078e0003 */
[----:B------:R-:W-:Y:S05]  /*7bc0*/  BRA `(.L_x_45717) ;  /* 0x0000081000007947 */ /* 0x000fea0003800000 */
.L_x_45726:
[----:B------:R-:W0:-:S10]  /*7bd0*/  DADD R8, R12, -R12 ;  /* 0x000000000c087229 */ /* 0x000e14000000080c */
[----:B0--3--:R-:W-:Y:S02]  /*7be0*/  IMAD.MOV.U32 R10, RZ, RZ, R8 ;  /* 0x000000ffff0a7224 */ /* 0x009fe400078e0008 */
[----:B------:R-:W-:Y:S01]  /*7bf0*/  IMAD.MOV.U32 R11, RZ, RZ, R9 ;  /* 0x000000ffff0b7224 */ /* 0x000fe200078e0009 */
[----:B------:R-:W-:Y:S05]  /*7c00*/  BRA `(.L_x_45717) ;  /* 0x000007d000007947 */ /* 0x000fea0003800000 */
.L_x_45706:
        /* <DEDUP_REMOVED lines=14> */
[----:B01-3--:R-:W-:Y:S05]  /*7cf0*/  CALL.REL.NOINC `($_ZN2at6native18elementwise_kernelILi128ELi4EZNS0_15gpu_kernel_implIZNS0_50_GLOBAL__N__2680c7bb_12_PowKernel_cu_b2145a98_318422pow_scalar_tensor_implIdEEvRNS_18TensorIteratorBaseEN3c107complexIT_EEEUlNS8_IdEEE_EEvS6_RKS9_EUliE_EEviT1_$__internal_trig_reduction_slowpathd) ;  /* 0x0000aab000007944 */ /* 0x00bfea0003c00000 */
[----:B------:R-:W-:Y:S05]  /*7d00*/  BRA `(.L_x_45729) ;  /* 0x0000002000007947 */ /* 0x000fea0003800000 */
.L_x_45728:
[----:B------:R0:W1:Y:S01]  /*7d10*/  DMUL R2, RZ, R12 ;  /* 0x0000000cff027228 */ /* 0x0000620000000000 */
[----:B------:R-:W-:-:S05]  /*7d20*/  IMAD.MOV.U32 R4, RZ, RZ, RZ ;  /* 0x000000ffff047224 */ /* 0x000fca00078e00ff */
.L_x_45729:
[----:B------:R-:W-:Y:S05]  /*7d30*/  BSYNC B2 ;  /* 0x0000000000027941 */ /* 0x000fea0003800000 */
.L_x_45727:
[----:B---3--:R-:W-:Y:S01]  /*7d40*/  IADD3 R10, R4, 0x1, RZ ;  /* 0x00000001040a7810 */ /* 0x008fe20007ffe0ff */
        /* <DEDUP_REMOVED lines=38> */
.L_x_45731:
[----:B------:R1:W2:Y:S01]  /*7fb0*/  DMUL R2, RZ, R12 ;  /* 0x0000000cff027228 */ /* 0x0002a20000000000 */
[----:B------:R-:W-:-:S05]  /*7fc0*/  IMAD.MOV.U32 R0, RZ, RZ, RZ ;  /* 0x000000ffff007224 */ /* 0x000fca00078e00ff */
.L_x_45732:
[----:B------:R-:W-:Y:S05]  /*7fd0*/  BSYNC B2 ;  /* 0x0000000000027941 */ /* 0x000fea0003800000 */
.L_x_45730:
        /* <DEDUP_REMOVED lines=24> */
.L_x_45705:
[----:B-12---:R-:W-:Y:S01]  /*8160*/  IMAD.MOV.U32 R4, RZ, RZ, 0x652b82fe ;  /* 0x652b82feff047424 */ /* 0x006fe200078e00ff */
[----:B------:R-:W-:Y:S01]  /*8170*/  FSETP.GEU.FTZ.AND P0, PT, |R3|, 4.1917929649353027344, PT ;  /* 0x4086232b0300780b */ /* 0x000fe20003f1e200 */
[----:B------:R-:W-:Y:S01]  /*8180*/  IMAD.MOV.U32 R5, RZ, RZ, 0x3ff71547 ;  /* 0x3ff71547ff057424 */ /* 0x000fe200078e00ff */
[----:B------:R-:W-:Y:S01]  /*8190*/  BSSY B0, `(.L_x_45733) ;  /* 0x0000022000007945 */ /* 0x000fe20003800000 */
[----:B------:R-:W-:Y:S02]  /*81a0*/  IMAD.MOV.U32 R8, RZ, RZ, 0x69ce2bdf ;  /* 0x69ce2bdfff087424 */ /* 0x000fe400078e00ff */
[----:B------:R-:W-:Y:S02]  /*81b0*/  IMAD.MOV.U32 R9, RZ, RZ, 0x3e5ade15 ;  /* 0x3e5ade15ff097424 */ /* 0x000fe400078e00ff */
[----:B---3--:R-:W0:-:S06]  /*81c0*/  DFMA R10, R2, R4, 6.75539944105574400000e+15 ;  /* 0x43380000020a742b */ /* 0x008e0c0000000004 */
        /* <DEDUP_REMOVED lines=30> */
.L_x_45734:
[----:B------:R-:W-:Y:S05]  /*83b0*/  BSYNC B0 ;  /* 0x0000000000007941 */ /* 0x000fea0003800000 */
.L_x_45733:
[----:B------:R-:W-:Y:S02]  /*83c0*/  IMAD.MOV.U32 R10, RZ, RZ, R12 ;  /* 0x000000ffff0a7224 */ /* 0x000fe400078e000c */
[----:B------:R-:W-:Y:S02]  /*83d0*/  IMAD.MOV.U32 R11, RZ, RZ, R13 ;  /* 0x000000ffff0b7224 */ /* 0x000fe400078e000d */
.L_x_45717:
[----:B012---:R-:W-:Y:S05]  /*83e0*/  BSYNC B1 ;  /* 0x0000000000017941 */ /* 0x007fea0003800000 */
.L_x_45704:
        /* <DEDUP_REMOVED lines=15> */
.L_x_45738:
[----:B------:R-:W0:Y:S02]  /*84e0*/  F2I.S64.F64.TRUNC R8, R8 ;  /* 0x0000000800087311 */ /* 0x000e24000030d900 */
[----:B0-----:R-:W-:-:S05]  /*84f0*/  IMAD.MOV.U32 R3, RZ, RZ, R8 ;  /* 0x000000ffff037224 */ /* 0x001fca00078e0008 */
[----:B------:R0:W-:Y:S01]  /*8500*/  STG.E.U8 [R16.64], R3 ;  /* 0x0000000310007986 */ /* 0x0001e2000c101124 */
[----:B------:R-:W-:Y:S05]  /*8510*/  BRA `(.L_x_45740) ;  /* 0x00000f1000007947 */ /* 0x000fea0003800000 */
.L_x_45737:
        /* <DEDUP_REMOVED lines=9> */
.L_x_45742:
[----:B------:R-:W0:Y:S02]  /*85b0*/  F2I.F64.TRUNC R9, R8 ;  /* 0x0000000800097311 */ /* 0x000e24000030d100 */
[----:B0-----:R0:W-:Y:S01]  /*85c0*/  STG.E [R16.64], R9 ;  /* 0x0000000910007986 */ /* 0x0011e2000c101924 */
[----:B------:R-:W-:Y:S05]  /*85d0*/  BRA `(.L_x_45740) ;  /* 0x00000e5000007947 */ /* 0x000fea0003800000 */
.L_x_45741:
[----:B------:R-:W0:Y:S02]  /*85e0*/  F2I.F64.TRUNC R9, R8 ;  /* 0x0000000800097311 */ /* 0x000e24000030d100 */
[----:B0-----:R0:W-:Y:S01]  /*85f0*/  STG.E.U16 [R16.64], R9 ;  /* 0x0000000910007986 */ /* 0x0011e2000c101524 */
[----:B------:R-:W-:Y:S05]  /*8600*/  BRA `(.L_x_45740) ;  /* 0x00000e2000007947 */ /* 0x000fea0003800000 */
.L_x_45736:
        /* <DEDUP_REMOVED lines=11> */
.L_x_45744:
[----:B------:R-:W0:Y:S01]  /*86c0*/  F2F.F32.F64 R0, R8 ;  /* 0x0000000800007310 */ /* 0x000e220000301000 */
[----:B------:R-:W0:-:S14]  /*86d0*/  DSETP.GEU.AND P0, PT, |R8|, c[0x2][0x80], PT ;  /* 0x008020000800762a */ /* 0x000e1c0003f0e200 */
[----:B0-----:R-:W-:-:S05]  /*86e0*/  @!P0 FMUL R0, R0, 1.175494350822287508e-38 ;  /* 0x0080000000008820 */ /* 0x001fca0000400000 */
[----:B------:R-:W-:-:S05]  /*86f0*/  F2FP.PACK_AB R0, RZ, R0 ;  /* 0x00000000ff00723e */ /* 0x000fca00000000ff */
[----:B------:R0:W-:Y:S01]  /*8700*/  STG.E.U16 [R16.64], R0 ;  /* 0x0000000010007986 */ /* 0x0001e2000c101524 */
[----:B------:R-:W-:Y:S05]  /*8710*/  BRA `(.L_x_45740) ;  /* 0x00000d1000007947 */ /* 0x000fea0003800000 */
.L_x_45743:
        /* <DEDUP_REMOVED lines=14> */
.L_x_45746:
        /* <DEDUP_REMOVED lines=9> */
.L_x_45745:
[----:B------:R0:W-:Y:S01]  /*8890*/  STG.E.64 [R16.64], R8 ;  /* 0x0000000810007986 */ /* 0x0001e2000c101b24 */
[----:B------:R-:W-:Y:S05]  /*88a0*/  BRA `(.L_x_45740) ;  /* 0x00000b8000007947 */ /* 0x000fea0003800000 */
.L_x_45735:
        /* <DEDUP_REMOVED lines=13> */
.L_x_45749:
[----:B---3--:R0:W-:Y:S01]  /*8980*/  STG.E.128 [R16.64], R8 ;  /* 0x0000000810007986 */ /* 0x0081e2000c101d24 */
[----:B------:R-:W-:Y:S05]  /*8990*/  BRA `(.L_x_45740) ;  /* 0x00000a9000007947 */ /* 0x000fea0003800000 */
.L_x_45748:
        /* <DEDUP_REMOVED lines=23> */
.L_x_45753:
[----:B------:R-:W-:Y:S05]  /*8b10*/  BSYNC B0 ;  /* 0x0000000000007941 */ /* 0x000fea0003800000 */
.L_x_45752:
[----:B------:R-:W-:-:S05]  /*8b20*/  LOP3.LUT R3, R0, R3, RZ, 0xfc, !PT ;  /* 0x0000000300037212 */ /* 0x000fca00078efcff */
[----:B------:R0:W-:Y:S01]  /*8b30*/  STG.E.U8 [R16.64], R3 ;  /* 0x0000000310007986 */ /* 0x0001e2000c101124 */
[----:B------:R-:W-:Y:S05]  /*8b40*/  BRA `(.L_x_45740) ;  /* 0x000008e000007947 */ /* 0x000fea0003800000 */
.L_x_45751:
        /* <DEDUP_REMOVED lines=15> */
.L_x_45755:
[----:B------:R-:W-:Y:S01]  /*8c40*/  IMAD.MOV.U32 R0, RZ, RZ, 0x7f ;  /* 0x0000007fff007424 */ /* 0x000fe200078e00ff */
[----:B------:R-:W-:-:S04]  /*8c50*/  ISETP.GT.U32.AND P0, PT, R2, 0x7f800000, PT ;  /* 0x7f8000000200780c */ /* 0x000fc80003f04070 */
[----:B------:R-:W-:-:S04]  /*8c60*/  SEL R0, R0, 0x7c, P0 ;  /* 0x0000007c00007807 */ /* 0x000fc80000000000 */
.L_x_45756:
[----:B------:R-:W-:Y:S05]  /*8c70*/  BSYNC B0 ;  /* 0x0000000000007941 */ /* 0x000fea0003800000 */
.L_x_45754:
[----:B------:R-:W-:-:S04]  /*8c80*/  LOP3.LUT R2, R3, 0x80000000, RZ, 0xc0, !PT ;  /* 0x8000000003027812 */ /* 0x000fc800078ec0ff */
[----:B------:R-:W-:-:S04]  /*8c90*/  SHF.R.U32.HI R3, RZ, 0x18, R2 ;  /* 0x00000018ff037819 */ /* 0x000fc80000011602 */
[----:B------:R-:W-:-:S05]  /*8ca0*/  LOP3.LUT R3, R0, R3, RZ, 0xfc, !PT ;  /* 0x0000000300037212 */ /* 0x000fca00078efcff */
[----:B------:R0:W-:Y:S01]  /*8cb0*/  STG.E.U8 [R16.64], R3 ;  /* 0x0000000310007986 */ /* 0x0001e2000c101124 */
[----:B------:R-:W-:Y:S05]  /*8cc0*/  BRA `(.L_x_45740) ;  /* 0x0000076000007947 */ /* 0x000fea0003800000 */
.L_x_45750:
[----:B------:R-:W0:Y:S01]  /*8cd0*/  F2F.F32.F64 R0, R8 ;  /* 0x0000000800007310 */ /* 0x000e220000301000 */
[----:B------:R-:W0:-:S14]  /*8ce0*/  DSETP.GEU.AND P0, PT, |R8|, c[0x2][0x80], PT ;  /* 0x008020000800762a */ /* 0x000e1c0003f0e200 */
[----:B0-----:R-:W-:-:S05]  /*8cf0*/  @!P0 FMUL R0, R0, 1.175494350822287508e-38 ;  /* 0x0080000000008820 */ /* 0x001fca0000400000 */
[----:B------:R-:W-:-:S05]  /*8d00*/  F2FP.BF16.PACK_AB R0, RZ, R0 ;  /* 0x00000000ff00723e */ /* 0x000fca00000010ff */
[----:B------:R0:W-:Y:S01]  /*8d10*/  STG.E.U16 [R16.64], R0 ;  /* 0x0000000010007986 */ /* 0x0001e2000c101524 */
[----:B------:R-:W-:Y:S05]  /*8d20*/  BRA `(.L_x_45740) ;  /* 0x0000070000007947 */ /* 0x000fea0003800000 */
.L_x_45747:
        /* <DEDUP_REMOVED lines=11> */
.L_x_45759:
        /* <DEDUP_REMOVED lines=19> */
.L_x_45762:
[----:B------:R-:W-:-:S04]  /*8f10*/  LOP3.LUT R0, R5, 0x80000000, RZ, 0xc0, !PT ;  /* 0x8000000005007812 */ /* 0x000fc800078ec0ff */
[----:B------:R-:W-:-:S04]  /*8f20*/  SHF.R.U32.HI R3, RZ, 0x18, R0 ;  /* 0x00000018ff037819 */ /* 0x000fc80000011600 */
[----:B------:R-:W-:-:S04]  /*8f30*/  LOP3.LUT R2, R2, R3, RZ, 0xfc, !PT ;  /* 0x0000000302027212 */ /* 0x000fc800078efcff */
[----:B------:R-:W-:Y:S02]  /*8f40*/  PRMT R0, R2, 0x7610, R0 ;  /* 0x0000761002007816 */ /* 0x000fe40000000000 */
.L_x_45761:
[----:B------:R-:W-:Y:S05]  /*8f50*/  BSYNC B0 ;  /* 0x0000000000007941 */ /* 0x000fea0003800000 */
.L_x_45760:
[----:B------:R0:W-:Y:S01]  /*8f60*/  STG.E.U8 [R16.64], R0 ;  /* 0x0000000010007986 */ /* 0x0001e2000c101124 */
[----:B------:R-:W-:Y:S05]  /*8f70*/  BRA `(.L_x_45740) ;  /* 0x000004b000007947 */ /* 0x000fea0003800000 */
.L_x_45758:
        /* <DEDUP_REMOVED lines=19> */
.L_x_45765:
[----:B------:R-:W-:-:S04]  /*90b0*/  LOP3.LUT R0, R5, 0x80000000, RZ, 0xc0, !PT ;  /* 0x8000000005007812 */ /* 0x000fc800078ec0ff */
[----:B------:R-:W-:-:S04]  /*90c0*/  SHF.R.U32.HI R3, RZ, 0x18, R0 ;  /* 0x00000018ff037819 */ /* 0x000fc80000011600 */
[----:B------:R-:W-:-:S04]  /*90d0*/  LOP3.LUT R2, R2, R3, RZ, 0xfc, !PT ;  /* 0x0000000302027212 */ /* 0x000fc800078efcff */
[----:B------:R-:W-:Y:S02]  /*90e0*/  PRMT R0, R2, 0x7610, R0 ;  /* 0x0000761002007816 */ /* 0x000fe40000000000 */
.L_x_45764:
[----:B------:R-:W-:Y:S05]  /*90f0*/  BSYNC B0 ;  /* 0x0000000000007941 */ /* 0x000fea0003800000 */
.L_x_45763:
[----:B------:R0:W-:Y:S01]  /*9100*/  STG.E.U8 [R16.64], R0 ;  /* 0x0000000010007986 */ /* 0x0001e2000c101124 */
[----:B------:R-:W-:Y:S05]  /*9110*/  BRA `(.L_x_45740) ;  /* 0x0000031000007947 */ /* 0x000fea0003800000 */
.L_x_45757:
        /* <DEDUP_REMOVED lines=24> */
.L_x_45739:
        /* <DEDUP_REMOVED lines=20> */
.L_x_45767:
[----:B------:R-:W0:Y:S02]  /*93e0*/  F2I.U64.F64.TRUNC R8, R8 ;  /* 0x0000000800087311 */ /* 0x000e24000030d800 */
[----:B0-----:R0:W-:Y:S01]  /*93f0*/  STG.E.64 [R16.64], R8 ;  /* 0x0000000810007986 */ /* 0x0011e2000c101b24 */
[----:B------:R-:W-:Y:S05]  /*9400*/  BRA `(.L_x_45740) ;  /* 0x0000002000007947 */ /* 0x000fea0003800000 */
.L_x_45766:
[----:B------:R-:W0:Y:S02]  /*9410*/  F2I.U32.F64.TRUNC R9, R8 ;  /* 0x0000000800097311 */ /* 0x000e24000030d000 */
[----:B0-----:R0:W-:Y:S02]  /*9420*/  STG.E [R16.64], R9 ;  /* 0x0000000910007986 */ /* 0x0011e4000c101924 */
.L_x_45740:
        /* <DEDUP_REMOVED lines=231> */
.L_x_45768:
        /* <DEDUP_REMOVED lines=20> */
.L_x_45772:
[----:B------:R-:W2:Y:S01]  /*a3e0*/  LDG.E.U8 R2, [R2.64] ;  /* 0x0000002402027981 */ /* 0x000ea2000c1e1100 */
[----:B------:R-:W-:Y:S01]  /*a3f0*/  CS2R R6, SRZ ;  /* 0x0000000000067805 */ /* 0x000fe2000001ff00 */
[----:B--2---:R0:W1:Y:S01]  /*a400*/  I2F.F64.U16 R4, R2 ;  /* 0x0000000200047312 */ /* 0x0040620000101800 */
[----:B------:R-:W-:Y:S05]  /*a410*/  BRA `(.L_x_45774) ;  /* 0x00000f5000007947 */ /* 0x000fea0003800000 */
.L_x_45771:
        /* <DEDUP_REMOVED lines=10> */
.L_x_45776:
[----:B------:R-:W2:Y:S01]  /*a4c0*/  LDG.E R2, [R2.64] ;  /* 0x0000002402027981 */ /* 0x000ea2000c1e1900 */
[----:B------:R-:W-:Y:S01]  /*a4d0*/  CS2R R6, SRZ ;  /* 0x0000000000067805 */ /* 0x000fe2000001ff00 */
[----:B--2---:R0:W1:Y:S01]  /*a4e0*/  I2F.F64 R4, R2 ;  /* 0x0000000200047312 */ /* 0x0040620000201c00 */
[----:B------:R-:W-:Y:S05]  /*a4f0*/  BRA `(.L_x_45774) ;  /* 0x00000e7000007947 */ /* 0x000fea0003800000 */
.L_x_45775:
[----:B------:R-:W2:Y:S01]  /*a500*/  LDG.E.U16 R2, [R2.64] ;  /* 0x0000002402027981 */ /* 0x000ea2000c1e1500 */
[----:B------:R-:W-:Y:S01]  /*a510*/  CS2R R6, SRZ ;  /* 0x0000000000067805 */ /* 0x000fe2000001ff00 */
[----:B--2---:R0:W1:Y:S01]  /*a520*/  I2F.F64.S16 R4, R2 ;  /* 0x0000000200047312 */ /* 0x0040620000101c00 */
[----:B------:R-:W-:Y:S05]  /*a530*/  BRA `(.L_x_45774) ;  /* 0x00000e3000007947 */ /* 0x000fea0003800000 */
.L_x_45770:
        /* <DEDUP_REMOVED lines=11> */
.L_x_45778:
[----:B------:R-:W2:Y:S01]  /*a5f0*/  LDG.E.U16 R0, [R2.64] ;  /* 0x0000002402007981 */ /* 0x000ea2000c1e1500 */
[----:B------:R-:W-:Y:S01]  /*a600*/  CS2R R6, SRZ ;  /* 0x0000000000067805 */ /* 0x000fe2000001ff00 */
[----:B--2---:R-:W-:-:S05]  /*a610*/  HADD2.F32 R0, -RZ, R0.H0_H0 ;  /* 0x20000000ff007230 */ /* 0x004fca0000004100 */
[----:B------:R-:W-:-:S04]  /*a620*/  FMUL.FTZ R0, R0, 1 ;  /* 0x3f80000000007820 */ /* 0x000fc80000410000 */
[----:B------:R0:W1:Y:S01]  /*a630*/  F2F.F64.F32 R4, R0 ;  /* 0x0000000000047310 */ /* 0x0000620000201800 */
[----:B------:R-:W-:Y:S05]  /*a640*/  BRA `(.L_x_45774) ;  /* 0x00000d2000007947 */ /* 0x000fea0003800000 */
.L_x_45777:
        /* <DEDUP_REMOVED lines=12> */
.L_x_45780:
        /* <DEDUP_REMOVED lines=8> */
.L_x_45779:
[----:B------:R0:W5:Y:S01]  /*a790*/  LDG.E.64 R4, [R2.64] ;  /* 0x0000002402047981 */ /* 0x000162000c1e1b00 */
[----:B------:R-:W-:Y:S01]  /*a7a0*/  CS2R R6, SRZ ;  /* 0x0000000000067805 */ /* 0x000fe2000001ff00 */
[----:B------:R-:W-:Y:S05]  /*a7b0*/  BRA `(.L_x_45774) ;  /* 0x00000bb000007947 */ /* 0x000fea0003800000 */
.L_x_45769:
        /* <DEDUP_REMOVED lines=14> */
.L_x_45783:
[----:B------:R0:W5:Y:S01]  /*a8a0*/  LDG.E.128 R4, [R2.64] ;  /* 0x0000002402047981 */ /* 0x000162000c1e1d00 */
[----:B------:R-:W-:Y:S05]  /*a8b0*/  BRA `(.L_x_45774) ;  /* 0x00000ab000007947 */ /* 0x000fea0003800000 */
.L_x_45782:
        /* <DEDUP_REMOVED lines=29> */
.L_x_45785:
        /* <DEDUP_REMOVED lines=16> */
.L_x_45784:
[----:B------:R-:W2:Y:S01]  /*ab90*/  LDG.E.U16 R0, [R2.64] ;  /* 0x0000002402007981 */ /* 0x000ea2000c1e1500 */
[----:B------:R-:W-:Y:S01]  /*aba0*/  CS2R R6, SRZ ;  /* 0x0000000000067805 */ /* 0x000fe2000001ff00 */
[----:B--2---:R-:W-:-:S05]  /*abb0*/  PRMT R0, RZ, 0x5410, R0 ;  /* 0x00005410ff007816 */ /* 0x004fca0000000000 */
[----:B------:R-:W-:-:S04]  /*abc0*/  FMUL.FTZ R0, R0, 1 ;  /* 0x3f80000000007820 */ /* 0x000fc80000410000 */
[----:B------:R0:W1:Y:S01]  /*abd0*/  F2F.F64.F32 R4, R0 ;  /* 0x0000000000047310 */ /* 0x0000620000201800 */
[----:B------:R-:W-:Y:S05]  /*abe0*/  BRA `(.L_x_45774) ;  /* 0x0000078000007947 */ /* 0x000fea0003800000 */
.L_x_45781:
        /* <DEDUP_REMOVED lines=12> */
.L_x_45788:
        /* <DEDUP_REMOVED lines=21> */
.L_x_45792:
[----:B------:R-:W-:Y:S05]  /*ae00*/  BSYNC B1 ;  /* 0x0000000000017941 */ /* 0x000fea0003800000 */
.L_x_45791:
[----:B------:R-:W-:Y:S01]  /*ae10*/  LEA R3, R0, 0x3b800000, 0x17 ;  /* 0x3b80000000037811 */ /* 0x000fe200078eb8ff */
[----:B------:R-:W-:-:S05]  /*ae20*/  IMAD.SHL.U32 R0, R2, 0x100000, RZ ;  /* 0x0010000002007824 */ /* 0x000fca00078e00ff */
[----:B------:R-:W-:Y:S02]  /*ae30*/  LOP3.LUT R0, R3, R0, R4, 0xfe, !PT ;  /* 0x0000000003007212 */ /* 0x000fe400078efe04 */
.L_x_45790:
[----:B------:R-:W-:Y:S05]  /*ae40*/  BSYNC B0 ;  /* 0x0000000000007941 */ /* 0x000fea0003800000 */
.L_x_45789:
[----:B------:R-:W-:Y:S01]  /*ae50*/  FMUL.FTZ R0, R0, 1 ;  /* 0x3f80000000007820 */ /* 0x000fe20000410000 */
[----:B------:R-:W-:-:S03]  /*ae60*/  CS2R R6, SRZ ;  /* 0x0000000000067805 */ /* 0x000fc6000001ff00 */
[----:B------:R0:W1:Y:S01]  /*ae70*/  F2F.F64.F32 R4, R0 ;  /* 0x0000000000047310 */ /* 0x0000620000201800 */
[----:B------:R-:W-:Y:S05]  /*ae80*/  BRA `(.L_x_45774) ;  /* 0x000004e000007947 */ /* 0x000fea0003800000 */
.L_x_45787:
        /* <DEDUP_REMOVED lines=21> */
.L_x_45796:
[----:B------:R-:W-:Y:S05]  /*afe0*/  BSYNC B1 ;  /* 0x0000000000017941 */ /* 0x000fea0003800000 */
.L_x_45795:
[----:B------:R-:W-:Y:S01]  /*aff0*/  LEA R3, R0, 0x37800000, 0x17 ;  /* 0x3780000000037811 */ /* 0x000fe200078eb8ff */
[----:B------:R-:W-:-:S05]  /*b000*/  IMAD.SHL.U32 R0, R2, 0x200000, RZ ;  /* 0x0020000002007824 */ /* 0x000fca00078e00ff */
[----:B------:R-:W-:Y:S02]  /*b010*/  LOP3.LUT R0, R3, R0, R4, 0xfe, !PT ;  /* 0x0000000003007212 */ /* 0x000fe400078efe04 */
.L_x_45794:
[----:B------:R-:W-:Y:S05]  /*b020*/  BSYNC B0 ;  /* 0x0000000000007941 */ /* 0x000fea0003800000 */
.L_x_45793:
[----:B------:R-:W-:Y:S01]  /*b030*/  FMUL.FTZ R0, R0, 1 ;  /* 0x3f80000000007820 */ /* 0x000fe20000410000 */
[----:B------:R-:W-:-:S03]  /*b040*/  CS2R R6, SRZ ;  /* 0x0000000000067805 */ /* 0x000fc6000001ff00 */
[----:B------:R0:W1:Y:S01]  /*b050*/  F2F.F64.F32 R4, R0 ;  /* 0x0000000000047310 */ /* 0x0000620000201800 */
[----:B------:R-:W-:Y:S05]  /*b060*/  BRA `(.L_x_45774) ;  /* 0x0000030000007947 */ /* 0x000fea0003800000 */
.L_x_45786:
        /* <DEDUP_REMOVED lines=14> */
.L_x_45800:
[----:B------:R-:W-:Y:S05]  /*b150*/  BSYNC B0 ;  /* 0x0000000000007941 */ /* 0x000fea0003800000 */
.L_x_45799:
[----:B------:R-:W-:Y:S01]  /*b160*/  FMUL.FTZ R0, R0, 1 ;  /* 0x3f80000000007820 */ /* 0x000fe20000410000 */
[----:B------:R-:W-:-:S03]  /*b170*/  CS2R R6, SRZ ;  /* 0x0000000000067805 */ /* 0x000fc6000001ff00 */
[----:B------:R0:W1:Y:S01]  /*b180*/  F2F.F64.F32 R4, R0 ;  /* 0x0000000000047310 */ /* 0x0000620000201800 */
[----:B------:R-:W-:Y:S05]  /*b190*/  BRA `(.L_x_45774) ;  /* 0x000001d000007947 */ /* 0x000fea0003800000 */
.L_x_45773:
        /* <DEDUP_REMOVED lines=22> */
.L_x_45798:
[----:B------:R-:W2:Y:S01]  /*b300*/  LDG.E.64 R4, [R2.64] ;  /* 0x0000002402047981 */ /* 0x000ea2000c1e1b00 */
[----:B------:R-:W-:Y:S01]  /*b310*/  CS2R R6, SRZ ;  /* 0x0000000000067805 */ /* 0x000fe2000001ff00 */
[----:B--2---:R-:W0:Y:S01]  /*b320*/  I2F.F64.U64 R4, R4 ;  /* 0x0000000400047312 */ /* 0x004e220000301800 */
[----:B------:R-:W-:Y:S05]  /*b330*/  BRA `(.L_x_45774) ;  /* 0x0000003000007947 */ /* 0x000fea0003800000 */
.L_x_45797:
[----:B------:R-:W2:Y:S01]  /*b340*/  LDG.E R2, [R2.64] ;  /* 0x0000002402027981 */ /* 0x000ea2000c1e1900 */
[----:B------:R-:W-:Y:S01]  /*b350*/  CS2R R6, SRZ ;  /* 0x0000000000067805 */ /* 0x000fe2000001ff00 */
[----:B--2---:R0:W1:Y:S06]  /*b360*/  I2F.F64.U32 R4, R2 ;  /* 0x0000000200047312 */ /* 0x00406c0000201800 */
.L_x_45774:
        /* <DEDUP_REMOVED lines=54> */
.L_x_45807:
[----:B------:R-:W-:Y:S05]  /*b6d0*/  BSYNC B0 ;  /* 0x0000000000007941 */ /* 0x000fea0003800000 */
.L_x_45806:
        /* <DEDUP_REMOVED lines=15> */
.L_x_45809:
[----:B0-----:R0:W2:Y:S01]  /*b7d0*/  DMUL R2, RZ, R12 ;  /* 0x0000000cff027228 */ /* 0x0010a20000000000 */
[----:B------:R-:W-:-:S05]  /*b7e0*/  IMAD.MOV.U32 R4, RZ, RZ, RZ ;  /* 0x000000ffff047224 */ /* 0x000fca00078e00ff */
.L_x_45810:
[----:B------:R-:W-:Y:S05]  /*b7f0*/  BSYNC B2 ;  /* 0x0000000000027941 */ /* 0x000fea0003800000 */
.L_x_45808:
        /* <DEDUP_REMOVED lines=39> */
.L_x_45812:
[----:B------:R2:W3:Y:S01]  /*ba70*/  DMUL R2, RZ, R12 ;  /* 0x0000000cff027228 */ /* 0x0004e20000000000 */
[----:B------:R-:W-:-:S05]  /*ba80*/  IMAD.MOV.U32 R0, RZ, RZ, RZ ;  /* 0x000000ffff007224 */ /* 0x000fca00078e00ff */
.L_x_45813:
[----:B------:R-:W-:Y:S05]  /*ba90*/  BSYNC B2 ;  /* 0x0000000000027941 */ /* 0x000fea0003800000 */
.L_x_45811:
        /* <DEDUP_REMOVED lines=25> */
.L_x_45805:
        /* <DEDUP_REMOVED lines=38> */
.L_x_45816:
[----:B------:R-:W-:Y:S05]  /*be90*/  BSYNC B0 ;  /* 0x0000000000007941 */ /* 0x000fea0003800000 */
.L_x_45815:
        /* <DEDUP_REMOVED lines=15> */
.L_x_45818:
[----:B0-----:R0:W2:Y:S01]  /*bf90*/  DMUL R2, RZ, R12 ;  /* 0x0000000cff027228 */ /* 0x0010a20000000000 */
[----:B------:R-:W-:-:S05]  /*bfa0*/  IMAD.MOV.U32 R4, RZ, RZ, RZ ;  /* 0x000000ffff047224 */ /* 0x000fca00078e00ff */
.L_x_45819:
[----:B------:R-:W-:Y:S05]  /*bfb0*/  BSYNC B2 ;  /* 0x0000000000027941 */ /* 0x000fea0003800000 */
.L_x_45817:
        /* <DEDUP_REMOVED lines=39> */
.L_x_45821:
[----:B------:R2:W3:Y:S01]  /*c230*/  DMUL R2, RZ, R12 ;  /* 0x0000000cff027228 */ /* 0x0004e20000000000 */
[----:B------:R-:W-:-:S05]  /*c240*/  IMAD.MOV.U32 R0, RZ, RZ, RZ ;  /* 0x000000ffff007224 */ /* 0x000fca00078e00ff */
.L_x_45822:
[----:B------:R-:W-:Y:S05]  /*c250*/  BSYNC B2 ;  /* 0x0000000000027941 */ /* 0x000fea0003800000 */
.L_x_45820:
        /* <DEDUP_REMOVED lines=39> */
.L_x_45804:
        /* <DEDUP_REMOVED lines=11> */
.L_x_45823:
[----:B------:R-:W0:-:S10]  /*c580*/  DADD R8, R12, -R12 ;  /* 0x000000000c087229 */ /* 0x000e14000000080c */
[----:B0--3--:R-:W-:Y:S02]  /*c590*/  IMAD.MOV.U32 R10, RZ, RZ, R8 ;  /* 0x000000ffff0a7224 */ /* 0x009fe400078e0008 */
[----:B------:R-:W-:Y:S01]  /*c5a0*/  IMAD.MOV.U32 R11, RZ, RZ, R9 ;  /* 0x000000ffff0b7224 */ /* 0x000fe200078e0009 */
[----:B------:R-:W-:Y:S05]  /*c5b0*/  BRA `(.L_x_45814) ;  /* 0x000007d000007947 */ /* 0x000fea0003800000 */
.L_x_45803:
        /* <DEDUP_REMOVED lines=16> */
.L_x_45825:
[----:B------:R0:W1:Y:S01]  /*c6c0*/  DMUL R2, RZ, R12 ;  /* 0x0000000cff027228 */ /* 0x0000620000000000 */
[----:B------:R-:W-:-:S05]  /*c6d0*/  IMAD.MOV.U32 R4, RZ, RZ, RZ ;  /* 0x000000ffff047224 */ /* 0x000fca00078e00ff */
.L_x_45826:
[----:B------:R-:W-:Y:S05]  /*c6e0*/  BSYNC B2 ;  /* 0x0000000000027941 */ /* 0x000fea0003800000 */
.L_x_45824:
        /* <DEDUP_REMOVED lines=39> */
.L_x_45828:
[----:B------:R1:W2:Y:S01]  /*c960*/  DMUL R2, RZ, R12 ;  /* 0x0000000cff027228 */ /* 0x0002a20000000000 */
[----:B------:R-:W-:-:S05]  /*c970*/  IMAD.MOV.U32 R0, RZ, RZ, RZ ;  /* 0x000000ffff007224 */ /* 0x000fca00078e00ff */
.L_x_45829:
[----:B------:R-:W-:Y:S05]  /*c980*/  BSYNC B2 ;  /* 0x0000000000027941 */ /* 0x000fea0003800000 */
.L_x_45827:
        /* <DEDUP_REMOVED lines=24> */
.L_x_45802:
        /* <DEDUP_REMOVED lines=37> */
.L_x_45831:
[----:B------:R-:W-:Y:S05]  /*cd60*/  BSYNC B0 ;  /* 0x0000000000007941 */ /* 0x000fea0003800000 */
.L_x_45830:
[----:B------:R-:W-:Y:S02]  /*cd70*/  IMAD.MOV.U32 R10, RZ, RZ, R12 ;  /* 0x000000ffff0a7224 */ /* 0x000fe400078e000c */
[----:B------:R-:W-:Y:S02]  /*cd80*/  IMAD.MOV.U32 R11, RZ, RZ, R13 ;  /* 0x000000ffff0b7224 */ /* 0x000fe400078e000d */
.L_x_45814:
[----:B012---:R-:W-:Y:S05]  /*cd90*/  BSYNC B1 ;  /* 0x0000000000017941 */ /* 0x007fea0003800000 */
.L_x_45801:
        /* <DEDUP_REMOVED lines=15> */
.L_x_45835:
[----:B------:R-:W0:Y:S02]  /*ce90*/  F2I.S64.F64.TRUNC R8, R8 ;  /* 0x0000000800087311 */ /* 0x000e24000030d900 */
[----:B0-----:R-:W-:-:S05]  /*cea0*/  IMAD.MOV.U32 R3, RZ, RZ, R8 ;  /* 0x000000ffff037224 */ /* 0x001fca00078e0008 */
[----:B------:R0:W-:Y:S01]  /*ceb0*/  STG.E.U8 [R16.64], R3 ;  /* 0x0000000310007986 */ /* 0x0001e2000c101124 */
[----:B------:R-:W-:Y:S05]  /*cec0*/  BRA `(.L_x_45837) ;  /* 0x00000f1000007947 */ /* 0x000fea0003800000 */
.L_x_45834:
        /* <DEDUP_REMOVED lines=9> */
.L_x_45839:
[----:B------:R-:W0:Y:S02]  /*cf60*/  F2I.F64.TRUNC R9, R8 ;  /* 0x0000000800097311 */ /* 0x000e24000030d100 */
[----:B0-----:R0:W-:Y:S01]  /*cf70*/  STG.E [R16.64], R9 ;  /* 0x0000000910007986 */ /* 0x0011e2000c101924 */
[----:B------:R-:W-:Y:S05]  /*cf80*/  BRA `(.L_x_45837) ;  /* 0x00000e5000007947 */ /* 0x000fea0003800000 */
.L_x_45838:
[----:B------:R-:W0:Y:S02]  /*cf90*/  F2I.F64.TRUNC R9, R8 ;  /* 0x0000000800097311 */ /* 0x000e24000030d100 */
[----:B0-----:R0:W-:Y:S01]  /*cfa0*/  STG.E.U16 [R16.64], R9 ;  /* 0x0000000910007986 */ /* 0x0011e2000c101524 */
[----:B------:R-:W-:Y:S05]  /*cfb0*/  BRA `(.L_x_45837) ;  /* 0x00000e2000007947 */ /* 0x000fea0003800000 */
.L_x_45833:
        /* <DEDUP_REMOVED lines=11> */
.L_x_45841:
[----:B------:R-:W0:Y:S01]  /*d070*/  F2F.F32.F64 R0, R8 ;  /* 0x0000000800007310 */ /* 0x000e220000301000 */
[----:B------:R-:W0:-:S14]  /*d080*/  DSETP.GEU.AND P0, PT, |R8|, c[0x2][0x80], PT ;  /* 0x008020000800762a */ /* 0x000e1c0003f0e200 */
[----:B0-----:R-:W-:-:S05]  /*d090*/  @!P0 FMUL R0, R0, 1.175494350822287508e-38 ;  /* 0x0080000000008820 */ /* 0x001fca0000400000 */
[----:B------:R-:W-:-:S05]  /*d0a0*/  F2FP.PACK_AB R0, RZ, R0 ;  /* 0x00000000ff00723e */ /* 0x000fca00000000ff */
[----:B------:R0:W-:Y:S01]  /*d0b0*/  STG.E.U16 [R16.64], R0 ;  /* 0x0000000010007986 */ /* 0x0001e2000c101524 */
[----:B------:R-:W-:Y:S05]  /*d0c0*/  BRA `(.L_x_45837) ;  /* 0x00000d1000007947 */ /* 0x000fea0003800000 */
.L_x_45840:
        /* <DEDUP_REMOVED lines=14> */
.L_x_45843:
        /* <DEDUP_REMOVED lines=9> */
.L_x_45842:
[----:B------:R0:W-:Y:S01]  /*d240*/  STG.E.64 [R16.64], R8 ;  /* 0x0000000810007986 */ /* 0x0001e2000c101b24 */
[----:B------:R-:W-:Y:S05]  /*d250*/  BRA `(.L_x_45837) ;  /* 0x00000b8000007947 */ /* 0x000fea0003800000 */
.L_x_45832:
        /* <DEDUP_REMOVED lines=13> */
.L_x_45846:
[----:B---3--:R0:W-:Y:S01]  /*d330*/  STG.E.128 [R16.64], R8 ;  /* 0x0000000810007986 */ /* 0x0081e2000c101d24 */
[----:B------:R-:W-:Y:S05]  /*d340*/  BRA `(.L_x_45837) ;  /* 0x00000a9000007947 */ /* 0x000fea0003800000 */
.L_x_45845:
        /* <DEDUP_REMOVED lines=23> */
.L_x_45850:
[----:B------:R-:W-:Y:S05]  /*d4c0*/  BSYNC B0 ;  /* 0x0000000000007941 */ /* 0x000fea0003800000 */
.L_x_45849:
[----:B------:R-:W-:-:S05]  /*d4d0*/  LOP3.LUT R3, R0, R3, RZ, 0xfc, !PT ;  /* 0x0000000300037212 */ /* 0x000fca00078efcff */
[----:B------:R0:W-:Y:S01]  /*d4e0*/  STG.E.U8 [R16.64], R3 ;  /* 0x0000000310007986 */ /* 0x0001e2000c101124 */
[----:B------:R-:W-:Y:S05]  /*d4f0*/  BRA `(.L_x_45837) ;  /* 0x000008e000007947 */ /* 0x000fea0003800000 */
.L_x_45848:
        /* <DEDUP_REMOVED lines=15> */
.L_x_45852:
[----:B------:R-:W-:Y:S01]  /*d5f0*/  IMAD.MOV.U32 R0, RZ, RZ, 0x7f ;  /* 0x0000007fff007424 */ /* 0x000fe200078e00ff */
[----:B------:R-:W-:-:S04]  /*d600*/  ISETP.GT.U32.AND P0, PT, R2, 0x7f800000, PT ;  /* 0x7f8000000200780c */ /* 0x000fc80003f04070 */
[----:B------:R-:W-:-:S04]  /*d610*/  SEL R0, R0, 0x7c, P0 ;  /* 0x0000007c00007807 */ /* 0x000fc80000000000 */
.L_x_45853:
[----:B------:R-:W-:Y:S05]  /*d620*/  BSYNC B0 ;  /* 0x0000000000007941 */ /* 0x000fea0003800000 */
.L_x_45851:
[----:B------:R-:W-:-:S04]  /*d630*/  LOP3.LUT R2, R3, 0x80000000, RZ, 0xc0, !PT ;  /* 0x8000000003027812 */ /* 0x000fc800078ec0ff */
[----:B------:R-:W-:-:S04]  /*d640*/  SHF.R.U32.HI R3, RZ, 0x18, R2 ;  /* 0x00000018ff037819 */ /* 0x000fc80000011602 */
[----:B------:R-:W-:-:S05]  /*d650*/  LOP3.LUT R3, R0, R3, RZ, 0xfc, !PT ;  /* 0x0000000300037212 */ /* 0x000fca00078efcff */
[----:B------:R0:W-:Y:S01]  /*d660*/  STG.E.U8 [R16.64], R3 ;  /* 0x0000000310007986 */ /* 0x0001e2000c101124 */
[----:B------:R-:W-:Y:S05]  /*d670*/  BRA `(.L_x_45837) ;  /* 0x0000076000007947 */ /* 0x000fea0003800000 */
.L_x_45847:
[----:B------:R-:W0:Y:S01]  /*d680*/  F2F.F32.F64 R0, R8 ;  /* 0x0000000800007310 */ /* 0x000e220000301000 */
[----:B------:R-:W0:-:S14]  /*d690*/  DSETP.GEU.AND P0, PT, |R8|, c[0x2][0x80], PT ;  /* 0x008020000800762a */ /* 0x000e1c0003f0e200 */
[----:B0-----:R-:W-:-:S05]  /*d6a0*/  @!P0 FMUL R0, R0, 1.175494350822287508e-38 ;  /* 0x0080000000008820 */ /* 0x001fca0000400000 */
[----:B------:R-:W-:-:S05]  /*d6b0*/  F2FP.BF16.PACK_AB R0, RZ, R0 ;  /* 0x00000000ff00723e */ /* 0x000fca00000010ff */
[----:B------:R0:W-:Y:S01]  /*d6c0*/  STG.E.U16 [R16.64], R0 ;  /* 0x0000000010007986 */ /* 0x0001e2000c101524 */
[----:B------:R-:W-:Y:S05]  /*d6d0*/  BRA `(.L_x_45837) ;  /* 0x0000070000007947 */ /* 0x000fea0003800000 */
.L_x_45844:
        /* <DEDUP_REMOVED lines=11> */
.L_x_45856:
        /* <DEDUP_REMOVED lines=19> */
.L_x_45859:
[----:B------:R-:W-:-:S04]  /*d8c0*/  LOP3.LUT R0, R5, 0x80000000, RZ, 0xc0, !PT ;  /* 0x8000000005007812 */ /* 0x000fc800078ec0ff */
[----:B------:R-:W-:-:S04]  /*d8d0*/  SHF.R.U32.HI R3, RZ, 0x18, R0 ;  /* 0x00000018ff037819 */ /* 0x000fc80000011600 */
[----:B------:R-:W-:-:S04]  /*d8e0*/  LOP3.LUT R2, R2, R3, RZ, 0xfc, !PT ;  /* 0x0000000302027212 */ /* 0x000fc800078efcff */
[----:B------:R-:W-:Y:S02]  /*d8f0*/  PRMT R0, R2, 0x7610, R0 ;  /* 0x0000761002007816 */ /* 0x000fe40000000000 */
.L_x_45858:
[----:B------:R-:W-:Y:S05]  /*d900*/  BSYNC B0 ;  /* 0x0000000000007941 */ /* 0x000fea0003800000 */
.L_x_45857:
[----:B------:R0:W-:Y:S01]  /*d910*/  STG.E.U8 [R16.64], R0 ;  /* 0x0000000010007986 */ /* 0x0001e2000c101124 */
[----:B------:R-:W-:Y:S05]  /*d920*/  BRA `(.L_x_45837) ;  /* 0x000004b000007947 */ /* 0x000fea0003800000 */
.L_x_45855:
        /* <DEDUP_REMOVED lines=19> */
.L_x_45862:
[----:B------:R-:W-:-:S04]  /*da60*/  LOP3.LUT R0, R5, 0x80000000, RZ, 0xc0, !PT ;  /* 0x8000000005007812 */ /* 0x000fc800078ec0ff */
[----:B------:R-:W-:-:S04]  /*da70*/  SHF.R.U32.HI R3, RZ, 0x18, R0 ;  /* 0x00000018ff037819 */ /* 0x000fc80000011600 */
[----:B------:R-:W-:-:S04]  /*da80*/  LOP3.LUT R2, R2, R3, RZ, 0xfc, !PT ;  /* 0x0000000302027212 */ /* 0x000fc800078efcff */
[----:B------:R-:W-:Y:S02]  /*da90*/  PRMT R0, R2, 0x7610, R0 ;  /* 0x0000761002007816 */ /* 0x000fe40000000000 */
.L_x_45861:
[----:B------:R-:W-:Y:S05]  /*daa0*/  BSYNC B0 ;  /* 0x0000000000007941 */ /* 0x000fea0003800000 */
.L_x_45860:
[----:B------:R0:W-:Y:S01]  /*dab0*/  STG.E.U8 [R16.64], R0 ;  /* 0x0000000010007986 */ /* 0x0001e2000c101124 */
[----:B------:R-:W-:Y:S05]  /*dac0*/  BRA `(.L_x_45837) ;  /* 0x0000031000007947 */ /* 0x000fea0003800000 */
.L_x_45854:
        /* <DEDUP_REMOVED lines=24> */
.L_x_45836:
        /* <DEDUP_REMOVED lines=20> */
.L_x_45864:
[----:B------:R-:W0:Y:S02]  /*dd90*/  F2I.U64.F64.TRUNC R8, R8 ;  /* 0x0000000800087311 */ /* 0x000e24000030d800 */
[----:B0-----:R0:W-:Y:S01]  /*dda0*/  STG.E.64 [R16.64], R8 ;  /* 0x0000000810007986 */ /* 0x0011e2000c101b24 */
[----:B------:R-:W-:Y:S05]  /*ddb0*/  BRA `(.L_x_45837) ;  /* 0x0000002000007947 */ /* 0x000fea0003800000 */
.L_x_45863:
[----:B------:R-:W0:Y:S02]  /*ddc0*/  F2I.U32.F64.TRUNC R9, R8 ;  /* 0x0000000800097311 */ /* 0x000e24000030d000 */
[----:B0-----:R0:W-:Y:S02]  /*ddd0*/  STG.E [R16.64], R9 ;  /* 0x0000000910007986 */ /* 0x0011e4000c101924 */
.L_x_45837:
[----:B------:R-:W-:Y:S02]  /*dde0*/  IADD3 R19, R19, 0x80, RZ ;  /* 0x0000008013137810 */ /* 0x000fe40007ffe0ff */
.L_x_45670:
[----:B------:R-:W-:Y:S05]  /*ddf0*/  BSYNC B6 ;  /* 0x0000000000067941 */ /* 0x000fea0003800000 */
.L_x_45669:
        /* <DEDUP_REMOVED lines=230> */
.L_x_45865:
        /* <DEDUP_REMOVED lines=20> */
.L_x_45869:
[----:B------:R-:W2:Y:S01]  /*eda0*/  LDG.E.U8 R2, [R2.64] ;  /* 0x0000002402027981 */ /* 0x000ea2000c1e1100 */
[----:B------:R-:W-:Y:S01]  /*edb0*/  CS2R R6, SRZ ;  /* 0x0000000000067805 */ /* 0x000fe2000001ff00 */
[----:B--2---:R0:W1:Y:S01]  /*edc0*/  I2F.F64.U16 R4, R2 ;  /* 0x0000000200047312 */ /* 0x0040620000101800 */
[----:B------:R-:W-:Y:S05]  /*edd0*/  BRA `(.L_x_45871) ;  /* 0x00000f5000007947 */ /* 0x000fea0003800000 */
.L_x_45868:
        /* <DEDUP_REMOVED lines=10> */
.L_x_45873:
[----:B------:R-:W2:Y:S01]  /*ee80*/  LDG.E R2, [R2.64] ;  /* 0x0000002402027981 */ /* 0x000ea2000c1e1900 */
[----:B------:R-:W-:Y:S01]  /*ee90*/  CS2R R6, SRZ ;  /* 0x0000000000067805 */ /* 0x000fe2000001ff00 */
[----:B--2---:R0:W1:Y:S01]  /*eea0*/  I2F.F64 R4, R2 ;  /* 0x0000000200047312 */ /* 0x0040620000201c00 */
[----:B------:R-:W-:Y:S05]  /*eeb0*/  BRA `(.L_x_45871) ;  /* 0x00000e7000007947 */ /* 0x000fea0003800000 */
.L_x_45872:
[----:B------:R-:W2:Y:S01]  /*eec0*/  LDG.E.U16 R2, [R2.64] ;  /* 0x0000002402027981 */ /* 0x000ea2000c1e1500 */
[----:B------:R-:W-:Y:S01]  /*eed0*/  CS2R R6, SRZ ;  /* 0x0000000000067805 */ /* 0x000fe2000001ff00 */
[----:B--2---:R0:W1:Y:S01]  /*eee0*/  I2F.F64.S16 R4, R2 ;  /* 0x0000000200047312 */ /* 0x0040620000101c00 */
[----:B------:R-:W-:Y:S05]  /*eef0*/  BRA `(.L_x_45871) ;  /* 0x00000e3000007947 */ /* 0x000fea0003800000 */
.L_x_45867:
        /* <DEDUP_REMOVED lines=11> */
.L_x_45875:
[----:B------:R-:W2:Y:S01]  /*efb0*/  LDG.E.U16 R0, [R2.64] ;  /* 0x0000002402007981 */ /* 0x000ea2000c1e1500 */
[----:B------:R-:W-:Y:S01]  /*efc0*/  CS2R R6, SRZ ;  /* 0x0000000000067805 */ /* 0x000fe2000001ff00 */
[----:B--2---:R-:W-:-:S05]  /*efd0*/  HADD2.F32 R0, -RZ, R0.H0_H0 ;  /* 0x20000000ff007230 */ /* 0x004fca0000004100 */
[----:B------:R-:W-:-:S04]  /*efe0*/  FMUL.FTZ R0, R0, 1 ;  /* 0x3f80000000007820 */ /* 0x000fc80000410000 */
[----:B------:R0:W1:Y:S01]  /*eff0*/  F2F.F64.F32 R4, R0 ;  /* 0x0000000000047310 */ /* 0x0000620000201800 */
[----:B------:R-:W-:Y:S05]  /*f000*/  BRA `(.L_x_45871) ;  /* 0x00000d2000007947 */ /* 0x000fea0003800000 */
.L_x_45874:
        /* <DEDUP_REMOVED lines=12> */
.L_x_45877:
        /* <DEDUP_REMOVED lines=8> */
.L_x_45876:
[----:B------:R0:W5:Y:S01]  /*f150*/  LDG.E.64 R4, [R2.64] ;  /* 0x0000002402047981 */ /* 0x000162000c1e1b00 */
[----:B------:R-:W-:Y:S01]  /*f160*/  CS2R R6, SRZ ;  /* 0x0000000000067805 */ /* 0x000fe2000001ff00 */
[----:B------:R-:W-:Y:S05]  /*f170*/  BRA `(.L_x_45871) ;  /* 0x00000bb000007947 */ /* 0x000fea0003800000 */
.L_x_45866:
        /* <DEDUP_REMOVED lines=14> */
.L_x_45880:
[----:B------:R0:W5:Y:S01]  /*f260*/  LDG.E.128 R4, [R2.64] ;  /* 0x0000002402047981 */ /* 0x000162000c1e1d00 */
[----:B------:R-:W-:Y:S05]  /*f270*/  BRA `(.L_x_45871) ;  /* 0x00000ab000007947 */ /* 0x000fea0003800000 */
.L_x_45879:
        /* <DEDUP_REMOVED lines=29> */
.L_x_45882:
        /* <DEDUP_REMOVED lines=16> */
.L_x_45881:
[----:B------:R-:W2:Y:S01]  /*f550*/  LDG.E.U16 R0, [R2.64] ;  /* 0x0000002402007981 */ /* 0x000ea2000c1e1500 */
[----:B------:R-:W-:Y:S01]  /*f560*/  CS2R R6, SRZ ;  /* 0x0000000000067805 */ /* 0x000fe2000001ff00 */
[----:B--2---:R-:W-:-:S05]  /*f570*/  PRMT R0, RZ, 0x5410, R0 ;  /* 0x00005410ff007816 */ /* 0x004fca0000000000 */
[----:B------:R-:W-:-:S04]  /*f580*/  FMUL.FTZ R0, R0, 1 ;  /* 0x3f80000000007820 */ /* 0x000fc80000410000 */
[----:B------:R0:W1:Y:S01]  /*f590*/  F2F.F64.F32 R4, R0 ;  /* 0x0000000000047310 */ /* 0x0000620000201800 */
[----:B------:R-:W-:Y:S05]  /*f5a0*/  BRA `(.L_x_45871) ;  /* 0x0000078000007947 */ /* 0x000fea0003800000 */
.L_x_45878:
        /* <DEDUP_REMOVED lines=12> */
.L_x_45885:
        /* <DEDUP_REMOVED lines=21> */
.L_x_45889:
[----:B------:R-:W-:Y:S05]  /*f7c0*/  BSYNC B1 ;  /* 0x0000000000017941 */ /* 0x000fea0003800000 */
.L_x_45888:
[----:B------:R-:W-:Y:S01]  /*f7d0*/  LEA R3, R0, 0x3b800000, 0x17 ;  /* 0x3b80000000037811 */ /* 0x000fe200078eb8ff */
[----:B------:R-:W-:-:S05]  /*f7e0*/  IMAD.SHL.U32 R0, R2, 0x100000, RZ ;  /* 0x0010000002007824 */ /* 0x000fca00078e00ff */
[----:B------:R-:W-:Y:S02]  /*f7f0*/  LOP3.LUT R0, R3, R0, R4, 0xfe, !PT ;  /* 0x0000000003007212 */ /* 0x000fe400078efe04 */
.L_x_45887:
[----:B------:R-:W-:Y:S05]  /*f800*/  BSYNC B0 ;  /* 0x0000000000007941 */ /* 0x000fea0003800000 */
.L_x_45886:
[----:B------:R-:W-:Y:S01]  /*f810*/  FMUL.FTZ R0, R0, 1 ;  /* 0x3f80000000007820 */ /* 0x000fe20000410000 */
[----:B------:R-:W-:-:S03]  /*f820*/  CS2R R6, SRZ ;  /* 0x0000000000067805 */ /* 0x000fc6000001ff00 */
[----:B------:R0:W1:Y:S01]  /*f830*/  F2F.F64.F32 R4, R0 ;  /* 0x0000000000047310 */ /* 0x0000620000201800 */
[----:B------:R-:W-:Y:S05]  /*f840*/  BRA `(.L_x_45871) ;  /* 0x000004e000007947 */ /* 0x000fea0003800000 */
.L_x_45884:
        /* <DEDUP_REMOVED lines=21> */
.L_x_45893:
[----:B------:R-:W-:Y:S05]  /*f9a0*/  BSYNC B1 ;  /* 0x0000000000017941 */ /* 0x000fea0003800000 */
.L_x_45892:
[----:B------:R-:W-:Y:S01]  /*f9b0*/  LEA R3, R0, 0x37800000, 0x17 ;  /* 0x3780000000037811 */ /* 0x000fe200078eb8ff */
[----:B------:R-:W-:-:S05]  /*f9c0*/  IMAD.SHL.U32 R0, R2, 0x200000, RZ ;  /* 0x0020000002007824 */ /* 0x000fca00078e00ff */
[----:B------:R-:W-:Y:S02]  /*f9d0*/  LOP3.LUT R0, R3, R0, R4, 0xfe, !PT ;  /* 0x0000000003007212 */ /* 0x000fe400078efe04 */
.L_x_45891:
[----:B------:R-:W-:Y:S05]  /*f9e0*/  BSYNC B0 ;  /* 0x0000000000007941 */ /* 0x000fea0003800000 */
.L_x_45890:
[----:B------:R-:W-:Y:S01]  /*f9f0*/  FMUL.FTZ R0, R0, 1 ;  /* 0x3f80000000007820 */ /* 0x000fe20000410000 */
[----:B------:R-:W-:-:S03]  /*fa00*/  CS2R R6, SRZ ;  /* 0x0000000000067805 */ /* 0x000fc6000001ff00 */
[----:B------:R0:W1:Y:S01]  /*fa10*/  F2F.F64.F32 R4, R0 ;  /* 0x0000000000047310 */ /* 0x0000620000201800 */
[----:B------:R-:W-:Y:S05]  /*fa20*/  BRA `(.L_x_45871) ;  /* 0x0000030000007947 */ /* 0x000fea0003800000 */
.L_x_45883:
        /* <DEDUP_REMOVED lines=14> */
.L_x_45897:
[----:B------:R-:W-:Y:S05]  /*fb10*/  BSYNC B0 ;  /* 0x0000000000007941 */ /* 0x000fea0003800000 */
.L_x_45896:
[----:B------:R-:W-:Y:S01]  /*fb20*/  FMUL.FTZ R0, R0, 1 ;  /* 0x3f80000000007820 */ /* 0x000fe20000410000 */
[----:B------:R-:W-:-:S03]  /*fb30*/  CS2R R6, SRZ ;  /* 0x0000000000067805 */ /* 0x000fc6000001ff00 */
[----:B------:R0:W1:Y:S01]  /*fb40*/  F2F.F64.F32 R4, R0 ;  /* 0x0000000000047310 */ /* 0x0000620000201800 */
[----:B------:R-:W-:Y:S05]  /*fb50*/  BRA `(.L_x_45871) ;  /* 0x000001d000007947 */ /* 0x000fea0003800000 */
.L_x_45870:
        /* <DEDUP_REMOVED lines=22> */
.L_x_45895:
[----:B------:R-:W2:Y:S01]  /*fcc0*/  LDG.E.64 R4, [R2.64] ;  /* 0x0000002402047981 */ /* 0x000ea2000c1e1b00 */
[----:B------:R-:W-:Y:S01]  /*fcd0*/  CS2R R6, SRZ ;  /* 0x0000000000067805 */ /* 0x000fe2000001ff00 */
[----:B--2---:R-:W0:Y:S01]  /*fce0*/  I2F.F64.U64 R4, R4 ;  /* 0x0000000400047312 */ /* 0x004e220000301800 */
[----:B------:R-:W-:Y:S05]  /*fcf0*/  BRA `(.L_x_45871) ;  /* 0x0000003000007947 */ /* 0x000fea0003800000 */
.L_x_45894:
[----:B------:R-:W2:Y:S01]  /*fd00*/  LDG.E R2, [R2.64] ;  /* 0x0000002402027981 */ /* 0x000ea2000c1e1900 */
[----:B------:R-:W-:Y:S01]  /*fd10*/  CS2R R6, SRZ ;  /* 0x0000000000067805 */ /* 0x000fe2000001ff00 */
[----:B--2---:R0:W1:Y:S06]  /*fd20*/  I2F.F64.U32 R4, R2 ;  /* 0x0000000200047312 */ /* 0x00406c0000201800 */
.L_x_45871:
        /* <DEDUP_REMOVED lines=54> */
.L_x_45904:
[----:B------:R-:W-:Y:S05]  /*10090*/  BSYNC B0 ;  /* 0x0000000000007941 */ /* 0x000fea0003800000 */
.L_x_45903:
        /* <DEDUP_REMOVED lines=15> */
.L_x_45906:
[----:B0-----:R0:W2:Y:S01]  /*10190*/  DMUL R2, RZ, R12 ;  /* 0x0000000cff027228 */ /* 0x0010a20000000000 */
[----:B------:R-:W-:-:S05]  /*101a0*/  IMAD.MOV.U32 R4, RZ, RZ, RZ ;  /* 0x000000ffff047224 */ /* 0x000fca00078e00ff */
.L_x_45907:
[----:B------:R-:W-:Y:S05]  /*101b0*/  BSYNC B2 ;  /* 0x0000000000027941 */ /* 0x000fea0003800000 */
.L_x_45905:
        /* <DEDUP_REMOVED lines=39> */
.L_x_45909:
[----:B------:R2:W3:Y:S01]  /*10430*/  DMUL R2, RZ, R12 ;  /* 0x0000000cff027228 */ /* 0x0004e20000000000 */
[----:B------:R-:W-:-:S05]  /*10440*/  IMAD.MOV.U32 R0, RZ, RZ, RZ ;  /* 0x000000ffff007224 */ /* 0x000fca00078e00ff */
.L_x_45910:
[----:B------:R-:W-:Y:S05]  /*10450*/  BSYNC B2 ;  /* 0x0000000000027941 */ /* 0x000fea0003800000 */
.L_x_45908:
        /* <DEDUP_REMOVED lines=25> */
.L_x_45902:
        /* <DEDUP_REMOVED lines=38> */
.L_x_45913:
[----:B------:R-:W-:Y:S05]  /*10850*/  BSYNC B0 ;  /* 0x0000000000007941 */ /* 0x000fea0003800000 */
.L_x_45912:
        /* <DEDUP_REMOVED lines=15> */
.L_x_45915:
[----:B0-----:R0:W2:Y:S01]  /*10950*/  DMUL R2, RZ, R12 ;  /* 0x0000000cff027228 */ /* 0x0010a20000000000 */
[----:B------:R-:W-:-:S05]  /*10960*/  IMAD.MOV.U32 R4, RZ, RZ, RZ ;  /* 0x000000ffff047224 */ /* 0x000fca00078e00ff */
.L_x_45916:
[----:B------:R-:W-:Y:S05]  /*10970*/  BSYNC B2 ;  /* 0x0000000000027941 */ /* 0x000fea0003800000 */
.L_x_45914:
        /* <DEDUP_REMOVED lines=39> */
.L_x_45918:
[----:B------:R2:W3:Y:S01]  /*10bf0*/  DMUL R2, RZ, R12 ;  /* 0x0000000cff027228 */ /* 0x0004e20000000000 */
[----:B------:R-:W-:-:S05]  /*10c00*/  IMAD.MOV.U32 R0, RZ, RZ, RZ ;  /* 0x000000ffff007224 */ /* 0x000fca00078e00ff */
.L_x_45919:
[----:B------:R-:W-:Y:S05]  /*10c10*/  BSYNC B2 ;  /* 0x0000000000027941 */ /* 0x000fea0003800000 */
.L_x_45917:
        /* <DEDUP_REMOVED lines=39> */
.L_x_45901:
        /* <DEDUP_REMOVED lines=11> */
.L_x_45920:
[----:B------:R-:W0:-:S10]  /*10f40*/  DADD R8, R12, -R12 ;  /* 0x000000000c087229 */ /* 0x000e14000000080c */
[----:B0--3--:R-:W-:Y:S02]  /*10f50*/  IMAD.MOV.U32 R10, RZ, RZ, R8 ;  /* 0x000000ffff0a7224 */ /* 0x009fe400078e0008 */
[----:B------:R-:W-:Y:S01]  /*10f60*/  IMAD.MOV.U32 R11, RZ, RZ, R9 ;  /* 0x000000ffff0b7224 */ /* 0x000fe200078e0009 */
[----:B------:R-:W-:Y:S05]  /*10f70*/  BRA `(.L_x_45911) ;  /* 0x000007d000007947 */ /* 0x000fea0003800000 */
.L_x_45900:
        /* <DEDUP_REMOVED lines=16> */
.L_x_45922:
[----:B------:R0:W1:Y:S01]  /*11080*/  DMUL R2, RZ, R12 ;  /* 0x0000000cff027228 */ /* 0x0000620000000000 */
[----:B------:R-:W-:-:S05]  /*11090*/  IMAD.MOV.U32 R4, RZ, RZ, RZ ;  /* 0x000000ffff047224 */ /* 0x000fca00078e00ff */
.L_x_45923:
[----:B------:R-:W-:Y:S05]  /*110a0*/  BSYNC B2 ;  /* 0x0000000000027941 */ /* 0x000fea0003800000 */
.L_x_45921:
[----:B0-----:R-:W-:Y:S01]  /*110b0*/  IADD3 R6, R4, 0x1, RZ ;  /* 0x0000000104067810 */ /* 0x001fe20007ffe0ff */
[----:B------:R-:W-:-:S04]  /*110c0*/  IMAD.MOV.U32 R5, RZ, RZ, 0x8 ;  /* 0x00000008ff057424 */ /* 0x000fc800078e00ff */
[----:B------:R-:W-:-:S05]  /*110d0*/  IMAD.SHL.U32 R0, R6, 0x8, RZ ;  /* 0x0000000806007824 */ /* 0x000fca00078e00ff */
[----:B------:R-:W-:-:S05]  /*110e0*/  LOP3.LUT R0, R0, 0x8, RZ, 0xc0, !PT ;  /* 0x0000000800007812 */ /* 0x000fca00078ec0ff */
[----:B------:R-:W-:-:S05]  /*110f0*/  IMAD.WIDE.U32 R4, R0, R5, c[0x4][0x1a8] ;  /* 0x01006a0000047625 */ /* 0x000fca00078e0005 */
[----:B---3--:R-:W2:Y:S04]  /*11100*/  LDG.E.128.CONSTANT R8, [R4.64] ;  /* 0x0000002404087981 */ /* 0x008ea8000c1e9d00 */
        /* <DEDUP_REMOVED lines=33> */
.L_x_45925:
[----:B------:R1:W2:Y:S01]  /*11320*/  DMUL R2, RZ, R12 ;  /* 0x0000000cff027228 */ /* 0x0002a20000000000 */
[----:B------:R-:W-:-:S05]  /*11330*/  IMAD.MOV.U32 R0, RZ, RZ, RZ ;  /* 0x000000ffff007224 */ /* 0x000fca00078e00ff */
.L_x_45926:
[----:B------:R-:W-:Y:S05]  /*11340*/  BSYNC B2 ;  /* 0x0000000000027941 */ /* 0x000fea0003800000 */
.L_x_45924:
        /* <DEDUP_REMOVED lines=24> */
.L_x_45899:
        /* <DEDUP_REMOVED lines=37> */
.L_x_45928:
[----:B------:R-:W-:Y:S05]  /*11720*/  BSYNC B0 ;  /* 0x0000000000007941 */ /* 0x000fea0003800000 */
.L_x_45927:
[----:B------:R-:W-:Y:S02]  /*11730*/  IMAD.MOV.U32 R10, RZ, RZ, R12 ;  /* 0x000000ffff0a7224 */ /* 0x000fe400078e000c */
[----:B------:R-:W-:Y:S02]  /*11740*/  IMAD.MOV.U32 R11, RZ, RZ, R13 ;  /* 0x000000ffff0b7224 */ /* 0x000fe400078e000d */
.L_x_45911:
[----:B012---:R-:W-:Y:S05]  /*11750*/  BSYNC B1 ;  /* 0x0000000000017941 */ /* 0x007fea0003800000 */
.L_x_45898:
        /* <DEDUP_REMOVED lines=15> */
.L_x_45932:
[----:B------:R-:W0:Y:S02]  /*11850*/  F2I.S64.F64.TRUNC R8, R8 ;  /* 0x0000000800087311 */ /* 0x000e24000030d900 */
[----:B0-----:R-:W-:-:S05]  /*11860*/  IMAD.MOV.U32 R3, RZ, RZ, R8 ;  /* 0x000000ffff037224 */ /* 0x001fca00078e0008 */
[----:B------:R-:W-:Y:S01]  /*11870*/  STG.E.U8 [R16.64], R3 ;  /* 0x0000000310007986 */ /* 0x000fe2000c101124 */
[----:B------:R-:W-:Y:S05]  /*11880*/  EXIT ;  /* 0x000000000000794d */ /* 0x000fea0003800000 */
.L_x_45931:
        /* <DEDUP_REMOVED lines=9> */
.L_x_45935:
[----:B------:R-:W0:Y:S02]  /*11920*/  F2I.F64.TRUNC R9, R8 ;  /* 0x0000000800097311 */ /* 0x000e24000030d100 */
[----:B0-----:R-:W-:Y:S01]  /*11930*/  STG.E [R16.64], R9 ;  /* 0x0000000910007986 */ /* 0x001fe2000c101924 */
[----:B------:R-:W-:Y:S05]  /*11940*/  EXIT ;  /* 0x000000000000794d */ /* 0x000fea0003800000 */
.L_x_45934:
[----:B------:R-:W0:Y:S02]  /*11950*/  F2I.F64.TRUNC R9, R8 ;  /* 0x0000000800097311 */ /* 0x000e24000030d100 */
[----:B0-----:R-:W-:Y:S01]  /*11960*/  STG.E.U16 [R16.64], R9 ;  /* 0x0000000910007986 */ /* 0x001fe2000c101524 */
[----:B------:R-:W-:Y:S05]  /*11970*/  EXIT ;  /* 0x000000000000794d */ /* 0x000fea0003800000 */
.L_x_45930:
        /* <DEDUP_REMOVED lines=11> */
.L_x_45937:
[----:B------:R-:W0:Y:S01]  /*11a30*/  F2F.F32.F64 R0, R8 ;  /* 0x0000000800007310 */ /* 0x000e220000301000 */
[----:B------:R-:W0:-:S14]  /*11a40*/  DSETP.GEU.AND P0, PT, |R8|, c[0x2][0x80], PT ;  /* 0x008020000800762a */ /* 0x000e1c0003f0e200 */
[----:B0-----:R-:W-:-:S05]  /*11a50*/  @!P0 FMUL R0, R0, 1.175494350822287508e-38 ;  /* 0x0080000000008820 */ /* 0x001fca0000400000 */
[----:B------:R-:W-:-:S05]  /*11a60*/  F2FP.PACK_AB R0, RZ, R0 ;  /* 0x00000000ff00723e */ /* 0x000fca00000000ff */
[----:B------:R-:W-:Y:S01]  /*11a70*/  STG.E.U16 [R16.64], R0 ;  /* 0x0000000010007986 */ /* 0x000fe2000c101524 */
[----:B------:R-:W-:Y:S05]  /*11a80*/  EXIT ;  /* 0x000000000000794d */ /* 0x000fea0003800000 */
.L_x_45936:
        /* <DEDUP_REMOVED lines=14> */
.L_x_45939:
        /* <DEDUP_REMOVED lines=9> */
.L_x_45938:
[----:B------:R-:W-:Y:S01]  /*11c00*/  STG.E.64 [R16.64], R8 ;  /* 0x0000000810007986 */ /* 0x000fe2000c101b24 */
[----:B------:R-:W-:Y:S05]  /*11c10*/  EXIT ;  /* 0x000000000000794d */ /* 0x000fea0003800000 */
.L_x_45929:
        /* <DEDUP_REMOVED lines=13> */
.L_x_45942:
[----:B---3--:R-:W-:Y:S01]  /*11cf0*/  STG.E.128 [R16.64], R8 ;  /* 0x0000000810007986 */ /* 0x008fe2000c101d24 */
[----:B------:R-:W-:Y:S05]  /*11d00*/  EXIT ;  /* 0x000000000000794d */ /* 0x000fea0003800000 */
.L_x_45941:
        /* <DEDUP_REMOVED lines=23> */
.L_x_45946:
[----:B------:R-:W-:Y:S05]  /*11e80*/  BSYNC B0 ;  /* 0x0000000000007941 */ /* 0x000fea0003800000 */
.L_x_45945:
[----:B------:R-:W-:-:S05]  /*11e90*/  LOP3.LUT R3, R0, R3, RZ, 0xfc, !PT ;  /* 0x0000000300037212 */ /* 0x000fca00078efcff */
[----:B------:R-:W-:Y:S01]  /*11ea0*/  STG.E.U8 [R16.64], R3 ;  /* 0x0000000310007986 */ /* 0x000fe2000c101124 */
[----:B------:R-:W-:Y:S05]  /*11eb0*/  EXIT ;  /* 0x000000000000794d */ /* 0x000fea0003800000 */
.L_x_45944:
        /* <DEDUP_REMOVED lines=15> */
.L_x_45948:
[----:B------:R-:W-:Y:S01]  /*11fb0*/  IMAD.MOV.U32 R0, RZ, RZ, 0x7f ;  /* 0x0000007fff007424 */ /* 0x000fe200078e00ff */
[----:B------:R-:W-:-:S04]  /*11fc0*/  ISETP.GT.U32.AND P0, PT, R2, 0x7f800000, PT ;  /* 0x7f8000000200780c */ /* 0x000fc80003f04070 */
[----:B------:R-:W-:-:S04]  /*11fd0*/  SEL R0, R0, 0x7c, P0 ;  /* 0x0000007c00007807 */ /* 0x000fc80000000000 */
.L_x_45949:
[----:B------:R-:W-:Y:S05]  /*11fe0*/  BSYNC B0 ;  /* 0x0000000000007941 */ /* 0x000fea0003800000 */
.L_x_45947:
[----:B------:R-:W-:-:S04]  /*11ff0*/  LOP3.LUT R2, R3, 0x80000000, RZ, 0xc0, !PT ;  /* 0x8000000003027812 */ /* 0x000fc800078ec0ff */
[----:B------:R-:W-:-:S04]  /*12000*/  SHF.R.U32.HI R3, RZ, 0x18, R2 ;  /* 0x00000018ff037819 */ /* 0x000fc80000011602 */
[----:B------:R-:W-:-:S05]  /*12010*/  LOP3.LUT R3, R0, R3, RZ, 0xfc, !PT ;  /* 0x0000000300037212 */ /* 0x000fca00078efcff */
[----:B------:R-:W-:Y:S01]  /*12020*/  STG.E.U8 [R16.64], R3 ;  /* 0x0000000310007986 */ /* 0x000fe2000c101124 */
[----:B------:R-:W-:Y:S05]  /*12030*/  EXIT ;  /* 0x000000000000794d */ /* 0x000fea0003800000 */
.L_x_45943:
[----:B------:R-:W0:Y:S01]  /*12040*/  F2F.F32.F64 R0, R8 ;  /* 0x0000000800007310 */ /* 0x000e220000301000 */
[----:B------:R-:W0:-:S14]  /*12050*/  DSETP.GEU.AND P0, PT, |R8|, c[0x2][0x80], PT ;  /* 0x008020000800762a */ /* 0x000e1c0003f0e200 */
[----:B0-----:R-:W-:-:S05]  /*12060*/  @!P0 FMUL R0, R0, 1.175494350822287508e-38 ;  /* 0x0080000000008820 */ /* 0x001fca0000400000 */
[----:B------:R-:W-:-:S05]  /*12070*/  F2FP.BF16.PACK_AB R0, RZ, R0 ;  /* 0x00000000ff00723e */ /* 0x000fca00000010ff */
[----:B------:R-:W-:Y:S01]  /*12080*/  STG.E.U16 [R16.64], R0 ;  /* 0x0000000010007986 */ /* 0x000fe2000c101524 */
[----:B------:R-:W-:Y:S05]  /*12090*/  EXIT ;  /* 0x000000000000794d */ /* 0x000fea0003800000 */
.L_x_45940:
        /* <DEDUP_REMOVED lines=11> */
.L_x_45952:
        /* <DEDUP_REMOVED lines=19> */
.L_x_45955:
[----:B------:R-:W-:-:S04]  /*12280*/  LOP3.LUT R0, R5, 0x80000000, RZ, 0xc0, !PT ;  /* 0x8000000005007812 */ /* 0x000fc800078ec0ff */
[----:B------:R-:W-:-:S04]  /*12290*/  SHF.R.U32.HI R3, RZ, 0x18, R0 ;  /* 0x00000018ff037819 */ /* 0x000fc80000011600 */
[----:B------:R-:W-:-:S04]  /*122a0*/  LOP3.LUT R2, R2, R3, RZ, 0xfc, !PT ;  /* 0x0000000302027212 */ /* 0x000fc800078efcff */
[----:B------:R-:W-:Y:S02]  /*122b0*/  PRMT R0, R2, 0x7610, R0 ;  /* 0x0000761002007816 */ /* 0x000fe40000000000 */
.L_x_45954:
[----:B------:R-:W-:Y:S05]  /*122c0*/  BSYNC B0 ;  /* 0x0000000000007941 */ /* 0x000fea0003800000 */
.L_x_45953:
[----:B------:R-:W-:Y:S01]  /*122d0*/  STG.E.U8 [R16.64], R0 ;  /* 0x0000000010007986 */ /* 0x000fe2000c101124 */
[----:B------:R-:W-:Y:S05]  /*122e0*/  EXIT ;  /* 0x000000000000794d */ /* 0x000fea0003800000 */
.L_x_45951:
        /* <DEDUP_REMOVED lines=19> */
.L_x_45958:
[----:B------:R-:W-:-:S04]  /*12420*/  LOP3.LUT R0, R5, 0x80000000, RZ, 0xc0, !PT ;  /* 0x8000000005007812 */ /* 0x000fc800078ec0ff */
[----:B------:R-:W-:-:S04]  /*12430*/  SHF.R.U32.HI R3, RZ, 0x18, R0 ;  /* 0x00000018ff037819 */ /* 0x000fc80000011600 */
[----:B------:R-:W-:-:S04]  /*12440*/  LOP3.LUT R2, R2, R3, RZ, 0xfc, !PT ;  /* 0x0000000302027212 */ /* 0x000fc800078efcff */
[----:B------:R-:W-:Y:S02]  /*12450*/  PRMT R0, R2, 0x7610, R0 ;  /* 0x0000761002007816 */ /* 0x000fe40000000000 */
.L_x_45957:
[----:B------:R-:W-:Y:S05]  /*12460*/  BSYNC B0 ;  /* 0x0000000000007941 */ /* 0x000fea0003800000 */
.L_x_45956:
[----:B------:R-:W-:Y:S01]  /*12470*/  STG.E.U8 [R16.64], R0 ;  /* 0x0000000010007986 */ /* 0x000fe2000c101124 */
[----:B------:R-:W-:Y:S05]  /*12480*/  EXIT ;  /* 0x000000000000794d */ /* 0x000fea0003800000 */
.L_x_45950:
        /* <DEDUP_REMOVED lines=24> */
.L_x_45933:
        /* <DEDUP_REMOVED lines=20> */
.L_x_45960:
[----:B------:R-:W0:Y:S02]  /*12750*/  F2I.U64.F64.TRUNC R8, R8 ;  /* 0x0000000800087311 */ /* 0x000e24000030d800 */
[----:B0-----:R-:W-:Y:S01]  /*12760*/  STG.E.64 [R16.64], R8 ;  /* 0x0000000810007986 */ /* 0x001fe2000c101b24 */
[----:B------:R-:W-:Y:S05]  /*12770*/  EXIT ;  /* 0x000000000000794d */ /* 0x000fea0003800000 */
.L_x_45959:
[----:B------:R-:W0:Y:S02]  /*12780*/  F2I.U32.F64.TRUNC R9, R8 ;  /* 0x0000000800097311 */ /* 0x000e24000030d000 */
[----:B0-----:R-:W-:Y:S01]  /*12790*/  STG.E [R16.64], R9 ;  /* 0x0000000910007986 */ /* 0x001fe2000c101924 */
[----:B------:R-:W-:Y:S05]  /*127a0*/  EXIT ;  /* 0x000000000000794d */ /* 0x000fea0003800000 */
        .type           $_ZN2at6native18elementwise_kernelILi128ELi4EZNS0_15gpu_kernel_implIZNS0_50_GLOBAL__N__2680c7bb_12_PowKernel_cu_b2145a98_318422pow_scalar_tensor_implIdEEvRNS_18TensorIteratorBaseEN3c107complexIT_EEEUlNS8_IdEEE_EEvS6_RKS9_EUliE_EEviT1_$__internal_trig_reduction_slowpathd,@function
        .size           $_ZN2at6native18elementwise_kernelILi128ELi4EZNS0_15gpu_kernel_implIZNS0_50_GLOBAL__N__2680c7bb_12_PowKernel_cu_b2145a98_318422pow_scalar_tensor_implIdEEvRNS_18TensorIteratorBaseEN3c107complexIT_EEEUlNS8_IdEEE_EEvS6_RKS9_EUliE_EEviT1_$__internal_trig_reduction_slowpathd,(.L_x_61579 - $_ZN2at6native18elementwise_kernelILi128ELi4EZNS0_15gpu_kernel_implIZNS0_50_GLOBAL__N__2680c7bb_12_PowKernel_cu_b2145a98_318422pow_scalar_tensor_implIdEEvRNS_18TensorIteratorBaseEN3c107complexIT_EEEUlNS8_IdEEE_EEvS6_RKS9_EUliE_EEviT1_$__internal_trig_reduction_slowpathd)
$_ZN2at6native18elementwise_kernelILi128ELi4EZNS0_15gpu_kernel_implIZNS0_50_GLOBAL__N__2680c7bb_12_PowKernel_cu_b2145a98_318422pow_scalar_tensor_implIdEEvRNS_18TensorIteratorBaseEN3c107complexIT_EEEUlNS8_IdEEE_EEvS6_RKS9_EUliE_EEviT1_$__internal_trig_reduction_slowpathd:
        /* <DEDUP_REMOVED lines=28> */
.L_x_45964:
[----:B------:R-:W-:Y:S01]  /*12970*/  IMAD.MOV.U32 R24, RZ, RZ, R20 ;  /* 0x000000ffff187224 */ /* 0x000fe200078e0014 */
[----:B------:R-:W-:-:S04]  /*12980*/  ULDC.64 UR4, c[0x0][0x118] ;  /* 0x0000460000047ab9 */ /* 0x000fc80000000a00 */
[----:B------:R-:W2:Y:S01]  /*12990*/  LDG.E.64.CONSTANT R2, [R24.64] ;  /* 0x0000000418027981 */ /* 0x000ea2000c1e9b00 */
[----:B------:R-:W-:Y:S01]  /*129a0*/  IMAD.MOV.U32 R4, RZ, RZ, R22 ;  /* 0x000000ffff047224 */ /* 0x000fe200078e0016 */
[----:B------:R-:W-:Y:S01]  /*129b0*/  IADD3 R18, R18, 0x1, RZ ;  /* 0x0000000112127810 */ /* 0x000fe20007ffe0ff */
[----:B------:R-:W-:-:S04]  /*129c0*/  IMAD.MOV.U32 R5, RZ, RZ, R23 ;  /* 0x000000ffff057224 */ /* 0x000fc800078e0017 */
[----:B--2---:R-:W-:-:S04]  /*129d0*/  IMAD.WIDE.U32 R4, P1, R2, R27, R4 ;  /* 0x0000001b02047225 */ /* 0x004fc80007820004 */
[C---:B------:R-:W-:Y:S02]  /*129e0*/  IMAD R23, R2.reuse, R29, RZ ;  /* 0x0000001d02177224 */ /* 0x040fe400078e02ff */
[----:B------:R-:W-:Y:S02]  /*129f0*/  IMAD R22, R3, R27, RZ ;  /* 0x0000001b03167224 */ /* 0x000fe400078e02ff */
[----:B------:R-:W-:Y:S01]  /*12a00*/  IMAD.HI.U32 R2, R2, R29, RZ ;  /* 0x0000001d02027227 */ /* 0x000fe200078e00ff */
[----:B------:R-:W-:-:S03]  /*12a10*/  IADD3 R5, P3, R23, R5, RZ ;  /* 0x0000000517057210 */ /* 0x000fc60007f7e0ff */
[----:B------:R-:W-:Y:S01]  /*12a20*/  IMAD.X R23, RZ, RZ, R2, P1 ;  /* 0x000000ffff177224 */ /* 0x000fe200008e0602 */
[----:B------:R-:W-:Y:S01]  /*12a30*/  IADD3 R5, P4, R22, R5, RZ ;  /* 0x0000000516057210 */ /* 0x000fe20007f9e0ff */
[----:B------:R-:W-:-:S04]  /*12a40*/  IMAD.HI.U32 R22, R3, R27, RZ ;  /* 0x0000001b03167227 */ /* 0x000fc800078e00ff */
[C---:B------:R-:W-:Y:S01]  /*12a50*/  IMAD.HI.U32 R2, R3.reuse, R29, RZ ;  /* 0x0000001d03027227 */ /* 0x040fe200078e00ff */
[----:B------:R-:W-:Y:S01]  /*12a60*/  IADD3.X R22, P1, R22, R23, RZ, P3, !PT ;  /* 0x0000001716167210 */ /* 0x000fe20001f3e4ff */
[----:B------:R0:W-:Y:S01]  /*12a70*/  STL.64 [R0], R4 ;  /* 0x0000000400007387 */ /* 0x0001e20000100a00 */
[----:B------:R-:W-:Y:S01]  /*12a80*/  ISETP.GE.AND P3, PT, R18, R6, PT ;  /* 0x000000061200720c */ /* 0x000fe20003f66270 */
[----:B------:R-:W-:Y:S02]  /*12a90*/  IMAD R3, R3, R29, RZ ;  /* 0x0000001d03037224 */ /* 0x000fe400078e02ff */
[----:B------:R-:W-:Y:S01]  /*12aa0*/  IMAD.X R2, RZ, RZ, R2, P1 ;  /* 0x000000ffff027224 */ /* 0x000fe200008e0602 */
[----:B------:R-:W-:Y:S02]  /*12ab0*/  IADD3 R20, P1, R20, 0x8, RZ ;  /* 0x0000000814147810 */ /* 0x000fe40007f3e0ff */
[----:B------:R-:W-:-:S03]  /*12ac0*/  IADD3.X R22, P4, R3, R22, RZ, P4, !PT ;  /* 0x0000001603167210 */ /* 0x000fc6000279e4ff */
[----:B------:R-:W-:Y:S02]  /*12ad0*/  IMAD.X R25, RZ, RZ, R25, P1 ;  /* 0x000000ffff197224 */ /* 0x000fe400008e0619 */
[----:B------:R-:W-:Y:S01]  /*12ae0*/  IMAD.X R23, RZ, RZ, R2, P4 ;  /* 0x000000ffff177224 */ /* 0x000fe200020e0602 */
[----:B0-----:R-:W-:Y:S01]  /*12af0*/  IADD3 R0, R0, 0x8, RZ ;  /* 0x0000000800007810 */ /* 0x001fe20007ffe0ff */
[----:B------:R-:W-:Y:S05]  /*12b00*/  @!P3 BRA `(.L_x_45964) ;  /* 0xfffffe600000b947 */ /* 0x000fea000383ffff */
.L_x_45963:
[----:B------:R-:W-:Y:S05]  /*12b10*/  BSYNC B0 ;  /* 0x0000000000007941 */ /* 0x000fea0003800000 */
.L_x_45962:
        /* <DEDUP_REMOVED lines=22> */
[----:B0-----:R-:W-:Y:S01]  /*12c80*/  IMAD.SHL.U32 R23, R4, 0x4, RZ ;  /* 0x0000000404177824 */ /* 0x001fe200078e00ff */
        /* <DEDUP_REMOVED lines=16> */
[----:B------:R-:W-:-:S02]  /*12d90*/  LEA.HI R5, R5, R4, RZ, 0x2 ;  /* 0x0000000405057211 */ /* 0x000fc400078f10ff */
        /* <DEDUP_REMOVED lines=13> */
[----:B------:R-:W-:-:S05]  /*12e70*/  SHF.R.U32.HI R7, RZ, R18, R7 ;  /* 0x00000012ff077219 */ /* 0x000fca0000011607 */
[----:B------:R-:W-:Y:S02]  /*12e80*/  @P1 LOP3.LUT R23, R2, R3, RZ, 0xfc, !PT ;  /* 0x0000000302171212 */ /* 0x000fe400078efcff */
[----:B------:R-:W-:Y:S01]  /*12e90*/  @P1 LOP3.LUT R0, R7, R6, RZ, 0xfc, !PT ;  /* 0x0000000607001212 */ /* 0x000fe200078efcff */
[----:B------:R-:W-:Y:S02]  /*12ea0*/  IMAD.MOV.U32 R7, RZ, RZ, RZ ;  /* 0x000000ffff077224 */ /* 0x000fe400078e00ff */
        /* <DEDUP_REMOVED lines=33> */
.L_x_45961:
[----:B------:R-:W-:Y:S02]  /*130c0*/  IMAD.MOV.U32 R3, RZ, RZ, R15 ;  /* 0x000000ffff037224 */ /* 0x000fe400078e000f */
[----:B------:R-:W-:Y:S02]  /*130d0*/  IMAD.MOV.U32 R15, RZ, RZ, 0x0 ;  /* 0x00000000ff0f7424 */ /* 0x000fe400078e00ff */
[----:B------:R-:W-:Y:S02]  /*130e0*/  IMAD.MOV.U32 R4, RZ, RZ, R5 ;  /* 0x000000ffff047224 */ /* 0x000fe400078e0005 */
[----:B------:R-:W-:Y:S01]  /*130f0*/  IMAD.MOV.U32 R2, RZ, RZ, R0 ;  /* 0x000000ffff027224 */ /* 0x000fe200078e0000 */
[----:B------:R-:W-:Y:S06]  /*13100*/  RET.REL.NODEC R14 `(_ZN2at6native18elementwise_kernelILi128ELi4EZNS0_15gpu_kernel_implIZNS0_50_GLOBAL__N__2680c7bb_12_PowKernel_cu_b2145a98_318422pow_scalar_tensor_implIdEEvRNS_18TensorIteratorBaseEN3c107complexIT_EEEUlNS8_IdEEE_EEvS6_RKS9_EUliE_EEviT1_) ;  /* 0xfffecef00e007950 */ /* 0x000fec0003c3ffff */
.L_x_45965:
        /* <DEDUP_REMOVED lines=15> */
.L_x_61579:


//--------------------- .text._ZN2at6native27unrolled_elementwise_kernelIZNS0_50_GLOBAL__N__2680c7bb_12_PowKernel_cu_b2145a98_318422pow_scalar_tensor_implIdEEvRNS_18TensorIteratorBaseEN3c107complexIT_EEEUlNS7_IdEEE_St5arrayIPcLm2EELi4E23TrivialOffsetCalculatorILi1EjESG_NS0_6memory12LoadWithCastILi1EEENSH_13StoreWithCastILi1EEEEEviS8_T0_T2_T3_T4_T5_ --------------------------
	.section	.text._ZN2at6native27unrolled_elementwise_kernelIZNS0_50_GLOBAL__N__2680c7bb_12_PowKernel_cu_b2145a98_318422pow_scalar_tensor_implIdEEvRNS_18TensorIteratorBaseEN3c107complexIT_EEEUlNS7_IdEEE_St5arrayIPcLm2EELi4E23TrivialOffsetCalculatorILi1EjESG_NS0_6memory12LoadWithCastILi1EEENSH_13StoreWithCastILi1EEEEEviS8_T0_T2_T3_T4_T5_,"ax",@progbits
	.sectioninfo	@"SHI_REGISTERS=48"
	.align	128
        .global         _ZN2at6native27unrolled_elementwise_kernelIZNS0_50_GLOBAL__N__2680c7bb_12_PowKernel_cu_b2145a98_318422pow_scalar_tensor_implIdEEvRNS_18TensorIteratorBaseEN3c107complexIT_EEEUlNS7_IdEEE_St5arrayIPcLm2EELi4E23TrivialOffsetCalculatorILi1EjESG_NS0_6memory12LoadWithCastILi1EEENSH_13StoreWithCastILi1EEEEEviS8_T0_T2_T3_T4_T5_
        .type           _ZN2at6native27unrolled_elementwise_kernelIZNS0_50_GLOBAL__N__2680c7bb_12_PowKernel_cu_b2145a98_318422pow_scalar_tensor_implIdEEvRNS_18TensorIteratorBaseEN3c107complexIT_EEEUlNS7_IdEEE_St5arrayIPcLm2EELi4E23TrivialOffsetCalculatorILi1EjESG_NS0_6memory12LoadWithCastILi1EEENSH_13StoreWithCastILi1EEEEEviS8_T0_T2_T3_T4_T5_,@function
        .size           _ZN2at6native27unrolled_elementwise_kernelIZNS0_50_GLOBAL__N__2680c7bb_12_PowKernel_cu_b2145a98_318422pow_scalar_tensor_implIdEEvRNS_18TensorIteratorBaseEN3c107complexIT_EEEUlNS7_IdEEE_St5arrayIPcLm2EELi4E23TrivialOffsetCalculatorILi1EjESG_NS0_6memory12LoadWithCastILi1EEENSH_13StoreWithCastILi1EEEEEviS8_T0_T2_T3_T4_T5_,(.L_x_61580 - _ZN2at6native27unrolled_elementwise_kernelIZNS0_50_GLOBAL__N__2680c7bb_12_PowKernel_cu_b2145a98_318422pow_scalar_tensor_implIdEEvRNS_18TensorIteratorBaseEN3c107complexIT_EEEUlNS7_IdEEE_St5arrayIPcLm2EELi4E23TrivialOffsetCalculatorILi1EjESG_NS0_6memory12LoadWithCastILi1EEENSH_13StoreWithCastILi1EEEEEviS8_T0_T2_T3_T4_T5_)
        .other          _ZN2at6native27unrolled_elementwise_kernelIZNS0_50_GLOBAL__N__2680c7bb_12_PowKernel_cu_b2145a98_318422pow_scalar_tensor_implIdEEvRNS_18TensorIteratorBaseEN3c107complexIT_EEEUlNS7_IdEEE_St5arrayIPcLm2EELi4E23TrivialOffsetCalculatorILi1EjESG_NS0_6memory12LoadWithCastILi1EEENSH_13StoreWithCastILi1EEEEEviS8_T0_T2_T3_T4_T5_,@"STO_CUDA_ENTRY STV_DEFAULT"
_ZN2at6native27unrolled_elementwise_kernelIZNS0_50_GLOBAL__N__2680c7bb_12_PowKernel_cu_b2145a98_318422pow_scalar_tensor_implIdEEvRNS_18TensorIteratorBaseEN3c107complexIT_EEEUlNS7_IdEEE_St5arrayIPcLm2EELi4E23TrivialOffsetCalculatorILi1EjESG_NS0_6memory12LoadWithCastILi1EEENSH_13StoreWithCastILi1EEEEEviS8_T0_T2_T3_T4_T5_:
.text._ZN2at6native27unrolled_elementwise_kernelIZNS0_50_GLOBAL__N__2680c7bb_12_PowKernel_cu_b2145a98_318422pow_scalar_tensor_implIdEEvRNS_18TensorIteratorBaseEN3c107complexIT_EEEUlNS7_IdEEE_St5arrayIPcLm2EELi4E23TrivialOffsetCalculatorILi1EjESG_NS0_6memory12LoadWithCastILi1EEENSH_13StoreWithCastILi1EEEEEviS8_T0_T2_T3_T4_T5_:
        /* <DEDUP_REMOVED lines=10> */
[----:B0-----:R-:W-:-:S05]  /*00a0*/  IMAD R44, R0, R3, c[0x0][0x160] ;  /* 0x00005800002c7624 */ /* 0x001fca00078e0203 */
[----:B--2---:R-:W-:-:S13]  /*00b0*/  ISETP.GE.AND P0, PT, R23, R44, PT ;  /* 0x0000002c1700720c */ /* 0x004fda0003f06270 */
[----:B------:R-:W-:Y:S05]  /*00c0*/  @P0 BRA `(.L_x_45967) ;  /* 0x000010e000000947 */ /* 0x000fea0003800000 */
        /* <DEDUP_REMOVED lines=19> */
.L_x_45971:
[----:B------:R-:W2:Y:S01]  /*0200*/  LDG.E.U8 R2, [R2.64] ;  /* 0x0000002402027981 */ /* 0x000ea2000c1e1100 */
[----:B------:R-:W-:Y:S01]  /*0210*/  CS2R R18, SRZ ;  /* 0x0000000000127805 */ /* 0x000fe2000001ff00 */
[----:B--2---:R0:W1:Y:S01]  /*0220*/  I2F.F64.U16 R16, R2 ;  /* 0x0000000200107312 */ /* 0x0040620000101800 */
[----:B------:R-:W-:Y:S05]  /*0230*/  BRA `(.L_x_45973) ;  /* 0x00000f5000007947 */ /* 0x000fea0003800000 */
.L_x_45970:
        /* <DEDUP_REMOVED lines=10> */
.L_x_45975:
[----:B------:R-:W2:Y:S01]  /*02e0*/  LDG.E R2, [R2.64] ;  /* 0x0000002402027981 */ /* 0x000ea2000c1e1900 */
[----:B------:R-:W-:Y:S01]  /*02f0*/  CS2R R18, SRZ ;  /* 0x0000000000127805 */ /* 0x000fe2000001ff00 */
[----:B--2---:R0:W1:Y:S01]  /*0300*/  I2F.F64 R16, R2 ;  /* 0x0000000200107312 */ /* 0x0040620000201c00 */
[----:B------:R-:W-:Y:S05]  /*0310*/  BRA `(.L_x_45973) ;  /* 0x00000e7000007947 */ /* 0x000fea0003800000 */
.L_x_45974:
[----:B------:R-:W2:Y:S01]  /*0320*/  LDG.E.U16 R2, [R2.64] ;  /* 0x0000002402027981 */ /* 0x000ea2000c1e1500 */
[----:B------:R-:W-:Y:S01]  /*0330*/  CS2R R18, SRZ ;  /* 0x0000000000127805 */ /* 0x000fe2000001ff00 */
[----:B--2---:R0:W1:Y:S01]  /*0340*/  I2F.F64.S16 R16, R2 ;  /* 0x0000000200107312 */ /* 0x0040620000101c00 */
[----:B------:R-:W-:Y:S05]  /*0350*/  BRA `(.L_x_45973) ;  /* 0x00000e3000007947 */ /* 0x000fea0003800000 */
.L_x_45969:
        /* <DEDUP_REMOVED lines=11> */
.L_x_45977:
[----:B------:R-:W2:Y:S01]  /*0410*/  LDG.E.U16 R0, [R2.64] ;  /* 0x0000002402007981 */ /* 0x000ea2000c1e1500 */
[----:B------:R-:W-:Y:S01]  /*0420*/  CS2R R18, SRZ ;  /* 0x0000000000127805 */ /* 0x000fe2000001ff00 */
[----:B--2---:R-:W-:-:S05]  /*0430*/  HADD2.F32 R0, -RZ, R0.H0_H0 ;  /* 0x20000000ff007230 */ /* 0x004fca0000004100 */
[----:B------:R-:W-:-:S04]  /*0440*/  FMUL.FTZ R0, R0, 1 ;  /* 0x3f80000000007820 */ /* 0x000fc80000410000 */
[----:B------:R0:W1:Y:S01]  /*0450*/  F2F.F64.F32 R16, R0 ;  /* 0x0000000000107310 */ /* 0x0000620000201800 */
[----:B------:R-:W-:Y:S05]  /*0460*/  BRA `(.L_x_45973) ;  /* 0x00000d2000007947 */ /* 0x000fea0003800000 */
.L_x_45976:
        /* <DEDUP_REMOVED lines=12> */
.L_x_45979:
        /* <DEDUP_REMOVED lines=8> */
.L_x_45978:
[----:B------:R0:W5:Y:S01]  /*05b0*/  LDG.E.64 R16, [R2.64] ;  /* 0x0000002402107981 */ /* 0x000162000c1e1b00 */
[----:B------:R-:W-:Y:S01]  /*05c0*/  CS2R R18, SRZ ;  /* 0x0000000000127805 */ /* 0x000fe2000001ff00 */
[----:B------:R-:W-:Y:S05]  /*05d0*/  BRA `(.L_x_45973) ;  /* 0x00000bb000007947 */ /* 0x000fea0003800000 */
.L_x_45968:
        /* <DEDUP_REMOVED lines=14> */
.L_x_45982:
[----:B------:R0:W5:Y:S01]  /*06c0*/  LDG.E.128 R16, [R2.64] ;  /* 0x0000002402107981 */ /* 0x000162000c1e1d00 */
[----:B------:R-:W-:Y:S05]  /*06d0*/  BRA `(.L_x_45973) ;  /* 0x00000ab000007947 */ /* 0x000fea0003800000 */
.L_x_45981:
        /* <DEDUP_REMOVED lines=29> */
.L_x_45984:
        /* <DEDUP_REMOVED lines=16> */
.L_x_45983:
[----:B------:R-:W2:Y:S01]  /*09b0*/  LDG.E.U16 R0, [R2.64] ;  /* 0x0000002402007981 */ /* 0x000ea2000c1e1500 */
[----:B------:R-:W-:Y:S01]  /*09c0*/  CS2R R18, SRZ ;  /* 0x0000000000127805 */ /* 0x000fe2000001ff00 */
[----:B--2---:R-:W-:-:S05]  /*09d0*/  PRMT R0, RZ, 0x5410, R0 ;  /* 0x00005410ff007816 */ /* 0x004fca0000000000 */
[----:B------:R-:W-:-:S04]  /*09e0*/  FMUL.FTZ R0, R0, 1 ;  /* 0x3f80000000007820 */ /* 0x000fc80000410000 */
[----:B------:R0:W1:Y:S01]  /*09f0*/  F2F.F64.F32 R16, R0 ;  /* 0x0000000000107310 */ /* 0x0000620000201800 */
[----:B------:R-:W-:Y:S05]  /*0a00*/  BRA `(.L_x_45973) ;  /* 0x0000078000007947 */ /* 0x000fea0003800000 */
.L_x_45980:
        /* <DEDUP_REMOVED lines=12> */
.L_x_45987:
        /* <DEDUP_REMOVED lines=21> */
.L_x_45991:
[----:B------:R-:W-:Y:S05]  /*0c20*/  BSYNC B1 ;  /* 0x0000000000017941 */ /* 0x000fea0003800000 */
.L_x_45990:
[----:B------:R-:W-:Y:S01]  /*0c30*/  LEA R3, R0, 0x3b800000, 0x17 ;  /* 0x3b80000000037811 */ /* 0x000fe200078eb8ff */
[----:B------:R-:W-:-:S05]  /*0c40*/  IMAD.SHL.U32 R0, R2, 0x100000, RZ ;  /* 0x0010000002007824 */ /* 0x000fca00078e00ff */
[----:B------:R-:W-:Y:S02]  /*0c50*/  LOP3.LUT R0, R3, R0, R4, 0xfe, !PT ;  /* 0x0000000003007212 */ /* 0x000fe400078efe04 */
.L_x_45989:
[----:B------:R-:W-:Y:S05]  /*0c60*/  BSYNC B0 ;  /* 0x0000000000007941 */ /* 0x000fea0003800000 */
.L_x_45988:
[----:B------:R-:W-:Y:S01]  /*0c70*/  FMUL.FTZ R0, R0, 1 ;  /* 0x3f80000000007820 */ /* 0x000fe20000410000 */
[----:B------:R-:W-:-:S03]  /*0c80*/  CS2R R18, SRZ ;  /* 0x0000000000127805 */ /* 0x000fc6000001ff00 */
[----:B------:R0:W1:Y:S01]  /*0c90*/  F2F.F64.F32 R16, R0 ;  /* 0x0000000000107310 */ /* 0x0000620000201800 */
[----:B------:R-:W-:Y:S05]  /*0ca0*/  BRA `(.L_x_45973) ;  /* 0x000004e000007947 */ /* 0x000fea0003800000 */
.L_x_45986:
        /* <DEDUP_REMOVED lines=21> */
.L_x_45995:
[----:B------:R-:W-:Y:S05]  /*0e00*/  BSYNC B1 ;  /* 0x0000000000017941 */ /* 0x000fea0003800000 */
.L_x_45994:
[----:B------:R-:W-:Y:S01]  /*0e10*/  LEA R3, R0, 0x37800000, 0x17 ;  /* 0x3780000000037811 */ /* 0x000fe200078eb8ff */
[----:B------:R-:W-:-:S05]  /*0e20*/  IMAD.SHL.U32 R0, R2, 0x200000, RZ ;  /* 0x0020000002007824 */ /* 0x000fca00078e00ff */
[----:B------:R-:W-:Y:S02]  /*0e30*/  LOP3.LUT R0, R3, R0, R4, 0xfe, !PT ;  /* 0x0000000003007212 */ /* 0x000fe400078efe04 */
.L_x_45993:
[----:B------:R-:W-:Y:S05]  /*0e40*/  BSYNC B0 ;  /* 0x0000000000007941 */ /* 0x000fea0003800000 */
.L_x_45992:
[----:B------:R-:W-:Y:S01]  /*0e50*/  FMUL.FTZ R0, R0, 1 ;  /* 0x3f80000000007820 */ /* 0x000fe20000410000 */
[----:B------:R-:W-:-:S03]  /*0e60*/  CS2R R18, SRZ ;  /* 0x0000000000127805 */ /* 0x000fc6000001ff00 */
[----:B------:R0:W1:Y:S01]  /*0e70*/  F2F.F64.F32 R16, R0 ;  /* 0x0000000000107310 */ /* 0x0000620000201800 */
[----:B------:R-:W-:Y:S05]  /*0e80*/  BRA `(.L_x_45973) ;  /* 0x0000030000007947 */ /* 0x000fea0003800000 */
.L_x_45985:
        /* <DEDUP_REMOVED lines=14> */
.L_x_45999:
[----:B------:R-:W-:Y:S05]  /*0f70*/  BSYNC B0 ;  /* 0x0000000000007941 */ /* 0x000fea0003800000 */
.L_x_45998:
[----:B------:R-:W-:Y:S01]  /*0f80*/  FMUL.FTZ R0, R0, 1 ;  /* 0x3f80000000007820 */ /* 0x000fe20000410000 */
[----:B------:R-:W-:-:S03]  /*0f90*/  CS2R R18, SRZ ;  /* 0x0000000000127805 */ /* 0x000fc6000001ff00 */
[----:B------:R0:W1:Y:S01]  /*0fa0*/  F2F.F64.F32 R16, R0 ;  /* 0x0000000000107310 */ /* 0x0000620000201800 */
[----:B------:R-:W-:Y:S05]  /*0fb0*/  BRA `(.L_x_45973) ;  /* 0x000001d000007947 */ /* 0x000fea0003800000 */
.L_x_45972:
        /* <DEDUP_REMOVED lines=22> */
.L_x_45997:
[----:B------:R-:W2:Y:S01]  /*1120*/  LDG.E.64 R16, [R2.64] ;  /* 0x0000002402107981 */ /* 0x000ea2000c1e1b00 */
[----:B------:R-:W-:Y:S01]  /*1130*/  CS2R R18, SRZ ;  /* 0x0000000000127805 */ /* 0x000fe2000001ff00 */
[----:B--2---:R-:W0:Y:S01]  /*1140*/  I2F.F64.U64 R16, R16 ;  /* 0x0000001000107312 */ /* 0x004e220000301800 */
[----:B------:R-:W-:Y:S05]  /*1150*/  BRA `(.L_x_45973) ;  /* 0x0000003000007947 */ /* 0x000fea0003800000 */
.L_x_45996:
[----:B------:R-:W2:Y:S01]  /*1160*/  LDG.E R2, [R2.64] ;  /* 0x0000002402027981 */ /* 0x000ea2000c1e1900 */
[----:B------:R-:W-:Y:S01]  /*1170*/  CS2R R18, SRZ ;  /* 0x0000000000127805 */ /* 0x000fe2000001ff00 */
[----:B--2---:R0:W1:Y:S06]  /*1180*/  I2F.F64.U32 R16, R2 ;  /* 0x0000000200107312 */ /* 0x00406c0000201800 */
.L_x_45973:
[----:B------:R-:W3:Y:S02]  /*1190*/  S2R R23, SR_TID.X ;  /* 0x0000000000177919 */ /* 0x000ee40000002100 */
[----:B---3--:R-:W-:Y:S02]  /*11a0*/  IADD3 R23, R23, 0x80, RZ ;  /* 0x0000008017177810 */ /* 0x008fe40007ffe0ff */
.L_x_45967:
[----:B-1----:R-:W-:Y:S05]  /*11b0*/  BSYNC B6 ;  /* 0x0000000000067941 */ /* 0x002fea0003800000 */
.L_x_45966:
[----:B------:R-:W-:Y:S01]  /*11c0*/  ISETP.GE.AND P0, PT, R23, R44, PT ;  /* 0x0000002c1700720c */ /* 0x000fe20003f06270 */
[----:B------:R-:W-:Y:S01]  /*11d0*/  BSSY B6, `(.L_x_46000) ;  /* 0x0000114000067945 */ /* 0x000fe20003800000 */
[----:B------:R-:W-:Y:S01]  /*11e0*/  CS2R R26, SRZ ;  /* 0x00000000001a7805 */ /* 0x000fe2000001ff00 */
[----:B------:R-:W-:-:S10]  /*11f0*/  CS2R R24, SRZ ;  /* 0x0000000000187805 */ /* 0x000fd4000001ff00 */
        /* <DEDUP_REMOVED lines=22> */
.L_x_46005:
[----:B------:R-:W3:Y:S01]  /*1360*/  LDG.E.U8 R2, [R2.64] ;  /* 0x0000002402027981 */ /* 0x000ee2000c1e1100 */
[----:B------:R-:W-:Y:S01]  /*1370*/  CS2R R26, SRZ ;  /* 0x00000000001a7805 */ /* 0x000fe2000001ff00 */
[----:B---3--:R0:W1:Y:S01]  /*1380*/  I2F.F64.U16 R24, R2 ;  /* 0x0000000200187312 */ /* 0x0080620000101800 */
[----:B------:R-:W-:Y:S05]  /*1390*/  BRA `(.L_x_46007) ;  /* 0x00000f6000007947 */ /* 0x000fea0003800000 */
.L_x_46004:
        /* <DEDUP_REMOVED lines=10> */
.L_x_46009:
[----:B------:R-:W3:Y:S01]  /*1440*/  LDG.E R2, [R2.64] ;  /* 0x0000002402027981 */ /* 0x000ee2000c1e1900 */
[----:B------:R-:W-:Y:S01]  /*1450*/  CS2R R26, SRZ ;  /* 0x00000000001a7805 */ /* 0x000fe2000001ff00 */
[----:B---3--:R0:W1:Y:S01]  /*1460*/  I2F.F64 R24, R2 ;  /* 0x0000000200187312 */ /* 0x0080620000201c00 */
[----:B------:R-:W-:Y:S05]  /*1470*/  BRA `(.L_x_46007) ;  /* 0x00000e8000007947 */ /* 0x000fea0003800000 */
.L_x_46008:
[----:B------:R-:W3:Y:S01]  /*1480*/  LDG.E.U16 R2, [R2.64] ;  /* 0x0000002402027981 */ /* 0x000ee2000c1e1500 */
[----:B------:R-:W-:Y:S01]  /*1490*/  CS2R R26, SRZ ;  /* 0x00000000001a7805 */ /* 0x000fe2000001ff00 */
[----:B---3--:R0:W1:Y:S01]  /*14a0*/  I2F.F64.S16 R24, R2 ;  /* 0x0000000200187312 */ /* 0x0080620000101c00 */
[----:B------:R-:W-:Y:S05]  /*14b0*/  BRA `(.L_x_46007) ;  /* 0x00000e4000007947 */ /* 0x000fea0003800000 */
.L_x_46003:
        /* <DEDUP_REMOVED lines=11> */
.L_x_46011:
[----:B------:R-:W3:Y:S01]  /*1570*/  LDG.E.U16 R0, [R2.64] ;  /* 0x0000002402007981 */ /* 0x000ee2000c1e1500 */
[----:B------:R-:W-:Y:S01]  /*1580*/  CS2R R26, SRZ ;  /* 0x00000000001a7805 */ /* 0x000fe2000001ff00 */
[----:B---3--:R-:W-:-:S05]  /*1590*/  HADD2.F32 R0, -RZ, R0.H0_H0 ;  /* 0x20000000ff007230 */ /* 0x008fca0000004100 */
[----:B------:R-:W-:-:S04]  /*15a0*/  FMUL.FTZ R0, R0, 1 ;  /* 0x3f80000000007820 */ /* 0x000fc80000410000 */
[----:B------:R0:W1:Y:S01]  /*15b0*/  F2F.F64.F32 R24, R0 ;  /* 0x0000000000187310 */ /* 0x0000620000201800 */
[----:B------:R-:W-:Y:S05]  /*15c0*/  BRA `(.L_x_46007) ;  /* 0x00000d3000007947 */ /* 0x000fea0003800000 */
.L_x_46010:
        /* <DEDUP_REMOVED lines=12> */
.L_x_46013:
        /* <DEDUP_REMOVED lines=8> */
.L_x_46012:
[----:B------:R0:W5:Y:S01]  /*1710*/  LDG.E.64 R24, [R2.64] ;  /* 0x0000002402187981 */ /* 0x000162000c1e1b00 */
[----:B------:R-:W-:Y:S01]  /*1720*/  CS2R R26, SRZ ;  /* 0x00000000001a7805 */ /* 0x000fe2000001ff00 */
[----:B------:R-:W-:Y:S05]  /*1730*/  BRA `(.L_x_46007) ;  /* 0x00000bc000007947 */ /* 0x000fea0003800000 */
.L_x_46002:
        /* <DEDUP_REMOVED lines=14> */
.L_x_46016:
[----:B------:R0:W5:Y:S01]  /*1820*/  LDG.E.128 R24, [R2.64] ;  /* 0x0000002402187981 */ /* 0x000162000c1e1d00 */
[----:B------:R-:W-:Y:S05]  /*1830*/  BRA `(.L_x_46007) ;  /* 0x00000ac000007947 */ /* 0x000fea0003800000 */
.L_x_46015:
        /* <DEDUP_REMOVED lines=29> */
.L_x_46018:
[----:B------:R-:W3:Y:S01]  /*1a10*/  LDG.E.U8 R3, [R2.64] ;  /* 0x0000002402037981 */ /* 0x000ee2000c1e1100 */
[----:B------:R-:W-:Y:S01]  /*1a20*/  CS2R R26, SRZ ;  /* 0x00000000001a7805 */ /* 0x000fe2000001ff00 */
[----:B---3--:R-:W-:-:S05]  /*1a30*/  IMAD.SHL.U32 R0, R3, 0x2000000, RZ ;  /* 0x0200000003007824 */ /* 0x008fca00078e00ff */
        /* <DEDUP_REMOVED lines=14> */
.L_x_46017:
[----:B------:R-:W3:Y:S01]  /*1b20*/  LDG.E.U16 R0, [R2.64] ;  /* 0x0000002402007981 */ /* 0x000ee2000c1e1500 */
[----:B------:R-:W-:Y:S01]  /*1b30*/  CS2R R26, SRZ ;  /* 0x00000000001a7805 */ /* 0x000fe2000001ff00 */
[----:B---3--:R-:W-:-:S05]  /*1b40*/  PRMT R0, RZ, 0x5410, R0 ;  /* 0x00005410ff007816 */ /* 0x008fca0000000000 */
[----:B------:R-:W-:-:S04]  /*1b50*/  FMUL.FTZ R0, R0, 1 ;  /* 0x3f80000000007820 */ /* 0x000fc80000410000 */
[----:B------:R0:W1:Y:S01]  /*1b60*/  F2F.F64.F32 R24, R0 ;  /* 0x0000000000187310 */ /* 0x0000620000201800 */
[----:B------:R-:W-:Y:S05]  /*1b70*/  BRA `(.L_x_46007) ;  /* 0x0000078000007947 */ /* 0x000fea0003800000 */
.L_x_46014:
        /* <DEDUP_REMOVED lines=12> */
.L_x_46021:
        /* <DEDUP_REMOVED lines=21> */
.L_x_46025:
[----:B------:R-:W-:Y:S05]  /*1d90*/  BSYNC B1 ;  /* 0x0000000000017941 */ /* 0x000fea0003800000 */
.L_x_46024:
[----:B------:R-:W-:Y:S01]  /*1da0*/  LEA R3, R0, 0x3b800000, 0x17 ;  /* 0x3b80000000037811 */ /* 0x000fe200078eb8ff */
[----:B------:R-:W-:-:S05]  /*1db0*/  IMAD.SHL.U32 R0, R2, 0x100000, RZ ;  /* 0x0010000002007824 */ /* 0x000fca00078e00ff */
[----:B------:R-:W-:Y:S02]  /*1dc0*/  LOP3.LUT R0, R3, R0, R4, 0xfe, !PT ;  /* 0x0000000003007212 */ /* 0x000fe400078efe04 */
.L_x_46023:
[----:B------:R-:W-:Y:S05]  /*1dd0*/  BSYNC B0 ;  /* 0x0000000000007941 */ /* 0x000fea0003800000 */
.L_x_46022:
[----:B------:R-:W-:Y:S01]  /*1de0*/  FMUL.FTZ R0, R0, 1 ;  /* 0x3f80000000007820 */ /* 0x000fe20000410000 */
[----:B------:R-:W-:-:S03]  /*1df0*/  CS2R R26, SRZ ;  /* 0x00000000001a7805 */ /* 0x000fc6000001ff00 */
[----:B------:R0:W1:Y:S01]  /*1e00*/  F2F.F64.F32 R24, R0 ;  /* 0x0000000000187310 */ /* 0x0000620000201800 */
[----:B------:R-:W-:Y:S05]  /*1e10*/  BRA `(.L_x_46007) ;  /* 0x000004e000007947 */ /* 0x000fea0003800000 */
.L_x_46020:
        /* <DEDUP_REMOVED lines=21> */
.L_x_46029:
[----:B------:R-:W-:Y:S05]  /*1f70*/  BSYNC B1 ;  /* 0x0000000000017941 */ /* 0x000fea0003800000 */
.L_x_46028:
[----:B------:R-:W-:Y:S01]  /*1f80*/  LEA R3, R0, 0x37800000, 0x17 ;  /* 0x3780000000037811 */ /* 0x000fe200078eb8ff */
[----:B------:R-:W-:-:S05]  /*1f90*/  IMAD.SHL.U32 R0, R2, 0x200000, RZ ;  /* 0x0020000002007824 */ /* 0x000fca00078e00ff */
[----:B------:R-:W-:Y:S02]  /*1fa0*/  LOP3.LUT R0, R3, R0, R4, 0xfe, !PT ;  /* 0x0000000003007212 */ /* 0x000fe400078efe04 */
.L_x_46027:
[----:B------:R-:W-:Y:S05]  /*1fb0*/  BSYNC B0 ;  /* 0x0000000000007941 */ /* 0x000fea0003800000 */
.L_x_46026:
[----:B------:R-:W-:Y:S01]  /*1fc0*/  FMUL.FTZ R0, R0, 1 ;  /* 0x3f80000000007820 */ /* 0x000fe20000410000 */
[----:B------:R-:W-:-:S03]  /*1fd0*/  CS2R R26, SRZ ;  /* 0x00000000001a7805 */ /* 0x000fc6000001ff00 */
[----:B------:R0:W1:Y:S01]  /*1fe0*/  F2F.F64.F32 R24, R0 ;  /* 0x0000000000187310 */ /* 0x0000620000201800 */
[----:B------:R-:W-:Y:S05]  /*1ff0*/  BRA `(.L_x_46007) ;  /* 0x0000030000007947 */ /* 0x000fea0003800000 */
.L_x_46019:
        /* <DEDUP_REMOVED lines=14> */
.L_x_46033:
[----:B------:R-:W-:Y:S05]  /*20e0*/  BSYNC B0 ;  /* 0x0000000000007941 */ /* 0x000fea0003800000 */
.L_x_46032:
[----:B------:R-:W-:Y:S01]  /*20f0*/  FMUL.FTZ R0, R0, 1 ;  /* 0x3f80000000007820 */ /* 0x000fe20000410000 */
[----:B------:R-:W-:-:S03]  /*2100*/  CS2R R26, SRZ ;  /* 0x00000000001a7805 */ /* 0x000fc6000001ff00 */
[----:B------:R0:W1:Y:S01]  /*2110*/  F2F.F64.F32 R24, R0 ;  /* 0x0000000000187310 */ /* 0x0000620000201800 */
[----:B------:R-:W-:Y:S05]  /*2120*/  BRA `(.L_x_46007) ;  /* 0x000001d000007947 */ /* 0x000fea0003800000 */
.L_x_46006:
        /* <DEDUP_REMOVED lines=22> */
.L_x_46031:
[----:B------:R-:W3:Y:S01]  /*2290*/  LDG.E.64 R24, [R2.64] ;  /* 0x0000002402187981 */ /* 0x000ee2000c1e1b00 */
[----:B------:R-:W-:Y:S01]  /*22a0*/  CS2R R26, SRZ ;  /* 0x00000000001a7805 */ /* 0x000fe2000001ff00 */
[----:B---3--:R-:W0:Y:S01]  /*22b0*/  I2F.F64.U64 R24, R24 ;  /* 0x0000001800187312 */ /* 0x008e220000301800 */
[----:B------:R-:W-:Y:S05]  /*22c0*/  BRA `(.L_x_46007) ;  /* 0x0000003000007947 */ /* 0x000fea0003800000 */
.L_x_46030:
[----:B------:R-:W3:Y:S01]  /*22d0*/  LDG.E R2, [R2.64] ;  /* 0x0000002402027981 */ /* 0x000ee2000c1e1900 */
[----:B------:R-:W-:Y:S01]  /*22e0*/  CS2R R26, SRZ ;  /* 0x00000000001a7805 */ /* 0x000fe2000001ff00 */
[----:B---3--:R0:W1:Y:S06]  /*22f0*/  I2F.F64.U32 R24, R2 ;  /* 0x0000000200187312 */ /* 0x00806c0000201800 */
.L_x_46007:
[----:B------:R-:W-:-:S03]  /*2300*/  IADD3 R23, R23, 0x80, RZ ;  /* 0x0000008017177810 */ /* 0x000fc60007ffe0ff */
.L_x_46001:
[----:B------:R-:W-:Y:S05]  /*2310*/  BSYNC B6 ;  /* 0x0000000000067941 */ /* 0x000fea0003800000 */
.L_x_46000:
        /* <DEDUP_REMOVED lines=26> */
.L_x_46039:
[----:B------:R-:W4:Y:S01]  /*24c0*/  LDG.E.U8 R2, [R2.64] ;  /* 0x0000002402027981 */ /* 0x000f22000c1e1100 */
[----:B------:R-:W-:Y:S01]  /*24d0*/  CS2R R34, SRZ ;  /* 0x0000000000227805 */ /* 0x000fe2000001ff00 */
[----:B----4-:R0:W4:Y:S01]  /*24e0*/  I2F.F64.U16 R32, R2 ;  /* 0x0000000200207312 */ /* 0x0101220000101800 */
[----:B------:R-:W-:Y:S05]  /*24f0*/  BRA `(.L_x_46041) ;  /* 0x00000f5000007947 */ /* 0x000fea0003800000 */
.L_x_46038:
        /* <DEDUP_REMOVED lines=10> */
.L_x_46043:
[----:B------:R-:W4:Y:S01]  /*25a0*/  LDG.E R2, [R2.64] ;  /* 0x0000002402027981 */ /* 0x000f22000c1e1900 */
[----:B------:R-:W-:Y:S01]  /*25b0*/  CS2R R34, SRZ ;  /* 0x0000000000227805 */ /* 0x000fe2000001ff00 */
[----:B----4-:R0:W4:Y:S01]  /*25c0*/  I2F.F64 R32, R2 ;  /* 0x0000000200207312 */ /* 0x0101220000201c00 */
[----:B------:R-:W-:Y:S05]  /*25d0*/  BRA `(.L_x_46041) ;  /* 0x00000e7000007947 */ /* 0x000fea0003800000 */
.L_x_46042:
[----:B------:R-:W4:Y:S01]  /*25e0*/  LDG.E.U16 R2, [R2.64] ;  /* 0x0000002402027981 */ /* 0x000f22000c1e1500 */
[----:B------:R-:W-:Y:S01]  /*25f0*/  CS2R R34, SRZ ;  /* 0x0000000000227805 */ /* 0x000fe2000001ff00 */
[----:B----4-:R0:W4:Y:S01]  /*2600*/  I2F.F64.S16 R32, R2 ;  /* 0x0000000200207312 */ /* 0x0101220000101c00 */
[----:B------:R-:W-:Y:S05]  /*2610*/  BRA `(.L_x_46041) ;  /* 0x00000e3000007947 */ /* 0x000fea0003800000 */
.L_x_46037:
        /* <DEDUP_REMOVED lines=11> */
.L_x_46045:
[----:B------:R-:W4:Y:S01]  /*26d0*/  LDG.E.U16 R0, [R2.64] ;  /* 0x0000002402007981 */ /* 0x000f22000c1e1500 */
[----:B------:R-:W-:Y:S01]  /*26e0*/  CS2R R34, SRZ ;  /* 0x0000000000227805 */ /* 0x000fe2000001ff00 */
[----:B----4-:R-:W-:-:S05]  /*26f0*/  HADD2.F32 R0, -RZ, R0.H0_H0 ;  /* 0x20000000ff007230 */ /* 0x010fca0000004100 */
[----:B------:R-:W-:-:S04]  /*2700*/  FMUL.FTZ R0, R0, 1 ;  /* 0x3f80000000007820 */ /* 0x000fc80000410000 */
[----:B------:R0:W4:Y:S01]  /*2710*/  F2F.F64.F32 R32, R0 ;  /* 0x0000000000207310 */ /* 0x0001220000201800 */
[----:B------:R-:W-:Y:S05]  /*2720*/  BRA `(.L_x_46041) ;  /* 0x00000d2000007947 */ /* 0x000fea0003800000 */
.L_x_46044:
        /* <DEDUP_REMOVED lines=12> */
.L_x_46047:
        /* <DEDUP_REMOVED lines=8> */
.L_x_46046:
[----:B------:R0:W5:Y:S01]  /*2870*/  LDG.E.64 R32, [R2.64] ;  /* 0x0000002402207981 */ /* 0x000162000c1e1b00 */
[----:B------:R-:W-:Y:S01]  /*2880*/  CS2R R34, SRZ ;  /* 0x0000000000227805 */ /* 0x000fe2000001ff00 */
[----:B------:R-:W-:Y:S05]  /*2890*/  BRA `(.L_x_46041) ;  /* 0x00000bb000007947 */ /* 0x000fea0003800000 */
.L_x_46036:
        /* <DEDUP_REMOVED lines=14> */
.L_x_46050:
[----:B------:R0:W5:Y:S01]  /*2980*/  LDG.E.128 R32, [R2.64] ;  /* 0x0000002402207981 */ /* 0x000162000c1e1d00 */
[----:B------:R-:W-:Y:S05]  /*2990*/  BRA `(.L_x_46041) ;  /* 0x00000ab000007947 */ /* 0x000fea0003800000 */
.L_x_46049:
        /* <DEDUP_REMOVED lines=29> */
.L_x_46052:
        /* <DEDUP_REMOVED lines=16> */
.L_x_46051:
[----:B------:R-:W4:Y:S01]  /*2c70*/  LDG.E.U16 R0, [R2.64] ;  /* 0x0000002402007981 */ /* 0x000f22000c1e1500 */
[----:B------:R-:W-:Y:S01]  /*2c80*/  CS2R R34, SRZ ;  /* 0x0000000000227805 */ /* 0x000fe2000001ff00 */
[----:B----4-:R-:W-:-:S05]  /*2c90*/  PRMT R0, RZ, 0x5410, R0 ;  /* 0x00005410ff007816 */ /* 0x010fca0000000000 */
[----:B------:R-:W-:-:S04]  /*2ca0*/  FMUL.FTZ R0, R0, 1 ;  /* 0x3f80000000007820 */ /* 0x000fc80000410000 */
[----:B------:R0:W4:Y:S01]  /*2cb0*/  F2F.F64.F32 R32, R0 ;  /* 0x0000000000207310 */ /* 0x0001220000201800 */
[----:B------:R-:W-:Y:S05]  /*2cc0*/  BRA `(.L_x_46041) ;  /* 0x0000078000007947 */ /* 0x000fea0003800000 */
.L_x_46048:
        /* <DEDUP_REMOVED lines=12> */
.L_x_46055:
        /* <DEDUP_REMOVED lines=21> */
.L_x_46059:
[----:B------:R-:W-:Y:S05]  /*2ee0*/  BSYNC B1 ;  /* 0x0000000000017941 */ /* 0x000fea0003800000 */
.L_x_46058:
[----:B------:R-:W-:Y:S01]  /*2ef0*/  LEA R3, R0, 0x3b800000, 0x17 ;  /* 0x3b80000000037811 */ /* 0x000fe200078eb8ff */
[----:B------:R-:W-:-:S05]  /*2f00*/  IMAD.SHL.U32 R0, R2, 0x100000, RZ ;  /* 0x0010000002007824 */ /* 0x000fca00078e00ff */
[----:B------:R-:W-:Y:S02]  /*2f10*/  LOP3.LUT R0, R3, R0, R4, 0xfe, !PT ;  /* 0x0000000003007212 */ /* 0x000fe400078efe04 */
.L_x_46057:
[----:B------:R-:W-:Y:S05]  /*2f20*/  BSYNC B0 ;  /* 0x0000000000007941 */ /* 0x000fea0003800000 */
.L_x_46056:
[----:B------:R-:W-:Y:S01]  /*2f30*/  FMUL.FTZ R0, R0, 1 ;  /* 0x3f80000000007820 */ /* 0x000fe20000410000 */
[----:B------:R-:W-:-:S03]  /*2f40*/  CS2R R34, SRZ ;  /* 0x0000000000227805 */ /* 0x000fc6000001ff00 */
[----:B------:R0:W4:Y:S01]  /*2f50*/  F2F.F64.F32 R32, R0 ;  /* 0x0000000000207310 */ /* 0x0001220000201800 */
[----:B------:R-:W-:Y:S05]  /*2f60*/  BRA `(.L_x_46041) ;  /* 0x000004e000007947 */ /* 0x000fea0003800000 */
.L_x_46054:
        /* <DEDUP_REMOVED lines=21> */
.L_x_46063:
[----:B------:R-:W-:Y:S05]  /*30c0*/  BSYNC B1 ;  /* 0x0000000000017941 */ /* 0x000fea0003800000 */
.L_x_46062:
[----:B------:R-:W-:Y:S01]  /*30d0*/  LEA R3, R0, 0x37800000, 0x17 ;  /* 0x3780000000037811 */ /* 0x000fe200078eb8ff */
[----:B------:R-:W-:-:S05]  /*30e0*/  IMAD.SHL.U32 R0, R2, 0x200000, RZ ;  /* 0x0020000002007824 */ /* 0x000fca00078e00ff */
[----:B------:R-:W-:Y:S02]  /*30f0*/  LOP3.LUT R0, R3, R0, R4, 0xfe, !PT ;  /* 0x0000000003007212 */ /* 0x000fe400078efe04 */
.L_x_46061:
[----:B------:R-:W-:Y:S05]  /*3100*/  BSYNC B0 ;  /* 0x0000000000007941 */ /* 0x000fea0003800000 */
.L_x_46060:
[----:B------:R-:W-:Y:S01]  /*3110*/  FMUL.FTZ R0, R0, 1 ;  /* 0x3f80000000007820 */ /* 0x000fe20000410000 */
[----:B------:R-:W-:-:S03]  /*3120*/  CS2R R34, SRZ ;  /* 0x0000000000227805 */ /* 0x000fc6000001ff00 */
[----:B------:R0:W4:Y:S01]  /*3130*/  F2F.F64.F32 R32, R0 ;  /* 0x0000000000207310 */ /* 0x0001220000201800 */
[----:B------:R-:W-:Y:S05]  /*3140*/  BRA `(.L_x_46041) ;  /* 0x0000030000007947 */ /* 0x000fea0003800000 */
.L_x_46053:
        /* <DEDUP_REMOVED lines=14> */
.L_x_46067:
[----:B------:R-:W-:Y:S05]  /*3230*/  BSYNC B0 ;  /* 0x0000000000007941 */ /* 0x000fea0003800000 */
.L_x_46066:
[----:B------:R-:W-:Y:S01]  /*3240*/  FMUL.FTZ R0, R0, 1 ;  /* 0x3f80000000007820 */ /* 0x000fe20000410000 */
[----:B------:R-:W-:-:S03]  /*3250*/  CS2R R34, SRZ ;  /* 0x0000000000227805 */ /* 0x000fc6000001ff00 */
[----:B------:R0:W4:Y:S01]  /*3260*/  F2F.F64.F32 R32, R0 ;  /* 0x0000000000207310 */ /* 0x0001220000201800 */
[----:B------:R-:W-:Y:S05]  /*3270*/  BRA `(.L_x_46041) ;  /* 0x000001d000007947 */ /* 0x000fea0003800000 */
.L_x_46040:
        /* <DEDUP_REMOVED lines=22> */
.L_x_46065:
[----:B------:R-:W4:Y:S01]  /*33e0*/  LDG.E.64 R32, [R2.64] ;  /* 0x0000002402207981 */ /* 0x000f22000c1e1b00 */
[----:B------:R-:W-:Y:S01]  /*33f0*/  CS2R R34, SRZ ;  /* 0x0000000000227805 */ /* 0x000fe2000001ff00 */
[----:B----4-:R-:W0:Y:S01]  /*3400*/  I2F.F64.U64 R32, R32 ;  /* 0x0000002000207312 */ /* 0x010e220000301800 */
[----:B------:R-:W-:Y:S05]  /*3410*/  BRA `(.L_x_46041) ;  /* 0x0000003000007947 */ /* 0x000fea0003800000 */
.L_x_46064:
[----:B------:R-:W4:Y:S01]  /*3420*/  LDG.E R2, [R2.64] ;  /* 0x0000002402027981 */ /* 0x000f22000c1e1900 */
[----:B------:R-:W-:Y:S01]  /*3430*/  CS2R R34, SRZ ;  /* 0x0000000000227805 */ /* 0x000fe2000001ff00 */
[----:B----4-:R0:W4:Y:S06]  /*3440*/  I2F.F64.U32 R32, R2 ;  /* 0x0000000200207312 */ /* 0x01012c0000201800 */
.L_x_46041:
[----:B------:R-:W-:-:S03]  /*3450*/  IADD3 R23, R23, 0x80, RZ ;  /* 0x0000008017177810 */ /* 0x000fc60007ffe0ff */
.L_x_46035:
[----:B------:R-:W-:Y:S05]  /*3460*/  BSYNC B6 ;  /* 0x0000000000067941 */ /* 0x000fea0003800000 */
.L_x_46034:
[----:B------:R-:W-:Y:S01]  /*3470*/  ISETP.GE.AND P0, PT, R23, R44, PT ;  /* 0x0000002c1700720c */ /* 0x000fe20003f06270 */
[----:B------:R-:W-:Y:S01]  /*3480*/  BSSY B6, `(.L_x_46068) ;  /* 0x0000111000067945 */ /* 0x000fe20003800000 */
[----:B------:R-:W-:Y:S01]  /*3490*/  CS2R R10, SRZ ;  /* 0x00000000000a7805 */ /* 0x000fe2000001ff00 */
[----:B------:R-:W-:-:S10]  /*34a0*/  CS2R R8, SRZ ;  /* 0x0000000000087805 */ /* 0x000fd4000001ff00 */
[----:B------:R-:W-:Y:S05]  /*34b0*/  @P0 BRA `(.L_x_46069) ;  /* 0x000010d000000947 */ /* 0x000fea0003800000 */
        /* <DEDUP_REMOVED lines=20> */
.L_x_46073:
[----:B----4-:R-:W4:Y:S01]  /*3600*/  LDG.E.U8 R2, [R2.64] ;  /* 0x0000002402027981 */ /* 0x010f22000c1e1100 */
[----:B------:R-:W-:Y:S01]  /*3610*/  CS2R R10, SRZ ;  /* 0x00000000000a7805 */ /* 0x000fe2000001ff00 */
[----:B----4-:R0:W4:Y:S01]  /*3620*/  I2F.F64.U16 R8, R2 ;  /* 0x0000000200087312 */ /* 0x0101220000101800 */
[----:B------:R-:W-:Y:S05]  /*3630*/  BRA `(.L_x_46069) ;  /* 0x00000f5000007947 */ /* 0x000fea0003800000 */
.L_x_46072:
        /* <DEDUP_REMOVED lines=10> */
.L_x_46076:
[----:B----4-:R-:W4:Y:S01]  /*36e0*/  LDG.E R2, [R2.64] ;  /* 0x0000002402027981 */ /* 0x010f22000c1e1900 */
[----:B------:R-:W-:Y:S01]  /*36f0*/  CS2R R10, SRZ ;  /* 0x00000000000a7805 */ /* 0x000fe2000001ff00 */
[----:B----4-:R0:W4:Y:S01]  /*3700*/  I2F.F64 R8, R2 ;  /* 0x0000000200087312 */ /* 0x0101220000201c00 */
[----:B------:R-:W-:Y:S05]  /*3710*/  BRA `(.L_x_46069) ;  /* 0x00000e7000007947 */ /* 0x000fea0003800000 */
.L_x_46075:
[----:B----4-:R-:W4:Y:S01]  /*3720*/  LDG.E.U16 R2, [R2.64] ;  /* 0x0000002402027981 */ /* 0x010f22000c1e1500 */
[----:B------:R-:W-:Y:S01]  /*3730*/  CS2R R10, SRZ ;  /* 0x00000000000a7805 */ /* 0x000fe2000001ff00 */
[----:B----4-:R0:W4:Y:S01]  /*3740*/  I2F.F64.S16 R8, R2 ;  /* 0x0000000200087312 */ /* 0x0101220000101c00 */
[----:B------:R-:W-:Y:S05]  /*3750*/  BRA `(.L_x_46069) ;  /* 0x00000e3000007947 */ /* 0x000fea0003800000 */
.L_x_46071:
        /* <DEDUP_REMOVED lines=11> */
.L_x_46078:
[----:B----4-:R-:W4:Y:S01]  /*3810*/  LDG.E.U16 R0, [R2.64] ;  /* 0x0000002402007981 */ /* 0x010f22000c1e1500 */
[----:B------:R-:W-:Y:S01]  /*3820*/  CS2R R10, SRZ ;  /* 0x00000000000a7805 */ /* 0x000fe2000001ff00 */
[----:B----4-:R-:W-:-:S05]  /*3830*/  HADD2.F32 R0, -RZ, R0.H0_H0 ;  /* 0x20000000ff007230 */ /* 0x010fca0000004100 */
[----:B------:R-:W-:-:S04]  /*3840*/  FMUL.FTZ R0, R0, 1 ;  /* 0x3f80000000007820 */ /* 0x000fc80000410000 */
[----:B------:R0:W4:Y:S01]  /*3850*/  F2F.F64.F32 R8, R0 ;  /* 0x0000000000087310 */ /* 0x0001220000201800 */
[----:B------:R-:W-:Y:S05]  /*3860*/  BRA `(.L_x_46069) ;  /* 0x00000d2000007947 */ /* 0x000fea0003800000 */
.L_x_46077:
        /* <DEDUP_REMOVED lines=12> */
.L_x_46080:
        /* <DEDUP_REMOVED lines=8> */
.L_x_46079:
[----:B------:R0:W5:Y:S01]  /*39b0*/  LDG.E.64 R8, [R2.64] ;  /* 0x0000002402087981 */ /* 0x000162000c1e1b00 */
[----:B------:R-:W-:Y:S01]  /*39c0*/  CS2R R10, SRZ ;  /* 0x00000000000a7805 */ /* 0x000fe2000001ff00 */
[----:B------:R-:W-:Y:S05]  /*39d0*/  BRA `(.L_x_46069) ;  /* 0x00000bb000007947 */ /* 0x000fea0003800000 */
.L_x_46070:
        /* <DEDUP_REMOVED lines=14> */
.L_x_46083:
[----:B------:R0:W5:Y:S01]  /*3ac0*/  LDG.E.128 R8, [R2.64] ;  /* 0x0000002402087981 */ /* 0x000162000c1e1d00 */
[----:B------:R-:W-:Y:S05]  /*3ad0*/  BRA `(.L_x_46069) ;  /* 0x00000ab000007947 */ /* 0x000fea0003800000 */
.L_x_46082:
        /* <DEDUP_REMOVED lines=29> */
.L_x_46085:
        /* <DEDUP_REMOVED lines=16> */
.L_x_46084:
[----:B----4-:R-:W4:Y:S01]  /*3db0*/  LDG.E.U16 R0, [R2.64] ;  /* 0x0000002402007981 */ /* 0x010f22000c1e1500 */
[----:B------:R-:W-:Y:S01]  /*3dc0*/  CS2R R10, SRZ ;  /* 0x00000000000a7805 */ /* 0x000fe2000001ff00 */
[----:B----4-:R-:W-:-:S05]  /*3dd0*/  PRMT R0, RZ, 0x5410, R0 ;  /* 0x00005410ff007816 */ /* 0x010fca0000000000 */
[----:B------:R-:W-:-:S04]  /*3de0*/  FMUL.FTZ R0, R0, 1 ;  /* 0x3f80000000007820 */ /* 0x000fc80000410000 */
[----:B------:R0:W4:Y:S01]  /*3df0*/  F2F.F64.F32 R8, R0 ;  /* 0x0000000000087310 */ /* 0x0001220000201800 */
[----:B------:R-:W-:Y:S05]  /*3e00*/  BRA `(.L_x_46069) ;  /* 0x0000078000007947 */ /* 0x000fea0003800000 */
.L_x_46081:
        /* <DEDUP_REMOVED lines=12> */
.L_x_46088:
        /* <DEDUP_REMOVED lines=21> */
.L_x_46092:
[----:B------:R-:W-:Y:S05]  /*4020*/  BSYNC B1 ;  /* 0x0000000000017941 */ /* 0x000fea0003800000 */
.L_x_46091:
[----:B------:R-:W-:Y:S01]  /*4030*/  LEA R3, R0, 0x3b800000, 0x17 ;  /* 0x3b80000000037811 */ /* 0x000fe200078eb8ff */
[----:B------:R-:W-:-:S05]  /*4040*/  IMAD.SHL.U32 R0, R2, 0x100000, RZ ;  /* 0x0010000002007824 */ /* 0x000fca00078e00ff */
[----:B------:R-:W-:Y:S02]  /*4050*/  LOP3.LUT R0, R3, R0, R4, 0xfe, !PT ;  /* 0x0000000003007212 */ /* 0x000fe400078efe04 */
.L_x_46090:
[----:B------:R-:W-:Y:S05]  /*4060*/  BSYNC B0 ;  /* 0x0000000000007941 */ /* 0x000fea0003800000 */
.L_x_46089:
[----:B------:R-:W-:Y:S01]  /*4070*/  FMUL.FTZ R0, R0, 1 ;  /* 0x3f80000000007820 */ /* 0x000fe20000410000 */
[----:B------:R-:W-:-:S03]  /*4080*/  CS2R R10, SRZ ;  /* 0x00000000000a7805 */ /* 0x000fc6000001ff00 */
[----:B------:R0:W4:Y:S01]  /*4090*/  F2F.F64.F32 R8, R0 ;  /* 0x0000000000087310 */ /* 0x0001220000201800 */
[----:B------:R-:W-:Y:S05]  /*40a0*/  BRA `(.L_x_46069) ;  /* 0x000004e000007947 */ /* 0x000fea0003800000 */
.L_x_46087:
        /* <DEDUP_REMOVED lines=21> */
.L_x_46096:
[----:B------:R-:W-:Y:S05]  /*4200*/  BSYNC B1 ;  /* 0x0000000000017941 */ /* 0x000fea0003800000 */
.L_x_46095:
[----:B------:R-:W-:Y:S01]  /*4210*/  LEA R3, R0, 0x37800000, 0x17 ;  /* 0x3780000000037811 */ /* 0x000fe200078eb8ff */
[----:B------:R-:W-:-:S05]  /*4220*/  IMAD.SHL.U32 R0, R2, 0x200000, RZ ;  /* 0x0020000002007824 */ /* 0x000fca00078e00ff */
[----:B------:R-:W-:Y:S02]  /*4230*/  LOP3.LUT R0, R3, R0, R4, 0xfe, !PT ;  /* 0x0000000003007212 */ /* 0x000fe400078efe04 */
.L_x_46094:
[----:B------:R-:W-:Y:S05]  /*4240*/  BSYNC B0 ;  /* 0x0000000000007941 */ /* 0x000fea0003800000 */
.L_x_46093:
[----:B------:R-:W-:Y:S01]  /*4250*/  FMUL.FTZ R0, R0, 1 ;  /* 0x3f80000000007820 */ /* 0x000fe20000410000 */
[----:B------:R-:W-:-:S03]  /*4260*/  CS2R R10, SRZ ;  /* 0x00000000000a7805 */ /* 0x000fc6000001ff00 */
[----:B------:R0:W4:Y:S01]  /*4270*/  F2F.F64.F32 R8, R0 ;  /* 0x0000000000087310 */ /* 0x0001220000201800 */
[----:B------:R-:W-:Y:S05]  /*4280*/  BRA `(.L_x_46069) ;  /* 0x0000030000007947 */ /* 0x000fea0003800000 */
.L_x_46086:
        /* <DEDUP_REMOVED lines=14> */
.L_x_46100:
[----:B------:R-:W-:Y:S05]  /*4370*/  BSYNC B0 ;  /* 0x0000000000007941 */ /* 0x000fea0003800000 */
.L_x_46099:
[----:B------:R-:W-:Y:S01]  /*4380*/  FMUL.FTZ R0, R0, 1 ;  /* 0x3f80000000007820 */ /* 0x000fe20000410000 */
[----:B------:R-:W-:-:S03]  /*4390*/  CS2R R10, SRZ ;  /* 0x00000000000a7805 */ /* 0x000fc6000001ff00 */
[----:B------:R0:W4:Y:S01]  /*43a0*/  F2F.F64.F32 R8, R0 ;  /* 0x0000000000087310 */ /* 0x0001220000201800 */
[----:B------:R-:W-:Y:S05]  /*43b0*/  BRA `(.L_x_46069) ;  /* 0x000001d000007947 */ /* 0x000fea0003800000 */
.L_x_46074:
        /* <DEDUP_REMOVED lines=22> */
.L_x_46098:
[----:B----4-:R-:W4:Y:S01]  /*4520*/  LDG.E.64 R8, [R2.64] ;  /* 0x0000002402087981 */ /* 0x010f22000c1e1b00 */
[----:B------:R-:W-:Y:S01]  /*4530*/  CS2R R10, SRZ ;  /* 0x00000000000a7805 */ /* 0x000fe2000001ff00 */
[----:B----4-:R-:W0:Y:S01]  /*4540*/  I2F.F64.U64 R8, R8 ;  /* 0x0000000800087312 */ /* 0x010e220000301800 */
[----:B------:R-:W-:Y:S05]  /*4550*/  BRA `(.L_x_46069) ;  /* 0x0000003000007947 */ /* 0x000fea0003800000 */
.L_x_46097:
[----:B----4-:R-:W4:Y:S01]  /*4560*/  LDG.E R2, [R2.64] ;  /* 0x0000002402027981 */ /* 0x010f22000c1e1900 */
[----:B------:R-:W-:Y:S01]  /*4570*/  CS2R R10, SRZ ;  /* 0x00000000000a7805 */ /* 0x000fe2000001ff00 */
[----:B----4-:R0:W4:Y:S06]  /*4580*/  I2F.F64.U32 R8, R2 ;  /* 0x0000000200087312 */ /* 0x01012c0000201800 */
.L_x_46069:
[----:B------:R-:W-:Y:S05]  /*4590*/  BSYNC B6 ;  /* 0x0000000000067941 */ /* 0x000fea0003800000 */
.L_x_46068:
[----:B0-----:R-:W0:Y:S01]  /*45a0*/  S2R R3, SR_TID.X ;  /* 0x0000000000037919 */ /* 0x001e220000002100 */
[----:B------:R-:W-:Y:S01]  /*45b0*/  BSSY B1, `(.L_x_46101) ;  /* 0x00001a7000017945 */ /* 0x000fe20003800000 */
[----:B------:R-:W-:Y:S01]  /*45c0*/  CS2R R6, SRZ ;  /* 0x0000000000067805 */ /* 0x000fe2000001ff00 */
[----:B------:R-:W-:Y:S01]  /*45d0*/  CS2R R4, SRZ ;  /* 0x0000000000047805 */ /* 0x000fe2000001ff00 */
[----:B0-----:R-:W-:-:S13]  /*45e0*/  ISETP.GE.AND P0, PT, R3, R44, PT ;  /* 0x0000002c0300720c */ /* 0x001fda0003f06270 */
[----:B------:R-:W-:Y:S05]  /*45f0*/  @P0 BRA `(.L_x_46102) ;  /* 0x00001a2000000947 */ /* 0x000fea0003800000 */
[----:B--2--5:R-:W0:-:S04]  /*4600*/  DMUL R22, R16, c[0x0][0x178] ;  /* 0x00005e0010167a28 */ /* 0x024e080000000000 */
[----:B------:R-:W2:-:S04]  /*4610*/  DMUL R2, R18, c[0x0][0x178] ;  /* 0x00005e0012027a28 */ /* 0x000e880000000000 */
[----:B0-----:R-:W0:-:S04]  /*4620*/  DFMA R22, R18, c[0x0][0x170], R22 ;  /* 0x00005c0012167a2b */ /* 0x001e080000000016 */
[----:B--2---:R2:W4:-:S06]  /*4630*/  DFMA R2, R16, c[0x0][0x170], -R2 ;  /* 0x00005c0010027a2b */ /* 0x00450c0000000802 */
[----:B0-----:R-:W-:-:S13]  /*4640*/  LOP3.LUT P0, RZ, R22, 0x7fffffff, R23, 0xf8, !PT ;  /* 0x7fffffff16ff7812 */ /* 0x001fda000780f817 */
[----:B------:R-:W-:Y:S05]  /*4650*/  @!P0 BRA `(.L_x_46103) ;  /* 0x0000174000008947 */ /* 0x000fea0003800000 */
[----:B--2-4-:R-:W-:-:S04]  /*4660*/  LOP3.LUT R5, R3, 0x7fffffff, RZ, 0xc0, !PT ;  /* 0x7fffffff03057812 */ /* 0x014fc800078ec0ff */
[----:B------:R-:W-:-:S13]  /*4670*/  LOP3.LUT P0, RZ, R5, R2, RZ, 0xfc, !PT ;  /* 0x0000000205ff7212 */ /* 0x000fda000780fcff */
[----:B------:R-:W-:Y:S05]  /*4680*/  @!P0 BRA `(.L_x_46104) ;  /* 0x000011c000008947 */ /* 0x000fea0003800000 */
[----:B------:R-:W-:-:S04]  /*4690*/  LOP3.LUT R0, R23, 0x7fffffff, RZ, 0xc0, !PT ;  /* 0x7fffffff17007812 */ /* 0x000fc800078ec0ff */
        /* <DEDUP_REMOVED lines=42> */
[----:B------:R0:W2:-:S06]  /*4940*/  @!P0 DMUL R6, R2, R4 ;  /* 0x0000000402068228 */ /* 0x00008c0000000000 */
.L_x_46108:
[----:B------:R-:W-:Y:S05]  /*4950*/  BSYNC B0 ;  /* 0x0000000000007941 */ /* 0x000fea0003800000 */
.L_x_46107:
        /* <DEDUP_REMOVED lines=10> */
[----:B----4-:R-:W-:Y:S01]  /*4a00*/  IMAD.MOV.U32 R2, RZ, RZ, R22 ;  /* 0x000000ffff027224 */ /* 0x010fe200078e0016 */
[----:B------:R-:W-:Y:S01]  /*4a10*/  MOV R38, 0x4a40 ;  /* 0x00004a4000267802 */ /* 0x000fe20000000f00 */
[----:B------:R-:W-:-:S03]  /*4a20*/  IMAD.MOV.U32 R0, RZ, RZ, R23 ;  /* 0x000000ffff007224 */ /* 0x000fc600078e0017 */
[----:B0123--:R-:W-:Y:S05]  /*4a30*/  CALL.REL.NOINC `($_ZN2at6native27unrolled_elementwise_kernelIZNS0_50_GLOBAL__N__2680c7bb_12_PowKernel_cu_b2145a98_318422pow_scalar_tensor_implIdEEvRNS_18TensorIteratorBaseEN3c107complexIT_EEEUlNS7_IdEEE_St5arrayIPcLm2EELi4E23TrivialOffsetCalculatorILi1EjESG_NS0_6memory12LoadWithCastILi1EEENSH_13StoreWithCastILi1EEEEEviS8_T0_T2_T3_T4_T5_$__internal_trig_reduction_slowpathd) ;  /* 0x0000aa0000007944 */ /* 0x00ffea0003c00000 */
[----:B------:R-:W-:Y:S05]  /*4a40*/  BRA `(.L_x_46111) ;  /* 0x0000002000007947 */ /* 0x000fea0003800000 */
.L_x_46110:
[----:B0-----:R0:W4:Y:S01]  /*4a50*/  DMUL R2, RZ, R22 ;  /* 0x00000016ff027228 */ /* 0x0011220000000000 */
[----:B------:R-:W-:-:S05]  /*4a60*/  IMAD.MOV.U32 R0, RZ, RZ, RZ ;  /* 0x000000ffff007224 */ /* 0x000fca00078e00ff */
.L_x_46111:
[----:B------:R-:W-:Y:S05]  /*4a70*/  BSYNC B2 ;  /* 0x0000000000027941 */ /* 0x000fea0003800000 */
.L_x_46109:
        /* <DEDUP_REMOVED lines=22> */
[----:B------:R-:W0:-:S04]  /*4be0*/  @P0 DFMA R4, R20, R12, 1 ;  /* 0x3ff000001404042b */ /* 0x000e08000000000c */
[----:B------:R-:W3:-:S04]  /*4bf0*/  DSETP.NEU.AND P0, PT, |R22|, +INF , PT ;  /* 0x7ff000001600742a */ /* 0x000ec80003f0d200 */
[----:B0-----:R-:W0:-:S10]  /*4c00*/  @P1 DFMA R4, R4, -1, RZ ;  /* 0xbff000000404182b */ /* 0x001e1400000000ff */
[----:B---3--:R-:W-:Y:S05]  /*4c10*/  @!P0 BRA `(.L_x_46113) ;  /* 0x000000d000008947 */ /* 0x008fea0003800000 */
[----:B0-----:R-:W0:-:S04]  /*4c20*/  DMUL R12, R22, c[0x2][0x58] ;  /* 0x00801600160c7a28 */ /* 0x001e080000000000 */
[----:B------:R-:W-:Y:S02]  /*4c30*/  DSETP.GE.AND P0, PT, |R22|, 2.14748364800000000000e+09, PT ;  /* 0x41e000001600742a */ /* 0x000fe40003f06200 */
[----:B0-----:R-:W0:Y:S08]  /*4c40*/  F2I.F64 R0, R12 ;  /* 0x0000000c00007311 */ /* 0x001e300000301100 */
[----:B0-----:R-:W0:Y:S02]  /*4c50*/  I2F.F64 R2, R0 ;  /* 0x0000000000027312 */ /* 0x001e240000201c00 */
[----:B0-----:R-:W0:-:S06]  /*4c60*/  DFMA R14, -R2, c[0x2][0x60], R22 ;  /* 0x00801800020e7a2b */ /* 0x001e0c0000000116 */
[----:B0-----:R-:W0:-:S06]  /*4c70*/  DFMA R14, -R2, c[0x2][0x68], R14 ;  /* 0x00801a00020e7a2b */ /* 0x001e0c000000010e */
[----:B0-----:R0:W3:Y:S01]  /*4c80*/  DFMA R2, -R2, c[0x2][0x70], R14 ;  /* 0x00801c0002027a2b */ /* 0x0010e2000000010e */
[----:B------:R-:W-:Y:S05]  /*4c90*/  @!P0 BRA `(.L_x_46114) ;  /* 0x0000007000008947 */ /* 0x000fea0003800000 */
[----:B---3--:R-:W-:Y:S01]  /*4ca0*/  IMAD.MOV.U32 R2, RZ, RZ, R22 ;  /* 0x000000ffff027224 */ /* 0x008fe200078e0016 */
[----:B------:R-:W-:Y:S01]  /*4cb0*/  MOV R38, 0x4ce0 ;  /* 0x00004ce000267802 */ /* 0x000fe20000000f00 */
[----:B------:R-:W-:-:S03]  /*4cc0*/  IMAD.MOV.U32 R0, RZ, RZ, R23 ;  /* 0x000000ffff007224 */ /* 0x000fc600078e0017 */
[----:B012---:R-:W-:Y:S05]  /*4cd0*/  CALL.REL.NOINC `($_ZN2at6native27unrolled_elementwise_kernelIZNS0_50_GLOBAL__N__2680c7bb_12_PowKernel_cu_b2145a98_318422pow_scalar_tensor_implIdEEvRNS_18TensorIteratorBaseEN3c107complexIT_EEEUlNS7_IdEEE_St5arrayIPcLm2EELi4E23TrivialOffsetCalculatorILi1EjESG_NS0_6memory12LoadWithCastILi1EEENSH_13StoreWithCastILi1EEEEEviS8_T0_T2_T3_T4_T5_$__internal_trig_reduction_slowpathd) ;  /* 0x0000a76000007944 */ /* 0x007fea0003c00000 */
[----:B------:R-:W-:Y:S05]  /*4ce0*/  BRA `(.L_x_46114) ;  /* 0x0000002000007947 */ /* 0x000fea0003800000 */
.L_x_46113:
[----:B0-----:R0:W3:Y:S01]  /*4cf0*/  DMUL R2, RZ, R22 ;  /* 0x00000016ff027228 */ /* 0x0010e20000000000 */
[----:B------:R-:W-:-:S05]  /*4d00*/  IMAD.MOV.U32 R0, RZ, RZ, RZ ;  /* 0x000000ffff007224 */ /* 0x000fca00078e00ff */
.L_x_46114:
[----:B------:R-:W-:Y:S05]  /*4d10*/  BSYNC B2 ;  /* 0x0000000000027941 */ /* 0x000fea0003800000 */
.L_x_46112:
[----:B------:R-:W-:Y:S02]  /*4d20*/  IMAD.SHL.U32 R12, R0, 0x8, RZ ;  /* 0x00000008000c7824 */ /* 0x000fe400078e00ff */
[----:B------:R-:W-:-:S03]  /*4d30*/  IMAD.MOV.U32 R31, RZ, RZ, 0x8 ;  /* 0x00000008ff1f7424 */ /* 0x000fc600078e00ff */
[----:B------:R-:W-:-:S05]  /*4d40*/  LOP3.LUT R12, R12, 0x8, RZ, 0xc0, !PT ;  /* 0x000000080c0c7812 */ /* 0x000fca00078ec0ff */
[----:B------:R-:W-:-:S05]  /*4d50*/  IMAD.WIDE.U32 R30, R12, R31, c[0x4][0x1a8] ;  /* 0x01006a000c1e7625 */ /* 0x000fca00078e001f */
[----:B0-----:R-:W4:Y:S04]  /*4d60*/  LDG.E.128.CONSTANT R20, [R30.64] ;  /* 0x000000241e147981 */ /* 0x001f28000c1e9d00 */
[----:B------:R-:W5:Y:S04]  /*4d70*/  LDG.E.128.CONSTANT R16, [R30.64+0x10] ;  /* 0x000010241e107981 */ /* 0x000f68000c1e9d00 */
[----:B---3--:R-:W3:Y:S01]  /*4d80*/  LDG.E.128.CONSTANT R12, [R30.64+0x20] ;  /* 0x000020241e0c7981 */ /* 0x008ee2000c1e9d00 */
[----:B------:R-:W-:Y:S01]  /*4d90*/  R2P PR, R0, 0x3 ;  /* 0x0000000300007804 */ /* 0x000fe20000000000 */
[----:B------:R-:W-:Y:S01]  /*4da0*/  IMAD.MOV.U32 R36, RZ, RZ, 0x79785eba ;  /* 0x79785ebaff247424 */ /* 0x000fe200078e00ff */
[----:B------:R-:W4:Y:S01]  /*4db0*/  DMUL R28, R2, R2 ;  /* 0x00000002021c7228 */ /* 0x000f220000000000 */
[----:B------:R-:W-:-:S03]  /*4dc0*/  IMAD.MOV.U32 R0, RZ, RZ, 0x3de5db65 ;  /* 0x3de5db65ff007424 */ /* 0x000fc600078e00ff */
[----:B------:R-:W-:Y:S01]  /*4dd0*/  FSEL R36, -R36, 4.2945490664224492434e-19, !P0 ;  /* 0x20fd816424247808 */ /* 0x000fe20004000100 */
[----:B--2---:R-:W-:Y:S01]  /*4de0*/  DMUL R4, R4, R6 ;  /* 0x0000000604047228 */ /* 0x004fe20000000000 */
        /* <DEDUP_REMOVED lines=10> */
[----:B0-----:R0:W2:Y:S01]  /*4e90*/  DMUL R6, R2, R6 ;  /* 0x0000000602067228 */ /* 0x0010a20000000000 */
[----:B------:R-:W-:Y:S05]  /*4ea0*/  BRA `(.L_x_46102) ;  /* 0x0000117000007947 */ /* 0x000fea0003800000 */
.L_x_46106:
        /* <DEDUP_REMOVED lines=39> */
.L_x_46116:
[----:B------:R-:W-:Y:S05]  /*5120*/  BSYNC B0 ;  /* 0x0000000000007941 */ /* 0x000fea0003800000 */
.L_x_46115:
        /* <DEDUP_REMOVED lines=15> */
.L_x_46118:
[----:B0-----:R0:W4:Y:S01]  /*5220*/  DMUL R2, RZ, R22 ;  /* 0x00000016ff027228 */ /* 0x0011220000000000 */
[----:B------:R-:W-:-:S05]  /*5230*/  IMAD.MOV.U32 R0, RZ, RZ, RZ ;  /* 0x000000ffff007224 */ /* 0x000fca00078e00ff */
.L_x_46119:
[----:B------:R-:W-:Y:S05]  /*5240*/  BSYNC B2 ;  /* 0x0000000000027941 */ /* 0x000fea0003800000 */
.L_x_46117:
        /* <DEDUP_REMOVED lines=39> */
.L_x_46121:
[----:B0-----:R0:W3:Y:S01]  /*54c0*/  DMUL R2, RZ, R22 ;  /* 0x00000016ff027228 */ /* 0x0010e20000000000 */
[----:B------:R-:W-:-:S05]  /*54d0*/  IMAD.MOV.U32 R0, RZ, RZ, RZ ;  /* 0x000000ffff007224 */ /* 0x000fca00078e00ff */
.L_x_46122:
[----:B------:R-:W-:Y:S05]  /*54e0*/  BSYNC B2 ;  /* 0x0000000000027941 */ /* 0x000fea0003800000 */
.L_x_46120:
        /* <DEDUP_REMOVED lines=11> */
[----:B------:R-:W-:Y:S02]  /*55a0*/  FSEL R36, -R36, 4.2945490664224492434e-19, !P0 ;  /* 0x20fd816424247808 */ /* 0x000fe40004000100 */
[----:B------:R-:W-:Y:S02]  /*55b0*/  FSEL R37, R0, -0.082518599927425384521, !P0 ;  /* 0xbda8ff8300257808 */ /* 0x000fe40004000000 */
[----:B--2---:R-:W-:-:S04]  /*55c0*/  LOP3.LUT R0, R5, 0xfffff, RZ, 0xc0, !PT ;  /* 0x000fffff05007812 */ /* 0x004fc800078ec0ff */
[----:B----4-:R-:W0:-:S06]  /*55d0*/  DFMA R20, R28, R36, R20 ;  /* 0x000000241c14722b */ /* 0x010e0c0000000014 */
[----:B0-----:R-:W5:-:S06]  /*55e0*/  DFMA R20, R28, R20, R22 ;  /* 0x000000141c14722b */ /* 0x001f4c0000000016 */
[----:B-----5:R-:W0:-:S06]  /*55f0*/  DFMA R16, R28, R20, R16 ;  /* 0x000000141c10722b */ /* 0x020e0c0000000010 */
[----:B0-----:R-:W3:-:S06]  /*5600*/  DFMA R16, R28, R16, R18 ;  /* 0x000000101c10722b */ /* 0x001ecc0000000012 */
[----:B---3--:R-:W0:-:S06]  /*5610*/  DFMA R12, R28, R16, R12 ;  /* 0x000000101c0c722b */ /* 0x008e0c000000000c */
[----:B0-----:R0:W2:Y:S02]  /*5620*/  DFMA R12, R28, R12, R14 ;  /* 0x0000000c1c0c722b */ /* 0x0010a4000000000e */
[----:B0-----:R-:W-:Y:S02]  /*5630*/  LEA.HI R14, R5, 0xffffff09, RZ, 0xc ;  /* 0xffffff09050e7811 */ /* 0x001fe400078f60ff */
[----:B------:R-:W-:Y:S02]  /*5640*/  LOP3.LUT R5, R0, 0x7fe00000, RZ, 0xfc, !PT ;  /* 0x7fe0000000057812 */ /* 0x000fe400078efcff */
[----:B--2---:R-:W-:-:S04]  /*5650*/  DFMA R2, R12, R2, R2 ;  /* 0x000000020c02722b */ /* 0x004fc80000000002 */
[----:B------:R0:W2:Y:S02]  /*5660*/  @P0 DFMA R2, R28, R12, 1 ;  /* 0x3ff000001c02042b */ /* 0x0000a4000000000c */
[----:B0-----:R-:W-:-:S04]  /*5670*/  LEA.HI R12, R14, R14, RZ, 0x1 ;  /* 0x0000000e0e0c7211 */ /* 0x001fc800078f08ff */
[----:B--2---:R-:W0:Y:S01]  /*5680*/  @P1 DFMA R2, R2, -1, RZ ;  /* 0xbff000000202182b */ /* 0x004e2200000000ff */
[----:B------:R-:W-:-:S03]  /*5690*/  SHF.R.S32.HI R15, RZ, 0x1, R12 ;  /* 0x00000001ff0f7819 */ /* 0x000fc6000001140c */
[C---:B------:R2:W3:Y:S02]  /*56a0*/  DMUL R12, R4.reuse, R6 ;  /* 0x00000006040c7228 */ /* 0x0404e40000000000 */
[----:B--2---:R-:W-:Y:S01]  /*56b0*/  LEA R7, R15, 0x3ff00000, 0x14 ;  /* 0x3ff000000f077811 */ /* 0x004fe200078ea0ff */
[----:B------:R-:W-:Y:S01]  /*56c0*/  IMAD.MOV.U32 R6, RZ, RZ, RZ ;  /* 0x000000ffff067224 */ /* 0x000fe200078e00ff */
[----:B0-----:R0:W2:Y:S02]  /*56d0*/  DMUL R4, R4, R2 ;  /* 0x0000000204047228 */ /* 0x0010a40000000000 */
[----:B0-----:R-:W-:-:S03]  /*56e0*/  IMAD.IADD R2, R14, 0x1, -R15 ;  /* 0x000000010e027824 */ /* 0x001fc600078e0a0f */
[C---:B---3--:R-:W0:Y:S02]  /*56f0*/  DMUL R12, R6.reuse, R12 ;  /* 0x0000000c060c7228 */ /* 0x048e240000000000 */
[----:B------:R-:W-:Y:S01]  /*5700*/  LEA R3, R2, 0x3ff00000, 0x14 ;  /* 0x3ff0000002037811 */ /* 0x000fe200078ea0ff */
[----:B------:R-:W-:Y:S01]  /*5710*/  IMAD.MOV.U32 R2, RZ, RZ, RZ ;  /* 0x000000ffff027224 */ /* 0x000fe200078e00ff */
[----:B--2---:R-:W2:-:S05]  /*5720*/  DMUL R6, R6, R4 ;  /* 0x0000000406067228 */ /* 0x004e8a0000000000 */
[----:B0-----:R0:W3:-:S04]  /*5730*/  DMUL R4, R2, R12 ;  /* 0x0000000c02047228 */ /* 0x0010c80000000000 */
[----:B--2---:R0:W2:Y:S01]  /*5740*/  DMUL R6, R2, R6 ;  /* 0x0000000602067228 */ /* 0x0040a20000000000 */
[----:B------:R-:W-:Y:S05]  /*5750*/  BRA `(.L_x_46102) ;  /* 0x000008c000007947 */ /* 0x000fea0003800000 */
.L_x_46105:
        /* <DEDUP_REMOVED lines=11> */
.L_x_46123:
[----:B------:R-:W0:-:S10]  /*5810*/  DADD R4, R22, -R22 ;  /* 0x0000000016047229 */ /* 0x000e140000000816 */
[----:B0-----:R-:W-:Y:S02]  /*5820*/  IMAD.MOV.U32 R6, RZ, RZ, R4 ;  /* 0x000000ffff067224 */ /* 0x001fe400078e0004 */
[----:B------:R-:W-:Y:S01]  /*5830*/  IMAD.MOV.U32 R7, RZ, RZ, R5 ;  /* 0x000000ffff077224 */ /* 0x000fe200078e0005 */
[----:B------:R-:W-:Y:S05]  /*5840*/  BRA `(.L_x_46102) ;  /* 0x000007d000007947 */ /* 0x000fea0003800000 */
.L_x_46104:
        /* <DEDUP_REMOVED lines=14> */
[----:B01-3--:R-:W-:Y:S05]  /*5930*/  CALL.REL.NOINC `($_ZN2at6native27unrolled_elementwise_kernelIZNS0_50_GLOBAL__N__2680c7bb_12_PowKernel_cu_b2145a98_318422pow_scalar_tensor_implIdEEvRNS_18TensorIteratorBaseEN3c107complexIT_EEEUlNS7_IdEEE_St5arrayIPcLm2EELi4E23TrivialOffsetCalculatorILi1EjESG_NS0_6memory12LoadWithCastILi1EEENSH_13StoreWithCastILi1EEEEEviS8_T0_T2_T3_T4_T5_$__internal_trig_reduction_slowpathd) ;  /* 0x00009b0000007944 */ /* 0x00bfea0003c00000 */
[----:B------:R-:W-:Y:S05]  /*5940*/  BRA `(.L_x_46126) ;  /* 0x0000002000007947 */ /* 0x000fea0003800000 */
.L_x_46125:
[----:B------:R0:W2:Y:S01]  /*5950*/  DMUL R2, RZ, R22 ;  /* 0x00000016ff027228 */ /* 0x0000a20000000000 */
[----:B------:R-:W-:-:S05]  /*5960*/  IMAD.MOV.U32 R0, RZ, RZ, RZ ;  /* 0x000000ffff007224 */ /* 0x000fca00078e00ff */
.L_x_46126:
[----:B------:R-:W-:Y:S05]  /*5970*/  BSYNC B2 ;  /* 0x0000000000027941 */ /* 0x000fea0003800000 */
.L_x_46124:
        /* <DEDUP_REMOVED lines=22> */
[----:B------:R-:W0:-:S04]  /*5ae0*/  @P0 DFMA R4, R20, R18, 1 ;  /* 0x3ff000001404042b */ /* 0x000e080000000012 */
[----:B------:R-:W2:-:S04]  /*5af0*/  DSETP.NEU.AND P0, PT, |R22|, +INF , PT ;  /* 0x7ff000001600742a */ /* 0x000e880003f0d200 */
[----:B0-----:R-:W0:-:S10]  /*5b00*/  @P1 DFMA R4, R4, -1, RZ ;  /* 0xbff000000404182b */ /* 0x001e1400000000ff */
[----:B--2---:R-:W-:Y:S05]  /*5b10*/  @!P0 BRA `(.L_x_46128) ;  /* 0x000000d000008947 */ /* 0x004fea0003800000 */
        /* <DEDUP_REMOVED lines=11> */
[----:B01----:R-:W-:Y:S05]  /*5bd0*/  CALL.REL.NOINC `($_ZN2at6native27unrolled_elementwise_kernelIZNS0_50_GLOBAL__N__2680c7bb_12_PowKernel_cu_b2145a98_318422pow_scalar_tensor_implIdEEvRNS_18TensorIteratorBaseEN3c107complexIT_EEEUlNS7_IdEEE_St5arrayIPcLm2EELi4E23TrivialOffsetCalculatorILi1EjESG_NS0_6memory12LoadWithCastILi1EEENSH_13StoreWithCastILi1EEEEEviS8_T0_T2_T3_T4_T5_$__internal_trig_reduction_slowpathd) ;  /* 0x0000986000007944 */ /* 0x003fea0003c00000 */
[----:B------:R-:W-:Y:S05]  /*5be0*/  BRA `(.L_x_46129) ;  /* 0x0000002000007947 */ /* 0x000fea0003800000 */
.L_x_46128:
[----:B0-----:R0:W2:Y:S01]  /*5bf0*/  DMUL R2, RZ, R22 ;  /* 0x00000016ff027228 */ /* 0x0010a20000000000 */
[----:B------:R-:W-:-:S05]  /*5c00*/  IMAD.MOV.U32 R0, RZ, RZ, RZ ;  /* 0x000000ffff007224 */ /* 0x000fca00078e00ff */
.L_x_46129:
[----:B------:R-:W-:Y:S05]  /*5c10*/  BSYNC B2 ;  /* 0x0000000000027941 */ /* 0x000fea0003800000 */
.L_x_46127:
[----:B------:R-:W-:Y:S02]  /*5c20*/  IMAD.SHL.U32 R6, R0, 0x8, RZ ;  /* 0x0000000800067824 */ /* 0x000fe400078e00ff */
[----:B------:R-:W-:-:S03]  /*5c30*/  IMAD.MOV.U32 R7, RZ, RZ, 0x8 ;  /* 0x00000008ff077424 */ /* 0x000fc600078e00ff */
[----:B------:R-:W-:-:S05]  /*5c40*/  LOP3.LUT R6, R6, 0x8, RZ, 0xc0, !PT ;  /* 0x0000000806067812 */ /* 0x000fca00078ec0ff */
[----:B------:R-:W-:-:S05]  /*5c50*/  IMAD.WIDE.U32 R6, R6, R7, c[0x4][0x1a8] ;  /* 0x01006a0006067625 */ /* 0x000fca00078e0007 */
[----:B0-----:R-:W3:Y:S04]  /*5c60*/  LDG.E.128.CONSTANT R12, [R6.64] ;  /* 0x00000024060c7981 */ /* 0x001ee8000c1e9d00 */
        /* <DEDUP_REMOVED lines=8> */
[----:B---3--:R-:W0:-:S06]  /*5cf0*/  DFMA R12, R28, R30, R12 ;  /* 0x0000001e1c0c722b */ /* 0x008e0c000000000c */
[----:B0-----:R-:W4:-:S06]  /*5d00*/  DFMA R12, R28, R12, R14 ;  /* 0x0000000c1c0c722b */ /* 0x001f0c000000000e */
[----:B----4-:R-:W0:-:S06]  /*5d10*/  DFMA R12, R28, R12, R16 ;  /* 0x0000000c1c0c722b */ /* 0x010e0c0000000010 */
[----:B0-----:R-:W5:-:S06]  /*5d20*/  DFMA R12, R28, R12, R18 ;  /* 0x0000000c1c0c722b */ /* 0x001f4c0000000012 */
[----:B-----5:R-:W0:-:S06]  /*5d30*/  DFMA R12, R28, R12, R20 ;  /* 0x0000000c1c0c722b */ /* 0x020e0c0000000014 */
[----:B0-----:R-:W0:-:S06]  /*5d40*/  DFMA R12, R28, R12, R22 ;  /* 0x0000000c1c0c722b */ /* 0x001e0c0000000016 */
[----:B0-----:R0:W2:-:S04]  /*5d50*/  DFMA R6, R12, R2, R2 ;  /* 0x000000020c06722b */ /* 0x0010880000000002 */
[----:B------:R0:W3:Y:S01]  /*5d60*/  @P0 DFMA R6, R28, R12, 1 ;  /* 0x3ff000001c06042b */ /* 0x0000e2000000000c */
[----:B------:R-:W-:Y:S05]  /*5d70*/  @!P1 BRA `(.L_x_46102) ;  /* 0x000002a000009947 */ /* 0x000fea0003800000 */
[----:B--23--:R-:W2:Y:S01]  /*5d80*/  DFMA R6, R6, -1, RZ ;  /* 0xbff000000606782b */ /* 0x00cea200000000ff */
[----:B------:R-:W-:Y:S05]  /*5d90*/  BRA `(.L_x_46102) ;  /* 0x0000028000007947 */ /* 0x000fea0003800000 */
.L_x_46103:
        /* <DEDUP_REMOVED lines=37> */
.L_x_46131:
[----:B------:R-:W-:Y:S05]  /*5ff0*/  BSYNC B0 ;  /* 0x0000000000007941 */ /* 0x000fea0003800000 */
.L_x_46130:
[----:B0-----:R-:W-:Y:S02]  /*6000*/  IMAD.MOV.U32 R6, RZ, RZ, R22 ;  /* 0x000000ffff067224 */ /* 0x001fe400078e0016 */
[----:B------:R-:W-:Y:S02]  /*6010*/  IMAD.MOV.U32 R7, RZ, RZ, R23 ;  /* 0x000000ffff077224 */ /* 0x000fe400078e0017 */
.L_x_46102:
[----:B0-23--:R-:W-:Y:S05]  /*6020*/  BSYNC B1 ;  /* 0x0000000000017941 */ /* 0x00dfea0003800000 */
.L_x_46101:
[----:B------:R-:W0:Y:S01]  /*6030*/  S2R R0, SR_TID.X ;  /* 0x0000000000007919 */ /* 0x000e220000002100 */
[----:B------:R-:W-:Y:S01]  /*6040*/  BSSY B1, `(.L_x_46132) ;  /* 0x00001a5000017945 */ /* 0x000fe20003800000 */
[----:B------:R-:W-:Y:S01]  /*6050*/  CS2R R30, SRZ ;  /* 0x00000000001e7805 */ /* 0x000fe2000001ff00 */
[----:B------:R-:W-:Y:S01]  /*6060*/  CS2R R28, SRZ ;  /* 0x00000000001c7805 */ /* 0x000fe2000001ff00 */
[----:B0-----:R-:W-:-:S04]  /*6070*/  IADD3 R45, R0, 0x80, RZ ;  /* 0x00000080002d7810 */ /* 0x001fc80007ffe0ff */
[----:B------:R-:W-:-:S13]  /*6080*/  ISETP.GE.AND P0, PT, R45, R44, PT ;  /* 0x0000002c2d00720c */ /* 0x000fda0003f06270 */
[----:B------:R-:W-:Y:S05]  /*6090*/  @P0 BRA `(.L_x_46133) ;  /* 0x000019f000000947 */ /* 0x000fea0003800000 */
[----:B-1---5:R-:W0:-:S06]  /*60a0*/  DMUL R16, R24, c[0x0][0x178] ;  /* 0x00005e0018107a28 */ /* 0x022e0c0000000000 */
[----:B0-----:R-:W0:-:S04]  /*60b0*/  DFMA R16, R26, c[0x0][0x170], R16 ;  /* 0x00005c001a107a2b */ /* 0x001e080000000010 */
[----:B------:R-:W1:-:S06]  /*60c0*/  DMUL R26, R26, c[0x0][0x178] ;  /* 0x00005e001a1a7a28 */ /* 0x000e4c0000000000 */
[----:B0-----:R-:W-:Y:S01]  /*60d0*/  LOP3.LUT R3, R17, 0x7fffffff, RZ, 0xc0, !PT ;  /* 0x7fffffff11037812 */ /* 0x001fe200078ec0ff */
[----:B-1----:R0:W1:-:S03]  /*60e0*/  DFMA R24, R24, c[0x0][0x170], -R26 ;  /* 0x00005c0018187a2b */ /* 0x002046000000081a */
[----:B------:R-:W-:-:S13]  /*60f0*/  LOP3.LUT P0, RZ, R3, R16, RZ, 0xfc, !PT ;  /* 0x0000001003ff7212 */ /* 0x000fda000780fcff */
[----:B------:R-:W-:Y:S05]  /*6100*/  @!P0 BRA `(.L_x_46134) ;  /* 0x0000170000008947 */ /* 0x000fea0003800000 */
[----:B01----:R-:W-:-:S04]  /*6110*/  LOP3.LUT R13, R25, 0x7fffffff, RZ, 0xc0, !PT ;  /* 0x7fffffff190d7812 */ /* 0x003fc800078ec0ff */
        /* <DEDUP_REMOVED lines=37> */
[----:B------:R-:W-:Y:S01]  /*6370*/  FSEL R30, R12, RZ, P1 ;  /* 0x000000ff0c1e7208 */ /* 0x000fe20000800000 */
[----:B------:R-:W-:Y:S01]  /*6380*/  @!P0 IMAD.MOV.U32 R12, RZ, RZ, RZ ;  /* 0x000000ffff0c8224 */ /* 0x000fe200078e00ff */
[----:B------:R-:W-:-:S05]  /*6390*/  @!P0 SHF.R.S32.HI R3, RZ, 0x1, R0 ;  /* 0x00000001ff038819 */ /* 0x000fca0000011400 */
[----:B------:R-:W-:Y:S02]  /*63a0*/  @!P0 IMAD.IADD R2, R2, 0x1, -R3 ;  /* 0x0000000102028824 */ /* 0x000fe400078e0a03 */
[----:B------:R-:W-:-:S03]  /*63b0*/  @!P0 IMAD R3, R3, 0x100000, R15 ;  /* 0x0010000003038824 */ /* 0x000fc600078e020f */
[----:B------:R-:W-:Y:S01]  /*63c0*/  @!P0 LEA R13, R2, 0x3ff00000, 0x14 ;  /* 0x3ff00000020d8811 */ /* 0x000fe200078ea0ff */
[----:B------:R-:W-:-:S06]  /*63d0*/  @!P0 IMAD.MOV.U32 R2, RZ, RZ, R14 ;  /* 0x000000ffff028224 */ /* 0x000fcc00078e000e */
[----:B------:R0:W1:-:S06]  /*63e0*/  @!P0 DMUL R30, R2, R12 ;  /* 0x0000000c021e8228 */ /* 0x00004c0000000000 */
.L_x_46139:
[----:B------:R-:W-:Y:S05]  /*63f0*/  BSYNC B0 ;  /* 0x0000000000007941 */ /* 0x000fea0003800000 */
.L_x_46138:
        /* <DEDUP_REMOVED lines=13> */
[----:B01--4-:R-:W-:Y:S05]  /*64d0*/  CALL.REL.NOINC `($_ZN2at6native27unrolled_elementwise_kernelIZNS0_50_GLOBAL__N__2680c7bb_12_PowKernel_cu_b2145a98_318422pow_scalar_tensor_implIdEEvRNS_18TensorIteratorBaseEN3c107complexIT_EEEUlNS7_IdEEE_St5arrayIPcLm2EELi4E23TrivialOffsetCalculatorILi1EjESG_NS0_6memory12LoadWithCastILi1EEENSH_13StoreWithCastILi1EEEEEviS8_T0_T2_T3_T4_T5_$__internal_trig_reduction_slowpathd) ;  /* 0x00008f6000007944 */ /* 0x013fea0003c00000 */
[----:B------:R-:W-:Y:S05]  /*64e0*/  BRA `(.L_x_46142) ;  /* 0x0000002000007947 */ /* 0x000fea0003800000 */
.L_x_46141:
[----:B0-----:R0:W2:Y:S01]  /*64f0*/  DMUL R2, RZ, R16 ;  /* 0x00000010ff027228 */ /* 0x0010a20000000000 */
[----:B------:R-:W-:-:S05]  /*6500*/  IMAD.MOV.U32 R0, RZ, RZ, RZ ;  /* 0x000000ffff007224 */ /* 0x000fca00078e00ff */
.L_x_46142:
[----:B------:R-:W-:Y:S05]  /*6510*/  BSYNC B2 ;  /* 0x0000000000027941 */ /* 0x000fea0003800000 */
.L_x_46140:
[----:B------:R-:W-:Y:S01]  /*6520*/  IADD3 R18, R0, 0x1, RZ ;  /* 0x0000000100127810 */ /* 0x000fe20007ffe0ff */
[----:B------:R-:W-:-:S04]  /*6530*/  IMAD.MOV.U32 R29, RZ, RZ, 0x8 ;  /* 0x00000008ff1d7424 */ /* 0x000fc800078e00ff */
[----:B------:R-:W-:-:S05]  /*6540*/  IMAD.SHL.U32 R0, R18, 0x8, RZ ;  /* 0x0000000812007824 */ /* 0x000fca00078e00ff */
[----:B------:R-:W-:-:S05]  /*6550*/  LOP3.LUT R0, R0, 0x8, RZ, 0xc0, !PT ;  /* 0x0000000800007812 */ /* 0x000fca00078ec0ff */
[----:B------:R-:W-:-:S05]  /*6560*/  IMAD.WIDE.U32 R28, R0, R29, c[0x4][0x1a8] ;  /* 0x01006a00001c7625 */ /* 0x000fca00078e001d */
[----:B0-----:R-:W3:Y:S04]  /*6570*/  LDG.E.128.CONSTANT R12, [R28.64] ;  /* 0x000000241c0c7981 */ /* 0x001ee8000c1e9d00 */
[----:B------:R-:W5:Y:S04]  /*6580*/  LDG.E.128.CONSTANT R20, [R28.64+0x10] ;  /* 0x000010241c147981 */ /* 0x000f68000c1e9d00 */
[----:B----4-:R-:W4:Y:S01]  /*6590*/  LDG.E.128.CONSTANT R24, [R28.64+0x20] ;  /* 0x000020241c187981 */ /* 0x010f22000c1e9d00 */
        /* <DEDUP_REMOVED lines=28> */
[----:B012---:R-:W-:Y:S05]  /*6760*/  CALL.REL.NOINC `($_ZN2at6native27unrolled_elementwise_kernelIZNS0_50_GLOBAL__N__2680c7bb_12_PowKernel_cu_b2145a98_318422pow_scalar_tensor_implIdEEvRNS_18TensorIteratorBaseEN3c107complexIT_EEEUlNS7_IdEEE_St5arrayIPcLm2EELi4E23TrivialOffsetCalculatorILi1EjESG_NS0_6memory12LoadWithCastILi1EEENSH_13StoreWithCastILi1EEEEEviS8_T0_T2_T3_T4_T5_$__internal_trig_reduction_slowpathd) ;  /* 0x00008cd000007944 */ /* 0x007fea0003c00000 */
[----:B------:R-:W-:Y:S05]  /*6770*/  BRA `(.L_x_46145) ;  /* 0x0000002000007947 */ /* 0x000fea0003800000 */
.L_x_46144:
[----:B------:R2:W3:Y:S01]  /*6780*/  DMUL R2, RZ, R16 ;  /* 0x00000010ff027228 */ /* 0x0004e20000000000 */
[----:B------:R-:W-:-:S05]  /*6790*/  IMAD.MOV.U32 R0, RZ, RZ, RZ ;  /* 0x000000ffff007224 */ /* 0x000fca00078e00ff */
.L_x_46145:
[----:B------:R-:W-:Y:S05]  /*67a0*/  BSYNC B2 ;  /* 0x0000000000027941 */ /* 0x000fea0003800000 */
.L_x_46143:
        /* <DEDUP_REMOVED lines=25> */
.L_x_46137:
        /* <DEDUP_REMOVED lines=39> */
.L_x_46147:
[----:B------:R-:W-:Y:S05]  /*6bb0*/  BSYNC B0 ;  /* 0x0000000000007941 */ /* 0x000fea0003800000 */
.L_x_46146:
        /* <DEDUP_REMOVED lines=15> */
.L_x_46149:
[----:B0-----:R0:W2:Y:S01]  /*6cb0*/  DMUL R2, RZ, R16 ;  /* 0x00000010ff027228 */ /* 0x0010a20000000000 */
[----:B------:R-:W-:-:S05]  /*6cc0*/  IMAD.MOV.U32 R0, RZ, RZ, RZ ;  /* 0x000000ffff007224 */ /* 0x000fca00078e00ff */
.L_x_46150:
[----:B------:R-:W-:Y:S05]  /*6cd0*/  BSYNC B2 ;  /* 0x0000000000027941 */ /* 0x000fea0003800000 */
.L_x_46148:
        /* <DEDUP_REMOVED lines=38> */
.L_x_46152:
[----:B------:R2:W3:Y:S01]  /*6f40*/  DMUL R2, RZ, R16 ;  /* 0x00000010ff027228 */ /* 0x0004e20000000000 */
[----:B------:R-:W-:-:S05]  /*6f50*/  IMAD.MOV.U32 R0, RZ, RZ, RZ ;  /* 0x000000ffff007224 */ /* 0x000fca00078e00ff */
.L_x_46153:
[----:B------:R-:W-:Y:S05]  /*6f60*/  BSYNC B2 ;  /* 0x0000000000027941 */ /* 0x000fea0003800000 */
.L_x_46151:
        /* <DEDUP_REMOVED lines=39> */
.L_x_46136:
        /* <DEDUP_REMOVED lines=11> */
.L_x_46154:
[----:B------:R-:W0:-:S10]  /*7290*/  DADD R28, R16, -R16 ;  /* 0x00000000101c7229 */ /* 0x000e140000000810 */
[----:B0-----:R-:W-:Y:S02]  /*72a0*/  IMAD.MOV.U32 R30, RZ, RZ, R28 ;  /* 0x000000ffff1e7224 */ /* 0x001fe400078e001c */
[----:B------:R-:W-:Y:S01]  /*72b0*/  IMAD.MOV.U32 R31, RZ, RZ, R29 ;  /* 0x000000ffff1f7224 */ /* 0x000fe200078e001d */
[----:B------:R-:W-:Y:S05]  /*72c0*/  BRA `(.L_x_46133) ;  /* 0x000007c000007947 */ /* 0x000fea0003800000 */
.L_x_46135:
        /* <DEDUP_REMOVED lines=14> */
[----:B0---4-:R-:W-:Y:S05]  /*73b0*/  CALL.REL.NOINC `($_ZN2at6native27unrolled_elementwise_kernelIZNS0_50_GLOBAL__N__2680c7bb_12_PowKernel_cu_b2145a98_318422pow_scalar_tensor_implIdEEvRNS_18TensorIteratorBaseEN3c107complexIT_EEEUlNS7_IdEEE_St5arrayIPcLm2EELi4E23TrivialOffsetCalculatorILi1EjESG_NS0_6memory12LoadWithCastILi1EEENSH_13StoreWithCastILi1EEEEEviS8_T0_T2_T3_T4_T5_$__internal_trig_reduction_slowpathd) ;  /* 0x0000808000007944 */ /* 0x011fea0003c00000 */
[----:B------:R-:W-:Y:S05]  /*73c0*/  BRA `(.L_x_46157) ;  /* 0x0000002000007947 */ /* 0x000fea0003800000 */
.L_x_46156:
[----:B------:R0:W1:Y:S01]  /*73d0*/  DMUL R2, RZ, R16 ;  /* 0x00000010ff027228 */ /* 0x0000620000000000 */
[----:B------:R-:W-:-:S05]  /*73e0*/  IMAD.MOV.U32 R0, RZ, RZ, RZ ;  /* 0x000000ffff007224 */ /* 0x000fca00078e00ff */
.L_x_46157:
[----:B------:R-:W-:Y:S05]  /*73f0*/  BSYNC B2 ;  /* 0x0000000000027941 */ /* 0x000fea0003800000 */
.L_x_46155:
[----:B------:R-:W-:Y:S01]  /*7400*/  IADD3 R18, R0, 0x1, RZ ;  /* 0x0000000100127810 */ /* 0x000fe20007ffe0ff */
[----:B------:R-:W-:-:S04]  /*7410*/  IMAD.MOV.U32 R29, RZ, RZ, 0x8 ;  /* 0x00000008ff1d7424 */ /* 0x000fc800078e00ff */
[----:B------:R-:W-:-:S05]  /*7420*/  IMAD.SHL.U32 R0, R18, 0x8, RZ ;  /* 0x0000000812007824 */ /* 0x000fca00078e00ff */
[----:B------:R-:W-:-:S05]  /*7430*/  LOP3.LUT R0, R0, 0x8, RZ, 0xc0, !PT ;  /* 0x0000000800007812 */ /* 0x000fca00078ec0ff */
[----:B------:R-:W-:-:S05]  /*7440*/  IMAD.WIDE.U32 R28, R0, R29, c[0x4][0x1a8] ;  /* 0x01006a00001c7625 */ /* 0x000fca00078e001d */
[----:B0-----:R-:W2:Y:S04]  /*7450*/  LDG.E.128.CONSTANT R12, [R28.64] ;  /* 0x000000241c0c7981 */ /* 0x001ea8000c1e9d00 */
[----:B------:R-:W3:Y:S04]  /*7460*/  LDG.E.128.CONSTANT R20, [R28.64+0x10] ;  /* 0x000010241c147981 */ /* 0x000ee8000c1e9d00 */
        /* <DEDUP_REMOVED lines=29> */
[----:B01--4-:R-:W-:Y:S05]  /*7640*/  CALL.REL.NOINC `($_ZN2at6native27unrolled_elementwise_kernelIZNS0_50_GLOBAL__N__2680c7bb_12_PowKernel_cu_b2145a98_318422pow_scalar_tensor_implIdEEvRNS_18TensorIteratorBaseEN3c107complexIT_EEEUlNS7_IdEEE_St5arrayIPcLm2EELi4E23TrivialOffsetCalculatorILi1EjESG_NS0_6memory12LoadWithCastILi1EEENSH_13StoreWithCastILi1EEEEEviS8_T0_T2_T3_T4_T5_$__internal_trig_reduction_slowpathd) ;  /* 0x00007df000007944 */ /* 0x013fea0003c00000 */
[----:B------:R-:W-:Y:S05]  /*7650*/  BRA `(.L_x_46160) ;  /* 0x0000002000007947 */ /* 0x000fea0003800000 */
.L_x_46159:
[----:B------:R1:W2:Y:S01]  /*7660*/  DMUL R2, RZ, R16 ;  /* 0x00000010ff027228 */ /* 0x0002a20000000000 */
[----:B------:R-:W-:-:S05]  /*7670*/  IMAD.MOV.U32 R0, RZ, RZ, RZ ;  /* 0x000000ffff007224 */ /* 0x000fca00078e00ff */
.L_x_46160:
[----:B------:R-:W-:Y:S05]  /*7680*/  BSYNC B2 ;  /* 0x0000000000027941 */ /* 0x000fea0003800000 */
.L_x_46158:
        /* <DEDUP_REMOVED lines=24> */
.L_x_46134:
[----:B01----:R-:W-:Y:S01]  /*7810*/  IMAD.MOV.U32 R2, RZ, RZ, 0x652b82fe ;  /* 0x652b82feff027424 */ /* 0x003fe200078e00ff */
        /* <DEDUP_REMOVED lines=36> */
.L_x_46162:
[----:B------:R-:W-:Y:S05]  /*7a60*/  BSYNC B0 ;  /* 0x0000000000007941 */ /* 0x000fea0003800000 */
.L_x_46161:
[----:B------:R-:W-:Y:S02]  /*7a70*/  IMAD.MOV.U32 R30, RZ, RZ, R16 ;  /* 0x000000ffff1e7224 */ /* 0x000fe400078e0010 */
[----:B------:R-:W-:Y:S02]  /*7a80*/  IMAD.MOV.U32 R31, RZ, RZ, R17 ;  /* 0x000000ffff1f7224 */ /* 0x000fe400078e0011 */
.L_x_46133:
[----:B012---:R-:W-:Y:S05]  /*7a90*/  BSYNC B1 ;  /* 0x0000000000017941 */ /* 0x007fea0003800000 */
.L_x_46132:
[----:B------:R-:W0:Y:S01]  /*7aa0*/  S2R R0, SR_TID.X ;  /* 0x0000000000007919 */ /* 0x000e220000002100 */
[----:B------:R-:W-:Y:S01]  /*7ab0*/  BSSY B1, `(.L_x_46163) ;  /* 0x00001a6000017945 */ /* 0x000fe20003800000 */
[----:B-----5:R-:W-:Y:S01]  /*7ac0*/  CS2R R18, SRZ ;  /* 0x0000000000127805 */ /* 0x020fe2000001ff00 */
[----:B------:R-:W-:Y:S01]  /*7ad0*/  CS2R R26, SRZ ;  /* 0x00000000001a7805 */ /* 0x000fe2000001ff00 */
[----:B------:R-:W-:Y:S01]  /*7ae0*/  CS2R R24, SRZ ;  /* 0x0000000000187805 */ /* 0x000fe2000001ff00 */
[----:B0-----:R-:W-:-:S04]  /*7af0*/  IADD3 R3, R0, 0x100, RZ ;  /* 0x0000010000037810 */ /* 0x001fc80007ffe0ff */
[----:B------:R-:W-:-:S13]  /*7b00*/  ISETP.GE.AND P0, PT, R3, R44, PT ;  /* 0x0000002c0300720c */ /* 0x000fda0003f06270 */
[----:B------:R-:W-:Y:S05]  /*7b10*/  @P0 BRA `(.L_x_46164) ;  /* 0x000019f000000947 */ /* 0x000fea0003800000 */
[----:B----4-:R-:W0:-:S06]  /*7b20*/  DMUL R16, R32, c[0x0][0x178] ;  /* 0x00005e0020107a28 */ /* 0x010e0c0000000000 */
        /* <DEDUP_REMOVED lines=52> */
.L_x_46170:
[----:B------:R-:W-:Y:S05]  /*7e70*/  BSYNC B0 ;  /* 0x0000000000007941 */ /* 0x000fea0003800000 */
.L_x_46169:
        /* <DEDUP_REMOVED lines=15> */
.L_x_46172:
[----:B0-----:R0:W2:Y:S01]  /*7f70*/  DMUL R2, RZ, R16 ;  /* 0x00000010ff027228 */ /* 0x0010a20000000000 */
[----:B------:R-:W-:-:S05]  /*7f80*/  IMAD.MOV.U32 R0, RZ, RZ, RZ ;  /* 0x000000ffff007224 */ /* 0x000fca00078e00ff */
.L_x_46173:
[----:B------:R-:W-:Y:S05]  /*7f90*/  BSYNC B2 ;  /* 0x0000000000027941 */ /* 0x000fea0003800000 */
.L_x_46171:
        /* <DEDUP_REMOVED lines=38> */
.L_x_46175:
[----:B------:R2:W3:Y:S01]  /*8200*/  DMUL R2, RZ, R16 ;  /* 0x00000010ff027228 */ /* 0x0004e20000000000 */
[----:B------:R-:W-:-:S05]  /*8210*/  IMAD.MOV.U32 R0, RZ, RZ, RZ ;  /* 0x000000ffff007224 */ /* 0x000fca00078e00ff */
.L_x_46176:
[----:B------:R-:W-:Y:S05]  /*8220*/  BSYNC B2 ;  /* 0x0000000000027941 */ /* 0x000fea0003800000 */
.L_x_46174:
        /* <DEDUP_REMOVED lines=25> */
.L_x_46168:
        /* <DEDUP_REMOVED lines=39> */
.L_x_46178:
[----:B------:R-:W-:Y:S05]  /*8630*/  BSYNC B0 ;  /* 0x0000000000007941 */ /* 0x000fea0003800000 */
.L_x_46177:
        /* <DEDUP_REMOVED lines=15> */
.L_x_46180:
[----:B0-----:R0:W2:Y:S01]  /*8730*/  DMUL R2, RZ, R16 ;  /* 0x00000010ff027228 */ /* 0x0010a20000000000 */
[----:B------:R-:W-:-:S05]  /*8740*/  IMAD.MOV.U32 R0, RZ, RZ, RZ ;  /* 0x000000ffff007224 */ /* 0x000fca00078e00ff */
.L_x_46181:
[----:B------:R-:W-:Y:S05]  /*8750*/  BSYNC B2 ;  /* 0x0000000000027941 */ /* 0x000fea0003800000 */
.L_x_46179:
        /* <DEDUP_REMOVED lines=38> */
.L_x_46183:
[----:B------:R2:W3:Y:S01]  /*89c0*/  DMUL R2, RZ, R16 ;  /* 0x00000010ff027228 */ /* 0x0004e20000000000 */
[----:B------:R-:W-:-:S05]  /*89d0*/  IMAD.MOV.U32 R0, RZ, RZ, RZ ;  /* 0x000000ffff007224 */ /* 0x000fca00078e00ff */
.L_x_46184:
[----:B------:R-:W-:Y:S05]  /*89e0*/  BSYNC B2 ;  /* 0x0000000000027941 */ /* 0x000fea0003800000 */
.L_x_46182:
        /* <DEDUP_REMOVED lines=14> */
[----:B--2---:R1:W2:Y:S02]  /*8ad0*/  DFMA R12, R16, R26, R12 ;  /* 0x0000001a100c722b */ /* 0x0042a4000000000c */
[----:B-1----:R-:W-:-:S04]  /*8ae0*/  IMAD.MOV.U32 R26, RZ, RZ, RZ ;  /* 0x000000ffff1a7224 */ /* 0x002fc800078e00ff */
[C---:B--2---:R1:W4:Y:S02]  /*8af0*/  DFMA R12, R16.reuse, R12, R14 ;  /* 0x0000000c100c722b */ /* 0x044324000000000e */
[----:B-1----:R-:W-:Y:S02]  /*8b00*/  LEA.HI R14, R23, 0xffffff09, RZ, 0xc ;  /* 0xffffff09170e7811 */ /* 0x002fe400078f60ff */
[----:B------:R-:W-:Y:S02]  /*8b10*/  LOP3.LUT R23, R0, 0x7fe00000, RZ, 0xfc, !PT ;  /* 0x7fe0000000177812 */ /* 0x000fe400078efcff */
[----:B----4-:R-:W1:-:S04]  /*8b20*/  DFMA R12, R16, R12, R32 ;  /* 0x0000000c100c722b */ /* 0x010e480000000020 */
[----:B0-----:R-:W-:-:S04]  /*8b30*/  DMUL R24, R22, R24 ;  /* 0x0000001816187228 */ /* 0x001fc80000000000 */
[----:B-1----:R-:W5:-:S06]  /*8b40*/  DFMA R12, R16, R12, R34 ;  /* 0x0000000c100c722b */ /* 0x002f4c0000000022 */
        /* <DEDUP_REMOVED lines=17> */
.L_x_46167:
        /* <DEDUP_REMOVED lines=11> */
.L_x_46185:
[----:B------:R-:W0:-:S10]  /*8d10*/  DADD R24, R16, -R16 ;  /* 0x0000000010187229 */ /* 0x000e140000000810 */
[----:B0-----:R-:W-:Y:S02]  /*8d20*/  IMAD.MOV.U32 R26, RZ, RZ, R24 ;  /* 0x000000ffff1a7224 */ /* 0x001fe400078e0018 */
[----:B------:R-:W-:Y:S01]  /*8d30*/  IMAD.MOV.U32 R27, RZ, RZ, R25 ;  /* 0x000000ffff1b7224 */ /* 0x000fe200078e0019 */
[----:B------:R-:W-:Y:S05]  /*8d40*/  BRA `(.L_x_46164) ;  /* 0x000007c000007947 */ /* 0x000fea0003800000 */
.L_x_46166:
        /* <DEDUP_REMOVED lines=14> */
[----:B0--3--:R-:W-:Y:S05]  /*8e30*/  CALL.REL.NOINC `($_ZN2at6native27unrolled_elementwise_kernelIZNS0_50_GLOBAL__N__2680c7bb_12_PowKernel_cu_b2145a98_318422pow_scalar_tensor_implIdEEvRNS_18TensorIteratorBaseEN3c107complexIT_EEEUlNS7_IdEEE_St5arrayIPcLm2EELi4E23TrivialOffsetCalculatorILi1EjESG_NS0_6memory12LoadWithCastILi1EEENSH_13StoreWithCastILi1EEEEEviS8_T0_T2_T3_T4_T5_$__internal_trig_reduction_slowpathd) ;  /* 0x0000660000007944 */ /* 0x009fea0003c00000 */
[----:B------:R-:W-:Y:S05]  /*8e40*/  BRA `(.L_x_46188) ;  /* 0x0000002000007947 */ /* 0x000fea0003800000 */
.L_x_46187:
[----:B------:R0:W1:Y:S01]  /*8e50*/  DMUL R2, RZ, R16 ;  /* 0x00000010ff027228 */ /* 0x0000620000000000 */
[----:B------:R-:W-:-:S05]  /*8e60*/  IMAD.MOV.U32 R0, RZ, RZ, RZ ;  /* 0x000000ffff007224 */ /* 0x000fca00078e00ff */
.L_x_46188:
[----:B------:R-:W-:Y:S05]  /*8e70*/  BSYNC B2 ;  /* 0x0000000000027941 */ /* 0x000fea0003800000 */
.L_x_46186:
[----:B------:R-:W-:Y:S01]  /*8e80*/  IADD3 R32, R0, 0x1, RZ ;  /* 0x0000000100207810 */ /* 0x000fe20007ffe0ff */
[----:B------:R-:W-:-:S04]  /*8e90*/  IMAD.MOV.U32 R35, RZ, RZ, 0x8 ;  /* 0x00000008ff237424 */ /* 0x000fc800078e00ff */
[----:B------:R-:W-:-:S05]  /*8ea0*/  IMAD.SHL.U32 R0, R32, 0x8, RZ ;  /* 0x0000000820007824 */ /* 0x000fca00078e00ff */
[----:B------:R-:W-:-:S05]  /*8eb0*/  LOP3.LUT R0, R0, 0x8, RZ, 0xc0, !PT ;  /* 0x0000000800007812 */ /* 0x000fca00078ec0ff */
[----:B------:R-:W-:-:S05]  /*8ec0*/  IMAD.WIDE.U32 R34, R0, R35, c[0x4][0x1a8] ;  /* 0x01006a0000227625 */ /* 0x000fca00078e0023 */
[----:B0-----:R-:W2:Y:S04]  /*8ed0*/  LDG.E.128.CONSTANT R12, [R34.64] ;  /* 0x00000024220c7981 */ /* 0x001ea8000c1e9d00 */
        /* <DEDUP_REMOVED lines=30> */
[----:B01-3--:R-:W-:Y:S05]  /*90c0*/  CALL.REL.NOINC `($_ZN2at6native27unrolled_elementwise_kernelIZNS0_50_GLOBAL__N__2680c7bb_12_PowKernel_cu_b2145a98_318422pow_scalar_tensor_implIdEEvRNS_18TensorIteratorBaseEN3c107complexIT_EEEUlNS7_IdEEE_St5arrayIPcLm2EELi4E23TrivialOffsetCalculatorILi1EjESG_NS0_6memory12LoadWithCastILi1EEENSH_13StoreWithCastILi1EEEEEviS8_T0_T2_T3_T4_T5_$__internal_trig_reduction_slowpathd) ;  /* 0x0000637000007944 */ /* 0x00bfea0003c00000 */
[----:B------:R-:W-:Y:S05]  /*90d0*/  BRA `(.L_x_46191) ;  /* 0x0000002000007947 */ /* 0x000fea0003800000 */
.L_x_46190:
[----:B------:R1:W2:Y:S01]  /*90e0*/  DMUL R2, RZ, R16 ;  /* 0x00000010ff027228 */ /* 0x0002a20000000000 */
[----:B------:R-:W-:-:S05]  /*90f0*/  IMAD.MOV.U32 R0, RZ, RZ, RZ ;  /* 0x000000ffff007224 */ /* 0x000fca00078e00ff */
.L_x_46191:
[----:B------:R-:W-:Y:S05]  /*9100*/  BSYNC B2 ;  /* 0x0000000000027941 */ /* 0x000fea0003800000 */
.L_x_46189:
        /* <DEDUP_REMOVED lines=24> */
.L_x_46165:
        /* <DEDUP_REMOVED lines=37> */
.L_x_46193:
[----:B------:R-:W-:Y:S05]  /*94e0*/  BSYNC B0 ;  /* 0x0000000000007941 */ /* 0x000fea0003800000 */
.L_x_46192:
[----:B------:R-:W-:Y:S02]  /*94f0*/  IMAD.MOV.U32 R26, RZ, RZ, R16 ;  /* 0x000000ffff1a7224 */ /* 0x000fe400078e0010 */
[----:B------:R-:W-:Y:S02]  /*9500*/  IMAD.MOV.U32 R27, RZ, RZ, R17 ;  /* 0x000000ffff1b7224 */ /* 0x000fe400078e0011 */
.L_x_46164:
[----:B012---:R-:W-:Y:S05]  /*9510*/  BSYNC B1 ;  /* 0x0000000000017941 */ /* 0x007fea0003800000 */
.L_x_46163:
[----:B------:R-:W0:Y:S01]  /*9520*/  S2R R0, SR_TID.X ;  /* 0x0000000000007919 */ /* 0x000e220000002100 */
[----:B------:R-:W-:Y:S01]  /*9530*/  BSSY B1, `(.L_x_46194) ;  /* 0x00001a4000017945 */ /* 0x000fe20003800000 */
        /* <DEDUP_REMOVED lines=57> */
.L_x_46201:
[----:B------:R-:W-:Y:S05]  /*98d0*/  BSYNC B0 ;  /* 0x0000000000007941 */ /* 0x000fea0003800000 */
.L_x_46200:
        /* <DEDUP_REMOVED lines=15> */
.L_x_46203:
[----:B0-----:R0:W2:Y:S01]  /*99d0*/  DMUL R2, RZ, R22 ;  /* 0x00000016ff027228 */ /* 0x0010a20000000000 */
[----:B------:R-:W-:-:S05]  /*99e0*/  IMAD.MOV.U32 R0, RZ, RZ, RZ ;  /* 0x000000ffff007224 */ /* 0x000fca00078e00ff */
.L_x_46204:
[----:B------:R-:W-:Y:S05]  /*99f0*/  BSYNC B2 ;  /* 0x0000000000027941 */ /* 0x000fea0003800000 */
.L_x_46202:
        /* <DEDUP_REMOVED lines=38> */
.L_x_46206:
[----:B------:R2:W3:Y:S01]  /*9c60*/  DMUL R2, RZ, R22 ;  /* 0x00000016ff027228 */ /* 0x0004e20000000000 */
[----:B------:R-:W-:-:S05]  /*9c70*/  IMAD.MOV.U32 R0, RZ, RZ, RZ ;  /* 0x000000ffff007224 */ /* 0x000fca00078e00ff */
.L_x_46207:
[----:B------:R-:W-:Y:S05]  /*9c80*/  BSYNC B2 ;  /* 0x0000000000027941 */ /* 0x000fea0003800000 */
.L_x_46205:
        /* <DEDUP_REMOVED lines=25> */
.L_x_46199:
        /* <DEDUP_REMOVED lines=39> */
.L_x_46209:
[----:B------:R-:W-:Y:S05]  /*a090*/  BSYNC B0 ;  /* 0x0000000000007941 */ /* 0x000fea0003800000 */
.L_x_46208:
        /* <DEDUP_REMOVED lines=15> */
.L_x_46211:
[----:B0-----:R0:W2:Y:S01]  /*a190*/  DMUL R2, RZ, R22 ;  /* 0x00000016ff027228 */ /* 0x0010a20000000000 */
[----:B------:R-:W-:-:S05]  /*a1a0*/  IMAD.MOV.U32 R0, RZ, RZ, RZ ;  /* 0x000000ffff007224 */ /* 0x000fca00078e00ff */
.L_x_46212:
[----:B------:R-:W-:Y:S05]  /*a1b0*/  BSYNC B2 ;  /* 0x0000000000027941 */ /* 0x000fea0003800000 */
.L_x_46210:
        /* <DEDUP_REMOVED lines=38> */
.L_x_46214:
[----:B------:R2:W3:Y:S01]  /*a420*/  DMUL R2, RZ, R22 ;  /* 0x00000016ff027228 */ /* 0x0004e20000000000 */
[----:B------:R-:W-:-:S05]  /*a430*/  IMAD.MOV.U32 R0, RZ, RZ, RZ ;  /* 0x000000ffff007224 */ /* 0x000fca00078e00ff */
.L_x_46215:
[----:B------:R-:W-:Y:S05]  /*a440*/  BSYNC B2 ;  /* 0x0000000000027941 */ /* 0x000fea0003800000 */
.L_x_46213:
        /* <DEDUP_REMOVED lines=17> */
[----:B-1----:R1:W5:Y:S02]  /*a560*/  DFMA R16, R32, R16, R18 ;  /* 0x000000102010722b */ /* 0x0023640000000012 */
[----:B-1----:R-:W-:-:S04]  /*a570*/  IMAD.MOV.U32 R18, RZ, RZ, RZ ;  /* 0x000000ffff127224 */ /* 0x002fc800078e00ff */
[----:B-----5:R-:W1:-:S06]  /*a580*/  DFMA R12, R32, R16, R12 ;  /* 0x00000010200c722b */ /* 0x020e4c000000000c */
[----:B-1----:R1:W2:Y:S02]  /*a590*/  DFMA R12, R32, R12, R14 ;  /* 0x0000000c200c722b */ /* 0x0022a4000000000e */
[----:B-1----:R-:W-:Y:S02]  /*a5a0*/  LEA.HI R14, R9, 0xffffff09, RZ, 0xc ;  /* 0xffffff09090e7811 */ /* 0x002fe400078f60ff */
[----:B------:R-:W-:Y:S02]  /*a5b0*/  LOP3.LUT R9, R0, 0x7fe00000, RZ, 0xfc, !PT ;  /* 0x7fe0000000097812 */ /* 0x000fe400078efcff */
[----:B--2---:R-:W-:-:S04]  /*a5c0*/  DFMA R2, R12, R2, R2 ;  /* 0x000000020c02722b */ /* 0x004fc80000000002 */
[----:B------:R1:W2:Y:S02]  /*a5d0*/  @P0 DFMA R2, R32, R12, 1 ;  /* 0x3ff000002002042b */ /* 0x0002a4000000000c */
[----:B-1----:R-:W-:-:S04]  /*a5e0*/  LEA.HI R12, R14, R14, RZ, 0x1 ;  /* 0x0000000e0e0c7211 */ /* 0x002fc800078f08ff */
[----:B--2---:R-:W1:Y:S01]  /*a5f0*/  @P1 DFMA R2, R2, -1, RZ ;  /* 0xbff000000202182b */ /* 0x004e6200000000ff */
[----:B------:R-:W-:-:S03]  /*a600*/  SHF.R.S32.HI R15, RZ, 0x1, R12 ;  /* 0x00000001ff0f7819 */ /* 0x000fc6000001140c */
[C---:B0-----:R0:W2:Y:S02]  /*a610*/  DMUL R12, R8.reuse, R10 ;  /* 0x0000000a080c7228 */ /* 0x0410a40000000000 */
[----:B0-----:R-:W-:Y:S01]  /*a620*/  LEA R11, R15, 0x3ff00000, 0x14 ;  /* 0x3ff000000f0b7811 */ /* 0x001fe200078ea0ff */
[----:B------:R-:W-:Y:S01]  /*a630*/  IMAD.MOV.U32 R10, RZ, RZ, RZ ;  /* 0x000000ffff0a7224 */ /* 0x000fe200078e00ff */
[----:B-1----:R-:W0:Y:S01]  /*a640*/  DMUL R2, R8, R2 ;  /* 0x0000000208027228 */ /* 0x002e220000000000 */
[----:B------:R-:W-:-:S04]  /*a650*/  IMAD.IADD R14, R14, 0x1, -R15 ;  /* 0x000000010e0e7824 */ /* 0x000fc800078e0a0f */
[----:B--2---:R-:W1:Y:S01]  /*a660*/  DMUL R12, R10, R12 ;  /* 0x0000000c0a0c7228 */ /* 0x004e620000000000 */
[----:B------:R-:W-:-:S03]  /*a670*/  LEA R19, R14, 0x3ff00000, 0x14 ;  /* 0x3ff000000e137811 */ /* 0x000fc600078ea0ff */
[----:B0-----:R-:W0:-:S04]  /*a680*/  DMUL R2, R10, R2 ;  /* 0x000000020a027228 */ /* 0x001e080000000000 */
[----:B-1----:R1:W2:-:S04]  /*a690*/  DMUL R16, R18, R12 ;  /* 0x0000000c12107228 */ /* 0x0022880000000000 */
[----:B0-----:R1:W0:Y:S01]  /*a6a0*/  DMUL R18, R18, R2 ;  /* 0x0000000212127228 */ /* 0x0012220000000000 */
[----:B------:R-:W-:Y:S05]  /*a6b0*/  BRA `(.L_x_46195) ;  /* 0x000008b000007947 */ /* 0x000fea0003800000 */
.L_x_46198:
        /* <DEDUP_REMOVED lines=11> */
.L_x_46216:
[----:B------:R-:W0:-:S10]  /*a770*/  DADD R16, R22, -R22 ;  /* 0x0000000016107229 */ /* 0x000e140000000816 */
[----:B0-----:R-:W-:Y:S02]  /*a780*/  IMAD.MOV.U32 R18, RZ, RZ, R16 ;  /* 0x000000ffff127224 */ /* 0x001fe400078e0010 */
[----:B------:R-:W-:Y:S01]  /*a790*/  IMAD.MOV.U32 R19, RZ, RZ, R17 ;  /* 0x000000ffff137224 */ /* 0x000fe200078e0011 */
[----:B------:R-:W-:Y:S05]  /*a7a0*/  BRA `(.L_x_46195) ;  /* 0x000007c000007947 */ /* 0x000fea0003800000 */
.L_x_46197:
        /* <DEDUP_REMOVED lines=16> */
.L_x_46218:
[----:B------:R0:W1:Y:S01]  /*a8b0*/  DMUL R2, RZ, R22 ;  /* 0x00000016ff027228 */ /* 0x0000620000000000 */
[----:B------:R-:W-:-:S05]  /*a8c0*/  IMAD.MOV.U32 R0, RZ, RZ, RZ ;  /* 0x000000ffff007224 */ /* 0x000fca00078e00ff */
.L_x_46219:
[----:B------:R-:W-:Y:S05]  /*a8d0*/  BSYNC B2 ;  /* 0x0000000000027941 */ /* 0x000fea0003800000 */
.L_x_46217:
        /* <DEDUP_REMOVED lines=38> */
.L_x_46221:
[----:B------:R1:W2:Y:S01]  /*ab40*/  DMUL R2, RZ, R22 ;  /* 0x00000016ff027228 */ /* 0x0002a20000000000 */
[----:B------:R-:W-:-:S05]  /*ab50*/  IMAD.MOV.U32 R0, RZ, RZ, RZ ;  /* 0x000000ffff007224 */ /* 0x000fca00078e00ff */
.L_x_46222:
[----:B------:R-:W-:Y:S05]  /*ab60*/  BSYNC B2 ;  /* 0x0000000000027941 */ /* 0x000fea0003800000 */
.L_x_46220:
        /* <DEDUP_REMOVED lines=24> */
.L_x_46196:
        /* <DEDUP_REMOVED lines=37> */
.L_x_46224:
[----:B------:R-:W-:Y:S05]  /*af40*/  BSYNC B0 ;  /* 0x0000000000007941 */ /* 0x000fea0003800000 */
.L_x_46223:
[----:B------:R-:W-:Y:S02]  /*af50*/  IMAD.MOV.U32 R18, RZ, RZ, R22 ;  /* 0x000000ffff127224 */ /* 0x000fe400078e0016 */
[----:B------:R-:W-:Y:S02]  /*af60*/  IMAD.MOV.U32 R19, RZ, RZ, R23 ;  /* 0x000000ffff137224 */ /* 0x000fe400078e0017 */
.L_x_46195:
[----:B012---:R-:W-:Y:S05]  /*af70*/  BSYNC B1 ;  /* 0x0000000000017941 */ /* 0x007fea0003800000 */
.L_x_46194:
[----:B------:R-:W0:Y:S01]  /*af80*/  S2R R0, SR_CTAID.X ;  /* 0x0000000000007919 */ /* 0x000e220000002500 */
[----:B------:R-:W-:Y:S01]  /*af90*/  IMAD.MOV.U32 R3, RZ, RZ, -0x200 ;  /* 0xfffffe00ff037424 */ /* 0x000fe200078e00ff */
[----:B------:R-:W1:Y:S01]  /*afa0*/  LDC.U8 R23, c[0x0][0x1ac] ;  /* 0x00006b00ff177b82 */ /* 0x000e620000000000 */
[----:B------:R-:W-:Y:S01]  /*afb0*/  BSSY B6, `(.L_x_46225) ;  /* 0x0000123000067945 */ /* 0x000fe20003800000 */
[----:B----4-:R-:W2:Y:S01]  /*afc0*/  S2R R33, SR_TID.X ;  /* 0x0000000000217919 */ /* 0x010ea20000002100 */
        /* <DEDUP_REMOVED lines=23> */
.L_x_46230:
[----:B------:R-:W0:Y:S01]  /*b140*/  F2I.S64.F64.TRUNC R4, R4 ;  /* 0x0000000400047311 */ /* 0x000e22000030d900 */
[----:B------:R-:W-:Y:S02]  /*b150*/  IMAD.MOV.U32 R33, RZ, RZ, R45 ;  /* 0x000000ffff217224 */ /* 0x000fe400078e002d */
[----:B0-----:R-:W-:-:S05]  /*b160*/  IMAD.MOV.U32 R7, RZ, RZ, R4 ;  /* 0x000000ffff077224 */ /* 0x001fca00078e0004 */
[----:B------:R0:W-:Y:S01]  /*b170*/  STG.E.U8 [R2.64], R7 ;  /* 0x0000000702007986 */ /* 0x0001e2000c101124 */
[----:B------:R-:W-:Y:S05]  /*b180*/  BRA `(.L_x_46226) ;  /* 0x0000105000007947 */ /* 0x000fea0003800000 */
.L_x_46229:
        /* <DEDUP_REMOVED lines=10> */
.L_x_46233:
[----:B------:R-:W0:Y:S01]  /*b230*/  F2I.F64.TRUNC R5, R4 ;  /* 0x0000000400057311 */ /* 0x000e22000030d100 */
[----:B------:R-:W-:Y:S01]  /*b240*/  IMAD.MOV.U32 R33, RZ, RZ, R45 ;  /* 0x000000ffff217224 */ /* 0x000fe200078e002d */
[----:B0-----:R0:W-:Y:S01]  /*b250*/  STG.E [R2.64], R5 ;  /* 0x0000000502007986 */ /* 0x0011e2000c101924 */
[----:B------:R-:W-:Y:S05]  /*b260*/  BRA `(.L_x_46226) ;  /* 0x00000f7000007947 */ /* 0x000fea0003800000 */
.L_x_46232:
[----:B------:R-:W0:Y:S01]  /*b270*/  F2I.F64.TRUNC R5, R4 ;  /* 0x0000000400057311 */ /* 0x000e22000030d100 */
[----:B------:R-:W-:Y:S01]  /*b280*/  IMAD.MOV.U32 R33, RZ, RZ, R45 ;  /* 0x000000ffff217224 */ /* 0x000fe200078e002d */
[----:B0-----:R0:W-:Y:S01]  /*b290*/  STG.E.U16 [R2.64], R5 ;  /* 0x0000000502007986 */ /* 0x0011e2000c101524 */
[----:B------:R-:W-:Y:S05]  /*b2a0*/  BRA `(.L_x_46226) ;  /* 0x00000f3000007947 */ /* 0x000fea0003800000 */
.L_x_46228:
        /* <DEDUP_REMOVED lines=12> */
.L_x_46235:
[----:B------:R-:W0:Y:S01]  /*b370*/  F2F.F32.F64 R0, R4 ;  /* 0x0000000400007310 */ /* 0x000e220000301000 */
[----:B------:R-:W0:Y:S01]  /*b380*/  DSETP.GEU.AND P0, PT, |R4|, c[0x2][0x80], PT ;  /* 0x008020000400762a */ /* 0x000e220003f0e200 */
[----:B------:R-:W-:-:S13]  /*b390*/  IMAD.MOV.U32 R33, RZ, RZ, R45 ;  /* 0x000000ffff217224 */ /* 0x000fda00078e002d */
[----:B0-----:R-:W-:-:S05]  /*b3a0*/  @!P0 FMUL R0, R0, 1.175494350822287508e-38 ;  /* 0x0080000000008820 */ /* 0x001fca0000400000 */
[----:B------:R-:W-:-:S05]  /*b3b0*/  F2FP.PACK_AB R0, RZ, R0 ;  /* 0x00000000ff00723e */ /* 0x000fca00000000ff */
[----:B------:R0:W-:Y:S01]  /*b3c0*/  STG.E.U16 [R2.64], R0 ;  /* 0x0000000002007986 */ /* 0x0001e2000c101524 */
[----:B------:R-:W-:Y:S05]  /*b3d0*/  BRA `(.L_x_46226) ;  /* 0x00000e0000007947 */ /* 0x000fea0003800000 */
.L_x_46234:
        /* <DEDUP_REMOVED lines=15> */
.L_x_46237:
        /* <DEDUP_REMOVED lines=10> */
.L_x_46236:
[----:B------:R0:W-:Y:S01]  /*b570*/  STG.E.64 [R2.64], R4 ;  /* 0x0000000402007986 */ /* 0x0001e2000c101b24 */
[----:B------:R-:W-:Y:S01]  /*b580*/  IMAD.MOV.U32 R33, RZ, RZ, R45 ;  /* 0x000000ffff217224 */ /* 0x000fe200078e002d */
[----:B------:R-:W-:Y:S05]  /*b590*/  BRA `(.L_x_46226) ;  /* 0x00000c4000007947 */ /* 0x000fea0003800000 */
.L_x_46227:
        /* <DEDUP_REMOVED lines=14> */
.L_x_46240:
[----:B------:R0:W-:Y:S01]  /*b680*/  STG.E.128 [R2.64], R4 ;  /* 0x0000000402007986 */ /* 0x0001e2000c101d24 */
[----:B------:R-:W-:Y:S01]  /*b690*/  IMAD.MOV.U32 R33, RZ, RZ, R45 ;  /* 0x000000ffff217224 */ /* 0x000fe200078e002d */
[----:B------:R-:W-:Y:S05]  /*b6a0*/  BRA `(.L_x_46226) ;  /* 0x00000b3000007947 */ /* 0x000fea0003800000 */
.L_x_46239:
        /* <DEDUP_REMOVED lines=23> */
.L_x_46244:
[----:B------:R-:W-:Y:S05]  /*b820*/  BSYNC B0 ;  /* 0x0000000000007941 */ /* 0x000fea0003800000 */
.L_x_46243:
[----:B------:R-:W-:Y:S01]  /*b830*/  LOP3.LUT R7, R0, R7, RZ, 0xfc, !PT ;  /* 0x0000000700077212 */ /* 0x000fe200078efcff */
[----:B------:R-:W-:-:S04]  /*b840*/  IMAD.MOV.U32 R33, RZ, RZ, R45 ;  /* 0x000000ffff217224 */ /* 0x000fc800078e002d */
[----:B------:R0:W-:Y:S01]  /*b850*/  STG.E.U8 [R2.64], R7 ;  /* 0x0000000702007986 */ /* 0x0001e2000c101124 */
[----:B------:R-:W-:Y:S05]  /*b860*/  BRA `(.L_x_46226) ;  /* 0x0000097000007947 */ /* 0x000fea0003800000 */
.L_x_46242:
        /* <DEDUP_REMOVED lines=15> */
.L_x_46246:
[----:B------:R-:W-:Y:S01]  /*b960*/  IMAD.MOV.U32 R0, RZ, RZ, 0x7f ;  /* 0x0000007fff007424 */ /* 0x000fe200078e00ff */
[----:B------:R-:W-:-:S04]  /*b970*/  ISETP.GT.U32.AND P0, PT, R6, 0x7f800000, PT ;  /* 0x7f8000000600780c */ /* 0x000fc80003f04070 */
[----:B------:R-:W-:-:S04]  /*b980*/  SEL R0, R0, 0x7c, P0 ;  /* 0x0000007c00007807 */ /* 0x000fc80000000000 */
.L_x_46247:
[----:B------:R-:W-:Y:S05]  /*b990*/  BSYNC B0 ;  /* 0x0000000000007941 */ /* 0x000fea0003800000 */
.L_x_46245:
[----:B------:R-:W-:Y:S01]  /*b9a0*/  LOP3.LUT R4, R7, 0x80000000, RZ, 0xc0, !PT ;  /* 0x8000000007047812 */ /* 0x000fe200078ec0ff */
[----:B------:R-:W-:-:S03]  /*b9b0*/  IMAD.MOV.U32 R33, RZ, RZ, R45 ;  /* 0x000000ffff217224 */ /* 0x000fc600078e002d */
[----:B------:R-:W-:-:S04]  /*b9c0*/  SHF.R.U32.HI R5, RZ, 0x18, R4 ;  /* 0x00000018ff057819 */ /* 0x000fc80000011604 */
[----:B------:R-:W-:-:S05]  /*b9d0*/  LOP3.LUT R5, R0, R5, RZ, 0xfc, !PT ;  /* 0x0000000500057212 */ /* 0x000fca00078efcff */
[----:B------:R0:W-:Y:S01]  /*b9e0*/  STG.E.U8 [R2.64], R5 ;  /* 0x0000000502007986 */ /* 0x0001e2000c101124 */
[----:B------:R-:W-:Y:S05]  /*b9f0*/  BRA `(.L_x_46226) ;  /* 0x000007e000007947 */ /* 0x000fea0003800000 */
.L_x_46241:
[----:B------:R-:W0:Y:S01]  /*ba00*/  F2F.F32.F64 R0, R4 ;  /* 0x0000000400007310 */ /* 0x000e220000301000 */
[----:B------:R-:W0:Y:S01]  /*ba10*/  DSETP.GEU.AND P0, PT, |R4|, c[0x2][0x80], PT ;  /* 0x008020000400762a */ /* 0x000e220003f0e200 */
[----:B------:R-:W-:-:S13]  /*ba20*/  IMAD.MOV.U32 R33, RZ, RZ, R45 ;  /* 0x000000ffff217224 */ /* 0x000fda00078e002d */
[----:B0-----:R-:W-:-:S05]  /*ba30*/  @!P0 FMUL R0, R0, 1.175494350822287508e-38 ;  /* 0x0080000000008820 */ /* 0x001fca0000400000 */
[----:B------:R-:W-:-:S05]  /*ba40*/  F2FP.BF16.PACK_AB R0, RZ, R0 ;  /* 0x00000000ff00723e */ /* 0x000fca00000010ff */
[----:B------:R0:W-:Y:S01]  /*ba50*/  STG.E.U16 [R2.64], R0 ;  /* 0x0000000002007986 */ /* 0x0001e2000c101524 */
[----:B------:R-:W-:Y:S05]  /*ba60*/  BRA `(.L_x_46226) ;  /* 0x0000077000007947 */ /* 0x000fea0003800000 */
.L_x_46238:
        /* <DEDUP_REMOVED lines=12> */
.L_x_46250:
        /* <DEDUP_REMOVED lines=19> */
.L_x_46253:
[----:B------:R-:W-:-:S04]  /*bc60*/  LOP3.LUT R0, R7, 0x80000000, RZ, 0xc0, !PT ;  /* 0x8000000007007812 */ /* 0x000fc800078ec0ff */
[----:B------:R-:W-:-:S04]  /*bc70*/  SHF.R.U32.HI R5, RZ, 0x18, R0 ;  /* 0x00000018ff057819 */ /* 0x000fc80000011600 */
[----:B------:R-:W-:-:S04]  /*bc80*/  LOP3.LUT R4, R4, R5, RZ, 0xfc, !PT ;  /* 0x0000000504047212 */ /* 0x000fc800078efcff */
[----:B------:R-:W-:Y:S02]  /*bc90*/  PRMT R0, R4, 0x7610, R0 ;  /* 0x0000761004007816 */ /* 0x000fe40000000000 */
.L_x_46252:
[----:B------:R-:W-:Y:S05]  /*bca0*/  BSYNC B0 ;  /* 0x0000000000007941 */ /* 0x000fea0003800000 */
.L_x_46251:
[----:B------:R0:W-:Y:S01]  /*bcb0*/  STG.E.U8 [R2.64], R0 ;  /* 0x0000000002007986 */ /* 0x0001e2000c101124 */
[----:B------:R-:W-:Y:S01]  /*bcc0*/  IMAD.MOV.U32 R33, RZ, RZ, R45 ;  /* 0x000000ffff217224 */ /* 0x000fe200078e002d */
[----:B------:R-:W-:Y:S05]  /*bcd0*/  BRA `(.L_x_46226) ;  /* 0x0000050000007947 */ /* 0x000fea0003800000 */
.L_x_46249:
        /* <DEDUP_REMOVED lines=19> */
.L_x_46256:
[----:B------:R-:W-:-:S04]  /*be10*/  LOP3.LUT R0, R7, 0x80000000, RZ, 0xc0, !PT ;  /* 0x8000000007007812 */ /* 0x000fc800078ec0ff */
[----:B------:R-:W-:-:S04]  /*be20*/  SHF.R.U32.HI R5, RZ, 0x18, R0 ;  /* 0x00000018ff057819 */ /* 0x000fc80000011600 */
[----:B------:R-:W-:-:S04]  /*be30*/  LOP3.LUT R4, R4, R5, RZ, 0xfc, !PT ;  /* 0x0000000504047212 */ /* 0x000fc800078efcff */
[----:B------:R-:W-:Y:S02]  /*be40*/  PRMT R0, R4, 0x7610, R0 ;  /* 0x0000761004007816 */ /* 0x000fe40000000000 */
.L_x_46255:
[----:B------:R-:W-:Y:S05]  /*be50*/  BSYNC B0 ;  /* 0x0000000000007941 */ /* 0x000fea0003800000 */
.L_x_46254:
[----:B------:R0:W-:Y:S01]  /*be60*/  STG.E.U8 [R2.64], R0 ;  /* 0x0000000002007986 */ /* 0x0001e2000c101124 */
[----:B------:R-:W-:Y:S01]  /*be70*/  IMAD.MOV.U32 R33, RZ, RZ, R45 ;  /* 0x000000ffff217224 */ /* 0x000fe200078e002d */
[----:B------:R-:W-:Y:S05]  /*be80*/  BRA `(.L_x_46226) ;  /* 0x0000035000007947 */ /* 0x000fea0003800000 */
.L_x_46248:
[----:B------:R-:W-:-:S13]  /*be90*/  ISETP.NE.AND P0, PT, R0, 0x1c, PT ;  /* 0x0000001c0000780c */ /* 0x000fda0003f05270 */
[----:B------:R-:W-:Y:S05]  /*bea0*/  @!P0 BRA `(.L_x_46257) ;  /* 0x0000030000008947 */ /* 0x000fea0003800000 */
[----:B------:R-:W-:-:S13]  /*beb0*/  ISETP.NE.AND P0, PT, R0, 0x1d, PT ;  /* 0x0000001d0000780c */ /* 0x000fda0003f05270 */
[----:B------:R-:W-:Y:S05]  /*bec0*/  @!P0 BRA `(.L_x_46258) ;  /* 0x000002a000008947 */ /* 0x000fea0003800000 */
[----:B------:R-:W-:-:S13]  /*bed0*/  ISETP.NE.AND P0, PT, R0, 0x2c, PT ;  /* 0x0000002c0000780c */ /* 0x000fda0003f05270 */
[----:B------:R-:W-:Y:S05]  /*bee0*/  @P0 BRA `(.L_x_46231) ;  /* 0x0000013000000947 */ /* 0x000fea0003800000 */
[----:B------:R0:W1:Y:S01]  /*bef0*/  F2F.F32.F64 R8, R4 ;  /* 0x0000000400087310 */ /* 0x0000620000301000 */
[----:B------:R0:W1:Y:S01]  /*bf00*/  DSETP.GEU.AND P0, PT, |R4|, c[0x2][0x80], PT ;  /* 0x008020000400762a */ /* 0x0000620003f0e200 */
[----:B------:R-:W-:Y:S02]  /*bf10*/  IMAD.MOV.U32 R33, RZ, RZ, R45 ;  /* 0x000000ffff217224 */ /* 0x000fe400078e002d */
[----:B0-----:R-:W-:-:S11]  /*bf20*/  IMAD.MOV.U32 R5, RZ, RZ, 0xff ;  /* 0x000000ffff057424 */ /* 0x001fd600078e00ff */
[----:B-1----:R-:W-:Y:S01]  /*bf30*/  @!P0 FMUL R8, R8, 1.175494350822287508e-38 ;  /* 0x0080000008088820 */ /* 0x002fe20000400000 */
        /* <DEDUP_REMOVED lines=14> */
.L_x_46231:
        /* <DEDUP_REMOVED lines=21> */
.L_x_46258:
[----:B------:R-:W0:Y:S01]  /*c170*/  F2I.U64.F64.TRUNC R4, R4 ;  /* 0x0000000400047311 */ /* 0x000e22000030d800 */
[----:B------:R-:W-:Y:S01]  /*c180*/  IMAD.MOV.U32 R33, RZ, RZ, R45 ;  /* 0x000000ffff217224 */ /* 0x000fe200078e002d */
[----:B0-----:R0:W-:Y:S01]  /*c190*/  STG.E.64 [R2.64], R4 ;  /* 0x0000000402007986 */ /* 0x0011e2000c101b24 */
[----:B------:R-:W-:Y:S05]  /*c1a0*/  BRA `(.L_x_46226) ;  /* 0x0000003000007947 */ /* 0x000fea0003800000 */
.L_x_46257:
[----:B------:R-:W0:Y:S01]  /*c1b0*/  F2I.U32.F64.TRUNC R5, R4 ;  /* 0x0000000400057311 */ /* 0x000e22000030d000 */
[----:B------:R-:W-:Y:S01]  /*c1c0*/  IMAD.MOV.U32 R33, RZ, RZ, R45 ;  /* 0x000000ffff217224 */ /* 0x000fe200078e002d */
[----:B0-----:R0:W-:Y:S06]  /*c1d0*/  STG.E [R2.64], R5 ;  /* 0x0000000502007986 */ /* 0x0011ec000c101924 */
.L_x_46226:
[----:B-1----:R-:W-:Y:S05]  /*c1e0*/  BSYNC B6 ;  /* 0x0000000000067941 */ /* 0x002fea0003800000 */
.L_x_46225:
        /* <DEDUP_REMOVED lines=23> */
.L_x_46264:
[----:B------:R-:W0:Y:S02]  /*c360*/  F2I.S64.F64.TRUNC R28, R28 ;  /* 0x0000001c001c7311 */ /* 0x000e24000030d900 */
[----:B0-----:R-:W-:-:S05]  /*c370*/  IMAD.MOV.U32 R5, RZ, RZ, R28 ;  /* 0x000000ffff057224 */ /* 0x001fca00078e001c */
[----:B------:R0:W-:Y:S01]  /*c380*/  STG.E.U8 [R2.64], R5 ;  /* 0x0000000502007986 */ /* 0x0001e2000c101124 */
[----:B------:R-:W-:Y:S05]  /*c390*/  BRA `(.L_x_46266) ;  /* 0x00000f1000007947 */ /* 0x000fea0003800000 */
.L_x_46263:
        /* <DEDUP_REMOVED lines=9> */
.L_x_46268:
[----:B------:R-:W0:Y:S02]  /*c430*/  F2I.F64.TRUNC R29, R28 ;  /* 0x0000001c001d7311 */ /* 0x000e24000030d100 */
[----:B0-----:R0:W-:Y:S01]  /*c440*/  STG.E [R2.64], R29 ;  /* 0x0000001d02007986 */ /* 0x0011e2000c101924 */
[----:B------:R-:W-:Y:S05]  /*c450*/  BRA `(.L_x_46266) ;  /* 0x00000e5000007947 */ /* 0x000fea0003800000 */
.L_x_46267:
[----:B------:R-:W0:Y:S02]  /*c460*/  F2I.F64.TRUNC R29, R28 ;  /* 0x0000001c001d7311 */ /* 0x000e24000030d100 */
[----:B0-----:R0:W-:Y:S01]  /*c470*/  STG.E.U16 [R2.64], R29 ;  /* 0x0000001d02007986 */ /* 0x0011e2000c101524 */
[----:B------:R-:W-:Y:S05]  /*c480*/  BRA `(.L_x_46266) ;  /* 0x00000e2000007947 */ /* 0x000fea0003800000 */
.L_x_46262:
        /* <DEDUP_REMOVED lines=11> */
.L_x_46270:
[----:B------:R-:W0:Y:S01]  /*c540*/  F2F.F32.F64 R0, R28 ;  /* 0x0000001c00007310 */ /* 0x000e220000301000 */
[----:B------:R-:W0:-:S14]  /*c550*/  DSETP.GEU.AND P0, PT, |R28|, c[0x2][0x80], PT ;  /* 0x008020001c00762a */ /* 0x000e1c0003f0e200 */
[----:B0-----:R-:W-:-:S05]  /*c560*/  @!P0 FMUL R0, R0, 1.175494350822287508e-38 ;  /* 0x0080000000008820 */ /* 0x001fca0000400000 */
[----:B------:R-:W-:-:S05]  /*c570*/  F2FP.PACK_AB R0, RZ, R0 ;  /* 0x00000000ff00723e */ /* 0x000fca00000000ff */
[----:B------:R0:W-:Y:S01]  /*c580*/  STG.E.U16 [R2.64], R0 ;  /* 0x0000000002007986 */ /* 0x0001e2000c101524 */
[----:B------:R-:W-:Y:S05]  /*c590*/  BRA `(.L_x_46266) ;  /* 0x00000d1000007947 */ /* 0x000fea0003800000 */
.L_x_46269:
        /* <DEDUP_REMOVED lines=14> */
.L_x_46272:
        /* <DEDUP_REMOVED lines=9> */
.L_x_46271:
[----:B------:R0:W-:Y:S01]  /*c710*/  STG.E.64 [R2.64], R28 ;  /* 0x0000001c02007986 */ /* 0x0001e2000c101b24 */
[----:B------:R-:W-:Y:S05]  /*c720*/  BRA `(.L_x_46266) ;  /* 0x00000b8000007947 */ /* 0x000fea0003800000 */
.L_x_46261:
        /* <DEDUP_REMOVED lines=13> */
.L_x_46275:
[----:B---3--:R0:W-:Y:S01]  /*c800*/  STG.E.128 [R2.64], R28 ;  /* 0x0000001c02007986 */ /* 0x0081e2000c101d24 */
[----:B------:R-:W-:Y:S05]  /*c810*/  BRA `(.L_x_46266) ;  /* 0x00000a9000007947 */ /* 0x000fea0003800000 */
.L_x_46274:
        /* <DEDUP_REMOVED lines=23> */
.L_x_46279:
[----:B------:R-:W-:Y:S05]  /*c990*/  BSYNC B0 ;  /* 0x0000000000007941 */ /* 0x000fea0003800000 */
.L_x_46278:
[----:B------:R-:W-:-:S05]  /*c9a0*/  LOP3.LUT R5, R0, R5, RZ, 0xfc, !PT ;  /* 0x0000000500057212 */ /* 0x000fca00078efcff */
[----:B------:R0:W-:Y:S01]  /*c9b0*/  STG.E.U8 [R2.64], R5 ;  /* 0x0000000502007986 */ /* 0x0001e2000c101124 */
[----:B------:R-:W-:Y:S05]  /*c9c0*/  BRA `(.L_x_46266) ;  /* 0x000008e000007947 */ /* 0x000fea0003800000 */
.L_x_46277:
        /* <DEDUP_REMOVED lines=15> */
.L_x_46281:
[----:B------:R-:W-:Y:S01]  /*cac0*/  IMAD.MOV.U32 R0, RZ, RZ, 0x7f ;  /* 0x0000007fff007424 */ /* 0x000fe200078e00ff */
[----:B------:R-:W-:-:S04]  /*cad0*/  ISETP.GT.U32.AND P0, PT, R4, 0x7f800000, PT ;  /* 0x7f8000000400780c */ /* 0x000fc80003f04070 */
[----:B------:R-:W-:-:S04]  /*cae0*/  SEL R0, R0, 0x7c, P0 ;  /* 0x0000007c00007807 */ /* 0x000fc80000000000 */
.L_x_46282:
[----:B------:R-:W-:Y:S05]  /*caf0*/  BSYNC B0 ;  /* 0x0000000000007941 */ /* 0x000fea0003800000 */
.L_x_46280:
[----:B------:R-:W-:-:S04]  /*cb00*/  LOP3.LUT R4, R5, 0x80000000, RZ, 0xc0, !PT ;  /* 0x8000000005047812 */ /* 0x000fc800078ec0ff */
[----:B------:R-:W-:-:S04]  /*cb10*/  SHF.R.U32.HI R5, RZ, 0x18, R4 ;  /* 0x00000018ff057819 */ /* 0x000fc80000011604 */
[----:B------:R-:W-:-:S05]  /*cb20*/  LOP3.LUT R5, R0, R5, RZ, 0xfc, !PT ;  /* 0x0000000500057212 */ /* 0x000fca00078efcff */
[----:B------:R0:W-:Y:S01]  /*cb30*/  STG.E.U8 [R2.64], R5 ;  /* 0x0000000502007986 */ /* 0x0001e2000c101124 */
[----:B------:R-:W-:Y:S05]  /*cb40*/  BRA `(.L_x_46266) ;  /* 0x0000076000007947 */ /* 0x000fea0003800000 */
.L_x_46276:
[----:B------:R-:W0:Y:S01]  /*cb50*/  F2F.F32.F64 R0, R28 ;  /* 0x0000001c00007310 */ /* 0x000e220000301000 */
[----:B------:R-:W0:-:S14]  /*cb60*/  DSETP.GEU.AND P0, PT, |R28|, c[0x2][0x80], PT ;  /* 0x008020001c00762a */ /* 0x000e1c0003f0e200 */
[----:B0-----:R-:W-:-:S05]  /*cb70*/  @!P0 FMUL R0, R0, 1.175494350822287508e-38 ;  /* 0x0080000000008820 */ /* 0x001fca0000400000 */
[----:B------:R-:W-:-:S05]  /*cb80*/  F2FP.BF16.PACK_AB R0, RZ, R0 ;  /* 0x00000000ff00723e */ /* 0x000fca00000010ff */
[----:B------:R0:W-:Y:S01]  /*cb90*/  STG.E.U16 [R2.64], R0 ;  /* 0x0000000002007986 */ /* 0x0001e2000c101524 */
[----:B------:R-:W-:Y:S05]  /*cba0*/  BRA `(.L_x_46266) ;  /* 0x0000070000007947 */ /* 0x000fea0003800000 */
.L_x_46273:
        /* <DEDUP_REMOVED lines=11> */
.L_x_46285:
        /* <DEDUP_REMOVED lines=19> */
.L_x_46288:
[----:B------:R-:W-:-:S04]  /*cd90*/  LOP3.LUT R0, R7, 0x80000000, RZ, 0xc0, !PT ;  /* 0x8000000007007812 */ /* 0x000fc800078ec0ff */
[----:B------:R-:W-:-:S04]  /*cda0*/  SHF.R.U32.HI R5, RZ, 0x18, R0 ;  /* 0x00000018ff057819 */ /* 0x000fc80000011600 */
[----:B------:R-:W-:-:S04]  /*cdb0*/  LOP3.LUT R4, R4, R5, RZ, 0xfc, !PT ;  /* 0x0000000504047212 */ /* 0x000fc800078efcff */
[----:B------:R-:W-:Y:S02]  /*cdc0*/  PRMT R0, R4, 0x7610, R0 ;  /* 0x0000761004007816 */ /* 0x000fe40000000000 */
.L_x_46287:
[----:B------:R-:W-:Y:S05]  /*cdd0*/  BSYNC B0 ;  /* 0x0000000000007941 */ /* 0x000fea0003800000 */
.L_x_46286:
[----:B------:R0:W-:Y:S01]  /*cde0*/  STG.E.U8 [R2.64], R0 ;  /* 0x0000000002007986 */ /* 0x0001e2000c101124 */
[----:B------:R-:W-:Y:S05]  /*cdf0*/  BRA `(.L_x_46266) ;  /* 0x000004b000007947 */ /* 0x000fea0003800000 */
.L_x_46284:
        /* <DEDUP_REMOVED lines=19> */
.L_x_46291:
[----:B------:R-:W-:-:S04]  /*cf30*/  LOP3.LUT R0, R7, 0x80000000, RZ, 0xc0, !PT ;  /* 0x8000000007007812 */ /* 0x000fc800078ec0ff */
[----:B------:R-:W-:-:S04]  /*cf40*/  SHF.R.U32.HI R5, RZ, 0x18, R0 ;  /* 0x00000018ff057819 */ /* 0x000fc80000011600 */
[----:B------:R-:W-:-:S04]  /*cf50*/  LOP3.LUT R4, R4, R5, RZ, 0xfc, !PT ;  /* 0x0000000504047212 */ /* 0x000fc800078efcff */
[----:B------:R-:W-:Y:S02]  /*cf60*/  PRMT R0, R4, 0x7610, R0 ;  /* 0x0000761004007816 */ /* 0x000fe40000000000 */
.L_x_46290:
[----:B------:R-:W-:Y:S05]  /*cf70*/  BSYNC B0 ;  /* 0x0000000000007941 */ /* 0x000fea0003800000 */
.L_x_46289:
[----:B------:R0:W-:Y:S01]  /*cf80*/  STG.E.U8 [R2.64], R0 ;  /* 0x0000000002007986 */ /* 0x0001e2000c101124 */
[----:B------:R-:W-:Y:S05]  /*cf90*/  BRA `(.L_x_46266) ;  /* 0x0000031000007947 */ /* 0x000fea0003800000 */
.L_x_46283:
        /* <DEDUP_REMOVED lines=24> */
.L_x_46265:
        /* <DEDUP_REMOVED lines=20> */
.L_x_46293:
[----:B------:R-:W0:Y:S02]  /*d260*/  F2I.U64.F64.TRUNC R28, R28 ;  /* 0x0000001c001c7311 */ /* 0x000e24000030d800 */
[----:B0-----:R0:W-:Y:S01]  /*d270*/  STG.E.64 [R2.64], R28 ;  /* 0x0000001c02007986 */ /* 0x0011e2000c101b24 */
[----:B------:R-:W-:Y:S05]  /*d280*/  BRA `(.L_x_46266) ;  /* 0x0000002000007947 */ /* 0x000fea0003800000 */
.L_x_46292:
[----:B------:R-:W0:Y:S02]  /*d290*/  F2I.U32.F64.TRUNC R29, R28 ;  /* 0x0000001c001d7311 */ /* 0x000e24000030d000 */
[----:B0-----:R0:W-:Y:S02]  /*d2a0*/  STG.E [R2.64], R29 ;  /* 0x0000001d02007986 */ /* 0x0011e4000c101924 */
.L_x_46266:
        /* <DEDUP_REMOVED lines=23> */
.L_x_46297:
[----:B------:R-:W0:Y:S02]  /*d420*/  F2I.S64.F64.TRUNC R24, R24 ;  /* 0x0000001800187311 */ /* 0x000e24000030d900 */
[----:B0-----:R-:W-:-:S05]  /*d430*/  IMAD.MOV.U32 R5, RZ, RZ, R24 ;  /* 0x000000ffff057224 */ /* 0x001fca00078e0018 */
[----:B------:R0:W-:Y:S01]  /*d440*/  STG.E.U8 [R2.64], R5 ;  /* 0x0000000502007986 */ /* 0x0001e2000c101124 */
[----:B------:R-:W-:Y:S05]  /*d450*/  BRA `(.L_x_46299) ;  /* 0x00000f1000007947 */ /* 0x000fea0003800000 */
.L_x_46296:
        /* <DEDUP_REMOVED lines=9> */
.L_x_46301:
[----:B------:R-:W0:Y:S02]  /*d4f0*/  F2I.F64.TRUNC R25, R24 ;  /* 0x0000001800197311 */ /* 0x000e24000030d100 */
[----:B0-----:R0:W-:Y:S01]  /*d500*/  STG.E [R2.64], R25 ;  /* 0x0000001902007986 */ /* 0x0011e2000c101924 */
[----:B------:R-:W-:Y:S05]  /*d510*/  BRA `(.L_x_46299) ;  /* 0x00000e5000007947 */ /* 0x000fea0003800000 */
.L_x_46300:
[----:B------:R-:W0:Y:S02]  /*d520*/  F2I.F64.TRUNC R25, R24 ;  /* 0x0000001800197311 */ /* 0x000e24000030d100 */
[----:B0-----:R0:W-:Y:S01]  /*d530*/  STG.E.U16 [R2.64], R25 ;  /* 0x0000001902007986 */ /* 0x0011e2000c101524 */
[----:B------:R-:W-:Y:S05]  /*d540*/  BRA `(.L_x_46299) ;  /* 0x00000e2000007947 */ /* 0x000fea0003800000 */
.L_x_46295:
        /* <DEDUP_REMOVED lines=11> */
.L_x_46303:
[----:B------:R-:W0:Y:S01]  /*d600*/  F2F.F32.F64 R0, R24 ;  /* 0x0000001800007310 */ /* 0x000e220000301000 */
[----:B------:R-:W0:-:S14]  /*d610*/  DSETP.GEU.AND P0, PT, |R24|, c[0x2][0x80], PT ;  /* 0x008020001800762a */ /* 0x000e1c0003f0e200 */
[----:B0-----:R-:W-:-:S05]  /*d620*/  @!P0 FMUL R0, R0, 1.175494350822287508e-38 ;  /* 0x0080000000008820 */ /* 0x001fca0000400000 */
[----:B------:R-:W-:-:S05]  /*d630*/  F2FP.PACK_AB R0, RZ, R0 ;  /* 0x00000000ff00723e */ /* 0x000fca00000000ff */
[----:B------:R0:W-:Y:S01]  /*d640*/  STG.E.U16 [R2.64], R0 ;  /* 0x0000000002007986 */ /* 0x0001e2000c101524 */
[----:B------:R-:W-:Y:S05]  /*d650*/  BRA `(.L_x_46299) ;  /* 0x00000d1000007947 */ /* 0x000fea0003800000 */
.L_x_46302:
        /* <DEDUP_REMOVED lines=14> */
.L_x_46305:
        /* <DEDUP_REMOVED lines=9> */
.L_x_46304:
[----:B------:R0:W-:Y:S01]  /*d7d0*/  STG.E.64 [R2.64], R24 ;  /* 0x0000001802007986 */ /* 0x0001e2000c101b24 */
[----:B------:R-:W-:Y:S05]  /*d7e0*/  BRA `(.L_x_46299) ;  /* 0x00000b8000007947 */ /* 0x000fea0003800000 */
.L_x_46294:
        /* <DEDUP_REMOVED lines=13> */
.L_x_46308:
[----:B---3--:R0:W-:Y:S01]  /*d8c0*/  STG.E.128 [R2.64], R24 ;  /* 0x0000001802007986 */ /* 0x0081e2000c101d24 */
[----:B------:R-:W-:Y:S05]  /*d8d0*/  BRA `(.L_x_46299) ;  /* 0x00000a9000007947 */ /* 0x000fea0003800000 */
.L_x_46307:
        /* <DEDUP_REMOVED lines=23> */
.L_x_46312:
[----:B------:R-:W-:Y:S05]  /*da50*/  BSYNC B0 ;  /* 0x0000000000007941 */ /* 0x000fea0003800000 */
.L_x_46311:
[----:B------:R-:W-:-:S05]  /*da60*/  LOP3.LUT R5, R0, R5, RZ, 0xfc, !PT ;  /* 0x0000000500057212 */ /* 0x000fca00078efcff */
[----:B------:R0:W-:Y:S01]  /*da70*/  STG.E.U8 [R2.64], R5 ;  /* 0x0000000502007986 */ /* 0x0001e2000c101124 */
[----:B------:R-:W-:Y:S05]  /*da80*/  BRA `(.L_x_46299) ;  /* 0x000008e000007947 */ /* 0x000fea0003800000 */
.L_x_46310:
        /* <DEDUP_REMOVED lines=15> */
.L_x_46314:
[----:B------:R-:W-:Y:S01]  /*db80*/  IMAD.MOV.U32 R0, RZ, RZ, 0x7f ;  /* 0x0000007fff007424 */ /* 0x000fe200078e00ff */
[----:B------:R-:W-:-:S04]  /*db90*/  ISETP.GT.U32.AND P0, PT, R4, 0x7f800000, PT ;  /* 0x7f8000000400780c */ /* 0x000fc80003f04070 */
[----:B------:R-:W-:-:S04]  /*dba0*/  SEL R0, R0, 0x7c, P0 ;  /* 0x0000007c00007807 */ /* 0x000fc80000000000 */
.L_x_46315:
[----:B------:R-:W-:Y:S05]  /*dbb0*/  BSYNC B0 ;  /* 0x0000000000007941 */ /* 0x000fea0003800000 */
.L_x_46313:
[----:B------:R-:W-:-:S04]  /*dbc0*/  LOP3.LUT R4, R5, 0x80000000, RZ, 0xc0, !PT ;  /* 0x8000000005047812 */ /* 0x000fc800078ec0ff */
[----:B------:R-:W-:-:S04]  /*dbd0*/  SHF.R.U32.HI R5, RZ, 0x18, R4 ;  /* 0x00000018ff057819 */ /* 0x000fc80000011604 */
[----:B------:R-:W-:-:S05]  /*dbe0*/  LOP3.LUT R5, R0, R5, RZ, 0xfc, !PT ;  /* 0x0000000500057212 */ /* 0x000fca00078efcff */
[----:B------:R0:W-:Y:S01]  /*dbf0*/  STG.E.U8 [R2.64], R5 ;  /* 0x0000000502007986 */ /* 0x0001e2000c101124 */
[----:B------:R-:W-:Y:S05]  /*dc00*/  BRA `(.L_x_46299) ;  /* 0x0000076000007947 */ /* 0x000fea0003800000 */
.L_x_46309:
[----:B------:R-:W0:Y:S01]  /*dc10*/  F2F.F32.F64 R0, R24 ;  /* 0x0000001800007310 */ /* 0x000e220000301000 */
[----:B------:R-:W0:-:S14]  /*dc20*/  DSETP.GEU.AND P0, PT, |R24|, c[0x2][0x80], PT ;  /* 0x008020001800762a */ /* 0x000e1c0003f0e200 */
[----:B0-----:R-:W-:-:S05]  /*dc30*/  @!P0 FMUL R0, R0, 1.175494350822287508e-38 ;  /* 0x0080000000008820 */ /* 0x001fca0000400000 */
[----:B------:R-:W-:-:S05]  /*dc40*/  F2FP.BF16.PACK_AB R0, RZ, R0 ;  /* 0x00000000ff00723e */ /* 0x000fca00000010ff */
[----:B------:R0:W-:Y:S01]  /*dc50*/  STG.E.U16 [R2.64], R0 ;  /* 0x0000000002007986 */ /* 0x0001e2000c101524 */
[----:B------:R-:W-:Y:S05]  /*dc60*/  BRA `(.L_x_46299) ;  /* 0x0000070000007947 */ /* 0x000fea0003800000 */
.L_x_46306:
        /* <DEDUP_REMOVED lines=11> */
.L_x_46318:
        /* <DEDUP_REMOVED lines=19> */
.L_x_46321:
[----:B------:R-:W-:-:S04]  /*de50*/  LOP3.LUT R0, R7, 0x80000000, RZ, 0xc0, !PT ;  /* 0x8000000007007812 */ /* 0x000fc800078ec0ff */
[----:B------:R-:W-:-:S04]  /*de60*/  SHF.R.U32.HI R5, RZ, 0x18, R0 ;  /* 0x00000018ff057819 */ /* 0x000fc80000011600 */
[----:B------:R-:W-:-:S04]  /*de70*/  LOP3.LUT R4, R4, R5, RZ, 0xfc, !PT ;  /* 0x0000000504047212 */ /* 0x000fc800078efcff */
[----:B------:R-:W-:Y:S02]  /*de80*/  PRMT R0, R4, 0x7610, R0 ;  /* 0x0000761004007816 */ /* 0x000fe40000000000 */
.L_x_46320:
[----:B------:R-:W-:Y:S05]  /*de90*/  BSYNC B0 ;  /* 0x0000000000007941 */ /* 0x000fea0003800000 */
.L_x_46319:
[----:B------:R0:W-:Y:S01]  /*dea0*/  STG.E.U8 [R2.64], R0 ;  /* 0x0000000002007986 */ /* 0x0001e2000c101124 */
[----:B------:R-:W-:Y:S05]  /*deb0*/  BRA `(.L_x_46299) ;  /* 0x000004b000007947 */ /* 0x000fea0003800000 */
.L_x_46317:
        /* <DEDUP_REMOVED lines=19> */
.L_x_46324:
[----:B------:R-:W-:-:S04]  /*dff0*/  LOP3.LUT R0, R7, 0x80000000, RZ, 0xc0, !PT ;  /* 0x8000000007007812 */ /* 0x000fc800078ec0ff */
[----:B------:R-:W-:-:S04]  /*e000*/  SHF.R.U32.HI R5, RZ, 0x18, R0 ;  /* 0x00000018ff057819 */ /* 0x000fc80000011600 */
[----:B------:R-:W-:-:S04]  /*e010*/  LOP3.LUT R4, R4, R5, RZ, 0xfc, !PT ;  /* 0x0000000504047212 */ /* 0x000fc800078efcff */
[----:B------:R-:W-:Y:S02]  /*e020*/  PRMT R0, R4, 0x7610, R0 ;  /* 0x0000761004007816 */ /* 0x000fe40000000000 */
.L_x_46323:
[----:B------:R-:W-:Y:S05]  /*e030*/  BSYNC B0 ;  /* 0x0000000000007941 */ /* 0x000fea0003800000 */
.L_x_46322:
[----:B------:R0:W-:Y:S01]  /*e040*/  STG.E.U8 [R2.64], R0 ;  /* 0x0000000002007986 */ /* 0x0001e2000c101124 */
[----:B------:R-:W-:Y:S05]  /*e050*/  BRA `(.L_x_46299) ;  /* 0x0000031000007947 */ /* 0x000fea0003800000 */
.L_x_46316:
        /* <DEDUP_REMOVED lines=24> */
.L_x_46298:
        /* <DEDUP_REMOVED lines=20> */
.L_x_46326:
[----:B------:R-:W0:Y:S02]  /*e320*/  F2I.U64.F64.TRUNC R24, R24 ;  /* 0x0000001800187311 */ /* 0x000e24000030d800 */
[----:B0-----:R0:W-:Y:S01]  /*e330*/  STG.E.64 [R2.64], R24 ;  /* 0x0000001802007986 */ /* 0x0011e2000c101b24 */
[----:B------:R-:W-:Y:S05]  /*e340*/  BRA `(.L_x_46299) ;  /* 0x0000002000007947 */ /* 0x000fea0003800000 */
.L_x_46325:
[----:B------:R-:W0:Y:S02]  /*e350*/  F2I.U32.F64.TRUNC R25, R24 ;  /* 0x0000001800197311 */ /* 0x000e24000030d000 */
[----:B0-----:R0:W-:Y:S02]  /*e360*/  STG.E [R2.64], R25 ;  /* 0x0000001902007986 */ /* 0x0011e4000c101924 */
.L_x_46299:
[----:B------:R-:W-:Y:S02]  /*e370*/  IADD3 R33, R33, 0x80, RZ ;  /* 0x0000008021217810 */ /* 0x000fe40007ffe0ff */
.L_x_46260:
[----:B------:R-:W-:Y:S05]  /*e380*/  BSYNC B6 ;  /* 0x0000000000067941 */ /* 0x000fea0003800000 */
.L_x_46259:
        /* <DEDUP_REMOVED lines=21> */
.L_x_46330:
[----:B------:R-:W0:Y:S02]  /*e4e0*/  F2I.S64.F64.TRUNC R16, R16 ;  /* 0x0000001000107311 */ /* 0x000e24000030d900 */
[----:B0-----:R-:W-:-:S05]  /*e4f0*/  IMAD.MOV.U32 R5, RZ, RZ, R16 ;  /* 0x000000ffff057224 */ /* 0x001fca00078e0010 */
[----:B------:R-:W-:Y:S01]  /*e500*/  STG.E.U8 [R2.64], R5 ;  /* 0x0000000502007986 */ /* 0x000fe2000c101124 */
[----:B------:R-:W-:Y:S05]  /*e510*/  EXIT ;  /* 0x000000000000794d */ /* 0x000fea0003800000 */
.L_x_46329:
        /* <DEDUP_REMOVED lines=9> */
.L_x_46333:
[----:B------:R-:W0:Y:S02]  /*e5b0*/  F2I.F64.TRUNC R17, R16 ;  /* 0x0000001000117311 */ /* 0x000e24000030d100 */
[----:B0-----:R-:W-:Y:S01]  /*e5c0*/  STG.E [R2.64], R17 ;  /* 0x0000001102007986 */ /* 0x001fe2000c101924 */
[----:B------:R-:W-:Y:S05]  /*e5d0*/  EXIT ;  /* 0x000000000000794d */ /* 0x000fea0003800000 */
.L_x_46332:
[----:B------:R-:W0:Y:S02]  /*e5e0*/  F2I.F64.TRUNC R17, R16 ;  /* 0x0000001000117311 */ /* 0x000e24000030d100 */
[----:B0-----:R-:W-:Y:S01]  /*e5f0*/  STG.E.U16 [R2.64], R17 ;  /* 0x0000001102007986 */ /* 0x001fe2000c101524 */
[----:B------:R-:W-:Y:S05]  /*e600*/  EXIT ;  /* 0x000000000000794d */ /* 0x000fea0003800000 */
.L_x_46328:
        /* <DEDUP_REMOVED lines=11> */
.L_x_46335:
[----:B------:R-:W0:Y:S01]  /*e6c0*/  F2F.F32.F64 R0, R16 ;  /* 0x0000001000007310 */ /* 0x000e220000301000 */
[----:B------:R-:W0:-:S14]  /*e6d0*/  DSETP.GEU.AND P0, PT, |R16|, c[0x2][0x80], PT ;  /* 0x008020001000762a */ /* 0x000e1c0003f0e200 */
[----:B0-----:R-:W-:-:S05]  /*e6e0*/  @!P0 FMUL R0, R0, 1.175494350822287508e-38 ;  /* 0x0080000000008820 */ /* 0x001fca0000400000 */
[----:B------:R-:W-:-:S05]  /*e6f0*/  F2FP.PACK_AB R0, RZ, R0 ;  /* 0x00000000ff00723e */ /* 0x000fca00000000ff */
[----:B------:R-:W-:Y:S01]  /*e700*/  STG.E.U16 [R2.64], R0 ;  /* 0x0000000002007986 */ /* 0x000fe2000c101524 */
[----:B------:R-:W-:Y:S05]  /*e710*/  EXIT ;  /* 0x000000000000794d */ /* 0x000fea0003800000 */
.L_x_46334:
        /* <DEDUP_REMOVED lines=14> */
.L_x_46337:
        /* <DEDUP_REMOVED lines=9> */
.L_x_46336:
[----:B------:R-:W-:Y:S01]  /*e890*/  STG.E.64 [R2.64], R16 ;  /* 0x0000001002007986 */ /* 0x000fe2000c101b24 */
[----:B------:R-:W-:Y:S05]  /*e8a0*/  EXIT ;  /* 0x000000000000794d */ /* 0x000fea0003800000 */
.L_x_46327:
        /* <DEDUP_REMOVED lines=13> */
.L_x_46340:
[----:B---3--:R-:W-:Y:S01]  /*e980*/  STG.E.128 [R2.64], R16 ;  /* 0x0000001002007986 */ /* 0x008fe2000c101d24 */
[----:B------:R-:W-:Y:S05]  /*e990*/  EXIT ;  /* 0x000000000000794d */ /* 0x000fea0003800000 */
.L_x_46339:
        /* <DEDUP_REMOVED lines=23> */
.L_x_46344:
[----:B------:R-:W-:Y:S05]  /*eb10*/  BSYNC B0 ;  /* 0x0000000000007941 */ /* 0x000fea0003800000 */
.L_x_46343:
[----:B------:R-:W-:-:S05]  /*eb20*/  LOP3.LUT R5, R0, R5, RZ, 0xfc, !PT ;  /* 0x0000000500057212 */ /* 0x000fca00078efcff */
[----:B------:R-:W-:Y:S01]  /*eb30*/  STG.E.U8 [R2.64], R5 ;  /* 0x0000000502007986 */ /* 0x000fe2000c101124 */
[----:B------:R-:W-:Y:S05]  /*eb40*/  EXIT ;  /* 0x000000000000794d */ /* 0x000fea0003800000 */
.L_x_46342:
        /* <DEDUP_REMOVED lines=15> */
.L_x_46346:
[----:B------:R-:W-:Y:S01]  /*ec40*/  IMAD.MOV.U32 R0, RZ, RZ, 0x7f ;  /* 0x0000007fff007424 */ /* 0x000fe200078e00ff */
[----:B------:R-:W-:-:S04]  /*ec50*/  ISETP.GT.U32.AND P0, PT, R4, 0x7f800000, PT ;  /* 0x7f8000000400780c */ /* 0x000fc80003f04070 */
[----:B------:R-:W-:-:S04]  /*ec60*/  SEL R0, R0, 0x7c, P0 ;  /* 0x0000007c00007807 */ /* 0x000fc80000000000 */
.L_x_46347:
[----:B------:R-:W-:Y:S05]  /*ec70*/  BSYNC B0 ;  /* 0x0000000000007941 */ /* 0x000fea0003800000 */
.L_x_46345:
[----:B------:R-:W-:-:S04]  /*ec80*/  LOP3.LUT R4, R5, 0x80000000, RZ, 0xc0, !PT ;  /* 0x8000000005047812 */ /* 0x000fc800078ec0ff */
[----:B------:R-:W-:-:S04]  /*ec90*/  SHF.R.U32.HI R5, RZ, 0x18, R4 ;  /* 0x00000018ff057819 */ /* 0x000fc80000011604 */
[----:B------:R-:W-:-:S05]  /*eca0*/  LOP3.LUT R5, R0, R5, RZ, 0xfc, !PT ;  /* 0x0000000500057212 */ /* 0x000fca00078efcff */
[----:B------:R-:W-:Y:S01]  /*ecb0*/  STG.E.U8 [R2.64], R5 ;  /* 0x0000000502007986 */ /* 0x000fe2000c101124 */
[----:B------:R-:W-:Y:S05]  /*ecc0*/  EXIT ;  /* 0x000000000000794d */ /* 0x000fea0003800000 */
.L_x_46341:
[----:B------:R-:W0:Y:S01]  /*ecd0*/  F2F.F32.F64 R0, R16 ;  /* 0x0000001000007310 */ /* 0x000e220000301000 */
[----:B------:R-:W0:-:S14]  /*ece0*/  DSETP.GEU.AND P0, PT, |R16|, c[0x2][0x80], PT ;  /* 0x008020001000762a */ /* 0x000e1c0003f0e200 */
[----:B0-----:R-:W-:-:S05]  /*ecf0*/  @!P0 FMUL R0, R0, 1.175494350822287508e-38 ;  /* 0x0080000000008820 */ /* 0x001fca0000400000 */
[----:B------:R-:W-:-:S05]  /*ed00*/  F2FP.BF16.PACK_AB R0, RZ, R0 ;  /* 0x00000000ff00723e */ /* 0x000fca00000010ff */
[----:B------:R-:W-:Y:S01]  /*ed10*/  STG.E.U16 [R2.64], R0 ;  /* 0x0000000002007986 */ /* 0x000fe2000c101524 */
[----:B------:R-:W-:Y:S05]  /*ed20*/  EXIT ;  /* 0x000000000000794d */ /* 0x000fea0003800000 */
.L_x_46338:
        /* <DEDUP_REMOVED lines=11> */
.L_x_46350:
        /* <DEDUP_REMOVED lines=19> */
.L_x_46353:
[----:B------:R-:W-:-:S04]  /*ef10*/  LOP3.LUT R0, R7, 0x80000000, RZ, 0xc0, !PT ;  /* 0x8000000007007812 */ /* 0x000fc800078ec0ff */
[----:B------:R-:W-:-:S04]  /*ef20*/  SHF.R.U32.HI R5, RZ, 0x18, R0 ;  /* 0x00000018ff057819 */ /* 0x000fc80000011600 */
[----:B------:R-:W-:-:S04]  /*ef30*/  LOP3.LUT R4, R4, R5, RZ, 0xfc, !PT ;  /* 0x0000000504047212 */ /* 0x000fc800078efcff */
[----:B------:R-:W-:Y:S02]  /*ef40*/  PRMT R0, R4, 0x7610, R0 ;  /* 0x0000761004007816 */ /* 0x000fe40000000000 */
.L_x_46352:
[----:B------:R-:W-:Y:S05]  /*ef50*/  BSYNC B0 ;  /* 0x0000000000007941 */ /* 0x000fea0003800000 */
.L_x_46351:
[----:B------:R-:W-:Y:S01]  /*ef60*/  STG.E.U8 [R2.64], R0 ;  /* 0x0000000002007986 */ /* 0x000fe2000c101124 */
[----:B------:R-:W-:Y:S05]  /*ef70*/  EXIT ;  /* 0x000000000000794d */ /* 0x000fea0003800000 */
.L_x_46349:
        /* <DEDUP_REMOVED lines=19> */
.L_x_46356:
[----:B------:R-:W-:-:S04]  /*f0b0*/  LOP3.LUT R0, R7, 0x80000000, RZ, 0xc0, !PT ;  /* 0x8000000007007812 */ /* 0x000fc800078ec0ff */
[----:B------:R-:W-:-:S04]  /*f0c0*/  SHF.R.U32.HI R5, RZ, 0x18, R0 ;  /* 0x00000018ff057819 */ /* 0x000fc80000011600 */
[----:B------:R-:W-:-:S04]  /*f0d0*/  LOP3.LUT R4, R4, R5, RZ, 0xfc, !PT ;  /* 0x0000000504047212 */ /* 0x000fc800078efcff */
[----:B------:R-:W-:Y:S02]  /*f0e0*/  PRMT R0, R4, 0x7610, R0 ;  /* 0x0000761004007816 */ /* 0x000fe40000000000 */
.L_x_46355:
[----:B------:R-:W-:Y:S05]  /*f0f0*/  BSYNC B0 ;  /* 0x0000000000007941 */ /* 0x000fea0003800000 */
.L_x_46354:
[----:B------:R-:W-:Y:S01]  /*f100*/  STG.E.U8 [R2.64], R0 ;  /* 0x0000000002007986 */ /* 0x000fe2000c101124 */
[----:B------:R-:W-:Y:S05]  /*f110*/  EXIT ;  /* 0x000000000000794d */ /* 0x000fea0003800000 */
.L_x_46348:
        /* <DEDUP_REMOVED lines=24> */
.L_x_46331:
        /* <DEDUP_REMOVED lines=20> */
.L_x_46358:
[----:B------:R-:W0:Y:S02]  /*f3e0*/  F2I.U64.F64.TRUNC R16, R16 ;  /* 0x0000001000107311 */ /* 0x000e24000030d800 */
[----:B0-----:R-:W-:Y:S01]  /*f3f0*/  STG.E.64 [R2.64], R16 ;  /* 0x0000001002007986 */ /* 0x001fe2000c101b24 */
[----:B------:R-:W-:Y:S05]  /*f400*/  EXIT ;  /* 0x000000000000794d */ /* 0x000fea0003800000 */
.L_x_46357:
[----:B------:R-:W0:Y:S02]  /*f410*/  F2I.U32.F64.TRUNC R17, R16 ;  /* 0x0000001000117311 */ /* 0x000e24000030d000 */
[----:B0-----:R-:W-:Y:S01]  /*f420*/  STG.E [R2.64], R17 ;  /* 0x0000001102007986 */ /* 0x001fe2000c101924 */
[----:B------:R-:W-:Y:S05]  /*f430*/  EXIT ;  /* 0x000000000000794d */ /* 0x000fea0003800000 */
        .type           $_ZN2at6native27unrolled_elementwise_kernelIZNS0_50_GLOBAL__N__2680c7bb_12_PowKernel_cu_b2145a98_318422pow_scalar_tensor_implIdEEvRNS_18TensorIteratorBaseEN3c107complexIT_EEEUlNS7_IdEEE_St5arrayIPcLm2EELi4E23TrivialOffsetCalculatorILi1EjESG_NS0_6memory12LoadWithCastILi1EEENSH_13StoreWithCastILi1EEEEEviS8_T0_T2_T3_T4_T5_$__internal_trig_reduction_slowpathd,@function
        .size           $_ZN2at6native27unrolled_elementwise_kernelIZNS0_50_GLOBAL__N__2680c7bb_12_PowKernel_cu_b2145a98_318422pow_scalar_tensor_implIdEEvRNS_18TensorIteratorBaseEN3c107complexIT_EEEUlNS7_IdEEE_St5arrayIPcLm2EELi4E23TrivialOffsetCalculatorILi1EjESG_NS0_6memory12LoadWithCastILi1EEENSH_13StoreWithCastILi1EEEEEviS8_T0_T2_T3_T4_T5_$__internal_trig_reduction_slowpathd,(.L_x_61580 - $_ZN2at6native27unrolled_elementwise_kernelIZNS0_50_GLOBAL__N__2680c7bb_12_PowKernel_cu_b2145a98_318422pow_scalar_tensor_implIdEEvRNS_18TensorIteratorBaseEN3c107complexIT_EEEUlNS7_IdEEE_St5arrayIPcLm2EELi4E23TrivialOffsetCalculatorILi1EjESG_NS0_6memory12LoadWithCastILi1EEENSH_13StoreWithCastILi1EEEEEviS8_T0_T2_T3_T4_T5_$__internal_trig_reduction_slowpathd)
$_ZN2at6native27unrolled_elementwise_kernelIZNS0_50_GLOBAL__N__2680c7bb_12_PowKernel_cu_b2145a98_318422pow_scalar_tensor_implIdEEvRNS_18TensorIteratorBaseEN3c107complexIT_EEEUlNS7_IdEEE_St5arrayIPcLm2EELi4E23TrivialOffsetCalculatorILi1EjESG_NS0_6memory12LoadWithCastILi1EEENSH_13StoreWithCastILi1EEEEEviS8_T0_T2_T3_T4_T5_$__internal_trig_reduction_slowpathd:
[----:B------:R-:W-:Y:S01]  /*f440*/  SHF.R.U32.HI R14, RZ, 0x14, R0 ;  /* 0x00000014ff0e7819 */ /* 0x000fe20000011600 */
[----:B------:R-:W-:Y:S02]  /*f450*/  IMAD.MOV.U32 R12, RZ, RZ, R2 ;  /* 0x000000ffff0c7224 */ /* 0x000fe400078e0002 */
[----:B------:R-:W-:Y:S01]  /*f460*/  IMAD.MOV.U32 R20, RZ, RZ, R0 ;  /* 0x000000ffff147224 */ /* 0x000fe200078e0000 */
[----:B------:R-:W-:Y:S01]  /*f470*/  LOP3.LUT R3, R14, 0x7ff, RZ, 0xc0, !PT ;  /* 0x000007ff0e037812 */ /* 0x000fe200078ec0ff */
[----:B------:R-:W-:-:S03]  /*f480*/  IMAD.MOV.U32 R13, RZ, RZ, RZ ;  /* 0x000000ffff0d7224 */ /* 0x000fc600078e00ff */
[----:B------:R-:W-:-:S13]  /*f490*/  ISETP.NE.AND P0, PT, R3, 0x7ff, PT ;  /* 0x000007ff0300780c */ /* 0x000fda0003f05270 */
[----:B------:R-:W-:Y:S05]  /*f4a0*/  @!P0 BRA `(.L_x_46359) ;  /* 0x000008f000008947 */ /* 0x000fea0003800000 */
[----:B------:R-:W-:Y:S01]  /*f4b0*/  IADD3 R2, R3, -0x400, RZ ;  /* 0xfffffc0003027810 */ /* 0x000fe20007ffe0ff */
[----:B------:R-:W-:Y:S01]  /*f4c0*/  BSSY B0, `(.L_x_46360) ;  /* 0x0000033000007945 */ /* 0x000fe20003800000 */
[----:B------:R-:W-:Y:S02]  /*f4d0*/  IADD3 R42, R14, -0x400, RZ ;  /* 0xfffffc000e2a7810 */ /* 0x000fe40007ffe0ff */
[----:B------:R-:W-:Y:S01]  /*f4e0*/  SHF.R.U32.HI R2, RZ, 0x6, R2 ;  /* 0x00000006ff027819 */ /* 0x000fe20000011602 */
[----:B------:R-:W-:-:S03]  /*f4f0*/  CS2R R14, SRZ ;  /* 0x00000000000e7805 */ /* 0x000fc6000001ff00 */
[C---:B------:R-:W-:Y:S02]  /*f500*/  IADD3 R3, -R2.reuse, 0x10, RZ ;  /* 0x0000001002037810 */ /* 0x040fe40007ffe1ff */
[C---:B------:R-:W-:Y:S02]  /*f510*/  IADD3 R41, -R2.reuse, 0x13, RZ ;  /* 0x0000001302297810 */ /* 0x040fe40007ffe1ff */
        /* <DEDUP_REMOVED lines=17> */
.L_x_46362:
[----:B------:R-:W-:Y:S01]  /*f630*/  IMAD.MOV.U32 R20, RZ, RZ, R36 ;  /* 0x000000ffff147224 */ /* 0x000fe200078e0024 */
[----:B------:R-:W-:Y:S01]  /*f640*/  ULDC.64 UR4, c[0x0][0x118] ;  /* 0x0000460000047ab9 */ /* 0x000fe20000000a00 */
[----:B------:R-:W-:-:S06]  /*f650*/  IMAD.MOV.U32 R21, RZ, RZ, R13 ;  /* 0x000000ffff157224 */ /* 0x000fcc00078e000d */
[----:B------:R-:W2:Y:S01]  /*f660*/  LDG.E.64.CONSTANT R20, [R20.64] ;  /* 0x0000000414147981 */ /* 0x000ea2000c1e9b00 */
[----:B------:R-:W-:Y:S01]  /*f670*/  IADD3 R3, R3, 0x1, RZ ;  /* 0x0000000103037810 */ /* 0x000fe20007ffe0ff */
[----:B--2---:R-:W-:-:S04]  /*f680*/  IMAD.WIDE.U32 R14, P1, R20, R12, R14 ;  /* 0x0000000c140e7225 */ /* 0x004fc8000782000e */
[----:B------:R-:W-:Y:S02]  /*f690*/  IMAD R39, R20, R2, RZ ;  /* 0x0000000214277224 */ /* 0x000fe400078e02ff */
[----:B------:R-:W-:-:S03]  /*f6a0*/  IMAD R40, R21, R12, RZ ;  /* 0x0000000c15287224 */ /* 0x000fc600078e02ff */
[----:B------:R-:W-:-:S04]  /*f6b0*/  IADD3 R39, P3, R39, R15, RZ ;  /* 0x0000000f27277210 */ /* 0x000fc80007f7e0ff */
[----:B------:R-:W-:-:S05]  /*f6c0*/  IADD3 R15, P4, R40, R39, RZ ;  /* 0x00000027280f7210 */ /* 0x000fca0007f9e0ff */
[----:B------:R0:W-:Y:S02]  /*f6d0*/  STL.64 [R37], R14 ;  /* 0x0000000e25007387 */ /* 0x0001e40000100a00 */
[----:B0-----:R-:W-:Y:S01]  /*f6e0*/  IMAD.HI.U32 R14, R20, R2, RZ ;  /* 0x00000002140e7227 */ /* 0x001fe200078e00ff */
[----:B------:R-:W-:-:S03]  /*f6f0*/  IADD3 R37, R37, 0x8, RZ ;  /* 0x0000000825257810 */ /* 0x000fc60007ffe0ff */
[----:B------:R-:W-:-:S04]  /*f700*/  IMAD.HI.U32 R15, R21, R12, RZ ;  /* 0x0000000c150f7227 */ /* 0x000fc800078e00ff */
[----:B------:R-:W-:Y:S02]  /*f710*/  IMAD.X R14, RZ, RZ, R14, P1 ;  /* 0x000000ffff0e7224 */ /* 0x000fe400008e060e */
[----:B------:R-:W-:-:S03]  /*f720*/  IMAD.HI.U32 R20, R21, R2, RZ ;  /* 0x0000000215147227 */ /* 0x000fc600078e00ff */
[----:B------:R-:W-:Y:S01]  /*f730*/  IADD3.X R14, P1, R15, R14, RZ, P3, !PT ;  /* 0x0000000e0f0e7210 */ /* 0x000fe20001f3e4ff */
[----:B------:R-:W-:Y:S01]  /*f740*/  IMAD R15, R21, R2, RZ ;  /* 0x00000002150f7224 */ /* 0x000fe200078e02ff */
[----:B------:R-:W-:-:S04]  /*f750*/  ISETP.GE.AND P3, PT, R3, R41, PT ;  /* 0x000000290300720c */ /* 0x000fc80003f66270 */
[----:B------:R-:W-:Y:S01]  /*f760*/  IADD3.X R15, P4, R15, R14, RZ, P4, !PT ;  /* 0x0000000e0f0f7210 */ /* 0x000fe2000279e4ff */
[----:B------:R-:W-:Y:S01]  /*f770*/  IMAD.X R14, RZ, RZ, R20, P1 ;  /* 0x000000ffff0e7224 */ /* 0x000fe200008e0614 */
[----:B------:R-:W-:-:S03]  /*f780*/  IADD3 R36, P1, R36, 0x8, RZ ;  /* 0x0000000824247810 */ /* 0x000fc60007f3e0ff */
[----:B------:R-:W-:Y:S02]  /*f790*/  IMAD.X R14, RZ, RZ, R14, P4 ;  /* 0x000000ffff0e7224 */ /* 0x000fe400020e060e */
[----:B------:R-:W-:-:S03]  /*f7a0*/  IMAD.X R13, RZ, RZ, R13, P1 ;  /* 0x000000ffff0d7224 */ /* 0x000fc600008e060d */
[----:B------:R-:W-:-:S04]  /*f7b0*/  LOP3.LUT R15, R15, R14, RZ, 0x3c, !PT ;  /* 0x0000000e0f0f7212 */ /* 0x000fc800078e3cff */
[----:B------:R-:W-:-:S04]  /*f7c0*/  LOP3.LUT R14, R15, R14, RZ, 0x3c, !PT ;  /* 0x0000000e0f0e7212 */ /* 0x000fc800078e3cff */
[----:B------:R-:W-:Y:S01]  /*f7d0*/  LOP3.LUT R15, R15, R14, RZ, 0x3c, !PT ;  /* 0x0000000e0f0f7212 */ /* 0x000fe200078e3cff */
[----:B------:R-:W-:Y:S05]  /*f7e0*/  @!P3 BRA `(.L_x_46362) ;  /* 0xfffffe400000b947 */ /* 0x000fea000383ffff */
.L_x_46361:
[----:B------:R-:W-:Y:S05]  /*f7f0*/  BSYNC B0 ;  /* 0x0000000000007941 */ /* 0x000fea0003800000 */
.L_x_46360:
[----:B------:R-:W-:-:S04]  /*f800*/  IMAD.IADD R43, R3, 0x1, -R43 ;  /* 0x00000001032b7824 */ /* 0x000fc800078e0a2b */
[----:B------:R-:W-:-:S05]  /*f810*/  IMAD R43, R43, 0x8, R1 ;  /* 0x000000082b2b7824 */ /* 0x000fca00078e0201 */
[----:B------:R0:W-:Y:S04]  /*f820*/  STL.64 [R43], R14 ;  /* 0x0000000e2b007387 */ /* 0x0001e80000100a00 */
[----:B------:R-:W2:Y:S04]  /*f830*/  LDL.64 R2, [R1+0x10] ;  /* 0x0000100001027983 */ /* 0x000ea80000100a00 */
[----:B------:R-:W3:Y:S04]  /*f840*/  LDL.64 R12, [R1+0x18] ;  /* 0x00001800010c7983 */ /* 0x000ee80000100a00 */
[----:B0-----:R-:W4:Y:S01]  /*f850*/  @P0 LDL.64 R14, [R1+0x8] ;  /* 0x00000800010e0983 */ /* 0x001f220000100a00 */
[----:B------:R-:W-:Y:S01]  /*f860*/  @P0 IADD3 R20, -R42, 0x40, RZ ;  /* 0x000000402a140810 */ /* 0x000fe20007ffe1ff */
[----:B------:R-:W-:Y:S01]  /*f870*/  UMOV UR4, URZ ;  /* 0x0000003f00047c82 */ /* 0x000fe20008000000 */
[----:B--2---:R-:W-:-:S02]  /*f880*/  @P0 SHF.L.U32 R37, R2, R42, RZ ;  /* 0x0000002a02250219 */ /* 0x004fc400000006ff */
[-C--:B------:R-:W-:Y:S02]  /*f890*/  @P0 SHF.R.U64 R36, R2, R20.reuse, R3 ;  /* 0x0000001402240219 */ /* 0x080fe40000001203 */
[-CC-:B----4-:R-:W-:Y:S02]  /*f8a0*/  @P0 SHF.R.U64 R14, R14, R20.reuse, R15.reuse ;  /* 0x000000140e0e0219 */ /* 0x190fe4000000120f */
[----:B------:R-:W-:Y:S02]  /*f8b0*/  @P0 SHF.R.U32.HI R21, RZ, R20, R15 ;  /* 0x00000014ff150219 */ /* 0x000fe4000001160f */
[-C--:B------:R-:W-:Y:S02]  /*f8c0*/  @P0 SHF.L.U64.HI R15, R2, R42.reuse, R3 ;  /* 0x0000002a020f0219 */ /* 0x080fe40000010203 */
[----:B------:R-:W-:Y:S02]  /*f8d0*/  @P0 LOP3.LUT R2, R14, R37, RZ, 0xfc, !PT ;  /* 0x000000250e020212 */ /* 0x000fe400078efcff */
[----:B---3--:R-:W-:-:S02]  /*f8e0*/  @P0 SHF.L.U32 R14, R12, R42, RZ ;  /* 0x0000002a0c0e0219 */ /* 0x008fc400000006ff */
[----:B------:R-:W-:Y:S02]  /*f8f0*/  @P0 SHF.R.U32.HI R20, RZ, R20, R3 ;  /* 0x00000014ff140219 */ /* 0x000fe40000011603 */
[----:B------:R-:W-:Y:S02]  /*f900*/  @P0 SHF.L.U64.HI R42, R12, R42, R13 ;  /* 0x0000002a0c2a0219 */ /* 0x000fe4000001020d */
[----:B------:R-:W-:Y:S02]  /*f910*/  @P0 LOP3.LUT R3, R21, R15, RZ, 0xfc, !PT ;  /* 0x0000000f15030212 */ /* 0x000fe400078efcff */
[----:B------:R-:W-:Y:S01]  /*f920*/  @P0 LOP3.LUT R12, R14, R36, RZ, 0xfc, !PT ;  /* 0x000000240e0c0212 */ /* 0x000fe200078efcff */
[C---:B------:R-:W-:Y:S01]  /*f930*/  IMAD.SHL.U32 R14, R2.reuse, 0x4, RZ ;  /* 0x00000004020e7824 */ /* 0x040fe200078e00ff */
[--C-:B------:R-:W-:Y:S02]  /*f940*/  SHF.L.U64.HI R15, R2, 0x2, R3.reuse ;  /* 0x00000002020f7819 */ /* 0x100fe40000010203 */
[----:B------:R-:W-:Y:S01]  /*f950*/  SHF.R.U32.HI R3, RZ, 0x1e, R3 ;  /* 0x0000001eff037819 */ /* 0x000fe20000011603 */
[----:B------:R-:W-:Y:S01]  /*f960*/  IMAD.SHL.U32 R2, R12, 0x4, RZ ;  /* 0x000000040c027824 */ /* 0x000fe200078e00ff */
[----:B------:R-:W-:-:S02]  /*f970*/  @P0 LOP3.LUT R13, R42, R20, RZ, 0xfc, !PT ;  /* 0x000000142a0d0212 */ /* 0x000fc400078efcff */
[----:B------:R-:W-:Y:S02]  /*f980*/  IADD3 RZ, P0, RZ, -R14, RZ ;  /* 0x8000000effff7210 */ /* 0x000fe40007f1e0ff */
[----:B------:R-:W-:Y:S02]  /*f990*/  LOP3.LUT R20, RZ, R15, RZ, 0x33, !PT ;  /* 0x0000000fff147212 */ /* 0x000fe400078e33ff */
[----:B------:R-:W-:Y:S02]  /*f9a0*/  LOP3.LUT R3, R3, R2, RZ, 0xfc, !PT ;  /* 0x0000000203037212 */ /* 0x000fe400078efcff */
[----:B------:R-:W-:Y:S02]  /*f9b0*/  IADD3.X R21, P0, RZ, R20, RZ, P0, !PT ;  /* 0x00000014ff157210 */ /* 0x000fe4000071e4ff */
[----:B------:R-:W-:Y:S02]  /*f9c0*/  SHF.L.U64.HI R2, R12, 0x2, R13 ;  /* 0x000000020c027819 */ /* 0x000fe4000001020d */
        /* <DEDUP_REMOVED lines=19> */
[-C--:B------:R-:W-:Y:S02]  /*fb00*/  SHF.L.U32 R21, R12, R3.reuse, RZ ;  /* 0x000000030c157219 */ /* 0x080fe400000006ff */
        /* <DEDUP_REMOVED lines=40> */
[----:B------:R-:W-:Y:S02]  /*fd90*/  LOP3.LUT R20, R20, R0, RZ, 0xfc, !PT ;  /* 0x0000000014147212 */ /* 0x000fe400078efcff */
.L_x_46359:
[----:B------:R-:W-:Y:S02]  /*fda0*/  IMAD.MOV.U32 R39, RZ, RZ, 0x0 ;  /* 0x00000000ff277424 */ /* 0x000fe400078e00ff */
[----:B------:R-:W-:Y:S02]  /*fdb0*/  IMAD.MOV.U32 R0, RZ, RZ, R13 ;  /* 0x000000ffff007224 */ /* 0x000fe400078e000d */
[----:B------:R-:W-:Y:S02]  /*fdc0*/  IMAD.MOV.U32 R2, RZ, RZ, R12 ;  /* 0x000000ffff027224 */ /* 0x000fe400078e000c */
[----:B------:R-:W-:Y:S01]  /*fdd0*/  IMAD.MOV.U32 R3, RZ, RZ, R20 ;  /* 0x000000ffff037224 */ /* 0x000fe200078e0014 */
[----:B------:R-:W-:Y:S06]  /*fde0*/  RET.REL.NODEC R38 `(_ZN2at6native27unrolled_elementwise_kernelIZNS0_50_GLOBAL__N__2680c7bb_12_PowKernel_cu_b2145a98_318422pow_scalar_tensor_implIdEEvRNS_18TensorIteratorBaseEN3c107complexIT_EEEUlNS7_IdEEE_St5arrayIPcLm2EELi4E23TrivialOffsetCalculatorILi1EjESG_NS0_6memory12LoadWithCastILi1EEENSH_13StoreWithCastILi1EEEEEviS8_T0_T2_T3_T4_T5_) ;  /* 0xffff021026007950 */ /* 0x000fec0003c3ffff */
.L_x_46363:
        /* <DEDUP_REMOVED lines=9> */
.L_x_61580:


//--------------------- .text._ZN2at6native18elementwise_kernelILi128ELi2EZNS0_22gpu_kernel_impl_nocastIZNS0_50_GLOBAL__N__2680c7bb_12_PowKernel_cu_b2145a98_318422pow_scalar_tensor_implIdEEvRNS_18TensorIteratorBaseEN3c107complexIT_EEEUlNS8_IdEEE_EEvS6_RKS9_EUliE_EEviT1_ --------------------------
	.section	.text._ZN2at6native18elementwise_kernelILi128ELi2EZNS0_22gpu_kernel_impl_nocastIZNS0_50_GLOBAL__N__2680c7bb_12_PowKernel_cu_b2145a98_318422pow_scalar_tensor_implIdEEvRNS_18TensorIteratorBaseEN3c107complexIT_EEEUlNS8_IdEEE_EEvS6_RKS9_EUliE_EEviT1_,"ax",@progbits
	.sectioninfo	@"SHI_REGISTERS=30"
	.align	128
        .global         _ZN2at6native18elementwise_kernelILi128ELi2EZNS0_22gpu_kernel_impl_nocastIZNS0_50_GLOBAL__N__2680c7bb_12_PowKernel_cu_b2145a98_318422pow_scalar_tensor_implIdEEvRNS_18TensorIteratorBaseEN3c107complexIT_EEEUlNS8_IdEEE_EEvS6_RKS9_EUliE_EEviT1_
        .type           _ZN2at6native18elementwise_kernelILi128ELi2EZNS0_22gpu_kernel_impl_nocastIZNS0_50_GLOBAL__N__2680c7bb_12_PowKernel_cu_b2145a98_318422pow_scalar_tensor_implIdEEvRNS_18TensorIteratorBaseEN3c107complexIT_EEEUlNS8_IdEEE_EEvS6_RKS9_EUliE_EEviT1_,@function
        .size           _ZN2at6native18elementwise_kernelILi128ELi2EZNS0_22gpu_kernel_impl_nocastIZNS0_50_GLOBAL__N__2680c7bb_12_PowKernel_cu_b2145a98_318422pow_scalar_tensor_implIdEEvRNS_18TensorIteratorBaseEN3c107complexIT_EEEUlNS8_IdEEE_EEvS6_RKS9_EUliE_EEviT1_,(.L_x_61581 - _ZN2at6native18elementwise_kernelILi128ELi2EZNS0_22gpu_kernel_impl_nocastIZNS0_50_GLOBAL__N__2680c7bb_12_PowKernel_cu_b2145a98_318422pow_scalar_tensor_implIdEEvRNS_18TensorIteratorBaseEN3c107complexIT_EEEUlNS8_IdEEE_EEvS6_RKS9_EUliE_EEviT1_)
        .other          _ZN2at6native18elementwise_kernelILi128ELi2EZNS0_22gpu_kernel_impl_nocastIZNS0_50_GLOBAL__N__2680c7bb_12_PowKernel_cu_b2145a98_318422pow_scalar_tensor_implIdEEvRNS_18TensorIteratorBaseEN3c107complexIT_EEEUlNS8_IdEEE_EEvS6_RKS9_EUliE_EEviT1_,@"STO_CUDA_ENTRY STV_DEFAULT"
_ZN2at6native18elementwise_kernelILi128ELi2EZNS0_22gpu_kernel_impl_nocastIZNS0_50_GLOBAL__N__2680c7bb_12_PowKernel_cu_b2145a98_318422pow_scalar_tensor_implIdEEvRNS_18TensorIteratorBaseEN3c107complexIT_EEEUlNS8_IdEEE_EEvS6_RKS9_EUliE_EEviT1_:
.text._ZN2at6native18elementwise_kernelILi128ELi2EZNS0_22gpu_kernel_impl_nocastIZNS0_50_GLOBAL__N__2680c7bb_12_PowKernel_cu_b2145a98_318422pow_scalar_tensor_implIdEEvRNS_18TensorIteratorBaseEN3c107complexIT_EEEUlNS8_IdEEE_EEvS6_RKS9_EUliE_EEviT1_:
        /* <DEDUP_REMOVED lines=13> */
[----:B------:R-:W-:Y:S01]  /*00d0*/  MOV R3, R9 ;  /* 0x0000000900037202 */ /* 0x000fe20000000f00 */
[----:B------:R-:W-:-:S04]  /*00e0*/  IMAD.MOV.U32 R2, RZ, RZ, RZ ;  /* 0x000000ffff027224 */ /* 0x000fc800078e00ff */
[----:B------:R-:W-:-:S04]  /*00f0*/  IMAD.HI.U32 R4, R9, c[0x0][0x178], R2 ;  /* 0x00005e0009047a27 */ /* 0x000fc800078e0002 */
[----:B------:R-:W-:Y:S01]  /*0100*/  IMAD.MOV.U32 R3, RZ, RZ, c[0x0][0x170] ;  /* 0x00005c00ff037624 */ /* 0x000fe200078e00ff */
[----:B------:R-:W-:-:S04]  /*0110*/  SHF.R.U32.HI R5, RZ, c[0x0][0x17c], R4 ;  /* 0x00005f00ff057a19 */ /* 0x000fc80000011604 */
[----:B------:R-:W-:Y:S01]  /*0120*/  ISETP.NE.AND P0, PT, R3, 0x1, PT ;  /* 0x000000010300780c */ /* 0x000fe20003f05270 */
[----:B------:R-:W-:-:S04]  /*0130*/  IMAD.MOV R0, RZ, RZ, -R5 ;  /* 0x000000ffff007224 */ /* 0x000fc800078e0a05 */
[----:B------:R-:W-:-:S04]  /*0140*/  IMAD R9, R0, c[0x0][0x174], R9 ;  /* 0x00005d0000097a24 */ /* 0x000fc800078e0209 */
[C---:B------:R-:W-:Y:S02]  /*0150*/  IMAD R2, R9.reuse, c[0x0][0x2a0], RZ ;  /* 0x0000a80009027a24 */ /* 0x040fe400078e02ff */
[----:B------:R-:W-:Y:S02]  /*0160*/  IMAD R0, R9, c[0x0][0x2a4], RZ ;  /* 0x0000a90009007a24 */ /* 0x000fe400078e02ff */
[----:B------:R-:W-:Y:S05]  /*0170*/  @!P0 BRA `(.L_x_46366) ;  /* 0x00000d7000008947 */ /* 0x000fea0003800000 */
[----:B------:R-:W-:Y:S02]  /*0180*/  MOV R4, RZ ;  /* 0x000000ff00047202 */ /* 0x000fe40000000f00 */
        /* <DEDUP_REMOVED lines=214> */
.L_x_46366:
[----:B------:R-:W-:-:S04]  /*0ef0*/  IADD3 R4, P0, R0, c[0x0][0x370], RZ ;  /* 0x0000dc0000047a10 */ /* 0x000fc80007f1e0ff */
[----:B------:R-:W-:-:S06]  /*0f00*/  IADD3.X R5, RZ, c[0x0][0x374], RZ, P0, !PT ;  /* 0x0000dd00ff057a10 */ /* 0x000fcc00007fe4ff */
[----:B------:R-:W2:Y:S01]  /*0f10*/  LDG.E.128 R4, [R4.64] ;  /* 0x0000000604047981 */ /* 0x000ea2000c1e1d00 */
[----:B------:R-:W-:Y:S01]  /*0f20*/  IADD3 R2, P1, R2, c[0x0][0x368], RZ ;  /* 0x0000da0002027a10 */ /* 0x000fe20007f3e0ff */
[----:B------:R-:W-:Y:S04]  /*0f30*/  BSSY B2, `(.L_x_46367) ;  /* 0x00001b1000027945 */ /* 0x000fe80003800000 */
[----:B------:R-:W-:Y:S01]  /*0f40*/  IMAD.X R3, RZ, RZ, c[0x0][0x36c], P1 ;  /* 0x0000db00ff037624 */ /* 0x000fe200008e06ff */
[----:B--2---:R-:W0:-:S04]  /*0f50*/  DMUL R8, R4, c[0x0][0x388] ;  /* 0x0000e20004087a28 */ /* 0x004e080000000000 */
        /* <DEDUP_REMOVED lines=15> */
[----:B------:R-:W-:Y:S01]  /*1050*/  MOV R5, 0x3ff71547 ;  /* 0x3ff7154700057802 */ /* 0x000fe20000000f00 */
[----:B------:R-:W-:Y:S01]  /*1060*/  IMAD.MOV.U32 R14, RZ, RZ, 0x69ce2bdf ;  /* 0x69ce2bdfff0e7424 */ /* 0x000fe200078e00ff */
[----:B------:R-:W-:Y:S01]  /*1070*/  FSETP.GEU.FTZ.AND P0, PT, |R11|, 4.1917929649353027344, PT ;  /* 0x4086232b0b00780b */ /* 0x000fe20003f1e200 */
[----:B------:R-:W-:Y:S01]  /*1080*/  IMAD.MOV.U32 R15, RZ, RZ, 0x3e5ade15 ;  /* 0x3e5ade15ff0f7424 */ /* 0x000fe200078e00ff */
[----:B------:R-:W-:Y:S01]  /*1090*/  BSSY B0, `(.L_x_46372) ;  /* 0x0000021000007945 */ /* 0x000fe20003800000 */
[----:B------:R-:W-:-:S04]  /*10a0*/  DSETP.NEU.AND P2, PT, |R8|, +INF , PT ;  /* 0x7ff000000800742a */ /* 0x000fc80003f4d200 */
        /* <DEDUP_REMOVED lines=26> */
[----:B------:R-:W-:Y:S01]  /*1250*/  @!P0 IMAD.IADD R4, R4, 0x1, -R5 ;  /* 0x0000000104048824 */ /* 0x000fe200078e0a05 */
[----:B------:R-:W-:-:S04]  /*1260*/  @!P0 LEA R5, R5, R13, 0x14 ;  /* 0x0000000d05058211 */ /* 0x000fc800078ea0ff */
[----:B------:R-:W-:Y:S01]  /*1270*/  @!P0 LEA R11, R4, 0x3ff00000, 0x14 ;  /* 0x3ff00000040b8811 */ /* 0x000fe200078ea0ff */
[----:B------:R-:W-:-:S06]  /*1280*/  @!P0 IMAD.MOV.U32 R4, RZ, RZ, R12 ;  /* 0x000000ffff048224 */ /* 0x000fcc00078e000c */
[----:B------:R0:W1:-:S06]  /*1290*/  @!P0 DMUL R6, R4, R10 ;  /* 0x0000000a04068228 */ /* 0x00004c0000000000 */
.L_x_46373:
[----:B------:R-:W-:Y:S05]  /*12a0*/  BSYNC B0 ;  /* 0x0000000000007941 */ /* 0x000fea0003800000 */
.L_x_46372:
        /* <DEDUP_REMOVED lines=10> */
[----:B------:R-:W-:Y:S01]  /*1350*/  MOV R18, R8 ;  /* 0x0000000800127202 */ /* 0x000fe20000000f00 */
[----:B0-----:R-:W-:Y:S01]  /*1360*/  IMAD.MOV.U32 R13, RZ, RZ, R9 ;  /* 0x000000ffff0d7224 */ /* 0x001fe200078e0009 */
[----:B------:R-:W-:-:S03]  /*1370*/  MOV R14, 0x1390 ;  /* 0x00001390000e7802 */ /* 0x000fc60000000f00 */
[----:B-12---:R-:W-:Y:S05]  /*1380*/  CALL.REL.NOINC `($_ZN2at6native18elementwise_kernelILi128ELi2EZNS0_22gpu_kernel_impl_nocastIZNS0_50_GLOBAL__N__2680c7bb_12_PowKernel_cu_b2145a98_318422pow_scalar_tensor_implIdEEvRNS_18TensorIteratorBaseEN3c107complexIT_EEEUlNS8_IdEEE_EEvS6_RKS9_EUliE_EEviT1_$__internal_trig_reduction_slowpathd) ;  /* 0x0000410000007944 */ /* 0x006fea0003c00000 */
[----:B------:R-:W-:Y:S01]  /*1390*/  IMAD.MOV.U32 R4, RZ, RZ, R18 ;  /* 0x000000ffff047224 */ /* 0x000fe200078e0012 */
[----:B------:R-:W-:Y:S01]  /*13a0*/  MOV R5, R19 ;  /* 0x0000001300057202 */ /* 0x000fe20000000f00 */
[----:B------:R-:W-:Y:S05]  /*13b0*/  BRA `(.L_x_46376) ;  /* 0x0000002000007947 */ /* 0x000fea0003800000 */
.L_x_46375:
[----:B0-----:R0:W2:Y:S01]  /*13c0*/  DMUL R4, RZ, R8 ;  /* 0x00000008ff047228 */ /* 0x0010a20000000000 */
[----:B------:R-:W-:-:S05]  /*13d0*/  IMAD.MOV.U32 R10, RZ, RZ, RZ ;  /* 0x000000ffff0a7224 */ /* 0x000fca00078e00ff */
.L_x_46376:
[----:B------:R-:W-:Y:S05]  /*13e0*/  BSYNC B3 ;  /* 0x0000000000037941 */ /* 0x000fea0003800000 */
.L_x_46374:
[----:B------:R-:W-:Y:S02]  /*13f0*/  IADD3 R10, R10, 0x1, RZ ;  /* 0x000000010a0a7810 */ /* 0x000fe40007ffe0ff */
[----:B------:R-:W-:-:S03]  /*1400*/  MOV R25, 0x8 ;  /* 0x0000000800197802 */ /* 0x000fc60000000f00 */
[----:B------:R-:W-:-:S05]  /*1410*/  IMAD.SHL.U32 R0, R10, 0x8, RZ ;  /* 0x000000080a007824 */ /* 0x000fca00078e00ff */
        /* <DEDUP_REMOVED lines=30> */
[----:B------:R-:W-:Y:S01]  /*1600*/  MOV R18, R8 ;  /* 0x0000000800127202 */ /* 0x000fe20000000f00 */
[----:B--2---:R-:W-:Y:S01]  /*1610*/  IMAD.MOV.U32 R13, RZ, RZ, R9 ;  /* 0x000000ffff0d7224 */ /* 0x004fe200078e0009 */
[----:B------:R-:W-:-:S03]  /*1620*/  MOV R14, 0x1640 ;  /* 0x00001640000e7802 */ /* 0x000fc60000000f00 */
[----:B01-3--:R-:W-:Y:S05]  /*1630*/  CALL.REL.NOINC `($_ZN2at6native18elementwise_kernelILi128ELi2EZNS0_22gpu_kernel_impl_nocastIZNS0_50_GLOBAL__N__2680c7bb_12_PowKernel_cu_b2145a98_318422pow_scalar_tensor_implIdEEvRNS_18TensorIteratorBaseEN3c107complexIT_EEEUlNS8_IdEEE_EEvS6_RKS9_EUliE_EEviT1_$__internal_trig_reduction_slowpathd) ;  /* 0x00003e5000007944 */ /* 0x00bfea0003c00000 */
[----:B------:R-:W-:Y:S01]  /*1640*/  IMAD.MOV.U32 R0, RZ, RZ, R10 ;  /* 0x000000ffff007224 */ /* 0x000fe200078e000a */
[----:B------:R-:W-:Y:S01]  /*1650*/  MOV R20, R18 ;  /* 0x0000001200147202 */ /* 0x000fe20000000f00 */
[----:B------:R-:W-:Y:S01]  /*1660*/  IMAD.MOV.U32 R21, RZ, RZ, R19 ;  /* 0x000000ffff157224 */ /* 0x000fe200078e0013 */
[----:B------:R-:W-:Y:S05]  /*1670*/  BRA `(.L_x_46379) ;  /* 0x0000002000007947 */ /* 0x000fea0003800000 */
.L_x_46378:
[----:B------:R2:W3:Y:S01]  /*1680*/  DMUL R20, RZ, R8 ;  /* 0x00000008ff147228 */ /* 0x0004e20000000000 */
[----:B------:R-:W-:-:S05]  /*1690*/  IMAD.MOV.U32 R0, RZ, RZ, RZ ;  /* 0x000000ffff007224 */ /* 0x000fca00078e00ff */
.L_x_46379:
[----:B------:R-:W-:Y:S05]  /*16a0*/  BSYNC B3 ;  /* 0x0000000000037941 */ /* 0x000fea0003800000 */
.L_x_46377:
[----:B--2---:R-:W-:Y:S01]  /*16b0*/  SHF.L.U32 R8, R0, 0x3, RZ ;  /* 0x0000000300087819 */ /* 0x004fe200000006ff */
[----:B------:R-:W-:-:S03]  /*16c0*/  IMAD.MOV.U32 R25, RZ, RZ, 0x8 ;  /* 0x00000008ff197424 */ /* 0x000fc600078e00ff */
[----:B------:R-:W-:-:S05]  /*16d0*/  LOP3.LUT R8, R8, 0x8, RZ, 0xc0, !PT ;  /* 0x0000000808087812 */ /* 0x000fca00078ec0ff */
[----:B------:R-:W-:-:S05]  /*16e0*/  IMAD.WIDE.U32 R24, R8, R25, c[0x4][0x1a8] ;  /* 0x01006a0008187625 */ /* 0x000fca00078e0019 */
[----:B------:R-:W2:Y:S04]  /*16f0*/  LDG.E.128.CONSTANT R8, [R24.64] ;  /* 0x0000000618087981 */ /* 0x000ea8000c1e9d00 */
[----:B------:R-:W4:Y:S04]  /*1700*/  LDG.E.128.CONSTANT R12, [R24.64+0x10] ;  /* 0x00001006180c7981 */ /* 0x000f28000c1e9d00 */
[----:B------:R-:W5:Y:S01]  /*1710*/  LDG.E.128.CONSTANT R16, [R24.64+0x20] ;  /* 0x0000200618107981 */ /* 0x000f62000c1e9d00 */
[----:B------:R-:W-:Y:S01]  /*1720*/  R2P PR, R0, 0x3 ;  /* 0x0000000300007804 */ /* 0x000fe20000000000 */
[----:B------:R-:W-:Y:S01]  /*1730*/  IMAD.MOV.U32 R26, RZ, RZ, 0x79785eba ;  /* 0x79785ebaff1a7424 */ /* 0x000fe200078e00ff */
[----:B------:R-:W-:Y:S01]  /*1740*/  MOV R0, 0x3de5db65 ;  /* 0x3de5db6500007802 */ /* 0x000fe20000000f00 */
[----:B---3--:R-:W2:-:S03]  /*1750*/  DMUL R22, R20, R20 ;  /* 0x0000001414167228 */ /* 0x008e860000000000 */
        /* <DEDUP_REMOVED lines=14> */
.L_x_46371:
[----:B------:R0:W1:Y:S01]  /*1840*/  DADD R4, R10, c[0x2][0x78] ;  /* 0x00801e000a047629 */ /* 0x0000620000000000 */
[----:B------:R-:W-:Y:S01]  /*1850*/  MOV R14, 0x69ce2bdf ;  /* 0x69ce2bdf000e7802 */ /* 0x000fe20000000f00 */
[----:B0-----:R-:W-:Y:S01]  /*1860*/  IMAD.MOV.U32 R10, RZ, RZ, 0x652b82fe ;  /* 0x652b82feff0a7424 */ /* 0x001fe200078e00ff */
[----:B------:R-:W-:Y:S01]  /*1870*/  BSSY B0, `(.L_x_46381) ;  /* 0x0000024000007945 */ /* 0x000fe20003800000 */
[----:B------:R-:W-:Y:S01]  /*1880*/  IMAD.MOV.U32 R11, RZ, RZ, 0x3ff71547 ;  /* 0x3ff71547ff0b7424 */ /* 0x000fe200078e00ff */
[----:B------:R-:W-:Y:S01]  /*1890*/  DSETP.NEU.AND P2, PT, |R8|, +INF , PT ;  /* 0x7ff000000800742a */ /* 0x000fe20003f4d200 */
[----:B------:R-:W-:-:S04]  /*18a0*/  IMAD.MOV.U32 R15, RZ, RZ, 0x3e5ade15 ;  /* 0x3e5ade15ff0f7424 */ /* 0x000fc800078e00ff */
        /* <DEDUP_REMOVED lines=16> */
[----:B0-----:R-:W-:Y:S01]  /*19b0*/  IMAD R7, R10, 0x100000, R13 ;  /* 0x001000000a077824 */ /* 0x001fe200078e020d */
[----:B------:R-:W-:Y:S01]  /*19c0*/  MOV R6, R12 ;  /* 0x0000000c00067202 */ /* 0x000fe20000000f00 */
[----:B------:R-:W-:Y:S05]  /*19d0*/  @!P0 BRA `(.L_x_46382) ;  /* 0x000000d000008947 */ /* 0x000fea0003800000 */
[----:B------:R-:W-:Y:S01]  /*19e0*/  FSETP.GEU.FTZ.AND P0, PT, |R5|, 4.2275390625, PT ;  /* 0x408748000500780b */ /* 0x000fe20003f1e200 */
[----:B------:R-:W-:-:S04]  /*19f0*/  DADD R6, R4, +INF ;  /* 0x7ff0000004067429 */ /* 0x000fc80000000000 */
[----:B------:R-:W0:-:S06]  /*1a00*/  DSETP.GEU.AND P1, PT, R4, RZ, PT ;  /* 0x000000ff0400722a */ /* 0x000e0c0003f2e000 */
[----:B0-----:R-:W-:Y:S02]  /*1a10*/  FSEL R6, R6, RZ, P1 ;  /* 0x000000ff06067208 */ /* 0x001fe40000800000 */
[----:B------:R-:W-:Y:S02]  /*1a20*/  @!P0 LEA.HI R0, R10, R10, RZ, 0x1 ;  /* 0x0000000a0a008211 */ /* 0x000fe400078f08ff */
[----:B------:R-:W-:Y:S02]  /*1a30*/  @!P0 MOV R4, R12 ;  /* 0x0000000c00048202 */ /* 0x000fe40000000f00 */
[----:B------:R-:W-:Y:S02]  /*1a40*/  @!P0 SHF.R.S32.HI R5, RZ, 0x1, R0 ;  /* 0x00000001ff058819 */ /* 0x000fe40000011400 */
[----:B------:R-:W-:-:S03]  /*1a50*/  FSEL R7, R7, RZ, P1 ;  /* 0x000000ff07077208 */ /* 0x000fc60000800000 */
[----:B------:R-:W-:Y:S02]  /*1a60*/  @!P0 IMAD.IADD R10, R10, 0x1, -R5 ;  /* 0x000000010a0a8824 */ /* 0x000fe400078e0a05 */
[----:B------:R-:W-:-:S03]  /*1a70*/  @!P0 IMAD R5, R5, 0x100000, R13 ;  /* 0x0010000005058824 */ /* 0x000fc600078e020d */
[----:B------:R-:W-:Y:S01]  /*1a80*/  @!P0 LEA R11, R10, 0x3ff00000, 0x14 ;  /* 0x3ff000000a0b8811 */ /* 0x000fe200078ea0ff */
[----:B------:R-:W-:-:S06]  /*1a90*/  @!P0 IMAD.MOV.U32 R10, RZ, RZ, RZ ;  /* 0x000000ffff0a8224 */ /* 0x000fcc00078e00ff */
[----:B------:R0:W1:-:S06]  /*1aa0*/  @!P0 DMUL R6, R4, R10 ;  /* 0x0000000a04068228 */ /* 0x00004c0000000000 */
.L_x_46382:
[----:B------:R-:W-:Y:S05]  /*1ab0*/  BSYNC B0 ;  /* 0x0000000000007941 */ /* 0x000fea0003800000 */
.L_x_46381:
        /* <DEDUP_REMOVED lines=11> */
[----:B0-----:R-:W-:Y:S02]  /*1b70*/  MOV R13, R9 ;  /* 0x00000009000d7202 */ /* 0x001fe40000000f00 */
[----:B------:R-:W-:Y:S02]  /*1b80*/  MOV R14, 0x1ba0 ;  /* 0x00001ba0000e7802 */ /* 0x000fe40000000f00 */
[----:B-12---:R-:W-:Y:S05]  /*1b90*/  CALL.REL.NOINC `($_ZN2at6native18elementwise_kernelILi128ELi2EZNS0_22gpu_kernel_impl_nocastIZNS0_50_GLOBAL__N__2680c7bb_12_PowKernel_cu_b2145a98_318422pow_scalar_tensor_implIdEEvRNS_18TensorIteratorBaseEN3c107complexIT_EEEUlNS8_IdEEE_EEvS6_RKS9_EUliE_EEviT1_$__internal_trig_reduction_slowpathd) ;  /* 0x000038f000007944 */ /* 0x006fea0003c00000 */
[----:B------:R-:W-:Y:S02]  /*1ba0*/  IMAD.MOV.U32 R4, RZ, RZ, R18 ;  /* 0x000000ffff047224 */ /* 0x000fe400078e0012 */
[----:B------:R-:W-:Y:S01]  /*1bb0*/  IMAD.MOV.U32 R5, RZ, RZ, R19 ;  /* 0x000000ffff057224 */ /* 0x000fe200078e0013 */
[----:B------:R-:W-:Y:S05]  /*1bc0*/  BRA `(.L_x_46385) ;  /* 0x0000002000007947 */ /* 0x000fea0003800000 */
.L_x_46384:
[----:B0-----:R0:W2:Y:S01]  /*1bd0*/  DMUL R4, RZ, R8 ;  /* 0x00000008ff047228 */ /* 0x0010a20000000000 */
[----:B------:R-:W-:-:S05]  /*1be0*/  MOV R10, RZ ;  /* 0x000000ff000a7202 */ /* 0x000fca0000000f00 */
.L_x_46385:
[----:B------:R-:W-:Y:S05]  /*1bf0*/  BSYNC B3 ;  /* 0x0000000000037941 */ /* 0x000fea0003800000 */
.L_x_46383:
[----:B------:R-:W-:Y:S01]  /*1c00*/  IADD3 R10, R10, 0x1, RZ ;  /* 0x000000010a0a7810 */ /* 0x000fe20007ffe0ff */
[----:B------:R-:W-:-:S04]  /*1c10*/  IMAD.MOV.U32 R25, RZ, RZ, 0x8 ;  /* 0x00000008ff197424 */ /* 0x000fc800078e00ff */
[----:B------:R-:W-:-:S05]  /*1c20*/  IMAD.SHL.U32 R0, R10, 0x8, RZ ;  /* 0x000000080a007824 */ /* 0x000fca00078e00ff */
[----:B------:R-:W-:-:S05]  /*1c30*/  LOP3.LUT R0, R0, 0x8, RZ, 0xc0, !PT ;  /* 0x0000000800007812 */ /* 0x000fca00078ec0ff */
[----:B------:R-:W-:-:S05]  /*1c40*/  IMAD.WIDE.U32 R24, R0, R25, c[0x4][0x1a8] ;  /* 0x01006a0000187625 */ /* 0x000fca00078e0019 */
[----:B0-----:R-:W3:Y:S04]  /*1c50*/  LDG.E.128.CONSTANT R12, [R24.64] ;  /* 0x00000006180c7981 */ /* 0x001ee8000c1e9d00 */
[----:B------:R-:W4:Y:S04]  /*1c60*/  LDG.E.128.CONSTANT R16, [R24.64+0x10] ;  /* 0x0000100618107981 */ /* 0x000f28000c1e9d00 */
[----:B------:R-:W5:Y:S01]  /*1c70*/  LDG.E.128.CONSTANT R20, [R24.64+0x20] ;  /* 0x0000200618147981 */ /* 0x000f62000c1e9d00 */
[----:B------:R-:W-:Y:S01]  /*1c80*/  HFMA2.MMA R26, -RZ, RZ, 44800, 430.5 ;  /* 0x79785ebaff1a7435 */ /* 0x000fe200000001ff */
[----:B------:R-:W-:Y:S01]  /*1c90*/  R2P PR, R10, 0x3 ;  /* 0x000000030a007804 */ /* 0x000fe20000000000 */
[----:B------:R-:W-:Y:S01]  /*1ca0*/  IMAD.MOV.U32 R0, RZ, RZ, 0x3de5db65 ;  /* 0x3de5db65ff007424 */ /* 0x000fe200078e00ff */
[----:B--2---:R-:W3:Y:S01]  /*1cb0*/  DMUL R10, R4, R4 ;  /* 0x00000004040a7228 */ /* 0x004ee20000000000 */
[----:B------:R-:W-:Y:S03]  /*1cc0*/  BSSY B3, `(.L_x_46386) ;  /* 0x000001f000037945 */ /* 0x000fe60003800000 */
        /* <DEDUP_REMOVED lines=21> */
[----:B--2---:R-:W-:Y:S02]  /*1e20*/  MOV R13, R9 ;  /* 0x00000009000d7202 */ /* 0x004fe40000000f00 */
[----:B------:R-:W-:Y:S02]  /*1e30*/  MOV R14, 0x1e50 ;  /* 0x00001e50000e7802 */ /* 0x000fe40000000f00 */
[----:B01-3--:R-:W-:Y:S05]  /*1e40*/  CALL.REL.NOINC `($_ZN2at6native18elementwise_kernelILi128ELi2EZNS0_22gpu_kernel_impl_nocastIZNS0_50_GLOBAL__N__2680c7bb_12_PowKernel_cu_b2145a98_318422pow_scalar_tensor_implIdEEvRNS_18TensorIteratorBaseEN3c107complexIT_EEEUlNS8_IdEEE_EEvS6_RKS9_EUliE_EEviT1_$__internal_trig_reduction_slowpathd) ;  /* 0x0000364000007944 */ /* 0x00bfea0003c00000 */
[----:B------:R-:W-:Y:S01]  /*1e50*/  IMAD.MOV.U32 R0, RZ, RZ, R10 ;  /* 0x000000ffff007224 */ /* 0x000fe200078e000a */
[----:B------:R-:W-:Y:S01]  /*1e60*/  MOV R21, R19 ;  /* 0x0000001300157202 */ /* 0x000fe20000000f00 */
[----:B------:R-:W-:Y:S01]  /*1e70*/  IMAD.MOV.U32 R20, RZ, RZ, R18 ;  /* 0x000000ffff147224 */ /* 0x000fe200078e0012 */
[----:B------:R-:W-:Y:S05]  /*1e80*/  BRA `(.L_x_46388) ;  /* 0x0000002000007947 */ /* 0x000fea0003800000 */
.L_x_46387:
[----:B------:R2:W3:Y:S01]  /*1e90*/  DMUL R20, RZ, R8 ;  /* 0x00000008ff147228 */ /* 0x0004e20000000000 */
[----:B------:R-:W-:-:S05]  /*1ea0*/  IMAD.MOV.U32 R0, RZ, RZ, RZ ;  /* 0x000000ffff007224 */ /* 0x000fca00078e00ff */
.L_x_46388:
[----:B------:R-:W-:Y:S05]  /*1eb0*/  BSYNC B3 ;  /* 0x0000000000037941 */ /* 0x000fea0003800000 */
.L_x_46386:
[----:B--2---:R-:W-:Y:S01]  /*1ec0*/  IMAD.SHL.U32 R8, R0, 0x8, RZ ;  /* 0x0000000800087824 */ /* 0x004fe200078e00ff */
[----:B------:R-:W-:-:S04]  /*1ed0*/  MOV R25, 0x8 ;  /* 0x0000000800197802 */ /* 0x000fc80000000f00 */
        /* <DEDUP_REMOVED lines=16> */
[----:B----4-:R-:W1:-:S06]  /*1fe0*/  DFMA R8, R22, R8, R12 ;  /* 0x000000081608722b */ /* 0x010e4c000000000c */
[----:B-1----:R-:W5:-:S06]  /*1ff0*/  DFMA R8, R22, R8, R14 ;  /* 0x000000081608722b */ /* 0x002f4c000000000e */
[----:B-----5:R-:W1:-:S06]  /*2000*/  DFMA R8, R22, R8, R16 ;  /* 0x000000081608722b */ /* 0x020e4c0000000010 */
[----:B-1----:R-:W1:-:S06]  /*2010*/  DFMA R8, R22, R8, R18 ;  /* 0x000000081608722b */ /* 0x002e4c0000000012 */
[----:B-1----:R-:W-:-:S04]  /*2020*/  DFMA R20, R8, R20, R20 ;  /* 0x000000140814722b */ /* 0x002fc80000000014 */
[----:B------:R1:W2:Y:S02]  /*2030*/  @P0 DFMA R20, R22, R8, 1 ;  /* 0x3ff000001614042b */ /* 0x0002a40000000008 */
[----:B-1----:R-:W-:-:S04]  /*2040*/  LEA.HI R8, R10, R10, RZ, 0x1 ;  /* 0x0000000a0a087211 */ /* 0x002fc800078f08ff */
[----:B--2---:R-:W1:Y:S01]  /*2050*/  @P1 DFMA R20, R20, -1, RZ ;  /* 0xbff000001414182b */ /* 0x004e6200000000ff */
[----:B------:R-:W-:-:S03]  /*2060*/  SHF.R.S32.HI R11, RZ, 0x1, R8 ;  /* 0x00000001ff0b7819 */ /* 0x000fc60000011408 */
[C---:B0-----:R0:W2:Y:S02]  /*2070*/  DMUL R8, R6.reuse, R4 ;  /* 0x0000000406087228 */ /* 0x0410a40000000000 */
[----:B0-----:R-:W-:Y:S01]  /*2080*/  LEA R5, R11, 0x3ff00000, 0x14 ;  /* 0x3ff000000b057811 */ /* 0x001fe200078ea0ff */
[----:B------:R-:W-:Y:S01]  /*2090*/  IMAD.MOV.U32 R4, RZ, RZ, RZ ;  /* 0x000000ffff047224 */ /* 0x000fe200078e00ff */
[----:B-1----:R0:W1:Y:S02]  /*20a0*/  DMUL R20, R6, R20 ;  /* 0x0000001406147228 */ /* 0x0020640000000000 */
[----:B0-----:R-:W-:-:S03]  /*20b0*/  IADD3 R6, R10, -R11, RZ ;  /* 0x8000000b0a067210 */ /* 0x001fc60007ffe0ff */
[C---:B--2---:R-:W0:Y:S01]  /*20c0*/  DMUL R8, R4.reuse, R8 ;  /* 0x0000000804087228 */ /* 0x044e220000000000 */
[----:B------:R-:W-:Y:S01]  /*20d0*/  LEA R7, R6, 0x3ff00000, 0x14 ;  /* 0x3ff0000006077811 */ /* 0x000fe200078ea0ff */
[----:B------:R-:W-:Y:S02]  /*20e0*/  IMAD.MOV.U32 R6, RZ, RZ, RZ ;  /* 0x000000ffff067224 */ /* 0x000fe400078e00ff */
[----:B-1----:R-:W1:-:S04]  /*20f0*/  DMUL R20, R4, R20 ;  /* 0x0000001404147228 */ /* 0x002e480000000000 */
[----:B0-----:R0:W2:-:S04]  /*2100*/  DMUL R4, R6, R8 ;  /* 0x0000000806047228 */ /* 0x0010880000000000 */
[----:B-1----:R0:W1:Y:S01]  /*2110*/  DMUL R6, R6, R20 ;  /* 0x0000001406067228 */ /* 0x0020620000000000 */
[----:B------:R-:W-:Y:S05]  /*2120*/  BRA `(.L_x_46380) ;  /* 0x0000091000007947 */ /* 0x000fea0003800000 */
.L_x_46370:
        /* <DEDUP_REMOVED lines=8> */
[----:B------:R-:W-:Y:S01]  /*21b0*/  MOV R4, R10 ;  /* 0x0000000a00047202 */ /* 0x000fe20000000f00 */
[----:B------:R-:W-:Y:S01]  /*21c0*/  IMAD.MOV.U32 R5, RZ, RZ, R11 ;  /* 0x000000ffff057224 */ /* 0x000fe200078e000b */
[----:B------:R-:W-:Y:S05]  /*21d0*/  BRA `(.L_x_46380) ;  /* 0x0000086000007947 */ /* 0x000fea0003800000 */
.L_x_46389:
[----:B------:R-:W0:-:S10]  /*21e0*/  DADD R4, R8, -R8 ;  /* 0x0000000008047229 */ /* 0x000e140000000808 */
[----:B0-----:R-:W-:Y:S01]  /*21f0*/  IMAD.MOV.U32 R6, RZ, RZ, R4 ;  /* 0x000000ffff067224 */ /* 0x001fe200078e0004 */
[----:B------:R-:W-:Y:S01]  /*2200*/  MOV R7, R5 ;  /* 0x0000000500077202 */ /* 0x000fe20000000f00 */
[----:B------:R-:W-:Y:S05]  /*2210*/  BRA `(.L_x_46380) ;  /* 0x0000082000007947 */ /* 0x000fea0003800000 */
.L_x_46369:
        /* <DEDUP_REMOVED lines=14> */
[----:B01----:R-:W-:Y:S05]  /*2300*/  CALL.REL.NOINC `($_ZN2at6native18elementwise_kernelILi128ELi2EZNS0_22gpu_kernel_impl_nocastIZNS0_50_GLOBAL__N__2680c7bb_12_PowKernel_cu_b2145a98_318422pow_scalar_tensor_implIdEEvRNS_18TensorIteratorBaseEN3c107complexIT_EEEUlNS8_IdEEE_EEvS6_RKS9_EUliE_EEviT1_$__internal_trig_reduction_slowpathd) ;  /* 0x0000318000007944 */ /* 0x003fea0003c00000 */
[----:B------:R-:W-:Y:S01]  /*2310*/  MOV R4, R10 ;  /* 0x0000000a00047202 */ /* 0x000fe20000000f00 */
[----:B------:R-:W-:Y:S02]  /*2320*/  IMAD.MOV.U32 R10, RZ, RZ, R18 ;  /* 0x000000ffff0a7224 */ /* 0x000fe400078e0012 */
[----:B------:R-:W-:Y:S01]  /*2330*/  IMAD.MOV.U32 R11, RZ, RZ, R19 ;  /* 0x000000ffff0b7224 */ /* 0x000fe200078e0013 */
[----:B------:R-:W-:Y:S05]  /*2340*/  BRA `(.L_x_46392) ;  /* 0x0000002000007947 */ /* 0x000fea0003800000 */
.L_x_46391:
[----:B------:R0:W1:Y:S01]  /*2350*/  DMUL R10, RZ, R8 ;  /* 0x00000008ff0a7228 */ /* 0x0000620000000000 */
[----:B------:R-:W-:-:S05]  /*2360*/  MOV R4, RZ ;  /* 0x000000ff00047202 */ /* 0x000fca0000000f00 */
.L_x_46392:
[----:B------:R-:W-:Y:S05]  /*2370*/  BSYNC B3 ;  /* 0x0000000000037941 */ /* 0x000fea0003800000 */
.L_x_46390:
        /* <DEDUP_REMOVED lines=10> */
[----:B------:R-:W-:Y:S01]  /*2420*/  MOV R24, 0x79785eba ;  /* 0x79785eba00187802 */ /* 0x000fe20000000f00 */
[----:B-1----:R-:W2:Y:S01]  /*2430*/  DMUL R20, R10, R10 ;  /* 0x0000000a0a147228 */ /* 0x002ea20000000000 */
        /* <DEDUP_REMOVED lines=22> */
[----:B-1----:R-:W-:Y:S02]  /*25a0*/  MOV R13, R9 ;  /* 0x00000009000d7202 */ /* 0x002fe40000000f00 */
[----:B------:R-:W-:Y:S02]  /*25b0*/  MOV R14, 0x25d0 ;  /* 0x000025d0000e7802 */ /* 0x000fe40000000f00 */
[----:B0-2---:R-:W-:Y:S05]  /*25c0*/  CALL.REL.NOINC `($_ZN2at6native18elementwise_kernelILi128ELi2EZNS0_22gpu_kernel_impl_nocastIZNS0_50_GLOBAL__N__2680c7bb_12_PowKernel_cu_b2145a98_318422pow_scalar_tensor_implIdEEvRNS_18TensorIteratorBaseEN3c107complexIT_EEEUlNS8_IdEEE_EEvS6_RKS9_EUliE_EEviT1_$__internal_trig_reduction_slowpathd) ;  /* 0x00002ec000007944 */ /* 0x005fea0003c00000 */
[----:B------:R-:W-:Y:S01]  /*25d0*/  IMAD.MOV.U32 R0, RZ, RZ, R10 ;  /* 0x000000ffff007224 */ /* 0x000fe200078e000a */
[----:B------:R-:W-:Y:S01]  /*25e0*/  MOV R7, R19 ;  /* 0x0000001300077202 */ /* 0x000fe20000000f00 */
[----:B------:R-:W-:Y:S01]  /*25f0*/  IMAD.MOV.U32 R6, RZ, RZ, R18 ;  /* 0x000000ffff067224 */ /* 0x000fe200078e0012 */
[----:B------:R-:W-:Y:S05]  /*2600*/  BRA `(.L_x_46395) ;  /* 0x0000002000007947 */ /* 0x000fea0003800000 */
.L_x_46394:
[----:B------:R1:W2:Y:S01]  /*2610*/  DMUL R6, RZ, R8 ;  /* 0x00000008ff067228 */ /* 0x0002a20000000000 */
[----:B------:R-:W-:-:S05]  /*2620*/  IMAD.MOV.U32 R0, RZ, RZ, RZ ;  /* 0x000000ffff007224 */ /* 0x000fca00078e00ff */
.L_x_46395:
[----:B------:R-:W-:Y:S05]  /*2630*/  BSYNC B3 ;  /* 0x0000000000037941 */ /* 0x000fea0003800000 */
.L_x_46393:
[----:B-1----:R-:W-:Y:S01]  /*2640*/  IMAD.SHL.U32 R8, R0, 0x8, RZ ;  /* 0x0000000800087824 */ /* 0x002fe200078e00ff */
[----:B------:R-:W-:-:S04]  /*2650*/  MOV R23, 0x8 ;  /* 0x0000000800177802 */ /* 0x000fc80000000f00 */
        /* <DEDUP_REMOVED lines=22> */
.L_x_46368:
[----:B-12---:R-:W-:Y:S01]  /*27c0*/  MOV R6, 0x652b82fe ;  /* 0x652b82fe00067802 */ /* 0x006fe20000000f00 */
[----:B------:R-:W-:Y:S01]  /*27d0*/  IMAD.MOV.U32 R7, RZ, RZ, 0x3ff71547 ;  /* 0x3ff71547ff077424 */ /* 0x000fe200078e00ff */
[----:B------:R-:W-:Y:S01]  /*27e0*/  MOV R15, 0x3e5ade15 ;  /* 0x3e5ade15000f7802 */ /* 0x000fe20000000f00 */
[----:B------:R-:W-:Y:S01]  /*27f0*/  IMAD.MOV.U32 R14, RZ, RZ, 0x69ce2bdf ;  /* 0x69ce2bdfff0e7424 */ /* 0x000fe200078e00ff */
[----:B------:R-:W-:Y:S01]  /*2800*/  FSETP.GEU.FTZ.AND P0, PT, |R11|, 4.1917929649353027344, PT ;  /* 0x4086232b0b00780b */ /* 0x000fe20003f1e200 */
[----:B------:R-:W-:Y:S02]  /*2810*/  BSSY B0, `(.L_x_46396) ;  /* 0x0000020000007945 */ /* 0x000fe40003800000 */
        /* <DEDUP_REMOVED lines=22> */
[C---:B------:R-:W-:Y:S02]  /*2980*/  @!P1 LEA.HI R0, R6.reuse, R6, RZ, 0x1 ;  /* 0x0000000606009211 */ /* 0x040fe400078f08ff */
[----:B------:R-:W-:Y:S02]  /*2990*/  @!P1 MOV R10, RZ ;  /* 0x000000ff000a9202 */ /* 0x000fe40000000f00 */
[----:B------:R-:W-:Y:S02]  /*29a0*/  @!P1 SHF.R.S32.HI R7, RZ, 0x1, R0 ;  /* 0x00000001ff079819 */ /* 0x000fe40000011400 */
[----:B------:R-:W-:Y:S02]  /*29b0*/  FSEL R5, R5, RZ, P0 ;  /* 0x000000ff05057208 */ /* 0x000fe40000000000 */
[----:B------:R-:W-:Y:S01]  /*29c0*/  @!P1 IADD3 R6, R6, -R7, RZ ;  /* 0x8000000706069210 */ /* 0x000fe20007ffe0ff */
[----:B------:R-:W-:-:S03]  /*29d0*/  @!P1 IMAD R7, R7, 0x100000, R15 ;  /* 0x0010000007079824 */ /* 0x000fc600078e020f */
[----:B------:R-:W-:Y:S01]  /*29e0*/  @!P1 LEA R11, R6, 0x3ff00000, 0x14 ;  /* 0x3ff00000060b9811 */ /* 0x000fe200078ea0ff */
[----:B------:R-:W-:-:S06]  /*29f0*/  @!P1 IMAD.MOV.U32 R6, RZ, RZ, R14 ;  /* 0x000000ffff069224 */ /* 0x000fcc00078e000e */
[----:B------:R0:W1:-:S06]  /*2a00*/  @!P1 DMUL R4, R6, R10 ;  /* 0x0000000a06049228 */ /* 0x00004c0000000000 */
.L_x_46397:
[----:B------:R-:W-:Y:S05]  /*2a10*/  BSYNC B0 ;  /* 0x0000000000007941 */ /* 0x000fea0003800000 */
.L_x_46396:
[----:B0-----:R-:W-:Y:S02]  /*2a20*/  IMAD.MOV.U32 R6, RZ, RZ, R8 ;  /* 0x000000ffff067224 */ /* 0x001fe400078e0008 */
[----:B------:R-:W-:Y:S02]  /*2a30*/  IMAD.MOV.U32 R7, RZ, RZ, R9 ;  /* 0x000000ffff077224 */ /* 0x000fe400078e0009 */
.L_x_46380:
[----:B012---:R-:W-:Y:S05]  /*2a40*/  BSYNC B2 ;  /* 0x0000000000027941 */ /* 0x007fea0003800000 */
.L_x_46367:
[----:B------:R-:W0:Y:S04]  /*2a50*/  S2R R0, SR_TID.X ;  /* 0x0000000000007919 */ /* 0x000e280000002100 */
[----:B------:R-:W0:Y:S04]  /*2a60*/  S2R R9, SR_CTAID.X ;  /* 0x0000000000097919 */ /* 0x000e280000002500 */
[----:B---3--:R1:W-:Y:S01]  /*2a70*/  STG.E.128 [R2.64], R4 ;  /* 0x0000000402007986 */ /* 0x0083e2000c101d06 */
[----:B0-----:R-:W-:-:S04]  /*2a80*/  LEA R9, R9, R0, 0x8 ;  /* 0x0000000009097211 */ /* 0x001fc800078e40ff */
[----:B------:R-:W-:Y:S02]  /*2a90*/  IADD3 R9, R9, 0x80, RZ ;  /* 0x0000008009097810 */ /* 0x000fe40007ffe0ff */
.L_x_46365:
[----:B-1----:R-:W-:Y:S05]  /*2aa0*/  BSYNC B1 ;  /* 0x0000000000017941 */ /* 0x002fea0003800000 */
.L_x_46364:
[----:B------:R-:W-:-:S13]  /*2ab0*/  ISETP.GE.AND P0, PT, R9, c[0x0][0x160], PT ;  /* 0x0000580009007a0c */ /* 0x000fda0003f06270 */
[----:B------:R-:W-:Y:S05]  /*2ac0*/  @P0 EXIT ;  /* 0x000000000000094d */ /* 0x000fea0003800000 */
[----:B------:R-:W-:Y:S01]  /*2ad0*/  ISETP.NE.AND P0, PT, RZ, c[0x0][0x170], PT ;  /* 0x00005c00ff007a0c */ /* 0x000fe20003f05270 */
[----:B------:R-:W-:Y:S02]  /*2ae0*/  IMAD.MOV.U32 R0, RZ, RZ, RZ ;  /* 0x000000ffff007224 */ /* 0x000fe400078e00ff */
[----:B------:R-:W-:-:S10]  /*2af0*/  IMAD.MOV.U32 R2, RZ, RZ, RZ ;  /* 0x000000ffff027224 */ /* 0x000fd400078e00ff */
[----:B------:R-:W-:Y:S05]  /*2b00*/  @!P0 BRA `(.L_x_46398) ;  /* 0x00000e0000008947 */ /* 0x000fea0003800000 */
[----:B------:R-:W-:Y:S01]  /*2b10*/  MOV R2, RZ ;  /* 0x000000ff00027202 */ /* 0x000fe20000000f00 */
[----:B------:R-:W-:-:S04]  /*2b20*/  IMAD.MOV.U32 R3, RZ, RZ, R9 ;  /* 0x000000ffff037224 */ /* 0x000fc800078e0009 */
        /* <DEDUP_REMOVED lines=217> */
[----:B------:R-:W-:Y:S02]  /*38c0*/  IMAD R2, R5, c[0x0][0x358], R2 ;  /* 0x0000d60005027a24 */ /* 0x000fe400078e0202 */
[----:B------:R-:W-:Y:S02]  /*38d0*/  @P0 IMAD R7, R3, c[0x0][0x294], R7 ;  /* 0x0000a50003070a24 */ /* 0x000fe400078e0207 */
[----:B------:R-:W-:Y:S02]  /*38e0*/  IMAD R0, R5, c[0x0][0x35c], R0 ;  /* 0x0000d70005007a24 */ /* 0x000fe400078e0200 */
[C---:B------:R-:W-:Y:S02]  /*38f0*/  @P0 IMAD R2, R7.reuse, c[0x0][0x360], R2 ;  /* 0x0000d80007020a24 */ /* 0x040fe400078e0202 */
[----:B------:R-:W-:-:S05]  /*3900*/  @P0 IMAD R0, R7, c[0x0][0x364], R0 ;  /* 0x0000d90007000a24 */ /* 0x000fca00078e0200 */
.L_x_46398:
[----:B------:R-:W-:-:S05]  /*3910*/  IADD3 R4, P0, R0, c[0x0][0x370], RZ ;  /* 0x0000dc0000047a10 */ /* 0x000fca0007f1e0ff */
[----:B------:R-:W-:-:S06]  /*3920*/  IMAD.X R5, RZ, RZ, c[0x0][0x374], P0 ;  /* 0x0000dd00ff057624 */ /* 0x000fcc00000e06ff */
        /* <DEDUP_REMOVED lines=19> */
[----:B------:R-:W-:Y:S01]  /*3a60*/  MOV R4, 0x652b82fe ;  /* 0x652b82fe00047802 */ /* 0x000fe20000000f00 */
[----:B------:R-:W-:Y:S01]  /*3a70*/  IMAD.MOV.U32 R5, RZ, RZ, 0x3ff71547 ;  /* 0x3ff71547ff057424 */ /* 0x000fe200078e00ff */
[----:B------:R-:W-:Y:S01]  /*3a80*/  MOV R15, 0x3e5ade15 ;  /* 0x3e5ade15000f7802 */ /* 0x000fe20000000f00 */
[----:B------:R-:W-:Y:S01]  /*3a90*/  IMAD.MOV.U32 R14, RZ, RZ, 0x69ce2bdf ;  /* 0x69ce2bdfff0e7424 */ /* 0x000fe200078e00ff */
[----:B------:R-:W-:Y:S01]  /*3aa0*/  FSETP.GEU.FTZ.AND P0, PT, |R11|, 4.1917929649353027344, PT ;  /* 0x4086232b0b00780b */ /* 0x000fe20003f1e200 */
        /* <DEDUP_REMOVED lines=33> */
.L_x_46405:
[----:B------:R-:W-:Y:S05]  /*3cc0*/  BSYNC B0 ;  /* 0x0000000000007941 */ /* 0x000fea0003800000 */
.L_x_46404:
        /* <DEDUP_REMOVED lines=12> */
[----:B0-----:R-:W-:-:S03]  /*3d90*/  IMAD.MOV.U32 R13, RZ, RZ, R9 ;  /* 0x000000ffff0d7224 */ /* 0x001fc600078e0009 */
[----:B-12---:R-:W-:Y:S05]  /*3da0*/  CALL.REL.NOINC `($_ZN2at6native18elementwise_kernelILi128ELi2EZNS0_22gpu_kernel_impl_nocastIZNS0_50_GLOBAL__N__2680c7bb_12_PowKernel_cu_b2145a98_318422pow_scalar_tensor_implIdEEvRNS_18TensorIteratorBaseEN3c107complexIT_EEEUlNS8_IdEEE_EEvS6_RKS9_EUliE_EEviT1_$__internal_trig_reduction_slowpathd) ;  /* 0x000016e000007944 */ /* 0x006fea0003c00000 */
[----:B------:R-:W-:Y:S01]  /*3db0*/  MOV R4, R18 ;  /* 0x0000001200047202 */ /* 0x000fe20000000f00 */
[----:B------:R-:W-:Y:S01]  /*3dc0*/  IMAD.MOV.U32 R5, RZ, RZ, R19 ;  /* 0x000000ffff057224 */ /* 0x000fe200078e0013 */
[----:B------:R-:W-:Y:S05]  /*3dd0*/  BRA `(.L_x_46408) ;  /* 0x0000002000007947 */ /* 0x000fea0003800000 */
.L_x_46407:
[----:B0-----:R0:W2:Y:S01]  /*3de0*/  DMUL R4, RZ, R8 ;  /* 0x00000008ff047228 */ /* 0x0010a20000000000 */
[----:B------:R-:W-:-:S05]  /*3df0*/  IMAD.MOV.U32 R10, RZ, RZ, RZ ;  /* 0x000000ffff0a7224 */ /* 0x000fca00078e00ff */
.L_x_46408:
[----:B------:R-:W-:Y:S05]  /*3e00*/  BSYNC B2 ;  /* 0x0000000000027941 */ /* 0x000fea0003800000 */
.L_x_46406:
[----:B------:R-:W-:Y:S01]  /*3e10*/  IADD3 R10, R10, 0x1, RZ ;  /* 0x000000010a0a7810 */ /* 0x000fe20007ffe0ff */
[----:B------:R-:W-:-:S03]  /*3e20*/  IMAD.MOV.U32 R25, RZ, RZ, 0x8 ;  /* 0x00000008ff197424 */ /* 0x000fc600078e00ff */
[----:B------:R-:W-:-:S04]  /*3e30*/  SHF.L.U32 R0, R10, 0x3, RZ ;  /* 0x000000030a007819 */ /* 0x000fc800000006ff */
[----:B------:R-:W-:-:S05]  /*3e40*/  LOP3.LUT R0, R0, 0x8, RZ, 0xc0, !PT ;  /* 0x0000000800007812 */ /* 0x000fca00078ec0ff */
[----:B------:R-:W-:-:S05]  /*3e50*/  IMAD.WIDE.U32 R24, R0, R25, c[0x4][0x1a8] ;  /* 0x01006a0000187625 */ /* 0x000fca00078e0019 */
[----:B0-----:R-:W3:Y:S04]  /*3e60*/  LDG.E.128.CONSTANT R12, [R24.64] ;  /* 0x00000006180c7981 */ /* 0x001ee8000c1e9d00 */
[----:B------:R-:W4:Y:S04]  /*3e70*/  LDG.E.128.CONSTANT R16, [R24.64+0x10] ;  /* 0x0000100618107981 */ /* 0x000f28000c1e9d00 */
[----:B------:R-:W5:Y:S01]  /*3e80*/  LDG.E.128.CONSTANT R20, [R24.64+0x20] ;  /* 0x0000200618147981 */ /* 0x000f62000c1e9d00 */
        /* <DEDUP_REMOVED lines=28> */
[----:B01-3--:R-:W-:Y:S05]  /*4050*/  CALL.REL.NOINC `($_ZN2at6native18elementwise_kernelILi128ELi2EZNS0_22gpu_kernel_impl_nocastIZNS0_50_GLOBAL__N__2680c7bb_12_PowKernel_cu_b2145a98_318422pow_scalar_tensor_implIdEEvRNS_18TensorIteratorBaseEN3c107complexIT_EEEUlNS8_IdEEE_EEvS6_RKS9_EUliE_EEviT1_$__internal_trig_reduction_slowpathd) ;  /* 0x0000143000007944 */ /* 0x00bfea0003c00000 */
[----:B------:R-:W-:Y:S01]  /*4060*/  MOV R0, R10 ;  /* 0x0000000a00007202 */ /* 0x000fe20000000f00 */
[----:B------:R-:W-:Y:S02]  /*4070*/  IMAD.MOV.U32 R20, RZ, RZ, R18 ;  /* 0x000000ffff147224 */ /* 0x000fe400078e0012 */
[----:B------:R-:W-:Y:S01]  /*4080*/  IMAD.MOV.U32 R21, RZ, RZ, R19 ;  /* 0x000000ffff157224 */ /* 0x000fe200078e0013 */
[----:B------:R-:W-:Y:S05]  /*4090*/  BRA `(.L_x_46411) ;  /* 0x0000002000007947 */ /* 0x000fea0003800000 */
.L_x_46410:
[----:B------:R2:W3:Y:S01]  /*40a0*/  DMUL R20, RZ, R8 ;  /* 0x00000008ff147228 */ /* 0x0004e20000000000 */
[----:B------:R-:W-:-:S05]  /*40b0*/  MOV R0, RZ ;  /* 0x000000ff00007202 */ /* 0x000fca0000000f00 */
.L_x_46411:
[----:B------:R-:W-:Y:S05]  /*40c0*/  BSYNC B2 ;  /* 0x0000000000027941 */ /* 0x000fea0003800000 */
.L_x_46409:
[----:B--2---:R-:W-:Y:S02]  /*40d0*/  IMAD.SHL.U32 R8, R0, 0x8, RZ ;  /* 0x0000000800087824 */ /* 0x004fe400078e00ff */
        /* <DEDUP_REMOVED lines=24> */
.L_x_46403:
[----:B------:R-:W0:Y:S01]  /*4260*/  DADD R10, R10, c[0x2][0x78] ;  /* 0x00801e000a0a7629 */ /* 0x000e220000000000 */
[----:B------:R-:W-:Y:S01]  /*4270*/  IMAD.MOV.U32 R4, RZ, RZ, 0x652b82fe ;  /* 0x652b82feff047424 */ /* 0x000fe200078e00ff */
[----:B------:R-:W-:Y:S01]  /*4280*/  MOV R5, 0x3ff71547 ;  /* 0x3ff7154700057802 */ /* 0x000fe20000000f00 */
[----:B------:R-:W-:Y:S01]  /*4290*/  IMAD.MOV.U32 R14, RZ, RZ, 0x69ce2bdf ;  /* 0x69ce2bdfff0e7424 */ /* 0x000fe200078e00ff */
[----:B------:R-:W-:Y:S01]  /*42a0*/  BSSY B0, `(.L_x_46413) ;  /* 0x0000023000007945 */ /* 0x000fe20003800000 */
[----:B------:R-:W-:Y:S01]  /*42b0*/  IMAD.MOV.U32 R15, RZ, RZ, 0x3e5ade15 ;  /* 0x3e5ade15ff0f7424 */ /* 0x000fe200078e00ff */
[----:B------:R-:W-:-:S04]  /*42c0*/  DSETP.NEU.AND P2, PT, |R8|, +INF , PT ;  /* 0x7ff000000800742a */ /* 0x000fc80003f4d200 */
        /* <DEDUP_REMOVED lines=32> */
.L_x_46414:
[----:B------:R-:W-:Y:S05]  /*44d0*/  BSYNC B0 ;  /* 0x0000000000007941 */ /* 0x000fea0003800000 */
.L_x_46413:
        /* <DEDUP_REMOVED lines=17> */
.L_x_46416:
[----:B0-----:R0:W2:Y:S01]  /*45f0*/  DMUL R4, RZ, R8 ;  /* 0x00000008ff047228 */ /* 0x0010a20000000000 */
[----:B------:R-:W-:-:S05]  /*4600*/  IMAD.MOV.U32 R10, RZ, RZ, RZ ;  /* 0x000000ffff0a7224 */ /* 0x000fca00078e00ff */
.L_x_46417:
[----:B------:R-:W-:Y:S05]  /*4610*/  BSYNC B2 ;  /* 0x0000000000027941 */ /* 0x000fea0003800000 */
.L_x_46415:
        /* <DEDUP_REMOVED lines=41> */
.L_x_46419:
[----:B------:R2:W3:Y:S01]  /*48b0*/  DMUL R20, RZ, R8 ;  /* 0x00000008ff147228 */ /* 0x0004e20000000000 */
[----:B------:R-:W-:-:S05]  /*48c0*/  IMAD.MOV.U32 R0, RZ, RZ, RZ ;  /* 0x000000ffff007224 */ /* 0x000fca00078e00ff */
.L_x_46420:
[----:B------:R-:W-:Y:S05]  /*48d0*/  BSYNC B2 ;  /* 0x0000000000027941 */ /* 0x000fea0003800000 */
.L_x_46418:
        /* <DEDUP_REMOVED lines=31> */
[----:B0-----:R-:W-:-:S03]  /*4ad0*/  IMAD.IADD R6, R10, 0x1, -R11 ;  /* 0x000000010a067824 */ /* 0x001fc600078e0a0b */
[C---:B--2---:R-:W0:Y:S02]  /*4ae0*/  DMUL R8, R4.reuse, R8 ;  /* 0x0000000804087228 */ /* 0x044e240000000000 */
[----:B------:R-:W-:Y:S02]  /*4af0*/  LEA R7, R6, 0x3ff00000, 0x14 ;  /* 0x3ff0000006077811 */ /* 0x000fe400078ea0ff */
[----:B------:R-:W-:Y:S01]  /*4b00*/  MOV R6, RZ ;  /* 0x000000ff00067202 */ /* 0x000fe20000000f00 */
[----:B-1----:R-:W1:-:S05]  /*4b10*/  DMUL R20, R4, R20 ;  /* 0x0000001404147228 */ /* 0x002e4a0000000000 */
[----:B0-----:R0:W2:-:S04]  /*4b20*/  DMUL R4, R6, R8 ;  /* 0x0000000806047228 */ /* 0x0010880000000000 */
[----:B-1----:R0:W1:Y:S01]  /*4b30*/  DMUL R6, R6, R20 ;  /* 0x0000001406067228 */ /* 0x0020620000000000 */
[----:B------:R-:W-:Y:S05]  /*4b40*/  BRA `(.L_x_46412) ;  /* 0x0000091000007947 */ /* 0x000fea0003800000 */
.L_x_46402:
        /* <DEDUP_REMOVED lines=11> */
.L_x_46421:
[----:B------:R-:W0:-:S10]  /*4c00*/  DADD R4, R8, -R8 ;  /* 0x0000000008047229 */ /* 0x000e140000000808 */
[----:B0-----:R-:W-:Y:S01]  /*4c10*/  MOV R6, R4 ;  /* 0x0000000400067202 */ /* 0x001fe20000000f00 */
[----:B------:R-:W-:Y:S01]  /*4c20*/  IMAD.MOV.U32 R7, RZ, RZ, R5 ;  /* 0x000000ffff077224 */ /* 0x000fe200078e0005 */
[----:B------:R-:W-:Y:S05]  /*4c30*/  BRA `(.L_x_46412) ;  /* 0x0000082000007947 */ /* 0x000fea0003800000 */
.L_x_46401:
        /* <DEDUP_REMOVED lines=12> */
[----:B------:R-:W-:Y:S02]  /*4d00*/  MOV R13, R9 ;  /* 0x00000009000d7202 */ /* 0x000fe40000000f00 */
[----:B------:R-:W-:Y:S02]  /*4d10*/  MOV R14, 0x4d30 ;  /* 0x00004d30000e7802 */ /* 0x000fe40000000f00 */
[----:B01----:R-:W-:Y:S05]  /*4d20*/  CALL.REL.NOINC `($_ZN2at6native18elementwise_kernelILi128ELi2EZNS0_22gpu_kernel_impl_nocastIZNS0_50_GLOBAL__N__2680c7bb_12_PowKernel_cu_b2145a98_318422pow_scalar_tensor_implIdEEvRNS_18TensorIteratorBaseEN3c107complexIT_EEEUlNS8_IdEEE_EEvS6_RKS9_EUliE_EEviT1_$__internal_trig_reduction_slowpathd) ;  /* 0x0000076000007944 */ /* 0x003fea0003c00000 */
[----:B------:R-:W-:Y:S01]  /*4d30*/  IMAD.MOV.U32 R4, RZ, RZ, R10 ;  /* 0x000000ffff047224 */ /* 0x000fe200078e000a */
[----:B------:R-:W-:Y:S01]  /*4d40*/  MOV R11, R19 ;  /* 0x00000013000b7202 */ /* 0x000fe20000000f00 */
[----:B------:R-:W-:Y:S01]  /*4d50*/  IMAD.MOV.U32 R10, RZ, RZ, R18 ;  /* 0x000000ffff0a7224 */ /* 0x000fe200078e0012 */
[----:B------:R-:W-:Y:S05]  /*4d60*/  BRA `(.L_x_46424) ;  /* 0x0000002000007947 */ /* 0x000fea0003800000 */
.L_x_46423:
[----:B------:R0:W1:Y:S01]  /*4d70*/  DMUL R10, RZ, R8 ;  /* 0x00000008ff0a7228 */ /* 0x0000620000000000 */
[----:B------:R-:W-:-:S05]  /*4d80*/  IMAD.MOV.U32 R4, RZ, RZ, RZ ;  /* 0x000000ffff047224 */ /* 0x000fca00078e00ff */
.L_x_46424:
[----:B------:R-:W-:Y:S05]  /*4d90*/  BSYNC B2 ;  /* 0x0000000000027941 */ /* 0x000fea0003800000 */
.L_x_46422:
        /* <DEDUP_REMOVED lines=33> */
[----:B------:R-:W-:Y:S01]  /*4fb0*/  MOV R18, R8 ;  /* 0x0000000800127202 */ /* 0x000fe20000000f00 */
[----:B-1----:R-:W-:Y:S01]  /*4fc0*/  IMAD.MOV.U32 R13, RZ, RZ, R9 ;  /* 0x000000ffff0d7224 */ /* 0x002fe200078e0009 */
[----:B------:R-:W-:-:S03]  /*4fd0*/  MOV R14, 0x4ff0 ;  /* 0x00004ff0000e7802 */ /* 0x000fc60000000f00 */
[----:B0-2---:R-:W-:Y:S05]  /*4fe0*/  CALL.REL.NOINC `($_ZN2at6native18elementwise_kernelILi128ELi2EZNS0_22gpu_kernel_impl_nocastIZNS0_50_GLOBAL__N__2680c7bb_12_PowKernel_cu_b2145a98_318422pow_scalar_tensor_implIdEEvRNS_18TensorIteratorBaseEN3c107complexIT_EEEUlNS8_IdEEE_EEvS6_RKS9_EUliE_EEviT1_$__internal_trig_reduction_slowpathd) ;  /* 0x000004a000007944 */ /* 0x005fea0003c00000 */
[----:B------:R-:W-:Y:S01]  /*4ff0*/  IMAD.MOV.U32 R0, RZ, RZ, R10 ;  /* 0x000000ffff007224 */ /* 0x000fe200078e000a */
[----:B------:R-:W-:Y:S01]  /*5000*/  MOV R6, R18 ;  /* 0x0000001200067202 */ /* 0x000fe20000000f00 */
[----:B------:R-:W-:Y:S01]  /*5010*/  IMAD.MOV.U32 R7, RZ, RZ, R19 ;  /* 0x000000ffff077224 */ /* 0x000fe200078e0013 */
[----:B------:R-:W-:Y:S05]  /*5020*/  BRA `(.L_x_46427) ;  /* 0x0000002000007947 */ /* 0x000fea0003800000 */
.L_x_46426:
[----:B------:R1:W2:Y:S01]  /*5030*/  DMUL R6, RZ, R8 ;  /* 0x00000008ff067228 */ /* 0x0002a20000000000 */
[----:B------:R-:W-:-:S05]  /*5040*/  IMAD.MOV.U32 R0, RZ, RZ, RZ ;  /* 0x000000ffff007224 */ /* 0x000fca00078e00ff */
.L_x_46427:
[----:B------:R-:W-:Y:S05]  /*5050*/  BSYNC B2 ;  /* 0x0000000000027941 */ /* 0x000fea0003800000 */
.L_x_46425:
[----:B-1----:R-:W-:Y:S01]  /*5060*/  SHF.L.U32 R8, R0, 0x3, RZ ;  /* 0x0000000300087819 */ /* 0x002fe200000006ff */
[----:B------:R-:W-:-:S03]  /*5070*/  IMAD.MOV.U32 R23, RZ, RZ, 0x8 ;  /* 0x00000008ff177424 */ /* 0x000fc600078e00ff */
[----:B------:R-:W-:-:S05]  /*5080*/  LOP3.LUT R8, R8, 0x8, RZ, 0xc0, !PT ;  /* 0x0000000808087812 */ /* 0x000fca00078ec0ff */
[----:B------:R-:W-:-:S05]  /*5090*/  IMAD.WIDE.U32 R22, R8, R23, c[0x4][0x1a8] ;  /* 0x01006a0008167625 */ /* 0x000fca00078e0017 */
[----:B------:R-:W3:Y:S04]  /*50a0*/  LDG.E.128.CONSTANT R16, [R22.64] ;  /* 0x0000000616107981 */ /* 0x000ee8000c1e9d00 */
[----:B------:R-:W4:Y:S04]  /*50b0*/  LDG.E.128.CONSTANT R12, [R22.64+0x10] ;  /* 0x00001006160c7981 */ /* 0x000f28000c1e9d00 */
[----:B------:R-:W5:Y:S01]  /*50c0*/  LDG.E.128.CONSTANT R8, [R22.64+0x20] ;  /* 0x0000200616087981 */ /* 0x000f62000c1e9d00 */
[----:B------:R-:W-:Y:S01]  /*50d0*/  R2P PR, R0, 0x3 ;  /* 0x0000000300007804 */ /* 0x000fe20000000000 */
[----:B------:R-:W-:Y:S01]  /*50e0*/  IMAD.MOV.U32 R24, RZ, RZ, 0x79785eba ;  /* 0x79785ebaff187424 */ /* 0x000fe200078e00ff */
[----:B------:R-:W-:Y:S01]  /*50f0*/  MOV R0, 0x3de5db65 ;  /* 0x3de5db6500007802 */ /* 0x000fe20000000f00 */
[----:B--2---:R-:W3:-:S03]  /*5100*/  DMUL R20, R6, R6 ;  /* 0x0000000606147228 */ /* 0x004ec60000000000 */
        /* <DEDUP_REMOVED lines=13> */
.L_x_46400:
[----:B-12---:R-:W-:Y:S01]  /*51e0*/  IMAD.MOV.U32 R6, RZ, RZ, 0x652b82fe ;  /* 0x652b82feff067424 */ /* 0x006fe200078e00ff */
[----:B------:R-:W-:Y:S01]  /*51f0*/  MOV R14, 0x69ce2bdf ;  /* 0x69ce2bdf000e7802 */ /* 0x000fe20000000f00 */
[----:B------:R-:W-:Y:S01]  /*5200*/  IMAD.MOV.U32 R7, RZ, RZ, 0x3ff71547 ;  /* 0x3ff71547ff077424 */ /* 0x000fe200078e00ff */
[----:B------:R-:W-:Y:S01]  /*5210*/  FSETP.GEU.FTZ.AND P0, PT, |R11|, 4.1917929649353027344, PT ;  /* 0x4086232b0b00780b */ /* 0x000fe20003f1e200 */
[----:B------:R-:W-:Y:S01]  /*5220*/  IMAD.MOV.U32 R15, RZ, RZ, 0x3e5ade15 ;  /* 0x3e5ade15ff0f7424 */ /* 0x000fe200078e00ff */
[----:B------:R-:W-:Y:S03]  /*5230*/  BSSY B0, `(.L_x_46428) ;  /* 0x0000020000007945 */ /* 0x000fe60003800000 */
        /* <DEDUP_REMOVED lines=28> */
[----:B------:R-:W-:Y:S02]  /*5400*/  @!P1 LEA R11, R6, 0x3ff00000, 0x14 ;  /* 0x3ff00000060b9811 */ /* 0x000fe400078ea0ff */
[----:B------:R-:W-:-:S06]  /*5410*/  @!P1 MOV R6, R12 ;  /* 0x0000000c00069202 */ /* 0x000fcc0000000f00 */
[----:B------:R0:W1:-:S06]  /*5420*/  @!P1 DMUL R4, R6, R10 ;  /* 0x0000000a06049228 */ /* 0x00004c0000000000 */
.L_x_46429:
[----:B------:R-:W-:Y:S05]  /*5430*/  BSYNC B0 ;  /* 0x0000000000007941 */ /* 0x000fea0003800000 */
.L_x_46428:
[----:B0-----:R-:W-:Y:S01]  /*5440*/  IMAD.MOV.U32 R6, RZ, RZ, R8 ;  /* 0x000000ffff067224 */ /* 0x001fe200078e0008 */
[----:B------:R-:W-:Y:S02]  /*5450*/  MOV R7, R9 ;  /* 0x0000000900077202 */ /* 0x000fe40000000f00 */
.L_x_46412:
[----:B012---:R-:W-:Y:S05]  /*5460*/  BSYNC B1 ;  /* 0x0000000000017941 */ /* 0x007fea0003800000 */
.L_x_46399:
[----:B---3--:R-:W-:Y:S01]  /*5470*/  STG.E.128 [R2.64], R4 ;  /* 0x0000000402007986 */ /* 0x008fe2000c101d06 */
[----:B------:R-:W-:Y:S05]  /*5480*/  EXIT ;  /* 0x000000000000794d */ /* 0x000fea0003800000 */
        .type           $_ZN2at6native18elementwise_kernelILi128ELi2EZNS0_22gpu_kernel_impl_nocastIZNS0_50_GLOBAL__N__2680c7bb_12_PowKernel_cu_b2145a98_318422pow_scalar_tensor_implIdEEvRNS_18TensorIteratorBaseEN3c107complexIT_EEEUlNS8_IdEEE_EEvS6_RKS9_EUliE_EEviT1_$__internal_trig_reduction_slowpathd,@function
        .size           $_ZN2at6native18elementwise_kernelILi128ELi2EZNS0_22gpu_kernel_impl_nocastIZNS0_50_GLOBAL__N__2680c7bb_12_PowKernel_cu_b2145a98_318422pow_scalar_tensor_implIdEEvRNS_18TensorIteratorBaseEN3c107complexIT_EEEUlNS8_IdEEE_EEvS6_RKS9_EUliE_EEviT1_$__internal_trig_reduction_slowpathd,(.L_x_61581 - $_ZN2at6native18elementwise_kernelILi128ELi2EZNS0_22gpu_kernel_impl_nocastIZNS0_50_GLOBAL__N__2680c7bb_12_PowKernel_cu_b2145a98_318422pow_scalar_tensor_implIdEEvRNS_18TensorIteratorBaseEN3c107complexIT_EEEUlNS8_IdEEE_EEvS6_RKS9_EUliE_EEviT1_$__internal_trig_reduction_slowpathd)
$_ZN2at6native18elementwise_kernelILi128ELi2EZNS0_22gpu_kernel_impl_nocastIZNS0_50_GLOBAL__N__2680c7bb_12_PowKernel_cu_b2145a98_318422pow_scalar_tensor_implIdEEvRNS_18TensorIteratorBaseEN3c107complexIT_EEEUlNS8_IdEEE_EEvS6_RKS9_EUliE_EEviT1_$__internal_trig_reduction_slowpathd:
        /* <DEDUP_REMOVED lines=19> */
[----:B------:R-:W-:Y:S01]  /*55c0*/  HFMA2.MMA R15, -RZ, RZ, 0, 4.76837158203125e-07 ;  /* 0x00000008ff0f7435 */ /* 0x000fe200000001ff */
[C---:B------:R-:W-:Y:S01]  /*55d0*/  SHF.L.U64.HI R19, R18.reuse, 0xb, R13 ;  /* 0x0000000b12137819 */ /* 0x040fe2000001020d */
[----:B------:R-:W-:Y:S01]  /*55e0*/  IMAD.SHL.U32 R18, R18, 0x800, RZ ;  /* 0x0000080012127824 */ /* 0x000fe200078e00ff */
[----:B------:R-:W-:Y:S01]  /*55f0*/  CS2R R26, SRZ ;  /* 0x00000000001a7805 */ /* 0x000fe2000001ff00 */
[----:B------:R-:W-:Y:S01]  /*5600*/  IMAD.MOV.U32 R0, RZ, RZ, R1 ;  /* 0x000000ffff007224 */ /* 0x000fe200078e0001 */
[----:B------:R-:W-:-:S05]  /*5610*/  LOP3.LUT R19, R19, 0x80000000, RZ, 0xfc, !PT ;  /* 0x8000000013137812 */ /* 0x000fca00078efcff */
[----:B------:R-:W-:Y:S01]  /*5620*/  IMAD.WIDE R16, R10, R15, c[0x4][0x1b0] ;  /* 0x01006c000a107625 */ /* 0x000fe200078e020f */
[----:B------:R-:W-:-:S03]  /*5630*/  MOV R15, R10 ;  /* 0x0000000a000f7202 */ /* 0x000fc60000000f00 */
.L_x_46433:
        /* <DEDUP_REMOVED lines=8> */
[----:B------:R-:W-:Y:S01]  /*56c0*/  IMAD.X R21, RZ, RZ, R21, P1 ;  /* 0x000000ffff157224 */ /* 0x000fe200008e0615 */
[----:B------:R-:W-:Y:S01]  /*56d0*/  IADD3 R27, P4, R20, R23, RZ ;  /* 0x00000017141b7210 */ /* 0x000fe20007f9e0ff */
[----:B------:R-:W-:-:S04]  /*56e0*/  IMAD.HI.U32 R20, R25, R18, RZ ;  /* 0x0000001219147227 */ /* 0x000fc800078e00ff */
[----:B------:R-:W-:Y:S01]  /*56f0*/  IMAD.HI.U32 R22, R25, R19, RZ ;  /* 0x0000001319167227 */ /* 0x000fe200078e00ff */
[----:B------:R-:W-:Y:S01]  /*5700*/  IADD3.X R20, P1, R20, R21, RZ, P3, !PT ;  /* 0x0000001514147210 */ /* 0x000fe20001f3e4ff */
[----:B------:R0:W-:Y:S01]  /*5710*/  STL.64 [R0], R26 ;  /* 0x0000001a00007387 */ /* 0x0001e20000100a00 */
[----:B------:R-:W-:Y:S01]  /*5720*/  ISETP.GE.AND P3, PT, R15, R12, PT ;  /* 0x0000000c0f00720c */ /* 0x000fe20003f66270 */
[----:B------:R-:W-:Y:S02]  /*5730*/  IMAD R23, R25, R19, RZ ;  /* 0x0000001319177224 */ /* 0x000fe400078e02ff */
[----:B------:R-:W-:Y:S01]  /*5740*/  IMAD.X R22, RZ, RZ, R22, P1 ;  /* 0x000000ffff167224 */ /* 0x000fe200008e0616 */
[----:B------:R-:W-:Y:S02]  /*5750*/  IADD3 R16, P1, R16, 0x8, RZ ;  /* 0x0000000810107810 */ /* 0x000fe40007f3e0ff */
[----:B------:R-:W-:-:S03]  /*5760*/  IADD3.X R20, P4, R23, R20, RZ, P4, !PT ;  /* 0x0000001417147210 */ /* 0x000fc6000279e4ff */
[----:B------:R-:W-:Y:S01]  /*5770*/  IMAD.X R17, RZ, RZ, R17, P1 ;  /* 0x000000ffff117224 */ /* 0x000fe200008e0611 */
[----:B------:R-:W-:Y:S01]  /*5780*/  IADD3.X R21, RZ, R22, RZ, P4, !PT ;  /* 0x00000016ff157210 */ /* 0x000fe200027fe4ff */
[----:B0-----:R-:W-:Y:S01]  /*5790*/  IMAD.MOV.U32 R26, RZ, RZ, R20 ;  /* 0x000000ffff1a7224 */ /* 0x001fe200078e0014 */
[----:B------:R-:W-:Y:S02]  /*57a0*/  IADD3 R0, R0, 0x8, RZ ;  /* 0x0000000800007810 */ /* 0x000fe40007ffe0ff */
[----:B------:R-:W-:Y:S01]  /*57b0*/  MOV R27, R21 ;  /* 0x00000015001b7202 */ /* 0x000fe20000000f00 */
[----:B------:R-:W-:Y:S05]  /*57c0*/  @!P3 BRA `(.L_x_46433) ;  /* 0xfffffe700000b947 */ /* 0x000fea000383ffff */
.L_x_46432:
[----:B------:R-:W-:Y:S05]  /*57d0*/  BSYNC B0 ;  /* 0x0000000000007941 */ /* 0x000fea0003800000 */
.L_x_46431:
[----:B------:R-:W-:-:S05]  /*57e0*/  IMAD.IADD R10, R15, 0x1, -R10 ;  /* 0x000000010f0a7824 */ /* 0x000fca00078e0a0a */
[----:B------:R-:W-:-:S05]  /*57f0*/  LEA R22, R10, R1, 0x3 ;  /* 0x000000010a167211 */ /* 0x000fca00078e18ff */
        /* <DEDUP_REMOVED lines=14> */
[----:B------:R-:W-:Y:S02]  /*58e0*/  @P0 LOP3.LUT R17, R15, R10, RZ, 0xfc, !PT ;  /* 0x0000000a0f110212 */ /* 0x000fe400078efcff */
[----:B------:R-:W-:Y:S02]  /*58f0*/  @P0 SHF.L.U64.HI R11, R18, R11, R19 ;  /* 0x0000000b120b0219 */ /* 0x000fe40000010213 */
[----:B------:R-:W-:Y:S02]  /*5900*/  @P0 LOP3.LUT R18, R21, R0, RZ, 0xfc, !PT ;  /* 0x0000000015120212 */ /* 0x000fe400078efcff */
[C-C-:B------:R-:W-:Y:S01]  /*5910*/  SHF.L.U64.HI R0, R16.reuse, 0x2, R17.reuse ;  /* 0x0000000210007819 */ /* 0x140fe20000010211 */
[----:B------:R-:W-:Y:S01]  /*5920*/  IMAD.SHL.U32 R16, R16, 0x4, RZ ;  /* 0x0000000410107824 */ /* 0x000fe200078e00ff */
[----:B------:R-:W-:-:S02]  /*5930*/  SHF.R.U32.HI R12, RZ, 0x1e, R17 ;  /* 0x0000001eff0c7819 */ /* 0x000fc40000011611 */
[----:B------:R-:W-:Y:S02]  /*5940*/  SHF.L.U32 R15, R18, 0x2, RZ ;  /* 0x00000002120f7819 */ /* 0x000fe400000006ff */
[----:B------:R-:W-:Y:S02]  /*5950*/  @P0 LOP3.LUT R19, R11, R20, RZ, 0xfc, !PT ;  /* 0x000000140b130212 */ /* 0x000fe400078efcff */
[----:B------:R-:W-:Y:S02]  /*5960*/  IADD3 RZ, P0, RZ, -R16, RZ ;  /* 0x80000010ffff7210 */ /* 0x000fe40007f1e0ff */
[----:B------:R-:W-:Y:S02]  /*5970*/  LOP3.LUT R21, RZ, R0, RZ, 0x33, !PT ;  /* 0x00000000ff157212 */ /* 0x000fe400078e33ff */
[----:B------:R-:W-:Y:S02]  /*5980*/  LOP3.LUT R12, R12, R15, RZ, 0xfc, !PT ;  /* 0x0000000f0c0c7212 */ /* 0x000fe400078efcff */
[----:B------:R-:W-:-:S02]  /*5990*/  SHF.L.U64.HI R11, R18, 0x2, R19 ;  /* 0x00000002120b7819 */ /* 0x000fc40000010213 */
[----:B------:R-:W-:Y:S02]  /*59a0*/  IADD3.X R21, P0, RZ, R21, RZ, P0, !PT ;  /* 0x00000015ff157210 */ /* 0x000fe4000071e4ff */
        /* <DEDUP_REMOVED lines=12> */
[----:B------:R-:W-:-:S03]  /*5a70*/  @P0 IMAD.MOV R16, RZ, RZ, -R16 ;  /* 0x000000ffff100224 */ /* 0x000fc600078e0a10 */
[----:B------:R-:W1:Y:S02]  /*5a80*/  FLO.U32 R15, R20 ;  /* 0x00000014000f7300 */ /* 0x000e6400000e0000 */
[C---:B-1----:R-:W-:Y:S02]  /*5a90*/  IADD3 R17, -R15.reuse, 0x1f, RZ ;  /* 0x0000001f0f117810 */ /* 0x042fe40007ffe1ff */
[----:B------:R-:W-:Y:S02]  /*5aa0*/  IADD3 R15, -R15, 0x3f, RZ ;  /* 0x0000003f0f0f7810 */ /* 0x000fe40007ffe1ff */
[----:B------:R-:W-:Y:S02]  /*5ab0*/  @P1 IADD3 R15, R17, RZ, RZ ;  /* 0x000000ff110f1210 */ /* 0x000fe40007ffe0ff */
[----:B------:R-:W-:Y:S02]  /*5ac0*/  SEL R17, R0, R21, !P0 ;  /* 0x0000001500117207 */ /* 0x000fe40004000000 */
[----:B------:R-:W-:-:S02]  /*5ad0*/  ISETP.NE.U32.AND P1, PT, R15, RZ, PT ;  /* 0x000000ff0f00720c */ /* 0x000fc40003f25070 */
[----:B------:R-:W-:Y:S02]  /*5ae0*/  IADD3 R18, -R15, 0x40, RZ ;  /* 0x000000400f127810 */ /* 0x000fe40007ffe1ff */
[----:B------:R-:W-:Y:S02]  /*5af0*/  ISETP.NE.AND.EX P1, PT, RZ, RZ, PT, P1 ;  /* 0x000000ffff00720c */ /* 0x000fe40003f25310 */
[-C--:B------:R-:W-:Y:S02]  /*5b00*/  SHF.L.U32 R0, R12, R15.reuse, RZ ;  /* 0x0000000f0c007219 */ /* 0x080fe400000006ff */
[-C--:B------:R-:W-:Y:S02]  /*5b10*/  SHF.R.U64 R21, R16, R18.reuse, R17 ;  /* 0x0000001210157219 */ /* 0x080fe40000001211 */
[----:B------:R-:W-:Y:S02]  /*5b20*/  SHF.L.U64.HI R16, R12, R15, R11 ;  /* 0x0000000f0c107219 */ /* 0x000fe4000001020b */
[----:B------:R-:W-:-:S05]  /*5b30*/  SHF.R.U32.HI R17, RZ, R18, R17 ;  /* 0x00000012ff117219 */ /* 0x000fca0000011611 */
[----:B------:R-:W-:Y:S02]  /*5b40*/  @P1 LOP3.LUT R12, R21, R0, RZ, 0xfc, !PT ;  /* 0x00000000150c1212 */ /* 0x000fe400078efcff */
[----:B------:R-:W-:Y:S01]  /*5b50*/  @P1 LOP3.LUT R11, R17, R16, RZ, 0xfc, !PT ;  /* 0x00000010110b1212 */ /* 0x000fe200078efcff */
[----:B------:R-:W-:Y:S02]  /*5b60*/  IMAD.MOV.U32 R17, RZ, RZ, RZ ;  /* 0x000000ffff117224 */ /* 0x000fe400078e00ff */
[----:B------:R-:W-:-:S04]  /*5b70*/  IMAD.WIDE.U32 R20, R12, 0x2168c235, RZ ;  /* 0x2168c2350c147825 */ /* 0x000fc800078e00ff */
[----:B------:R-:W-:Y:S01]  /*5b80*/  IMAD.HI.U32 R0, R11, -0x36f0255e, RZ ;  /* 0xc90fdaa20b007827 */ /* 0x000fe200078e00ff */
[----:B------:R-:W-:Y:S02]  /*5b90*/  MOV R16, R21 ;  /* 0x0000001500107202 */ /* 0x000fe40000000f00 */
[----:B------:R-:W-:-:S03]  /*5ba0*/  IADD3 RZ, P1, R20, R20, RZ ;  /* 0x0000001414ff7210 */ /* 0x000fc60007f3e0ff */
[----:B------:R-:W-:-:S04]  /*5bb0*/  IMAD.WIDE.U32 R16, R12, -0x36f0255e, R16 ;  /* 0xc90fdaa20c107825 */ /* 0x000fc800078e0010 */
[C---:B------:R-:W-:Y:S02]  /*5bc0*/  IMAD R12, R11.reuse, -0x36f0255e, RZ ;  /* 0xc90fdaa20b0c7824 */ /* 0x040fe400078e02ff */
[----:B------:R-:W-:-:S05]  /*5bd0*/  IMAD.WIDE.U32 R16, P3, R11, 0x2168c235, R16 ;  /* 0x2168c2350b107825 */ /* 0x000fca0007860010 */
[----:B------:R-:W-:Y:S02]  /*5be0*/  IADD3.X R0, R0, RZ, RZ, P3, !PT ;  /* 0x000000ff00007210 */ /* 0x000fe40001ffe4ff */
[----:B------:R-:W-:Y:S02]  /*5bf0*/  IADD3 R12, P3, R12, R17, RZ ;  /* 0x000000110c0c7210 */ /* 0x000fe40007f7e0ff */
[----:B------:R-:W-:-:S03]  /*5c00*/  IADD3.X RZ, P1, R16, R16, RZ, P1, !PT ;  /* 0x0000001010ff7210 */ /* 0x000fc60000f3e4ff */
[----:B------:R-:W-:Y:S01]  /*5c10*/  IMAD.X R17, RZ, RZ, R0, P3 ;  /* 0x000000ffff117224 */ /* 0x000fe200018e0600 */
[C---:B------:R-:W-:Y:S02]  /*5c20*/  ISETP.GT.U32.AND P3, PT, R12.reuse, RZ, PT ;  /* 0x000000ff0c00720c */ /* 0x040fe40003f64070 */
[-C--:B------:R-:W-:Y:S02]  /*5c30*/  IADD3.X R11, P1, R12, R12.reuse, RZ, P1, !PT ;  /* 0x0000000c0c0b7210 */ /* 0x080fe40000f3e4ff */
[C---:B------:R-:W-:Y:S02]  /*5c40*/  ISETP.GT.AND.EX P3, PT, R17.reuse, RZ, PT, P3 ;  /* 0x000000ff1100720c */ /* 0x040fe40003f64330 */
[-C--:B------:R-:W-:Y:S02]  /*5c50*/  IADD3.X R0, R17, R17.reuse, RZ, P1, !PT ;  /* 0x0000001111007210 */ /* 0x080fe40000ffe4ff */
[----:B------:R-:W-:Y:S02]  /*5c60*/  SEL R11, R11, R12, P3 ;  /* 0x0000000c0b0b7207 */ /* 0x000fe40001800000 */
[----:B------:R-:W-:-:S02]  /*5c70*/  SEL R0, R0, R17, P3 ;  /* 0x0000001100007207 */ /* 0x000fc40001800000 */
[----:B------:R-:W-:-:S05]  /*5c80*/  IADD3 R12, P1, R11, 0x1, RZ ;  /* 0x000000010b0c7810 */ /* 0x000fca0007f3e0ff */
[----:B------:R-:W-:Y:S01]  /*5c90*/  IMAD.X R11, RZ, RZ, R0, P1 ;  /* 0x000000ffff0b7224 */ /* 0x000fe200008e0600 */
[----:B------:R-:W-:-:S04]  /*5ca0*/  SEL R0, RZ, 0x1, !P3 ;  /* 0x00000001ff007807 */ /* 0x000fc80005800000 */
[----:B------:R-:W-:Y:S02]  /*5cb0*/  SHF.R.U64 R12, R12, 0xa, R11 ;  /* 0x0000000a0c0c7819 */ /* 0x000fe4000000120b */
[----:B------:R-:W-:Y:S02]  /*5cc0*/  IADD3 R0, R0, R15, RZ ;  /* 0x0000000f00007210 */ /* 0x000fe40007ffe0ff */
[----:B------:R-:W-:-:S03]  /*5cd0*/  IADD3 R12, P1, R12, 0x1, RZ ;  /* 0x000000010c0c7810 */ /* 0x000fc60007f3e0ff */
[----:B------:R-:W-:Y:S01]  /*5ce0*/  IMAD.SHL.U32 R0, R0, 0x100000, RZ ;  /* 0x0010000000007824 */ /* 0x000fe200078e00ff */
[----:B------:R-:W-:Y:S02]  /*5cf0*/  LEA.HI.X R11, R11, RZ, RZ, 0x16, P1 ;  /* 0x000000ff0b0b7211 */ /* 0x000fe400008fb4ff */
[----:B------:R-:W-:Y:S02]  /*5d00*/  LOP3.LUT P1, R13, R13, 0x80000000, RZ, 0xc0, !PT ;  /* 0x800000000d0d7812 */ /* 0x000fe4000782c0ff */
[--C-:B------:R-:W-:Y:S02]  /*5d10*/  SHF.R.U64 R12, R12, 0x1, R11.reuse ;  /* 0x000000010c0c7819 */ /* 0x100fe4000000120b */
[----:B------:R-:W-:Y:S02]  /*5d20*/  SHF.R.U32.HI R11, RZ, 0x1, R11 ;  /* 0x00000001ff0b7819 */ /* 0x000fe4000001160b */
[----:B------:R-:W-:Y:S02]  /*5d30*/  IADD3 R18, P3, P4, R12, -UR4, RZ ;  /* 0x800000040c127c10 */ /* 0x000fe4000fc7e0ff */
[----:B------:R-:W-:-:S02]  /*5d40*/  @P0 LOP3.LUT R13, R13, 0x80000000, RZ, 0x3c, !PT ;  /* 0x800000000d0d0812 */ /* 0x000fc400078e3cff */
[----:B------:R-:W-:-:S03]  /*5d50*/  IADD3.X R0, R11, 0x3fe00000, ~R0, P3, P4 ;  /* 0x3fe000000b007810 */ /* 0x000fc60001fe8c00 */
[----:B------:R-:W-:Y:S02]  /*5d60*/  @P1 IADD3 R10, -R10, RZ, RZ ;  /* 0x000000ff0a0a1210 */ /* 0x000fe40007ffe1ff */
[----:B------:R-:W-:-:S04]  /*5d70*/  LOP3.LUT R13, R0, R13, RZ, 0xfc, !PT ;  /* 0x0000000d000d7212 */ /* 0x000fc800078efcff */
.L_x_46430:
[----:B0-----:R-:W-:Y:S01]  /*5d80*/  HFMA2.MMA R15, -RZ, RZ, 0, 0 ;  /* 0x00000000ff0f7435 */ /* 0x001fe200000001ff */
[----:B------:R-:W-:-:S05]  /*5d90*/  IMAD.MOV.U32 R19, RZ, RZ, R13 ;  /* 0x000000ffff137224 */ /* 0x000fca00078e000d */
[----:B------:R-:W-:Y:S05]  /*5da0*/  RET.REL.NODEC R14 `(_ZN2at6native18elementwise_kernelILi128ELi2EZNS0_22gpu_kernel_impl_nocastIZNS0_50_GLOBAL__N__2680c7bb_12_PowKernel_cu_b2145a98_318422pow_scalar_tensor_implIdEEvRNS_18TensorIteratorBaseEN3c107complexIT_EEEUlNS8_IdEEE_EEvS6_RKS9_EUliE_EEviT1_) ;  /* 0xffffa2500e007950 */ /* 0x000fea0003c3ffff */
.L_x_46434:
        /* <DEDUP_REMOVED lines=13> */
.L_x_61581:


//--------------------- .text._ZN2at6native27unrolled_elementwise_kernelIZNS0_50_GLOBAL__N__2680c7bb_12_PowKernel_cu_b2145a98_318422pow_scalar_tensor_implIdEEvRNS_18TensorIteratorBaseEN3c107complexIT_EEEUlNS7_IdEEE_St5arrayIPcLm2EELi4E23TrivialOffsetCalculatorILi1EjESG_NS0_6memory15LoadWithoutCastENSH_16StoreWithoutCastEEEviS8_T0_T2_T3_T4_T5_ --------------------------
	.section	.text._ZN2at6native27unrolled_elementwise_kernelIZNS0_50_GLOBAL__N__2680c7bb_12_PowKernel_cu_b2145a98_318422pow_scalar_tensor_implIdEEvRNS_18TensorIteratorBaseEN3c107complexIT_EEEUlNS7_IdEEE_St5arrayIPcLm2EELi4E23TrivialOffsetCalculatorILi1EjESG_NS0_6memory15LoadWithoutCastENSH_16StoreWithoutCastEEEviS8_T0_T2_T3_T4_T5_,"ax",@progbits
	.sectioninfo	@"SHI_REGISTERS=48"
	.align	128
        .global         _ZN2at6native27unrolled_elementwise_kernelIZNS0_50_GLOBAL__N__2680c7bb_12_PowKernel_cu_b2145a98_318422pow_scalar_tensor_implIdEEvRNS_18TensorIteratorBaseEN3c107complexIT_EEEUlNS7_IdEEE_St5arrayIPcLm2EELi4E23TrivialOffsetCalculatorILi1EjESG_NS0_6memory15LoadWithoutCastENSH_16StoreWithoutCastEEEviS8_T0_T2_T3_T4_T5_
        .type           _ZN2at6native27unrolled_elementwise_kernelIZNS0_50_GLOBAL__N__2680c7bb_12_PowKernel_cu_b2145a98_318422pow_scalar_tensor_implIdEEvRNS_18TensorIteratorBaseEN3c107complexIT_EEEUlNS7_IdEEE_St5arrayIPcLm2EELi4E23TrivialOffsetCalculatorILi1EjESG_NS0_6memory15LoadWithoutCastENSH_16StoreWithoutCastEEEviS8_T0_T2_T3_T4_T5_,@function
        .size           _ZN2at6native27unrolled_elementwise_kernelIZNS0_50_GLOBAL__N__2680c7bb_12_PowKernel_cu_b2145a98_318422pow_scalar_tensor_implIdEEvRNS_18TensorIteratorBaseEN3c107complexIT_EEEUlNS7_IdEEE_St5arrayIPcLm2EELi4E23TrivialOffsetCalculatorILi1EjESG_NS0_6memory15LoadWithoutCastENSH_16StoreWithoutCastEEEviS8_T0_T2_T3_T4_T5_,(.L_x_61582 - _ZN2at6native27unrolled_elementwise_kernelIZNS0_50_GLOBAL__N__2680c7bb_12_PowKernel_cu_b2145a98_318422pow_scalar_tensor_implIdEEvRNS_18TensorIteratorBaseEN3c107complexIT_EEEUlNS7_IdEEE_St5arrayIPcLm2EELi4E23TrivialOffsetCalculatorILi1EjESG_NS0_6memory15LoadWithoutCastENSH_16StoreWithoutCastEEEviS8_T0_T2_T3_T4_T5_)
        .other          _ZN2at6native27unrolled_elementwise_kernelIZNS0_50_GLOBAL__N__2680c7bb_12_PowKernel_cu_b2145a98_318422pow_scalar_tensor_implIdEEvRNS_18TensorIteratorBaseEN3c107complexIT_EEEUlNS7_IdEEE_St5arrayIPcLm2EELi4E23TrivialOffsetCalculatorILi1EjESG_NS0_6memory15LoadWithoutCastENSH_16StoreWithoutCastEEEviS8_T0_T2_T3_T4_T5_,@"STO_CUDA_ENTRY STV_DEFAULT"
_ZN2at6native27unrolled_elementwise_kernelIZNS0_50_GLOBAL__N__2680c7bb_12_PowKernel_cu_b2145a98_318422pow_scalar_tensor_implIdEEvRNS_18TensorIteratorBaseEN3c107complexIT_EEEUlNS7_IdEEE_St5arrayIPcLm2EELi4E23TrivialOffsetCalculatorILi1EjESG_NS0_6memory15LoadWithoutCastENSH_16StoreWithoutCastEEEviS8_T0_T2_T3_T4_T5_:
.text._ZN2at6native27unrolled_elementwise_kernelIZNS0_50_GLOBAL__N__2680c7bb_12_PowKernel_cu_b2145a98_318422pow_scalar_tensor_implIdEEvRNS_18TensorIteratorBaseEN3c107complexIT_EEEUlNS7_IdEEE_St5arrayIPcLm2EELi4E23TrivialOffsetCalculatorILi1EjESG_NS0_6memory15LoadWithoutCastENSH_16StoreWithoutCastEEEviS8_T0_T2_T3_T4_T5_:
        /* <DEDUP_REMOVED lines=28> */
[----:B------:R-:W-:Y:S01]  /*01c0*/  @!P3 IMAD.WIDE.U32 R20, R20, R21, c[0x0][0x198] ;  /* 0x000066001414b625 */ /* 0x000fe200078e0015 */
[----:B------:R-:W-:-:S04]  /*01d0*/  CS2R R4, SRZ ;  /* 0x0000000000047805 */ /* 0x000fc8000001ff00 */
[----:B------:R0:W5:Y:S07]  /*01e0*/  @!P3 LDG.E.128 R36, [R20.64] ;  /* 0x000000061424b981 */ /* 0x00016e000c1e1d00 */
[----:B------:R-:W-:Y:S01]  /*01f0*/  @!P1 IMAD R12, R3, 0x200, R0 ;  /* 0x00000200030c9824 */ /* 0x000fe200078e0200 */
[----:B------:R-:W-:Y:S01]  /*0200*/  @!P1 MOV R13, 0x10 ;  /* 0x00000010000d9802 */ /* 0x000fe20000000f00 */
[----:B------:R-:W-:-:S04]  /*0210*/  @!P2 IMAD.MOV.U32 R3, RZ, RZ, 0x10 ;  /* 0x00000010ff03a424 */ /* 0x000fc800078e00ff */
        /* <DEDUP_REMOVED lines=8> */
[----:B0----5:R-:W0:-:S06]  /*02a0*/  DMUL R2, R4, c[0x0][0x178] ;  /* 0x00005e0004027a28 */ /* 0x021e0c0000000000 */
        /* <DEDUP_REMOVED lines=52> */
.L_x_46442:
[----:B------:R-:W-:Y:S05]  /*05f0*/  BSYNC B0 ;  /* 0x0000000000007941 */ /* 0x000fea0003800000 */
.L_x_46441:
        /* <DEDUP_REMOVED lines=13> */
[----:B012---:R-:W-:Y:S05]  /*06d0*/  CALL.REL.NOINC `($_ZN2at6native27unrolled_elementwise_kernelIZNS0_50_GLOBAL__N__2680c7bb_12_PowKernel_cu_b2145a98_318422pow_scalar_tensor_implIdEEvRNS_18TensorIteratorBaseEN3c107complexIT_EEEUlNS7_IdEEE_St5arrayIPcLm2EELi4E23TrivialOffsetCalculatorILi1EjESG_NS0_6memory15LoadWithoutCastENSH_16StoreWithoutCastEEEviS8_T0_T2_T3_T4_T5_$__internal_trig_reduction_slowpathd) ;  /* 0x00006bc000007944 */ /* 0x007fea0003c00000 */
[----:B------:R-:W-:Y:S02]  /*06e0*/  IMAD.MOV.U32 R6, RZ, RZ, R20 ;  /* 0x000000ffff067224 */ /* 0x000fe400078e0014 */
[----:B------:R-:W-:Y:S01]  /*06f0*/  IMAD.MOV.U32 R7, RZ, RZ, R21 ;  /* 0x000000ffff077224 */ /* 0x000fe200078e0015 */
[----:B------:R-:W-:Y:S05]  /*0700*/  BRA `(.L_x_46445) ;  /* 0x0000002000007947 */ /* 0x000fea0003800000 */
.L_x_46444:
[----:B0-----:R0:W2:Y:S01]  /*0710*/  DMUL R6, RZ, R2 ;  /* 0x00000002ff067228 */ /* 0x0010a20000000000 */
[----:B------:R-:W-:-:S05]  /*0720*/  IMAD.MOV.U32 R24, RZ, RZ, RZ ;  /* 0x000000ffff187224 */ /* 0x000fca00078e00ff */
.L_x_46445:
[----:B------:R-:W-:Y:S05]  /*0730*/  BSYNC B2 ;  /* 0x0000000000027941 */ /* 0x000fea0003800000 */
.L_x_46443:
        /* <DEDUP_REMOVED lines=39> */
[----:B------:R-:W-:Y:S02]  /*09b0*/  IMAD.MOV.U32 R24, RZ, RZ, R20 ;  /* 0x000000ffff187224 */ /* 0x000fe400078e0014 */
[----:B------:R-:W-:Y:S01]  /*09c0*/  IMAD.MOV.U32 R25, RZ, RZ, R21 ;  /* 0x000000ffff197224 */ /* 0x000fe200078e0015 */
[----:B------:R-:W-:Y:S05]  /*09d0*/  BRA `(.L_x_46448) ;  /* 0x0000002000007947 */ /* 0x000fea0003800000 */
.L_x_46447:
[----:B0-----:R0:W2:Y:S01]  /*09e0*/  DMUL R24, RZ, R2 ;  /* 0x00000002ff187228 */ /* 0x0010a20000000000 */
[----:B------:R-:W-:-:S05]  /*09f0*/  IMAD.MOV.U32 R0, RZ, RZ, RZ ;  /* 0x000000ffff007224 */ /* 0x000fca00078e00ff */
.L_x_46448:
[----:B------:R-:W-:Y:S05]  /*0a00*/  BSYNC B2 ;  /* 0x0000000000027941 */ /* 0x000fea0003800000 */
.L_x_46446:
[----:B0-----:R-:W-:Y:S01]  /*0a10*/  IMAD.SHL.U32 R2, R0, 0x8, RZ ;  /* 0x0000000800027824 */ /* 0x001fe200078e00ff */
        /* <DEDUP_REMOVED lines=16> */
[----:B-----5:R-:W0:-:S04]  /*0b20*/  DFMA R12, R2, R16, R12 ;  /* 0x00000010020c722b */ /* 0x020e08000000000c */
[----:B-1----:R-:W-:-:S04]  /*0b30*/  DMUL R16, R6, R4 ;  /* 0x0000000406107228 */ /* 0x002fc80000000000 */
[----:B0-----:R-:W0:-:S06]  /*0b40*/  DFMA R12, R2, R12, R14 ;  /* 0x0000000c020c722b */ /* 0x001e0c000000000e */
[----:B0-----:R-:W-:-:S04]  /*0b50*/  DFMA R18, R12, R24, R24 ;  /* 0x000000180c12722b */ /* 0x001fc80000000018 */
[----:B------:R-:W0:-:S06]  /*0b60*/  @P0 DFMA R18, R2, R12, 1 ;  /* 0x3ff000000212042b */ /* 0x000e0c000000000c */
[----:B0-----:R-:W0:-:S06]  /*0b70*/  @P1 DFMA R18, R18, -1, RZ ;  /* 0xbff000001212182b */ /* 0x001e0c00000000ff */
[----:B0-----:R0:W1:Y:S01]  /*0b80*/  DMUL R18, R18, R4 ;  /* 0x0000000412127228 */ /* 0x0010620000000000 */
[----:B------:R-:W-:Y:S05]  /*0b90*/  BRA `(.L_x_46436) ;  /* 0x000011f000007947 */ /* 0x000fea0003800000 */
.L_x_46440:
        /* <DEDUP_REMOVED lines=33> */
[----:B------:R-:W-:-:S04]  /*0db0*/  @!P0 SHF.R.S32.HI R7, RZ, 0x1, R0 ;  /* 0x00000001ff078819 */ /* 0x000fc80000011400 */
[----:B------:R-:W-:Y:S01]  /*0dc0*/  @!P0 IADD3 R12, R12, -R7, RZ ;  /* 0x800000070c0c8210 */ /* 0x000fe20007ffe0ff */
[----:B------:R-:W-:-:S03]  /*0dd0*/  @!P0 IMAD R7, R7, 0x100000, R15 ;  /* 0x0010000007078824 */ /* 0x000fc600078e020f */
[----:B------:R-:W-:Y:S01]  /*0de0*/  @!P0 LEA R13, R12, 0x3ff00000, 0x14 ;  /* 0x3ff000000c0d8811 */ /* 0x000fe200078ea0ff */
[----:B------:R-:W-:-:S06]  /*0df0*/  @!P0 IMAD.MOV.U32 R12, RZ, RZ, RZ ;  /* 0x000000ffff0c8224 */ /* 0x000fcc00078e00ff */
[----:B------:R0:W1:-:S06]  /*0e00*/  @!P0 DMUL R4, R6, R12 ;  /* 0x0000000c06048228 */ /* 0x00004c0000000000 */
.L_x_46450:
[----:B------:R-:W-:Y:S05]  /*0e10*/  BSYNC B0 ;  /* 0x0000000000007941 */ /* 0x000fea0003800000 */
.L_x_46449:
        /* <DEDUP_REMOVED lines=17> */
.L_x_46452:
[----:B0-----:R0:W2:Y:S01]  /*0f30*/  DMUL R6, RZ, R2 ;  /* 0x00000002ff067228 */ /* 0x0010a20000000000 */
[----:B------:R-:W-:-:S05]  /*0f40*/  IMAD.MOV.U32 R24, RZ, RZ, RZ ;  /* 0x000000ffff187224 */ /* 0x000fca00078e00ff */
.L_x_46453:
[----:B------:R-:W-:Y:S05]  /*0f50*/  BSYNC B2 ;  /* 0x0000000000027941 */ /* 0x000fea0003800000 */
.L_x_46451:
[----:B------:R-:W-:Y:S01]  /*0f60*/  IADD3 R24, R24, 0x1, RZ ;  /* 0x0000000118187810 */ /* 0x000fe20007ffe0ff */
[----:B------:R-:W-:-:S03]  /*0f70*/  IMAD.MOV.U32 R27, RZ, RZ, 0x8 ;  /* 0x00000008ff1b7424 */ /* 0x000fc600078e00ff */
[----:B------:R-:W-:-:S04]  /*0f80*/  SHF.L.U32 R0, R24, 0x3, RZ ;  /* 0x0000000318007819 */ /* 0x000fc800000006ff */
        /* <DEDUP_REMOVED lines=39> */
.L_x_46455:
[----:B0-----:R0:W2:Y:S01]  /*1200*/  DMUL R24, RZ, R2 ;  /* 0x00000002ff187228 */ /* 0x0010a20000000000 */
[----:B------:R-:W-:-:S05]  /*1210*/  MOV R0, RZ ;  /* 0x000000ff00007202 */ /* 0x000fca0000000f00 */
.L_x_46456:
[----:B------:R-:W-:Y:S05]  /*1220*/  BSYNC B2 ;  /* 0x0000000000027941 */ /* 0x000fea0003800000 */
.L_x_46454:
[----:B0-----:R-:W-:Y:S02]  /*1230*/  IMAD.SHL.U32 R2, R0, 0x8, RZ ;  /* 0x0000000800027824 */ /* 0x001fe400078e00ff */
        /* <DEDUP_REMOVED lines=11> */
[----:B------:R-:W-:Y:S02]  /*12f0*/  FSEL R29, R0, -0.082518599927425384521, !P0 ;  /* 0xbda8ff83001d7808 */ /* 0x000fe40004000000 */
[----:B-1----:R-:W-:-:S04]  /*1300*/  LOP3.LUT R0, R5, 0xfffff, RZ, 0xc0, !PT ;  /* 0x000fffff05007812 */ /* 0x002fc800078ec0ff */
[----:B---3--:R-:W0:-:S06]  /*1310*/  DFMA R20, R2, R28, R20 ;  /* 0x0000001c0214722b */ /* 0x008e0c0000000014 */
[----:B0-----:R-:W4:-:S06]  /*1320*/  DFMA R20, R2, R20, R22 ;  /* 0x000000140214722b */ /* 0x001f0c0000000016 */
[----:B----4-:R-:W0:-:S06]  /*1330*/  DFMA R16, R2, R20, R16 ;  /* 0x000000140210722b */ /* 0x010e0c0000000010 */
[----:B0-----:R0:W5:Y:S02]  /*1340*/  DFMA R16, R2, R16, R18 ;  /* 0x000000100210722b */ /* 0x0011640000000012 */
[----:B0-----:R-:W-:-:S04]  /*1350*/  IMAD.MOV.U32 R18, RZ, RZ, RZ ;  /* 0x000000ffff127224 */ /* 0x001fc800078e00ff */
[----:B-----5:R-:W0:-:S06]  /*1360*/  DFMA R12, R2, R16, R12 ;  /* 0x00000010020c722b */ /* 0x020e0c000000000c */
[----:B0-----:R0:W1:Y:S02]  /*1370*/  DFMA R12, R2, R12, R14 ;  /* 0x0000000c020c722b */ /* 0x001064000000000e */
[----:B0-----:R-:W-:Y:S02]  /*1380*/  LEA.HI R14, R5, 0xffffff09, RZ, 0xc ;  /* 0xffffff09050e7811 */ /* 0x001fe400078f60ff */
[----:B------:R-:W-:Y:S02]  /*1390*/  LOP3.LUT R5, R0, 0x7fe00000, RZ, 0xfc, !PT ;  /* 0x7fe0000000057812 */ /* 0x000fe400078efcff */
[----:B-1----:R-:W-:-:S04]  /*13a0*/  DFMA R24, R12, R24, R24 ;  /* 0x000000180c18722b */ /* 0x002fc80000000018 */
[----:B------:R0:W1:Y:S02]  /*13b0*/  @P0 DFMA R24, R2, R12, 1 ;  /* 0x3ff000000218042b */ /* 0x000064000000000c */
[C---:B0-----:R-:W-:Y:S02]  /*13c0*/  LEA.HI R2, R14.reuse, R14, RZ, 0x1 ;  /* 0x0000000e0e027211 */ /* 0x041fe400078f08ff */
[----:B------:R-:W-:Y:S02]  /*13d0*/  DMUL R6, R4, R6 ;  /* 0x0000000604067228 */ /* 0x000fe40000000000 */
[----:B------:R-:W-:Y:S01]  /*13e0*/  SHF.R.S32.HI R13, RZ, 0x1, R2 ;  /* 0x00000001ff0d7819 */ /* 0x000fe20000011402 */
[----:B------:R-:W-:Y:S01]  /*13f0*/  IMAD.MOV.U32 R2, RZ, RZ, RZ ;  /* 0x000000ffff027224 */ /* 0x000fe200078e00ff */
[----:B-1----:R-:W0:Y:S02]  /*1400*/  @P1 DFMA R24, R24, -1, RZ ;  /* 0xbff000001818182b */ /* 0x002e2400000000ff */
        /* <DEDUP_REMOVED lines=9> */
.L_x_46439:
        /* <DEDUP_REMOVED lines=8> */
[----:B------:R-:W-:Y:S01]  /*1520*/  IMAD.MOV.U32 R16, RZ, RZ, R6 ;  /* 0x000000ffff107224 */ /* 0x000fe200078e0006 */
[----:B------:R-:W-:Y:S01]  /*1530*/  MOV R17, R7 ;  /* 0x0000000700117202 */ /* 0x000fe20000000f00 */
[----:B------:R-:W-:Y:S05]  /*1540*/  BRA `(.L_x_46436) ;  /* 0x0000084000007947 */ /* 0x000fea0003800000 */
.L_x_46457:
[----:B------:R-:W0:-:S10]  /*1550*/  DADD R16, R2, -R2 ;  /* 0x0000000002107229 */ /* 0x000e140000000802 */
[----:B0-----:R-:W-:Y:S02]  /*1560*/  IMAD.MOV.U32 R18, RZ, RZ, R16 ;  /* 0x000000ffff127224 */ /* 0x001fe400078e0010 */
[----:B------:R-:W-:Y:S01]  /*1570*/  IMAD.MOV.U32 R19, RZ, RZ, R17 ;  /* 0x000000ffff137224 */ /* 0x000fe200078e0011 */
[----:B------:R-:W-:Y:S05]  /*1580*/  BRA `(.L_x_46436) ;  /* 0x0000080000007947 */ /* 0x000fea0003800000 */
.L_x_46438:
        /* <DEDUP_REMOVED lines=14> */
[----:B0-----:R-:W-:Y:S05]  /*1670*/  CALL.REL.NOINC `($_ZN2at6native27unrolled_elementwise_kernelIZNS0_50_GLOBAL__N__2680c7bb_12_PowKernel_cu_b2145a98_318422pow_scalar_tensor_implIdEEvRNS_18TensorIteratorBaseEN3c107complexIT_EEEUlNS7_IdEEE_St5arrayIPcLm2EELi4E23TrivialOffsetCalculatorILi1EjESG_NS0_6memory15LoadWithoutCastENSH_16StoreWithoutCastEEEviS8_T0_T2_T3_T4_T5_$__internal_trig_reduction_slowpathd) ;  /* 0x00005c2000007944 */ /* 0x001fea0003c00000 */
[----:B------:R-:W-:Y:S05]  /*1680*/  BRA `(.L_x_46460) ;  /* 0x0000002000007947 */ /* 0x000fea0003800000 */
.L_x_46459:
[----:B------:R0:W1:Y:S01]  /*1690*/  DMUL R20, RZ, R2 ;  /* 0x00000002ff147228 */ /* 0x0000620000000000 */
[----:B------:R-:W-:-:S05]  /*16a0*/  IMAD.MOV.U32 R24, RZ, RZ, RZ ;  /* 0x000000ffff187224 */ /* 0x000fca00078e00ff */
.L_x_46460:
[----:B------:R-:W-:Y:S05]  /*16b0*/  BSYNC B2 ;  /* 0x0000000000027941 */ /* 0x000fea0003800000 */
.L_x_46458:
        /* <DEDUP_REMOVED lines=22> */
[----:B------:R-:W0:-:S04]  /*1820*/  @P0 DFMA R16, R22, R4, 1 ;  /* 0x3ff000001610042b */ /* 0x000e080000000004 */
[----:B------:R-:W1:-:S04]  /*1830*/  DSETP.NEU.AND P0, PT, |R2|, +INF , PT ;  /* 0x7ff000000200742a */ /* 0x000e480003f0d200 */
[----:B0-----:R-:W0:-:S10]  /*1840*/  @P1 DFMA R16, R16, -1, RZ ;  /* 0xbff000001010182b */ /* 0x001e1400000000ff */
[----:B-1----:R-:W-:Y:S05]  /*1850*/  @!P0 BRA `(.L_x_46462) ;  /* 0x0000010000008947 */ /* 0x002fea0003800000 */
[----:B0-----:R-:W0:-:S04]  /*1860*/  DMUL R4, R2, c[0x2][0x58] ;  /* 0x0080160002047a28 */ /* 0x001e080000000000 */
        /* <DEDUP_REMOVED lines=10> */
[----:B01----:R-:W-:Y:S05]  /*1910*/  CALL.REL.NOINC `($_ZN2at6native27unrolled_elementwise_kernelIZNS0_50_GLOBAL__N__2680c7bb_12_PowKernel_cu_b2145a98_318422pow_scalar_tensor_implIdEEvRNS_18TensorIteratorBaseEN3c107complexIT_EEEUlNS7_IdEEE_St5arrayIPcLm2EELi4E23TrivialOffsetCalculatorILi1EjESG_NS0_6memory15LoadWithoutCastENSH_16StoreWithoutCastEEEviS8_T0_T2_T3_T4_T5_$__internal_trig_reduction_slowpathd) ;  /* 0x0000598000007944 */ /* 0x003fea0003c00000 */
[----:B------:R-:W-:Y:S02]  /*1920*/  IMAD.MOV.U32 R0, RZ, RZ, R24 ;  /* 0x000000ffff007224 */ /* 0x000fe400078e0018 */
[----:B------:R-:W-:Y:S02]  /*1930*/  IMAD.MOV.U32 R18, RZ, RZ, R20 ;  /* 0x000000ffff127224 */ /* 0x000fe400078e0014 */
[----:B------:R-:W-:Y:S01]  /*1940*/  IMAD.MOV.U32 R19, RZ, RZ, R21 ;  /* 0x000000ffff137224 */ /* 0x000fe200078e0015 */
[----:B------:R-:W-:Y:S05]  /*1950*/  BRA `(.L_x_46463) ;  /* 0x0000002000007947 */ /* 0x000fea0003800000 */
.L_x_46462:
[----:B0-----:R0:W1:Y:S01]  /*1960*/  DMUL R18, RZ, R2 ;  /* 0x00000002ff127228 */ /* 0x0010620000000000 */
[----:B------:R-:W-:-:S05]  /*1970*/  IMAD.MOV.U32 R0, RZ, RZ, RZ ;  /* 0x000000ffff007224 */ /* 0x000fca00078e00ff */
.L_x_46463:
[----:B------:R-:W-:Y:S05]  /*1980*/  BSYNC B2 ;  /* 0x0000000000027941 */ /* 0x000fea0003800000 */
.L_x_46461:
[----:B0-----:R-:W-:Y:S02]  /*1990*/  IMAD.SHL.U32 R2, R0, 0x8, RZ ;  /* 0x0000000800027824 */ /* 0x001fe400078e00ff */
[----:B------:R-:W-:-:S03]  /*19a0*/  IMAD.MOV.U32 R25, RZ, RZ, 0x8 ;  /* 0x00000008ff197424 */ /* 0x000fc600078e00ff */
[----:B------:R-:W-:-:S05]  /*19b0*/  LOP3.LUT R2, R2, 0x8, RZ, 0xc0, !PT ;  /* 0x0000000802027812 */ /* 0x000fca00078ec0ff */
[----:B------:R-:W-:-:S05]  /*19c0*/  IMAD.WIDE.U32 R24, R2, R25, c[0x4][0x1a8] ;  /* 0x01006a0002187625 */ /* 0x000fca00078e0019 */
[----:B------:R-:W2:Y:S04]  /*19d0*/  LDG.E.128.CONSTANT R4, [R24.64] ;  /* 0x0000000618047981 */ /* 0x000ea8000c1e9d00 */
[----:B------:R-:W3:Y:S04]  /*19e0*/  LDG.E.128.CONSTANT R12, [R24.64+0x10] ;  /* 0x00001006180c7981 */ /* 0x000ee8000c1e9d00 */
[----:B------:R-:W4:Y:S01]  /*19f0*/  LDG.E.128.CONSTANT R20, [R24.64+0x20] ;  /* 0x0000200618147981 */ /* 0x000f22000c1e9d00 */
[----:B------:R-:W-:Y:S01]  /*1a00*/  R2P PR, R0, 0x3 ;  /* 0x0000000300007804 */ /* 0x000fe20000000000 */
[----:B------:R-:W-:Y:S01]  /*1a10*/  IMAD.MOV.U32 R0, RZ, RZ, 0x3de5db65 ;  /* 0x3de5db65ff007424 */ /* 0x000fe200078e00ff */
[----:B------:R-:W-:Y:S01]  /*1a20*/  MOV R26, 0x79785eba ;  /* 0x79785eba001a7802 */ /* 0x000fe20000000f00 */
[----:B-1----:R-:W2:-:S03]  /*1a30*/  DMUL R2, R18, R18 ;  /* 0x0000001212027228 */ /* 0x002e860000000000 */
[----:B------:R-:W-:Y:S02]  /*1a40*/  FSEL R26, -R26, 4.2945490664224492434e-19, !P0 ;  /* 0x20fd81641a1a7808 */ /* 0x000fe40004000100 */
[----:B------:R-:W-:-:S06]  /*1a50*/  FSEL R27, R0, -0.082518599927425384521, !P0 ;  /* 0xbda8ff83001b7808 */ /* 0x000fcc0004000000 */
[----:B--2---:R-:W0:-:S06]  /*1a60*/  DFMA R4, R2, R26, R4 ;  /* 0x0000001a0204722b */ /* 0x004e0c0000000004 */
[----:B0-----:R-:W3:-:S06]  /*1a70*/  DFMA R4, R2, R4, R6 ;  /* 0x000000040204722b */ /* 0x001ecc0000000006 */
[----:B---3--:R-:W0:-:S06]  /*1a80*/  DFMA R4, R2, R4, R12 ;  /* 0x000000040204722b */ /* 0x008e0c000000000c */
[----:B0-----:R-:W4:-:S06]  /*1a90*/  DFMA R4, R2, R4, R14 ;  /* 0x000000040204722b */ /* 0x001f0c000000000e */
[----:B----4-:R-:W0:-:S06]  /*1aa0*/  DFMA R4, R2, R4, R20 ;  /* 0x000000040204722b */ /* 0x010e0c0000000014 */
[----:B0-----:R-:W0:-:S06]  /*1ab0*/  DFMA R4, R2, R4, R22 ;  /* 0x000000040204722b */ /* 0x001e0c0000000016 */
[----:B0-----:R0:W1:-:S04]  /*1ac0*/  DFMA R18, R4, R18, R18 ;  /* 0x000000120412722b */ /* 0x0010480000000012 */
[----:B------:R0:W2:Y:S01]  /*1ad0*/  @P0 DFMA R18, R2, R4, 1 ;  /* 0x3ff000000212042b */ /* 0x0000a20000000004 */
[----:B------:R-:W-:Y:S05]  /*1ae0*/  @!P1 BRA `(.L_x_46436) ;  /* 0x000002a000009947 */ /* 0x000fea0003800000 */
[----:B-12---:R-:W1:Y:S01]  /*1af0*/  DFMA R18, R18, -1, RZ ;  /* 0xbff000001212782b */ /* 0x006e6200000000ff */
[----:B------:R-:W-:Y:S05]  /*1b00*/  BRA `(.L_x_46436) ;  /* 0x0000028000007947 */ /* 0x000fea0003800000 */
.L_x_46437:
        /* <DEDUP_REMOVED lines=37> */
.L_x_46465:
[----:B------:R-:W-:Y:S05]  /*1d60*/  BSYNC B0 ;  /* 0x0000000000007941 */ /* 0x000fea0003800000 */
.L_x_46464:
[----:B------:R-:W-:Y:S02]  /*1d70*/  IMAD.MOV.U32 R18, RZ, RZ, R2 ;  /* 0x000000ffff127224 */ /* 0x000fe400078e0002 */
[----:B------:R-:W-:Y:S02]  /*1d80*/  IMAD.MOV.U32 R19, RZ, RZ, R3 ;  /* 0x000000ffff137224 */ /* 0x000fe400078e0003 */
.L_x_46436:
[----:B012---:R-:W-:Y:S05]  /*1d90*/  BSYNC B1 ;  /* 0x0000000000017941 */ /* 0x007fea0003800000 */
.L_x_46435:
[----:B------:R-:W0:Y:S01]  /*1da0*/  S2R R34, SR_TID.X ;  /* 0x0000000000227919 */ /* 0x000e220000002100 */
[----:B------:R-:W-:Y:S01]  /*1db0*/  IMAD.MOV.U32 R3, RZ, RZ, -0x200 ;  /* 0xfffffe00ff037424 */ /* 0x000fe200078e00ff */
[----:B------:R-:W-:Y:S01]  /*1dc0*/  BSSY B1, `(.L_x_46466) ;  /* 0x00001b4000017945 */ /* 0x000fe20003800000 */
[----:B------:R-:W-:Y:S01]  /*1dd0*/  CS2R R14, SRZ ;  /* 0x00000000000e7805 */ /* 0x000fe2000001ff00 */
[----:B------:R-:W1:Y:S01]  /*1de0*/  S2R R2, SR_CTAID.X ;  /* 0x0000000000027919 */ /* 0x000e620000002500 */
[----:B------:R-:W-:Y:S01]  /*1df0*/  CS2R R12, SRZ ;  /* 0x00000000000c7805 */ /* 0x000fe2000001ff00 */
[----:B0-----:R-:W-:Y:S01]  /*1e00*/  IADD3 R0, R34, 0x80, RZ ;  /* 0x0000008022007810 */ /* 0x001fe20007ffe0ff */
[----:B-1----:R-:W-:-:S04]  /*1e10*/  IMAD R2, R2, R3, c[0x0][0x160] ;  /* 0x0000580002027624 */ /* 0x002fc800078e0203 */
[----:B------:R0:W-:Y:S01]  /*1e20*/  STL [R1+0x28], R0 ;  /* 0x0000280001007387 */ /* 0x0001e20000100800 */
[----:B------:R-:W-:-:S13]  /*1e30*/  ISETP.GE.AND P0, PT, R0, R2, PT ;  /* 0x000000020000720c */ /* 0x000fda0003f06270 */
        /* <DEDUP_REMOVED lines=54> */
.L_x_46473:
[----:B------:R-:W-:Y:S05]  /*21a0*/  BSYNC B0 ;  /* 0x0000000000007941 */ /* 0x000fea0003800000 */
.L_x_46472:
        /* <DEDUP_REMOVED lines=14> */
[----:B------:R-:W-:Y:S01]  /*2290*/  MOV R6, R20 ;  /* 0x0000001400067202 */ /* 0x000fe20000000f00 */
[----:B------:R-:W-:Y:S01]  /*22a0*/  IMAD.MOV.U32 R7, RZ, RZ, R21 ;  /* 0x000000ffff077224 */ /* 0x000fe200078e0015 */
[----:B------:R-:W-:Y:S05]  /*22b0*/  BRA `(.L_x_46476) ;  /* 0x0000002000007947 */ /* 0x000fea0003800000 */
.L_x_46475:
[----:B0-----:R0:W2:Y:S01]  /*22c0*/  DMUL R6, RZ, R2 ;  /* 0x00000002ff067228 */ /* 0x0010a20000000000 */
[----:B------:R-:W-:-:S05]  /*22d0*/  IMAD.MOV.U32 R24, RZ, RZ, RZ ;  /* 0x000000ffff187224 */ /* 0x000fca00078e00ff */
.L_x_46476:
[----:B------:R-:W-:Y:S05]  /*22e0*/  BSYNC B2 ;  /* 0x0000000000027941 */ /* 0x000fea0003800000 */
.L_x_46474:
        /* <DEDUP_REMOVED lines=36> */
[----:B0123--:R-:W-:Y:S05]  /*2530*/  CALL.REL.NOINC `($_ZN2at6native27unrolled_elementwise_kernelIZNS0_50_GLOBAL__N__2680c7bb_12_PowKernel_cu_b2145a98_318422pow_scalar_tensor_implIdEEvRNS_18TensorIteratorBaseEN3c107complexIT_EEEUlNS7_IdEEE_St5arrayIPcLm2EELi4E23TrivialOffsetCalculatorILi1EjESG_NS0_6memory15LoadWithoutCastENSH_16StoreWithoutCastEEEviS8_T0_T2_T3_T4_T5_$__internal_trig_reduction_slowpathd) ;  /* 0x00004d6000007944 */ /* 0x00ffea0003c00000 */
[----:B------:R-:W-:Y:S01]  /*2540*/  MOV R0, R24 ;  /* 0x0000001800007202 */ /* 0x000fe20000000f00 */
[----:B------:R-:W-:Y:S02]  /*2550*/  IMAD.MOV.U32 R24, RZ, RZ, R20 ;  /* 0x000000ffff187224 */ /* 0x000fe400078e0014 */
[----:B------:R-:W-:Y:S01]  /*2560*/  IMAD.MOV.U32 R25, RZ, RZ, R21 ;  /* 0x000000ffff197224 */ /* 0x000fe200078e0015 */
[----:B------:R-:W-:Y:S05]  /*2570*/  BRA `(.L_x_46479) ;  /* 0x0000002000007947 */ /* 0x000fea0003800000 */
.L_x_46478:
[----:B------:R2:W3:Y:S01]  /*2580*/  DMUL R24, RZ, R2 ;  /* 0x00000002ff187228 */ /* 0x0004e20000000000 */
[----:B------:R-:W-:-:S05]  /*2590*/  IMAD.MOV.U32 R0, RZ, RZ, RZ ;  /* 0x000000ffff007224 */ /* 0x000fca00078e00ff */
.L_x_46479:
[----:B------:R-:W-:Y:S05]  /*25a0*/  BSYNC B2 ;  /* 0x0000000000027941 */ /* 0x000fea0003800000 */
.L_x_46477:
        /* <DEDUP_REMOVED lines=15> */
[----:B----4-:R-:W2:-:S04]  /*26a0*/  DFMA R8, R2, R8, R12 ;  /* 0x000000080208722b */ /* 0x010e88000000000c */
[----:B01----:R-:W-:-:S04]  /*26b0*/  DMUL R12, R6, R4 ;  /* 0x00000004060c7228 */ /* 0x003fc80000000000 */
[----:B--2---:R-:W5:-:S06]  /*26c0*/  DFMA R8, R2, R8, R14 ;  /* 0x000000080208722b */ /* 0x004f4c000000000e */
[----:B-----5:R-:W0:-:S06]  /*26d0*/  DFMA R8, R2, R8, R20 ;  /* 0x000000080208722b */ /* 0x020e0c0000000014 */
[----:B0-----:R-:W0:-:S06]  /*26e0*/  DFMA R8, R2, R8, R22 ;  /* 0x000000080208722b */ /* 0x001e0c0000000016 */
[----:B0-----:R-:W-:-:S04]  /*26f0*/  DFMA R14, R8, R24, R24 ;  /* 0x00000018080e722b */ /* 0x001fc80000000018 */
[----:B------:R-:W0:-:S06]  /*2700*/  @P0 DFMA R14, R2, R8, 1 ;  /* 0x3ff00000020e042b */ /* 0x000e0c0000000008 */
[----:B0-----:R-:W0:-:S06]  /*2710*/  @P1 DFMA R14, R14, -1, RZ ;  /* 0xbff000000e0e182b */ /* 0x001e0c00000000ff */
[----:B0-----:R0:W1:Y:S01]  /*2720*/  DMUL R14, R14, R4 ;  /* 0x000000040e0e7228 */ /* 0x0010620000000000 */
[----:B------:R-:W-:Y:S05]  /*2730*/  BRA `(.L_x_46467) ;  /* 0x000011c000007947 */ /* 0x000fea0003800000 */
.L_x_46471:
        /* <DEDUP_REMOVED lines=39> */
.L_x_46481:
[----:B------:R-:W-:Y:S05]  /*29b0*/  BSYNC B0 ;  /* 0x0000000000007941 */ /* 0x000fea0003800000 */
.L_x_46480:
        /* <DEDUP_REMOVED lines=11> */
[----:B------:R-:W-:Y:S01]  /*2a70*/  IMAD.MOV.U32 R20, RZ, RZ, R3 ;  /* 0x000000ffff147224 */ /* 0x000fe200078e0003 */
[----:B------:R-:W-:-:S03]  /*2a80*/  MOV R0, 0x2aa0 ;  /* 0x00002aa000007802 */ /* 0x000fc60000000f00 */
[----:B012---:R-:W-:Y:S05]  /*2a90*/  CALL.REL.NOINC `($_ZN2at6native27unrolled_elementwise_kernelIZNS0_50_GLOBAL__N__2680c7bb_12_PowKernel_cu_b2145a98_318422pow_scalar_tensor_implIdEEvRNS_18TensorIteratorBaseEN3c107complexIT_EEEUlNS7_IdEEE_St5arrayIPcLm2EELi4E23TrivialOffsetCalculatorILi1EjESG_NS0_6memory15LoadWithoutCastENSH_16StoreWithoutCastEEEviS8_T0_T2_T3_T4_T5_$__internal_trig_reduction_slowpathd) ;  /* 0x0000480000007944 */ /* 0x007fea0003c00000 */
[----:B------:R-:W-:Y:S02]  /*2aa0*/  IMAD.MOV.U32 R6, RZ, RZ, R20 ;  /* 0x000000ffff067224 */ /* 0x000fe400078e0014 */
[----:B------:R-:W-:Y:S01]  /*2ab0*/  IMAD.MOV.U32 R7, RZ, RZ, R21 ;  /* 0x000000ffff077224 */ /* 0x000fe200078e0015 */
[----:B------:R-:W-:Y:S05]  /*2ac0*/  BRA `(.L_x_46484) ;  /* 0x0000002000007947 */ /* 0x000fea0003800000 */
.L_x_46483:
[----:B0-----:R0:W2:Y:S01]  /*2ad0*/  DMUL R6, RZ, R2 ;  /* 0x00000002ff067228 */ /* 0x0010a20000000000 */
[----:B------:R-:W-:-:S05]  /*2ae0*/  IMAD.MOV.U32 R24, RZ, RZ, RZ ;  /* 0x000000ffff187224 */ /* 0x000fca00078e00ff */
.L_x_46484:
[----:B------:R-:W-:Y:S05]  /*2af0*/  BSYNC B2 ;  /* 0x0000000000027941 */ /* 0x000fea0003800000 */
.L_x_46482:
        /* <DEDUP_REMOVED lines=34> */
[----:B------:R-:W-:Y:S01]  /*2d20*/  IMAD.MOV.U32 R20, RZ, RZ, R3 ;  /* 0x000000ffff147224 */ /* 0x000fe200078e0003 */
[----:B------:R-:W-:-:S03]  /*2d30*/  MOV R0, 0x2d50 ;  /* 0x00002d5000007802 */ /* 0x000fc60000000f00 */
[----:B0123--:R-:W-:Y:S05]  /*2d40*/  CALL.REL.NOINC `($_ZN2at6native27unrolled_elementwise_kernelIZNS0_50_GLOBAL__N__2680c7bb_12_PowKernel_cu_b2145a98_318422pow_scalar_tensor_implIdEEvRNS_18TensorIteratorBaseEN3c107complexIT_EEEUlNS7_IdEEE_St5arrayIPcLm2EELi4E23TrivialOffsetCalculatorILi1EjESG_NS0_6memory15LoadWithoutCastENSH_16StoreWithoutCastEEEviS8_T0_T2_T3_T4_T5_$__internal_trig_reduction_slowpathd) ;  /* 0x0000455000007944 */ /* 0x00ffea0003c00000 */
[----:B------:R-:W-:Y:S02]  /*2d50*/  IMAD.MOV.U32 R0, RZ, RZ, R24 ;  /* 0x000000ffff007224 */ /* 0x000fe400078e0018 */
[----:B------:R-:W-:Y:S02]  /*2d60*/  IMAD.MOV.U32 R24, RZ, RZ, R20 ;  /* 0x000000ffff187224 */ /* 0x000fe400078e0014 */
[----:B------:R-:W-:Y:S01]  /*2d70*/  IMAD.MOV.U32 R25, RZ, RZ, R21 ;  /* 0x000000ffff197224 */ /* 0x000fe200078e0015 */
[----:B------:R-:W-:Y:S05]  /*2d80*/  BRA `(.L_x_46487) ;  /* 0x0000002000007947 */ /* 0x000fea0003800000 */
.L_x_46486:
[----:B------:R2:W3:Y:S01]  /*2d90*/  DMUL R24, RZ, R2 ;  /* 0x00000002ff187228 */ /* 0x0004e20000000000 */
[----:B------:R-:W-:-:S05]  /*2da0*/  IMAD.MOV.U32 R0, RZ, RZ, RZ ;  /* 0x000000ffff007224 */ /* 0x000fca00078e00ff */
.L_x_46487:
[----:B------:R-:W-:Y:S05]  /*2db0*/  BSYNC B2 ;  /* 0x0000000000027941 */ /* 0x000fea0003800000 */
.L_x_46485:
        /* <DEDUP_REMOVED lines=39> */
.L_x_46470:
        /* <DEDUP_REMOVED lines=11> */
.L_x_46488:
[----:B------:R-:W0:-:S10]  /*30e0*/  DADD R12, R2, -R2 ;  /* 0x00000000020c7229 */ /* 0x000e140000000802 */
[----:B0-----:R-:W-:Y:S02]  /*30f0*/  IMAD.MOV.U32 R14, RZ, RZ, R12 ;  /* 0x000000ffff0e7224 */ /* 0x001fe400078e000c */
[----:B------:R-:W-:Y:S01]  /*3100*/  IMAD.MOV.U32 R15, RZ, RZ, R13 ;  /* 0x000000ffff0f7224 */ /* 0x000fe200078e000d */
[----:B------:R-:W-:Y:S05]  /*3110*/  BRA `(.L_x_46467) ;  /* 0x000007e000007947 */ /* 0x000fea0003800000 */
.L_x_46469:
        /* <DEDUP_REMOVED lines=12> */
[----:B------:R-:W-:Y:S02]  /*31e0*/  MOV R20, R3 ;  /* 0x0000000300147202 */ /* 0x000fe40000000f00 */
[----:B------:R-:W-:Y:S02]  /*31f0*/  MOV R0, 0x3210 ;  /* 0x0000321000007802 */ /* 0x000fe40000000f00 */
[----:B0-----:R-:W-:Y:S05]  /*3200*/  CALL.REL.NOINC `($_ZN2at6native27unrolled_elementwise_kernelIZNS0_50_GLOBAL__N__2680c7bb_12_PowKernel_cu_b2145a98_318422pow_scalar_tensor_implIdEEvRNS_18TensorIteratorBaseEN3c107complexIT_EEEUlNS7_IdEEE_St5arrayIPcLm2EELi4E23TrivialOffsetCalculatorILi1EjESG_NS0_6memory15LoadWithoutCastENSH_16StoreWithoutCastEEEviS8_T0_T2_T3_T4_T5_$__internal_trig_reduction_slowpathd) ;  /* 0x0000409000007944 */ /* 0x001fea0003c00000 */
[----:B------:R-:W-:Y:S05]  /*3210*/  BRA `(.L_x_46491) ;  /* 0x0000002000007947 */ /* 0x000fea0003800000 */
.L_x_46490:
[----:B------:R0:W1:Y:S01]  /*3220*/  DMUL R20, RZ, R2 ;  /* 0x00000002ff147228 */ /* 0x0000620000000000 */
[----:B------:R-:W-:-:S05]  /*3230*/  IMAD.MOV.U32 R24, RZ, RZ, RZ ;  /* 0x000000ffff187224 */ /* 0x000fca00078e00ff */
.L_x_46491:
[----:B------:R-:W-:Y:S05]  /*3240*/  BSYNC B2 ;  /* 0x0000000000027941 */ /* 0x000fea0003800000 */
.L_x_46489:
        /* <DEDUP_REMOVED lines=36> */
[----:B012---:R-:W-:Y:S05]  /*3490*/  CALL.REL.NOINC `($_ZN2at6native27unrolled_elementwise_kernelIZNS0_50_GLOBAL__N__2680c7bb_12_PowKernel_cu_b2145a98_318422pow_scalar_tensor_implIdEEvRNS_18TensorIteratorBaseEN3c107complexIT_EEEUlNS7_IdEEE_St5arrayIPcLm2EELi4E23TrivialOffsetCalculatorILi1EjESG_NS0_6memory15LoadWithoutCastENSH_16StoreWithoutCastEEEviS8_T0_T2_T3_T4_T5_$__internal_trig_reduction_slowpathd) ;  /* 0x00003e0000007944 */ /* 0x007fea0003c00000 */
[----:B------:R-:W-:Y:S01]  /*34a0*/  IMAD.MOV.U32 R14, RZ, RZ, R20 ;  /* 0x000000ffff0e7224 */ /* 0x000fe200078e0014 */
[----:B------:R-:W-:Y:S01]  /*34b0*/  MOV R15, R21 ;  /* 0x00000015000f7202 */ /* 0x000fe20000000f00 */
[----:B------:R-:W-:Y:S05]  /*34c0*/  BRA `(.L_x_46494) ;  /* 0x0000002000007947 */ /* 0x000fea0003800000 */
.L_x_46493:
[----:B------:R1:W2:Y:S01]  /*34d0*/  DMUL R14, RZ, R2 ;  /* 0x00000002ff0e7228 */ /* 0x0002a20000000000 */
[----:B------:R-:W-:-:S05]  /*34e0*/  IMAD.MOV.U32 R24, RZ, RZ, RZ ;  /* 0x000000ffff187224 */ /* 0x000fca00078e00ff */
.L_x_46494:
[----:B------:R-:W-:Y:S05]  /*34f0*/  BSYNC B2 ;  /* 0x0000000000027941 */ /* 0x000fea0003800000 */
.L_x_46492:
        /* <DEDUP_REMOVED lines=24> */
.L_x_46468:
[----:B01----:R-:W-:Y:S01]  /*3680*/  IMAD.MOV.U32 R4, RZ, RZ, 0x652b82fe ;  /* 0x652b82feff047424 */ /* 0x003fe200078e00ff */
        /* <DEDUP_REMOVED lines=36> */
.L_x_46496:
[----:B------:R-:W-:Y:S05]  /*38d0*/  BSYNC B0 ;  /* 0x0000000000007941 */ /* 0x000fea0003800000 */
.L_x_46495:
[----:B------:R-:W-:Y:S02]  /*38e0*/  IMAD.MOV.U32 R14, RZ, RZ, R2 ;  /* 0x000000ffff0e7224 */ /* 0x000fe400078e0002 */
[----:B------:R-:W-:Y:S02]  /*38f0*/  IMAD.MOV.U32 R15, RZ, RZ, R3 ;  /* 0x000000ffff0f7224 */ /* 0x000fe400078e0003 */
.L_x_46467:
[----:B012---:R-:W-:Y:S05]  /*3900*/  BSYNC B1 ;  /* 0x0000000000017941 */ /* 0x007fea0003800000 */
.L_x_46466:
[----:B------:R-:W0:Y:S01]  /*3910*/  S2R R2, SR_CTAID.X ;  /* 0x0000000000027919 */ /* 0x000e220000002500 */
[----:B------:R-:W-:Y:S01]  /*3920*/  MOV R3, 0xfffffe00 ;  /* 0xfffffe0000037802 */ /* 0x000fe20000000f00 */
[----:B------:R-:W-:Y:S01]  /*3930*/  BSSY B1, `(.L_x_46497) ;  /* 0x00001b6000017945 */ /* 0x000fe20003800000 */
[----:B------:R-:W-:Y:S01]  /*3940*/  IADD3 R0, R34, 0x100, RZ ;  /* 0x0000010022007810 */ /* 0x000fe20007ffe0ff */
[----:B-----5:R-:W-:Y:S01]  /*3950*/  CS2R R10, SRZ ;  /* 0x00000000000a7805 */ /* 0x020fe2000001ff00 */
[----:B------:R-:W-:Y:S01]  /*3960*/  CS2R R6, SRZ ;  /* 0x0000000000067805 */ /* 0x000fe2000001ff00 */
[----:B------:R-:W-:Y:S01]  /*3970*/  CS2R R4, SRZ ;  /* 0x0000000000047805 */ /* 0x000fe2000001ff00 */
[----:B0-----:R-:W-:-:S05]  /*3980*/  IMAD R2, R2, R3, c[0x0][0x160] ;  /* 0x0000580002027624 */ /* 0x001fca00078e0203 */
[----:B------:R-:W-:-:S13]  /*3990*/  ISETP.GE.AND P0, PT, R0, R2, PT ;  /* 0x000000020000720c */ /* 0x000fda0003f06270 */
[----:B------:R-:W-:Y:S05]  /*39a0*/  @P0 BRA `(.L_x_46498) ;  /* 0x00001ae000000947 */ /* 0x000fea0003800000 */
[----:B------:R-:W0:-:S06]  /*39b0*/  DMUL R2, R36, c[0x0][0x178] ;  /* 0x00005e0024027a28 */ /* 0x000e0c0000000000 */
        /* <DEDUP_REMOVED lines=48> */
[----:B------:R-:W-:Y:S02]  /*3cc0*/  @!P0 LEA R9, R4, 0x3ff00000, 0x14 ;  /* 0x3ff0000004098811 */ /* 0x000fe400078ea0ff */
[----:B------:R-:W-:Y:S01]  /*3cd0*/  @!P0 MOV R4, R8 ;  /* 0x0000000800048202 */ /* 0x000fe20000000f00 */
[----:B------:R-:W-:-:S06]  /*3ce0*/  @!P0 IMAD.MOV.U32 R8, RZ, RZ, RZ ;  /* 0x000000ffff088224 */ /* 0x000fcc00078e00ff */
[----:B------:R0:W1:-:S06]  /*3cf0*/  @!P0 DMUL R6, R4, R8 ;  /* 0x0000000804068228 */ /* 0x00004c0000000000 */
.L_x_46504:
[----:B------:R-:W-:Y:S05]  /*3d00*/  BSYNC B0 ;  /* 0x0000000000007941 */ /* 0x000fea0003800000 */
.L_x_46503:
        /* <DEDUP_REMOVED lines=13> */
[----:B-123--:R-:W-:Y:S05]  /*3de0*/  CALL.REL.NOINC `($_ZN2at6native27unrolled_elementwise_kernelIZNS0_50_GLOBAL__N__2680c7bb_12_PowKernel_cu_b2145a98_318422pow_scalar_tensor_implIdEEvRNS_18TensorIteratorBaseEN3c107complexIT_EEEUlNS7_IdEEE_St5arrayIPcLm2EELi4E23TrivialOffsetCalculatorILi1EjESG_NS0_6memory15LoadWithoutCastENSH_16StoreWithoutCastEEEviS8_T0_T2_T3_T4_T5_$__internal_trig_reduction_slowpathd) ;  /* 0x000034b000007944 */ /* 0x00efea0003c00000 */
[----:B------:R-:W-:Y:S02]  /*3df0*/  IMAD.MOV.U32 R4, RZ, RZ, R20 ;  /* 0x000000ffff047224 */ /* 0x000fe400078e0014 */
[----:B------:R-:W-:Y:S01]  /*3e00*/  IMAD.MOV.U32 R5, RZ, RZ, R21 ;  /* 0x000000ffff057224 */ /* 0x000fe200078e0015 */
[----:B------:R-:W-:Y:S05]  /*3e10*/  BRA `(.L_x_46507) ;  /* 0x0000002000007947 */ /* 0x000fea0003800000 */
.L_x_46506:
[----:B0-----:R0:W2:Y:S01]  /*3e20*/  DMUL R4, RZ, R2 ;  /* 0x00000002ff047228 */ /* 0x0010a20000000000 */
[----:B------:R-:W-:-:S05]  /*3e30*/  IMAD.MOV.U32 R24, RZ, RZ, RZ ;  /* 0x000000ffff187224 */ /* 0x000fca00078e00ff */
.L_x_46507:
[----:B------:R-:W-:Y:S05]  /*3e40*/  BSYNC B2 ;  /* 0x0000000000027941 */ /* 0x000fea0003800000 */
.L_x_46505:
        /* <DEDUP_REMOVED lines=10> */
[----:B------:R-:W-:Y:S01]  /*3ef0*/  MOV R36, 0x79785eba ;  /* 0x79785eba00247802 */ /* 0x000fe20000000f00 */
[----:B--2---:R-:W4:Y:S01]  /*3f00*/  DMUL R8, R4, R4 ;  /* 0x0000000404087228 */ /* 0x004f220000000000 */
        /* <DEDUP_REMOVED lines=25> */
[----:B------:R-:W-:Y:S02]  /*40a0*/  IMAD.MOV.U32 R0, RZ, RZ, R24 ;  /* 0x000000ffff007224 */ /* 0x000fe400078e0018 */
[----:B------:R-:W-:Y:S02]  /*40b0*/  IMAD.MOV.U32 R8, RZ, RZ, R20 ;  /* 0x000000ffff087224 */ /* 0x000fe400078e0014 */
[----:B------:R-:W-:Y:S01]  /*40c0*/  IMAD.MOV.U32 R9, RZ, RZ, R21 ;  /* 0x000000ffff097224 */ /* 0x000fe200078e0015 */
[----:B------:R-:W-:Y:S05]  /*40d0*/  BRA `(.L_x_46510) ;  /* 0x0000002000007947 */ /* 0x000fea0003800000 */
.L_x_46509:
[----:B------:R2:W3:Y:S01]  /*40e0*/  DMUL R8, RZ, R2 ;  /* 0x00000002ff087228 */ /* 0x0004e20000000000 */
[----:B------:R-:W-:-:S05]  /*40f0*/  IMAD.MOV.U32 R0, RZ, RZ, RZ ;  /* 0x000000ffff007224 */ /* 0x000fca00078e00ff */
.L_x_46510:
[----:B------:R-:W-:Y:S05]  /*4100*/  BSYNC B2 ;  /* 0x0000000000027941 */ /* 0x000fea0003800000 */
.L_x_46508:
        /* <DEDUP_REMOVED lines=25> */
.L_x_46502:
        /* <DEDUP_REMOVED lines=36> */
[----:B------:R-:W-:Y:S02]  /*44e0*/  @!P0 IMAD.MOV.U32 R6, RZ, RZ, R8 ;  /* 0x000000ffff068224 */ /* 0x000fe400078e0008 */
[----:B------:R-:W-:-:S06]  /*44f0*/  @!P0 IMAD.MOV.U32 R8, RZ, RZ, RZ ;  /* 0x000000ffff088224 */ /* 0x000fcc00078e00ff */
[----:B------:R0:W1:-:S06]  /*4500*/  @!P0 DMUL R4, R6, R8 ;  /* 0x0000000806048228 */ /* 0x00004c0000000000 */
.L_x_46512:
[----:B------:R-:W-:Y:S05]  /*4510*/  BSYNC B0 ;  /* 0x0000000000007941 */ /* 0x000fea0003800000 */
.L_x_46511:
        /* <DEDUP_REMOVED lines=17> */
.L_x_46514:
[----:B0-----:R0:W2:Y:S01]  /*4630*/  DMUL R6, RZ, R2 ;  /* 0x00000002ff067228 */ /* 0x0010a20000000000 */
[----:B------:R-:W-:-:S05]  /*4640*/  IMAD.MOV.U32 R24, RZ, RZ, RZ ;  /* 0x000000ffff187224 */ /* 0x000fca00078e00ff */
.L_x_46515:
[----:B------:R-:W-:Y:S05]  /*4650*/  BSYNC B2 ;  /* 0x0000000000027941 */ /* 0x000fea0003800000 */
.L_x_46513:
[----:B------:R-:W-:Y:S01]  /*4660*/  IADD3 R8, R24, 0x1, RZ ;  /* 0x0000000118087810 */ /* 0x000fe20007ffe0ff */
[----:B------:R-:W-:-:S03]  /*4670*/  IMAD.MOV.U32 R33, RZ, RZ, 0x8 ;  /* 0x00000008ff217424 */ /* 0x000fc600078e00ff */
[----:B------:R-:W-:-:S04]  /*4680*/  SHF.L.U32 R0, R8, 0x3, RZ ;  /* 0x0000000308007819 */ /* 0x000fc800000006ff */
        /* <DEDUP_REMOVED lines=38> */
.L_x_46517:
[----:B------:R2:W3:Y:S01]  /*48f0*/  DMUL R8, RZ, R2 ;  /* 0x00000002ff087228 */ /* 0x0004e20000000000 */
[----:B------:R-:W-:-:S05]  /*4900*/  MOV R0, RZ ;  /* 0x000000ff00007202 */ /* 0x000fca0000000f00 */
.L_x_46518:
[----:B------:R-:W-:Y:S05]  /*4910*/  BSYNC B2 ;  /* 0x0000000000027941 */ /* 0x000fea0003800000 */
.L_x_46516:
        /* <DEDUP_REMOVED lines=39> */
.L_x_46501:
        /* <DEDUP_REMOVED lines=11> */
.L_x_46519:
[----:B------:R-:W0:-:S10]  /*4c40*/  DADD R4, R2, -R2 ;  /* 0x0000000002047229 */ /* 0x000e140000000802 */
[----:B0-----:R-:W-:Y:S02]  /*4c50*/  IMAD.MOV.U32 R6, RZ, RZ, R4 ;  /* 0x000000ffff067224 */ /* 0x001fe400078e0004 */
[----:B------:R-:W-:Y:S01]  /*4c60*/  IMAD.MOV.U32 R7, RZ, RZ, R5 ;  /* 0x000000ffff077224 */ /* 0x000fe200078e0005 */
[----:B------:R-:W-:Y:S05]  /*4c70*/  BRA `(.L_x_46498) ;  /* 0x0000081000007947 */ /* 0x000fea0003800000 */
.L_x_46500:
        /* <DEDUP_REMOVED lines=14> */
[----:B01-3--:R-:W-:Y:S05]  /*4d60*/  CALL.REL.NOINC `($_ZN2at6native27unrolled_elementwise_kernelIZNS0_50_GLOBAL__N__2680c7bb_12_PowKernel_cu_b2145a98_318422pow_scalar_tensor_implIdEEvRNS_18TensorIteratorBaseEN3c107complexIT_EEEUlNS7_IdEEE_St5arrayIPcLm2EELi4E23TrivialOffsetCalculatorILi1EjESG_NS0_6memory15LoadWithoutCastENSH_16StoreWithoutCastEEEviS8_T0_T2_T3_T4_T5_$__internal_trig_reduction_slowpathd) ;  /* 0x0000253000007944 */ /* 0x00bfea0003c00000 */
[----:B------:R-:W-:Y:S02]  /*4d70*/  IMAD.MOV.U32 R8, RZ, RZ, R20 ;  /* 0x000000ffff087224 */ /* 0x000fe400078e0014 */
[----:B------:R-:W-:Y:S01]  /*4d80*/  IMAD.MOV.U32 R9, RZ, RZ, R21 ;  /* 0x000000ffff097224 */ /* 0x000fe200078e0015 */
[----:B------:R-:W-:Y:S05]  /*4d90*/  BRA `(.L_x_46522) ;  /* 0x0000002000007947 */ /* 0x000fea0003800000 */
.L_x_46521:
[----:B------:R0:W1:Y:S01]  /*4da0*/  DMUL R8, RZ, R2 ;  /* 0x00000002ff087228 */ /* 0x0000620000000000 */
[----:B------:R-:W-:-:S05]  /*4db0*/  IMAD.MOV.U32 R24, RZ, RZ, RZ ;  /* 0x000000ffff187224 */ /* 0x000fca00078e00ff */
.L_x_46522:
[----:B------:R-:W-:Y:S05]  /*4dc0*/  BSYNC B2 ;  /* 0x0000000000027941 */ /* 0x000fea0003800000 */
.L_x_46520:
[----:B------:R-:W-:Y:S02]  /*4dd0*/  IADD3 R28, R24, 0x1, RZ ;  /* 0x00000001181c7810 */ /* 0x000fe40007ffe0ff */
[----:B------:R-:W-:-:S03]  /*4de0*/  MOV R31, 0x8 ;  /* 0x00000008001f7802 */ /* 0x000fc60000000f00 */
        /* <DEDUP_REMOVED lines=34> */
[----:B0-23--:R-:W-:Y:S05]  /*5010*/  CALL.REL.NOINC `($_ZN2at6native27unrolled_elementwise_kernelIZNS0_50_GLOBAL__N__2680c7bb_12_PowKernel_cu_b2145a98_318422pow_scalar_tensor_implIdEEvRNS_18TensorIteratorBaseEN3c107complexIT_EEEUlNS7_IdEEE_St5arrayIPcLm2EELi4E23TrivialOffsetCalculatorILi1EjESG_NS0_6memory15LoadWithoutCastENSH_16StoreWithoutCastEEEviS8_T0_T2_T3_T4_T5_$__internal_trig_reduction_slowpathd) ;  /* 0x0000228000007944 */ /* 0x00dfea0003c00000 */
[----:B------:R-:W-:Y:S02]  /*5020*/  IMAD.MOV.U32 R0, RZ, RZ, R24 ;  /* 0x000000ffff007224 */ /* 0x000fe400078e0018 */
[----:B------:R-:W-:Y:S02]  /*5030*/  IMAD.MOV.U32 R6, RZ, RZ, R20 ;  /* 0x000000ffff067224 */ /* 0x000fe400078e0014 */
[----:B------:R-:W-:Y:S01]  /*5040*/  IMAD.MOV.U32 R7, RZ, RZ, R21 ;  /* 0x000000ffff077224 */ /* 0x000fe200078e0015 */
[----:B------:R-:W-:Y:S05]  /*5050*/  BRA `(.L_x_46525) ;  /* 0x0000002000007947 */ /* 0x000fea0003800000 */
.L_x_46524:
[----:B------:R1:W2:Y:S01]  /*5060*/  DMUL R6, RZ, R2 ;  /* 0x00000002ff067228 */ /* 0x0002a20000000000 */
[----:B------:R-:W-:-:S05]  /*5070*/  IMAD.MOV.U32 R0, RZ, RZ, RZ ;  /* 0x000000ffff007224 */ /* 0x000fca00078e00ff */
.L_x_46525:
[----:B------:R-:W-:Y:S05]  /*5080*/  BSYNC B2 ;  /* 0x0000000000027941 */ /* 0x000fea0003800000 */
.L_x_46523:
[----:B-1----:R-:W-:Y:S01]  /*5090*/  SHF.L.U32 R2, R0, 0x3, RZ ;  /* 0x0000000300027819 */ /* 0x002fe200000006ff */
[----:B------:R-:W-:-:S03]  /*50a0*/  IMAD.MOV.U32 R9, RZ, RZ, 0x8 ;  /* 0x00000008ff097424 */ /* 0x000fc600078e00ff */
        /* <DEDUP_REMOVED lines=22> */
.L_x_46499:
        /* <DEDUP_REMOVED lines=37> */
.L_x_46527:
[----:B------:R-:W-:Y:S05]  /*5460*/  BSYNC B0 ;  /* 0x0000000000007941 */ /* 0x000fea0003800000 */
.L_x_46526:
[----:B0-----:R-:W-:Y:S02]  /*5470*/  IMAD.MOV.U32 R6, RZ, RZ, R2 ;  /* 0x000000ffff067224 */ /* 0x001fe400078e0002 */
[----:B------:R-:W-:Y:S02]  /*5480*/  IMAD.MOV.U32 R7, RZ, RZ, R3 ;  /* 0x000000ffff077224 */ /* 0x000fe400078e0003 */
.L_x_46498:
[----:B012---:R-:W-:Y:S05]  /*5490*/  BSYNC B1 ;  /* 0x0000000000017941 */ /* 0x007fea0003800000 */
.L_x_46497:
[----:B------:R-:W0:Y:S01]  /*54a0*/  S2R R2, SR_CTAID.X ;  /* 0x0000000000027919 */ /* 0x000e220000002500 */
[----:B------:R-:W-:Y:S01]  /*54b0*/  IMAD.MOV.U32 R3, RZ, RZ, -0x200 ;  /* 0xfffffe00ff037424 */ /* 0x000fe200078e00ff */
[----:B------:R-:W-:Y:S01]  /*54c0*/  IADD3 R0, R34, 0x180, RZ ;  /* 0x0000018022007810 */ /* 0x000fe20007ffe0ff */
[----:B------:R-:W-:Y:S01]  /*54d0*/  BSSY B1, `(.L_x_46528) ;  /* 0x00001b3000017945 */ /* 0x000fe20003800000 */
        /* <DEDUP_REMOVED lines=57> */
.L_x_46535:
[----:B------:R-:W-:Y:S05]  /*5870*/  BSYNC B0 ;  /* 0x0000000000007941 */ /* 0x000fea0003800000 */
.L_x_46534:
        /* <DEDUP_REMOVED lines=13> */
[----:B0123--:R-:W-:Y:S05]  /*5950*/  CALL.REL.NOINC `($_ZN2at6native27unrolled_elementwise_kernelIZNS0_50_GLOBAL__N__2680c7bb_12_PowKernel_cu_b2145a98_318422pow_scalar_tensor_implIdEEvRNS_18TensorIteratorBaseEN3c107complexIT_EEEUlNS7_IdEEE_St5arrayIPcLm2EELi4E23TrivialOffsetCalculatorILi1EjESG_NS0_6memory15LoadWithoutCastENSH_16StoreWithoutCastEEEviS8_T0_T2_T3_T4_T5_$__internal_trig_reduction_slowpathd) ;  /* 0x0000194000007944 */ /* 0x00ffea0003c00000 */
[----:B------:R-:W-:Y:S02]  /*5960*/  IMAD.MOV.U32 R8, RZ, RZ, R20 ;  /* 0x000000ffff087224 */ /* 0x000fe400078e0014 */
[----:B------:R-:W-:Y:S01]  /*5970*/  IMAD.MOV.U32 R9, RZ, RZ, R21 ;  /* 0x000000ffff097224 */ /* 0x000fe200078e0015 */
[----:B------:R-:W-:Y:S05]  /*5980*/  BRA `(.L_x_46538) ;  /* 0x0000002000007947 */ /* 0x000fea0003800000 */
.L_x_46537:
[----:B0-----:R0:W2:Y:S01]  /*5990*/  DMUL R8, RZ, R2 ;  /* 0x00000002ff087228 */ /* 0x0010a20000000000 */
[----:B------:R-:W-:-:S05]  /*59a0*/  IMAD.MOV.U32 R24, RZ, RZ, RZ ;  /* 0x000000ffff187224 */ /* 0x000fca00078e00ff */
.L_x_46538:
[----:B------:R-:W-:Y:S05]  /*59b0*/  BSYNC B2 ;  /* 0x0000000000027941 */ /* 0x000fea0003800000 */
.L_x_46536:
        /* <DEDUP_REMOVED lines=41> */
.L_x_46540:
[----:B------:R2:W3:Y:S01]  /*5c50*/  DMUL R32, RZ, R2 ;  /* 0x00000002ff207228 */ /* 0x0004e20000000000 */
[----:B------:R-:W-:-:S05]  /*5c60*/  IMAD.MOV.U32 R0, RZ, RZ, RZ ;  /* 0x000000ffff007224 */ /* 0x000fca00078e00ff */
.L_x_46541:
[----:B------:R-:W-:Y:S05]  /*5c70*/  BSYNC B2 ;  /* 0x0000000000027941 */ /* 0x000fea0003800000 */
.L_x_46539:
        /* <DEDUP_REMOVED lines=25> */
.L_x_46533:
        /* <DEDUP_REMOVED lines=39> */
.L_x_46543:
[----:B------:R-:W-:Y:S05]  /*6080*/  BSYNC B0 ;  /* 0x0000000000007941 */ /* 0x000fea0003800000 */
.L_x_46542:
        /* <DEDUP_REMOVED lines=13> */
[----:B0123--:R-:W-:Y:S05]  /*6160*/  CALL.REL.NOINC `($_ZN2at6native27unrolled_elementwise_kernelIZNS0_50_GLOBAL__N__2680c7bb_12_PowKernel_cu_b2145a98_318422pow_scalar_tensor_implIdEEvRNS_18TensorIteratorBaseEN3c107complexIT_EEEUlNS7_IdEEE_St5arrayIPcLm2EELi4E23TrivialOffsetCalculatorILi1EjESG_NS0_6memory15LoadWithoutCastENSH_16StoreWithoutCastEEEviS8_T0_T2_T3_T4_T5_$__internal_trig_reduction_slowpathd) ;  /* 0x0000113000007944 */ /* 0x00ffea0003c00000 */
[----:B------:R-:W-:Y:S02]  /*6170*/  IMAD.MOV.U32 R10, RZ, RZ, R20 ;  /* 0x000000ffff0a7224 */ /* 0x000fe400078e0014 */
[----:B------:R-:W-:Y:S01]  /*6180*/  IMAD.MOV.U32 R11, RZ, RZ, R21 ;  /* 0x000000ffff0b7224 */ /* 0x000fe200078e0015 */
[----:B------:R-:W-:Y:S05]  /*6190*/  BRA `(.L_x_46546) ;  /* 0x0000002000007947 */ /* 0x000fea0003800000 */
.L_x_46545:
[----:B0-----:R0:W2:Y:S01]  /*61a0*/  DMUL R10, RZ, R2 ;  /* 0x00000002ff0a7228 */ /* 0x0010a20000000000 */
[----:B------:R-:W-:-:S05]  /*61b0*/  IMAD.MOV.U32 R24, RZ, RZ, RZ ;  /* 0x000000ffff187224 */ /* 0x000fca00078e00ff */
.L_x_46546:
[----:B------:R-:W-:Y:S05]  /*61c0*/  BSYNC B2 ;  /* 0x0000000000027941 */ /* 0x000fea0003800000 */
.L_x_46544:
        /* <DEDUP_REMOVED lines=41> */
.L_x_46548:
[----:B------:R2:W3:Y:S01]  /*6460*/  DMUL R32, RZ, R2 ;  /* 0x00000002ff207228 */ /* 0x0004e20000000000 */
[----:B------:R-:W-:-:S05]  /*6470*/  IMAD.MOV.U32 R0, RZ, RZ, RZ ;  /* 0x000000ffff007224 */ /* 0x000fca00078e00ff */
.L_x_46549:
[----:B------:R-:W-:Y:S05]  /*6480*/  BSYNC B2 ;  /* 0x0000000000027941 */ /* 0x000fea0003800000 */
.L_x_46547:
        /* <DEDUP_REMOVED lines=39> */
.L_x_46532:
        /* <DEDUP_REMOVED lines=11> */
.L_x_46550:
[----:B------:R-:W0:-:S10]  /*67b0*/  DADD R8, R2, -R2 ;  /* 0x0000000002087229 */ /* 0x000e140000000802 */
[----:B0-----:R-:W-:Y:S01]  /*67c0*/  IMAD.MOV.U32 R10, RZ, RZ, R8 ;  /* 0x000000ffff0a7224 */ /* 0x001fe200078e0008 */
[----:B------:R-:W-:Y:S01]  /*67d0*/  MOV R11, R9 ;  /* 0x00000009000b7202 */ /* 0x000fe20000000f00 */
[----:B------:R-:W-:Y:S05]  /*67e0*/  BRA `(.L_x_46529) ;  /* 0x0000081000007947 */ /* 0x000fea0003800000 */
.L_x_46531:
        /* <DEDUP_REMOVED lines=18> */
.L_x_46552:
[----:B------:R0:W1:Y:S01]  /*6910*/  DMUL R28, RZ, R2 ;  /* 0x00000002ff1c7228 */ /* 0x0000620000000000 */
[----:B------:R-:W-:-:S05]  /*6920*/  IMAD.MOV.U32 R24, RZ, RZ, RZ ;  /* 0x000000ffff187224 */ /* 0x000fca00078e00ff */
.L_x_46553:
[----:B------:R-:W-:Y:S05]  /*6930*/  BSYNC B2 ;  /* 0x0000000000027941 */ /* 0x000fea0003800000 */
.L_x_46551:
        /* <DEDUP_REMOVED lines=41> */
.L_x_46555:
[----:B------:R1:W2:Y:S01]  /*6bd0*/  DMUL R10, RZ, R2 ;  /* 0x00000002ff0a7228 */ /* 0x0002a20000000000 */
[----:B------:R-:W-:-:S05]  /*6be0*/  IMAD.MOV.U32 R0, RZ, RZ, RZ ;  /* 0x000000ffff007224 */ /* 0x000fca00078e00ff */
.L_x_46556:
[----:B------:R-:W-:Y:S05]  /*6bf0*/  BSYNC B2 ;  /* 0x0000000000027941 */ /* 0x000fea0003800000 */
.L_x_46554:
[----:B-1----:R-:W-:Y:S02]  /*6c00*/  IMAD.SHL.U32 R2, R0, 0x8, RZ ;  /* 0x0000000800027824 */ /* 0x002fe400078e00ff */
        /* <DEDUP_REMOVED lines=8> */
[----:B------:R-:W-:Y:S01]  /*6c90*/  MOV R36, 0x79785eba ;  /* 0x79785eba00247802 */ /* 0x000fe20000000f00 */
[----:B--2---:R-:W4:-:S03]  /*6ca0*/  DMUL R2, R10, R10 ;  /* 0x0000000a0a027228 */ /* 0x004f060000000000 */
        /* <DEDUP_REMOVED lines=13> */
.L_x_46530:
        /* <DEDUP_REMOVED lines=31> */
[----:B------:R-:W-:Y:S01]  /*6f70*/  @!P1 IMAD.IADD R10, R10, 0x1, -R11 ;  /* 0x000000010a0a9824 */ /* 0x000fe200078e0a0b */
[----:B------:R-:W-:-:S04]  /*6f80*/  @!P1 LEA R11, R11, R21, 0x14 ;  /* 0x000000150b0b9211 */ /* 0x000fc800078ea0ff */
[----:B------:R-:W-:Y:S01]  /*6f90*/  @!P1 LEA R21, R10, 0x3ff00000, 0x14 ;  /* 0x3ff000000a159811 */ /* 0x000fe200078ea0ff */
[----:B------:R-:W-:Y:S02]  /*6fa0*/  @!P1 IMAD.MOV.U32 R10, RZ, RZ, R20 ;  /* 0x000000ffff0a9224 */ /* 0x000fe400078e0014 */
[----:B------:R-:W-:-:S06]  /*6fb0*/  @!P1 IMAD.MOV.U32 R20, RZ, RZ, RZ ;  /* 0x000000ffff149224 */ /* 0x000fcc00078e00ff */
[----:B------:R0:W1:-:S06]  /*6fc0*/  @!P1 DMUL R8, R10, R20 ;  /* 0x000000140a089228 */ /* 0x00004c0000000000 */
.L_x_46558:
[----:B------:R-:W-:Y:S05]  /*6fd0*/  BSYNC B0 ;  /* 0x0000000000007941 */ /* 0x000fea0003800000 */
.L_x_46557:
[----:B0-----:R-:W-:Y:S02]  /*6fe0*/  IMAD.MOV.U32 R10, RZ, RZ, R2 ;  /* 0x000000ffff0a7224 */ /* 0x001fe400078e0002 */
[----:B------:R-:W-:Y:S02]  /*6ff0*/  IMAD.MOV.U32 R11, RZ, RZ, R3 ;  /* 0x000000ffff0b7224 */ /* 0x000fe400078e0003 */
.L_x_46529:
[----:B012---:R-:W-:Y:S05]  /*7000*/  BSYNC B1 ;  /* 0x0000000000017941 */ /* 0x007fea0003800000 */
.L_x_46528:
[----:B------:R-:W0:Y:S01]  /*7010*/  S2R R0, SR_CTAID.X ;  /* 0x0000000000007919 */ /* 0x000e220000002500 */
[----:B------:R-:W-:Y:S01]  /*7020*/  IMAD.MOV.U32 R20, RZ, RZ, -0x200 ;  /* 0xfffffe00ff147424 */ /* 0x000fe200078e00ff */
[----:B------:R-:W-:Y:S01]  /*7030*/  BSSY B0, `(.L_x_46559) ;  /* 0x000001d000007945 */ /* 0x000fe20003800000 */
[----:B------:R-:W-:Y:S02]  /*7040*/  BSSY B1, `(.L_x_46560) ;  /* 0x0000014000017945 */ /* 0x000fe40003800000 */
[----:B0-----:R-:W-:-:S05]  /*7050*/  IMAD R0, R0, R20, c[0x0][0x160] ;  /* 0x0000580000007624 */ /* 0x001fca00078e0214 */
[----:B------:R-:W-:-:S13]  /*7060*/  ISETP.GE.AND P0, PT, R34, R0, PT ;  /* 0x000000002200720c */ /* 0x000fda0003f06270 */
[----:B------:R-:W-:Y:S05]  /*7070*/  @P0 BRA `(.L_x_46561) ;  /* 0x0000010000000947 */ /* 0x000fea0003800000 */
[----:B------:R-:W2:Y:S01]  /*7080*/  LDL.LU R34, [R1+0x28] ;  /* 0x0000280001227983 */ /* 0x000ea20000300800 */
[----:B------:R-:W-:-:S03]  /*7090*/  IMAD.MOV.U32 R21, RZ, RZ, 0x10 ;  /* 0x00000010ff157424 */ /* 0x000fc600078e00ff */
[----:B------:R-:W0:Y:S04]  /*70a0*/  S2R R2, SR_CTAID.X ;  /* 0x0000000000027919 */ /* 0x000e280000002500 */
[----:B------:R-:W0:Y:S02]  /*70b0*/  S2R R3, SR_TID.X ;  /* 0x0000000000037919 */ /* 0x000e240000002100 */
[----:B0-----:R-:W-:-:S04]  /*70c0*/  IMAD R2, R2, 0x200, R3 ;  /* 0x0000020002027824 */ /* 0x001fc800078e0203 */
[----:B------:R-:W-:-:S05]  /*70d0*/  IMAD.WIDE.U32 R2, R2, R21, c[0x0][0x190] ;  /* 0x0000640002027625 */ /* 0x000fca00078e0015 */
[----:B------:R0:W-:Y:S01]  /*70e0*/  STG.E.128 [R2.64], R16 ;  /* 0x0000001002007986 */ /* 0x0001e2000c101d06 */
[----:B--2---:R-:W-:-:S13]  /*70f0*/  ISETP.GE.AND P0, PT, R34, R0, PT ;  /* 0x000000002200720c */ /* 0x004fda0003f06270 */
[----:B------:R-:W-:Y:S01]  /*7100*/  @P0 BREAK B1 ;  /* 0x0000000000010942 */ /* 0x000fe20003800000 */
[----:B------:R-:W-:Y:S05]  /*7110*/  @P0 BRA `(.L_x_46562) ;  /* 0x000000e000000947 */ /* 0x000fea0003800000 */
[----:B0-----:R-:W0:Y:S01]  /*7120*/  S2R R3, SR_CTAID.X ;  /* 0x0000000000037919 */ /* 0x001e220000002500 */
[----:B------:R-:W-:Y:S01]  /*7130*/  IMAD.MOV.U32 R17, RZ, RZ, 0x10 ;  /* 0x00000010ff117424 */ /* 0x000fe200078e00ff */
[----:B0-----:R-:W-:Y:S02]  /*7140*/  LEA R2, R3, R34, 0x9 ;  /* 0x0000002203027211 */ /* 0x001fe400078e48ff */
[----:B------:R-:W-:-:S03]  /*7150*/  IADD3 R34, R34, 0x80, RZ ;  /* 0x0000008022227810 */ /* 0x000fc60007ffe0ff */
[----:B------:R-:W-:-:S05]  /*7160*/  IMAD.WIDE.U32 R2, R2, R17, c[0x0][0x190] ;  /* 0x0000640002027625 */ /* 0x000fca00078e0011 */
[----:B---3--:R0:W-:Y:S02]  /*7170*/  STG.E.128 [R2.64], R12 ;  /* 0x0000000c02007986 */ /* 0x0081e4000c101d06 */
.L_x_46561:
[----:B------:R-:W-:Y:S05]  /*7180*/  BSYNC B1 ;  /* 0x0000000000017941 */ /* 0x000fea0003800000 */
.L_x_46560:
[----:B------:R-:W-:-:S13]  /*7190*/  ISETP.GE.AND P0, PT, R34, R0, PT ;  /* 0x000000002200720c */ /* 0x000fda0003f06270 */
[----:B0-----:R-:W0:Y:S01]  /*71a0*/  @!P0 S2R R3, SR_CTAID.X ;  /* 0x0000000000038919 */ /* 0x001e220000002500 */
[----:B------:R-:W-:Y:S02]  /*71b0*/  @!P0 IMAD.MOV.U32 R2, RZ, RZ, 0x10 ;  /* 0x00000010ff028424 */ /* 0x000fe400078e00ff */
[----:B0-----:R-:W-:Y:S01]  /*71c0*/  @!P0 IMAD R3, R3, 0x200, R34 ;  /* 0x0000020003038824 */ /* 0x001fe200078e0222 */
[----:B------:R-:W-:-:S03]  /*71d0*/  @!P0 IADD3 R34, R34, 0x80, RZ ;  /* 0x0000008022228810 */ /* 0x000fc60007ffe0ff */
[----:B------:R-:W-:-:S05]  /*71e0*/  @!P0 IMAD.WIDE.U32 R2, R3, R2, c[0x0][0x190] ;  /* 0x0000640003028625 */ /* 0x000fca00078e0002 */
[----:B---3--:R0:W-:Y:S02]  /*71f0*/  @!P0 STG.E.128 [R2.64], R4 ;  /* 0x0000000402008986 */ /* 0x0081e4000c101d06 */
.L_x_46562:
[----:B0-----:R-:W-:Y:S05]  /*7200*/  BSYNC B0 ;  /* 0x0000000000007941 */ /* 0x001fea0003800000 */
.L_x_46559:
[----:B------:R-:W-:Y:S01]  /*7210*/  WARPSYNC 0xffffffff ;  /* 0xffffffff00007948 */ /* 0x000fe20003800000 */
[----:B------:R-:W-:-:S13]  /*7220*/  ISETP.GE.AND P0, PT, R34, R0, PT ;  /* 0x000000002200720c */ /* 0x000fda0003f06270 */
[----:B------:R-:W-:Y:S05]  /*7230*/  @P0 EXIT ;  /* 0x000000000000094d */ /* 0x000fea0003800000 */
[----:B------:R-:W0:Y:S01]  /*7240*/  S2R R3, SR_CTAID.X ;  /* 0x0000000000037919 */ /* 0x000e220000002500 */
[----:B------:R-:W-:Y:S02]  /*7250*/  IMAD.MOV.U32 R5, RZ, RZ, 0x10 ;  /* 0x00000010ff057424 */ /* 0x000fe400078e00ff */
[----:B0-----:R-:W-:-:S04]  /*7260*/  IMAD R2, R3, 0x200, R34 ;  /* 0x0000020003027824 */ /* 0x001fc800078e0222 */
[----:B------:R-:W-:-:S05]  /*7270*/  IMAD.WIDE.U32 R2, R2, R5, c[0x0][0x190] ;  /* 0x0000640002027625 */ /* 0x000fca00078e0005 */
[----:B---3--:R-:W-:Y:S01]  /*7280*/  STG.E.128 [R2.64], R8 ;  /* 0x0000000802007986 */ /* 0x008fe2000c101d06 */
[----:B------:R-:W-:Y:S05]  /*7290*/  EXIT ;  /* 0x000000000000794d */ /* 0x000fea0003800000 */
        .type           $_ZN2at6native27unrolled_elementwise_kernelIZNS0_50_GLOBAL__N__2680c7bb_12_PowKernel_cu_b2145a98_318422pow_scalar_tensor_implIdEEvRNS_18TensorIteratorBaseEN3c107complexIT_EEEUlNS7_IdEEE_St5arrayIPcLm2EELi4E23TrivialOffsetCalculatorILi1EjESG_NS0_6memory15LoadWithoutCastENSH_16StoreWithoutCastEEEviS8_T0_T2_T3_T4_T5_$__internal_trig_reduction_slowpathd,@function
        .size           $_ZN2at6native27unrolled_elementwise_kernelIZNS0_50_GLOBAL__N__2680c7bb_12_PowKernel_cu_b2145a98_318422pow_scalar_tensor_implIdEEvRNS_18TensorIteratorBaseEN3c107complexIT_EEEUlNS7_IdEEE_St5arrayIPcLm2EELi4E23TrivialOffsetCalculatorILi1EjESG_NS0_6memory15LoadWithoutCastENSH_16StoreWithoutCastEEEviS8_T0_T2_T3_T4_T5_$__internal_trig_reduction_slowpathd,(.L_x_61582 - $_ZN2at6native27unrolled_elementwise_kernelIZNS0_50_GLOBAL__N__2680c7bb_12_PowKernel_cu_b2145a98_318422pow_scalar_tensor_implIdEEvRNS_18TensorIteratorBaseEN3c107complexIT_EEEUlNS7_IdEEE_St5arrayIPcLm2EELi4E23TrivialOffsetCalculatorILi1EjESG_NS0_6memory15LoadWithoutCastENSH_16StoreWithoutCastEEEviS8_T0_T2_T3_T4_T5_$__internal_trig_reduction_slowpathd)
$_ZN2at6native27unrolled_elementwise_kernelIZNS0_50_GLOBAL__N__2680c7bb_12_PowKernel_cu_b2145a98_318422pow_scalar_tensor_implIdEEvRNS_18TensorIteratorBaseEN3c107complexIT_EEEUlNS7_IdEEE_St5arrayIPcLm2EELi4E23TrivialOffsetCalculatorILi1EjESG_NS0_6memory15LoadWithoutCastENSH_16StoreWithoutCastEEEviS8_T0_T2_T3_T4_T5_$__internal_trig_reduction_slowpathd:
        /* <DEDUP_REMOVED lines=20> */
[----:B------:R-:W-:Y:S01]  /*73e0*/  SHF.L.U64.HI R27, R21, 0xb, R20 ;  /* 0x0000000b151b7819 */ /* 0x000fe20000010214 */
[----:B------:R-:W-:Y:S01]  /*73f0*/  IMAD.MOV.U32 R22, RZ, RZ, R45 ;  /* 0x000000ffff167224 */ /* 0x000fe200078e002d */
[----:B------:R-:W-:Y:S01]  /*7400*/  CS2R R28, SRZ ;  /* 0x00000000001c7805 */ /* 0x000fe2000001ff00 */
[----:B------:R-:W-:-:S04]  /*7410*/  IMAD.WIDE R24, R45, R24, c[0x4][0x1b0] ;  /* 0x01006c002d187625 */ /* 0x000fc800078e0218 */
[----:B------:R-:W-:Y:S01]  /*7420*/  IMAD.MOV.U32 R23, RZ, RZ, R24 ;  /* 0x000000ffff177224 */ /* 0x000fe200078e0018 */
[----:B------:R-:W-:Y:S01]  /*7430*/  MOV R26, R25 ;  /* 0x00000019001a7202 */ /* 0x000fe20000000f00 */
[----:B------:R-:W-:Y:S01]  /*7440*/  IMAD.SHL.U32 R25, R21, 0x800, RZ ;  /* 0x0000080015197824 */ /* 0x000fe200078e00ff */
[----:B------:R-:W-:Y:S01]  /*7450*/  LOP3.LUT R21, R27, 0x80000000, RZ, 0xfc, !PT ;  /* 0x800000001b157812 */ /* 0x000fe200078efcff */
[----:B------:R-:W-:Y:S02]  /*7460*/  IMAD.MOV.U32 R24, RZ, RZ, R1 ;  /* 0x000000ffff187224 */ /* 0x000fe400078e0001 */
.L_x_46566:
        /* <DEDUP_REMOVED lines=20> */
[----:B------:R-:W-:Y:S02]  /*75b0*/  IADD3.X R27, P4, R30, R27, RZ, P4, !PT ;  /* 0x0000001b1e1b7210 */ /* 0x000fe4000279e4ff */
[----:B------:R-:W-:Y:S02]  /*75c0*/  IADD3.X R28, R28, RZ, RZ, P1, !PT ;  /* 0x000000ff1c1c7210 */ /* 0x000fe40000ffe4ff */
[----:B------:R-:W-:-:S03]  /*75d0*/  IADD3 R23, P1, R23, 0x8, RZ ;  /* 0x0000000817177810 */ /* 0x000fc60007f3e0ff */
[----:B------:R-:W-:Y:S02]  /*75e0*/  IMAD.X R28, RZ, RZ, R28, P4 ;  /* 0x000000ffff1c7224 */ /* 0x000fe400020e061c */
[----:B------:R-:W-:Y:S02]  /*75f0*/  IMAD.X R26, RZ, RZ, R26, P1 ;  /* 0x000000ffff1a7224 */ /* 0x000fe400008e061a */
[----:B------:R-:W-:Y:S02]  /*7600*/  IMAD.MOV.U32 R29, RZ, RZ, R28 ;  /* 0x000000ffff1d7224 */ /* 0x000fe400078e001c */
[----:B------:R-:W-:Y:S01]  /*7610*/  IMAD.MOV.U32 R28, RZ, RZ, R27 ;  /* 0x000000ffff1c7224 */ /* 0x000fe200078e001b */
[----:B------:R-:W-:Y:S05]  /*7620*/  @!P3 BRA `(.L_x_46566) ;  /* 0xfffffe400000b947 */ /* 0x000fea000383ffff */
.L_x_46565:
[----:B------:R-:W-:Y:S05]  /*7630*/  BSYNC B0 ;  /* 0x0000000000007941 */ /* 0x000fea0003800000 */
.L_x_46564:
        /* <DEDUP_REMOVED lines=10> */
[----:B--2---:R-:W-:Y:S02]  /*76e0*/  @P0 SHF.R.U64 R30, R26, R21, R27 ;  /* 0x000000151a1e0219 */ /* 0x004fe4000000121b */
[----:B------:R-:W-:Y:S02]  /*76f0*/  @P0 SHF.L.U64.HI R26, R22, R44, R23 ;  /* 0x0000002c161a0219 */ /* 0x000fe40000010217 */
[----:B------:R-:W-:Y:S02]  /*7700*/  @P0 LOP3.LUT R22, R30, R29, RZ, 0xfc, !PT ;  /* 0x0000001d1e160212 */ /* 0x000fe400078efcff */
[-C--:B------:R-:W-:Y:S02]  /*7710*/  @P0 SHF.R.U32.HI R27, RZ, R21.reuse, R27 ;  /* 0x00000015ff1b0219 */ /* 0x080fe4000001161b */
[----:B------:R-:W-:-:S02]  /*7720*/  @P0 SHF.R.U32.HI R29, RZ, R21, R23 ;  /* 0x00000015ff1d0219 */ /* 0x000fc40000011617 */
[----:B---3--:R-:W-:Y:S02]  /*7730*/  @P0 SHF.L.U32 R21, R24, R44, RZ ;  /* 0x0000002c18150219 */ /* 0x008fe400000006ff */
[----:B------:R-:W-:Y:S01]  /*7740*/  @P0 LOP3.LUT R23, R27, R26, RZ, 0xfc, !PT ;  /* 0x0000001a1b170212 */ /* 0x000fe200078efcff */
[----:B------:R-:W-:Y:S01]  /*7750*/  IMAD.SHL.U32 R26, R22, 0x4, RZ ;  /* 0x00000004161a7824 */ /* 0x000fe200078e00ff */
[----:B------:R-:W-:Y:S02]  /*7760*/  @P0 SHF.L.U64.HI R44, R24, R44, R25 ;  /* 0x0000002c182c0219 */ /* 0x000fe40000010219 */
[----:B------:R-:W-:Y:S02]  /*7770*/  @P0 LOP3.LUT R24, R21, R28, RZ, 0xfc, !PT ;  /* 0x0000001c15180212 */ /* 0x000fe400078efcff */
[--C-:B------:R-:W-:Y:S02]  /*7780*/  SHF.L.U64.HI R27, R22, 0x2, R23.reuse ;  /* 0x00000002161b7819 */ /* 0x100fe40000010217 */
        /* <DEDUP_REMOVED lines=46> */
[-C--:B------:R-:W-:Y:S02]  /*7a70*/  IADD3.X R23, P1, R21, R21.reuse, RZ, P1, !PT ;  /* 0x0000001515177210 */ /* 0x080fe40000f3e4ff */
[C---:B------:R-:W-:Y:S02]  /*7a80*/  ISETP.GT.AND.EX P3, PT, R24.reuse, RZ, PT, P3 ;  /* 0x000000ff1800720c */ /* 0x040fe40003f64330 */
[-C--:B------:R-:W-:Y:S02]  /*7a90*/  IADD3.X R26, R24, R24.reuse, RZ, P1, !PT ;  /* 0x00000018181a7210 */ /* 0x080fe40000ffe4ff */
[----:B------:R-:W-:Y:S02]  /*7aa0*/  SEL R23, R23, R21, P3 ;  /* 0x0000001517177207 */ /* 0x000fe40001800000 */
[----:B------:R-:W-:-:S02]  /*7ab0*/  SEL R21, R26, R24, P3 ;  /* 0x000000181a157207 */ /* 0x000fc40001800000 */
        /* <DEDUP_REMOVED lines=17> */
[----:B------:R-:W-:-:S04]  /*7bd0*/  LOP3.LUT R20, R22, R20, RZ, 0xfc, !PT ;  /* 0x0000001416147212 */ /* 0x000fc800078efcff */
.L_x_46563:
[-C--:B------:R-:W-:Y:S01]  /*7be0*/  LOP3.LUT R21, R21, R20.reuse, RZ, 0x3c, !PT ;  /* 0x0000001415157212 */ /* 0x080fe200078e3cff */
[----:B------:R-:W-:Y:S02]  /*7bf0*/  IMAD.MOV.U32 R22, RZ, RZ, R0 ;  /* 0x000000ffff167224 */ /* 0x000fe400078e0000 */
[----:B------:R-:W-:Y:S01]  /*7c00*/  IMAD.MOV.U32 R23, RZ, RZ, 0x0 ;  /* 0x00000000ff177424 */ /* 0x000fe200078e00ff */
[----:B------:R-:W-:-:S04]  /*7c10*/  LOP3.LUT R20, R21, R20, RZ, 0x3c, !PT ;  /* 0x0000001415147212 */ /* 0x000fc800078e3cff */
[----:B------:R-:W-:Y:S01]  /*7c20*/  LOP3.LUT R21, R21, R20, RZ, 0x3c, !PT ;  /* 0x0000001415157212 */ /* 0x000fe200078e3cff */
[----:B------:R-:W-:Y:S06]  /*7c30*/  RET.REL.NODEC R22 `(_ZN2at6native27unrolled_elementwise_kernelIZNS0_50_GLOBAL__N__2680c7bb_12_PowKernel_cu_b2145a98_318422pow_scalar_tensor_implIdEEvRNS_18TensorIteratorBaseEN3c107complexIT_EEEUlNS7_IdEEE_St5arrayIPcLm2EELi4E23TrivialOffsetCalculatorILi1EjESG_NS0_6memory15LoadWithoutCastENSH_16StoreWithoutCastEEEviS8_T0_T2_T3_T4_T5_) ;  /* 0xffff83c016007950 */ /* 0x000fec0003c3ffff */
.L_x_46567:
        /* <DEDUP_REMOVED lines=12> */
.L_x_61582:


//--------------------- .text._ZN2at6native29vectorized_elementwise_kernelILi2EZNS0_50_GLOBAL__N__2680c7bb_12_PowKernel_cu_b2145a98_318422pow_scalar_tensor_implIdEEvRNS_18TensorIteratorBaseEN3c107complexIT_EEEUlNS7_IdEEE_St5arrayIPcLm2EEEEviT0_T1_ --------------------------
	.section	.text._ZN2at6native29vectorized_elementwise_kernelILi2EZNS0_50_GLOBAL__N__2680c7bb_12_PowKernel_cu_b2145a98_318422pow_scalar_tensor_implIdEEvRNS_18TensorIteratorBaseEN3c107complexIT_EEEUlNS7_IdEEE_St5arrayIPcLm2EEEEviT0_T1_,"ax",@progbits
	.sectioninfo	@"SHI_REGISTERS=72"
	.align	128
        .global         _ZN2at6native29vectorized_elementwise_kernelILi2EZNS0_50_GLOBAL__N__2680c7bb_12_PowKernel_cu_b2145a98_318422pow_scalar_tensor_implIdEEvRNS_18TensorIteratorBaseEN3c107complexIT_EEEUlNS7_IdEEE_St5arrayIPcLm2EEEEviT0_T1_
        .type           _ZN2at6native29vectorized_elementwise_kernelILi2EZNS0_50_GLOBAL__N__2680c7bb_12_PowKernel_cu_b2145a98_318422pow_scalar_tensor_implIdEEvRNS_18TensorIteratorBaseEN3c107complexIT_EEEUlNS7_IdEEE_St5arrayIPcLm2EEEEviT0_T1_,@function
        .size           _ZN2at6native29vectorized_elementwise_kernelILi2EZNS0_50_GLOBAL__N__2680c7bb_12_PowKernel_cu_b2145a98_318422pow_scalar_tensor_implIdEEvRNS_18TensorIteratorBaseEN3c107complexIT_EEEUlNS7_IdEEE_St5arrayIPcLm2EEEEviT0_T1_,(.L_x_61583 - _ZN2at6native29vectorized_elementwise_kernelILi2EZNS0_50_GLOBAL__N__2680c7bb_12_PowKernel_cu_b2145a98_318422pow_scalar_tensor_implIdEEvRNS_18TensorIteratorBaseEN3c107complexIT_EEEUlNS7_IdEEE_St5arrayIPcLm2EEEEviT0_T1_)
        .other          _ZN2at6native29vectorized_elementwise_kernelILi2EZNS0_50_GLOBAL__N__2680c7bb_12_PowKernel_cu_b2145a98_318422pow_scalar_tensor_implIdEEvRNS_18TensorIteratorBaseEN3c107complexIT_EEEUlNS7_IdEEE_St5arrayIPcLm2EEEEviT0_T1_,@"STO_CUDA_ENTRY STV_DEFAULT"
_ZN2at6native29vectorized_elementwise_kernelILi2EZNS0_50_GLOBAL__N__2680c7bb_12_PowKernel_cu_b2145a98_318422pow_scalar_tensor_implIdEEvRNS_18TensorIteratorBaseEN3c107complexIT_EEEUlNS7_IdEEE_St5arrayIPcLm2EEEEviT0_T1_:
.text._ZN2at6native29vectorized_elementwise_kernelILi2EZNS0_50_GLOBAL__N__2680c7bb_12_PowKernel_cu_b2145a98_318422pow_scalar_tensor_implIdEEvRNS_18TensorIteratorBaseEN3c107complexIT_EEEUlNS7_IdEEE_St5arrayIPcLm2EEEEviT0_T1_:
        /* <DEDUP_REMOVED lines=21> */
[----:B--2---:R-:W1:-:S04]  /*0150*/  DMUL R40, R20, c[0x0][0x178] ;  /* 0x00005e0014287a28 */ /* 0x004e480000000000 */
[----:B------:R-:W2:-:S04]  /*0160*/  DMUL R2, R22, c[0x0][0x178] ;  /* 0x00005e0016027a28 */ /* 0x000e880000000000 */
[----:B-1----:R-:W1:-:S04]  /*0170*/  DFMA R40, R22, c[0x0][0x170], R40 ;  /* 0x00005c0016287a2b */ /* 0x002e480000000028 */
[----:B--2---:R0:W2:-:S06]  /*0180*/  DFMA R2, R20, c[0x0][0x170], -R2 ;  /* 0x00005c0014027a2b */ /* 0x00408c0000000802 */
[----:B-1----:R-:W-:-:S13]  /*0190*/  LOP3.LUT P0, RZ, R40, 0x7fffffff, R41, 0xf8, !PT ;  /* 0x7fffffff28ff7812 */ /* 0x002fda000780f829 */
[----:B------:R-:W-:Y:S05]  /*01a0*/  @!P0 BRA `(.L_x_46570) ;  /* 0x000016f000008947 */ /* 0x000fea0003800000 */
[----:B0-2---:R-:W-:-:S13]  /*01b0*/  LOP3.LUT P0, RZ, R2, 0x7fffffff, R3, 0xf8, !PT ;  /* 0x7fffffff02ff7812 */ /* 0x005fda000780f803 */
[----:B------:R-:W-:Y:S05]  /*01c0*/  @!P0 BRA `(.L_x_46571) ;  /* 0x0000119000008947 */ /* 0x000fea0003800000 */
[----:B------:R-:W-:-:S04]  /*01d0*/  LOP3.LUT R4, R41, 0x7fffffff, RZ, 0xc0, !PT ;  /* 0x7fffffff29047812 */ /* 0x000fc800078ec0ff */
[----:B------:R-:W-:Y:S02]  /*01e0*/  ISETP.GT.U32.AND P0, PT, R4, 0x7fefffff, PT ;  /* 0x7fefffff0400780c */ /* 0x000fe40003f04070 */
[----:B------:R-:W-:-:S11]  /*01f0*/  LOP3.LUT R4, R3, 0x7fffffff, RZ, 0xc0, !PT ;  /* 0x7fffffff03047812 */ /* 0x000fd600078ec0ff */
        /* <DEDUP_REMOVED lines=41> */
.L_x_46575:
[----:B------:R-:W-:Y:S05]  /*0490*/  BSYNC B0 ;  /* 0x0000000000007941 */ /* 0x000fea0003800000 */
.L_x_46574:
        /* <DEDUP_REMOVED lines=13> */
[----:B012--5:R-:W-:Y:S05]  /*0570*/  CALL.REL.NOINC `($_ZN2at6native29vectorized_elementwise_kernelILi2EZNS0_50_GLOBAL__N__2680c7bb_12_PowKernel_cu_b2145a98_318422pow_scalar_tensor_implIdEEvRNS_18TensorIteratorBaseEN3c107complexIT_EEEUlNS7_IdEEE_St5arrayIPcLm2EEEEviT0_T1_$__internal_trig_reduction_slowpathd) ;  /* 0x0001a5f000007944 */ /* 0x027fea0003c00000 */
[----:B------:R-:W-:Y:S05]  /*0580*/  BRA `(.L_x_46578) ;  /* 0x0000002000007947 */ /* 0x000fea0003800000 */
.L_x_46577:
[----:B------:R2:W3:Y:S01]  /*0590*/  DMUL R4, RZ, R40 ;  /* 0x00000028ff047228 */ /* 0x0004e20000000000 */
[----:B0-----:R-:W-:-:S05]  /*05a0*/  IMAD.MOV.U32 R3, RZ, RZ, RZ ;  /* 0x000000ffff037224 */ /* 0x001fca00078e00ff */
.L_x_46578:
[----:B------:R-:W-:Y:S05]  /*05b0*/  BSYNC B2 ;  /* 0x0000000000027941 */ /* 0x000fea0003800000 */
.L_x_46576:
[----:B------:R-:W-:Y:S01]  /*05c0*/  IADD3 R3, R3, 0x1, RZ ;  /* 0x0000000103037810 */ /* 0x000fe20007ffe0ff */
[----:B0-----:R-:W-:-:S04]  /*05d0*/  IMAD.MOV.U32 R21, RZ, RZ, 0x8 ;  /* 0x00000008ff157424 */ /* 0x001fc800078e00ff */
[----:B------:R-:W-:-:S05]  /*05e0*/  IMAD.SHL.U32 R2, R3, 0x8, RZ ;  /* 0x0000000803027824 */ /* 0x000fca00078e00ff */
[----:B------:R-:W-:-:S05]  /*05f0*/  LOP3.LUT R2, R2, 0x8, RZ, 0xc0, !PT ;  /* 0x0000000802027812 */ /* 0x000fca00078ec0ff */
[----:B------:R-:W-:-:S05]  /*0600*/  IMAD.WIDE.U32 R20, R2, R21, c[0x4][0x1a8] ;  /* 0x01006a0002147625 */ /* 0x000fca00078e0015 */
[----:B------:R-:W4:Y:S04]  /*0610*/  LDG.E.128.CONSTANT R44, [R20.64] ;  /* 0x00000006142c7981 */ /* 0x000f28000c1e9d00 */
[----:B---3--:R-:W3:Y:S04]  /*0620*/  LDG.E.128.CONSTANT R48, [R20.64+0x10] ;  /* 0x0000100614307981 */ /* 0x008ee8000c1e9d00 */
        /* <DEDUP_REMOVED lines=19> */
[----:B------:R-:W-:-:S06]  /*0760*/  DSETP.GE.AND P0, PT, |R40|, 2.14748364800000000000e+09, PT ;  /* 0x41e000002800742a */ /* 0x000fcc0003f06200 */
        /* <DEDUP_REMOVED lines=9> */
[----:B0123-5:R-:W-:Y:S05]  /*0800*/  CALL.REL.NOINC `($_ZN2at6native29vectorized_elementwise_kernelILi2EZNS0_50_GLOBAL__N__2680c7bb_12_PowKernel_cu_b2145a98_318422pow_scalar_tensor_implIdEEvRNS_18TensorIteratorBaseEN3c107complexIT_EEEUlNS7_IdEEE_St5arrayIPcLm2EEEEviT0_T1_$__internal_trig_reduction_slowpathd) ;  /* 0x0001a36000007944 */ /* 0x02ffea0003c00000 */
[----:B------:R-:W-:Y:S05]  /*0810*/  BRA `(.L_x_46581) ;  /* 0x0000002000007947 */ /* 0x000fea0003800000 */
.L_x_46580:
[----:B------:R2:W3:Y:S01]  /*0820*/  DMUL R4, RZ, R40 ;  /* 0x00000028ff047228 */ /* 0x0004e20000000000 */
[----:B------:R-:W-:-:S05]  /*0830*/  IMAD.MOV.U32 R3, RZ, RZ, RZ ;  /* 0x000000ffff037224 */ /* 0x000fca00078e00ff */
.L_x_46581:
[----:B------:R-:W-:Y:S05]  /*0840*/  BSYNC B2 ;  /* 0x0000000000027941 */ /* 0x000fea0003800000 */
.L_x_46579:
[----:B------:R-:W-:Y:S02]  /*0850*/  IMAD.SHL.U32 R2, R3, 0x8, RZ ;  /* 0x0000000803027824 */ /* 0x000fe400078e00ff */
[----:B------:R-:W-:-:S03]  /*0860*/  IMAD.MOV.U32 R53, RZ, RZ, 0x8 ;  /* 0x00000008ff357424 */ /* 0x000fc600078e00ff */
[----:B------:R-:W-:-:S05]  /*0870*/  LOP3.LUT R2, R2, 0x8, RZ, 0xc0, !PT ;  /* 0x0000000802027812 */ /* 0x000fca00078ec0ff */
[----:B------:R-:W-:-:S05]  /*0880*/  IMAD.WIDE.U32 R52, R2, R53, c[0x4][0x1a8] ;  /* 0x01006a0002347625 */ /* 0x000fca00078e0035 */
[----:B--2---:R-:W2:Y:S04]  /*0890*/  LDG.E.128.CONSTANT R40, [R52.64] ;  /* 0x0000000634287981 */ /* 0x004ea8000c1e9d00 */
[----:B------:R-:W4:Y:S04]  /*08a0*/  LDG.E.128.CONSTANT R44, [R52.64+0x10] ;  /* 0x00001006342c7981 */ /* 0x000f28000c1e9d00 */
[----:B---3--:R-:W3:Y:S01]  /*08b0*/  LDG.E.128.CONSTANT R48, [R52.64+0x20] ;  /* 0x0000200634307981 */ /* 0x008ee2000c1e9d00 */
[----:B------:R-:W-:Y:S01]  /*08c0*/  R2P PR, R3, 0x3 ;  /* 0x0000000303007804 */ /* 0x000fe20000000000 */
[----:B------:R-:W-:Y:S01]  /*08d0*/  IMAD.MOV.U32 R54, RZ, RZ, 0x79785eba ;  /* 0x79785ebaff367424 */ /* 0x000fe200078e00ff */
[----:B------:R-:W-:Y:S01]  /*08e0*/  MOV R6, 0x3de5db65 ;  /* 0x3de5db6500067802 */ /* 0x000fe20000000f00 */
[----:B------:R-:W2:-:S03]  /*08f0*/  DMUL R2, R4, R4 ;  /* 0x0000000404027228 */ /* 0x000e860000000000 */
[----:B------:R-:W-:Y:S01]  /*0900*/  FSEL R54, -R54, 4.2945490664224492434e-19, !P0 ;  /* 0x20fd816436367808 */ /* 0x000fe20004000100 */
[----:B01----:R-:W-:Y:S01]  /*0910*/  DMUL R20, R20, R22 ;  /* 0x0000001614147228 */ /* 0x003fe20000000000 */
[----:B------:R-:W-:-:S06]  /*0920*/  FSEL R55, R6, -0.082518599927425384521, !P0 ;  /* 0xbda8ff8306377808 */ /* 0x000fcc0004000000 */
[----:B--2---:R-:W0:-:S06]  /*0930*/  DFMA R40, R2, R54, R40 ;  /* 0x000000360228722b */ /* 0x004e0c0000000028 */
[----:B0-----:R-:W4:-:S06]  /*0940*/  DFMA R40, R2, R40, R42 ;  /* 0x000000280228722b */ /* 0x001f0c000000002a */
[----:B----4-:R-:W0:-:S06]  /*0950*/  DFMA R40, R2, R40, R44 ;  /* 0x000000280228722b */ /* 0x010e0c000000002c */
        /* <DEDUP_REMOVED lines=8> */
.L_x_46573:
        /* <DEDUP_REMOVED lines=38> */
.L_x_46584:
[----:B------:R-:W-:Y:S05]  /*0c40*/  BSYNC B0 ;  /* 0x0000000000007941 */ /* 0x000fea0003800000 */
.L_x_46583:
        /* <DEDUP_REMOVED lines=13> */
[----:B012--5:R-:W-:Y:S05]  /*0d20*/  CALL.REL.NOINC `($_ZN2at6native29vectorized_elementwise_kernelILi2EZNS0_50_GLOBAL__N__2680c7bb_12_PowKernel_cu_b2145a98_318422pow_scalar_tensor_implIdEEvRNS_18TensorIteratorBaseEN3c107complexIT_EEEUlNS7_IdEEE_St5arrayIPcLm2EEEEviT0_T1_$__internal_trig_reduction_slowpathd) ;  /* 0x00019e4000007944 */ /* 0x027fea0003c00000 */
[----:B------:R-:W-:Y:S05]  /*0d30*/  BRA `(.L_x_46587) ;  /* 0x0000002000007947 */ /* 0x000fea0003800000 */
.L_x_46586:
[----:B------:R2:W3:Y:S01]  /*0d40*/  DMUL R4, RZ, R40 ;  /* 0x00000028ff047228 */ /* 0x0004e20000000000 */
[----:B0-----:R-:W-:-:S05]  /*0d50*/  IMAD.MOV.U32 R3, RZ, RZ, RZ ;  /* 0x000000ffff037224 */ /* 0x001fca00078e00ff */
.L_x_46587:
[----:B------:R-:W-:Y:S05]  /*0d60*/  BSYNC B2 ;  /* 0x0000000000027941 */ /* 0x000fea0003800000 */
.L_x_46585:
[----:B------:R-:W-:Y:S01]  /*0d70*/  IADD3 R3, R3, 0x1, RZ ;  /* 0x0000000103037810 */ /* 0x000fe20007ffe0ff */
[----:B0-----:R-:W-:-:S03]  /*0d80*/  IMAD.MOV.U32 R21, RZ, RZ, 0x8 ;  /* 0x00000008ff157424 */ /* 0x001fc600078e00ff */
[----:B------:R-:W-:-:S04]  /*0d90*/  SHF.L.U32 R2, R3, 0x3, RZ ;  /* 0x0000000303027819 */ /* 0x000fc800000006ff */
        /* <DEDUP_REMOVED lines=35> */
.L_x_46589:
[----:B------:R2:W3:Y:S01]  /*0fd0*/  DMUL R4, RZ, R40 ;  /* 0x00000028ff047228 */ /* 0x0004e20000000000 */
[----:B------:R-:W-:-:S05]  /*0fe0*/  IMAD.MOV.U32 R3, RZ, RZ, RZ ;  /* 0x000000ffff037224 */ /* 0x000fca00078e00ff */
.L_x_46590:
[----:B------:R-:W-:Y:S05]  /*0ff0*/  BSYNC B2 ;  /* 0x0000000000027941 */ /* 0x000fea0003800000 */
.L_x_46588:
        /* <DEDUP_REMOVED lines=9> */
[----:B------:R-:W2:Y:S01]  /*1090*/  DMUL R2, R4, R4 ;  /* 0x0000000404027228 */ /* 0x000ea20000000000 */
        /* <DEDUP_REMOVED lines=10> */
[----:B-1----:R-:W3:-:S06]  /*1140*/  DFMA R40, R2, R40, R46 ;  /* 0x000000280228722b */ /* 0x002ecc000000002e */
[----:B---3--:R-:W0:-:S06]  /*1150*/  DFMA R40, R2, R40, R48 ;  /* 0x000000280228722b */ /* 0x008e0c0000000030 */
        /* <DEDUP_REMOVED lines=8> */
[----:B0-----:R0:W1:Y:S02]  /*11e0*/  DMUL R4, R22, R4 ;  /* 0x0000000416047228 */ /* 0x0010640000000000 */
[----:B0-----:R-:W-:-:S03]  /*11f0*/  IMAD.IADD R22, R42, 0x1, -R41 ;  /* 0x000000012a167824 */ /* 0x001fc600078e0a29 */
[C---:B------:R-:W0:Y:S02]  /*1200*/  DMUL R20, R2.reuse, R20 ;  /* 0x0000001402147228 */ /* 0x040e240000000000 */
[----:B------:R-:W-:Y:S02]  /*1210*/  LEA R23, R22, 0x3ff00000, 0x14 ;  /* 0x3ff0000016177811 */ /* 0x000fe400078ea0ff */
[----:B------:R-:W-:Y:S01]  /*1220*/  MOV R22, RZ ;  /* 0x000000ff00167202 */ /* 0x000fe20000000f00 */
[----:B-1----:R-:W1:-:S05]  /*1230*/  DMUL R4, R2, R4 ;  /* 0x0000000402047228 */ /* 0x002e4a0000000000 */
[----:B0-----:R0:W2:-:S04]  /*1240*/  DMUL R20, R22, R20 ;  /* 0x0000001416147228 */ /* 0x0010880000000000 */
[----:B-1----:R0:W1:Y:S01]  /*1250*/  DMUL R22, R22, R4 ;  /* 0x0000000416167228 */ /* 0x0020620000000000 */
[----:B------:R-:W-:Y:S05]  /*1260*/  BRA `(.L_x_46582) ;  /* 0x000008a000007947 */ /* 0x000fea0003800000 */
.L_x_46572:
        /* <DEDUP_REMOVED lines=11> */
.L_x_46591:
[----:B------:R-:W0:-:S10]  /*1320*/  DADD R20, R40, -R40 ;  /* 0x0000000028147229 */ /* 0x000e140000000828 */
[----:B0-----:R-:W-:Y:S02]  /*1330*/  IMAD.MOV.U32 R22, RZ, RZ, R20 ;  /* 0x000000ffff167224 */ /* 0x001fe400078e0014 */
[----:B------:R-:W-:Y:S01]  /*1340*/  IMAD.MOV.U32 R23, RZ, RZ, R21 ;  /* 0x000000ffff177224 */ /* 0x000fe200078e0015 */
[----:B------:R-:W-:Y:S05]  /*1350*/  BRA `(.L_x_46582) ;  /* 0x000007b000007947 */ /* 0x000fea0003800000 */
.L_x_46571:
        /* <DEDUP_REMOVED lines=14> */
[----:B01---5:R-:W-:Y:S05]  /*1440*/  CALL.REL.NOINC `($_ZN2at6native29vectorized_elementwise_kernelILi2EZNS0_50_GLOBAL__N__2680c7bb_12_PowKernel_cu_b2145a98_318422pow_scalar_tensor_implIdEEvRNS_18TensorIteratorBaseEN3c107complexIT_EEEUlNS7_IdEEE_St5arrayIPcLm2EEEEviT0_T1_$__internal_trig_reduction_slowpathd) ;  /* 0x0001972000007944 */ /* 0x023fea0003c00000 */
[----:B------:R-:W-:Y:S05]  /*1450*/  BRA `(.L_x_46594) ;  /* 0x0000002000007947 */ /* 0x000fea0003800000 */
.L_x_46593:
[----:B------:R0:W1:Y:S01]  /*1460*/  DMUL R4, RZ, R40 ;  /* 0x00000028ff047228 */ /* 0x0000620000000000 */
[----:B------:R-:W-:-:S05]  /*1470*/  IMAD.MOV.U32 R3, RZ, RZ, RZ ;  /* 0x000000ffff037224 */ /* 0x000fca00078e00ff */
.L_x_46594:
[----:B------:R-:W-:Y:S05]  /*1480*/  BSYNC B2 ;  /* 0x0000000000027941 */ /* 0x000fea0003800000 */
.L_x_46592:
        /* <DEDUP_REMOVED lines=34> */
[----:B------:R-:W-:Y:S02]  /*16b0*/  MOV R51, R41 ;  /* 0x0000002900337202 */ /* 0x000fe40000000f00 */
[----:B------:R-:W-:Y:S02]  /*16c0*/  MOV R49, 0x16e0 ;  /* 0x000016e000317802 */ /* 0x000fe40000000f00 */
[----:B012--5:R-:W-:Y:S05]  /*16d0*/  CALL.REL.NOINC `($_ZN2at6native29vectorized_elementwise_kernelILi2EZNS0_50_GLOBAL__N__2680c7bb_12_PowKernel_cu_b2145a98_318422pow_scalar_tensor_implIdEEvRNS_18TensorIteratorBaseEN3c107complexIT_EEEUlNS7_IdEEE_St5arrayIPcLm2EEEEviT0_T1_$__internal_trig_reduction_slowpathd) ;  /* 0x0001949000007944 */ /* 0x027fea0003c00000 */
[----:B------:R-:W-:Y:S05]  /*16e0*/  BRA `(.L_x_46597) ;  /* 0x0000002000007947 */ /* 0x000fea0003800000 */
.L_x_46596:
[----:B------:R1:W2:Y:S01]  /*16f0*/  DMUL R4, RZ, R40 ;  /* 0x00000028ff047228 */ /* 0x0002a20000000000 */
[----:B------:R-:W-:-:S05]  /*1700*/  IMAD.MOV.U32 R3, RZ, RZ, RZ ;  /* 0x000000ffff037224 */ /* 0x000fca00078e00ff */
.L_x_46597:
[----:B------:R-:W-:Y:S05]  /*1710*/  BSYNC B2 ;  /* 0x0000000000027941 */ /* 0x000fea0003800000 */
.L_x_46595:
[----:B------:R-:W-:Y:S02]  /*1720*/  IMAD.SHL.U32 R2, R3, 0x8, RZ ;  /* 0x0000000803027824 */ /* 0x000fe400078e00ff */
[----:B-1----:R-:W-:-:S03]  /*1730*/  IMAD.MOV.U32 R23, RZ, RZ, 0x8 ;  /* 0x00000008ff177424 */ /* 0x002fc600078e00ff */
[----:B------:R-:W-:-:S05]  /*1740*/  LOP3.LUT R2, R2, 0x8, RZ, 0xc0, !PT ;  /* 0x0000000802027812 */ /* 0x000fca00078ec0ff */
[----:B------:R-:W-:-:S05]  /*1750*/  IMAD.WIDE.U32 R22, R2, R23, c[0x4][0x1a8] ;  /* 0x01006a0002167625 */ /* 0x000fca00078e0017 */
[----:B------:R-:W3:Y:S04]  /*1760*/  LDG.E.128.CONSTANT R48, [R22.64] ;  /* 0x0000000616307981 */ /* 0x000ee8000c1e9d00 */
[----:B------:R-:W4:Y:S04]  /*1770*/  LDG.E.128.CONSTANT R44, [R22.64+0x10] ;  /* 0x00001006162c7981 */ /* 0x000f28000c1e9d00 */
        /* <DEDUP_REMOVED lines=18> */
.L_x_46570:
[----:B0-2---:R-:W-:Y:S01]  /*18a0*/  IMAD.MOV.U32 R4, RZ, RZ, 0x652b82fe ;  /* 0x652b82feff047424 */ /* 0x005fe200078e00ff */
        /* <DEDUP_REMOVED lines=30> */
[----:B------:R-:W-:Y:S01]  /*1a90*/  @!P1 LEA R43, R5, R43, 0x14 ;  /* 0x0000002b052b9211 */ /* 0x000fe200078ea0ff */
[----:B------:R-:W-:-:S05]  /*1aa0*/  @!P1 IMAD.IADD R2, R4, 0x1, -R5 ;  /* 0x0000000104029824 */ /* 0x000fca00078e0a05 */
[----:B------:R-:W-:Y:S01]  /*1ab0*/  @!P1 LEA R3, R2, 0x3ff00000, 0x14 ;  /* 0x3ff0000002039811 */ /* 0x000fe200078ea0ff */
[----:B------:R-:W-:-:S06]  /*1ac0*/  @!P1 IMAD.MOV.U32 R2, RZ, RZ, RZ ;  /* 0x000000ffff029224 */ /* 0x000fcc00078e00ff */
[----:B------:R0:W1:-:S06]  /*1ad0*/  @!P1 DMUL R20, R42, R2 ;  /* 0x000000022a149228 */ /* 0x00004c0000000000 */
.L_x_46599:
[----:B------:R-:W-:Y:S05]  /*1ae0*/  BSYNC B0 ;  /* 0x0000000000007941 */ /* 0x000fea0003800000 */
.L_x_46598:
[----:B------:R-:W-:Y:S02]  /*1af0*/  IMAD.MOV.U32 R22, RZ, RZ, R40 ;  /* 0x000000ffff167224 */ /* 0x000fe400078e0028 */
[----:B------:R-:W-:Y:S02]  /*1b00*/  IMAD.MOV.U32 R23, RZ, RZ, R41 ;  /* 0x000000ffff177224 */ /* 0x000fe400078e0029 */
.L_x_46582:
[----:B012---:R-:W-:Y:S05]  /*1b10*/  BSYNC B1 ;  /* 0x0000000000017941 */ /* 0x007fea0003800000 */
.L_x_46569:
[----:B-----5:R-:W0:Y:S01]  /*1b20*/  DMUL R40, R16, c[0x0][0x178] ;  /* 0x00005e0010287a28 */ /* 0x020e220000000000 */
[----:B------:R-:W-:Y:S03]  /*1b30*/  BSSY B1, `(.L_x_46600) ;  /* 0x000019c000017945 */ /* 0x000fe60003800000 */
[----:B------:R-:W1:-:S04]  /*1b40*/  DMUL R2, R18, c[0x0][0x178] ;  /* 0x00005e0012027a28 */ /* 0x000e480000000000 */
[----:B0-----:R-:W0:-:S04]  /*1b50*/  DFMA R40, R18, c[0x0][0x170], R40 ;  /* 0x00005c0012287a2b */ /* 0x001e080000000028 */
[----:B-1----:R1:W2:-:S06]  /*1b60*/  DFMA R2, R16, c[0x0][0x170], -R2 ;  /* 0x00005c0010027a2b */ /* 0x00228c0000000802 */
[----:B0-----:R-:W-:-:S13]  /*1b70*/  LOP3.LUT P0, RZ, R40, 0x7fffffff, R41, 0xf8, !PT ;  /* 0x7fffffff28ff7812 */ /* 0x001fda000780f829 */
[----:B------:R-:W-:Y:S05]  /*1b80*/  @!P0 BRA `(.L_x_46601) ;  /* 0x000016f000008947 */ /* 0x000fea0003800000 */
[----:B-12---:R-:W-:-:S13]  /*1b90*/  LOP3.LUT P0, RZ, R2, 0x7fffffff, R3, 0xf8, !PT ;  /* 0x7fffffff02ff7812 */ /* 0x006fda000780f803 */
        /* <DEDUP_REMOVED lines=45> */
.L_x_46606:
[----:B------:R-:W-:Y:S05]  /*1e70*/  BSYNC B0 ;  /* 0x0000000000007941 */ /* 0x000fea0003800000 */
.L_x_46605:
        /* <DEDUP_REMOVED lines=13> */
[----:B0123--:R-:W-:Y:S05]  /*1f50*/  CALL.REL.NOINC `($_ZN2at6native29vectorized_elementwise_kernelILi2EZNS0_50_GLOBAL__N__2680c7bb_12_PowKernel_cu_b2145a98_318422pow_scalar_tensor_implIdEEvRNS_18TensorIteratorBaseEN3c107complexIT_EEEUlNS7_IdEEE_St5arrayIPcLm2EEEEviT0_T1_$__internal_trig_reduction_slowpathd) ;  /* 0x00018c1000007944 */ /* 0x00ffea0003c00000 */
[----:B------:R-:W-:Y:S05]  /*1f60*/  BRA `(.L_x_46609) ;  /* 0x0000002000007947 */ /* 0x000fea0003800000 */
.L_x_46608:
[----:B------:R2:W4:Y:S01]  /*1f70*/  DMUL R4, RZ, R40 ;  /* 0x00000028ff047228 */ /* 0x0005220000000000 */
[----:B0-----:R-:W-:-:S05]  /*1f80*/  IMAD.MOV.U32 R3, RZ, RZ, RZ ;  /* 0x000000ffff037224 */ /* 0x001fca00078e00ff */
.L_x_46609:
[----:B------:R-:W-:Y:S05]  /*1f90*/  BSYNC B2 ;  /* 0x0000000000027941 */ /* 0x000fea0003800000 */
.L_x_46607:
        /* <DEDUP_REMOVED lines=36> */
[----:B0123--:R-:W-:Y:S05]  /*21e0*/  CALL.REL.NOINC `($_ZN2at6native29vectorized_elementwise_kernelILi2EZNS0_50_GLOBAL__N__2680c7bb_12_PowKernel_cu_b2145a98_318422pow_scalar_tensor_implIdEEvRNS_18TensorIteratorBaseEN3c107complexIT_EEEUlNS7_IdEEE_St5arrayIPcLm2EEEEviT0_T1_$__internal_trig_reduction_slowpathd) ;  /* 0x0001898000007944 */ /* 0x00ffea0003c00000 */
[----:B------:R-:W-:Y:S05]  /*21f0*/  BRA `(.L_x_46612) ;  /* 0x0000002000007947 */ /* 0x000fea0003800000 */
.L_x_46611:
[----:B------:R2:W3:Y:S01]  /*2200*/  DMUL R4, RZ, R40 ;  /* 0x00000028ff047228 */ /* 0x0004e20000000000 */
[----:B------:R-:W-:-:S05]  /*2210*/  IMAD.MOV.U32 R3, RZ, RZ, RZ ;  /* 0x000000ffff037224 */ /* 0x000fca00078e00ff */
.L_x_46612:
[----:B------:R-:W-:Y:S05]  /*2220*/  BSYNC B2 ;  /* 0x0000000000027941 */ /* 0x000fea0003800000 */
.L_x_46610:
        /* <DEDUP_REMOVED lines=25> */
.L_x_46604:
        /* <DEDUP_REMOVED lines=38> */
.L_x_46615:
[----:B------:R-:W-:Y:S05]  /*2620*/  BSYNC B0 ;  /* 0x0000000000007941 */ /* 0x000fea0003800000 */
.L_x_46614:
        /* <DEDUP_REMOVED lines=13> */
[----:B0123--:R-:W-:Y:S05]  /*2700*/  CALL.REL.NOINC `($_ZN2at6native29vectorized_elementwise_kernelILi2EZNS0_50_GLOBAL__N__2680c7bb_12_PowKernel_cu_b2145a98_318422pow_scalar_tensor_implIdEEvRNS_18TensorIteratorBaseEN3c107complexIT_EEEUlNS7_IdEEE_St5arrayIPcLm2EEEEviT0_T1_$__internal_trig_reduction_slowpathd) ;  /* 0x0001846000007944 */ /* 0x00ffea0003c00000 */
[----:B------:R-:W-:Y:S05]  /*2710*/  BRA `(.L_x_46618) ;  /* 0x0000002000007947 */ /* 0x000fea0003800000 */
.L_x_46617:
[----:B------:R2:W4:Y:S01]  /*2720*/  DMUL R4, RZ, R40 ;  /* 0x00000028ff047228 */ /* 0x0005220000000000 */
[----:B0-----:R-:W-:-:S05]  /*2730*/  IMAD.MOV.U32 R3, RZ, RZ, RZ ;  /* 0x000000ffff037224 */ /* 0x001fca00078e00ff */
.L_x_46618:
[----:B------:R-:W-:Y:S05]  /*2740*/  BSYNC B2 ;  /* 0x0000000000027941 */ /* 0x000fea0003800000 */
.L_x_46616:
[----:B------:R-:W-:Y:S01]  /*2750*/  IADD3 R3, R3, 0x1, RZ ;  /* 0x0000000103037810 */ /* 0x000fe20007ffe0ff */
[----:B0-----:R-:W-:-:S03]  /*2760*/  IMAD.MOV.U32 R17, RZ, RZ, 0x8 ;  /* 0x00000008ff117424 */ /* 0x001fc600078e00ff */
[----:B------:R-:W-:-:S04]  /*2770*/  SHF.L.U32 R2, R3, 0x3, RZ ;  /* 0x0000000303027819 */ /* 0x000fc800000006ff */
        /* <DEDUP_REMOVED lines=35> */
.L_x_46620:
[----:B------:R2:W3:Y:S01]  /*29b0*/  DMUL R4, RZ, R40 ;  /* 0x00000028ff047228 */ /* 0x0004e20000000000 */
[----:B------:R-:W-:-:S05]  /*29c0*/  IMAD.MOV.U32 R3, RZ, RZ, RZ ;  /* 0x000000ffff037224 */ /* 0x000fca00078e00ff */
.L_x_46621:
[----:B------:R-:W-:Y:S05]  /*29d0*/  BSYNC B2 ;  /* 0x0000000000027941 */ /* 0x000fea0003800000 */
.L_x_46619:
        /* <DEDUP_REMOVED lines=39> */
.L_x_46603:
        /* <DEDUP_REMOVED lines=11> */
.L_x_46622:
[----:B------:R-:W0:-:S10]  /*2d00*/  DADD R16, R40, -R40 ;  /* 0x0000000028107229 */ /* 0x000e140000000828 */
[----:B0-----:R-:W-:Y:S02]  /*2d10*/  IMAD.MOV.U32 R18, RZ, RZ, R16 ;  /* 0x000000ffff127224 */ /* 0x001fe400078e0010 */
[----:B------:R-:W-:Y:S01]  /*2d20*/  IMAD.MOV.U32 R19, RZ, RZ, R17 ;  /* 0x000000ffff137224 */ /* 0x000fe200078e0011 */
[----:B------:R-:W-:Y:S05]  /*2d30*/  BRA `(.L_x_46613) ;  /* 0x000007b000007947 */ /* 0x000fea0003800000 */
.L_x_46602:
        /* <DEDUP_REMOVED lines=14> */
[----:B01-3--:R-:W-:Y:S05]  /*2e20*/  CALL.REL.NOINC `($_ZN2at6native29vectorized_elementwise_kernelILi2EZNS0_50_GLOBAL__N__2680c7bb_12_PowKernel_cu_b2145a98_318422pow_scalar_tensor_implIdEEvRNS_18TensorIteratorBaseEN3c107complexIT_EEEUlNS7_IdEEE_St5arrayIPcLm2EEEEviT0_T1_$__internal_trig_reduction_slowpathd) ;  /* 0x00017d4000007944 */ /* 0x00bfea0003c00000 */
[----:B------:R-:W-:Y:S05]  /*2e30*/  BRA `(.L_x_46625) ;  /* 0x0000002000007947 */ /* 0x000fea0003800000 */
.L_x_46624:
[----:B------:R0:W1:Y:S01]  /*2e40*/  DMUL R4, RZ, R40 ;  /* 0x00000028ff047228 */ /* 0x0000620000000000 */
[----:B------:R-:W-:-:S05]  /*2e50*/  IMAD.MOV.U32 R3, RZ, RZ, RZ ;  /* 0x000000ffff037224 */ /* 0x000fca00078e00ff */
.L_x_46625:
[----:B------:R-:W-:Y:S05]  /*2e60*/  BSYNC B2 ;  /* 0x0000000000027941 */ /* 0x000fea0003800000 */
.L_x_46623:
        /* <DEDUP_REMOVED lines=36> */
[----:B0123--:R-:W-:Y:S05]  /*30b0*/  CALL.REL.NOINC `($_ZN2at6native29vectorized_elementwise_kernelILi2EZNS0_50_GLOBAL__N__2680c7bb_12_PowKernel_cu_b2145a98_318422pow_scalar_tensor_implIdEEvRNS_18TensorIteratorBaseEN3c107complexIT_EEEUlNS7_IdEEE_St5arrayIPcLm2EEEEviT0_T1_$__internal_trig_reduction_slowpathd) ;  /* 0x00017ab000007944 */ /* 0x00ffea0003c00000 */
[----:B------:R-:W-:Y:S05]  /*30c0*/  BRA `(.L_x_46628) ;  /* 0x0000002000007947 */ /* 0x000fea0003800000 */
.L_x_46627:
[----:B------:R1:W2:Y:S01]  /*30d0*/  DMUL R4, RZ, R40 ;  /* 0x00000028ff047228 */ /* 0x0002a20000000000 */
[----:B------:R-:W-:-:S05]  /*30e0*/  IMAD.MOV.U32 R3, RZ, RZ, RZ ;  /* 0x000000ffff037224 */ /* 0x000fca00078e00ff */
.L_x_46628:
[----:B------:R-:W-:Y:S05]  /*30f0*/  BSYNC B2 ;  /* 0x0000000000027941 */ /* 0x000fea0003800000 */
.L_x_46626:
        /* <DEDUP_REMOVED lines=24> */
.L_x_46601:
        /* <DEDUP_REMOVED lines=36> */
.L_x_46630:
[----:B------:R-:W-:Y:S05]  /*34c0*/  BSYNC B0 ;  /* 0x0000000000007941 */ /* 0x000fea0003800000 */
.L_x_46629:
[----:B------:R-:W-:Y:S02]  /*34d0*/  IMAD.MOV.U32 R18, RZ, RZ, R40 ;  /* 0x000000ffff127224 */ /* 0x000fe400078e0028 */
[----:B------:R-:W-:Y:S02]  /*34e0*/  IMAD.MOV.U32 R19, RZ, RZ, R41 ;  /* 0x000000ffff137224 */ /* 0x000fe400078e0029 */
.L_x_46613:
[----:B012---:R-:W-:Y:S05]  /*34f0*/  BSYNC B1 ;  /* 0x0000000000017941 */ /* 0x007fea0003800000 */
.L_x_46600:
[----:B------:R-:W0:Y:S01]  /*3500*/  DMUL R40, R12, c[0x0][0x178] ;  /* 0x00005e000c287a28 */ /* 0x000e220000000000 */
        /* <DEDUP_REMOVED lines=52> */
.L_x_46637:
[----:B------:R-:W-:Y:S05]  /*3850*/  BSYNC B0 ;  /* 0x0000000000007941 */ /* 0x000fea0003800000 */
.L_x_46636:
        /* <DEDUP_REMOVED lines=15> */
.L_x_46639:
[----:B------:R2:W4:Y:S01]  /*3950*/  DMUL R4, RZ, R40 ;  /* 0x00000028ff047228 */ /* 0x0005220000000000 */
[----:B0-----:R-:W-:-:S05]  /*3960*/  IMAD.MOV.U32 R3, RZ, RZ, RZ ;  /* 0x000000ffff037224 */ /* 0x001fca00078e00ff */
.L_x_46640:
[----:B------:R-:W-:Y:S05]  /*3970*/  BSYNC B2 ;  /* 0x0000000000027941 */ /* 0x000fea0003800000 */
.L_x_46638:
        /* <DEDUP_REMOVED lines=38> */
.L_x_46642:
[----:B------:R2:W3:Y:S01]  /*3be0*/  DMUL R4, RZ, R40 ;  /* 0x00000028ff047228 */ /* 0x0004e20000000000 */
[----:B------:R-:W-:-:S05]  /*3bf0*/  IMAD.MOV.U32 R3, RZ, RZ, RZ ;  /* 0x000000ffff037224 */ /* 0x000fca00078e00ff */
.L_x_46643:
[----:B------:R-:W-:Y:S05]  /*3c00*/  BSYNC B2 ;  /* 0x0000000000027941 */ /* 0x000fea0003800000 */
.L_x_46641:
        /* <DEDUP_REMOVED lines=25> */
.L_x_46635:
        /* <DEDUP_REMOVED lines=38> */
.L_x_46646:
[----:B------:R-:W-:Y:S05]  /*4000*/  BSYNC B0 ;  /* 0x0000000000007941 */ /* 0x000fea0003800000 */
.L_x_46645:
        /* <DEDUP_REMOVED lines=15> */
.L_x_46648:
[----:B------:R2:W4:Y:S01]  /*4100*/  DMUL R4, RZ, R40 ;  /* 0x00000028ff047228 */ /* 0x0005220000000000 */
[----:B0-----:R-:W-:-:S05]  /*4110*/  IMAD.MOV.U32 R3, RZ, RZ, RZ ;  /* 0x000000ffff037224 */ /* 0x001fca00078e00ff */
.L_x_46649:
[----:B------:R-:W-:Y:S05]  /*4120*/  BSYNC B2 ;  /* 0x0000000000027941 */ /* 0x000fea0003800000 */
.L_x_46647:
        /* <DEDUP_REMOVED lines=38> */
.L_x_46651:
[----:B------:R2:W3:Y:S01]  /*4390*/  DMUL R4, RZ, R40 ;  /* 0x00000028ff047228 */ /* 0x0004e20000000000 */
[----:B------:R-:W-:-:S05]  /*43a0*/  IMAD.MOV.U32 R3, RZ, RZ, RZ ;  /* 0x000000ffff037224 */ /* 0x000fca00078e00ff */
.L_x_46652:
[----:B------:R-:W-:Y:S05]  /*43b0*/  BSYNC B2 ;  /* 0x0000000000027941 */ /* 0x000fea0003800000 */
.L_x_46650:
        /* <DEDUP_REMOVED lines=39> */
.L_x_46634:
        /* <DEDUP_REMOVED lines=11> */
.L_x_46653:
[----:B------:R-:W0:-:S10]  /*46e0*/  DADD R12, R40, -R40 ;  /* 0x00000000280c7229 */ /* 0x000e140000000828 */
[----:B0-----:R-:W-:Y:S02]  /*46f0*/  IMAD.MOV.U32 R14, RZ, RZ, R12 ;  /* 0x000000ffff0e7224 */ /* 0x001fe400078e000c */
[----:B------:R-:W-:Y:S01]  /*4700*/  IMAD.MOV.U32 R15, RZ, RZ, R13 ;  /* 0x000000ffff0f7224 */ /* 0x000fe200078e000d */
[----:B------:R-:W-:Y:S05]  /*4710*/  BRA `(.L_x_46644) ;  /* 0x000007b000007947 */ /* 0x000fea0003800000 */
.L_x_46633:
        /* <DEDUP_REMOVED lines=16> */
.L_x_46655:
[----:B------:R0:W1:Y:S01]  /*4820*/  DMUL R4, RZ, R40 ;  /* 0x00000028ff047228 */ /* 0x0000620000000000 */
[----:B------:R-:W-:-:S05]  /*4830*/  IMAD.MOV.U32 R3, RZ, RZ, RZ ;  /* 0x000000ffff037224 */ /* 0x000fca00078e00ff */
.L_x_46656:
[----:B------:R-:W-:Y:S05]  /*4840*/  BSYNC B2 ;  /* 0x0000000000027941 */ /* 0x000fea0003800000 */
.L_x_46654:
        /* <DEDUP_REMOVED lines=38> */
.L_x_46658:
[----:B------:R1:W2:Y:S01]  /*4ab0*/  DMUL R4, RZ, R40 ;  /* 0x00000028ff047228 */ /* 0x0002a20000000000 */
[----:B------:R-:W-:-:S05]  /*4ac0*/  IMAD.MOV.U32 R3, RZ, RZ, RZ ;  /* 0x000000ffff037224 */ /* 0x000fca00078e00ff */
.L_x_46659:
[----:B------:R-:W-:Y:S05]  /*4ad0*/  BSYNC B2 ;  /* 0x0000000000027941 */ /* 0x000fea0003800000 */
.L_x_46657:
        /* <DEDUP_REMOVED lines=24> */
.L_x_46632:
        /* <DEDUP_REMOVED lines=36> */
.L_x_46661:
[----:B------:R-:W-:Y:S05]  /*4ea0*/  BSYNC B0 ;  /* 0x0000000000007941 */ /* 0x000fea0003800000 */
.L_x_46660:
[----:B------:R-:W-:Y:S02]  /*4eb0*/  IMAD.MOV.U32 R14, RZ, RZ, R40 ;  /* 0x000000ffff0e7224 */ /* 0x000fe400078e0028 */
[----:B------:R-:W-:Y:S02]  /*4ec0*/  IMAD.MOV.U32 R15, RZ, RZ, R41 ;  /* 0x000000ffff0f7224 */ /* 0x000fe400078e0029 */
.L_x_46644:
[----:B012---:R-:W-:Y:S05]  /*4ed0*/  BSYNC B1 ;  /* 0x0000000000017941 */ /* 0x007fea0003800000 */
.L_x_46631:
        /* <DEDUP_REMOVED lines=53> */
.L_x_46668:
[----:B------:R-:W-:Y:S05]  /*5230*/  BSYNC B0 ;  /* 0x0000000000007941 */ /* 0x000fea0003800000 */
.L_x_46667:
        /* <DEDUP_REMOVED lines=15> */
.L_x_46670:
[----:B------:R2:W4:Y:S01]  /*5330*/  DMUL R4, RZ, R40 ;  /* 0x00000028ff047228 */ /* 0x0005220000000000 */
[----:B0-----:R-:W-:-:S05]  /*5340*/  IMAD.MOV.U32 R3, RZ, RZ, RZ ;  /* 0x000000ffff037224 */ /* 0x001fca00078e00ff */
.L_x_46671:
[----:B------:R-:W-:Y:S05]  /*5350*/  BSYNC B2 ;  /* 0x0000000000027941 */ /* 0x000fea0003800000 */
.L_x_46669:
        /* <DEDUP_REMOVED lines=38> */
.L_x_46673:
[----:B------:R2:W3:Y:S01]  /*55c0*/  DMUL R4, RZ, R40 ;  /* 0x00000028ff047228 */ /* 0x0004e20000000000 */
[----:B------:R-:W-:-:S05]  /*55d0*/  IMAD.MOV.U32 R3, RZ, RZ, RZ ;  /* 0x000000ffff037224 */ /* 0x000fca00078e00ff */
.L_x_46674:
[----:B------:R-:W-:Y:S05]  /*55e0*/  BSYNC B2 ;  /* 0x0000000000027941 */ /* 0x000fea0003800000 */
.L_x_46672:
        /* <DEDUP_REMOVED lines=25> */
.L_x_46666:
        /* <DEDUP_REMOVED lines=38> */
.L_x_46677:
[----:B------:R-:W-:Y:S05]  /*59e0*/  BSYNC B0 ;  /* 0x0000000000007941 */ /* 0x000fea0003800000 */
.L_x_46676:
        /* <DEDUP_REMOVED lines=15> */
.L_x_46679:
[----:B------:R2:W4:Y:S01]  /*5ae0*/  DMUL R4, RZ, R40 ;  /* 0x00000028ff047228 */ /* 0x0005220000000000 */
[----:B0-----:R-:W-:-:S05]  /*5af0*/  IMAD.MOV.U32 R3, RZ, RZ, RZ ;  /* 0x000000ffff037224 */ /* 0x001fca00078e00ff */
.L_x_46680:
[----:B------:R-:W-:Y:S05]  /*5b00*/  BSYNC B2 ;  /* 0x0000000000027941 */ /* 0x000fea0003800000 */
.L_x_46678:
        /* <DEDUP_REMOVED lines=38> */
.L_x_46682:
[----:B------:R2:W3:Y:S01]  /*5d70*/  DMUL R4, RZ, R40 ;  /* 0x00000028ff047228 */ /* 0x0004e20000000000 */
[----:B------:R-:W-:-:S05]  /*5d80*/  IMAD.MOV.U32 R3, RZ, RZ, RZ ;  /* 0x000000ffff037224 */ /* 0x000fca00078e00ff */
.L_x_46683:
[----:B------:R-:W-:Y:S05]  /*5d90*/  BSYNC B2 ;  /* 0x0000000000027941 */ /* 0x000fea0003800000 */
.L_x_46681:
        /* <DEDUP_REMOVED lines=39> */
.L_x_46665:
        /* <DEDUP_REMOVED lines=11> */
.L_x_46684:
[----:B------:R-:W0:-:S10]  /*60c0*/  DADD R8, R40, -R40 ;  /* 0x0000000028087229 */ /* 0x000e140000000828 */
[----:B0-----:R-:W-:Y:S02]  /*60d0*/  IMAD.MOV.U32 R10, RZ, RZ, R8 ;  /* 0x000000ffff0a7224 */ /* 0x001fe400078e0008 */
[----:B------:R-:W-:Y:S01]  /*60e0*/  IMAD.MOV.U32 R11, RZ, RZ, R9 ;  /* 0x000000ffff0b7224 */ /* 0x000fe200078e0009 */
[----:B------:R-:W-:Y:S05]  /*60f0*/  BRA `(.L_x_46675) ;  /* 0x000007b000007947 */ /* 0x000fea0003800000 */
.L_x_46664:
        /* <DEDUP_REMOVED lines=16> */
.L_x_46686:
[----:B------:R0:W1:Y:S01]  /*6200*/  DMUL R4, RZ, R40 ;  /* 0x00000028ff047228 */ /* 0x0000620000000000 */
[----:B------:R-:W-:-:S05]  /*6210*/  IMAD.MOV.U32 R3, RZ, RZ, RZ ;  /* 0x000000ffff037224 */ /* 0x000fca00078e00ff */
.L_x_46687:
[----:B------:R-:W-:Y:S05]  /*6220*/  BSYNC B2 ;  /* 0x0000000000027941 */ /* 0x000fea0003800000 */
.L_x_46685:
        /* <DEDUP_REMOVED lines=38> */
.L_x_46689:
[----:B------:R1:W2:Y:S01]  /*6490*/  DMUL R4, RZ, R40 ;  /* 0x00000028ff047228 */ /* 0x0002a20000000000 */
[----:B------:R-:W-:-:S05]  /*64a0*/  IMAD.MOV.U32 R3, RZ, RZ, RZ ;  /* 0x000000ffff037224 */ /* 0x000fca00078e00ff */
.L_x_46690:
[----:B------:R-:W-:Y:S05]  /*64b0*/  BSYNC B2 ;  /* 0x0000000000027941 */ /* 0x000fea0003800000 */
.L_x_46688:
        /* <DEDUP_REMOVED lines=24> */
.L_x_46663:
        /* <DEDUP_REMOVED lines=36> */
.L_x_46692:
[----:B------:R-:W-:Y:S05]  /*6880*/  BSYNC B0 ;  /* 0x0000000000007941 */ /* 0x000fea0003800000 */
.L_x_46691:
[----:B------:R-:W-:Y:S02]  /*6890*/  IMAD.MOV.U32 R10, RZ, RZ, R40 ;  /* 0x000000ffff0a7224 */ /* 0x000fe400078e0028 */
[----:B------:R-:W-:Y:S02]  /*68a0*/  IMAD.MOV.U32 R11, RZ, RZ, R41 ;  /* 0x000000ffff0b7224 */ /* 0x000fe400078e0029 */
.L_x_46675:
[----:B012---:R-:W-:Y:S05]  /*68b0*/  BSYNC B1 ;  /* 0x0000000000017941 */ /* 0x007fea0003800000 */
.L_x_46662:
        /* <DEDUP_REMOVED lines=53> */
.L_x_46699:
[----:B------:R-:W-:Y:S05]  /*6c10*/  BSYNC B0 ;  /* 0x0000000000007941 */ /* 0x000fea0003800000 */
.L_x_46698:
        /* <DEDUP_REMOVED lines=15> */
.L_x_46701:
[----:B------:R2:W4:Y:S01]  /*6d10*/  DMUL R4, RZ, R40 ;  /* 0x00000028ff047228 */ /* 0x0005220000000000 */
[----:B0-----:R-:W-:-:S05]  /*6d20*/  IMAD.MOV.U32 R3, RZ, RZ, RZ ;  /* 0x000000ffff037224 */ /* 0x001fca00078e00ff */
.L_x_46702:
[----:B------:R-:W-:Y:S05]  /*6d30*/  BSYNC B2 ;  /* 0x0000000000027941 */ /* 0x000fea0003800000 */
.L_x_46700:
        /* <DEDUP_REMOVED lines=38> */
.L_x_46704:
[----:B------:R2:W3:Y:S01]  /*6fa0*/  DMUL R4, RZ, R40 ;  /* 0x00000028ff047228 */ /* 0x0004e20000000000 */
[----:B------:R-:W-:-:S05]  /*6fb0*/  IMAD.MOV.U32 R3, RZ, RZ, RZ ;  /* 0x000000ffff037224 */ /* 0x000fca00078e00ff */
.L_x_46705:
[----:B------:R-:W-:Y:S05]  /*6fc0*/  BSYNC B2 ;  /* 0x0000000000027941 */ /* 0x000fea0003800000 */
.L_x_46703:
        /* <DEDUP_REMOVED lines=25> */
.L_x_46697:
        /* <DEDUP_REMOVED lines=38> */
.L_x_46708:
[----:B------:R-:W-:Y:S05]  /*73c0*/  BSYNC B0 ;  /* 0x0000000000007941 */ /* 0x000fea0003800000 */
.L_x_46707:
        /* <DEDUP_REMOVED lines=15> */
.L_x_46710:
[----:B------:R2:W4:Y:S01]  /*74c0*/  DMUL R4, RZ, R40 ;  /* 0x00000028ff047228 */ /* 0x0005220000000000 */
[----:B0-----:R-:W-:-:S05]  /*74d0*/  IMAD.MOV.U32 R3, RZ, RZ, RZ ;  /* 0x000000ffff037224 */ /* 0x001fca00078e00ff */
.L_x_46711:
[----:B------:R-:W-:Y:S05]  /*74e0*/  BSYNC B2 ;  /* 0x0000000000027941 */ /* 0x000fea0003800000 */
.L_x_46709:
        /* <DEDUP_REMOVED lines=38> */
.L_x_46713:
[----:B------:R2:W3:Y:S01]  /*7750*/  DMUL R4, RZ, R40 ;  /* 0x00000028ff047228 */ /* 0x0004e20000000000 */
[----:B------:R-:W-:-:S05]  /*7760*/  IMAD.MOV.U32 R3, RZ, RZ, RZ ;  /* 0x000000ffff037224 */ /* 0x000fca00078e00ff */
.L_x_46714:
[----:B------:R-:W-:Y:S05]  /*7770*/  BSYNC B2 ;  /* 0x0000000000027941 */ /* 0x000fea0003800000 */
.L_x_46712:
        /* <DEDUP_REMOVED lines=39> */
.L_x_46696:
        /* <DEDUP_REMOVED lines=11> */
.L_x_46715:
[----:B------:R-:W0:-:S10]  /*7aa0*/  DADD R36, R40, -R40 ;  /* 0x0000000028247229 */ /* 0x000e140000000828 */
[----:B0-----:R-:W-:Y:S02]  /*7ab0*/  IMAD.MOV.U32 R38, RZ, RZ, R36 ;  /* 0x000000ffff267224 */ /* 0x001fe400078e0024 */
[----:B------:R-:W-:Y:S01]  /*7ac0*/  IMAD.MOV.U32 R39, RZ, RZ, R37 ;  /* 0x000000ffff277224 */ /* 0x000fe200078e0025 */
[----:B------:R-:W-:Y:S05]  /*7ad0*/  BRA `(.L_x_46706) ;  /* 0x000007b000007947 */ /* 0x000fea0003800000 */
.L_x_46695:
        /* <DEDUP_REMOVED lines=16> */
.L_x_46717:
[----:B------:R0:W1:Y:S01]  /*7be0*/  DMUL R4, RZ, R40 ;  /* 0x00000028ff047228 */ /* 0x0000620000000000 */
[----:B------:R-:W-:-:S05]  /*7bf0*/  IMAD.MOV.U32 R3, RZ, RZ, RZ ;  /* 0x000000ffff037224 */ /* 0x000fca00078e00ff */
.L_x_46718:
[----:B------:R-:W-:Y:S05]  /*7c00*/  BSYNC B2 ;  /* 0x0000000000027941 */ /* 0x000fea0003800000 */
.L_x_46716:
        /* <DEDUP_REMOVED lines=38> */
.L_x_46720:
[----:B------:R1:W2:Y:S01]  /*7e70*/  DMUL R4, RZ, R40 ;  /* 0x00000028ff047228 */ /* 0x0002a20000000000 */
[----:B------:R-:W-:-:S05]  /*7e80*/  IMAD.MOV.U32 R3, RZ, RZ, RZ ;  /* 0x000000ffff037224 */ /* 0x000fca00078e00ff */
.L_x_46721:
[----:B------:R-:W-:Y:S05]  /*7e90*/  BSYNC B2 ;  /* 0x0000000000027941 */ /* 0x000fea0003800000 */
.L_x_46719:
        /* <DEDUP_REMOVED lines=24> */
.L_x_46694:
        /* <DEDUP_REMOVED lines=36> */
.L_x_46723:
[----:B------:R-:W-:Y:S05]  /*8260*/  BSYNC B0 ;  /* 0x0000000000007941 */ /* 0x000fea0003800000 */
.L_x_46722:
[----:B------:R-:W-:Y:S02]  /*8270*/  IMAD.MOV.U32 R38, RZ, RZ, R40 ;  /* 0x000000ffff267224 */ /* 0x000fe400078e0028 */
[----:B------:R-:W-:Y:S02]  /*8280*/  IMAD.MOV.U32 R39, RZ, RZ, R41 ;  /* 0x000000ffff277224 */ /* 0x000fe400078e0029 */
.L_x_46706:
[----:B012---:R-:W-:Y:S05]  /*8290*/  BSYNC B1 ;  /* 0x0000000000017941 */ /* 0x007fea0003800000 */
.L_x_46693:
        /* <DEDUP_REMOVED lines=53> */
.L_x_46730:
[----:B------:R-:W-:Y:S05]  /*85f0*/  BSYNC B0 ;  /* 0x0000000000007941 */ /* 0x000fea0003800000 */
.L_x_46729:
        /* <DEDUP_REMOVED lines=15> */
.L_x_46732:
[----:B------:R2:W4:Y:S01]  /*86f0*/  DMUL R4, RZ, R40 ;  /* 0x00000028ff047228 */ /* 0x0005220000000000 */
[----:B0-----:R-:W-:-:S05]  /*8700*/  IMAD.MOV.U32 R3, RZ, RZ, RZ ;  /* 0x000000ffff037224 */ /* 0x001fca00078e00ff */
.L_x_46733:
[----:B------:R-:W-:Y:S05]  /*8710*/  BSYNC B2 ;  /* 0x0000000000027941 */ /* 0x000fea0003800000 */
.L_x_46731:
        /* <DEDUP_REMOVED lines=38> */
.L_x_46735:
[----:B------:R2:W3:Y:S01]  /*8980*/  DMUL R4, RZ, R40 ;  /* 0x00000028ff047228 */ /* 0x0004e20000000000 */
[----:B------:R-:W-:-:S05]  /*8990*/  IMAD.MOV.U32 R3, RZ, RZ, RZ ;  /* 0x000000ffff037224 */ /* 0x000fca00078e00ff */
.L_x_46736:
[----:B------:R-:W-:Y:S05]  /*89a0*/  BSYNC B2 ;  /* 0x0000000000027941 */ /* 0x000fea0003800000 */
.L_x_46734:
        /* <DEDUP_REMOVED lines=25> */
.L_x_46728:
        /* <DEDUP_REMOVED lines=38> */
.L_x_46739:
[----:B------:R-:W-:Y:S05]  /*8da0*/  BSYNC B0 ;  /* 0x0000000000007941 */ /* 0x000fea0003800000 */
.L_x_46738:
        /* <DEDUP_REMOVED lines=15> */
.L_x_46741:
[----:B------:R2:W4:Y:S01]  /*8ea0*/  DMUL R4, RZ, R40 ;  /* 0x00000028ff047228 */ /* 0x0005220000000000 */
[----:B0-----:R-:W-:-:S05]  /*8eb0*/  IMAD.MOV.U32 R3, RZ, RZ, RZ ;  /* 0x000000ffff037224 */ /* 0x001fca00078e00ff */
.L_x_46742:
[----:B------:R-:W-:Y:S05]  /*8ec0*/  BSYNC B2 ;  /* 0x0000000000027941 */ /* 0x000fea0003800000 */
.L_x_46740:
        /* <DEDUP_REMOVED lines=38> */
.L_x_46744:
[----:B------:R2:W3:Y:S01]  /*9130*/  DMUL R4, RZ, R40 ;  /* 0x00000028ff047228 */ /* 0x0004e20000000000 */
[----:B------:R-:W-:-:S05]  /*9140*/  IMAD.MOV.U32 R3, RZ, RZ, RZ ;  /* 0x000000ffff037224 */ /* 0x000fca00078e00ff */
.L_x_46745:
[----:B------:R-:W-:Y:S05]  /*9150*/  BSYNC B2 ;  /* 0x0000000000027941 */ /* 0x000fea0003800000 */
.L_x_46743:
        /* <DEDUP_REMOVED lines=39> */
.L_x_46727:
        /* <DEDUP_REMOVED lines=11> */
.L_x_46746:
[----:B------:R-:W0:-:S10]  /*9480*/  DADD R32, R40, -R40 ;  /* 0x0000000028207229 */ /* 0x000e140000000828 */
[----:B0-----:R-:W-:Y:S02]  /*9490*/  IMAD.MOV.U32 R34, RZ, RZ, R32 ;  /* 0x000000ffff227224 */ /* 0x001fe400078e0020 */
[----:B------:R-:W-:Y:S01]  /*94a0*/  IMAD.MOV.U32 R35, RZ, RZ, R33 ;  /* 0x000000ffff237224 */ /* 0x000fe200078e0021 */
[----:B------:R-:W-:Y:S05]  /*94b0*/  BRA `(.L_x_46737) ;  /* 0x000007b000007947 */ /* 0x000fea0003800000 */
.L_x_46726:
        /* <DEDUP_REMOVED lines=16> */
.L_x_46748:
[----:B------:R0:W1:Y:S01]  /*95c0*/  DMUL R4, RZ, R40 ;  /* 0x00000028ff047228 */ /* 0x0000620000000000 */
[----:B------:R-:W-:-:S05]  /*95d0*/  IMAD.MOV.U32 R3, RZ, RZ, RZ ;  /* 0x000000ffff037224 */ /* 0x000fca00078e00ff */
.L_x_46749:
[----:B------:R-:W-:Y:S05]  /*95e0*/  BSYNC B2 ;  /* 0x0000000000027941 */ /* 0x000fea0003800000 */
.L_x_46747:
        /* <DEDUP_REMOVED lines=38> */
.L_x_46751:
[----:B------:R1:W2:Y:S01]  /*9850*/  DMUL R4, RZ, R40 ;  /* 0x00000028ff047228 */ /* 0x0002a20000000000 */
[----:B------:R-:W-:-:S05]  /*9860*/  IMAD.MOV.U32 R3, RZ, RZ, RZ ;  /* 0x000000ffff037224 */ /* 0x000fca00078e00ff */
.L_x_46752:
[----:B------:R-:W-:Y:S05]  /*9870*/  BSYNC B2 ;  /* 0x0000000000027941 */ /* 0x000fea0003800000 */
.L_x_46750:
        /* <DEDUP_REMOVED lines=24> */
.L_x_46725:
        /* <DEDUP_REMOVED lines=36> */
.L_x_46754:
[----:B------:R-:W-:Y:S05]  /*9c40*/  BSYNC B0 ;  /* 0x0000000000007941 */ /* 0x000fea0003800000 */
.L_x_46753:
[----:B------:R-:W-:Y:S02]  /*9c50*/  IMAD.MOV.U32 R34, RZ, RZ, R40 ;  /* 0x000000ffff227224 */ /* 0x000fe400078e0028 */
[----:B------:R-:W-:Y:S02]  /*9c60*/  IMAD.MOV.U32 R35, RZ, RZ, R41 ;  /* 0x000000ffff237224 */ /* 0x000fe400078e0029 */
.L_x_46737:
[----:B012---:R-:W-:Y:S05]  /*9c70*/  BSYNC B1 ;  /* 0x0000000000017941 */ /* 0x007fea0003800000 */
.L_x_46724:
        /* <DEDUP_REMOVED lines=53> */
.L_x_46761:
[----:B------:R-:W-:Y:S05]  /*9fd0*/  BSYNC B0 ;  /* 0x0000000000007941 */ /* 0x000fea0003800000 */
.L_x_46760:
        /* <DEDUP_REMOVED lines=15> */
.L_x_46763:
[----:B------:R2:W4:Y:S01]  /*a0d0*/  DMUL R4, RZ, R40 ;  /* 0x00000028ff047228 */ /* 0x0005220000000000 */
[----:B0-----:R-:W-:-:S05]  /*a0e0*/  IMAD.MOV.U32 R3, RZ, RZ, RZ ;  /* 0x000000ffff037224 */ /* 0x001fca00078e00ff */
.L_x_46764:
[----:B------:R-:W-:Y:S05]  /*a0f0*/  BSYNC B2 ;  /* 0x0000000000027941 */ /* 0x000fea0003800000 */
.L_x_46762:
        /* <DEDUP_REMOVED lines=38> */
.L_x_46766:
[----:B------:R2:W3:Y:S01]  /*a360*/  DMUL R4, RZ, R40 ;  /* 0x00000028ff047228 */ /* 0x0004e20000000000 */
[----:B------:R-:W-:-:S05]  /*a370*/  IMAD.MOV.U32 R3, RZ, RZ, RZ ;  /* 0x000000ffff037224 */ /* 0x000fca00078e00ff */
.L_x_46767:
[----:B------:R-:W-:Y:S05]  /*a380*/  BSYNC B2 ;  /* 0x0000000000027941 */ /* 0x000fea0003800000 */
.L_x_46765:
        /* <DEDUP_REMOVED lines=25> */
.L_x_46759:
        /* <DEDUP_REMOVED lines=38> */
.L_x_46770:
[----:B------:R-:W-:Y:S05]  /*a780*/  BSYNC B0 ;  /* 0x0000000000007941 */ /* 0x000fea0003800000 */
.L_x_46769:
        /* <DEDUP_REMOVED lines=15> */
.L_x_46772:
[----:B------:R2:W4:Y:S01]  /*a880*/  DMUL R4, RZ, R40 ;  /* 0x00000028ff047228 */ /* 0x0005220000000000 */
[----:B0-----:R-:W-:-:S05]  /*a890*/  IMAD.MOV.U32 R3, RZ, RZ, RZ ;  /* 0x000000ffff037224 */ /* 0x001fca00078e00ff */
.L_x_46773:
[----:B------:R-:W-:Y:S05]  /*a8a0*/  BSYNC B2 ;  /* 0x0000000000027941 */ /* 0x000fea0003800000 */
.L_x_46771:
        /* <DEDUP_REMOVED lines=38> */
.L_x_46775:
[----:B------:R2:W3:Y:S01]  /*ab10*/  DMUL R4, RZ, R40 ;  /* 0x00000028ff047228 */ /* 0x0004e20000000000 */
[----:B------:R-:W-:-:S05]  /*ab20*/  IMAD.MOV.U32 R3, RZ, RZ, RZ ;  /* 0x000000ffff037224 */ /* 0x000fca00078e00ff */
.L_x_46776:
[----:B------:R-:W-:Y:S05]  /*ab30*/  BSYNC B2 ;  /* 0x0000000000027941 */ /* 0x000fea0003800000 */
.L_x_46774:
        /* <DEDUP_REMOVED lines=39> */
.L_x_46758:
        /* <DEDUP_REMOVED lines=11> */
.L_x_46777:
[----:B------:R-:W0:-:S10]  /*ae60*/  DADD R28, R40, -R40 ;  /* 0x00000000281c7229 */ /* 0x000e140000000828 */
[----:B0-----:R-:W-:Y:S02]  /*ae70*/  IMAD.MOV.U32 R30, RZ, RZ, R28 ;  /* 0x000000ffff1e7224 */ /* 0x001fe400078e001c */
[----:B------:R-:W-:Y:S01]  /*ae80*/  IMAD.MOV.U32 R31, RZ, RZ, R29 ;  /* 0x000000ffff1f7224 */ /* 0x000fe200078e001d */
[----:B------:R-:W-:Y:S05]  /*ae90*/  BRA `(.L_x_46768) ;  /* 0x000007b000007947 */ /* 0x000fea0003800000 */
.L_x_46757:
        /* <DEDUP_REMOVED lines=16> */
.L_x_46779:
[----:B------:R0:W1:Y:S01]  /*afa0*/  DMUL R4, RZ, R40 ;  /* 0x00000028ff047228 */ /* 0x0000620000000000 */
[----:B------:R-:W-:-:S05]  /*afb0*/  IMAD.MOV.U32 R3, RZ, RZ, RZ ;  /* 0x000000ffff037224 */ /* 0x000fca00078e00ff */
.L_x_46780:
[----:B------:R-:W-:Y:S05]  /*afc0*/  BSYNC B2 ;  /* 0x0000000000027941 */ /* 0x000fea0003800000 */
.L_x_46778:
        /* <DEDUP_REMOVED lines=38> */
.L_x_46782:
[----:B------:R1:W2:Y:S01]  /*b230*/  DMUL R4, RZ, R40 ;  /* 0x00000028ff047228 */ /* 0x0002a20000000000 */
[----:B------:R-:W-:-:S05]  /*b240*/  IMAD.MOV.U32 R3, RZ, RZ, RZ ;  /* 0x000000ffff037224 */ /* 0x000fca00078e00ff */
.L_x_46783:
[----:B------:R-:W-:Y:S05]  /*b250*/  BSYNC B2 ;  /* 0x0000000000027941 */ /* 0x000fea0003800000 */
.L_x_46781:
        /* <DEDUP_REMOVED lines=24> */
.L_x_46756:
        /* <DEDUP_REMOVED lines=36> */
.L_x_46785:
[----:B------:R-:W-:Y:S05]  /*b620*/  BSYNC B0 ;  /* 0x0000000000007941 */ /* 0x000fea0003800000 */
.L_x_46784:
[----:B------:R-:W-:Y:S02]  /*b630*/  IMAD.MOV.U32 R30, RZ, RZ, R40 ;  /* 0x000000ffff1e7224 */ /* 0x000fe400078e0028 */
[----:B------:R-:W-:Y:S02]  /*b640*/  IMAD.MOV.U32 R31, RZ, RZ, R41 ;  /* 0x000000ffff1f7224 */ /* 0x000fe400078e0029 */
.L_x_46768:
[----:B012---:R-:W-:Y:S05]  /*b650*/  BSYNC B1 ;  /* 0x0000000000017941 */ /* 0x007fea0003800000 */
.L_x_46755:
        /* <DEDUP_REMOVED lines=53> */
.L_x_46792:
[----:B------:R-:W-:Y:S05]  /*b9b0*/  BSYNC B0 ;  /* 0x0000000000007941 */ /* 0x000fea0003800000 */
.L_x_46791:
        /* <DEDUP_REMOVED lines=15> */
.L_x_46794:
[----:B------:R2:W4:Y:S01]  /*bab0*/  DMUL R4, RZ, R40 ;  /* 0x00000028ff047228 */ /* 0x0005220000000000 */
[----:B0-----:R-:W-:-:S05]  /*bac0*/  IMAD.MOV.U32 R3, RZ, RZ, RZ ;  /* 0x000000ffff037224 */ /* 0x001fca00078e00ff */
.L_x_46795:
[----:B------:R-:W-:Y:S05]  /*bad0*/  BSYNC B2 ;  /* 0x0000000000027941 */ /* 0x000fea0003800000 */
.L_x_46793:
        /* <DEDUP_REMOVED lines=38> */
.L_x_46797:
[----:B------:R2:W3:Y:S01]  /*bd40*/  DMUL R4, RZ, R40 ;  /* 0x00000028ff047228 */ /* 0x0004e20000000000 */
[----:B------:R-:W-:-:S05]  /*bd50*/  IMAD.MOV.U32 R3, RZ, RZ, RZ ;  /* 0x000000ffff037224 */ /* 0x000fca00078e00ff */
.L_x_46798:
[----:B------:R-:W-:Y:S05]  /*bd60*/  BSYNC B2 ;  /* 0x0000000000027941 */ /* 0x000fea0003800000 */
.L_x_46796:
        /* <DEDUP_REMOVED lines=25> */
.L_x_46790:
        /* <DEDUP_REMOVED lines=38> */
.L_x_46801:
[----:B------:R-:W-:Y:S05]  /*c160*/  BSYNC B0 ;  /* 0x0000000000007941 */ /* 0x000fea0003800000 */
.L_x_46800:
        /* <DEDUP_REMOVED lines=15> */
.L_x_46803:
[----:B------:R2:W4:Y:S01]  /*c260*/  DMUL R4, RZ, R40 ;  /* 0x00000028ff047228 */ /* 0x0005220000000000 */
[----:B0-----:R-:W-:-:S05]  /*c270*/  IMAD.MOV.U32 R3, RZ, RZ, RZ ;  /* 0x000000ffff037224 */ /* 0x001fca00078e00ff */
.L_x_46804:
[----:B------:R-:W-:Y:S05]  /*c280*/  BSYNC B2 ;  /* 0x0000000000027941 */ /* 0x000fea0003800000 */
.L_x_46802:
        /* <DEDUP_REMOVED lines=38> */
.L_x_46806:
[----:B------:R2:W3:Y:S01]  /*c4f0*/  DMUL R4, RZ, R40 ;  /* 0x00000028ff047228 */ /* 0x0004e20000000000 */
[----:B------:R-:W-:-:S05]  /*c500*/  IMAD.MOV.U32 R3, RZ, RZ, RZ ;  /* 0x000000ffff037224 */ /* 0x000fca00078e00ff */
.L_x_46807:
[----:B------:R-:W-:Y:S05]  /*c510*/  BSYNC B2 ;  /* 0x0000000000027941 */ /* 0x000fea0003800000 */
.L_x_46805:
        /* <DEDUP_REMOVED lines=39> */
.L_x_46789:
        /* <DEDUP_REMOVED lines=11> */
.L_x_46808:
[----:B------:R-:W0:-:S10]  /*c840*/  DADD R24, R40, -R40 ;  /* 0x0000000028187229 */ /* 0x000e140000000828 */
[----:B0-----:R-:W-:Y:S02]  /*c850*/  IMAD.MOV.U32 R26, RZ, RZ, R24 ;  /* 0x000000ffff1a7224 */ /* 0x001fe400078e0018 */
[----:B------:R-:W-:Y:S01]  /*c860*/  IMAD.MOV.U32 R27, RZ, RZ, R25 ;  /* 0x000000ffff1b7224 */ /* 0x000fe200078e0019 */
[----:B------:R-:W-:Y:S05]  /*c870*/  BRA `(.L_x_46799) ;  /* 0x000007b000007947 */ /* 0x000fea0003800000 */
.L_x_46788:
        /* <DEDUP_REMOVED lines=16> */
.L_x_46810:
[----:B------:R0:W1:Y:S01]  /*c980*/  DMUL R4, RZ, R40 ;  /* 0x00000028ff047228 */ /* 0x0000620000000000 */
[----:B------:R-:W-:-:S05]  /*c990*/  IMAD.MOV.U32 R3, RZ, RZ, RZ ;  /* 0x000000ffff037224 */ /* 0x000fca00078e00ff */
.L_x_46811:
[----:B------:R-:W-:Y:S05]  /*c9a0*/  BSYNC B2 ;  /* 0x0000000000027941 */ /* 0x000fea0003800000 */
.L_x_46809:
        /* <DEDUP_REMOVED lines=38> */
.L_x_46813:
[----:B------:R1:W2:Y:S01]  /*cc10*/  DMUL R4, RZ, R40 ;  /* 0x00000028ff047228 */ /* 0x0002a20000000000 */
[----:B------:R-:W-:-:S05]  /*cc20*/  IMAD.MOV.U32 R3, RZ, RZ, RZ ;  /* 0x000000ffff037224 */ /* 0x000fca00078e00ff */
.L_x_46814:
[----:B------:R-:W-:Y:S05]  /*cc30*/  BSYNC B2 ;  /* 0x0000000000027941 */ /* 0x000fea0003800000 */
.L_x_46812:
        /* <DEDUP_REMOVED lines=24> */
.L_x_46787:
        /* <DEDUP_REMOVED lines=36> */
.L_x_46816:
[----:B------:R-:W-:Y:S05]  /*d000*/  BSYNC B0 ;  /* 0x0000000000007941 */ /* 0x000fea0003800000 */
.L_x_46815:
[----:B------:R-:W-:Y:S02]  /*d010*/  IMAD.MOV.U32 R26, RZ, RZ, R40 ;  /* 0x000000ffff1a7224 */ /* 0x000fe400078e0028 */
[----:B------:R-:W-:Y:S02]  /*d020*/  IMAD.MOV.U32 R27, RZ, RZ, R41 ;  /* 0x000000ffff1b7224 */ /* 0x000fe400078e0029 */
.L_x_46799:
[----:B012---:R-:W-:Y:S05]  /*d030*/  BSYNC B1 ;  /* 0x0000000000017941 */ /* 0x007fea0003800000 */
.L_x_46786:
        /* <DEDUP_REMOVED lines=12> */
.L_x_46568:
[----:B------:R-:W0:Y:S01]  /*d100*/  S2R R5, SR_TID.X ;  /* 0x0000000000057919 */ /* 0x000e220000002100 */
[----:B------:R-:W-:Y:S01]  /*d110*/  CS2R R10, SRZ ;  /* 0x00000000000a7805 */ /* 0x000fe2000001ff00 */
[----:B------:R-:W-:Y:S01]  /*d120*/  CS2R R8, SRZ ;  /* 0x0000000000087805 */ /* 0x000fe2000001ff00 */
[----:B------:R-:W-:Y:S01]  /*d130*/  CS2R R38, SRZ ;  /* 0x0000000000267805 */ /* 0x000fe2000001ff00 */
        /* <DEDUP_REMOVED lines=11> */
[----:B------:R0:W5:Y:S05]  /*d1f0*/  @!P2 LDG.E.128 R36, [R2.64] ;  /* 0x000000060224a981 */ /* 0x00016a000c1e1d00 */
[----:B------:R-:W-:Y:S01]  /*d200*/  @!P5 IMAD.IADD R20, R7, 0x1, R5 ;  /* 0x000000010714d824 */ /* 0x000fe200078e0205 */
[----:B------:R-:W-:Y:S02]  /*d210*/  @!P5 IADD3 R5, R5, 0x80, RZ ;  /* 0x000000800505d810 */ /* 0x000fe40007ffe0ff */
[----:B------:R-:W-:Y:S02]  /*d220*/  @!P5 MOV R21, 0x10 ;  /* 0x000000100015d802 */ /* 0x000fe40000000f00 */
[----:B------:R-:W-:-:S03]  /*d230*/  ISETP.GE.AND P6, PT, R5, R6, PT ;  /* 0x000000060500720c */ /* 0x000fc60003fc6270 */
[----:B------:R-:W-:-:S05]  /*d240*/  @!P5 IMAD.WIDE.U32 R20, R20, R21, c[0x0][0x198] ;  /* 0x000066001414d625 */ /* 0x000fca00078e0015 */
[----:B------:R1:W5:Y:S05]  /*d250*/  @!P5 LDG.E.128 R8, [R20.64] ;  /* 0x000000061408d981 */ /* 0x00036a000c1e1d00 */
[----:B------:R-:W-:Y:S01]  /*d260*/  @!P6 IMAD.IADD R24, R7, 0x1, R5 ;  /* 0x000000010718e824 */ /* 0x000fe200078e0205 */
[----:B------:R-:W-:Y:S01]  /*d270*/  @!P6 IADD3 R5, R5, 0x80, RZ ;  /* 0x000000800505e810 */ /* 0x000fe20007ffe0ff */
[----:B------:R-:W-:-:S03]  /*d280*/  @!P6 IMAD.MOV.U32 R25, RZ, RZ, 0x10 ;  /* 0x00000010ff19e424 */ /* 0x000fc600078e00ff */
[----:B------:R-:W-:Y:S01]  /*d290*/  ISETP.GE.AND P0, PT, R5, R6, PT ;  /* 0x000000060500720c */ /* 0x000fe20003f06270 */
[----:B------:R-:W-:Y:S01]  /*d2a0*/  @!P6 IMAD.WIDE.U32 R24, R24, R25, c[0x0][0x198] ;  /* 0x000066001818e625 */ /* 0x000fe200078e0019 */
[----:B------:R-:W-:Y:S01]  /*d2b0*/  CS2R R44, SRZ ;  /* 0x00000000002c7805 */ /* 0x000fe2000001ff00 */
[----:B------:R-:W-:Y:S01]  /*d2c0*/  CS2R R14, SRZ ;  /* 0x00000000000e7805 */ /* 0x000fe2000001ff00 */
[----:B------:R-:W-:Y:S01]  /*d2d0*/  CS2R R12, SRZ ;  /* 0x00000000000c7805 */ /* 0x000fe2000001ff00 */
[----:B------:R-:W-:Y:S01]  /*d2e0*/  CS2R R18, SRZ ;  /* 0x0000000000127805 */ /* 0x000fe2000001ff00 */
[----:B------:R2:W5:Y:S07]  /*d2f0*/  @!P6 LDG.E.128 R40, [R24.64] ;  /* 0x000000061828e981 */ /* 0x00056e000c1e1d00 */
        /* <DEDUP_REMOVED lines=13> */
[----:B0-----:R-:W-:Y:S02]  /*d3d0*/  @!P0 IMAD.MOV.U32 R3, RZ, RZ, 0x10 ;  /* 0x00000010ff038424 */ /* 0x001fe400078e00ff */
[----:B------:R-:W-:Y:S02]  /*d3e0*/  @!P1 IMAD.MOV.U32 R33, RZ, RZ, 0x10 ;  /* 0x00000010ff219424 */ /* 0x000fe400078e00ff */
[----:B------:R-:W-:Y:S01]  /*d3f0*/  @!P4 IMAD.MOV.U32 R51, RZ, RZ, 0x10 ;  /* 0x00000010ff33c424 */ /* 0x000fe200078e00ff */
[----:B------:R-:W-:Y:S01]  /*d400*/  CS2R R16, SRZ ;  /* 0x0000000000107805 */ /* 0x000fe2000001ff00 */
[----:B------:R-:W-:Y:S01]  /*d410*/  CS2R R22, SRZ ;  /* 0x0000000000167805 */ /* 0x000fe2000001ff00 */
[----:B-1----:R-:W-:-:S03]  /*d420*/  CS2R R20, SRZ ;  /* 0x0000000000147805 */ /* 0x002fc6000001ff00 */
[----:B------:R-:W-:Y:S02]  /*d430*/  @!P5 IMAD.IADD R5, R7, 0x1, R5 ;  /* 0x000000010705d824 */ /* 0x000fe400078e0205 */
[----:B------:R-:W-:Y:S01]  /*d440*/  @!P5 IMAD.MOV.U32 R30, RZ, RZ, 0x10 ;  /* 0x00000010ff1ed424 */ /* 0x000fe200078e00ff */
[----:B------:R-:W-:Y:S01]  /*d450*/  CS2R R26, SRZ ;  /* 0x00000000001a7805 */ /* 0x000fe2000001ff00 */
[----:B--2---:R-:W-:Y:S01]  /*d460*/  CS2R R24, SRZ ;  /* 0x0000000000187805 */ /* 0x004fe2000001ff00 */
        /* <DEDUP_REMOVED lines=68> */
.L_x_46824:
[----:B------:R-:W-:Y:S05]  /*d8b0*/  BSYNC B0 ;  /* 0x0000000000007941 */ /* 0x000fea0003800000 */
.L_x_46823:
        /* <DEDUP_REMOVED lines=13> */
[----:B012---:R-:W-:Y:S05]  /*d990*/  CALL.REL.NOINC `($_ZN2at6native29vectorized_elementwise_kernelILi2EZNS0_50_GLOBAL__N__2680c7bb_12_PowKernel_cu_b2145a98_318422pow_scalar_tensor_implIdEEvRNS_18TensorIteratorBaseEN3c107complexIT_EEEUlNS7_IdEEE_St5arrayIPcLm2EEEEviT0_T1_$__internal_trig_reduction_slowpathd) ;  /* 0x0000d1d000007944 */ /* 0x007fea0003c00000 */
[----:B------:R-:W-:Y:S05]  /*d9a0*/  BRA `(.L_x_46827) ;  /* 0x0000002000007947 */ /* 0x000fea0003800000 */
.L_x_46826:
[----:B0-----:R0:W2:Y:S01]  /*d9b0*/  DMUL R4, RZ, R32 ;  /* 0x00000020ff047228 */ /* 0x0010a20000000000 */
[----:B------:R-:W-:-:S05]  /*d9c0*/  IMAD.MOV.U32 R3, RZ, RZ, RZ ;  /* 0x000000ffff037224 */ /* 0x000fca00078e00ff */
.L_x_46827:
[----:B------:R-:W-:Y:S05]  /*d9d0*/  BSYNC B2 ;  /* 0x0000000000027941 */ /* 0x000fea0003800000 */
.L_x_46825:
        /* <DEDUP_REMOVED lines=10> */
[----:B------:R-:W-:Y:S01]  /*da80*/  BSSY B2, `(.L_x_46828) ;  /* 0x000001e000027945 */ /* 0x000fe20003800000 */
[----:B------:R-:W-:-:S03]  /*da90*/  IMAD.MOV.U32 R54, RZ, RZ, 0x79785eba ;  /* 0x79785ebaff367424 */ /* 0x000fc600078e00ff */
[----:B------:R-:W-:Y:S01]  /*daa0*/  FSEL R55, R2, -0.082518599927425384521, !P0 ;  /* 0xbda8ff8302377808 */ /* 0x000fe20004000000 */
[----:B--2---:R-:W3:Y:S01]  /*dab0*/  DMUL R2, R4, R4 ;  /* 0x0000000404027228 */ /* 0x004ee20000000000 */
        /* <DEDUP_REMOVED lines=22> */
[----:B0123--:R-:W-:Y:S05]  /*dc20*/  CALL.REL.NOINC `($_ZN2at6native29vectorized_elementwise_kernelILi2EZNS0_50_GLOBAL__N__2680c7bb_12_PowKernel_cu_b2145a98_318422pow_scalar_tensor_implIdEEvRNS_18TensorIteratorBaseEN3c107complexIT_EEEUlNS7_IdEEE_St5arrayIPcLm2EEEEviT0_T1_$__internal_trig_reduction_slowpathd) ;  /* 0x0000cf4000007944 */ /* 0x00ffea0003c00000 */
[----:B------:R-:W-:Y:S05]  /*dc30*/  BRA `(.L_x_46830) ;  /* 0x0000002000007947 */ /* 0x000fea0003800000 */
.L_x_46829:
[----:B------:R2:W3:Y:S01]  /*dc40*/  DMUL R4, RZ, R32 ;  /* 0x00000020ff047228 */ /* 0x0004e20000000000 */
[----:B------:R-:W-:-:S05]  /*dc50*/  IMAD.MOV.U32 R3, RZ, RZ, RZ ;  /* 0x000000ffff037224 */ /* 0x000fca00078e00ff */
.L_x_46830:
[----:B------:R-:W-:Y:S05]  /*dc60*/  BSYNC B2 ;  /* 0x0000000000027941 */ /* 0x000fea0003800000 */
.L_x_46828:
        /* <DEDUP_REMOVED lines=8> */
[----:B------:R-:W-:-:S02]  /*dcf0*/  IMAD.MOV.U32 R2, RZ, RZ, 0x3de5db65 ;  /* 0x3de5db65ff027424 */ /* 0x000fc400078e00ff */
[----:B------:R-:W-:-:S03]  /*dd00*/  IMAD.MOV.U32 R52, RZ, RZ, 0x79785eba ;  /* 0x79785ebaff347424 */ /* 0x000fc600078e00ff */
[----:B------:R-:W-:Y:S01]  /*dd10*/  FSEL R53, R2, -0.082518599927425384521, !P0 ;  /* 0xbda8ff8302357808 */ /* 0x000fe20004000000 */
[----:B---3--:R-:W2:Y:S01]  /*dd20*/  DMUL R2, R4, R4 ;  /* 0x0000000404027228 */ /* 0x008ea20000000000 */
[----:B------:R-:W-:-:S06]  /*dd30*/  FSEL R52, -R52, 4.2945490664224492434e-19, !P0 ;  /* 0x20fd816434347808 */ /* 0x000fcc0004000100 */
[----:B--2---:R-:W2:-:S06]  /*dd40*/  DFMA R28, R2, R52, R28 ;  /* 0x00000034021c722b */ /* 0x004e8c000000001c */
[----:B--2---:R-:W4:-:S06]  /*dd50*/  DFMA R28, R2, R28, R30 ;  /* 0x0000001c021c722b */ /* 0x004f0c000000001e */
[----:B----4-:R-:W2:-:S06]  /*dd60*/  DFMA R28, R2, R28, R36 ;  /* 0x0000001c021c722b */ /* 0x010e8c0000000024 */
[----:B--2---:R-:W5:-:S06]  /*dd70*/  DFMA R28, R2, R28, R38 ;  /* 0x0000001c021c722b */ /* 0x004f4c0000000026 */
[----:B-----5:R-:W2:-:S06]  /*dd80*/  DFMA R28, R2, R28, R48 ;  /* 0x0000001c021c722b */ /* 0x020e8c0000000030 */
[----:B--2---:R-:W2:-:S06]  /*dd90*/  DFMA R28, R2, R28, R50 ;  /* 0x0000001c021c722b */ /* 0x004e8c0000000032 */
[----:B--2---:R-:W-:-:S04]  /*dda0*/  DFMA R4, R28, R4, R4 ;  /* 0x000000041c04722b */ /* 0x004fc80000000004 */
[----:B------:R-:W2:-:S04]  /*ddb0*/  @P0 DFMA R4, R2, R28, 1 ;  /* 0x3ff000000204042b */ /* 0x000e88000000001c */
[----:B01----:R-:W-:-:S04]  /*ddc0*/  DMUL R28, R62, R60 ;  /* 0x0000003c3e1c7228 */ /* 0x003fc80000000000 */
[----:B--2---:R-:W0:-:S06]  /*ddd0*/  @P1 DFMA R4, R4, -1, RZ ;  /* 0xbff000000404182b */ /* 0x004e0c00000000ff */
[----:B0-----:R0:W1:Y:S01]  /*dde0*/  DMUL R30, R4, R60 ;  /* 0x0000003c041e7228 */ /* 0x0010620000000000 */
[----:B------:R-:W-:Y:S05]  /*ddf0*/  BRA `(.L_x_46818) ;  /* 0x0000115000007947 */ /* 0x000fea0003800000 */
.L_x_46822:
        /* <DEDUP_REMOVED lines=33> */
[----:B------:R-:W-:-:S04]  /*e010*/  @!P0 SHF.R.S32.HI R3, RZ, 0x1, R3 ;  /* 0x00000001ff038819 */ /* 0x000fc80000011403 */
[----:B------:R-:W-:Y:S01]  /*e020*/  @!P0 IADD3 R2, R2, -R3, RZ ;  /* 0x8000000302028210 */ /* 0x000fe20007ffe0ff */
[----:B------:R-:W-:-:S03]  /*e030*/  @!P0 IMAD R3, R3, 0x100000, R29 ;  /* 0x0010000003038824 */ /* 0x000fc600078e021d */
[----:B------:R-:W-:Y:S01]  /*e040*/  @!P0 LEA R5, R2, 0x3ff00000, 0x14 ;  /* 0x3ff0000002058811 */ /* 0x000fe200078ea0ff */
[----:B------:R-:W-:-:S06]  /*e050*/  @!P0 IMAD.MOV.U32 R2, RZ, RZ, R28 ;  /* 0x000000ffff028224 */ /* 0x000fcc00078e001c */
[----:B------:R0:W1:-:S06]  /*e060*/  @!P0 DMUL R60, R2, R4 ;  /* 0x00000004023c8228 */ /* 0x00004c0000000000 */
.L_x_46832:
[----:B------:R-:W-:Y:S05]  /*e070*/  BSYNC B0 ;  /* 0x0000000000007941 */ /* 0x000fea0003800000 */
.L_x_46831:
        /* <DEDUP_REMOVED lines=15> */
.L_x_46834:
[----:B0-----:R0:W2:Y:S01]  /*e170*/  DMUL R4, RZ, R32 ;  /* 0x00000020ff047228 */ /* 0x0010a20000000000 */
[----:B------:R-:W-:-:S05]  /*e180*/  IMAD.MOV.U32 R3, RZ, RZ, RZ ;  /* 0x000000ffff037224 */ /* 0x000fca00078e00ff */
.L_x_46835:
[----:B------:R-:W-:Y:S05]  /*e190*/  BSYNC B2 ;  /* 0x0000000000027941 */ /* 0x000fea0003800000 */
.L_x_46833:
        /* <DEDUP_REMOVED lines=38> */
.L_x_46837:
[----:B------:R2:W3:Y:S01]  /*e400*/  DMUL R4, RZ, R32 ;  /* 0x00000020ff047228 */ /* 0x0004e20000000000 */
[----:B------:R-:W-:-:S05]  /*e410*/  MOV R3, RZ ;  /* 0x000000ff00037202 */ /* 0x000fca0000000f00 */
.L_x_46838:
[----:B------:R-:W-:Y:S05]  /*e420*/  BSYNC B2 ;  /* 0x0000000000027941 */ /* 0x000fea0003800000 */
.L_x_46836:
        /* <DEDUP_REMOVED lines=14> */
[C---:B--2---:R2:W4:Y:S02]  /*e510*/  DFMA R28, R2.reuse, R28, R30 ;  /* 0x0000001c021c722b */ /* 0x044524000000001e */
[C---:B-12---:R-:W-:Y:S02]  /*e520*/  LEA.HI R31, R61.reuse, 0xffffff09, RZ, 0xc ;  /* 0xffffff093d1f7811 */ /* 0x046fe400078f60ff */
[----:B------:R-:W-:Y:S02]  /*e530*/  LOP3.LUT R30, R61, 0xfffff, RZ, 0xc0, !PT ;  /* 0x000fffff3d1e7812 */ /* 0x000fe400078ec0ff */
[----:B----4-:R-:W1:Y:S02]  /*e540*/  DFMA R28, R2, R28, R36 ;  /* 0x0000001c021c722b */ /* 0x010e640000000024 */
[----:B------:R-:W-:Y:S01]  /*e550*/  LOP3.LUT R61, R30, 0x7fe00000, RZ, 0xfc, !PT ;  /* 0x7fe000001e3d7812 */ /* 0x000fe200078efcff */
[----:B------:R-:W-:-:S03]  /*e560*/  IMAD.MOV.U32 R30, RZ, RZ, RZ ;  /* 0x000000ffff1e7224 */ /* 0x000fc600078e00ff */
[----:B-1----:R-:W5:-:S04]  /*e570*/  DFMA R28, R2, R28, R38 ;  /* 0x0000001c021c722b */ /* 0x002f480000000026 */
[----:B0-----:R-:W-:-:S04]  /*e580*/  DMUL R62, R60, R62 ;  /* 0x0000003e3c3e7228 */ /* 0x001fc80000000000 */
[----:B-----5:R-:W0:-:S06]  /*e590*/  DFMA R28, R2, R28, R48 ;  /* 0x0000001c021c722b */ /* 0x020e0c0000000030 */
        /* <DEDUP_REMOVED lines=16> */
.L_x_46821:
        /* <DEDUP_REMOVED lines=11> */
.L_x_46839:
[----:B------:R-:W0:-:S10]  /*e750*/  DADD R28, R32, -R32 ;  /* 0x00000000201c7229 */ /* 0x000e140000000820 */
[----:B0-----:R-:W-:Y:S02]  /*e760*/  IMAD.MOV.U32 R30, RZ, RZ, R28 ;  /* 0x000000ffff1e7224 */ /* 0x001fe400078e001c */
[----:B------:R-:W-:Y:S01]  /*e770*/  IMAD.MOV.U32 R31, RZ, RZ, R29 ;  /* 0x000000ffff1f7224 */ /* 0x000fe200078e001d */
[----:B------:R-:W-:Y:S05]  /*e780*/  BRA `(.L_x_46818) ;  /* 0x000007c000007947 */ /* 0x000fea0003800000 */
.L_x_46820:
        /* <DEDUP_REMOVED lines=14> */
[----:B01----:R-:W-:Y:S05]  /*e870*/  CALL.REL.NOINC `($_ZN2at6native29vectorized_elementwise_kernelILi2EZNS0_50_GLOBAL__N__2680c7bb_12_PowKernel_cu_b2145a98_318422pow_scalar_tensor_implIdEEvRNS_18TensorIteratorBaseEN3c107complexIT_EEEUlNS7_IdEEE_St5arrayIPcLm2EEEEviT0_T1_$__internal_trig_reduction_slowpathd) ;  /* 0x0000c2f000007944 */ /* 0x003fea0003c00000 */
[----:B------:R-:W-:Y:S05]  /*e880*/  BRA `(.L_x_46842) ;  /* 0x0000002000007947 */ /* 0x000fea0003800000 */
.L_x_46841:
[----:B------:R0:W1:Y:S01]  /*e890*/  DMUL R4, RZ, R32 ;  /* 0x00000020ff047228 */ /* 0x0000620000000000 */
[----:B------:R-:W-:-:S05]  /*e8a0*/  IMAD.MOV.U32 R3, RZ, RZ, RZ ;  /* 0x000000ffff037224 */ /* 0x000fca00078e00ff */
.L_x_46842:
[----:B------:R-:W-:Y:S05]  /*e8b0*/  BSYNC B2 ;  /* 0x0000000000027941 */ /* 0x000fea0003800000 */
.L_x_46840:
        /* <DEDUP_REMOVED lines=36> */
[----:B012---:R-:W-:Y:S05]  /*eb00*/  CALL.REL.NOINC `($_ZN2at6native29vectorized_elementwise_kernelILi2EZNS0_50_GLOBAL__N__2680c7bb_12_PowKernel_cu_b2145a98_318422pow_scalar_tensor_implIdEEvRNS_18TensorIteratorBaseEN3c107complexIT_EEEUlNS7_IdEEE_St5arrayIPcLm2EEEEviT0_T1_$__internal_trig_reduction_slowpathd) ;  /* 0x0000c06000007944 */ /* 0x007fea0003c00000 */
[----:B------:R-:W-:Y:S05]  /*eb10*/  BRA `(.L_x_46845) ;  /* 0x0000002000007947 */ /* 0x000fea0003800000 */
.L_x_46844:
[----:B------:R1:W2:Y:S01]  /*eb20*/  DMUL R4, RZ, R32 ;  /* 0x00000020ff047228 */ /* 0x0002a20000000000 */
[----:B------:R-:W-:-:S05]  /*eb30*/  IMAD.MOV.U32 R3, RZ, RZ, RZ ;  /* 0x000000ffff037224 */ /* 0x000fca00078e00ff */
.L_x_46845:
[----:B------:R-:W-:Y:S05]  /*eb40*/  BSYNC B2 ;  /* 0x0000000000027941 */ /* 0x000fea0003800000 */
.L_x_46843:
        /* <DEDUP_REMOVED lines=24> */
.L_x_46819:
[----:B01----:R-:W-:Y:S01]  /*ecd0*/  MOV R2, 0x652b82fe ;  /* 0x652b82fe00027802 */ /* 0x003fe20000000f00 */
[----:B------:R-:W-:Y:S01]  /*ece0*/  IMAD.MOV.U32 R3, RZ, RZ, 0x3ff71547 ;  /* 0x3ff71547ff037424 */ /* 0x000fe200078e00ff */
[----:B------:R-:W-:Y:S01]  /*ecf0*/  FSETP.GEU.FTZ.AND P0, PT, |R37|, 4.1917929649353027344, PT ;  /* 0x4086232b2500780b */ /* 0x000fe20003f1e200 */
[----:B------:R-:W-:Y:S01]  /*ed00*/  IMAD.MOV.U32 R30, RZ, RZ, 0x69ce2bdf ;  /* 0x69ce2bdfff1e7424 */ /* 0x000fe200078e00ff */
[----:B------:R-:W-:Y:S01]  /*ed10*/  BSSY B0, `(.L_x_46846) ;  /* 0x0000021000007945 */ /* 0x000fe20003800000 */
        /* <DEDUP_REMOVED lines=32> */
.L_x_46847:
[----:B------:R-:W-:Y:S05]  /*ef20*/  BSYNC B0 ;  /* 0x0000000000007941 */ /* 0x000fea0003800000 */
.L_x_46846:
[----:B------:R-:W-:Y:S02]  /*ef30*/  IMAD.MOV.U32 R30, RZ, RZ, R32 ;  /* 0x000000ffff1e7224 */ /* 0x000fe400078e0020 */
[----:B------:R-:W-:Y:S02]  /*ef40*/  IMAD.MOV.U32 R31, RZ, RZ, R33 ;  /* 0x000000ffff1f7224 */ /* 0x000fe400078e0021 */
.L_x_46818:
[----:B012---:R-:W-:Y:S05]  /*ef50*/  BSYNC B1 ;  /* 0x0000000000017941 */ /* 0x007fea0003800000 */
.L_x_46817:
[----:B------:R-:W-:Y:S01]  /*ef60*/  IADD3 R56, R0, 0x80, RZ ;  /* 0x0000008000387810 */ /* 0x000fe20007ffe0ff */
[----:B------:R-:W-:Y:S01]  /*ef70*/  BSSY B1, `(.L_x_46848) ;  /* 0x00001a3000017945 */ /* 0x000fe20003800000 */
[----:B------:R-:W-:Y:S02]  /*ef80*/  CS2R R32, SRZ ;  /* 0x0000000000207805 */ /* 0x000fe4000001ff00 */
[----:B------:R-:W-:-:S13]  /*ef90*/  ISETP.GE.AND P0, PT, R56, R6, PT ;  /* 0x000000063800720c */ /* 0x000fda0003f06270 */
[----:B------:R-:W-:Y:S05]  /*efa0*/  @P0 BRA `(.L_x_46849) ;  /* 0x000019f000000947 */ /* 0x000fea0003800000 */
[----:B-----5:R-:W0:-:S06]  /*efb0*/  DMUL R60, R8, c[0x0][0x178] ;  /* 0x00005e00083c7a28 */ /* 0x020e0c0000000000 */
        /* <DEDUP_REMOVED lines=52> */
.L_x_46855:
[----:B------:R-:W-:Y:S05]  /*f300*/  BSYNC B0 ;  /* 0x0000000000007941 */ /* 0x000fea0003800000 */
.L_x_46854:
        /* <DEDUP_REMOVED lines=15> */
.L_x_46857:
[----:B0-----:R0:W2:Y:S01]  /*f400*/  DMUL R4, RZ, R60 ;  /* 0x0000003cff047228 */ /* 0x0010a20000000000 */
[----:B------:R-:W-:-:S05]  /*f410*/  IMAD.MOV.U32 R3, RZ, RZ, RZ ;  /* 0x000000ffff037224 */ /* 0x000fca00078e00ff */
.L_x_46858:
[----:B------:R-:W-:Y:S05]  /*f420*/  BSYNC B2 ;  /* 0x0000000000027941 */ /* 0x000fea0003800000 */
.L_x_46856:
[----:B------:R-:W-:Y:S02]  /*f430*/  IADD3 R3, R3, 0x1, RZ ;  /* 0x0000000103037810 */ /* 0x000fe40007ffe0ff */
[----:B------:R-:W-:-:S03]  /*f440*/  MOV R49, 0x8 ;  /* 0x0000000800317802 */ /* 0x000fc60000000f00 */
        /* <DEDUP_REMOVED lines=36> */
.L_x_46860:
[----:B------:R2:W3:Y:S01]  /*f690*/  DMUL R4, RZ, R60 ;  /* 0x0000003cff047228 */ /* 0x0004e20000000000 */
[----:B------:R-:W-:-:S05]  /*f6a0*/  IMAD.MOV.U32 R3, RZ, RZ, RZ ;  /* 0x000000ffff037224 */ /* 0x000fca00078e00ff */
.L_x_46861:
[----:B------:R-:W-:Y:S05]  /*f6b0*/  BSYNC B2 ;  /* 0x0000000000027941 */ /* 0x000fea0003800000 */
.L_x_46859:
        /* <DEDUP_REMOVED lines=25> */
.L_x_46853:
        /* <DEDUP_REMOVED lines=39> */
.L_x_46863:
[----:B------:R-:W-:Y:S05]  /*fac0*/  BSYNC B0 ;  /* 0x0000000000007941 */ /* 0x000fea0003800000 */
.L_x_46862:
        /* <DEDUP_REMOVED lines=15> */
.L_x_46865:
[----:B0-----:R0:W2:Y:S01]  /*fbc0*/  DMUL R4, RZ, R60 ;  /* 0x0000003cff047228 */ /* 0x0010a20000000000 */
[----:B------:R-:W-:-:S05]  /*fbd0*/  IMAD.MOV.U32 R3, RZ, RZ, RZ ;  /* 0x000000ffff037224 */ /* 0x000fca00078e00ff */
.L_x_46866:
[----:B------:R-:W-:Y:S05]  /*fbe0*/  BSYNC B2 ;  /* 0x0000000000027941 */ /* 0x000fea0003800000 */
.L_x_46864:
        /* <DEDUP_REMOVED lines=38> */
.L_x_46868:
[----:B------:R2:W3:Y:S01]  /*fe50*/  DMUL R4, RZ, R60 ;  /* 0x0000003cff047228 */ /* 0x0004e20000000000 */
[----:B------:R-:W-:-:S05]  /*fe60*/  IMAD.MOV.U32 R3, RZ, RZ, RZ ;  /* 0x000000ffff037224 */ /* 0x000fca00078e00ff */
.L_x_46869:
[----:B------:R-:W-:Y:S05]  /*fe70*/  BSYNC B2 ;  /* 0x0000000000027941 */ /* 0x000fea0003800000 */
.L_x_46867:
        /* <DEDUP_REMOVED lines=14> */
[C---:B--2---:R2:W4:Y:S02]  /*ff60*/  DFMA R8, R2.reuse, R8, R10 ;  /* 0x000000080208722b */ /* 0x044524000000000a */
[C---:B-12---:R-:W-:Y:S02]  /*ff70*/  LEA.HI R11, R63.reuse, 0xffffff09, RZ, 0xc ;  /* 0xffffff093f0b7811 */ /* 0x046fe400078f60ff */
[----:B------:R-:W-:Y:S02]  /*ff80*/  LOP3.LUT R10, R63, 0xfffff, RZ, 0xc0, !PT ;  /* 0x000fffff3f0a7812 */ /* 0x000fe400078ec0ff */
[----:B----4-:R-:W1:Y:S02]  /*ff90*/  DFMA R8, R2, R8, R32 ;  /* 0x000000080208722b */ /* 0x010e640000000020 */
[----:B------:R-:W-:-:S04]  /*ffa0*/  LOP3.LUT R63, R10, 0x7fe00000, RZ, 0xfc, !PT ;  /* 0x7fe000000a3f7812 */ /* 0x000fc800078efcff */
[----:B-1----:R1:W5:Y:S02]  /*ffb0*/  DFMA R8, R2, R8, R34 ;  /* 0x000000080208722b */ /* 0x0023640000000022 */
[----:B-1----:R-:W-:Y:S02]  /*ffc0*/  IMAD.MOV.U32 R34, RZ, RZ, RZ ;  /* 0x000000ffff227224 */ /* 0x002fe400078e00ff */
        /* <DEDUP_REMOVED lines=18> */
.L_x_46852:
        /* <DEDUP_REMOVED lines=11> */
.L_x_46870:
[----:B------:R-:W0:-:S10]  /*101a0*/  DADD R32, R60, -R60 ;  /* 0x000000003c207229 */ /* 0x000e14000000083c */
[----:B0-----:R-:W-:Y:S01]  /*101b0*/  MOV R34, R32 ;  /* 0x0000002000227202 */ /* 0x001fe20000000f00 */
[----:B------:R-:W-:Y:S01]  /*101c0*/  IMAD.MOV.U32 R35, RZ, RZ, R33 ;  /* 0x000000ffff237224 */ /* 0x000fe200078e0021 */
[----:B------:R-:W-:Y:S05]  /*101d0*/  BRA `(.L_x_46849) ;  /* 0x000007c000007947 */ /* 0x000fea0003800000 */
.L_x_46851:
        /* <DEDUP_REMOVED lines=16> */
.L_x_46872:
[----:B------:R0:W1:Y:S01]  /*102e0*/  DMUL R4, RZ, R60 ;  /* 0x0000003cff047228 */ /* 0x0000620000000000 */
[----:B------:R-:W-:-:S05]  /*102f0*/  IMAD.MOV.U32 R3, RZ, RZ, RZ ;  /* 0x000000ffff037224 */ /* 0x000fca00078e00ff */
.L_x_46873:
[----:B------:R-:W-:Y:S05]  /*10300*/  BSYNC B2 ;  /* 0x0000000000027941 */ /* 0x000fea0003800000 */
.L_x_46871:
        /* <DEDUP_REMOVED lines=36> */
[----:B0123--:R-:W-:Y:S05]  /*10550*/  CALL.REL.NOINC `($_ZN2at6native29vectorized_elementwise_kernelILi2EZNS0_50_GLOBAL__N__2680c7bb_12_PowKernel_cu_b2145a98_318422pow_scalar_tensor_implIdEEvRNS_18TensorIteratorBaseEN3c107complexIT_EEEUlNS7_IdEEE_St5arrayIPcLm2EEEEviT0_T1_$__internal_trig_reduction_slowpathd) ;  /* 0x0000a61000007944 */ /* 0x00ffea0003c00000 */
[----:B------:R-:W-:Y:S05]  /*10560*/  BRA `(.L_x_46876) ;  /* 0x0000002000007947 */ /* 0x000fea0003800000 */
.L_x_46875:
[----:B------:R1:W2:Y:S01]  /*10570*/  DMUL R4, RZ, R60 ;  /* 0x0000003cff047228 */ /* 0x0002a20000000000 */
[----:B------:R-:W-:-:S05]  /*10580*/  IMAD.MOV.U32 R3, RZ, RZ, RZ ;  /* 0x000000ffff037224 */ /* 0x000fca00078e00ff */
.L_x_46876:
[----:B------:R-:W-:Y:S05]  /*10590*/  BSYNC B2 ;  /* 0x0000000000027941 */ /* 0x000fea0003800000 */
.L_x_46874:
[----:B------:R-:W-:Y:S01]  /*105a0*/  IMAD.SHL.U32 R2, R3, 0x8, RZ ;  /* 0x0000000803027824 */ /* 0x000fe200078e00ff */
[----:B------:R-:W-:-:S04]  /*105b0*/  MOV R35, 0x8 ;  /* 0x0000000800237802 */ /* 0x000fc80000000f00 */
        /* <DEDUP_REMOVED lines=22> */
.L_x_46850:
        /* <DEDUP_REMOVED lines=37> */
.L_x_46878:
[----:B------:R-:W-:Y:S05]  /*10970*/  BSYNC B0 ;  /* 0x0000000000007941 */ /* 0x000fea0003800000 */
.L_x_46877:
[----:B------:R-:W-:Y:S01]  /*10980*/  MOV R34, R60 ;  /* 0x0000003c00227202 */ /* 0x000fe20000000f00 */
[----:B------:R-:W-:Y:S02]  /*10990*/  IMAD.MOV.U32 R35, RZ, RZ, R61 ;  /* 0x000000ffff237224 */ /* 0x000fe400078e003d */
.L_x_46849:
[----:B012---:R-:W-:Y:S05]  /*109a0*/  BSYNC B1 ;  /* 0x0000000000017941 */ /* 0x007fea0003800000 */
.L_x_46848:
[----:B------:R-:W-:Y:S01]  /*109b0*/  IADD3 R3, R0, 0x100, RZ ;  /* 0x0000010000037810 */ /* 0x000fe20007ffe0ff */
[----:B------:R-:W-:Y:S01]  /*109c0*/  BSSY B1, `(.L_x_46879) ;  /* 0x00001a4000017945 */ /* 0x000fe20003800000 */
[----:B-----5:R-:W-:Y:S01]  /*109d0*/  CS2R R10, SRZ ;  /* 0x00000000000a7805 */ /* 0x020fe2000001ff00 */
[----:B------:R-:W-:Y:S01]  /*109e0*/  CS2R R38, SRZ ;  /* 0x0000000000267805 */ /* 0x000fe2000001ff00 */
[----:B------:R-:W-:Y:S01]  /*109f0*/  ISETP.GE.AND P0, PT, R3, R6, PT ;  /* 0x000000060300720c */ /* 0x000fe20003f06270 */
[----:B------:R-:W-:-:S12]  /*10a00*/  CS2R R36, SRZ ;  /* 0x0000000000247805 */ /* 0x000fd8000001ff00 */
        /* <DEDUP_REMOVED lines=54> */
.L_x_46886:
[----:B------:R-:W-:Y:S05]  /*10d70*/  BSYNC B0 ;  /* 0x0000000000007941 */ /* 0x000fea0003800000 */
.L_x_46885:
        /* <DEDUP_REMOVED lines=11> */
[----:B------:R-:W-:Y:S02]  /*10e30*/  MOV R51, R9 ;  /* 0x0000000900337202 */ /* 0x000fe40000000f00 */
[----:B------:R-:W-:Y:S02]  /*10e40*/  MOV R49, 0x10e60 ;  /* 0x00010e6000317802 */ /* 0x000fe40000000f00 */
[----:B0123--:R-:W-:Y:S05]  /*10e50*/  CALL.REL.NOINC `($_ZN2at6native29vectorized_elementwise_kernelILi2EZNS0_50_GLOBAL__N__2680c7bb_12_PowKernel_cu_b2145a98_318422pow_scalar_tensor_implIdEEvRNS_18TensorIteratorBaseEN3c107complexIT_EEEUlNS7_IdEEE_St5arrayIPcLm2EEEEviT0_T1_$__internal_trig_reduction_slowpathd) ;  /* 0x00009d1000007944 */ /* 0x00ffea0003c00000 */
[----:B------:R-:W-:Y:S05]  /*10e60*/  BRA `(.L_x_46889) ;  /* 0x0000002000007947 */ /* 0x000fea0003800000 */
.L_x_46888:
[----:B0-----:R0:W2:Y:S01]  /*10e70*/  DMUL R4, RZ, R8 ;  /* 0x00000008ff047228 */ /* 0x0010a20000000000 */
[----:B------:R-:W-:-:S05]  /*10e80*/  IMAD.MOV.U32 R3, RZ, RZ, RZ ;  /* 0x000000ffff037224 */ /* 0x000fca00078e00ff */
.L_x_46889:
[----:B------:R-:W-:Y:S05]  /*10e90*/  BSYNC B2 ;  /* 0x0000000000027941 */ /* 0x000fea0003800000 */
.L_x_46887:
        /* <DEDUP_REMOVED lines=10> */
[----:B------:R-:W-:Y:S01]  /*10f40*/  BSSY B2, `(.L_x_46890) ;  /* 0x000001e000027945 */ /* 0x000fe20003800000 */
[----:B------:R-:W-:-:S03]  /*10f50*/  IMAD.MOV.U32 R52, RZ, RZ, 0x79785eba ;  /* 0x79785ebaff347424 */ /* 0x000fc600078e00ff */
[----:B------:R-:W-:Y:S01]  /*10f60*/  FSEL R53, R2, -0.082518599927425384521, !P0 ;  /* 0xbda8ff8302357808 */ /* 0x000fe20004000000 */
[----:B--2---:R-:W4:Y:S01]  /*10f70*/  DMUL R2, R4, R4 ;  /* 0x0000000404027228 */ /* 0x004f220000000000 */
        /* <DEDUP_REMOVED lines=24> */
.L_x_46891:
[----:B------:R2:W3:Y:S01]  /*11100*/  DMUL R4, RZ, R8 ;  /* 0x00000008ff047228 */ /* 0x0004e20000000000 */
[----:B------:R-:W-:-:S05]  /*11110*/  IMAD.MOV.U32 R3, RZ, RZ, RZ ;  /* 0x000000ffff037224 */ /* 0x000fca00078e00ff */
.L_x_46892:
[----:B------:R-:W-:Y:S05]  /*11120*/  BSYNC B2 ;  /* 0x0000000000027941 */ /* 0x000fea0003800000 */
.L_x_46890:
        /* <DEDUP_REMOVED lines=13> */
[----:B--2---:R-:W2:-:S04]  /*11200*/  DFMA R8, R2, R8, R36 ;  /* 0x000000080208722b */ /* 0x004e880000000024 */
[----:B01----:R-:W-:-:S04]  /*11210*/  DMUL R36, R62, R60 ;  /* 0x0000003c3e247228 */ /* 0x003fc80000000000 */
[----:B--2---:R-:W4:-:S06]  /*11220*/  DFMA R8, R2, R8, R38 ;  /* 0x000000080208722b */ /* 0x004f0c0000000026 */
        /* <DEDUP_REMOVED lines=9> */
.L_x_46884:
[----:B------:R-:W0:Y:S01]  /*112c0*/  DADD R40, R40, c[0x2][0x78] ;  /* 0x00801e0028287629 */ /* 0x000e220000000000 */
[----:B------:R-:W-:Y:S01]  /*112d0*/  MOV R2, 0x652b82fe ;  /* 0x652b82fe00027802 */ /* 0x000fe20000000f00 */
[----:B------:R-:W-:Y:S01]  /*112e0*/  IMAD.MOV.U32 R3, RZ, RZ, 0x3ff71547 ;  /* 0x3ff71547ff037424 */ /* 0x000fe200078e00ff */
[----:B------:R-:W-:Y:S01]  /*112f0*/  BSSY B0, `(.L_x_46893) ;  /* 0x0000024000007945 */ /* 0x000fe20003800000 */
[----:B------:R-:W-:Y:S01]  /*11300*/  IMAD.MOV.U32 R38, RZ, RZ, 0x69ce2bdf ;  /* 0x69ce2bdfff267424 */ /* 0x000fe200078e00ff */
[----:B------:R-:W-:Y:S01]  /*11310*/  DSETP.NEU.AND P5, PT, |R8|, +INF , PT ;  /* 0x7ff000000800742a */ /* 0x000fe20003fad200 */
[----:B------:R-:W-:-:S03]  /*11320*/  IMAD.MOV.U32 R39, RZ, RZ, 0x3e5ade15 ;  /* 0x3e5ade15ff277424 */ /* 0x000fc600078e00ff */
        /* <DEDUP_REMOVED lines=32> */
.L_x_46894:
[----:B------:R-:W-:Y:S05]  /*11530*/  BSYNC B0 ;  /* 0x0000000000007941 */ /* 0x000fea0003800000 */
.L_x_46893:
        /* <DEDUP_REMOVED lines=15> */
.L_x_46896:
[----:B0-----:R0:W2:Y:S01]  /*11630*/  DMUL R4, RZ, R8 ;  /* 0x00000008ff047228 */ /* 0x0010a20000000000 */
[----:B------:R-:W-:-:S05]  /*11640*/  IMAD.MOV.U32 R3, RZ, RZ, RZ ;  /* 0x000000ffff037224 */ /* 0x000fca00078e00ff */
.L_x_46897:
[----:B------:R-:W-:Y:S05]  /*11650*/  BSYNC B2 ;  /* 0x0000000000027941 */ /* 0x000fea0003800000 */
.L_x_46895:
        /* <DEDUP_REMOVED lines=38> */
.L_x_46899:
[----:B------:R2:W3:Y:S01]  /*118c0*/  DMUL R4, RZ, R8 ;  /* 0x00000008ff047228 */ /* 0x0004e20000000000 */
[----:B------:R-:W-:-:S05]  /*118d0*/  IMAD.MOV.U32 R3, RZ, RZ, RZ ;  /* 0x000000ffff037224 */ /* 0x000fca00078e00ff */
.L_x_46900:
[----:B------:R-:W-:Y:S05]  /*118e0*/  BSYNC B2 ;  /* 0x0000000000027941 */ /* 0x000fea0003800000 */
.L_x_46898:
        /* <DEDUP_REMOVED lines=13> */
[C---:B--2---:R2:W3:Y:S02]  /*119c0*/  DFMA R8, R2.reuse, R8, R36 ;  /* 0x000000080208722b */ /* 0x0444e40000000024 */
[C---:B-12---:R-:W-:Y:S02]  /*119d0*/  LEA.HI R37, R61.reuse, 0xffffff09, RZ, 0xc ;  /* 0xffffff093d257811 */ /* 0x046fe400078f60ff */
[----:B------:R-:W-:Y:S02]  /*119e0*/  LOP3.LUT R36, R61, 0xfffff, RZ, 0xc0, !PT ;  /* 0x000fffff3d247812 */ /* 0x000fe400078ec0ff */
[----:B---3--:R1:W4:Y:S02]  /*119f0*/  DFMA R8, R2, R8, R38 ;  /* 0x000000080208722b */ /* 0x0083240000000026 */
[----:B------:R-:W-:Y:S02]  /*11a00*/  LOP3.LUT R61, R36, 0x7fe00000, RZ, 0xfc, !PT ;  /* 0x7fe00000243d7812 */ /* 0x000fe400078efcff */
[----:B-1----:R-:W-:-:S02]  /*11a10*/  MOV R38, RZ ;  /* 0x000000ff00267202 */ /* 0x002fc40000000f00 */
        /* <DEDUP_REMOVED lines=20> */
.L_x_46883:
        /* <DEDUP_REMOVED lines=11> */
.L_x_46901:
[----:B------:R-:W0:-:S10]  /*11c10*/  DADD R36, R8, -R8 ;  /* 0x0000000008247229 */ /* 0x000e140000000808 */
[----:B0-----:R-:W-:Y:S02]  /*11c20*/  IMAD.MOV.U32 R38, RZ, RZ, R36 ;  /* 0x000000ffff267224 */ /* 0x001fe400078e0024 */
[----:B------:R-:W-:Y:S01]  /*11c30*/  IMAD.MOV.U32 R39, RZ, RZ, R37 ;  /* 0x000000ffff277224 */ /* 0x000fe200078e0025 */
[----:B------:R-:W-:Y:S05]  /*11c40*/  BRA `(.L_x_46880) ;  /* 0x000007b000007947 */ /* 0x000fea0003800000 */
.L_x_46882:
        /* <DEDUP_REMOVED lines=16> */
.L_x_46903:
[----:B------:R0:W1:Y:S01]  /*11d50*/  DMUL R4, RZ, R8 ;  /* 0x00000008ff047228 */ /* 0x0000620000000000 */
[----:B------:R-:W-:-:S05]  /*11d60*/  IMAD.MOV.U32 R3, RZ, RZ, RZ ;  /* 0x000000ffff037224 */ /* 0x000fca00078e00ff */
.L_x_46904:
[----:B------:R-:W-:Y:S05]  /*11d70*/  BSYNC B2 ;  /* 0x0000000000027941 */ /* 0x000fea0003800000 */
.L_x_46902:
        /* <DEDUP_REMOVED lines=38> */
.L_x_46906:
[----:B------:R1:W2:Y:S01]  /*11fe0*/  DMUL R4, RZ, R8 ;  /* 0x00000008ff047228 */ /* 0x0002a20000000000 */
[----:B------:R-:W-:-:S05]  /*11ff0*/  IMAD.MOV.U32 R3, RZ, RZ, RZ ;  /* 0x000000ffff037224 */ /* 0x000fca00078e00ff */
.L_x_46907:
[----:B------:R-:W-:Y:S05]  /*12000*/  BSYNC B2 ;  /* 0x0000000000027941 */ /* 0x000fea0003800000 */
.L_x_46905:
        /* <DEDUP_REMOVED lines=24> */
.L_x_46881:
        /* <DEDUP_REMOVED lines=36> */
.L_x_46909:
[----:B------:R-:W-:Y:S05]  /*123d0*/  BSYNC B0 ;  /* 0x0000000000007941 */ /* 0x000fea0003800000 */
.L_x_46908:
[----:B------:R-:W-:Y:S02]  /*123e0*/  IMAD.MOV.U32 R38, RZ, RZ, R8 ;  /* 0x000000ffff267224 */ /* 0x000fe400078e0008 */
[----:B------:R-:W-:Y:S02]  /*123f0*/  IMAD.MOV.U32 R39, RZ, RZ, R9 ;  /* 0x000000ffff277224 */ /* 0x000fe400078e0009 */
.L_x_46880:
[----:B012---:R-:W-:Y:S05]  /*12400*/  BSYNC B1 ;  /* 0x0000000000017941 */ /* 0x007fea0003800000 */
.L_x_46879:
[----:B------:R-:W-:Y:S01]  /*12410*/  IADD3 R3, R0, 0x180, RZ ;  /* 0x0000018000037810 */ /* 0x000fe20007ffe0ff */
[----:B------:R-:W-:Y:S01]  /*12420*/  BSSY B1, `(.L_x_46910) ;  /* 0x00001a3000017945 */ /* 0x000fe20003800000 */
[----:B------:R-:W-:Y:S02]  /*12430*/  CS2R R8, SRZ ;  /* 0x0000000000087805 */ /* 0x000fe4000001ff00 */
        /* <DEDUP_REMOVED lines=48> */
[----:B------:R-:W-:Y:S02]  /*12740*/  @!P0 SHF.R.S32.HI R3, RZ, 0x1, R3 ;  /* 0x00000001ff038819 */ /* 0x000fe40000011403 */
[----:B------:R-:W-:-:S03]  /*12750*/  @!P0 MOV R4, RZ ;  /* 0x000000ff00048202 */ /* 0x000fc60000000f00 */
[----:B------:R-:W-:Y:S02]  /*12760*/  @!P0 IMAD.IADD R2, R2, 0x1, -R3 ;  /* 0x0000000102028824 */ /* 0x000fe400078e0a03 */
[----:B------:R-:W-:-:S03]  /*12770*/  @!P0 IMAD R3, R3, 0x100000, R9 ;  /* 0x0010000003038824 */ /* 0x000fc600078e0209 */
[----:B------:R-:W-:Y:S01]  /*12780*/  @!P0 LEA R5, R2, 0x3ff00000, 0x14 ;  /* 0x3ff0000002058811 */ /* 0x000fe200078ea0ff */
[----:B------:R-:W-:-:S06]  /*12790*/  @!P0 IMAD.MOV.U32 R2, RZ, RZ, R8 ;  /* 0x000000ffff028224 */ /* 0x000fcc00078e0008 */
[----:B------:R0:W1:-:S06]  /*127a0*/  @!P0 DMUL R62, R2, R4 ;  /* 0x00000004023e8228 */ /* 0x00004c0000000000 */
.L_x_46917:
[----:B------:R-:W-:Y:S05]  /*127b0*/  BSYNC B0 ;  /* 0x0000000000007941 */ /* 0x000fea0003800000 */
.L_x_46916:
        /* <DEDUP_REMOVED lines=15> */
.L_x_46919:
[----:B0-----:R0:W2:Y:S01]  /*128b0*/  DMUL R4, RZ, R60 ;  /* 0x0000003cff047228 */ /* 0x0010a20000000000 */
[----:B------:R-:W-:-:S05]  /*128c0*/  IMAD.MOV.U32 R3, RZ, RZ, RZ ;  /* 0x000000ffff037224 */ /* 0x000fca00078e00ff */
.L_x_46920:
[----:B------:R-:W-:Y:S05]  /*128d0*/  BSYNC B2 ;  /* 0x0000000000027941 */ /* 0x000fea0003800000 */
.L_x_46918:
        /* <DEDUP_REMOVED lines=38> */
.L_x_46922:
[----:B------:R2:W3:Y:S01]  /*12b40*/  DMUL R4, RZ, R60 ;  /* 0x0000003cff047228 */ /* 0x0004e20000000000 */
[----:B------:R-:W-:-:S05]  /*12b50*/  IMAD.MOV.U32 R3, RZ, RZ, RZ ;  /* 0x000000ffff037224 */ /* 0x000fca00078e00ff */
.L_x_46923:
[----:B------:R-:W-:Y:S05]  /*12b60*/  BSYNC B2 ;  /* 0x0000000000027941 */ /* 0x000fea0003800000 */
.L_x_46921:
        /* <DEDUP_REMOVED lines=25> */
.L_x_46915:
        /* <DEDUP_REMOVED lines=39> */
.L_x_46925:
[----:B------:R-:W-:Y:S05]  /*12f70*/  BSYNC B0 ;  /* 0x0000000000007941 */ /* 0x000fea0003800000 */
.L_x_46924:
        /* <DEDUP_REMOVED lines=15> */
.L_x_46927:
[----:B0-----:R0:W2:Y:S01]  /*13070*/  DMUL R4, RZ, R60 ;  /* 0x0000003cff047228 */ /* 0x0010a20000000000 */
[----:B------:R-:W-:-:S05]  /*13080*/  IMAD.MOV.U32 R3, RZ, RZ, RZ ;  /* 0x000000ffff037224 */ /* 0x000fca00078e00ff */
.L_x_46928:
[----:B------:R-:W-:Y:S05]  /*13090*/  BSYNC B2 ;  /* 0x0000000000027941 */ /* 0x000fea0003800000 */
.L_x_46926:
        /* <DEDUP_REMOVED lines=38> */
.L_x_46930:
[----:B------:R2:W3:Y:S01]  /*13300*/  DMUL R4, RZ, R60 ;  /* 0x0000003cff047228 */ /* 0x0004e20000000000 */
[----:B------:R-:W-:-:S05]  /*13310*/  IMAD.MOV.U32 R3, RZ, RZ, RZ ;  /* 0x000000ffff037224 */ /* 0x000fca00078e00ff */
.L_x_46931:
[----:B------:R-:W-:Y:S05]  /*13320*/  BSYNC B2 ;  /* 0x0000000000027941 */ /* 0x000fea0003800000 */
.L_x_46929:
        /* <DEDUP_REMOVED lines=27> */
[----:B-1----:R-:W0:Y:S01]  /*134e0*/  @P1 DFMA R4, R4, -1, RZ ;  /* 0xbff000000404182b */ /* 0x002e2200000000ff */
[----:B------:R-:W-:-:S04]  /*134f0*/  SHF.R.S32.HI R2, RZ, 0x1, R2 ;  /* 0x00000001ff027819 */ /* 0x000fc80000011402 */
[----:B------:R-:W-:Y:S01]  /*13500*/  LEA R3, R2, 0x3ff00000, 0x14 ;  /* 0x3ff0000002037811 */ /* 0x000fe200078ea0ff */
[----:B0-----:R-:W0:Y:S01]  /*13510*/  DMUL R4, R62, R4 ;  /* 0x000000043e047228 */ /* 0x001e220000000000 */
[----:B------:R-:W-:Y:S01]  /*13520*/  IADD3 R11, R11, -R2, RZ ;  /* 0x800000020b0b7210 */ /* 0x000fe20007ffe0ff */
[----:B------:R-:W-:-:S03]  /*13530*/  IMAD.MOV.U32 R2, RZ, RZ, RZ ;  /* 0x000000ffff027224 */ /* 0x000fc600078e00ff */
[----:B------:R-:W-:-:S03]  /*13540*/  LEA R11, R11, 0x3ff00000, 0x14 ;  /* 0x3ff000000b0b7811 */ /* 0x000fc600078ea0ff */
[----:B------:R-:W1:-:S04]  /*13550*/  DMUL R64, R2, R64 ;  /* 0x0000004002407228 */ /* 0x000e480000000000 */
[----:B0-----:R-:W0:-:S04]  /*13560*/  DMUL R4, R2, R4 ;  /* 0x0000000402047228 */ /* 0x001e080000000000 */
[----:B-1----:R1:W2:-:S04]  /*13570*/  DMUL R8, R10, R64 ;  /* 0x000000400a087228 */ /* 0x0022880000000000 */
[----:B0-----:R1:W0:Y:S01]  /*13580*/  DMUL R10, R10, R4 ;  /* 0x000000040a0a7228 */ /* 0x0012220000000000 */
[----:B------:R-:W-:Y:S05]  /*13590*/  BRA `(.L_x_46911) ;  /* 0x000008b000007947 */ /* 0x000fea0003800000 */
.L_x_46914:
        /* <DEDUP_REMOVED lines=11> */
.L_x_46932:
[----:B------:R-:W0:-:S10]  /*13650*/  DADD R8, R60, -R60 ;  /* 0x000000003c087229 */ /* 0x000e14000000083c */
[----:B0-----:R-:W-:Y:S02]  /*13660*/  IMAD.MOV.U32 R10, RZ, RZ, R8 ;  /* 0x000000ffff0a7224 */ /* 0x001fe400078e0008 */
[----:B------:R-:W-:Y:S01]  /*13670*/  IMAD.MOV.U32 R11, RZ, RZ, R9 ;  /* 0x000000ffff0b7224 */ /* 0x000fe200078e0009 */
[----:B------:R-:W-:Y:S05]  /*13680*/  BRA `(.L_x_46911) ;  /* 0x000007c000007947 */ /* 0x000fea0003800000 */
.L_x_46913:
        /* <DEDUP_REMOVED lines=16> */
.L_x_46934:
[----:B------:R0:W1:Y:S01]  /*13790*/  DMUL R4, RZ, R60 ;  /* 0x0000003cff047228 */ /* 0x0000620000000000 */
[----:B------:R-:W-:-:S05]  /*137a0*/  IMAD.MOV.U32 R3, RZ, RZ, RZ ;  /* 0x000000ffff037224 */ /* 0x000fca00078e00ff */
.L_x_46935:
[----:B------:R-:W-:Y:S05]  /*137b0*/  BSYNC B2 ;  /* 0x0000000000027941 */ /* 0x000fea0003800000 */
.L_x_46933:
        /* <DEDUP_REMOVED lines=38> */
.L_x_46937:
[----:B------:R1:W2:Y:S01]  /*13a20*/  DMUL R4, RZ, R60 ;  /* 0x0000003cff047228 */ /* 0x0002a20000000000 */
[----:B------:R-:W-:-:S05]  /*13a30*/  IMAD.MOV.U32 R3, RZ, RZ, RZ ;  /* 0x000000ffff037224 */ /* 0x000fca00078e00ff */
.L_x_46938:
[----:B------:R-:W-:Y:S05]  /*13a40*/  BSYNC B2 ;  /* 0x0000000000027941 */ /* 0x000fea0003800000 */
.L_x_46936:
        /* <DEDUP_REMOVED lines=24> */
.L_x_46912:
        /* <DEDUP_REMOVED lines=37> */
.L_x_46940:
[----:B------:R-:W-:Y:S05]  /*13e20*/  BSYNC B0 ;  /* 0x0000000000007941 */ /* 0x000fea0003800000 */
.L_x_46939:
[----:B------:R-:W-:Y:S02]  /*13e30*/  IMAD.MOV.U32 R10, RZ, RZ, R60 ;  /* 0x000000ffff0a7224 */ /* 0x000fe400078e003c */
[----:B------:R-:W-:Y:S02]  /*13e40*/  IMAD.MOV.U32 R11, RZ, RZ, R61 ;  /* 0x000000ffff0b7224 */ /* 0x000fe400078e003d */
.L_x_46911:
[----:B012---:R-:W-:Y:S05]  /*13e50*/  BSYNC B1 ;  /* 0x0000000000017941 */ /* 0x007fea0003800000 */
.L_x_46910:
[----:B------:R-:W-:Y:S01]  /*13e60*/  IADD3 R3, R0, 0x200, RZ ;  /* 0x0000020000037810 */ /* 0x000fe20007ffe0ff */
[----:B------:R-:W-:Y:S01]  /*13e70*/  BSSY B1, `(.L_x_46941) ;  /* 0x00001a4000017945 */ /* 0x000fe20003800000 */
[----:B------:R-:W-:Y:S01]  /*13e80*/  CS2R R42, SRZ ;  /* 0x00000000002a7805 */ /* 0x000fe2000001ff00 */
        /* <DEDUP_REMOVED lines=57> */
.L_x_46948:
[----:B------:R-:W-:Y:S05]  /*14220*/  BSYNC B0 ;  /* 0x0000000000007941 */ /* 0x000fea0003800000 */
.L_x_46947:
        /* <DEDUP_REMOVED lines=15> */
.L_x_46950:
[----:B0-----:R0:W2:Y:S01]  /*14320*/  DMUL R4, RZ, R40 ;  /* 0x00000028ff047228 */ /* 0x0010a20000000000 */
[----:B------:R-:W-:-:S05]  /*14330*/  IMAD.MOV.U32 R3, RZ, RZ, RZ ;  /* 0x000000ffff037224 */ /* 0x000fca00078e00ff */
.L_x_46951:
[----:B------:R-:W-:Y:S05]  /*14340*/  BSYNC B2 ;  /* 0x0000000000027941 */ /* 0x000fea0003800000 */
.L_x_46949:
        /* <DEDUP_REMOVED lines=38> */
.L_x_46953:
[----:B------:R2:W3:Y:S01]  /*145b0*/  DMUL R4, RZ, R40 ;  /* 0x00000028ff047228 */ /* 0x0004e20000000000 */
[----:B------:R-:W-:-:S05]  /*145c0*/  MOV R3, RZ ;  /* 0x000000ff00037202 */ /* 0x000fca0000000f00 */
.L_x_46954:
[----:B------:R-:W-:Y:S05]  /*145d0*/  BSYNC B2 ;  /* 0x0000000000027941 */ /* 0x000fea0003800000 */
.L_x_46952:
        /* <DEDUP_REMOVED lines=25> */
.L_x_46946:
        /* <DEDUP_REMOVED lines=36> */
[----:B------:R-:W-:Y:S02]  /*149b0*/  @!P0 LEA R5, R2, 0x3ff00000, 0x14 ;  /* 0x3ff0000002058811 */ /* 0x000fe400078ea0ff */
[----:B------:R-:W-:-:S06]  /*149c0*/  @!P0 MOV R2, R14 ;  /* 0x0000000e00028202 */ /* 0x000fcc0000000f00 */
[----:B------:R0:W1:-:S06]  /*149d0*/  @!P0 DMUL R60, R2, R4 ;  /* 0x00000004023c8228 */ /* 0x00004c0000000000 */
.L_x_46956:
[----:B------:R-:W-:Y:S05]  /*149e0*/  BSYNC B0 ;  /* 0x0000000000007941 */ /* 0x000fea0003800000 */
.L_x_46955:
        /* <DEDUP_REMOVED lines=15> */
.L_x_46958:
[----:B0-----:R0:W2:Y:S01]  /*14ae0*/  DMUL R4, RZ, R40 ;  /* 0x00000028ff047228 */ /* 0x0010a20000000000 */
[----:B------:R-:W-:-:S05]  /*14af0*/  IMAD.MOV.U32 R3, RZ, RZ, RZ ;  /* 0x000000ffff037224 */ /* 0x000fca00078e00ff */
.L_x_46959:
[----:B------:R-:W-:Y:S05]  /*14b00*/  BSYNC B2 ;  /* 0x0000000000027941 */ /* 0x000fea0003800000 */
.L_x_46957:
        /* <DEDUP_REMOVED lines=38> */
.L_x_46961:
[----:B------:R2:W3:Y:S01]  /*14d70*/  DMUL R4, RZ, R40 ;  /* 0x00000028ff047228 */ /* 0x0004e20000000000 */
[----:B------:R-:W-:-:S05]  /*14d80*/  IMAD.MOV.U32 R3, RZ, RZ, RZ ;  /* 0x000000ffff037224 */ /* 0x000fca00078e00ff */
.L_x_46962:
[----:B------:R-:W-:Y:S05]  /*14d90*/  BSYNC B2 ;  /* 0x0000000000027941 */ /* 0x000fea0003800000 */
.L_x_46960:
[----:B------:R-:W-:Y:S01]  /*14da0*/  IMAD.SHL.U32 R2, R3, 0x8, RZ ;  /* 0x0000000803027824 */ /* 0x000fe200078e00ff */
[----:B------:R-:W-:-:S04]  /*14db0*/  MOV R53, 0x8 ;  /* 0x0000000800357802 */ /* 0x000fc80000000f00 */
        /* <DEDUP_REMOVED lines=37> */
.L_x_46945:
        /* <DEDUP_REMOVED lines=11> */
.L_x_46963:
[----:B------:R-:W0:-:S10]  /*150c0*/  DADD R44, R40, -R40 ;  /* 0x00000000282c7229 */ /* 0x000e140000000828 */
[----:B0-----:R-:W-:Y:S02]  /*150d0*/  IMAD.MOV.U32 R46, RZ, RZ, R44 ;  /* 0x000000ffff2e7224 */ /* 0x001fe400078e002c */
[----:B------:R-:W-:Y:S01]  /*150e0*/  IMAD.MOV.U32 R47, RZ, RZ, R45 ;  /* 0x000000ffff2f7224 */ /* 0x000fe200078e002d */
[----:B------:R-:W-:Y:S05]  /*150f0*/  BRA `(.L_x_46942) ;  /* 0x000007b000007947 */ /* 0x000fea0003800000 */
.L_x_46944:
        /* <DEDUP_REMOVED lines=16> */
.L_x_46965:
[----:B------:R0:W1:Y:S01]  /*15200*/  DMUL R4, RZ, R40 ;  /* 0x00000028ff047228 */ /* 0x0000620000000000 */
[----:B------:R-:W-:-:S05]  /*15210*/  IMAD.MOV.U32 R3, RZ, RZ, RZ ;  /* 0x000000ffff037224 */ /* 0x000fca00078e00ff */
.L_x_46966:
[----:B------:R-:W-:Y:S05]  /*15220*/  BSYNC B2 ;  /* 0x0000000000027941 */ /* 0x000fea0003800000 */
.L_x_46964:
[----:B------:R-:W-:Y:S01]  /*15230*/  IADD3 R3, R3, 0x1, RZ ;  /* 0x0000000103037810 */ /* 0x000fe20007ffe0ff */
[----:B------:R-:W-:-:S03]  /*15240*/  IMAD.MOV.U32 R53, RZ, RZ, 0x8 ;  /* 0x00000008ff357424 */ /* 0x000fc600078e00ff */
[----:B------:R-:W-:-:S04]  /*15250*/  SHF.L.U32 R2, R3, 0x3, RZ ;  /* 0x0000000303027819 */ /* 0x000fc800000006ff */
        /* <DEDUP_REMOVED lines=35> */
.L_x_46968:
[----:B------:R1:W2:Y:S01]  /*15490*/  DMUL R4, RZ, R40 ;  /* 0x00000028ff047228 */ /* 0x0002a20000000000 */
[----:B------:R-:W-:-:S05]  /*154a0*/  IMAD.MOV.U32 R3, RZ, RZ, RZ ;  /* 0x000000ffff037224 */ /* 0x000fca00078e00ff */
.L_x_46969:
[----:B------:R-:W-:Y:S05]  /*154b0*/  BSYNC B2 ;  /* 0x0000000000027941 */ /* 0x000fea0003800000 */
.L_x_46967:
        /* <DEDUP_REMOVED lines=24> */
.L_x_46943:
        /* <DEDUP_REMOVED lines=36> */
.L_x_46971:
[----:B------:R-:W-:Y:S05]  /*15880*/  BSYNC B0 ;  /* 0x0000000000007941 */ /* 0x000fea0003800000 */
.L_x_46970:
[----:B------:R-:W-:Y:S02]  /*15890*/  IMAD.MOV.U32 R46, RZ, RZ, R40 ;  /* 0x000000ffff2e7224 */ /* 0x000fe400078e0028 */
[----:B------:R-:W-:Y:S02]  /*158a0*/  IMAD.MOV.U32 R47, RZ, RZ, R41 ;  /* 0x000000ffff2f7224 */ /* 0x000fe400078e0029 */
.L_x_46942:
[----:B012---:R-:W-:Y:S05]  /*158b0*/  BSYNC B1 ;  /* 0x0000000000017941 */ /* 0x007fea0003800000 */
.L_x_46941:
        /* <DEDUP_REMOVED lines=58> */
.L_x_46979:
[----:B------:R-:W-:Y:S05]  /*15c60*/  BSYNC B0 ;  /* 0x0000000000007941 */ /* 0x000fea0003800000 */
.L_x_46978:
        /* <DEDUP_REMOVED lines=15> */
.L_x_46981:
[----:B0-----:R0:W2:Y:S01]  /*15d60*/  DMUL R4, RZ, R60 ;  /* 0x0000003cff047228 */ /* 0x0010a20000000000 */
[----:B------:R-:W-:-:S05]  /*15d70*/  IMAD.MOV.U32 R3, RZ, RZ, RZ ;  /* 0x000000ffff037224 */ /* 0x000fca00078e00ff */
.L_x_46982:
[----:B------:R-:W-:Y:S05]  /*15d80*/  BSYNC B2 ;  /* 0x0000000000027941 */ /* 0x000fea0003800000 */
.L_x_46980:
        /* <DEDUP_REMOVED lines=38> */
.L_x_46984:
[----:B------:R2:W3:Y:S01]  /*15ff0*/  DMUL R4, RZ, R60 ;  /* 0x0000003cff047228 */ /* 0x0004e20000000000 */
[----:B------:R-:W-:-:S05]  /*16000*/  IMAD.MOV.U32 R3, RZ, RZ, RZ ;  /* 0x000000ffff037224 */ /* 0x000fca00078e00ff */
.L_x_46985:
[----:B------:R-:W-:Y:S05]  /*16010*/  BSYNC B2 ;  /* 0x0000000000027941 */ /* 0x000fea0003800000 */
.L_x_46983:
        /* <DEDUP_REMOVED lines=17> */
[----:B-----5:R-:W2:-:S04]  /*16130*/  DFMA R12, R2, R12, R40 ;  /* 0x0000000c020c722b */ /* 0x020e880000000028 */
[----:B01----:R-:W-:-:S04]  /*16140*/  DMUL R40, R64, R62 ;  /* 0x0000003e40287228 */ /* 0x003fc80000000000 */
[----:B--2---:R-:W0:-:S06]  /*16150*/  DFMA R12, R2, R12, R42 ;  /* 0x0000000c020c722b */ /* 0x004e0c000000002a */
[----:B0-----:R-:W-:-:S04]  /*16160*/  DFMA R4, R12, R4, R4 ;  /* 0x000000040c04722b */ /* 0x001fc80000000004 */
[----:B------:R-:W0:-:S06]  /*16170*/  @P0 DFMA R4, R2, R12, 1 ;  /* 0x3ff000000204042b */ /* 0x000e0c000000000c */
[----:B0-----:R-:W0:-:S06]  /*16180*/  @P1 DFMA R4, R4, -1, RZ ;  /* 0xbff000000404182b */ /* 0x001e0c00000000ff */
[----:B0-----:R0:W1:Y:S01]  /*16190*/  DMUL R42, R4, R62 ;  /* 0x0000003e042a7228 */ /* 0x0010620000000000 */
[----:B------:R-:W-:Y:S05]  /*161a0*/  BRA `(.L_x_46973) ;  /* 0x0000115000007947 */ /* 0x000fea0003800000 */
.L_x_46977:
        /* <DEDUP_REMOVED lines=39> */
.L_x_46987:
[----:B------:R-:W-:Y:S05]  /*16420*/  BSYNC B0 ;  /* 0x0000000000007941 */ /* 0x000fea0003800000 */
.L_x_46986:
        /* <DEDUP_REMOVED lines=15> */
.L_x_46989:
[----:B0-----:R0:W2:Y:S01]  /*16520*/  DMUL R4, RZ, R60 ;  /* 0x0000003cff047228 */ /* 0x0010a20000000000 */
[----:B------:R-:W-:-:S05]  /*16530*/  IMAD.MOV.U32 R3, RZ, RZ, RZ ;  /* 0x000000ffff037224 */ /* 0x000fca00078e00ff */
.L_x_46990:
[----:B------:R-:W-:Y:S05]  /*16540*/  BSYNC B2 ;  /* 0x0000000000027941 */ /* 0x000fea0003800000 */
.L_x_46988:
        /* <DEDUP_REMOVED lines=38> */
.L_x_46992:
[----:B------:R2:W3:Y:S01]  /*167b0*/  DMUL R4, RZ, R60 ;  /* 0x0000003cff047228 */ /* 0x0004e20000000000 */
[----:B------:R-:W-:-:S05]  /*167c0*/  MOV R3, RZ ;  /* 0x000000ff00037202 */ /* 0x000fca0000000f00 */
.L_x_46993:
[----:B------:R-:W-:Y:S05]  /*167d0*/  BSYNC B2 ;  /* 0x0000000000027941 */ /* 0x000fea0003800000 */
.L_x_46991:
        /* <DEDUP_REMOVED lines=19> */
[----:B-1----:R-:W5:-:S04]  /*16910*/  DFMA R12, R2, R12, R18 ;  /* 0x0000000c020c722b */ /* 0x002f480000000012 */
[----:B0-----:R-:W-:-:S04]  /*16920*/  DMUL R64, R62, R64 ;  /* 0x000000403e407228 */ /* 0x001fc80000000000 */
[----:B-----5:R-:W0:-:S06]  /*16930*/  DFMA R12, R2, R12, R40 ;  /* 0x0000000c020c722b */ /* 0x020e0c0000000028 */
[----:B0-----:R0:W1:Y:S02]  /*16940*/  DFMA R12, R2, R12, R42 ;  /* 0x0000000c020c722b */ /* 0x001064000000002a */
[----:B0-----:R-:W-:-:S04]  /*16950*/  IMAD.MOV.U32 R42, RZ, RZ, RZ ;  /* 0x000000ffff2a7224 */ /* 0x001fc800078e00ff */
[----:B-1----:R-:W-:-:S04]  /*16960*/  DFMA R4, R12, R4, R4 ;  /* 0x000000040c04722b */ /* 0x002fc80000000004 */
        /* <DEDUP_REMOVED lines=14> */
.L_x_46976:
        /* <DEDUP_REMOVED lines=11> */
.L_x_46994:
[----:B------:R-:W0:-:S10]  /*16b00*/  DADD R40, R60, -R60 ;  /* 0x000000003c287229 */ /* 0x000e14000000083c */
[----:B0-----:R-:W-:Y:S02]  /*16b10*/  IMAD.MOV.U32 R42, RZ, RZ, R40 ;  /* 0x000000ffff2a7224 */ /* 0x001fe400078e0028 */
[----:B------:R-:W-:Y:S01]  /*16b20*/  IMAD.MOV.U32 R43, RZ, RZ, R41 ;  /* 0x000000ffff2b7224 */ /* 0x000fe200078e0029 */
[----:B------:R-:W-:Y:S05]  /*16b30*/  BRA `(.L_x_46973) ;  /* 0x000007c000007947 */ /* 0x000fea0003800000 */
.L_x_46975:
        /* <DEDUP_REMOVED lines=14> */
[----:B01-3--:R-:W-:Y:S05]  /*16c20*/  CALL.REL.NOINC `($_ZN2at6native29vectorized_elementwise_kernelILi2EZNS0_50_GLOBAL__N__2680c7bb_12_PowKernel_cu_b2145a98_318422pow_scalar_tensor_implIdEEvRNS_18TensorIteratorBaseEN3c107complexIT_EEEUlNS7_IdEEE_St5arrayIPcLm2EEEEviT0_T1_$__internal_trig_reduction_slowpathd) ;  /* 0x00003f4000007944 */ /* 0x00bfea0003c00000 */
[----:B------:R-:W-:Y:S05]  /*16c30*/  BRA `(.L_x_46997) ;  /* 0x0000002000007947 */ /* 0x000fea0003800000 */
.L_x_46996:
[----:B------:R0:W1:Y:S01]  /*16c40*/  DMUL R4, RZ, R60 ;  /* 0x0000003cff047228 */ /* 0x0000620000000000 */
[----:B------:R-:W-:-:S05]  /*16c50*/  IMAD.MOV.U32 R3, RZ, RZ, RZ ;  /* 0x000000ffff037224 */ /* 0x000fca00078e00ff */
.L_x_46997:
[----:B------:R-:W-:Y:S05]  /*16c60*/  BSYNC B2 ;  /* 0x0000000000027941 */ /* 0x000fea0003800000 */
.L_x_46995:
        /* <DEDUP_REMOVED lines=38> */
.L_x_46999:
[----:B------:R1:W2:Y:S01]  /*16ed0*/  DMUL R4, RZ, R60 ;  /* 0x0000003cff047228 */ /* 0x0002a20000000000 */
[----:B------:R-:W-:-:S05]  /*16ee0*/  IMAD.MOV.U32 R3, RZ, RZ, RZ ;  /* 0x000000ffff037224 */ /* 0x000fca00078e00ff */
.L_x_47000:
[----:B------:R-:W-:Y:S05]  /*16ef0*/  BSYNC B2 ;  /* 0x0000000000027941 */ /* 0x000fea0003800000 */
.L_x_46998:
        /* <DEDUP_REMOVED lines=24> */
.L_x_46974:
        /* <DEDUP_REMOVED lines=37> */
.L_x_47002:
[----:B------:R-:W-:Y:S05]  /*172d0*/  BSYNC B0 ;  /* 0x0000000000007941 */ /* 0x000fea0003800000 */
.L_x_47001:
[----:B------:R-:W-:Y:S02]  /*172e0*/  IMAD.MOV.U32 R42, RZ, RZ, R60 ;  /* 0x000000ffff2a7224 */ /* 0x000fe400078e003c */
[----:B------:R-:W-:Y:S02]  /*172f0*/  IMAD.MOV.U32 R43, RZ, RZ, R61 ;  /* 0x000000ffff2b7224 */ /* 0x000fe400078e003d */
.L_x_46973:
[----:B012---:R-:W-:Y:S05]  /*17300*/  BSYNC B1 ;  /* 0x0000000000017941 */ /* 0x007fea0003800000 */
.L_x_46972:
        /* <DEDUP_REMOVED lines=24> */
[----:B------:R-:W-:Y:S01]  /*17490*/  FSETP.GEU.FTZ.AND P0, PT, |R21|, 4.1917929649353027344, PT ;  /* 0x4086232b1500780b */ /* 0x000fe20003f1e200 */
[----:B------:R-:W-:Y:S01]  /*174a0*/  IMAD.MOV.U32 R18, RZ, RZ, 0x69ce2bdf ;  /* 0x69ce2bdfff127424 */ /* 0x000fe200078e00ff */
[----:B------:R-:W-:Y:S01]  /*174b0*/  BSSY B0, `(.L_x_47009) ;  /* 0x0000022000007945 */ /* 0x000fe20003800000 */
[----:B------:R-:W-:Y:S01]  /*174c0*/  IMAD.MOV.U32 R19, RZ, RZ, 0x3e5ade15 ;  /* 0x3e5ade15ff137424 */ /* 0x000fe200078e00ff */
        /* <DEDUP_REMOVED lines=32> */
.L_x_47010:
[----:B------:R-:W-:Y:S05]  /*176d0*/  BSYNC B0 ;  /* 0x0000000000007941 */ /* 0x000fea0003800000 */
.L_x_47009:
        /* <DEDUP_REMOVED lines=15> */
.L_x_47012:
[----:B0-----:R0:W2:Y:S01]  /*177d0*/  DMUL R4, RZ, R12 ;  /* 0x0000000cff047228 */ /* 0x0010a20000000000 */
[----:B------:R-:W-:-:S05]  /*177e0*/  MOV R3, RZ ;  /* 0x000000ff00037202 */ /* 0x000fca0000000f00 */
.L_x_47013:
[----:B------:R-:W-:Y:S05]  /*177f0*/  BSYNC B2 ;  /* 0x0000000000027941 */ /* 0x000fea0003800000 */
.L_x_47011:
        /* <DEDUP_REMOVED lines=38> */
.L_x_47015:
[----:B------:R2:W3:Y:S01]  /*17a60*/  DMUL R4, RZ, R12 ;  /* 0x0000000cff047228 */ /* 0x0004e20000000000 */
[----:B------:R-:W-:-:S05]  /*17a70*/  IMAD.MOV.U32 R3, RZ, RZ, RZ ;  /* 0x000000ffff037224 */ /* 0x000fca00078e00ff */
.L_x_47016:
[----:B------:R-:W-:Y:S05]  /*17a80*/  BSYNC B2 ;  /* 0x0000000000027941 */ /* 0x000fea0003800000 */
.L_x_47014:
        /* <DEDUP_REMOVED lines=25> */
.L_x_47008:
        /* <DEDUP_REMOVED lines=39> */
.L_x_47018:
[----:B------:R-:W-:Y:S05]  /*17e90*/  BSYNC B0 ;  /* 0x0000000000007941 */ /* 0x000fea0003800000 */
.L_x_47017:
        /* <DEDUP_REMOVED lines=15> */
.L_x_47020:
[----:B0-----:R0:W2:Y:S01]  /*17f90*/  DMUL R4, RZ, R12 ;  /* 0x0000000cff047228 */ /* 0x0010a20000000000 */
[----:B------:R-:W-:-:S05]  /*17fa0*/  MOV R3, RZ ;  /* 0x000000ff00037202 */ /* 0x000fca0000000f00 */
.L_x_47021:
[----:B------:R-:W-:Y:S05]  /*17fb0*/  BSYNC B2 ;  /* 0x0000000000027941 */ /* 0x000fea0003800000 */
.L_x_47019:
        /* <DEDUP_REMOVED lines=38> */
.L_x_47023:
[----:B------:R2:W3:Y:S01]  /*18220*/  DMUL R4, RZ, R12 ;  /* 0x0000000cff047228 */ /* 0x0004e20000000000 */
[----:B------:R-:W-:-:S05]  /*18230*/  IMAD.MOV.U32 R3, RZ, RZ, RZ ;  /* 0x000000ffff037224 */ /* 0x000fca00078e00ff */
.L_x_47024:
[----:B------:R-:W-:Y:S05]  /*18240*/  BSYNC B2 ;  /* 0x0000000000027941 */ /* 0x000fea0003800000 */
.L_x_47022:
        /* <DEDUP_REMOVED lines=17> */
[----:B------:R-:W-:Y:S01]  /*18360*/  LOP3.LUT R61, R16, 0x7fe00000, RZ, 0xfc, !PT ;  /* 0x7fe00000103d7812 */ /* 0x000fe200078efcff */
[----:B-1----:R-:W-:-:S03]  /*18370*/  IMAD.MOV.U32 R18, RZ, RZ, RZ ;  /* 0x000000ffff127224 */ /* 0x002fc600078e00ff */
        /* <DEDUP_REMOVED lines=20> */
.L_x_47007:
        /* <DEDUP_REMOVED lines=11> */
.L_x_47025:
[----:B------:R-:W0:-:S10]  /*18570*/  DADD R16, R12, -R12 ;  /* 0x000000000c107229 */ /* 0x000e14000000080c */
[----:B0-----:R-:W-:Y:S02]  /*18580*/  IMAD.MOV.U32 R18, RZ, RZ, R16 ;  /* 0x000000ffff127224 */ /* 0x001fe400078e0010 */
[----:B------:R-:W-:Y:S01]  /*18590*/  IMAD.MOV.U32 R19, RZ, RZ, R17 ;  /* 0x000000ffff137224 */ /* 0x000fe200078e0011 */
[----:B------:R-:W-:Y:S05]  /*185a0*/  BRA `(.L_x_47004) ;  /* 0x000007b000007947 */ /* 0x000fea0003800000 */
.L_x_47006:
        /* <DEDUP_REMOVED lines=16> */
.L_x_47027:
[----:B------:R0:W1:Y:S01]  /*186b0*/  DMUL R4, RZ, R12 ;  /* 0x0000000cff047228 */ /* 0x0000620000000000 */
[----:B------:R-:W-:-:S05]  /*186c0*/  IMAD.MOV.U32 R3, RZ, RZ, RZ ;  /* 0x000000ffff037224 */ /* 0x000fca00078e00ff */
.L_x_47028:
[----:B------:R-:W-:Y:S05]  /*186d0*/  BSYNC B2 ;  /* 0x0000000000027941 */ /* 0x000fea0003800000 */
.L_x_47026:
        /* <DEDUP_REMOVED lines=38> */
.L_x_47030:
[----:B------:R1:W2:Y:S01]  /*18940*/  DMUL R4, RZ, R12 ;  /* 0x0000000cff047228 */ /* 0x0002a20000000000 */
[----:B------:R-:W-:-:S05]  /*18950*/  IMAD.MOV.U32 R3, RZ, RZ, RZ ;  /* 0x000000ffff037224 */ /* 0x000fca00078e00ff */
.L_x_47031:
[----:B------:R-:W-:Y:S05]  /*18960*/  BSYNC B2 ;  /* 0x0000000000027941 */ /* 0x000fea0003800000 */
.L_x_47029:
        /* <DEDUP_REMOVED lines=24> */
.L_x_47005:
        /* <DEDUP_REMOVED lines=36> */
.L_x_47033:
[----:B------:R-:W-:Y:S05]  /*18d30*/  BSYNC B0 ;  /* 0x0000000000007941 */ /* 0x000fea0003800000 */
.L_x_47032:
[----:B------:R-:W-:Y:S02]  /*18d40*/  IMAD.MOV.U32 R18, RZ, RZ, R12 ;  /* 0x000000ffff127224 */ /* 0x000fe400078e000c */
[----:B------:R-:W-:Y:S02]  /*18d50*/  IMAD.MOV.U32 R19, RZ, RZ, R13 ;  /* 0x000000ffff137224 */ /* 0x000fe400078e000d */
.L_x_47004:
[----:B012---:R-:W-:Y:S05]  /*18d60*/  BSYNC B1 ;  /* 0x0000000000017941 */ /* 0x007fea0003800000 */
.L_x_47003:
        /* <DEDUP_REMOVED lines=58> */
.L_x_47041:
[----:B------:R-:W-:Y:S05]  /*19110*/  BSYNC B0 ;  /* 0x0000000000007941 */ /* 0x000fea0003800000 */
.L_x_47040:
        /* <DEDUP_REMOVED lines=15> */
.L_x_47043:
[----:B0-----:R0:W2:Y:S01]  /*19210*/  DMUL R4, RZ, R60 ;  /* 0x0000003cff047228 */ /* 0x0010a20000000000 */
[----:B------:R-:W-:-:S05]  /*19220*/  IMAD.MOV.U32 R3, RZ, RZ, RZ ;  /* 0x000000ffff037224 */ /* 0x000fca00078e00ff */
.L_x_47044:
[----:B------:R-:W-:Y:S05]  /*19230*/  BSYNC B2 ;  /* 0x0000000000027941 */ /* 0x000fea0003800000 */
.L_x_47042:
        /* <DEDUP_REMOVED lines=38> */
.L_x_47046:
[----:B------:R2:W3:Y:S01]  /*194a0*/  DMUL R4, RZ, R60 ;  /* 0x0000003cff047228 */ /* 0x0004e20000000000 */
[----:B------:R-:W-:-:S05]  /*194b0*/  IMAD.MOV.U32 R3, RZ, RZ, RZ ;  /* 0x000000ffff037224 */ /* 0x000fca00078e00ff */
.L_x_47047:
[----:B------:R-:W-:Y:S05]  /*194c0*/  BSYNC B2 ;  /* 0x0000000000027941 */ /* 0x000fea0003800000 */
.L_x_47045:
        /* <DEDUP_REMOVED lines=25> */
.L_x_47039:
        /* <DEDUP_REMOVED lines=39> */
.L_x_47049:
[----:B------:R-:W-:Y:S05]  /*198d0*/  BSYNC B0 ;  /* 0x0000000000007941 */ /* 0x000fea0003800000 */
.L_x_47048:
        /* <DEDUP_REMOVED lines=15> */
.L_x_47051:
[----:B0-----:R0:W2:Y:S01]  /*199d0*/  DMUL R4, RZ, R60 ;  /* 0x0000003cff047228 */ /* 0x0010a20000000000 */
[----:B------:R-:W-:-:S05]  /*199e0*/  IMAD.MOV.U32 R3, RZ, RZ, RZ ;  /* 0x000000ffff037224 */ /* 0x000fca00078e00ff */
.L_x_47052:
[----:B------:R-:W-:Y:S05]  /*199f0*/  BSYNC B2 ;  /* 0x0000000000027941 */ /* 0x000fea0003800000 */
.L_x_47050:
        /* <DEDUP_REMOVED lines=38> */
.L_x_47054:
[----:B------:R2:W3:Y:S01]  /*19c60*/  DMUL R4, RZ, R60 ;  /* 0x0000003cff047228 */ /* 0x0004e20000000000 */
[----:B------:R-:W-:-:S05]  /*19c70*/  IMAD.MOV.U32 R3, RZ, RZ, RZ ;  /* 0x000000ffff037224 */ /* 0x000fca00078e00ff */
.L_x_47055:
[----:B------:R-:W-:Y:S05]  /*19c80*/  BSYNC B2 ;  /* 0x0000000000027941 */ /* 0x000fea0003800000 */
.L_x_47053:
        /* <DEDUP_REMOVED lines=39> */
.L_x_47038:
        /* <DEDUP_REMOVED lines=11> */
.L_x_47056:
[----:B------:R-:W0:-:S10]  /*19fb0*/  DADD R12, R60, -R60 ;  /* 0x000000003c0c7229 */ /* 0x000e14000000083c */
[----:B0-----:R-:W-:Y:S02]  /*19fc0*/  IMAD.MOV.U32 R14, RZ, RZ, R12 ;  /* 0x000000ffff0e7224 */ /* 0x001fe400078e000c */
[----:B------:R-:W-:Y:S01]  /*19fd0*/  IMAD.MOV.U32 R15, RZ, RZ, R13 ;  /* 0x000000ffff0f7224 */ /* 0x000fe200078e000d */
[----:B------:R-:W-:Y:S05]  /*19fe0*/  BRA `(.L_x_47035) ;  /* 0x000007c000007947 */ /* 0x000fea0003800000 */
.L_x_47037:
        /* <DEDUP_REMOVED lines=16> */
.L_x_47058:
[----:B------:R0:W1:Y:S01]  /*1a0f0*/  DMUL R4, RZ, R60 ;  /* 0x0000003cff047228 */ /* 0x0000620000000000 */
[----:B------:R-:W-:-:S05]  /*1a100*/  IMAD.MOV.U32 R3, RZ, RZ, RZ ;  /* 0x000000ffff037224 */ /* 0x000fca00078e00ff */
.L_x_47059:
[----:B------:R-:W-:Y:S05]  /*1a110*/  BSYNC B2 ;  /* 0x0000000000027941 */ /* 0x000fea0003800000 */
.L_x_47057:
        /* <DEDUP_REMOVED lines=38> */
.L_x_47061:
[----:B------:R1:W2:Y:S01]  /*1a380*/  DMUL R4, RZ, R60 ;  /* 0x0000003cff047228 */ /* 0x0002a20000000000 */
[----:B------:R-:W-:-:S05]  /*1a390*/  MOV R3, RZ ;  /* 0x000000ff00037202 */ /* 0x000fca0000000f00 */
.L_x_47062:
[----:B------:R-:W-:Y:S05]  /*1a3a0*/  BSYNC B2 ;  /* 0x0000000000027941 */ /* 0x000fea0003800000 */
.L_x_47060:
        /* <DEDUP_REMOVED lines=24> */
.L_x_47036:
        /* <DEDUP_REMOVED lines=37> */
.L_x_47064:
[----:B------:R-:W-:Y:S05]  /*1a780*/  BSYNC B0 ;  /* 0x0000000000007941 */ /* 0x000fea0003800000 */
.L_x_47063:
[----:B------:R-:W-:Y:S02]  /*1a790*/  IMAD.MOV.U32 R14, RZ, RZ, R60 ;  /* 0x000000ffff0e7224 */ /* 0x000fe400078e003c */
[----:B------:R-:W-:Y:S02]  /*1a7a0*/  IMAD.MOV.U32 R15, RZ, RZ, R61 ;  /* 0x000000ffff0f7224 */ /* 0x000fe400078e003d */
.L_x_47035:
[----:B012---:R-:W-:Y:S05]  /*1a7b0*/  BSYNC B1 ;  /* 0x0000000000017941 */ /* 0x007fea0003800000 */
.L_x_47034:
[----:B------:R-:W-:Y:S01]  /*1a7c0*/  @!P2 IMAD.IADD R2, R7, 0x1, R0 ;  /* 0x000000010702a824 */ /* 0x000fe200078e0200 */
[----:B------:R-:W-:Y:S01]  /*1a7d0*/  BSSY B0, `(.L_x_47065) ;  /* 0x0000031000007945 */ /* 0x000fe20003800000 */
[----:B------:R-:W-:Y:S01]  /*1a7e0*/  @!P2 IMAD.MOV.U32 R3, RZ, RZ, 0x10 ;  /* 0x00000010ff03a424 */ /* 0x000fe200078e00ff */
[----:B------:R-:W-:Y:S01]  /*1a7f0*/  BSSY B1, `(.L_x_47066) ;  /* 0x0000028000017945 */ /* 0x000fe20003800000 */
[----:B------:R-:W-:Y:S02]  /*1a800*/  @!P2 IMAD.MOV.U32 R0, RZ, RZ, R56 ;  /* 0x000000ffff00a224 */ /* 0x000fe400078e0038 */
[----:B------:R-:W-:-:S03]  /*1a810*/  @!P2 IMAD.WIDE.U32 R2, R2, R3, c[0x0][0x190] ;  /* 0x000064000202a625 */ /* 0x000fc600078e0003 */
[----:B------:R-:W-:Y:S02]  /*1a820*/  ISETP.GE.AND P0, PT, R0, R6, PT ;  /* 0x000000060000720c */ /* 0x000fe40003f06270 */
[----:B---3--:R0:W-:Y:S11]  /*1a830*/  @!P2 STG.E.128 [R2.64], R28 ;  /* 0x0000001c0200a986 */ /* 0x0081f6000c101d06 */
        /* <DEDUP_REMOVED lines=13> */
.L_x_47067:
[----:B------:R-:W-:-:S13]  /*1a910*/  ISETP.GE.AND P0, PT, R0, R6, PT ;  /* 0x000000060000720c */ /* 0x000fda0003f06270 */
[----:B------:R-:W-:Y:S05]  /*1a920*/  @P0 BRA `(.L_x_47069) ;  /* 0x000000c000000947 */ /* 0x000fea0003800000 */
[----:B0-----:R-:W-:Y:S01]  /*1a930*/  IADD3 R2, R7, R0, RZ ;  /* 0x0000000007027210 */ /* 0x001fe20007ffe0ff */
[----:B------:R-:W-:Y:S01]  /*1a940*/  IMAD.MOV.U32 R3, RZ, RZ, 0x10 ;  /* 0x00000010ff037424 */ /* 0x000fe200078e00ff */
[----:B------:R-:W-:-:S03]  /*1a950*/  IADD3 R0, R0, 0x80, RZ ;  /* 0x0000008000007810 */ /* 0x000fc60007ffe0ff */
[----:B------:R-:W-:-:S05]  /*1a960*/  IMAD.WIDE.U32 R2, R2, R3, c[0x0][0x190] ;  /* 0x0000640002027625 */ /* 0x000fca00078e0003 */
[----:B------:R0:W-:Y:S02]  /*1a970*/  STG.E.128 [R2.64], R8 ;  /* 0x0000000802007986 */ /* 0x0001e4000c101d06 */
.L_x_47068:
[----:B------:R-:W-:-:S13]  /*1a980*/  ISETP.GE.AND P0, PT, R0, R6, PT ;  /* 0x000000060000720c */ /* 0x000fda0003f06270 */
[----:B------:R-:W-:Y:S05]  /*1a990*/  @P0 BRA `(.L_x_47070) ;  /* 0x000000d000000947 */ /* 0x000fea0003800000 */
[----:B0-----:R-:W-:Y:S01]  /*1a9a0*/  IMAD.IADD R2, R7, 0x1, R0 ;  /* 0x0000000107027824 */ /* 0x001fe200078e0200 */
[----:B------:R-:W-:Y:S01]  /*1a9b0*/  IADD3 R0, R0, 0x80, RZ ;  /* 0x0000008000007810 */ /* 0x000fe20007ffe0ff */
[----:B------:R-:W-:-:S04]  /*1a9c0*/  IMAD.MOV.U32 R3, RZ, RZ, 0x10 ;  /* 0x00000010ff037424 */ /* 0x000fc800078e00ff */
[----:B------:R-:W-:-:S05]  /*1a9d0*/  IMAD.WIDE.U32 R2, R2, R3, c[0x0][0x190] ;  /* 0x0000640002027625 */ /* 0x000fca00078e0003 */
[----:B------:R0:W-:Y:S02]  /*1a9e0*/  STG.E.128 [R2.64], R44 ;  /* 0x0000002c02007986 */ /* 0x0001e4000c101d06 */
.L_x_47069:
        /* <DEDUP_REMOVED lines=8> */
.L_x_47070:
[----:B------:R-:W-:Y:S05]  /*1aa70*/  BSYNC B1 ;  /* 0x0000000000017941 */ /* 0x000fea0003800000 */
.L_x_47066:
[----:B------:R-:W-:-:S13]  /*1aa80*/  ISETP.GE.AND P0, PT, R0, R6, PT ;  /* 0x000000060000720c */ /* 0x000fda0003f06270 */
[----:B0-----:R-:W-:Y:S01]  /*1aa90*/  @!P0 IMAD.IADD R2, R7, 0x1, R0 ;  /* 0x0000000107028824 */ /* 0x001fe200078e0200 */
[----:B------:R-:W-:Y:S01]  /*1aaa0*/  @!P0 IADD3 R0, R0, 0x80, RZ ;  /* 0x0000008000008810 */ /* 0x000fe20007ffe0ff */
[----:B------:R-:W-:-:S04]  /*1aab0*/  @!P0 IMAD.MOV.U32 R3, RZ, RZ, 0x10 ;  /* 0x00000010ff038424 */ /* 0x000fc800078e00ff */
[----:B------:R-:W-:-:S05]  /*1aac0*/  @!P0 IMAD.WIDE.U32 R2, R2, R3, c[0x0][0x190] ;  /* 0x0000640002028625 */ /* 0x000fca00078e0003 */
[----:B------:R0:W-:Y:S02]  /*1aad0*/  @!P0 STG.E.128 [R2.64], R16 ;  /* 0x0000001002008986 */ /* 0x0001e4000c101d06 */
.L_x_47071:
[----:B------:R-:W-:Y:S05]  /*1aae0*/  BSYNC B0 ;  /* 0x0000000000007941 */ /* 0x000fea0003800000 */
.L_x_47065:
        /* <DEDUP_REMOVED lines=8> */
        .type           $_ZN2at6native29vectorized_elementwise_kernelILi2EZNS0_50_GLOBAL__N__2680c7bb_12_PowKernel_cu_b2145a98_318422pow_scalar_tensor_implIdEEvRNS_18TensorIteratorBaseEN3c107complexIT_EEEUlNS7_IdEEE_St5arrayIPcLm2EEEEviT0_T1_$__internal_trig_reduction_slowpathd,@function
        .size           $_ZN2at6native29vectorized_elementwise_kernelILi2EZNS0_50_GLOBAL__N__2680c7bb_12_PowKernel_cu_b2145a98_318422pow_scalar_tensor_implIdEEvRNS_18TensorIteratorBaseEN3c107complexIT_EEEUlNS7_IdEEE_St5arrayIPcLm2EEEEviT0_T1_$__internal_trig_reduction_slowpathd,(.L_x_61583 - $_ZN2at6native29vectorized_elementwise_kernelILi2EZNS0_50_GLOBAL__N__2680c7bb_12_PowKernel_cu_b2145a98_318422pow_scalar_tensor_implIdEEvRNS_18TensorIteratorBaseEN3c107complexIT_EEEUlNS7_IdEEE_St5arrayIPcLm2EEEEviT0_T1_$__internal_trig_reduction_slowpathd)
$_ZN2at6native29vectorized_elementwise_kernelILi2EZNS0_50_GLOBAL__N__2680c7bb_12_PowKernel_cu_b2145a98_318422pow_scalar_tensor_implIdEEvRNS_18TensorIteratorBaseEN3c107complexIT_EEEUlNS7_IdEEE_St5arrayIPcLm2EEEEviT0_T1_$__internal_trig_reduction_slowpathd:
        /* <DEDUP_REMOVED lines=16> */
[----:B------:R-:W-:-:S02]  /*1ac70*/  LOP3.LUT P0, R48, R48, 0x3f, RZ, 0xc0, !PT ;  /* 0x0000003f30307812 */ /* 0x000fc4000780c0ff */
[----:B------:R-:W-:Y:S02]  /*1ac80*/  ISETP.GT.AND P1, PT, R3, R50, PT ;  /* 0x000000320300720c */ /* 0x000fe40003f24270 */
[----:B------:R-:W-:-:S11]  /*1ac90*/  MOV R58, R52 ;  /* 0x00000034003a7202 */ /* 0x000fd60000000f00 */
        /* <DEDUP_REMOVED lines=10> */
.L_x_47075:
[----:B------:R-:W-:Y:S01]  /*1ad40*/  IMAD.MOV.U32 R2, RZ, RZ, R54 ;  /* 0x000000ffff027224 */ /* 0x000fe200078e0036 */
[----:B------:R-:W-:Y:S01]  /*1ad50*/  ULDC.64 UR4, c[0x0][0x118] ;  /* 0x0000460000047ab9 */ /* 0x000fe20000000a00 */
[----:B------:R-:W-:-:S05]  /*1ad60*/  IMAD.MOV.U32 R3, RZ, RZ, R53 ;  /* 0x000000ffff037224 */ /* 0x000fca00078e0035 */
        /* <DEDUP_REMOVED lines=8> */
[----:B------:R-:W-:-:S05]  /*1adf0*/  IMAD.MOV.U32 R2, RZ, RZ, R68 ;  /* 0x000000ffff027224 */ /* 0x000fca00078e0044 */
[----:B------:R0:W-:Y:S02]  /*1ae00*/  STL.64 [R55], R2 ;  /* 0x0000000237007387 */ /* 0x0001e40000100a00 */
[----:B0-----:R-:W-:Y:S01]  /*1ae10*/  IMAD.HI.U32 R2, R66, R4, RZ ;  /* 0x0000000442027227 */ /* 0x001fe200078e00ff */
[----:B------:R-:W-:-:S03]  /*1ae20*/  IADD3 R55, R55, 0x8, RZ ;  /* 0x0000000837377810 */ /* 0x000fc60007ffe0ff */
[----:B------:R-:W-:Y:S02]  /*1ae30*/  IMAD.X R2, RZ, RZ, R2, P1 ;  /* 0x000000ffff027224 */ /* 0x000fe400008e0602 */
[----:B------:R-:W-:-:S03]  /*1ae40*/  IMAD.HI.U32 R3, R67, R4, RZ ;  /* 0x0000000443037227 */ /* 0x000fc600078e00ff */
[----:B------:R-:W-:Y:S01]  /*1ae50*/  IADD3.X R57, P1, R57, R2, RZ, P3, !PT ;  /* 0x0000000239397210 */ /* 0x000fe20001f3e4ff */
[----:B------:R-:W-:Y:S01]  /*1ae60*/  IMAD R2, R67, R4, RZ ;  /* 0x0000000443027224 */ /* 0x000fe200078e02ff */
[----:B------:R-:W-:-:S03]  /*1ae70*/  ISETP.GE.AND P3, PT, R58, R50, PT ;  /* 0x000000323a00720c */ /* 0x000fc60003f66270 */
[----:B------:R-:W-:Y:S01]  /*1ae80*/  IMAD.X R3, RZ, RZ, R3, P1 ;  /* 0x000000ffff037224 */ /* 0x000fe200008e0603 */
[----:B------:R-:W-:Y:S02]  /*1ae90*/  IADD3.X R2, P4, R2, R57, RZ, P4, !PT ;  /* 0x0000003902027210 */ /* 0x000fe4000279e4ff */
[----:B------:R-:W-:-:S03]  /*1aea0*/  IADD3 R54, P1, R54, 0x8, RZ ;  /* 0x0000000836367810 */ /* 0x000fc60007f3e0ff */
[----:B------:R-:W-:Y:S01]  /*1aeb0*/  IMAD.X R3, RZ, RZ, R3, P4 ;  /* 0x000000ffff037224 */ /* 0x000fe200020e0603 */
[----:B------:R-:W-:Y:S01]  /*1aec0*/  IADD3.X R53, RZ, R53, RZ, P1, !PT ;  /* 0x00000035ff357210 */ /* 0x000fe20000ffe4ff */
[----:B------:R-:W-:Y:S02]  /*1aed0*/  IMAD.MOV.U32 R68, RZ, RZ, R2 ;  /* 0x000000ffff447224 */ /* 0x000fe400078e0002 */
[----:B------:R-:W-:Y:S01]  /*1aee0*/  IMAD.MOV.U32 R69, RZ, RZ, R3 ;  /* 0x000000ffff457224 */ /* 0x000fe200078e0003 */
[----:B------:R-:W-:Y:S05]  /*1aef0*/  @!P3 BRA `(.L_x_47075) ;  /* 0xfffffe400000b947 */ /* 0x000fea000383ffff */
.L_x_47074:
[----:B------:R-:W-:Y:S05]  /*1af00*/  BSYNC B0 ;  /* 0x0000000000007941 */ /* 0x000fea0003800000 */
.L_x_47073:
        /* <DEDUP_REMOVED lines=10> */
[----:B---3--:R-:W-:Y:S02]  /*1afb0*/  @P0 SHF.R.U64 R55, R58, R57, R59 ;  /* 0x000000393a370219 */ /* 0x008fe4000000123b */
[-C--:B0-----:R-:W-:Y:S02]  /*1afc0*/  @P0 SHF.L.U64.HI R52, R2, R48.reuse, R3 ;  /* 0x0000003002340219 */ /* 0x081fe40000010203 */
[----:B------:R-:W-:Y:S02]  /*1afd0*/  @P0 LOP3.LUT R2, R55, R53, RZ, 0xfc, !PT ;  /* 0x0000003537020212 */ /* 0x000fe400078efcff */
[----:B------:R-:W-:Y:S01]  /*1afe0*/  @P0 SHF.R.U32.HI R54, RZ, R57, R59 ;  /* 0x00000039ff360219 */ /* 0x000fe2000001163b */
[----:B------:R-:W-:Y:S01]  /*1aff0*/  IMAD.MOV.U32 R59, RZ, RZ, RZ ;  /* 0x000000ffff3b7224 */ /* 0x000fe200078e00ff */
        /* <DEDUP_REMOVED lines=36> */
[----:B------:R-:W-:Y:S02]  /*1b240*/  SHF.L.U32 R53, R48, R52, RZ ;  /* 0x0000003430357219 */ /* 0x000fe400000006ff */
        /* <DEDUP_REMOVED lines=11> */
[----:B------:R-:W-:-:S05]  /*1b300*/  IMAD.WIDE.U32 R58, P3, R4, 0x2168c235, R58 ;  /* 0x2168c235043a7825 */ /* 0x000fca000786003a */
[----:B------:R-:W-:Y:S02]  /*1b310*/  IADD3.X R2, R2, RZ, RZ, P3, !PT ;  /* 0x000000ff02027210 */ /* 0x000fe40001ffe4ff */
[----:B------:R-:W-:Y:S02]  /*1b320*/  IADD3 R50, P3, R50, R59, RZ ;  /* 0x0000003b32327210 */ /* 0x000fe40007f7e0ff */
[----:B------:R-:W-:Y:S02]  /*1b330*/  IADD3.X RZ, P1, R58, R58, RZ, P1, !PT ;  /* 0x0000003a3aff7210 */ /* 0x000fe40000f3e4ff */
[C---:B------:R-:W-:Y:S01]  /*1b340*/  ISETP.GT.U32.AND P4, PT, R50.reuse, RZ, PT ;  /* 0x000000ff3200720c */ /* 0x040fe20003f84070 */
[----:B------:R-:W-:Y:S01]  /*1b350*/  IMAD.X R48, RZ, RZ, R2, P3 ;  /* 0x000000ffff307224 */ /* 0x000fe200018e0602 */
[----:B------:R-:W-:-:S04]  /*1b360*/  IADD3.X R4, P3, R50, R50, RZ, P1, !PT ;  /* 0x0000003232047210 */ /* 0x000fc80000f7e4ff */
[C---:B------:R-:W-:Y:S01]  /*1b370*/  ISETP.GT.AND.EX P1, PT, R48.reuse, RZ, PT, P4 ;  /* 0x000000ff3000720c */ /* 0x040fe20003f24340 */
[----:B------:R-:W-:-:S03]  /*1b380*/  IMAD.X R2, R48, 0x1, R48, P3 ;  /* 0x0000000130027824 */ /* 0x000fc600018e0630 */
[----:B------:R-:W-:Y:S02]  /*1b390*/  SEL R4, R4, R50, P1 ;  /* 0x0000003204047207 */ /* 0x000fe40000800000 */
[----:B------:R-:W-:Y:S02]  /*1b3a0*/  SEL R2, R2, R48, P1 ;  /* 0x0000003002027207 */ /* 0x000fe40000800000 */
[----:B------:R-:W-:Y:S02]  /*1b3b0*/  IADD3 R48, P3, R4, 0x1, RZ ;  /* 0x0000000104307810 */ /* 0x000fe40007f7e0ff */
[----:B------:R-:W-:-:S03]  /*1b3c0*/  LOP3.LUT P4, R50, R51, 0x80000000, RZ, 0xc0, !PT ;  /* 0x8000000033327812 */ /* 0x000fc6000788c0ff */
[----:B------:R-:W-:Y:S01]  /*1b3d0*/  IMAD.X R4, RZ, RZ, R2, P3 ;  /* 0x000000ffff047224 */ /* 0x000fe200018e0602 */
[----:B------:R-:W-:Y:S02]  /*1b3e0*/  SEL R2, RZ, 0x1, !P1 ;  /* 0x00000001ff027807 */ /* 0x000fe40004800000 */
[----:B------:R-:W-:Y:S02]  /*1b3f0*/  @P0 LOP3.LUT R50, R50, 0x80000000, RZ, 0x3c, !PT ;  /* 0x8000000032320812 */ /* 0x000fe400078e3cff */
[----:B------:R-:W-:Y:S01]  /*1b400*/  SHF.R.U64 R48, R48, 0xa, R4 ;  /* 0x0000000a30307819 */ /* 0x000fe20000001204 */
[----:B------:R-:W-:-:S03]  /*1b410*/  IMAD.IADD R2, R2, 0x1, R52 ;  /* 0x0000000102027824 */ /* 0x000fc600078e0234 */
[----:B------:R-:W-:Y:S01]  /*1b420*/  IADD3 R48, P3, R48, 0x1, RZ ;  /* 0x0000000130307810 */ /* 0x000fe20007f7e0ff */
[----:B------:R-:W-:Y:S02]  /*1b430*/  IMAD.SHL.U32 R51, R2, 0x100000, RZ ;  /* 0x0010000002337824 */ /* 0x000fe400078e00ff */
[----:B------:R-:W-:Y:S01]  /*1b440*/  @P4 IMAD.MOV R3, RZ, RZ, -R3 ;  /* 0x000000ffff034224 */ /* 0x000fe200078e0a03 */
[----:B------:R-:W-:-:S04]  /*1b450*/  LEA.HI.X R4, R4, RZ, RZ, 0x16, P3 ;  /* 0x000000ff04047211 */ /* 0x000fc800018fb4ff */
[--C-:B------:R-:W-:Y:S02]  /*1b460*/  SHF.R.U64 R48, R48, 0x1, R4.reuse ;  /* 0x0000000130307819 */ /* 0x100fe40000001204 */
[----:B------:R-:W-:Y:S02]  /*1b470*/  SHF.R.U32.HI R4, RZ, 0x1, R4 ;  /* 0x00000001ff047819 */ /* 0x000fe40000011604 */
[----:B------:R-:W-:-:S04]  /*1b480*/  IADD3 R2, P3, P1, R48, -UR4, RZ ;  /* 0x8000000430027c10 */ /* 0x000fc8000f97e0ff */
[----:B------:R-:W-:-:S04]  /*1b490*/  IADD3.X R4, R4, 0x3fe00000, ~R51, P3, P1 ;  /* 0x3fe0000004047810 */ /* 0x000fc80001fe2c33 */
[----:B------:R-:W-:Y:S02]  /*1b4a0*/  LOP3.LUT R4, R4, R50, RZ, 0xfc, !PT ;  /* 0x0000003204047212 */ /* 0x000fe400078efcff */
.L_x_47072:
[----:B------:R-:W-:Y:S02]  /*1b4b0*/  IMAD.MOV.U32 R48, RZ, RZ, R49 ;  /* 0x000000ffff307224 */ /* 0x000fe400078e0031 */
[----:B------:R-:W-:Y:S02]  /*1b4c0*/  IMAD.MOV.U32 R49, RZ, RZ, 0x0 ;  /* 0x00000000ff317424 */ /* 0x000fe400078e00ff */
[----:B------:R-:W-:Y:S02]  /*1b4d0*/  IMAD.MOV.U32 R5, RZ, RZ, R4 ;  /* 0x000000ffff057224 */ /* 0x000fe400078e0004 */
[----:B------:R-:W-:Y:S01]  /*1b4e0*/  IMAD.MOV.U32 R4, RZ, RZ, R2 ;  /* 0x000000ffff047224 */ /* 0x000fe200078e0002 */
[----:B------:R-:W-:Y:S06]  /*1b4f0*/  RET.REL.NODEC R48 `(_ZN2at6native29vectorized_elementwise_kernelILi2EZNS0_50_GLOBAL__N__2680c7bb_12_PowKernel_cu_b2145a98_318422pow_scalar_tensor_implIdEEvRNS_18TensorIteratorBaseEN3c107complexIT_EEEUlNS7_IdEEE_St5arrayIPcLm2EEEEviT0_T1_) ;  /* 0xfffe4b0030007950 */ /* 0x000fec0003c3ffff */
.L_x_47076:
        /* <DEDUP_REMOVED lines=16> */
.L_x_61583:


//--------------------- .text._ZN2at6native29vectorized_elementwise_kernelILi4EZNS0_50_GLOBAL__N__2680c7bb_12_PowKernel_cu_b2145a98_318422pow_scalar_tensor_implIdEEvRNS_18TensorIteratorBaseEN3c107complexIT_EEEUlNS7_IdEEE_St5arrayIPcLm2EEEEviT0_T1_ --------------------------
	.section	.text._ZN2at6native29vectorized_elementwise_kernelILi4EZNS0_50_GLOBAL__N__2680c7bb_12_PowKernel_cu_b2145a98_318422pow_scalar_tensor_implIdEEvRNS_18TensorIteratorBaseEN3c107complexIT_EEEUlNS7_IdEEE_St5arrayIPcLm2EEEEviT0_T1_,"ax",@progbits
	.sectioninfo	@"SHI_REGISTERS=72"
	.align	128
        .global         _ZN2at6native29vectorized_elementwise_kernelILi4EZNS0_50_GLOBAL__N__2680c7bb_12_PowKernel_cu_b2145a98_318422pow_scalar_tensor_implIdEEvRNS_18TensorIteratorBaseEN3c107complexIT_EEEUlNS7_IdEEE_St5arrayIPcLm2EEEEviT0_T1_
        .type           _ZN2at6native29vectorized_elementwise_kernelILi4EZNS0_50_GLOBAL__N__2680c7bb_12_PowKernel_cu_b2145a98_318422pow_scalar_tensor_implIdEEvRNS_18TensorIteratorBaseEN3c107complexIT_EEEUlNS7_IdEEE_St5arrayIPcLm2EEEEviT0_T1_,@function
        .size           _ZN2at6native29vectorized_elementwise_kernelILi4EZNS0_50_GLOBAL__N__2680c7bb_12_PowKernel_cu_b2145a98_318422pow_scalar_tensor_implIdEEvRNS_18TensorIteratorBaseEN3c107complexIT_EEEUlNS7_IdEEE_St5arrayIPcLm2EEEEviT0_T1_,(.L_x_61584 - _ZN2at6native29vectorized_elementwise_kernelILi4EZNS0_50_GLOBAL__N__2680c7bb_12_PowKernel_cu_b2145a98_318422pow_scalar_tensor_implIdEEvRNS_18TensorIteratorBaseEN3c107complexIT_EEEUlNS7_IdEEE_St5arrayIPcLm2EEEEviT0_T1_)
        .other          _ZN2at6native29vectorized_elementwise_kernelILi4EZNS0_50_GLOBAL__N__2680c7bb_12_PowKernel_cu_b2145a98_318422pow_scalar_tensor_implIdEEvRNS_18TensorIteratorBaseEN3c107complexIT_EEEUlNS7_IdEEE_St5arrayIPcLm2EEEEviT0_T1_,@"STO_CUDA_ENTRY STV_DEFAULT"
_ZN2at6native29vectorized_elementwise_kernelILi4EZNS0_50_GLOBAL__N__2680c7bb_12_PowKernel_cu_b2145a98_318422pow_scalar_tensor_implIdEEvRNS_18TensorIteratorBaseEN3c107complexIT_EEEUlNS7_IdEEE_St5arrayIPcLm2EEEEviT0_T1_:
.text._ZN2at6native29vectorized_elementwise_kernelILi4EZNS0_50_GLOBAL__N__2680c7bb_12_PowKernel_cu_b2145a98_318422pow_scalar_tensor_implIdEEvRNS_18TensorIteratorBaseEN3c107complexIT_EEEUlNS7_IdEEE_St5arrayIPcLm2EEEEviT0_T1_:
        /* <DEDUP_REMOVED lines=73> */
.L_x_47084:
[----:B------:R-:W-:Y:S05]  /*0490*/  BSYNC B0 ;  /* 0x0000000000007941 */ /* 0x000fea0003800000 */
.L_x_47083:
        /* <DEDUP_REMOVED lines=13> */
[----:B012--5:R-:W-:Y:S05]  /*0570*/  CALL.REL.NOINC `($_ZN2at6native29vectorized_elementwise_kernelILi4EZNS0_50_GLOBAL__N__2680c7bb_12_PowKernel_cu_b2145a98_318422pow_scalar_tensor_implIdEEvRNS_18TensorIteratorBaseEN3c107complexIT_EEEUlNS7_IdEEE_St5arrayIPcLm2EEEEviT0_T1_$__internal_trig_reduction_slowpathd) ;  /* 0x0001a5f000007944 */ /* 0x027fea0003c00000 */
[----:B------:R-:W-:Y:S05]  /*0580*/  BRA `(.L_x_47087) ;  /* 0x0000002000007947 */ /* 0x000fea0003800000 */
.L_x_47086:
[----:B------:R2:W3:Y:S01]  /*0590*/  DMUL R4, RZ, R40 ;  /* 0x00000028ff047228 */ /* 0x0004e20000000000 */
[----:B0-----:R-:W-:-:S05]  /*05a0*/  IMAD.MOV.U32 R3, RZ, RZ, RZ ;  /* 0x000000ffff037224 */ /* 0x001fca00078e00ff */
.L_x_47087:
[----:B------:R-:W-:Y:S05]  /*05b0*/  BSYNC B2 ;  /* 0x0000000000027941 */ /* 0x000fea0003800000 */
.L_x_47085:
        /* <DEDUP_REMOVED lines=36> */
[----:B0123-5:R-:W-:Y:S05]  /*0800*/  CALL.REL.NOINC `($_ZN2at6native29vectorized_elementwise_kernelILi4EZNS0_50_GLOBAL__N__2680c7bb_12_PowKernel_cu_b2145a98_318422pow_scalar_tensor_implIdEEvRNS_18TensorIteratorBaseEN3c107complexIT_EEEUlNS7_IdEEE_St5arrayIPcLm2EEEEviT0_T1_$__internal_trig_reduction_slowpathd) ;  /* 0x0001a36000007944 */ /* 0x02ffea0003c00000 */
[----:B------:R-:W-:Y:S05]  /*0810*/  BRA `(.L_x_47090) ;  /* 0x0000002000007947 */ /* 0x000fea0003800000 */
.L_x_47089:
[----:B------:R2:W3:Y:S01]  /*0820*/  DMUL R4, RZ, R40 ;  /* 0x00000028ff047228 */ /* 0x0004e20000000000 */
[----:B------:R-:W-:-:S05]  /*0830*/  IMAD.MOV.U32 R3, RZ, RZ, RZ ;  /* 0x000000ffff037224 */ /* 0x000fca00078e00ff */
.L_x_47090:
[----:B------:R-:W-:Y:S05]  /*0840*/  BSYNC B2 ;  /* 0x0000000000027941 */ /* 0x000fea0003800000 */
.L_x_47088:
        /* <DEDUP_REMOVED lines=25> */
.L_x_47082:
        /* <DEDUP_REMOVED lines=38> */
.L_x_47093:
[----:B------:R-:W-:Y:S05]  /*0c40*/  BSYNC B0 ;  /* 0x0000000000007941 */ /* 0x000fea0003800000 */
.L_x_47092:
        /* <DEDUP_REMOVED lines=13> */
[----:B012--5:R-:W-:Y:S05]  /*0d20*/  CALL.REL.NOINC `($_ZN2at6native29vectorized_elementwise_kernelILi4EZNS0_50_GLOBAL__N__2680c7bb_12_PowKernel_cu_b2145a98_318422pow_scalar_tensor_implIdEEvRNS_18TensorIteratorBaseEN3c107complexIT_EEEUlNS7_IdEEE_St5arrayIPcLm2EEEEviT0_T1_$__internal_trig_reduction_slowpathd) ;  /* 0x00019e4000007944 */ /* 0x027fea0003c00000 */
[----:B------:R-:W-:Y:S05]  /*0d30*/  BRA `(.L_x_47096) ;  /* 0x0000002000007947 */ /* 0x000fea0003800000 */
.L_x_47095:
[----:B------:R2:W3:Y:S01]  /*0d40*/  DMUL R4, RZ, R40 ;  /* 0x00000028ff047228 */ /* 0x0004e20000000000 */
[----:B0-----:R-:W-:-:S05]  /*0d50*/  IMAD.MOV.U32 R3, RZ, RZ, RZ ;  /* 0x000000ffff037224 */ /* 0x001fca00078e00ff */
.L_x_47096:
[----:B------:R-:W-:Y:S05]  /*0d60*/  BSYNC B2 ;  /* 0x0000000000027941 */ /* 0x000fea0003800000 */
.L_x_47094:
        /* <DEDUP_REMOVED lines=38> */
.L_x_47098:
[----:B------:R2:W3:Y:S01]  /*0fd0*/  DMUL R4, RZ, R40 ;  /* 0x00000028ff047228 */ /* 0x0004e20000000000 */
[----:B------:R-:W-:-:S05]  /*0fe0*/  IMAD.MOV.U32 R3, RZ, RZ, RZ ;  /* 0x000000ffff037224 */ /* 0x000fca00078e00ff */
.L_x_47099:
[----:B------:R-:W-:Y:S05]  /*0ff0*/  BSYNC B2 ;  /* 0x0000000000027941 */ /* 0x000fea0003800000 */
.L_x_47097:
        /* <DEDUP_REMOVED lines=39> */
.L_x_47081:
        /* <DEDUP_REMOVED lines=11> */
.L_x_47100:
[----:B------:R-:W0:-:S10]  /*1320*/  DADD R20, R40, -R40 ;  /* 0x0000000028147229 */ /* 0x000e140000000828 */
[----:B0-----:R-:W-:Y:S02]  /*1330*/  IMAD.MOV.U32 R22, RZ, RZ, R20 ;  /* 0x000000ffff167224 */ /* 0x001fe400078e0014 */
[----:B------:R-:W-:Y:S01]  /*1340*/  IMAD.MOV.U32 R23, RZ, RZ, R21 ;  /* 0x000000ffff177224 */ /* 0x000fe200078e0015 */
[----:B------:R-:W-:Y:S05]  /*1350*/  BRA `(.L_x_47091) ;  /* 0x000007b000007947 */ /* 0x000fea0003800000 */
.L_x_47080:
        /* <DEDUP_REMOVED lines=14> */
[----:B01---5:R-:W-:Y:S05]  /*1440*/  CALL.REL.NOINC `($_ZN2at6native29vectorized_elementwise_kernelILi4EZNS0_50_GLOBAL__N__2680c7bb_12_PowKernel_cu_b2145a98_318422pow_scalar_tensor_implIdEEvRNS_18TensorIteratorBaseEN3c107complexIT_EEEUlNS7_IdEEE_St5arrayIPcLm2EEEEviT0_T1_$__internal_trig_reduction_slowpathd) ;  /* 0x0001972000007944 */ /* 0x023fea0003c00000 */
[----:B------:R-:W-:Y:S05]  /*1450*/  BRA `(.L_x_47103) ;  /* 0x0000002000007947 */ /* 0x000fea0003800000 */
.L_x_47102:
[----:B------:R0:W1:Y:S01]  /*1460*/  DMUL R4, RZ, R40 ;  /* 0x00000028ff047228 */ /* 0x0000620000000000 */
[----:B------:R-:W-:-:S05]  /*1470*/  IMAD.MOV.U32 R3, RZ, RZ, RZ ;  /* 0x000000ffff037224 */ /* 0x000fca00078e00ff */
.L_x_47103:
[----:B------:R-:W-:Y:S05]  /*1480*/  BSYNC B2 ;  /* 0x0000000000027941 */ /* 0x000fea0003800000 */
.L_x_47101:
        /* <DEDUP_REMOVED lines=36> */
[----:B012--5:R-:W-:Y:S05]  /*16d0*/  CALL.REL.NOINC `($_ZN2at6native29vectorized_elementwise_kernelILi4EZNS0_50_GLOBAL__N__2680c7bb_12_PowKernel_cu_b2145a98_318422pow_scalar_tensor_implIdEEvRNS_18TensorIteratorBaseEN3c107complexIT_EEEUlNS7_IdEEE_St5arrayIPcLm2EEEEviT0_T1_$__internal_trig_reduction_slowpathd) ;  /* 0x0001949000007944 */ /* 0x027fea0003c00000 */
[----:B------:R-:W-:Y:S05]  /*16e0*/  BRA `(.L_x_47106) ;  /* 0x0000002000007947 */ /* 0x000fea0003800000 */
.L_x_47105:
[----:B------:R1:W2:Y:S01]  /*16f0*/  DMUL R4, RZ, R40 ;  /* 0x00000028ff047228 */ /* 0x0002a20000000000 */
[----:B------:R-:W-:-:S05]  /*1700*/  IMAD.MOV.U32 R3, RZ, RZ, RZ ;  /* 0x000000ffff037224 */ /* 0x000fca00078e00ff */
.L_x_47106:
[----:B------:R-:W-:Y:S05]  /*1710*/  BSYNC B2 ;  /* 0x0000000000027941 */ /* 0x000fea0003800000 */
.L_x_47104:
        /* <DEDUP_REMOVED lines=24> */
.L_x_47079:
        /* <DEDUP_REMOVED lines=36> */
.L_x_47108:
[----:B------:R-:W-:Y:S05]  /*1ae0*/  BSYNC B0 ;  /* 0x0000000000007941 */ /* 0x000fea0003800000 */
.L_x_47107:
[----:B------:R-:W-:Y:S02]  /*1af0*/  IMAD.MOV.U32 R22, RZ, RZ, R40 ;  /* 0x000000ffff167224 */ /* 0x000fe400078e0028 */
[----:B------:R-:W-:Y:S02]  /*1b00*/  IMAD.MOV.U32 R23, RZ, RZ, R41 ;  /* 0x000000ffff177224 */ /* 0x000fe400078e0029 */
.L_x_47091:
[----:B012---:R-:W-:Y:S05]  /*1b10*/  BSYNC B1 ;  /* 0x0000000000017941 */ /* 0x007fea0003800000 */
.L_x_47078:
        /* <DEDUP_REMOVED lines=53> */
.L_x_47115:
[----:B------:R-:W-:Y:S05]  /*1e70*/  BSYNC B0 ;  /* 0x0000000000007941 */ /* 0x000fea0003800000 */
.L_x_47114:
        /* <DEDUP_REMOVED lines=13> */
[----:B0123--:R-:W-:Y:S05]  /*1f50*/  CALL.REL.NOINC `($_ZN2at6native29vectorized_elementwise_kernelILi4EZNS0_50_GLOBAL__N__2680c7bb_12_PowKernel_cu_b2145a98_318422pow_scalar_tensor_implIdEEvRNS_18TensorIteratorBaseEN3c107complexIT_EEEUlNS7_IdEEE_St5arrayIPcLm2EEEEviT0_T1_$__internal_trig_reduction_slowpathd) ;  /* 0x00018c1000007944 */ /* 0x00ffea0003c00000 */
[----:B------:R-:W-:Y:S05]  /*1f60*/  BRA `(.L_x_47118) ;  /* 0x0000002000007947 */ /* 0x000fea0003800000 */
.L_x_47117:
[----:B------:R2:W4:Y:S01]  /*1f70*/  DMUL R4, RZ, R40 ;  /* 0x00000028ff047228 */ /* 0x0005220000000000 */
[----:B0-----:R-:W-:-:S05]  /*1f80*/  IMAD.MOV.U32 R3, RZ, RZ, RZ ;  /* 0x000000ffff037224 */ /* 0x001fca00078e00ff */
.L_x_47118:
[----:B------:R-:W-:Y:S05]  /*1f90*/  BSYNC B2 ;  /* 0x0000000000027941 */ /* 0x000fea0003800000 */
.L_x_47116:
        /* <DEDUP_REMOVED lines=36> */
[----:B0123--:R-:W-:Y:S05]  /*21e0*/  CALL.REL.NOINC `($_ZN2at6native29vectorized_elementwise_kernelILi4EZNS0_50_GLOBAL__N__2680c7bb_12_PowKernel_cu_b2145a98_318422pow_scalar_tensor_implIdEEvRNS_18TensorIteratorBaseEN3c107complexIT_EEEUlNS7_IdEEE_St5arrayIPcLm2EEEEviT0_T1_$__internal_trig_reduction_slowpathd) ;  /* 0x0001898000007944 */ /* 0x00ffea0003c00000 */
[----:B------:R-:W-:Y:S05]  /*21f0*/  BRA `(.L_x_47121) ;  /* 0x0000002000007947 */ /* 0x000fea0003800000 */
.L_x_47120:
[----:B------:R2:W3:Y:S01]  /*2200*/  DMUL R4, RZ, R40 ;  /* 0x00000028ff047228 */ /* 0x0004e20000000000 */
[----:B------:R-:W-:-:S05]  /*2210*/  IMAD.MOV.U32 R3, RZ, RZ, RZ ;  /* 0x000000ffff037224 */ /* 0x000fca00078e00ff */
.L_x_47121:
[----:B------:R-:W-:Y:S05]  /*2220*/  BSYNC B2 ;  /* 0x0000000000027941 */ /* 0x000fea0003800000 */
.L_x_47119:
        /* <DEDUP_REMOVED lines=25> */
.L_x_47113:
        /* <DEDUP_REMOVED lines=38> */
.L_x_47124:
[----:B------:R-:W-:Y:S05]  /*2620*/  BSYNC B0 ;  /* 0x0000000000007941 */ /* 0x000fea0003800000 */
.L_x_47123:
        /* <DEDUP_REMOVED lines=13> */
[----:B0123--:R-:W-:Y:S05]  /*2700*/  CALL.REL.NOINC `($_ZN2at6native29vectorized_elementwise_kernelILi4EZNS0_50_GLOBAL__N__2680c7bb_12_PowKernel_cu_b2145a98_318422pow_scalar_tensor_implIdEEvRNS_18TensorIteratorBaseEN3c107complexIT_EEEUlNS7_IdEEE_St5arrayIPcLm2EEEEviT0_T1_$__internal_trig_reduction_slowpathd) ;  /* 0x0001846000007944 */ /* 0x00ffea0003c00000 */
[----:B------:R-:W-:Y:S05]  /*2710*/  BRA `(.L_x_47127) ;  /* 0x0000002000007947 */ /* 0x000fea0003800000 */
.L_x_47126:
[----:B------:R2:W4:Y:S01]  /*2720*/  DMUL R4, RZ, R40 ;  /* 0x00000028ff047228 */ /* 0x0005220000000000 */
[----:B0-----:R-:W-:-:S05]  /*2730*/  IMAD.MOV.U32 R3, RZ, RZ, RZ ;  /* 0x000000ffff037224 */ /* 0x001fca00078e00ff */
.L_x_47127:
[----:B------:R-:W-:Y:S05]  /*2740*/  BSYNC B2 ;  /* 0x0000000000027941 */ /* 0x000fea0003800000 */
.L_x_47125:
        /* <DEDUP_REMOVED lines=38> */
.L_x_47129:
[----:B------:R2:W3:Y:S01]  /*29b0*/  DMUL R4, RZ, R40 ;  /* 0x00000028ff047228 */ /* 0x0004e20000000000 */
[----:B------:R-:W-:-:S05]  /*29c0*/  IMAD.MOV.U32 R3, RZ, RZ, RZ ;  /* 0x000000ffff037224 */ /* 0x000fca00078e00ff */
.L_x_47130:
[----:B------:R-:W-:Y:S05]  /*29d0*/  BSYNC B2 ;  /* 0x0000000000027941 */ /* 0x000fea0003800000 */
.L_x_47128:
        /* <DEDUP_REMOVED lines=39> */
.L_x_47112:
        /* <DEDUP_REMOVED lines=11> */
.L_x_47131:
[----:B------:R-:W0:-:S10]  /*2d00*/  DADD R16, R40, -R40 ;  /* 0x0000000028107229 */ /* 0x000e140000000828 */
[----:B0-----:R-:W-:Y:S02]  /*2d10*/  IMAD.MOV.U32 R18, RZ, RZ, R16 ;  /* 0x000000ffff127224 */ /* 0x001fe400078e0010 */
[----:B------:R-:W-:Y:S01]  /*2d20*/  IMAD.MOV.U32 R19, RZ, RZ, R17 ;  /* 0x000000ffff137224 */ /* 0x000fe200078e0011 */
[----:B------:R-:W-:Y:S05]  /*2d30*/  BRA `(.L_x_47122) ;  /* 0x000007b000007947 */ /* 0x000fea0003800000 */
.L_x_47111:
        /* <DEDUP_REMOVED lines=14> */
[----:B01-3--:R-:W-:Y:S05]  /*2e20*/  CALL.REL.NOINC `($_ZN2at6native29vectorized_elementwise_kernelILi4EZNS0_50_GLOBAL__N__2680c7bb_12_PowKernel_cu_b2145a98_318422pow_scalar_tensor_implIdEEvRNS_18TensorIteratorBaseEN3c107complexIT_EEEUlNS7_IdEEE_St5arrayIPcLm2EEEEviT0_T1_$__internal_trig_reduction_slowpathd) ;  /* 0x00017d4000007944 */ /* 0x00bfea0003c00000 */
[----:B------:R-:W-:Y:S05]  /*2e30*/  BRA `(.L_x_47134) ;  /* 0x0000002000007947 */ /* 0x000fea0003800000 */
.L_x_47133:
[----:B------:R0:W1:Y:S01]  /*2e40*/  DMUL R4, RZ, R40 ;  /* 0x00000028ff047228 */ /* 0x0000620000000000 */
[----:B------:R-:W-:-:S05]  /*2e50*/  IMAD.MOV.U32 R3, RZ, RZ, RZ ;  /* 0x000000ffff037224 */ /* 0x000fca00078e00ff */
.L_x_47134:
[----:B------:R-:W-:Y:S05]  /*2e60*/  BSYNC B2 ;  /* 0x0000000000027941 */ /* 0x000fea0003800000 */
.L_x_47132:
        /* <DEDUP_REMOVED lines=36> */
[----:B0123--:R-:W-:Y:S05]  /*30b0*/  CALL.REL.NOINC `($_ZN2at6native29vectorized_elementwise_kernelILi4EZNS0_50_GLOBAL__N__2680c7bb_12_PowKernel_cu_b2145a98_318422pow_scalar_tensor_implIdEEvRNS_18TensorIteratorBaseEN3c107complexIT_EEEUlNS7_IdEEE_St5arrayIPcLm2EEEEviT0_T1_$__internal_trig_reduction_slowpathd) ;  /* 0x00017ab000007944 */ /* 0x00ffea0003c00000 */
[----:B------:R-:W-:Y:S05]  /*30c0*/  BRA `(.L_x_47137) ;  /* 0x0000002000007947 */ /* 0x000fea0003800000 */
.L_x_47136:
[----:B------:R1:W2:Y:S01]  /*30d0*/  DMUL R4, RZ, R40 ;  /* 0x00000028ff047228 */ /* 0x0002a20000000000 */
[----:B------:R-:W-:-:S05]  /*30e0*/  IMAD.MOV.U32 R3, RZ, RZ, RZ ;  /* 0x000000ffff037224 */ /* 0x000fca00078e00ff */
.L_x_47137:
[----:B------:R-:W-:Y:S05]  /*30f0*/  BSYNC B2 ;  /* 0x0000000000027941 */ /* 0x000fea0003800000 */
.L_x_47135:
        /* <DEDUP_REMOVED lines=24> */
.L_x_47110:
        /* <DEDUP_REMOVED lines=36> */
.L_x_47139:
[----:B------:R-:W-:Y:S05]  /*34c0*/  BSYNC B0 ;  /* 0x0000000000007941 */ /* 0x000fea0003800000 */
.L_x_47138:
[----:B------:R-:W-:Y:S02]  /*34d0*/  IMAD.MOV.U32 R18, RZ, RZ, R40 ;  /* 0x000000ffff127224 */ /* 0x000fe400078e0028 */
[----:B------:R-:W-:Y:S02]  /*34e0*/  IMAD.MOV.U32 R19, RZ, RZ, R41 ;  /* 0x000000ffff137224 */ /* 0x000fe400078e0029 */
.L_x_47122:
[----:B012---:R-:W-:Y:S05]  /*34f0*/  BSYNC B1 ;  /* 0x0000000000017941 */ /* 0x007fea0003800000 */
.L_x_47109:
        /* <DEDUP_REMOVED lines=53> */
.L_x_47146:
[----:B------:R-:W-:Y:S05]  /*3850*/  BSYNC B0 ;  /* 0x0000000000007941 */ /* 0x000fea0003800000 */
.L_x_47145:
        /* <DEDUP_REMOVED lines=15> */
.L_x_47148:
[----:B------:R2:W4:Y:S01]  /*3950*/  DMUL R4, RZ, R40 ;  /* 0x00000028ff047228 */ /* 0x0005220000000000 */
[----:B0-----:R-:W-:-:S05]  /*3960*/  IMAD.MOV.U32 R3, RZ, RZ, RZ ;  /* 0x000000ffff037224 */ /* 0x001fca00078e00ff */
.L_x_47149:
[----:B------:R-:W-:Y:S05]  /*3970*/  BSYNC B2 ;  /* 0x0000000000027941 */ /* 0x000fea0003800000 */
.L_x_47147:
        /* <DEDUP_REMOVED lines=38> */
.L_x_47151:
[----:B------:R2:W3:Y:S01]  /*3be0*/  DMUL R4, RZ, R40 ;  /* 0x00000028ff047228 */ /* 0x0004e20000000000 */
[----:B------:R-:W-:-:S05]  /*3bf0*/  IMAD.MOV.U32 R3, RZ, RZ, RZ ;  /* 0x000000ffff037224 */ /* 0x000fca00078e00ff */
.L_x_47152:
[----:B------:R-:W-:Y:S05]  /*3c00*/  BSYNC B2 ;  /* 0x0000000000027941 */ /* 0x000fea0003800000 */
.L_x_47150:
        /* <DEDUP_REMOVED lines=25> */
.L_x_47144:
        /* <DEDUP_REMOVED lines=38> */
.L_x_47155:
[----:B------:R-:W-:Y:S05]  /*4000*/  BSYNC B0 ;  /* 0x0000000000007941 */ /* 0x000fea0003800000 */
.L_x_47154:
        /* <DEDUP_REMOVED lines=15> */
.L_x_47157:
[----:B------:R2:W4:Y:S01]  /*4100*/  DMUL R4, RZ, R40 ;  /* 0x00000028ff047228 */ /* 0x0005220000000000 */
[----:B0-----:R-:W-:-:S05]  /*4110*/  IMAD.MOV.U32 R3, RZ, RZ, RZ ;  /* 0x000000ffff037224 */ /* 0x001fca00078e00ff */
.L_x_47158:
[----:B------:R-:W-:Y:S05]  /*4120*/  BSYNC B2 ;  /* 0x0000000000027941 */ /* 0x000fea0003800000 */
.L_x_47156:
        /* <DEDUP_REMOVED lines=38> */
.L_x_47160:
[----:B------:R2:W3:Y:S01]  /*4390*/  DMUL R4, RZ, R40 ;  /* 0x00000028ff047228 */ /* 0x0004e20000000000 */
[----:B------:R-:W-:-:S05]  /*43a0*/  IMAD.MOV.U32 R3, RZ, RZ, RZ ;  /* 0x000000ffff037224 */ /* 0x000fca00078e00ff */
.L_x_47161:
[----:B------:R-:W-:Y:S05]  /*43b0*/  BSYNC B2 ;  /* 0x0000000000027941 */ /* 0x000fea0003800000 */
.L_x_47159:
        /* <DEDUP_REMOVED lines=39> */
.L_x_47143:
        /* <DEDUP_REMOVED lines=11> */
.L_x_47162:
[----:B------:R-:W0:-:S10]  /*46e0*/  DADD R12, R40, -R40 ;  /* 0x00000000280c7229 */ /* 0x000e140000000828 */
[----:B0-----:R-:W-:Y:S02]  /*46f0*/  IMAD.MOV.U32 R14, RZ, RZ, R12 ;  /* 0x000000ffff0e7224 */ /* 0x001fe400078e000c */
[----:B------:R-:W-:Y:S01]  /*4700*/  IMAD.MOV.U32 R15, RZ, RZ, R13 ;  /* 0x000000ffff0f7224 */ /* 0x000fe200078e000d */
[----:B------:R-:W-:Y:S05]  /*4710*/  BRA `(.L_x_47153) ;  /* 0x000007b000007947 */ /* 0x000fea0003800000 */
.L_x_47142:
        /* <DEDUP_REMOVED lines=16> */
.L_x_47164:
[----:B------:R0:W1:Y:S01]  /*4820*/  DMUL R4, RZ, R40 ;  /* 0x00000028ff047228 */ /* 0x0000620000000000 */
[----:B------:R-:W-:-:S05]  /*4830*/  IMAD.MOV.U32 R3, RZ, RZ, RZ ;  /* 0x000000ffff037224 */ /* 0x000fca00078e00ff */
.L_x_47165:
[----:B------:R-:W-:Y:S05]  /*4840*/  BSYNC B2 ;  /* 0x0000000000027941 */ /* 0x000fea0003800000 */
.L_x_47163:
        /* <DEDUP_REMOVED lines=38> */
.L_x_47167:
[----:B------:R1:W2:Y:S01]  /*4ab0*/  DMUL R4, RZ, R40 ;  /* 0x00000028ff047228 */ /* 0x0002a20000000000 */
[----:B------:R-:W-:-:S05]  /*4ac0*/  IMAD.MOV.U32 R3, RZ, RZ, RZ ;  /* 0x000000ffff037224 */ /* 0x000fca00078e00ff */
.L_x_47168:
[----:B------:R-:W-:Y:S05]  /*4ad0*/  BSYNC B2 ;  /* 0x0000000000027941 */ /* 0x000fea0003800000 */
.L_x_47166:
        /* <DEDUP_REMOVED lines=24> */
.L_x_47141:
        /* <DEDUP_REMOVED lines=36> */
.L_x_47170:
[----:B------:R-:W-:Y:S05]  /*4ea0*/  BSYNC B0 ;  /* 0x0000000000007941 */ /* 0x000fea0003800000 */
.L_x_47169:
[----:B------:R-:W-:Y:S02]  /*4eb0*/  IMAD.MOV.U32 R14, RZ, RZ, R40 ;  /* 0x000000ffff0e7224 */ /* 0x000fe400078e0028 */
[----:B------:R-:W-:Y:S02]  /*4ec0*/  IMAD.MOV.U32 R15, RZ, RZ, R41 ;  /* 0x000000ffff0f7224 */ /* 0x000fe400078e0029 */
.L_x_47153:
[----:B012---:R-:W-:Y:S05]  /*4ed0*/  BSYNC B1 ;  /* 0x0000000000017941 */ /* 0x007fea0003800000 */
.L_x_47140:
        /* <DEDUP_REMOVED lines=53> */
.L_x_47177:
[----:B------:R-:W-:Y:S05]  /*5230*/  BSYNC B0 ;  /* 0x0000000000007941 */ /* 0x000fea0003800000 */
.L_x_47176:
        /* <DEDUP_REMOVED lines=15> */
.L_x_47179:
[----:B------:R2:W4:Y:S01]  /*5330*/  DMUL R4, RZ, R40 ;  /* 0x00000028ff047228 */ /* 0x0005220000000000 */
[----:B0-----:R-:W-:-:S05]  /*5340*/  IMAD.MOV.U32 R3, RZ, RZ, RZ ;  /* 0x000000ffff037224 */ /* 0x001fca00078e00ff */
.L_x_47180:
[----:B------:R-:W-:Y:S05]  /*5350*/  BSYNC B2 ;  /* 0x0000000000027941 */ /* 0x000fea0003800000 */
.L_x_47178:
        /* <DEDUP_REMOVED lines=38> */
.L_x_47182:
[----:B------:R2:W3:Y:S01]  /*55c0*/  DMUL R4, RZ, R40 ;  /* 0x00000028ff047228 */ /* 0x0004e20000000000 */
[----:B------:R-:W-:-:S05]  /*55d0*/  IMAD.MOV.U32 R3, RZ, RZ, RZ ;  /* 0x000000ffff037224 */ /* 0x000fca00078e00ff */
.L_x_47183:
[----:B------:R-:W-:Y:S05]  /*55e0*/  BSYNC B2 ;  /* 0x0000000000027941 */ /* 0x000fea0003800000 */
.L_x_47181:
        /* <DEDUP_REMOVED lines=25> */
.L_x_47175:
        /* <DEDUP_REMOVED lines=38> */
.L_x_47186:
[----:B------:R-:W-:Y:S05]  /*59e0*/  BSYNC B0 ;  /* 0x0000000000007941 */ /* 0x000fea0003800000 */
.L_x_47185:
        /* <DEDUP_REMOVED lines=15> */
.L_x_47188:
[----:B------:R2:W4:Y:S01]  /*5ae0*/  DMUL R4, RZ, R40 ;  /* 0x00000028ff047228 */ /* 0x0005220000000000 */
[----:B0-----:R-:W-:-:S05]  /*5af0*/  IMAD.MOV.U32 R3, RZ, RZ, RZ ;  /* 0x000000ffff037224 */ /* 0x001fca00078e00ff */
.L_x_47189:
[----:B------:R-:W-:Y:S05]  /*5b00*/  BSYNC B2 ;  /* 0x0000000000027941 */ /* 0x000fea0003800000 */
.L_x_47187:
        /* <DEDUP_REMOVED lines=38> */
.L_x_47191:
[----:B------:R2:W3:Y:S01]  /*5d70*/  DMUL R4, RZ, R40 ;  /* 0x00000028ff047228 */ /* 0x0004e20000000000 */
[----:B------:R-:W-:-:S05]  /*5d80*/  IMAD.MOV.U32 R3, RZ, RZ, RZ ;  /* 0x000000ffff037224 */ /* 0x000fca00078e00ff */
.L_x_47192:
[----:B------:R-:W-:Y:S05]  /*5d90*/  BSYNC B2 ;  /* 0x0000000000027941 */ /* 0x000fea0003800000 */
.L_x_47190:
        /* <DEDUP_REMOVED lines=39> */
.L_x_47174:
        /* <DEDUP_REMOVED lines=11> */
.L_x_47193:
[----:B------:R-:W0:-:S10]  /*60c0*/  DADD R8, R40, -R40 ;  /* 0x0000000028087229 */ /* 0x000e140000000828 */
[----:B0-----:R-:W-:Y:S02]  /*60d0*/  IMAD.MOV.U32 R10, RZ, RZ, R8 ;  /* 0x000000ffff0a7224 */ /* 0x001fe400078e0008 */
[----:B------:R-:W-:Y:S01]  /*60e0*/  IMAD.MOV.U32 R11, RZ, RZ, R9 ;  /* 0x000000ffff0b7224 */ /* 0x000fe200078e0009 */
[----:B------:R-:W-:Y:S05]  /*60f0*/  BRA `(.L_x_47184) ;  /* 0x000007b000007947 */ /* 0x000fea0003800000 */
.L_x_47173:
        /* <DEDUP_REMOVED lines=16> */
.L_x_47195:
[----:B------:R0:W1:Y:S01]  /*6200*/  DMUL R4, RZ, R40 ;  /* 0x00000028ff047228 */ /* 0x0000620000000000 */
[----:B------:R-:W-:-:S05]  /*6210*/  IMAD.MOV.U32 R3, RZ, RZ, RZ ;  /* 0x000000ffff037224 */ /* 0x000fca00078e00ff */
.L_x_47196:
[----:B------:R-:W-:Y:S05]  /*6220*/  BSYNC B2 ;  /* 0x0000000000027941 */ /* 0x000fea0003800000 */
.L_x_47194:
        /* <DEDUP_REMOVED lines=38> */
.L_x_47198:
[----:B------:R1:W2:Y:S01]  /*6490*/  DMUL R4, RZ, R40 ;  /* 0x00000028ff047228 */ /* 0x0002a20000000000 */
[----:B------:R-:W-:-:S05]  /*64a0*/  IMAD.MOV.U32 R3, RZ, RZ, RZ ;  /* 0x000000ffff037224 */ /* 0x000fca00078e00ff */
.L_x_47199:
[----:B------:R-:W-:Y:S05]  /*64b0*/  BSYNC B2 ;  /* 0x0000000000027941 */ /* 0x000fea0003800000 */
.L_x_47197:
        /* <DEDUP_REMOVED lines=24> */
.L_x_47172:
        /* <DEDUP_REMOVED lines=36> */
.L_x_47201:
[----:B------:R-:W-:Y:S05]  /*6880*/  BSYNC B0 ;  /* 0x0000000000007941 */ /* 0x000fea0003800000 */
.L_x_47200:
[----:B------:R-:W-:Y:S02]  /*6890*/  IMAD.MOV.U32 R10, RZ, RZ, R40 ;  /* 0x000000ffff0a7224 */ /* 0x000fe400078e0028 */
[----:B------:R-:W-:Y:S02]  /*68a0*/  IMAD.MOV.U32 R11, RZ, RZ, R41 ;  /* 0x000000ffff0b7224 */ /* 0x000fe400078e0029 */
.L_x_47184:
[----:B012---:R-:W-:Y:S05]  /*68b0*/  BSYNC B1 ;  /* 0x0000000000017941 */ /* 0x007fea0003800000 */
.L_x_47171:
        /* <DEDUP_REMOVED lines=53> */
.L_x_47208:
[----:B------:R-:W-:Y:S05]  /*6c10*/  BSYNC B0 ;  /* 0x0000000000007941 */ /* 0x000fea0003800000 */
.L_x_47207:
        /* <DEDUP_REMOVED lines=15> */
.L_x_47210:
[----:B------:R2:W4:Y:S01]  /*6d10*/  DMUL R4, RZ, R40 ;  /* 0x00000028ff047228 */ /* 0x0005220000000000 */
[----:B0-----:R-:W-:-:S05]  /*6d20*/  IMAD.MOV.U32 R3, RZ, RZ, RZ ;  /* 0x000000ffff037224 */ /* 0x001fca00078e00ff */
.L_x_47211:
[----:B------:R-:W-:Y:S05]  /*6d30*/  BSYNC B2 ;  /* 0x0000000000027941 */ /* 0x000fea0003800000 */
.L_x_47209:
        /* <DEDUP_REMOVED lines=38> */
.L_x_47213:
[----:B------:R2:W3:Y:S01]  /*6fa0*/  DMUL R4, RZ, R40 ;  /* 0x00000028ff047228 */ /* 0x0004e20000000000 */
[----:B------:R-:W-:-:S05]  /*6fb0*/  IMAD.MOV.U32 R3, RZ, RZ, RZ ;  /* 0x000000ffff037224 */ /* 0x000fca00078e00ff */
.L_x_47214:
[----:B------:R-:W-:Y:S05]  /*6fc0*/  BSYNC B2 ;  /* 0x0000000000027941 */ /* 0x000fea0003800000 */
.L_x_47212:
        /* <DEDUP_REMOVED lines=25> */
.L_x_47206:
        /* <DEDUP_REMOVED lines=38> */
.L_x_47217:
[----:B------:R-:W-:Y:S05]  /*73c0*/  BSYNC B0 ;  /* 0x0000000000007941 */ /* 0x000fea0003800000 */
.L_x_47216:
        /* <DEDUP_REMOVED lines=15> */
.L_x_47219:
[----:B------:R2:W4:Y:S01]  /*74c0*/  DMUL R4, RZ, R40 ;  /* 0x00000028ff047228 */ /* 0x0005220000000000 */
[----:B0-----:R-:W-:-:S05]  /*74d0*/  IMAD.MOV.U32 R3, RZ, RZ, RZ ;  /* 0x000000ffff037224 */ /* 0x001fca00078e00ff */
.L_x_47220:
[----:B------:R-:W-:Y:S05]  /*74e0*/  BSYNC B2 ;  /* 0x0000000000027941 */ /* 0x000fea0003800000 */
.L_x_47218:
        /* <DEDUP_REMOVED lines=38> */
.L_x_47222:
[----:B------:R2:W3:Y:S01]  /*7750*/  DMUL R4, RZ, R40 ;  /* 0x00000028ff047228 */ /* 0x0004e20000000000 */
[----:B------:R-:W-:-:S05]  /*7760*/  IMAD.MOV.U32 R3, RZ, RZ, RZ ;  /* 0x000000ffff037224 */ /* 0x000fca00078e00ff */
.L_x_47223:
[----:B------:R-:W-:Y:S05]  /*7770*/  BSYNC B2 ;  /* 0x0000000000027941 */ /* 0x000fea0003800000 */
.L_x_47221:
        /* <DEDUP_REMOVED lines=39> */
.L_x_47205:
        /* <DEDUP_REMOVED lines=11> */
.L_x_47224:
[----:B------:R-:W0:-:S10]  /*7aa0*/  DADD R36, R40, -R40 ;  /* 0x0000000028247229 */ /* 0x000e140000000828 */
[----:B0-----:R-:W-:Y:S02]  /*7ab0*/  IMAD.MOV.U32 R38, RZ, RZ, R36 ;  /* 0x000000ffff267224 */ /* 0x001fe400078e0024 */
[----:B------:R-:W-:Y:S01]  /*7ac0*/  IMAD.MOV.U32 R39, RZ, RZ, R37 ;  /* 0x000000ffff277224 */ /* 0x000fe200078e0025 */
[----:B------:R-:W-:Y:S05]  /*7ad0*/  BRA `(.L_x_47215) ;  /* 0x000007b000007947 */ /* 0x000fea0003800000 */
.L_x_47204:
        /* <DEDUP_REMOVED lines=16> */
.L_x_47226:
[----:B------:R0:W1:Y:S01]  /*7be0*/  DMUL R4, RZ, R40 ;  /* 0x00000028ff047228 */ /* 0x0000620000000000 */
[----:B------:R-:W-:-:S05]  /*7bf0*/  IMAD.MOV.U32 R3, RZ, RZ, RZ ;  /* 0x000000ffff037224 */ /* 0x000fca00078e00ff */
.L_x_47227:
[----:B------:R-:W-:Y:S05]  /*7c00*/  BSYNC B2 ;  /* 0x0000000000027941 */ /* 0x000fea0003800000 */
.L_x_47225:
        /* <DEDUP_REMOVED lines=38> */
.L_x_47229:
[----:B------:R1:W2:Y:S01]  /*7e70*/  DMUL R4, RZ, R40 ;  /* 0x00000028ff047228 */ /* 0x0002a20000000000 */
[----:B------:R-:W-:-:S05]  /*7e80*/  IMAD.MOV.U32 R3, RZ, RZ, RZ ;  /* 0x000000ffff037224 */ /* 0x000fca00078e00ff */
.L_x_47230:
[----:B------:R-:W-:Y:S05]  /*7e90*/  BSYNC B2 ;  /* 0x0000000000027941 */ /* 0x000fea0003800000 */
.L_x_47228:
        /* <DEDUP_REMOVED lines=24> */
.L_x_47203:
        /* <DEDUP_REMOVED lines=36> */
.L_x_47232:
[----:B------:R-:W-:Y:S05]  /*8260*/  BSYNC B0 ;  /* 0x0000000000007941 */ /* 0x000fea0003800000 */
.L_x_47231:
[----:B------:R-:W-:Y:S02]  /*8270*/  IMAD.MOV.U32 R38, RZ, RZ, R40 ;  /* 0x000000ffff267224 */ /* 0x000fe400078e0028 */
[----:B------:R-:W-:Y:S02]  /*8280*/  IMAD.MOV.U32 R39, RZ, RZ, R41 ;  /* 0x000000ffff277224 */ /* 0x000fe400078e0029 */
.L_x_47215:
[----:B012---:R-:W-:Y:S05]  /*8290*/  BSYNC B1 ;  /* 0x0000000000017941 */ /* 0x007fea0003800000 */
.L_x_47202:
        /* <DEDUP_REMOVED lines=53> */
.L_x_47239:
[----:B------:R-:W-:Y:S05]  /*85f0*/  BSYNC B0 ;  /* 0x0000000000007941 */ /* 0x000fea0003800000 */
.L_x_47238:
        /* <DEDUP_REMOVED lines=15> */
.L_x_47241:
[----:B------:R2:W4:Y:S01]  /*86f0*/  DMUL R4, RZ, R40 ;  /* 0x00000028ff047228 */ /* 0x0005220000000000 */
[----:B0-----:R-:W-:-:S05]  /*8700*/  IMAD.MOV.U32 R3, RZ, RZ, RZ ;  /* 0x000000ffff037224 */ /* 0x001fca00078e00ff */
.L_x_47242:
[----:B------:R-:W-:Y:S05]  /*8710*/  BSYNC B2 ;  /* 0x0000000000027941 */ /* 0x000fea0003800000 */
.L_x_47240:
        /* <DEDUP_REMOVED lines=38> */
.L_x_47244:
[----:B------:R2:W3:Y:S01]  /*8980*/  DMUL R4, RZ, R40 ;  /* 0x00000028ff047228 */ /* 0x0004e20000000000 */
[----:B------:R-:W-:-:S05]  /*8990*/  IMAD.MOV.U32 R3, RZ, RZ, RZ ;  /* 0x000000ffff037224 */ /* 0x000fca00078e00ff */
.L_x_47245:
[----:B------:R-:W-:Y:S05]  /*89a0*/  BSYNC B2 ;  /* 0x0000000000027941 */ /* 0x000fea0003800000 */
.L_x_47243:
        /* <DEDUP_REMOVED lines=25> */
.L_x_47237:
        /* <DEDUP_REMOVED lines=38> */
.L_x_47248:
[----:B------:R-:W-:Y:S05]  /*8da0*/  BSYNC B0 ;  /* 0x0000000000007941 */ /* 0x000fea0003800000 */
.L_x_47247:
        /* <DEDUP_REMOVED lines=15> */
.L_x_47250:
[----:B------:R2:W4:Y:S01]  /*8ea0*/  DMUL R4, RZ, R40 ;  /* 0x00000028ff047228 */ /* 0x0005220000000000 */
[----:B0-----:R-:W-:-:S05]  /*8eb0*/  IMAD.MOV.U32 R3, RZ, RZ, RZ ;  /* 0x000000ffff037224 */ /* 0x001fca00078e00ff */
.L_x_47251:
[----:B------:R-:W-:Y:S05]  /*8ec0*/  BSYNC B2 ;  /* 0x0000000000027941 */ /* 0x000fea0003800000 */
.L_x_47249:
        /* <DEDUP_REMOVED lines=38> */
.L_x_47253:
[----:B------:R2:W3:Y:S01]  /*9130*/  DMUL R4, RZ, R40 ;  /* 0x00000028ff047228 */ /* 0x0004e20000000000 */
[----:B------:R-:W-:-:S05]  /*9140*/  IMAD.MOV.U32 R3, RZ, RZ, RZ ;  /* 0x000000ffff037224 */ /* 0x000fca00078e00ff */
.L_x_47254:
[----:B------:R-:W-:Y:S05]  /*9150*/  BSYNC B2 ;  /* 0x0000000000027941 */ /* 0x000fea0003800000 */
.L_x_47252:
        /* <DEDUP_REMOVED lines=39> */
.L_x_47236:
        /* <DEDUP_REMOVED lines=11> */
.L_x_47255:
[----:B------:R-:W0:-:S10]  /*9480*/  DADD R32, R40, -R40 ;  /* 0x0000000028207229 */ /* 0x000e140000000828 */
[----:B0-----:R-:W-:Y:S02]  /*9490*/  IMAD.MOV.U32 R34, RZ, RZ, R32 ;  /* 0x000000ffff227224 */ /* 0x001fe400078e0020 */
[----:B------:R-:W-:Y:S01]  /*94a0*/  IMAD.MOV.U32 R35, RZ, RZ, R33 ;  /* 0x000000ffff237224 */ /* 0x000fe200078e0021 */
[----:B------:R-:W-:Y:S05]  /*94b0*/  BRA `(.L_x_47246) ;  /* 0x000007b000007947 */ /* 0x000fea0003800000 */
.L_x_47235:
        /* <DEDUP_REMOVED lines=16> */
.L_x_47257:
[----:B------:R0:W1:Y:S01]  /*95c0*/  DMUL R4, RZ, R40 ;  /* 0x00000028ff047228 */ /* 0x0000620000000000 */
[----:B------:R-:W-:-:S05]  /*95d0*/  IMAD.MOV.U32 R3, RZ, RZ, RZ ;  /* 0x000000ffff037224 */ /* 0x000fca00078e00ff */
.L_x_47258:
[----:B------:R-:W-:Y:S05]  /*95e0*/  BSYNC B2 ;  /* 0x0000000000027941 */ /* 0x000fea0003800000 */
.L_x_47256:
        /* <DEDUP_REMOVED lines=38> */
.L_x_47260:
[----:B------:R1:W2:Y:S01]  /*9850*/  DMUL R4, RZ, R40 ;  /* 0x00000028ff047228 */ /* 0x0002a20000000000 */
[----:B------:R-:W-:-:S05]  /*9860*/  IMAD.MOV.U32 R3, RZ, RZ, RZ ;  /* 0x000000ffff037224 */ /* 0x000fca00078e00ff */
.L_x_47261:
[----:B------:R-:W-:Y:S05]  /*9870*/  BSYNC B2 ;  /* 0x0000000000027941 */ /* 0x000fea0003800000 */
.L_x_47259:
        /* <DEDUP_REMOVED lines=24> */
.L_x_47234:
        /* <DEDUP_REMOVED lines=36> */
.L_x_47263:
[----:B------:R-:W-:Y:S05]  /*9c40*/  BSYNC B0 ;  /* 0x0000000000007941 */ /* 0x000fea0003800000 */
.L_x_47262:
[----:B------:R-:W-:Y:S02]  /*9c50*/  IMAD.MOV.U32 R34, RZ, RZ, R40 ;  /* 0x000000ffff227224 */ /* 0x000fe400078e0028 */
[----:B------:R-:W-:Y:S02]  /*9c60*/  IMAD.MOV.U32 R35, RZ, RZ, R41 ;  /* 0x000000ffff237224 */ /* 0x000fe400078e0029 */
.L_x_47246:
[----:B012---:R-:W-:Y:S05]  /*9c70*/  BSYNC B1 ;  /* 0x0000000000017941 */ /* 0x007fea0003800000 */
.L_x_47233:
        /* <DEDUP_REMOVED lines=53> */
.L_x_47270:
[----:B------:R-:W-:Y:S05]  /*9fd0*/  BSYNC B0 ;  /* 0x0000000000007941 */ /* 0x000fea0003800000 */
.L_x_47269:
        /* <DEDUP_REMOVED lines=15> */
.L_x_47272:
[----:B------:R2:W4:Y:S01]  /*a0d0*/  DMUL R4, RZ, R40 ;  /* 0x00000028ff047228 */ /* 0x0005220000000000 */
[----:B0-----:R-:W-:-:S05]  /*a0e0*/  IMAD.MOV.U32 R3, RZ, RZ, RZ ;  /* 0x000000ffff037224 */ /* 0x001fca00078e00ff */
.L_x_47273:
[----:B------:R-:W-:Y:S05]  /*a0f0*/  BSYNC B2 ;  /* 0x0000000000027941 */ /* 0x000fea0003800000 */
.L_x_47271:
        /* <DEDUP_REMOVED lines=38> */
.L_x_47275:
[----:B------:R2:W3:Y:S01]  /*a360*/  DMUL R4, RZ, R40 ;  /* 0x00000028ff047228 */ /* 0x0004e20000000000 */
[----:B------:R-:W-:-:S05]  /*a370*/  IMAD.MOV.U32 R3, RZ, RZ, RZ ;  /* 0x000000ffff037224 */ /* 0x000fca00078e00ff */
.L_x_47276:
[----:B------:R-:W-:Y:S05]  /*a380*/  BSYNC B2 ;  /* 0x0000000000027941 */ /* 0x000fea0003800000 */
.L_x_47274:
        /* <DEDUP_REMOVED lines=25> */
.L_x_47268:
        /* <DEDUP_REMOVED lines=38> */
.L_x_47279:
[----:B------:R-:W-:Y:S05]  /*a780*/  BSYNC B0 ;  /* 0x0000000000007941 */ /* 0x000fea0003800000 */
.L_x_47278:
        /* <DEDUP_REMOVED lines=15> */
.L_x_47281:
[----:B------:R2:W4:Y:S01]  /*a880*/  DMUL R4, RZ, R40 ;  /* 0x00000028ff047228 */ /* 0x0005220000000000 */
[----:B0-----:R-:W-:-:S05]  /*a890*/  IMAD.MOV.U32 R3, RZ, RZ, RZ ;  /* 0x000000ffff037224 */ /* 0x001fca00078e00ff */
.L_x_47282:
[----:B------:R-:W-:Y:S05]  /*a8a0*/  BSYNC B2 ;  /* 0x0000000000027941 */ /* 0x000fea0003800000 */
.L_x_47280:
        /* <DEDUP_REMOVED lines=38> */
.L_x_47284:
[----:B------:R2:W3:Y:S01]  /*ab10*/  DMUL R4, RZ, R40 ;  /* 0x00000028ff047228 */ /* 0x0004e20000000000 */
[----:B------:R-:W-:-:S05]  /*ab20*/  IMAD.MOV.U32 R3, RZ, RZ, RZ ;  /* 0x000000ffff037224 */ /* 0x000fca00078e00ff */
.L_x_47285:
[----:B------:R-:W-:Y:S05]  /*ab30*/  BSYNC B2 ;  /* 0x0000000000027941 */ /* 0x000fea0003800000 */
.L_x_47283:
        /* <DEDUP_REMOVED lines=39> */
.L_x_47267:
        /* <DEDUP_REMOVED lines=11> */
.L_x_47286:
[----:B------:R-:W0:-:S10]  /*ae60*/  DADD R28, R40, -R40 ;  /* 0x00000000281c7229 */ /* 0x000e140000000828 */
[----:B0-----:R-:W-:Y:S02]  /*ae70*/  IMAD.MOV.U32 R30, RZ, RZ, R28 ;  /* 0x000000ffff1e7224 */ /* 0x001fe400078e001c */
[----:B------:R-:W-:Y:S01]  /*ae80*/  IMAD.MOV.U32 R31, RZ, RZ, R29 ;  /* 0x000000ffff1f7224 */ /* 0x000fe200078e001d */
[----:B------:R-:W-:Y:S05]  /*ae90*/  BRA `(.L_x_47277) ;  /* 0x000007b000007947 */ /* 0x000fea0003800000 */
.L_x_47266:
        /* <DEDUP_REMOVED lines=16> */
.L_x_47288:
[----:B------:R0:W1:Y:S01]  /*afa0*/  DMUL R4, RZ, R40 ;  /* 0x00000028ff047228 */ /* 0x0000620000000000 */
[----:B------:R-:W-:-:S05]  /*afb0*/  IMAD.MOV.U32 R3, RZ, RZ, RZ ;  /* 0x000000ffff037224 */ /* 0x000fca00078e00ff */
.L_x_47289:
[----:B------:R-:W-:Y:S05]  /*afc0*/  BSYNC B2 ;  /* 0x0000000000027941 */ /* 0x000fea0003800000 */
.L_x_47287:
        /* <DEDUP_REMOVED lines=38> */
.L_x_47291:
[----:B------:R1:W2:Y:S01]  /*b230*/  DMUL R4, RZ, R40 ;  /* 0x00000028ff047228 */ /* 0x0002a20000000000 */
[----:B------:R-:W-:-:S05]  /*b240*/  IMAD.MOV.U32 R3, RZ, RZ, RZ ;  /* 0x000000ffff037224 */ /* 0x000fca00078e00ff */
.L_x_47292:
[----:B------:R-:W-:Y:S05]  /*b250*/  BSYNC B2 ;  /* 0x0000000000027941 */ /* 0x000fea0003800000 */
.L_x_47290:
        /* <DEDUP_REMOVED lines=24> */
.L_x_47265:
        /* <DEDUP_REMOVED lines=36> */
.L_x_47294:
[----:B------:R-:W-:Y:S05]  /*b620*/  BSYNC B0 ;  /* 0x0000000000007941 */ /* 0x000fea0003800000 */
.L_x_47293:
[----:B------:R-:W-:Y:S02]  /*b630*/  IMAD.MOV.U32 R30, RZ, RZ, R40 ;  /* 0x000000ffff1e7224 */ /* 0x000fe400078e0028 */
[----:B------:R-:W-:Y:S02]  /*b640*/  IMAD.MOV.U32 R31, RZ, RZ, R41 ;  /* 0x000000ffff1f7224 */ /* 0x000fe400078e0029 */
.L_x_47277:
[----:B012---:R-:W-:Y:S05]  /*b650*/  BSYNC B1 ;  /* 0x0000000000017941 */ /* 0x007fea0003800000 */
.L_x_47264:
        /* <DEDUP_REMOVED lines=53> */
.L_x_47301:
[----:B------:R-:W-:Y:S05]  /*b9b0*/  BSYNC B0 ;  /* 0x0000000000007941 */ /* 0x000fea0003800000 */
.L_x_47300:
        /* <DEDUP_REMOVED lines=15> */
.L_x_47303:
[----:B------:R2:W4:Y:S01]  /*bab0*/  DMUL R4, RZ, R40 ;  /* 0x00000028ff047228 */ /* 0x0005220000000000 */
[----:B0-----:R-:W-:-:S05]  /*bac0*/  IMAD.MOV.U32 R3, RZ, RZ, RZ ;  /* 0x000000ffff037224 */ /* 0x001fca00078e00ff */
.L_x_47304:
[----:B------:R-:W-:Y:S05]  /*bad0*/  BSYNC B2 ;  /* 0x0000000000027941 */ /* 0x000fea0003800000 */
.L_x_47302:
        /* <DEDUP_REMOVED lines=38> */
.L_x_47306:
[----:B------:R2:W3:Y:S01]  /*bd40*/  DMUL R4, RZ, R40 ;  /* 0x00000028ff047228 */ /* 0x0004e20000000000 */
[----:B------:R-:W-:-:S05]  /*bd50*/  IMAD.MOV.U32 R3, RZ, RZ, RZ ;  /* 0x000000ffff037224 */ /* 0x000fca00078e00ff */
.L_x_47307:
[----:B------:R-:W-:Y:S05]  /*bd60*/  BSYNC B2 ;  /* 0x0000000000027941 */ /* 0x000fea0003800000 */
.L_x_47305:
        /* <DEDUP_REMOVED lines=25> */
.L_x_47299:
        /* <DEDUP_REMOVED lines=38> */
.L_x_47310:
[----:B------:R-:W-:Y:S05]  /*c160*/  BSYNC B0 ;  /* 0x0000000000007941 */ /* 0x000fea0003800000 */
.L_x_47309:
        /* <DEDUP_REMOVED lines=15> */
.L_x_47312:
[----:B------:R2:W4:Y:S01]  /*c260*/  DMUL R4, RZ, R40 ;  /* 0x00000028ff047228 */ /* 0x0005220000000000 */
[----:B0-----:R-:W-:-:S05]  /*c270*/  IMAD.MOV.U32 R3, RZ, RZ, RZ ;  /* 0x000000ffff037224 */ /* 0x001fca00078e00ff */
.L_x_47313:
[----:B------:R-:W-:Y:S05]  /*c280*/  BSYNC B2 ;  /* 0x0000000000027941 */ /* 0x000fea0003800000 */
.L_x_47311:
        /* <DEDUP_REMOVED lines=38> */
.L_x_47315:
[----:B------:R2:W3:Y:S01]  /*c4f0*/  DMUL R4, RZ, R40 ;  /* 0x00000028ff047228 */ /* 0x0004e20000000000 */
[----:B------:R-:W-:-:S05]  /*c500*/  IMAD.MOV.U32 R3, RZ, RZ, RZ ;  /* 0x000000ffff037224 */ /* 0x000fca00078e00ff */
.L_x_47316:
[----:B------:R-:W-:Y:S05]  /*c510*/  BSYNC B2 ;  /* 0x0000000000027941 */ /* 0x000fea0003800000 */
.L_x_47314:
        /* <DEDUP_REMOVED lines=39> */
.L_x_47298:
        /* <DEDUP_REMOVED lines=11> */
.L_x_47317:
[----:B------:R-:W0:-:S10]  /*c840*/  DADD R24, R40, -R40 ;  /* 0x0000000028187229 */ /* 0x000e140000000828 */
[----:B0-----:R-:W-:Y:S02]  /*c850*/  IMAD.MOV.U32 R26, RZ, RZ, R24 ;  /* 0x000000ffff1a7224 */ /* 0x001fe400078e0018 */
[----:B------:R-:W-:Y:S01]  /*c860*/  IMAD.MOV.U32 R27, RZ, RZ, R25 ;  /* 0x000000ffff1b7224 */ /* 0x000fe200078e0019 */
[----:B------:R-:W-:Y:S05]  /*c870*/  BRA `(.L_x_47308) ;  /* 0x000007b000007947 */ /* 0x000fea0003800000 */
.L_x_47297:
        /* <DEDUP_REMOVED lines=16> */
.L_x_47319:
[----:B------:R0:W1:Y:S01]  /*c980*/  DMUL R4, RZ, R40 ;  /* 0x00000028ff047228 */ /* 0x0000620000000000 */
[----:B------:R-:W-:-:S05]  /*c990*/  IMAD.MOV.U32 R3, RZ, RZ, RZ ;  /* 0x000000ffff037224 */ /* 0x000fca00078e00ff */
.L_x_47320:
[----:B------:R-:W-:Y:S05]  /*c9a0*/  BSYNC B2 ;  /* 0x0000000000027941 */ /* 0x000fea0003800000 */
.L_x_47318:
        /* <DEDUP_REMOVED lines=38> */
.L_x_47322:
[----:B------:R1:W2:Y:S01]  /*cc10*/  DMUL R4, RZ, R40 ;  /* 0x00000028ff047228 */ /* 0x0002a20000000000 */
[----:B------:R-:W-:-:S05]  /*cc20*/  IMAD.MOV.U32 R3, RZ, RZ, RZ ;  /* 0x000000ffff037224 */ /* 0x000fca00078e00ff */
.L_x_47323:
[----:B------:R-:W-:Y:S05]  /*cc30*/  BSYNC B2 ;  /* 0x0000000000027941 */ /* 0x000fea0003800000 */
.L_x_47321:
        /* <DEDUP_REMOVED lines=24> */
.L_x_47296:
        /* <DEDUP_REMOVED lines=36> */
.L_x_47325:
[----:B------:R-:W-:Y:S05]  /*d000*/  BSYNC B0 ;  /* 0x0000000000007941 */ /* 0x000fea0003800000 */
.L_x_47324:
[----:B------:R-:W-:Y:S02]  /*d010*/  IMAD.MOV.U32 R26, RZ, RZ, R40 ;  /* 0x000000ffff1a7224 */ /* 0x000fe400078e0028 */
[----:B------:R-:W-:Y:S02]  /*d020*/  IMAD.MOV.U32 R27, RZ, RZ, R41 ;  /* 0x000000ffff1b7224 */ /* 0x000fe400078e0029 */
.L_x_47308:
[----:B012---:R-:W-:Y:S05]  /*d030*/  BSYNC B1 ;  /* 0x0000000000017941 */ /* 0x007fea0003800000 */
.L_x_47295:
        /* <DEDUP_REMOVED lines=12> */
.L_x_47077:
        /* <DEDUP_REMOVED lines=123> */
.L_x_47333:
[----:B------:R-:W-:Y:S05]  /*d8b0*/  BSYNC B0 ;  /* 0x0000000000007941 */ /* 0x000fea0003800000 */
.L_x_47332:
        /* <DEDUP_REMOVED lines=13> */
[----:B012---:R-:W-:Y:S05]  /*d990*/  CALL.REL.NOINC `($_ZN2at6native29vectorized_elementwise_kernelILi4EZNS0_50_GLOBAL__N__2680c7bb_12_PowKernel_cu_b2145a98_318422pow_scalar_tensor_implIdEEvRNS_18TensorIteratorBaseEN3c107complexIT_EEEUlNS7_IdEEE_St5arrayIPcLm2EEEEviT0_T1_$__internal_trig_reduction_slowpathd) ;  /* 0x0000d1d000007944 */ /* 0x007fea0003c00000 */
[----:B------:R-:W-:Y:S05]  /*d9a0*/  BRA `(.L_x_47336) ;  /* 0x0000002000007947 */ /* 0x000fea0003800000 */
.L_x_47335:
[----:B0-----:R0:W2:Y:S01]  /*d9b0*/  DMUL R4, RZ, R32 ;  /* 0x00000020ff047228 */ /* 0x0010a20000000000 */
[----:B------:R-:W-:-:S05]  /*d9c0*/  IMAD.MOV.U32 R3, RZ, RZ, RZ ;  /* 0x000000ffff037224 */ /* 0x000fca00078e00ff */
.L_x_47336:
[----:B------:R-:W-:Y:S05]  /*d9d0*/  BSYNC B2 ;  /* 0x0000000000027941 */ /* 0x000fea0003800000 */
.L_x_47334:
        /* <DEDUP_REMOVED lines=36> */
[----:B0123--:R-:W-:Y:S05]  /*dc20*/  CALL.REL.NOINC `($_ZN2at6native29vectorized_elementwise_kernelILi4EZNS0_50_GLOBAL__N__2680c7bb_12_PowKernel_cu_b2145a98_318422pow_scalar_tensor_implIdEEvRNS_18TensorIteratorBaseEN3c107complexIT_EEEUlNS7_IdEEE_St5arrayIPcLm2EEEEviT0_T1_$__internal_trig_reduction_slowpathd) ;  /* 0x0000cf4000007944 */ /* 0x00ffea0003c00000 */
[----:B------:R-:W-:Y:S05]  /*dc30*/  BRA `(.L_x_47339) ;  /* 0x0000002000007947 */ /* 0x000fea0003800000 */
.L_x_47338:
[----:B------:R2:W3:Y:S01]  /*dc40*/  DMUL R4, RZ, R32 ;  /* 0x00000020ff047228 */ /* 0x0004e20000000000 */
[----:B------:R-:W-:-:S05]  /*dc50*/  IMAD.MOV.U32 R3, RZ, RZ, RZ ;  /* 0x000000ffff037224 */ /* 0x000fca00078e00ff */
.L_x_47339:
[----:B------:R-:W-:Y:S05]  /*dc60*/  BSYNC B2 ;  /* 0x0000000000027941 */ /* 0x000fea0003800000 */
.L_x_47337:
        /* <DEDUP_REMOVED lines=25> */
.L_x_47331:
        /* <DEDUP_REMOVED lines=39> */
.L_x_47341:
[----:B------:R-:W-:Y:S05]  /*e070*/  BSYNC B0 ;  /* 0x0000000000007941 */ /* 0x000fea0003800000 */
.L_x_47340:
        /* <DEDUP_REMOVED lines=15> */
.L_x_47343:
[----:B0-----:R0:W2:Y:S01]  /*e170*/  DMUL R4, RZ, R32 ;  /* 0x00000020ff047228 */ /* 0x0010a20000000000 */
[----:B------:R-:W-:-:S05]  /*e180*/  IMAD.MOV.U32 R3, RZ, RZ, RZ ;  /* 0x000000ffff037224 */ /* 0x000fca00078e00ff */
.L_x_47344:
[----:B------:R-:W-:Y:S05]  /*e190*/  BSYNC B2 ;  /* 0x0000000000027941 */ /* 0x000fea0003800000 */
.L_x_47342:
        /* <DEDUP_REMOVED lines=38> */
.L_x_47346:
[----:B------:R2:W3:Y:S01]  /*e400*/  DMUL R4, RZ, R32 ;  /* 0x00000020ff047228 */ /* 0x0004e20000000000 */
[----:B------:R-:W-:-:S05]  /*e410*/  MOV R3, RZ ;  /* 0x000000ff00037202 */ /* 0x000fca0000000f00 */
.L_x_47347:
[----:B------:R-:W-:Y:S05]  /*e420*/  BSYNC B2 ;  /* 0x0000000000027941 */ /* 0x000fea0003800000 */
.L_x_47345:
        /* <DEDUP_REMOVED lines=39> */
.L_x_47330:
        /* <DEDUP_REMOVED lines=11> */
.L_x_47348:
[----:B------:R-:W0:-:S10]  /*e750*/  DADD R28, R32, -R32 ;  /* 0x00000000201c7229 */ /* 0x000e140000000820 */
[----:B0-----:R-:W-:Y:S02]  /*e760*/  IMAD.MOV.U32 R30, RZ, RZ, R28 ;  /* 0x000000ffff1e7224 */ /* 0x001fe400078e001c */
[----:B------:R-:W-:Y:S01]  /*e770*/  IMAD.MOV.U32 R31, RZ, RZ, R29 ;  /* 0x000000ffff1f7224 */ /* 0x000fe200078e001d */
[----:B------:R-:W-:Y:S05]  /*e780*/  BRA `(.L_x_47327) ;  /* 0x000007c000007947 */ /* 0x000fea0003800000 */
.L_x_47329:
        /* <DEDUP_REMOVED lines=14> */
[----:B01----:R-:W-:Y:S05]  /*e870*/  CALL.REL.NOINC `($_ZN2at6native29vectorized_elementwise_kernelILi4EZNS0_50_GLOBAL__N__2680c7bb_12_PowKernel_cu_b2145a98_318422pow_scalar_tensor_implIdEEvRNS_18TensorIteratorBaseEN3c107complexIT_EEEUlNS7_IdEEE_St5arrayIPcLm2EEEEviT0_T1_$__internal_trig_reduction_slowpathd) ;  /* 0x0000c2f000007944 */ /* 0x003fea0003c00000 */
[----:B------:R-:W-:Y:S05]  /*e880*/  BRA `(.L_x_47351) ;  /* 0x0000002000007947 */ /* 0x000fea0003800000 */
.L_x_47350:
[----:B------:R0:W1:Y:S01]  /*e890*/  DMUL R4, RZ, R32 ;  /* 0x00000020ff047228 */ /* 0x0000620000000000 */
[----:B------:R-:W-:-:S05]  /*e8a0*/  IMAD.MOV.U32 R3, RZ, RZ, RZ ;  /* 0x000000ffff037224 */ /* 0x000fca00078e00ff */
.L_x_47351:
[----:B------:R-:W-:Y:S05]  /*e8b0*/  BSYNC B2 ;  /* 0x0000000000027941 */ /* 0x000fea0003800000 */
.L_x_47349:
        /* <DEDUP_REMOVED lines=36> */
[----:B012---:R-:W-:Y:S05]  /*eb00*/  CALL.REL.NOINC `($_ZN2at6native29vectorized_elementwise_kernelILi4EZNS0_50_GLOBAL__N__2680c7bb_12_PowKernel_cu_b2145a98_318422pow_scalar_tensor_implIdEEvRNS_18TensorIteratorBaseEN3c107complexIT_EEEUlNS7_IdEEE_St5arrayIPcLm2EEEEviT0_T1_$__internal_trig_reduction_slowpathd) ;  /* 0x0000c06000007944 */ /* 0x007fea0003c00000 */
[----:B------:R-:W-:Y:S05]  /*eb10*/  BRA `(.L_x_47354) ;  /* 0x0000002000007947 */ /* 0x000fea0003800000 */
.L_x_47353:
[----:B------:R1:W2:Y:S01]  /*eb20*/  DMUL R4, RZ, R32 ;  /* 0x00000020ff047228 */ /* 0x0002a20000000000 */
[----:B------:R-:W-:-:S05]  /*eb30*/  IMAD.MOV.U32 R3, RZ, RZ, RZ ;  /* 0x000000ffff037224 */ /* 0x000fca00078e00ff */
.L_x_47354:
[----:B------:R-:W-:Y:S05]  /*eb40*/  BSYNC B2 ;  /* 0x0000000000027941 */ /* 0x000fea0003800000 */
.L_x_47352:
        /* <DEDUP_REMOVED lines=24> */
.L_x_47328:
        /* <DEDUP_REMOVED lines=37> */
.L_x_47356:
[----:B------:R-:W-:Y:S05]  /*ef20*/  BSYNC B0 ;  /* 0x0000000000007941 */ /* 0x000fea0003800000 */
.L_x_47355:
[----:B------:R-:W-:Y:S02]  /*ef30*/  IMAD.MOV.U32 R30, RZ, RZ, R32 ;  /* 0x000000ffff1e7224 */ /* 0x000fe400078e0020 */
[----:B------:R-:W-:Y:S02]  /*ef40*/  IMAD.MOV.U32 R31, RZ, RZ, R33 ;  /* 0x000000ffff1f7224 */ /* 0x000fe400078e0021 */
.L_x_47327:
[----:B012---:R-:W-:Y:S05]  /*ef50*/  BSYNC B1 ;  /* 0x0000000000017941 */ /* 0x007fea0003800000 */
.L_x_47326:
        /* <DEDUP_REMOVED lines=58> */
.L_x_47364:
[----:B------:R-:W-:Y:S05]  /*f300*/  BSYNC B0 ;  /* 0x0000000000007941 */ /* 0x000fea0003800000 */
.L_x_47363:
        /* <DEDUP_REMOVED lines=15> */
.L_x_47366:
[----:B0-----:R0:W2:Y:S01]  /*f400*/  DMUL R4, RZ, R60 ;  /* 0x0000003cff047228 */ /* 0x0010a20000000000 */
[----:B------:R-:W-:-:S05]  /*f410*/  IMAD.MOV.U32 R3, RZ, RZ, RZ ;  /* 0x000000ffff037224 */ /* 0x000fca00078e00ff */
.L_x_47367:
[----:B------:R-:W-:Y:S05]  /*f420*/  BSYNC B2 ;  /* 0x0000000000027941 */ /* 0x000fea0003800000 */
.L_x_47365:
        /* <DEDUP_REMOVED lines=38> */
.L_x_47369:
[----:B------:R2:W3:Y:S01]  /*f690*/  DMUL R4, RZ, R60 ;  /* 0x0000003cff047228 */ /* 0x0004e20000000000 */
[----:B------:R-:W-:-:S05]  /*f6a0*/  IMAD.MOV.U32 R3, RZ, RZ, RZ ;  /* 0x000000ffff037224 */ /* 0x000fca00078e00ff */
.L_x_47370:
[----:B------:R-:W-:Y:S05]  /*f6b0*/  BSYNC B2 ;  /* 0x0000000000027941 */ /* 0x000fea0003800000 */
.L_x_47368:
        /* <DEDUP_REMOVED lines=25> */
.L_x_47362:
        /* <DEDUP_REMOVED lines=39> */
.L_x_47372:
[----:B------:R-:W-:Y:S05]  /*fac0*/  BSYNC B0 ;  /* 0x0000000000007941 */ /* 0x000fea0003800000 */
.L_x_47371:
        /* <DEDUP_REMOVED lines=15> */
.L_x_47374:
[----:B0-----:R0:W2:Y:S01]  /*fbc0*/  DMUL R4, RZ, R60 ;  /* 0x0000003cff047228 */ /* 0x0010a20000000000 */
[----:B------:R-:W-:-:S05]  /*fbd0*/  IMAD.MOV.U32 R3, RZ, RZ, RZ ;  /* 0x000000ffff037224 */ /* 0x000fca00078e00ff */
.L_x_47375:
[----:B------:R-:W-:Y:S05]  /*fbe0*/  BSYNC B2 ;  /* 0x0000000000027941 */ /* 0x000fea0003800000 */
.L_x_47373:
        /* <DEDUP_REMOVED lines=38> */
.L_x_47377:
[----:B------:R2:W3:Y:S01]  /*fe50*/  DMUL R4, RZ, R60 ;  /* 0x0000003cff047228 */ /* 0x0004e20000000000 */
[----:B------:R-:W-:-:S05]  /*fe60*/  IMAD.MOV.U32 R3, RZ, RZ, RZ ;  /* 0x000000ffff037224 */ /* 0x000fca00078e00ff */
.L_x_47378:
[----:B------:R-:W-:Y:S05]  /*fe70*/  BSYNC B2 ;  /* 0x0000000000027941 */ /* 0x000fea0003800000 */
.L_x_47376:
        /* <DEDUP_REMOVED lines=39> */
.L_x_47361:
        /* <DEDUP_REMOVED lines=11> */
.L_x_47379:
[----:B------:R-:W0:-:S10]  /*101a0*/  DADD R32, R60, -R60 ;  /* 0x000000003c207229 */ /* 0x000e14000000083c */
[----:B0-----:R-:W-:Y:S01]  /*101b0*/  MOV R34, R32 ;  /* 0x0000002000227202 */ /* 0x001fe20000000f00 */
[----:B------:R-:W-:Y:S01]  /*101c0*/  IMAD.MOV.U32 R35, RZ, RZ, R33 ;  /* 0x000000ffff237224 */ /* 0x000fe200078e0021 */
[----:B------:R-:W-:Y:S05]  /*101d0*/  BRA `(.L_x_47358) ;  /* 0x000007c000007947 */ /* 0x000fea0003800000 */
.L_x_47360:
        /* <DEDUP_REMOVED lines=16> */
.L_x_47381:
[----:B------:R0:W1:Y:S01]  /*102e0*/  DMUL R4, RZ, R60 ;  /* 0x0000003cff047228 */ /* 0x0000620000000000 */
[----:B------:R-:W-:-:S05]  /*102f0*/  IMAD.MOV.U32 R3, RZ, RZ, RZ ;  /* 0x000000ffff037224 */ /* 0x000fca00078e00ff */
.L_x_47382:
[----:B------:R-:W-:Y:S05]  /*10300*/  BSYNC B2 ;  /* 0x0000000000027941 */ /* 0x000fea0003800000 */
.L_x_47380:
        /* <DEDUP_REMOVED lines=36> */
[----:B0123--:R-:W-:Y:S05]  /*10550*/  CALL.REL.NOINC `($_ZN2at6native29vectorized_elementwise_kernelILi4EZNS0_50_GLOBAL__N__2680c7bb_12_PowKernel_cu_b2145a98_318422pow_scalar_tensor_implIdEEvRNS_18TensorIteratorBaseEN3c107complexIT_EEEUlNS7_IdEEE_St5arrayIPcLm2EEEEviT0_T1_$__internal_trig_reduction_slowpathd) ;  /* 0x0000a61000007944 */ /* 0x00ffea0003c00000 */
[----:B------:R-:W-:Y:S05]  /*10560*/  BRA `(.L_x_47385) ;  /* 0x0000002000007947 */ /* 0x000fea0003800000 */
.L_x_47384:
[----:B------:R1:W2:Y:S01]  /*10570*/  DMUL R4, RZ, R60 ;  /* 0x0000003cff047228 */ /* 0x0002a20000000000 */
[----:B------:R-:W-:-:S05]  /*10580*/  IMAD.MOV.U32 R3, RZ, RZ, RZ ;  /* 0x000000ffff037224 */ /* 0x000fca00078e00ff */
.L_x_47385:
[----:B------:R-:W-:Y:S05]  /*10590*/  BSYNC B2 ;  /* 0x0000000000027941 */ /* 0x000fea0003800000 */
.L_x_47383:
        /* <DEDUP_REMOVED lines=24> */
.L_x_47359:
        /* <DEDUP_REMOVED lines=37> */
.L_x_47387:
[----:B------:R-:W-:Y:S05]  /*10970*/  BSYNC B0 ;  /* 0x0000000000007941 */ /* 0x000fea0003800000 */
.L_x_47386:
[----:B------:R-:W-:Y:S01]  /*10980*/  MOV R34, R60 ;  /* 0x0000003c00227202 */ /* 0x000fe20000000f00 */
[----:B------:R-:W-:Y:S02]  /*10990*/  IMAD.MOV.U32 R35, RZ, RZ, R61 ;  /* 0x000000ffff237224 */ /* 0x000fe400078e003d */
.L_x_47358:
[----:B012---:R-:W-:Y:S05]  /*109a0*/  BSYNC B1 ;  /* 0x0000000000017941 */ /* 0x007fea0003800000 */
.L_x_47357:
        /* <DEDUP_REMOVED lines=60> */
.L_x_47395:
[----:B------:R-:W-:Y:S05]  /*10d70*/  BSYNC B0 ;  /* 0x0000000000007941 */ /* 0x000fea0003800000 */
.L_x_47394:
        /* <DEDUP_REMOVED lines=13> */
[----:B0123--:R-:W-:Y:S05]  /*10e50*/  CALL.REL.NOINC `($_ZN2at6native29vectorized_elementwise_kernelILi4EZNS0_50_GLOBAL__N__2680c7bb_12_PowKernel_cu_b2145a98_318422pow_scalar_tensor_implIdEEvRNS_18TensorIteratorBaseEN3c107complexIT_EEEUlNS7_IdEEE_St5arrayIPcLm2EEEEviT0_T1_$__internal_trig_reduction_slowpathd) ;  /* 0x00009d1000007944 */ /* 0x00ffea0003c00000 */
[----:B------:R-:W-:Y:S05]  /*10e60*/  BRA `(.L_x_47398) ;  /* 0x0000002000007947 */ /* 0x000fea0003800000 */
.L_x_47397:
[----:B0-----:R0:W2:Y:S01]  /*10e70*/  DMUL R4, RZ, R8 ;  /* 0x00000008ff047228 */ /* 0x0010a20000000000 */
[----:B------:R-:W-:-:S05]  /*10e80*/  IMAD.MOV.U32 R3, RZ, RZ, RZ ;  /* 0x000000ffff037224 */ /* 0x000fca00078e00ff */
.L_x_47398:
[----:B------:R-:W-:Y:S05]  /*10e90*/  BSYNC B2 ;  /* 0x0000000000027941 */ /* 0x000fea0003800000 */
.L_x_47396:
        /* <DEDUP_REMOVED lines=38> */
.L_x_47400:
[----:B------:R2:W3:Y:S01]  /*11100*/  DMUL R4, RZ, R8 ;  /* 0x00000008ff047228 */ /* 0x0004e20000000000 */
[----:B------:R-:W-:-:S05]  /*11110*/  IMAD.MOV.U32 R3, RZ, RZ, RZ ;  /* 0x000000ffff037224 */ /* 0x000fca00078e00ff */
.L_x_47401:
[----:B------:R-:W-:Y:S05]  /*11120*/  BSYNC B2 ;  /* 0x0000000000027941 */ /* 0x000fea0003800000 */
.L_x_47399:
        /* <DEDUP_REMOVED lines=25> */
.L_x_47393:
        /* <DEDUP_REMOVED lines=39> */
.L_x_47403:
[----:B------:R-:W-:Y:S05]  /*11530*/  BSYNC B0 ;  /* 0x0000000000007941 */ /* 0x000fea0003800000 */
.L_x_47402:
        /* <DEDUP_REMOVED lines=15> */
.L_x_47405:
[----:B0-----:R0:W2:Y:S01]  /*11630*/  DMUL R4, RZ, R8 ;  /* 0x00000008ff047228 */ /* 0x0010a20000000000 */
[----:B------:R-:W-:-:S05]  /*11640*/  IMAD.MOV.U32 R3, RZ, RZ, RZ ;  /* 0x000000ffff037224 */ /* 0x000fca00078e00ff */
.L_x_47406:
[----:B------:R-:W-:Y:S05]  /*11650*/  BSYNC B2 ;  /* 0x0000000000027941 */ /* 0x000fea0003800000 */
.L_x_47404:
        /* <DEDUP_REMOVED lines=38> */
.L_x_47408:
[----:B------:R2:W3:Y:S01]  /*118c0*/  DMUL R4, RZ, R8 ;  /* 0x00000008ff047228 */ /* 0x0004e20000000000 */
[----:B------:R-:W-:-:S05]  /*118d0*/  IMAD.MOV.U32 R3, RZ, RZ, RZ ;  /* 0x000000ffff037224 */ /* 0x000fca00078e00ff */
.L_x_47409:
[----:B------:R-:W-:Y:S05]  /*118e0*/  BSYNC B2 ;  /* 0x0000000000027941 */ /* 0x000fea0003800000 */
.L_x_47407:
        /* <DEDUP_REMOVED lines=39> */
.L_x_47392:
        /* <DEDUP_REMOVED lines=11> */
.L_x_47410:
[----:B------:R-:W0:-:S10]  /*11c10*/  DADD R36, R8, -R8 ;  /* 0x0000000008247229 */ /* 0x000e140000000808 */
[----:B0-----:R-:W-:Y:S02]  /*11c20*/  IMAD.MOV.U32 R38, RZ, RZ, R36 ;  /* 0x000000ffff267224 */ /* 0x001fe400078e0024 */
[----:B------:R-:W-:Y:S01]  /*11c30*/  IMAD.MOV.U32 R39, RZ, RZ, R37 ;  /* 0x000000ffff277224 */ /* 0x000fe200078e0025 */
[----:B------:R-:W-:Y:S05]  /*11c40*/  BRA `(.L_x_47389) ;  /* 0x000007b000007947 */ /* 0x000fea0003800000 */
.L_x_47391:
        /* <DEDUP_REMOVED lines=16> */
.L_x_47412:
[----:B------:R0:W1:Y:S01]  /*11d50*/  DMUL R4, RZ, R8 ;  /* 0x00000008ff047228 */ /* 0x0000620000000000 */
[----:B------:R-:W-:-:S05]  /*11d60*/  IMAD.MOV.U32 R3, RZ, RZ, RZ ;  /* 0x000000ffff037224 */ /* 0x000fca00078e00ff */
.L_x_47413:
[----:B------:R-:W-:Y:S05]  /*11d70*/  BSYNC B2 ;  /* 0x0000000000027941 */ /* 0x000fea0003800000 */
.L_x_47411:
        /* <DEDUP_REMOVED lines=38> */
.L_x_47415:
[----:B------:R1:W2:Y:S01]  /*11fe0*/  DMUL R4, RZ, R8 ;  /* 0x00000008ff047228 */ /* 0x0002a20000000000 */
[----:B------:R-:W-:-:S05]  /*11ff0*/  IMAD.MOV.U32 R3, RZ, RZ, RZ ;  /* 0x000000ffff037224 */ /* 0x000fca00078e00ff */
.L_x_47416:
[----:B------:R-:W-:Y:S05]  /*12000*/  BSYNC B2 ;  /* 0x0000000000027941 */ /* 0x000fea0003800000 */
.L_x_47414:
        /* <DEDUP_REMOVED lines=24> */
.L_x_47390:
        /* <DEDUP_REMOVED lines=36> */
.L_x_47418:
[----:B------:R-:W-:Y:S05]  /*123d0*/  BSYNC B0 ;  /* 0x0000000000007941 */ /* 0x000fea0003800000 */
.L_x_47417:
[----:B------:R-:W-:Y:S02]  /*123e0*/  IMAD.MOV.U32 R38, RZ, RZ, R8 ;  /* 0x000000ffff267224 */ /* 0x000fe400078e0008 */
[----:B------:R-:W-:Y:S02]  /*123f0*/  IMAD.MOV.U32 R39, RZ, RZ, R9 ;  /* 0x000000ffff277224 */ /* 0x000fe400078e0009 */
.L_x_47389:
[----:B012---:R-:W-:Y:S05]  /*12400*/  BSYNC B1 ;  /* 0x0000000000017941 */ /* 0x007fea0003800000 */
.L_x_47388:
        /* <DEDUP_REMOVED lines=58> */
.L_x_47426:
[----:B------:R-:W-:Y:S05]  /*127b0*/  BSYNC B0 ;  /* 0x0000000000007941 */ /* 0x000fea0003800000 */
.L_x_47425:
        /* <DEDUP_REMOVED lines=15> */
.L_x_47428:
[----:B0-----:R0:W2:Y:S01]  /*128b0*/  DMUL R4, RZ, R60 ;  /* 0x0000003cff047228 */ /* 0x0010a20000000000 */
[----:B------:R-:W-:-:S05]  /*128c0*/  IMAD.MOV.U32 R3, RZ, RZ, RZ ;  /* 0x000000ffff037224 */ /* 0x000fca00078e00ff */
.L_x_47429:
[----:B------:R-:W-:Y:S05]  /*128d0*/  BSYNC B2 ;  /* 0x0000000000027941 */ /* 0x000fea0003800000 */
.L_x_47427:
        /* <DEDUP_REMOVED lines=38> */
.L_x_47431:
[----:B------:R2:W3:Y:S01]  /*12b40*/  DMUL R4, RZ, R60 ;  /* 0x0000003cff047228 */ /* 0x0004e20000000000 */
[----:B------:R-:W-:-:S05]  /*12b50*/  IMAD.MOV.U32 R3, RZ, RZ, RZ ;  /* 0x000000ffff037224 */ /* 0x000fca00078e00ff */
.L_x_47432:
[----:B------:R-:W-:Y:S05]  /*12b60*/  BSYNC B2 ;  /* 0x0000000000027941 */ /* 0x000fea0003800000 */
.L_x_47430:
        /* <DEDUP_REMOVED lines=25> */
.L_x_47424:
        /* <DEDUP_REMOVED lines=39> */
.L_x_47434:
[----:B------:R-:W-:Y:S05]  /*12f70*/  BSYNC B0 ;  /* 0x0000000000007941 */ /* 0x000fea0003800000 */
.L_x_47433:
        /* <DEDUP_REMOVED lines=15> */
.L_x_47436:
[----:B0-----:R0:W2:Y:S01]  /*13070*/  DMUL R4, RZ, R60 ;  /* 0x0000003cff047228 */ /* 0x0010a20000000000 */
[----:B------:R-:W-:-:S05]  /*13080*/  IMAD.MOV.U32 R3, RZ, RZ, RZ ;  /* 0x000000ffff037224 */ /* 0x000fca00078e00ff */
.L_x_47437:
[----:B------:R-:W-:Y:S05]  /*13090*/  BSYNC B2 ;  /* 0x0000000000027941 */ /* 0x000fea0003800000 */
.L_x_47435:
        /* <DEDUP_REMOVED lines=38> */
.L_x_47439:
[----:B------:R2:W3:Y:S01]  /*13300*/  DMUL R4, RZ, R60 ;  /* 0x0000003cff047228 */ /* 0x0004e20000000000 */
[----:B------:R-:W-:-:S05]  /*13310*/  IMAD.MOV.U32 R3, RZ, RZ, RZ ;  /* 0x000000ffff037224 */ /* 0x000fca00078e00ff */
.L_x_47440:
[----:B------:R-:W-:Y:S05]  /*13320*/  BSYNC B2 ;  /* 0x0000000000027941 */ /* 0x000fea0003800000 */
.L_x_47438:
        /* <DEDUP_REMOVED lines=39> */
.L_x_47423:
        /* <DEDUP_REMOVED lines=11> */
.L_x_47441:
[----:B------:R-:W0:-:S10]  /*13650*/  DADD R8, R60, -R60 ;  /* 0x000000003c087229 */ /* 0x000e14000000083c */
[----:B0-----:R-:W-:Y:S02]  /*13660*/  IMAD.MOV.U32 R10, RZ, RZ, R8 ;  /* 0x000000ffff0a7224 */ /* 0x001fe400078e0008 */
[----:B------:R-:W-:Y:S01]  /*13670*/  IMAD.MOV.U32 R11, RZ, RZ, R9 ;  /* 0x000000ffff0b7224 */ /* 0x000fe200078e0009 */
[----:B------:R-:W-:Y:S05]  /*13680*/  BRA `(.L_x_47420) ;  /* 0x000007c000007947 */ /* 0x000fea0003800000 */
.L_x_47422:
        /* <DEDUP_REMOVED lines=16> */
.L_x_47443:
[----:B------:R0:W1:Y:S01]  /*13790*/  DMUL R4, RZ, R60 ;  /* 0x0000003cff047228 */ /* 0x0000620000000000 */
[----:B------:R-:W-:-:S05]  /*137a0*/  IMAD.MOV.U32 R3, RZ, RZ, RZ ;  /* 0x000000ffff037224 */ /* 0x000fca00078e00ff */
.L_x_47444:
[----:B------:R-:W-:Y:S05]  /*137b0*/  BSYNC B2 ;  /* 0x0000000000027941 */ /* 0x000fea0003800000 */
.L_x_47442:
        /* <DEDUP_REMOVED lines=38> */
.L_x_47446:
[----:B------:R1:W2:Y:S01]  /*13a20*/  DMUL R4, RZ, R60 ;  /* 0x0000003cff047228 */ /* 0x0002a20000000000 */
[----:B------:R-:W-:-:S05]  /*13a30*/  IMAD.MOV.U32 R3, RZ, RZ, RZ ;  /* 0x000000ffff037224 */ /* 0x000fca00078e00ff */
.L_x_47447:
[----:B------:R-:W-:Y:S05]  /*13a40*/  BSYNC B2 ;  /* 0x0000000000027941 */ /* 0x000fea0003800000 */
.L_x_47445:
        /* <DEDUP_REMOVED lines=24> */
.L_x_47421:
        /* <DEDUP_REMOVED lines=37> */
.L_x_47449:
[----:B------:R-:W-:Y:S05]  /*13e20*/  BSYNC B0 ;  /* 0x0000000000007941 */ /* 0x000fea0003800000 */
.L_x_47448:
[----:B------:R-:W-:Y:S02]  /*13e30*/  IMAD.MOV.U32 R10, RZ, RZ, R60 ;  /* 0x000000ffff0a7224 */ /* 0x000fe400078e003c */
[----:B------:R-:W-:Y:S02]  /*13e40*/  IMAD.MOV.U32 R11, RZ, RZ, R61 ;  /* 0x000000ffff0b7224 */ /* 0x000fe400078e003d */
.L_x_47420:
[----:B012---:R-:W-:Y:S05]  /*13e50*/  BSYNC B1 ;  /* 0x0000000000017941 */ /* 0x007fea0003800000 */
.L_x_47419:
        /* <DEDUP_REMOVED lines=60> */
.L_x_47457:
[----:B------:R-:W-:Y:S05]  /*14220*/  BSYNC B0 ;  /* 0x0000000000007941 */ /* 0x000fea0003800000 */
.L_x_47456:
        /* <DEDUP_REMOVED lines=15> */
.L_x_47459:
[----:B0-----:R0:W2:Y:S01]  /*14320*/  DMUL R4, RZ, R40 ;  /* 0x00000028ff047228 */ /* 0x0010a20000000000 */
[----:B------:R-:W-:-:S05]  /*14330*/  IMAD.MOV.U32 R3, RZ, RZ, RZ ;  /* 0x000000ffff037224 */ /* 0x000fca00078e00ff */
.L_x_47460:
[----:B------:R-:W-:Y:S05]  /*14340*/  BSYNC B2 ;  /* 0x0000000000027941 */ /* 0x000fea0003800000 */
.L_x_47458:
        /* <DEDUP_REMOVED lines=38> */
.L_x_47462:
[----:B------:R2:W3:Y:S01]  /*145b0*/  DMUL R4, RZ, R40 ;  /* 0x00000028ff047228 */ /* 0x0004e20000000000 */
[----:B------:R-:W-:-:S05]  /*145c0*/  MOV R3, RZ ;  /* 0x000000ff00037202 */ /* 0x000fca0000000f00 */
.L_x_47463:
[----:B------:R-:W-:Y:S05]  /*145d0*/  BSYNC B2 ;  /* 0x0000000000027941 */ /* 0x000fea0003800000 */
.L_x_47461:
        /* <DEDUP_REMOVED lines=25> */
.L_x_47455:
        /* <DEDUP_REMOVED lines=39> */
.L_x_47465:
[----:B------:R-:W-:Y:S05]  /*149e0*/  BSYNC B0 ;  /* 0x0000000000007941 */ /* 0x000fea0003800000 */
.L_x_47464:
        /* <DEDUP_REMOVED lines=15> */
.L_x_47467:
[----:B0-----:R0:W2:Y:S01]  /*14ae0*/  DMUL R4, RZ, R40 ;  /* 0x00000028ff047228 */ /* 0x0010a20000000000 */
[----:B------:R-:W-:-:S05]  /*14af0*/  IMAD.MOV.U32 R3, RZ, RZ, RZ ;  /* 0x000000ffff037224 */ /* 0x000fca00078e00ff */
.L_x_47468:
[----:B------:R-:W-:Y:S05]  /*14b00*/  BSYNC B2 ;  /* 0x0000000000027941 */ /* 0x000fea0003800000 */
.L_x_47466:
        /* <DEDUP_REMOVED lines=38> */
.L_x_47470:
[----:B------:R2:W3:Y:S01]  /*14d70*/  DMUL R4, RZ, R40 ;  /* 0x00000028ff047228 */ /* 0x0004e20000000000 */
[----:B------:R-:W-:-:S05]  /*14d80*/  IMAD.MOV.U32 R3, RZ, RZ, RZ ;  /* 0x000000ffff037224 */ /* 0x000fca00078e00ff */
.L_x_47471:
[----:B------:R-:W-:Y:S05]  /*14d90*/  BSYNC B2 ;  /* 0x0000000000027941 */ /* 0x000fea0003800000 */
.L_x_47469:
        /* <DEDUP_REMOVED lines=39> */
.L_x_47454:
        /* <DEDUP_REMOVED lines=11> */
.L_x_47472:
[----:B------:R-:W0:-:S10]  /*150c0*/  DADD R44, R40, -R40 ;  /* 0x00000000282c7229 */ /* 0x000e140000000828 */
[----:B0-----:R-:W-:Y:S02]  /*150d0*/  IMAD.MOV.U32 R46, RZ, RZ, R44 ;  /* 0x000000ffff2e7224 */ /* 0x001fe400078e002c */
[----:B------:R-:W-:Y:S01]  /*150e0*/  IMAD.MOV.U32 R47, RZ, RZ, R45 ;  /* 0x000000ffff2f7224 */ /* 0x000fe200078e002d */
[----:B------:R-:W-:Y:S05]  /*150f0*/  BRA `(.L_x_47451) ;  /* 0x000007b000007947 */ /* 0x000fea0003800000 */
.L_x_47453:
        /* <DEDUP_REMOVED lines=16> */
.L_x_47474:
[----:B------:R0:W1:Y:S01]  /*15200*/  DMUL R4, RZ, R40 ;  /* 0x00000028ff047228 */ /* 0x0000620000000000 */
[----:B------:R-:W-:-:S05]  /*15210*/  IMAD.MOV.U32 R3, RZ, RZ, RZ ;  /* 0x000000ffff037224 */ /* 0x000fca00078e00ff */
.L_x_47475:
[----:B------:R-:W-:Y:S05]  /*15220*/  BSYNC B2 ;  /* 0x0000000000027941 */ /* 0x000fea0003800000 */
.L_x_47473:
        /* <DEDUP_REMOVED lines=38> */
.L_x_47477:
[----:B------:R1:W2:Y:S01]  /*15490*/  DMUL R4, RZ, R40 ;  /* 0x00000028ff047228 */ /* 0x0002a20000000000 */
[----:B------:R-:W-:-:S05]  /*154a0*/  IMAD.MOV.U32 R3, RZ, RZ, RZ ;  /* 0x000000ffff037224 */ /* 0x000fca00078e00ff */
.L_x_47478:
[----:B------:R-:W-:Y:S05]  /*154b0*/  BSYNC B2 ;  /* 0x0000000000027941 */ /* 0x000fea0003800000 */
.L_x_47476:
        /* <DEDUP_REMOVED lines=24> */
.L_x_47452:
        /* <DEDUP_REMOVED lines=36> */
.L_x_47480:
[----:B------:R-:W-:Y:S05]  /*15880*/  BSYNC B0 ;  /* 0x0000000000007941 */ /* 0x000fea0003800000 */
.L_x_47479:
[----:B------:R-:W-:Y:S02]  /*15890*/  IMAD.MOV.U32 R46, RZ, RZ, R40 ;  /* 0x000000ffff2e7224 */ /* 0x000fe400078e0028 */
[----:B------:R-:W-:Y:S02]  /*158a0*/  IMAD.MOV.U32 R47, RZ, RZ, R41 ;  /* 0x000000ffff2f7224 */ /* 0x000fe400078e0029 */
.L_x_47451:
[----:B012---:R-:W-:Y:S05]  /*158b0*/  BSYNC B1 ;  /* 0x0000000000017941 */ /* 0x007fea0003800000 */
.L_x_47450:
        /* <DEDUP_REMOVED lines=58> */
.L_x_47488:
[----:B------:R-:W-:Y:S05]  /*15c60*/  BSYNC B0 ;  /* 0x0000000000007941 */ /* 0x000fea0003800000 */
.L_x_47487:
        /* <DEDUP_REMOVED lines=15> */
.L_x_47490:
[----:B0-----:R0:W2:Y:S01]  /*15d60*/  DMUL R4, RZ, R60 ;  /* 0x0000003cff047228 */ /* 0x0010a20000000000 */
[----:B------:R-:W-:-:S05]  /*15d70*/  IMAD.MOV.U32 R3, RZ, RZ, RZ ;  /* 0x000000ffff037224 */ /* 0x000fca00078e00ff */
.L_x_47491:
[----:B------:R-:W-:Y:S05]  /*15d80*/  BSYNC B2 ;  /* 0x0000000000027941 */ /* 0x000fea0003800000 */
.L_x_47489:
        /* <DEDUP_REMOVED lines=38> */
.L_x_47493:
[----:B------:R2:W3:Y:S01]  /*15ff0*/  DMUL R4, RZ, R60 ;  /* 0x0000003cff047228 */ /* 0x0004e20000000000 */
[----:B------:R-:W-:-:S05]  /*16000*/  IMAD.MOV.U32 R3, RZ, RZ, RZ ;  /* 0x000000ffff037224 */ /* 0x000fca00078e00ff */
.L_x_47494:
[----:B------:R-:W-:Y:S05]  /*16010*/  BSYNC B2 ;  /* 0x0000000000027941 */ /* 0x000fea0003800000 */
.L_x_47492:
        /* <DEDUP_REMOVED lines=25> */
.L_x_47486:
        /* <DEDUP_REMOVED lines=39> */
.L_x_47496:
[----:B------:R-:W-:Y:S05]  /*16420*/  BSYNC B0 ;  /* 0x0000000000007941 */ /* 0x000fea0003800000 */
.L_x_47495:
        /* <DEDUP_REMOVED lines=15> */
.L_x_47498:
[----:B0-----:R0:W2:Y:S01]  /*16520*/  DMUL R4, RZ, R60 ;  /* 0x0000003cff047228 */ /* 0x0010a20000000000 */
[----:B------:R-:W-:-:S05]  /*16530*/  IMAD.MOV.U32 R3, RZ, RZ, RZ ;  /* 0x000000ffff037224 */ /* 0x000fca00078e00ff */
.L_x_47499:
[----:B------:R-:W-:Y:S05]  /*16540*/  BSYNC B2 ;  /* 0x0000000000027941 */ /* 0x000fea0003800000 */
.L_x_47497:
        /* <DEDUP_REMOVED lines=38> */
.L_x_47501:
[----:B------:R2:W3:Y:S01]  /*167b0*/  DMUL R4, RZ, R60 ;  /* 0x0000003cff047228 */ /* 0x0004e20000000000 */
[----:B------:R-:W-:-:S05]  /*167c0*/  MOV R3, RZ ;  /* 0x000000ff00037202 */ /* 0x000fca0000000f00 */
.L_x_47502:
[----:B------:R-:W-:Y:S05]  /*167d0*/  BSYNC B2 ;  /* 0x0000000000027941 */ /* 0x000fea0003800000 */
.L_x_47500:
        /* <DEDUP_REMOVED lines=39> */
.L_x_47485:
        /* <DEDUP_REMOVED lines=11> */
.L_x_47503:
[----:B------:R-:W0:-:S10]  /*16b00*/  DADD R40, R60, -R60 ;  /* 0x000000003c287229 */ /* 0x000e14000000083c */
[----:B0-----:R-:W-:Y:S02]  /*16b10*/  IMAD.MOV.U32 R42, RZ, RZ, R40 ;  /* 0x000000ffff2a7224 */ /* 0x001fe400078e0028 */
[----:B------:R-:W-:Y:S01]  /*16b20*/  IMAD.MOV.U32 R43, RZ, RZ, R41 ;  /* 0x000000ffff2b7224 */ /* 0x000fe200078e0029 */
[----:B------:R-:W-:Y:S05]  /*16b30*/  BRA `(.L_x_47482) ;  /* 0x000007c000007947 */ /* 0x000fea0003800000 */
.L_x_47484:
        /* <DEDUP_REMOVED lines=14> */
[----:B01-3--:R-:W-:Y:S05]  /*16c20*/  CALL.REL.NOINC `($_ZN2at6native29vectorized_elementwise_kernelILi4EZNS0_50_GLOBAL__N__2680c7bb_12_PowKernel_cu_b2145a98_318422pow_scalar_tensor_implIdEEvRNS_18TensorIteratorBaseEN3c107complexIT_EEEUlNS7_IdEEE_St5arrayIPcLm2EEEEviT0_T1_$__internal_trig_reduction_slowpathd) ;  /* 0x00003f4000007944 */ /* 0x00bfea0003c00000 */
[----:B------:R-:W-:Y:S05]  /*16c30*/  BRA `(.L_x_47506) ;  /* 0x0000002000007947 */ /* 0x000fea0003800000 */
.L_x_47505:
[----:B------:R0:W1:Y:S01]  /*16c40*/  DMUL R4, RZ, R60 ;  /* 0x0000003cff047228 */ /* 0x0000620000000000 */
[----:B------:R-:W-:-:S05]  /*16c50*/  IMAD.MOV.U32 R3, RZ, RZ, RZ ;  /* 0x000000ffff037224 */ /* 0x000fca00078e00ff */
.L_x_47506:
[----:B------:R-:W-:Y:S05]  /*16c60*/  BSYNC B2 ;  /* 0x0000000000027941 */ /* 0x000fea0003800000 */
.L_x_47504:
        /* <DEDUP_REMOVED lines=38> */
.L_x_47508:
[----:B------:R1:W2:Y:S01]  /*16ed0*/  DMUL R4, RZ, R60 ;  /* 0x0000003cff047228 */ /* 0x0002a20000000000 */
[----:B------:R-:W-:-:S05]  /*16ee0*/  IMAD.MOV.U32 R3, RZ, RZ, RZ ;  /* 0x000000ffff037224 */ /* 0x000fca00078e00ff */
.L_x_47509:
[----:B------:R-:W-:Y:S05]  /*16ef0*/  BSYNC B2 ;  /* 0x0000000000027941 */ /* 0x000fea0003800000 */
.L_x_47507:
        /* <DEDUP_REMOVED lines=24> */
.L_x_47483:
        /* <DEDUP_REMOVED lines=37> */
.L_x_47511:
[----:B------:R-:W-:Y:S05]  /*172d0*/  BSYNC B0 ;  /* 0x0000000000007941 */ /* 0x000fea0003800000 */
.L_x_47510:
[----:B------:R-:W-:Y:S02]  /*172e0*/  IMAD.MOV.U32 R42, RZ, RZ, R60 ;  /* 0x000000ffff2a7224 */ /* 0x000fe400078e003c */
[----:B------:R-:W-:Y:S02]  /*172f0*/  IMAD.MOV.U32 R43, RZ, RZ, R61 ;  /* 0x000000ffff2b7224 */ /* 0x000fe400078e003d */
.L_x_47482:
[----:B012---:R-:W-:Y:S05]  /*17300*/  BSYNC B1 ;  /* 0x0000000000017941 */ /* 0x007fea0003800000 */
.L_x_47481:
        /* <DEDUP_REMOVED lines=60> */
.L_x_47519:
[----:B------:R-:W-:Y:S05]  /*176d0*/  BSYNC B0 ;  /* 0x0000000000007941 */ /* 0x000fea0003800000 */
.L_x_47518:
        /* <DEDUP_REMOVED lines=15> */
.L_x_47521:
[----:B0-----:R0:W2:Y:S01]  /*177d0*/  DMUL R4, RZ, R12 ;  /* 0x0000000cff047228 */ /* 0x0010a20000000000 */
[----:B------:R-:W-:-:S05]  /*177e0*/  MOV R3, RZ ;  /* 0x000000ff00037202 */ /* 0x000fca0000000f00 */
.L_x_47522:
[----:B------:R-:W-:Y:S05]  /*177f0*/  BSYNC B2 ;  /* 0x0000000000027941 */ /* 0x000fea0003800000 */
.L_x_47520:
        /* <DEDUP_REMOVED lines=38> */
.L_x_47524:
[----:B------:R2:W3:Y:S01]  /*17a60*/  DMUL R4, RZ, R12 ;  /* 0x0000000cff047228 */ /* 0x0004e20000000000 */
[----:B------:R-:W-:-:S05]  /*17a70*/  IMAD.MOV.U32 R3, RZ, RZ, RZ ;  /* 0x000000ffff037224 */ /* 0x000fca00078e00ff */
.L_x_47525:
[----:B------:R-:W-:Y:S05]  /*17a80*/  BSYNC B2 ;  /* 0x0000000000027941 */ /* 0x000fea0003800000 */
.L_x_47523:
        /* <DEDUP_REMOVED lines=25> */
.L_x_47517:
        /* <DEDUP_REMOVED lines=39> */
.L_x_47527:
[----:B------:R-:W-:Y:S05]  /*17e90*/  BSYNC B0 ;  /* 0x0000000000007941 */ /* 0x000fea0003800000 */
.L_x_47526:
        /* <DEDUP_REMOVED lines=15> */
.L_x_47529:
[----:B0-----:R0:W2:Y:S01]  /*17f90*/  DMUL R4, RZ, R12 ;  /* 0x0000000cff047228 */ /* 0x0010a20000000000 */
[----:B------:R-:W-:-:S05]  /*17fa0*/  MOV R3, RZ ;  /* 0x000000ff00037202 */ /* 0x000fca0000000f00 */
.L_x_47530:
[----:B------:R-:W-:Y:S05]  /*17fb0*/  BSYNC B2 ;  /* 0x0000000000027941 */ /* 0x000fea0003800000 */
.L_x_47528:
        /* <DEDUP_REMOVED lines=38> */
.L_x_47532:
[----:B------:R2:W3:Y:S01]  /*18220*/  DMUL R4, RZ, R12 ;  /* 0x0000000cff047228 */ /* 0x0004e20000000000 */
[----:B------:R-:W-:-:S05]  /*18230*/  IMAD.MOV.U32 R3, RZ, RZ, RZ ;  /* 0x000000ffff037224 */ /* 0x000fca00078e00ff */
.L_x_47533:
[----:B------:R-:W-:Y:S05]  /*18240*/  BSYNC B2 ;  /* 0x0000000000027941 */ /* 0x000fea0003800000 */
.L_x_47531:
        /* <DEDUP_REMOVED lines=39> */
.L_x_47516:
        /* <DEDUP_REMOVED lines=11> */
.L_x_47534:
[----:B------:R-:W0:-:S10]  /*18570*/  DADD R16, R12, -R12 ;  /* 0x000000000c107229 */ /* 0x000e14000000080c */
[----:B0-----:R-:W-:Y:S02]  /*18580*/  IMAD.MOV.U32 R18, RZ, RZ, R16 ;  /* 0x000000ffff127224 */ /* 0x001fe400078e0010 */
[----:B------:R-:W-:Y:S01]  /*18590*/  IMAD.MOV.U32 R19, RZ, RZ, R17 ;  /* 0x000000ffff137224 */ /* 0x000fe200078e0011 */
[----:B------:R-:W-:Y:S05]  /*185a0*/  BRA `(.L_x_47513) ;  /* 0x000007b000007947 */ /* 0x000fea0003800000 */
.L_x_47515:
        /* <DEDUP_REMOVED lines=16> */
.L_x_47536:
[----:B------:R0:W1:Y:S01]  /*186b0*/  DMUL R4, RZ, R12 ;  /* 0x0000000cff047228 */ /* 0x0000620000000000 */
[----:B------:R-:W-:-:S05]  /*186c0*/  IMAD.MOV.U32 R3, RZ, RZ, RZ ;  /* 0x000000ffff037224 */ /* 0x000fca00078e00ff */
.L_x_47537:
[----:B------:R-:W-:Y:S05]  /*186d0*/  BSYNC B2 ;  /* 0x0000000000027941 */ /* 0x000fea0003800000 */
.L_x_47535:
        /* <DEDUP_REMOVED lines=38> */
.L_x_47539:
[----:B------:R1:W2:Y:S01]  /*18940*/  DMUL R4, RZ, R12 ;  /* 0x0000000cff047228 */ /* 0x0002a20000000000 */
[----:B------:R-:W-:-:S05]  /*18950*/  IMAD.MOV.U32 R3, RZ, RZ, RZ ;  /* 0x000000ffff037224 */ /* 0x000fca00078e00ff */
.L_x_47540:
[----:B------:R-:W-:Y:S05]  /*18960*/  BSYNC B2 ;  /* 0x0000000000027941 */ /* 0x000fea0003800000 */
.L_x_47538:
        /* <DEDUP_REMOVED lines=24> */
.L_x_47514:
        /* <DEDUP_REMOVED lines=36> */
.L_x_47542:
[----:B------:R-:W-:Y:S05]  /*18d30*/  BSYNC B0 ;  /* 0x0000000000007941 */ /* 0x000fea0003800000 */
.L_x_47541:
[----:B------:R-:W-:Y:S02]  /*18d40*/  IMAD.MOV.U32 R18, RZ, RZ, R12 ;  /* 0x000000ffff127224 */ /* 0x000fe400078e000c */
[----:B------:R-:W-:Y:S02]  /*18d50*/  IMAD.MOV.U32 R19, RZ, RZ, R13 ;  /* 0x000000ffff137224 */ /* 0x000fe400078e000d */
.L_x_47513:
[----:B012---:R-:W-:Y:S05]  /*18d60*/  BSYNC B1 ;  /* 0x0000000000017941 */ /* 0x007fea0003800000 */
.L_x_47512:
        /* <DEDUP_REMOVED lines=58> */
.L_x_47550:
[----:B------:R-:W-:Y:S05]  /*19110*/  BSYNC B0 ;  /* 0x0000000000007941 */ /* 0x000fea0003800000 */
.L_x_47549:
        /* <DEDUP_REMOVED lines=15> */
.L_x_47552:
[----:B0-----:R0:W2:Y:S01]  /*19210*/  DMUL R4, RZ, R60 ;  /* 0x0000003cff047228 */ /* 0x0010a20000000000 */
[----:B------:R-:W-:-:S05]  /*19220*/  IMAD.MOV.U32 R3, RZ, RZ, RZ ;  /* 0x000000ffff037224 */ /* 0x000fca00078e00ff */
.L_x_47553:
[----:B------:R-:W-:Y:S05]  /*19230*/  BSYNC B2 ;  /* 0x0000000000027941 */ /* 0x000fea0003800000 */
.L_x_47551:
        /* <DEDUP_REMOVED lines=38> */
.L_x_47555:
[----:B------:R2:W3:Y:S01]  /*194a0*/  DMUL R4, RZ, R60 ;  /* 0x0000003cff047228 */ /* 0x0004e20000000000 */
[----:B------:R-:W-:-:S05]  /*194b0*/  IMAD.MOV.U32 R3, RZ, RZ, RZ ;  /* 0x000000ffff037224 */ /* 0x000fca00078e00ff */
.L_x_47556:
[----:B------:R-:W-:Y:S05]  /*194c0*/  BSYNC B2 ;  /* 0x0000000000027941 */ /* 0x000fea0003800000 */
.L_x_47554:
        /* <DEDUP_REMOVED lines=25> */
.L_x_47548:
        /* <DEDUP_REMOVED lines=39> */
.L_x_47558:
[----:B------:R-:W-:Y:S05]  /*198d0*/  BSYNC B0 ;  /* 0x0000000000007941 */ /* 0x000fea0003800000 */
.L_x_47557:
        /* <DEDUP_REMOVED lines=15> */
.L_x_47560:
[----:B0-----:R0:W2:Y:S01]  /*199d0*/  DMUL R4, RZ, R60 ;  /* 0x0000003cff047228 */ /* 0x0010a20000000000 */
[----:B------:R-:W-:-:S05]  /*199e0*/  IMAD.MOV.U32 R3, RZ, RZ, RZ ;  /* 0x000000ffff037224 */ /* 0x000fca00078e00ff */
.L_x_47561:
[----:B------:R-:W-:Y:S05]  /*199f0*/  BSYNC B2 ;  /* 0x0000000000027941 */ /* 0x000fea0003800000 */
.L_x_47559:
        /* <DEDUP_REMOVED lines=38> */
.L_x_47563:
[----:B------:R2:W3:Y:S01]  /*19c60*/  DMUL R4, RZ, R60 ;  /* 0x0000003cff047228 */ /* 0x0004e20000000000 */
[----:B------:R-:W-:-:S05]  /*19c70*/  IMAD.MOV.U32 R3, RZ, RZ, RZ ;  /* 0x000000ffff037224 */ /* 0x000fca00078e00ff */
.L_x_47564:
[----:B------:R-:W-:Y:S05]  /*19c80*/  BSYNC B2 ;  /* 0x0000000000027941 */ /* 0x000fea0003800000 */
.L_x_47562:
        /* <DEDUP_REMOVED lines=39> */
.L_x_47547:
        /* <DEDUP_REMOVED lines=11> */
.L_x_47565:
[----:B------:R-:W0:-:S10]  /*19fb0*/  DADD R12, R60, -R60 ;  /* 0x000000003c0c7229 */ /* 0x000e14000000083c */
[----:B0-----:R-:W-:Y:S02]  /*19fc0*/  IMAD.MOV.U32 R14, RZ, RZ, R12 ;  /* 0x000000ffff0e7224 */ /* 0x001fe400078e000c */
[----:B------:R-:W-:Y:S01]  /*19fd0*/  IMAD.MOV.U32 R15, RZ, RZ, R13 ;  /* 0x000000ffff0f7224 */ /* 0x000fe200078e000d */
[----:B------:R-:W-:Y:S05]  /*19fe0*/  BRA `(.L_x_47544) ;  /* 0x000007c000007947 */ /* 0x000fea0003800000 */
.L_x_47546:
        /* <DEDUP_REMOVED lines=16> */
.L_x_47567:
[----:B------:R0:W1:Y:S01]  /*1a0f0*/  DMUL R4, RZ, R60 ;  /* 0x0000003cff047228 */ /* 0x0000620000000000 */
[----:B------:R-:W-:-:S05]  /*1a100*/  IMAD.MOV.U32 R3, RZ, RZ, RZ ;  /* 0x000000ffff037224 */ /* 0x000fca00078e00ff */
.L_x_47568:
[----:B------:R-:W-:Y:S05]  /*1a110*/  BSYNC B2 ;  /* 0x0000000000027941 */ /* 0x000fea0003800000 */
.L_x_47566:
        /* <DEDUP_REMOVED lines=38> */
.L_x_47570:
[----:B------:R1:W2:Y:S01]  /*1a380*/  DMUL R4, RZ, R60 ;  /* 0x0000003cff047228 */ /* 0x0002a20000000000 */
[----:B------:R-:W-:-:S05]  /*1a390*/  MOV R3, RZ ;  /* 0x000000ff00037202 */ /* 0x000fca0000000f00 */
.L_x_47571:
[----:B------:R-:W-:Y:S05]  /*1a3a0*/  BSYNC B2 ;  /* 0x0000000000027941 */ /* 0x000fea0003800000 */
.L_x_47569:
        /* <DEDUP_REMOVED lines=24> */
.L_x_47545:
        /* <DEDUP_REMOVED lines=37> */
.L_x_47573:
[----:B------:R-:W-:Y:S05]  /*1a780*/  BSYNC B0 ;  /* 0x0000000000007941 */ /* 0x000fea0003800000 */
.L_x_47572:
[----:B------:R-:W-:Y:S02]  /*1a790*/  IMAD.MOV.U32 R14, RZ, RZ, R60 ;  /* 0x000000ffff0e7224 */ /* 0x000fe400078e003c */
[----:B------:R-:W-:Y:S02]  /*1a7a0*/  IMAD.MOV.U32 R15, RZ, RZ, R61 ;  /* 0x000000ffff0f7224 */ /* 0x000fe400078e003d */
.L_x_47544:
[----:B012---:R-:W-:Y:S05]  /*1a7b0*/  BSYNC B1 ;  /* 0x0000000000017941 */ /* 0x007fea0003800000 */
.L_x_47543:
        /* <DEDUP_REMOVED lines=21> */
.L_x_47576:
[----:B------:R-:W-:-:S13]  /*1a910*/  ISETP.GE.AND P0, PT, R0, R6, PT ;  /* 0x000000060000720c */ /* 0x000fda0003f06270 */
[----:B------:R-:W-:Y:S05]  /*1a920*/  @P0 BRA `(.L_x_47578) ;  /* 0x000000c000000947 */ /* 0x000fea0003800000 */
[----:B0-----:R-:W-:Y:S01]  /*1a930*/  IADD3 R2, R7, R0, RZ ;  /* 0x0000000007027210 */ /* 0x001fe20007ffe0ff */
[----:B------:R-:W-:Y:S01]  /*1a940*/  IMAD.MOV.U32 R3, RZ, RZ, 0x10 ;  /* 0x00000010ff037424 */ /* 0x000fe200078e00ff */
[----:B------:R-:W-:-:S03]  /*1a950*/  IADD3 R0, R0, 0x80, RZ ;  /* 0x0000008000007810 */ /* 0x000fc60007ffe0ff */
[----:B------:R-:W-:-:S05]  /*1a960*/  IMAD.WIDE.U32 R2, R2, R3, c[0x0][0x190] ;  /* 0x0000640002027625 */ /* 0x000fca00078e0003 */
[----:B------:R0:W-:Y:S02]  /*1a970*/  STG.E.128 [R2.64], R8 ;  /* 0x0000000802007986 */ /* 0x0001e4000c101d06 */
.L_x_47577:
[----:B------:R-:W-:-:S13]  /*1a980*/  ISETP.GE.AND P0, PT, R0, R6, PT ;  /* 0x000000060000720c */ /* 0x000fda0003f06270 */
[----:B------:R-:W-:Y:S05]  /*1a990*/  @P0 BRA `(.L_x_47579) ;  /* 0x000000d000000947 */ /* 0x000fea0003800000 */
[----:B0-----:R-:W-:Y:S01]  /*1a9a0*/  IMAD.IADD R2, R7, 0x1, R0 ;  /* 0x0000000107027824 */ /* 0x001fe200078e0200 */
[----:B------:R-:W-:Y:S01]  /*1a9b0*/  IADD3 R0, R0, 0x80, RZ ;  /* 0x0000008000007810 */ /* 0x000fe20007ffe0ff */
[----:B------:R-:W-:-:S04]  /*1a9c0*/  IMAD.MOV.U32 R3, RZ, RZ, 0x10 ;  /* 0x00000010ff037424 */ /* 0x000fc800078e00ff */
[----:B------:R-:W-:-:S05]  /*1a9d0*/  IMAD.WIDE.U32 R2, R2, R3, c[0x0][0x190] ;  /* 0x0000640002027625 */ /* 0x000fca00078e0003 */
[----:B------:R0:W-:Y:S02]  /*1a9e0*/  STG.E.128 [R2.64], R44 ;  /* 0x0000002c02007986 */ /* 0x0001e4000c101d06 */
.L_x_47578:
        /* <DEDUP_REMOVED lines=8> */
.L_x_47579:
[----:B------:R-:W-:Y:S05]  /*1aa70*/  BSYNC B1 ;  /* 0x0000000000017941 */ /* 0x000fea0003800000 */
.L_x_47575:
[----:B------:R-:W-:-:S13]  /*1aa80*/  ISETP.GE.AND P0, PT, R0, R6, PT ;  /* 0x000000060000720c */ /* 0x000fda0003f06270 */
[----:B0-----:R-:W-:Y:S01]  /*1aa90*/  @!P0 IMAD.IADD R2, R7, 0x1, R0 ;  /* 0x0000000107028824 */ /* 0x001fe200078e0200 */
[----:B------:R-:W-:Y:S01]  /*1aaa0*/  @!P0 IADD3 R0, R0, 0x80, RZ ;  /* 0x0000008000008810 */ /* 0x000fe20007ffe0ff */
[----:B------:R-:W-:-:S04]  /*1aab0*/  @!P0 IMAD.MOV.U32 R3, RZ, RZ, 0x10 ;  /* 0x00000010ff038424 */ /* 0x000fc800078e00ff */
[----:B------:R-:W-:-:S05]  /*1aac0*/  @!P0 IMAD.WIDE.U32 R2, R2, R3, c[0x0][0x190] ;  /* 0x0000640002028625 */ /* 0x000fca00078e0003 */
[----:B------:R0:W-:Y:S02]  /*1aad0*/  @!P0 STG.E.128 [R2.64], R16 ;  /* 0x0000001002008986 */ /* 0x0001e4000c101d06 */
.L_x_47580:
[----:B------:R-:W-:Y:S05]  /*1aae0*/  BSYNC B0 ;  /* 0x0000000000007941 */ /* 0x000fea0003800000 */
.L_x_47574:
        /* <DEDUP_REMOVED lines=8> */
        .type           $_ZN2at6native29vectorized_elementwise_kernelILi4EZNS0_50_GLOBAL__N__2680c7bb_12_PowKernel_cu_b2145a98_318422pow_scalar_tensor_implIdEEvRNS_18TensorIteratorBaseEN3c107complexIT_EEEUlNS7_IdEEE_St5arrayIPcLm2EEEEviT0_T1_$__internal_trig_reduction_slowpathd,@function
        .size           $_ZN2at6native29vectorized_elementwise_kernelILi4EZNS0_50_GLOBAL__N__2680c7bb_12_PowKernel_cu_b2145a98_318422pow_scalar_tensor_implIdEEvRNS_18TensorIteratorBaseEN3c107complexIT_EEEUlNS7_IdEEE_St5arrayIPcLm2EEEEviT0_T1_$__internal_trig_reduction_slowpathd,(.L_x_61584 - $_ZN2at6native29vectorized_elementwise_kernelILi4EZNS0_50_GLOBAL__N__2680c7bb_12_PowKernel_cu_b2145a98_318422pow_scalar_tensor_implIdEEvRNS_18TensorIteratorBaseEN3c107complexIT_EEEUlNS7_IdEEE_St5arrayIPcLm2EEEEviT0_T1_$__internal_trig_reduction_slowpathd)
$_ZN2at6native29vectorized_elementwise_kernelILi4EZNS0_50_GLOBAL__N__2680c7bb_12_PowKernel_cu_b2145a98_318422pow_scalar_tensor_implIdEEvRNS_18TensorIteratorBaseEN3c107complexIT_EEEUlNS7_IdEEE_St5arrayIPcLm2EEEEviT0_T1_$__internal_trig_reduction_slowpathd:
        /* <DEDUP_REMOVED lines=29> */
.L_x_47584:
        /* <DEDUP_REMOVED lines=28> */
.L_x_47583:
[----:B------:R-:W-:Y:S05]  /*1af00*/  BSYNC B0 ;  /* 0x0000000000007941 */ /* 0x000fea0003800000 */
.L_x_47582:
        /* <DEDUP_REMOVED lines=90> */
.L_x_47581:
[----:B------:R-:W-:Y:S02]  /*1b4b0*/  IMAD.MOV.U32 R48, RZ, RZ, R49 ;  /* 0x000000ffff307224 */ /* 0x000fe400078e0031 */
[----:B------:R-:W-:Y:S02]  /*1b4c0*/  IMAD.MOV.U32 R49, RZ, RZ, 0x0 ;  /* 0x00000000ff317424 */ /* 0x000fe400078e00ff */
[----:B------:R-:W-:Y:S02]  /*1b4d0*/  IMAD.MOV.U32 R5, RZ, RZ, R4 ;  /* 0x000000ffff057224 */ /* 0x000fe400078e0004 */
[----:B------:R-:W-:Y:S01]  /*1b4e0*/  IMAD.MOV.U32 R4, RZ, RZ, R2 ;  /* 0x000000ffff047224 */ /* 0x000fe200078e0002 */
[----:B------:R-:W-:Y:S06]  /*1b4f0*/  RET.REL.NODEC R48 `(_ZN2at6native29vectorized_elementwise_kernelILi4EZNS0_50_GLOBAL__N__2680c7bb_12_PowKernel_cu_b2145a98_318422pow_scalar_tensor_implIdEEvRNS_18TensorIteratorBaseEN3c107complexIT_EEEUlNS7_IdEEE_St5arrayIPcLm2EEEEviT0_T1_) ;  /* 0xfffe4b0030007950 */ /* 0x000fec0003c3ffff */
.L_x_47585:
        /* <DEDUP_REMOVED lines=16> */
.L_x_61584:


//--------------------- .text._ZN2at6native29vectorized_elementwise_kernelILi8EZNS0_50_GLOBAL__N__2680c7bb_12_PowKernel_cu_b2145a98_318422pow_scalar_tensor_implIdEEvRNS_18TensorIteratorBaseEN3c107complexIT_EEEUlNS7_IdEEE_St5arrayIPcLm2EEEEviT0_T1_ --------------------------
	.section	.text._ZN2at6native29vectorized_elementwise_kernelILi8EZNS0_50_GLOBAL__N__2680c7bb_12_PowKernel_cu_b2145a98_318422pow_scalar_tensor_implIdEEvRNS_18TensorIteratorBaseEN3c107complexIT_EEEUlNS7_IdEEE_St5arrayIPcLm2EEEEviT0_T1_,"ax",@progbits
	.sectioninfo	@"SHI_REGISTERS=4"
	.align	128
        .global         _ZN2at6native29vectorized_elementwise_kernelILi8EZNS0_50_GLOBAL__N__2680c7bb_12_PowKernel_cu_b2145a98_318422pow_scalar_tensor_implIdEEvRNS_18TensorIteratorBaseEN3c107complexIT_EEEUlNS7_IdEEE_St5arrayIPcLm2EEEEviT0_T1_
        .type           _ZN2at6native29vectorized_elementwise_kernelILi8EZNS0_50_GLOBAL__N__2680c7bb_12_PowKernel_cu_b2145a98_318422pow_scalar_tensor_implIdEEvRNS_18TensorIteratorBaseEN3c107complexIT_EEEUlNS7_IdEEE_St5arrayIPcLm2EEEEviT0_T1_,@function
        .size           _ZN2at6native29vectorized_elementwise_kernelILi8EZNS0_50_GLOBAL__N__2680c7bb_12_PowKernel_cu_b2145a98_318422pow_scalar_tensor_implIdEEvRNS_18TensorIteratorBaseEN3c107complexIT_EEEUlNS7_IdEEE_St5arrayIPcLm2EEEEviT0_T1_,(.L_x_61932 - _ZN2at6native29vectorized_elementwise_kernelILi8EZNS0_50_GLOBAL__N__2680c7bb_12_PowKernel_cu_b2145a98_318422pow_scalar_tensor_implIdEEvRNS_18TensorIteratorBaseEN3c107complexIT_EEEUlNS7_IdEEE_St5arrayIPcLm2EEEEviT0_T1_)
        .other          _ZN2at6native29vectorized_elementwise_kernelILi8EZNS0_50_GLOBAL__N__2680c7bb_12_PowKernel_cu_b2145a98_318422pow_scalar_tensor_implIdEEvRNS_18TensorIteratorBaseEN3c107complexIT_EEEUlNS7_IdEEE_St5arrayIPcLm2EEEEviT0_T1_,@"STO_CUDA_ENTRY STV_DEFAULT"
_ZN2at6native29vectorized_elementwise_kernelILi8EZNS0_50_GLOBAL__N__2680c7bb_12_PowKernel_cu_b2145a98_318422pow_scalar_tensor_implIdEEvRNS_18TensorIteratorBaseEN3c107complexIT_EEEUlNS7_IdEEE_St5arrayIPcLm2EEEEviT0_T1_:
.text._ZN2at6native29vectorized_elementwise_kernelILi8EZNS0_50_GLOBAL__N__2680c7bb_12_PowKernel_cu_b2145a98_318422pow_scalar_tensor_implIdEEvRNS_18TensorIteratorBaseEN3c107complexIT_EEEUlNS7_IdEEE_St5arrayIPcLm2EEEEviT0_T1_:
[----:B------:R-:W-:Y:S02]  /*0000*/  MOV R1, c[0x0][0x28] ;  /* 0x00000a0000017a02 */ /* 0x000fe40000000f00 */
[----:B------:R-:W-:Y:S05]  /*0010*/  EXIT ;  /* 0x000000000000794d */ /* 0x000fea0003800000 */
.L_x_47586:
        /* <DEDUP_REMOVED lines=14> */
.L_x_61932:


//--------------------- .text._ZN2at6native18elementwise_kernelILi128ELi4EZNS0_15gpu_kernel_implIZZZNS0_50_GLOBAL__N__2680c7bb_12_PowKernel_cu_b2145a98_318424pow_tensor_tensor_kernelERNS_18TensorIteratorBaseEENKUlvE_clEvENKUlvE5_clEvEUlffE_EEvS5_RKT_EUliE_EEviT1_ --------------------------
	.section	.text._ZN2at6native18elementwise_kernelILi128ELi4EZNS0_15gpu_kernel_implIZZZNS0_50_GLOBAL__N__2680c7bb_12_PowKernel_cu_b2145a98_318424pow_tensor_tensor_kernelERNS_18TensorIteratorBaseEENKUlvE_clEvENKUlvE5_clEvEUlffE_EEvS5_RKT_EUliE_EEviT1_,"ax",@progbits
	.sectioninfo	@"SHI_REGISTERS=26"
	.align	128
        .global         _ZN2at6native18elementwise_kernelILi128ELi4EZNS0_15gpu_kernel_implIZZZNS0_50_GLOBAL__N__2680c7bb_12_PowKernel_cu_b2145a98_318424pow_tensor_tensor_kernelERNS_18TensorIteratorBaseEENKUlvE_clEvENKUlvE5_clEvEUlffE_EEvS5_RKT_EUliE_EEviT1_
        .type           _ZN2at6native18elementwise_kernelILi128ELi4EZNS0_15gpu_kernel_implIZZZNS0_50_GLOBAL__N__2680c7bb_12_PowKernel_cu_b2145a98_318424pow_tensor_tensor_kernelERNS_18TensorIteratorBaseEENKUlvE_clEvENKUlvE5_clEvEUlffE_EEvS5_RKT_EUliE_EEviT1_,@function
        .size           _ZN2at6native18elementwise_kernelILi128ELi4EZNS0_15gpu_kernel_implIZZZNS0_50_GLOBAL__N__2680c7bb_12_PowKernel_cu_b2145a98_318424pow_tensor_tensor_kernelERNS_18TensorIteratorBaseEENKUlvE_clEvENKUlvE5_clEvEUlffE_EEvS5_RKT_EUliE_EEviT1_,(.L_x_61933 - _ZN2at6native18elementwise_kernelILi128ELi4EZNS0_15gpu_kernel_implIZZZNS0_50_GLOBAL__N__2680c7bb_12_PowKernel_cu_b2145a98_318424pow_tensor_tensor_kernelERNS_18TensorIteratorBaseEENKUlvE_clEvENKUlvE5_clEvEUlffE_EEvS5_RKT_EUliE_EEviT1_)
        .other          _ZN2at6native18elementwise_kernelILi128ELi4EZNS0_15gpu_kernel_implIZZZNS0_50_GLOBAL__N__2680c7bb_12_PowKernel_cu_b2145a98_318424pow_tensor_tensor_kernelERNS_18TensorIteratorBaseEENKUlvE_clEvENKUlvE5_clEvEUlffE_EEvS5_RKT_EUliE_EEviT1_,@"STO_CUDA_ENTRY STV_DEFAULT"
_ZN2at6native18elementwise_kernelILi128ELi4EZNS0_15gpu_kernel_implIZZZNS0_50_GLOBAL__N__2680c7bb_12_PowKernel_cu_b2145a98_318424pow_tensor_tensor_kernelERNS_18TensorIteratorBaseEENKUlvE_clEvENKUlvE5_clEvEUlffE_EEvS5_RKT_EUliE_EEviT1_:
.text._ZN2at6native18elementwise_kernelILi128ELi4EZNS0_15gpu_kernel_implIZZZNS0_50_GLOBAL__N__2680c7bb_12_PowKernel_cu_b2145a98_318424pow_tensor_tensor_kernelERNS_18TensorIteratorBaseEENKUlvE_clEvENKUlvE5_clEvEUlffE_EEvS5_RKT_EUliE_EEviT1_:
        /* <DEDUP_REMOVED lines=263> */
.L_x_47589:
        /* <DEDUP_REMOVED lines=20> */
.L_x_47594:
[----:B------:R-:W2:Y:S02]  /*11b0*/  LDG.E.U8 R2, [R2.64] ;  /* 0x0000002402027981 */ /* 0x000ea4000c1e1100 */
[----:B--2---:R0:W1:Y:S01]  /*11c0*/  I2F.U16 R23, R2 ;  /* 0x0000000200177306 */ /* 0x0040620000101000 */
[----:B------:R-:W-:Y:S05]  /*11d0*/  BRA `(.L_x_47596) ;  /* 0x00000ca000007947 */ /* 0x000fea0003800000 */
.L_x_47593:
        /* <DEDUP_REMOVED lines=9> */
.L_x_47598:
[----:B------:R-:W2:Y:S02]  /*1270*/  LDG.E R2, [R2.64] ;  /* 0x0000002402027981 */ /* 0x000ea4000c1e1900 */
[----:B--2---:R0:W1:Y:S01]  /*1280*/  I2F R23, R2 ;  /* 0x0000000200177306 */ /* 0x0040620000201400 */
[----:B------:R-:W-:Y:S05]  /*1290*/  BRA `(.L_x_47596) ;  /* 0x00000be000007947 */ /* 0x000fea0003800000 */
.L_x_47597:
[----:B------:R-:W2:Y:S02]  /*12a0*/  LDG.E.U16 R2, [R2.64] ;  /* 0x0000002402027981 */ /* 0x000ea4000c1e1500 */
[----:B--2---:R0:W1:Y:S01]  /*12b0*/  I2F.S16 R23, R2 ;  /* 0x0000000200177306 */ /* 0x0040620000101400 */
[----:B------:R-:W-:Y:S05]  /*12c0*/  BRA `(.L_x_47596) ;  /* 0x00000bb000007947 */ /* 0x000fea0003800000 */
.L_x_47592:
        /* <DEDUP_REMOVED lines=8> */
.L_x_47600:
[----:B------:R-:W2:Y:S02]  /*1350*/  LDG.E.U16 R2, [R2.64] ;  /* 0x0000002402027981 */ /* 0x000ea4000c1e1500 */
[----:B--2---:R-:W-:Y:S01]  /*1360*/  HADD2.F32 R23, -RZ, R2.H0_H0 ;  /* 0x20000002ff177230 */ /* 0x004fe20000004100 */
[----:B------:R-:W-:Y:S05]  /*1370*/  BRA `(.L_x_47596) ;  /* 0x00000b0000007947 */ /* 0x000fea0003800000 */
.L_x_47599:
        /* <DEDUP_REMOVED lines=8> */
.L_x_47602:
[----:B------:R-:W2:Y:S02]  /*1400*/  LDG.E.U16 R2, [R2.64] ;  /* 0x0000002402027981 */ /* 0x000ea4000c1e1500 */
[----:B--2---:R-:W-:Y:S01]  /*1410*/  HADD2.F32 R23, -RZ, R2.H0_H0 ;  /* 0x20000002ff177230 */ /* 0x004fe20000004100 */
[----:B------:R-:W-:Y:S05]  /*1420*/  BRA `(.L_x_47596) ;  /* 0x00000a5000007947 */ /* 0x000fea0003800000 */
.L_x_47601:
[----:B------:R-:W2:Y:S02]  /*1430*/  LDG.E.64 R2, [R2.64] ;  /* 0x0000002402027981 */ /* 0x000ea4000c1e1b00 */
[----:B--2---:R-:W0:Y:S01]  /*1440*/  F2F.F32.F64 R23, R2 ;  /* 0x0000000200177310 */ /* 0x004e220000301000 */
[----:B------:R-:W0:-:S14]  /*1450*/  DSETP.GEU.AND P0, PT, |R2|, c[0x2][0x0], PT ;  /* 0x008000000200762a */ /* 0x000e1c0003f0e200 */
[----:B0-----:R-:W-:Y:S01]  /*1460*/  @!P0 FMUL R23, R23, 1.175494350822287508e-38 ;  /* 0x0080000017178820 */ /* 0x001fe20000400000 */
[----:B------:R-:W-:Y:S05]  /*1470*/  BRA `(.L_x_47596) ;  /* 0x00000a0000007947 */ /* 0x000fea0003800000 */
.L_x_47591:
        /* <DEDUP_REMOVED lines=12> */
.L_x_47605:
[----:B------:R-:W2:Y:S02]  /*1540*/  LDG.E.64 R2, [R2.64] ;  /* 0x0000002402027981 */ /* 0x000ea4000c1e1b00 */
[----:B--2---:R-:W0:Y:S01]  /*1550*/  F2F.F32.F64 R23, R2 ;  /* 0x0000000200177310 */ /* 0x004e220000301000 */
[----:B------:R-:W0:-:S14]  /*1560*/  DSETP.GEU.AND P0, PT, |R2|, c[0x2][0x0], PT ;  /* 0x008000000200762a */ /* 0x000e1c0003f0e200 */
[----:B0-----:R-:W-:Y:S01]  /*1570*/  @!P0 FMUL R23, R23, 1.175494350822287508e-38 ;  /* 0x0080000017178820 */ /* 0x001fe20000400000 */
[----:B------:R-:W-:Y:S05]  /*1580*/  BRA `(.L_x_47596) ;  /* 0x000008f000007947 */ /* 0x000fea0003800000 */
.L_x_47604:
        /* <DEDUP_REMOVED lines=26> */
.L_x_47607:
        /* <DEDUP_REMOVED lines=13> */
.L_x_47606:
[----:B------:R-:W2:Y:S02]  /*1800*/  LDG.E.U16 R2, [R2.64] ;  /* 0x0000002402027981 */ /* 0x000ea4000c1e1500 */
[----:B--2---:R-:W-:Y:S01]  /*1810*/  PRMT R23, RZ, 0x5410, R2 ;  /* 0x00005410ff177816 */ /* 0x004fe20000000002 */
[----:B------:R-:W-:Y:S05]  /*1820*/  BRA `(.L_x_47596) ;  /* 0x0000065000007947 */ /* 0x000fea0003800000 */
.L_x_47603:
        /* <DEDUP_REMOVED lines=11> */
.L_x_47610:
        /* <DEDUP_REMOVED lines=20> */
.L_x_47612:
[----:B------:R-:W-:Y:S05]  /*1a20*/  BSYNC B0 ;  /* 0x0000000000007941 */ /* 0x000fea0003800000 */
.L_x_47611:
[----:B------:R-:W-:Y:S01]  /*1a30*/  IMAD.SHL.U32 R2, R2, 0x100000, RZ ;  /* 0x0010000002027824 */ /* 0x000fe200078e00ff */
[----:B------:R-:W-:-:S04]  /*1a40*/  LEA R0, R0, 0x3b800000, 0x17 ;  /* 0x3b80000000007811 */ /* 0x000fc800078eb8ff */
[----:B------:R-:W-:Y:S01]  /*1a50*/  LOP3.LUT R23, R0, R2, R23, 0xfe, !PT ;  /* 0x0000000200177212 */ /* 0x000fe200078efe17 */
[----:B------:R-:W-:Y:S05]  /*1a60*/  BRA `(.L_x_47596) ;  /* 0x0000041000007947 */ /* 0x000fea0003800000 */
.L_x_47609:
        /* <DEDUP_REMOVED lines=20> */
.L_x_47614:
[----:B------:R-:W-:Y:S05]  /*1bb0*/  BSYNC B0 ;  /* 0x0000000000007941 */ /* 0x000fea0003800000 */
.L_x_47613:
[----:B------:R-:W-:Y:S01]  /*1bc0*/  IMAD.SHL.U32 R2, R2, 0x200000, RZ ;  /* 0x0020000002027824 */ /* 0x000fe200078e00ff */
[----:B------:R-:W-:-:S04]  /*1bd0*/  LEA R0, R0, 0x37800000, 0x17 ;  /* 0x3780000000007811 */ /* 0x000fc800078eb8ff */
[----:B------:R-:W-:Y:S01]  /*1be0*/  LOP3.LUT R23, R0, R2, R23, 0xfe, !PT ;  /* 0x0000000200177212 */ /* 0x000fe200078efe17 */
[----:B------:R-:W-:Y:S05]  /*1bf0*/  BRA `(.L_x_47596) ;  /* 0x0000028000007947 */ /* 0x000fea0003800000 */
.L_x_47608:
        /* <DEDUP_REMOVED lines=14> */
.L_x_47595:
        /* <DEDUP_REMOVED lines=21> */
.L_x_47616:
[----:B------:R-:W2:Y:S02]  /*1e30*/  LDG.E.64 R2, [R2.64] ;  /* 0x0000002402027981 */ /* 0x000ea4000c1e1b00 */
[----:B--2---:R0:W1:Y:S01]  /*1e40*/  I2F.U64 R23, R2 ;  /* 0x0000000200177312 */ /* 0x0040620000301000 */
[----:B------:R-:W-:Y:S05]  /*1e50*/  BRA `(.L_x_47596) ;  /* 0x0000002000007947 */ /* 0x000fea0003800000 */
.L_x_47615:
[----:B------:R-:W2:Y:S02]  /*1e60*/  LDG.E R2, [R2.64] ;  /* 0x0000002402027981 */ /* 0x000ea4000c1e1900 */
[----:B--2---:R0:W1:Y:S02]  /*1e70*/  I2F.U32 R23, R2 ;  /* 0x0000000200177306 */ /* 0x0040640000201000 */
.L_x_47596:
[----:B------:R-:W-:Y:S05]  /*1e80*/  BSYNC B6 ;  /* 0x0000000000067941 */ /* 0x000fea0003800000 */
.L_x_47590:
[----:B------:R-:W2:Y:S01]  /*1e90*/  LDC.U8 R4, c[0x0][0x3ea] ;  /* 0x0000fa80ff047b82 */ /* 0x000ea20000000000 */
[----:B0-----:R-:W-:Y:S01]  /*1ea0*/  IADD3 R2, P1, R22, c[0x0][0x3d8], RZ ;  /* 0x0000f60016027a10 */ /* 0x001fe20007f3e0ff */
[----:B------:R-:W-:Y:S04]  /*1eb0*/  BSSY B6, `(.L_x_47617) ;  /* 0x00000dd000067945 */ /* 0x000fe80003800000 */
        /* <DEDUP_REMOVED lines=15> */
.L_x_47621:
[----:B------:R-:W2:Y:S02]  /*1fb0*/  LDG.E.U8 R0, [R2.64] ;  /* 0x0000002402007981 */ /* 0x000ea4000c1e1100 */
[----:B--2---:R-:W0:Y:S01]  /*1fc0*/  I2F.U16 R0, R0 ;  /* 0x0000000000007306 */ /* 0x004e220000101000 */
[----:B------:R-:W-:Y:S05]  /*1fd0*/  BRA `(.L_x_47623) ;  /* 0x00000ca000007947 */ /* 0x000fea0003800000 */
.L_x_47620:
        /* <DEDUP_REMOVED lines=9> */
.L_x_47625:
[----:B------:R-:W2:Y:S02]  /*2070*/  LDG.E R0, [R2.64] ;  /* 0x0000002402007981 */ /* 0x000ea4000c1e1900 */
[----:B--2---:R-:W0:Y:S01]  /*2080*/  I2F R0, R0 ;  /* 0x0000000000007306 */ /* 0x004e220000201400 */
[----:B------:R-:W-:Y:S05]  /*2090*/  BRA `(.L_x_47623) ;  /* 0x00000be000007947 */ /* 0x000fea0003800000 */
.L_x_47624:
[----:B------:R-:W2:Y:S02]  /*20a0*/  LDG.E.U16 R0, [R2.64] ;  /* 0x0000002402007981 */ /* 0x000ea4000c1e1500 */
[----:B--2---:R-:W0:Y:S01]  /*20b0*/  I2F.S16 R0, R0 ;  /* 0x0000000000007306 */ /* 0x004e220000101400 */
[----:B------:R-:W-:Y:S05]  /*20c0*/  BRA `(.L_x_47623) ;  /* 0x00000bb000007947 */ /* 0x000fea0003800000 */
.L_x_47619:
        /* <DEDUP_REMOVED lines=8> */
.L_x_47627:
[----:B------:R-:W2:Y:S02]  /*2150*/  LDG.E.U16 R0, [R2.64] ;  /* 0x0000002402007981 */ /* 0x000ea4000c1e1500 */
[----:B--2---:R-:W-:Y:S01]  /*2160*/  HADD2.F32 R0, -RZ, R0.H0_H0 ;  /* 0x20000000ff007230 */ /* 0x004fe20000004100 */
[----:B------:R-:W-:Y:S05]  /*2170*/  BRA `(.L_x_47623) ;  /* 0x00000b0000007947 */ /* 0x000fea0003800000 */
.L_x_47626:
        /* <DEDUP_REMOVED lines=8> */
.L_x_47629:
[----:B------:R-:W2:Y:S02]  /*2200*/  LDG.E.U16 R0, [R2.64] ;  /* 0x0000002402007981 */ /* 0x000ea4000c1e1500 */
[----:B--2---:R-:W-:Y:S01]  /*2210*/  HADD2.F32 R0, -RZ, R0.H0_H0 ;  /* 0x20000000ff007230 */ /* 0x004fe20000004100 */
[----:B------:R-:W-:Y:S05]  /*2220*/  BRA `(.L_x_47623) ;  /* 0x00000a5000007947 */ /* 0x000fea0003800000 */
.L_x_47628:
[----:B------:R-:W2:Y:S02]  /*2230*/  LDG.E.64 R2, [R2.64] ;  /* 0x0000002402027981 */ /* 0x000ea4000c1e1b00 */
[----:B--2---:R-:W0:Y:S01]  /*2240*/  F2F.F32.F64 R0, R2 ;  /* 0x0000000200007310 */ /* 0x004e220000301000 */
[----:B------:R-:W0:-:S14]  /*2250*/  DSETP.GEU.AND P0, PT, |R2|, c[0x2][0x0], PT ;  /* 0x008000000200762a */ /* 0x000e1c0003f0e200 */
[----:B0-----:R-:W-:Y:S01]  /*2260*/  @!P0 FMUL R0, R0, 1.175494350822287508e-38 ;  /* 0x0080000000008820 */ /* 0x001fe20000400000 */
[----:B------:R-:W-:Y:S05]  /*2270*/  BRA `(.L_x_47623) ;  /* 0x00000a0000007947 */ /* 0x000fea0003800000 */
.L_x_47618:
        /* <DEDUP_REMOVED lines=12> */
.L_x_47632:
[----:B------:R-:W2:Y:S02]  /*2340*/  LDG.E.64 R2, [R2.64] ;  /* 0x0000002402027981 */ /* 0x000ea4000c1e1b00 */
[----:B--2---:R-:W0:Y:S01]  /*2350*/  F2F.F32.F64 R0, R2 ;  /* 0x0000000200007310 */ /* 0x004e220000301000 */
[----:B------:R-:W0:-:S14]  /*2360*/  DSETP.GEU.AND P0, PT, |R2|, c[0x2][0x0], PT ;  /* 0x008000000200762a */ /* 0x000e1c0003f0e200 */
[----:B0-----:R-:W-:Y:S01]  /*2370*/  @!P0 FMUL R0, R0, 1.175494350822287508e-38 ;  /* 0x0080000000008820 */ /* 0x001fe20000400000 */
[----:B------:R-:W-:Y:S05]  /*2380*/  BRA `(.L_x_47623) ;  /* 0x000008f000007947 */ /* 0x000fea0003800000 */
.L_x_47631:
        /* <DEDUP_REMOVED lines=26> */
.L_x_47634:
        /* <DEDUP_REMOVED lines=13> */
.L_x_47633:
[----:B------:R-:W2:Y:S02]  /*2600*/  LDG.E.U16 R0, [R2.64] ;  /* 0x0000002402007981 */ /* 0x000ea4000c1e1500 */
[----:B--2---:R-:W-:Y:S01]  /*2610*/  PRMT R0, RZ, 0x5410, R0 ;  /* 0x00005410ff007816 */ /* 0x004fe20000000000 */
[----:B------:R-:W-:Y:S05]  /*2620*/  BRA `(.L_x_47623) ;  /* 0x0000065000007947 */ /* 0x000fea0003800000 */
.L_x_47630:
        /* <DEDUP_REMOVED lines=11> */
.L_x_47637:
        /* <DEDUP_REMOVED lines=20> */
.L_x_47639:
[----:B------:R-:W-:Y:S05]  /*2820*/  BSYNC B0 ;  /* 0x0000000000007941 */ /* 0x000fea0003800000 */
.L_x_47638:
[----:B------:R-:W-:Y:S01]  /*2830*/  LEA R3, R0, 0x3b800000, 0x17 ;  /* 0x3b80000000037811 */ /* 0x000fe200078eb8ff */
[----:B------:R-:W-:-:S05]  /*2840*/  IMAD.SHL.U32 R0, R2, 0x100000, RZ ;  /* 0x0010000002007824 */ /* 0x000fca00078e00ff */
[----:B------:R-:W-:Y:S01]  /*2850*/  LOP3.LUT R0, R3, R0, R4, 0xfe, !PT ;  /* 0x0000000003007212 */ /* 0x000fe200078efe04 */
[----:B------:R-:W-:Y:S05]  /*2860*/  BRA `(.L_x_47623) ;  /* 0x0000041000007947 */ /* 0x000fea0003800000 */
.L_x_47636:
        /* <DEDUP_REMOVED lines=20> */
.L_x_47641:
[----:B------:R-:W-:Y:S05]  /*29b0*/  BSYNC B0 ;  /* 0x0000000000007941 */ /* 0x000fea0003800000 */
.L_x_47640:
[----:B------:R-:W-:Y:S01]  /*29c0*/  LEA R3, R0, 0x37800000, 0x17 ;  /* 0x3780000000037811 */ /* 0x000fe200078eb8ff */
[----:B------:R-:W-:-:S05]  /*29d0*/  IMAD.SHL.U32 R0, R2, 0x200000, RZ ;  /* 0x0020000002007824 */ /* 0x000fca00078e00ff */
[----:B------:R-:W-:Y:S01]  /*29e0*/  LOP3.LUT R0, R3, R0, R4, 0xfe, !PT ;  /* 0x0000000003007212 */ /* 0x000fe200078efe04 */
[----:B------:R-:W-:Y:S05]  /*29f0*/  BRA `(.L_x_47623) ;  /* 0x0000028000007947 */ /* 0x000fea0003800000 */
.L_x_47635:
        /* <DEDUP_REMOVED lines=14> */
.L_x_47622:
        /* <DEDUP_REMOVED lines=21> */
.L_x_47643:
[----:B------:R-:W2:Y:S02]  /*2c30*/  LDG.E.64 R2, [R2.64] ;  /* 0x0000002402027981 */ /* 0x000ea4000c1e1b00 */
[----:B--2---:R0:W2:Y:S01]  /*2c40*/  I2F.U64 R0, R2 ;  /* 0x0000000200007312 */ /* 0x0040a20000301000 */
[----:B------:R-:W-:Y:S05]  /*2c50*/  BRA `(.L_x_47623) ;  /* 0x0000002000007947 */ /* 0x000fea0003800000 */
.L_x_47642:
[----:B------:R-:W2:Y:S02]  /*2c60*/  LDG.E R0, [R2.64] ;  /* 0x0000002402007981 */ /* 0x000ea4000c1e1900 */
[----:B--2---:R-:W0:Y:S02]  /*2c70*/  I2F.U32 R0, R0 ;  /* 0x0000000000007306 */ /* 0x004e240000201000 */
.L_x_47623:
[----:B------:R-:W-:Y:S05]  /*2c80*/  BSYNC B6 ;  /* 0x0000000000067941 */ /* 0x000fea0003800000 */
.L_x_47617:
[----:B------:R-:W3:Y:S01]  /*2c90*/  LDC.U8 R4, c[0x0][0x3e8] ;  /* 0x0000fa00ff047b82 */ /* 0x000ee20000000000 */
[----:B-1---5:R-:W1:Y:S02]  /*2ca0*/  MUFU.LG2 R23, R23 ;  /* 0x0000001700177308 */ /* 0x022e640000000c00 */
[----:B012---:R-:W-:-:S06]  /*2cb0*/  FMUL.FTZ R2, R23, R0 ;  /* 0x0000000017027220 */ /* 0x007fcc0000410000 */
[----:B------:R-:W0:Y:S01]  /*2cc0*/  MUFU.EX2 R2, R2 ;  /* 0x0000000200027308 */ /* 0x000e220000000800 */
[----:B---3--:R-:W-:-:S05]  /*2cd0*/  PRMT R3, R4, 0x9910, RZ ;  /* 0x0000991004037816 */ /* 0x008fca00000000ff */
[----:B------:R-:W-:-:S05]  /*2ce0*/  IMAD.MOV.U32 R0, RZ, RZ, R3 ;  /* 0x000000ffff007224 */ /* 0x000fca00078e0003 */
        /* <DEDUP_REMOVED lines=13> */
.L_x_47647:
[----:B------:R-:W0:Y:S02]  /*2dc0*/  F2I.S64.TRUNC R2, R2 ;  /* 0x0000000200027311 */ /* 0x000e24000020d900 */
[----:B0-----:R-:W-:-:S05]  /*2dd0*/  IMAD.MOV.U32 R5, RZ, RZ, R2 ;  /* 0x000000ffff057224 */ /* 0x001fca00078e0002 */
[----:B------:R0:W-:Y:S01]  /*2de0*/  STG.E.U8 [R16.64], R5 ;  /* 0x0000000510007986 */ /* 0x0001e2000c101124 */
[----:B------:R-:W-:Y:S05]  /*2df0*/  BRA `(.L_x_47649) ;  /* 0x00000d3000007947 */ /* 0x000fea0003800000 */
.L_x_47646:
        /* <DEDUP_REMOVED lines=9> */
.L_x_47651:
[----:B------:R-:W0:Y:S02]  /*2e90*/  F2I.FTZ.TRUNC.NTZ R3, R2 ;  /* 0x0000000200037305 */ /* 0x000e24000021f100 */
[----:B0-----:R0:W-:Y:S01]  /*2ea0*/  STG.E [R16.64], R3 ;  /* 0x0000000310007986 */ /* 0x0011e2000c101924 */
[----:B------:R-:W-:Y:S05]  /*2eb0*/  BRA `(.L_x_47649) ;  /* 0x00000c7000007947 */ /* 0x000fea0003800000 */
.L_x_47650:
[----:B------:R-:W0:Y:S02]  /*2ec0*/  F2I.FTZ.TRUNC.NTZ R3, R2 ;  /* 0x0000000200037305 */ /* 0x000e24000021f100 */
[----:B0-----:R0:W-:Y:S01]  /*2ed0*/  STG.E.U16 [R16.64], R3 ;  /* 0x0000000310007986 */ /* 0x0011e2000c101524 */
[----:B------:R-:W-:Y:S05]  /*2ee0*/  BRA `(.L_x_47649) ;  /* 0x00000c4000007947 */ /* 0x000fea0003800000 */
.L_x_47645:
        /* <DEDUP_REMOVED lines=8> */
.L_x_47653:
[----:B------:R-:W-:-:S05]  /*2f70*/  F2FP.PACK_AB R2, RZ, R2 ;  /* 0x00000002ff02723e */ /* 0x000fca00000000ff */
[----:B------:R0:W-:Y:S01]  /*2f80*/  STG.E.U16 [R16.64], R2 ;  /* 0x0000000210007986 */ /* 0x0001e2000c101524 */
[----:B------:R-:W-:Y:S05]  /*2f90*/  BRA `(.L_x_47649) ;  /* 0x00000b9000007947 */ /* 0x000fea0003800000 */
.L_x_47652:
        /* <DEDUP_REMOVED lines=9> */
.L_x_47655:
[----:B------:R-:W-:-:S04]  /*3030*/  F2FP.PACK_AB R3, RZ, R2 ;  /* 0x00000002ff03723e */ /* 0x000fc800000000ff */
[----:B------:R-:W-:-:S05]  /*3040*/  PRMT R3, R3, 0x5410, RZ ;  /* 0x0000541003037816 */ /* 0x000fca00000000ff */
[----:B------:R0:W-:Y:S01]  /*3050*/  STG.E [R16.64], R3 ;  /* 0x0000000310007986 */ /* 0x0001e2000c101924 */
[----:B------:R-:W-:Y:S05]  /*3060*/  BRA `(.L_x_47649) ;  /* 0x00000ac000007947 */ /* 0x000fea0003800000 */
.L_x_47654:
[----:B------:R-:W-:-:S06]  /*3070*/  FMUL.FTZ R2, R2, 1 ;  /* 0x3f80000002027820 */ /* 0x000fcc0000410000 */
[----:B------:R-:W0:Y:S02]  /*3080*/  F2F.F64.F32 R2, R2 ;  /* 0x0000000200027310 */ /* 0x000e240000201800 */
[----:B0-----:R0:W-:Y:S01]  /*3090*/  STG.E.64 [R16.64], R2 ;  /* 0x0000000210007986 */ /* 0x0011e2000c101b24 */
[----:B------:R-:W-:Y:S05]  /*30a0*/  BRA `(.L_x_47649) ;  /* 0x00000a8000007947 */ /* 0x000fea0003800000 */
.L_x_47644:
        /* <DEDUP_REMOVED lines=12> */
.L_x_47658:
[----:B------:R-:W-:Y:S01]  /*3170*/  FMUL.FTZ R4, R2, 1 ;  /* 0x3f80000002047820 */ /* 0x000fe20000410000 */
[----:B------:R-:W-:-:S05]  /*3180*/  CS2R R6, SRZ ;  /* 0x0000000000067805 */ /* 0x000fca000001ff00 */
[----:B------:R-:W0:Y:S02]  /*3190*/  F2F.F64.F32 R4, R4 ;  /* 0x0000000400047310 */ /* 0x000e240000201800 */
[----:B0-----:R0:W-:Y:S01]  /*31a0*/  STG.E.128 [R16.64], R4 ;  /* 0x0000000410007986 */ /* 0x0011e2000c101d24 */
[----:B------:R-:W-:Y:S05]  /*31b0*/  BRA `(.L_x_47649) ;  /* 0x0000097000007947 */ /* 0x000fea0003800000 */
.L_x_47657:
        /* <DEDUP_REMOVED lines=20> */
.L_x_47662:
[----:B------:R-:W-:Y:S05]  /*3300*/  BSYNC B0 ;  /* 0x0000000000007941 */ /* 0x000fea0003800000 */
.L_x_47661:
[----:B------:R-:W-:-:S05]  /*3310*/  LOP3.LUT R5, R0, R5, RZ, 0xfc, !PT ;  /* 0x0000000500057212 */ /* 0x000fca00078efcff */
[----:B------:R0:W-:Y:S01]  /*3320*/  STG.E.U8 [R16.64], R5 ;  /* 0x0000000510007986 */ /* 0x0001e2000c101124 */
[----:B------:R-:W-:Y:S05]  /*3330*/  BRA `(.L_x_47649) ;  /* 0x000007f000007947 */ /* 0x000fea0003800000 */
.L_x_47660:
        /* <DEDUP_REMOVED lines=12> */
.L_x_47664:
[----:B------:R-:W-:Y:S01]  /*3400*/  IMAD.MOV.U32 R0, RZ, RZ, 0x7f ;  /* 0x0000007fff007424 */ /* 0x000fe200078e00ff */
[----:B------:R-:W-:-:S04]  /*3410*/  ISETP.GT.U32.AND P0, PT, R4, 0x7f800000, PT ;  /* 0x7f8000000400780c */ /* 0x000fc80003f04070 */
[----:B------:R-:W-:-:S04]  /*3420*/  SEL R0, R0, 0x7c, P0 ;  /* 0x0000007c00007807 */ /* 0x000fc80000000000 */
.L_x_47665:
[----:B------:R-:W-:Y:S05]  /*3430*/  BSYNC B0 ;  /* 0x0000000000007941 */ /* 0x000fea0003800000 */
.L_x_47663:
[----:B------:R-:W-:-:S04]  /*3440*/  LOP3.LUT R2, R2, 0x80000000, RZ, 0xc0, !PT ;  /* 0x8000000002027812 */ /* 0x000fc800078ec0ff */
[----:B------:R-:W-:-:S04]  /*3450*/  SHF.R.U32.HI R3, RZ, 0x18, R2 ;  /* 0x00000018ff037819 */ /* 0x000fc80000011602 */
[----:B------:R-:W-:-:S05]  /*3460*/  LOP3.LUT R3, R0, R3, RZ, 0xfc, !PT ;  /* 0x0000000300037212 */ /* 0x000fca00078efcff */
[----:B------:R0:W-:Y:S01]  /*3470*/  STG.E.U8 [R16.64], R3 ;  /* 0x0000000310007986 */ /* 0x0001e2000c101124 */
[----:B------:R-:W-:Y:S05]  /*3480*/  BRA `(.L_x_47649) ;  /* 0x000006a000007947 */ /* 0x000fea0003800000 */
.L_x_47659:
[----:B------:R-:W-:-:S05]  /*3490*/  F2FP.BF16.PACK_AB R2, RZ, R2 ;  /* 0x00000002ff02723e */ /* 0x000fca00000010ff */
[----:B------:R0:W-:Y:S01]  /*34a0*/  STG.E.U16 [R16.64], R2 ;  /* 0x0000000210007986 */ /* 0x0001e2000c101524 */
[----:B------:R-:W-:Y:S05]  /*34b0*/  BRA `(.L_x_47649) ;  /* 0x0000067000007947 */ /* 0x000fea0003800000 */
.L_x_47656:
        /* <DEDUP_REMOVED lines=11> */
.L_x_47668:
        /* <DEDUP_REMOVED lines=16> */
.L_x_47671:
[----:B------:R-:W-:-:S04]  /*3670*/  LOP3.LUT R2, R2, 0x80000000, RZ, 0xc0, !PT ;  /* 0x8000000002027812 */ /* 0x000fc800078ec0ff */
[----:B------:R-:W-:-:S04]  /*3680*/  SHF.R.U32.HI R3, RZ, 0x18, R2 ;  /* 0x00000018ff037819 */ /* 0x000fc80000011602 */
[----:B------:R-:W-:-:S04]  /*3690*/  LOP3.LUT R0, R0, R3, RZ, 0xfc, !PT ;  /* 0x0000000300007212 */ /* 0x000fc800078efcff */
[----:B------:R-:W-:Y:S02]  /*36a0*/  PRMT R8, R0, 0x7610, R8 ;  /* 0x0000761000087816 */ /* 0x000fe40000000008 */
.L_x_47670:
[----:B------:R-:W-:Y:S05]  /*36b0*/  BSYNC B0 ;  /* 0x0000000000007941 */ /* 0x000fea0003800000 */
.L_x_47669:
[----:B------:R0:W-:Y:S01]  /*36c0*/  STG.E.U8 [R16.64], R8 ;  /* 0x0000000810007986 */ /* 0x0001e2000c101124 */
[----:B------:R-:W-:Y:S05]  /*36d0*/  BRA `(.L_x_47649) ;  /* 0x0000045000007947 */ /* 0x000fea0003800000 */
.L_x_47667:
        /* <DEDUP_REMOVED lines=16> */
.L_x_47674:
[----:B------:R-:W-:-:S04]  /*37e0*/  LOP3.LUT R2, R2, 0x80000000, RZ, 0xc0, !PT ;  /* 0x8000000002027812 */ /* 0x000fc800078ec0ff */
[----:B------:R-:W-:-:S04]  /*37f0*/  SHF.R.U32.HI R3, RZ, 0x18, R2 ;  /* 0x00000018ff037819 */ /* 0x000fc80000011602 */
[----:B------:R-:W-:-:S04]  /*3800*/  LOP3.LUT R0, R0, R3, RZ, 0xfc, !PT ;  /* 0x0000000300007212 */ /* 0x000fc800078efcff */
[----:B------:R-:W-:Y:S02]  /*3810*/  PRMT R8, R0, 0x7610, R8 ;  /* 0x0000761000087816 */ /* 0x000fe40000000008 */
.L_x_47673:
[----:B------:R-:W-:Y:S05]  /*3820*/  BSYNC B0 ;  /* 0x0000000000007941 */ /* 0x000fea0003800000 */
.L_x_47672:
[----:B------:R0:W-:Y:S01]  /*3830*/  STG.E.U8 [R16.64], R8 ;  /* 0x0000000810007986 */ /* 0x0001e2000c101124 */
[----:B------:R-:W-:Y:S05]  /*3840*/  BRA `(.L_x_47649) ;  /* 0x000002e000007947 */ /* 0x000fea0003800000 */
.L_x_47666:
        /* <DEDUP_REMOVED lines=21> */
.L_x_47648:
        /* <DEDUP_REMOVED lines=20> */
.L_x_47676:
[----:B------:R-:W0:Y:S02]  /*3ae0*/  F2I.U64.TRUNC R2, R2 ;  /* 0x0000000200027311 */ /* 0x000e24000020d800 */
[----:B0-----:R0:W-:Y:S01]  /*3af0*/  STG.E.64 [R16.64], R2 ;  /* 0x0000000210007986 */ /* 0x0011e2000c101b24 */
[----:B------:R-:W-:Y:S05]  /*3b00*/  BRA `(.L_x_47649) ;  /* 0x0000002000007947 */ /* 0x000fea0003800000 */
.L_x_47675:
[----:B------:R-:W0:Y:S02]  /*3b10*/  F2I.FTZ.U32.TRUNC.NTZ R3, R2 ;  /* 0x0000000200037305 */ /* 0x000e24000021f000 */
[----:B0-----:R0:W-:Y:S02]  /*3b20*/  STG.E [R16.64], R3 ;  /* 0x0000000310007986 */ /* 0x0011e4000c101924 */
.L_x_47649:
[----:B------:R-:W-:-:S05]  /*3b30*/  IMAD R18, R19, 0x200, R18 ;  /* 0x0000020013127824 */ /* 0x000fca00078e0212 */
[----:B------:R-:W-:Y:S02]  /*3b40*/  IADD3 R23, R18, 0x80, RZ ;  /* 0x0000008012177810 */ /* 0x000fe40007ffe0ff */
.L_x_47588:
[----:B------:R-:W-:Y:S05]  /*3b50*/  BSYNC B7 ;  /* 0x0000000000077941 */ /* 0x000fea0003800000 */
.L_x_47587:
[----:B------:R-:W-:Y:S01]  /*3b60*/  ISETP.GE.AND P0, PT, R23, c[0x0][0x160], PT ;  /* 0x0000580017007a0c */ /* 0x000fe20003f06270 */
[----:B------:R-:W-:-:S12]  /*3b70*/  BSSY B7, `(.L_x_47677) ;  /* 0x000075c000077945 */ /* 0x000fd80003800000 */
[----:B------:R-:W-:Y:S05]  /*3b80*/  @P0 BRA `(.L_x_47678) ;  /* 0x000075a000000947 */ /* 0x000fea0003800000 */
[----:B------:R-:W-:Y:S01]  /*3b90*/  ISETP.NE.AND P0, PT, RZ, c[0x0][0x168], PT ;  /* 0x00005a00ff007a0c */ /* 0x000fe20003f05270 */
[----:B------:R-:W-:Y:S02]  /*3ba0*/  IMAD.MOV.U32 R18, RZ, RZ, RZ ;  /* 0x000000ffff127224 */ /* 0x000fe400078e00ff */
[----:B------:R-:W-:Y:S02]  /*3bb0*/  IMAD.MOV.U32 R0, RZ, RZ, RZ ;  /* 0x000000ffff007224 */ /* 0x000fe400078e00ff */
[----:B0-----:R-:W-:-:S08]  /*3bc0*/  IMAD.MOV.U32 R16, RZ, RZ, RZ ;  /* 0x000000ffff107224 */ /* 0x001fd000078e00ff */
        /* <DEDUP_REMOVED lines=251> */
.L_x_47679:
        /* <DEDUP_REMOVED lines=20> */
.L_x_47684:
[----:B------:R-:W2:Y:S02]  /*4cc0*/  LDG.E.U8 R2, [R2.64] ;  /* 0x0000002402027981 */ /* 0x000ea4000c1e1100 */
[----:B--2---:R0:W1:Y:S01]  /*4cd0*/  I2F.U16 R19, R2 ;  /* 0x0000000200137306 */ /* 0x0040620000101000 */
[----:B------:R-:W-:Y:S05]  /*4ce0*/  BRA `(.L_x_47686) ;  /* 0x00000ca000007947 */ /* 0x000fea0003800000 */
.L_x_47683:
        /* <DEDUP_REMOVED lines=9> */
.L_x_47688:
[----:B------:R-:W2:Y:S02]  /*4d80*/  LDG.E R2, [R2.64] ;  /* 0x0000002402027981 */ /* 0x000ea4000c1e1900 */
[----:B--2---:R0:W1:Y:S01]  /*4d90*/  I2F R19, R2 ;  /* 0x0000000200137306 */ /* 0x0040620000201400 */
[----:B------:R-:W-:Y:S05]  /*4da0*/  BRA `(.L_x_47686) ;  /* 0x00000be000007947 */ /* 0x000fea0003800000 */
.L_x_47687:
[----:B------:R-:W2:Y:S02]  /*4db0*/  LDG.E.U16 R2, [R2.64] ;  /* 0x0000002402027981 */ /* 0x000ea4000c1e1500 */
[----:B--2---:R0:W1:Y:S01]  /*4dc0*/  I2F.S16 R19, R2 ;  /* 0x0000000200137306 */ /* 0x0040620000101400 */
[----:B------:R-:W-:Y:S05]  /*4dd0*/  BRA `(.L_x_47686) ;  /* 0x00000bb000007947 */ /* 0x000fea0003800000 */
.L_x_47682:
        /* <DEDUP_REMOVED lines=8> */
.L_x_47690:
[----:B------:R-:W2:Y:S02]  /*4e60*/  LDG.E.U16 R2, [R2.64] ;  /* 0x0000002402027981 */ /* 0x000ea4000c1e1500 */
[----:B--2---:R-:W-:Y:S01]  /*4e70*/  HADD2.F32 R19, -RZ, R2.H0_H0 ;  /* 0x20000002ff137230 */ /* 0x004fe20000004100 */
[----:B------:R-:W-:Y:S05]  /*4e80*/  BRA `(.L_x_47686) ;  /* 0x00000b0000007947 */ /* 0x000fea0003800000 */
.L_x_47689:
        /* <DEDUP_REMOVED lines=8> */
.L_x_47692:
[----:B------:R-:W2:Y:S02]  /*4f10*/  LDG.E.U16 R2, [R2.64] ;  /* 0x0000002402027981 */ /* 0x000ea4000c1e1500 */
[----:B--2---:R-:W-:Y:S01]  /*4f20*/  HADD2.F32 R19, -RZ, R2.H0_H0 ;  /* 0x20000002ff137230 */ /* 0x004fe20000004100 */
[----:B------:R-:W-:Y:S05]  /*4f30*/  BRA `(.L_x_47686) ;  /* 0x00000a5000007947 */ /* 0x000fea0003800000 */
.L_x_47691:
[----:B------:R-:W2:Y:S02]  /*4f40*/  LDG.E.64 R2, [R2.64] ;  /* 0x0000002402027981 */ /* 0x000ea4000c1e1b00 */
[----:B--2---:R-:W0:Y:S01]  /*4f50*/  F2F.F32.F64 R19, R2 ;  /* 0x0000000200137310 */ /* 0x004e220000301000 */
[----:B------:R-:W0:-:S14]  /*4f60*/  DSETP.GEU.AND P0, PT, |R2|, c[0x2][0x0], PT ;  /* 0x008000000200762a */ /* 0x000e1c0003f0e200 */
[----:B0-----:R-:W-:Y:S01]  /*4f70*/  @!P0 FMUL R19, R19, 1.175494350822287508e-38 ;  /* 0x0080000013138820 */ /* 0x001fe20000400000 */
[----:B------:R-:W-:Y:S05]  /*4f80*/  BRA `(.L_x_47686) ;  /* 0x00000a0000007947 */ /* 0x000fea0003800000 */
.L_x_47681:
        /* <DEDUP_REMOVED lines=12> */
.L_x_47695:
[----:B------:R-:W2:Y:S02]  /*5050*/  LDG.E.64 R2, [R2.64] ;  /* 0x0000002402027981 */ /* 0x000ea4000c1e1b00 */
[----:B--2---:R-:W0:Y:S01]  /*5060*/  F2F.F32.F64 R19, R2 ;  /* 0x0000000200137310 */ /* 0x004e220000301000 */
[----:B------:R-:W0:-:S14]  /*5070*/  DSETP.GEU.AND P0, PT, |R2|, c[0x2][0x0], PT ;  /* 0x008000000200762a */ /* 0x000e1c0003f0e200 */
[----:B0-----:R-:W-:Y:S01]  /*5080*/  @!P0 FMUL R19, R19, 1.175494350822287508e-38 ;  /* 0x0080000013138820 */ /* 0x001fe20000400000 */
[----:B------:R-:W-:Y:S05]  /*5090*/  BRA `(.L_x_47686) ;  /* 0x000008f000007947 */ /* 0x000fea0003800000 */
.L_x_47694:
        /* <DEDUP_REMOVED lines=26> */
.L_x_47697:
        /* <DEDUP_REMOVED lines=13> */
.L_x_47696:
[----:B------:R-:W2:Y:S02]  /*5310*/  LDG.E.U16 R2, [R2.64] ;  /* 0x0000002402027981 */ /* 0x000ea4000c1e1500 */
[----:B--2---:R-:W-:Y:S01]  /*5320*/  PRMT R19, RZ, 0x5410, R2 ;  /* 0x00005410ff137816 */ /* 0x004fe20000000002 */
[----:B------:R-:W-:Y:S05]  /*5330*/  BRA `(.L_x_47686) ;  /* 0x0000065000007947 */ /* 0x000fea0003800000 */
.L_x_47693:
        /* <DEDUP_REMOVED lines=11> */
.L_x_47700:
        /* <DEDUP_REMOVED lines=20> */
.L_x_47702:
[----:B------:R-:W-:Y:S05]  /*5530*/  BSYNC B0 ;  /* 0x0000000000007941 */ /* 0x000fea0003800000 */
.L_x_47701:
[----:B------:R-:W-:Y:S01]  /*5540*/  IMAD.SHL.U32 R2, R2, 0x100000, RZ ;  /* 0x0010000002027824 */ /* 0x000fe200078e00ff */
[----:B------:R-:W-:-:S04]  /*5550*/  LEA R0, R0, 0x3b800000, 0x17 ;  /* 0x3b80000000007811 */ /* 0x000fc800078eb8ff */
[----:B------:R-:W-:Y:S01]  /*5560*/  LOP3.LUT R19, R0, R2, R19, 0xfe, !PT ;  /* 0x0000000200137212 */ /* 0x000fe200078efe13 */
[----:B------:R-:W-:Y:S05]  /*5570*/  BRA `(.L_x_47686) ;  /* 0x0000041000007947 */ /* 0x000fea0003800000 */
.L_x_47699:
        /* <DEDUP_REMOVED lines=20> */
.L_x_47704:
[----:B------:R-:W-:Y:S05]  /*56c0*/  BSYNC B0 ;  /* 0x0000000000007941 */ /* 0x000fea0003800000 */
.L_x_47703:
[----:B------:R-:W-:Y:S01]  /*56d0*/  IMAD.SHL.U32 R2, R2, 0x200000, RZ ;  /* 0x0020000002027824 */ /* 0x000fe200078e00ff */
[----:B------:R-:W-:-:S04]  /*56e0*/  LEA R0, R0, 0x37800000, 0x17 ;  /* 0x3780000000007811 */ /* 0x000fc800078eb8ff */
[----:B------:R-:W-:Y:S01]  /*56f0*/  LOP3.LUT R19, R0, R2, R19, 0xfe, !PT ;  /* 0x0000000200137212 */ /* 0x000fe200078efe13 */
[----:B------:R-:W-:Y:S05]  /*5700*/  BRA `(.L_x_47686) ;  /* 0x0000028000007947 */ /* 0x000fea0003800000 */
.L_x_47698:
        /* <DEDUP_REMOVED lines=14> */
.L_x_47685:
        /* <DEDUP_REMOVED lines=21> */
.L_x_47706:
[----:B------:R-:W2:Y:S02]  /*5940*/  LDG.E.64 R2, [R2.64] ;  /* 0x0000002402027981 */ /* 0x000ea4000c1e1b00 */
[----:B--2---:R0:W1:Y:S01]  /*5950*/  I2F.U64 R19, R2 ;  /* 0x0000000200137312 */ /* 0x0040620000301000 */
[----:B------:R-:W-:Y:S05]  /*5960*/  BRA `(.L_x_47686) ;  /* 0x0000002000007947 */ /* 0x000fea0003800000 */
.L_x_47705:
[----:B------:R-:W2:Y:S02]  /*5970*/  LDG.E R2, [R2.64] ;  /* 0x0000002402027981 */ /* 0x000ea4000c1e1900 */
[----:B--2---:R0:W1:Y:S02]  /*5980*/  I2F.U32 R19, R2 ;  /* 0x0000000200137306 */ /* 0x0040640000201000 */
.L_x_47686:
[----:B------:R-:W-:Y:S05]  /*5990*/  BSYNC B6 ;  /* 0x0000000000067941 */ /* 0x000fea0003800000 */
.L_x_47680:
        /* <DEDUP_REMOVED lines=18> */
.L_x_47711:
[----:B------:R-:W2:Y:S02]  /*5ac0*/  LDG.E.U8 R0, [R2.64] ;  /* 0x0000002402007981 */ /* 0x000ea4000c1e1100 */
[----:B--2---:R-:W0:Y:S01]  /*5ad0*/  I2F.U16 R0, R0 ;  /* 0x0000000000007306 */ /* 0x004e220000101000 */
[----:B------:R-:W-:Y:S05]  /*5ae0*/  BRA `(.L_x_47713) ;  /* 0x00000ca000007947 */ /* 0x000fea0003800000 */
.L_x_47710:
        /* <DEDUP_REMOVED lines=9> */
.L_x_47715:
[----:B------:R-:W2:Y:S02]  /*5b80*/  LDG.E R0, [R2.64] ;  /* 0x0000002402007981 */ /* 0x000ea4000c1e1900 */
[----:B--2---:R-:W0:Y:S01]  /*5b90*/  I2F R0, R0 ;  /* 0x0000000000007306 */ /* 0x004e220000201400 */
[----:B------:R-:W-:Y:S05]  /*5ba0*/  BRA `(.L_x_47713) ;  /* 0x00000be000007947 */ /* 0x000fea0003800000 */
.L_x_47714:
[----:B------:R-:W2:Y:S02]  /*5bb0*/  LDG.E.U16 R0, [R2.64] ;  /* 0x0000002402007981 */ /* 0x000ea4000c1e1500 */
[----:B--2---:R-:W0:Y:S01]  /*5bc0*/  I2F.S16 R0, R0 ;  /* 0x0000000000007306 */ /* 0x004e220000101400 */
[----:B------:R-:W-:Y:S05]  /*5bd0*/  BRA `(.L_x_47713) ;  /* 0x00000bb000007947 */ /* 0x000fea0003800000 */
.L_x_47709:
        /* <DEDUP_REMOVED lines=8> */
.L_x_47717:
[----:B------:R-:W2:Y:S02]  /*5c60*/  LDG.E.U16 R0, [R2.64] ;  /* 0x0000002402007981 */ /* 0x000ea4000c1e1500 */
[----:B--2---:R-:W-:Y:S01]  /*5c70*/  HADD2.F32 R0, -RZ, R0.H0_H0 ;  /* 0x20000000ff007230 */ /* 0x004fe20000004100 */
[----:B------:R-:W-:Y:S05]  /*5c80*/  BRA `(.L_x_47713) ;  /* 0x00000b0000007947 */ /* 0x000fea0003800000 */
.L_x_47716:
        /* <DEDUP_REMOVED lines=8> */
.L_x_47719:
[----:B------:R-:W2:Y:S02]  /*5d10*/  LDG.E.U16 R0, [R2.64] ;  /* 0x0000002402007981 */ /* 0x000ea4000c1e1500 */
[----:B--2---:R-:W-:Y:S01]  /*5d20*/  HADD2.F32 R0, -RZ, R0.H0_H0 ;  /* 0x20000000ff007230 */ /* 0x004fe20000004100 */
[----:B------:R-:W-:Y:S05]  /*5d30*/  BRA `(.L_x_47713) ;  /* 0x00000a5000007947 */ /* 0x000fea0003800000 */
.L_x_47718:
[----:B------:R-:W2:Y:S02]  /*5d40*/  LDG.E.64 R2, [R2.64] ;  /* 0x0000002402027981 */ /* 0x000ea4000c1e1b00 */
[----:B--2---:R-:W0:Y:S01]  /*5d50*/  F2F.F32.F64 R0, R2 ;  /* 0x0000000200007310 */ /* 0x004e220000301000 */
[----:B------:R-:W0:-:S14]  /*5d60*/  DSETP.GEU.AND P0, PT, |R2|, c[0x2][0x0], PT ;  /* 0x008000000200762a */ /* 0x000e1c0003f0e200 */
[----:B0-----:R-:W-:Y:S01]  /*5d70*/  @!P0 FMUL R0, R0, 1.175494350822287508e-38 ;  /* 0x0080000000008820 */ /* 0x001fe20000400000 */
[----:B------:R-:W-:Y:S05]  /*5d80*/  BRA `(.L_x_47713) ;  /* 0x00000a0000007947 */ /* 0x000fea0003800000 */
.L_x_47708:
        /* <DEDUP_REMOVED lines=12> */
.L_x_47722:
[----:B------:R-:W2:Y:S02]  /*5e50*/  LDG.E.64 R2, [R2.64] ;  /* 0x0000002402027981 */ /* 0x000ea4000c1e1b00 */
[----:B--2---:R-:W0:Y:S01]  /*5e60*/  F2F.F32.F64 R0, R2 ;  /* 0x0000000200007310 */ /* 0x004e220000301000 */
[----:B------:R-:W0:-:S14]  /*5e70*/  DSETP.GEU.AND P0, PT, |R2|, c[0x2][0x0], PT ;  /* 0x008000000200762a */ /* 0x000e1c0003f0e200 */
[----:B0-----:R-:W-:Y:S01]  /*5e80*/  @!P0 FMUL R0, R0, 1.175494350822287508e-38 ;  /* 0x0080000000008820 */ /* 0x001fe20000400000 */
[----:B------:R-:W-:Y:S05]  /*5e90*/  BRA `(.L_x_47713) ;  /* 0x000008f000007947 */ /* 0x000fea0003800000 */
.L_x_47721:
        /* <DEDUP_REMOVED lines=26> */
.L_x_47724:
        /* <DEDUP_REMOVED lines=13> */
.L_x_47723:
[----:B------:R-:W2:Y:S02]  /*6110*/  LDG.E.U16 R0, [R2.64] ;  /* 0x0000002402007981 */ /* 0x000ea4000c1e1500 */
[----:B--2---:R-:W-:Y:S01]  /*6120*/  PRMT R0, RZ, 0x5410, R0 ;  /* 0x00005410ff007816 */ /* 0x004fe20000000000 */
[----:B------:R-:W-:Y:S05]  /*6130*/  BRA `(.L_x_47713) ;  /* 0x0000065000007947 */ /* 0x000fea0003800000 */
.L_x_47720:
        /* <DEDUP_REMOVED lines=11> */
.L_x_47727:
        /* <DEDUP_REMOVED lines=20> */
.L_x_47729:
[----:B------:R-:W-:Y:S05]  /*6330*/  BSYNC B0 ;  /* 0x0000000000007941 */ /* 0x000fea0003800000 */
.L_x_47728:
[----:B------:R-:W-:Y:S01]  /*6340*/  LEA R3, R0, 0x3b800000, 0x17 ;  /* 0x3b80000000037811 */ /* 0x000fe200078eb8ff */
[----:B------:R-:W-:-:S05]  /*6350*/  IMAD.SHL.U32 R0, R2, 0x100000, RZ ;  /* 0x0010000002007824 */ /* 0x000fca00078e00ff */
[----:B------:R-:W-:Y:S01]  /*6360*/  LOP3.LUT R0, R3, R0, R4, 0xfe, !PT ;  /* 0x0000000003007212 */ /* 0x000fe200078efe04 */
[----:B------:R-:W-:Y:S05]  /*6370*/  BRA `(.L_x_47713) ;  /* 0x0000041000007947 */ /* 0x000fea0003800000 */
.L_x_47726:
        /* <DEDUP_REMOVED lines=20> */
.L_x_47731:
[----:B------:R-:W-:Y:S05]  /*64c0*/  BSYNC B0 ;  /* 0x0000000000007941 */ /* 0x000fea0003800000 */
.L_x_47730:
[----:B------:R-:W-:Y:S01]  /*64d0*/  LEA R3, R0, 0x37800000, 0x17 ;  /* 0x3780000000037811 */ /* 0x000fe200078eb8ff */
[----:B------:R-:W-:-:S05]  /*64e0*/  IMAD.SHL.U32 R0, R2, 0x200000, RZ ;  /* 0x0020000002007824 */ /* 0x000fca00078e00ff */
[----:B------:R-:W-:Y:S01]  /*64f0*/  LOP3.LUT R0, R3, R0, R4, 0xfe, !PT ;  /* 0x0000000003007212 */ /* 0x000fe200078efe04 */
[----:B------:R-:W-:Y:S05]  /*6500*/  BRA `(.L_x_47713) ;  /* 0x0000028000007947 */ /* 0x000fea0003800000 */
.L_x_47725:
        /* <DEDUP_REMOVED lines=14> */
.L_x_47712:
        /* <DEDUP_REMOVED lines=21> */
.L_x_47733:
[----:B------:R-:W2:Y:S02]  /*6740*/  LDG.E.64 R2, [R2.64] ;  /* 0x0000002402027981 */ /* 0x000ea4000c1e1b00 */
[----:B--2---:R0:W2:Y:S01]  /*6750*/  I2F.U64 R0, R2 ;  /* 0x0000000200007312 */ /* 0x0040a20000301000 */
[----:B------:R-:W-:Y:S05]  /*6760*/  BRA `(.L_x_47713) ;  /* 0x0000002000007947 */ /* 0x000fea0003800000 */
.L_x_47732:
[----:B------:R-:W2:Y:S02]  /*6770*/  LDG.E R0, [R2.64] ;  /* 0x0000002402007981 */ /* 0x000ea4000c1e1900 */
[----:B--2---:R-:W0:Y:S02]  /*6780*/  I2F.U32 R0, R0 ;  /* 0x0000000000007306 */ /* 0x004e240000201000 */
.L_x_47713:
[----:B------:R-:W-:Y:S05]  /*6790*/  BSYNC B6 ;  /* 0x0000000000067941 */ /* 0x000fea0003800000 */
.L_x_47707:
        /* <DEDUP_REMOVED lines=19> */
.L_x_47737:
[----:B------:R-:W0:Y:S02]  /*68d0*/  F2I.S64.TRUNC R2, R2 ;  /* 0x0000000200027311 */ /* 0x000e24000020d900 */
[----:B0-----:R-:W-:-:S05]  /*68e0*/  IMAD.MOV.U32 R5, RZ, RZ, R2 ;  /* 0x000000ffff057224 */ /* 0x001fca00078e0002 */
[----:B------:R0:W-:Y:S01]  /*68f0*/  STG.E.U8 [R16.64], R5 ;  /* 0x0000000510007986 */ /* 0x0001e2000c101124 */
[----:B------:R-:W-:Y:S05]  /*6900*/  BRA `(.L_x_47739) ;  /* 0x00000d3000007947 */ /* 0x000fea0003800000 */
.L_x_47736:
        /* <DEDUP_REMOVED lines=9> */
.L_x_47741:
[----:B------:R-:W0:Y:S02]  /*69a0*/  F2I.FTZ.TRUNC.NTZ R3, R2 ;  /* 0x0000000200037305 */ /* 0x000e24000021f100 */
[----:B0-----:R0:W-:Y:S01]  /*69b0*/  STG.E [R16.64], R3 ;  /* 0x0000000310007986 */ /* 0x0011e2000c101924 */
[----:B------:R-:W-:Y:S05]  /*69c0*/  BRA `(.L_x_47739) ;  /* 0x00000c7000007947 */ /* 0x000fea0003800000 */
.L_x_47740:
[----:B------:R-:W0:Y:S02]  /*69d0*/  F2I.FTZ.TRUNC.NTZ R3, R2 ;  /* 0x0000000200037305 */ /* 0x000e24000021f100 */
[----:B0-----:R0:W-:Y:S01]  /*69e0*/  STG.E.U16 [R16.64], R3 ;  /* 0x0000000310007986 */ /* 0x0011e2000c101524 */
[----:B------:R-:W-:Y:S05]  /*69f0*/  BRA `(.L_x_47739) ;  /* 0x00000c4000007947 */ /* 0x000fea0003800000 */
.L_x_47735:
        /* <DEDUP_REMOVED lines=8> */
.L_x_47743:
[----:B------:R-:W-:-:S05]  /*6a80*/  F2FP.PACK_AB R2, RZ, R2 ;  /* 0x00000002ff02723e */ /* 0x000fca00000000ff */
[----:B------:R0:W-:Y:S01]  /*6a90*/  STG.E.U16 [R16.64], R2 ;  /* 0x0000000210007986 */ /* 0x0001e2000c101524 */
[----:B------:R-:W-:Y:S05]  /*6aa0*/  BRA `(.L_x_47739) ;  /* 0x00000b9000007947 */ /* 0x000fea0003800000 */
.L_x_47742:
        /* <DEDUP_REMOVED lines=9> */
.L_x_47745:
[----:B------:R-:W-:-:S04]  /*6b40*/  F2FP.PACK_AB R3, RZ, R2 ;  /* 0x00000002ff03723e */ /* 0x000fc800000000ff */
[----:B------:R-:W-:-:S05]  /*6b50*/  PRMT R3, R3, 0x5410, RZ ;  /* 0x0000541003037816 */ /* 0x000fca00000000ff */
[----:B------:R0:W-:Y:S01]  /*6b60*/  STG.E [R16.64], R3 ;  /* 0x0000000310007986 */ /* 0x0001e2000c101924 */
[----:B------:R-:W-:Y:S05]  /*6b70*/  BRA `(.L_x_47739) ;  /* 0x00000ac000007947 */ /* 0x000fea0003800000 */
.L_x_47744:
[----:B------:R-:W-:-:S06]  /*6b80*/  FMUL.FTZ R2, R2, 1 ;  /* 0x3f80000002027820 */ /* 0x000fcc0000410000 */
[----:B------:R-:W0:Y:S02]  /*6b90*/  F2F.F64.F32 R2, R2 ;  /* 0x0000000200027310 */ /* 0x000e240000201800 */
[----:B0-----:R0:W-:Y:S01]  /*6ba0*/  STG.E.64 [R16.64], R2 ;  /* 0x0000000210007986 */ /* 0x0011e2000c101b24 */
[----:B------:R-:W-:Y:S05]  /*6bb0*/  BRA `(.L_x_47739) ;  /* 0x00000a8000007947 */ /* 0x000fea0003800000 */
.L_x_47734:
        /* <DEDUP_REMOVED lines=12> */
.L_x_47748:
[----:B------:R-:W-:Y:S01]  /*6c80*/  FMUL.FTZ R4, R2, 1 ;  /* 0x3f80000002047820 */ /* 0x000fe20000410000 */
[----:B------:R-:W-:-:S05]  /*6c90*/  CS2R R6, SRZ ;  /* 0x0000000000067805 */ /* 0x000fca000001ff00 */
[----:B------:R-:W0:Y:S02]  /*6ca0*/  F2F.F64.F32 R4, R4 ;  /* 0x0000000400047310 */ /* 0x000e240000201800 */
[----:B0-----:R0:W-:Y:S01]  /*6cb0*/  STG.E.128 [R16.64], R4 ;  /* 0x0000000410007986 */ /* 0x0011e2000c101d24 */
[----:B------:R-:W-:Y:S05]  /*6cc0*/  BRA `(.L_x_47739) ;  /* 0x0000097000007947 */ /* 0x000fea0003800000 */
.L_x_47747:
        /* <DEDUP_REMOVED lines=20> */
.L_x_47752:
[----:B------:R-:W-:Y:S05]  /*6e10*/  BSYNC B0 ;  /* 0x0000000000007941 */ /* 0x000fea0003800000 */
.L_x_47751:
[----:B------:R-:W-:-:S05]  /*6e20*/  LOP3.LUT R5, R0, R5, RZ, 0xfc, !PT ;  /* 0x0000000500057212 */ /* 0x000fca00078efcff */
[----:B------:R0:W-:Y:S01]  /*6e30*/  STG.E.U8 [R16.64], R5 ;  /* 0x0000000510007986 */ /* 0x0001e2000c101124 */
[----:B------:R-:W-:Y:S05]  /*6e40*/  BRA `(.L_x_47739) ;  /* 0x000007f000007947 */ /* 0x000fea0003800000 */
.L_x_47750:
        /* <DEDUP_REMOVED lines=12> */
.L_x_47754:
[----:B------:R-:W-:Y:S01]  /*6f10*/  IMAD.MOV.U32 R0, RZ, RZ, 0x7f ;  /* 0x0000007fff007424 */ /* 0x000fe200078e00ff */
[----:B------:R-:W-:-:S04]  /*6f20*/  ISETP.GT.U32.AND P0, PT, R4, 0x7f800000, PT ;  /* 0x7f8000000400780c */ /* 0x000fc80003f04070 */
[----:B------:R-:W-:-:S04]  /*6f30*/  SEL R0, R0, 0x7c, P0 ;  /* 0x0000007c00007807 */ /* 0x000fc80000000000 */
.L_x_47755:
[----:B------:R-:W-:Y:S05]  /*6f40*/  BSYNC B0 ;  /* 0x0000000000007941 */ /* 0x000fea0003800000 */
.L_x_47753:
[----:B------:R-:W-:-:S04]  /*6f50*/  LOP3.LUT R2, R2, 0x80000000, RZ, 0xc0, !PT ;  /* 0x8000000002027812 */ /* 0x000fc800078ec0ff */
[----:B------:R-:W-:-:S04]  /*6f60*/  SHF.R.U32.HI R3, RZ, 0x18, R2 ;  /* 0x00000018ff037819 */ /* 0x000fc80000011602 */
[----:B------:R-:W-:-:S05]  /*6f70*/  LOP3.LUT R3, R0, R3, RZ, 0xfc, !PT ;  /* 0x0000000300037212 */ /* 0x000fca00078efcff */
[----:B------:R0:W-:Y:S01]  /*6f80*/  STG.E.U8 [R16.64], R3 ;  /* 0x0000000310007986 */ /* 0x0001e2000c101124 */
[----:B------:R-:W-:Y:S05]  /*6f90*/  BRA `(.L_x_47739) ;  /* 0x000006a000007947 */ /* 0x000fea0003800000 */
.L_x_47749:
[----:B------:R-:W-:-:S05]  /*6fa0*/  F2FP.BF16.PACK_AB R2, RZ, R2 ;  /* 0x00000002ff02723e */ /* 0x000fca00000010ff */
[----:B------:R0:W-:Y:S01]  /*6fb0*/  STG.E.U16 [R16.64], R2 ;  /* 0x0000000210007986 */ /* 0x0001e2000c101524 */
[----:B------:R-:W-:Y:S05]  /*6fc0*/  BRA `(.L_x_47739) ;  /* 0x0000067000007947 */ /* 0x000fea0003800000 */
.L_x_47746:
        /* <DEDUP_REMOVED lines=11> */
.L_x_47758:
        /* <DEDUP_REMOVED lines=16> */
.L_x_47761:
[----:B------:R-:W-:-:S04]  /*7180*/  LOP3.LUT R2, R2, 0x80000000, RZ, 0xc0, !PT ;  /* 0x8000000002027812 */ /* 0x000fc800078ec0ff */
[----:B------:R-:W-:-:S04]  /*7190*/  SHF.R.U32.HI R3, RZ, 0x18, R2 ;  /* 0x00000018ff037819 */ /* 0x000fc80000011602 */
[----:B------:R-:W-:-:S04]  /*71a0*/  LOP3.LUT R0, R0, R3, RZ, 0xfc, !PT ;  /* 0x0000000300007212 */ /* 0x000fc800078efcff */
[----:B------:R-:W-:Y:S02]  /*71b0*/  PRMT R8, R0, 0x7610, R8 ;  /* 0x0000761000087816 */ /* 0x000fe40000000008 */
.L_x_47760:
[----:B------:R-:W-:Y:S05]  /*71c0*/  BSYNC B0 ;  /* 0x0000000000007941 */ /* 0x000fea0003800000 */
.L_x_47759:
[----:B------:R0:W-:Y:S01]  /*71d0*/  STG.E.U8 [R16.64], R8 ;  /* 0x0000000810007986 */ /* 0x0001e2000c101124 */
[----:B------:R-:W-:Y:S05]  /*71e0*/  BRA `(.L_x_47739) ;  /* 0x0000045000007947 */ /* 0x000fea0003800000 */
.L_x_47757:
        /* <DEDUP_REMOVED lines=16> */
.L_x_47764:
[----:B------:R-:W-:-:S04]  /*72f0*/  LOP3.LUT R2, R2, 0x80000000, RZ, 0xc0, !PT ;  /* 0x8000000002027812 */ /* 0x000fc800078ec0ff */
[----:B------:R-:W-:-:S04]  /*7300*/  SHF.R.U32.HI R3, RZ, 0x18, R2 ;  /* 0x00000018ff037819 */ /* 0x000fc80000011602 */
[----:B------:R-:W-:-:S04]  /*7310*/  LOP3.LUT R0, R0, R3, RZ, 0xfc, !PT ;  /* 0x0000000300007212 */ /* 0x000fc800078efcff */
[----:B------:R-:W-:Y:S02]  /*7320*/  PRMT R8, R0, 0x7610, R8 ;  /* 0x0000761000087816 */ /* 0x000fe40000000008 */
.L_x_47763:
[----:B------:R-:W-:Y:S05]  /*7330*/  BSYNC B0 ;  /* 0x0000000000007941 */ /* 0x000fea0003800000 */
.L_x_47762:
[----:B------:R0:W-:Y:S01]  /*7340*/  STG.E.U8 [R16.64], R8 ;  /* 0x0000000810007986 */ /* 0x0001e2000c101124 */
[----:B------:R-:W-:Y:S05]  /*7350*/  BRA `(.L_x_47739) ;  /* 0x000002e000007947 */ /* 0x000fea0003800000 */
.L_x_47756:
        /* <DEDUP_REMOVED lines=21> */
.L_x_47738:
        /* <DEDUP_REMOVED lines=20> */
.L_x_47766:
[----:B------:R-:W0:Y:S02]  /*75f0*/  F2I.U64.TRUNC R2, R2 ;  /* 0x0000000200027311 */ /* 0x000e24000020d800 */
[----:B0-----:R0:W-:Y:S01]  /*7600*/  STG.E.64 [R16.64], R2 ;  /* 0x0000000210007986 */ /* 0x0011e2000c101b24 */
[----:B------:R-:W-:Y:S05]  /*7610*/  BRA `(.L_x_47739) ;  /* 0x0000002000007947 */ /* 0x000fea0003800000 */
.L_x_47765:
[----:B------:R-:W0:Y:S02]  /*7620*/  F2I.FTZ.U32.TRUNC.NTZ R3, R2 ;  /* 0x0000000200037305 */ /* 0x000e24000021f000 */
[----:B0-----:R0:W-:Y:S02]  /*7630*/  STG.E [R16.64], R3 ;  /* 0x0000000310007986 */ /* 0x0011e4000c101924 */
.L_x_47739:
        /* <DEDUP_REMOVED lines=258> */
.L_x_47767:
        /* <DEDUP_REMOVED lines=20> */
.L_x_47772:
[----:B------:R-:W2:Y:S02]  /*87a0*/  LDG.E.U8 R2, [R2.64] ;  /* 0x0000002402027981 */ /* 0x000ea4000c1e1100 */
[----:B--2---:R0:W1:Y:S01]  /*87b0*/  I2F.U16 R19, R2 ;  /* 0x0000000200137306 */ /* 0x0040620000101000 */
[----:B------:R-:W-:Y:S05]  /*87c0*/  BRA `(.L_x_47774) ;  /* 0x00000ca000007947 */ /* 0x000fea0003800000 */
.L_x_47771:
        /* <DEDUP_REMOVED lines=9> */
.L_x_47776:
[----:B------:R-:W2:Y:S02]  /*8860*/  LDG.E R2, [R2.64] ;  /* 0x0000002402027981 */ /* 0x000ea4000c1e1900 */
[----:B--2---:R0:W1:Y:S01]  /*8870*/  I2F R19, R2 ;  /* 0x0000000200137306 */ /* 0x0040620000201400 */
[----:B------:R-:W-:Y:S05]  /*8880*/  BRA `(.L_x_47774) ;  /* 0x00000be000007947 */ /* 0x000fea0003800000 */
.L_x_47775:
[----:B------:R-:W2:Y:S02]  /*8890*/  LDG.E.U16 R2, [R2.64] ;  /* 0x0000002402027981 */ /* 0x000ea4000c1e1500 */
[----:B--2---:R0:W1:Y:S01]  /*88a0*/  I2F.S16 R19, R2 ;  /* 0x0000000200137306 */ /* 0x0040620000101400 */
[----:B------:R-:W-:Y:S05]  /*88b0*/  BRA `(.L_x_47774) ;  /* 0x00000bb000007947 */ /* 0x000fea0003800000 */
.L_x_47770:
        /* <DEDUP_REMOVED lines=8> */
.L_x_47778:
[----:B------:R-:W2:Y:S02]  /*8940*/  LDG.E.U16 R2, [R2.64] ;  /* 0x0000002402027981 */ /* 0x000ea4000c1e1500 */
[----:B--2---:R-:W-:Y:S01]  /*8950*/  HADD2.F32 R19, -RZ, R2.H0_H0 ;  /* 0x20000002ff137230 */ /* 0x004fe20000004100 */
[----:B------:R-:W-:Y:S05]  /*8960*/  BRA `(.L_x_47774) ;  /* 0x00000b0000007947 */ /* 0x000fea0003800000 */
.L_x_47777:
        /* <DEDUP_REMOVED lines=8> */
.L_x_47780:
[----:B------:R-:W2:Y:S02]  /*89f0*/  LDG.E.U16 R2, [R2.64] ;  /* 0x0000002402027981 */ /* 0x000ea4000c1e1500 */
[----:B--2---:R-:W-:Y:S01]  /*8a00*/  HADD2.F32 R19, -RZ, R2.H0_H0 ;  /* 0x20000002ff137230 */ /* 0x004fe20000004100 */
[----:B------:R-:W-:Y:S05]  /*8a10*/  BRA `(.L_x_47774) ;  /* 0x00000a5000007947 */ /* 0x000fea0003800000 */
.L_x_47779:
[----:B------:R-:W2:Y:S02]  /*8a20*/  LDG.E.64 R2, [R2.64] ;  /* 0x0000002402027981 */ /* 0x000ea4000c1e1b00 */
[----:B--2---:R-:W0:Y:S01]  /*8a30*/  F2F.F32.F64 R19, R2 ;  /* 0x0000000200137310 */ /* 0x004e220000301000 */
[----:B------:R-:W0:-:S14]  /*8a40*/  DSETP.GEU.AND P0, PT, |R2|, c[0x2][0x0], PT ;  /* 0x008000000200762a */ /* 0x000e1c0003f0e200 */
[----:B0-----:R-:W-:Y:S01]  /*8a50*/  @!P0 FMUL R19, R19, 1.175494350822287508e-38 ;  /* 0x0080000013138820 */ /* 0x001fe20000400000 */
[----:B------:R-:W-:Y:S05]  /*8a60*/  BRA `(.L_x_47774) ;  /* 0x00000a0000007947 */ /* 0x000fea0003800000 */
.L_x_47769:
        /* <DEDUP_REMOVED lines=12> */
.L_x_47783:
[----:B------:R-:W2:Y:S02]  /*8b30*/  LDG.E.64 R2, [R2.64] ;  /* 0x0000002402027981 */ /* 0x000ea4000c1e1b00 */
[----:B--2---:R-:W0:Y:S01]  /*8b40*/  F2F.F32.F64 R19, R2 ;  /* 0x0000000200137310 */ /* 0x004e220000301000 */
[----:B------:R-:W0:-:S14]  /*8b50*/  DSETP.GEU.AND P0, PT, |R2|, c[0x2][0x0], PT ;  /* 0x008000000200762a */ /* 0x000e1c0003f0e200 */
[----:B0-----:R-:W-:Y:S01]  /*8b60*/  @!P0 FMUL R19, R19, 1.175494350822287508e-38 ;  /* 0x0080000013138820 */ /* 0x001fe20000400000 */
[----:B------:R-:W-:Y:S05]  /*8b70*/  BRA `(.L_x_47774) ;  /* 0x000008f000007947 */ /* 0x000fea0003800000 */
.L_x_47782:
        /* <DEDUP_REMOVED lines=26> */
.L_x_47785:
        /* <DEDUP_REMOVED lines=13> */
.L_x_47784:
[----:B------:R-:W2:Y:S02]  /*8df0*/  LDG.E.U16 R2, [R2.64] ;  /* 0x0000002402027981 */ /* 0x000ea4000c1e1500 */
[----:B--2---:R-:W-:Y:S01]  /*8e00*/  PRMT R19, RZ, 0x5410, R2 ;  /* 0x00005410ff137816 */ /* 0x004fe20000000002 */
[----:B------:R-:W-:Y:S05]  /*8e10*/  BRA `(.L_x_47774) ;  /* 0x0000065000007947 */ /* 0x000fea0003800000 */
.L_x_47781:
        /* <DEDUP_REMOVED lines=11> */
.L_x_47788:
        /* <DEDUP_REMOVED lines=20> */
.L_x_47790:
[----:B------:R-:W-:Y:S05]  /*9010*/  BSYNC B0 ;  /* 0x0000000000007941 */ /* 0x000fea0003800000 */
.L_x_47789:
[----:B------:R-:W-:Y:S01]  /*9020*/  IMAD.SHL.U32 R2, R2, 0x100000, RZ ;  /* 0x0010000002027824 */ /* 0x000fe200078e00ff */
[----:B------:R-:W-:-:S04]  /*9030*/  LEA R0, R0, 0x3b800000, 0x17 ;  /* 0x3b80000000007811 */ /* 0x000fc800078eb8ff */
[----:B------:R-:W-:Y:S01]  /*9040*/  LOP3.LUT R19, R0, R2, R19, 0xfe, !PT ;  /* 0x0000000200137212 */ /* 0x000fe200078efe13 */
[----:B------:R-:W-:Y:S05]  /*9050*/  BRA `(.L_x_47774) ;  /* 0x0000041000007947 */ /* 0x000fea0003800000 */
.L_x_47787:
        /* <DEDUP_REMOVED lines=20> */
.L_x_47792:
[----:B------:R-:W-:Y:S05]  /*91a0*/  BSYNC B0 ;  /* 0x0000000000007941 */ /* 0x000fea0003800000 */
.L_x_47791:
[----:B------:R-:W-:Y:S01]  /*91b0*/  IMAD.SHL.U32 R2, R2, 0x200000, RZ ;  /* 0x0020000002027824 */ /* 0x000fe200078e00ff */
[----:B------:R-:W-:-:S04]  /*91c0*/  LEA R0, R0, 0x37800000, 0x17 ;  /* 0x3780000000007811 */ /* 0x000fc800078eb8ff */
[----:B------:R-:W-:Y:S01]  /*91d0*/  LOP3.LUT R19, R0, R2, R19, 0xfe, !PT ;  /* 0x0000000200137212 */ /* 0x000fe200078efe13 */
[----:B------:R-:W-:Y:S05]  /*91e0*/  BRA `(.L_x_47774) ;  /* 0x0000028000007947 */ /* 0x000fea0003800000 */
.L_x_47786:
        /* <DEDUP_REMOVED lines=14> */
.L_x_47773:
        /* <DEDUP_REMOVED lines=21> */
.L_x_47794:
[----:B------:R-:W2:Y:S02]  /*9420*/  LDG.E.64 R2, [R2.64] ;  /* 0x0000002402027981 */ /* 0x000ea4000c1e1b00 */
[----:B--2---:R0:W1:Y:S01]  /*9430*/  I2F.U64 R19, R2 ;  /* 0x0000000200137312 */ /* 0x0040620000301000 */
[----:B------:R-:W-:Y:S05]  /*9440*/  BRA `(.L_x_47774) ;  /* 0x0000002000007947 */ /* 0x000fea0003800000 */
.L_x_47793:
[----:B------:R-:W2:Y:S02]  /*9450*/  LDG.E R2, [R2.64] ;  /* 0x0000002402027981 */ /* 0x000ea4000c1e1900 */
[----:B--2---:R0:W1:Y:S02]  /*9460*/  I2F.U32 R19, R2 ;  /* 0x0000000200137306 */ /* 0x0040640000201000 */
.L_x_47774:
[----:B------:R-:W-:Y:S05]  /*9470*/  BSYNC B6 ;  /* 0x0000000000067941 */ /* 0x000fea0003800000 */
.L_x_47768:
        /* <DEDUP_REMOVED lines=18> */
.L_x_47799:
[----:B------:R-:W2:Y:S02]  /*95a0*/  LDG.E.U8 R0, [R2.64] ;  /* 0x0000002402007981 */ /* 0x000ea4000c1e1100 */
[----:B--2---:R-:W0:Y:S01]  /*95b0*/  I2F.U16 R0, R0 ;  /* 0x0000000000007306 */ /* 0x004e220000101000 */
[----:B------:R-:W-:Y:S05]  /*95c0*/  BRA `(.L_x_47801) ;  /* 0x00000ca000007947 */ /* 0x000fea0003800000 */
.L_x_47798:
        /* <DEDUP_REMOVED lines=9> */
.L_x_47803:
[----:B------:R-:W2:Y:S02]  /*9660*/  LDG.E R0, [R2.64] ;  /* 0x0000002402007981 */ /* 0x000ea4000c1e1900 */
[----:B--2---:R-:W0:Y:S01]  /*9670*/  I2F R0, R0 ;  /* 0x0000000000007306 */ /* 0x004e220000201400 */
[----:B------:R-:W-:Y:S05]  /*9680*/  BRA `(.L_x_47801) ;  /* 0x00000be000007947 */ /* 0x000fea0003800000 */
.L_x_47802:
[----:B------:R-:W2:Y:S02]  /*9690*/  LDG.E.U16 R0, [R2.64] ;  /* 0x0000002402007981 */ /* 0x000ea4000c1e1500 */
[----:B--2---:R-:W0:Y:S01]  /*96a0*/  I2F.S16 R0, R0 ;  /* 0x0000000000007306 */ /* 0x004e220000101400 */
[----:B------:R-:W-:Y:S05]  /*96b0*/  BRA `(.L_x_47801) ;  /* 0x00000bb000007947 */ /* 0x000fea0003800000 */
.L_x_47797:
        /* <DEDUP_REMOVED lines=8> */
.L_x_47805:
[----:B------:R-:W2:Y:S02]  /*9740*/  LDG.E.U16 R0, [R2.64] ;  /* 0x0000002402007981 */ /* 0x000ea4000c1e1500 */
[----:B--2---:R-:W-:Y:S01]  /*9750*/  HADD2.F32 R0, -RZ, R0.H0_H0 ;  /* 0x20000000ff007230 */ /* 0x004fe20000004100 */
[----:B------:R-:W-:Y:S05]  /*9760*/  BRA `(.L_x_47801) ;  /* 0x00000b0000007947 */ /* 0x000fea0003800000 */
.L_x_47804:
        /* <DEDUP_REMOVED lines=8> */
.L_x_47807:
[----:B------:R-:W2:Y:S02]  /*97f0*/  LDG.E.U16 R0, [R2.64] ;  /* 0x0000002402007981 */ /* 0x000ea4000c1e1500 */
[----:B--2---:R-:W-:Y:S01]  /*9800*/  HADD2.F32 R0, -RZ, R0.H0_H0 ;  /* 0x20000000ff007230 */ /* 0x004fe20000004100 */
[----:B------:R-:W-:Y:S05]  /*9810*/  BRA `(.L_x_47801) ;  /* 0x00000a5000007947 */ /* 0x000fea0003800000 */
.L_x_47806:
[----:B------:R-:W2:Y:S02]  /*9820*/  LDG.E.64 R2, [R2.64] ;  /* 0x0000002402027981 */ /* 0x000ea4000c1e1b00 */
[----:B--2---:R-:W0:Y:S01]  /*9830*/  F2F.F32.F64 R0, R2 ;  /* 0x0000000200007310 */ /* 0x004e220000301000 */
[----:B------:R-:W0:-:S14]  /*9840*/  DSETP.GEU.AND P0, PT, |R2|, c[0x2][0x0], PT ;  /* 0x008000000200762a */ /* 0x000e1c0003f0e200 */
[----:B0-----:R-:W-:Y:S01]  /*9850*/  @!P0 FMUL R0, R0, 1.175494350822287508e-38 ;  /* 0x0080000000008820 */ /* 0x001fe20000400000 */
[----:B------:R-:W-:Y:S05]  /*9860*/  BRA `(.L_x_47801) ;  /* 0x00000a0000007947 */ /* 0x000fea0003800000 */
.L_x_47796:
        /* <DEDUP_REMOVED lines=12> */
.L_x_47810:
[----:B------:R-:W2:Y:S02]  /*9930*/  LDG.E.64 R2, [R2.64] ;  /* 0x0000002402027981 */ /* 0x000ea4000c1e1b00 */
[----:B--2---:R-:W0:Y:S01]  /*9940*/  F2F.F32.F64 R0, R2 ;  /* 0x0000000200007310 */ /* 0x004e220000301000 */
[----:B------:R-:W0:-:S14]  /*9950*/  DSETP.GEU.AND P0, PT, |R2|, c[0x2][0x0], PT ;  /* 0x008000000200762a */ /* 0x000e1c0003f0e200 */
[----:B0-----:R-:W-:Y:S01]  /*9960*/  @!P0 FMUL R0, R0, 1.175494350822287508e-38 ;  /* 0x0080000000008820 */ /* 0x001fe20000400000 */
[----:B------:R-:W-:Y:S05]  /*9970*/  BRA `(.L_x_47801) ;  /* 0x000008f000007947 */ /* 0x000fea0003800000 */
.L_x_47809:
        /* <DEDUP_REMOVED lines=26> */
.L_x_47812:
        /* <DEDUP_REMOVED lines=13> */
.L_x_47811:
[----:B------:R-:W2:Y:S02]  /*9bf0*/  LDG.E.U16 R0, [R2.64] ;  /* 0x0000002402007981 */ /* 0x000ea4000c1e1500 */
[----:B--2---:R-:W-:Y:S01]  /*9c00*/  PRMT R0, RZ, 0x5410, R0 ;  /* 0x00005410ff007816 */ /* 0x004fe20000000000 */
[----:B------:R-:W-:Y:S05]  /*9c10*/  BRA `(.L_x_47801) ;  /* 0x0000065000007947 */ /* 0x000fea0003800000 */
.L_x_47808:
        /* <DEDUP_REMOVED lines=11> */
.L_x_47815:
        /* <DEDUP_REMOVED lines=20> */
.L_x_47817:
[----:B------:R-:W-:Y:S05]  /*9e10*/  BSYNC B0 ;  /* 0x0000000000007941 */ /* 0x000fea0003800000 */
.L_x_47816:
[----:B------:R-:W-:Y:S01]  /*9e20*/  LEA R3, R0, 0x3b800000, 0x17 ;  /* 0x3b80000000037811 */ /* 0x000fe200078eb8ff */
[----:B------:R-:W-:-:S05]  /*9e30*/  IMAD.SHL.U32 R0, R2, 0x100000, RZ ;  /* 0x0010000002007824 */ /* 0x000fca00078e00ff */
[----:B------:R-:W-:Y:S01]  /*9e40*/  LOP3.LUT R0, R3, R0, R4, 0xfe, !PT ;  /* 0x0000000003007212 */ /* 0x000fe200078efe04 */
[----:B------:R-:W-:Y:S05]  /*9e50*/  BRA `(.L_x_47801) ;  /* 0x0000041000007947 */ /* 0x000fea0003800000 */
.L_x_47814:
        /* <DEDUP_REMOVED lines=20> */
.L_x_47819:
[----:B------:R-:W-:Y:S05]  /*9fa0*/  BSYNC B0 ;  /* 0x0000000000007941 */ /* 0x000fea0003800000 */
.L_x_47818:
[----:B------:R-:W-:Y:S01]  /*9fb0*/  LEA R3, R0, 0x37800000, 0x17 ;  /* 0x3780000000037811 */ /* 0x000fe200078eb8ff */
[----:B------:R-:W-:-:S05]  /*9fc0*/  IMAD.SHL.U32 R0, R2, 0x200000, RZ ;  /* 0x0020000002007824 */ /* 0x000fca00078e00ff */
[----:B------:R-:W-:Y:S01]  /*9fd0*/  LOP3.LUT R0, R3, R0, R4, 0xfe, !PT ;  /* 0x0000000003007212 */ /* 0x000fe200078efe04 */
[----:B------:R-:W-:Y:S05]  /*9fe0*/  BRA `(.L_x_47801) ;  /* 0x0000028000007947 */ /* 0x000fea0003800000 */
.L_x_47813:
        /* <DEDUP_REMOVED lines=14> */
.L_x_47800:
        /* <DEDUP_REMOVED lines=21> */
.L_x_47821:
[----:B------:R-:W2:Y:S02]  /*a220*/  LDG.E.64 R2, [R2.64] ;  /* 0x0000002402027981 */ /* 0x000ea4000c1e1b00 */
[----:B--2---:R0:W2:Y:S01]  /*a230*/  I2F.U64 R0, R2 ;  /* 0x0000000200007312 */ /* 0x0040a20000301000 */
[----:B------:R-:W-:Y:S05]  /*a240*/  BRA `(.L_x_47801) ;  /* 0x0000002000007947 */ /* 0x000fea0003800000 */
.L_x_47820:
[----:B------:R-:W2:Y:S02]  /*a250*/  LDG.E R0, [R2.64] ;  /* 0x0000002402007981 */ /* 0x000ea4000c1e1900 */
[----:B--2---:R-:W0:Y:S02]  /*a260*/  I2F.U32 R0, R0 ;  /* 0x0000000000007306 */ /* 0x004e240000201000 */
.L_x_47801:
[----:B------:R-:W-:Y:S05]  /*a270*/  BSYNC B6 ;  /* 0x0000000000067941 */ /* 0x000fea0003800000 */
.L_x_47795:
        /* <DEDUP_REMOVED lines=19> */
.L_x_47825:
[----:B------:R-:W0:Y:S02]  /*a3b0*/  F2I.S64.TRUNC R2, R2 ;  /* 0x0000000200027311 */ /* 0x000e24000020d900 */
[----:B0-----:R-:W-:-:S05]  /*a3c0*/  IMAD.MOV.U32 R5, RZ, RZ, R2 ;  /* 0x000000ffff057224 */ /* 0x001fca00078e0002 */
[----:B------:R0:W-:Y:S01]  /*a3d0*/  STG.E.U8 [R16.64], R5 ;  /* 0x0000000510007986 */ /* 0x0001e2000c101124 */
[----:B------:R-:W-:Y:S05]  /*a3e0*/  BRA `(.L_x_47827) ;  /* 0x00000d3000007947 */ /* 0x000fea0003800000 */
.L_x_47824:
        /* <DEDUP_REMOVED lines=9> */
.L_x_47829:
[----:B------:R-:W0:Y:S02]  /*a480*/  F2I.FTZ.TRUNC.NTZ R3, R2 ;  /* 0x0000000200037305 */ /* 0x000e24000021f100 */
[----:B0-----:R0:W-:Y:S01]  /*a490*/  STG.E [R16.64], R3 ;  /* 0x0000000310007986 */ /* 0x0011e2000c101924 */
[----:B------:R-:W-:Y:S05]  /*a4a0*/  BRA `(.L_x_47827) ;  /* 0x00000c7000007947 */ /* 0x000fea0003800000 */
.L_x_47828:
[----:B------:R-:W0:Y:S02]  /*a4b0*/  F2I.FTZ.TRUNC.NTZ R3, R2 ;  /* 0x0000000200037305 */ /* 0x000e24000021f100 */
[----:B0-----:R0:W-:Y:S01]  /*a4c0*/  STG.E.U16 [R16.64], R3 ;  /* 0x0000000310007986 */ /* 0x0011e2000c101524 */
[----:B------:R-:W-:Y:S05]  /*a4d0*/  BRA `(.L_x_47827) ;  /* 0x00000c4000007947 */ /* 0x000fea0003800000 */
.L_x_47823:
        /* <DEDUP_REMOVED lines=8> */
.L_x_47831:
[----:B------:R-:W-:-:S05]  /*a560*/  F2FP.PACK_AB R2, RZ, R2 ;  /* 0x00000002ff02723e */ /* 0x000fca00000000ff */
[----:B------:R0:W-:Y:S01]  /*a570*/  STG.E.U16 [R16.64], R2 ;  /* 0x0000000210007986 */ /* 0x0001e2000c101524 */
[----:B------:R-:W-:Y:S05]  /*a580*/  BRA `(.L_x_47827) ;  /* 0x00000b9000007947 */ /* 0x000fea0003800000 */
.L_x_47830:
        /* <DEDUP_REMOVED lines=9> */
.L_x_47833:
[----:B------:R-:W-:-:S04]  /*a620*/  F2FP.PACK_AB R3, RZ, R2 ;  /* 0x00000002ff03723e */ /* 0x000fc800000000ff */
[----:B------:R-:W-:-:S05]  /*a630*/  PRMT R3, R3, 0x5410, RZ ;  /* 0x0000541003037816 */ /* 0x000fca00000000ff */
[----:B------:R0:W-:Y:S01]  /*a640*/  STG.E [R16.64], R3 ;  /* 0x0000000310007986 */ /* 0x0001e2000c101924 */
[----:B------:R-:W-:Y:S05]  /*a650*/  BRA `(.L_x_47827) ;  /* 0x00000ac000007947 */ /* 0x000fea0003800000 */
.L_x_47832:
[----:B------:R-:W-:-:S06]  /*a660*/  FMUL.FTZ R2, R2, 1 ;  /* 0x3f80000002027820 */ /* 0x000fcc0000410000 */
[----:B------:R-:W0:Y:S02]  /*a670*/  F2F.F64.F32 R2, R2 ;  /* 0x0000000200027310 */ /* 0x000e240000201800 */
[----:B0-----:R0:W-:Y:S01]  /*a680*/  STG.E.64 [R16.64], R2 ;  /* 0x0000000210007986 */ /* 0x0011e2000c101b24 */
[----:B------:R-:W-:Y:S05]  /*a690*/  BRA `(.L_x_47827) ;  /* 0x00000a8000007947 */ /* 0x000fea0003800000 */
.L_x_47822:
        /* <DEDUP_REMOVED lines=12> */
.L_x_47836:
[----:B------:R-:W-:Y:S01]  /*a760*/  FMUL.FTZ R4, R2, 1 ;  /* 0x3f80000002047820 */ /* 0x000fe20000410000 */
[----:B------:R-:W-:-:S05]  /*a770*/  CS2R R6, SRZ ;  /* 0x0000000000067805 */ /* 0x000fca000001ff00 */
[----:B------:R-:W0:Y:S02]  /*a780*/  F2F.F64.F32 R4, R4 ;  /* 0x0000000400047310 */ /* 0x000e240000201800 */
[----:B0-----:R0:W-:Y:S01]  /*a790*/  STG.E.128 [R16.64], R4 ;  /* 0x0000000410007986 */ /* 0x0011e2000c101d24 */
[----:B------:R-:W-:Y:S05]  /*a7a0*/  BRA `(.L_x_47827) ;  /* 0x0000097000007947 */ /* 0x000fea0003800000 */
.L_x_47835:
        /* <DEDUP_REMOVED lines=20> */
.L_x_47840:
[----:B------:R-:W-:Y:S05]  /*a8f0*/  BSYNC B0 ;  /* 0x0000000000007941 */ /* 0x000fea0003800000 */
.L_x_47839:
[----:B------:R-:W-:-:S05]  /*a900*/  LOP3.LUT R5, R0, R5, RZ, 0xfc, !PT ;  /* 0x0000000500057212 */ /* 0x000fca00078efcff */
[----:B------:R0:W-:Y:S01]  /*a910*/  STG.E.U8 [R16.64], R5 ;  /* 0x0000000510007986 */ /* 0x0001e2000c101124 */
[----:B------:R-:W-:Y:S05]  /*a920*/  BRA `(.L_x_47827) ;  /* 0x000007f000007947 */ /* 0x000fea0003800000 */
.L_x_47838:
        /* <DEDUP_REMOVED lines=12> */
.L_x_47842:
[----:B------:R-:W-:Y:S01]  /*a9f0*/  IMAD.MOV.U32 R0, RZ, RZ, 0x7f ;  /* 0x0000007fff007424 */ /* 0x000fe200078e00ff */
[----:B------:R-:W-:-:S04]  /*aa00*/  ISETP.GT.U32.AND P0, PT, R4, 0x7f800000, PT ;  /* 0x7f8000000400780c */ /* 0x000fc80003f04070 */
[----:B------:R-:W-:-:S04]  /*aa10*/  SEL R0, R0, 0x7c, P0 ;  /* 0x0000007c00007807 */ /* 0x000fc80000000000 */
.L_x_47843:
[----:B------:R-:W-:Y:S05]  /*aa20*/  BSYNC B0 ;  /* 0x0000000000007941 */ /* 0x000fea0003800000 */
.L_x_47841:
[----:B------:R-:W-:-:S04]  /*aa30*/  LOP3.LUT R2, R2, 0x80000000, RZ, 0xc0, !PT ;  /* 0x8000000002027812 */ /* 0x000fc800078ec0ff */
[----:B------:R-:W-:-:S04]  /*aa40*/  SHF.R.U32.HI R3, RZ, 0x18, R2 ;  /* 0x00000018ff037819 */ /* 0x000fc80000011602 */
[----:B------:R-:W-:-:S05]  /*aa50*/  LOP3.LUT R3, R0, R3, RZ, 0xfc, !PT ;  /* 0x0000000300037212 */ /* 0x000fca00078efcff */
[----:B------:R0:W-:Y:S01]  /*aa60*/  STG.E.U8 [R16.64], R3 ;  /* 0x0000000310007986 */ /* 0x0001e2000c101124 */
[----:B------:R-:W-:Y:S05]  /*aa70*/  BRA `(.L_x_47827) ;  /* 0x000006a000007947 */ /* 0x000fea0003800000 */
.L_x_47837:
[----:B------:R-:W-:-:S05]  /*aa80*/  F2FP.BF16.PACK_AB R2, RZ, R2 ;  /* 0x00000002ff02723e */ /* 0x000fca00000010ff */
[----:B------:R0:W-:Y:S01]  /*aa90*/  STG.E.U16 [R16.64], R2 ;  /* 0x0000000210007986 */ /* 0x0001e2000c101524 */
[----:B------:R-:W-:Y:S05]  /*aaa0*/  BRA `(.L_x_47827) ;  /* 0x0000067000007947 */ /* 0x000fea0003800000 */
.L_x_47834:
        /* <DEDUP_REMOVED lines=11> */
.L_x_47846:
        /* <DEDUP_REMOVED lines=16> */
.L_x_47849:
[----:B------:R-:W-:-:S04]  /*ac60*/  LOP3.LUT R2, R2, 0x80000000, RZ, 0xc0, !PT ;  /* 0x8000000002027812 */ /* 0x000fc800078ec0ff */
[----:B------:R-:W-:-:S04]  /*ac70*/  SHF.R.U32.HI R3, RZ, 0x18, R2 ;  /* 0x00000018ff037819 */ /* 0x000fc80000011602 */
[----:B------:R-:W-:-:S04]  /*ac80*/  LOP3.LUT R0, R0, R3, RZ, 0xfc, !PT ;  /* 0x0000000300007212 */ /* 0x000fc800078efcff */
[----:B------:R-:W-:Y:S02]  /*ac90*/  PRMT R8, R0, 0x7610, R8 ;  /* 0x0000761000087816 */ /* 0x000fe40000000008 */
.L_x_47848:
[----:B------:R-:W-:Y:S05]  /*aca0*/  BSYNC B0 ;  /* 0x0000000000007941 */ /* 0x000fea0003800000 */
.L_x_47847:
[----:B------:R0:W-:Y:S01]  /*acb0*/  STG.E.U8 [R16.64], R8 ;  /* 0x0000000810007986 */ /* 0x0001e2000c101124 */
[----:B------:R-:W-:Y:S05]  /*acc0*/  BRA `(.L_x_47827) ;  /* 0x0000045000007947 */ /* 0x000fea0003800000 */
.L_x_47845:
        /* <DEDUP_REMOVED lines=16> */
.L_x_47852:
[----:B------:R-:W-:-:S04]  /*add0*/  LOP3.LUT R2, R2, 0x80000000, RZ, 0xc0, !PT ;  /* 0x8000000002027812 */ /* 0x000fc800078ec0ff */
[----:B------:R-:W-:-:S04]  /*ade0*/  SHF.R.U32.HI R3, RZ, 0x18, R2 ;  /* 0x00000018ff037819 */ /* 0x000fc80000011602 */
[----:B------:R-:W-:-:S04]  /*adf0*/  LOP3.LUT R0, R0, R3, RZ, 0xfc, !PT ;  /* 0x0000000300007212 */ /* 0x000fc800078efcff */
[----:B------:R-:W-:Y:S02]  /*ae00*/  PRMT R8, R0, 0x7610, R8 ;  /* 0x0000761000087816 */ /* 0x000fe40000000008 */
.L_x_47851:
[----:B------:R-:W-:Y:S05]  /*ae10*/  BSYNC B0 ;  /* 0x0000000000007941 */ /* 0x000fea0003800000 */
.L_x_47850:
[----:B------:R0:W-:Y:S01]  /*ae20*/  STG.E.U8 [R16.64], R8 ;  /* 0x0000000810007986 */ /* 0x0001e2000c101124 */
[----:B------:R-:W-:Y:S05]  /*ae30*/  BRA `(.L_x_47827) ;  /* 0x000002e000007947 */ /* 0x000fea0003800000 */
.L_x_47844:
        /* <DEDUP_REMOVED lines=21> */
.L_x_47826:
        /* <DEDUP_REMOVED lines=20> */
.L_x_47854:
[----:B------:R-:W0:Y:S02]  /*b0d0*/  F2I.U64.TRUNC R2, R2 ;  /* 0x0000000200027311 */ /* 0x000e24000020d800 */
[----:B0-----:R0:W-:Y:S01]  /*b0e0*/  STG.E.64 [R16.64], R2 ;  /* 0x0000000210007986 */ /* 0x0011e2000c101b24 */
[----:B------:R-:W-:Y:S05]  /*b0f0*/  BRA `(.L_x_47827) ;  /* 0x0000002000007947 */ /* 0x000fea0003800000 */
.L_x_47853:
[----:B------:R-:W0:Y:S02]  /*b100*/  F2I.FTZ.U32.TRUNC.NTZ R3, R2 ;  /* 0x0000000200037305 */ /* 0x000e24000021f000 */
[----:B0-----:R0:W-:Y:S02]  /*b110*/  STG.E [R16.64], R3 ;  /* 0x0000000310007986 */ /* 0x0011e4000c101924 */
.L_x_47827:
[----:B------:R-:W-:Y:S02]  /*b120*/  IADD3 R23, R23, 0x80, RZ ;  /* 0x0000008017177810 */ /* 0x000fe40007ffe0ff */
.L_x_47678:
[----:B------:R-:W-:Y:S05]  /*b130*/  BSYNC B7 ;  /* 0x0000000000077941 */ /* 0x000fea0003800000 */
.L_x_47677:
[----:B------:R-:W-:-:S13]  /*b140*/  ISETP.GE.AND P0, PT, R23, c[0x0][0x160], PT ;  /* 0x0000580017007a0c */ /* 0x000fda0003f06270 */
[----:B------:R-:W-:Y:S05]  /*b150*/  @P0 EXIT ;  /* 0x000000000000094d */ /* 0x000fea0003800000 */
        /* <DEDUP_REMOVED lines=255> */
.L_x_47855:
        /* <DEDUP_REMOVED lines=20> */
.L_x_47860:
[----:B------:R-:W2:Y:S02]  /*c290*/  LDG.E.U8 R2, [R2.64] ;  /* 0x0000002402027981 */ /* 0x000ea4000c1e1100 */
[----:B--2---:R0:W1:Y:S01]  /*c2a0*/  I2F.U16 R19, R2 ;  /* 0x0000000200137306 */ /* 0x0040620000101000 */
[----:B------:R-:W-:Y:S05]  /*c2b0*/  BRA `(.L_x_47862) ;  /* 0x00000ca000007947 */ /* 0x000fea0003800000 */
.L_x_47859:
        /* <DEDUP_REMOVED lines=9> */
.L_x_47864:
[----:B------:R-:W2:Y:S02]  /*c350*/  LDG.E R2, [R2.64] ;  /* 0x0000002402027981 */ /* 0x000ea4000c1e1900 */
[----:B--2---:R0:W1:Y:S01]  /*c360*/  I2F R19, R2 ;  /* 0x0000000200137306 */ /* 0x0040620000201400 */
[----:B------:R-:W-:Y:S05]  /*c370*/  BRA `(.L_x_47862) ;  /* 0x00000be000007947 */ /* 0x000fea0003800000 */
.L_x_47863:
[----:B------:R-:W2:Y:S02]  /*c380*/  LDG.E.U16 R2, [R2.64] ;  /* 0x0000002402027981 */ /* 0x000ea4000c1e1500 */
[----:B--2---:R0:W1:Y:S01]  /*c390*/  I2F.S16 R19, R2 ;  /* 0x0000000200137306 */ /* 0x0040620000101400 */
[----:B------:R-:W-:Y:S05]  /*c3a0*/  BRA `(.L_x_47862) ;  /* 0x00000bb000007947 */ /* 0x000fea0003800000 */
.L_x_47858:
        /* <DEDUP_REMOVED lines=8> */
.L_x_47866:
[----:B------:R-:W2:Y:S02]  /*c430*/  LDG.E.U16 R2, [R2.64] ;  /* 0x0000002402027981 */ /* 0x000ea4000c1e1500 */
[----:B--2---:R-:W-:Y:S01]  /*c440*/  HADD2.F32 R19, -RZ, R2.H0_H0 ;  /* 0x20000002ff137230 */ /* 0x004fe20000004100 */
[----:B------:R-:W-:Y:S05]  /*c450*/  BRA `(.L_x_47862) ;  /* 0x00000b0000007947 */ /* 0x000fea0003800000 */
.L_x_47865:
        /* <DEDUP_REMOVED lines=8> */
.L_x_47868:
[----:B------:R-:W2:Y:S02]  /*c4e0*/  LDG.E.U16 R2, [R2.64] ;  /* 0x0000002402027981 */ /* 0x000ea4000c1e1500 */
[----:B--2---:R-:W-:Y:S01]  /*c4f0*/  HADD2.F32 R19, -RZ, R2.H0_H0 ;  /* 0x20000002ff137230 */ /* 0x004fe20000004100 */
[----:B------:R-:W-:Y:S05]  /*c500*/  BRA `(.L_x_47862) ;  /* 0x00000a5000007947 */ /* 0x000fea0003800000 */
.L_x_47867:
[----:B------:R-:W2:Y:S02]  /*c510*/  LDG.E.64 R2, [R2.64] ;  /* 0x0000002402027981 */ /* 0x000ea4000c1e1b00 */
[----:B--2---:R-:W0:Y:S01]  /*c520*/  F2F.F32.F64 R19, R2 ;  /* 0x0000000200137310 */ /* 0x004e220000301000 */
[----:B------:R-:W0:-:S14]  /*c530*/  DSETP.GEU.AND P0, PT, |R2|, c[0x2][0x0], PT ;  /* 0x008000000200762a */ /* 0x000e1c0003f0e200 */
[----:B0-----:R-:W-:Y:S01]  /*c540*/  @!P0 FMUL R19, R19, 1.175494350822287508e-38 ;  /* 0x0080000013138820 */ /* 0x001fe20000400000 */
[----:B------:R-:W-:Y:S05]  /*c550*/  BRA `(.L_x_47862) ;  /* 0x00000a0000007947 */ /* 0x000fea0003800000 */
.L_x_47857:
        /* <DEDUP_REMOVED lines=12> */
.L_x_47871:
[----:B------:R-:W2:Y:S02]  /*c620*/  LDG.E.64 R2, [R2.64] ;  /* 0x0000002402027981 */ /* 0x000ea4000c1e1b00 */
[----:B--2---:R-:W0:Y:S01]  /*c630*/  F2F.F32.F64 R19, R2 ;  /* 0x0000000200137310 */ /* 0x004e220000301000 */
[----:B------:R-:W0:-:S14]  /*c640*/  DSETP.GEU.AND P0, PT, |R2|, c[0x2][0x0], PT ;  /* 0x008000000200762a */ /* 0x000e1c0003f0e200 */
[----:B0-----:R-:W-:Y:S01]  /*c650*/  @!P0 FMUL R19, R19, 1.175494350822287508e-38 ;  /* 0x0080000013138820 */ /* 0x001fe20000400000 */
[----:B------:R-:W-:Y:S05]  /*c660*/  BRA `(.L_x_47862) ;  /* 0x000008f000007947 */ /* 0x000fea0003800000 */
.L_x_47870:
        /* <DEDUP_REMOVED lines=26> */
.L_x_47873:
        /* <DEDUP_REMOVED lines=13> */
.L_x_47872:
[----:B------:R-:W2:Y:S02]  /*c8e0*/  LDG.E.U16 R2, [R2.64] ;  /* 0x0000002402027981 */ /* 0x000ea4000c1e1500 */
[----:B--2---:R-:W-:Y:S01]  /*c8f0*/  PRMT R19, RZ, 0x5410, R2 ;  /* 0x00005410ff137816 */ /* 0x004fe20000000002 */
[----:B------:R-:W-:Y:S05]  /*c900*/  BRA `(.L_x_47862) ;  /* 0x0000065000007947 */ /* 0x000fea0003800000 */
.L_x_47869:
        /* <DEDUP_REMOVED lines=11> */
.L_x_47876:
        /* <DEDUP_REMOVED lines=20> */
.L_x_47878:
[----:B------:R-:W-:Y:S05]  /*cb00*/  BSYNC B0 ;  /* 0x0000000000007941 */ /* 0x000fea0003800000 */
.L_x_47877:
[----:B------:R-:W-:Y:S01]  /*cb10*/  IMAD.SHL.U32 R2, R2, 0x100000, RZ ;  /* 0x0010000002027824 */ /* 0x000fe200078e00ff */
[----:B------:R-:W-:-:S04]  /*cb20*/  LEA R0, R0, 0x3b800000, 0x17 ;  /* 0x3b80000000007811 */ /* 0x000fc800078eb8ff */
[----:B------:R-:W-:Y:S01]  /*cb30*/  LOP3.LUT R19, R0, R2, R19, 0xfe, !PT ;  /* 0x0000000200137212 */ /* 0x000fe200078efe13 */
[----:B------:R-:W-:Y:S05]  /*cb40*/  BRA `(.L_x_47862) ;  /* 0x0000041000007947 */ /* 0x000fea0003800000 */
.L_x_47875:
        /* <DEDUP_REMOVED lines=20> */
.L_x_47880:
[----:B------:R-:W-:Y:S05]  /*cc90*/  BSYNC B0 ;  /* 0x0000000000007941 */ /* 0x000fea0003800000 */
.L_x_47879:
[----:B------:R-:W-:Y:S01]  /*cca0*/  IMAD.SHL.U32 R2, R2, 0x200000, RZ ;  /* 0x0020000002027824 */ /* 0x000fe200078e00ff */
[----:B------:R-:W-:-:S04]  /*ccb0*/  LEA R0, R0, 0x37800000, 0x17 ;  /* 0x3780000000007811 */ /* 0x000fc800078eb8ff */
[----:B------:R-:W-:Y:S01]  /*ccc0*/  LOP3.LUT R19, R0, R2, R19, 0xfe, !PT ;  /* 0x0000000200137212 */ /* 0x000fe200078efe13 */
[----:B------:R-:W-:Y:S05]  /*ccd0*/  BRA `(.L_x_47862) ;  /* 0x0000028000007947 */ /* 0x000fea0003800000 */
.L_x_47874:
        /* <DEDUP_REMOVED lines=14> */
.L_x_47861:
        /* <DEDUP_REMOVED lines=21> */
.L_x_47882:
[----:B------:R-:W2:Y:S02]  /*cf10*/  LDG.E.64 R2, [R2.64] ;  /* 0x0000002402027981 */ /* 0x000ea4000c1e1b00 */
[----:B--2---:R0:W1:Y:S01]  /*cf20*/  I2F.U64 R19, R2 ;  /* 0x0000000200137312 */ /* 0x0040620000301000 */
[----:B------:R-:W-:Y:S05]  /*cf30*/  BRA `(.L_x_47862) ;  /* 0x0000002000007947 */ /* 0x000fea0003800000 */
.L_x_47881:
[----:B------:R-:W2:Y:S02]  /*cf40*/  LDG.E R2, [R2.64] ;  /* 0x0000002402027981 */ /* 0x000ea4000c1e1900 */
[----:B--2---:R0:W1:Y:S02]  /*cf50*/  I2F.U32 R19, R2 ;  /* 0x0000000200137306 */ /* 0x0040640000201000 */
.L_x_47862:
[----:B------:R-:W-:Y:S05]  /*cf60*/  BSYNC B6 ;  /* 0x0000000000067941 */ /* 0x000fea0003800000 */
.L_x_47856:
        /* <DEDUP_REMOVED lines=18> */
.L_x_47887:
[----:B------:R-:W2:Y:S02]  /*d090*/  LDG.E.U8 R0, [R2.64] ;  /* 0x0000002402007981 */ /* 0x000ea4000c1e1100 */
[----:B--2---:R-:W0:Y:S01]  /*d0a0*/  I2F.U16 R0, R0 ;  /* 0x0000000000007306 */ /* 0x004e220000101000 */
[----:B------:R-:W-:Y:S05]  /*d0b0*/  BRA `(.L_x_47889) ;  /* 0x00000ca000007947 */ /* 0x000fea0003800000 */
.L_x_47886:
        /* <DEDUP_REMOVED lines=9> */
.L_x_47891:
[----:B------:R-:W2:Y:S02]  /*d150*/  LDG.E R0, [R2.64] ;  /* 0x0000002402007981 */ /* 0x000ea4000c1e1900 */
[----:B--2---:R-:W0:Y:S01]  /*d160*/  I2F R0, R0 ;  /* 0x0000000000007306 */ /* 0x004e220000201400 */
[----:B------:R-:W-:Y:S05]  /*d170*/  BRA `(.L_x_47889) ;  /* 0x00000be000007947 */ /* 0x000fea0003800000 */
.L_x_47890:
[----:B------:R-:W2:Y:S02]  /*d180*/  LDG.E.U16 R0, [R2.64] ;  /* 0x0000002402007981 */ /* 0x000ea4000c1e1500 */
[----:B--2---:R-:W0:Y:S01]  /*d190*/  I2F.S16 R0, R0 ;  /* 0x0000000000007306 */ /* 0x004e220000101400 */
[----:B------:R-:W-:Y:S05]  /*d1a0*/  BRA `(.L_x_47889) ;  /* 0x00000bb000007947 */ /* 0x000fea0003800000 */
.L_x_47885:
        /* <DEDUP_REMOVED lines=8> */
.L_x_47893:
[----:B------:R-:W2:Y:S02]  /*d230*/  LDG.E.U16 R0, [R2.64] ;  /* 0x0000002402007981 */ /* 0x000ea4000c1e1500 */
[----:B--2---:R-:W-:Y:S01]  /*d240*/  HADD2.F32 R0, -RZ, R0.H0_H0 ;  /* 0x20000000ff007230 */ /* 0x004fe20000004100 */
[----:B------:R-:W-:Y:S05]  /*d250*/  BRA `(.L_x_47889) ;  /* 0x00000b0000007947 */ /* 0x000fea0003800000 */
.L_x_47892:
        /* <DEDUP_REMOVED lines=8> */
.L_x_47895:
[----:B------:R-:W2:Y:S02]  /*d2e0*/  LDG.E.U16 R0, [R2.64] ;  /* 0x0000002402007981 */ /* 0x000ea4000c1e1500 */
[----:B--2---:R-:W-:Y:S01]  /*d2f0*/  HADD2.F32 R0, -RZ, R0.H0_H0 ;  /* 0x20000000ff007230 */ /* 0x004fe20000004100 */
[----:B------:R-:W-:Y:S05]  /*d300*/  BRA `(.L_x_47889) ;  /* 0x00000a5000007947 */ /* 0x000fea0003800000 */
.L_x_47894:
[----:B------:R-:W2:Y:S02]  /*d310*/  LDG.E.64 R2, [R2.64] ;  /* 0x0000002402027981 */ /* 0x000ea4000c1e1b00 */
[----:B--2---:R-:W0:Y:S01]  /*d320*/  F2F.F32.F64 R0, R2 ;  /* 0x0000000200007310 */ /* 0x004e220000301000 */
[----:B------:R-:W0:-:S14]  /*d330*/  DSETP.GEU.AND P0, PT, |R2|, c[0x2][0x0], PT ;  /* 0x008000000200762a */ /* 0x000e1c0003f0e200 */
[----:B0-----:R-:W-:Y:S01]  /*d340*/  @!P0 FMUL R0, R0, 1.175494350822287508e-38 ;  /* 0x0080000000008820 */ /* 0x001fe20000400000 */
[----:B------:R-:W-:Y:S05]  /*d350*/  BRA `(.L_x_47889) ;  /* 0x00000a0000007947 */ /* 0x000fea0003800000 */
.L_x_47884:
        /* <DEDUP_REMOVED lines=12> */
.L_x_47898:
[----:B------:R-:W2:Y:S02]  /*d420*/  LDG.E.64 R2, [R2.64] ;  /* 0x0000002402027981 */ /* 0x000ea4000c1e1b00 */
[----:B--2---:R-:W0:Y:S01]  /*d430*/  F2F.F32.F64 R0, R2 ;  /* 0x0000000200007310 */ /* 0x004e220000301000 */
[----:B------:R-:W0:-:S14]  /*d440*/  DSETP.GEU.AND P0, PT, |R2|, c[0x2][0x0], PT ;  /* 0x008000000200762a */ /* 0x000e1c0003f0e200 */
[----:B0-----:R-:W-:Y:S01]  /*d450*/  @!P0 FMUL R0, R0, 1.175494350822287508e-38 ;  /* 0x0080000000008820 */ /* 0x001fe20000400000 */
[----:B------:R-:W-:Y:S05]  /*d460*/  BRA `(.L_x_47889) ;  /* 0x000008f000007947 */ /* 0x000fea0003800000 */
.L_x_47897:
        /* <DEDUP_REMOVED lines=26> */
.L_x_47900:
        /* <DEDUP_REMOVED lines=13> */
.L_x_47899:
[----:B------:R-:W2:Y:S02]  /*d6e0*/  LDG.E.U16 R0, [R2.64] ;  /* 0x0000002402007981 */ /* 0x000ea4000c1e1500 */
[----:B--2---:R-:W-:Y:S01]  /*d6f0*/  PRMT R0, RZ, 0x5410, R0 ;  /* 0x00005410ff007816 */ /* 0x004fe20000000000 */
[----:B------:R-:W-:Y:S05]  /*d700*/  BRA `(.L_x_47889) ;  /* 0x0000065000007947 */ /* 0x000fea0003800000 */
.L_x_47896:
        /* <DEDUP_REMOVED lines=11> */
.L_x_47903:
        /* <DEDUP_REMOVED lines=20> */
.L_x_47905:
[----:B------:R-:W-:Y:S05]  /*d900*/  BSYNC B0 ;  /* 0x0000000000007941 */ /* 0x000fea0003800000 */
.L_x_47904:
[----:B------:R-:W-:Y:S01]  /*d910*/  LEA R3, R0, 0x3b800000, 0x17 ;  /* 0x3b80000000037811 */ /* 0x000fe200078eb8ff */
[----:B------:R-:W-:-:S05]  /*d920*/  IMAD.SHL.U32 R0, R2, 0x100000, RZ ;  /* 0x0010000002007824 */ /* 0x000fca00078e00ff */
[----:B------:R-:W-:Y:S01]  /*d930*/  LOP3.LUT R0, R3, R0, R4, 0xfe, !PT ;  /* 0x0000000003007212 */ /* 0x000fe200078efe04 */
[----:B------:R-:W-:Y:S05]  /*d940*/  BRA `(.L_x_47889) ;  /* 0x0000041000007947 */ /* 0x000fea0003800000 */
.L_x_47902:
        /* <DEDUP_REMOVED lines=20> */
.L_x_47907:
[----:B------:R-:W-:Y:S05]  /*da90*/  BSYNC B0 ;  /* 0x0000000000007941 */ /* 0x000fea0003800000 */
.L_x_47906:
[----:B------:R-:W-:Y:S01]  /*daa0*/  LEA R3, R0, 0x37800000, 0x17 ;  /* 0x3780000000037811 */ /* 0x000fe200078eb8ff */
[----:B------:R-:W-:-:S05]  /*dab0*/  IMAD.SHL.U32 R0, R2, 0x200000, RZ ;  /* 0x0020000002007824 */ /* 0x000fca00078e00ff */
[----:B------:R-:W-:Y:S01]  /*dac0*/  LOP3.LUT R0, R3, R0, R4, 0xfe, !PT ;  /* 0x0000000003007212 */ /* 0x000fe200078efe04 */
[----:B------:R-:W-:Y:S05]  /*dad0*/  BRA `(.L_x_47889) ;  /* 0x0000028000007947 */ /* 0x000fea0003800000 */
.L_x_47901:
        /* <DEDUP_REMOVED lines=14> */
.L_x_47888:
        /* <DEDUP_REMOVED lines=21> */
.L_x_47909:
[----:B------:R-:W2:Y:S02]  /*dd10*/  LDG.E.64 R2, [R2.64] ;  /* 0x0000002402027981 */ /* 0x000ea4000c1e1b00 */
[----:B--2---:R0:W2:Y:S01]  /*dd20*/  I2F.U64 R0, R2 ;  /* 0x0000000200007312 */ /* 0x0040a20000301000 */
[----:B------:R-:W-:Y:S05]  /*dd30*/  BRA `(.L_x_47889) ;  /* 0x0000002000007947 */ /* 0x000fea0003800000 */
.L_x_47908:
[----:B------:R-:W2:Y:S02]  /*dd40*/  LDG.E R0, [R2.64] ;  /* 0x0000002402007981 */ /* 0x000ea4000c1e1900 */
[----:B--2---:R-:W0:Y:S02]  /*dd50*/  I2F.U32 R0, R0 ;  /* 0x0000000000007306 */ /* 0x004e240000201000 */
.L_x_47889:
[----:B------:R-:W-:Y:S05]  /*dd60*/  BSYNC B6 ;  /* 0x0000000000067941 */ /* 0x000fea0003800000 */
.L_x_47883:
        /* <DEDUP_REMOVED lines=19> */
.L_x_47913:
[----:B------:R-:W0:Y:S02]  /*dea0*/  F2I.S64.TRUNC R2, R2 ;  /* 0x0000000200027311 */ /* 0x000e24000020d900 */
[----:B0-----:R-:W-:-:S05]  /*deb0*/  IMAD.MOV.U32 R5, RZ, RZ, R2 ;  /* 0x000000ffff057224 */ /* 0x001fca00078e0002 */
[----:B------:R-:W-:Y:S01]  /*dec0*/  STG.E.U8 [R16.64], R5 ;  /* 0x0000000510007986 */ /* 0x000fe2000c101124 */
[----:B------:R-:W-:Y:S05]  /*ded0*/  EXIT ;  /* 0x000000000000794d */ /* 0x000fea0003800000 */
.L_x_47912:
        /* <DEDUP_REMOVED lines=9> */
.L_x_47916:
[----:B------:R-:W0:Y:S02]  /*df70*/  F2I.FTZ.TRUNC.NTZ R3, R2 ;  /* 0x0000000200037305 */ /* 0x000e24000021f100 */
[----:B0-----:R-:W-:Y:S01]  /*df80*/  STG.E [R16.64], R3 ;  /* 0x0000000310007986 */ /* 0x001fe2000c101924 */
[----:B------:R-:W-:Y:S05]  /*df90*/  EXIT ;  /* 0x000000000000794d */ /* 0x000fea0003800000 */
.L_x_47915:
[----:B------:R-:W0:Y:S02]  /*dfa0*/  F2I.FTZ.TRUNC.NTZ R3, R2 ;  /* 0x0000000200037305 */ /* 0x000e24000021f100 */
[----:B0-----:R-:W-:Y:S01]  /*dfb0*/  STG.E.U16 [R16.64], R3 ;  /* 0x0000000310007986 */ /* 0x001fe2000c101524 */
[----:B------:R-:W-:Y:S05]  /*dfc0*/  EXIT ;  /* 0x000000000000794d */ /* 0x000fea0003800000 */
.L_x_47911:
        /* <DEDUP_REMOVED lines=8> */
.L_x_47918:
[----:B------:R-:W-:-:S05]  /*e050*/  F2FP.PACK_AB R2, RZ, R2 ;  /* 0x00000002ff02723e */ /* 0x000fca00000000ff */
[----:B------:R-:W-:Y:S01]  /*e060*/  STG.E.U16 [R16.64], R2 ;  /* 0x0000000210007986 */ /* 0x000fe2000c101524 */
[----:B------:R-:W-:Y:S05]  /*e070*/  EXIT ;  /* 0x000000000000794d */ /* 0x000fea0003800000 */
.L_x_47917:
        /* <DEDUP_REMOVED lines=9> */
.L_x_47920:
[----:B------:R-:W-:-:S04]  /*e110*/  F2FP.PACK_AB R3, RZ, R2 ;  /* 0x00000002ff03723e */ /* 0x000fc800000000ff */
[----:B------:R-:W-:-:S05]  /*e120*/  PRMT R3, R3, 0x5410, RZ ;  /* 0x0000541003037816 */ /* 0x000fca00000000ff */
[----:B------:R-:W-:Y:S01]  /*e130*/  STG.E [R16.64], R3 ;  /* 0x0000000310007986 */ /* 0x000fe2000c101924 */
[----:B------:R-:W-:Y:S05]  /*e140*/  EXIT ;  /* 0x000000000000794d */ /* 0x000fea0003800000 */
.L_x_47919:
[----:B------:R-:W-:-:S06]  /*e150*/  FMUL.FTZ R2, R2, 1 ;  /* 0x3f80000002027820 */ /* 0x000fcc0000410000 */
[----:B------:R-:W0:Y:S02]  /*e160*/  F2F.F64.F32 R2, R2 ;  /* 0x0000000200027310 */ /* 0x000e240000201800 */
[----:B0-----:R-:W-:Y:S01]  /*e170*/  STG.E.64 [R16.64], R2 ;  /* 0x0000000210007986 */ /* 0x001fe2000c101b24 */
[----:B------:R-:W-:Y:S05]  /*e180*/  EXIT ;  /* 0x000000000000794d */ /* 0x000fea0003800000 */
.L_x_47910:
        /* <DEDUP_REMOVED lines=12> */
.L_x_47923:
[----:B------:R-:W-:Y:S01]  /*e250*/  FMUL.FTZ R4, R2, 1 ;  /* 0x3f80000002047820 */ /* 0x000fe20000410000 */
[----:B------:R-:W-:-:S05]  /*e260*/  CS2R R6, SRZ ;  /* 0x0000000000067805 */ /* 0x000fca000001ff00 */
[----:B------:R-:W0:Y:S02]  /*e270*/  F2F.F64.F32 R4, R4 ;  /* 0x0000000400047310 */ /* 0x000e240000201800 */
[----:B0-----:R-:W-:Y:S01]  /*e280*/  STG.E.128 [R16.64], R4 ;  /* 0x0000000410007986 */ /* 0x001fe2000c101d24 */
[----:B------:R-:W-:Y:S05]  /*e290*/  EXIT ;  /* 0x000000000000794d */ /* 0x000fea0003800000 */
.L_x_47922:
        /* <DEDUP_REMOVED lines=20> */
.L_x_47927:
[----:B------:R-:W-:Y:S05]  /*e3e0*/  BSYNC B0 ;  /* 0x0000000000007941 */ /* 0x000fea0003800000 */
.L_x_47926:
[----:B------:R-:W-:-:S05]  /*e3f0*/  LOP3.LUT R5, R0, R5, RZ, 0xfc, !PT ;  /* 0x0000000500057212 */ /* 0x000fca00078efcff */
[----:B------:R-:W-:Y:S01]  /*e400*/  STG.E.U8 [R16.64], R5 ;  /* 0x0000000510007986 */ /* 0x000fe2000c101124 */
[----:B------:R-:W-:Y:S05]  /*e410*/  EXIT ;  /* 0x000000000000794d */ /* 0x000fea0003800000 */
.L_x_47925:
        /* <DEDUP_REMOVED lines=12> */
.L_x_47929:
[----:B------:R-:W-:Y:S01]  /*e4e0*/  IMAD.MOV.U32 R0, RZ, RZ, 0x7f ;  /* 0x0000007fff007424 */ /* 0x000fe200078e00ff */
[----:B------:R-:W-:-:S04]  /*e4f0*/  ISETP.GT.U32.AND P0, PT, R4, 0x7f800000, PT ;  /* 0x7f8000000400780c */ /* 0x000fc80003f04070 */
[----:B------:R-:W-:-:S04]  /*e500*/  SEL R0, R0, 0x7c, P0 ;  /* 0x0000007c00007807 */ /* 0x000fc80000000000 */
.L_x_47930:
[----:B------:R-:W-:Y:S05]  /*e510*/  BSYNC B0 ;  /* 0x0000000000007941 */ /* 0x000fea0003800000 */
.L_x_47928:
[----:B------:R-:W-:-:S04]  /*e520*/  LOP3.LUT R2, R2, 0x80000000, RZ, 0xc0, !PT ;  /* 0x8000000002027812 */ /* 0x000fc800078ec0ff */
[----:B------:R-:W-:-:S04]  /*e530*/  SHF.R.U32.HI R3, RZ, 0x18, R2 ;  /* 0x00000018ff037819 */ /* 0x000fc80000011602 */
[----:B------:R-:W-:-:S05]  /*e540*/  LOP3.LUT R3, R0, R3, RZ, 0xfc, !PT ;  /* 0x0000000300037212 */ /* 0x000fca00078efcff */
[----:B------:R-:W-:Y:S01]  /*e550*/  STG.E.U8 [R16.64], R3 ;  /* 0x0000000310007986 */ /* 0x000fe2000c101124 */
[----:B------:R-:W-:Y:S05]  /*e560*/  EXIT ;  /* 0x000000000000794d */ /* 0x000fea0003800000 */
.L_x_47924:
[----:B------:R-:W-:-:S05]  /*e570*/  F2FP.BF16.PACK_AB R2, RZ, R2 ;  /* 0x00000002ff02723e */ /* 0x000fca00000010ff */
[----:B------:R-:W-:Y:S01]  /*e580*/  STG.E.U16 [R16.64], R2 ;  /* 0x0000000210007986 */ /* 0x000fe2000c101524 */
[----:B------:R-:W-:Y:S05]  /*e590*/  EXIT ;  /* 0x000000000000794d */ /* 0x000fea0003800000 */
.L_x_47921:
        /* <DEDUP_REMOVED lines=11> */
.L_x_47933:
        /* <DEDUP_REMOVED lines=16> */
.L_x_47936:
[----:B------:R-:W-:-:S04]  /*e750*/  LOP3.LUT R2, R2, 0x80000000, RZ, 0xc0, !PT ;  /* 0x8000000002027812 */ /* 0x000fc800078ec0ff */
[----:B------:R-:W-:-:S04]  /*e760*/  SHF.R.U32.HI R3, RZ, 0x18, R2 ;  /* 0x00000018ff037819 */ /* 0x000fc80000011602 */
[----:B------:R-:W-:-:S04]  /*e770*/  LOP3.LUT R0, R0, R3, RZ, 0xfc, !PT ;  /* 0x0000000300007212 */ /* 0x000fc800078efcff */
[----:B------:R-:W-:Y:S02]  /*e780*/  PRMT R8, R0, 0x7610, R8 ;  /* 0x0000761000087816 */ /* 0x000fe40000000008 */
.L_x_47935:
[----:B------:R-:W-:Y:S05]  /*e790*/  BSYNC B0 ;  /* 0x0000000000007941 */ /* 0x000fea0003800000 */
.L_x_47934:
[----:B------:R-:W-:Y:S01]  /*e7a0*/  STG.E.U8 [R16.64], R8 ;  /* 0x0000000810007986 */ /* 0x000fe2000c101124 */
[----:B------:R-:W-:Y:S05]  /*e7b0*/  EXIT ;  /* 0x000000000000794d */ /* 0x000fea0003800000 */
.L_x_47932:
        /* <DEDUP_REMOVED lines=16> */
.L_x_47939:
[----:B------:R-:W-:-:S04]  /*e8c0*/  LOP3.LUT R2, R2, 0x80000000, RZ, 0xc0, !PT ;  /* 0x8000000002027812 */ /* 0x000fc800078ec0ff */
[----:B------:R-:W-:-:S04]  /*e8d0*/  SHF.R.U32.HI R3, RZ, 0x18, R2 ;  /* 0x00000018ff037819 */ /* 0x000fc80000011602 */
[----:B------:R-:W-:-:S04]  /*e8e0*/  LOP3.LUT R0, R0, R3, RZ, 0xfc, !PT ;  /* 0x0000000300007212 */ /* 0x000fc800078efcff */
[----:B------:R-:W-:Y:S02]  /*e8f0*/  PRMT R8, R0, 0x7610, R8 ;  /* 0x0000761000087816 */ /* 0x000fe40000000008 */
.L_x_47938:
[----:B------:R-:W-:Y:S05]  /*e900*/  BSYNC B0 ;  /* 0x0000000000007941 */ /* 0x000fea0003800000 */
.L_x_47937:
[----:B------:R-:W-:Y:S01]  /*e910*/  STG.E.U8 [R16.64], R8 ;  /* 0x0000000810007986 */ /* 0x000fe2000c101124 */
[----:B------:R-:W-:Y:S05]  /*e920*/  EXIT ;  /* 0x000000000000794d */ /* 0x000fea0003800000 */
.L_x_47931:
        /* <DEDUP_REMOVED lines=21> */
.L_x_47914:
        /* <DEDUP_REMOVED lines=20> */
.L_x_47941:
[----:B------:R-:W0:Y:S02]  /*ebc0*/  F2I.U64.TRUNC R2, R2 ;  /* 0x0000000200027311 */ /* 0x000e24000020d800 */
[----:B0-----:R-:W-:Y:S01]  /*ebd0*/  STG.E.64 [R16.64], R2 ;  /* 0x0000000210007986 */ /* 0x001fe2000c101b24 */
[----:B------:R-:W-:Y:S05]  /*ebe0*/  EXIT ;  /* 0x000000000000794d */ /* 0x000fea0003800000 */
.L_x_47940:
[----:B------:R-:W0:Y:S02]  /*ebf0*/  F2I.FTZ.U32.TRUNC.NTZ R3, R2 ;  /* 0x0000000200037305 */ /* 0x000e24000021f000 */
[----:B0-----:R-:W-:Y:S01]  /*ec00*/  STG.E [R16.64], R3 ;  /* 0x0000000310007986 */ /* 0x001fe2000c101924 */
[----:B------:R-:W-:Y:S05]  /*ec10*/  EXIT ;  /* 0x000000000000794d */ /* 0x000fea0003800000 */
.L_x_47942:
        /* <DEDUP_REMOVED lines=14> */
.L_x_61933:


//--------------------- .text._ZN2at6native27unrolled_elementwise_kernelIZZZNS0_50_GLOBAL__N__2680c7bb_12_PowKernel_cu_b2145a98_318424pow_tensor_tensor_kernelERNS_18TensorIteratorBaseEENKUlvE_clEvENKUlvE5_clEvEUlffE_St5arrayIPcLm3EELi4E23TrivialOffsetCalculatorILi2EjESB_ILi1EjENS0_6memory12LoadWithCastILi2EEENSE_13StoreWithCastILi1EEEEEviT_T0_T2_T3_T4_T5_ --------------------------
	.section	.text._ZN2at6native27unrolled_elementwise_kernelIZZZNS0_50_GLOBAL__N__2680c7bb_12_PowKernel_cu_b2145a98_318424pow_tensor_tensor_kernelERNS_18TensorIteratorBaseEENKUlvE_clEvENKUlvE5_clEvEUlffE_St5arrayIPcLm3EELi4E23TrivialOffsetCalculatorILi2EjESB_ILi1EjENS0_6memory12LoadWithCastILi2EEENSE_13StoreWithCastILi1EEEEEviT_T0_T2_T3_T4_T5_,"ax",@progbits
	.sectioninfo	@"SHI_REGISTERS=32"
	.align	128
        .global         _ZN2at6native27unrolled_elementwise_kernelIZZZNS0_50_GLOBAL__N__2680c7bb_12_PowKernel_cu_b2145a98_318424pow_tensor_tensor_kernelERNS_18TensorIteratorBaseEENKUlvE_clEvENKUlvE5_clEvEUlffE_St5arrayIPcLm3EELi4E23TrivialOffsetCalculatorILi2EjESB_ILi1EjENS0_6memory12LoadWithCastILi2EEENSE_13StoreWithCastILi1EEEEEviT_T0_T2_T3_T4_T5_
        .type           _ZN2at6native27unrolled_elementwise_kernelIZZZNS0_50_GLOBAL__N__2680c7bb_12_PowKernel_cu_b2145a98_318424pow_tensor_tensor_kernelERNS_18TensorIteratorBaseEENKUlvE_clEvENKUlvE5_clEvEUlffE_St5arrayIPcLm3EELi4E23TrivialOffsetCalculatorILi2EjESB_ILi1EjENS0_6memory12LoadWithCastILi2EEENSE_13StoreWithCastILi1EEEEEviT_T0_T2_T3_T4_T5_,@function
        .size           _ZN2at6native27unrolled_elementwise_kernelIZZZNS0_50_GLOBAL__N__2680c7bb_12_PowKernel_cu_b2145a98_318424pow_tensor_tensor_kernelERNS_18TensorIteratorBaseEENKUlvE_clEvENKUlvE5_clEvEUlffE_St5arrayIPcLm3EELi4E23TrivialOffsetCalculatorILi2EjESB_ILi1EjENS0_6memory12LoadWithCastILi2EEENSE_13StoreWithCastILi1EEEEEviT_T0_T2_T3_T4_T5_,(.L_x_61934 - _ZN2at6native27unrolled_elementwise_kernelIZZZNS0_50_GLOBAL__N__2680c7bb_12_PowKernel_cu_b2145a98_318424pow_tensor_tensor_kernelERNS_18TensorIteratorBaseEENKUlvE_clEvENKUlvE5_clEvEUlffE_St5arrayIPcLm3EELi4E23TrivialOffsetCalculatorILi2EjESB_ILi1EjENS0_6memory12LoadWithCastILi2EEENSE_13StoreWithCastILi1EEEEEviT_T0_T2_T3_T4_T5_)
        .other          _ZN2at6native27unrolled_elementwise_kernelIZZZNS0_50_GLOBAL__N__2680c7bb_12_PowKernel_cu_b2145a98_318424pow_tensor_tensor_kernelERNS_18TensorIteratorBaseEENKUlvE_clEvENKUlvE5_clEvEUlffE_St5arrayIPcLm3EELi4E23TrivialOffsetCalculatorILi2EjESB_ILi1EjENS0_6memory12LoadWithCastILi2EEENSE_13StoreWithCastILi1EEEEEviT_T0_T2_T3_T4_T5_,@"STO_CUDA_ENTRY STV_DEFAULT"
_ZN2at6native27unrolled_elementwise_kernelIZZZNS0_50_GLOBAL__N__2680c7bb_12_PowKernel_cu_b2145a98_318424pow_tensor_tensor_kernelERNS_18TensorIteratorBaseEENKUlvE_clEvENKUlvE5_clEvEUlffE_St5arrayIPcLm3EELi4E23TrivialOffsetCalculatorILi2EjESB_ILi1EjENS0_6memory12LoadWithCastILi2EEENSE_13StoreWithCastILi1EEEEEviT_T0_T2_T3_T4_T5_:
.text._ZN2at6native27unrolled_elementwise_kernelIZZZNS0_50_GLOBAL__N__2680c7bb_12_PowKernel_cu_b2145a98_318424pow_tensor_tensor_kernelERNS_18TensorIteratorBaseEENKUlvE_clEvENKUlvE5_clEvEUlffE_St5arrayIPcLm3EELi4E23TrivialOffsetCalculatorILi2EjESB_ILi1EjENS0_6memory12LoadWithCastILi2EEENSE_13StoreWithCastILi1EEEEEviT_T0_T2_T3_T4_T5_:
        /* <DEDUP_REMOVED lines=8> */
[----:B------:R-:W-:-:S03]  /*0080*/  IMAD.MOV.U32 R28, RZ, RZ, RZ ;  /* 0x000000ffff1c7224 */ /* 0x000fc600078e00ff */
[----:B------:R-:W3:Y:S01]  /*0090*/  LDC.U8 R25, c[0x0][0x18d] ;  /* 0x00006340ff197b82 */ /* 0x000ee20000000000 */
[----:B0-----:R-:W-:-:S05]  /*00a0*/  IMAD R16, R2, R3, c[0x0][0x160] ;  /* 0x0000580002107624 */ /* 0x001fca00078e0203 */
[----:B--2---:R-:W-:-:S13]  /*00b0*/  ISETP.GE.AND P0, PT, R19, R16, PT ;  /* 0x000000101300720c */ /* 0x004fda0003f06270 */
        /* <DEDUP_REMOVED lines=20> */
.L_x_47949:
[----:B------:R-:W2:Y:S02]  /*0200*/  LDG.E.U8 R4, [R4.64] ;  /* 0x0000002404047981 */ /* 0x000ea4000c1e1100 */
[----:B--2---:R0:W1:Y:S01]  /*0210*/  I2F.U16 R28, R4 ;  /* 0x00000004001c7306 */ /* 0x0040620000101000 */
[----:B------:R-:W-:Y:S05]  /*0220*/  BRA `(.L_x_47951) ;  /* 0x00000cb000007947 */ /* 0x000fea0003800000 */
.L_x_47948:
        /* <DEDUP_REMOVED lines=9> */
.L_x_47953:
[----:B------:R-:W2:Y:S02]  /*02c0*/  LDG.E R4, [R4.64] ;  /* 0x0000002404047981 */ /* 0x000ea4000c1e1900 */
[----:B--2---:R0:W1:Y:S01]  /*02d0*/  I2F R28, R4 ;  /* 0x00000004001c7306 */ /* 0x0040620000201400 */
[----:B------:R-:W-:Y:S05]  /*02e0*/  BRA `(.L_x_47951) ;  /* 0x00000bf000007947 */ /* 0x000fea0003800000 */
.L_x_47952:
[----:B------:R-:W2:Y:S02]  /*02f0*/  LDG.E.U16 R4, [R4.64] ;  /* 0x0000002404047981 */ /* 0x000ea4000c1e1500 */
[----:B--2---:R0:W1:Y:S01]  /*0300*/  I2F.S16 R28, R4 ;  /* 0x00000004001c7306 */ /* 0x0040620000101400 */
[----:B------:R-:W-:Y:S05]  /*0310*/  BRA `(.L_x_47951) ;  /* 0x00000bc000007947 */ /* 0x000fea0003800000 */
.L_x_47947:
        /* <DEDUP_REMOVED lines=8> */
.L_x_47955:
[----:B------:R-:W2:Y:S02]  /*03a0*/  LDG.E.U16 R4, [R4.64] ;  /* 0x0000002404047981 */ /* 0x000ea4000c1e1500 */
[----:B--2---:R-:W-:Y:S01]  /*03b0*/  HADD2.F32 R28, -RZ, R4.H0_H0 ;  /* 0x20000004ff1c7230 */ /* 0x004fe20000004100 */
[----:B------:R-:W-:Y:S05]  /*03c0*/  BRA `(.L_x_47951) ;  /* 0x00000b1000007947 */ /* 0x000fea0003800000 */
.L_x_47954:
        /* <DEDUP_REMOVED lines=8> */
.L_x_47957:
[----:B------:R-:W2:Y:S02]  /*0450*/  LDG.E.U16 R4, [R4.64] ;  /* 0x0000002404047981 */ /* 0x000ea4000c1e1500 */
[----:B--2---:R-:W-:Y:S01]  /*0460*/  HADD2.F32 R28, -RZ, R4.H0_H0 ;  /* 0x20000004ff1c7230 */ /* 0x004fe20000004100 */
[----:B------:R-:W-:Y:S05]  /*0470*/  BRA `(.L_x_47951) ;  /* 0x00000a6000007947 */ /* 0x000fea0003800000 */
.L_x_47956:
[----:B------:R-:W2:Y:S02]  /*0480*/  LDG.E.64 R4, [R4.64] ;  /* 0x0000002404047981 */ /* 0x000ea4000c1e1b00 */
[----:B--2---:R-:W0:Y:S01]  /*0490*/  F2F.F32.F64 R28, R4 ;  /* 0x00000004001c7310 */ /* 0x004e220000301000 */
[----:B------:R-:W0:-:S14]  /*04a0*/  DSETP.GEU.AND P0, PT, |R4|, c[0x2][0x0], PT ;  /* 0x008000000400762a */ /* 0x000e1c0003f0e200 */
[----:B0-----:R-:W-:Y:S01]  /*04b0*/  @!P0 FMUL R28, R28, 1.175494350822287508e-38 ;  /* 0x008000001c1c8820 */ /* 0x001fe20000400000 */
[----:B------:R-:W-:Y:S05]  /*04c0*/  BRA `(.L_x_47951) ;  /* 0x00000a1000007947 */ /* 0x000fea0003800000 */
.L_x_47946:
        /* <DEDUP_REMOVED lines=12> */
.L_x_47960:
[----:B------:R-:W2:Y:S02]  /*0590*/  LDG.E.64 R4, [R4.64] ;  /* 0x0000002404047981 */ /* 0x000ea4000c1e1b00 */
[----:B--2---:R-:W0:Y:S01]  /*05a0*/  F2F.F32.F64 R28, R4 ;  /* 0x00000004001c7310 */ /* 0x004e220000301000 */
[----:B------:R-:W0:-:S14]  /*05b0*/  DSETP.GEU.AND P0, PT, |R4|, c[0x2][0x0], PT ;  /* 0x008000000400762a */ /* 0x000e1c0003f0e200 */
[----:B0-----:R-:W-:Y:S01]  /*05c0*/  @!P0 FMUL R28, R28, 1.175494350822287508e-38 ;  /* 0x008000001c1c8820 */ /* 0x001fe20000400000 */
[----:B------:R-:W-:Y:S05]  /*05d0*/  BRA `(.L_x_47951) ;  /* 0x0000090000007947 */ /* 0x000fea0003800000 */
.L_x_47959:
        /* <DEDUP_REMOVED lines=26> */
.L_x_47962:
        /* <DEDUP_REMOVED lines=14> */
.L_x_47961:
[----:B------:R-:W2:Y:S02]  /*0860*/  LDG.E.U16 R4, [R4.64] ;  /* 0x0000002404047981 */ /* 0x000ea4000c1e1500 */
[----:B--2---:R-:W-:Y:S01]  /*0870*/  PRMT R28, RZ, 0x5410, R4 ;  /* 0x00005410ff1c7816 */ /* 0x004fe20000000004 */
[----:B------:R-:W-:Y:S05]  /*0880*/  BRA `(.L_x_47951) ;  /* 0x0000065000007947 */ /* 0x000fea0003800000 */
.L_x_47958:
        /* <DEDUP_REMOVED lines=11> */
.L_x_47965:
        /* <DEDUP_REMOVED lines=20> */
.L_x_47967:
[----:B------:R-:W-:Y:S05]  /*0a80*/  BSYNC B0 ;  /* 0x0000000000007941 */ /* 0x000fea0003800000 */
.L_x_47966:
[----:B------:R-:W-:Y:S01]  /*0a90*/  IMAD.SHL.U32 R3, R3, 0x100000, RZ ;  /* 0x0010000003037824 */ /* 0x000fe200078e00ff */
[----:B------:R-:W-:-:S04]  /*0aa0*/  LEA R5, R0, 0x3b800000, 0x17 ;  /* 0x3b80000000057811 */ /* 0x000fc800078eb8ff */
[----:B------:R-:W-:Y:S01]  /*0ab0*/  LOP3.LUT R28, R5, R3, R28, 0xfe, !PT ;  /* 0x00000003051c7212 */ /* 0x000fe200078efe1c */
[----:B------:R-:W-:Y:S05]  /*0ac0*/  BRA `(.L_x_47951) ;  /* 0x0000041000007947 */ /* 0x000fea0003800000 */
.L_x_47964:
        /* <DEDUP_REMOVED lines=20> */
.L_x_47969:
[----:B------:R-:W-:Y:S05]  /*0c10*/  BSYNC B0 ;  /* 0x0000000000007941 */ /* 0x000fea0003800000 */
.L_x_47968:
[----:B------:R-:W-:Y:S01]  /*0c20*/  IMAD.SHL.U32 R3, R3, 0x200000, RZ ;  /* 0x0020000003037824 */ /* 0x000fe200078e00ff */
[----:B------:R-:W-:-:S04]  /*0c30*/  LEA R5, R0, 0x37800000, 0x17 ;  /* 0x3780000000057811 */ /* 0x000fc800078eb8ff */
[----:B------:R-:W-:Y:S01]  /*0c40*/  LOP3.LUT R28, R5, R3, R28, 0xfe, !PT ;  /* 0x00000003051c7212 */ /* 0x000fe200078efe1c */
[----:B------:R-:W-:Y:S05]  /*0c50*/  BRA `(.L_x_47951) ;  /* 0x0000028000007947 */ /* 0x000fea0003800000 */
.L_x_47963:
        /* <DEDUP_REMOVED lines=14> */
.L_x_47950:
        /* <DEDUP_REMOVED lines=21> */
.L_x_47971:
[----:B------:R-:W2:Y:S02]  /*0e90*/  LDG.E.64 R4, [R4.64] ;  /* 0x0000002404047981 */ /* 0x000ea4000c1e1b00 */
[----:B--2---:R0:W1:Y:S01]  /*0ea0*/  I2F.U64 R28, R4 ;  /* 0x00000004001c7312 */ /* 0x0040620000301000 */
[----:B------:R-:W-:Y:S05]  /*0eb0*/  BRA `(.L_x_47951) ;  /* 0x0000002000007947 */ /* 0x000fea0003800000 */
.L_x_47970:
[----:B------:R-:W2:Y:S02]  /*0ec0*/  LDG.E R4, [R4.64] ;  /* 0x0000002404047981 */ /* 0x000ea4000c1e1900 */
[----:B--2---:R0:W1:Y:S02]  /*0ed0*/  I2F.U32 R28, R4 ;  /* 0x00000004001c7306 */ /* 0x0040640000201000 */
.L_x_47951:
[----:B------:R-:W-:Y:S05]  /*0ee0*/  BSYNC B6 ;  /* 0x0000000000067941 */ /* 0x000fea0003800000 */
.L_x_47945:
        /* <DEDUP_REMOVED lines=18> */
.L_x_47976:
[----:B------:R-:W2:Y:S02]  /*1010*/  LDG.E.U8 R4, [R4.64] ;  /* 0x0000002404047981 */ /* 0x000ea4000c1e1100 */
[----:B--2---:R0:W2:Y:S01]  /*1020*/  I2F.U16 R22, R4 ;  /* 0x0000000400167306 */ /* 0x0040a20000101000 */
[----:B------:R-:W-:Y:S05]  /*1030*/  BRA `(.L_x_47978) ;  /* 0x00000ca000007947 */ /* 0x000fea0003800000 */
.L_x_47975:
        /* <DEDUP_REMOVED lines=9> */
.L_x_47980:
[----:B------:R-:W2:Y:S02]  /*10d0*/  LDG.E R4, [R4.64] ;  /* 0x0000002404047981 */ /* 0x000ea4000c1e1900 */
[----:B--2---:R0:W2:Y:S01]  /*10e0*/  I2F R22, R4 ;  /* 0x0000000400167306 */ /* 0x0040a20000201400 */
[----:B------:R-:W-:Y:S05]  /*10f0*/  BRA `(.L_x_47978) ;  /* 0x00000be000007947 */ /* 0x000fea0003800000 */
.L_x_47979:
[----:B------:R-:W2:Y:S02]  /*1100*/  LDG.E.U16 R4, [R4.64] ;  /* 0x0000002404047981 */ /* 0x000ea4000c1e1500 */
[----:B--2---:R0:W2:Y:S01]  /*1110*/  I2F.S16 R22, R4 ;  /* 0x0000000400167306 */ /* 0x0040a20000101400 */
[----:B------:R-:W-:Y:S05]  /*1120*/  BRA `(.L_x_47978) ;  /* 0x00000bb000007947 */ /* 0x000fea0003800000 */
.L_x_47974:
        /* <DEDUP_REMOVED lines=8> */
.L_x_47982:
[----:B------:R-:W2:Y:S02]  /*11b0*/  LDG.E.U16 R4, [R4.64] ;  /* 0x0000002404047981 */ /* 0x000ea4000c1e1500 */
[----:B--2---:R-:W-:Y:S01]  /*11c0*/  HADD2.F32 R22, -RZ, R4.H0_H0 ;  /* 0x20000004ff167230 */ /* 0x004fe20000004100 */
[----:B------:R-:W-:Y:S05]  /*11d0*/  BRA `(.L_x_47978) ;  /* 0x00000b0000007947 */ /* 0x000fea0003800000 */
.L_x_47981:
        /* <DEDUP_REMOVED lines=8> */
.L_x_47984:
[----:B------:R-:W2:Y:S02]  /*1260*/  LDG.E.U16 R4, [R4.64] ;  /* 0x0000002404047981 */ /* 0x000ea4000c1e1500 */
[----:B--2---:R-:W-:Y:S01]  /*1270*/  HADD2.F32 R22, -RZ, R4.H0_H0 ;  /* 0x20000004ff167230 */ /* 0x004fe20000004100 */
[----:B------:R-:W-:Y:S05]  /*1280*/  BRA `(.L_x_47978) ;  /* 0x00000a5000007947 */ /* 0x000fea0003800000 */
.L_x_47983:
[----:B------:R-:W2:Y:S02]  /*1290*/  LDG.E.64 R4, [R4.64] ;  /* 0x0000002404047981 */ /* 0x000ea4000c1e1b00 */
[----:B--2---:R-:W0:Y:S01]  /*12a0*/  F2F.F32.F64 R22, R4 ;  /* 0x0000000400167310 */ /* 0x004e220000301000 */
[----:B------:R-:W0:-:S14]  /*12b0*/  DSETP.GEU.AND P0, PT, |R4|, c[0x2][0x0], PT ;  /* 0x008000000400762a */ /* 0x000e1c0003f0e200 */
[----:B0-----:R-:W-:Y:S01]  /*12c0*/  @!P0 FMUL R22, R22, 1.175494350822287508e-38 ;  /* 0x0080000016168820 */ /* 0x001fe20000400000 */
[----:B------:R-:W-:Y:S05]  /*12d0*/  BRA `(.L_x_47978) ;  /* 0x00000a0000007947 */ /* 0x000fea0003800000 */
.L_x_47973:
        /* <DEDUP_REMOVED lines=12> */
.L_x_47987:
[----:B------:R-:W2:Y:S02]  /*13a0*/  LDG.E.64 R4, [R4.64] ;  /* 0x0000002404047981 */ /* 0x000ea4000c1e1b00 */
[----:B--2---:R-:W0:Y:S01]  /*13b0*/  F2F.F32.F64 R22, R4 ;  /* 0x0000000400167310 */ /* 0x004e220000301000 */
[----:B------:R-:W0:-:S14]  /*13c0*/  DSETP.GEU.AND P0, PT, |R4|, c[0x2][0x0], PT ;  /* 0x008000000400762a */ /* 0x000e1c0003f0e200 */
[----:B0-----:R-:W-:Y:S01]  /*13d0*/  @!P0 FMUL R22, R22, 1.175494350822287508e-38 ;  /* 0x0080000016168820 */ /* 0x001fe20000400000 */
[----:B------:R-:W-:Y:S05]  /*13e0*/  BRA `(.L_x_47978) ;  /* 0x000008f000007947 */ /* 0x000fea0003800000 */
.L_x_47986:
        /* <DEDUP_REMOVED lines=26> */
.L_x_47989:
        /* <DEDUP_REMOVED lines=13> */
.L_x_47988:
[----:B------:R-:W2:Y:S02]  /*1660*/  LDG.E.U16 R4, [R4.64] ;  /* 0x0000002404047981 */ /* 0x000ea4000c1e1500 */
[----:B--2---:R-:W-:Y:S01]  /*1670*/  PRMT R22, RZ, 0x5410, R4 ;  /* 0x00005410ff167816 */ /* 0x004fe20000000004 */
[----:B------:R-:W-:Y:S05]  /*1680*/  BRA `(.L_x_47978) ;  /* 0x0000065000007947 */ /* 0x000fea0003800000 */
.L_x_47985:
        /* <DEDUP_REMOVED lines=11> */
.L_x_47992:
        /* <DEDUP_REMOVED lines=20> */
.L_x_47994:
[----:B------:R-:W-:Y:S05]  /*1880*/  BSYNC B0 ;  /* 0x0000000000007941 */ /* 0x000fea0003800000 */
.L_x_47993:
[----:B------:R-:W-:Y:S01]  /*1890*/  IMAD.SHL.U32 R3, R3, 0x100000, RZ ;  /* 0x0010000003037824 */ /* 0x000fe200078e00ff */
[----:B------:R-:W-:-:S04]  /*18a0*/  LEA R5, R0, 0x3b800000, 0x17 ;  /* 0x3b80000000057811 */ /* 0x000fc800078eb8ff */
[----:B------:R-:W-:Y:S01]  /*18b0*/  LOP3.LUT R22, R5, R3, R22, 0xfe, !PT ;  /* 0x0000000305167212 */ /* 0x000fe200078efe16 */
[----:B------:R-:W-:Y:S05]  /*18c0*/  BRA `(.L_x_47978) ;  /* 0x0000041000007947 */ /* 0x000fea0003800000 */
.L_x_47991:
        /* <DEDUP_REMOVED lines=20> */
.L_x_47996:
[----:B------:R-:W-:Y:S05]  /*1a10*/  BSYNC B0 ;  /* 0x0000000000007941 */ /* 0x000fea0003800000 */
.L_x_47995:
[----:B------:R-:W-:Y:S01]  /*1a20*/  IMAD.SHL.U32 R3, R3, 0x200000, RZ ;  /* 0x0020000003037824 */ /* 0x000fe200078e00ff */
[----:B------:R-:W-:-:S04]  /*1a30*/  LEA R5, R0, 0x37800000, 0x17 ;  /* 0x3780000000057811 */ /* 0x000fc800078eb8ff */
[----:B------:R-:W-:Y:S01]  /*1a40*/  LOP3.LUT R22, R5, R3, R22, 0xfe, !PT ;  /* 0x0000000305167212 */ /* 0x000fe200078efe16 */
[----:B------:R-:W-:Y:S05]  /*1a50*/  BRA `(.L_x_47978) ;  /* 0x0000028000007947 */ /* 0x000fea0003800000 */
.L_x_47990:
        /* <DEDUP_REMOVED lines=14> */
.L_x_47977:
        /* <DEDUP_REMOVED lines=21> */
.L_x_47998:
[----:B------:R-:W2:Y:S02]  /*1c90*/  LDG.E.64 R4, [R4.64] ;  /* 0x0000002404047981 */ /* 0x000ea4000c1e1b00 */
[----:B--2---:R0:W2:Y:S01]  /*1ca0*/  I2F.U64 R22, R4 ;  /* 0x0000000400167312 */ /* 0x0040a20000301000 */
[----:B------:R-:W-:Y:S05]  /*1cb0*/  BRA `(.L_x_47978) ;  /* 0x0000002000007947 */ /* 0x000fea0003800000 */
.L_x_47997:
[----:B------:R-:W2:Y:S02]  /*1cc0*/  LDG.E R4, [R4.64] ;  /* 0x0000002404047981 */ /* 0x000ea4000c1e1900 */
[----:B--2---:R0:W2:Y:S02]  /*1cd0*/  I2F.U32 R22, R4 ;  /* 0x0000000400167306 */ /* 0x0040a40000201000 */
.L_x_47978:
[----:B------:R-:W-:Y:S05]  /*1ce0*/  BSYNC B6 ;  /* 0x0000000000067941 */ /* 0x000fea0003800000 */
.L_x_47972:
[----:B------:R-:W3:Y:S02]  /*1cf0*/  S2R R19, SR_TID.X ;  /* 0x0000000000137919 */ /* 0x000ee40000002100 */
[----:B---3--:R-:W-:Y:S02]  /*1d00*/  IADD3 R19, R19, 0x80, RZ ;  /* 0x0000008013137810 */ /* 0x008fe40007ffe0ff */
.L_x_47944:
[----:B-1-3--:R-:W-:Y:S05]  /*1d10*/  BSYNC B7 ;  /* 0x0000000000077941 */ /* 0x00afea0003800000 */
.L_x_47943:
[----:B------:R-:W-:Y:S01]  /*1d20*/  ISETP.GE.AND P0, PT, R19, R16, PT ;  /* 0x000000101300720c */ /* 0x000fe20003f06270 */
[----:B------:R-:W-:Y:S01]  /*1d30*/  BSSY B7, `(.L_x_47999) ;  /* 0x00001c5000077945 */ /* 0x000fe20003800000 */
[----:B------:R-:W-:-:S11]  /*1d40*/  IMAD.MOV.U32 R18, RZ, RZ, RZ ;  /* 0x000000ffff127224 */ /* 0x000fd600078e00ff */
        /* <DEDUP_REMOVED lines=18> */
[----:B---3--:R0:W1:Y:S01]  /*1e70*/  I2F.S16 R23, R4 ;  /* 0x0000000400177306 */ /* 0x0080620000101400 */
[----:B------:R-:W-:Y:S05]  /*1e80*/  BRA `(.L_x_48007) ;  /* 0x00000cd000007947 */ /* 0x000fea0003800000 */
.L_x_48005:
[----:B------:R-:W3:Y:S02]  /*1e90*/  LDG.E.U8 R4, [R4.64] ;  /* 0x0000002404047981 */ /* 0x000ee4000c1e1100 */
[----:B---3--:R0:W1:Y:S01]  /*1ea0*/  I2F.U16 R23, R4 ;  /* 0x0000000400177306 */ /* 0x0080620000101000 */
[----:B------:R-:W-:Y:S05]  /*1eb0*/  BRA `(.L_x_48007) ;  /* 0x00000ca000007947 */ /* 0x000fea0003800000 */
.L_x_48004:
[----:B------:R-:W-:-:S13]  /*1ec0*/  ISETP.NE.AND P0, PT, R0, 0x2, PT ;  /* 0x000000020000780c */ /* 0x000fda0003f05270 */
[----:B------:R-:W-:Y:S05]  /*1ed0*/  @!P0 BRA `(.L_x_48008) ;  /* 0x000000a000008947 */ /* 0x000fea0003800000 */
[----:B------:R-:W-:-:S13]  /*1ee0*/  ISETP.NE.AND P0, PT, R0, 0x3, PT ;  /* 0x000000030000780c */ /* 0x000fda0003f05270 */
[----:B------:R-:W-:Y:S05]  /*1ef0*/  @!P0 BRA `(.L_x_48009) ;  /* 0x0000005000008947 */ /* 0x000fea0003800000 */
[----:B------:R-:W-:-:S13]  /*1f00*/  ISETP.NE.AND P0, PT, R0, 0x4, PT ;  /* 0x000000040000780c */ /* 0x000fda0003f05270 */
[----:B------:R-:W-:Y:S05]  /*1f10*/  @P0 BRA `(.L_x_48006) ;  /* 0x00000aa000000947 */ /* 0x000fea0003800000 */
[----:B------:R-:W3:Y:S02]  /*1f20*/  LDG.E.64 R4, [R4.64] ;  /* 0x0000002404047981 */ /* 0x000ee4000c1e1b00 */
[----:B---3--:R0:W1:Y:S01]  /*1f30*/  I2F.S64 R23, R4 ;  /* 0x0000000400177312 */ /* 0x0080620000301400 */
[----:B------:R-:W-:Y:S05]  /*1f40*/  BRA `(.L_x_48007) ;  /* 0x00000c1000007947 */ /* 0x000fea0003800000 */
.L_x_48009:
[----:B------:R-:W3:Y:S02]  /*1f50*/  LDG.E R4, [R4.64] ;  /* 0x0000002404047981 */ /* 0x000ee4000c1e1900 */
[----:B---3--:R0:W1:Y:S01]  /*1f60*/  I2F R23, R4 ;  /* 0x0000000400177306 */ /* 0x0080620000201400 */
[----:B------:R-:W-:Y:S05]  /*1f70*/  BRA `(.L_x_48007) ;  /* 0x00000be000007947 */ /* 0x000fea0003800000 */
.L_x_48008:
[----:B------:R-:W3:Y:S02]  /*1f80*/  LDG.E.U16 R4, [R4.64] ;  /* 0x0000002404047981 */ /* 0x000ee4000c1e1500 */
[----:B---3--:R0:W1:Y:S01]  /*1f90*/  I2F.S16 R23, R4 ;  /* 0x0000000400177306 */ /* 0x0080620000101400 */
[----:B------:R-:W-:Y:S05]  /*1fa0*/  BRA `(.L_x_48007) ;  /* 0x00000bb000007947 */ /* 0x000fea0003800000 */
.L_x_48003:
        /* <DEDUP_REMOVED lines=8> */
.L_x_48011:
[----:B------:R-:W3:Y:S02]  /*2030*/  LDG.E.U16 R4, [R4.64] ;  /* 0x0000002404047981 */ /* 0x000ee4000c1e1500 */
[----:B---3--:R-:W-:Y:S01]  /*2040*/  HADD2.F32 R23, -RZ, R4.H0_H0 ;  /* 0x20000004ff177230 */ /* 0x008fe20000004100 */
[----:B------:R-:W-:Y:S05]  /*2050*/  BRA `(.L_x_48007) ;  /* 0x00000b0000007947 */ /* 0x000fea0003800000 */
.L_x_48010:
        /* <DEDUP_REMOVED lines=8> */
.L_x_48013:
[----:B------:R-:W3:Y:S02]  /*20e0*/  LDG.E.U16 R4, [R4.64] ;  /* 0x0000002404047981 */ /* 0x000ee4000c1e1500 */
[----:B---3--:R-:W-:Y:S01]  /*20f0*/  HADD2.F32 R23, -RZ, R4.H0_H0 ;  /* 0x20000004ff177230 */ /* 0x008fe20000004100 */
[----:B------:R-:W-:Y:S05]  /*2100*/  BRA `(.L_x_48007) ;  /* 0x00000a5000007947 */ /* 0x000fea0003800000 */
.L_x_48012:
[----:B------:R-:W3:Y:S02]  /*2110*/  LDG.E.64 R4, [R4.64] ;  /* 0x0000002404047981 */ /* 0x000ee4000c1e1b00 */
[----:B---3--:R-:W0:Y:S01]  /*2120*/  F2F.F32.F64 R23, R4 ;  /* 0x0000000400177310 */ /* 0x008e220000301000 */
[----:B------:R-:W0:-:S14]  /*2130*/  DSETP.GEU.AND P0, PT, |R4|, c[0x2][0x0], PT ;  /* 0x008000000400762a */ /* 0x000e1c0003f0e200 */
[----:B0-----:R-:W-:Y:S01]  /*2140*/  @!P0 FMUL R23, R23, 1.175494350822287508e-38 ;  /* 0x0080000017178820 */ /* 0x001fe20000400000 */
[----:B------:R-:W-:Y:S05]  /*2150*/  BRA `(.L_x_48007) ;  /* 0x00000a0000007947 */ /* 0x000fea0003800000 */
.L_x_48002:
        /* <DEDUP_REMOVED lines=12> */
.L_x_48016:
[----:B------:R-:W3:Y:S02]  /*2220*/  LDG.E.64 R4, [R4.64] ;  /* 0x0000002404047981 */ /* 0x000ee4000c1e1b00 */
[----:B---3--:R-:W0:Y:S01]  /*2230*/  F2F.F32.F64 R23, R4 ;  /* 0x0000000400177310 */ /* 0x008e220000301000 */
[----:B------:R-:W0:-:S14]  /*2240*/  DSETP.GEU.AND P0, PT, |R4|, c[0x2][0x0], PT ;  /* 0x008000000400762a */ /* 0x000e1c0003f0e200 */
[----:B0-----:R-:W-:Y:S01]  /*2250*/  @!P0 FMUL R23, R23, 1.175494350822287508e-38 ;  /* 0x0080000017178820 */ /* 0x001fe20000400000 */
[----:B------:R-:W-:Y:S05]  /*2260*/  BRA `(.L_x_48007) ;  /* 0x000008f000007947 */ /* 0x000fea0003800000 */
.L_x_48015:
        /* <DEDUP_REMOVED lines=26> */
.L_x_48018:
        /* <DEDUP_REMOVED lines=13> */
.L_x_48017:
[----:B------:R-:W3:Y:S02]  /*24e0*/  LDG.E.U16 R4, [R4.64] ;  /* 0x0000002404047981 */ /* 0x000ee4000c1e1500 */
[----:B---3--:R-:W-:Y:S01]  /*24f0*/  PRMT R23, RZ, 0x5410, R4 ;  /* 0x00005410ff177816 */ /* 0x008fe20000000004 */
[----:B------:R-:W-:Y:S05]  /*2500*/  BRA `(.L_x_48007) ;  /* 0x0000065000007947 */ /* 0x000fea0003800000 */
.L_x_48014:
        /* <DEDUP_REMOVED lines=9> */
[----:B---3--:R0:W1:Y:S01]  /*25a0*/  I2F.U16 R23, R4 ;  /* 0x0000000400177306 */ /* 0x0080620000101000 */
[----:B------:R-:W-:Y:S05]  /*25b0*/  BRA `(.L_x_48007) ;  /* 0x000005a000007947 */ /* 0x000fea0003800000 */
.L_x_48021:
[----:B------:R-:W3:Y:S01]  /*25c0*/  LDG.E.U8 R3, [R4.64] ;  /* 0x0000002404037981 */ /* 0x000ee2000c1e1100 */
        /* <DEDUP_REMOVED lines=19> */
.L_x_48023:
[----:B------:R-:W-:Y:S05]  /*2700*/  BSYNC B0 ;  /* 0x0000000000007941 */ /* 0x000fea0003800000 */
.L_x_48022:
[----:B------:R-:W-:Y:S01]  /*2710*/  IMAD.SHL.U32 R3, R3, 0x100000, RZ ;  /* 0x0010000003037824 */ /* 0x000fe200078e00ff */
[----:B------:R-:W-:-:S04]  /*2720*/  LEA R0, R0, 0x3b800000, 0x17 ;  /* 0x3b80000000007811 */ /* 0x000fc800078eb8ff */
[----:B------:R-:W-:Y:S01]  /*2730*/  LOP3.LUT R23, R0, R3, R23, 0xfe, !PT ;  /* 0x0000000300177212 */ /* 0x000fe200078efe17 */
[----:B------:R-:W-:Y:S05]  /*2740*/  BRA `(.L_x_48007) ;  /* 0x0000041000007947 */ /* 0x000fea0003800000 */
.L_x_48020:
        /* <DEDUP_REMOVED lines=20> */
.L_x_48025:
[----:B------:R-:W-:Y:S05]  /*2890*/  BSYNC B0 ;  /* 0x0000000000007941 */ /* 0x000fea0003800000 */
.L_x_48024:
[----:B------:R-:W-:Y:S01]  /*28a0*/  IMAD.SHL.U32 R3, R3, 0x200000, RZ ;  /* 0x0020000003037824 */ /* 0x000fe200078e00ff */
[----:B------:R-:W-:-:S04]  /*28b0*/  LEA R0, R0, 0x37800000, 0x17 ;  /* 0x3780000000007811 */ /* 0x000fc800078eb8ff */
[----:B------:R-:W-:Y:S01]  /*28c0*/  LOP3.LUT R23, R0, R3, R23, 0xfe, !PT ;  /* 0x0000000300177212 */ /* 0x000fe200078efe17 */
[----:B------:R-:W-:Y:S05]  /*28d0*/  BRA `(.L_x_48007) ;  /* 0x0000028000007947 */ /* 0x000fea0003800000 */
.L_x_48019:
        /* <DEDUP_REMOVED lines=14> */
.L_x_48006:
        /* <DEDUP_REMOVED lines=19> */
[----:B------:R-:W-:Y:S01]  /*2af0*/  IMAD.MOV.U32 R23, RZ, RZ, RZ ;  /* 0x000000ffff177224 */ /* 0x000fe200078e00ff */
[----:B------:R-:W-:Y:S05]  /*2b00*/  BRA `(.L_x_48007) ;  /* 0x0000005000007947 */ /* 0x000fea0003800000 */
.L_x_48027:
[----:B------:R-:W3:Y:S02]  /*2b10*/  LDG.E.64 R4, [R4.64] ;  /* 0x0000002404047981 */ /* 0x000ee4000c1e1b00 */
[----:B---3--:R0:W1:Y:S01]  /*2b20*/  I2F.U64 R23, R4 ;  /* 0x0000000400177312 */ /* 0x0080620000301000 */
[----:B------:R-:W-:Y:S05]  /*2b30*/  BRA `(.L_x_48007) ;  /* 0x0000002000007947 */ /* 0x000fea0003800000 */
.L_x_48026:
[----:B------:R-:W3:Y:S02]  /*2b40*/  LDG.E R4, [R4.64] ;  /* 0x0000002404047981 */ /* 0x000ee4000c1e1900 */
[----:B---3--:R0:W1:Y:S02]  /*2b50*/  I2F.U32 R23, R4 ;  /* 0x0000000400177306 */ /* 0x0080640000201000 */
.L_x_48007:
[----:B------:R-:W-:Y:S05]  /*2b60*/  BSYNC B6 ;  /* 0x0000000000067941 */ /* 0x000fea0003800000 */
.L_x_48001:
        /* <DEDUP_REMOVED lines=18> */
.L_x_48032:
[----:B------:R-:W3:Y:S02]  /*2c90*/  LDG.E.U8 R4, [R4.64] ;  /* 0x0000002404047981 */ /* 0x000ee4000c1e1100 */
[----:B---3--:R0:W3:Y:S01]  /*2ca0*/  I2F.U16 R18, R4 ;  /* 0x0000000400127306 */ /* 0x0080e20000101000 */
[----:B------:R-:W-:Y:S05]  /*2cb0*/  BRA `(.L_x_48034) ;  /* 0x00000ca000007947 */ /* 0x000fea0003800000 */
.L_x_48031:
        /* <DEDUP_REMOVED lines=9> */
.L_x_48036:
[----:B------:R-:W3:Y:S02]  /*2d50*/  LDG.E R4, [R4.64] ;  /* 0x0000002404047981 */ /* 0x000ee4000c1e1900 */
[----:B---3--:R0:W3:Y:S01]  /*2d60*/  I2F R18, R4 ;  /* 0x0000000400127306 */ /* 0x0080e20000201400 */
[----:B------:R-:W-:Y:S05]  /*2d70*/  BRA `(.L_x_48034) ;  /* 0x00000be000007947 */ /* 0x000fea0003800000 */
.L_x_48035:
[----:B------:R-:W3:Y:S02]  /*2d80*/  LDG.E.U16 R4, [R4.64] ;  /* 0x0000002404047981 */ /* 0x000ee4000c1e1500 */
[----:B---3--:R0:W3:Y:S01]  /*2d90*/  I2F.S16 R18, R4 ;  /* 0x0000000400127306 */ /* 0x0080e20000101400 */
[----:B------:R-:W-:Y:S05]  /*2da0*/  BRA `(.L_x_48034) ;  /* 0x00000bb000007947 */ /* 0x000fea0003800000 */
.L_x_48030:
        /* <DEDUP_REMOVED lines=8> */
.L_x_48038:
[----:B------:R-:W3:Y:S02]  /*2e30*/  LDG.E.U16 R4, [R4.64] ;  /* 0x0000002404047981 */ /* 0x000ee4000c1e1500 */
[----:B---3--:R-:W-:Y:S01]  /*2e40*/  HADD2.F32 R18, -RZ, R4.H0_H0 ;  /* 0x20000004ff127230 */ /* 0x008fe20000004100 */
[----:B------:R-:W-:Y:S05]  /*2e50*/  BRA `(.L_x_48034) ;  /* 0x00000b0000007947 */ /* 0x000fea0003800000 */
.L_x_48037:
        /* <DEDUP_REMOVED lines=8> */
.L_x_48040:
[----:B------:R-:W3:Y:S02]  /*2ee0*/  LDG.E.U16 R4, [R4.64] ;  /* 0x0000002404047981 */ /* 0x000ee4000c1e1500 */
[----:B---3--:R-:W-:Y:S01]  /*2ef0*/  HADD2.F32 R18, -RZ, R4.H0_H0 ;  /* 0x20000004ff127230 */ /* 0x008fe20000004100 */
[----:B------:R-:W-:Y:S05]  /*2f00*/  BRA `(.L_x_48034) ;  /* 0x00000a5000007947 */ /* 0x000fea0003800000 */
.L_x_48039:
[----:B------:R-:W3:Y:S02]  /*2f10*/  LDG.E.64 R4, [R4.64] ;  /* 0x0000002404047981 */ /* 0x000ee4000c1e1b00 */
[----:B---3--:R-:W0:Y:S01]  /*2f20*/  F2F.F32.F64 R18, R4 ;  /* 0x0000000400127310 */ /* 0x008e220000301000 */
[----:B------:R-:W0:-:S14]  /*2f30*/  DSETP.GEU.AND P0, PT, |R4|, c[0x2][0x0], PT ;  /* 0x008000000400762a */ /* 0x000e1c0003f0e200 */
[----:B0-----:R-:W-:Y:S01]  /*2f40*/  @!P0 FMUL R18, R18, 1.175494350822287508e-38 ;  /* 0x0080000012128820 */ /* 0x001fe20000400000 */
[----:B------:R-:W-:Y:S05]  /*2f50*/  BRA `(.L_x_48034) ;  /* 0x00000a0000007947 */ /* 0x000fea0003800000 */
.L_x_48029:
        /* <DEDUP_REMOVED lines=12> */
.L_x_48043:
[----:B------:R-:W3:Y:S02]  /*3020*/  LDG.E.64 R4, [R4.64] ;  /* 0x0000002404047981 */ /* 0x000ee4000c1e1b00 */
[----:B---3--:R-:W0:Y:S01]  /*3030*/  F2F.F32.F64 R18, R4 ;  /* 0x0000000400127310 */ /* 0x008e220000301000 */
[----:B------:R-:W0:-:S14]  /*3040*/  DSETP.GEU.AND P0, PT, |R4|, c[0x2][0x0], PT ;  /* 0x008000000400762a */ /* 0x000e1c0003f0e200 */
[----:B0-----:R-:W-:Y:S01]  /*3050*/  @!P0 FMUL R18, R18, 1.175494350822287508e-38 ;  /* 0x0080000012128820 */ /* 0x001fe20000400000 */
[----:B------:R-:W-:Y:S05]  /*3060*/  BRA `(.L_x_48034) ;  /* 0x000008f000007947 */ /* 0x000fea0003800000 */
.L_x_48042:
        /* <DEDUP_REMOVED lines=26> */
.L_x_48045:
        /* <DEDUP_REMOVED lines=13> */
.L_x_48044:
[----:B------:R-:W3:Y:S02]  /*32e0*/  LDG.E.U16 R4, [R4.64] ;  /* 0x0000002404047981 */ /* 0x000ee4000c1e1500 */
[----:B---3--:R-:W-:Y:S01]  /*32f0*/  PRMT R18, RZ, 0x5410, R4 ;  /* 0x00005410ff127816 */ /* 0x008fe20000000004 */
[----:B------:R-:W-:Y:S05]  /*3300*/  BRA `(.L_x_48034) ;  /* 0x0000065000007947 */ /* 0x000fea0003800000 */
.L_x_48041:
        /* <DEDUP_REMOVED lines=11> */
.L_x_48048:
        /* <DEDUP_REMOVED lines=20> */
.L_x_48050:
[----:B------:R-:W-:Y:S05]  /*3500*/  BSYNC B0 ;  /* 0x0000000000007941 */ /* 0x000fea0003800000 */
.L_x_48049:
[----:B------:R-:W-:Y:S01]  /*3510*/  IMAD.SHL.U32 R3, R3, 0x100000, RZ ;  /* 0x0010000003037824 */ /* 0x000fe200078e00ff */
[----:B------:R-:W-:-:S04]  /*3520*/  LEA R5, R0, 0x3b800000, 0x17 ;  /* 0x3b80000000057811 */ /* 0x000fc800078eb8ff */
[----:B------:R-:W-:Y:S01]  /*3530*/  LOP3.LUT R18, R5, R3, R18, 0xfe, !PT ;  /* 0x0000000305127212 */ /* 0x000fe200078efe12 */
[----:B------:R-:W-:Y:S05]  /*3540*/  BRA `(.L_x_48034) ;  /* 0x0000041000007947 */ /* 0x000fea0003800000 */
.L_x_48047:
        /* <DEDUP_REMOVED lines=20> */
.L_x_48052:
[----:B------:R-:W-:Y:S05]  /*3690*/  BSYNC B0 ;  /* 0x0000000000007941 */ /* 0x000fea0003800000 */
.L_x_48051:
[----:B------:R-:W-:Y:S01]  /*36a0*/  IMAD.SHL.U32 R3, R3, 0x200000, RZ ;  /* 0x0020000003037824 */ /* 0x000fe200078e00ff */
[----:B------:R-:W-:-:S04]  /*36b0*/  LEA R5, R0, 0x37800000, 0x17 ;  /* 0x3780000000057811 */ /* 0x000fc800078eb8ff */
[----:B------:R-:W-:Y:S01]  /*36c0*/  LOP3.LUT R18, R5, R3, R18, 0xfe, !PT ;  /* 0x0000000305127212 */ /* 0x000fe200078efe12 */
[----:B------:R-:W-:Y:S05]  /*36d0*/  BRA `(.L_x_48034) ;  /* 0x0000028000007947 */ /* 0x000fea0003800000 */
.L_x_48046:
        /* <DEDUP_REMOVED lines=14> */
.L_x_48033:
        /* <DEDUP_REMOVED lines=19> */
[----:B------:R-:W-:Y:S01]  /*38f0*/  IMAD.MOV.U32 R18, RZ, RZ, RZ ;  /* 0x000000ffff127224 */ /* 0x000fe200078e00ff */
[----:B------:R-:W-:Y:S05]  /*3900*/  BRA `(.L_x_48034) ;  /* 0x0000005000007947 */ /* 0x000fea0003800000 */
.L_x_48054:
[----:B------:R-:W3:Y:S02]  /*3910*/  LDG.E.64 R4, [R4.64] ;  /* 0x0000002404047981 */ /* 0x000ee4000c1e1b00 */
[----:B---3--:R0:W3:Y:S01]  /*3920*/  I2F.U64 R18, R4 ;  /* 0x0000000400127312 */ /* 0x0080e20000301000 */
[----:B------:R-:W-:Y:S05]  /*3930*/  BRA `(.L_x_48034) ;  /* 0x0000002000007947 */ /* 0x000fea0003800000 */
.L_x_48053:
[----:B------:R-:W3:Y:S02]  /*3940*/  LDG.E R4, [R4.64] ;  /* 0x0000002404047981 */ /* 0x000ee4000c1e1900 */
[----:B---3--:R0:W3:Y:S02]  /*3950*/  I2F.U32 R18, R4 ;  /* 0x0000000400127306 */ /* 0x0080e40000201000 */
.L_x_48034:
[----:B------:R-:W-:Y:S05]  /*3960*/  BSYNC B6 ;  /* 0x0000000000067941 */ /* 0x000fea0003800000 */
.L_x_48028:
[----:B------:R-:W-:Y:S02]  /*3970*/  IADD3 R19, R19, 0x80, RZ ;  /* 0x0000008013137810 */ /* 0x000fe40007ffe0ff */
.L_x_48000:
[----:B------:R-:W-:Y:S05]  /*3980*/  BSYNC B7 ;  /* 0x0000000000077941 */ /* 0x000fea0003800000 */
.L_x_47999:
[----:B------:R-:W-:Y:S01]  /*3990*/  ISETP.GE.AND P0, PT, R19, R16, PT ;  /* 0x000000101300720c */ /* 0x000fe20003f06270 */
[----:B------:R-:W-:Y:S01]  /*39a0*/  BSSY B7, `(.L_x_48055) ;  /* 0x00001c7000077945 */ /* 0x000fe20003800000 */
[----:B------:R-:W-:Y:S02]  /*39b0*/  IMAD.MOV.U32 R17, RZ, RZ, RZ ;  /* 0x000000ffff117224 */ /* 0x000fe400078e00ff */
[----:B------:R-:W-:-:S02]  /*39c0*/  IMAD.MOV.U32 R26, RZ, RZ, RZ ;  /* 0x000000ffff1a7224 */ /* 0x000fc400078e00ff */
[----:B------:R-:W-:-:S07]  /*39d0*/  IMAD.MOV.U32 R24, RZ, RZ, RZ ;  /* 0x000000ffff187224 */ /* 0x000fce00078e00ff */
        /* <DEDUP_REMOVED lines=17> */
[----:B------:R-:W4:Y:S02]  /*3af0*/  LDG.E.S8 R4, [R4.64] ;  /* 0x0000002404047981 */ /* 0x000f24000c1e1300 */
[----:B----4-:R0:W4:Y:S01]  /*3b00*/  I2F.S16 R26, R4 ;  /* 0x00000004001a7306 */ /* 0x0101220000101400 */
[----:B------:R-:W-:Y:S05]  /*3b10*/  BRA `(.L_x_48063) ;  /* 0x00000cd000007947 */ /* 0x000fea0003800000 */
.L_x_48061:
[----:B------:R-:W4:Y:S02]  /*3b20*/  LDG.E.U8 R4, [R4.64] ;  /* 0x0000002404047981 */ /* 0x000f24000c1e1100 */
[----:B----4-:R0:W4:Y:S01]  /*3b30*/  I2F.U16 R26, R4 ;  /* 0x00000004001a7306 */ /* 0x0101220000101000 */
[----:B------:R-:W-:Y:S05]  /*3b40*/  BRA `(.L_x_48063) ;  /* 0x00000ca000007947 */ /* 0x000fea0003800000 */
.L_x_48060:
[----:B------:R-:W-:-:S13]  /*3b50*/  ISETP.NE.AND P0, PT, R0, 0x2, PT ;  /* 0x000000020000780c */ /* 0x000fda0003f05270 */
[----:B------:R-:W-:Y:S05]  /*3b60*/  @!P0 BRA `(.L_x_48064) ;  /* 0x000000a000008947 */ /* 0x000fea0003800000 */
[----:B------:R-:W-:-:S13]  /*3b70*/  ISETP.NE.AND P0, PT, R0, 0x3, PT ;  /* 0x000000030000780c */ /* 0x000fda0003f05270 */
[----:B------:R-:W-:Y:S05]  /*3b80*/  @!P0 BRA `(.L_x_48065) ;  /* 0x0000005000008947 */ /* 0x000fea0003800000 */
[----:B------:R-:W-:-:S13]  /*3b90*/  ISETP.NE.AND P0, PT, R0, 0x4, PT ;  /* 0x000000040000780c */ /* 0x000fda0003f05270 */
[----:B------:R-:W-:Y:S05]  /*3ba0*/  @P0 BRA `(.L_x_48062) ;  /* 0x00000aa000000947 */ /* 0x000fea0003800000 */
[----:B------:R-:W4:Y:S02]  /*3bb0*/  LDG.E.64 R26, [R4.64] ;  /* 0x00000024041a7981 */ /* 0x000f24000c1e1b00 */
[----:B----4-:R0:W4:Y:S01]  /*3bc0*/  I2F.S64 R26, R26 ;  /* 0x0000001a001a7312 */ /* 0x0101220000301400 */
[----:B------:R-:W-:Y:S05]  /*3bd0*/  BRA `(.L_x_48063) ;  /* 0x00000c1000007947 */ /* 0x000fea0003800000 */
.L_x_48065:
[----:B------:R-:W4:Y:S02]  /*3be0*/  LDG.E R4, [R4.64] ;  /* 0x0000002404047981 */ /* 0x000f24000c1e1900 */
[----:B----4-:R0:W4:Y:S01]  /*3bf0*/  I2F R26, R4 ;  /* 0x00000004001a7306 */ /* 0x0101220000201400 */
[----:B------:R-:W-:Y:S05]  /*3c00*/  BRA `(.L_x_48063) ;  /* 0x00000be000007947 */ /* 0x000fea0003800000 */
.L_x_48064:
[----:B------:R-:W4:Y:S02]  /*3c10*/  LDG.E.U16 R4, [R4.64] ;  /* 0x0000002404047981 */ /* 0x000f24000c1e1500 */
[----:B----4-:R0:W4:Y:S01]  /*3c20*/  I2F.S16 R26, R4 ;  /* 0x00000004001a7306 */ /* 0x0101220000101400 */
[----:B------:R-:W-:Y:S05]  /*3c30*/  BRA `(.L_x_48063) ;  /* 0x00000bb000007947 */ /* 0x000fea0003800000 */
.L_x_48059:
        /* <DEDUP_REMOVED lines=8> */
.L_x_48067:
[----:B------:R-:W4:Y:S02]  /*3cc0*/  LDG.E.U16 R4, [R4.64] ;  /* 0x0000002404047981 */ /* 0x000f24000c1e1500 */
[----:B----4-:R-:W-:Y:S01]  /*3cd0*/  HADD2.F32 R26, -RZ, R4.H0_H0 ;  /* 0x20000004ff1a7230 */ /* 0x010fe20000004100 */
[----:B------:R-:W-:Y:S05]  /*3ce0*/  BRA `(.L_x_48063) ;  /* 0x00000b0000007947 */ /* 0x000fea0003800000 */
.L_x_48066:
        /* <DEDUP_REMOVED lines=8> */
.L_x_48069:
[----:B------:R-:W4:Y:S02]  /*3d70*/  LDG.E.U16 R4, [R4.64] ;  /* 0x0000002404047981 */ /* 0x000f24000c1e1500 */
[----:B----4-:R-:W-:Y:S01]  /*3d80*/  HADD2.F32 R26, -RZ, R4.H0_H0 ;  /* 0x20000004ff1a7230 */ /* 0x010fe20000004100 */
[----:B------:R-:W-:Y:S05]  /*3d90*/  BRA `(.L_x_48063) ;  /* 0x00000a5000007947 */ /* 0x000fea0003800000 */
.L_x_48068:
[----:B------:R-:W4:Y:S02]  /*3da0*/  LDG.E.64 R4, [R4.64] ;  /* 0x0000002404047981 */ /* 0x000f24000c1e1b00 */
[----:B----4-:R-:W0:Y:S01]  /*3db0*/  F2F.F32.F64 R26, R4 ;  /* 0x00000004001a7310 */ /* 0x010e220000301000 */
[----:B------:R-:W0:-:S14]  /*3dc0*/  DSETP.GEU.AND P0, PT, |R4|, c[0x2][0x0], PT ;  /* 0x008000000400762a */ /* 0x000e1c0003f0e200 */
[----:B0-----:R-:W-:Y:S01]  /*3dd0*/  @!P0 FMUL R26, R26, 1.175494350822287508e-38 ;  /* 0x008000001a1a8820 */ /* 0x001fe20000400000 */
[----:B------:R-:W-:Y:S05]  /*3de0*/  BRA `(.L_x_48063) ;  /* 0x00000a0000007947 */ /* 0x000fea0003800000 */
.L_x_48058:
        /* <DEDUP_REMOVED lines=10> */
[----:B------:R-:W-:Y:S01]  /*3e90*/  FSEL R26, RZ, 1, !P0 ;  /* 0x3f800000ff1a7808 */ /* 0x000fe20004000000 */
[----:B------:R-:W-:Y:S05]  /*3ea0*/  BRA `(.L_x_48063) ;  /* 0x0000094000007947 */ /* 0x000fea0003800000 */
.L_x_48072:
[----:B------:R-:W4:Y:S02]  /*3eb0*/  LDG.E.64 R4, [R4.64] ;  /* 0x0000002404047981 */ /* 0x000f24000c1e1b00 */
[----:B----4-:R-:W0:Y:S01]  /*3ec0*/  F2F.F32.F64 R26, R4 ;  /* 0x00000004001a7310 */ /* 0x010e220000301000 */
[----:B------:R-:W0:-:S14]  /*3ed0*/  DSETP.GEU.AND P0, PT, |R4|, c[0x2][0x0], PT ;  /* 0x008000000400762a */ /* 0x000e1c0003f0e200 */
[----:B0-----:R-:W-:Y:S01]  /*3ee0*/  @!P0 FMUL R26, R26, 1.175494350822287508e-38 ;  /* 0x008000001a1a8820 */ /* 0x001fe20000400000 */
[----:B------:R-:W-:Y:S05]  /*3ef0*/  BRA `(.L_x_48063) ;  /* 0x000008f000007947 */ /* 0x000fea0003800000 */
.L_x_48071:
        /* <DEDUP_REMOVED lines=26> */
.L_x_48074:
[----:B------:R-:W4:Y:S02]  /*40a0*/  LDG.E.U8 R4, [R4.64] ;  /* 0x0000002404047981 */ /* 0x000f24000c1e1100 */
        /* <DEDUP_REMOVED lines=12> */
.L_x_48073:
[----:B------:R-:W4:Y:S02]  /*4170*/  LDG.E.U16 R4, [R4.64] ;  /* 0x0000002404047981 */ /* 0x000f24000c1e1500 */
[----:B----4-:R-:W-:Y:S01]  /*4180*/  PRMT R26, RZ, 0x5410, R4 ;  /* 0x00005410ff1a7816 */ /* 0x010fe20000000004 */
[----:B------:R-:W-:Y:S05]  /*4190*/  BRA `(.L_x_48063) ;  /* 0x0000065000007947 */ /* 0x000fea0003800000 */
.L_x_48070:
        /* <DEDUP_REMOVED lines=8> */
[----:B------:R-:W4:Y:S02]  /*4220*/  LDG.E.U16 R4, [R4.64] ;  /* 0x0000002404047981 */ /* 0x000f24000c1e1500 */
[----:B----4-:R0:W4:Y:S01]  /*4230*/  I2F.U16 R26, R4 ;  /* 0x00000004001a7306 */ /* 0x0101220000101000 */
[----:B------:R-:W-:Y:S05]  /*4240*/  BRA `(.L_x_48063) ;  /* 0x000005a000007947 */ /* 0x000fea0003800000 */
.L_x_48077:
[----:B------:R-:W4:Y:S01]  /*4250*/  LDG.E.U8 R3, [R4.64] ;  /* 0x0000002404037981 */ /* 0x000f22000c1e1100 */
        /* <DEDUP_REMOVED lines=19> */
.L_x_48079:
[----:B------:R-:W-:Y:S05]  /*4390*/  BSYNC B0 ;  /* 0x0000000000007941 */ /* 0x000fea0003800000 */
.L_x_48078:
[----:B------:R-:W-:Y:S01]  /*43a0*/  IMAD.SHL.U32 R3, R3, 0x100000, RZ ;  /* 0x0010000003037824 */ /* 0x000fe200078e00ff */
[----:B------:R-:W-:-:S04]  /*43b0*/  LEA R5, R0, 0x3b800000, 0x17 ;  /* 0x3b80000000057811 */ /* 0x000fc800078eb8ff */
[----:B------:R-:W-:Y:S01]  /*43c0*/  LOP3.LUT R26, R5, R3, R26, 0xfe, !PT ;  /* 0x00000003051a7212 */ /* 0x000fe200078efe1a */
[----:B------:R-:W-:Y:S05]  /*43d0*/  BRA `(.L_x_48063) ;  /* 0x0000041000007947 */ /* 0x000fea0003800000 */
.L_x_48076:
        /* <DEDUP_REMOVED lines=20> */
.L_x_48081:
[----:B------:R-:W-:Y:S05]  /*4520*/  BSYNC B0 ;  /* 0x0000000000007941 */ /* 0x000fea0003800000 */
.L_x_48080:
[----:B------:R-:W-:Y:S01]  /*4530*/  IMAD.SHL.U32 R3, R3, 0x200000, RZ ;  /* 0x0020000003037824 */ /* 0x000fe200078e00ff */
[----:B------:R-:W-:-:S04]  /*4540*/  LEA R5, R0, 0x37800000, 0x17 ;  /* 0x3780000000057811 */ /* 0x000fc800078eb8ff */
[----:B------:R-:W-:Y:S01]  /*4550*/  LOP3.LUT R26, R5, R3, R26, 0xfe, !PT ;  /* 0x00000003051a7212 */ /* 0x000fe200078efe1a */
[----:B------:R-:W-:Y:S05]  /*4560*/  BRA `(.L_x_48063) ;  /* 0x0000028000007947 */ /* 0x000fea0003800000 */
.L_x_48075:
[----:B------:R-:W-:-:S13]  /*4570*/  ISETP.NE.AND P0, PT, R0, 0x1c, PT ;  /* 0x0000001c0000780c */ /* 0x000fda0003f05270 */
[----:B------:R-:W-:Y:S05]  /*4580*/  @!P0 BRA `(.L_x_48082) ;  /* 0x0000024000008947 */ /* 0x000fea0003800000 */
[----:B------:R-:W-:-:S13]  /*4590*/  ISETP.NE.AND P0, PT, R0, 0x1d, PT ;  /* 0x0000001d0000780c */ /* 0x000fda0003f05270 */
[----:B------:R-:W-:Y:S05]  /*45a0*/  @!P0 BRA `(.L_x_48083) ;  /* 0x000001f000008947 */ /* 0x000fea0003800000 */
[----:B------:R-:W-:-:S13]  /*45b0*/  ISETP.NE.AND P0, PT, R0, 0x2c, PT ;  /* 0x0000002c0000780c */ /* 0x000fda0003f05270 */
[----:B------:R-:W-:Y:S05]  /*45c0*/  @P0 BRA `(.L_x_48062) ;  /* 0x0000008000000947 */ /* 0x000fea0003800000 */
[----:B------:R-:W4:Y:S01]  /*45d0*/  LDG.E.U8 R4, [R4.64] ;  /* 0x0000002404047981 */ /* 0x000f22000c1e1100 */
[----:B------:R-:W-:Y:S01]  /*45e0*/  IMAD.MOV.U32 R26, RZ, RZ, 0x400000 ;  /* 0x00400000ff1a7424 */ /* 0x000fe200078e00ff */
[----:B----4-:R-:W-:-:S13]  /*45f0*/  ISETP.NE.AND P0, PT, R4, RZ, PT ;  /* 0x000000ff0400720c */ /* 0x010fda0003f05270 */
[----:B------:R-:W-:Y:S05]  /*4600*/  @!P0 BRA `(.L_x_48063) ;  /* 0x000001e000008947 */ /* 0x000fea0003800000 */
[----:B------:R-:W-:-:S13]  /*4610*/  ISETP.NE.AND P0, PT, R4, 0xff, PT ;  /* 0x000000ff0400780c */ /* 0x000fda0003f05270 */
[----:B------:R-:W-:Y:S02]  /*4620*/  @!P0 IMAD.MOV.U32 R26, RZ, RZ, 0x7f800001 ;  /* 0x7f800001ff1a8424 */ /* 0x000fe400078e00ff */
[----:B------:R-:W-:Y:S01]  /*4630*/  @P0 IMAD.SHL.U32 R26, R4, 0x800000, RZ ;  /* 0x00800000041a0824 */ /* 0x000fe200078e00ff */
[----:B------:R-:W-:Y:S05]  /*4640*/  BRA `(.L_x_48063) ;  /* 0x000001a000007947 */ /* 0x000fea0003800000 */
.L_x_48062:
        /* <DEDUP_REMOVED lines=19> */
[----:B------:R-:W-:Y:S01]  /*4780*/  IMAD.MOV.U32 R26, RZ, RZ, RZ ;  /* 0x000000ffff1a7224 */ /* 0x000fe200078e00ff */
[----:B------:R-:W-:Y:S05]  /*4790*/  BRA `(.L_x_48063) ;  /* 0x0000005000007947 */ /* 0x000fea0003800000 */
.L_x_48083:
[----:B------:R-:W4:Y:S02]  /*47a0*/  LDG.E.64 R26, [R4.64] ;  /* 0x00000024041a7981 */ /* 0x000f24000c1e1b00 */
[----:B----4-:R0:W4:Y:S01]  /*47b0*/  I2F.U64 R26, R26 ;  /* 0x0000001a001a7312 */ /* 0x0101220000301000 */
[----:B------:R-:W-:Y:S05]  /*47c0*/  BRA `(.L_x_48063) ;  /* 0x0000002000007947 */ /* 0x000fea0003800000 */
.L_x_48082:
[----:B------:R-:W4:Y:S02]  /*47d0*/  LDG.E R4, [R4.64] ;  /* 0x0000002404047981 */ /* 0x000f24000c1e1900 */
[----:B----4-:R0:W4:Y:S02]  /*47e0*/  I2F.U32 R26, R4 ;  /* 0x00000004001a7306 */ /* 0x0101240000201000 */
.L_x_48063:
[----:B------:R-:W-:Y:S05]  /*47f0*/  BSYNC B6 ;  /* 0x0000000000067941 */ /* 0x000fea0003800000 */
.L_x_48057:
        /* <DEDUP_REMOVED lines=15> */
[----:B----4-:R-:W4:Y:S02]  /*48f0*/  LDG.E.S8 R4, [R4.64] ;  /* 0x0000002404047981 */ /* 0x010f24000c1e1300 */
[----:B----4-:R0:W4:Y:S01]  /*4900*/  I2F.S16 R24, R4 ;  /* 0x0000000400187306 */ /* 0x0101220000101400 */
[----:B------:R-:W-:Y:S05]  /*4910*/  BRA `(.L_x_48090) ;  /* 0x00000cd000007947 */ /* 0x000fea0003800000 */
.L_x_48088:
[----:B----4-:R-:W4:Y:S02]  /*4920*/  LDG.E.U8 R4, [R4.64] ;  /* 0x0000002404047981 */ /* 0x010f24000c1e1100 */
[----:B----4-:R0:W4:Y:S01]  /*4930*/  I2F.U16 R24, R4 ;  /* 0x0000000400187306 */ /* 0x0101220000101000 */
[----:B------:R-:W-:Y:S05]  /*4940*/  BRA `(.L_x_48090) ;  /* 0x00000ca000007947 */ /* 0x000fea0003800000 */
.L_x_48087:
[----:B------:R-:W-:-:S13]  /*4950*/  ISETP.NE.AND P0, PT, R0, 0x2, PT ;  /* 0x000000020000780c */ /* 0x000fda0003f05270 */
[----:B------:R-:W-:Y:S05]  /*4960*/  @!P0 BRA `(.L_x_48091) ;  /* 0x000000a000008947 */ /* 0x000fea0003800000 */
[----:B------:R-:W-:-:S13]  /*4970*/  ISETP.NE.AND P0, PT, R0, 0x3, PT ;  /* 0x000000030000780c */ /* 0x000fda0003f05270 */
[----:B------:R-:W-:Y:S05]  /*4980*/  @!P0 BRA `(.L_x_48092) ;  /* 0x0000005000008947 */ /* 0x000fea0003800000 */
[----:B------:R-:W-:-:S13]  /*4990*/  ISETP.NE.AND P0, PT, R0, 0x4, PT ;  /* 0x000000040000780c */ /* 0x000fda0003f05270 */
[----:B------:R-:W-:Y:S05]  /*49a0*/  @P0 BRA `(.L_x_48089) ;  /* 0x00000aa000000947 */ /* 0x000fea0003800000 */
[----:B----4-:R-:W4:Y:S02]  /*49b0*/  LDG.E.64 R4, [R4.64] ;  /* 0x0000002404047981 */ /* 0x010f24000c1e1b00 */
[----:B----4-:R0:W4:Y:S01]  /*49c0*/  I2F.S64 R24, R4 ;  /* 0x0000000400187312 */ /* 0x0101220000301400 */
[----:B------:R-:W-:Y:S05]  /*49d0*/  BRA `(.L_x_48090) ;  /* 0x00000c1000007947 */ /* 0x000fea0003800000 */
.L_x_48092:
[----:B----4-:R-:W4:Y:S02]  /*49e0*/  LDG.E R4, [R4.64] ;  /* 0x0000002404047981 */ /* 0x010f24000c1e1900 */
[----:B----4-:R0:W4:Y:S01]  /*49f0*/  I2F R24, R4 ;  /* 0x0000000400187306 */ /* 0x0101220000201400 */
[----:B------:R-:W-:Y:S05]  /*4a00*/  BRA `(.L_x_48090) ;  /* 0x00000be000007947 */ /* 0x000fea0003800000 */
.L_x_48091:
[----:B----4-:R-:W4:Y:S02]  /*4a10*/  LDG.E.U16 R4, [R4.64] ;  /* 0x0000002404047981 */ /* 0x010f24000c1e1500 */
[----:B----4-:R0:W4:Y:S01]  /*4a20*/  I2F.S16 R24, R4 ;  /* 0x0000000400187306 */ /* 0x0101220000101400 */
[----:B------:R-:W-:Y:S05]  /*4a30*/  BRA `(.L_x_48090) ;  /* 0x00000bb000007947 */ /* 0x000fea0003800000 */
.L_x_48086:
        /* <DEDUP_REMOVED lines=8> */
.L_x_48094:
[----:B----4-:R-:W4:Y:S02]  /*4ac0*/  LDG.E.U16 R4, [R4.64] ;  /* 0x0000002404047981 */ /* 0x010f24000c1e1500 */
[----:B----4-:R-:W-:Y:S01]  /*4ad0*/  HADD2.F32 R24, -RZ, R4.H0_H0 ;  /* 0x20000004ff187230 */ /* 0x010fe20000004100 */
[----:B------:R-:W-:Y:S05]  /*4ae0*/  BRA `(.L_x_48090) ;  /* 0x00000b0000007947 */ /* 0x000fea0003800000 */
.L_x_48093:
        /* <DEDUP_REMOVED lines=8> */
.L_x_48096:
[----:B----4-:R-:W4:Y:S02]  /*4b70*/  LDG.E.U16 R4, [R4.64] ;  /* 0x0000002404047981 */ /* 0x010f24000c1e1500 */
[----:B----4-:R-:W-:Y:S01]  /*4b80*/  HADD2.F32 R24, -RZ, R4.H0_H0 ;  /* 0x20000004ff187230 */ /* 0x010fe20000004100 */
[----:B------:R-:W-:Y:S05]  /*4b90*/  BRA `(.L_x_48090) ;  /* 0x00000a5000007947 */ /* 0x000fea0003800000 */
.L_x_48095:
[----:B----4-:R-:W4:Y:S02]  /*4ba0*/  LDG.E.64 R4, [R4.64] ;  /* 0x0000002404047981 */ /* 0x010f24000c1e1b00 */
[----:B----4-:R-:W0:Y:S01]  /*4bb0*/  F2F.F32.F64 R24, R4 ;  /* 0x0000000400187310 */ /* 0x010e220000301000 */
[----:B------:R-:W0:-:S14]  /*4bc0*/  DSETP.GEU.AND P0, PT, |R4|, c[0x2][0x0], PT ;  /* 0x008000000400762a */ /* 0x000e1c0003f0e200 */
[----:B0-----:R-:W-:Y:S01]  /*4bd0*/  @!P0 FMUL R24, R24, 1.175494350822287508e-38 ;  /* 0x0080000018188820 */ /* 0x001fe20000400000 */
[----:B------:R-:W-:Y:S05]  /*4be0*/  BRA `(.L_x_48090) ;  /* 0x00000a0000007947 */ /* 0x000fea0003800000 */
.L_x_48085:
        /* <DEDUP_REMOVED lines=8> */
[----:B----4-:R-:W4:Y:S02]  /*4c70*/  LDG.E.U8 R4, [R4.64] ;  /* 0x0000002404047981 */ /* 0x010f24000c1e1100 */
[----:B----4-:R-:W-:-:S04]  /*4c80*/  ISETP.NE.AND P0, PT, R4, RZ, PT ;  /* 0x000000ff0400720c */ /* 0x010fc80003f05270 */
[----:B------:R-:W-:Y:S01]  /*4c90*/  FSEL R24, RZ, 1, !P0 ;  /* 0x3f800000ff187808 */ /* 0x000fe20004000000 */
[----:B------:R-:W-:Y:S05]  /*4ca0*/  BRA `(.L_x_48090) ;  /* 0x0000094000007947 */ /* 0x000fea0003800000 */
.L_x_48099:
[----:B----4-:R-:W4:Y:S02]  /*4cb0*/  LDG.E.64 R4, [R4.64] ;  /* 0x0000002404047981 */ /* 0x010f24000c1e1b00 */
[----:B----4-:R-:W0:Y:S01]  /*4cc0*/  F2F.F32.F64 R24, R4 ;  /* 0x0000000400187310 */ /* 0x010e220000301000 */
[----:B------:R-:W0:-:S14]  /*4cd0*/  DSETP.GEU.AND P0, PT, |R4|, c[0x2][0x0], PT ;  /* 0x008000000400762a */ /* 0x000e1c0003f0e200 */
[----:B0-----:R-:W-:Y:S01]  /*4ce0*/  @!P0 FMUL R24, R24, 1.175494350822287508e-38 ;  /* 0x0080000018188820 */ /* 0x001fe20000400000 */
[----:B------:R-:W-:Y:S05]  /*4cf0*/  BRA `(.L_x_48090) ;  /* 0x000008f000007947 */ /* 0x000fea0003800000 */
.L_x_48098:
        /* <DEDUP_REMOVED lines=26> */
.L_x_48101:
[----:B----4-:R-:W4:Y:S02]  /*4ea0*/  LDG.E.U8 R4, [R4.64] ;  /* 0x0000002404047981 */ /* 0x010f24000c1e1100 */
        /* <DEDUP_REMOVED lines=12> */
.L_x_48100:
[----:B----4-:R-:W4:Y:S02]  /*4f70*/  LDG.E.U16 R4, [R4.64] ;  /* 0x0000002404047981 */ /* 0x010f24000c1e1500 */
[----:B----4-:R-:W-:Y:S01]  /*4f80*/  PRMT R24, RZ, 0x5410, R4 ;  /* 0x00005410ff187816 */ /* 0x010fe20000000004 */
[----:B------:R-:W-:Y:S05]  /*4f90*/  BRA `(.L_x_48090) ;  /* 0x0000065000007947 */ /* 0x000fea0003800000 */
.L_x_48097:
        /* <DEDUP_REMOVED lines=8> */
[----:B----4-:R-:W4:Y:S02]  /*5020*/  LDG.E.U16 R4, [R4.64] ;  /* 0x0000002404047981 */ /* 0x010f24000c1e1500 */
[----:B----4-:R0:W4:Y:S01]  /*5030*/  I2F.U16 R24, R4 ;  /* 0x0000000400187306 */ /* 0x0101220000101000 */
[----:B------:R-:W-:Y:S05]  /*5040*/  BRA `(.L_x_48090) ;  /* 0x000005a000007947 */ /* 0x000fea0003800000 */
.L_x_48104:
[----:B----4-:R-:W4:Y:S01]  /*5050*/  LDG.E.U8 R3, [R4.64] ;  /* 0x0000002404037981 */ /* 0x010f22000c1e1100 */
        /* <DEDUP_REMOVED lines=19> */
.L_x_48106:
[----:B------:R-:W-:Y:S05]  /*5190*/  BSYNC B0 ;  /* 0x0000000000007941 */ /* 0x000fea0003800000 */
.L_x_48105:
[----:B------:R-:W-:Y:S01]  /*51a0*/  IMAD.SHL.U32 R3, R3, 0x100000, RZ ;  /* 0x0010000003037824 */ /* 0x000fe200078e00ff */
[----:B------:R-:W-:-:S04]  /*51b0*/  LEA R5, R0, 0x3b800000, 0x17 ;  /* 0x3b80000000057811 */ /* 0x000fc800078eb8ff */
[----:B------:R-:W-:Y:S01]  /*51c0*/  LOP3.LUT R24, R5, R3, R24, 0xfe, !PT ;  /* 0x0000000305187212 */ /* 0x000fe200078efe18 */
[----:B------:R-:W-:Y:S05]  /*51d0*/  BRA `(.L_x_48090) ;  /* 0x0000041000007947 */ /* 0x000fea0003800000 */
.L_x_48103:
        /* <DEDUP_REMOVED lines=20> */
.L_x_48108:
[----:B------:R-:W-:Y:S05]  /*5320*/  BSYNC B0 ;  /* 0x0000000000007941 */ /* 0x000fea0003800000 */
.L_x_48107:
[----:B------:R-:W-:Y:S01]  /*5330*/  IMAD.SHL.U32 R3, R3, 0x200000, RZ ;  /* 0x0020000003037824 */ /* 0x000fe200078e00ff */
[----:B------:R-:W-:-:S04]  /*5340*/  LEA R5, R0, 0x37800000, 0x17 ;  /* 0x3780000000057811 */ /* 0x000fc800078eb8ff */
[----:B------:R-:W-:Y:S01]  /*5350*/  LOP3.LUT R24, R5, R3, R24, 0xfe, !PT ;  /* 0x0000000305187212 */ /* 0x000fe200078efe18 */
[----:B------:R-:W-:Y:S05]  /*5360*/  BRA `(.L_x_48090) ;  /* 0x0000028000007947 */ /* 0x000fea0003800000 */
.L_x_48102:
[----:B------:R-:W-:-:S13]  /*5370*/  ISETP.NE.AND P0, PT, R0, 0x1c, PT ;  /* 0x0000001c0000780c */ /* 0x000fda0003f05270 */
[----:B------:R-:W-:Y:S05]  /*5380*/  @!P0 BRA `(.L_x_48109) ;  /* 0x0000024000008947 */ /* 0x000fea0003800000 */
[----:B------:R-:W-:-:S13]  /*5390*/  ISETP.NE.AND P0, PT, R0, 0x1d, PT ;  /* 0x0000001d0000780c */ /* 0x000fda0003f05270 */
[----:B------:R-:W-:Y:S05]  /*53a0*/  @!P0 BRA `(.L_x_48110) ;  /* 0x000001f000008947 */ /* 0x000fea0003800000 */
[----:B------:R-:W-:-:S13]  /*53b0*/  ISETP.NE.AND P0, PT, R0, 0x2c, PT ;  /* 0x0000002c0000780c */ /* 0x000fda0003f05270 */
[----:B------:R-:W-:Y:S05]  /*53c0*/  @P0 BRA `(.L_x_48089) ;  /* 0x0000008000000947 */ /* 0x000fea0003800000 */
[----:B----4-:R-:W4:Y:S01]  /*53d0*/  LDG.E.U8 R4, [R4.64] ;  /* 0x0000002404047981 */ /* 0x010f22000c1e1100 */
[----:B------:R-:W-:Y:S01]  /*53e0*/  IMAD.MOV.U32 R24, RZ, RZ, 0x400000 ;  /* 0x00400000ff187424 */ /* 0x000fe200078e00ff */
[----:B----4-:R-:W-:-:S13]  /*53f0*/  ISETP.NE.AND P0, PT, R4, RZ, PT ;  /* 0x000000ff0400720c */ /* 0x010fda0003f05270 */
[----:B------:R-:W-:Y:S05]  /*5400*/  @!P0 BRA `(.L_x_48090) ;  /* 0x000001e000008947 */ /* 0x000fea0003800000 */
[----:B------:R-:W-:-:S13]  /*5410*/  ISETP.NE.AND P0, PT, R4, 0xff, PT ;  /* 0x000000ff0400780c */ /* 0x000fda0003f05270 */
[----:B------:R-:W-:Y:S02]  /*5420*/  @!P0 IMAD.MOV.U32 R24, RZ, RZ, 0x7f800001 ;  /* 0x7f800001ff188424 */ /* 0x000fe400078e00ff */
[----:B------:R-:W-:Y:S01]  /*5430*/  @P0 IMAD.SHL.U32 R24, R4, 0x800000, RZ ;  /* 0x0080000004180824 */ /* 0x000fe200078e00ff */
[----:B------:R-:W-:Y:S05]  /*5440*/  BRA `(.L_x_48090) ;  /* 0x000001a000007947 */ /* 0x000fea0003800000 */
.L_x_48089:
        /* <DEDUP_REMOVED lines=19> */
[----:B------:R-:W-:Y:S01]  /*5580*/  IMAD.MOV.U32 R24, RZ, RZ, RZ ;  /* 0x000000ffff187224 */ /* 0x000fe200078e00ff */
[----:B------:R-:W-:Y:S05]  /*5590*/  BRA `(.L_x_48090) ;  /* 0x0000005000007947 */ /* 0x000fea0003800000 */
.L_x_48110:
[----:B----4-:R-:W4:Y:S02]  /*55a0*/  LDG.E.64 R4, [R4.64] ;  /* 0x0000002404047981 */ /* 0x010f24000c1e1b00 */
[----:B----4-:R0:W4:Y:S01]  /*55b0*/  I2F.U64 R24, R4 ;  /* 0x0000000400187312 */ /* 0x0101220000301000 */
[----:B------:R-:W-:Y:S05]  /*55c0*/  BRA `(.L_x_48090) ;  /* 0x0000002000007947 */ /* 0x000fea0003800000 */
.L_x_48109:
[----:B----4-:R-:W4:Y:S02]  /*55d0*/  LDG.E R4, [R4.64] ;  /* 0x0000002404047981 */ /* 0x010f24000c1e1900 */
[----:B----4-:R0:W4:Y:S02]  /*55e0*/  I2F.U32 R24, R4 ;  /* 0x0000000400187306 */ /* 0x0101240000201000 */
.L_x_48090:
[----:B------:R-:W-:Y:S05]  /*55f0*/  BSYNC B6 ;  /* 0x0000000000067941 */ /* 0x000fea0003800000 */
.L_x_48084:
[----:B------:R-:W-:Y:S02]  /*5600*/  IADD3 R19, R19, 0x80, RZ ;  /* 0x0000008013137810 */ /* 0x000fe40007ffe0ff */
.L_x_48056:
[----:B------:R-:W-:Y:S05]  /*5610*/  BSYNC B7 ;  /* 0x0000000000077941 */ /* 0x000fea0003800000 */
.L_x_48055:
        /* <DEDUP_REMOVED lines=23> */
.L_x_48117:
[----:B----4-:R-:W4:Y:S02]  /*5790*/  LDG.E.U8 R4, [R4.64] ;  /* 0x0000002404047981 */ /* 0x010f24000c1e1100 */
[----:B----4-:R0:W4:Y:S01]  /*57a0*/  I2F.U16 R27, R4 ;  /* 0x00000004001b7306 */ /* 0x0101220000101000 */
[----:B------:R-:W-:Y:S05]  /*57b0*/  BRA `(.L_x_48119) ;  /* 0x00000ca000007947 */ /* 0x000fea0003800000 */
.L_x_48116:
        /* <DEDUP_REMOVED lines=9> */
.L_x_48121:
[----:B----4-:R-:W4:Y:S02]  /*5850*/  LDG.E R4, [R4.64] ;  /* 0x0000002404047981 */ /* 0x010f24000c1e1900 */
[----:B----4-:R0:W4:Y:S01]  /*5860*/  I2F R27, R4 ;  /* 0x00000004001b7306 */ /* 0x0101220000201400 */
[----:B------:R-:W-:Y:S05]  /*5870*/  BRA `(.L_x_48119) ;  /* 0x00000be000007947 */ /* 0x000fea0003800000 */
.L_x_48120:
[----:B----4-:R-:W4:Y:S02]  /*5880*/  LDG.E.U16 R4, [R4.64] ;  /* 0x0000002404047981 */ /* 0x010f24000c1e1500 */
[----:B----4-:R0:W4:Y:S01]  /*5890*/  I2F.S16 R27, R4 ;  /* 0x00000004001b7306 */ /* 0x0101220000101400 */
[----:B------:R-:W-:Y:S05]  /*58a0*/  BRA `(.L_x_48119) ;  /* 0x00000bb000007947 */ /* 0x000fea0003800000 */
.L_x_48115:
        /* <DEDUP_REMOVED lines=8> */
.L_x_48123:
[----:B----4-:R-:W4:Y:S02]  /*5930*/  LDG.E.U16 R4, [R4.64] ;  /* 0x0000002404047981 */ /* 0x010f24000c1e1500 */
[----:B----4-:R-:W-:Y:S01]  /*5940*/  HADD2.F32 R27, -RZ, R4.H0_H0 ;  /* 0x20000004ff1b7230 */ /* 0x010fe20000004100 */
[----:B------:R-:W-:Y:S05]  /*5950*/  BRA `(.L_x_48119) ;  /* 0x00000b0000007947 */ /* 0x000fea0003800000 */
.L_x_48122:
        /* <DEDUP_REMOVED lines=8> */
.L_x_48125:
[----:B----4-:R-:W4:Y:S02]  /*59e0*/  LDG.E.U16 R4, [R4.64] ;  /* 0x0000002404047981 */ /* 0x010f24000c1e1500 */
[----:B----4-:R-:W-:Y:S01]  /*59f0*/  HADD2.F32 R27, -RZ, R4.H0_H0 ;  /* 0x20000004ff1b7230 */ /* 0x010fe20000004100 */
[----:B------:R-:W-:Y:S05]  /*5a00*/  BRA `(.L_x_48119) ;  /* 0x00000a5000007947 */ /* 0x000fea0003800000 */
.L_x_48124:
[----:B----4-:R-:W4:Y:S02]  /*5a10*/  LDG.E.64 R4, [R4.64] ;  /* 0x0000002404047981 */ /* 0x010f24000c1e1b00 */
[----:B----4-:R-:W0:Y:S01]  /*5a20*/  F2F.F32.F64 R27, R4 ;  /* 0x00000004001b7310 */ /* 0x010e220000301000 */
[----:B------:R-:W0:-:S14]  /*5a30*/  DSETP.GEU.AND P0, PT, |R4|, c[0x2][0x0], PT ;  /* 0x008000000400762a */ /* 0x000e1c0003f0e200 */
[----:B0-----:R-:W-:Y:S01]  /*5a40*/  @!P0 FMUL R27, R27, 1.175494350822287508e-38 ;  /* 0x008000001b1b8820 */ /* 0x001fe20000400000 */
[----:B------:R-:W-:Y:S05]  /*5a50*/  BRA `(.L_x_48119) ;  /* 0x00000a0000007947 */ /* 0x000fea0003800000 */
.L_x_48114:
        /* <DEDUP_REMOVED lines=12> */
.L_x_48128:
[----:B----4-:R-:W4:Y:S02]  /*5b20*/  LDG.E.64 R4, [R4.64] ;  /* 0x0000002404047981 */ /* 0x010f24000c1e1b00 */
[----:B----4-:R-:W0:Y:S01]  /*5b30*/  F2F.F32.F64 R27, R4 ;  /* 0x00000004001b7310 */ /* 0x010e220000301000 */
[----:B------:R-:W0:-:S14]  /*5b40*/  DSETP.GEU.AND P0, PT, |R4|, c[0x2][0x0], PT ;  /* 0x008000000400762a */ /* 0x000e1c0003f0e200 */
[----:B0-----:R-:W-:Y:S01]  /*5b50*/  @!P0 FMUL R27, R27, 1.175494350822287508e-38 ;  /* 0x008000001b1b8820 */ /* 0x001fe20000400000 */
[----:B------:R-:W-:Y:S05]  /*5b60*/  BRA `(.L_x_48119) ;  /* 0x000008f000007947 */ /* 0x000fea0003800000 */
.L_x_48127:
        /* <DEDUP_REMOVED lines=26> */
.L_x_48130:
        /* <DEDUP_REMOVED lines=13> */
.L_x_48129:
[----:B----4-:R-:W4:Y:S02]  /*5de0*/  LDG.E.U16 R4, [R4.64] ;  /* 0x0000002404047981 */ /* 0x010f24000c1e1500 */
[----:B----4-:R-:W-:Y:S01]  /*5df0*/  PRMT R27, RZ, 0x5410, R4 ;  /* 0x00005410ff1b7816 */ /* 0x010fe20000000004 */
[----:B------:R-:W-:Y:S05]  /*5e00*/  BRA `(.L_x_48119) ;  /* 0x0000065000007947 */ /* 0x000fea0003800000 */
.L_x_48126:
        /* <DEDUP_REMOVED lines=11> */
.L_x_48133:
        /* <DEDUP_REMOVED lines=20> */
.L_x_48135:
[----:B------:R-:W-:Y:S05]  /*6000*/  BSYNC B0 ;  /* 0x0000000000007941 */ /* 0x000fea0003800000 */
.L_x_48134:
[----:B------:R-:W-:Y:S01]  /*6010*/  IMAD.SHL.U32 R3, R3, 0x100000, RZ ;  /* 0x0010000003037824 */ /* 0x000fe200078e00ff */
[----:B------:R-:W-:-:S04]  /*6020*/  LEA R0, R0, 0x3b800000, 0x17 ;  /* 0x3b80000000007811 */ /* 0x000fc800078eb8ff */
[----:B------:R-:W-:Y:S01]  /*6030*/  LOP3.LUT R27, R0, R3, R27, 0xfe, !PT ;  /* 0x00000003001b7212 */ /* 0x000fe200078efe1b */
[----:B------:R-:W-:Y:S05]  /*6040*/  BRA `(.L_x_48119) ;  /* 0x0000041000007947 */ /* 0x000fea0003800000 */
.L_x_48132:
        /* <DEDUP_REMOVED lines=20> */
.L_x_48137:
[----:B------:R-:W-:Y:S05]  /*6190*/  BSYNC B0 ;  /* 0x0000000000007941 */ /* 0x000fea0003800000 */
.L_x_48136:
[----:B------:R-:W-:Y:S01]  /*61a0*/  IMAD.SHL.U32 R3, R3, 0x200000, RZ ;  /* 0x0020000003037824 */ /* 0x000fe200078e00ff */
[----:B------:R-:W-:-:S04]  /*61b0*/  LEA R0, R0, 0x37800000, 0x17 ;  /* 0x3780000000007811 */ /* 0x000fc800078eb8ff */
[----:B------:R-:W-:Y:S01]  /*61c0*/  LOP3.LUT R27, R0, R3, R27, 0xfe, !PT ;  /* 0x00000003001b7212 */ /* 0x000fe200078efe1b */
[----:B------:R-:W-:Y:S05]  /*61d0*/  BRA `(.L_x_48119) ;  /* 0x0000028000007947 */ /* 0x000fea0003800000 */
.L_x_48131:
        /* <DEDUP_REMOVED lines=14> */
.L_x_48118:
        /* <DEDUP_REMOVED lines=21> */
.L_x_48139:
[----:B----4-:R-:W4:Y:S02]  /*6410*/  LDG.E.64 R4, [R4.64] ;  /* 0x0000002404047981 */ /* 0x010f24000c1e1b00 */
[----:B----4-:R0:W4:Y:S01]  /*6420*/  I2F.U64 R27, R4 ;  /* 0x00000004001b7312 */ /* 0x0101220000301000 */
[----:B------:R-:W-:Y:S05]  /*6430*/  BRA `(.L_x_48119) ;  /* 0x0000002000007947 */ /* 0x000fea0003800000 */
.L_x_48138:
[----:B----4-:R-:W4:Y:S02]  /*6440*/  LDG.E R4, [R4.64] ;  /* 0x0000002404047981 */ /* 0x010f24000c1e1900 */
[----:B----4-:R0:W4:Y:S02]  /*6450*/  I2F.U32 R27, R4 ;  /* 0x00000004001b7306 */ /* 0x0101240000201000 */
.L_x_48119:
[----:B------:R-:W-:Y:S05]  /*6460*/  BSYNC B6 ;  /* 0x0000000000067941 */ /* 0x000fea0003800000 */
.L_x_48113:
        /* <DEDUP_REMOVED lines=17> */
.L_x_48143:
[----:B----4-:R-:W4:Y:S02]  /*6580*/  LDG.E.U8 R4, [R4.64] ;  /* 0x0000002404047981 */ /* 0x010f24000c1e1100 */
[----:B----4-:R0:W4:Y:S01]  /*6590*/  I2F.U16 R17, R4 ;  /* 0x0000000400117306 */ /* 0x0101220000101000 */
[----:B------:R-:W-:Y:S05]  /*65a0*/  BRA `(.L_x_48112) ;  /* 0x00000c7000007947 */ /* 0x000fea0003800000 */
.L_x_48142:
        /* <DEDUP_REMOVED lines=9> */
.L_x_48146:
[----:B----4-:R-:W4:Y:S02]  /*6640*/  LDG.E R4, [R4.64] ;  /* 0x0000002404047981 */ /* 0x010f24000c1e1900 */
[----:B----4-:R0:W4:Y:S01]  /*6650*/  I2F R17, R4 ;  /* 0x0000000400117306 */ /* 0x0101220000201400 */
[----:B------:R-:W-:Y:S05]  /*6660*/  BRA `(.L_x_48112) ;  /* 0x00000bb000007947 */ /* 0x000fea0003800000 */
.L_x_48145:
[----:B----4-:R-:W4:Y:S02]  /*6670*/  LDG.E.U16 R4, [R4.64] ;  /* 0x0000002404047981 */ /* 0x010f24000c1e1500 */
[----:B----4-:R0:W4:Y:S01]  /*6680*/  I2F.S16 R17, R4 ;  /* 0x0000000400117306 */ /* 0x0101220000101400 */
[----:B------:R-:W-:Y:S05]  /*6690*/  BRA `(.L_x_48112) ;  /* 0x00000b8000007947 */ /* 0x000fea0003800000 */
.L_x_48141:
        /* <DEDUP_REMOVED lines=8> */
.L_x_48148:
[----:B----4-:R-:W4:Y:S02]  /*6720*/  LDG.E.U16 R4, [R4.64] ;  /* 0x0000002404047981 */ /* 0x010f24000c1e1500 */
[----:B----4-:R-:W-:Y:S01]  /*6730*/  HADD2.F32 R17, -RZ, R4.H0_H0 ;  /* 0x20000004ff117230 */ /* 0x010fe20000004100 */
[----:B------:R-:W-:Y:S05]  /*6740*/  BRA `(.L_x_48112) ;  /* 0x00000ad000007947 */ /* 0x000fea0003800000 */
.L_x_48147:
        /* <DEDUP_REMOVED lines=8> */
.L_x_48150:
[----:B----4-:R-:W4:Y:S02]  /*67d0*/  LDG.E.U16 R4, [R4.64] ;  /* 0x0000002404047981 */ /* 0x010f24000c1e1500 */
[----:B----4-:R-:W-:Y:S01]  /*67e0*/  HADD2.F32 R17, -RZ, R4.H0_H0 ;  /* 0x20000004ff117230 */ /* 0x010fe20000004100 */
[----:B------:R-:W-:Y:S05]  /*67f0*/  BRA `(.L_x_48112) ;  /* 0x00000a2000007947 */ /* 0x000fea0003800000 */
.L_x_48149:
[----:B----4-:R-:W4:Y:S02]  /*6800*/  LDG.E.64 R4, [R4.64] ;  /* 0x0000002404047981 */ /* 0x010f24000c1e1b00 */
[----:B----4-:R-:W0:Y:S01]  /*6810*/  F2F.F32.F64 R17, R4 ;  /* 0x0000000400117310 */ /* 0x010e220000301000 */
[----:B------:R-:W0:-:S14]  /*6820*/  DSETP.GEU.AND P0, PT, |R4|, c[0x2][0x0], PT ;  /* 0x008000000400762a */ /* 0x000e1c0003f0e200 */
[----:B0-----:R-:W-:Y:S01]  /*6830*/  @!P0 FMUL R17, R17, 1.175494350822287508e-38 ;  /* 0x0080000011118820 */ /* 0x001fe20000400000 */
[----:B------:R-:W-:Y:S05]  /*6840*/  BRA `(.L_x_48112) ;  /* 0x000009d000007947 */ /* 0x000fea0003800000 */
.L_x_48140:
        /* <DEDUP_REMOVED lines=12> */
.L_x_48153:
[----:B----4-:R-:W4:Y:S02]  /*6910*/  LDG.E.64 R4, [R4.64] ;  /* 0x0000002404047981 */ /* 0x010f24000c1e1b00 */
[----:B----4-:R-:W0:Y:S01]  /*6920*/  F2F.F32.F64 R17, R4 ;  /* 0x0000000400117310 */ /* 0x010e220000301000 */
[----:B------:R-:W0:-:S14]  /*6930*/  DSETP.GEU.AND P0, PT, |R4|, c[0x2][0x0], PT ;  /* 0x008000000400762a */ /* 0x000e1c0003f0e200 */
[----:B0-----:R-:W-:Y:S01]  /*6940*/  @!P0 FMUL R17, R17, 1.175494350822287508e-38 ;  /* 0x0080000011118820 */ /* 0x001fe20000400000 */
[----:B------:R-:W-:Y:S05]  /*6950*/  BRA `(.L_x_48112) ;  /* 0x000008c000007947 */ /* 0x000fea0003800000 */
.L_x_48152:
        /* <DEDUP_REMOVED lines=26> */
.L_x_48155:
        /* <DEDUP_REMOVED lines=13> */
.L_x_48154:
[----:B----4-:R-:W4:Y:S02]  /*6bd0*/  LDG.E.U16 R4, [R4.64] ;  /* 0x0000002404047981 */ /* 0x010f24000c1e1500 */
[----:B----4-:R-:W-:Y:S01]  /*6be0*/  PRMT R17, RZ, 0x5410, R4 ;  /* 0x00005410ff117816 */ /* 0x010fe20000000004 */
[----:B------:R-:W-:Y:S05]  /*6bf0*/  BRA `(.L_x_48112) ;  /* 0x0000062000007947 */ /* 0x000fea0003800000 */
.L_x_48151:
        /* <DEDUP_REMOVED lines=11> */
.L_x_48158:
[----:B----4-:R-:W4:Y:S02]  /*6cb0*/  LDG.E.U8 R3, [R4.64] ;  /* 0x0000002404037981 */ /* 0x010f24000c1e1100 */
        /* <DEDUP_REMOVED lines=18> */
.L_x_48160:
[----:B------:R-:W-:Y:S05]  /*6de0*/  BSYNC B0 ;  /* 0x0000000000007941 */ /* 0x000fea0003800000 */
.L_x_48159:
[----:B------:R-:W-:Y:S01]  /*6df0*/  IMAD.SHL.U32 R3, R3, 0x100000, RZ ;  /* 0x0010000003037824 */ /* 0x000fe200078e00ff */
[----:B------:R-:W-:-:S04]  /*6e00*/  LEA R0, R0, 0x3b800000, 0x17 ;  /* 0x3b80000000007811 */ /* 0x000fc800078eb8ff */
[----:B------:R-:W-:Y:S01]  /*6e10*/  LOP3.LUT R17, R0, R3, R17, 0xfe, !PT ;  /* 0x0000000300117212 */ /* 0x000fe200078efe11 */
[----:B------:R-:W-:Y:S05]  /*6e20*/  BRA `(.L_x_48112) ;  /* 0x000003f000007947 */ /* 0x000fea0003800000 */
.L_x_48157:
        /* <DEDUP_REMOVED lines=19> */
.L_x_48162:
[----:B------:R-:W-:Y:S05]  /*6f60*/  BSYNC B0 ;  /* 0x0000000000007941 */ /* 0x000fea0003800000 */
.L_x_48161:
[----:B------:R-:W-:Y:S01]  /*6f70*/  IMAD.SHL.U32 R3, R3, 0x200000, RZ ;  /* 0x0020000003037824 */ /* 0x000fe200078e00ff */
[----:B------:R-:W-:-:S04]  /*6f80*/  LEA R0, R0, 0x37800000, 0x17 ;  /* 0x3780000000007811 */ /* 0x000fc800078eb8ff */
[----:B------:R-:W-:Y:S01]  /*6f90*/  LOP3.LUT R17, R0, R3, R17, 0xfe, !PT ;  /* 0x0000000300117212 */ /* 0x000fe200078efe11 */
[----:B------:R-:W-:Y:S05]  /*6fa0*/  BRA `(.L_x_48112) ;  /* 0x0000027000007947 */ /* 0x000fea0003800000 */
.L_x_48156:
        /* <DEDUP_REMOVED lines=14> */
.L_x_48144:
        /* <DEDUP_REMOVED lines=19> */
[----:B------:R-:W-:Y:S05]  /*71c0*/  BRA `(.L_x_48112) ;  /* 0x0000005000007947 */ /* 0x000fea0003800000 */
.L_x_48164:
[----:B----4-:R-:W4:Y:S02]  /*71d0*/  LDG.E.64 R4, [R4.64] ;  /* 0x0000002404047981 */ /* 0x010f24000c1e1b00 */
[----:B----4-:R0:W4:Y:S01]  /*71e0*/  I2F.U64 R17, R4 ;  /* 0x0000000400117312 */ /* 0x0101220000301000 */
[----:B------:R-:W-:Y:S05]  /*71f0*/  BRA `(.L_x_48112) ;  /* 0x0000002000007947 */ /* 0x000fea0003800000 */
.L_x_48163:
[----:B----4-:R-:W4:Y:S02]  /*7200*/  LDG.E R4, [R4.64] ;  /* 0x0000002404047981 */ /* 0x010f24000c1e1900 */
[----:B----4-:R0:W4:Y:S02]  /*7210*/  I2F.U32 R17, R4 ;  /* 0x0000000400117306 */ /* 0x0101240000201000 */
.L_x_48112:
[----:B------:R-:W-:Y:S05]  /*7220*/  BSYNC B7 ;  /* 0x0000000000077941 */ /* 0x000fea0003800000 */
.L_x_48111:
[----:B------:R-:W0:Y:S01]  /*7230*/  S2R R25, SR_TID.X ;  /* 0x0000000000197919 */ /* 0x000e220000002100 */
[----:B------:R-:W-:Y:S01]  /*7240*/  BSSY B6, `(.L_x_48165) ;  /* 0x0000116000067945 */ /* 0x000fe20003800000 */
[C---:B0-----:R-:W-:Y:S02]  /*7250*/  IADD3 R5, R25.reuse, 0x180, RZ ;  /* 0x0000018019057810 */ /* 0x041fe40007ffe0ff */
[----:B------:R-:W-:Y:S02]  /*7260*/  IADD3 R19, R25, 0x80, RZ ;  /* 0x0000008019137810 */ /* 0x000fe40007ffe0ff */
[----:B------:R-:W-:-:S02]  /*7270*/  ISETP.GE.AND P2, PT, R5, R16, PT ;  /* 0x000000100500720c */ /* 0x000fc40003f46270 */
[----:B------:R-:W-:Y:S02]  /*7280*/  IADD3 R3, R25, 0x100, RZ ;  /* 0x0000010019037810 */ /* 0x000fe40007ffe0ff */
[-C--:B------:R-:W-:Y:S02]  /*7290*/  ISETP.GE.AND P0, PT, R19, R16.reuse, PT ;  /* 0x000000101300720c */ /* 0x080fe40003f06270 */
[-C--:B------:R-:W-:Y:S02]  /*72a0*/  ISETP.GE.AND P3, PT, R25, R16.reuse, PT ;  /* 0x000000101900720c */ /* 0x080fe40003f66270 */
[----:B------:R-:W-:-:S05]  /*72b0*/  ISETP.GE.AND P1, PT, R3, R16, PT ;  /* 0x000000100300720c */ /* 0x000fca0003f26270 */
[----:B----45:R-:W0:Y:S08]  /*72c0*/  @!P2 MUFU.LG2 R0, R27 ;  /* 0x0000001b0000a308 */ /* 0x030e300000000c00 */
[----:B-1----:R-:W1:Y:S08]  /*72d0*/  @!P0 MUFU.LG2 R23, R23 ;  /* 0x0000001700178308 */ /* 0x002e700000000c00 */
[----:B------:R-:W4:Y:S01]  /*72e0*/  @!P3 MUFU.LG2 R3, R28 ;  /* 0x0000001c0003b308 */ /* 0x000f220000000c00 */
[----:B0-----:R-:W-:-:S02]  /*72f0*/  @!P2 FMUL.FTZ R0, R0, R17 ;  /* 0x000000110000a220 */ /* 0x001fc40000410000 */
[----:B------:R-:W0:Y:S05]  /*7300*/  LDC.U8 R17, c[0x0][0x198] ;  /* 0x00006600ff117b82 */ /* 0x000e2a0000000000 */
[----:B------:R-:W3:Y:S02]  /*7310*/  @!P1 MUFU.LG2 R5, R26 ;  /* 0x0000001a00059308 */ /* 0x000ee40000000c00 */
[----:B-1-3--:R-:W-:Y:S02]  /*7320*/  @!P0 FMUL.FTZ R18, R23, R18 ;  /* 0x0000001217128220 */ /* 0x00afe40000410000 */
[----:B--2-4-:R-:W-:-:S04]  /*7330*/  @!P3 FMUL.FTZ R3, R3, R22 ;  /* 0x000000160303b220 */ /* 0x014fc80000410000 */
[----:B------:R-:W1:Y:S01]  /*7340*/  @!P0 MUFU.EX2 R18, R18 ;  /* 0x0000001200128308 */ /* 0x000e620000000800 */
[----:B------:R-:W-:-:S07]  /*7350*/  @!P1 FMUL.FTZ R5, R5, R24 ;  /* 0x0000001805059220 */ /* 0x000fce0000410000 */
[----:B------:R2:W3:Y:S08]  /*7360*/  @!P3 MUFU.EX2 R4, R3 ;  /* 0x000000030004b308 */ /* 0x0004f00000000800 */
[----:B------:R2:W4:Y:S08]  /*7370*/  @!P1 MUFU.EX2 R22, R5 ;  /* 0x0000000500169308 */ /* 0x0005300000000800 */
[----:B------:R2:W0:Y:S01]  /*7380*/  @!P2 MUFU.EX2 R24, R0 ;  /* 0x000000000018a308 */ /* 0x0004220000000800 */
[----:B------:R-:W-:Y:S05]  /*7390*/  @P3 BRA `(.L_x_48166) ;  /* 0x0000100000003947 */ /* 0x000fea0003800000 */
[----:B-123--:R-:W-:Y:S01]  /*73a0*/  IMAD R0, R2, 0x200, R25 ;  /* 0x0000020002007824 */ /* 0x00efe200078e0219 */
        /* <DEDUP_REMOVED lines=19> */
.L_x_48170:
[----:B------:R-:W0:Y:S01]  /*74e0*/  F2I.S64.TRUNC R4, R4 ;  /* 0x0000000400047311 */ /* 0x000e22000020d900 */
[----:B------:R-:W-:Y:S02]  /*74f0*/  IMAD.MOV.U32 R25, RZ, RZ, R19 ;  /* 0x000000ffff197224 */ /* 0x000fe400078e0013 */
[----:B0-----:R-:W-:-:S05]  /*7500*/  IMAD.MOV.U32 R3, RZ, RZ, R4 ;  /* 0x000000ffff037224 */ /* 0x001fca00078e0004 */
[----:B------:R0:W-:Y:S01]  /*7510*/  STG.E.U8 [R8.64], R3 ;  /* 0x0000000308007986 */ /* 0x0001e2000c101124 */
[----:B------:R-:W-:Y:S05]  /*7520*/  BRA `(.L_x_48166) ;  /* 0x00000e7000007947 */ /* 0x000fea0003800000 */
.L_x_48169:
        /* <DEDUP_REMOVED lines=10> */
.L_x_48173:
[----:B------:R-:W0:Y:S01]  /*75d0*/  F2I.FTZ.TRUNC.NTZ R3, R4 ;  /* 0x0000000400037305 */ /* 0x000e22000021f100 */
[----:B------:R-:W-:Y:S01]  /*75e0*/  IMAD.MOV.U32 R25, RZ, RZ, R19 ;  /* 0x000000ffff197224 */ /* 0x000fe200078e0013 */
[----:B0-----:R0:W-:Y:S01]  /*75f0*/  STG.E [R8.64], R3 ;  /* 0x0000000308007986 */ /* 0x0011e2000c101924 */
[----:B------:R-:W-:Y:S05]  /*7600*/  BRA `(.L_x_48166) ;  /* 0x00000d9000007947 */ /* 0x000fea0003800000 */
.L_x_48172:
[----:B------:R-:W0:Y:S01]  /*7610*/  F2I.FTZ.TRUNC.NTZ R3, R4 ;  /* 0x0000000400037305 */ /* 0x000e22000021f100 */
[----:B------:R-:W-:Y:S01]  /*7620*/  IMAD.MOV.U32 R25, RZ, RZ, R19 ;  /* 0x000000ffff197224 */ /* 0x000fe200078e0013 */
[----:B0-----:R0:W-:Y:S01]  /*7630*/  STG.E.U16 [R8.64], R3 ;  /* 0x0000000308007986 */ /* 0x0011e2000c101524 */
[----:B------:R-:W-:Y:S05]  /*7640*/  BRA `(.L_x_48166) ;  /* 0x00000d5000007947 */ /* 0x000fea0003800000 */
.L_x_48168:
        /* <DEDUP_REMOVED lines=9> */
.L_x_48175:
[----:B------:R-:W-:Y:S01]  /*76e0*/  F2FP.PACK_AB R4, RZ, R4 ;  /* 0x00000004ff04723e */ /* 0x000fe200000000ff */
[----:B------:R-:W-:-:S04]  /*76f0*/  IMAD.MOV.U32 R25, RZ, RZ, R19 ;  /* 0x000000ffff197224 */ /* 0x000fc800078e0013 */
[----:B------:R0:W-:Y:S01]  /*7700*/  STG.E.U16 [R8.64], R4 ;  /* 0x0000000408007986 */ /* 0x0001e2000c101524 */
[----:B------:R-:W-:Y:S05]  /*7710*/  BRA `(.L_x_48166) ;  /* 0x00000c8000007947 */ /* 0x000fea0003800000 */
.L_x_48174:
        /* <DEDUP_REMOVED lines=10> */
.L_x_48177:
[----:B------:R-:W-:Y:S01]  /*77c0*/  F2FP.PACK_AB R3, RZ, R4 ;  /* 0x00000004ff03723e */ /* 0x000fe200000000ff */
[----:B------:R-:W-:-:S03]  /*77d0*/  IMAD.MOV.U32 R25, RZ, RZ, R19 ;  /* 0x000000ffff197224 */ /* 0x000fc600078e0013 */
[----:B------:R-:W-:-:S05]  /*77e0*/  PRMT R3, R3, 0x5410, RZ ;  /* 0x0000541003037816 */ /* 0x000fca00000000ff */
[----:B------:R0:W-:Y:S01]  /*77f0*/  STG.E [R8.64], R3 ;  /* 0x0000000308007986 */ /* 0x0001e2000c101924 */
[----:B------:R-:W-:Y:S05]  /*7800*/  BRA `(.L_x_48166) ;  /* 0x00000b9000007947 */ /* 0x000fea0003800000 */
.L_x_48176:
[----:B------:R-:W-:Y:S02]  /*7810*/  FMUL.FTZ R4, R4, 1 ;  /* 0x3f80000004047820 */ /* 0x000fe40000410000 */
[----:B------:R-:W-:-:S04]  /*7820*/  IMAD.MOV.U32 R25, RZ, RZ, R19 ;  /* 0x000000ffff197224 */ /* 0x000fc800078e0013 */
[----:B------:R-:W0:Y:S02]  /*7830*/  F2F.F64.F32 R4, R4 ;  /* 0x0000000400047310 */ /* 0x000e240000201800 */
[----:B0-----:R0:W-:Y:S01]  /*7840*/  STG.E.64 [R8.64], R4 ;  /* 0x0000000408007986 */ /* 0x0011e2000c101b24 */
[----:B------:R-:W-:Y:S05]  /*7850*/  BRA `(.L_x_48166) ;  /* 0x00000b4000007947 */ /* 0x000fea0003800000 */
.L_x_48167:
        /* <DEDUP_REMOVED lines=13> */
.L_x_48180:
[----:B------:R-:W-:Y:S01]  /*7930*/  FMUL.FTZ R4, R4, 1 ;  /* 0x3f80000004047820 */ /* 0x000fe20000410000 */
[----:B------:R-:W-:Y:S01]  /*7940*/  CS2R R6, SRZ ;  /* 0x0000000000067805 */ /* 0x000fe2000001ff00 */
[----:B------:R-:W-:-:S04]  /*7950*/  IMAD.MOV.U32 R25, RZ, RZ, R19 ;  /* 0x000000ffff197224 */ /* 0x000fc800078e0013 */
[----:B------:R-:W0:Y:S02]  /*7960*/  F2F.F64.F32 R4, R4 ;  /* 0x0000000400047310 */ /* 0x000e240000201800 */
[----:B0-----:R0:W-:Y:S01]  /*7970*/  STG.E.128 [R8.64], R4 ;  /* 0x0000000408007986 */ /* 0x0011e2000c101d24 */
[----:B------:R-:W-:Y:S05]  /*7980*/  BRA `(.L_x_48166) ;  /* 0x00000a1000007947 */ /* 0x000fea0003800000 */
.L_x_48179:
        /* <DEDUP_REMOVED lines=20> */
.L_x_48184:
[----:B------:R-:W-:Y:S05]  /*7ad0*/  BSYNC B0 ;  /* 0x0000000000007941 */ /* 0x000fea0003800000 */
.L_x_48183:
[----:B------:R-:W-:Y:S01]  /*7ae0*/  LOP3.LUT R5, R0, R5, RZ, 0xfc, !PT ;  /* 0x0000000500057212 */ /* 0x000fe200078efcff */
[----:B------:R-:W-:-:S04]  /*7af0*/  IMAD.MOV.U32 R25, RZ, RZ, R19 ;  /* 0x000000ffff197224 */ /* 0x000fc800078e0013 */
[----:B------:R0:W-:Y:S01]  /*7b00*/  STG.E.U8 [R8.64], R5 ;  /* 0x0000000508007986 */ /* 0x0001e2000c101124 */
[----:B------:R-:W-:Y:S05]  /*7b10*/  BRA `(.L_x_48166) ;  /* 0x0000088000007947 */ /* 0x000fea0003800000 */
.L_x_48182:
        /* <DEDUP_REMOVED lines=12> */
.L_x_48186:
[----:B------:R-:W-:Y:S01]  /*7be0*/  IMAD.MOV.U32 R0, RZ, RZ, 0x7f ;  /* 0x0000007fff007424 */ /* 0x000fe200078e00ff */
[----:B------:R-:W-:-:S04]  /*7bf0*/  ISETP.GT.U32.AND P0, PT, R5, 0x7f800000, PT ;  /* 0x7f8000000500780c */ /* 0x000fc80003f04070 */
[----:B------:R-:W-:-:S04]  /*7c00*/  SEL R0, R0, 0x7c, P0 ;  /* 0x0000007c00007807 */ /* 0x000fc80000000000 */
.L_x_48187:
[----:B------:R-:W-:Y:S05]  /*7c10*/  BSYNC B0 ;  /* 0x0000000000007941 */ /* 0x000fea0003800000 */
.L_x_48185:
[----:B------:R-:W-:Y:S01]  /*7c20*/  LOP3.LUT R4, R4, 0x80000000, RZ, 0xc0, !PT ;  /* 0x8000000004047812 */ /* 0x000fe200078ec0ff */
[----:B------:R-:W-:-:S03]  /*7c30*/  IMAD.MOV.U32 R25, RZ, RZ, R19 ;  /* 0x000000ffff197224 */ /* 0x000fc600078e0013 */
[----:B------:R-:W-:-:S04]  /*7c40*/  SHF.R.U32.HI R3, RZ, 0x18, R4 ;  /* 0x00000018ff037819 */ /* 0x000fc80000011604 */
[----:B------:R-:W-:-:S05]  /*7c50*/  LOP3.LUT R3, R0, R3, RZ, 0xfc, !PT ;  /* 0x0000000300037212 */ /* 0x000fca00078efcff */
[----:B------:R0:W-:Y:S01]  /*7c60*/  STG.E.U8 [R8.64], R3 ;  /* 0x0000000308007986 */ /* 0x0001e2000c101124 */
[----:B------:R-:W-:Y:S05]  /*7c70*/  BRA `(.L_x_48166) ;  /* 0x0000072000007947 */ /* 0x000fea0003800000 */
.L_x_48181:
[----:B------:R-:W-:Y:S01]  /*7c80*/  F2FP.BF16.PACK_AB R4, RZ, R4 ;  /* 0x00000004ff04723e */ /* 0x000fe200000010ff */
[----:B------:R-:W-:-:S04]  /*7c90*/  IMAD.MOV.U32 R25, RZ, RZ, R19 ;  /* 0x000000ffff197224 */ /* 0x000fc800078e0013 */
[----:B------:R0:W-:Y:S01]  /*7ca0*/  STG.E.U16 [R8.64], R4 ;  /* 0x0000000408007986 */ /* 0x0001e2000c101524 */
[----:B------:R-:W-:Y:S05]  /*7cb0*/  BRA `(.L_x_48166) ;  /* 0x000006e000007947 */ /* 0x000fea0003800000 */
.L_x_48178:
        /* <DEDUP_REMOVED lines=12> */
.L_x_48190:
        /* <DEDUP_REMOVED lines=16> */
.L_x_48193:
[----:B------:R-:W-:-:S04]  /*7e80*/  LOP3.LUT R4, R4, 0x80000000, RZ, 0xc0, !PT ;  /* 0x8000000004047812 */ /* 0x000fc800078ec0ff */
[----:B------:R-:W-:-:S04]  /*7e90*/  SHF.R.U32.HI R4, RZ, 0x18, R4 ;  /* 0x00000018ff047819 */ /* 0x000fc80000011604 */
[----:B------:R-:W-:-:S04]  /*7ea0*/  LOP3.LUT R3, R3, R4, RZ, 0xfc, !PT ;  /* 0x0000000403037212 */ /* 0x000fc800078efcff */
[----:B------:R-:W-:Y:S02]  /*7eb0*/  PRMT R0, R3, 0x7610, R0 ;  /* 0x0000761003007816 */ /* 0x000fe40000000000 */
.L_x_48192:
[----:B------:R-:W-:Y:S05]  /*7ec0*/  BSYNC B0 ;  /* 0x0000000000007941 */ /* 0x000fea0003800000 */
.L_x_48191:
[----:B------:R0:W-:Y:S01]  /*7ed0*/  STG.E.U8 [R8.64], R0 ;  /* 0x0000000008007986 */ /* 0x0001e2000c101124 */
[----:B------:R-:W-:Y:S01]  /*7ee0*/  IMAD.MOV.U32 R25, RZ, RZ, R19 ;  /* 0x000000ffff197224 */ /* 0x000fe200078e0013 */
[----:B------:R-:W-:Y:S05]  /*7ef0*/  BRA `(.L_x_48166) ;  /* 0x000004a000007947 */ /* 0x000fea0003800000 */
.L_x_48189:
        /* <DEDUP_REMOVED lines=16> */
.L_x_48196:
[----:B------:R-:W-:-:S04]  /*8000*/  LOP3.LUT R4, R4, 0x80000000, RZ, 0xc0, !PT ;  /* 0x8000000004047812 */ /* 0x000fc800078ec0ff */
[----:B------:R-:W-:-:S04]  /*8010*/  SHF.R.U32.HI R4, RZ, 0x18, R4 ;  /* 0x00000018ff047819 */ /* 0x000fc80000011604 */
[----:B------:R-:W-:-:S04]  /*8020*/  LOP3.LUT R3, R3, R4, RZ, 0xfc, !PT ;  /* 0x0000000403037212 */ /* 0x000fc800078efcff */
[----:B------:R-:W-:Y:S02]  /*8030*/  PRMT R0, R3, 0x7610, R0 ;  /* 0x0000761003007816 */ /* 0x000fe40000000000 */
.L_x_48195:
[----:B------:R-:W-:Y:S05]  /*8040*/  BSYNC B0 ;  /* 0x0000000000007941 */ /* 0x000fea0003800000 */
.L_x_48194:
[----:B------:R0:W-:Y:S01]  /*8050*/  STG.E.U8 [R8.64], R0 ;  /* 0x0000000008007986 */ /* 0x0001e2000c101124 */
[----:B------:R-:W-:Y:S01]  /*8060*/  IMAD.MOV.U32 R25, RZ, RZ, R19 ;  /* 0x000000ffff197224 */ /* 0x000fe200078e0013 */
[----:B------:R-:W-:Y:S05]  /*8070*/  BRA `(.L_x_48166) ;  /* 0x0000032000007947 */ /* 0x000fea0003800000 */
.L_x_48188:
        /* <DEDUP_REMOVED lines=22> */
.L_x_48171:
        /* <DEDUP_REMOVED lines=19> */
[----:B------:R-:W-:Y:S01]  /*8310*/  IMAD.MOV.U32 R25, RZ, RZ, R19 ;  /* 0x000000ffff197224 */ /* 0x000fe200078e0013 */
[----:B------:R-:W-:Y:S05]  /*8320*/  BRA `(.L_x_48166) ;  /* 0x0000007000007947 */ /* 0x000fea0003800000 */
.L_x_48198:
[----:B------:R-:W0:Y:S01]  /*8330*/  F2I.U64.TRUNC R4, R4 ;  /* 0x0000000400047311 */ /* 0x000e22000020d800 */
[----:B------:R-:W-:Y:S01]  /*8340*/  IMAD.MOV.U32 R25, RZ, RZ, R19 ;  /* 0x000000ffff197224 */ /* 0x000fe200078e0013 */
[----:B0-----:R0:W-:Y:S01]  /*8350*/  STG.E.64 [R8.64], R4 ;  /* 0x0000000408007986 */ /* 0x0011e2000c101b24 */
[----:B------:R-:W-:Y:S05]  /*8360*/  BRA `(.L_x_48166) ;  /* 0x0000003000007947 */ /* 0x000fea0003800000 */
.L_x_48197:
[----:B------:R-:W0:Y:S01]  /*8370*/  F2I.FTZ.U32.TRUNC.NTZ R3, R4 ;  /* 0x0000000400037305 */ /* 0x000e22000021f000 */
[----:B------:R-:W-:Y:S01]  /*8380*/  IMAD.MOV.U32 R25, RZ, RZ, R19 ;  /* 0x000000ffff197224 */ /* 0x000fe200078e0013 */
[----:B0-----:R0:W-:Y:S06]  /*8390*/  STG.E [R8.64], R3 ;  /* 0x0000000308007986 */ /* 0x0011ec000c101924 */
.L_x_48166:
[----:B-1-3--:R-:W-:Y:S05]  /*83a0*/  BSYNC B6 ;  /* 0x0000000000067941 */ /* 0x00afea0003800000 */
.L_x_48165:
[----:B------:R-:W-:Y:S01]  /*83b0*/  ISETP.GE.AND P0, PT, R25, R16, PT ;  /* 0x000000101900720c */ /* 0x000fe20003f06270 */
[----:B------:R-:W-:-:S12]  /*83c0*/  BSSY B6, `(.L_x_48199) ;  /* 0x00001da000067945 */ /* 0x000fd80003800000 */
[----:B------:R-:W-:Y:S05]  /*83d0*/  @P0 BRA `(.L_x_48200) ;  /* 0x00001d8000000947 */ /* 0x000fea0003800000 */
[----:B0-2---:R-:W-:Y:S01]  /*83e0*/  IMAD R0, R2, 0x200, R25 ;  /* 0x0000020002007824 */ /* 0x005fe200078e0219 */
        /* <DEDUP_REMOVED lines=18> */
.L_x_48204:
[----:B------:R-:W0:Y:S02]  /*8510*/  F2I.S64.TRUNC R18, R18 ;  /* 0x0000001200127311 */ /* 0x000e24000020d900 */
[----:B0-----:R-:W-:-:S05]  /*8520*/  IMAD.MOV.U32 R3, RZ, RZ, R18 ;  /* 0x000000ffff037224 */ /* 0x001fca00078e0012 */
[----:B------:R0:W-:Y:S01]  /*8530*/  STG.E.U8 [R8.64], R3 ;  /* 0x0000000308007986 */ /* 0x0001e2000c101124 */
[----:B------:R-:W-:Y:S05]  /*8540*/  BRA `(.L_x_48206) ;  /* 0x00000d3000007947 */ /* 0x000fea0003800000 */
.L_x_48203:
        /* <DEDUP_REMOVED lines=9> */
.L_x_48208:
[----:B------:R-:W0:Y:S02]  /*85e0*/  F2I.FTZ.TRUNC.NTZ R3, R18 ;  /* 0x0000001200037305 */ /* 0x000e24000021f100 */
[----:B0-----:R0:W-:Y:S01]  /*85f0*/  STG.E [R8.64], R3 ;  /* 0x0000000308007986 */ /* 0x0011e2000c101924 */
[----:B------:R-:W-:Y:S05]  /*8600*/  BRA `(.L_x_48206) ;  /* 0x00000c7000007947 */ /* 0x000fea0003800000 */
.L_x_48207:
[----:B------:R-:W0:Y:S02]  /*8610*/  F2I.FTZ.TRUNC.NTZ R3, R18 ;  /* 0x0000001200037305 */ /* 0x000e24000021f100 */
[----:B0-----:R0:W-:Y:S01]  /*8620*/  STG.E.U16 [R8.64], R3 ;  /* 0x0000000308007986 */ /* 0x0011e2000c101524 */
[----:B------:R-:W-:Y:S05]  /*8630*/  BRA `(.L_x_48206) ;  /* 0x00000c4000007947 */ /* 0x000fea0003800000 */
.L_x_48202:
        /* <DEDUP_REMOVED lines=8> */
.L_x_48210:
[----:B------:R-:W-:-:S05]  /*86c0*/  F2FP.PACK_AB R18, RZ, R18 ;  /* 0x00000012ff12723e */ /* 0x000fca00000000ff */
[----:B------:R0:W-:Y:S01]  /*86d0*/  STG.E.U16 [R8.64], R18 ;  /* 0x0000001208007986 */ /* 0x0001e2000c101524 */
[----:B------:R-:W-:Y:S05]  /*86e0*/  BRA `(.L_x_48206) ;  /* 0x00000b9000007947 */ /* 0x000fea0003800000 */
.L_x_48209:
        /* <DEDUP_REMOVED lines=9> */
.L_x_48212:
[----:B------:R-:W-:-:S04]  /*8780*/  F2FP.PACK_AB R3, RZ, R18 ;  /* 0x00000012ff03723e */ /* 0x000fc800000000ff */
[----:B------:R-:W-:-:S05]  /*8790*/  PRMT R3, R3, 0x5410, RZ ;  /* 0x0000541003037816 */ /* 0x000fca00000000ff */
[----:B------:R0:W-:Y:S01]  /*87a0*/  STG.E [R8.64], R3 ;  /* 0x0000000308007986 */ /* 0x0001e2000c101924 */
[----:B------:R-:W-:Y:S05]  /*87b0*/  BRA `(.L_x_48206) ;  /* 0x00000ac000007947 */ /* 0x000fea0003800000 */
.L_x_48211:
[----:B------:R-:W-:-:S06]  /*87c0*/  FMUL.FTZ R4, R18, 1 ;  /* 0x3f80000012047820 */ /* 0x000fcc0000410000 */
[----:B------:R-:W0:Y:S02]  /*87d0*/  F2F.F64.F32 R4, R4 ;  /* 0x0000000400047310 */ /* 0x000e240000201800 */
[----:B0-----:R0:W-:Y:S01]  /*87e0*/  STG.E.64 [R8.64], R4 ;  /* 0x0000000408007986 */ /* 0x0011e2000c101b24 */
[----:B------:R-:W-:Y:S05]  /*87f0*/  BRA `(.L_x_48206) ;  /* 0x00000a8000007947 */ /* 0x000fea0003800000 */
.L_x_48201:
        /* <DEDUP_REMOVED lines=12> */
.L_x_48215:
[----:B------:R-:W-:Y:S01]  /*88c0*/  FMUL.FTZ R4, R18, 1 ;  /* 0x3f80000012047820 */ /* 0x000fe20000410000 */
[----:B------:R-:W-:-:S05]  /*88d0*/  CS2R R6, SRZ ;  /* 0x0000000000067805 */ /* 0x000fca000001ff00 */
[----:B------:R-:W0:Y:S02]  /*88e0*/  F2F.F64.F32 R4, R4 ;  /* 0x0000000400047310 */ /* 0x000e240000201800 */
[----:B0-----:R0:W-:Y:S01]  /*88f0*/  STG.E.128 [R8.64], R4 ;  /* 0x0000000408007986 */ /* 0x0011e2000c101d24 */
[----:B------:R-:W-:Y:S05]  /*8900*/  BRA `(.L_x_48206) ;  /* 0x0000097000007947 */ /* 0x000fea0003800000 */
.L_x_48214:
        /* <DEDUP_REMOVED lines=20> */
.L_x_48219:
[----:B------:R-:W-:Y:S05]  /*8a50*/  BSYNC B0 ;  /* 0x0000000000007941 */ /* 0x000fea0003800000 */
.L_x_48218:
[----:B------:R-:W-:-:S05]  /*8a60*/  LOP3.LUT R5, R0, R5, RZ, 0xfc, !PT ;  /* 0x0000000500057212 */ /* 0x000fca00078efcff */
[----:B------:R0:W-:Y:S01]  /*8a70*/  STG.E.U8 [R8.64], R5 ;  /* 0x0000000508007986 */ /* 0x0001e2000c101124 */
[----:B------:R-:W-:Y:S05]  /*8a80*/  BRA `(.L_x_48206) ;  /* 0x000007f000007947 */ /* 0x000fea0003800000 */
.L_x_48217:
        /* <DEDUP_REMOVED lines=12> */
.L_x_48221:
[----:B------:R-:W-:Y:S01]  /*8b50*/  IMAD.MOV.U32 R0, RZ, RZ, 0x7f ;  /* 0x0000007fff007424 */ /* 0x000fe200078e00ff */
[----:B------:R-:W-:-:S04]  /*8b60*/  ISETP.GT.U32.AND P0, PT, R4, 0x7f800000, PT ;  /* 0x7f8000000400780c */ /* 0x000fc80003f04070 */
[----:B------:R-:W-:-:S04]  /*8b70*/  SEL R0, R0, 0x7c, P0 ;  /* 0x0000007c00007807 */ /* 0x000fc80000000000 */
.L_x_48222:
[----:B------:R-:W-:Y:S05]  /*8b80*/  BSYNC B0 ;  /* 0x0000000000007941 */ /* 0x000fea0003800000 */
.L_x_48220:
[----:B------:R-:W-:-:S04]  /*8b90*/  LOP3.LUT R18, R18, 0x80000000, RZ, 0xc0, !PT ;  /* 0x8000000012127812 */ /* 0x000fc800078ec0ff */
[----:B------:R-:W-:-:S04]  /*8ba0*/  SHF.R.U32.HI R3, RZ, 0x18, R18 ;  /* 0x00000018ff037819 */ /* 0x000fc80000011612 */
[----:B------:R-:W-:-:S05]  /*8bb0*/  LOP3.LUT R3, R0, R3, RZ, 0xfc, !PT ;  /* 0x0000000300037212 */ /* 0x000fca00078efcff */
[----:B------:R0:W-:Y:S01]  /*8bc0*/  STG.E.U8 [R8.64], R3 ;  /* 0x0000000308007986 */ /* 0x0001e2000c101124 */
[----:B------:R-:W-:Y:S05]  /*8bd0*/  BRA `(.L_x_48206) ;  /* 0x000006a000007947 */ /* 0x000fea0003800000 */
.L_x_48216:
[----:B------:R-:W-:-:S05]  /*8be0*/  F2FP.BF16.PACK_AB R18, RZ, R18 ;  /* 0x00000012ff12723e */ /* 0x000fca00000010ff */
[----:B------:R0:W-:Y:S01]  /*8bf0*/  STG.E.U16 [R8.64], R18 ;  /* 0x0000001208007986 */ /* 0x0001e2000c101524 */
[----:B------:R-:W-:Y:S05]  /*8c00*/  BRA `(.L_x_48206) ;  /* 0x0000067000007947 */ /* 0x000fea0003800000 */
.L_x_48213:
        /* <DEDUP_REMOVED lines=11> */
.L_x_48225:
        /* <DEDUP_REMOVED lines=16> */
.L_x_48228:
[----:B------:R-:W-:-:S04]  /*8dc0*/  LOP3.LUT R18, R18, 0x80000000, RZ, 0xc0, !PT ;  /* 0x8000000012127812 */ /* 0x000fc800078ec0ff */
[----:B------:R-:W-:-:S04]  /*8dd0*/  SHF.R.U32.HI R3, RZ, 0x18, R18 ;  /* 0x00000018ff037819 */ /* 0x000fc80000011612 */
[----:B------:R-:W-:-:S04]  /*8de0*/  LOP3.LUT R0, R0, R3, RZ, 0xfc, !PT ;  /* 0x0000000300007212 */ /* 0x000fc800078efcff */
[----:B------:R-:W-:Y:S02]  /*8df0*/  PRMT R4, R0, 0x7610, R4 ;  /* 0x0000761000047816 */ /* 0x000fe40000000004 */
.L_x_48227:
[----:B------:R-:W-:Y:S05]  /*8e00*/  BSYNC B0 ;  /* 0x0000000000007941 */ /* 0x000fea0003800000 */
.L_x_48226:
[----:B------:R0:W-:Y:S01]  /*8e10*/  STG.E.U8 [R8.64], R4 ;  /* 0x0000000408007986 */ /* 0x0001e2000c101124 */
[----:B------:R-:W-:Y:S05]  /*8e20*/  BRA `(.L_x_48206) ;  /* 0x0000045000007947 */ /* 0x000fea0003800000 */
.L_x_48224:
        /* <DEDUP_REMOVED lines=16> */
.L_x_48231:
[----:B------:R-:W-:-:S04]  /*8f30*/  LOP3.LUT R18, R18, 0x80000000, RZ, 0xc0, !PT ;  /* 0x8000000012127812 */ /* 0x000fc800078ec0ff */
[----:B------:R-:W-:-:S04]  /*8f40*/  SHF.R.U32.HI R3, RZ, 0x18, R18 ;  /* 0x00000018ff037819 */ /* 0x000fc80000011612 */
[----:B------:R-:W-:-:S04]  /*8f50*/  LOP3.LUT R0, R0, R3, RZ, 0xfc, !PT ;  /* 0x0000000300007212 */ /* 0x000fc800078efcff */
[----:B------:R-:W-:Y:S02]  /*8f60*/  PRMT R4, R0, 0x7610, R4 ;  /* 0x0000761000047816 */ /* 0x000fe40000000004 */
.L_x_48230:
[----:B------:R-:W-:Y:S05]  /*8f70*/  BSYNC B0 ;  /* 0x0000000000007941 */ /* 0x000fea0003800000 */
.L_x_48229:
[----:B------:R0:W-:Y:S01]  /*8f80*/  STG.E.U8 [R8.64], R4 ;  /* 0x0000000408007986 */ /* 0x0001e2000c101124 */
[----:B------:R-:W-:Y:S05]  /*8f90*/  BRA `(.L_x_48206) ;  /* 0x000002e000007947 */ /* 0x000fea0003800000 */
.L_x_48223:
        /* <DEDUP_REMOVED lines=21> */
.L_x_48205:
        /* <DEDUP_REMOVED lines=20> */
.L_x_48233:
[----:B------:R-:W0:Y:S02]  /*9230*/  F2I.U64.TRUNC R18, R18 ;  /* 0x0000001200127311 */ /* 0x000e24000020d800 */
[----:B0-----:R0:W-:Y:S01]  /*9240*/  STG.E.64 [R8.64], R18 ;  /* 0x0000001208007986 */ /* 0x0011e2000c101b24 */
[----:B------:R-:W-:Y:S05]  /*9250*/  BRA `(.L_x_48206) ;  /* 0x0000002000007947 */ /* 0x000fea0003800000 */
.L_x_48232:
[----:B------:R-:W0:Y:S02]  /*9260*/  F2I.FTZ.U32.TRUNC.NTZ R3, R18 ;  /* 0x0000001200037305 */ /* 0x000e24000021f000 */
[----:B0-----:R0:W-:Y:S02]  /*9270*/  STG.E [R8.64], R3 ;  /* 0x0000000308007986 */ /* 0x0011e4000c101924 */
.L_x_48206:
        /* <DEDUP_REMOVED lines=22> */
.L_x_48237:
[----:B----4-:R-:W0:Y:S02]  /*93e0*/  F2I.S64.TRUNC R22, R22 ;  /* 0x0000001600167311 */ /* 0x010e24000020d900 */
[----:B0-----:R-:W-:-:S05]  /*93f0*/  IMAD.MOV.U32 R3, RZ, RZ, R22 ;  /* 0x000000ffff037224 */ /* 0x001fca00078e0016 */
[----:B------:R0:W-:Y:S01]  /*9400*/  STG.E.U8 [R8.64], R3 ;  /* 0x0000000308007986 */ /* 0x0001e2000c101124 */
[----:B------:R-:W-:Y:S05]  /*9410*/  BRA `(.L_x_48239) ;  /* 0x00000d3000007947 */ /* 0x000fea0003800000 */
.L_x_48236:
        /* <DEDUP_REMOVED lines=9> */
.L_x_48241:
[----:B----4-:R-:W0:Y:S02]  /*94b0*/  F2I.FTZ.TRUNC.NTZ R3, R22 ;  /* 0x0000001600037305 */ /* 0x010e24000021f100 */
[----:B0-----:R0:W-:Y:S01]  /*94c0*/  STG.E [R8.64], R3 ;  /* 0x0000000308007986 */ /* 0x0011e2000c101924 */
[----:B------:R-:W-:Y:S05]  /*94d0*/  BRA `(.L_x_48239) ;  /* 0x00000c7000007947 */ /* 0x000fea0003800000 */
.L_x_48240:
[----:B----4-:R-:W0:Y:S02]  /*94e0*/  F2I.FTZ.TRUNC.NTZ R3, R22 ;  /* 0x0000001600037305 */ /* 0x010e24000021f100 */
[----:B0-----:R0:W-:Y:S01]  /*94f0*/  STG.E.U16 [R8.64], R3 ;  /* 0x0000000308007986 */ /* 0x0011e2000c101524 */
[----:B------:R-:W-:Y:S05]  /*9500*/  BRA `(.L_x_48239) ;  /* 0x00000c4000007947 */ /* 0x000fea0003800000 */
.L_x_48235:
        /* <DEDUP_REMOVED lines=8> */
.L_x_48243:
[----:B----4-:R-:W-:-:S05]  /*9590*/  F2FP.PACK_AB R22, RZ, R22 ;  /* 0x00000016ff16723e */ /* 0x010fca00000000ff */
[----:B------:R0:W-:Y:S01]  /*95a0*/  STG.E.U16 [R8.64], R22 ;  /* 0x0000001608007986 */ /* 0x0001e2000c101524 */
[----:B------:R-:W-:Y:S05]  /*95b0*/  BRA `(.L_x_48239) ;  /* 0x00000b9000007947 */ /* 0x000fea0003800000 */
.L_x_48242:
[----:B------:R-:W-:-:S13]  /*95c0*/  ISETP.NE.AND P0, PT, R0, 0x7, PT ;  /* 0x000000070000780c */ /* 0x000fda0003f05270 */
[----:B------:R-:W-:Y:S05]  /*95d0*/  @!P0 BRA `(.L_x_48244) ;  /* 0x000000b000008947 */ /* 0x000fea0003800000 */
[----:B------:R-:W-:-:S13]  /*95e0*/  ISETP.NE.AND P0, PT, R0, 0x8, PT ;  /* 0x000000080000780c */ /* 0x000fda0003f05270 */
[----:B------:R-:W-:Y:S05]  /*95f0*/  @!P0 BRA `(.L_x_48245) ;  /* 0x0000005000008947 */ /* 0x000fea0003800000 */
[----:B------:R-:W-:-:S13]  /*9600*/  ISETP.NE.AND P0, PT, R0, 0x9, PT ;  /* 0x000000090000780c */ /* 0x000fda0003f05270 */
[----:B------:R-:W-:Y:S05]  /*9610*/  @P0 BRA `(.L_x_48238) ;  /* 0x000009a000000947 */ /* 0x000fea0003800000 */
[----:B------:R-:W-:-:S05]  /*9620*/  IMAD.MOV.U32 R23, RZ, RZ, RZ ;  /* 0x000000ffff177224 */ /* 0x000fca00078e00ff */
[----:B----4-:R0:W-:Y:S01]  /*9630*/  STG.E.64 [R8.64], R22 ;  /* 0x0000001608007986 */ /* 0x0101e2000c101b24 */
[----:B------:R-:W-:Y:S05]  /*9640*/  BRA `(.L_x_48239) ;  /* 0x00000b0000007947 */ /* 0x000fea0003800000 */
.L_x_48245:
[----:B----4-:R-:W-:-:S04]  /*9650*/  F2FP.PACK_AB R3, RZ, R22 ;  /* 0x00000016ff03723e */ /* 0x010fc800000000ff */
[----:B------:R-:W-:-:S05]  /*9660*/  PRMT R3, R3, 0x5410, RZ ;  /* 0x0000541003037816 */ /* 0x000fca00000000ff */
[----:B------:R0:W-:Y:S01]  /*9670*/  STG.E [R8.64], R3 ;  /* 0x0000000308007986 */ /* 0x0001e2000c101924 */
[----:B------:R-:W-:Y:S05]  /*9680*/  BRA `(.L_x_48239) ;  /* 0x00000ac000007947 */ /* 0x000fea0003800000 */
.L_x_48244:
[----:B----4-:R-:W-:-:S06]  /*9690*/  FMUL.FTZ R4, R22, 1 ;  /* 0x3f80000016047820 */ /* 0x010fcc0000410000 */
[----:B------:R-:W0:Y:S02]  /*96a0*/  F2F.F64.F32 R4, R4 ;  /* 0x0000000400047310 */ /* 0x000e240000201800 */
[----:B0-----:R0:W-:Y:S01]  /*96b0*/  STG.E.64 [R8.64], R4 ;  /* 0x0000000408007986 */ /* 0x0011e2000c101b24 */
[----:B------:R-:W-:Y:S05]  /*96c0*/  BRA `(.L_x_48239) ;  /* 0x00000a8000007947 */ /* 0x000fea0003800000 */
.L_x_48234:
        /* <DEDUP_REMOVED lines=8> */
[----:B----4-:R-:W-:-:S04]  /*9750*/  FSETP.NEU.FTZ.AND P0, PT, R22, RZ, PT ;  /* 0x000000ff1600720b */ /* 0x010fc80003f1d000 */
[----:B------:R-:W-:-:S05]  /*9760*/  SEL R3, RZ, 0x1, !P0 ;  /* 0x00000001ff037807 */ /* 0x000fca0004000000 */
[----:B------:R0:W-:Y:S01]  /*9770*/  STG.E.U8 [R8.64], R3 ;  /* 0x0000000308007986 */ /* 0x0001e2000c101124 */
[----:B------:R-:W-:Y:S05]  /*9780*/  BRA `(.L_x_48239) ;  /* 0x000009c000007947 */ /* 0x000fea0003800000 */
.L_x_48248:
[----:B----4-:R-:W-:Y:S01]  /*9790*/  FMUL.FTZ R4, R22, 1 ;  /* 0x3f80000016047820 */ /* 0x010fe20000410000 */
[----:B------:R-:W-:-:S05]  /*97a0*/  CS2R R6, SRZ ;  /* 0x0000000000067805 */ /* 0x000fca000001ff00 */
[----:B------:R-:W0:Y:S02]  /*97b0*/  F2F.F64.F32 R4, R4 ;  /* 0x0000000400047310 */ /* 0x000e240000201800 */
[----:B0-----:R0:W-:Y:S01]  /*97c0*/  STG.E.128 [R8.64], R4 ;  /* 0x0000000408007986 */ /* 0x0011e2000c101d24 */
[----:B------:R-:W-:Y:S05]  /*97d0*/  BRA `(.L_x_48239) ;  /* 0x0000097000007947 */ /* 0x000fea0003800000 */
.L_x_48247:
        /* <DEDUP_REMOVED lines=20> */
.L_x_48252:
[----:B------:R-:W-:Y:S05]  /*9920*/  BSYNC B0 ;  /* 0x0000000000007941 */ /* 0x000fea0003800000 */
.L_x_48251:
[----:B------:R-:W-:-:S05]  /*9930*/  LOP3.LUT R5, R0, R5, RZ, 0xfc, !PT ;  /* 0x0000000500057212 */ /* 0x000fca00078efcff */
[----:B------:R0:W-:Y:S01]  /*9940*/  STG.E.U8 [R8.64], R5 ;  /* 0x0000000508007986 */ /* 0x0001e2000c101124 */
[----:B------:R-:W-:Y:S05]  /*9950*/  BRA `(.L_x_48239) ;  /* 0x000007f000007947 */ /* 0x000fea0003800000 */
.L_x_48250:
        /* <DEDUP_REMOVED lines=12> */
.L_x_48254:
[----:B------:R-:W-:Y:S01]  /*9a20*/  IMAD.MOV.U32 R0, RZ, RZ, 0x7f ;  /* 0x0000007fff007424 */ /* 0x000fe200078e00ff */
[----:B------:R-:W-:-:S04]  /*9a30*/  ISETP.GT.U32.AND P0, PT, R4, 0x7f800000, PT ;  /* 0x7f8000000400780c */ /* 0x000fc80003f04070 */
[----:B------:R-:W-:-:S04]  /*9a40*/  SEL R0, R0, 0x7c, P0 ;  /* 0x0000007c00007807 */ /* 0x000fc80000000000 */
.L_x_48255:
[----:B------:R-:W-:Y:S05]  /*9a50*/  BSYNC B0 ;  /* 0x0000000000007941 */ /* 0x000fea0003800000 */
.L_x_48253:
[----:B------:R-:W-:-:S04]  /*9a60*/  LOP3.LUT R22, R22, 0x80000000, RZ, 0xc0, !PT ;  /* 0x8000000016167812 */ /* 0x000fc800078ec0ff */
[----:B------:R-:W-:-:S04]  /*9a70*/  SHF.R.U32.HI R3, RZ, 0x18, R22 ;  /* 0x00000018ff037819 */ /* 0x000fc80000011616 */
[----:B------:R-:W-:-:S05]  /*9a80*/  LOP3.LUT R3, R0, R3, RZ, 0xfc, !PT ;  /* 0x0000000300037212 */ /* 0x000fca00078efcff */
[----:B------:R0:W-:Y:S01]  /*9a90*/  STG.E.U8 [R8.64], R3 ;  /* 0x0000000308007986 */ /* 0x0001e2000c101124 */
[----:B------:R-:W-:Y:S05]  /*9aa0*/  BRA `(.L_x_48239) ;  /* 0x000006a000007947 */ /* 0x000fea0003800000 */
.L_x_48249:
[----:B----4-:R-:W-:-:S05]  /*9ab0*/  F2FP.BF16.PACK_AB R22, RZ, R22 ;  /* 0x00000016ff16723e */ /* 0x010fca00000010ff */
[----:B------:R0:W-:Y:S01]  /*9ac0*/  STG.E.U16 [R8.64], R22 ;  /* 0x0000001608007986 */ /* 0x0001e2000c101524 */
[----:B------:R-:W-:Y:S05]  /*9ad0*/  BRA `(.L_x_48239) ;  /* 0x0000067000007947 */ /* 0x000fea0003800000 */
.L_x_48246:
        /* <DEDUP_REMOVED lines=11> */
.L_x_48258:
        /* <DEDUP_REMOVED lines=16> */
.L_x_48261:
[----:B------:R-:W-:-:S04]  /*9c90*/  LOP3.LUT R22, R22, 0x80000000, RZ, 0xc0, !PT ;  /* 0x8000000016167812 */ /* 0x000fc800078ec0ff */
[----:B------:R-:W-:-:S04]  /*9ca0*/  SHF.R.U32.HI R3, RZ, 0x18, R22 ;  /* 0x00000018ff037819 */ /* 0x000fc80000011616 */
[----:B------:R-:W-:-:S04]  /*9cb0*/  LOP3.LUT R0, R0, R3, RZ, 0xfc, !PT ;  /* 0x0000000300007212 */ /* 0x000fc800078efcff */
[----:B------:R-:W-:Y:S02]  /*9cc0*/  PRMT R4, R0, 0x7610, R4 ;  /* 0x0000761000047816 */ /* 0x000fe40000000004 */
.L_x_48260:
[----:B------:R-:W-:Y:S05]  /*9cd0*/  BSYNC B0 ;  /* 0x0000000000007941 */ /* 0x000fea0003800000 */
.L_x_48259:
[----:B------:R0:W-:Y:S01]  /*9ce0*/  STG.E.U8 [R8.64], R4 ;  /* 0x0000000408007986 */ /* 0x0001e2000c101124 */
[----:B------:R-:W-:Y:S05]  /*9cf0*/  BRA `(.L_x_48239) ;  /* 0x0000045000007947 */ /* 0x000fea0003800000 */
.L_x_48257:
        /* <DEDUP_REMOVED lines=16> */
.L_x_48264:
[----:B------:R-:W-:-:S04]  /*9e00*/  LOP3.LUT R22, R22, 0x80000000, RZ, 0xc0, !PT ;  /* 0x8000000016167812 */ /* 0x000fc800078ec0ff */
[----:B------:R-:W-:-:S04]  /*9e10*/  SHF.R.U32.HI R3, RZ, 0x18, R22 ;  /* 0x00000018ff037819 */ /* 0x000fc80000011616 */
[----:B------:R-:W-:-:S04]  /*9e20*/  LOP3.LUT R0, R0, R3, RZ, 0xfc, !PT ;  /* 0x0000000300007212 */ /* 0x000fc800078efcff */
[----:B------:R-:W-:Y:S02]  /*9e30*/  PRMT R4, R0, 0x7610, R4 ;  /* 0x0000761000047816 */ /* 0x000fe40000000004 */
.L_x_48263:
[----:B------:R-:W-:Y:S05]  /*9e40*/  BSYNC B0 ;  /* 0x0000000000007941 */ /* 0x000fea0003800000 */
.L_x_48262:
[----:B------:R0:W-:Y:S01]  /*9e50*/  STG.E.U8 [R8.64], R4 ;  /* 0x0000000408007986 */ /* 0x0001e2000c101124 */
[----:B------:R-:W-:Y:S05]  /*9e60*/  BRA `(.L_x_48239) ;  /* 0x000002e000007947 */ /* 0x000fea0003800000 */
.L_x_48256:
        /* <DEDUP_REMOVED lines=21> */
.L_x_48238:
        /* <DEDUP_REMOVED lines=20> */
.L_x_48266:
[----:B----4-:R-:W0:Y:S02]  /*a100*/  F2I.U64.TRUNC R22, R22 ;  /* 0x0000001600167311 */ /* 0x010e24000020d800 */
[----:B0-----:R0:W-:Y:S01]  /*a110*/  STG.E.64 [R8.64], R22 ;  /* 0x0000001608007986 */ /* 0x0011e2000c101b24 */
[----:B------:R-:W-:Y:S05]  /*a120*/  BRA `(.L_x_48239) ;  /* 0x0000002000007947 */ /* 0x000fea0003800000 */
.L_x_48265:
[----:B----4-:R-:W0:Y:S02]  /*a130*/  F2I.FTZ.U32.TRUNC.NTZ R3, R22 ;  /* 0x0000001600037305 */ /* 0x010e24000021f000 */
[----:B0-----:R0:W-:Y:S02]  /*a140*/  STG.E [R8.64], R3 ;  /* 0x0000000308007986 */ /* 0x0011e4000c101924 */
.L_x_48239:
[----:B------:R-:W-:Y:S02]  /*a150*/  IADD3 R25, R25, 0x80, RZ ;  /* 0x0000008019197810 */ /* 0x000fe40007ffe0ff */
.L_x_48200:
[----:B------:R-:W-:Y:S05]  /*a160*/  BSYNC B6 ;  /* 0x0000000000067941 */ /* 0x000fea0003800000 */
.L_x_48199:
[----:B------:R-:W-:-:S13]  /*a170*/  ISETP.GE.AND P0, PT, R25, R16, PT ;  /* 0x000000101900720c */ /* 0x000fda0003f06270 */
[----:B------:R-:W-:Y:S05]  /*a180*/  @P0 EXIT ;  /* 0x000000000000094d */ /* 0x000fea0003800000 */
[----:B0-2---:R-:W-:Y:S01]  /*a190*/  PRMT R0, R17, 0x9910, RZ ;  /* 0x0000991011007816 */ /* 0x005fe200000000ff */
        /* <DEDUP_REMOVED lines=17> */
.L_x_48270:
[----:B------:R-:W0:Y:S02]  /*a2b0*/  F2I.S64.TRUNC R24, R24 ;  /* 0x0000001800187311 */ /* 0x000e24000020d900 */
[----:B0-----:R-:W-:-:S05]  /*a2c0*/  IMAD.MOV.U32 R5, RZ, RZ, R24 ;  /* 0x000000ffff057224 */ /* 0x001fca00078e0018 */
[----:B------:R-:W-:Y:S01]  /*a2d0*/  STG.E.U8 [R2.64], R5 ;  /* 0x0000000502007986 */ /* 0x000fe2000c101124 */
[----:B------:R-:W-:Y:S05]  /*a2e0*/  EXIT ;  /* 0x000000000000794d */ /* 0x000fea0003800000 */
.L_x_48269:
        /* <DEDUP_REMOVED lines=9> */
.L_x_48273:
[----:B------:R-:W0:Y:S02]  /*a380*/  F2I.FTZ.TRUNC.NTZ R5, R24 ;  /* 0x0000001800057305 */ /* 0x000e24000021f100 */
[----:B0-----:R-:W-:Y:S01]  /*a390*/  STG.E [R2.64], R5 ;  /* 0x0000000502007986 */ /* 0x001fe2000c101924 */
[----:B------:R-:W-:Y:S05]  /*a3a0*/  EXIT ;  /* 0x000000000000794d */ /* 0x000fea0003800000 */
.L_x_48272:
[----:B------:R-:W0:Y:S02]  /*a3b0*/  F2I.FTZ.TRUNC.NTZ R5, R24 ;  /* 0x0000001800057305 */ /* 0x000e24000021f100 */
[----:B0-----:R-:W-:Y:S01]  /*a3c0*/  STG.E.U16 [R2.64], R5 ;  /* 0x0000000502007986 */ /* 0x001fe2000c101524 */
[----:B------:R-:W-:Y:S05]  /*a3d0*/  EXIT ;  /* 0x000000000000794d */ /* 0x000fea0003800000 */
.L_x_48268:
        /* <DEDUP_REMOVED lines=8> */
.L_x_48275:
[----:B------:R-:W-:-:S05]  /*a460*/  F2FP.PACK_AB R24, RZ, R24 ;  /* 0x00000018ff18723e */ /* 0x000fca00000000ff */
[----:B------:R-:W-:Y:S01]  /*a470*/  STG.E.U16 [R2.64], R24 ;  /* 0x0000001802007986 */ /* 0x000fe2000c101524 */
[----:B------:R-:W-:Y:S05]  /*a480*/  EXIT ;  /* 0x000000000000794d */ /* 0x000fea0003800000 */
.L_x_48274:
        /* <DEDUP_REMOVED lines=9> */
.L_x_48277:
[----:B------:R-:W-:-:S04]  /*a520*/  F2FP.PACK_AB R5, RZ, R24 ;  /* 0x00000018ff05723e */ /* 0x000fc800000000ff */
[----:B------:R-:W-:-:S05]  /*a530*/  PRMT R5, R5, 0x5410, RZ ;  /* 0x0000541005057816 */ /* 0x000fca00000000ff */
[----:B------:R-:W-:Y:S01]  /*a540*/  STG.E [R2.64], R5 ;  /* 0x0000000502007986 */ /* 0x000fe2000c101924 */
[----:B------:R-:W-:Y:S05]  /*a550*/  EXIT ;  /* 0x000000000000794d */ /* 0x000fea0003800000 */
.L_x_48276:
[----:B------:R-:W-:-:S06]  /*a560*/  FMUL.FTZ R4, R24, 1 ;  /* 0x3f80000018047820 */ /* 0x000fcc0000410000 */
[----:B------:R-:W0:Y:S02]  /*a570*/  F2F.F64.F32 R4, R4 ;  /* 0x0000000400047310 */ /* 0x000e240000201800 */
[----:B0-----:R-:W-:Y:S01]  /*a580*/  STG.E.64 [R2.64], R4 ;  /* 0x0000000402007986 */ /* 0x001fe2000c101b24 */
[----:B------:R-:W-:Y:S05]  /*a590*/  EXIT ;  /* 0x000000000000794d */ /* 0x000fea0003800000 */
.L_x_48267:
        /* <DEDUP_REMOVED lines=12> */
.L_x_48280:
[----:B------:R-:W-:Y:S01]  /*a660*/  FMUL.FTZ R4, R24, 1 ;  /* 0x3f80000018047820 */ /* 0x000fe20000410000 */
[----:B------:R-:W-:-:S05]  /*a670*/  CS2R R6, SRZ ;  /* 0x0000000000067805 */ /* 0x000fca000001ff00 */
[----:B------:R-:W0:Y:S02]  /*a680*/  F2F.F64.F32 R4, R4 ;  /* 0x0000000400047310 */ /* 0x000e240000201800 */
[----:B0-----:R-:W-:Y:S01]  /*a690*/  STG.E.128 [R2.64], R4 ;  /* 0x0000000402007986 */ /* 0x001fe2000c101d24 */
[----:B------:R-:W-:Y:S05]  /*a6a0*/  EXIT ;  /* 0x000000000000794d */ /* 0x000fea0003800000 */
.L_x_48279:
        /* <DEDUP_REMOVED lines=20> */
.L_x_48284:
[----:B------:R-:W-:Y:S05]  /*a7f0*/  BSYNC B0 ;  /* 0x0000000000007941 */ /* 0x000fea0003800000 */
.L_x_48283:
[----:B------:R-:W-:-:S05]  /*a800*/  LOP3.LUT R7, R0, R7, RZ, 0xfc, !PT ;  /* 0x0000000700077212 */ /* 0x000fca00078efcff */
[----:B------:R-:W-:Y:S01]  /*a810*/  STG.E.U8 [R2.64], R7 ;  /* 0x0000000702007986 */ /* 0x000fe2000c101124 */
[----:B------:R-:W-:Y:S05]  /*a820*/  EXIT ;  /* 0x000000000000794d */ /* 0x000fea0003800000 */
.L_x_48282:
        /* <DEDUP_REMOVED lines=12> */
.L_x_48286:
[----:B------:R-:W-:Y:S01]  /*a8f0*/  IMAD.MOV.U32 R0, RZ, RZ, 0x7f ;  /* 0x0000007fff007424 */ /* 0x000fe200078e00ff */
[----:B------:R-:W-:-:S04]  /*a900*/  ISETP.GT.U32.AND P0, PT, R4, 0x7f800000, PT ;  /* 0x7f8000000400780c */ /* 0x000fc80003f04070 */
[----:B------:R-:W-:-:S04]  /*a910*/  SEL R0, R0, 0x7c, P0 ;  /* 0x0000007c00007807 */ /* 0x000fc80000000000 */
.L_x_48287:
[----:B------:R-:W-:Y:S05]  /*a920*/  BSYNC B0 ;  /* 0x0000000000007941 */ /* 0x000fea0003800000 */
.L_x_48285:
[----:B------:R-:W-:-:S04]  /*a930*/  LOP3.LUT R24, R24, 0x80000000, RZ, 0xc0, !PT ;  /* 0x8000000018187812 */ /* 0x000fc800078ec0ff */
[----:B------:R-:W-:-:S04]  /*a940*/  SHF.R.U32.HI R5, RZ, 0x18, R24 ;  /* 0x00000018ff057819 */ /* 0x000fc80000011618 */
[----:B------:R-:W-:-:S05]  /*a950*/  LOP3.LUT R5, R0, R5, RZ, 0xfc, !PT ;  /* 0x0000000500057212 */ /* 0x000fca00078efcff */
[----:B------:R-:W-:Y:S01]  /*a960*/  STG.E.U8 [R2.64], R5 ;  /* 0x0000000502007986 */ /* 0x000fe2000c101124 */
[----:B------:R-:W-:Y:S05]  /*a970*/  EXIT ;  /* 0x000000000000794d */ /* 0x000fea0003800000 */
.L_x_48281:
[----:B------:R-:W-:-:S05]  /*a980*/  F2FP.BF16.PACK_AB R24, RZ, R24 ;  /* 0x00000018ff18723e */ /* 0x000fca00000010ff */
[----:B------:R-:W-:Y:S01]  /*a990*/  STG.E.U16 [R2.64], R24 ;  /* 0x0000001802007986 */ /* 0x000fe2000c101524 */
[----:B------:R-:W-:Y:S05]  /*a9a0*/  EXIT ;  /* 0x000000000000794d */ /* 0x000fea0003800000 */
.L_x_48278:
        /* <DEDUP_REMOVED lines=11> */
.L_x_48290:
        /* <DEDUP_REMOVED lines=16> */
.L_x_48293:
[----:B------:R-:W-:-:S04]  /*ab60*/  LOP3.LUT R24, R24, 0x80000000, RZ, 0xc0, !PT ;  /* 0x8000000018187812 */ /* 0x000fc800078ec0ff */
[----:B------:R-:W-:-:S04]  /*ab70*/  SHF.R.U32.HI R5, RZ, 0x18, R24 ;  /* 0x00000018ff057819 */ /* 0x000fc80000011618 */
[----:B------:R-:W-:-:S04]  /*ab80*/  LOP3.LUT R4, R4, R5, RZ, 0xfc, !PT ;  /* 0x0000000504047212 */ /* 0x000fc800078efcff */
[----:B------:R-:W-:Y:S02]  /*ab90*/  PRMT R0, R4, 0x7610, R0 ;  /* 0x0000761004007816 */ /* 0x000fe40000000000 */
.L_x_48292:
[----:B------:R-:W-:Y:S05]  /*aba0*/  BSYNC B0 ;  /* 0x0000000000007941 */ /* 0x000fea0003800000 */
.L_x_48291:
[----:B------:R-:W-:Y:S01]  /*abb0*/  STG.E.U8 [R2.64], R0 ;  /* 0x0000000002007986 */ /* 0x000fe2000c101124 */
[----:B------:R-:W-:Y:S05]  /*abc0*/  EXIT ;  /* 0x000000000000794d */ /* 0x000fea0003800000 */
.L_x_48289:
        /* <DEDUP_REMOVED lines=16> */
.L_x_48296:
[----:B------:R-:W-:-:S04]  /*acd0*/  LOP3.LUT R24, R24, 0x80000000, RZ, 0xc0, !PT ;  /* 0x8000000018187812 */ /* 0x000fc800078ec0ff */
[----:B------:R-:W-:-:S04]  /*ace0*/  SHF.R.U32.HI R5, RZ, 0x18, R24 ;  /* 0x00000018ff057819 */ /* 0x000fc80000011618 */
[----:B------:R-:W-:-:S04]  /*acf0*/  LOP3.LUT R4, R4, R5, RZ, 0xfc, !PT ;  /* 0x0000000504047212 */ /* 0x000fc800078efcff */
[----:B------:R-:W-:Y:S02]  /*ad00*/  PRMT R0, R4, 0x7610, R0 ;  /* 0x0000761004007816 */ /* 0x000fe40000000000 */
.L_x_48295:
[----:B------:R-:W-:Y:S05]  /*ad10*/  BSYNC B0 ;  /* 0x0000000000007941 */ /* 0x000fea0003800000 */
.L_x_48294:
[----:B------:R-:W-:Y:S01]  /*ad20*/  STG.E.U8 [R2.64], R0 ;  /* 0x0000000002007986 */ /* 0x000fe2000c101124 */
[----:B------:R-:W-:Y:S05]  /*ad30*/  EXIT ;  /* 0x000000000000794d */ /* 0x000fea0003800000 */
.L_x_48288:
        /* <DEDUP_REMOVED lines=21> */
.L_x_48271:
        /* <DEDUP_REMOVED lines=19> */
[----:B------:R-:W-:Y:S05]  /*afc0*/  EXIT ;  /* 0x000000000000794d */ /* 0x000fea0003800000 */
.L_x_48298:
[----:B------:R-:W0:Y:S02]  /*afd0*/  F2I.U64.TRUNC R24, R24 ;  /* 0x0000001800187311 */ /* 0x000e24000020d800 */
[----:B0-----:R-:W-:Y:S01]  /*afe0*/  STG.E.64 [R2.64], R24 ;  /* 0x0000001802007986 */ /* 0x001fe2000c101b24 */
[----:B------:R-:W-:Y:S05]  /*aff0*/  EXIT ;  /* 0x000000000000794d */ /* 0x000fea0003800000 */
.L_x_48297:
[----:B------:R-:W0:Y:S02]  /*b000*/  F2I.FTZ.U32.TRUNC.NTZ R5, R24 ;  /* 0x0000001800057305 */ /* 0x000e24000021f000 */
[----:B0-----:R-:W-:Y:S01]  /*b010*/  STG.E [R2.64], R5 ;  /* 0x0000000502007986 */ /* 0x001fe2000c101924 */
[----:B------:R-:W-:Y:S05]  /*b020*/  EXIT ;  /* 0x000000000000794d */ /* 0x000fea0003800000 */
.L_x_48299:
        /* <DEDUP_REMOVED lines=13> */
.L_x_61934:


//--------------------- .text._ZN2at6native18elementwise_kernelILi128ELi2EZNS0_22gpu_kernel_impl_nocastIZZZNS0_50_GLOBAL__N__2680c7bb_12_PowKernel_cu_b2145a98_318424pow_tensor_tensor_kernelERNS_18TensorIteratorBaseEENKUlvE_clEvENKUlvE5_clEvEUlffE_EEvS5_RKT_EUliE_EEviT1_ --------------------------
	.section	.text._ZN2at6native18elementwise_kernelILi128ELi2EZNS0_22gpu_kernel_impl_nocastIZZZNS0_50_GLOBAL__N__2680c7bb_12_PowKernel_cu_b2145a98_318424pow_tensor_tensor_kernelERNS_18TensorIteratorBaseEENKUlvE_clEvENKUlvE5_clEvEUlffE_EEvS5_RKT_EUliE_EEviT1_,"ax",@progbits
	.sectioninfo	@"SHI_REGISTERS=14"
	.align	128
        .global         _ZN2at6native18elementwise_kernelILi128ELi2EZNS0_22gpu_kernel_impl_nocastIZZZNS0_50_GLOBAL__N__2680c7bb_12_PowKernel_cu_b2145a98_318424pow_tensor_tensor_kernelERNS_18TensorIteratorBaseEENKUlvE_clEvENKUlvE5_clEvEUlffE_EEvS5_RKT_EUliE_EEviT1_
        .type           _ZN2at6native18elementwise_kernelILi128ELi2EZNS0_22gpu_kernel_impl_nocastIZZZNS0_50_GLOBAL__N__2680c7bb_12_PowKernel_cu_b2145a98_318424pow_tensor_tensor_kernelERNS_18TensorIteratorBaseEENKUlvE_clEvENKUlvE5_clEvEUlffE_EEvS5_RKT_EUliE_EEviT1_,@function
        .size           _ZN2at6native18elementwise_kernelILi128ELi2EZNS0_22gpu_kernel_impl_nocastIZZZNS0_50_GLOBAL__N__2680c7bb_12_PowKernel_cu_b2145a98_318424pow_tensor_tensor_kernelERNS_18TensorIteratorBaseEENKUlvE_clEvENKUlvE5_clEvEUlffE_EEvS5_RKT_EUliE_EEviT1_,(.L_x_61935 - _ZN2at6native18elementwise_kernelILi128ELi2EZNS0_22gpu_kernel_impl_nocastIZZZNS0_50_GLOBAL__N__2680c7bb_12_PowKernel_cu_b2145a98_318424pow_tensor_tensor_kernelERNS_18TensorIteratorBaseEENKUlvE_clEvENKUlvE5_clEvEUlffE_EEvS5_RKT_EUliE_EEviT1_)
        .other          _ZN2at6native18elementwise_kernelILi128ELi2EZNS0_22gpu_kernel_impl_nocastIZZZNS0_50_GLOBAL__N__2680c7bb_12_PowKernel_cu_b2145a98_318424pow_tensor_tensor_kernelERNS_18TensorIteratorBaseEENKUlvE_clEvENKUlvE5_clEvEUlffE_EEvS5_RKT_EUliE_EEviT1_,@"STO_CUDA_ENTRY STV_DEFAULT"
_ZN2at6native18elementwise_kernelILi128ELi2EZNS0_22gpu_kernel_impl_nocastIZZZNS0_50_GLOBAL__N__2680c7bb_12_PowKernel_cu_b2145a98_318424pow_tensor_tensor_kernelERNS_18TensorIteratorBaseEENKUlvE_clEvENKUlvE5_clEvEUlffE_EEvS5_RKT_EUliE_EEviT1_:
.text._ZN2at6native18elementwise_kernelILi128ELi2EZNS0_22gpu_kernel_impl_nocastIZZZNS0_50_GLOBAL__N__2680c7bb_12_PowKernel_cu_b2145a98_318424pow_tensor_tensor_kernelERNS_18TensorIteratorBaseEENKUlvE_clEvENKUlvE5_clEvEUlffE_EEvS5_RKT_EUliE_EEviT1_:
        /* <DEDUP_REMOVED lines=262> */
.L_x_48302:
[----:B------:R-:W-:-:S04]  /*1060*/  IADD3 R4, P0, R4, c[0x0][0x3d0], RZ ;  /* 0x0000f40004047a10 */ /* 0x000fc80007f1e0ff */
[----:B------:R-:W-:-:S05]  /*1070*/  IADD3.X R5, RZ, c[0x0][0x3d4], RZ, P0, !PT ;  /* 0x0000f500ff057a10 */ /* 0x000fca00007fe4ff */
[----:B------:R-:W2:Y:S01]  /*1080*/  LDG.E R4, [R4.64] ;  /* 0x0000000404047981 */ /* 0x000ea2000c1e1900 */
[----:B------:R-:W-:-:S04]  /*1090*/  IADD3 R6, P0, R3, c[0x0][0x3d8], RZ ;  /* 0x0000f60003067a10 */ /* 0x000fc80007f1e0ff */
[----:B------:R-:W-:-:S05]  /*10a0*/  IADD3.X R7, RZ, c[0x0][0x3dc], RZ, P0, !PT ;  /* 0x0000f700ff077a10 */ /* 0x000fca00007fe4ff */
[----:B------:R-:W3:Y:S01]  /*10b0*/  LDG.E R6, [R6.64] ;  /* 0x0000000406067981 */ /* 0x000ee2000c1e1900 */
[----:B------:R-:W-:Y:S02]  /*10c0*/  IADD3 R2, P0, R2, c[0x0][0x3c8], RZ ;  /* 0x0000f20002027a10 */ /* 0x000fe40007f1e0ff */
[----:B------:R-:W-:Y:S01]  /*10d0*/  IADD3 R9, R0, 0x80, RZ ;  /* 0x0000008000097810 */ /* 0x000fe20007ffe0ff */
[----:B--2---:R-:W3:Y:S02]  /*10e0*/  MUFU.LG2 R3, R4 ;  /* 0x0000000400037308 */ /* 0x004ee40000000c00 */
[----:B---3--:R-:W-:Y:S01]  /*10f0*/  FMUL.FTZ R8, R3, R6 ;  /* 0x0000000603087220 */ /* 0x008fe20000410000 */
[----:B------:R-:W-:-:S05]  /*1100*/  IADD3.X R3, RZ, c[0x0][0x3cc], RZ, P0, !PT ;  /* 0x0000f300ff037a10 */ /* 0x000fca00007fe4ff */
[----:B------:R-:W0:Y:S02]  /*1110*/  MUFU.EX2 R11, R8 ;  /* 0x00000008000b7308 */ /* 0x000e240000000800 */
[----:B0-----:R0:W-:Y:S02]  /*1120*/  STG.E [R2.64], R11 ;  /* 0x0000000b02007986 */ /* 0x0011e4000c101904 */
.L_x_48301:
[----:B------:R-:W-:Y:S05]  /*1130*/  BSYNC B0 ;  /* 0x0000000000007941 */ /* 0x000fea0003800000 */
.L_x_48300:
        /* <DEDUP_REMOVED lines=255> */
.L_x_48303:
[----:B------:R-:W-:-:S04]  /*2130*/  IADD3 R4, P0, R3, c[0x0][0x3d0], RZ ;  /* 0x0000f40003047a10 */ /* 0x000fc80007f1e0ff */
[----:B------:R-:W-:-:S05]  /*2140*/  IADD3.X R5, RZ, c[0x0][0x3d4], RZ, P0, !PT ;  /* 0x0000f500ff057a10 */ /* 0x000fca00007fe4ff */
[----:B------:R-:W2:Y:S01]  /*2150*/  LDG.E R4, [R4.64] ;  /* 0x0000000404047981 */ /* 0x000ea2000c1e1900 */
[----:B------:R-:W-:-:S04]  /*2160*/  IADD3 R2, P0, R2, c[0x0][0x3d8], RZ ;  /* 0x0000f60002027a10 */ /* 0x000fc80007f1e0ff */
[----:B------:R-:W-:-:S06]  /*2170*/  IADD3.X R3, RZ, c[0x0][0x3dc], RZ, P0, !PT ;  /* 0x0000f700ff037a10 */ /* 0x000fcc00007fe4ff */
[----:B------:R-:W3:Y:S01]  /*2180*/  LDG.E R3, [R2.64] ;  /* 0x0000000402037981 */ /* 0x000ee2000c1e1900 */
[----:B--2---:R-:W3:Y:S02]  /*2190*/  MUFU.LG2 R6, R4 ;  /* 0x0000000400067308 */ /* 0x004ee40000000c00 */
[----:B---3--:R-:W-:Y:S01]  /*21a0*/  FMUL.FTZ R8, R6, R3 ;  /* 0x0000000306087220 */ /* 0x008fe20000410000 */
[----:B------:R-:W-:-:S05]  /*21b0*/  IADD3 R6, P0, R0, c[0x0][0x3c8], RZ ;  /* 0x0000f20000067a10 */ /* 0x000fca0007f1e0ff */
[----:B------:R-:W0:Y:S01]  /*21c0*/  MUFU.EX2 R9, R8 ;  /* 0x0000000800097308 */ /* 0x000e220000000800 */
[----:B------:R-:W-:-:S05]  /*21d0*/  IADD3.X R7, RZ, c[0x0][0x3cc], RZ, P0, !PT ;  /* 0x0000f300ff077a10 */ /* 0x000fca00007fe4ff */
[----:B0-----:R-:W-:Y:S01]  /*21e0*/  STG.E [R6.64], R9 ;  /* 0x0000000906007986 */ /* 0x001fe2000c101904 */
[----:B------:R-:W-:Y:S05]  /*21f0*/  EXIT ;  /* 0x000000000000794d */ /* 0x000fea0003800000 */
.L_x_48304:
        /* <DEDUP_REMOVED lines=16> */
.L_x_61935:


//--------------------- .text._ZN2at6native27unrolled_elementwise_kernelIZZZNS0_50_GLOBAL__N__2680c7bb_12_PowKernel_cu_b2145a98_318424pow_tensor_tensor_kernelERNS_18TensorIteratorBaseEENKUlvE_clEvENKUlvE5_clEvEUlffE_St5arrayIPcLm3EELi4E23TrivialOffsetCalculatorILi2EjESB_ILi1EjENS0_6memory15LoadWithoutCastENSE_16StoreWithoutCastEEEviT_T0_T2_T3_T4_T5_ --------------------------
	.section	.text._ZN2at6native27unrolled_elementwise_kernelIZZZNS0_50_GLOBAL__N__2680c7bb_12_PowKernel_cu_b2145a98_318424pow_tensor_tensor_kernelERNS_18TensorIteratorBaseEENKUlvE_clEvENKUlvE5_clEvEUlffE_St5arrayIPcLm3EELi4E23TrivialOffsetCalculatorILi2EjESB_ILi1EjENS0_6memory15LoadWithoutCastENSE_16StoreWithoutCastEEEviT_T0_T2_T3_T4_T5_,"ax",@progbits
	.sectioninfo	@"SHI_REGISTERS=27"
	.align	128
        .global         _ZN2at6native27unrolled_elementwise_kernelIZZZNS0_50_GLOBAL__N__2680c7bb_12_PowKernel_cu_b2145a98_318424pow_tensor_tensor_kernelERNS_18TensorIteratorBaseEENKUlvE_clEvENKUlvE5_clEvEUlffE_St5arrayIPcLm3EELi4E23TrivialOffsetCalculatorILi2EjESB_ILi1EjENS0_6memory15LoadWithoutCastENSE_16StoreWithoutCastEEEviT_T0_T2_T3_T4_T5_
        .type           _ZN2at6native27unrolled_elementwise_kernelIZZZNS0_50_GLOBAL__N__2680c7bb_12_PowKernel_cu_b2145a98_318424pow_tensor_tensor_kernelERNS_18TensorIteratorBaseEENKUlvE_clEvENKUlvE5_clEvEUlffE_St5arrayIPcLm3EELi4E23TrivialOffsetCalculatorILi2EjESB_ILi1EjENS0_6memory15LoadWithoutCastENSE_16StoreWithoutCastEEEviT_T0_T2_T3_T4_T5_,@function
        .size           _ZN2at6native27unrolled_elementwise_kernelIZZZNS0_50_GLOBAL__N__2680c7bb_12_PowKernel_cu_b2145a98_318424pow_tensor_tensor_kernelERNS_18TensorIteratorBaseEENKUlvE_clEvENKUlvE5_clEvEUlffE_St5arrayIPcLm3EELi4E23TrivialOffsetCalculatorILi2EjESB_ILi1EjENS0_6memory15LoadWithoutCastENSE_16StoreWithoutCastEEEviT_T0_T2_T3_T4_T5_,(.L_x_61936 - _ZN2at6native27unrolled_elementwise_kernelIZZZNS0_50_GLOBAL__N__2680c7bb_12_PowKernel_cu_b2145a98_318424pow_tensor_tensor_kernelERNS_18TensorIteratorBaseEENKUlvE_clEvENKUlvE5_clEvEUlffE_St5arrayIPcLm3EELi4E23TrivialOffsetCalculatorILi2EjESB_ILi1EjENS0_6memory15LoadWithoutCastENSE_16StoreWithoutCastEEEviT_T0_T2_T3_T4_T5_)
        .other          _ZN2at6native27unrolled_elementwise_kernelIZZZNS0_50_GLOBAL__N__2680c7bb_12_PowKernel_cu_b2145a98_318424pow_tensor_tensor_kernelERNS_18TensorIteratorBaseEENKUlvE_clEvENKUlvE5_clEvEUlffE_St5arrayIPcLm3EELi4E23TrivialOffsetCalculatorILi2EjESB_ILi1EjENS0_6memory15LoadWithoutCastENSE_16StoreWithoutCastEEEviT_T0_T2_T3_T4_T5_,@"STO_CUDA_ENTRY STV_DEFAULT"
_ZN2at6native27unrolled_elementwise_kernelIZZZNS0_50_GLOBAL__N__2680c7bb_12_PowKernel_cu_b2145a98_318424pow_tensor_tensor_kernelERNS_18TensorIteratorBaseEENKUlvE_clEvENKUlvE5_clEvEUlffE_St5arrayIPcLm3EELi4E23TrivialOffsetCalculatorILi2EjESB_ILi1EjENS0_6memory15LoadWithoutCastENSE_16StoreWithoutCastEEEviT_T0_T2_T3_T4_T5_:
.text._ZN2at6native27unrolled_elementwise_kernelIZZZNS0_50_GLOBAL__N__2680c7bb_12_PowKernel_cu_b2145a98_318424pow_tensor_tensor_kernelERNS_18TensorIteratorBaseEENKUlvE_clEvENKUlvE5_clEvEUlffE_St5arrayIPcLm3EELi4E23TrivialOffsetCalculatorILi2EjESB_ILi1EjENS0_6memory15LoadWithoutCastENSE_16StoreWithoutCastEEEviT_T0_T2_T3_T4_T5_:
[----:B------:R-:W-:Y:S02]  /*0000*/  IMAD.MOV.U32 R1, RZ, RZ, c[0x0][0x28] ;  /* 0x00000a00ff017624 */ /* 0x000fe400078e00ff */
[----:B------:R-:W0:Y:S01]  /*0010*/  S2R R0, SR_CTAID.X ;  /* 0x0000000000007919 */ /* 0x000e220000002500 */
[----:B------:R-:W-:Y:S01]  /*0020*/  IMAD.MOV.U32 R5, RZ, RZ, -0x200 ;  /* 0xfffffe00ff057424 */ /* 0x000fe200078e00ff */
[----:B------:R-:W-:Y:S02]  /*0030*/  ULDC.64 UR4, c[0x0][0x118] ;  /* 0x0000460000047ab9 */ /* 0x000fe40000000a00 */
[----:B------:R-:W1:Y:S01]  /*0040*/  S2R R3, SR_TID.X ;  /* 0x0000000000037919 */ /* 0x000e620000002100 */
[----:B0-----:R-:W-:Y:S02]  /*0050*/  IMAD R2, R0, R5, c[0x0][0x160] ;  /* 0x0000580000027624 */ /* 0x001fe400078e0205 */
[----:B------:R-:W-:Y:S01]  /*0060*/  CS2R R4, SRZ ;  /* 0x0000000000047805 */ /* 0x000fe2000001ff00 */
[----:B-1----:R-:W-:Y:S02]  /*0070*/  MOV R9, R3 ;  /* 0x0000000300097202 */ /* 0x002fe40000000f00 */
        /* <DEDUP_REMOVED lines=10> */
[----:B------:R-:W-:Y:S01]  /*0120*/  @!P0 IMAD.WIDE.U32 R20, R20, R21, c[0x0][0x180] ;  /* 0x0000600014148625 */ /* 0x000fe200078e0015 */
[----:B------:R-:W-:-:S03]  /*0130*/  CS2R R6, SRZ ;  /* 0x0000000000067805 */ /* 0x000fc6000001ff00 */
[----:B------:R-:W-:Y:S01]  /*0140*/  @!P1 IMAD.MOV.U32 R19, RZ, RZ, 0x4 ;  /* 0x00000004ff139424 */ /* 0x000fe200078e00ff */
[----:B------:R1:W3:Y:S03]  /*0150*/  @!P0 LDG.E R5, [R20.64] ;  /* 0x0000000414058981 */ /* 0x0002e6000c1e1900 */
[----:B------:R-:W-:-:S04]  /*0160*/  @!P1 IMAD.WIDE.U32 R22, R18, R19, c[0x0][0x178] ;  /* 0x00005e0012169625 */ /* 0x000fc800078e0013 */
[----:B------:R-:W-:Y:S01]  /*0170*/  @!P3 LEA R8, R0, R9, 0x9 ;  /* 0x000000090008b211 */ /* 0x000fe200078e48ff */
[----:B------:R4:W3:Y:S01]  /*0180*/  @!P1 LDG.E R6, [R22.64] ;  /* 0x0000000416069981 */ /* 0x0008e2000c1e1900 */
[----:B------:R-:W-:Y:S02]  /*0190*/  @!P3 MOV R13, 0x4 ;  /* 0x00000004000db802 */ /* 0x000fe40000000f00 */
[----:B------:R-:W-:-:S03]  /*01a0*/  @!P3 IADD3 R9, R9, 0x80, RZ ;  /* 0x000000800909b810 */ /* 0x000fc60007ffe0ff */
[----:B------:R-:W-:Y:S01]  /*01b0*/  @!P3 IMAD.WIDE.U32 R16, R8, R13, c[0x0][0x178] ;  /* 0x00005e000810b625 */ /* 0x000fe200078e000d */
[----:B------:R-:W-:-:S04]  /*01c0*/  ISETP.GE.AND P2, PT, R9, R2, PT ;  /* 0x000000020900720c */ /* 0x000fc80003f46270 */
[----:B------:R4:W3:Y:S01]  /*01d0*/  @!P3 LDG.E R7, [R16.64] ;  /* 0x000000041007b981 */ /* 0x0008e2000c1e1900 */
[----:B0-----:R-:W-:Y:S01]  /*01e0*/  CS2R R10, SRZ ;  /* 0x00000000000a7805 */ /* 0x001fe2000001ff00 */
[----:B------:R-:W-:-:S04]  /*01f0*/  @!P1 IMAD.WIDE.U32 R18, R18, R19, c[0x0][0x180] ;  /* 0x0000600012129625 */ /* 0x000fc800078e0013 */
[----:B-1----:R-:W-:Y:S01]  /*0200*/  @!P3 IMAD.WIDE.U32 R20, R8, R13, c[0x0][0x180] ;  /* 0x000060000814b625 */ /* 0x002fe200078e000d */
[----:B------:R-:W3:Y:S02]  /*0210*/  @!P1 LDG.E R11, [R18.64] ;  /* 0x00000004120b9981 */ /* 0x000ee4000c1e1900 */
[----:B------:R-:W-:Y:S01]  /*0220*/  @!P2 MOV R24, 0x4 ;  /* 0x000000040018a802 */ /* 0x000fe20000000f00 */
[----:B------:R-:W-:Y:S01]  /*0230*/  @!P2 IMAD R9, R0, 0x200, R9 ;  /* 0x000002000009a824 */ /* 0x000fe200078e0209 */
[----:B------:R-:W3:Y:S01]  /*0240*/  @!P3 LDG.E R10, [R20.64] ;  /* 0x00000004140ab981 */ /* 0x000ee2000c1e1900 */
[----:B------:R-:W-:Y:S02]  /*0250*/  IMAD.MOV.U32 R12, RZ, RZ, RZ ;  /* 0x000000ffff0c7224 */ /* 0x000fe400078e00ff */
[----:B------:R-:W-:-:S05]  /*0260*/  @!P2 IMAD.WIDE.U32 R14, R9, R24, c[0x0][0x178] ;  /* 0x00005e00090ea625 */ /* 0x000fca00078e0018 */
[----:B------:R-:W3:Y:S01]  /*0270*/  @!P2 LDG.E R12, [R14.64] ;  /* 0x000000040e0ca981 */ /* 0x000ee2000c1e1900 */
[----:B------:R-:W-:Y:S01]  /*0280*/  HFMA2.MMA R8, -RZ, RZ, 0, 0 ;  /* 0x00000000ff087435 */ /* 0x000fe200000001ff */
[----:B----4-:R-:W-:-:S04]  /*0290*/  @!P2 IMAD.WIDE.U32 R16, R9, R24, c[0x0][0x180] ;  /* 0x000060000910a625 */ /* 0x010fc800078e0018 */
[----:B------:R-:W-:-:S05]  /*02a0*/  IMAD.MOV.U32 R9, RZ, RZ, R3 ;  /* 0x000000ffff097224 */ /* 0x000fca00078e0003 */
[C---:B------:R-:W-:Y:S01]  /*02b0*/  IADD3 R13, R9.reuse, 0x100, RZ ;  /* 0x00000100090d7810 */ /* 0x040fe20007ffe0ff */
[----:B------:R0:W5:Y:S01]  /*02c0*/  @!P2 LDG.E R8, [R16.64] ;  /* 0x000000041008a981 */ /* 0x000162000c1e1900 */
[----:B------:R-:W-:Y:S02]  /*02d0*/  IADD3 R23, R9, 0x80, RZ ;  /* 0x0000008009177810 */ /* 0x000fe40007ffe0ff */
[-C--:B------:R-:W-:Y:S02]  /*02e0*/  ISETP.GE.AND P3, PT, R13, R2.reuse, PT ;  /* 0x000000020d00720c */ /* 0x080fe40003f66270 */
[----:B------:R-:W-:Y:S02]  /*02f0*/  ISETP.GE.AND P2, PT, R23, R2, PT ;  /* 0x000000021700720c */ /* 0x000fe40003f46270 */
[----:B------:R-:W-:-:S04]  /*0300*/  IADD3 R13, R9, 0x180, RZ ;  /* 0x00000180090d7810 */ /* 0x000fc80007ffe0ff */
[----:B------:R-:W-:Y:S02]  /*0310*/  ISETP.GE.AND P1, PT, R13, R2, PT ;  /* 0x000000020d00720c */ /* 0x000fe40003f26270 */
[----:B------:R-:W-:-:S04]  /*0320*/  @!P0 MOV R9, R23 ;  /* 0x0000001700098202 */ /* 0x000fc80000000f00 */
[----:B------:R-:W-:Y:S01]  /*0330*/  ISETP.GE.AND P4, PT, R9, R2, PT ;  /* 0x000000020900720c */ /* 0x000fe20003f86270 */
[----:B------:R-:W-:Y:S01]  /*0340*/  BSSY B0, `(.L_x_48305) ;  /* 0x000001a000007945 */ /* 0x000fe20003800000 */
[----:B--2---:R-:W3:Y:S02]  /*0350*/  @!P0 MUFU.LG2 R4, R4 ;  /* 0x0000000400048308 */ /* 0x004ee40000000c00 */
[----:B---3--:R-:W-:-:S06]  /*0360*/  @!P0 FMUL.FTZ R13, R4, R5 ;  /* 0x00000005040d8220 */ /* 0x008fcc0000410000 */
[----:B------:R-:W1:Y:S01]  /*0370*/  @!P0 MUFU.EX2 R13, R13 ;  /* 0x0000000d000d8308 */ /* 0x000e620000000800 */
[----:B------:R-:W-:Y:S01]  /*0380*/  @!P0 MOV R5, 0x4 ;  /* 0x0000000400058802 */ /* 0x000fe20000000f00 */
[----:B------:R-:W-:-:S06]  /*0390*/  @!P0 IMAD R4, R0, 0x200, R3 ;  /* 0x0000020000048824 */ /* 0x000fcc00078e0203 */
[----:B------:R-:W2:Y:S01]  /*03a0*/  @!P2 MUFU.LG2 R6, R6 ;  /* 0x000000060006a308 */ /* 0x000ea20000000c00 */
[----:B------:R-:W-:-:S07]  /*03b0*/  @!P0 IMAD.WIDE.U32 R4, R4, R5, c[0x0][0x170] ;  /* 0x00005c0004048625 */ /* 0x000fce00078e0005 */
[----:B------:R-:W3:Y:S01]  /*03c0*/  @!P3 MUFU.LG2 R7, R7 ;  /* 0x000000070007b308 */ /* 0x000ee20000000c00 */
[----:B-1----:R0:W-:Y:S01]  /*03d0*/  @!P0 STG.E [R4.64], R13 ;  /* 0x0000000d04008986 */ /* 0x0021e2000c101904 */
[----:B--2---:R-:W-:Y:S02]  /*03e0*/  @!P2 FMUL.FTZ R11, R6, R11 ;  /* 0x0000000b060ba220 */ /* 0x004fe40000410000 */
[----:B---3--:R-:W-:-:S04]  /*03f0*/  @!P3 FMUL.FTZ R10, R7, R10 ;  /* 0x0000000a070ab220 */ /* 0x008fc80000410000 */
[----:B------:R0:W1:Y:S08]  /*0400*/  @!P1 MUFU.LG2 R15, R12 ;  /* 0x0000000c000f9308 */ /* 0x0000700000000c00 */
[----:B------:R-:W2:Y:S08]  /*0410*/  @!P2 MUFU.EX2 R11, R11 ;  /* 0x0000000b000ba308 */ /* 0x000eb00000000800 */
[----:B------:R0:W3:Y:S01]  /*0420*/  @!P3 MUFU.EX2 R3, R10 ;  /* 0x0000000a0003b308 */ /* 0x0000e20000000800 */
[----:B------:R-:W-:Y:S05]  /*0430*/  @P4 BRA `(.L_x_48306) ;  /* 0x000000a000004947 */ /* 0x000fea0003800000 */
[----:B01----:R-:W-:Y:S01]  /*0440*/  IMAD R4, R0, 0x200, R9 ;  /* 0x0000020000047824 */ /* 0x003fe200078e0209 */
[----:B------:R-:W-:-:S02]  /*0450*/  IADD3 R9, R9, 0x80, RZ ;  /* 0x0000008009097810 */ /* 0x000fc40007ffe0ff */
[----:B------:R-:W-:Y:S02]  /*0460*/  MOV R7, 0x4 ;  /* 0x0000000400077802 */ /* 0x000fe40000000f00 */
[----:B------:R-:W-:-:S03]  /*0470*/  ISETP.GE.AND P0, PT, R9, R2, PT ;  /* 0x000000020900720c */ /* 0x000fc60003f06270 */
[----:B------:R-:W-:-:S05]  /*0480*/  IMAD.WIDE.U32 R4, R4, R7, c[0x0][0x170] ;  /* 0x00005c0004047625 */ /* 0x000fca00078e0007 */
[----:B--2---:R0:W-:Y:S05]  /*0490*/  STG.E [R4.64], R11 ;  /* 0x0000000b04007986 */ /* 0x0041ea000c101904 */
[----:B------:R-:W-:Y:S01]  /*04a0*/  @!P0 IMAD R6, R0, 0x200, R9 ;  /* 0x0000020000068824 */ /* 0x000fe200078e0209 */
[----:B------:R-:W-:-:S03]  /*04b0*/  @!P0 IADD3 R9, R9, 0x80, RZ ;  /* 0x0000008009098810 */ /* 0x000fc60007ffe0ff */
[----:B------:R-:W-:-:S05]  /*04c0*/  @!P0 IMAD.WIDE.U32 R6, R6, R7, c[0x0][0x170] ;  /* 0x00005c0006068625 */ /* 0x000fca00078e0007 */
[----:B---3--:R0:W-:Y:S02]  /*04d0*/  @!P0 STG.E [R6.64], R3 ;  /* 0x0000000306008986 */ /* 0x0081e4000c101904 */
.L_x_48306:
[----:B-1----:R-:W-:Y:S05]  /*04e0*/  BSYNC B0 ;  /* 0x0000000000007941 */ /* 0x002fea0003800000 */
.L_x_48305:
[----:B-----5:R-:W-:Y:S01]  /*04f0*/  @!P1 FMUL.FTZ R8, R15, R8 ;  /* 0x000000080f089220 */ /* 0x020fe20000410000 */
[----:B------:R-:W-:-:S03]  /*0500*/  ISETP.GE.AND P0, PT, R9, R2, PT ;  /* 0x000000020900720c */ /* 0x000fc60003f06270 */
[----:B0-----:R0:W1:Y:S10]  /*0510*/  @!P1 MUFU.EX2 R5, R8 ;  /* 0x0000000800059308 */ /* 0x0010740000000800 */
[----:B------:R-:W-:Y:S05]  /*0520*/  @P0 EXIT ;  /* 0x000000000000094d */ /* 0x000fea0003800000 */
[----:B0--3--:R-:W-:Y:S01]  /*0530*/  HFMA2.MMA R3, -RZ, RZ, 0, 2.384185791015625e-07 ;  /* 0x00000004ff037435 */ /* 0x009fe200000001ff */
[----:B------:R-:W-:-:S09]  /*0540*/  LEA R2, R0, R9, 0x9 ;  /* 0x0000000900027211 */ /* 0x000fd200078e48ff */
[----:B------:R-:W-:-:S05]  /*0550*/  IMAD.WIDE.U32 R2, R2, R3, c[0x0][0x170] ;  /* 0x00005c0002027625 */ /* 0x000fca00078e0003 */
[----:B-1----:R-:W-:Y:S01]  /*0560*/  STG.E [R2.64], R5 ;  /* 0x0000000502007986 */ /* 0x002fe2000c101904 */
[----:B------:R-:W-:Y:S05]  /*0570*/  EXIT ;  /* 0x000000000000794d */ /* 0x000fea0003800000 */
.L_x_48307:
        /* <DEDUP_REMOVED lines=16> */
.L_x_61936:


//--------------------- .text._ZN2at6native29vectorized_elementwise_kernelILi2EZZZNS0_50_GLOBAL__N__2680c7bb_12_PowKernel_cu_b2145a98_318424pow_tensor_tensor_kernelERNS_18TensorIteratorBaseEENKUlvE_clEvENKUlvE5_clEvEUlffE_St5arrayIPcLm3EEEEviT0_T1_ --------------------------
	.section	.text._ZN2at6native29vectorized_elementwise_kernelILi2EZZZNS0_50_GLOBAL__N__2680c7bb_12_PowKernel_cu_b2145a98_318424pow_tensor_tensor_kernelERNS_18TensorIteratorBaseEENKUlvE_clEvENKUlvE5_clEvEUlffE_St5arrayIPcLm3EEEEviT0_T1_,"ax",@progbits
	.sectioninfo	@"SHI_REGISTERS=32"
	.align	128
        .global         _ZN2at6native29vectorized_elementwise_kernelILi2EZZZNS0_50_GLOBAL__N__2680c7bb_12_PowKernel_cu_b2145a98_318424pow_tensor_tensor_kernelERNS_18TensorIteratorBaseEENKUlvE_clEvENKUlvE5_clEvEUlffE_St5arrayIPcLm3EEEEviT0_T1_
        .type           _ZN2at6native29vectorized_elementwise_kernelILi2EZZZNS0_50_GLOBAL__N__2680c7bb_12_PowKernel_cu_b2145a98_318424pow_tensor_tensor_kernelERNS_18TensorIteratorBaseEENKUlvE_clEvENKUlvE5_clEvEUlffE_St5arrayIPcLm3EEEEviT0_T1_,@function
        .size           _ZN2at6native29vectorized_elementwise_kernelILi2EZZZNS0_50_GLOBAL__N__2680c7bb_12_PowKernel_cu_b2145a98_318424pow_tensor_tensor_kernelERNS_18TensorIteratorBaseEENKUlvE_clEvENKUlvE5_clEvEUlffE_St5arrayIPcLm3EEEEviT0_T1_,(.L_x_61937 - _ZN2at6native29vectorized_elementwise_kernelILi2EZZZNS0_50_GLOBAL__N__2680c7bb_12_PowKernel_cu_b2145a98_318424pow_tensor_tensor_kernelERNS_18TensorIteratorBaseEENKUlvE_clEvENKUlvE5_clEvEUlffE_St5arrayIPcLm3EEEEviT0_T1_)
        .other          _ZN2at6native29vectorized_elementwise_kernelILi2EZZZNS0_50_GLOBAL__N__2680c7bb_12_PowKernel_cu_b2145a98_318424pow_tensor_tensor_kernelERNS_18TensorIteratorBaseEENKUlvE_clEvENKUlvE5_clEvEUlffE_St5arrayIPcLm3EEEEviT0_T1_,@"STO_CUDA_ENTRY STV_DEFAULT"
_ZN2at6native29vectorized_elementwise_kernelILi2EZZZNS0_50_GLOBAL__N__2680c7bb_12_PowKernel_cu_b2145a98_318424pow_tensor_tensor_kernelERNS_18TensorIteratorBaseEENKUlvE_clEvENKUlvE5_clEvEUlffE_St5arrayIPcLm3EEEEviT0_T1_:
.text._ZN2at6native29vectorized_elementwise_kernelILi2EZZZNS0_50_GLOBAL__N__2680c7bb_12_PowKernel_cu_b2145a98_318424pow_tensor_tensor_kernelERNS_18TensorIteratorBaseEENKUlvE_clEvENKUlvE5_clEvEUlffE_St5arrayIPcLm3EEEEviT0_T1_:
        /* <DEDUP_REMOVED lines=11> */
[----:B------:R-:W2:Y:S01]  /*00b0*/  LDG.E.64 R18, [R22.64] ;  /* 0x0000000416127981 */ /* 0x000ea2000c1e1b00 */
[----:B------:R-:W-:-:S03]  /*00c0*/  IMAD.WIDE R4, R3, R0, c[0x0][0x180] ;  /* 0x0000600003047625 */ /* 0x000fc600078e0200 */
[----:B------:R-:W3:Y:S03]  /*00d0*/  LDG.E.64 R12, [R22.64+0x400] ;  /* 0x00040004160c7981 */ /* 0x000ee6000c1e1b00 */
[----:B------:R-:W-:Y:S01]  /*00e0*/  IMAD.WIDE.U32 R26, R2, 0x8, R4 ;  /* 0x00000008021a7825 */ /* 0x000fe200078e0004 */
[----:B------:R-:W4:Y:S04]  /*00f0*/  LDG.E.64 R14, [R22.64+0x800] ;  /* 0x00080004160e7981 */ /* 0x000f28000c1e1b00 */
[----:B------:R-:W5:Y:S04]  /*0100*/  LDG.E.64 R16, [R22.64+0xc00] ;  /* 0x000c000416107981 */ /* 0x000f68000c1e1b00 */
[----:B------:R-:W3:Y:S04]  /*0110*/  LDG.E.64 R10, [R26.64] ;  /* 0x000000041a0a7981 */ /* 0x000ee8000c1e1b00 */
[----:B------:R-:W4:Y:S04]  /*0120*/  LDG.E.64 R8, [R26.64+0x400] ;  /* 0x000400041a087981 */ /* 0x000f28000c1e1b00 */
[----:B------:R-:W4:Y:S04]  /*0130*/  LDG.E.64 R6, [R26.64+0x800] ;  /* 0x000800041a067981 */ /* 0x000f28000c1e1b00 */
[----:B------:R-:W4:Y:S01]  /*0140*/  LDG.E.64 R4, [R26.64+0xc00] ;  /* 0x000c00041a047981 */ /* 0x000f22000c1e1b00 */
[----:B--2---:R-:W0:Y:S08]  /*0150*/  MUFU.LG2 R24, R19 ;  /* 0x0000001300187308 */ /* 0x004e300000000c00 */
[----:B------:R-:W1:Y:S08]  /*0160*/  MUFU.LG2 R29, R18 ;  /* 0x00000012001d7308 */ /* 0x000e700000000c00 */
[----:B---3--:R-:W2:Y:S01]  /*0170*/  MUFU.LG2 R25, R12 ;  /* 0x0000000c00197308 */ /* 0x008ea20000000c00 */
[----:B0-----:R-:W-:-:S07]  /*0180*/  FMUL.FTZ R11, R11, R24 ;  /* 0x000000180b0b7220 */ /* 0x001fce0000410000 */
[----:B------:R-:W0:Y:S01]  /*0190*/  MUFU.LG2 R28, R13 ;  /* 0x0000000d001c7308 */ /* 0x000e220000000c00 */
[----:B-1----:R-:W-:-:S07]  /*01a0*/  FMUL.FTZ R10, R10, R29 ;  /* 0x0000001d0a0a7220 */ /* 0x002fce0000410000 */
[----:B----4-:R-:W1:Y:S01]  /*01b0*/  MUFU.LG2 R21, R14 ;  /* 0x0000000e00157308 */ /* 0x010e620000000c00 */
[----:B--2---:R-:W-:-:S07]  /*01c0*/  FMUL.FTZ R8, R8, R25 ;  /* 0x0000001908087220 */ /* 0x004fce0000410000 */
[----:B------:R-:W2:Y:S01]  /*01d0*/  MUFU.LG2 R15, R15 ;  /* 0x0000000f000f7308 */ /* 0x000ea20000000c00 */
[----:B0-----:R-:W-:-:S07]  /*01e0*/  FMUL.FTZ R9, R9, R28 ;  /* 0x0000001c09097220 */ /* 0x001fce0000410000 */
[----:B-----5:R-:W0:Y:S01]  /*01f0*/  MUFU.LG2 R23, R16 ;  /* 0x0000001000177308 */ /* 0x020e220000000c00 */
[----:B-1----:R-:W-:-:S07]  /*0200*/  FMUL.FTZ R6, R6, R21 ;  /* 0x0000001506067220 */ /* 0x002fce0000410000 */
[----:B------:R-:W1:Y:S01]  /*0210*/  MUFU.LG2 R20, R17 ;  /* 0x0000001100147308 */ /* 0x000e620000000c00 */
[----:B--2---:R-:W-:Y:S02]  /*0220*/  FMUL.FTZ R7, R7, R15 ;  /* 0x0000000f07077220 */ /* 0x004fe40000410000 */
[----:B0-----:R-:W-:-:S05]  /*0230*/  FMUL.FTZ R23, R4, R23 ;  /* 0x0000001704177220 */ /* 0x001fca0000410000 */
[----:B------:R-:W-:Y:S01]  /*0240*/  MUFU.EX2 R11, R11 ;  /* 0x0000000b000b7308 */ /* 0x000fe20000000800 */
[----:B-1----:R-:W-:-:S07]  /*0250*/  FMUL.FTZ R20, R5, R20 ;  /* 0x0000001405147220 */ /* 0x002fce0000410000 */
[----:B------:R-:W0:Y:S01]  /*0260*/  MUFU.EX2 R10, R10 ;  /* 0x0000000a000a7308 */ /* 0x000e220000000800 */
[----:B------:R-:W-:-:S06]  /*0270*/  IMAD.WIDE.U32 R4, R3, R0, c[0x0][0x170] ;  /* 0x00005c0003047625 */ /* 0x000fcc00078e0000 */
[----:B------:R-:W-:Y:S01]  /*0280*/  IMAD.WIDE R4, R2, 0x8, R4 ;  /* 0x0000000802047825 */ /* 0x000fe200078e0204 */
        /* <DEDUP_REMOVED lines=11> */
.L_x_48308:
[----:B------:R-:W0:Y:S01]  /*0340*/  S2R R8, SR_TID.X ;  /* 0x0000000000087919 */ /* 0x000e220000002100 */
[----:B------:R-:W-:Y:S01]  /*0350*/  CS2R R6, SRZ ;  /* 0x0000000000067805 */ /* 0x000fe2000001ff00 */
[----:B0-----:R-:W-:Y:S01]  /*0360*/  ISETP.GE.AND P0, PT, R8, R4, PT ;  /* 0x000000040800720c */ /* 0x001fe20003f06270 */
[----:B------:R-:W-:-:S12]  /*0370*/  IMAD.MOV.U32 R26, RZ, RZ, R8 ;  /* 0x000000ffff1a7224 */ /* 0x000fd800078e0008 */
[----:B------:R-:W-:Y:S01]  /*0380*/  @!P0 IADD3 R14, R3, R26, RZ ;  /* 0x0000001a030e8210 */ /* 0x000fe20007ffe0ff */
[----:B------:R-:W-:Y:S01]  /*0390*/  @!P0 IMAD.MOV.U32 R15, RZ, RZ, 0x4 ;  /* 0x00000004ff0f8424 */ /* 0x000fe200078e00ff */
[----:B------:R-:W-:-:S03]  /*03a0*/  @!P0 IADD3 R26, R26, 0x80, RZ ;  /* 0x000000801a1a8810 */ /* 0x000fc60007ffe0ff */
[-C--:B------:R-:W-:Y:S01]  /*03b0*/  @!P0 IMAD.WIDE.U32 R10, R14, R15.reuse, c[0x0][0x178] ;  /* 0x00005e000e0a8625 */ /* 0x080fe200078e000f */
[----:B------:R-:W-:Y:S01]  /*03c0*/  ISETP.GE.AND P4, PT, R26, R4, PT ;  /* 0x000000041a00720c */ /* 0x000fe20003f86270 */
[----:B------:R-:W-:Y:S02]  /*03d0*/  HFMA2.MMA R2, -RZ, RZ, 0, 0 ;  /* 0x00000000ff027435 */ /* 0x000fe400000001ff */
[----:B------:R-:W-:Y:S01]  /*03e0*/  @!P0 IMAD.WIDE.U32 R14, R14, R15, c[0x0][0x180] ;  /* 0x000060000e0e8625 */ /* 0x000fe200078e000f */
[----:B------:R-:W-:Y:S01]  /*03f0*/  MOV R5, RZ ;  /* 0x000000ff00057202 */ /* 0x000fe20000000f00 */
[----:B------:R0:W2:Y:S04]  /*0400*/  @!P0 LDG.E R6, [R10.64] ;  /* 0x000000040a068981 */ /* 0x0000a8000c1e1900 */
[----:B------:R1:W3:Y:S04]  /*0410*/  @!P0 LDG.E R7, [R14.64] ;  /* 0x000000040e078981 */ /* 0x0002e8000c1e1900 */
[----:B------:R-:W-:Y:S01]  /*0420*/  @!P4 IMAD.IADD R17, R3, 0x1, R26 ;  /* 0x000000010311c824 */ /* 0x000fe200078e021a */
        /* <DEDUP_REMOVED lines=12> */
[----:B------:R-:W-:Y:S02]  /*04f0*/  @!P6 MOV R19, 0x4 ;  /* 0x000000040013e802 */ /* 0x000fe40000000f00 */
[----:B------:R-:W-:Y:S01]  /*0500*/  @!P5 MOV R23, 0x4 ;  /* 0x000000040017d802 */ /* 0x000fe20000000f00 */
[----:B------:R-:W-:-:S04]  /*0510*/  @!P4 IMAD.WIDE.U32 R24, R17, R20, c[0x0][0x178] ;  /* 0x00005e001118c625 */ /* 0x000fc800078e0014 */
[----:B-1----:R-:W-:Y:S01]  /*0520*/  @!P4 IMAD.WIDE.U32 R14, R17, R20, c[0x0][0x180] ;  /* 0x00006000110ec625 */ /* 0x002fe200078e0014 */
[----:B------:R1:W4:Y:S03]  /*0530*/  @!P4 LDG.E R5, [R24.64] ;  /* 0x000000041805c981 */ /* 0x000326000c1e1900 */
[----:B------:R-:W-:Y:S01]  /*0540*/  @!P2 IMAD.IADD R28, R3, 0x1, R26 ;  /* 0x00000001031ca824 */ /* 0x000fe200078e021a */
[----:B------:R-:W-:Y:S01]  /*0550*/  @!P2 IADD3 R26, R26, 0x80, RZ ;  /* 0x000000801a1aa810 */ /* 0x000fe20007ffe0ff */
[----:B------:R-:W-:-:S04]  /*0560*/  @!P6 IMAD.WIDE.U32 R20, R16, R19, c[0x0][0x178] ;  /* 0x00005e001014e625 */ /* 0x000fc800078e0013 */
[----:B------:R-:W-:Y:S02]  /*0570*/  IMAD.MOV.U32 R9, RZ, RZ, RZ ;  /* 0x000000ffff097224 */ /* 0x000fe400078e00ff */
[----:B------:R-:W-:Y:S01]  /*0580*/  @!P5 IMAD.WIDE.U32 R12, R22, R23, c[0x0][0x178] ;  /* 0x00005e00160cd625 */ /* 0x000fe200078e0017 */
[----:B------:R-:W-:Y:S01]  /*0590*/  ISETP.GE.AND P3, PT, R26, R4, PT ;  /* 0x000000041a00720c */ /* 0x000fe20003f66270 */
[----:B------:R5:W4:Y:S04]  /*05a0*/  @!P6 LDG.E R2, [R20.64] ;  /* 0x000000041402e981 */ /* 0x000b28000c1e1900 */
[----:B------:R1:W4:Y:S01]  /*05b0*/  @!P5 LDG.E R9, [R12.64] ;  /* 0x000000040c09d981 */ /* 0x000322000c1e1900 */
[----:B------:R-:W-:Y:S01]  /*05c0*/  IMAD.MOV.U32 R0, RZ, RZ, RZ ;  /* 0x000000ffff007224 */ /* 0x000fe200078e00ff */
[----:B0-----:R-:W-:Y:S01]  /*05d0*/  CS2R R10, SRZ ;  /* 0x00000000000a7805 */ /* 0x001fe2000001ff00 */
[----:B------:R-:W-:-:S04]  /*05e0*/  @!P6 IMAD.WIDE.U32 R16, R16, R19, c[0x0][0x180] ;  /* 0x000060001010e625 */ /* 0x000fc800078e0013 */
[----:B------:R-:W-:Y:S01]  /*05f0*/  @!P5 IMAD.WIDE.U32 R22, R22, R23, c[0x0][0x180] ;  /* 0x000060001616d625 */ /* 0x000fe200078e0017 */
[----:B------:R0:W4:Y:S01]  /*0600*/  @!P4 LDG.E R0, [R14.64] ;  /* 0x000000040e00c981 */ /* 0x000122000c1e1900 */
[----:B-1----:R-:W-:Y:S02]  /*0610*/  @!P3 IADD3 R12, R3, R26, RZ ;  /* 0x0000001a030cb210 */ /* 0x002fe40007ffe0ff */
[----:B------:R-:W-:Y:S01]  /*0620*/  @!P3 IADD3 R26, R26, 0x80, RZ ;  /* 0x000000801a1ab810 */ /* 0x000fe20007ffe0ff */
[----:B------:R1:W4:Y:S03]  /*0630*/  @!P6 LDG.E R11, [R16.64] ;  /* 0x00000004100be981 */ /* 0x000326000c1e1900 */
[----:B------:R-:W-:Y:S01]  /*0640*/  ISETP.GE.AND P4, PT, R26, R4, PT ;  /* 0x000000041a00720c */ /* 0x000fe20003f86270 */
[----:B------:R0:W4:Y:S01]  /*0650*/  @!P5 LDG.E R10, [R22.64] ;  /* 0x00000004160ad981 */ /* 0x000122000c1e1900 */
[----:B------:R-:W-:Y:S01]  /*0660*/  HFMA2.MMA R24, -RZ, RZ, 0, 0 ;  /* 0x00000000ff187435 */ /* 0x000fe200000001ff */
[----:B------:R-:W-:Y:S01]  /*0670*/  @!P1 IMAD.MOV.U32 R19, RZ, RZ, 0x4 ;  /* 0x00000004ff139424 */ /* 0x000fe200078e00ff */
[----:B------:R-:W-:-:S02]  /*0680*/  MOV R13, RZ ;  /* 0x000000ff000d7202 */ /* 0x000fc40000000f00 */
[----:B0-----:R-:W-:Y:S01]  /*0690*/  @!P3 MOV R23, 0x4 ;  /* 0x000000040017b802 */ /* 0x001fe20000000f00 */
[----:B-----5:R-:W-:-:S04]  /*06a0*/  @!P1 IMAD.WIDE.U32 R20, R18, R19, c[0x0][0x178] ;  /* 0x00005e0012149625 */ /* 0x020fc800078e0013 */
[----:B-1----:R-:W-:Y:S01]  /*06b0*/  @!P3 IMAD.WIDE.U32 R16, R12, R23, c[0x0][0x178] ;  /* 0x00005e000c10b625 */ /* 0x002fe200078e0017 */
[----:B------:R0:W5:Y:S03]  /*06c0*/  @!P1 LDG.E R13, [R20.64] ;  /* 0x00000004140d9981 */ /* 0x000166000c1e1900 */
[----:B------:R-:W-:Y:S01]  /*06d0*/  @!P4 IMAD.IADD R27, R3, 0x1, R26 ;  /* 0x00000001031bc824 */ /* 0x000fe200078e021a */
[----:B------:R-:W-:Y:S01]  /*06e0*/  @!P4 MOV R26, 0x4 ;  /* 0x00000004001ac802 */ /* 0x000fe20000000f00 */
[----:B------:R-:W-:Y:S01]  /*06f0*/  @!P2 IMAD.MOV.U32 R25, RZ, RZ, 0x4 ;  /* 0x00000004ff19a424 */ /* 0x000fe200078e00ff */
[----:B------:R1:W5:Y:S01]  /*0700*/  @!P3 LDG.E R24, [R16.64] ;  /* 0x000000041018b981 */ /* 0x000362000c1e1900 */
[----:B------:R-:W-:Y:S02]  /*0710*/  IMAD.MOV.U32 R22, RZ, RZ, RZ ;  /* 0x000000ffff167224 */ /* 0x000fe400078e00ff */
[----:B------:R-:W-:-:S04]  /*0720*/  @!P2 IMAD.WIDE.U32 R14, R28, R25, c[0x0][0x178] ;  /* 0x00005e001c0ea625 */ /* 0x000fc800078e0019 */
[CC--:B0-----:R-:W-:Y:S01]  /*0730*/  @!P4 IMAD.WIDE.U32 R20, R27.reuse, R26.reuse, c[0x0][0x178] ;  /* 0x00005e001b14c625 */ /* 0x0c1fe200078e001a */
[----:B------:R0:W5:Y:S01]  /*0740*/  @!P2 LDG.E R22, [R14.64] ;  /* 0x000000040e16a981 */ /* 0x000162000c1e1900 */
[----:B-1----:R-:W-:Y:S02]  /*0750*/  CS2R R16, SRZ ;  /* 0x0000000000107805 */ /* 0x002fe4000001ff00 */
[----:B------:R-:W-:Y:S02]  /*0760*/  IMAD.MOV.U32 R29, RZ, RZ, RZ ;  /* 0x000000ffff1d7224 */ /* 0x000fe400078e00ff */
[----:B------:R-:W-:Y:S02]  /*0770*/  @!P1 IMAD.WIDE.U32 R18, R18, R19, c[0x0][0x180] ;  /* 0x0000600012129625 */ /* 0x000fe400078e0013 */
[----:B------:R1:W5:Y:S02]  /*0780*/  @!P4 LDG.E R16, [R20.64] ;  /* 0x000000041410c981 */ /* 0x000364000c1e1900 */
[----:B0-----:R-:W-:Y:S01]  /*0790*/  @!P2 IMAD.WIDE.U32 R14, R28, R25, c[0x0][0x180] ;  /* 0x000060001c0ea625 */ /* 0x001fe200078e0019 */
[----:B------:R-:W-:Y:S01]  /*07a0*/  HFMA2.MMA R25, -RZ, RZ, 0, 0 ;  /* 0x00000000ff197435 */ /* 0x000fe200000001ff */
[----:B------:R0:W5:Y:S02]  /*07b0*/  @!P1 LDG.E R29, [R18.64] ;  /* 0x00000004121d9981 */ /* 0x000164000c1e1900 */
[----:B------:R-:W-:-:S02]  /*07c0*/  @!P4 IMAD.WIDE.U32 R26, R27, R26, c[0x0][0x180] ;  /* 0x000060001b1ac625 */ /* 0x000fc400078e001a */
[----:B------:R1:W5:Y:S02]  /*07d0*/  @!P2 LDG.E R17, [R14.64] ;  /* 0x000000040e11a981 */ /* 0x000364000c1e1900 */
[----:B0-----:R-:W-:-:S04]  /*07e0*/  @!P3 IMAD.WIDE.U32 R18, R12, R23, c[0x0][0x180] ;  /* 0x000060000c12b625 */ /* 0x001fc800078e0017 */
[----:B------:R-:W-:Y:S01]  /*07f0*/  IMAD.MOV.U32 R12, RZ, RZ, RZ ;  /* 0x000000ffff0c7224 */ /* 0x000fe200078e00ff */
[----:B------:R-:W5:Y:S05]  /*0800*/  @!P3 LDG.E R25, [R18.64] ;  /* 0x000000041219b981 */ /* 0x000f6a000c1e1900 */
[----:B------:R-:W5:Y:S01]  /*0810*/  @!P4 LDG.E R12, [R26.64] ;  /* 0x000000041a0cc981 */ /* 0x000f62000c1e1900 */
[C---:B-1----:R-:W-:Y:S02]  /*0820*/  IADD3 R21, R8.reuse, 0x80, RZ ;  /* 0x0000008008157810 */ /* 0x042fe40007ffe0ff */
[C---:B------:R-:W-:Y:S02]  /*0830*/  IADD3 R15, R8.reuse, 0x180, RZ ;  /* 0x00000180080f7810 */ /* 0x040fe40007ffe0ff */
[----:B------:R-:W-:-:S02]  /*0840*/  IADD3 R23, R8, 0x100, RZ ;  /* 0x0000010008177810 */ /* 0x000fc40007ffe0ff */
[-C--:B------:R-:W-:Y:S02]  /*0850*/  ISETP.GE.AND P1, PT, R21, R4.reuse, PT ;  /* 0x000000041500720c */ /* 0x080fe40003f26270 */
[-C--:B------:R-:W-:Y:S02]  /*0860*/  ISETP.GE.AND P3, PT, R15, R4.reuse, PT ;  /* 0x000000040f00720c */ /* 0x080fe40003f66270 */
[----:B------:R-:W-:Y:S02]  /*0870*/  ISETP.GE.AND P2, PT, R23, R4, PT ;  /* 0x000000041700720c */ /* 0x000fe40003f46270 */
[----:B------:R-:W-:Y:S01]  /*0880*/  IADD3 R15, R8, 0x200, RZ ;  /* 0x00000200080f7810 */ /* 0x000fe20007ffe0ff */
[----:B------:R-:W-:Y:S01]  /*0890*/  BSSY B0, `(.L_x_48309) ;  /* 0x0000051000007945 */ /* 0x000fe20003800000 */
[----:B------:R-:W-:Y:S01]  /*08a0*/  BSSY B1, `(.L_x_48310) ;  /* 0x0000049000017945 */ /* 0x000fe20003800000 */
[----:B--2---:R-:W3:Y:S02]  /*08b0*/  @!P0 MUFU.LG2 R6, R6 ;  /* 0x0000000600068308 */ /* 0x004ee40000000c00 */
[----:B---3--:R-:W-:-:S06]  /*08c0*/  @!P0 FMUL.FTZ R7, R6, R7 ;  /* 0x0000000706078220 */ /* 0x008fcc0000410000 */
[----:B------:R-:W-:Y:S08]  /*08d0*/  @!P0 MUFU.EX2 R7, R7 ;  /* 0x0000000700078308 */ /* 0x000ff00000000800 */
[----:B----4-:R-:W0:Y:S08]  /*08e0*/  @!P1 MUFU.LG2 R5, R5 ;  /* 0x0000000500059308 */ /* 0x010e300000000c00 */
[----:B------:R-:W1:Y:S08]  /*08f0*/  @!P3 MUFU.LG2 R2, R2 ;  /* 0x000000020002b308 */ /* 0x000e700000000c00 */
[----:B------:R-:W2:Y:S01]  /*0900*/  @!P2 MUFU.LG2 R9, R9 ;  /* 0x000000090009a308 */ /* 0x000ea20000000c00 */
[----:B0-----:R-:W-:-:S02]  /*0910*/  @!P1 FMUL.FTZ R0, R5, R0 ;  /* 0x0000000005009220 */ /* 0x001fc40000410000 */
[----:B-1----:R-:W-:-:S05]  /*0920*/  @!P3 FMUL.FTZ R5, R2, R11 ;  /* 0x0000000b0205b220 */ /* 0x002fca0000410000 */
[----:B------:R-:W-:Y:S01]  /*0930*/  @!P1 MUFU.EX2 R0, R0 ;  /* 0x0000000000009308 */ /* 0x000fe20000000800 */
[----:B------:R-:W-:Y:S01]  /*0940*/  ISETP.GE.AND P1, PT, R15, R4, PT ;  /* 0x000000040f00720c */ /* 0x000fe20003f26270 */
[----:B--2---:R-:W-:Y:S01]  /*0950*/  @!P2 FMUL.FTZ R6, R9, R10 ;  /* 0x0000000a0906a220 */ /* 0x004fe20000410000 */
[----:B------:R-:W-:-:S05]  /*0960*/  IADD3 R9, R8, 0x300, RZ ;  /* 0x0000030008097810 */ /* 0x000fca0007ffe0ff */
[----:B------:R-:W-:Y:S01]  /*0970*/  @!P3 MUFU.EX2 R5, R5 ;  /* 0x000000050005b308 */ /* 0x000fe20000000800 */
[C---:B------:R-:W-:Y:S02]  /*0980*/  IADD3 R15, R8.reuse, 0x280, RZ ;  /* 0x00000280080f7810 */ /* 0x040fe40007ffe0ff */
[----:B------:R-:W-:Y:S02]  /*0990*/  ISETP.GE.AND P3, PT, R9, R4, PT ;  /* 0x000000040900720c */ /* 0x000fe40003f66270 */
[----:B------:R-:W-:-:S03]  /*09a0*/  IADD3 R9, R8, 0x380, RZ ;  /* 0x0000038008097810 */ /* 0x000fc60007ffe0ff */
[----:B------:R-:W-:Y:S01]  /*09b0*/  @!P2 MUFU.EX2 R6, R6 ;  /* 0x000000060006a308 */ /* 0x000fe20000000800 */
[-C--:B------:R-:W-:Y:S02]  /*09c0*/  ISETP.GE.AND P2, PT, R15, R4.reuse, PT ;  /* 0x000000040f00720c */ /* 0x080fe40003f46270 */
[----:B------:R-:W-:-:S05]  /*09d0*/  ISETP.GE.AND P4, PT, R9, R4, PT ;  /* 0x000000040900720c */ /* 0x000fca0003f86270 */
[----:B-----5:R-:W0:Y:S08]  /*09e0*/  @!P1 MUFU.LG2 R2, R13 ;  /* 0x0000000d00029308 */ /* 0x020e300000000c00 */
[----:B------:R-:W-:Y:S08]  /*09f0*/  @!P3 MUFU.LG2 R24, R24 ;  /* 0x000000180018b308 */ /* 0x000ff00000000c00 */
[----:B------:R-:W1:Y:S08]  /*0a00*/  @!P2 MUFU.LG2 R22, R22 ;  /* 0x000000160016a308 */ /* 0x000e700000000c00 */
[----:B------:R-:W2:Y:S01]  /*0a10*/  @!P4 MUFU.LG2 R15, R16 ;  /* 0x00000010000fc308 */ /* 0x000ea20000000c00 */
[----:B------:R-:W-:Y:S01]  /*0a20*/  @!P0 IADD3 R10, R3, R8, RZ ;  /* 0x00000008030a8210 */ /* 0x000fe20007ffe0ff */
[----:B------:R-:W-:Y:S01]  /*0a30*/  @!P0 IMAD.MOV.U32 R11, RZ, RZ, 0x4 ;  /* 0x00000004ff0b8424 */ /* 0x000fe200078e00ff */
[----:B------:R-:W-:-:S03]  /*0a40*/  @!P0 MOV R8, R21 ;  /* 0x0000001500088202 */ /* 0x000fc60000000f00 */
[----:B------:R-:W-:-:S04]  /*0a50*/  @!P0 IMAD.WIDE.U32 R10, R10, R11, c[0x0][0x170] ;  /* 0x00005c000a0a8625 */ /* 0x000fc800078e000b */
[----:B0-----:R-:W-:Y:S02]  /*0a60*/  @!P1 FMUL.FTZ R2, R2, R29 ;  /* 0x0000001d02029220 */ /* 0x001fe40000410000 */
[----:B-1----:R-:W-:Y:S02]  /*0a70*/  @!P2 FMUL.FTZ R9, R22, R17 ;  /* 0x000000111609a220 */ /* 0x002fe40000410000 */
[----:B------:R-:W-:Y:S01]  /*0a80*/  @!P3 FMUL.FTZ R13, R24, R25 ;  /* 0x00000019180db220 */ /* 0x000fe20000410000 */
[----:B------:R0:W-:Y:S01]  /*0a90*/  @!P0 STG.E [R10.64], R7 ;  /* 0x000000070a008986 */ /* 0x0001e2000c101904 */
[----:B--2---:R-:W-:Y:S01]  /*0aa0*/  @!P4 FMUL.FTZ R12, R15, R12 ;  /* 0x0000000c0f0cc220 */ /* 0x004fe20000410000 */
[----:B------:R-:W-:Y:S01]  /*0ab0*/  ISETP.GE.AND P0, PT, R8, R4, PT ;  /* 0x000000040800720c */ /* 0x000fe20003f06270 */
[----:B------:R-:W1:Y:S08]  /*0ac0*/  @!P1 MUFU.EX2 R2, R2 ;  /* 0x0000000200029308 */ /* 0x000e700000000800 */
[----:B------:R-:W2:Y:S08]  /*0ad0*/  @!P2 MUFU.EX2 R9, R9 ;  /* 0x000000090009a308 */ /* 0x000eb00000000800 */
[----:B------:R-:W3:Y:S08]  /*0ae0*/  @!P3 MUFU.EX2 R13, R13 ;  /* 0x0000000d000db308 */ /* 0x000ef00000000800 */
[----:B------:R-:W4:Y:S01]  /*0af0*/  @!P4 MUFU.EX2 R12, R12 ;  /* 0x0000000c000cc308 */ /* 0x000f220000000800 */
[----:B------:R-:W-:Y:S05]  /*0b00*/  @P0 BRA `(.L_x_48311) ;  /* 0x000000c000000947 */ /* 0x000fea0003800000 */
[----:B012---:R-:W-:Y:S01]  /*0b10*/  MOV R11, 0x4 ;  /* 0x00000004000b7802 */ /* 0x007fe20000000f00 */
[----:B------:R-:W-:Y:S01]  /*0b20*/  IMAD.IADD R10, R3, 0x1, R8 ;  /* 0x00000001030a7824 */ /* 0x000fe200078e0208 */
[----:B------:R-:W-:-:S03]  /*0b30*/  IADD3 R8, R8, 0x80, RZ ;  /* 0x0000008008087810 */ /* 0x000fc60007ffe0ff */
[----:B------:R-:W-:Y:S01]  /*0b40*/  IMAD.WIDE.U32 R10, R10, R11, c[0x0][0x170] ;  /* 0x00005c000a0a7625 */ /* 0x000fe200078e000b */
[----:B------:R-:W-:-:S04]  /*0b50*/  ISETP.GE.AND P0, PT, R8, R4, PT ;  /* 0x000000040800720c */ /* 0x000fc80003f06270 */
[----:B------:R0:W-:Y:S09]  /*0b60*/  STG.E [R10.64], R0 ;  /* 0x000000000a007986 */ /* 0x0001f2000c101904 */
[----:B------:R-:W-:Y:S05]  /*0b70*/  @P0 BRA `(.L_x_48312) ;  /* 0x000000c000000947 */ /* 0x000fea0003800000 */
[----:B0-----:R-:W-:Y:S01]  /*0b80*/  HFMA2.MMA R11, -RZ, RZ, 0, 2.384185791015625e-07 ;  /* 0x00000004ff0b7435 */ /* 0x001fe200000001ff */
[----:B------:R-:W-:Y:S01]  /*0b90*/  IMAD.IADD R10, R3, 0x1, R8 ;  /* 0x00000001030a7824 */ /* 0x000fe200078e0208 */
[----:B------:R-:W-:-:S08]  /*0ba0*/  IADD3 R8, R8, 0x80, RZ ;  /* 0x0000008008087810 */ /* 0x000fd00007ffe0ff */
[----:B------:R-:W-:-:S05]  /*0bb0*/  IMAD.WIDE.U32 R10, R10, R11, c[0x0][0x170] ;  /* 0x00005c000a0a7625 */ /* 0x000fca00078e000b */
[----:B------:R0:W-:Y:S02]  /*0bc0*/  STG.E [R10.64], R6 ;  /* 0x000000060a007986 */ /* 0x0001e4000c101904 */
.L_x_48311:
[----:B012---:R-:W-:-:S13]  /*0bd0*/  ISETP.GE.AND P0, PT, R8, R4, PT ;  /* 0x000000040800720c */ /* 0x007fda0003f06270 */
[----:B------:R-:W-:Y:S05]  /*0be0*/  @P0 BRA `(.L_x_48313) ;  /* 0x000000c000000947 */ /* 0x000fea0003800000 */
[----:B------:R-:W-:Y:S01]  /*0bf0*/  MOV R7, 0x4 ;  /* 0x0000000400077802 */ /* 0x000fe20000000f00 */
[----:B------:R-:W-:Y:S01]  /*0c00*/  IMAD.IADD R6, R3, 0x1, R8 ;  /* 0x0000000103067824 */ /* 0x000fe200078e0208 */
[----:B------:R-:W-:-:S03]  /*0c10*/  IADD3 R8, R8, 0x80, RZ ;  /* 0x0000008008087810 */ /* 0x000fc60007ffe0ff */
[----:B------:R-:W-:-:S05]  /*0c20*/  IMAD.WIDE.U32 R6, R6, R7, c[0x0][0x170] ;  /* 0x00005c0006067625 */ /* 0x000fca00078e0007 */
[----:B------:R0:W-:Y:S02]  /*0c30*/  STG.E [R6.64], R5 ;  /* 0x0000000506007986 */ /* 0x0001e4000c101904 */
.L_x_48312:
[----:B------:R-:W-:-:S13]  /*0c40*/  ISETP.GE.AND P0, PT, R8, R4, PT ;  /* 0x000000040800720c */ /* 0x000fda0003f06270 */
[----:B------:R-:W-:Y:S05]  /*0c50*/  @P0 BRA `(.L_x_48314) ;  /* 0x000000d000000947 */ /* 0x000fea0003800000 */
[----:B0-----:R-:W-:Y:S01]  /*0c60*/  HFMA2.MMA R7, -RZ, RZ, 0, 2.384185791015625e-07 ;  /* 0x00000004ff077435 */ /* 0x001fe200000001ff */
[----:B------:R-:W-:Y:S01]  /*0c70*/  IMAD.IADD R6, R3, 0x1, R8 ;  /* 0x0000000103067824 */ /* 0x000fe200078e0208 */
[----:B------:R-:W-:-:S08]  /*0c80*/  IADD3 R8, R8, 0x80, RZ ;  /* 0x0000008008087810 */ /* 0x000fd00007ffe0ff */
[----:B------:R-:W-:-:S05]  /*0c90*/  IMAD.WIDE.U32 R6, R6, R7, c[0x0][0x170] ;  /* 0x00005c0006067625 */ /* 0x000fca00078e0007 */
[----:B------:R0:W-:Y:S02]  /*0ca0*/  STG.E [R6.64], R2 ;  /* 0x0000000206007986 */ /* 0x0001e4000c101904 */
.L_x_48313:
        /* <DEDUP_REMOVED lines=8> */
.L_x_48314:
[----:B------:R-:W-:Y:S05]  /*0d30*/  BSYNC B1 ;  /* 0x0000000000017941 */ /* 0x000fea0003800000 */
.L_x_48310:
[----:B------:R-:W-:-:S13]  /*0d40*/  ISETP.GE.AND P0, PT, R8, R4, PT ;  /* 0x000000040800720c */ /* 0x000fda0003f06270 */
[----:B0-----:R-:W-:Y:S01]  /*0d50*/  @!P0 IADD3 R6, R3, R8, RZ ;  /* 0x0000000803068210 */ /* 0x001fe20007ffe0ff */
[----:B------:R-:W-:Y:S01]  /*0d60*/  @!P0 IMAD.MOV.U32 R7, RZ, RZ, 0x4 ;  /* 0x00000004ff078424 */ /* 0x000fe200078e00ff */
[----:B------:R-:W-:-:S03]  /*0d70*/  @!P0 IADD3 R8, R8, 0x80, RZ ;  /* 0x0000008008088810 */ /* 0x000fc60007ffe0ff */
[----:B------:R-:W-:-:S05]  /*0d80*/  @!P0 IMAD.WIDE.U32 R6, R6, R7, c[0x0][0x170] ;  /* 0x00005c0006068625 */ /* 0x000fca00078e0007 */
[----:B---3--:R0:W-:Y:S02]  /*0d90*/  @!P0 STG.E [R6.64], R13 ;  /* 0x0000000d06008986 */ /* 0x0081e4000c101904 */
.L_x_48315:
[----:B------:R-:W-:Y:S05]  /*0da0*/  BSYNC B0 ;  /* 0x0000000000007941 */ /* 0x000fea0003800000 */
.L_x_48309:
[----:B------:R-:W-:Y:S01]  /*0db0*/  WARPSYNC 0xffffffff ;  /* 0xffffffff00007948 */ /* 0x000fe20003800000 */
[----:B------:R-:W-:-:S13]  /*0dc0*/  ISETP.GE.AND P0, PT, R8, R4, PT ;  /* 0x000000040800720c */ /* 0x000fda0003f06270 */
[----:B------:R-:W-:Y:S05]  /*0dd0*/  @P0 EXIT ;  /* 0x000000000000094d */ /* 0x000fea0003800000 */
[----:B0-----:R-:W-:Y:S01]  /*0de0*/  HFMA2.MMA R2, -RZ, RZ, 0, 2.384185791015625e-07 ;  /* 0x00000004ff027435 */ /* 0x001fe200000001ff */
[----:B------:R-:W-:-:S09]  /*0df0*/  IADD3 R3, R3, R8, RZ ;  /* 0x0000000803037210 */ /* 0x000fd20007ffe0ff */
[----:B------:R-:W-:-:S05]  /*0e00*/  IMAD.WIDE.U32 R2, R3, R2, c[0x0][0x170] ;  /* 0x00005c0003027625 */ /* 0x000fca00078e0002 */
[----:B----4-:R-:W-:Y:S01]  /*0e10*/  STG.E [R2.64], R12 ;  /* 0x0000000c02007986 */ /* 0x010fe2000c101904 */
[----:B------:R-:W-:Y:S05]  /*0e20*/  EXIT ;  /* 0x000000000000794d */ /* 0x000fea0003800000 */
.L_x_48316:
        /* <DEDUP_REMOVED lines=13> */
.L_x_61937:


//--------------------- .text._ZN2at6native29vectorized_elementwise_kernelILi4EZZZNS0_50_GLOBAL__N__2680c7bb_12_PowKernel_cu_b2145a98_318424pow_tensor_tensor_kernelERNS_18TensorIteratorBaseEENKUlvE_clEvENKUlvE5_clEvEUlffE_St5arrayIPcLm3EEEEviT0_T1_ --------------------------
	.section	.text._ZN2at6native29vectorized_elementwise_kernelILi4EZZZNS0_50_GLOBAL__N__2680c7bb_12_PowKernel_cu_b2145a98_318424pow_tensor_tensor_kernelERNS_18TensorIteratorBaseEENKUlvE_clEvENKUlvE5_clEvEUlffE_St5arrayIPcLm3EEEEviT0_T1_,"ax",@progbits
	.sectioninfo	@"SHI_REGISTERS=32"
	.align	128
        .global         _ZN2at6native29vectorized_elementwise_kernelILi4EZZZNS0_50_GLOBAL__N__2680c7bb_12_PowKernel_cu_b2145a98_318424pow_tensor_tensor_kernelERNS_18TensorIteratorBaseEENKUlvE_clEvENKUlvE5_clEvEUlffE_St5arrayIPcLm3EEEEviT0_T1_
        .type           _ZN2at6native29vectorized_elementwise_kernelILi4EZZZNS0_50_GLOBAL__N__2680c7bb_12_PowKernel_cu_b2145a98_318424pow_tensor_tensor_kernelERNS_18TensorIteratorBaseEENKUlvE_clEvENKUlvE5_clEvEUlffE_St5arrayIPcLm3EEEEviT0_T1_,@function
        .size           _ZN2at6native29vectorized_elementwise_kernelILi4EZZZNS0_50_GLOBAL__N__2680c7bb_12_PowKernel_cu_b2145a98_318424pow_tensor_tensor_kernelERNS_18TensorIteratorBaseEENKUlvE_clEvENKUlvE5_clEvEUlffE_St5arrayIPcLm3EEEEviT0_T1_,(.L_x_61938 - _ZN2at6native29vectorized_elementwise_kernelILi4EZZZNS0_50_GLOBAL__N__2680c7bb_12_PowKernel_cu_b2145a98_318424pow_tensor_tensor_kernelERNS_18TensorIteratorBaseEENKUlvE_clEvENKUlvE5_clEvEUlffE_St5arrayIPcLm3EEEEviT0_T1_)
        .other          _ZN2at6native29vectorized_elementwise_kernelILi4EZZZNS0_50_GLOBAL__N__2680c7bb_12_PowKernel_cu_b2145a98_318424pow_tensor_tensor_kernelERNS_18TensorIteratorBaseEENKUlvE_clEvENKUlvE5_clEvEUlffE_St5arrayIPcLm3EEEEviT0_T1_,@"STO_CUDA_ENTRY STV_DEFAULT"
_ZN2at6native29vectorized_elementwise_kernelILi4EZZZNS0_50_GLOBAL__N__2680c7bb_12_PowKernel_cu_b2145a98_318424pow_tensor_tensor_kernelERNS_18TensorIteratorBaseEENKUlvE_clEvENKUlvE5_clEvEUlffE_St5arrayIPcLm3EEEEviT0_T1_:
.text._ZN2at6native29vectorized_elementwise_kernelILi4EZZZNS0_50_GLOBAL__N__2680c7bb_12_PowKernel_cu_b2145a98_318424pow_tensor_tensor_kernelERNS_18TensorIteratorBaseEENKUlvE_clEvENKUlvE5_clEvEUlffE_St5arrayIPcLm3EEEEviT0_T1_:
        /* <DEDUP_REMOVED lines=11> */
[----:B------:R-:W2:Y:S01]  /*00b0*/  LDG.E.128 R8, [R26.64] ;  /* 0x000000041a087981 */ /* 0x000ea2000c1e1d00 */
[----:B------:R-:W-:-:S03]  /*00c0*/  IMAD.WIDE R4, R3, R0, c[0x0][0x180] ;  /* 0x0000600003047625 */ /* 0x000fc600078e0200 */
[----:B------:R-:W3:Y:S03]  /*00d0*/  LDG.E.128 R12, [R26.64+0x800] ;  /* 0x000800041a0c7981 */ /* 0x000ee6000c1e1d00 */
[----:B------:R-:W-:-:S05]  /*00e0*/  IMAD.WIDE.U32 R28, R2, 0x10, R4 ;  /* 0x00000010021c7825 */ /* 0x000fca00078e0004 */
[----:B------:R-:W4:Y:S04]  /*00f0*/  LDG.E.128 R16, [R28.64] ;  /* 0x000000041c107981 */ /* 0x000f28000c1e1d00 */
[----:B------:R-:W5:Y:S01]  /*0100*/  LDG.E.128 R4, [R28.64+0x800] ;  /* 0x000800041c047981 */ /* 0x000f62000c1e1d00 */
[----:B--2---:R-:W-:Y:S08]  /*0110*/  MUFU.LG2 R23, R8 ;  /* 0x0000000800177308 */ /* 0x004ff00000000c00 */
[----:B------:R-:W-:Y:S08]  /*0120*/  MUFU.LG2 R22, R9 ;  /* 0x0000000900167308 */ /* 0x000ff00000000c00 */
[----:B------:R-:W4:Y:S08]  /*0130*/  MUFU.LG2 R24, R11 ;  /* 0x0000000b00187308 */ /* 0x000f300000000c00 */
[----:B------:R-:W0:Y:S08]  /*0140*/  MUFU.LG2 R10, R10 ;  /* 0x0000000a000a7308 */ /* 0x000e300000000c00 */
[----:B---3--:R-:W-:Y:S08]  /*0150*/  MUFU.LG2 R21, R12 ;  /* 0x0000000c00157308 */ /* 0x008ff00000000c00 */
[----:B------:R-:W-:Y:S08]  /*0160*/  MUFU.LG2 R20, R13 ;  /* 0x0000000d00147308 */ /* 0x000ff00000000c00 */
[----:B------:R-:W5:Y:S08]  /*0170*/  MUFU.LG2 R25, R14 ;  /* 0x0000000e00197308 */ /* 0x000f700000000c00 */
[----:B------:R-:W1:Y:S01]  /*0180*/  MUFU.LG2 R15, R15 ;  /* 0x0000000f000f7308 */ /* 0x000e620000000c00 */
[----:B----4-:R-:W-:-:S02]  /*0190*/  FMUL.FTZ R19, R19, R24 ;  /* 0x0000001813137220 */ /* 0x010fc40000410000 */
[----:B0-----:R-:W-:Y:S02]  /*01a0*/  FMUL.FTZ R18, R18, R10 ;  /* 0x0000000a12127220 */ /* 0x001fe40000410000 */
[----:B------:R-:W-:Y:S02]  /*01b0*/  FMUL.FTZ R17, R17, R22 ;  /* 0x0000001611117220 */ /* 0x000fe40000410000 */
[----:B------:R-:W-:Y:S02]  /*01c0*/  FMUL.FTZ R16, R16, R23 ;  /* 0x0000001710107220 */ /* 0x000fe40000410000 */
[----:B-----5:R-:W-:Y:S02]  /*01d0*/  FMUL.FTZ R6, R6, R25 ;  /* 0x0000001906067220 */ /* 0x020fe40000410000 */
[----:B------:R-:W-:Y:S02]  /*01e0*/  FMUL.FTZ R5, R5, R20 ;  /* 0x0000001405057220 */ /* 0x000fe40000410000 */
[----:B------:R-:W-:-:S02]  /*01f0*/  FMUL.FTZ R4, R4, R21 ;  /* 0x0000001504047220 */ /* 0x000fc40000410000 */
[----:B-1----:R-:W-:Y:S01]  /*0200*/  FMUL.FTZ R7, R7, R15 ;  /* 0x0000000f07077220 */ /* 0x002fe20000410000 */
[----:B------:R-:W-:Y:S01]  /*0210*/  MUFU.EX2 R19, R19 ;  /* 0x0000001300137308 */ /* 0x000fe20000000800 */
[----:B------:R-:W-:-:S07]  /*0220*/  IMAD.WIDE.U32 R8, R3, R0, c[0x0][0x170] ;  /* 0x00005c0003087625 */ /* 0x000fce00078e0000 */
[----:B------:R-:W-:Y:S08]  /*0230*/  MUFU.EX2 R18, R18 ;  /* 0x0000001200127308 */ /* 0x000ff00000000800 */
[----:B------:R-:W-:Y:S08]  /*0240*/  MUFU.EX2 R17, R17 ;  /* 0x0000001100117308 */ /* 0x000ff00000000800 */
[----:B------:R-:W0:Y:S08]  /*0250*/  MUFU.EX2 R16, R16 ;  /* 0x0000001000107308 */ /* 0x000e300000000800 */
[----:B------:R-:W-:Y:S08]  /*0260*/  MUFU.EX2 R7, R7 ;  /* 0x0000000700077308 */ /* 0x000ff00000000800 */
[----:B------:R-:W-:Y:S08]  /*0270*/  MUFU.EX2 R6, R6 ;  /* 0x0000000600067308 */ /* 0x000ff00000000800 */
[----:B------:R-:W-:Y:S08]  /*0280*/  MUFU.EX2 R5, R5 ;  /* 0x0000000500057308 */ /* 0x000ff00000000800 */
[----:B------:R-:W1:Y:S01]  /*0290*/  MUFU.EX2 R4, R4 ;  /* 0x0000000400047308 */ /* 0x000e620000000800 */
[----:B------:R-:W-:-:S05]  /*02a0*/  IMAD.WIDE R8, R2, 0x10, R8 ;  /* 0x0000001002087825 */ /* 0x000fca00078e0208 */
[----:B0-----:R-:W-:Y:S04]  /*02b0*/  STG.E.128 [R8.64], R16 ;  /* 0x0000001008007986 */ /* 0x001fe8000c101d04 */
[----:B-1----:R-:W-:Y:S01]  /*02c0*/  STG.E.128 [R8.64+0x800], R4 ;  /* 0x0008000408007986 */ /* 0x002fe2000c101d04 */
[----:B------:R-:W-:Y:S05]  /*02d0*/  EXIT ;  /* 0x000000000000794d */ /* 0x000fea0003800000 */
.L_x_48317:
        /* <DEDUP_REMOVED lines=137> */
.L_x_48320:
[----:B012---:R-:W-:-:S13]  /*0b70*/  ISETP.GE.AND P0, PT, R8, R4, PT ;  /* 0x000000040800720c */ /* 0x007fda0003f06270 */
[----:B------:R-:W-:Y:S05]  /*0b80*/  @P0 BRA `(.L_x_48322) ;  /* 0x000000c000000947 */ /* 0x000fea0003800000 */
[----:B------:R-:W-:Y:S01]  /*0b90*/  MOV R7, 0x4 ;  /* 0x0000000400077802 */ /* 0x000fe20000000f00 */
[----:B------:R-:W-:Y:S01]  /*0ba0*/  IMAD.IADD R6, R3, 0x1, R8 ;  /* 0x0000000103067824 */ /* 0x000fe200078e0208 */
[----:B------:R-:W-:-:S03]  /*0bb0*/  IADD3 R8, R8, 0x80, RZ ;  /* 0x0000008008087810 */ /* 0x000fc60007ffe0ff */
[----:B------:R-:W-:-:S05]  /*0bc0*/  IMAD.WIDE.U32 R6, R6, R7, c[0x0][0x170] ;  /* 0x00005c0006067625 */ /* 0x000fca00078e0007 */
[----:B------:R0:W-:Y:S02]  /*0bd0*/  STG.E [R6.64], R5 ;  /* 0x0000000506007986 */ /* 0x0001e4000c101904 */
.L_x_48321:
[----:B------:R-:W-:-:S13]  /*0be0*/  ISETP.GE.AND P0, PT, R8, R4, PT ;  /* 0x000000040800720c */ /* 0x000fda0003f06270 */
[----:B------:R-:W-:Y:S05]  /*0bf0*/  @P0 BRA `(.L_x_48323) ;  /* 0x000000d000000947 */ /* 0x000fea0003800000 */
[----:B0-----:R-:W-:Y:S01]  /*0c00*/  HFMA2.MMA R7, -RZ, RZ, 0, 2.384185791015625e-07 ;  /* 0x00000004ff077435 */ /* 0x001fe200000001ff */
[----:B------:R-:W-:Y:S01]  /*0c10*/  IMAD.IADD R6, R3, 0x1, R8 ;  /* 0x0000000103067824 */ /* 0x000fe200078e0208 */
[----:B------:R-:W-:-:S08]  /*0c20*/  IADD3 R8, R8, 0x80, RZ ;  /* 0x0000008008087810 */ /* 0x000fd00007ffe0ff */
[----:B------:R-:W-:-:S05]  /*0c30*/  IMAD.WIDE.U32 R6, R6, R7, c[0x0][0x170] ;  /* 0x00005c0006067625 */ /* 0x000fca00078e0007 */
[----:B------:R0:W-:Y:S02]  /*0c40*/  STG.E [R6.64], R2 ;  /* 0x0000000206007986 */ /* 0x0001e4000c101904 */
.L_x_48322:
        /* <DEDUP_REMOVED lines=8> */
.L_x_48323:
[----:B------:R-:W-:Y:S05]  /*0cd0*/  BSYNC B1 ;  /* 0x0000000000017941 */ /* 0x000fea0003800000 */
.L_x_48319:
[----:B------:R-:W-:-:S13]  /*0ce0*/  ISETP.GE.AND P0, PT, R8, R4, PT ;  /* 0x000000040800720c */ /* 0x000fda0003f06270 */
[----:B0-----:R-:W-:Y:S01]  /*0cf0*/  @!P0 IADD3 R6, R3, R8, RZ ;  /* 0x0000000803068210 */ /* 0x001fe20007ffe0ff */
[----:B------:R-:W-:Y:S01]  /*0d00*/  @!P0 IMAD.MOV.U32 R7, RZ, RZ, 0x4 ;  /* 0x00000004ff078424 */ /* 0x000fe200078e00ff */
[----:B------:R-:W-:-:S03]  /*0d10*/  @!P0 IADD3 R8, R8, 0x80, RZ ;  /* 0x0000008008088810 */ /* 0x000fc60007ffe0ff */
[----:B------:R-:W-:-:S05]  /*0d20*/  @!P0 IMAD.WIDE.U32 R6, R6, R7, c[0x0][0x170] ;  /* 0x00005c0006068625 */ /* 0x000fca00078e0007 */
[----:B---3--:R0:W-:Y:S02]  /*0d30*/  @!P0 STG.E [R6.64], R13 ;  /* 0x0000000d06008986 */ /* 0x0081e4000c101904 */
.L_x_48324:
[----:B------:R-:W-:Y:S05]  /*0d40*/  BSYNC B0 ;  /* 0x0000000000007941 */ /* 0x000fea0003800000 */
.L_x_48318:
        /* <DEDUP_REMOVED lines=8> */
.L_x_48325:
        /* <DEDUP_REMOVED lines=11> */
.L_x_61938:


//--------------------- .text._ZN2at6native29vectorized_elementwise_kernelILi8EZZZNS0_50_GLOBAL__N__2680c7bb_12_PowKernel_cu_b2145a98_318424pow_tensor_tensor_kernelERNS_18TensorIteratorBaseEENKUlvE_clEvENKUlvE5_clEvEUlffE_St5arrayIPcLm3EEEEviT0_T1_ --------------------------
	.section	.text._ZN2at6native29vectorized_elementwise_kernelILi8EZZZNS0_50_GLOBAL__N__2680c7bb_12_PowKernel_cu_b2145a98_318424pow_tensor_tensor_kernelERNS_18TensorIteratorBaseEENKUlvE_clEvENKUlvE5_clEvEUlffE_St5arrayIPcLm3EEEEviT0_T1_,"ax",@progbits
	.sectioninfo	@"SHI_REGISTERS=4"
	.align	128
        .global         _ZN2at6native29vectorized_elementwise_kernelILi8EZZZNS0_50_GLOBAL__N__2680c7bb_12_PowKernel_cu_b2145a98_318424pow_tensor_tensor_kernelERNS_18TensorIteratorBaseEENKUlvE_clEvENKUlvE5_clEvEUlffE_St5arrayIPcLm3EEEEviT0_T1_
        .type           _ZN2at6native29vectorized_elementwise_kernelILi8EZZZNS0_50_GLOBAL__N__2680c7bb_12_PowKernel_cu_b2145a98_318424pow_tensor_tensor_kernelERNS_18TensorIteratorBaseEENKUlvE_clEvENKUlvE5_clEvEUlffE_St5arrayIPcLm3EEEEviT0_T1_,@function
        .size           _ZN2at6native29vectorized_elementwise_kernelILi8EZZZNS0_50_GLOBAL__N__2680c7bb_12_PowKernel_cu_b2145a98_318424pow_tensor_tensor_kernelERNS_18TensorIteratorBaseEENKUlvE_clEvENKUlvE5_clEvEUlffE_St5arrayIPcLm3EEEEviT0_T1_,(.L_x_61939 - _ZN2at6native29vectorized_elementwise_kernelILi8EZZZNS0_50_GLOBAL__N__2680c7bb_12_PowKernel_cu_b2145a98_318424pow_tensor_tensor_kernelERNS_18TensorIteratorBaseEENKUlvE_clEvENKUlvE5_clEvEUlffE_St5arrayIPcLm3EEEEviT0_T1_)
        .other          _ZN2at6native29vectorized_elementwise_kernelILi8EZZZNS0_50_GLOBAL__N__2680c7bb_12_PowKernel_cu_b2145a98_318424pow_tensor_tensor_kernelERNS_18TensorIteratorBaseEENKUlvE_clEvENKUlvE5_clEvEUlffE_St5arrayIPcLm3EEEEviT0_T1_,@"STO_CUDA_ENTRY STV_DEFAULT"
_ZN2at6native29vectorized_elementwise_kernelILi8EZZZNS0_50_GLOBAL__N__2680c7bb_12_PowKernel_cu_b2145a98_318424pow_tensor_tensor_kernelERNS_18TensorIteratorBaseEENKUlvE_clEvENKUlvE5_clEvEUlffE_St5arrayIPcLm3EEEEviT0_T1_:
.text._ZN2at6native29vectorized_elementwise_kernelILi8EZZZNS0_50_GLOBAL__N__2680c7bb_12_PowKernel_cu_b2145a98_318424pow_tensor_tensor_kernelERNS_18TensorIteratorBaseEENKUlvE_clEvENKUlvE5_clEvEUlffE_St5arrayIPcLm3EEEEviT0_T1_:
[----:B------:R-:W-:Y:S02]  /*0000*/  MOV R1, c[0x0][0x28] ;  /* 0x00000a0000017a02 */ /* 0x000fe40000000f00 */
[----:B------:R-:W-:Y:S05]  /*0010*/  EXIT ;  /* 0x000000000000794d */ /* 0x000fea0003800000 */
.L_x_48326:
        /* <DEDUP_REMOVED lines=14> */
.L_x_61939:


//--------------------- .text._ZN2at6native18elementwise_kernelILi128ELi4EZNS0_15gpu_kernel_implIZNS0_50_GLOBAL__N__2680c7bb_12_PowKernel_cu_b2145a98_318422pow_scalar_tensor_implIfEEvRNS_18TensorIteratorBaseET_EUlfE_EEvS6_RKS7_EUliE_EEviT1_ --------------------------
	.section	.text._ZN2at6native18elementwise_kernelILi128ELi4EZNS0_15gpu_kernel_implIZNS0_50_GLOBAL__N__2680c7bb_12_PowKernel_cu_b2145a98_318422pow_scalar_tensor_implIfEEvRNS_18TensorIteratorBaseET_EUlfE_EEvS6_RKS7_EUliE_EEviT1_,"ax",@progbits
	.sectioninfo	@"SHI_REGISTERS=26"
	.align	128
        .global         _ZN2at6native18elementwise_kernelILi128ELi4EZNS0_15gpu_kernel_implIZNS0_50_GLOBAL__N__2680c7bb_12_PowKernel_cu_b2145a98_318422pow_scalar_tensor_implIfEEvRNS_18TensorIteratorBaseET_EUlfE_EEvS6_RKS7_EUliE_EEviT1_
        .type           _ZN2at6native18elementwise_kernelILi128ELi4EZNS0_15gpu_kernel_implIZNS0_50_GLOBAL__N__2680c7bb_12_PowKernel_cu_b2145a98_318422pow_scalar_tensor_implIfEEvRNS_18TensorIteratorBaseET_EUlfE_EEvS6_RKS7_EUliE_EEviT1_,@function
        .size           _ZN2at6native18elementwise_kernelILi128ELi4EZNS0_15gpu_kernel_implIZNS0_50_GLOBAL__N__2680c7bb_12_PowKernel_cu_b2145a98_318422pow_scalar_tensor_implIfEEvRNS_18TensorIteratorBaseET_EUlfE_EEvS6_RKS7_EUliE_EEviT1_,(.L_x_61940 - _ZN2at6native18elementwise_kernelILi128ELi4EZNS0_15gpu_kernel_implIZNS0_50_GLOBAL__N__2680c7bb_12_PowKernel_cu_b2145a98_318422pow_scalar_tensor_implIfEEvRNS_18TensorIteratorBaseET_EUlfE_EEvS6_RKS7_EUliE_EEviT1_)
        .other          _ZN2at6native18elementwise_kernelILi128ELi4EZNS0_15gpu_kernel_implIZNS0_50_GLOBAL__N__2680c7bb_12_PowKernel_cu_b2145a98_318422pow_scalar_tensor_implIfEEvRNS_18TensorIteratorBaseET_EUlfE_EEvS6_RKS7_EUliE_EEviT1_,@"STO_CUDA_ENTRY STV_DEFAULT"
_ZN2at6native18elementwise_kernelILi128ELi4EZNS0_15gpu_kernel_implIZNS0_50_GLOBAL__N__2680c7bb_12_PowKernel_cu_b2145a98_318422pow_scalar_tensor_implIfEEvRNS_18TensorIteratorBaseET_EUlfE_EEvS6_RKS7_EUliE_EEviT1_:
.text._ZN2at6native18elementwise_kernelILi128ELi4EZNS0_15gpu_kernel_implIZNS0_50_GLOBAL__N__2680c7bb_12_PowKernel_cu_b2145a98_318422pow_scalar_tensor_implIfEEvRNS_18TensorIteratorBaseET_EUlfE_EEvS6_RKS7_EUliE_EEviT1_:
        /* <DEDUP_REMOVED lines=237> */
.L_x_48329:
        /* <DEDUP_REMOVED lines=20> */
.L_x_48334:
[----:B------:R-:W2:Y:S02]  /*1010*/  LDG.E.U8 R0, [R2.64] ;  /* 0x0000002402007981 */ /* 0x000ea4000c1e1100 */
[----:B--2---:R-:W0:Y:S01]  /*1020*/  I2F.U16 R0, R0 ;  /* 0x0000000000007306 */ /* 0x004e220000101000 */
[----:B------:R-:W-:Y:S05]  /*1030*/  BRA `(.L_x_48336) ;  /* 0x00000ca000007947 */ /* 0x000fea0003800000 */
.L_x_48333:
        /* <DEDUP_REMOVED lines=9> */
.L_x_48338:
[----:B------:R-:W2:Y:S02]  /*10d0*/  LDG.E R0, [R2.64] ;  /* 0x0000002402007981 */ /* 0x000ea4000c1e1900 */
[----:B--2---:R-:W0:Y:S01]  /*10e0*/  I2F R0, R0 ;  /* 0x0000000000007306 */ /* 0x004e220000201400 */
[----:B------:R-:W-:Y:S05]  /*10f0*/  BRA `(.L_x_48336) ;  /* 0x00000be000007947 */ /* 0x000fea0003800000 */
.L_x_48337:
[----:B------:R-:W2:Y:S02]  /*1100*/  LDG.E.U16 R0, [R2.64] ;  /* 0x0000002402007981 */ /* 0x000ea4000c1e1500 */
[----:B--2---:R-:W0:Y:S01]  /*1110*/  I2F.S16 R0, R0 ;  /* 0x0000000000007306 */ /* 0x004e220000101400 */
[----:B------:R-:W-:Y:S05]  /*1120*/  BRA `(.L_x_48336) ;  /* 0x00000bb000007947 */ /* 0x000fea0003800000 */
.L_x_48332:
        /* <DEDUP_REMOVED lines=8> */
.L_x_48340:
[----:B------:R-:W2:Y:S02]  /*11b0*/  LDG.E.U16 R0, [R2.64] ;  /* 0x0000002402007981 */ /* 0x000ea4000c1e1500 */
[----:B--2---:R-:W-:Y:S01]  /*11c0*/  HADD2.F32 R0, -RZ, R0.H0_H0 ;  /* 0x20000000ff007230 */ /* 0x004fe20000004100 */
[----:B------:R-:W-:Y:S05]  /*11d0*/  BRA `(.L_x_48336) ;  /* 0x00000b0000007947 */ /* 0x000fea0003800000 */
.L_x_48339:
        /* <DEDUP_REMOVED lines=8> */
.L_x_48342:
[----:B------:R-:W2:Y:S02]  /*1260*/  LDG.E.U16 R0, [R2.64] ;  /* 0x0000002402007981 */ /* 0x000ea4000c1e1500 */
[----:B--2---:R-:W-:Y:S01]  /*1270*/  HADD2.F32 R0, -RZ, R0.H0_H0 ;  /* 0x20000000ff007230 */ /* 0x004fe20000004100 */
[----:B------:R-:W-:Y:S05]  /*1280*/  BRA `(.L_x_48336) ;  /* 0x00000a5000007947 */ /* 0x000fea0003800000 */
.L_x_48341:
[----:B------:R-:W2:Y:S02]  /*1290*/  LDG.E.64 R2, [R2.64] ;  /* 0x0000002402027981 */ /* 0x000ea4000c1e1b00 */
[----:B--2---:R-:W0:Y:S01]  /*12a0*/  F2F.F32.F64 R0, R2 ;  /* 0x0000000200007310 */ /* 0x004e220000301000 */
[----:B------:R-:W0:-:S14]  /*12b0*/  DSETP.GEU.AND P0, PT, |R2|, c[0x2][0x0], PT ;  /* 0x008000000200762a */ /* 0x000e1c0003f0e200 */
[----:B0-----:R-:W-:Y:S01]  /*12c0*/  @!P0 FMUL R0, R0, 1.175494350822287508e-38 ;  /* 0x0080000000008820 */ /* 0x001fe20000400000 */
[----:B------:R-:W-:Y:S05]  /*12d0*/  BRA `(.L_x_48336) ;  /* 0x00000a0000007947 */ /* 0x000fea0003800000 */
.L_x_48331:
        /* <DEDUP_REMOVED lines=12> */
.L_x_48345:
[----:B------:R-:W2:Y:S02]  /*13a0*/  LDG.E.64 R2, [R2.64] ;  /* 0x0000002402027981 */ /* 0x000ea4000c1e1b00 */
[----:B--2---:R-:W0:Y:S01]  /*13b0*/  F2F.F32.F64 R0, R2 ;  /* 0x0000000200007310 */ /* 0x004e220000301000 */
[----:B------:R-:W0:-:S14]  /*13c0*/  DSETP.GEU.AND P0, PT, |R2|, c[0x2][0x0], PT ;  /* 0x008000000200762a */ /* 0x000e1c0003f0e200 */
[----:B0-----:R-:W-:Y:S01]  /*13d0*/  @!P0 FMUL R0, R0, 1.175494350822287508e-38 ;  /* 0x0080000000008820 */ /* 0x001fe20000400000 */
[----:B------:R-:W-:Y:S05]  /*13e0*/  BRA `(.L_x_48336) ;  /* 0x000008f000007947 */ /* 0x000fea0003800000 */
.L_x_48344:
        /* <DEDUP_REMOVED lines=26> */
.L_x_48347:
        /* <DEDUP_REMOVED lines=13> */
.L_x_48346:
[----:B------:R-:W2:Y:S02]  /*1660*/  LDG.E.U16 R0, [R2.64] ;  /* 0x0000002402007981 */ /* 0x000ea4000c1e1500 */
[----:B--2---:R-:W-:Y:S01]  /*1670*/  PRMT R0, RZ, 0x5410, R0 ;  /* 0x00005410ff007816 */ /* 0x004fe20000000000 */
[----:B------:R-:W-:Y:S05]  /*1680*/  BRA `(.L_x_48336) ;  /* 0x0000065000007947 */ /* 0x000fea0003800000 */
.L_x_48343:
        /* <DEDUP_REMOVED lines=11> */
.L_x_48350:
        /* <DEDUP_REMOVED lines=20> */
.L_x_48352:
[----:B------:R-:W-:Y:S05]  /*1880*/  BSYNC B0 ;  /* 0x0000000000007941 */ /* 0x000fea0003800000 */
.L_x_48351:
[----:B------:R-:W-:Y:S01]  /*1890*/  LEA R3, R0, 0x3b800000, 0x17 ;  /* 0x3b80000000037811 */ /* 0x000fe200078eb8ff */
[----:B------:R-:W-:-:S05]  /*18a0*/  IMAD.SHL.U32 R0, R2, 0x100000, RZ ;  /* 0x0010000002007824 */ /* 0x000fca00078e00ff */
[----:B------:R-:W-:Y:S01]  /*18b0*/  LOP3.LUT R0, R3, R0, R4, 0xfe, !PT ;  /* 0x0000000003007212 */ /* 0x000fe200078efe04 */
[----:B------:R-:W-:Y:S05]  /*18c0*/  BRA `(.L_x_48336) ;  /* 0x0000041000007947 */ /* 0x000fea0003800000 */
.L_x_48349:
        /* <DEDUP_REMOVED lines=20> */
.L_x_48354:
[----:B------:R-:W-:Y:S05]  /*1a10*/  BSYNC B0 ;  /* 0x0000000000007941 */ /* 0x000fea0003800000 */
.L_x_48353:
[----:B------:R-:W-:Y:S01]  /*1a20*/  LEA R3, R0, 0x37800000, 0x17 ;  /* 0x3780000000037811 */ /* 0x000fe200078eb8ff */
[----:B------:R-:W-:-:S05]  /*1a30*/  IMAD.SHL.U32 R0, R2, 0x200000, RZ ;  /* 0x0020000002007824 */ /* 0x000fca00078e00ff */
[----:B------:R-:W-:Y:S01]  /*1a40*/  LOP3.LUT R0, R3, R0, R4, 0xfe, !PT ;  /* 0x0000000003007212 */ /* 0x000fe200078efe04 */
[----:B------:R-:W-:Y:S05]  /*1a50*/  BRA `(.L_x_48336) ;  /* 0x0000028000007947 */ /* 0x000fea0003800000 */
.L_x_48348:
        /* <DEDUP_REMOVED lines=14> */
.L_x_48335:
        /* <DEDUP_REMOVED lines=21> */
.L_x_48356:
[----:B------:R-:W2:Y:S02]  /*1c90*/  LDG.E.64 R2, [R2.64] ;  /* 0x0000002402027981 */ /* 0x000ea4000c1e1b00 */
[----:B--2---:R0:W1:Y:S01]  /*1ca0*/  I2F.U64 R0, R2 ;  /* 0x0000000200007312 */ /* 0x0040620000301000 */
[----:B------:R-:W-:Y:S05]  /*1cb0*/  BRA `(.L_x_48336) ;  /* 0x0000002000007947 */ /* 0x000fea0003800000 */
.L_x_48355:
[----:B------:R-:W2:Y:S02]  /*1cc0*/  LDG.E R0, [R2.64] ;  /* 0x0000002402007981 */ /* 0x000ea4000c1e1900 */
[----:B--2---:R-:W0:Y:S02]  /*1cd0*/  I2F.U32 R0, R0 ;  /* 0x0000000000007306 */ /* 0x004e240000201000 */
.L_x_48336:
[----:B------:R-:W-:Y:S05]  /*1ce0*/  BSYNC B6 ;  /* 0x0000000000067941 */ /* 0x000fea0003800000 */
.L_x_48330:
[----:B------:R-:W2:Y:S01]  /*1cf0*/  LDC.U8 R5, c[0x0][0x380] ;  /* 0x0000e000ff057b82 */ /* 0x000ea20000000000 */
[----:B0-----:R-:W0:Y:S02]  /*1d00*/  MUFU.LG2 R3, c[0x0][0x370] ;  /* 0x0000dc0000037b08 */ /* 0x001e240000000c00 */
[----:B01---5:R-:W-:-:S06]  /*1d10*/  FMUL.FTZ R2, R3, R0 ;  /* 0x0000000003027220 */ /* 0x023fcc0000410000 */
[----:B------:R-:W0:Y:S01]  /*1d20*/  MUFU.EX2 R2, R2 ;  /* 0x0000000200027308 */ /* 0x000e220000000800 */
[----:B--2---:R-:W-:-:S05]  /*1d30*/  PRMT R4, R5, 0x9910, RZ ;  /* 0x0000991005047816 */ /* 0x004fca00000000ff */
        /* <DEDUP_REMOVED lines=14> */
.L_x_48360:
[----:B------:R-:W0:Y:S02]  /*1e20*/  F2I.S64.TRUNC R2, R2 ;  /* 0x0000000200027311 */ /* 0x000e24000020d900 */
[----:B0-----:R-:W-:-:S05]  /*1e30*/  IMAD.MOV.U32 R5, RZ, RZ, R2 ;  /* 0x000000ffff057224 */ /* 0x001fca00078e0002 */
[----:B------:R0:W-:Y:S01]  /*1e40*/  STG.E.U8 [R16.64], R5 ;  /* 0x0000000510007986 */ /* 0x0001e2000c101124 */
[----:B------:R-:W-:Y:S05]  /*1e50*/  BRA `(.L_x_48362) ;  /* 0x00000d3000007947 */ /* 0x000fea0003800000 */
.L_x_48359:
        /* <DEDUP_REMOVED lines=9> */
.L_x_48364:
[----:B------:R-:W0:Y:S02]  /*1ef0*/  F2I.FTZ.TRUNC.NTZ R3, R2 ;  /* 0x0000000200037305 */ /* 0x000e24000021f100 */
[----:B0-----:R0:W-:Y:S01]  /*1f00*/  STG.E [R16.64], R3 ;  /* 0x0000000310007986 */ /* 0x0011e2000c101924 */
[----:B------:R-:W-:Y:S05]  /*1f10*/  BRA `(.L_x_48362) ;  /* 0x00000c7000007947 */ /* 0x000fea0003800000 */
.L_x_48363:
[----:B------:R-:W0:Y:S02]  /*1f20*/  F2I.FTZ.TRUNC.NTZ R3, R2 ;  /* 0x0000000200037305 */ /* 0x000e24000021f100 */
[----:B0-----:R0:W-:Y:S01]  /*1f30*/  STG.E.U16 [R16.64], R3 ;  /* 0x0000000310007986 */ /* 0x0011e2000c101524 */
[----:B------:R-:W-:Y:S05]  /*1f40*/  BRA `(.L_x_48362) ;  /* 0x00000c4000007947 */ /* 0x000fea0003800000 */
.L_x_48358:
        /* <DEDUP_REMOVED lines=8> */
.L_x_48366:
[----:B------:R-:W-:-:S05]  /*1fd0*/  F2FP.PACK_AB R2, RZ, R2 ;  /* 0x00000002ff02723e */ /* 0x000fca00000000ff */
[----:B------:R0:W-:Y:S01]  /*1fe0*/  STG.E.U16 [R16.64], R2 ;  /* 0x0000000210007986 */ /* 0x0001e2000c101524 */
[----:B------:R-:W-:Y:S05]  /*1ff0*/  BRA `(.L_x_48362) ;  /* 0x00000b9000007947 */ /* 0x000fea0003800000 */
.L_x_48365:
        /* <DEDUP_REMOVED lines=9> */
.L_x_48368:
[----:B------:R-:W-:-:S04]  /*2090*/  F2FP.PACK_AB R3, RZ, R2 ;  /* 0x00000002ff03723e */ /* 0x000fc800000000ff */
[----:B------:R-:W-:-:S05]  /*20a0*/  PRMT R3, R3, 0x5410, RZ ;  /* 0x0000541003037816 */ /* 0x000fca00000000ff */
[----:B------:R0:W-:Y:S01]  /*20b0*/  STG.E [R16.64], R3 ;  /* 0x0000000310007986 */ /* 0x0001e2000c101924 */
[----:B------:R-:W-:Y:S05]  /*20c0*/  BRA `(.L_x_48362) ;  /* 0x00000ac000007947 */ /* 0x000fea0003800000 */
.L_x_48367:
[----:B------:R-:W-:-:S06]  /*20d0*/  FMUL.FTZ R2, R2, 1 ;  /* 0x3f80000002027820 */ /* 0x000fcc0000410000 */
[----:B------:R-:W0:Y:S02]  /*20e0*/  F2F.F64.F32 R2, R2 ;  /* 0x0000000200027310 */ /* 0x000e240000201800 */
[----:B0-----:R0:W-:Y:S01]  /*20f0*/  STG.E.64 [R16.64], R2 ;  /* 0x0000000210007986 */ /* 0x0011e2000c101b24 */
[----:B------:R-:W-:Y:S05]  /*2100*/  BRA `(.L_x_48362) ;  /* 0x00000a8000007947 */ /* 0x000fea0003800000 */
.L_x_48357:
        /* <DEDUP_REMOVED lines=12> */
.L_x_48371:
[----:B------:R-:W-:Y:S01]  /*21d0*/  FMUL.FTZ R4, R2, 1 ;  /* 0x3f80000002047820 */ /* 0x000fe20000410000 */
[----:B------:R-:W-:-:S05]  /*21e0*/  CS2R R6, SRZ ;  /* 0x0000000000067805 */ /* 0x000fca000001ff00 */
[----:B------:R-:W0:Y:S02]  /*21f0*/  F2F.F64.F32 R4, R4 ;  /* 0x0000000400047310 */ /* 0x000e240000201800 */
[----:B0-----:R0:W-:Y:S01]  /*2200*/  STG.E.128 [R16.64], R4 ;  /* 0x0000000410007986 */ /* 0x0011e2000c101d24 */
[----:B------:R-:W-:Y:S05]  /*2210*/  BRA `(.L_x_48362) ;  /* 0x0000097000007947 */ /* 0x000fea0003800000 */
.L_x_48370:
        /* <DEDUP_REMOVED lines=20> */
.L_x_48375:
[----:B------:R-:W-:Y:S05]  /*2360*/  BSYNC B0 ;  /* 0x0000000000007941 */ /* 0x000fea0003800000 */
.L_x_48374:
[----:B------:R-:W-:-:S05]  /*2370*/  LOP3.LUT R5, R0, R5, RZ, 0xfc, !PT ;  /* 0x0000000500057212 */ /* 0x000fca00078efcff */
[----:B------:R0:W-:Y:S01]  /*2380*/  STG.E.U8 [R16.64], R5 ;  /* 0x0000000510007986 */ /* 0x0001e2000c101124 */
[----:B------:R-:W-:Y:S05]  /*2390*/  BRA `(.L_x_48362) ;  /* 0x000007f000007947 */ /* 0x000fea0003800000 */
.L_x_48373:
        /* <DEDUP_REMOVED lines=12> */
.L_x_48377:
[----:B------:R-:W-:Y:S01]  /*2460*/  IMAD.MOV.U32 R0, RZ, RZ, 0x7f ;  /* 0x0000007fff007424 */ /* 0x000fe200078e00ff */
[----:B------:R-:W-:-:S04]  /*2470*/  ISETP.GT.U32.AND P0, PT, R4, 0x7f800000, PT ;  /* 0x7f8000000400780c */ /* 0x000fc80003f04070 */
[----:B------:R-:W-:-:S04]  /*2480*/  SEL R0, R0, 0x7c, P0 ;  /* 0x0000007c00007807 */ /* 0x000fc80000000000 */
.L_x_48378:
[----:B------:R-:W-:Y:S05]  /*2490*/  BSYNC B0 ;  /* 0x0000000000007941 */ /* 0x000fea0003800000 */
.L_x_48376:
[----:B------:R-:W-:-:S04]  /*24a0*/  LOP3.LUT R2, R2, 0x80000000, RZ, 0xc0, !PT ;  /* 0x8000000002027812 */ /* 0x000fc800078ec0ff */
[----:B------:R-:W-:-:S04]  /*24b0*/  SHF.R.U32.HI R3, RZ, 0x18, R2 ;  /* 0x00000018ff037819 */ /* 0x000fc80000011602 */
[----:B------:R-:W-:-:S05]  /*24c0*/  LOP3.LUT R3, R0, R3, RZ, 0xfc, !PT ;  /* 0x0000000300037212 */ /* 0x000fca00078efcff */
[----:B------:R0:W-:Y:S01]  /*24d0*/  STG.E.U8 [R16.64], R3 ;  /* 0x0000000310007986 */ /* 0x0001e2000c101124 */
[----:B------:R-:W-:Y:S05]  /*24e0*/  BRA `(.L_x_48362) ;  /* 0x000006a000007947 */ /* 0x000fea0003800000 */
.L_x_48372:
[----:B------:R-:W-:-:S05]  /*24f0*/  F2FP.BF16.PACK_AB R2, RZ, R2 ;  /* 0x00000002ff02723e */ /* 0x000fca00000010ff */
[----:B------:R0:W-:Y:S01]  /*2500*/  STG.E.U16 [R16.64], R2 ;  /* 0x0000000210007986 */ /* 0x0001e2000c101524 */
[----:B------:R-:W-:Y:S05]  /*2510*/  BRA `(.L_x_48362) ;  /* 0x0000067000007947 */ /* 0x000fea0003800000 */
.L_x_48369:
        /* <DEDUP_REMOVED lines=11> */
.L_x_48381:
        /* <DEDUP_REMOVED lines=16> */
.L_x_48384:
[----:B------:R-:W-:-:S04]  /*26d0*/  LOP3.LUT R2, R2, 0x80000000, RZ, 0xc0, !PT ;  /* 0x8000000002027812 */ /* 0x000fc800078ec0ff */
[----:B------:R-:W-:-:S04]  /*26e0*/  SHF.R.U32.HI R3, RZ, 0x18, R2 ;  /* 0x00000018ff037819 */ /* 0x000fc80000011602 */
[----:B------:R-:W-:-:S04]  /*26f0*/  LOP3.LUT R0, R0, R3, RZ, 0xfc, !PT ;  /* 0x0000000300007212 */ /* 0x000fc800078efcff */
[----:B------:R-:W-:Y:S02]  /*2700*/  PRMT R8, R0, 0x7610, R8 ;  /* 0x0000761000087816 */ /* 0x000fe40000000008 */
.L_x_48383:
[----:B------:R-:W-:Y:S05]  /*2710*/  BSYNC B0 ;  /* 0x0000000000007941 */ /* 0x000fea0003800000 */
.L_x_48382:
[----:B------:R0:W-:Y:S01]  /*2720*/  STG.E.U8 [R16.64], R8 ;  /* 0x0000000810007986 */ /* 0x0001e2000c101124 */
[----:B------:R-:W-:Y:S05]  /*2730*/  BRA `(.L_x_48362) ;  /* 0x0000045000007947 */ /* 0x000fea0003800000 */
.L_x_48380:
        /* <DEDUP_REMOVED lines=16> */
.L_x_48387:
[----:B------:R-:W-:-:S04]  /*2840*/  LOP3.LUT R2, R2, 0x80000000, RZ, 0xc0, !PT ;  /* 0x8000000002027812 */ /* 0x000fc800078ec0ff */
[----:B------:R-:W-:-:S04]  /*2850*/  SHF.R.U32.HI R3, RZ, 0x18, R2 ;  /* 0x00000018ff037819 */ /* 0x000fc80000011602 */
[----:B------:R-:W-:-:S04]  /*2860*/  LOP3.LUT R0, R0, R3, RZ, 0xfc, !PT ;  /* 0x0000000300007212 */ /* 0x000fc800078efcff */
[----:B------:R-:W-:Y:S02]  /*2870*/  PRMT R8, R0, 0x7610, R8 ;  /* 0x0000761000087816 */ /* 0x000fe40000000008 */
.L_x_48386:
[----:B------:R-:W-:Y:S05]  /*2880*/  BSYNC B0 ;  /* 0x0000000000007941 */ /* 0x000fea0003800000 */
.L_x_48385:
[----:B------:R0:W-:Y:S01]  /*2890*/  STG.E.U8 [R16.64], R8 ;  /* 0x0000000810007986 */ /* 0x0001e2000c101124 */
[----:B------:R-:W-:Y:S05]  /*28a0*/  BRA `(.L_x_48362) ;  /* 0x000002e000007947 */ /* 0x000fea0003800000 */
.L_x_48379:
        /* <DEDUP_REMOVED lines=21> */
.L_x_48361:
        /* <DEDUP_REMOVED lines=20> */
.L_x_48389:
[----:B------:R-:W0:Y:S02]  /*2b40*/  F2I.U64.TRUNC R2, R2 ;  /* 0x0000000200027311 */ /* 0x000e24000020d800 */
[----:B0-----:R0:W-:Y:S01]  /*2b50*/  STG.E.64 [R16.64], R2 ;  /* 0x0000000210007986 */ /* 0x0011e2000c101b24 */
[----:B------:R-:W-:Y:S05]  /*2b60*/  BRA `(.L_x_48362) ;  /* 0x0000002000007947 */ /* 0x000fea0003800000 */
.L_x_48388:
[----:B------:R-:W0:Y:S02]  /*2b70*/  F2I.FTZ.U32.TRUNC.NTZ R3, R2 ;  /* 0x0000000200037305 */ /* 0x000e24000021f000 */
[----:B0-----:R0:W-:Y:S02]  /*2b80*/  STG.E [R16.64], R3 ;  /* 0x0000000310007986 */ /* 0x0011e4000c101924 */
.L_x_48362:
[----:B------:R-:W-:-:S05]  /*2b90*/  IMAD R18, R18, 0x200, R23 ;  /* 0x0000020012127824 */ /* 0x000fca00078e0217 */
[----:B------:R-:W-:Y:S02]  /*2ba0*/  IADD3 R19, R18, 0x80, RZ ;  /* 0x0000008012137810 */ /* 0x000fe40007ffe0ff */
.L_x_48328:
[----:B------:R-:W-:Y:S05]  /*2bb0*/  BSYNC B7 ;  /* 0x0000000000077941 */ /* 0x000fea0003800000 */
.L_x_48327:
        /* <DEDUP_REMOVED lines=231> */
.L_x_48392:
        /* <DEDUP_REMOVED lines=20> */
.L_x_48397:
[----:B------:R-:W2:Y:S02]  /*3b70*/  LDG.E.U8 R0, [R2.64] ;  /* 0x0000002402007981 */ /* 0x000ea4000c1e1100 */
[----:B--2---:R-:W0:Y:S01]  /*3b80*/  I2F.U16 R0, R0 ;  /* 0x0000000000007306 */ /* 0x004e220000101000 */
[----:B------:R-:W-:Y:S05]  /*3b90*/  BRA `(.L_x_48399) ;  /* 0x00000ca000007947 */ /* 0x000fea0003800000 */
.L_x_48396:
        /* <DEDUP_REMOVED lines=9> */
.L_x_48401:
[----:B------:R-:W2:Y:S02]  /*3c30*/  LDG.E R0, [R2.64] ;  /* 0x0000002402007981 */ /* 0x000ea4000c1e1900 */
[----:B--2---:R-:W0:Y:S01]  /*3c40*/  I2F R0, R0 ;  /* 0x0000000000007306 */ /* 0x004e220000201400 */
[----:B------:R-:W-:Y:S05]  /*3c50*/  BRA `(.L_x_48399) ;  /* 0x00000be000007947 */ /* 0x000fea0003800000 */
.L_x_48400:
[----:B------:R-:W2:Y:S02]  /*3c60*/  LDG.E.U16 R0, [R2.64] ;  /* 0x0000002402007981 */ /* 0x000ea4000c1e1500 */
[----:B--2---:R-:W0:Y:S01]  /*3c70*/  I2F.S16 R0, R0 ;  /* 0x0000000000007306 */ /* 0x004e220000101400 */
[----:B------:R-:W-:Y:S05]  /*3c80*/  BRA `(.L_x_48399) ;  /* 0x00000bb000007947 */ /* 0x000fea0003800000 */
.L_x_48395:
        /* <DEDUP_REMOVED lines=8> */
.L_x_48403:
[----:B------:R-:W2:Y:S02]  /*3d10*/  LDG.E.U16 R0, [R2.64] ;  /* 0x0000002402007981 */ /* 0x000ea4000c1e1500 */
[----:B--2---:R-:W-:Y:S01]  /*3d20*/  HADD2.F32 R0, -RZ, R0.H0_H0 ;  /* 0x20000000ff007230 */ /* 0x004fe20000004100 */
[----:B------:R-:W-:Y:S05]  /*3d30*/  BRA `(.L_x_48399) ;  /* 0x00000b0000007947 */ /* 0x000fea0003800000 */
.L_x_48402:
        /* <DEDUP_REMOVED lines=8> */
.L_x_48405:
[----:B------:R-:W2:Y:S02]  /*3dc0*/  LDG.E.U16 R0, [R2.64] ;  /* 0x0000002402007981 */ /* 0x000ea4000c1e1500 */
[----:B--2---:R-:W-:Y:S01]  /*3dd0*/  HADD2.F32 R0, -RZ, R0.H0_H0 ;  /* 0x20000000ff007230 */ /* 0x004fe20000004100 */
[----:B------:R-:W-:Y:S05]  /*3de0*/  BRA `(.L_x_48399) ;  /* 0x00000a5000007947 */ /* 0x000fea0003800000 */
.L_x_48404:
[----:B------:R-:W2:Y:S02]  /*3df0*/  LDG.E.64 R2, [R2.64] ;  /* 0x0000002402027981 */ /* 0x000ea4000c1e1b00 */
[----:B--2---:R-:W0:Y:S01]  /*3e00*/  F2F.F32.F64 R0, R2 ;  /* 0x0000000200007310 */ /* 0x004e220000301000 */
[----:B------:R-:W0:-:S14]  /*3e10*/  DSETP.GEU.AND P0, PT, |R2|, c[0x2][0x0], PT ;  /* 0x008000000200762a */ /* 0x000e1c0003f0e200 */
[----:B0-----:R-:W-:Y:S01]  /*3e20*/  @!P0 FMUL R0, R0, 1.175494350822287508e-38 ;  /* 0x0080000000008820 */ /* 0x001fe20000400000 */
[----:B------:R-:W-:Y:S05]  /*3e30*/  BRA `(.L_x_48399) ;  /* 0x00000a0000007947 */ /* 0x000fea0003800000 */
.L_x_48394:
        /* <DEDUP_REMOVED lines=12> */
.L_x_48408:
[----:B------:R-:W2:Y:S02]  /*3f00*/  LDG.E.64 R2, [R2.64] ;  /* 0x0000002402027981 */ /* 0x000ea4000c1e1b00 */
[----:B--2---:R-:W0:Y:S01]  /*3f10*/  F2F.F32.F64 R0, R2 ;  /* 0x0000000200007310 */ /* 0x004e220000301000 */
[----:B------:R-:W0:-:S14]  /*3f20*/  DSETP.GEU.AND P0, PT, |R2|, c[0x2][0x0], PT ;  /* 0x008000000200762a */ /* 0x000e1c0003f0e200 */
[----:B0-----:R-:W-:Y:S01]  /*3f30*/  @!P0 FMUL R0, R0, 1.175494350822287508e-38 ;  /* 0x0080000000008820 */ /* 0x001fe20000400000 */
[----:B------:R-:W-:Y:S05]  /*3f40*/  BRA `(.L_x_48399) ;  /* 0x000008f000007947 */ /* 0x000fea0003800000 */
.L_x_48407:
        /* <DEDUP_REMOVED lines=26> */
.L_x_48410:
        /* <DEDUP_REMOVED lines=13> */
.L_x_48409:
[----:B------:R-:W2:Y:S02]  /*41c0*/  LDG.E.U16 R0, [R2.64] ;  /* 0x0000002402007981 */ /* 0x000ea4000c1e1500 */
[----:B--2---:R-:W-:Y:S01]  /*41d0*/  PRMT R0, RZ, 0x5410, R0 ;  /* 0x00005410ff007816 */ /* 0x004fe20000000000 */
[----:B------:R-:W-:Y:S05]  /*41e0*/  BRA `(.L_x_48399) ;  /* 0x0000065000007947 */ /* 0x000fea0003800000 */
.L_x_48406:
        /* <DEDUP_REMOVED lines=11> */
.L_x_48413:
        /* <DEDUP_REMOVED lines=20> */
.L_x_48415:
[----:B------:R-:W-:Y:S05]  /*43e0*/  BSYNC B0 ;  /* 0x0000000000007941 */ /* 0x000fea0003800000 */
.L_x_48414:
[----:B------:R-:W-:Y:S01]  /*43f0*/  LEA R3, R0, 0x3b800000, 0x17 ;  /* 0x3b80000000037811 */ /* 0x000fe200078eb8ff */
[----:B------:R-:W-:-:S05]  /*4400*/  IMAD.SHL.U32 R0, R2, 0x100000, RZ ;  /* 0x0010000002007824 */ /* 0x000fca00078e00ff */
[----:B------:R-:W-:Y:S01]  /*4410*/  LOP3.LUT R0, R3, R0, R4, 0xfe, !PT ;  /* 0x0000000003007212 */ /* 0x000fe200078efe04 */
[----:B------:R-:W-:Y:S05]  /*4420*/  BRA `(.L_x_48399) ;  /* 0x0000041000007947 */ /* 0x000fea0003800000 */
.L_x_48412:
        /* <DEDUP_REMOVED lines=20> */
.L_x_48417:
[----:B------:R-:W-:Y:S05]  /*4570*/  BSYNC B0 ;  /* 0x0000000000007941 */ /* 0x000fea0003800000 */
.L_x_48416:
[----:B------:R-:W-:Y:S01]  /*4580*/  LEA R3, R0, 0x37800000, 0x17 ;  /* 0x3780000000037811 */ /* 0x000fe200078eb8ff */
[----:B------:R-:W-:-:S05]  /*4590*/  IMAD.SHL.U32 R0, R2, 0x200000, RZ ;  /* 0x0020000002007824 */ /* 0x000fca00078e00ff */
[----:B------:R-:W-:Y:S01]  /*45a0*/  LOP3.LUT R0, R3, R0, R4, 0xfe, !PT ;  /* 0x0000000003007212 */ /* 0x000fe200078efe04 */
[----:B------:R-:W-:Y:S05]  /*45b0*/  BRA `(.L_x_48399) ;  /* 0x0000028000007947 */ /* 0x000fea0003800000 */
.L_x_48411:
        /* <DEDUP_REMOVED lines=14> */
.L_x_48398:
        /* <DEDUP_REMOVED lines=21> */
.L_x_48419:
[----:B------:R-:W2:Y:S02]  /*47f0*/  LDG.E.64 R2, [R2.64] ;  /* 0x0000002402027981 */ /* 0x000ea4000c1e1b00 */
[----:B--2---:R0:W1:Y:S01]  /*4800*/  I2F.U64 R0, R2 ;  /* 0x0000000200007312 */ /* 0x0040620000301000 */
[----:B------:R-:W-:Y:S05]  /*4810*/  BRA `(.L_x_48399) ;  /* 0x0000002000007947 */ /* 0x000fea0003800000 */
.L_x_48418:
[----:B------:R-:W2:Y:S02]  /*4820*/  LDG.E R0, [R2.64] ;  /* 0x0000002402007981 */ /* 0x000ea4000c1e1900 */
[----:B--2---:R-:W0:Y:S02]  /*4830*/  I2F.U32 R0, R0 ;  /* 0x0000000000007306 */ /* 0x004e240000201000 */
.L_x_48399:
[----:B------:R-:W-:Y:S05]  /*4840*/  BSYNC B6 ;  /* 0x0000000000067941 */ /* 0x000fea0003800000 */
.L_x_48393:
        /* <DEDUP_REMOVED lines=19> */
.L_x_48423:
[----:B------:R-:W0:Y:S02]  /*4980*/  F2I.S64.TRUNC R2, R2 ;  /* 0x0000000200027311 */ /* 0x000e24000020d900 */
[----:B0-----:R-:W-:-:S05]  /*4990*/  IMAD.MOV.U32 R5, RZ, RZ, R2 ;  /* 0x000000ffff057224 */ /* 0x001fca00078e0002 */
[----:B------:R0:W-:Y:S01]  /*49a0*/  STG.E.U8 [R16.64], R5 ;  /* 0x0000000510007986 */ /* 0x0001e2000c101124 */
[----:B------:R-:W-:Y:S05]  /*49b0*/  BRA `(.L_x_48425) ;  /* 0x00000d3000007947 */ /* 0x000fea0003800000 */
.L_x_48422:
        /* <DEDUP_REMOVED lines=9> */
.L_x_48427:
[----:B------:R-:W0:Y:S02]  /*4a50*/  F2I.FTZ.TRUNC.NTZ R3, R2 ;  /* 0x0000000200037305 */ /* 0x000e24000021f100 */
[----:B0-----:R0:W-:Y:S01]  /*4a60*/  STG.E [R16.64], R3 ;  /* 0x0000000310007986 */ /* 0x0011e2000c101924 */
[----:B------:R-:W-:Y:S05]  /*4a70*/  BRA `(.L_x_48425) ;  /* 0x00000c7000007947 */ /* 0x000fea0003800000 */
.L_x_48426:
[----:B------:R-:W0:Y:S02]  /*4a80*/  F2I.FTZ.TRUNC.NTZ R3, R2 ;  /* 0x0000000200037305 */ /* 0x000e24000021f100 */
[----:B0-----:R0:W-:Y:S01]  /*4a90*/  STG.E.U16 [R16.64], R3 ;  /* 0x0000000310007986 */ /* 0x0011e2000c101524 */
[----:B------:R-:W-:Y:S05]  /*4aa0*/  BRA `(.L_x_48425) ;  /* 0x00000c4000007947 */ /* 0x000fea0003800000 */
.L_x_48421:
        /* <DEDUP_REMOVED lines=8> */
.L_x_48429:
[----:B------:R-:W-:-:S05]  /*4b30*/  F2FP.PACK_AB R2, RZ, R2 ;  /* 0x00000002ff02723e */ /* 0x000fca00000000ff */
[----:B------:R0:W-:Y:S01]  /*4b40*/  STG.E.U16 [R16.64], R2 ;  /* 0x0000000210007986 */ /* 0x0001e2000c101524 */
[----:B------:R-:W-:Y:S05]  /*4b50*/  BRA `(.L_x_48425) ;  /* 0x00000b9000007947 */ /* 0x000fea0003800000 */
.L_x_48428:
        /* <DEDUP_REMOVED lines=9> */
.L_x_48431:
[----:B------:R-:W-:-:S04]  /*4bf0*/  F2FP.PACK_AB R3, RZ, R2 ;  /* 0x00000002ff03723e */ /* 0x000fc800000000ff */
[----:B------:R-:W-:-:S05]  /*4c00*/  PRMT R3, R3, 0x5410, RZ ;  /* 0x0000541003037816 */ /* 0x000fca00000000ff */
[----:B------:R0:W-:Y:S01]  /*4c10*/  STG.E [R16.64], R3 ;  /* 0x0000000310007986 */ /* 0x0001e2000c101924 */
[----:B------:R-:W-:Y:S05]  /*4c20*/  BRA `(.L_x_48425) ;  /* 0x00000ac000007947 */ /* 0x000fea0003800000 */
.L_x_48430:
[----:B------:R-:W-:-:S06]  /*4c30*/  FMUL.FTZ R2, R2, 1 ;  /* 0x3f80000002027820 */ /* 0x000fcc0000410000 */
[----:B------:R-:W0:Y:S02]  /*4c40*/  F2F.F64.F32 R2, R2 ;  /* 0x0000000200027310 */ /* 0x000e240000201800 */
[----:B0-----:R0:W-:Y:S01]  /*4c50*/  STG.E.64 [R16.64], R2 ;  /* 0x0000000210007986 */ /* 0x0011e2000c101b24 */
[----:B------:R-:W-:Y:S05]  /*4c60*/  BRA `(.L_x_48425) ;  /* 0x00000a8000007947 */ /* 0x000fea0003800000 */
.L_x_48420:
        /* <DEDUP_REMOVED lines=12> */
.L_x_48434:
[----:B------:R-:W-:Y:S01]  /*4d30*/  FMUL.FTZ R4, R2, 1 ;  /* 0x3f80000002047820 */ /* 0x000fe20000410000 */
[----:B------:R-:W-:-:S05]  /*4d40*/  CS2R R6, SRZ ;  /* 0x0000000000067805 */ /* 0x000fca000001ff00 */
[----:B------:R-:W0:Y:S02]  /*4d50*/  F2F.F64.F32 R4, R4 ;  /* 0x0000000400047310 */ /* 0x000e240000201800 */
[----:B0-----:R0:W-:Y:S01]  /*4d60*/  STG.E.128 [R16.64], R4 ;  /* 0x0000000410007986 */ /* 0x0011e2000c101d24 */
[----:B------:R-:W-:Y:S05]  /*4d70*/  BRA `(.L_x_48425) ;  /* 0x0000097000007947 */ /* 0x000fea0003800000 */
.L_x_48433:
        /* <DEDUP_REMOVED lines=20> */
.L_x_48438:
[----:B------:R-:W-:Y:S05]  /*4ec0*/  BSYNC B0 ;  /* 0x0000000000007941 */ /* 0x000fea0003800000 */
.L_x_48437:
[----:B------:R-:W-:-:S05]  /*4ed0*/  LOP3.LUT R5, R0, R5, RZ, 0xfc, !PT ;  /* 0x0000000500057212 */ /* 0x000fca00078efcff */
[----:B------:R0:W-:Y:S01]  /*4ee0*/  STG.E.U8 [R16.64], R5 ;  /* 0x0000000510007986 */ /* 0x0001e2000c101124 */
[----:B------:R-:W-:Y:S05]  /*4ef0*/  BRA `(.L_x_48425) ;  /* 0x000007f000007947 */ /* 0x000fea0003800000 */
.L_x_48436:
        /* <DEDUP_REMOVED lines=12> */
.L_x_48440:
[----:B------:R-:W-:Y:S01]  /*4fc0*/  IMAD.MOV.U32 R0, RZ, RZ, 0x7f ;  /* 0x0000007fff007424 */ /* 0x000fe200078e00ff */
[----:B------:R-:W-:-:S04]  /*4fd0*/  ISETP.GT.U32.AND P0, PT, R4, 0x7f800000, PT ;  /* 0x7f8000000400780c */ /* 0x000fc80003f04070 */
[----:B------:R-:W-:-:S04]  /*4fe0*/  SEL R0, R0, 0x7c, P0 ;  /* 0x0000007c00007807 */ /* 0x000fc80000000000 */
.L_x_48441:
[----:B------:R-:W-:Y:S05]  /*4ff0*/  BSYNC B0 ;  /* 0x0000000000007941 */ /* 0x000fea0003800000 */
.L_x_48439:
[----:B------:R-:W-:-:S04]  /*5000*/  LOP3.LUT R2, R2, 0x80000000, RZ, 0xc0, !PT ;  /* 0x8000000002027812 */ /* 0x000fc800078ec0ff */
[----:B------:R-:W-:-:S04]  /*5010*/  SHF.R.U32.HI R3, RZ, 0x18, R2 ;  /* 0x00000018ff037819 */ /* 0x000fc80000011602 */
[----:B------:R-:W-:-:S05]  /*5020*/  LOP3.LUT R3, R0, R3, RZ, 0xfc, !PT ;  /* 0x0000000300037212 */ /* 0x000fca00078efcff */
[----:B------:R0:W-:Y:S01]  /*5030*/  STG.E.U8 [R16.64], R3 ;  /* 0x0000000310007986 */ /* 0x0001e2000c101124 */
[----:B------:R-:W-:Y:S05]  /*5040*/  BRA `(.L_x_48425) ;  /* 0x000006a000007947 */ /* 0x000fea0003800000 */
.L_x_48435:
[----:B------:R-:W-:-:S05]  /*5050*/  F2FP.BF16.PACK_AB R2, RZ, R2 ;  /* 0x00000002ff02723e */ /* 0x000fca00000010ff */
[----:B------:R0:W-:Y:S01]  /*5060*/  STG.E.U16 [R16.64], R2 ;  /* 0x0000000210007986 */ /* 0x0001e2000c101524 */
[----:B------:R-:W-:Y:S05]  /*5070*/  BRA `(.L_x_48425) ;  /* 0x0000067000007947 */ /* 0x000fea0003800000 */
.L_x_48432:
        /* <DEDUP_REMOVED lines=11> */
.L_x_48444:
        /* <DEDUP_REMOVED lines=16> */
.L_x_48447:
[----:B------:R-:W-:-:S04]  /*5230*/  LOP3.LUT R2, R2, 0x80000000, RZ, 0xc0, !PT ;  /* 0x8000000002027812 */ /* 0x000fc800078ec0ff */
[----:B------:R-:W-:-:S04]  /*5240*/  SHF.R.U32.HI R3, RZ, 0x18, R2 ;  /* 0x00000018ff037819 */ /* 0x000fc80000011602 */
[----:B------:R-:W-:-:S04]  /*5250*/  LOP3.LUT R0, R0, R3, RZ, 0xfc, !PT ;  /* 0x0000000300007212 */ /* 0x000fc800078efcff */
[----:B------:R-:W-:Y:S02]  /*5260*/  PRMT R8, R0, 0x7610, R8 ;  /* 0x0000761000087816 */ /* 0x000fe40000000008 */
.L_x_48446:
[----:B------:R-:W-:Y:S05]  /*5270*/  BSYNC B0 ;  /* 0x0000000000007941 */ /* 0x000fea0003800000 */
.L_x_48445:
[----:B------:R0:W-:Y:S01]  /*5280*/  STG.E.U8 [R16.64], R8 ;  /* 0x0000000810007986 */ /* 0x0001e2000c101124 */
[----:B------:R-:W-:Y:S05]  /*5290*/  BRA `(.L_x_48425) ;  /* 0x0000045000007947 */ /* 0x000fea0003800000 */
.L_x_48443:
        /* <DEDUP_REMOVED lines=16> */
.L_x_48450:
[----:B------:R-:W-:-:S04]  /*53a0*/  LOP3.LUT R2, R2, 0x80000000, RZ, 0xc0, !PT ;  /* 0x8000000002027812 */ /* 0x000fc800078ec0ff */
[----:B------:R-:W-:-:S04]  /*53b0*/  SHF.R.U32.HI R3, RZ, 0x18, R2 ;  /* 0x00000018ff037819 */ /* 0x000fc80000011602 */
[----:B------:R-:W-:-:S04]  /*53c0*/  LOP3.LUT R0, R0, R3, RZ, 0xfc, !PT ;  /* 0x0000000300007212 */ /* 0x000fc800078efcff */
[----:B------:R-:W-:Y:S02]  /*53d0*/  PRMT R8, R0, 0x7610, R8 ;  /* 0x0000761000087816 */ /* 0x000fe40000000008 */
.L_x_48449:
[----:B------:R-:W-:Y:S05]  /*53e0*/  BSYNC B0 ;  /* 0x0000000000007941 */ /* 0x000fea0003800000 */
.L_x_48448:
[----:B------:R0:W-:Y:S01]  /*53f0*/  STG.E.U8 [R16.64], R8 ;  /* 0x0000000810007986 */ /* 0x0001e2000c101124 */
[----:B------:R-:W-:Y:S05]  /*5400*/  BRA `(.L_x_48425) ;  /* 0x000002e000007947 */ /* 0x000fea0003800000 */
.L_x_48442:
        /* <DEDUP_REMOVED lines=21> */
.L_x_48424:
        /* <DEDUP_REMOVED lines=20> */
.L_x_48452:
[----:B------:R-:W0:Y:S02]  /*56a0*/  F2I.U64.TRUNC R2, R2 ;  /* 0x0000000200027311 */ /* 0x000e24000020d800 */
[----:B0-----:R0:W-:Y:S01]  /*56b0*/  STG.E.64 [R16.64], R2 ;  /* 0x0000000210007986 */ /* 0x0011e2000c101b24 */
[----:B------:R-:W-:Y:S05]  /*56c0*/  BRA `(.L_x_48425) ;  /* 0x0000002000007947 */ /* 0x000fea0003800000 */
.L_x_48451:
[----:B------:R-:W0:Y:S02]  /*56d0*/  F2I.FTZ.U32.TRUNC.NTZ R3, R2 ;  /* 0x0000000200037305 */ /* 0x000e24000021f000 */
[----:B0-----:R0:W-:Y:S02]  /*56e0*/  STG.E [R16.64], R3 ;  /* 0x0000000310007986 */ /* 0x0011e4000c101924 */
.L_x_48425:
        /* <DEDUP_REMOVED lines=231> */
.L_x_48453:
        /* <DEDUP_REMOVED lines=20> */
.L_x_48458:
[----:B------:R-:W2:Y:S02]  /*66a0*/  LDG.E.U8 R0, [R2.64] ;  /* 0x0000002402007981 */ /* 0x000ea4000c1e1100 */
[----:B--2---:R-:W0:Y:S01]  /*66b0*/  I2F.U16 R0, R0 ;  /* 0x0000000000007306 */ /* 0x004e220000101000 */
[----:B------:R-:W-:Y:S05]  /*66c0*/  BRA `(.L_x_48460) ;  /* 0x00000ca000007947 */ /* 0x000fea0003800000 */
.L_x_48457:
        /* <DEDUP_REMOVED lines=9> */
.L_x_48462:
[----:B------:R-:W2:Y:S02]  /*6760*/  LDG.E R0, [R2.64] ;  /* 0x0000002402007981 */ /* 0x000ea4000c1e1900 */
[----:B--2---:R-:W0:Y:S01]  /*6770*/  I2F R0, R0 ;  /* 0x0000000000007306 */ /* 0x004e220000201400 */
[----:B------:R-:W-:Y:S05]  /*6780*/  BRA `(.L_x_48460) ;  /* 0x00000be000007947 */ /* 0x000fea0003800000 */
.L_x_48461:
[----:B------:R-:W2:Y:S02]  /*6790*/  LDG.E.U16 R0, [R2.64] ;  /* 0x0000002402007981 */ /* 0x000ea4000c1e1500 */
[----:B--2---:R-:W0:Y:S01]  /*67a0*/  I2F.S16 R0, R0 ;  /* 0x0000000000007306 */ /* 0x004e220000101400 */
[----:B------:R-:W-:Y:S05]  /*67b0*/  BRA `(.L_x_48460) ;  /* 0x00000bb000007947 */ /* 0x000fea0003800000 */
.L_x_48456:
        /* <DEDUP_REMOVED lines=8> */
.L_x_48464:
[----:B------:R-:W2:Y:S02]  /*6840*/  LDG.E.U16 R0, [R2.64] ;  /* 0x0000002402007981 */ /* 0x000ea4000c1e1500 */
[----:B--2---:R-:W-:Y:S01]  /*6850*/  HADD2.F32 R0, -RZ, R0.H0_H0 ;  /* 0x20000000ff007230 */ /* 0x004fe20000004100 */
[----:B------:R-:W-:Y:S05]  /*6860*/  BRA `(.L_x_48460) ;  /* 0x00000b0000007947 */ /* 0x000fea0003800000 */
.L_x_48463:
        /* <DEDUP_REMOVED lines=8> */
.L_x_48466:
[----:B------:R-:W2:Y:S02]  /*68f0*/  LDG.E.U16 R0, [R2.64] ;  /* 0x0000002402007981 */ /* 0x000ea4000c1e1500 */
[----:B--2---:R-:W-:Y:S01]  /*6900*/  HADD2.F32 R0, -RZ, R0.H0_H0 ;  /* 0x20000000ff007230 */ /* 0x004fe20000004100 */
[----:B------:R-:W-:Y:S05]  /*6910*/  BRA `(.L_x_48460) ;  /* 0x00000a5000007947 */ /* 0x000fea0003800000 */
.L_x_48465:
[----:B------:R-:W2:Y:S02]  /*6920*/  LDG.E.64 R2, [R2.64] ;  /* 0x0000002402027981 */ /* 0x000ea4000c1e1b00 */
[----:B--2---:R-:W0:Y:S01]  /*6930*/  F2F.F32.F64 R0, R2 ;  /* 0x0000000200007310 */ /* 0x004e220000301000 */
[----:B------:R-:W0:-:S14]  /*6940*/  DSETP.GEU.AND P0, PT, |R2|, c[0x2][0x0], PT ;  /* 0x008000000200762a */ /* 0x000e1c0003f0e200 */
[----:B0-----:R-:W-:Y:S01]  /*6950*/  @!P0 FMUL R0, R0, 1.175494350822287508e-38 ;  /* 0x0080000000008820 */ /* 0x001fe20000400000 */
[----:B------:R-:W-:Y:S05]  /*6960*/  BRA `(.L_x_48460) ;  /* 0x00000a0000007947 */ /* 0x000fea0003800000 */
.L_x_48455:
        /* <DEDUP_REMOVED lines=12> */
.L_x_48469:
[----:B------:R-:W2:Y:S02]  /*6a30*/  LDG.E.64 R2, [R2.64] ;  /* 0x0000002402027981 */ /* 0x000ea4000c1e1b00 */
[----:B--2---:R-:W0:Y:S01]  /*6a40*/  F2F.F32.F64 R0, R2 ;  /* 0x0000000200007310 */ /* 0x004e220000301000 */
[----:B------:R-:W0:-:S14]  /*6a50*/  DSETP.GEU.AND P0, PT, |R2|, c[0x2][0x0], PT ;  /* 0x008000000200762a */ /* 0x000e1c0003f0e200 */
[----:B0-----:R-:W-:Y:S01]  /*6a60*/  @!P0 FMUL R0, R0, 1.175494350822287508e-38 ;  /* 0x0080000000008820 */ /* 0x001fe20000400000 */
[----:B------:R-:W-:Y:S05]  /*6a70*/  BRA `(.L_x_48460) ;  /* 0x000008f000007947 */ /* 0x000fea0003800000 */
.L_x_48468:
        /* <DEDUP_REMOVED lines=26> */
.L_x_48471:
        /* <DEDUP_REMOVED lines=13> */
.L_x_48470:
[----:B------:R-:W2:Y:S02]  /*6cf0*/  LDG.E.U16 R0, [R2.64] ;  /* 0x0000002402007981 */ /* 0x000ea4000c1e1500 */
[----:B--2---:R-:W-:Y:S01]  /*6d00*/  PRMT R0, RZ, 0x5410, R0 ;  /* 0x00005410ff007816 */ /* 0x004fe20000000000 */
[----:B------:R-:W-:Y:S05]  /*6d10*/  BRA `(.L_x_48460) ;  /* 0x0000065000007947 */ /* 0x000fea0003800000 */
.L_x_48467:
        /* <DEDUP_REMOVED lines=11> */
.L_x_48474:
        /* <DEDUP_REMOVED lines=20> */
.L_x_48476:
[----:B------:R-:W-:Y:S05]  /*6f10*/  BSYNC B0 ;  /* 0x0000000000007941 */ /* 0x000fea0003800000 */
.L_x_48475:
[----:B------:R-:W-:Y:S01]  /*6f20*/  LEA R3, R0, 0x3b800000, 0x17 ;  /* 0x3b80000000037811 */ /* 0x000fe200078eb8ff */
[----:B------:R-:W-:-:S05]  /*6f30*/  IMAD.SHL.U32 R0, R2, 0x100000, RZ ;  /* 0x0010000002007824 */ /* 0x000fca00078e00ff */
[----:B------:R-:W-:Y:S01]  /*6f40*/  LOP3.LUT R0, R3, R0, R4, 0xfe, !PT ;  /* 0x0000000003007212 */ /* 0x000fe200078efe04 */
[----:B------:R-:W-:Y:S05]  /*6f50*/  BRA `(.L_x_48460) ;  /* 0x0000041000007947 */ /* 0x000fea0003800000 */
.L_x_48473:
        /* <DEDUP_REMOVED lines=20> */
.L_x_48478:
[----:B------:R-:W-:Y:S05]  /*70a0*/  BSYNC B0 ;  /* 0x0000000000007941 */ /* 0x000fea0003800000 */
.L_x_48477:
[----:B------:R-:W-:Y:S01]  /*70b0*/  LEA R3, R0, 0x37800000, 0x17 ;  /* 0x3780000000037811 */ /* 0x000fe200078eb8ff */
[----:B------:R-:W-:-:S05]  /*70c0*/  IMAD.SHL.U32 R0, R2, 0x200000, RZ ;  /* 0x0020000002007824 */ /* 0x000fca00078e00ff */
[----:B------:R-:W-:Y:S01]  /*70d0*/  LOP3.LUT R0, R3, R0, R4, 0xfe, !PT ;  /* 0x0000000003007212 */ /* 0x000fe200078efe04 */
[----:B------:R-:W-:Y:S05]  /*70e0*/  BRA `(.L_x_48460) ;  /* 0x0000028000007947 */ /* 0x000fea0003800000 */
.L_x_48472:
        /* <DEDUP_REMOVED lines=14> */
.L_x_48459:
        /* <DEDUP_REMOVED lines=21> */
.L_x_48480:
[----:B------:R-:W2:Y:S02]  /*7320*/  LDG.E.64 R2, [R2.64] ;  /* 0x0000002402027981 */ /* 0x000ea4000c1e1b00 */
[----:B--2---:R0:W1:Y:S01]  /*7330*/  I2F.U64 R0, R2 ;  /* 0x0000000200007312 */ /* 0x0040620000301000 */
[----:B------:R-:W-:Y:S05]  /*7340*/  BRA `(.L_x_48460) ;  /* 0x0000002000007947 */ /* 0x000fea0003800000 */
.L_x_48479:
[----:B------:R-:W2:Y:S02]  /*7350*/  LDG.E R0, [R2.64] ;  /* 0x0000002402007981 */ /* 0x000ea4000c1e1900 */
[----:B--2---:R-:W0:Y:S02]  /*7360*/  I2F.U32 R0, R0 ;  /* 0x0000000000007306 */ /* 0x004e240000201000 */
.L_x_48460:
[----:B------:R-:W-:Y:S05]  /*7370*/  BSYNC B6 ;  /* 0x0000000000067941 */ /* 0x000fea0003800000 */
.L_x_48454:
        /* <DEDUP_REMOVED lines=19> */
.L_x_48484:
[----:B------:R-:W0:Y:S02]  /*74b0*/  F2I.S64.TRUNC R2, R2 ;  /* 0x0000000200027311 */ /* 0x000e24000020d900 */
[----:B0-----:R-:W-:-:S05]  /*74c0*/  IMAD.MOV.U32 R5, RZ, RZ, R2 ;  /* 0x000000ffff057224 */ /* 0x001fca00078e0002 */
[----:B------:R0:W-:Y:S01]  /*74d0*/  STG.E.U8 [R16.64], R5 ;  /* 0x0000000510007986 */ /* 0x0001e2000c101124 */
[----:B------:R-:W-:Y:S05]  /*74e0*/  BRA `(.L_x_48486) ;  /* 0x00000d3000007947 */ /* 0x000fea0003800000 */
.L_x_48483:
        /* <DEDUP_REMOVED lines=9> */
.L_x_48488:
[----:B------:R-:W0:Y:S02]  /*7580*/  F2I.FTZ.TRUNC.NTZ R3, R2 ;  /* 0x0000000200037305 */ /* 0x000e24000021f100 */
[----:B0-----:R0:W-:Y:S01]  /*7590*/  STG.E [R16.64], R3 ;  /* 0x0000000310007986 */ /* 0x0011e2000c101924 */
[----:B------:R-:W-:Y:S05]  /*75a0*/  BRA `(.L_x_48486) ;  /* 0x00000c7000007947 */ /* 0x000fea0003800000 */
.L_x_48487:
[----:B------:R-:W0:Y:S02]  /*75b0*/  F2I.FTZ.TRUNC.NTZ R3, R2 ;  /* 0x0000000200037305 */ /* 0x000e24000021f100 */
[----:B0-----:R0:W-:Y:S01]  /*75c0*/  STG.E.U16 [R16.64], R3 ;  /* 0x0000000310007986 */ /* 0x0011e2000c101524 */
[----:B------:R-:W-:Y:S05]  /*75d0*/  BRA `(.L_x_48486) ;  /* 0x00000c4000007947 */ /* 0x000fea0003800000 */
.L_x_48482:
        /* <DEDUP_REMOVED lines=8> */
.L_x_48490:
[----:B------:R-:W-:-:S05]  /*7660*/  F2FP.PACK_AB R2, RZ, R2 ;  /* 0x00000002ff02723e */ /* 0x000fca00000000ff */
[----:B------:R0:W-:Y:S01]  /*7670*/  STG.E.U16 [R16.64], R2 ;  /* 0x0000000210007986 */ /* 0x0001e2000c101524 */
[----:B------:R-:W-:Y:S05]  /*7680*/  BRA `(.L_x_48486) ;  /* 0x00000b9000007947 */ /* 0x000fea0003800000 */
.L_x_48489:
        /* <DEDUP_REMOVED lines=9> */
.L_x_48492:
[----:B------:R-:W-:-:S04]  /*7720*/  F2FP.PACK_AB R3, RZ, R2 ;  /* 0x00000002ff03723e */ /* 0x000fc800000000ff */
[----:B------:R-:W-:-:S05]  /*7730*/  PRMT R3, R3, 0x5410, RZ ;  /* 0x0000541003037816 */ /* 0x000fca00000000ff */
[----:B------:R0:W-:Y:S01]  /*7740*/  STG.E [R16.64], R3 ;  /* 0x0000000310007986 */ /* 0x0001e2000c101924 */
[----:B------:R-:W-:Y:S05]  /*7750*/  BRA `(.L_x_48486) ;  /* 0x00000ac000007947 */ /* 0x000fea0003800000 */
.L_x_48491:
[----:B------:R-:W-:-:S06]  /*7760*/  FMUL.FTZ R2, R2, 1 ;  /* 0x3f80000002027820 */ /* 0x000fcc0000410000 */
[----:B------:R-:W0:Y:S02]  /*7770*/  F2F.F64.F32 R2, R2 ;  /* 0x0000000200027310 */ /* 0x000e240000201800 */
[----:B0-----:R0:W-:Y:S01]  /*7780*/  STG.E.64 [R16.64], R2 ;  /* 0x0000000210007986 */ /* 0x0011e2000c101b24 */
[----:B------:R-:W-:Y:S05]  /*7790*/  BRA `(.L_x_48486) ;  /* 0x00000a8000007947 */ /* 0x000fea0003800000 */
.L_x_48481:
        /* <DEDUP_REMOVED lines=12> */
.L_x_48495:
[----:B------:R-:W-:Y:S01]  /*7860*/  FMUL.FTZ R4, R2, 1 ;  /* 0x3f80000002047820 */ /* 0x000fe20000410000 */
[----:B------:R-:W-:-:S05]  /*7870*/  CS2R R6, SRZ ;  /* 0x0000000000067805 */ /* 0x000fca000001ff00 */
[----:B------:R-:W0:Y:S02]  /*7880*/  F2F.F64.F32 R4, R4 ;  /* 0x0000000400047310 */ /* 0x000e240000201800 */
[----:B0-----:R0:W-:Y:S01]  /*7890*/  STG.E.128 [R16.64], R4 ;  /* 0x0000000410007986 */ /* 0x0011e2000c101d24 */
[----:B------:R-:W-:Y:S05]  /*78a0*/  BRA `(.L_x_48486) ;  /* 0x0000097000007947 */ /* 0x000fea0003800000 */
.L_x_48494:
        /* <DEDUP_REMOVED lines=20> */
.L_x_48499:
[----:B------:R-:W-:Y:S05]  /*79f0*/  BSYNC B0 ;  /* 0x0000000000007941 */ /* 0x000fea0003800000 */
.L_x_48498:
[----:B------:R-:W-:-:S05]  /*7a00*/  LOP3.LUT R5, R0, R5, RZ, 0xfc, !PT ;  /* 0x0000000500057212 */ /* 0x000fca00078efcff */
[----:B------:R0:W-:Y:S01]  /*7a10*/  STG.E.U8 [R16.64], R5 ;  /* 0x0000000510007986 */ /* 0x0001e2000c101124 */
[----:B------:R-:W-:Y:S05]  /*7a20*/  BRA `(.L_x_48486) ;  /* 0x000007f000007947 */ /* 0x000fea0003800000 */
.L_x_48497:
        /* <DEDUP_REMOVED lines=12> */
.L_x_48501:
[----:B------:R-:W-:Y:S01]  /*7af0*/  IMAD.MOV.U32 R0, RZ, RZ, 0x7f ;  /* 0x0000007fff007424 */ /* 0x000fe200078e00ff */
[----:B------:R-:W-:-:S04]  /*7b00*/  ISETP.GT.U32.AND P0, PT, R4, 0x7f800000, PT ;  /* 0x7f8000000400780c */ /* 0x000fc80003f04070 */
[----:B------:R-:W-:-:S04]  /*7b10*/  SEL R0, R0, 0x7c, P0 ;  /* 0x0000007c00007807 */ /* 0x000fc80000000000 */
.L_x_48502:
[----:B------:R-:W-:Y:S05]  /*7b20*/  BSYNC B0 ;  /* 0x0000000000007941 */ /* 0x000fea0003800000 */
.L_x_48500:
[----:B------:R-:W-:-:S04]  /*7b30*/  LOP3.LUT R2, R2, 0x80000000, RZ, 0xc0, !PT ;  /* 0x8000000002027812 */ /* 0x000fc800078ec0ff */
[----:B------:R-:W-:-:S04]  /*7b40*/  SHF.R.U32.HI R3, RZ, 0x18, R2 ;  /* 0x00000018ff037819 */ /* 0x000fc80000011602 */
[----:B------:R-:W-:-:S05]  /*7b50*/  LOP3.LUT R3, R0, R3, RZ, 0xfc, !PT ;  /* 0x0000000300037212 */ /* 0x000fca00078efcff */
[----:B------:R0:W-:Y:S01]  /*7b60*/  STG.E.U8 [R16.64], R3 ;  /* 0x0000000310007986 */ /* 0x0001e2000c101124 */
[----:B------:R-:W-:Y:S05]  /*7b70*/  BRA `(.L_x_48486) ;  /* 0x000006a000007947 */ /* 0x000fea0003800000 */
.L_x_48496:
[----:B------:R-:W-:-:S05]  /*7b80*/  F2FP.BF16.PACK_AB R2, RZ, R2 ;  /* 0x00000002ff02723e */ /* 0x000fca00000010ff */
[----:B------:R0:W-:Y:S01]  /*7b90*/  STG.E.U16 [R16.64], R2 ;  /* 0x0000000210007986 */ /* 0x0001e2000c101524 */
[----:B------:R-:W-:Y:S05]  /*7ba0*/  BRA `(.L_x_48486) ;  /* 0x0000067000007947 */ /* 0x000fea0003800000 */
.L_x_48493:
        /* <DEDUP_REMOVED lines=11> */
.L_x_48505:
        /* <DEDUP_REMOVED lines=16> */
.L_x_48508:
[----:B------:R-:W-:-:S04]  /*7d60*/  LOP3.LUT R2, R2, 0x80000000, RZ, 0xc0, !PT ;  /* 0x8000000002027812 */ /* 0x000fc800078ec0ff */
[----:B------:R-:W-:-:S04]  /*7d70*/  SHF.R.U32.HI R3, RZ, 0x18, R2 ;  /* 0x00000018ff037819 */ /* 0x000fc80000011602 */
[----:B------:R-:W-:-:S04]  /*7d80*/  LOP3.LUT R0, R0, R3, RZ, 0xfc, !PT ;  /* 0x0000000300007212 */ /* 0x000fc800078efcff */
[----:B------:R-:W-:Y:S02]  /*7d90*/  PRMT R8, R0, 0x7610, R8 ;  /* 0x0000761000087816 */ /* 0x000fe40000000008 */
.L_x_48507:
[----:B------:R-:W-:Y:S05]  /*7da0*/  BSYNC B0 ;  /* 0x0000000000007941 */ /* 0x000fea0003800000 */
.L_x_48506:
[----:B------:R0:W-:Y:S01]  /*7db0*/  STG.E.U8 [R16.64], R8 ;  /* 0x0000000810007986 */ /* 0x0001e2000c101124 */
[----:B------:R-:W-:Y:S05]  /*7dc0*/  BRA `(.L_x_48486) ;  /* 0x0000045000007947 */ /* 0x000fea0003800000 */
.L_x_48504:
        /* <DEDUP_REMOVED lines=16> */
.L_x_48511:
[----:B------:R-:W-:-:S04]  /*7ed0*/  LOP3.LUT R2, R2, 0x80000000, RZ, 0xc0, !PT ;  /* 0x8000000002027812 */ /* 0x000fc800078ec0ff */
[----:B------:R-:W-:-:S04]  /*7ee0*/  SHF.R.U32.HI R3, RZ, 0x18, R2 ;  /* 0x00000018ff037819 */ /* 0x000fc80000011602 */
[----:B------:R-:W-:-:S04]  /*7ef0*/  LOP3.LUT R0, R0, R3, RZ, 0xfc, !PT ;  /* 0x0000000300007212 */ /* 0x000fc800078efcff */
[----:B------:R-:W-:Y:S02]  /*7f00*/  PRMT R8, R0, 0x7610, R8 ;  /* 0x0000761000087816 */ /* 0x000fe40000000008 */
.L_x_48510:
[----:B------:R-:W-:Y:S05]  /*7f10*/  BSYNC B0 ;  /* 0x0000000000007941 */ /* 0x000fea0003800000 */
.L_x_48509:
[----:B------:R0:W-:Y:S01]  /*7f20*/  STG.E.U8 [R16.64], R8 ;  /* 0x0000000810007986 */ /* 0x0001e2000c101124 */
[----:B------:R-:W-:Y:S05]  /*7f30*/  BRA `(.L_x_48486) ;  /* 0x000002e000007947 */ /* 0x000fea0003800000 */
.L_x_48503:
        /* <DEDUP_REMOVED lines=21> */
.L_x_48485:
        /* <DEDUP_REMOVED lines=20> */
.L_x_48513:
[----:B------:R-:W0:Y:S02]  /*81d0*/  F2I.U64.TRUNC R2, R2 ;  /* 0x0000000200027311 */ /* 0x000e24000020d800 */
[----:B0-----:R0:W-:Y:S01]  /*81e0*/  STG.E.64 [R16.64], R2 ;  /* 0x0000000210007986 */ /* 0x0011e2000c101b24 */
[----:B------:R-:W-:Y:S05]  /*81f0*/  BRA `(.L_x_48486) ;  /* 0x0000002000007947 */ /* 0x000fea0003800000 */
.L_x_48512:
[----:B------:R-:W0:Y:S02]  /*8200*/  F2I.FTZ.U32.TRUNC.NTZ R3, R2 ;  /* 0x0000000200037305 */ /* 0x000e24000021f000 */
[----:B0-----:R0:W-:Y:S02]  /*8210*/  STG.E [R16.64], R3 ;  /* 0x0000000310007986 */ /* 0x0011e4000c101924 */
.L_x_48486:
[----:B------:R-:W-:Y:S02]  /*8220*/  IADD3 R19, R19, 0x80, RZ ;  /* 0x0000008013137810 */ /* 0x000fe40007ffe0ff */
.L_x_48391:
[----:B------:R-:W-:Y:S05]  /*8230*/  BSYNC B7 ;  /* 0x0000000000077941 */ /* 0x000fea0003800000 */
.L_x_48390:
        /* <DEDUP_REMOVED lines=230> */
.L_x_48514:
        /* <DEDUP_REMOVED lines=20> */
.L_x_48519:
[----:B------:R-:W2:Y:S02]  /*91e0*/  LDG.E.U8 R0, [R2.64] ;  /* 0x0000002402007981 */ /* 0x000ea4000c1e1100 */
[----:B--2---:R-:W0:Y:S01]  /*91f0*/  I2F.U16 R0, R0 ;  /* 0x0000000000007306 */ /* 0x004e220000101000 */
[----:B------:R-:W-:Y:S05]  /*9200*/  BRA `(.L_x_48521) ;  /* 0x00000ca000007947 */ /* 0x000fea0003800000 */
.L_x_48518:
        /* <DEDUP_REMOVED lines=9> */
.L_x_48523:
[----:B------:R-:W2:Y:S02]  /*92a0*/  LDG.E R0, [R2.64] ;  /* 0x0000002402007981 */ /* 0x000ea4000c1e1900 */
[----:B--2---:R-:W0:Y:S01]  /*92b0*/  I2F R0, R0 ;  /* 0x0000000000007306 */ /* 0x004e220000201400 */
[----:B------:R-:W-:Y:S05]  /*92c0*/  BRA `(.L_x_48521) ;  /* 0x00000be000007947 */ /* 0x000fea0003800000 */
.L_x_48522:
[----:B------:R-:W2:Y:S02]  /*92d0*/  LDG.E.U16 R0, [R2.64] ;  /* 0x0000002402007981 */ /* 0x000ea4000c1e1500 */
[----:B--2---:R-:W0:Y:S01]  /*92e0*/  I2F.S16 R0, R0 ;  /* 0x0000000000007306 */ /* 0x004e220000101400 */
[----:B------:R-:W-:Y:S05]  /*92f0*/  BRA `(.L_x_48521) ;  /* 0x00000bb000007947 */ /* 0x000fea0003800000 */
.L_x_48517:
        /* <DEDUP_REMOVED lines=8> */
.L_x_48525:
[----:B------:R-:W2:Y:S02]  /*9380*/  LDG.E.U16 R0, [R2.64] ;  /* 0x0000002402007981 */ /* 0x000ea4000c1e1500 */
[----:B--2---:R-:W-:Y:S01]  /*9390*/  HADD2.F32 R0, -RZ, R0.H0_H0 ;  /* 0x20000000ff007230 */ /* 0x004fe20000004100 */
[----:B------:R-:W-:Y:S05]  /*93a0*/  BRA `(.L_x_48521) ;  /* 0x00000b0000007947 */ /* 0x000fea0003800000 */
.L_x_48524:
        /* <DEDUP_REMOVED lines=8> */
.L_x_48527:
[----:B------:R-:W2:Y:S02]  /*9430*/  LDG.E.U16 R0, [R2.64] ;  /* 0x0000002402007981 */ /* 0x000ea4000c1e1500 */
[----:B--2---:R-:W-:Y:S01]  /*9440*/  HADD2.F32 R0, -RZ, R0.H0_H0 ;  /* 0x20000000ff007230 */ /* 0x004fe20000004100 */
[----:B------:R-:W-:Y:S05]  /*9450*/  BRA `(.L_x_48521) ;  /* 0x00000a5000007947 */ /* 0x000fea0003800000 */
.L_x_48526:
[----:B------:R-:W2:Y:S02]  /*9460*/  LDG.E.64 R2, [R2.64] ;  /* 0x0000002402027981 */ /* 0x000ea4000c1e1b00 */
[----:B--2---:R-:W0:Y:S01]  /*9470*/  F2F.F32.F64 R0, R2 ;  /* 0x0000000200007310 */ /* 0x004e220000301000 */
[----:B------:R-:W0:-:S14]  /*9480*/  DSETP.GEU.AND P0, PT, |R2|, c[0x2][0x0], PT ;  /* 0x008000000200762a */ /* 0x000e1c0003f0e200 */
[----:B0-----:R-:W-:Y:S01]  /*9490*/  @!P0 FMUL R0, R0, 1.175494350822287508e-38 ;  /* 0x0080000000008820 */ /* 0x001fe20000400000 */
[----:B------:R-:W-:Y:S05]  /*94a0*/  BRA `(.L_x_48521) ;  /* 0x00000a0000007947 */ /* 0x000fea0003800000 */
.L_x_48516:
        /* <DEDUP_REMOVED lines=12> */
.L_x_48530:
[----:B------:R-:W2:Y:S02]  /*9570*/  LDG.E.64 R2, [R2.64] ;  /* 0x0000002402027981 */ /* 0x000ea4000c1e1b00 */
[----:B--2---:R-:W0:Y:S01]  /*9580*/  F2F.F32.F64 R0, R2 ;  /* 0x0000000200007310 */ /* 0x004e220000301000 */
[----:B------:R-:W0:-:S14]  /*9590*/  DSETP.GEU.AND P0, PT, |R2|, c[0x2][0x0], PT ;  /* 0x008000000200762a */ /* 0x000e1c0003f0e200 */
[----:B0-----:R-:W-:Y:S01]  /*95a0*/  @!P0 FMUL R0, R0, 1.175494350822287508e-38 ;  /* 0x0080000000008820 */ /* 0x001fe20000400000 */
[----:B------:R-:W-:Y:S05]  /*95b0*/  BRA `(.L_x_48521) ;  /* 0x000008f000007947 */ /* 0x000fea0003800000 */
.L_x_48529:
        /* <DEDUP_REMOVED lines=26> */
.L_x_48532:
        /* <DEDUP_REMOVED lines=13> */
.L_x_48531:
[----:B------:R-:W2:Y:S02]  /*9830*/  LDG.E.U16 R0, [R2.64] ;  /* 0x0000002402007981 */ /* 0x000ea4000c1e1500 */
[----:B--2---:R-:W-:Y:S01]  /*9840*/  PRMT R0, RZ, 0x5410, R0 ;  /* 0x00005410ff007816 */ /* 0x004fe20000000000 */
[----:B------:R-:W-:Y:S05]  /*9850*/  BRA `(.L_x_48521) ;  /* 0x0000065000007947 */ /* 0x000fea0003800000 */
.L_x_48528:
        /* <DEDUP_REMOVED lines=11> */
.L_x_48535:
        /* <DEDUP_REMOVED lines=20> */
.L_x_48537:
[----:B------:R-:W-:Y:S05]  /*9a50*/  BSYNC B0 ;  /* 0x0000000000007941 */ /* 0x000fea0003800000 */
.L_x_48536:
[----:B------:R-:W-:Y:S01]  /*9a60*/  LEA R3, R0, 0x3b800000, 0x17 ;  /* 0x3b80000000037811 */ /* 0x000fe200078eb8ff */
[----:B------:R-:W-:-:S05]  /*9a70*/  IMAD.SHL.U32 R0, R2, 0x100000, RZ ;  /* 0x0010000002007824 */ /* 0x000fca00078e00ff */
[----:B------:R-:W-:Y:S01]  /*9a80*/  LOP3.LUT R0, R3, R0, R4, 0xfe, !PT ;  /* 0x0000000003007212 */ /* 0x000fe200078efe04 */
[----:B------:R-:W-:Y:S05]  /*9a90*/  BRA `(.L_x_48521) ;  /* 0x0000041000007947 */ /* 0x000fea0003800000 */
.L_x_48534:
        /* <DEDUP_REMOVED lines=20> */
.L_x_48539:
[----:B------:R-:W-:Y:S05]  /*9be0*/  BSYNC B0 ;  /* 0x0000000000007941 */ /* 0x000fea0003800000 */
.L_x_48538:
[----:B------:R-:W-:Y:S01]  /*9bf0*/  LEA R3, R0, 0x37800000, 0x17 ;  /* 0x3780000000037811 */ /* 0x000fe200078eb8ff */
[----:B------:R-:W-:-:S05]  /*9c00*/  IMAD.SHL.U32 R0, R2, 0x200000, RZ ;  /* 0x0020000002007824 */ /* 0x000fca00078e00ff */
[----:B------:R-:W-:Y:S01]  /*9c10*/  LOP3.LUT R0, R3, R0, R4, 0xfe, !PT ;  /* 0x0000000003007212 */ /* 0x000fe200078efe04 */
[----:B------:R-:W-:Y:S05]  /*9c20*/  BRA `(.L_x_48521) ;  /* 0x0000028000007947 */ /* 0x000fea0003800000 */
.L_x_48533:
        /* <DEDUP_REMOVED lines=14> */
.L_x_48520:
        /* <DEDUP_REMOVED lines=21> */
.L_x_48541:
[----:B------:R-:W2:Y:S02]  /*9e60*/  LDG.E.64 R2, [R2.64] ;  /* 0x0000002402027981 */ /* 0x000ea4000c1e1b00 */
[----:B--2---:R0:W1:Y:S01]  /*9e70*/  I2F.U64 R0, R2 ;  /* 0x0000000200007312 */ /* 0x0040620000301000 */
[----:B------:R-:W-:Y:S05]  /*9e80*/  BRA `(.L_x_48521) ;  /* 0x0000002000007947 */ /* 0x000fea0003800000 */
.L_x_48540:
[----:B------:R-:W2:Y:S02]  /*9e90*/  LDG.E R0, [R2.64] ;  /* 0x0000002402007981 */ /* 0x000ea4000c1e1900 */
[----:B--2---:R-:W0:Y:S02]  /*9ea0*/  I2F.U32 R0, R0 ;  /* 0x0000000000007306 */ /* 0x004e240000201000 */
.L_x_48521:
[----:B------:R-:W-:Y:S05]  /*9eb0*/  BSYNC B6 ;  /* 0x0000000000067941 */ /* 0x000fea0003800000 */
.L_x_48515:
        /* <DEDUP_REMOVED lines=19> */
.L_x_48545:
[----:B------:R-:W0:Y:S02]  /*9ff0*/  F2I.S64.TRUNC R2, R2 ;  /* 0x0000000200027311 */ /* 0x000e24000020d900 */
[----:B0-----:R-:W-:-:S05]  /*a000*/  IMAD.MOV.U32 R5, RZ, RZ, R2 ;  /* 0x000000ffff057224 */ /* 0x001fca00078e0002 */
[----:B------:R-:W-:Y:S01]  /*a010*/  STG.E.U8 [R16.64], R5 ;  /* 0x0000000510007986 */ /* 0x000fe2000c101124 */
[----:B------:R-:W-:Y:S05]  /*a020*/  EXIT ;  /* 0x000000000000794d */ /* 0x000fea0003800000 */
.L_x_48544:
        /* <DEDUP_REMOVED lines=9> */
.L_x_48548:
[----:B------:R-:W0:Y:S02]  /*a0c0*/  F2I.FTZ.TRUNC.NTZ R3, R2 ;  /* 0x0000000200037305 */ /* 0x000e24000021f100 */
[----:B0-----:R-:W-:Y:S01]  /*a0d0*/  STG.E [R16.64], R3 ;  /* 0x0000000310007986 */ /* 0x001fe2000c101924 */
[----:B------:R-:W-:Y:S05]  /*a0e0*/  EXIT ;  /* 0x000000000000794d */ /* 0x000fea0003800000 */
.L_x_48547:
[----:B------:R-:W0:Y:S02]  /*a0f0*/  F2I.FTZ.TRUNC.NTZ R3, R2 ;  /* 0x0000000200037305 */ /* 0x000e24000021f100 */
[----:B0-----:R-:W-:Y:S01]  /*a100*/  STG.E.U16 [R16.64], R3 ;  /* 0x0000000310007986 */ /* 0x001fe2000c101524 */
[----:B------:R-:W-:Y:S05]  /*a110*/  EXIT ;  /* 0x000000000000794d */ /* 0x000fea0003800000 */
.L_x_48543:
        /* <DEDUP_REMOVED lines=8> */
.L_x_48550:
[----:B------:R-:W-:-:S05]  /*a1a0*/  F2FP.PACK_AB R2, RZ, R2 ;  /* 0x00000002ff02723e */ /* 0x000fca00000000ff */
[----:B------:R-:W-:Y:S01]  /*a1b0*/  STG.E.U16 [R16.64], R2 ;  /* 0x0000000210007986 */ /* 0x000fe2000c101524 */
[----:B------:R-:W-:Y:S05]  /*a1c0*/  EXIT ;  /* 0x000000000000794d */ /* 0x000fea0003800000 */
.L_x_48549:
        /* <DEDUP_REMOVED lines=9> */
.L_x_48552:
[----:B------:R-:W-:-:S04]  /*a260*/  F2FP.PACK_AB R3, RZ, R2 ;  /* 0x00000002ff03723e */ /* 0x000fc800000000ff */
[----:B------:R-:W-:-:S05]  /*a270*/  PRMT R3, R3, 0x5410, RZ ;  /* 0x0000541003037816 */ /* 0x000fca00000000ff */
[----:B------:R-:W-:Y:S01]  /*a280*/  STG.E [R16.64], R3 ;  /* 0x0000000310007986 */ /* 0x000fe2000c101924 */
[----:B------:R-:W-:Y:S05]  /*a290*/  EXIT ;  /* 0x000000000000794d */ /* 0x000fea0003800000 */
.L_x_48551:
[----:B------:R-:W-:-:S06]  /*a2a0*/  FMUL.FTZ R2, R2, 1 ;  /* 0x3f80000002027820 */ /* 0x000fcc0000410000 */
[----:B------:R-:W0:Y:S02]  /*a2b0*/  F2F.F64.F32 R2, R2 ;  /* 0x0000000200027310 */ /* 0x000e240000201800 */
[----:B0-----:R-:W-:Y:S01]  /*a2c0*/  STG.E.64 [R16.64], R2 ;  /* 0x0000000210007986 */ /* 0x001fe2000c101b24 */
[----:B------:R-:W-:Y:S05]  /*a2d0*/  EXIT ;  /* 0x000000000000794d */ /* 0x000fea0003800000 */
.L_x_48542:
        /* <DEDUP_REMOVED lines=12> */
.L_x_48555:
[----:B------:R-:W-:Y:S01]  /*a3a0*/  FMUL.FTZ R4, R2, 1 ;  /* 0x3f80000002047820 */ /* 0x000fe20000410000 */
[----:B------:R-:W-:-:S05]  /*a3b0*/  CS2R R6, SRZ ;  /* 0x0000000000067805 */ /* 0x000fca000001ff00 */
[----:B------:R-:W0:Y:S02]  /*a3c0*/  F2F.F64.F32 R4, R4 ;  /* 0x0000000400047310 */ /* 0x000e240000201800 */
[----:B0-----:R-:W-:Y:S01]  /*a3d0*/  STG.E.128 [R16.64], R4 ;  /* 0x0000000410007986 */ /* 0x001fe2000c101d24 */
[----:B------:R-:W-:Y:S05]  /*a3e0*/  EXIT ;  /* 0x000000000000794d */ /* 0x000fea0003800000 */
.L_x_48554:
        /* <DEDUP_REMOVED lines=20> */
.L_x_48559:
[----:B------:R-:W-:Y:S05]  /*a530*/  BSYNC B0 ;  /* 0x0000000000007941 */ /* 0x000fea0003800000 */
.L_x_48558:
[----:B------:R-:W-:-:S05]  /*a540*/  LOP3.LUT R5, R0, R5, RZ, 0xfc, !PT ;  /* 0x0000000500057212 */ /* 0x000fca00078efcff */
[----:B------:R-:W-:Y:S01]  /*a550*/  STG.E.U8 [R16.64], R5 ;  /* 0x0000000510007986 */ /* 0x000fe2000c101124 */
[----:B------:R-:W-:Y:S05]  /*a560*/  EXIT ;  /* 0x000000000000794d */ /* 0x000fea0003800000 */
.L_x_48557:
        /* <DEDUP_REMOVED lines=12> */
.L_x_48561:
[----:B------:R-:W-:Y:S01]  /*a630*/  IMAD.MOV.U32 R0, RZ, RZ, 0x7f ;  /* 0x0000007fff007424 */ /* 0x000fe200078e00ff */
[----:B------:R-:W-:-:S04]  /*a640*/  ISETP.GT.U32.AND P0, PT, R4, 0x7f800000, PT ;  /* 0x7f8000000400780c */ /* 0x000fc80003f04070 */
[----:B------:R-:W-:-:S04]  /*a650*/  SEL R0, R0, 0x7c, P0 ;  /* 0x0000007c00007807 */ /* 0x000fc80000000000 */
.L_x_48562:
[----:B------:R-:W-:Y:S05]  /*a660*/  BSYNC B0 ;  /* 0x0000000000007941 */ /* 0x000fea0003800000 */
.L_x_48560:
[----:B------:R-:W-:-:S04]  /*a670*/  LOP3.LUT R2, R2, 0x80000000, RZ, 0xc0, !PT ;  /* 0x8000000002027812 */ /* 0x000fc800078ec0ff */
[----:B------:R-:W-:-:S04]  /*a680*/  SHF.R.U32.HI R3, RZ, 0x18, R2 ;  /* 0x00000018ff037819 */ /* 0x000fc80000011602 */
[----:B------:R-:W-:-:S05]  /*a690*/  LOP3.LUT R3, R0, R3, RZ, 0xfc, !PT ;  /* 0x0000000300037212 */ /* 0x000fca00078efcff */
[----:B------:R-:W-:Y:S01]  /*a6a0*/  STG.E.U8 [R16.64], R3 ;  /* 0x0000000310007986 */ /* 0x000fe2000c101124 */
[----:B------:R-:W-:Y:S05]  /*a6b0*/  EXIT ;  /* 0x000000000000794d */ /* 0x000fea0003800000 */
.L_x_48556:
[----:B------:R-:W-:-:S05]  /*a6c0*/  F2FP.BF16.PACK_AB R2, RZ, R2 ;  /* 0x00000002ff02723e */ /* 0x000fca00000010ff */
[----:B------:R-:W-:Y:S01]  /*a6d0*/  STG.E.U16 [R16.64], R2 ;  /* 0x0000000210007986 */ /* 0x000fe2000c101524 */
[----:B------:R-:W-:Y:S05]  /*a6e0*/  EXIT ;  /* 0x000000000000794d */ /* 0x000fea0003800000 */
.L_x_48553:
        /* <DEDUP_REMOVED lines=11> */
.L_x_48565:
        /* <DEDUP_REMOVED lines=16> */
.L_x_48568:
[----:B------:R-:W-:-:S04]  /*a8a0*/  LOP3.LUT R2, R2, 0x80000000, RZ, 0xc0, !PT ;  /* 0x8000000002027812 */ /* 0x000fc800078ec0ff */
[----:B------:R-:W-:-:S04]  /*a8b0*/  SHF.R.U32.HI R3, RZ, 0x18, R2 ;  /* 0x00000018ff037819 */ /* 0x000fc80000011602 */
[----:B------:R-:W-:-:S04]  /*a8c0*/  LOP3.LUT R0, R0, R3, RZ, 0xfc, !PT ;  /* 0x0000000300007212 */ /* 0x000fc800078efcff */
[----:B------:R-:W-:Y:S02]  /*a8d0*/  PRMT R8, R0, 0x7610, R8 ;  /* 0x0000761000087816 */ /* 0x000fe40000000008 */
.L_x_48567:
[----:B------:R-:W-:Y:S05]  /*a8e0*/  BSYNC B0 ;  /* 0x0000000000007941 */ /* 0x000fea0003800000 */
.L_x_48566:
[----:B------:R-:W-:Y:S01]  /*a8f0*/  STG.E.U8 [R16.64], R8 ;  /* 0x0000000810007986 */ /* 0x000fe2000c101124 */
[----:B------:R-:W-:Y:S05]  /*a900*/  EXIT ;  /* 0x000000000000794d */ /* 0x000fea0003800000 */
.L_x_48564:
        /* <DEDUP_REMOVED lines=16> */
.L_x_48571:
[----:B------:R-:W-:-:S04]  /*aa10*/  LOP3.LUT R2, R2, 0x80000000, RZ, 0xc0, !PT ;  /* 0x8000000002027812 */ /* 0x000fc800078ec0ff */
[----:B------:R-:W-:-:S04]  /*aa20*/  SHF.R.U32.HI R3, RZ, 0x18, R2 ;  /* 0x00000018ff037819 */ /* 0x000fc80000011602 */
[----:B------:R-:W-:-:S04]  /*aa30*/  LOP3.LUT R0, R0, R3, RZ, 0xfc, !PT ;  /* 0x0000000300007212 */ /* 0x000fc800078efcff */
[----:B------:R-:W-:Y:S02]  /*aa40*/  PRMT R8, R0, 0x7610, R8 ;  /* 0x0000761000087816 */ /* 0x000fe40000000008 */
.L_x_48570:
[----:B------:R-:W-:Y:S05]  /*aa50*/  BSYNC B0 ;  /* 0x0000000000007941 */ /* 0x000fea0003800000 */
.L_x_48569:
[----:B------:R-:W-:Y:S01]  /*aa60*/  STG.E.U8 [R16.64], R8 ;  /* 0x0000000810007986 */ /* 0x000fe2000c101124 */
[----:B------:R-:W-:Y:S05]  /*aa70*/  EXIT ;  /* 0x000000000000794d */ /* 0x000fea0003800000 */
.L_x_48563:
        /* <DEDUP_REMOVED lines=21> */
.L_x_48546:
        /* <DEDUP_REMOVED lines=20> */
.L_x_48573:
[----:B------:R-:W0:Y:S02]  /*ad10*/  F2I.U64.TRUNC R2, R2 ;  /* 0x0000000200027311 */ /* 0x000e24000020d800 */
[----:B0-----:R-:W-:Y:S01]  /*ad20*/  STG.E.64 [R16.64], R2 ;  /* 0x0000000210007986 */ /* 0x001fe2000c101b24 */
[----:B------:R-:W-:Y:S05]  /*ad30*/  EXIT ;  /* 0x000000000000794d */ /* 0x000fea0003800000 */
.L_x_48572:
[----:B------:R-:W0:Y:S02]  /*ad40*/  F2I.FTZ.U32.TRUNC.NTZ R3, R2 ;  /* 0x0000000200037305 */ /* 0x000e24000021f000 */
[----:B0-----:R-:W-:Y:S01]  /*ad50*/  STG.E [R16.64], R3 ;  /* 0x0000000310007986 */ /* 0x001fe2000c101924 */
[----:B------:R-:W-:Y:S05]  /*ad60*/  EXIT ;  /* 0x000000000000794d */ /* 0x000fea0003800000 */
.L_x_48574:
        /* <DEDUP_REMOVED lines=9> */
.L_x_61940:


//--------------------- .text._ZN2at6native27unrolled_elementwise_kernelIZNS0_50_GLOBAL__N__2680c7bb_12_PowKernel_cu_b2145a98_318422pow_scalar_tensor_implIfEEvRNS_18TensorIteratorBaseET_EUlfE_St5arrayIPcLm2EELi4E23TrivialOffsetCalculatorILi1EjESC_NS0_6memory12LoadWithCastILi1EEENSD_13StoreWithCastILi1EEEEEviS6_T0_T2_T3_T4_T5_ --------------------------
	.section	.text._ZN2at6native27unrolled_elementwise_kernelIZNS0_50_GLOBAL__N__2680c7bb_12_PowKernel_cu_b2145a98_318422pow_scalar_tensor_implIfEEvRNS_18TensorIteratorBaseET_EUlfE_St5arrayIPcLm2EELi4E23TrivialOffsetCalculatorILi1EjESC_NS0_6memory12LoadWithCastILi1EEENSD_13StoreWithCastILi1EEEEEviS6_T0_T2_T3_T4_T5_,"ax",@progbits
	.sectioninfo	@"SHI_REGISTERS=30"
	.align	128
        .global         _ZN2at6native27unrolled_elementwise_kernelIZNS0_50_GLOBAL__N__2680c7bb_12_PowKernel_cu_b2145a98_318422pow_scalar_tensor_implIfEEvRNS_18TensorIteratorBaseET_EUlfE_St5arrayIPcLm2EELi4E23TrivialOffsetCalculatorILi1EjESC_NS0_6memory12LoadWithCastILi1EEENSD_13StoreWithCastILi1EEEEEviS6_T0_T2_T3_T4_T5_
        .type           _ZN2at6native27unrolled_elementwise_kernelIZNS0_50_GLOBAL__N__2680c7bb_12_PowKernel_cu_b2145a98_318422pow_scalar_tensor_implIfEEvRNS_18TensorIteratorBaseET_EUlfE_St5arrayIPcLm2EELi4E23TrivialOffsetCalculatorILi1EjESC_NS0_6memory12LoadWithCastILi1EEENSD_13StoreWithCastILi1EEEEEviS6_T0_T2_T3_T4_T5_,@function
        .size           _ZN2at6native27unrolled_elementwise_kernelIZNS0_50_GLOBAL__N__2680c7bb_12_PowKernel_cu_b2145a98_318422pow_scalar_tensor_implIfEEvRNS_18TensorIteratorBaseET_EUlfE_St5arrayIPcLm2EELi4E23TrivialOffsetCalculatorILi1EjESC_NS0_6memory12LoadWithCastILi1EEENSD_13StoreWithCastILi1EEEEEviS6_T0_T2_T3_T4_T5_,(.L_x_61941 - _ZN2at6native27unrolled_elementwise_kernelIZNS0_50_GLOBAL__N__2680c7bb_12_PowKernel_cu_b2145a98_318422pow_scalar_tensor_implIfEEvRNS_18TensorIteratorBaseET_EUlfE_St5arrayIPcLm2EELi4E23TrivialOffsetCalculatorILi1EjESC_NS0_6memory12LoadWithCastILi1EEENSD_13StoreWithCastILi1EEEEEviS6_T0_T2_T3_T4_T5_)
        .other          _ZN2at6native27unrolled_elementwise_kernelIZNS0_50_GLOBAL__N__2680c7bb_12_PowKernel_cu_b2145a98_318422pow_scalar_tensor_implIfEEvRNS_18TensorIteratorBaseET_EUlfE_St5arrayIPcLm2EELi4E23TrivialOffsetCalculatorILi1EjESC_NS0_6memory12LoadWithCastILi1EEENSD_13StoreWithCastILi1EEEEEviS6_T0_T2_T3_T4_T5_,@"STO_CUDA_ENTRY STV_DEFAULT"
_ZN2at6native27unrolled_elementwise_kernelIZNS0_50_GLOBAL__N__2680c7bb_12_PowKernel_cu_b2145a98_318422pow_scalar_tensor_implIfEEvRNS_18TensorIteratorBaseET_EUlfE_St5arrayIPcLm2EELi4E23TrivialOffsetCalculatorILi1EjESC_NS0_6memory12LoadWithCastILi1EEENSD_13StoreWithCastILi1EEEEEviS6_T0_T2_T3_T4_T5_:
.text._ZN2at6native27unrolled_elementwise_kernelIZNS0_50_GLOBAL__N__2680c7bb_12_PowKernel_cu_b2145a98_318422pow_scalar_tensor_implIfEEvRNS_18TensorIteratorBaseET_EUlfE_St5arrayIPcLm2EELi4E23TrivialOffsetCalculatorILi1EjESC_NS0_6memory12LoadWithCastILi1EEENSD_13StoreWithCastILi1EEEEEviS6_T0_T2_T3_T4_T5_:
        /* <DEDUP_REMOVED lines=31> */
.L_x_48581:
[----:B------:R-:W2:Y:S02]  /*01f0*/  LDG.E.U8 R4, [R4.64] ;  /* 0x0000002404047981 */ /* 0x000ea4000c1e1100 */
[----:B--2---:R0:W1:Y:S01]  /*0200*/  I2F.U16 R22, R4 ;  /* 0x0000000400167306 */ /* 0x0040620000101000 */
[----:B------:R-:W-:Y:S05]  /*0210*/  BRA `(.L_x_48583) ;  /* 0x00000cb000007947 */ /* 0x000fea0003800000 */
.L_x_48580:
        /* <DEDUP_REMOVED lines=9> */
.L_x_48585:
[----:B------:R-:W2:Y:S02]  /*02b0*/  LDG.E R4, [R4.64] ;  /* 0x0000002404047981 */ /* 0x000ea4000c1e1900 */
[----:B--2---:R0:W1:Y:S01]  /*02c0*/  I2F R22, R4 ;  /* 0x0000000400167306 */ /* 0x0040620000201400 */
[----:B------:R-:W-:Y:S05]  /*02d0*/  BRA `(.L_x_48583) ;  /* 0x00000bf000007947 */ /* 0x000fea0003800000 */
.L_x_48584:
[----:B------:R-:W2:Y:S02]  /*02e0*/  LDG.E.U16 R4, [R4.64] ;  /* 0x0000002404047981 */ /* 0x000ea4000c1e1500 */
[----:B--2---:R0:W1:Y:S01]  /*02f0*/  I2F.S16 R22, R4 ;  /* 0x0000000400167306 */ /* 0x0040620000101400 */
[----:B------:R-:W-:Y:S05]  /*0300*/  BRA `(.L_x_48583) ;  /* 0x00000bc000007947 */ /* 0x000fea0003800000 */
.L_x_48579:
        /* <DEDUP_REMOVED lines=8> */
.L_x_48587:
[----:B------:R-:W2:Y:S02]  /*0390*/  LDG.E.U16 R4, [R4.64] ;  /* 0x0000002404047981 */ /* 0x000ea4000c1e1500 */
[----:B--2---:R-:W-:Y:S01]  /*03a0*/  HADD2.F32 R22, -RZ, R4.H0_H0 ;  /* 0x20000004ff167230 */ /* 0x004fe20000004100 */
[----:B------:R-:W-:Y:S05]  /*03b0*/  BRA `(.L_x_48583) ;  /* 0x00000b1000007947 */ /* 0x000fea0003800000 */
.L_x_48586:
        /* <DEDUP_REMOVED lines=8> */
.L_x_48589:
[----:B------:R-:W2:Y:S02]  /*0440*/  LDG.E.U16 R4, [R4.64] ;  /* 0x0000002404047981 */ /* 0x000ea4000c1e1500 */
[----:B--2---:R-:W-:Y:S01]  /*0450*/  HADD2.F32 R22, -RZ, R4.H0_H0 ;  /* 0x20000004ff167230 */ /* 0x004fe20000004100 */
[----:B------:R-:W-:Y:S05]  /*0460*/  BRA `(.L_x_48583) ;  /* 0x00000a6000007947 */ /* 0x000fea0003800000 */
.L_x_48588:
[----:B------:R-:W2:Y:S02]  /*0470*/  LDG.E.64 R4, [R4.64] ;  /* 0x0000002404047981 */ /* 0x000ea4000c1e1b00 */
[----:B--2---:R-:W0:Y:S01]  /*0480*/  F2F.F32.F64 R22, R4 ;  /* 0x0000000400167310 */ /* 0x004e220000301000 */
[----:B------:R-:W0:-:S14]  /*0490*/  DSETP.GEU.AND P0, PT, |R4|, c[0x2][0x0], PT ;  /* 0x008000000400762a */ /* 0x000e1c0003f0e200 */
[----:B0-----:R-:W-:Y:S01]  /*04a0*/  @!P0 FMUL R22, R22, 1.175494350822287508e-38 ;  /* 0x0080000016168820 */ /* 0x001fe20000400000 */
[----:B------:R-:W-:Y:S05]  /*04b0*/  BRA `(.L_x_48583) ;  /* 0x00000a1000007947 */ /* 0x000fea0003800000 */
.L_x_48578:
        /* <DEDUP_REMOVED lines=12> */
.L_x_48592:
[----:B------:R-:W2:Y:S02]  /*0580*/  LDG.E.64 R4, [R4.64] ;  /* 0x0000002404047981 */ /* 0x000ea4000c1e1b00 */
[----:B--2---:R-:W0:Y:S01]  /*0590*/  F2F.F32.F64 R22, R4 ;  /* 0x0000000400167310 */ /* 0x004e220000301000 */
[----:B------:R-:W0:-:S14]  /*05a0*/  DSETP.GEU.AND P0, PT, |R4|, c[0x2][0x0], PT ;  /* 0x008000000400762a */ /* 0x000e1c0003f0e200 */
[----:B0-----:R-:W-:Y:S01]  /*05b0*/  @!P0 FMUL R22, R22, 1.175494350822287508e-38 ;  /* 0x0080000016168820 */ /* 0x001fe20000400000 */
[----:B------:R-:W-:Y:S05]  /*05c0*/  BRA `(.L_x_48583) ;  /* 0x0000090000007947 */ /* 0x000fea0003800000 */
.L_x_48591:
        /* <DEDUP_REMOVED lines=26> */
.L_x_48594:
        /* <DEDUP_REMOVED lines=14> */
.L_x_48593:
[----:B------:R-:W2:Y:S02]  /*0850*/  LDG.E.U16 R4, [R4.64] ;  /* 0x0000002404047981 */ /* 0x000ea4000c1e1500 */
[----:B--2---:R-:W-:Y:S01]  /*0860*/  PRMT R22, RZ, 0x5410, R4 ;  /* 0x00005410ff167816 */ /* 0x004fe20000000004 */
[----:B------:R-:W-:Y:S05]  /*0870*/  BRA `(.L_x_48583) ;  /* 0x0000065000007947 */ /* 0x000fea0003800000 */
.L_x_48590:
        /* <DEDUP_REMOVED lines=11> */
.L_x_48597:
        /* <DEDUP_REMOVED lines=20> */
.L_x_48599:
[----:B------:R-:W-:Y:S05]  /*0a70*/  BSYNC B0 ;  /* 0x0000000000007941 */ /* 0x000fea0003800000 */
.L_x_48598:
[----:B------:R-:W-:Y:S01]  /*0a80*/  IMAD.SHL.U32 R3, R3, 0x100000, RZ ;  /* 0x0010000003037824 */ /* 0x000fe200078e00ff */
[----:B------:R-:W-:-:S04]  /*0a90*/  LEA R5, R0, 0x3b800000, 0x17 ;  /* 0x3b80000000057811 */ /* 0x000fc800078eb8ff */
[----:B------:R-:W-:Y:S01]  /*0aa0*/  LOP3.LUT R22, R5, R3, R22, 0xfe, !PT ;  /* 0x0000000305167212 */ /* 0x000fe200078efe16 */
[----:B------:R-:W-:Y:S05]  /*0ab0*/  BRA `(.L_x_48583) ;  /* 0x0000041000007947 */ /* 0x000fea0003800000 */
.L_x_48596:
        /* <DEDUP_REMOVED lines=20> */
.L_x_48601:
[----:B------:R-:W-:Y:S05]  /*0c00*/  BSYNC B0 ;  /* 0x0000000000007941 */ /* 0x000fea0003800000 */
.L_x_48600:
[----:B------:R-:W-:Y:S01]  /*0c10*/  IMAD.SHL.U32 R3, R3, 0x200000, RZ ;  /* 0x0020000003037824 */ /* 0x000fe200078e00ff */
[----:B------:R-:W-:-:S04]  /*0c20*/  LEA R5, R0, 0x37800000, 0x17 ;  /* 0x3780000000057811 */ /* 0x000fc800078eb8ff */
[----:B------:R-:W-:Y:S01]  /*0c30*/  LOP3.LUT R22, R5, R3, R22, 0xfe, !PT ;  /* 0x0000000305167212 */ /* 0x000fe200078efe16 */
[----:B------:R-:W-:Y:S05]  /*0c40*/  BRA `(.L_x_48583) ;  /* 0x0000028000007947 */ /* 0x000fea0003800000 */
.L_x_48595:
        /* <DEDUP_REMOVED lines=14> */
.L_x_48582:
        /* <DEDUP_REMOVED lines=21> */
.L_x_48603:
[----:B------:R-:W2:Y:S02]  /*0e80*/  LDG.E.64 R4, [R4.64] ;  /* 0x0000002404047981 */ /* 0x000ea4000c1e1b00 */
[----:B--2---:R0:W1:Y:S01]  /*0e90*/  I2F.U64 R22, R4 ;  /* 0x0000000400167312 */ /* 0x0040620000301000 */
[----:B------:R-:W-:Y:S05]  /*0ea0*/  BRA `(.L_x_48583) ;  /* 0x0000002000007947 */ /* 0x000fea0003800000 */
.L_x_48602:
[----:B------:R-:W2:Y:S02]  /*0eb0*/  LDG.E R4, [R4.64] ;  /* 0x0000002404047981 */ /* 0x000ea4000c1e1900 */
[----:B--2---:R0:W1:Y:S02]  /*0ec0*/  I2F.U32 R22, R4 ;  /* 0x0000000400167306 */ /* 0x0040640000201000 */
.L_x_48583:
[----:B------:R-:W-:Y:S05]  /*0ed0*/  BSYNC B6 ;  /* 0x0000000000067941 */ /* 0x000fea0003800000 */
.L_x_48577:
[----:B------:R-:W2:Y:S02]  /*0ee0*/  S2R R27, SR_TID.X ;  /* 0x00000000001b7919 */ /* 0x000ea40000002100 */
[----:B--2---:R-:W-:Y:S02]  /*0ef0*/  IADD3 R27, R27, 0x80, RZ ;  /* 0x000000801b1b7810 */ /* 0x004fe40007ffe0ff */
.L_x_48576:
[----:B-1----:R-:W-:Y:S05]  /*0f00*/  BSYNC B7 ;  /* 0x0000000000077941 */ /* 0x002fea0003800000 */
.L_x_48575:
        /* <DEDUP_REMOVED lines=23> */
.L_x_48610:
[----:B------:R-:W2:Y:S02]  /*1080*/  LDG.E.U8 R4, [R4.64] ;  /* 0x0000002404047981 */ /* 0x000ea4000c1e1100 */
[----:B--2---:R0:W1:Y:S01]  /*1090*/  I2F.U16 R17, R4 ;  /* 0x0000000400117306 */ /* 0x0040620000101000 */
[----:B------:R-:W-:Y:S05]  /*10a0*/  BRA `(.L_x_48612) ;  /* 0x00000ca000007947 */ /* 0x000fea0003800000 */
.L_x_48609:
        /* <DEDUP_REMOVED lines=9> */
.L_x_48614:
[----:B------:R-:W2:Y:S02]  /*1140*/  LDG.E R4, [R4.64] ;  /* 0x0000002404047981 */ /* 0x000ea4000c1e1900 */
[----:B--2---:R0:W1:Y:S01]  /*1150*/  I2F R17, R4 ;  /* 0x0000000400117306 */ /* 0x0040620000201400 */
[----:B------:R-:W-:Y:S05]  /*1160*/  BRA `(.L_x_48612) ;  /* 0x00000be000007947 */ /* 0x000fea0003800000 */
.L_x_48613:
[----:B------:R-:W2:Y:S02]  /*1170*/  LDG.E.U16 R4, [R4.64] ;  /* 0x0000002404047981 */ /* 0x000ea4000c1e1500 */
[----:B--2---:R0:W1:Y:S01]  /*1180*/  I2F.S16 R17, R4 ;  /* 0x0000000400117306 */ /* 0x0040620000101400 */
[----:B------:R-:W-:Y:S05]  /*1190*/  BRA `(.L_x_48612) ;  /* 0x00000bb000007947 */ /* 0x000fea0003800000 */
.L_x_48608:
        /* <DEDUP_REMOVED lines=8> */
.L_x_48616:
[----:B------:R-:W2:Y:S02]  /*1220*/  LDG.E.U16 R4, [R4.64] ;  /* 0x0000002404047981 */ /* 0x000ea4000c1e1500 */
[----:B--2---:R-:W-:Y:S01]  /*1230*/  HADD2.F32 R17, -RZ, R4.H0_H0 ;  /* 0x20000004ff117230 */ /* 0x004fe20000004100 */
[----:B------:R-:W-:Y:S05]  /*1240*/  BRA `(.L_x_48612) ;  /* 0x00000b0000007947 */ /* 0x000fea0003800000 */
.L_x_48615:
        /* <DEDUP_REMOVED lines=8> */
.L_x_48618:
[----:B------:R-:W2:Y:S02]  /*12d0*/  LDG.E.U16 R4, [R4.64] ;  /* 0x0000002404047981 */ /* 0x000ea4000c1e1500 */
[----:B--2---:R-:W-:Y:S01]  /*12e0*/  HADD2.F32 R17, -RZ, R4.H0_H0 ;  /* 0x20000004ff117230 */ /* 0x004fe20000004100 */
[----:B------:R-:W-:Y:S05]  /*12f0*/  BRA `(.L_x_48612) ;  /* 0x00000a5000007947 */ /* 0x000fea0003800000 */
.L_x_48617:
[----:B------:R-:W2:Y:S02]  /*1300*/  LDG.E.64 R4, [R4.64] ;  /* 0x0000002404047981 */ /* 0x000ea4000c1e1b00 */
[----:B--2---:R-:W0:Y:S01]  /*1310*/  F2F.F32.F64 R17, R4 ;  /* 0x0000000400117310 */ /* 0x004e220000301000 */
[----:B------:R-:W0:-:S14]  /*1320*/  DSETP.GEU.AND P0, PT, |R4|, c[0x2][0x0], PT ;  /* 0x008000000400762a */ /* 0x000e1c0003f0e200 */
[----:B0-----:R-:W-:Y:S01]  /*1330*/  @!P0 FMUL R17, R17, 1.175494350822287508e-38 ;  /* 0x0080000011118820 */ /* 0x001fe20000400000 */
[----:B------:R-:W-:Y:S05]  /*1340*/  BRA `(.L_x_48612) ;  /* 0x00000a0000007947 */ /* 0x000fea0003800000 */
.L_x_48607:
        /* <DEDUP_REMOVED lines=12> */
.L_x_48621:
[----:B------:R-:W2:Y:S02]  /*1410*/  LDG.E.64 R4, [R4.64] ;  /* 0x0000002404047981 */ /* 0x000ea4000c1e1b00 */
[----:B--2---:R-:W0:Y:S01]  /*1420*/  F2F.F32.F64 R17, R4 ;  /* 0x0000000400117310 */ /* 0x004e220000301000 */
[----:B------:R-:W0:-:S14]  /*1430*/  DSETP.GEU.AND P0, PT, |R4|, c[0x2][0x0], PT ;  /* 0x008000000400762a */ /* 0x000e1c0003f0e200 */
[----:B0-----:R-:W-:Y:S01]  /*1440*/  @!P0 FMUL R17, R17, 1.175494350822287508e-38 ;  /* 0x0080000011118820 */ /* 0x001fe20000400000 */
[----:B------:R-:W-:Y:S05]  /*1450*/  BRA `(.L_x_48612) ;  /* 0x000008f000007947 */ /* 0x000fea0003800000 */
.L_x_48620:
        /* <DEDUP_REMOVED lines=26> */
.L_x_48623:
        /* <DEDUP_REMOVED lines=13> */
.L_x_48622:
[----:B------:R-:W2:Y:S02]  /*16d0*/  LDG.E.U16 R4, [R4.64] ;  /* 0x0000002404047981 */ /* 0x000ea4000c1e1500 */
[----:B--2---:R-:W-:Y:S01]  /*16e0*/  PRMT R17, RZ, 0x5410, R4 ;  /* 0x00005410ff117816 */ /* 0x004fe20000000004 */
[----:B------:R-:W-:Y:S05]  /*16f0*/  BRA `(.L_x_48612) ;  /* 0x0000065000007947 */ /* 0x000fea0003800000 */
.L_x_48619:
        /* <DEDUP_REMOVED lines=11> */
.L_x_48626:
        /* <DEDUP_REMOVED lines=20> */
.L_x_48628:
[----:B------:R-:W-:Y:S05]  /*18f0*/  BSYNC B0 ;  /* 0x0000000000007941 */ /* 0x000fea0003800000 */
.L_x_48627:
[----:B------:R-:W-:Y:S01]  /*1900*/  IMAD.SHL.U32 R3, R3, 0x100000, RZ ;  /* 0x0010000003037824 */ /* 0x000fe200078e00ff */
[----:B------:R-:W-:-:S04]  /*1910*/  LEA R0, R0, 0x3b800000, 0x17 ;  /* 0x3b80000000007811 */ /* 0x000fc800078eb8ff */
[----:B------:R-:W-:Y:S01]  /*1920*/  LOP3.LUT R17, R0, R3, R17, 0xfe, !PT ;  /* 0x0000000300117212 */ /* 0x000fe200078efe11 */
[----:B------:R-:W-:Y:S05]  /*1930*/  BRA `(.L_x_48612) ;  /* 0x0000041000007947 */ /* 0x000fea0003800000 */
.L_x_48625:
        /* <DEDUP_REMOVED lines=20> */
.L_x_48630:
[----:B------:R-:W-:Y:S05]  /*1a80*/  BSYNC B0 ;  /* 0x0000000000007941 */ /* 0x000fea0003800000 */
.L_x_48629:
[----:B------:R-:W-:Y:S01]  /*1a90*/  IMAD.SHL.U32 R3, R3, 0x200000, RZ ;  /* 0x0020000003037824 */ /* 0x000fe200078e00ff */
[----:B------:R-:W-:-:S04]  /*1aa0*/  LEA R0, R0, 0x37800000, 0x17 ;  /* 0x3780000000007811 */ /* 0x000fc800078eb8ff */
[----:B------:R-:W-:Y:S01]  /*1ab0*/  LOP3.LUT R17, R0, R3, R17, 0xfe, !PT ;  /* 0x0000000300117212 */ /* 0x000fe200078efe11 */
[----:B------:R-:W-:Y:S05]  /*1ac0*/  BRA `(.L_x_48612) ;  /* 0x0000028000007947 */ /* 0x000fea0003800000 */
.L_x_48624:
        /* <DEDUP_REMOVED lines=14> */
.L_x_48611:
        /* <DEDUP_REMOVED lines=21> */
.L_x_48632:
[----:B------:R-:W2:Y:S02]  /*1d00*/  LDG.E.64 R4, [R4.64] ;  /* 0x0000002404047981 */ /* 0x000ea4000c1e1b00 */
[----:B--2---:R0:W1:Y:S01]  /*1d10*/  I2F.U64 R17, R4 ;  /* 0x0000000400117312 */ /* 0x0040620000301000 */
[----:B------:R-:W-:Y:S05]  /*1d20*/  BRA `(.L_x_48612) ;  /* 0x0000002000007947 */ /* 0x000fea0003800000 */
.L_x_48631:
[----:B------:R-:W2:Y:S02]  /*1d30*/  LDG.E R4, [R4.64] ;  /* 0x0000002404047981 */ /* 0x000ea4000c1e1900 */
[----:B--2---:R0:W1:Y:S02]  /*1d40*/  I2F.U32 R17, R4 ;  /* 0x0000000400117306 */ /* 0x0040640000201000 */
.L_x_48612:
[----:B------:R-:W-:Y:S05]  /*1d50*/  BSYNC B6 ;  /* 0x0000000000067941 */ /* 0x000fea0003800000 */
.L_x_48606:
[----:B------:R-:W-:Y:S02]  /*1d60*/  IADD3 R27, R27, 0x80, RZ ;  /* 0x000000801b1b7810 */ /* 0x000fe40007ffe0ff */
.L_x_48605:
[----:B------:R-:W-:Y:S05]  /*1d70*/  BSYNC B7 ;  /* 0x0000000000077941 */ /* 0x000fea0003800000 */
.L_x_48604:
        /* <DEDUP_REMOVED lines=25> */
.L_x_48639:
[----:B------:R-:W2:Y:S02]  /*1f10*/  LDG.E.U8 R4, [R4.64] ;  /* 0x0000002404047981 */ /* 0x000ea4000c1e1100 */
[----:B--2---:R0:W2:Y:S01]  /*1f20*/  I2F.U16 R18, R4 ;  /* 0x0000000400127306 */ /* 0x0040a20000101000 */
[----:B------:R-:W-:Y:S05]  /*1f30*/  BRA `(.L_x_48641) ;  /* 0x00000ca000007947 */ /* 0x000fea0003800000 */
.L_x_48638:
        /* <DEDUP_REMOVED lines=9> */
.L_x_48643:
[----:B------:R-:W2:Y:S02]  /*1fd0*/  LDG.E R4, [R4.64] ;  /* 0x0000002404047981 */ /* 0x000ea4000c1e1900 */
[----:B--2---:R0:W2:Y:S01]  /*1fe0*/  I2F R18, R4 ;  /* 0x0000000400127306 */ /* 0x0040a20000201400 */
[----:B------:R-:W-:Y:S05]  /*1ff0*/  BRA `(.L_x_48641) ;  /* 0x00000be000007947 */ /* 0x000fea0003800000 */
.L_x_48642:
[----:B------:R-:W2:Y:S02]  /*2000*/  LDG.E.U16 R4, [R4.64] ;  /* 0x0000002404047981 */ /* 0x000ea4000c1e1500 */
[----:B--2---:R0:W2:Y:S01]  /*2010*/  I2F.S16 R18, R4 ;  /* 0x0000000400127306 */ /* 0x0040a20000101400 */
[----:B------:R-:W-:Y:S05]  /*2020*/  BRA `(.L_x_48641) ;  /* 0x00000bb000007947 */ /* 0x000fea0003800000 */
.L_x_48637:
        /* <DEDUP_REMOVED lines=8> */
.L_x_48645:
[----:B------:R-:W2:Y:S02]  /*20b0*/  LDG.E.U16 R4, [R4.64] ;  /* 0x0000002404047981 */ /* 0x000ea4000c1e1500 */
[----:B--2---:R-:W-:Y:S01]  /*20c0*/  HADD2.F32 R18, -RZ, R4.H0_H0 ;  /* 0x20000004ff127230 */ /* 0x004fe20000004100 */
[----:B------:R-:W-:Y:S05]  /*20d0*/  BRA `(.L_x_48641) ;  /* 0x00000b0000007947 */ /* 0x000fea0003800000 */
.L_x_48644:
        /* <DEDUP_REMOVED lines=8> */
.L_x_48647:
[----:B------:R-:W2:Y:S02]  /*2160*/  LDG.E.U16 R4, [R4.64] ;  /* 0x0000002404047981 */ /* 0x000ea4000c1e1500 */
[----:B--2---:R-:W-:Y:S01]  /*2170*/  HADD2.F32 R18, -RZ, R4.H0_H0 ;  /* 0x20000004ff127230 */ /* 0x004fe20000004100 */
[----:B------:R-:W-:Y:S05]  /*2180*/  BRA `(.L_x_48641) ;  /* 0x00000a5000007947 */ /* 0x000fea0003800000 */
.L_x_48646:
[----:B------:R-:W2:Y:S02]  /*2190*/  LDG.E.64 R4, [R4.64] ;  /* 0x0000002404047981 */ /* 0x000ea4000c1e1b00 */
[----:B--2---:R-:W0:Y:S01]  /*21a0*/  F2F.F32.F64 R18, R4 ;  /* 0x0000000400127310 */ /* 0x004e220000301000 */
[----:B------:R-:W0:-:S14]  /*21b0*/  DSETP.GEU.AND P0, PT, |R4|, c[0x2][0x0], PT ;  /* 0x008000000400762a */ /* 0x000e1c0003f0e200 */
[----:B0-----:R-:W-:Y:S01]  /*21c0*/  @!P0 FMUL R18, R18, 1.175494350822287508e-38 ;  /* 0x0080000012128820 */ /* 0x001fe20000400000 */
[----:B------:R-:W-:Y:S05]  /*21d0*/  BRA `(.L_x_48641) ;  /* 0x00000a0000007947 */ /* 0x000fea0003800000 */
.L_x_48636:
        /* <DEDUP_REMOVED lines=12> */
.L_x_48650:
[----:B------:R-:W2:Y:S02]  /*22a0*/  LDG.E.64 R4, [R4.64] ;  /* 0x0000002404047981 */ /* 0x000ea4000c1e1b00 */
[----:B--2---:R-:W0:Y:S01]  /*22b0*/  F2F.F32.F64 R18, R4 ;  /* 0x0000000400127310 */ /* 0x004e220000301000 */
[----:B------:R-:W0:-:S14]  /*22c0*/  DSETP.GEU.AND P0, PT, |R4|, c[0x2][0x0], PT ;  /* 0x008000000400762a */ /* 0x000e1c0003f0e200 */
[----:B0-----:R-:W-:Y:S01]  /*22d0*/  @!P0 FMUL R18, R18, 1.175494350822287508e-38 ;  /* 0x0080000012128820 */ /* 0x001fe20000400000 */
[----:B------:R-:W-:Y:S05]  /*22e0*/  BRA `(.L_x_48641) ;  /* 0x000008f000007947 */ /* 0x000fea0003800000 */
.L_x_48649:
        /* <DEDUP_REMOVED lines=26> */
.L_x_48652:
        /* <DEDUP_REMOVED lines=13> */
.L_x_48651:
[----:B------:R-:W2:Y:S02]  /*2560*/  LDG.E.U16 R4, [R4.64] ;  /* 0x0000002404047981 */ /* 0x000ea4000c1e1500 */
[----:B--2---:R-:W-:Y:S01]  /*2570*/  PRMT R18, RZ, 0x5410, R4 ;  /* 0x00005410ff127816 */ /* 0x004fe20000000004 */
[----:B------:R-:W-:Y:S05]  /*2580*/  BRA `(.L_x_48641) ;  /* 0x0000065000007947 */ /* 0x000fea0003800000 */
.L_x_48648:
        /* <DEDUP_REMOVED lines=11> */
.L_x_48655:
        /* <DEDUP_REMOVED lines=20> */
.L_x_48657:
[----:B------:R-:W-:Y:S05]  /*2780*/  BSYNC B0 ;  /* 0x0000000000007941 */ /* 0x000fea0003800000 */
.L_x_48656:
[----:B------:R-:W-:Y:S01]  /*2790*/  IMAD.SHL.U32 R3, R3, 0x100000, RZ ;  /* 0x0010000003037824 */ /* 0x000fe200078e00ff */
[----:B------:R-:W-:-:S04]  /*27a0*/  LEA R5, R0, 0x3b800000, 0x17 ;  /* 0x3b80000000057811 */ /* 0x000fc800078eb8ff */
[----:B------:R-:W-:Y:S01]  /*27b0*/  LOP3.LUT R18, R5, R3, R18, 0xfe, !PT ;  /* 0x0000000305127212 */ /* 0x000fe200078efe12 */
[----:B------:R-:W-:Y:S05]  /*27c0*/  BRA `(.L_x_48641) ;  /* 0x0000041000007947 */ /* 0x000fea0003800000 */
.L_x_48654:
        /* <DEDUP_REMOVED lines=20> */
.L_x_48659:
[----:B------:R-:W-:Y:S05]  /*2910*/  BSYNC B0 ;  /* 0x0000000000007941 */ /* 0x000fea0003800000 */
.L_x_48658:
[----:B------:R-:W-:Y:S01]  /*2920*/  IMAD.SHL.U32 R3, R3, 0x200000, RZ ;  /* 0x0020000003037824 */ /* 0x000fe200078e00ff */
[----:B------:R-:W-:-:S04]  /*2930*/  LEA R5, R0, 0x37800000, 0x17 ;  /* 0x3780000000057811 */ /* 0x000fc800078eb8ff */
[----:B------:R-:W-:Y:S01]  /*2940*/  LOP3.LUT R18, R5, R3, R18, 0xfe, !PT ;  /* 0x0000000305127212 */ /* 0x000fe200078efe12 */
[----:B------:R-:W-:Y:S05]  /*2950*/  BRA `(.L_x_48641) ;  /* 0x0000028000007947 */ /* 0x000fea0003800000 */
.L_x_48653:
        /* <DEDUP_REMOVED lines=14> */
.L_x_48640:
        /* <DEDUP_REMOVED lines=21> */
.L_x_48661:
[----:B------:R-:W2:Y:S02]  /*2b90*/  LDG.E.64 R18, [R4.64] ;  /* 0x0000002404127981 */ /* 0x000ea4000c1e1b00 */
[----:B--2---:R0:W2:Y:S01]  /*2ba0*/  I2F.U64 R18, R18 ;  /* 0x0000001200127312 */ /* 0x0040a20000301000 */
[----:B------:R-:W-:Y:S05]  /*2bb0*/  BRA `(.L_x_48641) ;  /* 0x0000002000007947 */ /* 0x000fea0003800000 */
.L_x_48660:
[----:B------:R-:W2:Y:S02]  /*2bc0*/  LDG.E R4, [R4.64] ;  /* 0x0000002404047981 */ /* 0x000ea4000c1e1900 */
[----:B--2---:R0:W2:Y:S02]  /*2bd0*/  I2F.U32 R18, R4 ;  /* 0x0000000400127306 */ /* 0x0040a40000201000 */
.L_x_48641:
[----:B------:R-:W-:Y:S05]  /*2be0*/  BSYNC B6 ;  /* 0x0000000000067941 */ /* 0x000fea0003800000 */
.L_x_48635:
[----:B------:R-:W-:Y:S02]  /*2bf0*/  IADD3 R27, R27, 0x80, RZ ;  /* 0x000000801b1b7810 */ /* 0x000fe40007ffe0ff */
.L_x_48634:
[----:B------:R-:W-:Y:S05]  /*2c00*/  BSYNC B7 ;  /* 0x0000000000077941 */ /* 0x000fea0003800000 */
.L_x_48633:
        /* <DEDUP_REMOVED lines=21> */
.L_x_48667:
[----:B------:R-:W3:Y:S02]  /*2d60*/  LDG.E.U8 R4, [R4.64] ;  /* 0x0000002404047981 */ /* 0x000ee4000c1e1100 */
[----:B---3--:R0:W3:Y:S01]  /*2d70*/  I2F.U16 R25, R4 ;  /* 0x0000000400197306 */ /* 0x0080e20000101000 */
[----:B------:R-:W-:Y:S05]  /*2d80*/  BRA `(.L_x_48663) ;  /* 0x00000c7000007947 */ /* 0x000fea0003800000 */
.L_x_48666:
        /* <DEDUP_REMOVED lines=9> */
.L_x_48670:
[----:B------:R-:W3:Y:S02]  /*2e20*/  LDG.E R4, [R4.64] ;  /* 0x0000002404047981 */ /* 0x000ee4000c1e1900 */
[----:B---3--:R0:W3:Y:S01]  /*2e30*/  I2F R25, R4 ;  /* 0x0000000400197306 */ /* 0x0080e20000201400 */
[----:B------:R-:W-:Y:S05]  /*2e40*/  BRA `(.L_x_48663) ;  /* 0x00000bb000007947 */ /* 0x000fea0003800000 */
.L_x_48669:
[----:B------:R-:W3:Y:S02]  /*2e50*/  LDG.E.U16 R4, [R4.64] ;  /* 0x0000002404047981 */ /* 0x000ee4000c1e1500 */
[----:B---3--:R0:W3:Y:S01]  /*2e60*/  I2F.S16 R25, R4 ;  /* 0x0000000400197306 */ /* 0x0080e20000101400 */
[----:B------:R-:W-:Y:S05]  /*2e70*/  BRA `(.L_x_48663) ;  /* 0x00000b8000007947 */ /* 0x000fea0003800000 */
.L_x_48665:
        /* <DEDUP_REMOVED lines=8> */
.L_x_48672:
[----:B------:R-:W3:Y:S02]  /*2f00*/  LDG.E.U16 R4, [R4.64] ;  /* 0x0000002404047981 */ /* 0x000ee4000c1e1500 */
[----:B---3--:R-:W-:Y:S01]  /*2f10*/  HADD2.F32 R25, -RZ, R4.H0_H0 ;  /* 0x20000004ff197230 */ /* 0x008fe20000004100 */
[----:B------:R-:W-:Y:S05]  /*2f20*/  BRA `(.L_x_48663) ;  /* 0x00000ad000007947 */ /* 0x000fea0003800000 */
.L_x_48671:
        /* <DEDUP_REMOVED lines=8> */
.L_x_48674:
[----:B------:R-:W3:Y:S02]  /*2fb0*/  LDG.E.U16 R4, [R4.64] ;  /* 0x0000002404047981 */ /* 0x000ee4000c1e1500 */
[----:B---3--:R-:W-:Y:S01]  /*2fc0*/  HADD2.F32 R25, -RZ, R4.H0_H0 ;  /* 0x20000004ff197230 */ /* 0x008fe20000004100 */
[----:B------:R-:W-:Y:S05]  /*2fd0*/  BRA `(.L_x_48663) ;  /* 0x00000a2000007947 */ /* 0x000fea0003800000 */
.L_x_48673:
[----:B------:R-:W3:Y:S02]  /*2fe0*/  LDG.E.64 R4, [R4.64] ;  /* 0x0000002404047981 */ /* 0x000ee4000c1e1b00 */
[----:B---3--:R-:W0:Y:S01]  /*2ff0*/  F2F.F32.F64 R25, R4 ;  /* 0x0000000400197310 */ /* 0x008e220000301000 */
[----:B------:R-:W0:-:S14]  /*3000*/  DSETP.GEU.AND P0, PT, |R4|, c[0x2][0x0], PT ;  /* 0x008000000400762a */ /* 0x000e1c0003f0e200 */
[----:B0-----:R-:W-:Y:S01]  /*3010*/  @!P0 FMUL R25, R25, 1.175494350822287508e-38 ;  /* 0x0080000019198820 */ /* 0x001fe20000400000 */
[----:B------:R-:W-:Y:S05]  /*3020*/  BRA `(.L_x_48663) ;  /* 0x000009d000007947 */ /* 0x000fea0003800000 */
.L_x_48664:
        /* <DEDUP_REMOVED lines=12> */
.L_x_48677:
[----:B------:R-:W3:Y:S02]  /*30f0*/  LDG.E.64 R4, [R4.64] ;  /* 0x0000002404047981 */ /* 0x000ee4000c1e1b00 */
[----:B---3--:R-:W0:Y:S01]  /*3100*/  F2F.F32.F64 R25, R4 ;  /* 0x0000000400197310 */ /* 0x008e220000301000 */
[----:B------:R-:W0:-:S14]  /*3110*/  DSETP.GEU.AND P0, PT, |R4|, c[0x2][0x0], PT ;  /* 0x008000000400762a */ /* 0x000e1c0003f0e200 */
[----:B0-----:R-:W-:Y:S01]  /*3120*/  @!P0 FMUL R25, R25, 1.175494350822287508e-38 ;  /* 0x0080000019198820 */ /* 0x001fe20000400000 */
[----:B------:R-:W-:Y:S05]  /*3130*/  BRA `(.L_x_48663) ;  /* 0x000008c000007947 */ /* 0x000fea0003800000 */
.L_x_48676:
        /* <DEDUP_REMOVED lines=26> */
.L_x_48679:
        /* <DEDUP_REMOVED lines=13> */
.L_x_48678:
[----:B------:R-:W3:Y:S02]  /*33b0*/  LDG.E.U16 R4, [R4.64] ;  /* 0x0000002404047981 */ /* 0x000ee4000c1e1500 */
[----:B---3--:R-:W-:Y:S01]  /*33c0*/  PRMT R25, RZ, 0x5410, R4 ;  /* 0x00005410ff197816 */ /* 0x008fe20000000004 */
[----:B------:R-:W-:Y:S05]  /*33d0*/  BRA `(.L_x_48663) ;  /* 0x0000062000007947 */ /* 0x000fea0003800000 */
.L_x_48675:
        /* <DEDUP_REMOVED lines=11> */
.L_x_48682:
        /* <DEDUP_REMOVED lines=19> */
.L_x_48684:
[----:B------:R-:W-:Y:S05]  /*35c0*/  BSYNC B0 ;  /* 0x0000000000007941 */ /* 0x000fea0003800000 */
.L_x_48683:
[----:B------:R-:W-:Y:S01]  /*35d0*/  IMAD.SHL.U32 R3, R3, 0x100000, RZ ;  /* 0x0010000003037824 */ /* 0x000fe200078e00ff */
[----:B------:R-:W-:-:S04]  /*35e0*/  LEA R0, R0, 0x3b800000, 0x17 ;  /* 0x3b80000000007811 */ /* 0x000fc800078eb8ff */
[----:B------:R-:W-:Y:S01]  /*35f0*/  LOP3.LUT R25, R0, R3, R25, 0xfe, !PT ;  /* 0x0000000300197212 */ /* 0x000fe200078efe19 */
[----:B------:R-:W-:Y:S05]  /*3600*/  BRA `(.L_x_48663) ;  /* 0x000003f000007947 */ /* 0x000fea0003800000 */
.L_x_48681:
        /* <DEDUP_REMOVED lines=19> */
.L_x_48686:
[----:B------:R-:W-:Y:S05]  /*3740*/  BSYNC B0 ;  /* 0x0000000000007941 */ /* 0x000fea0003800000 */
.L_x_48685:
[----:B------:R-:W-:Y:S01]  /*3750*/  IMAD.SHL.U32 R3, R3, 0x200000, RZ ;  /* 0x0020000003037824 */ /* 0x000fe200078e00ff */
[----:B------:R-:W-:-:S04]  /*3760*/  LEA R0, R0, 0x37800000, 0x17 ;  /* 0x3780000000007811 */ /* 0x000fc800078eb8ff */
[----:B------:R-:W-:Y:S01]  /*3770*/  LOP3.LUT R25, R0, R3, R25, 0xfe, !PT ;  /* 0x0000000300197212 */ /* 0x000fe200078efe19 */
[----:B------:R-:W-:Y:S05]  /*3780*/  BRA `(.L_x_48663) ;  /* 0x0000027000007947 */ /* 0x000fea0003800000 */
.L_x_48680:
        /* <DEDUP_REMOVED lines=14> */
.L_x_48668:
        /* <DEDUP_REMOVED lines=20> */
.L_x_48688:
[----:B------:R-:W3:Y:S02]  /*39b0*/  LDG.E.64 R4, [R4.64] ;  /* 0x0000002404047981 */ /* 0x000ee4000c1e1b00 */
[----:B---3--:R0:W3:Y:S01]  /*39c0*/  I2F.U64 R25, R4 ;  /* 0x0000000400197312 */ /* 0x0080e20000301000 */
[----:B------:R-:W-:Y:S05]  /*39d0*/  BRA `(.L_x_48663) ;  /* 0x0000002000007947 */ /* 0x000fea0003800000 */
.L_x_48687:
[----:B------:R-:W3:Y:S02]  /*39e0*/  LDG.E R4, [R4.64] ;  /* 0x0000002404047981 */ /* 0x000ee4000c1e1900 */
[----:B---3--:R0:W3:Y:S02]  /*39f0*/  I2F.U32 R25, R4 ;  /* 0x0000000400197306 */ /* 0x0080e40000201000 */
.L_x_48663:
[----:B------:R-:W-:Y:S05]  /*3a00*/  BSYNC B6 ;  /* 0x0000000000067941 */ /* 0x000fea0003800000 */
.L_x_48662:
[----:B0-----:R-:W0:Y:S01]  /*3a10*/  S2R R19, SR_TID.X ;  /* 0x0000000000137919 */ /* 0x001e220000002100 */
[----:B------:R-:W-:Y:S01]  /*3a20*/  BSSY B6, `(.L_x_48689) ;  /* 0x0000116000067945 */ /* 0x000fe20003800000 */
[C---:B0-----:R-:W-:Y:S02]  /*3a30*/  IADD3 R5, R19.reuse, 0x100, RZ ;  /* 0x0000010013057810 */ /* 0x041fe40007ffe0ff */
[----:B------:R-:W-:Y:S02]  /*3a40*/  IADD3 R23, R19, 0x80, RZ ;  /* 0x0000008013177810 */ /* 0x000fe40007ffe0ff */
[----:B------:R-:W-:-:S02]  /*3a50*/  ISETP.GE.AND P1, PT, R5, R16, PT ;  /* 0x000000100500720c */ /* 0x000fc40003f26270 */
[CC--:B------:R-:W-:Y:S02]  /*3a60*/  ISETP.GE.AND P3, PT, R19.reuse, R16.reuse, PT ;  /* 0x000000101300720c */ /* 0x0c0fe40003f66270 */
[----:B------:R-:W-:Y:S02]  /*3a70*/  IADD3 R5, R19, 0x180, RZ ;  /* 0x0000018013057810 */ /* 0x000fe40007ffe0ff */
[-C--:B------:R-:W-:Y:S02]  /*3a80*/  ISETP.GE.AND P0, PT, R23, R16.reuse, PT ;  /* 0x000000101700720c */ /* 0x080fe40003f06270 */
[----:B------:R-:W-:-:S05]  /*3a90*/  ISETP.GE.AND P2, PT, R5, R16, PT ;  /* 0x000000100500720c */ /* 0x000fca0003f46270 */
[----:B------:R-:W0:Y:S08]  /*3aa0*/  @!P1 MUFU.LG2 R5, c[0x0][0x168] ;  /* 0x00005a0000059b08 */ /* 0x000e300000000c00 */
[----:B------:R-:W4:Y:S08]  /*3ab0*/  @!P3 MUFU.LG2 R3, c[0x0][0x168] ;  /* 0x00005a000003bb08 */ /* 0x000f300000000c00 */
[----:B------:R-:W3:Y:S01]  /*3ac0*/  @!P0 MUFU.LG2 R0, c[0x0][0x168] ;  /* 0x00005a0000008b08 */ /* 0x000ee20000000c00 */
[----:B0-2--5:R-:W-:-:S07]  /*3ad0*/  @!P1 FMUL.FTZ R24, R5, R18 ;  /* 0x0000001205189220 */ /* 0x025fce0000410000 */
[----:B------:R-:W0:Y:S01]  /*3ae0*/  @!P2 MUFU.LG2 R6, c[0x0][0x168] ;  /* 0x00005a000006ab08 */ /* 0x000e220000000c00 */
[----:B----4-:R-:W-:Y:S02]  /*3af0*/  @!P3 FMUL.FTZ R3, R3, R22 ;  /* 0x000000160303b220 */ /* 0x010fe40000410000 */
[----:B-1-3--:R-:W-:-:S05]  /*3b00*/  @!P0 FMUL.FTZ R22, R0, R17 ;  /* 0x0000001100168220 */ /* 0x00afca0000410000 */
[----:B------:R1:W2:Y:S01]  /*3b10*/  @!P3 MUFU.EX2 R4, R3 ;  /* 0x000000030004b308 */ /* 0x0002a20000000800 */
[----:B------:R-:W3:Y:S01]  /*3b20*/  LDC.U8 R17, c[0x0][0x194] ;  /* 0x00006500ff117b82 */ /* 0x000ee20000000000 */
[----:B0-----:R-:W-:-:S06]  /*3b30*/  @!P2 FMUL.FTZ R18, R6, R25 ;  /* 0x000000190612a220 */ /* 0x001fcc0000410000 */
[----:B------:R-:W0:Y:S08]  /*3b40*/  @!P0 MUFU.EX2 R22, R22 ;  /* 0x0000001600168308 */ /* 0x000e300000000800 */
[----:B------:R-:W4:Y:S08]  /*3b50*/  @!P1 MUFU.EX2 R24, R24 ;  /* 0x0000001800189308 */ /* 0x000f300000000800 */
[----:B------:R-:W0:Y:S01]  /*3b60*/  @!P2 MUFU.EX2 R18, R18 ;  /* 0x000000120012a308 */ /* 0x000e220000000800 */
[----:B------:R-:W-:Y:S05]  /*3b70*/  @P3 BRA `(.L_x_48690) ;  /* 0x0000100000003947 */ /* 0x000fea0003800000 */
[----:B-123--:R-:W-:Y:S01]  /*3b80*/  IMAD R0, R2, 0x200, R19 ;  /* 0x0000020002007824 */ /* 0x00efe200078e0213 */
        /* <DEDUP_REMOVED lines=15> */
[----:B------:R-:W1:Y:S01]  /*3c80*/  F2I.FTZ.TRUNC.NTZ R3, R4 ;  /* 0x0000000400037305 */ /* 0x000e62000021f100 */
[----:B------:R-:W-:Y:S01]  /*3c90*/  IMAD.MOV.U32 R19, RZ, RZ, R23 ;  /* 0x000000ffff137224 */ /* 0x000fe200078e0017 */
[----:B-1----:R1:W-:Y:S01]  /*3ca0*/  STG.E.U8 [R8.64], R3 ;  /* 0x0000000308007986 */ /* 0x0023e2000c101124 */
[----:B------:R-:W-:Y:S05]  /*3cb0*/  BRA `(.L_x_48690) ;  /* 0x00000ec000007947 */ /* 0x000fea0003800000 */
.L_x_48694:
[----:B------:R-:W1:Y:S01]  /*3cc0*/  F2I.S64.TRUNC R4, R4 ;  /* 0x0000000400047311 */ /* 0x000e62000020d900 */
[----:B------:R-:W-:Y:S02]  /*3cd0*/  IMAD.MOV.U32 R19, RZ, RZ, R23 ;  /* 0x000000ffff137224 */ /* 0x000fe400078e0017 */
[----:B-1----:R-:W-:-:S05]  /*3ce0*/  IMAD.MOV.U32 R3, RZ, RZ, R4 ;  /* 0x000000ffff037224 */ /* 0x002fca00078e0004 */
[----:B------:R1:W-:Y:S01]  /*3cf0*/  STG.E.U8 [R8.64], R3 ;  /* 0x0000000308007986 */ /* 0x0003e2000c101124 */
[----:B------:R-:W-:Y:S05]  /*3d00*/  BRA `(.L_x_48690) ;  /* 0x00000e7000007947 */ /* 0x000fea0003800000 */
.L_x_48693:
[----:B------:R-:W-:-:S13]  /*3d10*/  ISETP.NE.AND P0, PT, R0, 0x2, PT ;  /* 0x000000020000780c */ /* 0x000fda0003f05270 */
[----:B------:R-:W-:Y:S05]  /*3d20*/  @!P0 BRA `(.L_x_48696) ;  /* 0x000000c000008947 */ /* 0x000fea0003800000 */
[----:B------:R-:W-:-:S13]  /*3d30*/  ISETP.NE.AND P0, PT, R0, 0x3, PT ;  /* 0x000000030000780c */ /* 0x000fda0003f05270 */
[----:B------:R-:W-:Y:S05]  /*3d40*/  @!P0 BRA `(.L_x_48697) ;  /* 0x0000006000008947 */ /* 0x000fea0003800000 */
[----:B------:R-:W-:-:S13]  /*3d50*/  ISETP.NE.AND P0, PT, R0, 0x4, PT ;  /* 0x000000040000780c */ /* 0x000fda0003f05270 */
[----:B------:R-:W-:Y:S05]  /*3d60*/  @P0 BRA `(.L_x_48695) ;  /* 0x00000c5000000947 */ /* 0x000fea0003800000 */
[----:B------:R-:W1:Y:S01]  /*3d70*/  F2I.S64.TRUNC R4, R4 ;  /* 0x0000000400047311 */ /* 0x000e62000020d900 */
[----:B------:R-:W-:Y:S01]  /*3d80*/  IMAD.MOV.U32 R19, RZ, RZ, R23 ;  /* 0x000000ffff137224 */ /* 0x000fe200078e0017 */
[----:B-1----:R1:W-:Y:S01]  /*3d90*/  STG.E.64 [R8.64], R4 ;  /* 0x0000000408007986 */ /* 0x0023e2000c101b24 */
[----:B------:R-:W-:Y:S05]  /*3da0*/  BRA `(.L_x_48690) ;  /* 0x00000dd000007947 */ /* 0x000fea0003800000 */
.L_x_48697:
[----:B------:R-:W1:Y:S01]  /*3db0*/  F2I.FTZ.TRUNC.NTZ R3, R4 ;  /* 0x0000000400037305 */ /* 0x000e62000021f100 */
[----:B------:R-:W-:Y:S01]  /*3dc0*/  IMAD.MOV.U32 R19, RZ, RZ, R23 ;  /* 0x000000ffff137224 */ /* 0x000fe200078e0017 */
[----:B-1----:R1:W-:Y:S01]  /*3dd0*/  STG.E [R8.64], R3 ;  /* 0x0000000308007986 */ /* 0x0023e2000c101924 */
[----:B------:R-:W-:Y:S05]  /*3de0*/  BRA `(.L_x_48690) ;  /* 0x00000d9000007947 */ /* 0x000fea0003800000 */
.L_x_48696:
[----:B------:R-:W1:Y:S01]  /*3df0*/  F2I.FTZ.TRUNC.NTZ R3, R4 ;  /* 0x0000000400037305 */ /* 0x000e62000021f100 */
[----:B------:R-:W-:Y:S01]  /*3e00*/  IMAD.MOV.U32 R19, RZ, RZ, R23 ;  /* 0x000000ffff137224 */ /* 0x000fe200078e0017 */
[----:B-1----:R1:W-:Y:S01]  /*3e10*/  STG.E.U16 [R8.64], R3 ;  /* 0x0000000308007986 */ /* 0x0023e2000c101524 */
[----:B------:R-:W-:Y:S05]  /*3e20*/  BRA `(.L_x_48690) ;  /* 0x00000d5000007947 */ /* 0x000fea0003800000 */
.L_x_48692:
        /* <DEDUP_REMOVED lines=9> */
.L_x_48699:
[----:B------:R-:W-:Y:S01]  /*3ec0*/  F2FP.PACK_AB R4, RZ, R4 ;  /* 0x00000004ff04723e */ /* 0x000fe200000000ff */
[----:B------:R-:W-:-:S04]  /*3ed0*/  IMAD.MOV.U32 R19, RZ, RZ, R23 ;  /* 0x000000ffff137224 */ /* 0x000fc800078e0017 */
[----:B------:R1:W-:Y:S01]  /*3ee0*/  STG.E.U16 [R8.64], R4 ;  /* 0x0000000408007986 */ /* 0x0003e2000c101524 */
[----:B------:R-:W-:Y:S05]  /*3ef0*/  BRA `(.L_x_48690) ;  /* 0x00000c8000007947 */ /* 0x000fea0003800000 */
.L_x_48698:
        /* <DEDUP_REMOVED lines=10> */
.L_x_48701:
[----:B------:R-:W-:Y:S01]  /*3fa0*/  F2FP.PACK_AB R3, RZ, R4 ;  /* 0x00000004ff03723e */ /* 0x000fe200000000ff */
[----:B------:R-:W-:-:S03]  /*3fb0*/  IMAD.MOV.U32 R19, RZ, RZ, R23 ;  /* 0x000000ffff137224 */ /* 0x000fc600078e0017 */
[----:B------:R-:W-:-:S05]  /*3fc0*/  PRMT R3, R3, 0x5410, RZ ;  /* 0x0000541003037816 */ /* 0x000fca00000000ff */
[----:B------:R1:W-:Y:S01]  /*3fd0*/  STG.E [R8.64], R3 ;  /* 0x0000000308007986 */ /* 0x0003e2000c101924 */
[----:B------:R-:W-:Y:S05]  /*3fe0*/  BRA `(.L_x_48690) ;  /* 0x00000b9000007947 */ /* 0x000fea0003800000 */
.L_x_48700:
[----:B------:R-:W-:Y:S02]  /*3ff0*/  FMUL.FTZ R4, R4, 1 ;  /* 0x3f80000004047820 */ /* 0x000fe40000410000 */
[----:B------:R-:W-:-:S04]  /*4000*/  IMAD.MOV.U32 R19, RZ, RZ, R23 ;  /* 0x000000ffff137224 */ /* 0x000fc800078e0017 */
[----:B------:R-:W1:Y:S02]  /*4010*/  F2F.F64.F32 R4, R4 ;  /* 0x0000000400047310 */ /* 0x000e640000201800 */
[----:B-1----:R1:W-:Y:S01]  /*4020*/  STG.E.64 [R8.64], R4 ;  /* 0x0000000408007986 */ /* 0x0023e2000c101b24 */
[----:B------:R-:W-:Y:S05]  /*4030*/  BRA `(.L_x_48690) ;  /* 0x00000b4000007947 */ /* 0x000fea0003800000 */
.L_x_48691:
        /* <DEDUP_REMOVED lines=13> */
.L_x_48704:
[----:B------:R-:W-:Y:S01]  /*4110*/  FMUL.FTZ R4, R4, 1 ;  /* 0x3f80000004047820 */ /* 0x000fe20000410000 */
[----:B------:R-:W-:Y:S01]  /*4120*/  CS2R R6, SRZ ;  /* 0x0000000000067805 */ /* 0x000fe2000001ff00 */
[----:B------:R-:W-:-:S04]  /*4130*/  IMAD.MOV.U32 R19, RZ, RZ, R23 ;  /* 0x000000ffff137224 */ /* 0x000fc800078e0017 */
[----:B------:R-:W1:Y:S02]  /*4140*/  F2F.F64.F32 R4, R4 ;  /* 0x0000000400047310 */ /* 0x000e640000201800 */
[----:B-1----:R1:W-:Y:S01]  /*4150*/  STG.E.128 [R8.64], R4 ;  /* 0x0000000408007986 */ /* 0x0023e2000c101d24 */
[----:B------:R-:W-:Y:S05]  /*4160*/  BRA `(.L_x_48690) ;  /* 0x00000a1000007947 */ /* 0x000fea0003800000 */
.L_x_48703:
        /* <DEDUP_REMOVED lines=20> */
.L_x_48708:
[----:B------:R-:W-:Y:S05]  /*42b0*/  BSYNC B0 ;  /* 0x0000000000007941 */ /* 0x000fea0003800000 */
.L_x_48707:
[----:B------:R-:W-:Y:S01]  /*42c0*/  LOP3.LUT R5, R0, R5, RZ, 0xfc, !PT ;  /* 0x0000000500057212 */ /* 0x000fe200078efcff */
[----:B------:R-:W-:-:S04]  /*42d0*/  IMAD.MOV.U32 R19, RZ, RZ, R23 ;  /* 0x000000ffff137224 */ /* 0x000fc800078e0017 */
[----:B------:R1:W-:Y:S01]  /*42e0*/  STG.E.U8 [R8.64], R5 ;  /* 0x0000000508007986 */ /* 0x0003e2000c101124 */
[----:B------:R-:W-:Y:S05]  /*42f0*/  BRA `(.L_x_48690) ;  /* 0x0000088000007947 */ /* 0x000fea0003800000 */
.L_x_48706:
        /* <DEDUP_REMOVED lines=12> */
.L_x_48710:
[----:B------:R-:W-:Y:S01]  /*43c0*/  IMAD.MOV.U32 R0, RZ, RZ, 0x7f ;  /* 0x0000007fff007424 */ /* 0x000fe200078e00ff */
[----:B------:R-:W-:-:S04]  /*43d0*/  ISETP.GT.U32.AND P0, PT, R5, 0x7f800000, PT ;  /* 0x7f8000000500780c */ /* 0x000fc80003f04070 */
[----:B------:R-:W-:-:S04]  /*43e0*/  SEL R0, R0, 0x7c, P0 ;  /* 0x0000007c00007807 */ /* 0x000fc80000000000 */
.L_x_48711:
[----:B------:R-:W-:Y:S05]  /*43f0*/  BSYNC B0 ;  /* 0x0000000000007941 */ /* 0x000fea0003800000 */
.L_x_48709:
[----:B------:R-:W-:Y:S01]  /*4400*/  LOP3.LUT R4, R4, 0x80000000, RZ, 0xc0, !PT ;  /* 0x8000000004047812 */ /* 0x000fe200078ec0ff */
[----:B------:R-:W-:-:S03]  /*4410*/  IMAD.MOV.U32 R19, RZ, RZ, R23 ;  /* 0x000000ffff137224 */ /* 0x000fc600078e0017 */
[----:B------:R-:W-:-:S04]  /*4420*/  SHF.R.U32.HI R3, RZ, 0x18, R4 ;  /* 0x00000018ff037819 */ /* 0x000fc80000011604 */
[----:B------:R-:W-:-:S05]  /*4430*/  LOP3.LUT R3, R0, R3, RZ, 0xfc, !PT ;  /* 0x0000000300037212 */ /* 0x000fca00078efcff */
[----:B------:R1:W-:Y:S01]  /*4440*/  STG.E.U8 [R8.64], R3 ;  /* 0x0000000308007986 */ /* 0x0003e2000c101124 */
[----:B------:R-:W-:Y:S05]  /*4450*/  BRA `(.L_x_48690) ;  /* 0x0000072000007947 */ /* 0x000fea0003800000 */
.L_x_48705:
[----:B------:R-:W-:Y:S01]  /*4460*/  F2FP.BF16.PACK_AB R4, RZ, R4 ;  /* 0x00000004ff04723e */ /* 0x000fe200000010ff */
[----:B------:R-:W-:-:S04]  /*4470*/  IMAD.MOV.U32 R19, RZ, RZ, R23 ;  /* 0x000000ffff137224 */ /* 0x000fc800078e0017 */
[----:B------:R1:W-:Y:S01]  /*4480*/  STG.E.U16 [R8.64], R4 ;  /* 0x0000000408007986 */ /* 0x0003e2000c101524 */
[----:B------:R-:W-:Y:S05]  /*4490*/  BRA `(.L_x_48690) ;  /* 0x000006e000007947 */ /* 0x000fea0003800000 */
.L_x_48702:
        /* <DEDUP_REMOVED lines=8> */
[----:B------:R-:W1:Y:S01]  /*4520*/  F2I.FTZ.U32.TRUNC.NTZ R3, R4 ;  /* 0x0000000400037305 */ /* 0x000e62000021f000 */
[----:B------:R-:W-:Y:S01]  /*4530*/  IMAD.MOV.U32 R19, RZ, RZ, R23 ;  /* 0x000000ffff137224 */ /* 0x000fe200078e0017 */
[----:B-1----:R1:W-:Y:S01]  /*4540*/  STG.E.U16 [R8.64], R3 ;  /* 0x0000000308007986 */ /* 0x0023e2000c101524 */
[----:B------:R-:W-:Y:S05]  /*4550*/  BRA `(.L_x_48690) ;  /* 0x0000062000007947 */ /* 0x000fea0003800000 */
.L_x_48714:
        /* <DEDUP_REMOVED lines=16> */
.L_x_48717:
[----:B------:R-:W-:-:S04]  /*4660*/  LOP3.LUT R4, R4, 0x80000000, RZ, 0xc0, !PT ;  /* 0x8000000004047812 */ /* 0x000fc800078ec0ff */
[----:B------:R-:W-:-:S04]  /*4670*/  SHF.R.U32.HI R4, RZ, 0x18, R4 ;  /* 0x00000018ff047819 */ /* 0x000fc80000011604 */
[----:B------:R-:W-:-:S04]  /*4680*/  LOP3.LUT R3, R3, R4, RZ, 0xfc, !PT ;  /* 0x0000000403037212 */ /* 0x000fc800078efcff */
[----:B------:R-:W-:Y:S02]  /*4690*/  PRMT R0, R3, 0x7610, R0 ;  /* 0x0000761003007816 */ /* 0x000fe40000000000 */
.L_x_48716:
[----:B------:R-:W-:Y:S05]  /*46a0*/  BSYNC B0 ;  /* 0x0000000000007941 */ /* 0x000fea0003800000 */
.L_x_48715:
[----:B------:R1:W-:Y:S01]  /*46b0*/  STG.E.U8 [R8.64], R0 ;  /* 0x0000000008007986 */ /* 0x0003e2000c101124 */
[----:B------:R-:W-:Y:S01]  /*46c0*/  IMAD.MOV.U32 R19, RZ, RZ, R23 ;  /* 0x000000ffff137224 */ /* 0x000fe200078e0017 */
[----:B------:R-:W-:Y:S05]  /*46d0*/  BRA `(.L_x_48690) ;  /* 0x000004a000007947 */ /* 0x000fea0003800000 */
.L_x_48713:
        /* <DEDUP_REMOVED lines=16> */
.L_x_48720:
[----:B------:R-:W-:-:S04]  /*47e0*/  LOP3.LUT R4, R4, 0x80000000, RZ, 0xc0, !PT ;  /* 0x8000000004047812 */ /* 0x000fc800078ec0ff */
[----:B------:R-:W-:-:S04]  /*47f0*/  SHF.R.U32.HI R4, RZ, 0x18, R4 ;  /* 0x00000018ff047819 */ /* 0x000fc80000011604 */
[----:B------:R-:W-:-:S04]  /*4800*/  LOP3.LUT R3, R3, R4, RZ, 0xfc, !PT ;  /* 0x0000000403037212 */ /* 0x000fc800078efcff */
[----:B------:R-:W-:Y:S02]  /*4810*/  PRMT R0, R3, 0x7610, R0 ;  /* 0x0000761003007816 */ /* 0x000fe40000000000 */
.L_x_48719:
[----:B------:R-:W-:Y:S05]  /*4820*/  BSYNC B0 ;  /* 0x0000000000007941 */ /* 0x000fea0003800000 */
.L_x_48718:
[----:B------:R1:W-:Y:S01]  /*4830*/  STG.E.U8 [R8.64], R0 ;  /* 0x0000000008007986 */ /* 0x0003e2000c101124 */
[----:B------:R-:W-:Y:S01]  /*4840*/  IMAD.MOV.U32 R19, RZ, RZ, R23 ;  /* 0x000000ffff137224 */ /* 0x000fe200078e0017 */
[----:B------:R-:W-:Y:S05]  /*4850*/  BRA `(.L_x_48690) ;  /* 0x0000032000007947 */ /* 0x000fea0003800000 */
.L_x_48712:
        /* <DEDUP_REMOVED lines=22> */
.L_x_48695:
        /* <DEDUP_REMOVED lines=19> */
[----:B------:R-:W-:Y:S01]  /*4af0*/  IMAD.MOV.U32 R19, RZ, RZ, R23 ;  /* 0x000000ffff137224 */ /* 0x000fe200078e0017 */
[----:B------:R-:W-:Y:S05]  /*4b00*/  BRA `(.L_x_48690) ;  /* 0x0000007000007947 */ /* 0x000fea0003800000 */
.L_x_48722:
[----:B------:R-:W1:Y:S01]  /*4b10*/  F2I.U64.TRUNC R4, R4 ;  /* 0x0000000400047311 */ /* 0x000e62000020d800 */
[----:B------:R-:W-:Y:S01]  /*4b20*/  IMAD.MOV.U32 R19, RZ, RZ, R23 ;  /* 0x000000ffff137224 */ /* 0x000fe200078e0017 */
[----:B-1----:R1:W-:Y:S01]  /*4b30*/  STG.E.64 [R8.64], R4 ;  /* 0x0000000408007986 */ /* 0x0023e2000c101b24 */
[----:B------:R-:W-:Y:S05]  /*4b40*/  BRA `(.L_x_48690) ;  /* 0x0000003000007947 */ /* 0x000fea0003800000 */
.L_x_48721:
[----:B------:R-:W1:Y:S01]  /*4b50*/  F2I.FTZ.U32.TRUNC.NTZ R3, R4 ;  /* 0x0000000400037305 */ /* 0x000e62000021f000 */
[----:B------:R-:W-:Y:S01]  /*4b60*/  IMAD.MOV.U32 R19, RZ, RZ, R23 ;  /* 0x000000ffff137224 */ /* 0x000fe200078e0017 */
[----:B-1----:R1:W-:Y:S06]  /*4b70*/  STG.E [R8.64], R3 ;  /* 0x0000000308007986 */ /* 0x0023ec000c101924 */
.L_x_48690:
[----:B-123--:R-:W-:Y:S05]  /*4b80*/  BSYNC B6 ;  /* 0x0000000000067941 */ /* 0x00efea0003800000 */
.L_x_48689:
        /* <DEDUP_REMOVED lines=19> */
[----:B0-----:R-:W0:Y:S02]  /*4cc0*/  F2I.FTZ.TRUNC.NTZ R3, R22 ;  /* 0x0000001600037305 */ /* 0x001e24000021f100 */
[----:B0-----:R0:W-:Y:S01]  /*4cd0*/  STG.E.U8 [R8.64], R3 ;  /* 0x0000000308007986 */ /* 0x0011e2000c101124 */
[----:B------:R-:W-:Y:S05]  /*4ce0*/  BRA `(.L_x_48730) ;  /* 0x00000d7000007947 */ /* 0x000fea0003800000 */
.L_x_48728:
[----:B0-----:R-:W0:Y:S02]  /*4cf0*/  F2I.S64.TRUNC R22, R22 ;  /* 0x0000001600167311 */ /* 0x001e24000020d900 */
[----:B0-----:R-:W-:-:S05]  /*4d00*/  IMAD.MOV.U32 R3, RZ, RZ, R22 ;  /* 0x000000ffff037224 */ /* 0x001fca00078e0016 */
[----:B------:R0:W-:Y:S01]  /*4d10*/  STG.E.U8 [R8.64], R3 ;  /* 0x0000000308007986 */ /* 0x0001e2000c101124 */
[----:B------:R-:W-:Y:S05]  /*4d20*/  BRA `(.L_x_48730) ;  /* 0x00000d3000007947 */ /* 0x000fea0003800000 */
.L_x_48727:
[----:B------:R-:W-:-:S13]  /*4d30*/  ISETP.NE.AND P0, PT, R0, 0x2, PT ;  /* 0x000000020000780c */ /* 0x000fda0003f05270 */
[----:B------:R-:W-:Y:S05]  /*4d40*/  @!P0 BRA `(.L_x_48731) ;  /* 0x000000a000008947 */ /* 0x000fea0003800000 */
[----:B------:R-:W-:-:S13]  /*4d50*/  ISETP.NE.AND P0, PT, R0, 0x3, PT ;  /* 0x000000030000780c */ /* 0x000fda0003f05270 */
[----:B------:R-:W-:Y:S05]  /*4d60*/  @!P0 BRA `(.L_x_48732) ;  /* 0x0000005000008947 */ /* 0x000fea0003800000 */
[----:B------:R-:W-:-:S13]  /*4d70*/  ISETP.NE.AND P0, PT, R0, 0x4, PT ;  /* 0x000000040000780c */ /* 0x000fda0003f05270 */
[----:B------:R-:W-:Y:S05]  /*4d80*/  @P0 BRA `(.L_x_48729) ;  /* 0x00000b4000000947 */ /* 0x000fea0003800000 */
[----:B0-----:R-:W0:Y:S02]  /*4d90*/  F2I.S64.TRUNC R22, R22 ;  /* 0x0000001600167311 */ /* 0x001e24000020d900 */
[----:B0-----:R0:W-:Y:S01]  /*4da0*/  STG.E.64 [R8.64], R22 ;  /* 0x0000001608007986 */ /* 0x0011e2000c101b24 */
[----:B------:R-:W-:Y:S05]  /*4db0*/  BRA `(.L_x_48730) ;  /* 0x00000ca000007947 */ /* 0x000fea0003800000 */
.L_x_48732:
[----:B0-----:R-:W0:Y:S02]  /*4dc0*/  F2I.FTZ.TRUNC.NTZ R3, R22 ;  /* 0x0000001600037305 */ /* 0x001e24000021f100 */
[----:B0-----:R0:W-:Y:S01]  /*4dd0*/  STG.E [R8.64], R3 ;  /* 0x0000000308007986 */ /* 0x0011e2000c101924 */
[----:B------:R-:W-:Y:S05]  /*4de0*/  BRA `(.L_x_48730) ;  /* 0x00000c7000007947 */ /* 0x000fea0003800000 */
.L_x_48731:
[----:B0-----:R-:W0:Y:S02]  /*4df0*/  F2I.FTZ.TRUNC.NTZ R3, R22 ;  /* 0x0000001600037305 */ /* 0x001e24000021f100 */
[----:B0-----:R0:W-:Y:S01]  /*4e00*/  STG.E.U16 [R8.64], R3 ;  /* 0x0000000308007986 */ /* 0x0011e2000c101524 */
[----:B------:R-:W-:Y:S05]  /*4e10*/  BRA `(.L_x_48730) ;  /* 0x00000c4000007947 */ /* 0x000fea0003800000 */
.L_x_48726:
[----:B------:R-:W-:-:S13]  /*4e20*/  ISETP.GT.AND P0, PT, R0, 0x6, PT ;  /* 0x000000060000780c */ /* 0x000fda0003f04270 */
[----:B------:R-:W-:Y:S05]  /*4e30*/  @P0 BRA `(.L_x_48733) ;  /* 0x0000009000000947 */ /* 0x000fea0003800000 */
[----:B------:R-:W-:-:S13]  /*4e40*/  ISETP.NE.AND P0, PT, R0, 0x5, PT ;  /* 0x000000050000780c */ /* 0x000fda0003f05270 */
[----:B------:R-:W-:Y:S05]  /*4e50*/  @!P0 BRA `(.L_x_48734) ;  /* 0x0000004000008947 */ /* 0x000fea0003800000 */
[----:B------:R-:W-:-:S13]  /*4e60*/  ISETP.NE.AND P0, PT, R0, 0x6, PT ;  /* 0x000000060000780c */ /* 0x000fda0003f05270 */
[----:B------:R-:W-:Y:S05]  /*4e70*/  @P0 BRA `(.L_x_48729) ;  /* 0x00000a5000000947 */ /* 0x000fea0003800000 */
[----:B0-----:R0:W-:Y:S01]  /*4e80*/  STG.E [R8.64], R22 ;  /* 0x0000001608007986 */ /* 0x0011e2000c101924 */
[----:B------:R-:W-:Y:S05]  /*4e90*/  BRA `(.L_x_48730) ;  /* 0x00000bc000007947 */ /* 0x000fea0003800000 */
.L_x_48734:
[----:B0-----:R-:W-:-:S05]  /*4ea0*/  F2FP.PACK_AB R22, RZ, R22 ;  /* 0x00000016ff16723e */ /* 0x001fca00000000ff */
[----:B------:R0:W-:Y:S01]  /*4eb0*/  STG.E.U16 [R8.64], R22 ;  /* 0x0000001608007986 */ /* 0x0001e2000c101524 */
[----:B------:R-:W-:Y:S05]  /*4ec0*/  BRA `(.L_x_48730) ;  /* 0x00000b9000007947 */ /* 0x000fea0003800000 */
.L_x_48733:
[----:B------:R-:W-:-:S13]  /*4ed0*/  ISETP.NE.AND P0, PT, R0, 0x7, PT ;  /* 0x000000070000780c */ /* 0x000fda0003f05270 */
[----:B------:R-:W-:Y:S05]  /*4ee0*/  @!P0 BRA `(.L_x_48735) ;  /* 0x000000b000008947 */ /* 0x000fea0003800000 */
[----:B------:R-:W-:-:S13]  /*4ef0*/  ISETP.NE.AND P0, PT, R0, 0x8, PT ;  /* 0x000000080000780c */ /* 0x000fda0003f05270 */
[----:B------:R-:W-:Y:S05]  /*4f00*/  @!P0 BRA `(.L_x_48736) ;  /* 0x0000005000008947 */ /* 0x000fea0003800000 */
[----:B------:R-:W-:-:S13]  /*4f10*/  ISETP.NE.AND P0, PT, R0, 0x9, PT ;  /* 0x000000090000780c */ /* 0x000fda0003f05270 */
[----:B------:R-:W-:Y:S05]  /*4f20*/  @P0 BRA `(.L_x_48729) ;  /* 0x000009a000000947 */ /* 0x000fea0003800000 */
[----:B------:R-:W-:-:S05]  /*4f30*/  IMAD.MOV.U32 R23, RZ, RZ, RZ ;  /* 0x000000ffff177224 */ /* 0x000fca00078e00ff */
[----:B0-----:R0:W-:Y:S01]  /*4f40*/  STG.E.64 [R8.64], R22 ;  /* 0x0000001608007986 */ /* 0x0011e2000c101b24 */
[----:B------:R-:W-:Y:S05]  /*4f50*/  BRA `(.L_x_48730) ;  /* 0x00000b0000007947 */ /* 0x000fea0003800000 */
.L_x_48736:
[----:B0-----:R-:W-:-:S04]  /*4f60*/  F2FP.PACK_AB R3, RZ, R22 ;  /* 0x00000016ff03723e */ /* 0x001fc800000000ff */
[----:B------:R-:W-:-:S05]  /*4f70*/  PRMT R3, R3, 0x5410, RZ ;  /* 0x0000541003037816 */ /* 0x000fca00000000ff */
[----:B------:R0:W-:Y:S01]  /*4f80*/  STG.E [R8.64], R3 ;  /* 0x0000000308007986 */ /* 0x0001e2000c101924 */
[----:B------:R-:W-:Y:S05]  /*4f90*/  BRA `(.L_x_48730) ;  /* 0x00000ac000007947 */ /* 0x000fea0003800000 */
.L_x_48735:
[----:B0-----:R-:W-:-:S06]  /*4fa0*/  FMUL.FTZ R4, R22, 1 ;  /* 0x3f80000016047820 */ /* 0x001fcc0000410000 */
[----:B------:R-:W0:Y:S02]  /*4fb0*/  F2F.F64.F32 R4, R4 ;  /* 0x0000000400047310 */ /* 0x000e240000201800 */
[----:B0-----:R0:W-:Y:S01]  /*4fc0*/  STG.E.64 [R8.64], R4 ;  /* 0x0000000408007986 */ /* 0x0011e2000c101b24 */
[----:B------:R-:W-:Y:S05]  /*4fd0*/  BRA `(.L_x_48730) ;  /* 0x00000a8000007947 */ /* 0x000fea0003800000 */
.L_x_48725:
        /* <DEDUP_REMOVED lines=8> */
[----:B0-----:R-:W-:-:S04]  /*5060*/  FSETP.NEU.FTZ.AND P0, PT, R22, RZ, PT ;  /* 0x000000ff1600720b */ /* 0x001fc80003f1d000 */
[----:B------:R-:W-:-:S05]  /*5070*/  SEL R3, RZ, 0x1, !P0 ;  /* 0x00000001ff037807 */ /* 0x000fca0004000000 */
[----:B------:R0:W-:Y:S01]  /*5080*/  STG.E.U8 [R8.64], R3 ;  /* 0x0000000308007986 */ /* 0x0001e2000c101124 */
[----:B------:R-:W-:Y:S05]  /*5090*/  BRA `(.L_x_48730) ;  /* 0x000009c000007947 */ /* 0x000fea0003800000 */
.L_x_48739:
[----:B0-----:R-:W-:Y:S01]  /*50a0*/  FMUL.FTZ R4, R22, 1 ;  /* 0x3f80000016047820 */ /* 0x001fe20000410000 */
[----:B------:R-:W-:-:S05]  /*50b0*/  CS2R R6, SRZ ;  /* 0x0000000000067805 */ /* 0x000fca000001ff00 */
[----:B------:R-:W0:Y:S02]  /*50c0*/  F2F.F64.F32 R4, R4 ;  /* 0x0000000400047310 */ /* 0x000e240000201800 */
[----:B0-----:R0:W-:Y:S01]  /*50d0*/  STG.E.128 [R8.64], R4 ;  /* 0x0000000408007986 */ /* 0x0011e2000c101d24 */
[----:B------:R-:W-:Y:S05]  /*50e0*/  BRA `(.L_x_48730) ;  /* 0x0000097000007947 */ /* 0x000fea0003800000 */
.L_x_48738:
[----:B------:R-:W-:-:S13]  /*50f0*/  ISETP.NE.AND P0, PT, R0, 0xf, PT ;  /* 0x0000000f0000780c */ /* 0x000fda0003f05270 */
[----:B------:R-:W-:Y:S05]  /*5100*/  @!P0 BRA `(.L_x_48740) ;  /* 0x000002b000008947 */ /* 0x000fea0003800000 */
[----:B------:R-:W-:-:S13]  /*5110*/  ISETP.NE.AND P0, PT, R0, 0x17, PT ;  /* 0x000000170000780c */ /* 0x000fda0003f05270 */
[----:B------:R-:W-:Y:S05]  /*5120*/  @!P0 BRA `(.L_x_48741) ;  /* 0x0000014000008947 */ /* 0x000fea0003800000 */
[----:B------:R-:W-:-:S13]  /*5130*/  ISETP.NE.AND P0, PT, R0, 0x18, PT ;  /* 0x000000180000780c */ /* 0x000fda0003f05270 */
[----:B------:R-:W-:Y:S05]  /*5140*/  @P0 BRA `(.L_x_48729) ;  /* 0x0000078000000947 */ /* 0x000fea0003800000 */
[C---:B0-----:R-:W-:Y:S01]  /*5150*/  LOP3.LUT R4, R22.reuse, 0x7fffffff, RZ, 0xc0, !PT ;  /* 0x7fffffff16047812 */ /* 0x041fe200078ec0ff */
        /* <DEDUP_REMOVED lines=13> */
.L_x_48743:
[----:B------:R-:W-:Y:S05]  /*5230*/  BSYNC B0 ;  /* 0x0000000000007941 */ /* 0x000fea0003800000 */
.L_x_48742:
[----:B------:R-:W-:-:S05]  /*5240*/  LOP3.LUT R5, R0, R5, RZ, 0xfc, !PT ;  /* 0x0000000500057212 */ /* 0x000fca00078efcff */
[----:B------:R0:W-:Y:S01]  /*5250*/  STG.E.U8 [R8.64], R5 ;  /* 0x0000000508007986 */ /* 0x0001e2000c101124 */
[----:B------:R-:W-:Y:S05]  /*5260*/  BRA `(.L_x_48730) ;  /* 0x000007f000007947 */ /* 0x000fea0003800000 */
.L_x_48741:
        /* <DEDUP_REMOVED lines=12> */
.L_x_48745:
[----:B------:R-:W-:Y:S01]  /*5330*/  IMAD.MOV.U32 R0, RZ, RZ, 0x7f ;  /* 0x0000007fff007424 */ /* 0x000fe200078e00ff */
[----:B------:R-:W-:-:S04]  /*5340*/  ISETP.GT.U32.AND P0, PT, R4, 0x7f800000, PT ;  /* 0x7f8000000400780c */ /* 0x000fc80003f04070 */
[----:B------:R-:W-:-:S04]  /*5350*/  SEL R0, R0, 0x7c, P0 ;  /* 0x0000007c00007807 */ /* 0x000fc80000000000 */
.L_x_48746:
[----:B------:R-:W-:Y:S05]  /*5360*/  BSYNC B0 ;  /* 0x0000000000007941 */ /* 0x000fea0003800000 */
.L_x_48744:
[----:B------:R-:W-:-:S04]  /*5370*/  LOP3.LUT R22, R22, 0x80000000, RZ, 0xc0, !PT ;  /* 0x8000000016167812 */ /* 0x000fc800078ec0ff */
[----:B------:R-:W-:-:S04]  /*5380*/  SHF.R.U32.HI R3, RZ, 0x18, R22 ;  /* 0x00000018ff037819 */ /* 0x000fc80000011616 */
[----:B------:R-:W-:-:S05]  /*5390*/  LOP3.LUT R3, R0, R3, RZ, 0xfc, !PT ;  /* 0x0000000300037212 */ /* 0x000fca00078efcff */
[----:B------:R0:W-:Y:S01]  /*53a0*/  STG.E.U8 [R8.64], R3 ;  /* 0x0000000308007986 */ /* 0x0001e2000c101124 */
[----:B------:R-:W-:Y:S05]  /*53b0*/  BRA `(.L_x_48730) ;  /* 0x000006a000007947 */ /* 0x000fea0003800000 */
.L_x_48740:
[----:B0-----:R-:W-:-:S05]  /*53c0*/  F2FP.BF16.PACK_AB R22, RZ, R22 ;  /* 0x00000016ff16723e */ /* 0x001fca00000010ff */
[----:B------:R0:W-:Y:S01]  /*53d0*/  STG.E.U16 [R8.64], R22 ;  /* 0x0000001608007986 */ /* 0x0001e2000c101524 */
[----:B------:R-:W-:Y:S05]  /*53e0*/  BRA `(.L_x_48730) ;  /* 0x0000067000007947 */ /* 0x000fea0003800000 */
.L_x_48737:
        /* <DEDUP_REMOVED lines=8> */
[----:B0-----:R-:W0:Y:S02]  /*5470*/  F2I.FTZ.U32.TRUNC.NTZ R3, R22 ;  /* 0x0000001600037305 */ /* 0x001e24000021f000 */
[----:B0-----:R0:W-:Y:S01]  /*5480*/  STG.E.U16 [R8.64], R3 ;  /* 0x0000000308007986 */ /* 0x0011e2000c101524 */
[----:B------:R-:W-:Y:S05]  /*5490*/  BRA `(.L_x_48730) ;  /* 0x000005c000007947 */ /* 0x000fea0003800000 */
.L_x_48749:
        /* <DEDUP_REMOVED lines=16> */
.L_x_48752:
[----:B------:R-:W-:-:S04]  /*55a0*/  LOP3.LUT R22, R22, 0x80000000, RZ, 0xc0, !PT ;  /* 0x8000000016167812 */ /* 0x000fc800078ec0ff */
[----:B------:R-:W-:-:S04]  /*55b0*/  SHF.R.U32.HI R3, RZ, 0x18, R22 ;  /* 0x00000018ff037819 */ /* 0x000fc80000011616 */
[----:B------:R-:W-:-:S04]  /*55c0*/  LOP3.LUT R0, R0, R3, RZ, 0xfc, !PT ;  /* 0x0000000300007212 */ /* 0x000fc800078efcff */
[----:B------:R-:W-:Y:S02]  /*55d0*/  PRMT R4, R0, 0x7610, R4 ;  /* 0x0000761000047816 */ /* 0x000fe40000000004 */
.L_x_48751:
[----:B------:R-:W-:Y:S05]  /*55e0*/  BSYNC B0 ;  /* 0x0000000000007941 */ /* 0x000fea0003800000 */
.L_x_48750:
[----:B------:R0:W-:Y:S01]  /*55f0*/  STG.E.U8 [R8.64], R4 ;  /* 0x0000000408007986 */ /* 0x0001e2000c101124 */
[----:B------:R-:W-:Y:S05]  /*5600*/  BRA `(.L_x_48730) ;  /* 0x0000045000007947 */ /* 0x000fea0003800000 */
.L_x_48748:
        /* <DEDUP_REMOVED lines=16> */
.L_x_48755:
[----:B------:R-:W-:-:S04]  /*5710*/  LOP3.LUT R22, R22, 0x80000000, RZ, 0xc0, !PT ;  /* 0x8000000016167812 */ /* 0x000fc800078ec0ff */
[----:B------:R-:W-:-:S04]  /*5720*/  SHF.R.U32.HI R3, RZ, 0x18, R22 ;  /* 0x00000018ff037819 */ /* 0x000fc80000011616 */
[----:B------:R-:W-:-:S04]  /*5730*/  LOP3.LUT R0, R0, R3, RZ, 0xfc, !PT ;  /* 0x0000000300007212 */ /* 0x000fc800078efcff */
[----:B------:R-:W-:Y:S02]  /*5740*/  PRMT R4, R0, 0x7610, R4 ;  /* 0x0000761000047816 */ /* 0x000fe40000000004 */
.L_x_48754:
[----:B------:R-:W-:Y:S05]  /*5750*/  BSYNC B0 ;  /* 0x0000000000007941 */ /* 0x000fea0003800000 */
.L_x_48753:
[----:B------:R0:W-:Y:S01]  /*5760*/  STG.E.U8 [R8.64], R4 ;  /* 0x0000000408007986 */ /* 0x0001e2000c101124 */
[----:B------:R-:W-:Y:S05]  /*5770*/  BRA `(.L_x_48730) ;  /* 0x000002e000007947 */ /* 0x000fea0003800000 */
.L_x_48747:
[----:B------:R-:W-:-:S13]  /*5780*/  ISETP.NE.AND P0, PT, R0, 0x1c, PT ;  /* 0x0000001c0000780c */ /* 0x000fda0003f05270 */
[----:B------:R-:W-:Y:S05]  /*5790*/  @!P0 BRA `(.L_x_48756) ;  /* 0x000002a000008947 */ /* 0x000fea0003800000 */
[----:B------:R-:W-:-:S13]  /*57a0*/  ISETP.NE.AND P0, PT, R0, 0x1d, PT ;  /* 0x0000001d0000780c */ /* 0x000fda0003f05270 */
[----:B------:R-:W-:Y:S05]  /*57b0*/  @!P0 BRA `(.L_x_48757) ;  /* 0x0000025000008947 */ /* 0x000fea0003800000 */
[----:B------:R-:W-:-:S13]  /*57c0*/  ISETP.NE.AND P0, PT, R0, 0x2c, PT ;  /* 0x0000002c0000780c */ /* 0x000fda0003f05270 */
[----:B------:R-:W-:Y:S05]  /*57d0*/  @P0 BRA `(.L_x_48729) ;  /* 0x000000f000000947 */ /* 0x000fea0003800000 */
[----:B0-----:R-:W-:Y:S02]  /*57e0*/  SHF.R.U32.HI R4, RZ, 0x17, R22 ;  /* 0x00000017ff047819 */ /* 0x001fe40000011616 */
        /* <DEDUP_REMOVED lines=14> */
.L_x_48729:
        /* <DEDUP_REMOVED lines=15> */
[----:B0-----:R-:W-:Y:S02]  /*59c0*/  MOV R22, 0x0 ;  /* 0x0000000000167802 */ /* 0x001fe40000000f00 */
[----:B------:R-:W-:-:S04]  /*59d0*/  IADD3 R20, P0, P1, -R0, R3, R20 ;  /* 0x0000000300147210 */ /* 0x000fc8000791e114 */
[----:B------:R-:W-:-:S04]  /*59e0*/  IADD3.X R21, ~R22, R9, R21, P0, P1 ;  /* 0x0000000916157210 */ /* 0x000fc800007e2515 */
[----:B-1--4-:R-:W-:Y:S05]  /*59f0*/  CALL.ABS.NOINC R14 ;  /* 0x000000000e007343 */ /* 0x012fea0003c00000 */
[----:B------:R-:W-:Y:S05]  /*5a00*/  BRA `(.L_x_48730) ;  /* 0x0000005000007947 */ /* 0x000fea0003800000 */
.L_x_48757:
[----:B0-----:R-:W0:Y:S02]  /*5a10*/  F2I.U64.TRUNC R22, R22 ;  /* 0x0000001600167311 */ /* 0x001e24000020d800 */
[----:B0-----:R0:W-:Y:S01]  /*5a20*/  STG.E.64 [R8.64], R22 ;  /* 0x0000001608007986 */ /* 0x0011e2000c101b24 */
[----:B------:R-:W-:Y:S05]  /*5a30*/  BRA `(.L_x_48730) ;  /* 0x0000002000007947 */ /* 0x000fea0003800000 */
.L_x_48756:
[----:B0-----:R-:W0:Y:S02]  /*5a40*/  F2I.FTZ.U32.TRUNC.NTZ R3, R22 ;  /* 0x0000001600037305 */ /* 0x001e24000021f000 */
[----:B0-----:R0:W-:Y:S02]  /*5a50*/  STG.E [R8.64], R3 ;  /* 0x0000000308007986 */ /* 0x0011e4000c101924 */
.L_x_48730:
        /* <DEDUP_REMOVED lines=22> */
.L_x_48761:
[----:B----4-:R-:W0:Y:S02]  /*5bc0*/  F2I.S64.TRUNC R24, R24 ;  /* 0x0000001800187311 */ /* 0x010e24000020d900 */
[----:B0-----:R-:W-:-:S05]  /*5bd0*/  IMAD.MOV.U32 R3, RZ, RZ, R24 ;  /* 0x000000ffff037224 */ /* 0x001fca00078e0018 */
[----:B------:R0:W-:Y:S01]  /*5be0*/  STG.E.U8 [R8.64], R3 ;  /* 0x0000000308007986 */ /* 0x0001e2000c101124 */
[----:B------:R-:W-:Y:S05]  /*5bf0*/  BRA `(.L_x_48763) ;  /* 0x00000d3000007947 */ /* 0x000fea0003800000 */
.L_x_48760:
        /* <DEDUP_REMOVED lines=9> */
.L_x_48765:
[----:B----4-:R-:W0:Y:S02]  /*5c90*/  F2I.FTZ.TRUNC.NTZ R3, R24 ;  /* 0x0000001800037305 */ /* 0x010e24000021f100 */
[----:B0-----:R0:W-:Y:S01]  /*5ca0*/  STG.E [R8.64], R3 ;  /* 0x0000000308007986 */ /* 0x0011e2000c101924 */
[----:B------:R-:W-:Y:S05]  /*5cb0*/  BRA `(.L_x_48763) ;  /* 0x00000c7000007947 */ /* 0x000fea0003800000 */
.L_x_48764:
[----:B----4-:R-:W0:Y:S02]  /*5cc0*/  F2I.FTZ.TRUNC.NTZ R3, R24 ;  /* 0x0000001800037305 */ /* 0x010e24000021f100 */
[----:B0-----:R0:W-:Y:S01]  /*5cd0*/  STG.E.U16 [R8.64], R3 ;  /* 0x0000000308007986 */ /* 0x0011e2000c101524 */
[----:B------:R-:W-:Y:S05]  /*5ce0*/  BRA `(.L_x_48763) ;  /* 0x00000c4000007947 */ /* 0x000fea0003800000 */
.L_x_48759:
        /* <DEDUP_REMOVED lines=8> */
.L_x_48767:
[----:B----4-:R-:W-:-:S05]  /*5d70*/  F2FP.PACK_AB R24, RZ, R24 ;  /* 0x00000018ff18723e */ /* 0x010fca00000000ff */
[----:B------:R0:W-:Y:S01]  /*5d80*/  STG.E.U16 [R8.64], R24 ;  /* 0x0000001808007986 */ /* 0x0001e2000c101524 */
[----:B------:R-:W-:Y:S05]  /*5d90*/  BRA `(.L_x_48763) ;  /* 0x00000b9000007947 */ /* 0x000fea0003800000 */
.L_x_48766:
        /* <DEDUP_REMOVED lines=9> */
.L_x_48769:
[----:B----4-:R-:W-:-:S04]  /*5e30*/  F2FP.PACK_AB R3, RZ, R24 ;  /* 0x00000018ff03723e */ /* 0x010fc800000000ff */
[----:B------:R-:W-:-:S05]  /*5e40*/  PRMT R3, R3, 0x5410, RZ ;  /* 0x0000541003037816 */ /* 0x000fca00000000ff */
[----:B------:R0:W-:Y:S01]  /*5e50*/  STG.E [R8.64], R3 ;  /* 0x0000000308007986 */ /* 0x0001e2000c101924 */
[----:B------:R-:W-:Y:S05]  /*5e60*/  BRA `(.L_x_48763) ;  /* 0x00000ac000007947 */ /* 0x000fea0003800000 */
.L_x_48768:
[----:B----4-:R-:W-:-:S06]  /*5e70*/  FMUL.FTZ R4, R24, 1 ;  /* 0x3f80000018047820 */ /* 0x010fcc0000410000 */
[----:B------:R-:W0:Y:S02]  /*5e80*/  F2F.F64.F32 R4, R4 ;  /* 0x0000000400047310 */ /* 0x000e240000201800 */
[----:B0-----:R0:W-:Y:S01]  /*5e90*/  STG.E.64 [R8.64], R4 ;  /* 0x0000000408007986 */ /* 0x0011e2000c101b24 */
[----:B------:R-:W-:Y:S05]  /*5ea0*/  BRA `(.L_x_48763) ;  /* 0x00000a8000007947 */ /* 0x000fea0003800000 */
.L_x_48758:
        /* <DEDUP_REMOVED lines=12> */
.L_x_48772:
[----:B----4-:R-:W-:Y:S01]  /*5f70*/  FMUL.FTZ R4, R24, 1 ;  /* 0x3f80000018047820 */ /* 0x010fe20000410000 */
[----:B------:R-:W-:-:S05]  /*5f80*/  CS2R R6, SRZ ;  /* 0x0000000000067805 */ /* 0x000fca000001ff00 */
[----:B------:R-:W0:Y:S02]  /*5f90*/  F2F.F64.F32 R4, R4 ;  /* 0x0000000400047310 */ /* 0x000e240000201800 */
[----:B0-----:R0:W-:Y:S01]  /*5fa0*/  STG.E.128 [R8.64], R4 ;  /* 0x0000000408007986 */ /* 0x0011e2000c101d24 */
[----:B------:R-:W-:Y:S05]  /*5fb0*/  BRA `(.L_x_48763) ;  /* 0x0000097000007947 */ /* 0x000fea0003800000 */
.L_x_48771:
        /* <DEDUP_REMOVED lines=20> */
.L_x_48776:
[----:B------:R-:W-:Y:S05]  /*6100*/  BSYNC B0 ;  /* 0x0000000000007941 */ /* 0x000fea0003800000 */
.L_x_48775:
[----:B------:R-:W-:-:S05]  /*6110*/  LOP3.LUT R5, R0, R5, RZ, 0xfc, !PT ;  /* 0x0000000500057212 */ /* 0x000fca00078efcff */
[----:B------:R0:W-:Y:S01]  /*6120*/  STG.E.U8 [R8.64], R5 ;  /* 0x0000000508007986 */ /* 0x0001e2000c101124 */
[----:B------:R-:W-:Y:S05]  /*6130*/  BRA `(.L_x_48763) ;  /* 0x000007f000007947 */ /* 0x000fea0003800000 */
.L_x_48774:
        /* <DEDUP_REMOVED lines=12> */
.L_x_48778:
[----:B------:R-:W-:Y:S01]  /*6200*/  IMAD.MOV.U32 R0, RZ, RZ, 0x7f ;  /* 0x0000007fff007424 */ /* 0x000fe200078e00ff */
[----:B------:R-:W-:-:S04]  /*6210*/  ISETP.GT.U32.AND P0, PT, R4, 0x7f800000, PT ;  /* 0x7f8000000400780c */ /* 0x000fc80003f04070 */
[----:B------:R-:W-:-:S04]  /*6220*/  SEL R0, R0, 0x7c, P0 ;  /* 0x0000007c00007807 */ /* 0x000fc80000000000 */
.L_x_48779:
[----:B------:R-:W-:Y:S05]  /*6230*/  BSYNC B0 ;  /* 0x0000000000007941 */ /* 0x000fea0003800000 */
.L_x_48777:
[----:B------:R-:W-:-:S04]  /*6240*/  LOP3.LUT R24, R24, 0x80000000, RZ, 0xc0, !PT ;  /* 0x8000000018187812 */ /* 0x000fc800078ec0ff */
[----:B------:R-:W-:-:S04]  /*6250*/  SHF.R.U32.HI R3, RZ, 0x18, R24 ;  /* 0x00000018ff037819 */ /* 0x000fc80000011618 */
[----:B------:R-:W-:-:S05]  /*6260*/  LOP3.LUT R3, R0, R3, RZ, 0xfc, !PT ;  /* 0x0000000300037212 */ /* 0x000fca00078efcff */
[----:B------:R0:W-:Y:S01]  /*6270*/  STG.E.U8 [R8.64], R3 ;  /* 0x0000000308007986 */ /* 0x0001e2000c101124 */
[----:B------:R-:W-:Y:S05]  /*6280*/  BRA `(.L_x_48763) ;  /* 0x000006a000007947 */ /* 0x000fea0003800000 */
.L_x_48773:
[----:B----4-:R-:W-:-:S05]  /*6290*/  F2FP.BF16.PACK_AB R24, RZ, R24 ;  /* 0x00000018ff18723e */ /* 0x010fca00000010ff */
[----:B------:R0:W-:Y:S01]  /*62a0*/  STG.E.U16 [R8.64], R24 ;  /* 0x0000001808007986 */ /* 0x0001e2000c101524 */
[----:B------:R-:W-:Y:S05]  /*62b0*/  BRA `(.L_x_48763) ;  /* 0x0000067000007947 */ /* 0x000fea0003800000 */
.L_x_48770:
        /* <DEDUP_REMOVED lines=11> */
.L_x_48782:
        /* <DEDUP_REMOVED lines=16> */
.L_x_48785:
[----:B------:R-:W-:-:S04]  /*6470*/  LOP3.LUT R24, R24, 0x80000000, RZ, 0xc0, !PT ;  /* 0x8000000018187812 */ /* 0x000fc800078ec0ff */
[----:B------:R-:W-:-:S04]  /*6480*/  SHF.R.U32.HI R3, RZ, 0x18, R24 ;  /* 0x00000018ff037819 */ /* 0x000fc80000011618 */
[----:B------:R-:W-:-:S04]  /*6490*/  LOP3.LUT R0, R0, R3, RZ, 0xfc, !PT ;  /* 0x0000000300007212 */ /* 0x000fc800078efcff */
[----:B------:R-:W-:Y:S02]  /*64a0*/  PRMT R4, R0, 0x7610, R4 ;  /* 0x0000761000047816 */ /* 0x000fe40000000004 */
.L_x_48784:
[----:B------:R-:W-:Y:S05]  /*64b0*/  BSYNC B0 ;  /* 0x0000000000007941 */ /* 0x000fea0003800000 */
.L_x_48783:
[----:B------:R0:W-:Y:S01]  /*64c0*/  STG.E.U8 [R8.64], R4 ;  /* 0x0000000408007986 */ /* 0x0001e2000c101124 */
[----:B------:R-:W-:Y:S05]  /*64d0*/  BRA `(.L_x_48763) ;  /* 0x0000045000007947 */ /* 0x000fea0003800000 */
.L_x_48781:
        /* <DEDUP_REMOVED lines=16> */
.L_x_48788:
[----:B------:R-:W-:-:S04]  /*65e0*/  LOP3.LUT R24, R24, 0x80000000, RZ, 0xc0, !PT ;  /* 0x8000000018187812 */ /* 0x000fc800078ec0ff */
[----:B------:R-:W-:-:S04]  /*65f0*/  SHF.R.U32.HI R3, RZ, 0x18, R24 ;  /* 0x00000018ff037819 */ /* 0x000fc80000011618 */
[----:B------:R-:W-:-:S04]  /*6600*/  LOP3.LUT R0, R0, R3, RZ, 0xfc, !PT ;  /* 0x0000000300007212 */ /* 0x000fc800078efcff */
[----:B------:R-:W-:Y:S02]  /*6610*/  PRMT R4, R0, 0x7610, R4 ;  /* 0x0000761000047816 */ /* 0x000fe40000000004 */
.L_x_48787:
[----:B------:R-:W-:Y:S05]  /*6620*/  BSYNC B0 ;  /* 0x0000000000007941 */ /* 0x000fea0003800000 */
.L_x_48786:
[----:B------:R0:W-:Y:S01]  /*6630*/  STG.E.U8 [R8.64], R4 ;  /* 0x0000000408007986 */ /* 0x0001e2000c101124 */
[----:B------:R-:W-:Y:S05]  /*6640*/  BRA `(.L_x_48763) ;  /* 0x000002e000007947 */ /* 0x000fea0003800000 */
.L_x_48780:
        /* <DEDUP_REMOVED lines=21> */
.L_x_48762:
        /* <DEDUP_REMOVED lines=20> */
.L_x_48790:
[----:B----4-:R-:W0:Y:S02]  /*68e0*/  F2I.U64.TRUNC R24, R24 ;  /* 0x0000001800187311 */ /* 0x010e24000020d800 */
[----:B0-----:R0:W-:Y:S01]  /*68f0*/  STG.E.64 [R8.64], R24 ;  /* 0x0000001808007986 */ /* 0x0011e2000c101b24 */
[----:B------:R-:W-:Y:S05]  /*6900*/  BRA `(.L_x_48763) ;  /* 0x0000002000007947 */ /* 0x000fea0003800000 */
.L_x_48789:
[----:B----4-:R-:W0:Y:S02]  /*6910*/  F2I.FTZ.U32.TRUNC.NTZ R3, R24 ;  /* 0x0000001800037305 */ /* 0x010e24000021f000 */
[----:B0-----:R0:W-:Y:S02]  /*6920*/  STG.E [R8.64], R3 ;  /* 0x0000000308007986 */ /* 0x0011e4000c101924 */
.L_x_48763:
[----:B------:R-:W-:Y:S02]  /*6930*/  IADD3 R19, R19, 0x80, RZ ;  /* 0x0000008013137810 */ /* 0x000fe40007ffe0ff */
.L_x_48724:
[----:B------:R-:W-:Y:S05]  /*6940*/  BSYNC B6 ;  /* 0x0000000000067941 */ /* 0x000fea0003800000 */
.L_x_48723:
[----:B------:R-:W-:-:S13]  /*6950*/  ISETP.GE.AND P0, PT, R19, R16, PT ;  /* 0x000000101300720c */ /* 0x000fda0003f06270 */
[----:B------:R-:W-:Y:S05]  /*6960*/  @P0 EXIT ;  /* 0x000000000000094d */ /* 0x000fea0003800000 */
[----:B------:R-:W-:Y:S01]  /*6970*/  PRMT R0, R17, 0x9910, RZ ;  /* 0x0000991011007816 */ /* 0x000fe200000000ff */
[----:B------:R-:W-:-:S03]  /*6980*/  IMAD R2, R2, 0x200, R19 ;  /* 0x0000020002027824 */ /* 0x000fc600078e0213 */
[----:B------:R-:W-:Y:S01]  /*6990*/  ISETP.GT.AND P1, PT, R0, 0x9, PT ;  /* 0x000000090000780c */ /* 0x000fe20003f24270 */
[----:B------:R-:W-:-:S05]  /*69a0*/  IMAD R2, R2, c[0x0][0x198], RZ ;  /* 0x0000660002027a24 */ /* 0x000fca00078e02ff */
[----:B------:R-:W-:-:S05]  /*69b0*/  IADD3 R2, P0, R2, c[0x0][0x178], RZ ;  /* 0x00005e0002027a10 */ /* 0x000fca0007f1e0ff */
[----:B0-----:R-:W-:Y:S02]  /*69c0*/  IMAD.X R3, RZ, RZ, c[0x0][0x17c], P0 ;  /* 0x00005f00ff037624 */ /* 0x001fe400000e06ff */
        /* <DEDUP_REMOVED lines=12> */
.L_x_48794:
[----:B------:R-:W0:Y:S02]  /*6a90*/  F2I.S64.TRUNC R18, R18 ;  /* 0x0000001200127311 */ /* 0x000e24000020d900 */
[----:B0-----:R-:W-:-:S05]  /*6aa0*/  IMAD.MOV.U32 R5, RZ, RZ, R18 ;  /* 0x000000ffff057224 */ /* 0x001fca00078e0012 */
[----:B------:R-:W-:Y:S01]  /*6ab0*/  STG.E.U8 [R2.64], R5 ;  /* 0x0000000502007986 */ /* 0x000fe2000c101124 */
[----:B------:R-:W-:Y:S05]  /*6ac0*/  EXIT ;  /* 0x000000000000794d */ /* 0x000fea0003800000 */
.L_x_48793:
        /* <DEDUP_REMOVED lines=9> */
.L_x_48797:
[----:B------:R-:W0:Y:S02]  /*6b60*/  F2I.FTZ.TRUNC.NTZ R5, R18 ;  /* 0x0000001200057305 */ /* 0x000e24000021f100 */
[----:B0-----:R-:W-:Y:S01]  /*6b70*/  STG.E [R2.64], R5 ;  /* 0x0000000502007986 */ /* 0x001fe2000c101924 */
[----:B------:R-:W-:Y:S05]  /*6b80*/  EXIT ;  /* 0x000000000000794d */ /* 0x000fea0003800000 */
.L_x_48796:
[----:B------:R-:W0:Y:S02]  /*6b90*/  F2I.FTZ.TRUNC.NTZ R5, R18 ;  /* 0x0000001200057305 */ /* 0x000e24000021f100 */
[----:B0-----:R-:W-:Y:S01]  /*6ba0*/  STG.E.U16 [R2.64], R5 ;  /* 0x0000000502007986 */ /* 0x001fe2000c101524 */
[----:B------:R-:W-:Y:S05]  /*6bb0*/  EXIT ;  /* 0x000000000000794d */ /* 0x000fea0003800000 */
.L_x_48792:
        /* <DEDUP_REMOVED lines=8> */
.L_x_48799:
[----:B------:R-:W-:-:S05]  /*6c40*/  F2FP.PACK_AB R18, RZ, R18 ;  /* 0x00000012ff12723e */ /* 0x000fca00000000ff */
[----:B------:R-:W-:Y:S01]  /*6c50*/  STG.E.U16 [R2.64], R18 ;  /* 0x0000001202007986 */ /* 0x000fe2000c101524 */
[----:B------:R-:W-:Y:S05]  /*6c60*/  EXIT ;  /* 0x000000000000794d */ /* 0x000fea0003800000 */
.L_x_48798:
        /* <DEDUP_REMOVED lines=9> */
.L_x_48801:
[----:B------:R-:W-:-:S04]  /*6d00*/  F2FP.PACK_AB R5, RZ, R18 ;  /* 0x00000012ff05723e */ /* 0x000fc800000000ff */
[----:B------:R-:W-:-:S05]  /*6d10*/  PRMT R5, R5, 0x5410, RZ ;  /* 0x0000541005057816 */ /* 0x000fca00000000ff */
[----:B------:R-:W-:Y:S01]  /*6d20*/  STG.E [R2.64], R5 ;  /* 0x0000000502007986 */ /* 0x000fe2000c101924 */
[----:B------:R-:W-:Y:S05]  /*6d30*/  EXIT ;  /* 0x000000000000794d */ /* 0x000fea0003800000 */
.L_x_48800:
[----:B------:R-:W-:-:S06]  /*6d40*/  FMUL.FTZ R4, R18, 1 ;  /* 0x3f80000012047820 */ /* 0x000fcc0000410000 */
[----:B------:R-:W0:Y:S02]  /*6d50*/  F2F.F64.F32 R4, R4 ;  /* 0x0000000400047310 */ /* 0x000e240000201800 */
[----:B0-----:R-:W-:Y:S01]  /*6d60*/  STG.E.64 [R2.64], R4 ;  /* 0x0000000402007986 */ /* 0x001fe2000c101b24 */
[----:B------:R-:W-:Y:S05]  /*6d70*/  EXIT ;  /* 0x000000000000794d */ /* 0x000fea0003800000 */
.L_x_48791:
        /* <DEDUP_REMOVED lines=12> */
.L_x_48804:
[----:B------:R-:W-:Y:S01]  /*6e40*/  FMUL.FTZ R4, R18, 1 ;  /* 0x3f80000012047820 */ /* 0x000fe20000410000 */
[----:B------:R-:W-:-:S05]  /*6e50*/  CS2R R6, SRZ ;  /* 0x0000000000067805 */ /* 0x000fca000001ff00 */
[----:B------:R-:W0:Y:S02]  /*6e60*/  F2F.F64.F32 R4, R4 ;  /* 0x0000000400047310 */ /* 0x000e240000201800 */
[----:B0-----:R-:W-:Y:S01]  /*6e70*/  STG.E.128 [R2.64], R4 ;  /* 0x0000000402007986 */ /* 0x001fe2000c101d24 */
[----:B------:R-:W-:Y:S05]  /*6e80*/  EXIT ;  /* 0x000000000000794d */ /* 0x000fea0003800000 */
.L_x_48803:
        /* <DEDUP_REMOVED lines=20> */
.L_x_48808:
[----:B------:R-:W-:Y:S05]  /*6fd0*/  BSYNC B0 ;  /* 0x0000000000007941 */ /* 0x000fea0003800000 */
.L_x_48807:
[----:B------:R-:W-:-:S05]  /*6fe0*/  LOP3.LUT R7, R0, R7, RZ, 0xfc, !PT ;  /* 0x0000000700077212 */ /* 0x000fca00078efcff */
[----:B------:R-:W-:Y:S01]  /*6ff0*/  STG.E.U8 [R2.64], R7 ;  /* 0x0000000702007986 */ /* 0x000fe2000c101124 */
[----:B------:R-:W-:Y:S05]  /*7000*/  EXIT ;  /* 0x000000000000794d */ /* 0x000fea0003800000 */
.L_x_48806:
        /* <DEDUP_REMOVED lines=12> */
.L_x_48810:
[----:B------:R-:W-:Y:S01]  /*70d0*/  IMAD.MOV.U32 R0, RZ, RZ, 0x7f ;  /* 0x0000007fff007424 */ /* 0x000fe200078e00ff */
[----:B------:R-:W-:-:S04]  /*70e0*/  ISETP.GT.U32.AND P0, PT, R4, 0x7f800000, PT ;  /* 0x7f8000000400780c */ /* 0x000fc80003f04070 */
[----:B------:R-:W-:-:S04]  /*70f0*/  SEL R0, R0, 0x7c, P0 ;  /* 0x0000007c00007807 */ /* 0x000fc80000000000 */
.L_x_48811:
[----:B------:R-:W-:Y:S05]  /*7100*/  BSYNC B0 ;  /* 0x0000000000007941 */ /* 0x000fea0003800000 */
.L_x_48809:
[----:B------:R-:W-:-:S04]  /*7110*/  LOP3.LUT R18, R18, 0x80000000, RZ, 0xc0, !PT ;  /* 0x8000000012127812 */ /* 0x000fc800078ec0ff */
[----:B------:R-:W-:-:S04]  /*7120*/  SHF.R.U32.HI R5, RZ, 0x18, R18 ;  /* 0x00000018ff057819 */ /* 0x000fc80000011612 */
[----:B------:R-:W-:-:S05]  /*7130*/  LOP3.LUT R5, R0, R5, RZ, 0xfc, !PT ;  /* 0x0000000500057212 */ /* 0x000fca00078efcff */
[----:B------:R-:W-:Y:S01]  /*7140*/  STG.E.U8 [R2.64], R5 ;  /* 0x0000000502007986 */ /* 0x000fe2000c101124 */
[----:B------:R-:W-:Y:S05]  /*7150*/  EXIT ;  /* 0x000000000000794d */ /* 0x000fea0003800000 */
.L_x_48805:
[----:B------:R-:W-:-:S05]  /*7160*/  F2FP.BF16.PACK_AB R18, RZ, R18 ;  /* 0x00000012ff12723e */ /* 0x000fca00000010ff */
[----:B------:R-:W-:Y:S01]  /*7170*/  STG.E.U16 [R2.64], R18 ;  /* 0x0000001202007986 */ /* 0x000fe2000c101524 */
[----:B------:R-:W-:Y:S05]  /*7180*/  EXIT ;  /* 0x000000000000794d */ /* 0x000fea0003800000 */
.L_x_48802:
        /* <DEDUP_REMOVED lines=11> */
.L_x_48814:
        /* <DEDUP_REMOVED lines=16> */
.L_x_48817:
[----:B------:R-:W-:-:S04]  /*7340*/  LOP3.LUT R18, R18, 0x80000000, RZ, 0xc0, !PT ;  /* 0x8000000012127812 */ /* 0x000fc800078ec0ff */
[----:B------:R-:W-:-:S04]  /*7350*/  SHF.R.U32.HI R5, RZ, 0x18, R18 ;  /* 0x00000018ff057819 */ /* 0x000fc80000011612 */
[----:B------:R-:W-:-:S04]  /*7360*/  LOP3.LUT R4, R4, R5, RZ, 0xfc, !PT ;  /* 0x0000000504047212 */ /* 0x000fc800078efcff */
[----:B------:R-:W-:Y:S02]  /*7370*/  PRMT R0, R4, 0x7610, R0 ;  /* 0x0000761004007816 */ /* 0x000fe40000000000 */
.L_x_48816:
[----:B------:R-:W-:Y:S05]  /*7380*/  BSYNC B0 ;  /* 0x0000000000007941 */ /* 0x000fea0003800000 */
.L_x_48815:
[----:B------:R-:W-:Y:S01]  /*7390*/  STG.E.U8 [R2.64], R0 ;  /* 0x0000000002007986 */ /* 0x000fe2000c101124 */
[----:B------:R-:W-:Y:S05]  /*73a0*/  EXIT ;  /* 0x000000000000794d */ /* 0x000fea0003800000 */
.L_x_48813:
        /* <DEDUP_REMOVED lines=16> */
.L_x_48820:
[----:B------:R-:W-:-:S04]  /*74b0*/  LOP3.LUT R18, R18, 0x80000000, RZ, 0xc0, !PT ;  /* 0x8000000012127812 */ /* 0x000fc800078ec0ff */
[----:B------:R-:W-:-:S04]  /*74c0*/  SHF.R.U32.HI R5, RZ, 0x18, R18 ;  /* 0x00000018ff057819 */ /* 0x000fc80000011612 */
[----:B------:R-:W-:-:S04]  /*74d0*/  LOP3.LUT R4, R4, R5, RZ, 0xfc, !PT ;  /* 0x0000000504047212 */ /* 0x000fc800078efcff */
[----:B------:R-:W-:Y:S02]  /*74e0*/  PRMT R0, R4, 0x7610, R0 ;  /* 0x0000761004007816 */ /* 0x000fe40000000000 */
.L_x_48819:
[----:B------:R-:W-:Y:S05]  /*74f0*/  BSYNC B0 ;  /* 0x0000000000007941 */ /* 0x000fea0003800000 */
.L_x_48818:
[----:B------:R-:W-:Y:S01]  /*7500*/  STG.E.U8 [R2.64], R0 ;  /* 0x0000000002007986 */ /* 0x000fe2000c101124 */
[----:B------:R-:W-:Y:S05]  /*7510*/  EXIT ;  /* 0x000000000000794d */ /* 0x000fea0003800000 */
.L_x_48812:
        /* <DEDUP_REMOVED lines=21> */
.L_x_48795:
        /* <DEDUP_REMOVED lines=20> */
.L_x_48822:
[----:B------:R-:W0:Y:S02]  /*77b0*/  F2I.U64.TRUNC R18, R18 ;  /* 0x0000001200127311 */ /* 0x000e24000020d800 */
[----:B0-----:R-:W-:Y:S01]  /*77c0*/  STG.E.64 [R2.64], R18 ;  /* 0x0000001202007986 */ /* 0x001fe2000c101b24 */
[----:B------:R-:W-:Y:S05]  /*77d0*/  EXIT ;  /* 0x000000000000794d */ /* 0x000fea0003800000 */
.L_x_48821:
[----:B------:R-:W0:Y:S02]  /*77e0*/  F2I.FTZ.U32.TRUNC.NTZ R5, R18 ;  /* 0x0000001200057305 */ /* 0x000e24000021f000 */
[----:B0-----:R-:W-:Y:S01]  /*77f0*/  STG.E [R2.64], R5 ;  /* 0x0000000502007986 */ /* 0x001fe2000c101924 */
[----:B------:R-:W-:Y:S05]  /*7800*/  EXIT ;  /* 0x000000000000794d */ /* 0x000fea0003800000 */
.L_x_48823:
        /* <DEDUP_REMOVED lines=15> */
.L_x_61941:


//--------------------- .text._ZN2at6native18elementwise_kernelILi128ELi2EZNS0_22gpu_kernel_impl_nocastIZNS0_50_GLOBAL__N__2680c7bb_12_PowKernel_cu_b2145a98_318422pow_scalar_tensor_implIfEEvRNS_18TensorIteratorBaseET_EUlfE_EEvS6_RKS7_EUliE_EEviT1_ --------------------------
	.section	.text._ZN2at6native18elementwise_kernelILi128ELi2EZNS0_22gpu_kernel_impl_nocastIZNS0_50_GLOBAL__N__2680c7bb_12_PowKernel_cu_b2145a98_318422pow_scalar_tensor_implIfEEvRNS_18TensorIteratorBaseET_EUlfE_EEvS6_RKS7_EUliE_EEviT1_,"ax",@progbits
	.sectioninfo	@"SHI_REGISTERS=12"
	.align	128
        .global         _ZN2at6native18elementwise_kernelILi128ELi2EZNS0_22gpu_kernel_impl_nocastIZNS0_50_GLOBAL__N__2680c7bb_12_PowKernel_cu_b2145a98_318422pow_scalar_tensor_implIfEEvRNS_18TensorIteratorBaseET_EUlfE_EEvS6_RKS7_EUliE_EEviT1_
        .type           _ZN2at6native18elementwise_kernelILi128ELi2EZNS0_22gpu_kernel_impl_nocastIZNS0_50_GLOBAL__N__2680c7bb_12_PowKernel_cu_b2145a98_318422pow_scalar_tensor_implIfEEvRNS_18TensorIteratorBaseET_EUlfE_EEvS6_RKS7_EUliE_EEviT1_,@function
        .size           _ZN2at6native18elementwise_kernelILi128ELi2EZNS0_22gpu_kernel_impl_nocastIZNS0_50_GLOBAL__N__2680c7bb_12_PowKernel_cu_b2145a98_318422pow_scalar_tensor_implIfEEvRNS_18TensorIteratorBaseET_EUlfE_EEvS6_RKS7_EUliE_EEviT1_,(.L_x_61942 - _ZN2at6native18elementwise_kernelILi128ELi2EZNS0_22gpu_kernel_impl_nocastIZNS0_50_GLOBAL__N__2680c7bb_12_PowKernel_cu_b2145a98_318422pow_scalar_tensor_implIfEEvRNS_18TensorIteratorBaseET_EUlfE_EEvS6_RKS7_EUliE_EEviT1_)
        .other          _ZN2at6native18elementwise_kernelILi128ELi2EZNS0_22gpu_kernel_impl_nocastIZNS0_50_GLOBAL__N__2680c7bb_12_PowKernel_cu_b2145a98_318422pow_scalar_tensor_implIfEEvRNS_18TensorIteratorBaseET_EUlfE_EEvS6_RKS7_EUliE_EEviT1_,@"STO_CUDA_ENTRY STV_DEFAULT"
_ZN2at6native18elementwise_kernelILi128ELi2EZNS0_22gpu_kernel_impl_nocastIZNS0_50_GLOBAL__N__2680c7bb_12_PowKernel_cu_b2145a98_318422pow_scalar_tensor_implIfEEvRNS_18TensorIteratorBaseET_EUlfE_EEvS6_RKS7_EUliE_EEviT1_:
.text._ZN2at6native18elementwise_kernelILi128ELi2EZNS0_22gpu_kernel_impl_nocastIZNS0_50_GLOBAL__N__2680c7bb_12_PowKernel_cu_b2145a98_318422pow_scalar_tensor_implIfEEvRNS_18TensorIteratorBaseET_EUlfE_EEvS6_RKS7_EUliE_EEviT1_:
        /* <DEDUP_REMOVED lines=236> */
.L_x_48826:
[----:B------:R-:W-:-:S05]  /*0ec0*/  IADD3 R4, P0, R3, c[0x0][0x368], RZ ;  /* 0x0000da0003047a10 */ /* 0x000fca0007f1e0ff */
[----:B------:R-:W-:-:S05]  /*0ed0*/  IMAD.X R5, RZ, RZ, c[0x0][0x36c], P0 ;  /* 0x0000db00ff057624 */ /* 0x000fca00000e06ff */
[----:B------:R-:W2:Y:S01]  /*0ee0*/  LDG.E R4, [R4.64] ;  /* 0x0000000404047981 */ /* 0x000ea2000c1e1900 */
[----:B------:R-:W2:Y:S01]  /*0ef0*/  MUFU.LG2 R3, c[0x0][0x370] ;  /* 0x0000dc0000037b08 */ /* 0x000ea20000000c00 */
[----:B------:R-:W-:Y:S02]  /*0f00*/  IADD3 R2, P0, R2, c[0x0][0x360], RZ ;  /* 0x0000d80002027a10 */ /* 0x000fe40007f1e0ff */
[----:B------:R-:W-:Y:S01]  /*0f10*/  IADD3 R7, R0, 0x80, RZ ;  /* 0x0000008000077810 */ /* 0x000fe20007ffe0ff */
[----:B--2---:R-:W-:Y:S01]  /*0f20*/  FMUL.FTZ R6, R3, R4 ;  /* 0x0000000403067220 */ /* 0x004fe20000410000 */
[----:B------:R-:W-:-:S03]  /*0f30*/  IADD3.X R3, RZ, c[0x0][0x364], RZ, P0, !PT ;  /* 0x0000d900ff037a10 */ /* 0x000fc600007fe4ff */
[----:B------:R-:W0:Y:S02]  /*0f40*/  MUFU.EX2 R9, R6 ;  /* 0x0000000600097308 */ /* 0x000e240000000800 */
[----:B0-----:R0:W-:Y:S04]  /*0f50*/  STG.E [R2.64], R9 ;  /* 0x0000000902007986 */ /* 0x0011e8000c101904 */
.L_x_48825:
[----:B------:R-:W-:Y:S05]  /*0f60*/  BSYNC B0 ;  /* 0x0000000000007941 */ /* 0x000fea0003800000 */
.L_x_48824:
        /* <DEDUP_REMOVED lines=230> */
.L_x_48827:
[----:B------:R-:W-:-:S04]  /*1dd0*/  IADD3 R2, P0, R2, c[0x0][0x368], RZ ;  /* 0x0000da0002027a10 */ /* 0x000fc80007f1e0ff */
[----:B------:R-:W-:-:S05]  /*1de0*/  IADD3.X R3, RZ, c[0x0][0x36c], RZ, P0, !PT ;  /* 0x0000db00ff037a10 */ /* 0x000fca00007fe4ff */
[----:B------:R-:W2:Y:S01]  /*1df0*/  LDG.E R2, [R2.64] ;  /* 0x0000000402027981 */ /* 0x000ea2000c1e1900 */
[----:B------:R-:W2:Y:S01]  /*1e00*/  MUFU.LG2 R5, c[0x0][0x370] ;  /* 0x0000dc0000057b08 */ /* 0x000ea20000000c00 */
[----:B------:R-:W-:Y:S01]  /*1e10*/  IADD3 R4, P0, R0, c[0x0][0x360], RZ ;  /* 0x0000d80000047a10 */ /* 0x000fe20007f1e0ff */
[----:B--2---:R-:W-:-:S03]  /*1e20*/  FMUL.FTZ R6, R5, R2 ;  /* 0x0000000205067220 */ /* 0x004fc60000410000 */
[----:B------:R-:W-:-:S03]  /*1e30*/  IADD3.X R5, RZ, c[0x0][0x364], RZ, P0, !PT ;  /* 0x0000d900ff057a10 */ /* 0x000fc600007fe4ff */
[----:B------:R-:W0:Y:S02]  /*1e40*/  MUFU.EX2 R7, R6 ;  /* 0x0000000600077308 */ /* 0x000e240000000800 */
[----:B0-----:R-:W-:Y:S01]  /*1e50*/  STG.E [R4.64], R7 ;  /* 0x0000000704007986 */ /* 0x001fe2000c101904 */
[----:B------:R-:W-:Y:S05]  /*1e60*/  EXIT ;  /* 0x000000000000794d */ /* 0x000fea0003800000 */
.L_x_48828:
        /* <DEDUP_REMOVED lines=9> */
.L_x_61942:


//--------------------- .text._ZN2at6native27unrolled_elementwise_kernelIZNS0_50_GLOBAL__N__2680c7bb_12_PowKernel_cu_b2145a98_318422pow_scalar_tensor_implIfEEvRNS_18TensorIteratorBaseET_EUlfE_St5arrayIPcLm2EELi4E23TrivialOffsetCalculatorILi1EjESC_NS0_6memory15LoadWithoutCastENSD_16StoreWithoutCastEEEviS6_T0_T2_T3_T4_T5_ --------------------------
	.section	.text._ZN2at6native27unrolled_elementwise_kernelIZNS0_50_GLOBAL__N__2680c7bb_12_PowKernel_cu_b2145a98_318422pow_scalar_tensor_implIfEEvRNS_18TensorIteratorBaseET_EUlfE_St5arrayIPcLm2EELi4E23TrivialOffsetCalculatorILi1EjESC_NS0_6memory15LoadWithoutCastENSD_16StoreWithoutCastEEEviS6_T0_T2_T3_T4_T5_,"ax",@progbits
	.sectioninfo	@"SHI_REGISTERS=20"
	.align	128
        .global         _ZN2at6native27unrolled_elementwise_kernelIZNS0_50_GLOBAL__N__2680c7bb_12_PowKernel_cu_b2145a98_318422pow_scalar_tensor_implIfEEvRNS_18TensorIteratorBaseET_EUlfE_St5arrayIPcLm2EELi4E23TrivialOffsetCalculatorILi1EjESC_NS0_6memory15LoadWithoutCastENSD_16StoreWithoutCastEEEviS6_T0_T2_T3_T4_T5_
        .type           _ZN2at6native27unrolled_elementwise_kernelIZNS0_50_GLOBAL__N__2680c7bb_12_PowKernel_cu_b2145a98_318422pow_scalar_tensor_implIfEEvRNS_18TensorIteratorBaseET_EUlfE_St5arrayIPcLm2EELi4E23TrivialOffsetCalculatorILi1EjESC_NS0_6memory15LoadWithoutCastENSD_16StoreWithoutCastEEEviS6_T0_T2_T3_T4_T5_,@function
        .size           _ZN2at6native27unrolled_elementwise_kernelIZNS0_50_GLOBAL__N__2680c7bb_12_PowKernel_cu_b2145a98_318422pow_scalar_tensor_implIfEEvRNS_18TensorIteratorBaseET_EUlfE_St5arrayIPcLm2EELi4E23TrivialOffsetCalculatorILi1EjESC_NS0_6memory15LoadWithoutCastENSD_16StoreWithoutCastEEEviS6_T0_T2_T3_T4_T5_,(.L_x_61943 - _ZN2at6native27unrolled_elementwise_kernelIZNS0_50_GLOBAL__N__2680c7bb_12_PowKernel_cu_b2145a98_318422pow_scalar_tensor_implIfEEvRNS_18TensorIteratorBaseET_EUlfE_St5arrayIPcLm2EELi4E23TrivialOffsetCalculatorILi1EjESC_NS0_6memory15LoadWithoutCastENSD_16StoreWithoutCastEEEviS6_T0_T2_T3_T4_T5_)
        .other          _ZN2at6native27unrolled_elementwise_kernelIZNS0_50_GLOBAL__N__2680c7bb_12_PowKernel_cu_b2145a98_318422pow_scalar_tensor_implIfEEvRNS_18TensorIteratorBaseET_EUlfE_St5arrayIPcLm2EELi4E23TrivialOffsetCalculatorILi1EjESC_NS0_6memory15LoadWithoutCastENSD_16StoreWithoutCastEEEviS6_T0_T2_T3_T4_T5_,@"STO_CUDA_ENTRY STV_DEFAULT"
_ZN2at6native27unrolled_elementwise_kernelIZNS0_50_GLOBAL__N__2680c7bb_12_PowKernel_cu_b2145a98_318422pow_scalar_tensor_implIfEEvRNS_18TensorIteratorBaseET_EUlfE_St5arrayIPcLm2EELi4E23TrivialOffsetCalculatorILi1EjESC_NS0_6memory15LoadWithoutCastENSD_16StoreWithoutCastEEEviS6_T0_T2_T3_T4_T5_:
.text._ZN2at6native27unrolled_elementwise_kernelIZNS0_50_GLOBAL__N__2680c7bb_12_PowKernel_cu_b2145a98_318422pow_scalar_tensor_implIfEEvRNS_18TensorIteratorBaseET_EUlfE_St5arrayIPcLm2EELi4E23TrivialOffsetCalculatorILi1EjESC_NS0_6memory15LoadWithoutCastENSD_16StoreWithoutCastEEEviS6_T0_T2_T3_T4_T5_:
        /* <DEDUP_REMOVED lines=10> */
[----:B------:R-:W-:Y:S02]  /*00a0*/  @!P0 IADD3 R7, R7, 0x80, RZ ;  /* 0x0000008007078810 */ /* 0x000fe40007ffe0ff */
[----:B------:R-:W-:Y:S02]  /*00b0*/  @!P0 MOV R11, 0x4 ;  /* 0x00000004000b8802 */ /* 0x000fe40000000f00 */
[----:B------:R-:W-:-:S03]  /*00c0*/  ISETP.GE.AND P1, PT, R7, R2, PT ;  /* 0x000000020700720c */ /* 0x000fc60003f26270 */
[----:B------:R-:W-:-:S05]  /*00d0*/  @!P0 IMAD.WIDE.U32 R10, R10, R11, c[0x0][0x180] ;  /* 0x000060000a0a8625 */ /* 0x000fca00078e000b */
[----:B------:R0:W2:Y:S05]  /*00e0*/  @!P0 LDG.E R5, [R10.64] ;  /* 0x000000040a058981 */ /* 0x0000aa000c1e1900 */
[----:B------:R-:W-:Y:S01]  /*00f0*/  @!P1 IMAD R12, R0, 0x200, R7 ;  /* 0x00000200000c9824 */ /* 0x000fe200078e0207 */
[----:B------:R-:W-:Y:S01]  /*0100*/  @!P1 IADD3 R7, R7, 0x80, RZ ;  /* 0x0000008007079810 */ /* 0x000fe20007ffe0ff */
[----:B------:R-:W-:-:S03]  /*0110*/  @!P1 IMAD.MOV.U32 R13, RZ, RZ, 0x4 ;  /* 0x00000004ff0d9424 */ /* 0x000fc600078e00ff */
[----:B------:R-:W-:Y:S01]  /*0120*/  ISETP.GE.AND P2, PT, R7, R2, PT ;  /* 0x000000020700720c */ /* 0x000fe20003f46270 */
[----:B------:R-:W-:Y:S02]  /*0130*/  IMAD.MOV.U32 R8, RZ, RZ, RZ ;  /* 0x000000ffff087224 */ /* 0x000fe400078e00ff */
[----:B------:R-:W-:-:S05]  /*0140*/  @!P1 IMAD.WIDE.U32 R12, R12, R13, c[0x0][0x180] ;  /* 0x000060000c0c9625 */ /* 0x000fca00078e000d */
[----:B------:R1:W3:Y:S01]  /*0150*/  @!P1 LDG.E R8, [R12.64] ;  /* 0x000000040c089981 */ /* 0x0002e2000c1e1900 */
[----:B------:R-:W-:-:S04]  /*0160*/  HFMA2.MMA R6, -RZ, RZ, 0, 0 ;  /* 0x00000000ff067435 */ /* 0x000fc800000001ff */
[----:B------:R-:W-:Y:S01]  /*0170*/  @!P2 LEA R14, R0, R7, 0x9 ;  /* 0x00000007000ea211 */ /* 0x000fe200078e48ff */
[----:B------:R-:W-:-:S04]  /*0180*/  @!P2 IMAD.MOV.U32 R15, RZ, RZ, 0x4 ;  /* 0x00000004ff0fa424 */ /* 0x000fc800078e00ff */
[----:B------:R-:W-:-:S05]  /*0190*/  @!P2 IMAD.WIDE.U32 R14, R14, R15, c[0x0][0x180] ;  /* 0x000060000e0ea625 */ /* 0x000fca00078e000f */
[----:B------:R4:W3:Y:S01]  /*01a0*/  @!P2 LDG.E R6, [R14.64] ;  /* 0x000000040e06a981 */ /* 0x0008e2000c1e1900 */
[----:B------:R-:W-:-:S04]  /*01b0*/  @!P2 IADD3 R7, R7, 0x80, RZ ;  /* 0x000000800707a810 */ /* 0x000fc80007ffe0ff */
[----:B------:R-:W-:Y:S01]  /*01c0*/  ISETP.GE.AND P1, PT, R7, R2, PT ;  /* 0x000000020700720c */ /* 0x000fe20003f26270 */
[----:B-1----:R-:W2:-:S12]  /*01d0*/  @!P0 MUFU.LG2 R12, c[0x0][0x168] ;  /* 0x00005a00000c8b08 */ /* 0x002e980000000c00 */
[----:B0-----:R-:W-:Y:S02]  /*01e0*/  @!P1 IMAD R10, R0, 0x200, R7 ;  /* 0x00000200000a9824 */ /* 0x001fe400078e0207 */
[----:B------:R-:W-:-:S05]  /*01f0*/  IMAD.MOV.U32 R7, RZ, RZ, R3 ;  /* 0x000000ffff077224 */ /* 0x000fca00078e0003 */
[----:B------:R-:W-:-:S04]  /*0200*/  IADD3 R9, R7, 0x80, RZ ;  /* 0x0000008007097810 */ /* 0x000fc80007ffe0ff */
[----:B------:R-:W-:Y:S02]  /*0210*/  ISETP.GE.AND P2, PT, R9, R2, PT ;  /* 0x000000020900720c */ /* 0x000fe40003f46270 */
[----:B------:R-:W-:-:S04]  /*0220*/  IADD3 R9, R7, 0x100, RZ ;  /* 0x0000010007097810 */ /* 0x000fc80007ffe0ff */
[----:B------:R-:W-:Y:S02]  /*0230*/  ISETP.GE.AND P3, PT, R9, R2, PT ;  /* 0x000000020900720c */ /* 0x000fe40003f66270 */
[----:B------:R-:W-:-:S05]  /*0240*/  @!P1 MOV R11, 0x4 ;  /* 0x00000004000b9802 */ /* 0x000fca0000000f00 */
[----:B------:R-:W3:Y:S01]  /*0250*/  @!P2 MUFU.LG2 R13, c[0x0][0x168] ;  /* 0x00005a00000dab08 */ /* 0x000ee20000000c00 */
[----:B------:R-:W-:Y:S01]  /*0260*/  @!P1 IMAD.WIDE.U32 R10, R10, R11, c[0x0][0x180] ;  /* 0x000060000a0a9625 */ /* 0x000fe200078e000b */
[----:B------:R-:W-:-:S04]  /*0270*/  IADD3 R9, R7, 0x180, RZ ;  /* 0x0000018007097810 */ /* 0x000fc80007ffe0ff */
[----:B------:R3:W5:Y:S02]  /*0280*/  @!P1 LDG.E R4, [R10.64] ;  /* 0x000000040a049981 */ /* 0x000764000c1e1900 */
[----:B----4-:R-:W-:Y:S01]  /*0290*/  @!P3 MUFU.LG2 R15, c[0x0][0x168] ;  /* 0x00005a00000fbb08 */ /* 0x010fe20000000c00 */
[----:B------:R-:W-:Y:S01]  /*02a0*/  ISETP.GE.AND P1, PT, R9, R2, PT ;  /* 0x000000020900720c */ /* 0x000fe20003f26270 */
[----:B------:R-:W-:Y:S01]  /*02b0*/  @!P0 IMAD.MOV.U32 R9, RZ, RZ, 0x4 ;  /* 0x00000004ff098424 */ /* 0x000fe200078e00ff */
[----:B------:R-:W-:-:S04]  /*02c0*/  @!P0 IADD3 R7, R3, 0x80, RZ ;  /* 0x0000008003078810 */ /* 0x000fc80007ffe0ff */
[----:B------:R-:W-:-:S07]  /*02d0*/  ISETP.GE.AND P4, PT, R7, R2, PT ;  /* 0x000000020700720c */ /* 0x000fce0003f86270 */
[----:B------:R-:W-:Y:S01]  /*02e0*/  @!P1 MUFU.LG2 R17, c[0x0][0x168] ;  /* 0x00005a0000119b08 */ /* 0x000fe20000000c00 */
[----:B------:R-:W-:Y:S01]  /*02f0*/  BSSY B0, `(.L_x_48829) ;  /* 0x0000015000007945 */ /* 0x000fe20003800000 */
[----:B--2---:R-:W-:-:S06]  /*0300*/  @!P0 FMUL.FTZ R5, R12, R5 ;  /* 0x000000050c058220 */ /* 0x004fcc0000410000 */
[----:B------:R-:W0:Y:S01]  /*0310*/  @!P0 MUFU.EX2 R5, R5 ;  /* 0x0000000500058308 */ /* 0x000e220000000800 */
[----:B---3--:R-:W-:Y:S01]  /*0320*/  @!P2 FMUL.FTZ R10, R13, R8 ;  /* 0x000000080d0aa220 */ /* 0x008fe20000410000 */
[----:B------:R-:W-:-:S05]  /*0330*/  @!P0 LEA R8, R0, R3, 0x9 ;  /* 0x0000000300088211 */ /* 0x000fca00078e48ff */
[----:B------:R-:W-:-:S05]  /*0340*/  @!P0 IMAD.WIDE.U32 R8, R8, R9, c[0x0][0x178] ;  /* 0x00005e0008088625 */ /* 0x000fca00078e0009 */
[----:B0-----:R0:W-:Y:S01]  /*0350*/  @!P0 STG.E [R8.64], R5 ;  /* 0x0000000508008986 */ /* 0x0011e2000c101904 */
[----:B------:R-:W-:Y:S01]  /*0360*/  @!P3 FMUL.FTZ R6, R15, R6 ;  /* 0x000000060f06b220 */ /* 0x000fe20000410000 */
[----:B------:R0:W1:Y:S08]  /*0370*/  @!P2 MUFU.EX2 R3, R10 ;  /* 0x0000000a0003a308 */ /* 0x0000700000000800 */
[----:B------:R0:W2:Y:S01]  /*0380*/  @!P3 MUFU.EX2 R13, R6 ;  /* 0x00000006000db308 */ /* 0x0000a20000000800 */
[----:B------:R-:W-:Y:S05]  /*0390*/  @P4 BRA `(.L_x_48830) ;  /* 0x000000a000004947 */ /* 0x000fea0003800000 */
[----:B0-----:R-:W-:Y:S01]  /*03a0*/  LEA R8, R0, R7, 0x9 ;  /* 0x0000000700087211 */ /* 0x001fe200078e48ff */
[----:B------:R-:W-:Y:S01]  /*03b0*/  IMAD.MOV.U32 R11, RZ, RZ, 0x4 ;  /* 0x00000004ff0b7424 */ /* 0x000fe200078e00ff */
[----:B------:R-:W-:-:S03]  /*03c0*/  IADD3 R7, R7, 0x80, RZ ;  /* 0x0000008007077810 */ /* 0x000fc60007ffe0ff */
[----:B------:R-:W-:Y:S01]  /*03d0*/  IMAD.WIDE.U32 R8, R8, R11, c[0x0][0x178] ;  /* 0x00005e0008087625 */ /* 0x000fe200078e000b */
[----:B------:R-:W-:-:S04]  /*03e0*/  ISETP.GE.AND P0, PT, R7, R2, PT ;  /* 0x000000020700720c */ /* 0x000fc80003f06270 */
[----:B-1----:R0:W-:Y:S09]  /*03f0*/  STG.E [R8.64], R3 ;  /* 0x0000000308007986 */ /* 0x0021f2000c101904 */
[----:B------:R-:W-:Y:S02]  /*0400*/  @!P0 LEA R10, R0, R7, 0x9 ;  /* 0x00000007000a8211 */ /* 0x000fe400078e48ff */
[----:B------:R-:W-:-:S03]  /*0410*/  @!P0 IADD3 R7, R7, 0x80, RZ ;  /* 0x0000008007078810 */ /* 0x000fc60007ffe0ff */
[----:B------:R-:W-:-:S05]  /*0420*/  @!P0 IMAD.WIDE.U32 R10, R10, R11, c[0x0][0x178] ;  /* 0x00005e000a0a8625 */ /* 0x000fca00078e000b */
[----:B--2---:R0:W-:Y:S02]  /*0430*/  @!P0 STG.E [R10.64], R13 ;  /* 0x0000000d0a008986 */ /* 0x0041e4000c101904 */
.L_x_48830:
[----:B------:R-:W-:Y:S05]  /*0440*/  BSYNC B0 ;  /* 0x0000000000007941 */ /* 0x000fea0003800000 */
.L_x_48829:
[----:B-----5:R-:W-:Y:S01]  /*0450*/  @!P1 FMUL.FTZ R4, R17, R4 ;  /* 0x0000000411049220 */ /* 0x020fe20000410000 */
[----:B------:R-:W-:-:S03]  /*0460*/  ISETP.GE.AND P0, PT, R7, R2, PT ;  /* 0x000000020700720c */ /* 0x000fc60003f06270 */
[----:B0-----:R0:W3:Y:S10]  /*0470*/  @!P1 MUFU.EX2 R5, R4 ;  /* 0x0000000400059308 */ /* 0x0010f40000000800 */
[----:B------:R-:W-:Y:S05]  /*0480*/  @P0 EXIT ;  /* 0x000000000000094d */ /* 0x000fea0003800000 */
[----:B01----:R-:W-:Y:S01]  /*0490*/  HFMA2.MMA R3, -RZ, RZ, 0, 2.384185791015625e-07 ;  /* 0x00000004ff037435 */ /* 0x003fe200000001ff */
[----:B------:R-:W-:-:S09]  /*04a0*/  IMAD R2, R0, 0x200, R7 ;  /* 0x0000020000027824 */ /* 0x000fd200078e0207 */
[----:B------:R-:W-:-:S05]  /*04b0*/  IMAD.WIDE.U32 R2, R2, R3, c[0x0][0x178] ;  /* 0x00005e0002027625 */ /* 0x000fca00078e0003 */
[----:B---3--:R-:W-:Y:S01]  /*04c0*/  STG.E [R2.64], R5 ;  /* 0x0000000502007986 */ /* 0x008fe2000c101904 */
[----:B------:R-:W-:Y:S05]  /*04d0*/  EXIT ;  /* 0x000000000000794d */ /* 0x000fea0003800000 */
.L_x_48831:
        /* <DEDUP_REMOVED lines=10> */
.L_x_61943:


//--------------------- .text._ZN2at6native29vectorized_elementwise_kernelILi2EZNS0_50_GLOBAL__N__2680c7bb_12_PowKernel_cu_b2145a98_318422pow_scalar_tensor_implIfEEvRNS_18TensorIteratorBaseET_EUlfE_St5arrayIPcLm2EEEEviT0_T1_ --------------------------
	.section	.text._ZN2at6native29vectorized_elementwise_kernelILi2EZNS0_50_GLOBAL__N__2680c7bb_12_PowKernel_cu_b2145a98_318422pow_scalar_tensor_implIfEEvRNS_18TensorIteratorBaseET_EUlfE_St5arrayIPcLm2EEEEviT0_T1_,"ax",@progbits
	.sectioninfo	@"SHI_REGISTERS=24"
	.align	128
        .global         _ZN2at6native29vectorized_elementwise_kernelILi2EZNS0_50_GLOBAL__N__2680c7bb_12_PowKernel_cu_b2145a98_318422pow_scalar_tensor_implIfEEvRNS_18TensorIteratorBaseET_EUlfE_St5arrayIPcLm2EEEEviT0_T1_
        .type           _ZN2at6native29vectorized_elementwise_kernelILi2EZNS0_50_GLOBAL__N__2680c7bb_12_PowKernel_cu_b2145a98_318422pow_scalar_tensor_implIfEEvRNS_18TensorIteratorBaseET_EUlfE_St5arrayIPcLm2EEEEviT0_T1_,@function
        .size           _ZN2at6native29vectorized_elementwise_kernelILi2EZNS0_50_GLOBAL__N__2680c7bb_12_PowKernel_cu_b2145a98_318422pow_scalar_tensor_implIfEEvRNS_18TensorIteratorBaseET_EUlfE_St5arrayIPcLm2EEEEviT0_T1_,(.L_x_61944 - _ZN2at6native29vectorized_elementwise_kernelILi2EZNS0_50_GLOBAL__N__2680c7bb_12_PowKernel_cu_b2145a98_318422pow_scalar_tensor_implIfEEvRNS_18TensorIteratorBaseET_EUlfE_St5arrayIPcLm2EEEEviT0_T1_)
        .other          _ZN2at6native29vectorized_elementwise_kernelILi2EZNS0_50_GLOBAL__N__2680c7bb_12_PowKernel_cu_b2145a98_318422pow_scalar_tensor_implIfEEvRNS_18TensorIteratorBaseET_EUlfE_St5arrayIPcLm2EEEEviT0_T1_,@"STO_CUDA_ENTRY STV_DEFAULT"
_ZN2at6native29vectorized_elementwise_kernelILi2EZNS0_50_GLOBAL__N__2680c7bb_12_PowKernel_cu_b2145a98_318422pow_scalar_tensor_implIfEEvRNS_18TensorIteratorBaseET_EUlfE_St5arrayIPcLm2EEEEviT0_T1_:
.text._ZN2at6native29vectorized_elementwise_kernelILi2EZNS0_50_GLOBAL__N__2680c7bb_12_PowKernel_cu_b2145a98_318422pow_scalar_tensor_implIfEEvRNS_18TensorIteratorBaseET_EUlfE_St5arrayIPcLm2EEEEviT0_T1_:
        /* <DEDUP_REMOVED lines=15> */
[----:B------:R-:W2:Y:S02]  /*00f0*/  MUFU.LG2 R14, c[0x0][0x168] ;  /* 0x00005a00000e7b08 */ /* 0x000ea40000000c00 */
[----:B--2---:R-:W-:-:S02]  /*0100*/  FMUL.FTZ R5, R5, R14 ;  /* 0x0000000e05057220 */ /* 0x004fc40000410000 */
[-C--:B------:R-:W-:Y:S02]  /*0110*/  FMUL.FTZ R4, R4, R14.reuse ;  /* 0x0000000e04047220 */ /* 0x080fe40000410000 */
[-C--:B---3--:R-:W-:Y:S02]  /*0120*/  FMUL.FTZ R9, R9, R14.reuse ;  /* 0x0000000e09097220 */ /* 0x088fe40000410000 */
[-C--:B------:R-:W-:Y:S01]  /*0130*/  FMUL.FTZ R8, R8, R14.reuse ;  /* 0x0000000e08087220 */ /* 0x080fe20000410000 */
[----:B------:R-:W-:Y:S01]  /*0140*/  MUFU.EX2 R5, R5 ;  /* 0x0000000500057308 */ /* 0x000fe20000000800 */
[-C--:B----4-:R-:W-:Y:S02]  /*0150*/  FMUL.FTZ R12, R2, R14.reuse ;  /* 0x0000000e020c7220 */ /* 0x090fe40000410000 */
[-C--:B------:R-:W-:Y:S02]  /*0160*/  FMUL.FTZ R15, R3, R14.reuse ;  /* 0x0000000e030f7220 */ /* 0x080fe40000410000 */
[----:B-----5:R-:W-:-:S02]  /*0170*/  FMUL.FTZ R7, R7, R14 ;  /* 0x0000000e07077220 */ /* 0x020fc40000410000 */
[----:B------:R-:W-:Y:S01]  /*0180*/  FMUL.FTZ R6, R6, R14 ;  /* 0x0000000e06067220 */ /* 0x000fe20000410000 */
        /* <DEDUP_REMOVED lines=14> */
.L_x_48832:
[----:B------:R-:W0:Y:S01]  /*0270*/  S2R R3, SR_TID.X ;  /* 0x0000000000037919 */ /* 0x000e220000002100 */
[----:B------:R-:W-:Y:S01]  /*0280*/  CS2R R4, SRZ ;  /* 0x0000000000047805 */ /* 0x000fe2000001ff00 */
[----:B0-----:R-:W-:Y:S01]  /*0290*/  ISETP.GE.AND P0, PT, R3, R2, PT ;  /* 0x000000020300720c */ /* 0x001fe20003f06270 */
[----:B------:R-:W-:-:S12]  /*02a0*/  IMAD.MOV.U32 R11, RZ, RZ, R3 ;  /* 0x000000ffff0b7224 */ /* 0x000fd800078e0003 */
[----:B------:R-:W-:Y:S01]  /*02b0*/  @!P0 IMAD.IADD R16, R0, 0x1, R11 ;  /* 0x0000000100108824 */ /* 0x000fe200078e020b */
[----:B------:R-:W-:-:S04]  /*02c0*/  @!P0 IADD3 R11, R11, 0x80, RZ ;  /* 0x000000800b0b8810 */ /* 0x000fc80007ffe0ff */
[----:B------:R-:W-:-:S13]  /*02d0*/  ISETP.GE.AND P4, PT, R11, R2, PT ;  /* 0x000000020b00720c */ /* 0x000fda0003f86270 */
[----:B------:R-:W-:Y:S02]  /*02e0*/  @!P4 IADD3 R12, R0, R11, RZ ;  /* 0x0000000b000cc210 */ /* 0x000fe40007ffe0ff */
[----:B------:R-:W-:Y:S02]  /*02f0*/  @!P4 IADD3 R11, R11, 0x80, RZ ;  /* 0x000000800b0bc810 */ /* 0x000fe40007ffe0ff */
[----:B------:R-:W-:Y:S02]  /*0300*/  @!P4 MOV R13, 0x4 ;  /* 0x00000004000dc802 */ /* 0x000fe40000000f00 */
[----:B------:R-:W-:-:S03]  /*0310*/  ISETP.GE.AND P5, PT, R11, R2, PT ;  /* 0x000000020b00720c */ /* 0x000fc60003fa6270 */
[----:B------:R-:W-:Y:S01]  /*0320*/  @!P4 IMAD.WIDE.U32 R12, R12, R13, c[0x0][0x180] ;  /* 0x000060000c0cc625 */ /* 0x000fe200078e000d */
[----:B------:R-:W-:-:S04]  /*0330*/  @!P0 MOV R17, 0x4 ;  /* 0x0000000400118802 */ /* 0x000fc80000000f00 */
[----:B------:R0:W2:Y:S05]  /*0340*/  @!P4 LDG.E R4, [R12.64] ;  /* 0x000000040c04c981 */ /* 0x0000aa000c1e1900 */
        /* <DEDUP_REMOVED lines=13> */
[----:B------:R-:W-:-:S04]  /*0420*/  @!P0 IMAD.WIDE.U32 R16, R16, R17, c[0x0][0x180] ;  /* 0x0000600010108625 */ /* 0x000fc800078e0011 */
[----:B------:R-:W-:Y:S01]  /*0430*/  @!P5 IMAD.MOV.U32 R15, RZ, RZ, 0x4 ;  /* 0x00000004ff0fd424 */ /* 0x000fe200078e00ff */
[----:B------:R1:W3:Y:S06]  /*0440*/  @!P0 LDG.E R7, [R16.64] ;  /* 0x0000000410078981 */ /* 0x0002ec000c1e1900 */
[----:B------:R-:W-:Y:S02]  /*0450*/  @!P6 IADD3 R20, R0, R11, RZ ;  /* 0x0000000b0014e210 */ /* 0x000fe40007ffe0ff */
[----:B------:R-:W-:-:S04]  /*0460*/  @!P6 IADD3 R11, R11, 0x80, RZ ;  /* 0x000000800b0be810 */ /* 0x000fc80007ffe0ff */
[----:B------:R-:W-:Y:S01]  /*0470*/  ISETP.GE.AND P4, PT, R11, R2, PT ;  /* 0x000000020b00720c */ /* 0x000fe20003f86270 */
[----:B------:R-:W-:Y:S01]  /*0480*/  @!P1 IMAD.MOV.U32 R19, RZ, RZ, 0x4 ;  /* 0x00000004ff139424 */ /* 0x000fe200078e00ff */
[----:B------:R-:W-:Y:S01]  /*0490*/  @!P6 MOV R21, 0x4 ;  /* 0x000000040015e802 */ /* 0x000fe20000000f00 */
[----:B------:R-:W-:-:S04]  /*04a0*/  @!P5 IMAD.WIDE.U32 R14, R14, R15, c[0x0][0x180] ;  /* 0x000060000e0ed625 */ /* 0x000fc800078e000f */
[----:B0-----:R-:W-:Y:S01]  /*04b0*/  @!P1 IMAD.WIDE.U32 R12, R8, R19, c[0x0][0x180] ;  /* 0x00006000080c9625 */ /* 0x001fe200078e0013 */
[----:B------:R0:W4:Y:S03]  /*04c0*/  @!P5 LDG.E R5, [R14.64] ;  /* 0x000000040e05d981 */ /* 0x000126000c1e1900 */
[----:B------:R-:W-:Y:S01]  /*04d0*/  @!P3 IMAD.MOV.U32 R10, RZ, RZ, 0x4 ;  /* 0x00000004ff0ab424 */ /* 0x000fe200078e00ff */
[----:B------:R5:W4:Y:S01]  /*04e0*/  @!P1 LDG.E R6, [R12.64] ;  /* 0x000000040c069981 */ /* 0x000b22000c1e1900 */
[----:B------:R-:W-:Y:S02]  /*04f0*/  @!P2 IMAD.MOV.U32 R19, RZ, RZ, 0x4 ;  /* 0x00000004ff13a424 */ /* 0x000fe400078e00ff */
[----:B0-----:R-:W-:Y:S01]  /*0500*/  @!P6 IMAD.WIDE.U32 R14, R20, R21, c[0x0][0x180] ;  /* 0x00006000140ee625 */ /* 0x001fe200078e0015 */
[----:B------:R-:W-:Y:S01]  /*0510*/  @!P4 IADD3 R20, R0, R11, RZ ;  /* 0x0000000b0014c210 */ /* 0x000fe20007ffe0ff */
[----:B------:R-:W-:-:S02]  /*0520*/  HFMA2.MMA R11, -RZ, RZ, 0, 0 ;  /* 0x00000000ff0b7435 */ /* 0x000fc400000001ff */
[----:B-----5:R-:W-:Y:S02]  /*0530*/  @!P4 IMAD.MOV.U32 R13, RZ, RZ, 0x4 ;  /* 0x00000004ff0dc424 */ /* 0x020fe400078e00ff */
[----:B-1----:R-:W-:Y:S02]  /*0540*/  @!P3 IMAD.WIDE.U32 R16, R9, R10, c[0x0][0x180] ;  /* 0x000060000910b625 */ /* 0x002fe400078e000a */
[----:B------:R-:W-:Y:S02]  /*0550*/  CS2R R8, SRZ ;  /* 0x0000000000087805 */ /* 0x000fe4000001ff00 */
[----:B------:R-:W-:Y:S02]  /*0560*/  IMAD.MOV.U32 R10, RZ, RZ, RZ ;  /* 0x000000ffff0a7224 */ /* 0x000fe400078e00ff */
[----:B------:R-:W-:Y:S02]  /*0570*/  @!P2 IMAD.WIDE.U32 R18, R18, R19, c[0x0][0x180] ;  /* 0x000060001212a625 */ /* 0x000fe400078e0013 */
[----:B------:R0:W5:Y:S02]  /*0580*/  @!P3 LDG.E R8, [R16.64] ;  /* 0x000000041008b981 */ /* 0x000164000c1e1900 */
[----:B------:R-:W-:-:S02]  /*0590*/  @!P4 IMAD.WIDE.U32 R12, R20, R13, c[0x0][0x180] ;  /* 0x00006000140cc625 */ /* 0x000fc400078e000d */
[----:B------:R1:W5:Y:S04]  /*05a0*/  @!P2 LDG.E R9, [R18.64] ;  /* 0x000000041209a981 */ /* 0x000368000c1e1900 */
[----:B------:R1:W5:Y:S04]  /*05b0*/  @!P6 LDG.E R10, [R14.64] ;  /* 0x000000040e0ae981 */ /* 0x000368000c1e1900 */
[----:B------:R1:W5:Y:S01]  /*05c0*/  @!P4 LDG.E R11, [R12.64] ;  /* 0x000000040c0bc981 */ /* 0x000362000c1e1900 */
[----:B0-----:R-:W-:-:S04]  /*05d0*/  IADD3 R17, R3, 0x80, RZ ;  /* 0x0000008003117810 */ /* 0x001fc80007ffe0ff */
[----:B------:R-:W-:Y:S02]  /*05e0*/  ISETP.GE.AND P3, PT, R17, R2, PT ;  /* 0x000000021100720c */ /* 0x000fe40003f66270 */
[----:B------:R-:W-:-:S11]  /*05f0*/  IADD3 R17, R3, 0x100, RZ ;  /* 0x0000010003117810 */ /* 0x000fd60007ffe0ff */
[----:B------:R-:W2:Y:S01]  /*0600*/  @!P3 MUFU.LG2 R21, c[0x0][0x168] ;  /* 0x00005a000015bb08 */ /* 0x000ea20000000c00 */
[----:B-1----:R-:W-:Y:S02]  /*0610*/  IADD3 R19, R3, 0x180, RZ ;  /* 0x0000018003137810 */ /* 0x002fe40007ffe0ff */
[-C--:B------:R-:W-:Y:S02]  /*0620*/  ISETP.GE.AND P2, PT, R17, R2.reuse, PT ;  /* 0x000000021100720c */ /* 0x080fe40003f46270 */
[----:B------:R-:W-:-:S03]  /*0630*/  ISETP.GE.AND P1, PT, R19, R2, PT ;  /* 0x000000021300720c */ /* 0x000fc60003f26270 */
[----:B------:R-:W3:Y:S01]  /*0640*/  @!P0 MUFU.LG2 R16, c[0x0][0x168] ;  /* 0x00005a0000108b08 */ /* 0x000ee20000000c00 */
[C---:B------:R-:W-:Y:S02]  /*0650*/  IADD3 R13, R3.reuse, 0x200, RZ ;  /* 0x00000200030d7810 */ /* 0x040fe40007ffe0ff */
[C---:B------:R-:W-:Y:S02]  /*0660*/  IADD3 R15, R3.reuse, 0x280, RZ ;  /* 0x00000280030f7810 */ /* 0x040fe40007ffe0ff */
[C---:B------:R-:W-:Y:S02]  /*0670*/  IADD3 R17, R3.reuse, 0x300, RZ ;  /* 0x0000030003117810 */ /* 0x040fe40007ffe0ff */
[----:B------:R-:W-:Y:S02]  /*0680*/  IADD3 R19, R3, 0x380, RZ ;  /* 0x0000038003137810 */ /* 0x000fe40007ffe0ff */
[-C--:B------:R-:W-:Y:S02]  /*0690*/  ISETP.GE.AND P4, PT, R15, R2.reuse, PT ;  /* 0x000000020f00720c */ /* 0x080fe40003f86270 */
[----:B------:R-:W-:-:S02]  /*06a0*/  ISETP.GE.AND P5, PT, R17, R2, PT ;  /* 0x000000021100720c */ /* 0x000fc40003fa6270 */
[----:B------:R-:W-:Y:S01]  /*06b0*/  ISETP.GE.AND P6, PT, R19, R2, PT ;  /* 0x000000021300720c */ /* 0x000fe20003fc6270 */
[----:B------:R-:W4:Y:S08]  /*06c0*/  @!P2 MUFU.LG2 R18, c[0x0][0x168] ;  /* 0x00005a000012ab08 */ /* 0x000f300000000c00 */
[----:B------:R-:W0:Y:S08]  /*06d0*/  @!P1 MUFU.LG2 R17, c[0x0][0x168] ;  /* 0x00005a0000119b08 */ /* 0x000e300000000c00 */
[----:B------:R-:W-:Y:S08]  /*06e0*/  @!P4 MUFU.LG2 R20, c[0x0][0x168] ;  /* 0x00005a000014cb08 */ /* 0x000ff00000000c00 */
[----:B------:R-:W-:Y:S01]  /*06f0*/  @!P6 MUFU.LG2 R14, c[0x0][0x168] ;  /* 0x00005a00000eeb08 */ /* 0x000fe20000000c00 */
[----:B------:R-:W-:Y:S01]  /*0700*/  BSSY B0, `(.L_x_48833) ;  /* 0x0000045000007945 */ /* 0x000fe20003800000 */
[----:B------:R-:W-:Y:S01]  /*0710*/  BSSY B1, `(.L_x_48834) ;  /* 0x000003d000017945 */ /* 0x000fe20003800000 */
[----:B--2---:R-:W-:-:S05]  /*0720*/  @!P3 FMUL.FTZ R4, R21, R4 ;  /* 0x000000041504b220 */ /* 0x004fca0000410000 */
[----:B------:R1:W-:Y:S01]  /*0730*/  @!P3 MUFU.EX2 R12, R4 ;  /* 0x00000004000cb308 */ /* 0x0003e20000000800 */
[----:B------:R-:W-:-:S07]  /*0740*/  ISETP.GE.AND P3, PT, R13, R2, PT ;  /* 0x000000020d00720c */ /* 0x000fce0003f66270 */
[----:B------:R-:W-:Y:S08]  /*0750*/  @!P5 MUFU.LG2 R13, c[0x0][0x168] ;  /* 0x00005a00000ddb08 */ /* 0x000ff00000000c00 */
[----:B------:R-:W-:Y:S01]  /*0760*/  @!P3 MUFU.LG2 R19, c[0x0][0x168] ;  /* 0x00005a000013bb08 */ /* 0x000fe20000000c00 */
[----:B-1----:R-:W-:Y:S01]  /*0770*/  @!P0 IMAD.IADD R4, R0, 0x1, R3 ;  /* 0x0000000100048824 */ /* 0x002fe200078e0203 */
[----:B------:R-:W-:Y:S01]  /*0780*/  @!P0 IADD3 R3, R3, 0x80, RZ ;  /* 0x0000008003038810 */ /* 0x000fe20007ffe0ff */
[----:B---3--:R-:W-:-:S06]  /*0790*/  @!P0 FMUL.FTZ R15, R16, R7 ;  /* 0x00000007100f8220 */ /* 0x008fcc0000410000 */
[----:B------:R-:W1:Y:S01]  /*07a0*/  @!P0 MUFU.EX2 R15, R15 ;  /* 0x0000000f000f8308 */ /* 0x000e620000000800 */
[----:B----4-:R-:W-:Y:S01]  /*07b0*/  @!P2 FMUL.FTZ R7, R18, R5 ;  /* 0x000000051207a220 */ /* 0x010fe20000410000 */
[----:B------:R-:W-:-:S05]  /*07c0*/  @!P0 MOV R5, 0x4 ;  /* 0x0000000400058802 */ /* 0x000fca0000000f00 */
[----:B------:R-:W-:-:S04]  /*07d0*/  @!P0 IMAD.WIDE.U32 R4, R4, R5, c[0x0][0x178] ;  /* 0x00005e0004048625 */ /* 0x000fc800078e0005 */
[----:B0-----:R-:W-:Y:S01]  /*07e0*/  @!P1 FMUL.FTZ R6, R17, R6 ;  /* 0x0000000611069220 */ /* 0x001fe20000410000 */
[----:B-1----:R0:W-:Y:S01]  /*07f0*/  @!P0 STG.E [R4.64], R15 ;  /* 0x0000000f04008986 */ /* 0x0021e2000c101904 */
[----:B------:R-:W-:Y:S01]  /*0800*/  ISETP.GE.AND P0, PT, R3, R2, PT ;  /* 0x000000020300720c */ /* 0x000fe20003f06270 */
[----:B------:R-:W1:Y:S01]  /*0810*/  @!P2 MUFU.EX2 R7, R7 ;  /* 0x000000070007a308 */ /* 0x000e620000000800 */
[----:B-----5:R-:W-:Y:S02]  /*0820*/  @!P3 FMUL.FTZ R8, R19, R8 ;  /* 0x000000081308b220 */ /* 0x020fe40000410000 */
[----:B------:R-:W-:Y:S02]  /*0830*/  @!P4 FMUL.FTZ R9, R20, R9 ;  /* 0x000000091409c220 */ /* 0x000fe40000410000 */
[----:B------:R-:W-:Y:S02]  /*0840*/  @!P5 FMUL.FTZ R10, R13, R10 ;  /* 0x0000000a0d0ad220 */ /* 0x000fe40000410000 */
[----:B------:R-:W-:Y:S01]  /*0850*/  @!P6 FMUL.FTZ R11, R14, R11 ;  /* 0x0000000b0e0be220 */ /* 0x000fe20000410000 */
[----:B------:R-:W2:Y:S08]  /*0860*/  @!P1 MUFU.EX2 R6, R6 ;  /* 0x0000000600069308 */ /* 0x000eb00000000800 */
[----:B------:R-:W3:Y:S08]  /*0870*/  @!P3 MUFU.EX2 R8, R8 ;  /* 0x000000080008b308 */ /* 0x000ef00000000800 */
[----:B------:R-:W4:Y:S08]  /*0880*/  @!P4 MUFU.EX2 R9, R9 ;  /* 0x000000090009c308 */ /* 0x000f300000000800 */
[----:B------:R-:W0:Y:S08]  /*0890*/  @!P5 MUFU.EX2 R10, R10 ;  /* 0x0000000a000ad308 */ /* 0x000e300000000800 */
[----:B------:R-:W0:Y:S01]  /*08a0*/  @!P6 MUFU.EX2 R11, R11 ;  /* 0x0000000b000be308 */ /* 0x000e220000000800 */
[----:B------:R-:W-:Y:S05]  /*08b0*/  @P0 BRA `(.L_x_48835) ;  /* 0x000000c000000947 */ /* 0x000fea0003800000 */
[----:B01234-:R-:W-:Y:S01]  /*08c0*/  MOV R5, 0x4 ;  /* 0x0000000400057802 */ /* 0x01ffe20000000f00 */
        /* <DEDUP_REMOVED lines=11> */
.L_x_48835:
[----:B-1234-:R-:W-:-:S13]  /*0980*/  ISETP.GE.AND P0, PT, R3, R2, PT ;  /* 0x000000020300720c */ /* 0x01efda0003f06270 */
[----:B------:R-:W-:Y:S05]  /*0990*/  @P0 BRA `(.L_x_48837) ;  /* 0x000000c000000947 */ /* 0x000fea0003800000 */
[----:B0-----:R-:W-:Y:S01]  /*09a0*/  MOV R5, 0x4 ;  /* 0x0000000400057802 */ /* 0x001fe20000000f00 */
[----:B------:R-:W-:Y:S01]  /*09b0*/  IMAD.IADD R4, R0, 0x1, R3 ;  /* 0x0000000100047824 */ /* 0x000fe200078e0203 */
[----:B------:R-:W-:-:S03]  /*09c0*/  IADD3 R3, R3, 0x80, RZ ;  /* 0x0000008003037810 */ /* 0x000fc60007ffe0ff */
[----:B------:R-:W-:-:S05]  /*09d0*/  IMAD.WIDE.U32 R4, R4, R5, c[0x0][0x178] ;  /* 0x00005e0004047625 */ /* 0x000fca00078e0005 */
[----:B------:R0:W-:Y:S02]  /*09e0*/  STG.E [R4.64], R6 ;  /* 0x0000000604007986 */ /* 0x0001e4000c101904 */
.L_x_48836:
[----:B------:R-:W-:-:S13]  /*09f0*/  ISETP.GE.AND P0, PT, R3, R2, PT ;  /* 0x000000020300720c */ /* 0x000fda0003f06270 */
[----:B------:R-:W-:Y:S05]  /*0a00*/  @P0 BRA `(.L_x_48838) ;  /* 0x000000d000000947 */ /* 0x000fea0003800000 */
[----:B0-----:R-:W-:Y:S01]  /*0a10*/  HFMA2.MMA R5, -RZ, RZ, 0, 2.384185791015625e-07 ;  /* 0x00000004ff057435 */ /* 0x001fe200000001ff */
[----:B------:R-:W-:Y:S01]  /*0a20*/  IMAD.IADD R4, R0, 0x1, R3 ;  /* 0x0000000100047824 */ /* 0x000fe200078e0203 */
[----:B------:R-:W-:-:S08]  /*0a30*/  IADD3 R3, R3, 0x80, RZ ;  /* 0x0000008003037810 */ /* 0x000fd00007ffe0ff */
[----:B------:R-:W-:-:S05]  /*0a40*/  IMAD.WIDE.U32 R4, R4, R5, c[0x0][0x178] ;  /* 0x00005e0004047625 */ /* 0x000fca00078e0005 */
[----:B------:R0:W-:Y:S02]  /*0a50*/  STG.E [R4.64], R8 ;  /* 0x0000000804007986 */ /* 0x0001e4000c101904 */
.L_x_48837:
        /* <DEDUP_REMOVED lines=8> */
.L_x_48838:
[----:B------:R-:W-:Y:S05]  /*0ae0*/  BSYNC B1 ;  /* 0x0000000000017941 */ /* 0x000fea0003800000 */
.L_x_48834:
[----:B------:R-:W-:-:S13]  /*0af0*/  ISETP.GE.AND P0, PT, R3, R2, PT ;  /* 0x000000020300720c */ /* 0x000fda0003f06270 */
[----:B0-----:R-:W-:Y:S01]  /*0b00*/  @!P0 MOV R5, 0x4 ;  /* 0x0000000400058802 */ /* 0x001fe20000000f00 */
[----:B------:R-:W-:Y:S01]  /*0b10*/  @!P0 IMAD.IADD R4, R0, 0x1, R3 ;  /* 0x0000000100048824 */ /* 0x000fe200078e0203 */
[----:B------:R-:W-:-:S03]  /*0b20*/  @!P0 IADD3 R3, R3, 0x80, RZ ;  /* 0x0000008003038810 */ /* 0x000fc60007ffe0ff */
[----:B------:R-:W-:-:S05]  /*0b30*/  @!P0 IMAD.WIDE.U32 R4, R4, R5, c[0x0][0x178] ;  /* 0x00005e0004048625 */ /* 0x000fca00078e0005 */
[----:B------:R0:W-:Y:S02]  /*0b40*/  @!P0 STG.E [R4.64], R10 ;  /* 0x0000000a04008986 */ /* 0x0001e4000c101904 */
.L_x_48839:
[----:B------:R-:W-:Y:S05]  /*0b50*/  BSYNC B0 ;  /* 0x0000000000007941 */ /* 0x000fea0003800000 */
.L_x_48833:
[----:B------:R-:W-:Y:S01]  /*0b60*/  WARPSYNC 0xffffffff ;  /* 0xffffffff00007948 */ /* 0x000fe20003800000 */
[----:B------:R-:W-:-:S13]  /*0b70*/  ISETP.GE.AND P0, PT, R3, R2, PT ;  /* 0x000000020300720c */ /* 0x000fda0003f06270 */
[----:B------:R-:W-:Y:S05]  /*0b80*/  @P0 EXIT ;  /* 0x000000000000094d */ /* 0x000fea0003800000 */
[----:B------:R-:W-:Y:S01]  /*0b90*/  HFMA2.MMA R2, -RZ, RZ, 0, 2.384185791015625e-07 ;  /* 0x00000004ff027435 */ /* 0x000fe200000001ff */
[----:B------:R-:W-:-:S09]  /*0ba0*/  IMAD.IADD R3, R0, 0x1, R3 ;  /* 0x0000000100037824 */ /* 0x000fd200078e0203 */
[----:B------:R-:W-:-:S05]  /*0bb0*/  IMAD.WIDE.U32 R2, R3, R2, c[0x0][0x178] ;  /* 0x00005e0003027625 */ /* 0x000fca00078e0002 */
[----:B0-----:R-:W-:Y:S01]  /*0bc0*/  STG.E [R2.64], R11 ;  /* 0x0000000b02007986 */ /* 0x001fe2000c101904 */
[----:B------:R-:W-:Y:S05]  /*0bd0*/  EXIT ;  /* 0x000000000000794d */ /* 0x000fea0003800000 */
.L_x_48840:
        /* <DEDUP_REMOVED lines=10> */
.L_x_61944:


//--------------------- .text._ZN2at6native29vectorized_elementwise_kernelILi4EZNS0_50_GLOBAL__N__2680c7bb_12_PowKernel_cu_b2145a98_318422pow_scalar_tensor_implIfEEvRNS_18TensorIteratorBaseET_EUlfE_St5arrayIPcLm2EEEEviT0_T1_ --------------------------
	.section	.text._ZN2at6native29vectorized_elementwise_kernelILi4EZNS0_50_GLOBAL__N__2680c7bb_12_PowKernel_cu_b2145a98_318422pow_scalar_tensor_implIfEEvRNS_18TensorIteratorBaseET_EUlfE_St5arrayIPcLm2EEEEviT0_T1_,"ax",@progbits
	.sectioninfo	@"SHI_REGISTERS=24"
	.align	128
        .global         _ZN2at6native29vectorized_elementwise_kernelILi4EZNS0_50_GLOBAL__N__2680c7bb_12_PowKernel_cu_b2145a98_318422pow_scalar_tensor_implIfEEvRNS_18TensorIteratorBaseET_EUlfE_St5arrayIPcLm2EEEEviT0_T1_
        .type           _ZN2at6native29vectorized_elementwise_kernelILi4EZNS0_50_GLOBAL__N__2680c7bb_12_PowKernel_cu_b2145a98_318422pow_scalar_tensor_implIfEEvRNS_18TensorIteratorBaseET_EUlfE_St5arrayIPcLm2EEEEviT0_T1_,@function
        .size           _ZN2at6native29vectorized_elementwise_kernelILi4EZNS0_50_GLOBAL__N__2680c7bb_12_PowKernel_cu_b2145a98_318422pow_scalar_tensor_implIfEEvRNS_18TensorIteratorBaseET_EUlfE_St5arrayIPcLm2EEEEviT0_T1_,(.L_x_61945 - _ZN2at6native29vectorized_elementwise_kernelILi4EZNS0_50_GLOBAL__N__2680c7bb_12_PowKernel_cu_b2145a98_318422pow_scalar_tensor_implIfEEvRNS_18TensorIteratorBaseET_EUlfE_St5arrayIPcLm2EEEEviT0_T1_)
        .other          _ZN2at6native29vectorized_elementwise_kernelILi4EZNS0_50_GLOBAL__N__2680c7bb_12_PowKernel_cu_b2145a98_318422pow_scalar_tensor_implIfEEvRNS_18TensorIteratorBaseET_EUlfE_St5arrayIPcLm2EEEEviT0_T1_,@"STO_CUDA_ENTRY STV_DEFAULT"
_ZN2at6native29vectorized_elementwise_kernelILi4EZNS0_50_GLOBAL__N__2680c7bb_12_PowKernel_cu_b2145a98_318422pow_scalar_tensor_implIfEEvRNS_18TensorIteratorBaseET_EUlfE_St5arrayIPcLm2EEEEviT0_T1_:
.text._ZN2at6native29vectorized_elementwise_kernelILi4EZNS0_50_GLOBAL__N__2680c7bb_12_PowKernel_cu_b2145a98_318422pow_scalar_tensor_implIfEEvRNS_18TensorIteratorBaseET_EUlfE_St5arrayIPcLm2EEEEviT0_T1_:
        /* <DEDUP_REMOVED lines=11> */
[----:B------:R0:W2:Y:S04]  /*00b0*/  LDG.E.128 R4, [R12.64] ;  /* 0x000000040c047981 */ /* 0x0000a8000c1e1d00 */
[----:B------:R0:W3:Y:S01]  /*00c0*/  LDG.E.128 R8, [R12.64+0x800] ;  /* 0x000800040c087981 */ /* 0x0000e2000c1e1d00 */
[----:B------:R-:W2:Y:S01]  /*00d0*/  MUFU.LG2 R14, c[0x0][0x168] ;  /* 0x00005a00000e7b08 */ /* 0x000ea20000000c00 */
[----:B0-----:R-:W-:-:S06]  /*00e0*/  IMAD.WIDE.U32 R12, R0, R3, c[0x0][0x178] ;  /* 0x00005e00000c7625 */ /* 0x001fcc00078e0003 */
[----:B------:R-:W-:-:S04]  /*00f0*/  IMAD.WIDE R12, R2, 0x10, R12 ;  /* 0x00000010020c7825 */ /* 0x000fc800078e020c */
[-C--:B--2---:R-:W-:Y:S02]  /*0100*/  FMUL.FTZ R7, R7, R14.reuse ;  /* 0x0000000e07077220 */ /* 0x084fe40000410000 */
[-C--:B------:R-:W-:Y:S02]  /*0110*/  FMUL.FTZ R6, R6, R14.reuse ;  /* 0x0000000e06067220 */ /* 0x080fe40000410000 */
[-C--:B------:R-:W-:Y:S02]  /*0120*/  FMUL.FTZ R5, R5, R14.reuse ;  /* 0x0000000e05057220 */ /* 0x080fe40000410000 */
[-C--:B------:R-:W-:Y:S01]  /*0130*/  FMUL.FTZ R4, R4, R14.reuse ;  /* 0x0000000e04047220 */ /* 0x080fe20000410000 */
[----:B------:R-:W-:Y:S01]  /*0140*/  MUFU.EX2 R7, R7 ;  /* 0x0000000700077308 */ /* 0x000fe20000000800 */
[-C--:B---3--:R-:W-:Y:S02]  /*0150*/  FMUL.FTZ R11, R11, R14.reuse ;  /* 0x0000000e0b0b7220 */ /* 0x088fe40000410000 */
[----:B------:R-:W-:-:S02]  /*0160*/  FMUL.FTZ R10, R10, R14 ;  /* 0x0000000e0a0a7220 */ /* 0x000fc40000410000 */
[-C--:B------:R-:W-:Y:S02]  /*0170*/  FMUL.FTZ R9, R9, R14.reuse ;  /* 0x0000000e09097220 */ /* 0x080fe40000410000 */
[----:B------:R-:W-:Y:S01]  /*0180*/  FMUL.FTZ R8, R8, R14 ;  /* 0x0000000e08087220 */ /* 0x000fe20000410000 */
        /* <DEDUP_REMOVED lines=10> */
.L_x_48841:
        /* <DEDUP_REMOVED lines=113> */
.L_x_48844:
[----:B-1234-:R-:W-:-:S13]  /*0940*/  ISETP.GE.AND P0, PT, R3, R2, PT ;  /* 0x000000020300720c */ /* 0x01efda0003f06270 */
[----:B------:R-:W-:Y:S05]  /*0950*/  @P0 BRA `(.L_x_48846) ;  /* 0x000000c000000947 */ /* 0x000fea0003800000 */
[----:B0-----:R-:W-:Y:S01]  /*0960*/  MOV R5, 0x4 ;  /* 0x0000000400057802 */ /* 0x001fe20000000f00 */
[----:B------:R-:W-:Y:S01]  /*0970*/  IMAD.IADD R4, R0, 0x1, R3 ;  /* 0x0000000100047824 */ /* 0x000fe200078e0203 */
[----:B------:R-:W-:-:S03]  /*0980*/  IADD3 R3, R3, 0x80, RZ ;  /* 0x0000008003037810 */ /* 0x000fc60007ffe0ff */
[----:B------:R-:W-:-:S05]  /*0990*/  IMAD.WIDE.U32 R4, R4, R5, c[0x0][0x178] ;  /* 0x00005e0004047625 */ /* 0x000fca00078e0005 */
[----:B------:R0:W-:Y:S02]  /*09a0*/  STG.E [R4.64], R6 ;  /* 0x0000000604007986 */ /* 0x0001e4000c101904 */
.L_x_48845:
[----:B------:R-:W-:-:S13]  /*09b0*/  ISETP.GE.AND P0, PT, R3, R2, PT ;  /* 0x000000020300720c */ /* 0x000fda0003f06270 */
[----:B------:R-:W-:Y:S05]  /*09c0*/  @P0 BRA `(.L_x_48847) ;  /* 0x000000d000000947 */ /* 0x000fea0003800000 */
[----:B0-----:R-:W-:Y:S01]  /*09d0*/  HFMA2.MMA R5, -RZ, RZ, 0, 2.384185791015625e-07 ;  /* 0x00000004ff057435 */ /* 0x001fe200000001ff */
[----:B------:R-:W-:Y:S01]  /*09e0*/  IMAD.IADD R4, R0, 0x1, R3 ;  /* 0x0000000100047824 */ /* 0x000fe200078e0203 */
[----:B------:R-:W-:-:S08]  /*09f0*/  IADD3 R3, R3, 0x80, RZ ;  /* 0x0000008003037810 */ /* 0x000fd00007ffe0ff */
[----:B------:R-:W-:-:S05]  /*0a00*/  IMAD.WIDE.U32 R4, R4, R5, c[0x0][0x178] ;  /* 0x00005e0004047625 */ /* 0x000fca00078e0005 */
[----:B------:R0:W-:Y:S02]  /*0a10*/  STG.E [R4.64], R8 ;  /* 0x0000000804007986 */ /* 0x0001e4000c101904 */
.L_x_48846:
        /* <DEDUP_REMOVED lines=8> */
.L_x_48847:
[----:B------:R-:W-:Y:S05]  /*0aa0*/  BSYNC B1 ;  /* 0x0000000000017941 */ /* 0x000fea0003800000 */
.L_x_48843:
[----:B------:R-:W-:-:S13]  /*0ab0*/  ISETP.GE.AND P0, PT, R3, R2, PT ;  /* 0x000000020300720c */ /* 0x000fda0003f06270 */
[----:B0-----:R-:W-:Y:S01]  /*0ac0*/  @!P0 MOV R5, 0x4 ;  /* 0x0000000400058802 */ /* 0x001fe20000000f00 */
[----:B------:R-:W-:Y:S01]  /*0ad0*/  @!P0 IMAD.IADD R4, R0, 0x1, R3 ;  /* 0x0000000100048824 */ /* 0x000fe200078e0203 */
[----:B------:R-:W-:-:S03]  /*0ae0*/  @!P0 IADD3 R3, R3, 0x80, RZ ;  /* 0x0000008003038810 */ /* 0x000fc60007ffe0ff */
[----:B------:R-:W-:-:S05]  /*0af0*/  @!P0 IMAD.WIDE.U32 R4, R4, R5, c[0x0][0x178] ;  /* 0x00005e0004048625 */ /* 0x000fca00078e0005 */
[----:B------:R0:W-:Y:S02]  /*0b00*/  @!P0 STG.E [R4.64], R10 ;  /* 0x0000000a04008986 */ /* 0x0001e4000c101904 */
.L_x_48848:
[----:B------:R-:W-:Y:S05]  /*0b10*/  BSYNC B0 ;  /* 0x0000000000007941 */ /* 0x000fea0003800000 */
.L_x_48842:
        /* <DEDUP_REMOVED lines=8> */
.L_x_48849:
        /* <DEDUP_REMOVED lines=14> */
.L_x_61945:


//--------------------- .text._ZN2at6native29vectorized_elementwise_kernelILi8EZNS0_50_GLOBAL__N__2680c7bb_12_PowKernel_cu_b2145a98_318422pow_scalar_tensor_implIfEEvRNS_18TensorIteratorBaseET_EUlfE_St5arrayIPcLm2EEEEviT0_T1_ --------------------------
	.section	.text._ZN2at6native29vectorized_elementwise_kernelILi8EZNS0_50_GLOBAL__N__2680c7bb_12_PowKernel_cu_b2145a98_318422pow_scalar_tensor_implIfEEvRNS_18TensorIteratorBaseET_EUlfE_St5arrayIPcLm2EEEEviT0_T1_,"ax",@progbits
	.sectioninfo	@"SHI_REGISTERS=4"
	.align	128
        .global         _ZN2at6native29vectorized_elementwise_kernelILi8EZNS0_50_GLOBAL__N__2680c7bb_12_PowKernel_cu_b2145a98_318422pow_scalar_tensor_implIfEEvRNS_18TensorIteratorBaseET_EUlfE_St5arrayIPcLm2EEEEviT0_T1_
        .type           _ZN2at6native29vectorized_elementwise_kernelILi8EZNS0_50_GLOBAL__N__2680c7bb_12_PowKernel_cu_b2145a98_318422pow_scalar_tensor_implIfEEvRNS_18TensorIteratorBaseET_EUlfE_St5arrayIPcLm2EEEEviT0_T1_,@function
        .size           _ZN2at6native29vectorized_elementwise_kernelILi8EZNS0_50_GLOBAL__N__2680c7bb_12_PowKernel_cu_b2145a98_318422pow_scalar_tensor_implIfEEvRNS_18TensorIteratorBaseET_EUlfE_St5arrayIPcLm2EEEEviT0_T1_,(.L_x_61946 - _ZN2at6native29vectorized_elementwise_kernelILi8EZNS0_50_GLOBAL__N__2680c7bb_12_PowKernel_cu_b2145a98_318422pow_scalar_tensor_implIfEEvRNS_18TensorIteratorBaseET_EUlfE_St5arrayIPcLm2EEEEviT0_T1_)
        .other          _ZN2at6native29vectorized_elementwise_kernelILi8EZNS0_50_GLOBAL__N__2680c7bb_12_PowKernel_cu_b2145a98_318422pow_scalar_tensor_implIfEEvRNS_18TensorIteratorBaseET_EUlfE_St5arrayIPcLm2EEEEviT0_T1_,@"STO_CUDA_ENTRY STV_DEFAULT"
_ZN2at6native29vectorized_elementwise_kernelILi8EZNS0_50_GLOBAL__N__2680c7bb_12_PowKernel_cu_b2145a98_318422pow_scalar_tensor_implIfEEvRNS_18TensorIteratorBaseET_EUlfE_St5arrayIPcLm2EEEEviT0_T1_:
.text._ZN2at6native29vectorized_elementwise_kernelILi8EZNS0_50_GLOBAL__N__2680c7bb_12_PowKernel_cu_b2145a98_318422pow_scalar_tensor_implIfEEvRNS_18TensorIteratorBaseET_EUlfE_St5arrayIPcLm2EEEEviT0_T1_:
[----:B------:R-:W-:Y:S02]  /*0000*/  MOV R1, c[0x0][0x28] ;  /* 0x00000a0000017a02 */ /* 0x000fe40000000f00 */
[----:B------:R-:W-:Y:S05]  /*0010*/  EXIT ;  /* 0x000000000000794d */ /* 0x000fea0003800000 */
.L_x_48850:
        /* <DEDUP_REMOVED lines=14> */
.L_x_61946:


//--------------------- .text._ZN2at6native18elementwise_kernelILi128ELi4EZNS0_15gpu_kernel_implIZZZNS0_50_GLOBAL__N__2680c7bb_12_PowKernel_cu_b2145a98_318424pow_tensor_tensor_kernelERNS_18TensorIteratorBaseEENKUlvE_clEvENKUlvE4_clEvEUlddE_EEvS5_RKT_EUliE_EEviT1_ --------------------------
	.section	.text._ZN2at6native18elementwise_kernelILi128ELi4EZNS0_15gpu_kernel_implIZZZNS0_50_GLOBAL__N__2680c7bb_12_PowKernel_cu_b2145a98_318424pow_tensor_tensor_kernelERNS_18TensorIteratorBaseEENKUlvE_clEvENKUlvE4_clEvEUlddE_EEvS5_RKT_EUliE_EEviT1_,"ax",@progbits
	.sectioninfo	@"SHI_REGISTERS=36"
	.align	128
        .global         _ZN2at6native18elementwise_kernelILi128ELi4EZNS0_15gpu_kernel_implIZZZNS0_50_GLOBAL__N__2680c7bb_12_PowKernel_cu_b2145a98_318424pow_tensor_tensor_kernelERNS_18TensorIteratorBaseEENKUlvE_clEvENKUlvE4_clEvEUlddE_EEvS5_RKT_EUliE_EEviT1_
        .type           _ZN2at6native18elementwise_kernelILi128ELi4EZNS0_15gpu_kernel_implIZZZNS0_50_GLOBAL__N__2680c7bb_12_PowKernel_cu_b2145a98_318424pow_tensor_tensor_kernelERNS_18TensorIteratorBaseEENKUlvE_clEvENKUlvE4_clEvEUlddE_EEvS5_RKT_EUliE_EEviT1_,@function
        .size           _ZN2at6native18elementwise_kernelILi128ELi4EZNS0_15gpu_kernel_implIZZZNS0_50_GLOBAL__N__2680c7bb_12_PowKernel_cu_b2145a98_318424pow_tensor_tensor_kernelERNS_18TensorIteratorBaseEENKUlvE_clEvENKUlvE4_clEvEUlddE_EEvS5_RKT_EUliE_EEviT1_,(.L_x_61585 - _ZN2at6native18elementwise_kernelILi128ELi4EZNS0_15gpu_kernel_implIZZZNS0_50_GLOBAL__N__2680c7bb_12_PowKernel_cu_b2145a98_318424pow_tensor_tensor_kernelERNS_18TensorIteratorBaseEENKUlvE_clEvENKUlvE4_clEvEUlddE_EEvS5_RKT_EUliE_EEviT1_)
        .other          _ZN2at6native18elementwise_kernelILi128ELi4EZNS0_15gpu_kernel_implIZZZNS0_50_GLOBAL__N__2680c7bb_12_PowKernel_cu_b2145a98_318424pow_tensor_tensor_kernelERNS_18TensorIteratorBaseEENKUlvE_clEvENKUlvE4_clEvEUlddE_EEvS5_RKT_EUliE_EEviT1_,@"STO_CUDA_ENTRY STV_DEFAULT"
_ZN2at6native18elementwise_kernelILi128ELi4EZNS0_15gpu_kernel_implIZZZNS0_50_GLOBAL__N__2680c7bb_12_PowKernel_cu_b2145a98_318424pow_tensor_tensor_kernelERNS_18TensorIteratorBaseEENKUlvE_clEvENKUlvE4_clEvEUlddE_EEvS5_RKT_EUliE_EEviT1_:
.text._ZN2at6native18elementwise_kernelILi128ELi4EZNS0_15gpu_kernel_implIZZZNS0_50_GLOBAL__N__2680c7bb_12_PowKernel_cu_b2145a98_318424pow_tensor_tensor_kernelERNS_18TensorIteratorBaseEENKUlvE_clEvENKUlvE4_clEvEUlddE_EEvS5_RKT_EUliE_EEviT1_:
        /* <DEDUP_REMOVED lines=262> */
.L_x_48853:
        /* <DEDUP_REMOVED lines=19> */
.L_x_48857:
[----:B------:R-:W2:Y:S02]  /*1190*/  LDG.E.U8 R4, [R4.64] ;  /* 0x0000002404047981 */ /* 0x000ea4000c1e1100 */
[----:B--2---:R0:W1:Y:S01]  /*11a0*/  I2F.F64.U16 R18, R4 ;  /* 0x0000000400127312 */ /* 0x0040620000101800 */
[----:B------:R-:W-:Y:S05]  /*11b0*/  BRA `(.L_x_48859) ;  /* 0x00000df000007947 */ /* 0x000fea0003800000 */
.L_x_48856:
        /* <DEDUP_REMOVED lines=9> */
.L_x_48861:
[----:B------:R-:W2:Y:S02]  /*1250*/  LDG.E R4, [R4.64] ;  /* 0x0000002404047981 */ /* 0x000ea4000c1e1900 */
[----:B--2---:R0:W1:Y:S01]  /*1260*/  I2F.F64 R18, R4 ;  /* 0x0000000400127312 */ /* 0x0040620000201c00 */
[----:B------:R-:W-:Y:S05]  /*1270*/  BRA `(.L_x_48859) ;  /* 0x00000d3000007947 */ /* 0x000fea0003800000 */
.L_x_48860:
[----:B------:R-:W2:Y:S02]  /*1280*/  LDG.E.U16 R4, [R4.64] ;  /* 0x0000002404047981 */ /* 0x000ea4000c1e1500 */
[----:B--2---:R0:W1:Y:S01]  /*1290*/  I2F.F64.S16 R18, R4 ;  /* 0x0000000400127312 */ /* 0x0040620000101c00 */
[----:B------:R-:W-:Y:S05]  /*12a0*/  BRA `(.L_x_48859) ;  /* 0x00000d0000007947 */ /* 0x000fea0003800000 */
.L_x_48855:
        /* <DEDUP_REMOVED lines=10> */
.L_x_48863:
[----:B------:R-:W2:Y:S02]  /*1350*/  LDG.E.U16 R0, [R4.64] ;  /* 0x0000002404007981 */ /* 0x000ea4000c1e1500 */
[----:B--2---:R-:W-:-:S05]  /*1360*/  HADD2.F32 R0, -RZ, R0.H0_H0 ;  /* 0x20000000ff007230 */ /* 0x004fca0000004100 */
[----:B------:R-:W-:-:S04]  /*1370*/  FMUL.FTZ R0, R0, 1 ;  /* 0x3f80000000007820 */ /* 0x000fc80000410000 */
[----:B------:R0:W1:Y:S01]  /*1380*/  F2F.F64.F32 R18, R0 ;  /* 0x0000000000127310 */ /* 0x0000620000201800 */
[----:B------:R-:W-:Y:S05]  /*1390*/  BRA `(.L_x_48859) ;  /* 0x00000c1000007947 */ /* 0x000fea0003800000 */
.L_x_48862:
        /* <DEDUP_REMOVED lines=10> */
.L_x_48865:
[----:B------:R-:W2:Y:S02]  /*1440*/  LDG.E.U16 R4, [R4.64] ;  /* 0x0000002404047981 */ /* 0x000ea4000c1e1500 */
[----:B--2---:R-:W-:-:S05]  /*1450*/  HADD2.F32 R0, -RZ, R4.H0_H0 ;  /* 0x20000004ff007230 */ /* 0x004fca0000004100 */
[----:B------:R-:W-:-:S04]  /*1460*/  FMUL.FTZ R0, R0, 1 ;  /* 0x3f80000000007820 */ /* 0x000fc80000410000 */
[----:B------:R0:W1:Y:S01]  /*1470*/  F2F.F64.F32 R18, R0 ;  /* 0x0000000000127310 */ /* 0x0000620000201800 */
[----:B------:R-:W-:Y:S05]  /*1480*/  BRA `(.L_x_48859) ;  /* 0x00000b2000007947 */ /* 0x000fea0003800000 */
.L_x_48864:
[----:B------:R0:W5:Y:S01]  /*1490*/  LDG.E.64 R18, [R4.64] ;  /* 0x0000002404127981 */ /* 0x000162000c1e1b00 */
[----:B------:R-:W-:Y:S05]  /*14a0*/  BRA `(.L_x_48859) ;  /* 0x00000b0000007947 */ /* 0x000fea0003800000 */
.L_x_48854:
        /* <DEDUP_REMOVED lines=13> */
.L_x_48868:
[----:B------:R0:W5:Y:S01]  /*1580*/  LDG.E.64 R18, [R4.64] ;  /* 0x0000002404127981 */ /* 0x000162000c1e1b00 */
[----:B------:R-:W-:Y:S05]  /*1590*/  BRA `(.L_x_48859) ;  /* 0x00000a1000007947 */ /* 0x000fea0003800000 */
.L_x_48867:
        /* <DEDUP_REMOVED lines=28> */
.L_x_48870:
        /* <DEDUP_REMOVED lines=15> */
.L_x_48869:
[----:B------:R-:W2:Y:S02]  /*1850*/  LDG.E.U16 R0, [R4.64] ;  /* 0x0000002404007981 */ /* 0x000ea4000c1e1500 */
[----:B--2---:R-:W-:-:S05]  /*1860*/  PRMT R0, RZ, 0x5410, R0 ;  /* 0x00005410ff007816 */ /* 0x004fca0000000000 */
[----:B------:R-:W-:-:S04]  /*1870*/  FMUL.FTZ R0, R0, 1 ;  /* 0x3f80000000007820 */ /* 0x000fc80000410000 */
[----:B------:R0:W1:Y:S01]  /*1880*/  F2F.F64.F32 R18, R0 ;  /* 0x0000000000127310 */ /* 0x0000620000201800 */
[----:B------:R-:W-:Y:S05]  /*1890*/  BRA `(.L_x_48859) ;  /* 0x0000071000007947 */ /* 0x000fea0003800000 */
.L_x_48866:
        /* <DEDUP_REMOVED lines=11> */
.L_x_48873:
        /* <DEDUP_REMOVED lines=21> */
.L_x_48877:
[----:B------:R-:W-:Y:S05]  /*1aa0*/  BSYNC B1 ;  /* 0x0000000000017941 */ /* 0x000fea0003800000 */
.L_x_48876:
[----:B------:R-:W-:Y:S01]  /*1ab0*/  LEA R5, R0, 0x3b800000, 0x17 ;  /* 0x3b80000000057811 */ /* 0x000fe200078eb8ff */
[----:B------:R-:W-:-:S05]  /*1ac0*/  IMAD.SHL.U32 R0, R3, 0x100000, RZ ;  /* 0x0010000003007824 */ /* 0x000fca00078e00ff */
[----:B------:R-:W-:Y:S02]  /*1ad0*/  LOP3.LUT R0, R5, R0, R6, 0xfe, !PT ;  /* 0x0000000005007212 */ /* 0x000fe400078efe06 */
.L_x_48875:
[----:B------:R-:W-:Y:S05]  /*1ae0*/  BSYNC B0 ;  /* 0x0000000000007941 */ /* 0x000fea0003800000 */
.L_x_48874:
[----:B------:R-:W-:-:S04]  /*1af0*/  FMUL.FTZ R0, R0, 1 ;  /* 0x3f80000000007820 */ /* 0x000fc80000410000 */
[----:B------:R0:W1:Y:S01]  /*1b00*/  F2F.F64.F32 R18, R0 ;  /* 0x0000000000127310 */ /* 0x0000620000201800 */
[----:B------:R-:W-:Y:S05]  /*1b10*/  BRA `(.L_x_48859) ;  /* 0x0000049000007947 */ /* 0x000fea0003800000 */
.L_x_48872:
        /* <DEDUP_REMOVED lines=21> */
.L_x_48881:
[----:B------:R-:W-:Y:S05]  /*1c70*/  BSYNC B1 ;  /* 0x0000000000017941 */ /* 0x000fea0003800000 */
.L_x_48880:
[----:B------:R-:W-:Y:S01]  /*1c80*/  LEA R5, R0, 0x37800000, 0x17 ;  /* 0x3780000000057811 */ /* 0x000fe200078eb8ff */
[----:B------:R-:W-:-:S05]  /*1c90*/  IMAD.SHL.U32 R0, R3, 0x200000, RZ ;  /* 0x0020000003007824 */ /* 0x000fca00078e00ff */
[----:B------:R-:W-:Y:S02]  /*1ca0*/  LOP3.LUT R0, R5, R0, R6, 0xfe, !PT ;  /* 0x0000000005007212 */ /* 0x000fe400078efe06 */
.L_x_48879:
[----:B------:R-:W-:Y:S05]  /*1cb0*/  BSYNC B0 ;  /* 0x0000000000007941 */ /* 0x000fea0003800000 */
.L_x_48878:
[----:B------:R-:W-:-:S04]  /*1cc0*/  FMUL.FTZ R0, R0, 1 ;  /* 0x3f80000000007820 */ /* 0x000fc80000410000 */
[----:B------:R0:W1:Y:S01]  /*1cd0*/  F2F.F64.F32 R18, R0 ;  /* 0x0000000000127310 */ /* 0x0000620000201800 */
[----:B------:R-:W-:Y:S05]  /*1ce0*/  BRA `(.L_x_48859) ;  /* 0x000002c000007947 */ /* 0x000fea0003800000 */
.L_x_48871:
        /* <DEDUP_REMOVED lines=14> */
.L_x_48885:
[----:B------:R-:W-:Y:S05]  /*1dd0*/  BSYNC B0 ;  /* 0x0000000000007941 */ /* 0x000fea0003800000 */
.L_x_48884:
[----:B------:R-:W-:-:S04]  /*1de0*/  FMUL.FTZ R0, R0, 1 ;  /* 0x3f80000000007820 */ /* 0x000fc80000410000 */
[----:B------:R0:W1:Y:S01]  /*1df0*/  F2F.F64.F32 R18, R0 ;  /* 0x0000000000127310 */ /* 0x0000620000201800 */
[----:B------:R-:W-:Y:S05]  /*1e00*/  BRA `(.L_x_48859) ;  /* 0x000001a000007947 */ /* 0x000fea0003800000 */
.L_x_48858:
        /* <DEDUP_REMOVED lines=21> */
.L_x_48883:
[----:B------:R-:W2:Y:S02]  /*1f60*/  LDG.E.64 R18, [R4.64] ;  /* 0x0000002404127981 */ /* 0x000ea4000c1e1b00 */
[----:B--2---:R-:W0:Y:S01]  /*1f70*/  I2F.F64.U64 R18, R18 ;  /* 0x0000001200127312 */ /* 0x004e220000301800 */
[----:B------:R-:W-:Y:S05]  /*1f80*/  BRA `(.L_x_48859) ;  /* 0x0000002000007947 */ /* 0x000fea0003800000 */
.L_x_48882:
[----:B------:R-:W2:Y:S02]  /*1f90*/  LDG.E R4, [R4.64] ;  /* 0x0000002404047981 */ /* 0x000ea4000c1e1900 */
[----:B--2---:R0:W1:Y:S02]  /*1fa0*/  I2F.F64.U32 R18, R4 ;  /* 0x0000000400127312 */ /* 0x0040640000201800 */
.L_x_48859:
[----:B------:R-:W2:Y:S01]  /*1fb0*/  LDC.U8 R3, c[0x0][0x3ea] ;  /* 0x0000fa80ff037b82 */ /* 0x000ea20000000000 */
[----:B------:R-:W-:-:S05]  /*1fc0*/  IADD3 R22, P1, R22, c[0x0][0x3d8], RZ ;  /* 0x0000f60016167a10 */ /* 0x000fca0007f3e0ff */
[----:B------:R-:W-:Y:S01]  /*1fd0*/  IMAD.X R23, RZ, RZ, c[0x0][0x3dc], P1 ;  /* 0x0000f700ff177624 */ /* 0x000fe200008e06ff */
[----:B0-2---:R-:W-:-:S04]  /*1fe0*/  PRMT R0, R3, 0x9910, RZ ;  /* 0x0000991003007816 */ /* 0x005fc800000000ff */
        /* <DEDUP_REMOVED lines=13> */
.L_x_48889:
[----:B------:R-:W2:Y:S02]  /*20c0*/  LDG.E.U8 R22, [R22.64] ;  /* 0x0000002416167981 */ /* 0x000ea4000c1e1100 */
[----:B--2---:R0:W2:Y:S01]  /*20d0*/  I2F.F64.U16 R32, R22 ;  /* 0x0000001600207312 */ /* 0x0040a20000101800 */
[----:B------:R-:W-:Y:S05]  /*20e0*/  BRA `(.L_x_48891) ;  /* 0x00000df000007947 */ /* 0x000fea0003800000 */
.L_x_48888:
        /* <DEDUP_REMOVED lines=9> */
.L_x_48893:
[----:B------:R-:W2:Y:S02]  /*2180*/  LDG.E R22, [R22.64] ;  /* 0x0000002416167981 */ /* 0x000ea4000c1e1900 */
[----:B--2---:R0:W2:Y:S01]  /*2190*/  I2F.F64 R32, R22 ;  /* 0x0000001600207312 */ /* 0x0040a20000201c00 */
[----:B------:R-:W-:Y:S05]  /*21a0*/  BRA `(.L_x_48891) ;  /* 0x00000d3000007947 */ /* 0x000fea0003800000 */
.L_x_48892:
[----:B------:R-:W2:Y:S02]  /*21b0*/  LDG.E.U16 R22, [R22.64] ;  /* 0x0000002416167981 */ /* 0x000ea4000c1e1500 */
[----:B--2---:R0:W2:Y:S01]  /*21c0*/  I2F.F64.S16 R32, R22 ;  /* 0x0000001600207312 */ /* 0x0040a20000101c00 */
[----:B------:R-:W-:Y:S05]  /*21d0*/  BRA `(.L_x_48891) ;  /* 0x00000d0000007947 */ /* 0x000fea0003800000 */
.L_x_48887:
        /* <DEDUP_REMOVED lines=10> */
.L_x_48895:
[----:B------:R-:W2:Y:S02]  /*2280*/  LDG.E.U16 R0, [R22.64] ;  /* 0x0000002416007981 */ /* 0x000ea4000c1e1500 */
[----:B--2---:R-:W-:-:S05]  /*2290*/  HADD2.F32 R0, -RZ, R0.H0_H0 ;  /* 0x20000000ff007230 */ /* 0x004fca0000004100 */
[----:B------:R-:W-:-:S04]  /*22a0*/  FMUL.FTZ R0, R0, 1 ;  /* 0x3f80000000007820 */ /* 0x000fc80000410000 */
[----:B------:R0:W2:Y:S01]  /*22b0*/  F2F.F64.F32 R32, R0 ;  /* 0x0000000000207310 */ /* 0x0000a20000201800 */
[----:B------:R-:W-:Y:S05]  /*22c0*/  BRA `(.L_x_48891) ;  /* 0x00000c1000007947 */ /* 0x000fea0003800000 */
.L_x_48894:
        /* <DEDUP_REMOVED lines=10> */
.L_x_48897:
[----:B------:R-:W2:Y:S02]  /*2370*/  LDG.E.U16 R22, [R22.64] ;  /* 0x0000002416167981 */ /* 0x000ea4000c1e1500 */
[----:B--2---:R-:W-:-:S05]  /*2380*/  HADD2.F32 R0, -RZ, R22.H0_H0 ;  /* 0x20000016ff007230 */ /* 0x004fca0000004100 */
[----:B------:R-:W-:-:S04]  /*2390*/  FMUL.FTZ R0, R0, 1 ;  /* 0x3f80000000007820 */ /* 0x000fc80000410000 */
[----:B------:R0:W2:Y:S01]  /*23a0*/  F2F.F64.F32 R32, R0 ;  /* 0x0000000000207310 */ /* 0x0000a20000201800 */
[----:B------:R-:W-:Y:S05]  /*23b0*/  BRA `(.L_x_48891) ;  /* 0x00000b2000007947 */ /* 0x000fea0003800000 */
.L_x_48896:
[----:B------:R0:W5:Y:S01]  /*23c0*/  LDG.E.64 R32, [R22.64] ;  /* 0x0000002416207981 */ /* 0x000162000c1e1b00 */
[----:B------:R-:W-:Y:S05]  /*23d0*/  BRA `(.L_x_48891) ;  /* 0x00000b0000007947 */ /* 0x000fea0003800000 */
.L_x_48886:
        /* <DEDUP_REMOVED lines=13> */
.L_x_48900:
[----:B------:R0:W5:Y:S01]  /*24b0*/  LDG.E.64 R32, [R22.64] ;  /* 0x0000002416207981 */ /* 0x000162000c1e1b00 */
[----:B------:R-:W-:Y:S05]  /*24c0*/  BRA `(.L_x_48891) ;  /* 0x00000a1000007947 */ /* 0x000fea0003800000 */
.L_x_48899:
        /* <DEDUP_REMOVED lines=26> */
[----:B------:R0:W2:Y:S01]  /*2670*/  F2F.F64.F32 R32, R5 ;  /* 0x0000000500207310 */ /* 0x0000a20000201800 */
[----:B------:R-:W-:Y:S05]  /*2680*/  BRA `(.L_x_48891) ;  /* 0x0000085000007947 */ /* 0x000fea0003800000 */
.L_x_48902:
        /* <DEDUP_REMOVED lines=15> */
.L_x_48901:
[----:B------:R-:W2:Y:S02]  /*2780*/  LDG.E.U16 R0, [R22.64] ;  /* 0x0000002416007981 */ /* 0x000ea4000c1e1500 */
[----:B--2---:R-:W-:-:S05]  /*2790*/  PRMT R0, RZ, 0x5410, R0 ;  /* 0x00005410ff007816 */ /* 0x004fca0000000000 */
[----:B------:R-:W-:-:S04]  /*27a0*/  FMUL.FTZ R0, R0, 1 ;  /* 0x3f80000000007820 */ /* 0x000fc80000410000 */
[----:B------:R0:W2:Y:S01]  /*27b0*/  F2F.F64.F32 R32, R0 ;  /* 0x0000000000207310 */ /* 0x0000a20000201800 */
[----:B------:R-:W-:Y:S05]  /*27c0*/  BRA `(.L_x_48891) ;  /* 0x0000071000007947 */ /* 0x000fea0003800000 */
.L_x_48898:
        /* <DEDUP_REMOVED lines=11> */
.L_x_48905:
        /* <DEDUP_REMOVED lines=21> */
.L_x_48909:
[----:B------:R-:W-:Y:S05]  /*29d0*/  BSYNC B1 ;  /* 0x0000000000017941 */ /* 0x000fea0003800000 */
.L_x_48908:
[----:B------:R-:W-:Y:S01]  /*29e0*/  LEA R5, R0, 0x3b800000, 0x17 ;  /* 0x3b80000000057811 */ /* 0x000fe200078eb8ff */
[----:B------:R-:W-:-:S05]  /*29f0*/  IMAD.SHL.U32 R0, R3, 0x100000, RZ ;  /* 0x0010000003007824 */ /* 0x000fca00078e00ff */
[----:B------:R-:W-:Y:S02]  /*2a00*/  LOP3.LUT R0, R5, R0, R6, 0xfe, !PT ;  /* 0x0000000005007212 */ /* 0x000fe400078efe06 */
.L_x_48907:
[----:B------:R-:W-:Y:S05]  /*2a10*/  BSYNC B0 ;  /* 0x0000000000007941 */ /* 0x000fea0003800000 */
.L_x_48906:
[----:B------:R-:W-:-:S04]  /*2a20*/  FMUL.FTZ R0, R0, 1 ;  /* 0x3f80000000007820 */ /* 0x000fc80000410000 */
[----:B------:R0:W2:Y:S01]  /*2a30*/  F2F.F64.F32 R32, R0 ;  /* 0x0000000000207310 */ /* 0x0000a20000201800 */
[----:B------:R-:W-:Y:S05]  /*2a40*/  BRA `(.L_x_48891) ;  /* 0x0000049000007947 */ /* 0x000fea0003800000 */
.L_x_48904:
        /* <DEDUP_REMOVED lines=21> */
.L_x_48913:
[----:B------:R-:W-:Y:S05]  /*2ba0*/  BSYNC B1 ;  /* 0x0000000000017941 */ /* 0x000fea0003800000 */
.L_x_48912:
[----:B------:R-:W-:Y:S01]  /*2bb0*/  LEA R5, R0, 0x37800000, 0x17 ;  /* 0x3780000000057811 */ /* 0x000fe200078eb8ff */
[----:B------:R-:W-:-:S05]  /*2bc0*/  IMAD.SHL.U32 R0, R3, 0x200000, RZ ;  /* 0x0020000003007824 */ /* 0x000fca00078e00ff */
[----:B------:R-:W-:Y:S02]  /*2bd0*/  LOP3.LUT R0, R5, R0, R6, 0xfe, !PT ;  /* 0x0000000005007212 */ /* 0x000fe400078efe06 */
.L_x_48911:
[----:B------:R-:W-:Y:S05]  /*2be0*/  BSYNC B0 ;  /* 0x0000000000007941 */ /* 0x000fea0003800000 */
.L_x_48910:
[----:B------:R-:W-:-:S04]  /*2bf0*/  FMUL.FTZ R0, R0, 1 ;  /* 0x3f80000000007820 */ /* 0x000fc80000410000 */
[----:B------:R0:W2:Y:S01]  /*2c00*/  F2F.F64.F32 R32, R0 ;  /* 0x0000000000207310 */ /* 0x0000a20000201800 */
[----:B------:R-:W-:Y:S05]  /*2c10*/  BRA `(.L_x_48891) ;  /* 0x000002c000007947 */ /* 0x000fea0003800000 */
.L_x_48903:
        /* <DEDUP_REMOVED lines=14> */
.L_x_48917:
[----:B------:R-:W-:Y:S05]  /*2d00*/  BSYNC B0 ;  /* 0x0000000000007941 */ /* 0x000fea0003800000 */
.L_x_48916:
[----:B------:R-:W-:-:S04]  /*2d10*/  FMUL.FTZ R0, R0, 1 ;  /* 0x3f80000000007820 */ /* 0x000fc80000410000 */
[----:B------:R0:W2:Y:S01]  /*2d20*/  F2F.F64.F32 R32, R0 ;  /* 0x0000000000207310 */ /* 0x0000a20000201800 */
[----:B------:R-:W-:Y:S05]  /*2d30*/  BRA `(.L_x_48891) ;  /* 0x000001a000007947 */ /* 0x000fea0003800000 */
.L_x_48890:
        /* <DEDUP_REMOVED lines=21> */
.L_x_48915:
[----:B------:R-:W2:Y:S02]  /*2e90*/  LDG.E.64 R32, [R22.64] ;  /* 0x0000002416207981 */ /* 0x000ea4000c1e1b00 */
[----:B--2---:R-:W0:Y:S01]  /*2ea0*/  I2F.F64.U64 R32, R32 ;  /* 0x0000002000207312 */ /* 0x004e220000301800 */
[----:B------:R-:W-:Y:S05]  /*2eb0*/  BRA `(.L_x_48891) ;  /* 0x0000002000007947 */ /* 0x000fea0003800000 */
.L_x_48914:
[----:B------:R-:W2:Y:S02]  /*2ec0*/  LDG.E R22, [R22.64] ;  /* 0x0000002416167981 */ /* 0x000ea4000c1e1900 */
[----:B--2---:R0:W2:Y:S02]  /*2ed0*/  I2F.F64.U32 R32, R22 ;  /* 0x0000001600207312 */ /* 0x0040a40000201800 */
.L_x_48891:
[----:B01---5:R0:W1:Y:S01]  /*2ee0*/  DADD R4, -RZ, |R18| ;  /* 0x00000000ff047229 */ /* 0x0230620000000512 */
[----:B------:R-:W-:Y:S01]  /*2ef0*/  BSSY B0, `(.L_x_48918) ;  /* 0x0000005000007945 */ /* 0x000fe20003800000 */
[----:B--2---:R-:W-:Y:S01]  /*2f00*/  IMAD.MOV.U32 R24, RZ, RZ, R32 ;  /* 0x000000ffff187224 */ /* 0x004fe200078e0020 */
[----:B------:R-:W-:Y:S01]  /*2f10*/  MOV R22, 0x2f40 ;  /* 0x00002f4000167802 */ /* 0x000fe20000000f00 */
[----:B------:R-:W-:-:S02]  /*2f20*/  IMAD.MOV.U32 R3, RZ, RZ, R33 ;  /* 0x000000ffff037224 */ /* 0x000fc400078e0021 */
[----:B01----:R-:W-:Y:S05]  /*2f30*/  CALL.REL.NOINC `($_ZN2at6native18elementwise_kernelILi128ELi4EZNS0_15gpu_kernel_implIZZZNS0_50_GLOBAL__N__2680c7bb_12_PowKernel_cu_b2145a98_318424pow_tensor_tensor_kernelERNS_18TensorIteratorBaseEENKUlvE_clEvENKUlvE4_clEvEUlddE_EEvS5_RKT_EUliE_EEviT1_$__internal_accurate_pow) ;  /* 0x0000de9000007944 */ /* 0x003fea0003c00000 */
[----:B------:R-:W-:Y:S05]  /*2f40*/  BSYNC B0 ;  /* 0x0000000000007941 */ /* 0x000fea0003800000 */
.L_x_48918:
[----:B------:R-:W2:Y:S01]  /*2f50*/  DSETP.NEU.AND P0, PT, R18, RZ, PT ;  /* 0x000000ff1200722a */ /* 0x000ea20003f0d000 */
[----:B------:R-:W-:-:S13]  /*2f60*/  BSSY B0, `(.L_x_48919) ;  /* 0x0000020000007945 */ /* 0x000fda0003800000 */
[----:B--2---:R-:W-:Y:S05]  /*2f70*/  @!P0 BRA `(.L_x_48920) ;  /* 0x0000013000008947 */ /* 0x004fea0003800000 */
[----:B------:R-:W-:Y:S02]  /*2f80*/  LOP3.LUT R0, R33, 0x7ff00000, RZ, 0xc0, !PT ;  /* 0x7ff0000021007812 */ /* 0x000fe400078ec0ff */
[----:B------:R-:W-:Y:S02]  /*2f90*/  ISETP.GT.AND P2, PT, R19, -0x1, PT ;  /* 0xffffffff1300780c */ /* 0x000fe40003f44270 */
[----:B------:R-:W-:-:S04]  /*2fa0*/  LEA.HI R3, R0, 0xfffffc0c, RZ, 0xc ;  /* 0xfffffc0c00037811 */ /* 0x000fc800078f60ff */
[CC--:B------:R-:W-:Y:S02]  /*2fb0*/  SHF.L.U32 R0, R32.reuse, R3.reuse, RZ ;  /* 0x0000000320007219 */ /* 0x0c0fe400000006ff */
[----:B------:R-:W-:Y:S02]  /*2fc0*/  SHF.L.U64.HI R3, R32, R3, R33 ;  /* 0x0000000320037219 */ /* 0x000fe40000010221 */
[----:B------:R-:W-:-:S04]  /*2fd0*/  ISETP.NE.U32.AND P0, PT, R0, RZ, PT ;  /* 0x000000ff0000720c */ /* 0x000fc80003f05070 */
[----:B------:R-:W-:-:S04]  /*2fe0*/  ISETP.NE.AND.EX P1, PT, R3, -0x80000000, PT, P0 ;  /* 0x800000000300780c */ /* 0x000fc80003f25300 */
[----:B------:R-:W-:Y:S01]  /*2ff0*/  PLOP3.LUT P0, PT, P1, PT, PT, 0x8, 0x0 ;  /* 0x000000000000781c */ /* 0x000fe20000f0e170 */
[----:B------:R-:W-:Y:S07]  /*3000*/  @P2 BRA `(.L_x_48921) ;  /* 0x0000015000002947 */ /* 0x000fee0003800000 */
[----:B------:R-:W2:Y:S01]  /*3010*/  FRND.F64.TRUNC R4, R32 ;  /* 0x0000002000047313 */ /* 0x000ea2000030d800 */
[----:B01----:R-:W0:Y:S01]  /*3020*/  DADD R6, -RZ, -R8 ;  /* 0x00000000ff067229 */ /* 0x003e220000000908 */
[----:B------:R-:W-:-:S09]  /*3030*/  ISETP.LT.AND P1, PT, R19, RZ, !P1 ;  /* 0x000000ff1300720c */ /* 0x000fd20004f21270 */
[----:B0-----:R-:W-:Y:S02]  /*3040*/  FSEL R8, R6, R8, P1 ;  /* 0x0000000806087208 */ /* 0x001fe40000800000 */
[----:B------:R-:W-:Y:S01]  /*3050*/  FSEL R9, R7, R9, P1 ;  /* 0x0000000907097208 */ /* 0x000fe20000800000 */
[----:B--2---:R-:W0:-:S14]  /*3060*/  DSETP.NEU.AND P2, PT, R4, R32, PT ;  /* 0x000000200400722a */ /* 0x004e1c0003f4d000 */
[----:B0-----:R-:W-:Y:S05]  /*3070*/  @!P2 BRA `(.L_x_48921) ;  /* 0x000000e00000a947 */ /* 0x001fea0003800000 */
[----:B------:R-:W-:Y:S02]  /*3080*/  IMAD.MOV.U32 R8, RZ, RZ, 0x0 ;  /* 0x00000000ff087424 */ /* 0x000fe400078e00ff */
[----:B------:R-:W-:Y:S01]  /*3090*/  IMAD.MOV.U32 R9, RZ, RZ, -0x80000 ;  /* 0xfff80000ff097424 */ /* 0x000fe200078e00ff */
[----:B------:R-:W-:Y:S05]  /*30a0*/  BRA `(.L_x_48921) ;  /* 0x000000b000007947 */ /* 0x000fea0003800000 */
.L_x_48920:
[C---:B------:R-:W-:Y:S01]  /*30b0*/  LOP3.LUT R0, R33.reuse, 0x7ff00000, RZ, 0xc0, !PT ;  /* 0x7ff0000021007812 */ /* 0x040fe200078ec0ff */
[----:B------:R-:W2:Y:S01]  /*30c0*/  DSETP.NEU.AND P0, PT, |R32|, 0.5, PT ;  /* 0x3fe000002000742a */ /* 0x000ea20003f0d200 */
[----:B------:R-:W-:Y:S01]  /*30d0*/  ISETP.GE.AND P1, PT, R33, RZ, PT ;  /* 0x000000ff2100720c */ /* 0x000fe20003f26270 */
[----:B-1----:R-:W-:Y:S01]  /*30e0*/  IMAD.MOV.U32 R8, RZ, RZ, RZ ;  /* 0x000000ffff087224 */ /* 0x002fe200078e00ff */
[----:B------:R-:W-:-:S04]  /*30f0*/  LEA.HI R3, R0, 0xfffffc0c, RZ, 0xc ;  /* 0xfffffc0c00037811 */ /* 0x000fc800078f60ff */
[CC--:B------:R-:W-:Y:S02]  /*3100*/  SHF.L.U32 R0, R32.reuse, R3.reuse, RZ ;  /* 0x0000000320007219 */ /* 0x0c0fe400000006ff */
[----:B------:R-:W-:Y:S02]  /*3110*/  SHF.L.U64.HI R3, R32, R3, R33 ;  /* 0x0000000320037219 */ /* 0x000fe40000010221 */
[----:B------:R-:W-:-:S04]  /*3120*/  ISETP.EQ.U32.AND P2, PT, R0, RZ, PT ;  /* 0x000000ff0000720c */ /* 0x000fc80003f42070 */
[----:B--2---:R-:W-:-:S04]  /*3130*/  ISETP.EQ.AND.EX P0, PT, R3, -0x80000000, P0, P2 ;  /* 0x800000000300780c */ /* 0x004fc80000702320 */
[----:B------:R-:W-:-:S04]  /*3140*/  SEL R9, R19, RZ, P0 ;  /* 0x000000ff13097207 */ /* 0x000fc80000000000 */
[----:B------:R-:W-:Y:S02]  /*3150*/  @!P1 LOP3.LUT R9, R9, 0x7ff00000, RZ, 0xfc, !PT ;  /* 0x7ff0000009099812 */ /* 0x000fe400078efcff */
.L_x_48921:
[----:B------:R-:W-:Y:S05]  /*3160*/  BSYNC B0 ;  /* 0x0000000000007941 */ /* 0x000fea0003800000 */
.L_x_48919:
[----:B------:R-:W2:Y:S01]  /*3170*/  DADD R4, R32, R18 ;  /* 0x0000000020047229 */ /* 0x000ea20000000012 */
[----:B------:R-:W-:Y:S09]  /*3180*/  BSSY B0, `(.L_x_48922) ;  /* 0x000001c000007945 */ /* 0x000ff20003800000 */
[----:B--2---:R-:W-:-:S04]  /*3190*/  LOP3.LUT R4, R5, 0x7ff00000, RZ, 0xc0, !PT ;  /* 0x7ff0000005047812 */ /* 0x004fc800078ec0ff */
[----:B------:R-:W-:-:S13]  /*31a0*/  ISETP.NE.AND P1, PT, R4, 0x7ff00000, PT ;  /* 0x7ff000000400780c */ /* 0x000fda0003f25270 */
[----:B------:R-:W-:Y:S05]  /*31b0*/  @P1 BRA `(.L_x_48923) ;  /* 0x0000018000001947 */ /* 0x000fea0003800000 */
[----:B------:R-:W2:-:S06]  /*31c0*/  DSETP.GTU.AND P1, PT, |R32|, +INF , PT ;  /* 0x7ff000002000742a */ /* 0x000e8c0003f2c200 */
[----:B--2---:R-:W2:-:S14]  /*31d0*/  DSETP.GTU.OR P1, PT, |R18|, +INF , P1 ;  /* 0x7ff000001200742a */ /* 0x004e9c0000f2c600 */
[----:B--2---:R-:W-:Y:S05]  /*31e0*/  @P1 BRA `(.L_x_48924) ;  /* 0x0000014000001947 */ /* 0x004fea0003800000 */
[----:B------:R-:W2:-:S14]  /*31f0*/  DSETP.NEU.AND P1, PT, |R32|, +INF , PT ;  /* 0x7ff000002000742a */ /* 0x000e9c0003f2d200 */
[----:B--2---:R-:W-:Y:S05]  /*3200*/  @P1 BRA `(.L_x_48925) ;  /* 0x0000008000001947 */ /* 0x004fea0003800000 */
[----:B------:R-:W-:Y:S01]  /*3210*/  ISETP.GE.AND P1, PT, R33, RZ, PT ;  /* 0x000000ff2100720c */ /* 0x000fe20003f26270 */
[----:B------:R-:W2:Y:S01]  /*3220*/  DSETP.GT.AND P0, PT, |R18|, 1, PT ;  /* 0x3ff000001200742a */ /* 0x000ea20003f04200 */
[----:B-1----:R-:W-:-:S05]  /*3230*/  IMAD.MOV.U32 R8, RZ, RZ, RZ ;  /* 0x000000ffff087224 */ /* 0x002fca00078e00ff */
[----:B--2---:R-:W-:Y:S01]  /*3240*/  SEL R0, RZ, 0x7ff00000, !P0 ;  /* 0x7ff00000ff007807 */ /* 0x004fe20004000000 */
[----:B------:R-:W1:-:S05]  /*3250*/  DSETP.NEU.AND P0, PT, R18, -1, PT ;  /* 0xbff000001200742a */ /* 0x000e4a0003f0d000 */
[----:B------:R-:W-:-:S04]  /*3260*/  @!P1 LOP3.LUT R0, R0, 0x7ff00000, RZ, 0x3c, !PT ;  /* 0x7ff0000000009812 */ /* 0x000fc800078e3cff */
[----:B-1----:R-:W-:Y:S01]  /*3270*/  SEL R9, R0, 0x3ff00000, P0 ;  /* 0x3ff0000000097807 */ /* 0x002fe20000000000 */
[----:B------:R-:W-:Y:S05]  /*3280*/  BRA `(.L_x_48923) ;  /* 0x000000b000007947 */ /* 0x000fea0003800000 */
.L_x_48925:
[----:B------:R-:W2:-:S14]  /*3290*/  DSETP.NEU.AND P1, PT, |R18|, +INF , PT ;  /* 0x7ff000001200742a */ /* 0x000e9c0003f2d200 */
[----:B--2---:R-:W-:Y:S05]  /*32a0*/  @P1 BRA `(.L_x_48923) ;  /* 0x0000009000001947 */ /* 0x004fea0003800000 */
[----:B------:R-:W-:Y:S01]  /*32b0*/  ISETP.LT.AND P0, PT, R19, RZ, P0 ;  /* 0x000000ff1300720c */ /* 0x000fe20000701270 */
[----:B-1----:R-:W-:Y:S01]  /*32c0*/  IMAD.MOV.U32 R8, RZ, RZ, RZ ;  /* 0x000000ffff087224 */ /* 0x002fe200078e00ff */
[C---:B------:R-:W-:Y:S02]  /*32d0*/  LOP3.LUT R0, R33.reuse, 0x7fffffff, RZ, 0xc0, !PT ;  /* 0x7fffffff21007812 */ /* 0x040fe400078ec0ff */
[----:B------:R-:W-:Y:S02]  /*32e0*/  ISETP.GT.AND P1, PT, R33, -0x1, PT ;  /* 0xffffffff2100780c */ /* 0x000fe40003f24270 */
[----:B------:R-:W-:Y:S02]  /*32f0*/  ISETP.NE.AND P0, PT, R0, 0x3fe00000, P0 ;  /* 0x3fe000000000780c */ /* 0x000fe40000705270 */
[----:B------:R-:W-:-:S11]  /*3300*/  SEL R9, RZ, 0x7ff00000, !P1 ;  /* 0x7ff00000ff097807 */ /* 0x000fd60004800000 */
[----:B------:R-:W-:Y:S01]  /*3310*/  @P0 IADD3 R9, R9, -0x80000000, RZ ;  /* 0x8000000009090810 */ /* 0x000fe20007ffe0ff */
[----:B------:R-:W-:Y:S05]  /*3320*/  BRA `(.L_x_48923) ;  /* 0x0000001000007947 */ /* 0x000fea0003800000 */
.L_x_48924:
[----:B-1----:R1:W2:-:S06]  /*3330*/  DADD R8, R32, R18 ;  /* 0x0000000020087229 */ /* 0x00228c0000000012 */
.L_x_48923:
[----:B------:R-:W-:Y:S05]  /*3340*/  BSYNC B0 ;  /* 0x0000000000007941 */ /* 0x000fea0003800000 */
.L_x_48922:
[----:B------:R-:W3:Y:S01]  /*3350*/  LDC.U8 R3, c[0x0][0x3e8] ;  /* 0x0000fa00ff037b82 */ /* 0x000ee20000000000 */
[----:B------:R-:W4:-:S06]  /*3360*/  DSETP.NEU.AND P0, PT, R32, RZ, PT ;  /* 0x000000ff2000722a */ /* 0x000f0c0003f0d000 */
[----:B----4-:R-:W4:-:S06]  /*3370*/  DSETP.EQ.OR P0, PT, R18, 1, !P0 ;  /* 0x3ff000001200742a */ /* 0x010f0c0004702400 */
[----:B-12-4-:R-:W-:Y:S02]  /*3380*/  FSEL R4, R8, RZ, !P0 ;  /* 0x000000ff08047208 */ /* 0x016fe40004000000 */
        /* <DEDUP_REMOVED lines=15> */
.L_x_48929:
[----:B------:R-:W1:Y:S02]  /*3480*/  F2I.S64.F64.TRUNC R4, R4 ;  /* 0x0000000400047311 */ /* 0x000e64000030d900 */
[----:B-1----:R-:W-:-:S05]  /*3490*/  IMAD.MOV.U32 R3, RZ, RZ, R4 ;  /* 0x000000ffff037224 */ /* 0x002fca00078e0004 */
[----:B------:R1:W-:Y:S01]  /*34a0*/  STG.E.U8 [R16.64], R3 ;  /* 0x0000000310007986 */ /* 0x0003e2000c101124 */
[----:B------:R-:W-:Y:S05]  /*34b0*/  BRA `(.L_x_48931) ;  /* 0x00000ed000007947 */ /* 0x000fea0003800000 */
.L_x_48928:
        /* <DEDUP_REMOVED lines=9> */
.L_x_48933:
[----:B------:R-:W1:Y:S02]  /*3550*/  F2I.F64.TRUNC R5, R4 ;  /* 0x0000000400057311 */ /* 0x000e64000030d100 */
[----:B-1----:R1:W-:Y:S01]  /*3560*/  STG.E [R16.64], R5 ;  /* 0x0000000510007986 */ /* 0x0023e2000c101924 */
[----:B------:R-:W-:Y:S05]  /*3570*/  BRA `(.L_x_48931) ;  /* 0x00000e1000007947 */ /* 0x000fea0003800000 */
.L_x_48932:
[----:B------:R-:W1:Y:S02]  /*3580*/  F2I.F64.TRUNC R5, R4 ;  /* 0x0000000400057311 */ /* 0x000e64000030d100 */
[----:B-1----:R1:W-:Y:S01]  /*3590*/  STG.E.U16 [R16.64], R5 ;  /* 0x0000000510007986 */ /* 0x0023e2000c101524 */
[----:B------:R-:W-:Y:S05]  /*35a0*/  BRA `(.L_x_48931) ;  /* 0x00000de000007947 */ /* 0x000fea0003800000 */
.L_x_48927:
        /* <DEDUP_REMOVED lines=11> */
.L_x_48935:
[----:B------:R-:W1:Y:S01]  /*3660*/  F2F.F32.F64 R0, R4 ;  /* 0x0000000400007310 */ /* 0x000e620000301000 */
[----:B------:R-:W1:-:S14]  /*3670*/  DSETP.GEU.AND P0, PT, |R4|, c[0x2][0x0], PT ;  /* 0x008000000400762a */ /* 0x000e5c0003f0e200 */
[----:B-1----:R-:W-:-:S05]  /*3680*/  @!P0 FMUL R0, R0, 1.175494350822287508e-38 ;  /* 0x0080000000008820 */ /* 0x002fca0000400000 */
[----:B------:R-:W-:-:S05]  /*3690*/  F2FP.PACK_AB R0, RZ, R0 ;  /* 0x00000000ff00723e */ /* 0x000fca00000000ff */
[----:B------:R1:W-:Y:S01]  /*36a0*/  STG.E.U16 [R16.64], R0 ;  /* 0x0000000010007986 */ /* 0x0003e2000c101524 */
[----:B------:R-:W-:Y:S05]  /*36b0*/  BRA `(.L_x_48931) ;  /* 0x00000cd000007947 */ /* 0x000fea0003800000 */
.L_x_48934:
        /* <DEDUP_REMOVED lines=8> */
[----:B------:R-:W-:-:S13]  /*3740*/  IMAD.MOV.U32 R7, RZ, RZ, RZ ;  /* 0x000000ffff077224 */ /* 0x000fda00078e00ff */
[----:B0-----:R-:W-:-:S05]  /*3750*/  @!P0 FMUL R6, R6, 1.175494350822287508e-38 ;  /* 0x0080000006068820 */ /* 0x001fca0000400000 */
[----:B------:R0:W-:Y:S01]  /*3760*/  STG.E.64 [R16.64], R6 ;  /* 0x0000000610007986 */ /* 0x0001e2000c101b24 */
[----:B------:R-:W-:Y:S05]  /*3770*/  BRA `(.L_x_48931) ;  /* 0x00000c1000007947 */ /* 0x000fea0003800000 */
.L_x_48937:
[----:B------:R-:W1:Y:S01]  /*3780*/  F2F.F32.F64 R0, R4 ;  /* 0x0000000400007310 */ /* 0x000e620000301000 */
[----:B------:R-:W1:-:S14]  /*3790*/  DSETP.GEU.AND P0, PT, |R4|, c[0x2][0x0], PT ;  /* 0x008000000400762a */ /* 0x000e5c0003f0e200 */
[----:B-1----:R-:W-:-:S05]  /*37a0*/  @!P0 FMUL R0, R0, 1.175494350822287508e-38 ;  /* 0x0080000000008820 */ /* 0x002fca0000400000 */
[----:B------:R-:W-:-:S04]  /*37b0*/  F2FP.PACK_AB R3, RZ, R0 ;  /* 0x00000000ff03723e */ /* 0x000fc800000000ff */
[----:B------:R-:W-:-:S05]  /*37c0*/  PRMT R3, R3, 0x5410, RZ ;  /* 0x0000541003037816 */ /* 0x000fca00000000ff */
[----:B------:R1:W-:Y:S01]  /*37d0*/  STG.E [R16.64], R3 ;  /* 0x0000000310007986 */ /* 0x0003e2000c101924 */
[----:B------:R-:W-:Y:S05]  /*37e0*/  BRA `(.L_x_48931) ;  /* 0x00000ba000007947 */ /* 0x000fea0003800000 */
.L_x_48936:
[----:B------:R1:W-:Y:S01]  /*37f0*/  STG.E.64 [R16.64], R4 ;  /* 0x0000000410007986 */ /* 0x0003e2000c101b24 */
[----:B------:R-:W-:Y:S05]  /*3800*/  BRA `(.L_x_48931) ;  /* 0x00000b8000007947 */ /* 0x000fea0003800000 */
.L_x_48926:
        /* <DEDUP_REMOVED lines=12> */
.L_x_48940:
[----:B0-----:R-:W-:-:S05]  /*38d0*/  CS2R R6, SRZ ;  /* 0x0000000000067805 */ /* 0x001fca000001ff00 */
[----:B------:R0:W-:Y:S01]  /*38e0*/  STG.E.128 [R16.64], R4 ;  /* 0x0000000410007986 */ /* 0x0001e2000c101d24 */
[----:B------:R-:W-:Y:S05]  /*38f0*/  BRA `(.L_x_48931) ;  /* 0x00000a9000007947 */ /* 0x000fea0003800000 */
.L_x_48939:
        /* <DEDUP_REMOVED lines=13> */
[----:B0-----:R-:W-:Y:S01]  /*39d0*/  SHF.R.U32.HI R7, RZ, 0x18, R0 ;  /* 0x00000018ff077819 */ /* 0x001fe20000011600 */
        /* <DEDUP_REMOVED lines=9> */
.L_x_48944:
[----:B------:R-:W-:Y:S05]  /*3a70*/  BSYNC B0 ;  /* 0x0000000000007941 */ /* 0x000fea0003800000 */
.L_x_48943:
[----:B------:R-:W-:-:S05]  /*3a80*/  LOP3.LUT R7, R0, R7, RZ, 0xfc, !PT ;  /* 0x0000000700077212 */ /* 0x000fca00078efcff */
[----:B------:R0:W-:Y:S01]  /*3a90*/  STG.E.U8 [R16.64], R7 ;  /* 0x0000000710007986 */ /* 0x0001e2000c101124 */
[----:B------:R-:W-:Y:S05]  /*3aa0*/  BRA `(.L_x_48931) ;  /* 0x000008e000007947 */ /* 0x000fea0003800000 */
.L_x_48942:
        /* <DEDUP_REMOVED lines=15> */
.L_x_48946:
[----:B------:R-:W-:Y:S01]  /*3ba0*/  IMAD.MOV.U32 R0, RZ, RZ, 0x7f ;  /* 0x0000007fff007424 */ /* 0x000fe200078e00ff */
[----:B------:R-:W-:-:S04]  /*3bb0*/  ISETP.GT.U32.AND P0, PT, R3, 0x7f800000, PT ;  /* 0x7f8000000300780c */ /* 0x000fc80003f04070 */
[----:B------:R-:W-:-:S04]  /*3bc0*/  SEL R0, R0, 0x7c, P0 ;  /* 0x0000007c00007807 */ /* 0x000fc80000000000 */
.L_x_48947:
[----:B------:R-:W-:Y:S05]  /*3bd0*/  BSYNC B0 ;  /* 0x0000000000007941 */ /* 0x000fea0003800000 */
.L_x_48945:
[----:B------:R-:W-:-:S04]  /*3be0*/  LOP3.LUT R3, R7, 0x80000000, RZ, 0xc0, !PT ;  /* 0x8000000007037812 */ /* 0x000fc800078ec0ff */
[----:B------:R-:W-:-:S04]  /*3bf0*/  SHF.R.U32.HI R3, RZ, 0x18, R3 ;  /* 0x00000018ff037819 */ /* 0x000fc80000011603 */
[----:B------:R-:W-:-:S05]  /*3c00*/  LOP3.LUT R3, R0, R3, RZ, 0xfc, !PT ;  /* 0x0000000300037212 */ /* 0x000fca00078efcff */
[----:B------:R0:W-:Y:S01]  /*3c10*/  STG.E.U8 [R16.64], R3 ;  /* 0x0000000310007986 */ /* 0x0001e2000c101124 */
[----:B------:R-:W-:Y:S05]  /*3c20*/  BRA `(.L_x_48931) ;  /* 0x0000076000007947 */ /* 0x000fea0003800000 */
.L_x_48941:
[----:B------:R-:W1:Y:S01]  /*3c30*/  F2F.F32.F64 R0, R4 ;  /* 0x0000000400007310 */ /* 0x000e620000301000 */
[----:B------:R-:W1:-:S14]  /*3c40*/  DSETP.GEU.AND P0, PT, |R4|, c[0x2][0x0], PT ;  /* 0x008000000400762a */ /* 0x000e5c0003f0e200 */
[----:B-1----:R-:W-:-:S05]  /*3c50*/  @!P0 FMUL R0, R0, 1.175494350822287508e-38 ;  /* 0x0080000000008820 */ /* 0x002fca0000400000 */
[----:B------:R-:W-:-:S05]  /*3c60*/  F2FP.BF16.PACK_AB R0, RZ, R0 ;  /* 0x00000000ff00723e */ /* 0x000fca00000010ff */
[----:B------:R1:W-:Y:S01]  /*3c70*/  STG.E.U16 [R16.64], R0 ;  /* 0x0000000010007986 */ /* 0x0003e2000c101524 */
[----:B------:R-:W-:Y:S05]  /*3c80*/  BRA `(.L_x_48931) ;  /* 0x0000070000007947 */ /* 0x000fea0003800000 */
.L_x_48938:
        /* <DEDUP_REMOVED lines=11> */
.L_x_48950:
        /* <DEDUP_REMOVED lines=19> */
.L_x_48953:
[----:B------:R-:W-:-:S04]  /*3e70*/  LOP3.LUT R3, R7, 0x80000000, RZ, 0xc0, !PT ;  /* 0x8000000007037812 */ /* 0x000fc800078ec0ff */
[----:B------:R-:W-:-:S04]  /*3e80*/  SHF.R.U32.HI R3, RZ, 0x18, R3 ;  /* 0x00000018ff037819 */ /* 0x000fc80000011603 */
[----:B------:R-:W-:-:S04]  /*3e90*/  LOP3.LUT R0, R0, R3, RZ, 0xfc, !PT ;  /* 0x0000000300007212 */ /* 0x000fc800078efcff */
[----:B------:R-:W-:Y:S02]  /*3ea0*/  PRMT R8, R0, 0x7610, R8 ;  /* 0x0000761000087816 */ /* 0x000fe40000000008 */
.L_x_48952:
[----:B------:R-:W-:Y:S05]  /*3eb0*/  BSYNC B0 ;  /* 0x0000000000007941 */ /* 0x000fea0003800000 */
.L_x_48951:
[----:B------:R0:W-:Y:S01]  /*3ec0*/  STG.E.U8 [R16.64], R8 ;  /* 0x0000000810007986 */ /* 0x0001e2000c101124 */
[----:B------:R-:W-:Y:S05]  /*3ed0*/  BRA `(.L_x_48931) ;  /* 0x000004b000007947 */ /* 0x000fea0003800000 */
.L_x_48949:
        /* <DEDUP_REMOVED lines=19> */
.L_x_48956:
[----:B------:R-:W-:-:S04]  /*4010*/  LOP3.LUT R3, R7, 0x80000000, RZ, 0xc0, !PT ;  /* 0x8000000007037812 */ /* 0x000fc800078ec0ff */
[----:B------:R-:W-:-:S04]  /*4020*/  SHF.R.U32.HI R3, RZ, 0x18, R3 ;  /* 0x00000018ff037819 */ /* 0x000fc80000011603 */
[----:B------:R-:W-:-:S04]  /*4030*/  LOP3.LUT R0, R0, R3, RZ, 0xfc, !PT ;  /* 0x0000000300007212 */ /* 0x000fc800078efcff */
[----:B------:R-:W-:Y:S02]  /*4040*/  PRMT R8, R0, 0x7610, R8 ;  /* 0x0000761000087816 */ /* 0x000fe40000000008 */
.L_x_48955:
[----:B------:R-:W-:Y:S05]  /*4050*/  BSYNC B0 ;  /* 0x0000000000007941 */ /* 0x000fea0003800000 */
.L_x_48954:
[----:B------:R0:W-:Y:S01]  /*4060*/  STG.E.U8 [R16.64], R8 ;  /* 0x0000000810007986 */ /* 0x0001e2000c101124 */
[----:B------:R-:W-:Y:S05]  /*4070*/  BRA `(.L_x_48931) ;  /* 0x0000031000007947 */ /* 0x000fea0003800000 */
.L_x_48948:
        /* <DEDUP_REMOVED lines=24> */
.L_x_48930:
        /* <DEDUP_REMOVED lines=20> */
.L_x_48958:
[----:B------:R-:W1:Y:S02]  /*4340*/  F2I.U64.F64.TRUNC R4, R4 ;  /* 0x0000000400047311 */ /* 0x000e64000030d800 */
[----:B-1----:R1:W-:Y:S01]  /*4350*/  STG.E.64 [R16.64], R4 ;  /* 0x0000000410007986 */ /* 0x0023e2000c101b24 */
[----:B------:R-:W-:Y:S05]  /*4360*/  BRA `(.L_x_48931) ;  /* 0x0000002000007947 */ /* 0x000fea0003800000 */
.L_x_48957:
[----:B------:R-:W1:Y:S02]  /*4370*/  F2I.U32.F64.TRUNC R5, R4 ;  /* 0x0000000400057311 */ /* 0x000e64000030d000 */
[----:B-1----:R1:W-:Y:S02]  /*4380*/  STG.E [R16.64], R5 ;  /* 0x0000000510007986 */ /* 0x0023e4000c101924 */
.L_x_48931:
[----:B------:R-:W-:-:S05]  /*4390*/  IMAD R2, R2, 0x200, R25 ;  /* 0x0000020002027824 */ /* 0x000fca00078e0219 */
[----:B------:R-:W-:Y:S02]  /*43a0*/  IADD3 R23, R2, 0x80, RZ ;  /* 0x0000008002177810 */ /* 0x000fe40007ffe0ff */
.L_x_48852:
[----:B------:R-:W-:Y:S05]  /*43b0*/  BSYNC B6 ;  /* 0x0000000000067941 */ /* 0x000fea0003800000 */
.L_x_48851:
[----:B------:R-:W-:Y:S01]  /*43c0*/  ISETP.GE.AND P0, PT, R23, c[0x0][0x160], PT ;  /* 0x0000580017007a0c */ /* 0x000fe20003f06270 */
[----:B------:R-:W-:-:S12]  /*43d0*/  BSSY B6, `(.L_x_48959) ;  /* 0x000086a000067945 */ /* 0x000fd80003800000 */
[----:B------:R-:W-:Y:S05]  /*43e0*/  @P0 BRA `(.L_x_48960) ;  /* 0x0000868000000947 */ /* 0x000fea0003800000 */
[----:B------:R-:W-:Y:S01]  /*43f0*/  ISETP.NE.AND P0, PT, RZ, c[0x0][0x168], PT ;  /* 0x00005a00ff007a0c */ /* 0x000fe20003f05270 */
[----:B------:R-:W-:Y:S02]  /*4400*/  IMAD.MOV.U32 R22, RZ, RZ, RZ ;  /* 0x000000ffff167224 */ /* 0x000fe400078e00ff */
[----:B-1----:R-:W-:Y:S02]  /*4410*/  IMAD.MOV.U32 R0, RZ, RZ, RZ ;  /* 0x000000ffff007224 */ /* 0x002fe400078e00ff */
        /* <DEDUP_REMOVED lines=252> */
.L_x_48961:
        /* <DEDUP_REMOVED lines=19> */
.L_x_48965:
[----:B------:R-:W2:Y:S02]  /*5510*/  LDG.E.U8 R2, [R2.64] ;  /* 0x0000002402027981 */ /* 0x000ea4000c1e1100 */
[----:B--2---:R0:W1:Y:S01]  /*5520*/  I2F.F64.U16 R18, R2 ;  /* 0x0000000200127312 */ /* 0x0040620000101800 */
[----:B------:R-:W-:Y:S05]  /*5530*/  BRA `(.L_x_48967) ;  /* 0x00000df000007947 */ /* 0x000fea0003800000 */
.L_x_48964:
        /* <DEDUP_REMOVED lines=9> */
.L_x_48969:
[----:B------:R-:W2:Y:S02]  /*55d0*/  LDG.E R2, [R2.64] ;  /* 0x0000002402027981 */ /* 0x000ea4000c1e1900 */
[----:B--2---:R0:W1:Y:S01]  /*55e0*/  I2F.F64 R18, R2 ;  /* 0x0000000200127312 */ /* 0x0040620000201c00 */
[----:B------:R-:W-:Y:S05]  /*55f0*/  BRA `(.L_x_48967) ;  /* 0x00000d3000007947 */ /* 0x000fea0003800000 */
.L_x_48968:
[----:B------:R-:W2:Y:S02]  /*5600*/  LDG.E.U16 R2, [R2.64] ;  /* 0x0000002402027981 */ /* 0x000ea4000c1e1500 */
[----:B--2---:R0:W1:Y:S01]  /*5610*/  I2F.F64.S16 R18, R2 ;  /* 0x0000000200127312 */ /* 0x0040620000101c00 */
[----:B------:R-:W-:Y:S05]  /*5620*/  BRA `(.L_x_48967) ;  /* 0x00000d0000007947 */ /* 0x000fea0003800000 */
.L_x_48963:
        /* <DEDUP_REMOVED lines=10> */
.L_x_48971:
[----:B------:R-:W2:Y:S02]  /*56d0*/  LDG.E.U16 R0, [R2.64] ;  /* 0x0000002402007981 */ /* 0x000ea4000c1e1500 */
[----:B--2---:R-:W-:-:S05]  /*56e0*/  HADD2.F32 R0, -RZ, R0.H0_H0 ;  /* 0x20000000ff007230 */ /* 0x004fca0000004100 */
[----:B------:R-:W-:-:S04]  /*56f0*/  FMUL.FTZ R0, R0, 1 ;  /* 0x3f80000000007820 */ /* 0x000fc80000410000 */
[----:B------:R0:W1:Y:S01]  /*5700*/  F2F.F64.F32 R18, R0 ;  /* 0x0000000000127310 */ /* 0x0000620000201800 */
[----:B------:R-:W-:Y:S05]  /*5710*/  BRA `(.L_x_48967) ;  /* 0x00000c1000007947 */ /* 0x000fea0003800000 */
.L_x_48970:
        /* <DEDUP_REMOVED lines=10> */
.L_x_48973:
[----:B------:R-:W2:Y:S02]  /*57c0*/  LDG.E.U16 R2, [R2.64] ;  /* 0x0000002402027981 */ /* 0x000ea4000c1e1500 */
[----:B--2---:R-:W-:-:S05]  /*57d0*/  HADD2.F32 R0, -RZ, R2.H0_H0 ;  /* 0x20000002ff007230 */ /* 0x004fca0000004100 */
[----:B------:R-:W-:-:S04]  /*57e0*/  FMUL.FTZ R0, R0, 1 ;  /* 0x3f80000000007820 */ /* 0x000fc80000410000 */
[----:B------:R0:W1:Y:S01]  /*57f0*/  F2F.F64.F32 R18, R0 ;  /* 0x0000000000127310 */ /* 0x0000620000201800 */
[----:B------:R-:W-:Y:S05]  /*5800*/  BRA `(.L_x_48967) ;  /* 0x00000b2000007947 */ /* 0x000fea0003800000 */
.L_x_48972:
[----:B------:R0:W5:Y:S01]  /*5810*/  LDG.E.64 R18, [R2.64] ;  /* 0x0000002402127981 */ /* 0x000162000c1e1b00 */
[----:B------:R-:W-:Y:S05]  /*5820*/  BRA `(.L_x_48967) ;  /* 0x00000b0000007947 */ /* 0x000fea0003800000 */
.L_x_48962:
        /* <DEDUP_REMOVED lines=13> */
.L_x_48976:
[----:B------:R0:W5:Y:S01]  /*5900*/  LDG.E.64 R18, [R2.64] ;  /* 0x0000002402127981 */ /* 0x000162000c1e1b00 */
[----:B------:R-:W-:Y:S05]  /*5910*/  BRA `(.L_x_48967) ;  /* 0x00000a1000007947 */ /* 0x000fea0003800000 */
.L_x_48975:
        /* <DEDUP_REMOVED lines=28> */
.L_x_48978:
        /* <DEDUP_REMOVED lines=15> */
.L_x_48977:
[----:B------:R-:W2:Y:S02]  /*5bd0*/  LDG.E.U16 R0, [R2.64] ;  /* 0x0000002402007981 */ /* 0x000ea4000c1e1500 */
[----:B--2---:R-:W-:-:S05]  /*5be0*/  PRMT R0, RZ, 0x5410, R0 ;  /* 0x00005410ff007816 */ /* 0x004fca0000000000 */
[----:B------:R-:W-:-:S04]  /*5bf0*/  FMUL.FTZ R0, R0, 1 ;  /* 0x3f80000000007820 */ /* 0x000fc80000410000 */
[----:B------:R0:W1:Y:S01]  /*5c00*/  F2F.F64.F32 R18, R0 ;  /* 0x0000000000127310 */ /* 0x0000620000201800 */
[----:B------:R-:W-:Y:S05]  /*5c10*/  BRA `(.L_x_48967) ;  /* 0x0000071000007947 */ /* 0x000fea0003800000 */
.L_x_48974:
        /* <DEDUP_REMOVED lines=11> */
.L_x_48981:
        /* <DEDUP_REMOVED lines=21> */
.L_x_48985:
[----:B------:R-:W-:Y:S05]  /*5e20*/  BSYNC B1 ;  /* 0x0000000000017941 */ /* 0x000fea0003800000 */
.L_x_48984:
[----:B------:R-:W-:Y:S01]  /*5e30*/  LEA R3, R0, 0x3b800000, 0x17 ;  /* 0x3b80000000037811 */ /* 0x000fe200078eb8ff */
[----:B------:R-:W-:-:S05]  /*5e40*/  IMAD.SHL.U32 R0, R2, 0x100000, RZ ;  /* 0x0010000002007824 */ /* 0x000fca00078e00ff */
[----:B------:R-:W-:Y:S02]  /*5e50*/  LOP3.LUT R0, R3, R0, R4, 0xfe, !PT ;  /* 0x0000000003007212 */ /* 0x000fe400078efe04 */
.L_x_48983:
[----:B------:R-:W-:Y:S05]  /*5e60*/  BSYNC B0 ;  /* 0x0000000000007941 */ /* 0x000fea0003800000 */
.L_x_48982:
[----:B------:R-:W-:-:S04]  /*5e70*/  FMUL.FTZ R0, R0, 1 ;  /* 0x3f80000000007820 */ /* 0x000fc80000410000 */
[----:B------:R0:W1:Y:S01]  /*5e80*/  F2F.F64.F32 R18, R0 ;  /* 0x0000000000127310 */ /* 0x0000620000201800 */
[----:B------:R-:W-:Y:S05]  /*5e90*/  BRA `(.L_x_48967) ;  /* 0x0000049000007947 */ /* 0x000fea0003800000 */
.L_x_48980:
        /* <DEDUP_REMOVED lines=21> */
.L_x_48989:
[----:B------:R-:W-:Y:S05]  /*5ff0*/  BSYNC B1 ;  /* 0x0000000000017941 */ /* 0x000fea0003800000 */
.L_x_48988:
[----:B------:R-:W-:Y:S01]  /*6000*/  LEA R3, R0, 0x37800000, 0x17 ;  /* 0x3780000000037811 */ /* 0x000fe200078eb8ff */
[----:B------:R-:W-:-:S05]  /*6010*/  IMAD.SHL.U32 R0, R2, 0x200000, RZ ;  /* 0x0020000002007824 */ /* 0x000fca00078e00ff */
[----:B------:R-:W-:Y:S02]  /*6020*/  LOP3.LUT R0, R3, R0, R4, 0xfe, !PT ;  /* 0x0000000003007212 */ /* 0x000fe400078efe04 */
.L_x_48987:
[----:B------:R-:W-:Y:S05]  /*6030*/  BSYNC B0 ;  /* 0x0000000000007941 */ /* 0x000fea0003800000 */
.L_x_48986:
[----:B------:R-:W-:-:S04]  /*6040*/  FMUL.FTZ R0, R0, 1 ;  /* 0x3f80000000007820 */ /* 0x000fc80000410000 */
[----:B------:R0:W1:Y:S01]  /*6050*/  F2F.F64.F32 R18, R0 ;  /* 0x0000000000127310 */ /* 0x0000620000201800 */
[----:B------:R-:W-:Y:S05]  /*6060*/  BRA `(.L_x_48967) ;  /* 0x000002c000007947 */ /* 0x000fea0003800000 */
.L_x_48979:
        /* <DEDUP_REMOVED lines=14> */
.L_x_48993:
[----:B------:R-:W-:Y:S05]  /*6150*/  BSYNC B0 ;  /* 0x0000000000007941 */ /* 0x000fea0003800000 */
.L_x_48992:
[----:B------:R-:W-:-:S04]  /*6160*/  FMUL.FTZ R0, R0, 1 ;  /* 0x3f80000000007820 */ /* 0x000fc80000410000 */
[----:B------:R0:W1:Y:S01]  /*6170*/  F2F.F64.F32 R18, R0 ;  /* 0x0000000000127310 */ /* 0x0000620000201800 */
[----:B------:R-:W-:Y:S05]  /*6180*/  BRA `(.L_x_48967) ;  /* 0x000001a000007947 */ /* 0x000fea0003800000 */
.L_x_48966:
        /* <DEDUP_REMOVED lines=21> */
.L_x_48991:
[----:B------:R-:W2:Y:S02]  /*62e0*/  LDG.E.64 R18, [R2.64] ;  /* 0x0000002402127981 */ /* 0x000ea4000c1e1b00 */
[----:B--2---:R-:W0:Y:S01]  /*62f0*/  I2F.F64.U64 R18, R18 ;  /* 0x0000001200127312 */ /* 0x004e220000301800 */
[----:B------:R-:W-:Y:S05]  /*6300*/  BRA `(.L_x_48967) ;  /* 0x0000002000007947 */ /* 0x000fea0003800000 */
.L_x_48990:
[----:B------:R-:W2:Y:S02]  /*6310*/  LDG.E R2, [R2.64] ;  /* 0x0000002402027981 */ /* 0x000ea4000c1e1900 */
[----:B--2---:R0:W1:Y:S02]  /*6320*/  I2F.F64.U32 R18, R2 ;  /* 0x0000000200127312 */ /* 0x0040640000201800 */
.L_x_48967:
        /* <DEDUP_REMOVED lines=17> */
.L_x_48997:
[----:B------:R-:W2:Y:S02]  /*6440*/  LDG.E.U8 R2, [R2.64] ;  /* 0x0000002402027981 */ /* 0x000ea4000c1e1100 */
[----:B--2---:R0:W2:Y:S01]  /*6450*/  I2F.F64.U16 R32, R2 ;  /* 0x0000000200207312 */ /* 0x0040a20000101800 */
[----:B------:R-:W-:Y:S05]  /*6460*/  BRA `(.L_x_48999) ;  /* 0x00000df000007947 */ /* 0x000fea0003800000 */
.L_x_48996:
        /* <DEDUP_REMOVED lines=9> */
.L_x_49001:
[----:B------:R-:W2:Y:S02]  /*6500*/  LDG.E R2, [R2.64] ;  /* 0x0000002402027981 */ /* 0x000ea4000c1e1900 */
[----:B--2---:R0:W2:Y:S01]  /*6510*/  I2F.F64 R32, R2 ;  /* 0x0000000200207312 */ /* 0x0040a20000201c00 */
[----:B------:R-:W-:Y:S05]  /*6520*/  BRA `(.L_x_48999) ;  /* 0x00000d3000007947 */ /* 0x000fea0003800000 */
.L_x_49000:
[----:B------:R-:W2:Y:S02]  /*6530*/  LDG.E.U16 R2, [R2.64] ;  /* 0x0000002402027981 */ /* 0x000ea4000c1e1500 */
[----:B--2---:R0:W2:Y:S01]  /*6540*/  I2F.F64.S16 R32, R2 ;  /* 0x0000000200207312 */ /* 0x0040a20000101c00 */
[----:B------:R-:W-:Y:S05]  /*6550*/  BRA `(.L_x_48999) ;  /* 0x00000d0000007947 */ /* 0x000fea0003800000 */
.L_x_48995:
        /* <DEDUP_REMOVED lines=10> */
.L_x_49003:
[----:B------:R-:W2:Y:S02]  /*6600*/  LDG.E.U16 R0, [R2.64] ;  /* 0x0000002402007981 */ /* 0x000ea4000c1e1500 */
[----:B--2---:R-:W-:-:S05]  /*6610*/  HADD2.F32 R0, -RZ, R0.H0_H0 ;  /* 0x20000000ff007230 */ /* 0x004fca0000004100 */
[----:B------:R-:W-:-:S04]  /*6620*/  FMUL.FTZ R0, R0, 1 ;  /* 0x3f80000000007820 */ /* 0x000fc80000410000 */
[----:B------:R0:W2:Y:S01]  /*6630*/  F2F.F64.F32 R32, R0 ;  /* 0x0000000000207310 */ /* 0x0000a20000201800 */
[----:B------:R-:W-:Y:S05]  /*6640*/  BRA `(.L_x_48999) ;  /* 0x00000c1000007947 */ /* 0x000fea0003800000 */
.L_x_49002:
        /* <DEDUP_REMOVED lines=10> */
.L_x_49005:
[----:B------:R-:W2:Y:S02]  /*66f0*/  LDG.E.U16 R2, [R2.64] ;  /* 0x0000002402027981 */ /* 0x000ea4000c1e1500 */
[----:B--2---:R-:W-:-:S05]  /*6700*/  HADD2.F32 R0, -RZ, R2.H0_H0 ;  /* 0x20000002ff007230 */ /* 0x004fca0000004100 */
[----:B------:R-:W-:-:S04]  /*6710*/  FMUL.FTZ R0, R0, 1 ;  /* 0x3f80000000007820 */ /* 0x000fc80000410000 */
[----:B------:R0:W2:Y:S01]  /*6720*/  F2F.F64.F32 R32, R0 ;  /* 0x0000000000207310 */ /* 0x0000a20000201800 */
[----:B------:R-:W-:Y:S05]  /*6730*/  BRA `(.L_x_48999) ;  /* 0x00000b2000007947 */ /* 0x000fea0003800000 */
.L_x_49004:
[----:B------:R0:W5:Y:S01]  /*6740*/  LDG.E.64 R32, [R2.64] ;  /* 0x0000002402207981 */ /* 0x000162000c1e1b00 */
[----:B------:R-:W-:Y:S05]  /*6750*/  BRA `(.L_x_48999) ;  /* 0x00000b0000007947 */ /* 0x000fea0003800000 */
.L_x_48994:
        /* <DEDUP_REMOVED lines=13> */
.L_x_49008:
[----:B------:R0:W5:Y:S01]  /*6830*/  LDG.E.64 R32, [R2.64] ;  /* 0x0000002402207981 */ /* 0x000162000c1e1b00 */
[----:B------:R-:W-:Y:S05]  /*6840*/  BRA `(.L_x_48999) ;  /* 0x00000a1000007947 */ /* 0x000fea0003800000 */
.L_x_49007:
        /* <DEDUP_REMOVED lines=28> */
.L_x_49010:
        /* <DEDUP_REMOVED lines=15> */
.L_x_49009:
[----:B------:R-:W2:Y:S02]  /*6b00*/  LDG.E.U16 R0, [R2.64] ;  /* 0x0000002402007981 */ /* 0x000ea4000c1e1500 */
[----:B--2---:R-:W-:-:S05]  /*6b10*/  PRMT R0, RZ, 0x5410, R0 ;  /* 0x00005410ff007816 */ /* 0x004fca0000000000 */
[----:B------:R-:W-:-:S04]  /*6b20*/  FMUL.FTZ R0, R0, 1 ;  /* 0x3f80000000007820 */ /* 0x000fc80000410000 */
[----:B------:R0:W2:Y:S01]  /*6b30*/  F2F.F64.F32 R32, R0 ;  /* 0x0000000000207310 */ /* 0x0000a20000201800 */
[----:B------:R-:W-:Y:S05]  /*6b40*/  BRA `(.L_x_48999) ;  /* 0x0000071000007947 */ /* 0x000fea0003800000 */
.L_x_49006:
        /* <DEDUP_REMOVED lines=11> */
.L_x_49013:
        /* <DEDUP_REMOVED lines=21> */
.L_x_49017:
[----:B------:R-:W-:Y:S05]  /*6d50*/  BSYNC B1 ;  /* 0x0000000000017941 */ /* 0x000fea0003800000 */
.L_x_49016:
[----:B------:R-:W-:Y:S01]  /*6d60*/  LEA R3, R0, 0x3b800000, 0x17 ;  /* 0x3b80000000037811 */ /* 0x000fe200078eb8ff */
[----:B------:R-:W-:-:S05]  /*6d70*/  IMAD.SHL.U32 R0, R2, 0x100000, RZ ;  /* 0x0010000002007824 */ /* 0x000fca00078e00ff */
[----:B------:R-:W-:Y:S02]  /*6d80*/  LOP3.LUT R0, R3, R0, R4, 0xfe, !PT ;  /* 0x0000000003007212 */ /* 0x000fe400078efe04 */
.L_x_49015:
[----:B------:R-:W-:Y:S05]  /*6d90*/  BSYNC B0 ;  /* 0x0000000000007941 */ /* 0x000fea0003800000 */
.L_x_49014:
[----:B------:R-:W-:-:S04]  /*6da0*/  FMUL.FTZ R0, R0, 1 ;  /* 0x3f80000000007820 */ /* 0x000fc80000410000 */
[----:B------:R0:W2:Y:S01]  /*6db0*/  F2F.F64.F32 R32, R0 ;  /* 0x0000000000207310 */ /* 0x0000a20000201800 */
[----:B------:R-:W-:Y:S05]  /*6dc0*/  BRA `(.L_x_48999) ;  /* 0x0000049000007947 */ /* 0x000fea0003800000 */
.L_x_49012:
        /* <DEDUP_REMOVED lines=21> */
.L_x_49021:
[----:B------:R-:W-:Y:S05]  /*6f20*/  BSYNC B1 ;  /* 0x0000000000017941 */ /* 0x000fea0003800000 */
.L_x_49020:
[----:B------:R-:W-:Y:S01]  /*6f30*/  LEA R3, R0, 0x37800000, 0x17 ;  /* 0x3780000000037811 */ /* 0x000fe200078eb8ff */
[----:B------:R-:W-:-:S05]  /*6f40*/  IMAD.SHL.U32 R0, R2, 0x200000, RZ ;  /* 0x0020000002007824 */ /* 0x000fca00078e00ff */
[----:B------:R-:W-:Y:S02]  /*6f50*/  LOP3.LUT R0, R3, R0, R4, 0xfe, !PT ;  /* 0x0000000003007212 */ /* 0x000fe400078efe04 */
.L_x_49019:
[----:B------:R-:W-:Y:S05]  /*6f60*/  BSYNC B0 ;  /* 0x0000000000007941 */ /* 0x000fea0003800000 */
.L_x_49018:
[----:B------:R-:W-:-:S04]  /*6f70*/  FMUL.FTZ R0, R0, 1 ;  /* 0x3f80000000007820 */ /* 0x000fc80000410000 */
[----:B------:R0:W2:Y:S01]  /*6f80*/  F2F.F64.F32 R32, R0 ;  /* 0x0000000000207310 */ /* 0x0000a20000201800 */
[----:B------:R-:W-:Y:S05]  /*6f90*/  BRA `(.L_x_48999) ;  /* 0x000002c000007947 */ /* 0x000fea0003800000 */
.L_x_49011:
        /* <DEDUP_REMOVED lines=14> */
.L_x_49025:
[----:B------:R-:W-:Y:S05]  /*7080*/  BSYNC B0 ;  /* 0x0000000000007941 */ /* 0x000fea0003800000 */
.L_x_49024:
[----:B------:R-:W-:-:S04]  /*7090*/  FMUL.FTZ R0, R0, 1 ;  /* 0x3f80000000007820 */ /* 0x000fc80000410000 */
[----:B------:R0:W2:Y:S01]  /*70a0*/  F2F.F64.F32 R32, R0 ;  /* 0x0000000000207310 */ /* 0x0000a20000201800 */
[----:B------:R-:W-:Y:S05]  /*70b0*/  BRA `(.L_x_48999) ;  /* 0x000001a000007947 */ /* 0x000fea0003800000 */
.L_x_48998:
        /* <DEDUP_REMOVED lines=21> */
.L_x_49023:
[----:B------:R-:W2:Y:S02]  /*7210*/  LDG.E.64 R32, [R2.64] ;  /* 0x0000002402207981 */ /* 0x000ea4000c1e1b00 */
[----:B--2---:R-:W0:Y:S01]  /*7220*/  I2F.F64.U64 R32, R32 ;  /* 0x0000002000207312 */ /* 0x004e220000301800 */
[----:B------:R-:W-:Y:S05]  /*7230*/  BRA `(.L_x_48999) ;  /* 0x0000002000007947 */ /* 0x000fea0003800000 */
.L_x_49022:
[----:B------:R-:W2:Y:S02]  /*7240*/  LDG.E R2, [R2.64] ;  /* 0x0000002402027981 */ /* 0x000ea4000c1e1900 */
[----:B--2---:R0:W2:Y:S02]  /*7250*/  I2F.F64.U32 R32, R2 ;  /* 0x0000000200207312 */ /* 0x0040a40000201800 */
.L_x_48999:
[----:B0-2--5:R-:W-:Y:S01]  /*7260*/  LOP3.LUT R0, R33, 0x7ff00000, RZ, 0xc0, !PT ;  /* 0x7ff0000021007812 */ /* 0x025fe200078ec0ff */
[----:B-1----:R0:W1:Y:S01]  /*7270*/  DADD R4, -RZ, |R18| ;  /* 0x00000000ff047229 */ /* 0x0020620000000512 */
[----:B------:R-:W-:Y:S01]  /*7280*/  BSSY B0, `(.L_x_49026) ;  /* 0x0000008000007945 */ /* 0x000fe20003800000 */
[----:B------:R-:W-:Y:S01]  /*7290*/  IMAD.MOV.U32 R24, RZ, RZ, R32 ;  /* 0x000000ffff187224 */ /* 0x000fe200078e0020 */
[----:B------:R-:W-:Y:S01]  /*72a0*/  LEA.HI R25, R0, 0xfffffc0c, RZ, 0xc ;  /* 0xfffffc0c00197811 */ /* 0x000fe200078f60ff */
[----:B------:R-:W-:Y:S01]  /*72b0*/  IMAD.MOV.U32 R3, RZ, RZ, R33 ;  /* 0x000000ffff037224 */ /* 0x000fe200078e0021 */
[----:B------:R-:W-:-:S02]  /*72c0*/  MOV R22, 0x7300 ;  /* 0x0000730000167802 */ /* 0x000fc40000000f00 */
[CC--:B------:R-:W-:Y:S02]  /*72d0*/  SHF.L.U64.HI R2, R32.reuse, R25.reuse, R33 ;  /* 0x0000001920027219 */ /* 0x0c0fe40000010221 */
[----:B------:R-:W-:Y:S02]  /*72e0*/  SHF.L.U32 R25, R32, R25, RZ ;  /* 0x0000001920197219 */ /* 0x000fe400000006ff */
[----:B01----:R-:W-:Y:S05]  /*72f0*/  CALL.REL.NOINC `($_ZN2at6native18elementwise_kernelILi128ELi4EZNS0_15gpu_kernel_implIZZZNS0_50_GLOBAL__N__2680c7bb_12_PowKernel_cu_b2145a98_318424pow_tensor_tensor_kernelERNS_18TensorIteratorBaseEENKUlvE_clEvENKUlvE4_clEvEUlddE_EEvS5_RKT_EUliE_EEviT1_$__internal_accurate_pow) ;  /* 0x00009ad000007944 */ /* 0x003fea0003c00000 */
[----:B------:R-:W-:Y:S05]  /*7300*/  BSYNC B0 ;  /* 0x0000000000007941 */ /* 0x000fea0003800000 */
.L_x_49026:
[----:B------:R-:W2:Y:S01]  /*7310*/  DSETP.NEU.AND P0, PT, R18, RZ, PT ;  /* 0x000000ff1200722a */ /* 0x000ea20003f0d000 */
[----:B------:R-:W-:-:S13]  /*7320*/  BSSY B0, `(.L_x_49027) ;  /* 0x000001c000007945 */ /* 0x000fda0003800000 */
[----:B--2---:R-:W-:Y:S05]  /*7330*/  @!P0 BRA `(.L_x_49028) ;  /* 0x0000013000008947 */ /* 0x004fea0003800000 */
[----:B-1----:R-:W-:Y:S01]  /*7340*/  IMAD.MOV.U32 R4, RZ, RZ, R8 ;  /* 0x000000ffff047224 */ /* 0x002fe200078e0008 */
        /* <DEDUP_REMOVED lines=8> */
[----:B0-----:R-:W-:Y:S01]  /*73d0*/  FSEL R7, R3, R5, P2 ;  /* 0x0000000503077208 */ /* 0x001fe20001000000 */
[----:B------:R-:W-:Y:S05]  /*73e0*/  @P1 BRA `(.L_x_49029) ;  /* 0x000000f000001947 */ /* 0x000fea0003800000 */
[----:B------:R-:W0:Y:S01]  /*73f0*/  FRND.F64.TRUNC R2, R32 ;  /* 0x0000002000027313 */ /* 0x000e22000030d800 */
[----:B------:R-:W-:Y:S02]  /*7400*/  IMAD.MOV.U32 R4, RZ, RZ, R0 ;  /* 0x000000ffff047224 */ /* 0x000fe400078e0000 */
[----:B------:R-:W-:Y:S01]  /*7410*/  IMAD.MOV.U32 R5, RZ, RZ, R7 ;  /* 0x000000ffff057224 */ /* 0x000fe200078e0007 */
[----:B0-----:R-:W0:-:S14]  /*7420*/  DSETP.NEU.AND P1, PT, R2, R32, PT ;  /* 0x000000200200722a */ /* 0x001e1c0003f2d000 */
[----:B0-----:R-:W-:Y:S05]  /*7430*/  @!P1 BRA `(.L_x_49029) ;  /* 0x000000a000009947 */ /* 0x001fea0003800000 */
[----:B------:R-:W-:Y:S02]  /*7440*/  IMAD.MOV.U32 R4, RZ, RZ, 0x0 ;  /* 0x00000000ff047424 */ /* 0x000fe400078e00ff */
[----:B------:R-:W-:Y:S01]  /*7450*/  IMAD.MOV.U32 R5, RZ, RZ, -0x80000 ;  /* 0xfff80000ff057424 */ /* 0x000fe200078e00ff */
[----:B------:R-:W-:Y:S05]  /*7460*/  BRA `(.L_x_49029) ;  /* 0x0000007000007947 */ /* 0x000fea0003800000 */
.L_x_49028:
[----:B------:R-:W2:Y:S01]  /*7470*/  DSETP.NEU.AND P0, PT, |R32|, 0.5, PT ;  /* 0x3fe000002000742a */ /* 0x000ea20003f0d200 */
[----:B------:R-:W-:Y:S01]  /*7480*/  ISETP.GE.AND P1, PT, R33, RZ, PT ;  /* 0x000000ff2100720c */ /* 0x000fe20003f26270 */
[----:B------:R-:W-:Y:S01]  /*7490*/  IMAD.MOV.U32 R4, RZ, RZ, RZ ;  /* 0x000000ffff047224 */ /* 0x000fe200078e00ff */
[----:B------:R-:W-:-:S04]  /*74a0*/  ISETP.EQ.U32.AND P2, PT, R25, RZ, PT ;  /* 0x000000ff1900720c */ /* 0x000fc80003f42070 */
[----:B--2---:R-:W-:-:S04]  /*74b0*/  ISETP.EQ.AND.EX P0, PT, R2, -0x80000000, P0, P2 ;  /* 0x800000000200780c */ /* 0x004fc80000702320 */
[----:B------:R-:W-:-:S04]  /*74c0*/  SEL R5, R19, RZ, P0 ;  /* 0x000000ff13057207 */ /* 0x000fc80000000000 */
[----:B------:R-:W-:Y:S02]  /*74d0*/  @!P1 LOP3.LUT R5, R5, 0x7ff00000, RZ, 0xfc, !PT ;  /* 0x7ff0000005059812 */ /* 0x000fe400078efcff */
.L_x_49029:
[----:B------:R-:W-:Y:S05]  /*74e0*/  BSYNC B0 ;  /* 0x0000000000007941 */ /* 0x000fea0003800000 */
.L_x_49027:
        /* <DEDUP_REMOVED lines=12> */
[----:B------:R-:W-:-:S05]  /*75b0*/  IMAD.MOV.U32 R4, RZ, RZ, RZ ;  /* 0x000000ffff047224 */ /* 0x000fca00078e00ff */
[----:B--2---:R-:W-:Y:S01]  /*75c0*/  SEL R0, RZ, 0x7ff00000, !P0 ;  /* 0x7ff00000ff007807 */ /* 0x004fe20004000000 */
[----:B------:R-:W2:-:S05]  /*75d0*/  DSETP.NEU.AND P0, PT, R18, -1, PT ;  /* 0xbff000001200742a */ /* 0x000e8a0003f0d000 */
[----:B------:R-:W-:-:S04]  /*75e0*/  @!P1 LOP3.LUT R0, R0, 0x7ff00000, RZ, 0x3c, !PT ;  /* 0x7ff0000000009812 */ /* 0x000fc800078e3cff */
[----:B--2---:R-:W-:Y:S01]  /*75f0*/  SEL R5, R0, 0x3ff00000, P0 ;  /* 0x3ff0000000057807 */ /* 0x004fe20000000000 */
[----:B------:R-:W-:Y:S05]  /*7600*/  BRA `(.L_x_49031) ;  /* 0x000000b000007947 */ /* 0x000fea0003800000 */
.L_x_49033:
[----:B------:R-:W2:-:S14]  /*7610*/  DSETP.NEU.AND P1, PT, |R18|, +INF , PT ;  /* 0x7ff000001200742a */ /* 0x000e9c0003f2d200 */
[----:B--2---:R-:W-:Y:S05]  /*7620*/  @P1 BRA `(.L_x_49031) ;  /* 0x0000009000001947 */ /* 0x004fea0003800000 */
        /* <DEDUP_REMOVED lines=8> */
.L_x_49032:
[----:B------:R2:W3:-:S06]  /*76b0*/  DADD R4, R32, R18 ;  /* 0x0000000020047229 */ /* 0x0004cc0000000012 */
.L_x_49031:
[----:B------:R-:W-:Y:S05]  /*76c0*/  BSYNC B0 ;  /* 0x0000000000007941 */ /* 0x000fea0003800000 */
.L_x_49030:
[----:B------:R-:W4:Y:S01]  /*76d0*/  LDC.U8 R2, c[0x0][0x3e8] ;  /* 0x0000fa00ff027b82 */ /* 0x000f220000000000 */
[----:B------:R-:W5:-:S06]  /*76e0*/  DSETP.NEU.AND P0, PT, R32, RZ, PT ;  /* 0x000000ff2000722a */ /* 0x000f4c0003f0d000 */
[----:B-----5:R-:W5:-:S06]  /*76f0*/  DSETP.EQ.OR P0, PT, R18, 1, !P0 ;  /* 0x3ff000001200742a */ /* 0x020f4c0004702400 */
[----:B---3-5:R-:W-:Y:S02]  /*7700*/  FSEL R4, R4, RZ, !P0 ;  /* 0x000000ff04047208 */ /* 0x028fe40004000000 */
[----:B------:R-:W-:Y:S02]  /*7710*/  FSEL R5, R5, 1.875, !P0 ;  /* 0x3ff0000005057808 */ /* 0x000fe40004000000 */
[----:B----4-:R-:W-:-:S04]  /*7720*/  PRMT R0, R2, 0x9910, RZ ;  /* 0x0000991002007816 */ /* 0x010fc800000000ff */
        /* <DEDUP_REMOVED lines=10> */
[----:B------:R-:W3:Y:S02]  /*77d0*/  F2I.F64.TRUNC R5, R4 ;  /* 0x0000000400057311 */ /* 0x000ee4000030d100 */
[----:B---3--:R3:W-:Y:S01]  /*77e0*/  STG.E.U8 [R16.64], R5 ;  /* 0x0000000510007986 */ /* 0x0087e2000c101124 */
[----:B------:R-:W-:Y:S05]  /*77f0*/  BRA `(.L_x_49039) ;  /* 0x00000f1000007947 */ /* 0x000fea0003800000 */
.L_x_49037:
[----:B------:R-:W3:Y:S02]  /*7800*/  F2I.S64.F64.TRUNC R4, R4 ;  /* 0x0000000400047311 */ /* 0x000ee4000030d900 */
[----:B---3--:R-:W-:-:S05]  /*7810*/  IMAD.MOV.U32 R3, RZ, RZ, R4 ;  /* 0x000000ffff037224 */ /* 0x008fca00078e0004 */
[----:B------:R3:W-:Y:S01]  /*7820*/  STG.E.U8 [R16.64], R3 ;  /* 0x0000000310007986 */ /* 0x0007e2000c101124 */
[----:B------:R-:W-:Y:S05]  /*7830*/  BRA `(.L_x_49039) ;  /* 0x00000ed000007947 */ /* 0x000fea0003800000 */
.L_x_49036:
[----:B------:R-:W-:-:S13]  /*7840*/  ISETP.NE.AND P0, PT, R0, 0x2, PT ;  /* 0x000000020000780c */ /* 0x000fda0003f05270 */
[----:B------:R-:W-:Y:S05]  /*7850*/  @!P0 BRA `(.L_x_49040) ;  /* 0x000000a000008947 */ /* 0x000fea0003800000 */
[----:B------:R-:W-:-:S13]  /*7860*/  ISETP.NE.AND P0, PT, R0, 0x3, PT ;  /* 0x000000030000780c */ /* 0x000fda0003f05270 */
[----:B------:R-:W-:Y:S05]  /*7870*/  @!P0 BRA `(.L_x_49041) ;  /* 0x0000005000008947 */ /* 0x000fea0003800000 */
[----:B------:R-:W-:-:S13]  /*7880*/  ISETP.NE.AND P0, PT, R0, 0x4, PT ;  /* 0x000000040000780c */ /* 0x000fda0003f05270 */
[----:B------:R-:W-:Y:S05]  /*7890*/  @P0 BRA `(.L_x_49038) ;  /* 0x00000ce000000947 */ /* 0x000fea0003800000 */
[----:B------:R-:W3:Y:S02]  /*78a0*/  F2I.S64.F64.TRUNC R4, R4 ;  /* 0x0000000400047311 */ /* 0x000ee4000030d900 */
[----:B---3--:R3:W-:Y:S01]  /*78b0*/  STG.E.64 [R16.64], R4 ;  /* 0x0000000410007986 */ /* 0x0087e2000c101b24 */
[----:B------:R-:W-:Y:S05]  /*78c0*/  BRA `(.L_x_49039) ;  /* 0x00000e4000007947 */ /* 0x000fea0003800000 */
.L_x_49041:
[----:B------:R-:W3:Y:S02]  /*78d0*/  F2I.F64.TRUNC R5, R4 ;  /* 0x0000000400057311 */ /* 0x000ee4000030d100 */
[----:B---3--:R3:W-:Y:S01]  /*78e0*/  STG.E [R16.64], R5 ;  /* 0x0000000510007986 */ /* 0x0087e2000c101924 */
[----:B------:R-:W-:Y:S05]  /*78f0*/  BRA `(.L_x_49039) ;  /* 0x00000e1000007947 */ /* 0x000fea0003800000 */
.L_x_49040:
[----:B------:R-:W3:Y:S02]  /*7900*/  F2I.F64.TRUNC R5, R4 ;  /* 0x0000000400057311 */ /* 0x000ee4000030d100 */
[----:B---3--:R3:W-:Y:S01]  /*7910*/  STG.E.U16 [R16.64], R5 ;  /* 0x0000000510007986 */ /* 0x0087e2000c101524 */
[----:B------:R-:W-:Y:S05]  /*7920*/  BRA `(.L_x_49039) ;  /* 0x00000de000007947 */ /* 0x000fea0003800000 */
.L_x_49035:
[----:B------:R-:W-:-:S13]  /*7930*/  ISETP.GT.AND P0, PT, R0, 0x6, PT ;  /* 0x000000060000780c */ /* 0x000fda0003f04270 */
[----:B------:R-:W-:Y:S05]  /*7940*/  @P0 BRA `(.L_x_49042) ;  /* 0x000000f000000947 */ /* 0x000fea0003800000 */
[----:B------:R-:W-:-:S13]  /*7950*/  ISETP.NE.AND P0, PT, R0, 0x5, PT ;  /* 0x000000050000780c */ /* 0x000fda0003f05270 */
[----:B------:R-:W-:Y:S05]  /*7960*/  @!P0 BRA `(.L_x_49043) ;  /* 0x0000007000008947 */ /* 0x000fea0003800000 */
[----:B------:R-:W-:-:S13]  /*7970*/  ISETP.NE.AND P0, PT, R0, 0x6, PT ;  /* 0x000000060000780c */ /* 0x000fda0003f05270 */
[----:B------:R-:W-:Y:S05]  /*7980*/  @P0 BRA `(.L_x_49038) ;  /* 0x00000bf000000947 */ /* 0x000fea0003800000 */
[----:B------:R-:W3:Y:S01]  /*7990*/  F2F.F32.F64 R3, R4 ;  /* 0x0000000400037310 */ /* 0x000ee20000301000 */
[----:B------:R-:W3:-:S14]  /*79a0*/  DSETP.GEU.AND P0, PT, |R4|, c[0x2][0x0], PT ;  /* 0x008000000400762a */ /* 0x000edc0003f0e200 */
[----:B---3--:R-:W-:-:S05]  /*79b0*/  @!P0 FMUL R3, R3, 1.175494350822287508e-38 ;  /* 0x0080000003038820 */ /* 0x008fca0000400000 */
[----:B------:R3:W-:Y:S01]  /*79c0*/  STG.E [R16.64], R3 ;  /* 0x0000000310007986 */ /* 0x0007e2000c101924 */
[----:B------:R-:W-:Y:S05]  /*79d0*/  BRA `(.L_x_49039) ;  /* 0x00000d3000007947 */ /* 0x000fea0003800000 */
.L_x_49043:
[----:B------:R-:W3:Y:S01]  /*79e0*/  F2F.F32.F64 R0, R4 ;  /* 0x0000000400007310 */ /* 0x000ee20000301000 */
[----:B------:R-:W3:-:S14]  /*79f0*/  DSETP.GEU.AND P0, PT, |R4|, c[0x2][0x0], PT ;  /* 0x008000000400762a */ /* 0x000edc0003f0e200 */
[----:B---3--:R-:W-:-:S05]  /*7a00*/  @!P0 FMUL R0, R0, 1.175494350822287508e-38 ;  /* 0x0080000000008820 */ /* 0x008fca0000400000 */
[----:B------:R-:W-:-:S05]  /*7a10*/  F2FP.PACK_AB R0, RZ, R0 ;  /* 0x00000000ff00723e */ /* 0x000fca00000000ff */
[----:B------:R3:W-:Y:S01]  /*7a20*/  STG.E.U16 [R16.64], R0 ;  /* 0x0000000010007986 */ /* 0x0007e2000c101524 */
[----:B------:R-:W-:Y:S05]  /*7a30*/  BRA `(.L_x_49039) ;  /* 0x00000cd000007947 */ /* 0x000fea0003800000 */
.L_x_49042:
[----:B------:R-:W-:-:S13]  /*7a40*/  ISETP.NE.AND P0, PT, R0, 0x7, PT ;  /* 0x000000070000780c */ /* 0x000fda0003f05270 */
[----:B------:R-:W-:Y:S05]  /*7a50*/  @!P0 BRA `(.L_x_49044) ;  /* 0x0000011000008947 */ /* 0x000fea0003800000 */
[----:B------:R-:W-:-:S13]  /*7a60*/  ISETP.NE.AND P0, PT, R0, 0x8, PT ;  /* 0x000000080000780c */ /* 0x000fda0003f05270 */
[----:B------:R-:W-:Y:S05]  /*7a70*/  @!P0 BRA `(.L_x_49045) ;  /* 0x0000008000008947 */ /* 0x000fea0003800000 */
[----:B------:R-:W-:-:S13]  /*7a80*/  ISETP.NE.AND P0, PT, R0, 0x9, PT ;  /* 0x000000090000780c */ /* 0x000fda0003f05270 */
[----:B------:R-:W-:Y:S05]  /*7a90*/  @P0 BRA `(.L_x_49038) ;  /* 0x00000ae000000947 */ /* 0x000fea0003800000 */
[----:B------:R-:W3:Y:S01]  /*7aa0*/  F2F.F32.F64 R2, R4 ;  /* 0x0000000400027310 */ /* 0x000ee20000301000 */
[----:B------:R-:W3:Y:S01]  /*7ab0*/  DSETP.GEU.AND P0, PT, |R4|, c[0x2][0x0], PT ;  /* 0x008000000400762a */ /* 0x000ee20003f0e200 */
[----:B------:R-:W-:-:S13]  /*7ac0*/  IMAD.MOV.U32 R3, RZ, RZ, RZ ;  /* 0x000000ffff037224 */ /* 0x000fda00078e00ff */
[----:B---3--:R-:W-:-:S05]  /*7ad0*/  @!P0 FMUL R2, R2, 1.175494350822287508e-38 ;  /* 0x0080000002028820 */ /* 0x008fca0000400000 */
[----:B------:R3:W-:Y:S01]  /*7ae0*/  STG.E.64 [R16.64], R2 ;  /* 0x0000000210007986 */ /* 0x0007e2000c101b24 */
[----:B------:R-:W-:Y:S05]  /*7af0*/  BRA `(.L_x_49039) ;  /* 0x00000c1000007947 */ /* 0x000fea0003800000 */
.L_x_49045:
[----:B------:R-:W3:Y:S01]  /*7b00*/  F2F.F32.F64 R0, R4 ;  /* 0x0000000400007310 */ /* 0x000ee20000301000 */
[----:B------:R-:W3:-:S14]  /*7b10*/  DSETP.GEU.AND P0, PT, |R4|, c[0x2][0x0], PT ;  /* 0x008000000400762a */ /* 0x000edc0003f0e200 */
[----:B---3--:R-:W-:-:S05]  /*7b20*/  @!P0 FMUL R0, R0, 1.175494350822287508e-38 ;  /* 0x0080000000008820 */ /* 0x008fca0000400000 */
[----:B------:R-:W-:-:S04]  /*7b30*/  F2FP.PACK_AB R3, RZ, R0 ;  /* 0x00000000ff03723e */ /* 0x000fc800000000ff */
[----:B------:R-:W-:-:S05]  /*7b40*/  PRMT R3, R3, 0x5410, RZ ;  /* 0x0000541003037816 */ /* 0x000fca00000000ff */
[----:B------:R3:W-:Y:S01]  /*7b50*/  STG.E [R16.64], R3 ;  /* 0x0000000310007986 */ /* 0x0007e2000c101924 */
[----:B------:R-:W-:Y:S05]  /*7b60*/  BRA `(.L_x_49039) ;  /* 0x00000ba000007947 */ /* 0x000fea0003800000 */
.L_x_49044:
[----:B------:R3:W-:Y:S01]  /*7b70*/  STG.E.64 [R16.64], R4 ;  /* 0x0000000410007986 */ /* 0x0007e2000c101b24 */
[----:B------:R-:W-:Y:S05]  /*7b80*/  BRA `(.L_x_49039) ;  /* 0x00000b8000007947 */ /* 0x000fea0003800000 */
.L_x_49034:
        /* <DEDUP_REMOVED lines=8> */
[----:B------:R-:W3:-:S06]  /*7c10*/  DSETP.NEU.AND P0, PT, R4, RZ, PT ;  /* 0x000000ff0400722a */ /* 0x000ecc0003f0d000 */
[----:B---3--:R-:W-:-:S05]  /*7c20*/  SEL R3, RZ, 0x1, !P0 ;  /* 0x00000001ff037807 */ /* 0x008fca0004000000 */
[----:B------:R3:W-:Y:S01]  /*7c30*/  STG.E.U8 [R16.64], R3 ;  /* 0x0000000310007986 */ /* 0x0007e2000c101124 */
[----:B------:R-:W-:Y:S05]  /*7c40*/  BRA `(.L_x_49039) ;  /* 0x00000ac000007947 */ /* 0x000fea0003800000 */
.L_x_49048:
[----:B0-----:R-:W-:-:S05]  /*7c50*/  CS2R R6, SRZ ;  /* 0x0000000000067805 */ /* 0x001fca000001ff00 */
[----:B------:R0:W-:Y:S01]  /*7c60*/  STG.E.128 [R16.64], R4 ;  /* 0x0000000410007986 */ /* 0x0001e2000c101d24 */
[----:B------:R-:W-:Y:S05]  /*7c70*/  BRA `(.L_x_49039) ;  /* 0x00000a9000007947 */ /* 0x000fea0003800000 */
.L_x_49047:
        /* <DEDUP_REMOVED lines=23> */
.L_x_49052:
[----:B------:R-:W-:Y:S05]  /*7df0*/  BSYNC B0 ;  /* 0x0000000000007941 */ /* 0x000fea0003800000 */
.L_x_49051:
[----:B------:R-:W-:-:S05]  /*7e00*/  LOP3.LUT R3, R0, R3, RZ, 0xfc, !PT ;  /* 0x0000000300037212 */ /* 0x000fca00078efcff */
[----:B------:R0:W-:Y:S01]  /*7e10*/  STG.E.U8 [R16.64], R3 ;  /* 0x0000000310007986 */ /* 0x0001e2000c101124 */
[----:B------:R-:W-:Y:S05]  /*7e20*/  BRA `(.L_x_49039) ;  /* 0x000008e000007947 */ /* 0x000fea0003800000 */
.L_x_49050:
[----:B------:R-:W3:Y:S01]  /*7e30*/  F2F.F32.F64 R3, R4 ;  /* 0x0000000400037310 */ /* 0x000ee20000301000 */
[----:B------:R-:W3:Y:S01]  /*7e40*/  DSETP.GEU.AND P0, PT, |R4|, c[0x2][0x0], PT ;  /* 0x008000000400762a */ /* 0x000ee20003f0e200 */
[----:B------:R-:W-:-:S13]  /*7e50*/  BSSY B0, `(.L_x_49053) ;  /* 0x0000010000007945 */ /* 0x000fda0003800000 */
[----:B---3--:R-:W-:-:S05]  /*7e60*/  @!P0 FMUL R3, R3, 1.175494350822287508e-38 ;  /* 0x0080000003038820 */ /* 0x008fca0000400000 */
        /* <DEDUP_REMOVED lines=11> */
.L_x_49054:
[----:B------:R-:W-:Y:S01]  /*7f20*/  IMAD.MOV.U32 R0, RZ, RZ, 0x7f ;  /* 0x0000007fff007424 */ /* 0x000fe200078e00ff */
[----:B------:R-:W-:-:S04]  /*7f30*/  ISETP.GT.U32.AND P0, PT, R2, 0x7f800000, PT ;  /* 0x7f8000000200780c */ /* 0x000fc80003f04070 */
[----:B------:R-:W-:-:S04]  /*7f40*/  SEL R0, R0, 0x7c, P0 ;  /* 0x0000007c00007807 */ /* 0x000fc80000000000 */
.L_x_49055:
[----:B------:R-:W-:Y:S05]  /*7f50*/  BSYNC B0 ;  /* 0x0000000000007941 */ /* 0x000fea0003800000 */
.L_x_49053:
[----:B------:R-:W-:-:S04]  /*7f60*/  LOP3.LUT R2, R3, 0x80000000, RZ, 0xc0, !PT ;  /* 0x8000000003027812 */ /* 0x000fc800078ec0ff */
[----:B------:R-:W-:-:S04]  /*7f70*/  SHF.R.U32.HI R3, RZ, 0x18, R2 ;  /* 0x00000018ff037819 */ /* 0x000fc80000011602 */
[----:B------:R-:W-:-:S05]  /*7f80*/  LOP3.LUT R3, R0, R3, RZ, 0xfc, !PT ;  /* 0x0000000300037212 */ /* 0x000fca00078efcff */
[----:B------:R3:W-:Y:S01]  /*7f90*/  STG.E.U8 [R16.64], R3 ;  /* 0x0000000310007986 */ /* 0x0007e2000c101124 */
[----:B------:R-:W-:Y:S05]  /*7fa0*/  BRA `(.L_x_49039) ;  /* 0x0000076000007947 */ /* 0x000fea0003800000 */
.L_x_49049:
[----:B------:R-:W3:Y:S01]  /*7fb0*/  F2F.F32.F64 R0, R4 ;  /* 0x0000000400007310 */ /* 0x000ee20000301000 */
[----:B------:R-:W3:-:S14]  /*7fc0*/  DSETP.GEU.AND P0, PT, |R4|, c[0x2][0x0], PT ;  /* 0x008000000400762a */ /* 0x000edc0003f0e200 */
[----:B---3--:R-:W-:-:S05]  /*7fd0*/  @!P0 FMUL R0, R0, 1.175494350822287508e-38 ;  /* 0x0080000000008820 */ /* 0x008fca0000400000 */
[----:B------:R-:W-:-:S05]  /*7fe0*/  F2FP.BF16.PACK_AB R0, RZ, R0 ;  /* 0x00000000ff00723e */ /* 0x000fca00000010ff */
[----:B------:R3:W-:Y:S01]  /*7ff0*/  STG.E.U16 [R16.64], R0 ;  /* 0x0000000010007986 */ /* 0x0007e2000c101524 */
[----:B------:R-:W-:Y:S05]  /*8000*/  BRA `(.L_x_49039) ;  /* 0x0000070000007947 */ /* 0x000fea0003800000 */
.L_x_49046:
        /* <DEDUP_REMOVED lines=8> */
[----:B------:R-:W3:Y:S02]  /*8090*/  F2I.U32.F64.TRUNC R5, R4 ;  /* 0x0000000400057311 */ /* 0x000ee4000030d000 */
[----:B---3--:R3:W-:Y:S01]  /*80a0*/  STG.E.U16 [R16.64], R5 ;  /* 0x0000000510007986 */ /* 0x0087e2000c101524 */
[----:B------:R-:W-:Y:S05]  /*80b0*/  BRA `(.L_x_49039) ;  /* 0x0000065000007947 */ /* 0x000fea0003800000 */
.L_x_49058:
[----:B------:R-:W3:Y:S01]  /*80c0*/  F2F.F32.F64 R3, R4 ;  /* 0x0000000400037310 */ /* 0x000ee20000301000 */
[----:B------:R-:W3:Y:S01]  /*80d0*/  DSETP.GEU.AND P0, PT, |R4|, c[0x2][0x0], PT ;  /* 0x008000000400762a */ /* 0x000ee20003f0e200 */
[----:B------:R-:W-:Y:S01]  /*80e0*/  BSSY B0, `(.L_x_49059) ;  /* 0x0000015000007945 */ /* 0x000fe20003800000 */
[----:B-1----:R-:W-:-:S12]  /*80f0*/  IMAD.MOV.U32 R8, RZ, RZ, 0x80 ;  /* 0x00000080ff087424 */ /* 0x002fd800078e00ff */
[----:B---3--:R-:W-:-:S05]  /*8100*/  @!P0 FMUL R3, R3, 1.175494350822287508e-38 ;  /* 0x0080000003038820 */ /* 0x008fca0000400000 */
        /* <DEDUP_REMOVED lines=14> */
.L_x_49061:
[----:B------:R-:W-:-:S04]  /*81f0*/  LOP3.LUT R2, R3, 0x80000000, RZ, 0xc0, !PT ;  /* 0x8000000003027812 */ /* 0x000fc800078ec0ff */
[----:B------:R-:W-:-:S04]  /*8200*/  SHF.R.U32.HI R3, RZ, 0x18, R2 ;  /* 0x00000018ff037819 */ /* 0x000fc80000011602 */
[----:B------:R-:W-:-:S04]  /*8210*/  LOP3.LUT R0, R0, R3, RZ, 0xfc, !PT ;  /* 0x0000000300007212 */ /* 0x000fc800078efcff */
[----:B------:R-:W-:Y:S02]  /*8220*/  PRMT R8, R0, 0x7610, R8 ;  /* 0x0000761000087816 */ /* 0x000fe40000000008 */
.L_x_49060:
[----:B------:R-:W-:Y:S05]  /*8230*/  BSYNC B0 ;  /* 0x0000000000007941 */ /* 0x000fea0003800000 */
.L_x_49059:
[----:B------:R1:W-:Y:S01]  /*8240*/  STG.E.U8 [R16.64], R8 ;  /* 0x0000000810007986 */ /* 0x0003e2000c101124 */
[----:B------:R-:W-:Y:S05]  /*8250*/  BRA `(.L_x_49039) ;  /* 0x000004b000007947 */ /* 0x000fea0003800000 */
.L_x_49057:
        /* <DEDUP_REMOVED lines=19> */
.L_x_49064:
[----:B------:R-:W-:-:S04]  /*8390*/  LOP3.LUT R2, R3, 0x80000000, RZ, 0xc0, !PT ;  /* 0x8000000003027812 */ /* 0x000fc800078ec0ff */
[----:B------:R-:W-:-:S04]  /*83a0*/  SHF.R.U32.HI R3, RZ, 0x18, R2 ;  /* 0x00000018ff037819 */ /* 0x000fc80000011602 */
[----:B------:R-:W-:-:S04]  /*83b0*/  LOP3.LUT R0, R0, R3, RZ, 0xfc, !PT ;  /* 0x0000000300007212 */ /* 0x000fc800078efcff */
[----:B------:R-:W-:Y:S02]  /*83c0*/  PRMT R8, R0, 0x7610, R8 ;  /* 0x0000761000087816 */ /* 0x000fe40000000008 */
.L_x_49063:
[----:B------:R-:W-:Y:S05]  /*83d0*/  BSYNC B0 ;  /* 0x0000000000007941 */ /* 0x000fea0003800000 */
.L_x_49062:
[----:B------:R1:W-:Y:S01]  /*83e0*/  STG.E.U8 [R16.64], R8 ;  /* 0x0000000810007986 */ /* 0x0003e2000c101124 */
[----:B------:R-:W-:Y:S05]  /*83f0*/  BRA `(.L_x_49039) ;  /* 0x0000031000007947 */ /* 0x000fea0003800000 */
.L_x_49056:
        /* <DEDUP_REMOVED lines=24> */
.L_x_49038:
[----:B------:R-:W-:Y:S01]  /*8580*/  MOV R0, 0x0 ;  /* 0x0000000000007802 */ /* 0x000fe20000000f00 */
[----:B------:R-:W-:Y:S02]  /*8590*/  IMAD.MOV.U32 R4, RZ, RZ, c[0x4][0x198] ;  /* 0x01006600ff047624 */ /* 0x000fe400078e00ff */
[----:B------:R-:W-:Y:S01]  /*85a0*/  IMAD.MOV.U32 R5, RZ, RZ, c[0x4][0x19c] ;  /* 0x01006700ff057624 */ /* 0x000fe200078e00ff */
[----:B------:R3:W4:Y:S01]  /*85b0*/  LDC.64 R2, c[0x4][R0] ;  /* 0x0100000000027b82 */ /* 0x0007220000000a00 */
[----:B0-----:R-:W-:Y:S02]  /*85c0*/  IMAD.MOV.U32 R6, RZ, RZ, c[0x4][0x1a0] ;  /* 0x01006800ff067624 */ /* 0x001fe400078e00ff */
[----:B------:R-:W-:Y:S02]  /*85d0*/  IMAD.MOV.U32 R7, RZ, RZ, c[0x4][0x1a4] ;  /* 0x01006900ff077624 */ /* 0x000fe400078e00ff */
[----:B-1----:R-:W-:-:S02]  /*85e0*/  IMAD.MOV.U32 R8, RZ, RZ, 0x65 ;  /* 0x00000065ff087424 */ /* 0x002fc400078e00ff */
        /* <DEDUP_REMOVED lines=11> */
[----:B--2-4-:R-:W-:Y:S05]  /*86a0*/  CALL.ABS.NOINC R2 ;  /* 0x0000000002007343 */ /* 0x014fea0003c00000 */
[----:B------:R-:W-:Y:S05]  /*86b0*/  BRA `(.L_x_49039) ;  /* 0x0000005000007947 */ /* 0x000fea0003800000 */
.L_x_49066:
[----:B------:R-:W3:Y:S02]  /*86c0*/  F2I.U64.F64.TRUNC R4, R4 ;  /* 0x0000000400047311 */ /* 0x000ee4000030d800 */
[----:B---3--:R3:W-:Y:S01]  /*86d0*/  STG.E.64 [R16.64], R4 ;  /* 0x0000000410007986 */ /* 0x0087e2000c101b24 */
[----:B------:R-:W-:Y:S05]  /*86e0*/  BRA `(.L_x_49039) ;  /* 0x0000002000007947 */ /* 0x000fea0003800000 */
.L_x_49065:
[----:B------:R-:W3:Y:S02]  /*86f0*/  F2I.U32.F64.TRUNC R5, R4 ;  /* 0x0000000400057311 */ /* 0x000ee4000030d000 */
[----:B---3--:R3:W-:Y:S02]  /*8700*/  STG.E [R16.64], R5 ;  /* 0x0000000510007986 */ /* 0x0087e4000c101924 */
.L_x_49039:
[----:B------:R-:W-:-:S04]  /*8710*/  IADD3 R23, R23, 0x80, RZ ;  /* 0x0000008017177810 */ /* 0x000fc80007ffe0ff */
[----:B------:R-:W-:-:S13]  /*8720*/  ISETP.GE.AND P0, PT, R23, c[0x0][0x160], PT ;  /* 0x0000580017007a0c */ /* 0x000fda0003f06270 */
[----:B------:R-:W-:Y:S05]  /*8730*/  @P0 BRA `(.L_x_48960) ;  /* 0x0000433000000947 */ /* 0x000fea0003800000 */
[----:B------:R-:W-:Y:S01]  /*8740*/  ISETP.NE.AND P0, PT, RZ, c[0x0][0x168], PT ;  /* 0x00005a00ff007a0c */ /* 0x000fe20003f05270 */
[----:B------:R-:W-:Y:S02]  /*8750*/  IMAD.MOV.U32 R22, RZ, RZ, RZ ;  /* 0x000000ffff167224 */ /* 0x000fe400078e00ff */
[----:B---3--:R-:W-:Y:S02]  /*8760*/  IMAD.MOV.U32 R0, RZ, RZ, RZ ;  /* 0x000000ffff007224 */ /* 0x008fe400078e00ff */
[----:B01----:R-:W-:-:S08]  /*8770*/  IMAD.MOV.U32 R16, RZ, RZ, RZ ;  /* 0x000000ffff107224 */ /* 0x003fd000078e00ff */
        /* <DEDUP_REMOVED lines=251> */
.L_x_49067:
        /* <DEDUP_REMOVED lines=17> */
[----:B--23--:R0:W1:Y:S01]  /*9840*/  I2F.F64.S16 R18, R2 ;  /* 0x0000000200127312 */ /* 0x00c0620000101c00 */
[----:B------:R-:W-:Y:S05]  /*9850*/  BRA `(.L_x_49073) ;  /* 0x00000e2000007947 */ /* 0x000fea0003800000 */
.L_x_49071:
[----:B------:R-:W3:Y:S02]  /*9860*/  LDG.E.U8 R2, [R2.64] ;  /* 0x0000002402027981 */ /* 0x000ee4000c1e1100 */
[----:B--23--:R0:W1:Y:S01]  /*9870*/  I2F.F64.U16 R18, R2 ;  /* 0x0000000200127312 */ /* 0x00c0620000101800 */
[----:B------:R-:W-:Y:S05]  /*9880*/  BRA `(.L_x_49073) ;  /* 0x00000df000007947 */ /* 0x000fea0003800000 */
.L_x_49070:
[----:B------:R-:W-:-:S13]  /*9890*/  ISETP.NE.AND P0, PT, R4, 0x2, PT ;  /* 0x000000020400780c */ /* 0x000fda0003f05270 */
[----:B------:R-:W-:Y:S05]  /*98a0*/  @!P0 BRA `(.L_x_49074) ;  /* 0x000000a000008947 */ /* 0x000fea0003800000 */
[----:B------:R-:W-:-:S13]  /*98b0*/  ISETP.NE.AND P0, PT, R4, 0x3, PT ;  /* 0x000000030400780c */ /* 0x000fda0003f05270 */
[----:B------:R-:W-:Y:S05]  /*98c0*/  @!P0 BRA `(.L_x_49075) ;  /* 0x0000005000008947 */ /* 0x000fea0003800000 */
[----:B------:R-:W-:-:S13]  /*98d0*/  ISETP.NE.AND P0, PT, R4, 0x4, PT ;  /* 0x000000040400780c */ /* 0x000fda0003f05270 */
[----:B------:R-:W-:Y:S05]  /*98e0*/  @P0 BRA `(.L_x_49072) ;  /* 0x00000bf000000947 */ /* 0x000fea0003800000 */
[----:B--2---:R-:W2:Y:S02]  /*98f0*/  LDG.E.64 R18, [R2.64] ;  /* 0x0000002402127981 */ /* 0x004ea4000c1e1b00 */
[----:B--2---:R-:W0:Y:S01]  /*9900*/  I2F.F64.S64 R18, R18 ;  /* 0x0000001200127312 */ /* 0x004e220000301c00 */
[----:B------:R-:W-:Y:S05]  /*9910*/  BRA `(.L_x_49073) ;  /* 0x00000d6000007947 */ /* 0x000fea0003800000 */
.L_x_49075:
[----:B------:R-:W3:Y:S02]  /*9920*/  LDG.E R2, [R2.64] ;  /* 0x0000002402027981 */ /* 0x000ee4000c1e1900 */
[----:B--23--:R0:W1:Y:S01]  /*9930*/  I2F.F64 R18, R2 ;  /* 0x0000000200127312 */ /* 0x00c0620000201c00 */
[----:B------:R-:W-:Y:S05]  /*9940*/  BRA `(.L_x_49073) ;  /* 0x00000d3000007947 */ /* 0x000fea0003800000 */
.L_x_49074:
[----:B------:R-:W3:Y:S02]  /*9950*/  LDG.E.U16 R2, [R2.64] ;  /* 0x0000002402027981 */ /* 0x000ee4000c1e1500 */
[----:B--23--:R0:W1:Y:S01]  /*9960*/  I2F.F64.S16 R18, R2 ;  /* 0x0000000200127312 */ /* 0x00c0620000101c00 */
[----:B------:R-:W-:Y:S05]  /*9970*/  BRA `(.L_x_49073) ;  /* 0x00000d0000007947 */ /* 0x000fea0003800000 */
.L_x_49069:
[----:B------:R-:W-:-:S13]  /*9980*/  ISETP.GT.AND P0, PT, R4, 0x6, PT ;  /* 0x000000060400780c */ /* 0x000fda0003f04270 */
[----:B------:R-:W-:Y:S05]  /*9990*/  @P0 BRA `(.L_x_49076) ;  /* 0x000000d000000947 */ /* 0x000fea0003800000 */
[----:B------:R-:W-:-:S13]  /*99a0*/  ISETP.NE.AND P0, PT, R4, 0x5, PT ;  /* 0x000000050400780c */ /* 0x000fda0003f05270 */
[----:B------:R-:W-:Y:S05]  /*99b0*/  @!P0 BRA `(.L_x_49077) ;  /* 0x0000006000008947 */ /* 0x000fea0003800000 */
[----:B------:R-:W-:-:S13]  /*99c0*/  ISETP.NE.AND P0, PT, R4, 0x6, PT ;  /* 0x000000060400780c */ /* 0x000fda0003f05270 */
[----:B------:R-:W-:Y:S05]  /*99d0*/  @P0 BRA `(.L_x_49072) ;  /* 0x00000b0000000947 */ /* 0x000fea0003800000 */
[----:B--2---:R-:W2:Y:S02]  /*99e0*/  LDG.E R18, [R2.64] ;  /* 0x0000002402127981 */ /* 0x004ea4000c1e1900 */
[----:B--2---:R-:W-:-:S06]  /*99f0*/  FMUL.FTZ R18, R18, 1 ;  /* 0x3f80000012127820 */ /* 0x004fcc0000410000 */
[----:B------:R-:W0:Y:S01]  /*9a00*/  F2F.F64.F32 R18, R18 ;  /* 0x0000001200127310 */ /* 0x000e220000201800 */
[----:B------:R-:W-:Y:S05]  /*9a10*/  BRA `(.L_x_49073) ;  /* 0x00000c6000007947 */ /* 0x000fea0003800000 */
.L_x_49077:
[----:B------:R-:W3:Y:S02]  /*9a20*/  LDG.E.U16 R0, [R2.64] ;  /* 0x0000002402007981 */ /* 0x000ee4000c1e1500 */
[----:B---3--:R-:W-:-:S05]  /*9a30*/  HADD2.F32 R0, -RZ, R0.H0_H0 ;  /* 0x20000000ff007230 */ /* 0x008fca0000004100 */
[----:B------:R-:W-:-:S04]  /*9a40*/  FMUL.FTZ R0, R0, 1 ;  /* 0x3f80000000007820 */ /* 0x000fc80000410000 */
[----:B--2---:R0:W1:Y:S01]  /*9a50*/  F2F.F64.F32 R18, R0 ;  /* 0x0000000000127310 */ /* 0x0040620000201800 */
[----:B------:R-:W-:Y:S05]  /*9a60*/  BRA `(.L_x_49073) ;  /* 0x00000c1000007947 */ /* 0x000fea0003800000 */
.L_x_49076:
[----:B------:R-:W-:-:S13]  /*9a70*/  ISETP.NE.AND P0, PT, R4, 0x7, PT ;  /* 0x000000070400780c */ /* 0x000fda0003f05270 */
[----:B------:R-:W-:Y:S05]  /*9a80*/  @!P0 BRA `(.L_x_49078) ;  /* 0x000000d000008947 */ /* 0x000fea0003800000 */
[----:B------:R-:W-:-:S13]  /*9a90*/  ISETP.NE.AND P0, PT, R4, 0x8, PT ;  /* 0x000000080400780c */ /* 0x000fda0003f05270 */
[----:B------:R-:W-:Y:S05]  /*9aa0*/  @!P0 BRA `(.L_x_49079) ;  /* 0x0000006000008947 */ /* 0x000fea0003800000 */
[----:B------:R-:W-:-:S13]  /*9ab0*/  ISETP.NE.AND P0, PT, R4, 0x9, PT ;  /* 0x000000090400780c */ /* 0x000fda0003f05270 */
[----:B------:R-:W-:Y:S05]  /*9ac0*/  @P0 BRA `(.L_x_49072) ;  /* 0x00000a1000000947 */ /* 0x000fea0003800000 */
[----:B------:R-:W3:Y:S02]  /*9ad0*/  LDG.E R2, [R2.64] ;  /* 0x0000002402027981 */ /* 0x000ee4000c1e1900 */
[----:B--23--:R-:W-:-:S06]  /*9ae0*/  FMUL.FTZ R18, R2, 1 ;  /* 0x3f80000002127820 */ /* 0x00cfcc0000410000 */
[----:B------:R-:W0:Y:S01]  /*9af0*/  F2F.F64.F32 R18, R18 ;  /* 0x0000001200127310 */ /* 0x000e220000201800 */
[----:B------:R-:W-:Y:S05]  /*9b00*/  BRA `(.L_x_49073) ;  /* 0x00000b7000007947 */ /* 0x000fea0003800000 */
.L_x_49079:
[----:B------:R-:W3:Y:S02]  /*9b10*/  LDG.E.U16 R2, [R2.64] ;  /* 0x0000002402027981 */ /* 0x000ee4000c1e1500 */
[----:B---3--:R-:W-:-:S05]  /*9b20*/  HADD2.F32 R0, -RZ, R2.H0_H0 ;  /* 0x20000002ff007230 */ /* 0x008fca0000004100 */
[----:B------:R-:W-:-:S04]  /*9b30*/  FMUL.FTZ R0, R0, 1 ;  /* 0x3f80000000007820 */ /* 0x000fc80000410000 */
[----:B--2---:R0:W1:Y:S01]  /*9b40*/  F2F.F64.F32 R18, R0 ;  /* 0x0000000000127310 */ /* 0x0040620000201800 */
[----:B------:R-:W-:Y:S05]  /*9b50*/  BRA `(.L_x_49073) ;  /* 0x00000b2000007947 */ /* 0x000fea0003800000 */
.L_x_49078:
[----:B--2---:R0:W5:Y:S01]  /*9b60*/  LDG.E.64 R18, [R2.64] ;  /* 0x0000002402127981 */ /* 0x004162000c1e1b00 */
[----:B------:R-:W-:Y:S05]  /*9b70*/  BRA `(.L_x_49073) ;  /* 0x00000b0000007947 */ /* 0x000fea0003800000 */
.L_x_49068:
        /* <DEDUP_REMOVED lines=9> */
[----:B--2---:R-:W-:Y:S01]  /*9c10*/  IMAD.MOV.U32 R18, RZ, RZ, RZ ;  /* 0x000000ffff127224 */ /* 0x004fe200078e00ff */
[----:B---3--:R-:W-:-:S04]  /*9c20*/  ISETP.NE.AND P0, PT, R2, RZ, PT ;  /* 0x000000ff0200720c */ /* 0x008fc80003f05270 */
[----:B------:R-:W-:Y:S01]  /*9c30*/  FSEL R19, RZ, 1.875, !P0 ;  /* 0x3ff00000ff137808 */ /* 0x000fe20004000000 */
[----:B------:R-:W-:Y:S05]  /*9c40*/  BRA `(.L_x_49073) ;  /* 0x00000a3000007947 */ /* 0x000fea0003800000 */
.L_x_49082:
[----:B--2---:R0:W5:Y:S01]  /*9c50*/  LDG.E.64 R18, [R2.64] ;  /* 0x0000002402127981 */ /* 0x004162000c1e1b00 */
[----:B------:R-:W-:Y:S05]  /*9c60*/  BRA `(.L_x_49073) ;  /* 0x00000a1000007947 */ /* 0x000fea0003800000 */
.L_x_49081:
        /* <DEDUP_REMOVED lines=26> */
[----:B--2---:R0:W1:Y:S01]  /*9e10*/  F2F.F64.F32 R18, R5 ;  /* 0x0000000500127310 */ /* 0x0040620000201800 */
[----:B------:R-:W-:Y:S05]  /*9e20*/  BRA `(.L_x_49073) ;  /* 0x0000085000007947 */ /* 0x000fea0003800000 */
.L_x_49084:
        /* <DEDUP_REMOVED lines=13> */
[----:B--2---:R0:W1:Y:S01]  /*9f00*/  F2F.F64.F32 R18, R4 ;  /* 0x0000000400127310 */ /* 0x0040620000201800 */
[----:B------:R-:W-:Y:S05]  /*9f10*/  BRA `(.L_x_49073) ;  /* 0x0000076000007947 */ /* 0x000fea0003800000 */
.L_x_49083:
[----:B------:R-:W3:Y:S02]  /*9f20*/  LDG.E.U16 R0, [R2.64] ;  /* 0x0000002402007981 */ /* 0x000ee4000c1e1500 */
[----:B---3--:R-:W-:-:S05]  /*9f30*/  PRMT R0, RZ, 0x5410, R0 ;  /* 0x00005410ff007816 */ /* 0x008fca0000000000 */
[----:B------:R-:W-:-:S04]  /*9f40*/  FMUL.FTZ R0, R0, 1 ;  /* 0x3f80000000007820 */ /* 0x000fc80000410000 */
[----:B--2---:R0:W1:Y:S01]  /*9f50*/  F2F.F64.F32 R18, R0 ;  /* 0x0000000000127310 */ /* 0x0040620000201800 */
[----:B------:R-:W-:Y:S05]  /*9f60*/  BRA `(.L_x_49073) ;  /* 0x0000071000007947 */ /* 0x000fea0003800000 */
.L_x_49080:
        /* <DEDUP_REMOVED lines=9> */
[----:B--23--:R0:W1:Y:S01]  /*a000*/  I2F.F64.U16 R18, R2 ;  /* 0x0000000200127312 */ /* 0x00c0620000101800 */
[----:B------:R-:W-:Y:S05]  /*a010*/  BRA `(.L_x_49073) ;  /* 0x0000066000007947 */ /* 0x000fea0003800000 */
.L_x_49087:
        /* <DEDUP_REMOVED lines=21> */
.L_x_49091:
[----:B------:R-:W-:Y:S05]  /*a170*/  BSYNC B1 ;  /* 0x0000000000017941 */ /* 0x000fea0003800000 */
.L_x_49090:
[----:B------:R-:W-:Y:S01]  /*a180*/  LEA R3, R0, 0x3b800000, 0x17 ;  /* 0x3b80000000037811 */ /* 0x000fe200078eb8ff */
[----:B------:R-:W-:-:S05]  /*a190*/  IMAD.SHL.U32 R0, R2, 0x100000, RZ ;  /* 0x0010000002007824 */ /* 0x000fca00078e00ff */
[----:B------:R-:W-:Y:S02]  /*a1a0*/  LOP3.LUT R0, R3, R0, R4, 0xfe, !PT ;  /* 0x0000000003007212 */ /* 0x000fe400078efe04 */
.L_x_49089:
[----:B------:R-:W-:Y:S05]  /*a1b0*/  BSYNC B0 ;  /* 0x0000000000007941 */ /* 0x000fea0003800000 */
.L_x_49088:
[----:B------:R-:W-:-:S04]  /*a1c0*/  FMUL.FTZ R0, R0, 1 ;  /* 0x3f80000000007820 */ /* 0x000fc80000410000 */
[----:B--2---:R0:W1:Y:S01]  /*a1d0*/  F2F.F64.F32 R18, R0 ;  /* 0x0000000000127310 */ /* 0x0040620000201800 */
[----:B------:R-:W-:Y:S05]  /*a1e0*/  BRA `(.L_x_49073) ;  /* 0x0000049000007947 */ /* 0x000fea0003800000 */
.L_x_49086:
        /* <DEDUP_REMOVED lines=21> */
.L_x_49095:
[----:B------:R-:W-:Y:S05]  /*a340*/  BSYNC B1 ;  /* 0x0000000000017941 */ /* 0x000fea0003800000 */
.L_x_49094:
[----:B------:R-:W-:Y:S01]  /*a350*/  LEA R3, R0, 0x37800000, 0x17 ;  /* 0x3780000000037811 */ /* 0x000fe200078eb8ff */
[----:B------:R-:W-:-:S05]  /*a360*/  IMAD.SHL.U32 R0, R2, 0x200000, RZ ;  /* 0x0020000002007824 */ /* 0x000fca00078e00ff */
[----:B------:R-:W-:Y:S02]  /*a370*/  LOP3.LUT R0, R3, R0, R4, 0xfe, !PT ;  /* 0x0000000003007212 */ /* 0x000fe400078efe04 */
.L_x_49093:
[----:B------:R-:W-:Y:S05]  /*a380*/  BSYNC B0 ;  /* 0x0000000000007941 */ /* 0x000fea0003800000 */
.L_x_49092:
[----:B------:R-:W-:-:S04]  /*a390*/  FMUL.FTZ R0, R0, 1 ;  /* 0x3f80000000007820 */ /* 0x000fc80000410000 */
[----:B--2---:R0:W1:Y:S01]  /*a3a0*/  F2F.F64.F32 R18, R0 ;  /* 0x0000000000127310 */ /* 0x0040620000201800 */
[----:B------:R-:W-:Y:S05]  /*a3b0*/  BRA `(.L_x_49073) ;  /* 0x000002c000007947 */ /* 0x000fea0003800000 */
.L_x_49085:
        /* <DEDUP_REMOVED lines=14> */
.L_x_49099:
[----:B------:R-:W-:Y:S05]  /*a4a0*/  BSYNC B0 ;  /* 0x0000000000007941 */ /* 0x000fea0003800000 */
.L_x_49098:
[----:B------:R-:W-:-:S04]  /*a4b0*/  FMUL.FTZ R0, R0, 1 ;  /* 0x3f80000000007820 */ /* 0x000fc80000410000 */
[----:B--2---:R0:W1:Y:S01]  /*a4c0*/  F2F.F64.F32 R18, R0 ;  /* 0x0000000000127310 */ /* 0x0040620000201800 */
[----:B------:R-:W-:Y:S05]  /*a4d0*/  BRA `(.L_x_49073) ;  /* 0x000001a000007947 */ /* 0x000fea0003800000 */
.L_x_49072:
        /* <DEDUP_REMOVED lines=18> */
[----:B0-2---:R-:W-:Y:S05]  /*a600*/  CALL.ABS.NOINC R2 ;  /* 0x0000000002007343 */ /* 0x005fea0003c00000 */
[----:B------:R-:W-:Y:S01]  /*a610*/  CS2R R18, SRZ ;  /* 0x0000000000127805 */ /* 0x000fe2000001ff00 */
[----:B------:R-:W-:Y:S05]  /*a620*/  BRA `(.L_x_49073) ;  /* 0x0000005000007947 */ /* 0x000fea0003800000 */
.L_x_49097:
[----:B--2---:R-:W2:Y:S02]  /*a630*/  LDG.E.64 R18, [R2.64] ;  /* 0x0000002402127981 */ /* 0x004ea4000c1e1b00 */
[----:B--2---:R-:W0:Y:S01]  /*a640*/  I2F.F64.U64 R18, R18 ;  /* 0x0000001200127312 */ /* 0x004e220000301800 */
[----:B------:R-:W-:Y:S05]  /*a650*/  BRA `(.L_x_49073) ;  /* 0x0000002000007947 */ /* 0x000fea0003800000 */
.L_x_49096:
[----:B------:R-:W3:Y:S02]  /*a660*/  LDG.E R2, [R2.64] ;  /* 0x0000002402027981 */ /* 0x000ee4000c1e1900 */
[----:B--23--:R0:W1:Y:S02]  /*a670*/  I2F.F64.U32 R18, R2 ;  /* 0x0000000200127312 */ /* 0x00c0640000201800 */
.L_x_49073:
        /* <DEDUP_REMOVED lines=17> */
.L_x_49103:
[----:B------:R-:W2:Y:S02]  /*a790*/  LDG.E.U8 R2, [R2.64] ;  /* 0x0000002402027981 */ /* 0x000ea4000c1e1100 */
[----:B--2---:R0:W2:Y:S01]  /*a7a0*/  I2F.F64.U16 R32, R2 ;  /* 0x0000000200207312 */ /* 0x0040a20000101800 */
[----:B------:R-:W-:Y:S05]  /*a7b0*/  BRA `(.L_x_49105) ;  /* 0x00000df000007947 */ /* 0x000fea0003800000 */
.L_x_49102:
        /* <DEDUP_REMOVED lines=9> */
.L_x_49107:
[----:B------:R-:W2:Y:S02]  /*a850*/  LDG.E R2, [R2.64] ;  /* 0x0000002402027981 */ /* 0x000ea4000c1e1900 */
[----:B--2---:R0:W2:Y:S01]  /*a860*/  I2F.F64 R32, R2 ;  /* 0x0000000200207312 */ /* 0x0040a20000201c00 */
[----:B------:R-:W-:Y:S05]  /*a870*/  BRA `(.L_x_49105) ;  /* 0x00000d3000007947 */ /* 0x000fea0003800000 */
.L_x_49106:
[----:B------:R-:W2:Y:S02]  /*a880*/  LDG.E.U16 R2, [R2.64] ;  /* 0x0000002402027981 */ /* 0x000ea4000c1e1500 */
[----:B--2---:R0:W2:Y:S01]  /*a890*/  I2F.F64.S16 R32, R2 ;  /* 0x0000000200207312 */ /* 0x0040a20000101c00 */
[----:B------:R-:W-:Y:S05]  /*a8a0*/  BRA `(.L_x_49105) ;  /* 0x00000d0000007947 */ /* 0x000fea0003800000 */
.L_x_49101:
        /* <DEDUP_REMOVED lines=10> */
.L_x_49109:
[----:B------:R-:W2:Y:S02]  /*a950*/  LDG.E.U16 R0, [R2.64] ;  /* 0x0000002402007981 */ /* 0x000ea4000c1e1500 */
[----:B--2---:R-:W-:-:S05]  /*a960*/  HADD2.F32 R0, -RZ, R0.H0_H0 ;  /* 0x20000000ff007230 */ /* 0x004fca0000004100 */
[----:B------:R-:W-:-:S04]  /*a970*/  FMUL.FTZ R0, R0, 1 ;  /* 0x3f80000000007820 */ /* 0x000fc80000410000 */
[----:B------:R0:W2:Y:S01]  /*a980*/  F2F.F64.F32 R32, R0 ;  /* 0x0000000000207310 */ /* 0x0000a20000201800 */
[----:B------:R-:W-:Y:S05]  /*a990*/  BRA `(.L_x_49105) ;  /* 0x00000c1000007947 */ /* 0x000fea0003800000 */
.L_x_49108:
        /* <DEDUP_REMOVED lines=10> */
.L_x_49111:
[----:B------:R-:W2:Y:S02]  /*aa40*/  LDG.E.U16 R2, [R2.64] ;  /* 0x0000002402027981 */ /* 0x000ea4000c1e1500 */
[----:B--2---:R-:W-:-:S05]  /*aa50*/  HADD2.F32 R0, -RZ, R2.H0_H0 ;  /* 0x20000002ff007230 */ /* 0x004fca0000004100 */
[----:B------:R-:W-:-:S04]  /*aa60*/  FMUL.FTZ R0, R0, 1 ;  /* 0x3f80000000007820 */ /* 0x000fc80000410000 */
[----:B------:R0:W2:Y:S01]  /*aa70*/  F2F.F64.F32 R32, R0 ;  /* 0x0000000000207310 */ /* 0x0000a20000201800 */
[----:B------:R-:W-:Y:S05]  /*aa80*/  BRA `(.L_x_49105) ;  /* 0x00000b2000007947 */ /* 0x000fea0003800000 */
.L_x_49110:
[----:B------:R0:W5:Y:S01]  /*aa90*/  LDG.E.64 R32, [R2.64] ;  /* 0x0000002402207981 */ /* 0x000162000c1e1b00 */
[----:B------:R-:W-:Y:S05]  /*aaa0*/  BRA `(.L_x_49105) ;  /* 0x00000b0000007947 */ /* 0x000fea0003800000 */
.L_x_49100:
        /* <DEDUP_REMOVED lines=13> */
.L_x_49114:
[----:B------:R0:W5:Y:S01]  /*ab80*/  LDG.E.64 R32, [R2.64] ;  /* 0x0000002402207981 */ /* 0x000162000c1e1b00 */
[----:B------:R-:W-:Y:S05]  /*ab90*/  BRA `(.L_x_49105) ;  /* 0x00000a1000007947 */ /* 0x000fea0003800000 */
.L_x_49113:
        /* <DEDUP_REMOVED lines=28> */
.L_x_49116:
        /* <DEDUP_REMOVED lines=15> */
.L_x_49115:
[----:B------:R-:W2:Y:S02]  /*ae50*/  LDG.E.U16 R0, [R2.64] ;  /* 0x0000002402007981 */ /* 0x000ea4000c1e1500 */
[----:B--2---:R-:W-:-:S05]  /*ae60*/  PRMT R0, RZ, 0x5410, R0 ;  /* 0x00005410ff007816 */ /* 0x004fca0000000000 */
[----:B------:R-:W-:-:S04]  /*ae70*/  FMUL.FTZ R0, R0, 1 ;  /* 0x3f80000000007820 */ /* 0x000fc80000410000 */
[----:B------:R0:W2:Y:S01]  /*ae80*/  F2F.F64.F32 R32, R0 ;  /* 0x0000000000207310 */ /* 0x0000a20000201800 */
[----:B------:R-:W-:Y:S05]  /*ae90*/  BRA `(.L_x_49105) ;  /* 0x0000071000007947 */ /* 0x000fea0003800000 */
.L_x_49112:
        /* <DEDUP_REMOVED lines=11> */
.L_x_49119:
        /* <DEDUP_REMOVED lines=21> */
.L_x_49123:
[----:B------:R-:W-:Y:S05]  /*b0a0*/  BSYNC B1 ;  /* 0x0000000000017941 */ /* 0x000fea0003800000 */
.L_x_49122:
[----:B------:R-:W-:Y:S01]  /*b0b0*/  LEA R3, R0, 0x3b800000, 0x17 ;  /* 0x3b80000000037811 */ /* 0x000fe200078eb8ff */
[----:B------:R-:W-:-:S05]  /*b0c0*/  IMAD.SHL.U32 R0, R2, 0x100000, RZ ;  /* 0x0010000002007824 */ /* 0x000fca00078e00ff */
[----:B------:R-:W-:Y:S02]  /*b0d0*/  LOP3.LUT R0, R3, R0, R4, 0xfe, !PT ;  /* 0x0000000003007212 */ /* 0x000fe400078efe04 */
.L_x_49121:
[----:B------:R-:W-:Y:S05]  /*b0e0*/  BSYNC B0 ;  /* 0x0000000000007941 */ /* 0x000fea0003800000 */
.L_x_49120:
[----:B------:R-:W-:-:S04]  /*b0f0*/  FMUL.FTZ R0, R0, 1 ;  /* 0x3f80000000007820 */ /* 0x000fc80000410000 */
[----:B------:R0:W2:Y:S01]  /*b100*/  F2F.F64.F32 R32, R0 ;  /* 0x0000000000207310 */ /* 0x0000a20000201800 */
[----:B------:R-:W-:Y:S05]  /*b110*/  BRA `(.L_x_49105) ;  /* 0x0000049000007947 */ /* 0x000fea0003800000 */
.L_x_49118:
        /* <DEDUP_REMOVED lines=21> */
.L_x_49127:
[----:B------:R-:W-:Y:S05]  /*b270*/  BSYNC B1 ;  /* 0x0000000000017941 */ /* 0x000fea0003800000 */
.L_x_49126:
[----:B------:R-:W-:Y:S01]  /*b280*/  LEA R3, R0, 0x37800000, 0x17 ;  /* 0x3780000000037811 */ /* 0x000fe200078eb8ff */
[----:B------:R-:W-:-:S05]  /*b290*/  IMAD.SHL.U32 R0, R2, 0x200000, RZ ;  /* 0x0020000002007824 */ /* 0x000fca00078e00ff */
[----:B------:R-:W-:Y:S02]  /*b2a0*/  LOP3.LUT R0, R3, R0, R4, 0xfe, !PT ;  /* 0x0000000003007212 */ /* 0x000fe400078efe04 */
.L_x_49125:
[----:B------:R-:W-:Y:S05]  /*b2b0*/  BSYNC B0 ;  /* 0x0000000000007941 */ /* 0x000fea0003800000 */
.L_x_49124:
[----:B------:R-:W-:-:S04]  /*b2c0*/  FMUL.FTZ R0, R0, 1 ;  /* 0x3f80000000007820 */ /* 0x000fc80000410000 */
[----:B------:R0:W2:Y:S01]  /*b2d0*/  F2F.F64.F32 R32, R0 ;  /* 0x0000000000207310 */ /* 0x0000a20000201800 */
[----:B------:R-:W-:Y:S05]  /*b2e0*/  BRA `(.L_x_49105) ;  /* 0x000002c000007947 */ /* 0x000fea0003800000 */
.L_x_49117:
        /* <DEDUP_REMOVED lines=14> */
.L_x_49131:
[----:B------:R-:W-:Y:S05]  /*b3d0*/  BSYNC B0 ;  /* 0x0000000000007941 */ /* 0x000fea0003800000 */
.L_x_49130:
[----:B------:R-:W-:-:S04]  /*b3e0*/  FMUL.FTZ R0, R0, 1 ;  /* 0x3f80000000007820 */ /* 0x000fc80000410000 */
[----:B------:R0:W2:Y:S01]  /*b3f0*/  F2F.F64.F32 R32, R0 ;  /* 0x0000000000207310 */ /* 0x0000a20000201800 */
[----:B------:R-:W-:Y:S05]  /*b400*/  BRA `(.L_x_49105) ;  /* 0x000001a000007947 */ /* 0x000fea0003800000 */
.L_x_49104:
        /* <DEDUP_REMOVED lines=21> */
.L_x_49129:
[----:B------:R-:W2:Y:S02]  /*b560*/  LDG.E.64 R32, [R2.64] ;  /* 0x0000002402207981 */ /* 0x000ea4000c1e1b00 */
[----:B--2---:R-:W0:Y:S01]  /*b570*/  I2F.F64.U64 R32, R32 ;  /* 0x0000002000207312 */ /* 0x004e220000301800 */
[----:B------:R-:W-:Y:S05]  /*b580*/  BRA `(.L_x_49105) ;  /* 0x0000002000007947 */ /* 0x000fea0003800000 */
.L_x_49128:
[----:B------:R-:W2:Y:S02]  /*b590*/  LDG.E R2, [R2.64] ;  /* 0x0000002402027981 */ /* 0x000ea4000c1e1900 */
[----:B--2---:R0:W2:Y:S02]  /*b5a0*/  I2F.F64.U32 R32, R2 ;  /* 0x0000000200207312 */ /* 0x0040a40000201800 */
.L_x_49105:
        /* <DEDUP_REMOVED lines=11> */
.L_x_49132:
        /* <DEDUP_REMOVED lines=22> */
.L_x_49134:
[----:B------:R-:W2:Y:S01]  /*b7c0*/  DSETP.NEU.AND P0, PT, |R32|, 0.5, PT ;  /* 0x3fe000002000742a */ /* 0x000ea20003f0d200 */
[----:B------:R-:W-:Y:S01]  /*b7d0*/  ISETP.GE.AND P1, PT, R33, RZ, PT ;  /* 0x000000ff2100720c */ /* 0x000fe20003f26270 */
[----:B------:R-:W-:Y:S01]  /*b7e0*/  IMAD.MOV.U32 R4, RZ, RZ, RZ ;  /* 0x000000ffff047224 */ /* 0x000fe200078e00ff */
[----:B------:R-:W-:-:S04]  /*b7f0*/  ISETP.EQ.U32.AND P2, PT, R25, RZ, PT ;  /* 0x000000ff1900720c */ /* 0x000fc80003f42070 */
[----:B--2---:R-:W-:-:S04]  /*b800*/  ISETP.EQ.AND.EX P0, PT, R2, -0x80000000, P0, P2 ;  /* 0x800000000200780c */ /* 0x004fc80000702320 */
[----:B------:R-:W-:-:S04]  /*b810*/  SEL R5, R19, RZ, P0 ;  /* 0x000000ff13057207 */ /* 0x000fc80000000000 */
[----:B------:R-:W-:Y:S02]  /*b820*/  @!P1 LOP3.LUT R5, R5, 0x7ff00000, RZ, 0xfc, !PT ;  /* 0x7ff0000005059812 */ /* 0x000fe400078efcff */
.L_x_49135:
[----:B------:R-:W-:Y:S05]  /*b830*/  BSYNC B0 ;  /* 0x0000000000007941 */ /* 0x000fea0003800000 */
.L_x_49133:
        /* <DEDUP_REMOVED lines=18> */
.L_x_49139:
        /* <DEDUP_REMOVED lines=10> */
.L_x_49138:
[----:B------:R2:W3:-:S06]  /*ba00*/  DADD R4, R32, R18 ;  /* 0x0000000020047229 */ /* 0x0004cc0000000012 */
.L_x_49137:
[----:B------:R-:W-:Y:S05]  /*ba10*/  BSYNC B0 ;  /* 0x0000000000007941 */ /* 0x000fea0003800000 */
.L_x_49136:
        /* <DEDUP_REMOVED lines=19> */
.L_x_49143:
[----:B------:R-:W3:Y:S02]  /*bb50*/  F2I.S64.F64.TRUNC R4, R4 ;  /* 0x0000000400047311 */ /* 0x000ee4000030d900 */
[----:B---3--:R-:W-:-:S05]  /*bb60*/  IMAD.MOV.U32 R3, RZ, RZ, R4 ;  /* 0x000000ffff037224 */ /* 0x008fca00078e0004 */
[----:B------:R3:W-:Y:S01]  /*bb70*/  STG.E.U8 [R16.64], R3 ;  /* 0x0000000310007986 */ /* 0x0007e2000c101124 */
[----:B------:R-:W-:Y:S05]  /*bb80*/  BRA `(.L_x_49145) ;  /* 0x00000ed000007947 */ /* 0x000fea0003800000 */
.L_x_49142:
        /* <DEDUP_REMOVED lines=9> */
.L_x_49147:
[----:B------:R-:W3:Y:S02]  /*bc20*/  F2I.F64.TRUNC R5, R4 ;  /* 0x0000000400057311 */ /* 0x000ee4000030d100 */
[----:B---3--:R3:W-:Y:S01]  /*bc30*/  STG.E [R16.64], R5 ;  /* 0x0000000510007986 */ /* 0x0087e2000c101924 */
[----:B------:R-:W-:Y:S05]  /*bc40*/  BRA `(.L_x_49145) ;  /* 0x00000e1000007947 */ /* 0x000fea0003800000 */
.L_x_49146:
[----:B------:R-:W3:Y:S02]  /*bc50*/  F2I.F64.TRUNC R5, R4 ;  /* 0x0000000400057311 */ /* 0x000ee4000030d100 */
[----:B---3--:R3:W-:Y:S01]  /*bc60*/  STG.E.U16 [R16.64], R5 ;  /* 0x0000000510007986 */ /* 0x0087e2000c101524 */
[----:B------:R-:W-:Y:S05]  /*bc70*/  BRA `(.L_x_49145) ;  /* 0x00000de000007947 */ /* 0x000fea0003800000 */
.L_x_49141:
        /* <DEDUP_REMOVED lines=11> */
.L_x_49149:
[----:B------:R-:W3:Y:S01]  /*bd30*/  F2F.F32.F64 R0, R4 ;  /* 0x0000000400007310 */ /* 0x000ee20000301000 */
[----:B------:R-:W3:-:S14]  /*bd40*/  DSETP.GEU.AND P0, PT, |R4|, c[0x2][0x0], PT ;  /* 0x008000000400762a */ /* 0x000edc0003f0e200 */
[----:B---3--:R-:W-:-:S05]  /*bd50*/  @!P0 FMUL R0, R0, 1.175494350822287508e-38 ;  /* 0x0080000000008820 */ /* 0x008fca0000400000 */
[----:B------:R-:W-:-:S05]  /*bd60*/  F2FP.PACK_AB R0, RZ, R0 ;  /* 0x00000000ff00723e */ /* 0x000fca00000000ff */
[----:B------:R3:W-:Y:S01]  /*bd70*/  STG.E.U16 [R16.64], R0 ;  /* 0x0000000010007986 */ /* 0x0007e2000c101524 */
[----:B------:R-:W-:Y:S05]  /*bd80*/  BRA `(.L_x_49145) ;  /* 0x00000cd000007947 */ /* 0x000fea0003800000 */
.L_x_49148:
        /* <DEDUP_REMOVED lines=12> */
.L_x_49151:
[----:B------:R-:W3:Y:S01]  /*be50*/  F2F.F32.F64 R0, R4 ;  /* 0x0000000400007310 */ /* 0x000ee20000301000 */
[----:B------:R-:W3:-:S14]  /*be60*/  DSETP.GEU.AND P0, PT, |R4|, c[0x2][0x0], PT ;  /* 0x008000000400762a */ /* 0x000edc0003f0e200 */
[----:B---3--:R-:W-:-:S05]  /*be70*/  @!P0 FMUL R0, R0, 1.175494350822287508e-38 ;  /* 0x0080000000008820 */ /* 0x008fca0000400000 */
[----:B------:R-:W-:-:S04]  /*be80*/  F2FP.PACK_AB R3, RZ, R0 ;  /* 0x00000000ff03723e */ /* 0x000fc800000000ff */
[----:B------:R-:W-:-:S05]  /*be90*/  PRMT R3, R3, 0x5410, RZ ;  /* 0x0000541003037816 */ /* 0x000fca00000000ff */
[----:B------:R3:W-:Y:S01]  /*bea0*/  STG.E [R16.64], R3 ;  /* 0x0000000310007986 */ /* 0x0007e2000c101924 */
[----:B------:R-:W-:Y:S05]  /*beb0*/  BRA `(.L_x_49145) ;  /* 0x00000ba000007947 */ /* 0x000fea0003800000 */
.L_x_49150:
[----:B------:R3:W-:Y:S01]  /*bec0*/  STG.E.64 [R16.64], R4 ;  /* 0x0000000410007986 */ /* 0x0007e2000c101b24 */
[----:B------:R-:W-:Y:S05]  /*bed0*/  BRA `(.L_x_49145) ;  /* 0x00000b8000007947 */ /* 0x000fea0003800000 */
.L_x_49140:
        /* <DEDUP_REMOVED lines=12> */
.L_x_49154:
[----:B0-----:R-:W-:-:S05]  /*bfa0*/  CS2R R6, SRZ ;  /* 0x0000000000067805 */ /* 0x001fca000001ff00 */
[----:B------:R0:W-:Y:S01]  /*bfb0*/  STG.E.128 [R16.64], R4 ;  /* 0x0000000410007986 */ /* 0x0001e2000c101d24 */
[----:B------:R-:W-:Y:S05]  /*bfc0*/  BRA `(.L_x_49145) ;  /* 0x00000a9000007947 */ /* 0x000fea0003800000 */
.L_x_49153:
        /* <DEDUP_REMOVED lines=23> */
.L_x_49158:
[----:B------:R-:W-:Y:S05]  /*c140*/  BSYNC B0 ;  /* 0x0000000000007941 */ /* 0x000fea0003800000 */
.L_x_49157:
[----:B------:R-:W-:-:S05]  /*c150*/  LOP3.LUT R3, R0, R3, RZ, 0xfc, !PT ;  /* 0x0000000300037212 */ /* 0x000fca00078efcff */
[----:B------:R0:W-:Y:S01]  /*c160*/  STG.E.U8 [R16.64], R3 ;  /* 0x0000000310007986 */ /* 0x0001e2000c101124 */
[----:B------:R-:W-:Y:S05]  /*c170*/  BRA `(.L_x_49145) ;  /* 0x000008e000007947 */ /* 0x000fea0003800000 */
.L_x_49156:
        /* <DEDUP_REMOVED lines=15> */
.L_x_49160:
[----:B------:R-:W-:Y:S01]  /*c270*/  IMAD.MOV.U32 R0, RZ, RZ, 0x7f ;  /* 0x0000007fff007424 */ /* 0x000fe200078e00ff */
[----:B------:R-:W-:-:S04]  /*c280*/  ISETP.GT.U32.AND P0, PT, R2, 0x7f800000, PT ;  /* 0x7f8000000200780c */ /* 0x000fc80003f04070 */
[----:B------:R-:W-:-:S04]  /*c290*/  SEL R0, R0, 0x7c, P0 ;  /* 0x0000007c00007807 */ /* 0x000fc80000000000 */
.L_x_49161:
[----:B------:R-:W-:Y:S05]  /*c2a0*/  BSYNC B0 ;  /* 0x0000000000007941 */ /* 0x000fea0003800000 */
.L_x_49159:
[----:B------:R-:W-:-:S04]  /*c2b0*/  LOP3.LUT R2, R3, 0x80000000, RZ, 0xc0, !PT ;  /* 0x8000000003027812 */ /* 0x000fc800078ec0ff */
[----:B------:R-:W-:-:S04]  /*c2c0*/  SHF.R.U32.HI R3, RZ, 0x18, R2 ;  /* 0x00000018ff037819 */ /* 0x000fc80000011602 */
[----:B------:R-:W-:-:S05]  /*c2d0*/  LOP3.LUT R3, R0, R3, RZ, 0xfc, !PT ;  /* 0x0000000300037212 */ /* 0x000fca00078efcff */
[----:B------:R3:W-:Y:S01]  /*c2e0*/  STG.E.U8 [R16.64], R3 ;  /* 0x0000000310007986 */ /* 0x0007e2000c101124 */
[----:B------:R-:W-:Y:S05]  /*c2f0*/  BRA `(.L_x_49145) ;  /* 0x0000076000007947 */ /* 0x000fea0003800000 */
.L_x_49155:
[----:B------:R-:W3:Y:S01]  /*c300*/  F2F.F32.F64 R0, R4 ;  /* 0x0000000400007310 */ /* 0x000ee20000301000 */
[----:B------:R-:W3:-:S14]  /*c310*/  DSETP.GEU.AND P0, PT, |R4|, c[0x2][0x0], PT ;  /* 0x008000000400762a */ /* 0x000edc0003f0e200 */
[----:B---3--:R-:W-:-:S05]  /*c320*/  @!P0 FMUL R0, R0, 1.175494350822287508e-38 ;  /* 0x0080000000008820 */ /* 0x008fca0000400000 */
[----:B------:R-:W-:-:S05]  /*c330*/  F2FP.BF16.PACK_AB R0, RZ, R0 ;  /* 0x00000000ff00723e */ /* 0x000fca00000010ff */
[----:B------:R3:W-:Y:S01]  /*c340*/  STG.E.U16 [R16.64], R0 ;  /* 0x0000000010007986 */ /* 0x0007e2000c101524 */
[----:B------:R-:W-:Y:S05]  /*c350*/  BRA `(.L_x_49145) ;  /* 0x0000070000007947 */ /* 0x000fea0003800000 */
.L_x_49152:
        /* <DEDUP_REMOVED lines=11> */
.L_x_49164:
        /* <DEDUP_REMOVED lines=19> */
.L_x_49167:
[----:B------:R-:W-:-:S04]  /*c540*/  LOP3.LUT R2, R3, 0x80000000, RZ, 0xc0, !PT ;  /* 0x8000000003027812 */ /* 0x000fc800078ec0ff */
[----:B------:R-:W-:-:S04]  /*c550*/  SHF.R.U32.HI R3, RZ, 0x18, R2 ;  /* 0x00000018ff037819 */ /* 0x000fc80000011602 */
[----:B------:R-:W-:-:S04]  /*c560*/  LOP3.LUT R0, R0, R3, RZ, 0xfc, !PT ;  /* 0x0000000300007212 */ /* 0x000fc800078efcff */
[----:B------:R-:W-:Y:S02]  /*c570*/  PRMT R8, R0, 0x7610, R8 ;  /* 0x0000761000087816 */ /* 0x000fe40000000008 */
.L_x_49166:
[----:B------:R-:W-:Y:S05]  /*c580*/  BSYNC B0 ;  /* 0x0000000000007941 */ /* 0x000fea0003800000 */
.L_x_49165:
[----:B------:R1:W-:Y:S01]  /*c590*/  STG.E.U8 [R16.64], R8 ;  /* 0x0000000810007986 */ /* 0x0003e2000c101124 */
[----:B------:R-:W-:Y:S05]  /*c5a0*/  BRA `(.L_x_49145) ;  /* 0x000004b000007947 */ /* 0x000fea0003800000 */
.L_x_49163:
        /* <DEDUP_REMOVED lines=19> */
.L_x_49170:
[----:B------:R-:W-:-:S04]  /*c6e0*/  LOP3.LUT R2, R3, 0x80000000, RZ, 0xc0, !PT ;  /* 0x8000000003027812 */ /* 0x000fc800078ec0ff */
[----:B------:R-:W-:-:S04]  /*c6f0*/  SHF.R.U32.HI R3, RZ, 0x18, R2 ;  /* 0x00000018ff037819 */ /* 0x000fc80000011602 */
[----:B------:R-:W-:-:S04]  /*c700*/  LOP3.LUT R0, R0, R3, RZ, 0xfc, !PT ;  /* 0x0000000300007212 */ /* 0x000fc800078efcff */
[----:B------:R-:W-:Y:S02]  /*c710*/  PRMT R8, R0, 0x7610, R8 ;  /* 0x0000761000087816 */ /* 0x000fe40000000008 */
.L_x_49169:
[----:B------:R-:W-:Y:S05]  /*c720*/  BSYNC B0 ;  /* 0x0000000000007941 */ /* 0x000fea0003800000 */
.L_x_49168:
[----:B------:R1:W-:Y:S01]  /*c730*/  STG.E.U8 [R16.64], R8 ;  /* 0x0000000810007986 */ /* 0x0003e2000c101124 */
[----:B------:R-:W-:Y:S05]  /*c740*/  BRA `(.L_x_49145) ;  /* 0x0000031000007947 */ /* 0x000fea0003800000 */
.L_x_49162:
        /* <DEDUP_REMOVED lines=24> */
.L_x_49144:
        /* <DEDUP_REMOVED lines=20> */
.L_x_49172:
[----:B------:R-:W3:Y:S02]  /*ca10*/  F2I.U64.F64.TRUNC R4, R4 ;  /* 0x0000000400047311 */ /* 0x000ee4000030d800 */
[----:B---3--:R3:W-:Y:S01]  /*ca20*/  STG.E.64 [R16.64], R4 ;  /* 0x0000000410007986 */ /* 0x0087e2000c101b24 */
[----:B------:R-:W-:Y:S05]  /*ca30*/  BRA `(.L_x_49145) ;  /* 0x0000002000007947 */ /* 0x000fea0003800000 */
.L_x_49171:
[----:B------:R-:W3:Y:S02]  /*ca40*/  F2I.U32.F64.TRUNC R5, R4 ;  /* 0x0000000400057311 */ /* 0x000ee4000030d000 */
[----:B---3--:R3:W-:Y:S02]  /*ca50*/  STG.E [R16.64], R5 ;  /* 0x0000000510007986 */ /* 0x0087e4000c101924 */
.L_x_49145:
[----:B------:R-:W-:Y:S02]  /*ca60*/  IADD3 R23, R23, 0x80, RZ ;  /* 0x0000008017177810 */ /* 0x000fe40007ffe0ff */
.L_x_48960:
[----:B------:R-:W-:Y:S05]  /*ca70*/  BSYNC B6 ;  /* 0x0000000000067941 */ /* 0x000fea0003800000 */
.L_x_48959:
[----:B------:R-:W-:-:S13]  /*ca80*/  ISETP.GE.AND P0, PT, R23, c[0x0][0x160], PT ;  /* 0x0000580017007a0c */ /* 0x000fda0003f06270 */
[----:B------:R-:W-:Y:S05]  /*ca90*/  @P0 EXIT ;  /* 0x000000000000094d */ /* 0x000fea0003800000 */
[----:B------:R-:W-:Y:S01]  /*caa0*/  ISETP.NE.AND P0, PT, RZ, c[0x0][0x168], PT ;  /* 0x00005a00ff007a0c */ /* 0x000fe20003f05270 */
[----:B------:R-:W-:Y:S02]  /*cab0*/  IMAD.MOV.U32 R22, RZ, RZ, RZ ;  /* 0x000000ffff167224 */ /* 0x000fe400078e00ff */
[----:B-1-3--:R-:W-:Y:S02]  /*cac0*/  IMAD.MOV.U32 R0, RZ, RZ, RZ ;  /* 0x000000ffff007224 */ /* 0x00afe400078e00ff */
        /* <DEDUP_REMOVED lines=252> */
.L_x_49173:
        /* <DEDUP_REMOVED lines=19> */
.L_x_49177:
[----:B------:R-:W3:Y:S02]  /*dbc0*/  LDG.E.U8 R2, [R2.64] ;  /* 0x0000002402027981 */ /* 0x000ee4000c1e1100 */
[----:B--23--:R0:W1:Y:S01]  /*dbd0*/  I2F.F64.U16 R18, R2 ;  /* 0x0000000200127312 */ /* 0x00c0620000101800 */
[----:B------:R-:W-:Y:S05]  /*dbe0*/  BRA `(.L_x_49179) ;  /* 0x00000df000007947 */ /* 0x000fea0003800000 */
.L_x_49176:
        /* <DEDUP_REMOVED lines=9> */
.L_x_49181:
[----:B------:R-:W3:Y:S02]  /*dc80*/  LDG.E R2, [R2.64] ;  /* 0x0000002402027981 */ /* 0x000ee4000c1e1900 */
[----:B--23--:R0:W1:Y:S01]  /*dc90*/  I2F.F64 R18, R2 ;  /* 0x0000000200127312 */ /* 0x00c0620000201c00 */
[----:B------:R-:W-:Y:S05]  /*dca0*/  BRA `(.L_x_49179) ;  /* 0x00000d3000007947 */ /* 0x000fea0003800000 */
.L_x_49180:
[----:B------:R-:W3:Y:S02]  /*dcb0*/  LDG.E.U16 R2, [R2.64] ;  /* 0x0000002402027981 */ /* 0x000ee4000c1e1500 */
[----:B--23--:R0:W1:Y:S01]  /*dcc0*/  I2F.F64.S16 R18, R2 ;  /* 0x0000000200127312 */ /* 0x00c0620000101c00 */
[----:B------:R-:W-:Y:S05]  /*dcd0*/  BRA `(.L_x_49179) ;  /* 0x00000d0000007947 */ /* 0x000fea0003800000 */
.L_x_49175:
        /* <DEDUP_REMOVED lines=10> */
.L_x_49183:
[----:B------:R-:W3:Y:S02]  /*dd80*/  LDG.E.U16 R0, [R2.64] ;  /* 0x0000002402007981 */ /* 0x000ee4000c1e1500 */
[----:B---3--:R-:W-:-:S05]  /*dd90*/  HADD2.F32 R0, -RZ, R0.H0_H0 ;  /* 0x20000000ff007230 */ /* 0x008fca0000004100 */
[----:B------:R-:W-:-:S04]  /*dda0*/  FMUL.FTZ R0, R0, 1 ;  /* 0x3f80000000007820 */ /* 0x000fc80000410000 */
[----:B--2---:R0:W1:Y:S01]  /*ddb0*/  F2F.F64.F32 R18, R0 ;  /* 0x0000000000127310 */ /* 0x0040620000201800 */
[----:B------:R-:W-:Y:S05]  /*ddc0*/  BRA `(.L_x_49179) ;  /* 0x00000c1000007947 */ /* 0x000fea0003800000 */
.L_x_49182:
        /* <DEDUP_REMOVED lines=10> */
.L_x_49185:
[----:B------:R-:W3:Y:S02]  /*de70*/  LDG.E.U16 R2, [R2.64] ;  /* 0x0000002402027981 */ /* 0x000ee4000c1e1500 */
[----:B---3--:R-:W-:-:S05]  /*de80*/  HADD2.F32 R0, -RZ, R2.H0_H0 ;  /* 0x20000002ff007230 */ /* 0x008fca0000004100 */
[----:B------:R-:W-:-:S04]  /*de90*/  FMUL.FTZ R0, R0, 1 ;  /* 0x3f80000000007820 */ /* 0x000fc80000410000 */
[----:B--2---:R0:W1:Y:S01]  /*dea0*/  F2F.F64.F32 R18, R0 ;  /* 0x0000000000127310 */ /* 0x0040620000201800 */
[----:B------:R-:W-:Y:S05]  /*deb0*/  BRA `(.L_x_49179) ;  /* 0x00000b2000007947 */ /* 0x000fea0003800000 */
.L_x_49184:
[----:B--2---:R0:W5:Y:S01]  /*dec0*/  LDG.E.64 R18, [R2.64] ;  /* 0x0000002402127981 */ /* 0x004162000c1e1b00 */
[----:B------:R-:W-:Y:S05]  /*ded0*/  BRA `(.L_x_49179) ;  /* 0x00000b0000007947 */ /* 0x000fea0003800000 */
.L_x_49174:
        /* <DEDUP_REMOVED lines=13> */
.L_x_49188:
[----:B--2---:R0:W5:Y:S01]  /*dfb0*/  LDG.E.64 R18, [R2.64] ;  /* 0x0000002402127981 */ /* 0x004162000c1e1b00 */
[----:B------:R-:W-:Y:S05]  /*dfc0*/  BRA `(.L_x_49179) ;  /* 0x00000a1000007947 */ /* 0x000fea0003800000 */
.L_x_49187:
        /* <DEDUP_REMOVED lines=28> */
.L_x_49190:
        /* <DEDUP_REMOVED lines=15> */
.L_x_49189:
[----:B------:R-:W3:Y:S02]  /*e280*/  LDG.E.U16 R0, [R2.64] ;  /* 0x0000002402007981 */ /* 0x000ee4000c1e1500 */
[----:B---3--:R-:W-:-:S05]  /*e290*/  PRMT R0, RZ, 0x5410, R0 ;  /* 0x00005410ff007816 */ /* 0x008fca0000000000 */
[----:B------:R-:W-:-:S04]  /*e2a0*/  FMUL.FTZ R0, R0, 1 ;  /* 0x3f80000000007820 */ /* 0x000fc80000410000 */
[----:B--2---:R0:W1:Y:S01]  /*e2b0*/  F2F.F64.F32 R18, R0 ;  /* 0x0000000000127310 */ /* 0x0040620000201800 */
[----:B------:R-:W-:Y:S05]  /*e2c0*/  BRA `(.L_x_49179) ;  /* 0x0000071000007947 */ /* 0x000fea0003800000 */
.L_x_49186:
        /* <DEDUP_REMOVED lines=11> */
.L_x_49193:
        /* <DEDUP_REMOVED lines=21> */
.L_x_49197:
[----:B------:R-:W-:Y:S05]  /*e4d0*/  BSYNC B1 ;  /* 0x0000000000017941 */ /* 0x000fea0003800000 */
.L_x_49196:
[----:B------:R-:W-:Y:S01]  /*e4e0*/  LEA R3, R0, 0x3b800000, 0x17 ;  /* 0x3b80000000037811 */ /* 0x000fe200078eb8ff */
[----:B------:R-:W-:-:S05]  /*e4f0*/  IMAD.SHL.U32 R0, R2, 0x100000, RZ ;  /* 0x0010000002007824 */ /* 0x000fca00078e00ff */
[----:B------:R-:W-:Y:S02]  /*e500*/  LOP3.LUT R0, R3, R0, R4, 0xfe, !PT ;  /* 0x0000000003007212 */ /* 0x000fe400078efe04 */
.L_x_49195:
[----:B------:R-:W-:Y:S05]  /*e510*/  BSYNC B0 ;  /* 0x0000000000007941 */ /* 0x000fea0003800000 */
.L_x_49194:
[----:B------:R-:W-:-:S04]  /*e520*/  FMUL.FTZ R0, R0, 1 ;  /* 0x3f80000000007820 */ /* 0x000fc80000410000 */
[----:B--2---:R0:W1:Y:S01]  /*e530*/  F2F.F64.F32 R18, R0 ;  /* 0x0000000000127310 */ /* 0x0040620000201800 */
[----:B------:R-:W-:Y:S05]  /*e540*/  BRA `(.L_x_49179) ;  /* 0x0000049000007947 */ /* 0x000fea0003800000 */
.L_x_49192:
        /* <DEDUP_REMOVED lines=21> */
.L_x_49201:
[----:B------:R-:W-:Y:S05]  /*e6a0*/  BSYNC B1 ;  /* 0x0000000000017941 */ /* 0x000fea0003800000 */
.L_x_49200:
[----:B------:R-:W-:Y:S01]  /*e6b0*/  LEA R3, R0, 0x37800000, 0x17 ;  /* 0x3780000000037811 */ /* 0x000fe200078eb8ff */
[----:B------:R-:W-:-:S05]  /*e6c0*/  IMAD.SHL.U32 R0, R2, 0x200000, RZ ;  /* 0x0020000002007824 */ /* 0x000fca00078e00ff */
[----:B------:R-:W-:Y:S02]  /*e6d0*/  LOP3.LUT R0, R3, R0, R4, 0xfe, !PT ;  /* 0x0000000003007212 */ /* 0x000fe400078efe04 */
.L_x_49199:
[----:B------:R-:W-:Y:S05]  /*e6e0*/  BSYNC B0 ;  /* 0x0000000000007941 */ /* 0x000fea0003800000 */
.L_x_49198:
[----:B------:R-:W-:-:S04]  /*e6f0*/  FMUL.FTZ R0, R0, 1 ;  /* 0x3f80000000007820 */ /* 0x000fc80000410000 */
[----:B--2---:R0:W1:Y:S01]  /*e700*/  F2F.F64.F32 R18, R0 ;  /* 0x0000000000127310 */ /* 0x0040620000201800 */
[----:B------:R-:W-:Y:S05]  /*e710*/  BRA `(.L_x_49179) ;  /* 0x000002c000007947 */ /* 0x000fea0003800000 */
.L_x_49191:
        /* <DEDUP_REMOVED lines=14> */
.L_x_49205:
[----:B------:R-:W-:Y:S05]  /*e800*/  BSYNC B0 ;  /* 0x0000000000007941 */ /* 0x000fea0003800000 */
.L_x_49204:
[----:B------:R-:W-:-:S04]  /*e810*/  FMUL.FTZ R0, R0, 1 ;  /* 0x3f80000000007820 */ /* 0x000fc80000410000 */
[----:B--2---:R0:W1:Y:S01]  /*e820*/  F2F.F64.F32 R18, R0 ;  /* 0x0000000000127310 */ /* 0x0040620000201800 */
[----:B------:R-:W-:Y:S05]  /*e830*/  BRA `(.L_x_49179) ;  /* 0x000001a000007947 */ /* 0x000fea0003800000 */
.L_x_49178:
        /* <DEDUP_REMOVED lines=21> */
.L_x_49203:
[----:B--2---:R-:W2:Y:S02]  /*e990*/  LDG.E.64 R18, [R2.64] ;  /* 0x0000002402127981 */ /* 0x004ea4000c1e1b00 */
[----:B--2---:R-:W0:Y:S01]  /*e9a0*/  I2F.F64.U64 R18, R18 ;  /* 0x0000001200127312 */ /* 0x004e220000301800 */
[----:B------:R-:W-:Y:S05]  /*e9b0*/  BRA `(.L_x_49179) ;  /* 0x0000002000007947 */ /* 0x000fea0003800000 */
.L_x_49202:
[----:B------:R-:W3:Y:S02]  /*e9c0*/  LDG.E R2, [R2.64] ;  /* 0x0000002402027981 */ /* 0x000ee4000c1e1900 */
[----:B--23--:R0:W1:Y:S02]  /*e9d0*/  I2F.F64.U32 R18, R2 ;  /* 0x0000000200127312 */ /* 0x00c0640000201800 */
.L_x_49179:
        /* <DEDUP_REMOVED lines=17> */
.L_x_49209:
[----:B------:R-:W2:Y:S02]  /*eaf0*/  LDG.E.U8 R22, [R22.64] ;  /* 0x0000002416167981 */ /* 0x000ea4000c1e1100 */
[----:B--2---:R0:W2:Y:S01]  /*eb00*/  I2F.F64.U16 R32, R22 ;  /* 0x0000001600207312 */ /* 0x0040a20000101800 */
[----:B------:R-:W-:Y:S05]  /*eb10*/  BRA `(.L_x_49211) ;  /* 0x00000df000007947 */ /* 0x000fea0003800000 */
.L_x_49208:
        /* <DEDUP_REMOVED lines=9> */
.L_x_49213:
[----:B------:R-:W2:Y:S02]  /*ebb0*/  LDG.E R22, [R22.64] ;  /* 0x0000002416167981 */ /* 0x000ea4000c1e1900 */
[----:B--2---:R0:W2:Y:S01]  /*ebc0*/  I2F.F64 R32, R22 ;  /* 0x0000001600207312 */ /* 0x0040a20000201c00 */
[----:B------:R-:W-:Y:S05]  /*ebd0*/  BRA `(.L_x_49211) ;  /* 0x00000d3000007947 */ /* 0x000fea0003800000 */
.L_x_49212:
[----:B------:R-:W2:Y:S02]  /*ebe0*/  LDG.E.U16 R22, [R22.64] ;  /* 0x0000002416167981 */ /* 0x000ea4000c1e1500 */
[----:B--2---:R0:W2:Y:S01]  /*ebf0*/  I2F.F64.S16 R32, R22 ;  /* 0x0000001600207312 */ /* 0x0040a20000101c00 */
[----:B------:R-:W-:Y:S05]  /*ec00*/  BRA `(.L_x_49211) ;  /* 0x00000d0000007947 */ /* 0x000fea0003800000 */
.L_x_49207:
        /* <DEDUP_REMOVED lines=10> */
.L_x_49215:
[----:B------:R-:W2:Y:S02]  /*ecb0*/  LDG.E.U16 R0, [R22.64] ;  /* 0x0000002416007981 */ /* 0x000ea4000c1e1500 */
[----:B--2---:R-:W-:-:S05]  /*ecc0*/  HADD2.F32 R0, -RZ, R0.H0_H0 ;  /* 0x20000000ff007230 */ /* 0x004fca0000004100 */
[----:B------:R-:W-:-:S04]  /*ecd0*/  FMUL.FTZ R0, R0, 1 ;  /* 0x3f80000000007820 */ /* 0x000fc80000410000 */
[----:B------:R0:W2:Y:S01]  /*ece0*/  F2F.F64.F32 R32, R0 ;  /* 0x0000000000207310 */ /* 0x0000a20000201800 */
[----:B------:R-:W-:Y:S05]  /*ecf0*/  BRA `(.L_x_49211) ;  /* 0x00000c1000007947 */ /* 0x000fea0003800000 */
.L_x_49214:
        /* <DEDUP_REMOVED lines=10> */
.L_x_49217:
[----:B------:R-:W2:Y:S02]  /*eda0*/  LDG.E.U16 R22, [R22.64] ;  /* 0x0000002416167981 */ /* 0x000ea4000c1e1500 */
[----:B--2---:R-:W-:-:S05]  /*edb0*/  HADD2.F32 R0, -RZ, R22.H0_H0 ;  /* 0x20000016ff007230 */ /* 0x004fca0000004100 */
[----:B------:R-:W-:-:S04]  /*edc0*/  FMUL.FTZ R0, R0, 1 ;  /* 0x3f80000000007820 */ /* 0x000fc80000410000 */
[----:B------:R0:W2:Y:S01]  /*edd0*/  F2F.F64.F32 R32, R0 ;  /* 0x0000000000207310 */ /* 0x0000a20000201800 */
[----:B------:R-:W-:Y:S05]  /*ede0*/  BRA `(.L_x_49211) ;  /* 0x00000b2000007947 */ /* 0x000fea0003800000 */
.L_x_49216:
[----:B------:R0:W5:Y:S01]  /*edf0*/  LDG.E.64 R32, [R22.64] ;  /* 0x0000002416207981 */ /* 0x000162000c1e1b00 */
[----:B------:R-:W-:Y:S05]  /*ee00*/  BRA `(.L_x_49211) ;  /* 0x00000b0000007947 */ /* 0x000fea0003800000 */
.L_x_49206:
        /* <DEDUP_REMOVED lines=13> */
.L_x_49220:
[----:B------:R0:W5:Y:S01]  /*eee0*/  LDG.E.64 R32, [R22.64] ;  /* 0x0000002416207981 */ /* 0x000162000c1e1b00 */
[----:B------:R-:W-:Y:S05]  /*eef0*/  BRA `(.L_x_49211) ;  /* 0x00000a1000007947 */ /* 0x000fea0003800000 */
.L_x_49219:
        /* <DEDUP_REMOVED lines=28> */
.L_x_49222:
        /* <DEDUP_REMOVED lines=15> */
.L_x_49221:
[----:B------:R-:W2:Y:S02]  /*f1b0*/  LDG.E.U16 R0, [R22.64] ;  /* 0x0000002416007981 */ /* 0x000ea4000c1e1500 */
[----:B--2---:R-:W-:-:S05]  /*f1c0*/  PRMT R0, RZ, 0x5410, R0 ;  /* 0x00005410ff007816 */ /* 0x004fca0000000000 */
[----:B------:R-:W-:-:S04]  /*f1d0*/  FMUL.FTZ R0, R0, 1 ;  /* 0x3f80000000007820 */ /* 0x000fc80000410000 */
[----:B------:R0:W2:Y:S01]  /*f1e0*/  F2F.F64.F32 R32, R0 ;  /* 0x0000000000207310 */ /* 0x0000a20000201800 */
[----:B------:R-:W-:Y:S05]  /*f1f0*/  BRA `(.L_x_49211) ;  /* 0x0000071000007947 */ /* 0x000fea0003800000 */
.L_x_49218:
        /* <DEDUP_REMOVED lines=11> */
.L_x_49225:
        /* <DEDUP_REMOVED lines=21> */
.L_x_49229:
[----:B------:R-:W-:Y:S05]  /*f400*/  BSYNC B1 ;  /* 0x0000000000017941 */ /* 0x000fea0003800000 */
.L_x_49228:
[----:B------:R-:W-:Y:S01]  /*f410*/  LEA R3, R0, 0x3b800000, 0x17 ;  /* 0x3b80000000037811 */ /* 0x000fe200078eb8ff */
[----:B------:R-:W-:-:S05]  /*f420*/  IMAD.SHL.U32 R0, R2, 0x100000, RZ ;  /* 0x0010000002007824 */ /* 0x000fca00078e00ff */
[----:B------:R-:W-:Y:S02]  /*f430*/  LOP3.LUT R0, R3, R0, R4, 0xfe, !PT ;  /* 0x0000000003007212 */ /* 0x000fe400078efe04 */
.L_x_49227:
[----:B------:R-:W-:Y:S05]  /*f440*/  BSYNC B0 ;  /* 0x0000000000007941 */ /* 0x000fea0003800000 */
.L_x_49226:
[----:B------:R-:W-:-:S04]  /*f450*/  FMUL.FTZ R0, R0, 1 ;  /* 0x3f80000000007820 */ /* 0x000fc80000410000 */
[----:B------:R0:W2:Y:S01]  /*f460*/  F2F.F64.F32 R32, R0 ;  /* 0x0000000000207310 */ /* 0x0000a20000201800 */
[----:B------:R-:W-:Y:S05]  /*f470*/  BRA `(.L_x_49211) ;  /* 0x0000049000007947 */ /* 0x000fea0003800000 */
.L_x_49224:
        /* <DEDUP_REMOVED lines=21> */
.L_x_49233:
[----:B------:R-:W-:Y:S05]  /*f5d0*/  BSYNC B1 ;  /* 0x0000000000017941 */ /* 0x000fea0003800000 */
.L_x_49232:
[----:B------:R-:W-:Y:S01]  /*f5e0*/  LEA R3, R0, 0x37800000, 0x17 ;  /* 0x3780000000037811 */ /* 0x000fe200078eb8ff */
[----:B------:R-:W-:-:S05]  /*f5f0*/  IMAD.SHL.U32 R0, R2, 0x200000, RZ ;  /* 0x0020000002007824 */ /* 0x000fca00078e00ff */
[----:B------:R-:W-:Y:S02]  /*f600*/  LOP3.LUT R0, R3, R0, R4, 0xfe, !PT ;  /* 0x0000000003007212 */ /* 0x000fe400078efe04 */
.L_x_49231:
[----:B------:R-:W-:Y:S05]  /*f610*/  BSYNC B0 ;  /* 0x0000000000007941 */ /* 0x000fea0003800000 */
.L_x_49230:
[----:B------:R-:W-:-:S04]  /*f620*/  FMUL.FTZ R0, R0, 1 ;  /* 0x3f80000000007820 */ /* 0x000fc80000410000 */
[----:B------:R0:W2:Y:S01]  /*f630*/  F2F.F64.F32 R32, R0 ;  /* 0x0000000000207310 */ /* 0x0000a20000201800 */
[----:B------:R-:W-:Y:S05]  /*f640*/  BRA `(.L_x_49211) ;  /* 0x000002c000007947 */ /* 0x000fea0003800000 */
.L_x_49223:
        /* <DEDUP_REMOVED lines=14> */
.L_x_49237:
[----:B------:R-:W-:Y:S05]  /*f730*/  BSYNC B0 ;  /* 0x0000000000007941 */ /* 0x000fea0003800000 */
.L_x_49236:
[----:B------:R-:W-:-:S04]  /*f740*/  FMUL.FTZ R0, R0, 1 ;  /* 0x3f80000000007820 */ /* 0x000fc80000410000 */
[----:B------:R0:W2:Y:S01]  /*f750*/  F2F.F64.F32 R32, R0 ;  /* 0x0000000000207310 */ /* 0x0000a20000201800 */
[----:B------:R-:W-:Y:S05]  /*f760*/  BRA `(.L_x_49211) ;  /* 0x000001a000007947 */ /* 0x000fea0003800000 */
.L_x_49210:
        /* <DEDUP_REMOVED lines=21> */
.L_x_49235:
[----:B------:R-:W2:Y:S02]  /*f8c0*/  LDG.E.64 R32, [R22.64] ;  /* 0x0000002416207981 */ /* 0x000ea4000c1e1b00 */
[----:B--2---:R-:W0:Y:S01]  /*f8d0*/  I2F.F64.U64 R32, R32 ;  /* 0x0000002000207312 */ /* 0x004e220000301800 */
[----:B------:R-:W-:Y:S05]  /*f8e0*/  BRA `(.L_x_49211) ;  /* 0x0000002000007947 */ /* 0x000fea0003800000 */
.L_x_49234:
[----:B------:R-:W2:Y:S02]  /*f8f0*/  LDG.E R22, [R22.64] ;  /* 0x0000002416167981 */ /* 0x000ea4000c1e1900 */
[----:B--2---:R0:W2:Y:S02]  /*f900*/  I2F.F64.U32 R32, R22 ;  /* 0x0000001600207312 */ /* 0x0040a40000201800 */
.L_x_49211:
        /* <DEDUP_REMOVED lines=11> */
.L_x_49238:
        /* <DEDUP_REMOVED lines=22> */
.L_x_49240:
[----:B------:R-:W2:Y:S01]  /*fb20*/  DSETP.NEU.AND P0, PT, |R32|, 0.5, PT ;  /* 0x3fe000002000742a */ /* 0x000ea20003f0d200 */
[----:B------:R-:W-:Y:S01]  /*fb30*/  ISETP.GE.AND P1, PT, R33, RZ, PT ;  /* 0x000000ff2100720c */ /* 0x000fe20003f26270 */
[----:B------:R-:W-:Y:S01]  /*fb40*/  IMAD.MOV.U32 R4, RZ, RZ, RZ ;  /* 0x000000ffff047224 */ /* 0x000fe200078e00ff */
[----:B------:R-:W-:-:S04]  /*fb50*/  ISETP.EQ.U32.AND P2, PT, R23, RZ, PT ;  /* 0x000000ff1700720c */ /* 0x000fc80003f42070 */
[----:B--2---:R-:W-:-:S04]  /*fb60*/  ISETP.EQ.AND.EX P0, PT, R2, -0x80000000, P0, P2 ;  /* 0x800000000200780c */ /* 0x004fc80000702320 */
[----:B------:R-:W-:-:S04]  /*fb70*/  SEL R5, R19, RZ, P0 ;  /* 0x000000ff13057207 */ /* 0x000fc80000000000 */
[----:B------:R-:W-:Y:S02]  /*fb80*/  @!P1 LOP3.LUT R5, R5, 0x7ff00000, RZ, 0xfc, !PT ;  /* 0x7ff0000005059812 */ /* 0x000fe400078efcff */
.L_x_49241:
[----:B------:R-:W-:Y:S05]  /*fb90*/  BSYNC B0 ;  /* 0x0000000000007941 */ /* 0x000fea0003800000 */
.L_x_49239:
        /* <DEDUP_REMOVED lines=18> */
.L_x_49245:
        /* <DEDUP_REMOVED lines=10> */
.L_x_49244:
[----:B------:R2:W3:-:S06]  /*fd60*/  DADD R4, R32, R18 ;  /* 0x0000000020047229 */ /* 0x0004cc0000000012 */
.L_x_49243:
[----:B------:R-:W-:Y:S05]  /*fd70*/  BSYNC B0 ;  /* 0x0000000000007941 */ /* 0x000fea0003800000 */
.L_x_49242:
        /* <DEDUP_REMOVED lines=17> */
[----:B---3--:R-:W-:Y:S01]  /*fe90*/  STG.E.U8 [R16.64], R5 ;  /* 0x0000000510007986 */ /* 0x008fe2000c101124 */
[----:B------:R-:W-:Y:S05]  /*fea0*/  EXIT ;  /* 0x000000000000794d */ /* 0x000fea0003800000 */
.L_x_49249:
[----:B------:R-:W3:Y:S02]  /*feb0*/  F2I.S64.F64.TRUNC R4, R4 ;  /* 0x0000000400047311 */ /* 0x000ee4000030d900 */
[----:B---3--:R-:W-:-:S05]  /*fec0*/  IMAD.MOV.U32 R3, RZ, RZ, R4 ;  /* 0x000000ffff037224 */ /* 0x008fca00078e0004 */
[----:B------:R-:W-:Y:S01]  /*fed0*/  STG.E.U8 [R16.64], R3 ;  /* 0x0000000310007986 */ /* 0x000fe2000c101124 */
[----:B------:R-:W-:Y:S05]  /*fee0*/  EXIT ;  /* 0x000000000000794d */ /* 0x000fea0003800000 */
.L_x_49248:
[----:B------:R-:W-:-:S13]  /*fef0*/  ISETP.NE.AND P0, PT, R0, 0x2, PT ;  /* 0x000000020000780c */ /* 0x000fda0003f05270 */
[----:B------:R-:W-:Y:S05]  /*ff00*/  @!P0 BRA `(.L_x_49251) ;  /* 0x000000a000008947 */ /* 0x000fea0003800000 */
[----:B------:R-:W-:-:S13]  /*ff10*/  ISETP.NE.AND P0, PT, R0, 0x3, PT ;  /* 0x000000030000780c */ /* 0x000fda0003f05270 */
[----:B------:R-:W-:Y:S05]  /*ff20*/  @!P0 BRA `(.L_x_49252) ;  /* 0x0000005000008947 */ /* 0x000fea0003800000 */
[----:B------:R-:W-:-:S13]  /*ff30*/  ISETP.NE.AND P0, PT, R0, 0x4, PT ;  /* 0x000000040000780c */ /* 0x000fda0003f05270 */
[----:B------:R-:W-:Y:S05]  /*ff40*/  @P0 BRA `(.L_x_49250) ;  /* 0x00000ce000000947 */ /* 0x000fea0003800000 */
[----:B------:R-:W3:Y:S02]  /*ff50*/  F2I.S64.F64.TRUNC R4, R4 ;  /* 0x0000000400047311 */ /* 0x000ee4000030d900 */
[----:B---3--:R-:W-:Y:S01]  /*ff60*/  STG.E.64 [R16.64], R4 ;  /* 0x0000000410007986 */ /* 0x008fe2000c101b24 */
[----:B------:R-:W-:Y:S05]  /*ff70*/  EXIT ;  /* 0x000000000000794d */ /* 0x000fea0003800000 */
.L_x_49252:
[----:B------:R-:W3:Y:S02]  /*ff80*/  F2I.F64.TRUNC R5, R4 ;  /* 0x0000000400057311 */ /* 0x000ee4000030d100 */
[----:B---3--:R-:W-:Y:S01]  /*ff90*/  STG.E [R16.64], R5 ;  /* 0x0000000510007986 */ /* 0x008fe2000c101924 */
[----:B------:R-:W-:Y:S05]  /*ffa0*/  EXIT ;  /* 0x000000000000794d */ /* 0x000fea0003800000 */
.L_x_49251:
[----:B------:R-:W3:Y:S02]  /*ffb0*/  F2I.F64.TRUNC R5, R4 ;  /* 0x0000000400057311 */ /* 0x000ee4000030d100 */
[----:B---3--:R-:W-:Y:S01]  /*ffc0*/  STG.E.U16 [R16.64], R5 ;  /* 0x0000000510007986 */ /* 0x008fe2000c101524 */
[----:B------:R-:W-:Y:S05]  /*ffd0*/  EXIT ;  /* 0x000000000000794d */ /* 0x000fea0003800000 */
.L_x_49247:
        /* <DEDUP_REMOVED lines=9> */
[----:B------:R-:W-:Y:S01]  /*10070*/  STG.E [R16.64], R3 ;  /* 0x0000000310007986 */ /* 0x000fe2000c101924 */
[----:B------:R-:W-:Y:S05]  /*10080*/  EXIT ;  /* 0x000000000000794d */ /* 0x000fea0003800000 */
.L_x_49254:
[----:B------:R-:W3:Y:S01]  /*10090*/  F2F.F32.F64 R0, R4 ;  /* 0x0000000400007310 */ /* 0x000ee20000301000 */
[----:B------:R-:W3:-:S14]  /*100a0*/  DSETP.GEU.AND P0, PT, |R4|, c[0x2][0x0], PT ;  /* 0x008000000400762a */ /* 0x000edc0003f0e200 */
[----:B---3--:R-:W-:-:S05]  /*100b0*/  @!P0 FMUL R0, R0, 1.175494350822287508e-38 ;  /* 0x0080000000008820 */ /* 0x008fca0000400000 */
[----:B------:R-:W-:-:S05]  /*100c0*/  F2FP.PACK_AB R0, RZ, R0 ;  /* 0x00000000ff00723e */ /* 0x000fca00000000ff */
[----:B------:R-:W-:Y:S01]  /*100d0*/  STG.E.U16 [R16.64], R0 ;  /* 0x0000000010007986 */ /* 0x000fe2000c101524 */
[----:B------:R-:W-:Y:S05]  /*100e0*/  EXIT ;  /* 0x000000000000794d */ /* 0x000fea0003800000 */
.L_x_49253:
        /* <DEDUP_REMOVED lines=10> */
[----:B------:R-:W-:Y:S01]  /*10190*/  STG.E.64 [R16.64], R2 ;  /* 0x0000000210007986 */ /* 0x000fe2000c101b24 */
[----:B------:R-:W-:Y:S05]  /*101a0*/  EXIT ;  /* 0x000000000000794d */ /* 0x000fea0003800000 */
.L_x_49256:
[----:B------:R-:W3:Y:S01]  /*101b0*/  F2F.F32.F64 R0, R4 ;  /* 0x0000000400007310 */ /* 0x000ee20000301000 */
[----:B------:R-:W3:-:S14]  /*101c0*/  DSETP.GEU.AND P0, PT, |R4|, c[0x2][0x0], PT ;  /* 0x008000000400762a */ /* 0x000edc0003f0e200 */
[----:B---3--:R-:W-:-:S05]  /*101d0*/  @!P0 FMUL R0, R0, 1.175494350822287508e-38 ;  /* 0x0080000000008820 */ /* 0x008fca0000400000 */
[----:B------:R-:W-:-:S04]  /*101e0*/  F2FP.PACK_AB R3, RZ, R0 ;  /* 0x00000000ff03723e */ /* 0x000fc800000000ff */
[----:B------:R-:W-:-:S05]  /*101f0*/  PRMT R3, R3, 0x5410, RZ ;  /* 0x0000541003037816 */ /* 0x000fca00000000ff */
[----:B------:R-:W-:Y:S01]  /*10200*/  STG.E [R16.64], R3 ;  /* 0x0000000310007986 */ /* 0x000fe2000c101924 */
[----:B------:R-:W-:Y:S05]  /*10210*/  EXIT ;  /* 0x000000000000794d */ /* 0x000fea0003800000 */
.L_x_49255:
[----:B------:R-:W-:Y:S01]  /*10220*/  STG.E.64 [R16.64], R4 ;  /* 0x0000000410007986 */ /* 0x000fe2000c101b24 */
[----:B------:R-:W-:Y:S05]  /*10230*/  EXIT ;  /* 0x000000000000794d */ /* 0x000fea0003800000 */
.L_x_49246:
        /* <DEDUP_REMOVED lines=10> */
[----:B------:R-:W-:Y:S01]  /*102e0*/  STG.E.U8 [R16.64], R3 ;  /* 0x0000000310007986 */ /* 0x000fe2000c101124 */
[----:B------:R-:W-:Y:S05]  /*102f0*/  EXIT ;  /* 0x000000000000794d */ /* 0x000fea0003800000 */
.L_x_49259:
[----:B0-----:R-:W-:-:S05]  /*10300*/  CS2R R6, SRZ ;  /* 0x0000000000067805 */ /* 0x001fca000001ff00 */
[----:B------:R-:W-:Y:S01]  /*10310*/  STG.E.128 [R16.64], R4 ;  /* 0x0000000410007986 */ /* 0x000fe2000c101d24 */
[----:B------:R-:W-:Y:S05]  /*10320*/  EXIT ;  /* 0x000000000000794d */ /* 0x000fea0003800000 */
.L_x_49258:
        /* <DEDUP_REMOVED lines=23> */
.L_x_49263:
[----:B------:R-:W-:Y:S05]  /*104a0*/  BSYNC B0 ;  /* 0x0000000000007941 */ /* 0x000fea0003800000 */
.L_x_49262:
[----:B------:R-:W-:-:S05]  /*104b0*/  LOP3.LUT R3, R0, R3, RZ, 0xfc, !PT ;  /* 0x0000000300037212 */ /* 0x000fca00078efcff */
[----:B------:R-:W-:Y:S01]  /*104c0*/  STG.E.U8 [R16.64], R3 ;  /* 0x0000000310007986 */ /* 0x000fe2000c101124 */
[----:B------:R-:W-:Y:S05]  /*104d0*/  EXIT ;  /* 0x000000000000794d */ /* 0x000fea0003800000 */
.L_x_49261:
        /* <DEDUP_REMOVED lines=15> */
.L_x_49265:
[----:B------:R-:W-:Y:S01]  /*105d0*/  IMAD.MOV.U32 R0, RZ, RZ, 0x7f ;  /* 0x0000007fff007424 */ /* 0x000fe200078e00ff */
[----:B------:R-:W-:-:S04]  /*105e0*/  ISETP.GT.U32.AND P0, PT, R2, 0x7f800000, PT ;  /* 0x7f8000000200780c */ /* 0x000fc80003f04070 */
[----:B------:R-:W-:-:S04]  /*105f0*/  SEL R0, R0, 0x7c, P0 ;  /* 0x0000007c00007807 */ /* 0x000fc80000000000 */
.L_x_49266:
[----:B------:R-:W-:Y:S05]  /*10600*/  BSYNC B0 ;  /* 0x0000000000007941 */ /* 0x000fea0003800000 */
.L_x_49264:
[----:B------:R-:W-:-:S04]  /*10610*/  LOP3.LUT R2, R3, 0x80000000, RZ, 0xc0, !PT ;  /* 0x8000000003027812 */ /* 0x000fc800078ec0ff */
[----:B------:R-:W-:-:S04]  /*10620*/  SHF.R.U32.HI R3, RZ, 0x18, R2 ;  /* 0x00000018ff037819 */ /* 0x000fc80000011602 */
[----:B------:R-:W-:-:S05]  /*10630*/  LOP3.LUT R3, R0, R3, RZ, 0xfc, !PT ;  /* 0x0000000300037212 */ /* 0x000fca00078efcff */
[----:B------:R-:W-:Y:S01]  /*10640*/  STG.E.U8 [R16.64], R3 ;  /* 0x0000000310007986 */ /* 0x000fe2000c101124 */
[----:B------:R-:W-:Y:S05]  /*10650*/  EXIT ;  /* 0x000000000000794d */ /* 0x000fea0003800000 */
.L_x_49260:
[----:B------:R-:W3:Y:S01]  /*10660*/  F2F.F32.F64 R0, R4 ;  /* 0x0000000400007310 */ /* 0x000ee20000301000 */
[----:B------:R-:W3:-:S14]  /*10670*/  DSETP.GEU.AND P0, PT, |R4|, c[0x2][0x0], PT ;  /* 0x008000000400762a */ /* 0x000edc0003f0e200 */
[----:B---3--:R-:W-:-:S05]  /*10680*/  @!P0 FMUL R0, R0, 1.175494350822287508e-38 ;  /* 0x0080000000008820 */ /* 0x008fca0000400000 */
[----:B------:R-:W-:-:S05]  /*10690*/  F2FP.BF16.PACK_AB R0, RZ, R0 ;  /* 0x00000000ff00723e */ /* 0x000fca00000010ff */
[----:B------:R-:W-:Y:S01]  /*106a0*/  STG.E.U16 [R16.64], R0 ;  /* 0x0000000010007986 */ /* 0x000fe2000c101524 */
[----:B------:R-:W-:Y:S05]  /*106b0*/  EXIT ;  /* 0x000000000000794d */ /* 0x000fea0003800000 */
.L_x_49257:
        /* <DEDUP_REMOVED lines=9> */
[----:B---3--:R-:W-:Y:S01]  /*10750*/  STG.E.U16 [R16.64], R5 ;  /* 0x0000000510007986 */ /* 0x008fe2000c101524 */
[----:B------:R-:W-:Y:S05]  /*10760*/  EXIT ;  /* 0x000000000000794d */ /* 0x000fea0003800000 */
.L_x_49269:
        /* <DEDUP_REMOVED lines=19> */
.L_x_49272:
[----:B------:R-:W-:-:S04]  /*108a0*/  LOP3.LUT R2, R3, 0x80000000, RZ, 0xc0, !PT ;  /* 0x8000000003027812 */ /* 0x000fc800078ec0ff */
[----:B------:R-:W-:-:S04]  /*108b0*/  SHF.R.U32.HI R3, RZ, 0x18, R2 ;  /* 0x00000018ff037819 */ /* 0x000fc80000011602 */
[----:B------:R-:W-:-:S04]  /*108c0*/  LOP3.LUT R0, R0, R3, RZ, 0xfc, !PT ;  /* 0x0000000300007212 */ /* 0x000fc800078efcff */
[----:B------:R-:W-:Y:S02]  /*108d0*/  PRMT R8, R0, 0x7610, R8 ;  /* 0x0000761000087816 */ /* 0x000fe40000000008 */
.L_x_49271:
[----:B------:R-:W-:Y:S05]  /*108e0*/  BSYNC B0 ;  /* 0x0000000000007941 */ /* 0x000fea0003800000 */
.L_x_49270:
[----:B------:R-:W-:Y:S01]  /*108f0*/  STG.E.U8 [R16.64], R8 ;  /* 0x0000000810007986 */ /* 0x000fe2000c101124 */
[----:B------:R-:W-:Y:S05]  /*10900*/  EXIT ;  /* 0x000000000000794d */ /* 0x000fea0003800000 */
.L_x_49268:
        /* <DEDUP_REMOVED lines=19> */
.L_x_49275:
[----:B------:R-:W-:-:S04]  /*10a40*/  LOP3.LUT R2, R3, 0x80000000, RZ, 0xc0, !PT ;  /* 0x8000000003027812 */ /* 0x000fc800078ec0ff */
[----:B------:R-:W-:-:S04]  /*10a50*/  SHF.R.U32.HI R3, RZ, 0x18, R2 ;  /* 0x00000018ff037819 */ /* 0x000fc80000011602 */
[----:B------:R-:W-:-:S04]  /*10a60*/  LOP3.LUT R0, R0, R3, RZ, 0xfc, !PT ;  /* 0x0000000300007212 */ /* 0x000fc800078efcff */
[----:B------:R-:W-:Y:S02]  /*10a70*/  PRMT R8, R0, 0x7610, R8 ;  /* 0x0000761000087816 */ /* 0x000fe40000000008 */
.L_x_49274:
[----:B------:R-:W-:Y:S05]  /*10a80*/  BSYNC B0 ;  /* 0x0000000000007941 */ /* 0x000fea0003800000 */
.L_x_49273:
[----:B------:R-:W-:Y:S01]  /*10a90*/  STG.E.U8 [R16.64], R8 ;  /* 0x0000000810007986 */ /* 0x000fe2000c101124 */
[----:B------:R-:W-:Y:S05]  /*10aa0*/  EXIT ;  /* 0x000000000000794d */ /* 0x000fea0003800000 */
.L_x_49267:
        /* <DEDUP_REMOVED lines=24> */
.L_x_49250:
        /* <DEDUP_REMOVED lines=19> */
[----:B------:R-:W-:Y:S05]  /*10d60*/  EXIT ;  /* 0x000000000000794d */ /* 0x000fea0003800000 */
.L_x_49277:
[----:B------:R-:W3:Y:S02]  /*10d70*/  F2I.U64.F64.TRUNC R4, R4 ;  /* 0x0000000400047311 */ /* 0x000ee4000030d800 */
[----:B---3--:R-:W-:Y:S01]  /*10d80*/  STG.E.64 [R16.64], R4 ;  /* 0x0000000410007986 */ /* 0x008fe2000c101b24 */
[----:B------:R-:W-:Y:S05]  /*10d90*/  EXIT ;  /* 0x000000000000794d */ /* 0x000fea0003800000 */
.L_x_49276:
[----:B------:R-:W3:Y:S02]  /*10da0*/  F2I.U32.F64.TRUNC R5, R4 ;  /* 0x0000000400057311 */ /* 0x000ee4000030d000 */
[----:B---3--:R-:W-:Y:S01]  /*10db0*/  STG.E [R16.64], R5 ;  /* 0x0000000510007986 */ /* 0x008fe2000c101924 */
[----:B------:R-:W-:Y:S05]  /*10dc0*/  EXIT ;  /* 0x000000000000794d */ /* 0x000fea0003800000 */
        .type           $_ZN2at6native18elementwise_kernelILi128ELi4EZNS0_15gpu_kernel_implIZZZNS0_50_GLOBAL__N__2680c7bb_12_PowKernel_cu_b2145a98_318424pow_tensor_tensor_kernelERNS_18TensorIteratorBaseEENKUlvE_clEvENKUlvE4_clEvEUlddE_EEvS5_RKT_EUliE_EEviT1_$__internal_accurate_pow,@function
        .size           $_ZN2at6native18elementwise_kernelILi128ELi4EZNS0_15gpu_kernel_implIZZZNS0_50_GLOBAL__N__2680c7bb_12_PowKernel_cu_b2145a98_318424pow_tensor_tensor_kernelERNS_18TensorIteratorBaseEENKUlvE_clEvENKUlvE4_clEvEUlddE_EEvS5_RKT_EUliE_EEviT1_$__internal_accurate_pow,(.L_x_61585 - $_ZN2at6native18elementwise_kernelILi128ELi4EZNS0_15gpu_kernel_implIZZZNS0_50_GLOBAL__N__2680c7bb_12_PowKernel_cu_b2145a98_318424pow_tensor_tensor_kernelERNS_18TensorIteratorBaseEENKUlvE_clEvENKUlvE4_clEvEUlddE_EEvS5_RKT_EUliE_EEviT1_$__internal_accurate_pow)
$_ZN2at6native18elementwise_kernelILi128ELi4EZNS0_15gpu_kernel_implIZZZNS0_50_GLOBAL__N__2680c7bb_12_PowKernel_cu_b2145a98_318424pow_tensor_tensor_kernelERNS_18TensorIteratorBaseEENKUlvE_clEvENKUlvE4_clEvEUlddE_EEvS5_RKT_EUliE_EEviT1_$__internal_accurate_pow:
        /* <DEDUP_REMOVED lines=19> */
[----:B0-----:R0:W1:Y:S02]  /*10f00*/  DFMA R14, R4, R14, R4 ;  /* 0x0000000e040e722b */ /* 0x0010640000000004 */
[----:B0-----:R-:W-:Y:S02]  /*10f10*/  IMAD.MOV.U32 R4, RZ, RZ, 0x7d2cafe2 ;  /* 0x7d2cafe2ff047424 */ /* 0x001fe400078e00ff */
[----:B------:R-:W-:Y:S02]  /*10f20*/  IMAD.MOV.U32 R5, RZ, RZ, 0x3eb0f5ff ;  /* 0x3eb0f5ffff057424 */ /* 0x000fe400078e00ff */
[----:B-1----:R-:W0:-:S06]  /*10f30*/  DMUL R28, R14, R6 ;  /* 0x000000060e1c7228 */ /* 0x002e0c0000000000 */
        /* <DEDUP_REMOVED lines=37> */
[----:B-1----:R1:W-:Y:S02]  /*11190*/  DADD R20, R14, R20 ;  /* 0x000000000e147229 */ /* 0x0023e40000000014 */
[----:B-1----:R-:W-:Y:S02]  /*111a0*/  IMAD.MOV.U32 R14, RZ, RZ, 0x652b82fe ;  /* 0x652b82feff0e7424 */ /* 0x002fe400078e00ff */
[----:B0-----:R0:W1:Y:S01]  /*111b0*/  DADD R28, R4, R28 ;  /* 0x00000000041c7229 */ /* 0x001062000000001c */
[----:B------:R-:W-:Y:S01]  /*111c0*/  IMAD.MOV.U32 R15, RZ, RZ, 0x3ff71547 ;  /* 0x3ff71547ff0f7424 */ /* 0x000fe200078e00ff */
[C---:B0-----:R-:W-:Y:S01]  /*111d0*/  IADD3 R4, R0.reuse, -0x3ff, RZ ;  /* 0xfffffc0100047810 */ /* 0x041fe20007ffe0ff */
[----:B------:R-:W-:Y:S01]  /*111e0*/  IMAD.MOV.U32 R5, RZ, RZ, 0x43300000 ;  /* 0x43300000ff057424 */ /* 0x000fe200078e00ff */
[----:B------:R-:W-:Y:S02]  /*111f0*/  @P1 IADD3 R4, R0, -0x3fe, RZ ;  /* 0xfffffc0200041810 */ /* 0x000fe40007ffe0ff */
[----:B-1----:R-:W0:-:S02]  /*11200*/  DADD R20, R20, R28 ;  /* 0x0000000014147229 */ /* 0x002e04000000001c */
        /* <DEDUP_REMOVED lines=15> */
[----:B------:R-:W-:Y:S02]  /*11300*/  ISETP.GT.U32.AND P0, PT, R0, -0x2000001, PT ;  /* 0xfdffffff0000780c */ /* 0x000fe40003f04070 */
[----:B0-----:R-:W0:Y:S02]  /*11310*/  DADD R10, R4, R8 ;  /* 0x00000000040a7229 */ /* 0x001e240000000008 */
[----:B------:R-:W-:-:S04]  /*11320*/  SEL R7, R3, R7, P0 ;  /* 0x0000000703077207 */ /* 0x000fc80000000000 */
[----:B0-----:R-:W0:-:S04]  /*11330*/  DADD R4, R4, -R10 ;  /* 0x0000000004047229 */ /* 0x001e08000000080a */
[----:B------:R-:W1:-:S04]  /*11340*/  DMUL R12, R10, R6 ;  /* 0x000000060a0c7228 */ /* 0x000e480000000000 */
[----:B0-----:R-:W-:-:S04]  /*11350*/  DADD R4, R8, R4 ;  /* 0x0000000008047229 */ /* 0x001fc80000000004 */
[----:B-1----:R-:W0:-:S06]  /*11360*/  DFMA R10, R10, R6, -R12 ;  /* 0x000000060a0a722b */ /* 0x002e0c000000080c */
[----:B0-----:R0:W1:Y:S02]  /*11370*/  DFMA R10, R4, R6, R10 ;  /* 0x00000006040a722b */ /* 0x001064000000000a */
[----:B0-----:R-:W-:Y:S02]  /*11380*/  IMAD.MOV.U32 R4, RZ, RZ, 0x69ce2bdf ;  /* 0x69ce2bdfff047424 */ /* 0x001fe400078e00ff */
[----:B------:R-:W-:Y:S02]  /*11390*/  IMAD.MOV.U32 R5, RZ, RZ, 0x3e5ade15 ;  /* 0x3e5ade15ff057424 */ /* 0x000fe400078e00ff */
        /* <DEDUP_REMOVED lines=28> */
[----:B------:R-:W-:Y:S02]  /*11560*/  @!P0 IMAD R5, R0, 0x100000, R5 ;  /* 0x0010000000058824 */ /* 0x000fe400078e0205 */
[----:B------:R-:W-:Y:S01]  /*11570*/  @!P0 IMAD.MOV.U32 R14, RZ, RZ, RZ ;  /* 0x000000ffff0e8224 */ /* 0x000fe200078e00ff */
[----:B------:R-:W-:-:S06]  /*11580*/  @!P0 LEA R15, R3, 0x3ff00000, 0x14 ;  /* 0x3ff00000030f8811 */ /* 0x000fcc00078ea0ff */
[----:B------:R0:W1:-:S06]  /*11590*/  @!P0 DMUL R8, R4, R14 ;  /* 0x0000000e04088228 */ /* 0x00004c0000000000 */
.L_x_49278:
[----:B-1----:R-:W-:Y:S01]  /*115a0*/  DSETP.NEU.AND P0, PT, |R8|, +INF , PT ;  /* 0x7ff000000800742a */ /* 0x002fe20003f0d200 */
[----:B0-----:R-:W-:Y:S02]  /*115b0*/  IMAD.MOV.U32 R4, RZ, RZ, R22 ;  /* 0x000000ffff047224 */ /* 0x001fe400078e0016 */
[----:B------:R-:W-:Y:S01]  /*115c0*/  IMAD.MOV.U32 R5, RZ, RZ, 0x0 ;  /* 0x00000000ff057424 */ /* 0x000fe200078e00ff */
[----:B------:R-:W0:-:S06]  /*115d0*/  DADD R6, R12, -R6 ;  /* 0x000000000c067229 */ /* 0x000e0c0000000806 */
[----:B0-----:R-:W0:-:S06]  /*115e0*/  DADD R6, R10, R6 ;  /* 0x000000000a067229 */ /* 0x001e0c0000000006 */
[----:B0-----:R0:W1:Y:S01]  /*115f0*/  @P0 DFMA R8, R6, R8, R8 ;  /* 0x000000080608022b */ /* 0x0010620000000008 */
[----:B------:R-:W-:Y:S10]  /*11600*/  RET.REL.NODEC R4 `(_ZN2at6native18elementwise_kernelILi128ELi4EZNS0_15gpu_kernel_implIZZZNS0_50_GLOBAL__N__2680c7bb_12_PowKernel_cu_b2145a98_318424pow_tensor_tensor_kernelERNS_18TensorIteratorBaseEENKUlvE_clEvENKUlvE4_clEvEUlddE_EEvS5_RKT_EUliE_EEviT1_) ;  /* 0xfffee9f004007950 */ /* 0x000ff40003c3ffff */
.L_x_49279:
        /* <DEDUP_REMOVED lines=15> */
.L_x_61585:


//--------------------- .text._ZN2at6native27unrolled_elementwise_kernelIZZZNS0_50_GLOBAL__N__2680c7bb_12_PowKernel_cu_b2145a98_318424pow_tensor_tensor_kernelERNS_18TensorIteratorBaseEENKUlvE_clEvENKUlvE4_clEvEUlddE_St5arrayIPcLm3EELi4E23TrivialOffsetCalculatorILi2EjESB_ILi1EjENS0_6memory12LoadWithCastILi2EEENSE_13StoreWithCastILi1EEEEEviT_T0_T2_T3_T4_T5_ --------------------------
	.section	.text._ZN2at6native27unrolled_elementwise_kernelIZZZNS0_50_GLOBAL__N__2680c7bb_12_PowKernel_cu_b2145a98_318424pow_tensor_tensor_kernelERNS_18TensorIteratorBaseEENKUlvE_clEvENKUlvE4_clEvEUlddE_St5arrayIPcLm3EELi4E23TrivialOffsetCalculatorILi2EjESB_ILi1EjENS0_6memory12LoadWithCastILi2EEENSE_13StoreWithCastILi1EEEEEviT_T0_T2_T3_T4_T5_,"ax",@progbits
	.sectioninfo	@"SHI_REGISTERS=46"
	.align	128
        .global         _ZN2at6native27unrolled_elementwise_kernelIZZZNS0_50_GLOBAL__N__2680c7bb_12_PowKernel_cu_b2145a98_318424pow_tensor_tensor_kernelERNS_18TensorIteratorBaseEENKUlvE_clEvENKUlvE4_clEvEUlddE_St5arrayIPcLm3EELi4E23TrivialOffsetCalculatorILi2EjESB_ILi1EjENS0_6memory12LoadWithCastILi2EEENSE_13StoreWithCastILi1EEEEEviT_T0_T2_T3_T4_T5_
        .type           _ZN2at6native27unrolled_elementwise_kernelIZZZNS0_50_GLOBAL__N__2680c7bb_12_PowKernel_cu_b2145a98_318424pow_tensor_tensor_kernelERNS_18TensorIteratorBaseEENKUlvE_clEvENKUlvE4_clEvEUlddE_St5arrayIPcLm3EELi4E23TrivialOffsetCalculatorILi2EjESB_ILi1EjENS0_6memory12LoadWithCastILi2EEENSE_13StoreWithCastILi1EEEEEviT_T0_T2_T3_T4_T5_,@function
        .size           _ZN2at6native27unrolled_elementwise_kernelIZZZNS0_50_GLOBAL__N__2680c7bb_12_PowKernel_cu_b2145a98_318424pow_tensor_tensor_kernelERNS_18TensorIteratorBaseEENKUlvE_clEvENKUlvE4_clEvEUlddE_St5arrayIPcLm3EELi4E23TrivialOffsetCalculatorILi2EjESB_ILi1EjENS0_6memory12LoadWithCastILi2EEENSE_13StoreWithCastILi1EEEEEviT_T0_T2_T3_T4_T5_,(.L_x_61586 - _ZN2at6native27unrolled_elementwise_kernelIZZZNS0_50_GLOBAL__N__2680c7bb_12_PowKernel_cu_b2145a98_318424pow_tensor_tensor_kernelERNS_18TensorIteratorBaseEENKUlvE_clEvENKUlvE4_clEvEUlddE_St5arrayIPcLm3EELi4E23TrivialOffsetCalculatorILi2EjESB_ILi1EjENS0_6memory12LoadWithCastILi2EEENSE_13StoreWithCastILi1EEEEEviT_T0_T2_T3_T4_T5_)
        .other          _ZN2at6native27unrolled_elementwise_kernelIZZZNS0_50_GLOBAL__N__2680c7bb_12_PowKernel_cu_b2145a98_318424pow_tensor_tensor_kernelERNS_18TensorIteratorBaseEENKUlvE_clEvENKUlvE4_clEvEUlddE_St5arrayIPcLm3EELi4E23TrivialOffsetCalculatorILi2EjESB_ILi1EjENS0_6memory12LoadWithCastILi2EEENSE_13StoreWithCastILi1EEEEEviT_T0_T2_T3_T4_T5_,@"STO_CUDA_ENTRY STV_DEFAULT"
_ZN2at6native27unrolled_elementwise_kernelIZZZNS0_50_GLOBAL__N__2680c7bb_12_PowKernel_cu_b2145a98_318424pow_tensor_tensor_kernelERNS_18TensorIteratorBaseEENKUlvE_clEvENKUlvE4_clEvEUlddE_St5arrayIPcLm3EELi4E23TrivialOffsetCalculatorILi2EjESB_ILi1EjENS0_6memory12LoadWithCastILi2EEENSE_13StoreWithCastILi1EEEEEviT_T0_T2_T3_T4_T5_:
.text._ZN2at6native27unrolled_elementwise_kernelIZZZNS0_50_GLOBAL__N__2680c7bb_12_PowKernel_cu_b2145a98_318424pow_tensor_tensor_kernelERNS_18TensorIteratorBaseEENKUlvE_clEvENKUlvE4_clEvEUlddE_St5arrayIPcLm3EELi4E23TrivialOffsetCalculatorILi2EjESB_ILi1EjENS0_6memory12LoadWithCastILi2EEENSE_13StoreWithCastILi1EEEEEviT_T0_T2_T3_T4_T5_:
        /* <DEDUP_REMOVED lines=9> */
[----:B------:R-:W-:Y:S02]  /*0090*/  CS2R R30, SRZ ;  /* 0x00000000001e7805 */ /* 0x000fe4000001ff00 */
[----:B------:R-:W3:Y:S01]  /*00a0*/  LDC.U8 R33, c[0x0][0x18d] ;  /* 0x00006340ff217b82 */ /* 0x000ee20000000000 */
        /* <DEDUP_REMOVED lines=21> */
.L_x_49285:
[----:B------:R-:W2:Y:S02]  /*0200*/  LDG.E.U8 R4, [R4.64] ;  /* 0x0000002404047981 */ /* 0x000ea4000c1e1100 */
[----:B--2---:R0:W1:Y:S01]  /*0210*/  I2F.F64.U16 R34, R4 ;  /* 0x0000000400227312 */ /* 0x0040620000101800 */
[----:B------:R-:W-:Y:S05]  /*0220*/  BRA `(.L_x_49287) ;  /* 0x00000e0000007947 */ /* 0x000fea0003800000 */
.L_x_49284:
        /* <DEDUP_REMOVED lines=9> */
.L_x_49289:
[----:B------:R-:W2:Y:S02]  /*02c0*/  LDG.E R4, [R4.64] ;  /* 0x0000002404047981 */ /* 0x000ea4000c1e1900 */
[----:B--2---:R0:W1:Y:S01]  /*02d0*/  I2F.F64 R34, R4 ;  /* 0x0000000400227312 */ /* 0x0040620000201c00 */
[----:B------:R-:W-:Y:S05]  /*02e0*/  BRA `(.L_x_49287) ;  /* 0x00000d4000007947 */ /* 0x000fea0003800000 */
.L_x_49288:
[----:B------:R-:W2:Y:S02]  /*02f0*/  LDG.E.U16 R4, [R4.64] ;  /* 0x0000002404047981 */ /* 0x000ea4000c1e1500 */
[----:B--2---:R0:W1:Y:S01]  /*0300*/  I2F.F64.S16 R34, R4 ;  /* 0x0000000400227312 */ /* 0x0040620000101c00 */
[----:B------:R-:W-:Y:S05]  /*0310*/  BRA `(.L_x_49287) ;  /* 0x00000d1000007947 */ /* 0x000fea0003800000 */
.L_x_49283:
        /* <DEDUP_REMOVED lines=10> */
.L_x_49291:
[----:B------:R-:W2:Y:S02]  /*03c0*/  LDG.E.U16 R0, [R4.64] ;  /* 0x0000002404007981 */ /* 0x000ea4000c1e1500 */
[----:B--2---:R-:W-:-:S05]  /*03d0*/  HADD2.F32 R0, -RZ, R0.H0_H0 ;  /* 0x20000000ff007230 */ /* 0x004fca0000004100 */
[----:B------:R-:W-:-:S04]  /*03e0*/  FMUL.FTZ R0, R0, 1 ;  /* 0x3f80000000007820 */ /* 0x000fc80000410000 */
[----:B------:R0:W1:Y:S01]  /*03f0*/  F2F.F64.F32 R34, R0 ;  /* 0x0000000000227310 */ /* 0x0000620000201800 */
[----:B------:R-:W-:Y:S05]  /*0400*/  BRA `(.L_x_49287) ;  /* 0x00000c2000007947 */ /* 0x000fea0003800000 */
.L_x_49290:
        /* <DEDUP_REMOVED lines=10> */
.L_x_49293:
[----:B------:R-:W2:Y:S02]  /*04b0*/  LDG.E.U16 R4, [R4.64] ;  /* 0x0000002404047981 */ /* 0x000ea4000c1e1500 */
[----:B--2---:R-:W-:-:S05]  /*04c0*/  HADD2.F32 R0, -RZ, R4.H0_H0 ;  /* 0x20000004ff007230 */ /* 0x004fca0000004100 */
[----:B------:R-:W-:-:S04]  /*04d0*/  FMUL.FTZ R0, R0, 1 ;  /* 0x3f80000000007820 */ /* 0x000fc80000410000 */
[----:B------:R0:W1:Y:S01]  /*04e0*/  F2F.F64.F32 R34, R0 ;  /* 0x0000000000227310 */ /* 0x0000620000201800 */
[----:B------:R-:W-:Y:S05]  /*04f0*/  BRA `(.L_x_49287) ;  /* 0x00000b3000007947 */ /* 0x000fea0003800000 */
.L_x_49292:
[----:B------:R0:W5:Y:S01]  /*0500*/  LDG.E.64 R34, [R4.64] ;  /* 0x0000002404227981 */ /* 0x000162000c1e1b00 */
[----:B------:R-:W-:Y:S05]  /*0510*/  BRA `(.L_x_49287) ;  /* 0x00000b1000007947 */ /* 0x000fea0003800000 */
.L_x_49282:
        /* <DEDUP_REMOVED lines=13> */
.L_x_49296:
[----:B------:R0:W5:Y:S01]  /*05f0*/  LDG.E.64 R34, [R4.64] ;  /* 0x0000002404227981 */ /* 0x000162000c1e1b00 */
[----:B------:R-:W-:Y:S05]  /*0600*/  BRA `(.L_x_49287) ;  /* 0x00000a2000007947 */ /* 0x000fea0003800000 */
.L_x_49295:
        /* <DEDUP_REMOVED lines=28> */
.L_x_49298:
        /* <DEDUP_REMOVED lines=16> */
.L_x_49297:
[----:B------:R-:W2:Y:S02]  /*08d0*/  LDG.E.U16 R0, [R4.64] ;  /* 0x0000002404007981 */ /* 0x000ea4000c1e1500 */
[----:B--2---:R-:W-:-:S05]  /*08e0*/  PRMT R0, RZ, 0x5410, R0 ;  /* 0x00005410ff007816 */ /* 0x004fca0000000000 */
[----:B------:R-:W-:-:S04]  /*08f0*/  FMUL.FTZ R0, R0, 1 ;  /* 0x3f80000000007820 */ /* 0x000fc80000410000 */
[----:B------:R0:W1:Y:S01]  /*0900*/  F2F.F64.F32 R34, R0 ;  /* 0x0000000000227310 */ /* 0x0000620000201800 */
[----:B------:R-:W-:Y:S05]  /*0910*/  BRA `(.L_x_49287) ;  /* 0x0000071000007947 */ /* 0x000fea0003800000 */
.L_x_49294:
        /* <DEDUP_REMOVED lines=11> */
.L_x_49301:
        /* <DEDUP_REMOVED lines=21> */
.L_x_49305:
[----:B------:R-:W-:Y:S05]  /*0b20*/  BSYNC B1 ;  /* 0x0000000000017941 */ /* 0x000fea0003800000 */
.L_x_49304:
[----:B------:R-:W-:Y:S01]  /*0b30*/  LEA R5, R0, 0x3b800000, 0x17 ;  /* 0x3b80000000057811 */ /* 0x000fe200078eb8ff */
[----:B------:R-:W-:-:S05]  /*0b40*/  IMAD.SHL.U32 R0, R3, 0x100000, RZ ;  /* 0x0010000003007824 */ /* 0x000fca00078e00ff */
[----:B------:R-:W-:Y:S02]  /*0b50*/  LOP3.LUT R0, R5, R0, R6, 0xfe, !PT ;  /* 0x0000000005007212 */ /* 0x000fe400078efe06 */
.L_x_49303:
[----:B------:R-:W-:Y:S05]  /*0b60*/  BSYNC B0 ;  /* 0x0000000000007941 */ /* 0x000fea0003800000 */
.L_x_49302:
[----:B------:R-:W-:-:S04]  /*0b70*/  FMUL.FTZ R0, R0, 1 ;  /* 0x3f80000000007820 */ /* 0x000fc80000410000 */
[----:B------:R0:W1:Y:S01]  /*0b80*/  F2F.F64.F32 R34, R0 ;  /* 0x0000000000227310 */ /* 0x0000620000201800 */
[----:B------:R-:W-:Y:S05]  /*0b90*/  BRA `(.L_x_49287) ;  /* 0x0000049000007947 */ /* 0x000fea0003800000 */
.L_x_49300:
        /* <DEDUP_REMOVED lines=21> */
.L_x_49309:
[----:B------:R-:W-:Y:S05]  /*0cf0*/  BSYNC B1 ;  /* 0x0000000000017941 */ /* 0x000fea0003800000 */
.L_x_49308:
[----:B------:R-:W-:Y:S01]  /*0d00*/  LEA R5, R0, 0x37800000, 0x17 ;  /* 0x3780000000057811 */ /* 0x000fe200078eb8ff */
[----:B------:R-:W-:-:S05]  /*0d10*/  IMAD.SHL.U32 R0, R3, 0x200000, RZ ;  /* 0x0020000003007824 */ /* 0x000fca00078e00ff */
[----:B------:R-:W-:Y:S02]  /*0d20*/  LOP3.LUT R0, R5, R0, R6, 0xfe, !PT ;  /* 0x0000000005007212 */ /* 0x000fe400078efe06 */
.L_x_49307:
[----:B------:R-:W-:Y:S05]  /*0d30*/  BSYNC B0 ;  /* 0x0000000000007941 */ /* 0x000fea0003800000 */
.L_x_49306:
[----:B------:R-:W-:-:S04]  /*0d40*/  FMUL.FTZ R0, R0, 1 ;  /* 0x3f80000000007820 */ /* 0x000fc80000410000 */
[----:B------:R0:W1:Y:S01]  /*0d50*/  F2F.F64.F32 R34, R0 ;  /* 0x0000000000227310 */ /* 0x0000620000201800 */
[----:B------:R-:W-:Y:S05]  /*0d60*/  BRA `(.L_x_49287) ;  /* 0x000002c000007947 */ /* 0x000fea0003800000 */
.L_x_49299:
        /* <DEDUP_REMOVED lines=14> */
.L_x_49313:
[----:B------:R-:W-:Y:S05]  /*0e50*/  BSYNC B0 ;  /* 0x0000000000007941 */ /* 0x000fea0003800000 */
.L_x_49312:
[----:B------:R-:W-:-:S04]  /*0e60*/  FMUL.FTZ R0, R0, 1 ;  /* 0x3f80000000007820 */ /* 0x000fc80000410000 */
[----:B------:R0:W1:Y:S01]  /*0e70*/  F2F.F64.F32 R34, R0 ;  /* 0x0000000000227310 */ /* 0x0000620000201800 */
[----:B------:R-:W-:Y:S05]  /*0e80*/  BRA `(.L_x_49287) ;  /* 0x000001a000007947 */ /* 0x000fea0003800000 */
.L_x_49286:
        /* <DEDUP_REMOVED lines=21> */
.L_x_49311:
[----:B------:R-:W2:Y:S02]  /*0fe0*/  LDG.E.64 R34, [R4.64] ;  /* 0x0000002404227981 */ /* 0x000ea4000c1e1b00 */
[----:B--2---:R-:W0:Y:S01]  /*0ff0*/  I2F.F64.U64 R34, R34 ;  /* 0x0000002200227312 */ /* 0x004e220000301800 */
[----:B------:R-:W-:Y:S05]  /*1000*/  BRA `(.L_x_49287) ;  /* 0x0000002000007947 */ /* 0x000fea0003800000 */
.L_x_49310:
[----:B------:R-:W2:Y:S02]  /*1010*/  LDG.E R4, [R4.64] ;  /* 0x0000002404047981 */ /* 0x000ea4000c1e1900 */
[----:B--2---:R0:W1:Y:S02]  /*1020*/  I2F.F64.U32 R34, R4 ;  /* 0x0000000400227312 */ /* 0x0040640000201800 */
.L_x_49287:
        /* <DEDUP_REMOVED lines=17> */
.L_x_49317:
[----:B------:R-:W2:Y:S02]  /*1140*/  LDG.E.U8 R4, [R4.64] ;  /* 0x0000002404047981 */ /* 0x000ea4000c1e1100 */
[----:B--2---:R0:W2:Y:S01]  /*1150*/  I2F.F64.U16 R30, R4 ;  /* 0x00000004001e7312 */ /* 0x0040a20000101800 */
[----:B------:R-:W-:Y:S05]  /*1160*/  BRA `(.L_x_49319) ;  /* 0x00000df000007947 */ /* 0x000fea0003800000 */
.L_x_49316:
        /* <DEDUP_REMOVED lines=9> */
.L_x_49321:
[----:B------:R-:W2:Y:S02]  /*1200*/  LDG.E R4, [R4.64] ;  /* 0x0000002404047981 */ /* 0x000ea4000c1e1900 */
[----:B--2---:R0:W2:Y:S01]  /*1210*/  I2F.F64 R30, R4 ;  /* 0x00000004001e7312 */ /* 0x0040a20000201c00 */
[----:B------:R-:W-:Y:S05]  /*1220*/  BRA `(.L_x_49319) ;  /* 0x00000d3000007947 */ /* 0x000fea0003800000 */
.L_x_49320:
[----:B------:R-:W2:Y:S02]  /*1230*/  LDG.E.U16 R4, [R4.64] ;  /* 0x0000002404047981 */ /* 0x000ea4000c1e1500 */
[----:B--2---:R0:W2:Y:S01]  /*1240*/  I2F.F64.S16 R30, R4 ;  /* 0x00000004001e7312 */ /* 0x0040a20000101c00 */
[----:B------:R-:W-:Y:S05]  /*1250*/  BRA `(.L_x_49319) ;  /* 0x00000d0000007947 */ /* 0x000fea0003800000 */
.L_x_49315:
        /* <DEDUP_REMOVED lines=10> */
.L_x_49323:
[----:B------:R-:W2:Y:S02]  /*1300*/  LDG.E.U16 R0, [R4.64] ;  /* 0x0000002404007981 */ /* 0x000ea4000c1e1500 */
[----:B--2---:R-:W-:-:S05]  /*1310*/  HADD2.F32 R0, -RZ, R0.H0_H0 ;  /* 0x20000000ff007230 */ /* 0x004fca0000004100 */
[----:B------:R-:W-:-:S04]  /*1320*/  FMUL.FTZ R0, R0, 1 ;  /* 0x3f80000000007820 */ /* 0x000fc80000410000 */
[----:B------:R0:W2:Y:S01]  /*1330*/  F2F.F64.F32 R30, R0 ;  /* 0x00000000001e7310 */ /* 0x0000a20000201800 */
[----:B------:R-:W-:Y:S05]  /*1340*/  BRA `(.L_x_49319) ;  /* 0x00000c1000007947 */ /* 0x000fea0003800000 */
.L_x_49322:
        /* <DEDUP_REMOVED lines=10> */
.L_x_49325:
[----:B------:R-:W2:Y:S02]  /*13f0*/  LDG.E.U16 R4, [R4.64] ;  /* 0x0000002404047981 */ /* 0x000ea4000c1e1500 */
[----:B--2---:R-:W-:-:S05]  /*1400*/  HADD2.F32 R0, -RZ, R4.H0_H0 ;  /* 0x20000004ff007230 */ /* 0x004fca0000004100 */
[----:B------:R-:W-:-:S04]  /*1410*/  FMUL.FTZ R0, R0, 1 ;  /* 0x3f80000000007820 */ /* 0x000fc80000410000 */
[----:B------:R0:W2:Y:S01]  /*1420*/  F2F.F64.F32 R30, R0 ;  /* 0x00000000001e7310 */ /* 0x0000a20000201800 */
[----:B------:R-:W-:Y:S05]  /*1430*/  BRA `(.L_x_49319) ;  /* 0x00000b2000007947 */ /* 0x000fea0003800000 */
.L_x_49324:
[----:B------:R0:W5:Y:S01]  /*1440*/  LDG.E.64 R30, [R4.64] ;  /* 0x00000024041e7981 */ /* 0x000162000c1e1b00 */
[----:B------:R-:W-:Y:S05]  /*1450*/  BRA `(.L_x_49319) ;  /* 0x00000b0000007947 */ /* 0x000fea0003800000 */
.L_x_49314:
        /* <DEDUP_REMOVED lines=13> */
.L_x_49328:
[----:B------:R0:W5:Y:S01]  /*1530*/  LDG.E.64 R30, [R4.64] ;  /* 0x00000024041e7981 */ /* 0x000162000c1e1b00 */
[----:B------:R-:W-:Y:S05]  /*1540*/  BRA `(.L_x_49319) ;  /* 0x00000a1000007947 */ /* 0x000fea0003800000 */
.L_x_49327:
        /* <DEDUP_REMOVED lines=28> */
.L_x_49330:
        /* <DEDUP_REMOVED lines=15> */
.L_x_49329:
[----:B------:R-:W2:Y:S02]  /*1800*/  LDG.E.U16 R0, [R4.64] ;  /* 0x0000002404007981 */ /* 0x000ea4000c1e1500 */
[----:B--2---:R-:W-:-:S05]  /*1810*/  PRMT R0, RZ, 0x5410, R0 ;  /* 0x00005410ff007816 */ /* 0x004fca0000000000 */
[----:B------:R-:W-:-:S04]  /*1820*/  FMUL.FTZ R0, R0, 1 ;  /* 0x3f80000000007820 */ /* 0x000fc80000410000 */
[----:B------:R0:W2:Y:S01]  /*1830*/  F2F.F64.F32 R30, R0 ;  /* 0x00000000001e7310 */ /* 0x0000a20000201800 */
[----:B------:R-:W-:Y:S05]  /*1840*/  BRA `(.L_x_49319) ;  /* 0x0000071000007947 */ /* 0x000fea0003800000 */
.L_x_49326:
        /* <DEDUP_REMOVED lines=11> */
.L_x_49333:
        /* <DEDUP_REMOVED lines=21> */
.L_x_49337:
[----:B------:R-:W-:Y:S05]  /*1a50*/  BSYNC B1 ;  /* 0x0000000000017941 */ /* 0x000fea0003800000 */
.L_x_49336:
[----:B------:R-:W-:Y:S01]  /*1a60*/  LEA R5, R0, 0x3b800000, 0x17 ;  /* 0x3b80000000057811 */ /* 0x000fe200078eb8ff */
[----:B------:R-:W-:-:S05]  /*1a70*/  IMAD.SHL.U32 R0, R3, 0x100000, RZ ;  /* 0x0010000003007824 */ /* 0x000fca00078e00ff */
[----:B------:R-:W-:Y:S02]  /*1a80*/  LOP3.LUT R0, R5, R0, R6, 0xfe, !PT ;  /* 0x0000000005007212 */ /* 0x000fe400078efe06 */
.L_x_49335:
[----:B------:R-:W-:Y:S05]  /*1a90*/  BSYNC B0 ;  /* 0x0000000000007941 */ /* 0x000fea0003800000 */
.L_x_49334:
[----:B------:R-:W-:-:S04]  /*1aa0*/  FMUL.FTZ R0, R0, 1 ;  /* 0x3f80000000007820 */ /* 0x000fc80000410000 */
[----:B------:R0:W2:Y:S01]  /*1ab0*/  F2F.F64.F32 R30, R0 ;  /* 0x00000000001e7310 */ /* 0x0000a20000201800 */
[----:B------:R-:W-:Y:S05]  /*1ac0*/  BRA `(.L_x_49319) ;  /* 0x0000049000007947 */ /* 0x000fea0003800000 */
.L_x_49332:
        /* <DEDUP_REMOVED lines=21> */
.L_x_49341:
[----:B------:R-:W-:Y:S05]  /*1c20*/  BSYNC B1 ;  /* 0x0000000000017941 */ /* 0x000fea0003800000 */
.L_x_49340:
[----:B------:R-:W-:Y:S01]  /*1c30*/  LEA R5, R0, 0x37800000, 0x17 ;  /* 0x3780000000057811 */ /* 0x000fe200078eb8ff */
[----:B------:R-:W-:-:S05]  /*1c40*/  IMAD.SHL.U32 R0, R3, 0x200000, RZ ;  /* 0x0020000003007824 */ /* 0x000fca00078e00ff */
[----:B------:R-:W-:Y:S02]  /*1c50*/  LOP3.LUT R0, R5, R0, R6, 0xfe, !PT ;  /* 0x0000000005007212 */ /* 0x000fe400078efe06 */
.L_x_49339:
[----:B------:R-:W-:Y:S05]  /*1c60*/  BSYNC B0 ;  /* 0x0000000000007941 */ /* 0x000fea0003800000 */
.L_x_49338:
[----:B------:R-:W-:-:S04]  /*1c70*/  FMUL.FTZ R0, R0, 1 ;  /* 0x3f80000000007820 */ /* 0x000fc80000410000 */
[----:B------:R0:W2:Y:S01]  /*1c80*/  F2F.F64.F32 R30, R0 ;  /* 0x00000000001e7310 */ /* 0x0000a20000201800 */
[----:B------:R-:W-:Y:S05]  /*1c90*/  BRA `(.L_x_49319) ;  /* 0x000002c000007947 */ /* 0x000fea0003800000 */
.L_x_49331:
        /* <DEDUP_REMOVED lines=14> */
.L_x_49345:
[----:B------:R-:W-:Y:S05]  /*1d80*/  BSYNC B0 ;  /* 0x0000000000007941 */ /* 0x000fea0003800000 */
.L_x_49344:
[----:B------:R-:W-:-:S04]  /*1d90*/  FMUL.FTZ R0, R0, 1 ;  /* 0x3f80000000007820 */ /* 0x000fc80000410000 */
[----:B------:R0:W2:Y:S01]  /*1da0*/  F2F.F64.F32 R30, R0 ;  /* 0x00000000001e7310 */ /* 0x0000a20000201800 */
[----:B------:R-:W-:Y:S05]  /*1db0*/  BRA `(.L_x_49319) ;  /* 0x000001a000007947 */ /* 0x000fea0003800000 */
.L_x_49318:
        /* <DEDUP_REMOVED lines=21> */
.L_x_49343:
[----:B------:R-:W2:Y:S02]  /*1f10*/  LDG.E.64 R30, [R4.64] ;  /* 0x00000024041e7981 */ /* 0x000ea4000c1e1b00 */
[----:B--2---:R-:W0:Y:S01]  /*1f20*/  I2F.F64.U64 R30, R30 ;  /* 0x0000001e001e7312 */ /* 0x004e220000301800 */
[----:B------:R-:W-:Y:S05]  /*1f30*/  BRA `(.L_x_49319) ;  /* 0x0000002000007947 */ /* 0x000fea0003800000 */
.L_x_49342:
[----:B------:R-:W2:Y:S02]  /*1f40*/  LDG.E R4, [R4.64] ;  /* 0x0000002404047981 */ /* 0x000ea4000c1e1900 */
[----:B--2---:R0:W2:Y:S02]  /*1f50*/  I2F.F64.U32 R30, R4 ;  /* 0x00000004001e7312 */ /* 0x0040a40000201800 */
.L_x_49319:
[----:B------:R-:W3:Y:S02]  /*1f60*/  S2R R37, SR_TID.X ;  /* 0x0000000000257919 */ /* 0x000ee40000002100 */
[----:B---3--:R-:W-:Y:S02]  /*1f70*/  IADD3 R37, R37, 0x80, RZ ;  /* 0x0000008025257810 */ /* 0x008fe40007ffe0ff */
.L_x_49281:
[----:B-1-3--:R-:W-:Y:S05]  /*1f80*/  BSYNC B6 ;  /* 0x0000000000067941 */ /* 0x00afea0003800000 */
.L_x_49280:
        /* <DEDUP_REMOVED lines=20> */
[----:B---3--:R0:W1:Y:S01]  /*20d0*/  I2F.F64.S16 R28, R4 ;  /* 0x00000004001c7312 */ /* 0x0080620000101c00 */
[----:B------:R-:W-:Y:S05]  /*20e0*/  BRA `(.L_x_49353) ;  /* 0x00000e2000007947 */ /* 0x000fea0003800000 */
.L_x_49351:
[----:B------:R-:W3:Y:S02]  /*20f0*/  LDG.E.U8 R4, [R4.64] ;  /* 0x0000002404047981 */ /* 0x000ee4000c1e1100 */
[----:B---3--:R0:W1:Y:S01]  /*2100*/  I2F.F64.U16 R28, R4 ;  /* 0x00000004001c7312 */ /* 0x0080620000101800 */
[----:B------:R-:W-:Y:S05]  /*2110*/  BRA `(.L_x_49353) ;  /* 0x00000df000007947 */ /* 0x000fea0003800000 */
.L_x_49350:
        /* <DEDUP_REMOVED lines=9> */
.L_x_49355:
[----:B------:R-:W3:Y:S02]  /*21b0*/  LDG.E R4, [R4.64] ;  /* 0x0000002404047981 */ /* 0x000ee4000c1e1900 */
[----:B---3--:R0:W1:Y:S01]  /*21c0*/  I2F.F64 R28, R4 ;  /* 0x00000004001c7312 */ /* 0x0080620000201c00 */
[----:B------:R-:W-:Y:S05]  /*21d0*/  BRA `(.L_x_49353) ;  /* 0x00000d3000007947 */ /* 0x000fea0003800000 */
.L_x_49354:
[----:B------:R-:W3:Y:S02]  /*21e0*/  LDG.E.U16 R4, [R4.64] ;  /* 0x0000002404047981 */ /* 0x000ee4000c1e1500 */
[----:B---3--:R0:W1:Y:S01]  /*21f0*/  I2F.F64.S16 R28, R4 ;  /* 0x00000004001c7312 */ /* 0x0080620000101c00 */
[----:B------:R-:W-:Y:S05]  /*2200*/  BRA `(.L_x_49353) ;  /* 0x00000d0000007947 */ /* 0x000fea0003800000 */
.L_x_49349:
        /* <DEDUP_REMOVED lines=10> */
.L_x_49357:
[----:B------:R-:W3:Y:S02]  /*22b0*/  LDG.E.U16 R0, [R4.64] ;  /* 0x0000002404007981 */ /* 0x000ee4000c1e1500 */
[----:B---3--:R-:W-:-:S05]  /*22c0*/  HADD2.F32 R0, -RZ, R0.H0_H0 ;  /* 0x20000000ff007230 */ /* 0x008fca0000004100 */
[----:B------:R-:W-:-:S04]  /*22d0*/  FMUL.FTZ R0, R0, 1 ;  /* 0x3f80000000007820 */ /* 0x000fc80000410000 */
[----:B------:R0:W1:Y:S01]  /*22e0*/  F2F.F64.F32 R28, R0 ;  /* 0x00000000001c7310 */ /* 0x0000620000201800 */
[----:B------:R-:W-:Y:S05]  /*22f0*/  BRA `(.L_x_49353) ;  /* 0x00000c1000007947 */ /* 0x000fea0003800000 */
.L_x_49356:
        /* <DEDUP_REMOVED lines=10> */
.L_x_49359:
[----:B------:R-:W3:Y:S02]  /*23a0*/  LDG.E.U16 R4, [R4.64] ;  /* 0x0000002404047981 */ /* 0x000ee4000c1e1500 */
[----:B---3--:R-:W-:-:S05]  /*23b0*/  HADD2.F32 R0, -RZ, R4.H0_H0 ;  /* 0x20000004ff007230 */ /* 0x008fca0000004100 */
[----:B------:R-:W-:-:S04]  /*23c0*/  FMUL.FTZ R0, R0, 1 ;  /* 0x3f80000000007820 */ /* 0x000fc80000410000 */
[----:B------:R0:W1:Y:S01]  /*23d0*/  F2F.F64.F32 R28, R0 ;  /* 0x00000000001c7310 */ /* 0x0000620000201800 */
[----:B------:R-:W-:Y:S05]  /*23e0*/  BRA `(.L_x_49353) ;  /* 0x00000b2000007947 */ /* 0x000fea0003800000 */
.L_x_49358:
[----:B------:R0:W5:Y:S01]  /*23f0*/  LDG.E.64 R28, [R4.64] ;  /* 0x00000024041c7981 */ /* 0x000162000c1e1b00 */
[----:B------:R-:W-:Y:S05]  /*2400*/  BRA `(.L_x_49353) ;  /* 0x00000b0000007947 */ /* 0x000fea0003800000 */
.L_x_49348:
        /* <DEDUP_REMOVED lines=13> */
.L_x_49362:
[----:B------:R0:W5:Y:S01]  /*24e0*/  LDG.E.64 R28, [R4.64] ;  /* 0x00000024041c7981 */ /* 0x000162000c1e1b00 */
[----:B------:R-:W-:Y:S05]  /*24f0*/  BRA `(.L_x_49353) ;  /* 0x00000a1000007947 */ /* 0x000fea0003800000 */
.L_x_49361:
        /* <DEDUP_REMOVED lines=28> */
.L_x_49364:
        /* <DEDUP_REMOVED lines=15> */
.L_x_49363:
[----:B------:R-:W3:Y:S02]  /*27b0*/  LDG.E.U16 R0, [R4.64] ;  /* 0x0000002404007981 */ /* 0x000ee4000c1e1500 */
[----:B---3--:R-:W-:-:S05]  /*27c0*/  PRMT R0, RZ, 0x5410, R0 ;  /* 0x00005410ff007816 */ /* 0x008fca0000000000 */
[----:B------:R-:W-:-:S04]  /*27d0*/  FMUL.FTZ R0, R0, 1 ;  /* 0x3f80000000007820 */ /* 0x000fc80000410000 */
[----:B------:R0:W1:Y:S01]  /*27e0*/  F2F.F64.F32 R28, R0 ;  /* 0x00000000001c7310 */ /* 0x0000620000201800 */
[----:B------:R-:W-:Y:S05]  /*27f0*/  BRA `(.L_x_49353) ;  /* 0x0000071000007947 */ /* 0x000fea0003800000 */
.L_x_49360:
        /* <DEDUP_REMOVED lines=9> */
[----:B---3--:R0:W1:Y:S01]  /*2890*/  I2F.F64.U16 R28, R4 ;  /* 0x00000004001c7312 */ /* 0x0080620000101800 */
[----:B------:R-:W-:Y:S05]  /*28a0*/  BRA `(.L_x_49353) ;  /* 0x0000066000007947 */ /* 0x000fea0003800000 */
.L_x_49367:
        /* <DEDUP_REMOVED lines=21> */
.L_x_49371:
[----:B------:R-:W-:Y:S05]  /*2a00*/  BSYNC B1 ;  /* 0x0000000000017941 */ /* 0x000fea0003800000 */
.L_x_49370:
[----:B------:R-:W-:Y:S01]  /*2a10*/  LEA R5, R0, 0x3b800000, 0x17 ;  /* 0x3b80000000057811 */ /* 0x000fe200078eb8ff */
[----:B------:R-:W-:-:S05]  /*2a20*/  IMAD.SHL.U32 R0, R3, 0x100000, RZ ;  /* 0x0010000003007824 */ /* 0x000fca00078e00ff */
[----:B------:R-:W-:Y:S02]  /*2a30*/  LOP3.LUT R0, R5, R0, R6, 0xfe, !PT ;  /* 0x0000000005007212 */ /* 0x000fe400078efe06 */
.L_x_49369:
[----:B------:R-:W-:Y:S05]  /*2a40*/  BSYNC B0 ;  /* 0x0000000000007941 */ /* 0x000fea0003800000 */
.L_x_49368:
[----:B------:R-:W-:-:S04]  /*2a50*/  FMUL.FTZ R0, R0, 1 ;  /* 0x3f80000000007820 */ /* 0x000fc80000410000 */
[----:B------:R0:W1:Y:S01]  /*2a60*/  F2F.F64.F32 R28, R0 ;  /* 0x00000000001c7310 */ /* 0x0000620000201800 */
[----:B------:R-:W-:Y:S05]  /*2a70*/  BRA `(.L_x_49353) ;  /* 0x0000049000007947 */ /* 0x000fea0003800000 */
.L_x_49366:
        /* <DEDUP_REMOVED lines=21> */
.L_x_49375:
[----:B------:R-:W-:Y:S05]  /*2bd0*/  BSYNC B1 ;  /* 0x0000000000017941 */ /* 0x000fea0003800000 */
.L_x_49374:
[----:B------:R-:W-:Y:S01]  /*2be0*/  LEA R5, R0, 0x37800000, 0x17 ;  /* 0x3780000000057811 */ /* 0x000fe200078eb8ff */
[----:B------:R-:W-:-:S05]  /*2bf0*/  IMAD.SHL.U32 R0, R3, 0x200000, RZ ;  /* 0x0020000003007824 */ /* 0x000fca00078e00ff */
[----:B------:R-:W-:Y:S02]  /*2c00*/  LOP3.LUT R0, R5, R0, R6, 0xfe, !PT ;  /* 0x0000000005007212 */ /* 0x000fe400078efe06 */
.L_x_49373:
[----:B------:R-:W-:Y:S05]  /*2c10*/  BSYNC B0 ;  /* 0x0000000000007941 */ /* 0x000fea0003800000 */
.L_x_49372:
[----:B------:R-:W-:-:S04]  /*2c20*/  FMUL.FTZ R0, R0, 1 ;  /* 0x3f80000000007820 */ /* 0x000fc80000410000 */
[----:B------:R0:W1:Y:S01]  /*2c30*/  F2F.F64.F32 R28, R0 ;  /* 0x00000000001c7310 */ /* 0x0000620000201800 */
[----:B------:R-:W-:Y:S05]  /*2c40*/  BRA `(.L_x_49353) ;  /* 0x000002c000007947 */ /* 0x000fea0003800000 */
.L_x_49365:
        /* <DEDUP_REMOVED lines=14> */
.L_x_49379:
[----:B------:R-:W-:Y:S05]  /*2d30*/  BSYNC B0 ;  /* 0x0000000000007941 */ /* 0x000fea0003800000 */
.L_x_49378:
[----:B------:R-:W-:-:S04]  /*2d40*/  FMUL.FTZ R0, R0, 1 ;  /* 0x3f80000000007820 */ /* 0x000fc80000410000 */
[----:B------:R0:W1:Y:S01]  /*2d50*/  F2F.F64.F32 R28, R0 ;  /* 0x00000000001c7310 */ /* 0x0000620000201800 */
[----:B------:R-:W-:Y:S05]  /*2d60*/  BRA `(.L_x_49353) ;  /* 0x000001a000007947 */ /* 0x000fea0003800000 */
.L_x_49352:
        /* <DEDUP_REMOVED lines=20> */
[----:B------:R-:W-:Y:S05]  /*2eb0*/  BRA `(.L_x_49353) ;  /* 0x0000005000007947 */ /* 0x000fea0003800000 */
.L_x_49377:
[----:B------:R-:W3:Y:S02]  /*2ec0*/  LDG.E.64 R28, [R4.64] ;  /* 0x00000024041c7981 */ /* 0x000ee4000c1e1b00 */
[----:B---3--:R-:W0:Y:S01]  /*2ed0*/  I2F.F64.U64 R28, R28 ;  /* 0x0000001c001c7312 */ /* 0x008e220000301800 */
[----:B------:R-:W-:Y:S05]  /*2ee0*/  BRA `(.L_x_49353) ;  /* 0x0000002000007947 */ /* 0x000fea0003800000 */
.L_x_49376:
[----:B------:R-:W3:Y:S02]  /*2ef0*/  LDG.E R4, [R4.64] ;  /* 0x0000002404047981 */ /* 0x000ee4000c1e1900 */
[----:B---3--:R0:W1:Y:S02]  /*2f00*/  I2F.F64.U32 R28, R4 ;  /* 0x00000004001c7312 */ /* 0x0080640000201800 */
.L_x_49353:
        /* <DEDUP_REMOVED lines=17> */
.L_x_49383:
[----:B------:R-:W3:Y:S02]  /*3020*/  LDG.E.U8 R4, [R4.64] ;  /* 0x0000002404047981 */ /* 0x000ee4000c1e1100 */
[----:B---3--:R0:W3:Y:S01]  /*3030*/  I2F.F64.U16 R26, R4 ;  /* 0x00000004001a7312 */ /* 0x0080e20000101800 */
[----:B------:R-:W-:Y:S05]  /*3040*/  BRA `(.L_x_49385) ;  /* 0x00000df000007947 */ /* 0x000fea0003800000 */
.L_x_49382:
        /* <DEDUP_REMOVED lines=9> */
.L_x_49387:
[----:B------:R-:W3:Y:S02]  /*30e0*/  LDG.E R4, [R4.64] ;  /* 0x0000002404047981 */ /* 0x000ee4000c1e1900 */
[----:B---3--:R0:W3:Y:S01]  /*30f0*/  I2F.F64 R26, R4 ;  /* 0x00000004001a7312 */ /* 0x0080e20000201c00 */
[----:B------:R-:W-:Y:S05]  /*3100*/  BRA `(.L_x_49385) ;  /* 0x00000d3000007947 */ /* 0x000fea0003800000 */
.L_x_49386:
[----:B------:R-:W3:Y:S02]  /*3110*/  LDG.E.U16 R4, [R4.64] ;  /* 0x0000002404047981 */ /* 0x000ee4000c1e1500 */
[----:B---3--:R0:W3:Y:S01]  /*3120*/  I2F.F64.S16 R26, R4 ;  /* 0x00000004001a7312 */ /* 0x0080e20000101c00 */
[----:B------:R-:W-:Y:S05]  /*3130*/  BRA `(.L_x_49385) ;  /* 0x00000d0000007947 */ /* 0x000fea0003800000 */
.L_x_49381:
        /* <DEDUP_REMOVED lines=10> */
.L_x_49389:
[----:B------:R-:W3:Y:S02]  /*31e0*/  LDG.E.U16 R0, [R4.64] ;  /* 0x0000002404007981 */ /* 0x000ee4000c1e1500 */
[----:B---3--:R-:W-:-:S05]  /*31f0*/  HADD2.F32 R0, -RZ, R0.H0_H0 ;  /* 0x20000000ff007230 */ /* 0x008fca0000004100 */
[----:B------:R-:W-:-:S04]  /*3200*/  FMUL.FTZ R0, R0, 1 ;  /* 0x3f80000000007820 */ /* 0x000fc80000410000 */
[----:B------:R0:W3:Y:S01]  /*3210*/  F2F.F64.F32 R26, R0 ;  /* 0x00000000001a7310 */ /* 0x0000e20000201800 */
[----:B------:R-:W-:Y:S05]  /*3220*/  BRA `(.L_x_49385) ;  /* 0x00000c1000007947 */ /* 0x000fea0003800000 */
.L_x_49388:
        /* <DEDUP_REMOVED lines=10> */
.L_x_49391:
[----:B------:R-:W3:Y:S02]  /*32d0*/  LDG.E.U16 R4, [R4.64] ;  /* 0x0000002404047981 */ /* 0x000ee4000c1e1500 */
[----:B---3--:R-:W-:-:S05]  /*32e0*/  HADD2.F32 R0, -RZ, R4.H0_H0 ;  /* 0x20000004ff007230 */ /* 0x008fca0000004100 */
[----:B------:R-:W-:-:S04]  /*32f0*/  FMUL.FTZ R0, R0, 1 ;  /* 0x3f80000000007820 */ /* 0x000fc80000410000 */
[----:B------:R0:W3:Y:S01]  /*3300*/  F2F.F64.F32 R26, R0 ;  /* 0x00000000001a7310 */ /* 0x0000e20000201800 */
[----:B------:R-:W-:Y:S05]  /*3310*/  BRA `(.L_x_49385) ;  /* 0x00000b2000007947 */ /* 0x000fea0003800000 */
.L_x_49390:
[----:B------:R0:W5:Y:S01]  /*3320*/  LDG.E.64 R26, [R4.64] ;  /* 0x00000024041a7981 */ /* 0x000162000c1e1b00 */
[----:B------:R-:W-:Y:S05]  /*3330*/  BRA `(.L_x_49385) ;  /* 0x00000b0000007947 */ /* 0x000fea0003800000 */
.L_x_49380:
        /* <DEDUP_REMOVED lines=13> */
.L_x_49394:
[----:B------:R0:W5:Y:S01]  /*3410*/  LDG.E.64 R26, [R4.64] ;  /* 0x00000024041a7981 */ /* 0x000162000c1e1b00 */
[----:B------:R-:W-:Y:S05]  /*3420*/  BRA `(.L_x_49385) ;  /* 0x00000a1000007947 */ /* 0x000fea0003800000 */
.L_x_49393:
        /* <DEDUP_REMOVED lines=28> */
.L_x_49396:
        /* <DEDUP_REMOVED lines=15> */
.L_x_49395:
[----:B------:R-:W3:Y:S02]  /*36e0*/  LDG.E.U16 R0, [R4.64] ;  /* 0x0000002404007981 */ /* 0x000ee4000c1e1500 */
[----:B---3--:R-:W-:-:S05]  /*36f0*/  PRMT R0, RZ, 0x5410, R0 ;  /* 0x00005410ff007816 */ /* 0x008fca0000000000 */
[----:B------:R-:W-:-:S04]  /*3700*/  FMUL.FTZ R0, R0, 1 ;  /* 0x3f80000000007820 */ /* 0x000fc80000410000 */
[----:B------:R0:W3:Y:S01]  /*3710*/  F2F.F64.F32 R26, R0 ;  /* 0x00000000001a7310 */ /* 0x0000e20000201800 */
[----:B------:R-:W-:Y:S05]  /*3720*/  BRA `(.L_x_49385) ;  /* 0x0000071000007947 */ /* 0x000fea0003800000 */
.L_x_49392:
        /* <DEDUP_REMOVED lines=11> */
.L_x_49399:
        /* <DEDUP_REMOVED lines=21> */
.L_x_49403:
[----:B------:R-:W-:Y:S05]  /*3930*/  BSYNC B1 ;  /* 0x0000000000017941 */ /* 0x000fea0003800000 */
.L_x_49402:
[----:B------:R-:W-:Y:S01]  /*3940*/  LEA R5, R0, 0x3b800000, 0x17 ;  /* 0x3b80000000057811 */ /* 0x000fe200078eb8ff */
[----:B------:R-:W-:-:S05]  /*3950*/  IMAD.SHL.U32 R0, R3, 0x100000, RZ ;  /* 0x0010000003007824 */ /* 0x000fca00078e00ff */
[----:B------:R-:W-:Y:S02]  /*3960*/  LOP3.LUT R0, R5, R0, R6, 0xfe, !PT ;  /* 0x0000000005007212 */ /* 0x000fe400078efe06 */
.L_x_49401:
[----:B------:R-:W-:Y:S05]  /*3970*/  BSYNC B0 ;  /* 0x0000000000007941 */ /* 0x000fea0003800000 */
.L_x_49400:
[----:B------:R-:W-:-:S04]  /*3980*/  FMUL.FTZ R0, R0, 1 ;  /* 0x3f80000000007820 */ /* 0x000fc80000410000 */
[----:B------:R0:W3:Y:S01]  /*3990*/  F2F.F64.F32 R26, R0 ;  /* 0x00000000001a7310 */ /* 0x0000e20000201800 */
[----:B------:R-:W-:Y:S05]  /*39a0*/  BRA `(.L_x_49385) ;  /* 0x0000049000007947 */ /* 0x000fea0003800000 */
.L_x_49398:
        /* <DEDUP_REMOVED lines=21> */
.L_x_49407:
[----:B------:R-:W-:Y:S05]  /*3b00*/  BSYNC B1 ;  /* 0x0000000000017941 */ /* 0x000fea0003800000 */
.L_x_49406:
[----:B------:R-:W-:Y:S01]  /*3b10*/  LEA R5, R0, 0x37800000, 0x17 ;  /* 0x3780000000057811 */ /* 0x000fe200078eb8ff */
[----:B------:R-:W-:-:S05]  /*3b20*/  IMAD.SHL.U32 R0, R3, 0x200000, RZ ;  /* 0x0020000003007824 */ /* 0x000fca00078e00ff */
[----:B------:R-:W-:Y:S02]  /*3b30*/  LOP3.LUT R0, R5, R0, R6, 0xfe, !PT ;  /* 0x0000000005007212 */ /* 0x000fe400078efe06 */
.L_x_49405:
[----:B------:R-:W-:Y:S05]  /*3b40*/  BSYNC B0 ;  /* 0x0000000000007941 */ /* 0x000fea0003800000 */
.L_x_49404:
[----:B------:R-:W-:-:S04]  /*3b50*/  FMUL.FTZ R0, R0, 1 ;  /* 0x3f80000000007820 */ /* 0x000fc80000410000 */
[----:B------:R0:W3:Y:S01]  /*3b60*/  F2F.F64.F32 R26, R0 ;  /* 0x00000000001a7310 */ /* 0x0000e20000201800 */
[----:B------:R-:W-:Y:S05]  /*3b70*/  BRA `(.L_x_49385) ;  /* 0x000002c000007947 */ /* 0x000fea0003800000 */
.L_x_49397:
        /* <DEDUP_REMOVED lines=14> */
.L_x_49411:
[----:B------:R-:W-:Y:S05]  /*3c60*/  BSYNC B0 ;  /* 0x0000000000007941 */ /* 0x000fea0003800000 */
.L_x_49410:
[----:B------:R-:W-:-:S04]  /*3c70*/  FMUL.FTZ R0, R0, 1 ;  /* 0x3f80000000007820 */ /* 0x000fc80000410000 */
[----:B------:R0:W3:Y:S01]  /*3c80*/  F2F.F64.F32 R26, R0 ;  /* 0x00000000001a7310 */ /* 0x0000e20000201800 */
[----:B------:R-:W-:Y:S05]  /*3c90*/  BRA `(.L_x_49385) ;  /* 0x000001a000007947 */ /* 0x000fea0003800000 */
.L_x_49384:
        /* <DEDUP_REMOVED lines=21> */
.L_x_49409:
[----:B------:R-:W3:Y:S02]  /*3df0*/  LDG.E.64 R26, [R4.64] ;  /* 0x00000024041a7981 */ /* 0x000ee4000c1e1b00 */
[----:B---3--:R-:W0:Y:S01]  /*3e00*/  I2F.F64.U64 R26, R26 ;  /* 0x0000001a001a7312 */ /* 0x008e220000301800 */
[----:B------:R-:W-:Y:S05]  /*3e10*/  BRA `(.L_x_49385) ;  /* 0x0000002000007947 */ /* 0x000fea0003800000 */
.L_x_49408:
[----:B------:R-:W3:Y:S02]  /*3e20*/  LDG.E R4, [R4.64] ;  /* 0x0000002404047981 */ /* 0x000ee4000c1e1900 */
[----:B---3--:R0:W3:Y:S02]  /*3e30*/  I2F.F64.U32 R26, R4 ;  /* 0x00000004001a7312 */ /* 0x0080e40000201800 */
.L_x_49385:
[----:B------:R-:W-:-:S03]  /*3e40*/  IADD3 R37, R37, 0x80, RZ ;  /* 0x0000008025257810 */ /* 0x000fc60007ffe0ff */
.L_x_49347:
[----:B------:R-:W-:Y:S05]  /*3e50*/  BSYNC B6 ;  /* 0x0000000000067941 */ /* 0x000fea0003800000 */
.L_x_49346:
        /* <DEDUP_REMOVED lines=22> */
[----:B----4-:R0:W4:Y:S01]  /*3fc0*/  I2F.F64.S16 R22, R4 ;  /* 0x0000000400167312 */ /* 0x0101220000101c00 */
[----:B------:R-:W-:Y:S05]  /*3fd0*/  BRA `(.L_x_49419) ;  /* 0x00000e2000007947 */ /* 0x000fea0003800000 */
.L_x_49417:
[----:B------:R-:W4:Y:S02]  /*3fe0*/  LDG.E.U8 R4, [R4.64] ;  /* 0x0000002404047981 */ /* 0x000f24000c1e1100 */
[----:B----4-:R0:W4:Y:S01]  /*3ff0*/  I2F.F64.U16 R22, R4 ;  /* 0x0000000400167312 */ /* 0x0101220000101800 */
[----:B------:R-:W-:Y:S05]  /*4000*/  BRA `(.L_x_49419) ;  /* 0x00000df000007947 */ /* 0x000fea0003800000 */
.L_x_49416:
[----:B------:R-:W-:-:S13]  /*4010*/  ISETP.NE.AND P0, PT, R0, 0x2, PT ;  /* 0x000000020000780c */ /* 0x000fda0003f05270 */
[----:B------:R-:W-:Y:S05]  /*4020*/  @!P0 BRA `(.L_x_49420) ;  /* 0x000000a000008947 */ /* 0x000fea0003800000 */
[----:B------:R-:W-:-:S13]  /*4030*/  ISETP.NE.AND P0, PT, R0, 0x3, PT ;  /* 0x000000030000780c */ /* 0x000fda0003f05270 */
[----:B------:R-:W-:Y:S05]  /*4040*/  @!P0 BRA `(.L_x_49421) ;  /* 0x0000005000008947 */ /* 0x000fea0003800000 */
[----:B------:R-:W-:-:S13]  /*4050*/  ISETP.NE.AND P0, PT, R0, 0x4, PT ;  /* 0x000000040000780c */ /* 0x000fda0003f05270 */
[----:B------:R-:W-:Y:S05]  /*4060*/  @P0 BRA `(.L_x_49418) ;  /* 0x00000bf000000947 */ /* 0x000fea0003800000 */
[----:B------:R-:W4:Y:S02]  /*4070*/  LDG.E.64 R22, [R4.64] ;  /* 0x0000002404167981 */ /* 0x000f24000c1e1b00 */
[----:B----4-:R-:W0:Y:S01]  /*4080*/  I2F.F64.S64 R22, R22 ;  /* 0x0000001600167312 */ /* 0x010e220000301c00 */
[----:B------:R-:W-:Y:S05]  /*4090*/  BRA `(.L_x_49419) ;  /* 0x00000d6000007947 */ /* 0x000fea0003800000 */
.L_x_49421:
[----:B------:R-:W4:Y:S02]  /*40a0*/  LDG.E R4, [R4.64] ;  /* 0x0000002404047981 */ /* 0x000f24000c1e1900 */
[----:B----4-:R0:W4:Y:S01]  /*40b0*/  I2F.F64 R22, R4 ;  /* 0x0000000400167312 */ /* 0x0101220000201c00 */
[----:B------:R-:W-:Y:S05]  /*40c0*/  BRA `(.L_x_49419) ;  /* 0x00000d3000007947 */ /* 0x000fea0003800000 */
.L_x_49420:
[----:B------:R-:W4:Y:S02]  /*40d0*/  LDG.E.U16 R4, [R4.64] ;  /* 0x0000002404047981 */ /* 0x000f24000c1e1500 */
[----:B----4-:R0:W4:Y:S01]  /*40e0*/  I2F.F64.S16 R22, R4 ;  /* 0x0000000400167312 */ /* 0x0101220000101c00 */
[----:B------:R-:W-:Y:S05]  /*40f0*/  BRA `(.L_x_49419) ;  /* 0x00000d0000007947 */ /* 0x000fea0003800000 */
.L_x_49415:
[----:B------:R-:W-:-:S13]  /*4100*/  ISETP.GT.AND P0, PT, R0, 0x6, PT ;  /* 0x000000060000780c */ /* 0x000fda0003f04270 */
[----:B------:R-:W-:Y:S05]  /*4110*/  @P0 BRA `(.L_x_49422) ;  /* 0x000000d000000947 */ /* 0x000fea0003800000 */
[----:B------:R-:W-:-:S13]  /*4120*/  ISETP.NE.AND P0, PT, R0, 0x5, PT ;  /* 0x000000050000780c */ /* 0x000fda0003f05270 */
[----:B------:R-:W-:Y:S05]  /*4130*/  @!P0 BRA `(.L_x_49423) ;  /* 0x0000006000008947 */ /* 0x000fea0003800000 */
[----:B------:R-:W-:-:S13]  /*4140*/  ISETP.NE.AND P0, PT, R0, 0x6, PT ;  /* 0x000000060000780c */ /* 0x000fda0003f05270 */
[----:B------:R-:W-:Y:S05]  /*4150*/  @P0 BRA `(.L_x_49418) ;  /* 0x00000b0000000947 */ /* 0x000fea0003800000 */
[----:B------:R-:W4:Y:S02]  /*4160*/  LDG.E R22, [R4.64] ;  /* 0x0000002404167981 */ /* 0x000f24000c1e1900 */
[----:B----4-:R-:W-:-:S06]  /*4170*/  FMUL.FTZ R22, R22, 1 ;  /* 0x3f80000016167820 */ /* 0x010fcc0000410000 */
[----:B------:R-:W0:Y:S01]  /*4180*/  F2F.F64.F32 R22, R22 ;  /* 0x0000001600167310 */ /* 0x000e220000201800 */
[----:B------:R-:W-:Y:S05]  /*4190*/  BRA `(.L_x_49419) ;  /* 0x00000c6000007947 */ /* 0x000fea0003800000 */
.L_x_49423:
[----:B------:R-:W4:Y:S02]  /*41a0*/  LDG.E.U16 R0, [R4.64] ;  /* 0x0000002404007981 */ /* 0x000f24000c1e1500 */
[----:B----4-:R-:W-:-:S05]  /*41b0*/  HADD2.F32 R0, -RZ, R0.H0_H0 ;  /* 0x20000000ff007230 */ /* 0x010fca0000004100 */
[----:B------:R-:W-:-:S04]  /*41c0*/  FMUL.FTZ R0, R0, 1 ;  /* 0x3f80000000007820 */ /* 0x000fc80000410000 */
[----:B------:R0:W4:Y:S01]  /*41d0*/  F2F.F64.F32 R22, R0 ;  /* 0x0000000000167310 */ /* 0x0001220000201800 */
[----:B------:R-:W-:Y:S05]  /*41e0*/  BRA `(.L_x_49419) ;  /* 0x00000c1000007947 */ /* 0x000fea0003800000 */
.L_x_49422:
[----:B------:R-:W-:-:S13]  /*41f0*/  ISETP.NE.AND P0, PT, R0, 0x7, PT ;  /* 0x000000070000780c */ /* 0x000fda0003f05270 */
[----:B------:R-:W-:Y:S05]  /*4200*/  @!P0 BRA `(.L_x_49424) ;  /* 0x000000d000008947 */ /* 0x000fea0003800000 */
        /* <DEDUP_REMOVED lines=8> */
.L_x_49425:
[----:B------:R-:W4:Y:S02]  /*4290*/  LDG.E.U16 R4, [R4.64] ;  /* 0x0000002404047981 */ /* 0x000f24000c1e1500 */
[----:B----4-:R-:W-:-:S05]  /*42a0*/  HADD2.F32 R0, -RZ, R4.H0_H0 ;  /* 0x20000004ff007230 */ /* 0x010fca0000004100 */
[----:B------:R-:W-:-:S04]  /*42b0*/  FMUL.FTZ R0, R0, 1 ;  /* 0x3f80000000007820 */ /* 0x000fc80000410000 */
[----:B------:R0:W4:Y:S01]  /*42c0*/  F2F.F64.F32 R22, R0 ;  /* 0x0000000000167310 */ /* 0x0001220000201800 */
[----:B------:R-:W-:Y:S05]  /*42d0*/  BRA `(.L_x_49419) ;  /* 0x00000b2000007947 */ /* 0x000fea0003800000 */
.L_x_49424:
[----:B------:R0:W5:Y:S01]  /*42e0*/  LDG.E.64 R22, [R4.64] ;  /* 0x0000002404167981 */ /* 0x000162000c1e1b00 */
[----:B------:R-:W-:Y:S05]  /*42f0*/  BRA `(.L_x_49419) ;  /* 0x00000b0000007947 */ /* 0x000fea0003800000 */
.L_x_49414:
        /* <DEDUP_REMOVED lines=11> */
[----:B------:R-:W-:Y:S01]  /*43b0*/  FSEL R23, RZ, 1.875, !P0 ;  /* 0x3ff00000ff177808 */ /* 0x000fe20004000000 */
[----:B------:R-:W-:Y:S05]  /*43c0*/  BRA `(.L_x_49419) ;  /* 0x00000a3000007947 */ /* 0x000fea0003800000 */
.L_x_49428:
[----:B------:R0:W5:Y:S01]  /*43d0*/  LDG.E.64 R22, [R4.64] ;  /* 0x0000002404167981 */ /* 0x000162000c1e1b00 */
[----:B------:R-:W-:Y:S05]  /*43e0*/  BRA `(.L_x_49419) ;  /* 0x00000a1000007947 */ /* 0x000fea0003800000 */
.L_x_49427:
        /* <DEDUP_REMOVED lines=28> */
.L_x_49430:
        /* <DEDUP_REMOVED lines=15> */
.L_x_49429:
[----:B------:R-:W4:Y:S02]  /*46a0*/  LDG.E.U16 R0, [R4.64] ;  /* 0x0000002404007981 */ /* 0x000f24000c1e1500 */
[----:B----4-:R-:W-:-:S05]  /*46b0*/  PRMT R0, RZ, 0x5410, R0 ;  /* 0x00005410ff007816 */ /* 0x010fca0000000000 */
[----:B------:R-:W-:-:S04]  /*46c0*/  FMUL.FTZ R0, R0, 1 ;  /* 0x3f80000000007820 */ /* 0x000fc80000410000 */
[----:B------:R0:W4:Y:S01]  /*46d0*/  F2F.F64.F32 R22, R0 ;  /* 0x0000000000167310 */ /* 0x0001220000201800 */
[----:B------:R-:W-:Y:S05]  /*46e0*/  BRA `(.L_x_49419) ;  /* 0x0000071000007947 */ /* 0x000fea0003800000 */
.L_x_49426:
        /* <DEDUP_REMOVED lines=9> */
[----:B----4-:R0:W4:Y:S01]  /*4780*/  I2F.F64.U16 R22, R4 ;  /* 0x0000000400167312 */ /* 0x0101220000101800 */
[----:B------:R-:W-:Y:S05]  /*4790*/  BRA `(.L_x_49419) ;  /* 0x0000066000007947 */ /* 0x000fea0003800000 */
.L_x_49433:
        /* <DEDUP_REMOVED lines=21> */
.L_x_49437:
[----:B------:R-:W-:Y:S05]  /*48f0*/  BSYNC B1 ;  /* 0x0000000000017941 */ /* 0x000fea0003800000 */
.L_x_49436:
[----:B------:R-:W-:Y:S01]  /*4900*/  LEA R5, R0, 0x3b800000, 0x17 ;  /* 0x3b80000000057811 */ /* 0x000fe200078eb8ff */
[----:B------:R-:W-:-:S05]  /*4910*/  IMAD.SHL.U32 R0, R3, 0x100000, RZ ;  /* 0x0010000003007824 */ /* 0x000fca00078e00ff */
[----:B------:R-:W-:Y:S02]  /*4920*/  LOP3.LUT R0, R5, R0, R6, 0xfe, !PT ;  /* 0x0000000005007212 */ /* 0x000fe400078efe06 */
.L_x_49435:
[----:B------:R-:W-:Y:S05]  /*4930*/  BSYNC B0 ;  /* 0x0000000000007941 */ /* 0x000fea0003800000 */
.L_x_49434:
[----:B------:R-:W-:-:S04]  /*4940*/  FMUL.FTZ R0, R0, 1 ;  /* 0x3f80000000007820 */ /* 0x000fc80000410000 */
[----:B------:R0:W4:Y:S01]  /*4950*/  F2F.F64.F32 R22, R0 ;  /* 0x0000000000167310 */ /* 0x0001220000201800 */
[----:B------:R-:W-:Y:S05]  /*4960*/  BRA `(.L_x_49419) ;  /* 0x0000049000007947 */ /* 0x000fea0003800000 */
.L_x_49432:
        /* <DEDUP_REMOVED lines=21> */
.L_x_49441:
[----:B------:R-:W-:Y:S05]  /*4ac0*/  BSYNC B1 ;  /* 0x0000000000017941 */ /* 0x000fea0003800000 */
.L_x_49440:
[----:B------:R-:W-:Y:S01]  /*4ad0*/  LEA R5, R0, 0x37800000, 0x17 ;  /* 0x3780000000057811 */ /* 0x000fe200078eb8ff */
[----:B------:R-:W-:-:S05]  /*4ae0*/  IMAD.SHL.U32 R0, R3, 0x200000, RZ ;  /* 0x0020000003007824 */ /* 0x000fca00078e00ff */
[----:B------:R-:W-:Y:S02]  /*4af0*/  LOP3.LUT R0, R5, R0, R6, 0xfe, !PT ;  /* 0x0000000005007212 */ /* 0x000fe400078efe06 */
.L_x_49439:
[----:B------:R-:W-:Y:S05]  /*4b00*/  BSYNC B0 ;  /* 0x0000000000007941 */ /* 0x000fea0003800000 */
.L_x_49438:
[----:B------:R-:W-:-:S04]  /*4b10*/  FMUL.FTZ R0, R0, 1 ;  /* 0x3f80000000007820 */ /* 0x000fc80000410000 */
[----:B------:R0:W4:Y:S01]  /*4b20*/  F2F.F64.F32 R22, R0 ;  /* 0x0000000000167310 */ /* 0x0001220000201800 */
[----:B------:R-:W-:Y:S05]  /*4b30*/  BRA `(.L_x_49419) ;  /* 0x000002c000007947 */ /* 0x000fea0003800000 */
.L_x_49431:
        /* <DEDUP_REMOVED lines=14> */
.L_x_49445:
[----:B------:R-:W-:Y:S05]  /*4c20*/  BSYNC B0 ;  /* 0x0000000000007941 */ /* 0x000fea0003800000 */
.L_x_49444:
[----:B------:R-:W-:-:S04]  /*4c30*/  FMUL.FTZ R0, R0, 1 ;  /* 0x3f80000000007820 */ /* 0x000fc80000410000 */
[----:B------:R0:W4:Y:S01]  /*4c40*/  F2F.F64.F32 R22, R0 ;  /* 0x0000000000167310 */ /* 0x0001220000201800 */
[----:B------:R-:W-:Y:S05]  /*4c50*/  BRA `(.L_x_49419) ;  /* 0x000001a000007947 */ /* 0x000fea0003800000 */
.L_x_49418:
        /* <DEDUP_REMOVED lines=20> */
[----:B------:R-:W-:Y:S05]  /*4da0*/  BRA `(.L_x_49419) ;  /* 0x0000005000007947 */ /* 0x000fea0003800000 */
.L_x_49443:
[----:B------:R-:W4:Y:S02]  /*4db0*/  LDG.E.64 R22, [R4.64] ;  /* 0x0000002404167981 */ /* 0x000f24000c1e1b00 */
[----:B----4-:R-:W0:Y:S01]  /*4dc0*/  I2F.F64.U64 R22, R22 ;  /* 0x0000001600167312 */ /* 0x010e220000301800 */
[----:B------:R-:W-:Y:S05]  /*4dd0*/  BRA `(.L_x_49419) ;  /* 0x0000002000007947 */ /* 0x000fea0003800000 */
.L_x_49442:
[----:B------:R-:W4:Y:S02]  /*4de0*/  LDG.E R4, [R4.64] ;  /* 0x0000002404047981 */ /* 0x000f24000c1e1900 */
[----:B----4-:R0:W4:Y:S02]  /*4df0*/  I2F.F64.U32 R22, R4 ;  /* 0x0000000400167312 */ /* 0x0101240000201800 */
.L_x_49419:
        /* <DEDUP_REMOVED lines=15> */
[----:B----4-:R0:W4:Y:S01]  /*4ef0*/  I2F.F64.S16 R24, R4 ;  /* 0x0000000400187312 */ /* 0x0101220000101c00 */
[----:B------:R-:W-:Y:S05]  /*4f00*/  BRA `(.L_x_49451) ;  /* 0x00000e2000007947 */ /* 0x000fea0003800000 */
.L_x_49449:
[----:B----4-:R-:W4:Y:S02]  /*4f10*/  LDG.E.U8 R4, [R4.64] ;  /* 0x0000002404047981 */ /* 0x010f24000c1e1100 */
[----:B----4-:R0:W4:Y:S01]  /*4f20*/  I2F.F64.U16 R24, R4 ;  /* 0x0000000400187312 */ /* 0x0101220000101800 */
[----:B------:R-:W-:Y:S05]  /*4f30*/  BRA `(.L_x_49451) ;  /* 0x00000df000007947 */ /* 0x000fea0003800000 */
.L_x_49448:
[----:B------:R-:W-:-:S13]  /*4f40*/  ISETP.NE.AND P0, PT, R0, 0x2, PT ;  /* 0x000000020000780c */ /* 0x000fda0003f05270 */
[----:B------:R-:W-:Y:S05]  /*4f50*/  @!P0 BRA `(.L_x_49452) ;  /* 0x000000a000008947 */ /* 0x000fea0003800000 */
[----:B------:R-:W-:-:S13]  /*4f60*/  ISETP.NE.AND P0, PT, R0, 0x3, PT ;  /* 0x000000030000780c */ /* 0x000fda0003f05270 */
[----:B------:R-:W-:Y:S05]  /*4f70*/  @!P0 BRA `(.L_x_49453) ;  /* 0x0000005000008947 */ /* 0x000fea0003800000 */
[----:B------:R-:W-:-:S13]  /*4f80*/  ISETP.NE.AND P0, PT, R0, 0x4, PT ;  /* 0x000000040000780c */ /* 0x000fda0003f05270 */
[----:B------:R-:W-:Y:S05]  /*4f90*/  @P0 BRA `(.L_x_49450) ;  /* 0x00000bf000000947 */ /* 0x000fea0003800000 */
[----:B----4-:R-:W4:Y:S02]  /*4fa0*/  LDG.E.64 R24, [R4.64] ;  /* 0x0000002404187981 */ /* 0x010f24000c1e1b00 */
[----:B----4-:R-:W0:Y:S01]  /*4fb0*/  I2F.F64.S64 R24, R24 ;  /* 0x0000001800187312 */ /* 0x010e220000301c00 */
[----:B------:R-:W-:Y:S05]  /*4fc0*/  BRA `(.L_x_49451) ;  /* 0x00000d6000007947 */ /* 0x000fea0003800000 */
.L_x_49453:
[----:B----4-:R-:W4:Y:S02]  /*4fd0*/  LDG.E R4, [R4.64] ;  /* 0x0000002404047981 */ /* 0x010f24000c1e1900 */
[----:B----4-:R0:W4:Y:S01]  /*4fe0*/  I2F.F64 R24, R4 ;  /* 0x0000000400187312 */ /* 0x0101220000201c00 */
[----:B------:R-:W-:Y:S05]  /*4ff0*/  BRA `(.L_x_49451) ;  /* 0x00000d3000007947 */ /* 0x000fea0003800000 */
.L_x_49452:
[----:B----4-:R-:W4:Y:S02]  /*5000*/  LDG.E.U16 R4, [R4.64] ;  /* 0x0000002404047981 */ /* 0x010f24000c1e1500 */
[----:B----4-:R0:W4:Y:S01]  /*5010*/  I2F.F64.S16 R24, R4 ;  /* 0x0000000400187312 */ /* 0x0101220000101c00 */
[----:B------:R-:W-:Y:S05]  /*5020*/  BRA `(.L_x_49451) ;  /* 0x00000d0000007947 */ /* 0x000fea0003800000 */
.L_x_49447:
[----:B------:R-:W-:-:S13]  /*5030*/  ISETP.GT.AND P0, PT, R0, 0x6, PT ;  /* 0x000000060000780c */ /* 0x000fda0003f04270 */
[----:B------:R-:W-:Y:S05]  /*5040*/  @P0 BRA `(.L_x_49454) ;  /* 0x000000d000000947 */ /* 0x000fea0003800000 */
[----:B------:R-:W-:-:S13]  /*5050*/  ISETP.NE.AND P0, PT, R0, 0x5, PT ;  /* 0x000000050000780c */ /* 0x000fda0003f05270 */
[----:B------:R-:W-:Y:S05]  /*5060*/  @!P0 BRA `(.L_x_49455) ;  /* 0x0000006000008947 */ /* 0x000fea0003800000 */
[----:B------:R-:W-:-:S13]  /*5070*/  ISETP.NE.AND P0, PT, R0, 0x6, PT ;  /* 0x000000060000780c */ /* 0x000fda0003f05270 */
[----:B------:R-:W-:Y:S05]  /*5080*/  @P0 BRA `(.L_x_49450) ;  /* 0x00000b0000000947 */ /* 0x000fea0003800000 */
[----:B----4-:R-:W4:Y:S02]  /*5090*/  LDG.E R24, [R4.64] ;  /* 0x0000002404187981 */ /* 0x010f24000c1e1900 */
[----:B----4-:R-:W-:-:S06]  /*50a0*/  FMUL.FTZ R24, R24, 1 ;  /* 0x3f80000018187820 */ /* 0x010fcc0000410000 */
[----:B------:R-:W0:Y:S01]  /*50b0*/  F2F.F64.F32 R24, R24 ;  /* 0x0000001800187310 */ /* 0x000e220000201800 */
[----:B------:R-:W-:Y:S05]  /*50c0*/  BRA `(.L_x_49451) ;  /* 0x00000c6000007947 */ /* 0x000fea0003800000 */
.L_x_49455:
[----:B----4-:R-:W4:Y:S02]  /*50d0*/  LDG.E.U16 R0, [R4.64] ;  /* 0x0000002404007981 */ /* 0x010f24000c1e1500 */
[----:B----4-:R-:W-:-:S05]  /*50e0*/  HADD2.F32 R0, -RZ, R0.H0_H0 ;  /* 0x20000000ff007230 */ /* 0x010fca0000004100 */
[----:B------:R-:W-:-:S04]  /*50f0*/  FMUL.FTZ R0, R0, 1 ;  /* 0x3f80000000007820 */ /* 0x000fc80000410000 */
[----:B------:R0:W4:Y:S01]  /*5100*/  F2F.F64.F32 R24, R0 ;  /* 0x0000000000187310 */ /* 0x0001220000201800 */
[----:B------:R-:W-:Y:S05]  /*5110*/  BRA `(.L_x_49451) ;  /* 0x00000c1000007947 */ /* 0x000fea0003800000 */
.L_x_49454:
[----:B------:R-:W-:-:S13]  /*5120*/  ISETP.NE.AND P0, PT, R0, 0x7, PT ;  /* 0x000000070000780c */ /* 0x000fda0003f05270 */
[----:B------:R-:W-:Y:S05]  /*5130*/  @!P0 BRA `(.L_x_49456) ;  /* 0x000000d000008947 */ /* 0x000fea0003800000 */
        /* <DEDUP_REMOVED lines=8> */
.L_x_49457:
[----:B----4-:R-:W4:Y:S02]  /*51c0*/  LDG.E.U16 R4, [R4.64] ;  /* 0x0000002404047981 */ /* 0x010f24000c1e1500 */
[----:B----4-:R-:W-:-:S05]  /*51d0*/  HADD2.F32 R0, -RZ, R4.H0_H0 ;  /* 0x20000004ff007230 */ /* 0x010fca0000004100 */
[----:B------:R-:W-:-:S04]  /*51e0*/  FMUL.FTZ R0, R0, 1 ;  /* 0x3f80000000007820 */ /* 0x000fc80000410000 */
[----:B------:R0:W4:Y:S01]  /*51f0*/  F2F.F64.F32 R24, R0 ;  /* 0x0000000000187310 */ /* 0x0001220000201800 */
[----:B------:R-:W-:Y:S05]  /*5200*/  BRA `(.L_x_49451) ;  /* 0x00000b2000007947 */ /* 0x000fea0003800000 */
.L_x_49456:
[----:B------:R0:W5:Y:S01]  /*5210*/  LDG.E.64 R24, [R4.64] ;  /* 0x0000002404187981 */ /* 0x000162000c1e1b00 */
[----:B------:R-:W-:Y:S05]  /*5220*/  BRA `(.L_x_49451) ;  /* 0x00000b0000007947 */ /* 0x000fea0003800000 */
.L_x_49446:
        /* <DEDUP_REMOVED lines=11> */
[----:B------:R-:W-:Y:S01]  /*52e0*/  FSEL R25, RZ, 1.875, !P0 ;  /* 0x3ff00000ff197808 */ /* 0x000fe20004000000 */
[----:B------:R-:W-:Y:S05]  /*52f0*/  BRA `(.L_x_49451) ;  /* 0x00000a3000007947 */ /* 0x000fea0003800000 */
.L_x_49460:
[----:B------:R0:W5:Y:S01]  /*5300*/  LDG.E.64 R24, [R4.64] ;  /* 0x0000002404187981 */ /* 0x000162000c1e1b00 */
[----:B------:R-:W-:Y:S05]  /*5310*/  BRA `(.L_x_49451) ;  /* 0x00000a1000007947 */ /* 0x000fea0003800000 */
.L_x_49459:
        /* <DEDUP_REMOVED lines=28> */
.L_x_49462:
        /* <DEDUP_REMOVED lines=15> */
.L_x_49461:
[----:B----4-:R-:W4:Y:S02]  /*55d0*/  LDG.E.U16 R0, [R4.64] ;  /* 0x0000002404007981 */ /* 0x010f24000c1e1500 */
[----:B----4-:R-:W-:-:S05]  /*55e0*/  PRMT R0, RZ, 0x5410, R0 ;  /* 0x00005410ff007816 */ /* 0x010fca0000000000 */
[----:B------:R-:W-:-:S04]  /*55f0*/  FMUL.FTZ R0, R0, 1 ;  /* 0x3f80000000007820 */ /* 0x000fc80000410000 */
[----:B------:R0:W4:Y:S01]  /*5600*/  F2F.F64.F32 R24, R0 ;  /* 0x0000000000187310 */ /* 0x0001220000201800 */
[----:B------:R-:W-:Y:S05]  /*5610*/  BRA `(.L_x_49451) ;  /* 0x0000071000007947 */ /* 0x000fea0003800000 */
.L_x_49458:
        /* <DEDUP_REMOVED lines=9> */
[----:B----4-:R0:W4:Y:S01]  /*56b0*/  I2F.F64.U16 R24, R4 ;  /* 0x0000000400187312 */ /* 0x0101220000101800 */
[----:B------:R-:W-:Y:S05]  /*56c0*/  BRA `(.L_x_49451) ;  /* 0x0000066000007947 */ /* 0x000fea0003800000 */
.L_x_49465:
        /* <DEDUP_REMOVED lines=21> */
.L_x_49469:
[----:B------:R-:W-:Y:S05]  /*5820*/  BSYNC B1 ;  /* 0x0000000000017941 */ /* 0x000fea0003800000 */
.L_x_49468:
[----:B------:R-:W-:Y:S01]  /*5830*/  LEA R5, R0, 0x3b800000, 0x17 ;  /* 0x3b80000000057811 */ /* 0x000fe200078eb8ff */
[----:B------:R-:W-:-:S05]  /*5840*/  IMAD.SHL.U32 R0, R3, 0x100000, RZ ;  /* 0x0010000003007824 */ /* 0x000fca00078e00ff */
[----:B------:R-:W-:Y:S02]  /*5850*/  LOP3.LUT R0, R5, R0, R6, 0xfe, !PT ;  /* 0x0000000005007212 */ /* 0x000fe400078efe06 */
.L_x_49467:
[----:B------:R-:W-:Y:S05]  /*5860*/  BSYNC B0 ;  /* 0x0000000000007941 */ /* 0x000fea0003800000 */
.L_x_49466:
[----:B------:R-:W-:-:S04]  /*5870*/  FMUL.FTZ R0, R0, 1 ;  /* 0x3f80000000007820 */ /* 0x000fc80000410000 */
[----:B------:R0:W4:Y:S01]  /*5880*/  F2F.F64.F32 R24, R0 ;  /* 0x0000000000187310 */ /* 0x0001220000201800 */
[----:B------:R-:W-:Y:S05]  /*5890*/  BRA `(.L_x_49451) ;  /* 0x0000049000007947 */ /* 0x000fea0003800000 */
.L_x_49464:
        /* <DEDUP_REMOVED lines=21> */
.L_x_49473:
[----:B------:R-:W-:Y:S05]  /*59f0*/  BSYNC B1 ;  /* 0x0000000000017941 */ /* 0x000fea0003800000 */
.L_x_49472:
[----:B------:R-:W-:Y:S01]  /*5a00*/  LEA R5, R0, 0x37800000, 0x17 ;  /* 0x3780000000057811 */ /* 0x000fe200078eb8ff */
[----:B------:R-:W-:-:S05]  /*5a10*/  IMAD.SHL.U32 R0, R3, 0x200000, RZ ;  /* 0x0020000003007824 */ /* 0x000fca00078e00ff */
[----:B------:R-:W-:Y:S02]  /*5a20*/  LOP3.LUT R0, R5, R0, R6, 0xfe, !PT ;  /* 0x0000000005007212 */ /* 0x000fe400078efe06 */
.L_x_49471:
[----:B------:R-:W-:Y:S05]  /*5a30*/  BSYNC B0 ;  /* 0x0000000000007941 */ /* 0x000fea0003800000 */
.L_x_49470:
[----:B------:R-:W-:-:S04]  /*5a40*/  FMUL.FTZ R0, R0, 1 ;  /* 0x3f80000000007820 */ /* 0x000fc80000410000 */
[----:B------:R0:W4:Y:S01]  /*5a50*/  F2F.F64.F32 R24, R0 ;  /* 0x0000000000187310 */ /* 0x0001220000201800 */
[----:B------:R-:W-:Y:S05]  /*5a60*/  BRA `(.L_x_49451) ;  /* 0x000002c000007947 */ /* 0x000fea0003800000 */
.L_x_49463:
        /* <DEDUP_REMOVED lines=14> */
.L_x_49477:
[----:B------:R-:W-:Y:S05]  /*5b50*/  BSYNC B0 ;  /* 0x0000000000007941 */ /* 0x000fea0003800000 */
.L_x_49476:
[----:B------:R-:W-:-:S04]  /*5b60*/  FMUL.FTZ R0, R0, 1 ;  /* 0x3f80000000007820 */ /* 0x000fc80000410000 */
[----:B------:R0:W4:Y:S01]  /*5b70*/  F2F.F64.F32 R24, R0 ;  /* 0x0000000000187310 */ /* 0x0001220000201800 */
[----:B------:R-:W-:Y:S05]  /*5b80*/  BRA `(.L_x_49451) ;  /* 0x000001a000007947 */ /* 0x000fea0003800000 */
.L_x_49450:
        /* <DEDUP_REMOVED lines=20> */
[----:B------:R-:W-:Y:S05]  /*5cd0*/  BRA `(.L_x_49451) ;  /* 0x0000005000007947 */ /* 0x000fea0003800000 */
.L_x_49475:
[----:B----4-:R-:W4:Y:S02]  /*5ce0*/  LDG.E.64 R24, [R4.64] ;  /* 0x0000002404187981 */ /* 0x010f24000c1e1b00 */
[----:B----4-:R-:W0:Y:S01]  /*5cf0*/  I2F.F64.U64 R24, R24 ;  /* 0x0000001800187312 */ /* 0x010e220000301800 */
[----:B------:R-:W-:Y:S05]  /*5d00*/  BRA `(.L_x_49451) ;  /* 0x0000002000007947 */ /* 0x000fea0003800000 */
.L_x_49474:
[----:B----4-:R-:W4:Y:S02]  /*5d10*/  LDG.E R4, [R4.64] ;  /* 0x0000002404047981 */ /* 0x010f24000c1e1900 */
[----:B----4-:R0:W4:Y:S02]  /*5d20*/  I2F.F64.U32 R24, R4 ;  /* 0x0000000400187312 */ /* 0x0101240000201800 */
.L_x_49451:
[----:B------:R-:W-:-:S03]  /*5d30*/  IADD3 R37, R37, 0x80, RZ ;  /* 0x0000008025257810 */ /* 0x000fc60007ffe0ff */
.L_x_49413:
[----:B------:R-:W-:Y:S05]  /*5d40*/  BSYNC B6 ;  /* 0x0000000000067941 */ /* 0x000fea0003800000 */
.L_x_49412:
        /* <DEDUP_REMOVED lines=22> */
.L_x_49483:
[----:B----4-:R-:W4:Y:S02]  /*5eb0*/  LDG.E.U8 R4, [R4.64] ;  /* 0x0000002404047981 */ /* 0x010f24000c1e1100 */
[----:B----4-:R0:W4:Y:S01]  /*5ec0*/  I2F.F64.U16 R18, R4 ;  /* 0x0000000400127312 */ /* 0x0101220000101800 */
[----:B------:R-:W-:Y:S05]  /*5ed0*/  BRA `(.L_x_49485) ;  /* 0x00000df000007947 */ /* 0x000fea0003800000 */
.L_x_49482:
        /* <DEDUP_REMOVED lines=9> */
.L_x_49487:
[----:B----4-:R-:W4:Y:S02]  /*5f70*/  LDG.E R4, [R4.64] ;  /* 0x0000002404047981 */ /* 0x010f24000c1e1900 */
[----:B----4-:R0:W4:Y:S01]  /*5f80*/  I2F.F64 R18, R4 ;  /* 0x0000000400127312 */ /* 0x0101220000201c00 */
[----:B------:R-:W-:Y:S05]  /*5f90*/  BRA `(.L_x_49485) ;  /* 0x00000d3000007947 */ /* 0x000fea0003800000 */
.L_x_49486:
[----:B----4-:R-:W4:Y:S02]  /*5fa0*/  LDG.E.U16 R4, [R4.64] ;  /* 0x0000002404047981 */ /* 0x010f24000c1e1500 */
[----:B----4-:R0:W4:Y:S01]  /*5fb0*/  I2F.F64.S16 R18, R4 ;  /* 0x0000000400127312 */ /* 0x0101220000101c00 */
[----:B------:R-:W-:Y:S05]  /*5fc0*/  BRA `(.L_x_49485) ;  /* 0x00000d0000007947 */ /* 0x000fea0003800000 */
.L_x_49481:
        /* <DEDUP_REMOVED lines=10> */
.L_x_49489:
[----:B----4-:R-:W4:Y:S02]  /*6070*/  LDG.E.U16 R0, [R4.64] ;  /* 0x0000002404007981 */ /* 0x010f24000c1e1500 */
[----:B----4-:R-:W-:-:S05]  /*6080*/  HADD2.F32 R0, -RZ, R0.H0_H0 ;  /* 0x20000000ff007230 */ /* 0x010fca0000004100 */
[----:B------:R-:W-:-:S04]  /*6090*/  FMUL.FTZ R0, R0, 1 ;  /* 0x3f80000000007820 */ /* 0x000fc80000410000 */
[----:B------:R0:W4:Y:S01]  /*60a0*/  F2F.F64.F32 R18, R0 ;  /* 0x0000000000127310 */ /* 0x0001220000201800 */
[----:B------:R-:W-:Y:S05]  /*60b0*/  BRA `(.L_x_49485) ;  /* 0x00000c1000007947 */ /* 0x000fea0003800000 */
.L_x_49488:
        /* <DEDUP_REMOVED lines=10> */
.L_x_49491:
[----:B----4-:R-:W4:Y:S02]  /*6160*/  LDG.E.U16 R4, [R4.64] ;  /* 0x0000002404047981 */ /* 0x010f24000c1e1500 */
[----:B----4-:R-:W-:-:S05]  /*6170*/  HADD2.F32 R0, -RZ, R4.H0_H0 ;  /* 0x20000004ff007230 */ /* 0x010fca0000004100 */
[----:B------:R-:W-:-:S04]  /*6180*/  FMUL.FTZ R0, R0, 1 ;  /* 0x3f80000000007820 */ /* 0x000fc80000410000 */
[----:B------:R0:W4:Y:S01]  /*6190*/  F2F.F64.F32 R18, R0 ;  /* 0x0000000000127310 */ /* 0x0001220000201800 */
[----:B------:R-:W-:Y:S05]  /*61a0*/  BRA `(.L_x_49485) ;  /* 0x00000b2000007947 */ /* 0x000fea0003800000 */
.L_x_49490:
[----:B------:R0:W5:Y:S01]  /*61b0*/  LDG.E.64 R18, [R4.64] ;  /* 0x0000002404127981 */ /* 0x000162000c1e1b00 */
[----:B------:R-:W-:Y:S05]  /*61c0*/  BRA `(.L_x_49485) ;  /* 0x00000b0000007947 */ /* 0x000fea0003800000 */
.L_x_49480:
        /* <DEDUP_REMOVED lines=13> */
.L_x_49494:
[----:B------:R0:W5:Y:S01]  /*62a0*/  LDG.E.64 R18, [R4.64] ;  /* 0x0000002404127981 */ /* 0x000162000c1e1b00 */
[----:B------:R-:W-:Y:S05]  /*62b0*/  BRA `(.L_x_49485) ;  /* 0x00000a1000007947 */ /* 0x000fea0003800000 */
.L_x_49493:
        /* <DEDUP_REMOVED lines=28> */
.L_x_49496:
        /* <DEDUP_REMOVED lines=15> */
.L_x_49495:
[----:B----4-:R-:W4:Y:S02]  /*6570*/  LDG.E.U16 R0, [R4.64] ;  /* 0x0000002404007981 */ /* 0x010f24000c1e1500 */
[----:B----4-:R-:W-:-:S05]  /*6580*/  PRMT R0, RZ, 0x5410, R0 ;  /* 0x00005410ff007816 */ /* 0x010fca0000000000 */
[----:B------:R-:W-:-:S04]  /*6590*/  FMUL.FTZ R0, R0, 1 ;  /* 0x3f80000000007820 */ /* 0x000fc80000410000 */
[----:B------:R0:W4:Y:S01]  /*65a0*/  F2F.F64.F32 R18, R0 ;  /* 0x0000000000127310 */ /* 0x0001220000201800 */
[----:B------:R-:W-:Y:S05]  /*65b0*/  BRA `(.L_x_49485) ;  /* 0x0000071000007947 */ /* 0x000fea0003800000 */
.L_x_49492:
        /* <DEDUP_REMOVED lines=11> */
.L_x_49499:
        /* <DEDUP_REMOVED lines=21> */
.L_x_49503:
[----:B------:R-:W-:Y:S05]  /*67c0*/  BSYNC B1 ;  /* 0x0000000000017941 */ /* 0x000fea0003800000 */
.L_x_49502:
[----:B------:R-:W-:Y:S01]  /*67d0*/  LEA R5, R0, 0x3b800000, 0x17 ;  /* 0x3b80000000057811 */ /* 0x000fe200078eb8ff */
[----:B------:R-:W-:-:S05]  /*67e0*/  IMAD.SHL.U32 R0, R3, 0x100000, RZ ;  /* 0x0010000003007824 */ /* 0x000fca00078e00ff */
[----:B------:R-:W-:Y:S02]  /*67f0*/  LOP3.LUT R0, R5, R0, R6, 0xfe, !PT ;  /* 0x0000000005007212 */ /* 0x000fe400078efe06 */
.L_x_49501:
[----:B------:R-:W-:Y:S05]  /*6800*/  BSYNC B0 ;  /* 0x0000000000007941 */ /* 0x000fea0003800000 */
.L_x_49500:
[----:B------:R-:W-:-:S04]  /*6810*/  FMUL.FTZ R0, R0, 1 ;  /* 0x3f80000000007820 */ /* 0x000fc80000410000 */
[----:B------:R0:W4:Y:S01]  /*6820*/  F2F.F64.F32 R18, R0 ;  /* 0x0000000000127310 */ /* 0x0001220000201800 */
[----:B------:R-:W-:Y:S05]  /*6830*/  BRA `(.L_x_49485) ;  /* 0x0000049000007947 */ /* 0x000fea0003800000 */
.L_x_49498:
        /* <DEDUP_REMOVED lines=21> */
.L_x_49507:
[----:B------:R-:W-:Y:S05]  /*6990*/  BSYNC B1 ;  /* 0x0000000000017941 */ /* 0x000fea0003800000 */
.L_x_49506:
[----:B------:R-:W-:Y:S01]  /*69a0*/  LEA R5, R0, 0x37800000, 0x17 ;  /* 0x3780000000057811 */ /* 0x000fe200078eb8ff */
[----:B------:R-:W-:-:S05]  /*69b0*/  IMAD.SHL.U32 R0, R3, 0x200000, RZ ;  /* 0x0020000003007824 */ /* 0x000fca00078e00ff */
[----:B------:R-:W-:Y:S02]  /*69c0*/  LOP3.LUT R0, R5, R0, R6, 0xfe, !PT ;  /* 0x0000000005007212 */ /* 0x000fe400078efe06 */
.L_x_49505:
[----:B------:R-:W-:Y:S05]  /*69d0*/  BSYNC B0 ;  /* 0x0000000000007941 */ /* 0x000fea0003800000 */
.L_x_49504:
[----:B------:R-:W-:-:S04]  /*69e0*/  FMUL.FTZ R0, R0, 1 ;  /* 0x3f80000000007820 */ /* 0x000fc80000410000 */
[----:B------:R0:W4:Y:S01]  /*69f0*/  F2F.F64.F32 R18, R0 ;  /* 0x0000000000127310 */ /* 0x0001220000201800 */
[----:B------:R-:W-:Y:S05]  /*6a00*/  BRA `(.L_x_49485) ;  /* 0x000002c000007947 */ /* 0x000fea0003800000 */
.L_x_49497:
        /* <DEDUP_REMOVED lines=14> */
.L_x_49511:
[----:B------:R-:W-:Y:S05]  /*6af0*/  BSYNC B0 ;  /* 0x0000000000007941 */ /* 0x000fea0003800000 */
.L_x_49510:
[----:B------:R-:W-:-:S04]  /*6b00*/  FMUL.FTZ R0, R0, 1 ;  /* 0x3f80000000007820 */ /* 0x000fc80000410000 */
[----:B------:R0:W4:Y:S01]  /*6b10*/  F2F.F64.F32 R18, R0 ;  /* 0x0000000000127310 */ /* 0x0001220000201800 */
[----:B------:R-:W-:Y:S05]  /*6b20*/  BRA `(.L_x_49485) ;  /* 0x000001a000007947 */ /* 0x000fea0003800000 */
.L_x_49484:
        /* <DEDUP_REMOVED lines=21> */
.L_x_49509:
[----:B----4-:R-:W4:Y:S02]  /*6c80*/  LDG.E.64 R18, [R4.64] ;  /* 0x0000002404127981 */ /* 0x010f24000c1e1b00 */
[----:B----4-:R-:W0:Y:S01]  /*6c90*/  I2F.F64.U64 R18, R18 ;  /* 0x0000001200127312 */ /* 0x010e220000301800 */
[----:B------:R-:W-:Y:S05]  /*6ca0*/  BRA `(.L_x_49485) ;  /* 0x0000002000007947 */ /* 0x000fea0003800000 */
.L_x_49508:
[----:B----4-:R-:W4:Y:S02]  /*6cb0*/  LDG.E R4, [R4.64] ;  /* 0x0000002404047981 */ /* 0x010f24000c1e1900 */
[----:B----4-:R0:W4:Y:S02]  /*6cc0*/  I2F.F64.U32 R18, R4 ;  /* 0x0000000400127312 */ /* 0x0101240000201800 */
.L_x_49485:
        /* <DEDUP_REMOVED lines=17> */
.L_x_49515:
[----:B----4-:R-:W4:Y:S02]  /*6de0*/  LDG.E.U8 R4, [R4.64] ;  /* 0x0000002404047981 */ /* 0x010f24000c1e1100 */
[----:B----4-:R0:W4:Y:S01]  /*6df0*/  I2F.F64.U16 R16, R4 ;  /* 0x0000000400107312 */ /* 0x0101220000101800 */
[----:B------:R-:W-:Y:S05]  /*6e00*/  BRA `(.L_x_49479) ;  /* 0x00000de000007947 */ /* 0x000fea0003800000 */
.L_x_49514:
        /* <DEDUP_REMOVED lines=9> */
.L_x_49518:
[----:B----4-:R-:W4:Y:S02]  /*6ea0*/  LDG.E R4, [R4.64] ;  /* 0x0000002404047981 */ /* 0x010f24000c1e1900 */
[----:B----4-:R0:W4:Y:S01]  /*6eb0*/  I2F.F64 R16, R4 ;  /* 0x0000000400107312 */ /* 0x0101220000201c00 */
[----:B------:R-:W-:Y:S05]  /*6ec0*/  BRA `(.L_x_49479) ;  /* 0x00000d2000007947 */ /* 0x000fea0003800000 */
.L_x_49517:
[----:B----4-:R-:W4:Y:S02]  /*6ed0*/  LDG.E.U16 R4, [R4.64] ;  /* 0x0000002404047981 */ /* 0x010f24000c1e1500 */
[----:B----4-:R0:W4:Y:S01]  /*6ee0*/  I2F.F64.S16 R16, R4 ;  /* 0x0000000400107312 */ /* 0x0101220000101c00 */
[----:B------:R-:W-:Y:S05]  /*6ef0*/  BRA `(.L_x_49479) ;  /* 0x00000cf000007947 */ /* 0x000fea0003800000 */
.L_x_49513:
        /* <DEDUP_REMOVED lines=10> */
.L_x_49520:
[----:B----4-:R-:W4:Y:S02]  /*6fa0*/  LDG.E.U16 R0, [R4.64] ;  /* 0x0000002404007981 */ /* 0x010f24000c1e1500 */
[----:B----4-:R-:W-:-:S05]  /*6fb0*/  HADD2.F32 R0, -RZ, R0.H0_H0 ;  /* 0x20000000ff007230 */ /* 0x010fca0000004100 */
[----:B------:R-:W-:-:S04]  /*6fc0*/  FMUL.FTZ R0, R0, 1 ;  /* 0x3f80000000007820 */ /* 0x000fc80000410000 */
[----:B------:R0:W4:Y:S01]  /*6fd0*/  F2F.F64.F32 R16, R0 ;  /* 0x0000000000107310 */ /* 0x0001220000201800 */
[----:B------:R-:W-:Y:S05]  /*6fe0*/  BRA `(.L_x_49479) ;  /* 0x00000c0000007947 */ /* 0x000fea0003800000 */
.L_x_49519:
        /* <DEDUP_REMOVED lines=10> */
.L_x_49522:
[----:B----4-:R-:W4:Y:S02]  /*7090*/  LDG.E.U16 R4, [R4.64] ;  /* 0x0000002404047981 */ /* 0x010f24000c1e1500 */
[----:B----4-:R-:W-:-:S05]  /*70a0*/  HADD2.F32 R0, -RZ, R4.H0_H0 ;  /* 0x20000004ff007230 */ /* 0x010fca0000004100 */
[----:B------:R-:W-:-:S04]  /*70b0*/  FMUL.FTZ R0, R0, 1 ;  /* 0x3f80000000007820 */ /* 0x000fc80000410000 */
[----:B------:R0:W4:Y:S01]  /*70c0*/  F2F.F64.F32 R16, R0 ;  /* 0x0000000000107310 */ /* 0x0001220000201800 */
[----:B------:R-:W-:Y:S05]  /*70d0*/  BRA `(.L_x_49479) ;  /* 0x00000b1000007947 */ /* 0x000fea0003800000 */
.L_x_49521:
[----:B------:R0:W5:Y:S01]  /*70e0*/  LDG.E.64 R16, [R4.64] ;  /* 0x0000002404107981 */ /* 0x000162000c1e1b00 */
[----:B------:R-:W-:Y:S05]  /*70f0*/  BRA `(.L_x_49479) ;  /* 0x00000af000007947 */ /* 0x000fea0003800000 */
.L_x_49512:
        /* <DEDUP_REMOVED lines=13> */
.L_x_49525:
[----:B------:R0:W5:Y:S01]  /*71d0*/  LDG.E.64 R16, [R4.64] ;  /* 0x0000002404107981 */ /* 0x000162000c1e1b00 */
[----:B------:R-:W-:Y:S05]  /*71e0*/  BRA `(.L_x_49479) ;  /* 0x00000a0000007947 */ /* 0x000fea0003800000 */
.L_x_49524:
        /* <DEDUP_REMOVED lines=28> */
.L_x_49527:
        /* <DEDUP_REMOVED lines=15> */
.L_x_49526:
[----:B----4-:R-:W4:Y:S02]  /*74a0*/  LDG.E.U16 R0, [R4.64] ;  /* 0x0000002404007981 */ /* 0x010f24000c1e1500 */
[----:B----4-:R-:W-:-:S05]  /*74b0*/  PRMT R0, RZ, 0x5410, R0 ;  /* 0x00005410ff007816 */ /* 0x010fca0000000000 */
[----:B------:R-:W-:-:S04]  /*74c0*/  FMUL.FTZ R0, R0, 1 ;  /* 0x3f80000000007820 */ /* 0x000fc80000410000 */
[----:B------:R0:W4:Y:S01]  /*74d0*/  F2F.F64.F32 R16, R0 ;  /* 0x0000000000107310 */ /* 0x0001220000201800 */
[----:B------:R-:W-:Y:S05]  /*74e0*/  BRA `(.L_x_49479) ;  /* 0x0000070000007947 */ /* 0x000fea0003800000 */
.L_x_49523:
        /* <DEDUP_REMOVED lines=11> */
.L_x_49530:
        /* <DEDUP_REMOVED lines=21> */
.L_x_49534:
[----:B------:R-:W-:Y:S05]  /*76f0*/  BSYNC B1 ;  /* 0x0000000000017941 */ /* 0x000fea0003800000 */
.L_x_49533:
[----:B------:R-:W-:Y:S01]  /*7700*/  LEA R5, R0, 0x3b800000, 0x17 ;  /* 0x3b80000000057811 */ /* 0x000fe200078eb8ff */
[----:B------:R-:W-:-:S05]  /*7710*/  IMAD.SHL.U32 R0, R3, 0x100000, RZ ;  /* 0x0010000003007824 */ /* 0x000fca00078e00ff */
[----:B------:R-:W-:Y:S02]  /*7720*/  LOP3.LUT R0, R5, R0, R6, 0xfe, !PT ;  /* 0x0000000005007212 */ /* 0x000fe400078efe06 */
.L_x_49532:
[----:B------:R-:W-:Y:S05]  /*7730*/  BSYNC B0 ;  /* 0x0000000000007941 */ /* 0x000fea0003800000 */
.L_x_49531:
[----:B------:R-:W-:-:S04]  /*7740*/  FMUL.FTZ R0, R0, 1 ;  /* 0x3f80000000007820 */ /* 0x000fc80000410000 */
[----:B------:R0:W4:Y:S01]  /*7750*/  F2F.F64.F32 R16, R0 ;  /* 0x0000000000107310 */ /* 0x0001220000201800 */
[----:B------:R-:W-:Y:S05]  /*7760*/  BRA `(.L_x_49479) ;  /* 0x0000048000007947 */ /* 0x000fea0003800000 */
.L_x_49529:
        /* <DEDUP_REMOVED lines=21> */
.L_x_49538:
[----:B------:R-:W-:Y:S05]  /*78c0*/  BSYNC B1 ;  /* 0x0000000000017941 */ /* 0x000fea0003800000 */
.L_x_49537:
[----:B------:R-:W-:Y:S01]  /*78d0*/  LEA R5, R0, 0x37800000, 0x17 ;  /* 0x3780000000057811 */ /* 0x000fe200078eb8ff */
[----:B------:R-:W-:-:S05]  /*78e0*/  IMAD.SHL.U32 R0, R3, 0x200000, RZ ;  /* 0x0020000003007824 */ /* 0x000fca00078e00ff */
[----:B------:R-:W-:Y:S02]  /*78f0*/  LOP3.LUT R0, R5, R0, R6, 0xfe, !PT ;  /* 0x0000000005007212 */ /* 0x000fe400078efe06 */
.L_x_49536:
[----:B------:R-:W-:Y:S05]  /*7900*/  BSYNC B0 ;  /* 0x0000000000007941 */ /* 0x000fea0003800000 */
.L_x_49535:
[----:B------:R-:W-:-:S04]  /*7910*/  FMUL.FTZ R0, R0, 1 ;  /* 0x3f80000000007820 */ /* 0x000fc80000410000 */
[----:B------:R0:W4:Y:S01]  /*7920*/  F2F.F64.F32 R16, R0 ;  /* 0x0000000000107310 */ /* 0x0001220000201800 */
[----:B------:R-:W-:Y:S05]  /*7930*/  BRA `(.L_x_49479) ;  /* 0x000002b000007947 */ /* 0x000fea0003800000 */
.L_x_49528:
        /* <DEDUP_REMOVED lines=14> */
.L_x_49542:
[----:B------:R-:W-:Y:S05]  /*7a20*/  BSYNC B0 ;  /* 0x0000000000007941 */ /* 0x000fea0003800000 */
.L_x_49541:
[----:B------:R-:W-:-:S04]  /*7a30*/  FMUL.FTZ R0, R0, 1 ;  /* 0x3f80000000007820 */ /* 0x000fc80000410000 */
[----:B------:R0:W4:Y:S01]  /*7a40*/  F2F.F64.F32 R16, R0 ;  /* 0x0000000000107310 */ /* 0x0001220000201800 */
[----:B------:R-:W-:Y:S05]  /*7a50*/  BRA `(.L_x_49479) ;  /* 0x0000019000007947 */ /* 0x000fea0003800000 */
.L_x_49516:
        /* <DEDUP_REMOVED lines=19> */
[----:B------:R-:W-:Y:S05]  /*7b90*/  BRA `(.L_x_49479) ;  /* 0x0000005000007947 */ /* 0x000fea0003800000 */
.L_x_49540:
[----:B----4-:R-:W4:Y:S02]  /*7ba0*/  LDG.E.64 R16, [R4.64] ;  /* 0x0000002404107981 */ /* 0x010f24000c1e1b00 */
[----:B----4-:R-:W0:Y:S01]  /*7bb0*/  I2F.F64.U64 R16, R16 ;  /* 0x0000001000107312 */ /* 0x010e220000301800 */
[----:B------:R-:W-:Y:S05]  /*7bc0*/  BRA `(.L_x_49479) ;  /* 0x0000002000007947 */ /* 0x000fea0003800000 */
.L_x_49539:
[----:B----4-:R-:W4:Y:S02]  /*7bd0*/  LDG.E R4, [R4.64] ;  /* 0x0000002404047981 */ /* 0x010f24000c1e1900 */
[----:B----4-:R0:W4:Y:S02]  /*7be0*/  I2F.F64.U32 R16, R4 ;  /* 0x0000000400107312 */ /* 0x0101240000201800 */
.L_x_49479:
[----:B------:R-:W-:Y:S05]  /*7bf0*/  BSYNC B6 ;  /* 0x0000000000067941 */ /* 0x000fea0003800000 */
.L_x_49478:
[----:B------:R-:W4:Y:S01]  /*7c00*/  S2R R33, SR_TID.X ;  /* 0x0000000000217919 */ /* 0x000f220000002100 */
[----:B------:R-:W-:Y:S01]  /*7c10*/  BSSY B0, `(.L_x_49543) ;  /* 0x000004e000007945 */ /* 0x000fe20003800000 */
[----:B----4-:R-:W-:-:S13]  /*7c20*/  ISETP.GE.AND P1, PT, R33, R2, PT ;  /* 0x000000022100720c */ /* 0x010fda0003f26270 */
[----:B------:R-:W-:Y:S05]  /*7c30*/  @P1 BRA `(.L_x_49544) ;  /* 0x000004b000001947 */ /* 0x000fea0003800000 */
[----:B0-2--5:R-:W-:Y:S01]  /*7c40*/  LOP3.LUT R0, R31, 0x7ff00000, RZ, 0xc0, !PT ;  /* 0x7ff000001f007812 */ /* 0x025fe200078ec0ff */
[----:B------:R0:W2:Y:S01]  /*7c50*/  DADD R6, -RZ, |R34| ;  /* 0x00000000ff067229 */ /* 0x0000a20000000522 */
[----:B------:R-:W-:Y:S01]  /*7c60*/  BSSY B1, `(.L_x_49545) ;  /* 0x0000008000017945 */ /* 0x000fe20003800000 */
[----:B------:R-:W-:Y:S01]  /*7c70*/  IMAD.MOV.U32 R40, RZ, RZ, R30 ;  /* 0x000000ffff287224 */ /* 0x000fe200078e001e */
[----:B------:R-:W-:Y:S01]  /*7c80*/  LEA.HI R5, R0, 0xfffffc0c, RZ, 0xc ;  /* 0xfffffc0c00057811 */ /* 0x000fe200078f60ff */
[--C-:B------:R-:W-:Y:S01]  /*7c90*/  IMAD.MOV.U32 R3, RZ, RZ, R31.reuse ;  /* 0x000000ffff037224 */ /* 0x100fe200078e001f */
[----:B------:R-:W-:Y:S02]  /*7ca0*/  MOV R38, 0x7ce0 ;  /* 0x00007ce000267802 */ /* 0x000fe40000000f00 */
[CC--:B------:R-:W-:Y:S02]  /*7cb0*/  SHF.L.U64.HI R4, R30.reuse, R5.reuse, R31 ;  /* 0x000000051e047219 */ /* 0x0c0fe4000001021f */
[----:B------:R-:W-:-:S02]  /*7cc0*/  SHF.L.U32 R5, R30, R5, RZ ;  /* 0x000000051e057219 */ /* 0x000fc400000006ff */
[----:B0123--:R-:W-:Y:S05]  /*7cd0*/  CALL.REL.NOINC `($_ZN2at6native27unrolled_elementwise_kernelIZZZNS0_50_GLOBAL__N__2680c7bb_12_PowKernel_cu_b2145a98_318424pow_tensor_tensor_kernelERNS_18TensorIteratorBaseEENKUlvE_clEvENKUlvE4_clEvEUlddE_St5arrayIPcLm3EELi4E23TrivialOffsetCalculatorILi2EjESB_ILi1EjENS0_6memory12LoadWithCastILi2EEENSE_13StoreWithCastILi1EEEEEviT_T0_T2_T3_T4_T5_$__internal_accurate_pow) ;  /* 0x0000561000007944 */ /* 0x00ffea0003c00000 */
[----:B------:R-:W-:Y:S05]  /*7ce0*/  BSYNC B1 ;  /* 0x0000000000017941 */ /* 0x000fea0003800000 */
.L_x_49545:
[----:B------:R-:W3:Y:S01]  /*7cf0*/  DSETP.NEU.AND P0, PT, R34, RZ, PT ;  /* 0x000000ff2200722a */ /* 0x000ee20003f0d000 */
[----:B------:R-:W-:Y:S01]  /*7d00*/  BSSY B1, `(.L_x_49546) ;  /* 0x000001c000017945 */ /* 0x000fe20003800000 */
[----:B0-2---:R-:W-:-:S02]  /*7d10*/  IMAD.MOV.U32 R6, RZ, RZ, R20 ;  /* 0x000000ffff067224 */ /* 0x005fc400078e0014 */
[----:B------:R-:W-:-:S10]  /*7d20*/  IMAD.MOV.U32 R7, RZ, RZ, R21 ;  /* 0x000000ffff077224 */ /* 0x000fd400078e0015 */
[----:B---3--:R-:W-:Y:S05]  /*7d30*/  @!P0 BRA `(.L_x_49547) ;  /* 0x0000011000008947 */ /* 0x008fea0003800000 */
        /* <DEDUP_REMOVED lines=17> */
.L_x_49547:
[----:B------:R-:W0:Y:S01]  /*7e50*/  DSETP.NEU.AND P0, PT, |R30|, 0.5, PT ;  /* 0x3fe000001e00742a */ /* 0x000e220003f0d200 */
[----:B------:R-:W-:Y:S01]  /*7e60*/  ISETP.GE.AND P2, PT, R31, RZ, PT ;  /* 0x000000ff1f00720c */ /* 0x000fe20003f46270 */
[----:B------:R-:W-:Y:S01]  /*7e70*/  IMAD.MOV.U32 R6, RZ, RZ, RZ ;  /* 0x000000ffff067224 */ /* 0x000fe200078e00ff */
[----:B------:R-:W-:-:S04]  /*7e80*/  ISETP.EQ.U32.AND P3, PT, R5, RZ, PT ;  /* 0x000000ff0500720c */ /* 0x000fc80003f62070 */
[----:B0-----:R-:W-:-:S04]  /*7e90*/  ISETP.EQ.AND.EX P0, PT, R4, -0x80000000, P0, P3 ;  /* 0x800000000400780c */ /* 0x001fc80000702330 */
[----:B------:R-:W-:-:S04]  /*7ea0*/  SEL R7, R35, RZ, P0 ;  /* 0x000000ff23077207 */ /* 0x000fc80000000000 */
[----:B------:R-:W-:Y:S02]  /*7eb0*/  @!P2 LOP3.LUT R7, R7, 0x7ff00000, RZ, 0xfc, !PT ;  /* 0x7ff000000707a812 */ /* 0x000fe400078efcff */
.L_x_49548:
[----:B------:R-:W-:Y:S05]  /*7ec0*/  BSYNC B1 ;  /* 0x0000000000017941 */ /* 0x000fea0003800000 */
.L_x_49546:
[----:B------:R-:W0:Y:S01]  /*7ed0*/  DADD R4, R30, R34 ;  /* 0x000000001e047229 */ /* 0x000e220000000022 */
[----:B------:R-:W-:Y:S09]  /*7ee0*/  BSSY B1, `(.L_x_49549) ;  /* 0x000001c000017945 */ /* 0x000ff20003800000 */
[----:B0-----:R-:W-:-:S04]  /*7ef0*/  LOP3.LUT R4, R5, 0x7ff00000, RZ, 0xc0, !PT ;  /* 0x7ff0000005047812 */ /* 0x001fc800078ec0ff */
[----:B------:R-:W-:-:S13]  /*7f00*/  ISETP.NE.AND P2, PT, R4, 0x7ff00000, PT ;  /* 0x7ff000000400780c */ /* 0x000fda0003f45270 */
[----:B------:R-:W-:Y:S05]  /*7f10*/  @P2 BRA `(.L_x_49550) ;  /* 0x0000018000002947 */ /* 0x000fea0003800000 */
[----:B------:R-:W0:-:S06]  /*7f20*/  DSETP.GTU.AND P2, PT, |R30|, +INF , PT ;  /* 0x7ff000001e00742a */ /* 0x000e0c0003f4c200 */
[----:B0-----:R-:W0:-:S14]  /*7f30*/  DSETP.GTU.OR P2, PT, |R34|, +INF , P2 ;  /* 0x7ff000002200742a */ /* 0x001e1c000174c600 */
[----:B0-----:R-:W-:Y:S05]  /*7f40*/  @P2 BRA `(.L_x_49551) ;  /* 0x0000014000002947 */ /* 0x001fea0003800000 */
[----:B------:R-:W0:-:S14]  /*7f50*/  DSETP.NEU.AND P2, PT, |R30|, +INF , PT ;  /* 0x7ff000001e00742a */ /* 0x000e1c0003f4d200 */
[----:B0-----:R-:W-:Y:S05]  /*7f60*/  @P2 BRA `(.L_x_49552) ;  /* 0x0000008000002947 */ /* 0x001fea0003800000 */
[----:B------:R-:W-:Y:S01]  /*7f70*/  ISETP.GE.AND P2, PT, R31, RZ, PT ;  /* 0x000000ff1f00720c */ /* 0x000fe20003f46270 */
[----:B------:R-:W0:Y:S01]  /*7f80*/  DSETP.GT.AND P0, PT, |R34|, 1, PT ;  /* 0x3ff000002200742a */ /* 0x000e220003f04200 */
[----:B------:R-:W-:-:S05]  /*7f90*/  IMAD.MOV.U32 R6, RZ, RZ, RZ ;  /* 0x000000ffff067224 */ /* 0x000fca00078e00ff */
[----:B0-----:R-:W-:Y:S01]  /*7fa0*/  SEL R0, RZ, 0x7ff00000, !P0 ;  /* 0x7ff00000ff007807 */ /* 0x001fe20004000000 */
[----:B------:R-:W0:-:S05]  /*7fb0*/  DSETP.NEU.AND P0, PT, R34, -1, PT ;  /* 0xbff000002200742a */ /* 0x000e0a0003f0d000 */
[----:B------:R-:W-:-:S04]  /*7fc0*/  @!P2 LOP3.LUT R0, R0, 0x7ff00000, RZ, 0x3c, !PT ;  /* 0x7ff000000000a812 */ /* 0x000fc800078e3cff */
[----:B0-----:R-:W-:Y:S01]  /*7fd0*/  SEL R7, R0, 0x3ff00000, P0 ;  /* 0x3ff0000000077807 */ /* 0x001fe20000000000 */
[----:B------:R-:W-:Y:S05]  /*7fe0*/  BRA `(.L_x_49550) ;  /* 0x000000b000007947 */ /* 0x000fea0003800000 */
.L_x_49552:
        /* <DEDUP_REMOVED lines=10> */
.L_x_49551:
[----:B------:R0:W2:-:S06]  /*8090*/  DADD R6, R30, R34 ;  /* 0x000000001e067229 */ /* 0x00008c0000000022 */
.L_x_49550:
[----:B------:R-:W-:Y:S05]  /*80a0*/  BSYNC B1 ;  /* 0x0000000000017941 */ /* 0x000fea0003800000 */
.L_x_49549:
[----:B------:R-:W3:-:S06]  /*80b0*/  DSETP.NEU.AND P0, PT, R30, RZ, PT ;  /* 0x000000ff1e00722a */ /* 0x000ecc0003f0d000 */
[----:B---3--:R-:W3:-:S06]  /*80c0*/  DSETP.EQ.OR P0, PT, R34, 1, !P0 ;  /* 0x3ff000002200742a */ /* 0x008ecc0004702400 */
[----:B--23--:R-:W-:Y:S02]  /*80d0*/  FSEL R4, R6, RZ, !P0 ;  /* 0x000000ff06047208 */ /* 0x00cfe40004000000 */
[----:B------:R-:W-:Y:S02]  /*80e0*/  FSEL R5, R7, 1.875, !P0 ;  /* 0x3ff0000007057808 */ /* 0x000fe40004000000 */
.L_x_49544:
[----:B------:R-:W-:Y:S05]  /*80f0*/  BSYNC B0 ;  /* 0x0000000000007941 */ /* 0x000fea0003800000 */
.L_x_49543:
[----:B0-2--5:R-:W-:Y:S01]  /*8100*/  IADD3 R31, R33, 0x80, RZ ;  /* 0x00000080211f7810 */ /* 0x025fe20007ffe0ff */
[----:B------:R-:W-:Y:S03]  /*8110*/  BSSY B0, `(.L_x_49553) ;  /* 0x000004e000007945 */ /* 0x000fe60003800000 */
[----:B------:R-:W-:-:S13]  /*8120*/  ISETP.GE.AND P0, PT, R31, R2, PT ;  /* 0x000000021f00720c */ /* 0x000fda0003f06270 */
[----:B------:R-:W-:Y:S05]  /*8130*/  @P0 BRA `(.L_x_49554) ;  /* 0x000004b000000947 */ /* 0x000fea0003800000 */
[----:B---3--:R-:W-:Y:S01]  /*8140*/  LOP3.LUT R0, R27, 0x7ff00000, RZ, 0xc0, !PT ;  /* 0x7ff000001b007812 */ /* 0x008fe200078ec0ff */
[----:B-1----:R0:W1:Y:S01]  /*8150*/  DADD R6, -RZ, |R28| ;  /* 0x00000000ff067229 */ /* 0x002062000000051c */
[----:B------:R-:W-:Y:S01]  /*8160*/  BSSY B1, `(.L_x_49555) ;  /* 0x0000008000017945 */ /* 0x000fe20003800000 */
[----:B------:R-:W-:Y:S01]  /*8170*/  IMAD.MOV.U32 R40, RZ, RZ, R26 ;  /* 0x000000ffff287224 */ /* 0x000fe200078e001a */
[----:B------:R-:W-:Y:S01]  /*8180*/  LEA.HI R9, R0, 0xfffffc0c, RZ, 0xc ;  /* 0xfffffc0c00097811 */ /* 0x000fe200078f60ff */
[--C-:B------:R-:W-:Y:S01]  /*8190*/  IMAD.MOV.U32 R3, RZ, RZ, R27.reuse ;  /* 0x000000ffff037224 */ /* 0x100fe200078e001b */
[----:B------:R-:W-:Y:S02]  /*81a0*/  MOV R38, 0x81e0 ;  /* 0x000081e000267802 */ /* 0x000fe40000000f00 */
[CC--:B------:R-:W-:Y:S02]  /*81b0*/  SHF.L.U64.HI R30, R26.reuse, R9.reuse, R27 ;  /* 0x000000091a1e7219 */ /* 0x0c0fe4000001021b */
[----:B------:R-:W-:-:S02]  /*81c0*/  SHF.L.U32 R34, R26, R9, RZ ;  /* 0x000000091a227219 */ /* 0x000fc400000006ff */
[----:B01----:R-:W-:Y:S05]  /*81d0*/  CALL.REL.NOINC `($_ZN2at6native27unrolled_elementwise_kernelIZZZNS0_50_GLOBAL__N__2680c7bb_12_PowKernel_cu_b2145a98_318424pow_tensor_tensor_kernelERNS_18TensorIteratorBaseEENKUlvE_clEvENKUlvE4_clEvEUlddE_St5arrayIPcLm3EELi4E23TrivialOffsetCalculatorILi2EjESB_ILi1EjENS0_6memory12LoadWithCastILi2EEENSE_13StoreWithCastILi1EEEEEviT_T0_T2_T3_T4_T5_$__internal_accurate_pow) ;  /* 0x0000511000007944 */ /* 0x003fea0003c00000 */
[----:B------:R-:W-:Y:S05]  /*81e0*/  BSYNC B1 ;  /* 0x0000000000017941 */ /* 0x000fea0003800000 */
.L_x_49555:
[----:B------:R-:W3:Y:S01]  /*81f0*/  DSETP.NEU.AND P0, PT, R28, RZ, PT ;  /* 0x000000ff1c00722a */ /* 0x000ee20003f0d000 */
[----:B------:R-:W-:Y:S01]  /*8200*/  BSSY B1, `(.L_x_49556) ;  /* 0x000001c000017945 */ /* 0x000fe20003800000 */
[----:B0-2---:R-:W-:-:S02]  /*8210*/  IMAD.MOV.U32 R6, RZ, RZ, R20 ;  /* 0x000000ffff067224 */ /* 0x005fc400078e0014 */
[----:B------:R-:W-:-:S10]  /*8220*/  IMAD.MOV.U32 R7, RZ, RZ, R21 ;  /* 0x000000ffff077224 */ /* 0x000fd400078e0015 */
[----:B---3--:R-:W-:Y:S05]  /*8230*/  @!P0 BRA `(.L_x_49557) ;  /* 0x0000011000008947 */ /* 0x008fea0003800000 */
[----:B------:R-:W-:Y:S01]  /*8240*/  ISETP.GT.AND P2, PT, R29, -0x1, PT ;  /* 0xffffffff1d00780c */ /* 0x000fe20003f44270 */
[----:B-1----:R-:W0:Y:S01]  /*8250*/  DADD R8, -RZ, -R6 ;  /* 0x00000000ff087229 */ /* 0x002e220000000906 */
[----:B------:R-:W-:-:S04]  /*8260*/  ISETP.NE.U32.AND P0, PT, R34, RZ, PT ;  /* 0x000000ff2200720c */ /* 0x000fc80003f05070 */
[----:B------:R-:W-:-:S04]  /*8270*/  ISETP.NE.AND.EX P0, PT, R30, -0x80000000, PT, P0 ;  /* 0x800000001e00780c */ /* 0x000fc80003f05300 */
[----:B------:R-:W-:Y:S02]  /*8280*/  ISETP.LT.AND P3, PT, R29, RZ, !P0 ;  /* 0x000000ff1d00720c */ /* 0x000fe40004761270 */
[----:B------:R-:W-:Y:S02]  /*8290*/  PLOP3.LUT P0, PT, P0, PT, PT, 0x8, 0x0 ;  /* 0x000000000000781c */ /* 0x000fe4000070e170 */
[----:B0-----:R-:W-:Y:S02]  /*82a0*/  FSEL R0, R8, R6, P3 ;  /* 0x0000000608007208 */ /* 0x001fe40001800000 */
[----:B------:R-:W-:Y:S01]  /*82b0*/  FSEL R9, R9, R7, P3 ;  /* 0x0000000709097208 */ /* 0x000fe20001800000 */
[----:B------:R-:W-:Y:S05]  /*82c0*/  @P2 BRA `(.L_x_49558) ;  /* 0x000000f000002947 */ /* 0x000fea0003800000 */
[----:B------:R-:W0:Y:S02]  /*82d0*/  FRND.F64.TRUNC R6, R26 ;  /* 0x0000001a00067313 */ /* 0x000e24000030d800 */
[----:B0-----:R0:W1:Y:S02]  /*82e0*/  DSETP.NEU.AND P2, PT, R6, R26, PT ;  /* 0x0000001a0600722a */ /* 0x0010640003f4d000 */
[----:B0-----:R-:W-:-:S02]  /*82f0*/  IMAD.MOV.U32 R6, RZ, RZ, R0 ;  /* 0x000000ffff067224 */ /* 0x001fc400078e0000 */
[----:B------:R-:W-:-:S10]  /*8300*/  IMAD.MOV.U32 R7, RZ, RZ, R9 ;  /* 0x000000ffff077224 */ /* 0x000fd400078e0009 */
[----:B-1----:R-:W-:Y:S05]  /*8310*/  @!P2 BRA `(.L_x_49558) ;  /* 0x000000a00000a947 */ /* 0x002fea0003800000 */
[----:B------:R-:W-:Y:S02]  /*8320*/  IMAD.MOV.U32 R6, RZ, RZ, 0x0 ;  /* 0x00000000ff067424 */ /* 0x000fe400078e00ff */
[----:B------:R-:W-:Y:S01]  /*8330*/  IMAD.MOV.U32 R7, RZ, RZ, -0x80000 ;  /* 0xfff80000ff077424 */ /* 0x000fe200078e00ff */
[----:B------:R-:W-:Y:S05]  /*8340*/  BRA `(.L_x_49558) ;  /* 0x0000007000007947 */ /* 0x000fea0003800000 */
.L_x_49557:
[----:B------:R-:W0:Y:S01]  /*8350*/  DSETP.NEU.AND P0, PT, |R26|, 0.5, PT ;  /* 0x3fe000001a00742a */ /* 0x000e220003f0d200 */
[----:B------:R-:W-:Y:S01]  /*8360*/  ISETP.GE.AND P2, PT, R27, RZ, PT ;  /* 0x000000ff1b00720c */ /* 0x000fe20003f46270 */
[----:B------:R-:W-:Y:S01]  /*8370*/  IMAD.MOV.U32 R6, RZ, RZ, RZ ;  /* 0x000000ffff067224 */ /* 0x000fe200078e00ff */
[----:B------:R-:W-:-:S04]  /*8380*/  ISETP.EQ.U32.AND P3, PT, R34, RZ, PT ;  /* 0x000000ff2200720c */ /* 0x000fc80003f62070 */
[----:B0-----:R-:W-:-:S04]  /*8390*/  ISETP.EQ.AND.EX P0, PT, R30, -0x80000000, P0, P3 ;  /* 0x800000001e00780c */ /* 0x001fc80000702330 */
[----:B------:R-:W-:-:S04]  /*83a0*/  SEL R7, R29, RZ, P0 ;  /* 0x000000ff1d077207 */ /* 0x000fc80000000000 */
[----:B------:R-:W-:Y:S02]  /*83b0*/  @!P2 LOP3.LUT R7, R7, 0x7ff00000, RZ, 0xfc, !PT ;  /* 0x7ff000000707a812 */ /* 0x000fe400078efcff */
.L_x_49558:
[----:B------:R-:W-:Y:S05]  /*83c0*/  BSYNC B1 ;  /* 0x0000000000017941 */ /* 0x000fea0003800000 */
.L_x_49556:
[----:B-1----:R-:W0:Y:S01]  /*83d0*/  DADD R8, R26, R28 ;  /* 0x000000001a087229 */ /* 0x002e22000000001c */
        /* <DEDUP_REMOVED lines=17> */
.L_x_49562:
        /* <DEDUP_REMOVED lines=10> */
.L_x_49561:
[----:B------:R0:W1:-:S06]  /*8590*/  DADD R6, R26, R28 ;  /* 0x000000001a067229 */ /* 0x00004c000000001c */
.L_x_49560:
[----:B------:R-:W-:Y:S05]  /*85a0*/  BSYNC B1 ;  /* 0x0000000000017941 */ /* 0x000fea0003800000 */
.L_x_49559:
[----:B------:R-:W2:-:S06]  /*85b0*/  DSETP.NEU.AND P0, PT, R26, RZ, PT ;  /* 0x000000ff1a00722a */ /* 0x000e8c0003f0d000 */
[----:B--2---:R-:W2:-:S06]  /*85c0*/  DSETP.EQ.OR P0, PT, R28, 1, !P0 ;  /* 0x3ff000001c00742a */ /* 0x004e8c0004702400 */
[----:B012---:R-:W-:Y:S02]  /*85d0*/  FSEL R28, R6, RZ, !P0 ;  /* 0x000000ff061c7208 */ /* 0x007fe40004000000 */
[----:B------:R-:W-:Y:S02]  /*85e0*/  FSEL R29, R7, 1.875, !P0 ;  /* 0x3ff00000071d7808 */ /* 0x000fe40004000000 */
.L_x_49554:
[----:B------:R-:W-:Y:S05]  /*85f0*/  BSYNC B0 ;  /* 0x0000000000007941 */ /* 0x000fea0003800000 */
.L_x_49553:
[----:B------:R-:W-:Y:S01]  /*8600*/  IADD3 R3, R33, 0x100, RZ ;  /* 0x0000010021037810 */ /* 0x000fe20007ffe0ff */
[----:B------:R-:W-:Y:S03]  /*8610*/  BSSY B0, `(.L_x_49563) ;  /* 0x000004e000007945 */ /* 0x000fe60003800000 */
[----:B------:R-:W-:-:S13]  /*8620*/  ISETP.GE.AND P0, PT, R3, R2, PT ;  /* 0x000000020300720c */ /* 0x000fda0003f06270 */
[----:B------:R-:W-:Y:S05]  /*8630*/  @P0 BRA `(.L_x_49564) ;  /* 0x000004b000000947 */ /* 0x000fea0003800000 */
[----:B------:R-:W-:Y:S01]  /*8640*/  LOP3.LUT R0, R25, 0x7ff00000, RZ, 0xc0, !PT ;  /* 0x7ff0000019007812 */ /* 0x000fe200078ec0ff */
[----:B------:R0:W2:Y:S01]  /*8650*/  DADD R6, -RZ, |R22| ;  /* 0x00000000ff067229 */ /* 0x0000a20000000516 */
[----:B------:R-:W-:Y:S01]  /*8660*/  BSSY B1, `(.L_x_49565) ;  /* 0x0000008000017945 */ /* 0x000fe20003800000 */
[----:B------:R-:W-:Y:S01]  /*8670*/  IMAD.MOV.U32 R40, RZ, RZ, R24 ;  /* 0x000000ffff287224 */ /* 0x000fe200078e0018 */
[----:B---3--:R-:W-:Y:S01]  /*8680*/  LEA.HI R27, R0, 0xfffffc0c, RZ, 0xc ;  /* 0xfffffc0c001b7811 */ /* 0x008fe200078f60ff */
[--C-:B------:R-:W-:Y:S01]  /*8690*/  IMAD.MOV.U32 R3, RZ, RZ, R25.reuse ;  /* 0x000000ffff037224 */ /* 0x100fe200078e0019 */
[----:B------:R-:W-:Y:S02]  /*86a0*/  MOV R38, 0x86e0 ;  /* 0x000086e000267802 */ /* 0x000fe40000000f00 */
[CC--:B------:R-:W-:Y:S02]  /*86b0*/  SHF.L.U64.HI R26, R24.reuse, R27.reuse, R25 ;  /* 0x0000001b181a7219 */ /* 0x0c0fe40000010219 */
[----:B------:R-:W-:-:S02]  /*86c0*/  SHF.L.U32 R27, R24, R27, RZ ;  /* 0x0000001b181b7219 */ /* 0x000fc400000006ff */
[----:B012---:R-:W-:Y:S05]  /*86d0*/  CALL.REL.NOINC `($_ZN2at6native27unrolled_elementwise_kernelIZZZNS0_50_GLOBAL__N__2680c7bb_12_PowKernel_cu_b2145a98_318424pow_tensor_tensor_kernelERNS_18TensorIteratorBaseEENKUlvE_clEvENKUlvE4_clEvEUlddE_St5arrayIPcLm3EELi4E23TrivialOffsetCalculatorILi2EjESB_ILi1EjENS0_6memory12LoadWithCastILi2EEENSE_13StoreWithCastILi1EEEEEviT_T0_T2_T3_T4_T5_$__internal_accurate_pow) ;  /* 0x00004c1000007944 */ /* 0x007fea0003c00000 */
[----:B------:R-:W-:Y:S05]  /*86e0*/  BSYNC B1 ;  /* 0x0000000000017941 */ /* 0x000fea0003800000 */
.L_x_49565:
        /* <DEDUP_REMOVED lines=22> */
.L_x_49567:
[----:B------:R-:W0:Y:S01]  /*8850*/  DSETP.NEU.AND P0, PT, |R24|, 0.5, PT ;  /* 0x3fe000001800742a */ /* 0x000e220003f0d200 */
[----:B------:R-:W-:Y:S01]  /*8860*/  ISETP.GE.AND P2, PT, R25, RZ, PT ;  /* 0x000000ff1900720c */ /* 0x000fe20003f46270 */
[----:B------:R-:W-:Y:S01]  /*8870*/  IMAD.MOV.U32 R6, RZ, RZ, RZ ;  /* 0x000000ffff067224 */ /* 0x000fe200078e00ff */
[----:B------:R-:W-:-:S04]  /*8880*/  ISETP.EQ.U32.AND P3, PT, R27, RZ, PT ;  /* 0x000000ff1b00720c */ /* 0x000fc80003f62070 */
[----:B0-----:R-:W-:-:S04]  /*8890*/  ISETP.EQ.AND.EX P0, PT, R26, -0x80000000, P0, P3 ;  /* 0x800000001a00780c */ /* 0x001fc80000702330 */
[----:B------:R-:W-:-:S04]  /*88a0*/  SEL R7, R23, RZ, P0 ;  /* 0x000000ff17077207 */ /* 0x000fc80000000000 */
[----:B------:R-:W-:Y:S02]  /*88b0*/  @!P2 LOP3.LUT R7, R7, 0x7ff00000, RZ, 0xfc, !PT ;  /* 0x7ff000000707a812 */ /* 0x000fe400078efcff */
.L_x_49568:
[----:B------:R-:W-:Y:S05]  /*88c0*/  BSYNC B1 ;  /* 0x0000000000017941 */ /* 0x000fea0003800000 */
.L_x_49566:
        /* <DEDUP_REMOVED lines=18> */
.L_x_49572:
        /* <DEDUP_REMOVED lines=10> */
.L_x_49571:
[----:B------:R0:W1:-:S06]  /*8a90*/  DADD R6, R24, R22 ;  /* 0x0000000018067229 */ /* 0x00004c0000000016 */
.L_x_49570:
[----:B------:R-:W-:Y:S05]  /*8aa0*/  BSYNC B1 ;  /* 0x0000000000017941 */ /* 0x000fea0003800000 */
.L_x_49569:
[----:B------:R-:W2:-:S06]  /*8ab0*/  DSETP.NEU.AND P0, PT, R24, RZ, PT ;  /* 0x000000ff1800722a */ /* 0x000e8c0003f0d000 */
[----:B--2---:R-:W2:-:S06]  /*8ac0*/  DSETP.EQ.OR P0, PT, R22, 1, !P0 ;  /* 0x3ff000001600742a */ /* 0x004e8c0004702400 */
[----:B012---:R-:W-:Y:S02]  /*8ad0*/  FSEL R24, R6, RZ, !P0 ;  /* 0x000000ff06187208 */ /* 0x007fe40004000000 */
[----:B------:R-:W-:Y:S02]  /*8ae0*/  FSEL R25, R7, 1.875, !P0 ;  /* 0x3ff0000007197808 */ /* 0x000fe40004000000 */
.L_x_49564:
[----:B------:R-:W-:Y:S05]  /*8af0*/  BSYNC B0 ;  /* 0x0000000000007941 */ /* 0x000fea0003800000 */
.L_x_49563:
        /* <DEDUP_REMOVED lines=15> */
.L_x_49575:
        /* <DEDUP_REMOVED lines=22> */
.L_x_49577:
[----:B------:R-:W0:Y:S01]  /*8d50*/  DSETP.NEU.AND P0, PT, |R16|, 0.5, PT ;  /* 0x3fe000001000742a */ /* 0x000e220003f0d200 */
[----:B------:R-:W-:Y:S01]  /*8d60*/  ISETP.GE.AND P2, PT, R17, RZ, PT ;  /* 0x000000ff1100720c */ /* 0x000fe20003f46270 */
[----:B------:R-:W-:Y:S01]  /*8d70*/  IMAD.MOV.U32 R6, RZ, RZ, RZ ;  /* 0x000000ffff067224 */ /* 0x000fe200078e00ff */
[----:B------:R-:W-:-:S04]  /*8d80*/  ISETP.EQ.U32.AND P3, PT, R23, RZ, PT ;  /* 0x000000ff1700720c */ /* 0x000fc80003f62070 */
[----:B0-----:R-:W-:-:S04]  /*8d90*/  ISETP.EQ.AND.EX P0, PT, R22, -0x80000000, P0, P3 ;  /* 0x800000001600780c */ /* 0x001fc80000702330 */
[----:B------:R-:W-:-:S04]  /*8da0*/  SEL R7, R19, RZ, P0 ;  /* 0x000000ff13077207 */ /* 0x000fc80000000000 */
[----:B------:R-:W-:Y:S02]  /*8db0*/  @!P2 LOP3.LUT R7, R7, 0x7ff00000, RZ, 0xfc, !PT ;  /* 0x7ff000000707a812 */ /* 0x000fe400078efcff */
.L_x_49578:
[----:B------:R-:W-:Y:S05]  /*8dc0*/  BSYNC B1 ;  /* 0x0000000000017941 */ /* 0x000fea0003800000 */
.L_x_49576:
        /* <DEDUP_REMOVED lines=18> */
.L_x_49582:
        /* <DEDUP_REMOVED lines=10> */
.L_x_49581:
[----:B------:R0:W1:-:S06]  /*8f90*/  DADD R6, R18, R16 ;  /* 0x0000000012067229 */ /* 0x00004c0000000010 */
.L_x_49580:
[----:B------:R-:W-:Y:S05]  /*8fa0*/  BSYNC B1 ;  /* 0x0000000000017941 */ /* 0x000fea0003800000 */
.L_x_49579:
[----:B------:R-:W2:-:S06]  /*8fb0*/  DSETP.NEU.AND P0, PT, R16, RZ, PT ;  /* 0x000000ff1000722a */ /* 0x000e8c0003f0d000 */
[----:B--2---:R-:W2:-:S06]  /*8fc0*/  DSETP.EQ.OR P0, PT, R18, 1, !P0 ;  /* 0x3ff000001200742a */ /* 0x004e8c0004702400 */
[----:B012---:R-:W-:Y:S02]  /*8fd0*/  FSEL R16, R6, RZ, !P0 ;  /* 0x000000ff06107208 */ /* 0x007fe40004000000 */
[----:B------:R-:W-:Y:S02]  /*8fe0*/  FSEL R17, R7, 1.875, !P0 ;  /* 0x3ff0000007117808 */ /* 0x000fe40004000000 */
.L_x_49574:
[----:B------:R-:W-:Y:S05]  /*8ff0*/  BSYNC B0 ;  /* 0x0000000000007941 */ /* 0x000fea0003800000 */
.L_x_49573:
[----:B------:R-:W0:Y:S01]  /*9000*/  LDC.U8 R22, c[0x0][0x198] ;  /* 0x00006600ff167b82 */ /* 0x000e220000000000 */
[----:B------:R-:W-:Y:S01]  /*9010*/  BSSY B6, `(.L_x_49583) ;  /* 0x000011b000067945 */ /* 0x000fe20003800000 */
[----:B------:R-:W-:Y:S05]  /*9020*/  @P1 BRA `(.L_x_49584) ;  /* 0x0000119000001947 */ /* 0x000fea0003800000 */
[----:B------:R-:W2:Y:S02]  /*9030*/  S2R R3, SR_TID.X ;  /* 0x0000000000037919 */ /* 0x000ea40000002100 */
[----:B--2---:R-:W-:Y:S01]  /*9040*/  IMAD R0, R32, 0x200, R3 ;  /* 0x0000020020007824 */ /* 0x004fe200078e0203 */
        /* <DEDUP_REMOVED lines=19> */
.L_x_49588:
[----:B------:R-:W0:Y:S01]  /*9180*/  F2I.S64.F64.TRUNC R4, R4 ;  /* 0x0000000400047311 */ /* 0x000e22000030d900 */
[----:B------:R-:W-:Y:S02]  /*9190*/  IMAD.MOV.U32 R33, RZ, RZ, R31 ;  /* 0x000000ffff217224 */ /* 0x000fe400078e001f */
[----:B0-----:R-:W-:-:S05]  /*91a0*/  IMAD.MOV.U32 R3, RZ, RZ, R4 ;  /* 0x000000ffff037224 */ /* 0x001fca00078e0004 */
[----:B------:R0:W-:Y:S01]  /*91b0*/  STG.E.U8 [R8.64], R3 ;  /* 0x0000000308007986 */ /* 0x0001e2000c101124 */
[----:B------:R-:W-:Y:S05]  /*91c0*/  BRA `(.L_x_49584) ;  /* 0x00000ff000007947 */ /* 0x000fea0003800000 */
.L_x_49587:
        /* <DEDUP_REMOVED lines=10> */
.L_x_49591:
[----:B------:R-:W0:Y:S01]  /*9270*/  F2I.F64.TRUNC R5, R4 ;  /* 0x0000000400057311 */ /* 0x000e22000030d100 */
[----:B------:R-:W-:Y:S01]  /*9280*/  IMAD.MOV.U32 R33, RZ, RZ, R31 ;  /* 0x000000ffff217224 */ /* 0x000fe200078e001f */
[----:B0-----:R0:W-:Y:S01]  /*9290*/  STG.E [R8.64], R5 ;  /* 0x0000000508007986 */ /* 0x0011e2000c101924 */
[----:B------:R-:W-:Y:S05]  /*92a0*/  BRA `(.L_x_49584) ;  /* 0x00000f1000007947 */ /* 0x000fea0003800000 */
.L_x_49590:
[----:B------:R-:W0:Y:S01]  /*92b0*/  F2I.F64.TRUNC R5, R4 ;  /* 0x0000000400057311 */ /* 0x000e22000030d100 */
[----:B------:R-:W-:Y:S01]  /*92c0*/  IMAD.MOV.U32 R33, RZ, RZ, R31 ;  /* 0x000000ffff217224 */ /* 0x000fe200078e001f */
[----:B0-----:R0:W-:Y:S01]  /*92d0*/  STG.E.U16 [R8.64], R5 ;  /* 0x0000000508007986 */ /* 0x0011e2000c101524 */
[----:B------:R-:W-:Y:S05]  /*92e0*/  BRA `(.L_x_49584) ;  /* 0x00000ed000007947 */ /* 0x000fea0003800000 */
.L_x_49586:
        /* <DEDUP_REMOVED lines=12> */
.L_x_49593:
[----:B------:R-:W0:Y:S01]  /*93b0*/  F2F.F32.F64 R0, R4 ;  /* 0x0000000400007310 */ /* 0x000e220000301000 */
[----:B------:R-:W0:Y:S01]  /*93c0*/  DSETP.GEU.AND P0, PT, |R4|, c[0x2][0x0], PT ;  /* 0x008000000400762a */ /* 0x000e220003f0e200 */
[----:B------:R-:W-:-:S13]  /*93d0*/  IMAD.MOV.U32 R33, RZ, RZ, R31 ;  /* 0x000000ffff217224 */ /* 0x000fda00078e001f */
[----:B0-----:R-:W-:-:S05]  /*93e0*/  @!P0 FMUL R0, R0, 1.175494350822287508e-38 ;  /* 0x0080000000008820 */ /* 0x001fca0000400000 */
[----:B------:R-:W-:-:S05]  /*93f0*/  F2FP.PACK_AB R0, RZ, R0 ;  /* 0x00000000ff00723e */ /* 0x000fca00000000ff */
[----:B------:R0:W-:Y:S01]  /*9400*/  STG.E.U16 [R8.64], R0 ;  /* 0x0000000008007986 */ /* 0x0001e2000c101524 */
[----:B------:R-:W-:Y:S05]  /*9410*/  BRA `(.L_x_49584) ;  /* 0x00000da000007947 */ /* 0x000fea0003800000 */
.L_x_49592:
        /* <DEDUP_REMOVED lines=8> */
[----:B------:R-:W-:Y:S02]  /*94a0*/  IMAD.MOV.U32 R7, RZ, RZ, RZ ;  /* 0x000000ffff077224 */ /* 0x000fe400078e00ff */
[----:B------:R-:W-:-:S11]  /*94b0*/  IMAD.MOV.U32 R33, RZ, RZ, R31 ;  /* 0x000000ffff217224 */ /* 0x000fd600078e001f */
[----:B0-----:R-:W-:-:S05]  /*94c0*/  @!P0 FMUL R6, R6, 1.175494350822287508e-38 ;  /* 0x0080000006068820 */ /* 0x001fca0000400000 */
[----:B------:R0:W-:Y:S01]  /*94d0*/  STG.E.64 [R8.64], R6 ;  /* 0x0000000608007986 */ /* 0x0001e2000c101b24 */
[----:B------:R-:W-:Y:S05]  /*94e0*/  BRA `(.L_x_49584) ;  /* 0x00000cd000007947 */ /* 0x000fea0003800000 */
.L_x_49595:
[----:B------:R-:W0:Y:S01]  /*94f0*/  F2F.F32.F64 R0, R4 ;  /* 0x0000000400007310 */ /* 0x000e220000301000 */
[----:B------:R-:W0:Y:S01]  /*9500*/  DSETP.GEU.AND P0, PT, |R4|, c[0x2][0x0], PT ;  /* 0x008000000400762a */ /* 0x000e220003f0e200 */
[----:B------:R-:W-:-:S13]  /*9510*/  IMAD.MOV.U32 R33, RZ, RZ, R31 ;  /* 0x000000ffff217224 */ /* 0x000fda00078e001f */
[----:B0-----:R-:W-:-:S05]  /*9520*/  @!P0 FMUL R0, R0, 1.175494350822287508e-38 ;  /* 0x0080000000008820 */ /* 0x001fca0000400000 */
[----:B------:R-:W-:-:S04]  /*9530*/  F2FP.PACK_AB R3, RZ, R0 ;  /* 0x00000000ff03723e */ /* 0x000fc800000000ff */
[----:B------:R-:W-:-:S05]  /*9540*/  PRMT R3, R3, 0x5410, RZ ;  /* 0x0000541003037816 */ /* 0x000fca00000000ff */
[----:B------:R0:W-:Y:S01]  /*9550*/  STG.E [R8.64], R3 ;  /* 0x0000000308007986 */ /* 0x0001e2000c101924 */
[----:B------:R-:W-:Y:S05]  /*9560*/  BRA `(.L_x_49584) ;  /* 0x00000c5000007947 */ /* 0x000fea0003800000 */
.L_x_49594:
[----:B------:R0:W-:Y:S01]  /*9570*/  STG.E.64 [R8.64], R4 ;  /* 0x0000000408007986 */ /* 0x0001e2000c101b24 */
[----:B------:R-:W-:Y:S01]  /*9580*/  IMAD.MOV.U32 R33, RZ, RZ, R31 ;  /* 0x000000ffff217224 */ /* 0x000fe200078e001f */
[----:B------:R-:W-:Y:S05]  /*9590*/  BRA `(.L_x_49584) ;  /* 0x00000c2000007947 */ /* 0x000fea0003800000 */
.L_x_49585:
        /* <DEDUP_REMOVED lines=10> */
[----:B0-----:R-:W-:-:S05]  /*9640*/  SEL R3, RZ, 0x1, !P0 ;  /* 0x00000001ff037807 */ /* 0x001fca0004000000 */
[----:B------:R0:W-:Y:S01]  /*9650*/  STG.E.U8 [R8.64], R3 ;  /* 0x0000000308007986 */ /* 0x0001e2000c101124 */
[----:B------:R-:W-:Y:S05]  /*9660*/  BRA `(.L_x_49584) ;  /* 0x00000b5000007947 */ /* 0x000fea0003800000 */
.L_x_49598:
[----:B------:R-:W-:Y:S01]  /*9670*/  CS2R R6, SRZ ;  /* 0x0000000000067805 */ /* 0x000fe2000001ff00 */
[----:B------:R-:W-:-:S04]  /*9680*/  IMAD.MOV.U32 R33, RZ, RZ, R31 ;  /* 0x000000ffff217224 */ /* 0x000fc800078e001f */
[----:B------:R0:W-:Y:S01]  /*9690*/  STG.E.128 [R8.64], R4 ;  /* 0x0000000408007986 */ /* 0x0001e2000c101d24 */
[----:B------:R-:W-:Y:S05]  /*96a0*/  BRA `(.L_x_49584) ;  /* 0x00000b1000007947 */ /* 0x000fea0003800000 */
.L_x_49597:
        /* <DEDUP_REMOVED lines=23> */
.L_x_49602:
[----:B------:R-:W-:Y:S05]  /*9820*/  BSYNC B0 ;  /* 0x0000000000007941 */ /* 0x000fea0003800000 */
.L_x_49601:
[----:B------:R-:W-:Y:S01]  /*9830*/  LOP3.LUT R7, R0, R7, RZ, 0xfc, !PT ;  /* 0x0000000700077212 */ /* 0x000fe200078efcff */
[----:B------:R-:W-:-:S04]  /*9840*/  IMAD.MOV.U32 R33, RZ, RZ, R31 ;  /* 0x000000ffff217224 */ /* 0x000fc800078e001f */
[----:B------:R0:W-:Y:S01]  /*9850*/  STG.E.U8 [R8.64], R7 ;  /* 0x0000000708007986 */ /* 0x0001e2000c101124 */
[----:B------:R-:W-:Y:S05]  /*9860*/  BRA `(.L_x_49584) ;  /* 0x0000095000007947 */ /* 0x000fea0003800000 */
.L_x_49600:
        /* <DEDUP_REMOVED lines=15> */
.L_x_49604:
[----:B------:R-:W-:Y:S01]  /*9960*/  IMAD.MOV.U32 R0, RZ, RZ, 0x7f ;  /* 0x0000007fff007424 */ /* 0x000fe200078e00ff */
[----:B------:R-:W-:-:S04]  /*9970*/  ISETP.GT.U32.AND P0, PT, R3, 0x7f800000, PT ;  /* 0x7f8000000300780c */ /* 0x000fc80003f04070 */
[----:B------:R-:W-:-:S04]  /*9980*/  SEL R0, R0, 0x7c, P0 ;  /* 0x0000007c00007807 */ /* 0x000fc80000000000 */
.L_x_49605:
[----:B------:R-:W-:Y:S05]  /*9990*/  BSYNC B0 ;  /* 0x0000000000007941 */ /* 0x000fea0003800000 */
.L_x_49603:
[----:B------:R-:W-:Y:S01]  /*99a0*/  LOP3.LUT R3, R7, 0x80000000, RZ, 0xc0, !PT ;  /* 0x8000000007037812 */ /* 0x000fe200078ec0ff */
[----:B------:R-:W-:-:S03]  /*99b0*/  IMAD.MOV.U32 R33, RZ, RZ, R31 ;  /* 0x000000ffff217224 */ /* 0x000fc600078e001f */
[----:B------:R-:W-:-:S04]  /*99c0*/  SHF.R.U32.HI R3, RZ, 0x18, R3 ;  /* 0x00000018ff037819 */ /* 0x000fc80000011603 */
[----:B------:R-:W-:-:S05]  /*99d0*/  LOP3.LUT R3, R0, R3, RZ, 0xfc, !PT ;  /* 0x0000000300037212 */ /* 0x000fca00078efcff */
[----:B------:R0:W-:Y:S01]  /*99e0*/  STG.E.U8 [R8.64], R3 ;  /* 0x0000000308007986 */ /* 0x0001e2000c101124 */
[----:B------:R-:W-:Y:S05]  /*99f0*/  BRA `(.L_x_49584) ;  /* 0x000007c000007947 */ /* 0x000fea0003800000 */
.L_x_49599:
[----:B------:R-:W0:Y:S01]  /*9a00*/  F2F.F32.F64 R0, R4 ;  /* 0x0000000400007310 */ /* 0x000e220000301000 */
[----:B------:R-:W0:Y:S01]  /*9a10*/  DSETP.GEU.AND P0, PT, |R4|, c[0x2][0x0], PT ;  /* 0x008000000400762a */ /* 0x000e220003f0e200 */
[----:B------:R-:W-:-:S13]  /*9a20*/  IMAD.MOV.U32 R33, RZ, RZ, R31 ;  /* 0x000000ffff217224 */ /* 0x000fda00078e001f */
[----:B0-----:R-:W-:-:S05]  /*9a30*/  @!P0 FMUL R0, R0, 1.175494350822287508e-38 ;  /* 0x0080000000008820 */ /* 0x001fca0000400000 */
[----:B------:R-:W-:-:S05]  /*9a40*/  F2FP.BF16.PACK_AB R0, RZ, R0 ;  /* 0x00000000ff00723e */ /* 0x000fca00000010ff */
[----:B------:R0:W-:Y:S01]  /*9a50*/  STG.E.U16 [R8.64], R0 ;  /* 0x0000000008007986 */ /* 0x0001e2000c101524 */
[----:B------:R-:W-:Y:S05]  /*9a60*/  BRA `(.L_x_49584) ;  /* 0x0000075000007947 */ /* 0x000fea0003800000 */
.L_x_49596:
        /* <DEDUP_REMOVED lines=12> */
.L_x_49608:
        /* <DEDUP_REMOVED lines=19> */
.L_x_49611:
[----:B------:R-:W-:-:S04]  /*9c60*/  LOP3.LUT R0, R7, 0x80000000, RZ, 0xc0, !PT ;  /* 0x8000000007007812 */ /* 0x000fc800078ec0ff */
[----:B------:R-:W-:-:S04]  /*9c70*/  SHF.R.U32.HI R0, RZ, 0x18, R0 ;  /* 0x00000018ff007819 */ /* 0x000fc80000011600 */
[----:B------:R-:W-:Y:S02]  /*9c80*/  LOP3.LUT R0, R3, R0, RZ, 0xfc, !PT ;  /* 0x0000000003007212 */ /* 0x000fe400078efcff */
.L_x_49610:
[----:B------:R-:W-:Y:S05]  /*9c90*/  BSYNC B0 ;  /* 0x0000000000007941 */ /* 0x000fea0003800000 */
.L_x_49609:
[----:B------:R0:W-:Y:S01]  /*9ca0*/  STG.E.U8 [R8.64], R0 ;  /* 0x0000000008007986 */ /* 0x0001e2000c101124 */
[----:B------:R-:W-:Y:S01]  /*9cb0*/  IMAD.MOV.U32 R33, RZ, RZ, R31 ;  /* 0x000000ffff217224 */ /* 0x000fe200078e001f */
[----:B------:R-:W-:Y:S05]  /*9cc0*/  BRA `(.L_x_49584) ;  /* 0x000004f000007947 */ /* 0x000fea0003800000 */
.L_x_49607:
        /* <DEDUP_REMOVED lines=19> */
.L_x_49614:
[----:B------:R-:W-:-:S04]  /*9e00*/  LOP3.LUT R0, R7, 0x80000000, RZ, 0xc0, !PT ;  /* 0x8000000007007812 */ /* 0x000fc800078ec0ff */
[----:B------:R-:W-:-:S04]  /*9e10*/  SHF.R.U32.HI R0, RZ, 0x18, R0 ;  /* 0x00000018ff007819 */ /* 0x000fc80000011600 */
[----:B------:R-:W-:Y:S02]  /*9e20*/  LOP3.LUT R0, R3, R0, RZ, 0xfc, !PT ;  /* 0x0000000003007212 */ /* 0x000fe400078efcff */
.L_x_49613:
[----:B------:R-:W-:Y:S05]  /*9e30*/  BSYNC B0 ;  /* 0x0000000000007941 */ /* 0x000fea0003800000 */
.L_x_49612:
[----:B------:R0:W-:Y:S01]  /*9e40*/  STG.E.U8 [R8.64], R0 ;  /* 0x0000000008007986 */ /* 0x0001e2000c101124 */
[----:B------:R-:W-:Y:S01]  /*9e50*/  IMAD.MOV.U32 R33, RZ, RZ, R31 ;  /* 0x000000ffff217224 */ /* 0x000fe200078e001f */
[----:B------:R-:W-:Y:S05]  /*9e60*/  BRA `(.L_x_49584) ;  /* 0x0000035000007947 */ /* 0x000fea0003800000 */
.L_x_49606:
        /* <DEDUP_REMOVED lines=25> */
.L_x_49589:
        /* <DEDUP_REMOVED lines=21> */
.L_x_49616:
[----:B------:R-:W0:Y:S01]  /*a150*/  F2I.U64.F64.TRUNC R4, R4 ;  /* 0x0000000400047311 */ /* 0x000e22000030d800 */
[----:B------:R-:W-:Y:S01]  /*a160*/  IMAD.MOV.U32 R33, RZ, RZ, R31 ;  /* 0x000000ffff217224 */ /* 0x000fe200078e001f */
[----:B0-----:R0:W-:Y:S01]  /*a170*/  STG.E.64 [R8.64], R4 ;  /* 0x0000000408007986 */ /* 0x0011e2000c101b24 */
[----:B------:R-:W-:Y:S05]  /*a180*/  BRA `(.L_x_49584) ;  /* 0x0000003000007947 */ /* 0x000fea0003800000 */
.L_x_49615:
[----:B------:R-:W0:Y:S01]  /*a190*/  F2I.U32.F64.TRUNC R5, R4 ;  /* 0x0000000400057311 */ /* 0x000e22000030d000 */
[----:B------:R-:W-:Y:S01]  /*a1a0*/  IMAD.MOV.U32 R33, RZ, RZ, R31 ;  /* 0x000000ffff217224 */ /* 0x000fe200078e001f */
[----:B0-----:R0:W-:Y:S06]  /*a1b0*/  STG.E [R8.64], R5 ;  /* 0x0000000508007986 */ /* 0x0011ec000c101924 */
.L_x_49584:
[----:B------:R-:W-:Y:S05]  /*a1c0*/  BSYNC B6 ;  /* 0x0000000000067941 */ /* 0x000fea0003800000 */
.L_x_49583:
        /* <DEDUP_REMOVED lines=22> */
.L_x_49622:
[----:B-1----:R-:W0:Y:S02]  /*a330*/  F2I.S64.F64.TRUNC R28, R28 ;  /* 0x0000001c001c7311 */ /* 0x002e24000030d900 */
[----:B0-----:R-:W-:-:S05]  /*a340*/  IMAD.MOV.U32 R3, RZ, RZ, R28 ;  /* 0x000000ffff037224 */ /* 0x001fca00078e001c */
[----:B------:R0:W-:Y:S01]  /*a350*/  STG.E.U8 [R4.64], R3 ;  /* 0x0000000304007986 */ /* 0x0001e2000c101124 */
[----:B------:R-:W-:Y:S05]  /*a360*/  BRA `(.L_x_49624) ;  /* 0x00000eb000007947 */ /* 0x000fea0003800000 */
.L_x_49621:
        /* <DEDUP_REMOVED lines=9> */
.L_x_49626:
[----:B-1----:R-:W0:Y:S02]  /*a400*/  F2I.F64.TRUNC R29, R28 ;  /* 0x0000001c001d7311 */ /* 0x002e24000030d100 */
[----:B0-----:R0:W-:Y:S01]  /*a410*/  STG.E [R4.64], R29 ;  /* 0x0000001d04007986 */ /* 0x0011e2000c101924 */
[----:B------:R-:W-:Y:S05]  /*a420*/  BRA `(.L_x_49624) ;  /* 0x00000df000007947 */ /* 0x000fea0003800000 */
.L_x_49625:
[----:B-1----:R-:W0:Y:S02]  /*a430*/  F2I.F64.TRUNC R29, R28 ;  /* 0x0000001c001d7311 */ /* 0x002e24000030d100 */
[----:B0-----:R0:W-:Y:S01]  /*a440*/  STG.E.U16 [R4.64], R29 ;  /* 0x0000001d04007986 */ /* 0x0011e2000c101524 */
[----:B------:R-:W-:Y:S05]  /*a450*/  BRA `(.L_x_49624) ;  /* 0x00000dc000007947 */ /* 0x000fea0003800000 */
.L_x_49620:
        /* <DEDUP_REMOVED lines=11> */
.L_x_49628:
[----:B-1----:R-:W0:Y:S01]  /*a510*/  F2F.F32.F64 R0, R28 ;  /* 0x0000001c00007310 */ /* 0x002e220000301000 */
[----:B------:R-:W0:-:S14]  /*a520*/  DSETP.GEU.AND P0, PT, |R28|, c[0x2][0x0], PT ;  /* 0x008000001c00762a */ /* 0x000e1c0003f0e200 */
[----:B0-----:R-:W-:-:S05]  /*a530*/  @!P0 FMUL R0, R0, 1.175494350822287508e-38 ;  /* 0x0080000000008820 */ /* 0x001fca0000400000 */
[----:B------:R-:W-:-:S05]  /*a540*/  F2FP.PACK_AB R0, RZ, R0 ;  /* 0x00000000ff00723e */ /* 0x000fca00000000ff */
[----:B------:R0:W-:Y:S01]  /*a550*/  STG.E.U16 [R4.64], R0 ;  /* 0x0000000004007986 */ /* 0x0001e2000c101524 */
[----:B------:R-:W-:Y:S05]  /*a560*/  BRA `(.L_x_49624) ;  /* 0x00000cb000007947 */ /* 0x000fea0003800000 */
.L_x_49627:
        /* <DEDUP_REMOVED lines=12> */
.L_x_49630:
[----:B-1----:R-:W0:Y:S01]  /*a630*/  F2F.F32.F64 R0, R28 ;  /* 0x0000001c00007310 */ /* 0x002e220000301000 */
[----:B------:R-:W0:-:S14]  /*a640*/  DSETP.GEU.AND P0, PT, |R28|, c[0x2][0x0], PT ;  /* 0x008000001c00762a */ /* 0x000e1c0003f0e200 */
[----:B0-----:R-:W-:-:S05]  /*a650*/  @!P0 FMUL R0, R0, 1.175494350822287508e-38 ;  /* 0x0080000000008820 */ /* 0x001fca0000400000 */
[----:B------:R-:W-:-:S04]  /*a660*/  F2FP.PACK_AB R3, RZ, R0 ;  /* 0x00000000ff03723e */ /* 0x000fc800000000ff */
[----:B------:R-:W-:-:S05]  /*a670*/  PRMT R3, R3, 0x5410, RZ ;  /* 0x0000541003037816 */ /* 0x000fca00000000ff */
[----:B------:R0:W-:Y:S01]  /*a680*/  STG.E [R4.64], R3 ;  /* 0x0000000304007986 */ /* 0x0001e2000c101924 */
[----:B------:R-:W-:Y:S05]  /*a690*/  BRA `(.L_x_49624) ;  /* 0x00000b8000007947 */ /* 0x000fea0003800000 */
.L_x_49629:
[----:B-1----:R0:W-:Y:S01]  /*a6a0*/  STG.E.64 [R4.64], R28 ;  /* 0x0000001c04007986 */ /* 0x0021e2000c101b24 */
[----:B------:R-:W-:Y:S05]  /*a6b0*/  BRA `(.L_x_49624) ;  /* 0x00000b6000007947 */ /* 0x000fea0003800000 */
.L_x_49619:
        /* <DEDUP_REMOVED lines=12> */
.L_x_49633:
[----:B------:R-:W-:-:S05]  /*a780*/  CS2R R30, SRZ ;  /* 0x00000000001e7805 */ /* 0x000fca000001ff00 */
[----:B-1----:R0:W-:Y:S01]  /*a790*/  STG.E.128 [R4.64], R28 ;  /* 0x0000001c04007986 */ /* 0x0021e2000c101d24 */
[----:B------:R-:W-:Y:S05]  /*a7a0*/  BRA `(.L_x_49624) ;  /* 0x00000a7000007947 */ /* 0x000fea0003800000 */
.L_x_49632:
        /* <DEDUP_REMOVED lines=23> */
.L_x_49637:
[----:B------:R-:W-:Y:S05]  /*a920*/  BSYNC B0 ;  /* 0x0000000000007941 */ /* 0x000fea0003800000 */
.L_x_49636:
[----:B------:R-:W-:-:S05]  /*a930*/  LOP3.LUT R7, R0, R7, RZ, 0xfc, !PT ;  /* 0x0000000700077212 */ /* 0x000fca00078efcff */
[----:B------:R0:W-:Y:S01]  /*a940*/  STG.E.U8 [R4.64], R7 ;  /* 0x0000000704007986 */ /* 0x0001e2000c101124 */
[----:B------:R-:W-:Y:S05]  /*a950*/  BRA `(.L_x_49624) ;  /* 0x000008c000007947 */ /* 0x000fea0003800000 */
.L_x_49635:
        /* <DEDUP_REMOVED lines=15> */
.L_x_49639:
[----:B------:R-:W-:Y:S01]  /*aa50*/  IMAD.MOV.U32 R0, RZ, RZ, 0x7f ;  /* 0x0000007fff007424 */ /* 0x000fe200078e00ff */
[----:B------:R-:W-:-:S04]  /*aa60*/  ISETP.GT.U32.AND P0, PT, R3, 0x7f800000, PT ;  /* 0x7f8000000300780c */ /* 0x000fc80003f04070 */
[----:B------:R-:W-:-:S04]  /*aa70*/  SEL R0, R0, 0x7c, P0 ;  /* 0x0000007c00007807 */ /* 0x000fc80000000000 */
.L_x_49640:
[----:B------:R-:W-:Y:S05]  /*aa80*/  BSYNC B0 ;  /* 0x0000000000007941 */ /* 0x000fea0003800000 */
.L_x_49638:
[----:B------:R-:W-:-:S04]  /*aa90*/  LOP3.LUT R3, R7, 0x80000000, RZ, 0xc0, !PT ;  /* 0x8000000007037812 */ /* 0x000fc800078ec0ff */
[----:B------:R-:W-:-:S04]  /*aaa0*/  SHF.R.U32.HI R3, RZ, 0x18, R3 ;  /* 0x00000018ff037819 */ /* 0x000fc80000011603 */
[----:B------:R-:W-:-:S05]  /*aab0*/  LOP3.LUT R3, R0, R3, RZ, 0xfc, !PT ;  /* 0x0000000300037212 */ /* 0x000fca00078efcff */
[----:B------:R0:W-:Y:S01]  /*aac0*/  STG.E.U8 [R4.64], R3 ;  /* 0x0000000304007986 */ /* 0x0001e2000c101124 */
[----:B------:R-:W-:Y:S05]  /*aad0*/  BRA `(.L_x_49624) ;  /* 0x0000074000007947 */ /* 0x000fea0003800000 */
.L_x_49634:
[----:B-1----:R-:W0:Y:S01]  /*aae0*/  F2F.F32.F64 R0, R28 ;  /* 0x0000001c00007310 */ /* 0x002e220000301000 */
[----:B------:R-:W0:-:S14]  /*aaf0*/  DSETP.GEU.AND P0, PT, |R28|, c[0x2][0x0], PT ;  /* 0x008000001c00762a */ /* 0x000e1c0003f0e200 */
[----:B0-----:R-:W-:-:S05]  /*ab00*/  @!P0 FMUL R0, R0, 1.175494350822287508e-38 ;  /* 0x0080000000008820 */ /* 0x001fca0000400000 */
[----:B------:R-:W-:-:S05]  /*ab10*/  F2FP.BF16.PACK_AB R0, RZ, R0 ;  /* 0x00000000ff00723e */ /* 0x000fca00000010ff */
[----:B------:R0:W-:Y:S01]  /*ab20*/  STG.E.U16 [R4.64], R0 ;  /* 0x0000000004007986 */ /* 0x0001e2000c101524 */
[----:B------:R-:W-:Y:S05]  /*ab30*/  BRA `(.L_x_49624) ;  /* 0x000006e000007947 */ /* 0x000fea0003800000 */
.L_x_49631:
        /* <DEDUP_REMOVED lines=11> */
.L_x_49643:
        /* <DEDUP_REMOVED lines=19> */
.L_x_49646:
[----:B------:R-:W-:-:S04]  /*ad20*/  LOP3.LUT R0, R7, 0x80000000, RZ, 0xc0, !PT ;  /* 0x8000000007007812 */ /* 0x000fc800078ec0ff */
[----:B------:R-:W-:-:S04]  /*ad30*/  SHF.R.U32.HI R0, RZ, 0x18, R0 ;  /* 0x00000018ff007819 */ /* 0x000fc80000011600 */
[----:B------:R-:W-:Y:S02]  /*ad40*/  LOP3.LUT R0, R3, R0, RZ, 0xfc, !PT ;  /* 0x0000000003007212 */ /* 0x000fe400078efcff */
.L_x_49645:
[----:B------:R-:W-:Y:S05]  /*ad50*/  BSYNC B0 ;  /* 0x0000000000007941 */ /* 0x000fea0003800000 */
.L_x_49644:
[----:B------:R0:W-:Y:S01]  /*ad60*/  STG.E.U8 [R4.64], R0 ;  /* 0x0000000004007986 */ /* 0x0001e2000c101124 */
[----:B------:R-:W-:Y:S05]  /*ad70*/  BRA `(.L_x_49624) ;  /* 0x000004a000007947 */ /* 0x000fea0003800000 */
.L_x_49642:
        /* <DEDUP_REMOVED lines=19> */
.L_x_49649:
[----:B------:R-:W-:-:S04]  /*aeb0*/  LOP3.LUT R0, R7, 0x80000000, RZ, 0xc0, !PT ;  /* 0x8000000007007812 */ /* 0x000fc800078ec0ff */
[----:B------:R-:W-:-:S04]  /*aec0*/  SHF.R.U32.HI R0, RZ, 0x18, R0 ;  /* 0x00000018ff007819 */ /* 0x000fc80000011600 */
[----:B------:R-:W-:Y:S02]  /*aed0*/  LOP3.LUT R0, R3, R0, RZ, 0xfc, !PT ;  /* 0x0000000003007212 */ /* 0x000fe400078efcff */
.L_x_49648:
[----:B------:R-:W-:Y:S05]  /*aee0*/  BSYNC B0 ;  /* 0x0000000000007941 */ /* 0x000fea0003800000 */
.L_x_49647:
[----:B------:R0:W-:Y:S01]  /*aef0*/  STG.E.U8 [R4.64], R0 ;  /* 0x0000000004007986 */ /* 0x0001e2000c101124 */
[----:B------:R-:W-:Y:S05]  /*af00*/  BRA `(.L_x_49624) ;  /* 0x0000031000007947 */ /* 0x000fea0003800000 */
.L_x_49641:
        /* <DEDUP_REMOVED lines=24> */
.L_x_49623:
        /* <DEDUP_REMOVED lines=20> */
.L_x_49651:
[----:B-1----:R-:W0:Y:S02]  /*b1d0*/  F2I.U64.F64.TRUNC R28, R28 ;  /* 0x0000001c001c7311 */ /* 0x002e24000030d800 */
[----:B0-----:R0:W-:Y:S01]  /*b1e0*/  STG.E.64 [R4.64], R28 ;  /* 0x0000001c04007986 */ /* 0x0011e2000c101b24 */
[----:B------:R-:W-:Y:S05]  /*b1f0*/  BRA `(.L_x_49624) ;  /* 0x0000002000007947 */ /* 0x000fea0003800000 */
.L_x_49650:
[----:B-1----:R-:W0:Y:S02]  /*b200*/  F2I.U32.F64.TRUNC R29, R28 ;  /* 0x0000001c001d7311 */ /* 0x002e24000030d000 */
[----:B0-----:R0:W-:Y:S02]  /*b210*/  STG.E [R4.64], R29 ;  /* 0x0000001d04007986 */ /* 0x0011e4000c101924 */
.L_x_49624:
        /* <DEDUP_REMOVED lines=22> */
.L_x_49655:
[----:B------:R-:W0:Y:S02]  /*b380*/  F2I.S64.F64.TRUNC R24, R24 ;  /* 0x0000001800187311 */ /* 0x000e24000030d900 */
[----:B0-----:R-:W-:-:S05]  /*b390*/  IMAD.MOV.U32 R3, RZ, RZ, R24 ;  /* 0x000000ffff037224 */ /* 0x001fca00078e0018 */
[----:B------:R0:W-:Y:S01]  /*b3a0*/  STG.E.U8 [R4.64], R3 ;  /* 0x0000000304007986 */ /* 0x0001e2000c101124 */
[----:B------:R-:W-:Y:S05]  /*b3b0*/  BRA `(.L_x_49657) ;  /* 0x00000eb000007947 */ /* 0x000fea0003800000 */
.L_x_49654:
        /* <DEDUP_REMOVED lines=9> */
.L_x_49659:
[----:B------:R-:W0:Y:S02]  /*b450*/  F2I.F64.TRUNC R25, R24 ;  /* 0x0000001800197311 */ /* 0x000e24000030d100 */
[----:B0-----:R0:W-:Y:S01]  /*b460*/  STG.E [R4.64], R25 ;  /* 0x0000001904007986 */ /* 0x0011e2000c101924 */
[----:B------:R-:W-:Y:S05]  /*b470*/  BRA `(.L_x_49657) ;  /* 0x00000df000007947 */ /* 0x000fea0003800000 */
.L_x_49658:
[----:B------:R-:W0:Y:S02]  /*b480*/  F2I.F64.TRUNC R25, R24 ;  /* 0x0000001800197311 */ /* 0x000e24000030d100 */
[----:B0-----:R0:W-:Y:S01]  /*b490*/  STG.E.U16 [R4.64], R25 ;  /* 0x0000001904007986 */ /* 0x0011e2000c101524 */
[----:B------:R-:W-:Y:S05]  /*b4a0*/  BRA `(.L_x_49657) ;  /* 0x00000dc000007947 */ /* 0x000fea0003800000 */
.L_x_49653:
        /* <DEDUP_REMOVED lines=11> */
.L_x_49661:
[----:B------:R-:W0:Y:S01]  /*b560*/  F2F.F32.F64 R0, R24 ;  /* 0x0000001800007310 */ /* 0x000e220000301000 */
[----:B------:R-:W0:-:S14]  /*b570*/  DSETP.GEU.AND P0, PT, |R24|, c[0x2][0x0], PT ;  /* 0x008000001800762a */ /* 0x000e1c0003f0e200 */
[----:B0-----:R-:W-:-:S05]  /*b580*/  @!P0 FMUL R0, R0, 1.175494350822287508e-38 ;  /* 0x0080000000008820 */ /* 0x001fca0000400000 */
[----:B------:R-:W-:-:S05]  /*b590*/  F2FP.PACK_AB R0, RZ, R0 ;  /* 0x00000000ff00723e */ /* 0x000fca00000000ff */
[----:B------:R0:W-:Y:S01]  /*b5a0*/  STG.E.U16 [R4.64], R0 ;  /* 0x0000000004007986 */ /* 0x0001e2000c101524 */
[----:B------:R-:W-:Y:S05]  /*b5b0*/  BRA `(.L_x_49657) ;  /* 0x00000cb000007947 */ /* 0x000fea0003800000 */
.L_x_49660:
        /* <DEDUP_REMOVED lines=12> */
.L_x_49663:
[----:B------:R-:W0:Y:S01]  /*b680*/  F2F.F32.F64 R0, R24 ;  /* 0x0000001800007310 */ /* 0x000e220000301000 */
[----:B------:R-:W0:-:S14]  /*b690*/  DSETP.GEU.AND P0, PT, |R24|, c[0x2][0x0], PT ;  /* 0x008000001800762a */ /* 0x000e1c0003f0e200 */
[----:B0-----:R-:W-:-:S05]  /*b6a0*/  @!P0 FMUL R0, R0, 1.175494350822287508e-38 ;  /* 0x0080000000008820 */ /* 0x001fca0000400000 */
[----:B------:R-:W-:-:S04]  /*b6b0*/  F2FP.PACK_AB R3, RZ, R0 ;  /* 0x00000000ff03723e */ /* 0x000fc800000000ff */
[----:B------:R-:W-:-:S05]  /*b6c0*/  PRMT R3, R3, 0x5410, RZ ;  /* 0x0000541003037816 */ /* 0x000fca00000000ff */
[----:B------:R0:W-:Y:S01]  /*b6d0*/  STG.E [R4.64], R3 ;  /* 0x0000000304007986 */ /* 0x0001e2000c101924 */
[----:B------:R-:W-:Y:S05]  /*b6e0*/  BRA `(.L_x_49657) ;  /* 0x00000b8000007947 */ /* 0x000fea0003800000 */
.L_x_49662:
[----:B------:R0:W-:Y:S01]  /*b6f0*/  STG.E.64 [R4.64], R24 ;  /* 0x0000001804007986 */ /* 0x0001e2000c101b24 */
[----:B------:R-:W-:Y:S05]  /*b700*/  BRA `(.L_x_49657) ;  /* 0x00000b6000007947 */ /* 0x000fea0003800000 */
.L_x_49652:
        /* <DEDUP_REMOVED lines=12> */
.L_x_49666:
[----:B---3--:R-:W-:-:S05]  /*b7d0*/  CS2R R26, SRZ ;  /* 0x00000000001a7805 */ /* 0x008fca000001ff00 */
[----:B------:R0:W-:Y:S01]  /*b7e0*/  STG.E.128 [R4.64], R24 ;  /* 0x0000001804007986 */ /* 0x0001e2000c101d24 */
[----:B------:R-:W-:Y:S05]  /*b7f0*/  BRA `(.L_x_49657) ;  /* 0x00000a7000007947 */ /* 0x000fea0003800000 */
.L_x_49665:
        /* <DEDUP_REMOVED lines=23> */
.L_x_49670:
[----:B------:R-:W-:Y:S05]  /*b970*/  BSYNC B0 ;  /* 0x0000000000007941 */ /* 0x000fea0003800000 */
.L_x_49669:
[----:B------:R-:W-:-:S05]  /*b980*/  LOP3.LUT R7, R0, R7, RZ, 0xfc, !PT ;  /* 0x0000000700077212 */ /* 0x000fca00078efcff */
[----:B------:R0:W-:Y:S01]  /*b990*/  STG.E.U8 [R4.64], R7 ;  /* 0x0000000704007986 */ /* 0x0001e2000c101124 */
[----:B------:R-:W-:Y:S05]  /*b9a0*/  BRA `(.L_x_49657) ;  /* 0x000008c000007947 */ /* 0x000fea0003800000 */
.L_x_49668:
        /* <DEDUP_REMOVED lines=15> */
.L_x_49672:
[----:B------:R-:W-:Y:S01]  /*baa0*/  IMAD.MOV.U32 R0, RZ, RZ, 0x7f ;  /* 0x0000007fff007424 */ /* 0x000fe200078e00ff */
[----:B------:R-:W-:-:S04]  /*bab0*/  ISETP.GT.U32.AND P0, PT, R3, 0x7f800000, PT ;  /* 0x7f8000000300780c */ /* 0x000fc80003f04070 */
[----:B------:R-:W-:-:S04]  /*bac0*/  SEL R0, R0, 0x7c, P0 ;  /* 0x0000007c00007807 */ /* 0x000fc80000000000 */
.L_x_49673:
[----:B------:R-:W-:Y:S05]  /*bad0*/  BSYNC B0 ;  /* 0x0000000000007941 */ /* 0x000fea0003800000 */
.L_x_49671:
[----:B------:R-:W-:-:S04]  /*bae0*/  LOP3.LUT R3, R7, 0x80000000, RZ, 0xc0, !PT ;  /* 0x8000000007037812 */ /* 0x000fc800078ec0ff */
[----:B------:R-:W-:-:S04]  /*baf0*/  SHF.R.U32.HI R3, RZ, 0x18, R3 ;  /* 0x00000018ff037819 */ /* 0x000fc80000011603 */
[----:B------:R-:W-:-:S05]  /*bb00*/  LOP3.LUT R3, R0, R3, RZ, 0xfc, !PT ;  /* 0x0000000300037212 */ /* 0x000fca00078efcff */
[----:B------:R0:W-:Y:S01]  /*bb10*/  STG.E.U8 [R4.64], R3 ;  /* 0x0000000304007986 */ /* 0x0001e2000c101124 */
[----:B------:R-:W-:Y:S05]  /*bb20*/  BRA `(.L_x_49657) ;  /* 0x0000074000007947 */ /* 0x000fea0003800000 */
.L_x_49667:
[----:B------:R-:W0:Y:S01]  /*bb30*/  F2F.F32.F64 R0, R24 ;  /* 0x0000001800007310 */ /* 0x000e220000301000 */
[----:B------:R-:W0:-:S14]  /*bb40*/  DSETP.GEU.AND P0, PT, |R24|, c[0x2][0x0], PT ;  /* 0x008000001800762a */ /* 0x000e1c0003f0e200 */
[----:B0-----:R-:W-:-:S05]  /*bb50*/  @!P0 FMUL R0, R0, 1.175494350822287508e-38 ;  /* 0x0080000000008820 */ /* 0x001fca0000400000 */
[----:B------:R-:W-:-:S05]  /*bb60*/  F2FP.BF16.PACK_AB R0, RZ, R0 ;  /* 0x00000000ff00723e */ /* 0x000fca00000010ff */
[----:B------:R0:W-:Y:S01]  /*bb70*/  STG.E.U16 [R4.64], R0 ;  /* 0x0000000004007986 */ /* 0x0001e2000c101524 */
[----:B------:R-:W-:Y:S05]  /*bb80*/  BRA `(.L_x_49657) ;  /* 0x000006e000007947 */ /* 0x000fea0003800000 */
.L_x_49664:
        /* <DEDUP_REMOVED lines=11> */
.L_x_49676:
        /* <DEDUP_REMOVED lines=19> */
.L_x_49679:
[----:B------:R-:W-:-:S04]  /*bd70*/  LOP3.LUT R0, R7, 0x80000000, RZ, 0xc0, !PT ;  /* 0x8000000007007812 */ /* 0x000fc800078ec0ff */
[----:B------:R-:W-:-:S04]  /*bd80*/  SHF.R.U32.HI R0, RZ, 0x18, R0 ;  /* 0x00000018ff007819 */ /* 0x000fc80000011600 */
[----:B------:R-:W-:Y:S02]  /*bd90*/  LOP3.LUT R0, R3, R0, RZ, 0xfc, !PT ;  /* 0x0000000003007212 */ /* 0x000fe400078efcff */
.L_x_49678:
[----:B------:R-:W-:Y:S05]  /*bda0*/  BSYNC B0 ;  /* 0x0000000000007941 */ /* 0x000fea0003800000 */
.L_x_49677:
[----:B------:R0:W-:Y:S01]  /*bdb0*/  STG.E.U8 [R4.64], R0 ;  /* 0x0000000004007986 */ /* 0x0001e2000c101124 */
[----:B------:R-:W-:Y:S05]  /*bdc0*/  BRA `(.L_x_49657) ;  /* 0x000004a000007947 */ /* 0x000fea0003800000 */
.L_x_49675:
        /* <DEDUP_REMOVED lines=19> */
.L_x_49682:
[----:B------:R-:W-:-:S04]  /*bf00*/  LOP3.LUT R0, R7, 0x80000000, RZ, 0xc0, !PT ;  /* 0x8000000007007812 */ /* 0x000fc800078ec0ff */
[----:B------:R-:W-:-:S04]  /*bf10*/  SHF.R.U32.HI R0, RZ, 0x18, R0 ;  /* 0x00000018ff007819 */ /* 0x000fc80000011600 */
[----:B------:R-:W-:Y:S02]  /*bf20*/  LOP3.LUT R0, R3, R0, RZ, 0xfc, !PT ;  /* 0x0000000003007212 */ /* 0x000fe400078efcff */
.L_x_49681:
[----:B------:R-:W-:Y:S05]  /*bf30*/  BSYNC B0 ;  /* 0x0000000000007941 */ /* 0x000fea0003800000 */
.L_x_49680:
[----:B------:R0:W-:Y:S01]  /*bf40*/  STG.E.U8 [R4.64], R0 ;  /* 0x0000000004007986 */ /* 0x0001e2000c101124 */
[----:B------:R-:W-:Y:S05]  /*bf50*/  BRA `(.L_x_49657) ;  /* 0x0000031000007947 */ /* 0x000fea0003800000 */
.L_x_49674:
        /* <DEDUP_REMOVED lines=24> */
.L_x_49656:
        /* <DEDUP_REMOVED lines=20> */
.L_x_49684:
[----:B------:R-:W0:Y:S02]  /*c220*/  F2I.U64.F64.TRUNC R24, R24 ;  /* 0x0000001800187311 */ /* 0x000e24000030d800 */
[----:B0-----:R0:W-:Y:S01]  /*c230*/  STG.E.64 [R4.64], R24 ;  /* 0x0000001804007986 */ /* 0x0011e2000c101b24 */
[----:B------:R-:W-:Y:S05]  /*c240*/  BRA `(.L_x_49657) ;  /* 0x0000002000007947 */ /* 0x000fea0003800000 */
.L_x_49683:
[----:B------:R-:W0:Y:S02]  /*c250*/  F2I.U32.F64.TRUNC R25, R24 ;  /* 0x0000001800197311 */ /* 0x000e24000030d000 */
[----:B0-----:R0:W-:Y:S02]  /*c260*/  STG.E [R4.64], R25 ;  /* 0x0000001904007986 */ /* 0x0011e4000c101924 */
.L_x_49657:
[----:B------:R-:W-:Y:S02]  /*c270*/  IADD3 R33, R33, 0x80, RZ ;  /* 0x0000008021217810 */ /* 0x000fe40007ffe0ff */
.L_x_49618:
[----:B------:R-:W-:Y:S05]  /*c280*/  BSYNC B6 ;  /* 0x0000000000067941 */ /* 0x000fea0003800000 */
.L_x_49617:
        /* <DEDUP_REMOVED lines=20> */
.L_x_49688:
[----:B------:R-:W0:Y:S02]  /*c3d0*/  F2I.S64.F64.TRUNC R16, R16 ;  /* 0x0000001000107311 */ /* 0x000e24000030d900 */
[----:B0-----:R-:W-:-:S05]  /*c3e0*/  IMAD.MOV.U32 R5, RZ, RZ, R16 ;  /* 0x000000ffff057224 */ /* 0x001fca00078e0010 */
[----:B------:R-:W-:Y:S01]  /*c3f0*/  STG.E.U8 [R2.64], R5 ;  /* 0x0000000502007986 */ /* 0x000fe2000c101124 */
[----:B------:R-:W-:Y:S05]  /*c400*/  EXIT ;  /* 0x000000000000794d */ /* 0x000fea0003800000 */
.L_x_49687:
        /* <DEDUP_REMOVED lines=9> */
.L_x_49691:
[----:B------:R-:W0:Y:S02]  /*c4a0*/  F2I.F64.TRUNC R17, R16 ;  /* 0x0000001000117311 */ /* 0x000e24000030d100 */
[----:B0-----:R-:W-:Y:S01]  /*c4b0*/  STG.E [R2.64], R17 ;  /* 0x0000001102007986 */ /* 0x001fe2000c101924 */
[----:B------:R-:W-:Y:S05]  /*c4c0*/  EXIT ;  /* 0x000000000000794d */ /* 0x000fea0003800000 */
.L_x_49690:
[----:B------:R-:W0:Y:S02]  /*c4d0*/  F2I.F64.TRUNC R17, R16 ;  /* 0x0000001000117311 */ /* 0x000e24000030d100 */
[----:B0-----:R-:W-:Y:S01]  /*c4e0*/  STG.E.U16 [R2.64], R17 ;  /* 0x0000001102007986 */ /* 0x001fe2000c101524 */
[----:B------:R-:W-:Y:S05]  /*c4f0*/  EXIT ;  /* 0x000000000000794d */ /* 0x000fea0003800000 */
.L_x_49686:
        /* <DEDUP_REMOVED lines=11> */
.L_x_49693:
[----:B------:R-:W0:Y:S01]  /*c5b0*/  F2F.F32.F64 R0, R16 ;  /* 0x0000001000007310 */ /* 0x000e220000301000 */
[----:B------:R-:W0:-:S14]  /*c5c0*/  DSETP.GEU.AND P0, PT, |R16|, c[0x2][0x0], PT ;  /* 0x008000001000762a */ /* 0x000e1c0003f0e200 */
[----:B0-----:R-:W-:-:S05]  /*c5d0*/  @!P0 FMUL R0, R0, 1.175494350822287508e-38 ;  /* 0x0080000000008820 */ /* 0x001fca0000400000 */
[----:B------:R-:W-:-:S05]  /*c5e0*/  F2FP.PACK_AB R0, RZ, R0 ;  /* 0x00000000ff00723e */ /* 0x000fca00000000ff */
[----:B------:R-:W-:Y:S01]  /*c5f0*/  STG.E.U16 [R2.64], R0 ;  /* 0x0000000002007986 */ /* 0x000fe2000c101524 */
[----:B------:R-:W-:Y:S05]  /*c600*/  EXIT ;  /* 0x000000000000794d */ /* 0x000fea0003800000 */
.L_x_49692:
        /* <DEDUP_REMOVED lines=12> */
.L_x_49695:
[----:B------:R-:W0:Y:S01]  /*c6d0*/  F2F.F32.F64 R0, R16 ;  /* 0x0000001000007310 */ /* 0x000e220000301000 */
[----:B------:R-:W0:-:S14]  /*c6e0*/  DSETP.GEU.AND P0, PT, |R16|, c[0x2][0x0], PT ;  /* 0x008000001000762a */ /* 0x000e1c0003f0e200 */
[----:B0-----:R-:W-:-:S05]  /*c6f0*/  @!P0 FMUL R0, R0, 1.175494350822287508e-38 ;  /* 0x0080000000008820 */ /* 0x001fca0000400000 */
[----:B------:R-:W-:-:S04]  /*c700*/  F2FP.PACK_AB R5, RZ, R0 ;  /* 0x00000000ff05723e */ /* 0x000fc800000000ff */
[----:B------:R-:W-:-:S05]  /*c710*/  PRMT R5, R5, 0x5410, RZ ;  /* 0x0000541005057816 */ /* 0x000fca00000000ff */
[----:B------:R-:W-:Y:S01]  /*c720*/  STG.E [R2.64], R5 ;  /* 0x0000000502007986 */ /* 0x000fe2000c101924 */
[----:B------:R-:W-:Y:S05]  /*c730*/  EXIT ;  /* 0x000000000000794d */ /* 0x000fea0003800000 */
.L_x_49694:
[----:B------:R-:W-:Y:S01]  /*c740*/  STG.E.64 [R2.64], R16 ;  /* 0x0000001002007986 */ /* 0x000fe2000c101b24 */
[----:B------:R-:W-:Y:S05]  /*c750*/  EXIT ;  /* 0x000000000000794d */ /* 0x000fea0003800000 */
.L_x_49685:
        /* <DEDUP_REMOVED lines=12> */
.L_x_49698:
[----:B------:R-:W-:-:S05]  /*c820*/  CS2R R18, SRZ ;  /* 0x0000000000127805 */ /* 0x000fca000001ff00 */
[----:B------:R-:W-:Y:S01]  /*c830*/  STG.E.128 [R2.64], R16 ;  /* 0x0000001002007986 */ /* 0x000fe2000c101d24 */
[----:B------:R-:W-:Y:S05]  /*c840*/  EXIT ;  /* 0x000000000000794d */ /* 0x000fea0003800000 */
.L_x_49697:
        /* <DEDUP_REMOVED lines=23> */
.L_x_49702:
[----:B------:R-:W-:Y:S05]  /*c9c0*/  BSYNC B0 ;  /* 0x0000000000007941 */ /* 0x000fea0003800000 */
.L_x_49701:
[----:B------:R-:W-:-:S05]  /*c9d0*/  LOP3.LUT R5, R0, R5, RZ, 0xfc, !PT ;  /* 0x0000000500057212 */ /* 0x000fca00078efcff */
[----:B------:R-:W-:Y:S01]  /*c9e0*/  STG.E.U8 [R2.64], R5 ;  /* 0x0000000502007986 */ /* 0x000fe2000c101124 */
[----:B------:R-:W-:Y:S05]  /*c9f0*/  EXIT ;  /* 0x000000000000794d */ /* 0x000fea0003800000 */
.L_x_49700:
        /* <DEDUP_REMOVED lines=15> */
.L_x_49704:
[----:B------:R-:W-:Y:S01]  /*caf0*/  IMAD.MOV.U32 R0, RZ, RZ, 0x7f ;  /* 0x0000007fff007424 */ /* 0x000fe200078e00ff */
[----:B------:R-:W-:-:S04]  /*cb00*/  ISETP.GT.U32.AND P0, PT, R4, 0x7f800000, PT ;  /* 0x7f8000000400780c */ /* 0x000fc80003f04070 */
[----:B------:R-:W-:-:S04]  /*cb10*/  SEL R0, R0, 0x7c, P0 ;  /* 0x0000007c00007807 */ /* 0x000fc80000000000 */
.L_x_49705:
[----:B------:R-:W-:Y:S05]  /*cb20*/  BSYNC B0 ;  /* 0x0000000000007941 */ /* 0x000fea0003800000 */
.L_x_49703:
[----:B------:R-:W-:-:S04]  /*cb30*/  LOP3.LUT R4, R5, 0x80000000, RZ, 0xc0, !PT ;  /* 0x8000000005047812 */ /* 0x000fc800078ec0ff */
[----:B------:R-:W-:-:S04]  /*cb40*/  SHF.R.U32.HI R5, RZ, 0x18, R4 ;  /* 0x00000018ff057819 */ /* 0x000fc80000011604 */
[----:B------:R-:W-:-:S05]  /*cb50*/  LOP3.LUT R5, R0, R5, RZ, 0xfc, !PT ;  /* 0x0000000500057212 */ /* 0x000fca00078efcff */
[----:B------:R-:W-:Y:S01]  /*cb60*/  STG.E.U8 [R2.64], R5 ;  /* 0x0000000502007986 */ /* 0x000fe2000c101124 */
[----:B------:R-:W-:Y:S05]  /*cb70*/  EXIT ;  /* 0x000000000000794d */ /* 0x000fea0003800000 */
.L_x_49699:
[----:B------:R-:W0:Y:S01]  /*cb80*/  F2F.F32.F64 R0, R16 ;  /* 0x0000001000007310 */ /* 0x000e220000301000 */
[----:B------:R-:W0:-:S14]  /*cb90*/  DSETP.GEU.AND P0, PT, |R16|, c[0x2][0x0], PT ;  /* 0x008000001000762a */ /* 0x000e1c0003f0e200 */
[----:B0-----:R-:W-:-:S05]  /*cba0*/  @!P0 FMUL R0, R0, 1.175494350822287508e-38 ;  /* 0x0080000000008820 */ /* 0x001fca0000400000 */
[----:B------:R-:W-:-:S05]  /*cbb0*/  F2FP.BF16.PACK_AB R0, RZ, R0 ;  /* 0x00000000ff00723e */ /* 0x000fca00000010ff */
[----:B------:R-:W-:Y:S01]  /*cbc0*/  STG.E.U16 [R2.64], R0 ;  /* 0x0000000002007986 */ /* 0x000fe2000c101524 */
[----:B------:R-:W-:Y:S05]  /*cbd0*/  EXIT ;  /* 0x000000000000794d */ /* 0x000fea0003800000 */
.L_x_49696:
        /* <DEDUP_REMOVED lines=11> */
.L_x_49708:
        /* <DEDUP_REMOVED lines=19> */
.L_x_49711:
[----:B------:R-:W-:-:S04]  /*cdc0*/  LOP3.LUT R0, R7, 0x80000000, RZ, 0xc0, !PT ;  /* 0x8000000007007812 */ /* 0x000fc800078ec0ff */
[----:B------:R-:W-:-:S04]  /*cdd0*/  SHF.R.U32.HI R5, RZ, 0x18, R0 ;  /* 0x00000018ff057819 */ /* 0x000fc80000011600 */
[----:B------:R-:W-:-:S04]  /*cde0*/  LOP3.LUT R4, R4, R5, RZ, 0xfc, !PT ;  /* 0x0000000504047212 */ /* 0x000fc800078efcff */
[----:B------:R-:W-:Y:S02]  /*cdf0*/  PRMT R0, R4, 0x7610, R0 ;  /* 0x0000761004007816 */ /* 0x000fe40000000000 */
.L_x_49710:
[----:B------:R-:W-:Y:S05]  /*ce00*/  BSYNC B0 ;  /* 0x0000000000007941 */ /* 0x000fea0003800000 */
.L_x_49709:
[----:B------:R-:W-:Y:S01]  /*ce10*/  STG.E.U8 [R2.64], R0 ;  /* 0x0000000002007986 */ /* 0x000fe2000c101124 */
[----:B------:R-:W-:Y:S05]  /*ce20*/  EXIT ;  /* 0x000000000000794d */ /* 0x000fea0003800000 */
.L_x_49707:
        /* <DEDUP_REMOVED lines=19> */
.L_x_49714:
[----:B------:R-:W-:-:S04]  /*cf60*/  LOP3.LUT R0, R7, 0x80000000, RZ, 0xc0, !PT ;  /* 0x8000000007007812 */ /* 0x000fc800078ec0ff */
[----:B------:R-:W-:-:S04]  /*cf70*/  SHF.R.U32.HI R5, RZ, 0x18, R0 ;  /* 0x00000018ff057819 */ /* 0x000fc80000011600 */
[----:B------:R-:W-:-:S04]  /*cf80*/  LOP3.LUT R4, R4, R5, RZ, 0xfc, !PT ;  /* 0x0000000504047212 */ /* 0x000fc800078efcff */
[----:B------:R-:W-:Y:S02]  /*cf90*/  PRMT R0, R4, 0x7610, R0 ;  /* 0x0000761004007816 */ /* 0x000fe40000000000 */
.L_x_49713:
[----:B------:R-:W-:Y:S05]  /*cfa0*/  BSYNC B0 ;  /* 0x0000000000007941 */ /* 0x000fea0003800000 */
.L_x_49712:
[----:B------:R-:W-:Y:S01]  /*cfb0*/  STG.E.U8 [R2.64], R0 ;  /* 0x0000000002007986 */ /* 0x000fe2000c101124 */
[----:B------:R-:W-:Y:S05]  /*cfc0*/  EXIT ;  /* 0x000000000000794d */ /* 0x000fea0003800000 */
.L_x_49706:
        /* <DEDUP_REMOVED lines=24> */
.L_x_49689:
[----:B------:R-:W-:Y:S01]  /*d150*/  MOV R0, 0x0 ;  /* 0x0000000000007802 */ /* 0x000fe20000000f00 */
[----:B------:R-:W-:Y:S02]  /*d160*/  IMAD.MOV.U32 R4, RZ, RZ, c[0x4][0x198] ;  /* 0x01006600ff047624 */ /* 0x000fe400078e00ff */
[----:B------:R-:W-:Y:S01]  /*d170*/  IMAD.MOV.U32 R5, RZ, RZ, c[0x4][0x19c] ;  /* 0x01006700ff057624 */ /* 0x000fe200078e00ff */
[----:B------:R0:W2:Y:S01]  /*d180*/  LDC.64 R2, c[0x4][R0] ;  /* 0x0100000000027b82 */ /* 0x0000a20000000a00 */
[----:B------:R-:W-:Y:S02]  /*d190*/  IMAD.MOV.U32 R6, RZ, RZ, c[0x4][0x1a0] ;  /* 0x01006800ff067624 */ /* 0x000fe400078e00ff */
[----:B------:R-:W-:Y:S02]  /*d1a0*/  IMAD.MOV.U32 R7, RZ, RZ, c[0x4][0x1a4] ;  /* 0x01006900ff077624 */ /* 0x000fe400078e00ff */
[----:B-1----:R-:W-:-:S02]  /*d1b0*/  IMAD.MOV.U32 R8, RZ, RZ, 0x65 ;  /* 0x00000065ff087424 */ /* 0x002fc400078e00ff */
        /* <DEDUP_REMOVED lines=11> */
[----:B--23--:R-:W-:Y:S05]  /*d270*/  CALL.ABS.NOINC R2 ;  /* 0x0000000002007343 */ /* 0x00cfea0003c00000 */
[----:B------:R-:W-:Y:S05]  /*d280*/  EXIT ;  /* 0x000000000000794d */ /* 0x000fea0003800000 */
.L_x_49716:
[----:B------:R-:W0:Y:S02]  /*d290*/  F2I.U64.F64.TRUNC R16, R16 ;  /* 0x0000001000107311 */ /* 0x000e24000030d800 */
[----:B0-----:R-:W-:Y:S01]  /*d2a0*/  STG.E.64 [R2.64], R16 ;  /* 0x0000001002007986 */ /* 0x001fe2000c101b24 */
[----:B------:R-:W-:Y:S05]  /*d2b0*/  EXIT ;  /* 0x000000000000794d */ /* 0x000fea0003800000 */
.L_x_49715:
[----:B------:R-:W0:Y:S02]  /*d2c0*/  F2I.U32.F64.TRUNC R17, R16 ;  /* 0x0000001000117311 */ /* 0x000e24000030d000 */
[----:B0-----:R-:W-:Y:S01]  /*d2d0*/  STG.E [R2.64], R17 ;  /* 0x0000001102007986 */ /* 0x001fe2000c101924 */
[----:B------:R-:W-:Y:S05]  /*d2e0*/  EXIT ;  /* 0x000000000000794d */ /* 0x000fea0003800000 */
        .type           $_ZN2at6native27unrolled_elementwise_kernelIZZZNS0_50_GLOBAL__N__2680c7bb_12_PowKernel_cu_b2145a98_318424pow_tensor_tensor_kernelERNS_18TensorIteratorBaseEENKUlvE_clEvENKUlvE4_clEvEUlddE_St5arrayIPcLm3EELi4E23TrivialOffsetCalculatorILi2EjESB_ILi1EjENS0_6memory12LoadWithCastILi2EEENSE_13StoreWithCastILi1EEEEEviT_T0_T2_T3_T4_T5_$__internal_accurate_pow,@function
        .size           $_ZN2at6native27unrolled_elementwise_kernelIZZZNS0_50_GLOBAL__N__2680c7bb_12_PowKernel_cu_b2145a98_318424pow_tensor_tensor_kernelERNS_18TensorIteratorBaseEENKUlvE_clEvENKUlvE4_clEvEUlddE_St5arrayIPcLm3EELi4E23TrivialOffsetCalculatorILi2EjESB_ILi1EjENS0_6memory12LoadWithCastILi2EEENSE_13StoreWithCastILi1EEEEEviT_T0_T2_T3_T4_T5_$__internal_accurate_pow,(.L_x_61586 - $_ZN2at6native27unrolled_elementwise_kernelIZZZNS0_50_GLOBAL__N__2680c7bb_12_PowKernel_cu_b2145a98_318424pow_tensor_tensor_kernelERNS_18TensorIteratorBaseEENKUlvE_clEvENKUlvE4_clEvEUlddE_St5arrayIPcLm3EELi4E23TrivialOffsetCalculatorILi2EjESB_ILi1EjENS0_6memory12LoadWithCastILi2EEENSE_13StoreWithCastILi1EEEEEviT_T0_T2_T3_T4_T5_$__internal_accurate_pow)
$_ZN2at6native27unrolled_elementwise_kernelIZZZNS0_50_GLOBAL__N__2680c7bb_12_PowKernel_cu_b2145a98_318424pow_tensor_tensor_kernelERNS_18TensorIteratorBaseEENKUlvE_clEvENKUlvE4_clEvEUlddE_St5arrayIPcLm3EELi4E23TrivialOffsetCalculatorILi2EjESB_ILi1EjENS0_6memory12LoadWithCastILi2EEENSE_13StoreWithCastILi1EEEEEviT_T0_T2_T3_T4_T5_$__internal_accurate_pow:
[----:B------:R-:W-:Y:S01]  /*d2f0*/  SHF.R.U32.HI R0, RZ, 0x14, R7 ;  /* 0x00000014ff007819 */ /* 0x000fe20000011607 */
[----:B------:R-:W-:-:S03]  /*d300*/  IMAD.MOV.U32 R41, RZ, RZ, R3 ;  /* 0x000000ffff297224 */ /* 0x000fc600078e0003 */
[----:B------:R-:W-:Y:S02]  /*d310*/  ISETP.NE.AND P0, PT, R0, RZ, PT ;  /* 0x000000ff0000720c */ /* 0x000fe40003f05270 */
[----:B------:R-:W-:-:S11]  /*d320*/  LOP3.LUT R3, R41, 0xff0fffff, RZ, 0xc0, !PT ;  /* 0xff0fffff29037812 */ /* 0x000fd600078ec0ff */
        /* <DEDUP_REMOVED lines=62> */
[----:B------:R-:W-:Y:S01]  /*d710*/  IMAD.SHL.U32 R0, R41, 0x2, RZ ;  /* 0x0000000229007824 */ /* 0x000fe200078e00ff */
[----:B-1----:R-:W0:Y:S02]  /*d720*/  DADD R12, R12, R42 ;  /* 0x000000000c0c7229 */ /* 0x002e24000000002a */
[----:B------:R-:W-:Y:S02]  /*d730*/  LOP3.LUT R10, R10, 0x80000000, RZ, 0x3c, !PT ;  /* 0x800000000a0a7812 */ /* 0x000fe400078e3cff */
[----:B------:R-:W-:-:S02]  /*d740*/  ISETP.GT.U32.AND P0, PT, R0, -0x2000001, PT ;  /* 0xfdffffff0000780c */ /* 0x000fc40003f04070 */
[----:B0-----:R-:W0:Y:S02]  /*d750*/  DADD R14, R6, R12 ;  /* 0x00000000060e7229 */ /* 0x001e24000000000c */
[----:B------:R-:W-:Y:S02]  /*d760*/  SEL R41, R3, R41, P0 ;  /* 0x0000002903297207 */ /* 0x000fe40000000000 */
[----:B------:R-:W-:-:S04]  /*d770*/  DADD R10, R10, c[0x2][0x48] ;  /* 0x008012000a0a7629 */ /* 0x000fc80000000000 */
[----:B0-----:R-:W0:-:S06]  /*d780*/  DADD R12, R8, R14 ;  /* 0x00000000080c7229 */ /* 0x001e0c000000000e */
[----:B0-----:R-:W0:-:S04]  /*d790*/  DFMA R6, R10, c[0x2][0x50], R12 ;  /* 0x008014000a067a2b */ /* 0x001e08000000000c */
[----:B------:R-:W1:-:S04]  /*d7a0*/  DADD R20, R8, -R12 ;  /* 0x0000000008147229 */ /* 0x000e48000000080c */
[----:B0-----:R-:W0:-:S04]  /*d7b0*/  DFMA R8, -R10, c[0x2][0x50], R6 ;  /* 0x008014000a087a2b */ /* 0x001e080000000106 */
[----:B-1----:R-:W-:-:S04]  /*d7c0*/  DADD R20, R14, R20 ;  /* 0x000000000e147229 */ /* 0x002fc80000000014 */
[----:B0-----:R-:W0:-:S06]  /*d7d0*/  DADD R8, -R12, R8 ;  /* 0x000000000c087229 */ /* 0x001e0c0000000108 */
[----:B0-----:R-:W0:-:S06]  /*d7e0*/  DADD R20, R20, -R8 ;  /* 0x0000000014147229 */ /* 0x001e0c0000000808 */
[----:B0-----:R0:W1:Y:S02]  /*d7f0*/  DFMA R20, R10, c[0x2][0x58], R20 ;  /* 0x008016000a147a2b */ /* 0x0010640000000014 */
[----:B0-----:R-:W-:Y:S02]  /*d800*/  IMAD.MOV.U32 R10, RZ, RZ, 0x652b82fe ;  /* 0x652b82feff0a7424 */ /* 0x001fe400078e00ff */
[----:B------:R-:W-:Y:S02]  /*d810*/  IMAD.MOV.U32 R11, RZ, RZ, 0x3ff71547 ;  /* 0x3ff71547ff0b7424 */ /* 0x000fe400078e00ff */
[----:B-1----:R-:W0:-:S06]  /*d820*/  DADD R8, R6, R20 ;  /* 0x0000000006087229 */ /* 0x002e0c0000000014 */
        /* <DEDUP_REMOVED lines=35> */
[----:B------:R-:W-:Y:S02]  /*da60*/  @!P0 IMAD.IADD R3, R10, 0x1, -R3 ;  /* 0x000000010a038824 */ /* 0x000fe400078e0a03 */
[----:B------:R-:W-:-:S03]  /*da70*/  @!P0 IMAD.MOV.U32 R10, RZ, RZ, RZ ;  /* 0x000000ffff0a8224 */ /* 0x000fc600078e00ff */
[----:B------:R-:W-:-:S06]  /*da80*/  @!P0 LEA R11, R3, 0x3ff00000, 0x14 ;  /* 0x3ff00000030b8811 */ /* 0x000fcc00078ea0ff */
[----:B------:R0:W1:-:S06]  /*da90*/  @!P0 DMUL R20, R6, R10 ;  /* 0x0000000a06148228 */ /* 0x00004c0000000000 */
.L_x_49717:
[----:B-1----:R-:W-:Y:S01]  /*daa0*/  DSETP.NEU.AND P0, PT, |R20|, +INF , PT ;  /* 0x7ff000001400742a */ /* 0x002fe20003f0d200 */
[----:B------:R-:W-:-:S03]  /*dab0*/  IMAD.MOV.U32 R39, RZ, RZ, 0x0 ;  /* 0x00000000ff277424 */ /* 0x000fc600078e00ff */
[----:B------:R-:W1:-:S06]  /*dac0*/  DADD R8, R14, -R8 ;  /* 0x000000000e087229 */ /* 0x000e4c0000000808 */
[----:B-1----:R-:W1:-:S06]  /*dad0*/  DADD R8, R12, R8 ;  /* 0x000000000c087229 */ /* 0x002e4c0000000008 */
[----:B-1----:R1:W2:Y:S01]  /*dae0*/  @P0 DFMA R20, R8, R20, R20 ;  /* 0x000000140814022b */ /* 0x0022a20000000014 */
[----:B------:R-:W-:Y:S10]  /*daf0*/  RET.REL.NODEC R38 `(_ZN2at6native27unrolled_elementwise_kernelIZZZNS0_50_GLOBAL__N__2680c7bb_12_PowKernel_cu_b2145a98_318424pow_tensor_tensor_kernelERNS_18TensorIteratorBaseEENKUlvE_clEvENKUlvE4_clEvEUlddE_St5arrayIPcLm3EELi4E23TrivialOffsetCalculatorILi2EjESB_ILi1EjENS0_6memory12LoadWithCastILi2EEENSE_13StoreWithCastILi1EEEEEviT_T0_T2_T3_T4_T5_) ;  /* 0xffff250026007950 */ /* 0x000ff40003c3ffff */
.L_x_49718:
        /* <DEDUP_REMOVED lines=16> */
.L_x_61586:


//--------------------- .text._ZN2at6native18elementwise_kernelILi128ELi2EZNS0_22gpu_kernel_impl_nocastIZZZNS0_50_GLOBAL__N__2680c7bb_12_PowKernel_cu_b2145a98_318424pow_tensor_tensor_kernelERNS_18TensorIteratorBaseEENKUlvE_clEvENKUlvE4_clEvEUlddE_EEvS5_RKT_EUliE_EEviT1_ --------------------------
	.section	.text._ZN2at6native18elementwise_kernelILi128ELi2EZNS0_22gpu_kernel_impl_nocastIZZZNS0_50_GLOBAL__N__2680c7bb_12_PowKernel_cu_b2145a98_318424pow_tensor_tensor_kernelERNS_18TensorIteratorBaseEENKUlvE_clEvENKUlvE4_clEvEUlddE_EEvS5_RKT_EUliE_EEviT1_,"ax",@progbits
	.sectioninfo	@"SHI_REGISTERS=35"
	.align	128
        .global         _ZN2at6native18elementwise_kernelILi128ELi2EZNS0_22gpu_kernel_impl_nocastIZZZNS0_50_GLOBAL__N__2680c7bb_12_PowKernel_cu_b2145a98_318424pow_tensor_tensor_kernelERNS_18TensorIteratorBaseEENKUlvE_clEvENKUlvE4_clEvEUlddE_EEvS5_RKT_EUliE_EEviT1_
        .type           _ZN2at6native18elementwise_kernelILi128ELi2EZNS0_22gpu_kernel_impl_nocastIZZZNS0_50_GLOBAL__N__2680c7bb_12_PowKernel_cu_b2145a98_318424pow_tensor_tensor_kernelERNS_18TensorIteratorBaseEENKUlvE_clEvENKUlvE4_clEvEUlddE_EEvS5_RKT_EUliE_EEviT1_,@function
        .size           _ZN2at6native18elementwise_kernelILi128ELi2EZNS0_22gpu_kernel_impl_nocastIZZZNS0_50_GLOBAL__N__2680c7bb_12_PowKernel_cu_b2145a98_318424pow_tensor_tensor_kernelERNS_18TensorIteratorBaseEENKUlvE_clEvENKUlvE4_clEvEUlddE_EEvS5_RKT_EUliE_EEviT1_,(.L_x_61587 - _ZN2at6native18elementwise_kernelILi128ELi2EZNS0_22gpu_kernel_impl_nocastIZZZNS0_50_GLOBAL__N__2680c7bb_12_PowKernel_cu_b2145a98_318424pow_tensor_tensor_kernelERNS_18TensorIteratorBaseEENKUlvE_clEvENKUlvE4_clEvEUlddE_EEvS5_RKT_EUliE_EEviT1_)
        .other          _ZN2at6native18elementwise_kernelILi128ELi2EZNS0_22gpu_kernel_impl_nocastIZZZNS0_50_GLOBAL__N__2680c7bb_12_PowKernel_cu_b2145a98_318424pow_tensor_tensor_kernelERNS_18TensorIteratorBaseEENKUlvE_clEvENKUlvE4_clEvEUlddE_EEvS5_RKT_EUliE_EEviT1_,@"STO_CUDA_ENTRY STV_DEFAULT"
_ZN2at6native18elementwise_kernelILi128ELi2EZNS0_22gpu_kernel_impl_nocastIZZZNS0_50_GLOBAL__N__2680c7bb_12_PowKernel_cu_b2145a98_318424pow_tensor_tensor_kernelERNS_18TensorIteratorBaseEENKUlvE_clEvENKUlvE4_clEvEUlddE_EEvS5_RKT_EUliE_EEviT1_:
.text._ZN2at6native18elementwise_kernelILi128ELi2EZNS0_22gpu_kernel_impl_nocastIZZZNS0_50_GLOBAL__N__2680c7bb_12_PowKernel_cu_b2145a98_318424pow_tensor_tensor_kernelERNS_18TensorIteratorBaseEENKUlvE_clEvENKUlvE4_clEvEUlddE_EEvS5_RKT_EUliE_EEviT1_:
        /* <DEDUP_REMOVED lines=10> */
[----:B------:R-:W-:Y:S01]  /*00a0*/  IMAD.MOV.U32 R4, RZ, RZ, RZ ;  /* 0x000000ffff047224 */ /* 0x000fe200078e00ff */
[----:B------:R-:W-:-:S10]  /*00b0*/  MOV R10, RZ ;  /* 0x000000ff000a7202 */ /* 0x000fd40000000f00 */
        /* <DEDUP_REMOVED lines=250> */
.L_x_49721:
[----:B------:R-:W-:-:S04]  /*1060*/  IADD3 R6, P0, R4, c[0x0][0x3d0], RZ ;  /* 0x0000f40004067a10 */ /* 0x000fc80007f1e0ff */
[----:B------:R-:W-:Y:S02]  /*1070*/  IADD3.X R7, RZ, c[0x0][0x3d4], RZ, P0, !PT ;  /* 0x0000f500ff077a10 */ /* 0x000fe400007fe4ff */
[----:B------:R-:W-:-:S04]  /*1080*/  IADD3 R8, P0, R0, c[0x0][0x3d8], RZ ;  /* 0x0000f60000087a10 */ /* 0x000fc80007f1e0ff */
[----:B------:R-:W2:Y:S01]  /*1090*/  LDG.E.64 R6, [R6.64] ;  /* 0x0000000406067981 */ /* 0x000ea2000c1e1b00 */
[----:B------:R-:W-:-:S06]  /*10a0*/  IADD3.X R9, RZ, c[0x0][0x3dc], RZ, P0, !PT ;  /* 0x0000f700ff097a10 */ /* 0x000fcc00007fe4ff */
[----:B------:R-:W3:Y:S01]  /*10b0*/  LDG.E.64 R8, [R8.64] ;  /* 0x0000000408087981 */ /* 0x000ee2000c1e1b00 */
[----:B------:R-:W-:Y:S01]  /*10c0*/  IADD3 R10, P0, R10, c[0x0][0x3c8], RZ ;  /* 0x0000f2000a0a7a10 */ /* 0x000fe20007f1e0ff */
[----:B------:R-:W-:Y:S01]  /*10d0*/  BSSY B1, `(.L_x_49722) ;  /* 0x0000009000017945 */ /* 0x000fe20003800000 */
[----:B------:R-:W-:Y:S02]  /*10e0*/  MOV R0, 0x1160 ;  /* 0x0000116000007802 */ /* 0x000fe40000000f00 */
[----:B------:R-:W-:Y:S01]  /*10f0*/  IADD3.X R11, RZ, c[0x0][0x3cc], RZ, P0, !PT ;  /* 0x0000f300ff0b7a10 */ /* 0x000fe200007fe4ff */
[----:B--2---:R-:W0:Y:S01]  /*1100*/  DADD R4, -RZ, |R6| ;  /* 0x00000000ff047229 */ /* 0x004e220000000506 */
[----:B---3--:R-:W-:-:S09]  /*1110*/  IMAD.MOV.U32 R32, RZ, RZ, R8 ;  /* 0x000000ffff207224 */ /* 0x008fd200078e0008 */
[----:B0-----:R-:W-:Y:S01]  /*1120*/  MOV R13, R5 ;  /* 0x00000005000d7202 */ /* 0x001fe20000000f00 */
[----:B------:R-:W-:Y:S01]  /*1130*/  IMAD.MOV.U32 R20, RZ, RZ, R4 ;  /* 0x000000ffff147224 */ /* 0x000fe200078e0004 */
[----:B------:R-:W-:Y:S02]  /*1140*/  MOV R5, R9 ;  /* 0x0000000900057202 */ /* 0x000fe40000000f00 */
[----:B------:R-:W-:Y:S05]  /*1150*/  CALL.REL.NOINC `($_ZN2at6native18elementwise_kernelILi128ELi2EZNS0_22gpu_kernel_impl_nocastIZZZNS0_50_GLOBAL__N__2680c7bb_12_PowKernel_cu_b2145a98_318424pow_tensor_tensor_kernelERNS_18TensorIteratorBaseEENKUlvE_clEvENKUlvE4_clEvEUlddE_EEvS5_RKT_EUliE_EEviT1_$__internal_accurate_pow) ;  /* 0x00001a2000007944 */ /* 0x000fea0003c00000 */
[----:B------:R-:W-:Y:S05]  /*1160*/  BSYNC B1 ;  /* 0x0000000000017941 */ /* 0x000fea0003800000 */
.L_x_49722:
[----:B------:R-:W1:Y:S01]  /*1170*/  DSETP.NEU.AND P0, PT, R6, RZ, PT ;  /* 0x000000ff0600722a */ /* 0x000e620003f0d000 */
[----:B------:R-:W-:Y:S01]  /*1180*/  BSSY B1, `(.L_x_49723) ;  /* 0x0000022000017945 */ /* 0x000fe20003800000 */
[----:B------:R-:W-:Y:S01]  /*1190*/  MOV R4, R18 ;  /* 0x0000001200047202 */ /* 0x000fe20000000f00 */
[----:B------:R-:W-:-:S11]  /*11a0*/  IMAD.MOV.U32 R5, RZ, RZ, R19 ;  /* 0x000000ffff057224 */ /* 0x000fd600078e0013 */
[----:B-1----:R-:W-:Y:S05]  /*11b0*/  @!P0 BRA `(.L_x_49724) ;  /* 0x0000013000008947 */ /* 0x002fea0003800000 */
        /* <DEDUP_REMOVED lines=9> */
[----:B------:R-:W1:Y:S01]  /*1250*/  FRND.F64.TRUNC R12, R8 ;  /* 0x00000008000c7313 */ /* 0x000e62000030d800 */
[----:B------:R-:W2:Y:S01]  /*1260*/  DADD R14, -RZ, -R4 ;  /* 0x00000000ff0e7229 */ /* 0x000ea20000000904 */
[----:B------:R-:W-:-:S09]  /*1270*/  ISETP.LT.AND P1, PT, R7, RZ, !P1 ;  /* 0x000000ff0700720c */ /* 0x000fd20004f21270 */
[----:B--2---:R-:W-:Y:S02]  /*1280*/  FSEL R4, R14, R4, P1 ;  /* 0x000000040e047208 */ /* 0x004fe40000800000 */
[----:B------:R-:W-:Y:S01]  /*1290*/  FSEL R5, R15, R5, P1 ;  /* 0x000000050f057208 */ /* 0x000fe20000800000 */
[----:B-1----:R-:W1:-:S14]  /*12a0*/  DSETP.NEU.AND P2, PT, R12, R8, PT ;  /* 0x000000080c00722a */ /* 0x002e5c0003f4d000 */
[----:B-1----:R-:W-:Y:S05]  /*12b0*/  @!P2 BRA `(.L_x_49725) ;  /* 0x000000e00000a947 */ /* 0x002fea0003800000 */
[----:B------:R-:W-:Y:S02]  /*12c0*/  MOV R4, 0x0 ;  /* 0x0000000000047802 */ /* 0x000fe40000000f00 */
[----:B------:R-:W-:Y:S01]  /*12d0*/  MOV R5, 0xfff80000 ;  /* 0xfff8000000057802 */ /* 0x000fe20000000f00 */
[----:B------:R-:W-:Y:S05]  /*12e0*/  BRA `(.L_x_49725) ;  /* 0x000000b000007947 */ /* 0x000fea0003800000 */
.L_x_49724:
[C---:B------:R-:W-:Y:S01]  /*12f0*/  LOP3.LUT R0, R9.reuse, 0x7ff00000, RZ, 0xc0, !PT ;  /* 0x7ff0000009007812 */ /* 0x040fe200078ec0ff */
[----:B------:R-:W1:Y:S01]  /*1300*/  DSETP.NEU.AND P0, PT, |R8|, 0.5, PT ;  /* 0x3fe000000800742a */ /* 0x000e620003f0d200 */
[----:B------:R-:W-:Y:S01]  /*1310*/  ISETP.GE.AND P1, PT, R9, RZ, PT ;  /* 0x000000ff0900720c */ /* 0x000fe20003f26270 */
[----:B------:R-:W-:Y:S01]  /*1320*/  IMAD.MOV.U32 R4, RZ, RZ, RZ ;  /* 0x000000ffff047224 */ /* 0x000fe200078e00ff */
[----:B------:R-:W-:-:S04]  /*1330*/  LEA.HI R5, R0, 0xfffffc0c, RZ, 0xc ;  /* 0xfffffc0c00057811 */ /* 0x000fc800078f60ff */
[CC--:B------:R-:W-:Y:S02]  /*1340*/  SHF.L.U32 R0, R8.reuse, R5.reuse, RZ ;  /* 0x0000000508007219 */ /* 0x0c0fe400000006ff */
[----:B------:R-:W-:Y:S02]  /*1350*/  SHF.L.U64.HI R5, R8, R5, R9 ;  /* 0x0000000508057219 */ /* 0x000fe40000010209 */
[----:B------:R-:W-:-:S04]  /*1360*/  ISETP.EQ.U32.AND P2, PT, R0, RZ, PT ;  /* 0x000000ff0000720c */ /* 0x000fc80003f42070 */
[----:B-1----:R-:W-:-:S04]  /*1370*/  ISETP.EQ.AND.EX P0, PT, R5, -0x80000000, P0, P2 ;  /* 0x800000000500780c */ /* 0x002fc80000702320 */
[----:B------:R-:W-:-:S04]  /*1380*/  SEL R5, R7, RZ, P0 ;  /* 0x000000ff07057207 */ /* 0x000fc80000000000 */
[----:B------:R-:W-:Y:S02]  /*1390*/  @!P1 LOP3.LUT R5, R5, 0x7ff00000, RZ, 0xfc, !PT ;  /* 0x7ff0000005059812 */ /* 0x000fe400078efcff */
.L_x_49725:
[----:B------:R-:W-:Y:S05]  /*13a0*/  BSYNC B1 ;  /* 0x0000000000017941 */ /* 0x000fea0003800000 */
.L_x_49723:
[----:B------:R-:W1:Y:S01]  /*13b0*/  DADD R12, R6, R8 ;  /* 0x00000000060c7229 */ /* 0x000e620000000008 */
[----:B------:R-:W-:Y:S09]  /*13c0*/  BSSY B1, `(.L_x_49726) ;  /* 0x000001c000017945 */ /* 0x000ff20003800000 */
[----:B-1----:R-:W-:-:S04]  /*13d0*/  LOP3.LUT R12, R13, 0x7ff00000, RZ, 0xc0, !PT ;  /* 0x7ff000000d0c7812 */ /* 0x002fc800078ec0ff */
[----:B------:R-:W-:-:S13]  /*13e0*/  ISETP.NE.AND P1, PT, R12, 0x7ff00000, PT ;  /* 0x7ff000000c00780c */ /* 0x000fda0003f25270 */
[----:B------:R-:W-:Y:S05]  /*13f0*/  @P1 BRA `(.L_x_49727) ;  /* 0x0000018000001947 */ /* 0x000fea0003800000 */
[----:B------:R-:W1:-:S06]  /*1400*/  DSETP.GTU.AND P1, PT, |R8|, +INF , PT ;  /* 0x7ff000000800742a */ /* 0x000e4c0003f2c200 */
[----:B-1----:R-:W1:-:S14]  /*1410*/  DSETP.GTU.OR P1, PT, |R6|, +INF , P1 ;  /* 0x7ff000000600742a */ /* 0x002e5c0000f2c600 */
[----:B-1----:R-:W-:Y:S05]  /*1420*/  @P1 BRA `(.L_x_49728) ;  /* 0x0000014000001947 */ /* 0x002fea0003800000 */
[----:B------:R-:W1:-:S14]  /*1430*/  DSETP.NEU.AND P1, PT, |R8|, +INF , PT ;  /* 0x7ff000000800742a */ /* 0x000e5c0003f2d200 */
[----:B-1----:R-:W-:Y:S05]  /*1440*/  @P1 BRA `(.L_x_49729) ;  /* 0x0000008000001947 */ /* 0x002fea0003800000 */
[----:B------:R-:W-:Y:S01]  /*1450*/  ISETP.GE.AND P1, PT, R9, RZ, PT ;  /* 0x000000ff0900720c */ /* 0x000fe20003f26270 */
[----:B------:R-:W1:Y:S01]  /*1460*/  DSETP.GT.AND P0, PT, |R6|, 1, PT ;  /* 0x3ff000000600742a */ /* 0x000e620003f04200 */
[----:B------:R-:W-:-:S05]  /*1470*/  MOV R4, RZ ;  /* 0x000000ff00047202 */ /* 0x000fca0000000f00 */
[----:B-1----:R-:W-:Y:S01]  /*1480*/  SEL R0, RZ, 0x7ff00000, !P0 ;  /* 0x7ff00000ff007807 */ /* 0x002fe20004000000 */
[----:B------:R-:W1:-:S05]  /*1490*/  DSETP.NEU.AND P0, PT, R6, -1, PT ;  /* 0xbff000000600742a */ /* 0x000e4a0003f0d000 */
[----:B------:R-:W-:-:S04]  /*14a0*/  @!P1 LOP3.LUT R0, R0, 0x7ff00000, RZ, 0x3c, !PT ;  /* 0x7ff0000000009812 */ /* 0x000fc800078e3cff */
[----:B-1----:R-:W-:Y:S01]  /*14b0*/  SEL R5, R0, 0x3ff00000, P0 ;  /* 0x3ff0000000057807 */ /* 0x002fe20000000000 */
[----:B------:R-:W-:Y:S05]  /*14c0*/  BRA `(.L_x_49727) ;  /* 0x000000b000007947 */ /* 0x000fea0003800000 */
.L_x_49729:
[----:B------:R-:W1:-:S14]  /*14d0*/  DSETP.NEU.AND P1, PT, |R6|, +INF , PT ;  /* 0x7ff000000600742a */ /* 0x000e5c0003f2d200 */
[----:B-1----:R-:W-:Y:S05]  /*14e0*/  @P1 BRA `(.L_x_49727) ;  /* 0x0000009000001947 */ /* 0x002fea0003800000 */
[----:B------:R-:W-:Y:S02]  /*14f0*/  ISETP.LT.AND P0, PT, R7, RZ, P0 ;  /* 0x000000ff0700720c */ /* 0x000fe40000701270 */
[C---:B------:R-:W-:Y:S02]  /*1500*/  LOP3.LUT R0, R9.reuse, 0x7fffffff, RZ, 0xc0, !PT ;  /* 0x7fffffff09007812 */ /* 0x040fe400078ec0ff */
[----:B------:R-:W-:Y:S02]  /*1510*/  ISETP.GT.AND P1, PT, R9, -0x1, PT ;  /* 0xffffffff0900780c */ /* 0x000fe40003f24270 */
[----:B------:R-:W-:Y:S02]  /*1520*/  ISETP.NE.AND P0, PT, R0, 0x3fe00000, P0 ;  /* 0x3fe000000000780c */ /* 0x000fe40000705270 */
[----:B------:R-:W-:Y:S02]  /*1530*/  SEL R5, RZ, 0x7ff00000, !P1 ;  /* 0x7ff00000ff057807 */ /* 0x000fe40004800000 */
[----:B------:R-:W-:-:S09]  /*1540*/  MOV R4, RZ ;  /* 0x000000ff00047202 */ /* 0x000fd20000000f00 */
[----:B------:R-:W-:Y:S01]  /*1550*/  @P0 IADD3 R5, R5, -0x80000000, RZ ;  /* 0x8000000005050810 */ /* 0x000fe20007ffe0ff */
[----:B------:R-:W-:Y:S05]  /*1560*/  BRA `(.L_x_49727) ;  /* 0x0000001000007947 */ /* 0x000fea0003800000 */
.L_x_49728:
[----:B------:R1:W2:-:S06]  /*1570*/  DADD R4, R6, R8 ;  /* 0x0000000006047229 */ /* 0x00028c0000000008 */
.L_x_49727:
[----:B------:R-:W-:Y:S05]  /*1580*/  BSYNC B1 ;  /* 0x0000000000017941 */ /* 0x000fea0003800000 */
.L_x_49726:
[----:B------:R-:W3:Y:S01]  /*1590*/  DSETP.NEU.AND P0, PT, R8, RZ, PT ;  /* 0x000000ff0800722a */ /* 0x000ee20003f0d000 */
[----:B------:R-:W-:-:S05]  /*15a0*/  IMAD R2, R2, 0x100, R3 ;  /* 0x0000010002027824 */ /* 0x000fca00078e0203 */
[----:B---3--:R-:W3:Y:S01]  /*15b0*/  DSETP.EQ.OR P0, PT, R6, 1, !P0 ;  /* 0x3ff000000600742a */ /* 0x008ee20004702400 */
[----:B-1----:R-:W-:-:S05]  /*15c0*/  IADD3 R9, R2, 0x80, RZ ;  /* 0x0000008002097810 */ /* 0x002fca0007ffe0ff */
[----:B--23--:R-:W-:Y:S02]  /*15d0*/  FSEL R4, R4, RZ, !P0 ;  /* 0x000000ff04047208 */ /* 0x00cfe40004000000 */
[----:B------:R-:W-:-:S05]  /*15e0*/  FSEL R5, R5, 1.875, !P0 ;  /* 0x3ff0000005057808 */ /* 0x000fca0004000000 */
[----:B------:R1:W-:Y:S02]  /*15f0*/  STG.E.64 [R10.64], R4 ;  /* 0x000000040a007986 */ /* 0x0003e4000c101b04 */
.L_x_49720:
[----:B------:R-:W-:Y:S05]  /*1600*/  BSYNC B0 ;  /* 0x0000000000007941 */ /* 0x000fea0003800000 */
.L_x_49719:
[----:B------:R-:W-:-:S13]  /*1610*/  ISETP.GE.AND P0, PT, R9, c[0x0][0x160], PT ;  /* 0x0000580009007a0c */ /* 0x000fda0003f06270 */
[----:B------:R-:W-:Y:S05]  /*1620*/  @P0 EXIT ;  /* 0x000000000000094d */ /* 0x000fea0003800000 */
[----:B------:R-:W-:Y:S01]  /*1630*/  ISETP.NE.AND P0, PT, RZ, c[0x0][0x168], PT ;  /* 0x00005a00ff007a0c */ /* 0x000fe20003f05270 */
[----:B------:R-:W-:Y:S01]  /*1640*/  HFMA2.MMA R2, -RZ, RZ, 0, 0 ;  /* 0x00000000ff027435 */ /* 0x000fe200000001ff */
[----:B------:R-:W-:Y:S01]  /*1650*/  MOV R0, RZ ;  /* 0x000000ff00007202 */ /* 0x000fe20000000f00 */
[----:B------:R-:W-:-:S10]  /*1660*/  IMAD.MOV.U32 R8, RZ, RZ, RZ ;  /* 0x000000ffff087224 */ /* 0x000fd400078e00ff */
[----:B------:R-:W-:Y:S05]  /*1670*/  @!P0 BRA `(.L_x_49730) ;  /* 0x00000f9000008947 */ /* 0x000fea0003800000 */
[----:B------:R-:W-:Y:S02]  /*1680*/  MOV R2, RZ ;  /* 0x000000ff00027202 */ /* 0x000fe40000000f00 */
[----:B------:R-:W-:-:S05]  /*1690*/  MOV R3, R9 ;  /* 0x0000000900037202 */ /* 0x000fca0000000f00 */
[----:B-1----:R-:W-:-:S04]  /*16a0*/  IMAD.HI.U32 R4, R9, c[0x0][0x170], R2 ;  /* 0x00005c0009047a27 */ /* 0x002fc800078e0002 */
[----:B------:R-:W-:Y:S01]  /*16b0*/  IMAD.MOV.U32 R3, RZ, RZ, c[0x0][0x168] ;  /* 0x00005a00ff037624 */ /* 0x000fe200078e00ff */
[----:B------:R-:W-:-:S04]  /*16c0*/  SHF.R.U32.HI R5, RZ, c[0x0][0x174], R4 ;  /* 0x00005d00ff057a19 */ /* 0x000fc80000011604 */
[----:B------:R-:W-:Y:S02]  /*16d0*/  ISETP.NE.AND P0, PT, R3, 0x1, PT ;  /* 0x000000010300780c */ /* 0x000fe40003f05270 */
        /* <DEDUP_REMOVED lines=243> */
.L_x_49730:
[----:B------:R-:W-:-:S04]  /*2610*/  IADD3 R6, P0, R2, c[0x0][0x3d0], RZ ;  /* 0x0000f40002067a10 */ /* 0x000fc80007f1e0ff */
[----:B------:R-:W-:Y:S02]  /*2620*/  IADD3.X R7, RZ, c[0x0][0x3d4], RZ, P0, !PT ;  /* 0x0000f500ff077a10 */ /* 0x000fe400007fe4ff */
[----:B------:R-:W-:-:S04]  /*2630*/  IADD3 R2, P0, R0, c[0x0][0x3d8], RZ ;  /* 0x0000f60000027a10 */ /* 0x000fc80007f1e0ff */
[----:B------:R-:W2:Y:S01]  /*2640*/  LDG.E.64 R6, [R6.64] ;  /* 0x0000000406067981 */ /* 0x000ea2000c1e1b00 */
[----:B------:R-:W-:-:S06]  /*2650*/  IMAD.X R3, RZ, RZ, c[0x0][0x3dc], P0 ;  /* 0x0000f700ff037624 */ /* 0x000fcc00000e06ff */
[----:B------:R-:W3:Y:S01]  /*2660*/  LDG.E.64 R2, [R2.64] ;  /* 0x0000000402027981 */ /* 0x000ee2000c1e1b00 */
[----:B------:R-:W-:Y:S01]  /*2670*/  IADD3 R8, P0, R8, c[0x0][0x3c8], RZ ;  /* 0x0000f20008087a10 */ /* 0x000fe20007f1e0ff */
[----:B------:R-:W-:Y:S01]  /*2680*/  BSSY B0, `(.L_x_49731) ;  /* 0x0000009000007945 */ /* 0x000fe20003800000 */
[----:B------:R-:W-:-:S03]  /*2690*/  MOV R0, 0x2710 ;  /* 0x0000271000007802 */ /* 0x000fc60000000f00 */
[----:B------:R-:W-:Y:S01]  /*26a0*/  IMAD.X R9, RZ, RZ, c[0x0][0x3cc], P0 ;  /* 0x0000f300ff097624 */ /* 0x000fe200000e06ff */
[----:B-12---:R-:W1:Y:S01]  /*26b0*/  DADD R4, -RZ, |R6| ;  /* 0x00000000ff047229 */ /* 0x006e620000000506 */
[----:B---3--:R-:W-:-:S09]  /*26c0*/  MOV R32, R2 ;  /* 0x0000000200207202 */ /* 0x008fd20000000f00 */
[----:B-1----:R-:W-:Y:S02]  /*26d0*/  MOV R13, R5 ;  /* 0x00000005000d7202 */ /* 0x002fe40000000f00 */
[----:B0-----:R-:W-:Y:S02]  /*26e0*/  MOV R20, R4 ;  /* 0x0000000400147202 */ /* 0x001fe40000000f00 */
[----:B------:R-:W-:Y:S02]  /*26f0*/  MOV R5, R3 ;  /* 0x0000000300057202 */ /* 0x000fe40000000f00 */
[----:B------:R-:W-:Y:S05]  /*2700*/  CALL.REL.NOINC `($_ZN2at6native18elementwise_kernelILi128ELi2EZNS0_22gpu_kernel_impl_nocastIZZZNS0_50_GLOBAL__N__2680c7bb_12_PowKernel_cu_b2145a98_318424pow_tensor_tensor_kernelERNS_18TensorIteratorBaseEENKUlvE_clEvENKUlvE4_clEvEUlddE_EEvS5_RKT_EUliE_EEviT1_$__internal_accurate_pow) ;  /* 0x0000047000007944 */ /* 0x000fea0003c00000 */
[----:B------:R-:W-:Y:S05]  /*2710*/  BSYNC B0 ;  /* 0x0000000000007941 */ /* 0x000fea0003800000 */
.L_x_49731:
[----:B------:R-:W1:Y:S01]  /*2720*/  DSETP.NEU.AND P0, PT, R6, RZ, PT ;  /* 0x000000ff0600722a */ /* 0x000e620003f0d000 */
[----:B------:R-:W-:Y:S01]  /*2730*/  LOP3.LUT R0, R3, 0x7ff00000, RZ, 0xc0, !PT ;  /* 0x7ff0000003007812 */ /* 0x000fe200078ec0ff */
[----:B------:R-:W-:Y:S01]  /*2740*/  BSSY B0, `(.L_x_49732) ;  /* 0x000001f000007945 */ /* 0x000fe20003800000 */
[----:B------:R-:W-:Y:S02]  /*2750*/  IMAD.MOV.U32 R4, RZ, RZ, R18 ;  /* 0x000000ffff047224 */ /* 0x000fe400078e0012 */
[----:B------:R-:W-:-:S04]  /*2760*/  LEA.HI R5, R0, 0xfffffc0c, RZ, 0xc ;  /* 0xfffffc0c00057811 */ /* 0x000fc800078f60ff */
[CC--:B------:R-:W-:Y:S02]  /*2770*/  SHF.L.U64.HI R10, R2.reuse, R5.reuse, R3 ;  /* 0x00000005020a7219 */ /* 0x0c0fe40000010203 */
[----:B------:R-:W-:Y:S02]  /*2780*/  SHF.L.U32 R0, R2, R5, RZ ;  /* 0x0000000502007219 */ /* 0x000fe400000006ff */
[----:B------:R-:W-:Y:S01]  /*2790*/  MOV R5, R19 ;  /* 0x0000001300057202 */ /* 0x000fe20000000f00 */
[----:B-1----:R-:W-:Y:S05]  /*27a0*/  @!P0 BRA `(.L_x_49733) ;  /* 0x0000011000008947 */ /* 0x002fea0003800000 */
[----:B------:R-:W-:Y:S02]  /*27b0*/  ISETP.NE.U32.AND P0, PT, R0, RZ, PT ;  /* 0x000000ff0000720c */ /* 0x000fe40003f05070 */
[----:B------:R-:W-:Y:S02]  /*27c0*/  ISETP.GT.AND P1, PT, R7, -0x1, PT ;  /* 0xffffffff0700780c */ /* 0x000fe40003f24270 */
[----:B------:R-:W-:Y:S01]  /*27d0*/  ISETP.NE.AND.EX P0, PT, R10, -0x80000000, PT, P0 ;  /* 0x800000000a00780c */ /* 0x000fe20003f05300 */
[----:B------:R-:W1:-:S03]  /*27e0*/  DADD R10, -RZ, -R4 ;  /* 0x00000000ff0a7229 */ /* 0x000e460000000904 */
[----:B------:R-:W-:Y:S02]  /*27f0*/  ISETP.LT.AND P2, PT, R7, RZ, !P0 ;  /* 0x000000ff0700720c */ /* 0x000fe40004741270 */
[----:B------:R-:W-:-:S05]  /*2800*/  PLOP3.LUT P0, PT, P0, PT, PT, 0x8, 0x0 ;  /* 0x000000000000781c */ /* 0x000fca000070e170 */
[----:B-1----:R-:W-:Y:S02]  /*2810*/  FSEL R0, R10, R4, P2 ;  /* 0x000000040a007208 */ /* 0x002fe40001000000 */
[----:B------:R-:W-:Y:S01]  /*2820*/  FSEL R11, R11, R5, P2 ;  /* 0x000000050b0b7208 */ /* 0x000fe20001000000 */
[----:B------:R-:W-:Y:S05]  /*2830*/  @P1 BRA `(.L_x_49734) ;  /* 0x000000f000001947 */ /* 0x000fea0003800000 */
[----:B------:R-:W1:Y:S02]  /*2840*/  FRND.F64.TRUNC R4, R2 ;  /* 0x0000000200047313 */ /* 0x000e64000030d800 */
[----:B-1----:R1:W2:Y:S02]  /*2850*/  DSETP.NEU.AND P1, PT, R4, R2, PT ;  /* 0x000000020400722a */ /* 0x0022a40003f2d000 */
[----:B-1----:R-:W-:Y:S01]  /*2860*/  MOV R4, R0 ;  /* 0x0000000000047202 */ /* 0x002fe20000000f00 */
[----:B------:R-:W-:-:S11]  /*2870*/  IMAD.MOV.U32 R5, RZ, RZ, R11 ;  /* 0x000000ffff057224 */ /* 0x000fd600078e000b */
[----:B--2---:R-:W-:Y:S05]  /*2880*/  @!P1 BRA `(.L_x_49734) ;  /* 0x000000a000009947 */ /* 0x004fea0003800000 */
[----:B------:R-:W-:Y:S02]  /*2890*/  MOV R4, 0x0 ;  /* 0x0000000000047802 */ /* 0x000fe40000000f00 */
[----:B------:R-:W-:Y:S01]  /*28a0*/  MOV R5, 0xfff80000 ;  /* 0xfff8000000057802 */ /* 0x000fe20000000f00 */
[----:B------:R-:W-:Y:S05]  /*28b0*/  BRA `(.L_x_49734) ;  /* 0x0000007000007947 */ /* 0x000fea0003800000 */
.L_x_49733:
[----:B------:R-:W1:Y:S01]  /*28c0*/  DSETP.NEU.AND P0, PT, |R2|, 0.5, PT ;  /* 0x3fe000000200742a */ /* 0x000e620003f0d200 */
[----:B------:R-:W-:Y:S01]  /*28d0*/  ISETP.GE.AND P1, PT, R3, RZ, PT ;  /* 0x000000ff0300720c */ /* 0x000fe20003f26270 */
[----:B------:R-:W-:Y:S01]  /*28e0*/  IMAD.MOV.U32 R4, RZ, RZ, RZ ;  /* 0x000000ffff047224 */ /* 0x000fe200078e00ff */
[----:B------:R-:W-:-:S04]  /*28f0*/  ISETP.EQ.U32.AND P2, PT, R0, RZ, PT ;  /* 0x000000ff0000720c */ /* 0x000fc80003f42070 */
[----:B-1----:R-:W-:-:S04]  /*2900*/  ISETP.EQ.AND.EX P0, PT, R10, -0x80000000, P0, P2 ;  /* 0x800000000a00780c */ /* 0x002fc80000702320 */
[----:B------:R-:W-:-:S04]  /*2910*/  SEL R5, R7, RZ, P0 ;  /* 0x000000ff07057207 */ /* 0x000fc80000000000 */
[----:B------:R-:W-:Y:S02]  /*2920*/  @!P1 LOP3.LUT R5, R5, 0x7ff00000, RZ, 0xfc, !PT ;  /* 0x7ff0000005059812 */ /* 0x000fe400078efcff */
.L_x_49734:
[----:B------:R-:W-:Y:S05]  /*2930*/  BSYNC B0 ;  /* 0x0000000000007941 */ /* 0x000fea0003800000 */
.L_x_49732:
        /* <DEDUP_REMOVED lines=18> */
.L_x_49738:
        /* <DEDUP_REMOVED lines=10> */
.L_x_49737:
[----:B------:R1:W2:-:S06]  /*2b00*/  DADD R4, R6, R2 ;  /* 0x0000000006047229 */ /* 0x00028c0000000002 */
.L_x_49736:
[----:B------:R-:W-:Y:S05]  /*2b10*/  BSYNC B0 ;  /* 0x0000000000007941 */ /* 0x000fea0003800000 */
.L_x_49735:
[----:B------:R-:W3:-:S06]  /*2b20*/  DSETP.NEU.AND P0, PT, R2, RZ, PT ;  /* 0x000000ff0200722a */ /* 0x000ecc0003f0d000 */
[----:B---3--:R-:W3:-:S06]  /*2b30*/  DSETP.EQ.OR P0, PT, R6, 1, !P0 ;  /* 0x3ff000000600742a */ /* 0x008ecc0004702400 */
[----:B-123--:R-:W-:Y:S02]  /*2b40*/  FSEL R2, R4, RZ, !P0 ;  /* 0x000000ff04027208 */ /* 0x00efe40004000000 */
[----:B------:R-:W-:-:S05]  /*2b50*/  FSEL R3, R5, 1.875, !P0 ;  /* 0x3ff0000005037808 */ /* 0x000fca0004000000 */
[----:B------:R-:W-:Y:S01]  /*2b60*/  STG.E.64 [R8.64], R2 ;  /* 0x0000000208007986 */ /* 0x000fe2000c101b04 */
[----:B------:R-:W-:Y:S05]  /*2b70*/  EXIT ;  /* 0x000000000000794d */ /* 0x000fea0003800000 */
        .type           $_ZN2at6native18elementwise_kernelILi128ELi2EZNS0_22gpu_kernel_impl_nocastIZZZNS0_50_GLOBAL__N__2680c7bb_12_PowKernel_cu_b2145a98_318424pow_tensor_tensor_kernelERNS_18TensorIteratorBaseEENKUlvE_clEvENKUlvE4_clEvEUlddE_EEvS5_RKT_EUliE_EEviT1_$__internal_accurate_pow,@function
        .size           $_ZN2at6native18elementwise_kernelILi128ELi2EZNS0_22gpu_kernel_impl_nocastIZZZNS0_50_GLOBAL__N__2680c7bb_12_PowKernel_cu_b2145a98_318424pow_tensor_tensor_kernelERNS_18TensorIteratorBaseEENKUlvE_clEvENKUlvE4_clEvEUlddE_EEvS5_RKT_EUliE_EEviT1_$__internal_accurate_pow,(.L_x_61587 - $_ZN2at6native18elementwise_kernelILi128ELi2EZNS0_22gpu_kernel_impl_nocastIZZZNS0_50_GLOBAL__N__2680c7bb_12_PowKernel_cu_b2145a98_318424pow_tensor_tensor_kernelERNS_18TensorIteratorBaseEENKUlvE_clEvENKUlvE4_clEvEUlddE_EEvS5_RKT_EUliE_EEviT1_$__internal_accurate_pow)
$_ZN2at6native18elementwise_kernelILi128ELi2EZNS0_22gpu_kernel_impl_nocastIZZZNS0_50_GLOBAL__N__2680c7bb_12_PowKernel_cu_b2145a98_318424pow_tensor_tensor_kernelERNS_18TensorIteratorBaseEENKUlvE_clEvENKUlvE4_clEvEUlddE_EEvS5_RKT_EUliE_EEviT1_$__internal_accurate_pow:
[----:B------:R-:W-:Y:S01]  /*2b80*/  SHF.R.U32.HI R4, RZ, 0x14, R13 ;  /* 0x00000014ff047819 */ /* 0x000fe2000001160d */
[----:B------:R-:W-:Y:S01]  /*2b90*/  IMAD.MOV.U32 R12, RZ, RZ, R20 ;  /* 0x000000ffff0c7224 */ /* 0x000fe200078e0014 */
[----:B------:R-:W-:Y:S02]  /*2ba0*/  MOV R30, RZ ;  /* 0x000000ff001e7202 */ /* 0x000fe40000000f00 */
[----:B------:R-:W-:-:S13]  /*2bb0*/  ISETP.NE.AND P0, PT, R4, RZ, PT ;  /* 0x000000ff0400720c */ /* 0x000fda0003f05270 */
[----:B------:R0:W1:Y:S02]  /*2bc0*/  @!P0 DMUL R16, R12, 1.80143985094819840000e+16 ;  /* 0x435000000c108828 */ /* 0x0000640000000000 */
[----:B0-----:R-:W-:-:S08]  /*2bd0*/  MOV R12, R13 ;  /* 0x0000000d000c7202 */ /* 0x001fd00000000f00 */
        /* <DEDUP_REMOVED lines=13> */
[----:B0-----:R0:W1:Y:S02]  /*2cb0*/  DFMA R30, R30, R14, R30 ;  /* 0x0000000e1e1e722b */ /* 0x001064000000001e */
[----:B0-----:R-:W-:Y:S01]  /*2cc0*/  IMAD.MOV.U32 R14, RZ, RZ, 0x7d2cafe2 ;  /* 0x7d2cafe2ff0e7424 */ /* 0x001fe200078e00ff */
[----:B------:R-:W-:-:S03]  /*2cd0*/  MOV R15, 0x3eb0f5ff ;  /* 0x3eb0f5ff000f7802 */ /* 0x000fc60000000f00 */
[----:B-1----:R-:W0:-:S06]  /*2ce0*/  DMUL R18, R30, R20 ;  /* 0x000000141e127228 */ /* 0x002e0c0000000000 */
[----:B0-----:R-:W0:-:S06]  /*2cf0*/  DFMA R18, R30, R20, R18 ;  /* 0x000000141e12722b */ /* 0x001e0c0000000012 */
[----:B0-----:R-:W0:-:S04]  /*2d00*/  DMUL R24, R18, R18 ;  /* 0x0000001212187228 */ /* 0x001e080000000000 */
[----:B------:R-:W1:-:S04]  /*2d10*/  DMUL R12, R18, R18 ;  /* 0x00000012120c7228 */ /* 0x000e480000000000 */
[----:B0-----:R-:W0:-:S04]  /*2d20*/  DFMA R14, R24, R14, c[0x2][0x0] ;  /* 0x00800000180e762b */ /* 0x001e08000000000e */
[----:B-1----:R-:W-:-:S04]  /*2d30*/  DFMA R28, R18, R18, -R12 ;  /* 0x00000012121c722b */ /* 0x002fc8000000080c */
[----:B0-----:R-:W0:-:S06]  /*2d40*/  DFMA R14, R24, R14, c[0x2][0x8] ;  /* 0x00800200180e762b */ /* 0x001e0c000000000e */
[----:B0-----:R-:W0:-:S06]  /*2d50*/  DFMA R14, R24, R14, c[0x2][0x10] ;  /* 0x00800400180e762b */ /* 0x001e0c000000000e */
[----:B0-----:R-:W0:-:S06]  /*2d60*/  DFMA R14, R24, R14, c[0x2][0x18] ;  /* 0x00800600180e762b */ /* 0x001e0c000000000e */
[----:B0-----:R-:W0:-:S04]  /*2d70*/  DFMA R22, R24, R14, c[0x2][0x20] ;  /* 0x008008001816762b */ /* 0x001e08000000000e */
[----:B------:R-:W1:-:S04]  /*2d80*/  DADD R14, R20, -R18 ;  /* 0x00000000140e7229 */ /* 0x000e480000000812 */
[----:B0-----:R-:W0:-:S04]  /*2d90*/  DFMA R22, R24, R22, c[0x2][0x28] ;  /* 0x00800a001816762b */ /* 0x001e080000000016 */
[----:B-1----:R-:W1:-:S04]  /*2da0*/  DADD R14, R14, R14 ;  /* 0x000000000e0e7229 */ /* 0x002e48000000000e */
[----:B0-----:R-:W0:-:S04]  /*2db0*/  DFMA R26, R24, R22, c[0x2][0x30] ;  /* 0x00800c00181a762b */ /* 0x001e080000000016 */
[----:B-1----:R-:W1:-:S04]  /*2dc0*/  DFMA R14, R20, -R18, R14 ;  /* 0x80000012140e722b */ /* 0x002e48000000000e */
[----:B0-----:R-:W0:-:S04]  /*2dd0*/  DADD R20, -R26, c[0x2][0x30] ;  /* 0x00800c001a147629 */ /* 0x001e080000000100 */
[----:B-1----:R-:W1:-:S04]  /*2de0*/  DMUL R14, R30, R14 ;  /* 0x0000000e1e0e7228 */ /* 0x002e480000000000 */
[----:B0-----:R-:W0:-:S04]  /*2df0*/  DFMA R20, R24, R22, R20 ;  /* 0x000000161814722b */ /* 0x001e080000000014 */
[----:B------:R-:W2:Y:S02]  /*2e00*/  DMUL R22, R18, R12 ;  /* 0x0000000c12167228 */ /* 0x000ea40000000000 */
[----:B-1----:R-:W-:Y:S02]  /*2e10*/  IADD3 R31, R15, 0x100000, RZ ;  /* 0x001000000f1f7810 */ /* 0x002fe40007ffe0ff */
[----:B0-----:R-:W0:Y:S01]  /*2e20*/  DADD R20, RZ, R20 ;  /* 0x00000000ff147229 */ /* 0x001e220000000014 */
[----:B------:R-:W-:-:S03]  /*2e30*/  MOV R30, R14 ;  /* 0x0000000e001e7202 */ /* 0x000fc60000000f00 */
[----:B--2---:R-:W1:-:S04]  /*2e40*/  DFMA R24, R18, R12, -R22 ;  /* 0x0000000c1218722b */ /* 0x004e480000000816 */
[----:B0-----:R-:W0:-:S04]  /*2e50*/  DADD R20, R20, c[0x2][0x38] ;  /* 0x00800e0014147629 */ /* 0x001e080000000000 */
[----:B-1----:R-:W-:-:S04]  /*2e60*/  DFMA R12, R14, R12, R24 ;  /* 0x0000000c0e0c722b */ /* 0x002fc80000000018 */
[----:B0-----:R-:W0:-:S04]  /*2e70*/  DADD R24, R26, R20 ;  /* 0x000000001a187229 */ /* 0x001e080000000014 */
[----:B------:R-:W1:-:S04]  /*2e80*/  DFMA R28, R18, R30, R28 ;  /* 0x0000001e121c722b */ /* 0x000e48000000001c */
[----:B0-----:R-:W0:-:S04]  /*2e90*/  DMUL R30, R24, R22 ;  /* 0x00000016181e7228 */ /* 0x001e080000000000 */
[----:B-1----:R-:W-:-:S04]  /*2ea0*/  DFMA R12, R18, R28, R12 ;  /* 0x0000001c120c722b */ /* 0x002fc8000000000c */
        /* <DEDUP_REMOVED lines=14> */
[----:B-1----:R-:W0:Y:S01]  /*2f90*/  DADD R18, R30, R18 ;  /* 0x000000001e127229 */ /* 0x002e220000000012 */
[----:B------:R-:W-:Y:S02]  /*2fa0*/  MOV R4, R32 ;  /* 0x0000002000047202 */ /* 0x000fe40000000f00 */
[----:B------:R-:W-:-:S03]  /*2fb0*/  LOP3.LUT R12, R12, 0x80000000, RZ, 0x3c, !PT ;  /* 0x800000000c0c7812 */ /* 0x000fc600078e3cff */
        /* <DEDUP_REMOVED lines=10> */
[----:B-1----:R0:W1:Y:S01]  /*3060*/  DADD R20, R20, -R22 ;  /* 0x0000000014147229 */ /* 0x0020620000000816 */
[----:B------:R-:W-:Y:S01]  /*3070*/  ISETP.GT.U32.AND P0, PT, R16, -0x2000001, PT ;  /* 0xfdffffff1000780c */ /* 0x000fe20003f04070 */
[----:B------:R-:W-:Y:S01]  /*3080*/  IMAD.MOV.U32 R16, RZ, RZ, R4 ;  /* 0x000000ffff107224 */ /* 0x000fe200078e0004 */
[----:B0-----:R-:W-:Y:S01]  /*3090*/  MOV R23, 0x3e5ade15 ;  /* 0x3e5ade1500177802 */ /* 0x001fe20000000f00 */
[----:B------:R-:W-:Y:S01]  /*30a0*/  IMAD.MOV.U32 R22, RZ, RZ, 0x69ce2bdf ;  /* 0x69ce2bdfff167424 */ /* 0x000fe200078e00ff */
[----:B------:R-:W-:Y:S01]  /*30b0*/  SEL R17, R17, R5, P0 ;  /* 0x0000000511117207 */ /* 0x000fe20000000000 */
[----:B-1----:R-:W0:-:S06]  /*30c0*/  DFMA R20, R14, c[0x2][0x50], R20 ;  /* 0x008014000e147a2b */ /* 0x002e0c0000000014 */
[----:B0-----:R-:W0:-:S06]  /*30d0*/  DADD R14, R12, R20 ;  /* 0x000000000c0e7229 */ /* 0x001e0c0000000014 */
[----:B0-----:R-:W0:-:S04]  /*30e0*/  DADD R12, R12, -R14 ;  /* 0x000000000c0c7229 */ /* 0x001e08000000080e */
[----:B------:R-:W1:-:S04]  /*30f0*/  DMUL R4, R14, R16 ;  /* 0x000000100e047228 */ /* 0x000e480000000000 */
[----:B0-----:R-:W-:-:S04]  /*3100*/  DADD R12, R20, R12 ;  /* 0x00000000140c7229 */ /* 0x001fc8000000000c */
[----:B-1----:R-:W0:-:S06]  /*3110*/  DFMA R14, R14, R16, -R4 ;  /* 0x000000100e0e722b */ /* 0x002e0c0000000804 */
[----:B0-----:R0:W1:Y:S02]  /*3120*/  DFMA R12, R12, R16, R14 ;  /* 0x000000100c0c722b */ /* 0x001064000000000e */
[----:B0-----:R-:W-:Y:S01]  /*3130*/  MOV R16, 0x652b82fe ;  /* 0x652b82fe00107802 */ /* 0x001fe20000000f00 */
[----:B------:R-:W-:-:S03]  /*3140*/  HFMA2.MMA R17, -RZ, RZ, 1.9912109375, 0.00128841400146484375 ;  /* 0x3ff71547ff117435 */ /* 0x000fc600000001ff */
        /* <DEDUP_REMOVED lines=32> */
.L_x_49739:
[----:B-1----:R-:W-:-:S04]  /*3350*/  DSETP.NEU.AND P0, PT, |R18|, +INF , PT ;  /* 0x7ff000001200742a */ /* 0x002fc80003f0d200 */
[----:B------:R-:W1:-:S06]  /*3360*/  DADD R4, R4, -R14 ;  /* 0x0000000004047229 */ /* 0x000e4c000000080e */
[----:B-1----:R-:W1:-:S06]  /*3370*/  DADD R4, R12, R4 ;  /* 0x000000000c047229 */ /* 0x002e4c0000000004 */
[----:B-1----:R1:W2:Y:S02]  /*3380*/  @P0 DFMA R18, R4, R18, R18 ;  /* 0x000000120412022b */ /* 0x0022a40000000012 */
[----:B-1----:R-:W-:Y:S02]  /*3390*/  MOV R4, R0 ;  /* 0x0000000000047202 */ /* 0x002fe40000000f00 */
[----:B------:R-:W-:-:S04]  /*33a0*/  MOV R5, 0x0 ;  /* 0x0000000000057802 */ /* 0x000fc80000000f00 */
[----:B--2---:R-:W-:Y:S05]  /*33b0*/  RET.REL.NODEC R4 `(_ZN2at6native18elementwise_kernelILi128ELi2EZNS0_22gpu_kernel_impl_nocastIZZZNS0_50_GLOBAL__N__2680c7bb_12_PowKernel_cu_b2145a98_318424pow_tensor_tensor_kernelERNS_18TensorIteratorBaseEENKUlvE_clEvENKUlvE4_clEvEUlddE_EEvS5_RKT_EUliE_EEviT1_) ;  /* 0xffffcc4004007950 */ /* 0x004fea0003c3ffff */
.L_x_49740:
        /* <DEDUP_REMOVED lines=12> */
.L_x_61587:


//--------------------- .text._ZN2at6native27unrolled_elementwise_kernelIZZZNS0_50_GLOBAL__N__2680c7bb_12_PowKernel_cu_b2145a98_318424pow_tensor_tensor_kernelERNS_18TensorIteratorBaseEENKUlvE_clEvENKUlvE4_clEvEUlddE_St5arrayIPcLm3EELi4E23TrivialOffsetCalculatorILi2EjESB_ILi1EjENS0_6memory15LoadWithoutCastENSE_16StoreWithoutCastEEEviT_T0_T2_T3_T4_T5_ --------------------------
	.section	.text._ZN2at6native27unrolled_elementwise_kernelIZZZNS0_50_GLOBAL__N__2680c7bb_12_PowKernel_cu_b2145a98_318424pow_tensor_tensor_kernelERNS_18TensorIteratorBaseEENKUlvE_clEvENKUlvE4_clEvEUlddE_St5arrayIPcLm3EELi4E23TrivialOffsetCalculatorILi2EjESB_ILi1EjENS0_6memory15LoadWithoutCastENSE_16StoreWithoutCastEEEviT_T0_T2_T3_T4_T5_,"ax",@progbits
	.sectioninfo	@"SHI_REGISTERS=44"
	.align	128
        .global         _ZN2at6native27unrolled_elementwise_kernelIZZZNS0_50_GLOBAL__N__2680c7bb_12_PowKernel_cu_b2145a98_318424pow_tensor_tensor_kernelERNS_18TensorIteratorBaseEENKUlvE_clEvENKUlvE4_clEvEUlddE_St5arrayIPcLm3EELi4E23TrivialOffsetCalculatorILi2EjESB_ILi1EjENS0_6memory15LoadWithoutCastENSE_16StoreWithoutCastEEEviT_T0_T2_T3_T4_T5_
        .type           _ZN2at6native27unrolled_elementwise_kernelIZZZNS0_50_GLOBAL__N__2680c7bb_12_PowKernel_cu_b2145a98_318424pow_tensor_tensor_kernelERNS_18TensorIteratorBaseEENKUlvE_clEvENKUlvE4_clEvEUlddE_St5arrayIPcLm3EELi4E23TrivialOffsetCalculatorILi2EjESB_ILi1EjENS0_6memory15LoadWithoutCastENSE_16StoreWithoutCastEEEviT_T0_T2_T3_T4_T5_,@function
        .size           _ZN2at6native27unrolled_elementwise_kernelIZZZNS0_50_GLOBAL__N__2680c7bb_12_PowKernel_cu_b2145a98_318424pow_tensor_tensor_kernelERNS_18TensorIteratorBaseEENKUlvE_clEvENKUlvE4_clEvEUlddE_St5arrayIPcLm3EELi4E23TrivialOffsetCalculatorILi2EjESB_ILi1EjENS0_6memory15LoadWithoutCastENSE_16StoreWithoutCastEEEviT_T0_T2_T3_T4_T5_,(.L_x_61588 - _ZN2at6native27unrolled_elementwise_kernelIZZZNS0_50_GLOBAL__N__2680c7bb_12_PowKernel_cu_b2145a98_318424pow_tensor_tensor_kernelERNS_18TensorIteratorBaseEENKUlvE_clEvENKUlvE4_clEvEUlddE_St5arrayIPcLm3EELi4E23TrivialOffsetCalculatorILi2EjESB_ILi1EjENS0_6memory15LoadWithoutCastENSE_16StoreWithoutCastEEEviT_T0_T2_T3_T4_T5_)
        .other          _ZN2at6native27unrolled_elementwise_kernelIZZZNS0_50_GLOBAL__N__2680c7bb_12_PowKernel_cu_b2145a98_318424pow_tensor_tensor_kernelERNS_18TensorIteratorBaseEENKUlvE_clEvENKUlvE4_clEvEUlddE_St5arrayIPcLm3EELi4E23TrivialOffsetCalculatorILi2EjESB_ILi1EjENS0_6memory15LoadWithoutCastENSE_16StoreWithoutCastEEEviT_T0_T2_T3_T4_T5_,@"STO_CUDA_ENTRY STV_DEFAULT"
_ZN2at6native27unrolled_elementwise_kernelIZZZNS0_50_GLOBAL__N__2680c7bb_12_PowKernel_cu_b2145a98_318424pow_tensor_tensor_kernelERNS_18TensorIteratorBaseEENKUlvE_clEvENKUlvE4_clEvEUlddE_St5arrayIPcLm3EELi4E23TrivialOffsetCalculatorILi2EjESB_ILi1EjENS0_6memory15LoadWithoutCastENSE_16StoreWithoutCastEEEviT_T0_T2_T3_T4_T5_:
.text._ZN2at6native27unrolled_elementwise_kernelIZZZNS0_50_GLOBAL__N__2680c7bb_12_PowKernel_cu_b2145a98_318424pow_tensor_tensor_kernelERNS_18TensorIteratorBaseEENKUlvE_clEvENKUlvE4_clEvEUlddE_St5arrayIPcLm3EELi4E23TrivialOffsetCalculatorILi2EjESB_ILi1EjENS0_6memory15LoadWithoutCastENSE_16StoreWithoutCastEEEviT_T0_T2_T3_T4_T5_:
        /* <DEDUP_REMOVED lines=8> */
[----:B0-----:R-:W-:-:S05]  /*0080*/  IMAD R3, R2, R3, c[0x0][0x160] ;  /* 0x0000580002037624 */ /* 0x001fca00078e0203 */
[----:B-1----:R-:W-:-:S13]  /*0090*/  ISETP.GE.AND P2, PT, R0, R3, PT ;  /* 0x000000030000720c */ /* 0x002fda0003f46270 */
[----:B------:R-:W-:Y:S01]  /*00a0*/  @!P2 IMAD R20, R2, 0x200, R0 ;  /* 0x000002000214a824 */ /* 0x000fe200078e0200 */
[----:B------:R-:W-:Y:S01]  /*00b0*/  @!P2 IADD3 R0, R0, 0x80, RZ ;  /* 0x000000800000a810 */ /* 0x000fe20007ffe0ff */
[----:B------:R-:W-:-:S03]  /*00c0*/  @!P2 IMAD.MOV.U32 R21, RZ, RZ, 0x8 ;  /* 0x00000008ff15a424 */ /* 0x000fc600078e00ff */
[----:B------:R-:W-:Y:S01]  /*00d0*/  ISETP.GE.AND P0, PT, R0, R3, PT ;  /* 0x000000030000720c */ /* 0x000fe20003f06270 */
[----:B------:R-:W-:-:S04]  /*00e0*/  @!P2 IMAD.WIDE.U32 R8, R20, R21, c[0x0][0x178] ;  /* 0x00005e001408a625 */ /* 0x000fc800078e0015 */
[----:B------:R-:W-:Y:S01]  /*00f0*/  @!P2 IMAD.WIDE.U32 R20, R20, R21, c[0x0][0x180] ;  /* 0x000060001414a625 */ /* 0x000fe200078e0015 */
[----:B------:R0:W5:Y:S01]  /*0100*/  @!P2 LDG.E.64 R6, [R8.64] ;  /* 0x000000040806a981 */ /* 0x000162000c1e1b00 */
[----:B------:R-:W-:Y:S01]  /*0110*/  CS2R R10, SRZ ;  /* 0x00000000000a7805 */ /* 0x000fe2000001ff00 */
[----:B------:R-:W-:Y:S01]  /*0120*/  CS2R R12, SRZ ;  /* 0x00000000000c7805 */ /* 0x000fe2000001ff00 */
[----:B------:R-:W-:Y:S01]  /*0130*/  CS2R R14, SRZ ;  /* 0x00000000000e7805 */ /* 0x000fe2000001ff00 */
[----:B------:R1:W5:Y:S03]  /*0140*/  @!P2 LDG.E.64 R4, [R20.64] ;  /* 0x000000041404a981 */ /* 0x000366000c1e1b00 */
[----:B------:R-:W-:Y:S01]  /*0150*/  @!P0 IMAD R24, R2, 0x200, R0 ;  /* 0x0000020002188824 */ /* 0x000fe200078e0200 */
[----:B------:R-:W-:Y:S01]  /*0160*/  @!P0 IADD3 R0, R0, 0x80, RZ ;  /* 0x0000008000008810 */ /* 0x000fe20007ffe0ff */
[----:B------:R-:W-:-:S03]  /*0170*/  @!P0 IMAD.MOV.U32 R25, RZ, RZ, 0x8 ;  /* 0x00000008ff198424 */ /* 0x000fc600078e00ff */
[----:B------:R-:W-:Y:S01]  /*0180*/  ISETP.GE.AND P3, PT, R0, R3, PT ;  /* 0x000000030000720c */ /* 0x000fe20003f66270 */
[----:B------:R-:W-:-:S12]  /*0190*/  @!P0 IMAD.WIDE.U32 R22, R24, R25, c[0x0][0x178] ;  /* 0x00005e0018168625 */ /* 0x000fd800078e0019 */
[----:B------:R-:W-:Y:S01]  /*01a0*/  @!P3 IMAD R28, R2, 0x200, R0 ;  /* 0x00000200021cb824 */ /* 0x000fe200078e0200 */
[----:B------:R-:W-:Y:S01]  /*01b0*/  @!P3 IADD3 R0, R0, 0x80, RZ ;  /* 0x000000800000b810 */ /* 0x000fe20007ffe0ff */
[----:B------:R-:W-:Y:S01]  /*01c0*/  @!P3 IMAD.MOV.U32 R29, RZ, RZ, 0x8 ;  /* 0x00000008ff1db424 */ /* 0x000fe200078e00ff */
[----:B------:R2:W5:Y:S02]  /*01d0*/  @!P0 LDG.E.64 R40, [R22.64] ;  /* 0x0000000416288981 */ /* 0x000564000c1e1b00 */
[----:B------:R-:W-:Y:S01]  /*01e0*/  ISETP.GE.AND P1, PT, R0, R3, PT ;  /* 0x000000030000720c */ /* 0x000fe20003f26270 */
[----:B------:R-:W-:Y:S01]  /*01f0*/  CS2R R16, SRZ ;  /* 0x0000000000107805 */ /* 0x000fe2000001ff00 */
[----:B------:R-:W-:Y:S01]  /*0200*/  CS2R R18, SRZ ;  /* 0x0000000000127805 */ /* 0x000fe2000001ff00 */
[----:B------:R-:W-:-:S04]  /*0210*/  @!P0 IMAD.WIDE.U32 R24, R24, R25, c[0x0][0x180] ;  /* 0x0000600018188625 */ /* 0x000fc800078e0019 */
[CC--:B------:R-:W-:Y:S01]  /*0220*/  @!P3 IMAD.WIDE.U32 R26, R28.reuse, R29.reuse, c[0x0][0x178] ;  /* 0x00005e001c1ab625 */ /* 0x0c0fe200078e001d */
[----:B------:R3:W5:Y:S03]  /*0230*/  @!P0 LDG.E.64 R10, [R24.64] ;  /* 0x00000004180a8981 */ /* 0x000766000c1e1b00 */
[----:B--2---:R-:W-:Y:S01]  /*0240*/  @!P3 IMAD.WIDE.U32 R22, R28, R29, c[0x0][0x180] ;  /* 0x000060001c16b625 */ /* 0x004fe200078e001d */
[----:B------:R3:W5:Y:S03]  /*0250*/  @!P3 LDG.E.64 R12, [R26.64] ;  /* 0x000000041a0cb981 */ /* 0x000766000c1e1b00 */
[----:B------:R-:W-:Y:S01]  /*0260*/  @!P1 IMAD R0, R2, 0x200, R0 ;  /* 0x0000020002009824 */ /* 0x000fe200078e0200 */
[----:B------:R3:W5:Y:S01]  /*0270*/  @!P3 LDG.E.64 R14, [R22.64] ;  /* 0x00000004160eb981 */ /* 0x000762000c1e1b00 */
[----:B------:R-:W-:-:S04]  /*0280*/  @!P1 IMAD.MOV.U32 R31, RZ, RZ, 0x8 ;  /* 0x00000008ff1f9424 */ /* 0x000fc800078e00ff */
[----:B0-----:R-:W-:-:S04]  /*0290*/  @!P1 IMAD.WIDE.U32 R8, R0, R31, c[0x0][0x178] ;  /* 0x00005e0000089625 */ /* 0x001fc800078e001f */
[----:B-1----:R-:W-:Y:S01]  /*02a0*/  @!P1 IMAD.WIDE.U32 R20, R0, R31, c[0x0][0x180] ;  /* 0x0000600000149625 */ /* 0x002fe200078e001f */
[----:B------:R3:W5:Y:S04]  /*02b0*/  @!P1 LDG.E.64 R16, [R8.64] ;  /* 0x0000000408109981 */ /* 0x000768000c1e1b00 */
[----:B------:R3:W5:Y:S01]  /*02c0*/  @!P1 LDG.E.64 R18, [R20.64] ;  /* 0x0000000414129981 */ /* 0x000762000c1e1b00 */
[----:B------:R-:W-:Y:S01]  /*02d0*/  BSSY B0, `(.L_x_49741) ;  /* 0x000004f000007945 */ /* 0x000fe20003800000 */
[----:B------:R-:W-:Y:S05]  /*02e0*/  @P2 BRA `(.L_x_49742) ;  /* 0x000004d000002947 */ /* 0x000fea0003800000 */
[----:B---3-5:R0:W1:Y:S01]  /*02f0*/  DADD R20, -RZ, |R6| ;  /* 0x00000000ff147229 */ /* 0x0280620000000506 */
[----:B------:R-:W-:Y:S01]  /*0300*/  BSSY B1, `(.L_x_49743) ;  /* 0x0000005000017945 */ /* 0x000fe20003800000 */
[----:B------:R-:W-:Y:S01]  /*0310*/  IMAD.MOV.U32 R38, RZ, RZ, R4 ;  /* 0x000000ffff267224 */ /* 0x000fe200078e0004 */
[----:B------:R-:W-:Y:S01]  /*0320*/  MOV R0, 0x350 ;  /* 0x0000035000007802 */ /* 0x000fe20000000f00 */
[----:B------:R-:W-:-:S02]  /*0330*/  IMAD.MOV.U32 R37, RZ, RZ, R5 ;  /* 0x000000ffff257224 */ /* 0x000fc400078e0005 */
[----:B01----:R-:W-:Y:S05]  /*0340*/  CALL.REL.NOINC `($_ZN2at6native27unrolled_elementwise_kernelIZZZNS0_50_GLOBAL__N__2680c7bb_12_PowKernel_cu_b2145a98_318424pow_tensor_tensor_kernelERNS_18TensorIteratorBaseEENKUlvE_clEvENKUlvE4_clEvEUlddE_St5arrayIPcLm3EELi4E23TrivialOffsetCalculatorILi2EjESB_ILi1EjENS0_6memory15LoadWithoutCastENSE_16StoreWithoutCastEEEviT_T0_T2_T3_T4_T5_$__internal_accurate_pow) ;  /* 0x000015d000007944 */ /* 0x003fea0003c00000 */
[----:B------:R-:W-:Y:S05]  /*0350*/  BSYNC B1 ;  /* 0x0000000000017941 */ /* 0x000fea0003800000 */
.L_x_49743:
[----:B------:R-:W2:Y:S01]  /*0360*/  DSETP.NEU.AND P0, PT, R6, RZ, PT ;  /* 0x000000ff0600722a */ /* 0x000ea20003f0d000 */
[----:B------:R-:W-:Y:S01]  /*0370*/  BSSY B1, `(.L_x_49744) ;  /* 0x0000022000017945 */ /* 0x000fe20003800000 */
[----:B-1----:R-:W-:-:S02]  /*0380*/  IMAD.MOV.U32 R8, RZ, RZ, R24 ;  /* 0x000000ffff087224 */ /* 0x002fc400078e0018 */
[----:B------:R-:W-:-:S10]  /*0390*/  IMAD.MOV.U32 R9, RZ, RZ, R25 ;  /* 0x000000ffff097224 */ /* 0x000fd400078e0019 */
        /* <DEDUP_REMOVED lines=11> */
[----:B0-----:R-:W0:Y:S01]  /*0450*/  DADD R22, -RZ, -R8 ;  /* 0x00000000ff167229 */ /* 0x001e220000000908 */
[----:B------:R-:W-:-:S09]  /*0460*/  ISETP.LT.AND P1, PT, R7, RZ, !P1 ;  /* 0x000000ff0700720c */ /* 0x000fd20004f21270 */
[----:B0-----:R-:W-:Y:S02]  /*0470*/  FSEL R8, R22, R8, P1 ;  /* 0x0000000816087208 */ /* 0x001fe40000800000 */
[----:B------:R-:W-:Y:S01]  /*0480*/  FSEL R9, R23, R9, P1 ;  /* 0x0000000917097208 */ /* 0x000fe20000800000 */
[----:B-1----:R-:W0:-:S14]  /*0490*/  DSETP.NEU.AND P2, PT, R20, R4, PT ;  /* 0x000000041400722a */ /* 0x002e1c0003f4d000 */
[----:B0-----:R-:W-:Y:S05]  /*04a0*/  @!P2 BRA `(.L_x_49746) ;  /* 0x000000e00000a947 */ /* 0x001fea0003800000 */
[----:B------:R-:W-:Y:S02]  /*04b0*/  IMAD.MOV.U32 R8, RZ, RZ, 0x0 ;  /* 0x00000000ff087424 */ /* 0x000fe400078e00ff */
[----:B------:R-:W-:Y:S01]  /*04c0*/  IMAD.MOV.U32 R9, RZ, RZ, -0x80000 ;  /* 0xfff80000ff097424 */ /* 0x000fe200078e00ff */
[----:B------:R-:W-:Y:S05]  /*04d0*/  BRA `(.L_x_49746) ;  /* 0x000000b000007947 */ /* 0x000fea0003800000 */
.L_x_49745:
        /* <DEDUP_REMOVED lines=11> */
.L_x_49746:
[----:B------:R-:W-:Y:S05]  /*0590*/  BSYNC B1 ;  /* 0x0000000000017941 */ /* 0x000fea0003800000 */
.L_x_49744:
        /* <DEDUP_REMOVED lines=12> */
[----:B------:R-:W-:-:S05]  /*0660*/  IMAD.MOV.U32 R8, RZ, RZ, RZ ;  /* 0x000000ffff087224 */ /* 0x000fca00078e00ff */
[----:B-1----:R-:W-:Y:S01]  /*0670*/  SEL R0, RZ, 0x7ff00000, !P0 ;  /* 0x7ff00000ff007807 */ /* 0x002fe20004000000 */
[----:B------:R-:W1:-:S05]  /*0680*/  DSETP.NEU.AND P0, PT, R6, -1, PT ;  /* 0xbff000000600742a */ /* 0x000e4a0003f0d000 */
[----:B------:R-:W-:-:S04]  /*0690*/  @!P1 LOP3.LUT R0, R0, 0x7ff00000, RZ, 0x3c, !PT ;  /* 0x7ff0000000009812 */ /* 0x000fc800078e3cff */
[----:B-1----:R-:W-:Y:S01]  /*06a0*/  SEL R9, R0, 0x3ff00000, P0 ;  /* 0x3ff0000000097807 */ /* 0x002fe20000000000 */
[----:B------:R-:W-:Y:S05]  /*06b0*/  BRA `(.L_x_49748) ;  /* 0x000000b000007947 */ /* 0x000fea0003800000 */
.L_x_49750:
        /* <DEDUP_REMOVED lines=10> */
.L_x_49749:
[----:B------:R1:W2:-:S06]  /*0760*/  DADD R8, R4, R6 ;  /* 0x0000000004087229 */ /* 0x00028c0000000006 */
.L_x_49748:
[----:B------:R-:W-:Y:S05]  /*0770*/  BSYNC B1 ;  /* 0x0000000000017941 */ /* 0x000fea0003800000 */
.L_x_49747:
[----:B------:R-:W3:-:S06]  /*0780*/  DSETP.NEU.AND P0, PT, R4, RZ, PT ;  /* 0x000000ff0400722a */ /* 0x000ecc0003f0d000 */
[----:B---3--:R-:W3:-:S06]  /*0790*/  DSETP.EQ.OR P0, PT, R6, 1, !P0 ;  /* 0x3ff000000600742a */ /* 0x008ecc0004702400 */
[----:B-123--:R-:W-:Y:S02]  /*07a0*/  FSEL R4, R8, RZ, !P0 ;  /* 0x000000ff08047208 */ /* 0x00efe40004000000 */
[----:B------:R-:W-:Y:S02]  /*07b0*/  FSEL R5, R9, 1.875, !P0 ;  /* 0x3ff0000009057808 */ /* 0x000fe40004000000 */
.L_x_49742:
[----:B------:R-:W-:Y:S05]  /*07c0*/  BSYNC B0 ;  /* 0x0000000000007941 */ /* 0x000fea0003800000 */
.L_x_49741:
[----:B-----5:R-:W1:Y:S01]  /*07d0*/  S2R R6, SR_TID.X ;  /* 0x0000000000067919 */ /* 0x020e620000002100 */
[----:B------:R-:W-:Y:S01]  /*07e0*/  BSSY B0, `(.L_x_49751) ;  /* 0x000004f000007945 */ /* 0x000fe20003800000 */
[----:B-1-3--:R-:W-:-:S04]  /*07f0*/  IADD3 R8, R6, 0x80, RZ ;  /* 0x0000008006087810 */ /* 0x00afc80007ffe0ff */
        /* <DEDUP_REMOVED lines=11> */
[----:B012---:R-:W-:Y:S05]  /*08b0*/  CALL.REL.NOINC `($_ZN2at6native27unrolled_elementwise_kernelIZZZNS0_50_GLOBAL__N__2680c7bb_12_PowKernel_cu_b2145a98_318424pow_tensor_tensor_kernelERNS_18TensorIteratorBaseEENKUlvE_clEvENKUlvE4_clEvEUlddE_St5arrayIPcLm3EELi4E23TrivialOffsetCalculatorILi2EjESB_ILi1EjENS0_6memory15LoadWithoutCastENSE_16StoreWithoutCastEEEviT_T0_T2_T3_T4_T5_$__internal_accurate_pow) ;  /* 0x0000106000007944 */ /* 0x007fea0003c00000 */
[----:B------:R-:W-:Y:S05]  /*08c0*/  BSYNC B1 ;  /* 0x0000000000017941 */ /* 0x000fea0003800000 */
.L_x_49753:
[----:B------:R-:W2:Y:S01]  /*08d0*/  DSETP.NEU.AND P0, PT, R40, RZ, PT ;  /* 0x000000ff2800722a */ /* 0x000ea20003f0d000 */
[----:B------:R-:W-:Y:S01]  /*08e0*/  BSSY B1, `(.L_x_49754) ;  /* 0x000001c000017945 */ /* 0x000fe20003800000 */
[----:B-1----:R-:W-:-:S02]  /*08f0*/  IMAD.MOV.U32 R20, RZ, RZ, R24 ;  /* 0x000000ffff147224 */ /* 0x002fc400078e0018 */
[----:B------:R-:W-:-:S10]  /*0900*/  IMAD.MOV.U32 R21, RZ, RZ, R25 ;  /* 0x000000ffff157224 */ /* 0x000fd400078e0019 */
[----:B--2---:R-:W-:Y:S05]  /*0910*/  @!P0 BRA `(.L_x_49755) ;  /* 0x0000011000008947 */ /* 0x004fea0003800000 */
[----:B------:R-:W-:Y:S01]  /*0920*/  ISETP.GT.AND P2, PT, R41, -0x1, PT ;  /* 0xffffffff2900780c */ /* 0x000fe20003f44270 */
[----:B0-----:R-:W0:Y:S01]  /*0930*/  DADD R22, -RZ, -R20 ;  /* 0x00000000ff167229 */ /* 0x001e220000000914 */
        /* <DEDUP_REMOVED lines=15> */
.L_x_49755:
[----:B------:R-:W1:Y:S01]  /*0a30*/  DSETP.NEU.AND P0, PT, |R10|, 0.5, PT ;  /* 0x3fe000000a00742a */ /* 0x000e620003f0d200 */
[----:B------:R-:W-:Y:S01]  /*0a40*/  ISETP.GE.AND P2, PT, R11, RZ, PT ;  /* 0x000000ff0b00720c */ /* 0x000fe20003f46270 */
[----:B------:R-:W-:Y:S01]  /*0a50*/  IMAD.MOV.U32 R20, RZ, RZ, RZ ;  /* 0x000000ffff147224 */ /* 0x000fe200078e00ff */
[----:B------:R-:W-:-:S04]  /*0a60*/  ISETP.EQ.U32.AND P1, PT, R9, RZ, PT ;  /* 0x000000ff0900720c */ /* 0x000fc80003f22070 */
[----:B-1----:R-:W-:-:S04]  /*0a70*/  ISETP.EQ.AND.EX P0, PT, R7, -0x80000000, P0, P1 ;  /* 0x800000000700780c */ /* 0x002fc80000702310 */
[----:B------:R-:W-:-:S04]  /*0a80*/  SEL R21, R41, RZ, P0 ;  /* 0x000000ff29157207 */ /* 0x000fc80000000000 */
[----:B------:R-:W-:Y:S02]  /*0a90*/  @!P2 LOP3.LUT R21, R21, 0x7ff00000, RZ, 0xfc, !PT ;  /* 0x7ff000001515a812 */ /* 0x000fe400078efcff */
.L_x_49756:
[----:B------:R-:W-:Y:S05]  /*0aa0*/  BSYNC B1 ;  /* 0x0000000000017941 */ /* 0x000fea0003800000 */
.L_x_49754:
[----:B0-----:R-:W0:Y:S01]  /*0ab0*/  DADD R22, R10, R40 ;  /* 0x000000000a167229 */ /* 0x001e220000000028 */
        /* <DEDUP_REMOVED lines=17> */
.L_x_49760:
        /* <DEDUP_REMOVED lines=10> */
.L_x_49759:
[----:B------:R0:W1:-:S06]  /*0c70*/  DADD R20, R10, R40 ;  /* 0x000000000a147229 */ /* 0x00004c0000000028 */
.L_x_49758:
[----:B------:R-:W-:Y:S05]  /*0c80*/  BSYNC B1 ;  /* 0x0000000000017941 */ /* 0x000fea0003800000 */
.L_x_49757:
[----:B------:R-:W2:-:S06]  /*0c90*/  DSETP.NEU.AND P0, PT, R10, RZ, PT ;  /* 0x000000ff0a00722a */ /* 0x000e8c0003f0d000 */
[----:B--2---:R-:W2:-:S06]  /*0ca0*/  DSETP.EQ.OR P0, PT, R40, 1, !P0 ;  /* 0x3ff000002800742a */ /* 0x004e8c0004702400 */
[----:B012---:R-:W-:Y:S02]  /*0cb0*/  FSEL R10, R20, RZ, !P0 ;  /* 0x000000ff140a7208 */ /* 0x007fe40004000000 */
[----:B------:R-:W-:Y:S02]  /*0cc0*/  FSEL R11, R21, 1.875, !P0 ;  /* 0x3ff00000150b7808 */ /* 0x000fe40004000000 */
.L_x_49752:
[----:B------:R-:W-:Y:S05]  /*0cd0*/  BSYNC B0 ;  /* 0x0000000000007941 */ /* 0x000fea0003800000 */
.L_x_49751:
        /* <DEDUP_REMOVED lines=15> */
.L_x_49763:
        /* <DEDUP_REMOVED lines=22> */
.L_x_49765:
[----:B------:R-:W1:Y:S01]  /*0f30*/  DSETP.NEU.AND P0, PT, |R14|, 0.5, PT ;  /* 0x3fe000000e00742a */ /* 0x000e620003f0d200 */
[----:B------:R-:W-:Y:S01]  /*0f40*/  ISETP.GE.AND P2, PT, R15, RZ, PT ;  /* 0x000000ff0f00720c */ /* 0x000fe20003f46270 */
[----:B------:R-:W-:Y:S01]  /*0f50*/  IMAD.MOV.U32 R20, RZ, RZ, RZ ;  /* 0x000000ffff147224 */ /* 0x000fe200078e00ff */
[----:B------:R-:W-:-:S04]  /*0f60*/  ISETP.EQ.U32.AND P1, PT, R9, RZ, PT ;  /* 0x000000ff0900720c */ /* 0x000fc80003f22070 */
[----:B-1----:R-:W-:-:S04]  /*0f70*/  ISETP.EQ.AND.EX P0, PT, R7, -0x80000000, P0, P1 ;  /* 0x800000000700780c */ /* 0x002fc80000702310 */
[----:B------:R-:W-:-:S04]  /*0f80*/  SEL R21, R13, RZ, P0 ;  /* 0x000000ff0d157207 */ /* 0x000fc80000000000 */
[----:B------:R-:W-:Y:S02]  /*0f90*/  @!P2 LOP3.LUT R21, R21, 0x7ff00000, RZ, 0xfc, !PT ;  /* 0x7ff000001515a812 */ /* 0x000fe400078efcff */
.L_x_49766:
[----:B------:R-:W-:Y:S05]  /*0fa0*/  BSYNC B1 ;  /* 0x0000000000017941 */ /* 0x000fea0003800000 */
.L_x_49764:
        /* <DEDUP_REMOVED lines=18> */
.L_x_49770:
        /* <DEDUP_REMOVED lines=10> */
.L_x_49769:
[----:B------:R0:W1:-:S06]  /*1170*/  DADD R20, R14, R12 ;  /* 0x000000000e147229 */ /* 0x00004c000000000c */
.L_x_49768:
[----:B------:R-:W-:Y:S05]  /*1180*/  BSYNC B1 ;  /* 0x0000000000017941 */ /* 0x000fea0003800000 */
.L_x_49767:
[----:B------:R-:W2:-:S06]  /*1190*/  DSETP.NEU.AND P0, PT, R14, RZ, PT ;  /* 0x000000ff0e00722a */ /* 0x000e8c0003f0d000 */
[----:B--2---:R-:W2:-:S06]  /*11a0*/  DSETP.EQ.OR P0, PT, R12, 1, !P0 ;  /* 0x3ff000000c00742a */ /* 0x004e8c0004702400 */
[----:B012---:R-:W-:Y:S02]  /*11b0*/  FSEL R12, R20, RZ, !P0 ;  /* 0x000000ff140c7208 */ /* 0x007fe40004000000 */
[----:B------:R-:W-:Y:S02]  /*11c0*/  FSEL R13, R21, 1.875, !P0 ;  /* 0x3ff00000150d7808 */ /* 0x000fe40004000000 */
.L_x_49762:
[----:B------:R-:W-:Y:S05]  /*11d0*/  BSYNC B0 ;  /* 0x0000000000007941 */ /* 0x000fea0003800000 */
.L_x_49761:
        /* <DEDUP_REMOVED lines=15> */
.L_x_49773:
[----:B------:R-:W2:Y:S01]  /*12d0*/  DSETP.NEU.AND P0, PT, R16, RZ, PT ;  /* 0x000000ff1000722a */ /* 0x000ea20003f0d000 */
[----:B------:R-:W-:Y:S01]  /*12e0*/  BSSY B1, `(.L_x_49774) ;  /* 0x000001c000017945 */ /* 0x000fe20003800000 */
[----:B-1----:R-:W-:-:S02]  /*12f0*/  IMAD.MOV.U32 R14, RZ, RZ, R24 ;  /* 0x000000ffff0e7224 */ /* 0x002fc400078e0018 */
[----:B------:R-:W-:-:S10]  /*1300*/  IMAD.MOV.U32 R15, RZ, RZ, R25 ;  /* 0x000000ffff0f7224 */ /* 0x000fd400078e0019 */
[----:B--2---:R-:W-:Y:S05]  /*1310*/  @!P0 BRA `(.L_x_49775) ;  /* 0x0000011000008947 */ /* 0x004fea0003800000 */
[----:B------:R-:W-:Y:S01]  /*1320*/  ISETP.GT.AND P2, PT, R17, -0x1, PT ;  /* 0xffffffff1100780c */ /* 0x000fe20003f44270 */
[----:B------:R-:W1:Y:S01]  /*1330*/  DADD R20, -RZ, -R14 ;  /* 0x00000000ff147229 */ /* 0x000e62000000090e */
[----:B------:R-:W-:-:S04]  /*1340*/  ISETP.NE.U32.AND P0, PT, R9, RZ, PT ;  /* 0x000000ff0900720c */ /* 0x000fc80003f05070 */
[----:B------:R-:W-:-:S04]  /*1350*/  ISETP.NE.AND.EX P0, PT, R7, -0x80000000, PT, P0 ;  /* 0x800000000700780c */ /* 0x000fc80003f05300 */
[----:B------:R-:W-:Y:S02]  /*1360*/  ISETP.LT.AND P1, PT, R17, RZ, !P0 ;  /* 0x000000ff1100720c */ /* 0x000fe40004721270 */
[----:B------:R-:W-:Y:S02]  /*1370*/  PLOP3.LUT P0, PT, P0, PT, PT, 0x8, 0x0 ;  /* 0x000000000000781c */ /* 0x000fe4000070e170 */
[----:B-1----:R-:W-:Y:S02]  /*1380*/  FSEL R0, R20, R14, P1 ;  /* 0x0000000e14007208 */ /* 0x002fe40000800000 */
[----:B------:R-:W-:Y:S01]  /*1390*/  FSEL R21, R21, R15, P1 ;  /* 0x0000000f15157208 */ /* 0x000fe20000800000 */
[----:B------:R-:W-:Y:S05]  /*13a0*/  @P2 BRA `(.L_x_49776) ;  /* 0x000000f000002947 */ /* 0x000fea0003800000 */
[----:B------:R-:W1:Y:S02]  /*13b0*/  FRND.F64.TRUNC R14, R18 ;  /* 0x00000012000e7313 */ /* 0x000e64000030d800 */
[----:B-1----:R1:W2:Y:S02]  /*13c0*/  DSETP.NEU.AND P1, PT, R14, R18, PT ;  /* 0x000000120e00722a */ /* 0x0022a40003f2d000 */
[----:B-1----:R-:W-:-:S02]  /*13d0*/  IMAD.MOV.U32 R14, RZ, RZ, R0 ;  /* 0x000000ffff0e7224 */ /* 0x002fc400078e0000 */
[----:B------:R-:W-:-:S10]  /*13e0*/  IMAD.MOV.U32 R15, RZ, RZ, R21 ;  /* 0x000000ffff0f7224 */ /* 0x000fd400078e0015 */
[----:B--2---:R-:W-:Y:S05]  /*13f0*/  @!P1 BRA `(.L_x_49776) ;  /* 0x000000a000009947 */ /* 0x004fea0003800000 */
[----:B------:R-:W-:Y:S02]  /*1400*/  IMAD.MOV.U32 R14, RZ, RZ, 0x0 ;  /* 0x00000000ff0e7424 */ /* 0x000fe400078e00ff */
[----:B------:R-:W-:Y:S01]  /*1410*/  IMAD.MOV.U32 R15, RZ, RZ, -0x80000 ;  /* 0xfff80000ff0f7424 */ /* 0x000fe200078e00ff */
[----:B------:R-:W-:Y:S05]  /*1420*/  BRA `(.L_x_49776) ;  /* 0x0000007000007947 */ /* 0x000fea0003800000 */
.L_x_49775:
[----:B------:R-:W1:Y:S01]  /*1430*/  DSETP.NEU.AND P0, PT, |R18|, 0.5, PT ;  /* 0x3fe000001200742a */ /* 0x000e620003f0d200 */
[----:B------:R-:W-:Y:S01]  /*1440*/  ISETP.GE.AND P2, PT, R19, RZ, PT ;  /* 0x000000ff1300720c */ /* 0x000fe20003f46270 */
[----:B------:R-:W-:Y:S01]  /*1450*/  IMAD.MOV.U32 R14, RZ, RZ, RZ ;  /* 0x000000ffff0e7224 */ /* 0x000fe200078e00ff */
[----:B------:R-:W-:-:S04]  /*1460*/  ISETP.EQ.U32.AND P1, PT, R9, RZ, PT ;  /* 0x000000ff0900720c */ /* 0x000fc80003f22070 */
[----:B-1----:R-:W-:-:S04]  /*1470*/  ISETP.EQ.AND.EX P0, PT, R7, -0x80000000, P0, P1 ;  /* 0x800000000700780c */ /* 0x002fc80000702310 */
[----:B------:R-:W-:-:S04]  /*1480*/  SEL R15, R17, RZ, P0 ;  /* 0x000000ff110f7207 */ /* 0x000fc80000000000 */
[----:B------:R-:W-:Y:S02]  /*1490*/  @!P2 LOP3.LUT R15, R15, 0x7ff00000, RZ, 0xfc, !PT ;  /* 0x7ff000000f0fa812 */ /* 0x000fe400078efcff */
.L_x_49776:
[----:B------:R-:W-:Y:S05]  /*14a0*/  BSYNC B1 ;  /* 0x0000000000017941 */ /* 0x000fea0003800000 */
.L_x_49774:
        /* <DEDUP_REMOVED lines=18> */
.L_x_49780:
        /* <DEDUP_REMOVED lines=10> */
.L_x_49779:
[----:B------:R1:W2:-:S06]  /*1670*/  DADD R14, R18, R16 ;  /* 0x00000000120e7229 */ /* 0x00028c0000000010 */
.L_x_49778:
[----:B------:R-:W-:Y:S05]  /*1680*/  BSYNC B1 ;  /* 0x0000000000017941 */ /* 0x000fea0003800000 */
.L_x_49777:
[----:B------:R-:W3:-:S06]  /*1690*/  DSETP.NEU.AND P0, PT, R18, RZ, PT ;  /* 0x000000ff1200722a */ /* 0x000ecc0003f0d000 */
[----:B---3--:R-:W3:-:S06]  /*16a0*/  DSETP.EQ.OR P0, PT, R16, 1, !P0 ;  /* 0x3ff000001000742a */ /* 0x008ecc0004702400 */
[----:B--23--:R-:W-:Y:S02]  /*16b0*/  FSEL R0, R14, RZ, !P0 ;  /* 0x000000ff0e007208 */ /* 0x00cfe40004000000 */
[----:B------:R-:W-:Y:S02]  /*16c0*/  FSEL R7, R15, 1.875, !P0 ;  /* 0x3ff000000f077808 */ /* 0x000fe40004000000 */
.L_x_49772:
[----:B------:R-:W-:Y:S05]  /*16d0*/  BSYNC B0 ;  /* 0x0000000000007941 */ /* 0x000fea0003800000 */
.L_x_49771:
[----:B------:R-:W-:Y:S01]  /*16e0*/  ISETP.GE.AND P0, PT, R6, R3, PT ;  /* 0x000000030600720c */ /* 0x000fe20003f06270 */
[----:B------:R-:W-:Y:S01]  /*16f0*/  BSSY B0, `(.L_x_49781) ;  /* 0x0000018000007945 */ /* 0x000fe20003800000 */
[----:B------:R-:W-:Y:S11]  /*1700*/  BSSY B1, `(.L_x_49782) ;  /* 0x0000010000017945 */ /* 0x000ff60003800000 */
[----:B------:R-:W-:Y:S05]  /*1710*/  @P0 BRA `(.L_x_49783) ;  /* 0x000000e000000947 */ /* 0x000fea0003800000 */
[----:B------:R-:W2:Y:S01]  /*1720*/  S2R R9, SR_TID.X ;  /* 0x0000000000097919 */ /* 0x000ea20000002100 */
[----:B------:R-:W-:-:S02]  /*1730*/  IMAD.MOV.U32 R15, RZ, RZ, 0x8 ;  /* 0x00000008ff0f7424 */ /* 0x000fc400078e00ff */
[----:B------:R-:W-:-:S05]  /*1740*/  IMAD.MOV.U32 R6, RZ, RZ, R8 ;  /* 0x000000ffff067224 */ /* 0x000fca00078e0008 */
[----:B------:R-:W-:-:S13]  /*1750*/  ISETP.GE.AND P0, PT, R6, R3, PT ;  /* 0x000000030600720c */ /* 0x000fda0003f06270 */
[----:B------:R-:W-:Y:S01]  /*1760*/  @P0 BREAK B1 ;  /* 0x0000000000010942 */ /* 0x000fe20003800000 */
[----:B--2---:R-:W-:-:S04]  /*1770*/  IMAD R14, R2, 0x200, R9 ;  /* 0x00000200020e7824 */ /* 0x004fc800078e0209 */
[----:B------:R-:W-:-:S05]  /*1780*/  IMAD.WIDE.U32 R14, R14, R15, c[0x0][0x170] ;  /* 0x00005c000e0e7625 */ /* 0x000fca00078e000f */
[----:B------:R2:W-:Y:S01]  /*1790*/  STG.E.64 [R14.64], R4 ;  /* 0x000000040e007986 */ /* 0x0005e2000c101b04 */
[----:B------:R-:W-:Y:S05]  /*17a0*/  @P0 BRA `(.L_x_49784) ;  /* 0x000000c000000947 */ /* 0x000fea0003800000 */
[----:B--2---:R-:W-:Y:S01]  /*17b0*/  IMAD R4, R2, 0x200, R6 ;  /* 0x0000020002047824 */ /* 0x004fe200078e0206 */
[----:B------:R-:W-:Y:S01]  /*17c0*/  IADD3 R6, R6, 0x80, RZ ;  /* 0x0000008006067810 */ /* 0x000fe20007ffe0ff */
[----:B------:R-:W-:-:S04]  /*17d0*/  IMAD.MOV.U32 R5, RZ, RZ, 0x8 ;  /* 0x00000008ff057424 */ /* 0x000fc800078e00ff */
[----:B------:R-:W-:-:S05]  /*17e0*/  IMAD.WIDE.U32 R4, R4, R5, c[0x0][0x170] ;  /* 0x00005c0004047625 */ /* 0x000fca00078e0005 */
[----:B------:R2:W-:Y:S02]  /*17f0*/  STG.E.64 [R4.64], R10 ;  /* 0x0000000a04007986 */ /* 0x0005e4000c101b04 */
.L_x_49783:
[----:B------:R-:W-:Y:S05]  /*1800*/  BSYNC B1 ;  /* 0x0000000000017941 */ /* 0x000fea0003800000 */
.L_x_49782:
[----:B------:R-:W-:-:S13]  /*1810*/  ISETP.GE.AND P0, PT, R6, R3, PT ;  /* 0x000000030600720c */ /* 0x000fda0003f06270 */
[----:B--2---:R-:W-:Y:S01]  /*1820*/  @!P0 IMAD R4, R2, 0x200, R6 ;  /* 0x0000020002048824 */ /* 0x004fe200078e0206 */
[----:B------:R-:W-:Y:S01]  /*1830*/  @!P0 IADD3 R6, R6, 0x80, RZ ;  /* 0x0000008006068810 */ /* 0x000fe20007ffe0ff */
[----:B------:R-:W-:-:S04]  /*1840*/  @!P0 IMAD.MOV.U32 R5, RZ, RZ, 0x8 ;  /* 0x00000008ff058424 */ /* 0x000fc800078e00ff */
[----:B------:R-:W-:-:S05]  /*1850*/  @!P0 IMAD.WIDE.U32 R4, R4, R5, c[0x0][0x170] ;  /* 0x00005c0004048625 */ /* 0x000fca00078e0005 */
[----:B------:R2:W-:Y:S02]  /*1860*/  @!P0 STG.E.64 [R4.64], R12 ;  /* 0x0000000c04008986 */ /* 0x0005e4000c101b04 */
.L_x_49784:
[----:B------:R-:W-:Y:S05]  /*1870*/  BSYNC B0 ;  /* 0x0000000000007941 */ /* 0x000fea0003800000 */
.L_x_49781:
[----:B------:R-:W-:Y:S01]  /*1880*/  WARPSYNC 0xffffffff ;  /* 0xffffffff00007948 */ /* 0x000fe20003800000 */
[----:B------:R-:W-:-:S13]  /*1890*/  ISETP.GE.AND P0, PT, R6, R3, PT ;  /* 0x000000030600720c */ /* 0x000fda0003f06270 */
[----:B------:R-:W-:Y:S05]  /*18a0*/  @P0 EXIT ;  /* 0x000000000000094d */ /* 0x000fea0003800000 */
[----:B------:R-:W-:Y:S02]  /*18b0*/  IMAD R2, R2, 0x200, R6 ;  /* 0x0000020002027824 */ /* 0x000fe400078e0206 */
[----:B------:R-:W-:Y:S02]  /*18c0*/  IMAD.MOV.U32 R3, RZ, RZ, 0x8 ;  /* 0x00000008ff037424 */ /* 0x000fe400078e00ff */
[----:B--2---:R-:W-:Y:S02]  /*18d0*/  IMAD.MOV.U32 R4, RZ, RZ, R0 ;  /* 0x000000ffff047224 */ /* 0x004fe400078e0000 */
[----:B------:R-:W-:-:S04]  /*18e0*/  IMAD.WIDE.U32 R2, R2, R3, c[0x0][0x170] ;  /* 0x00005c0002027625 */ /* 0x000fc800078e0003 */
[----:B------:R-:W-:-:S05]  /*18f0*/  IMAD.MOV.U32 R5, RZ, RZ, R7 ;  /* 0x000000ffff057224 */ /* 0x000fca00078e0007 */
[----:B------:R-:W-:Y:S01]  /*1900*/  STG.E.64 [R2.64], R4 ;  /* 0x0000000402007986 */ /* 0x000fe2000c101b04 */
[----:B------:R-:W-:Y:S05]  /*1910*/  EXIT ;  /* 0x000000000000794d */ /* 0x000fea0003800000 */
        .type           $_ZN2at6native27unrolled_elementwise_kernelIZZZNS0_50_GLOBAL__N__2680c7bb_12_PowKernel_cu_b2145a98_318424pow_tensor_tensor_kernelERNS_18TensorIteratorBaseEENKUlvE_clEvENKUlvE4_clEvEUlddE_St5arrayIPcLm3EELi4E23TrivialOffsetCalculatorILi2EjESB_ILi1EjENS0_6memory15LoadWithoutCastENSE_16StoreWithoutCastEEEviT_T0_T2_T3_T4_T5_$__internal_accurate_pow,@function
        .size           $_ZN2at6native27unrolled_elementwise_kernelIZZZNS0_50_GLOBAL__N__2680c7bb_12_PowKernel_cu_b2145a98_318424pow_tensor_tensor_kernelERNS_18TensorIteratorBaseEENKUlvE_clEvENKUlvE4_clEvEUlddE_St5arrayIPcLm3EELi4E23TrivialOffsetCalculatorILi2EjESB_ILi1EjENS0_6memory15LoadWithoutCastENSE_16StoreWithoutCastEEEviT_T0_T2_T3_T4_T5_$__internal_accurate_pow,(.L_x_61588 - $_ZN2at6native27unrolled_elementwise_kernelIZZZNS0_50_GLOBAL__N__2680c7bb_12_PowKernel_cu_b2145a98_318424pow_tensor_tensor_kernelERNS_18TensorIteratorBaseEENKUlvE_clEvENKUlvE4_clEvEUlddE_St5arrayIPcLm3EELi4E23TrivialOffsetCalculatorILi2EjESB_ILi1EjENS0_6memory15LoadWithoutCastENSE_16StoreWithoutCastEEEviT_T0_T2_T3_T4_T5_$__internal_accurate_pow)
$_ZN2at6native27unrolled_elementwise_kernelIZZZNS0_50_GLOBAL__N__2680c7bb_12_PowKernel_cu_b2145a98_318424pow_tensor_tensor_kernelERNS_18TensorIteratorBaseEENKUlvE_clEvENKUlvE4_clEvEUlddE_St5arrayIPcLm3EELi4E23TrivialOffsetCalculatorILi2EjESB_ILi1EjENS0_6memory15LoadWithoutCastENSE_16StoreWithoutCastEEEviT_T0_T2_T3_T4_T5_$__internal_accurate_pow:
[----:B------:R-:W-:Y:S01]  /*1920*/  SHF.R.U32.HI R36, RZ, 0x14, R21 ;  /* 0x00000014ff247819 */ /* 0x000fe20000011615 */
[----:B------:R-:W-:-:S03]  /*1930*/  IMAD.MOV.U32 R22, RZ, RZ, RZ ;  /* 0x000000ffff167224 */ /* 0x000fc600078e00ff */
        /* <DEDUP_REMOVED lines=21> */
[----:B0-----:R-:W0:-:S06]  /*1a90*/  DMUL R32, R24, R24 ;  /* 0x0000001818207228 */ /* 0x001e0c0000000000 */
[----:B0-----:R-:W0:-:S06]  /*1aa0*/  DFMA R22, R32, R22, c[0x2][0x0] ;  /* 0x008000002016762b */ /* 0x001e0c0000000016 */
[----:B0-----:R-:W0:-:S04]  /*1ab0*/  DFMA R30, R32, R22, c[0x2][0x8] ;  /* 0x00800200201e762b */ /* 0x001e080000000016 */
        /* <DEDUP_REMOVED lines=9> */
[----:B0-----:R-:W0:-:S06]  /*1b50*/  DADD R20, -R26, c[0x2][0x30] ;  /* 0x00800c001a147629 */ /* 0x001e0c0000000100 */
[----:B0-----:R0:W1:Y:S02]  /*1b60*/  DFMA R20, R32, R30, R20 ;  /* 0x0000001e2014722b */ /* 0x0010640000000014 */
[----:B0-----:R-:W-:Y:S01]  /*1b70*/  IADD3 R33, R23, 0x100000, RZ ;  /* 0x0010000017217810 */ /* 0x001fe20007ffe0ff */
[----:B------:R-:W-:Y:S01]  /*1b80*/  IMAD.MOV.U32 R32, RZ, RZ, R22 ;  /* 0x000000ffff207224 */ /* 0x000fe200078e0016 */
[----:B------:R-:W0:-:S04]  /*1b90*/  DMUL R30, R24, R24 ;  /* 0x00000018181e7228 */ /* 0x000e080000000000 */
[----:B-1----:R-:W1:-:S04]  /*1ba0*/  DADD R20, RZ, R20 ;  /* 0x00000000ff147229 */ /* 0x002e480000000014 */
[----:B0-----:R-:W0:-:S04]  /*1bb0*/  DFMA R34, R24, R24, -R30 ;  /* 0x000000181822722b */ /* 0x001e08000000081e */
[----:B-1----:R-:W-:-:S04]  /*1bc0*/  DADD R20, R20, c[0x2][0x38] ;  /* 0x00800e0014147629 */ /* 0x002fc80000000000 */
[----:B0-----:R-:W-:-:S04]  /*1bd0*/  DFMA R34, R24, R32, R34 ;  /* 0x000000201822722b */ /* 0x001fc80000000022 */
[----:B------:R-:W0:-:S06]  /*1be0*/  DMUL R32, R24, R30 ;  /* 0x0000001e18207228 */ /* 0x000e0c0000000000 */
[----:B0-----:R-:W0:-:S06]  /*1bf0*/  DFMA R28, R24, R30, -R32 ;  /* 0x0000001e181c722b */ /* 0x001e0c0000000820 */
[----:B0-----:R-:W0:-:S04]  /*1c00*/  DFMA R28, R22, R30, R28 ;  /* 0x0000001e161c722b */ /* 0x001e08000000001c */
[----:B------:R-:W1:-:S04]  /*1c10*/  DADD R30, R26, R20 ;  /* 0x000000001a1e7229 */ /* 0x000e480000000014 */
[----:B0-----:R-:W-:-:S04]  /*1c20*/  DFMA R28, R24, R34, R28 ;  /* 0x00000022181c722b */ /* 0x001fc8000000001c */
[----:B-1----:R-:W0:-:S04]  /*1c30*/  DADD R34, R26, -R30 ;  /* 0x000000001a227229 */ /* 0x002e08000000081e */
        /* <DEDUP_REMOVED lines=12> */
[----:B------:R-:W-:Y:S01]  /*1d00*/  @P1 IADD3 R28, R36, -0x3fe, RZ ;  /* 0xfffffc02241c1810 */ /* 0x000fe20007ffe0ff */
[----:B------:R-:W-:Y:S01]  /*1d10*/  IMAD.MOV.U32 R36, RZ, RZ, R38 ;  /* 0x000000ffff247224 */ /* 0x000fe200078e0026 */
        /* <DEDUP_REMOVED lines=11> */
[----:B0-----:R-:W-:Y:S01]  /*1dd0*/  LOP3.LUT R27, R37, 0xff0fffff, RZ, 0xc0, !PT ;  /* 0xff0fffff251b7812 */ /* 0x001fe200078ec0ff */
[----:B------:R-:W-:-:S03]  /*1de0*/  IMAD.MOV.U32 R26, RZ, RZ, 0x652b82fe ;  /* 0x652b82feff1a7424 */ /* 0x000fc600078e00ff */
[----:B-1----:R0:W1:Y:S02]  /*1df0*/  DADD R30, R30, -R20 ;  /* 0x000000001e1e7229 */ /* 0x0020640000000814 */
[----:B0-----:R-:W-:-:S04]  /*1e00*/  IMAD.SHL.U32 R20, R37, 0x2, RZ ;  /* 0x0000000225147824 */ /* 0x001fc800078e00ff */
[----:B-1----:R-:W0:Y:S01]  /*1e10*/  DFMA R24, R24, c[0x2][0x50], R30 ;  /* 0x0080140018187a2b */ /* 0x002e22000000001e */
[----:B------:R-:W-:-:S04]  /*1e20*/  ISETP.GT.U32.AND P0, PT, R20, -0x2000001, PT ;  /* 0xfdffffff1400780c */ /* 0x000fc80003f04070 */
[----:B------:R-:W-:Y:S01]  /*1e30*/  SEL R37, R27, R37, P0 ;  /* 0x000000251b257207 */ /* 0x000fe20000000000 */
[----:B0-----:R-:W0:Y:S01]  /*1e40*/  DADD R20, R22, R24 ;  /* 0x0000000016147229 */ /* 0x001e220000000018 */
[----:B------:R-:W-:-:S05]  /*1e50*/  IMAD.MOV.U32 R27, RZ, RZ, 0x3ff71547 ;  /* 0x3ff71547ff1b7424 */ /* 0x000fca00078e00ff */
[----:B0-----:R-:W0:-:S04]  /*1e60*/  DADD R22, R22, -R20 ;  /* 0x0000000016167229 */ /* 0x001e080000000814 */
[----:B------:R-:W1:-:S04]  /*1e70*/  DMUL R30, R20, R36 ;  /* 0x00000024141e7228 */ /* 0x000e480000000000 */
[----:B0-----:R-:W-:-:S04]  /*1e80*/  DADD R22, R24, R22 ;  /* 0x0000000018167229 */ /* 0x001fc80000000016 */
[-C--:B-1----:R0:W1:Y:S02]  /*1e90*/  DFMA R28, R20, R36.reuse, -R30 ;  /* 0x00000024141c722b */ /* 0x082064000000081e */
[----:B0-----:R-:W-:Y:S02]  /*1ea0*/  IMAD.MOV.U32 R20, RZ, RZ, 0x69ce2bdf ;  /* 0x69ce2bdfff147424 */ /* 0x001fe400078e00ff */
[----:B------:R-:W-:Y:S02]  /*1eb0*/  IMAD.MOV.U32 R21, RZ, RZ, 0x3e5ade15 ;  /* 0x3e5ade15ff157424 */ /* 0x000fe400078e00ff */
[----:B-1----:R-:W0:-:S06]  /*1ec0*/  DFMA R28, R22, R36, R28 ;  /* 0x00000024161c722b */ /* 0x002e0c000000001c */
        /* <DEDUP_REMOVED lines=32> */
.L_x_49785:
[----:B-1----:R-:W-:Y:S01]  /*20d0*/  DSETP.NEU.AND P0, PT, |R24|, +INF , PT ;  /* 0x7ff000001800742a */ /* 0x002fe20003f0d200 */
[----:B0-----:R-:W-:Y:S02]  /*20e0*/  IMAD.MOV.U32 R20, RZ, RZ, R0 ;  /* 0x000000ffff147224 */ /* 0x001fe400078e0000 */
[----:B------:R-:W-:Y:S01]  /*20f0*/  IMAD.MOV.U32 R21, RZ, RZ, 0x0 ;  /* 0x00000000ff157424 */ /* 0x000fe200078e00ff */
[----:B------:R-:W0:-:S06]  /*2100*/  DADD R22, R30, -R22 ;  /* 0x000000001e167229 */ /* 0x000e0c0000000816 */
[----:B0-----:R-:W0:-:S06]  /*2110*/  DADD R22, R28, R22 ;  /* 0x000000001c167229 */ /* 0x001e0c0000000016 */
[----:B0-----:R0:W1:Y:S01]  /*2120*/  @P0 DFMA R24, R22, R24, R24 ;  /* 0x000000181618022b */ /* 0x0010620000000018 */
[----:B------:R-:W-:Y:S10]  /*2130*/  RET.REL.NODEC R20 `(_ZN2at6native27unrolled_elementwise_kernelIZZZNS0_50_GLOBAL__N__2680c7bb_12_PowKernel_cu_b2145a98_318424pow_tensor_tensor_kernelERNS_18TensorIteratorBaseEENKUlvE_clEvENKUlvE4_clEvEUlddE_St5arrayIPcLm3EELi4E23TrivialOffsetCalculatorILi2EjESB_ILi1EjENS0_6memory15LoadWithoutCastENSE_16StoreWithoutCastEEEviT_T0_T2_T3_T4_T5_) ;  /* 0xffffdec014007950 */ /* 0x000ff40003c3ffff */
.L_x_49786:
        /* <DEDUP_REMOVED lines=12> */
.L_x_61588:


//--------------------- .text._ZN2at6native29vectorized_elementwise_kernelILi2EZZZNS0_50_GLOBAL__N__2680c7bb_12_PowKernel_cu_b2145a98_318424pow_tensor_tensor_kernelERNS_18TensorIteratorBaseEENKUlvE_clEvENKUlvE4_clEvEUlddE_St5arrayIPcLm3EEEEviT0_T1_ --------------------------
	.section	.text._ZN2at6native29vectorized_elementwise_kernelILi2EZZZNS0_50_GLOBAL__N__2680c7bb_12_PowKernel_cu_b2145a98_318424pow_tensor_tensor_kernelERNS_18TensorIteratorBaseEENKUlvE_clEvENKUlvE4_clEvEUlddE_St5arrayIPcLm3EEEEviT0_T1_,"ax",@progbits
	.sectioninfo	@"SHI_REGISTERS=62"
	.align	128
        .global         _ZN2at6native29vectorized_elementwise_kernelILi2EZZZNS0_50_GLOBAL__N__2680c7bb_12_PowKernel_cu_b2145a98_318424pow_tensor_tensor_kernelERNS_18TensorIteratorBaseEENKUlvE_clEvENKUlvE4_clEvEUlddE_St5arrayIPcLm3EEEEviT0_T1_
        .type           _ZN2at6native29vectorized_elementwise_kernelILi2EZZZNS0_50_GLOBAL__N__2680c7bb_12_PowKernel_cu_b2145a98_318424pow_tensor_tensor_kernelERNS_18TensorIteratorBaseEENKUlvE_clEvENKUlvE4_clEvEUlddE_St5arrayIPcLm3EEEEviT0_T1_,@function
        .size           _ZN2at6native29vectorized_elementwise_kernelILi2EZZZNS0_50_GLOBAL__N__2680c7bb_12_PowKernel_cu_b2145a98_318424pow_tensor_tensor_kernelERNS_18TensorIteratorBaseEENKUlvE_clEvENKUlvE4_clEvEUlddE_St5arrayIPcLm3EEEEviT0_T1_,(.L_x_61589 - _ZN2at6native29vectorized_elementwise_kernelILi2EZZZNS0_50_GLOBAL__N__2680c7bb_12_PowKernel_cu_b2145a98_318424pow_tensor_tensor_kernelERNS_18TensorIteratorBaseEENKUlvE_clEvENKUlvE4_clEvEUlddE_St5arrayIPcLm3EEEEviT0_T1_)
        .other          _ZN2at6native29vectorized_elementwise_kernelILi2EZZZNS0_50_GLOBAL__N__2680c7bb_12_PowKernel_cu_b2145a98_318424pow_tensor_tensor_kernelERNS_18TensorIteratorBaseEENKUlvE_clEvENKUlvE4_clEvEUlddE_St5arrayIPcLm3EEEEviT0_T1_,@"STO_CUDA_ENTRY STV_DEFAULT"
_ZN2at6native29vectorized_elementwise_kernelILi2EZZZNS0_50_GLOBAL__N__2680c7bb_12_PowKernel_cu_b2145a98_318424pow_tensor_tensor_kernelERNS_18TensorIteratorBaseEENKUlvE_clEvENKUlvE4_clEvEUlddE_St5arrayIPcLm3EEEEviT0_T1_:
.text._ZN2at6native29vectorized_elementwise_kernelILi2EZZZNS0_50_GLOBAL__N__2680c7bb_12_PowKernel_cu_b2145a98_318424pow_tensor_tensor_kernelERNS_18TensorIteratorBaseEENKUlvE_clEvENKUlvE4_clEvEUlddE_St5arrayIPcLm3EEEEviT0_T1_:
        /* <DEDUP_REMOVED lines=10> */
[----:B0-----:R-:W-:-:S04]  /*00a0*/  IMAD.WIDE.U32 R4, R7, 0x10, R2 ;  /* 0x0000001007047825 */ /* 0x001fc800078e0002 */
[----:B------:R-:W-:Y:S01]  /*00b0*/  IMAD.WIDE R2, R59, R0, c[0x0][0x180] ;  /* 0x000060003b027625 */ /* 0x000fe200078e0200 */
[----:B------:R-:W2:Y:S04]  /*00c0*/  LDG.E.128 R16, [R4.64] ;  /* 0x0000000404107981 */ /* 0x000ea8000c1e1d00 */
[----:B------:R0:W5:Y:S01]  /*00d0*/  LDG.E.128 R24, [R4.64+0x800] ;  /* 0x0008000404187981 */ /* 0x000162000c1e1d00 */
[----:B------:R-:W-:-:S03]  /*00e0*/  IMAD.WIDE.U32 R6, R7, 0x10, R2 ;  /* 0x0000001007067825 */ /* 0x000fc600078e0002 */
[----:B------:R0:W5:Y:S04]  /*00f0*/  LDG.E.128 R28, [R4.64+0x1000] ;  /* 0x00100004041c7981 */ /* 0x000168000c1e1d00 */
[----:B------:R-:W3:Y:S04]  /*0100*/  LDG.E.128 R20, [R6.64] ;  /* 0x0000000406147981 */ /* 0x000ee8000c1e1d00 */
[----:B------:R0:W5:Y:S04]  /*0110*/  LDG.E.128 R32, [R4.64+0x1800] ;  /* 0x0018000404207981 */ /* 0x000168000c1e1d00 */
[----:B------:R0:W5:Y:S04]  /*0120*/  LDG.E.128 R36, [R6.64+0x800] ;  /* 0x0008000406247981 */ /* 0x000168000c1e1d00 */
[----:B------:R0:W5:Y:S04]  /*0130*/  LDG.E.128 R40, [R6.64+0x1000] ;  /* 0x0010000406287981 */ /* 0x000168000c1e1d00 */
[----:B------:R0:W5:Y:S01]  /*0140*/  LDG.E.128 R44, [R6.64+0x1800] ;  /* 0x00180004062c7981 */ /* 0x000162000c1e1d00 */
[----:B------:R-:W-:Y:S01]  /*0150*/  BSSY B0, `(.L_x_49788) ;  /* 0x0000008000007945 */ /* 0x000fe20003800000 */
[----:B------:R-:W-:Y:S01]  /*0160*/  MOV R54, 0x1d0 ;  /* 0x000001d000367802 */ /* 0x000fe20000000f00 */
[----:B--2---:R-:W1:-:S10]  /*0170*/  DADD R8, -RZ, |R16| ;  /* 0x00000000ff087229 */ /* 0x004e540000000510 */
[----:B-1----:R-:W-:Y:S02]  /*0180*/  IMAD.MOV.U32 R3, RZ, RZ, R8 ;  /* 0x000000ffff037224 */ /* 0x002fe400078e0008 */
[----:B------:R-:W-:Y:S02]  /*0190*/  IMAD.MOV.U32 R2, RZ, RZ, R9 ;  /* 0x000000ffff027224 */ /* 0x000fe400078e0009 */
[----:B---3--:R-:W-:Y:S02]  /*01a0*/  IMAD.MOV.U32 R53, RZ, RZ, R20 ;  /* 0x000000ffff357224 */ /* 0x008fe400078e0014 */
[----:B------:R-:W-:Y:S02]  /*01b0*/  IMAD.MOV.U32 R52, RZ, RZ, R21 ;  /* 0x000000ffff347224 */ /* 0x000fe400078e0015 */
[----:B0----5:R-:W-:Y:S05]  /*01c0*/  CALL.REL.NOINC `($_ZN2at6native29vectorized_elementwise_kernelILi2EZZZNS0_50_GLOBAL__N__2680c7bb_12_PowKernel_cu_b2145a98_318424pow_tensor_tensor_kernelERNS_18TensorIteratorBaseEENKUlvE_clEvENKUlvE4_clEvEUlddE_St5arrayIPcLm3EEEEviT0_T1_$__internal_accurate_pow) ;  /* 0x00005a4000007944 */ /* 0x021fea0003c00000 */
[----:B------:R-:W-:Y:S05]  /*01d0*/  BSYNC B0 ;  /* 0x0000000000007941 */ /* 0x000fea0003800000 */
.L_x_49788:
[----:B------:R-:W1:Y:S01]  /*01e0*/  DSETP.NEU.AND P0, PT, R16, RZ, PT ;  /* 0x000000ff1000722a */ /* 0x000e620003f0d000 */
[----:B------:R-:W-:Y:S01]  /*01f0*/  LOP3.LUT R2, R21, 0x7ff00000, RZ, 0xc0, !PT ;  /* 0x7ff0000015027812 */ /* 0x000fe200078ec0ff */
[----:B------:R-:W-:Y:S01]  /*0200*/  BSSY B0, `(.L_x_49789) ;  /* 0x000001e000007945 */ /* 0x000fe20003800000 */
[----:B------:R-:W-:Y:S02]  /*0210*/  IMAD.MOV.U32 R12, RZ, RZ, R0 ;  /* 0x000000ffff0c7224 */ /* 0x000fe400078e0000 */
[----:B------:R-:W-:-:S04]  /*0220*/  LEA.HI R3, R2, 0xfffffc0c, RZ, 0xc ;  /* 0xfffffc0c02037811 */ /* 0x000fc800078f60ff */
[CC--:B------:R-:W-:Y:S02]  /*0230*/  SHF.L.U64.HI R2, R20.reuse, R3.reuse, R21 ;  /* 0x0000000314027219 */ /* 0x0c0fe40000010215 */
[----:B------:R-:W-:-:S03]  /*0240*/  SHF.L.U32 R3, R20, R3, RZ ;  /* 0x0000000314037219 */ /* 0x000fc600000006ff */
        /* <DEDUP_REMOVED lines=10> */
[----:B------:R-:W1:Y:S01]  /*02f0*/  FRND.F64.TRUNC R2, R20 ;  /* 0x0000001400027313 */ /* 0x000e62000030d800 */
[----:B------:R-:W-:Y:S02]  /*0300*/  IMAD.MOV.U32 R12, RZ, RZ, R0 ;  /* 0x000000ffff0c7224 */ /* 0x000fe400078e0000 */
[----:B------:R-:W-:Y:S01]  /*0310*/  IMAD.MOV.U32 R13, RZ, RZ, R5 ;  /* 0x000000ffff0d7224 */ /* 0x000fe200078e0005 */
[----:B-1----:R-:W1:-:S14]  /*0320*/  DSETP.NEU.AND P1, PT, R2, R20, PT ;  /* 0x000000140200722a */ /* 0x002e5c0003f2d000 */
[----:B-1----:R-:W-:Y:S05]  /*0330*/  @!P1 BRA `(.L_x_49791) ;  /* 0x000000a000009947 */ /* 0x002fea0003800000 */
[----:B------:R-:W-:Y:S02]  /*0340*/  IMAD.MOV.U32 R12, RZ, RZ, 0x0 ;  /* 0x00000000ff0c7424 */ /* 0x000fe400078e00ff */
[----:B------:R-:W-:Y:S01]  /*0350*/  IMAD.MOV.U32 R13, RZ, RZ, -0x80000 ;  /* 0xfff80000ff0d7424 */ /* 0x000fe200078e00ff */
[----:B------:R-:W-:Y:S05]  /*0360*/  BRA `(.L_x_49791) ;  /* 0x0000007000007947 */ /* 0x000fea0003800000 */
.L_x_49790:
[----:B------:R-:W1:Y:S01]  /*0370*/  DSETP.NEU.AND P0, PT, |R20|, 0.5, PT ;  /* 0x3fe000001400742a */ /* 0x000e620003f0d200 */
[----:B------:R-:W-:Y:S01]  /*0380*/  ISETP.GE.AND P2, PT, R21, RZ, PT ;  /* 0x000000ff1500720c */ /* 0x000fe20003f46270 */
[----:B------:R-:W-:Y:S01]  /*0390*/  IMAD.MOV.U32 R12, RZ, RZ, RZ ;  /* 0x000000ffff0c7224 */ /* 0x000fe200078e00ff */
[----:B------:R-:W-:-:S04]  /*03a0*/  ISETP.EQ.U32.AND P1, PT, R3, RZ, PT ;  /* 0x000000ff0300720c */ /* 0x000fc80003f22070 */
[----:B-1----:R-:W-:-:S04]  /*03b0*/  ISETP.EQ.AND.EX P0, PT, R2, -0x80000000, P0, P1 ;  /* 0x800000000200780c */ /* 0x002fc80000702310 */
[----:B------:R-:W-:-:S04]  /*03c0*/  SEL R13, R17, RZ, P0 ;  /* 0x000000ff110d7207 */ /* 0x000fc80000000000 */
[----:B------:R-:W-:Y:S02]  /*03d0*/  @!P2 LOP3.LUT R13, R13, 0x7ff00000, RZ, 0xfc, !PT ;  /* 0x7ff000000d0da812 */ /* 0x000fe400078efcff */
.L_x_49791:
[----:B------:R-:W-:Y:S05]  /*03e0*/  BSYNC B0 ;  /* 0x0000000000007941 */ /* 0x000fea0003800000 */
.L_x_49789:
        /* <DEDUP_REMOVED lines=18> */
.L_x_49795:
        /* <DEDUP_REMOVED lines=10> */
.L_x_49794:
[----:B------:R1:W2:-:S06]  /*05b0*/  DADD R12, R16, R20 ;  /* 0x00000000100c7229 */ /* 0x00028c0000000014 */
.L_x_49793:
[----:B------:R-:W-:Y:S05]  /*05c0*/  BSYNC B0 ;  /* 0x0000000000007941 */ /* 0x000fea0003800000 */
.L_x_49792:
[----:B------:R-:W3:Y:S01]  /*05d0*/  DSETP.NEU.AND P0, PT, R20, RZ, PT ;  /* 0x000000ff1400722a */ /* 0x000ee20003f0d000 */
[----:B------:R-:W-:Y:S01]  /*05e0*/  BSSY B0, `(.L_x_49796) ;  /* 0x000000b000007945 */ /* 0x000fe20003800000 */
[----:B------:R-:W-:Y:S01]  /*05f0*/  IMAD.MOV.U32 R53, RZ, RZ, R22 ;  /* 0x000000ffff357224 */ /* 0x000fe200078e0016 */
[----:B------:R-:W-:Y:S01]  /*0600*/  MOV R54, 0x690 ;  /* 0x0000069000367802 */ /* 0x000fe20000000f00 */
[----:B------:R-:W4:Y:S01]  /*0610*/  DADD R4, -RZ, |R18| ;  /* 0x00000000ff047229 */ /* 0x000f220000000512 */
[----:B------:R-:W-:-:S03]  /*0620*/  IMAD.MOV.U32 R52, RZ, RZ, R23 ;  /* 0x000000ffff347224 */ /* 0x000fc600078e0017 */
[----:B---3--:R-:W3:-:S06]  /*0630*/  DSETP.EQ.OR P0, PT, R16, 1, !P0 ;  /* 0x3ff000001000742a */ /* 0x008ecc0004702400 */
[----:B----4-:R-:W-:Y:S01]  /*0640*/  IMAD.MOV.U32 R3, RZ, RZ, R4 ;  /* 0x000000ffff037224 */ /* 0x010fe200078e0004 */
[----:B--23--:R-:W-:Y:S01]  /*0650*/  FSEL R58, R12, RZ, !P0 ;  /* 0x000000ff0c3a7208 */ /* 0x00cfe20004000000 */
[----:B------:R-:W-:Y:S01]  /*0660*/  IMAD.MOV.U32 R2, RZ, RZ, R5 ;  /* 0x000000ffff027224 */ /* 0x000fe200078e0005 */
[----:B------:R-:W-:Y:S02]  /*0670*/  FSEL R57, R13, 1.875, !P0 ;  /* 0x3ff000000d397808 */ /* 0x000fe40004000000 */
[----:B01----:R-:W-:Y:S05]  /*0680*/  CALL.REL.NOINC `($_ZN2at6native29vectorized_elementwise_kernelILi2EZZZNS0_50_GLOBAL__N__2680c7bb_12_PowKernel_cu_b2145a98_318424pow_tensor_tensor_kernelERNS_18TensorIteratorBaseEENKUlvE_clEvENKUlvE4_clEvEUlddE_St5arrayIPcLm3EEEEviT0_T1_$__internal_accurate_pow) ;  /* 0x0000558000007944 */ /* 0x003fea0003c00000 */
[----:B------:R-:W-:Y:S05]  /*0690*/  BSYNC B0 ;  /* 0x0000000000007941 */ /* 0x000fea0003800000 */
.L_x_49796:
[----:B------:R-:W1:Y:S01]  /*06a0*/  DSETP.NEU.AND P0, PT, R18, RZ, PT ;  /* 0x000000ff1200722a */ /* 0x000e620003f0d000 */
[----:B------:R-:W-:Y:S01]  /*06b0*/  LOP3.LUT R2, R23, 0x7ff00000, RZ, 0xc0, !PT ;  /* 0x7ff0000017027812 */ /* 0x000fe200078ec0ff */
[----:B------:R-:W-:Y:S01]  /*06c0*/  BSSY B0, `(.L_x_49797) ;  /* 0x000001f000007945 */ /* 0x000fe20003800000 */
[----:B------:R-:W-:Y:S02]  /*06d0*/  IMAD.MOV.U32 R4, RZ, RZ, R0 ;  /* 0x000000ffff047224 */ /* 0x000fe400078e0000 */
[----:B------:R-:W-:Y:S01]  /*06e0*/  LEA.HI R3, R2, 0xfffffc0c, RZ, 0xc ;  /* 0xfffffc0c02037811 */ /* 0x000fe200078f60ff */
[----:B------:R-:W-:-:S03]  /*06f0*/  IMAD.MOV.U32 R5, RZ, RZ, R13 ;  /* 0x000000ffff057224 */ /* 0x000fc600078e000d */
        /* <DEDUP_REMOVED lines=20> */
.L_x_49798:
[----:B------:R-:W1:Y:S01]  /*0840*/  DSETP.NEU.AND P0, PT, |R22|, 0.5, PT ;  /* 0x3fe000001600742a */ /* 0x000e620003f0d200 */
[----:B------:R-:W-:Y:S01]  /*0850*/  ISETP.GE.AND P2, PT, R23, RZ, PT ;  /* 0x000000ff1700720c */ /* 0x000fe20003f46270 */
[----:B------:R-:W-:Y:S01]  /*0860*/  IMAD.MOV.U32 R4, RZ, RZ, RZ ;  /* 0x000000ffff047224 */ /* 0x000fe200078e00ff */
[----:B------:R-:W-:-:S04]  /*0870*/  ISETP.EQ.U32.AND P1, PT, R3, RZ, PT ;  /* 0x000000ff0300720c */ /* 0x000fc80003f22070 */
[----:B-1----:R-:W-:-:S04]  /*0880*/  ISETP.EQ.AND.EX P0, PT, R2, -0x80000000, P0, P1 ;  /* 0x800000000200780c */ /* 0x002fc80000702310 */
[----:B------:R-:W-:-:S04]  /*0890*/  SEL R5, R19, RZ, P0 ;  /* 0x000000ff13057207 */ /* 0x000fc80000000000 */
[----:B------:R-:W-:Y:S02]  /*08a0*/  @!P2 LOP3.LUT R5, R5, 0x7ff00000, RZ, 0xfc, !PT ;  /* 0x7ff000000505a812 */ /* 0x000fe400078efcff */
.L_x_49799:
[----:B------:R-:W-:Y:S05]  /*08b0*/  BSYNC B0 ;  /* 0x0000000000007941 */ /* 0x000fea0003800000 */
.L_x_49797:
        /* <DEDUP_REMOVED lines=18> */
.L_x_49803:
        /* <DEDUP_REMOVED lines=10> */
.L_x_49802:
[----:B------:R1:W2:-:S06]  /*0a80*/  DADD R4, R18, R22 ;  /* 0x0000000012047229 */ /* 0x00028c0000000016 */
.L_x_49801:
[----:B------:R-:W-:Y:S05]  /*0a90*/  BSYNC B0 ;  /* 0x0000000000007941 */ /* 0x000fea0003800000 */
.L_x_49800:
        /* <DEDUP_REMOVED lines=13> */
.L_x_49804:
        /* <DEDUP_REMOVED lines=26> */
.L_x_49806:
[----:B------:R-:W1:Y:S01]  /*0d10*/  DSETP.NEU.AND P0, PT, |R36|, 0.5, PT ;  /* 0x3fe000002400742a */ /* 0x000e620003f0d200 */
[----:B------:R-:W-:Y:S01]  /*0d20*/  ISETP.GE.AND P2, PT, R37, RZ, PT ;  /* 0x000000ff2500720c */ /* 0x000fe20003f46270 */
[----:B------:R-:W-:Y:S01]  /*0d30*/  IMAD.MOV.U32 R4, RZ, RZ, RZ ;  /* 0x000000ffff047224 */ /* 0x000fe200078e00ff */
[----:B------:R-:W-:-:S04]  /*0d40*/  ISETP.EQ.U32.AND P1, PT, R3, RZ, PT ;  /* 0x000000ff0300720c */ /* 0x000fc80003f22070 */
[----:B-1----:R-:W-:-:S04]  /*0d50*/  ISETP.EQ.AND.EX P0, PT, R2, -0x80000000, P0, P1 ;  /* 0x800000000200780c */ /* 0x002fc80000702310 */
[----:B------:R-:W-:-:S04]  /*0d60*/  SEL R5, R25, RZ, P0 ;  /* 0x000000ff19057207 */ /* 0x000fc80000000000 */
[----:B------:R-:W-:Y:S02]  /*0d70*/  @!P2 LOP3.LUT R5, R5, 0x7ff00000, RZ, 0xfc, !PT ;  /* 0x7ff000000505a812 */ /* 0x000fe400078efcff */
.L_x_49807:
[----:B------:R-:W-:Y:S05]  /*0d80*/  BSYNC B0 ;  /* 0x0000000000007941 */ /* 0x000fea0003800000 */
.L_x_49805:
        /* <DEDUP_REMOVED lines=18> */
.L_x_49811:
        /* <DEDUP_REMOVED lines=10> */
.L_x_49810:
[----:B------:R1:W2:-:S06]  /*0f50*/  DADD R4, R24, R36 ;  /* 0x0000000018047229 */ /* 0x00028c0000000024 */
.L_x_49809:
[----:B------:R-:W-:Y:S05]  /*0f60*/  BSYNC B0 ;  /* 0x0000000000007941 */ /* 0x000fea0003800000 */
.L_x_49808:
        /* <DEDUP_REMOVED lines=8> */
[----:B-123--:R-:W-:Y:S01]  /*0ff0*/  FSEL R25, R4, RZ, !P0 ;  /* 0x000000ff04197208 */ /* 0x00efe20004000000 */
[----:B------:R-:W-:Y:S01]  /*1000*/  IMAD.MOV.U32 R2, RZ, RZ, R7 ;  /* 0x000000ffff027224 */ /* 0x000fe200078e0007 */
[----:B------:R-:W-:Y:S02]  /*1010*/  FSEL R24, R5, 1.875, !P0 ;  /* 0x3ff0000005187808 */ /* 0x000fe40004000000 */
[----:B0-----:R-:W-:Y:S05]  /*1020*/  CALL.REL.NOINC `($_ZN2at6native29vectorized_elementwise_kernelILi2EZZZNS0_50_GLOBAL__N__2680c7bb_12_PowKernel_cu_b2145a98_318424pow_tensor_tensor_kernelERNS_18TensorIteratorBaseEENKUlvE_clEvENKUlvE4_clEvEUlddE_St5arrayIPcLm3EEEEviT0_T1_$__internal_accurate_pow) ;  /* 0x00004be000007944 */ /* 0x001fea0003c00000 */
[----:B------:R-:W-:Y:S05]  /*1030*/  BSYNC B0 ;  /* 0x0000000000007941 */ /* 0x000fea0003800000 */
.L_x_49812:
        /* <DEDUP_REMOVED lines=26> */
.L_x_49814:
[----:B------:R-:W1:Y:S01]  /*11e0*/  DSETP.NEU.AND P0, PT, |R38|, 0.5, PT ;  /* 0x3fe000002600742a */ /* 0x000e620003f0d200 */
[----:B------:R-:W-:Y:S01]  /*11f0*/  ISETP.GE.AND P2, PT, R39, RZ, PT ;  /* 0x000000ff2700720c */ /* 0x000fe20003f46270 */
[----:B------:R-:W-:Y:S01]  /*1200*/  IMAD.MOV.U32 R4, RZ, RZ, RZ ;  /* 0x000000ffff047224 */ /* 0x000fe200078e00ff */
[----:B------:R-:W-:-:S04]  /*1210*/  ISETP.EQ.U32.AND P1, PT, R3, RZ, PT ;  /* 0x000000ff0300720c */ /* 0x000fc80003f22070 */
[----:B-1----:R-:W-:-:S04]  /*1220*/  ISETP.EQ.AND.EX P0, PT, R2, -0x80000000, P0, P1 ;  /* 0x800000000200780c */ /* 0x002fc80000702310 */
[----:B------:R-:W-:-:S04]  /*1230*/  SEL R5, R27, RZ, P0 ;  /* 0x000000ff1b057207 */ /* 0x000fc80000000000 */
[----:B------:R-:W-:Y:S02]  /*1240*/  @!P2 LOP3.LUT R5, R5, 0x7ff00000, RZ, 0xfc, !PT ;  /* 0x7ff000000505a812 */ /* 0x000fe400078efcff */
.L_x_49815:
[----:B------:R-:W-:Y:S05]  /*1250*/  BSYNC B0 ;  /* 0x0000000000007941 */ /* 0x000fea0003800000 */
.L_x_49813:
        /* <DEDUP_REMOVED lines=18> */
.L_x_49819:
        /* <DEDUP_REMOVED lines=10> */
.L_x_49818:
[----:B------:R1:W2:-:S06]  /*1420*/  DADD R4, R26, R38 ;  /* 0x000000001a047229 */ /* 0x00028c0000000026 */
.L_x_49817:
[----:B------:R-:W-:Y:S05]  /*1430*/  BSYNC B0 ;  /* 0x0000000000007941 */ /* 0x000fea0003800000 */
.L_x_49816:
        /* <DEDUP_REMOVED lines=13> */
.L_x_49820:
        /* <DEDUP_REMOVED lines=26> */
.L_x_49822:
[----:B------:R-:W1:Y:S01]  /*16b0*/  DSETP.NEU.AND P0, PT, |R40|, 0.5, PT ;  /* 0x3fe000002800742a */ /* 0x000e620003f0d200 */
[----:B------:R-:W-:Y:S01]  /*16c0*/  ISETP.GE.AND P2, PT, R41, RZ, PT ;  /* 0x000000ff2900720c */ /* 0x000fe20003f46270 */
[----:B------:R-:W-:Y:S01]  /*16d0*/  IMAD.MOV.U32 R4, RZ, RZ, RZ ;  /* 0x000000ffff047224 */ /* 0x000fe200078e00ff */
[----:B------:R-:W-:-:S04]  /*16e0*/  ISETP.EQ.U32.AND P1, PT, R3, RZ, PT ;  /* 0x000000ff0300720c */ /* 0x000fc80003f22070 */
[----:B-1----:R-:W-:-:S04]  /*16f0*/  ISETP.EQ.AND.EX P0, PT, R2, -0x80000000, P0, P1 ;  /* 0x800000000200780c */ /* 0x002fc80000702310 */
[----:B------:R-:W-:-:S04]  /*1700*/  SEL R5, R29, RZ, P0 ;  /* 0x000000ff1d057207 */ /* 0x000fc80000000000 */
[----:B------:R-:W-:Y:S02]  /*1710*/  @!P2 LOP3.LUT R5, R5, 0x7ff00000, RZ, 0xfc, !PT ;  /* 0x7ff000000505a812 */ /* 0x000fe400078efcff */
.L_x_49823:
[----:B------:R-:W-:Y:S05]  /*1720*/  BSYNC B0 ;  /* 0x0000000000007941 */ /* 0x000fea0003800000 */
.L_x_49821:
        /* <DEDUP_REMOVED lines=18> */
.L_x_49827:
        /* <DEDUP_REMOVED lines=10> */
.L_x_49826:
[----:B------:R1:W2:-:S06]  /*18f0*/  DADD R4, R28, R40 ;  /* 0x000000001c047229 */ /* 0x00028c0000000028 */
.L_x_49825:
[----:B------:R-:W-:Y:S05]  /*1900*/  BSYNC B0 ;  /* 0x0000000000007941 */ /* 0x000fea0003800000 */
.L_x_49824:
        /* <DEDUP_REMOVED lines=13> */
.L_x_49828:
        /* <DEDUP_REMOVED lines=26> */
.L_x_49830:
[----:B------:R-:W1:Y:S01]  /*1b80*/  DSETP.NEU.AND P0, PT, |R42|, 0.5, PT ;  /* 0x3fe000002a00742a */ /* 0x000e620003f0d200 */
[----:B------:R-:W-:Y:S01]  /*1b90*/  ISETP.GE.AND P2, PT, R43, RZ, PT ;  /* 0x000000ff2b00720c */ /* 0x000fe20003f46270 */
[----:B------:R-:W-:Y:S01]  /*1ba0*/  IMAD.MOV.U32 R4, RZ, RZ, RZ ;  /* 0x000000ffff047224 */ /* 0x000fe200078e00ff */
[----:B------:R-:W-:-:S04]  /*1bb0*/  ISETP.EQ.U32.AND P1, PT, R3, RZ, PT ;  /* 0x000000ff0300720c */ /* 0x000fc80003f22070 */
[----:B-1----:R-:W-:-:S04]  /*1bc0*/  ISETP.EQ.AND.EX P0, PT, R2, -0x80000000, P0, P1 ;  /* 0x800000000200780c */ /* 0x002fc80000702310 */
[----:B------:R-:W-:-:S04]  /*1bd0*/  SEL R5, R31, RZ, P0 ;  /* 0x000000ff1f057207 */ /* 0x000fc80000000000 */
[----:B------:R-:W-:Y:S02]  /*1be0*/  @!P2 LOP3.LUT R5, R5, 0x7ff00000, RZ, 0xfc, !PT ;  /* 0x7ff000000505a812 */ /* 0x000fe400078efcff */
.L_x_49831:
[----:B------:R-:W-:Y:S05]  /*1bf0*/  BSYNC B0 ;  /* 0x0000000000007941 */ /* 0x000fea0003800000 */
.L_x_49829:
        /* <DEDUP_REMOVED lines=18> */
.L_x_49835:
        /* <DEDUP_REMOVED lines=10> */
.L_x_49834:
[----:B------:R1:W2:-:S06]  /*1dc0*/  DADD R4, R30, R42 ;  /* 0x000000001e047229 */ /* 0x00028c000000002a */
.L_x_49833:
[----:B------:R-:W-:Y:S05]  /*1dd0*/  BSYNC B0 ;  /* 0x0000000000007941 */ /* 0x000fea0003800000 */
.L_x_49832:
        /* <DEDUP_REMOVED lines=13> */
.L_x_49836:
        /* <DEDUP_REMOVED lines=26> */
.L_x_49838:
[----:B------:R-:W1:Y:S01]  /*2050*/  DSETP.NEU.AND P0, PT, |R44|, 0.5, PT ;  /* 0x3fe000002c00742a */ /* 0x000e620003f0d200 */
[----:B------:R-:W-:Y:S01]  /*2060*/  ISETP.GE.AND P2, PT, R45, RZ, PT ;  /* 0x000000ff2d00720c */ /* 0x000fe20003f46270 */
[----:B------:R-:W-:Y:S01]  /*2070*/  IMAD.MOV.U32 R4, RZ, RZ, RZ ;  /* 0x000000ffff047224 */ /* 0x000fe200078e00ff */
[----:B------:R-:W-:-:S04]  /*2080*/  ISETP.EQ.U32.AND P1, PT, R3, RZ, PT ;  /* 0x000000ff0300720c */ /* 0x000fc80003f22070 */
[----:B-1----:R-:W-:-:S04]  /*2090*/  ISETP.EQ.AND.EX P0, PT, R2, -0x80000000, P0, P1 ;  /* 0x800000000200780c */ /* 0x002fc80000702310 */
[----:B------:R-:W-:-:S04]  /*20a0*/  SEL R5, R33, RZ, P0 ;  /* 0x000000ff21057207 */ /* 0x000fc80000000000 */
[----:B------:R-:W-:Y:S02]  /*20b0*/  @!P2 LOP3.LUT R5, R5, 0x7ff00000, RZ, 0xfc, !PT ;  /* 0x7ff000000505a812 */ /* 0x000fe400078efcff */
.L_x_49839:
[----:B------:R-:W-:Y:S05]  /*20c0*/  BSYNC B0 ;  /* 0x0000000000007941 */ /* 0x000fea0003800000 */
.L_x_49837:
        /* <DEDUP_REMOVED lines=18> */
.L_x_49843:
        /* <DEDUP_REMOVED lines=10> */
.L_x_49842:
[----:B------:R1:W2:-:S06]  /*2290*/  DADD R4, R32, R44 ;  /* 0x0000000020047229 */ /* 0x00028c000000002c */
.L_x_49841:
[----:B------:R-:W-:Y:S05]  /*22a0*/  BSYNC B0 ;  /* 0x0000000000007941 */ /* 0x000fea0003800000 */
.L_x_49840:
        /* <DEDUP_REMOVED lines=13> */
.L_x_49844:
[----:B------:R-:W1:Y:S01]  /*2380*/  DSETP.NEU.AND P0, PT, R34, RZ, PT ;  /* 0x000000ff2200722a */ /* 0x000e620003f0d000 */
[----:B------:R-:W-:Y:S01]  /*2390*/  LOP3.LUT R2, R47, 0x7ff00000, RZ, 0xc0, !PT ;  /* 0x7ff000002f027812 */ /* 0x000fe200078ec0ff */
[----:B------:R-:W-:Y:S03]  /*23a0*/  BSSY B0, `(.L_x_49845) ;  /* 0x000001f000007945 */ /* 0x000fe60003800000 */
[----:B------:R-:W-:Y:S01]  /*23b0*/  LEA.HI R3, R2, 0xfffffc0c, RZ, 0xc ;  /* 0xfffffc0c02037811 */ /* 0x000fe200078f60ff */
[----:B------:R-:W-:-:S03]  /*23c0*/  IMAD.MOV.U32 R2, RZ, RZ, R0 ;  /* 0x000000ffff027224 */ /* 0x000fc600078e0000 */
[CC--:B------:R-:W-:Y:S02]  /*23d0*/  SHF.L.U64.HI R5, R46.reuse, R3.reuse, R47 ;  /* 0x000000032e057219 */ /* 0x0c0fe4000001022f */
[----:B------:R-:W-:Y:S01]  /*23e0*/  SHF.L.U32 R4, R46, R3, RZ ;  /* 0x000000032e047219 */ /* 0x000fe200000006ff */
[----:B------:R-:W-:Y:S02]  /*23f0*/  IMAD.MOV.U32 R3, RZ, RZ, R13 ;  /* 0x000000ffff037224 */ /* 0x000fe400078e000d */
        /* <DEDUP_REMOVED lines=12> */
[----:B-1----:R-:W-:Y:S02]  /*24c0*/  IMAD.MOV.U32 R2, RZ, RZ, R0 ;  /* 0x000000ffff027224 */ /* 0x002fe400078e0000 */
[----:B------:R-:W-:-:S10]  /*24d0*/  IMAD.MOV.U32 R3, RZ, RZ, R5 ;  /* 0x000000ffff037224 */ /* 0x000fd400078e0005 */
[----:B--2---:R-:W-:Y:S05]  /*24e0*/  @!P1 BRA `(.L_x_49847) ;  /* 0x000000a000009947 */ /* 0x004fea0003800000 */
[----:B------:R-:W-:Y:S02]  /*24f0*/  IMAD.MOV.U32 R2, RZ, RZ, 0x0 ;  /* 0x00000000ff027424 */ /* 0x000fe400078e00ff */
[----:B------:R-:W-:Y:S01]  /*2500*/  IMAD.MOV.U32 R3, RZ, RZ, -0x80000 ;  /* 0xfff80000ff037424 */ /* 0x000fe200078e00ff */
[----:B------:R-:W-:Y:S05]  /*2510*/  BRA `(.L_x_49847) ;  /* 0x0000007000007947 */ /* 0x000fea0003800000 */
.L_x_49846:
[----:B------:R-:W1:Y:S01]  /*2520*/  DSETP.NEU.AND P0, PT, |R46|, 0.5, PT ;  /* 0x3fe000002e00742a */ /* 0x000e620003f0d200 */
[----:B------:R-:W-:Y:S01]  /*2530*/  ISETP.GE.AND P2, PT, R47, RZ, PT ;  /* 0x000000ff2f00720c */ /* 0x000fe20003f46270 */
[----:B------:R-:W-:Y:S01]  /*2540*/  IMAD.MOV.U32 R2, RZ, RZ, RZ ;  /* 0x000000ffff027224 */ /* 0x000fe200078e00ff */
[----:B------:R-:W-:-:S04]  /*2550*/  ISETP.EQ.U32.AND P1, PT, R4, RZ, PT ;  /* 0x000000ff0400720c */ /* 0x000fc80003f22070 */
[----:B-1----:R-:W-:-:S04]  /*2560*/  ISETP.EQ.AND.EX P0, PT, R5, -0x80000000, P0, P1 ;  /* 0x800000000500780c */ /* 0x002fc80000702310 */
[----:B------:R-:W-:-:S04]  /*2570*/  SEL R3, R35, RZ, P0 ;  /* 0x000000ff23037207 */ /* 0x000fc80000000000 */
[----:B------:R-:W-:Y:S02]  /*2580*/  @!P2 LOP3.LUT R3, R3, 0x7ff00000, RZ, 0xfc, !PT ;  /* 0x7ff000000303a812 */ /* 0x000fe400078efcff */
.L_x_49847:
[----:B------:R-:W-:Y:S05]  /*2590*/  BSYNC B0 ;  /* 0x0000000000007941 */ /* 0x000fea0003800000 */
.L_x_49845:
        /* <DEDUP_REMOVED lines=18> */
.L_x_49851:
        /* <DEDUP_REMOVED lines=10> */
.L_x_49850:
[----:B------:R1:W2:-:S06]  /*2760*/  DADD R2, R34, R46 ;  /* 0x0000000022027229 */ /* 0x00028c000000002e */
.L_x_49849:
[----:B------:R-:W-:Y:S05]  /*2770*/  BSYNC B0 ;  /* 0x0000000000007941 */ /* 0x000fea0003800000 */
.L_x_49848:
[----:B------:R-:W3:Y:S01]  /*2780*/  S2R R7, SR_TID.X ;  /* 0x0000000000077919 */ /* 0x000ee20000002100 */
[----:B------:R-:W4:Y:S01]  /*2790*/  DSETP.NEU.AND P0, PT, R46, RZ, PT ;  /* 0x000000ff2e00722a */ /* 0x000f220003f0d000 */
[----:B------:R-:W-:Y:S01]  /*27a0*/  IMAD.MOV.U32 R4, RZ, RZ, 0x8 ;  /* 0x00000008ff047424 */ /* 0x000fe200078e00ff */
[----:B------:R-:W-:Y:S01]  /*27b0*/  LOP3.LUT R25, R25, R24, RZ, 0x3c, !PT ;  /* 0x0000001819197212 */ /* 0x000fe200078e3cff */
[----:B------:R-:W-:Y:S01]  /*27c0*/  IMAD.MOV.U32 R26, RZ, RZ, R23 ;  /* 0x000000ffff1a7224 */ /* 0x000fe200078e0017 */
[----:B------:R-:W-:Y:S01]  /*27d0*/  LOP3.LUT R21, R21, R20, RZ, 0x3c, !PT ;  /* 0x0000001415157212 */ /* 0x000fe200078e3cff */
[----:B------:R-:W-:Y:S01]  /*27e0*/  IMAD.WIDE.U32 R4, R59, R4, c[0x0][0x170] ;  /* 0x00005c003b047625 */ /* 0x000fe200078e0004 */
[----:B----4-:R-:W4:Y:S01]  /*27f0*/  DSETP.EQ.OR P0, PT, R34, 1, !P0 ;  /* 0x3ff000002200742a */ /* 0x010f220004702400 */
[----:B------:R-:W-:Y:S02]  /*2800*/  LOP3.LUT R17, R17, R16, RZ, 0x3c, !PT ;  /* 0x0000001011117212 */ /* 0x000fe400078e3cff */
[----:B------:R-:W-:Y:S01]  /*2810*/  LOP3.LUT R24, R25, R24, RZ, 0x3c, !PT ;  /* 0x0000001819187212 */ /* 0x000fe200078e3cff */
[----:B------:R-:W-:Y:S01]  /*2820*/  IMAD.MOV.U32 R27, RZ, RZ, R22 ;  /* 0x000000ffff1b7224 */ /* 0x000fe200078e0016 */
[----:B------:R-:W-:Y:S01]  /*2830*/  LOP3.LUT R20, R21, R20, RZ, 0x3c, !PT ;  /* 0x0000001415147212 */ /* 0x000fe200078e3cff */
[----:B------:R-:W-:Y:S01]  /*2840*/  IMAD.MOV.U32 R22, RZ, RZ, R19 ;  /* 0x000000ffff167224 */ /* 0x000fe200078e0013 */
[----:B--2-4-:R-:W-:Y:S01]  /*2850*/  FSEL R0, R2, RZ, !P0 ;  /* 0x000000ff02007208 */ /* 0x014fe20004000000 */
[----:B------:R-:W-:Y:S01]  /*2860*/  IMAD.MOV.U32 R23, RZ, RZ, R18 ;  /* 0x000000ffff177224 */ /* 0x000fe200078e0012 */
[----:B------:R-:W-:Y:S01]  /*2870*/  FSEL R3, R3, 1.875, !P0 ;  /* 0x3ff0000003037808 */ /* 0x000fe20004000000 */
[----:B------:R-:W-:Y:S01]  /*2880*/  IMAD.MOV.U32 R52, RZ, RZ, R58 ;  /* 0x000000ffff347224 */ /* 0x000fe200078e003a */
[----:B------:R-:W-:Y:S01]  /*2890*/  LOP3.LUT R16, R17, R16, RZ, 0x3c, !PT ;  /* 0x0000001011107212 */ /* 0x000fe200078e3cff */
[----:B------:R-:W-:Y:S01]  /*28a0*/  IMAD.MOV.U32 R53, RZ, RZ, R57 ;  /* 0x000000ffff357224 */ /* 0x000fe200078e0039 */
[----:B------:R-:W-:Y:S01]  /*28b0*/  LOP3.LUT R25, R25, R24, RZ, 0x3c, !PT ;  /* 0x0000001819197212 */ /* 0x000fe200078e3cff */
[----:B------:R-:W-:Y:S01]  /*28c0*/  IMAD.MOV.U32 R54, RZ, RZ, R56 ;  /* 0x000000ffff367224 */ /* 0x000fe200078e0038 */
[----:B------:R-:W-:Y:S01]  /*28d0*/  LOP3.LUT R21, R21, R20, RZ, 0x3c, !PT ;  /* 0x0000001415157212 */ /* 0x000fe200078e3cff */
[----:B------:R-:W-:Y:S01]  /*28e0*/  IMAD.MOV.U32 R18, RZ, RZ, R0 ;  /* 0x000000ffff127224 */ /* 0x000fe200078e0000 */
[----:B------:R-:W-:Y:S01]  /*28f0*/  LOP3.LUT R17, R17, R16, RZ, 0x3c, !PT ;  /* 0x0000001011117212 */ /* 0x000fe200078e3cff */
[----:B---3--:R-:W-:-:S04]  /*2900*/  IMAD.WIDE R4, R7, 0x10, R4 ;  /* 0x0000001007047825 */ /* 0x008fc800078e0204 */
[----:B------:R-:W-:Y:S01]  /*2910*/  IMAD.MOV.U32 R19, RZ, RZ, R3 ;  /* 0x000000ffff137224 */ /* 0x000fe200078e0003 */
[----:B------:R-:W-:Y:S04]  /*2920*/  STG.E.128 [R4.64], R52 ;  /* 0x0000003404007986 */ /* 0x000fe8000c101d04 */
[----:B------:R-:W-:Y:S04]  /*2930*/  STG.E.128 [R4.64+0x800], R24 ;  /* 0x0008001804007986 */ /* 0x000fe8000c101d04 */
[----:B------:R-:W-:Y:S04]  /*2940*/  STG.E.128 [R4.64+0x1000], R20 ;  /* 0x0010001404007986 */ /* 0x000fe8000c101d04 */
[----:B------:R-:W-:Y:S01]  /*2950*/  STG.E.128 [R4.64+0x1800], R16 ;  /* 0x0018001004007986 */ /* 0x000fe2000c101d04 */
[----:B------:R-:W-:Y:S05]  /*2960*/  EXIT ;  /* 0x000000000000794d */ /* 0x000fea0003800000 */
.L_x_49787:
[----:B------:R-:W0:Y:S01]  /*2970*/  S2R R0, SR_TID.X ;  /* 0x0000000000007919 */ /* 0x000e220000002100 */
[----:B------:R-:W-:Y:S01]  /*2980*/  CS2R R32, SRZ ;  /* 0x0000000000207805 */ /* 0x000fe2000001ff00 */
[----:B------:R-:W-:Y:S01]  /*2990*/  CS2R R16, SRZ ;  /* 0x0000000000107805 */ /* 0x000fe2000001ff00 */
[----:B0-----:R-:W-:-:S13]  /*29a0*/  ISETP.GE.AND P0, PT, R0, R55, PT ;  /* 0x000000370000720c */ /* 0x001fda0003f06270 */
[----:B------:R-:W-:Y:S01]  /*29b0*/  @!P0 IMAD.IADD R6, R59, 0x1, R0 ;  /* 0x000000013b068824 */ /* 0x000fe200078e0200 */
[----:B------:R-:W-:Y:S01]  /*29c0*/  @!P0 IADD3 R0, R0, 0x80, RZ ;  /* 0x0000008000008810 */ /* 0x000fe20007ffe0ff */
[----:B------:R-:W-:-:S03]  /*29d0*/  @!P0 IMAD.MOV.U32 R7, RZ, RZ, 0x8 ;  /* 0x00000008ff078424 */ /* 0x000fc600078e00ff */
[----:B------:R-:W-:Y:S01]  /*29e0*/  ISETP.GE.AND P5, PT, R0, R55, PT ;  /* 0x000000370000720c */ /* 0x000fe20003fa6270 */
[CC--:B------:R-:W-:Y:S01]  /*29f0*/  @!P0 IMAD.WIDE.U32 R4, R6.reuse, R7.reuse, c[0x0][0x178] ;  /* 0x00005e0006048625 */ /* 0x0c0fe200078e0007 */
[----:B------:R-:W-:Y:S01]  /*2a00*/  CS2R R46, SRZ ;  /* 0x00000000002e7805 */ /* 0x000fe2000001ff00 */
[----:B------:R-:W-:Y:S02]  /*2a10*/  CS2R R18, SRZ ;  /* 0x0000000000127805 */ /* 0x000fe4000001ff00 */
[----:B------:R-:W-:Y:S01]  /*2a20*/  @!P0 IMAD.WIDE.U32 R6, R6, R7, c[0x0][0x180] ;  /* 0x0000600006068625 */ /* 0x000fe200078e0007 */
[----:B------:R0:W5:Y:S01]  /*2a30*/  @!P0 LDG.E.64 R32, [R4.64] ;  /* 0x0000000404208981 */ /* 0x000162000c1e1b00 */
[----:B------:R-:W-:Y:S01]  /*2a40*/  CS2R R42, SRZ ;  /* 0x00000000002a7805 */ /* 0x000fe2000001ff00 */
[----:B------:R-:W-:Y:S02]  /*2a50*/  CS2R R20, SRZ ;  /* 0x0000000000147805 */ /* 0x000fe4000001ff00 */
[----:B------:R1:W5:Y:S03]  /*2a60*/  @!P0 LDG.E.64 R16, [R6.64] ;  /* 0x0000000406108981 */ /* 0x000366000c1e1b00 */
        /* <DEDUP_REMOVED lines=15> */
[----:B------:R-:W-:-:S04]  /*2b60*/  @!P5 IMAD.MOV.U32 R10, RZ, RZ, 0x8 ;  /* 0x00000008ff0ad424 */ /* 0x000fc800078e00ff */
[----:B------:R-:W-:-:S04]  /*2b70*/  @!P5 IMAD.WIDE.U32 R8, R3, R10, c[0x0][0x178] ;  /* 0x00005e000308d625 */ /* 0x000fc800078e000a */
[----:B0-----:R-:W-:Y:S01]  /*2b80*/  @!P5 IMAD.WIDE.U32 R4, R3, R10, c[0x0][0x180] ;  /* 0x000060000304d625 */ /* 0x001fe200078e000a */
[----:B------:R0:W5:Y:S03]  /*2b90*/  @!P5 LDG.E.64 R46, [R8.64] ;  /* 0x00000004082ed981 */ /* 0x000166000c1e1b00 */
[----:B------:R-:W-:Y:S01]  /*2ba0*/  @!P4 IMAD.IADD R48, R59, 0x1, R0 ;  /* 0x000000013b30c824 */ /* 0x000fe200078e0200 */
[----:B------:R-:W-:Y:S01]  /*2bb0*/  @!P4 IADD3 R0, R0, 0x80, RZ ;  /* 0x000000800000c810 */ /* 0x000fe20007ffe0ff */
[----:B------:R-:W-:Y:S01]  /*2bc0*/  @!P6 IMAD.MOV.U32 R12, RZ, RZ, 0x8 ;  /* 0x00000008ff0ce424 */ /* 0x000fe200078e00ff */
[----:B------:R2:W5:Y:S02]  /*2bd0*/  @!P5 LDG.E.64 R18, [R4.64] ;  /* 0x000000040412d981 */ /* 0x000564000c1e1b00 */
[----:B------:R-:W-:Y:S01]  /*2be0*/  ISETP.GE.AND P5, PT, R0, R55, PT ;  /* 0x000000370000720c */ /* 0x000fe20003fa6270 */
[----:B-1----:R-:W-:Y:S01]  /*2bf0*/  @!P6 IMAD.WIDE.U32 R6, R11, R12, c[0x0][0x178] ;  /* 0x00005e000b06e625 */ /* 0x002fe200078e000c */
[----:B------:R-:W-:-:S03]  /*2c00*/  CS2R R44, SRZ ;  /* 0x00000000002c7805 */ /* 0x000fc6000001ff00 */
[----:B------:R-:W-:Y:S01]  /*2c10*/  @!P1 IMAD.MOV.U32 R3, RZ, RZ, 0x8 ;  /* 0x00000008ff039424 */ /* 0x000fe200078e00ff */
[----:B------:R1:W5:Y:S01]  /*2c20*/  @!P6 LDG.E.64 R42, [R6.64] ;  /* 0x00000004062ae981 */ /* 0x000362000c1e1b00 */
[----:B------:R-:W-:-:S04]  /*2c30*/  @!P6 IMAD.WIDE.U32 R10, R11, R12, c[0x0][0x180] ;  /* 0x000060000b0ae625 */ /* 0x000fc800078e000c */
[----:B0-----:R-:W-:Y:S01]  /*2c40*/  @!P2 IMAD.MOV.U32 R8, RZ, RZ, 0x8 ;  /* 0x00000008ff08a424 */ /* 0x001fe200078e00ff */
[----:B------:R0:W5:Y:S01]  /*2c50*/  @!P6 LDG.E.64 R20, [R10.64] ;  /* 0x000000040a14e981 */ /* 0x000162000c1e1b00 */
[----:B------:R-:W-:Y:S02]  /*2c60*/  @!P3 IMAD.MOV.U32 R49, RZ, RZ, 0x8 ;  /* 0x00000008ff31b424 */ /* 0x000fe400078e00ff */
[----:B------:R-:W-:Y:S01]  /*2c70*/  @!P1 IMAD.WIDE.U32 R12, R14, R3, c[0x0][0x178] ;  /* 0x00005e000e0c9625 */ /* 0x000fe200078e0003 */
[----:B------:R-:W-:Y:S01]  /*2c80*/  CS2R R38, SRZ ;  /* 0x0000000000267805 */ /* 0x000fe2000001ff00 */
[----:B------:R-:W-:Y:S01]  /*2c90*/  CS2R R24, SRZ ;  /* 0x0000000000187805 */ /* 0x000fe2000001ff00 */
[----:B------:R-:W-:Y:S01]  /*2ca0*/  CS2R R40, SRZ ;  /* 0x0000000000287805 */ /* 0x000fe2000001ff00 */
[CC--:B-1----:R-:W-:Y:S01]  /*2cb0*/  @!P2 IMAD.WIDE.U32 R6, R15.reuse, R8.reuse, c[0x0][0x178] ;  /* 0x00005e000f06a625 */ /* 0x0c2fe200078e0008 */
[----:B------:R-:W-:Y:S01]  /*2cc0*/  CS2R R22, SRZ ;  /* 0x0000000000167805 */ /* 0x000fe2000001ff00 */
[----:B------:R1:W5:Y:S02]  /*2cd0*/  @!P1 LDG.E.64 R44, [R12.64] ;  /* 0x000000040c2c9981 */ /* 0x000364000c1e1b00 */
[----:B------:R-:W-:Y:S01]  /*2ce0*/  @!P2 IMAD.WIDE.U32 R8, R15, R8, c[0x0][0x180] ;  /* 0x000060000f08a625 */ /* 0x000fe200078e0008 */
[----:B------:R-:W-:Y:S01]  /*2cf0*/  CS2R R26, SRZ ;  /* 0x00000000001a7805 */ /* 0x000fe2000001ff00 */
[----:B------:R3:W5:Y:S02]  /*2d00*/  @!P2 LDG.E.64 R38, [R6.64] ;  /* 0x000000040626a981 */ /* 0x000764000c1e1b00 */
[----:B0-----:R-:W-:Y:S01]  /*2d10*/  @!P3 IMAD.WIDE.U32 R10, R2, R49, c[0x0][0x178] ;  /* 0x00005e00020ab625 */ /* 0x001fe200078e0031 */
[----:B------:R-:W-:Y:S01]  /*2d20*/  CS2R R34, SRZ ;  /* 0x0000000000227805 */ /* 0x000fe2000001ff00 */
[----:B------:R0:W5:Y:S02]  /*2d30*/  @!P2 LDG.E.64 R24, [R8.64] ;  /* 0x000000040818a981 */ /* 0x000164000c1e1b00 */
[----:B--2---:R-:W-:Y:S01]  /*2d40*/  @!P1 IMAD.WIDE.U32 R4, R14, R3, c[0x0][0x180] ;  /* 0x000060000e049625 */ /* 0x004fe200078e0003 */
[----:B------:R-:W-:Y:S01]  /*2d50*/  CS2R R28, SRZ ;  /* 0x00000000001c7805 */ /* 0x000fe2000001ff00 */
[----:B------:R2:W5:Y:S02]  /*2d60*/  @!P3 LDG.E.64 R40, [R10.64] ;  /* 0x000000040a28b981 */ /* 0x000564000c1e1b00 */
[----:B------:R-:W-:-:S02]  /*2d70*/  @!P4 IMAD.MOV.U32 R3, RZ, RZ, 0x8 ;  /* 0x00000008ff03c424 */ /* 0x000fc400078e00ff */
[----:B------:R-:W-:Y:S01]  /*2d80*/  @!P5 IMAD.IADD R0, R59, 0x1, R0 ;  /* 0x000000013b00d824 */ /* 0x000fe200078e0200 */
[----:B------:R4:W5:Y:S01]  /*2d90*/  @!P1 LDG.E.64 R22, [R4.64] ;  /* 0x0000000404169981 */ /* 0x000962000c1e1b00 */
[----:B-1----:R-:W-:Y:S01]  /*2da0*/  @!P5 IMAD.MOV.U32 R13, RZ, RZ, 0x8 ;  /* 0x00000008ff0dd424 */ /* 0x002fe200078e00ff */
[----:B------:R-:W-:Y:S01]  /*2db0*/  CS2R R36, SRZ ;  /* 0x0000000000247805 */ /* 0x000fe2000001ff00 */
[----:B------:R-:W-:Y:S01]  /*2dc0*/  CS2R R30, SRZ ;  /* 0x00000000001e7805 */ /* 0x000fe2000001ff00 */
[----:B---3--:R-:W-:-:S04]  /*2dd0*/  @!P3 IMAD.WIDE.U32 R6, R2, R49, c[0x0][0x180] ;  /* 0x000060000206b625 */ /* 0x008fc800078e0031 */
[CC--:B0-----:R-:W-:Y:S01]  /*2de0*/  @!P4 IMAD.WIDE.U32 R8, R48.reuse, R3.reuse, c[0x0][0x178] ;  /* 0x00005e003008c625 */ /* 0x0c1fe200078e0003 */
[----:B------:R0:W5:Y:S03]  /*2df0*/  @!P3 LDG.E.64 R26, [R6.64] ;  /* 0x00000004061ab981 */ /* 0x000166000c1e1b00 */
[----:B--2---:R-:W-:Y:S01]  /*2e00*/  @!P4 IMAD.WIDE.U32 R10, R48, R3, c[0x0][0x180] ;  /* 0x00006000300ac625 */ /* 0x004fe200078e0003 */
[----:B------:R0:W5:Y:S03]  /*2e10*/  @!P4 LDG.E.64 R34, [R8.64] ;  /* 0x000000040822c981 */ /* 0x000166000c1e1b00 */
[CC--:B------:R-:W-:Y:S01]  /*2e20*/  @!P5 IMAD.WIDE.U32 R2, R0.reuse, R13.reuse, c[0x0][0x178] ;  /* 0x00005e000002d625 */ /* 0x0c0fe200078e000d */
[----:B------:R0:W5:Y:S03]  /*2e30*/  @!P4 LDG.E.64 R28, [R10.64] ;  /* 0x000000040a1cc981 */ /* 0x000166000c1e1b00 */
[----:B----4-:R-:W-:Y:S01]  /*2e40*/  @!P5 IMAD.WIDE.U32 R4, R0, R13, c[0x0][0x180] ;  /* 0x000060000004d625 */ /* 0x010fe200078e000d */
[----:B------:R0:W5:Y:S04]  /*2e50*/  @!P5 LDG.E.64 R36, [R2.64] ;  /* 0x000000040224d981 */ /* 0x000168000c1e1b00 */
[----:B------:R0:W5:Y:S01]  /*2e60*/  @!P5 LDG.E.64 R30, [R4.64] ;  /* 0x00000004041ed981 */ /* 0x000162000c1e1b00 */
[----:B------:R-:W-:Y:S01]  /*2e70*/  BSSY B0, `(.L_x_49852) ;  /* 0x0000053000007945 */ /* 0x000fe20003800000 */
[----:B------:R-:W-:Y:S05]  /*2e80*/  @P0 BRA `(.L_x_49853) ;  /* 0x0000051000000947 */ /* 0x000fea0003800000 */
[----:B0----5:R-:W0:Y:S01]  /*2e90*/  DADD R4, -RZ, |R32| ;  /* 0x00000000ff047229 */ /* 0x021e220000000520 */
[----:B------:R-:W-:Y:S01]  /*2ea0*/  BSSY B1, `(.L_x_49854) ;  /* 0x0000007000017945 */ /* 0x000fe20003800000 */
[----:B------:R-:W-:Y:S01]  /*2eb0*/  IMAD.MOV.U32 R53, RZ, RZ, R16 ;  /* 0x000000ffff357224 */ /* 0x000fe200078e0010 */
[----:B------:R-:W-:Y:S01]  /*2ec0*/  MOV R54, 0x2f10 ;  /* 0x00002f1000367802 */ /* 0x000fe20000000f00 */
[----:B------:R-:W-:-:S06]  /*2ed0*/  IMAD.MOV.U32 R52, RZ, RZ, R17 ;  /* 0x000000ffff347224 */ /* 0x000fcc00078e0011 */
[----:B0-----:R-:W-:Y:S02]  /*2ee0*/  IMAD.MOV.U32 R3, RZ, RZ, R4 ;  /* 0x000000ffff037224 */ /* 0x001fe400078e0004 */
[----:B------:R-:W-:Y:S02]  /*2ef0*/  IMAD.MOV.U32 R2, RZ, RZ, R5 ;  /* 0x000000ffff027224 */ /* 0x000fe400078e0005 */
[----:B------:R-:W-:Y:S05]  /*2f00*/  CALL.REL.NOINC `($_ZN2at6native29vectorized_elementwise_kernelILi2EZZZNS0_50_GLOBAL__N__2680c7bb_12_PowKernel_cu_b2145a98_318424pow_tensor_tensor_kernelERNS_18TensorIteratorBaseEENKUlvE_clEvENKUlvE4_clEvEUlddE_St5arrayIPcLm3EEEEviT0_T1_$__internal_accurate_pow) ;  /* 0x00002d0000007944 */ /* 0x000fea0003c00000 */
[----:B------:R-:W-:Y:S05]  /*2f10*/  BSYNC B1 ;  /* 0x0000000000017941 */ /* 0x000fea0003800000 */
.L_x_49854:
[----:B------:R-:W1:Y:S01]  /*2f20*/  DSETP.NEU.AND P0, PT, R32, RZ, PT ;  /* 0x000000ff2000722a */ /* 0x000e620003f0d000 */
[----:B------:R-:W-:Y:S01]  /*2f30*/  BSSY B1, `(.L_x_49855) ;  /* 0x0000024000017945 */ /* 0x000fe20003800000 */
[----:B------:R-:W-:Y:S02]  /*2f40*/  IMAD.MOV.U32 R2, RZ, RZ, R0 ;  /* 0x000000ffff027224 */ /* 0x000fe400078e0000 */
[----:B------:R-:W-:-:S10]  /*2f50*/  IMAD.MOV.U32 R3, RZ, RZ, R13 ;  /* 0x000000ffff037224 */ /* 0x000fd400078e000d */
        /* <DEDUP_REMOVED lines=12> */
[----:B------:R-:W-:Y:S02]  /*3020*/  ISETP.LT.AND P2, PT, R33, RZ, !P1 ;  /* 0x000000ff2100720c */ /* 0x000fe40004f41270 */
[----:B------:R-:W-:-:S07]  /*3030*/  PLOP3.LUT P0, PT, P1, PT, PT, 0x8, 0x0 ;  /* 0x000000000000781c */ /* 0x000fce0000f0e170 */
[----:B--2---:R-:W-:Y:S02]  /*3040*/  FSEL R2, R6, R2, P2 ;  /* 0x0000000206027208 */ /* 0x004fe40001000000 */
[----:B------:R-:W-:Y:S01]  /*3050*/  FSEL R3, R7, R3, P2 ;  /* 0x0000000307037208 */ /* 0x000fe20001000000 */
[----:B-1----:R-:W1:-:S14]  /*3060*/  DSETP.NEU.AND P3, PT, R4, R16, PT ;  /* 0x000000100400722a */ /* 0x002e5c0003f6d000 */
[----:B-1----:R-:W-:Y:S05]  /*3070*/  @!P3 BRA `(.L_x_49857) ;  /* 0x000000f00000b947 */ /* 0x002fea0003800000 */
[----:B------:R-:W-:Y:S01]  /*3080*/  PLOP3.LUT P0, PT, P1, PT, PT, 0x8, 0x0 ;  /* 0x000000000000781c */ /* 0x000fe20000f0e170 */
[----:B------:R-:W-:Y:S02]  /*3090*/  IMAD.MOV.U32 R2, RZ, RZ, 0x0 ;  /* 0x00000000ff027424 */ /* 0x000fe400078e00ff */
[----:B------:R-:W-:Y:S01]  /*30a0*/  IMAD.MOV.U32 R3, RZ, RZ, -0x80000 ;  /* 0xfff80000ff037424 */ /* 0x000fe200078e00ff */
[----:B------:R-:W-:Y:S05]  /*30b0*/  BRA `(.L_x_49857) ;  /* 0x000000b000007947 */ /* 0x000fea0003800000 */
.L_x_49856:
        /* <DEDUP_REMOVED lines=11> */
.L_x_49857:
[----:B------:R-:W-:Y:S05]  /*3170*/  BSYNC B1 ;  /* 0x0000000000017941 */ /* 0x000fea0003800000 */
.L_x_49855:
        /* <DEDUP_REMOVED lines=18> */
.L_x_49861:
        /* <DEDUP_REMOVED lines=10> */
.L_x_49860:
[----:B------:R1:W2:-:S06]  /*3340*/  DADD R2, R16, R32 ;  /* 0x0000000010027229 */ /* 0x00028c0000000020 */
.L_x_49859:
[----:B------:R-:W-:Y:S05]  /*3350*/  BSYNC B1 ;  /* 0x0000000000017941 */ /* 0x000fea0003800000 */
.L_x_49858:
[----:B------:R-:W3:-:S06]  /*3360*/  DSETP.NEU.AND P0, PT, R16, RZ, PT ;  /* 0x000000ff1000722a */ /* 0x000ecc0003f0d000 */
[----:B---3--:R-:W3:-:S06]  /*3370*/  DSETP.EQ.OR P0, PT, R32, 1, !P0 ;  /* 0x3ff000002000742a */ /* 0x008ecc0004702400 */
[----:B--23--:R-:W-:Y:S02]  /*3380*/  FSEL R58, R2, RZ, !P0 ;  /* 0x000000ff023a7208 */ /* 0x00cfe40004000000 */
[----:B------:R-:W-:Y:S02]  /*3390*/  FSEL R57, R3, 1.875, !P0 ;  /* 0x3ff0000003397808 */ /* 0x000fe40004000000 */
.L_x_49853:
[----:B------:R-:W-:Y:S05]  /*33a0*/  BSYNC B0 ;  /* 0x0000000000007941 */ /* 0x000fea0003800000 */
.L_x_49852:
[----:B-1---5:R-:W1:Y:S01]  /*33b0*/  S2R R16, SR_TID.X ;  /* 0x0000000000107919 */ /* 0x022e620000002100 */
[----:B------:R-:W-:Y:S01]  /*33c0*/  BSSY B0, `(.L_x_49862) ;  /* 0x0000051000007945 */ /* 0x000fe20003800000 */
[----:B-1----:R-:W-:-:S04]  /*33d0*/  IADD3 R33, R16, 0x80, RZ ;  /* 0x0000008010217810 */ /* 0x002fc80007ffe0ff */
[----:B------:R-:W-:-:S13]  /*33e0*/  ISETP.GE.AND P0, PT, R33, R55, PT ;  /* 0x000000372100720c */ /* 0x000fda0003f06270 */
[----:B------:R-:W-:Y:S05]  /*33f0*/  @P0 BRA `(.L_x_49863) ;  /* 0x000004d000000947 */ /* 0x000fea0003800000 */
[----:B0-----:R-:W0:Y:S01]  /*3400*/  DADD R4, -RZ, |R46| ;  /* 0x00000000ff047229 */ /* 0x001e22000000052e */
[----:B------:R-:W-:Y:S01]  /*3410*/  LOP3.LUT R0, R19, 0x7ff00000, RZ, 0xc0, !PT ;  /* 0x7ff0000013007812 */ /* 0x000fe200078ec0ff */
[----:B------:R-:W-:Y:S01]  /*3420*/  BSSY B1, `(.L_x_49864) ;  /* 0x000000a000017945 */ /* 0x000fe20003800000 */
[----:B------:R-:W-:Y:S01]  /*3430*/  IMAD.MOV.U32 R53, RZ, RZ, R18 ;  /* 0x000000ffff357224 */ /* 0x000fe200078e0012 */
[----:B------:R-:W-:Y:S01]  /*3440*/  MOV R54, 0x34c0 ;  /* 0x000034c000367802 */ /* 0x000fe20000000f00 */
[----:B------:R-:W-:Y:S01]  /*3450*/  IMAD.MOV.U32 R52, RZ, RZ, R19 ;  /* 0x000000ffff347224 */ /* 0x000fe200078e0013 */
[----:B------:R-:W-:-:S04]  /*3460*/  LEA.HI R17, R0, 0xfffffc0c, RZ, 0xc ;  /* 0xfffffc0c00117811 */ /* 0x000fc800078f60ff */
[CC--:B------:R-:W-:Y:S01]  /*3470*/  SHF.L.U64.HI R32, R18.reuse, R17.reuse, R19 ;  /* 0x0000001112207219 */ /* 0x0c0fe20000010213 */
[----:B0-----:R-:W-:Y:S01]  /*3480*/  IMAD.MOV.U32 R3, RZ, RZ, R4 ;  /* 0x000000ffff037224 */ /* 0x001fe200078e0004 */
[----:B------:R-:W-:Y:S01]  /*3490*/  SHF.L.U32 R17, R18, R17, RZ ;  /* 0x0000001112117219 */ /* 0x000fe200000006ff */
[----:B------:R-:W-:Y:S02]  /*34a0*/  IMAD.MOV.U32 R2, RZ, RZ, R5 ;  /* 0x000000ffff027224 */ /* 0x000fe400078e0005 */
[----:B------:R-:W-:Y:S05]  /*34b0*/  CALL.REL.NOINC `($_ZN2at6native29vectorized_elementwise_kernelILi2EZZZNS0_50_GLOBAL__N__2680c7bb_12_PowKernel_cu_b2145a98_318424pow_tensor_tensor_kernelERNS_18TensorIteratorBaseEENKUlvE_clEvENKUlvE4_clEvEUlddE_St5arrayIPcLm3EEEEviT0_T1_$__internal_accurate_pow) ;  /* 0x0000275000007944 */ /* 0x000fea0003c00000 */
[----:B------:R-:W-:Y:S05]  /*34c0*/  BSYNC B1 ;  /* 0x0000000000017941 */ /* 0x000fea0003800000 */
.L_x_49864:
[----:B------:R-:W1:Y:S01]  /*34d0*/  DSETP.NEU.AND P0, PT, R46, RZ, PT ;  /* 0x000000ff2e00722a */ /* 0x000e620003f0d000 */
[----:B------:R-:W-:Y:S01]  /*34e0*/  BSSY B1, `(.L_x_49865) ;  /* 0x000001c000017945 */ /* 0x000fe20003800000 */
[----:B------:R-:W-:Y:S02]  /*34f0*/  IMAD.MOV.U32 R2, RZ, RZ, R0 ;  /* 0x000000ffff027224 */ /* 0x000fe400078e0000 */
[----:B------:R-:W-:-:S10]  /*3500*/  IMAD.MOV.U32 R3, RZ, RZ, R13 ;  /* 0x000000ffff037224 */ /* 0x000fd400078e000d */
[----:B-1----:R-:W-:Y:S05]  /*3510*/  @!P0 BRA `(.L_x_49866) ;  /* 0x0000011000008947 */ /* 0x002fea0003800000 */
        /* <DEDUP_REMOVED lines=17> */
.L_x_49866:
[----:B------:R-:W1:Y:S01]  /*3630*/  DSETP.NEU.AND P0, PT, |R18|, 0.5, PT ;  /* 0x3fe000001200742a */ /* 0x000e620003f0d200 */
[----:B------:R-:W-:Y:S01]  /*3640*/  ISETP.GE.AND P2, PT, R19, RZ, PT ;  /* 0x000000ff1300720c */ /* 0x000fe20003f46270 */
[----:B------:R-:W-:Y:S01]  /*3650*/  IMAD.MOV.U32 R2, RZ, RZ, RZ ;  /* 0x000000ffff027224 */ /* 0x000fe200078e00ff */
[----:B------:R-:W-:-:S04]  /*3660*/  ISETP.EQ.U32.AND P1, PT, R17, RZ, PT ;  /* 0x000000ff1100720c */ /* 0x000fc80003f22070 */
[----:B-1----:R-:W-:-:S04]  /*3670*/  ISETP.EQ.AND.EX P0, PT, R32, -0x80000000, P0, P1 ;  /* 0x800000002000780c */ /* 0x002fc80000702310 */
[----:B------:R-:W-:-:S04]  /*3680*/  SEL R3, R47, RZ, P0 ;  /* 0x000000ff2f037207 */ /* 0x000fc80000000000 */
[----:B------:R-:W-:Y:S02]  /*3690*/  @!P2 LOP3.LUT R3, R3, 0x7ff00000, RZ, 0xfc, !PT ;  /* 0x7ff000000303a812 */ /* 0x000fe400078efcff */
.L_x_49867:
[----:B------:R-:W-:Y:S05]  /*36a0*/  BSYNC B1 ;  /* 0x0000000000017941 */ /* 0x000fea0003800000 */
.L_x_49865:
        /* <DEDUP_REMOVED lines=18> */
.L_x_49871:
        /* <DEDUP_REMOVED lines=10> */
.L_x_49870:
[----:B------:R1:W2:-:S06]  /*3870*/  DADD R2, R18, R46 ;  /* 0x0000000012027229 */ /* 0x00028c000000002e */
.L_x_49869:
[----:B------:R-:W-:Y:S05]  /*3880*/  BSYNC B1 ;  /* 0x0000000000017941 */ /* 0x000fea0003800000 */
.L_x_49868:
[----:B------:R-:W3:-:S06]  /*3890*/  DSETP.NEU.AND P0, PT, R18, RZ, PT ;  /* 0x000000ff1200722a */ /* 0x000ecc0003f0d000 */
[----:B---3--:R-:W3:-:S06]  /*38a0*/  DSETP.EQ.OR P0, PT, R46, 1, !P0 ;  /* 0x3ff000002e00742a */ /* 0x008ecc0004702400 */
[----:B--23--:R-:W-:Y:S02]  /*38b0*/  FSEL R56, R2, RZ, !P0 ;  /* 0x000000ff02387208 */ /* 0x00cfe40004000000 */
[----:B-1----:R-:W-:Y:S02]  /*38c0*/  FSEL R47, R3, 1.875, !P0 ;  /* 0x3ff00000032f7808 */ /* 0x002fe40004000000 */
.L_x_49863:
[----:B------:R-:W-:Y:S05]  /*38d0*/  BSYNC B0 ;  /* 0x0000000000007941 */ /* 0x000fea0003800000 */
.L_x_49862:
[----:B------:R-:W-:Y:S01]  /*38e0*/  IADD3 R0, R16, 0x100, RZ ;  /* 0x0000010010007810 */ /* 0x000fe20007ffe0ff */
[----:B------:R-:W-:Y:S03]  /*38f0*/  BSSY B0, `(.L_x_49872) ;  /* 0x0000050000007945 */ /* 0x000fe60003800000 */
        /* <DEDUP_REMOVED lines=15> */
.L_x_49874:
        /* <DEDUP_REMOVED lines=22> */
.L_x_49876:
[----:B------:R-:W1:Y:S01]  /*3b50*/  DSETP.NEU.AND P0, PT, |R20|, 0.5, PT ;  /* 0x3fe000001400742a */ /* 0x000e620003f0d200 */
[----:B------:R-:W-:Y:S01]  /*3b60*/  ISETP.GE.AND P2, PT, R21, RZ, PT ;  /* 0x000000ff1500720c */ /* 0x000fe20003f46270 */
[----:B------:R-:W-:Y:S01]  /*3b70*/  IMAD.MOV.U32 R2, RZ, RZ, RZ ;  /* 0x000000ffff027224 */ /* 0x000fe200078e00ff */
[----:B------:R-:W-:-:S04]  /*3b80*/  ISETP.EQ.U32.AND P1, PT, R17, RZ, PT ;  /* 0x000000ff1100720c */ /* 0x000fc80003f22070 */
[----:B-1----:R-:W-:-:S04]  /*3b90*/  ISETP.EQ.AND.EX P0, PT, R18, -0x80000000, P0, P1 ;  /* 0x800000001200780c */ /* 0x002fc80000702310 */
[----:B------:R-:W-:-:S04]  /*3ba0*/  SEL R3, R43, RZ, P0 ;  /* 0x000000ff2b037207 */ /* 0x000fc80000000000 */
[----:B------:R-:W-:Y:S02]  /*3bb0*/  @!P2 LOP3.LUT R3, R3, 0x7ff00000, RZ, 0xfc, !PT ;  /* 0x7ff000000303a812 */ /* 0x000fe400078efcff */
.L_x_49877:
[----:B------:R-:W-:Y:S05]  /*3bc0*/  BSYNC B1 ;  /* 0x0000000000017941 */ /* 0x000fea0003800000 */
.L_x_49875:
        /* <DEDUP_REMOVED lines=18> */
.L_x_49881:
        /* <DEDUP_REMOVED lines=10> */
.L_x_49880:
[----:B------:R1:W2:-:S06]  /*3d90*/  DADD R2, R20, R42 ;  /* 0x0000000014027229 */ /* 0x00028c000000002a */
.L_x_49879:
[----:B------:R-:W-:Y:S05]  /*3da0*/  BSYNC B1 ;  /* 0x0000000000017941 */ /* 0x000fea0003800000 */
.L_x_49878:
[----:B------:R-:W3:-:S06]  /*3db0*/  DSETP.NEU.AND P0, PT, R20, RZ, PT ;  /* 0x000000ff1400722a */ /* 0x000ecc0003f0d000 */
[----:B---3--:R-:W3:-:S06]  /*3dc0*/  DSETP.EQ.OR P0, PT, R42, 1, !P0 ;  /* 0x3ff000002a00742a */ /* 0x008ecc0004702400 */
[----:B--23--:R-:W-:Y:S02]  /*3dd0*/  FSEL R46, R2, RZ, !P0 ;  /* 0x000000ff022e7208 */ /* 0x00cfe40004000000 */
[----:B-1----:R-:W-:Y:S02]  /*3de0*/  FSEL R43, R3, 1.875, !P0 ;  /* 0x3ff00000032b7808 */ /* 0x002fe40004000000 */
.L_x_49873:
[----:B------:R-:W-:Y:S05]  /*3df0*/  BSYNC B0 ;  /* 0x0000000000007941 */ /* 0x000fea0003800000 */
.L_x_49872:
        /* <DEDUP_REMOVED lines=17> */
.L_x_49884:
        /* <DEDUP_REMOVED lines=22> */
.L_x_49886:
[----:B------:R-:W1:Y:S01]  /*4070*/  DSETP.NEU.AND P0, PT, |R22|, 0.5, PT ;  /* 0x3fe000001600742a */ /* 0x000e620003f0d200 */
[----:B------:R-:W-:Y:S01]  /*4080*/  ISETP.GE.AND P2, PT, R23, RZ, PT ;  /* 0x000000ff1700720c */ /* 0x000fe20003f46270 */
[----:B------:R-:W-:Y:S01]  /*4090*/  IMAD.MOV.U32 R2, RZ, RZ, RZ ;  /* 0x000000ffff027224 */ /* 0x000fe200078e00ff */
[----:B------:R-:W-:-:S04]  /*40a0*/  ISETP.EQ.U32.AND P1, PT, R17, RZ, PT ;  /* 0x000000ff1100720c */ /* 0x000fc80003f22070 */
[----:B-1----:R-:W-:-:S04]  /*40b0*/  ISETP.EQ.AND.EX P0, PT, R18, -0x80000000, P0, P1 ;  /* 0x800000001200780c */ /* 0x002fc80000702310 */
[----:B------:R-:W-:-:S04]  /*40c0*/  SEL R3, R45, RZ, P0 ;  /* 0x000000ff2d037207 */ /* 0x000fc80000000000 */
[----:B------:R-:W-:Y:S02]  /*40d0*/  @!P2 LOP3.LUT R3, R3, 0x7ff00000, RZ, 0xfc, !PT ;  /* 0x7ff000000303a812 */ /* 0x000fe400078efcff */
.L_x_49887:
[----:B------:R-:W-:Y:S05]  /*40e0*/  BSYNC B1 ;  /* 0x0000000000017941 */ /* 0x000fea0003800000 */
.L_x_49885:
        /* <DEDUP_REMOVED lines=18> */
.L_x_49891:
        /* <DEDUP_REMOVED lines=10> */
.L_x_49890:
[----:B------:R1:W2:-:S06]  /*42b0*/  DADD R2, R22, R44 ;  /* 0x0000000016027229 */ /* 0x00028c000000002c */
.L_x_49889:
[----:B------:R-:W-:Y:S05]  /*42c0*/  BSYNC B1 ;  /* 0x0000000000017941 */ /* 0x000fea0003800000 */
.L_x_49888:
[----:B------:R-:W3:-:S06]  /*42d0*/  DSETP.NEU.AND P0, PT, R22, RZ, PT ;  /* 0x000000ff1600722a */ /* 0x000ecc0003f0d000 */
[----:B---3--:R-:W3:-:S06]  /*42e0*/  DSETP.EQ.OR P0, PT, R44, 1, !P0 ;  /* 0x3ff000002c00742a */ /* 0x008ecc0004702400 */
[----:B--23--:R-:W-:Y:S02]  /*42f0*/  FSEL R42, R2, RZ, !P0 ;  /* 0x000000ff022a7208 */ /* 0x00cfe40004000000 */
[----:B------:R-:W-:Y:S02]  /*4300*/  FSEL R32, R3, 1.875, !P0 ;  /* 0x3ff0000003207808 */ /* 0x000fe40004000000 */
.L_x_49883:
[----:B------:R-:W-:Y:S05]  /*4310*/  BSYNC B0 ;  /* 0x0000000000007941 */ /* 0x000fea0003800000 */
.L_x_49882:
        /* <DEDUP_REMOVED lines=15> */
[----:B-1----:R-:W-:Y:S05]  /*4410*/  CALL.REL.NOINC `($_ZN2at6native29vectorized_elementwise_kernelILi2EZZZNS0_50_GLOBAL__N__2680c7bb_12_PowKernel_cu_b2145a98_318424pow_tensor_tensor_kernelERNS_18TensorIteratorBaseEENKUlvE_clEvENKUlvE4_clEvEUlddE_St5arrayIPcLm3EEEEviT0_T1_$__internal_accurate_pow) ;  /* 0x000017f000007944 */ /* 0x002fea0003c00000 */
[----:B------:R-:W-:Y:S05]  /*4420*/  BSYNC B1 ;  /* 0x0000000000017941 */ /* 0x000fea0003800000 */
.L_x_49894:
        /* <DEDUP_REMOVED lines=22> */
.L_x_49896:
[----:B------:R-:W1:Y:S01]  /*4590*/  DSETP.NEU.AND P0, PT, |R24|, 0.5, PT ;  /* 0x3fe000001800742a */ /* 0x000e620003f0d200 */
[----:B------:R-:W-:Y:S01]  /*45a0*/  ISETP.GE.AND P2, PT, R25, RZ, PT ;  /* 0x000000ff1900720c */ /* 0x000fe20003f46270 */
[----:B------:R-:W-:Y:S01]  /*45b0*/  IMAD.MOV.U32 R2, RZ, RZ, RZ ;  /* 0x000000ffff027224 */ /* 0x000fe200078e00ff */
[----:B------:R-:W-:-:S04]  /*45c0*/  ISETP.EQ.U32.AND P1, PT, R17, RZ, PT ;  /* 0x000000ff1100720c */ /* 0x000fc80003f22070 */
[----:B-1----:R-:W-:-:S04]  /*45d0*/  ISETP.EQ.AND.EX P0, PT, R18, -0x80000000, P0, P1 ;  /* 0x800000001200780c */ /* 0x002fc80000702310 */
[----:B------:R-:W-:-:S04]  /*45e0*/  SEL R3, R39, RZ, P0 ;  /* 0x000000ff27037207 */ /* 0x000fc80000000000 */
[----:B------:R-:W-:Y:S02]  /*45f0*/  @!P2 LOP3.LUT R3, R3, 0x7ff00000, RZ, 0xfc, !PT ;  /* 0x7ff000000303a812 */ /* 0x000fe400078efcff */
.L_x_49897:
[----:B------:R-:W-:Y:S05]  /*4600*/  BSYNC B1 ;  /* 0x0000000000017941 */ /* 0x000fea0003800000 */
.L_x_49895:
        /* <DEDUP_REMOVED lines=18> */
.L_x_49901:
        /* <DEDUP_REMOVED lines=10> */
.L_x_49900:
[----:B------:R1:W2:-:S06]  /*47d0*/  DADD R2, R24, R38 ;  /* 0x0000000018027229 */ /* 0x00028c0000000026 */
.L_x_49899:
[----:B------:R-:W-:Y:S05]  /*47e0*/  BSYNC B1 ;  /* 0x0000000000017941 */ /* 0x000fea0003800000 */
.L_x_49898:
[----:B------:R-:W3:-:S06]  /*47f0*/  DSETP.NEU.AND P0, PT, R24, RZ, PT ;  /* 0x000000ff1800722a */ /* 0x000ecc0003f0d000 */
[----:B---3--:R-:W3:-:S06]  /*4800*/  DSETP.EQ.OR P0, PT, R38, 1, !P0 ;  /* 0x3ff000002600742a */ /* 0x008ecc0004702400 */
[----:B-123--:R-:W-:Y:S02]  /*4810*/  FSEL R24, R2, RZ, !P0 ;  /* 0x000000ff02187208 */ /* 0x00efe40004000000 */
[----:B------:R-:W-:Y:S02]  /*4820*/  FSEL R23, R3, 1.875, !P0 ;  /* 0x3ff0000003177808 */ /* 0x000fe40004000000 */
.L_x_49893:
[----:B------:R-:W-:Y:S05]  /*4830*/  BSYNC B0 ;  /* 0x0000000000007941 */ /* 0x000fea0003800000 */
.L_x_49892:
        /* <DEDUP_REMOVED lines=17> */
.L_x_49904:
        /* <DEDUP_REMOVED lines=22> */
.L_x_49906:
[----:B------:R-:W1:Y:S01]  /*4ab0*/  DSETP.NEU.AND P0, PT, |R26|, 0.5, PT ;  /* 0x3fe000001a00742a */ /* 0x000e620003f0d200 */
[----:B------:R-:W-:Y:S01]  /*4ac0*/  ISETP.GE.AND P2, PT, R27, RZ, PT ;  /* 0x000000ff1b00720c */ /* 0x000fe20003f46270 */
[----:B------:R-:W-:Y:S01]  /*4ad0*/  IMAD.MOV.U32 R2, RZ, RZ, RZ ;  /* 0x000000ffff027224 */ /* 0x000fe200078e00ff */
[----:B------:R-:W-:-:S04]  /*4ae0*/  ISETP.EQ.U32.AND P1, PT, R17, RZ, PT ;  /* 0x000000ff1100720c */ /* 0x000fc80003f22070 */
[----:B-1----:R-:W-:-:S04]  /*4af0*/  ISETP.EQ.AND.EX P0, PT, R18, -0x80000000, P0, P1 ;  /* 0x800000001200780c */ /* 0x002fc80000702310 */
[----:B------:R-:W-:-:S04]  /*4b00*/  SEL R3, R41, RZ, P0 ;  /* 0x000000ff29037207 */ /* 0x000fc80000000000 */
[----:B------:R-:W-:Y:S02]  /*4b10*/  @!P2 LOP3.LUT R3, R3, 0x7ff00000, RZ, 0xfc, !PT ;  /* 0x7ff000000303a812 */ /* 0x000fe400078efcff */
.L_x_49907:
[----:B------:R-:W-:Y:S05]  /*4b20*/  BSYNC B1 ;  /* 0x0000000000017941 */ /* 0x000fea0003800000 */
.L_x_49905:
        /* <DEDUP_REMOVED lines=18> */
.L_x_49911:
        /* <DEDUP_REMOVED lines=10> */
.L_x_49910:
[----:B------:R1:W2:-:S06]  /*4cf0*/  DADD R2, R26, R40 ;  /* 0x000000001a027229 */ /* 0x00028c0000000028 */
.L_x_49909:
[----:B------:R-:W-:Y:S05]  /*4d00*/  BSYNC B1 ;  /* 0x0000000000017941 */ /* 0x000fea0003800000 */
.L_x_49908:
[----:B------:R-:W3:-:S06]  /*4d10*/  DSETP.NEU.AND P0, PT, R26, RZ, PT ;  /* 0x000000ff1a00722a */ /* 0x000ecc0003f0d000 */
[----:B---3--:R-:W3:-:S06]  /*4d20*/  DSETP.EQ.OR P0, PT, R40, 1, !P0 ;  /* 0x3ff000002800742a */ /* 0x008ecc0004702400 */
[----:B--23--:R-:W-:Y:S02]  /*4d30*/  FSEL R22, R2, RZ, !P0 ;  /* 0x000000ff02167208 */ /* 0x00cfe40004000000 */
[----:B------:R-:W-:Y:S02]  /*4d40*/  FSEL R21, R3, 1.875, !P0 ;  /* 0x3ff0000003157808 */ /* 0x000fe40004000000 */
.L_x_49903:
[----:B------:R-:W-:Y:S05]  /*4d50*/  BSYNC B0 ;  /* 0x0000000000007941 */ /* 0x000fea0003800000 */
.L_x_49902:
        /* <DEDUP_REMOVED lines=17> */
.L_x_49914:
        /* <DEDUP_REMOVED lines=22> */
.L_x_49916:
[----:B------:R-:W1:Y:S01]  /*4fd0*/  DSETP.NEU.AND P0, PT, |R28|, 0.5, PT ;  /* 0x3fe000001c00742a */ /* 0x000e620003f0d200 */
[----:B------:R-:W-:Y:S01]  /*4fe0*/  ISETP.GE.AND P2, PT, R29, RZ, PT ;  /* 0x000000ff1d00720c */ /* 0x000fe20003f46270 */
[----:B------:R-:W-:Y:S01]  /*4ff0*/  IMAD.MOV.U32 R2, RZ, RZ, RZ ;  /* 0x000000ffff027224 */ /* 0x000fe200078e00ff */
[----:B------:R-:W-:-:S04]  /*5000*/  ISETP.EQ.U32.AND P1, PT, R17, RZ, PT ;  /* 0x000000ff1100720c */ /* 0x000fc80003f22070 */
[----:B-1----:R-:W-:-:S04]  /*5010*/  ISETP.EQ.AND.EX P0, PT, R18, -0x80000000, P0, P1 ;  /* 0x800000001200780c */ /* 0x002fc80000702310 */
[----:B------:R-:W-:-:S04]  /*5020*/  SEL R3, R35, RZ, P0 ;  /* 0x000000ff23037207 */ /* 0x000fc80000000000 */
[----:B------:R-:W-:Y:S02]  /*5030*/  @!P2 LOP3.LUT R3, R3, 0x7ff00000, RZ, 0xfc, !PT ;  /* 0x7ff000000303a812 */ /* 0x000fe400078efcff */
.L_x_49917:
[----:B------:R-:W-:Y:S05]  /*5040*/  BSYNC B1 ;  /* 0x0000000000017941 */ /* 0x000fea0003800000 */
.L_x_49915:
        /* <DEDUP_REMOVED lines=18> */
.L_x_49921:
        /* <DEDUP_REMOVED lines=10> */
.L_x_49920:
[----:B------:R1:W2:-:S06]  /*5210*/  DADD R2, R28, R34 ;  /* 0x000000001c027229 */ /* 0x00028c0000000022 */
.L_x_49919:
[----:B------:R-:W-:Y:S05]  /*5220*/  BSYNC B1 ;  /* 0x0000000000017941 */ /* 0x000fea0003800000 */
.L_x_49918:
[----:B------:R-:W3:-:S06]  /*5230*/  DSETP.NEU.AND P0, PT, R28, RZ, PT ;  /* 0x000000ff1c00722a */ /* 0x000ecc0003f0d000 */
[----:B---3--:R-:W3:-:S06]  /*5240*/  DSETP.EQ.OR P0, PT, R34, 1, !P0 ;  /* 0x3ff000002200742a */ /* 0x008ecc0004702400 */
[----:B--23--:R-:W-:Y:S02]  /*5250*/  FSEL R20, R2, RZ, !P0 ;  /* 0x000000ff02147208 */ /* 0x00cfe40004000000 */
[----:B------:R-:W-:Y:S02]  /*5260*/  FSEL R19, R3, 1.875, !P0 ;  /* 0x3ff0000003137808 */ /* 0x000fe40004000000 */
.L_x_49913:
[----:B------:R-:W-:Y:S05]  /*5270*/  BSYNC B0 ;  /* 0x0000000000007941 */ /* 0x000fea0003800000 */
.L_x_49912:
        /* <DEDUP_REMOVED lines=17> */
.L_x_49924:
        /* <DEDUP_REMOVED lines=22> */
.L_x_49926:
[----:B------:R-:W1:Y:S01]  /*54f0*/  DSETP.NEU.AND P0, PT, |R30|, 0.5, PT ;  /* 0x3fe000001e00742a */ /* 0x000e620003f0d200 */
[----:B------:R-:W-:Y:S01]  /*5500*/  ISETP.GE.AND P2, PT, R31, RZ, PT ;  /* 0x000000ff1f00720c */ /* 0x000fe20003f46270 */
[----:B------:R-:W-:Y:S01]  /*5510*/  IMAD.MOV.U32 R2, RZ, RZ, RZ ;  /* 0x000000ffff027224 */ /* 0x000fe200078e00ff */
[----:B------:R-:W-:-:S04]  /*5520*/  ISETP.EQ.U32.AND P1, PT, R17, RZ, PT ;  /* 0x000000ff1100720c */ /* 0x000fc80003f22070 */
[----:B-1----:R-:W-:-:S04]  /*5530*/  ISETP.EQ.AND.EX P0, PT, R18, -0x80000000, P0, P1 ;  /* 0x800000001200780c */ /* 0x002fc80000702310 */
[----:B------:R-:W-:-:S04]  /*5540*/  SEL R3, R37, RZ, P0 ;  /* 0x000000ff25037207 */ /* 0x000fc80000000000 */
[----:B------:R-:W-:Y:S02]  /*5550*/  @!P2 LOP3.LUT R3, R3, 0x7ff00000, RZ, 0xfc, !PT ;  /* 0x7ff000000303a812 */ /* 0x000fe400078efcff */
.L_x_49927:
[----:B------:R-:W-:Y:S05]  /*5560*/  BSYNC B1 ;  /* 0x0000000000017941 */ /* 0x000fea0003800000 */
.L_x_49925:
        /* <DEDUP_REMOVED lines=18> */
.L_x_49931:
        /* <DEDUP_REMOVED lines=10> */
.L_x_49930:
[----:B------:R1:W2:-:S06]  /*5730*/  DADD R2, R30, R36 ;  /* 0x000000001e027229 */ /* 0x00028c0000000024 */
.L_x_49929:
[----:B------:R-:W-:Y:S05]  /*5740*/  BSYNC B1 ;  /* 0x0000000000017941 */ /* 0x000fea0003800000 */
.L_x_49928:
[----:B------:R-:W3:-:S06]  /*5750*/  DSETP.NEU.AND P0, PT, R30, RZ, PT ;  /* 0x000000ff1e00722a */ /* 0x000ecc0003f0d000 */
[----:B---3--:R-:W3:-:S06]  /*5760*/  DSETP.EQ.OR P0, PT, R36, 1, !P0 ;  /* 0x3ff000002400742a */ /* 0x008ecc0004702400 */
[----:B--23--:R-:W-:Y:S02]  /*5770*/  FSEL R0, R2, RZ, !P0 ;  /* 0x000000ff02007208 */ /* 0x00cfe40004000000 */
[----:B------:R-:W-:Y:S02]  /*5780*/  FSEL R3, R3, 1.875, !P0 ;  /* 0x3ff0000003037808 */ /* 0x000fe40004000000 */
.L_x_49923:
[----:B------:R-:W-:Y:S05]  /*5790*/  BSYNC B0 ;  /* 0x0000000000007941 */ /* 0x000fea0003800000 */
.L_x_49922:
[----:B------:R-:W-:Y:S01]  /*57a0*/  ISETP.GE.AND P0, PT, R16, R55, PT ;  /* 0x000000371000720c */ /* 0x000fe20003f06270 */
[----:B------:R-:W-:Y:S01]  /*57b0*/  BSSY B0, `(.L_x_49932) ;  /* 0x000003c000007945 */ /* 0x000fe20003800000 */
[----:B------:R-:W-:Y:S11]  /*57c0*/  BSSY B1, `(.L_x_49933) ;  /* 0x0000033000017945 */ /* 0x000ff60003800000 */
[----:B------:R-:W-:Y:S05]  /*57d0*/  @P0 BRA `(.L_x_49934) ;  /* 0x0000010000000947 */ /* 0x000fea0003800000 */
[----:B0-----:R-:W0:Y:S01]  /*57e0*/  S2R R4, SR_TID.X ;  /* 0x0000000000047919 */ /* 0x001e220000002100 */
[----:B------:R-:W-:-:S02]  /*57f0*/  IMAD.MOV.U32 R5, RZ, RZ, 0x8 ;  /* 0x00000008ff057424 */ /* 0x000fc400078e00ff */
[----:B------:R-:W-:Y:S02]  /*5800*/  IMAD.MOV.U32 R6, RZ, RZ, R58 ;  /* 0x000000ffff067224 */ /* 0x000fe400078e003a */
[----:B------:R-:W-:Y:S02]  /*5810*/  IMAD.MOV.U32 R7, RZ, RZ, R57 ;  /* 0x000000ffff077224 */ /* 0x000fe400078e0039 */
[----:B------:R-:W-:-:S05]  /*5820*/  IMAD.MOV.U32 R16, RZ, RZ, R33 ;  /* 0x000000ffff107224 */ /* 0x000fca00078e0021 */
[----:B------:R-:W-:Y:S01]  /*5830*/  ISETP.GE.AND P0, PT, R16, R55, PT ;  /* 0x000000371000720c */ /* 0x000fe20003f06270 */
[----:B0-----:R-:W-:-:S04]  /*5840*/  IMAD.IADD R4, R59, 0x1, R4 ;  /* 0x000000013b047824 */ /* 0x001fc800078e0204 */
[----:B------:R-:W-:-:S05]  /*5850*/  IMAD.WIDE.U32 R4, R4, R5, c[0x0][0x170] ;  /* 0x00005c0004047625 */ /* 0x000fca00078e0005 */
[----:B------:R0:W-:Y:S03]  /*5860*/  STG.E.64 [R4.64], R6 ;  /* 0x0000000604007986 */ /* 0x0001e6000c101b04 */
[----:B------:R-:W-:Y:S05]  /*5870*/  @P0 BRA `(.L_x_49935) ;  /* 0x000000e000000947 */ /* 0x000fea0003800000 */
[----:B0-----:R-:W-:Y:S01]  /*5880*/  IMAD.IADD R4, R59, 0x1, R16 ;  /* 0x000000013b047824 */ /* 0x001fe200078e0210 */
[----:B------:R-:W-:Y:S01]  /*5890*/  IADD3 R16, R16, 0x80, RZ ;  /* 0x0000008010107810 */ /* 0x000fe20007ffe0ff */
[----:B------:R-:W-:Y:S02]  /*58a0*/  IMAD.MOV.U32 R5, RZ, RZ, 0x8 ;  /* 0x00000008ff057424 */ /* 0x000fe400078e00ff */
[----:B------:R-:W-:Y:S02]  /*58b0*/  IMAD.MOV.U32 R57, RZ, RZ, R47 ;  /* 0x000000ffff397224 */ /* 0x000fe400078e002f */
[----:B------:R-:W-:-:S05]  /*58c0*/  IMAD.WIDE.U32 R4, R4, R5, c[0x0][0x170] ;  /* 0x00005c0004047625 */ /* 0x000fca00078e0005 */
[----:B------:R0:W-:Y:S02]  /*58d0*/  STG.E.64 [R4.64], R56 ;  /* 0x0000003804007986 */ /* 0x0001e4000c101b04 */
.L_x_49934:
[----:B------:R-:W-:-:S13]  /*58e0*/  ISETP.GE.AND P0, PT, R16, R55, PT ;  /* 0x000000371000720c */ /* 0x000fda0003f06270 */
[----:B------:R-:W-:Y:S05]  /*58f0*/  @P0 BRA `(.L_x_49936) ;  /* 0x000000e000000947 */ /* 0x000fea0003800000 */
[----:B0-----:R-:W-:Y:S01]  /*5900*/  IMAD.IADD R4, R59, 0x1, R16 ;  /* 0x000000013b047824 */ /* 0x001fe200078e0210 */
[----:B------:R-:W-:Y:S01]  /*5910*/  IADD3 R16, R16, 0x80, RZ ;  /* 0x0000008010107810 */ /* 0x000fe20007ffe0ff */
[----:B------:R-:W-:Y:S02]  /*5920*/  IMAD.MOV.U32 R5, RZ, RZ, 0x8 ;  /* 0x00000008ff057424 */ /* 0x000fe400078e00ff */
[----:B------:R-:W-:Y:S02]  /*5930*/  IMAD.MOV.U32 R47, RZ, RZ, R43 ;  /* 0x000000ffff2f7224 */ /* 0x000fe400078e002b */
[----:B------:R-:W-:-:S05]  /*5940*/  IMAD.WIDE.U32 R4, R4, R5, c[0x0][0x170] ;  /* 0x00005c0004047625 */ /* 0x000fca00078e0005 */
[----:B------:R0:W-:Y:S02]  /*5950*/  STG.E.64 [R4.64], R46 ;  /* 0x0000002e04007986 */ /* 0x0001e4000c101b04 */
.L_x_49935:
        /* <DEDUP_REMOVED lines=8> */
.L_x_49936:
        /* <DEDUP_REMOVED lines=8> */
.L_x_49937:
[----:B------:R-:W-:-:S13]  /*5a60*/  ISETP.GE.AND P0, PT, R16, R55, PT ;  /* 0x000000371000720c */ /* 0x000fda0003f06270 */
[----:B------:R-:W-:Y:S01]  /*5a70*/  @P0 BREAK B1 ;  /* 0x0000000000010942 */ /* 0x000fe20003800000 */
[----:B------:R-:W-:Y:S05]  /*5a80*/  @P0 BRA `(.L_x_49939) ;  /* 0x000000e000000947 */ /* 0x000fea0003800000 */
[----:B0-----:R-:W-:Y:S01]  /*5a90*/  IMAD.IADD R4, R59, 0x1, R16 ;  /* 0x000000013b047824 */ /* 0x001fe200078e0210 */
[----:B------:R-:W-:Y:S01]  /*5aa0*/  IADD3 R16, R16, 0x80, RZ ;  /* 0x0000008010107810 */ /* 0x000fe20007ffe0ff */
[----:B------:R-:W-:Y:S02]  /*5ab0*/  IMAD.MOV.U32 R5, RZ, RZ, 0x8 ;  /* 0x00000008ff057424 */ /* 0x000fe400078e00ff */
[----:B-1----:R-:W-:Y:S02]  /*5ac0*/  IMAD.MOV.U32 R23, RZ, RZ, R21 ;  /* 0x000000ffff177224 */ /* 0x002fe400078e0015 */
[----:B------:R-:W-:-:S05]  /*5ad0*/  IMAD.WIDE.U32 R4, R4, R5, c[0x0][0x170] ;  /* 0x00005c0004047625 */ /* 0x000fca00078e0005 */
[----:B------:R0:W-:Y:S02]  /*5ae0*/  STG.E.64 [R4.64], R22 ;  /* 0x0000001604007986 */ /* 0x0001e4000c101b04 */
.L_x_49938:
[----:B------:R-:W-:Y:S05]  /*5af0*/  BSYNC B1 ;  /* 0x0000000000017941 */ /* 0x000fea0003800000 */
.L_x_49933:
[----:B------:R-:W-:-:S13]  /*5b00*/  ISETP.GE.AND P0, PT, R16, R55, PT ;  /* 0x000000371000720c */ /* 0x000fda0003f06270 */
[----:B0-----:R-:W-:Y:S01]  /*5b10*/  @!P0 IMAD.IADD R4, R59, 0x1, R16 ;  /* 0x000000013b048824 */ /* 0x001fe200078e0210 */
[----:B------:R-:W-:Y:S01]  /*5b20*/  @!P0 IADD3 R16, R16, 0x80, RZ ;  /* 0x0000008010108810 */ /* 0x000fe20007ffe0ff */
[----:B------:R-:W-:Y:S02]  /*5b30*/  @!P0 IMAD.MOV.U32 R5, RZ, RZ, 0x8 ;  /* 0x00000008ff058424 */ /* 0x000fe400078e00ff */
[----:B------:R-:W-:Y:S02]  /*5b40*/  @!P0 IMAD.MOV.U32 R21, RZ, RZ, R19 ;  /* 0x000000ffff158224 */ /* 0x000fe400078e0013 */
[----:B------:R-:W-:-:S05]  /*5b50*/  @!P0 IMAD.WIDE.U32 R4, R4, R5, c[0x0][0x170] ;  /* 0x00005c0004048625 */ /* 0x000fca00078e0005 */
[----:B------:R0:W-:Y:S02]  /*5b60*/  @!P0 STG.E.64 [R4.64], R20 ;  /* 0x0000001404008986 */ /* 0x0001e4000c101b04 */
.L_x_49939:
[----:B------:R-:W-:Y:S05]  /*5b70*/  BSYNC B0 ;  /* 0x0000000000007941 */ /* 0x000fea0003800000 */
.L_x_49932:
[----:B------:R-:W-:Y:S01]  /*5b80*/  WARPSYNC 0xffffffff ;  /* 0xffffffff00007948 */ /* 0x000fe20003800000 */
[----:B------:R-:W-:-:S13]  /*5b90*/  ISETP.GE.AND P0, PT, R16, R55, PT ;  /* 0x000000371000720c */ /* 0x000fda0003f06270 */
[----:B------:R-:W-:Y:S05]  /*5ba0*/  @P0 EXIT ;  /* 0x000000000000094d */ /* 0x000fea0003800000 */
[----:B0-----:R-:W-:Y:S02]  /*5bb0*/  IMAD.IADD R4, R59, 0x1, R16 ;  /* 0x000000013b047824 */ /* 0x001fe400078e0210 */
[----:B------:R-:W-:Y:S02]  /*5bc0*/  IMAD.MOV.U32 R5, RZ, RZ, 0x8 ;  /* 0x00000008ff057424 */ /* 0x000fe400078e00ff */
[----:B------:R-:W-:Y:S02]  /*5bd0*/  IMAD.MOV.U32 R2, RZ, RZ, R0 ;  /* 0x000000ffff027224 */ /* 0x000fe400078e0000 */
[----:B------:R-:W-:-:S05]  /*5be0*/  IMAD.WIDE.U32 R4, R4, R5, c[0x0][0x170] ;  /* 0x00005c0004047625 */ /* 0x000fca00078e0005 */
[----:B------:R-:W-:Y:S01]  /*5bf0*/  STG.E.64 [R4.64], R2 ;  /* 0x0000000204007986 */ /* 0x000fe2000c101b04 */
[----:B------:R-:W-:Y:S05]  /*5c00*/  EXIT ;  /* 0x000000000000794d */ /* 0x000fea0003800000 */
        .type           $_ZN2at6native29vectorized_elementwise_kernelILi2EZZZNS0_50_GLOBAL__N__2680c7bb_12_PowKernel_cu_b2145a98_318424pow_tensor_tensor_kernelERNS_18TensorIteratorBaseEENKUlvE_clEvENKUlvE4_clEvEUlddE_St5arrayIPcLm3EEEEviT0_T1_$__internal_accurate_pow,@function
        .size           $_ZN2at6native29vectorized_elementwise_kernelILi2EZZZNS0_50_GLOBAL__N__2680c7bb_12_PowKernel_cu_b2145a98_318424pow_tensor_tensor_kernelERNS_18TensorIteratorBaseEENKUlvE_clEvENKUlvE4_clEvEUlddE_St5arrayIPcLm3EEEEviT0_T1_$__internal_accurate_pow,(.L_x_61589 - $_ZN2at6native29vectorized_elementwise_kernelILi2EZZZNS0_50_GLOBAL__N__2680c7bb_12_PowKernel_cu_b2145a98_318424pow_tensor_tensor_kernelERNS_18TensorIteratorBaseEENKUlvE_clEvENKUlvE4_clEvEUlddE_St5arrayIPcLm3EEEEviT0_T1_$__internal_accurate_pow)
$_ZN2at6native29vectorized_elementwise_kernelILi2EZZZNS0_50_GLOBAL__N__2680c7bb_12_PowKernel_cu_b2145a98_318424pow_tensor_tensor_kernelERNS_18TensorIteratorBaseEENKUlvE_clEvENKUlvE4_clEvEUlddE_St5arrayIPcLm3EEEEviT0_T1_$__internal_accurate_pow:
[--C-:B------:R-:W-:Y:S01]  /*5c10*/  SHF.R.U32.HI R0, RZ, 0x14, R2.reuse ;  /* 0x00000014ff007819 */ /* 0x100fe20000011602 */
[----:B------:R-:W-:Y:S02]  /*5c20*/  IMAD.MOV.U32 R4, RZ, RZ, R3 ;  /* 0x000000ffff047224 */ /* 0x000fe400078e0003 */
[----:B------:R-:W-:Y:S01]  /*5c30*/  IMAD.MOV.U32 R5, RZ, RZ, R2 ;  /* 0x000000ffff057224 */ /* 0x000fe200078e0002 */
[----:B------:R-:W-:-:S13]  /*5c40*/  ISETP.NE.AND P0, PT, R0, RZ, PT ;  /* 0x000000ff0000720c */ /* 0x000fda0003f05270 */
[----:B------:R0:W1:Y:S02]  /*5c50*/  @!P0 DMUL R10, R4, 1.80143985094819840000e+16 ;  /* 0x43500000040a8828 */ /* 0x0000640000000000 */
[----:B0-----:R-:W-:-:S08]  /*5c60*/  IMAD.MOV.U32 R4, RZ, RZ, RZ ;  /* 0x000000ffff047224 */ /* 0x001fd000078e00ff */
[----:B-1----:R-:W-:Y:S01]  /*5c70*/  @!P0 IMAD.MOV.U32 R2, RZ, RZ, R11 ;  /* 0x000000ffff028224 */ /* 0x002fe200078e000b */
        /* <DEDUP_REMOVED lines=25> */
[----:B0-----:R-:W0:-:S06]  /*5e10*/  DFMA R6, R8, R6, c[0x2][0x8] ;  /* 0x008002000806762b */ /* 0x001e0c0000000006 */
[----:B0-----:R-:W0:-:S06]  /*5e20*/  DFMA R6, R8, R6, c[0x2][0x10] ;  /* 0x008004000806762b */ /* 0x001e0c0000000006 */
[----:B0-----:R-:W0:-:S06]  /*5e30*/  DFMA R6, R8, R6, c[0x2][0x18] ;  /* 0x008006000806762b */ /* 0x001e0c0000000006 */
[----:B0-----:R-:W0:-:S06]  /*5e40*/  DFMA R6, R8, R6, c[0x2][0x20] ;  /* 0x008008000806762b */ /* 0x001e0c0000000006 */
[----:B0-----:R-:W0:-:S06]  /*5e50*/  DFMA R12, R8, R6, c[0x2][0x28] ;  /* 0x00800a00080c762b */ /* 0x001e0c0000000006 */
[----:B0-----:R-:W0:-:S06]  /*5e60*/  DFMA R6, R8, R12, c[0x2][0x30] ;  /* 0x00800c000806762b */ /* 0x001e0c000000000c */
[----:B0-----:R-:W0:-:S06]  /*5e70*/  DADD R14, -R6, c[0x2][0x30] ;  /* 0x00800c00060e7629 */ /* 0x001e0c0000000100 */
[----:B0-----:R0:W-:Y:S02]  /*5e80*/  DFMA R50, R8, R12, R14 ;  /* 0x0000000c0832722b */ /* 0x0011e4000000000e */
[----:B0-----:R-:W-:Y:S01]  /*5e90*/  IADD3 R13, R5, 0x100000, RZ ;  /* 0x00100000050d7810 */ /* 0x001fe20007ffe0ff */
[----:B------:R-:W-:Y:S01]  /*5ea0*/  IMAD.MOV.U32 R12, RZ, RZ, R4 ;  /* 0x000000ffff0c7224 */ /* 0x000fe200078e0004 */
[----:B------:R-:W0:-:S06]  /*5eb0*/  DMUL R8, R2, R2 ;  /* 0x0000000202087228 */ /* 0x000e0c0000000000 */
[----:B0-----:R-:W0:-:S04]  /*5ec0*/  DFMA R14, R2, R2, -R8 ;  /* 0x00000002020e722b */ /* 0x001e080000000808 */
[----:B------:R-:W1:-:S04]  /*5ed0*/  DMUL R10, R2, R8 ;  /* 0x00000008020a7228 */ /* 0x000e480000000000 */
[----:B0-----:R-:W-:-:S04]  /*5ee0*/  DFMA R14, R2, R12, R14 ;  /* 0x0000000c020e722b */ /* 0x001fc8000000000e */
[----:B-1----:R-:W0:-:S06]  /*5ef0*/  DFMA R12, R2, R8, -R10 ;  /* 0x00000008020c722b */ /* 0x002e0c000000080a */
[----:B0-----:R-:W0:-:S06]  /*5f00*/  DFMA R12, R4, R8, R12 ;  /* 0x00000008040c722b */ /* 0x001e0c000000000c */
[----:B0-----:R-:W-:-:S04]  /*5f10*/  DFMA R48, R2, R14, R12 ;  /* 0x0000000e0230722b */ /* 0x001fc8000000000c */
[----:B------:R-:W0:-:S06]  /*5f20*/  DADD R12, RZ, R50 ;  /* 0x00000000ff0c7229 */ /* 0x000e0c0000000032 */
[----:B0-----:R-:W0:-:S06]  /*5f30*/  DADD R12, R12, c[0x2][0x38] ;  /* 0x00800e000c0c7629 */ /* 0x001e0c0000000000 */
[----:B0-----:R-:W0:-:S06]  /*5f40*/  DADD R8, R6, R12 ;  /* 0x0000000006087229 */ /* 0x001e0c000000000c */
[----:B0-----:R-:W0:-:S06]  /*5f50*/  DADD R6, R6, -R8 ;  /* 0x0000000006067229 */ /* 0x001e0c0000000808 */
[----:B0-----:R-:W-:-:S04]  /*5f60*/  DADD R6, R12, R6 ;  /* 0x000000000c067229 */ /* 0x001fc80000000006 */
[----:B------:R-:W0:-:S06]  /*5f70*/  DMUL R12, R8, R10 ;  /* 0x0000000a080c7228 */ /* 0x000e0c0000000000 */
[----:B0-----:R-:W0:-:S06]  /*5f80*/  DFMA R14, R8, R10, -R12 ;  /* 0x0000000a080e722b */ /* 0x001e0c000000080c */
        /* <DEDUP_REMOVED lines=23> */
[----:B0-----:R-:W-:Y:S02]  /*6100*/  IMAD.MOV.U32 R9, RZ, RZ, R52 ;  /* 0x000000ffff097224 */ /* 0x001fe400078e0034 */
[----:B------:R-:W-:Y:S02]  /*6110*/  IMAD.MOV.U32 R8, RZ, RZ, R53 ;  /* 0x000000ffff087224 */ /* 0x000fe400078e0035 */
[----:B-1----:R-:W0:Y:S01]  /*6120*/  DADD R6, R6, -R12 ;  /* 0x0000000006067229 */ /* 0x002e22000000080c */
[C---:B------:R-:W-:Y:S01]  /*6130*/  IMAD.SHL.U32 R10, R9.reuse, 0x2, RZ ;  /* 0x00000002090a7824 */ /* 0x040fe200078e00ff */
[----:B------:R-:W-:-:S04]  /*6140*/  LOP3.LUT R0, R9, 0xff0fffff, RZ, 0xc0, !PT ;  /* 0xff0fffff09007812 */ /* 0x000fc800078ec0ff */
[----:B0-----:R-:W0:Y:S01]  /*6150*/  DFMA R6, R4, c[0x2][0x50], R6 ;  /* 0x0080140004067a2b */ /* 0x001e220000000006 */
[----:B------:R-:W-:-:S04]  /*6160*/  ISETP.GT.U32.AND P0, PT, R10, -0x2000001, PT ;  /* 0xfdffffff0a00780c */ /* 0x000fc80003f04070 */
[----:B------:R-:W-:Y:S01]  /*6170*/  SEL R9, R0, R9, P0 ;  /* 0x0000000900097207 */ /* 0x000fe20000000000 */
[----:B0-----:R-:W0:-:S06]  /*6180*/  DADD R4, R2, R6 ;  /* 0x0000000002047229 */ /* 0x001e0c0000000006 */
        /* <DEDUP_REMOVED lines=39> */
.L_x_49940:
[----:B-1----:R-:W-:-:S04]  /*6400*/  DSETP.NEU.AND P0, PT, |R12|, +INF , PT ;  /* 0x7ff000000c00742a */ /* 0x002fc80003f0d200 */
[----:B------:R-:W1:-:S06]  /*6410*/  DADD R2, R2, -R6 ;  /* 0x0000000002027229 */ /* 0x000e4c0000000806 */
[----:B-1----:R-:W1:-:S06]  /*6420*/  DADD R2, R4, R2 ;  /* 0x0000000004027229 */ /* 0x002e4c0000000002 */
[----:B-1----:R1:W2:Y:S02]  /*6430*/  @P0 DFMA R12, R2, R12, R12 ;  /* 0x0000000c020c022b */ /* 0x0022a4000000000c */
[----:B-1----:R-:W-:Y:S02]  /*6440*/  IMAD.MOV.U32 R2, RZ, RZ, R54 ;  /* 0x000000ffff027224 */ /* 0x002fe400078e0036 */
[----:B------:R-:W-:-:S06]  /*6450*/  IMAD.MOV.U32 R3, RZ, RZ, 0x0 ;  /* 0x00000000ff037424 */ /* 0x000fcc00078e00ff */
[----:B--2---:R-:W-:Y:S01]  /*6460*/  IMAD.MOV.U32 R0, RZ, RZ, R12 ;  /* 0x000000ffff007224 */ /* 0x004fe200078e000c */
[----:B------:R-:W-:Y:S06]  /*6470*/  RET.REL.NODEC R2 `(_ZN2at6native29vectorized_elementwise_kernelILi2EZZZNS0_50_GLOBAL__N__2680c7bb_12_PowKernel_cu_b2145a98_318424pow_tensor_tensor_kernelERNS_18TensorIteratorBaseEENKUlvE_clEvENKUlvE4_clEvEUlddE_St5arrayIPcLm3EEEEviT0_T1_) ;  /* 0xffff9b8002007950 */ /* 0x000fec0003c3ffff */
.L_x_49941:
        /* <DEDUP_REMOVED lines=16> */
.L_x_61589:


//--------------------- .text._ZN2at6native29vectorized_elementwise_kernelILi4EZZZNS0_50_GLOBAL__N__2680c7bb_12_PowKernel_cu_b2145a98_318424pow_tensor_tensor_kernelERNS_18TensorIteratorBaseEENKUlvE_clEvENKUlvE4_clEvEUlddE_St5arrayIPcLm3EEEEviT0_T1_ --------------------------
	.section	.text._ZN2at6native29vectorized_elementwise_kernelILi4EZZZNS0_50_GLOBAL__N__2680c7bb_12_PowKernel_cu_b2145a98_318424pow_tensor_tensor_kernelERNS_18TensorIteratorBaseEENKUlvE_clEvENKUlvE4_clEvEUlddE_St5arrayIPcLm3EEEEviT0_T1_,"ax",@progbits
	.sectioninfo	@"SHI_REGISTERS=62"
	.align	128
        .global         _ZN2at6native29vectorized_elementwise_kernelILi4EZZZNS0_50_GLOBAL__N__2680c7bb_12_PowKernel_cu_b2145a98_318424pow_tensor_tensor_kernelERNS_18TensorIteratorBaseEENKUlvE_clEvENKUlvE4_clEvEUlddE_St5arrayIPcLm3EEEEviT0_T1_
        .type           _ZN2at6native29vectorized_elementwise_kernelILi4EZZZNS0_50_GLOBAL__N__2680c7bb_12_PowKernel_cu_b2145a98_318424pow_tensor_tensor_kernelERNS_18TensorIteratorBaseEENKUlvE_clEvENKUlvE4_clEvEUlddE_St5arrayIPcLm3EEEEviT0_T1_,@function
        .size           _ZN2at6native29vectorized_elementwise_kernelILi4EZZZNS0_50_GLOBAL__N__2680c7bb_12_PowKernel_cu_b2145a98_318424pow_tensor_tensor_kernelERNS_18TensorIteratorBaseEENKUlvE_clEvENKUlvE4_clEvEUlddE_St5arrayIPcLm3EEEEviT0_T1_,(.L_x_61590 - _ZN2at6native29vectorized_elementwise_kernelILi4EZZZNS0_50_GLOBAL__N__2680c7bb_12_PowKernel_cu_b2145a98_318424pow_tensor_tensor_kernelERNS_18TensorIteratorBaseEENKUlvE_clEvENKUlvE4_clEvEUlddE_St5arrayIPcLm3EEEEviT0_T1_)
        .other          _ZN2at6native29vectorized_elementwise_kernelILi4EZZZNS0_50_GLOBAL__N__2680c7bb_12_PowKernel_cu_b2145a98_318424pow_tensor_tensor_kernelERNS_18TensorIteratorBaseEENKUlvE_clEvENKUlvE4_clEvEUlddE_St5arrayIPcLm3EEEEviT0_T1_,@"STO_CUDA_ENTRY STV_DEFAULT"
_ZN2at6native29vectorized_elementwise_kernelILi4EZZZNS0_50_GLOBAL__N__2680c7bb_12_PowKernel_cu_b2145a98_318424pow_tensor_tensor_kernelERNS_18TensorIteratorBaseEENKUlvE_clEvENKUlvE4_clEvEUlddE_St5arrayIPcLm3EEEEviT0_T1_:
.text._ZN2at6native29vectorized_elementwise_kernelILi4EZZZNS0_50_GLOBAL__N__2680c7bb_12_PowKernel_cu_b2145a98_318424pow_tensor_tensor_kernelERNS_18TensorIteratorBaseEENKUlvE_clEvENKUlvE4_clEvEUlddE_St5arrayIPcLm3EEEEviT0_T1_:
        /* <DEDUP_REMOVED lines=28> */
[----:B0----5:R-:W-:Y:S05]  /*01c0*/  CALL.REL.NOINC `($_ZN2at6native29vectorized_elementwise_kernelILi4EZZZNS0_50_GLOBAL__N__2680c7bb_12_PowKernel_cu_b2145a98_318424pow_tensor_tensor_kernelERNS_18TensorIteratorBaseEENKUlvE_clEvENKUlvE4_clEvEUlddE_St5arrayIPcLm3EEEEviT0_T1_$__internal_accurate_pow) ;  /* 0x00005a4000007944 */ /* 0x021fea0003c00000 */
[----:B------:R-:W-:Y:S05]  /*01d0*/  BSYNC B0 ;  /* 0x0000000000007941 */ /* 0x000fea0003800000 */
.L_x_49943:
        /* <DEDUP_REMOVED lines=25> */
.L_x_49945:
[----:B------:R-:W1:Y:S01]  /*0370*/  DSETP.NEU.AND P0, PT, |R20|, 0.5, PT ;  /* 0x3fe000001400742a */ /* 0x000e620003f0d200 */
[----:B------:R-:W-:Y:S01]  /*0380*/  ISETP.GE.AND P2, PT, R21, RZ, PT ;  /* 0x000000ff1500720c */ /* 0x000fe20003f46270 */
[----:B------:R-:W-:Y:S01]  /*0390*/  IMAD.MOV.U32 R12, RZ, RZ, RZ ;  /* 0x000000ffff0c7224 */ /* 0x000fe200078e00ff */
[----:B------:R-:W-:-:S04]  /*03a0*/  ISETP.EQ.U32.AND P1, PT, R3, RZ, PT ;  /* 0x000000ff0300720c */ /* 0x000fc80003f22070 */
[----:B-1----:R-:W-:-:S04]  /*03b0*/  ISETP.EQ.AND.EX P0, PT, R2, -0x80000000, P0, P1 ;  /* 0x800000000200780c */ /* 0x002fc80000702310 */
[----:B------:R-:W-:-:S04]  /*03c0*/  SEL R13, R17, RZ, P0 ;  /* 0x000000ff110d7207 */ /* 0x000fc80000000000 */
[----:B------:R-:W-:Y:S02]  /*03d0*/  @!P2 LOP3.LUT R13, R13, 0x7ff00000, RZ, 0xfc, !PT ;  /* 0x7ff000000d0da812 */ /* 0x000fe400078efcff */
.L_x_49946:
[----:B------:R-:W-:Y:S05]  /*03e0*/  BSYNC B0 ;  /* 0x0000000000007941 */ /* 0x000fea0003800000 */
.L_x_49944:
        /* <DEDUP_REMOVED lines=18> */
.L_x_49950:
        /* <DEDUP_REMOVED lines=10> */
.L_x_49949:
[----:B------:R1:W2:-:S06]  /*05b0*/  DADD R12, R16, R20 ;  /* 0x00000000100c7229 */ /* 0x00028c0000000014 */
.L_x_49948:
[----:B------:R-:W-:Y:S05]  /*05c0*/  BSYNC B0 ;  /* 0x0000000000007941 */ /* 0x000fea0003800000 */
.L_x_49947:
        /* <DEDUP_REMOVED lines=11> */
[----:B01----:R-:W-:Y:S05]  /*0680*/  CALL.REL.NOINC `($_ZN2at6native29vectorized_elementwise_kernelILi4EZZZNS0_50_GLOBAL__N__2680c7bb_12_PowKernel_cu_b2145a98_318424pow_tensor_tensor_kernelERNS_18TensorIteratorBaseEENKUlvE_clEvENKUlvE4_clEvEUlddE_St5arrayIPcLm3EEEEviT0_T1_$__internal_accurate_pow) ;  /* 0x0000558000007944 */ /* 0x003fea0003c00000 */
[----:B------:R-:W-:Y:S05]  /*0690*/  BSYNC B0 ;  /* 0x0000000000007941 */ /* 0x000fea0003800000 */
.L_x_49951:
        /* <DEDUP_REMOVED lines=26> */
.L_x_49953:
[----:B------:R-:W1:Y:S01]  /*0840*/  DSETP.NEU.AND P0, PT, |R22|, 0.5, PT ;  /* 0x3fe000001600742a */ /* 0x000e620003f0d200 */
[----:B------:R-:W-:Y:S01]  /*0850*/  ISETP.GE.AND P2, PT, R23, RZ, PT ;  /* 0x000000ff1700720c */ /* 0x000fe20003f46270 */
[----:B------:R-:W-:Y:S01]  /*0860*/  IMAD.MOV.U32 R4, RZ, RZ, RZ ;  /* 0x000000ffff047224 */ /* 0x000fe200078e00ff */
[----:B------:R-:W-:-:S04]  /*0870*/  ISETP.EQ.U32.AND P1, PT, R3, RZ, PT ;  /* 0x000000ff0300720c */ /* 0x000fc80003f22070 */
[----:B-1----:R-:W-:-:S04]  /*0880*/  ISETP.EQ.AND.EX P0, PT, R2, -0x80000000, P0, P1 ;  /* 0x800000000200780c */ /* 0x002fc80000702310 */
[----:B------:R-:W-:-:S04]  /*0890*/  SEL R5, R19, RZ, P0 ;  /* 0x000000ff13057207 */ /* 0x000fc80000000000 */
[----:B------:R-:W-:Y:S02]  /*08a0*/  @!P2 LOP3.LUT R5, R5, 0x7ff00000, RZ, 0xfc, !PT ;  /* 0x7ff000000505a812 */ /* 0x000fe400078efcff */
.L_x_49954:
[----:B------:R-:W-:Y:S05]  /*08b0*/  BSYNC B0 ;  /* 0x0000000000007941 */ /* 0x000fea0003800000 */
.L_x_49952:
        /* <DEDUP_REMOVED lines=18> */
.L_x_49958:
        /* <DEDUP_REMOVED lines=10> */
.L_x_49957:
[----:B------:R1:W2:-:S06]  /*0a80*/  DADD R4, R18, R22 ;  /* 0x0000000012047229 */ /* 0x00028c0000000016 */
.L_x_49956:
[----:B------:R-:W-:Y:S05]  /*0a90*/  BSYNC B0 ;  /* 0x0000000000007941 */ /* 0x000fea0003800000 */
.L_x_49955:
        /* <DEDUP_REMOVED lines=13> */
.L_x_49959:
        /* <DEDUP_REMOVED lines=26> */
.L_x_49961:
[----:B------:R-:W1:Y:S01]  /*0d10*/  DSETP.NEU.AND P0, PT, |R36|, 0.5, PT ;  /* 0x3fe000002400742a */ /* 0x000e620003f0d200 */
[----:B------:R-:W-:Y:S01]  /*0d20*/  ISETP.GE.AND P2, PT, R37, RZ, PT ;  /* 0x000000ff2500720c */ /* 0x000fe20003f46270 */
[----:B------:R-:W-:Y:S01]  /*0d30*/  IMAD.MOV.U32 R4, RZ, RZ, RZ ;  /* 0x000000ffff047224 */ /* 0x000fe200078e00ff */
[----:B------:R-:W-:-:S04]  /*0d40*/  ISETP.EQ.U32.AND P1, PT, R3, RZ, PT ;  /* 0x000000ff0300720c */ /* 0x000fc80003f22070 */
[----:B-1----:R-:W-:-:S04]  /*0d50*/  ISETP.EQ.AND.EX P0, PT, R2, -0x80000000, P0, P1 ;  /* 0x800000000200780c */ /* 0x002fc80000702310 */
[----:B------:R-:W-:-:S04]  /*0d60*/  SEL R5, R25, RZ, P0 ;  /* 0x000000ff19057207 */ /* 0x000fc80000000000 */
[----:B------:R-:W-:Y:S02]  /*0d70*/  @!P2 LOP3.LUT R5, R5, 0x7ff00000, RZ, 0xfc, !PT ;  /* 0x7ff000000505a812 */ /* 0x000fe400078efcff */
.L_x_49962:
[----:B------:R-:W-:Y:S05]  /*0d80*/  BSYNC B0 ;  /* 0x0000000000007941 */ /* 0x000fea0003800000 */
.L_x_49960:
        /* <DEDUP_REMOVED lines=18> */
.L_x_49966:
        /* <DEDUP_REMOVED lines=10> */
.L_x_49965:
[----:B------:R1:W2:-:S06]  /*0f50*/  DADD R4, R24, R36 ;  /* 0x0000000018047229 */ /* 0x00028c0000000024 */
.L_x_49964:
[----:B------:R-:W-:Y:S05]  /*0f60*/  BSYNC B0 ;  /* 0x0000000000007941 */ /* 0x000fea0003800000 */
.L_x_49963:
        /* <DEDUP_REMOVED lines=11> */
[----:B0-----:R-:W-:Y:S05]  /*1020*/  CALL.REL.NOINC `($_ZN2at6native29vectorized_elementwise_kernelILi4EZZZNS0_50_GLOBAL__N__2680c7bb_12_PowKernel_cu_b2145a98_318424pow_tensor_tensor_kernelERNS_18TensorIteratorBaseEENKUlvE_clEvENKUlvE4_clEvEUlddE_St5arrayIPcLm3EEEEviT0_T1_$__internal_accurate_pow) ;  /* 0x00004be000007944 */ /* 0x001fea0003c00000 */
[----:B------:R-:W-:Y:S05]  /*1030*/  BSYNC B0 ;  /* 0x0000000000007941 */ /* 0x000fea0003800000 */
.L_x_49967:
        /* <DEDUP_REMOVED lines=26> */
.L_x_49969:
[----:B------:R-:W1:Y:S01]  /*11e0*/  DSETP.NEU.AND P0, PT, |R38|, 0.5, PT ;  /* 0x3fe000002600742a */ /* 0x000e620003f0d200 */
[----:B------:R-:W-:Y:S01]  /*11f0*/  ISETP.GE.AND P2, PT, R39, RZ, PT ;  /* 0x000000ff2700720c */ /* 0x000fe20003f46270 */
[----:B------:R-:W-:Y:S01]  /*1200*/  IMAD.MOV.U32 R4, RZ, RZ, RZ ;  /* 0x000000ffff047224 */ /* 0x000fe200078e00ff */
[----:B------:R-:W-:-:S04]  /*1210*/  ISETP.EQ.U32.AND P1, PT, R3, RZ, PT ;  /* 0x000000ff0300720c */ /* 0x000fc80003f22070 */
[----:B-1----:R-:W-:-:S04]  /*1220*/  ISETP.EQ.AND.EX P0, PT, R2, -0x80000000, P0, P1 ;  /* 0x800000000200780c */ /* 0x002fc80000702310 */
[----:B------:R-:W-:-:S04]  /*1230*/  SEL R5, R27, RZ, P0 ;  /* 0x000000ff1b057207 */ /* 0x000fc80000000000 */
[----:B------:R-:W-:Y:S02]  /*1240*/  @!P2 LOP3.LUT R5, R5, 0x7ff00000, RZ, 0xfc, !PT ;  /* 0x7ff000000505a812 */ /* 0x000fe400078efcff */
.L_x_49970:
[----:B------:R-:W-:Y:S05]  /*1250*/  BSYNC B0 ;  /* 0x0000000000007941 */ /* 0x000fea0003800000 */
.L_x_49968:
        /* <DEDUP_REMOVED lines=18> */
.L_x_49974:
        /* <DEDUP_REMOVED lines=10> */
.L_x_49973:
[----:B------:R1:W2:-:S06]  /*1420*/  DADD R4, R26, R38 ;  /* 0x000000001a047229 */ /* 0x00028c0000000026 */
.L_x_49972:
[----:B------:R-:W-:Y:S05]  /*1430*/  BSYNC B0 ;  /* 0x0000000000007941 */ /* 0x000fea0003800000 */
.L_x_49971:
        /* <DEDUP_REMOVED lines=13> */
.L_x_49975:
        /* <DEDUP_REMOVED lines=26> */
.L_x_49977:
[----:B------:R-:W1:Y:S01]  /*16b0*/  DSETP.NEU.AND P0, PT, |R40|, 0.5, PT ;  /* 0x3fe000002800742a */ /* 0x000e620003f0d200 */
[----:B------:R-:W-:Y:S01]  /*16c0*/  ISETP.GE.AND P2, PT, R41, RZ, PT ;  /* 0x000000ff2900720c */ /* 0x000fe20003f46270 */
[----:B------:R-:W-:Y:S01]  /*16d0*/  IMAD.MOV.U32 R4, RZ, RZ, RZ ;  /* 0x000000ffff047224 */ /* 0x000fe200078e00ff */
[----:B------:R-:W-:-:S04]  /*16e0*/  ISETP.EQ.U32.AND P1, PT, R3, RZ, PT ;  /* 0x000000ff0300720c */ /* 0x000fc80003f22070 */
[----:B-1----:R-:W-:-:S04]  /*16f0*/  ISETP.EQ.AND.EX P0, PT, R2, -0x80000000, P0, P1 ;  /* 0x800000000200780c */ /* 0x002fc80000702310 */
[----:B------:R-:W-:-:S04]  /*1700*/  SEL R5, R29, RZ, P0 ;  /* 0x000000ff1d057207 */ /* 0x000fc80000000000 */
[----:B------:R-:W-:Y:S02]  /*1710*/  @!P2 LOP3.LUT R5, R5, 0x7ff00000, RZ, 0xfc, !PT ;  /* 0x7ff000000505a812 */ /* 0x000fe400078efcff */
.L_x_49978:
[----:B------:R-:W-:Y:S05]  /*1720*/  BSYNC B0 ;  /* 0x0000000000007941 */ /* 0x000fea0003800000 */
.L_x_49976:
        /* <DEDUP_REMOVED lines=18> */
.L_x_49982:
        /* <DEDUP_REMOVED lines=10> */
.L_x_49981:
[----:B------:R1:W2:-:S06]  /*18f0*/  DADD R4, R28, R40 ;  /* 0x000000001c047229 */ /* 0x00028c0000000028 */
.L_x_49980:
[----:B------:R-:W-:Y:S05]  /*1900*/  BSYNC B0 ;  /* 0x0000000000007941 */ /* 0x000fea0003800000 */
.L_x_49979:
        /* <DEDUP_REMOVED lines=13> */
.L_x_49983:
        /* <DEDUP_REMOVED lines=26> */
.L_x_49985:
[----:B------:R-:W1:Y:S01]  /*1b80*/  DSETP.NEU.AND P0, PT, |R42|, 0.5, PT ;  /* 0x3fe000002a00742a */ /* 0x000e620003f0d200 */
[----:B------:R-:W-:Y:S01]  /*1b90*/  ISETP.GE.AND P2, PT, R43, RZ, PT ;  /* 0x000000ff2b00720c */ /* 0x000fe20003f46270 */
[----:B------:R-:W-:Y:S01]  /*1ba0*/  IMAD.MOV.U32 R4, RZ, RZ, RZ ;  /* 0x000000ffff047224 */ /* 0x000fe200078e00ff */
[----:B------:R-:W-:-:S04]  /*1bb0*/  ISETP.EQ.U32.AND P1, PT, R3, RZ, PT ;  /* 0x000000ff0300720c */ /* 0x000fc80003f22070 */
[----:B-1----:R-:W-:-:S04]  /*1bc0*/  ISETP.EQ.AND.EX P0, PT, R2, -0x80000000, P0, P1 ;  /* 0x800000000200780c */ /* 0x002fc80000702310 */
[----:B------:R-:W-:-:S04]  /*1bd0*/  SEL R5, R31, RZ, P0 ;  /* 0x000000ff1f057207 */ /* 0x000fc80000000000 */
[----:B------:R-:W-:Y:S02]  /*1be0*/  @!P2 LOP3.LUT R5, R5, 0x7ff00000, RZ, 0xfc, !PT ;  /* 0x7ff000000505a812 */ /* 0x000fe400078efcff */
.L_x_49986:
[----:B------:R-:W-:Y:S05]  /*1bf0*/  BSYNC B0 ;  /* 0x0000000000007941 */ /* 0x000fea0003800000 */
.L_x_49984:
        /* <DEDUP_REMOVED lines=18> */
.L_x_49990:
        /* <DEDUP_REMOVED lines=10> */
.L_x_49989:
[----:B------:R1:W2:-:S06]  /*1dc0*/  DADD R4, R30, R42 ;  /* 0x000000001e047229 */ /* 0x00028c000000002a */
.L_x_49988:
[----:B------:R-:W-:Y:S05]  /*1dd0*/  BSYNC B0 ;  /* 0x0000000000007941 */ /* 0x000fea0003800000 */
.L_x_49987:
        /* <DEDUP_REMOVED lines=13> */
.L_x_49991:
        /* <DEDUP_REMOVED lines=26> */
.L_x_49993:
[----:B------:R-:W1:Y:S01]  /*2050*/  DSETP.NEU.AND P0, PT, |R44|, 0.5, PT ;  /* 0x3fe000002c00742a */ /* 0x000e620003f0d200 */
[----:B------:R-:W-:Y:S01]  /*2060*/  ISETP.GE.AND P2, PT, R45, RZ, PT ;  /* 0x000000ff2d00720c */ /* 0x000fe20003f46270 */
[----:B------:R-:W-:Y:S01]  /*2070*/  IMAD.MOV.U32 R4, RZ, RZ, RZ ;  /* 0x000000ffff047224 */ /* 0x000fe200078e00ff */
[----:B------:R-:W-:-:S04]  /*2080*/  ISETP.EQ.U32.AND P1, PT, R3, RZ, PT ;  /* 0x000000ff0300720c */ /* 0x000fc80003f22070 */
[----:B-1----:R-:W-:-:S04]  /*2090*/  ISETP.EQ.AND.EX P0, PT, R2, -0x80000000, P0, P1 ;  /* 0x800000000200780c */ /* 0x002fc80000702310 */
[----:B------:R-:W-:-:S04]  /*20a0*/  SEL R5, R33, RZ, P0 ;  /* 0x000000ff21057207 */ /* 0x000fc80000000000 */
[----:B------:R-:W-:Y:S02]  /*20b0*/  @!P2 LOP3.LUT R5, R5, 0x7ff00000, RZ, 0xfc, !PT ;  /* 0x7ff000000505a812 */ /* 0x000fe400078efcff */
.L_x_49994:
[----:B------:R-:W-:Y:S05]  /*20c0*/  BSYNC B0 ;  /* 0x0000000000007941 */ /* 0x000fea0003800000 */
.L_x_49992:
        /* <DEDUP_REMOVED lines=18> */
.L_x_49998:
        /* <DEDUP_REMOVED lines=10> */
.L_x_49997:
[----:B------:R1:W2:-:S06]  /*2290*/  DADD R4, R32, R44 ;  /* 0x0000000020047229 */ /* 0x00028c000000002c */
.L_x_49996:
[----:B------:R-:W-:Y:S05]  /*22a0*/  BSYNC B0 ;  /* 0x0000000000007941 */ /* 0x000fea0003800000 */
.L_x_49995:
        /* <DEDUP_REMOVED lines=13> */
.L_x_49999:
        /* <DEDUP_REMOVED lines=26> */
.L_x_50001:
[----:B------:R-:W1:Y:S01]  /*2520*/  DSETP.NEU.AND P0, PT, |R46|, 0.5, PT ;  /* 0x3fe000002e00742a */ /* 0x000e620003f0d200 */
[----:B------:R-:W-:Y:S01]  /*2530*/  ISETP.GE.AND P2, PT, R47, RZ, PT ;  /* 0x000000ff2f00720c */ /* 0x000fe20003f46270 */
[----:B------:R-:W-:Y:S01]  /*2540*/  IMAD.MOV.U32 R2, RZ, RZ, RZ ;  /* 0x000000ffff027224 */ /* 0x000fe200078e00ff */
[----:B------:R-:W-:-:S04]  /*2550*/  ISETP.EQ.U32.AND P1, PT, R4, RZ, PT ;  /* 0x000000ff0400720c */ /* 0x000fc80003f22070 */
[----:B-1----:R-:W-:-:S04]  /*2560*/  ISETP.EQ.AND.EX P0, PT, R5, -0x80000000, P0, P1 ;  /* 0x800000000500780c */ /* 0x002fc80000702310 */
[----:B------:R-:W-:-:S04]  /*2570*/  SEL R3, R35, RZ, P0 ;  /* 0x000000ff23037207 */ /* 0x000fc80000000000 */
[----:B------:R-:W-:Y:S02]  /*2580*/  @!P2 LOP3.LUT R3, R3, 0x7ff00000, RZ, 0xfc, !PT ;  /* 0x7ff000000303a812 */ /* 0x000fe400078efcff */
.L_x_50002:
[----:B------:R-:W-:Y:S05]  /*2590*/  BSYNC B0 ;  /* 0x0000000000007941 */ /* 0x000fea0003800000 */
.L_x_50000:
        /* <DEDUP_REMOVED lines=18> */
.L_x_50006:
        /* <DEDUP_REMOVED lines=10> */
.L_x_50005:
[----:B------:R1:W2:-:S06]  /*2760*/  DADD R2, R34, R46 ;  /* 0x0000000022027229 */ /* 0x00028c000000002e */
.L_x_50004:
[----:B------:R-:W-:Y:S05]  /*2770*/  BSYNC B0 ;  /* 0x0000000000007941 */ /* 0x000fea0003800000 */
.L_x_50003:
        /* <DEDUP_REMOVED lines=31> */
.L_x_49942:
        /* <DEDUP_REMOVED lines=89> */
[----:B------:R-:W-:Y:S05]  /*2f00*/  CALL.REL.NOINC `($_ZN2at6native29vectorized_elementwise_kernelILi4EZZZNS0_50_GLOBAL__N__2680c7bb_12_PowKernel_cu_b2145a98_318424pow_tensor_tensor_kernelERNS_18TensorIteratorBaseEENKUlvE_clEvENKUlvE4_clEvEUlddE_St5arrayIPcLm3EEEEviT0_T1_$__internal_accurate_pow) ;  /* 0x00002d0000007944 */ /* 0x000fea0003c00000 */
[----:B------:R-:W-:Y:S05]  /*2f10*/  BSYNC B1 ;  /* 0x0000000000017941 */ /* 0x000fea0003800000 */
.L_x_50009:
        /* <DEDUP_REMOVED lines=26> */
.L_x_50011:
        /* <DEDUP_REMOVED lines=11> */
.L_x_50012:
[----:B------:R-:W-:Y:S05]  /*3170*/  BSYNC B1 ;  /* 0x0000000000017941 */ /* 0x000fea0003800000 */
.L_x_50010:
        /* <DEDUP_REMOVED lines=18> */
.L_x_50016:
        /* <DEDUP_REMOVED lines=10> */
.L_x_50015:
[----:B------:R1:W2:-:S06]  /*3340*/  DADD R2, R16, R32 ;  /* 0x0000000010027229 */ /* 0x00028c0000000020 */
.L_x_50014:
[----:B------:R-:W-:Y:S05]  /*3350*/  BSYNC B1 ;  /* 0x0000000000017941 */ /* 0x000fea0003800000 */
.L_x_50013:
[----:B------:R-:W3:-:S06]  /*3360*/  DSETP.NEU.AND P0, PT, R16, RZ, PT ;  /* 0x000000ff1000722a */ /* 0x000ecc0003f0d000 */
[----:B---3--:R-:W3:-:S06]  /*3370*/  DSETP.EQ.OR P0, PT, R32, 1, !P0 ;  /* 0x3ff000002000742a */ /* 0x008ecc0004702400 */
[----:B--23--:R-:W-:Y:S02]  /*3380*/  FSEL R58, R2, RZ, !P0 ;  /* 0x000000ff023a7208 */ /* 0x00cfe40004000000 */
[----:B------:R-:W-:Y:S02]  /*3390*/  FSEL R57, R3, 1.875, !P0 ;  /* 0x3ff0000003397808 */ /* 0x000fe40004000000 */
.L_x_50008:
[----:B------:R-:W-:Y:S05]  /*33a0*/  BSYNC B0 ;  /* 0x0000000000007941 */ /* 0x000fea0003800000 */
.L_x_50007:
        /* <DEDUP_REMOVED lines=16> */
[----:B------:R-:W-:Y:S05]  /*34b0*/  CALL.REL.NOINC `($_ZN2at6native29vectorized_elementwise_kernelILi4EZZZNS0_50_GLOBAL__N__2680c7bb_12_PowKernel_cu_b2145a98_318424pow_tensor_tensor_kernelERNS_18TensorIteratorBaseEENKUlvE_clEvENKUlvE4_clEvEUlddE_St5arrayIPcLm3EEEEviT0_T1_$__internal_accurate_pow) ;  /* 0x0000275000007944 */ /* 0x000fea0003c00000 */
[----:B------:R-:W-:Y:S05]  /*34c0*/  BSYNC B1 ;  /* 0x0000000000017941 */ /* 0x000fea0003800000 */
.L_x_50019:
        /* <DEDUP_REMOVED lines=22> */
.L_x_50021:
[----:B------:R-:W1:Y:S01]  /*3630*/  DSETP.NEU.AND P0, PT, |R18|, 0.5, PT ;  /* 0x3fe000001200742a */ /* 0x000e620003f0d200 */
[----:B------:R-:W-:Y:S01]  /*3640*/  ISETP.GE.AND P2, PT, R19, RZ, PT ;  /* 0x000000ff1300720c */ /* 0x000fe20003f46270 */
[----:B------:R-:W-:Y:S01]  /*3650*/  IMAD.MOV.U32 R2, RZ, RZ, RZ ;  /* 0x000000ffff027224 */ /* 0x000fe200078e00ff */
[----:B------:R-:W-:-:S04]  /*3660*/  ISETP.EQ.U32.AND P1, PT, R17, RZ, PT ;  /* 0x000000ff1100720c */ /* 0x000fc80003f22070 */
[----:B-1----:R-:W-:-:S04]  /*3670*/  ISETP.EQ.AND.EX P0, PT, R32, -0x80000000, P0, P1 ;  /* 0x800000002000780c */ /* 0x002fc80000702310 */
[----:B------:R-:W-:-:S04]  /*3680*/  SEL R3, R47, RZ, P0 ;  /* 0x000000ff2f037207 */ /* 0x000fc80000000000 */
[----:B------:R-:W-:Y:S02]  /*3690*/  @!P2 LOP3.LUT R3, R3, 0x7ff00000, RZ, 0xfc, !PT ;  /* 0x7ff000000303a812 */ /* 0x000fe400078efcff */
.L_x_50022:
[----:B------:R-:W-:Y:S05]  /*36a0*/  BSYNC B1 ;  /* 0x0000000000017941 */ /* 0x000fea0003800000 */
.L_x_50020:
        /* <DEDUP_REMOVED lines=18> */
.L_x_50026:
        /* <DEDUP_REMOVED lines=10> */
.L_x_50025:
[----:B------:R1:W2:-:S06]  /*3870*/  DADD R2, R18, R46 ;  /* 0x0000000012027229 */ /* 0x00028c000000002e */
.L_x_50024:
[----:B------:R-:W-:Y:S05]  /*3880*/  BSYNC B1 ;  /* 0x0000000000017941 */ /* 0x000fea0003800000 */
.L_x_50023:
[----:B------:R-:W3:-:S06]  /*3890*/  DSETP.NEU.AND P0, PT, R18, RZ, PT ;  /* 0x000000ff1200722a */ /* 0x000ecc0003f0d000 */
[----:B---3--:R-:W3:-:S06]  /*38a0*/  DSETP.EQ.OR P0, PT, R46, 1, !P0 ;  /* 0x3ff000002e00742a */ /* 0x008ecc0004702400 */
[----:B--23--:R-:W-:Y:S02]  /*38b0*/  FSEL R56, R2, RZ, !P0 ;  /* 0x000000ff02387208 */ /* 0x00cfe40004000000 */
[----:B-1----:R-:W-:Y:S02]  /*38c0*/  FSEL R47, R3, 1.875, !P0 ;  /* 0x3ff00000032f7808 */ /* 0x002fe40004000000 */
.L_x_50018:
[----:B------:R-:W-:Y:S05]  /*38d0*/  BSYNC B0 ;  /* 0x0000000000007941 */ /* 0x000fea0003800000 */
.L_x_50017:
        /* <DEDUP_REMOVED lines=17> */
.L_x_50029:
        /* <DEDUP_REMOVED lines=22> */
.L_x_50031:
[----:B------:R-:W1:Y:S01]  /*3b50*/  DSETP.NEU.AND P0, PT, |R20|, 0.5, PT ;  /* 0x3fe000001400742a */ /* 0x000e620003f0d200 */
[----:B------:R-:W-:Y:S01]  /*3b60*/  ISETP.GE.AND P2, PT, R21, RZ, PT ;  /* 0x000000ff1500720c */ /* 0x000fe20003f46270 */
[----:B------:R-:W-:Y:S01]  /*3b70*/  IMAD.MOV.U32 R2, RZ, RZ, RZ ;  /* 0x000000ffff027224 */ /* 0x000fe200078e00ff */
[----:B------:R-:W-:-:S04]  /*3b80*/  ISETP.EQ.U32.AND P1, PT, R17, RZ, PT ;  /* 0x000000ff1100720c */ /* 0x000fc80003f22070 */
[----:B-1----:R-:W-:-:S04]  /*3b90*/  ISETP.EQ.AND.EX P0, PT, R18, -0x80000000, P0, P1 ;  /* 0x800000001200780c */ /* 0x002fc80000702310 */
[----:B------:R-:W-:-:S04]  /*3ba0*/  SEL R3, R43, RZ, P0 ;  /* 0x000000ff2b037207 */ /* 0x000fc80000000000 */
[----:B------:R-:W-:Y:S02]  /*3bb0*/  @!P2 LOP3.LUT R3, R3, 0x7ff00000, RZ, 0xfc, !PT ;  /* 0x7ff000000303a812 */ /* 0x000fe400078efcff */
.L_x_50032:
[----:B------:R-:W-:Y:S05]  /*3bc0*/  BSYNC B1 ;  /* 0x0000000000017941 */ /* 0x000fea0003800000 */
.L_x_50030:
        /* <DEDUP_REMOVED lines=18> */
.L_x_50036:
        /* <DEDUP_REMOVED lines=10> */
.L_x_50035:
[----:B------:R1:W2:-:S06]  /*3d90*/  DADD R2, R20, R42 ;  /* 0x0000000014027229 */ /* 0x00028c000000002a */
.L_x_50034:
[----:B------:R-:W-:Y:S05]  /*3da0*/  BSYNC B1 ;  /* 0x0000000000017941 */ /* 0x000fea0003800000 */
.L_x_50033:
[----:B------:R-:W3:-:S06]  /*3db0*/  DSETP.NEU.AND P0, PT, R20, RZ, PT ;  /* 0x000000ff1400722a */ /* 0x000ecc0003f0d000 */
[----:B---3--:R-:W3:-:S06]  /*3dc0*/  DSETP.EQ.OR P0, PT, R42, 1, !P0 ;  /* 0x3ff000002a00742a */ /* 0x008ecc0004702400 */
[----:B--23--:R-:W-:Y:S02]  /*3dd0*/  FSEL R46, R2, RZ, !P0 ;  /* 0x000000ff022e7208 */ /* 0x00cfe40004000000 */
[----:B-1----:R-:W-:Y:S02]  /*3de0*/  FSEL R43, R3, 1.875, !P0 ;  /* 0x3ff00000032b7808 */ /* 0x002fe40004000000 */
.L_x_50028:
[----:B------:R-:W-:Y:S05]  /*3df0*/  BSYNC B0 ;  /* 0x0000000000007941 */ /* 0x000fea0003800000 */
.L_x_50027:
        /* <DEDUP_REMOVED lines=17> */
.L_x_50039:
        /* <DEDUP_REMOVED lines=22> */
.L_x_50041:
[----:B------:R-:W1:Y:S01]  /*4070*/  DSETP.NEU.AND P0, PT, |R22|, 0.5, PT ;  /* 0x3fe000001600742a */ /* 0x000e620003f0d200 */
[----:B------:R-:W-:Y:S01]  /*4080*/  ISETP.GE.AND P2, PT, R23, RZ, PT ;  /* 0x000000ff1700720c */ /* 0x000fe20003f46270 */
[----:B------:R-:W-:Y:S01]  /*4090*/  IMAD.MOV.U32 R2, RZ, RZ, RZ ;  /* 0x000000ffff027224 */ /* 0x000fe200078e00ff */
[----:B------:R-:W-:-:S04]  /*40a0*/  ISETP.EQ.U32.AND P1, PT, R17, RZ, PT ;  /* 0x000000ff1100720c */ /* 0x000fc80003f22070 */
[----:B-1----:R-:W-:-:S04]  /*40b0*/  ISETP.EQ.AND.EX P0, PT, R18, -0x80000000, P0, P1 ;  /* 0x800000001200780c */ /* 0x002fc80000702310 */
[----:B------:R-:W-:-:S04]  /*40c0*/  SEL R3, R45, RZ, P0 ;  /* 0x000000ff2d037207 */ /* 0x000fc80000000000 */
[----:B------:R-:W-:Y:S02]  /*40d0*/  @!P2 LOP3.LUT R3, R3, 0x7ff00000, RZ, 0xfc, !PT ;  /* 0x7ff000000303a812 */ /* 0x000fe400078efcff */
.L_x_50042:
[----:B------:R-:W-:Y:S05]  /*40e0*/  BSYNC B1 ;  /* 0x0000000000017941 */ /* 0x000fea0003800000 */
.L_x_50040:
        /* <DEDUP_REMOVED lines=18> */
.L_x_50046:
        /* <DEDUP_REMOVED lines=10> */
.L_x_50045:
[----:B------:R1:W2:-:S06]  /*42b0*/  DADD R2, R22, R44 ;  /* 0x0000000016027229 */ /* 0x00028c000000002c */
.L_x_50044:
[----:B------:R-:W-:Y:S05]  /*42c0*/  BSYNC B1 ;  /* 0x0000000000017941 */ /* 0x000fea0003800000 */
.L_x_50043:
[----:B------:R-:W3:-:S06]  /*42d0*/  DSETP.NEU.AND P0, PT, R22, RZ, PT ;  /* 0x000000ff1600722a */ /* 0x000ecc0003f0d000 */
[----:B---3--:R-:W3:-:S06]  /*42e0*/  DSETP.EQ.OR P0, PT, R44, 1, !P0 ;  /* 0x3ff000002c00742a */ /* 0x008ecc0004702400 */
[----:B--23--:R-:W-:Y:S02]  /*42f0*/  FSEL R42, R2, RZ, !P0 ;  /* 0x000000ff022a7208 */ /* 0x00cfe40004000000 */
[----:B------:R-:W-:Y:S02]  /*4300*/  FSEL R32, R3, 1.875, !P0 ;  /* 0x3ff0000003207808 */ /* 0x000fe40004000000 */
.L_x_50038:
[----:B------:R-:W-:Y:S05]  /*4310*/  BSYNC B0 ;  /* 0x0000000000007941 */ /* 0x000fea0003800000 */
.L_x_50037:
        /* <DEDUP_REMOVED lines=15> */
[----:B-1----:R-:W-:Y:S05]  /*4410*/  CALL.REL.NOINC `($_ZN2at6native29vectorized_elementwise_kernelILi4EZZZNS0_50_GLOBAL__N__2680c7bb_12_PowKernel_cu_b2145a98_318424pow_tensor_tensor_kernelERNS_18TensorIteratorBaseEENKUlvE_clEvENKUlvE4_clEvEUlddE_St5arrayIPcLm3EEEEviT0_T1_$__internal_accurate_pow) ;  /* 0x000017f000007944 */ /* 0x002fea0003c00000 */
[----:B------:R-:W-:Y:S05]  /*4420*/  BSYNC B1 ;  /* 0x0000000000017941 */ /* 0x000fea0003800000 */
.L_x_50049:
        /* <DEDUP_REMOVED lines=22> */
.L_x_50051:
[----:B------:R-:W1:Y:S01]  /*4590*/  DSETP.NEU.AND P0, PT, |R24|, 0.5, PT ;  /* 0x3fe000001800742a */ /* 0x000e620003f0d200 */
[----:B------:R-:W-:Y:S01]  /*45a0*/  ISETP.GE.AND P2, PT, R25, RZ, PT ;  /* 0x000000ff1900720c */ /* 0x000fe20003f46270 */
[----:B------:R-:W-:Y:S01]  /*45b0*/  IMAD.MOV.U32 R2, RZ, RZ, RZ ;  /* 0x000000ffff027224 */ /* 0x000fe200078e00ff */
[----:B------:R-:W-:-:S04]  /*45c0*/  ISETP.EQ.U32.AND P1, PT, R17, RZ, PT ;  /* 0x000000ff1100720c */ /* 0x000fc80003f22070 */
[----:B-1----:R-:W-:-:S04]  /*45d0*/  ISETP.EQ.AND.EX P0, PT, R18, -0x80000000, P0, P1 ;  /* 0x800000001200780c */ /* 0x002fc80000702310 */
[----:B------:R-:W-:-:S04]  /*45e0*/  SEL R3, R39, RZ, P0 ;  /* 0x000000ff27037207 */ /* 0x000fc80000000000 */
[----:B------:R-:W-:Y:S02]  /*45f0*/  @!P2 LOP3.LUT R3, R3, 0x7ff00000, RZ, 0xfc, !PT ;  /* 0x7ff000000303a812 */ /* 0x000fe400078efcff */
.L_x_50052:
[----:B------:R-:W-:Y:S05]  /*4600*/  BSYNC B1 ;  /* 0x0000000000017941 */ /* 0x000fea0003800000 */
.L_x_50050:
        /* <DEDUP_REMOVED lines=18> */
.L_x_50056:
        /* <DEDUP_REMOVED lines=10> */
.L_x_50055:
[----:B------:R1:W2:-:S06]  /*47d0*/  DADD R2, R24, R38 ;  /* 0x0000000018027229 */ /* 0x00028c0000000026 */
.L_x_50054:
[----:B------:R-:W-:Y:S05]  /*47e0*/  BSYNC B1 ;  /* 0x0000000000017941 */ /* 0x000fea0003800000 */
.L_x_50053:
[----:B------:R-:W3:-:S06]  /*47f0*/  DSETP.NEU.AND P0, PT, R24, RZ, PT ;  /* 0x000000ff1800722a */ /* 0x000ecc0003f0d000 */
[----:B---3--:R-:W3:-:S06]  /*4800*/  DSETP.EQ.OR P0, PT, R38, 1, !P0 ;  /* 0x3ff000002600742a */ /* 0x008ecc0004702400 */
[----:B-123--:R-:W-:Y:S02]  /*4810*/  FSEL R24, R2, RZ, !P0 ;  /* 0x000000ff02187208 */ /* 0x00efe40004000000 */
[----:B------:R-:W-:Y:S02]  /*4820*/  FSEL R23, R3, 1.875, !P0 ;  /* 0x3ff0000003177808 */ /* 0x000fe40004000000 */
.L_x_50048:
[----:B------:R-:W-:Y:S05]  /*4830*/  BSYNC B0 ;  /* 0x0000000000007941 */ /* 0x000fea0003800000 */
.L_x_50047:
        /* <DEDUP_REMOVED lines=17> */
.L_x_50059:
        /* <DEDUP_REMOVED lines=22> */
.L_x_50061:
[----:B------:R-:W1:Y:S01]  /*4ab0*/  DSETP.NEU.AND P0, PT, |R26|, 0.5, PT ;  /* 0x3fe000001a00742a */ /* 0x000e620003f0d200 */
[----:B------:R-:W-:Y:S01]  /*4ac0*/  ISETP.GE.AND P2, PT, R27, RZ, PT ;  /* 0x000000ff1b00720c */ /* 0x000fe20003f46270 */
[----:B------:R-:W-:Y:S01]  /*4ad0*/  IMAD.MOV.U32 R2, RZ, RZ, RZ ;  /* 0x000000ffff027224 */ /* 0x000fe200078e00ff */
[----:B------:R-:W-:-:S04]  /*4ae0*/  ISETP.EQ.U32.AND P1, PT, R17, RZ, PT ;  /* 0x000000ff1100720c */ /* 0x000fc80003f22070 */
[----:B-1----:R-:W-:-:S04]  /*4af0*/  ISETP.EQ.AND.EX P0, PT, R18, -0x80000000, P0, P1 ;  /* 0x800000001200780c */ /* 0x002fc80000702310 */
[----:B------:R-:W-:-:S04]  /*4b00*/  SEL R3, R41, RZ, P0 ;  /* 0x000000ff29037207 */ /* 0x000fc80000000000 */
[----:B------:R-:W-:Y:S02]  /*4b10*/  @!P2 LOP3.LUT R3, R3, 0x7ff00000, RZ, 0xfc, !PT ;  /* 0x7ff000000303a812 */ /* 0x000fe400078efcff */
.L_x_50062:
[----:B------:R-:W-:Y:S05]  /*4b20*/  BSYNC B1 ;  /* 0x0000000000017941 */ /* 0x000fea0003800000 */
.L_x_50060:
        /* <DEDUP_REMOVED lines=18> */
.L_x_50066:
        /* <DEDUP_REMOVED lines=10> */
.L_x_50065:
[----:B------:R1:W2:-:S06]  /*4cf0*/  DADD R2, R26, R40 ;  /* 0x000000001a027229 */ /* 0x00028c0000000028 */
.L_x_50064:
[----:B------:R-:W-:Y:S05]  /*4d00*/  BSYNC B1 ;  /* 0x0000000000017941 */ /* 0x000fea0003800000 */
.L_x_50063:
[----:B------:R-:W3:-:S06]  /*4d10*/  DSETP.NEU.AND P0, PT, R26, RZ, PT ;  /* 0x000000ff1a00722a */ /* 0x000ecc0003f0d000 */
[----:B---3--:R-:W3:-:S06]  /*4d20*/  DSETP.EQ.OR P0, PT, R40, 1, !P0 ;  /* 0x3ff000002800742a */ /* 0x008ecc0004702400 */
[----:B--23--:R-:W-:Y:S02]  /*4d30*/  FSEL R22, R2, RZ, !P0 ;  /* 0x000000ff02167208 */ /* 0x00cfe40004000000 */
[----:B------:R-:W-:Y:S02]  /*4d40*/  FSEL R21, R3, 1.875, !P0 ;  /* 0x3ff0000003157808 */ /* 0x000fe40004000000 */
.L_x_50058:
[----:B------:R-:W-:Y:S05]  /*4d50*/  BSYNC B0 ;  /* 0x0000000000007941 */ /* 0x000fea0003800000 */
.L_x_50057:
        /* <DEDUP_REMOVED lines=17> */
.L_x_50069:
        /* <DEDUP_REMOVED lines=22> */
.L_x_50071:
[----:B------:R-:W1:Y:S01]  /*4fd0*/  DSETP.NEU.AND P0, PT, |R28|, 0.5, PT ;  /* 0x3fe000001c00742a */ /* 0x000e620003f0d200 */
[----:B------:R-:W-:Y:S01]  /*4fe0*/  ISETP.GE.AND P2, PT, R29, RZ, PT ;  /* 0x000000ff1d00720c */ /* 0x000fe20003f46270 */
[----:B------:R-:W-:Y:S01]  /*4ff0*/  IMAD.MOV.U32 R2, RZ, RZ, RZ ;  /* 0x000000ffff027224 */ /* 0x000fe200078e00ff */
[----:B------:R-:W-:-:S04]  /*5000*/  ISETP.EQ.U32.AND P1, PT, R17, RZ, PT ;  /* 0x000000ff1100720c */ /* 0x000fc80003f22070 */
[----:B-1----:R-:W-:-:S04]  /*5010*/  ISETP.EQ.AND.EX P0, PT, R18, -0x80000000, P0, P1 ;  /* 0x800000001200780c */ /* 0x002fc80000702310 */
[----:B------:R-:W-:-:S04]  /*5020*/  SEL R3, R35, RZ, P0 ;  /* 0x000000ff23037207 */ /* 0x000fc80000000000 */
[----:B------:R-:W-:Y:S02]  /*5030*/  @!P2 LOP3.LUT R3, R3, 0x7ff00000, RZ, 0xfc, !PT ;  /* 0x7ff000000303a812 */ /* 0x000fe400078efcff */
.L_x_50072:
[----:B------:R-:W-:Y:S05]  /*5040*/  BSYNC B1 ;  /* 0x0000000000017941 */ /* 0x000fea0003800000 */
.L_x_50070:
        /* <DEDUP_REMOVED lines=18> */
.L_x_50076:
        /* <DEDUP_REMOVED lines=10> */
.L_x_50075:
[----:B------:R1:W2:-:S06]  /*5210*/  DADD R2, R28, R34 ;  /* 0x000000001c027229 */ /* 0x00028c0000000022 */
.L_x_50074:
[----:B------:R-:W-:Y:S05]  /*5220*/  BSYNC B1 ;  /* 0x0000000000017941 */ /* 0x000fea0003800000 */
.L_x_50073:
[----:B------:R-:W3:-:S06]  /*5230*/  DSETP.NEU.AND P0, PT, R28, RZ, PT ;  /* 0x000000ff1c00722a */ /* 0x000ecc0003f0d000 */
[----:B---3--:R-:W3:-:S06]  /*5240*/  DSETP.EQ.OR P0, PT, R34, 1, !P0 ;  /* 0x3ff000002200742a */ /* 0x008ecc0004702400 */
[----:B--23--:R-:W-:Y:S02]  /*5250*/  FSEL R20, R2, RZ, !P0 ;  /* 0x000000ff02147208 */ /* 0x00cfe40004000000 */
[----:B------:R-:W-:Y:S02]  /*5260*/  FSEL R19, R3, 1.875, !P0 ;  /* 0x3ff0000003137808 */ /* 0x000fe40004000000 */
.L_x_50068:
[----:B------:R-:W-:Y:S05]  /*5270*/  BSYNC B0 ;  /* 0x0000000000007941 */ /* 0x000fea0003800000 */
.L_x_50067:
        /* <DEDUP_REMOVED lines=17> */
.L_x_50079:
        /* <DEDUP_REMOVED lines=22> */
.L_x_50081:
[----:B------:R-:W1:Y:S01]  /*54f0*/  DSETP.NEU.AND P0, PT, |R30|, 0.5, PT ;  /* 0x3fe000001e00742a */ /* 0x000e620003f0d200 */
[----:B------:R-:W-:Y:S01]  /*5500*/  ISETP.GE.AND P2, PT, R31, RZ, PT ;  /* 0x000000ff1f00720c */ /* 0x000fe20003f46270 */
[----:B------:R-:W-:Y:S01]  /*5510*/  IMAD.MOV.U32 R2, RZ, RZ, RZ ;  /* 0x000000ffff027224 */ /* 0x000fe200078e00ff */
[----:B------:R-:W-:-:S04]  /*5520*/  ISETP.EQ.U32.AND P1, PT, R17, RZ, PT ;  /* 0x000000ff1100720c */ /* 0x000fc80003f22070 */
[----:B-1----:R-:W-:-:S04]  /*5530*/  ISETP.EQ.AND.EX P0, PT, R18, -0x80000000, P0, P1 ;  /* 0x800000001200780c */ /* 0x002fc80000702310 */
[----:B------:R-:W-:-:S04]  /*5540*/  SEL R3, R37, RZ, P0 ;  /* 0x000000ff25037207 */ /* 0x000fc80000000000 */
[----:B------:R-:W-:Y:S02]  /*5550*/  @!P2 LOP3.LUT R3, R3, 0x7ff00000, RZ, 0xfc, !PT ;  /* 0x7ff000000303a812 */ /* 0x000fe400078efcff */
.L_x_50082:
[----:B------:R-:W-:Y:S05]  /*5560*/  BSYNC B1 ;  /* 0x0000000000017941 */ /* 0x000fea0003800000 */
.L_x_50080:
        /* <DEDUP_REMOVED lines=18> */
.L_x_50086:
        /* <DEDUP_REMOVED lines=10> */
.L_x_50085:
[----:B------:R1:W2:-:S06]  /*5730*/  DADD R2, R30, R36 ;  /* 0x000000001e027229 */ /* 0x00028c0000000024 */
.L_x_50084:
[----:B------:R-:W-:Y:S05]  /*5740*/  BSYNC B1 ;  /* 0x0000000000017941 */ /* 0x000fea0003800000 */
.L_x_50083:
[----:B------:R-:W3:-:S06]  /*5750*/  DSETP.NEU.AND P0, PT, R30, RZ, PT ;  /* 0x000000ff1e00722a */ /* 0x000ecc0003f0d000 */
[----:B---3--:R-:W3:-:S06]  /*5760*/  DSETP.EQ.OR P0, PT, R36, 1, !P0 ;  /* 0x3ff000002400742a */ /* 0x008ecc0004702400 */
[----:B--23--:R-:W-:Y:S02]  /*5770*/  FSEL R0, R2, RZ, !P0 ;  /* 0x000000ff02007208 */ /* 0x00cfe40004000000 */
[----:B------:R-:W-:Y:S02]  /*5780*/  FSEL R3, R3, 1.875, !P0 ;  /* 0x3ff0000003037808 */ /* 0x000fe40004000000 */
.L_x_50078:
[----:B------:R-:W-:Y:S05]  /*5790*/  BSYNC B0 ;  /* 0x0000000000007941 */ /* 0x000fea0003800000 */
.L_x_50077:
        /* <DEDUP_REMOVED lines=20> */
.L_x_50089:
        /* <DEDUP_REMOVED lines=8> */
.L_x_50090:
        /* <DEDUP_REMOVED lines=8> */
.L_x_50091:
        /* <DEDUP_REMOVED lines=8> */
.L_x_50092:
        /* <DEDUP_REMOVED lines=9> */
.L_x_50093:
[----:B------:R-:W-:Y:S05]  /*5af0*/  BSYNC B1 ;  /* 0x0000000000017941 */ /* 0x000fea0003800000 */
.L_x_50088:
[----:B------:R-:W-:-:S13]  /*5b00*/  ISETP.GE.AND P0, PT, R16, R55, PT ;  /* 0x000000371000720c */ /* 0x000fda0003f06270 */
[----:B0-----:R-:W-:Y:S01]  /*5b10*/  @!P0 IMAD.IADD R4, R59, 0x1, R16 ;  /* 0x000000013b048824 */ /* 0x001fe200078e0210 */
[----:B------:R-:W-:Y:S01]  /*5b20*/  @!P0 IADD3 R16, R16, 0x80, RZ ;  /* 0x0000008010108810 */ /* 0x000fe20007ffe0ff */
[----:B------:R-:W-:Y:S02]  /*5b30*/  @!P0 IMAD.MOV.U32 R5, RZ, RZ, 0x8 ;  /* 0x00000008ff058424 */ /* 0x000fe400078e00ff */
[----:B------:R-:W-:Y:S02]  /*5b40*/  @!P0 IMAD.MOV.U32 R21, RZ, RZ, R19 ;  /* 0x000000ffff158224 */ /* 0x000fe400078e0013 */
[----:B------:R-:W-:-:S05]  /*5b50*/  @!P0 IMAD.WIDE.U32 R4, R4, R5, c[0x0][0x170] ;  /* 0x00005c0004048625 */ /* 0x000fca00078e0005 */
[----:B------:R0:W-:Y:S02]  /*5b60*/  @!P0 STG.E.64 [R4.64], R20 ;  /* 0x0000001404008986 */ /* 0x0001e4000c101b04 */
.L_x_50094:
[----:B------:R-:W-:Y:S05]  /*5b70*/  BSYNC B0 ;  /* 0x0000000000007941 */ /* 0x000fea0003800000 */
.L_x_50087:
        /* <DEDUP_REMOVED lines=9> */
        .type           $_ZN2at6native29vectorized_elementwise_kernelILi4EZZZNS0_50_GLOBAL__N__2680c7bb_12_PowKernel_cu_b2145a98_318424pow_tensor_tensor_kernelERNS_18TensorIteratorBaseEENKUlvE_clEvENKUlvE4_clEvEUlddE_St5arrayIPcLm3EEEEviT0_T1_$__internal_accurate_pow,@function
        .size           $_ZN2at6native29vectorized_elementwise_kernelILi4EZZZNS0_50_GLOBAL__N__2680c7bb_12_PowKernel_cu_b2145a98_318424pow_tensor_tensor_kernelERNS_18TensorIteratorBaseEENKUlvE_clEvENKUlvE4_clEvEUlddE_St5arrayIPcLm3EEEEviT0_T1_$__internal_accurate_pow,(.L_x_61590 - $_ZN2at6native29vectorized_elementwise_kernelILi4EZZZNS0_50_GLOBAL__N__2680c7bb_12_PowKernel_cu_b2145a98_318424pow_tensor_tensor_kernelERNS_18TensorIteratorBaseEENKUlvE_clEvENKUlvE4_clEvEUlddE_St5arrayIPcLm3EEEEviT0_T1_$__internal_accurate_pow)
$_ZN2at6native29vectorized_elementwise_kernelILi4EZZZNS0_50_GLOBAL__N__2680c7bb_12_PowKernel_cu_b2145a98_318424pow_tensor_tensor_kernelERNS_18TensorIteratorBaseEENKUlvE_clEvENKUlvE4_clEvEUlddE_St5arrayIPcLm3EEEEviT0_T1_$__internal_accurate_pow:
        /* <DEDUP_REMOVED lines=127> */
.L_x_50095:
[----:B-1----:R-:W-:-:S04]  /*6400*/  DSETP.NEU.AND P0, PT, |R12|, +INF , PT ;  /* 0x7ff000000c00742a */ /* 0x002fc80003f0d200 */
[----:B------:R-:W1:-:S06]  /*6410*/  DADD R2, R2, -R6 ;  /* 0x0000000002027229 */ /* 0x000e4c0000000806 */
[----:B-1----:R-:W1:-:S06]  /*6420*/  DADD R2, R4, R2 ;  /* 0x0000000004027229 */ /* 0x002e4c0000000002 */
[----:B-1----:R1:W2:Y:S02]  /*6430*/  @P0 DFMA R12, R2, R12, R12 ;  /* 0x0000000c020c022b */ /* 0x0022a4000000000c */
[----:B-1----:R-:W-:Y:S02]  /*6440*/  IMAD.MOV.U32 R2, RZ, RZ, R54 ;  /* 0x000000ffff027224 */ /* 0x002fe400078e0036 */
[----:B------:R-:W-:-:S06]  /*6450*/  IMAD.MOV.U32 R3, RZ, RZ, 0x0 ;  /* 0x00000000ff037424 */ /* 0x000fcc00078e00ff */
[----:B--2---:R-:W-:Y:S01]  /*6460*/  IMAD.MOV.U32 R0, RZ, RZ, R12 ;  /* 0x000000ffff007224 */ /* 0x004fe200078e000c */
[----:B------:R-:W-:Y:S06]  /*6470*/  RET.REL.NODEC R2 `(_ZN2at6native29vectorized_elementwise_kernelILi4EZZZNS0_50_GLOBAL__N__2680c7bb_12_PowKernel_cu_b2145a98_318424pow_tensor_tensor_kernelERNS_18TensorIteratorBaseEENKUlvE_clEvENKUlvE4_clEvEUlddE_St5arrayIPcLm3EEEEviT0_T1_) ;  /* 0xffff9b8002007950 */ /* 0x000fec0003c3ffff */
.L_x_50096:
        /* <DEDUP_REMOVED lines=16> */
.L_x_61590:


//--------------------- .text._ZN2at6native29vectorized_elementwise_kernelILi8EZZZNS0_50_GLOBAL__N__2680c7bb_12_PowKernel_cu_b2145a98_318424pow_tensor_tensor_kernelERNS_18TensorIteratorBaseEENKUlvE_clEvENKUlvE4_clEvEUlddE_St5arrayIPcLm3EEEEviT0_T1_ --------------------------
	.section	.text._ZN2at6native29vectorized_elementwise_kernelILi8EZZZNS0_50_GLOBAL__N__2680c7bb_12_PowKernel_cu_b2145a98_318424pow_tensor_tensor_kernelERNS_18TensorIteratorBaseEENKUlvE_clEvENKUlvE4_clEvEUlddE_St5arrayIPcLm3EEEEviT0_T1_,"ax",@progbits
	.sectioninfo	@"SHI_REGISTERS=4"
	.align	128
        .global         _ZN2at6native29vectorized_elementwise_kernelILi8EZZZNS0_50_GLOBAL__N__2680c7bb_12_PowKernel_cu_b2145a98_318424pow_tensor_tensor_kernelERNS_18TensorIteratorBaseEENKUlvE_clEvENKUlvE4_clEvEUlddE_St5arrayIPcLm3EEEEviT0_T1_
        .type           _ZN2at6native29vectorized_elementwise_kernelILi8EZZZNS0_50_GLOBAL__N__2680c7bb_12_PowKernel_cu_b2145a98_318424pow_tensor_tensor_kernelERNS_18TensorIteratorBaseEENKUlvE_clEvENKUlvE4_clEvEUlddE_St5arrayIPcLm3EEEEviT0_T1_,@function
        .size           _ZN2at6native29vectorized_elementwise_kernelILi8EZZZNS0_50_GLOBAL__N__2680c7bb_12_PowKernel_cu_b2145a98_318424pow_tensor_tensor_kernelERNS_18TensorIteratorBaseEENKUlvE_clEvENKUlvE4_clEvEUlddE_St5arrayIPcLm3EEEEviT0_T1_,(.L_x_61953 - _ZN2at6native29vectorized_elementwise_kernelILi8EZZZNS0_50_GLOBAL__N__2680c7bb_12_PowKernel_cu_b2145a98_318424pow_tensor_tensor_kernelERNS_18TensorIteratorBaseEENKUlvE_clEvENKUlvE4_clEvEUlddE_St5arrayIPcLm3EEEEviT0_T1_)
        .other          _ZN2at6native29vectorized_elementwise_kernelILi8EZZZNS0_50_GLOBAL__N__2680c7bb_12_PowKernel_cu_b2145a98_318424pow_tensor_tensor_kernelERNS_18TensorIteratorBaseEENKUlvE_clEvENKUlvE4_clEvEUlddE_St5arrayIPcLm3EEEEviT0_T1_,@"STO_CUDA_ENTRY STV_DEFAULT"
_ZN2at6native29vectorized_elementwise_kernelILi8EZZZNS0_50_GLOBAL__N__2680c7bb_12_PowKernel_cu_b2145a98_318424pow_tensor_tensor_kernelERNS_18TensorIteratorBaseEENKUlvE_clEvENKUlvE4_clEvEUlddE_St5arrayIPcLm3EEEEviT0_T1_:
.text._ZN2at6native29vectorized_elementwise_kernelILi8EZZZNS0_50_GLOBAL__N__2680c7bb_12_PowKernel_cu_b2145a98_318424pow_tensor_tensor_kernelERNS_18TensorIteratorBaseEENKUlvE_clEvENKUlvE4_clEvEUlddE_St5arrayIPcLm3EEEEviT0_T1_:
[----:B------:R-:W-:Y:S02]  /*0000*/  MOV R1, c[0x0][0x28] ;  /* 0x00000a0000017a02 */ /* 0x000fe40000000f00 */
[----:B------:R-:W-:Y:S05]  /*0010*/  EXIT ;  /* 0x000000000000794d */ /* 0x000fea0003800000 */
.L_x_50097:
        /* <DEDUP_REMOVED lines=14> */
.L_x_61953:


//--------------------- .text._ZN2at6native18elementwise_kernelILi128ELi4EZNS0_15gpu_kernel_implIZNS0_50_GLOBAL__N__2680c7bb_12_PowKernel_cu_b2145a98_318422pow_scalar_tensor_implIdEEvRNS_18TensorIteratorBaseET_EUldE_EEvS6_RKS7_EUliE_EEviT1_ --------------------------
	.section	.text._ZN2at6native18elementwise_kernelILi128ELi4EZNS0_15gpu_kernel_implIZNS0_50_GLOBAL__N__2680c7bb_12_PowKernel_cu_b2145a98_318422pow_scalar_tensor_implIdEEvRNS_18TensorIteratorBaseET_EUldE_EEvS6_RKS7_EUliE_EEviT1_,"ax",@progbits
	.sectioninfo	@"SHI_REGISTERS=36"
	.align	128
        .global         _ZN2at6native18elementwise_kernelILi128ELi4EZNS0_15gpu_kernel_implIZNS0_50_GLOBAL__N__2680c7bb_12_PowKernel_cu_b2145a98_318422pow_scalar_tensor_implIdEEvRNS_18TensorIteratorBaseET_EUldE_EEvS6_RKS7_EUliE_EEviT1_
        .type           _ZN2at6native18elementwise_kernelILi128ELi4EZNS0_15gpu_kernel_implIZNS0_50_GLOBAL__N__2680c7bb_12_PowKernel_cu_b2145a98_318422pow_scalar_tensor_implIdEEvRNS_18TensorIteratorBaseET_EUldE_EEvS6_RKS7_EUliE_EEviT1_,@function
        .size           _ZN2at6native18elementwise_kernelILi128ELi4EZNS0_15gpu_kernel_implIZNS0_50_GLOBAL__N__2680c7bb_12_PowKernel_cu_b2145a98_318422pow_scalar_tensor_implIdEEvRNS_18TensorIteratorBaseET_EUldE_EEvS6_RKS7_EUliE_EEviT1_,(.L_x_61591 - _ZN2at6native18elementwise_kernelILi128ELi4EZNS0_15gpu_kernel_implIZNS0_50_GLOBAL__N__2680c7bb_12_PowKernel_cu_b2145a98_318422pow_scalar_tensor_implIdEEvRNS_18TensorIteratorBaseET_EUldE_EEvS6_RKS7_EUliE_EEviT1_)
        .other          _ZN2at6native18elementwise_kernelILi128ELi4EZNS0_15gpu_kernel_implIZNS0_50_GLOBAL__N__2680c7bb_12_PowKernel_cu_b2145a98_318422pow_scalar_tensor_implIdEEvRNS_18TensorIteratorBaseET_EUldE_EEvS6_RKS7_EUliE_EEviT1_,@"STO_CUDA_ENTRY STV_DEFAULT"
_ZN2at6native18elementwise_kernelILi128ELi4EZNS0_15gpu_kernel_implIZNS0_50_GLOBAL__N__2680c7bb_12_PowKernel_cu_b2145a98_318422pow_scalar_tensor_implIdEEvRNS_18TensorIteratorBaseET_EUldE_EEvS6_RKS7_EUliE_EEviT1_:
.text._ZN2at6native18elementwise_kernelILi128ELi4EZNS0_15gpu_kernel_implIZNS0_50_GLOBAL__N__2680c7bb_12_PowKernel_cu_b2145a98_318422pow_scalar_tensor_implIdEEvRNS_18TensorIteratorBaseET_EUldE_EEvS6_RKS7_EUliE_EEviT1_:
        /* <DEDUP_REMOVED lines=235> */
.L_x_50100:
        /* <DEDUP_REMOVED lines=19> */
.L_x_50104:
[----:B------:R-:W2:Y:S02]  /*0fe0*/  LDG.E.U8 R4, [R4.64] ;  /* 0x0000002404047981 */ /* 0x000ea4000c1e1100 */
[----:B--2---:R0:W1:Y:S01]  /*0ff0*/  I2F.F64.U16 R32, R4 ;  /* 0x0000000400207312 */ /* 0x0040620000101800 */
[----:B------:R-:W-:Y:S05]  /*1000*/  BRA `(.L_x_50106) ;  /* 0x00000df000007947 */ /* 0x000fea0003800000 */
.L_x_50103:
        /* <DEDUP_REMOVED lines=9> */
.L_x_50108:
[----:B------:R-:W2:Y:S02]  /*10a0*/  LDG.E R4, [R4.64] ;  /* 0x0000002404047981 */ /* 0x000ea4000c1e1900 */
[----:B--2---:R0:W1:Y:S01]  /*10b0*/  I2F.F64 R32, R4 ;  /* 0x0000000400207312 */ /* 0x0040620000201c00 */
[----:B------:R-:W-:Y:S05]  /*10c0*/  BRA `(.L_x_50106) ;  /* 0x00000d3000007947 */ /* 0x000fea0003800000 */
.L_x_50107:
[----:B------:R-:W2:Y:S02]  /*10d0*/  LDG.E.U16 R4, [R4.64] ;  /* 0x0000002404047981 */ /* 0x000ea4000c1e1500 */
[----:B--2---:R0:W1:Y:S01]  /*10e0*/  I2F.F64.S16 R32, R4 ;  /* 0x0000000400207312 */ /* 0x0040620000101c00 */
[----:B------:R-:W-:Y:S05]  /*10f0*/  BRA `(.L_x_50106) ;  /* 0x00000d0000007947 */ /* 0x000fea0003800000 */
.L_x_50102:
        /* <DEDUP_REMOVED lines=10> */
.L_x_50110:
[----:B------:R-:W2:Y:S02]  /*11a0*/  LDG.E.U16 R0, [R4.64] ;  /* 0x0000002404007981 */ /* 0x000ea4000c1e1500 */
[----:B--2---:R-:W-:-:S05]  /*11b0*/  HADD2.F32 R0, -RZ, R0.H0_H0 ;  /* 0x20000000ff007230 */ /* 0x004fca0000004100 */
[----:B------:R-:W-:-:S04]  /*11c0*/  FMUL.FTZ R0, R0, 1 ;  /* 0x3f80000000007820 */ /* 0x000fc80000410000 */
[----:B------:R0:W1:Y:S01]  /*11d0*/  F2F.F64.F32 R32, R0 ;  /* 0x0000000000207310 */ /* 0x0000620000201800 */
[----:B------:R-:W-:Y:S05]  /*11e0*/  BRA `(.L_x_50106) ;  /* 0x00000c1000007947 */ /* 0x000fea0003800000 */
.L_x_50109:
        /* <DEDUP_REMOVED lines=10> */
.L_x_50112:
[----:B------:R-:W2:Y:S02]  /*1290*/  LDG.E.U16 R4, [R4.64] ;  /* 0x0000002404047981 */ /* 0x000ea4000c1e1500 */
[----:B--2---:R-:W-:-:S05]  /*12a0*/  HADD2.F32 R0, -RZ, R4.H0_H0 ;  /* 0x20000004ff007230 */ /* 0x004fca0000004100 */
[----:B------:R-:W-:-:S04]  /*12b0*/  FMUL.FTZ R0, R0, 1 ;  /* 0x3f80000000007820 */ /* 0x000fc80000410000 */
[----:B------:R0:W1:Y:S01]  /*12c0*/  F2F.F64.F32 R32, R0 ;  /* 0x0000000000207310 */ /* 0x0000620000201800 */
[----:B------:R-:W-:Y:S05]  /*12d0*/  BRA `(.L_x_50106) ;  /* 0x00000b2000007947 */ /* 0x000fea0003800000 */
.L_x_50111:
[----:B------:R0:W5:Y:S01]  /*12e0*/  LDG.E.64 R32, [R4.64] ;  /* 0x0000002404207981 */ /* 0x000162000c1e1b00 */
[----:B------:R-:W-:Y:S05]  /*12f0*/  BRA `(.L_x_50106) ;  /* 0x00000b0000007947 */ /* 0x000fea0003800000 */
.L_x_50101:
        /* <DEDUP_REMOVED lines=13> */
.L_x_50115:
[----:B------:R0:W5:Y:S01]  /*13d0*/  LDG.E.64 R32, [R4.64] ;  /* 0x0000002404207981 */ /* 0x000162000c1e1b00 */
[----:B------:R-:W-:Y:S05]  /*13e0*/  BRA `(.L_x_50106) ;  /* 0x00000a1000007947 */ /* 0x000fea0003800000 */
.L_x_50114:
        /* <DEDUP_REMOVED lines=28> */
.L_x_50117:
        /* <DEDUP_REMOVED lines=15> */
.L_x_50116:
[----:B------:R-:W2:Y:S02]  /*16a0*/  LDG.E.U16 R0, [R4.64] ;  /* 0x0000002404007981 */ /* 0x000ea4000c1e1500 */
[----:B--2---:R-:W-:-:S05]  /*16b0*/  PRMT R0, RZ, 0x5410, R0 ;  /* 0x00005410ff007816 */ /* 0x004fca0000000000 */
[----:B------:R-:W-:-:S04]  /*16c0*/  FMUL.FTZ R0, R0, 1 ;  /* 0x3f80000000007820 */ /* 0x000fc80000410000 */
[----:B------:R0:W1:Y:S01]  /*16d0*/  F2F.F64.F32 R32, R0 ;  /* 0x0000000000207310 */ /* 0x0000620000201800 */
[----:B------:R-:W-:Y:S05]  /*16e0*/  BRA `(.L_x_50106) ;  /* 0x0000071000007947 */ /* 0x000fea0003800000 */
.L_x_50113:
        /* <DEDUP_REMOVED lines=11> */
.L_x_50120:
        /* <DEDUP_REMOVED lines=21> */
.L_x_50124:
[----:B------:R-:W-:Y:S05]  /*18f0*/  BSYNC B1 ;  /* 0x0000000000017941 */ /* 0x000fea0003800000 */
.L_x_50123:
[----:B------:R-:W-:Y:S01]  /*1900*/  LEA R5, R0, 0x3b800000, 0x17 ;  /* 0x3b80000000057811 */ /* 0x000fe200078eb8ff */
[----:B------:R-:W-:-:S05]  /*1910*/  IMAD.SHL.U32 R0, R3, 0x100000, RZ ;  /* 0x0010000003007824 */ /* 0x000fca00078e00ff */
[----:B------:R-:W-:Y:S02]  /*1920*/  LOP3.LUT R0, R5, R0, R6, 0xfe, !PT ;  /* 0x0000000005007212 */ /* 0x000fe400078efe06 */
.L_x_50122:
[----:B------:R-:W-:Y:S05]  /*1930*/  BSYNC B0 ;  /* 0x0000000000007941 */ /* 0x000fea0003800000 */
.L_x_50121:
[----:B------:R-:W-:-:S04]  /*1940*/  FMUL.FTZ R0, R0, 1 ;  /* 0x3f80000000007820 */ /* 0x000fc80000410000 */
[----:B------:R0:W1:Y:S01]  /*1950*/  F2F.F64.F32 R32, R0 ;  /* 0x0000000000207310 */ /* 0x0000620000201800 */
[----:B------:R-:W-:Y:S05]  /*1960*/  BRA `(.L_x_50106) ;  /* 0x0000049000007947 */ /* 0x000fea0003800000 */
.L_x_50119:
        /* <DEDUP_REMOVED lines=21> */
.L_x_50128:
[----:B------:R-:W-:Y:S05]  /*1ac0*/  BSYNC B1 ;  /* 0x0000000000017941 */ /* 0x000fea0003800000 */
.L_x_50127:
[----:B------:R-:W-:Y:S01]  /*1ad0*/  LEA R5, R0, 0x37800000, 0x17 ;  /* 0x3780000000057811 */ /* 0x000fe200078eb8ff */
[----:B------:R-:W-:-:S05]  /*1ae0*/  IMAD.SHL.U32 R0, R3, 0x200000, RZ ;  /* 0x0020000003007824 */ /* 0x000fca00078e00ff */
[----:B------:R-:W-:Y:S02]  /*1af0*/  LOP3.LUT R0, R5, R0, R6, 0xfe, !PT ;  /* 0x0000000005007212 */ /* 0x000fe400078efe06 */
.L_x_50126:
[----:B------:R-:W-:Y:S05]  /*1b00*/  BSYNC B0 ;  /* 0x0000000000007941 */ /* 0x000fea0003800000 */
.L_x_50125:
[----:B------:R-:W-:-:S04]  /*1b10*/  FMUL.FTZ R0, R0, 1 ;  /* 0x3f80000000007820 */ /* 0x000fc80000410000 */
[----:B------:R0:W1:Y:S01]  /*1b20*/  F2F.F64.F32 R32, R0 ;  /* 0x0000000000207310 */ /* 0x0000620000201800 */
[----:B------:R-:W-:Y:S05]  /*1b30*/  BRA `(.L_x_50106) ;  /* 0x000002c000007947 */ /* 0x000fea0003800000 */
.L_x_50118:
        /* <DEDUP_REMOVED lines=14> */
.L_x_50132:
[----:B------:R-:W-:Y:S05]  /*1c20*/  BSYNC B0 ;  /* 0x0000000000007941 */ /* 0x000fea0003800000 */
.L_x_50131:
[----:B------:R-:W-:-:S04]  /*1c30*/  FMUL.FTZ R0, R0, 1 ;  /* 0x3f80000000007820 */ /* 0x000fc80000410000 */
[----:B------:R0:W1:Y:S01]  /*1c40*/  F2F.F64.F32 R32, R0 ;  /* 0x0000000000207310 */ /* 0x0000620000201800 */
[----:B------:R-:W-:Y:S05]  /*1c50*/  BRA `(.L_x_50106) ;  /* 0x000001a000007947 */ /* 0x000fea0003800000 */
.L_x_50105:
        /* <DEDUP_REMOVED lines=21> */
.L_x_50130:
[----:B------:R-:W2:Y:S02]  /*1db0*/  LDG.E.64 R32, [R4.64] ;  /* 0x0000002404207981 */ /* 0x000ea4000c1e1b00 */
[----:B--2---:R-:W0:Y:S01]  /*1dc0*/  I2F.F64.U64 R32, R32 ;  /* 0x0000002000207312 */ /* 0x004e220000301800 */
[----:B------:R-:W-:Y:S05]  /*1dd0*/  BRA `(.L_x_50106) ;  /* 0x0000002000007947 */ /* 0x000fea0003800000 */
.L_x_50129:
[----:B------:R-:W2:Y:S02]  /*1de0*/  LDG.E R4, [R4.64] ;  /* 0x0000002404047981 */ /* 0x000ea4000c1e1900 */
[----:B--2---:R0:W1:Y:S02]  /*1df0*/  I2F.F64.U32 R32, R4 ;  /* 0x0000000400207312 */ /* 0x0040640000201800 */
.L_x_50106:
[----:B0-----:R-:W0:Y:S01]  /*1e00*/  DADD R6, -RZ, |c[0x0][0x370]| ;  /* 0x4000dc00ff067629 */ /* 0x001e220000000100 */
[----:B------:R-:W-:Y:S01]  /*1e10*/  BSSY B0, `(.L_x_50133) ;  /* 0x0000005000007945 */ /* 0x000fe20003800000 */
[----:B-1---5:R-:W-:Y:S01]  /*1e20*/  IMAD.MOV.U32 R30, RZ, RZ, R32 ;  /* 0x000000ffff1e7224 */ /* 0x022fe200078e0020 */
[----:B------:R-:W-:Y:S01]  /*1e30*/  MOV R0, 0x1e60 ;  /* 0x00001e6000007802 */ /* 0x000fe20000000f00 */
[----:B------:R-:W-:-:S02]  /*1e40*/  IMAD.MOV.U32 R3, RZ, RZ, R33 ;  /* 0x000000ffff037224 */ /* 0x000fc400078e0021 */
[----:B0-----:R-:W-:Y:S05]  /*1e50*/  CALL.REL.NOINC `($_ZN2at6native18elementwise_kernelILi128ELi4EZNS0_15gpu_kernel_implIZNS0_50_GLOBAL__N__2680c7bb_12_PowKernel_cu_b2145a98_318422pow_scalar_tensor_implIdEEvRNS_18TensorIteratorBaseET_EUldE_EEvS6_RKS7_EUliE_EEviT1_$__internal_accurate_pow) ;  /* 0x0000ae5000007944 */ /* 0x001fea0003c00000 */
[----:B------:R-:W-:Y:S05]  /*1e60*/  BSYNC B0 ;  /* 0x0000000000007941 */ /* 0x000fea0003800000 */
.L_x_50133:
[----:B------:R-:W2:Y:S01]  /*1e70*/  DSETP.NEU.AND P0, PT, RZ, c[0x0][0x370], PT ;  /* 0x0000dc00ff00762a */ /* 0x000ea20003f0d000 */
[----:B------:R-:W-:Y:S01]  /*1e80*/  BSSY B0, `(.L_x_50134) ;  /* 0x0000023000007945 */ /* 0x000fe20003800000 */
[----:B-1----:R-:W-:-:S02]  /*1e90*/  IMAD.MOV.U32 R4, RZ, RZ, R8 ;  /* 0x000000ffff047224 */ /* 0x002fc400078e0008 */
[----:B------:R-:W-:-:S10]  /*1ea0*/  IMAD.MOV.U32 R5, RZ, RZ, R9 ;  /* 0x000000ffff057224 */ /* 0x000fd400078e0009 */
[----:B--2---:R-:W-:Y:S05]  /*1eb0*/  @!P0 BRA `(.L_x_50135) ;  /* 0x0000014000008947 */ /* 0x004fea0003800000 */
[----:B------:R-:W-:-:S04]  /*1ec0*/  LOP3.LUT R0, R33, 0x7ff00000, RZ, 0xc0, !PT ;  /* 0x7ff0000021007812 */ /* 0x000fc800078ec0ff */
[----:B------:R-:W-:-:S04]  /*1ed0*/  LEA.HI R3, R0, 0xfffffc0c, RZ, 0xc ;  /* 0xfffffc0c00037811 */ /* 0x000fc800078f60ff */
[CC--:B------:R-:W-:Y:S02]  /*1ee0*/  SHF.L.U32 R0, R32.reuse, R3.reuse, RZ ;  /* 0x0000000320007219 */ /* 0x0c0fe400000006ff */
[----:B------:R-:W-:Y:S02]  /*1ef0*/  SHF.L.U64.HI R3, R32, R3, R33 ;  /* 0x0000000320037219 */ /* 0x000fe40000010221 */
[----:B------:R-:W-:Y:S01]  /*1f00*/  ISETP.NE.U32.AND P0, PT, R0, RZ, PT ;  /* 0x000000ff0000720c */ /* 0x000fe20003f05070 */
[----:B------:R-:W-:-:S03]  /*1f10*/  IMAD.MOV.U32 R0, RZ, RZ, c[0x0][0x374] ;  /* 0x0000dd00ff007624 */ /* 0x000fc600078e00ff */
[----:B------:R-:W-:Y:S02]  /*1f20*/  ISETP.NE.AND.EX P1, PT, R3, -0x80000000, PT, P0 ;  /* 0x800000000300780c */ /* 0x000fe40003f25300 */
[----:B------:R-:W-:Y:S02]  /*1f30*/  ISETP.GT.AND P2, PT, R0, -0x1, PT ;  /* 0xffffffff0000780c */ /* 0x000fe40003f44270 */
[----:B------:R-:W-:-:S11]  /*1f40*/  PLOP3.LUT P0, PT, P1, PT, PT, 0x8, 0x0 ;  /* 0x000000000000781c */ /* 0x000fd60000f0e170 */
[----:B------:R-:W-:Y:S05]  /*1f50*/  @P2 BRA `(.L_x_50136) ;  /* 0x0000015000002947 */ /* 0x000fea0003800000 */
[----:B0-----:R-:W0:Y:S01]  /*1f60*/  FRND.F64.TRUNC R6, R32 ;  /* 0x0000002000067313 */ /* 0x001e22000030d800 */
[----:B------:R-:W1:Y:S01]  /*1f70*/  DADD R8, -RZ, -R4 ;  /* 0x00000000ff087229 */ /* 0x000e620000000904 */
[----:B------:R-:W-:-:S09]  /*1f80*/  ISETP.GT.AND P1, PT, RZ, c[0x0][0x374], !P1 ;  /* 0x0000dd00ff007a0c */ /* 0x000fd20004f24270 */
[----:B-1----:R-:W-:Y:S02]  /*1f90*/  FSEL R4, R8, R4, P1 ;  /* 0x0000000408047208 */ /* 0x002fe40000800000 */
[----:B------:R-:W-:Y:S01]  /*1fa0*/  FSEL R5, R9, R5, P1 ;  /* 0x0000000509057208 */ /* 0x000fe20000800000 */
[----:B0-----:R-:W0:-:S14]  /*1fb0*/  DSETP.NEU.AND P2, PT, R6, R32, PT ;  /* 0x000000200600722a */ /* 0x001e1c0003f4d000 */
[----:B0-----:R-:W-:Y:S05]  /*1fc0*/  @!P2 BRA `(.L_x_50136) ;  /* 0x000000e00000a947 */ /* 0x001fea0003800000 */
[----:B------:R-:W-:Y:S02]  /*1fd0*/  IMAD.MOV.U32 R4, RZ, RZ, 0x0 ;  /* 0x00000000ff047424 */ /* 0x000fe400078e00ff */
[----:B------:R-:W-:Y:S01]  /*1fe0*/  IMAD.MOV.U32 R5, RZ, RZ, -0x80000 ;  /* 0xfff80000ff057424 */ /* 0x000fe200078e00ff */
[----:B------:R-:W-:Y:S05]  /*1ff0*/  BRA `(.L_x_50136) ;  /* 0x000000b000007947 */ /* 0x000fea0003800000 */
.L_x_50135:
        /* <DEDUP_REMOVED lines=9> */
[----:B------:R-:W-:-:S04]  /*2090*/  SEL R5, RZ, c[0x0][0x374], !P0 ;  /* 0x0000dd00ff057a07 */ /* 0x000fc80004000000 */
[----:B------:R-:W-:Y:S02]  /*20a0*/  @!P1 LOP3.LUT R5, R5, 0x7ff00000, RZ, 0xfc, !PT ;  /* 0x7ff0000005059812 */ /* 0x000fe400078efcff */
.L_x_50136:
[----:B------:R-:W-:Y:S05]  /*20b0*/  BSYNC B0 ;  /* 0x0000000000007941 */ /* 0x000fea0003800000 */
.L_x_50134:
[----:B0-----:R-:W0:Y:S01]  /*20c0*/  DADD R6, R32, c[0x0][0x370] ;  /* 0x0000dc0020067629 */ /* 0x001e220000000000 */
[----:B------:R-:W-:Y:S09]  /*20d0*/  BSSY B0, `(.L_x_50137) ;  /* 0x0000022000007945 */ /* 0x000ff20003800000 */
[----:B0-----:R-:W-:-:S04]  /*20e0*/  LOP3.LUT R6, R7, 0x7ff00000, RZ, 0xc0, !PT ;  /* 0x7ff0000007067812 */ /* 0x001fc800078ec0ff */
[----:B------:R-:W-:-:S13]  /*20f0*/  ISETP.NE.AND P1, PT, R6, 0x7ff00000, PT ;  /* 0x7ff000000600780c */ /* 0x000fda0003f25270 */
[----:B------:R-:W-:Y:S05]  /*2100*/  @P1 BRA `(.L_x_50138) ;  /* 0x000001e000001947 */ /* 0x000fea0003800000 */
[----:B------:R-:W0:Y:S01]  /*2110*/  DSETP.GTU.AND P1, PT, |R32|, +INF , PT ;  /* 0x7ff000002000742a */ /* 0x000e220003f2c200 */
[----:B------:R-:W-:Y:S02]  /*2120*/  IMAD.MOV.U32 R6, RZ, RZ, 0x0 ;  /* 0x00000000ff067424 */ /* 0x000fe400078e00ff */
[----:B------:R-:W-:-:S06]  /*2130*/  IMAD.MOV.U32 R7, RZ, RZ, 0x7ff00000 ;  /* 0x7ff00000ff077424 */ /* 0x000fcc00078e00ff */
[----:B0-----:R-:W0:-:S14]  /*2140*/  DSETP.LTU.OR P1, PT, R6, |c[0x0][0x370]|, P1 ;  /* 0x4000dc000600762a */ /* 0x001e1c0000f29400 */
[----:B0-----:R-:W-:Y:S05]  /*2150*/  @P1 BRA `(.L_x_50139) ;  /* 0x0000018000001947 */ /* 0x001fea0003800000 */
[----:B------:R-:W0:-:S14]  /*2160*/  DSETP.NEU.AND P1, PT, |R32|, +INF , PT ;  /* 0x7ff000002000742a */ /* 0x000e1c0003f2d200 */
[----:B0-----:R-:W-:Y:S05]  /*2170*/  @P1 BRA `(.L_x_50140) ;  /* 0x000000a000001947 */ /* 0x001fea0003800000 */
[----:B------:R-:W-:Y:S01]  /*2180*/  IMAD.MOV.U32 R4, RZ, RZ, c[0x0][0x370] ;  /* 0x0000dc00ff047624 */ /* 0x000fe200078e00ff */
[----:B------:R-:W-:Y:S01]  /*2190*/  ISETP.GE.AND P1, PT, R33, RZ, PT ;  /* 0x000000ff2100720c */ /* 0x000fe20003f26270 */
[----:B------:R-:W-:-:S06]  /*21a0*/  IMAD.MOV.U32 R5, RZ, RZ, c[0x0][0x374] ;  /* 0x0000dd00ff057624 */ /* 0x000fcc00078e00ff */
[----:B------:R-:W0:-:S06]  /*21b0*/  DSETP.GT.AND P0, PT, |R4|, 1, PT ;  /* 0x3ff000000400742a */ /* 0x000e0c0003f04200 */
[----:B0-----:R-:W-:Y:S01]  /*21c0*/  SEL R0, RZ, 0x7ff00000, !P0 ;  /* 0x7ff00000ff007807 */ /* 0x001fe20004000000 */
[----:B------:R0:W1:Y:S02]  /*21d0*/  DSETP.NEU.AND P0, PT, R4, -1, PT ;  /* 0xbff000000400742a */ /* 0x0000640003f0d000 */
[----:B0-----:R-:W-:Y:S01]  /*21e0*/  IMAD.MOV.U32 R4, RZ, RZ, RZ ;  /* 0x000000ffff047224 */ /* 0x001fe200078e00ff */
[----:B------:R-:W-:-:S04]  /*21f0*/  @!P1 LOP3.LUT R0, R0, 0x7ff00000, RZ, 0x3c, !PT ;  /* 0x7ff0000000009812 */ /* 0x000fc800078e3cff */
[----:B-1----:R-:W-:Y:S01]  /*2200*/  SEL R5, R0, 0x3ff00000, P0 ;  /* 0x3ff0000000057807 */ /* 0x002fe20000000000 */
[----:B------:R-:W-:Y:S05]  /*2210*/  BRA `(.L_x_50138) ;  /* 0x000000d000007947 */ /* 0x000fea0003800000 */
.L_x_50140:
[----:B------:R-:W-:Y:S02]  /*2220*/  IMAD.MOV.U32 R6, RZ, RZ, c[0x0][0x370] ;  /* 0x0000dc00ff067624 */ /* 0x000fe400078e00ff */
[----:B------:R-:W-:-:S06]  /*2230*/  IMAD.MOV.U32 R7, RZ, RZ, c[0x0][0x374] ;  /* 0x0000dd00ff077624 */ /* 0x000fcc00078e00ff */
[----:B------:R-:W0:-:S14]  /*2240*/  DSETP.NEU.AND P1, PT, |R6|, +INF , PT ;  /* 0x7ff000000600742a */ /* 0x000e1c0003f2d200 */
[----:B0-----:R-:W-:Y:S05]  /*2250*/  @P1 BRA `(.L_x_50138) ;  /* 0x0000009000001947 */ /* 0x001fea0003800000 */
[----:B------:R-:W-:Y:S01]  /*2260*/  ISETP.GT.AND P0, PT, RZ, c[0x0][0x374], P0 ;  /* 0x0000dd00ff007a0c */ /* 0x000fe20000704270 */
[----:B------:R-:W-:Y:S01]  /*2270*/  IMAD.MOV.U32 R4, RZ, RZ, RZ ;  /* 0x000000ffff047224 */ /* 0x000fe200078e00ff */
[C---:B------:R-:W-:Y:S02]  /*2280*/  LOP3.LUT R0, R33.reuse, 0x7fffffff, RZ, 0xc0, !PT ;  /* 0x7fffffff21007812 */ /* 0x040fe400078ec0ff */
[----:B------:R-:W-:Y:S02]  /*2290*/  ISETP.GT.AND P1, PT, R33, -0x1, PT ;  /* 0xffffffff2100780c */ /* 0x000fe40003f24270 */
[----:B------:R-:W-:Y:S02]  /*22a0*/  ISETP.NE.AND P0, PT, R0, 0x3fe00000, P0 ;  /* 0x3fe000000000780c */ /* 0x000fe40000705270 */
[----:B------:R-:W-:-:S11]  /*22b0*/  SEL R5, RZ, 0x7ff00000, !P1 ;  /* 0x7ff00000ff057807 */ /* 0x000fd60004800000 */
[----:B------:R-:W-:Y:S01]  /*22c0*/  @P0 IADD3 R5, R5, -0x80000000, RZ ;  /* 0x8000000005050810 */ /* 0x000fe20007ffe0ff */
[----:B------:R-:W-:Y:S05]  /*22d0*/  BRA `(.L_x_50138) ;  /* 0x0000001000007947 */ /* 0x000fea0003800000 */
.L_x_50139:
[----:B------:R0:W1:-:S06]  /*22e0*/  DADD R4, R32, c[0x0][0x370] ;  /* 0x0000dc0020047629 */ /* 0x00004c0000000000 */
.L_x_50138:
[----:B------:R-:W-:Y:S05]  /*22f0*/  BSYNC B0 ;  /* 0x0000000000007941 */ /* 0x000fea0003800000 */
.L_x_50137:
[----:B------:R-:W2:Y:S01]  /*2300*/  LDC.U8 R3, c[0x0][0x380] ;  /* 0x0000e000ff037b82 */ /* 0x000ea20000000000 */
[----:B------:R-:W-:Y:S02]  /*2310*/  IMAD.MOV.U32 R6, RZ, RZ, c[0x0][0x370] ;  /* 0x0000dc00ff067624 */ /* 0x000fe400078e00ff */
[----:B------:R-:W-:-:S06]  /*2320*/  IMAD.MOV.U32 R7, RZ, RZ, c[0x0][0x374] ;  /* 0x0000dd00ff077624 */ /* 0x000fcc00078e00ff */
[----:B------:R-:W3:-:S06]  /*2330*/  DSETP.NEU.AND P0, PT, R6, 1, PT ;  /* 0x3ff000000600742a */ /* 0x000ecc0003f0d000 */
[----:B---3--:R-:W3:-:S06]  /*2340*/  DSETP.EQ.OR P0, PT, R32, RZ, !P0 ;  /* 0x000000ff2000722a */ /* 0x008ecc0004702400 */
        /* <DEDUP_REMOVED lines=16> */
.L_x_50144:
[----:B------:R-:W1:Y:S02]  /*2450*/  F2I.S64.F64.TRUNC R4, R4 ;  /* 0x0000000400047311 */ /* 0x000e64000030d900 */
[----:B-1----:R-:W-:-:S05]  /*2460*/  IMAD.MOV.U32 R3, RZ, RZ, R4 ;  /* 0x000000ffff037224 */ /* 0x002fca00078e0004 */
[----:B------:R1:W-:Y:S01]  /*2470*/  STG.E.U8 [R16.64], R3 ;  /* 0x0000000310007986 */ /* 0x0003e2000c101124 */
[----:B------:R-:W-:Y:S05]  /*2480*/  BRA `(.L_x_50146) ;  /* 0x00000ed000007947 */ /* 0x000fea0003800000 */
.L_x_50143:
        /* <DEDUP_REMOVED lines=9> */
.L_x_50148:
[----:B------:R-:W1:Y:S02]  /*2520*/  F2I.F64.TRUNC R5, R4 ;  /* 0x0000000400057311 */ /* 0x000e64000030d100 */
[----:B-1----:R1:W-:Y:S01]  /*2530*/  STG.E [R16.64], R5 ;  /* 0x0000000510007986 */ /* 0x0023e2000c101924 */
[----:B------:R-:W-:Y:S05]  /*2540*/  BRA `(.L_x_50146) ;  /* 0x00000e1000007947 */ /* 0x000fea0003800000 */
.L_x_50147:
[----:B------:R-:W1:Y:S02]  /*2550*/  F2I.F64.TRUNC R5, R4 ;  /* 0x0000000400057311 */ /* 0x000e64000030d100 */
[----:B-1----:R1:W-:Y:S01]  /*2560*/  STG.E.U16 [R16.64], R5 ;  /* 0x0000000510007986 */ /* 0x0023e2000c101524 */
[----:B------:R-:W-:Y:S05]  /*2570*/  BRA `(.L_x_50146) ;  /* 0x00000de000007947 */ /* 0x000fea0003800000 */
.L_x_50142:
        /* <DEDUP_REMOVED lines=11> */
.L_x_50150:
[----:B------:R-:W1:Y:S01]  /*2630*/  F2F.F32.F64 R0, R4 ;  /* 0x0000000400007310 */ /* 0x000e620000301000 */
[----:B------:R-:W1:-:S14]  /*2640*/  DSETP.GEU.AND P0, PT, |R4|, c[0x2][0x0], PT ;  /* 0x008000000400762a */ /* 0x000e5c0003f0e200 */
[----:B-1----:R-:W-:-:S05]  /*2650*/  @!P0 FMUL R0, R0, 1.175494350822287508e-38 ;  /* 0x0080000000008820 */ /* 0x002fca0000400000 */
[----:B------:R-:W-:-:S05]  /*2660*/  F2FP.PACK_AB R0, RZ, R0 ;  /* 0x00000000ff00723e */ /* 0x000fca00000000ff */
[----:B------:R1:W-:Y:S01]  /*2670*/  STG.E.U16 [R16.64], R0 ;  /* 0x0000000010007986 */ /* 0x0003e2000c101524 */
[----:B------:R-:W-:Y:S05]  /*2680*/  BRA `(.L_x_50146) ;  /* 0x00000cd000007947 */ /* 0x000fea0003800000 */
.L_x_50149:
        /* <DEDUP_REMOVED lines=12> */
.L_x_50152:
[----:B------:R-:W1:Y:S01]  /*2750*/  F2F.F32.F64 R0, R4 ;  /* 0x0000000400007310 */ /* 0x000e620000301000 */
[----:B------:R-:W1:-:S14]  /*2760*/  DSETP.GEU.AND P0, PT, |R4|, c[0x2][0x0], PT ;  /* 0x008000000400762a */ /* 0x000e5c0003f0e200 */
[----:B-1----:R-:W-:-:S05]  /*2770*/  @!P0 FMUL R0, R0, 1.175494350822287508e-38 ;  /* 0x0080000000008820 */ /* 0x002fca0000400000 */
[----:B------:R-:W-:-:S04]  /*2780*/  F2FP.PACK_AB R3, RZ, R0 ;  /* 0x00000000ff03723e */ /* 0x000fc800000000ff */
[----:B------:R-:W-:-:S05]  /*2790*/  PRMT R3, R3, 0x5410, RZ ;  /* 0x0000541003037816 */ /* 0x000fca00000000ff */
[----:B------:R1:W-:Y:S01]  /*27a0*/  STG.E [R16.64], R3 ;  /* 0x0000000310007986 */ /* 0x0003e2000c101924 */
[----:B------:R-:W-:Y:S05]  /*27b0*/  BRA `(.L_x_50146) ;  /* 0x00000ba000007947 */ /* 0x000fea0003800000 */
.L_x_50151:
[----:B------:R1:W-:Y:S01]  /*27c0*/  STG.E.64 [R16.64], R4 ;  /* 0x0000000410007986 */ /* 0x0003e2000c101b24 */
[----:B------:R-:W-:Y:S05]  /*27d0*/  BRA `(.L_x_50146) ;  /* 0x00000b8000007947 */ /* 0x000fea0003800000 */
.L_x_50141:
        /* <DEDUP_REMOVED lines=12> */
.L_x_50155:
[----:B------:R-:W-:-:S05]  /*28a0*/  CS2R R6, SRZ ;  /* 0x0000000000067805 */ /* 0x000fca000001ff00 */
[----:B------:R1:W-:Y:S01]  /*28b0*/  STG.E.128 [R16.64], R4 ;  /* 0x0000000410007986 */ /* 0x0003e2000c101d24 */
[----:B------:R-:W-:Y:S05]  /*28c0*/  BRA `(.L_x_50146) ;  /* 0x00000a9000007947 */ /* 0x000fea0003800000 */
.L_x_50154:
        /* <DEDUP_REMOVED lines=23> */
.L_x_50159:
[----:B------:R-:W-:Y:S05]  /*2a40*/  BSYNC B0 ;  /* 0x0000000000007941 */ /* 0x000fea0003800000 */
.L_x_50158:
[----:B------:R-:W-:-:S05]  /*2a50*/  LOP3.LUT R7, R0, R7, RZ, 0xfc, !PT ;  /* 0x0000000700077212 */ /* 0x000fca00078efcff */
[----:B------:R1:W-:Y:S01]  /*2a60*/  STG.E.U8 [R16.64], R7 ;  /* 0x0000000710007986 */ /* 0x0003e2000c101124 */
[----:B------:R-:W-:Y:S05]  /*2a70*/  BRA `(.L_x_50146) ;  /* 0x000008e000007947 */ /* 0x000fea0003800000 */
.L_x_50157:
        /* <DEDUP_REMOVED lines=15> */
.L_x_50161:
[----:B------:R-:W-:Y:S01]  /*2b70*/  IMAD.MOV.U32 R0, RZ, RZ, 0x7f ;  /* 0x0000007fff007424 */ /* 0x000fe200078e00ff */
[----:B------:R-:W-:-:S04]  /*2b80*/  ISETP.GT.U32.AND P0, PT, R3, 0x7f800000, PT ;  /* 0x7f8000000300780c */ /* 0x000fc80003f04070 */
[----:B------:R-:W-:-:S04]  /*2b90*/  SEL R0, R0, 0x7c, P0 ;  /* 0x0000007c00007807 */ /* 0x000fc80000000000 */
.L_x_50162:
[----:B------:R-:W-:Y:S05]  /*2ba0*/  BSYNC B0 ;  /* 0x0000000000007941 */ /* 0x000fea0003800000 */
.L_x_50160:
[----:B------:R-:W-:-:S04]  /*2bb0*/  LOP3.LUT R3, R7, 0x80000000, RZ, 0xc0, !PT ;  /* 0x8000000007037812 */ /* 0x000fc800078ec0ff */
[----:B------:R-:W-:-:S04]  /*2bc0*/  SHF.R.U32.HI R3, RZ, 0x18, R3 ;  /* 0x00000018ff037819 */ /* 0x000fc80000011603 */
[----:B------:R-:W-:-:S05]  /*2bd0*/  LOP3.LUT R3, R0, R3, RZ, 0xfc, !PT ;  /* 0x0000000300037212 */ /* 0x000fca00078efcff */
[----:B------:R1:W-:Y:S01]  /*2be0*/  STG.E.U8 [R16.64], R3 ;  /* 0x0000000310007986 */ /* 0x0003e2000c101124 */
[----:B------:R-:W-:Y:S05]  /*2bf0*/  BRA `(.L_x_50146) ;  /* 0x0000076000007947 */ /* 0x000fea0003800000 */
.L_x_50156:
[----:B------:R-:W1:Y:S01]  /*2c00*/  F2F.F32.F64 R0, R4 ;  /* 0x0000000400007310 */ /* 0x000e620000301000 */
[----:B------:R-:W1:-:S14]  /*2c10*/  DSETP.GEU.AND P0, PT, |R4|, c[0x2][0x0], PT ;  /* 0x008000000400762a */ /* 0x000e5c0003f0e200 */
[----:B-1----:R-:W-:-:S05]  /*2c20*/  @!P0 FMUL R0, R0, 1.175494350822287508e-38 ;  /* 0x0080000000008820 */ /* 0x002fca0000400000 */
[----:B------:R-:W-:-:S05]  /*2c30*/  F2FP.BF16.PACK_AB R0, RZ, R0 ;  /* 0x00000000ff00723e */ /* 0x000fca00000010ff */
[----:B------:R1:W-:Y:S01]  /*2c40*/  STG.E.U16 [R16.64], R0 ;  /* 0x0000000010007986 */ /* 0x0003e2000c101524 */
[----:B------:R-:W-:Y:S05]  /*2c50*/  BRA `(.L_x_50146) ;  /* 0x0000070000007947 */ /* 0x000fea0003800000 */
.L_x_50153:
        /* <DEDUP_REMOVED lines=11> */
.L_x_50165:
        /* <DEDUP_REMOVED lines=19> */
.L_x_50168:
[----:B------:R-:W-:-:S04]  /*2e40*/  LOP3.LUT R3, R7, 0x80000000, RZ, 0xc0, !PT ;  /* 0x8000000007037812 */ /* 0x000fc800078ec0ff */
[----:B------:R-:W-:-:S04]  /*2e50*/  SHF.R.U32.HI R3, RZ, 0x18, R3 ;  /* 0x00000018ff037819 */ /* 0x000fc80000011603 */
[----:B------:R-:W-:-:S04]  /*2e60*/  LOP3.LUT R0, R0, R3, RZ, 0xfc, !PT ;  /* 0x0000000300007212 */ /* 0x000fc800078efcff */
[----:B------:R-:W-:Y:S02]  /*2e70*/  PRMT R8, R0, 0x7610, R8 ;  /* 0x0000761000087816 */ /* 0x000fe40000000008 */
.L_x_50167:
[----:B------:R-:W-:Y:S05]  /*2e80*/  BSYNC B0 ;  /* 0x0000000000007941 */ /* 0x000fea0003800000 */
.L_x_50166:
[----:B------:R1:W-:Y:S01]  /*2e90*/  STG.E.U8 [R16.64], R8 ;  /* 0x0000000810007986 */ /* 0x0003e2000c101124 */
[----:B------:R-:W-:Y:S05]  /*2ea0*/  BRA `(.L_x_50146) ;  /* 0x000004b000007947 */ /* 0x000fea0003800000 */
.L_x_50164:
        /* <DEDUP_REMOVED lines=19> */
.L_x_50171:
[----:B------:R-:W-:-:S04]  /*2fe0*/  LOP3.LUT R3, R7, 0x80000000, RZ, 0xc0, !PT ;  /* 0x8000000007037812 */ /* 0x000fc800078ec0ff */
[----:B------:R-:W-:-:S04]  /*2ff0*/  SHF.R.U32.HI R3, RZ, 0x18, R3 ;  /* 0x00000018ff037819 */ /* 0x000fc80000011603 */
[----:B------:R-:W-:-:S04]  /*3000*/  LOP3.LUT R0, R0, R3, RZ, 0xfc, !PT ;  /* 0x0000000300007212 */ /* 0x000fc800078efcff */
[----:B------:R-:W-:Y:S02]  /*3010*/  PRMT R8, R0, 0x7610, R8 ;  /* 0x0000761000087816 */ /* 0x000fe40000000008 */
.L_x_50170:
[----:B------:R-:W-:Y:S05]  /*3020*/  BSYNC B0 ;  /* 0x0000000000007941 */ /* 0x000fea0003800000 */
.L_x_50169:
[----:B------:R1:W-:Y:S01]  /*3030*/  STG.E.U8 [R16.64], R8 ;  /* 0x0000000810007986 */ /* 0x0003e2000c101124 */
[----:B------:R-:W-:Y:S05]  /*3040*/  BRA `(.L_x_50146) ;  /* 0x0000031000007947 */ /* 0x000fea0003800000 */
.L_x_50163:
        /* <DEDUP_REMOVED lines=24> */
.L_x_50145:
        /* <DEDUP_REMOVED lines=20> */
.L_x_50173:
[----:B------:R-:W1:Y:S02]  /*3310*/  F2I.U64.F64.TRUNC R4, R4 ;  /* 0x0000000400047311 */ /* 0x000e64000030d800 */
[----:B-1----:R1:W-:Y:S01]  /*3320*/  STG.E.64 [R16.64], R4 ;  /* 0x0000000410007986 */ /* 0x0023e2000c101b24 */
[----:B------:R-:W-:Y:S05]  /*3330*/  BRA `(.L_x_50146) ;  /* 0x0000002000007947 */ /* 0x000fea0003800000 */
.L_x_50172:
[----:B------:R-:W1:Y:S02]  /*3340*/  F2I.U32.F64.TRUNC R5, R4 ;  /* 0x0000000400057311 */ /* 0x000e64000030d000 */
[----:B-1----:R1:W-:Y:S02]  /*3350*/  STG.E [R16.64], R5 ;  /* 0x0000000510007986 */ /* 0x0023e4000c101924 */
.L_x_50146:
[----:B------:R-:W-:-:S05]  /*3360*/  IMAD R2, R2, 0x200, R19 ;  /* 0x0000020002027824 */ /* 0x000fca00078e0213 */
[----:B-1----:R-:W-:Y:S02]  /*3370*/  IADD3 R17, R2, 0x80, RZ ;  /* 0x0000008002117810 */ /* 0x002fe40007ffe0ff */
.L_x_50099:
[----:B------:R-:W-:Y:S05]  /*3380*/  BSYNC B6 ;  /* 0x0000000000067941 */ /* 0x000fea0003800000 */
.L_x_50098:
        /* <DEDUP_REMOVED lines=231> */
.L_x_50176:
        /* <DEDUP_REMOVED lines=19> */
.L_x_50180:
[----:B------:R-:W2:Y:S02]  /*4330*/  LDG.E.U8 R2, [R2.64] ;  /* 0x0000002402027981 */ /* 0x000ea4000c1e1100 */
[----:B0-2---:R0:W1:Y:S01]  /*4340*/  I2F.F64.U16 R32, R2 ;  /* 0x0000000200207312 */ /* 0x0050620000101800 */
[----:B------:R-:W-:Y:S05]  /*4350*/  BRA `(.L_x_50182) ;  /* 0x00000df000007947 */ /* 0x000fea0003800000 */
.L_x_50179:
        /* <DEDUP_REMOVED lines=9> */
.L_x_50184:
[----:B------:R-:W2:Y:S02]  /*43f0*/  LDG.E R2, [R2.64] ;  /* 0x0000002402027981 */ /* 0x000ea4000c1e1900 */
[----:B0-2---:R0:W1:Y:S01]  /*4400*/  I2F.F64 R32, R2 ;  /* 0x0000000200207312 */ /* 0x0050620000201c00 */
[----:B------:R-:W-:Y:S05]  /*4410*/  BRA `(.L_x_50182) ;  /* 0x00000d3000007947 */ /* 0x000fea0003800000 */
.L_x_50183:
[----:B------:R-:W2:Y:S02]  /*4420*/  LDG.E.U16 R2, [R2.64] ;  /* 0x0000002402027981 */ /* 0x000ea4000c1e1500 */
[----:B0-2---:R0:W1:Y:S01]  /*4430*/  I2F.F64.S16 R32, R2 ;  /* 0x0000000200207312 */ /* 0x0050620000101c00 */
[----:B------:R-:W-:Y:S05]  /*4440*/  BRA `(.L_x_50182) ;  /* 0x00000d0000007947 */ /* 0x000fea0003800000 */
.L_x_50178:
        /* <DEDUP_REMOVED lines=10> */
.L_x_50186:
[----:B------:R-:W2:Y:S02]  /*44f0*/  LDG.E.U16 R0, [R2.64] ;  /* 0x0000002402007981 */ /* 0x000ea4000c1e1500 */
[----:B--2---:R-:W-:-:S05]  /*4500*/  HADD2.F32 R0, -RZ, R0.H0_H0 ;  /* 0x20000000ff007230 */ /* 0x004fca0000004100 */
[----:B------:R-:W-:-:S04]  /*4510*/  FMUL.FTZ R0, R0, 1 ;  /* 0x3f80000000007820 */ /* 0x000fc80000410000 */
[----:B0-----:R0:W1:Y:S01]  /*4520*/  F2F.F64.F32 R32, R0 ;  /* 0x0000000000207310 */ /* 0x0010620000201800 */
[----:B------:R-:W-:Y:S05]  /*4530*/  BRA `(.L_x_50182) ;  /* 0x00000c1000007947 */ /* 0x000fea0003800000 */
.L_x_50185:
        /* <DEDUP_REMOVED lines=10> */
.L_x_50188:
[----:B------:R-:W2:Y:S02]  /*45e0*/  LDG.E.U16 R2, [R2.64] ;  /* 0x0000002402027981 */ /* 0x000ea4000c1e1500 */
[----:B--2---:R-:W-:-:S05]  /*45f0*/  HADD2.F32 R0, -RZ, R2.H0_H0 ;  /* 0x20000002ff007230 */ /* 0x004fca0000004100 */
[----:B------:R-:W-:-:S04]  /*4600*/  FMUL.FTZ R0, R0, 1 ;  /* 0x3f80000000007820 */ /* 0x000fc80000410000 */
[----:B0-----:R0:W1:Y:S01]  /*4610*/  F2F.F64.F32 R32, R0 ;  /* 0x0000000000207310 */ /* 0x0010620000201800 */
[----:B------:R-:W-:Y:S05]  /*4620*/  BRA `(.L_x_50182) ;  /* 0x00000b2000007947 */ /* 0x000fea0003800000 */
.L_x_50187:
[----:B0-----:R0:W5:Y:S01]  /*4630*/  LDG.E.64 R32, [R2.64] ;  /* 0x0000002402207981 */ /* 0x001162000c1e1b00 */
[----:B------:R-:W-:Y:S05]  /*4640*/  BRA `(.L_x_50182) ;  /* 0x00000b0000007947 */ /* 0x000fea0003800000 */
.L_x_50177:
        /* <DEDUP_REMOVED lines=13> */
.L_x_50191:
[----:B0-----:R0:W5:Y:S01]  /*4720*/  LDG.E.64 R32, [R2.64] ;  /* 0x0000002402207981 */ /* 0x001162000c1e1b00 */
[----:B------:R-:W-:Y:S05]  /*4730*/  BRA `(.L_x_50182) ;  /* 0x00000a1000007947 */ /* 0x000fea0003800000 */
.L_x_50190:
        /* <DEDUP_REMOVED lines=28> */
.L_x_50193:
        /* <DEDUP_REMOVED lines=15> */
.L_x_50192:
[----:B------:R-:W2:Y:S02]  /*49f0*/  LDG.E.U16 R0, [R2.64] ;  /* 0x0000002402007981 */ /* 0x000ea4000c1e1500 */
[----:B--2---:R-:W-:-:S05]  /*4a00*/  PRMT R0, RZ, 0x5410, R0 ;  /* 0x00005410ff007816 */ /* 0x004fca0000000000 */
[----:B------:R-:W-:-:S04]  /*4a10*/  FMUL.FTZ R0, R0, 1 ;  /* 0x3f80000000007820 */ /* 0x000fc80000410000 */
[----:B0-----:R0:W1:Y:S01]  /*4a20*/  F2F.F64.F32 R32, R0 ;  /* 0x0000000000207310 */ /* 0x0010620000201800 */
[----:B------:R-:W-:Y:S05]  /*4a30*/  BRA `(.L_x_50182) ;  /* 0x0000071000007947 */ /* 0x000fea0003800000 */
.L_x_50189:
        /* <DEDUP_REMOVED lines=11> */
.L_x_50196:
        /* <DEDUP_REMOVED lines=21> */
.L_x_50200:
[----:B------:R-:W-:Y:S05]  /*4c40*/  BSYNC B1 ;  /* 0x0000000000017941 */ /* 0x000fea0003800000 */
.L_x_50199:
[----:B------:R-:W-:Y:S01]  /*4c50*/  LEA R3, R0, 0x3b800000, 0x17 ;  /* 0x3b80000000037811 */ /* 0x000fe200078eb8ff */
[----:B------:R-:W-:-:S05]  /*4c60*/  IMAD.SHL.U32 R0, R2, 0x100000, RZ ;  /* 0x0010000002007824 */ /* 0x000fca00078e00ff */
[----:B------:R-:W-:Y:S02]  /*4c70*/  LOP3.LUT R0, R3, R0, R4, 0xfe, !PT ;  /* 0x0000000003007212 */ /* 0x000fe400078efe04 */
.L_x_50198:
[----:B------:R-:W-:Y:S05]  /*4c80*/  BSYNC B0 ;  /* 0x0000000000007941 */ /* 0x000fea0003800000 */
.L_x_50197:
[----:B------:R-:W-:-:S04]  /*4c90*/  FMUL.FTZ R0, R0, 1 ;  /* 0x3f80000000007820 */ /* 0x000fc80000410000 */
[----:B0-----:R0:W1:Y:S01]  /*4ca0*/  F2F.F64.F32 R32, R0 ;  /* 0x0000000000207310 */ /* 0x0010620000201800 */
[----:B------:R-:W-:Y:S05]  /*4cb0*/  BRA `(.L_x_50182) ;  /* 0x0000049000007947 */ /* 0x000fea0003800000 */
.L_x_50195:
        /* <DEDUP_REMOVED lines=21> */
.L_x_50204:
[----:B------:R-:W-:Y:S05]  /*4e10*/  BSYNC B1 ;  /* 0x0000000000017941 */ /* 0x000fea0003800000 */
.L_x_50203:
[----:B------:R-:W-:Y:S01]  /*4e20*/  LEA R3, R0, 0x37800000, 0x17 ;  /* 0x3780000000037811 */ /* 0x000fe200078eb8ff */
[----:B------:R-:W-:-:S05]  /*4e30*/  IMAD.SHL.U32 R0, R2, 0x200000, RZ ;  /* 0x0020000002007824 */ /* 0x000fca00078e00ff */
[----:B------:R-:W-:Y:S02]  /*4e40*/  LOP3.LUT R0, R3, R0, R4, 0xfe, !PT ;  /* 0x0000000003007212 */ /* 0x000fe400078efe04 */
.L_x_50202:
[----:B------:R-:W-:Y:S05]  /*4e50*/  BSYNC B0 ;  /* 0x0000000000007941 */ /* 0x000fea0003800000 */
.L_x_50201:
[----:B------:R-:W-:-:S04]  /*4e60*/  FMUL.FTZ R0, R0, 1 ;  /* 0x3f80000000007820 */ /* 0x000fc80000410000 */
[----:B0-----:R0:W1:Y:S01]  /*4e70*/  F2F.F64.F32 R32, R0 ;  /* 0x0000000000207310 */ /* 0x0010620000201800 */
[----:B------:R-:W-:Y:S05]  /*4e80*/  BRA `(.L_x_50182) ;  /* 0x000002c000007947 */ /* 0x000fea0003800000 */
.L_x_50194:
        /* <DEDUP_REMOVED lines=14> */
.L_x_50208:
[----:B------:R-:W-:Y:S05]  /*4f70*/  BSYNC B0 ;  /* 0x0000000000007941 */ /* 0x000fea0003800000 */
.L_x_50207:
[----:B------:R-:W-:-:S04]  /*4f80*/  FMUL.FTZ R0, R0, 1 ;  /* 0x3f80000000007820 */ /* 0x000fc80000410000 */
[----:B0-----:R0:W1:Y:S01]  /*4f90*/  F2F.F64.F32 R32, R0 ;  /* 0x0000000000207310 */ /* 0x0010620000201800 */
[----:B------:R-:W-:Y:S05]  /*4fa0*/  BRA `(.L_x_50182) ;  /* 0x000001a000007947 */ /* 0x000fea0003800000 */
.L_x_50181:
        /* <DEDUP_REMOVED lines=21> */
.L_x_50206:
[----:B0-----:R-:W2:Y:S02]  /*5100*/  LDG.E.64 R32, [R2.64] ;  /* 0x0000002402207981 */ /* 0x001ea4000c1e1b00 */
[----:B--2---:R-:W0:Y:S01]  /*5110*/  I2F.F64.U64 R32, R32 ;  /* 0x0000002000207312 */ /* 0x004e220000301800 */
[----:B------:R-:W-:Y:S05]  /*5120*/  BRA `(.L_x_50182) ;  /* 0x0000002000007947 */ /* 0x000fea0003800000 */
.L_x_50205:
[----:B------:R-:W2:Y:S02]  /*5130*/  LDG.E R2, [R2.64] ;  /* 0x0000002402027981 */ /* 0x000ea4000c1e1900 */
[----:B0-2---:R0:W1:Y:S02]  /*5140*/  I2F.F64.U32 R32, R2 ;  /* 0x0000000200207312 */ /* 0x0050640000201800 */
.L_x_50182:
[----:B01---5:R-:W-:Y:S01]  /*5150*/  LOP3.LUT R0, R33, 0x7ff00000, RZ, 0xc0, !PT ;  /* 0x7ff0000021007812 */ /* 0x023fe200078ec0ff */
[----:B------:R-:W0:Y:S01]  /*5160*/  DADD R6, -RZ, |c[0x0][0x370]| ;  /* 0x4000dc00ff067629 */ /* 0x000e220000000100 */
[----:B------:R-:W-:Y:S01]  /*5170*/  BSSY B0, `(.L_x_50209) ;  /* 0x0000008000007945 */ /* 0x000fe20003800000 */
[----:B------:R-:W-:Y:S01]  /*5180*/  IMAD.MOV.U32 R30, RZ, RZ, R32 ;  /* 0x000000ffff1e7224 */ /* 0x000fe200078e0020 */
[----:B------:R-:W-:Y:S01]  /*5190*/  LEA.HI R5, R0, 0xfffffc0c, RZ, 0xc ;  /* 0xfffffc0c00057811 */ /* 0x000fe200078f60ff */
[----:B------:R-:W-:Y:S01]  /*51a0*/  IMAD.MOV.U32 R3, RZ, RZ, R33 ;  /* 0x000000ffff037224 */ /* 0x000fe200078e0021 */
[----:B------:R-:W-:-:S02]  /*51b0*/  MOV R0, 0x51f0 ;  /* 0x000051f000007802 */ /* 0x000fc40000000f00 */
[CC--:B------:R-:W-:Y:S02]  /*51c0*/  SHF.L.U64.HI R2, R32.reuse, R5.reuse, R33 ;  /* 0x0000000520027219 */ /* 0x0c0fe40000010221 */
[----:B------:R-:W-:Y:S02]  /*51d0*/  SHF.L.U32 R16, R32, R5, RZ ;  /* 0x0000000520107219 */ /* 0x000fe400000006ff */
[----:B0-----:R-:W-:Y:S05]  /*51e0*/  CALL.REL.NOINC `($_ZN2at6native18elementwise_kernelILi128ELi4EZNS0_15gpu_kernel_implIZNS0_50_GLOBAL__N__2680c7bb_12_PowKernel_cu_b2145a98_318422pow_scalar_tensor_implIdEEvRNS_18TensorIteratorBaseET_EUldE_EEvS6_RKS7_EUliE_EEviT1_$__internal_accurate_pow) ;  /* 0x00007ac000007944 */ /* 0x001fea0003c00000 */
[----:B------:R-:W-:Y:S05]  /*51f0*/  BSYNC B0 ;  /* 0x0000000000007941 */ /* 0x000fea0003800000 */
.L_x_50209:
[----:B------:R-:W2:Y:S01]  /*5200*/  DSETP.NEU.AND P0, PT, RZ, c[0x0][0x370], PT ;  /* 0x0000dc00ff00762a */ /* 0x000ea20003f0d000 */
[----:B------:R-:W-:Y:S01]  /*5210*/  BSSY B0, `(.L_x_50210) ;  /* 0x000001d000007945 */ /* 0x000fe20003800000 */
[----:B-1----:R-:W-:Y:S02]  /*5220*/  IMAD.MOV.U32 R4, RZ, RZ, R8 ;  /* 0x000000ffff047224 */ /* 0x002fe400078e0008 */
[----:B------:R-:W-:-:S10]  /*5230*/  IMAD.MOV.U32 R5, RZ, RZ, R9 ;  /* 0x000000ffff057224 */ /* 0x000fd400078e0009 */
[----:B--2---:R-:W-:Y:S05]  /*5240*/  @!P0 BRA `(.L_x_50211) ;  /* 0x0000012000008947 */ /* 0x004fea0003800000 */
[----:B------:R-:W-:Y:S01]  /*5250*/  IMAD.MOV.U32 R0, RZ, RZ, c[0x0][0x374] ;  /* 0x0000dd00ff007624 */ /* 0x000fe200078e00ff */
[----:B------:R-:W-:-:S04]  /*5260*/  ISETP.NE.U32.AND P0, PT, R16, RZ, PT ;  /* 0x000000ff1000720c */ /* 0x000fc80003f05070 */
[----:B------:R-:W-:Y:S02]  /*5270*/  ISETP.GT.AND P1, PT, R0, -0x1, PT ;  /* 0xffffffff0000780c */ /* 0x000fe40003f24270 */
[----:B------:R-:W-:Y:S01]  /*5280*/  ISETP.NE.AND.EX P0, PT, R2, -0x80000000, PT, P0 ;  /* 0x800000000200780c */ /* 0x000fe20003f05300 */
[----:B------:R-:W1:-:S03]  /*5290*/  DADD R2, -RZ, -R4 ;  /* 0x00000000ff027229 */ /* 0x000e460000000904 */
[----:B------:R-:W-:Y:S02]  /*52a0*/  ISETP.GT.AND P2, PT, RZ, c[0x0][0x374], !P0 ;  /* 0x0000dd00ff007a0c */ /* 0x000fe40004744270 */
[----:B------:R-:W-:-:S05]  /*52b0*/  PLOP3.LUT P0, PT, P0, PT, PT, 0x8, 0x0 ;  /* 0x000000000000781c */ /* 0x000fca000070e170 */
        /* <DEDUP_REMOVED lines=11> */
.L_x_50211:
[----:B------:R-:W1:Y:S01]  /*5370*/  DSETP.NEU.AND P0, PT, |R32|, 0.5, PT ;  /* 0x3fe000002000742a */ /* 0x000e620003f0d200 */
[----:B------:R-:W-:Y:S01]  /*5380*/  ISETP.GE.AND P1, PT, R33, RZ, PT ;  /* 0x000000ff2100720c */ /* 0x000fe20003f26270 */
[----:B------:R-:W-:Y:S01]  /*5390*/  IMAD.MOV.U32 R4, RZ, RZ, RZ ;  /* 0x000000ffff047224 */ /* 0x000fe200078e00ff */
[----:B------:R-:W-:-:S04]  /*53a0*/  ISETP.EQ.U32.AND P2, PT, R16, RZ, PT ;  /* 0x000000ff1000720c */ /* 0x000fc80003f42070 */
[----:B-1----:R-:W-:-:S04]  /*53b0*/  ISETP.EQ.AND.EX P0, PT, R2, -0x80000000, P0, P2 ;  /* 0x800000000200780c */ /* 0x002fc80000702320 */
[----:B------:R-:W-:-:S04]  /*53c0*/  SEL R5, RZ, c[0x0][0x374], !P0 ;  /* 0x0000dd00ff057a07 */ /* 0x000fc80004000000 */
[----:B------:R-:W-:Y:S02]  /*53d0*/  @!P1 LOP3.LUT R5, R5, 0x7ff00000, RZ, 0xfc, !PT ;  /* 0x7ff0000005059812 */ /* 0x000fe400078efcff */
.L_x_50212:
[----:B------:R-:W-:Y:S05]  /*53e0*/  BSYNC B0 ;  /* 0x0000000000007941 */ /* 0x000fea0003800000 */
.L_x_50210:
[----:B------:R-:W1:Y:S01]  /*53f0*/  DADD R2, R32, c[0x0][0x370] ;  /* 0x0000dc0020027629 */ /* 0x000e620000000000 */
[----:B------:R-:W-:Y:S09]  /*5400*/  BSSY B0, `(.L_x_50213) ;  /* 0x0000022000007945 */ /* 0x000ff20003800000 */
[----:B-1----:R-:W-:-:S04]  /*5410*/  LOP3.LUT R2, R3, 0x7ff00000, RZ, 0xc0, !PT ;  /* 0x7ff0000003027812 */ /* 0x002fc800078ec0ff */
[----:B------:R-:W-:-:S13]  /*5420*/  ISETP.NE.AND P1, PT, R2, 0x7ff00000, PT ;  /* 0x7ff000000200780c */ /* 0x000fda0003f25270 */
[----:B------:R-:W-:Y:S05]  /*5430*/  @P1 BRA `(.L_x_50214) ;  /* 0x000001e000001947 */ /* 0x000fea0003800000 */
[----:B------:R-:W1:Y:S01]  /*5440*/  DSETP.GTU.AND P1, PT, |R32|, +INF , PT ;  /* 0x7ff000002000742a */ /* 0x000e620003f2c200 */
[----:B------:R-:W-:Y:S02]  /*5450*/  IMAD.MOV.U32 R2, RZ, RZ, 0x0 ;  /* 0x00000000ff027424 */ /* 0x000fe400078e00ff */
[----:B------:R-:W-:-:S06]  /*5460*/  IMAD.MOV.U32 R3, RZ, RZ, 0x7ff00000 ;  /* 0x7ff00000ff037424 */ /* 0x000fcc00078e00ff */
[----:B-1----:R-:W1:-:S14]  /*5470*/  DSETP.LTU.OR P1, PT, R2, |c[0x0][0x370]|, P1 ;  /* 0x4000dc000200762a */ /* 0x002e5c0000f29400 */
[----:B-1----:R-:W-:Y:S05]  /*5480*/  @P1 BRA `(.L_x_50215) ;  /* 0x0000018000001947 */ /* 0x002fea0003800000 */
[----:B------:R-:W1:-:S14]  /*5490*/  DSETP.NEU.AND P1, PT, |R32|, +INF , PT ;  /* 0x7ff000002000742a */ /* 0x000e5c0003f2d200 */
[----:B-1----:R-:W-:Y:S05]  /*54a0*/  @P1 BRA `(.L_x_50216) ;  /* 0x000000a000001947 */ /* 0x002fea0003800000 */
[----:B------:R-:W-:Y:S01]  /*54b0*/  IMAD.MOV.U32 R2, RZ, RZ, c[0x0][0x370] ;  /* 0x0000dc00ff027624 */ /* 0x000fe200078e00ff */
[----:B------:R-:W-:Y:S01]  /*54c0*/  ISETP.GE.AND P1, PT, R33, RZ, PT ;  /* 0x000000ff2100720c */ /* 0x000fe20003f26270 */
[----:B------:R-:W-:Y:S02]  /*54d0*/  IMAD.MOV.U32 R3, RZ, RZ, c[0x0][0x374] ;  /* 0x0000dd00ff037624 */ /* 0x000fe400078e00ff */
[----:B------:R-:W-:-:S04]  /*54e0*/  IMAD.MOV.U32 R4, RZ, RZ, RZ ;  /* 0x000000ffff047224 */ /* 0x000fc800078e00ff */
[----:B------:R-:W1:-:S06]  /*54f0*/  DSETP.GT.AND P0, PT, |R2|, 1, PT ;  /* 0x3ff000000200742a */ /* 0x000e4c0003f04200 */
[----:B-1----:R-:W-:Y:S01]  /*5500*/  SEL R5, RZ, 0x7ff00000, !P0 ;  /* 0x7ff00000ff057807 */ /* 0x002fe20004000000 */
[----:B------:R-:W1:-:S03]  /*5510*/  DSETP.NEU.AND P0, PT, R2, -1, PT ;  /* 0xbff000000200742a */ /* 0x000e460003f0d000 */
[----:B------:R-:W-:-:S04]  /*5520*/  @!P1 LOP3.LUT R5, R5, 0x7ff00000, RZ, 0x3c, !PT ;  /* 0x7ff0000005059812 */ /* 0x000fc800078e3cff */
[----:B-1----:R-:W-:Y:S01]  /*5530*/  SEL R5, R5, 0x3ff00000, P0 ;  /* 0x3ff0000005057807 */ /* 0x002fe20000000000 */
[----:B------:R-:W-:Y:S05]  /*5540*/  BRA `(.L_x_50214) ;  /* 0x000000d000007947 */ /* 0x000fea0003800000 */
.L_x_50216:
[----:B------:R-:W-:Y:S02]  /*5550*/  IMAD.MOV.U32 R2, RZ, RZ, c[0x0][0x370] ;  /* 0x0000dc00ff027624 */ /* 0x000fe400078e00ff */
[----:B------:R-:W-:-:S06]  /*5560*/  IMAD.MOV.U32 R3, RZ, RZ, c[0x0][0x374] ;  /* 0x0000dd00ff037624 */ /* 0x000fcc00078e00ff */
[----:B------:R-:W1:-:S14]  /*5570*/  DSETP.NEU.AND P1, PT, |R2|, +INF , PT ;  /* 0x7ff000000200742a */ /* 0x000e5c0003f2d200 */
[----:B-1----:R-:W-:Y:S05]  /*5580*/  @P1 BRA `(.L_x_50214) ;  /* 0x0000009000001947 */ /* 0x002fea0003800000 */
        /* <DEDUP_REMOVED lines=8> */
.L_x_50215:
[----:B------:R1:W2:-:S06]  /*5610*/  DADD R4, R32, c[0x0][0x370] ;  /* 0x0000dc0020047629 */ /* 0x00028c0000000000 */
.L_x_50214:
[----:B------:R-:W-:Y:S05]  /*5620*/  BSYNC B0 ;  /* 0x0000000000007941 */ /* 0x000fea0003800000 */
.L_x_50213:
[----:B0-----:R-:W0:Y:S01]  /*5630*/  LDC.U8 R6, c[0x0][0x380] ;  /* 0x0000e000ff067b82 */ /* 0x001e220000000000 */
[----:B------:R-:W-:Y:S02]  /*5640*/  IMAD.MOV.U32 R2, RZ, RZ, c[0x0][0x370] ;  /* 0x0000dc00ff027624 */ /* 0x000fe400078e00ff */
[----:B------:R-:W-:-:S06]  /*5650*/  IMAD.MOV.U32 R3, RZ, RZ, c[0x0][0x374] ;  /* 0x0000dd00ff037624 */ /* 0x000fcc00078e00ff */
[----:B------:R-:W3:-:S06]  /*5660*/  DSETP.NEU.AND P0, PT, R2, 1, PT ;  /* 0x3ff000000200742a */ /* 0x000ecc0003f0d000 */
[----:B---3--:R-:W3:-:S06]  /*5670*/  DSETP.EQ.OR P0, PT, R32, RZ, !P0 ;  /* 0x000000ff2000722a */ /* 0x008ecc0004702400 */
[----:B--23--:R-:W-:Y:S02]  /*5680*/  FSEL R4, R4, RZ, !P0 ;  /* 0x000000ff04047208 */ /* 0x00cfe40004000000 */
[----:B------:R-:W-:Y:S02]  /*5690*/  FSEL R5, R5, 1.875, !P0 ;  /* 0x3ff0000005057808 */ /* 0x000fe40004000000 */
        /* <DEDUP_REMOVED lines=14> */
.L_x_50220:
[----:B------:R-:W0:Y:S02]  /*5780*/  F2I.S64.F64.TRUNC R4, R4 ;  /* 0x0000000400047311 */ /* 0x000e24000030d900 */
[----:B0-----:R-:W-:-:S05]  /*5790*/  IMAD.MOV.U32 R3, RZ, RZ, R4 ;  /* 0x000000ffff037224 */ /* 0x001fca00078e0004 */
[----:B------:R0:W-:Y:S01]  /*57a0*/  STG.E.U8 [R18.64], R3 ;  /* 0x0000000312007986 */ /* 0x0001e2000c101124 */
[----:B------:R-:W-:Y:S05]  /*57b0*/  BRA `(.L_x_50222) ;  /* 0x00000ed000007947 */ /* 0x000fea0003800000 */
.L_x_50219:
        /* <DEDUP_REMOVED lines=9> */
.L_x_50224:
[----:B------:R-:W0:Y:S02]  /*5850*/  F2I.F64.TRUNC R5, R4 ;  /* 0x0000000400057311 */ /* 0x000e24000030d100 */
[----:B0-----:R0:W-:Y:S01]  /*5860*/  STG.E [R18.64], R5 ;  /* 0x0000000512007986 */ /* 0x0011e2000c101924 */
[----:B------:R-:W-:Y:S05]  /*5870*/  BRA `(.L_x_50222) ;  /* 0x00000e1000007947 */ /* 0x000fea0003800000 */
.L_x_50223:
[----:B------:R-:W0:Y:S02]  /*5880*/  F2I.F64.TRUNC R5, R4 ;  /* 0x0000000400057311 */ /* 0x000e24000030d100 */
[----:B0-----:R0:W-:Y:S01]  /*5890*/  STG.E.U16 [R18.64], R5 ;  /* 0x0000000512007986 */ /* 0x0011e2000c101524 */
[----:B------:R-:W-:Y:S05]  /*58a0*/  BRA `(.L_x_50222) ;  /* 0x00000de000007947 */ /* 0x000fea0003800000 */
.L_x_50218:
        /* <DEDUP_REMOVED lines=11> */
.L_x_50226:
[----:B------:R-:W0:Y:S01]  /*5960*/  F2F.F32.F64 R0, R4 ;  /* 0x0000000400007310 */ /* 0x000e220000301000 */
[----:B------:R-:W0:-:S14]  /*5970*/  DSETP.GEU.AND P0, PT, |R4|, c[0x2][0x0], PT ;  /* 0x008000000400762a */ /* 0x000e1c0003f0e200 */
[----:B0-----:R-:W-:-:S05]  /*5980*/  @!P0 FMUL R0, R0, 1.175494350822287508e-38 ;  /* 0x0080000000008820 */ /* 0x001fca0000400000 */
[----:B------:R-:W-:-:S05]  /*5990*/  F2FP.PACK_AB R0, RZ, R0 ;  /* 0x00000000ff00723e */ /* 0x000fca00000000ff */
[----:B------:R0:W-:Y:S01]  /*59a0*/  STG.E.U16 [R18.64], R0 ;  /* 0x0000000012007986 */ /* 0x0001e2000c101524 */
[----:B------:R-:W-:Y:S05]  /*59b0*/  BRA `(.L_x_50222) ;  /* 0x00000cd000007947 */ /* 0x000fea0003800000 */
.L_x_50225:
        /* <DEDUP_REMOVED lines=12> */
.L_x_50228:
[----:B------:R-:W0:Y:S01]  /*5a80*/  F2F.F32.F64 R0, R4 ;  /* 0x0000000400007310 */ /* 0x000e220000301000 */
[----:B------:R-:W0:-:S14]  /*5a90*/  DSETP.GEU.AND P0, PT, |R4|, c[0x2][0x0], PT ;  /* 0x008000000400762a */ /* 0x000e1c0003f0e200 */
[----:B0-----:R-:W-:-:S05]  /*5aa0*/  @!P0 FMUL R0, R0, 1.175494350822287508e-38 ;  /* 0x0080000000008820 */ /* 0x001fca0000400000 */
[----:B------:R-:W-:-:S04]  /*5ab0*/  F2FP.PACK_AB R3, RZ, R0 ;  /* 0x00000000ff03723e */ /* 0x000fc800000000ff */
[----:B------:R-:W-:-:S05]  /*5ac0*/  PRMT R3, R3, 0x5410, RZ ;  /* 0x0000541003037816 */ /* 0x000fca00000000ff */
[----:B------:R0:W-:Y:S01]  /*5ad0*/  STG.E [R18.64], R3 ;  /* 0x0000000312007986 */ /* 0x0001e2000c101924 */
[----:B------:R-:W-:Y:S05]  /*5ae0*/  BRA `(.L_x_50222) ;  /* 0x00000ba000007947 */ /* 0x000fea0003800000 */
.L_x_50227:
[----:B------:R0:W-:Y:S01]  /*5af0*/  STG.E.64 [R18.64], R4 ;  /* 0x0000000412007986 */ /* 0x0001e2000c101b24 */
[----:B------:R-:W-:Y:S05]  /*5b00*/  BRA `(.L_x_50222) ;  /* 0x00000b8000007947 */ /* 0x000fea0003800000 */
.L_x_50217:
        /* <DEDUP_REMOVED lines=12> */
.L_x_50231:
[----:B------:R-:W-:-:S05]  /*5bd0*/  CS2R R6, SRZ ;  /* 0x0000000000067805 */ /* 0x000fca000001ff00 */
[----:B------:R0:W-:Y:S01]  /*5be0*/  STG.E.128 [R18.64], R4 ;  /* 0x0000000412007986 */ /* 0x0001e2000c101d24 */
[----:B------:R-:W-:Y:S05]  /*5bf0*/  BRA `(.L_x_50222) ;  /* 0x00000a9000007947 */ /* 0x000fea0003800000 */
.L_x_50230:
        /* <DEDUP_REMOVED lines=23> */
.L_x_50235:
[----:B------:R-:W-:Y:S05]  /*5d70*/  BSYNC B0 ;  /* 0x0000000000007941 */ /* 0x000fea0003800000 */
.L_x_50234:
[----:B------:R-:W-:-:S05]  /*5d80*/  LOP3.LUT R3, R0, R3, RZ, 0xfc, !PT ;  /* 0x0000000300037212 */ /* 0x000fca00078efcff */
[----:B------:R0:W-:Y:S01]  /*5d90*/  STG.E.U8 [R18.64], R3 ;  /* 0x0000000312007986 */ /* 0x0001e2000c101124 */
[----:B------:R-:W-:Y:S05]  /*5da0*/  BRA `(.L_x_50222) ;  /* 0x000008e000007947 */ /* 0x000fea0003800000 */
.L_x_50233:
        /* <DEDUP_REMOVED lines=15> */
.L_x_50237:
[----:B------:R-:W-:Y:S01]  /*5ea0*/  IMAD.MOV.U32 R0, RZ, RZ, 0x7f ;  /* 0x0000007fff007424 */ /* 0x000fe200078e00ff */
[----:B------:R-:W-:-:S04]  /*5eb0*/  ISETP.GT.U32.AND P0, PT, R2, 0x7f800000, PT ;  /* 0x7f8000000200780c */ /* 0x000fc80003f04070 */
[----:B------:R-:W-:-:S04]  /*5ec0*/  SEL R0, R0, 0x7c, P0 ;  /* 0x0000007c00007807 */ /* 0x000fc80000000000 */
.L_x_50238:
[----:B------:R-:W-:Y:S05]  /*5ed0*/  BSYNC B0 ;  /* 0x0000000000007941 */ /* 0x000fea0003800000 */
.L_x_50236:
[----:B------:R-:W-:-:S04]  /*5ee0*/  LOP3.LUT R2, R3, 0x80000000, RZ, 0xc0, !PT ;  /* 0x8000000003027812 */ /* 0x000fc800078ec0ff */
[----:B------:R-:W-:-:S04]  /*5ef0*/  SHF.R.U32.HI R3, RZ, 0x18, R2 ;  /* 0x00000018ff037819 */ /* 0x000fc80000011602 */
[----:B------:R-:W-:-:S05]  /*5f00*/  LOP3.LUT R3, R0, R3, RZ, 0xfc, !PT ;  /* 0x0000000300037212 */ /* 0x000fca00078efcff */
[----:B------:R0:W-:Y:S01]  /*5f10*/  STG.E.U8 [R18.64], R3 ;  /* 0x0000000312007986 */ /* 0x0001e2000c101124 */
[----:B------:R-:W-:Y:S05]  /*5f20*/  BRA `(.L_x_50222) ;  /* 0x0000076000007947 */ /* 0x000fea0003800000 */
.L_x_50232:
[----:B------:R-:W0:Y:S01]  /*5f30*/  F2F.F32.F64 R0, R4 ;  /* 0x0000000400007310 */ /* 0x000e220000301000 */
[----:B------:R-:W0:-:S14]  /*5f40*/  DSETP.GEU.AND P0, PT, |R4|, c[0x2][0x0], PT ;  /* 0x008000000400762a */ /* 0x000e1c0003f0e200 */
[----:B0-----:R-:W-:-:S05]  /*5f50*/  @!P0 FMUL R0, R0, 1.175494350822287508e-38 ;  /* 0x0080000000008820 */ /* 0x001fca0000400000 */
[----:B------:R-:W-:-:S05]  /*5f60*/  F2FP.BF16.PACK_AB R0, RZ, R0 ;  /* 0x00000000ff00723e */ /* 0x000fca00000010ff */
[----:B------:R0:W-:Y:S01]  /*5f70*/  STG.E.U16 [R18.64], R0 ;  /* 0x0000000012007986 */ /* 0x0001e2000c101524 */
[----:B------:R-:W-:Y:S05]  /*5f80*/  BRA `(.L_x_50222) ;  /* 0x0000070000007947 */ /* 0x000fea0003800000 */
.L_x_50229:
        /* <DEDUP_REMOVED lines=11> */
.L_x_50241:
        /* <DEDUP_REMOVED lines=19> */
.L_x_50244:
[----:B------:R-:W-:-:S04]  /*6170*/  LOP3.LUT R2, R3, 0x80000000, RZ, 0xc0, !PT ;  /* 0x8000000003027812 */ /* 0x000fc800078ec0ff */
[----:B------:R-:W-:-:S04]  /*6180*/  SHF.R.U32.HI R3, RZ, 0x18, R2 ;  /* 0x00000018ff037819 */ /* 0x000fc80000011602 */
[----:B------:R-:W-:-:S04]  /*6190*/  LOP3.LUT R0, R0, R3, RZ, 0xfc, !PT ;  /* 0x0000000300007212 */ /* 0x000fc800078efcff */
[----:B------:R-:W-:Y:S02]  /*61a0*/  PRMT R9, R0, 0x7610, R9 ;  /* 0x0000761000097816 */ /* 0x000fe40000000009 */
.L_x_50243:
[----:B------:R-:W-:Y:S05]  /*61b0*/  BSYNC B0 ;  /* 0x0000000000007941 */ /* 0x000fea0003800000 */
.L_x_50242:
[----:B------:R0:W-:Y:S01]  /*61c0*/  STG.E.U8 [R18.64], R9 ;  /* 0x0000000912007986 */ /* 0x0001e2000c101124 */
[----:B------:R-:W-:Y:S05]  /*61d0*/  BRA `(.L_x_50222) ;  /* 0x000004b000007947 */ /* 0x000fea0003800000 */
.L_x_50240:
        /* <DEDUP_REMOVED lines=19> */
.L_x_50247:
[----:B------:R-:W-:-:S04]  /*6310*/  LOP3.LUT R2, R3, 0x80000000, RZ, 0xc0, !PT ;  /* 0x8000000003027812 */ /* 0x000fc800078ec0ff */
[----:B------:R-:W-:-:S04]  /*6320*/  SHF.R.U32.HI R3, RZ, 0x18, R2 ;  /* 0x00000018ff037819 */ /* 0x000fc80000011602 */
[----:B------:R-:W-:-:S04]  /*6330*/  LOP3.LUT R0, R0, R3, RZ, 0xfc, !PT ;  /* 0x0000000300007212 */ /* 0x000fc800078efcff */
[----:B------:R-:W-:Y:S02]  /*6340*/  PRMT R9, R0, 0x7610, R9 ;  /* 0x0000761000097816 */ /* 0x000fe40000000009 */
.L_x_50246:
[----:B------:R-:W-:Y:S05]  /*6350*/  BSYNC B0 ;  /* 0x0000000000007941 */ /* 0x000fea0003800000 */
.L_x_50245:
[----:B------:R0:W-:Y:S01]  /*6360*/  STG.E.U8 [R18.64], R9 ;  /* 0x0000000912007986 */ /* 0x0001e2000c101124 */
[----:B------:R-:W-:Y:S05]  /*6370*/  BRA `(.L_x_50222) ;  /* 0x0000031000007947 */ /* 0x000fea0003800000 */
.L_x_50239:
        /* <DEDUP_REMOVED lines=24> */
.L_x_50221:
[----:B------:R-:W-:Y:S01]  /*6500*/  MOV R0, 0x0 ;  /* 0x0000000000007802 */ /* 0x000fe20000000f00 */
[----:B------:R-:W-:Y:S02]  /*6510*/  IMAD.MOV.U32 R4, RZ, RZ, c[0x4][0x198] ;  /* 0x01006600ff047624 */ /* 0x000fe400078e00ff */
[----:B------:R-:W-:Y:S01]  /*6520*/  IMAD.MOV.U32 R5, RZ, RZ, c[0x4][0x19c] ;  /* 0x01006700ff057624 */ /* 0x000fe200078e00ff */
[----:B------:R0:W2:Y:S01]  /*6530*/  LDC.64 R2, c[0x4][R0] ;  /* 0x0100000000027b82 */ /* 0x0000a20000000a00 */
        /* <DEDUP_REMOVED lines=14> */
[----:B-12---:R-:W-:Y:S05]  /*6620*/  CALL.ABS.NOINC R2 ;  /* 0x0000000002007343 */ /* 0x006fea0003c00000 */
[----:B------:R-:W-:Y:S05]  /*6630*/  BRA `(.L_x_50222) ;  /* 0x0000005000007947 */ /* 0x000fea0003800000 */
.L_x_50249:
[----:B------:R-:W0:Y:S02]  /*6640*/  F2I.U64.F64.TRUNC R4, R4 ;  /* 0x0000000400047311 */ /* 0x000e24000030d800 */
[----:B0-----:R0:W-:Y:S01]  /*6650*/  STG.E.64 [R18.64], R4 ;  /* 0x0000000412007986 */ /* 0x0011e2000c101b24 */
[----:B------:R-:W-:Y:S05]  /*6660*/  BRA `(.L_x_50222) ;  /* 0x0000002000007947 */ /* 0x000fea0003800000 */
.L_x_50248:
[----:B------:R-:W0:Y:S02]  /*6670*/  F2I.U32.F64.TRUNC R5, R4 ;  /* 0x0000000400057311 */ /* 0x000e24000030d000 */
[----:B0-----:R0:W-:Y:S02]  /*6680*/  STG.E [R18.64], R5 ;  /* 0x0000000512007986 */ /* 0x0011e4000c101924 */
.L_x_50222:
        /* <DEDUP_REMOVED lines=231> */
.L_x_50250:
        /* <DEDUP_REMOVED lines=19> */
.L_x_50254:
[----:B------:R-:W2:Y:S02]  /*7630*/  LDG.E.U8 R2, [R2.64] ;  /* 0x0000002402027981 */ /* 0x000ea4000c1e1100 */
[----:B-12---:R0:W1:Y:S01]  /*7640*/  I2F.F64.U16 R32, R2 ;  /* 0x0000000200207312 */ /* 0x0060620000101800 */
[----:B------:R-:W-:Y:S05]  /*7650*/  BRA `(.L_x_50256) ;  /* 0x00000df000007947 */ /* 0x000fea0003800000 */
.L_x_50253:
        /* <DEDUP_REMOVED lines=9> */
.L_x_50258:
[----:B------:R-:W2:Y:S02]  /*76f0*/  LDG.E R2, [R2.64] ;  /* 0x0000002402027981 */ /* 0x000ea4000c1e1900 */
[----:B-12---:R0:W1:Y:S01]  /*7700*/  I2F.F64 R32, R2 ;  /* 0x0000000200207312 */ /* 0x0060620000201c00 */
[----:B------:R-:W-:Y:S05]  /*7710*/  BRA `(.L_x_50256) ;  /* 0x00000d3000007947 */ /* 0x000fea0003800000 */
.L_x_50257:
[----:B------:R-:W2:Y:S02]  /*7720*/  LDG.E.U16 R2, [R2.64] ;  /* 0x0000002402027981 */ /* 0x000ea4000c1e1500 */
[----:B-12---:R0:W1:Y:S01]  /*7730*/  I2F.F64.S16 R32, R2 ;  /* 0x0000000200207312 */ /* 0x0060620000101c00 */
[----:B------:R-:W-:Y:S05]  /*7740*/  BRA `(.L_x_50256) ;  /* 0x00000d0000007947 */ /* 0x000fea0003800000 */
.L_x_50252:
        /* <DEDUP_REMOVED lines=10> */
.L_x_50260:
[----:B------:R-:W2:Y:S02]  /*77f0*/  LDG.E.U16 R0, [R2.64] ;  /* 0x0000002402007981 */ /* 0x000ea4000c1e1500 */
[----:B--2---:R-:W-:-:S05]  /*7800*/  HADD2.F32 R0, -RZ, R0.H0_H0 ;  /* 0x20000000ff007230 */ /* 0x004fca0000004100 */
[----:B------:R-:W-:-:S04]  /*7810*/  FMUL.FTZ R0, R0, 1 ;  /* 0x3f80000000007820 */ /* 0x000fc80000410000 */
[----:B-1----:R0:W1:Y:S01]  /*7820*/  F2F.F64.F32 R32, R0 ;  /* 0x0000000000207310 */ /* 0x0020620000201800 */
[----:B------:R-:W-:Y:S05]  /*7830*/  BRA `(.L_x_50256) ;  /* 0x00000c1000007947 */ /* 0x000fea0003800000 */
.L_x_50259:
        /* <DEDUP_REMOVED lines=10> */
.L_x_50262:
[----:B------:R-:W2:Y:S02]  /*78e0*/  LDG.E.U16 R2, [R2.64] ;  /* 0x0000002402027981 */ /* 0x000ea4000c1e1500 */
[----:B--2---:R-:W-:-:S05]  /*78f0*/  HADD2.F32 R0, -RZ, R2.H0_H0 ;  /* 0x20000002ff007230 */ /* 0x004fca0000004100 */
[----:B------:R-:W-:-:S04]  /*7900*/  FMUL.FTZ R0, R0, 1 ;  /* 0x3f80000000007820 */ /* 0x000fc80000410000 */
[----:B-1----:R0:W1:Y:S01]  /*7910*/  F2F.F64.F32 R32, R0 ;  /* 0x0000000000207310 */ /* 0x0020620000201800 */
[----:B------:R-:W-:Y:S05]  /*7920*/  BRA `(.L_x_50256) ;  /* 0x00000b2000007947 */ /* 0x000fea0003800000 */
.L_x_50261:
[----:B-1----:R0:W5:Y:S01]  /*7930*/  LDG.E.64 R32, [R2.64] ;  /* 0x0000002402207981 */ /* 0x002162000c1e1b00 */
[----:B------:R-:W-:Y:S05]  /*7940*/  BRA `(.L_x_50256) ;  /* 0x00000b0000007947 */ /* 0x000fea0003800000 */
.L_x_50251:
        /* <DEDUP_REMOVED lines=13> */
.L_x_50265:
[----:B-1----:R0:W5:Y:S01]  /*7a20*/  LDG.E.64 R32, [R2.64] ;  /* 0x0000002402207981 */ /* 0x002162000c1e1b00 */
[----:B------:R-:W-:Y:S05]  /*7a30*/  BRA `(.L_x_50256) ;  /* 0x00000a1000007947 */ /* 0x000fea0003800000 */
.L_x_50264:
        /* <DEDUP_REMOVED lines=28> */
.L_x_50267:
        /* <DEDUP_REMOVED lines=15> */
.L_x_50266:
[----:B------:R-:W2:Y:S02]  /*7cf0*/  LDG.E.U16 R0, [R2.64] ;  /* 0x0000002402007981 */ /* 0x000ea4000c1e1500 */
[----:B--2---:R-:W-:-:S05]  /*7d00*/  PRMT R0, RZ, 0x5410, R0 ;  /* 0x00005410ff007816 */ /* 0x004fca0000000000 */
[----:B------:R-:W-:-:S04]  /*7d10*/  FMUL.FTZ R0, R0, 1 ;  /* 0x3f80000000007820 */ /* 0x000fc80000410000 */
[----:B-1----:R0:W1:Y:S01]  /*7d20*/  F2F.F64.F32 R32, R0 ;  /* 0x0000000000207310 */ /* 0x0020620000201800 */
[----:B------:R-:W-:Y:S05]  /*7d30*/  BRA `(.L_x_50256) ;  /* 0x0000071000007947 */ /* 0x000fea0003800000 */
.L_x_50263:
        /* <DEDUP_REMOVED lines=11> */
.L_x_50270:
        /* <DEDUP_REMOVED lines=21> */
.L_x_50274:
[----:B------:R-:W-:Y:S05]  /*7f40*/  BSYNC B1 ;  /* 0x0000000000017941 */ /* 0x000fea0003800000 */
.L_x_50273:
[----:B------:R-:W-:Y:S01]  /*7f50*/  LEA R3, R0, 0x3b800000, 0x17 ;  /* 0x3b80000000037811 */ /* 0x000fe200078eb8ff */
[----:B------:R-:W-:-:S05]  /*7f60*/  IMAD.SHL.U32 R0, R2, 0x100000, RZ ;  /* 0x0010000002007824 */ /* 0x000fca00078e00ff */
[----:B------:R-:W-:Y:S02]  /*7f70*/  LOP3.LUT R0, R3, R0, R4, 0xfe, !PT ;  /* 0x0000000003007212 */ /* 0x000fe400078efe04 */
.L_x_50272:
[----:B------:R-:W-:Y:S05]  /*7f80*/  BSYNC B0 ;  /* 0x0000000000007941 */ /* 0x000fea0003800000 */
.L_x_50271:
[----:B------:R-:W-:-:S04]  /*7f90*/  FMUL.FTZ R0, R0, 1 ;  /* 0x3f80000000007820 */ /* 0x000fc80000410000 */
[----:B-1----:R0:W1:Y:S01]  /*7fa0*/  F2F.F64.F32 R32, R0 ;  /* 0x0000000000207310 */ /* 0x0020620000201800 */
[----:B------:R-:W-:Y:S05]  /*7fb0*/  BRA `(.L_x_50256) ;  /* 0x0000049000007947 */ /* 0x000fea0003800000 */
.L_x_50269:
        /* <DEDUP_REMOVED lines=21> */
.L_x_50278:
[----:B------:R-:W-:Y:S05]  /*8110*/  BSYNC B1 ;  /* 0x0000000000017941 */ /* 0x000fea0003800000 */
.L_x_50277:
[----:B------:R-:W-:Y:S01]  /*8120*/  LEA R3, R0, 0x37800000, 0x17 ;  /* 0x3780000000037811 */ /* 0x000fe200078eb8ff */
[----:B------:R-:W-:-:S05]  /*8130*/  IMAD.SHL.U32 R0, R2, 0x200000, RZ ;  /* 0x0020000002007824 */ /* 0x000fca00078e00ff */
[----:B------:R-:W-:Y:S02]  /*8140*/  LOP3.LUT R0, R3, R0, R4, 0xfe, !PT ;  /* 0x0000000003007212 */ /* 0x000fe400078efe04 */
.L_x_50276:
[----:B------:R-:W-:Y:S05]  /*8150*/  BSYNC B0 ;  /* 0x0000000000007941 */ /* 0x000fea0003800000 */
.L_x_50275:
[----:B------:R-:W-:-:S04]  /*8160*/  FMUL.FTZ R0, R0, 1 ;  /* 0x3f80000000007820 */ /* 0x000fc80000410000 */
[----:B-1----:R0:W1:Y:S01]  /*8170*/  F2F.F64.F32 R32, R0 ;  /* 0x0000000000207310 */ /* 0x0020620000201800 */
[----:B------:R-:W-:Y:S05]  /*8180*/  BRA `(.L_x_50256) ;  /* 0x000002c000007947 */ /* 0x000fea0003800000 */
.L_x_50268:
        /* <DEDUP_REMOVED lines=14> */
.L_x_50282:
[----:B------:R-:W-:Y:S05]  /*8270*/  BSYNC B0 ;  /* 0x0000000000007941 */ /* 0x000fea0003800000 */
.L_x_50281:
[----:B------:R-:W-:-:S04]  /*8280*/  FMUL.FTZ R0, R0, 1 ;  /* 0x3f80000000007820 */ /* 0x000fc80000410000 */
[----:B-1----:R0:W1:Y:S01]  /*8290*/  F2F.F64.F32 R32, R0 ;  /* 0x0000000000207310 */ /* 0x0020620000201800 */
[----:B------:R-:W-:Y:S05]  /*82a0*/  BRA `(.L_x_50256) ;  /* 0x000001a000007947 */ /* 0x000fea0003800000 */
.L_x_50255:
        /* <DEDUP_REMOVED lines=21> */
.L_x_50280:
[----:B-1----:R-:W2:Y:S02]  /*8400*/  LDG.E.64 R32, [R2.64] ;  /* 0x0000002402207981 */ /* 0x002ea4000c1e1b00 */
[----:B--2---:R-:W0:Y:S01]  /*8410*/  I2F.F64.U64 R32, R32 ;  /* 0x0000002000207312 */ /* 0x004e220000301800 */
[----:B------:R-:W-:Y:S05]  /*8420*/  BRA `(.L_x_50256) ;  /* 0x0000002000007947 */ /* 0x000fea0003800000 */
.L_x_50279:
[----:B------:R-:W2:Y:S02]  /*8430*/  LDG.E R2, [R2.64] ;  /* 0x0000002402027981 */ /* 0x000ea4000c1e1900 */
[----:B-12---:R0:W1:Y:S02]  /*8440*/  I2F.F64.U32 R32, R2 ;  /* 0x0000000200207312 */ /* 0x0060640000201800 */
.L_x_50256:
        /* <DEDUP_REMOVED lines=11> */
.L_x_50283:
        /* <DEDUP_REMOVED lines=23> */
.L_x_50285:
[----:B------:R-:W1:Y:S01]  /*8670*/  DSETP.NEU.AND P0, PT, |R32|, 0.5, PT ;  /* 0x3fe000002000742a */ /* 0x000e620003f0d200 */
[----:B------:R-:W-:Y:S01]  /*8680*/  ISETP.GE.AND P1, PT, R33, RZ, PT ;  /* 0x000000ff2100720c */ /* 0x000fe20003f26270 */
[----:B------:R-:W-:Y:S01]  /*8690*/  IMAD.MOV.U32 R4, RZ, RZ, RZ ;  /* 0x000000ffff047224 */ /* 0x000fe200078e00ff */
[----:B------:R-:W-:-:S04]  /*86a0*/  ISETP.EQ.U32.AND P2, PT, R16, RZ, PT ;  /* 0x000000ff1000720c */ /* 0x000fc80003f42070 */
[----:B-1----:R-:W-:-:S04]  /*86b0*/  ISETP.EQ.AND.EX P0, PT, R2, -0x80000000, P0, P2 ;  /* 0x800000000200780c */ /* 0x002fc80000702320 */
[----:B------:R-:W-:-:S04]  /*86c0*/  SEL R5, RZ, c[0x0][0x374], !P0 ;  /* 0x0000dd00ff057a07 */ /* 0x000fc80004000000 */
[----:B------:R-:W-:Y:S02]  /*86d0*/  @!P1 LOP3.LUT R5, R5, 0x7ff00000, RZ, 0xfc, !PT ;  /* 0x7ff0000005059812 */ /* 0x000fe400078efcff */
.L_x_50286:
[----:B------:R-:W-:Y:S05]  /*86e0*/  BSYNC B0 ;  /* 0x0000000000007941 */ /* 0x000fea0003800000 */
.L_x_50284:
        /* <DEDUP_REMOVED lines=22> */
.L_x_50290:
        /* <DEDUP_REMOVED lines=12> */
.L_x_50289:
[----:B------:R1:W2:-:S06]  /*8910*/  DADD R4, R32, c[0x0][0x370] ;  /* 0x0000dc0020047629 */ /* 0x00028c0000000000 */
.L_x_50288:
[----:B------:R-:W-:Y:S05]  /*8920*/  BSYNC B0 ;  /* 0x0000000000007941 */ /* 0x000fea0003800000 */
.L_x_50287:
        /* <DEDUP_REMOVED lines=21> */
.L_x_50294:
[----:B------:R-:W0:Y:S02]  /*8a80*/  F2I.S64.F64.TRUNC R4, R4 ;  /* 0x0000000400047311 */ /* 0x000e24000030d900 */
[----:B0-----:R-:W-:-:S05]  /*8a90*/  IMAD.MOV.U32 R3, RZ, RZ, R4 ;  /* 0x000000ffff037224 */ /* 0x001fca00078e0004 */
[----:B------:R0:W-:Y:S01]  /*8aa0*/  STG.E.U8 [R18.64], R3 ;  /* 0x0000000312007986 */ /* 0x0001e2000c101124 */
[----:B------:R-:W-:Y:S05]  /*8ab0*/  BRA `(.L_x_50296) ;  /* 0x00000ed000007947 */ /* 0x000fea0003800000 */
.L_x_50293:
        /* <DEDUP_REMOVED lines=9> */
.L_x_50298:
[----:B------:R-:W0:Y:S02]  /*8b50*/  F2I.F64.TRUNC R5, R4 ;  /* 0x0000000400057311 */ /* 0x000e24000030d100 */
[----:B0-----:R0:W-:Y:S01]  /*8b60*/  STG.E [R18.64], R5 ;  /* 0x0000000512007986 */ /* 0x0011e2000c101924 */
[----:B------:R-:W-:Y:S05]  /*8b70*/  BRA `(.L_x_50296) ;  /* 0x00000e1000007947 */ /* 0x000fea0003800000 */
.L_x_50297:
[----:B------:R-:W0:Y:S02]  /*8b80*/  F2I.F64.TRUNC R5, R4 ;  /* 0x0000000400057311 */ /* 0x000e24000030d100 */
[----:B0-----:R0:W-:Y:S01]  /*8b90*/  STG.E.U16 [R18.64], R5 ;  /* 0x0000000512007986 */ /* 0x0011e2000c101524 */
[----:B------:R-:W-:Y:S05]  /*8ba0*/  BRA `(.L_x_50296) ;  /* 0x00000de000007947 */ /* 0x000fea0003800000 */
.L_x_50292:
        /* <DEDUP_REMOVED lines=11> */
.L_x_50300:
[----:B------:R-:W0:Y:S01]  /*8c60*/  F2F.F32.F64 R0, R4 ;  /* 0x0000000400007310 */ /* 0x000e220000301000 */
[----:B------:R-:W0:-:S14]  /*8c70*/  DSETP.GEU.AND P0, PT, |R4|, c[0x2][0x0], PT ;  /* 0x008000000400762a */ /* 0x000e1c0003f0e200 */
[----:B0-----:R-:W-:-:S05]  /*8c80*/  @!P0 FMUL R0, R0, 1.175494350822287508e-38 ;  /* 0x0080000000008820 */ /* 0x001fca0000400000 */
[----:B------:R-:W-:-:S05]  /*8c90*/  F2FP.PACK_AB R0, RZ, R0 ;  /* 0x00000000ff00723e */ /* 0x000fca00000000ff */
[----:B------:R0:W-:Y:S01]  /*8ca0*/  STG.E.U16 [R18.64], R0 ;  /* 0x0000000012007986 */ /* 0x0001e2000c101524 */
[----:B------:R-:W-:Y:S05]  /*8cb0*/  BRA `(.L_x_50296) ;  /* 0x00000cd000007947 */ /* 0x000fea0003800000 */
.L_x_50299:
        /* <DEDUP_REMOVED lines=12> */
.L_x_50302:
[----:B------:R-:W0:Y:S01]  /*8d80*/  F2F.F32.F64 R0, R4 ;  /* 0x0000000400007310 */ /* 0x000e220000301000 */
[----:B------:R-:W0:-:S14]  /*8d90*/  DSETP.GEU.AND P0, PT, |R4|, c[0x2][0x0], PT ;  /* 0x008000000400762a */ /* 0x000e1c0003f0e200 */
[----:B0-----:R-:W-:-:S05]  /*8da0*/  @!P0 FMUL R0, R0, 1.175494350822287508e-38 ;  /* 0x0080000000008820 */ /* 0x001fca0000400000 */
[----:B------:R-:W-:-:S04]  /*8db0*/  F2FP.PACK_AB R3, RZ, R0 ;  /* 0x00000000ff03723e */ /* 0x000fc800000000ff */
[----:B------:R-:W-:-:S05]  /*8dc0*/  PRMT R3, R3, 0x5410, RZ ;  /* 0x0000541003037816 */ /* 0x000fca00000000ff */
[----:B------:R0:W-:Y:S01]  /*8dd0*/  STG.E [R18.64], R3 ;  /* 0x0000000312007986 */ /* 0x0001e2000c101924 */
[----:B------:R-:W-:Y:S05]  /*8de0*/  BRA `(.L_x_50296) ;  /* 0x00000ba000007947 */ /* 0x000fea0003800000 */
.L_x_50301:
[----:B------:R0:W-:Y:S01]  /*8df0*/  STG.E.64 [R18.64], R4 ;  /* 0x0000000412007986 */ /* 0x0001e2000c101b24 */
[----:B------:R-:W-:Y:S05]  /*8e00*/  BRA `(.L_x_50296) ;  /* 0x00000b8000007947 */ /* 0x000fea0003800000 */
.L_x_50291:
        /* <DEDUP_REMOVED lines=12> */
.L_x_50305:
[----:B------:R-:W-:-:S05]  /*8ed0*/  CS2R R6, SRZ ;  /* 0x0000000000067805 */ /* 0x000fca000001ff00 */
[----:B------:R0:W-:Y:S01]  /*8ee0*/  STG.E.128 [R18.64], R4 ;  /* 0x0000000412007986 */ /* 0x0001e2000c101d24 */
[----:B------:R-:W-:Y:S05]  /*8ef0*/  BRA `(.L_x_50296) ;  /* 0x00000a9000007947 */ /* 0x000fea0003800000 */
.L_x_50304:
        /* <DEDUP_REMOVED lines=23> */
.L_x_50309:
[----:B------:R-:W-:Y:S05]  /*9070*/  BSYNC B0 ;  /* 0x0000000000007941 */ /* 0x000fea0003800000 */
.L_x_50308:
[----:B------:R-:W-:-:S05]  /*9080*/  LOP3.LUT R3, R0, R3, RZ, 0xfc, !PT ;  /* 0x0000000300037212 */ /* 0x000fca00078efcff */
[----:B------:R0:W-:Y:S01]  /*9090*/  STG.E.U8 [R18.64], R3 ;  /* 0x0000000312007986 */ /* 0x0001e2000c101124 */
[----:B------:R-:W-:Y:S05]  /*90a0*/  BRA `(.L_x_50296) ;  /* 0x000008e000007947 */ /* 0x000fea0003800000 */
.L_x_50307:
        /* <DEDUP_REMOVED lines=15> */
.L_x_50311:
[----:B------:R-:W-:Y:S01]  /*91a0*/  IMAD.MOV.U32 R0, RZ, RZ, 0x7f ;  /* 0x0000007fff007424 */ /* 0x000fe200078e00ff */
[----:B------:R-:W-:-:S04]  /*91b0*/  ISETP.GT.U32.AND P0, PT, R2, 0x7f800000, PT ;  /* 0x7f8000000200780c */ /* 0x000fc80003f04070 */
[----:B------:R-:W-:-:S04]  /*91c0*/  SEL R0, R0, 0x7c, P0 ;  /* 0x0000007c00007807 */ /* 0x000fc80000000000 */
.L_x_50312:
[----:B------:R-:W-:Y:S05]  /*91d0*/  BSYNC B0 ;  /* 0x0000000000007941 */ /* 0x000fea0003800000 */
.L_x_50310:
[----:B------:R-:W-:-:S04]  /*91e0*/  LOP3.LUT R2, R3, 0x80000000, RZ, 0xc0, !PT ;  /* 0x8000000003027812 */ /* 0x000fc800078ec0ff */
[----:B------:R-:W-:-:S04]  /*91f0*/  SHF.R.U32.HI R3, RZ, 0x18, R2 ;  /* 0x00000018ff037819 */ /* 0x000fc80000011602 */
[----:B------:R-:W-:-:S05]  /*9200*/  LOP3.LUT R3, R0, R3, RZ, 0xfc, !PT ;  /* 0x0000000300037212 */ /* 0x000fca00078efcff */
[----:B------:R0:W-:Y:S01]  /*9210*/  STG.E.U8 [R18.64], R3 ;  /* 0x0000000312007986 */ /* 0x0001e2000c101124 */
[----:B------:R-:W-:Y:S05]  /*9220*/  BRA `(.L_x_50296) ;  /* 0x0000076000007947 */ /* 0x000fea0003800000 */
.L_x_50306:
[----:B------:R-:W0:Y:S01]  /*9230*/  F2F.F32.F64 R0, R4 ;  /* 0x0000000400007310 */ /* 0x000e220000301000 */
[----:B------:R-:W0:-:S14]  /*9240*/  DSETP.GEU.AND P0, PT, |R4|, c[0x2][0x0], PT ;  /* 0x008000000400762a */ /* 0x000e1c0003f0e200 */
[----:B0-----:R-:W-:-:S05]  /*9250*/  @!P0 FMUL R0, R0, 1.175494350822287508e-38 ;  /* 0x0080000000008820 */ /* 0x001fca0000400000 */
[----:B------:R-:W-:-:S05]  /*9260*/  F2FP.BF16.PACK_AB R0, RZ, R0 ;  /* 0x00000000ff00723e */ /* 0x000fca00000010ff */
[----:B------:R0:W-:Y:S01]  /*9270*/  STG.E.U16 [R18.64], R0 ;  /* 0x0000000012007986 */ /* 0x0001e2000c101524 */
[----:B------:R-:W-:Y:S05]  /*9280*/  BRA `(.L_x_50296) ;  /* 0x0000070000007947 */ /* 0x000fea0003800000 */
.L_x_50303:
        /* <DEDUP_REMOVED lines=11> */
.L_x_50315:
        /* <DEDUP_REMOVED lines=19> */
.L_x_50318:
[----:B------:R-:W-:-:S04]  /*9470*/  LOP3.LUT R2, R3, 0x80000000, RZ, 0xc0, !PT ;  /* 0x8000000003027812 */ /* 0x000fc800078ec0ff */
[----:B------:R-:W-:-:S04]  /*9480*/  SHF.R.U32.HI R3, RZ, 0x18, R2 ;  /* 0x00000018ff037819 */ /* 0x000fc80000011602 */
[----:B------:R-:W-:-:S04]  /*9490*/  LOP3.LUT R0, R0, R3, RZ, 0xfc, !PT ;  /* 0x0000000300007212 */ /* 0x000fc800078efcff */
[----:B------:R-:W-:Y:S02]  /*94a0*/  PRMT R9, R0, 0x7610, R9 ;  /* 0x0000761000097816 */ /* 0x000fe40000000009 */
.L_x_50317:
[----:B------:R-:W-:Y:S05]  /*94b0*/  BSYNC B0 ;  /* 0x0000000000007941 */ /* 0x000fea0003800000 */
.L_x_50316:
[----:B------:R0:W-:Y:S01]  /*94c0*/  STG.E.U8 [R18.64], R9 ;  /* 0x0000000912007986 */ /* 0x0001e2000c101124 */
[----:B------:R-:W-:Y:S05]  /*94d0*/  BRA `(.L_x_50296) ;  /* 0x000004b000007947 */ /* 0x000fea0003800000 */
.L_x_50314:
        /* <DEDUP_REMOVED lines=19> */
.L_x_50321:
[----:B------:R-:W-:-:S04]  /*9610*/  LOP3.LUT R2, R3, 0x80000000, RZ, 0xc0, !PT ;  /* 0x8000000003027812 */ /* 0x000fc800078ec0ff */
[----:B------:R-:W-:-:S04]  /*9620*/  SHF.R.U32.HI R3, RZ, 0x18, R2 ;  /* 0x00000018ff037819 */ /* 0x000fc80000011602 */
[----:B------:R-:W-:-:S04]  /*9630*/  LOP3.LUT R0, R0, R3, RZ, 0xfc, !PT ;  /* 0x0000000300007212 */ /* 0x000fc800078efcff */
[----:B------:R-:W-:Y:S02]  /*9640*/  PRMT R9, R0, 0x7610, R9 ;  /* 0x0000761000097816 */ /* 0x000fe40000000009 */
.L_x_50320:
[----:B------:R-:W-:Y:S05]  /*9650*/  BSYNC B0 ;  /* 0x0000000000007941 */ /* 0x000fea0003800000 */
.L_x_50319:
[----:B------:R0:W-:Y:S01]  /*9660*/  STG.E.U8 [R18.64], R9 ;  /* 0x0000000912007986 */ /* 0x0001e2000c101124 */
[----:B------:R-:W-:Y:S05]  /*9670*/  BRA `(.L_x_50296) ;  /* 0x0000031000007947 */ /* 0x000fea0003800000 */
.L_x_50313:
        /* <DEDUP_REMOVED lines=24> */
.L_x_50295:
        /* <DEDUP_REMOVED lines=20> */
.L_x_50323:
[----:B------:R-:W0:Y:S02]  /*9940*/  F2I.U64.F64.TRUNC R4, R4 ;  /* 0x0000000400047311 */ /* 0x000e24000030d800 */
[----:B0-----:R0:W-:Y:S01]  /*9950*/  STG.E.64 [R18.64], R4 ;  /* 0x0000000412007986 */ /* 0x0011e2000c101b24 */
[----:B------:R-:W-:Y:S05]  /*9960*/  BRA `(.L_x_50296) ;  /* 0x0000002000007947 */ /* 0x000fea0003800000 */
.L_x_50322:
[----:B------:R-:W0:Y:S02]  /*9970*/  F2I.U32.F64.TRUNC R5, R4 ;  /* 0x0000000400057311 */ /* 0x000e24000030d000 */
[----:B0-----:R0:W-:Y:S02]  /*9980*/  STG.E [R18.64], R5 ;  /* 0x0000000512007986 */ /* 0x0011e4000c101924 */
.L_x_50296:
[----:B------:R-:W-:Y:S02]  /*9990*/  IADD3 R17, R17, 0x80, RZ ;  /* 0x0000008011117810 */ /* 0x000fe40007ffe0ff */
.L_x_50175:
[----:B------:R-:W-:Y:S05]  /*99a0*/  BSYNC B6 ;  /* 0x0000000000067941 */ /* 0x000fea0003800000 */
.L_x_50174:
        /* <DEDUP_REMOVED lines=230> */
.L_x_50324:
        /* <DEDUP_REMOVED lines=19> */
.L_x_50328:
[----:B------:R-:W2:Y:S02]  /*a940*/  LDG.E.U8 R2, [R2.64] ;  /* 0x0000002402027981 */ /* 0x000ea4000c1e1100 */
[----:B-12---:R0:W1:Y:S01]  /*a950*/  I2F.F64.U16 R32, R2 ;  /* 0x0000000200207312 */ /* 0x0060620000101800 */
[----:B------:R-:W-:Y:S05]  /*a960*/  BRA `(.L_x_50330) ;  /* 0x00000df000007947 */ /* 0x000fea0003800000 */
.L_x_50327:
        /* <DEDUP_REMOVED lines=9> */
.L_x_50332:
[----:B------:R-:W2:Y:S02]  /*aa00*/  LDG.E R2, [R2.64] ;  /* 0x0000002402027981 */ /* 0x000ea4000c1e1900 */
[----:B-12---:R0:W1:Y:S01]  /*aa10*/  I2F.F64 R32, R2 ;  /* 0x0000000200207312 */ /* 0x0060620000201c00 */
[----:B------:R-:W-:Y:S05]  /*aa20*/  BRA `(.L_x_50330) ;  /* 0x00000d3000007947 */ /* 0x000fea0003800000 */
.L_x_50331:
[----:B------:R-:W2:Y:S02]  /*aa30*/  LDG.E.U16 R2, [R2.64] ;  /* 0x0000002402027981 */ /* 0x000ea4000c1e1500 */
[----:B-12---:R0:W1:Y:S01]  /*aa40*/  I2F.F64.S16 R32, R2 ;  /* 0x0000000200207312 */ /* 0x0060620000101c00 */
[----:B------:R-:W-:Y:S05]  /*aa50*/  BRA `(.L_x_50330) ;  /* 0x00000d0000007947 */ /* 0x000fea0003800000 */
.L_x_50326:
        /* <DEDUP_REMOVED lines=10> */
.L_x_50334:
[----:B------:R-:W2:Y:S02]  /*ab00*/  LDG.E.U16 R0, [R2.64] ;  /* 0x0000002402007981 */ /* 0x000ea4000c1e1500 */
[----:B--2---:R-:W-:-:S05]  /*ab10*/  HADD2.F32 R0, -RZ, R0.H0_H0 ;  /* 0x20000000ff007230 */ /* 0x004fca0000004100 */
[----:B------:R-:W-:-:S04]  /*ab20*/  FMUL.FTZ R0, R0, 1 ;  /* 0x3f80000000007820 */ /* 0x000fc80000410000 */
[----:B-1----:R0:W1:Y:S01]  /*ab30*/  F2F.F64.F32 R32, R0 ;  /* 0x0000000000207310 */ /* 0x0020620000201800 */
[----:B------:R-:W-:Y:S05]  /*ab40*/  BRA `(.L_x_50330) ;  /* 0x00000c1000007947 */ /* 0x000fea0003800000 */
.L_x_50333:
        /* <DEDUP_REMOVED lines=10> */
.L_x_50336:
[----:B------:R-:W2:Y:S02]  /*abf0*/  LDG.E.U16 R2, [R2.64] ;  /* 0x0000002402027981 */ /* 0x000ea4000c1e1500 */
[----:B--2---:R-:W-:-:S05]  /*ac00*/  HADD2.F32 R0, -RZ, R2.H0_H0 ;  /* 0x20000002ff007230 */ /* 0x004fca0000004100 */
[----:B------:R-:W-:-:S04]  /*ac10*/  FMUL.FTZ R0, R0, 1 ;  /* 0x3f80000000007820 */ /* 0x000fc80000410000 */
[----:B-1----:R0:W1:Y:S01]  /*ac20*/  F2F.F64.F32 R32, R0 ;  /* 0x0000000000207310 */ /* 0x0020620000201800 */
[----:B------:R-:W-:Y:S05]  /*ac30*/  BRA `(.L_x_50330) ;  /* 0x00000b2000007947 */ /* 0x000fea0003800000 */
.L_x_50335:
[----:B-1----:R0:W5:Y:S01]  /*ac40*/  LDG.E.64 R32, [R2.64] ;  /* 0x0000002402207981 */ /* 0x002162000c1e1b00 */
[----:B------:R-:W-:Y:S05]  /*ac50*/  BRA `(.L_x_50330) ;  /* 0x00000b0000007947 */ /* 0x000fea0003800000 */
.L_x_50325:
        /* <DEDUP_REMOVED lines=13> */
.L_x_50339:
[----:B-1----:R0:W5:Y:S01]  /*ad30*/  LDG.E.64 R32, [R2.64] ;  /* 0x0000002402207981 */ /* 0x002162000c1e1b00 */
[----:B------:R-:W-:Y:S05]  /*ad40*/  BRA `(.L_x_50330) ;  /* 0x00000a1000007947 */ /* 0x000fea0003800000 */
.L_x_50338:
        /* <DEDUP_REMOVED lines=28> */
.L_x_50341:
        /* <DEDUP_REMOVED lines=15> */
.L_x_50340:
[----:B------:R-:W2:Y:S02]  /*b000*/  LDG.E.U16 R0, [R2.64] ;  /* 0x0000002402007981 */ /* 0x000ea4000c1e1500 */
[----:B--2---:R-:W-:-:S05]  /*b010*/  PRMT R0, RZ, 0x5410, R0 ;  /* 0x00005410ff007816 */ /* 0x004fca0000000000 */
[----:B------:R-:W-:-:S04]  /*b020*/  FMUL.FTZ R0, R0, 1 ;  /* 0x3f80000000007820 */ /* 0x000fc80000410000 */
[----:B-1----:R0:W1:Y:S01]  /*b030*/  F2F.F64.F32 R32, R0 ;  /* 0x0000000000207310 */ /* 0x0020620000201800 */
[----:B------:R-:W-:Y:S05]  /*b040*/  BRA `(.L_x_50330) ;  /* 0x0000071000007947 */ /* 0x000fea0003800000 */
.L_x_50337:
        /* <DEDUP_REMOVED lines=11> */
.L_x_50344:
        /* <DEDUP_REMOVED lines=21> */
.L_x_50348:
[----:B------:R-:W-:Y:S05]  /*b250*/  BSYNC B1 ;  /* 0x0000000000017941 */ /* 0x000fea0003800000 */
.L_x_50347:
[----:B------:R-:W-:Y:S01]  /*b260*/  LEA R3, R0, 0x3b800000, 0x17 ;  /* 0x3b80000000037811 */ /* 0x000fe200078eb8ff */
[----:B------:R-:W-:-:S05]  /*b270*/  IMAD.SHL.U32 R0, R2, 0x100000, RZ ;  /* 0x0010000002007824 */ /* 0x000fca00078e00ff */
[----:B------:R-:W-:Y:S02]  /*b280*/  LOP3.LUT R0, R3, R0, R4, 0xfe, !PT ;  /* 0x0000000003007212 */ /* 0x000fe400078efe04 */
.L_x_50346:
[----:B------:R-:W-:Y:S05]  /*b290*/  BSYNC B0 ;  /* 0x0000000000007941 */ /* 0x000fea0003800000 */
.L_x_50345:
[----:B------:R-:W-:-:S04]  /*b2a0*/  FMUL.FTZ R0, R0, 1 ;  /* 0x3f80000000007820 */ /* 0x000fc80000410000 */
[----:B-1----:R0:W1:Y:S01]  /*b2b0*/  F2F.F64.F32 R32, R0 ;  /* 0x0000000000207310 */ /* 0x0020620000201800 */
[----:B------:R-:W-:Y:S05]  /*b2c0*/  BRA `(.L_x_50330) ;  /* 0x0000049000007947 */ /* 0x000fea0003800000 */
.L_x_50343:
        /* <DEDUP_REMOVED lines=21> */
.L_x_50352:
[----:B------:R-:W-:Y:S05]  /*b420*/  BSYNC B1 ;  /* 0x0000000000017941 */ /* 0x000fea0003800000 */
.L_x_50351:
[----:B------:R-:W-:Y:S01]  /*b430*/  LEA R3, R0, 0x37800000, 0x17 ;  /* 0x3780000000037811 */ /* 0x000fe200078eb8ff */
[----:B------:R-:W-:-:S05]  /*b440*/  IMAD.SHL.U32 R0, R2, 0x200000, RZ ;  /* 0x0020000002007824 */ /* 0x000fca00078e00ff */
[----:B------:R-:W-:Y:S02]  /*b450*/  LOP3.LUT R0, R3, R0, R4, 0xfe, !PT ;  /* 0x0000000003007212 */ /* 0x000fe400078efe04 */
.L_x_50350:
[----:B------:R-:W-:Y:S05]  /*b460*/  BSYNC B0 ;  /* 0x0000000000007941 */ /* 0x000fea0003800000 */
.L_x_50349:
[----:B------:R-:W-:-:S04]  /*b470*/  FMUL.FTZ R0, R0, 1 ;  /* 0x3f80000000007820 */ /* 0x000fc80000410000 */
[----:B-1----:R0:W1:Y:S01]  /*b480*/  F2F.F64.F32 R32, R0 ;  /* 0x0000000000207310 */ /* 0x0020620000201800 */
[----:B------:R-:W-:Y:S05]  /*b490*/  BRA `(.L_x_50330) ;  /* 0x000002c000007947 */ /* 0x000fea0003800000 */
.L_x_50342:
        /* <DEDUP_REMOVED lines=14> */
.L_x_50356:
[----:B------:R-:W-:Y:S05]  /*b580*/  BSYNC B0 ;  /* 0x0000000000007941 */ /* 0x000fea0003800000 */
.L_x_50355:
[----:B------:R-:W-:-:S04]  /*b590*/  FMUL.FTZ R0, R0, 1 ;  /* 0x3f80000000007820 */ /* 0x000fc80000410000 */
[----:B-1----:R0:W1:Y:S01]  /*b5a0*/  F2F.F64.F32 R32, R0 ;  /* 0x0000000000207310 */ /* 0x0020620000201800 */
[----:B------:R-:W-:Y:S05]  /*b5b0*/  BRA `(.L_x_50330) ;  /* 0x000001a000007947 */ /* 0x000fea0003800000 */
.L_x_50329:
        /* <DEDUP_REMOVED lines=19> */
[----:B------:R-:W-:Y:S01]  /*b6f0*/  CS2R R32, SRZ ;  /* 0x0000000000207805 */ /* 0x000fe2000001ff00 */
[----:B------:R-:W-:Y:S05]  /*b700*/  BRA `(.L_x_50330) ;  /* 0x0000005000007947 */ /* 0x000fea0003800000 */
.L_x_50354:
[----:B-1----:R-:W2:Y:S02]  /*b710*/  LDG.E.64 R32, [R2.64] ;  /* 0x0000002402207981 */ /* 0x002ea4000c1e1b00 */
[----:B--2---:R-:W0:Y:S01]  /*b720*/  I2F.F64.U64 R32, R32 ;  /* 0x0000002000207312 */ /* 0x004e220000301800 */
[----:B------:R-:W-:Y:S05]  /*b730*/  BRA `(.L_x_50330) ;  /* 0x0000002000007947 */ /* 0x000fea0003800000 */
.L_x_50353:
[----:B------:R-:W2:Y:S02]  /*b740*/  LDG.E R2, [R2.64] ;  /* 0x0000002402027981 */ /* 0x000ea4000c1e1900 */
[----:B-12---:R0:W1:Y:S02]  /*b750*/  I2F.F64.U32 R32, R2 ;  /* 0x0000000200207312 */ /* 0x0060640000201800 */
.L_x_50330:
        /* <DEDUP_REMOVED lines=11> */
.L_x_50357:
        /* <DEDUP_REMOVED lines=23> */
.L_x_50359:
[----:B------:R-:W1:Y:S01]  /*b980*/  DSETP.NEU.AND P0, PT, |R32|, 0.5, PT ;  /* 0x3fe000002000742a */ /* 0x000e620003f0d200 */
[----:B------:R-:W-:Y:S01]  /*b990*/  ISETP.GE.AND P1, PT, R33, RZ, PT ;  /* 0x000000ff2100720c */ /* 0x000fe20003f26270 */
[----:B------:R-:W-:Y:S01]  /*b9a0*/  IMAD.MOV.U32 R4, RZ, RZ, RZ ;  /* 0x000000ffff047224 */ /* 0x000fe200078e00ff */
[----:B------:R-:W-:-:S04]  /*b9b0*/  ISETP.EQ.U32.AND P2, PT, R18, RZ, PT ;  /* 0x000000ff1200720c */ /* 0x000fc80003f42070 */
[----:B-1----:R-:W-:-:S04]  /*b9c0*/  ISETP.EQ.AND.EX P0, PT, R2, -0x80000000, P0, P2 ;  /* 0x800000000200780c */ /* 0x002fc80000702320 */
[----:B------:R-:W-:-:S04]  /*b9d0*/  SEL R5, RZ, c[0x0][0x374], !P0 ;  /* 0x0000dd00ff057a07 */ /* 0x000fc80004000000 */
[----:B------:R-:W-:Y:S02]  /*b9e0*/  @!P1 LOP3.LUT R5, R5, 0x7ff00000, RZ, 0xfc, !PT ;  /* 0x7ff0000005059812 */ /* 0x000fe400078efcff */
.L_x_50360:
[----:B------:R-:W-:Y:S05]  /*b9f0*/  BSYNC B0 ;  /* 0x0000000000007941 */ /* 0x000fea0003800000 */
.L_x_50358:
        /* <DEDUP_REMOVED lines=22> */
.L_x_50364:
        /* <DEDUP_REMOVED lines=12> */
.L_x_50363:
[----:B------:R1:W2:-:S06]  /*bc20*/  DADD R4, R32, c[0x0][0x370] ;  /* 0x0000dc0020047629 */ /* 0x00028c0000000000 */
.L_x_50362:
[----:B------:R-:W-:Y:S05]  /*bc30*/  BSYNC B0 ;  /* 0x0000000000007941 */ /* 0x000fea0003800000 */
.L_x_50361:
        /* <DEDUP_REMOVED lines=21> */
.L_x_50368:
[----:B------:R-:W0:Y:S02]  /*bd90*/  F2I.S64.F64.TRUNC R4, R4 ;  /* 0x0000000400047311 */ /* 0x000e24000030d900 */
[----:B0-----:R-:W-:-:S05]  /*bda0*/  IMAD.MOV.U32 R3, RZ, RZ, R4 ;  /* 0x000000ffff037224 */ /* 0x001fca00078e0004 */
[----:B------:R-:W-:Y:S01]  /*bdb0*/  STG.E.U8 [R16.64], R3 ;  /* 0x0000000310007986 */ /* 0x000fe2000c101124 */
[----:B------:R-:W-:Y:S05]  /*bdc0*/  EXIT ;  /* 0x000000000000794d */ /* 0x000fea0003800000 */
.L_x_50367:
        /* <DEDUP_REMOVED lines=9> */
.L_x_50371:
[----:B------:R-:W0:Y:S02]  /*be60*/  F2I.F64.TRUNC R5, R4 ;  /* 0x0000000400057311 */ /* 0x000e24000030d100 */
[----:B0-----:R-:W-:Y:S01]  /*be70*/  STG.E [R16.64], R5 ;  /* 0x0000000510007986 */ /* 0x001fe2000c101924 */
[----:B------:R-:W-:Y:S05]  /*be80*/  EXIT ;  /* 0x000000000000794d */ /* 0x000fea0003800000 */
.L_x_50370:
[----:B------:R-:W0:Y:S02]  /*be90*/  F2I.F64.TRUNC R5, R4 ;  /* 0x0000000400057311 */ /* 0x000e24000030d100 */
[----:B0-----:R-:W-:Y:S01]  /*bea0*/  STG.E.U16 [R16.64], R5 ;  /* 0x0000000510007986 */ /* 0x001fe2000c101524 */
[----:B------:R-:W-:Y:S05]  /*beb0*/  EXIT ;  /* 0x000000000000794d */ /* 0x000fea0003800000 */
.L_x_50366:
        /* <DEDUP_REMOVED lines=11> */
.L_x_50373:
[----:B------:R-:W0:Y:S01]  /*bf70*/  F2F.F32.F64 R0, R4 ;  /* 0x0000000400007310 */ /* 0x000e220000301000 */
[----:B------:R-:W0:-:S14]  /*bf80*/  DSETP.GEU.AND P0, PT, |R4|, c[0x2][0x0], PT ;  /* 0x008000000400762a */ /* 0x000e1c0003f0e200 */
[----:B0-----:R-:W-:-:S05]  /*bf90*/  @!P0 FMUL R0, R0, 1.175494350822287508e-38 ;  /* 0x0080000000008820 */ /* 0x001fca0000400000 */
[----:B------:R-:W-:-:S05]  /*bfa0*/  F2FP.PACK_AB R0, RZ, R0 ;  /* 0x00000000ff00723e */ /* 0x000fca00000000ff */
[----:B------:R-:W-:Y:S01]  /*bfb0*/  STG.E.U16 [R16.64], R0 ;  /* 0x0000000010007986 */ /* 0x000fe2000c101524 */
[----:B------:R-:W-:Y:S05]  /*bfc0*/  EXIT ;  /* 0x000000000000794d */ /* 0x000fea0003800000 */
.L_x_50372:
        /* <DEDUP_REMOVED lines=12> */
.L_x_50375:
[----:B------:R-:W0:Y:S01]  /*c090*/  F2F.F32.F64 R0, R4 ;  /* 0x0000000400007310 */ /* 0x000e220000301000 */
[----:B------:R-:W0:-:S14]  /*c0a0*/  DSETP.GEU.AND P0, PT, |R4|, c[0x2][0x0], PT ;  /* 0x008000000400762a */ /* 0x000e1c0003f0e200 */
[----:B0-----:R-:W-:-:S05]  /*c0b0*/  @!P0 FMUL R0, R0, 1.175494350822287508e-38 ;  /* 0x0080000000008820 */ /* 0x001fca0000400000 */
[----:B------:R-:W-:-:S04]  /*c0c0*/  F2FP.PACK_AB R3, RZ, R0 ;  /* 0x00000000ff03723e */ /* 0x000fc800000000ff */
[----:B------:R-:W-:-:S05]  /*c0d0*/  PRMT R3, R3, 0x5410, RZ ;  /* 0x0000541003037816 */ /* 0x000fca00000000ff */
[----:B------:R-:W-:Y:S01]  /*c0e0*/  STG.E [R16.64], R3 ;  /* 0x0000000310007986 */ /* 0x000fe2000c101924 */
[----:B------:R-:W-:Y:S05]  /*c0f0*/  EXIT ;  /* 0x000000000000794d */ /* 0x000fea0003800000 */
.L_x_50374:
[----:B------:R-:W-:Y:S01]  /*c100*/  STG.E.64 [R16.64], R4 ;  /* 0x0000000410007986 */ /* 0x000fe2000c101b24 */
[----:B------:R-:W-:Y:S05]  /*c110*/  EXIT ;  /* 0x000000000000794d */ /* 0x000fea0003800000 */
.L_x_50365:
        /* <DEDUP_REMOVED lines=12> */
.L_x_50378:
[----:B------:R-:W-:-:S05]  /*c1e0*/  CS2R R6, SRZ ;  /* 0x0000000000067805 */ /* 0x000fca000001ff00 */
[----:B------:R-:W-:Y:S01]  /*c1f0*/  STG.E.128 [R16.64], R4 ;  /* 0x0000000410007986 */ /* 0x000fe2000c101d24 */
[----:B------:R-:W-:Y:S05]  /*c200*/  EXIT ;  /* 0x000000000000794d */ /* 0x000fea0003800000 */
.L_x_50377:
        /* <DEDUP_REMOVED lines=23> */
.L_x_50382:
[----:B------:R-:W-:Y:S05]  /*c380*/  BSYNC B0 ;  /* 0x0000000000007941 */ /* 0x000fea0003800000 */
.L_x_50381:
[----:B------:R-:W-:-:S05]  /*c390*/  LOP3.LUT R3, R0, R3, RZ, 0xfc, !PT ;  /* 0x0000000300037212 */ /* 0x000fca00078efcff */
[----:B------:R-:W-:Y:S01]  /*c3a0*/  STG.E.U8 [R16.64], R3 ;  /* 0x0000000310007986 */ /* 0x000fe2000c101124 */
[----:B------:R-:W-:Y:S05]  /*c3b0*/  EXIT ;  /* 0x000000000000794d */ /* 0x000fea0003800000 */
.L_x_50380:
        /* <DEDUP_REMOVED lines=15> */
.L_x_50384:
[----:B------:R-:W-:Y:S01]  /*c4b0*/  IMAD.MOV.U32 R0, RZ, RZ, 0x7f ;  /* 0x0000007fff007424 */ /* 0x000fe200078e00ff */
[----:B------:R-:W-:-:S04]  /*c4c0*/  ISETP.GT.U32.AND P0, PT, R2, 0x7f800000, PT ;  /* 0x7f8000000200780c */ /* 0x000fc80003f04070 */
[----:B------:R-:W-:-:S04]  /*c4d0*/  SEL R0, R0, 0x7c, P0 ;  /* 0x0000007c00007807 */ /* 0x000fc80000000000 */
.L_x_50385:
[----:B------:R-:W-:Y:S05]  /*c4e0*/  BSYNC B0 ;  /* 0x0000000000007941 */ /* 0x000fea0003800000 */
.L_x_50383:
[----:B------:R-:W-:-:S04]  /*c4f0*/  LOP3.LUT R2, R3, 0x80000000, RZ, 0xc0, !PT ;  /* 0x8000000003027812 */ /* 0x000fc800078ec0ff */
[----:B------:R-:W-:-:S04]  /*c500*/  SHF.R.U32.HI R3, RZ, 0x18, R2 ;  /* 0x00000018ff037819 */ /* 0x000fc80000011602 */
[----:B------:R-:W-:-:S05]  /*c510*/  LOP3.LUT R3, R0, R3, RZ, 0xfc, !PT ;  /* 0x0000000300037212 */ /* 0x000fca00078efcff */
[----:B------:R-:W-:Y:S01]  /*c520*/  STG.E.U8 [R16.64], R3 ;  /* 0x0000000310007986 */ /* 0x000fe2000c101124 */
[----:B------:R-:W-:Y:S05]  /*c530*/  EXIT ;  /* 0x000000000000794d */ /* 0x000fea0003800000 */
.L_x_50379:
[----:B------:R-:W0:Y:S01]  /*c540*/  F2F.F32.F64 R0, R4 ;  /* 0x0000000400007310 */ /* 0x000e220000301000 */
[----:B------:R-:W0:-:S14]  /*c550*/  DSETP.GEU.AND P0, PT, |R4|, c[0x2][0x0], PT ;  /* 0x008000000400762a */ /* 0x000e1c0003f0e200 */
[----:B0-----:R-:W-:-:S05]  /*c560*/  @!P0 FMUL R0, R0, 1.175494350822287508e-38 ;  /* 0x0080000000008820 */ /* 0x001fca0000400000 */
[----:B------:R-:W-:-:S05]  /*c570*/  F2FP.BF16.PACK_AB R0, RZ, R0 ;  /* 0x00000000ff00723e */ /* 0x000fca00000010ff */
[----:B------:R-:W-:Y:S01]  /*c580*/  STG.E.U16 [R16.64], R0 ;  /* 0x0000000010007986 */ /* 0x000fe2000c101524 */
[----:B------:R-:W-:Y:S05]  /*c590*/  EXIT ;  /* 0x000000000000794d */ /* 0x000fea0003800000 */
.L_x_50376:
        /* <DEDUP_REMOVED lines=11> */
.L_x_50388:
        /* <DEDUP_REMOVED lines=19> */
.L_x_50391:
[----:B------:R-:W-:-:S04]  /*c780*/  LOP3.LUT R2, R3, 0x80000000, RZ, 0xc0, !PT ;  /* 0x8000000003027812 */ /* 0x000fc800078ec0ff */
[----:B------:R-:W-:-:S04]  /*c790*/  SHF.R.U32.HI R3, RZ, 0x18, R2 ;  /* 0x00000018ff037819 */ /* 0x000fc80000011602 */
[----:B------:R-:W-:-:S04]  /*c7a0*/  LOP3.LUT R0, R0, R3, RZ, 0xfc, !PT ;  /* 0x0000000300007212 */ /* 0x000fc800078efcff */
[----:B------:R-:W-:Y:S02]  /*c7b0*/  PRMT R8, R0, 0x7610, R8 ;  /* 0x0000761000087816 */ /* 0x000fe40000000008 */
.L_x_50390:
[----:B------:R-:W-:Y:S05]  /*c7c0*/  BSYNC B0 ;  /* 0x0000000000007941 */ /* 0x000fea0003800000 */
.L_x_50389:
[----:B------:R-:W-:Y:S01]  /*c7d0*/  STG.E.U8 [R16.64], R8 ;  /* 0x0000000810007986 */ /* 0x000fe2000c101124 */
[----:B------:R-:W-:Y:S05]  /*c7e0*/  EXIT ;  /* 0x000000000000794d */ /* 0x000fea0003800000 */
.L_x_50387:
        /* <DEDUP_REMOVED lines=19> */
.L_x_50394:
[----:B------:R-:W-:-:S04]  /*c920*/  LOP3.LUT R2, R3, 0x80000000, RZ, 0xc0, !PT ;  /* 0x8000000003027812 */ /* 0x000fc800078ec0ff */
[----:B------:R-:W-:-:S04]  /*c930*/  SHF.R.U32.HI R3, RZ, 0x18, R2 ;  /* 0x00000018ff037819 */ /* 0x000fc80000011602 */
[----:B------:R-:W-:-:S04]  /*c940*/  LOP3.LUT R0, R0, R3, RZ, 0xfc, !PT ;  /* 0x0000000300007212 */ /* 0x000fc800078efcff */
[----:B------:R-:W-:Y:S02]  /*c950*/  PRMT R8, R0, 0x7610, R8 ;  /* 0x0000761000087816 */ /* 0x000fe40000000008 */
.L_x_50393:
[----:B------:R-:W-:Y:S05]  /*c960*/  BSYNC B0 ;  /* 0x0000000000007941 */ /* 0x000fea0003800000 */
.L_x_50392:
[----:B------:R-:W-:Y:S01]  /*c970*/  STG.E.U8 [R16.64], R8 ;  /* 0x0000000810007986 */ /* 0x000fe2000c101124 */
[----:B------:R-:W-:Y:S05]  /*c980*/  EXIT ;  /* 0x000000000000794d */ /* 0x000fea0003800000 */
.L_x_50386:
        /* <DEDUP_REMOVED lines=24> */
.L_x_50369:
        /* <DEDUP_REMOVED lines=19> */
[----:B------:R-:W-:Y:S05]  /*cc40*/  EXIT ;  /* 0x000000000000794d */ /* 0x000fea0003800000 */
.L_x_50396:
[----:B------:R-:W0:Y:S02]  /*cc50*/  F2I.U64.F64.TRUNC R4, R4 ;  /* 0x0000000400047311 */ /* 0x000e24000030d800 */
[----:B0-----:R-:W-:Y:S01]  /*cc60*/  STG.E.64 [R16.64], R4 ;  /* 0x0000000410007986 */ /* 0x001fe2000c101b24 */
[----:B------:R-:W-:Y:S05]  /*cc70*/  EXIT ;  /* 0x000000000000794d */ /* 0x000fea0003800000 */
.L_x_50395:
[----:B------:R-:W0:Y:S02]  /*cc80*/  F2I.U32.F64.TRUNC R5, R4 ;  /* 0x0000000400057311 */ /* 0x000e24000030d000 */
[----:B0-----:R-:W-:Y:S01]  /*cc90*/  STG.E [R16.64], R5 ;  /* 0x0000000510007986 */ /* 0x001fe2000c101924 */
[----:B------:R-:W-:Y:S05]  /*cca0*/  EXIT ;  /* 0x000000000000794d */ /* 0x000fea0003800000 */
        .type           $_ZN2at6native18elementwise_kernelILi128ELi4EZNS0_15gpu_kernel_implIZNS0_50_GLOBAL__N__2680c7bb_12_PowKernel_cu_b2145a98_318422pow_scalar_tensor_implIdEEvRNS_18TensorIteratorBaseET_EUldE_EEvS6_RKS7_EUliE_EEviT1_$__internal_accurate_pow,@function
        .size           $_ZN2at6native18elementwise_kernelILi128ELi4EZNS0_15gpu_kernel_implIZNS0_50_GLOBAL__N__2680c7bb_12_PowKernel_cu_b2145a98_318422pow_scalar_tensor_implIdEEvRNS_18TensorIteratorBaseET_EUldE_EEvS6_RKS7_EUliE_EEviT1_$__internal_accurate_pow,(.L_x_61591 - $_ZN2at6native18elementwise_kernelILi128ELi4EZNS0_15gpu_kernel_implIZNS0_50_GLOBAL__N__2680c7bb_12_PowKernel_cu_b2145a98_318422pow_scalar_tensor_implIdEEvRNS_18TensorIteratorBaseET_EUldE_EEvS6_RKS7_EUliE_EEviT1_$__internal_accurate_pow)
$_ZN2at6native18elementwise_kernelILi128ELi4EZNS0_15gpu_kernel_implIZNS0_50_GLOBAL__N__2680c7bb_12_PowKernel_cu_b2145a98_318422pow_scalar_tensor_implIdEEvRNS_18TensorIteratorBaseET_EUldE_EEvS6_RKS7_EUliE_EEviT1_$__internal_accurate_pow:
[--C-:B------:R-:W-:Y:S01]  /*ccb0*/  SHF.R.U32.HI R28, RZ, 0x14, R7.reuse ;  /* 0x00000014ff1c7819 */ /* 0x100fe20000011607 */
[----:B------:R-:W-:Y:S02]  /*ccc0*/  IMAD.MOV.U32 R4, RZ, RZ, R6 ;  /* 0x000000ffff047224 */ /* 0x000fe400078e0006 */
[----:B------:R-:W-:Y:S01]  /*ccd0*/  IMAD.MOV.U32 R5, RZ, RZ, R7 ;  /* 0x000000ffff057224 */ /* 0x000fe200078e0007 */
[----:B------:R-:W-:Y:S01]  /*cce0*/  ISETP.NE.AND P0, PT, R28, RZ, PT ;  /* 0x000000ff1c00720c */ /* 0x000fe20003f05270 */
[----:B------:R-:W-:-:S02]  /*ccf0*/  IMAD.MOV.U32 R8, RZ, RZ, 0x7d2cafe2 ;  /* 0x7d2cafe2ff087424 */ /* 0x000fc400078e00ff */
[----:B------:R-:W-:Y:S02]  /*cd00*/  IMAD.MOV.U32 R9, RZ, RZ, 0x3eb0f5ff ;  /* 0x3eb0f5ffff097424 */ /* 0x000fe400078e00ff */
[----:B------:R-:W-:-:S04]  /*cd10*/  IMAD.MOV.U32 R31, RZ, RZ, R3 ;  /* 0x000000ffff1f7224 */ /* 0x000fc800078e0003 */
[----:B------:R-:W-:-:S04]  /*cd20*/  IMAD.SHL.U32 R3, R31, 0x2, RZ ;  /* 0x000000021f037824 */ /* 0x000fc800078e00ff */
[----:B------:R-:W0:-:S10]  /*cd30*/  @!P0 DMUL R4, R4, 1.80143985094819840000e+16 ;  /* 0x4350000004048828 */ /* 0x000e140000000000 */
[----:B0-----:R-:W-:Y:S01]  /*cd40*/  @!P0 IMAD.MOV.U32 R7, RZ, RZ, R5 ;  /* 0x000000ffff078224 */ /* 0x001fe200078e0005 */
[----:B------:R-:W-:Y:S01]  /*cd50*/  @!P0 LEA.HI R28, R5, 0xffffffca, RZ, 0xc ;  /* 0xffffffca051c8811 */ /* 0x000fe200078f60ff */
[----:B------:R-:W-:Y:S01]  /*cd60*/  @!P0 IMAD.MOV.U32 R6, RZ, RZ, R4 ;  /* 0x000000ffff068224 */ /* 0x000fe200078e0004 */
[----:B------:R-:W-:Y:S01]  /*cd70*/  ISETP.GT.U32.AND P0, PT, R3, -0x2000001, PT ;  /* 0xfdffffff0300780c */ /* 0x000fe20003f04070 */
        /* <DEDUP_REMOVED lines=58> */
[----:B0-----:R-:W0:-:S04]  /*d120*/  DADD R12, R10, R6 ;  /* 0x000000000a0c7229 */ /* 0x001e080000000006 */
[----:B------:R-:W-:-:S04]  /*d130*/  DADD R6, R4, c[0x2][0x48] ;  /* 0x0080120004067629 */ /* 0x000fc80000000000 */
[----:B0-----:R-:W0:-:S06]  /*d140*/  DADD R10, R8, R12 ;  /* 0x00000000080a7229 */ /* 0x001e0c000000000c */
[----:B0-----:R-:W0:-:S04]  /*d150*/  DFMA R4, R6, c[0x2][0x50], R10 ;  /* 0x0080140006047a2b */ /* 0x001e08000000000a */
[----:B------:R-:W1:-:S04]  /*d160*/  DADD R14, R8, -R10 ;  /* 0x00000000080e7229 */ /* 0x000e48000000080a */
[----:B0-----:R-:W0:-:S04]  /*d170*/  DFMA R8, -R6, c[0x2][0x50], R4 ;  /* 0x0080140006087a2b */ /* 0x001e080000000104 */
[----:B-1----:R1:W-:Y:S02]  /*d180*/  DADD R14, R12, R14 ;  /* 0x000000000c0e7229 */ /* 0x0023e4000000000e */
[----:B-1----:R-:W-:Y:S02]  /*d190*/  IMAD.MOV.U32 R12, RZ, RZ, 0x652b82fe ;  /* 0x652b82feff0c7424 */ /* 0x002fe400078e00ff */
[----:B0-----:R0:W1:Y:S01]  /*d1a0*/  DADD R8, -R10, R8 ;  /* 0x000000000a087229 */ /* 0x0010620000000108 */
[----:B------:R-:W-:Y:S01]  /*d1b0*/  IMAD.MOV.U32 R13, RZ, RZ, 0x3ff71547 ;  /* 0x3ff71547ff0d7424 */ /* 0x000fe200078e00ff */
[----:B0-----:R-:W-:-:S04]  /*d1c0*/  LOP3.LUT R11, R31, 0xff0fffff, RZ, 0xc0, !PT ;  /* 0xff0fffff1f0b7812 */ /* 0x001fc800078ec0ff */
[----:B-1----:R-:W0:Y:S01]  /*d1d0*/  DADD R8, R14, -R8 ;  /* 0x000000000e087229 */ /* 0x002e220000000808 */
[----:B------:R-:W-:-:S05]  /*d1e0*/  SEL R31, R11, R31, P0 ;  /* 0x0000001f0b1f7207 */ /* 0x000fca0000000000 */
[----:B0-----:R-:W0:-:S06]  /*d1f0*/  DFMA R8, R6, c[0x2][0x58], R8 ;  /* 0x0080160006087a2b */ /* 0x001e0c0000000008 */
        /* <DEDUP_REMOVED lines=40> */
.L_x_50397:
[----:B-1----:R-:W-:Y:S01]  /*d480*/  DSETP.NEU.AND P0, PT, |R8|, +INF , PT ;  /* 0x7ff000000800742a */ /* 0x002fe20003f0d200 */
[----:B0-----:R-:W-:Y:S02]  /*d490*/  IMAD.MOV.U32 R4, RZ, RZ, R0 ;  /* 0x000000ffff047224 */ /* 0x001fe400078e0000 */
[----:B------:R-:W-:Y:S01]  /*d4a0*/  IMAD.MOV.U32 R5, RZ, RZ, 0x0 ;  /* 0x00000000ff057424 */ /* 0x000fe200078e00ff */
[----:B------:R-:W0:-:S06]  /*d4b0*/  DADD R6, R14, -R6 ;  /* 0x000000000e067229 */ /* 0x000e0c0000000806 */
[----:B0-----:R-:W0:-:S06]  /*d4c0*/  DADD R6, R10, R6 ;  /* 0x000000000a067229 */ /* 0x001e0c0000000006 */
[----:B0-----:R0:W1:Y:S01]  /*d4d0*/  @P0 DFMA R8, R6, R8, R8 ;  /* 0x000000080608022b */ /* 0x0010620000000008 */
[----:B------:R-:W-:Y:S10]  /*d4e0*/  RET.REL.NODEC R4 `(_ZN2at6native18elementwise_kernelILi128ELi4EZNS0_15gpu_kernel_implIZNS0_50_GLOBAL__N__2680c7bb_12_PowKernel_cu_b2145a98_318422pow_scalar_tensor_implIdEEvRNS_18TensorIteratorBaseET_EUldE_EEvS6_RKS7_EUliE_EEviT1_) ;  /* 0xffff2b1004007950 */ /* 0x000ff40003c3ffff */
.L_x_50398:
        /* <DEDUP_REMOVED lines=9> */
.L_x_61591:


//--------------------- .text._ZN2at6native27unrolled_elementwise_kernelIZNS0_50_GLOBAL__N__2680c7bb_12_PowKernel_cu_b2145a98_318422pow_scalar_tensor_implIdEEvRNS_18TensorIteratorBaseET_EUldE_St5arrayIPcLm2EELi4E23TrivialOffsetCalculatorILi1EjESC_NS0_6memory12LoadWithCastILi1EEENSD_13StoreWithCastILi1EEEEEviS6_T0_T2_T3_T4_T5_ --------------------------
	.section	.text._ZN2at6native27unrolled_elementwise_kernelIZNS0_50_GLOBAL__N__2680c7bb_12_PowKernel_cu_b2145a98_318422pow_scalar_tensor_implIdEEvRNS_18TensorIteratorBaseET_EUldE_St5arrayIPcLm2EELi4E23TrivialOffsetCalculatorILi1EjESC_NS0_6memory12LoadWithCastILi1EEENSD_13StoreWithCastILi1EEEEEviS6_T0_T2_T3_T4_T5_,"ax",@progbits
	.sectioninfo	@"SHI_REGISTERS=40"
	.align	128
        .global         _ZN2at6native27unrolled_elementwise_kernelIZNS0_50_GLOBAL__N__2680c7bb_12_PowKernel_cu_b2145a98_318422pow_scalar_tensor_implIdEEvRNS_18TensorIteratorBaseET_EUldE_St5arrayIPcLm2EELi4E23TrivialOffsetCalculatorILi1EjESC_NS0_6memory12LoadWithCastILi1EEENSD_13StoreWithCastILi1EEEEEviS6_T0_T2_T3_T4_T5_
        .type           _ZN2at6native27unrolled_elementwise_kernelIZNS0_50_GLOBAL__N__2680c7bb_12_PowKernel_cu_b2145a98_318422pow_scalar_tensor_implIdEEvRNS_18TensorIteratorBaseET_EUldE_St5arrayIPcLm2EELi4E23TrivialOffsetCalculatorILi1EjESC_NS0_6memory12LoadWithCastILi1EEENSD_13StoreWithCastILi1EEEEEviS6_T0_T2_T3_T4_T5_,@function
        .size           _ZN2at6native27unrolled_elementwise_kernelIZNS0_50_GLOBAL__N__2680c7bb_12_PowKernel_cu_b2145a98_318422pow_scalar_tensor_implIdEEvRNS_18TensorIteratorBaseET_EUldE_St5arrayIPcLm2EELi4E23TrivialOffsetCalculatorILi1EjESC_NS0_6memory12LoadWithCastILi1EEENSD_13StoreWithCastILi1EEEEEviS6_T0_T2_T3_T4_T5_,(.L_x_61592 - _ZN2at6native27unrolled_elementwise_kernelIZNS0_50_GLOBAL__N__2680c7bb_12_PowKernel_cu_b2145a98_318422pow_scalar_tensor_implIdEEvRNS_18TensorIteratorBaseET_EUldE_St5arrayIPcLm2EELi4E23TrivialOffsetCalculatorILi1EjESC_NS0_6memory12LoadWithCastILi1EEENSD_13StoreWithCastILi1EEEEEviS6_T0_T2_T3_T4_T5_)
        .other          _ZN2at6native27unrolled_elementwise_kernelIZNS0_50_GLOBAL__N__2680c7bb_12_PowKernel_cu_b2145a98_318422pow_scalar_tensor_implIdEEvRNS_18TensorIteratorBaseET_EUldE_St5arrayIPcLm2EELi4E23TrivialOffsetCalculatorILi1EjESC_NS0_6memory12LoadWithCastILi1EEENSD_13StoreWithCastILi1EEEEEviS6_T0_T2_T3_T4_T5_,@"STO_CUDA_ENTRY STV_DEFAULT"
_ZN2at6native27unrolled_elementwise_kernelIZNS0_50_GLOBAL__N__2680c7bb_12_PowKernel_cu_b2145a98_318422pow_scalar_tensor_implIdEEvRNS_18TensorIteratorBaseET_EUldE_St5arrayIPcLm2EELi4E23TrivialOffsetCalculatorILi1EjESC_NS0_6memory12LoadWithCastILi1EEENSD_13StoreWithCastILi1EEEEEviS6_T0_T2_T3_T4_T5_:
.text._ZN2at6native27unrolled_elementwise_kernelIZNS0_50_GLOBAL__N__2680c7bb_12_PowKernel_cu_b2145a98_318422pow_scalar_tensor_implIdEEvRNS_18TensorIteratorBaseET_EUldE_St5arrayIPcLm2EELi4E23TrivialOffsetCalculatorILi1EjESC_NS0_6memory12LoadWithCastILi1EEENSD_13StoreWithCastILi1EEEEEviS6_T0_T2_T3_T4_T5_:
        /* <DEDUP_REMOVED lines=30> */
.L_x_50404:
[----:B------:R-:W2:Y:S02]  /*01e0*/  LDG.E.U8 R4, [R4.64] ;  /* 0x0000002404047981 */ /* 0x000ea4000c1e1100 */
[----:B--2---:R0:W1:Y:S01]  /*01f0*/  I2F.F64.U16 R26, R4 ;  /* 0x00000004001a7312 */ /* 0x0040620000101800 */
[----:B------:R-:W-:Y:S05]  /*0200*/  BRA `(.L_x_50406) ;  /* 0x00000e0000007947 */ /* 0x000fea0003800000 */
.L_x_50403:
        /* <DEDUP_REMOVED lines=9> */
.L_x_50408:
[----:B------:R-:W2:Y:S02]  /*02a0*/  LDG.E R4, [R4.64] ;  /* 0x0000002404047981 */ /* 0x000ea4000c1e1900 */
[----:B--2---:R0:W1:Y:S01]  /*02b0*/  I2F.F64 R26, R4 ;  /* 0x00000004001a7312 */ /* 0x0040620000201c00 */
[----:B------:R-:W-:Y:S05]  /*02c0*/  BRA `(.L_x_50406) ;  /* 0x00000d4000007947 */ /* 0x000fea0003800000 */
.L_x_50407:
[----:B------:R-:W2:Y:S02]  /*02d0*/  LDG.E.U16 R4, [R4.64] ;  /* 0x0000002404047981 */ /* 0x000ea4000c1e1500 */
[----:B--2---:R0:W1:Y:S01]  /*02e0*/  I2F.F64.S16 R26, R4 ;  /* 0x00000004001a7312 */ /* 0x0040620000101c00 */
[----:B------:R-:W-:Y:S05]  /*02f0*/  BRA `(.L_x_50406) ;  /* 0x00000d1000007947 */ /* 0x000fea0003800000 */
.L_x_50402:
        /* <DEDUP_REMOVED lines=10> */
.L_x_50410:
[----:B------:R-:W2:Y:S02]  /*03a0*/  LDG.E.U16 R0, [R4.64] ;  /* 0x0000002404007981 */ /* 0x000ea4000c1e1500 */
[----:B--2---:R-:W-:-:S05]  /*03b0*/  HADD2.F32 R0, -RZ, R0.H0_H0 ;  /* 0x20000000ff007230 */ /* 0x004fca0000004100 */
[----:B------:R-:W-:-:S04]  /*03c0*/  FMUL.FTZ R0, R0, 1 ;  /* 0x3f80000000007820 */ /* 0x000fc80000410000 */
[----:B------:R0:W1:Y:S01]  /*03d0*/  F2F.F64.F32 R26, R0 ;  /* 0x00000000001a7310 */ /* 0x0000620000201800 */
[----:B------:R-:W-:Y:S05]  /*03e0*/  BRA `(.L_x_50406) ;  /* 0x00000c2000007947 */ /* 0x000fea0003800000 */
.L_x_50409:
        /* <DEDUP_REMOVED lines=10> */
.L_x_50412:
[----:B------:R-:W2:Y:S02]  /*0490*/  LDG.E.U16 R4, [R4.64] ;  /* 0x0000002404047981 */ /* 0x000ea4000c1e1500 */
[----:B--2---:R-:W-:-:S05]  /*04a0*/  HADD2.F32 R0, -RZ, R4.H0_H0 ;  /* 0x20000004ff007230 */ /* 0x004fca0000004100 */
[----:B------:R-:W-:-:S04]  /*04b0*/  FMUL.FTZ R0, R0, 1 ;  /* 0x3f80000000007820 */ /* 0x000fc80000410000 */
[----:B------:R0:W1:Y:S01]  /*04c0*/  F2F.F64.F32 R26, R0 ;  /* 0x00000000001a7310 */ /* 0x0000620000201800 */
[----:B------:R-:W-:Y:S05]  /*04d0*/  BRA `(.L_x_50406) ;  /* 0x00000b3000007947 */ /* 0x000fea0003800000 */
.L_x_50411:
[----:B------:R0:W5:Y:S01]  /*04e0*/  LDG.E.64 R26, [R4.64] ;  /* 0x00000024041a7981 */ /* 0x000162000c1e1b00 */
[----:B------:R-:W-:Y:S05]  /*04f0*/  BRA `(.L_x_50406) ;  /* 0x00000b1000007947 */ /* 0x000fea0003800000 */
.L_x_50401:
        /* <DEDUP_REMOVED lines=13> */
.L_x_50415:
[----:B------:R0:W5:Y:S01]  /*05d0*/  LDG.E.64 R26, [R4.64] ;  /* 0x00000024041a7981 */ /* 0x000162000c1e1b00 */
[----:B------:R-:W-:Y:S05]  /*05e0*/  BRA `(.L_x_50406) ;  /* 0x00000a2000007947 */ /* 0x000fea0003800000 */
.L_x_50414:
        /* <DEDUP_REMOVED lines=28> */
.L_x_50417:
        /* <DEDUP_REMOVED lines=16> */
.L_x_50416:
[----:B------:R-:W2:Y:S02]  /*08b0*/  LDG.E.U16 R0, [R4.64] ;  /* 0x0000002404007981 */ /* 0x000ea4000c1e1500 */
[----:B--2---:R-:W-:-:S05]  /*08c0*/  PRMT R0, RZ, 0x5410, R0 ;  /* 0x00005410ff007816 */ /* 0x004fca0000000000 */
[----:B------:R-:W-:-:S04]  /*08d0*/  FMUL.FTZ R0, R0, 1 ;  /* 0x3f80000000007820 */ /* 0x000fc80000410000 */
[----:B------:R0:W1:Y:S01]  /*08e0*/  F2F.F64.F32 R26, R0 ;  /* 0x00000000001a7310 */ /* 0x0000620000201800 */
[----:B------:R-:W-:Y:S05]  /*08f0*/  BRA `(.L_x_50406) ;  /* 0x0000071000007947 */ /* 0x000fea0003800000 */
.L_x_50413:
        /* <DEDUP_REMOVED lines=11> */
.L_x_50420:
        /* <DEDUP_REMOVED lines=21> */
.L_x_50424:
[----:B------:R-:W-:Y:S05]  /*0b00*/  BSYNC B1 ;  /* 0x0000000000017941 */ /* 0x000fea0003800000 */
.L_x_50423:
[----:B------:R-:W-:Y:S01]  /*0b10*/  LEA R5, R0, 0x3b800000, 0x17 ;  /* 0x3b80000000057811 */ /* 0x000fe200078eb8ff */
[----:B------:R-:W-:-:S05]  /*0b20*/  IMAD.SHL.U32 R0, R3, 0x100000, RZ ;  /* 0x0010000003007824 */ /* 0x000fca00078e00ff */
[----:B------:R-:W-:Y:S02]  /*0b30*/  LOP3.LUT R0, R5, R0, R6, 0xfe, !PT ;  /* 0x0000000005007212 */ /* 0x000fe400078efe06 */
.L_x_50422:
[----:B------:R-:W-:Y:S05]  /*0b40*/  BSYNC B0 ;  /* 0x0000000000007941 */ /* 0x000fea0003800000 */
.L_x_50421:
[----:B------:R-:W-:-:S04]  /*0b50*/  FMUL.FTZ R0, R0, 1 ;  /* 0x3f80000000007820 */ /* 0x000fc80000410000 */
[----:B------:R0:W1:Y:S01]  /*0b60*/  F2F.F64.F32 R26, R0 ;  /* 0x00000000001a7310 */ /* 0x0000620000201800 */
[----:B------:R-:W-:Y:S05]  /*0b70*/  BRA `(.L_x_50406) ;  /* 0x0000049000007947 */ /* 0x000fea0003800000 */
.L_x_50419:
        /* <DEDUP_REMOVED lines=21> */
.L_x_50428:
[----:B------:R-:W-:Y:S05]  /*0cd0*/  BSYNC B1 ;  /* 0x0000000000017941 */ /* 0x000fea0003800000 */
.L_x_50427:
[----:B------:R-:W-:Y:S01]  /*0ce0*/  LEA R5, R0, 0x37800000, 0x17 ;  /* 0x3780000000057811 */ /* 0x000fe200078eb8ff */
[----:B------:R-:W-:-:S05]  /*0cf0*/  IMAD.SHL.U32 R0, R3, 0x200000, RZ ;  /* 0x0020000003007824 */ /* 0x000fca00078e00ff */
[----:B------:R-:W-:Y:S02]  /*0d00*/  LOP3.LUT R0, R5, R0, R6, 0xfe, !PT ;  /* 0x0000000005007212 */ /* 0x000fe400078efe06 */
.L_x_50426:
[----:B------:R-:W-:Y:S05]  /*0d10*/  BSYNC B0 ;  /* 0x0000000000007941 */ /* 0x000fea0003800000 */
.L_x_50425:
[----:B------:R-:W-:-:S04]  /*0d20*/  FMUL.FTZ R0, R0, 1 ;  /* 0x3f80000000007820 */ /* 0x000fc80000410000 */
[----:B------:R0:W1:Y:S01]  /*0d30*/  F2F.F64.F32 R26, R0 ;  /* 0x00000000001a7310 */ /* 0x0000620000201800 */
[----:B------:R-:W-:Y:S05]  /*0d40*/  BRA `(.L_x_50406) ;  /* 0x000002c000007947 */ /* 0x000fea0003800000 */
.L_x_50418:
        /* <DEDUP_REMOVED lines=14> */
.L_x_50432:
[----:B------:R-:W-:Y:S05]  /*0e30*/  BSYNC B0 ;  /* 0x0000000000007941 */ /* 0x000fea0003800000 */
.L_x_50431:
[----:B------:R-:W-:-:S04]  /*0e40*/  FMUL.FTZ R0, R0, 1 ;  /* 0x3f80000000007820 */ /* 0x000fc80000410000 */
[----:B------:R0:W1:Y:S01]  /*0e50*/  F2F.F64.F32 R26, R0 ;  /* 0x00000000001a7310 */ /* 0x0000620000201800 */
[----:B------:R-:W-:Y:S05]  /*0e60*/  BRA `(.L_x_50406) ;  /* 0x000001a000007947 */ /* 0x000fea0003800000 */
.L_x_50405:
        /* <DEDUP_REMOVED lines=21> */
.L_x_50430:
[----:B------:R-:W2:Y:S02]  /*0fc0*/  LDG.E.64 R26, [R4.64] ;  /* 0x00000024041a7981 */ /* 0x000ea4000c1e1b00 */
[----:B--2---:R-:W0:Y:S01]  /*0fd0*/  I2F.F64.U64 R26, R26 ;  /* 0x0000001a001a7312 */ /* 0x004e220000301800 */
[----:B------:R-:W-:Y:S05]  /*0fe0*/  BRA `(.L_x_50406) ;  /* 0x0000002000007947 */ /* 0x000fea0003800000 */
.L_x_50429:
[----:B------:R-:W2:Y:S02]  /*0ff0*/  LDG.E R4, [R4.64] ;  /* 0x0000002404047981 */ /* 0x000ea4000c1e1900 */
[----:B--2---:R0:W1:Y:S02]  /*1000*/  I2F.F64.U32 R26, R4 ;  /* 0x00000004001a7312 */ /* 0x0040640000201800 */
.L_x_50406:
[----:B------:R-:W2:Y:S02]  /*1010*/  S2R R29, SR_TID.X ;  /* 0x00000000001d7919 */ /* 0x000ea40000002100 */
[----:B--2---:R-:W-:Y:S02]  /*1020*/  IADD3 R29, R29, 0x80, RZ ;  /* 0x000000801d1d7810 */ /* 0x004fe40007ffe0ff */
.L_x_50400:
[----:B-1----:R-:W-:Y:S05]  /*1030*/  BSYNC B6 ;  /* 0x0000000000067941 */ /* 0x002fea0003800000 */
.L_x_50399:
        /* <DEDUP_REMOVED lines=22> */
.L_x_50438:
[----:B------:R-:W2:Y:S02]  /*11a0*/  LDG.E.U8 R4, [R4.64] ;  /* 0x0000002404047981 */ /* 0x000ea4000c1e1100 */
[----:B--2---:R0:W1:Y:S01]  /*11b0*/  I2F.F64.U16 R24, R4 ;  /* 0x0000000400187312 */ /* 0x0040620000101800 */
[----:B------:R-:W-:Y:S05]  /*11c0*/  BRA `(.L_x_50440) ;  /* 0x00000df000007947 */ /* 0x000fea0003800000 */
.L_x_50437:
        /* <DEDUP_REMOVED lines=9> */
.L_x_50442:
[----:B------:R-:W2:Y:S02]  /*1260*/  LDG.E R4, [R4.64] ;  /* 0x0000002404047981 */ /* 0x000ea4000c1e1900 */
[----:B--2---:R0:W1:Y:S01]  /*1270*/  I2F.F64 R24, R4 ;  /* 0x0000000400187312 */ /* 0x0040620000201c00 */
[----:B------:R-:W-:Y:S05]  /*1280*/  BRA `(.L_x_50440) ;  /* 0x00000d3000007947 */ /* 0x000fea0003800000 */
.L_x_50441:
[----:B------:R-:W2:Y:S02]  /*1290*/  LDG.E.U16 R4, [R4.64] ;  /* 0x0000002404047981 */ /* 0x000ea4000c1e1500 */
[----:B--2---:R0:W1:Y:S01]  /*12a0*/  I2F.F64.S16 R24, R4 ;  /* 0x0000000400187312 */ /* 0x0040620000101c00 */
[----:B------:R-:W-:Y:S05]  /*12b0*/  BRA `(.L_x_50440) ;  /* 0x00000d0000007947 */ /* 0x000fea0003800000 */
.L_x_50436:
        /* <DEDUP_REMOVED lines=10> */
.L_x_50444:
[----:B------:R-:W2:Y:S02]  /*1360*/  LDG.E.U16 R0, [R4.64] ;  /* 0x0000002404007981 */ /* 0x000ea4000c1e1500 */
[----:B--2---:R-:W-:-:S05]  /*1370*/  HADD2.F32 R0, -RZ, R0.H0_H0 ;  /* 0x20000000ff007230 */ /* 0x004fca0000004100 */
[----:B------:R-:W-:-:S04]  /*1380*/  FMUL.FTZ R0, R0, 1 ;  /* 0x3f80000000007820 */ /* 0x000fc80000410000 */
[----:B------:R0:W1:Y:S01]  /*1390*/  F2F.F64.F32 R24, R0 ;  /* 0x0000000000187310 */ /* 0x0000620000201800 */
[----:B------:R-:W-:Y:S05]  /*13a0*/  BRA `(.L_x_50440) ;  /* 0x00000c1000007947 */ /* 0x000fea0003800000 */
.L_x_50443:
        /* <DEDUP_REMOVED lines=10> */
.L_x_50446:
[----:B------:R-:W2:Y:S02]  /*1450*/  LDG.E.U16 R4, [R4.64] ;  /* 0x0000002404047981 */ /* 0x000ea4000c1e1500 */
[----:B--2---:R-:W-:-:S05]  /*1460*/  HADD2.F32 R0, -RZ, R4.H0_H0 ;  /* 0x20000004ff007230 */ /* 0x004fca0000004100 */
[----:B------:R-:W-:-:S04]  /*1470*/  FMUL.FTZ R0, R0, 1 ;  /* 0x3f80000000007820 */ /* 0x000fc80000410000 */
[----:B------:R0:W1:Y:S01]  /*1480*/  F2F.F64.F32 R24, R0 ;  /* 0x0000000000187310 */ /* 0x0000620000201800 */
[----:B------:R-:W-:Y:S05]  /*1490*/  BRA `(.L_x_50440) ;  /* 0x00000b2000007947 */ /* 0x000fea0003800000 */
.L_x_50445:
[----:B------:R0:W5:Y:S01]  /*14a0*/  LDG.E.64 R24, [R4.64] ;  /* 0x0000002404187981 */ /* 0x000162000c1e1b00 */
[----:B------:R-:W-:Y:S05]  /*14b0*/  BRA `(.L_x_50440) ;  /* 0x00000b0000007947 */ /* 0x000fea0003800000 */
.L_x_50435:
        /* <DEDUP_REMOVED lines=13> */
.L_x_50449:
[----:B------:R0:W5:Y:S01]  /*1590*/  LDG.E.64 R24, [R4.64] ;  /* 0x0000002404187981 */ /* 0x000162000c1e1b00 */
[----:B------:R-:W-:Y:S05]  /*15a0*/  BRA `(.L_x_50440) ;  /* 0x00000a1000007947 */ /* 0x000fea0003800000 */
.L_x_50448:
        /* <DEDUP_REMOVED lines=28> */
.L_x_50451:
        /* <DEDUP_REMOVED lines=15> */
.L_x_50450:
[----:B------:R-:W2:Y:S02]  /*1860*/  LDG.E.U16 R0, [R4.64] ;  /* 0x0000002404007981 */ /* 0x000ea4000c1e1500 */
[----:B--2---:R-:W-:-:S05]  /*1870*/  PRMT R0, RZ, 0x5410, R0 ;  /* 0x00005410ff007816 */ /* 0x004fca0000000000 */
[----:B------:R-:W-:-:S04]  /*1880*/  FMUL.FTZ R0, R0, 1 ;  /* 0x3f80000000007820 */ /* 0x000fc80000410000 */
[----:B------:R0:W1:Y:S01]  /*1890*/  F2F.F64.F32 R24, R0 ;  /* 0x0000000000187310 */ /* 0x0000620000201800 */
[----:B------:R-:W-:Y:S05]  /*18a0*/  BRA `(.L_x_50440) ;  /* 0x0000071000007947 */ /* 0x000fea0003800000 */
.L_x_50447:
        /* <DEDUP_REMOVED lines=11> */
.L_x_50454:
        /* <DEDUP_REMOVED lines=21> */
.L_x_50458:
[----:B------:R-:W-:Y:S05]  /*1ab0*/  BSYNC B1 ;  /* 0x0000000000017941 */ /* 0x000fea0003800000 */
.L_x_50457:
[----:B------:R-:W-:Y:S01]  /*1ac0*/  LEA R5, R0, 0x3b800000, 0x17 ;  /* 0x3b80000000057811 */ /* 0x000fe200078eb8ff */
[----:B------:R-:W-:-:S05]  /*1ad0*/  IMAD.SHL.U32 R0, R3, 0x100000, RZ ;  /* 0x0010000003007824 */ /* 0x000fca00078e00ff */
[----:B------:R-:W-:Y:S02]  /*1ae0*/  LOP3.LUT R0, R5, R0, R6, 0xfe, !PT ;  /* 0x0000000005007212 */ /* 0x000fe400078efe06 */
.L_x_50456:
[----:B------:R-:W-:Y:S05]  /*1af0*/  BSYNC B0 ;  /* 0x0000000000007941 */ /* 0x000fea0003800000 */
.L_x_50455:
[----:B------:R-:W-:-:S04]  /*1b00*/  FMUL.FTZ R0, R0, 1 ;  /* 0x3f80000000007820 */ /* 0x000fc80000410000 */
[----:B------:R0:W1:Y:S01]  /*1b10*/  F2F.F64.F32 R24, R0 ;  /* 0x0000000000187310 */ /* 0x0000620000201800 */
[----:B------:R-:W-:Y:S05]  /*1b20*/  BRA `(.L_x_50440) ;  /* 0x0000049000007947 */ /* 0x000fea0003800000 */
.L_x_50453:
        /* <DEDUP_REMOVED lines=21> */
.L_x_50462:
[----:B------:R-:W-:Y:S05]  /*1c80*/  BSYNC B1 ;  /* 0x0000000000017941 */ /* 0x000fea0003800000 */
.L_x_50461:
[----:B------:R-:W-:Y:S01]  /*1c90*/  LEA R5, R0, 0x37800000, 0x17 ;  /* 0x3780000000057811 */ /* 0x000fe200078eb8ff */
[----:B------:R-:W-:-:S05]  /*1ca0*/  IMAD.SHL.U32 R0, R3, 0x200000, RZ ;  /* 0x0020000003007824 */ /* 0x000fca00078e00ff */
[----:B------:R-:W-:Y:S02]  /*1cb0*/  LOP3.LUT R0, R5, R0, R6, 0xfe, !PT ;  /* 0x0000000005007212 */ /* 0x000fe400078efe06 */
.L_x_50460:
[----:B------:R-:W-:Y:S05]  /*1cc0*/  BSYNC B0 ;  /* 0x0000000000007941 */ /* 0x000fea0003800000 */
.L_x_50459:
[----:B------:R-:W-:-:S04]  /*1cd0*/  FMUL.FTZ R0, R0, 1 ;  /* 0x3f80000000007820 */ /* 0x000fc80000410000 */
[----:B------:R0:W1:Y:S01]  /*1ce0*/  F2F.F64.F32 R24, R0 ;  /* 0x0000000000187310 */ /* 0x0000620000201800 */
[----:B------:R-:W-:Y:S05]  /*1cf0*/  BRA `(.L_x_50440) ;  /* 0x000002c000007947 */ /* 0x000fea0003800000 */
.L_x_50452:
        /* <DEDUP_REMOVED lines=14> */
.L_x_50466:
[----:B------:R-:W-:Y:S05]  /*1de0*/  BSYNC B0 ;  /* 0x0000000000007941 */ /* 0x000fea0003800000 */
.L_x_50465:
[----:B------:R-:W-:-:S04]  /*1df0*/  FMUL.FTZ R0, R0, 1 ;  /* 0x3f80000000007820 */ /* 0x000fc80000410000 */
[----:B------:R0:W1:Y:S01]  /*1e00*/  F2F.F64.F32 R24, R0 ;  /* 0x0000000000187310 */ /* 0x0000620000201800 */
[----:B------:R-:W-:Y:S05]  /*1e10*/  BRA `(.L_x_50440) ;  /* 0x000001a000007947 */ /* 0x000fea0003800000 */
.L_x_50439:
        /* <DEDUP_REMOVED lines=21> */
.L_x_50464:
[----:B------:R-:W2:Y:S02]  /*1f70*/  LDG.E.64 R24, [R4.64] ;  /* 0x0000002404187981 */ /* 0x000ea4000c1e1b00 */
[----:B--2---:R-:W0:Y:S01]  /*1f80*/  I2F.F64.U64 R24, R24 ;  /* 0x0000001800187312 */ /* 0x004e220000301800 */
[----:B------:R-:W-:Y:S05]  /*1f90*/  BRA `(.L_x_50440) ;  /* 0x0000002000007947 */ /* 0x000fea0003800000 */
.L_x_50463:
[----:B------:R-:W2:Y:S02]  /*1fa0*/  LDG.E R4, [R4.64] ;  /* 0x0000002404047981 */ /* 0x000ea4000c1e1900 */
[----:B--2---:R0:W1:Y:S02]  /*1fb0*/  I2F.F64.U32 R24, R4 ;  /* 0x0000000400187312 */ /* 0x0040640000201800 */
.L_x_50440:
[----:B------:R-:W-:-:S03]  /*1fc0*/  IADD3 R29, R29, 0x80, RZ ;  /* 0x000000801d1d7810 */ /* 0x000fc60007ffe0ff */
.L_x_50434:
[----:B------:R-:W-:Y:S05]  /*1fd0*/  BSYNC B6 ;  /* 0x0000000000067941 */ /* 0x000fea0003800000 */
.L_x_50433:
        /* <DEDUP_REMOVED lines=24> */
.L_x_50472:
[----:B------:R-:W2:Y:S02]  /*2160*/  LDG.E.U8 R4, [R4.64] ;  /* 0x0000002404047981 */ /* 0x000ea4000c1e1100 */
[----:B--2---:R0:W2:Y:S01]  /*2170*/  I2F.F64.U16 R18, R4 ;  /* 0x0000000400127312 */ /* 0x0040a20000101800 */
[----:B------:R-:W-:Y:S05]  /*2180*/  BRA `(.L_x_50474) ;  /* 0x00000df000007947 */ /* 0x000fea0003800000 */
.L_x_50471:
        /* <DEDUP_REMOVED lines=9> */
.L_x_50476:
[----:B------:R-:W2:Y:S02]  /*2220*/  LDG.E R4, [R4.64] ;  /* 0x0000002404047981 */ /* 0x000ea4000c1e1900 */
[----:B--2---:R0:W2:Y:S01]  /*2230*/  I2F.F64 R18, R4 ;  /* 0x0000000400127312 */ /* 0x0040a20000201c00 */
[----:B------:R-:W-:Y:S05]  /*2240*/  BRA `(.L_x_50474) ;  /* 0x00000d3000007947 */ /* 0x000fea0003800000 */
.L_x_50475:
[----:B------:R-:W2:Y:S02]  /*2250*/  LDG.E.U16 R4, [R4.64] ;  /* 0x0000002404047981 */ /* 0x000ea4000c1e1500 */
[----:B--2---:R0:W2:Y:S01]  /*2260*/  I2F.F64.S16 R18, R4 ;  /* 0x0000000400127312 */ /* 0x0040a20000101c00 */
[----:B------:R-:W-:Y:S05]  /*2270*/  BRA `(.L_x_50474) ;  /* 0x00000d0000007947 */ /* 0x000fea0003800000 */
.L_x_50470:
        /* <DEDUP_REMOVED lines=10> */
.L_x_50478:
[----:B------:R-:W2:Y:S02]  /*2320*/  LDG.E.U16 R0, [R4.64] ;  /* 0x0000002404007981 */ /* 0x000ea4000c1e1500 */
[----:B--2---:R-:W-:-:S05]  /*2330*/  HADD2.F32 R0, -RZ, R0.H0_H0 ;  /* 0x20000000ff007230 */ /* 0x004fca0000004100 */
[----:B------:R-:W-:-:S04]  /*2340*/  FMUL.FTZ R0, R0, 1 ;  /* 0x3f80000000007820 */ /* 0x000fc80000410000 */
[----:B------:R0:W2:Y:S01]  /*2350*/  F2F.F64.F32 R18, R0 ;  /* 0x0000000000127310 */ /* 0x0000a20000201800 */
[----:B------:R-:W-:Y:S05]  /*2360*/  BRA `(.L_x_50474) ;  /* 0x00000c1000007947 */ /* 0x000fea0003800000 */
.L_x_50477:
        /* <DEDUP_REMOVED lines=10> */
.L_x_50480:
[----:B------:R-:W2:Y:S02]  /*2410*/  LDG.E.U16 R4, [R4.64] ;  /* 0x0000002404047981 */ /* 0x000ea4000c1e1500 */
[----:B--2---:R-:W-:-:S05]  /*2420*/  HADD2.F32 R0, -RZ, R4.H0_H0 ;  /* 0x20000004ff007230 */ /* 0x004fca0000004100 */
[----:B------:R-:W-:-:S04]  /*2430*/  FMUL.FTZ R0, R0, 1 ;  /* 0x3f80000000007820 */ /* 0x000fc80000410000 */
[----:B------:R0:W2:Y:S01]  /*2440*/  F2F.F64.F32 R18, R0 ;  /* 0x0000000000127310 */ /* 0x0000a20000201800 */
[----:B------:R-:W-:Y:S05]  /*2450*/  BRA `(.L_x_50474) ;  /* 0x00000b2000007947 */ /* 0x000fea0003800000 */
.L_x_50479:
[----:B------:R0:W5:Y:S01]  /*2460*/  LDG.E.64 R18, [R4.64] ;  /* 0x0000002404127981 */ /* 0x000162000c1e1b00 */
[----:B------:R-:W-:Y:S05]  /*2470*/  BRA `(.L_x_50474) ;  /* 0x00000b0000007947 */ /* 0x000fea0003800000 */
.L_x_50469:
        /* <DEDUP_REMOVED lines=13> */
.L_x_50483:
[----:B------:R0:W5:Y:S01]  /*2550*/  LDG.E.64 R18, [R4.64] ;  /* 0x0000002404127981 */ /* 0x000162000c1e1b00 */
[----:B------:R-:W-:Y:S05]  /*2560*/  BRA `(.L_x_50474) ;  /* 0x00000a1000007947 */ /* 0x000fea0003800000 */
.L_x_50482:
        /* <DEDUP_REMOVED lines=28> */
.L_x_50485:
        /* <DEDUP_REMOVED lines=15> */
.L_x_50484:
[----:B------:R-:W2:Y:S02]  /*2820*/  LDG.E.U16 R0, [R4.64] ;  /* 0x0000002404007981 */ /* 0x000ea4000c1e1500 */
[----:B--2---:R-:W-:-:S05]  /*2830*/  PRMT R0, RZ, 0x5410, R0 ;  /* 0x00005410ff007816 */ /* 0x004fca0000000000 */
[----:B------:R-:W-:-:S04]  /*2840*/  FMUL.FTZ R0, R0, 1 ;  /* 0x3f80000000007820 */ /* 0x000fc80000410000 */
[----:B------:R0:W2:Y:S01]  /*2850*/  F2F.F64.F32 R18, R0 ;  /* 0x0000000000127310 */ /* 0x0000a20000201800 */
[----:B------:R-:W-:Y:S05]  /*2860*/  BRA `(.L_x_50474) ;  /* 0x0000071000007947 */ /* 0x000fea0003800000 */
.L_x_50481:
        /* <DEDUP_REMOVED lines=11> */
.L_x_50488:
        /* <DEDUP_REMOVED lines=21> */
.L_x_50492:
[----:B------:R-:W-:Y:S05]  /*2a70*/  BSYNC B1 ;  /* 0x0000000000017941 */ /* 0x000fea0003800000 */
.L_x_50491:
[----:B------:R-:W-:Y:S01]  /*2a80*/  LEA R5, R0, 0x3b800000, 0x17 ;  /* 0x3b80000000057811 */ /* 0x000fe200078eb8ff */
[----:B------:R-:W-:-:S05]  /*2a90*/  IMAD.SHL.U32 R0, R3, 0x100000, RZ ;  /* 0x0010000003007824 */ /* 0x000fca00078e00ff */
[----:B------:R-:W-:Y:S02]  /*2aa0*/  LOP3.LUT R0, R5, R0, R6, 0xfe, !PT ;  /* 0x0000000005007212 */ /* 0x000fe400078efe06 */
.L_x_50490:
[----:B------:R-:W-:Y:S05]  /*2ab0*/  BSYNC B0 ;  /* 0x0000000000007941 */ /* 0x000fea0003800000 */
.L_x_50489:
[----:B------:R-:W-:-:S04]  /*2ac0*/  FMUL.FTZ R0, R0, 1 ;  /* 0x3f80000000007820 */ /* 0x000fc80000410000 */
[----:B------:R0:W2:Y:S01]  /*2ad0*/  F2F.F64.F32 R18, R0 ;  /* 0x0000000000127310 */ /* 0x0000a20000201800 */
[----:B------:R-:W-:Y:S05]  /*2ae0*/  BRA `(.L_x_50474) ;  /* 0x0000049000007947 */ /* 0x000fea0003800000 */
.L_x_50487:
        /* <DEDUP_REMOVED lines=21> */
.L_x_50496:
[----:B------:R-:W-:Y:S05]  /*2c40*/  BSYNC B1 ;  /* 0x0000000000017941 */ /* 0x000fea0003800000 */
.L_x_50495:
[----:B------:R-:W-:Y:S01]  /*2c50*/  LEA R5, R0, 0x37800000, 0x17 ;  /* 0x3780000000057811 */ /* 0x000fe200078eb8ff */
[----:B------:R-:W-:-:S05]  /*2c60*/  IMAD.SHL.U32 R0, R3, 0x200000, RZ ;  /* 0x0020000003007824 */ /* 0x000fca00078e00ff */
[----:B------:R-:W-:Y:S02]  /*2c70*/  LOP3.LUT R0, R5, R0, R6, 0xfe, !PT ;  /* 0x0000000005007212 */ /* 0x000fe400078efe06 */
.L_x_50494:
[----:B------:R-:W-:Y:S05]  /*2c80*/  BSYNC B0 ;  /* 0x0000000000007941 */ /* 0x000fea0003800000 */
.L_x_50493:
[----:B------:R-:W-:-:S04]  /*2c90*/  FMUL.FTZ R0, R0, 1 ;  /* 0x3f80000000007820 */ /* 0x000fc80000410000 */
[----:B------:R0:W2:Y:S01]  /*2ca0*/  F2F.F64.F32 R18, R0 ;  /* 0x0000000000127310 */ /* 0x0000a20000201800 */
[----:B------:R-:W-:Y:S05]  /*2cb0*/  BRA `(.L_x_50474) ;  /* 0x000002c000007947 */ /* 0x000fea0003800000 */
.L_x_50486:
        /* <DEDUP_REMOVED lines=14> */
.L_x_50500:
[----:B------:R-:W-:Y:S05]  /*2da0*/  BSYNC B0 ;  /* 0x0000000000007941 */ /* 0x000fea0003800000 */
.L_x_50499:
[----:B------:R-:W-:-:S04]  /*2db0*/  FMUL.FTZ R0, R0, 1 ;  /* 0x3f80000000007820 */ /* 0x000fc80000410000 */
[----:B------:R0:W2:Y:S01]  /*2dc0*/  F2F.F64.F32 R18, R0 ;  /* 0x0000000000127310 */ /* 0x0000a20000201800 */
[----:B------:R-:W-:Y:S05]  /*2dd0*/  BRA `(.L_x_50474) ;  /* 0x000001a000007947 */ /* 0x000fea0003800000 */
.L_x_50473:
        /* <DEDUP_REMOVED lines=21> */
.L_x_50498:
[----:B------:R-:W2:Y:S02]  /*2f30*/  LDG.E.64 R18, [R4.64] ;  /* 0x0000002404127981 */ /* 0x000ea4000c1e1b00 */
[----:B--2---:R-:W0:Y:S01]  /*2f40*/  I2F.F64.U64 R18, R18 ;  /* 0x0000001200127312 */ /* 0x004e220000301800 */
[----:B------:R-:W-:Y:S05]  /*2f50*/  BRA `(.L_x_50474) ;  /* 0x0000002000007947 */ /* 0x000fea0003800000 */
.L_x_50497:
[----:B------:R-:W2:Y:S02]  /*2f60*/  LDG.E R4, [R4.64] ;  /* 0x0000002404047981 */ /* 0x000ea4000c1e1900 */
[----:B--2---:R0:W2:Y:S02]  /*2f70*/  I2F.F64.U32 R18, R4 ;  /* 0x0000000400127312 */ /* 0x0040a40000201800 */
.L_x_50474:
[----:B------:R-:W-:-:S03]  /*2f80*/  IADD3 R29, R29, 0x80, RZ ;  /* 0x000000801d1d7810 */ /* 0x000fc60007ffe0ff */
.L_x_50468:
[----:B------:R-:W-:Y:S05]  /*2f90*/  BSYNC B6 ;  /* 0x0000000000067941 */ /* 0x000fea0003800000 */
.L_x_50467:
        /* <DEDUP_REMOVED lines=21> */
.L_x_50506:
[----:B------:R-:W3:Y:S02]  /*30f0*/  LDG.E.U8 R4, [R4.64] ;  /* 0x0000002404047981 */ /* 0x000ee4000c1e1100 */
[----:B---3--:R0:W3:Y:S01]  /*3100*/  I2F.F64.U16 R16, R4 ;  /* 0x0000000400107312 */ /* 0x0080e20000101800 */
[----:B------:R-:W-:Y:S05]  /*3110*/  BRA `(.L_x_50502) ;  /* 0x00000de000007947 */ /* 0x000fea0003800000 */
.L_x_50505:
        /* <DEDUP_REMOVED lines=9> */
.L_x_50509:
[----:B------:R-:W3:Y:S02]  /*31b0*/  LDG.E R4, [R4.64] ;  /* 0x0000002404047981 */ /* 0x000ee4000c1e1900 */
[----:B---3--:R0:W3:Y:S01]  /*31c0*/  I2F.F64 R16, R4 ;  /* 0x0000000400107312 */ /* 0x0080e20000201c00 */
[----:B------:R-:W-:Y:S05]  /*31d0*/  BRA `(.L_x_50502) ;  /* 0x00000d2000007947 */ /* 0x000fea0003800000 */
.L_x_50508:
[----:B------:R-:W3:Y:S02]  /*31e0*/  LDG.E.U16 R4, [R4.64] ;  /* 0x0000002404047981 */ /* 0x000ee4000c1e1500 */
[----:B---3--:R0:W3:Y:S01]  /*31f0*/  I2F.F64.S16 R16, R4 ;  /* 0x0000000400107312 */ /* 0x0080e20000101c00 */
[----:B------:R-:W-:Y:S05]  /*3200*/  BRA `(.L_x_50502) ;  /* 0x00000cf000007947 */ /* 0x000fea0003800000 */
.L_x_50504:
        /* <DEDUP_REMOVED lines=10> */
.L_x_50511:
[----:B------:R-:W3:Y:S02]  /*32b0*/  LDG.E.U16 R0, [R4.64] ;  /* 0x0000002404007981 */ /* 0x000ee4000c1e1500 */
[----:B---3--:R-:W-:-:S05]  /*32c0*/  HADD2.F32 R0, -RZ, R0.H0_H0 ;  /* 0x20000000ff007230 */ /* 0x008fca0000004100 */
[----:B------:R-:W-:-:S04]  /*32d0*/  FMUL.FTZ R0, R0, 1 ;  /* 0x3f80000000007820 */ /* 0x000fc80000410000 */
[----:B------:R0:W3:Y:S01]  /*32e0*/  F2F.F64.F32 R16, R0 ;  /* 0x0000000000107310 */ /* 0x0000e20000201800 */
[----:B------:R-:W-:Y:S05]  /*32f0*/  BRA `(.L_x_50502) ;  /* 0x00000c0000007947 */ /* 0x000fea0003800000 */
.L_x_50510:
        /* <DEDUP_REMOVED lines=10> */
.L_x_50513:
[----:B------:R-:W3:Y:S02]  /*33a0*/  LDG.E.U16 R4, [R4.64] ;  /* 0x0000002404047981 */ /* 0x000ee4000c1e1500 */
[----:B---3--:R-:W-:-:S05]  /*33b0*/  HADD2.F32 R0, -RZ, R4.H0_H0 ;  /* 0x20000004ff007230 */ /* 0x008fca0000004100 */
[----:B------:R-:W-:-:S04]  /*33c0*/  FMUL.FTZ R0, R0, 1 ;  /* 0x3f80000000007820 */ /* 0x000fc80000410000 */
[----:B------:R0:W3:Y:S01]  /*33d0*/  F2F.F64.F32 R16, R0 ;  /* 0x0000000000107310 */ /* 0x0000e20000201800 */
[----:B------:R-:W-:Y:S05]  /*33e0*/  BRA `(.L_x_50502) ;  /* 0x00000b1000007947 */ /* 0x000fea0003800000 */
.L_x_50512:
[----:B------:R0:W5:Y:S01]  /*33f0*/  LDG.E.64 R16, [R4.64] ;  /* 0x0000002404107981 */ /* 0x000162000c1e1b00 */
[----:B------:R-:W-:Y:S05]  /*3400*/  BRA `(.L_x_50502) ;  /* 0x00000af000007947 */ /* 0x000fea0003800000 */
.L_x_50503:
        /* <DEDUP_REMOVED lines=13> */
.L_x_50516:
[----:B------:R0:W5:Y:S01]  /*34e0*/  LDG.E.64 R16, [R4.64] ;  /* 0x0000002404107981 */ /* 0x000162000c1e1b00 */
[----:B------:R-:W-:Y:S05]  /*34f0*/  BRA `(.L_x_50502) ;  /* 0x00000a0000007947 */ /* 0x000fea0003800000 */
.L_x_50515:
        /* <DEDUP_REMOVED lines=28> */
.L_x_50518:
        /* <DEDUP_REMOVED lines=15> */
.L_x_50517:
[----:B------:R-:W3:Y:S02]  /*37b0*/  LDG.E.U16 R0, [R4.64] ;  /* 0x0000002404007981 */ /* 0x000ee4000c1e1500 */
[----:B---3--:R-:W-:-:S05]  /*37c0*/  PRMT R0, RZ, 0x5410, R0 ;  /* 0x00005410ff007816 */ /* 0x008fca0000000000 */
[----:B------:R-:W-:-:S04]  /*37d0*/  FMUL.FTZ R0, R0, 1 ;  /* 0x3f80000000007820 */ /* 0x000fc80000410000 */
[----:B------:R0:W3:Y:S01]  /*37e0*/  F2F.F64.F32 R16, R0 ;  /* 0x0000000000107310 */ /* 0x0000e20000201800 */
[----:B------:R-:W-:Y:S05]  /*37f0*/  BRA `(.L_x_50502) ;  /* 0x0000070000007947 */ /* 0x000fea0003800000 */
.L_x_50514:
        /* <DEDUP_REMOVED lines=11> */
.L_x_50521:
        /* <DEDUP_REMOVED lines=21> */
.L_x_50525:
[----:B------:R-:W-:Y:S05]  /*3a00*/  BSYNC B1 ;  /* 0x0000000000017941 */ /* 0x000fea0003800000 */
.L_x_50524:
[----:B------:R-:W-:Y:S01]  /*3a10*/  LEA R5, R0, 0x3b800000, 0x17 ;  /* 0x3b80000000057811 */ /* 0x000fe200078eb8ff */
[----:B------:R-:W-:-:S05]  /*3a20*/  IMAD.SHL.U32 R0, R3, 0x100000, RZ ;  /* 0x0010000003007824 */ /* 0x000fca00078e00ff */
[----:B------:R-:W-:Y:S02]  /*3a30*/  LOP3.LUT R0, R5, R0, R6, 0xfe, !PT ;  /* 0x0000000005007212 */ /* 0x000fe400078efe06 */
.L_x_50523:
[----:B------:R-:W-:Y:S05]  /*3a40*/  BSYNC B0 ;  /* 0x0000000000007941 */ /* 0x000fea0003800000 */
.L_x_50522:
[----:B------:R-:W-:-:S04]  /*3a50*/  FMUL.FTZ R0, R0, 1 ;  /* 0x3f80000000007820 */ /* 0x000fc80000410000 */
[----:B------:R0:W3:Y:S01]  /*3a60*/  F2F.F64.F32 R16, R0 ;  /* 0x0000000000107310 */ /* 0x0000e20000201800 */
[----:B------:R-:W-:Y:S05]  /*3a70*/  BRA `(.L_x_50502) ;  /* 0x0000048000007947 */ /* 0x000fea0003800000 */
.L_x_50520:
        /* <DEDUP_REMOVED lines=21> */
.L_x_50529:
[----:B------:R-:W-:Y:S05]  /*3bd0*/  BSYNC B1 ;  /* 0x0000000000017941 */ /* 0x000fea0003800000 */
.L_x_50528:
[----:B------:R-:W-:Y:S01]  /*3be0*/  LEA R5, R0, 0x37800000, 0x17 ;  /* 0x3780000000057811 */ /* 0x000fe200078eb8ff */
[----:B------:R-:W-:-:S05]  /*3bf0*/  IMAD.SHL.U32 R0, R3, 0x200000, RZ ;  /* 0x0020000003007824 */ /* 0x000fca00078e00ff */
[----:B------:R-:W-:Y:S02]  /*3c00*/  LOP3.LUT R0, R5, R0, R6, 0xfe, !PT ;  /* 0x0000000005007212 */ /* 0x000fe400078efe06 */
.L_x_50527:
[----:B------:R-:W-:Y:S05]  /*3c10*/  BSYNC B0 ;  /* 0x0000000000007941 */ /* 0x000fea0003800000 */
.L_x_50526:
[----:B------:R-:W-:-:S04]  /*3c20*/  FMUL.FTZ R0, R0, 1 ;  /* 0x3f80000000007820 */ /* 0x000fc80000410000 */
[----:B------:R0:W3:Y:S01]  /*3c30*/  F2F.F64.F32 R16, R0 ;  /* 0x0000000000107310 */ /* 0x0000e20000201800 */
[----:B------:R-:W-:Y:S05]  /*3c40*/  BRA `(.L_x_50502) ;  /* 0x000002b000007947 */ /* 0x000fea0003800000 */
.L_x_50519:
        /* <DEDUP_REMOVED lines=14> */
.L_x_50533:
[----:B------:R-:W-:Y:S05]  /*3d30*/  BSYNC B0 ;  /* 0x0000000000007941 */ /* 0x000fea0003800000 */
.L_x_50532:
[----:B------:R-:W-:-:S04]  /*3d40*/  FMUL.FTZ R0, R0, 1 ;  /* 0x3f80000000007820 */ /* 0x000fc80000410000 */
[----:B------:R0:W3:Y:S01]  /*3d50*/  F2F.F64.F32 R16, R0 ;  /* 0x0000000000107310 */ /* 0x0000e20000201800 */
[----:B------:R-:W-:Y:S05]  /*3d60*/  BRA `(.L_x_50502) ;  /* 0x0000019000007947 */ /* 0x000fea0003800000 */
.L_x_50507:
        /* <DEDUP_REMOVED lines=20> */
.L_x_50531:
[----:B------:R-:W3:Y:S02]  /*3eb0*/  LDG.E.64 R16, [R4.64] ;  /* 0x0000002404107981 */ /* 0x000ee4000c1e1b00 */
[----:B---3--:R-:W0:Y:S01]  /*3ec0*/  I2F.F64.U64 R16, R16 ;  /* 0x0000001000107312 */ /* 0x008e220000301800 */
[----:B------:R-:W-:Y:S05]  /*3ed0*/  BRA `(.L_x_50502) ;  /* 0x0000002000007947 */ /* 0x000fea0003800000 */
.L_x_50530:
[----:B------:R-:W3:Y:S02]  /*3ee0*/  LDG.E R4, [R4.64] ;  /* 0x0000002404047981 */ /* 0x000ee4000c1e1900 */
[----:B---3--:R0:W3:Y:S02]  /*3ef0*/  I2F.F64.U32 R16, R4 ;  /* 0x0000000400107312 */ /* 0x0080e40000201800 */
.L_x_50502:
[----:B------:R-:W-:Y:S05]  /*3f00*/  BSYNC B6 ;  /* 0x0000000000067941 */ /* 0x000fea0003800000 */
.L_x_50501:
[----:B------:R-:W4:Y:S01]  /*3f10*/  DSETP.NEU.AND P0, PT, RZ, c[0x0][0x168], PT ;  /* 0x00005a00ff00762a */ /* 0x000f220003f0d000 */
[----:B------:R-:W-:-:S13]  /*3f20*/  BSSY B0, `(.L_x_50534) ;  /* 0x00001df000007945 */ /* 0x000fda0003800000 */
[----:B----4-:R-:W-:Y:S05]  /*3f30*/  @!P0 BRA `(.L_x_50535) ;  /* 0x000010b000008947 */ /* 0x010fea0003800000 */
[----:B------:R-:W4:Y:S01]  /*3f40*/  S2R R3, SR_TID.X ;  /* 0x0000000000037919 */ /* 0x000f220000002100 */
[----:B------:R-:W-:Y:S01]  /*3f50*/  BSSY B1, `(.L_x_50536) ;  /* 0x0000044000017945 */ /* 0x000fe20003800000 */
[----:B----4-:R-:W-:-:S13]  /*3f60*/  ISETP.GE.AND P0, PT, R3, R2, PT ;  /* 0x000000020300720c */ /* 0x010fda0003f06270 */
[----:B------:R-:W-:Y:S05]  /*3f70*/  @P0 BRA `(.L_x_50537) ;  /* 0x0000041000000947 */ /* 0x000fea0003800000 */
[----:B0----5:R-:W-:Y:S01]  /*3f80*/  LOP3.LUT R0, R27, 0x7ff00000, RZ, 0xc0, !PT ;  /* 0x7ff000001b007812 */ /* 0x021fe200078ec0ff */
[----:B------:R-:W0:Y:S01]  /*3f90*/  DADD R6, -RZ, |c[0x0][0x168]| ;  /* 0x40005a00ff067629 */ /* 0x000e220000000100 */
[----:B------:R-:W-:Y:S01]  /*3fa0*/  BSSY B2, `(.L_x_50538) ;  /* 0x000000a000027945 */ /* 0x000fe20003800000 */
[----:B------:R-:W-:Y:S01]  /*3fb0*/  IMAD.MOV.U32 R36, RZ, RZ, R26 ;  /* 0x000000ffff247224 */ /* 0x000fe200078e001a */
[----:B------:R-:W-:Y:S01]  /*3fc0*/  LEA.HI R5, R0, 0xfffffc0c, RZ, 0xc ;  /* 0xfffffc0c00057811 */ /* 0x000fe200078f60ff */
[----:B------:R-:W-:-:S03]  /*3fd0*/  IMAD.MOV.U32 R23, RZ, RZ, R27 ;  /* 0x000000ffff177224 */ /* 0x000fc600078e001b */
[CC--:B------:R-:W-:Y:S02]  /*3fe0*/  SHF.L.U32 R0, R26.reuse, R5.reuse, RZ ;  /* 0x000000051a007219 */ /* 0x0c0fe400000006ff */
[----:B------:R-:W-:Y:S02]  /*3ff0*/  SHF.L.U64.HI R5, R26, R5, R27 ;  /* 0x000000051a057219 */ /* 0x000fe4000001021b */
[----:B------:R-:W-:Y:S02]  /*4000*/  ISETP.NE.U32.AND P0, PT, R0, RZ, PT ;  /* 0x000000ff0000720c */ /* 0x000fe40003f05070 */
[----:B------:R-:W-:Y:S02]  /*4010*/  MOV R0, 0x4040 ;  /* 0x0000404000007802 */ /* 0x000fe40000000f00 */
[----:B------:R-:W-:-:S08]  /*4020*/  ISETP.NE.AND.EX P0, PT, R5, -0x80000000, PT, P0 ;  /* 0x800000000500780c */ /* 0x000fd00003f05300 */
[----:B0123--:R-:W-:Y:S05]  /*4030*/  CALL.REL.NOINC `($_ZN2at6native27unrolled_elementwise_kernelIZNS0_50_GLOBAL__N__2680c7bb_12_PowKernel_cu_b2145a98_318422pow_scalar_tensor_implIdEEvRNS_18TensorIteratorBaseET_EUldE_St5arrayIPcLm2EELi4E23TrivialOffsetCalculatorILi1EjESC_NS0_6memory12LoadWithCastILi1EEENSD_13StoreWithCastILi1EEEEEviS6_T0_T2_T3_T4_T5_$__internal_accurate_pow) ;  /* 0x00005e9000007944 */ /* 0x00ffea0003c00000 */
[----:B------:R-:W-:Y:S05]  /*4040*/  BSYNC B2 ;  /* 0x0000000000027941 */ /* 0x000fea0003800000 */
.L_x_50538:
[----:B------:R-:W-:Y:S01]  /*4050*/  IMAD.MOV.U32 R0, RZ, RZ, c[0x0][0x16c] ;  /* 0x00005b00ff007624 */ /* 0x000fe200078e00ff */
[----:B------:R-:W1:Y:S01]  /*4060*/  DADD R4, R26, c[0x0][0x168] ;  /* 0x00005a001a047629 */ /* 0x000e620000000000 */
[----:B------:R-:W-:-:S03]  /*4070*/  ISETP.GT.AND P0, PT, RZ, c[0x0][0x16c], !P0 ;  /* 0x00005b00ff007a0c */ /* 0x000fc60004704270 */
[----:B------:R-:W-:-:S06]  /*4080*/  ISETP.GT.AND P1, PT, R0, -0x1, PT ;  /* 0xffffffff0000780c */ /* 0x000fcc0003f24270 */
[----:B-1----:R-:W-:-:S04]  /*4090*/  LOP3.LUT R4, R5, 0x7ff00000, RZ, 0xc0, !PT ;  /* 0x7ff0000005047812 */ /* 0x002fc800078ec0ff */
[----:B------:R-:W-:-:S03]  /*40a0*/  ISETP.NE.AND P2, PT, R4, 0x7ff00000, PT ;  /* 0x7ff000000400780c */ /* 0x000fc60003f45270 */
[----:B------:R-:W-:Y:S09]  /*40b0*/  @P1 BRA `(.L_x_50539) ;  /* 0x0000007000001947 */ /* 0x000ff20003800000 */
[----:B------:R-:W1:Y:S01]  /*40c0*/  FRND.F64.TRUNC R4, R26 ;  /* 0x0000001a00047313 */ /* 0x000e62000030d800 */
[----:B------:R-:W2:-:S10]  /*40d0*/  DADD R6, -RZ, -R14 ;  /* 0x00000000ff067229 */ /* 0x000e94000000090e */
[----:B--2---:R-:W-:Y:S02]  /*40e0*/  FSEL R14, R6, R14, P0 ;  /* 0x0000000e060e7208 */ /* 0x004fe40000000000 */
[----:B------:R-:W-:Y:S01]  /*40f0*/  FSEL R15, R7, R15, P0 ;  /* 0x0000000f070f7208 */ /* 0x000fe20000000000 */
[----:B-1----:R-:W1:-:S14]  /*4100*/  DSETP.NEU.AND P1, PT, R4, R26, PT ;  /* 0x0000001a0400722a */ /* 0x002e5c0003f2d000 */
[----:B-1----:R-:W-:Y:S02]  /*4110*/  @P1 IMAD.MOV.U32 R14, RZ, RZ, 0x0 ;  /* 0x00000000ff0e1424 */ /* 0x002fe400078e00ff */
[----:B------:R-:W-:Y:S02]  /*4120*/  @P1 IMAD.MOV.U32 R15, RZ, RZ, -0x80000 ;  /* 0xfff80000ff0f1424 */ /* 0x000fe400078e00ff */
.L_x_50539:
[----:B------:R-:W-:Y:S01]  /*4130*/  BSSY B2, `(.L_x_50540) ;  /* 0x000001f000027945 */ /* 0x000fe20003800000 */
        /* <DEDUP_REMOVED lines=18> */
.L_x_50543:
[----:B------:R-:W-:Y:S02]  /*4260*/  IMAD.MOV.U32 R4, RZ, RZ, c[0x0][0x168] ;  /* 0x00005a00ff047624 */ /* 0x000fe400078e00ff */
[----:B------:R-:W-:-:S06]  /*4270*/  IMAD.MOV.U32 R5, RZ, RZ, c[0x0][0x16c] ;  /* 0x00005b00ff057624 */ /* 0x000fcc00078e00ff */
[----:B------:R-:W1:-:S14]  /*4280*/  DSETP.NEU.AND P1, PT, |R4|, +INF , PT ;  /* 0x7ff000000400742a */ /* 0x000e5c0003f2d200 */
[----:B-1----:R-:W-:Y:S05]  /*4290*/  @P1 BRA `(.L_x_50541) ;  /* 0x0000008000001947 */ /* 0x002fea0003800000 */
[C---:B------:R-:W-:Y:S01]  /*42a0*/  LOP3.LUT R0, R27.reuse, 0x7fffffff, RZ, 0xc0, !PT ;  /* 0x7fffffff1b007812 */ /* 0x040fe200078ec0ff */
[----:B------:R-:W-:Y:S01]  /*42b0*/  IMAD.MOV.U32 R14, RZ, RZ, RZ ;  /* 0x000000ffff0e7224 */ /* 0x000fe200078e00ff */
[----:B------:R-:W-:Y:S02]  /*42c0*/  ISETP.GT.AND P1, PT, R27, -0x1, PT ;  /* 0xffffffff1b00780c */ /* 0x000fe40003f24270 */
[----:B------:R-:W-:Y:S02]  /*42d0*/  ISETP.NE.AND P0, PT, R0, 0x3fe00000, P0 ;  /* 0x3fe000000000780c */ /* 0x000fe40000705270 */
[----:B------:R-:W-:-:S11]  /*42e0*/  SEL R15, RZ, 0x7ff00000, !P1 ;  /* 0x7ff00000ff0f7807 */ /* 0x000fd60004800000 */
[----:B------:R-:W-:Y:S01]  /*42f0*/  @P0 IADD3 R15, R15, -0x80000000, RZ ;  /* 0x800000000f0f0810 */ /* 0x000fe20007ffe0ff */
[----:B------:R-:W-:Y:S05]  /*4300*/  BRA `(.L_x_50541) ;  /* 0x0000001000007947 */ /* 0x000fea0003800000 */
.L_x_50542:
[----:B------:R1:W2:-:S06]  /*4310*/  DADD R14, R26, c[0x0][0x168] ;  /* 0x00005a001a0e7629 */ /* 0x00028c0000000000 */
.L_x_50541:
[----:B------:R-:W-:Y:S05]  /*4320*/  BSYNC B2 ;  /* 0x0000000000027941 */ /* 0x000fea0003800000 */
.L_x_50540:
[----:B------:R-:W3:Y:S01]  /*4330*/  DSETP.NEU.AND P0, PT, R26, RZ, PT ;  /* 0x000000ff1a00722a */ /* 0x000ee20003f0d000 */
[----:B------:R-:W-:Y:S02]  /*4340*/  IMAD.MOV.U32 R4, RZ, RZ, c[0x0][0x168] ;  /* 0x00005a00ff047624 */ /* 0x000fe400078e00ff */
[----:B------:R-:W-:-:S06]  /*4350*/  IMAD.MOV.U32 R5, RZ, RZ, c[0x0][0x16c] ;  /* 0x00005b00ff057624 */ /* 0x000fcc00078e00ff */
[----:B---3--:R-:W3:-:S06]  /*4360*/  DSETP.EQ.OR P0, PT, R4, 1, !P0 ;  /* 0x3ff000000400742a */ /* 0x008ecc0004702400 */
[----:B--23--:R-:W-:Y:S02]  /*4370*/  FSEL R4, R14, RZ, !P0 ;  /* 0x000000ff0e047208 */ /* 0x00cfe40004000000 */
[----:B------:R-:W-:Y:S02]  /*4380*/  FSEL R5, R15, 1.875, !P0 ;  /* 0x3ff000000f057808 */ /* 0x000fe40004000000 */
.L_x_50537:
[----:B------:R-:W-:Y:S05]  /*4390*/  BSYNC B1 ;  /* 0x0000000000017941 */ /* 0x000fea0003800000 */
.L_x_50536:
[----:B0-----:R-:W-:Y:S01]  /*43a0*/  IADD3 R7, R3, 0x80, RZ ;  /* 0x0000008003077810 */ /* 0x001fe20007ffe0ff */
[----:B------:R-:W-:Y:S03]  /*43b0*/  BSSY B1, `(.L_x_50544) ;  /* 0x0000040000017945 */ /* 0x000fe60003800000 */
[----:B------:R-:W-:-:S13]  /*43c0*/  ISETP.GE.AND P0, PT, R7, R2, PT ;  /* 0x000000020700720c */ /* 0x000fda0003f06270 */
[----:B------:R-:W-:Y:S05]  /*43d0*/  @P0 BRA `(.L_x_50545) ;  /* 0x000003d000000947 */ /* 0x000fea0003800000 */
[----:B-1---5:R-:W-:Y:S01]  /*43e0*/  LOP3.LUT R0, R25, 0x7ff00000, RZ, 0xc0, !PT ;  /* 0x7ff0000019007812 */ /* 0x022fe200078ec0ff */
        /* <DEDUP_REMOVED lines=10> */
[----:B0-23--:R-:W-:Y:S05]  /*4490*/  CALL.REL.NOINC `($_ZN2at6native27unrolled_elementwise_kernelIZNS0_50_GLOBAL__N__2680c7bb_12_PowKernel_cu_b2145a98_318422pow_scalar_tensor_implIdEEvRNS_18TensorIteratorBaseET_EUldE_St5arrayIPcLm2EELi4E23TrivialOffsetCalculatorILi1EjESC_NS0_6memory12LoadWithCastILi1EEENSD_13StoreWithCastILi1EEEEEviS6_T0_T2_T3_T4_T5_$__internal_accurate_pow) ;  /* 0x00005a3000007944 */ /* 0x00dfea0003c00000 */
[----:B------:R-:W-:Y:S05]  /*44a0*/  BSYNC B2 ;  /* 0x0000000000027941 */ /* 0x000fea0003800000 */
.L_x_50546:
        /* <DEDUP_REMOVED lines=8> */
[----:B0-----:R-:W0:-:S10]  /*4530*/  DADD R8, -RZ, -R14 ;  /* 0x00000000ff087229 */ /* 0x001e14000000090e */
[----:B0-----:R-:W-:Y:S02]  /*4540*/  FSEL R14, R8, R14, P0 ;  /* 0x0000000e080e7208 */ /* 0x001fe40000000000 */
[----:B------:R-:W-:Y:S01]  /*4550*/  FSEL R15, R9, R15, P0 ;  /* 0x0000000f090f7208 */ /* 0x000fe20000000000 */
[----:B-1----:R-:W0:-:S14]  /*4560*/  DSETP.NEU.AND P1, PT, R6, R24, PT ;  /* 0x000000180600722a */ /* 0x002e1c0003f2d000 */
[----:B0-----:R-:W-:Y:S02]  /*4570*/  @P1 IMAD.MOV.U32 R14, RZ, RZ, 0x0 ;  /* 0x00000000ff0e1424 */ /* 0x001fe400078e00ff */
[----:B------:R-:W-:Y:S02]  /*4580*/  @P1 IMAD.MOV.U32 R15, RZ, RZ, -0x80000 ;  /* 0xfff80000ff0f1424 */ /* 0x000fe400078e00ff */
.L_x_50547:
[----:B------:R-:W-:Y:S01]  /*4590*/  BSSY B2, `(.L_x_50548) ;  /* 0x000001b000027945 */ /* 0x000fe20003800000 */
[----:B------:R-:W-:Y:S05]  /*45a0*/  @P2 BRA `(.L_x_50549) ;  /* 0x0000019000002947 */ /* 0x000fea0003800000 */
[----:B------:R-:W1:Y:S01]  /*45b0*/  DSETP.GTU.AND P1, PT, |R24|, +INF , PT ;  /* 0x7ff000001800742a */ /* 0x000e620003f2c200 */
[----:B------:R-:W-:Y:S02]  /*45c0*/  IMAD.MOV.U32 R6, RZ, RZ, c[0x0][0x168] ;  /* 0x00005a00ff067624 */ /* 0x000fe400078e00ff */
[----:B------:R-:W-:-:S06]  /*45d0*/  IMAD.MOV.U32 R7, RZ, RZ, c[0x0][0x16c] ;  /* 0x00005b00ff077624 */ /* 0x000fcc00078e00ff */
        /* <DEDUP_REMOVED lines=12> */
.L_x_50551:
        /* <DEDUP_REMOVED lines=9> */
.L_x_50550:
[----:B------:R1:W2:-:S06]  /*4730*/  DADD R14, R24, c[0x0][0x168] ;  /* 0x00005a00180e7629 */ /* 0x00028c0000000000 */
.L_x_50549:
[----:B------:R-:W-:Y:S05]  /*4740*/  BSYNC B2 ;  /* 0x0000000000027941 */ /* 0x000fea0003800000 */
.L_x_50548:
[----:B------:R-:W3:Y:S01]  /*4750*/  DSETP.NEU.AND P0, PT, R24, RZ, PT ;  /* 0x000000ff1800722a */ /* 0x000ee20003f0d000 */
[----:B------:R-:W-:Y:S02]  /*4760*/  IMAD.MOV.U32 R6, RZ, RZ, c[0x0][0x168] ;  /* 0x00005a00ff067624 */ /* 0x000fe400078e00ff */
[----:B------:R-:W-:-:S06]  /*4770*/  IMAD.MOV.U32 R7, RZ, RZ, c[0x0][0x16c] ;  /* 0x00005b00ff077624 */ /* 0x000fcc00078e00ff */
[----:B---3--:R-:W3:-:S06]  /*4780*/  DSETP.EQ.OR P0, PT, R6, 1, !P0 ;  /* 0x3ff000000600742a */ /* 0x008ecc0004702400 */
[----:B--23--:R-:W-:Y:S02]  /*4790*/  FSEL R28, R14, RZ, !P0 ;  /* 0x000000ff0e1c7208 */ /* 0x00cfe40004000000 */
[----:B------:R-:W-:Y:S02]  /*47a0*/  FSEL R29, R15, 1.875, !P0 ;  /* 0x3ff000000f1d7808 */ /* 0x000fe40004000000 */
.L_x_50545:
[----:B------:R-:W-:Y:S05]  /*47b0*/  BSYNC B1 ;  /* 0x0000000000017941 */ /* 0x000fea0003800000 */
.L_x_50544:
[----:B------:R-:W-:Y:S01]  /*47c0*/  IADD3 R7, R3, 0x100, RZ ;  /* 0x0000010003077810 */ /* 0x000fe20007ffe0ff */
[----:B------:R-:W-:Y:S03]  /*47d0*/  BSSY B1, `(.L_x_50552) ;  /* 0x0000040000017945 */ /* 0x000fe60003800000 */
[----:B------:R-:W-:-:S13]  /*47e0*/  ISETP.GE.AND P0, PT, R7, R2, PT ;  /* 0x000000020700720c */ /* 0x000fda0003f06270 */
[----:B------:R-:W-:Y:S05]  /*47f0*/  @P0 BRA `(.L_x_50553) ;  /* 0x000003d000000947 */ /* 0x000fea0003800000 */
[----:B--2--5:R-:W-:Y:S01]  /*4800*/  LOP3.LUT R0, R19, 0x7ff00000, RZ, 0xc0, !PT ;  /* 0x7ff0000013007812 */ /* 0x024fe200078ec0ff */
[----:B------:R-:W2:Y:S01]  /*4810*/  DADD R6, -RZ, |c[0x0][0x168]| ;  /* 0x40005a00ff067629 */ /* 0x000ea20000000100 */
[----:B------:R-:W-:Y:S01]  /*4820*/  BSSY B2, `(.L_x_50554) ;  /* 0x000000a000027945 */ /* 0x000fe20003800000 */
[----:B------:R-:W-:Y:S01]  /*4830*/  IMAD.MOV.U32 R36, RZ, RZ, R18 ;  /* 0x000000ffff247224 */ /* 0x000fe200078e0012 */
[----:B0-----:R-:W-:Y:S01]  /*4840*/  LEA.HI R9, R0, 0xfffffc0c, RZ, 0xc ;  /* 0xfffffc0c00097811 */ /* 0x001fe200078f60ff */
[----:B------:R-:W-:-:S03]  /*4850*/  IMAD.MOV.U32 R23, RZ, RZ, R19 ;  /* 0x000000ffff177224 */ /* 0x000fc600078e0013 */
[CC--:B------:R-:W-:Y:S02]  /*4860*/  SHF.L.U32 R0, R18.reuse, R9.reuse, RZ ;  /* 0x0000000912007219 */ /* 0x0c0fe400000006ff */
[----:B------:R-:W-:Y:S02]  /*4870*/  SHF.L.U64.HI R9, R18, R9, R19 ;  /* 0x0000000912097219 */ /* 0x000fe40000010213 */
[----:B------:R-:W-:Y:S02]  /*4880*/  ISETP.NE.U32.AND P0, PT, R0, RZ, PT ;  /* 0x000000ff0000720c */ /* 0x000fe40003f05070 */
[----:B------:R-:W-:Y:S02]  /*4890*/  MOV R0, 0x48c0 ;  /* 0x000048c000007802 */ /* 0x000fe40000000f00 */
[----:B------:R-:W-:-:S08]  /*48a0*/  ISETP.NE.AND.EX P0, PT, R9, -0x80000000, PT, P0 ;  /* 0x800000000900780c */ /* 0x000fd00003f05300 */
[----:B-123--:R-:W-:Y:S05]  /*48b0*/  CALL.REL.NOINC `($_ZN2at6native27unrolled_elementwise_kernelIZNS0_50_GLOBAL__N__2680c7bb_12_PowKernel_cu_b2145a98_318422pow_scalar_tensor_implIdEEvRNS_18TensorIteratorBaseET_EUldE_St5arrayIPcLm2EELi4E23TrivialOffsetCalculatorILi1EjESC_NS0_6memory12LoadWithCastILi1EEENSD_13StoreWithCastILi1EEEEEviS6_T0_T2_T3_T4_T5_$__internal_accurate_pow) ;  /* 0x0000561000007944 */ /* 0x00efea0003c00000 */
[----:B------:R-:W-:Y:S05]  /*48c0*/  BSYNC B2 ;  /* 0x0000000000027941 */ /* 0x000fea0003800000 */
.L_x_50554:
        /* <DEDUP_REMOVED lines=14> */
.L_x_50555:
        /* <DEDUP_REMOVED lines=17> */
.L_x_50559:
        /* <DEDUP_REMOVED lines=9> */
.L_x_50558:
[----:B------:R1:W2:-:S06]  /*4b50*/  DADD R14, R18, c[0x0][0x168] ;  /* 0x00005a00120e7629 */ /* 0x00028c0000000000 */
.L_x_50557:
[----:B------:R-:W-:Y:S05]  /*4b60*/  BSYNC B2 ;  /* 0x0000000000027941 */ /* 0x000fea0003800000 */
.L_x_50556:
[----:B------:R-:W3:Y:S01]  /*4b70*/  DSETP.NEU.AND P0, PT, R18, RZ, PT ;  /* 0x000000ff1200722a */ /* 0x000ee20003f0d000 */
[----:B------:R-:W-:Y:S02]  /*4b80*/  IMAD.MOV.U32 R6, RZ, RZ, c[0x0][0x168] ;  /* 0x00005a00ff067624 */ /* 0x000fe400078e00ff */
[----:B------:R-:W-:-:S06]  /*4b90*/  IMAD.MOV.U32 R7, RZ, RZ, c[0x0][0x16c] ;  /* 0x00005b00ff077624 */ /* 0x000fcc00078e00ff */
[----:B---3--:R-:W3:-:S06]  /*4ba0*/  DSETP.EQ.OR P0, PT, R6, 1, !P0 ;  /* 0x3ff000000600742a */ /* 0x008ecc0004702400 */
[----:B--23--:R-:W-:Y:S02]  /*4bb0*/  FSEL R24, R14, RZ, !P0 ;  /* 0x000000ff0e187208 */ /* 0x00cfe40004000000 */
[----:B------:R-:W-:Y:S02]  /*4bc0*/  FSEL R25, R15, 1.875, !P0 ;  /* 0x3ff000000f197808 */ /* 0x000fe40004000000 */
.L_x_50553:
[----:B------:R-:W-:Y:S05]  /*4bd0*/  BSYNC B1 ;  /* 0x0000000000017941 */ /* 0x000fea0003800000 */
.L_x_50552:
[----:B------:R-:W-:-:S04]  /*4be0*/  IADD3 R3, R3, 0x180, RZ ;  /* 0x0000018003037810 */ /* 0x000fc80007ffe0ff */
[----:B------:R-:W-:-:S13]  /*4bf0*/  ISETP.GE.AND P0, PT, R3, R2, PT ;  /* 0x000000020300720c */ /* 0x000fda0003f06270 */
[----:B------:R-:W-:Y:S05]  /*4c00*/  @P0 BRA `(.L_x_50560) ;  /* 0x0000110000000947 */ /* 0x000fea0003800000 */
[----:B---3-5:R-:W-:Y:S01]  /*4c10*/  LOP3.LUT R0, R17, 0x7ff00000, RZ, 0xc0, !PT ;  /* 0x7ff0000011007812 */ /* 0x028fe200078ec0ff */
[----:B------:R-:W3:Y:S01]  /*4c20*/  DADD R6, -RZ, |c[0x0][0x168]| ;  /* 0x40005a00ff067629 */ /* 0x000ee20000000100 */
        /* <DEDUP_REMOVED lines=11> */
.L_x_50561:
        /* <DEDUP_REMOVED lines=14> */
.L_x_50562:
        /* <DEDUP_REMOVED lines=17> */
.L_x_50566:
        /* <DEDUP_REMOVED lines=9> */
.L_x_50565:
[----:B------:R1:W2:-:S06]  /*4f60*/  DADD R14, R16, c[0x0][0x168] ;  /* 0x00005a00100e7629 */ /* 0x00028c0000000000 */
.L_x_50564:
[----:B------:R-:W-:Y:S05]  /*4f70*/  BSYNC B1 ;  /* 0x0000000000017941 */ /* 0x000fea0003800000 */
.L_x_50563:
[----:B------:R-:W3:Y:S01]  /*4f80*/  DSETP.NEU.AND P0, PT, R16, RZ, PT ;  /* 0x000000ff1000722a */ /* 0x000ee20003f0d000 */
[----:B------:R-:W-:Y:S02]  /*4f90*/  IMAD.MOV.U32 R6, RZ, RZ, c[0x0][0x168] ;  /* 0x00005a00ff067624 */ /* 0x000fe400078e00ff */
[----:B------:R-:W-:-:S06]  /*4fa0*/  IMAD.MOV.U32 R7, RZ, RZ, c[0x0][0x16c] ;  /* 0x00005b00ff077624 */ /* 0x000fcc00078e00ff */
[----:B---3--:R-:W3:-:S06]  /*4fb0*/  DSETP.EQ.OR P0, PT, R6, 1, !P0 ;  /* 0x3ff000000600742a */ /* 0x008ecc0004702400 */
[----:B-123--:R-:W-:Y:S02]  /*4fc0*/  FSEL R16, R14, RZ, !P0 ;  /* 0x000000ff0e107208 */ /* 0x00efe40004000000 */
[----:B------:R-:W-:Y:S01]  /*4fd0*/  FSEL R17, R15, 1.875, !P0 ;  /* 0x3ff000000f117808 */ /* 0x000fe20004000000 */
[----:B------:R-:W-:Y:S05]  /*4fe0*/  BRA `(.L_x_50560) ;  /* 0x00000d2000007947 */ /* 0x000fea0003800000 */
.L_x_50535:
[----:B------:R-:W4:Y:S01]  /*4ff0*/  S2R R3, SR_TID.X ;  /* 0x0000000000037919 */ /* 0x000f220000002100 */
[----:B------:R-:W-:Y:S01]  /*5000*/  BSSY B1, `(.L_x_50567) ;  /* 0x0000033000017945 */ /* 0x000fe20003800000 */
[----:B----4-:R-:W-:-:S13]  /*5010*/  ISETP.GE.AND P0, PT, R3, R2, PT ;  /* 0x000000020300720c */ /* 0x010fda0003f06270 */
[----:B------:R-:W-:Y:S05]  /*5020*/  @P0 BRA `(.L_x_50568) ;  /* 0x0000030000000947 */ /* 0x000fea0003800000 */
[C---:B0----5:R-:W-:Y:S01]  /*5030*/  LOP3.LUT R0, R27.reuse, 0x7ff00000, RZ, 0xc0, !PT ;  /* 0x7ff000001b007812 */ /* 0x061fe200078ec0ff */
[C---:B------:R-:W0:Y:S01]  /*5040*/  DADD R4, R26.reuse, c[0x0][0x168] ;  /* 0x00005a001a047629 */ /* 0x040e220000000000 */
[----:B------:R-:W-:Y:S01]  /*5050*/  ISETP.GE.AND P2, PT, R27, RZ, PT ;  /* 0x000000ff1b00720c */ /* 0x000fe20003f46270 */
[----:B------:R-:W-:Y:S01]  /*5060*/  BSSY B2, `(.L_x_50569) ;  /* 0x0000026000027945 */ /* 0x000fe20003800000 */
[----:B------:R-:W-:Y:S01]  /*5070*/  LEA.HI R7, R0, 0xfffffc0c, RZ, 0xc ;  /* 0xfffffc0c00077811 */ /* 0x000fe200078f60ff */
[----:B------:R-:W4:-:S03]  /*5080*/  DSETP.NEU.AND P0, PT, |R26|, 0.5, PT ;  /* 0x3fe000001a00742a */ /* 0x000f060003f0d200 */
[CC--:B------:R-:W-:Y:S02]  /*5090*/  SHF.L.U32 R0, R26.reuse, R7.reuse, RZ ;  /* 0x000000071a007219 */ /* 0x0c0fe400000006ff */
[----:B------:R-:W-:Y:S02]  /*50a0*/  SHF.L.U64.HI R7, R26, R7, R27 ;  /* 0x000000071a077219 */ /* 0x000fe4000001021b */
[----:B------:R-:W-:Y:S02]  /*50b0*/  ISETP.EQ.U32.AND P1, PT, R0, RZ, PT ;  /* 0x000000ff0000720c */ /* 0x000fe40003f22070 */
[----:B0-----:R-:W-:Y:S02]  /*50c0*/  LOP3.LUT R4, R5, 0x7ff00000, RZ, 0xc0, !PT ;  /* 0x7ff0000005047812 */ /* 0x001fe400078ec0ff */
[----:B----4-:R-:W-:Y:S02]  /*50d0*/  ISETP.EQ.AND.EX P0, PT, R7, -0x80000000, P0, P1 ;  /* 0x800000000700780c */ /* 0x010fe40000702310 */
[----:B------:R-:W-:Y:S01]  /*50e0*/  ISETP.NE.AND P1, PT, R4, 0x7ff00000, PT ;  /* 0x7ff000000400780c */ /* 0x000fe20003f25270 */
[----:B------:R-:W-:Y:S01]  /*50f0*/  IMAD.MOV.U32 R4, RZ, RZ, RZ ;  /* 0x000000ffff047224 */ /* 0x000fe200078e00ff */
[----:B------:R-:W-:-:S04]  /*5100*/  SEL R5, RZ, c[0x0][0x16c], !P0 ;  /* 0x00005b00ff057a07 */ /* 0x000fc80004000000 */
[----:B------:R-:W-:-:S07]  /*5110*/  @!P2 LOP3.LUT R5, R5, 0x7ff00000, RZ, 0xfc, !PT ;  /* 0x7ff000000505a812 */ /* 0x000fce00078efcff */
[----:B------:R-:W-:Y:S05]  /*5120*/  @P1 BRA `(.L_x_50570) ;  /* 0x0000019000001947 */ /* 0x000fea0003800000 */
[----:B------:R-:W0:Y:S01]  /*5130*/  DSETP.GTU.AND P1, PT, |R26|, +INF , PT ;  /* 0x7ff000001a00742a */ /* 0x000e220003f2c200 */
[----:B------:R-:W-:Y:S02]  /*5140*/  IMAD.MOV.U32 R6, RZ, RZ, c[0x0][0x168] ;  /* 0x00005a00ff067624 */ /* 0x000fe400078e00ff */
[----:B------:R-:W-:-:S06]  /*5150*/  IMAD.MOV.U32 R7, RZ, RZ, c[0x0][0x16c] ;  /* 0x00005b00ff077624 */ /* 0x000fcc00078e00ff */
[----:B0-----:R-:W0:-:S14]  /*5160*/  DSETP.GTU.OR P1, PT, |R6|, +INF , P1 ;  /* 0x7ff000000600742a */ /* 0x001e1c0000f2c600 */
[----:B0-----:R-:W-:Y:S05]  /*5170*/  @P1 BRA `(.L_x_50571) ;  /* 0x0000013000001947 */ /* 0x001fea0003800000 */
[----:B------:R-:W0:-:S14]  /*5180*/  DSETP.NEU.AND P1, PT, |R26|, +INF , PT ;  /* 0x7ff000001a00742a */ /* 0x000e1c0003f2d200 */
[----:B0-----:R-:W-:Y:S05]  /*5190*/  @!P1 BRA `(.L_x_50572) ;  /* 0x000000a000009947 */ /* 0x001fea0003800000 */
        /* <DEDUP_REMOVED lines=10> */
.L_x_50572:
[----:B------:R-:W0:-:S06]  /*5240*/  DSETP.GT.AND P0, PT, |R6|, 1, PT ;  /* 0x3ff000000600742a */ /* 0x000e0c0003f04200 */
[----:B0-----:R-:W-:Y:S01]  /*5250*/  SEL R4, RZ, 0x7ff00000, !P0 ;  /* 0x7ff00000ff047807 */ /* 0x001fe20004000000 */
[----:B------:R-:W0:-:S03]  /*5260*/  DSETP.NEU.AND P0, PT, R6, -1, PT ;  /* 0xbff000000600742a */ /* 0x000e060003f0d000 */
[----:B------:R-:W-:-:S04]  /*5270*/  @!P2 LOP3.LUT R4, R4, 0x7ff00000, RZ, 0x3c, !PT ;  /* 0x7ff000000404a812 */ /* 0x000fc800078e3cff */
[----:B0-----:R-:W-:Y:S01]  /*5280*/  SEL R5, R4, 0x3ff00000, P0 ;  /* 0x3ff0000004057807 */ /* 0x001fe20000000000 */
[----:B------:R-:W-:Y:S01]  /*5290*/  IMAD.MOV.U32 R4, RZ, RZ, RZ ;  /* 0x000000ffff047224 */ /* 0x000fe200078e00ff */
[----:B------:R-:W-:Y:S05]  /*52a0*/  BRA `(.L_x_50570) ;  /* 0x0000001000007947 */ /* 0x000fea0003800000 */
.L_x_50571:
[----:B------:R0:W4:-:S06]  /*52b0*/  DADD R4, R26, c[0x0][0x168] ;  /* 0x00005a001a047629 */ /* 0x00010c0000000000 */
.L_x_50570:
[----:B------:R-:W-:Y:S05]  /*52c0*/  BSYNC B2 ;  /* 0x0000000000027941 */ /* 0x000fea0003800000 */
.L_x_50569:
[----:B------:R-:W5:Y:S01]  /*52d0*/  DSETP.NEU.AND P0, PT, R26, RZ, PT ;  /* 0x000000ff1a00722a */ /* 0x000f620003f0d000 */
[----:B------:R-:W-:Y:S02]  /*52e0*/  IMAD.MOV.U32 R6, RZ, RZ, c[0x0][0x168] ;  /* 0x00005a00ff067624 */ /* 0x000fe400078e00ff */
[----:B------:R-:W-:-:S06]  /*52f0*/  IMAD.MOV.U32 R7, RZ, RZ, c[0x0][0x16c] ;  /* 0x00005b00ff077624 */ /* 0x000fcc00078e00ff */
[----:B-----5:R-:W5:-:S06]  /*5300*/  DSETP.EQ.OR P0, PT, R6, 1, !P0 ;  /* 0x3ff000000600742a */ /* 0x020f4c0004702400 */
[----:B----45:R-:W-:Y:S02]  /*5310*/  FSEL R4, R4, RZ, !P0 ;  /* 0x000000ff04047208 */ /* 0x030fe40004000000 */
[----:B------:R-:W-:Y:S02]  /*5320*/  FSEL R5, R5, 1.875, !P0 ;  /* 0x3ff0000005057808 */ /* 0x000fe40004000000 */
.L_x_50568:
[----:B------:R-:W-:Y:S05]  /*5330*/  BSYNC B1 ;  /* 0x0000000000017941 */ /* 0x000fea0003800000 */
.L_x_50567:
[----:B0-----:R-:W-:Y:S01]  /*5340*/  IADD3 R7, R3, 0x80, RZ ;  /* 0x0000008003077810 */ /* 0x001fe20007ffe0ff */
[----:B------:R-:W-:Y:S03]  /*5350*/  BSSY B1, `(.L_x_50573) ;  /* 0x0000033000017945 */ /* 0x000fe60003800000 */
[----:B------:R-:W-:-:S13]  /*5360*/  ISETP.GE.AND P0, PT, R7, R2, PT ;  /* 0x000000020700720c */ /* 0x000fda0003f06270 */
[----:B------:R-:W-:Y:S05]  /*5370*/  @P0 BRA `(.L_x_50574) ;  /* 0x0000030000000947 */ /* 0x000fea0003800000 */
[C---:B-1---5:R-:W-:Y:S01]  /*5380*/  LOP3.LUT R0, R25.reuse, 0x7ff00000, RZ, 0xc0, !PT ;  /* 0x7ff0000019007812 */ /* 0x062fe200078ec0ff */
[C---:B------:R-:W0:Y:S01]  /*5390*/  DADD R6, R24.reuse, c[0x0][0x168] ;  /* 0x00005a0018067629 */ /* 0x040e220000000000 */
[----:B------:R-:W-:Y:S01]  /*53a0*/  ISETP.GE.AND P2, PT, R25, RZ, PT ;  /* 0x000000ff1900720c */ /* 0x000fe20003f46270 */
[----:B------:R-:W-:Y:S01]  /*53b0*/  BSSY B2, `(.L_x_50575) ;  /* 0x0000026000027945 */ /* 0x000fe20003800000 */
[----:B------:R-:W-:Y:S01]  /*53c0*/  LEA.HI R9, R0, 0xfffffc0c, RZ, 0xc ;  /* 0xfffffc0c00097811 */ /* 0x000fe200078f60ff */
[----:B------:R-:W1:-:S03]  /*53d0*/  DSETP.NEU.AND P0, PT, |R24|, 0.5, PT ;  /* 0x3fe000001800742a */ /* 0x000e460003f0d200 */
[CC--:B------:R-:W-:Y:S02]  /*53e0*/  SHF.L.U32 R0, R24.reuse, R9.reuse, RZ ;  /* 0x0000000918007219 */ /* 0x0c0fe400000006ff */
[----:B------:R-:W-:Y:S02]  /*53f0*/  SHF.L.U64.HI R9, R24, R9, R25 ;  /* 0x0000000918097219 */ /* 0x000fe40000010219 */
[----:B------:R-:W-:Y:S02]  /*5400*/  ISETP.EQ.U32.AND P1, PT, R0, RZ, PT ;  /* 0x000000ff0000720c */ /* 0x000fe40003f22070 */
[----:B0-----:R-:W-:Y:S02]  /*5410*/  LOP3.LUT R6, R7, 0x7ff00000, RZ, 0xc0, !PT ;  /* 0x7ff0000007067812 */ /* 0x001fe400078ec0ff */
[----:B-1----:R-:W-:Y:S02]  /*5420*/  ISETP.EQ.AND.EX P0, PT, R9, -0x80000000, P0, P1 ;  /* 0x800000000900780c */ /* 0x002fe40000702310 */
        /* <DEDUP_REMOVED lines=22> */
.L_x_50578:
[----:B------:R-:W0:-:S06]  /*5590*/  DSETP.GT.AND P0, PT, |R8|, 1, PT ;  /* 0x3ff000000800742a */ /* 0x000e0c0003f04200 */
[----:B0-----:R-:W-:Y:S01]  /*55a0*/  SEL R6, RZ, 0x7ff00000, !P0 ;  /* 0x7ff00000ff067807 */ /* 0x001fe20004000000 */
[----:B------:R-:W0:-:S03]  /*55b0*/  DSETP.NEU.AND P0, PT, R8, -1, PT ;  /* 0xbff000000800742a */ /* 0x000e060003f0d000 */
[----:B------:R-:W-:-:S04]  /*55c0*/  @!P2 LOP3.LUT R6, R6, 0x7ff00000, RZ, 0x3c, !PT ;  /* 0x7ff000000606a812 */ /* 0x000fc800078e3cff */
[----:B0-----:R-:W-:Y:S01]  /*55d0*/  SEL R7, R6, 0x3ff00000, P0 ;  /* 0x3ff0000006077807 */ /* 0x001fe20000000000 */
[----:B------:R-:W-:Y:S01]  /*55e0*/  IMAD.MOV.U32 R6, RZ, RZ, RZ ;  /* 0x000000ffff067224 */ /* 0x000fe200078e00ff */
[----:B------:R-:W-:Y:S05]  /*55f0*/  BRA `(.L_x_50576) ;  /* 0x0000001000007947 */ /* 0x000fea0003800000 */
.L_x_50577:
[----:B------:R0:W1:-:S06]  /*5600*/  DADD R6, R24, c[0x0][0x168] ;  /* 0x00005a0018067629 */ /* 0x00004c0000000000 */
.L_x_50576:
[----:B------:R-:W-:Y:S05]  /*5610*/  BSYNC B2 ;  /* 0x0000000000027941 */ /* 0x000fea0003800000 */
.L_x_50575:
[----:B------:R-:W4:Y:S01]  /*5620*/  DSETP.NEU.AND P0, PT, R24, RZ, PT ;  /* 0x000000ff1800722a */ /* 0x000f220003f0d000 */
[----:B------:R-:W-:Y:S02]  /*5630*/  IMAD.MOV.U32 R8, RZ, RZ, c[0x0][0x168] ;  /* 0x00005a00ff087624 */ /* 0x000fe400078e00ff */
[----:B------:R-:W-:-:S06]  /*5640*/  IMAD.MOV.U32 R9, RZ, RZ, c[0x0][0x16c] ;  /* 0x00005b00ff097624 */ /* 0x000fcc00078e00ff */
[----:B----4-:R-:W4:-:S06]  /*5650*/  DSETP.EQ.OR P0, PT, R8, 1, !P0 ;  /* 0x3ff000000800742a */ /* 0x010f0c0004702400 */
[----:B-1--4-:R-:W-:Y:S02]  /*5660*/  FSEL R28, R6, RZ, !P0 ;  /* 0x000000ff061c7208 */ /* 0x012fe40004000000 */
[----:B------:R-:W-:Y:S02]  /*5670*/  FSEL R29, R7, 1.875, !P0 ;  /* 0x3ff00000071d7808 */ /* 0x000fe40004000000 */
.L_x_50574:
[----:B------:R-:W-:Y:S05]  /*5680*/  BSYNC B1 ;  /* 0x0000000000017941 */ /* 0x000fea0003800000 */
.L_x_50573:
[----:B------:R-:W-:Y:S01]  /*5690*/  IADD3 R7, R3, 0x100, RZ ;  /* 0x0000010003077810 */ /* 0x000fe20007ffe0ff */
[----:B------:R-:W-:Y:S03]  /*56a0*/  BSSY B1, `(.L_x_50579) ;  /* 0x0000033000017945 */ /* 0x000fe60003800000 */
[----:B------:R-:W-:-:S13]  /*56b0*/  ISETP.GE.AND P0, PT, R7, R2, PT ;  /* 0x000000020700720c */ /* 0x000fda0003f06270 */
[----:B------:R-:W-:Y:S05]  /*56c0*/  @P0 BRA `(.L_x_50580) ;  /* 0x0000030000000947 */ /* 0x000fea0003800000 */
[C---:B--2--5:R-:W-:Y:S01]  /*56d0*/  LOP3.LUT R0, R19.reuse, 0x7ff00000, RZ, 0xc0, !PT ;  /* 0x7ff0000013007812 */ /* 0x064fe200078ec0ff */
[C---:B------:R-:W2:Y:S01]  /*56e0*/  DADD R6, R18.reuse, c[0x0][0x168] ;  /* 0x00005a0012067629 */ /* 0x040ea20000000000 */
[----:B------:R-:W-:Y:S01]  /*56f0*/  ISETP.GE.AND P2, PT, R19, RZ, PT ;  /* 0x000000ff1300720c */ /* 0x000fe20003f46270 */
[----:B------:R-:W-:Y:S01]  /*5700*/  BSSY B2, `(.L_x_50581) ;  /* 0x0000026000027945 */ /* 0x000fe20003800000 */
[----:B------:R-:W-:Y:S01]  /*5710*/  LEA.HI R9, R0, 0xfffffc0c, RZ, 0xc ;  /* 0xfffffc0c00097811 */ /* 0x000fe200078f60ff */
[----:B------:R-:W4:-:S03]  /*5720*/  DSETP.NEU.AND P0, PT, |R18|, 0.5, PT ;  /* 0x3fe000001200742a */ /* 0x000f060003f0d200 */
[CC--:B------:R-:W-:Y:S02]  /*5730*/  SHF.L.U32 R0, R18.reuse, R9.reuse, RZ ;  /* 0x0000000912007219 */ /* 0x0c0fe400000006ff */
[----:B------:R-:W-:Y:S02]  /*5740*/  SHF.L.U64.HI R9, R18, R9, R19 ;  /* 0x0000000912097219 */ /* 0x000fe40000010213 */
[----:B------:R-:W-:Y:S02]  /*5750*/  ISETP.EQ.U32.AND P1, PT, R0, RZ, PT ;  /* 0x000000ff0000720c */ /* 0x000fe40003f22070 */
[----:B--2---:R-:W-:Y:S02]  /*5760*/  LOP3.LUT R6, R7, 0x7ff00000, RZ, 0xc0, !PT ;  /* 0x7ff0000007067812 */ /* 0x004fe400078ec0ff */
[----:B----4-:R-:W-:Y:S02]  /*5770*/  ISETP.EQ.AND.EX P0, PT, R9, -0x80000000, P0, P1 ;  /* 0x800000000900780c */ /* 0x010fe40000702310 */
[----:B------:R-:W-:Y:S01]  /*5780*/  ISETP.NE.AND P1, PT, R6, 0x7ff00000, PT ;  /* 0x7ff000000600780c */ /* 0x000fe20003f25270 */
[----:B------:R-:W-:Y:S01]  /*5790*/  IMAD.MOV.U32 R6, RZ, RZ, RZ ;  /* 0x000000ffff067224 */ /* 0x000fe200078e00ff */
[----:B------:R-:W-:-:S04]  /*57a0*/  SEL R7, RZ, c[0x0][0x16c], !P0 ;  /* 0x00005b00ff077a07 */ /* 0x000fc80004000000 */
[----:B------:R-:W-:-:S07]  /*57b0*/  @!P2 LOP3.LUT R7, R7, 0x7ff00000, RZ, 0xfc, !PT ;  /* 0x7ff000000707a812 */ /* 0x000fce00078efcff */
[----:B------:R-:W-:Y:S05]  /*57c0*/  @P1 BRA `(.L_x_50582) ;  /* 0x0000019000001947 */ /* 0x000fea0003800000 */
[----:B------:R-:W2:Y:S01]  /*57d0*/  DSETP.GTU.AND P1, PT, |R18|, +INF , PT ;  /* 0x7ff000001200742a */ /* 0x000ea20003f2c200 */
[----:B------:R-:W-:Y:S02]  /*57e0*/  IMAD.MOV.U32 R8, RZ, RZ, c[0x0][0x168] ;  /* 0x00005a00ff087624 */ /* 0x000fe400078e00ff */
[----:B------:R-:W-:-:S06]  /*57f0*/  IMAD.MOV.U32 R9, RZ, RZ, c[0x0][0x16c] ;  /* 0x00005b00ff097624 */ /* 0x000fcc00078e00ff */
[----:B--2---:R-:W2:-:S14]  /*5800*/  DSETP.GTU.OR P1, PT, |R8|, +INF , P1 ;  /* 0x7ff000000800742a */ /* 0x004e9c0000f2c600 */
[----:B--2---:R-:W-:Y:S05]  /*5810*/  @P1 BRA `(.L_x_50583) ;  /* 0x0000013000001947 */ /* 0x004fea0003800000 */
[----:B------:R-:W2:-:S14]  /*5820*/  DSETP.NEU.AND P1, PT, |R18|, +INF , PT ;  /* 0x7ff000001200742a */ /* 0x000e9c0003f2d200 */
[----:B--2---:R-:W-:Y:S05]  /*5830*/  @!P1 BRA `(.L_x_50584) ;  /* 0x000000a000009947 */ /* 0x004fea0003800000 */
[----:B------:R-:W2:-:S14]  /*5840*/  DSETP.NEU.AND P1, PT, |R8|, +INF , PT ;  /* 0x7ff000000800742a */ /* 0x000e9c0003f2d200 */
[----:B--2---:R-:W-:Y:S05]  /*5850*/  @P1 BRA `(.L_x_50582) ;  /* 0x0000010000001947 */ /* 0x004fea0003800000 */
        /* <DEDUP_REMOVED lines=8> */
.L_x_50584:
[----:B------:R-:W2:-:S06]  /*58e0*/  DSETP.GT.AND P0, PT, |R8|, 1, PT ;  /* 0x3ff000000800742a */ /* 0x000e8c0003f04200 */
[----:B--2---:R-:W-:Y:S01]  /*58f0*/  SEL R6, RZ, 0x7ff00000, !P0 ;  /* 0x7ff00000ff067807 */ /* 0x004fe20004000000 */
[----:B------:R-:W2:-:S03]  /*5900*/  DSETP.NEU.AND P0, PT, R8, -1, PT ;  /* 0xbff000000800742a */ /* 0x000e860003f0d000 */
[----:B------:R-:W-:-:S04]  /*5910*/  @!P2 LOP3.LUT R6, R6, 0x7ff00000, RZ, 0x3c, !PT ;  /* 0x7ff000000606a812 */ /* 0x000fc800078e3cff */
[----:B--2---:R-:W-:Y:S01]  /*5920*/  SEL R7, R6, 0x3ff00000, P0 ;  /* 0x3ff0000006077807 */ /* 0x004fe20000000000 */
[----:B------:R-:W-:Y:S01]  /*5930*/  IMAD.MOV.U32 R6, RZ, RZ, RZ ;  /* 0x000000ffff067224 */ /* 0x000fe200078e00ff */
[----:B------:R-:W-:Y:S05]  /*5940*/  BRA `(.L_x_50582) ;  /* 0x0000001000007947 */ /* 0x000fea0003800000 */
.L_x_50583:
[----:B------:R2:W4:-:S06]  /*5950*/  DADD R6, R18, c[0x0][0x168] ;  /* 0x00005a0012067629 */ /* 0x00050c0000000000 */
.L_x_50582:
[----:B------:R-:W-:Y:S05]  /*5960*/  BSYNC B2 ;  /* 0x0000000000027941 */ /* 0x000fea0003800000 */
.L_x_50581:
[----:B------:R-:W5:Y:S01]  /*5970*/  DSETP.NEU.AND P0, PT, R18, RZ, PT ;  /* 0x000000ff1200722a */ /* 0x000f620003f0d000 */
[----:B------:R-:W-:Y:S02]  /*5980*/  IMAD.MOV.U32 R8, RZ, RZ, c[0x0][0x168] ;  /* 0x00005a00ff087624 */ /* 0x000fe400078e00ff */
[----:B------:R-:W-:-:S06]  /*5990*/  IMAD.MOV.U32 R9, RZ, RZ, c[0x0][0x16c] ;  /* 0x00005b00ff097624 */ /* 0x000fcc00078e00ff */
[----:B-----5:R-:W5:-:S06]  /*59a0*/  DSETP.EQ.OR P0, PT, R8, 1, !P0 ;  /* 0x3ff000000800742a */ /* 0x020f4c0004702400 */
[----:B01--45:R-:W-:Y:S02]  /*59b0*/  FSEL R24, R6, RZ, !P0 ;  /* 0x000000ff06187208 */ /* 0x033fe40004000000 */
[----:B------:R-:W-:Y:S02]  /*59c0*/  FSEL R25, R7, 1.875, !P0 ;  /* 0x3ff0000007197808 */ /* 0x000fe40004000000 */
.L_x_50580:
[----:B------:R-:W-:Y:S05]  /*59d0*/  BSYNC B1 ;  /* 0x0000000000017941 */ /* 0x000fea0003800000 */
.L_x_50579:
[----:B------:R-:W-:-:S04]  /*59e0*/  IADD3 R3, R3, 0x180, RZ ;  /* 0x0000018003037810 */ /* 0x000fc80007ffe0ff */
[----:B------:R-:W-:-:S13]  /*59f0*/  ISETP.GE.AND P0, PT, R3, R2, PT ;  /* 0x000000020300720c */ /* 0x000fda0003f06270 */
[----:B------:R-:W-:Y:S05]  /*5a00*/  @P0 BRA `(.L_x_50560) ;  /* 0x0000030000000947 */ /* 0x000fea0003800000 */
[C---:B---3-5:R-:W-:Y:S01]  /*5a10*/  LOP3.LUT R0, R17.reuse, 0x7ff00000, RZ, 0xc0, !PT ;  /* 0x7ff0000011007812 */ /* 0x068fe200078ec0ff */
[C---:B------:R-:W3:Y:S01]  /*5a20*/  DADD R6, R16.reuse, c[0x0][0x168] ;  /* 0x00005a0010067629 */ /* 0x040ee20000000000 */
[----:B------:R-:W-:Y:S01]  /*5a30*/  ISETP.GE.AND P2, PT, R17, RZ, PT ;  /* 0x000000ff1100720c */ /* 0x000fe20003f46270 */
[----:B------:R-:W-:Y:S01]  /*5a40*/  BSSY B1, `(.L_x_50585) ;  /* 0x0000026000017945 */ /* 0x000fe20003800000 */
[----:B------:R-:W-:Y:S01]  /*5a50*/  LEA.HI R3, R0, 0xfffffc0c, RZ, 0xc ;  /* 0xfffffc0c00037811 */ /* 0x000fe200078f60ff */
[----:B------:R-:W4:-:S03]  /*5a60*/  DSETP.NEU.AND P0, PT, |R16|, 0.5, PT ;  /* 0x3fe000001000742a */ /* 0x000f060003f0d200 */
[CC--:B------:R-:W-:Y:S02]  /*5a70*/  SHF.L.U32 R0, R16.reuse, R3.reuse, RZ ;  /* 0x0000000310007219 */ /* 0x0c0fe400000006ff */
[----:B------:R-:W-:Y:S02]  /*5a80*/  SHF.L.U64.HI R3, R16, R3, R17 ;  /* 0x0000000310037219 */ /* 0x000fe40000010211 */
[----:B------:R-:W-:Y:S02]  /*5a90*/  ISETP.EQ.U32.AND P1, PT, R0, RZ, PT ;  /* 0x000000ff0000720c */ /* 0x000fe40003f22070 */
[----:B---3--:R-:W-:Y:S02]  /*5aa0*/  LOP3.LUT R6, R7, 0x7ff00000, RZ, 0xc0, !PT ;  /* 0x7ff0000007067812 */ /* 0x008fe400078ec0ff */
[----:B----4-:R-:W-:Y:S02]  /*5ab0*/  ISETP.EQ.AND.EX P0, PT, R3, -0x80000000, P0, P1 ;  /* 0x800000000300780c */ /* 0x010fe40000702310 */
[----:B------:R-:W-:Y:S01]  /*5ac0*/  ISETP.NE.AND P1, PT, R6, 0x7ff00000, PT ;  /* 0x7ff000000600780c */ /* 0x000fe20003f25270 */
[----:B------:R-:W-:Y:S01]  /*5ad0*/  IMAD.MOV.U32 R6, RZ, RZ, RZ ;  /* 0x000000ffff067224 */ /* 0x000fe200078e00ff */
[----:B------:R-:W-:-:S04]  /*5ae0*/  SEL R7, RZ, c[0x0][0x16c], !P0 ;  /* 0x00005b00ff077a07 */ /* 0x000fc80004000000 */
[----:B------:R-:W-:-:S07]  /*5af0*/  @!P2 LOP3.LUT R7, R7, 0x7ff00000, RZ, 0xfc, !PT ;  /* 0x7ff000000707a812 */ /* 0x000fce00078efcff */
[----:B------:R-:W-:Y:S05]  /*5b00*/  @P1 BRA `(.L_x_50586) ;  /* 0x0000019000001947 */ /* 0x000fea0003800000 */
[----:B------:R-:W3:Y:S01]  /*5b10*/  DSETP.GTU.AND P1, PT, |R16|, +INF , PT ;  /* 0x7ff000001000742a */ /* 0x000ee20003f2c200 */
[----:B------:R-:W-:Y:S02]  /*5b20*/  IMAD.MOV.U32 R8, RZ, RZ, c[0x0][0x168] ;  /* 0x00005a00ff087624 */ /* 0x000fe400078e00ff */
[----:B------:R-:W-:-:S06]  /*5b30*/  IMAD.MOV.U32 R9, RZ, RZ, c[0x0][0x16c] ;  /* 0x00005b00ff097624 */ /* 0x000fcc00078e00ff */
[----:B---3--:R-:W3:-:S14]  /*5b40*/  DSETP.GTU.OR P1, PT, |R8|, +INF , P1 ;  /* 0x7ff000000800742a */ /* 0x008edc0000f2c600 */
[----:B---3--:R-:W-:Y:S05]  /*5b50*/  @P1 BRA `(.L_x_50587) ;  /* 0x0000013000001947 */ /* 0x008fea0003800000 */
[----:B------:R-:W3:-:S14]  /*5b60*/  DSETP.NEU.AND P1, PT, |R16|, +INF , PT ;  /* 0x7ff000001000742a */ /* 0x000edc0003f2d200 */
[----:B---3--:R-:W-:Y:S05]  /*5b70*/  @!P1 BRA `(.L_x_50588) ;  /* 0x000000a000009947 */ /* 0x008fea0003800000 */
[----:B------:R-:W3:-:S14]  /*5b80*/  DSETP.NEU.AND P1, PT, |R8|, +INF , PT ;  /* 0x7ff000000800742a */ /* 0x000edc0003f2d200 */
[----:B---3--:R-:W-:Y:S05]  /*5b90*/  @P1 BRA `(.L_x_50586) ;  /* 0x0000010000001947 */ /* 0x008fea0003800000 */
        /* <DEDUP_REMOVED lines=8> */
.L_x_50588:
[----:B------:R-:W3:-:S06]  /*5c20*/  DSETP.GT.AND P0, PT, |R8|, 1, PT ;  /* 0x3ff000000800742a */ /* 0x000ecc0003f04200 */
[----:B---3--:R-:W-:Y:S01]  /*5c30*/  SEL R6, RZ, 0x7ff00000, !P0 ;  /* 0x7ff00000ff067807 */ /* 0x008fe20004000000 */
[----:B------:R-:W3:-:S03]  /*5c40*/  DSETP.NEU.AND P0, PT, R8, -1, PT ;  /* 0xbff000000800742a */ /* 0x000ec60003f0d000 */
[----:B------:R-:W-:-:S04]  /*5c50*/  @!P2 LOP3.LUT R6, R6, 0x7ff00000, RZ, 0x3c, !PT ;  /* 0x7ff000000606a812 */ /* 0x000fc800078e3cff */
[----:B---3--:R-:W-:Y:S01]  /*5c60*/  SEL R7, R6, 0x3ff00000, P0 ;  /* 0x3ff0000006077807 */ /* 0x008fe20000000000 */
[----:B------:R-:W-:Y:S01]  /*5c70*/  IMAD.MOV.U32 R6, RZ, RZ, RZ ;  /* 0x000000ffff067224 */ /* 0x000fe200078e00ff */
[----:B------:R-:W-:Y:S05]  /*5c80*/  BRA `(.L_x_50586) ;  /* 0x0000001000007947 */ /* 0x000fea0003800000 */
.L_x_50587:
[----:B------:R3:W4:-:S06]  /*5c90*/  DADD R6, R16, c[0x0][0x168] ;  /* 0x00005a0010067629 */ /* 0x00070c0000000000 */
.L_x_50586:
[----:B------:R-:W-:Y:S05]  /*5ca0*/  BSYNC B1 ;  /* 0x0000000000017941 */ /* 0x000fea0003800000 */
.L_x_50585:
[----:B------:R-:W5:Y:S01]  /*5cb0*/  DSETP.NEU.AND P0, PT, R16, RZ, PT ;  /* 0x000000ff1000722a */ /* 0x000f620003f0d000 */
[----:B------:R-:W-:Y:S02]  /*5cc0*/  IMAD.MOV.U32 R8, RZ, RZ, c[0x0][0x168] ;  /* 0x00005a00ff087624 */ /* 0x000fe400078e00ff */
[----:B------:R-:W-:-:S06]  /*5cd0*/  IMAD.MOV.U32 R9, RZ, RZ, c[0x0][0x16c] ;  /* 0x00005b00ff097624 */ /* 0x000fcc00078e00ff */
[----:B-----5:R-:W5:-:S06]  /*5ce0*/  DSETP.EQ.OR P0, PT, R8, 1, !P0 ;  /* 0x3ff000000800742a */ /* 0x020f4c0004702400 */
[----:B---345:R-:W-:Y:S02]  /*5cf0*/  FSEL R16, R6, RZ, !P0 ;  /* 0x000000ff06107208 */ /* 0x038fe40004000000 */
[----:B------:R-:W-:Y:S02]  /*5d00*/  FSEL R17, R7, 1.875, !P0 ;  /* 0x3ff0000007117808 */ /* 0x000fe40004000000 */
.L_x_50560:
[----:B------:R-:W-:Y:S05]  /*5d10*/  BSYNC B0 ;  /* 0x0000000000007941 */ /* 0x000fea0003800000 */
.L_x_50534:
[----:B-12--5:R-:W1:Y:S01]  /*5d20*/  S2R R19, SR_TID.X ;  /* 0x0000000000137919 */ /* 0x026e620000002100 */
[----:B------:R-:W2:Y:S01]  /*5d30*/  LDC.U8 R18, c[0x0][0x194] ;  /* 0x00006500ff127b82 */ /* 0x000ea20000000000 */
[----:B------:R-:W-:Y:S01]  /*5d40*/  BSSY B6, `(.L_x_50589) ;  /* 0x0000106000067945 */ /* 0x000fe20003800000 */
[----:B-1----:R-:W-:-:S13]  /*5d50*/  ISETP.GE.AND P0, PT, R19, R2, PT ;  /* 0x000000021300720c */ /* 0x002fda0003f06270 */
[----:B------:R-:W-:Y:S05]  /*5d60*/  @P0 BRA `(.L_x_50590) ;  /* 0x0000103000000947 */ /* 0x000fea0003800000 */
[----:B--2---:R-:W-:Y:S01]  /*5d70*/  IMAD R0, R22, 0x200, R19 ;  /* 0x0000020016007824 */ /* 0x004fe200078e0213 */
        /* <DEDUP_REMOVED lines=18> */
.L_x_50594:
[----:B------:R-:W0:Y:S02]  /*5ea0*/  F2I.S64.F64.TRUNC R4, R4 ;  /* 0x0000000400047311 */ /* 0x000e24000030d900 */
[----:B0-----:R-:W-:-:S05]  /*5eb0*/  IMAD.MOV.U32 R3, RZ, RZ, R4 ;  /* 0x000000ffff037224 */ /* 0x001fca00078e0004 */
[----:B------:R0:W-:Y:S01]  /*5ec0*/  STG.E.U8 [R8.64], R3 ;  /* 0x0000000308007986 */ /* 0x0001e2000c101124 */
[----:B------:R-:W-:Y:S05]  /*5ed0*/  BRA `(.L_x_50596) ;  /* 0x00000eb000007947 */ /* 0x000fea0003800000 */
.L_x_50593:
        /* <DEDUP_REMOVED lines=9> */
.L_x_50598:
[----:B------:R-:W0:Y:S02]  /*5f70*/  F2I.F64.TRUNC R5, R4 ;  /* 0x0000000400057311 */ /* 0x000e24000030d100 */
[----:B0-----:R0:W-:Y:S01]  /*5f80*/  STG.E [R8.64], R5 ;  /* 0x0000000508007986 */ /* 0x0011e2000c101924 */
[----:B------:R-:W-:Y:S05]  /*5f90*/  BRA `(.L_x_50596) ;  /* 0x00000df000007947 */ /* 0x000fea0003800000 */
.L_x_50597:
[----:B------:R-:W0:Y:S02]  /*5fa0*/  F2I.F64.TRUNC R5, R4 ;  /* 0x0000000400057311 */ /* 0x000e24000030d100 */
[----:B0-----:R0:W-:Y:S01]  /*5fb0*/  STG.E.U16 [R8.64], R5 ;  /* 0x0000000508007986 */ /* 0x0011e2000c101524 */
[----:B------:R-:W-:Y:S05]  /*5fc0*/  BRA `(.L_x_50596) ;  /* 0x00000dc000007947 */ /* 0x000fea0003800000 */
.L_x_50592:
        /* <DEDUP_REMOVED lines=11> */
.L_x_50600:
[----:B------:R-:W0:Y:S01]  /*6080*/  F2F.F32.F64 R0, R4 ;  /* 0x0000000400007310 */ /* 0x000e220000301000 */
[----:B------:R-:W0:-:S14]  /*6090*/  DSETP.GEU.AND P0, PT, |R4|, c[0x2][0x0], PT ;  /* 0x008000000400762a */ /* 0x000e1c0003f0e200 */
[----:B0-----:R-:W-:-:S05]  /*60a0*/  @!P0 FMUL R0, R0, 1.175494350822287508e-38 ;  /* 0x0080000000008820 */ /* 0x001fca0000400000 */
[----:B------:R-:W-:-:S05]  /*60b0*/  F2FP.PACK_AB R0, RZ, R0 ;  /* 0x00000000ff00723e */ /* 0x000fca00000000ff */
[----:B------:R0:W-:Y:S01]  /*60c0*/  STG.E.U16 [R8.64], R0 ;  /* 0x0000000008007986 */ /* 0x0001e2000c101524 */
[----:B------:R-:W-:Y:S05]  /*60d0*/  BRA `(.L_x_50596) ;  /* 0x00000cb000007947 */ /* 0x000fea0003800000 */
.L_x_50599:
        /* <DEDUP_REMOVED lines=12> */
.L_x_50602:
[----:B------:R-:W0:Y:S01]  /*61a0*/  F2F.F32.F64 R0, R4 ;  /* 0x0000000400007310 */ /* 0x000e220000301000 */
[----:B------:R-:W0:-:S14]  /*61b0*/  DSETP.GEU.AND P0, PT, |R4|, c[0x2][0x0], PT ;  /* 0x008000000400762a */ /* 0x000e1c0003f0e200 */
[----:B0-----:R-:W-:-:S05]  /*61c0*/  @!P0 FMUL R0, R0, 1.175494350822287508e-38 ;  /* 0x0080000000008820 */ /* 0x001fca0000400000 */
[----:B------:R-:W-:-:S04]  /*61d0*/  F2FP.PACK_AB R3, RZ, R0 ;  /* 0x00000000ff03723e */ /* 0x000fc800000000ff */
[----:B------:R-:W-:-:S05]  /*61e0*/  PRMT R3, R3, 0x5410, RZ ;  /* 0x0000541003037816 */ /* 0x000fca00000000ff */
[----:B------:R0:W-:Y:S01]  /*61f0*/  STG.E [R8.64], R3 ;  /* 0x0000000308007986 */ /* 0x0001e2000c101924 */
[----:B------:R-:W-:Y:S05]  /*6200*/  BRA `(.L_x_50596) ;  /* 0x00000b8000007947 */ /* 0x000fea0003800000 */
.L_x_50601:
[----:B------:R0:W-:Y:S01]  /*6210*/  STG.E.64 [R8.64], R4 ;  /* 0x0000000408007986 */ /* 0x0001e2000c101b24 */
[----:B------:R-:W-:Y:S05]  /*6220*/  BRA `(.L_x_50596) ;  /* 0x00000b6000007947 */ /* 0x000fea0003800000 */
.L_x_50591:
        /* <DEDUP_REMOVED lines=12> */
.L_x_50605:
[----:B------:R-:W-:-:S05]  /*62f0*/  CS2R R6, SRZ ;  /* 0x0000000000067805 */ /* 0x000fca000001ff00 */
[----:B------:R0:W-:Y:S01]  /*6300*/  STG.E.128 [R8.64], R4 ;  /* 0x0000000408007986 */ /* 0x0001e2000c101d24 */
[----:B------:R-:W-:Y:S05]  /*6310*/  BRA `(.L_x_50596) ;  /* 0x00000a7000007947 */ /* 0x000fea0003800000 */
.L_x_50604:
        /* <DEDUP_REMOVED lines=23> */
.L_x_50609:
[----:B------:R-:W-:Y:S05]  /*6490*/  BSYNC B0 ;  /* 0x0000000000007941 */ /* 0x000fea0003800000 */
.L_x_50608:
[----:B------:R-:W-:-:S05]  /*64a0*/  LOP3.LUT R7, R0, R7, RZ, 0xfc, !PT ;  /* 0x0000000700077212 */ /* 0x000fca00078efcff */
[----:B------:R0:W-:Y:S01]  /*64b0*/  STG.E.U8 [R8.64], R7 ;  /* 0x0000000708007986 */ /* 0x0001e2000c101124 */
[----:B------:R-:W-:Y:S05]  /*64c0*/  BRA `(.L_x_50596) ;  /* 0x000008c000007947 */ /* 0x000fea0003800000 */
.L_x_50607:
        /* <DEDUP_REMOVED lines=15> */
.L_x_50611:
[----:B------:R-:W-:Y:S01]  /*65c0*/  IMAD.MOV.U32 R0, RZ, RZ, 0x7f ;  /* 0x0000007fff007424 */ /* 0x000fe200078e00ff */
[----:B------:R-:W-:-:S04]  /*65d0*/  ISETP.GT.U32.AND P0, PT, R3, 0x7f800000, PT ;  /* 0x7f8000000300780c */ /* 0x000fc80003f04070 */
[----:B------:R-:W-:-:S04]  /*65e0*/  SEL R0, R0, 0x7c, P0 ;  /* 0x0000007c00007807 */ /* 0x000fc80000000000 */
.L_x_50612:
[----:B------:R-:W-:Y:S05]  /*65f0*/  BSYNC B0 ;  /* 0x0000000000007941 */ /* 0x000fea0003800000 */
.L_x_50610:
[----:B------:R-:W-:-:S04]  /*6600*/  LOP3.LUT R3, R7, 0x80000000, RZ, 0xc0, !PT ;  /* 0x8000000007037812 */ /* 0x000fc800078ec0ff */
[----:B------:R-:W-:-:S04]  /*6610*/  SHF.R.U32.HI R3, RZ, 0x18, R3 ;  /* 0x00000018ff037819 */ /* 0x000fc80000011603 */
[----:B------:R-:W-:-:S05]  /*6620*/  LOP3.LUT R3, R0, R3, RZ, 0xfc, !PT ;  /* 0x0000000300037212 */ /* 0x000fca00078efcff */
[----:B------:R0:W-:Y:S01]  /*6630*/  STG.E.U8 [R8.64], R3 ;  /* 0x0000000308007986 */ /* 0x0001e2000c101124 */
[----:B------:R-:W-:Y:S05]  /*6640*/  BRA `(.L_x_50596) ;  /* 0x0000074000007947 */ /* 0x000fea0003800000 */
.L_x_50606:
[----:B------:R-:W0:Y:S01]  /*6650*/  F2F.F32.F64 R0, R4 ;  /* 0x0000000400007310 */ /* 0x000e220000301000 */
[----:B------:R-:W0:-:S14]  /*6660*/  DSETP.GEU.AND P0, PT, |R4|, c[0x2][0x0], PT ;  /* 0x008000000400762a */ /* 0x000e1c0003f0e200 */
[----:B0-----:R-:W-:-:S05]  /*6670*/  @!P0 FMUL R0, R0, 1.175494350822287508e-38 ;  /* 0x0080000000008820 */ /* 0x001fca0000400000 */
[----:B------:R-:W-:-:S05]  /*6680*/  F2FP.BF16.PACK_AB R0, RZ, R0 ;  /* 0x00000000ff00723e */ /* 0x000fca00000010ff */
[----:B------:R0:W-:Y:S01]  /*6690*/  STG.E.U16 [R8.64], R0 ;  /* 0x0000000008007986 */ /* 0x0001e2000c101524 */
[----:B------:R-:W-:Y:S05]  /*66a0*/  BRA `(.L_x_50596) ;  /* 0x000006e000007947 */ /* 0x000fea0003800000 */
.L_x_50603:
        /* <DEDUP_REMOVED lines=11> */
.L_x_50615:
        /* <DEDUP_REMOVED lines=19> */
.L_x_50618:
[----:B------:R-:W-:-:S04]  /*6890*/  LOP3.LUT R0, R7, 0x80000000, RZ, 0xc0, !PT ;  /* 0x8000000007007812 */ /* 0x000fc800078ec0ff */
[----:B------:R-:W-:-:S04]  /*68a0*/  SHF.R.U32.HI R0, RZ, 0x18, R0 ;  /* 0x00000018ff007819 */ /* 0x000fc80000011600 */
[----:B------:R-:W-:Y:S02]  /*68b0*/  LOP3.LUT R0, R3, R0, RZ, 0xfc, !PT ;  /* 0x0000000003007212 */ /* 0x000fe400078efcff */
.L_x_50617:
[----:B------:R-:W-:Y:S05]  /*68c0*/  BSYNC B0 ;  /* 0x0000000000007941 */ /* 0x000fea0003800000 */
.L_x_50616:
[----:B------:R0:W-:Y:S01]  /*68d0*/  STG.E.U8 [R8.64], R0 ;  /* 0x0000000008007986 */ /* 0x0001e2000c101124 */
[----:B------:R-:W-:Y:S05]  /*68e0*/  BRA `(.L_x_50596) ;  /* 0x000004a000007947 */ /* 0x000fea0003800000 */
.L_x_50614:
        /* <DEDUP_REMOVED lines=19> */
.L_x_50621:
[----:B------:R-:W-:-:S04]  /*6a20*/  LOP3.LUT R0, R7, 0x80000000, RZ, 0xc0, !PT ;  /* 0x8000000007007812 */ /* 0x000fc800078ec0ff */
[----:B------:R-:W-:-:S04]  /*6a30*/  SHF.R.U32.HI R0, RZ, 0x18, R0 ;  /* 0x00000018ff007819 */ /* 0x000fc80000011600 */
[----:B------:R-:W-:Y:S02]  /*6a40*/  LOP3.LUT R0, R3, R0, RZ, 0xfc, !PT ;  /* 0x0000000003007212 */ /* 0x000fe400078efcff */
.L_x_50620:
[----:B------:R-:W-:Y:S05]  /*6a50*/  BSYNC B0 ;  /* 0x0000000000007941 */ /* 0x000fea0003800000 */
.L_x_50619:
[----:B------:R0:W-:Y:S01]  /*6a60*/  STG.E.U8 [R8.64], R0 ;  /* 0x0000000008007986 */ /* 0x0001e2000c101124 */
[----:B------:R-:W-:Y:S05]  /*6a70*/  BRA `(.L_x_50596) ;  /* 0x0000031000007947 */ /* 0x000fea0003800000 */
.L_x_50613:
        /* <DEDUP_REMOVED lines=24> */
.L_x_50595:
        /* <DEDUP_REMOVED lines=20> */
.L_x_50623:
[----:B------:R-:W0:Y:S02]  /*6d40*/  F2I.U64.F64.TRUNC R4, R4 ;  /* 0x0000000400047311 */ /* 0x000e24000030d800 */
[----:B0-----:R0:W-:Y:S01]  /*6d50*/  STG.E.64 [R8.64], R4 ;  /* 0x0000000408007986 */ /* 0x0011e2000c101b24 */
[----:B------:R-:W-:Y:S05]  /*6d60*/  BRA `(.L_x_50596) ;  /* 0x0000002000007947 */ /* 0x000fea0003800000 */
.L_x_50622:
[----:B------:R-:W0:Y:S02]  /*6d70*/  F2I.U32.F64.TRUNC R5, R4 ;  /* 0x0000000400057311 */ /* 0x000e24000030d000 */
[----:B0-----:R0:W-:Y:S02]  /*6d80*/  STG.E [R8.64], R5 ;  /* 0x0000000508007986 */ /* 0x0011e4000c101924 */
.L_x_50596:
[----:B------:R-:W-:Y:S02]  /*6d90*/  IADD3 R19, R19, 0x80, RZ ;  /* 0x0000008013137810 */ /* 0x000fe40007ffe0ff */
.L_x_50590:
[----:B--2---:R-:W-:Y:S05]  /*6da0*/  BSYNC B6 ;  /* 0x0000000000067941 */ /* 0x004fea0003800000 */
.L_x_50589:
        /* <DEDUP_REMOVED lines=22> */
.L_x_50629:
[----:B------:R-:W0:Y:S02]  /*6f10*/  F2I.S64.F64.TRUNC R28, R28 ;  /* 0x0000001c001c7311 */ /* 0x000e24000030d900 */
[----:B0-----:R-:W-:-:S05]  /*6f20*/  IMAD.MOV.U32 R3, RZ, RZ, R28 ;  /* 0x000000ffff037224 */ /* 0x001fca00078e001c */
[----:B------:R0:W-:Y:S01]  /*6f30*/  STG.E.U8 [R4.64], R3 ;  /* 0x0000000304007986 */ /* 0x0001e2000c101124 */
[----:B------:R-:W-:Y:S05]  /*6f40*/  BRA `(.L_x_50631) ;  /* 0x00000eb000007947 */ /* 0x000fea0003800000 */
.L_x_50628:
        /* <DEDUP_REMOVED lines=9> */
.L_x_50633:
[----:B------:R-:W0:Y:S02]  /*6fe0*/  F2I.F64.TRUNC R29, R28 ;  /* 0x0000001c001d7311 */ /* 0x000e24000030d100 */
[----:B0-----:R0:W-:Y:S01]  /*6ff0*/  STG.E [R4.64], R29 ;  /* 0x0000001d04007986 */ /* 0x0011e2000c101924 */
[----:B------:R-:W-:Y:S05]  /*7000*/  BRA `(.L_x_50631) ;  /* 0x00000df000007947 */ /* 0x000fea0003800000 */
.L_x_50632:
[----:B------:R-:W0:Y:S02]  /*7010*/  F2I.F64.TRUNC R29, R28 ;  /* 0x0000001c001d7311 */ /* 0x000e24000030d100 */
[----:B0-----:R0:W-:Y:S01]  /*7020*/  STG.E.U16 [R4.64], R29 ;  /* 0x0000001d04007986 */ /* 0x0011e2000c101524 */
[----:B------:R-:W-:Y:S05]  /*7030*/  BRA `(.L_x_50631) ;  /* 0x00000dc000007947 */ /* 0x000fea0003800000 */
.L_x_50627:
        /* <DEDUP_REMOVED lines=11> */
.L_x_50635:
[----:B------:R-:W0:Y:S01]  /*70f0*/  F2F.F32.F64 R0, R28 ;  /* 0x0000001c00007310 */ /* 0x000e220000301000 */
[----:B------:R-:W0:-:S14]  /*7100*/  DSETP.GEU.AND P0, PT, |R28|, c[0x2][0x0], PT ;  /* 0x008000001c00762a */ /* 0x000e1c0003f0e200 */
[----:B0-----:R-:W-:-:S05]  /*7110*/  @!P0 FMUL R0, R0, 1.175494350822287508e-38 ;  /* 0x0080000000008820 */ /* 0x001fca0000400000 */
[----:B------:R-:W-:-:S05]  /*7120*/  F2FP.PACK_AB R0, RZ, R0 ;  /* 0x00000000ff00723e */ /* 0x000fca00000000ff */
[----:B------:R0:W-:Y:S01]  /*7130*/  STG.E.U16 [R4.64], R0 ;  /* 0x0000000004007986 */ /* 0x0001e2000c101524 */
[----:B------:R-:W-:Y:S05]  /*7140*/  BRA `(.L_x_50631) ;  /* 0x00000cb000007947 */ /* 0x000fea0003800000 */
.L_x_50634:
        /* <DEDUP_REMOVED lines=12> */
.L_x_50637:
[----:B------:R-:W0:Y:S01]  /*7210*/  F2F.F32.F64 R0, R28 ;  /* 0x0000001c00007310 */ /* 0x000e220000301000 */
[----:B------:R-:W0:-:S14]  /*7220*/  DSETP.GEU.AND P0, PT, |R28|, c[0x2][0x0], PT ;  /* 0x008000001c00762a */ /* 0x000e1c0003f0e200 */
[----:B0-----:R-:W-:-:S05]  /*7230*/  @!P0 FMUL R0, R0, 1.175494350822287508e-38 ;  /* 0x0080000000008820 */ /* 0x001fca0000400000 */
[----:B------:R-:W-:-:S04]  /*7240*/  F2FP.PACK_AB R3, RZ, R0 ;  /* 0x00000000ff03723e */ /* 0x000fc800000000ff */
[----:B------:R-:W-:-:S05]  /*7250*/  PRMT R3, R3, 0x5410, RZ ;  /* 0x0000541003037816 */ /* 0x000fca00000000ff */
[----:B------:R0:W-:Y:S01]  /*7260*/  STG.E [R4.64], R3 ;  /* 0x0000000304007986 */ /* 0x0001e2000c101924 */
[----:B------:R-:W-:Y:S05]  /*7270*/  BRA `(.L_x_50631) ;  /* 0x00000b8000007947 */ /* 0x000fea0003800000 */
.L_x_50636:
[----:B------:R0:W-:Y:S01]  /*7280*/  STG.E.64 [R4.64], R28 ;  /* 0x0000001c04007986 */ /* 0x0001e2000c101b24 */
[----:B------:R-:W-:Y:S05]  /*7290*/  BRA `(.L_x_50631) ;  /* 0x00000b6000007947 */ /* 0x000fea0003800000 */
.L_x_50626:
        /* <DEDUP_REMOVED lines=12> */
.L_x_50640:
[----:B------:R-:W-:-:S05]  /*7360*/  CS2R R30, SRZ ;  /* 0x00000000001e7805 */ /* 0x000fca000001ff00 */
[----:B------:R0:W-:Y:S01]  /*7370*/  STG.E.128 [R4.64], R28 ;  /* 0x0000001c04007986 */ /* 0x0001e2000c101d24 */
[----:B------:R-:W-:Y:S05]  /*7380*/  BRA `(.L_x_50631) ;  /* 0x00000a7000007947 */ /* 0x000fea0003800000 */
.L_x_50639:
        /* <DEDUP_REMOVED lines=23> */
.L_x_50644:
[----:B------:R-:W-:Y:S05]  /*7500*/  BSYNC B0 ;  /* 0x0000000000007941 */ /* 0x000fea0003800000 */
.L_x_50643:
[----:B------:R-:W-:-:S05]  /*7510*/  LOP3.LUT R7, R0, R7, RZ, 0xfc, !PT ;  /* 0x0000000700077212 */ /* 0x000fca00078efcff */
[----:B------:R0:W-:Y:S01]  /*7520*/  STG.E.U8 [R4.64], R7 ;  /* 0x0000000704007986 */ /* 0x0001e2000c101124 */
[----:B------:R-:W-:Y:S05]  /*7530*/  BRA `(.L_x_50631) ;  /* 0x000008c000007947 */ /* 0x000fea0003800000 */
.L_x_50642:
        /* <DEDUP_REMOVED lines=15> */
.L_x_50646:
[----:B------:R-:W-:Y:S01]  /*7630*/  IMAD.MOV.U32 R0, RZ, RZ, 0x7f ;  /* 0x0000007fff007424 */ /* 0x000fe200078e00ff */
[----:B------:R-:W-:-:S04]  /*7640*/  ISETP.GT.U32.AND P0, PT, R3, 0x7f800000, PT ;  /* 0x7f8000000300780c */ /* 0x000fc80003f04070 */
[----:B------:R-:W-:-:S04]  /*7650*/  SEL R0, R0, 0x7c, P0 ;  /* 0x0000007c00007807 */ /* 0x000fc80000000000 */
.L_x_50647:
[----:B------:R-:W-:Y:S05]  /*7660*/  BSYNC B0 ;  /* 0x0000000000007941 */ /* 0x000fea0003800000 */
.L_x_50645:
[----:B------:R-:W-:-:S04]  /*7670*/  LOP3.LUT R3, R7, 0x80000000, RZ, 0xc0, !PT ;  /* 0x8000000007037812 */ /* 0x000fc800078ec0ff */
[----:B------:R-:W-:-:S04]  /*7680*/  SHF.R.U32.HI R3, RZ, 0x18, R3 ;  /* 0x00000018ff037819 */ /* 0x000fc80000011603 */
[----:B------:R-:W-:-:S05]  /*7690*/  LOP3.LUT R3, R0, R3, RZ, 0xfc, !PT ;  /* 0x0000000300037212 */ /* 0x000fca00078efcff */
[----:B------:R0:W-:Y:S01]  /*76a0*/  STG.E.U8 [R4.64], R3 ;  /* 0x0000000304007986 */ /* 0x0001e2000c101124 */
[----:B------:R-:W-:Y:S05]  /*76b0*/  BRA `(.L_x_50631) ;  /* 0x0000074000007947 */ /* 0x000fea0003800000 */
.L_x_50641:
[----:B------:R-:W0:Y:S01]  /*76c0*/  F2F.F32.F64 R0, R28 ;  /* 0x0000001c00007310 */ /* 0x000e220000301000 */
[----:B------:R-:W0:-:S14]  /*76d0*/  DSETP.GEU.AND P0, PT, |R28|, c[0x2][0x0], PT ;  /* 0x008000001c00762a */ /* 0x000e1c0003f0e200 */
[----:B0-----:R-:W-:-:S05]  /*76e0*/  @!P0 FMUL R0, R0, 1.175494350822287508e-38 ;  /* 0x0080000000008820 */ /* 0x001fca0000400000 */
[----:B------:R-:W-:-:S05]  /*76f0*/  F2FP.BF16.PACK_AB R0, RZ, R0 ;  /* 0x00000000ff00723e */ /* 0x000fca00000010ff */
[----:B------:R0:W-:Y:S01]  /*7700*/  STG.E.U16 [R4.64], R0 ;  /* 0x0000000004007986 */ /* 0x0001e2000c101524 */
[----:B------:R-:W-:Y:S05]  /*7710*/  BRA `(.L_x_50631) ;  /* 0x000006e000007947 */ /* 0x000fea0003800000 */
.L_x_50638:
        /* <DEDUP_REMOVED lines=11> */
.L_x_50650:
        /* <DEDUP_REMOVED lines=19> */
.L_x_50653:
[----:B------:R-:W-:-:S04]  /*7900*/  LOP3.LUT R0, R7, 0x80000000, RZ, 0xc0, !PT ;  /* 0x8000000007007812 */ /* 0x000fc800078ec0ff */
[----:B------:R-:W-:-:S04]  /*7910*/  SHF.R.U32.HI R0, RZ, 0x18, R0 ;  /* 0x00000018ff007819 */ /* 0x000fc80000011600 */
[----:B------:R-:W-:Y:S02]  /*7920*/  LOP3.LUT R0, R3, R0, RZ, 0xfc, !PT ;  /* 0x0000000003007212 */ /* 0x000fe400078efcff */
.L_x_50652:
[----:B------:R-:W-:Y:S05]  /*7930*/  BSYNC B0 ;  /* 0x0000000000007941 */ /* 0x000fea0003800000 */
.L_x_50651:
[----:B------:R0:W-:Y:S01]  /*7940*/  STG.E.U8 [R4.64], R0 ;  /* 0x0000000004007986 */ /* 0x0001e2000c101124 */
[----:B------:R-:W-:Y:S05]  /*7950*/  BRA `(.L_x_50631) ;  /* 0x000004a000007947 */ /* 0x000fea0003800000 */
.L_x_50649:
        /* <DEDUP_REMOVED lines=19> */
.L_x_50656:
[----:B------:R-:W-:-:S04]  /*7a90*/  LOP3.LUT R0, R7, 0x80000000, RZ, 0xc0, !PT ;  /* 0x8000000007007812 */ /* 0x000fc800078ec0ff */
[----:B------:R-:W-:-:S04]  /*7aa0*/  SHF.R.U32.HI R0, RZ, 0x18, R0 ;  /* 0x00000018ff007819 */ /* 0x000fc80000011600 */
[----:B------:R-:W-:Y:S02]  /*7ab0*/  LOP3.LUT R0, R3, R0, RZ, 0xfc, !PT ;  /* 0x0000000003007212 */ /* 0x000fe400078efcff */
.L_x_50655:
[----:B------:R-:W-:Y:S05]  /*7ac0*/  BSYNC B0 ;  /* 0x0000000000007941 */ /* 0x000fea0003800000 */
.L_x_50654:
[----:B------:R0:W-:Y:S01]  /*7ad0*/  STG.E.U8 [R4.64], R0 ;  /* 0x0000000004007986 */ /* 0x0001e2000c101124 */
[----:B------:R-:W-:Y:S05]  /*7ae0*/  BRA `(.L_x_50631) ;  /* 0x0000031000007947 */ /* 0x000fea0003800000 */
.L_x_50648:
        /* <DEDUP_REMOVED lines=24> */
.L_x_50630:
        /* <DEDUP_REMOVED lines=20> */
.L_x_50658:
[----:B------:R-:W0:Y:S02]  /*7db0*/  F2I.U64.F64.TRUNC R28, R28 ;  /* 0x0000001c001c7311 */ /* 0x000e24000030d800 */
[----:B0-----:R0:W-:Y:S01]  /*7dc0*/  STG.E.64 [R4.64], R28 ;  /* 0x0000001c04007986 */ /* 0x0011e2000c101b24 */
[----:B------:R-:W-:Y:S05]  /*7dd0*/  BRA `(.L_x_50631) ;  /* 0x0000002000007947 */ /* 0x000fea0003800000 */
.L_x_50657:
[----:B------:R-:W0:Y:S02]  /*7de0*/  F2I.U32.F64.TRUNC R29, R28 ;  /* 0x0000001c001d7311 */ /* 0x000e24000030d000 */
[----:B0-----:R0:W-:Y:S02]  /*7df0*/  STG.E [R4.64], R29 ;  /* 0x0000001d04007986 */ /* 0x0011e4000c101924 */
.L_x_50631:
        /* <DEDUP_REMOVED lines=22> */
.L_x_50662:
[----:B------:R-:W0:Y:S02]  /*7f60*/  F2I.S64.F64.TRUNC R24, R24 ;  /* 0x0000001800187311 */ /* 0x000e24000030d900 */
[----:B0-----:R-:W-:-:S05]  /*7f70*/  IMAD.MOV.U32 R3, RZ, RZ, R24 ;  /* 0x000000ffff037224 */ /* 0x001fca00078e0018 */
[----:B------:R0:W-:Y:S01]  /*7f80*/  STG.E.U8 [R4.64], R3 ;  /* 0x0000000304007986 */ /* 0x0001e2000c101124 */
[----:B------:R-:W-:Y:S05]  /*7f90*/  BRA `(.L_x_50664) ;  /* 0x00000eb000007947 */ /* 0x000fea0003800000 */
.L_x_50661:
        /* <DEDUP_REMOVED lines=9> */
.L_x_50666:
[----:B------:R-:W0:Y:S02]  /*8030*/  F2I.F64.TRUNC R25, R24 ;  /* 0x0000001800197311 */ /* 0x000e24000030d100 */
[----:B0-----:R0:W-:Y:S01]  /*8040*/  STG.E [R4.64], R25 ;  /* 0x0000001904007986 */ /* 0x0011e2000c101924 */
[----:B------:R-:W-:Y:S05]  /*8050*/  BRA `(.L_x_50664) ;  /* 0x00000df000007947 */ /* 0x000fea0003800000 */
.L_x_50665:
[----:B------:R-:W0:Y:S02]  /*8060*/  F2I.F64.TRUNC R25, R24 ;  /* 0x0000001800197311 */ /* 0x000e24000030d100 */
[----:B0-----:R0:W-:Y:S01]  /*8070*/  STG.E.U16 [R4.64], R25 ;  /* 0x0000001904007986 */ /* 0x0011e2000c101524 */
[----:B------:R-:W-:Y:S05]  /*8080*/  BRA `(.L_x_50664) ;  /* 0x00000dc000007947 */ /* 0x000fea0003800000 */
.L_x_50660:
        /* <DEDUP_REMOVED lines=11> */
.L_x_50668:
[----:B------:R-:W0:Y:S01]  /*8140*/  F2F.F32.F64 R0, R24 ;  /* 0x0000001800007310 */ /* 0x000e220000301000 */
[----:B------:R-:W0:-:S14]  /*8150*/  DSETP.GEU.AND P0, PT, |R24|, c[0x2][0x0], PT ;  /* 0x008000001800762a */ /* 0x000e1c0003f0e200 */
[----:B0-----:R-:W-:-:S05]  /*8160*/  @!P0 FMUL R0, R0, 1.175494350822287508e-38 ;  /* 0x0080000000008820 */ /* 0x001fca0000400000 */
[----:B------:R-:W-:-:S05]  /*8170*/  F2FP.PACK_AB R0, RZ, R0 ;  /* 0x00000000ff00723e */ /* 0x000fca00000000ff */
[----:B------:R0:W-:Y:S01]  /*8180*/  STG.E.U16 [R4.64], R0 ;  /* 0x0000000004007986 */ /* 0x0001e2000c101524 */
[----:B------:R-:W-:Y:S05]  /*8190*/  BRA `(.L_x_50664) ;  /* 0x00000cb000007947 */ /* 0x000fea0003800000 */
.L_x_50667:
        /* <DEDUP_REMOVED lines=12> */
.L_x_50670:
[----:B------:R-:W0:Y:S01]  /*8260*/  F2F.F32.F64 R0, R24 ;  /* 0x0000001800007310 */ /* 0x000e220000301000 */
[----:B------:R-:W0:-:S14]  /*8270*/  DSETP.GEU.AND P0, PT, |R24|, c[0x2][0x0], PT ;  /* 0x008000001800762a */ /* 0x000e1c0003f0e200 */
[----:B0-----:R-:W-:-:S05]  /*8280*/  @!P0 FMUL R0, R0, 1.175494350822287508e-38 ;  /* 0x0080000000008820 */ /* 0x001fca0000400000 */
[----:B------:R-:W-:-:S04]  /*8290*/  F2FP.PACK_AB R3, RZ, R0 ;  /* 0x00000000ff03723e */ /* 0x000fc800000000ff */
[----:B------:R-:W-:-:S05]  /*82a0*/  PRMT R3, R3, 0x5410, RZ ;  /* 0x0000541003037816 */ /* 0x000fca00000000ff */
[----:B------:R0:W-:Y:S01]  /*82b0*/  STG.E [R4.64], R3 ;  /* 0x0000000304007986 */ /* 0x0001e2000c101924 */
[----:B------:R-:W-:Y:S05]  /*82c0*/  BRA `(.L_x_50664) ;  /* 0x00000b8000007947 */ /* 0x000fea0003800000 */
.L_x_50669:
[----:B------:R0:W-:Y:S01]  /*82d0*/  STG.E.64 [R4.64], R24 ;  /* 0x0000001804007986 */ /* 0x0001e2000c101b24 */
[----:B------:R-:W-:Y:S05]  /*82e0*/  BRA `(.L_x_50664) ;  /* 0x00000b6000007947 */ /* 0x000fea0003800000 */
.L_x_50659:
        /* <DEDUP_REMOVED lines=12> */
.L_x_50673:
[----:B------:R-:W-:-:S05]  /*83b0*/  CS2R R26, SRZ ;  /* 0x00000000001a7805 */ /* 0x000fca000001ff00 */
[----:B------:R0:W-:Y:S01]  /*83c0*/  STG.E.128 [R4.64], R24 ;  /* 0x0000001804007986 */ /* 0x0001e2000c101d24 */
[----:B------:R-:W-:Y:S05]  /*83d0*/  BRA `(.L_x_50664) ;  /* 0x00000a7000007947 */ /* 0x000fea0003800000 */
.L_x_50672:
        /* <DEDUP_REMOVED lines=23> */
.L_x_50677:
[----:B------:R-:W-:Y:S05]  /*8550*/  BSYNC B0 ;  /* 0x0000000000007941 */ /* 0x000fea0003800000 */
.L_x_50676:
[----:B------:R-:W-:-:S05]  /*8560*/  LOP3.LUT R7, R0, R7, RZ, 0xfc, !PT ;  /* 0x0000000700077212 */ /* 0x000fca00078efcff */
[----:B------:R0:W-:Y:S01]  /*8570*/  STG.E.U8 [R4.64], R7 ;  /* 0x0000000704007986 */ /* 0x0001e2000c101124 */
[----:B------:R-:W-:Y:S05]  /*8580*/  BRA `(.L_x_50664) ;  /* 0x000008c000007947 */ /* 0x000fea0003800000 */
.L_x_50675:
        /* <DEDUP_REMOVED lines=15> */
.L_x_50679:
[----:B------:R-:W-:Y:S01]  /*8680*/  IMAD.MOV.U32 R0, RZ, RZ, 0x7f ;  /* 0x0000007fff007424 */ /* 0x000fe200078e00ff */
[----:B------:R-:W-:-:S04]  /*8690*/  ISETP.GT.U32.AND P0, PT, R3, 0x7f800000, PT ;  /* 0x7f8000000300780c */ /* 0x000fc80003f04070 */
[----:B------:R-:W-:-:S04]  /*86a0*/  SEL R0, R0, 0x7c, P0 ;  /* 0x0000007c00007807 */ /* 0x000fc80000000000 */
.L_x_50680:
[----:B------:R-:W-:Y:S05]  /*86b0*/  BSYNC B0 ;  /* 0x0000000000007941 */ /* 0x000fea0003800000 */
.L_x_50678:
[----:B------:R-:W-:-:S04]  /*86c0*/  LOP3.LUT R3, R7, 0x80000000, RZ, 0xc0, !PT ;  /* 0x8000000007037812 */ /* 0x000fc800078ec0ff */
[----:B------:R-:W-:-:S04]  /*86d0*/  SHF.R.U32.HI R3, RZ, 0x18, R3 ;  /* 0x00000018ff037819 */ /* 0x000fc80000011603 */
[----:B------:R-:W-:-:S05]  /*86e0*/  LOP3.LUT R3, R0, R3, RZ, 0xfc, !PT ;  /* 0x0000000300037212 */ /* 0x000fca00078efcff */
[----:B------:R0:W-:Y:S01]  /*86f0*/  STG.E.U8 [R4.64], R3 ;  /* 0x0000000304007986 */ /* 0x0001e2000c101124 */
[----:B------:R-:W-:Y:S05]  /*8700*/  BRA `(.L_x_50664) ;  /* 0x0000074000007947 */ /* 0x000fea0003800000 */
.L_x_50674:
[----:B------:R-:W0:Y:S01]  /*8710*/  F2F.F32.F64 R0, R24 ;  /* 0x0000001800007310 */ /* 0x000e220000301000 */
[----:B------:R-:W0:-:S14]  /*8720*/  DSETP.GEU.AND P0, PT, |R24|, c[0x2][0x0], PT ;  /* 0x008000001800762a */ /* 0x000e1c0003f0e200 */
[----:B0-----:R-:W-:-:S05]  /*8730*/  @!P0 FMUL R0, R0, 1.175494350822287508e-38 ;  /* 0x0080000000008820 */ /* 0x001fca0000400000 */
[----:B------:R-:W-:-:S05]  /*8740*/  F2FP.BF16.PACK_AB R0, RZ, R0 ;  /* 0x00000000ff00723e */ /* 0x000fca00000010ff */
[----:B------:R0:W-:Y:S01]  /*8750*/  STG.E.U16 [R4.64], R0 ;  /* 0x0000000004007986 */ /* 0x0001e2000c101524 */
[----:B------:R-:W-:Y:S05]  /*8760*/  BRA `(.L_x_50664) ;  /* 0x000006e000007947 */ /* 0x000fea0003800000 */
.L_x_50671:
        /* <DEDUP_REMOVED lines=11> */
.L_x_50683:
        /* <DEDUP_REMOVED lines=19> */
.L_x_50686:
[----:B------:R-:W-:-:S04]  /*8950*/  LOP3.LUT R0, R7, 0x80000000, RZ, 0xc0, !PT ;  /* 0x8000000007007812 */ /* 0x000fc800078ec0ff */
[----:B------:R-:W-:-:S04]  /*8960*/  SHF.R.U32.HI R0, RZ, 0x18, R0 ;  /* 0x00000018ff007819 */ /* 0x000fc80000011600 */
[----:B------:R-:W-:Y:S02]  /*8970*/  LOP3.LUT R0, R3, R0, RZ, 0xfc, !PT ;  /* 0x0000000003007212 */ /* 0x000fe400078efcff */
.L_x_50685:
[----:B------:R-:W-:Y:S05]  /*8980*/  BSYNC B0 ;  /* 0x0000000000007941 */ /* 0x000fea0003800000 */
.L_x_50684:
[----:B------:R0:W-:Y:S01]  /*8990*/  STG.E.U8 [R4.64], R0 ;  /* 0x0000000004007986 */ /* 0x0001e2000c101124 */
[----:B------:R-:W-:Y:S05]  /*89a0*/  BRA `(.L_x_50664) ;  /* 0x000004a000007947 */ /* 0x000fea0003800000 */
.L_x_50682:
        /* <DEDUP_REMOVED lines=19> */
.L_x_50689:
[----:B------:R-:W-:-:S04]  /*8ae0*/  LOP3.LUT R0, R7, 0x80000000, RZ, 0xc0, !PT ;  /* 0x8000000007007812 */ /* 0x000fc800078ec0ff */
[----:B------:R-:W-:-:S04]  /*8af0*/  SHF.R.U32.HI R0, RZ, 0x18, R0 ;  /* 0x00000018ff007819 */ /* 0x000fc80000011600 */
[----:B------:R-:W-:Y:S02]  /*8b00*/  LOP3.LUT R0, R3, R0, RZ, 0xfc, !PT ;  /* 0x0000000003007212 */ /* 0x000fe400078efcff */
.L_x_50688:
[----:B------:R-:W-:Y:S05]  /*8b10*/  BSYNC B0 ;  /* 0x0000000000007941 */ /* 0x000fea0003800000 */
.L_x_50687:
[----:B------:R0:W-:Y:S01]  /*8b20*/  STG.E.U8 [R4.64], R0 ;  /* 0x0000000004007986 */ /* 0x0001e2000c101124 */
[----:B------:R-:W-:Y:S05]  /*8b30*/  BRA `(.L_x_50664) ;  /* 0x0000031000007947 */ /* 0x000fea0003800000 */
.L_x_50681:
        /* <DEDUP_REMOVED lines=24> */
.L_x_50663:
        /* <DEDUP_REMOVED lines=20> */
.L_x_50691:
[----:B------:R-:W0:Y:S02]  /*8e00*/  F2I.U64.F64.TRUNC R24, R24 ;  /* 0x0000001800187311 */ /* 0x000e24000030d800 */
[----:B0-----:R0:W-:Y:S01]  /*8e10*/  STG.E.64 [R4.64], R24 ;  /* 0x0000001804007986 */ /* 0x0011e2000c101b24 */
[----:B------:R-:W-:Y:S05]  /*8e20*/  BRA `(.L_x_50664) ;  /* 0x0000002000007947 */ /* 0x000fea0003800000 */
.L_x_50690:
[----:B------:R-:W0:Y:S02]  /*8e30*/  F2I.U32.F64.TRUNC R25, R24 ;  /* 0x0000001800197311 */ /* 0x000e24000030d000 */
[----:B0-----:R0:W-:Y:S02]  /*8e40*/  STG.E [R4.64], R25 ;  /* 0x0000001904007986 */ /* 0x0011e4000c101924 */
.L_x_50664:
[----:B------:R-:W-:Y:S02]  /*8e50*/  IADD3 R19, R19, 0x80, RZ ;  /* 0x0000008013137810 */ /* 0x000fe40007ffe0ff */
.L_x_50625:
[----:B------:R-:W-:Y:S05]  /*8e60*/  BSYNC B6 ;  /* 0x0000000000067941 */ /* 0x000fea0003800000 */
.L_x_50624:
        /* <DEDUP_REMOVED lines=20> */
.L_x_50695:
[----:B---3--:R-:W0:Y:S02]  /*8fb0*/  F2I.S64.F64.TRUNC R16, R16 ;  /* 0x0000001000107311 */ /* 0x008e24000030d900 */
[----:B0-----:R-:W-:-:S05]  /*8fc0*/  IMAD.MOV.U32 R5, RZ, RZ, R16 ;  /* 0x000000ffff057224 */ /* 0x001fca00078e0010 */
[----:B------:R-:W-:Y:S01]  /*8fd0*/  STG.E.U8 [R2.64], R5 ;  /* 0x0000000502007986 */ /* 0x000fe2000c101124 */
[----:B------:R-:W-:Y:S05]  /*8fe0*/  EXIT ;  /* 0x000000000000794d */ /* 0x000fea0003800000 */
.L_x_50694:
        /* <DEDUP_REMOVED lines=9> */
.L_x_50698:
[----:B---3--:R-:W0:Y:S02]  /*9080*/  F2I.F64.TRUNC R17, R16 ;  /* 0x0000001000117311 */ /* 0x008e24000030d100 */
[----:B0-----:R-:W-:Y:S01]  /*9090*/  STG.E [R2.64], R17 ;  /* 0x0000001102007986 */ /* 0x001fe2000c101924 */
[----:B------:R-:W-:Y:S05]  /*90a0*/  EXIT ;  /* 0x000000000000794d */ /* 0x000fea0003800000 */
.L_x_50697:
[----:B---3--:R-:W0:Y:S02]  /*90b0*/  F2I.F64.TRUNC R17, R16 ;  /* 0x0000001000117311 */ /* 0x008e24000030d100 */
[----:B0-----:R-:W-:Y:S01]  /*90c0*/  STG.E.U16 [R2.64], R17 ;  /* 0x0000001102007986 */ /* 0x001fe2000c101524 */
[----:B------:R-:W-:Y:S05]  /*90d0*/  EXIT ;  /* 0x000000000000794d */ /* 0x000fea0003800000 */
.L_x_50693:
[----:B------:R-:W-:-:S13]  /*90e0*/  ISETP.GT.AND P0, PT, R0, 0x6, PT ;  /* 0x000000060000780c */ /* 0x000fda0003f04270 */
[----:B------:R-:W-:Y:S05]  /*90f0*/  @P0 BRA `(.L_x_50699) ;  /* 0x000000f000000947 */ /* 0x000fea0003800000 */
[----:B------:R-:W-:-:S13]  /*9100*/  ISETP.NE.AND P0, PT, R0, 0x5, PT ;  /* 0x000000050000780c */ /* 0x000fda0003f05270 */
[----:B------:R-:W-:Y:S05]  /*9110*/  @!P0 BRA `(.L_x_50700) ;  /* 0x0000007000008947 */ /* 0x000fea0003800000 */
[----:B------:R-:W-:-:S13]  /*9120*/  ISETP.NE.AND P0, PT, R0, 0x6, PT ;  /* 0x000000060000780c */ /* 0x000fda0003f05270 */
[----:B------:R-:W-:Y:S05]  /*9130*/  @P0 BRA `(.L_x_50696) ;  /* 0x00000bf000000947 */ /* 0x000fea0003800000 */
[----:B---3--:R-:W0:Y:S01]  /*9140*/  F2F.F32.F64 R5, R16 ;  /* 0x0000001000057310 */ /* 0x008e220000301000 */
[----:B------:R-:W0:-:S14]  /*9150*/  DSETP.GEU.AND P0, PT, |R16|, c[0x2][0x0], PT ;  /* 0x008000001000762a */ /* 0x000e1c0003f0e200 */
[----:B0-----:R-:W-:-:S05]  /*9160*/  @!P0 FMUL R5, R5, 1.175494350822287508e-38 ;  /* 0x0080000005058820 */ /* 0x001fca0000400000 */
[----:B------:R-:W-:Y:S01]  /*9170*/  STG.E [R2.64], R5 ;  /* 0x0000000502007986 */ /* 0x000fe2000c101924 */
[----:B------:R-:W-:Y:S05]  /*9180*/  EXIT ;  /* 0x000000000000794d */ /* 0x000fea0003800000 */
.L_x_50700:
[----:B---3--:R-:W0:Y:S01]  /*9190*/  F2F.F32.F64 R0, R16 ;  /* 0x0000001000007310 */ /* 0x008e220000301000 */
[----:B------:R-:W0:-:S14]  /*91a0*/  DSETP.GEU.AND P0, PT, |R16|, c[0x2][0x0], PT ;  /* 0x008000001000762a */ /* 0x000e1c0003f0e200 */
[----:B0-----:R-:W-:-:S05]  /*91b0*/  @!P0 FMUL R0, R0, 1.175494350822287508e-38 ;  /* 0x0080000000008820 */ /* 0x001fca0000400000 */
[----:B------:R-:W-:-:S05]  /*91c0*/  F2FP.PACK_AB R0, RZ, R0 ;  /* 0x00000000ff00723e */ /* 0x000fca00000000ff */
[----:B------:R-:W-:Y:S01]  /*91d0*/  STG.E.U16 [R2.64], R0 ;  /* 0x0000000002007986 */ /* 0x000fe2000c101524 */
[----:B------:R-:W-:Y:S05]  /*91e0*/  EXIT ;  /* 0x000000000000794d */ /* 0x000fea0003800000 */
.L_x_50699:
        /* <DEDUP_REMOVED lines=8> */
[----:B------:R-:W-:-:S13]  /*9270*/  IMAD.MOV.U32 R5, RZ, RZ, RZ ;  /* 0x000000ffff057224 */ /* 0x000fda00078e00ff */
[----:B0-----:R-:W-:-:S05]  /*9280*/  @!P0 FMUL R4, R4, 1.175494350822287508e-38 ;  /* 0x0080000004048820 */ /* 0x001fca0000400000 */
[----:B------:R-:W-:Y:S01]  /*9290*/  STG.E.64 [R2.64], R4 ;  /* 0x0000000402007986 */ /* 0x000fe2000c101b24 */
[----:B------:R-:W-:Y:S05]  /*92a0*/  EXIT ;  /* 0x000000000000794d */ /* 0x000fea0003800000 */
.L_x_50702:
[----:B---3--:R-:W0:Y:S01]  /*92b0*/  F2F.F32.F64 R0, R16 ;  /* 0x0000001000007310 */ /* 0x008e220000301000 */
[----:B------:R-:W0:-:S14]  /*92c0*/  DSETP.GEU.AND P0, PT, |R16|, c[0x2][0x0], PT ;  /* 0x008000001000762a */ /* 0x000e1c0003f0e200 */
[----:B0-----:R-:W-:-:S05]  /*92d0*/  @!P0 FMUL R0, R0, 1.175494350822287508e-38 ;  /* 0x0080000000008820 */ /* 0x001fca0000400000 */
[----:B------:R-:W-:-:S04]  /*92e0*/  F2FP.PACK_AB R5, RZ, R0 ;  /* 0x00000000ff05723e */ /* 0x000fc800000000ff */
[----:B------:R-:W-:-:S05]  /*92f0*/  PRMT R5, R5, 0x5410, RZ ;  /* 0x0000541005057816 */ /* 0x000fca00000000ff */
[----:B------:R-:W-:Y:S01]  /*9300*/  STG.E [R2.64], R5 ;  /* 0x0000000502007986 */ /* 0x000fe2000c101924 */
[----:B------:R-:W-:Y:S05]  /*9310*/  EXIT ;  /* 0x000000000000794d */ /* 0x000fea0003800000 */
.L_x_50701:
[----:B---3--:R-:W-:Y:S01]  /*9320*/  STG.E.64 [R2.64], R16 ;  /* 0x0000001002007986 */ /* 0x008fe2000c101b24 */
[----:B------:R-:W-:Y:S05]  /*9330*/  EXIT ;  /* 0x000000000000794d */ /* 0x000fea0003800000 */
.L_x_50692:
        /* <DEDUP_REMOVED lines=9> */
[----:B0-----:R-:W-:-:S05]  /*93d0*/  SEL R5, RZ, 0x1, !P0 ;  /* 0x00000001ff057807 */ /* 0x001fca0004000000 */
[----:B------:R-:W-:Y:S01]  /*93e0*/  STG.E.U8 [R2.64], R5 ;  /* 0x0000000502007986 */ /* 0x000fe2000c101124 */
[----:B------:R-:W-:Y:S05]  /*93f0*/  EXIT ;  /* 0x000000000000794d */ /* 0x000fea0003800000 */
.L_x_50705:
[----:B------:R-:W-:-:S05]  /*9400*/  CS2R R18, SRZ ;  /* 0x0000000000127805 */ /* 0x000fca000001ff00 */
[----:B---3--:R-:W-:Y:S01]  /*9410*/  STG.E.128 [R2.64], R16 ;  /* 0x0000001002007986 */ /* 0x008fe2000c101d24 */
[----:B------:R-:W-:Y:S05]  /*9420*/  EXIT ;  /* 0x000000000000794d */ /* 0x000fea0003800000 */
.L_x_50704:
        /* <DEDUP_REMOVED lines=23> */
.L_x_50709:
[----:B------:R-:W-:Y:S05]  /*95a0*/  BSYNC B0 ;  /* 0x0000000000007941 */ /* 0x000fea0003800000 */
.L_x_50708:
[----:B------:R-:W-:-:S05]  /*95b0*/  LOP3.LUT R5, R0, R5, RZ, 0xfc, !PT ;  /* 0x0000000500057212 */ /* 0x000fca00078efcff */
[----:B------:R-:W-:Y:S01]  /*95c0*/  STG.E.U8 [R2.64], R5 ;  /* 0x0000000502007986 */ /* 0x000fe2000c101124 */
[----:B------:R-:W-:Y:S05]  /*95d0*/  EXIT ;  /* 0x000000000000794d */ /* 0x000fea0003800000 */
.L_x_50707:
[----:B---3--:R-:W0:Y:S01]  /*95e0*/  F2F.F32.F64 R5, R16 ;  /* 0x0000001000057310 */ /* 0x008e220000301000 */
        /* <DEDUP_REMOVED lines=14> */
.L_x_50711:
[----:B------:R-:W-:Y:S01]  /*96d0*/  IMAD.MOV.U32 R0, RZ, RZ, 0x7f ;  /* 0x0000007fff007424 */ /* 0x000fe200078e00ff */
[----:B------:R-:W-:-:S04]  /*96e0*/  ISETP.GT.U32.AND P0, PT, R4, 0x7f800000, PT ;  /* 0x7f8000000400780c */ /* 0x000fc80003f04070 */
[----:B------:R-:W-:-:S04]  /*96f0*/  SEL R0, R0, 0x7c, P0 ;  /* 0x0000007c00007807 */ /* 0x000fc80000000000 */
.L_x_50712:
[----:B------:R-:W-:Y:S05]  /*9700*/  BSYNC B0 ;  /* 0x0000000000007941 */ /* 0x000fea0003800000 */
.L_x_50710:
[----:B------:R-:W-:-:S04]  /*9710*/  LOP3.LUT R4, R5, 0x80000000, RZ, 0xc0, !PT ;  /* 0x8000000005047812 */ /* 0x000fc800078ec0ff */
[----:B------:R-:W-:-:S04]  /*9720*/  SHF.R.U32.HI R5, RZ, 0x18, R4 ;  /* 0x00000018ff057819 */ /* 0x000fc80000011604 */
[----:B------:R-:W-:-:S05]  /*9730*/  LOP3.LUT R5, R0, R5, RZ, 0xfc, !PT ;  /* 0x0000000500057212 */ /* 0x000fca00078efcff */
[----:B------:R-:W-:Y:S01]  /*9740*/  STG.E.U8 [R2.64], R5 ;  /* 0x0000000502007986 */ /* 0x000fe2000c101124 */
[----:B------:R-:W-:Y:S05]  /*9750*/  EXIT ;  /* 0x000000000000794d */ /* 0x000fea0003800000 */
.L_x_50706:
[----:B---3--:R-:W0:Y:S01]  /*9760*/  F2F.F32.F64 R0, R16 ;  /* 0x0000001000007310 */ /* 0x008e220000301000 */
[----:B------:R-:W0:-:S14]  /*9770*/  DSETP.GEU.AND P0, PT, |R16|, c[0x2][0x0], PT ;  /* 0x008000001000762a */ /* 0x000e1c0003f0e200 */
[----:B0-----:R-:W-:-:S05]  /*9780*/  @!P0 FMUL R0, R0, 1.175494350822287508e-38 ;  /* 0x0080000000008820 */ /* 0x001fca0000400000 */
[----:B------:R-:W-:-:S05]  /*9790*/  F2FP.BF16.PACK_AB R0, RZ, R0 ;  /* 0x00000000ff00723e */ /* 0x000fca00000010ff */
[----:B------:R-:W-:Y:S01]  /*97a0*/  STG.E.U16 [R2.64], R0 ;  /* 0x0000000002007986 */ /* 0x000fe2000c101524 */
[----:B------:R-:W-:Y:S05]  /*97b0*/  EXIT ;  /* 0x000000000000794d */ /* 0x000fea0003800000 */
.L_x_50703:
        /* <DEDUP_REMOVED lines=11> */
.L_x_50715:
[----:B---3--:R-:W0:Y:S01]  /*9870*/  F2F.F32.F64 R7, R16 ;  /* 0x0000001000077310 */ /* 0x008e220000301000 */
        /* <DEDUP_REMOVED lines=18> */
.L_x_50718:
[----:B------:R-:W-:-:S04]  /*99a0*/  LOP3.LUT R0, R7, 0x80000000, RZ, 0xc0, !PT ;  /* 0x8000000007007812 */ /* 0x000fc800078ec0ff */
[----:B------:R-:W-:-:S04]  /*99b0*/  SHF.R.U32.HI R5, RZ, 0x18, R0 ;  /* 0x00000018ff057819 */ /* 0x000fc80000011600 */
[----:B------:R-:W-:-:S04]  /*99c0*/  LOP3.LUT R4, R4, R5, RZ, 0xfc, !PT ;  /* 0x0000000504047212 */ /* 0x000fc800078efcff */
[----:B------:R-:W-:Y:S02]  /*99d0*/  PRMT R0, R4, 0x7610, R0 ;  /* 0x0000761004007816 */ /* 0x000fe40000000000 */
.L_x_50717:
[----:B------:R-:W-:Y:S05]  /*99e0*/  BSYNC B0 ;  /* 0x0000000000007941 */ /* 0x000fea0003800000 */
.L_x_50716:
[----:B------:R-:W-:Y:S01]  /*99f0*/  STG.E.U8 [R2.64], R0 ;  /* 0x0000000002007986 */ /* 0x000fe2000c101124 */
[----:B------:R-:W-:Y:S05]  /*9a00*/  EXIT ;  /* 0x000000000000794d */ /* 0x000fea0003800000 */
.L_x_50714:
        /* <DEDUP_REMOVED lines=19> */
.L_x_50721:
[----:B------:R-:W-:-:S04]  /*9b40*/  LOP3.LUT R0, R7, 0x80000000, RZ, 0xc0, !PT ;  /* 0x8000000007007812 */ /* 0x000fc800078ec0ff */
[----:B------:R-:W-:-:S04]  /*9b50*/  SHF.R.U32.HI R5, RZ, 0x18, R0 ;  /* 0x00000018ff057819 */ /* 0x000fc80000011600 */
[----:B------:R-:W-:-:S04]  /*9b60*/  LOP3.LUT R4, R4, R5, RZ, 0xfc, !PT ;  /* 0x0000000504047212 */ /* 0x000fc800078efcff */
[----:B------:R-:W-:Y:S02]  /*9b70*/  PRMT R0, R4, 0x7610, R0 ;  /* 0x0000761004007816 */ /* 0x000fe40000000000 */
.L_x_50720:
[----:B------:R-:W-:Y:S05]  /*9b80*/  BSYNC B0 ;  /* 0x0000000000007941 */ /* 0x000fea0003800000 */
.L_x_50719:
[----:B------:R-:W-:Y:S01]  /*9b90*/  STG.E.U8 [R2.64], R0 ;  /* 0x0000000002007986 */ /* 0x000fe2000c101124 */
[----:B------:R-:W-:Y:S05]  /*9ba0*/  EXIT ;  /* 0x000000000000794d */ /* 0x000fea0003800000 */
.L_x_50713:
        /* <DEDUP_REMOVED lines=24> */
.L_x_50696:
        /* <DEDUP_REMOVED lines=20> */
.L_x_50723:
[----:B---3--:R-:W0:Y:S02]  /*9e70*/  F2I.U64.F64.TRUNC R16, R16 ;  /* 0x0000001000107311 */ /* 0x008e24000030d800 */
[----:B0-----:R-:W-:Y:S01]  /*9e80*/  STG.E.64 [R2.64], R16 ;  /* 0x0000001002007986 */ /* 0x001fe2000c101b24 */
[----:B------:R-:W-:Y:S05]  /*9e90*/  EXIT ;  /* 0x000000000000794d */ /* 0x000fea0003800000 */
.L_x_50722:
[----:B---3--:R-:W0:Y:S02]  /*9ea0*/  F2I.U32.F64.TRUNC R17, R16 ;  /* 0x0000001000117311 */ /* 0x008e24000030d000 */
[----:B0-----:R-:W-:Y:S01]  /*9eb0*/  STG.E [R2.64], R17 ;  /* 0x0000001102007986 */ /* 0x001fe2000c101924 */
[----:B------:R-:W-:Y:S05]  /*9ec0*/  EXIT ;  /* 0x000000000000794d */ /* 0x000fea0003800000 */
        .type           $_ZN2at6native27unrolled_elementwise_kernelIZNS0_50_GLOBAL__N__2680c7bb_12_PowKernel_cu_b2145a98_318422pow_scalar_tensor_implIdEEvRNS_18TensorIteratorBaseET_EUldE_St5arrayIPcLm2EELi4E23TrivialOffsetCalculatorILi1EjESC_NS0_6memory12LoadWithCastILi1EEENSD_13StoreWithCastILi1EEEEEviS6_T0_T2_T3_T4_T5_$__internal_accurate_pow,@function
        .size           $_ZN2at6native27unrolled_elementwise_kernelIZNS0_50_GLOBAL__N__2680c7bb_12_PowKernel_cu_b2145a98_318422pow_scalar_tensor_implIdEEvRNS_18TensorIteratorBaseET_EUldE_St5arrayIPcLm2EELi4E23TrivialOffsetCalculatorILi1EjESC_NS0_6memory12LoadWithCastILi1EEENSD_13StoreWithCastILi1EEEEEviS6_T0_T2_T3_T4_T5_$__internal_accurate_pow,(.L_x_61592 - $_ZN2at6native27unrolled_elementwise_kernelIZNS0_50_GLOBAL__N__2680c7bb_12_PowKernel_cu_b2145a98_318422pow_scalar_tensor_implIdEEvRNS_18TensorIteratorBaseET_EUldE_St5arrayIPcLm2EELi4E23TrivialOffsetCalculatorILi1EjESC_NS0_6memory12LoadWithCastILi1EEENSD_13StoreWithCastILi1EEEEEviS6_T0_T2_T3_T4_T5_$__internal_accurate_pow)
$_ZN2at6native27unrolled_elementwise_kernelIZNS0_50_GLOBAL__N__2680c7bb_12_PowKernel_cu_b2145a98_318422pow_scalar_tensor_implIdEEvRNS_18TensorIteratorBaseET_EUldE_St5arrayIPcLm2EELi4E23TrivialOffsetCalculatorILi1EjESC_NS0_6memory12LoadWithCastILi1EEENSD_13StoreWithCastILi1EEEEEviS6_T0_T2_T3_T4_T5_$__internal_accurate_pow:
[----:B------:R-:W-:Y:S01]  /*9ed0*/  SHF.R.U32.HI R34, RZ, 0x14, R7 ;  /* 0x00000014ff227819 */ /* 0x000fe20000011607 */
[----:B------:R-:W-:Y:S02]  /*9ee0*/  IMAD.MOV.U32 R14, RZ, RZ, RZ ;  /* 0x000000ffff0e7224 */ /* 0x000fe400078e00ff */
[----:B------:R-:W-:Y:S01]  /*9ef0*/  IMAD.MOV.U32 R10, RZ, RZ, 0x7d2cafe2 ;  /* 0x7d2cafe2ff0a7424 */ /* 0x000fe200078e00ff */
[----:B------:R-:W-:Y:S01]  /*9f00*/  ISETP.NE.AND P1, PT, R34, RZ, PT ;  /* 0x000000ff2200720c */ /* 0x000fe20003f25270 */
[----:B------:R-:W-:-:S02]  /*9f10*/  IMAD.MOV.U32 R11, RZ, RZ, 0x3eb0f5ff ;  /* 0x3eb0f5ffff0b7424 */ /* 0x000fc400078e00ff */
[----:B------:R-:W-:-:S10]  /*9f20*/  IMAD.MOV.U32 R37, RZ, RZ, R23 ;  /* 0x000000ffff257224 */ /* 0x000fd400078e0017 */
        /* <DEDUP_REMOVED lines=26> */
[----:B0-----:R-:W0:-:S04]  /*a0d0*/  DFMA R20, R32, R20, c[0x2][0x20] ;  /* 0x008008002014762b */ /* 0x001e080000000014 */
[----:B------:R-:W1:-:S04]  /*a0e0*/  DMUL R14, R6, R6 ;  /* 0x00000006060e7228 */ /* 0x000e480000000000 */
        /* <DEDUP_REMOVED lines=8> */
[----:B------:R-:W0:-:S04]  /*a170*/  DFMA R32, R6, R6, -R14 ;  /* 0x000000060620722b */ /* 0x000e08000000080e */
[----:B-1----:R-:W1:-:S04]  /*a180*/  DADD R10, RZ, R10 ;  /* 0x00000000ff0a7229 */ /* 0x002e48000000000a */
[----:B0-----:R-:W-:-:S04]  /*a190*/  DFMA R20, R6, R20, R32 ;  /* 0x000000140614722b */ /* 0x001fc80000000020 */
[----:B------:R-:W0:-:S04]  /*a1a0*/  DFMA R32, R6, R14, -R30 ;  /* 0x0000000e0620722b */ /* 0x000e08000000081e */
[----:B-1----:R-:W1:-:S04]  /*a1b0*/  DADD R10, R10, c[0x2][0x40] ;  /* 0x008010000a0a7629 */ /* 0x002e480000000000 */
[----:B0-----:R-:W0:-:S04]  /*a1c0*/  DFMA R32, R12, R14, R32 ;  /* 0x0000000e0c20722b */ /* 0x001e080000000020 */
[----:B-1----:R-:W1:-:S04]  /*a1d0*/  DADD R14, R8, R10 ;  /* 0x00000000080e7229 */ /* 0x002e48000000000a */
[----:B0-----:R-:W-:-:S04]  /*a1e0*/  DFMA R20, R6, R20, R32 ;  /* 0x000000140614722b */ /* 0x001fc80000000020 */
[----:B-1----:R-:W0:-:S06]  /*a1f0*/  DADD R32, R8, -R14 ;  /* 0x0000000008207229 */ /* 0x002e0c000000080e */
        /* <DEDUP_REMOVED lines=39> */
[----:B-1----:R-:W0:Y:S01]  /*a470*/  DADD R10, R6, R12 ;  /* 0x00000000060a7229 */ /* 0x002e22000000000c */
[----:B------:R-:W-:Y:S02]  /*a480*/  IMAD.MOV.U32 R14, RZ, RZ, 0x69ce2bdf ;  /* 0x69ce2bdfff0e7424 */ /* 0x000fe400078e00ff */
[----:B------:R-:W-:-:S03]  /*a490*/  IMAD.MOV.U32 R15, RZ, RZ, 0x3e5ade15 ;  /* 0x3e5ade15ff0f7424 */ /* 0x000fc600078e00ff */
        /* <DEDUP_REMOVED lines=31> */
.L_x_50724:
[----:B-1----:R-:W-:-:S04]  /*a690*/  DSETP.NEU.AND P1, PT, |R14|, +INF , PT ;  /* 0x7ff000000e00742a */ /* 0x002fc80003f2d200 */
[----:B------:R-:W1:-:S06]  /*a6a0*/  DADD R6, R6, -R10 ;  /* 0x0000000006067229 */ /* 0x000e4c000000080a */
[----:B-1----:R-:W1:-:S06]  /*a6b0*/  DADD R6, R12, R6 ;  /* 0x000000000c067229 */ /* 0x002e4c0000000006 */
[----:B-1----:R1:W2:Y:S02]  /*a6c0*/  @P1 DFMA R14, R6, R14, R14 ;  /* 0x0000000e060e122b */ /* 0x0022a4000000000e */
[----:B-1----:R-:W-:Y:S02]  /*a6d0*/  IMAD.MOV.U32 R6, RZ, RZ, R0 ;  /* 0x000000ffff067224 */ /* 0x002fe400078e0000 */
[----:B------:R-:W-:-:S04]  /*a6e0*/  IMAD.MOV.U32 R7, RZ, RZ, 0x0 ;  /* 0x00000000ff077424 */ /* 0x000fc800078e00ff */
[----:B--2---:R-:W-:Y:S05]  /*a6f0*/  RET.REL.NODEC R6 `(_ZN2at6native27unrolled_elementwise_kernelIZNS0_50_GLOBAL__N__2680c7bb_12_PowKernel_cu_b2145a98_318422pow_scalar_tensor_implIdEEvRNS_18TensorIteratorBaseET_EUldE_St5arrayIPcLm2EELi4E23TrivialOffsetCalculatorILi1EjESC_NS0_6memory12LoadWithCastILi1EEENSD_13StoreWithCastILi1EEEEEviS6_T0_T2_T3_T4_T5_) ;  /* 0xffff590006007950 */ /* 0x004fea0003c3ffff */
.L_x_50725:
        /* <DEDUP_REMOVED lines=16> */
.L_x_61592:


//--------------------- .text._ZN2at6native18elementwise_kernelILi128ELi2EZNS0_22gpu_kernel_impl_nocastIZNS0_50_GLOBAL__N__2680c7bb_12_PowKernel_cu_b2145a98_318422pow_scalar_tensor_implIdEEvRNS_18TensorIteratorBaseET_EUldE_EEvS6_RKS7_EUliE_EEviT1_ --------------------------
	.section	.text._ZN2at6native18elementwise_kernelILi128ELi2EZNS0_22gpu_kernel_impl_nocastIZNS0_50_GLOBAL__N__2680c7bb_12_PowKernel_cu_b2145a98_318422pow_scalar_tensor_implIdEEvRNS_18TensorIteratorBaseET_EUldE_EEvS6_RKS7_EUliE_EEviT1_,"ax",@progbits
	.sectioninfo	@"SHI_REGISTERS=34"
	.align	128
        .global         _ZN2at6native18elementwise_kernelILi128ELi2EZNS0_22gpu_kernel_impl_nocastIZNS0_50_GLOBAL__N__2680c7bb_12_PowKernel_cu_b2145a98_318422pow_scalar_tensor_implIdEEvRNS_18TensorIteratorBaseET_EUldE_EEvS6_RKS7_EUliE_EEviT1_
        .type           _ZN2at6native18elementwise_kernelILi128ELi2EZNS0_22gpu_kernel_impl_nocastIZNS0_50_GLOBAL__N__2680c7bb_12_PowKernel_cu_b2145a98_318422pow_scalar_tensor_implIdEEvRNS_18TensorIteratorBaseET_EUldE_EEvS6_RKS7_EUliE_EEviT1_,@function
        .size           _ZN2at6native18elementwise_kernelILi128ELi2EZNS0_22gpu_kernel_impl_nocastIZNS0_50_GLOBAL__N__2680c7bb_12_PowKernel_cu_b2145a98_318422pow_scalar_tensor_implIdEEvRNS_18TensorIteratorBaseET_EUldE_EEvS6_RKS7_EUliE_EEviT1_,(.L_x_61593 - _ZN2at6native18elementwise_kernelILi128ELi2EZNS0_22gpu_kernel_impl_nocastIZNS0_50_GLOBAL__N__2680c7bb_12_PowKernel_cu_b2145a98_318422pow_scalar_tensor_implIdEEvRNS_18TensorIteratorBaseET_EUldE_EEvS6_RKS7_EUliE_EEviT1_)
        .other          _ZN2at6native18elementwise_kernelILi128ELi2EZNS0_22gpu_kernel_impl_nocastIZNS0_50_GLOBAL__N__2680c7bb_12_PowKernel_cu_b2145a98_318422pow_scalar_tensor_implIdEEvRNS_18TensorIteratorBaseET_EUldE_EEvS6_RKS7_EUliE_EEviT1_,@"STO_CUDA_ENTRY STV_DEFAULT"
_ZN2at6native18elementwise_kernelILi128ELi2EZNS0_22gpu_kernel_impl_nocastIZNS0_50_GLOBAL__N__2680c7bb_12_PowKernel_cu_b2145a98_318422pow_scalar_tensor_implIdEEvRNS_18TensorIteratorBaseET_EUldE_EEvS6_RKS7_EUliE_EEviT1_:
.text._ZN2at6native18elementwise_kernelILi128ELi2EZNS0_22gpu_kernel_impl_nocastIZNS0_50_GLOBAL__N__2680c7bb_12_PowKernel_cu_b2145a98_318422pow_scalar_tensor_implIdEEvRNS_18TensorIteratorBaseET_EUldE_EEvS6_RKS7_EUliE_EEviT1_:
        /* <DEDUP_REMOVED lines=236> */
.L_x_50728:
[----:B------:R-:W-:-:S04]  /*0ec0*/  IADD3 R6, P0, R0, c[0x0][0x368], RZ ;  /* 0x0000da0000067a10 */ /* 0x000fc80007f1e0ff */
[----:B------:R-:W-:-:S06]  /*0ed0*/  IADD3.X R7, RZ, c[0x0][0x36c], RZ, P0, !PT ;  /* 0x0000db00ff077a10 */ /* 0x000fcc00007fe4ff */
[----:B------:R-:W2:Y:S01]  /*0ee0*/  LDG.E.64 R6, [R6.64] ;  /* 0x0000000406067981 */ /* 0x000ea2000c1e1b00 */
[----:B------:R-:W0:Y:S01]  /*0ef0*/  DADD R8, -RZ, |c[0x0][0x370]| ;  /* 0x4000dc00ff087629 */ /* 0x000e220000000100 */
[----:B------:R-:W-:Y:S01]  /*0f00*/  IADD3 R4, P0, R4, c[0x0][0x360], RZ ;  /* 0x0000d80004047a10 */ /* 0x000fe20007f1e0ff */
[----:B------:R-:W-:Y:S01]  /*0f10*/  BSSY B1, `(.L_x_50729) ;  /* 0x0000007000017945 */ /* 0x000fe20003800000 */
[----:B------:R-:W-:Y:S02]  /*0f20*/  MOV R0, 0xf80 ;  /* 0x00000f8000007802 */ /* 0x000fe40000000f00 */
[----:B------:R-:W-:-:S05]  /*0f30*/  IADD3.X R5, RZ, c[0x0][0x364], RZ, P0, !PT ;  /* 0x0000d900ff057a10 */ /* 0x000fca00007fe4ff */
[----:B0-----:R-:W-:Y:S02]  /*0f40*/  IMAD.MOV.U32 R14, RZ, RZ, R8 ;  /* 0x000000ffff0e7224 */ /* 0x001fe400078e0008 */
[----:B--2---:R-:W-:Y:S01]  /*0f50*/  IMAD.MOV.U32 R28, RZ, RZ, R6 ;  /* 0x000000ffff1c7224 */ /* 0x004fe200078e0006 */
[----:B------:R-:W-:Y:S02]  /*0f60*/  MOV R27, R7 ;  /* 0x00000007001b7202 */ /* 0x000fe40000000f00 */
[----:B------:R-:W-:Y:S05]  /*0f70*/  CALL.REL.NOINC `($_ZN2at6native18elementwise_kernelILi128ELi2EZNS0_22gpu_kernel_impl_nocastIZNS0_50_GLOBAL__N__2680c7bb_12_PowKernel_cu_b2145a98_318422pow_scalar_tensor_implIdEEvRNS_18TensorIteratorBaseET_EUldE_EEvS6_RKS7_EUliE_EEviT1_$__internal_accurate_pow) ;  /* 0x0000193000007944 */ /* 0x000fea0003c00000 */
[----:B------:R-:W-:Y:S05]  /*0f80*/  BSYNC B1 ;  /* 0x0000000000017941 */ /* 0x000fea0003800000 */
.L_x_50729:
[----:B------:R-:W1:Y:S01]  /*0f90*/  DSETP.NEU.AND P0, PT, RZ, c[0x0][0x370], PT ;  /* 0x0000dc00ff00762a */ /* 0x000e620003f0d000 */
[----:B------:R-:W-:Y:S01]  /*0fa0*/  BSSY B1, `(.L_x_50730) ;  /* 0x0000023000017945 */ /* 0x000fe20003800000 */
[----:B------:R-:W-:Y:S01]  /*0fb0*/  IMAD.MOV.U32 R8, RZ, RZ, R16 ;  /* 0x000000ffff087224 */ /* 0x000fe200078e0010 */
[----:B------:R-:W-:-:S11]  /*0fc0*/  MOV R9, R17 ;  /* 0x0000001100097202 */ /* 0x000fd60000000f00 */
[----:B-1----:R-:W-:Y:S05]  /*0fd0*/  @!P0 BRA `(.L_x_50731) ;  /* 0x0000014000008947 */ /* 0x002fea0003800000 */
[----:B------:R-:W-:-:S04]  /*0fe0*/  LOP3.LUT R0, R7, 0x7ff00000, RZ, 0xc0, !PT ;  /* 0x7ff0000007007812 */ /* 0x000fc800078ec0ff */
[----:B0-----:R-:W-:-:S04]  /*0ff0*/  LEA.HI R11, R0, 0xfffffc0c, RZ, 0xc ;  /* 0xfffffc0c000b7811 */ /* 0x001fc800078f60ff */
        /* <DEDUP_REMOVED lines=8> */
[----:B------:R-:W0:Y:S01]  /*1080*/  FRND.F64.TRUNC R10, R6 ;  /* 0x00000006000a7313 */ /* 0x000e22000030d800 */
[----:B------:R-:W1:Y:S01]  /*1090*/  DADD R12, -RZ, -R8 ;  /* 0x00000000ff0c7229 */ /* 0x000e620000000908 */
[----:B------:R-:W-:-:S09]  /*10a0*/  ISETP.GT.AND P1, PT, RZ, c[0x0][0x374], !P1 ;  /* 0x0000dd00ff007a0c */ /* 0x000fd20004f24270 */
[----:B-1----:R-:W-:Y:S02]  /*10b0*/  FSEL R8, R12, R8, P1 ;  /* 0x000000080c087208 */ /* 0x002fe40000800000 */
[----:B------:R-:W-:Y:S01]  /*10c0*/  FSEL R9, R13, R9, P1 ;  /* 0x000000090d097208 */ /* 0x000fe20000800000 */
[----:B0-----:R-:W0:-:S14]  /*10d0*/  DSETP.NEU.AND P2, PT, R10, R6, PT ;  /* 0x000000060a00722a */ /* 0x001e1c0003f4d000 */
[----:B0-----:R-:W-:Y:S05]  /*10e0*/  @!P2 BRA `(.L_x_50732) ;  /* 0x000000e00000a947 */ /* 0x001fea0003800000 */
[----:B------:R-:W-:Y:S01]  /*10f0*/  MOV R8, 0x0 ;  /* 0x0000000000087802 */ /* 0x000fe20000000f00 */
[----:B------:R-:W-:Y:S01]  /*1100*/  IMAD.MOV.U32 R9, RZ, RZ, -0x80000 ;  /* 0xfff80000ff097424 */ /* 0x000fe200078e00ff */
[----:B------:R-:W-:Y:S05]  /*1110*/  BRA `(.L_x_50732) ;  /* 0x000000b000007947 */ /* 0x000fea0003800000 */
.L_x_50731:
[C---:B------:R-:W-:Y:S01]  /*1120*/  LOP3.LUT R0, R7.reuse, 0x7ff00000, RZ, 0xc0, !PT ;  /* 0x7ff0000007007812 */ /* 0x040fe200078ec0ff */
[----:B------:R-:W1:Y:S01]  /*1130*/  DSETP.NEU.AND P0, PT, |R6|, 0.5, PT ;  /* 0x3fe000000600742a */ /* 0x000e620003f0d200 */
[----:B------:R-:W-:Y:S02]  /*1140*/  ISETP.GE.AND P1, PT, R7, RZ, PT ;  /* 0x000000ff0700720c */ /* 0x000fe40003f26270 */
[----:B------:R-:W-:Y:S02]  /*1150*/  LEA.HI R9, R0, 0xfffffc0c, RZ, 0xc ;  /* 0xfffffc0c00097811 */ /* 0x000fe400078f60ff */
[----:B------:R-:W-:Y:S02]  /*1160*/  MOV R8, RZ ;  /* 0x000000ff00087202 */ /* 0x000fe40000000f00 */
[----:B------:R-:W-:-:S02]  /*1170*/  SHF.L.U32 R0, R6, R9, RZ ;  /* 0x0000000906007219 */ /* 0x000fc400000006ff */
[----:B------:R-:W-:Y:S02]  /*1180*/  SHF.L.U64.HI R9, R6, R9, R7 ;  /* 0x0000000906097219 */ /* 0x000fe40000010207 */
[----:B------:R-:W-:-:S04]  /*1190*/  ISETP.EQ.U32.AND P2, PT, R0, RZ, PT ;  /* 0x000000ff0000720c */ /* 0x000fc80003f42070 */
[----:B-1----:R-:W-:-:S04]  /*11a0*/  ISETP.EQ.AND.EX P0, PT, R9, -0x80000000, P0, P2 ;  /* 0x800000000900780c */ /* 0x002fc80000702320 */
[----:B------:R-:W-:-:S04]  /*11b0*/  SEL R9, RZ, c[0x0][0x374], !P0 ;  /* 0x0000dd00ff097a07 */ /* 0x000fc80004000000 */
[----:B------:R-:W-:Y:S02]  /*11c0*/  @!P1 LOP3.LUT R9, R9, 0x7ff00000, RZ, 0xfc, !PT ;  /* 0x7ff0000009099812 */ /* 0x000fe400078efcff */
.L_x_50732:
[----:B------:R-:W-:Y:S05]  /*11d0*/  BSYNC B1 ;  /* 0x0000000000017941 */ /* 0x000fea0003800000 */
.L_x_50730:
[----:B0-----:R-:W0:Y:S01]  /*11e0*/  DADD R10, R6, c[0x0][0x370] ;  /* 0x0000dc00060a7629 */ /* 0x001e220000000000 */
[----:B------:R-:W-:Y:S09]  /*11f0*/  BSSY B1, `(.L_x_50733) ;  /* 0x0000022000017945 */ /* 0x000ff20003800000 */
[----:B0-----:R-:W-:-:S04]  /*1200*/  LOP3.LUT R10, R11, 0x7ff00000, RZ, 0xc0, !PT ;  /* 0x7ff000000b0a7812 */ /* 0x001fc800078ec0ff */
[----:B------:R-:W-:-:S13]  /*1210*/  ISETP.NE.AND P1, PT, R10, 0x7ff00000, PT ;  /* 0x7ff000000a00780c */ /* 0x000fda0003f25270 */
[----:B------:R-:W-:Y:S05]  /*1220*/  @P1 BRA `(.L_x_50734) ;  /* 0x000001e000001947 */ /* 0x000fea0003800000 */
[----:B------:R-:W0:Y:S01]  /*1230*/  DSETP.GTU.AND P1, PT, |R6|, +INF , PT ;  /* 0x7ff000000600742a */ /* 0x000e220003f2c200 */
[----:B------:R-:W-:Y:S01]  /*1240*/  IMAD.MOV.U32 R10, RZ, RZ, 0x0 ;  /* 0x00000000ff0a7424 */ /* 0x000fe200078e00ff */
[----:B------:R-:W-:-:S06]  /*1250*/  MOV R11, 0x7ff00000 ;  /* 0x7ff00000000b7802 */ /* 0x000fcc0000000f00 */
[----:B0-----:R-:W0:-:S14]  /*1260*/  DSETP.LTU.OR P1, PT, R10, |c[0x0][0x370]|, P1 ;  /* 0x4000dc000a00762a */ /* 0x001e1c0000f29400 */
[----:B0-----:R-:W-:Y:S05]  /*1270*/  @P1 BRA `(.L_x_50735) ;  /* 0x0000018000001947 */ /* 0x001fea0003800000 */
[----:B------:R-:W0:-:S14]  /*1280*/  DSETP.NEU.AND P1, PT, |R6|, +INF , PT ;  /* 0x7ff000000600742a */ /* 0x000e1c0003f2d200 */
[----:B0-----:R-:W-:Y:S05]  /*1290*/  @P1 BRA `(.L_x_50736) ;  /* 0x000000a000001947 */ /* 0x001fea0003800000 */
[----:B------:R-:W-:Y:S01]  /*12a0*/  IMAD.MOV.U32 R8, RZ, RZ, c[0x0][0x370] ;  /* 0x0000dc00ff087624 */ /* 0x000fe200078e00ff */
[----:B------:R-:W-:Y:S02]  /*12b0*/  MOV R9, c[0x0][0x374] ;  /* 0x0000dd0000097a02 */ /* 0x000fe40000000f00 */
[----:B------:R-:W-:-:S04]  /*12c0*/  ISETP.GE.AND P1, PT, R7, RZ, PT ;  /* 0x000000ff0700720c */ /* 0x000fc80003f26270 */
[----:B------:R-:W0:-:S06]  /*12d0*/  DSETP.GT.AND P0, PT, |R8|, 1, PT ;  /* 0x3ff000000800742a */ /* 0x000e0c0003f04200 */
[----:B0-----:R-:W-:Y:S01]  /*12e0*/  SEL R0, RZ, 0x7ff00000, !P0 ;  /* 0x7ff00000ff007807 */ /* 0x001fe20004000000 */
[----:B------:R0:W1:Y:S02]  /*12f0*/  DSETP.NEU.AND P0, PT, R8, -1, PT ;  /* 0xbff000000800742a */ /* 0x0000640003f0d000 */
[----:B0-----:R-:W-:Y:S01]  /*1300*/  IMAD.MOV.U32 R8, RZ, RZ, RZ ;  /* 0x000000ffff087224 */ /* 0x001fe200078e00ff */
[----:B------:R-:W-:-:S04]  /*1310*/  @!P1 LOP3.LUT R0, R0, 0x7ff00000, RZ, 0x3c, !PT ;  /* 0x7ff0000000009812 */ /* 0x000fc800078e3cff */
[----:B-1----:R-:W-:Y:S01]  /*1320*/  SEL R9, R0, 0x3ff00000, P0 ;  /* 0x3ff0000000097807 */ /* 0x002fe20000000000 */
[----:B------:R-:W-:Y:S05]  /*1330*/  BRA `(.L_x_50734) ;  /* 0x000000d000007947 */ /* 0x000fea0003800000 */
.L_x_50736:
[----:B------:R-:W-:Y:S01]  /*1340*/  MOV R10, c[0x0][0x370] ;  /* 0x0000dc00000a7a02 */ /* 0x000fe20000000f00 */
[----:B------:R-:W-:-:S06]  /*1350*/  IMAD.MOV.U32 R11, RZ, RZ, c[0x0][0x374] ;  /* 0x0000dd00ff0b7624 */ /* 0x000fcc00078e00ff */
[----:B------:R-:W0:-:S14]  /*1360*/  DSETP.NEU.AND P1, PT, |R10|, +INF , PT ;  /* 0x7ff000000a00742a */ /* 0x000e1c0003f2d200 */
[----:B0-----:R-:W-:Y:S05]  /*1370*/  @P1 BRA `(.L_x_50734) ;  /* 0x0000009000001947 */ /* 0x001fea0003800000 */
[----:B------:R-:W-:Y:S02]  /*1380*/  ISETP.GT.AND P0, PT, RZ, c[0x0][0x374], P0 ;  /* 0x0000dd00ff007a0c */ /* 0x000fe40000704270 */
[C---:B------:R-:W-:Y:S02]  /*1390*/  LOP3.LUT R0, R7.reuse, 0x7fffffff, RZ, 0xc0, !PT ;  /* 0x7fffffff07007812 */ /* 0x040fe400078ec0ff */
[----:B------:R-:W-:Y:S02]  /*13a0*/  ISETP.GT.AND P1, PT, R7, -0x1, PT ;  /* 0xffffffff0700780c */ /* 0x000fe40003f24270 */
[----:B------:R-:W-:Y:S02]  /*13b0*/  ISETP.NE.AND P0, PT, R0, 0x3fe00000, P0 ;  /* 0x3fe000000000780c */ /* 0x000fe40000705270 */
[----:B------:R-:W-:Y:S02]  /*13c0*/  SEL R9, RZ, 0x7ff00000, !P1 ;  /* 0x7ff00000ff097807 */ /* 0x000fe40004800000 */
[----:B------:R-:W-:-:S09]  /*13d0*/  MOV R8, RZ ;  /* 0x000000ff00087202 */ /* 0x000fd20000000f00 */
[----:B------:R-:W-:Y:S01]  /*13e0*/  @P0 IADD3 R9, R9, -0x80000000, RZ ;  /* 0x8000000009090810 */ /* 0x000fe20007ffe0ff */
[----:B------:R-:W-:Y:S05]  /*13f0*/  BRA `(.L_x_50734) ;  /* 0x0000001000007947 */ /* 0x000fea0003800000 */
.L_x_50735:
[----:B------:R0:W1:-:S06]  /*1400*/  DADD R8, R6, c[0x0][0x370] ;  /* 0x0000dc0006087629 */ /* 0x00004c0000000000 */
.L_x_50734:
[----:B------:R-:W-:Y:S05]  /*1410*/  BSYNC B1 ;  /* 0x0000000000017941 */ /* 0x000fea0003800000 */
.L_x_50733:
[----:B------:R-:W-:Y:S01]  /*1420*/  IMAD.MOV.U32 R10, RZ, RZ, c[0x0][0x370] ;  /* 0x0000dc00ff0a7624 */ /* 0x000fe200078e00ff */
[----:B------:R-:W-:Y:S01]  /*1430*/  MOV R11, c[0x0][0x374] ;  /* 0x0000dd00000b7a02 */ /* 0x000fe20000000f00 */
[----:B------:R-:W-:-:S05]  /*1440*/  IMAD R2, R2, 0x100, R3 ;  /* 0x0000010002027824 */ /* 0x000fca00078e0203 */
[----:B------:R-:W2:-:S06]  /*1450*/  DSETP.NEU.AND P0, PT, R10, 1, PT ;  /* 0x3ff000000a00742a */ /* 0x000e8c0003f0d000 */
[----:B--2---:R-:W2:-:S06]  /*1460*/  DSETP.EQ.OR P0, PT, R6, RZ, !P0 ;  /* 0x000000ff0600722a */ /* 0x004e8c0004702400 */
[----:B012---:R-:W-:Y:S02]  /*1470*/  FSEL R6, R8, RZ, !P0 ;  /* 0x000000ff08067208 */ /* 0x007fe40004000000 */
[----:B------:R-:W-:Y:S02]  /*1480*/  FSEL R7, R9, 1.875, !P0 ;  /* 0x3ff0000009077808 */ /* 0x000fe40004000000 */
[----:B------:R-:W-:-:S03]  /*1490*/  IADD3 R9, R2, 0x80, RZ ;  /* 0x0000008002097810 */ /* 0x000fc60007ffe0ff */
[----:B------:R0:W-:Y:S04]  /*14a0*/  STG.E.64 [R4.64], R6 ;  /* 0x0000000604007986 */ /* 0x0001e8000c101b04 */
.L_x_50727:
[----:B------:R-:W-:Y:S05]  /*14b0*/  BSYNC B0 ;  /* 0x0000000000007941 */ /* 0x000fea0003800000 */
.L_x_50726:
[----:B------:R-:W-:-:S13]  /*14c0*/  ISETP.GE.AND P0, PT, R9, c[0x0][0x160], PT ;  /* 0x0000580009007a0c */ /* 0x000fda0003f06270 */
[----:B------:R-:W-:Y:S05]  /*14d0*/  @P0 EXIT ;  /* 0x000000000000094d */ /* 0x000fea0003800000 */
[----:B------:R-:W-:Y:S01]  /*14e0*/  ISETP.NE.AND P0, PT, RZ, c[0x0][0x168], PT ;  /* 0x00005a00ff007a0c */ /* 0x000fe20003f05270 */
[----:B0-----:R-:W-:Y:S01]  /*14f0*/  IMAD.MOV.U32 R4, RZ, RZ, RZ ;  /* 0x000000ffff047224 */ /* 0x001fe200078e00ff */
[----:B------:R-:W-:-:S11]  /*1500*/  MOV R0, RZ ;  /* 0x000000ff00007202 */ /* 0x000fd60000000f00 */
        /* <DEDUP_REMOVED lines=225> */
.L_x_50737:
[----:B------:R-:W-:-:S04]  /*2320*/  IADD3 R2, P0, R0, c[0x0][0x368], RZ ;  /* 0x0000da0000027a10 */ /* 0x000fc80007f1e0ff */
[----:B------:R-:W-:-:S06]  /*2330*/  IADD3.X R3, RZ, c[0x0][0x36c], RZ, P0, !PT ;  /* 0x0000db00ff037a10 */ /* 0x000fcc00007fe4ff */
[----:B------:R-:W2:Y:S01]  /*2340*/  LDG.E.64 R2, [R2.64] ;  /* 0x0000000402027981 */ /* 0x000ea2000c1e1b00 */
[----:B------:R-:W0:Y:S01]  /*2350*/  DADD R6, -RZ, |c[0x0][0x370]| ;  /* 0x4000dc00ff067629 */ /* 0x000e220000000100 */
[----:B------:R-:W-:Y:S01]  /*2360*/  IADD3 R4, P0, R4, c[0x0][0x360], RZ ;  /* 0x0000d80004047a10 */ /* 0x000fe20007f1e0ff */
[----:B------:R-:W-:Y:S01]  /*2370*/  BSSY B0, `(.L_x_50738) ;  /* 0x0000008000007945 */ /* 0x000fe20003800000 */
[----:B------:R-:W-:-:S03]  /*2380*/  MOV R0, 0x23f0 ;  /* 0x000023f000007802 */ /* 0x000fc60000000f00 */
[----:B------:R-:W-:-:S04]  /*2390*/  IMAD.X R5, RZ, RZ, c[0x0][0x364], P0 ;  /* 0x0000d900ff057624 */ /* 0x000fc800000e06ff */
[----:B0-----:R-:W-:Y:S01]  /*23a0*/  IMAD.MOV.U32 R14, RZ, RZ, R6 ;  /* 0x000000ffff0e7224 */ /* 0x001fe200078e0006 */
[----:B------:R-:W-:Y:S02]  /*23b0*/  MOV R9, R7 ;  /* 0x0000000700097202 */ /* 0x000fe40000000f00 */
[----:B--2---:R-:W-:Y:S01]  /*23c0*/  MOV R28, R2 ;  /* 0x00000002001c7202 */ /* 0x004fe20000000f00 */
[----:B------:R-:W-:Y:S02]  /*23d0*/  IMAD.MOV.U32 R27, RZ, RZ, R3 ;  /* 0x000000ffff1b7224 */ /* 0x000fe400078e0003 */
[----:B------:R-:W-:Y:S05]  /*23e0*/  CALL.REL.NOINC `($_ZN2at6native18elementwise_kernelILi128ELi2EZNS0_22gpu_kernel_impl_nocastIZNS0_50_GLOBAL__N__2680c7bb_12_PowKernel_cu_b2145a98_318422pow_scalar_tensor_implIdEEvRNS_18TensorIteratorBaseET_EUldE_EEvS6_RKS7_EUliE_EEviT1_$__internal_accurate_pow) ;  /* 0x000004c000007944 */ /* 0x000fea0003c00000 */
[----:B------:R-:W-:Y:S05]  /*23f0*/  BSYNC B0 ;  /* 0x0000000000007941 */ /* 0x000fea0003800000 */
.L_x_50738:
[----:B------:R-:W1:Y:S01]  /*2400*/  DSETP.NEU.AND P0, PT, RZ, c[0x0][0x370], PT ;  /* 0x0000dc00ff00762a */ /* 0x000e620003f0d000 */
[----:B------:R-:W-:Y:S02]  /*2410*/  LOP3.LUT R0, R3, 0x7ff00000, RZ, 0xc0, !PT ;  /* 0x7ff0000003007812 */ /* 0x000fe400078ec0ff */
[----:B------:R-:W-:Y:S02]  /*2420*/  MOV R6, R16 ;  /* 0x0000001000067202 */ /* 0x000fe40000000f00 */
[----:B------:R-:W-:-:S04]  /*2430*/  LEA.HI R7, R0, 0xfffffc0c, RZ, 0xc ;  /* 0xfffffc0c00077811 */ /* 0x000fc800078f60ff */
[CC--:B------:R-:W-:Y:S02]  /*2440*/  SHF.L.U64.HI R8, R2.reuse, R7.reuse, R3 ;  /* 0x0000000702087219 */ /* 0x0c0fe40000010203 */
[----:B------:R-:W-:Y:S01]  /*2450*/  SHF.L.U32 R0, R2, R7, RZ ;  /* 0x0000000702007219 */ /* 0x000fe200000006ff */
[----:B------:R-:W-:Y:S02]  /*2460*/  IMAD.MOV.U32 R7, RZ, RZ, R17 ;  /* 0x000000ffff077224 */ /* 0x000fe400078e0011 */
[----:B-1----:R-:W-:Y:S05]  /*2470*/  @!P0 BRA `(.L_x_50739) ;  /* 0x0000014000008947 */ /* 0x002fea0003800000 */
[----:B------:R-:W-:Y:S02]  /*2480*/  ISETP.NE.U32.AND P0, PT, R0, RZ, PT ;  /* 0x000000ff0000720c */ /* 0x000fe40003f05070 */
[----:B------:R-:W-:Y:S02]  /*2490*/  MOV R0, c[0x0][0x374] ;  /* 0x0000dd0000007a02 */ /* 0x000fe40000000f00 */
[----:B------:R-:W-:Y:S01]  /*24a0*/  ISETP.NE.AND.EX P0, PT, R8, -0x80000000, PT, P0 ;  /* 0x800000000800780c */ /* 0x000fe20003f05300 */
[----:B------:R-:W1:Y:S01]  /*24b0*/  DADD R8, -RZ, -R6 ;  /* 0x00000000ff087229 */ /* 0x000e620000000906 */
[----:B------:R-:W-:-:S02]  /*24c0*/  ISETP.GT.AND P1, PT, R0, -0x1, PT ;  /* 0xffffffff0000780c */ /* 0x000fc40003f24270 */
[----:B------:R-:W-:Y:S02]  /*24d0*/  ISETP.GT.AND P2, PT, RZ, c[0x0][0x374], !P0 ;  /* 0x0000dd00ff007a0c */ /* 0x000fe40004744270 */
[----:B------:R-:W-:-:S05]  /*24e0*/  PLOP3.LUT P0, PT, P0, PT, PT, 0x8, 0x0 ;  /* 0x000000000000781c */ /* 0x000fca000070e170 */
[----:B-1----:R-:W-:Y:S02]  /*24f0*/  FSEL R0, R8, R6, P2 ;  /* 0x0000000608007208 */ /* 0x002fe40001000000 */
[----:B------:R-:W-:Y:S02]  /*2500*/  FSEL R9, R9, R7, P2 ;  /* 0x0000000709097208 */ /* 0x000fe40001000000 */
[----:B------:R-:W-:Y:S05]  /*2510*/  @P1 BRA `(.L_x_50740) ;  /* 0x0000011000001947 */ /* 0x000fea0003800000 */
[----:B------:R-:W1:Y:S01]  /*2520*/  FRND.F64.TRUNC R6, R2 ;  /* 0x0000000200067313 */ /* 0x000e62000030d800 */
[----:B------:R-:W-:Y:S01]  /*2530*/  BSSY B0, `(.L_x_50741) ;  /* 0x0000007000007945 */ /* 0x000fe20003800000 */
[----:B-1----:R1:W2:Y:S02]  /*2540*/  DSETP.NEU.AND P1, PT, R6, R2, PT ;  /* 0x000000020600722a */ /* 0x0022a40003f2d000 */
[----:B-1----:R-:W-:Y:S01]  /*2550*/  IMAD.MOV.U32 R6, RZ, RZ, R0 ;  /* 0x000000ffff067224 */ /* 0x002fe200078e0000 */
[----:B------:R-:W-:-:S11]  /*2560*/  MOV R7, R9 ;  /* 0x0000000900077202 */ /* 0x000fd60000000f00 */
[----:B--2---:R-:W-:Y:S05]  /*2570*/  @!P1 BRA `(.L_x_50742) ;  /* 0x0000002000009947 */ /* 0x004fea0003800000 */
[----:B------:R-:W-:Y:S01]  /*2580*/  IMAD.MOV.U32 R6, RZ, RZ, 0x0 ;  /* 0x00000000ff067424 */ /* 0x000fe200078e00ff */
[----:B------:R-:W-:Y:S02]  /*2590*/  MOV R7, 0xfff80000 ;  /* 0xfff8000000077802 */ /* 0x000fe40000000f00 */
.L_x_50742:
[----:B------:R-:W-:Y:S05]  /*25a0*/  BSYNC B0 ;  /* 0x0000000000007941 */ /* 0x000fea0003800000 */
.L_x_50741:
[----:B------:R-:W-:Y:S05]  /*25b0*/  BRA `(.L_x_50740) ;  /* 0x0000007000007947 */ /* 0x000fea0003800000 */
.L_x_50739:
[----:B------:R-:W1:Y:S01]  /*25c0*/  DSETP.NEU.AND P0, PT, |R2|, 0.5, PT ;  /* 0x3fe000000200742a */ /* 0x000e620003f0d200 */
[----:B------:R-:W-:Y:S01]  /*25d0*/  ISETP.GE.AND P1, PT, R3, RZ, PT ;  /* 0x000000ff0300720c */ /* 0x000fe20003f26270 */
[----:B------:R-:W-:Y:S01]  /*25e0*/  IMAD.MOV.U32 R6, RZ, RZ, RZ ;  /* 0x000000ffff067224 */ /* 0x000fe200078e00ff */
[----:B------:R-:W-:-:S04]  /*25f0*/  ISETP.EQ.U32.AND P2, PT, R0, RZ, PT ;  /* 0x000000ff0000720c */ /* 0x000fc80003f42070 */
[----:B-1----:R-:W-:-:S04]  /*2600*/  ISETP.EQ.AND.EX P0, PT, R8, -0x80000000, P0, P2 ;  /* 0x800000000800780c */ /* 0x002fc80000702320 */
[----:B------:R-:W-:-:S04]  /*2610*/  SEL R7, RZ, c[0x0][0x374], !P0 ;  /* 0x0000dd00ff077a07 */ /* 0x000fc80004000000 */
[----:B------:R-:W-:Y:S02]  /*2620*/  @!P1 LOP3.LUT R7, R7, 0x7ff00000, RZ, 0xfc, !PT ;  /* 0x7ff0000007079812 */ /* 0x000fe400078efcff */
.L_x_50740:
[----:B------:R-:W1:Y:S01]  /*2630*/  DADD R8, R2, c[0x0][0x370] ;  /* 0x0000dc0002087629 */ /* 0x000e620000000000 */
[----:B------:R-:W-:Y:S09]  /*2640*/  BSSY B0, `(.L_x_50743) ;  /* 0x000001e000007945 */ /* 0x000ff20003800000 */
[----:B-1----:R-:W-:-:S04]  /*2650*/  LOP3.LUT R8, R9, 0x7ff00000, RZ, 0xc0, !PT ;  /* 0x7ff0000009087812 */ /* 0x002fc800078ec0ff */
[----:B------:R-:W-:-:S13]  /*2660*/  ISETP.NE.AND P1, PT, R8, 0x7ff00000, PT ;  /* 0x7ff000000800780c */ /* 0x000fda0003f25270 */
[----:B------:R-:W-:Y:S05]  /*2670*/  @P1 BRA `(.L_x_50744) ;  /* 0x000001a000001947 */ /* 0x000fea0003800000 */
[----:B------:R-:W1:Y:S01]  /*2680*/  DSETP.GTU.AND P1, PT, |R2|, +INF , PT ;  /* 0x7ff000000200742a */ /* 0x000e620003f2c200 */
[----:B------:R-:W-:Y:S01]  /*2690*/  MOV R8, c[0x0][0x370] ;  /* 0x0000dc0000087a02 */ /* 0x000fe20000000f00 */
[----:B------:R-:W-:-:S06]  /*26a0*/  IMAD.MOV.U32 R9, RZ, RZ, c[0x0][0x374] ;  /* 0x0000dd00ff097624 */ /* 0x000fcc00078e00ff */
        /* <DEDUP_REMOVED lines=12> */
.L_x_50746:
        /* <DEDUP_REMOVED lines=10> */
.L_x_50745:
[----:B------:R1:W2:-:S06]  /*2810*/  DADD R6, R2, c[0x0][0x370] ;  /* 0x0000dc0002067629 */ /* 0x00028c0000000000 */
.L_x_50744:
[----:B------:R-:W-:Y:S05]  /*2820*/  BSYNC B0 ;  /* 0x0000000000007941 */ /* 0x000fea0003800000 */
.L_x_50743:
[----:B------:R-:W-:Y:S01]  /*2830*/  MOV R8, c[0x0][0x370] ;  /* 0x0000dc0000087a02 */ /* 0x000fe20000000f00 */
[----:B------:R-:W-:-:S06]  /*2840*/  IMAD.MOV.U32 R9, RZ, RZ, c[0x0][0x374] ;  /* 0x0000dd00ff097624 */ /* 0x000fcc00078e00ff */
[----:B------:R-:W3:-:S06]  /*2850*/  DSETP.NEU.AND P0, PT, R8, 1, PT ;  /* 0x3ff000000800742a */ /* 0x000ecc0003f0d000 */
[----:B---3--:R-:W3:-:S06]  /*2860*/  DSETP.EQ.OR P0, PT, R2, RZ, !P0 ;  /* 0x000000ff0200722a */ /* 0x008ecc0004702400 */
[----:B-123--:R-:W-:Y:S02]  /*2870*/  FSEL R2, R6, RZ, !P0 ;  /* 0x000000ff06027208 */ /* 0x00efe40004000000 */
[----:B------:R-:W-:-:S05]  /*2880*/  FSEL R3, R7, 1.875, !P0 ;  /* 0x3ff0000007037808 */ /* 0x000fca0004000000 */
[----:B------:R-:W-:Y:S01]  /*2890*/  STG.E.64 [R4.64], R2 ;  /* 0x0000000204007986 */ /* 0x000fe2000c101b04 */
[----:B------:R-:W-:Y:S05]  /*28a0*/  EXIT ;  /* 0x000000000000794d */ /* 0x000fea0003800000 */
        .type           $_ZN2at6native18elementwise_kernelILi128ELi2EZNS0_22gpu_kernel_impl_nocastIZNS0_50_GLOBAL__N__2680c7bb_12_PowKernel_cu_b2145a98_318422pow_scalar_tensor_implIdEEvRNS_18TensorIteratorBaseET_EUldE_EEvS6_RKS7_EUliE_EEviT1_$__internal_accurate_pow,@function
        .size           $_ZN2at6native18elementwise_kernelILi128ELi2EZNS0_22gpu_kernel_impl_nocastIZNS0_50_GLOBAL__N__2680c7bb_12_PowKernel_cu_b2145a98_318422pow_scalar_tensor_implIdEEvRNS_18TensorIteratorBaseET_EUldE_EEvS6_RKS7_EUliE_EEviT1_$__internal_accurate_pow,(.L_x_61593 - $_ZN2at6native18elementwise_kernelILi128ELi2EZNS0_22gpu_kernel_impl_nocastIZNS0_50_GLOBAL__N__2680c7bb_12_PowKernel_cu_b2145a98_318422pow_scalar_tensor_implIdEEvRNS_18TensorIteratorBaseET_EUldE_EEvS6_RKS7_EUliE_EEviT1_$__internal_accurate_pow)
$_ZN2at6native18elementwise_kernelILi128ELi2EZNS0_22gpu_kernel_impl_nocastIZNS0_50_GLOBAL__N__2680c7bb_12_PowKernel_cu_b2145a98_318422pow_scalar_tensor_implIdEEvRNS_18TensorIteratorBaseET_EUldE_EEvS6_RKS7_EUliE_EEviT1_$__internal_accurate_pow:
[----:B------:R-:W-:Y:S01]  /*28b0*/  SHF.R.U32.HI R26, RZ, 0x14, R9 ;  /* 0x00000014ff1a7819 */ /* 0x000fe20000011609 */
[----:B------:R-:W-:Y:S01]  /*28c0*/  IMAD.MOV.U32 R22, RZ, RZ, RZ ;  /* 0x000000ffff167224 */ /* 0x000fe200078e00ff */
[----:B------:R-:W-:Y:S01]  /*28d0*/  MOV R8, R14 ;  /* 0x0000000e00087202 */ /* 0x000fe20000000f00 */
[----:B------:R-:W-:Y:S01]  /*28e0*/  IMAD.MOV.U32 R11, RZ, RZ, 0x3eb0f5ff ;  /* 0x3eb0f5ffff0b7424 */ /* 0x000fe200078e00ff */
[----:B------:R-:W-:Y:S02]  /*28f0*/  ISETP.NE.AND P0, PT, R26, RZ, PT ;  /* 0x000000ff1a00720c */ /* 0x000fe40003f05270 */
[----:B------:R-:W-:-:S11]  /*2900*/  MOV R10, 0x7d2cafe2 ;  /* 0x7d2cafe2000a7802 */ /* 0x000fd60000000f00 */
        /* <DEDUP_REMOVED lines=119> */
.L_x_50747:
[----:B-1----:R-:W-:-:S04]  /*3080*/  DSETP.NEU.AND P0, PT, |R16|, +INF , PT ;  /* 0x7ff000001000742a */ /* 0x002fc80003f0d200 */
[----:B------:R-:W1:-:S06]  /*3090*/  DADD R8, R8, -R12 ;  /* 0x0000000008087229 */ /* 0x000e4c000000080c */
[----:B-1----:R-:W1:-:S06]  /*30a0*/  DADD R8, R14, R8 ;  /* 0x000000000e087229 */ /* 0x002e4c0000000008 */
[----:B-1----:R1:W2:Y:S02]  /*30b0*/  @P0 DFMA R16, R8, R16, R16 ;  /* 0x000000100810022b */ /* 0x0022a40000000010 */
[----:B-1----:R-:W-:Y:S02]  /*30c0*/  MOV R8, R0 ;  /* 0x0000000000087202 */ /* 0x002fe40000000f00 */
[----:B------:R-:W-:-:S04]  /*30d0*/  MOV R9, 0x0 ;  /* 0x0000000000097802 */ /* 0x000fc80000000f00 */
[----:B--2---:R-:W-:Y:S05]  /*30e0*/  RET.REL.NODEC R8 `(_ZN2at6native18elementwise_kernelILi128ELi2EZNS0_22gpu_kernel_impl_nocastIZNS0_50_GLOBAL__N__2680c7bb_12_PowKernel_cu_b2145a98_318422pow_scalar_tensor_implIdEEvRNS_18TensorIteratorBaseET_EUldE_EEvS6_RKS7_EUliE_EEviT1_) ;  /* 0xffffcf1008007950 */ /* 0x004fea0003c3ffff */
.L_x_50748:
        /* <DEDUP_REMOVED lines=9> */
.L_x_61593:


//--------------------- .text._ZN2at6native27unrolled_elementwise_kernelIZNS0_50_GLOBAL__N__2680c7bb_12_PowKernel_cu_b2145a98_318422pow_scalar_tensor_implIdEEvRNS_18TensorIteratorBaseET_EUldE_St5arrayIPcLm2EELi4E23TrivialOffsetCalculatorILi1EjESC_NS0_6memory15LoadWithoutCastENSD_16StoreWithoutCastEEEviS6_T0_T2_T3_T4_T5_ --------------------------
	.section	.text._ZN2at6native27unrolled_elementwise_kernelIZNS0_50_GLOBAL__N__2680c7bb_12_PowKernel_cu_b2145a98_318422pow_scalar_tensor_implIdEEvRNS_18TensorIteratorBaseET_EUldE_St5arrayIPcLm2EELi4E23TrivialOffsetCalculatorILi1EjESC_NS0_6memory15LoadWithoutCastENSD_16StoreWithoutCastEEEviS6_T0_T2_T3_T4_T5_,"ax",@progbits
	.sectioninfo	@"SHI_REGISTERS=36"
	.align	128
        .global         _ZN2at6native27unrolled_elementwise_kernelIZNS0_50_GLOBAL__N__2680c7bb_12_PowKernel_cu_b2145a98_318422pow_scalar_tensor_implIdEEvRNS_18TensorIteratorBaseET_EUldE_St5arrayIPcLm2EELi4E23TrivialOffsetCalculatorILi1EjESC_NS0_6memory15LoadWithoutCastENSD_16StoreWithoutCastEEEviS6_T0_T2_T3_T4_T5_
        .type           _ZN2at6native27unrolled_elementwise_kernelIZNS0_50_GLOBAL__N__2680c7bb_12_PowKernel_cu_b2145a98_318422pow_scalar_tensor_implIdEEvRNS_18TensorIteratorBaseET_EUldE_St5arrayIPcLm2EELi4E23TrivialOffsetCalculatorILi1EjESC_NS0_6memory15LoadWithoutCastENSD_16StoreWithoutCastEEEviS6_T0_T2_T3_T4_T5_,@function
        .size           _ZN2at6native27unrolled_elementwise_kernelIZNS0_50_GLOBAL__N__2680c7bb_12_PowKernel_cu_b2145a98_318422pow_scalar_tensor_implIdEEvRNS_18TensorIteratorBaseET_EUldE_St5arrayIPcLm2EELi4E23TrivialOffsetCalculatorILi1EjESC_NS0_6memory15LoadWithoutCastENSD_16StoreWithoutCastEEEviS6_T0_T2_T3_T4_T5_,(.L_x_61594 - _ZN2at6native27unrolled_elementwise_kernelIZNS0_50_GLOBAL__N__2680c7bb_12_PowKernel_cu_b2145a98_318422pow_scalar_tensor_implIdEEvRNS_18TensorIteratorBaseET_EUldE_St5arrayIPcLm2EELi4E23TrivialOffsetCalculatorILi1EjESC_NS0_6memory15LoadWithoutCastENSD_16StoreWithoutCastEEEviS6_T0_T2_T3_T4_T5_)
        .other          _ZN2at6native27unrolled_elementwise_kernelIZNS0_50_GLOBAL__N__2680c7bb_12_PowKernel_cu_b2145a98_318422pow_scalar_tensor_implIdEEvRNS_18TensorIteratorBaseET_EUldE_St5arrayIPcLm2EELi4E23TrivialOffsetCalculatorILi1EjESC_NS0_6memory15LoadWithoutCastENSD_16StoreWithoutCastEEEviS6_T0_T2_T3_T4_T5_,@"STO_CUDA_ENTRY STV_DEFAULT"
_ZN2at6native27unrolled_elementwise_kernelIZNS0_50_GLOBAL__N__2680c7bb_12_PowKernel_cu_b2145a98_318422pow_scalar_tensor_implIdEEvRNS_18TensorIteratorBaseET_EUldE_St5arrayIPcLm2EELi4E23TrivialOffsetCalculatorILi1EjESC_NS0_6memory15LoadWithoutCastENSD_16StoreWithoutCastEEEviS6_T0_T2_T3_T4_T5_:
.text._ZN2at6native27unrolled_elementwise_kernelIZNS0_50_GLOBAL__N__2680c7bb_12_PowKernel_cu_b2145a98_318422pow_scalar_tensor_implIdEEvRNS_18TensorIteratorBaseET_EUldE_St5arrayIPcLm2EELi4E23TrivialOffsetCalculatorILi1EjESC_NS0_6memory15LoadWithoutCastENSD_16StoreWithoutCastEEEviS6_T0_T2_T3_T4_T5_:
        /* <DEDUP_REMOVED lines=9> */
[----:B0-----:R-:W-:Y:S02]  /*0090*/  IMAD R3, R2, R3, c[0x0][0x160] ;  /* 0x0000580002037624 */ /* 0x001fe400078e0203 */
[----:B-1----:R-:W-:-:S03]  /*00a0*/  IMAD.MOV.U32 R5, RZ, RZ, R0 ;  /* 0x000000ffff057224 */ /* 0x002fc600078e0000 */
        /* <DEDUP_REMOVED lines=21> */
[----:B------:R0:W5:Y:S04]  /*0200*/  @!P2 LDG.E.64 R10, [R4.64] ;  /* 0x00000004040aa981 */ /* 0x000168000c1e1b00 */
[----:B------:R0:W5:Y:S01]  /*0210*/  @!P1 LDG.E.64 R8, [R12.64] ;  /* 0x000000040c089981 */ /* 0x000162000c1e1b00 */
[----:B------:R-:W1:Y:S01]  /*0220*/  DSETP.NEU.AND P0, PT, RZ, c[0x0][0x168], PT ;  /* 0x00005a00ff00762a */ /* 0x000e620003f0d000 */
[----:B------:R-:W-:-:S13]  /*0230*/  BSSY B0, `(.L_x_50749) ;  /* 0x00001dc000007945 */ /* 0x000fda0003800000 */
[----:B-1----:R-:W-:Y:S05]  /*0240*/  @!P0 BRA `(.L_x_50750) ;  /* 0x000010a000008947 */ /* 0x002fea0003800000 */
[----:B0-----:R-:W-:Y:S01]  /*0250*/  BSSY B1, `(.L_x_50751) ;  /* 0x0000043000017945 */ /* 0x001fe20003800000 */
[----:B------:R-:W-:Y:S05]  /*0260*/  @P2 BRA `(.L_x_50752) ;  /* 0x0000041000002947 */ /* 0x000fea0003800000 */
[----:B-----5:R-:W-:Y:S01]  /*0270*/  LOP3.LUT R0, R11, 0x7ff00000, RZ, 0xc0, !PT ;  /* 0x7ff000000b007812 */ /* 0x020fe200078ec0ff */
[----:B------:R-:W0:Y:S01]  /*0280*/  DADD R12, -RZ, |c[0x0][0x168]| ;  /* 0x40005a00ff0c7629 */ /* 0x000e220000000100 */
[----:B------:R-:W-:Y:S01]  /*0290*/  BSSY B2, `(.L_x_50753) ;  /* 0x000000a000027945 */ /* 0x000fe20003800000 */
[----:B------:R-:W-:Y:S01]  /*02a0*/  IMAD.MOV.U32 R32, RZ, RZ, R10 ;  /* 0x000000ffff207224 */ /* 0x000fe200078e000a */
[----:B------:R-:W-:-:S04]  /*02b0*/  LEA.HI R5, R0, 0xfffffc0c, RZ, 0xc ;  /* 0xfffffc0c00057811 */ /* 0x000fc800078f60ff */
[CC--:B------:R-:W-:Y:S02]  /*02c0*/  SHF.L.U32 R0, R10.reuse, R5.reuse, RZ ;  /* 0x000000050a007219 */ /* 0x0c0fe400000006ff */
[--C-:B------:R-:W-:Y:S02]  /*02d0*/  SHF.L.U64.HI R5, R10, R5, R11.reuse ;  /* 0x000000050a057219 */ /* 0x100fe4000001020b */
[----:B------:R-:W-:Y:S02]  /*02e0*/  ISETP.NE.U32.AND P0, PT, R0, RZ, PT ;  /* 0x000000ff0000720c */ /* 0x000fe40003f05070 */
[----:B------:R-:W-:Y:S02]  /*02f0*/  MOV R0, 0x330 ;  /* 0x0000033000007802 */ /* 0x000fe40000000f00 */
[----:B------:R-:W-:Y:S01]  /*0300*/  ISETP.NE.AND.EX P0, PT, R5, -0x80000000, PT, P0 ;  /* 0x800000000500780c */ /* 0x000fe20003f05300 */
[----:B------:R-:W-:-:S07]  /*0310*/  IMAD.MOV.U32 R5, RZ, RZ, R11 ;  /* 0x000000ffff057224 */ /* 0x000fce00078e000b */
[----:B0-----:R-:W-:Y:S05]  /*0320*/  CALL.REL.NOINC `($_ZN2at6native27unrolled_elementwise_kernelIZNS0_50_GLOBAL__N__2680c7bb_12_PowKernel_cu_b2145a98_318422pow_scalar_tensor_implIdEEvRNS_18TensorIteratorBaseET_EUldE_St5arrayIPcLm2EELi4E23TrivialOffsetCalculatorILi1EjESC_NS0_6memory15LoadWithoutCastENSD_16StoreWithoutCastEEEviS6_T0_T2_T3_T4_T5_$__internal_accurate_pow) ;  /* 0x00001ea000007944 */ /* 0x001fea0003c00000 */
[----:B------:R-:W-:Y:S05]  /*0330*/  BSYNC B2 ;  /* 0x0000000000027941 */ /* 0x000fea0003800000 */
.L_x_50753:
        /* <DEDUP_REMOVED lines=14> */
.L_x_50754:
        /* <DEDUP_REMOVED lines=19> */
.L_x_50758:
        /* <DEDUP_REMOVED lines=11> */
.L_x_50757:
[----:B------:R1:W2:-:S06]  /*0600*/  DADD R20, R10, c[0x0][0x168] ;  /* 0x00005a000a147629 */ /* 0x00028c0000000000 */
.L_x_50756:
[----:B------:R-:W-:Y:S05]  /*0610*/  BSYNC B2 ;  /* 0x0000000000027941 */ /* 0x000fea0003800000 */
.L_x_50755:
[----:B------:R-:W3:Y:S01]  /*0620*/  DSETP.NEU.AND P0, PT, R10, RZ, PT ;  /* 0x000000ff0a00722a */ /* 0x000ee20003f0d000 */
[----:B------:R-:W-:Y:S02]  /*0630*/  IMAD.MOV.U32 R4, RZ, RZ, c[0x0][0x168] ;  /* 0x00005a00ff047624 */ /* 0x000fe400078e00ff */
[----:B------:R-:W-:-:S06]  /*0640*/  IMAD.MOV.U32 R5, RZ, RZ, c[0x0][0x16c] ;  /* 0x00005b00ff057624 */ /* 0x000fcc00078e00ff */
[----:B---3--:R-:W3:-:S06]  /*0650*/  DSETP.EQ.OR P0, PT, R4, 1, !P0 ;  /* 0x3ff000000400742a */ /* 0x008ecc0004702400 */
[----:B-123--:R-:W-:Y:S02]  /*0660*/  FSEL R10, R20, RZ, !P0 ;  /* 0x000000ff140a7208 */ /* 0x00efe40004000000 */
[----:B------:R-:W-:Y:S02]  /*0670*/  FSEL R11, R21, 1.875, !P0 ;  /* 0x3ff00000150b7808 */ /* 0x000fe40004000000 */
.L_x_50752:
[----:B------:R-:W-:Y:S05]  /*0680*/  BSYNC B1 ;  /* 0x0000000000017941 */ /* 0x000fea0003800000 */
.L_x_50751:
[----:B------:R-:W1:Y:S01]  /*0690*/  S2R R4, SR_TID.X ;  /* 0x0000000000047919 */ /* 0x000e620000002100 */
[----:B------:R-:W-:Y:S01]  /*06a0*/  BSSY B1, `(.L_x_50759) ;  /* 0x0000041000017945 */ /* 0x000fe20003800000 */
[----:B-1----:R-:W-:-:S04]  /*06b0*/  IADD3 R0, R4, 0x80, RZ ;  /* 0x0000008004007810 */ /* 0x002fc80007ffe0ff */
[----:B------:R-:W-:-:S13]  /*06c0*/  ISETP.GE.AND P0, PT, R0, R3, PT ;  /* 0x000000030000720c */ /* 0x000fda0003f06270 */
[----:B------:R-:W-:Y:S05]  /*06d0*/  @P0 BRA `(.L_x_50760) ;  /* 0x000003d000000947 */ /* 0x000fea0003800000 */
[----:B-----5:R-:W-:Y:S01]  /*06e0*/  LOP3.LUT R0, R27, 0x7ff00000, RZ, 0xc0, !PT ;  /* 0x7ff000001b007812 */ /* 0x020fe200078ec0ff */
[----:B------:R-:W1:Y:S01]  /*06f0*/  DADD R12, -RZ, |c[0x0][0x168]| ;  /* 0x40005a00ff0c7629 */ /* 0x000e620000000100 */
        /* <DEDUP_REMOVED lines=9> */
[----:B01----:R-:W-:Y:S05]  /*0790*/  CALL.REL.NOINC `($_ZN2at6native27unrolled_elementwise_kernelIZNS0_50_GLOBAL__N__2680c7bb_12_PowKernel_cu_b2145a98_318422pow_scalar_tensor_implIdEEvRNS_18TensorIteratorBaseET_EUldE_St5arrayIPcLm2EELi4E23TrivialOffsetCalculatorILi1EjESC_NS0_6memory15LoadWithoutCastENSD_16StoreWithoutCastEEEviS6_T0_T2_T3_T4_T5_$__internal_accurate_pow) ;  /* 0x00001a3000007944 */ /* 0x003fea0003c00000 */
[----:B------:R-:W-:Y:S05]  /*07a0*/  BSYNC B2 ;  /* 0x0000000000027941 */ /* 0x000fea0003800000 */
.L_x_50761:
        /* <DEDUP_REMOVED lines=14> */
.L_x_50762:
        /* <DEDUP_REMOVED lines=17> */
.L_x_50766:
        /* <DEDUP_REMOVED lines=9> */
.L_x_50765:
[----:B------:R1:W2:-:S06]  /*0a30*/  DADD R20, R26, c[0x0][0x168] ;  /* 0x00005a001a147629 */ /* 0x00028c0000000000 */
.L_x_50764:
[----:B------:R-:W-:Y:S05]  /*0a40*/  BSYNC B2 ;  /* 0x0000000000027941 */ /* 0x000fea0003800000 */
.L_x_50763:
[----:B------:R-:W3:Y:S01]  /*0a50*/  DSETP.NEU.AND P0, PT, R26, RZ, PT ;  /* 0x000000ff1a00722a */ /* 0x000ee20003f0d000 */
[----:B------:R-:W-:Y:S02]  /*0a60*/  IMAD.MOV.U32 R12, RZ, RZ, c[0x0][0x168] ;  /* 0x00005a00ff0c7624 */ /* 0x000fe400078e00ff */
[----:B------:R-:W-:-:S06]  /*0a70*/  IMAD.MOV.U32 R13, RZ, RZ, c[0x0][0x16c] ;  /* 0x00005b00ff0d7624 */ /* 0x000fcc00078e00ff */
[----:B---3--:R-:W3:-:S06]  /*0a80*/  DSETP.EQ.OR P0, PT, R12, 1, !P0 ;  /* 0x3ff000000c00742a */ /* 0x008ecc0004702400 */
[----:B-123--:R-:W-:Y:S02]  /*0a90*/  FSEL R26, R20, RZ, !P0 ;  /* 0x000000ff141a7208 */ /* 0x00efe40004000000 */
[----:B------:R-:W-:Y:S02]  /*0aa0*/  FSEL R27, R21, 1.875, !P0 ;  /* 0x3ff00000151b7808 */ /* 0x000fe40004000000 */
.L_x_50760:
[----:B------:R-:W-:Y:S05]  /*0ab0*/  BSYNC B1 ;  /* 0x0000000000017941 */ /* 0x000fea0003800000 */
.L_x_50759:
[----:B------:R-:W-:Y:S01]  /*0ac0*/  IADD3 R0, R4, 0x100, RZ ;  /* 0x0000010004007810 */ /* 0x000fe20007ffe0ff */
[----:B------:R-:W-:Y:S03]  /*0ad0*/  BSSY B1, `(.L_x_50767) ;  /* 0x0000040000017945 */ /* 0x000fe60003800000 */
        /* <DEDUP_REMOVED lines=15> */
.L_x_50769:
        /* <DEDUP_REMOVED lines=14> */
.L_x_50770:
        /* <DEDUP_REMOVED lines=17> */
.L_x_50774:
        /* <DEDUP_REMOVED lines=9> */
.L_x_50773:
[----:B------:R1:W2:-:S06]  /*0e50*/  DADD R20, R6, c[0x0][0x168] ;  /* 0x00005a0006147629 */ /* 0x00028c0000000000 */
.L_x_50772:
[----:B------:R-:W-:Y:S05]  /*0e60*/  BSYNC B2 ;  /* 0x0000000000027941 */ /* 0x000fea0003800000 */
.L_x_50771:
[----:B------:R3:W4:Y:S02]  /*0e70*/  DSETP.NEU.AND P0, PT, R6, RZ, PT ;  /* 0x000000ff0600722a */ /* 0x0007240003f0d000 */
[----:B-1-3--:R-:W-:Y:S02]  /*0e80*/  IMAD.MOV.U32 R6, RZ, RZ, c[0x0][0x168] ;  /* 0x00005a00ff067624 */ /* 0x00afe400078e00ff */
[----:B------:R-:W-:-:S06]  /*0e90*/  IMAD.MOV.U32 R7, RZ, RZ, c[0x0][0x16c] ;  /* 0x00005b00ff077624 */ /* 0x000fcc00078e00ff */
[----:B----4-:R-:W1:-:S06]  /*0ea0*/  DSETP.EQ.OR P0, PT, R6, 1, !P0 ;  /* 0x3ff000000600742a */ /* 0x010e4c0004702400 */
[----:B-12---:R-:W-:Y:S02]  /*0eb0*/  FSEL R6, R20, RZ, !P0 ;  /* 0x000000ff14067208 */ /* 0x006fe40004000000 */
[----:B------:R-:W-:Y:S02]  /*0ec0*/  FSEL R7, R21, 1.875, !P0 ;  /* 0x3ff0000015077808 */ /* 0x000fe40004000000 */
.L_x_50768:
[----:B------:R-:W-:Y:S05]  /*0ed0*/  BSYNC B1 ;  /* 0x0000000000017941 */ /* 0x000fea0003800000 */
.L_x_50767:
[----:B------:R-:W-:-:S04]  /*0ee0*/  IADD3 R4, R4, 0x180, RZ ;  /* 0x0000018004047810 */ /* 0x000fc80007ffe0ff */
        /* <DEDUP_REMOVED lines=15> */
.L_x_50776:
        /* <DEDUP_REMOVED lines=14> */
.L_x_50777:
        /* <DEDUP_REMOVED lines=17> */
.L_x_50781:
        /* <DEDUP_REMOVED lines=9> */
.L_x_50780:
[----:B------:R1:W2:-:S06]  /*1260*/  DADD R20, R8, c[0x0][0x168] ;  /* 0x00005a0008147629 */ /* 0x00028c0000000000 */
.L_x_50779:
[----:B------:R-:W-:Y:S05]  /*1270*/  BSYNC B1 ;  /* 0x0000000000017941 */ /* 0x000fea0003800000 */
.L_x_50778:
[----:B------:R-:W3:Y:S01]  /*1280*/  DSETP.NEU.AND P0, PT, R8, RZ, PT ;  /* 0x000000ff0800722a */ /* 0x000ee20003f0d000 */
[----:B------:R-:W-:Y:S02]  /*1290*/  IMAD.MOV.U32 R4, RZ, RZ, c[0x0][0x168] ;  /* 0x00005a00ff047624 */ /* 0x000fe400078e00ff */
[----:B------:R-:W-:-:S06]  /*12a0*/  IMAD.MOV.U32 R5, RZ, RZ, c[0x0][0x16c] ;  /* 0x00005b00ff057624 */ /* 0x000fcc00078e00ff */
[----:B---3--:R-:W3:-:S06]  /*12b0*/  DSETP.EQ.OR P0, PT, R4, 1, !P0 ;  /* 0x3ff000000400742a */ /* 0x008ecc0004702400 */
[----:B--23--:R-:W-:Y:S02]  /*12c0*/  FSEL R4, R20, RZ, !P0 ;  /* 0x000000ff14047208 */ /* 0x00cfe40004000000 */
[----:B------:R-:W-:Y:S01]  /*12d0*/  FSEL R5, R21, 1.875, !P0 ;  /* 0x3ff0000015057808 */ /* 0x000fe20004000000 */
[----:B------:R-:W-:Y:S05]  /*12e0*/  BRA `(.L_x_50775) ;  /* 0x00000d0000007947 */ /* 0x000fea0003800000 */
.L_x_50750:
[----:B0-----:R-:W-:Y:S01]  /*12f0*/  BSSY B1, `(.L_x_50782) ;  /* 0x0000032000017945 */ /* 0x001fe20003800000 */
[----:B------:R-:W-:Y:S05]  /*1300*/  @P2 BRA `(.L_x_50783) ;  /* 0x0000030000002947 */ /* 0x000fea0003800000 */
[C---:B-----5:R-:W-:Y:S01]  /*1310*/  LOP3.LUT R4, R11.reuse, 0x7ff00000, RZ, 0xc0, !PT ;  /* 0x7ff000000b047812 */ /* 0x060fe200078ec0ff */
[C---:B------:R-:W-:Y:S01]  /*1320*/  DSETP.NEU.AND P0, PT, |R10|.reuse, 0.5, PT ;  /* 0x3fe000000a00742a */ /* 0x040fe20003f0d200 */
[----:B------:R-:W-:Y:S01]  /*1330*/  ISETP.GE.AND P2, PT, R11, RZ, PT ;  /* 0x000000ff0b00720c */ /* 0x000fe20003f46270 */
[----:B------:R-:W-:Y:S01]  /*1340*/  BSSY B2, `(.L_x_50784) ;  /* 0x0000026000027945 */ /* 0x000fe20003800000 */
[----:B------:R-:W-:Y:S01]  /*1350*/  LEA.HI R13, R4, 0xfffffc0c, RZ, 0xc ;  /* 0xfffffc0c040d7811 */ /* 0x000fe200078f60ff */
[----:B------:R-:W0:-:S06]  /*1360*/  DADD R4, R10, c[0x0][0x168] ;  /* 0x00005a000a047629 */ /* 0x000e0c0000000000 */
[CC--:B0-----:R-:W-:Y:S02]  /*1370*/  SHF.L.U32 R4, R10.reuse, R13.reuse, RZ ;  /* 0x0000000d0a047219 */ /* 0x0c1fe400000006ff */
[----:B------:R-:W-:Y:S02]  /*1380*/  SHF.L.U64.HI R13, R10, R13, R11 ;  /* 0x0000000d0a0d7219 */ /* 0x000fe4000001020b */
[----:B------:R-:W-:Y:S02]  /*1390*/  ISETP.EQ.U32.AND P1, PT, R4, RZ, PT ;  /* 0x000000ff0400720c */ /* 0x000fe40003f22070 */
[----:B------:R-:W-:Y:S02]  /*13a0*/  LOP3.LUT R4, R5, 0x7ff00000, RZ, 0xc0, !PT ;  /* 0x7ff0000005047812 */ /* 0x000fe400078ec0ff */
[----:B------:R-:W-:Y:S02]  /*13b0*/  ISETP.EQ.AND.EX P0, PT, R13, -0x80000000, P0, P1 ;  /* 0x800000000d00780c */ /* 0x000fe40000702310 */
        /* <DEDUP_REMOVED lines=14> */
[----:B------:R-:W-:Y:S02]  /*14a0*/  ISETP.GT.AND P0, PT, RZ, c[0x0][0x16c], P0 ;  /* 0x00005b00ff007a0c */ /* 0x000fe40000704270 */
[C---:B------:R-:W-:Y:S02]  /*14b0*/  LOP3.LUT R4, R11.reuse, 0x7fffffff, RZ, 0xc0, !PT ;  /* 0x7fffffff0b047812 */ /* 0x040fe400078ec0ff */
[----:B------:R-:W-:Y:S02]  /*14c0*/  ISETP.GT.AND P1, PT, R11, -0x1, PT ;  /* 0xffffffff0b00780c */ /* 0x000fe40003f24270 */
[----:B------:R-:W-:Y:S01]  /*14d0*/  ISETP.NE.AND P0, PT, R4, 0x3fe00000, P0 ;  /* 0x3fe000000400780c */ /* 0x000fe20000705270 */
[----:B------:R-:W-:Y:S01]  /*14e0*/  IMAD.MOV.U32 R4, RZ, RZ, RZ ;  /* 0x000000ffff047224 */ /* 0x000fe200078e00ff */
[----:B------:R-:W-:-:S11]  /*14f0*/  SEL R5, RZ, 0x7ff00000, !P1 ;  /* 0x7ff00000ff057807 */ /* 0x000fd60004800000 */
[----:B------:R-:W-:Y:S01]  /*1500*/  @P0 IADD3 R5, R5, -0x80000000, RZ ;  /* 0x8000000005050810 */ /* 0x000fe20007ffe0ff */
[----:B------:R-:W-:Y:S05]  /*1510*/  BRA `(.L_x_50785) ;  /* 0x0000008000007947 */ /* 0x000fea0003800000 */
.L_x_50787:
[----:B------:R-:W0:-:S06]  /*1520*/  DSETP.GT.AND P0, PT, |R12|, 1, PT ;  /* 0x3ff000000c00742a */ /* 0x000e0c0003f04200 */
[----:B0-----:R-:W-:Y:S01]  /*1530*/  SEL R4, RZ, 0x7ff00000, !P0 ;  /* 0x7ff00000ff047807 */ /* 0x001fe20004000000 */
[----:B------:R-:W0:-:S03]  /*1540*/  DSETP.NEU.AND P0, PT, R12, -1, PT ;  /* 0xbff000000c00742a */ /* 0x000e060003f0d000 */
[----:B------:R-:W-:-:S04]  /*1550*/  @!P2 LOP3.LUT R4, R4, 0x7ff00000, RZ, 0x3c, !PT ;  /* 0x7ff000000404a812 */ /* 0x000fc800078e3cff */
[----:B0-----:R-:W-:Y:S01]  /*1560*/  SEL R5, R4, 0x3ff00000, P0 ;  /* 0x3ff0000004057807 */ /* 0x001fe20000000000 */
[----:B------:R-:W-:Y:S01]  /*1570*/  IMAD.MOV.U32 R4, RZ, RZ, RZ ;  /* 0x000000ffff047224 */ /* 0x000fe200078e00ff */
[----:B------:R-:W-:Y:S05]  /*1580*/  BRA `(.L_x_50785) ;  /* 0x0000001000007947 */ /* 0x000fea0003800000 */
.L_x_50786:
[----:B------:R0:W1:-:S06]  /*1590*/  DADD R4, R10, c[0x0][0x168] ;  /* 0x00005a000a047629 */ /* 0x00004c0000000000 */
.L_x_50785:
[----:B------:R-:W-:Y:S05]  /*15a0*/  BSYNC B2 ;  /* 0x0000000000027941 */ /* 0x000fea0003800000 */
.L_x_50784:
[----:B------:R2:W3:Y:S02]  /*15b0*/  DSETP.NEU.AND P0, PT, R10, RZ, PT ;  /* 0x000000ff0a00722a */ /* 0x0004e40003f0d000 */
[----:B0-2---:R-:W-:Y:S02]  /*15c0*/  IMAD.MOV.U32 R10, RZ, RZ, c[0x0][0x168] ;  /* 0x00005a00ff0a7624 */ /* 0x005fe400078e00ff */
[----:B------:R-:W-:-:S06]  /*15d0*/  IMAD.MOV.U32 R11, RZ, RZ, c[0x0][0x16c] ;  /* 0x00005b00ff0b7624 */ /* 0x000fcc00078e00ff */
[----:B---3--:R-:W0:-:S06]  /*15e0*/  DSETP.EQ.OR P0, PT, R10, 1, !P0 ;  /* 0x3ff000000a00742a */ /* 0x008e0c0004702400 */
[----:B01----:R-:W-:Y:S02]  /*15f0*/  FSEL R10, R4, RZ, !P0 ;  /* 0x000000ff040a7208 */ /* 0x003fe40004000000 */
[----:B------:R-:W-:Y:S02]  /*1600*/  FSEL R11, R5, 1.875, !P0 ;  /* 0x3ff00000050b7808 */ /* 0x000fe40004000000 */
.L_x_50783:
[----:B------:R-:W-:Y:S05]  /*1610*/  BSYNC B1 ;  /* 0x0000000000017941 */ /* 0x000fea0003800000 */
.L_x_50782:
[----:B------:R-:W-:Y:S01]  /*1620*/  IADD3 R4, R0, 0x80, RZ ;  /* 0x0000008000047810 */ /* 0x000fe20007ffe0ff */
[----:B------:R-:W-:Y:S03]  /*1630*/  BSSY B1, `(.L_x_50788) ;  /* 0x0000033000017945 */ /* 0x000fe60003800000 */
[----:B------:R-:W-:-:S13]  /*1640*/  ISETP.GE.AND P0, PT, R4, R3, PT ;  /* 0x000000030400720c */ /* 0x000fda0003f06270 */
        /* <DEDUP_REMOVED lines=34> */
.L_x_50793:
[----:B------:R-:W0:-:S06]  /*1870*/  DSETP.GT.AND P0, PT, |R12|, 1, PT ;  /* 0x3ff000000c00742a */ /* 0x000e0c0003f04200 */
[----:B0-----:R-:W-:Y:S01]  /*1880*/  SEL R4, RZ, 0x7ff00000, !P0 ;  /* 0x7ff00000ff047807 */ /* 0x001fe20004000000 */
[----:B------:R-:W0:-:S03]  /*1890*/  DSETP.NEU.AND P0, PT, R12, -1, PT ;  /* 0xbff000000c00742a */ /* 0x000e060003f0d000 */
[----:B------:R-:W-:-:S04]  /*18a0*/  @!P2 LOP3.LUT R4, R4, 0x7ff00000, RZ, 0x3c, !PT ;  /* 0x7ff000000404a812 */ /* 0x000fc800078e3cff */
[----:B0-----:R-:W-:Y:S01]  /*18b0*/  SEL R5, R4, 0x3ff00000, P0 ;  /* 0x3ff0000004057807 */ /* 0x001fe20000000000 */
[----:B------:R-:W-:Y:S01]  /*18c0*/  IMAD.MOV.U32 R4, RZ, RZ, RZ ;  /* 0x000000ffff047224 */ /* 0x000fe200078e00ff */
[----:B------:R-:W-:Y:S05]  /*18d0*/  BRA `(.L_x_50791) ;  /* 0x0000001000007947 */ /* 0x000fea0003800000 */
.L_x_50792:
[----:B------:R0:W1:-:S06]  /*18e0*/  DADD R4, R26, c[0x0][0x168] ;  /* 0x00005a001a047629 */ /* 0x00004c0000000000 */
.L_x_50791:
[----:B------:R-:W-:Y:S05]  /*18f0*/  BSYNC B2 ;  /* 0x0000000000027941 */ /* 0x000fea0003800000 */
.L_x_50790:
[----:B------:R-:W2:Y:S01]  /*1900*/  DSETP.NEU.AND P0, PT, R26, RZ, PT ;  /* 0x000000ff1a00722a */ /* 0x000ea20003f0d000 */
[----:B------:R-:W-:Y:S02]  /*1910*/  IMAD.MOV.U32 R12, RZ, RZ, c[0x0][0x168] ;  /* 0x00005a00ff0c7624 */ /* 0x000fe400078e00ff */
[----:B------:R-:W-:-:S06]  /*1920*/  IMAD.MOV.U32 R13, RZ, RZ, c[0x0][0x16c] ;  /* 0x00005b00ff0d7624 */ /* 0x000fcc00078e00ff */
[----:B--2---:R-:W2:-:S06]  /*1930*/  DSETP.EQ.OR P0, PT, R12, 1, !P0 ;  /* 0x3ff000000c00742a */ /* 0x004e8c0004702400 */
[----:B012---:R-:W-:Y:S02]  /*1940*/  FSEL R26, R4, RZ, !P0 ;  /* 0x000000ff041a7208 */ /* 0x007fe40004000000 */
[----:B------:R-:W-:Y:S02]  /*1950*/  FSEL R27, R5, 1.875, !P0 ;  /* 0x3ff00000051b7808 */ /* 0x000fe40004000000 */
.L_x_50789:
[----:B------:R-:W-:Y:S05]  /*1960*/  BSYNC B1 ;  /* 0x0000000000017941 */ /* 0x000fea0003800000 */
.L_x_50788:
        /* <DEDUP_REMOVED lines=37> */
.L_x_50799:
[----:B------:R-:W0:-:S06]  /*1bc0*/  DSETP.GT.AND P0, PT, |R12|, 1, PT ;  /* 0x3ff000000c00742a */ /* 0x000e0c0003f04200 */
[----:B0-----:R-:W-:Y:S01]  /*1bd0*/  SEL R4, RZ, 0x7ff00000, !P0 ;  /* 0x7ff00000ff047807 */ /* 0x001fe20004000000 */
[----:B------:R-:W0:-:S03]  /*1be0*/  DSETP.NEU.AND P0, PT, R12, -1, PT ;  /* 0xbff000000c00742a */ /* 0x000e060003f0d000 */
[----:B------:R-:W-:-:S04]  /*1bf0*/  @!P2 LOP3.LUT R4, R4, 0x7ff00000, RZ, 0x3c, !PT ;  /* 0x7ff000000404a812 */ /* 0x000fc800078e3cff */
[----:B0-----:R-:W-:Y:S01]  /*1c00*/  SEL R5, R4, 0x3ff00000, P0 ;  /* 0x3ff0000004057807 */ /* 0x001fe20000000000 */
[----:B------:R-:W-:Y:S01]  /*1c10*/  IMAD.MOV.U32 R4, RZ, RZ, RZ ;  /* 0x000000ffff047224 */ /* 0x000fe200078e00ff */
[----:B------:R-:W-:Y:S05]  /*1c20*/  BRA `(.L_x_50797) ;  /* 0x0000001000007947 */ /* 0x000fea0003800000 */
.L_x_50798:
[----:B------:R0:W1:-:S06]  /*1c30*/  DADD R4, R6, c[0x0][0x168] ;  /* 0x00005a0006047629 */ /* 0x00004c0000000000 */
.L_x_50797:
[----:B------:R-:W-:Y:S05]  /*1c40*/  BSYNC B2 ;  /* 0x0000000000027941 */ /* 0x000fea0003800000 */
.L_x_50796:
[----:B------:R2:W3:Y:S02]  /*1c50*/  DSETP.NEU.AND P0, PT, R6, RZ, PT ;  /* 0x000000ff0600722a */ /* 0x0004e40003f0d000 */
[----:B0-2---:R-:W-:Y:S02]  /*1c60*/  IMAD.MOV.U32 R6, RZ, RZ, c[0x0][0x168] ;  /* 0x00005a00ff067624 */ /* 0x005fe400078e00ff */
[----:B------:R-:W-:-:S06]  /*1c70*/  IMAD.MOV.U32 R7, RZ, RZ, c[0x0][0x16c] ;  /* 0x00005b00ff077624 */ /* 0x000fcc00078e00ff */
[----:B---3--:R-:W0:-:S06]  /*1c80*/  DSETP.EQ.OR P0, PT, R6, 1, !P0 ;  /* 0x3ff000000600742a */ /* 0x008e0c0004702400 */
[----:B01----:R-:W-:Y:S02]  /*1c90*/  FSEL R6, R4, RZ, !P0 ;  /* 0x000000ff04067208 */ /* 0x003fe40004000000 */
[----:B------:R-:W-:Y:S02]  /*1ca0*/  FSEL R7, R5, 1.875, !P0 ;  /* 0x3ff0000005077808 */ /* 0x000fe40004000000 */
.L_x_50795:
[----:B------:R-:W-:Y:S05]  /*1cb0*/  BSYNC B1 ;  /* 0x0000000000017941 */ /* 0x000fea0003800000 */
.L_x_50794:
[----:B------:R-:W-:-:S04]  /*1cc0*/  IADD3 R0, R0, 0x180, RZ ;  /* 0x0000018000007810 */ /* 0x000fc80007ffe0ff */
[----:B------:R-:W-:-:S13]  /*1cd0*/  ISETP.GE.AND P0, PT, R0, R3, PT ;  /* 0x000000030000720c */ /* 0x000fda0003f06270 */
[----:B------:R-:W-:Y:S05]  /*1ce0*/  @P0 BRA `(.L_x_50775) ;  /* 0x0000030000000947 */ /* 0x000fea0003800000 */
[C---:B-----5:R-:W-:Y:S01]  /*1cf0*/  LOP3.LUT R0, R9.reuse, 0x7ff00000, RZ, 0xc0, !PT ;  /* 0x7ff0000009007812 */ /* 0x060fe200078ec0ff */
        /* <DEDUP_REMOVED lines=32> */
.L_x_50803:
[----:B------:R-:W0:-:S06]  /*1f00*/  DSETP.GT.AND P0, PT, |R12|, 1, PT ;  /* 0x3ff000000c00742a */ /* 0x000e0c0003f04200 */
[----:B0-----:R-:W-:Y:S01]  /*1f10*/  SEL R4, RZ, 0x7ff00000, !P0 ;  /* 0x7ff00000ff047807 */ /* 0x001fe20004000000 */
[----:B------:R-:W0:-:S03]  /*1f20*/  DSETP.NEU.AND P0, PT, R12, -1, PT ;  /* 0xbff000000c00742a */ /* 0x000e060003f0d000 */
[----:B------:R-:W-:-:S04]  /*1f30*/  @!P2 LOP3.LUT R4, R4, 0x7ff00000, RZ, 0x3c, !PT ;  /* 0x7ff000000404a812 */ /* 0x000fc800078e3cff */
[----:B0-----:R-:W-:Y:S01]  /*1f40*/  SEL R5, R4, 0x3ff00000, P0 ;  /* 0x3ff0000004057807 */ /* 0x001fe20000000000 */
[----:B------:R-:W-:Y:S01]  /*1f50*/  IMAD.MOV.U32 R4, RZ, RZ, RZ ;  /* 0x000000ffff047224 */ /* 0x000fe200078e00ff */
[----:B------:R-:W-:Y:S05]  /*1f60*/  BRA `(.L_x_50801) ;  /* 0x0000001000007947 */ /* 0x000fea0003800000 */
.L_x_50802:
[----:B------:R0:W1:-:S06]  /*1f70*/  DADD R4, R8, c[0x0][0x168] ;  /* 0x00005a0008047629 */ /* 0x00004c0000000000 */
.L_x_50801:
[----:B------:R-:W-:Y:S05]  /*1f80*/  BSYNC B1 ;  /* 0x0000000000017941 */ /* 0x000fea0003800000 */
.L_x_50800:
[----:B------:R2:W3:Y:S02]  /*1f90*/  DSETP.NEU.AND P0, PT, R8, RZ, PT ;  /* 0x000000ff0800722a */ /* 0x0004e40003f0d000 */
[----:B0-2---:R-:W-:Y:S02]  /*1fa0*/  IMAD.MOV.U32 R8, RZ, RZ, c[0x0][0x168] ;  /* 0x00005a00ff087624 */ /* 0x005fe400078e00ff */
[----:B------:R-:W-:-:S06]  /*1fb0*/  IMAD.MOV.U32 R9, RZ, RZ, c[0x0][0x16c] ;  /* 0x00005b00ff097624 */ /* 0x000fcc00078e00ff */
[----:B---3--:R-:W0:-:S06]  /*1fc0*/  DSETP.EQ.OR P0, PT, R8, 1, !P0 ;  /* 0x3ff000000800742a */ /* 0x008e0c0004702400 */
[----:B01----:R-:W-:Y:S02]  /*1fd0*/  FSEL R4, R4, RZ, !P0 ;  /* 0x000000ff04047208 */ /* 0x003fe40004000000 */
[----:B------:R-:W-:Y:S02]  /*1fe0*/  FSEL R5, R5, 1.875, !P0 ;  /* 0x3ff0000005057808 */ /* 0x000fe40004000000 */
.L_x_50775:
[----:B------:R-:W-:Y:S05]  /*1ff0*/  BSYNC B0 ;  /* 0x0000000000007941 */ /* 0x000fea0003800000 */
.L_x_50749:
[----:B-1---5:R-:W1:Y:S01]  /*2000*/  S2R R8, SR_TID.X ;  /* 0x0000000000087919 */ /* 0x022e620000002100 */
[----:B------:R-:W-:Y:S01]  /*2010*/  BSSY B0, `(.L_x_50804) ;  /* 0x0000014000007945 */ /* 0x000fe20003800000 */
[----:B-1----:R-:W-:Y:S01]  /*2020*/  ISETP.GE.AND P1, PT, R8, R3, PT ;  /* 0x000000030800720c */ /* 0x002fe20003f26270 */
        /* <DEDUP_REMOVED lines=8> */
[----:B-1----:R-:W-:Y:S01]  /*20b0*/  IMAD R8, R2, 0x200, R0 ;  /* 0x0000020002087824 */ /* 0x002fe200078e0200 */
        /* <DEDUP_REMOVED lines=9> */
.L_x_50805:
[----:B------:R-:W-:Y:S05]  /*2150*/  BSYNC B0 ;  /* 0x0000000000007941 */ /* 0x000fea0003800000 */
.L_x_50804:
[----:B------:R-:W-:-:S13]  /*2160*/  ISETP.GE.AND P0, PT, R0, R3, PT ;  /* 0x000000030000720c */ /* 0x000fda0003f06270 */
[----:B------:R-:W-:Y:S05]  /*2170*/  @P0 EXIT ;  /* 0x000000000000094d */ /* 0x000fea0003800000 */
[----:B------:R-:W-:Y:S02]  /*2180*/  IMAD R2, R2, 0x200, R0 ;  /* 0x0000020002027824 */ /* 0x000fe400078e0200 */
[----:B------:R-:W-:-:S04]  /*2190*/  IMAD.MOV.U32 R3, RZ, RZ, 0x8 ;  /* 0x00000008ff037424 */ /* 0x000fc800078e00ff */
[----:B------:R-:W-:-:S05]  /*21a0*/  IMAD.WIDE.U32 R2, R2, R3, c[0x0][0x178] ;  /* 0x00005e0002027625 */ /* 0x000fca00078e0003 */
[----:B------:R-:W-:Y:S01]  /*21b0*/  STG.E.64 [R2.64], R4 ;  /* 0x0000000402007986 */ /* 0x000fe2000c101b04 */
[----:B------:R-:W-:Y:S05]  /*21c0*/  EXIT ;  /* 0x000000000000794d */ /* 0x000fea0003800000 */
        .type           $_ZN2at6native27unrolled_elementwise_kernelIZNS0_50_GLOBAL__N__2680c7bb_12_PowKernel_cu_b2145a98_318422pow_scalar_tensor_implIdEEvRNS_18TensorIteratorBaseET_EUldE_St5arrayIPcLm2EELi4E23TrivialOffsetCalculatorILi1EjESC_NS0_6memory15LoadWithoutCastENSD_16StoreWithoutCastEEEviS6_T0_T2_T3_T4_T5_$__internal_accurate_pow,@function
        .size           $_ZN2at6native27unrolled_elementwise_kernelIZNS0_50_GLOBAL__N__2680c7bb_12_PowKernel_cu_b2145a98_318422pow_scalar_tensor_implIdEEvRNS_18TensorIteratorBaseET_EUldE_St5arrayIPcLm2EELi4E23TrivialOffsetCalculatorILi1EjESC_NS0_6memory15LoadWithoutCastENSD_16StoreWithoutCastEEEviS6_T0_T2_T3_T4_T5_$__internal_accurate_pow,(.L_x_61594 - $_ZN2at6native27unrolled_elementwise_kernelIZNS0_50_GLOBAL__N__2680c7bb_12_PowKernel_cu_b2145a98_318422pow_scalar_tensor_implIdEEvRNS_18TensorIteratorBaseET_EUldE_St5arrayIPcLm2EELi4E23TrivialOffsetCalculatorILi1EjESC_NS0_6memory15LoadWithoutCastENSD_16StoreWithoutCastEEEviS6_T0_T2_T3_T4_T5_$__internal_accurate_pow)
$_ZN2at6native27unrolled_elementwise_kernelIZNS0_50_GLOBAL__N__2680c7bb_12_PowKernel_cu_b2145a98_318422pow_scalar_tensor_implIdEEvRNS_18TensorIteratorBaseET_EUldE_St5arrayIPcLm2EELi4E23TrivialOffsetCalculatorILi1EjESC_NS0_6memory15LoadWithoutCastENSD_16StoreWithoutCastEEEviS6_T0_T2_T3_T4_T5_$__internal_accurate_pow:
[----:B------:R-:W-:Y:S01]  /*21d0*/  SHF.R.U32.HI R30, RZ, 0x14, R13 ;  /* 0x00000014ff1e7819 */ /* 0x000fe2000001160d */
[----:B------:R-:W-:Y:S02]  /*21e0*/  IMAD.MOV.U32 R18, RZ, RZ, RZ ;  /* 0x000000ffff127224 */ /* 0x000fe400078e00ff */
[----:B------:R-:W-:Y:S01]  /*21f0*/  IMAD.MOV.U32 R16, RZ, RZ, 0x7d2cafe2 ;  /* 0x7d2cafe2ff107424 */ /* 0x000fe200078e00ff */
[----:B------:R-:W-:Y:S01]  /*2200*/  ISETP.NE.AND P1, PT, R30, RZ, PT ;  /* 0x000000ff1e00720c */ /* 0x000fe20003f25270 */
[----:B------:R-:W-:Y:S02]  /*2210*/  IMAD.MOV.U32 R17, RZ, RZ, 0x3eb0f5ff ;  /* 0x3eb0f5ffff117424 */ /* 0x000fe400078e00ff */
[----:B------:R-:W-:-:S04]  /*2220*/  IMAD.MOV.U32 R33, RZ, RZ, R5 ;  /* 0x000000ffff217224 */ /* 0x000fc800078e0005 */
[----:B------:R-:W-:-:S06]  /*2230*/  IMAD.SHL.U32 R5, R33, 0x2, RZ ;  /* 0x0000000221057824 */ /* 0x000fcc00078e00ff */
[----:B------:R-:W0:-:S10]  /*2240*/  @!P1 DMUL R28, R12, 1.80143985094819840000e+16 ;  /* 0x435000000c1c9828 */ /* 0x000e140000000000 */
[----:B0-----:R-:W-:Y:S01]  /*2250*/  @!P1 IMAD.MOV.U32 R13, RZ, RZ, R29 ;  /* 0x000000ffff0d9224 */ /* 0x001fe200078e001d */
[----:B------:R-:W-:Y:S01]  /*2260*/  @!P1 LEA.HI R30, R29, 0xffffffca, RZ, 0xc ;  /* 0xffffffca1d1e9811 */ /* 0x000fe200078f60ff */
[----:B------:R-:W-:Y:S01]  /*2270*/  @!P1 IMAD.MOV.U32 R12, RZ, RZ, R28 ;  /* 0x000000ffff0c9224 */ /* 0x000fe200078e001c */
[----:B------:R-:W-:Y:S02]  /*2280*/  ISETP.GT.U32.AND P1, PT, R5, -0x2000001, PT ;  /* 0xfdffffff0500780c */ /* 0x000fe40003f24070 */
        /* <DEDUP_REMOVED lines=66> */
[----:B------:R-:W-:-:S03]  /*26b0*/  IMAD.MOV.U32 R18, RZ, RZ, R32 ;  /* 0x000000ffff127224 */ /* 0x000fc600078e0020 */
        /* <DEDUP_REMOVED lines=45> */
.L_x_50806:
[----:B-1----:R-:W-:-:S04]  /*2990*/  DSETP.NEU.AND P1, PT, |R20|, +INF , PT ;  /* 0x7ff000001400742a */ /* 0x002fc80003f2d200 */
[----:B------:R-:W1:-:S06]  /*29a0*/  DADD R12, R12, -R16 ;  /* 0x000000000c0c7229 */ /* 0x000e4c0000000810 */
[----:B-1----:R-:W1:-:S06]  /*29b0*/  DADD R12, R18, R12 ;  /* 0x00000000120c7229 */ /* 0x002e4c000000000c */
[----:B-1----:R1:W2:Y:S02]  /*29c0*/  @P1 DFMA R20, R12, R20, R20 ;  /* 0x000000140c14122b */ /* 0x0022a40000000014 */
[----:B-1----:R-:W-:Y:S02]  /*29d0*/  IMAD.MOV.U32 R12, RZ, RZ, R0 ;  /* 0x000000ffff0c7224 */ /* 0x002fe400078e0000 */
[----:B------:R-:W-:-:S04]  /*29e0*/  IMAD.MOV.U32 R13, RZ, RZ, 0x0 ;  /* 0x00000000ff0d7424 */ /* 0x000fc800078e00ff */
[----:B--2---:R-:W-:Y:S05]  /*29f0*/  RET.REL.NODEC R12 `(_ZN2at6native27unrolled_elementwise_kernelIZNS0_50_GLOBAL__N__2680c7bb_12_PowKernel_cu_b2145a98_318422pow_scalar_tensor_implIdEEvRNS_18TensorIteratorBaseET_EUldE_St5arrayIPcLm2EELi4E23TrivialOffsetCalculatorILi1EjESC_NS0_6memory15LoadWithoutCastENSD_16StoreWithoutCastEEEviS6_T0_T2_T3_T4_T5_) ;  /* 0xffffd6000c007950 */ /* 0x004fea0003c3ffff */
.L_x_50807:
        /* <DEDUP_REMOVED lines=16> */
.L_x_61594:


//--------------------- .text._ZN2at6native29vectorized_elementwise_kernelILi2EZNS0_50_GLOBAL__N__2680c7bb_12_PowKernel_cu_b2145a98_318422pow_scalar_tensor_implIdEEvRNS_18TensorIteratorBaseET_EUldE_St5arrayIPcLm2EEEEviT0_T1_ --------------------------
	.section	.text._ZN2at6native29vectorized_elementwise_kernelILi2EZNS0_50_GLOBAL__N__2680c7bb_12_PowKernel_cu_b2145a98_318422pow_scalar_tensor_implIdEEvRNS_18TensorIteratorBaseET_EUldE_St5arrayIPcLm2EEEEviT0_T1_,"ax",@progbits
	.sectioninfo	@"SHI_REGISTERS=42"
	.align	128
        .global         _ZN2at6native29vectorized_elementwise_kernelILi2EZNS0_50_GLOBAL__N__2680c7bb_12_PowKernel_cu_b2145a98_318422pow_scalar_tensor_implIdEEvRNS_18TensorIteratorBaseET_EUldE_St5arrayIPcLm2EEEEviT0_T1_
        .type           _ZN2at6native29vectorized_elementwise_kernelILi2EZNS0_50_GLOBAL__N__2680c7bb_12_PowKernel_cu_b2145a98_318422pow_scalar_tensor_implIdEEvRNS_18TensorIteratorBaseET_EUldE_St5arrayIPcLm2EEEEviT0_T1_,@function
        .size           _ZN2at6native29vectorized_elementwise_kernelILi2EZNS0_50_GLOBAL__N__2680c7bb_12_PowKernel_cu_b2145a98_318422pow_scalar_tensor_implIdEEvRNS_18TensorIteratorBaseET_EUldE_St5arrayIPcLm2EEEEviT0_T1_,(.L_x_61595 - _ZN2at6native29vectorized_elementwise_kernelILi2EZNS0_50_GLOBAL__N__2680c7bb_12_PowKernel_cu_b2145a98_318422pow_scalar_tensor_implIdEEvRNS_18TensorIteratorBaseET_EUldE_St5arrayIPcLm2EEEEviT0_T1_)
        .other          _ZN2at6native29vectorized_elementwise_kernelILi2EZNS0_50_GLOBAL__N__2680c7bb_12_PowKernel_cu_b2145a98_318422pow_scalar_tensor_implIdEEvRNS_18TensorIteratorBaseET_EUldE_St5arrayIPcLm2EEEEviT0_T1_,@"STO_CUDA_ENTRY STV_DEFAULT"
_ZN2at6native29vectorized_elementwise_kernelILi2EZNS0_50_GLOBAL__N__2680c7bb_12_PowKernel_cu_b2145a98_318422pow_scalar_tensor_implIdEEvRNS_18TensorIteratorBaseET_EUldE_St5arrayIPcLm2EEEEviT0_T1_:
.text._ZN2at6native29vectorized_elementwise_kernelILi2EZNS0_50_GLOBAL__N__2680c7bb_12_PowKernel_cu_b2145a98_318422pow_scalar_tensor_implIdEEvRNS_18TensorIteratorBaseET_EUldE_St5arrayIPcLm2EEEEviT0_T1_:
        /* <DEDUP_REMOVED lines=15> */
[----:B------:R-:W1:Y:S01]  /*00f0*/  DSETP.NEU.AND P0, PT, RZ, c[0x0][0x168], PT ;  /* 0x00005a00ff00762a */ /* 0x000e620003f0d000 */
[----:B--2---:R-:W-:-:S04]  /*0100*/  LOP3.LUT R3, R25, 0x7ff00000, RZ, 0xc0, !PT ;  /* 0x7ff0000019037812 */ /* 0x004fc800078ec0ff */
[----:B------:R-:W-:-:S04]  /*0110*/  LEA.HI R3, R3, 0xfffffc0c, RZ, 0xc ;  /* 0xfffffc0c03037811 */ /* 0x000fc800078f60ff */
[CC--:B------:R-:W-:Y:S02]  /*0120*/  SHF.L.U64.HI R8, R24.reuse, R3.reuse, R25 ;  /* 0x0000000318087219 */ /* 0x0c0fe40000010219 */
[----:B------:R-:W-:-:S03]  /*0130*/  SHF.L.U32 R3, R24, R3, RZ ;  /* 0x0000000318037219 */ /* 0x000fc600000006ff */
[----:B-1----:R-:W-:Y:S05]  /*0140*/  @!P0 BRA `(.L_x_50809) ;  /* 0x00001d4000008947 */ /* 0x002fea0003800000 */
[----:B0-----:R-:W-:Y:S01]  /*0150*/  ISETP.EQ.U32.AND P2, PT, R3, RZ, PT ;  /* 0x000000ff0300720c */ /* 0x001fe20003f42070 */
[----:B------:R-:W-:Y:S01]  /*0160*/  IMAD.MOV.U32 R3, RZ, RZ, c[0x0][0x16c] ;  /* 0x00005b00ff037624 */ /* 0x000fe200078e00ff */
[----:B------:R-:W-:Y:S01]  /*0170*/  ISETP.LE.AND P5, PT, RZ, c[0x0][0x16c], PT ;  /* 0x00005b00ff007a0c */ /* 0x000fe20003fa3270 */
[----:B------:R-:W0:Y:S01]  /*0180*/  DADD R6, -RZ, |c[0x0][0x168]| ;  /* 0x40005a00ff067629 */ /* 0x000e220000000100 */
[----:B------:R-:W-:Y:S01]  /*0190*/  BSSY B0, `(.L_x_50810) ;  /* 0x0000007000007945 */ /* 0x000fe20003800000 */
[----:B------:R-:W-:Y:S01]  /*01a0*/  IMAD.MOV.U32 R38, RZ, RZ, R24 ;  /* 0x000000ffff267224 */ /* 0x000fe200078e0018 */
[----:B------:R-:W-:Y:S01]  /*01b0*/  ISETP.GT.AND P4, PT, R3, -0x1, PT ;  /* 0xffffffff0300780c */ /* 0x000fe20003f84270 */
[----:B------:R-:W-:Y:S01]  /*01c0*/  IMAD.MOV.U32 R3, RZ, RZ, R25 ;  /* 0x000000ffff037224 */ /* 0x000fe200078e0019 */
[----:B------:R-:W-:Y:S02]  /*01d0*/  ISETP.EQ.AND.EX P2, PT, R8, -0x80000000, !P5, P2 ;  /* 0x800000000800780c */ /* 0x000fe40006f42320 */
[----:B------:R-:W-:-:S06]  /*01e0*/  MOV R4, 0x200 ;  /* 0x0000020000047802 */ /* 0x000fcc0000000f00 */
[----:B0----5:R-:W-:Y:S05]  /*01f0*/  CALL.REL.NOINC `($_ZN2at6native29vectorized_elementwise_kernelILi2EZNS0_50_GLOBAL__N__2680c7bb_12_PowKernel_cu_b2145a98_318422pow_scalar_tensor_implIdEEvRNS_18TensorIteratorBaseET_EUldE_St5arrayIPcLm2EEEEviT0_T1_$__internal_accurate_pow) ;  /* 0x0000764000007944 */ /* 0x021fea0003c00000 */
[----:B------:R-:W-:Y:S05]  /*0200*/  BSYNC B0 ;  /* 0x0000000000007941 */ /* 0x000fea0003800000 */
.L_x_50810:
[----:B------:R-:W1:-:S10]  /*0210*/  DADD R4, R24, c[0x0][0x168] ;  /* 0x00005a0018047629 */ /* 0x000e540000000000 */
[----:B-1----:R-:W-:Y:S01]  /*0220*/  LOP3.LUT R4, R5, 0x7ff00000, RZ, 0xc0, !PT ;  /* 0x7ff0000005047812 */ /* 0x002fe200078ec0ff */
[----:B------:R-:W-:-:S03]  /*0230*/  IMAD.MOV.U32 R5, RZ, RZ, R3 ;  /* 0x000000ffff057224 */ /* 0x000fc600078e0003 */
[----:B------:R-:W-:Y:S01]  /*0240*/  ISETP.NE.AND P1, PT, R4, 0x7ff00000, PT ;  /* 0x7ff000000400780c */ /* 0x000fe20003f25270 */
[----:B------:R-:W-:Y:S01]  /*0250*/  IMAD.MOV.U32 R4, RZ, RZ, R6 ;  /* 0x000000ffff047224 */ /* 0x000fe200078e0006 */
[----:B------:R-:W-:Y:S10]  /*0260*/  @P4 BRA `(.L_x_50811) ;  /* 0x0000007000004947 */ /* 0x000ff40003800000 */
[----:B------:R-:W1:Y:S01]  /*0270*/  FRND.F64.TRUNC R6, R24 ;  /* 0x0000001800067313 */ /* 0x000e62000030d800 */
[----:B------:R-:W2:-:S10]  /*0280*/  DADD R8, -RZ, -R4 ;  /* 0x00000000ff087229 */ /* 0x000e940000000904 */
[----:B--2---:R-:W-:Y:S02]  /*0290*/  FSEL R4, R8, R4, P2 ;  /* 0x0000000408047208 */ /* 0x004fe40001000000 */
[----:B------:R-:W-:Y:S01]  /*02a0*/  FSEL R5, R9, R5, P2 ;  /* 0x0000000509057208 */ /* 0x000fe20001000000 */
[----:B-1----:R-:W1:-:S14]  /*02b0*/  DSETP.NEU.AND P0, PT, R6, R24, PT ;  /* 0x000000180600722a */ /* 0x002e5c0003f0d000 */
[----:B-1----:R-:W-:Y:S02]  /*02c0*/  @P0 IMAD.MOV.U32 R4, RZ, RZ, 0x0 ;  /* 0x00000000ff040424 */ /* 0x002fe400078e00ff */
[----:B------:R-:W-:Y:S02]  /*02d0*/  @P0 IMAD.MOV.U32 R5, RZ, RZ, -0x80000 ;  /* 0xfff80000ff050424 */ /* 0x000fe400078e00ff */
.L_x_50811:
        /* <DEDUP_REMOVED lines=11> */
[----:B------:R-:W-:-:S06]  /*0390*/  IMAD.MOV.U32 R5, RZ, RZ, c[0x0][0x16c] ;  /* 0x00005b00ff057624 */ /* 0x000fcc00078e00ff */
[----:B------:R-:W1:-:S06]  /*03a0*/  DSETP.GT.AND P0, PT, |R4|, 1, PT ;  /* 0x3ff000000400742a */ /* 0x000e4c0003f04200 */
[----:B-1----:R-:W-:Y:S01]  /*03b0*/  SEL R3, RZ, 0x7ff00000, !P0 ;  /* 0x7ff00000ff037807 */ /* 0x002fe20004000000 */
[----:B------:R1:W2:Y:S02]  /*03c0*/  DSETP.NEU.AND P0, PT, R4, -1, PT ;  /* 0xbff000000400742a */ /* 0x0002a40003f0d000 */
[----:B-1----:R-:W-:Y:S01]  /*03d0*/  IMAD.MOV.U32 R4, RZ, RZ, RZ ;  /* 0x000000ffff047224 */ /* 0x002fe200078e00ff */
[----:B------:R-:W-:-:S04]  /*03e0*/  @!P1 LOP3.LUT R3, R3, 0x7ff00000, RZ, 0x3c, !PT ;  /* 0x7ff0000003039812 */ /* 0x000fc800078e3cff */
[----:B--2---:R-:W-:Y:S01]  /*03f0*/  SEL R5, R3, 0x3ff00000, P0 ;  /* 0x3ff0000003057807 */ /* 0x004fe20000000000 */
[----:B------:R-:W-:Y:S05]  /*0400*/  BRA `(.L_x_50813) ;  /* 0x000000c000007947 */ /* 0x000fea0003800000 */
.L_x_50815:
        /* <DEDUP_REMOVED lines=11> */
.L_x_50814:
[----:B------:R1:W2:-:S06]  /*04c0*/  DADD R4, R24, c[0x0][0x168] ;  /* 0x00005a0018047629 */ /* 0x00028c0000000000 */
.L_x_50813:
[----:B------:R-:W-:Y:S05]  /*04d0*/  BSYNC B0 ;  /* 0x0000000000007941 */ /* 0x000fea0003800000 */
.L_x_50812:
[----:B------:R-:W-:Y:S01]  /*04e0*/  IMAD.MOV.U32 R8, RZ, RZ, c[0x0][0x168] ;  /* 0x00005a00ff087624 */ /* 0x000fe200078e00ff */
[----:B------:R-:W-:Y:S01]  /*04f0*/  LOP3.LUT R3, R27, 0x7ff00000, RZ, 0xc0, !PT ;  /* 0x7ff000001b037812 */ /* 0x000fe200078ec0ff */
[----:B------:R-:W-:Y:S01]  /*0500*/  IMAD.MOV.U32 R9, RZ, RZ, c[0x0][0x16c] ;  /* 0x00005b00ff097624 */ /* 0x000fe200078e00ff */
[----:B------:R-:W-:Y:S01]  /*0510*/  DADD R6, -RZ, |c[0x0][0x168]| ;  /* 0x40005a00ff067629 */ /* 0x000fe20000000100 */
[----:B------:R-:W-:Y:S01]  /*0520*/  BSSY B0, `(.L_x_50816) ;  /* 0x000000e000007945 */ /* 0x000fe20003800000 */
[----:B------:R-:W-:Y:S01]  /*0530*/  LEA.HI R3, R3, 0xfffffc0c, RZ, 0xc ;  /* 0xfffffc0c03037811 */ /* 0x000fe200078f60ff */
[----:B------:R-:W-:Y:S02]  /*0540*/  IMAD.MOV.U32 R38, RZ, RZ, R26 ;  /* 0x000000ffff267224 */ /* 0x000fe400078e001a */
[----:B------:R3:W4:Y:S02]  /*0550*/  DSETP.NEU.AND P3, PT, R8, 1, PT ;  /* 0x3ff000000800742a */ /* 0x0007240003f6d000 */
[----:B---3--:R-:W-:-:S02]  /*0560*/  SHF.L.U32 R8, R26, R3, RZ ;  /* 0x000000031a087219 */ /* 0x008fc400000006ff */
[----:B------:R-:W-:Y:S02]  /*0570*/  SHF.L.U64.HI R3, R26, R3, R27 ;  /* 0x000000031a037219 */ /* 0x000fe4000001021b */
[----:B----4-:R-:W3:Y:S01]  /*0580*/  DSETP.EQ.OR P0, PT, R24, RZ, !P3 ;  /* 0x000000ff1800722a */ /* 0x010ee20005f02400 */
[----:B------:R-:W-:-:S04]  /*0590*/  ISETP.EQ.U32.AND P2, PT, R8, RZ, PT ;  /* 0x000000ff0800720c */ /* 0x000fc80003f42070 */
[----:B------:R-:W-:Y:S01]  /*05a0*/  ISETP.EQ.AND.EX P2, PT, R3, -0x80000000, !P5, P2 ;  /* 0x800000000300780c */ /* 0x000fe20006f42320 */
[----:B------:R-:W-:Y:S01]  /*05b0*/  IMAD.MOV.U32 R3, RZ, RZ, R27 ;  /* 0x000000ffff037224 */ /* 0x000fe200078e001b */
[----:B-123--:R-:W-:Y:S02]  /*05c0*/  FSEL R24, R4, RZ, !P0 ;  /* 0x000000ff04187208 */ /* 0x00efe40004000000 */
[----:B------:R-:W-:Y:S02]  /*05d0*/  FSEL R25, R5, 1.875, !P0 ;  /* 0x3ff0000005197808 */ /* 0x000fe40004000000 */
[----:B------:R-:W-:Y:S02]  /*05e0*/  MOV R4, 0x600 ;  /* 0x0000060000047802 */ /* 0x000fe40000000f00 */
[----:B0-----:R-:W-:Y:S05]  /*05f0*/  CALL.REL.NOINC `($_ZN2at6native29vectorized_elementwise_kernelILi2EZNS0_50_GLOBAL__N__2680c7bb_12_PowKernel_cu_b2145a98_318422pow_scalar_tensor_implIdEEvRNS_18TensorIteratorBaseET_EUldE_St5arrayIPcLm2EEEEviT0_T1_$__internal_accurate_pow) ;  /* 0x0000724000007944 */ /* 0x001fea0003c00000 */
[----:B------:R-:W-:Y:S05]  /*0600*/  BSYNC B0 ;  /* 0x0000000000007941 */ /* 0x000fea0003800000 */
.L_x_50816:
[----:B------:R-:W1:Y:S01]  /*0610*/  DADD R4, R26, c[0x0][0x168] ;  /* 0x00005a001a047629 */ /* 0x000e620000000000 */
[----:B------:R-:W-:-:S09]  /*0620*/  IMAD.MOV.U32 R7, RZ, RZ, R3 ;  /* 0x000000ffff077224 */ /* 0x000fd200078e0003 */
[----:B-1----:R-:W-:-:S04]  /*0630*/  LOP3.LUT R4, R5, 0x7ff00000, RZ, 0xc0, !PT ;  /* 0x7ff0000005047812 */ /* 0x002fc800078ec0ff */
[----:B------:R-:W-:Y:S01]  /*0640*/  ISETP.NE.AND P1, PT, R4, 0x7ff00000, PT ;  /* 0x7ff000000400780c */ /* 0x000fe20003f25270 */
[----:B------:R-:W-:Y:S11]  /*0650*/  @P4 BRA `(.L_x_50817) ;  /* 0x0000007000004947 */ /* 0x000ff60003800000 */
[----:B------:R-:W1:Y:S01]  /*0660*/  FRND.F64.TRUNC R4, R26 ;  /* 0x0000001a00047313 */ /* 0x000e62000030d800 */
[----:B------:R-:W2:-:S10]  /*0670*/  DADD R8, -RZ, -R6 ;  /* 0x00000000ff087229 */ /* 0x000e940000000906 */
[----:B--2---:R-:W-:Y:S02]  /*0680*/  FSEL R6, R8, R6, P2 ;  /* 0x0000000608067208 */ /* 0x004fe40001000000 */
[----:B------:R-:W-:Y:S01]  /*0690*/  FSEL R7, R9, R7, P2 ;  /* 0x0000000709077208 */ /* 0x000fe20001000000 */
[----:B-1----:R-:W1:-:S14]  /*06a0*/  DSETP.NEU.AND P0, PT, R4, R26, PT ;  /* 0x0000001a0400722a */ /* 0x002e5c0003f0d000 */
[----:B-1----:R-:W-:Y:S02]  /*06b0*/  @P0 IMAD.MOV.U32 R6, RZ, RZ, 0x0 ;  /* 0x00000000ff060424 */ /* 0x002fe400078e00ff */
[----:B------:R-:W-:Y:S02]  /*06c0*/  @P0 IMAD.MOV.U32 R7, RZ, RZ, -0x80000 ;  /* 0xfff80000ff070424 */ /* 0x000fe400078e00ff */
.L_x_50817:
        /* <DEDUP_REMOVED lines=17> */
.L_x_50821:
        /* <DEDUP_REMOVED lines=9> */
.L_x_50820:
[----:B------:R1:W2:-:S06]  /*0870*/  DADD R6, R26, c[0x0][0x168] ;  /* 0x00005a001a067629 */ /* 0x00028c0000000000 */
.L_x_50819:
[----:B------:R-:W-:Y:S05]  /*0880*/  BSYNC B0 ;  /* 0x0000000000007941 */ /* 0x000fea0003800000 */
.L_x_50818:
[----:B------:R-:W-:Y:S01]  /*0890*/  LOP3.LUT R3, R29, 0x7ff00000, RZ, 0xc0, !PT ;  /* 0x7ff000001d037812 */ /* 0x000fe200078ec0ff */
[----:B------:R-:W-:Y:S01]  /*08a0*/  DADD R4, -RZ, |c[0x0][0x168]| ;  /* 0x40005a00ff047629 */ /* 0x000fe20000000100 */
[----:B------:R-:W-:Y:S01]  /*08b0*/  BSSY B0, `(.L_x_50822) ;  /* 0x000000f000007945 */ /* 0x000fe20003800000 */
[----:B------:R-:W-:Y:S01]  /*08c0*/  IMAD.MOV.U32 R38, RZ, RZ, R28 ;  /* 0x000000ffff267224 */ /* 0x000fe200078e001c */
[----:B------:R-:W-:Y:S01]  /*08d0*/  LEA.HI R3, R3, 0xfffffc0c, RZ, 0xc ;  /* 0xfffffc0c03037811 */ /* 0x000fe200078f60ff */
[----:B------:R-:W3:-:S03]  /*08e0*/  DSETP.EQ.OR P0, PT, R26, RZ, !P3 ;  /* 0x000000ff1a00722a */ /* 0x000ec60005f02400 */
[CC--:B------:R-:W-:Y:S02]  /*08f0*/  SHF.L.U32 R8, R28.reuse, R3.reuse, RZ ;  /* 0x000000031c087219 */ /* 0x0c0fe400000006ff */
[--C-:B------:R-:W-:Y:S02]  /*0900*/  SHF.L.U64.HI R3, R28, R3, R29.reuse ;  /* 0x000000031c037219 */ /* 0x100fe4000001021d */
[----:B------:R-:W-:Y:S02]  /*0910*/  ISETP.EQ.U32.AND P2, PT, R8, RZ, PT ;  /* 0x000000ff0800720c */ /* 0x000fe40003f42070 */
[----:B-123--:R-:W-:Y:S01]  /*0920*/  FSEL R26, R6, RZ, !P0 ;  /* 0x000000ff061a7208 */ /* 0x00efe20004000000 */
[----:B------:R-:W-:Y:S01]  /*0930*/  IMAD.MOV.U32 R6, RZ, RZ, R4 ;  /* 0x000000ffff067224 */ /* 0x000fe200078e0004 */
[----:B------:R-:W-:Y:S01]  /*0940*/  ISETP.EQ.AND.EX P2, PT, R3, -0x80000000, !P5, P2 ;  /* 0x800000000300780c */ /* 0x000fe20006f42320 */
[----:B------:R-:W-:Y:S01]  /*0950*/  IMAD.MOV.U32 R3, RZ, RZ, R29 ;  /* 0x000000ffff037224 */ /* 0x000fe200078e001d */
[----:B------:R-:W-:Y:S01]  /*0960*/  FSEL R27, R7, 1.875, !P0 ;  /* 0x3ff00000071b7808 */ /* 0x000fe20004000000 */
[----:B------:R-:W-:Y:S01]  /*0970*/  IMAD.MOV.U32 R7, RZ, RZ, R5 ;  /* 0x000000ffff077224 */ /* 0x000fe200078e0005 */
[----:B------:R-:W-:-:S04]  /*0980*/  MOV R4, 0x9a0 ;  /* 0x000009a000047802 */ /* 0x000fc80000000f00 */
[----:B0-----:R-:W-:Y:S05]  /*0990*/  CALL.REL.NOINC `($_ZN2at6native29vectorized_elementwise_kernelILi2EZNS0_50_GLOBAL__N__2680c7bb_12_PowKernel_cu_b2145a98_318422pow_scalar_tensor_implIdEEvRNS_18TensorIteratorBaseET_EUldE_St5arrayIPcLm2EEEEviT0_T1_$__internal_accurate_pow) ;  /* 0x00006ea000007944 */ /* 0x001fea0003c00000 */
[----:B------:R-:W-:Y:S05]  /*09a0*/  BSYNC B0 ;  /* 0x0000000000007941 */ /* 0x000fea0003800000 */
.L_x_50822:
        /* <DEDUP_REMOVED lines=12> */
.L_x_50823:
        /* <DEDUP_REMOVED lines=17> */
.L_x_50827:
        /* <DEDUP_REMOVED lines=9> */
.L_x_50826:
[----:B------:R1:W2:-:S06]  /*0c10*/  DADD R6, R28, c[0x0][0x168] ;  /* 0x00005a001c067629 */ /* 0x00028c0000000000 */
.L_x_50825:
[----:B------:R-:W-:Y:S05]  /*0c20*/  BSYNC B0 ;  /* 0x0000000000007941 */ /* 0x000fea0003800000 */
.L_x_50824:
        /* <DEDUP_REMOVED lines=18> */
.L_x_50828:
        /* <DEDUP_REMOVED lines=12> */
.L_x_50829:
        /* <DEDUP_REMOVED lines=17> */
.L_x_50833:
        /* <DEDUP_REMOVED lines=9> */
.L_x_50832:
[----:B------:R1:W2:-:S06]  /*0fb0*/  DADD R6, R30, c[0x0][0x168] ;  /* 0x00005a001e067629 */ /* 0x00028c0000000000 */
.L_x_50831:
[----:B------:R-:W-:Y:S05]  /*0fc0*/  BSYNC B0 ;  /* 0x0000000000007941 */ /* 0x000fea0003800000 */
.L_x_50830:
        /* <DEDUP_REMOVED lines=18> */
.L_x_50834:
        /* <DEDUP_REMOVED lines=12> */
.L_x_50835:
        /* <DEDUP_REMOVED lines=17> */
.L_x_50839:
        /* <DEDUP_REMOVED lines=9> */
.L_x_50838:
[----:B------:R1:W2:-:S06]  /*1350*/  DADD R6, R16, c[0x0][0x168] ;  /* 0x00005a0010067629 */ /* 0x00028c0000000000 */
.L_x_50837:
[----:B------:R-:W-:Y:S05]  /*1360*/  BSYNC B0 ;  /* 0x0000000000007941 */ /* 0x000fea0003800000 */
.L_x_50836:
        /* <DEDUP_REMOVED lines=18> */
.L_x_50840:
        /* <DEDUP_REMOVED lines=12> */
.L_x_50841:
        /* <DEDUP_REMOVED lines=17> */
.L_x_50845:
        /* <DEDUP_REMOVED lines=9> */
.L_x_50844:
[----:B------:R1:W2:-:S06]  /*16f0*/  DADD R6, R18, c[0x0][0x168] ;  /* 0x00005a0012067629 */ /* 0x00028c0000000000 */
.L_x_50843:
[----:B------:R-:W-:Y:S05]  /*1700*/  BSYNC B0 ;  /* 0x0000000000007941 */ /* 0x000fea0003800000 */
.L_x_50842:
        /* <DEDUP_REMOVED lines=18> */
.L_x_50846:
        /* <DEDUP_REMOVED lines=12> */
.L_x_50847:
        /* <DEDUP_REMOVED lines=17> */
.L_x_50851:
        /* <DEDUP_REMOVED lines=9> */
.L_x_50850:
[----:B------:R1:W2:-:S06]  /*1a90*/  DADD R6, R20, c[0x0][0x168] ;  /* 0x00005a0014067629 */ /* 0x00028c0000000000 */
.L_x_50849:
[----:B------:R-:W-:Y:S05]  /*1aa0*/  BSYNC B0 ;  /* 0x0000000000007941 */ /* 0x000fea0003800000 */
.L_x_50848:
        /* <DEDUP_REMOVED lines=18> */
.L_x_50852:
        /* <DEDUP_REMOVED lines=12> */
.L_x_50853:
        /* <DEDUP_REMOVED lines=17> */
.L_x_50857:
        /* <DEDUP_REMOVED lines=9> */
.L_x_50856:
[----:B------:R1:W2:-:S06]  /*1e30*/  DADD R6, R22, c[0x0][0x168] ;  /* 0x00005a0016067629 */ /* 0x00028c0000000000 */
.L_x_50855:
[----:B------:R-:W-:Y:S05]  /*1e40*/  BSYNC B0 ;  /* 0x0000000000007941 */ /* 0x000fea0003800000 */
.L_x_50854:
[----:B------:R-:W3:-:S06]  /*1e50*/  DSETP.EQ.OR P3, PT, R22, RZ, !P3 ;  /* 0x000000ff1600722a */ /* 0x000ecc0005f62400 */
[----:B-123--:R-:W-:Y:S02]  /*1e60*/  FSEL R22, R6, RZ, !P3 ;  /* 0x000000ff06167208 */ /* 0x00efe40005800000 */
[----:B------:R-:W-:Y:S01]  /*1e70*/  FSEL R23, R7, 1.875, !P3 ;  /* 0x3ff0000007177808 */ /* 0x000fe20005800000 */
[----:B------:R-:W-:Y:S05]  /*1e80*/  BRA `(.L_x_50858) ;  /* 0x0000160000007947 */ /* 0x000fea0003800000 */
.L_x_50809:
[C---:B0-----:R-:W0:Y:S01]  /*1e90*/  DADD R4, R24.reuse, c[0x0][0x168] ;  /* 0x00005a0018047629 */ /* 0x041e220000000000 */
[----:B------:R-:W-:Y:S01]  /*1ea0*/  ISETP.EQ.U32.AND P1, PT, R3, RZ, PT ;  /* 0x000000ff0300720c */ /* 0x000fe20003f22070 */
[----:B------:R-:W-:Y:S01]  /*1eb0*/  BSSY B0, `(.L_x_50859) ;  /* 0x0000023000007945 */ /* 0x000fe20003800000 */
[----:B------:R-:W-:Y:S01]  /*1ec0*/  ISETP.GE.AND P2, PT, R25, RZ, PT ;  /* 0x000000ff1900720c */ /* 0x000fe20003f46270 */
[----:B------:R-:W1:-:S06]  /*1ed0*/  DSETP.NEU.AND P0, PT, |R24|, 0.5, PT ;  /* 0x3fe000001800742a */ /* 0x000e4c0003f0d200 */
        /* <DEDUP_REMOVED lines=24> */
.L_x_50862:
[----:B------:R-:W0:-:S06]  /*2060*/  DSETP.GT.AND P0, PT, |R6|, 1, PT ;  /* 0x3ff000000600742a */ /* 0x000e0c0003f04200 */
[----:B0-----:R-:W-:Y:S01]  /*2070*/  SEL R4, RZ, 0x7ff00000, !P0 ;  /* 0x7ff00000ff047807 */ /* 0x001fe20004000000 */
[----:B------:R-:W0:-:S03]  /*2080*/  DSETP.NEU.AND P0, PT, R6, -1, PT ;  /* 0xbff000000600742a */ /* 0x000e060003f0d000 */
[----:B------:R-:W-:-:S04]  /*2090*/  @!P2 LOP3.LUT R4, R4, 0x7ff00000, RZ, 0x3c, !PT ;  /* 0x7ff000000404a812 */ /* 0x000fc800078e3cff */
[----:B0-----:R-:W-:Y:S01]  /*20a0*/  SEL R5, R4, 0x3ff00000, P0 ;  /* 0x3ff0000004057807 */ /* 0x001fe20000000000 */
[----:B------:R-:W-:Y:S01]  /*20b0*/  IMAD.MOV.U32 R4, RZ, RZ, RZ ;  /* 0x000000ffff047224 */ /* 0x000fe200078e00ff */
[----:B------:R-:W-:Y:S05]  /*20c0*/  BRA `(.L_x_50860) ;  /* 0x0000001000007947 */ /* 0x000fea0003800000 */
.L_x_50861:
[----:B------:R0:W1:-:S06]  /*20d0*/  DADD R4, R24, c[0x0][0x168] ;  /* 0x00005a0018047629 */ /* 0x00004c0000000000 */
.L_x_50860:
[----:B------:R-:W-:Y:S05]  /*20e0*/  BSYNC B0 ;  /* 0x0000000000007941 */ /* 0x000fea0003800000 */
.L_x_50859:
[C---:B------:R-:W-:Y:S01]  /*20f0*/  LOP3.LUT R3, R27.reuse, 0x7ff00000, RZ, 0xc0, !PT ;  /* 0x7ff000001b037812 */ /* 0x040fe200078ec0ff */
[C---:B------:R-:W2:Y:S01]  /*2100*/  DADD R8, R26.reuse, c[0x0][0x168] ;  /* 0x00005a001a087629 */ /* 0x040ea20000000000 */
[----:B------:R-:W-:Y:S01]  /*2110*/  IMAD.MOV.U32 R6, RZ, RZ, c[0x0][0x168] ;  /* 0x00005a00ff067624 */ /* 0x000fe200078e00ff */
[----:B------:R-:W-:Y:S01]  /*2120*/  ISETP.GE.AND P3, PT, R27, RZ, PT ;  /* 0x000000ff1b00720c */ /* 0x000fe20003f66270 */
[----:B------:R-:W-:Y:S01]  /*2130*/  IMAD.MOV.U32 R7, RZ, RZ, c[0x0][0x16c] ;  /* 0x00005b00ff077624 */ /* 0x000fe200078e00ff */
[----:B------:R-:W-:Y:S01]  /*2140*/  LEA.HI R3, R3, 0xfffffc0c, RZ, 0xc ;  /* 0xfffffc0c03037811 */ /* 0x000fe200078f60ff */
[----:B------:R-:W-:Y:S01]  /*2150*/  DSETP.NEU.AND P1, PT, |R26|, 0.5, PT ;  /* 0x3fe000001a00742a */ /* 0x000fe20003f2d200 */
[----:B------:R-:W-:Y:S02]  /*2160*/  BSSY B0, `(.L_x_50863) ;  /* 0x0000027000007945 */ /* 0x000fe40003800000 */
[CC--:B--2---:R-:W-:Y:S01]  /*2170*/  SHF.L.U32 R8, R26.reuse, R3.reuse, RZ ;  /* 0x000000031a087219 */ /* 0x0c4fe200000006ff */
[----:B------:R-:W2:Y:S01]  /*2180*/  DSETP.NEU.AND P0, PT, R6, 1, PT ;  /* 0x3ff000000600742a */ /* 0x000ea20003f0d000 */
[----:B------:R-:W-:-:S02]  /*2190*/  SHF.L.U64.HI R3, R26, R3, R27 ;  /* 0x000000031a037219 */ /* 0x000fc4000001021b */
[----:B------:R-:W-:Y:S02]  /*21a0*/  ISETP.EQ.U32.AND P2, PT, R8, RZ, PT ;  /* 0x000000ff0800720c */ /* 0x000fe40003f42070 */
[----:B------:R-:W-:Y:S01]  /*21b0*/  LOP3.LUT R8, R9, 0x7ff00000, RZ, 0xc0, !PT ;  /* 0x7ff0000009087812 */ /* 0x000fe200078ec0ff */
[----:B--2---:R-:W2:Y:S01]  /*21c0*/  DSETP.EQ.OR P4, PT, R24, RZ, !P0 ;  /* 0x000000ff1800722a */ /* 0x004ea20004782400 */
[----:B------:R-:W-:Y:S02]  /*21d0*/  ISETP.EQ.AND.EX P1, PT, R3, -0x80000000, P1, P2 ;  /* 0x800000000300780c */ /* 0x000fe40000f22320 */
[----:B------:R-:W-:Y:S02]  /*21e0*/  ISETP.NE.AND P2, PT, R8, 0x7ff00000, PT ;  /* 0x7ff000000800780c */ /* 0x000fe40003f45270 */
[----:B------:R-:W-:Y:S02]  /*21f0*/  SEL R3, RZ, c[0x0][0x16c], !P1 ;  /* 0x00005b00ff037a07 */ /* 0x000fe40004800000 */
[----:B012---:R-:W-:Y:S01]  /*2200*/  FSEL R24, R4, RZ, !P4 ;  /* 0x000000ff04187208 */ /* 0x007fe20006000000 */
[----:B------:R-:W-:Y:S01]  /*2210*/  IMAD.MOV.U32 R4, RZ, RZ, RZ ;  /* 0x000000ffff047224 */ /* 0x000fe200078e00ff */
[----:B------:R-:W-:-:S02]  /*2220*/  @!P3 LOP3.LUT R3, R3, 0x7ff00000, RZ, 0xfc, !PT ;  /* 0x7ff000000303b812 */ /* 0x000fc400078efcff */
[----:B------:R-:W-:-:S03]  /*2230*/  FSEL R25, R5, 1.875, !P4 ;  /* 0x3ff0000005197808 */ /* 0x000fc60006000000 */
[----:B------:R-:W-:Y:S02]  /*2240*/  IMAD.MOV.U32 R5, RZ, RZ, R3 ;  /* 0x000000ffff057224 */ /* 0x000fe400078e0003 */
[----:B------:R-:W-:Y:S05]  /*2250*/  @P2 BRA `(.L_x_50864) ;  /* 0x0000017000002947 */ /* 0x000fea0003800000 */
[----:B------:R-:W0:-:S06]  /*2260*/  DSETP.GTU.AND P2, PT, |R26|, +INF , PT ;  /* 0x7ff000001a00742a */ /* 0x000e0c0003f4c200 */
        /* <DEDUP_REMOVED lines=14> */
.L_x_50866:
[----:B------:R-:W0:-:S06]  /*2350*/  DSETP.GT.AND P1, PT, |R6|, 1, PT ;  /* 0x3ff000000600742a */ /* 0x000e0c0003f24200 */
[----:B0-----:R-:W-:Y:S01]  /*2360*/  SEL R4, RZ, 0x7ff00000, !P1 ;  /* 0x7ff00000ff047807 */ /* 0x001fe20004800000 */
[----:B------:R-:W0:-:S03]  /*2370*/  DSETP.NEU.AND P1, PT, R6, -1, PT ;  /* 0xbff000000600742a */ /* 0x000e060003f2d000 */
[----:B------:R-:W-:-:S04]  /*2380*/  @!P3 LOP3.LUT R4, R4, 0x7ff00000, RZ, 0x3c, !PT ;  /* 0x7ff000000404b812 */ /* 0x000fc800078e3cff */
[----:B0-----:R-:W-:Y:S01]  /*2390*/  SEL R5, R4, 0x3ff00000, P1 ;  /* 0x3ff0000004057807 */ /* 0x001fe20000800000 */
[----:B------:R-:W-:Y:S01]  /*23a0*/  IMAD.MOV.U32 R4, RZ, RZ, RZ ;  /* 0x000000ffff047224 */ /* 0x000fe200078e00ff */
[----:B------:R-:W-:Y:S05]  /*23b0*/  BRA `(.L_x_50864) ;  /* 0x0000001000007947 */ /* 0x000fea0003800000 */
.L_x_50865:
[----:B------:R0:W1:-:S06]  /*23c0*/  DADD R4, R26, c[0x0][0x168] ;  /* 0x00005a001a047629 */ /* 0x00004c0000000000 */
.L_x_50864:
[----:B------:R-:W-:Y:S05]  /*23d0*/  BSYNC B0 ;  /* 0x0000000000007941 */ /* 0x000fea0003800000 */
.L_x_50863:
[C---:B-----5:R-:W-:Y:S01]  /*23e0*/  LOP3.LUT R3, R29.reuse, 0x7ff00000, RZ, 0xc0, !PT ;  /* 0x7ff000001d037812 */ /* 0x060fe200078ec0ff */
[C---:B------:R-:W2:Y:S01]  /*23f0*/  DADD R8, R28.reuse, c[0x0][0x168] ;  /* 0x00005a001c087629 */ /* 0x040ea20000000000 */
[----:B------:R-:W-:Y:S01]  /*2400*/  ISETP.GE.AND P3, PT, R29, RZ, PT ;  /* 0x000000ff1d00720c */ /* 0x000fe20003f66270 */
[----:B------:R-:W-:Y:S01]  /*2410*/  BSSY B0, `(.L_x_50867) ;  /* 0x0000028000007945 */ /* 0x000fe20003800000 */
[----:B------:R-:W-:Y:S01]  /*2420*/  LEA.HI R3, R3, 0xfffffc0c, RZ, 0xc ;  /* 0xfffffc0c03037811 */ /* 0x000fe200078f60ff */
[----:B------:R-:W3:-:S03]  /*2430*/  DSETP.NEU.AND P1, PT, |R28|, 0.5, PT ;  /* 0x3fe000001c00742a */ /* 0x000ec60003f2d200 */
[CC--:B--2---:R-:W-:Y:S01]  /*2440*/  SHF.L.U32 R8, R28.reuse, R3.reuse, RZ ;  /* 0x000000031c087219 */ /* 0x0c4fe200000006ff */
[----:B------:R-:W2:Y:S01]  /*2450*/  DSETP.EQ.OR P4, PT, R26, RZ, !P0 ;  /* 0x000000ff1a00722a */ /* 0x000ea20004782400 */
[----:B------:R-:W-:Y:S02]  /*2460*/  SHF.L.U64.HI R3, R28, R3, R29 ;  /* 0x000000031c037219 */ /* 0x000fe4000001021d */
[----:B------:R-:W-:Y:S02]  /*2470*/  ISETP.EQ.U32.AND P2, PT, R8, RZ, PT ;  /* 0x000000ff0800720c */ /* 0x000fe40003f42070 */
[----:B------:R-:W-:Y:S02]  /*2480*/  LOP3.LUT R8, R9, 0x7ff00000, RZ, 0xc0, !PT ;  /* 0x7ff0000009087812 */ /* 0x000fe400078ec0ff */
[----:B---3--:R-:W-:Y:S02]  /*2490*/  ISETP.EQ.AND.EX P1, PT, R3, -0x80000000, P1, P2 ;  /* 0x800000000300780c */ /* 0x008fe40000f22320 */
[----:B------:R-:W-:-:S02]  /*24a0*/  ISETP.NE.AND P2, PT, R8, 0x7ff00000, PT ;  /* 0x7ff000000800780c */ /* 0x000fc40003f45270 */
[----:B------:R-:W-:Y:S02]  /*24b0*/  SEL R3, RZ, c[0x0][0x16c], !P1 ;  /* 0x00005b00ff037a07 */ /* 0x000fe40004800000 */
[----:B012---:R-:W-:Y:S01]  /*24c0*/  FSEL R26, R4, RZ, !P4 ;  /* 0x000000ff041a7208 */ /* 0x007fe20006000000 */
[----:B------:R-:W-:Y:S01]  /*24d0*/  IMAD.MOV.U32 R4, RZ, RZ, RZ ;  /* 0x000000ffff047224 */ /* 0x000fe200078e00ff */
[----:B------:R-:W-:Y:S02]  /*24e0*/  @!P3 LOP3.LUT R3, R3, 0x7ff00000, RZ, 0xfc, !PT ;  /* 0x7ff000000303b812 */ /* 0x000fe400078efcff */
        /* <DEDUP_REMOVED lines=18> */
.L_x_50870:
[----:B------:R-:W0:-:S06]  /*2610*/  DSETP.GT.AND P1, PT, |R6|, 1, PT ;  /* 0x3ff000000600742a */ /* 0x000e0c0003f24200 */
[----:B0-----:R-:W-:Y:S01]  /*2620*/  SEL R4, RZ, 0x7ff00000, !P1 ;  /* 0x7ff00000ff047807 */ /* 0x001fe20004800000 */
[----:B------:R-:W0:-:S03]  /*2630*/  DSETP.NEU.AND P1, PT, R6, -1, PT ;  /* 0xbff000000600742a */ /* 0x000e060003f2d000 */
[----:B------:R-:W-:-:S04]  /*2640*/  @!P3 LOP3.LUT R4, R4, 0x7ff00000, RZ, 0x3c, !PT ;  /* 0x7ff000000404b812 */ /* 0x000fc800078e3cff */
[----:B0-----:R-:W-:Y:S01]  /*2650*/  SEL R5, R4, 0x3ff00000, P1 ;  /* 0x3ff0000004057807 */ /* 0x001fe20000800000 */
[----:B------:R-:W-:Y:S01]  /*2660*/  IMAD.MOV.U32 R4, RZ, RZ, RZ ;  /* 0x000000ffff047224 */ /* 0x000fe200078e00ff */
[----:B------:R-:W-:Y:S05]  /*2670*/  BRA `(.L_x_50868) ;  /* 0x0000001000007947 */ /* 0x000fea0003800000 */
.L_x_50869:
[----:B------:R0:W1:-:S06]  /*2680*/  DADD R4, R28, c[0x0][0x168] ;  /* 0x00005a001c047629 */ /* 0x00004c0000000000 */
.L_x_50868:
[----:B------:R-:W-:Y:S05]  /*2690*/  BSYNC B0 ;  /* 0x0000000000007941 */ /* 0x000fea0003800000 */
.L_x_50867:
[C---:B------:R-:W-:Y:S01]  /*26a0*/  LOP3.LUT R3, R31.reuse, 0x7ff00000, RZ, 0xc0, !PT ;  /* 0x7ff000001f037812 */ /* 0x040fe200078ec0ff */
        /* <DEDUP_REMOVED lines=34> */
.L_x_50874:
[----:B------:R-:W0:-:S06]  /*28d0*/  DSETP.GT.AND P1, PT, |R6|, 1, PT ;  /* 0x3ff000000600742a */ /* 0x000e0c0003f24200 */
[----:B0-----:R-:W-:Y:S01]  /*28e0*/  SEL R4, RZ, 0x7ff00000, !P1 ;  /* 0x7ff00000ff047807 */ /* 0x001fe20004800000 */
[----:B------:R-:W0:-:S03]  /*28f0*/  DSETP.NEU.AND P1, PT, R6, -1, PT ;  /* 0xbff000000600742a */ /* 0x000e060003f2d000 */
[----:B------:R-:W-:-:S04]  /*2900*/  @!P3 LOP3.LUT R4, R4, 0x7ff00000, RZ, 0x3c, !PT ;  /* 0x7ff000000404b812 */ /* 0x000fc800078e3cff */
[----:B0-----:R-:W-:Y:S01]  /*2910*/  SEL R5, R4, 0x3ff00000, P1 ;  /* 0x3ff0000004057807 */ /* 0x001fe20000800000 */
[----:B------:R-:W-:Y:S01]  /*2920*/  IMAD.MOV.U32 R4, RZ, RZ, RZ ;  /* 0x000000ffff047224 */ /* 0x000fe200078e00ff */
[----:B------:R-:W-:Y:S05]  /*2930*/  BRA `(.L_x_50872) ;  /* 0x0000001000007947 */ /* 0x000fea0003800000 */
.L_x_50873:
[----:B------:R0:W1:-:S06]  /*2940*/  DADD R4, R30, c[0x0][0x168] ;  /* 0x00005a001e047629 */ /* 0x00004c0000000000 */
.L_x_50872:
[----:B------:R-:W-:Y:S05]  /*2950*/  BSYNC B0 ;  /* 0x0000000000007941 */ /* 0x000fea0003800000 */
.L_x_50871:
        /* <DEDUP_REMOVED lines=35> */
.L_x_50878:
[----:B------:R-:W0:-:S06]  /*2b90*/  DSETP.GT.AND P1, PT, |R6|, 1, PT ;  /* 0x3ff000000600742a */ /* 0x000e0c0003f24200 */
[----:B0-----:R-:W-:Y:S01]  /*2ba0*/  SEL R4, RZ, 0x7ff00000, !P1 ;  /* 0x7ff00000ff047807 */ /* 0x001fe20004800000 */
[----:B------:R-:W0:-:S03]  /*2bb0*/  DSETP.NEU.AND P1, PT, R6, -1, PT ;  /* 0xbff000000600742a */ /* 0x000e060003f2d000 */
[----:B------:R-:W-:-:S04]  /*2bc0*/  @!P3 LOP3.LUT R4, R4, 0x7ff00000, RZ, 0x3c, !PT ;  /* 0x7ff000000404b812 */ /* 0x000fc800078e3cff */
[----:B0-----:R-:W-:Y:S01]  /*2bd0*/  SEL R5, R4, 0x3ff00000, P1 ;  /* 0x3ff0000004057807 */ /* 0x001fe20000800000 */
[----:B------:R-:W-:Y:S01]  /*2be0*/  IMAD.MOV.U32 R4, RZ, RZ, RZ ;  /* 0x000000ffff047224 */ /* 0x000fe200078e00ff */
[----:B------:R-:W-:Y:S05]  /*2bf0*/  BRA `(.L_x_50876) ;  /* 0x0000001000007947 */ /* 0x000fea0003800000 */
.L_x_50877:
[----:B------:R0:W1:-:S06]  /*2c00*/  DADD R4, R16, c[0x0][0x168] ;  /* 0x00005a0010047629 */ /* 0x00004c0000000000 */
.L_x_50876:
[----:B------:R-:W-:Y:S05]  /*2c10*/  BSYNC B0 ;  /* 0x0000000000007941 */ /* 0x000fea0003800000 */
.L_x_50875:
        /* <DEDUP_REMOVED lines=35> */
.L_x_50882:
[----:B------:R-:W0:-:S06]  /*2e50*/  DSETP.GT.AND P1, PT, |R6|, 1, PT ;  /* 0x3ff000000600742a */ /* 0x000e0c0003f24200 */
[----:B0-----:R-:W-:Y:S01]  /*2e60*/  SEL R4, RZ, 0x7ff00000, !P1 ;  /* 0x7ff00000ff047807 */ /* 0x001fe20004800000 */
[----:B------:R-:W0:-:S03]  /*2e70*/  DSETP.NEU.AND P1, PT, R6, -1, PT ;  /* 0xbff000000600742a */ /* 0x000e060003f2d000 */
[----:B------:R-:W-:-:S04]  /*2e80*/  @!P3 LOP3.LUT R4, R4, 0x7ff00000, RZ, 0x3c, !PT ;  /* 0x7ff000000404b812 */ /* 0x000fc800078e3cff */
[----:B0-----:R-:W-:Y:S01]  /*2e90*/  SEL R5, R4, 0x3ff00000, P1 ;  /* 0x3ff0000004057807 */ /* 0x001fe20000800000 */
[----:B------:R-:W-:Y:S01]  /*2ea0*/  IMAD.MOV.U32 R4, RZ, RZ, RZ ;  /* 0x000000ffff047224 */ /* 0x000fe200078e00ff */
[----:B------:R-:W-:Y:S05]  /*2eb0*/  BRA `(.L_x_50880) ;  /* 0x0000001000007947 */ /* 0x000fea0003800000 */
.L_x_50881:
[----:B------:R0:W1:-:S06]  /*2ec0*/  DADD R4, R18, c[0x0][0x168] ;  /* 0x00005a0012047629 */ /* 0x00004c0000000000 */
.L_x_50880:
[----:B------:R-:W-:Y:S05]  /*2ed0*/  BSYNC B0 ;  /* 0x0000000000007941 */ /* 0x000fea0003800000 */
.L_x_50879:
        /* <DEDUP_REMOVED lines=35> */
.L_x_50886:
[----:B------:R-:W0:-:S06]  /*3110*/  DSETP.GT.AND P1, PT, |R6|, 1, PT ;  /* 0x3ff000000600742a */ /* 0x000e0c0003f24200 */
[----:B0-----:R-:W-:Y:S01]  /*3120*/  SEL R4, RZ, 0x7ff00000, !P1 ;  /* 0x7ff00000ff047807 */ /* 0x001fe20004800000 */
[----:B------:R-:W0:-:S03]  /*3130*/  DSETP.NEU.AND P1, PT, R6, -1, PT ;  /* 0xbff000000600742a */ /* 0x000e060003f2d000 */
[----:B------:R-:W-:-:S04]  /*3140*/  @!P3 LOP3.LUT R4, R4, 0x7ff00000, RZ, 0x3c, !PT ;  /* 0x7ff000000404b812 */ /* 0x000fc800078e3cff */
[----:B0-----:R-:W-:Y:S01]  /*3150*/  SEL R5, R4, 0x3ff00000, P1 ;  /* 0x3ff0000004057807 */ /* 0x001fe20000800000 */
[----:B------:R-:W-:Y:S01]  /*3160*/  IMAD.MOV.U32 R4, RZ, RZ, RZ ;  /* 0x000000ffff047224 */ /* 0x000fe200078e00ff */
[----:B------:R-:W-:Y:S05]  /*3170*/  BRA `(.L_x_50884) ;  /* 0x0000001000007947 */ /* 0x000fea0003800000 */
.L_x_50885:
[----:B------:R0:W1:-:S06]  /*3180*/  DADD R4, R20, c[0x0][0x168] ;  /* 0x00005a0014047629 */ /* 0x00004c0000000000 */
.L_x_50884:
[----:B------:R-:W-:Y:S05]  /*3190*/  BSYNC B0 ;  /* 0x0000000000007941 */ /* 0x000fea0003800000 */
.L_x_50883:
        /* <DEDUP_REMOVED lines=35> */
.L_x_50890:
[----:B------:R-:W0:-:S06]  /*33d0*/  DSETP.GT.AND P1, PT, |R6|, 1, PT ;  /* 0x3ff000000600742a */ /* 0x000e0c0003f24200 */
[----:B0-----:R-:W-:Y:S01]  /*33e0*/  SEL R4, RZ, 0x7ff00000, !P1 ;  /* 0x7ff00000ff047807 */ /* 0x001fe20004800000 */
[----:B------:R-:W0:-:S03]  /*33f0*/  DSETP.NEU.AND P1, PT, R6, -1, PT ;  /* 0xbff000000600742a */ /* 0x000e060003f2d000 */
[----:B------:R-:W-:-:S04]  /*3400*/  @!P3 LOP3.LUT R4, R4, 0x7ff00000, RZ, 0x3c, !PT ;  /* 0x7ff000000404b812 */ /* 0x000fc800078e3cff */
[----:B0-----:R-:W-:Y:S01]  /*3410*/  SEL R5, R4, 0x3ff00000, P1 ;  /* 0x3ff0000004057807 */ /* 0x001fe20000800000 */
[----:B------:R-:W-:Y:S01]  /*3420*/  IMAD.MOV.U32 R4, RZ, RZ, RZ ;  /* 0x000000ffff047224 */ /* 0x000fe200078e00ff */
[----:B------:R-:W-:Y:S05]  /*3430*/  BRA `(.L_x_50888) ;  /* 0x0000001000007947 */ /* 0x000fea0003800000 */
.L_x_50889:
[----:B------:R0:W1:-:S06]  /*3440*/  DADD R4, R22, c[0x0][0x168] ;  /* 0x00005a0016047629 */ /* 0x00004c0000000000 */
.L_x_50888:
[----:B------:R-:W-:Y:S05]  /*3450*/  BSYNC B0 ;  /* 0x0000000000007941 */ /* 0x000fea0003800000 */
.L_x_50887:
[----:B------:R-:W2:-:S06]  /*3460*/  DSETP.EQ.OR P0, PT, R22, RZ, !P0 ;  /* 0x000000ff1600722a */ /* 0x000e8c0004702400 */
[----:B012---:R-:W-:Y:S02]  /*3470*/  FSEL R22, R4, RZ, !P0 ;  /* 0x000000ff04167208 */ /* 0x007fe40004000000 */
[----:B------:R-:W-:Y:S02]  /*3480*/  FSEL R23, R5, 1.875, !P0 ;  /* 0x3ff0000005177808 */ /* 0x000fe40004000000 */
.L_x_50858:
[----:B------:R-:W-:-:S04]  /*3490*/  IMAD.MOV.U32 R3, RZ, RZ, 0x8 ;  /* 0x00000008ff037424 */ /* 0x000fc800078e00ff */
[----:B------:R-:W-:-:S06]  /*34a0*/  IMAD.WIDE.U32 R2, R2, R3, c[0x0][0x178] ;  /* 0x00005e0002027625 */ /* 0x000fcc00078e0003 */
[----:B------:R-:W-:-:S05]  /*34b0*/  IMAD.WIDE R2, R0, 0x10, R2 ;  /* 0x0000001000027825 */ /* 0x000fca00078e0202 */
[----:B------:R-:W-:Y:S04]  /*34c0*/  STG.E.128 [R2.64], R24 ;  /* 0x0000001802007986 */ /* 0x000fe8000c101d04 */
[----:B------:R-:W-:Y:S04]  /*34d0*/  STG.E.128 [R2.64+0x800], R28 ;  /* 0x0008001c02007986 */ /* 0x000fe8000c101d04 */
[----:B------:R-:W-:Y:S04]  /*34e0*/  STG.E.128 [R2.64+0x1000], R16 ;  /* 0x0010001002007986 */ /* 0x000fe8000c101d04 */
[----:B------:R-:W-:Y:S01]  /*34f0*/  STG.E.128 [R2.64+0x1800], R20 ;  /* 0x0018001402007986 */ /* 0x000fe2000c101d04 */
[----:B------:R-:W-:Y:S05]  /*3500*/  EXIT ;  /* 0x000000000000794d */ /* 0x000fea0003800000 */
.L_x_50808:
        /* <DEDUP_REMOVED lines=73> */
[----:B0-----:R-:W-:Y:S05]  /*39a0*/  CALL.REL.NOINC `($_ZN2at6native29vectorized_elementwise_kernelILi2EZNS0_50_GLOBAL__N__2680c7bb_12_PowKernel_cu_b2145a98_318422pow_scalar_tensor_implIdEEvRNS_18TensorIteratorBaseET_EUldE_St5arrayIPcLm2EEEEviT0_T1_$__internal_accurate_pow) ;  /* 0x00003e9000007944 */ /* 0x001fea0003c00000 */
[----:B------:R-:W-:Y:S05]  /*39b0*/  BSYNC B2 ;  /* 0x0000000000027941 */ /* 0x000fea0003800000 */
.L_x_50895:
[----:B------:R-:W-:Y:S01]  /*39c0*/  IMAD.MOV.U32 R7, RZ, RZ, c[0x0][0x16c] ;  /* 0x00005b00ff077624 */ /* 0x000fe200078e00ff */
[----:B------:R-:W1:Y:S01]  /*39d0*/  DADD R4, R28, c[0x0][0x168] ;  /* 0x00005a001c047629 */ /* 0x000e620000000000 */
[----:B------:R-:W-:-:S03]  /*39e0*/  ISETP.GT.AND P2, PT, RZ, c[0x0][0x16c], !P2 ;  /* 0x00005b00ff007a0c */ /* 0x000fc60005744270 */
[----:B------:R-:W-:Y:S01]  /*39f0*/  ISETP.GT.AND P0, PT, R7, -0x1, PT ;  /* 0xffffffff0700780c */ /* 0x000fe20003f04270 */
[----:B------:R-:W-:-:S05]  /*3a00*/  IMAD.MOV.U32 R7, RZ, RZ, R3 ;  /* 0x000000ffff077224 */ /* 0x000fca00078e0003 */
        /* <DEDUP_REMOVED lines=10> */
.L_x_50896:
        /* <DEDUP_REMOVED lines=17> */
.L_x_50900:
        /* <DEDUP_REMOVED lines=9> */
.L_x_50899:
[----:B------:R1:W2:-:S06]  /*3c50*/  DADD R6, R28, c[0x0][0x168] ;  /* 0x00005a001c067629 */ /* 0x00028c0000000000 */
.L_x_50898:
[----:B------:R-:W-:Y:S05]  /*3c60*/  BSYNC B2 ;  /* 0x0000000000027941 */ /* 0x000fea0003800000 */
.L_x_50897:
[----:B------:R-:W3:Y:S01]  /*3c70*/  DSETP.NEU.AND P0, PT, R28, RZ, PT ;  /* 0x000000ff1c00722a */ /* 0x000ee20003f0d000 */
[----:B------:R-:W-:Y:S02]  /*3c80*/  IMAD.MOV.U32 R4, RZ, RZ, c[0x0][0x168] ;  /* 0x00005a00ff047624 */ /* 0x000fe400078e00ff */
[----:B------:R-:W-:-:S06]  /*3c90*/  IMAD.MOV.U32 R5, RZ, RZ, c[0x0][0x16c] ;  /* 0x00005b00ff057624 */ /* 0x000fcc00078e00ff */
[----:B---3--:R-:W3:-:S06]  /*3ca0*/  DSETP.EQ.OR P0, PT, R4, 1, !P0 ;  /* 0x3ff000000400742a */ /* 0x008ecc0004702400 */
[----:B-123--:R-:W-:Y:S02]  /*3cb0*/  FSEL R28, R6, RZ, !P0 ;  /* 0x000000ff061c7208 */ /* 0x00efe40004000000 */
[----:B------:R-:W-:Y:S02]  /*3cc0*/  FSEL R29, R7, 1.875, !P0 ;  /* 0x3ff00000071d7808 */ /* 0x000fe40004000000 */
.L_x_50894:
[----:B------:R-:W-:Y:S05]  /*3cd0*/  BSYNC B1 ;  /* 0x0000000000017941 */ /* 0x000fea0003800000 */
.L_x_50893:
        /* <DEDUP_REMOVED lines=15> */
[----:B01----:R-:W-:Y:S05]  /*3dd0*/  CALL.REL.NOINC `($_ZN2at6native29vectorized_elementwise_kernelILi2EZNS0_50_GLOBAL__N__2680c7bb_12_PowKernel_cu_b2145a98_318422pow_scalar_tensor_implIdEEvRNS_18TensorIteratorBaseET_EUldE_St5arrayIPcLm2EEEEviT0_T1_$__internal_accurate_pow) ;  /* 0x00003a6000007944 */ /* 0x003fea0003c00000 */
[----:B------:R-:W-:Y:S05]  /*3de0*/  BSYNC B2 ;  /* 0x0000000000027941 */ /* 0x000fea0003800000 */
.L_x_50903:
        /* <DEDUP_REMOVED lines=15> */
.L_x_50904:
        /* <DEDUP_REMOVED lines=17> */
.L_x_50908:
        /* <DEDUP_REMOVED lines=9> */
.L_x_50907:
[----:B------:R1:W2:-:S06]  /*4080*/  DADD R6, R16, c[0x0][0x168] ;  /* 0x00005a0010067629 */ /* 0x00028c0000000000 */
.L_x_50906:
[----:B------:R-:W-:Y:S05]  /*4090*/  BSYNC B2 ;  /* 0x0000000000027941 */ /* 0x000fea0003800000 */
.L_x_50905:
[----:B------:R-:W3:Y:S01]  /*40a0*/  DSETP.NEU.AND P0, PT, R16, RZ, PT ;  /* 0x000000ff1000722a */ /* 0x000ee20003f0d000 */
[----:B------:R-:W-:Y:S02]  /*40b0*/  IMAD.MOV.U32 R4, RZ, RZ, c[0x0][0x168] ;  /* 0x00005a00ff047624 */ /* 0x000fe400078e00ff */
[----:B------:R-:W-:-:S06]  /*40c0*/  IMAD.MOV.U32 R5, RZ, RZ, c[0x0][0x16c] ;  /* 0x00005b00ff057624 */ /* 0x000fcc00078e00ff */
[----:B---3--:R-:W3:-:S06]  /*40d0*/  DSETP.EQ.OR P0, PT, R4, 1, !P0 ;  /* 0x3ff000000400742a */ /* 0x008ecc0004702400 */
[----:B-123--:R-:W-:Y:S02]  /*40e0*/  FSEL R16, R6, RZ, !P0 ;  /* 0x000000ff06107208 */ /* 0x00efe40004000000 */
[----:B------:R-:W-:Y:S02]  /*40f0*/  FSEL R17, R7, 1.875, !P0 ;  /* 0x3ff0000007117808 */ /* 0x000fe40004000000 */
.L_x_50902:
[----:B------:R-:W-:Y:S05]  /*4100*/  BSYNC B1 ;  /* 0x0000000000017941 */ /* 0x000fea0003800000 */
.L_x_50901:
        /* <DEDUP_REMOVED lines=17> */
.L_x_50911:
        /* <DEDUP_REMOVED lines=15> */
.L_x_50912:
        /* <DEDUP_REMOVED lines=17> */
.L_x_50916:
        /* <DEDUP_REMOVED lines=9> */
.L_x_50915:
[----:B------:R1:W2:-:S06]  /*44b0*/  DADD R6, R18, c[0x0][0x168] ;  /* 0x00005a0012067629 */ /* 0x00028c0000000000 */
.L_x_50914:
[----:B------:R-:W-:Y:S05]  /*44c0*/  BSYNC B2 ;  /* 0x0000000000027941 */ /* 0x000fea0003800000 */
.L_x_50913:
[----:B------:R-:W3:Y:S01]  /*44d0*/  DSETP.NEU.AND P0, PT, R18, RZ, PT ;  /* 0x000000ff1200722a */ /* 0x000ee20003f0d000 */
[----:B------:R-:W-:Y:S02]  /*44e0*/  IMAD.MOV.U32 R4, RZ, RZ, c[0x0][0x168] ;  /* 0x00005a00ff047624 */ /* 0x000fe400078e00ff */
[----:B------:R-:W-:-:S06]  /*44f0*/  IMAD.MOV.U32 R5, RZ, RZ, c[0x0][0x16c] ;  /* 0x00005b00ff057624 */ /* 0x000fcc00078e00ff */
[----:B---3--:R-:W3:-:S06]  /*4500*/  DSETP.EQ.OR P0, PT, R4, 1, !P0 ;  /* 0x3ff000000400742a */ /* 0x008ecc0004702400 */
[----:B-123--:R-:W-:Y:S02]  /*4510*/  FSEL R18, R6, RZ, !P0 ;  /* 0x000000ff06127208 */ /* 0x00efe40004000000 */
[----:B------:R-:W-:Y:S02]  /*4520*/  FSEL R19, R7, 1.875, !P0 ;  /* 0x3ff0000007137808 */ /* 0x000fe40004000000 */
.L_x_50910:
[----:B------:R-:W-:Y:S05]  /*4530*/  BSYNC B1 ;  /* 0x0000000000017941 */ /* 0x000fea0003800000 */
.L_x_50909:
        /* <DEDUP_REMOVED lines=17> */
.L_x_50919:
        /* <DEDUP_REMOVED lines=15> */
.L_x_50920:
        /* <DEDUP_REMOVED lines=17> */
.L_x_50924:
        /* <DEDUP_REMOVED lines=9> */
.L_x_50923:
[----:B------:R1:W2:-:S06]  /*48e0*/  DADD R6, R20, c[0x0][0x168] ;  /* 0x00005a0014067629 */ /* 0x00028c0000000000 */
.L_x_50922:
[----:B------:R-:W-:Y:S05]  /*48f0*/  BSYNC B2 ;  /* 0x0000000000027941 */ /* 0x000fea0003800000 */
.L_x_50921:
[----:B------:R-:W3:Y:S01]  /*4900*/  DSETP.NEU.AND P0, PT, R20, RZ, PT ;  /* 0x000000ff1400722a */ /* 0x000ee20003f0d000 */
[----:B------:R-:W-:Y:S02]  /*4910*/  IMAD.MOV.U32 R4, RZ, RZ, c[0x0][0x168] ;  /* 0x00005a00ff047624 */ /* 0x000fe400078e00ff */
[----:B------:R-:W-:-:S06]  /*4920*/  IMAD.MOV.U32 R5, RZ, RZ, c[0x0][0x16c] ;  /* 0x00005b00ff057624 */ /* 0x000fcc00078e00ff */
[----:B---3--:R-:W3:-:S06]  /*4930*/  DSETP.EQ.OR P0, PT, R4, 1, !P0 ;  /* 0x3ff000000400742a */ /* 0x008ecc0004702400 */
[----:B-123--:R-:W-:Y:S02]  /*4940*/  FSEL R20, R6, RZ, !P0 ;  /* 0x000000ff06147208 */ /* 0x00efe40004000000 */
[----:B------:R-:W-:Y:S02]  /*4950*/  FSEL R21, R7, 1.875, !P0 ;  /* 0x3ff0000007157808 */ /* 0x000fe40004000000 */
.L_x_50918:
[----:B------:R-:W-:Y:S05]  /*4960*/  BSYNC B1 ;  /* 0x0000000000017941 */ /* 0x000fea0003800000 */
.L_x_50917:
        /* <DEDUP_REMOVED lines=17> */
.L_x_50927:
        /* <DEDUP_REMOVED lines=15> */
.L_x_50928:
        /* <DEDUP_REMOVED lines=17> */
.L_x_50932:
        /* <DEDUP_REMOVED lines=9> */
.L_x_50931:
[----:B------:R1:W2:-:S06]  /*4d10*/  DADD R6, R22, c[0x0][0x168] ;  /* 0x00005a0016067629 */ /* 0x00028c0000000000 */
.L_x_50930:
[----:B------:R-:W-:Y:S05]  /*4d20*/  BSYNC B2 ;  /* 0x0000000000027941 */ /* 0x000fea0003800000 */
.L_x_50929:
[----:B------:R-:W3:Y:S01]  /*4d30*/  DSETP.NEU.AND P0, PT, R22, RZ, PT ;  /* 0x000000ff1600722a */ /* 0x000ee20003f0d000 */
[----:B------:R-:W-:Y:S02]  /*4d40*/  IMAD.MOV.U32 R4, RZ, RZ, c[0x0][0x168] ;  /* 0x00005a00ff047624 */ /* 0x000fe400078e00ff */
[----:B------:R-:W-:-:S06]  /*4d50*/  IMAD.MOV.U32 R5, RZ, RZ, c[0x0][0x16c] ;  /* 0x00005b00ff057624 */ /* 0x000fcc00078e00ff */
[----:B---3--:R-:W3:-:S06]  /*4d60*/  DSETP.EQ.OR P0, PT, R4, 1, !P0 ;  /* 0x3ff000000400742a */ /* 0x008ecc0004702400 */
[----:B-123--:R-:W-:Y:S02]  /*4d70*/  FSEL R22, R6, RZ, !P0 ;  /* 0x000000ff06167208 */ /* 0x00efe40004000000 */
[----:B------:R-:W-:Y:S02]  /*4d80*/  FSEL R23, R7, 1.875, !P0 ;  /* 0x3ff0000007177808 */ /* 0x000fe40004000000 */
.L_x_50926:
[----:B------:R-:W-:Y:S05]  /*4d90*/  BSYNC B1 ;  /* 0x0000000000017941 */ /* 0x000fea0003800000 */
.L_x_50925:
        /* <DEDUP_REMOVED lines=17> */
.L_x_50935:
        /* <DEDUP_REMOVED lines=15> */
.L_x_50936:
        /* <DEDUP_REMOVED lines=17> */
.L_x_50940:
        /* <DEDUP_REMOVED lines=9> */
.L_x_50939:
[----:B------:R1:W2:-:S06]  /*5140*/  DADD R6, R24, c[0x0][0x168] ;  /* 0x00005a0018067629 */ /* 0x00028c0000000000 */
.L_x_50938:
[----:B------:R-:W-:Y:S05]  /*5150*/  BSYNC B2 ;  /* 0x0000000000027941 */ /* 0x000fea0003800000 */
.L_x_50937:
[----:B------:R-:W3:Y:S01]  /*5160*/  DSETP.NEU.AND P0, PT, R24, RZ, PT ;  /* 0x000000ff1800722a */ /* 0x000ee20003f0d000 */
[----:B------:R-:W-:Y:S02]  /*5170*/  IMAD.MOV.U32 R4, RZ, RZ, c[0x0][0x168] ;  /* 0x00005a00ff047624 */ /* 0x000fe400078e00ff */
[----:B------:R-:W-:-:S06]  /*5180*/  IMAD.MOV.U32 R5, RZ, RZ, c[0x0][0x16c] ;  /* 0x00005b00ff057624 */ /* 0x000fcc00078e00ff */
[----:B---3--:R-:W3:-:S06]  /*5190*/  DSETP.EQ.OR P0, PT, R4, 1, !P0 ;  /* 0x3ff000000400742a */ /* 0x008ecc0004702400 */
[----:B-123--:R-:W-:Y:S02]  /*51a0*/  FSEL R24, R6, RZ, !P0 ;  /* 0x000000ff06187208 */ /* 0x00efe40004000000 */
[----:B------:R-:W-:Y:S02]  /*51b0*/  FSEL R25, R7, 1.875, !P0 ;  /* 0x3ff0000007197808 */ /* 0x000fe40004000000 */
.L_x_50934:
[----:B------:R-:W-:Y:S05]  /*51c0*/  BSYNC B1 ;  /* 0x0000000000017941 */ /* 0x000fea0003800000 */
.L_x_50933:
        /* <DEDUP_REMOVED lines=17> */
.L_x_50943:
        /* <DEDUP_REMOVED lines=15> */
.L_x_50944:
        /* <DEDUP_REMOVED lines=17> */
.L_x_50948:
        /* <DEDUP_REMOVED lines=9> */
.L_x_50947:
[----:B------:R1:W2:-:S06]  /*5570*/  DADD R6, R26, c[0x0][0x168] ;  /* 0x00005a001a067629 */ /* 0x00028c0000000000 */
.L_x_50946:
[----:B------:R-:W-:Y:S05]  /*5580*/  BSYNC B2 ;  /* 0x0000000000027941 */ /* 0x000fea0003800000 */
.L_x_50945:
[----:B------:R-:W3:Y:S01]  /*5590*/  DSETP.NEU.AND P0, PT, R26, RZ, PT ;  /* 0x000000ff1a00722a */ /* 0x000ee20003f0d000 */
[----:B------:R-:W-:Y:S02]  /*55a0*/  IMAD.MOV.U32 R4, RZ, RZ, c[0x0][0x168] ;  /* 0x00005a00ff047624 */ /* 0x000fe400078e00ff */
[----:B------:R-:W-:-:S06]  /*55b0*/  IMAD.MOV.U32 R5, RZ, RZ, c[0x0][0x16c] ;  /* 0x00005b00ff057624 */ /* 0x000fcc00078e00ff */
[----:B---3--:R-:W3:-:S06]  /*55c0*/  DSETP.EQ.OR P0, PT, R4, 1, !P0 ;  /* 0x3ff000000400742a */ /* 0x008ecc0004702400 */
[----:B-123--:R-:W-:Y:S02]  /*55d0*/  FSEL R26, R6, RZ, !P0 ;  /* 0x000000ff061a7208 */ /* 0x00efe40004000000 */
[----:B------:R-:W-:Y:S02]  /*55e0*/  FSEL R27, R7, 1.875, !P0 ;  /* 0x3ff00000071b7808 */ /* 0x000fe40004000000 */
.L_x_50942:
[----:B------:R-:W-:Y:S05]  /*55f0*/  BSYNC B1 ;  /* 0x0000000000017941 */ /* 0x000fea0003800000 */
.L_x_50941:
        /* <DEDUP_REMOVED lines=16> */
.L_x_50950:
        /* <DEDUP_REMOVED lines=15> */
.L_x_50951:
        /* <DEDUP_REMOVED lines=17> */
.L_x_50955:
        /* <DEDUP_REMOVED lines=9> */
.L_x_50954:
[----:B------:R1:W2:-:S06]  /*5990*/  DADD R6, R30, c[0x0][0x168] ;  /* 0x00005a001e067629 */ /* 0x00028c0000000000 */
.L_x_50953:
[----:B------:R-:W-:Y:S05]  /*59a0*/  BSYNC B1 ;  /* 0x0000000000017941 */ /* 0x000fea0003800000 */
.L_x_50952:
[----:B------:R-:W3:Y:S01]  /*59b0*/  DSETP.NEU.AND P0, PT, R30, RZ, PT ;  /* 0x000000ff1e00722a */ /* 0x000ee20003f0d000 */
[----:B------:R-:W-:Y:S02]  /*59c0*/  IMAD.MOV.U32 R4, RZ, RZ, c[0x0][0x168] ;  /* 0x00005a00ff047624 */ /* 0x000fe400078e00ff */
[----:B------:R-:W-:-:S06]  /*59d0*/  IMAD.MOV.U32 R5, RZ, RZ, c[0x0][0x16c] ;  /* 0x00005b00ff057624 */ /* 0x000fcc00078e00ff */
[----:B---3--:R-:W3:-:S06]  /*59e0*/  DSETP.EQ.OR P0, PT, R4, 1, !P0 ;  /* 0x3ff000000400742a */ /* 0x008ecc0004702400 */
[----:B--23--:R-:W-:Y:S02]  /*59f0*/  FSEL R4, R6, RZ, !P0 ;  /* 0x000000ff06047208 */ /* 0x00cfe40004000000 */
[----:B------:R-:W-:Y:S01]  /*5a00*/  FSEL R5, R7, 1.875, !P0 ;  /* 0x3ff0000007057808 */ /* 0x000fe20004000000 */
[----:B------:R-:W-:Y:S05]  /*5a10*/  BRA `(.L_x_50949) ;  /* 0x00001a4000007947 */ /* 0x000fea0003800000 */
.L_x_50892:
[----:B0-----:R-:W-:Y:S01]  /*5a20*/  BSSY B1, `(.L_x_50956) ;  /* 0x0000032000017945 */ /* 0x001fe20003800000 */
[----:B------:R-:W-:Y:S05]  /*5a30*/  @P0 BRA `(.L_x_50957) ;  /* 0x0000030000000947 */ /* 0x000fea0003800000 */
[C---:B-----5:R-:W-:Y:S01]  /*5a40*/  LOP3.LUT R3, R29.reuse, 0x7ff00000, RZ, 0xc0, !PT ;  /* 0x7ff000001d037812 */ /* 0x060fe200078ec0ff */
[C---:B------:R-:W0:Y:S01]  /*5a50*/  DADD R4, R28.reuse, c[0x0][0x168] ;  /* 0x00005a001c047629 */ /* 0x040e220000000000 */
[----:B------:R-:W-:Y:S01]  /*5a60*/  ISETP.GE.AND P2, PT, R29, RZ, PT ;  /* 0x000000ff1d00720c */ /* 0x000fe20003f46270 */
[----:B------:R-:W-:Y:S01]  /*5a70*/  BSSY B2, `(.L_x_50958) ;  /* 0x0000026000027945 */ /* 0x000fe20003800000 */
[----:B------:R-:W-:Y:S01]  /*5a80*/  LEA.HI R3, R3, 0xfffffc0c, RZ, 0xc ;  /* 0xfffffc0c03037811 */ /* 0x000fe200078f60ff */
[----:B------:R-:W1:-:S03]  /*5a90*/  DSETP.NEU.AND P0, PT, |R28|, 0.5, PT ;  /* 0x3fe000001c00742a */ /* 0x000e460003f0d200 */
[CC--:B0-----:R-:W-:Y:S02]  /*5aa0*/  SHF.L.U32 R4, R28.reuse, R3.reuse, RZ ;  /* 0x000000031c047219 */ /* 0x0c1fe400000006ff */
[----:B------:R-:W-:Y:S02]  /*5ab0*/  SHF.L.U64.HI R3, R28, R3, R29 ;  /* 0x000000031c037219 */ /* 0x000fe4000001021d */
[----:B------:R-:W-:Y:S02]  /*5ac0*/  ISETP.EQ.U32.AND P1, PT, R4, RZ, PT ;  /* 0x000000ff0400720c */ /* 0x000fe40003f22070 */
[----:B------:R-:W-:Y:S02]  /*5ad0*/  LOP3.LUT R4, R5, 0x7ff00000, RZ, 0xc0, !PT ;  /* 0x7ff0000005047812 */ /* 0x000fe400078ec0ff */
        /* <DEDUP_REMOVED lines=23> */
.L_x_50961:
[----:B------:R-:W0:-:S06]  /*5c50*/  DSETP.GT.AND P0, PT, |R6|, 1, PT ;  /* 0x3ff000000600742a */ /* 0x000e0c0003f04200 */
[----:B0-----:R-:W-:Y:S01]  /*5c60*/  SEL R4, RZ, 0x7ff00000, !P0 ;  /* 0x7ff00000ff047807 */ /* 0x001fe20004000000 */
[----:B------:R-:W0:-:S03]  /*5c70*/  DSETP.NEU.AND P0, PT, R6, -1, PT ;  /* 0xbff000000600742a */ /* 0x000e060003f0d000 */
[----:B------:R-:W-:-:S04]  /*5c80*/  @!P2 LOP3.LUT R4, R4, 0x7ff00000, RZ, 0x3c, !PT ;  /* 0x7ff000000404a812 */ /* 0x000fc800078e3cff */
[----:B0-----:R-:W-:Y:S01]  /*5c90*/  SEL R5, R4, 0x3ff00000, P0 ;  /* 0x3ff0000004057807 */ /* 0x001fe20000000000 */
[----:B------:R-:W-:Y:S01]  /*5ca0*/  IMAD.MOV.U32 R4, RZ, RZ, RZ ;  /* 0x000000ffff047224 */ /* 0x000fe200078e00ff */
[----:B------:R-:W-:Y:S05]  /*5cb0*/  BRA `(.L_x_50959) ;  /* 0x0000001000007947 */ /* 0x000fea0003800000 */
.L_x_50960:
[----:B------:R0:W1:-:S06]  /*5cc0*/  DADD R4, R28, c[0x0][0x168] ;  /* 0x00005a001c047629 */ /* 0x00004c0000000000 */
.L_x_50959:
[----:B------:R-:W-:Y:S05]  /*5cd0*/  BSYNC B2 ;  /* 0x0000000000027941 */ /* 0x000fea0003800000 */
.L_x_50958:
[----:B------:R-:W2:Y:S01]  /*5ce0*/  DSETP.NEU.AND P0, PT, R28, RZ, PT ;  /* 0x000000ff1c00722a */ /* 0x000ea20003f0d000 */
[----:B------:R-:W-:Y:S02]  /*5cf0*/  IMAD.MOV.U32 R6, RZ, RZ, c[0x0][0x168] ;  /* 0x00005a00ff067624 */ /* 0x000fe400078e00ff */
[----:B------:R-:W-:-:S06]  /*5d00*/  IMAD.MOV.U32 R7, RZ, RZ, c[0x0][0x16c] ;  /* 0x00005b00ff077624 */ /* 0x000fcc00078e00ff */
[----:B--2---:R-:W2:-:S06]  /*5d10*/  DSETP.EQ.OR P0, PT, R6, 1, !P0 ;  /* 0x3ff000000600742a */ /* 0x004e8c0004702400 */
[----:B012---:R-:W-:Y:S02]  /*5d20*/  FSEL R28, R4, RZ, !P0 ;  /* 0x000000ff041c7208 */ /* 0x007fe40004000000 */
[----:B------:R-:W-:Y:S02]  /*5d30*/  FSEL R29, R5, 1.875, !P0 ;  /* 0x3ff00000051d7808 */ /* 0x000fe40004000000 */
.L_x_50957:
[----:B------:R-:W-:Y:S05]  /*5d40*/  BSYNC B1 ;  /* 0x0000000000017941 */ /* 0x000fea0003800000 */
.L_x_50956:
[----:B------:R-:W-:Y:S01]  /*5d50*/  IADD3 R3, R39, 0x80, RZ ;  /* 0x0000008027037810 */ /* 0x000fe20007ffe0ff */
[----:B------:R-:W-:Y:S03]  /*5d60*/  BSSY B1, `(.L_x_50962) ;  /* 0x0000033000017945 */ /* 0x000fe60003800000 */
        /* <DEDUP_REMOVED lines=35> */
.L_x_50967:
[----:B------:R-:W0:-:S06]  /*5fa0*/  DSETP.GT.AND P0, PT, |R6|, 1, PT ;  /* 0x3ff000000600742a */ /* 0x000e0c0003f04200 */
[----:B0-----:R-:W-:Y:S01]  /*5fb0*/  SEL R4, RZ, 0x7ff00000, !P0 ;  /* 0x7ff00000ff047807 */ /* 0x001fe20004000000 */
[----:B------:R-:W0:-:S03]  /*5fc0*/  DSETP.NEU.AND P0, PT, R6, -1, PT ;  /* 0xbff000000600742a */ /* 0x000e060003f0d000 */
[----:B------:R-:W-:-:S04]  /*5fd0*/  @!P2 LOP3.LUT R4, R4, 0x7ff00000, RZ, 0x3c, !PT ;  /* 0x7ff000000404a812 */ /* 0x000fc800078e3cff */
[----:B0-----:R-:W-:Y:S01]  /*5fe0*/  SEL R5, R4, 0x3ff00000, P0 ;  /* 0x3ff0000004057807 */ /* 0x001fe20000000000 */
[----:B------:R-:W-:Y:S01]  /*5ff0*/  IMAD.MOV.U32 R4, RZ, RZ, RZ ;  /* 0x000000ffff047224 */ /* 0x000fe200078e00ff */
[----:B------:R-:W-:Y:S05]  /*6000*/  BRA `(.L_x_50965) ;  /* 0x0000001000007947 */ /* 0x000fea0003800000 */
.L_x_50966:
[----:B------:R0:W1:-:S06]  /*6010*/  DADD R4, R16, c[0x0][0x168] ;  /* 0x00005a0010047629 */ /* 0x00004c0000000000 */
.L_x_50965:
[----:B------:R-:W-:Y:S05]  /*6020*/  BSYNC B2 ;  /* 0x0000000000027941 */ /* 0x000fea0003800000 */
.L_x_50964:
[----:B------:R-:W2:Y:S01]  /*6030*/  DSETP.NEU.AND P0, PT, R16, RZ, PT ;  /* 0x000000ff1000722a */ /* 0x000ea20003f0d000 */
[----:B------:R-:W-:Y:S02]  /*6040*/  IMAD.MOV.U32 R6, RZ, RZ, c[0x0][0x168] ;  /* 0x00005a00ff067624 */ /* 0x000fe400078e00ff */
[----:B------:R-:W-:-:S06]  /*6050*/  IMAD.MOV.U32 R7, RZ, RZ, c[0x0][0x16c] ;  /* 0x00005b00ff077624 */ /* 0x000fcc00078e00ff */
[----:B--2---:R-:W2:-:S06]  /*6060*/  DSETP.EQ.OR P0, PT, R6, 1, !P0 ;  /* 0x3ff000000600742a */ /* 0x004e8c0004702400 */
[----:B012---:R-:W-:Y:S02]  /*6070*/  FSEL R16, R4, RZ, !P0 ;  /* 0x000000ff04107208 */ /* 0x007fe40004000000 */
[----:B------:R-:W-:Y:S02]  /*6080*/  FSEL R17, R5, 1.875, !P0 ;  /* 0x3ff0000005117808 */ /* 0x000fe40004000000 */
.L_x_50963:
[----:B------:R-:W-:Y:S05]  /*6090*/  BSYNC B1 ;  /* 0x0000000000017941 */ /* 0x000fea0003800000 */
.L_x_50962:
        /* <DEDUP_REMOVED lines=37> */
.L_x_50973:
[----:B------:R-:W0:-:S06]  /*62f0*/  DSETP.GT.AND P0, PT, |R6|, 1, PT ;  /* 0x3ff000000600742a */ /* 0x000e0c0003f04200 */
[----:B0-----:R-:W-:Y:S01]  /*6300*/  SEL R4, RZ, 0x7ff00000, !P0 ;  /* 0x7ff00000ff047807 */ /* 0x001fe20004000000 */
[----:B------:R-:W0:-:S03]  /*6310*/  DSETP.NEU.AND P0, PT, R6, -1, PT ;  /* 0xbff000000600742a */ /* 0x000e060003f0d000 */
[----:B------:R-:W-:-:S04]  /*6320*/  @!P2 LOP3.LUT R4, R4, 0x7ff00000, RZ, 0x3c, !PT ;  /* 0x7ff000000404a812 */ /* 0x000fc800078e3cff */
[----:B0-----:R-:W-:Y:S01]  /*6330*/  SEL R5, R4, 0x3ff00000, P0 ;  /* 0x3ff0000004057807 */ /* 0x001fe20000000000 */
[----:B------:R-:W-:Y:S01]  /*6340*/  IMAD.MOV.U32 R4, RZ, RZ, RZ ;  /* 0x000000ffff047224 */ /* 0x000fe200078e00ff */
[----:B------:R-:W-:Y:S05]  /*6350*/  BRA `(.L_x_50971) ;  /* 0x0000001000007947 */ /* 0x000fea0003800000 */
.L_x_50972:
[----:B------:R0:W1:-:S06]  /*6360*/  DADD R4, R18, c[0x0][0x168] ;  /* 0x00005a0012047629 */ /* 0x00004c0000000000 */
.L_x_50971:
[----:B------:R-:W-:Y:S05]  /*6370*/  BSYNC B2 ;  /* 0x0000000000027941 */ /* 0x000fea0003800000 */
.L_x_50970:
[----:B------:R-:W2:Y:S01]  /*6380*/  DSETP.NEU.AND P0, PT, R18, RZ, PT ;  /* 0x000000ff1200722a */ /* 0x000ea20003f0d000 */
[----:B------:R-:W-:Y:S02]  /*6390*/  IMAD.MOV.U32 R6, RZ, RZ, c[0x0][0x168] ;  /* 0x00005a00ff067624 */ /* 0x000fe400078e00ff */
[----:B------:R-:W-:-:S06]  /*63a0*/  IMAD.MOV.U32 R7, RZ, RZ, c[0x0][0x16c] ;  /* 0x00005b00ff077624 */ /* 0x000fcc00078e00ff */
[----:B--2---:R-:W2:-:S06]  /*63b0*/  DSETP.EQ.OR P0, PT, R6, 1, !P0 ;  /* 0x3ff000000600742a */ /* 0x004e8c0004702400 */
[----:B012---:R-:W-:Y:S02]  /*63c0*/  FSEL R18, R4, RZ, !P0 ;  /* 0x000000ff04127208 */ /* 0x007fe40004000000 */
[----:B------:R-:W-:Y:S02]  /*63d0*/  FSEL R19, R5, 1.875, !P0 ;  /* 0x3ff0000005137808 */ /* 0x000fe40004000000 */
.L_x_50969:
[----:B------:R-:W-:Y:S05]  /*63e0*/  BSYNC B1 ;  /* 0x0000000000017941 */ /* 0x000fea0003800000 */
.L_x_50968:
        /* <DEDUP_REMOVED lines=37> */
.L_x_50979:
[----:B------:R-:W0:-:S06]  /*6640*/  DSETP.GT.AND P0, PT, |R6|, 1, PT ;  /* 0x3ff000000600742a */ /* 0x000e0c0003f04200 */
[----:B0-----:R-:W-:Y:S01]  /*6650*/  SEL R4, RZ, 0x7ff00000, !P0 ;  /* 0x7ff00000ff047807 */ /* 0x001fe20004000000 */
[----:B------:R-:W0:-:S03]  /*6660*/  DSETP.NEU.AND P0, PT, R6, -1, PT ;  /* 0xbff000000600742a */ /* 0x000e060003f0d000 */
[----:B------:R-:W-:-:S04]  /*6670*/  @!P2 LOP3.LUT R4, R4, 0x7ff00000, RZ, 0x3c, !PT ;  /* 0x7ff000000404a812 */ /* 0x000fc800078e3cff */
[----:B0-----:R-:W-:Y:S01]  /*6680*/  SEL R5, R4, 0x3ff00000, P0 ;  /* 0x3ff0000004057807 */ /* 0x001fe20000000000 */
[----:B------:R-:W-:Y:S01]  /*6690*/  IMAD.MOV.U32 R4, RZ, RZ, RZ ;  /* 0x000000ffff047224 */ /* 0x000fe200078e00ff */
[----:B------:R-:W-:Y:S05]  /*66a0*/  BRA `(.L_x_50977) ;  /* 0x0000001000007947 */ /* 0x000fea0003800000 */
.L_x_50978:
[----:B------:R0:W1:-:S06]  /*66b0*/  DADD R4, R20, c[0x0][0x168] ;  /* 0x00005a0014047629 */ /* 0x00004c0000000000 */
.L_x_50977:
[----:B------:R-:W-:Y:S05]  /*66c0*/  BSYNC B2 ;  /* 0x0000000000027941 */ /* 0x000fea0003800000 */
.L_x_50976:
[----:B------:R-:W2:Y:S01]  /*66d0*/  DSETP.NEU.AND P0, PT, R20, RZ, PT ;  /* 0x000000ff1400722a */ /* 0x000ea20003f0d000 */
[----:B------:R-:W-:Y:S02]  /*66e0*/  IMAD.MOV.U32 R6, RZ, RZ, c[0x0][0x168] ;  /* 0x00005a00ff067624 */ /* 0x000fe400078e00ff */
[----:B------:R-:W-:-:S06]  /*66f0*/  IMAD.MOV.U32 R7, RZ, RZ, c[0x0][0x16c] ;  /* 0x00005b00ff077624 */ /* 0x000fcc00078e00ff */
[----:B--2---:R-:W2:-:S06]  /*6700*/  DSETP.EQ.OR P0, PT, R6, 1, !P0 ;  /* 0x3ff000000600742a */ /* 0x004e8c0004702400 */
[----:B012---:R-:W-:Y:S02]  /*6710*/  FSEL R20, R4, RZ, !P0 ;  /* 0x000000ff04147208 */ /* 0x007fe40004000000 */
[----:B------:R-:W-:Y:S02]  /*6720*/  FSEL R21, R5, 1.875, !P0 ;  /* 0x3ff0000005157808 */ /* 0x000fe40004000000 */
.L_x_50975:
[----:B------:R-:W-:Y:S05]  /*6730*/  BSYNC B1 ;  /* 0x0000000000017941 */ /* 0x000fea0003800000 */
.L_x_50974:
        /* <DEDUP_REMOVED lines=37> */
.L_x_50985:
[----:B------:R-:W0:-:S06]  /*6990*/  DSETP.GT.AND P0, PT, |R6|, 1, PT ;  /* 0x3ff000000600742a */ /* 0x000e0c0003f04200 */
[----:B0-----:R-:W-:Y:S01]  /*69a0*/  SEL R4, RZ, 0x7ff00000, !P0 ;  /* 0x7ff00000ff047807 */ /* 0x001fe20004000000 */
[----:B------:R-:W0:-:S03]  /*69b0*/  DSETP.NEU.AND P0, PT, R6, -1, PT ;  /* 0xbff000000600742a */ /* 0x000e060003f0d000 */
[----:B------:R-:W-:-:S04]  /*69c0*/  @!P2 LOP3.LUT R4, R4, 0x7ff00000, RZ, 0x3c, !PT ;  /* 0x7ff000000404a812 */ /* 0x000fc800078e3cff */
[----:B0-----:R-:W-:Y:S01]  /*69d0*/  SEL R5, R4, 0x3ff00000, P0 ;  /* 0x3ff0000004057807 */ /* 0x001fe20000000000 */
[----:B------:R-:W-:Y:S01]  /*69e0*/  IMAD.MOV.U32 R4, RZ, RZ, RZ ;  /* 0x000000ffff047224 */ /* 0x000fe200078e00ff */
[----:B------:R-:W-:Y:S05]  /*69f0*/  BRA `(.L_x_50983) ;  /* 0x0000001000007947 */ /* 0x000fea0003800000 */
.L_x_50984:
[----:B------:R0:W1:-:S06]  /*6a00*/  DADD R4, R22, c[0x0][0x168] ;  /* 0x00005a0016047629 */ /* 0x00004c0000000000 */
.L_x_50983:
[----:B------:R-:W-:Y:S05]  /*6a10*/  BSYNC B2 ;  /* 0x0000000000027941 */ /* 0x000fea0003800000 */
.L_x_50982:
[----:B------:R-:W2:Y:S01]  /*6a20*/  DSETP.NEU.AND P0, PT, R22, RZ, PT ;  /* 0x000000ff1600722a */ /* 0x000ea20003f0d000 */
[----:B------:R-:W-:Y:S02]  /*6a30*/  IMAD.MOV.U32 R6, RZ, RZ, c[0x0][0x168] ;  /* 0x00005a00ff067624 */ /* 0x000fe400078e00ff */
[----:B------:R-:W-:-:S06]  /*6a40*/  IMAD.MOV.U32 R7, RZ, RZ, c[0x0][0x16c] ;  /* 0x00005b00ff077624 */ /* 0x000fcc00078e00ff */
[----:B--2---:R-:W2:-:S06]  /*6a50*/  DSETP.EQ.OR P0, PT, R6, 1, !P0 ;  /* 0x3ff000000600742a */ /* 0x004e8c0004702400 */
[----:B012---:R-:W-:Y:S02]  /*6a60*/  FSEL R22, R4, RZ, !P0 ;  /* 0x000000ff04167208 */ /* 0x007fe40004000000 */
[----:B------:R-:W-:Y:S02]  /*6a70*/  FSEL R23, R5, 1.875, !P0 ;  /* 0x3ff0000005177808 */ /* 0x000fe40004000000 */
.L_x_50981:
[----:B------:R-:W-:Y:S05]  /*6a80*/  BSYNC B1 ;  /* 0x0000000000017941 */ /* 0x000fea0003800000 */
.L_x_50980:
        /* <DEDUP_REMOVED lines=37> */
.L_x_50991:
[----:B------:R-:W0:-:S06]  /*6ce0*/  DSETP.GT.AND P0, PT, |R6|, 1, PT ;  /* 0x3ff000000600742a */ /* 0x000e0c0003f04200 */
[----:B0-----:R-:W-:Y:S01]  /*6cf0*/  SEL R4, RZ, 0x7ff00000, !P0 ;  /* 0x7ff00000ff047807 */ /* 0x001fe20004000000 */
[----:B------:R-:W0:-:S03]  /*6d00*/  DSETP.NEU.AND P0, PT, R6, -1, PT ;  /* 0xbff000000600742a */ /* 0x000e060003f0d000 */
[----:B------:R-:W-:-:S04]  /*6d10*/  @!P2 LOP3.LUT R4, R4, 0x7ff00000, RZ, 0x3c, !PT ;  /* 0x7ff000000404a812 */ /* 0x000fc800078e3cff */
[----:B0-----:R-:W-:Y:S01]  /*6d20*/  SEL R5, R4, 0x3ff00000, P0 ;  /* 0x3ff0000004057807 */ /* 0x001fe20000000000 */
[----:B------:R-:W-:Y:S01]  /*6d30*/  IMAD.MOV.U32 R4, RZ, RZ, RZ ;  /* 0x000000ffff047224 */ /* 0x000fe200078e00ff */
[----:B------:R-:W-:Y:S05]  /*6d40*/  BRA `(.L_x_50989) ;  /* 0x0000001000007947 */ /* 0x000fea0003800000 */
.L_x_50990:
[----:B------:R0:W1:-:S06]  /*6d50*/  DADD R4, R24, c[0x0][0x168] ;  /* 0x00005a0018047629 */ /* 0x00004c0000000000 */
.L_x_50989:
[----:B------:R-:W-:Y:S05]  /*6d60*/  BSYNC B2 ;  /* 0x0000000000027941 */ /* 0x000fea0003800000 */
.L_x_50988:
[----:B------:R-:W2:Y:S01]  /*6d70*/  DSETP.NEU.AND P0, PT, R24, RZ, PT ;  /* 0x000000ff1800722a */ /* 0x000ea20003f0d000 */
[----:B------:R-:W-:Y:S02]  /*6d80*/  IMAD.MOV.U32 R6, RZ, RZ, c[0x0][0x168] ;  /* 0x00005a00ff067624 */ /* 0x000fe400078e00ff */
[----:B------:R-:W-:-:S06]  /*6d90*/  IMAD.MOV.U32 R7, RZ, RZ, c[0x0][0x16c] ;  /* 0x00005b00ff077624 */ /* 0x000fcc00078e00ff */
[----:B--2---:R-:W2:-:S06]  /*6da0*/  DSETP.EQ.OR P0, PT, R6, 1, !P0 ;  /* 0x3ff000000600742a */ /* 0x004e8c0004702400 */
[----:B012---:R-:W-:Y:S02]  /*6db0*/  FSEL R24, R4, RZ, !P0 ;  /* 0x000000ff04187208 */ /* 0x007fe40004000000 */
[----:B------:R-:W-:Y:S02]  /*6dc0*/  FSEL R25, R5, 1.875, !P0 ;  /* 0x3ff0000005197808 */ /* 0x000fe40004000000 */
.L_x_50987:
[----:B------:R-:W-:Y:S05]  /*6dd0*/  BSYNC B1 ;  /* 0x0000000000017941 */ /* 0x000fea0003800000 */
.L_x_50986:
        /* <DEDUP_REMOVED lines=37> */
.L_x_50997:
[----:B------:R-:W0:-:S06]  /*7030*/  DSETP.GT.AND P0, PT, |R6|, 1, PT ;  /* 0x3ff000000600742a */ /* 0x000e0c0003f04200 */
[----:B0-----:R-:W-:Y:S01]  /*7040*/  SEL R4, RZ, 0x7ff00000, !P0 ;  /* 0x7ff00000ff047807 */ /* 0x001fe20004000000 */
[----:B------:R-:W0:-:S03]  /*7050*/  DSETP.NEU.AND P0, PT, R6, -1, PT ;  /* 0xbff000000600742a */ /* 0x000e060003f0d000 */
[----:B------:R-:W-:-:S04]  /*7060*/  @!P2 LOP3.LUT R4, R4, 0x7ff00000, RZ, 0x3c, !PT ;  /* 0x7ff000000404a812 */ /* 0x000fc800078e3cff */
[----:B0-----:R-:W-:Y:S01]  /*7070*/  SEL R5, R4, 0x3ff00000, P0 ;  /* 0x3ff0000004057807 */ /* 0x001fe20000000000 */
[----:B------:R-:W-:Y:S01]  /*7080*/  IMAD.MOV.U32 R4, RZ, RZ, RZ ;  /* 0x000000ffff047224 */ /* 0x000fe200078e00ff */
[----:B------:R-:W-:Y:S05]  /*7090*/  BRA `(.L_x_50995) ;  /* 0x0000001000007947 */ /* 0x000fea0003800000 */
.L_x_50996:
[----:B------:R0:W1:-:S06]  /*70a0*/  DADD R4, R26, c[0x0][0x168] ;  /* 0x00005a001a047629 */ /* 0x00004c0000000000 */
.L_x_50995:
[----:B------:R-:W-:Y:S05]  /*70b0*/  BSYNC B2 ;  /* 0x0000000000027941 */ /* 0x000fea0003800000 */
.L_x_50994:
[----:B------:R-:W2:Y:S01]  /*70c0*/  DSETP.NEU.AND P0, PT, R26, RZ, PT ;  /* 0x000000ff1a00722a */ /* 0x000ea20003f0d000 */
[----:B------:R-:W-:Y:S02]  /*70d0*/  IMAD.MOV.U32 R6, RZ, RZ, c[0x0][0x168] ;  /* 0x00005a00ff067624 */ /* 0x000fe400078e00ff */
[----:B------:R-:W-:-:S06]  /*70e0*/  IMAD.MOV.U32 R7, RZ, RZ, c[0x0][0x16c] ;  /* 0x00005b00ff077624 */ /* 0x000fcc00078e00ff */
[----:B--2---:R-:W2:-:S06]  /*70f0*/  DSETP.EQ.OR P0, PT, R6, 1, !P0 ;  /* 0x3ff000000600742a */ /* 0x004e8c0004702400 */
[----:B012---:R-:W-:Y:S02]  /*7100*/  FSEL R26, R4, RZ, !P0 ;  /* 0x000000ff041a7208 */ /* 0x007fe40004000000 */
[----:B------:R-:W-:Y:S02]  /*7110*/  FSEL R27, R5, 1.875, !P0 ;  /* 0x3ff00000051b7808 */ /* 0x000fe40004000000 */
.L_x_50993:
[----:B------:R-:W-:Y:S05]  /*7120*/  BSYNC B1 ;  /* 0x0000000000017941 */ /* 0x000fea0003800000 */
.L_x_50992:
        /* <DEDUP_REMOVED lines=36> */
.L_x_51001:
[----:B------:R-:W0:-:S06]  /*7370*/  DSETP.GT.AND P0, PT, |R6|, 1, PT ;  /* 0x3ff000000600742a */ /* 0x000e0c0003f04200 */
[----:B0-----:R-:W-:Y:S01]  /*7380*/  SEL R4, RZ, 0x7ff00000, !P0 ;  /* 0x7ff00000ff047807 */ /* 0x001fe20004000000 */
[----:B------:R-:W0:-:S03]  /*7390*/  DSETP.NEU.AND P0, PT, R6, -1, PT ;  /* 0xbff000000600742a */ /* 0x000e060003f0d000 */
[----:B------:R-:W-:-:S04]  /*73a0*/  @!P2 LOP3.LUT R4, R4, 0x7ff00000, RZ, 0x3c, !PT ;  /* 0x7ff000000404a812 */ /* 0x000fc800078e3cff */
[----:B0-----:R-:W-:Y:S01]  /*73b0*/  SEL R5, R4, 0x3ff00000, P0 ;  /* 0x3ff0000004057807 */ /* 0x001fe20000000000 */
[----:B------:R-:W-:Y:S01]  /*73c0*/  IMAD.MOV.U32 R4, RZ, RZ, RZ ;  /* 0x000000ffff047224 */ /* 0x000fe200078e00ff */
[----:B------:R-:W-:Y:S05]  /*73d0*/  BRA `(.L_x_50999) ;  /* 0x0000001000007947 */ /* 0x000fea0003800000 */
.L_x_51000:
[----:B------:R0:W1:-:S06]  /*73e0*/  DADD R4, R30, c[0x0][0x168] ;  /* 0x00005a001e047629 */ /* 0x00004c0000000000 */
.L_x_50999:
[----:B------:R-:W-:Y:S05]  /*73f0*/  BSYNC B1 ;  /* 0x0000000000017941 */ /* 0x000fea0003800000 */
.L_x_50998:
[----:B------:R-:W2:Y:S01]  /*7400*/  DSETP.NEU.AND P0, PT, R30, RZ, PT ;  /* 0x000000ff1e00722a */ /* 0x000ea20003f0d000 */
[----:B------:R-:W-:Y:S02]  /*7410*/  IMAD.MOV.U32 R6, RZ, RZ, c[0x0][0x168] ;  /* 0x00005a00ff067624 */ /* 0x000fe400078e00ff */
[----:B------:R-:W-:-:S06]  /*7420*/  IMAD.MOV.U32 R7, RZ, RZ, c[0x0][0x16c] ;  /* 0x00005b00ff077624 */ /* 0x000fcc00078e00ff */
[----:B--2---:R-:W2:-:S06]  /*7430*/  DSETP.EQ.OR P0, PT, R6, 1, !P0 ;  /* 0x3ff000000600742a */ /* 0x004e8c0004702400 */
[----:B-12---:R-:W-:Y:S02]  /*7440*/  FSEL R4, R4, RZ, !P0 ;  /* 0x000000ff04047208 */ /* 0x006fe40004000000 */
[----:B------:R-:W-:Y:S02]  /*7450*/  FSEL R5, R5, 1.875, !P0 ;  /* 0x3ff0000005057808 */ /* 0x000fe40004000000 */
.L_x_50949:
[----:B------:R-:W-:Y:S05]  /*7460*/  BSYNC B0 ;  /* 0x0000000000007941 */ /* 0x000fea0003800000 */
.L_x_50891:
[----:B------:R-:W2:Y:S01]  /*7470*/  S2R R3, SR_TID.X ;  /* 0x0000000000037919 */ /* 0x000ea20000002100 */
[----:B------:R-:W-:Y:S01]  /*7480*/  BSSY B0, `(.L_x_51002) ;  /* 0x0000033000007945 */ /* 0x000fe20003800000 */
[----:B------:R-:W-:Y:S01]  /*7490*/  BSSY B1, `(.L_x_51003) ;  /* 0x000002b000017945 */ /* 0x000fe20003800000 */
[----:B--2---:R-:W-:-:S13]  /*74a0*/  ISETP.GE.AND P0, PT, R3, R0, PT ;  /* 0x000000000300720c */ /* 0x004fda0003f06270 */
[----:B------:R-:W-:Y:S01]  /*74b0*/  @!P0 IMAD.IADD R6, R2, 0x1, R3 ;  /* 0x0000000102068824 */ /* 0x000fe200078e0203 */
[----:B------:R-:W-:Y:S01]  /*74c0*/  @!P0 IADD3 R3, R3, 0x80, RZ ;  /* 0x0000008003038810 */ /* 0x000fe20007ffe0ff */
[----:B------:R-:W-:-:S04]  /*74d0*/  @!P0 IMAD.MOV.U32 R7, RZ, RZ, 0x8 ;  /* 0x00000008ff078424 */ /* 0x000fc800078e00ff */
[----:B------:R-:W-:-:S05]  /*74e0*/  @!P0 IMAD.WIDE.U32 R6, R6, R7, c[0x0][0x178] ;  /* 0x00005e0006068625 */ /* 0x000fca00078e0007 */
[----:B-----5:R2:W-:Y:S01]  /*74f0*/  @!P0 STG.E.64 [R6.64], R28 ;  /* 0x0000001c06008986 */ /* 0x0205e2000c101b04 */
[----:B------:R-:W-:-:S13]  /*7500*/  ISETP.GE.AND P0, PT, R3, R0, PT ;  /* 0x000000000300720c */ /* 0x000fda0003f06270 */
[----:B------:R-:W-:Y:S05]  /*7510*/  @P0 BRA `(.L_x_51004) ;  /* 0x000000c000000947 */ /* 0x000fea0003800000 */
[----:B--2---:R-:W-:Y:S01]  /*7520*/  IMAD.IADD R6, R2, 0x1, R3 ;  /* 0x0000000102067824 */ /* 0x004fe200078e0203 */
[----:B------:R-:W-:Y:S01]  /*7530*/  IADD3 R3, R3, 0x80, RZ ;  /* 0x0000008003037810 */ /* 0x000fe20007ffe0ff */
[----:B------:R-:W-:-:S03]  /*7540*/  IMAD.MOV.U32 R7, RZ, RZ, 0x8 ;  /* 0x00000008ff077424 */ /* 0x000fc600078e00ff */
[----:B------:R-:W-:Y:S01]  /*7550*/  ISETP.GE.AND P0, PT, R3, R0, PT ;  /* 0x000000000300720c */ /* 0x000fe20003f06270 */
[----:B------:R-:W-:-:S05]  /*7560*/  IMAD.WIDE.U32 R6, R6, R7, c[0x0][0x178] ;  /* 0x00005e0006067625 */ /* 0x000fca00078e0007 */
[----:B------:R2:W-:Y:S07]  /*7570*/  STG.E.64 [R6.64], R16 ;  /* 0x0000001006007986 */ /* 0x0005ee000c101b04 */
[----:B------:R-:W-:Y:S05]  /*7580*/  @P0 BRA `(.L_x_51005) ;  /* 0x000000c000000947 */ /* 0x000fea0003800000 */
[----:B--2---:R-:W-:Y:S01]  /*7590*/  IMAD.IADD R6, R2, 0x1, R3 ;  /* 0x0000000102067824 */ /* 0x004fe200078e0203 */
[----:B------:R-:W-:Y:S01]  /*75a0*/  IADD3 R3, R3, 0x80, RZ ;  /* 0x0000008003037810 */ /* 0x000fe20007ffe0ff */
[----:B------:R-:W-:-:S04]  /*75b0*/  IMAD.MOV.U32 R7, RZ, RZ, 0x8 ;  /* 0x00000008ff077424 */ /* 0x000fc800078e00ff */
[----:B------:R-:W-:-:S05]  /*75c0*/  IMAD.WIDE.U32 R6, R6, R7, c[0x0][0x178] ;  /* 0x00005e0006067625 */ /* 0x000fca00078e0007 */
[----:B------:R2:W-:Y:S02]  /*75d0*/  STG.E.64 [R6.64], R18 ;  /* 0x0000001206007986 */ /* 0x0005e4000c101b04 */
.L_x_51004:
[----:B--2---:R-:W-:-:S13]  /*75e0*/  ISETP.GE.AND P0, PT, R3, R0, PT ;  /* 0x000000000300720c */ /* 0x004fda0003f06270 */
[----:B------:R-:W-:Y:S05]  /*75f0*/  @P0 BRA `(.L_x_51006) ;  /* 0x000000c000000947 */ /* 0x000fea0003800000 */
[----:B------:R-:W-:Y:S01]  /*7600*/  IMAD.IADD R6, R2, 0x1, R3 ;  /* 0x0000000102067824 */ /* 0x000fe200078e0203 */
[----:B------:R-:W-:Y:S01]  /*7610*/  IADD3 R3, R3, 0x80, RZ ;  /* 0x0000008003037810 */ /* 0x000fe20007ffe0ff */
[----:B------:R-:W-:-:S04]  /*7620*/  IMAD.MOV.U32 R7, RZ, RZ, 0x8 ;  /* 0x00000008ff077424 */ /* 0x000fc800078e00ff */
[----:B------:R-:W-:-:S05]  /*7630*/  IMAD.WIDE.U32 R6, R6, R7, c[0x0][0x178] ;  /* 0x00005e0006067625 */ /* 0x000fca00078e0007 */
[----:B------:R2:W-:Y:S02]  /*7640*/  STG.E.64 [R6.64], R20 ;  /* 0x0000001406007986 */ /* 0x0005e4000c101b04 */
.L_x_51005:
[----:B------:R-:W-:-:S13]  /*7650*/  ISETP.GE.AND P0, PT, R3, R0, PT ;  /* 0x000000000300720c */ /* 0x000fda0003f06270 */
[----:B------:R-:W-:Y:S05]  /*7660*/  @P0 BRA `(.L_x_51007) ;  /* 0x000000d000000947 */ /* 0x000fea0003800000 */
[----:B--2---:R-:W-:Y:S01]  /*7670*/  IMAD.IADD R6, R2, 0x1, R3 ;  /* 0x0000000102067824 */ /* 0x004fe200078e0203 */
[----:B------:R-:W-:Y:S01]  /*7680*/  IADD3 R3, R3, 0x80, RZ ;  /* 0x0000008003037810 */ /* 0x000fe20007ffe0ff */
[----:B------:R-:W-:-:S04]  /*7690*/  IMAD.MOV.U32 R7, RZ, RZ, 0x8 ;  /* 0x00000008ff077424 */ /* 0x000fc800078e00ff */
[----:B------:R-:W-:-:S05]  /*76a0*/  IMAD.WIDE.U32 R6, R6, R7, c[0x0][0x178] ;  /* 0x00005e0006067625 */ /* 0x000fca00078e0007 */
[----:B------:R2:W-:Y:S02]  /*76b0*/  STG.E.64 [R6.64], R22 ;  /* 0x0000001606007986 */ /* 0x0005e4000c101b04 */
.L_x_51006:
[----:B------:R-:W-:-:S13]  /*76c0*/  ISETP.GE.AND P0, PT, R3, R0, PT ;  /* 0x000000000300720c */ /* 0x000fda0003f06270 */
[----:B------:R-:W-:Y:S01]  /*76d0*/  @P0 BREAK B1 ;  /* 0x0000000000010942 */ /* 0x000fe20003800000 */
[----:B------:R-:W-:Y:S05]  /*76e0*/  @P0 BRA `(.L_x_51008) ;  /* 0x000000c000000947 */ /* 0x000fea0003800000 */
[----:B--2---:R-:W-:Y:S01]  /*76f0*/  IMAD.IADD R6, R2, 0x1, R3 ;  /* 0x0000000102067824 */ /* 0x004fe200078e0203 */
[----:B------:R-:W-:Y:S01]  /*7700*/  IADD3 R3, R3, 0x80, RZ ;  /* 0x0000008003037810 */ /* 0x000fe20007ffe0ff */
[----:B------:R-:W-:-:S04]  /*7710*/  IMAD.MOV.U32 R7, RZ, RZ, 0x8 ;  /* 0x00000008ff077424 */ /* 0x000fc800078e00ff */
[----:B------:R-:W-:-:S05]  /*7720*/  IMAD.WIDE.U32 R6, R6, R7, c[0x0][0x178] ;  /* 0x00005e0006067625 */ /* 0x000fca00078e0007 */
[----:B------:R2:W-:Y:S02]  /*7730*/  STG.E.64 [R6.64], R24 ;  /* 0x0000001806007986 */ /* 0x0005e4000c101b04 */
.L_x_51007:
[----:B------:R-:W-:Y:S05]  /*7740*/  BSYNC B1 ;  /* 0x0000000000017941 */ /* 0x000fea0003800000 */
.L_x_51003:
[----:B------:R-:W-:-:S13]  /*7750*/  ISETP.GE.AND P0, PT, R3, R0, PT ;  /* 0x000000000300720c */ /* 0x000fda0003f06270 */
[----:B--2---:R-:W-:Y:S01]  /*7760*/  @!P0 IMAD.IADD R6, R2, 0x1, R3 ;  /* 0x0000000102068824 */ /* 0x004fe200078e0203 */
[----:B------:R-:W-:Y:S01]  /*7770*/  @!P0 IADD3 R3, R3, 0x80, RZ ;  /* 0x0000008003038810 */ /* 0x000fe20007ffe0ff */
[----:B------:R-:W-:-:S04]  /*7780*/  @!P0 IMAD.MOV.U32 R7, RZ, RZ, 0x8 ;  /* 0x00000008ff078424 */ /* 0x000fc800078e00ff */
[----:B------:R-:W-:-:S05]  /*7790*/  @!P0 IMAD.WIDE.U32 R6, R6, R7, c[0x0][0x178] ;  /* 0x00005e0006068625 */ /* 0x000fca00078e0007 */
[----:B------:R2:W-:Y:S02]  /*77a0*/  @!P0 STG.E.64 [R6.64], R26 ;  /* 0x0000001a06008986 */ /* 0x0005e4000c101b04 */
.L_x_51008:
[----:B------:R-:W-:Y:S05]  /*77b0*/  BSYNC B0 ;  /* 0x0000000000007941 */ /* 0x000fea0003800000 */
.L_x_51002:
        /* <DEDUP_REMOVED lines=8> */
        .type           $_ZN2at6native29vectorized_elementwise_kernelILi2EZNS0_50_GLOBAL__N__2680c7bb_12_PowKernel_cu_b2145a98_318422pow_scalar_tensor_implIdEEvRNS_18TensorIteratorBaseET_EUldE_St5arrayIPcLm2EEEEviT0_T1_$__internal_accurate_pow,@function
        .size           $_ZN2at6native29vectorized_elementwise_kernelILi2EZNS0_50_GLOBAL__N__2680c7bb_12_PowKernel_cu_b2145a98_318422pow_scalar_tensor_implIdEEvRNS_18TensorIteratorBaseET_EUldE_St5arrayIPcLm2EEEEviT0_T1_$__internal_accurate_pow,(.L_x_61595 - $_ZN2at6native29vectorized_elementwise_kernelILi2EZNS0_50_GLOBAL__N__2680c7bb_12_PowKernel_cu_b2145a98_318422pow_scalar_tensor_implIdEEvRNS_18TensorIteratorBaseET_EUldE_St5arrayIPcLm2EEEEviT0_T1_$__internal_accurate_pow)
$_ZN2at6native29vectorized_elementwise_kernelILi2EZNS0_50_GLOBAL__N__2680c7bb_12_PowKernel_cu_b2145a98_318422pow_scalar_tensor_implIdEEvRNS_18TensorIteratorBaseET_EUldE_St5arrayIPcLm2EEEEviT0_T1_$__internal_accurate_pow:
        /* <DEDUP_REMOVED lines=29> */
[----:B------:R-:W0:-:S04]  /*7a10*/  DFMA R8, R36, R8, c[0x2][0x0] ;  /* 0x008000002408762b */ /* 0x000e080000000008 */
[----:B------:R-:W1:-:S04]  /*7a20*/  DMUL R14, R6, R6 ;  /* 0x00000006060e7228 */ /* 0x000e480000000000 */
[----:B0-----:R-:W0:-:S04]  /*7a30*/  DFMA R32, R36, R8, c[0x2][0x8] ;  /* 0x008002002420762b */ /* 0x001e080000000008 */
[----:B-1----:R-:W-:-:S04]  /*7a40*/  DMUL R34, R6, R14 ;  /* 0x0000000e06227228 */ /* 0x002fc80000000000 */
        /* <DEDUP_REMOVED lines=9> */
[----:B------:R-:W0:-:S04]  /*7ae0*/  DFMA R36, R6, R6, -R14 ;  /* 0x000000060624722b */ /* 0x000e08000000080e */
[----:B-1----:R-:W-:-:S04]  /*7af0*/  DADD R10, RZ, R10 ;  /* 0x00000000ff0a7229 */ /* 0x002fc8000000000a */
[----:B0-----:R-:W-:-:S04]  /*7b00*/  DFMA R32, R6, R32, R36 ;  /* 0x000000200620722b */ /* 0x001fc80000000024 */
[----:B------:R-:W0:-:S06]  /*7b10*/  DFMA R36, R6, R14, -R34 ;  /* 0x0000000e0624722b */ /* 0x000e0c0000000822 */
        /* <DEDUP_REMOVED lines=40> */
[----:B0-----:R0:W-:Y:S02]  /*7da0*/  DADD R6, R32, R6 ;  /* 0x0000000020067229 */ /* 0x0011e40000000006 */
[----:B0-----:R-:W-:Y:S02]  /*7db0*/  IMAD.MOV.U32 R32, RZ, RZ, 0x652b82fe ;  /* 0x652b82feff207424 */ /* 0x001fe400078e00ff */
[----:B-1----:R-:W0:Y:S01]  /*7dc0*/  DFMA R12, R12, R8, -R10 ;  /* 0x000000080c0c722b */ /* 0x002e22000000080a */
[----:B------:R-:W-:-:S05]  /*7dd0*/  IMAD.MOV.U32 R33, RZ, RZ, 0x3ff71547 ;  /* 0x3ff71547ff217424 */ /* 0x000fca00078e00ff */
        /* <DEDUP_REMOVED lines=35> */
.L_x_51009:
[----:B-1----:R-:W-:Y:S01]  /*8010*/  DSETP.NEU.AND P0, PT, |R14|, +INF , PT ;  /* 0x7ff000000e00742a */ /* 0x002fe20003f0d200 */
[----:B------:R-:W-:-:S03]  /*8020*/  IMAD.MOV.U32 R5, RZ, RZ, 0x0 ;  /* 0x00000000ff057424 */ /* 0x000fc600078e00ff */
[----:B------:R-:W1:-:S06]  /*8030*/  DADD R6, R10, -R6 ;  /* 0x000000000a067229 */ /* 0x000e4c0000000806 */
[----:B-1----:R-:W1:-:S06]  /*8040*/  DADD R6, R8, R6 ;  /* 0x0000000008067229 */ /* 0x002e4c0000000006 */
[----:B-1----:R-:W1:-:S10]  /*8050*/  @P0 DFMA R14, R6, R14, R14 ;  /* 0x0000000e060e022b */ /* 0x002e54000000000e */
[----:B-1----:R-:W-:Y:S02]  /*8060*/  IMAD.MOV.U32 R6, RZ, RZ, R14 ;  /* 0x000000ffff067224 */ /* 0x002fe400078e000e */
[----:B------:R-:W-:Y:S01]  /*8070*/  IMAD.MOV.U32 R3, RZ, RZ, R15 ;  /* 0x000000ffff037224 */ /* 0x000fe200078e000f */
[----:B------:R-:W-:Y:S06]  /*8080*/  RET.REL.NODEC R4 `(_ZN2at6native29vectorized_elementwise_kernelILi2EZNS0_50_GLOBAL__N__2680c7bb_12_PowKernel_cu_b2145a98_318422pow_scalar_tensor_implIdEEvRNS_18TensorIteratorBaseET_EUldE_St5arrayIPcLm2EEEEviT0_T1_) ;  /* 0xffff7f7004007950 */ /* 0x000fec0003c3ffff */
.L_x_51010:
        /* <DEDUP_REMOVED lines=15> */
.L_x_61595:


//--------------------- .text._ZN2at6native29vectorized_elementwise_kernelILi4EZNS0_50_GLOBAL__N__2680c7bb_12_PowKernel_cu_b2145a98_318422pow_scalar_tensor_implIdEEvRNS_18TensorIteratorBaseET_EUldE_St5arrayIPcLm2EEEEviT0_T1_ --------------------------
	.section	.text._ZN2at6native29vectorized_elementwise_kernelILi4EZNS0_50_GLOBAL__N__2680c7bb_12_PowKernel_cu_b2145a98_318422pow_scalar_tensor_implIdEEvRNS_18TensorIteratorBaseET_EUldE_St5arrayIPcLm2EEEEviT0_T1_,"ax",@progbits
	.sectioninfo	@"SHI_REGISTERS=42"
	.align	128
        .global         _ZN2at6native29vectorized_elementwise_kernelILi4EZNS0_50_GLOBAL__N__2680c7bb_12_PowKernel_cu_b2145a98_318422pow_scalar_tensor_implIdEEvRNS_18TensorIteratorBaseET_EUldE_St5arrayIPcLm2EEEEviT0_T1_
        .type           _ZN2at6native29vectorized_elementwise_kernelILi4EZNS0_50_GLOBAL__N__2680c7bb_12_PowKernel_cu_b2145a98_318422pow_scalar_tensor_implIdEEvRNS_18TensorIteratorBaseET_EUldE_St5arrayIPcLm2EEEEviT0_T1_,@function
        .size           _ZN2at6native29vectorized_elementwise_kernelILi4EZNS0_50_GLOBAL__N__2680c7bb_12_PowKernel_cu_b2145a98_318422pow_scalar_tensor_implIdEEvRNS_18TensorIteratorBaseET_EUldE_St5arrayIPcLm2EEEEviT0_T1_,(.L_x_61596 - _ZN2at6native29vectorized_elementwise_kernelILi4EZNS0_50_GLOBAL__N__2680c7bb_12_PowKernel_cu_b2145a98_318422pow_scalar_tensor_implIdEEvRNS_18TensorIteratorBaseET_EUldE_St5arrayIPcLm2EEEEviT0_T1_)
        .other          _ZN2at6native29vectorized_elementwise_kernelILi4EZNS0_50_GLOBAL__N__2680c7bb_12_PowKernel_cu_b2145a98_318422pow_scalar_tensor_implIdEEvRNS_18TensorIteratorBaseET_EUldE_St5arrayIPcLm2EEEEviT0_T1_,@"STO_CUDA_ENTRY STV_DEFAULT"
_ZN2at6native29vectorized_elementwise_kernelILi4EZNS0_50_GLOBAL__N__2680c7bb_12_PowKernel_cu_b2145a98_318422pow_scalar_tensor_implIdEEvRNS_18TensorIteratorBaseET_EUldE_St5arrayIPcLm2EEEEviT0_T1_:
.text._ZN2at6native29vectorized_elementwise_kernelILi4EZNS0_50_GLOBAL__N__2680c7bb_12_PowKernel_cu_b2145a98_318422pow_scalar_tensor_implIdEEvRNS_18TensorIteratorBaseET_EUldE_St5arrayIPcLm2EEEEviT0_T1_:
        /* <DEDUP_REMOVED lines=31> */
[----:B0----5:R-:W-:Y:S05]  /*01f0*/  CALL.REL.NOINC `($_ZN2at6native29vectorized_elementwise_kernelILi4EZNS0_50_GLOBAL__N__2680c7bb_12_PowKernel_cu_b2145a98_318422pow_scalar_tensor_implIdEEvRNS_18TensorIteratorBaseET_EUldE_St5arrayIPcLm2EEEEviT0_T1_$__internal_accurate_pow) ;  /* 0x0000764000007944 */ /* 0x021fea0003c00000 */
[----:B------:R-:W-:Y:S05]  /*0200*/  BSYNC B0 ;  /* 0x0000000000007941 */ /* 0x000fea0003800000 */
.L_x_51013:
        /* <DEDUP_REMOVED lines=13> */
.L_x_51014:
        /* <DEDUP_REMOVED lines=19> */
.L_x_51018:
        /* <DEDUP_REMOVED lines=11> */
.L_x_51017:
[----:B------:R1:W2:-:S06]  /*04c0*/  DADD R4, R24, c[0x0][0x168] ;  /* 0x00005a0018047629 */ /* 0x00028c0000000000 */
.L_x_51016:
[----:B------:R-:W-:Y:S05]  /*04d0*/  BSYNC B0 ;  /* 0x0000000000007941 */ /* 0x000fea0003800000 */
.L_x_51015:
        /* <DEDUP_REMOVED lines=17> */
[----:B0-----:R-:W-:Y:S05]  /*05f0*/  CALL.REL.NOINC `($_ZN2at6native29vectorized_elementwise_kernelILi4EZNS0_50_GLOBAL__N__2680c7bb_12_PowKernel_cu_b2145a98_318422pow_scalar_tensor_implIdEEvRNS_18TensorIteratorBaseET_EUldE_St5arrayIPcLm2EEEEviT0_T1_$__internal_accurate_pow) ;  /* 0x0000724000007944 */ /* 0x001fea0003c00000 */
[----:B------:R-:W-:Y:S05]  /*0600*/  BSYNC B0 ;  /* 0x0000000000007941 */ /* 0x000fea0003800000 */
.L_x_51019:
        /* <DEDUP_REMOVED lines=12> */
.L_x_51020:
        /* <DEDUP_REMOVED lines=17> */
.L_x_51024:
        /* <DEDUP_REMOVED lines=9> */
.L_x_51023:
[----:B------:R1:W2:-:S06]  /*0870*/  DADD R6, R26, c[0x0][0x168] ;  /* 0x00005a001a067629 */ /* 0x00028c0000000000 */
.L_x_51022:
[----:B------:R-:W-:Y:S05]  /*0880*/  BSYNC B0 ;  /* 0x0000000000007941 */ /* 0x000fea0003800000 */
.L_x_51021:
        /* <DEDUP_REMOVED lines=16> */
[----:B0-----:R-:W-:Y:S05]  /*0990*/  CALL.REL.NOINC `($_ZN2at6native29vectorized_elementwise_kernelILi4EZNS0_50_GLOBAL__N__2680c7bb_12_PowKernel_cu_b2145a98_318422pow_scalar_tensor_implIdEEvRNS_18TensorIteratorBaseET_EUldE_St5arrayIPcLm2EEEEviT0_T1_$__internal_accurate_pow) ;  /* 0x00006ea000007944 */ /* 0x001fea0003c00000 */
[----:B------:R-:W-:Y:S05]  /*09a0*/  BSYNC B0 ;  /* 0x0000000000007941 */ /* 0x000fea0003800000 */
.L_x_51025:
        /* <DEDUP_REMOVED lines=12> */
.L_x_51026:
        /* <DEDUP_REMOVED lines=17> */
.L_x_51030:
        /* <DEDUP_REMOVED lines=9> */
.L_x_51029:
[----:B------:R1:W2:-:S06]  /*0c10*/  DADD R6, R28, c[0x0][0x168] ;  /* 0x00005a001c067629 */ /* 0x00028c0000000000 */
.L_x_51028:
[----:B------:R-:W-:Y:S05]  /*0c20*/  BSYNC B0 ;  /* 0x0000000000007941 */ /* 0x000fea0003800000 */
.L_x_51027:
        /* <DEDUP_REMOVED lines=18> */
.L_x_51031:
        /* <DEDUP_REMOVED lines=12> */
.L_x_51032:
        /* <DEDUP_REMOVED lines=17> */
.L_x_51036:
        /* <DEDUP_REMOVED lines=9> */
.L_x_51035:
[----:B------:R1:W2:-:S06]  /*0fb0*/  DADD R6, R30, c[0x0][0x168] ;  /* 0x00005a001e067629 */ /* 0x00028c0000000000 */
.L_x_51034:
[----:B------:R-:W-:Y:S05]  /*0fc0*/  BSYNC B0 ;  /* 0x0000000000007941 */ /* 0x000fea0003800000 */
.L_x_51033:
        /* <DEDUP_REMOVED lines=18> */
.L_x_51037:
        /* <DEDUP_REMOVED lines=12> */
.L_x_51038:
        /* <DEDUP_REMOVED lines=17> */
.L_x_51042:
        /* <DEDUP_REMOVED lines=9> */
.L_x_51041:
[----:B------:R1:W2:-:S06]  /*1350*/  DADD R6, R16, c[0x0][0x168] ;  /* 0x00005a0010067629 */ /* 0x00028c0000000000 */
.L_x_51040:
[----:B------:R-:W-:Y:S05]  /*1360*/  BSYNC B0 ;  /* 0x0000000000007941 */ /* 0x000fea0003800000 */
.L_x_51039:
        /* <DEDUP_REMOVED lines=18> */
.L_x_51043:
        /* <DEDUP_REMOVED lines=12> */
.L_x_51044:
        /* <DEDUP_REMOVED lines=17> */
.L_x_51048:
        /* <DEDUP_REMOVED lines=9> */
.L_x_51047:
[----:B------:R1:W2:-:S06]  /*16f0*/  DADD R6, R18, c[0x0][0x168] ;  /* 0x00005a0012067629 */ /* 0x00028c0000000000 */
.L_x_51046:
[----:B------:R-:W-:Y:S05]  /*1700*/  BSYNC B0 ;  /* 0x0000000000007941 */ /* 0x000fea0003800000 */
.L_x_51045:
        /* <DEDUP_REMOVED lines=18> */
.L_x_51049:
        /* <DEDUP_REMOVED lines=12> */
.L_x_51050:
        /* <DEDUP_REMOVED lines=17> */
.L_x_51054:
        /* <DEDUP_REMOVED lines=9> */
.L_x_51053:
[----:B------:R1:W2:-:S06]  /*1a90*/  DADD R6, R20, c[0x0][0x168] ;  /* 0x00005a0014067629 */ /* 0x00028c0000000000 */
.L_x_51052:
[----:B------:R-:W-:Y:S05]  /*1aa0*/  BSYNC B0 ;  /* 0x0000000000007941 */ /* 0x000fea0003800000 */
.L_x_51051:
        /* <DEDUP_REMOVED lines=18> */
.L_x_51055:
        /* <DEDUP_REMOVED lines=12> */
.L_x_51056:
        /* <DEDUP_REMOVED lines=17> */
.L_x_51060:
        /* <DEDUP_REMOVED lines=9> */
.L_x_51059:
[----:B------:R1:W2:-:S06]  /*1e30*/  DADD R6, R22, c[0x0][0x168] ;  /* 0x00005a0016067629 */ /* 0x00028c0000000000 */
.L_x_51058:
[----:B------:R-:W-:Y:S05]  /*1e40*/  BSYNC B0 ;  /* 0x0000000000007941 */ /* 0x000fea0003800000 */
.L_x_51057:
[----:B------:R-:W3:-:S06]  /*1e50*/  DSETP.EQ.OR P3, PT, R22, RZ, !P3 ;  /* 0x000000ff1600722a */ /* 0x000ecc0005f62400 */
[----:B-123--:R-:W-:Y:S02]  /*1e60*/  FSEL R22, R6, RZ, !P3 ;  /* 0x000000ff06167208 */ /* 0x00efe40005800000 */
[----:B------:R-:W-:Y:S01]  /*1e70*/  FSEL R23, R7, 1.875, !P3 ;  /* 0x3ff0000007177808 */ /* 0x000fe20005800000 */
[----:B------:R-:W-:Y:S05]  /*1e80*/  BRA `(.L_x_51061) ;  /* 0x0000160000007947 */ /* 0x000fea0003800000 */
.L_x_51012:
        /* <DEDUP_REMOVED lines=29> */
.L_x_51065:
[----:B------:R-:W0:-:S06]  /*2060*/  DSETP.GT.AND P0, PT, |R6|, 1, PT ;  /* 0x3ff000000600742a */ /* 0x000e0c0003f04200 */
[----:B0-----:R-:W-:Y:S01]  /*2070*/  SEL R4, RZ, 0x7ff00000, !P0 ;  /* 0x7ff00000ff047807 */ /* 0x001fe20004000000 */
[----:B------:R-:W0:-:S03]  /*2080*/  DSETP.NEU.AND P0, PT, R6, -1, PT ;  /* 0xbff000000600742a */ /* 0x000e060003f0d000 */
[----:B------:R-:W-:-:S04]  /*2090*/  @!P2 LOP3.LUT R4, R4, 0x7ff00000, RZ, 0x3c, !PT ;  /* 0x7ff000000404a812 */ /* 0x000fc800078e3cff */
[----:B0-----:R-:W-:Y:S01]  /*20a0*/  SEL R5, R4, 0x3ff00000, P0 ;  /* 0x3ff0000004057807 */ /* 0x001fe20000000000 */
[----:B------:R-:W-:Y:S01]  /*20b0*/  IMAD.MOV.U32 R4, RZ, RZ, RZ ;  /* 0x000000ffff047224 */ /* 0x000fe200078e00ff */
[----:B------:R-:W-:Y:S05]  /*20c0*/  BRA `(.L_x_51063) ;  /* 0x0000001000007947 */ /* 0x000fea0003800000 */
.L_x_51064:
[----:B------:R0:W1:-:S06]  /*20d0*/  DADD R4, R24, c[0x0][0x168] ;  /* 0x00005a0018047629 */ /* 0x00004c0000000000 */
.L_x_51063:
[----:B------:R-:W-:Y:S05]  /*20e0*/  BSYNC B0 ;  /* 0x0000000000007941 */ /* 0x000fea0003800000 */
.L_x_51062:
        /* <DEDUP_REMOVED lines=38> */
.L_x_51069:
[----:B------:R-:W0:-:S06]  /*2350*/  DSETP.GT.AND P1, PT, |R6|, 1, PT ;  /* 0x3ff000000600742a */ /* 0x000e0c0003f24200 */
[----:B0-----:R-:W-:Y:S01]  /*2360*/  SEL R4, RZ, 0x7ff00000, !P1 ;  /* 0x7ff00000ff047807 */ /* 0x001fe20004800000 */
[----:B------:R-:W0:-:S03]  /*2370*/  DSETP.NEU.AND P1, PT, R6, -1, PT ;  /* 0xbff000000600742a */ /* 0x000e060003f2d000 */
[----:B------:R-:W-:-:S04]  /*2380*/  @!P3 LOP3.LUT R4, R4, 0x7ff00000, RZ, 0x3c, !PT ;  /* 0x7ff000000404b812 */ /* 0x000fc800078e3cff */
[----:B0-----:R-:W-:Y:S01]  /*2390*/  SEL R5, R4, 0x3ff00000, P1 ;  /* 0x3ff0000004057807 */ /* 0x001fe20000800000 */
[----:B------:R-:W-:Y:S01]  /*23a0*/  IMAD.MOV.U32 R4, RZ, RZ, RZ ;  /* 0x000000ffff047224 */ /* 0x000fe200078e00ff */
[----:B------:R-:W-:Y:S05]  /*23b0*/  BRA `(.L_x_51067) ;  /* 0x0000001000007947 */ /* 0x000fea0003800000 */
.L_x_51068:
[----:B------:R0:W1:-:S06]  /*23c0*/  DADD R4, R26, c[0x0][0x168] ;  /* 0x00005a001a047629 */ /* 0x00004c0000000000 */
.L_x_51067:
[----:B------:R-:W-:Y:S05]  /*23d0*/  BSYNC B0 ;  /* 0x0000000000007941 */ /* 0x000fea0003800000 */
.L_x_51066:
        /* <DEDUP_REMOVED lines=35> */
.L_x_51073:
[----:B------:R-:W0:-:S06]  /*2610*/  DSETP.GT.AND P1, PT, |R6|, 1, PT ;  /* 0x3ff000000600742a */ /* 0x000e0c0003f24200 */
[----:B0-----:R-:W-:Y:S01]  /*2620*/  SEL R4, RZ, 0x7ff00000, !P1 ;  /* 0x7ff00000ff047807 */ /* 0x001fe20004800000 */
[----:B------:R-:W0:-:S03]  /*2630*/  DSETP.NEU.AND P1, PT, R6, -1, PT ;  /* 0xbff000000600742a */ /* 0x000e060003f2d000 */
[----:B------:R-:W-:-:S04]  /*2640*/  @!P3 LOP3.LUT R4, R4, 0x7ff00000, RZ, 0x3c, !PT ;  /* 0x7ff000000404b812 */ /* 0x000fc800078e3cff */
[----:B0-----:R-:W-:Y:S01]  /*2650*/  SEL R5, R4, 0x3ff00000, P1 ;  /* 0x3ff0000004057807 */ /* 0x001fe20000800000 */
[----:B------:R-:W-:Y:S01]  /*2660*/  IMAD.MOV.U32 R4, RZ, RZ, RZ ;  /* 0x000000ffff047224 */ /* 0x000fe200078e00ff */
[----:B------:R-:W-:Y:S05]  /*2670*/  BRA `(.L_x_51071) ;  /* 0x0000001000007947 */ /* 0x000fea0003800000 */
.L_x_51072:
[----:B------:R0:W1:-:S06]  /*2680*/  DADD R4, R28, c[0x0][0x168] ;  /* 0x00005a001c047629 */ /* 0x00004c0000000000 */
.L_x_51071:
[----:B------:R-:W-:Y:S05]  /*2690*/  BSYNC B0 ;  /* 0x0000000000007941 */ /* 0x000fea0003800000 */
.L_x_51070:
        /* <DEDUP_REMOVED lines=35> */
.L_x_51077:
[----:B------:R-:W0:-:S06]  /*28d0*/  DSETP.GT.AND P1, PT, |R6|, 1, PT ;  /* 0x3ff000000600742a */ /* 0x000e0c0003f24200 */
[----:B0-----:R-:W-:Y:S01]  /*28e0*/  SEL R4, RZ, 0x7ff00000, !P1 ;  /* 0x7ff00000ff047807 */ /* 0x001fe20004800000 */
[----:B------:R-:W0:-:S03]  /*28f0*/  DSETP.NEU.AND P1, PT, R6, -1, PT ;  /* 0xbff000000600742a */ /* 0x000e060003f2d000 */
[----:B------:R-:W-:-:S04]  /*2900*/  @!P3 LOP3.LUT R4, R4, 0x7ff00000, RZ, 0x3c, !PT ;  /* 0x7ff000000404b812 */ /* 0x000fc800078e3cff */
[----:B0-----:R-:W-:Y:S01]  /*2910*/  SEL R5, R4, 0x3ff00000, P1 ;  /* 0x3ff0000004057807 */ /* 0x001fe20000800000 */
[----:B------:R-:W-:Y:S01]  /*2920*/  IMAD.MOV.U32 R4, RZ, RZ, RZ ;  /* 0x000000ffff047224 */ /* 0x000fe200078e00ff */
[----:B------:R-:W-:Y:S05]  /*2930*/  BRA `(.L_x_51075) ;  /* 0x0000001000007947 */ /* 0x000fea0003800000 */
.L_x_51076:
[----:B------:R0:W1:-:S06]  /*2940*/  DADD R4, R30, c[0x0][0x168] ;  /* 0x00005a001e047629 */ /* 0x00004c0000000000 */
.L_x_51075:
[----:B------:R-:W-:Y:S05]  /*2950*/  BSYNC B0 ;  /* 0x0000000000007941 */ /* 0x000fea0003800000 */
.L_x_51074:
        /* <DEDUP_REMOVED lines=35> */
.L_x_51081:
[----:B------:R-:W0:-:S06]  /*2b90*/  DSETP.GT.AND P1, PT, |R6|, 1, PT ;  /* 0x3ff000000600742a */ /* 0x000e0c0003f24200 */
[----:B0-----:R-:W-:Y:S01]  /*2ba0*/  SEL R4, RZ, 0x7ff00000, !P1 ;  /* 0x7ff00000ff047807 */ /* 0x001fe20004800000 */
[----:B------:R-:W0:-:S03]  /*2bb0*/  DSETP.NEU.AND P1, PT, R6, -1, PT ;  /* 0xbff000000600742a */ /* 0x000e060003f2d000 */
[----:B------:R-:W-:-:S04]  /*2bc0*/  @!P3 LOP3.LUT R4, R4, 0x7ff00000, RZ, 0x3c, !PT ;  /* 0x7ff000000404b812 */ /* 0x000fc800078e3cff */
[----:B0-----:R-:W-:Y:S01]  /*2bd0*/  SEL R5, R4, 0x3ff00000, P1 ;  /* 0x3ff0000004057807 */ /* 0x001fe20000800000 */
[----:B------:R-:W-:Y:S01]  /*2be0*/  IMAD.MOV.U32 R4, RZ, RZ, RZ ;  /* 0x000000ffff047224 */ /* 0x000fe200078e00ff */
[----:B------:R-:W-:Y:S05]  /*2bf0*/  BRA `(.L_x_51079) ;  /* 0x0000001000007947 */ /* 0x000fea0003800000 */
.L_x_51080:
[----:B------:R0:W1:-:S06]  /*2c00*/  DADD R4, R16, c[0x0][0x168] ;  /* 0x00005a0010047629 */ /* 0x00004c0000000000 */
.L_x_51079:
[----:B------:R-:W-:Y:S05]  /*2c10*/  BSYNC B0 ;  /* 0x0000000000007941 */ /* 0x000fea0003800000 */
.L_x_51078:
        /* <DEDUP_REMOVED lines=35> */
.L_x_51085:
[----:B------:R-:W0:-:S06]  /*2e50*/  DSETP.GT.AND P1, PT, |R6|, 1, PT ;  /* 0x3ff000000600742a */ /* 0x000e0c0003f24200 */
[----:B0-----:R-:W-:Y:S01]  /*2e60*/  SEL R4, RZ, 0x7ff00000, !P1 ;  /* 0x7ff00000ff047807 */ /* 0x001fe20004800000 */
[----:B------:R-:W0:-:S03]  /*2e70*/  DSETP.NEU.AND P1, PT, R6, -1, PT ;  /* 0xbff000000600742a */ /* 0x000e060003f2d000 */
[----:B------:R-:W-:-:S04]  /*2e80*/  @!P3 LOP3.LUT R4, R4, 0x7ff00000, RZ, 0x3c, !PT ;  /* 0x7ff000000404b812 */ /* 0x000fc800078e3cff */
[----:B0-----:R-:W-:Y:S01]  /*2e90*/  SEL R5, R4, 0x3ff00000, P1 ;  /* 0x3ff0000004057807 */ /* 0x001fe20000800000 */
[----:B------:R-:W-:Y:S01]  /*2ea0*/  IMAD.MOV.U32 R4, RZ, RZ, RZ ;  /* 0x000000ffff047224 */ /* 0x000fe200078e00ff */
[----:B------:R-:W-:Y:S05]  /*2eb0*/  BRA `(.L_x_51083) ;  /* 0x0000001000007947 */ /* 0x000fea0003800000 */
.L_x_51084:
[----:B------:R0:W1:-:S06]  /*2ec0*/  DADD R4, R18, c[0x0][0x168] ;  /* 0x00005a0012047629 */ /* 0x00004c0000000000 */
.L_x_51083:
[----:B------:R-:W-:Y:S05]  /*2ed0*/  BSYNC B0 ;  /* 0x0000000000007941 */ /* 0x000fea0003800000 */
.L_x_51082:
        /* <DEDUP_REMOVED lines=35> */
.L_x_51089:
[----:B------:R-:W0:-:S06]  /*3110*/  DSETP.GT.AND P1, PT, |R6|, 1, PT ;  /* 0x3ff000000600742a */ /* 0x000e0c0003f24200 */
[----:B0-----:R-:W-:Y:S01]  /*3120*/  SEL R4, RZ, 0x7ff00000, !P1 ;  /* 0x7ff00000ff047807 */ /* 0x001fe20004800000 */
[----:B------:R-:W0:-:S03]  /*3130*/  DSETP.NEU.AND P1, PT, R6, -1, PT ;  /* 0xbff000000600742a */ /* 0x000e060003f2d000 */
[----:B------:R-:W-:-:S04]  /*3140*/  @!P3 LOP3.LUT R4, R4, 0x7ff00000, RZ, 0x3c, !PT ;  /* 0x7ff000000404b812 */ /* 0x000fc800078e3cff */
[----:B0-----:R-:W-:Y:S01]  /*3150*/  SEL R5, R4, 0x3ff00000, P1 ;  /* 0x3ff0000004057807 */ /* 0x001fe20000800000 */
[----:B------:R-:W-:Y:S01]  /*3160*/  IMAD.MOV.U32 R4, RZ, RZ, RZ ;  /* 0x000000ffff047224 */ /* 0x000fe200078e00ff */
[----:B------:R-:W-:Y:S05]  /*3170*/  BRA `(.L_x_51087) ;  /* 0x0000001000007947 */ /* 0x000fea0003800000 */
.L_x_51088:
[----:B------:R0:W1:-:S06]  /*3180*/  DADD R4, R20, c[0x0][0x168] ;  /* 0x00005a0014047629 */ /* 0x00004c0000000000 */
.L_x_51087:
[----:B------:R-:W-:Y:S05]  /*3190*/  BSYNC B0 ;  /* 0x0000000000007941 */ /* 0x000fea0003800000 */
.L_x_51086:
        /* <DEDUP_REMOVED lines=35> */
.L_x_51093:
[----:B------:R-:W0:-:S06]  /*33d0*/  DSETP.GT.AND P1, PT, |R6|, 1, PT ;  /* 0x3ff000000600742a */ /* 0x000e0c0003f24200 */
[----:B0-----:R-:W-:Y:S01]  /*33e0*/  SEL R4, RZ, 0x7ff00000, !P1 ;  /* 0x7ff00000ff047807 */ /* 0x001fe20004800000 */
[----:B------:R-:W0:-:S03]  /*33f0*/  DSETP.NEU.AND P1, PT, R6, -1, PT ;  /* 0xbff000000600742a */ /* 0x000e060003f2d000 */
[----:B------:R-:W-:-:S04]  /*3400*/  @!P3 LOP3.LUT R4, R4, 0x7ff00000, RZ, 0x3c, !PT ;  /* 0x7ff000000404b812 */ /* 0x000fc800078e3cff */
[----:B0-----:R-:W-:Y:S01]  /*3410*/  SEL R5, R4, 0x3ff00000, P1 ;  /* 0x3ff0000004057807 */ /* 0x001fe20000800000 */
[----:B------:R-:W-:Y:S01]  /*3420*/  IMAD.MOV.U32 R4, RZ, RZ, RZ ;  /* 0x000000ffff047224 */ /* 0x000fe200078e00ff */
[----:B------:R-:W-:Y:S05]  /*3430*/  BRA `(.L_x_51091) ;  /* 0x0000001000007947 */ /* 0x000fea0003800000 */
.L_x_51092:
[----:B------:R0:W1:-:S06]  /*3440*/  DADD R4, R22, c[0x0][0x168] ;  /* 0x00005a0016047629 */ /* 0x00004c0000000000 */
.L_x_51091:
[----:B------:R-:W-:Y:S05]  /*3450*/  BSYNC B0 ;  /* 0x0000000000007941 */ /* 0x000fea0003800000 */
.L_x_51090:
[----:B------:R-:W2:-:S06]  /*3460*/  DSETP.EQ.OR P0, PT, R22, RZ, !P0 ;  /* 0x000000ff1600722a */ /* 0x000e8c0004702400 */
[----:B012---:R-:W-:Y:S02]  /*3470*/  FSEL R22, R4, RZ, !P0 ;  /* 0x000000ff04167208 */ /* 0x007fe40004000000 */
[----:B------:R-:W-:Y:S02]  /*3480*/  FSEL R23, R5, 1.875, !P0 ;  /* 0x3ff0000005177808 */ /* 0x000fe40004000000 */
.L_x_51061:
        /* <DEDUP_REMOVED lines=8> */
.L_x_51011:
        /* <DEDUP_REMOVED lines=73> */
[----:B0-----:R-:W-:Y:S05]  /*39a0*/  CALL.REL.NOINC `($_ZN2at6native29vectorized_elementwise_kernelILi4EZNS0_50_GLOBAL__N__2680c7bb_12_PowKernel_cu_b2145a98_318422pow_scalar_tensor_implIdEEvRNS_18TensorIteratorBaseET_EUldE_St5arrayIPcLm2EEEEviT0_T1_$__internal_accurate_pow) ;  /* 0x00003e9000007944 */ /* 0x001fea0003c00000 */
[----:B------:R-:W-:Y:S05]  /*39b0*/  BSYNC B2 ;  /* 0x0000000000027941 */ /* 0x000fea0003800000 */
.L_x_51098:
        /* <DEDUP_REMOVED lines=15> */
.L_x_51099:
        /* <DEDUP_REMOVED lines=17> */
.L_x_51103:
        /* <DEDUP_REMOVED lines=9> */
.L_x_51102:
[----:B------:R1:W2:-:S06]  /*3c50*/  DADD R6, R28, c[0x0][0x168] ;  /* 0x00005a001c067629 */ /* 0x00028c0000000000 */
.L_x_51101:
[----:B------:R-:W-:Y:S05]  /*3c60*/  BSYNC B2 ;  /* 0x0000000000027941 */ /* 0x000fea0003800000 */
.L_x_51100:
[----:B------:R-:W3:Y:S01]  /*3c70*/  DSETP.NEU.AND P0, PT, R28, RZ, PT ;  /* 0x000000ff1c00722a */ /* 0x000ee20003f0d000 */
[----:B------:R-:W-:Y:S02]  /*3c80*/  IMAD.MOV.U32 R4, RZ, RZ, c[0x0][0x168] ;  /* 0x00005a00ff047624 */ /* 0x000fe400078e00ff */
[----:B------:R-:W-:-:S06]  /*3c90*/  IMAD.MOV.U32 R5, RZ, RZ, c[0x0][0x16c] ;  /* 0x00005b00ff057624 */ /* 0x000fcc00078e00ff */
[----:B---3--:R-:W3:-:S06]  /*3ca0*/  DSETP.EQ.OR P0, PT, R4, 1, !P0 ;  /* 0x3ff000000400742a */ /* 0x008ecc0004702400 */
[----:B-123--:R-:W-:Y:S02]  /*3cb0*/  FSEL R28, R6, RZ, !P0 ;  /* 0x000000ff061c7208 */ /* 0x00efe40004000000 */
[----:B------:R-:W-:Y:S02]  /*3cc0*/  FSEL R29, R7, 1.875, !P0 ;  /* 0x3ff00000071d7808 */ /* 0x000fe40004000000 */
.L_x_51097:
[----:B------:R-:W-:Y:S05]  /*3cd0*/  BSYNC B1 ;  /* 0x0000000000017941 */ /* 0x000fea0003800000 */
.L_x_51096:
        /* <DEDUP_REMOVED lines=15> */
[----:B01----:R-:W-:Y:S05]  /*3dd0*/  CALL.REL.NOINC `($_ZN2at6native29vectorized_elementwise_kernelILi4EZNS0_50_GLOBAL__N__2680c7bb_12_PowKernel_cu_b2145a98_318422pow_scalar_tensor_implIdEEvRNS_18TensorIteratorBaseET_EUldE_St5arrayIPcLm2EEEEviT0_T1_$__internal_accurate_pow) ;  /* 0x00003a6000007944 */ /* 0x003fea0003c00000 */
[----:B------:R-:W-:Y:S05]  /*3de0*/  BSYNC B2 ;  /* 0x0000000000027941 */ /* 0x000fea0003800000 */
.L_x_51106:
        /* <DEDUP_REMOVED lines=15> */
.L_x_51107:
        /* <DEDUP_REMOVED lines=17> */
.L_x_51111:
        /* <DEDUP_REMOVED lines=9> */
.L_x_51110:
[----:B------:R1:W2:-:S06]  /*4080*/  DADD R6, R16, c[0x0][0x168] ;  /* 0x00005a0010067629 */ /* 0x00028c0000000000 */
.L_x_51109:
[----:B------:R-:W-:Y:S05]  /*4090*/  BSYNC B2 ;  /* 0x0000000000027941 */ /* 0x000fea0003800000 */
.L_x_51108:
[----:B------:R-:W3:Y:S01]  /*40a0*/  DSETP.NEU.AND P0, PT, R16, RZ, PT ;  /* 0x000000ff1000722a */ /* 0x000ee20003f0d000 */
[----:B------:R-:W-:Y:S02]  /*40b0*/  IMAD.MOV.U32 R4, RZ, RZ, c[0x0][0x168] ;  /* 0x00005a00ff047624 */ /* 0x000fe400078e00ff */
[----:B------:R-:W-:-:S06]  /*40c0*/  IMAD.MOV.U32 R5, RZ, RZ, c[0x0][0x16c] ;  /* 0x00005b00ff057624 */ /* 0x000fcc00078e00ff */
[----:B---3--:R-:W3:-:S06]  /*40d0*/  DSETP.EQ.OR P0, PT, R4, 1, !P0 ;  /* 0x3ff000000400742a */ /* 0x008ecc0004702400 */
[----:B-123--:R-:W-:Y:S02]  /*40e0*/  FSEL R16, R6, RZ, !P0 ;  /* 0x000000ff06107208 */ /* 0x00efe40004000000 */
[----:B------:R-:W-:Y:S02]  /*40f0*/  FSEL R17, R7, 1.875, !P0 ;  /* 0x3ff0000007117808 */ /* 0x000fe40004000000 */
.L_x_51105:
[----:B------:R-:W-:Y:S05]  /*4100*/  BSYNC B1 ;  /* 0x0000000000017941 */ /* 0x000fea0003800000 */
.L_x_51104:
        /* <DEDUP_REMOVED lines=17> */
.L_x_51114:
        /* <DEDUP_REMOVED lines=15> */
.L_x_51115:
        /* <DEDUP_REMOVED lines=17> */
.L_x_51119:
        /* <DEDUP_REMOVED lines=9> */
.L_x_51118:
[----:B------:R1:W2:-:S06]  /*44b0*/  DADD R6, R18, c[0x0][0x168] ;  /* 0x00005a0012067629 */ /* 0x00028c0000000000 */
.L_x_51117:
[----:B------:R-:W-:Y:S05]  /*44c0*/  BSYNC B2 ;  /* 0x0000000000027941 */ /* 0x000fea0003800000 */
.L_x_51116:
[----:B------:R-:W3:Y:S01]  /*44d0*/  DSETP.NEU.AND P0, PT, R18, RZ, PT ;  /* 0x000000ff1200722a */ /* 0x000ee20003f0d000 */
[----:B------:R-:W-:Y:S02]  /*44e0*/  IMAD.MOV.U32 R4, RZ, RZ, c[0x0][0x168] ;  /* 0x00005a00ff047624 */ /* 0x000fe400078e00ff */
[----:B------:R-:W-:-:S06]  /*44f0*/  IMAD.MOV.U32 R5, RZ, RZ, c[0x0][0x16c] ;  /* 0x00005b00ff057624 */ /* 0x000fcc00078e00ff */
[----:B---3--:R-:W3:-:S06]  /*4500*/  DSETP.EQ.OR P0, PT, R4, 1, !P0 ;  /* 0x3ff000000400742a */ /* 0x008ecc0004702400 */
[----:B-123--:R-:W-:Y:S02]  /*4510*/  FSEL R18, R6, RZ, !P0 ;  /* 0x000000ff06127208 */ /* 0x00efe40004000000 */
[----:B------:R-:W-:Y:S02]  /*4520*/  FSEL R19, R7, 1.875, !P0 ;  /* 0x3ff0000007137808 */ /* 0x000fe40004000000 */
.L_x_51113:
[----:B------:R-:W-:Y:S05]  /*4530*/  BSYNC B1 ;  /* 0x0000000000017941 */ /* 0x000fea0003800000 */
.L_x_51112:
        /* <DEDUP_REMOVED lines=17> */
.L_x_51122:
        /* <DEDUP_REMOVED lines=15> */
.L_x_51123:
        /* <DEDUP_REMOVED lines=17> */
.L_x_51127:
        /* <DEDUP_REMOVED lines=9> */
.L_x_51126:
[----:B------:R1:W2:-:S06]  /*48e0*/  DADD R6, R20, c[0x0][0x168] ;  /* 0x00005a0014067629 */ /* 0x00028c0000000000 */
.L_x_51125:
[----:B------:R-:W-:Y:S05]  /*48f0*/  BSYNC B2 ;  /* 0x0000000000027941 */ /* 0x000fea0003800000 */
.L_x_51124:
[----:B------:R-:W3:Y:S01]  /*4900*/  DSETP.NEU.AND P0, PT, R20, RZ, PT ;  /* 0x000000ff1400722a */ /* 0x000ee20003f0d000 */
[----:B------:R-:W-:Y:S02]  /*4910*/  IMAD.MOV.U32 R4, RZ, RZ, c[0x0][0x168] ;  /* 0x00005a00ff047624 */ /* 0x000fe400078e00ff */
[----:B------:R-:W-:-:S06]  /*4920*/  IMAD.MOV.U32 R5, RZ, RZ, c[0x0][0x16c] ;  /* 0x00005b00ff057624 */ /* 0x000fcc00078e00ff */
[----:B---3--:R-:W3:-:S06]  /*4930*/  DSETP.EQ.OR P0, PT, R4, 1, !P0 ;  /* 0x3ff000000400742a */ /* 0x008ecc0004702400 */
[----:B-123--:R-:W-:Y:S02]  /*4940*/  FSEL R20, R6, RZ, !P0 ;  /* 0x000000ff06147208 */ /* 0x00efe40004000000 */
[----:B------:R-:W-:Y:S02]  /*4950*/  FSEL R21, R7, 1.875, !P0 ;  /* 0x3ff0000007157808 */ /* 0x000fe40004000000 */
.L_x_51121:
[----:B------:R-:W-:Y:S05]  /*4960*/  BSYNC B1 ;  /* 0x0000000000017941 */ /* 0x000fea0003800000 */
.L_x_51120:
        /* <DEDUP_REMOVED lines=17> */
.L_x_51130:
        /* <DEDUP_REMOVED lines=15> */
.L_x_51131:
        /* <DEDUP_REMOVED lines=17> */
.L_x_51135:
        /* <DEDUP_REMOVED lines=9> */
.L_x_51134:
[----:B------:R1:W2:-:S06]  /*4d10*/  DADD R6, R22, c[0x0][0x168] ;  /* 0x00005a0016067629 */ /* 0x00028c0000000000 */
.L_x_51133:
[----:B------:R-:W-:Y:S05]  /*4d20*/  BSYNC B2 ;  /* 0x0000000000027941 */ /* 0x000fea0003800000 */
.L_x_51132:
[----:B------:R-:W3:Y:S01]  /*4d30*/  DSETP.NEU.AND P0, PT, R22, RZ, PT ;  /* 0x000000ff1600722a */ /* 0x000ee20003f0d000 */
[----:B------:R-:W-:Y:S02]  /*4d40*/  IMAD.MOV.U32 R4, RZ, RZ, c[0x0][0x168] ;  /* 0x00005a00ff047624 */ /* 0x000fe400078e00ff */
[----:B------:R-:W-:-:S06]  /*4d50*/  IMAD.MOV.U32 R5, RZ, RZ, c[0x0][0x16c] ;  /* 0x00005b00ff057624 */ /* 0x000fcc00078e00ff */
[----:B---3--:R-:W3:-:S06]  /*4d60*/  DSETP.EQ.OR P0, PT, R4, 1, !P0 ;  /* 0x3ff000000400742a */ /* 0x008ecc0004702400 */
[----:B-123--:R-:W-:Y:S02]  /*4d70*/  FSEL R22, R6, RZ, !P0 ;  /* 0x000000ff06167208 */ /* 0x00efe40004000000 */
[----:B------:R-:W-:Y:S02]  /*4d80*/  FSEL R23, R7, 1.875, !P0 ;  /* 0x3ff0000007177808 */ /* 0x000fe40004000000 */
.L_x_51129:
[----:B------:R-:W-:Y:S05]  /*4d90*/  BSYNC B1 ;  /* 0x0000000000017941 */ /* 0x000fea0003800000 */
.L_x_51128:
        /* <DEDUP_REMOVED lines=17> */
.L_x_51138:
        /* <DEDUP_REMOVED lines=15> */
.L_x_51139:
        /* <DEDUP_REMOVED lines=17> */
.L_x_51143:
        /* <DEDUP_REMOVED lines=9> */
.L_x_51142:
[----:B------:R1:W2:-:S06]  /*5140*/  DADD R6, R24, c[0x0][0x168] ;  /* 0x00005a0018067629 */ /* 0x00028c0000000000 */
.L_x_51141:
[----:B------:R-:W-:Y:S05]  /*5150*/  BSYNC B2 ;  /* 0x0000000000027941 */ /* 0x000fea0003800000 */
.L_x_51140:
[----:B------:R-:W3:Y:S01]  /*5160*/  DSETP.NEU.AND P0, PT, R24, RZ, PT ;  /* 0x000000ff1800722a */ /* 0x000ee20003f0d000 */
[----:B------:R-:W-:Y:S02]  /*5170*/  IMAD.MOV.U32 R4, RZ, RZ, c[0x0][0x168] ;  /* 0x00005a00ff047624 */ /* 0x000fe400078e00ff */
[----:B------:R-:W-:-:S06]  /*5180*/  IMAD.MOV.U32 R5, RZ, RZ, c[0x0][0x16c] ;  /* 0x00005b00ff057624 */ /* 0x000fcc00078e00ff */
[----:B---3--:R-:W3:-:S06]  /*5190*/  DSETP.EQ.OR P0, PT, R4, 1, !P0 ;  /* 0x3ff000000400742a */ /* 0x008ecc0004702400 */
[----:B-123--:R-:W-:Y:S02]  /*51a0*/  FSEL R24, R6, RZ, !P0 ;  /* 0x000000ff06187208 */ /* 0x00efe40004000000 */
[----:B------:R-:W-:Y:S02]  /*51b0*/  FSEL R25, R7, 1.875, !P0 ;  /* 0x3ff0000007197808 */ /* 0x000fe40004000000 */
.L_x_51137:
[----:B------:R-:W-:Y:S05]  /*51c0*/  BSYNC B1 ;  /* 0x0000000000017941 */ /* 0x000fea0003800000 */
.L_x_51136:
        /* <DEDUP_REMOVED lines=17> */
.L_x_51146:
        /* <DEDUP_REMOVED lines=15> */
.L_x_51147:
        /* <DEDUP_REMOVED lines=17> */
.L_x_51151:
        /* <DEDUP_REMOVED lines=9> */
.L_x_51150:
[----:B------:R1:W2:-:S06]  /*5570*/  DADD R6, R26, c[0x0][0x168] ;  /* 0x00005a001a067629 */ /* 0x00028c0000000000 */
.L_x_51149:
[----:B------:R-:W-:Y:S05]  /*5580*/  BSYNC B2 ;  /* 0x0000000000027941 */ /* 0x000fea0003800000 */
.L_x_51148:
[----:B------:R-:W3:Y:S01]  /*5590*/  DSETP.NEU.AND P0, PT, R26, RZ, PT ;  /* 0x000000ff1a00722a */ /* 0x000ee20003f0d000 */
[----:B------:R-:W-:Y:S02]  /*55a0*/  IMAD.MOV.U32 R4, RZ, RZ, c[0x0][0x168] ;  /* 0x00005a00ff047624 */ /* 0x000fe400078e00ff */
[----:B------:R-:W-:-:S06]  /*55b0*/  IMAD.MOV.U32 R5, RZ, RZ, c[0x0][0x16c] ;  /* 0x00005b00ff057624 */ /* 0x000fcc00078e00ff */
[----:B---3--:R-:W3:-:S06]  /*55c0*/  DSETP.EQ.OR P0, PT, R4, 1, !P0 ;  /* 0x3ff000000400742a */ /* 0x008ecc0004702400 */
[----:B-123--:R-:W-:Y:S02]  /*55d0*/  FSEL R26, R6, RZ, !P0 ;  /* 0x000000ff061a7208 */ /* 0x00efe40004000000 */
[----:B------:R-:W-:Y:S02]  /*55e0*/  FSEL R27, R7, 1.875, !P0 ;  /* 0x3ff00000071b7808 */ /* 0x000fe40004000000 */
.L_x_51145:
[----:B------:R-:W-:Y:S05]  /*55f0*/  BSYNC B1 ;  /* 0x0000000000017941 */ /* 0x000fea0003800000 */
.L_x_51144:
        /* <DEDUP_REMOVED lines=16> */
.L_x_51153:
        /* <DEDUP_REMOVED lines=15> */
.L_x_51154:
        /* <DEDUP_REMOVED lines=17> */
.L_x_51158:
        /* <DEDUP_REMOVED lines=9> */
.L_x_51157:
[----:B------:R1:W2:-:S06]  /*5990*/  DADD R6, R30, c[0x0][0x168] ;  /* 0x00005a001e067629 */ /* 0x00028c0000000000 */
.L_x_51156:
[----:B------:R-:W-:Y:S05]  /*59a0*/  BSYNC B1 ;  /* 0x0000000000017941 */ /* 0x000fea0003800000 */
.L_x_51155:
[----:B------:R-:W3:Y:S01]  /*59b0*/  DSETP.NEU.AND P0, PT, R30, RZ, PT ;  /* 0x000000ff1e00722a */ /* 0x000ee20003f0d000 */
[----:B------:R-:W-:Y:S02]  /*59c0*/  IMAD.MOV.U32 R4, RZ, RZ, c[0x0][0x168] ;  /* 0x00005a00ff047624 */ /* 0x000fe400078e00ff */
[----:B------:R-:W-:-:S06]  /*59d0*/  IMAD.MOV.U32 R5, RZ, RZ, c[0x0][0x16c] ;  /* 0x00005b00ff057624 */ /* 0x000fcc00078e00ff */
[----:B---3--:R-:W3:-:S06]  /*59e0*/  DSETP.EQ.OR P0, PT, R4, 1, !P0 ;  /* 0x3ff000000400742a */ /* 0x008ecc0004702400 */
[----:B--23--:R-:W-:Y:S02]  /*59f0*/  FSEL R4, R6, RZ, !P0 ;  /* 0x000000ff06047208 */ /* 0x00cfe40004000000 */
[----:B------:R-:W-:Y:S01]  /*5a00*/  FSEL R5, R7, 1.875, !P0 ;  /* 0x3ff0000007057808 */ /* 0x000fe20004000000 */
[----:B------:R-:W-:Y:S05]  /*5a10*/  BRA `(.L_x_51152) ;  /* 0x00001a4000007947 */ /* 0x000fea0003800000 */
.L_x_51095:
        /* <DEDUP_REMOVED lines=35> */
.L_x_51164:
[----:B------:R-:W0:-:S06]  /*5c50*/  DSETP.GT.AND P0, PT, |R6|, 1, PT ;  /* 0x3ff000000600742a */ /* 0x000e0c0003f04200 */
[----:B0-----:R-:W-:Y:S01]  /*5c60*/  SEL R4, RZ, 0x7ff00000, !P0 ;  /* 0x7ff00000ff047807 */ /* 0x001fe20004000000 */
[----:B------:R-:W0:-:S03]  /*5c70*/  DSETP.NEU.AND P0, PT, R6, -1, PT ;  /* 0xbff000000600742a */ /* 0x000e060003f0d000 */
[----:B------:R-:W-:-:S04]  /*5c80*/  @!P2 LOP3.LUT R4, R4, 0x7ff00000, RZ, 0x3c, !PT ;  /* 0x7ff000000404a812 */ /* 0x000fc800078e3cff */
[----:B0-----:R-:W-:Y:S01]  /*5c90*/  SEL R5, R4, 0x3ff00000, P0 ;  /* 0x3ff0000004057807 */ /* 0x001fe20000000000 */
[----:B------:R-:W-:Y:S01]  /*5ca0*/  IMAD.MOV.U32 R4, RZ, RZ, RZ ;  /* 0x000000ffff047224 */ /* 0x000fe200078e00ff */
[----:B------:R-:W-:Y:S05]  /*5cb0*/  BRA `(.L_x_51162) ;  /* 0x0000001000007947 */ /* 0x000fea0003800000 */
.L_x_51163:
[----:B------:R0:W1:-:S06]  /*5cc0*/  DADD R4, R28, c[0x0][0x168] ;  /* 0x00005a001c047629 */ /* 0x00004c0000000000 */
.L_x_51162:
[----:B------:R-:W-:Y:S05]  /*5cd0*/  BSYNC B2 ;  /* 0x0000000000027941 */ /* 0x000fea0003800000 */
.L_x_51161:
[----:B------:R-:W2:Y:S01]  /*5ce0*/  DSETP.NEU.AND P0, PT, R28, RZ, PT ;  /* 0x000000ff1c00722a */ /* 0x000ea20003f0d000 */
[----:B------:R-:W-:Y:S02]  /*5cf0*/  IMAD.MOV.U32 R6, RZ, RZ, c[0x0][0x168] ;  /* 0x00005a00ff067624 */ /* 0x000fe400078e00ff */
[----:B------:R-:W-:-:S06]  /*5d00*/  IMAD.MOV.U32 R7, RZ, RZ, c[0x0][0x16c] ;  /* 0x00005b00ff077624 */ /* 0x000fcc00078e00ff */
[----:B--2---:R-:W2:-:S06]  /*5d10*/  DSETP.EQ.OR P0, PT, R6, 1, !P0 ;  /* 0x3ff000000600742a */ /* 0x004e8c0004702400 */
[----:B012---:R-:W-:Y:S02]  /*5d20*/  FSEL R28, R4, RZ, !P0 ;  /* 0x000000ff041c7208 */ /* 0x007fe40004000000 */
[----:B------:R-:W-:Y:S02]  /*5d30*/  FSEL R29, R5, 1.875, !P0 ;  /* 0x3ff00000051d7808 */ /* 0x000fe40004000000 */
.L_x_51160:
[----:B------:R-:W-:Y:S05]  /*5d40*/  BSYNC B1 ;  /* 0x0000000000017941 */ /* 0x000fea0003800000 */
.L_x_51159:
        /* <DEDUP_REMOVED lines=37> */
.L_x_51170:
[----:B------:R-:W0:-:S06]  /*5fa0*/  DSETP.GT.AND P0, PT, |R6|, 1, PT ;  /* 0x3ff000000600742a */ /* 0x000e0c0003f04200 */
[----:B0-----:R-:W-:Y:S01]  /*5fb0*/  SEL R4, RZ, 0x7ff00000, !P0 ;  /* 0x7ff00000ff047807 */ /* 0x001fe20004000000 */
[----:B------:R-:W0:-:S03]  /*5fc0*/  DSETP.NEU.AND P0, PT, R6, -1, PT ;  /* 0xbff000000600742a */ /* 0x000e060003f0d000 */
[----:B------:R-:W-:-:S04]  /*5fd0*/  @!P2 LOP3.LUT R4, R4, 0x7ff00000, RZ, 0x3c, !PT ;  /* 0x7ff000000404a812 */ /* 0x000fc800078e3cff */
[----:B0-----:R-:W-:Y:S01]  /*5fe0*/  SEL R5, R4, 0x3ff00000, P0 ;  /* 0x3ff0000004057807 */ /* 0x001fe20000000000 */
[----:B------:R-:W-:Y:S01]  /*5ff0*/  IMAD.MOV.U32 R4, RZ, RZ, RZ ;  /* 0x000000ffff047224 */ /* 0x000fe200078e00ff */
[----:B------:R-:W-:Y:S05]  /*6000*/  BRA `(.L_x_51168) ;  /* 0x0000001000007947 */ /* 0x000fea0003800000 */
.L_x_51169:
[----:B------:R0:W1:-:S06]  /*6010*/  DADD R4, R16, c[0x0][0x168] ;  /* 0x00005a0010047629 */ /* 0x00004c0000000000 */
.L_x_51168:
[----:B------:R-:W-:Y:S05]  /*6020*/  BSYNC B2 ;  /* 0x0000000000027941 */ /* 0x000fea0003800000 */
.L_x_51167:
[----:B------:R-:W2:Y:S01]  /*6030*/  DSETP.NEU.AND P0, PT, R16, RZ, PT ;  /* 0x000000ff1000722a */ /* 0x000ea20003f0d000 */
[----:B------:R-:W-:Y:S02]  /*6040*/  IMAD.MOV.U32 R6, RZ, RZ, c[0x0][0x168] ;  /* 0x00005a00ff067624 */ /* 0x000fe400078e00ff */
[----:B------:R-:W-:-:S06]  /*6050*/  IMAD.MOV.U32 R7, RZ, RZ, c[0x0][0x16c] ;  /* 0x00005b00ff077624 */ /* 0x000fcc00078e00ff */
[----:B--2---:R-:W2:-:S06]  /*6060*/  DSETP.EQ.OR P0, PT, R6, 1, !P0 ;  /* 0x3ff000000600742a */ /* 0x004e8c0004702400 */
[----:B012---:R-:W-:Y:S02]  /*6070*/  FSEL R16, R4, RZ, !P0 ;  /* 0x000000ff04107208 */ /* 0x007fe40004000000 */
[----:B------:R-:W-:Y:S02]  /*6080*/  FSEL R17, R5, 1.875, !P0 ;  /* 0x3ff0000005117808 */ /* 0x000fe40004000000 */
.L_x_51166:
[----:B------:R-:W-:Y:S05]  /*6090*/  BSYNC B1 ;  /* 0x0000000000017941 */ /* 0x000fea0003800000 */
.L_x_51165:
        /* <DEDUP_REMOVED lines=37> */
.L_x_51176:
[----:B------:R-:W0:-:S06]  /*62f0*/  DSETP.GT.AND P0, PT, |R6|, 1, PT ;  /* 0x3ff000000600742a */ /* 0x000e0c0003f04200 */
[----:B0-----:R-:W-:Y:S01]  /*6300*/  SEL R4, RZ, 0x7ff00000, !P0 ;  /* 0x7ff00000ff047807 */ /* 0x001fe20004000000 */
[----:B------:R-:W0:-:S03]  /*6310*/  DSETP.NEU.AND P0, PT, R6, -1, PT ;  /* 0xbff000000600742a */ /* 0x000e060003f0d000 */
[----:B------:R-:W-:-:S04]  /*6320*/  @!P2 LOP3.LUT R4, R4, 0x7ff00000, RZ, 0x3c, !PT ;  /* 0x7ff000000404a812 */ /* 0x000fc800078e3cff */
[----:B0-----:R-:W-:Y:S01]  /*6330*/  SEL R5, R4, 0x3ff00000, P0 ;  /* 0x3ff0000004057807 */ /* 0x001fe20000000000 */
[----:B------:R-:W-:Y:S01]  /*6340*/  IMAD.MOV.U32 R4, RZ, RZ, RZ ;  /* 0x000000ffff047224 */ /* 0x000fe200078e00ff */
[----:B------:R-:W-:Y:S05]  /*6350*/  BRA `(.L_x_51174) ;  /* 0x0000001000007947 */ /* 0x000fea0003800000 */
.L_x_51175:
[----:B------:R0:W1:-:S06]  /*6360*/  DADD R4, R18, c[0x0][0x168] ;  /* 0x00005a0012047629 */ /* 0x00004c0000000000 */
.L_x_51174:
[----:B------:R-:W-:Y:S05]  /*6370*/  BSYNC B2 ;  /* 0x0000000000027941 */ /* 0x000fea0003800000 */
.L_x_51173:
[----:B------:R-:W2:Y:S01]  /*6380*/  DSETP.NEU.AND P0, PT, R18, RZ, PT ;  /* 0x000000ff1200722a */ /* 0x000ea20003f0d000 */
[----:B------:R-:W-:Y:S02]  /*6390*/  IMAD.MOV.U32 R6, RZ, RZ, c[0x0][0x168] ;  /* 0x00005a00ff067624 */ /* 0x000fe400078e00ff */
[----:B------:R-:W-:-:S06]  /*63a0*/  IMAD.MOV.U32 R7, RZ, RZ, c[0x0][0x16c] ;  /* 0x00005b00ff077624 */ /* 0x000fcc00078e00ff */
[----:B--2---:R-:W2:-:S06]  /*63b0*/  DSETP.EQ.OR P0, PT, R6, 1, !P0 ;  /* 0x3ff000000600742a */ /* 0x004e8c0004702400 */
[----:B012---:R-:W-:Y:S02]  /*63c0*/  FSEL R18, R4, RZ, !P0 ;  /* 0x000000ff04127208 */ /* 0x007fe40004000000 */
[----:B------:R-:W-:Y:S02]  /*63d0*/  FSEL R19, R5, 1.875, !P0 ;  /* 0x3ff0000005137808 */ /* 0x000fe40004000000 */
.L_x_51172:
[----:B------:R-:W-:Y:S05]  /*63e0*/  BSYNC B1 ;  /* 0x0000000000017941 */ /* 0x000fea0003800000 */
.L_x_51171:
        /* <DEDUP_REMOVED lines=37> */
.L_x_51182:
[----:B------:R-:W0:-:S06]  /*6640*/  DSETP.GT.AND P0, PT, |R6|, 1, PT ;  /* 0x3ff000000600742a */ /* 0x000e0c0003f04200 */
[----:B0-----:R-:W-:Y:S01]  /*6650*/  SEL R4, RZ, 0x7ff00000, !P0 ;  /* 0x7ff00000ff047807 */ /* 0x001fe20004000000 */
[----:B------:R-:W0:-:S03]  /*6660*/  DSETP.NEU.AND P0, PT, R6, -1, PT ;  /* 0xbff000000600742a */ /* 0x000e060003f0d000 */
[----:B------:R-:W-:-:S04]  /*6670*/  @!P2 LOP3.LUT R4, R4, 0x7ff00000, RZ, 0x3c, !PT ;  /* 0x7ff000000404a812 */ /* 0x000fc800078e3cff */
[----:B0-----:R-:W-:Y:S01]  /*6680*/  SEL R5, R4, 0x3ff00000, P0 ;  /* 0x3ff0000004057807 */ /* 0x001fe20000000000 */
[----:B------:R-:W-:Y:S01]  /*6690*/  IMAD.MOV.U32 R4, RZ, RZ, RZ ;  /* 0x000000ffff047224 */ /* 0x000fe200078e00ff */
[----:B------:R-:W-:Y:S05]  /*66a0*/  BRA `(.L_x_51180) ;  /* 0x0000001000007947 */ /* 0x000fea0003800000 */
.L_x_51181:
[----:B------:R0:W1:-:S06]  /*66b0*/  DADD R4, R20, c[0x0][0x168] ;  /* 0x00005a0014047629 */ /* 0x00004c0000000000 */
.L_x_51180:
[----:B------:R-:W-:Y:S05]  /*66c0*/  BSYNC B2 ;  /* 0x0000000000027941 */ /* 0x000fea0003800000 */
.L_x_51179:
[----:B------:R-:W2:Y:S01]  /*66d0*/  DSETP.NEU.AND P0, PT, R20, RZ, PT ;  /* 0x000000ff1400722a */ /* 0x000ea20003f0d000 */
[----:B------:R-:W-:Y:S02]  /*66e0*/  IMAD.MOV.U32 R6, RZ, RZ, c[0x0][0x168] ;  /* 0x00005a00ff067624 */ /* 0x000fe400078e00ff */
[----:B------:R-:W-:-:S06]  /*66f0*/  IMAD.MOV.U32 R7, RZ, RZ, c[0x0][0x16c] ;  /* 0x00005b00ff077624 */ /* 0x000fcc00078e00ff */
[----:B--2---:R-:W2:-:S06]  /*6700*/  DSETP.EQ.OR P0, PT, R6, 1, !P0 ;  /* 0x3ff000000600742a */ /* 0x004e8c0004702400 */
[----:B012---:R-:W-:Y:S02]  /*6710*/  FSEL R20, R4, RZ, !P0 ;  /* 0x000000ff04147208 */ /* 0x007fe40004000000 */
[----:B------:R-:W-:Y:S02]  /*6720*/  FSEL R21, R5, 1.875, !P0 ;  /* 0x3ff0000005157808 */ /* 0x000fe40004000000 */
.L_x_51178:
[----:B------:R-:W-:Y:S05]  /*6730*/  BSYNC B1 ;  /* 0x0000000000017941 */ /* 0x000fea0003800000 */
.L_x_51177:
        /* <DEDUP_REMOVED lines=37> */
.L_x_51188:
[----:B------:R-:W0:-:S06]  /*6990*/  DSETP.GT.AND P0, PT, |R6|, 1, PT ;  /* 0x3ff000000600742a */ /* 0x000e0c0003f04200 */
[----:B0-----:R-:W-:Y:S01]  /*69a0*/  SEL R4, RZ, 0x7ff00000, !P0 ;  /* 0x7ff00000ff047807 */ /* 0x001fe20004000000 */
[----:B------:R-:W0:-:S03]  /*69b0*/  DSETP.NEU.AND P0, PT, R6, -1, PT ;  /* 0xbff000000600742a */ /* 0x000e060003f0d000 */
[----:B------:R-:W-:-:S04]  /*69c0*/  @!P2 LOP3.LUT R4, R4, 0x7ff00000, RZ, 0x3c, !PT ;  /* 0x7ff000000404a812 */ /* 0x000fc800078e3cff */
[----:B0-----:R-:W-:Y:S01]  /*69d0*/  SEL R5, R4, 0x3ff00000, P0 ;  /* 0x3ff0000004057807 */ /* 0x001fe20000000000 */
[----:B------:R-:W-:Y:S01]  /*69e0*/  IMAD.MOV.U32 R4, RZ, RZ, RZ ;  /* 0x000000ffff047224 */ /* 0x000fe200078e00ff */
[----:B------:R-:W-:Y:S05]  /*69f0*/  BRA `(.L_x_51186) ;  /* 0x0000001000007947 */ /* 0x000fea0003800000 */
.L_x_51187:
[----:B------:R0:W1:-:S06]  /*6a00*/  DADD R4, R22, c[0x0][0x168] ;  /* 0x00005a0016047629 */ /* 0x00004c0000000000 */
.L_x_51186:
[----:B------:R-:W-:Y:S05]  /*6a10*/  BSYNC B2 ;  /* 0x0000000000027941 */ /* 0x000fea0003800000 */
.L_x_51185:
[----:B------:R-:W2:Y:S01]  /*6a20*/  DSETP.NEU.AND P0, PT, R22, RZ, PT ;  /* 0x000000ff1600722a */ /* 0x000ea20003f0d000 */
[----:B------:R-:W-:Y:S02]  /*6a30*/  IMAD.MOV.U32 R6, RZ, RZ, c[0x0][0x168] ;  /* 0x00005a00ff067624 */ /* 0x000fe400078e00ff */
[----:B------:R-:W-:-:S06]  /*6a40*/  IMAD.MOV.U32 R7, RZ, RZ, c[0x0][0x16c] ;  /* 0x00005b00ff077624 */ /* 0x000fcc00078e00ff */
[----:B--2---:R-:W2:-:S06]  /*6a50*/  DSETP.EQ.OR P0, PT, R6, 1, !P0 ;  /* 0x3ff000000600742a */ /* 0x004e8c0004702400 */
[----:B012---:R-:W-:Y:S02]  /*6a60*/  FSEL R22, R4, RZ, !P0 ;  /* 0x000000ff04167208 */ /* 0x007fe40004000000 */
[----:B------:R-:W-:Y:S02]  /*6a70*/  FSEL R23, R5, 1.875, !P0 ;  /* 0x3ff0000005177808 */ /* 0x000fe40004000000 */
.L_x_51184:
[----:B------:R-:W-:Y:S05]  /*6a80*/  BSYNC B1 ;  /* 0x0000000000017941 */ /* 0x000fea0003800000 */
.L_x_51183:
        /* <DEDUP_REMOVED lines=37> */
.L_x_51194:
[----:B------:R-:W0:-:S06]  /*6ce0*/  DSETP.GT.AND P0, PT, |R6|, 1, PT ;  /* 0x3ff000000600742a */ /* 0x000e0c0003f04200 */
[----:B0-----:R-:W-:Y:S01]  /*6cf0*/  SEL R4, RZ, 0x7ff00000, !P0 ;  /* 0x7ff00000ff047807 */ /* 0x001fe20004000000 */
[----:B------:R-:W0:-:S03]  /*6d00*/  DSETP.NEU.AND P0, PT, R6, -1, PT ;  /* 0xbff000000600742a */ /* 0x000e060003f0d000 */
[----:B------:R-:W-:-:S04]  /*6d10*/  @!P2 LOP3.LUT R4, R4, 0x7ff00000, RZ, 0x3c, !PT ;  /* 0x7ff000000404a812 */ /* 0x000fc800078e3cff */
[----:B0-----:R-:W-:Y:S01]  /*6d20*/  SEL R5, R4, 0x3ff00000, P0 ;  /* 0x3ff0000004057807 */ /* 0x001fe20000000000 */
[----:B------:R-:W-:Y:S01]  /*6d30*/  IMAD.MOV.U32 R4, RZ, RZ, RZ ;  /* 0x000000ffff047224 */ /* 0x000fe200078e00ff */
[----:B------:R-:W-:Y:S05]  /*6d40*/  BRA `(.L_x_51192) ;  /* 0x0000001000007947 */ /* 0x000fea0003800000 */
.L_x_51193:
[----:B------:R0:W1:-:S06]  /*6d50*/  DADD R4, R24, c[0x0][0x168] ;  /* 0x00005a0018047629 */ /* 0x00004c0000000000 */
.L_x_51192:
[----:B------:R-:W-:Y:S05]  /*6d60*/  BSYNC B2 ;  /* 0x0000000000027941 */ /* 0x000fea0003800000 */
.L_x_51191:
[----:B------:R-:W2:Y:S01]  /*6d70*/  DSETP.NEU.AND P0, PT, R24, RZ, PT ;  /* 0x000000ff1800722a */ /* 0x000ea20003f0d000 */
[----:B------:R-:W-:Y:S02]  /*6d80*/  IMAD.MOV.U32 R6, RZ, RZ, c[0x0][0x168] ;  /* 0x00005a00ff067624 */ /* 0x000fe400078e00ff */
[----:B------:R-:W-:-:S06]  /*6d90*/  IMAD.MOV.U32 R7, RZ, RZ, c[0x0][0x16c] ;  /* 0x00005b00ff077624 */ /* 0x000fcc00078e00ff */
[----:B--2---:R-:W2:-:S06]  /*6da0*/  DSETP.EQ.OR P0, PT, R6, 1, !P0 ;  /* 0x3ff000000600742a */ /* 0x004e8c0004702400 */
[----:B012---:R-:W-:Y:S02]  /*6db0*/  FSEL R24, R4, RZ, !P0 ;  /* 0x000000ff04187208 */ /* 0x007fe40004000000 */
[----:B------:R-:W-:Y:S02]  /*6dc0*/  FSEL R25, R5, 1.875, !P0 ;  /* 0x3ff0000005197808 */ /* 0x000fe40004000000 */
.L_x_51190:
[----:B------:R-:W-:Y:S05]  /*6dd0*/  BSYNC B1 ;  /* 0x0000000000017941 */ /* 0x000fea0003800000 */
.L_x_51189:
        /* <DEDUP_REMOVED lines=37> */
.L_x_51200:
[----:B------:R-:W0:-:S06]  /*7030*/  DSETP.GT.AND P0, PT, |R6|, 1, PT ;  /* 0x3ff000000600742a */ /* 0x000e0c0003f04200 */
[----:B0-----:R-:W-:Y:S01]  /*7040*/  SEL R4, RZ, 0x7ff00000, !P0 ;  /* 0x7ff00000ff047807 */ /* 0x001fe20004000000 */
[----:B------:R-:W0:-:S03]  /*7050*/  DSETP.NEU.AND P0, PT, R6, -1, PT ;  /* 0xbff000000600742a */ /* 0x000e060003f0d000 */
[----:B------:R-:W-:-:S04]  /*7060*/  @!P2 LOP3.LUT R4, R4, 0x7ff00000, RZ, 0x3c, !PT ;  /* 0x7ff000000404a812 */ /* 0x000fc800078e3cff */
[----:B0-----:R-:W-:Y:S01]  /*7070*/  SEL R5, R4, 0x3ff00000, P0 ;  /* 0x3ff0000004057807 */ /* 0x001fe20000000000 */
[----:B------:R-:W-:Y:S01]  /*7080*/  IMAD.MOV.U32 R4, RZ, RZ, RZ ;  /* 0x000000ffff047224 */ /* 0x000fe200078e00ff */
[----:B------:R-:W-:Y:S05]  /*7090*/  BRA `(.L_x_51198) ;  /* 0x0000001000007947 */ /* 0x000fea0003800000 */
.L_x_51199:
[----:B------:R0:W1:-:S06]  /*70a0*/  DADD R4, R26, c[0x0][0x168] ;  /* 0x00005a001a047629 */ /* 0x00004c0000000000 */
.L_x_51198:
[----:B------:R-:W-:Y:S05]  /*70b0*/  BSYNC B2 ;  /* 0x0000000000027941 */ /* 0x000fea0003800000 */
.L_x_51197:
[----:B------:R-:W2:Y:S01]  /*70c0*/  DSETP.NEU.AND P0, PT, R26, RZ, PT ;  /* 0x000000ff1a00722a */ /* 0x000ea20003f0d000 */
[----:B------:R-:W-:Y:S02]  /*70d0*/  IMAD.MOV.U32 R6, RZ, RZ, c[0x0][0x168] ;  /* 0x00005a00ff067624 */ /* 0x000fe400078e00ff */
[----:B------:R-:W-:-:S06]  /*70e0*/  IMAD.MOV.U32 R7, RZ, RZ, c[0x0][0x16c] ;  /* 0x00005b00ff077624 */ /* 0x000fcc00078e00ff */
[----:B--2---:R-:W2:-:S06]  /*70f0*/  DSETP.EQ.OR P0, PT, R6, 1, !P0 ;  /* 0x3ff000000600742a */ /* 0x004e8c0004702400 */
[----:B012---:R-:W-:Y:S02]  /*7100*/  FSEL R26, R4, RZ, !P0 ;  /* 0x000000ff041a7208 */ /* 0x007fe40004000000 */
[----:B------:R-:W-:Y:S02]  /*7110*/  FSEL R27, R5, 1.875, !P0 ;  /* 0x3ff00000051b7808 */ /* 0x000fe40004000000 */
.L_x_51196:
[----:B------:R-:W-:Y:S05]  /*7120*/  BSYNC B1 ;  /* 0x0000000000017941 */ /* 0x000fea0003800000 */
.L_x_51195:
        /* <DEDUP_REMOVED lines=36> */
.L_x_51204:
[----:B------:R-:W0:-:S06]  /*7370*/  DSETP.GT.AND P0, PT, |R6|, 1, PT ;  /* 0x3ff000000600742a */ /* 0x000e0c0003f04200 */
[----:B0-----:R-:W-:Y:S01]  /*7380*/  SEL R4, RZ, 0x7ff00000, !P0 ;  /* 0x7ff00000ff047807 */ /* 0x001fe20004000000 */
[----:B------:R-:W0:-:S03]  /*7390*/  DSETP.NEU.AND P0, PT, R6, -1, PT ;  /* 0xbff000000600742a */ /* 0x000e060003f0d000 */
[----:B------:R-:W-:-:S04]  /*73a0*/  @!P2 LOP3.LUT R4, R4, 0x7ff00000, RZ, 0x3c, !PT ;  /* 0x7ff000000404a812 */ /* 0x000fc800078e3cff */
[----:B0-----:R-:W-:Y:S01]  /*73b0*/  SEL R5, R4, 0x3ff00000, P0 ;  /* 0x3ff0000004057807 */ /* 0x001fe20000000000 */
[----:B------:R-:W-:Y:S01]  /*73c0*/  IMAD.MOV.U32 R4, RZ, RZ, RZ ;  /* 0x000000ffff047224 */ /* 0x000fe200078e00ff */
[----:B------:R-:W-:Y:S05]  /*73d0*/  BRA `(.L_x_51202) ;  /* 0x0000001000007947 */ /* 0x000fea0003800000 */
.L_x_51203:
[----:B------:R0:W1:-:S06]  /*73e0*/  DADD R4, R30, c[0x0][0x168] ;  /* 0x00005a001e047629 */ /* 0x00004c0000000000 */
.L_x_51202:
[----:B------:R-:W-:Y:S05]  /*73f0*/  BSYNC B1 ;  /* 0x0000000000017941 */ /* 0x000fea0003800000 */
.L_x_51201:
[----:B------:R-:W2:Y:S01]  /*7400*/  DSETP.NEU.AND P0, PT, R30, RZ, PT ;  /* 0x000000ff1e00722a */ /* 0x000ea20003f0d000 */
[----:B------:R-:W-:Y:S02]  /*7410*/  IMAD.MOV.U32 R6, RZ, RZ, c[0x0][0x168] ;  /* 0x00005a00ff067624 */ /* 0x000fe400078e00ff */
[----:B------:R-:W-:-:S06]  /*7420*/  IMAD.MOV.U32 R7, RZ, RZ, c[0x0][0x16c] ;  /* 0x00005b00ff077624 */ /* 0x000fcc00078e00ff */
[----:B--2---:R-:W2:-:S06]  /*7430*/  DSETP.EQ.OR P0, PT, R6, 1, !P0 ;  /* 0x3ff000000600742a */ /* 0x004e8c0004702400 */
[----:B-12---:R-:W-:Y:S02]  /*7440*/  FSEL R4, R4, RZ, !P0 ;  /* 0x000000ff04047208 */ /* 0x006fe40004000000 */
[----:B------:R-:W-:Y:S02]  /*7450*/  FSEL R5, R5, 1.875, !P0 ;  /* 0x3ff0000005057808 */ /* 0x000fe40004000000 */
.L_x_51152:
[----:B------:R-:W-:Y:S05]  /*7460*/  BSYNC B0 ;  /* 0x0000000000007941 */ /* 0x000fea0003800000 */
.L_x_51094:
        /* <DEDUP_REMOVED lines=23> */
.L_x_51207:
[----:B--2---:R-:W-:-:S13]  /*75e0*/  ISETP.GE.AND P0, PT, R3, R0, PT ;  /* 0x000000000300720c */ /* 0x004fda0003f06270 */
[----:B------:R-:W-:Y:S05]  /*75f0*/  @P0 BRA `(.L_x_51209) ;  /* 0x000000c000000947 */ /* 0x000fea0003800000 */
[----:B------:R-:W-:Y:S01]  /*7600*/  IMAD.IADD R6, R2, 0x1, R3 ;  /* 0x0000000102067824 */ /* 0x000fe200078e0203 */
[----:B------:R-:W-:Y:S01]  /*7610*/  IADD3 R3, R3, 0x80, RZ ;  /* 0x0000008003037810 */ /* 0x000fe20007ffe0ff */
[----:B------:R-:W-:-:S04]  /*7620*/  IMAD.MOV.U32 R7, RZ, RZ, 0x8 ;  /* 0x00000008ff077424 */ /* 0x000fc800078e00ff */
[----:B------:R-:W-:-:S05]  /*7630*/  IMAD.WIDE.U32 R6, R6, R7, c[0x0][0x178] ;  /* 0x00005e0006067625 */ /* 0x000fca00078e0007 */
[----:B------:R2:W-:Y:S02]  /*7640*/  STG.E.64 [R6.64], R20 ;  /* 0x0000001406007986 */ /* 0x0005e4000c101b04 */
.L_x_51208:
[----:B------:R-:W-:-:S13]  /*7650*/  ISETP.GE.AND P0, PT, R3, R0, PT ;  /* 0x000000000300720c */ /* 0x000fda0003f06270 */
[----:B------:R-:W-:Y:S05]  /*7660*/  @P0 BRA `(.L_x_51210) ;  /* 0x000000d000000947 */ /* 0x000fea0003800000 */
[----:B--2---:R-:W-:Y:S01]  /*7670*/  IMAD.IADD R6, R2, 0x1, R3 ;  /* 0x0000000102067824 */ /* 0x004fe200078e0203 */
[----:B------:R-:W-:Y:S01]  /*7680*/  IADD3 R3, R3, 0x80, RZ ;  /* 0x0000008003037810 */ /* 0x000fe20007ffe0ff */
[----:B------:R-:W-:-:S04]  /*7690*/  IMAD.MOV.U32 R7, RZ, RZ, 0x8 ;  /* 0x00000008ff077424 */ /* 0x000fc800078e00ff */
[----:B------:R-:W-:-:S05]  /*76a0*/  IMAD.WIDE.U32 R6, R6, R7, c[0x0][0x178] ;  /* 0x00005e0006067625 */ /* 0x000fca00078e0007 */
[----:B------:R2:W-:Y:S02]  /*76b0*/  STG.E.64 [R6.64], R22 ;  /* 0x0000001606007986 */ /* 0x0005e4000c101b04 */
.L_x_51209:
        /* <DEDUP_REMOVED lines=8> */
.L_x_51210:
[----:B------:R-:W-:Y:S05]  /*7740*/  BSYNC B1 ;  /* 0x0000000000017941 */ /* 0x000fea0003800000 */
.L_x_51206:
[----:B------:R-:W-:-:S13]  /*7750*/  ISETP.GE.AND P0, PT, R3, R0, PT ;  /* 0x000000000300720c */ /* 0x000fda0003f06270 */
[----:B--2---:R-:W-:Y:S01]  /*7760*/  @!P0 IMAD.IADD R6, R2, 0x1, R3 ;  /* 0x0000000102068824 */ /* 0x004fe200078e0203 */
[----:B------:R-:W-:Y:S01]  /*7770*/  @!P0 IADD3 R3, R3, 0x80, RZ ;  /* 0x0000008003038810 */ /* 0x000fe20007ffe0ff */
[----:B------:R-:W-:-:S04]  /*7780*/  @!P0 IMAD.MOV.U32 R7, RZ, RZ, 0x8 ;  /* 0x00000008ff078424 */ /* 0x000fc800078e00ff */
[----:B------:R-:W-:-:S05]  /*7790*/  @!P0 IMAD.WIDE.U32 R6, R6, R7, c[0x0][0x178] ;  /* 0x00005e0006068625 */ /* 0x000fca00078e0007 */
[----:B------:R2:W-:Y:S02]  /*77a0*/  @!P0 STG.E.64 [R6.64], R26 ;  /* 0x0000001a06008986 */ /* 0x0005e4000c101b04 */
.L_x_51211:
[----:B------:R-:W-:Y:S05]  /*77b0*/  BSYNC B0 ;  /* 0x0000000000007941 */ /* 0x000fea0003800000 */
.L_x_51205:
        /* <DEDUP_REMOVED lines=8> */
        .type           $_ZN2at6native29vectorized_elementwise_kernelILi4EZNS0_50_GLOBAL__N__2680c7bb_12_PowKernel_cu_b2145a98_318422pow_scalar_tensor_implIdEEvRNS_18TensorIteratorBaseET_EUldE_St5arrayIPcLm2EEEEviT0_T1_$__internal_accurate_pow,@function
        .size           $_ZN2at6native29vectorized_elementwise_kernelILi4EZNS0_50_GLOBAL__N__2680c7bb_12_PowKernel_cu_b2145a98_318422pow_scalar_tensor_implIdEEvRNS_18TensorIteratorBaseET_EUldE_St5arrayIPcLm2EEEEviT0_T1_$__internal_accurate_pow,(.L_x_61596 - $_ZN2at6native29vectorized_elementwise_kernelILi4EZNS0_50_GLOBAL__N__2680c7bb_12_PowKernel_cu_b2145a98_318422pow_scalar_tensor_implIdEEvRNS_18TensorIteratorBaseET_EUldE_St5arrayIPcLm2EEEEviT0_T1_$__internal_accurate_pow)
$_ZN2at6native29vectorized_elementwise_kernelILi4EZNS0_50_GLOBAL__N__2680c7bb_12_PowKernel_cu_b2145a98_318422pow_scalar_tensor_implIdEEvRNS_18TensorIteratorBaseET_EUldE_St5arrayIPcLm2EEEEviT0_T1_$__internal_accurate_pow:
        /* <DEDUP_REMOVED lines=125> */
.L_x_51212:
[----:B-1----:R-:W-:Y:S01]  /*8010*/  DSETP.NEU.AND P0, PT, |R14|, +INF , PT ;  /* 0x7ff000000e00742a */ /* 0x002fe20003f0d200 */
[----:B------:R-:W-:-:S03]  /*8020*/  IMAD.MOV.U32 R5, RZ, RZ, 0x0 ;  /* 0x00000000ff057424 */ /* 0x000fc600078e00ff */
[----:B------:R-:W1:-:S06]  /*8030*/  DADD R6, R10, -R6 ;  /* 0x000000000a067229 */ /* 0x000e4c0000000806 */
[----:B-1----:R-:W1:-:S06]  /*8040*/  DADD R6, R8, R6 ;  /* 0x0000000008067229 */ /* 0x002e4c0000000006 */
[----:B-1----:R-:W1:-:S10]  /*8050*/  @P0 DFMA R14, R6, R14, R14 ;  /* 0x0000000e060e022b */ /* 0x002e54000000000e */
[----:B-1----:R-:W-:Y:S02]  /*8060*/  IMAD.MOV.U32 R6, RZ, RZ, R14 ;  /* 0x000000ffff067224 */ /* 0x002fe400078e000e */
[----:B------:R-:W-:Y:S01]  /*8070*/  IMAD.MOV.U32 R3, RZ, RZ, R15 ;  /* 0x000000ffff037224 */ /* 0x000fe200078e000f */
[----:B------:R-:W-:Y:S06]  /*8080*/  RET.REL.NODEC R4 `(_ZN2at6native29vectorized_elementwise_kernelILi4EZNS0_50_GLOBAL__N__2680c7bb_12_PowKernel_cu_b2145a98_318422pow_scalar_tensor_implIdEEvRNS_18TensorIteratorBaseET_EUldE_St5arrayIPcLm2EEEEviT0_T1_) ;  /* 0xffff7f7004007950 */ /* 0x000fec0003c3ffff */
.L_x_51213:
        /* <DEDUP_REMOVED lines=15> */
.L_x_61596:


//--------------------- .text._ZN2at6native29vectorized_elementwise_kernelILi8EZNS0_50_GLOBAL__N__2680c7bb_12_PowKernel_cu_b2145a98_318422pow_scalar_tensor_implIdEEvRNS_18TensorIteratorBaseET_EUldE_St5arrayIPcLm2EEEEviT0_T1_ --------------------------
	.section	.text._ZN2at6native29vectorized_elementwise_kernelILi8EZNS0_50_GLOBAL__N__2680c7bb_12_PowKernel_cu_b2145a98_318422pow_scalar_tensor_implIdEEvRNS_18TensorIteratorBaseET_EUldE_St5arrayIPcLm2EEEEviT0_T1_,"ax",@progbits
	.sectioninfo	@"SHI_REGISTERS=4"
	.align	128
        .global         _ZN2at6native29vectorized_elementwise_kernelILi8EZNS0_50_GLOBAL__N__2680c7bb_12_PowKernel_cu_b2145a98_318422pow_scalar_tensor_implIdEEvRNS_18TensorIteratorBaseET_EUldE_St5arrayIPcLm2EEEEviT0_T1_
        .type           _ZN2at6native29vectorized_elementwise_kernelILi8EZNS0_50_GLOBAL__N__2680c7bb_12_PowKernel_cu_b2145a98_318422pow_scalar_tensor_implIdEEvRNS_18TensorIteratorBaseET_EUldE_St5arrayIPcLm2EEEEviT0_T1_,@function
        .size           _ZN2at6native29vectorized_elementwise_kernelILi8EZNS0_50_GLOBAL__N__2680c7bb_12_PowKernel_cu_b2145a98_318422pow_scalar_tensor_implIdEEvRNS_18TensorIteratorBaseET_EUldE_St5arrayIPcLm2EEEEviT0_T1_,(.L_x_61960 - _ZN2at6native29vectorized_elementwise_kernelILi8EZNS0_50_GLOBAL__N__2680c7bb_12_PowKernel_cu_b2145a98_318422pow_scalar_tensor_implIdEEvRNS_18TensorIteratorBaseET_EUldE_St5arrayIPcLm2EEEEviT0_T1_)
        .other          _ZN2at6native29vectorized_elementwise_kernelILi8EZNS0_50_GLOBAL__N__2680c7bb_12_PowKernel_cu_b2145a98_318422pow_scalar_tensor_implIdEEvRNS_18TensorIteratorBaseET_EUldE_St5arrayIPcLm2EEEEviT0_T1_,@"STO_CUDA_ENTRY STV_DEFAULT"
_ZN2at6native29vectorized_elementwise_kernelILi8EZNS0_50_GLOBAL__N__2680c7bb_12_PowKernel_cu_b2145a98_318422pow_scalar_tensor_implIdEEvRNS_18TensorIteratorBaseET_EUldE_St5arrayIPcLm2EEEEviT0_T1_:
.text._ZN2at6native29vectorized_elementwise_kernelILi8EZNS0_50_GLOBAL__N__2680c7bb_12_PowKernel_cu_b2145a98_318422pow_scalar_tensor_implIdEEvRNS_18TensorIteratorBaseET_EUldE_St5arrayIPcLm2EEEEviT0_T1_:
[----:B------:R-:W-:Y:S02]  /*0000*/  MOV R1, c[0x0][0x28] ;  /* 0x00000a0000017a02 */ /* 0x000fe40000000f00 */
[----:B------:R-:W-:Y:S05]  /*0010*/  EXIT ;  /* 0x000000000000794d */ /* 0x000fea0003800000 */
.L_x_51214:
        /* <DEDUP_REMOVED lines=14> */
.L_x_61960:


//--------------------- .text._ZN2at6native18elementwise_kernelILi128ELi4EZNS0_15gpu_kernel_implIZZZNS0_50_GLOBAL__N__2680c7bb_12_PowKernel_cu_b2145a98_318424pow_tensor_tensor_kernelERNS_18TensorIteratorBaseEENKUlvE_clEvENKUlvE3_clEvEUlssE_EEvS5_RKT_EUliE_EEviT1_ --------------------------
	.section	.text._ZN2at6native18elementwise_kernelILi128ELi4EZNS0_15gpu_kernel_implIZZZNS0_50_GLOBAL__N__2680c7bb_12_PowKernel_cu_b2145a98_318424pow_tensor_tensor_kernelERNS_18TensorIteratorBaseEENKUlvE_clEvENKUlvE3_clEvEUlssE_EEvS5_RKT_EUliE_EEviT1_,"ax",@progbits
	.sectioninfo	@"SHI_REGISTERS=26"
	.align	128
        .global         _ZN2at6native18elementwise_kernelILi128ELi4EZNS0_15gpu_kernel_implIZZZNS0_50_GLOBAL__N__2680c7bb_12_PowKernel_cu_b2145a98_318424pow_tensor_tensor_kernelERNS_18TensorIteratorBaseEENKUlvE_clEvENKUlvE3_clEvEUlssE_EEvS5_RKT_EUliE_EEviT1_
        .type           _ZN2at6native18elementwise_kernelILi128ELi4EZNS0_15gpu_kernel_implIZZZNS0_50_GLOBAL__N__2680c7bb_12_PowKernel_cu_b2145a98_318424pow_tensor_tensor_kernelERNS_18TensorIteratorBaseEENKUlvE_clEvENKUlvE3_clEvEUlssE_EEvS5_RKT_EUliE_EEviT1_,@function
        .size           _ZN2at6native18elementwise_kernelILi128ELi4EZNS0_15gpu_kernel_implIZZZNS0_50_GLOBAL__N__2680c7bb_12_PowKernel_cu_b2145a98_318424pow_tensor_tensor_kernelERNS_18TensorIteratorBaseEENKUlvE_clEvENKUlvE3_clEvEUlssE_EEvS5_RKT_EUliE_EEviT1_,(.L_x_61961 - _ZN2at6native18elementwise_kernelILi128ELi4EZNS0_15gpu_kernel_implIZZZNS0_50_GLOBAL__N__2680c7bb_12_PowKernel_cu_b2145a98_318424pow_tensor_tensor_kernelERNS_18TensorIteratorBaseEENKUlvE_clEvENKUlvE3_clEvEUlssE_EEvS5_RKT_EUliE_EEviT1_)
        .other          _ZN2at6native18elementwise_kernelILi128ELi4EZNS0_15gpu_kernel_implIZZZNS0_50_GLOBAL__N__2680c7bb_12_PowKernel_cu_b2145a98_318424pow_tensor_tensor_kernelERNS_18TensorIteratorBaseEENKUlvE_clEvENKUlvE3_clEvEUlssE_EEvS5_RKT_EUliE_EEviT1_,@"STO_CUDA_ENTRY STV_DEFAULT"
_ZN2at6native18elementwise_kernelILi128ELi4EZNS0_15gpu_kernel_implIZZZNS0_50_GLOBAL__N__2680c7bb_12_PowKernel_cu_b2145a98_318424pow_tensor_tensor_kernelERNS_18TensorIteratorBaseEENKUlvE_clEvENKUlvE3_clEvEUlssE_EEvS5_RKT_EUliE_EEviT1_:
.text._ZN2at6native18elementwise_kernelILi128ELi4EZNS0_15gpu_kernel_implIZZZNS0_50_GLOBAL__N__2680c7bb_12_PowKernel_cu_b2145a98_318424pow_tensor_tensor_kernelERNS_18TensorIteratorBaseEENKUlvE_clEvENKUlvE3_clEvEUlssE_EEvS5_RKT_EUliE_EEviT1_:
        /* <DEDUP_REMOVED lines=263> */
.L_x_51217:
        /* <DEDUP_REMOVED lines=18> */
.L_x_51221:
[----:B------:R0:W5:Y:S01]  /*1190*/  LDG.E.U8 R23, [R2.64] ;  /* 0x0000002402177981 */ /* 0x000162000c1e1100 */
[----:B------:R-:W-:Y:S05]  /*11a0*/  BRA `(.L_x_51223) ;  /* 0x00000d8000007947 */ /* 0x000fea0003800000 */
.L_x_51220:
        /* <DEDUP_REMOVED lines=8> */
.L_x_51225:
[----:B------:R0:W5:Y:S01]  /*1230*/  LDG.E.U16 R23, [R2.64] ;  /* 0x0000002402177981 */ /* 0x000162000c1e1500 */
[----:B------:R-:W-:Y:S05]  /*1240*/  BRA `(.L_x_51223) ;  /* 0x00000ce000007947 */ /* 0x000fea0003800000 */
.L_x_51224:
[----:B------:R0:W5:Y:S01]  /*1250*/  LDG.E.U16 R23, [R2.64] ;  /* 0x0000002402177981 */ /* 0x000162000c1e1500 */
[----:B------:R-:W-:Y:S05]  /*1260*/  BRA `(.L_x_51223) ;  /* 0x00000cc000007947 */ /* 0x000fea0003800000 */
.L_x_51219:
        /* <DEDUP_REMOVED lines=9> */
.L_x_51227:
[----:B------:R-:W2:Y:S02]  /*1300*/  LDG.E.U16 R0, [R2.64] ;  /* 0x0000002402007981 */ /* 0x000ea4000c1e1500 */
[----:B--2---:R-:W-:-:S06]  /*1310*/  HADD2.F32 R0, -RZ, R0.H0_H0 ;  /* 0x20000000ff007230 */ /* 0x004fcc0000004100 */
[----:B------:R-:W0:Y:S02]  /*1320*/  F2I.FTZ.TRUNC.NTZ R0, R0 ;  /* 0x0000000000007305 */ /* 0x000e24000021f100 */
[----:B0-----:R-:W-:Y:S01]  /*1330*/  PRMT R23, R0, 0x7610, R23 ;  /* 0x0000761000177816 */ /* 0x001fe20000000017 */
[----:B------:R-:W-:Y:S05]  /*1340*/  BRA `(.L_x_51223) ;  /* 0x00000be000007947 */ /* 0x000fea0003800000 */
.L_x_51226:
        /* <DEDUP_REMOVED lines=9> */
.L_x_51229:
[----:B------:R-:W2:Y:S02]  /*13e0*/  LDG.E.U16 R2, [R2.64] ;  /* 0x0000002402027981 */ /* 0x000ea4000c1e1500 */
[----:B--2---:R-:W-:-:S06]  /*13f0*/  HADD2.F32 R0, -RZ, R2.H0_H0 ;  /* 0x20000002ff007230 */ /* 0x004fcc0000004100 */
[----:B------:R-:W0:Y:S02]  /*1400*/  F2I.FTZ.TRUNC.NTZ R0, R0 ;  /* 0x0000000000007305 */ /* 0x000e24000021f100 */
[----:B0-----:R-:W-:Y:S01]  /*1410*/  PRMT R23, R0, 0x7610, R23 ;  /* 0x0000761000177816 */ /* 0x001fe20000000017 */
[----:B------:R-:W-:Y:S05]  /*1420*/  BRA `(.L_x_51223) ;  /* 0x00000b0000007947 */ /* 0x000fea0003800000 */
.L_x_51228:
[----:B------:R-:W2:Y:S02]  /*1430*/  LDG.E.64 R2, [R2.64] ;  /* 0x0000002402027981 */ /* 0x000ea4000c1e1b00 */
[----:B--2---:R0:W1:Y:S01]  /*1440*/  F2I.F64.TRUNC R23, R2 ;  /* 0x0000000200177311 */ /* 0x004062000030d100 */
[----:B------:R-:W-:Y:S05]  /*1450*/  BRA `(.L_x_51223) ;  /* 0x00000ad000007947 */ /* 0x000fea0003800000 */
.L_x_51218:
        /* <DEDUP_REMOVED lines=12> */
.L_x_51232:
[----:B------:R-:W2:Y:S02]  /*1520*/  LDG.E.64 R2, [R2.64] ;  /* 0x0000002402027981 */ /* 0x000ea4000c1e1b00 */
[----:B--2---:R0:W1:Y:S01]  /*1530*/  F2I.F64.TRUNC R23, R2 ;  /* 0x0000000200177311 */ /* 0x004062000030d100 */
[----:B------:R-:W-:Y:S05]  /*1540*/  BRA `(.L_x_51223) ;  /* 0x000009e000007947 */ /* 0x000fea0003800000 */
.L_x_51231:
        /* <DEDUP_REMOVED lines=28> */
.L_x_51234:
        /* <DEDUP_REMOVED lines=15> */
.L_x_51233:
[----:B------:R-:W2:Y:S02]  /*1800*/  LDG.E.U16 R0, [R2.64] ;  /* 0x0000002402007981 */ /* 0x000ea4000c1e1500 */
[----:B--2---:R-:W-:-:S06]  /*1810*/  PRMT R0, RZ, 0x5410, R0 ;  /* 0x00005410ff007816 */ /* 0x004fcc0000000000 */
[----:B------:R-:W0:Y:S02]  /*1820*/  F2I.FTZ.TRUNC.NTZ R0, R0 ;  /* 0x0000000000007305 */ /* 0x000e24000021f100 */
[----:B0-----:R-:W-:Y:S01]  /*1830*/  PRMT R23, R0, 0x7610, R23 ;  /* 0x0000761000177816 */ /* 0x001fe20000000017 */
[----:B------:R-:W-:Y:S05]  /*1840*/  BRA `(.L_x_51223) ;  /* 0x000006e000007947 */ /* 0x000fea0003800000 */
.L_x_51230:
        /* <DEDUP_REMOVED lines=10> */
.L_x_51237:
        /* <DEDUP_REMOVED lines=21> */
.L_x_51241:
[----:B------:R-:W-:Y:S05]  /*1a40*/  BSYNC B1 ;  /* 0x0000000000017941 */ /* 0x000fea0003800000 */
.L_x_51240:
[----:B------:R-:W-:Y:S01]  /*1a50*/  LEA R3, R0, 0x3b800000, 0x17 ;  /* 0x3b80000000037811 */ /* 0x000fe200078eb8ff */
[----:B------:R-:W-:-:S05]  /*1a60*/  IMAD.SHL.U32 R0, R2, 0x100000, RZ ;  /* 0x0010000002007824 */ /* 0x000fca00078e00ff */
[----:B------:R-:W-:Y:S02]  /*1a70*/  LOP3.LUT R0, R3, R0, R4, 0xfe, !PT ;  /* 0x0000000003007212 */ /* 0x000fe400078efe04 */
.L_x_51239:
[----:B------:R-:W-:Y:S05]  /*1a80*/  BSYNC B0 ;  /* 0x0000000000007941 */ /* 0x000fea0003800000 */
.L_x_51238:
[----:B------:R-:W0:Y:S02]  /*1a90*/  F2I.FTZ.TRUNC.NTZ R0, R0 ;  /* 0x0000000000007305 */ /* 0x000e24000021f100 */
[----:B0-----:R-:W-:Y:S01]  /*1aa0*/  PRMT R23, R0, 0x7610, R23 ;  /* 0x0000761000177816 */ /* 0x001fe20000000017 */
[----:B------:R-:W-:Y:S05]  /*1ab0*/  BRA `(.L_x_51223) ;  /* 0x0000047000007947 */ /* 0x000fea0003800000 */
.L_x_51236:
        /* <DEDUP_REMOVED lines=21> */
.L_x_51245:
[----:B------:R-:W-:Y:S05]  /*1c10*/  BSYNC B1 ;  /* 0x0000000000017941 */ /* 0x000fea0003800000 */
.L_x_51244:
[----:B------:R-:W-:Y:S01]  /*1c20*/  LEA R3, R0, 0x37800000, 0x17 ;  /* 0x3780000000037811 */ /* 0x000fe200078eb8ff */
[----:B------:R-:W-:-:S05]  /*1c30*/  IMAD.SHL.U32 R0, R2, 0x200000, RZ ;  /* 0x0020000002007824 */ /* 0x000fca00078e00ff */
[----:B------:R-:W-:Y:S02]  /*1c40*/  LOP3.LUT R0, R3, R0, R4, 0xfe, !PT ;  /* 0x0000000003007212 */ /* 0x000fe400078efe04 */
.L_x_51243:
[----:B------:R-:W-:Y:S05]  /*1c50*/  BSYNC B0 ;  /* 0x0000000000007941 */ /* 0x000fea0003800000 */
.L_x_51242:
[----:B------:R-:W0:Y:S02]  /*1c60*/  F2I.FTZ.TRUNC.NTZ R0, R0 ;  /* 0x0000000000007305 */ /* 0x000e24000021f100 */
[----:B0-----:R-:W-:Y:S01]  /*1c70*/  PRMT R23, R0, 0x7610, R23 ;  /* 0x0000761000177816 */ /* 0x001fe20000000017 */
[----:B------:R-:W-:Y:S05]  /*1c80*/  BRA `(.L_x_51223) ;  /* 0x000002a000007947 */ /* 0x000fea0003800000 */
.L_x_51235:
        /* <DEDUP_REMOVED lines=14> */
.L_x_51249:
[----:B------:R-:W-:Y:S05]  /*1d70*/  BSYNC B0 ;  /* 0x0000000000007941 */ /* 0x000fea0003800000 */
.L_x_51248:
[----:B------:R-:W0:Y:S02]  /*1d80*/  F2I.FTZ.TRUNC.NTZ R0, R0 ;  /* 0x0000000000007305 */ /* 0x000e24000021f100 */
[----:B0-----:R-:W-:Y:S01]  /*1d90*/  PRMT R23, R0, 0x7610, R23 ;  /* 0x0000761000177816 */ /* 0x001fe20000000017 */
[----:B------:R-:W-:Y:S05]  /*1da0*/  BRA `(.L_x_51223) ;  /* 0x0000018000007947 */ /* 0x000fea0003800000 */
.L_x_51222:
        /* <DEDUP_REMOVED lines=21> */
.L_x_51247:
[----:B------:R0:W5:Y:S01]  /*1f00*/  LDG.E.U16 R23, [R2.64] ;  /* 0x0000002402177981 */ /* 0x000162000c1e1500 */
[----:B------:R-:W-:Y:S05]  /*1f10*/  BRA `(.L_x_51223) ;  /* 0x0000001000007947 */ /* 0x000fea0003800000 */
.L_x_51246:
[----:B------:R0:W5:Y:S02]  /*1f20*/  LDG.E.U16 R23, [R2.64] ;  /* 0x0000002402177981 */ /* 0x000164000c1e1500 */
.L_x_51223:
[----:B------:R-:W2:Y:S01]  /*1f30*/  LDC.U8 R4, c[0x0][0x3ea] ;  /* 0x0000fa80ff047b82 */ /* 0x000ea20000000000 */
[----:B0-----:R-:W-:-:S05]  /*1f40*/  IADD3 R2, P1, R22, c[0x0][0x3d8], RZ ;  /* 0x0000f60016027a10 */ /* 0x001fca0007f3e0ff */
        /* <DEDUP_REMOVED lines=14> */
.L_x_51253:
[----:B------:R0:W5:Y:S01]  /*2030*/  LDG.E.U8 R0, [R2.64] ;  /* 0x0000002402007981 */ /* 0x000162000c1e1100 */
[----:B------:R-:W-:Y:S05]  /*2040*/  BRA `(.L_x_51255) ;  /* 0x00000d7000007947 */ /* 0x000fea0003800000 */
.L_x_51252:
        /* <DEDUP_REMOVED lines=8> */
.L_x_51257:
[----:B------:R0:W5:Y:S01]  /*20d0*/  LDG.E.U16 R0, [R2.64] ;  /* 0x0000002402007981 */ /* 0x000162000c1e1500 */
[----:B------:R-:W-:Y:S05]  /*20e0*/  BRA `(.L_x_51255) ;  /* 0x00000cd000007947 */ /* 0x000fea0003800000 */
.L_x_51256:
[----:B------:R0:W5:Y:S01]  /*20f0*/  LDG.E.U16 R0, [R2.64] ;  /* 0x0000002402007981 */ /* 0x000162000c1e1500 */
[----:B------:R-:W-:Y:S05]  /*2100*/  BRA `(.L_x_51255) ;  /* 0x00000cb000007947 */ /* 0x000fea0003800000 */
.L_x_51251:
        /* <DEDUP_REMOVED lines=9> */
.L_x_51259:
[----:B------:R-:W2:Y:S02]  /*21a0*/  LDG.E.U16 R4, [R2.64] ;  /* 0x0000002402047981 */ /* 0x000ea4000c1e1500 */
[----:B--2---:R-:W-:-:S06]  /*21b0*/  HADD2.F32 R4, -RZ, R4.H0_H0 ;  /* 0x20000004ff047230 */ /* 0x004fcc0000004100 */
[----:B------:R-:W0:Y:S02]  /*21c0*/  F2I.FTZ.TRUNC.NTZ R4, R4 ;  /* 0x0000000400047305 */ /* 0x000e24000021f100 */
[----:B0-----:R-:W-:Y:S01]  /*21d0*/  PRMT R0, R4, 0x7610, R0 ;  /* 0x0000761004007816 */ /* 0x001fe20000000000 */
[----:B------:R-:W-:Y:S05]  /*21e0*/  BRA `(.L_x_51255) ;  /* 0x00000bd000007947 */ /* 0x000fea0003800000 */
.L_x_51258:
        /* <DEDUP_REMOVED lines=9> */
.L_x_51261:
[----:B------:R-:W2:Y:S02]  /*2280*/  LDG.E.U16 R2, [R2.64] ;  /* 0x0000002402027981 */ /* 0x000ea4000c1e1500 */
[----:B--2---:R-:W-:-:S06]  /*2290*/  HADD2.F32 R4, -RZ, R2.H0_H0 ;  /* 0x20000002ff047230 */ /* 0x004fcc0000004100 */
[----:B------:R-:W0:Y:S02]  /*22a0*/  F2I.FTZ.TRUNC.NTZ R4, R4 ;  /* 0x0000000400047305 */ /* 0x000e24000021f100 */
[----:B0-----:R-:W-:Y:S01]  /*22b0*/  PRMT R0, R4, 0x7610, R0 ;  /* 0x0000761004007816 */ /* 0x001fe20000000000 */
[----:B------:R-:W-:Y:S05]  /*22c0*/  BRA `(.L_x_51255) ;  /* 0x00000af000007947 */ /* 0x000fea0003800000 */
.L_x_51260:
[----:B------:R-:W2:Y:S02]  /*22d0*/  LDG.E.64 R2, [R2.64] ;  /* 0x0000002402027981 */ /* 0x000ea4000c1e1b00 */
[----:B--2---:R0:W2:Y:S01]  /*22e0*/  F2I.F64.TRUNC R0, R2 ;  /* 0x0000000200007311 */ /* 0x0040a2000030d100 */
[----:B------:R-:W-:Y:S05]  /*22f0*/  BRA `(.L_x_51255) ;  /* 0x00000ac000007947 */ /* 0x000fea0003800000 */
.L_x_51250:
        /* <DEDUP_REMOVED lines=12> */
.L_x_51264:
[----:B------:R-:W2:Y:S02]  /*23c0*/  LDG.E.64 R2, [R2.64] ;  /* 0x0000002402027981 */ /* 0x000ea4000c1e1b00 */
[----:B--2---:R0:W2:Y:S01]  /*23d0*/  F2I.F64.TRUNC R0, R2 ;  /* 0x0000000200007311 */ /* 0x0040a2000030d100 */
[----:B------:R-:W-:Y:S05]  /*23e0*/  BRA `(.L_x_51255) ;  /* 0x000009d000007947 */ /* 0x000fea0003800000 */
.L_x_51263:
        /* <DEDUP_REMOVED lines=28> */
.L_x_51266:
        /* <DEDUP_REMOVED lines=15> */
.L_x_51265:
[----:B------:R-:W2:Y:S02]  /*26a0*/  LDG.E.U16 R2, [R2.64] ;  /* 0x0000002402027981 */ /* 0x000ea4000c1e1500 */
[----:B--2---:R-:W-:-:S04]  /*26b0*/  PRMT R2, RZ, 0x5410, R2 ;  /* 0x00005410ff027816 */ /* 0x004fc80000000002 */
[----:B------:R0:W2:Y:S01]  /*26c0*/  F2I.FTZ.TRUNC.NTZ R0, R2 ;  /* 0x0000000200007305 */ /* 0x0000a2000021f100 */
[----:B------:R-:W-:Y:S05]  /*26d0*/  BRA `(.L_x_51255) ;  /* 0x000006e000007947 */ /* 0x000fea0003800000 */
.L_x_51262:
        /* <DEDUP_REMOVED lines=10> */
.L_x_51269:
        /* <DEDUP_REMOVED lines=21> */
.L_x_51273:
[----:B------:R-:W-:Y:S05]  /*28d0*/  BSYNC B1 ;  /* 0x0000000000017941 */ /* 0x000fea0003800000 */
.L_x_51272:
[----:B------:R-:W-:Y:S01]  /*28e0*/  IMAD.SHL.U32 R2, R2, 0x100000, RZ ;  /* 0x0010000002027824 */ /* 0x000fe200078e00ff */
[----:B------:R-:W-:-:S04]  /*28f0*/  LEA R3, R0, 0x3b800000, 0x17 ;  /* 0x3b80000000037811 */ /* 0x000fc800078eb8ff */
[----:B------:R-:W-:Y:S02]  /*2900*/  LOP3.LUT R4, R3, R2, R4, 0xfe, !PT ;  /* 0x0000000203047212 */ /* 0x000fe400078efe04 */
.L_x_51271:
[----:B------:R-:W-:Y:S05]  /*2910*/  BSYNC B0 ;  /* 0x0000000000007941 */ /* 0x000fea0003800000 */
.L_x_51270:
[----:B------:R-:W0:Y:S02]  /*2920*/  F2I.FTZ.TRUNC.NTZ R4, R4 ;  /* 0x0000000400047305 */ /* 0x000e24000021f100 */
[----:B0-----:R-:W-:Y:S01]  /*2930*/  PRMT R0, R4, 0x7610, R0 ;  /* 0x0000761004007816 */ /* 0x001fe20000000000 */
[----:B------:R-:W-:Y:S05]  /*2940*/  BRA `(.L_x_51255) ;  /* 0x0000047000007947 */ /* 0x000fea0003800000 */
.L_x_51268:
        /* <DEDUP_REMOVED lines=21> */
.L_x_51277:
[----:B------:R-:W-:Y:S05]  /*2aa0*/  BSYNC B1 ;  /* 0x0000000000017941 */ /* 0x000fea0003800000 */
.L_x_51276:
[----:B------:R-:W-:Y:S01]  /*2ab0*/  IMAD.SHL.U32 R2, R2, 0x200000, RZ ;  /* 0x0020000002027824 */ /* 0x000fe200078e00ff */
[----:B------:R-:W-:-:S04]  /*2ac0*/  LEA R3, R0, 0x37800000, 0x17 ;  /* 0x3780000000037811 */ /* 0x000fc800078eb8ff */
[----:B------:R-:W-:Y:S02]  /*2ad0*/  LOP3.LUT R4, R3, R2, R4, 0xfe, !PT ;  /* 0x0000000203047212 */ /* 0x000fe400078efe04 */
.L_x_51275:
[----:B------:R-:W-:Y:S05]  /*2ae0*/  BSYNC B0 ;  /* 0x0000000000007941 */ /* 0x000fea0003800000 */
.L_x_51274:
[----:B------:R-:W0:Y:S02]  /*2af0*/  F2I.FTZ.TRUNC.NTZ R4, R4 ;  /* 0x0000000400047305 */ /* 0x000e24000021f100 */
[----:B0-----:R-:W-:Y:S01]  /*2b00*/  PRMT R0, R4, 0x7610, R0 ;  /* 0x0000761004007816 */ /* 0x001fe20000000000 */
[----:B------:R-:W-:Y:S05]  /*2b10*/  BRA `(.L_x_51255) ;  /* 0x000002a000007947 */ /* 0x000fea0003800000 */
.L_x_51267:
        /* <DEDUP_REMOVED lines=14> */
.L_x_51281:
[----:B------:R-:W-:Y:S05]  /*2c00*/  BSYNC B0 ;  /* 0x0000000000007941 */ /* 0x000fea0003800000 */
.L_x_51280:
[----:B------:R-:W0:Y:S02]  /*2c10*/  F2I.FTZ.TRUNC.NTZ R4, R4 ;  /* 0x0000000400047305 */ /* 0x000e24000021f100 */
[----:B0-----:R-:W-:Y:S01]  /*2c20*/  PRMT R0, R4, 0x7610, R0 ;  /* 0x0000761004007816 */ /* 0x001fe20000000000 */
[----:B------:R-:W-:Y:S05]  /*2c30*/  BRA `(.L_x_51255) ;  /* 0x0000018000007947 */ /* 0x000fea0003800000 */
.L_x_51254:
        /* <DEDUP_REMOVED lines=21> */
.L_x_51279:
[----:B------:R0:W5:Y:S01]  /*2d90*/  LDG.E.U16 R0, [R2.64] ;  /* 0x0000002402007981 */ /* 0x000162000c1e1500 */
[----:B------:R-:W-:Y:S05]  /*2da0*/  BRA `(.L_x_51255) ;  /* 0x0000001000007947 */ /* 0x000fea0003800000 */
.L_x_51278:
[----:B------:R0:W5:Y:S02]  /*2db0*/  LDG.E.U16 R0, [R2.64] ;  /* 0x0000002402007981 */ /* 0x000164000c1e1500 */
.L_x_51255:
[----:B0-2--5:R-:W-:Y:S01]  /*2dc0*/  PRMT R2, R0, 0x9910, RZ ;  /* 0x0000991000027816 */ /* 0x025fe200000000ff */
[----:B------:R-:W-:Y:S03]  /*2dd0*/  BSSY B0, `(.L_x_51282) ;  /* 0x0000039000007945 */ /* 0x000fe60003800000 */
[----:B------:R-:W-:-:S13]  /*2de0*/  ISETP.GE.AND P0, PT, R2, RZ, PT ;  /* 0x000000ff0200720c */ /* 0x000fda0003f06270 */
[----:B------:R-:W-:Y:S05]  /*2df0*/  @!P0 BRA `(.L_x_51283) ;  /* 0x000002c000008947 */ /* 0x000fea0003800000 */
[----:B------:R-:W-:Y:S01]  /*2e00*/  ISETP.NE.AND P0, PT, R2, RZ, PT ;  /* 0x000000ff0200720c */ /* 0x000fe20003f05270 */
[----:B------:R-:W-:Y:S01]  /*2e10*/  BSSY B1, `(.L_x_51284) ;  /* 0x0000029000017945 */ /* 0x000fe20003800000 */
[----:B------:R-:W-:-:S11]  /*2e20*/  IMAD.MOV.U32 R3, RZ, RZ, 0x1 ;  /* 0x00000001ff037424 */ /* 0x000fd600078e00ff */
[----:B------:R-:W-:Y:S05]  /*2e30*/  @!P0 BRA `(.L_x_51285) ;  /* 0x0000026000008947 */ /* 0x000fea0003800000 */
[C---:B------:R-:W-:Y:S02]  /*2e40*/  LOP3.LUT R3, R0.reuse, 0x1, RZ, 0xc0, !PT ;  /* 0x0000000100037812 */ /* 0x040fe400078ec0ff */
[----:B------:R-:W-:Y:S02]  /*2e50*/  IADD3 R2, R0, 0x1, RZ ;  /* 0x0000000100027810 */ /* 0x000fe40007ffe0ff */
[----:B------:R-:W-:Y:S02]  /*2e60*/  ISETP.NE.U32.AND P0, PT, R3, 0x1, PT ;  /* 0x000000010300780c */ /* 0x000fe40003f05070 */
[----:B------:R-:W-:Y:S02]  /*2e70*/  LOP3.LUT R3, R2, 0xffff, RZ, 0xc0, !PT ;  /* 0x0000ffff02037812 */ /* 0x000fe400078ec0ff */
[----:B-1----:R-:W-:Y:S02]  /*2e80*/  SEL R2, R23, 0x1, !P0 ;  /* 0x0000000117027807 */ /* 0x002fe40004000000 */
        /* <DEDUP_REMOVED lines=12> */
.L_x_51286:
        /* <DEDUP_REMOVED lines=21> */
.L_x_51285:
[----:B------:R-:W-:Y:S05]  /*30a0*/  BSYNC B1 ;  /* 0x0000000000017941 */ /* 0x000fea0003800000 */
.L_x_51284:
[----:B------:R-:W-:Y:S05]  /*30b0*/  BRA `(.L_x_51287) ;  /* 0x000000a000007947 */ /* 0x000fea0003800000 */
.L_x_51283:
[----:B-1----:R-:W-:Y:S01]  /*30c0*/  PRMT R2, R23, 0x9910, RZ ;  /* 0x0000991017027816 */ /* 0x002fe200000000ff */
        /* <DEDUP_REMOVED lines=9> */
.L_x_51287:
[----:B------:R-:W-:Y:S05]  /*3160*/  BSYNC B0 ;  /* 0x0000000000007941 */ /* 0x000fea0003800000 */
.L_x_51282:
        /* <DEDUP_REMOVED lines=14> */
.L_x_51291:
[----:B------:R0:W-:Y:S01]  /*3250*/  STG.E.U8 [R16.64], R3 ;  /* 0x0000000310007986 */ /* 0x0001e2000c101124 */
[----:B------:R-:W-:Y:S05]  /*3260*/  BRA `(.L_x_51293) ;  /* 0x00000df000007947 */ /* 0x000fea0003800000 */
.L_x_51290:
        /* <DEDUP_REMOVED lines=11> */
.L_x_51295:
[----:B------:R-:W-:-:S05]  /*3320*/  PRMT R3, R3, 0x9910, RZ ;  /* 0x0000991003037816 */ /* 0x000fca00000000ff */
[----:B------:R0:W-:Y:S01]  /*3330*/  STG.E [R16.64], R3 ;  /* 0x0000000310007986 */ /* 0x0001e2000c101924 */
[----:B------:R-:W-:Y:S05]  /*3340*/  BRA `(.L_x_51293) ;  /* 0x00000d1000007947 */ /* 0x000fea0003800000 */
.L_x_51294:
[----:B------:R0:W-:Y:S01]  /*3350*/  STG.E.U16 [R16.64], R3 ;  /* 0x0000000310007986 */ /* 0x0001e2000c101524 */
[----:B------:R-:W-:Y:S05]  /*3360*/  BRA `(.L_x_51293) ;  /* 0x00000cf000007947 */ /* 0x000fea0003800000 */
.L_x_51289:
        /* <DEDUP_REMOVED lines=9> */
.L_x_51297:
[----:B------:R-:W0:Y:S02]  /*3400*/  I2F.S16 R0, R3 ;  /* 0x0000000300007306 */ /* 0x000e240000101400 */
[----:B0-----:R-:W-:-:S05]  /*3410*/  F2FP.PACK_AB R0, RZ, R0 ;  /* 0x00000000ff00723e */ /* 0x001fca00000000ff */
[----:B------:R0:W-:Y:S01]  /*3420*/  STG.E.U16 [R16.64], R0 ;  /* 0x0000000010007986 */ /* 0x0001e2000c101524 */
[----:B------:R-:W-:Y:S05]  /*3430*/  BRA `(.L_x_51293) ;  /* 0x00000c2000007947 */ /* 0x000fea0003800000 */
.L_x_51296:
        /* <DEDUP_REMOVED lines=10> */
.L_x_51299:
[----:B------:R-:W0:Y:S02]  /*34e0*/  I2F.S16 R3, R3 ;  /* 0x0000000300037306 */ /* 0x000e240000101400 */
[----:B0-----:R-:W-:-:S04]  /*34f0*/  F2FP.PACK_AB R3, RZ, R3 ;  /* 0x00000003ff03723e */ /* 0x001fc800000000ff */
[----:B------:R-:W-:-:S05]  /*3500*/  PRMT R3, R3, 0x5410, RZ ;  /* 0x0000541003037816 */ /* 0x000fca00000000ff */
[----:B------:R0:W-:Y:S01]  /*3510*/  STG.E [R16.64], R3 ;  /* 0x0000000310007986 */ /* 0x0001e2000c101924 */
[----:B------:R-:W-:Y:S05]  /*3520*/  BRA `(.L_x_51293) ;  /* 0x00000b3000007947 */ /* 0x000fea0003800000 */
.L_x_51298:
[----:B------:R-:W0:Y:S02]  /*3530*/  I2F.F64.S16 R2, R3 ;  /* 0x0000000300027312 */ /* 0x000e240000101c00 */
[----:B0-----:R0:W-:Y:S01]  /*3540*/  STG.E.64 [R16.64], R2 ;  /* 0x0000000210007986 */ /* 0x0011e2000c101b24 */
[----:B------:R-:W-:Y:S05]  /*3550*/  BRA `(.L_x_51293) ;  /* 0x00000b0000007947 */ /* 0x000fea0003800000 */
.L_x_51288:
        /* <DEDUP_REMOVED lines=13> */
.L_x_51302:
[----:B------:R-:W0:Y:S01]  /*3630*/  I2F.F64.S16 R4, R3 ;  /* 0x0000000300047312 */ /* 0x000e220000101c00 */
[----:B------:R-:W-:-:S05]  /*3640*/  CS2R R6, SRZ ;  /* 0x0000000000067805 */ /* 0x000fca000001ff00 */
[----:B0-----:R0:W-:Y:S01]  /*3650*/  STG.E.128 [R16.64], R4 ;  /* 0x0000000410007986 */ /* 0x0011e2000c101d24 */
[----:B------:R-:W-:Y:S05]  /*3660*/  BRA `(.L_x_51293) ;  /* 0x000009f000007947 */ /* 0x000fea0003800000 */
.L_x_51301:
        /* <DEDUP_REMOVED lines=21> */
.L_x_51306:
[----:B------:R-:W-:Y:S05]  /*37c0*/  BSYNC B0 ;  /* 0x0000000000007941 */ /* 0x000fea0003800000 */
.L_x_51305:
[----:B------:R-:W-:-:S05]  /*37d0*/  LOP3.LUT R5, R0, R5, RZ, 0xfc, !PT ;  /* 0x0000000500057212 */ /* 0x000fca00078efcff */
[----:B------:R0:W-:Y:S01]  /*37e0*/  STG.E.U8 [R16.64], R5 ;  /* 0x0000000510007986 */ /* 0x0001e2000c101124 */
[----:B------:R-:W-:Y:S05]  /*37f0*/  BRA `(.L_x_51293) ;  /* 0x0000086000007947 */ /* 0x000fea0003800000 */
.L_x_51304:
        /* <DEDUP_REMOVED lines=13> */
.L_x_51308:
[----:B------:R-:W-:Y:S01]  /*38d0*/  IMAD.MOV.U32 R0, RZ, RZ, 0x7f ;  /* 0x0000007fff007424 */ /* 0x000fe200078e00ff */
[----:B------:R-:W-:-:S04]  /*38e0*/  ISETP.GT.U32.AND P0, PT, R2, 0x7f800000, PT ;  /* 0x7f8000000200780c */ /* 0x000fc80003f04070 */
[----:B------:R-:W-:-:S04]  /*38f0*/  SEL R0, R0, 0x7c, P0 ;  /* 0x0000007c00007807 */ /* 0x000fc80000000000 */
.L_x_51309:
[----:B------:R-:W-:Y:S05]  /*3900*/  BSYNC B0 ;  /* 0x0000000000007941 */ /* 0x000fea0003800000 */
.L_x_51307:
[----:B------:R-:W-:-:S04]  /*3910*/  LOP3.LUT R2, R3, 0x80000000, RZ, 0xc0, !PT ;  /* 0x8000000003027812 */ /* 0x000fc800078ec0ff */
[----:B------:R-:W-:-:S04]  /*3920*/  SHF.R.U32.HI R3, RZ, 0x18, R2 ;  /* 0x00000018ff037819 */ /* 0x000fc80000011602 */
[----:B------:R-:W-:-:S05]  /*3930*/  LOP3.LUT R3, R0, R3, RZ, 0xfc, !PT ;  /* 0x0000000300037212 */ /* 0x000fca00078efcff */
[----:B------:R0:W-:Y:S01]  /*3940*/  STG.E.U8 [R16.64], R3 ;  /* 0x0000000310007986 */ /* 0x0001e2000c101124 */
[----:B------:R-:W-:Y:S05]  /*3950*/  BRA `(.L_x_51293) ;  /* 0x0000070000007947 */ /* 0x000fea0003800000 */
.L_x_51303:
[----:B------:R-:W0:Y:S02]  /*3960*/  I2F.S16 R0, R3 ;  /* 0x0000000300007306 */ /* 0x000e240000101400 */
[----:B0-----:R-:W-:-:S05]  /*3970*/  F2FP.BF16.PACK_AB R0, RZ, R0 ;  /* 0x00000000ff00723e */ /* 0x001fca00000010ff */
[----:B------:R0:W-:Y:S01]  /*3980*/  STG.E.U16 [R16.64], R0 ;  /* 0x0000000010007986 */ /* 0x0001e2000c101524 */
[----:B------:R-:W-:Y:S05]  /*3990*/  BRA `(.L_x_51293) ;  /* 0x000006c000007947 */ /* 0x000fea0003800000 */
.L_x_51300:
        /* <DEDUP_REMOVED lines=10> */
.L_x_51312:
        /* <DEDUP_REMOVED lines=17> */
.L_x_51315:
[----:B------:R-:W-:-:S04]  /*3b50*/  LOP3.LUT R2, R3, 0x80000000, RZ, 0xc0, !PT ;  /* 0x8000000003027812 */ /* 0x000fc800078ec0ff */
[----:B------:R-:W-:-:S04]  /*3b60*/  SHF.R.U32.HI R3, RZ, 0x18, R2 ;  /* 0x00000018ff037819 */ /* 0x000fc80000011602 */
[----:B------:R-:W-:-:S04]  /*3b70*/  LOP3.LUT R0, R0, R3, RZ, 0xfc, !PT ;  /* 0x0000000300007212 */ /* 0x000fc800078efcff */
[----:B------:R-:W-:Y:S02]  /*3b80*/  PRMT R8, R0, 0x7610, R8 ;  /* 0x0000761000087816 */ /* 0x000fe40000000008 */
.L_x_51314:
[----:B------:R-:W-:Y:S05]  /*3b90*/  BSYNC B0 ;  /* 0x0000000000007941 */ /* 0x000fea0003800000 */
.L_x_51313:
[----:B------:R0:W-:Y:S01]  /*3ba0*/  STG.E.U8 [R16.64], R8 ;  /* 0x0000000810007986 */ /* 0x0001e2000c101124 */
[----:B------:R-:W-:Y:S05]  /*3bb0*/  BRA `(.L_x_51293) ;  /* 0x000004a000007947 */ /* 0x000fea0003800000 */
.L_x_51311:
        /* <DEDUP_REMOVED lines=17> */
.L_x_51318:
[----:B------:R-:W-:-:S04]  /*3cd0*/  LOP3.LUT R2, R3, 0x80000000, RZ, 0xc0, !PT ;  /* 0x8000000003027812 */ /* 0x000fc800078ec0ff */
[----:B------:R-:W-:-:S04]  /*3ce0*/  SHF.R.U32.HI R3, RZ, 0x18, R2 ;  /* 0x00000018ff037819 */ /* 0x000fc80000011602 */
[----:B------:R-:W-:-:S04]  /*3cf0*/  LOP3.LUT R0, R0, R3, RZ, 0xfc, !PT ;  /* 0x0000000300007212 */ /* 0x000fc800078efcff */
[----:B------:R-:W-:Y:S02]  /*3d00*/  PRMT R8, R0, 0x7610, R8 ;  /* 0x0000761000087816 */ /* 0x000fe40000000008 */
.L_x_51317:
[----:B------:R-:W-:Y:S05]  /*3d10*/  BSYNC B0 ;  /* 0x0000000000007941 */ /* 0x000fea0003800000 */
.L_x_51316:
[----:B------:R0:W-:Y:S01]  /*3d20*/  STG.E.U8 [R16.64], R8 ;  /* 0x0000000810007986 */ /* 0x0001e2000c101124 */
[----:B------:R-:W-:Y:S05]  /*3d30*/  BRA `(.L_x_51293) ;  /* 0x0000032000007947 */ /* 0x000fea0003800000 */
.L_x_51310:
        /* <DEDUP_REMOVED lines=23> */
.L_x_51292:
        /* <DEDUP_REMOVED lines=20> */
.L_x_51320:
[----:B------:R-:W-:-:S05]  /*3ff0*/  PRMT R3, R3, 0x9910, RZ ;  /* 0x0000991003037816 */ /* 0x000fca00000000ff */
[----:B------:R-:W-:-:S05]  /*4000*/  IMAD.MOV.U32 R2, RZ, RZ, R3 ;  /* 0x000000ffff027224 */ /* 0x000fca00078e0003 */
[----:B------:R-:W-:-:S05]  /*4010*/  SHF.R.S32.HI R3, RZ, 0x1f, R2 ;  /* 0x0000001fff037819 */ /* 0x000fca0000011402 */
[----:B------:R0:W-:Y:S01]  /*4020*/  STG.E.64 [R16.64], R2 ;  /* 0x0000000210007986 */ /* 0x0001e2000c101b24 */
[----:B------:R-:W-:Y:S05]  /*4030*/  BRA `(.L_x_51293) ;  /* 0x0000002000007947 */ /* 0x000fea0003800000 */
.L_x_51319:
[----:B------:R-:W-:-:S05]  /*4040*/  PRMT R3, R3, 0x9910, RZ ;  /* 0x0000991003037816 */ /* 0x000fca00000000ff */
[----:B------:R0:W-:Y:S02]  /*4050*/  STG.E [R16.64], R3 ;  /* 0x0000000310007986 */ /* 0x0001e4000c101924 */
.L_x_51293:
[----:B------:R-:W-:-:S05]  /*4060*/  IMAD R18, R19, 0x200, R18 ;  /* 0x0000020013127824 */ /* 0x000fca00078e0212 */
[----:B-1----:R-:W-:Y:S02]  /*4070*/  IADD3 R23, R18, 0x80, RZ ;  /* 0x0000008012177810 */ /* 0x002fe40007ffe0ff */
.L_x_51216:
[----:B------:R-:W-:Y:S05]  /*4080*/  BSYNC B6 ;  /* 0x0000000000067941 */ /* 0x000fea0003800000 */
.L_x_51215:
        /* <DEDUP_REMOVED lines=258> */
.L_x_51323:
        /* <DEDUP_REMOVED lines=18> */
.L_x_51327:
[----:B------:R0:W5:Y:S01]  /*51d0*/  LDG.E.U8 R19, [R2.64] ;  /* 0x0000002402137981 */ /* 0x000162000c1e1100 */
[----:B------:R-:W-:Y:S05]  /*51e0*/  BRA `(.L_x_51329) ;  /* 0x00000d8000007947 */ /* 0x000fea0003800000 */
.L_x_51326:
        /* <DEDUP_REMOVED lines=8> */
.L_x_51331:
[----:B------:R0:W5:Y:S01]  /*5270*/  LDG.E.U16 R19, [R2.64] ;  /* 0x0000002402137981 */ /* 0x000162000c1e1500 */
[----:B------:R-:W-:Y:S05]  /*5280*/  BRA `(.L_x_51329) ;  /* 0x00000ce000007947 */ /* 0x000fea0003800000 */
.L_x_51330:
[----:B------:R0:W5:Y:S01]  /*5290*/  LDG.E.U16 R19, [R2.64] ;  /* 0x0000002402137981 */ /* 0x000162000c1e1500 */
[----:B------:R-:W-:Y:S05]  /*52a0*/  BRA `(.L_x_51329) ;  /* 0x00000cc000007947 */ /* 0x000fea0003800000 */
.L_x_51325:
        /* <DEDUP_REMOVED lines=9> */
.L_x_51333:
[----:B------:R-:W2:Y:S02]  /*5340*/  LDG.E.U16 R0, [R2.64] ;  /* 0x0000002402007981 */ /* 0x000ea4000c1e1500 */
[----:B--2---:R-:W-:-:S06]  /*5350*/  HADD2.F32 R0, -RZ, R0.H0_H0 ;  /* 0x20000000ff007230 */ /* 0x004fcc0000004100 */
[----:B------:R-:W0:Y:S02]  /*5360*/  F2I.FTZ.TRUNC.NTZ R0, R0 ;  /* 0x0000000000007305 */ /* 0x000e24000021f100 */
[----:B0-----:R-:W-:Y:S01]  /*5370*/  PRMT R19, R0, 0x7610, R19 ;  /* 0x0000761000137816 */ /* 0x001fe20000000013 */
[----:B------:R-:W-:Y:S05]  /*5380*/  BRA `(.L_x_51329) ;  /* 0x00000be000007947 */ /* 0x000fea0003800000 */
.L_x_51332:
        /* <DEDUP_REMOVED lines=9> */
.L_x_51335:
[----:B------:R-:W2:Y:S02]  /*5420*/  LDG.E.U16 R2, [R2.64] ;  /* 0x0000002402027981 */ /* 0x000ea4000c1e1500 */
[----:B--2---:R-:W-:-:S06]  /*5430*/  HADD2.F32 R0, -RZ, R2.H0_H0 ;  /* 0x20000002ff007230 */ /* 0x004fcc0000004100 */
[----:B------:R-:W0:Y:S02]  /*5440*/  F2I.FTZ.TRUNC.NTZ R0, R0 ;  /* 0x0000000000007305 */ /* 0x000e24000021f100 */
[----:B0-----:R-:W-:Y:S01]  /*5450*/  PRMT R19, R0, 0x7610, R19 ;  /* 0x0000761000137816 */ /* 0x001fe20000000013 */
[----:B------:R-:W-:Y:S05]  /*5460*/  BRA `(.L_x_51329) ;  /* 0x00000b0000007947 */ /* 0x000fea0003800000 */
.L_x_51334:
[----:B------:R-:W2:Y:S02]  /*5470*/  LDG.E.64 R2, [R2.64] ;  /* 0x0000002402027981 */ /* 0x000ea4000c1e1b00 */
[----:B--2---:R0:W1:Y:S01]  /*5480*/  F2I.F64.TRUNC R19, R2 ;  /* 0x0000000200137311 */ /* 0x004062000030d100 */
[----:B------:R-:W-:Y:S05]  /*5490*/  BRA `(.L_x_51329) ;  /* 0x00000ad000007947 */ /* 0x000fea0003800000 */
.L_x_51324:
        /* <DEDUP_REMOVED lines=12> */
.L_x_51338:
[----:B------:R-:W2:Y:S02]  /*5560*/  LDG.E.64 R2, [R2.64] ;  /* 0x0000002402027981 */ /* 0x000ea4000c1e1b00 */
[----:B--2---:R0:W1:Y:S01]  /*5570*/  F2I.F64.TRUNC R19, R2 ;  /* 0x0000000200137311 */ /* 0x004062000030d100 */
[----:B------:R-:W-:Y:S05]  /*5580*/  BRA `(.L_x_51329) ;  /* 0x000009e000007947 */ /* 0x000fea0003800000 */
.L_x_51337:
        /* <DEDUP_REMOVED lines=28> */
.L_x_51340:
        /* <DEDUP_REMOVED lines=15> */
.L_x_51339:
[----:B------:R-:W2:Y:S02]  /*5840*/  LDG.E.U16 R0, [R2.64] ;  /* 0x0000002402007981 */ /* 0x000ea4000c1e1500 */
[----:B--2---:R-:W-:-:S06]  /*5850*/  PRMT R0, RZ, 0x5410, R0 ;  /* 0x00005410ff007816 */ /* 0x004fcc0000000000 */
[----:B------:R-:W0:Y:S02]  /*5860*/  F2I.FTZ.TRUNC.NTZ R0, R0 ;  /* 0x0000000000007305 */ /* 0x000e24000021f100 */
[----:B0-----:R-:W-:Y:S01]  /*5870*/  PRMT R19, R0, 0x7610, R19 ;  /* 0x0000761000137816 */ /* 0x001fe20000000013 */
[----:B------:R-:W-:Y:S05]  /*5880*/  BRA `(.L_x_51329) ;  /* 0x000006e000007947 */ /* 0x000fea0003800000 */
.L_x_51336:
        /* <DEDUP_REMOVED lines=10> */
.L_x_51343:
        /* <DEDUP_REMOVED lines=21> */
.L_x_51347:
[----:B------:R-:W-:Y:S05]  /*5a80*/  BSYNC B1 ;  /* 0x0000000000017941 */ /* 0x000fea0003800000 */
.L_x_51346:
[----:B------:R-:W-:Y:S01]  /*5a90*/  LEA R3, R0, 0x3b800000, 0x17 ;  /* 0x3b80000000037811 */ /* 0x000fe200078eb8ff */
[----:B------:R-:W-:-:S05]  /*5aa0*/  IMAD.SHL.U32 R0, R2, 0x100000, RZ ;  /* 0x0010000002007824 */ /* 0x000fca00078e00ff */
[----:B------:R-:W-:Y:S02]  /*5ab0*/  LOP3.LUT R0, R3, R0, R4, 0xfe, !PT ;  /* 0x0000000003007212 */ /* 0x000fe400078efe04 */
.L_x_51345:
[----:B------:R-:W-:Y:S05]  /*5ac0*/  BSYNC B0 ;  /* 0x0000000000007941 */ /* 0x000fea0003800000 */
.L_x_51344:
[----:B------:R-:W0:Y:S02]  /*5ad0*/  F2I.FTZ.TRUNC.NTZ R0, R0 ;  /* 0x0000000000007305 */ /* 0x000e24000021f100 */
[----:B0-----:R-:W-:Y:S01]  /*5ae0*/  PRMT R19, R0, 0x7610, R19 ;  /* 0x0000761000137816 */ /* 0x001fe20000000013 */
[----:B------:R-:W-:Y:S05]  /*5af0*/  BRA `(.L_x_51329) ;  /* 0x0000047000007947 */ /* 0x000fea0003800000 */
.L_x_51342:
        /* <DEDUP_REMOVED lines=21> */
.L_x_51351:
[----:B------:R-:W-:Y:S05]  /*5c50*/  BSYNC B1 ;  /* 0x0000000000017941 */ /* 0x000fea0003800000 */
.L_x_51350:
[----:B------:R-:W-:Y:S01]  /*5c60*/  LEA R3, R0, 0x37800000, 0x17 ;  /* 0x3780000000037811 */ /* 0x000fe200078eb8ff */
[----:B------:R-:W-:-:S05]  /*5c70*/  IMAD.SHL.U32 R0, R2, 0x200000, RZ ;  /* 0x0020000002007824 */ /* 0x000fca00078e00ff */
[----:B------:R-:W-:Y:S02]  /*5c80*/  LOP3.LUT R0, R3, R0, R4, 0xfe, !PT ;  /* 0x0000000003007212 */ /* 0x000fe400078efe04 */
.L_x_51349:
[----:B------:R-:W-:Y:S05]  /*5c90*/  BSYNC B0 ;  /* 0x0000000000007941 */ /* 0x000fea0003800000 */
.L_x_51348:
[----:B------:R-:W0:Y:S02]  /*5ca0*/  F2I.FTZ.TRUNC.NTZ R0, R0 ;  /* 0x0000000000007305 */ /* 0x000e24000021f100 */
[----:B0-----:R-:W-:Y:S01]  /*5cb0*/  PRMT R19, R0, 0x7610, R19 ;  /* 0x0000761000137816 */ /* 0x001fe20000000013 */
[----:B------:R-:W-:Y:S05]  /*5cc0*/  BRA `(.L_x_51329) ;  /* 0x000002a000007947 */ /* 0x000fea0003800000 */
.L_x_51341:
        /* <DEDUP_REMOVED lines=14> */
.L_x_51355:
[----:B------:R-:W-:Y:S05]  /*5db0*/  BSYNC B0 ;  /* 0x0000000000007941 */ /* 0x000fea0003800000 */
.L_x_51354:
[----:B------:R-:W0:Y:S02]  /*5dc0*/  F2I.FTZ.TRUNC.NTZ R0, R0 ;  /* 0x0000000000007305 */ /* 0x000e24000021f100 */
[----:B0-----:R-:W-:Y:S01]  /*5dd0*/  PRMT R19, R0, 0x7610, R19 ;  /* 0x0000761000137816 */ /* 0x001fe20000000013 */
[----:B------:R-:W-:Y:S05]  /*5de0*/  BRA `(.L_x_51329) ;  /* 0x0000018000007947 */ /* 0x000fea0003800000 */
.L_x_51328:
        /* <DEDUP_REMOVED lines=21> */
.L_x_51353:
[----:B------:R0:W5:Y:S01]  /*5f40*/  LDG.E.U16 R19, [R2.64] ;  /* 0x0000002402137981 */ /* 0x000162000c1e1500 */
[----:B------:R-:W-:Y:S05]  /*5f50*/  BRA `(.L_x_51329) ;  /* 0x0000001000007947 */ /* 0x000fea0003800000 */
.L_x_51352:
[----:B------:R0:W5:Y:S02]  /*5f60*/  LDG.E.U16 R19, [R2.64] ;  /* 0x0000002402137981 */ /* 0x000164000c1e1500 */
.L_x_51329:
        /* <DEDUP_REMOVED lines=16> */
.L_x_51359:
[----:B------:R0:W5:Y:S01]  /*6070*/  LDG.E.U8 R0, [R2.64] ;  /* 0x0000002402007981 */ /* 0x000162000c1e1100 */
[----:B------:R-:W-:Y:S05]  /*6080*/  BRA `(.L_x_51361) ;  /* 0x00000d7000007947 */ /* 0x000fea0003800000 */
.L_x_51358:
        /* <DEDUP_REMOVED lines=8> */
.L_x_51363:
[----:B------:R0:W5:Y:S01]  /*6110*/  LDG.E.U16 R0, [R2.64] ;  /* 0x0000002402007981 */ /* 0x000162000c1e1500 */
[----:B------:R-:W-:Y:S05]  /*6120*/  BRA `(.L_x_51361) ;  /* 0x00000cd000007947 */ /* 0x000fea0003800000 */
.L_x_51362:
[----:B------:R0:W5:Y:S01]  /*6130*/  LDG.E.U16 R0, [R2.64] ;  /* 0x0000002402007981 */ /* 0x000162000c1e1500 */
[----:B------:R-:W-:Y:S05]  /*6140*/  BRA `(.L_x_51361) ;  /* 0x00000cb000007947 */ /* 0x000fea0003800000 */
.L_x_51357:
        /* <DEDUP_REMOVED lines=9> */
.L_x_51365:
[----:B------:R-:W2:Y:S02]  /*61e0*/  LDG.E.U16 R4, [R2.64] ;  /* 0x0000002402047981 */ /* 0x000ea4000c1e1500 */
[----:B--2---:R-:W-:-:S06]  /*61f0*/  HADD2.F32 R4, -RZ, R4.H0_H0 ;  /* 0x20000004ff047230 */ /* 0x004fcc0000004100 */
[----:B------:R-:W0:Y:S02]  /*6200*/  F2I.FTZ.TRUNC.NTZ R4, R4 ;  /* 0x0000000400047305 */ /* 0x000e24000021f100 */
[----:B0-----:R-:W-:Y:S01]  /*6210*/  PRMT R0, R4, 0x7610, R0 ;  /* 0x0000761004007816 */ /* 0x001fe20000000000 */
[----:B------:R-:W-:Y:S05]  /*6220*/  BRA `(.L_x_51361) ;  /* 0x00000bd000007947 */ /* 0x000fea0003800000 */
.L_x_51364:
        /* <DEDUP_REMOVED lines=9> */
.L_x_51367:
[----:B------:R-:W2:Y:S02]  /*62c0*/  LDG.E.U16 R2, [R2.64] ;  /* 0x0000002402027981 */ /* 0x000ea4000c1e1500 */
[----:B--2---:R-:W-:-:S06]  /*62d0*/  HADD2.F32 R4, -RZ, R2.H0_H0 ;  /* 0x20000002ff047230 */ /* 0x004fcc0000004100 */
[----:B------:R-:W0:Y:S02]  /*62e0*/  F2I.FTZ.TRUNC.NTZ R4, R4 ;  /* 0x0000000400047305 */ /* 0x000e24000021f100 */
[----:B0-----:R-:W-:Y:S01]  /*62f0*/  PRMT R0, R4, 0x7610, R0 ;  /* 0x0000761004007816 */ /* 0x001fe20000000000 */
[----:B------:R-:W-:Y:S05]  /*6300*/  BRA `(.L_x_51361) ;  /* 0x00000af000007947 */ /* 0x000fea0003800000 */
.L_x_51366:
[----:B------:R-:W2:Y:S02]  /*6310*/  LDG.E.64 R2, [R2.64] ;  /* 0x0000002402027981 */ /* 0x000ea4000c1e1b00 */
[----:B--2---:R0:W2:Y:S01]  /*6320*/  F2I.F64.TRUNC R0, R2 ;  /* 0x0000000200007311 */ /* 0x0040a2000030d100 */
[----:B------:R-:W-:Y:S05]  /*6330*/  BRA `(.L_x_51361) ;  /* 0x00000ac000007947 */ /* 0x000fea0003800000 */
.L_x_51356:
        /* <DEDUP_REMOVED lines=12> */
.L_x_51370:
[----:B------:R-:W2:Y:S02]  /*6400*/  LDG.E.64 R2, [R2.64] ;  /* 0x0000002402027981 */ /* 0x000ea4000c1e1b00 */
[----:B--2---:R0:W2:Y:S01]  /*6410*/  F2I.F64.TRUNC R0, R2 ;  /* 0x0000000200007311 */ /* 0x0040a2000030d100 */
[----:B------:R-:W-:Y:S05]  /*6420*/  BRA `(.L_x_51361) ;  /* 0x000009d000007947 */ /* 0x000fea0003800000 */
.L_x_51369:
        /* <DEDUP_REMOVED lines=28> */
.L_x_51372:
        /* <DEDUP_REMOVED lines=15> */
.L_x_51371:
[----:B------:R-:W2:Y:S02]  /*66e0*/  LDG.E.U16 R2, [R2.64] ;  /* 0x0000002402027981 */ /* 0x000ea4000c1e1500 */
[----:B--2---:R-:W-:-:S04]  /*66f0*/  PRMT R2, RZ, 0x5410, R2 ;  /* 0x00005410ff027816 */ /* 0x004fc80000000002 */
[----:B------:R0:W2:Y:S01]  /*6700*/  F2I.FTZ.TRUNC.NTZ R0, R2 ;  /* 0x0000000200007305 */ /* 0x0000a2000021f100 */
[----:B------:R-:W-:Y:S05]  /*6710*/  BRA `(.L_x_51361) ;  /* 0x000006e000007947 */ /* 0x000fea0003800000 */
.L_x_51368:
        /* <DEDUP_REMOVED lines=10> */
.L_x_51375:
        /* <DEDUP_REMOVED lines=21> */
.L_x_51379:
[----:B------:R-:W-:Y:S05]  /*6910*/  BSYNC B1 ;  /* 0x0000000000017941 */ /* 0x000fea0003800000 */
.L_x_51378:
[----:B------:R-:W-:Y:S01]  /*6920*/  IMAD.SHL.U32 R2, R2, 0x100000, RZ ;  /* 0x0010000002027824 */ /* 0x000fe200078e00ff */
[----:B------:R-:W-:-:S04]  /*6930*/  LEA R3, R0, 0x3b800000, 0x17 ;  /* 0x3b80000000037811 */ /* 0x000fc800078eb8ff */
[----:B------:R-:W-:Y:S02]  /*6940*/  LOP3.LUT R4, R3, R2, R4, 0xfe, !PT ;  /* 0x0000000203047212 */ /* 0x000fe400078efe04 */
.L_x_51377:
[----:B------:R-:W-:Y:S05]  /*6950*/  BSYNC B0 ;  /* 0x0000000000007941 */ /* 0x000fea0003800000 */
.L_x_51376:
[----:B------:R-:W0:Y:S02]  /*6960*/  F2I.FTZ.TRUNC.NTZ R4, R4 ;  /* 0x0000000400047305 */ /* 0x000e24000021f100 */
[----:B0-----:R-:W-:Y:S01]  /*6970*/  PRMT R0, R4, 0x7610, R0 ;  /* 0x0000761004007816 */ /* 0x001fe20000000000 */
[----:B------:R-:W-:Y:S05]  /*6980*/  BRA `(.L_x_51361) ;  /* 0x0000047000007947 */ /* 0x000fea0003800000 */
.L_x_51374:
        /* <DEDUP_REMOVED lines=21> */
.L_x_51383:
[----:B------:R-:W-:Y:S05]  /*6ae0*/  BSYNC B1 ;  /* 0x0000000000017941 */ /* 0x000fea0003800000 */
.L_x_51382:
[----:B------:R-:W-:Y:S01]  /*6af0*/  IMAD.SHL.U32 R2, R2, 0x200000, RZ ;  /* 0x0020000002027824 */ /* 0x000fe200078e00ff */
[----:B------:R-:W-:-:S04]  /*6b00*/  LEA R3, R0, 0x37800000, 0x17 ;  /* 0x3780000000037811 */ /* 0x000fc800078eb8ff */
[----:B------:R-:W-:Y:S02]  /*6b10*/  LOP3.LUT R4, R3, R2, R4, 0xfe, !PT ;  /* 0x0000000203047212 */ /* 0x000fe400078efe04 */
.L_x_51381:
[----:B------:R-:W-:Y:S05]  /*6b20*/  BSYNC B0 ;  /* 0x0000000000007941 */ /* 0x000fea0003800000 */
.L_x_51380:
[----:B------:R-:W0:Y:S02]  /*6b30*/  F2I.FTZ.TRUNC.NTZ R4, R4 ;  /* 0x0000000400047305 */ /* 0x000e24000021f100 */
[----:B0-----:R-:W-:Y:S01]  /*6b40*/  PRMT R0, R4, 0x7610, R0 ;  /* 0x0000761004007816 */ /* 0x001fe20000000000 */
[----:B------:R-:W-:Y:S05]  /*6b50*/  BRA `(.L_x_51361) ;  /* 0x000002a000007947 */ /* 0x000fea0003800000 */
.L_x_51373:
        /* <DEDUP_REMOVED lines=14> */
.L_x_51387:
[----:B------:R-:W-:Y:S05]  /*6c40*/  BSYNC B0 ;  /* 0x0000000000007941 */ /* 0x000fea0003800000 */
.L_x_51386:
[----:B------:R-:W0:Y:S02]  /*6c50*/  F2I.FTZ.TRUNC.NTZ R4, R4 ;  /* 0x0000000400047305 */ /* 0x000e24000021f100 */
[----:B0-----:R-:W-:Y:S01]  /*6c60*/  PRMT R0, R4, 0x7610, R0 ;  /* 0x0000761004007816 */ /* 0x001fe20000000000 */
[----:B------:R-:W-:Y:S05]  /*6c70*/  BRA `(.L_x_51361) ;  /* 0x0000018000007947 */ /* 0x000fea0003800000 */
.L_x_51360:
        /* <DEDUP_REMOVED lines=21> */
.L_x_51385:
[----:B------:R0:W5:Y:S01]  /*6dd0*/  LDG.E.U16 R0, [R2.64] ;  /* 0x0000002402007981 */ /* 0x000162000c1e1500 */
[----:B------:R-:W-:Y:S05]  /*6de0*/  BRA `(.L_x_51361) ;  /* 0x0000001000007947 */ /* 0x000fea0003800000 */
.L_x_51384:
[----:B------:R0:W5:Y:S02]  /*6df0*/  LDG.E.U16 R0, [R2.64] ;  /* 0x0000002402007981 */ /* 0x000164000c1e1500 */
.L_x_51361:
        /* <DEDUP_REMOVED lines=25> */
.L_x_51392:
        /* <DEDUP_REMOVED lines=21> */
.L_x_51391:
[----:B------:R-:W-:Y:S05]  /*70e0*/  BSYNC B1 ;  /* 0x0000000000017941 */ /* 0x000fea0003800000 */
.L_x_51390:
[----:B------:R-:W-:Y:S05]  /*70f0*/  BRA `(.L_x_51393) ;  /* 0x000000a000007947 */ /* 0x000fea0003800000 */
.L_x_51389:
        /* <DEDUP_REMOVED lines=10> */
.L_x_51393:
[----:B------:R-:W-:Y:S05]  /*71a0*/  BSYNC B0 ;  /* 0x0000000000007941 */ /* 0x000fea0003800000 */
.L_x_51388:
        /* <DEDUP_REMOVED lines=14> */
.L_x_51397:
[----:B------:R0:W-:Y:S01]  /*7290*/  STG.E.U8 [R16.64], R3 ;  /* 0x0000000310007986 */ /* 0x0001e2000c101124 */
[----:B------:R-:W-:Y:S05]  /*72a0*/  BRA `(.L_x_51399) ;  /* 0x00000df000007947 */ /* 0x000fea0003800000 */
.L_x_51396:
        /* <DEDUP_REMOVED lines=11> */
.L_x_51401:
[----:B------:R-:W-:-:S05]  /*7360*/  PRMT R3, R3, 0x9910, RZ ;  /* 0x0000991003037816 */ /* 0x000fca00000000ff */
[----:B------:R0:W-:Y:S01]  /*7370*/  STG.E [R16.64], R3 ;  /* 0x0000000310007986 */ /* 0x0001e2000c101924 */
[----:B------:R-:W-:Y:S05]  /*7380*/  BRA `(.L_x_51399) ;  /* 0x00000d1000007947 */ /* 0x000fea0003800000 */
.L_x_51400:
[----:B------:R0:W-:Y:S01]  /*7390*/  STG.E.U16 [R16.64], R3 ;  /* 0x0000000310007986 */ /* 0x0001e2000c101524 */
[----:B------:R-:W-:Y:S05]  /*73a0*/  BRA `(.L_x_51399) ;  /* 0x00000cf000007947 */ /* 0x000fea0003800000 */
.L_x_51395:
        /* <DEDUP_REMOVED lines=9> */
.L_x_51403:
[----:B------:R-:W0:Y:S02]  /*7440*/  I2F.S16 R0, R3 ;  /* 0x0000000300007306 */ /* 0x000e240000101400 */
[----:B0-----:R-:W-:-:S05]  /*7450*/  F2FP.PACK_AB R0, RZ, R0 ;  /* 0x00000000ff00723e */ /* 0x001fca00000000ff */
[----:B------:R0:W-:Y:S01]  /*7460*/  STG.E.U16 [R16.64], R0 ;  /* 0x0000000010007986 */ /* 0x0001e2000c101524 */
[----:B------:R-:W-:Y:S05]  /*7470*/  BRA `(.L_x_51399) ;  /* 0x00000c2000007947 */ /* 0x000fea0003800000 */
.L_x_51402:
        /* <DEDUP_REMOVED lines=10> */
.L_x_51405:
[----:B------:R-:W0:Y:S02]  /*7520*/  I2F.S16 R3, R3 ;  /* 0x0000000300037306 */ /* 0x000e240000101400 */
[----:B0-----:R-:W-:-:S04]  /*7530*/  F2FP.PACK_AB R3, RZ, R3 ;  /* 0x00000003ff03723e */ /* 0x001fc800000000ff */
[----:B------:R-:W-:-:S05]  /*7540*/  PRMT R3, R3, 0x5410, RZ ;  /* 0x0000541003037816 */ /* 0x000fca00000000ff */
[----:B------:R0:W-:Y:S01]  /*7550*/  STG.E [R16.64], R3 ;  /* 0x0000000310007986 */ /* 0x0001e2000c101924 */
[----:B------:R-:W-:Y:S05]  /*7560*/  BRA `(.L_x_51399) ;  /* 0x00000b3000007947 */ /* 0x000fea0003800000 */
.L_x_51404:
[----:B------:R-:W0:Y:S02]  /*7570*/  I2F.F64.S16 R2, R3 ;  /* 0x0000000300027312 */ /* 0x000e240000101c00 */
[----:B0-----:R0:W-:Y:S01]  /*7580*/  STG.E.64 [R16.64], R2 ;  /* 0x0000000210007986 */ /* 0x0011e2000c101b24 */
[----:B------:R-:W-:Y:S05]  /*7590*/  BRA `(.L_x_51399) ;  /* 0x00000b0000007947 */ /* 0x000fea0003800000 */
.L_x_51394:
        /* <DEDUP_REMOVED lines=13> */
.L_x_51408:
[----:B------:R-:W0:Y:S01]  /*7670*/  I2F.F64.S16 R4, R3 ;  /* 0x0000000300047312 */ /* 0x000e220000101c00 */
[----:B------:R-:W-:-:S05]  /*7680*/  CS2R R6, SRZ ;  /* 0x0000000000067805 */ /* 0x000fca000001ff00 */
[----:B0-----:R0:W-:Y:S01]  /*7690*/  STG.E.128 [R16.64], R4 ;  /* 0x0000000410007986 */ /* 0x0011e2000c101d24 */
[----:B------:R-:W-:Y:S05]  /*76a0*/  BRA `(.L_x_51399) ;  /* 0x000009f000007947 */ /* 0x000fea0003800000 */
.L_x_51407:
        /* <DEDUP_REMOVED lines=21> */
.L_x_51412:
[----:B------:R-:W-:Y:S05]  /*7800*/  BSYNC B0 ;  /* 0x0000000000007941 */ /* 0x000fea0003800000 */
.L_x_51411:
[----:B------:R-:W-:-:S05]  /*7810*/  LOP3.LUT R5, R0, R5, RZ, 0xfc, !PT ;  /* 0x0000000500057212 */ /* 0x000fca00078efcff */
[----:B------:R0:W-:Y:S01]  /*7820*/  STG.E.U8 [R16.64], R5 ;  /* 0x0000000510007986 */ /* 0x0001e2000c101124 */
[----:B------:R-:W-:Y:S05]  /*7830*/  BRA `(.L_x_51399) ;  /* 0x0000086000007947 */ /* 0x000fea0003800000 */
.L_x_51410:
        /* <DEDUP_REMOVED lines=13> */
.L_x_51414:
[----:B------:R-:W-:Y:S01]  /*7910*/  IMAD.MOV.U32 R0, RZ, RZ, 0x7f ;  /* 0x0000007fff007424 */ /* 0x000fe200078e00ff */
[----:B------:R-:W-:-:S04]  /*7920*/  ISETP.GT.U32.AND P0, PT, R2, 0x7f800000, PT ;  /* 0x7f8000000200780c */ /* 0x000fc80003f04070 */
[----:B------:R-:W-:-:S04]  /*7930*/  SEL R0, R0, 0x7c, P0 ;  /* 0x0000007c00007807 */ /* 0x000fc80000000000 */
.L_x_51415:
[----:B------:R-:W-:Y:S05]  /*7940*/  BSYNC B0 ;  /* 0x0000000000007941 */ /* 0x000fea0003800000 */
.L_x_51413:
[----:B------:R-:W-:-:S04]  /*7950*/  LOP3.LUT R2, R3, 0x80000000, RZ, 0xc0, !PT ;  /* 0x8000000003027812 */ /* 0x000fc800078ec0ff */
[----:B------:R-:W-:-:S04]  /*7960*/  SHF.R.U32.HI R3, RZ, 0x18, R2 ;  /* 0x00000018ff037819 */ /* 0x000fc80000011602 */
[----:B------:R-:W-:-:S05]  /*7970*/  LOP3.LUT R3, R0, R3, RZ, 0xfc, !PT ;  /* 0x0000000300037212 */ /* 0x000fca00078efcff */
[----:B------:R0:W-:Y:S01]  /*7980*/  STG.E.U8 [R16.64], R3 ;  /* 0x0000000310007986 */ /* 0x0001e2000c101124 */
[----:B------:R-:W-:Y:S05]  /*7990*/  BRA `(.L_x_51399) ;  /* 0x0000070000007947 */ /* 0x000fea0003800000 */
.L_x_51409:
[----:B------:R-:W0:Y:S02]  /*79a0*/  I2F.S16 R0, R3 ;  /* 0x0000000300007306 */ /* 0x000e240000101400 */
[----:B0-----:R-:W-:-:S05]  /*79b0*/  F2FP.BF16.PACK_AB R0, RZ, R0 ;  /* 0x00000000ff00723e */ /* 0x001fca00000010ff */
[----:B------:R0:W-:Y:S01]  /*79c0*/  STG.E.U16 [R16.64], R0 ;  /* 0x0000000010007986 */ /* 0x0001e2000c101524 */
[----:B------:R-:W-:Y:S05]  /*79d0*/  BRA `(.L_x_51399) ;  /* 0x000006c000007947 */ /* 0x000fea0003800000 */
.L_x_51406:
        /* <DEDUP_REMOVED lines=10> */
.L_x_51418:
        /* <DEDUP_REMOVED lines=17> */
.L_x_51421:
[----:B------:R-:W-:-:S04]  /*7b90*/  LOP3.LUT R2, R3, 0x80000000, RZ, 0xc0, !PT ;  /* 0x8000000003027812 */ /* 0x000fc800078ec0ff */
[----:B------:R-:W-:-:S04]  /*7ba0*/  SHF.R.U32.HI R3, RZ, 0x18, R2 ;  /* 0x00000018ff037819 */ /* 0x000fc80000011602 */
[----:B------:R-:W-:-:S04]  /*7bb0*/  LOP3.LUT R0, R0, R3, RZ, 0xfc, !PT ;  /* 0x0000000300007212 */ /* 0x000fc800078efcff */
[----:B------:R-:W-:Y:S02]  /*7bc0*/  PRMT R8, R0, 0x7610, R8 ;  /* 0x0000761000087816 */ /* 0x000fe40000000008 */
.L_x_51420:
[----:B------:R-:W-:Y:S05]  /*7bd0*/  BSYNC B0 ;  /* 0x0000000000007941 */ /* 0x000fea0003800000 */
.L_x_51419:
[----:B------:R0:W-:Y:S01]  /*7be0*/  STG.E.U8 [R16.64], R8 ;  /* 0x0000000810007986 */ /* 0x0001e2000c101124 */
[----:B------:R-:W-:Y:S05]  /*7bf0*/  BRA `(.L_x_51399) ;  /* 0x000004a000007947 */ /* 0x000fea0003800000 */
.L_x_51417:
        /* <DEDUP_REMOVED lines=17> */
.L_x_51424:
[----:B------:R-:W-:-:S04]  /*7d10*/  LOP3.LUT R2, R3, 0x80000000, RZ, 0xc0, !PT ;  /* 0x8000000003027812 */ /* 0x000fc800078ec0ff */
[----:B------:R-:W-:-:S04]  /*7d20*/  SHF.R.U32.HI R3, RZ, 0x18, R2 ;  /* 0x00000018ff037819 */ /* 0x000fc80000011602 */
[----:B------:R-:W-:-:S04]  /*7d30*/  LOP3.LUT R0, R0, R3, RZ, 0xfc, !PT ;  /* 0x0000000300007212 */ /* 0x000fc800078efcff */
[----:B------:R-:W-:Y:S02]  /*7d40*/  PRMT R8, R0, 0x7610, R8 ;  /* 0x0000761000087816 */ /* 0x000fe40000000008 */
.L_x_51423:
[----:B------:R-:W-:Y:S05]  /*7d50*/  BSYNC B0 ;  /* 0x0000000000007941 */ /* 0x000fea0003800000 */
.L_x_51422:
[----:B------:R0:W-:Y:S01]  /*7d60*/  STG.E.U8 [R16.64], R8 ;  /* 0x0000000810007986 */ /* 0x0001e2000c101124 */
[----:B------:R-:W-:Y:S05]  /*7d70*/  BRA `(.L_x_51399) ;  /* 0x0000032000007947 */ /* 0x000fea0003800000 */
.L_x_51416:
        /* <DEDUP_REMOVED lines=23> */
.L_x_51398:
        /* <DEDUP_REMOVED lines=20> */
.L_x_51426:
[----:B------:R-:W-:-:S05]  /*8030*/  PRMT R3, R3, 0x9910, RZ ;  /* 0x0000991003037816 */ /* 0x000fca00000000ff */
[----:B------:R-:W-:-:S05]  /*8040*/  IMAD.MOV.U32 R2, RZ, RZ, R3 ;  /* 0x000000ffff027224 */ /* 0x000fca00078e0003 */
[----:B------:R-:W-:-:S05]  /*8050*/  SHF.R.S32.HI R3, RZ, 0x1f, R2 ;  /* 0x0000001fff037819 */ /* 0x000fca0000011402 */
[----:B------:R0:W-:Y:S01]  /*8060*/  STG.E.64 [R16.64], R2 ;  /* 0x0000000210007986 */ /* 0x0001e2000c101b24 */
[----:B------:R-:W-:Y:S05]  /*8070*/  BRA `(.L_x_51399) ;  /* 0x0000002000007947 */ /* 0x000fea0003800000 */
.L_x_51425:
[----:B------:R-:W-:-:S05]  /*8080*/  PRMT R3, R3, 0x9910, RZ ;  /* 0x0000991003037816 */ /* 0x000fca00000000ff */
[----:B------:R0:W-:Y:S02]  /*8090*/  STG.E [R16.64], R3 ;  /* 0x0000000310007986 */ /* 0x0001e4000c101924 */
.L_x_51399:
        /* <DEDUP_REMOVED lines=258> */
.L_x_51427:
        /* <DEDUP_REMOVED lines=16> */
[----:B-1----:R0:W5:Y:S01]  /*91c0*/  LDG.E.S8 R19, [R2.64] ;  /* 0x0000002402137981 */ /* 0x002162000c1e1300 */
[----:B------:R-:W-:Y:S05]  /*91d0*/  BRA `(.L_x_51433) ;  /* 0x00000da000007947 */ /* 0x000fea0003800000 */
.L_x_51431:
[----:B-1----:R0:W5:Y:S01]  /*91e0*/  LDG.E.U8 R19, [R2.64] ;  /* 0x0000002402137981 */ /* 0x002162000c1e1100 */
[----:B------:R-:W-:Y:S05]  /*91f0*/  BRA `(.L_x_51433) ;  /* 0x00000d8000007947 */ /* 0x000fea0003800000 */
.L_x_51430:
[----:B------:R-:W-:-:S13]  /*9200*/  ISETP.NE.AND P0, PT, R4, 0x2, PT ;  /* 0x000000020400780c */ /* 0x000fda0003f05270 */
[----:B------:R-:W-:Y:S05]  /*9210*/  @!P0 BRA `(.L_x_51434) ;  /* 0x0000008000008947 */ /* 0x000fea0003800000 */
[----:B------:R-:W-:-:S13]  /*9220*/  ISETP.NE.AND P0, PT, R4, 0x3, PT ;  /* 0x000000030400780c */ /* 0x000fda0003f05270 */
[----:B------:R-:W-:Y:S05]  /*9230*/  @!P0 BRA `(.L_x_51435) ;  /* 0x0000004000008947 */ /* 0x000fea0003800000 */
[----:B------:R-:W-:-:S13]  /*9240*/  ISETP.NE.AND P0, PT, R4, 0x4, PT ;  /* 0x000000040400780c */ /* 0x000fda0003f05270 */
[----:B------:R-:W-:Y:S05]  /*9250*/  @P0 BRA `(.L_x_51432) ;  /* 0x00000ba000000947 */ /* 0x000fea0003800000 */
[----:B-1----:R0:W5:Y:S01]  /*9260*/  LDG.E.U16 R19, [R2.64] ;  /* 0x0000002402137981 */ /* 0x002162000c1e1500 */
[----:B------:R-:W-:Y:S05]  /*9270*/  BRA `(.L_x_51433) ;  /* 0x00000d0000007947 */ /* 0x000fea0003800000 */
.L_x_51435:
[----:B-1----:R0:W5:Y:S01]  /*9280*/  LDG.E.U16 R19, [R2.64] ;  /* 0x0000002402137981 */ /* 0x002162000c1e1500 */
[----:B------:R-:W-:Y:S05]  /*9290*/  BRA `(.L_x_51433) ;  /* 0x00000ce000007947 */ /* 0x000fea0003800000 */
.L_x_51434:
[----:B-1----:R0:W5:Y:S01]  /*92a0*/  LDG.E.U16 R19, [R2.64] ;  /* 0x0000002402137981 */ /* 0x002162000c1e1500 */
[----:B------:R-:W-:Y:S05]  /*92b0*/  BRA `(.L_x_51433) ;  /* 0x00000cc000007947 */ /* 0x000fea0003800000 */
.L_x_51429:
[----:B------:R-:W-:-:S13]  /*92c0*/  ISETP.GT.AND P0, PT, R4, 0x6, PT ;  /* 0x000000060400780c */ /* 0x000fda0003f04270 */
[----:B------:R-:W-:Y:S05]  /*92d0*/  @P0 BRA `(.L_x_51436) ;  /* 0x000000c000000947 */ /* 0x000fea0003800000 */
[----:B------:R-:W-:-:S13]  /*92e0*/  ISETP.NE.AND P0, PT, R4, 0x5, PT ;  /* 0x000000050400780c */ /* 0x000fda0003f05270 */
[----:B------:R-:W-:Y:S05]  /*92f0*/  @!P0 BRA `(.L_x_51437) ;  /* 0x0000005000008947 */ /* 0x000fea0003800000 */
[----:B------:R-:W-:-:S13]  /*9300*/  ISETP.NE.AND P0, PT, R4, 0x6, PT ;  /* 0x000000060400780c */ /* 0x000fda0003f05270 */
[----:B------:R-:W-:Y:S05]  /*9310*/  @P0 BRA `(.L_x_51432) ;  /* 0x00000ae000000947 */ /* 0x000fea0003800000 */
[----:B------:R-:W2:Y:S02]  /*9320*/  LDG.E R2, [R2.64] ;  /* 0x0000002402027981 */ /* 0x000ea4000c1e1900 */
[----:B-12---:R0:W1:Y:S01]  /*9330*/  F2I.FTZ.TRUNC.NTZ R19, R2 ;  /* 0x0000000200137305 */ /* 0x006062000021f100 */
[----:B------:R-:W-:Y:S05]  /*9340*/  BRA `(.L_x_51433) ;  /* 0x00000c3000007947 */ /* 0x000fea0003800000 */
.L_x_51437:
[----:B------:R-:W2:Y:S02]  /*9350*/  LDG.E.U16 R0, [R2.64] ;  /* 0x0000002402007981 */ /* 0x000ea4000c1e1500 */
[----:B--2---:R-:W-:-:S06]  /*9360*/  HADD2.F32 R0, -RZ, R0.H0_H0 ;  /* 0x20000000ff007230 */ /* 0x004fcc0000004100 */
[----:B------:R-:W0:Y:S02]  /*9370*/  F2I.FTZ.TRUNC.NTZ R0, R0 ;  /* 0x0000000000007305 */ /* 0x000e24000021f100 */
[----:B01----:R-:W-:Y:S01]  /*9380*/  PRMT R19, R0, 0x7610, R19 ;  /* 0x0000761000137816 */ /* 0x003fe20000000013 */
[----:B------:R-:W-:Y:S05]  /*9390*/  BRA `(.L_x_51433) ;  /* 0x00000be000007947 */ /* 0x000fea0003800000 */
.L_x_51436:
[----:B------:R-:W-:-:S13]  /*93a0*/  ISETP.NE.AND P0, PT, R4, 0x7, PT ;  /* 0x000000070400780c */ /* 0x000fda0003f05270 */
[----:B------:R-:W-:Y:S05]  /*93b0*/  @!P0 BRA `(.L_x_51438) ;  /* 0x000000c000008947 */ /* 0x000fea0003800000 */
[----:B------:R-:W-:-:S13]  /*93c0*/  ISETP.NE.AND P0, PT, R4, 0x8, PT ;  /* 0x000000080400780c */ /* 0x000fda0003f05270 */
[----:B------:R-:W-:Y:S05]  /*93d0*/  @!P0 BRA `(.L_x_51439) ;  /* 0x0000005000008947 */ /* 0x000fea0003800000 */
[----:B------:R-:W-:-:S13]  /*93e0*/  ISETP.NE.AND P0, PT, R4, 0x9, PT ;  /* 0x000000090400780c */ /* 0x000fda0003f05270 */
[----:B------:R-:W-:Y:S05]  /*93f0*/  @P0 BRA `(.L_x_51432) ;  /* 0x00000a0000000947 */ /* 0x000fea0003800000 */
[----:B------:R-:W2:Y:S02]  /*9400*/  LDG.E R2, [R2.64] ;  /* 0x0000002402027981 */ /* 0x000ea4000c1e1900 */
[----:B-12---:R0:W1:Y:S01]  /*9410*/  F2I.FTZ.TRUNC.NTZ R19, R2 ;  /* 0x0000000200137305 */ /* 0x006062000021f100 */
[----:B------:R-:W-:Y:S05]  /*9420*/  BRA `(.L_x_51433) ;  /* 0x00000b5000007947 */ /* 0x000fea0003800000 */
.L_x_51439:
[----:B------:R-:W2:Y:S02]  /*9430*/  LDG.E.U16 R2, [R2.64] ;  /* 0x0000002402027981 */ /* 0x000ea4000c1e1500 */
[----:B--2---:R-:W-:-:S06]  /*9440*/  HADD2.F32 R0, -RZ, R2.H0_H0 ;  /* 0x20000002ff007230 */ /* 0x004fcc0000004100 */
[----:B------:R-:W0:Y:S02]  /*9450*/  F2I.FTZ.TRUNC.NTZ R0, R0 ;  /* 0x0000000000007305 */ /* 0x000e24000021f100 */
[----:B01----:R-:W-:Y:S01]  /*9460*/  PRMT R19, R0, 0x7610, R19 ;  /* 0x0000761000137816 */ /* 0x003fe20000000013 */
[----:B------:R-:W-:Y:S05]  /*9470*/  BRA `(.L_x_51433) ;  /* 0x00000b0000007947 */ /* 0x000fea0003800000 */
.L_x_51438:
[----:B------:R-:W2:Y:S02]  /*9480*/  LDG.E.64 R2, [R2.64] ;  /* 0x0000002402027981 */ /* 0x000ea4000c1e1b00 */
[----:B-12---:R0:W1:Y:S01]  /*9490*/  F2I.F64.TRUNC R19, R2 ;  /* 0x0000000200137311 */ /* 0x006062000030d100 */
[----:B------:R-:W-:Y:S05]  /*94a0*/  BRA `(.L_x_51433) ;  /* 0x00000ad000007947 */ /* 0x000fea0003800000 */
.L_x_51428:
        /* <DEDUP_REMOVED lines=10> */
[----:B-1----:R-:W-:Y:S01]  /*9550*/  SEL R19, RZ, 0x1, !P0 ;  /* 0x00000001ff137807 */ /* 0x002fe20004000000 */
[----:B------:R-:W-:Y:S05]  /*9560*/  BRA `(.L_x_51433) ;  /* 0x00000a1000007947 */ /* 0x000fea0003800000 */
.L_x_51442:
[----:B------:R-:W2:Y:S02]  /*9570*/  LDG.E.64 R2, [R2.64] ;  /* 0x0000002402027981 */ /* 0x000ea4000c1e1b00 */
[----:B-12---:R0:W1:Y:S01]  /*9580*/  F2I.F64.TRUNC R19, R2 ;  /* 0x0000000200137311 */ /* 0x006062000030d100 */
[----:B------:R-:W-:Y:S05]  /*9590*/  BRA `(.L_x_51433) ;  /* 0x000009e000007947 */ /* 0x000fea0003800000 */
.L_x_51441:
        /* <DEDUP_REMOVED lines=26> */
[----:B01----:R-:W-:Y:S01]  /*9740*/  PRMT R19, R5, 0x7610, R19 ;  /* 0x0000761005137816 */ /* 0x003fe20000000013 */
[----:B------:R-:W-:Y:S05]  /*9750*/  BRA `(.L_x_51433) ;  /* 0x0000082000007947 */ /* 0x000fea0003800000 */
.L_x_51444:
        /* <DEDUP_REMOVED lines=13> */
[----:B01----:R-:W-:Y:S01]  /*9830*/  PRMT R19, R4, 0x7610, R19 ;  /* 0x0000761004137816 */ /* 0x003fe20000000013 */
[----:B------:R-:W-:Y:S05]  /*9840*/  BRA `(.L_x_51433) ;  /* 0x0000073000007947 */ /* 0x000fea0003800000 */
.L_x_51443:
[----:B------:R-:W2:Y:S02]  /*9850*/  LDG.E.U16 R0, [R2.64] ;  /* 0x0000002402007981 */ /* 0x000ea4000c1e1500 */
[----:B--2---:R-:W-:-:S06]  /*9860*/  PRMT R0, RZ, 0x5410, R0 ;  /* 0x00005410ff007816 */ /* 0x004fcc0000000000 */
[----:B------:R-:W0:Y:S02]  /*9870*/  F2I.FTZ.TRUNC.NTZ R0, R0 ;  /* 0x0000000000007305 */ /* 0x000e24000021f100 */
[----:B01----:R-:W-:Y:S01]  /*9880*/  PRMT R19, R0, 0x7610, R19 ;  /* 0x0000761000137816 */ /* 0x003fe20000000013 */
[----:B------:R-:W-:Y:S05]  /*9890*/  BRA `(.L_x_51433) ;  /* 0x000006e000007947 */ /* 0x000fea0003800000 */
.L_x_51440:
        /* <DEDUP_REMOVED lines=10> */
.L_x_51447:
        /* <DEDUP_REMOVED lines=21> */
.L_x_51451:
[----:B------:R-:W-:Y:S05]  /*9a90*/  BSYNC B1 ;  /* 0x0000000000017941 */ /* 0x000fea0003800000 */
.L_x_51450:
[----:B------:R-:W-:Y:S01]  /*9aa0*/  LEA R3, R0, 0x3b800000, 0x17 ;  /* 0x3b80000000037811 */ /* 0x000fe200078eb8ff */
[----:B------:R-:W-:-:S05]  /*9ab0*/  IMAD.SHL.U32 R0, R2, 0x100000, RZ ;  /* 0x0010000002007824 */ /* 0x000fca00078e00ff */
[----:B------:R-:W-:Y:S02]  /*9ac0*/  LOP3.LUT R0, R3, R0, R4, 0xfe, !PT ;  /* 0x0000000003007212 */ /* 0x000fe400078efe04 */
.L_x_51449:
[----:B------:R-:W-:Y:S05]  /*9ad0*/  BSYNC B0 ;  /* 0x0000000000007941 */ /* 0x000fea0003800000 */
.L_x_51448:
[----:B------:R-:W0:Y:S02]  /*9ae0*/  F2I.FTZ.TRUNC.NTZ R0, R0 ;  /* 0x0000000000007305 */ /* 0x000e24000021f100 */
[----:B01----:R-:W-:Y:S01]  /*9af0*/  PRMT R19, R0, 0x7610, R19 ;  /* 0x0000761000137816 */ /* 0x003fe20000000013 */
[----:B------:R-:W-:Y:S05]  /*9b00*/  BRA `(.L_x_51433) ;  /* 0x0000047000007947 */ /* 0x000fea0003800000 */
.L_x_51446:
        /* <DEDUP_REMOVED lines=21> */
.L_x_51455:
[----:B------:R-:W-:Y:S05]  /*9c60*/  BSYNC B1 ;  /* 0x0000000000017941 */ /* 0x000fea0003800000 */
.L_x_51454:
[----:B------:R-:W-:Y:S01]  /*9c70*/  LEA R3, R0, 0x37800000, 0x17 ;  /* 0x3780000000037811 */ /* 0x000fe200078eb8ff */
[----:B------:R-:W-:-:S05]  /*9c80*/  IMAD.SHL.U32 R0, R2, 0x200000, RZ ;  /* 0x0020000002007824 */ /* 0x000fca00078e00ff */
[----:B------:R-:W-:Y:S02]  /*9c90*/  LOP3.LUT R0, R3, R0, R4, 0xfe, !PT ;  /* 0x0000000003007212 */ /* 0x000fe400078efe04 */
.L_x_51453:
[----:B------:R-:W-:Y:S05]  /*9ca0*/  BSYNC B0 ;  /* 0x0000000000007941 */ /* 0x000fea0003800000 */
.L_x_51452:
[----:B------:R-:W0:Y:S02]  /*9cb0*/  F2I.FTZ.TRUNC.NTZ R0, R0 ;  /* 0x0000000000007305 */ /* 0x000e24000021f100 */
[----:B01----:R-:W-:Y:S01]  /*9cc0*/  PRMT R19, R0, 0x7610, R19 ;  /* 0x0000761000137816 */ /* 0x003fe20000000013 */
[----:B------:R-:W-:Y:S05]  /*9cd0*/  BRA `(.L_x_51433) ;  /* 0x000002a000007947 */ /* 0x000fea0003800000 */
.L_x_51445:
        /* <DEDUP_REMOVED lines=14> */
.L_x_51459:
[----:B------:R-:W-:Y:S05]  /*9dc0*/  BSYNC B0 ;  /* 0x0000000000007941 */ /* 0x000fea0003800000 */
.L_x_51458:
[----:B------:R-:W0:Y:S02]  /*9dd0*/  F2I.FTZ.TRUNC.NTZ R0, R0 ;  /* 0x0000000000007305 */ /* 0x000e24000021f100 */
[----:B01----:R-:W-:Y:S01]  /*9de0*/  PRMT R19, R0, 0x7610, R19 ;  /* 0x0000761000137816 */ /* 0x003fe20000000013 */
[----:B------:R-:W-:Y:S05]  /*9df0*/  BRA `(.L_x_51433) ;  /* 0x0000018000007947 */ /* 0x000fea0003800000 */
.L_x_51432:
        /* <DEDUP_REMOVED lines=18> */
[----:B01----:R-:W-:Y:S05]  /*9f20*/  CALL.ABS.NOINC R2 ;  /* 0x0000000002007343 */ /* 0x003fea0003c00000 */
[----:B------:R-:W-:Y:S01]  /*9f30*/  PRMT R19, RZ, 0x7610, R19 ;  /* 0x00007610ff137816 */ /* 0x000fe20000000013 */
[----:B------:R-:W-:Y:S05]  /*9f40*/  BRA `(.L_x_51433) ;  /* 0x0000003000007947 */ /* 0x000fea0003800000 */
.L_x_51457:
[----:B-1----:R0:W5:Y:S01]  /*9f50*/  LDG.E.U16 R19, [R2.64] ;  /* 0x0000002402137981 */ /* 0x002162000c1e1500 */
[----:B------:R-:W-:Y:S05]  /*9f60*/  BRA `(.L_x_51433) ;  /* 0x0000001000007947 */ /* 0x000fea0003800000 */
.L_x_51456:
[----:B-1----:R0:W5:Y:S02]  /*9f70*/  LDG.E.U16 R19, [R2.64] ;  /* 0x0000002402137981 */ /* 0x002164000c1e1500 */
.L_x_51433:
        /* <DEDUP_REMOVED lines=16> */
.L_x_51463:
[----:B------:R0:W5:Y:S01]  /*a080*/  LDG.E.U8 R0, [R2.64] ;  /* 0x0000002402007981 */ /* 0x000162000c1e1100 */
[----:B------:R-:W-:Y:S05]  /*a090*/  BRA `(.L_x_51465) ;  /* 0x00000d7000007947 */ /* 0x000fea0003800000 */
.L_x_51462:
        /* <DEDUP_REMOVED lines=8> */
.L_x_51467:
[----:B------:R0:W5:Y:S01]  /*a120*/  LDG.E.U16 R0, [R2.64] ;  /* 0x0000002402007981 */ /* 0x000162000c1e1500 */
[----:B------:R-:W-:Y:S05]  /*a130*/  BRA `(.L_x_51465) ;  /* 0x00000cd000007947 */ /* 0x000fea0003800000 */
.L_x_51466:
[----:B------:R0:W5:Y:S01]  /*a140*/  LDG.E.U16 R0, [R2.64] ;  /* 0x0000002402007981 */ /* 0x000162000c1e1500 */
[----:B------:R-:W-:Y:S05]  /*a150*/  BRA `(.L_x_51465) ;  /* 0x00000cb000007947 */ /* 0x000fea0003800000 */
.L_x_51461:
        /* <DEDUP_REMOVED lines=9> */
.L_x_51469:
[----:B------:R-:W2:Y:S02]  /*a1f0*/  LDG.E.U16 R4, [R2.64] ;  /* 0x0000002402047981 */ /* 0x000ea4000c1e1500 */
[----:B--2---:R-:W-:-:S06]  /*a200*/  HADD2.F32 R4, -RZ, R4.H0_H0 ;  /* 0x20000004ff047230 */ /* 0x004fcc0000004100 */
[----:B------:R-:W0:Y:S02]  /*a210*/  F2I.FTZ.TRUNC.NTZ R4, R4 ;  /* 0x0000000400047305 */ /* 0x000e24000021f100 */
[----:B0-----:R-:W-:Y:S01]  /*a220*/  PRMT R0, R4, 0x7610, R0 ;  /* 0x0000761004007816 */ /* 0x001fe20000000000 */
[----:B------:R-:W-:Y:S05]  /*a230*/  BRA `(.L_x_51465) ;  /* 0x00000bd000007947 */ /* 0x000fea0003800000 */
.L_x_51468:
        /* <DEDUP_REMOVED lines=9> */
.L_x_51471:
[----:B------:R-:W2:Y:S02]  /*a2d0*/  LDG.E.U16 R2, [R2.64] ;  /* 0x0000002402027981 */ /* 0x000ea4000c1e1500 */
[----:B--2---:R-:W-:-:S06]  /*a2e0*/  HADD2.F32 R4, -RZ, R2.H0_H0 ;  /* 0x20000002ff047230 */ /* 0x004fcc0000004100 */
[----:B------:R-:W0:Y:S02]  /*a2f0*/  F2I.FTZ.TRUNC.NTZ R4, R4 ;  /* 0x0000000400047305 */ /* 0x000e24000021f100 */
[----:B0-----:R-:W-:Y:S01]  /*a300*/  PRMT R0, R4, 0x7610, R0 ;  /* 0x0000761004007816 */ /* 0x001fe20000000000 */
[----:B------:R-:W-:Y:S05]  /*a310*/  BRA `(.L_x_51465) ;  /* 0x00000af000007947 */ /* 0x000fea0003800000 */
.L_x_51470:
[----:B------:R-:W2:Y:S02]  /*a320*/  LDG.E.64 R2, [R2.64] ;  /* 0x0000002402027981 */ /* 0x000ea4000c1e1b00 */
[----:B--2---:R0:W2:Y:S01]  /*a330*/  F2I.F64.TRUNC R0, R2 ;  /* 0x0000000200007311 */ /* 0x0040a2000030d100 */
[----:B------:R-:W-:Y:S05]  /*a340*/  BRA `(.L_x_51465) ;  /* 0x00000ac000007947 */ /* 0x000fea0003800000 */
.L_x_51460:
        /* <DEDUP_REMOVED lines=12> */
.L_x_51474:
[----:B------:R-:W2:Y:S02]  /*a410*/  LDG.E.64 R2, [R2.64] ;  /* 0x0000002402027981 */ /* 0x000ea4000c1e1b00 */
[----:B--2---:R0:W2:Y:S01]  /*a420*/  F2I.F64.TRUNC R0, R2 ;  /* 0x0000000200007311 */ /* 0x0040a2000030d100 */
[----:B------:R-:W-:Y:S05]  /*a430*/  BRA `(.L_x_51465) ;  /* 0x000009d000007947 */ /* 0x000fea0003800000 */
.L_x_51473:
        /* <DEDUP_REMOVED lines=28> */
.L_x_51476:
        /* <DEDUP_REMOVED lines=15> */
.L_x_51475:
[----:B------:R-:W2:Y:S02]  /*a6f0*/  LDG.E.U16 R2, [R2.64] ;  /* 0x0000002402027981 */ /* 0x000ea4000c1e1500 */
[----:B--2---:R-:W-:-:S04]  /*a700*/  PRMT R2, RZ, 0x5410, R2 ;  /* 0x00005410ff027816 */ /* 0x004fc80000000002 */
[----:B------:R0:W2:Y:S01]  /*a710*/  F2I.FTZ.TRUNC.NTZ R0, R2 ;  /* 0x0000000200007305 */ /* 0x0000a2000021f100 */
[----:B------:R-:W-:Y:S05]  /*a720*/  BRA `(.L_x_51465) ;  /* 0x000006e000007947 */ /* 0x000fea0003800000 */
.L_x_51472:
        /* <DEDUP_REMOVED lines=10> */
.L_x_51479:
        /* <DEDUP_REMOVED lines=21> */
.L_x_51483:
[----:B------:R-:W-:Y:S05]  /*a920*/  BSYNC B1 ;  /* 0x0000000000017941 */ /* 0x000fea0003800000 */
.L_x_51482:
[----:B------:R-:W-:Y:S01]  /*a930*/  IMAD.SHL.U32 R2, R2, 0x100000, RZ ;  /* 0x0010000002027824 */ /* 0x000fe200078e00ff */
[----:B------:R-:W-:-:S04]  /*a940*/  LEA R3, R0, 0x3b800000, 0x17 ;  /* 0x3b80000000037811 */ /* 0x000fc800078eb8ff */
[----:B------:R-:W-:Y:S02]  /*a950*/  LOP3.LUT R4, R3, R2, R4, 0xfe, !PT ;  /* 0x0000000203047212 */ /* 0x000fe400078efe04 */
.L_x_51481:
[----:B------:R-:W-:Y:S05]  /*a960*/  BSYNC B0 ;  /* 0x0000000000007941 */ /* 0x000fea0003800000 */
.L_x_51480:
[----:B------:R-:W0:Y:S02]  /*a970*/  F2I.FTZ.TRUNC.NTZ R4, R4 ;  /* 0x0000000400047305 */ /* 0x000e24000021f100 */
[----:B0-----:R-:W-:Y:S01]  /*a980*/  PRMT R0, R4, 0x7610, R0 ;  /* 0x0000761004007816 */ /* 0x001fe20000000000 */
[----:B------:R-:W-:Y:S05]  /*a990*/  BRA `(.L_x_51465) ;  /* 0x0000047000007947 */ /* 0x000fea0003800000 */
.L_x_51478:
        /* <DEDUP_REMOVED lines=21> */
.L_x_51487:
[----:B------:R-:W-:Y:S05]  /*aaf0*/  BSYNC B1 ;  /* 0x0000000000017941 */ /* 0x000fea0003800000 */
.L_x_51486:
[----:B------:R-:W-:Y:S01]  /*ab00*/  IMAD.SHL.U32 R2, R2, 0x200000, RZ ;  /* 0x0020000002027824 */ /* 0x000fe200078e00ff */
[----:B------:R-:W-:-:S04]  /*ab10*/  LEA R3, R0, 0x37800000, 0x17 ;  /* 0x3780000000037811 */ /* 0x000fc800078eb8ff */
[----:B------:R-:W-:Y:S02]  /*ab20*/  LOP3.LUT R4, R3, R2, R4, 0xfe, !PT ;  /* 0x0000000203047212 */ /* 0x000fe400078efe04 */
.L_x_51485:
[----:B------:R-:W-:Y:S05]  /*ab30*/  BSYNC B0 ;  /* 0x0000000000007941 */ /* 0x000fea0003800000 */
.L_x_51484:
[----:B------:R-:W0:Y:S02]  /*ab40*/  F2I.FTZ.TRUNC.NTZ R4, R4 ;  /* 0x0000000400047305 */ /* 0x000e24000021f100 */
[----:B0-----:R-:W-:Y:S01]  /*ab50*/  PRMT R0, R4, 0x7610, R0 ;  /* 0x0000761004007816 */ /* 0x001fe20000000000 */
[----:B------:R-:W-:Y:S05]  /*ab60*/  BRA `(.L_x_51465) ;  /* 0x000002a000007947 */ /* 0x000fea0003800000 */
.L_x_51477:
        /* <DEDUP_REMOVED lines=14> */
.L_x_51491:
[----:B------:R-:W-:Y:S05]  /*ac50*/  BSYNC B0 ;  /* 0x0000000000007941 */ /* 0x000fea0003800000 */
.L_x_51490:
[----:B------:R-:W0:Y:S02]  /*ac60*/  F2I.FTZ.TRUNC.NTZ R4, R4 ;  /* 0x0000000400047305 */ /* 0x000e24000021f100 */
[----:B0-----:R-:W-:Y:S01]  /*ac70*/  PRMT R0, R4, 0x7610, R0 ;  /* 0x0000761004007816 */ /* 0x001fe20000000000 */
[----:B------:R-:W-:Y:S05]  /*ac80*/  BRA `(.L_x_51465) ;  /* 0x0000018000007947 */ /* 0x000fea0003800000 */
.L_x_51464:
        /* <DEDUP_REMOVED lines=21> */
.L_x_51489:
[----:B------:R0:W5:Y:S01]  /*ade0*/  LDG.E.U16 R0, [R2.64] ;  /* 0x0000002402007981 */ /* 0x000162000c1e1500 */
[----:B------:R-:W-:Y:S05]  /*adf0*/  BRA `(.L_x_51465) ;  /* 0x0000001000007947 */ /* 0x000fea0003800000 */
.L_x_51488:
[----:B------:R0:W5:Y:S02]  /*ae00*/  LDG.E.U16 R0, [R2.64] ;  /* 0x0000002402007981 */ /* 0x000164000c1e1500 */
.L_x_51465:
        /* <DEDUP_REMOVED lines=25> */
.L_x_51496:
        /* <DEDUP_REMOVED lines=21> */
.L_x_51495:
[----:B------:R-:W-:Y:S05]  /*b0f0*/  BSYNC B1 ;  /* 0x0000000000017941 */ /* 0x000fea0003800000 */
.L_x_51494:
[----:B------:R-:W-:Y:S05]  /*b100*/  BRA `(.L_x_51497) ;  /* 0x000000a000007947 */ /* 0x000fea0003800000 */
.L_x_51493:
        /* <DEDUP_REMOVED lines=10> */
.L_x_51497:
[----:B------:R-:W-:Y:S05]  /*b1b0*/  BSYNC B0 ;  /* 0x0000000000007941 */ /* 0x000fea0003800000 */
.L_x_51492:
        /* <DEDUP_REMOVED lines=14> */
.L_x_51501:
[----:B------:R0:W-:Y:S01]  /*b2a0*/  STG.E.U8 [R16.64], R3 ;  /* 0x0000000310007986 */ /* 0x0001e2000c101124 */
[----:B------:R-:W-:Y:S05]  /*b2b0*/  BRA `(.L_x_51503) ;  /* 0x00000df000007947 */ /* 0x000fea0003800000 */
.L_x_51500:
        /* <DEDUP_REMOVED lines=11> */
.L_x_51505:
[----:B------:R-:W-:-:S05]  /*b370*/  PRMT R3, R3, 0x9910, RZ ;  /* 0x0000991003037816 */ /* 0x000fca00000000ff */
[----:B------:R0:W-:Y:S01]  /*b380*/  STG.E [R16.64], R3 ;  /* 0x0000000310007986 */ /* 0x0001e2000c101924 */
[----:B------:R-:W-:Y:S05]  /*b390*/  BRA `(.L_x_51503) ;  /* 0x00000d1000007947 */ /* 0x000fea0003800000 */
.L_x_51504:
[----:B------:R0:W-:Y:S01]  /*b3a0*/  STG.E.U16 [R16.64], R3 ;  /* 0x0000000310007986 */ /* 0x0001e2000c101524 */
[----:B------:R-:W-:Y:S05]  /*b3b0*/  BRA `(.L_x_51503) ;  /* 0x00000cf000007947 */ /* 0x000fea0003800000 */
.L_x_51499:
        /* <DEDUP_REMOVED lines=9> */
.L_x_51507:
[----:B------:R-:W0:Y:S02]  /*b450*/  I2F.S16 R0, R3 ;  /* 0x0000000300007306 */ /* 0x000e240000101400 */
[----:B0-----:R-:W-:-:S05]  /*b460*/  F2FP.PACK_AB R0, RZ, R0 ;  /* 0x00000000ff00723e */ /* 0x001fca00000000ff */
[----:B------:R0:W-:Y:S01]  /*b470*/  STG.E.U16 [R16.64], R0 ;  /* 0x0000000010007986 */ /* 0x0001e2000c101524 */
[----:B------:R-:W-:Y:S05]  /*b480*/  BRA `(.L_x_51503) ;  /* 0x00000c2000007947 */ /* 0x000fea0003800000 */
.L_x_51506:
        /* <DEDUP_REMOVED lines=10> */
.L_x_51509:
[----:B------:R-:W0:Y:S02]  /*b530*/  I2F.S16 R3, R3 ;  /* 0x0000000300037306 */ /* 0x000e240000101400 */
[----:B0-----:R-:W-:-:S04]  /*b540*/  F2FP.PACK_AB R3, RZ, R3 ;  /* 0x00000003ff03723e */ /* 0x001fc800000000ff */
[----:B------:R-:W-:-:S05]  /*b550*/  PRMT R3, R3, 0x5410, RZ ;  /* 0x0000541003037816 */ /* 0x000fca00000000ff */
[----:B------:R0:W-:Y:S01]  /*b560*/  STG.E [R16.64], R3 ;  /* 0x0000000310007986 */ /* 0x0001e2000c101924 */
[----:B------:R-:W-:Y:S05]  /*b570*/  BRA `(.L_x_51503) ;  /* 0x00000b3000007947 */ /* 0x000fea0003800000 */
.L_x_51508:
[----:B------:R-:W0:Y:S02]  /*b580*/  I2F.F64.S16 R2, R3 ;  /* 0x0000000300027312 */ /* 0x000e240000101c00 */
[----:B0-----:R0:W-:Y:S01]  /*b590*/  STG.E.64 [R16.64], R2 ;  /* 0x0000000210007986 */ /* 0x0011e2000c101b24 */
[----:B------:R-:W-:Y:S05]  /*b5a0*/  BRA `(.L_x_51503) ;  /* 0x00000b0000007947 */ /* 0x000fea0003800000 */
.L_x_51498:
        /* <DEDUP_REMOVED lines=13> */
.L_x_51512:
[----:B------:R-:W0:Y:S01]  /*b680*/  I2F.F64.S16 R4, R3 ;  /* 0x0000000300047312 */ /* 0x000e220000101c00 */
[----:B------:R-:W-:-:S05]  /*b690*/  CS2R R6, SRZ ;  /* 0x0000000000067805 */ /* 0x000fca000001ff00 */
[----:B0-----:R0:W-:Y:S01]  /*b6a0*/  STG.E.128 [R16.64], R4 ;  /* 0x0000000410007986 */ /* 0x0011e2000c101d24 */
[----:B------:R-:W-:Y:S05]  /*b6b0*/  BRA `(.L_x_51503) ;  /* 0x000009f000007947 */ /* 0x000fea0003800000 */
.L_x_51511:
        /* <DEDUP_REMOVED lines=21> */
.L_x_51516:
[----:B------:R-:W-:Y:S05]  /*b810*/  BSYNC B0 ;  /* 0x0000000000007941 */ /* 0x000fea0003800000 */
.L_x_51515:
[----:B------:R-:W-:-:S05]  /*b820*/  LOP3.LUT R5, R0, R5, RZ, 0xfc, !PT ;  /* 0x0000000500057212 */ /* 0x000fca00078efcff */
[----:B------:R0:W-:Y:S01]  /*b830*/  STG.E.U8 [R16.64], R5 ;  /* 0x0000000510007986 */ /* 0x0001e2000c101124 */
[----:B------:R-:W-:Y:S05]  /*b840*/  BRA `(.L_x_51503) ;  /* 0x0000086000007947 */ /* 0x000fea0003800000 */
.L_x_51514:
        /* <DEDUP_REMOVED lines=13> */
.L_x_51518:
[----:B------:R-:W-:Y:S01]  /*b920*/  IMAD.MOV.U32 R0, RZ, RZ, 0x7f ;  /* 0x0000007fff007424 */ /* 0x000fe200078e00ff */
[----:B------:R-:W-:-:S04]  /*b930*/  ISETP.GT.U32.AND P0, PT, R2, 0x7f800000, PT ;  /* 0x7f8000000200780c */ /* 0x000fc80003f04070 */
[----:B------:R-:W-:-:S04]  /*b940*/  SEL R0, R0, 0x7c, P0 ;  /* 0x0000007c00007807 */ /* 0x000fc80000000000 */
.L_x_51519:
[----:B------:R-:W-:Y:S05]  /*b950*/  BSYNC B0 ;  /* 0x0000000000007941 */ /* 0x000fea0003800000 */
.L_x_51517:
[----:B------:R-:W-:-:S04]  /*b960*/  LOP3.LUT R2, R3, 0x80000000, RZ, 0xc0, !PT ;  /* 0x8000000003027812 */ /* 0x000fc800078ec0ff */
[----:B------:R-:W-:-:S04]  /*b970*/  SHF.R.U32.HI R3, RZ, 0x18, R2 ;  /* 0x00000018ff037819 */ /* 0x000fc80000011602 */
[----:B------:R-:W-:-:S05]  /*b980*/  LOP3.LUT R3, R0, R3, RZ, 0xfc, !PT ;  /* 0x0000000300037212 */ /* 0x000fca00078efcff */
[----:B------:R0:W-:Y:S01]  /*b990*/  STG.E.U8 [R16.64], R3 ;  /* 0x0000000310007986 */ /* 0x0001e2000c101124 */
[----:B------:R-:W-:Y:S05]  /*b9a0*/  BRA `(.L_x_51503) ;  /* 0x0000070000007947 */ /* 0x000fea0003800000 */
.L_x_51513:
[----:B------:R-:W0:Y:S02]  /*b9b0*/  I2F.S16 R0, R3 ;  /* 0x0000000300007306 */ /* 0x000e240000101400 */
[----:B0-----:R-:W-:-:S05]  /*b9c0*/  F2FP.BF16.PACK_AB R0, RZ, R0 ;  /* 0x00000000ff00723e */ /* 0x001fca00000010ff */
[----:B------:R0:W-:Y:S01]  /*b9d0*/  STG.E.U16 [R16.64], R0 ;  /* 0x0000000010007986 */ /* 0x0001e2000c101524 */
[----:B------:R-:W-:Y:S05]  /*b9e0*/  BRA `(.L_x_51503) ;  /* 0x000006c000007947 */ /* 0x000fea0003800000 */
.L_x_51510:
        /* <DEDUP_REMOVED lines=10> */
.L_x_51522:
        /* <DEDUP_REMOVED lines=17> */
.L_x_51525:
[----:B------:R-:W-:-:S04]  /*bba0*/  LOP3.LUT R2, R3, 0x80000000, RZ, 0xc0, !PT ;  /* 0x8000000003027812 */ /* 0x000fc800078ec0ff */
[----:B------:R-:W-:-:S04]  /*bbb0*/  SHF.R.U32.HI R3, RZ, 0x18, R2 ;  /* 0x00000018ff037819 */ /* 0x000fc80000011602 */
[----:B------:R-:W-:-:S04]  /*bbc0*/  LOP3.LUT R0, R0, R3, RZ, 0xfc, !PT ;  /* 0x0000000300007212 */ /* 0x000fc800078efcff */
[----:B------:R-:W-:Y:S02]  /*bbd0*/  PRMT R8, R0, 0x7610, R8 ;  /* 0x0000761000087816 */ /* 0x000fe40000000008 */
.L_x_51524:
[----:B------:R-:W-:Y:S05]  /*bbe0*/  BSYNC B0 ;  /* 0x0000000000007941 */ /* 0x000fea0003800000 */
.L_x_51523:
[----:B------:R0:W-:Y:S01]  /*bbf0*/  STG.E.U8 [R16.64], R8 ;  /* 0x0000000810007986 */ /* 0x0001e2000c101124 */
[----:B------:R-:W-:Y:S05]  /*bc00*/  BRA `(.L_x_51503) ;  /* 0x000004a000007947 */ /* 0x000fea0003800000 */
.L_x_51521:
        /* <DEDUP_REMOVED lines=17> */
.L_x_51528:
[----:B------:R-:W-:-:S04]  /*bd20*/  LOP3.LUT R2, R3, 0x80000000, RZ, 0xc0, !PT ;  /* 0x8000000003027812 */ /* 0x000fc800078ec0ff */
[----:B------:R-:W-:-:S04]  /*bd30*/  SHF.R.U32.HI R3, RZ, 0x18, R2 ;  /* 0x00000018ff037819 */ /* 0x000fc80000011602 */
[----:B------:R-:W-:-:S04]  /*bd40*/  LOP3.LUT R0, R0, R3, RZ, 0xfc, !PT ;  /* 0x0000000300007212 */ /* 0x000fc800078efcff */
[----:B------:R-:W-:Y:S02]  /*bd50*/  PRMT R8, R0, 0x7610, R8 ;  /* 0x0000761000087816 */ /* 0x000fe40000000008 */
.L_x_51527:
[----:B------:R-:W-:Y:S05]  /*bd60*/  BSYNC B0 ;  /* 0x0000000000007941 */ /* 0x000fea0003800000 */
.L_x_51526:
[----:B------:R0:W-:Y:S01]  /*bd70*/  STG.E.U8 [R16.64], R8 ;  /* 0x0000000810007986 */ /* 0x0001e2000c101124 */
[----:B------:R-:W-:Y:S05]  /*bd80*/  BRA `(.L_x_51503) ;  /* 0x0000032000007947 */ /* 0x000fea0003800000 */
.L_x_51520:
        /* <DEDUP_REMOVED lines=23> */
.L_x_51502:
        /* <DEDUP_REMOVED lines=20> */
.L_x_51530:
[----:B------:R-:W-:-:S05]  /*c040*/  PRMT R3, R3, 0x9910, RZ ;  /* 0x0000991003037816 */ /* 0x000fca00000000ff */
[----:B------:R-:W-:-:S05]  /*c050*/  IMAD.MOV.U32 R2, RZ, RZ, R3 ;  /* 0x000000ffff027224 */ /* 0x000fca00078e0003 */
[----:B------:R-:W-:-:S05]  /*c060*/  SHF.R.S32.HI R3, RZ, 0x1f, R2 ;  /* 0x0000001fff037819 */ /* 0x000fca0000011402 */
[----:B------:R0:W-:Y:S01]  /*c070*/  STG.E.64 [R16.64], R2 ;  /* 0x0000000210007986 */ /* 0x0001e2000c101b24 */
[----:B------:R-:W-:Y:S05]  /*c080*/  BRA `(.L_x_51503) ;  /* 0x0000002000007947 */ /* 0x000fea0003800000 */
.L_x_51529:
[----:B------:R-:W-:-:S05]  /*c090*/  PRMT R3, R3, 0x9910, RZ ;  /* 0x0000991003037816 */ /* 0x000fca00000000ff */
[----:B------:R0:W-:Y:S02]  /*c0a0*/  STG.E [R16.64], R3 ;  /* 0x0000000310007986 */ /* 0x0001e4000c101924 */
.L_x_51503:
[----:B------:R-:W-:Y:S02]  /*c0b0*/  IADD3 R23, R23, 0x80, RZ ;  /* 0x0000008017177810 */ /* 0x000fe40007ffe0ff */
.L_x_51322:
[----:B------:R-:W-:Y:S05]  /*c0c0*/  BSYNC B6 ;  /* 0x0000000000067941 */ /* 0x000fea0003800000 */
.L_x_51321:
        /* <DEDUP_REMOVED lines=257> */
.L_x_51531:
        /* <DEDUP_REMOVED lines=18> */
.L_x_51535:
[----:B-1----:R0:W5:Y:S01]  /*d200*/  LDG.E.U8 R19, [R2.64] ;  /* 0x0000002402137981 */ /* 0x002162000c1e1100 */
[----:B------:R-:W-:Y:S05]  /*d210*/  BRA `(.L_x_51537) ;  /* 0x00000d8000007947 */ /* 0x000fea0003800000 */
.L_x_51534:
        /* <DEDUP_REMOVED lines=8> */
.L_x_51539:
[----:B-1----:R0:W5:Y:S01]  /*d2a0*/  LDG.E.U16 R19, [R2.64] ;  /* 0x0000002402137981 */ /* 0x002162000c1e1500 */
[----:B------:R-:W-:Y:S05]  /*d2b0*/  BRA `(.L_x_51537) ;  /* 0x00000ce000007947 */ /* 0x000fea0003800000 */
.L_x_51538:
[----:B-1----:R0:W5:Y:S01]  /*d2c0*/  LDG.E.U16 R19, [R2.64] ;  /* 0x0000002402137981 */ /* 0x002162000c1e1500 */
[----:B------:R-:W-:Y:S05]  /*d2d0*/  BRA `(.L_x_51537) ;  /* 0x00000cc000007947 */ /* 0x000fea0003800000 */
.L_x_51533:
        /* <DEDUP_REMOVED lines=9> */
.L_x_51541:
[----:B------:R-:W2:Y:S02]  /*d370*/  LDG.E.U16 R0, [R2.64] ;  /* 0x0000002402007981 */ /* 0x000ea4000c1e1500 */
[----:B--2---:R-:W-:-:S06]  /*d380*/  HADD2.F32 R0, -RZ, R0.H0_H0 ;  /* 0x20000000ff007230 */ /* 0x004fcc0000004100 */
[----:B------:R-:W0:Y:S02]  /*d390*/  F2I.FTZ.TRUNC.NTZ R0, R0 ;  /* 0x0000000000007305 */ /* 0x000e24000021f100 */
[----:B01----:R-:W-:Y:S01]  /*d3a0*/  PRMT R19, R0, 0x7610, R19 ;  /* 0x0000761000137816 */ /* 0x003fe20000000013 */
[----:B------:R-:W-:Y:S05]  /*d3b0*/  BRA `(.L_x_51537) ;  /* 0x00000be000007947 */ /* 0x000fea0003800000 */
.L_x_51540:
        /* <DEDUP_REMOVED lines=9> */
.L_x_51543:
[----:B------:R-:W2:Y:S02]  /*d450*/  LDG.E.U16 R2, [R2.64] ;  /* 0x0000002402027981 */ /* 0x000ea4000c1e1500 */
[----:B--2---:R-:W-:-:S06]  /*d460*/  HADD2.F32 R0, -RZ, R2.H0_H0 ;  /* 0x20000002ff007230 */ /* 0x004fcc0000004100 */
[----:B------:R-:W0:Y:S02]  /*d470*/  F2I.FTZ.TRUNC.NTZ R0, R0 ;  /* 0x0000000000007305 */ /* 0x000e24000021f100 */
[----:B01----:R-:W-:Y:S01]  /*d480*/  PRMT R19, R0, 0x7610, R19 ;  /* 0x0000761000137816 */ /* 0x003fe20000000013 */
[----:B------:R-:W-:Y:S05]  /*d490*/  BRA `(.L_x_51537) ;  /* 0x00000b0000007947 */ /* 0x000fea0003800000 */
.L_x_51542:
[----:B------:R-:W2:Y:S02]  /*d4a0*/  LDG.E.64 R2, [R2.64] ;  /* 0x0000002402027981 */ /* 0x000ea4000c1e1b00 */
[----:B-12---:R0:W1:Y:S01]  /*d4b0*/  F2I.F64.TRUNC R19, R2 ;  /* 0x0000000200137311 */ /* 0x006062000030d100 */
[----:B------:R-:W-:Y:S05]  /*d4c0*/  BRA `(.L_x_51537) ;  /* 0x00000ad000007947 */ /* 0x000fea0003800000 */
.L_x_51532:
        /* <DEDUP_REMOVED lines=12> */
.L_x_51546:
[----:B------:R-:W2:Y:S02]  /*d590*/  LDG.E.64 R2, [R2.64] ;  /* 0x0000002402027981 */ /* 0x000ea4000c1e1b00 */
[----:B-12---:R0:W1:Y:S01]  /*d5a0*/  F2I.F64.TRUNC R19, R2 ;  /* 0x0000000200137311 */ /* 0x006062000030d100 */
[----:B------:R-:W-:Y:S05]  /*d5b0*/  BRA `(.L_x_51537) ;  /* 0x000009e000007947 */ /* 0x000fea0003800000 */
.L_x_51545:
        /* <DEDUP_REMOVED lines=28> */
.L_x_51548:
        /* <DEDUP_REMOVED lines=15> */
.L_x_51547:
[----:B------:R-:W2:Y:S02]  /*d870*/  LDG.E.U16 R0, [R2.64] ;  /* 0x0000002402007981 */ /* 0x000ea4000c1e1500 */
[----:B--2---:R-:W-:-:S06]  /*d880*/  PRMT R0, RZ, 0x5410, R0 ;  /* 0x00005410ff007816 */ /* 0x004fcc0000000000 */
[----:B------:R-:W0:Y:S02]  /*d890*/  F2I.FTZ.TRUNC.NTZ R0, R0 ;  /* 0x0000000000007305 */ /* 0x000e24000021f100 */
[----:B01----:R-:W-:Y:S01]  /*d8a0*/  PRMT R19, R0, 0x7610, R19 ;  /* 0x0000761000137816 */ /* 0x003fe20000000013 */
[----:B------:R-:W-:Y:S05]  /*d8b0*/  BRA `(.L_x_51537) ;  /* 0x000006e000007947 */ /* 0x000fea0003800000 */
.L_x_51544:
        /* <DEDUP_REMOVED lines=10> */
.L_x_51551:
        /* <DEDUP_REMOVED lines=21> */
.L_x_51555:
[----:B------:R-:W-:Y:S05]  /*dab0*/  BSYNC B1 ;  /* 0x0000000000017941 */ /* 0x000fea0003800000 */
.L_x_51554:
[----:B------:R-:W-:Y:S01]  /*dac0*/  LEA R3, R0, 0x3b800000, 0x17 ;  /* 0x3b80000000037811 */ /* 0x000fe200078eb8ff */
[----:B------:R-:W-:-:S05]  /*dad0*/  IMAD.SHL.U32 R0, R2, 0x100000, RZ ;  /* 0x0010000002007824 */ /* 0x000fca00078e00ff */
[----:B------:R-:W-:Y:S02]  /*dae0*/  LOP3.LUT R0, R3, R0, R4, 0xfe, !PT ;  /* 0x0000000003007212 */ /* 0x000fe400078efe04 */
.L_x_51553:
[----:B------:R-:W-:Y:S05]  /*daf0*/  BSYNC B0 ;  /* 0x0000000000007941 */ /* 0x000fea0003800000 */
.L_x_51552:
[----:B------:R-:W0:Y:S02]  /*db00*/  F2I.FTZ.TRUNC.NTZ R0, R0 ;  /* 0x0000000000007305 */ /* 0x000e24000021f100 */
[----:B01----:R-:W-:Y:S01]  /*db10*/  PRMT R19, R0, 0x7610, R19 ;  /* 0x0000761000137816 */ /* 0x003fe20000000013 */
[----:B------:R-:W-:Y:S05]  /*db20*/  BRA `(.L_x_51537) ;  /* 0x0000047000007947 */ /* 0x000fea0003800000 */
.L_x_51550:
        /* <DEDUP_REMOVED lines=21> */
.L_x_51559:
[----:B------:R-:W-:Y:S05]  /*dc80*/  BSYNC B1 ;  /* 0x0000000000017941 */ /* 0x000fea0003800000 */
.L_x_51558:
[----:B------:R-:W-:Y:S01]  /*dc90*/  LEA R3, R0, 0x37800000, 0x17 ;  /* 0x3780000000037811 */ /* 0x000fe200078eb8ff */
[----:B------:R-:W-:-:S05]  /*dca0*/  IMAD.SHL.U32 R0, R2, 0x200000, RZ ;  /* 0x0020000002007824 */ /* 0x000fca00078e00ff */
[----:B------:R-:W-:Y:S02]  /*dcb0*/  LOP3.LUT R0, R3, R0, R4, 0xfe, !PT ;  /* 0x0000000003007212 */ /* 0x000fe400078efe04 */
.L_x_51557:
[----:B------:R-:W-:Y:S05]  /*dcc0*/  BSYNC B0 ;  /* 0x0000000000007941 */ /* 0x000fea0003800000 */
.L_x_51556:
[----:B------:R-:W0:Y:S02]  /*dcd0*/  F2I.FTZ.TRUNC.NTZ R0, R0 ;  /* 0x0000000000007305 */ /* 0x000e24000021f100 */
[----:B01----:R-:W-:Y:S01]  /*dce0*/  PRMT R19, R0, 0x7610, R19 ;  /* 0x0000761000137816 */ /* 0x003fe20000000013 */
[----:B------:R-:W-:Y:S05]  /*dcf0*/  BRA `(.L_x_51537) ;  /* 0x000002a000007947 */ /* 0x000fea0003800000 */
.L_x_51549:
        /* <DEDUP_REMOVED lines=14> */
.L_x_51563:
[----:B------:R-:W-:Y:S05]  /*dde0*/  BSYNC B0 ;  /* 0x0000000000007941 */ /* 0x000fea0003800000 */
.L_x_51562:
[----:B------:R-:W0:Y:S02]  /*ddf0*/  F2I.FTZ.TRUNC.NTZ R0, R0 ;  /* 0x0000000000007305 */ /* 0x000e24000021f100 */
[----:B01----:R-:W-:Y:S01]  /*de00*/  PRMT R19, R0, 0x7610, R19 ;  /* 0x0000761000137816 */ /* 0x003fe20000000013 */
[----:B------:R-:W-:Y:S05]  /*de10*/  BRA `(.L_x_51537) ;  /* 0x0000018000007947 */ /* 0x000fea0003800000 */
.L_x_51536:
        /* <DEDUP_REMOVED lines=21> */
.L_x_51561:
[----:B-1----:R0:W5:Y:S01]  /*df70*/  LDG.E.U16 R19, [R2.64] ;  /* 0x0000002402137981 */ /* 0x002162000c1e1500 */
[----:B------:R-:W-:Y:S05]  /*df80*/  BRA `(.L_x_51537) ;  /* 0x0000001000007947 */ /* 0x000fea0003800000 */
.L_x_51560:
[----:B-1----:R0:W5:Y:S02]  /*df90*/  LDG.E.U16 R19, [R2.64] ;  /* 0x0000002402137981 */ /* 0x002164000c1e1500 */
.L_x_51537:
        /* <DEDUP_REMOVED lines=16> */
.L_x_51567:
[----:B------:R0:W5:Y:S01]  /*e0a0*/  LDG.E.U8 R0, [R2.64] ;  /* 0x0000002402007981 */ /* 0x000162000c1e1100 */
[----:B------:R-:W-:Y:S05]  /*e0b0*/  BRA `(.L_x_51569) ;  /* 0x00000d7000007947 */ /* 0x000fea0003800000 */
.L_x_51566:
        /* <DEDUP_REMOVED lines=8> */
.L_x_51571:
[----:B------:R0:W5:Y:S01]  /*e140*/  LDG.E.U16 R0, [R2.64] ;  /* 0x0000002402007981 */ /* 0x000162000c1e1500 */
[----:B------:R-:W-:Y:S05]  /*e150*/  BRA `(.L_x_51569) ;  /* 0x00000cd000007947 */ /* 0x000fea0003800000 */
.L_x_51570:
[----:B------:R0:W5:Y:S01]  /*e160*/  LDG.E.U16 R0, [R2.64] ;  /* 0x0000002402007981 */ /* 0x000162000c1e1500 */
[----:B------:R-:W-:Y:S05]  /*e170*/  BRA `(.L_x_51569) ;  /* 0x00000cb000007947 */ /* 0x000fea0003800000 */
.L_x_51565:
        /* <DEDUP_REMOVED lines=9> */
.L_x_51573:
[----:B------:R-:W2:Y:S02]  /*e210*/  LDG.E.U16 R4, [R2.64] ;  /* 0x0000002402047981 */ /* 0x000ea4000c1e1500 */
[----:B--2---:R-:W-:-:S06]  /*e220*/  HADD2.F32 R4, -RZ, R4.H0_H0 ;  /* 0x20000004ff047230 */ /* 0x004fcc0000004100 */
[----:B------:R-:W0:Y:S02]  /*e230*/  F2I.FTZ.TRUNC.NTZ R4, R4 ;  /* 0x0000000400047305 */ /* 0x000e24000021f100 */
[----:B0-----:R-:W-:Y:S01]  /*e240*/  PRMT R0, R4, 0x7610, R0 ;  /* 0x0000761004007816 */ /* 0x001fe20000000000 */
[----:B------:R-:W-:Y:S05]  /*e250*/  BRA `(.L_x_51569) ;  /* 0x00000bd000007947 */ /* 0x000fea0003800000 */
.L_x_51572:
        /* <DEDUP_REMOVED lines=9> */
.L_x_51575:
[----:B------:R-:W2:Y:S02]  /*e2f0*/  LDG.E.U16 R2, [R2.64] ;  /* 0x0000002402027981 */ /* 0x000ea4000c1e1500 */
[----:B--2---:R-:W-:-:S06]  /*e300*/  HADD2.F32 R4, -RZ, R2.H0_H0 ;  /* 0x20000002ff047230 */ /* 0x004fcc0000004100 */
[----:B------:R-:W0:Y:S02]  /*e310*/  F2I.FTZ.TRUNC.NTZ R4, R4 ;  /* 0x0000000400047305 */ /* 0x000e24000021f100 */
[----:B0-----:R-:W-:Y:S01]  /*e320*/  PRMT R0, R4, 0x7610, R0 ;  /* 0x0000761004007816 */ /* 0x001fe20000000000 */
[----:B------:R-:W-:Y:S05]  /*e330*/  BRA `(.L_x_51569) ;  /* 0x00000af000007947 */ /* 0x000fea0003800000 */
.L_x_51574:
[----:B------:R-:W2:Y:S02]  /*e340*/  LDG.E.64 R2, [R2.64] ;  /* 0x0000002402027981 */ /* 0x000ea4000c1e1b00 */
[----:B--2---:R0:W2:Y:S01]  /*e350*/  F2I.F64.TRUNC R0, R2 ;  /* 0x0000000200007311 */ /* 0x0040a2000030d100 */
[----:B------:R-:W-:Y:S05]  /*e360*/  BRA `(.L_x_51569) ;  /* 0x00000ac000007947 */ /* 0x000fea0003800000 */
.L_x_51564:
        /* <DEDUP_REMOVED lines=12> */
.L_x_51578:
[----:B------:R-:W2:Y:S02]  /*e430*/  LDG.E.64 R2, [R2.64] ;  /* 0x0000002402027981 */ /* 0x000ea4000c1e1b00 */
[----:B--2---:R0:W2:Y:S01]  /*e440*/  F2I.F64.TRUNC R0, R2 ;  /* 0x0000000200007311 */ /* 0x0040a2000030d100 */
[----:B------:R-:W-:Y:S05]  /*e450*/  BRA `(.L_x_51569) ;  /* 0x000009d000007947 */ /* 0x000fea0003800000 */
.L_x_51577:
        /* <DEDUP_REMOVED lines=28> */
.L_x_51580:
        /* <DEDUP_REMOVED lines=15> */
.L_x_51579:
[----:B------:R-:W2:Y:S02]  /*e710*/  LDG.E.U16 R2, [R2.64] ;  /* 0x0000002402027981 */ /* 0x000ea4000c1e1500 */
[----:B--2---:R-:W-:-:S04]  /*e720*/  PRMT R2, RZ, 0x5410, R2 ;  /* 0x00005410ff027816 */ /* 0x004fc80000000002 */
[----:B------:R0:W2:Y:S01]  /*e730*/  F2I.FTZ.TRUNC.NTZ R0, R2 ;  /* 0x0000000200007305 */ /* 0x0000a2000021f100 */
[----:B------:R-:W-:Y:S05]  /*e740*/  BRA `(.L_x_51569) ;  /* 0x000006e000007947 */ /* 0x000fea0003800000 */
.L_x_51576:
        /* <DEDUP_REMOVED lines=10> */
.L_x_51583:
        /* <DEDUP_REMOVED lines=21> */
.L_x_51587:
[----:B------:R-:W-:Y:S05]  /*e940*/  BSYNC B1 ;  /* 0x0000000000017941 */ /* 0x000fea0003800000 */
.L_x_51586:
[----:B------:R-:W-:Y:S01]  /*e950*/  IMAD.SHL.U32 R2, R2, 0x100000, RZ ;  /* 0x0010000002027824 */ /* 0x000fe200078e00ff */
[----:B------:R-:W-:-:S04]  /*e960*/  LEA R3, R0, 0x3b800000, 0x17 ;  /* 0x3b80000000037811 */ /* 0x000fc800078eb8ff */
[----:B------:R-:W-:Y:S02]  /*e970*/  LOP3.LUT R4, R3, R2, R4, 0xfe, !PT ;  /* 0x0000000203047212 */ /* 0x000fe400078efe04 */
.L_x_51585:
[----:B------:R-:W-:Y:S05]  /*e980*/  BSYNC B0 ;  /* 0x0000000000007941 */ /* 0x000fea0003800000 */
.L_x_51584:
[----:B------:R-:W0:Y:S02]  /*e990*/  F2I.FTZ.TRUNC.NTZ R4, R4 ;  /* 0x0000000400047305 */ /* 0x000e24000021f100 */
[----:B0-----:R-:W-:Y:S01]  /*e9a0*/  PRMT R0, R4, 0x7610, R0 ;  /* 0x0000761004007816 */ /* 0x001fe20000000000 */
[----:B------:R-:W-:Y:S05]  /*e9b0*/  BRA `(.L_x_51569) ;  /* 0x0000047000007947 */ /* 0x000fea0003800000 */
.L_x_51582:
        /* <DEDUP_REMOVED lines=21> */
.L_x_51591:
[----:B------:R-:W-:Y:S05]  /*eb10*/  BSYNC B1 ;  /* 0x0000000000017941 */ /* 0x000fea0003800000 */
.L_x_51590:
[----:B------:R-:W-:Y:S01]  /*eb20*/  IMAD.SHL.U32 R2, R2, 0x200000, RZ ;  /* 0x0020000002027824 */ /* 0x000fe200078e00ff */
[----:B------:R-:W-:-:S04]  /*eb30*/  LEA R3, R0, 0x37800000, 0x17 ;  /* 0x3780000000037811 */ /* 0x000fc800078eb8ff */
[----:B------:R-:W-:Y:S02]  /*eb40*/  LOP3.LUT R4, R3, R2, R4, 0xfe, !PT ;  /* 0x0000000203047212 */ /* 0x000fe400078efe04 */
.L_x_51589:
[----:B------:R-:W-:Y:S05]  /*eb50*/  BSYNC B0 ;  /* 0x0000000000007941 */ /* 0x000fea0003800000 */
.L_x_51588:
[----:B------:R-:W0:Y:S02]  /*eb60*/  F2I.FTZ.TRUNC.NTZ R4, R4 ;  /* 0x0000000400047305 */ /* 0x000e24000021f100 */
[----:B0-----:R-:W-:Y:S01]  /*eb70*/  PRMT R0, R4, 0x7610, R0 ;  /* 0x0000761004007816 */ /* 0x001fe20000000000 */
[----:B------:R-:W-:Y:S05]  /*eb80*/  BRA `(.L_x_51569) ;  /* 0x000002a000007947 */ /* 0x000fea0003800000 */
.L_x_51581:
        /* <DEDUP_REMOVED lines=14> */
.L_x_51595:
[----:B------:R-:W-:Y:S05]  /*ec70*/  BSYNC B0 ;  /* 0x0000000000007941 */ /* 0x000fea0003800000 */
.L_x_51594:
[----:B------:R-:W0:Y:S02]  /*ec80*/  F2I.FTZ.TRUNC.NTZ R4, R4 ;  /* 0x0000000400047305 */ /* 0x000e24000021f100 */
[----:B0-----:R-:W-:Y:S01]  /*ec90*/  PRMT R0, R4, 0x7610, R0 ;  /* 0x0000761004007816 */ /* 0x001fe20000000000 */
[----:B------:R-:W-:Y:S05]  /*eca0*/  BRA `(.L_x_51569) ;  /* 0x0000018000007947 */ /* 0x000fea0003800000 */
.L_x_51568:
        /* <DEDUP_REMOVED lines=21> */
.L_x_51593:
[----:B------:R0:W5:Y:S01]  /*ee00*/  LDG.E.U16 R0, [R2.64] ;  /* 0x0000002402007981 */ /* 0x000162000c1e1500 */
[----:B------:R-:W-:Y:S05]  /*ee10*/  BRA `(.L_x_51569) ;  /* 0x0000001000007947 */ /* 0x000fea0003800000 */
.L_x_51592:
[----:B------:R0:W5:Y:S02]  /*ee20*/  LDG.E.U16 R0, [R2.64] ;  /* 0x0000002402007981 */ /* 0x000164000c1e1500 */
.L_x_51569:
        /* <DEDUP_REMOVED lines=25> */
.L_x_51600:
        /* <DEDUP_REMOVED lines=21> */
.L_x_51599:
[----:B------:R-:W-:Y:S05]  /*f110*/  BSYNC B1 ;  /* 0x0000000000017941 */ /* 0x000fea0003800000 */
.L_x_51598:
[----:B------:R-:W-:Y:S05]  /*f120*/  BRA `(.L_x_51601) ;  /* 0x000000a000007947 */ /* 0x000fea0003800000 */
.L_x_51597:
        /* <DEDUP_REMOVED lines=10> */
.L_x_51601:
[----:B------:R-:W-:Y:S05]  /*f1d0*/  BSYNC B0 ;  /* 0x0000000000007941 */ /* 0x000fea0003800000 */
.L_x_51596:
        /* <DEDUP_REMOVED lines=14> */
.L_x_51605:
[----:B------:R-:W-:Y:S01]  /*f2c0*/  STG.E.U8 [R16.64], R3 ;  /* 0x0000000310007986 */ /* 0x000fe2000c101124 */
[----:B------:R-:W-:Y:S05]  /*f2d0*/  EXIT ;  /* 0x000000000000794d */ /* 0x000fea0003800000 */
.L_x_51604:
        /* <DEDUP_REMOVED lines=11> */
.L_x_51608:
[----:B------:R-:W-:-:S05]  /*f390*/  PRMT R3, R3, 0x9910, RZ ;  /* 0x0000991003037816 */ /* 0x000fca00000000ff */
[----:B------:R-:W-:Y:S01]  /*f3a0*/  STG.E [R16.64], R3 ;  /* 0x0000000310007986 */ /* 0x000fe2000c101924 */
[----:B------:R-:W-:Y:S05]  /*f3b0*/  EXIT ;  /* 0x000000000000794d */ /* 0x000fea0003800000 */
.L_x_51607:
[----:B------:R-:W-:Y:S01]  /*f3c0*/  STG.E.U16 [R16.64], R3 ;  /* 0x0000000310007986 */ /* 0x000fe2000c101524 */
[----:B------:R-:W-:Y:S05]  /*f3d0*/  EXIT ;  /* 0x000000000000794d */ /* 0x000fea0003800000 */
.L_x_51603:
        /* <DEDUP_REMOVED lines=9> */
.L_x_51610:
[----:B------:R-:W0:Y:S02]  /*f470*/  I2F.S16 R0, R3 ;  /* 0x0000000300007306 */ /* 0x000e240000101400 */
[----:B0-----:R-:W-:-:S05]  /*f480*/  F2FP.PACK_AB R0, RZ, R0 ;  /* 0x00000000ff00723e */ /* 0x001fca00000000ff */
[----:B------:R-:W-:Y:S01]  /*f490*/  STG.E.U16 [R16.64], R0 ;  /* 0x0000000010007986 */ /* 0x000fe2000c101524 */
[----:B------:R-:W-:Y:S05]  /*f4a0*/  EXIT ;  /* 0x000000000000794d */ /* 0x000fea0003800000 */
.L_x_51609:
        /* <DEDUP_REMOVED lines=10> */
.L_x_51612:
[----:B------:R-:W0:Y:S02]  /*f550*/  I2F.S16 R3, R3 ;  /* 0x0000000300037306 */ /* 0x000e240000101400 */
[----:B0-----:R-:W-:-:S04]  /*f560*/  F2FP.PACK_AB R3, RZ, R3 ;  /* 0x00000003ff03723e */ /* 0x001fc800000000ff */
[----:B------:R-:W-:-:S05]  /*f570*/  PRMT R3, R3, 0x5410, RZ ;  /* 0x0000541003037816 */ /* 0x000fca00000000ff */
[----:B------:R-:W-:Y:S01]  /*f580*/  STG.E [R16.64], R3 ;  /* 0x0000000310007986 */ /* 0x000fe2000c101924 */
[----:B------:R-:W-:Y:S05]  /*f590*/  EXIT ;  /* 0x000000000000794d */ /* 0x000fea0003800000 */
.L_x_51611:
[----:B------:R-:W0:Y:S02]  /*f5a0*/  I2F.F64.S16 R2, R3 ;  /* 0x0000000300027312 */ /* 0x000e240000101c00 */
[----:B0-----:R-:W-:Y:S01]  /*f5b0*/  STG.E.64 [R16.64], R2 ;  /* 0x0000000210007986 */ /* 0x001fe2000c101b24 */
[----:B------:R-:W-:Y:S05]  /*f5c0*/  EXIT ;  /* 0x000000000000794d */ /* 0x000fea0003800000 */
.L_x_51602:
        /* <DEDUP_REMOVED lines=13> */
.L_x_51615:
[----:B------:R-:W0:Y:S01]  /*f6a0*/  I2F.F64.S16 R4, R3 ;  /* 0x0000000300047312 */ /* 0x000e220000101c00 */
[----:B------:R-:W-:-:S05]  /*f6b0*/  CS2R R6, SRZ ;  /* 0x0000000000067805 */ /* 0x000fca000001ff00 */
[----:B0-----:R-:W-:Y:S01]  /*f6c0*/  STG.E.128 [R16.64], R4 ;  /* 0x0000000410007986 */ /* 0x001fe2000c101d24 */
[----:B------:R-:W-:Y:S05]  /*f6d0*/  EXIT ;  /* 0x000000000000794d */ /* 0x000fea0003800000 */
.L_x_51614:
        /* <DEDUP_REMOVED lines=21> */
.L_x_51619:
[----:B------:R-:W-:Y:S05]  /*f830*/  BSYNC B0 ;  /* 0x0000000000007941 */ /* 0x000fea0003800000 */
.L_x_51618:
[----:B------:R-:W-:-:S05]  /*f840*/  LOP3.LUT R5, R0, R5, RZ, 0xfc, !PT ;  /* 0x0000000500057212 */ /* 0x000fca00078efcff */
[----:B------:R-:W-:Y:S01]  /*f850*/  STG.E.U8 [R16.64], R5 ;  /* 0x0000000510007986 */ /* 0x000fe2000c101124 */
[----:B------:R-:W-:Y:S05]  /*f860*/  EXIT ;  /* 0x000000000000794d */ /* 0x000fea0003800000 */
.L_x_51617:
        /* <DEDUP_REMOVED lines=13> */
.L_x_51621:
[----:B------:R-:W-:Y:S01]  /*f940*/  IMAD.MOV.U32 R0, RZ, RZ, 0x7f ;  /* 0x0000007fff007424 */ /* 0x000fe200078e00ff */
[----:B------:R-:W-:-:S04]  /*f950*/  ISETP.GT.U32.AND P0, PT, R2, 0x7f800000, PT ;  /* 0x7f8000000200780c */ /* 0x000fc80003f04070 */
[----:B------:R-:W-:-:S04]  /*f960*/  SEL R0, R0, 0x7c, P0 ;  /* 0x0000007c00007807 */ /* 0x000fc80000000000 */
.L_x_51622:
[----:B------:R-:W-:Y:S05]  /*f970*/  BSYNC B0 ;  /* 0x0000000000007941 */ /* 0x000fea0003800000 */
.L_x_51620:
[----:B------:R-:W-:-:S04]  /*f980*/  LOP3.LUT R2, R3, 0x80000000, RZ, 0xc0, !PT ;  /* 0x8000000003027812 */ /* 0x000fc800078ec0ff */
[----:B------:R-:W-:-:S04]  /*f990*/  SHF.R.U32.HI R3, RZ, 0x18, R2 ;  /* 0x00000018ff037819 */ /* 0x000fc80000011602 */
[----:B------:R-:W-:-:S05]  /*f9a0*/  LOP3.LUT R3, R0, R3, RZ, 0xfc, !PT ;  /* 0x0000000300037212 */ /* 0x000fca00078efcff */
[----:B------:R-:W-:Y:S01]  /*f9b0*/  STG.E.U8 [R16.64], R3 ;  /* 0x0000000310007986 */ /* 0x000fe2000c101124 */
[----:B------:R-:W-:Y:S05]  /*f9c0*/  EXIT ;  /* 0x000000000000794d */ /* 0x000fea0003800000 */
.L_x_51616:
[----:B------:R-:W0:Y:S02]  /*f9d0*/  I2F.S16 R0, R3 ;  /* 0x0000000300007306 */ /* 0x000e240000101400 */
[----:B0-----:R-:W-:-:S05]  /*f9e0*/  F2FP.BF16.PACK_AB R0, RZ, R0 ;  /* 0x00000000ff00723e */ /* 0x001fca00000010ff */
[----:B------:R-:W-:Y:S01]  /*f9f0*/  STG.E.U16 [R16.64], R0 ;  /* 0x0000000010007986 */ /* 0x000fe2000c101524 */
[----:B------:R-:W-:Y:S05]  /*fa00*/  EXIT ;  /* 0x000000000000794d */ /* 0x000fea0003800000 */
.L_x_51613:
        /* <DEDUP_REMOVED lines=10> */
.L_x_51625:
        /* <DEDUP_REMOVED lines=17> */
.L_x_51628:
[----:B------:R-:W-:-:S04]  /*fbc0*/  LOP3.LUT R2, R3, 0x80000000, RZ, 0xc0, !PT ;  /* 0x8000000003027812 */ /* 0x000fc800078ec0ff */
[----:B------:R-:W-:-:S04]  /*fbd0*/  SHF.R.U32.HI R3, RZ, 0x18, R2 ;  /* 0x00000018ff037819 */ /* 0x000fc80000011602 */
[----:B------:R-:W-:-:S04]  /*fbe0*/  LOP3.LUT R0, R0, R3, RZ, 0xfc, !PT ;  /* 0x0000000300007212 */ /* 0x000fc800078efcff */
[----:B------:R-:W-:Y:S02]  /*fbf0*/  PRMT R8, R0, 0x7610, R8 ;  /* 0x0000761000087816 */ /* 0x000fe40000000008 */
.L_x_51627:
[----:B------:R-:W-:Y:S05]  /*fc00*/  BSYNC B0 ;  /* 0x0000000000007941 */ /* 0x000fea0003800000 */
.L_x_51626:
[----:B------:R-:W-:Y:S01]  /*fc10*/  STG.E.U8 [R16.64], R8 ;  /* 0x0000000810007986 */ /* 0x000fe2000c101124 */
[----:B------:R-:W-:Y:S05]  /*fc20*/  EXIT ;  /* 0x000000000000794d */ /* 0x000fea0003800000 */
.L_x_51624:
        /* <DEDUP_REMOVED lines=17> */
.L_x_51631:
[----:B------:R-:W-:-:S04]  /*fd40*/  LOP3.LUT R2, R3, 0x80000000, RZ, 0xc0, !PT ;  /* 0x8000000003027812 */ /* 0x000fc800078ec0ff */
[----:B------:R-:W-:-:S04]  /*fd50*/  SHF.R.U32.HI R3, RZ, 0x18, R2 ;  /* 0x00000018ff037819 */ /* 0x000fc80000011602 */
[----:B------:R-:W-:-:S04]  /*fd60*/  LOP3.LUT R0, R0, R3, RZ, 0xfc, !PT ;  /* 0x0000000300007212 */ /* 0x000fc800078efcff */
[----:B------:R-:W-:Y:S02]  /*fd70*/  PRMT R8, R0, 0x7610, R8 ;  /* 0x0000761000087816 */ /* 0x000fe40000000008 */
.L_x_51630:
[----:B------:R-:W-:Y:S05]  /*fd80*/  BSYNC B0 ;  /* 0x0000000000007941 */ /* 0x000fea0003800000 */
.L_x_51629:
[----:B------:R-:W-:Y:S01]  /*fd90*/  STG.E.U8 [R16.64], R8 ;  /* 0x0000000810007986 */ /* 0x000fe2000c101124 */
[----:B------:R-:W-:Y:S05]  /*fda0*/  EXIT ;  /* 0x000000000000794d */ /* 0x000fea0003800000 */
.L_x_51623:
        /* <DEDUP_REMOVED lines=23> */
.L_x_51606:
        /* <DEDUP_REMOVED lines=19> */
[----:B------:R-:W-:Y:S05]  /*10050*/  EXIT ;  /* 0x000000000000794d */ /* 0x000fea0003800000 */
.L_x_51633:
[----:B------:R-:W-:-:S05]  /*10060*/  PRMT R3, R3, 0x9910, RZ ;  /* 0x0000991003037816 */ /* 0x000fca00000000ff */
[----:B------:R-:W-:-:S05]  /*10070*/  IMAD.MOV.U32 R2, RZ, RZ, R3 ;  /* 0x000000ffff027224 */ /* 0x000fca00078e0003 */
[----:B------:R-:W-:-:S05]  /*10080*/  SHF.R.S32.HI R3, RZ, 0x1f, R2 ;  /* 0x0000001fff037819 */ /* 0x000fca0000011402 */
[----:B------:R-:W-:Y:S01]  /*10090*/  STG.E.64 [R16.64], R2 ;  /* 0x0000000210007986 */ /* 0x000fe2000c101b24 */
[----:B------:R-:W-:Y:S05]  /*100a0*/  EXIT ;  /* 0x000000000000794d */ /* 0x000fea0003800000 */
.L_x_51632:
[----:B------:R-:W-:-:S05]  /*100b0*/  PRMT R3, R3, 0x9910, RZ ;  /* 0x0000991003037816 */ /* 0x000fca00000000ff */
[----:B------:R-:W-:Y:S01]  /*100c0*/  STG.E [R16.64], R3 ;  /* 0x0000000310007986 */ /* 0x000fe2000c101924 */
[----:B------:R-:W-:Y:S05]  /*100d0*/  EXIT ;  /* 0x000000000000794d */ /* 0x000fea0003800000 */
.L_x_51634:
        /* <DEDUP_REMOVED lines=10> */
.L_x_61961:


//--------------------- .text._ZN2at6native27unrolled_elementwise_kernelIZZZNS0_50_GLOBAL__N__2680c7bb_12_PowKernel_cu_b2145a98_318424pow_tensor_tensor_kernelERNS_18TensorIteratorBaseEENKUlvE_clEvENKUlvE3_clEvEUlssE_St5arrayIPcLm3EELi4E23TrivialOffsetCalculatorILi2EjESB_ILi1EjENS0_6memory12LoadWithCastILi2EEENSE_13StoreWithCastILi1EEEEEviT_T0_T2_T3_T4_T5_ --------------------------
	.section	.text._ZN2at6native27unrolled_elementwise_kernelIZZZNS0_50_GLOBAL__N__2680c7bb_12_PowKernel_cu_b2145a98_318424pow_tensor_tensor_kernelERNS_18TensorIteratorBaseEENKUlvE_clEvENKUlvE3_clEvEUlssE_St5arrayIPcLm3EELi4E23TrivialOffsetCalculatorILi2EjESB_ILi1EjENS0_6memory12LoadWithCastILi2EEENSE_13StoreWithCastILi1EEEEEviT_T0_T2_T3_T4_T5_,"ax",@progbits
	.sectioninfo	@"SHI_REGISTERS=32"
	.align	128
        .global         _ZN2at6native27unrolled_elementwise_kernelIZZZNS0_50_GLOBAL__N__2680c7bb_12_PowKernel_cu_b2145a98_318424pow_tensor_tensor_kernelERNS_18TensorIteratorBaseEENKUlvE_clEvENKUlvE3_clEvEUlssE_St5arrayIPcLm3EELi4E23TrivialOffsetCalculatorILi2EjESB_ILi1EjENS0_6memory12LoadWithCastILi2EEENSE_13StoreWithCastILi1EEEEEviT_T0_T2_T3_T4_T5_
        .type           _ZN2at6native27unrolled_elementwise_kernelIZZZNS0_50_GLOBAL__N__2680c7bb_12_PowKernel_cu_b2145a98_318424pow_tensor_tensor_kernelERNS_18TensorIteratorBaseEENKUlvE_clEvENKUlvE3_clEvEUlssE_St5arrayIPcLm3EELi4E23TrivialOffsetCalculatorILi2EjESB_ILi1EjENS0_6memory12LoadWithCastILi2EEENSE_13StoreWithCastILi1EEEEEviT_T0_T2_T3_T4_T5_,@function
        .size           _ZN2at6native27unrolled_elementwise_kernelIZZZNS0_50_GLOBAL__N__2680c7bb_12_PowKernel_cu_b2145a98_318424pow_tensor_tensor_kernelERNS_18TensorIteratorBaseEENKUlvE_clEvENKUlvE3_clEvEUlssE_St5arrayIPcLm3EELi4E23TrivialOffsetCalculatorILi2EjESB_ILi1EjENS0_6memory12LoadWithCastILi2EEENSE_13StoreWithCastILi1EEEEEviT_T0_T2_T3_T4_T5_,(.L_x_61962 - _ZN2at6native27unrolled_elementwise_kernelIZZZNS0_50_GLOBAL__N__2680c7bb_12_PowKernel_cu_b2145a98_318424pow_tensor_tensor_kernelERNS_18TensorIteratorBaseEENKUlvE_clEvENKUlvE3_clEvEUlssE_St5arrayIPcLm3EELi4E23TrivialOffsetCalculatorILi2EjESB_ILi1EjENS0_6memory12LoadWithCastILi2EEENSE_13StoreWithCastILi1EEEEEviT_T0_T2_T3_T4_T5_)
        .other          _ZN2at6native27unrolled_elementwise_kernelIZZZNS0_50_GLOBAL__N__2680c7bb_12_PowKernel_cu_b2145a98_318424pow_tensor_tensor_kernelERNS_18TensorIteratorBaseEENKUlvE_clEvENKUlvE3_clEvEUlssE_St5arrayIPcLm3EELi4E23TrivialOffsetCalculatorILi2EjESB_ILi1EjENS0_6memory12LoadWithCastILi2EEENSE_13StoreWithCastILi1EEEEEviT_T0_T2_T3_T4_T5_,@"STO_CUDA_ENTRY STV_DEFAULT"
_ZN2at6native27unrolled_elementwise_kernelIZZZNS0_50_GLOBAL__N__2680c7bb_12_PowKernel_cu_b2145a98_318424pow_tensor_tensor_kernelERNS_18TensorIteratorBaseEENKUlvE_clEvENKUlvE3_clEvEUlssE_St5arrayIPcLm3EELi4E23TrivialOffsetCalculatorILi2EjESB_ILi1EjENS0_6memory12LoadWithCastILi2EEENSE_13StoreWithCastILi1EEEEEviT_T0_T2_T3_T4_T5_:
.text._ZN2at6native27unrolled_elementwise_kernelIZZZNS0_50_GLOBAL__N__2680c7bb_12_PowKernel_cu_b2145a98_318424pow_tensor_tensor_kernelERNS_18TensorIteratorBaseEENKUlvE_clEvENKUlvE3_clEvEUlssE_St5arrayIPcLm3EELi4E23TrivialOffsetCalculatorILi2EjESB_ILi1EjENS0_6memory12LoadWithCastILi2EEENSE_13StoreWithCastILi1EEEEEviT_T0_T2_T3_T4_T5_:
        /* <DEDUP_REMOVED lines=31> */
.L_x_51640:
[----:B------:R0:W5:Y:S01]  /*01f0*/  LDG.E.U8 R25, [R4.64] ;  /* 0x0000002404197981 */ /* 0x000162000c1e1100 */
[----:B------:R-:W-:Y:S05]  /*0200*/  BRA `(.L_x_51642) ;  /* 0x00000d9000007947 */ /* 0x000fea0003800000 */
.L_x_51639:
        /* <DEDUP_REMOVED lines=8> */
.L_x_51644:
[----:B------:R0:W5:Y:S01]  /*0290*/  LDG.E.U16 R25, [R4.64] ;  /* 0x0000002404197981 */ /* 0x000162000c1e1500 */
[----:B------:R-:W-:Y:S05]  /*02a0*/  BRA `(.L_x_51642) ;  /* 0x00000cf000007947 */ /* 0x000fea0003800000 */
.L_x_51643:
[----:B------:R0:W5:Y:S01]  /*02b0*/  LDG.E.U16 R25, [R4.64] ;  /* 0x0000002404197981 */ /* 0x000162000c1e1500 */
[----:B------:R-:W-:Y:S05]  /*02c0*/  BRA `(.L_x_51642) ;  /* 0x00000cd000007947 */ /* 0x000fea0003800000 */
.L_x_51638:
        /* <DEDUP_REMOVED lines=9> */
.L_x_51646:
[----:B------:R-:W2:Y:S02]  /*0360*/  LDG.E.U16 R0, [R4.64] ;  /* 0x0000002404007981 */ /* 0x000ea4000c1e1500 */
[----:B--2---:R-:W-:-:S06]  /*0370*/  HADD2.F32 R0, -RZ, R0.H0_H0 ;  /* 0x20000000ff007230 */ /* 0x004fcc0000004100 */
[----:B------:R-:W0:Y:S02]  /*0380*/  F2I.FTZ.TRUNC.NTZ R0, R0 ;  /* 0x0000000000007305 */ /* 0x000e24000021f100 */
[----:B0-----:R-:W-:Y:S01]  /*0390*/  PRMT R25, R0, 0x7610, R25 ;  /* 0x0000761000197816 */ /* 0x001fe20000000019 */
[----:B------:R-:W-:Y:S05]  /*03a0*/  BRA `(.L_x_51642) ;  /* 0x00000bf000007947 */ /* 0x000fea0003800000 */
.L_x_51645:
        /* <DEDUP_REMOVED lines=9> */
.L_x_51648:
[----:B------:R-:W2:Y:S02]  /*0440*/  LDG.E.U16 R4, [R4.64] ;  /* 0x0000002404047981 */ /* 0x000ea4000c1e1500 */
[----:B--2---:R-:W-:-:S06]  /*0450*/  HADD2.F32 R0, -RZ, R4.H0_H0 ;  /* 0x20000004ff007230 */ /* 0x004fcc0000004100 */
[----:B------:R-:W0:Y:S02]  /*0460*/  F2I.FTZ.TRUNC.NTZ R0, R0 ;  /* 0x0000000000007305 */ /* 0x000e24000021f100 */
[----:B0-----:R-:W-:Y:S01]  /*0470*/  PRMT R25, R0, 0x7610, R25 ;  /* 0x0000761000197816 */ /* 0x001fe20000000019 */
[----:B------:R-:W-:Y:S05]  /*0480*/  BRA `(.L_x_51642) ;  /* 0x00000b1000007947 */ /* 0x000fea0003800000 */
.L_x_51647:
[----:B------:R-:W2:Y:S02]  /*0490*/  LDG.E.64 R4, [R4.64] ;  /* 0x0000002404047981 */ /* 0x000ea4000c1e1b00 */
[----:B--2---:R0:W1:Y:S01]  /*04a0*/  F2I.F64.TRUNC R25, R4 ;  /* 0x0000000400197311 */ /* 0x004062000030d100 */
[----:B------:R-:W-:Y:S05]  /*04b0*/  BRA `(.L_x_51642) ;  /* 0x00000ae000007947 */ /* 0x000fea0003800000 */
.L_x_51637:
        /* <DEDUP_REMOVED lines=12> */
.L_x_51651:
[----:B------:R-:W2:Y:S02]  /*0580*/  LDG.E.64 R4, [R4.64] ;  /* 0x0000002404047981 */ /* 0x000ea4000c1e1b00 */
[----:B--2---:R0:W1:Y:S01]  /*0590*/  F2I.F64.TRUNC R25, R4 ;  /* 0x0000000400197311 */ /* 0x004062000030d100 */
[----:B------:R-:W-:Y:S05]  /*05a0*/  BRA `(.L_x_51642) ;  /* 0x000009f000007947 */ /* 0x000fea0003800000 */
.L_x_51650:
        /* <DEDUP_REMOVED lines=28> */
.L_x_51653:
        /* <DEDUP_REMOVED lines=12> */
[----:B------:R-:W-:-:S06]  /*0830*/  LOP3.LUT R0, R3, 0x80000000, R0, 0xf8, !PT ;  /* 0x8000000003007812 */ /* 0x000fcc00078ef800 */
[----:B------:R-:W0:Y:S02]  /*0840*/  F2I.FTZ.TRUNC.NTZ R0, R0 ;  /* 0x0000000000007305 */ /* 0x000e24000021f100 */
[----:B0-----:R-:W-:Y:S01]  /*0850*/  PRMT R25, R0, 0x7610, R25 ;  /* 0x0000761000197816 */ /* 0x001fe20000000019 */
[----:B------:R-:W-:Y:S05]  /*0860*/  BRA `(.L_x_51642) ;  /* 0x0000073000007947 */ /* 0x000fea0003800000 */
.L_x_51652:
[----:B------:R-:W2:Y:S02]  /*0870*/  LDG.E.U16 R0, [R4.64] ;  /* 0x0000002404007981 */ /* 0x000ea4000c1e1500 */
[----:B--2---:R-:W-:-:S06]  /*0880*/  PRMT R0, RZ, 0x5410, R0 ;  /* 0x00005410ff007816 */ /* 0x004fcc0000000000 */
[----:B------:R-:W0:Y:S02]  /*0890*/  F2I.FTZ.TRUNC.NTZ R0, R0 ;  /* 0x0000000000007305 */ /* 0x000e24000021f100 */
[----:B0-----:R-:W-:Y:S01]  /*08a0*/  PRMT R25, R0, 0x7610, R25 ;  /* 0x0000761000197816 */ /* 0x001fe20000000019 */
[----:B------:R-:W-:Y:S05]  /*08b0*/  BRA `(.L_x_51642) ;  /* 0x000006e000007947 */ /* 0x000fea0003800000 */
.L_x_51649:
        /* <DEDUP_REMOVED lines=10> */
.L_x_51656:
        /* <DEDUP_REMOVED lines=21> */
.L_x_51660:
[----:B------:R-:W-:Y:S05]  /*0ab0*/  BSYNC B1 ;  /* 0x0000000000017941 */ /* 0x000fea0003800000 */
.L_x_51659:
[----:B------:R-:W-:Y:S01]  /*0ac0*/  LEA R5, R0, 0x3b800000, 0x17 ;  /* 0x3b80000000057811 */ /* 0x000fe200078eb8ff */
[----:B------:R-:W-:-:S05]  /*0ad0*/  IMAD.SHL.U32 R0, R3, 0x100000, RZ ;  /* 0x0010000003007824 */ /* 0x000fca00078e00ff */
[----:B------:R-:W-:Y:S02]  /*0ae0*/  LOP3.LUT R0, R5, R0, R6, 0xfe, !PT ;  /* 0x0000000005007212 */ /* 0x000fe400078efe06 */
.L_x_51658:
[----:B------:R-:W-:Y:S05]  /*0af0*/  BSYNC B0 ;  /* 0x0000000000007941 */ /* 0x000fea0003800000 */
.L_x_51657:
[----:B------:R-:W0:Y:S02]  /*0b00*/  F2I.FTZ.TRUNC.NTZ R0, R0 ;  /* 0x0000000000007305 */ /* 0x000e24000021f100 */
[----:B0-----:R-:W-:Y:S01]  /*0b10*/  PRMT R25, R0, 0x7610, R25 ;  /* 0x0000761000197816 */ /* 0x001fe20000000019 */
[----:B------:R-:W-:Y:S05]  /*0b20*/  BRA `(.L_x_51642) ;  /* 0x0000047000007947 */ /* 0x000fea0003800000 */
.L_x_51655:
        /* <DEDUP_REMOVED lines=21> */
.L_x_51664:
[----:B------:R-:W-:Y:S05]  /*0c80*/  BSYNC B1 ;  /* 0x0000000000017941 */ /* 0x000fea0003800000 */
.L_x_51663:
[----:B------:R-:W-:Y:S01]  /*0c90*/  LEA R5, R0, 0x37800000, 0x17 ;  /* 0x3780000000057811 */ /* 0x000fe200078eb8ff */
[----:B------:R-:W-:-:S05]  /*0ca0*/  IMAD.SHL.U32 R0, R3, 0x200000, RZ ;  /* 0x0020000003007824 */ /* 0x000fca00078e00ff */
[----:B------:R-:W-:Y:S02]  /*0cb0*/  LOP3.LUT R0, R5, R0, R6, 0xfe, !PT ;  /* 0x0000000005007212 */ /* 0x000fe400078efe06 */
.L_x_51662:
[----:B------:R-:W-:Y:S05]  /*0cc0*/  BSYNC B0 ;  /* 0x0000000000007941 */ /* 0x000fea0003800000 */
.L_x_51661:
[----:B------:R-:W0:Y:S02]  /*0cd0*/  F2I.FTZ.TRUNC.NTZ R0, R0 ;  /* 0x0000000000007305 */ /* 0x000e24000021f100 */
[----:B0-----:R-:W-:Y:S01]  /*0ce0*/  PRMT R25, R0, 0x7610, R25 ;  /* 0x0000761000197816 */ /* 0x001fe20000000019 */
[----:B------:R-:W-:Y:S05]  /*0cf0*/  BRA `(.L_x_51642) ;  /* 0x000002a000007947 */ /* 0x000fea0003800000 */
.L_x_51654:
        /* <DEDUP_REMOVED lines=14> */
.L_x_51668:
[----:B------:R-:W-:Y:S05]  /*0de0*/  BSYNC B0 ;  /* 0x0000000000007941 */ /* 0x000fea0003800000 */
.L_x_51667:
[----:B------:R-:W0:Y:S02]  /*0df0*/  F2I.FTZ.TRUNC.NTZ R0, R0 ;  /* 0x0000000000007305 */ /* 0x000e24000021f100 */
[----:B0-----:R-:W-:Y:S01]  /*0e00*/  PRMT R25, R0, 0x7610, R25 ;  /* 0x0000761000197816 */ /* 0x001fe20000000019 */
[----:B------:R-:W-:Y:S05]  /*0e10*/  BRA `(.L_x_51642) ;  /* 0x0000018000007947 */ /* 0x000fea0003800000 */
.L_x_51641:
        /* <DEDUP_REMOVED lines=21> */
.L_x_51666:
[----:B------:R0:W5:Y:S01]  /*0f70*/  LDG.E.U16 R25, [R4.64] ;  /* 0x0000002404197981 */ /* 0x000162000c1e1500 */
[----:B------:R-:W-:Y:S05]  /*0f80*/  BRA `(.L_x_51642) ;  /* 0x0000001000007947 */ /* 0x000fea0003800000 */
.L_x_51665:
[----:B------:R0:W5:Y:S02]  /*0f90*/  LDG.E.U16 R25, [R4.64] ;  /* 0x0000002404197981 */ /* 0x000164000c1e1500 */
.L_x_51642:
        /* <DEDUP_REMOVED lines=16> */
.L_x_51672:
[----:B------:R0:W5:Y:S01]  /*10a0*/  LDG.E.U8 R22, [R4.64] ;  /* 0x0000002404167981 */ /* 0x000162000c1e1100 */
[----:B------:R-:W-:Y:S05]  /*10b0*/  BRA `(.L_x_51674) ;  /* 0x00000d8000007947 */ /* 0x000fea0003800000 */
.L_x_51671:
        /* <DEDUP_REMOVED lines=8> */
.L_x_51676:
[----:B------:R0:W5:Y:S01]  /*1140*/  LDG.E.U16 R22, [R4.64] ;  /* 0x0000002404167981 */ /* 0x000162000c1e1500 */
[----:B------:R-:W-:Y:S05]  /*1150*/  BRA `(.L_x_51674) ;  /* 0x00000ce000007947 */ /* 0x000fea0003800000 */
.L_x_51675:
[----:B------:R0:W5:Y:S01]  /*1160*/  LDG.E.U16 R22, [R4.64] ;  /* 0x0000002404167981 */ /* 0x000162000c1e1500 */
[----:B------:R-:W-:Y:S05]  /*1170*/  BRA `(.L_x_51674) ;  /* 0x00000cc000007947 */ /* 0x000fea0003800000 */
.L_x_51670:
        /* <DEDUP_REMOVED lines=9> */
.L_x_51678:
[----:B------:R-:W2:Y:S02]  /*1210*/  LDG.E.U16 R0, [R4.64] ;  /* 0x0000002404007981 */ /* 0x000ea4000c1e1500 */
[----:B--2---:R-:W-:-:S06]  /*1220*/  HADD2.F32 R0, -RZ, R0.H0_H0 ;  /* 0x20000000ff007230 */ /* 0x004fcc0000004100 */
[----:B------:R-:W0:Y:S02]  /*1230*/  F2I.FTZ.TRUNC.NTZ R0, R0 ;  /* 0x0000000000007305 */ /* 0x000e24000021f100 */
[----:B0-----:R-:W-:Y:S01]  /*1240*/  PRMT R22, R0, 0x7610, R22 ;  /* 0x0000761000167816 */ /* 0x001fe20000000016 */
[----:B------:R-:W-:Y:S05]  /*1250*/  BRA `(.L_x_51674) ;  /* 0x00000be000007947 */ /* 0x000fea0003800000 */
.L_x_51677:
        /* <DEDUP_REMOVED lines=9> */
.L_x_51680:
[----:B------:R-:W2:Y:S02]  /*12f0*/  LDG.E.U16 R4, [R4.64] ;  /* 0x0000002404047981 */ /* 0x000ea4000c1e1500 */
[----:B--2---:R-:W-:-:S06]  /*1300*/  HADD2.F32 R0, -RZ, R4.H0_H0 ;  /* 0x20000004ff007230 */ /* 0x004fcc0000004100 */
[----:B------:R-:W0:Y:S02]  /*1310*/  F2I.FTZ.TRUNC.NTZ R0, R0 ;  /* 0x0000000000007305 */ /* 0x000e24000021f100 */
[----:B0-----:R-:W-:Y:S01]  /*1320*/  PRMT R22, R0, 0x7610, R22 ;  /* 0x0000761000167816 */ /* 0x001fe20000000016 */
[----:B------:R-:W-:Y:S05]  /*1330*/  BRA `(.L_x_51674) ;  /* 0x00000b0000007947 */ /* 0x000fea0003800000 */
.L_x_51679:
[----:B------:R-:W2:Y:S02]  /*1340*/  LDG.E.64 R4, [R4.64] ;  /* 0x0000002404047981 */ /* 0x000ea4000c1e1b00 */
[----:B--2---:R0:W2:Y:S01]  /*1350*/  F2I.F64.TRUNC R22, R4 ;  /* 0x0000000400167311 */ /* 0x0040a2000030d100 */
[----:B------:R-:W-:Y:S05]  /*1360*/  BRA `(.L_x_51674) ;  /* 0x00000ad000007947 */ /* 0x000fea0003800000 */
.L_x_51669:
        /* <DEDUP_REMOVED lines=12> */
.L_x_51683:
[----:B------:R-:W2:Y:S02]  /*1430*/  LDG.E.64 R4, [R4.64] ;  /* 0x0000002404047981 */ /* 0x000ea4000c1e1b00 */
[----:B--2---:R0:W2:Y:S01]  /*1440*/  F2I.F64.TRUNC R22, R4 ;  /* 0x0000000400167311 */ /* 0x0040a2000030d100 */
[----:B------:R-:W-:Y:S05]  /*1450*/  BRA `(.L_x_51674) ;  /* 0x000009e000007947 */ /* 0x000fea0003800000 */
.L_x_51682:
        /* <DEDUP_REMOVED lines=28> */
.L_x_51685:
        /* <DEDUP_REMOVED lines=15> */
.L_x_51684:
[----:B------:R-:W2:Y:S02]  /*1710*/  LDG.E.U16 R0, [R4.64] ;  /* 0x0000002404007981 */ /* 0x000ea4000c1e1500 */
[----:B--2---:R-:W-:-:S06]  /*1720*/  PRMT R0, RZ, 0x5410, R0 ;  /* 0x00005410ff007816 */ /* 0x004fcc0000000000 */
[----:B------:R-:W0:Y:S02]  /*1730*/  F2I.FTZ.TRUNC.NTZ R0, R0 ;  /* 0x0000000000007305 */ /* 0x000e24000021f100 */
[----:B0-----:R-:W-:Y:S01]  /*1740*/  PRMT R22, R0, 0x7610, R22 ;  /* 0x0000761000167816 */ /* 0x001fe20000000016 */
[----:B------:R-:W-:Y:S05]  /*1750*/  BRA `(.L_x_51674) ;  /* 0x000006e000007947 */ /* 0x000fea0003800000 */
.L_x_51681:
        /* <DEDUP_REMOVED lines=10> */
.L_x_51688:
        /* <DEDUP_REMOVED lines=21> */
.L_x_51692:
[----:B------:R-:W-:Y:S05]  /*1950*/  BSYNC B1 ;  /* 0x0000000000017941 */ /* 0x000fea0003800000 */
.L_x_51691:
[----:B------:R-:W-:Y:S01]  /*1960*/  LEA R5, R0, 0x3b800000, 0x17 ;  /* 0x3b80000000057811 */ /* 0x000fe200078eb8ff */
[----:B------:R-:W-:-:S05]  /*1970*/  IMAD.SHL.U32 R0, R3, 0x100000, RZ ;  /* 0x0010000003007824 */ /* 0x000fca00078e00ff */
[----:B------:R-:W-:Y:S02]  /*1980*/  LOP3.LUT R0, R5, R0, R6, 0xfe, !PT ;  /* 0x0000000005007212 */ /* 0x000fe400078efe06 */
.L_x_51690:
[----:B------:R-:W-:Y:S05]  /*1990*/  BSYNC B0 ;  /* 0x0000000000007941 */ /* 0x000fea0003800000 */
.L_x_51689:
[----:B------:R-:W0:Y:S02]  /*19a0*/  F2I.FTZ.TRUNC.NTZ R0, R0 ;  /* 0x0000000000007305 */ /* 0x000e24000021f100 */
[----:B0-----:R-:W-:Y:S01]  /*19b0*/  PRMT R22, R0, 0x7610, R22 ;  /* 0x0000761000167816 */ /* 0x001fe20000000016 */
[----:B------:R-:W-:Y:S05]  /*19c0*/  BRA `(.L_x_51674) ;  /* 0x0000047000007947 */ /* 0x000fea0003800000 */
.L_x_51687:
        /* <DEDUP_REMOVED lines=21> */
.L_x_51696:
[----:B------:R-:W-:Y:S05]  /*1b20*/  BSYNC B1 ;  /* 0x0000000000017941 */ /* 0x000fea0003800000 */
.L_x_51695:
[----:B------:R-:W-:Y:S01]  /*1b30*/  LEA R5, R0, 0x37800000, 0x17 ;  /* 0x3780000000057811 */ /* 0x000fe200078eb8ff */
[----:B------:R-:W-:-:S05]  /*1b40*/  IMAD.SHL.U32 R0, R3, 0x200000, RZ ;  /* 0x0020000003007824 */ /* 0x000fca00078e00ff */
[----:B------:R-:W-:Y:S02]  /*1b50*/  LOP3.LUT R0, R5, R0, R6, 0xfe, !PT ;  /* 0x0000000005007212 */ /* 0x000fe400078efe06 */
.L_x_51694:
[----:B------:R-:W-:Y:S05]  /*1b60*/  BSYNC B0 ;  /* 0x0000000000007941 */ /* 0x000fea0003800000 */
.L_x_51693:
[----:B------:R-:W0:Y:S02]  /*1b70*/  F2I.FTZ.TRUNC.NTZ R0, R0 ;  /* 0x0000000000007305 */ /* 0x000e24000021f100 */
[----:B0-----:R-:W-:Y:S01]  /*1b80*/  PRMT R22, R0, 0x7610, R22 ;  /* 0x0000761000167816 */ /* 0x001fe20000000016 */
[----:B------:R-:W-:Y:S05]  /*1b90*/  BRA `(.L_x_51674) ;  /* 0x000002a000007947 */ /* 0x000fea0003800000 */
.L_x_51686:
        /* <DEDUP_REMOVED lines=14> */
.L_x_51700:
[----:B------:R-:W-:Y:S05]  /*1c80*/  BSYNC B0 ;  /* 0x0000000000007941 */ /* 0x000fea0003800000 */
.L_x_51699:
[----:B------:R-:W0:Y:S02]  /*1c90*/  F2I.FTZ.TRUNC.NTZ R0, R0 ;  /* 0x0000000000007305 */ /* 0x000e24000021f100 */
[----:B0-----:R-:W-:Y:S01]  /*1ca0*/  PRMT R22, R0, 0x7610, R22 ;  /* 0x0000761000167816 */ /* 0x001fe20000000016 */
[----:B------:R-:W-:Y:S05]  /*1cb0*/  BRA `(.L_x_51674) ;  /* 0x0000018000007947 */ /* 0x000fea0003800000 */
.L_x_51673:
        /* <DEDUP_REMOVED lines=21> */
.L_x_51698:
[----:B------:R0:W5:Y:S01]  /*1e10*/  LDG.E.U16 R22, [R4.64] ;  /* 0x0000002404167981 */ /* 0x000162000c1e1500 */
[----:B------:R-:W-:Y:S05]  /*1e20*/  BRA `(.L_x_51674) ;  /* 0x0000001000007947 */ /* 0x000fea0003800000 */
.L_x_51697:
[----:B------:R0:W5:Y:S02]  /*1e30*/  LDG.E.U16 R22, [R4.64] ;  /* 0x0000002404167981 */ /* 0x000164000c1e1500 */
.L_x_51674:
[----:B------:R-:W3:Y:S02]  /*1e40*/  S2R R23, SR_TID.X ;  /* 0x0000000000177919 */ /* 0x000ee40000002100 */
[----:B---3--:R-:W-:Y:S02]  /*1e50*/  IADD3 R23, R23, 0x80, RZ ;  /* 0x0000008017177810 */ /* 0x008fe40007ffe0ff */
.L_x_51636:
[----:B-1-3--:R-:W-:Y:S05]  /*1e60*/  BSYNC B6 ;  /* 0x0000000000067941 */ /* 0x00afea0003800000 */
.L_x_51635:
        /* <DEDUP_REMOVED lines=21> */
.L_x_51706:
[----:B------:R0:W5:Y:S01]  /*1fc0*/  LDG.E.U8 R27, [R4.64] ;  /* 0x00000024041b7981 */ /* 0x000162000c1e1100 */
[----:B------:R-:W-:Y:S05]  /*1fd0*/  BRA `(.L_x_51708) ;  /* 0x00000d8000007947 */ /* 0x000fea0003800000 */
.L_x_51705:
        /* <DEDUP_REMOVED lines=8> */
.L_x_51710:
[----:B------:R0:W5:Y:S01]  /*2060*/  LDG.E.U16 R27, [R4.64] ;  /* 0x00000024041b7981 */ /* 0x000162000c1e1500 */
[----:B------:R-:W-:Y:S05]  /*2070*/  BRA `(.L_x_51708) ;  /* 0x00000ce000007947 */ /* 0x000fea0003800000 */
.L_x_51709:
[----:B------:R0:W5:Y:S01]  /*2080*/  LDG.E.U16 R27, [R4.64] ;  /* 0x00000024041b7981 */ /* 0x000162000c1e1500 */
[----:B------:R-:W-:Y:S05]  /*2090*/  BRA `(.L_x_51708) ;  /* 0x00000cc000007947 */ /* 0x000fea0003800000 */
.L_x_51704:
[----:B------:R-:W-:-:S13]  /*20a0*/  ISETP.GT.AND P0, PT, R0, 0x6, PT ;  /* 0x000000060000780c */ /* 0x000fda0003f04270 */
[----:B------:R-:W-:Y:S05]  /*20b0*/  @P0 BRA `(.L_x_51711) ;  /* 0x000000c000000947 */ /* 0x000fea0003800000 */
[----:B------:R-:W-:-:S13]  /*20c0*/  ISETP.NE.AND P0, PT, R0, 0x5, PT ;  /* 0x000000050000780c */ /* 0x000fda0003f05270 */
[----:B------:R-:W-:Y:S05]  /*20d0*/  @!P0 BRA `(.L_x_51712) ;  /* 0x0000005000008947 */ /* 0x000fea0003800000 */
[----:B------:R-:W-:-:S13]  /*20e0*/  ISETP.NE.AND P0, PT, R0, 0x6, PT ;  /* 0x000000060000780c */ /* 0x000fda0003f05270 */
[----:B------:R-:W-:Y:S05]  /*20f0*/  @P0 BRA `(.L_x_51707) ;  /* 0x00000ae000000947 */ /* 0x000fea0003800000 */
[----:B------:R-:W3:Y:S02]  /*2100*/  LDG.E R4, [R4.64] ;  /* 0x0000002404047981 */ /* 0x000ee4000c1e1900 */
[----:B---3--:R0:W1:Y:S01]  /*2110*/  F2I.FTZ.TRUNC.NTZ R27, R4 ;  /* 0x00000004001b7305 */ /* 0x008062000021f100 */
[----:B------:R-:W-:Y:S05]  /*2120*/  BRA `(.L_x_51708) ;  /* 0x00000c3000007947 */ /* 0x000fea0003800000 */
.L_x_51712:
[----:B------:R-:W3:Y:S02]  /*2130*/  LDG.E.U16 R0, [R4.64] ;  /* 0x0000002404007981 */ /* 0x000ee4000c1e1500 */
[----:B---3--:R-:W-:-:S06]  /*2140*/  HADD2.F32 R0, -RZ, R0.H0_H0 ;  /* 0x20000000ff007230 */ /* 0x008fcc0000004100 */
[----:B------:R-:W0:Y:S02]  /*2150*/  F2I.FTZ.TRUNC.NTZ R0, R0 ;  /* 0x0000000000007305 */ /* 0x000e24000021f100 */
[----:B0-----:R-:W-:Y:S01]  /*2160*/  PRMT R27, R0, 0x7610, R27 ;  /* 0x00007610001b7816 */ /* 0x001fe2000000001b */
[----:B------:R-:W-:Y:S05]  /*2170*/  BRA `(.L_x_51708) ;  /* 0x00000be000007947 */ /* 0x000fea0003800000 */
.L_x_51711:
[----:B------:R-:W-:-:S13]  /*2180*/  ISETP.NE.AND P0, PT, R0, 0x7, PT ;  /* 0x000000070000780c */ /* 0x000fda0003f05270 */
[----:B------:R-:W-:Y:S05]  /*2190*/  @!P0 BRA `(.L_x_51713) ;  /* 0x000000c000008947 */ /* 0x000fea0003800000 */
[----:B------:R-:W-:-:S13]  /*21a0*/  ISETP.NE.AND P0, PT, R0, 0x8, PT ;  /* 0x000000080000780c */ /* 0x000fda0003f05270 */
[----:B------:R-:W-:Y:S05]  /*21b0*/  @!P0 BRA `(.L_x_51714) ;  /* 0x0000005000008947 */ /* 0x000fea0003800000 */
[----:B------:R-:W-:-:S13]  /*21c0*/  ISETP.NE.AND P0, PT, R0, 0x9, PT ;  /* 0x000000090000780c */ /* 0x000fda0003f05270 */
[----:B------:R-:W-:Y:S05]  /*21d0*/  @P0 BRA `(.L_x_51707) ;  /* 0x00000a0000000947 */ /* 0x000fea0003800000 */
[----:B------:R-:W3:Y:S02]  /*21e0*/  LDG.E R4, [R4.64] ;  /* 0x0000002404047981 */ /* 0x000ee4000c1e1900 */
[----:B---3--:R0:W1:Y:S01]  /*21f0*/  F2I.FTZ.TRUNC.NTZ R27, R4 ;  /* 0x00000004001b7305 */ /* 0x008062000021f100 */
[----:B------:R-:W-:Y:S05]  /*2200*/  BRA `(.L_x_51708) ;  /* 0x00000b5000007947 */ /* 0x000fea0003800000 */
.L_x_51714:
[----:B------:R-:W3:Y:S02]  /*2210*/  LDG.E.U16 R4, [R4.64] ;  /* 0x0000002404047981 */ /* 0x000ee4000c1e1500 */
[----:B---3--:R-:W-:-:S06]  /*2220*/  HADD2.F32 R0, -RZ, R4.H0_H0 ;  /* 0x20000004ff007230 */ /* 0x008fcc0000004100 */
[----:B------:R-:W0:Y:S02]  /*2230*/  F2I.FTZ.TRUNC.NTZ R0, R0 ;  /* 0x0000000000007305 */ /* 0x000e24000021f100 */
[----:B0-----:R-:W-:Y:S01]  /*2240*/  PRMT R27, R0, 0x7610, R27 ;  /* 0x00007610001b7816 */ /* 0x001fe2000000001b */
[----:B------:R-:W-:Y:S05]  /*2250*/  BRA `(.L_x_51708) ;  /* 0x00000b0000007947 */ /* 0x000fea0003800000 */
.L_x_51713:
[----:B------:R-:W3:Y:S02]  /*2260*/  LDG.E.64 R4, [R4.64] ;  /* 0x0000002404047981 */ /* 0x000ee4000c1e1b00 */
[----:B---3--:R0:W1:Y:S01]  /*2270*/  F2I.F64.TRUNC R27, R4 ;  /* 0x00000004001b7311 */ /* 0x008062000030d100 */
[----:B------:R-:W-:Y:S05]  /*2280*/  BRA `(.L_x_51708) ;  /* 0x00000ad000007947 */ /* 0x000fea0003800000 */
.L_x_51703:
        /* <DEDUP_REMOVED lines=12> */
.L_x_51717:
[----:B------:R-:W3:Y:S02]  /*2350*/  LDG.E.64 R4, [R4.64] ;  /* 0x0000002404047981 */ /* 0x000ee4000c1e1b00 */
[----:B---3--:R0:W1:Y:S01]  /*2360*/  F2I.F64.TRUNC R27, R4 ;  /* 0x00000004001b7311 */ /* 0x008062000030d100 */
[----:B------:R-:W-:Y:S05]  /*2370*/  BRA `(.L_x_51708) ;  /* 0x000009e000007947 */ /* 0x000fea0003800000 */
.L_x_51716:
        /* <DEDUP_REMOVED lines=28> */
.L_x_51719:
        /* <DEDUP_REMOVED lines=15> */
.L_x_51718:
[----:B------:R-:W3:Y:S02]  /*2630*/  LDG.E.U16 R0, [R4.64] ;  /* 0x0000002404007981 */ /* 0x000ee4000c1e1500 */
[----:B---3--:R-:W-:-:S06]  /*2640*/  PRMT R0, RZ, 0x5410, R0 ;  /* 0x00005410ff007816 */ /* 0x008fcc0000000000 */
[----:B------:R-:W0:Y:S02]  /*2650*/  F2I.FTZ.TRUNC.NTZ R0, R0 ;  /* 0x0000000000007305 */ /* 0x000e24000021f100 */
[----:B0-----:R-:W-:Y:S01]  /*2660*/  PRMT R27, R0, 0x7610, R27 ;  /* 0x00007610001b7816 */ /* 0x001fe2000000001b */
[----:B------:R-:W-:Y:S05]  /*2670*/  BRA `(.L_x_51708) ;  /* 0x000006e000007947 */ /* 0x000fea0003800000 */
.L_x_51715:
        /* <DEDUP_REMOVED lines=10> */
.L_x_51722:
        /* <DEDUP_REMOVED lines=21> */
.L_x_51726:
[----:B------:R-:W-:Y:S05]  /*2870*/  BSYNC B1 ;  /* 0x0000000000017941 */ /* 0x000fea0003800000 */
.L_x_51725:
[----:B------:R-:W-:Y:S01]  /*2880*/  LEA R5, R0, 0x3b800000, 0x17 ;  /* 0x3b80000000057811 */ /* 0x000fe200078eb8ff */
[----:B------:R-:W-:-:S05]  /*2890*/  IMAD.SHL.U32 R0, R3, 0x100000, RZ ;  /* 0x0010000003007824 */ /* 0x000fca00078e00ff */
[----:B------:R-:W-:Y:S02]  /*28a0*/  LOP3.LUT R0, R5, R0, R6, 0xfe, !PT ;  /* 0x0000000005007212 */ /* 0x000fe400078efe06 */
.L_x_51724:
[----:B------:R-:W-:Y:S05]  /*28b0*/  BSYNC B0 ;  /* 0x0000000000007941 */ /* 0x000fea0003800000 */
.L_x_51723:
[----:B------:R-:W0:Y:S02]  /*28c0*/  F2I.FTZ.TRUNC.NTZ R0, R0 ;  /* 0x0000000000007305 */ /* 0x000e24000021f100 */
[----:B0-----:R-:W-:Y:S01]  /*28d0*/  PRMT R27, R0, 0x7610, R27 ;  /* 0x00007610001b7816 */ /* 0x001fe2000000001b */
[----:B------:R-:W-:Y:S05]  /*28e0*/  BRA `(.L_x_51708) ;  /* 0x0000047000007947 */ /* 0x000fea0003800000 */
.L_x_51721:
        /* <DEDUP_REMOVED lines=21> */
.L_x_51730:
[----:B------:R-:W-:Y:S05]  /*2a40*/  BSYNC B1 ;  /* 0x0000000000017941 */ /* 0x000fea0003800000 */
.L_x_51729:
[----:B------:R-:W-:Y:S01]  /*2a50*/  LEA R5, R0, 0x37800000, 0x17 ;  /* 0x3780000000057811 */ /* 0x000fe200078eb8ff */
[----:B------:R-:W-:-:S05]  /*2a60*/  IMAD.SHL.U32 R0, R3, 0x200000, RZ ;  /* 0x0020000003007824 */ /* 0x000fca00078e00ff */
[----:B------:R-:W-:Y:S02]  /*2a70*/  LOP3.LUT R0, R5, R0, R6, 0xfe, !PT ;  /* 0x0000000005007212 */ /* 0x000fe400078efe06 */
.L_x_51728:
[----:B------:R-:W-:Y:S05]  /*2a80*/  BSYNC B0 ;  /* 0x0000000000007941 */ /* 0x000fea0003800000 */
.L_x_51727:
[----:B------:R-:W0:Y:S02]  /*2a90*/  F2I.FTZ.TRUNC.NTZ R0, R0 ;  /* 0x0000000000007305 */ /* 0x000e24000021f100 */
[----:B0-----:R-:W-:Y:S01]  /*2aa0*/  PRMT R27, R0, 0x7610, R27 ;  /* 0x00007610001b7816 */ /* 0x001fe2000000001b */
[----:B------:R-:W-:Y:S05]  /*2ab0*/  BRA `(.L_x_51708) ;  /* 0x000002a000007947 */ /* 0x000fea0003800000 */
.L_x_51720:
        /* <DEDUP_REMOVED lines=14> */
.L_x_51734:
[----:B------:R-:W-:Y:S05]  /*2ba0*/  BSYNC B0 ;  /* 0x0000000000007941 */ /* 0x000fea0003800000 */
.L_x_51733:
[----:B------:R-:W0:Y:S02]  /*2bb0*/  F2I.FTZ.TRUNC.NTZ R0, R0 ;  /* 0x0000000000007305 */ /* 0x000e24000021f100 */
[----:B0-----:R-:W-:Y:S01]  /*2bc0*/  PRMT R27, R0, 0x7610, R27 ;  /* 0x00007610001b7816 */ /* 0x001fe2000000001b */
[----:B------:R-:W-:Y:S05]  /*2bd0*/  BRA `(.L_x_51708) ;  /* 0x0000018000007947 */ /* 0x000fea0003800000 */
.L_x_51707:
        /* <DEDUP_REMOVED lines=19> */
[----:B------:R-:W-:Y:S01]  /*2d10*/  PRMT R27, RZ, 0x7610, R27 ;  /* 0x00007610ff1b7816 */ /* 0x000fe2000000001b */
[----:B------:R-:W-:Y:S05]  /*2d20*/  BRA `(.L_x_51708) ;  /* 0x0000003000007947 */ /* 0x000fea0003800000 */
.L_x_51732:
[----:B------:R0:W5:Y:S01]  /*2d30*/  LDG.E.U16 R27, [R4.64] ;  /* 0x00000024041b7981 */ /* 0x000162000c1e1500 */
[----:B------:R-:W-:Y:S05]  /*2d40*/  BRA `(.L_x_51708) ;  /* 0x0000001000007947 */ /* 0x000fea0003800000 */
.L_x_51731:
[----:B------:R0:W5:Y:S02]  /*2d50*/  LDG.E.U16 R27, [R4.64] ;  /* 0x00000024041b7981 */ /* 0x000164000c1e1500 */
.L_x_51708:
        /* <DEDUP_REMOVED lines=16> */
.L_x_51738:
[----:B------:R0:W5:Y:S01]  /*2e60*/  LDG.E.U8 R18, [R4.64] ;  /* 0x0000002404127981 */ /* 0x000162000c1e1100 */
[----:B------:R-:W-:Y:S05]  /*2e70*/  BRA `(.L_x_51740) ;  /* 0x00000d8000007947 */ /* 0x000fea0003800000 */
.L_x_51737:
        /* <DEDUP_REMOVED lines=8> */
.L_x_51742:
[----:B------:R0:W5:Y:S01]  /*2f00*/  LDG.E.U16 R18, [R4.64] ;  /* 0x0000002404127981 */ /* 0x000162000c1e1500 */
[----:B------:R-:W-:Y:S05]  /*2f10*/  BRA `(.L_x_51740) ;  /* 0x00000ce000007947 */ /* 0x000fea0003800000 */
.L_x_51741:
[----:B------:R0:W5:Y:S01]  /*2f20*/  LDG.E.U16 R18, [R4.64] ;  /* 0x0000002404127981 */ /* 0x000162000c1e1500 */
[----:B------:R-:W-:Y:S05]  /*2f30*/  BRA `(.L_x_51740) ;  /* 0x00000cc000007947 */ /* 0x000fea0003800000 */
.L_x_51736:
        /* <DEDUP_REMOVED lines=9> */
.L_x_51744:
[----:B------:R-:W3:Y:S02]  /*2fd0*/  LDG.E.U16 R0, [R4.64] ;  /* 0x0000002404007981 */ /* 0x000ee4000c1e1500 */
[----:B---3--:R-:W-:-:S06]  /*2fe0*/  HADD2.F32 R0, -RZ, R0.H0_H0 ;  /* 0x20000000ff007230 */ /* 0x008fcc0000004100 */
[----:B------:R-:W0:Y:S02]  /*2ff0*/  F2I.FTZ.TRUNC.NTZ R0, R0 ;  /* 0x0000000000007305 */ /* 0x000e24000021f100 */
[----:B0-----:R-:W-:Y:S01]  /*3000*/  PRMT R18, R0, 0x7610, R18 ;  /* 0x0000761000127816 */ /* 0x001fe20000000012 */
[----:B------:R-:W-:Y:S05]  /*3010*/  BRA `(.L_x_51740) ;  /* 0x00000be000007947 */ /* 0x000fea0003800000 */
.L_x_51743:
        /* <DEDUP_REMOVED lines=9> */
.L_x_51746:
[----:B------:R-:W3:Y:S02]  /*30b0*/  LDG.E.U16 R4, [R4.64] ;  /* 0x0000002404047981 */ /* 0x000ee4000c1e1500 */
[----:B---3--:R-:W-:-:S06]  /*30c0*/  HADD2.F32 R0, -RZ, R4.H0_H0 ;  /* 0x20000004ff007230 */ /* 0x008fcc0000004100 */
[----:B------:R-:W0:Y:S02]  /*30d0*/  F2I.FTZ.TRUNC.NTZ R0, R0 ;  /* 0x0000000000007305 */ /* 0x000e24000021f100 */
[----:B0-----:R-:W-:Y:S01]  /*30e0*/  PRMT R18, R0, 0x7610, R18 ;  /* 0x0000761000127816 */ /* 0x001fe20000000012 */
[----:B------:R-:W-:Y:S05]  /*30f0*/  BRA `(.L_x_51740) ;  /* 0x00000b0000007947 */ /* 0x000fea0003800000 */
.L_x_51745:
[----:B------:R-:W3:Y:S02]  /*3100*/  LDG.E.64 R4, [R4.64] ;  /* 0x0000002404047981 */ /* 0x000ee4000c1e1b00 */
[----:B---3--:R0:W3:Y:S01]  /*3110*/  F2I.F64.TRUNC R18, R4 ;  /* 0x0000000400127311 */ /* 0x0080e2000030d100 */
[----:B------:R-:W-:Y:S05]  /*3120*/  BRA `(.L_x_51740) ;  /* 0x00000ad000007947 */ /* 0x000fea0003800000 */
.L_x_51735:
        /* <DEDUP_REMOVED lines=12> */
.L_x_51749:
[----:B------:R-:W3:Y:S02]  /*31f0*/  LDG.E.64 R4, [R4.64] ;  /* 0x0000002404047981 */ /* 0x000ee4000c1e1b00 */
[----:B---3--:R0:W3:Y:S01]  /*3200*/  F2I.F64.TRUNC R18, R4 ;  /* 0x0000000400127311 */ /* 0x0080e2000030d100 */
[----:B------:R-:W-:Y:S05]  /*3210*/  BRA `(.L_x_51740) ;  /* 0x000009e000007947 */ /* 0x000fea0003800000 */
.L_x_51748:
        /* <DEDUP_REMOVED lines=28> */
.L_x_51751:
        /* <DEDUP_REMOVED lines=15> */
.L_x_51750:
[----:B------:R-:W3:Y:S02]  /*34d0*/  LDG.E.U16 R0, [R4.64] ;  /* 0x0000002404007981 */ /* 0x000ee4000c1e1500 */
[----:B---3--:R-:W-:-:S06]  /*34e0*/  PRMT R0, RZ, 0x5410, R0 ;  /* 0x00005410ff007816 */ /* 0x008fcc0000000000 */
[----:B------:R-:W0:Y:S02]  /*34f0*/  F2I.FTZ.TRUNC.NTZ R0, R0 ;  /* 0x0000000000007305 */ /* 0x000e24000021f100 */
[----:B0-----:R-:W-:Y:S01]  /*3500*/  PRMT R18, R0, 0x7610, R18 ;  /* 0x0000761000127816 */ /* 0x001fe20000000012 */
[----:B------:R-:W-:Y:S05]  /*3510*/  BRA `(.L_x_51740) ;  /* 0x000006e000007947 */ /* 0x000fea0003800000 */
.L_x_51747:
        /* <DEDUP_REMOVED lines=10> */
.L_x_51754:
        /* <DEDUP_REMOVED lines=21> */
.L_x_51758:
[----:B------:R-:W-:Y:S05]  /*3710*/  BSYNC B1 ;  /* 0x0000000000017941 */ /* 0x000fea0003800000 */
.L_x_51757:
[----:B------:R-:W-:Y:S01]  /*3720*/  LEA R5, R0, 0x3b800000, 0x17 ;  /* 0x3b80000000057811 */ /* 0x000fe200078eb8ff */
[----:B------:R-:W-:-:S05]  /*3730*/  IMAD.SHL.U32 R0, R3, 0x100000, RZ ;  /* 0x0010000003007824 */ /* 0x000fca00078e00ff */
[----:B------:R-:W-:Y:S02]  /*3740*/  LOP3.LUT R0, R5, R0, R6, 0xfe, !PT ;  /* 0x0000000005007212 */ /* 0x000fe400078efe06 */
.L_x_51756:
[----:B------:R-:W-:Y:S05]  /*3750*/  BSYNC B0 ;  /* 0x0000000000007941 */ /* 0x000fea0003800000 */
.L_x_51755:
[----:B------:R-:W0:Y:S02]  /*3760*/  F2I.FTZ.TRUNC.NTZ R0, R0 ;  /* 0x0000000000007305 */ /* 0x000e24000021f100 */
[----:B0-----:R-:W-:Y:S01]  /*3770*/  PRMT R18, R0, 0x7610, R18 ;  /* 0x0000761000127816 */ /* 0x001fe20000000012 */
[----:B------:R-:W-:Y:S05]  /*3780*/  BRA `(.L_x_51740) ;  /* 0x0000047000007947 */ /* 0x000fea0003800000 */
.L_x_51753:
        /* <DEDUP_REMOVED lines=21> */
.L_x_51762:
[----:B------:R-:W-:Y:S05]  /*38e0*/  BSYNC B1 ;  /* 0x0000000000017941 */ /* 0x000fea0003800000 */
.L_x_51761:
[----:B------:R-:W-:Y:S01]  /*38f0*/  LEA R5, R0, 0x37800000, 0x17 ;  /* 0x3780000000057811 */ /* 0x000fe200078eb8ff */
[----:B------:R-:W-:-:S05]  /*3900*/  IMAD.SHL.U32 R0, R3, 0x200000, RZ ;  /* 0x0020000003007824 */ /* 0x000fca00078e00ff */
[----:B------:R-:W-:Y:S02]  /*3910*/  LOP3.LUT R0, R5, R0, R6, 0xfe, !PT ;  /* 0x0000000005007212 */ /* 0x000fe400078efe06 */
.L_x_51760:
[----:B------:R-:W-:Y:S05]  /*3920*/  BSYNC B0 ;  /* 0x0000000000007941 */ /* 0x000fea0003800000 */
.L_x_51759:
[----:B------:R-:W0:Y:S02]  /*3930*/  F2I.FTZ.TRUNC.NTZ R0, R0 ;  /* 0x0000000000007305 */ /* 0x000e24000021f100 */
[----:B0-----:R-:W-:Y:S01]  /*3940*/  PRMT R18, R0, 0x7610, R18 ;  /* 0x0000761000127816 */ /* 0x001fe20000000012 */
[----:B------:R-:W-:Y:S05]  /*3950*/  BRA `(.L_x_51740) ;  /* 0x000002a000007947 */ /* 0x000fea0003800000 */
.L_x_51752:
        /* <DEDUP_REMOVED lines=14> */
.L_x_51766:
[----:B------:R-:W-:Y:S05]  /*3a40*/  BSYNC B0 ;  /* 0x0000000000007941 */ /* 0x000fea0003800000 */
.L_x_51765:
[----:B------:R-:W0:Y:S02]  /*3a50*/  F2I.FTZ.TRUNC.NTZ R0, R0 ;  /* 0x0000000000007305 */ /* 0x000e24000021f100 */
[----:B0-----:R-:W-:Y:S01]  /*3a60*/  PRMT R18, R0, 0x7610, R18 ;  /* 0x0000761000127816 */ /* 0x001fe20000000012 */
[----:B------:R-:W-:Y:S05]  /*3a70*/  BRA `(.L_x_51740) ;  /* 0x0000018000007947 */ /* 0x000fea0003800000 */
.L_x_51739:
        /* <DEDUP_REMOVED lines=19> */
[----:B------:R-:W-:Y:S01]  /*3bb0*/  PRMT R18, RZ, 0x7610, R18 ;  /* 0x00007610ff127816 */ /* 0x000fe20000000012 */
[----:B------:R-:W-:Y:S05]  /*3bc0*/  BRA `(.L_x_51740) ;  /* 0x0000003000007947 */ /* 0x000fea0003800000 */
.L_x_51764:
[----:B------:R0:W5:Y:S01]  /*3bd0*/  LDG.E.U16 R18, [R4.64] ;  /* 0x0000002404127981 */ /* 0x000162000c1e1500 */
[----:B------:R-:W-:Y:S05]  /*3be0*/  BRA `(.L_x_51740) ;  /* 0x0000001000007947 */ /* 0x000fea0003800000 */
.L_x_51763:
[----:B------:R0:W5:Y:S02]  /*3bf0*/  LDG.E.U16 R18, [R4.64] ;  /* 0x0000002404127981 */ /* 0x000164000c1e1500 */
.L_x_51740:
[----:B------:R-:W-:-:S03]  /*3c00*/  IADD3 R23, R23, 0x80, RZ ;  /* 0x0000008017177810 */ /* 0x000fc60007ffe0ff */
.L_x_51702:
[----:B------:R-:W-:Y:S05]  /*3c10*/  BSYNC B6 ;  /* 0x0000000000067941 */ /* 0x000fea0003800000 */
.L_x_51701:
[----:B------:R-:W-:Y:S01]  /*3c20*/  ISETP.GE.AND P0, PT, R23, R16, PT ;  /* 0x000000101700720c */ /* 0x000fe20003f06270 */
[----:B------:R-:W-:Y:S01]  /*3c30*/  BSSY B6, `(.L_x_51767) ;  /* 0x00001db000067945 */ /* 0x000fe20003800000 */
[----:B------:R-:W-:Y:S02]  /*3c40*/  PRMT R17, RZ, 0x7610, R17 ;  /* 0x00007610ff117816 */ /* 0x000fe40000000011 */
[----:B------:R-:W-:Y:S02]  /*3c50*/  PRMT R19, RZ, 0x7610, R19 ;  /* 0x00007610ff137816 */ /* 0x000fe40000000013 */
[----:B------:R-:W-:-:S07]  /*3c60*/  PRMT R26, RZ, 0x7610, R26 ;  /* 0x00007610ff1a7816 */ /* 0x000fce000000001a */
        /* <DEDUP_REMOVED lines=18> */
.L_x_51772:
[----:B------:R0:W5:Y:S01]  /*3d90*/  LDG.E.U8 R19, [R4.64] ;  /* 0x0000002404137981 */ /* 0x000162000c1e1100 */
[----:B------:R-:W-:Y:S05]  /*3da0*/  BRA `(.L_x_51774) ;  /* 0x00000d8000007947 */ /* 0x000fea0003800000 */
.L_x_51771:
        /* <DEDUP_REMOVED lines=8> */
.L_x_51776:
[----:B------:R0:W5:Y:S01]  /*3e30*/  LDG.E.U16 R19, [R4.64] ;  /* 0x0000002404137981 */ /* 0x000162000c1e1500 */
[----:B------:R-:W-:Y:S05]  /*3e40*/  BRA `(.L_x_51774) ;  /* 0x00000ce000007947 */ /* 0x000fea0003800000 */
.L_x_51775:
[----:B------:R0:W5:Y:S01]  /*3e50*/  LDG.E.U16 R19, [R4.64] ;  /* 0x0000002404137981 */ /* 0x000162000c1e1500 */
[----:B------:R-:W-:Y:S05]  /*3e60*/  BRA `(.L_x_51774) ;  /* 0x00000cc000007947 */ /* 0x000fea0003800000 */
.L_x_51770:
        /* <DEDUP_REMOVED lines=9> */
.L_x_51778:
[----:B------:R-:W4:Y:S02]  /*3f00*/  LDG.E.U16 R0, [R4.64] ;  /* 0x0000002404007981 */ /* 0x000f24000c1e1500 */
[----:B----4-:R-:W-:-:S06]  /*3f10*/  HADD2.F32 R0, -RZ, R0.H0_H0 ;  /* 0x20000000ff007230 */ /* 0x010fcc0000004100 */
[----:B------:R-:W0:Y:S02]  /*3f20*/  F2I.FTZ.TRUNC.NTZ R0, R0 ;  /* 0x0000000000007305 */ /* 0x000e24000021f100 */
[----:B0-----:R-:W-:Y:S01]  /*3f30*/  PRMT R19, R0, 0x7610, R19 ;  /* 0x0000761000137816 */ /* 0x001fe20000000013 */
[----:B------:R-:W-:Y:S05]  /*3f40*/  BRA `(.L_x_51774) ;  /* 0x00000be000007947 */ /* 0x000fea0003800000 */
.L_x_51777:
        /* <DEDUP_REMOVED lines=9> */
.L_x_51780:
[----:B------:R-:W4:Y:S02]  /*3fe0*/  LDG.E.U16 R4, [R4.64] ;  /* 0x0000002404047981 */ /* 0x000f24000c1e1500 */
[----:B----4-:R-:W-:-:S06]  /*3ff0*/  HADD2.F32 R0, -RZ, R4.H0_H0 ;  /* 0x20000004ff007230 */ /* 0x010fcc0000004100 */
[----:B------:R-:W0:Y:S02]  /*4000*/  F2I.FTZ.TRUNC.NTZ R0, R0 ;  /* 0x0000000000007305 */ /* 0x000e24000021f100 */
[----:B0-----:R-:W-:Y:S01]  /*4010*/  PRMT R19, R0, 0x7610, R19 ;  /* 0x0000761000137816 */ /* 0x001fe20000000013 */
[----:B------:R-:W-:Y:S05]  /*4020*/  BRA `(.L_x_51774) ;  /* 0x00000b0000007947 */ /* 0x000fea0003800000 */
.L_x_51779:
[----:B------:R-:W4:Y:S02]  /*4030*/  LDG.E.64 R4, [R4.64] ;  /* 0x0000002404047981 */ /* 0x000f24000c1e1b00 */
[----:B----4-:R0:W4:Y:S01]  /*4040*/  F2I.F64.TRUNC R19, R4 ;  /* 0x0000000400137311 */ /* 0x010122000030d100 */
[----:B------:R-:W-:Y:S05]  /*4050*/  BRA `(.L_x_51774) ;  /* 0x00000ad000007947 */ /* 0x000fea0003800000 */
.L_x_51769:
        /* <DEDUP_REMOVED lines=12> */
.L_x_51783:
[----:B------:R-:W4:Y:S02]  /*4120*/  LDG.E.64 R4, [R4.64] ;  /* 0x0000002404047981 */ /* 0x000f24000c1e1b00 */
[----:B----4-:R0:W4:Y:S01]  /*4130*/  F2I.F64.TRUNC R19, R4 ;  /* 0x0000000400137311 */ /* 0x010122000030d100 */
[----:B------:R-:W-:Y:S05]  /*4140*/  BRA `(.L_x_51774) ;  /* 0x000009e000007947 */ /* 0x000fea0003800000 */
.L_x_51782:
        /* <DEDUP_REMOVED lines=28> */
.L_x_51785:
        /* <DEDUP_REMOVED lines=15> */
.L_x_51784:
[----:B------:R-:W4:Y:S02]  /*4400*/  LDG.E.U16 R0, [R4.64] ;  /* 0x0000002404007981 */ /* 0x000f24000c1e1500 */
[----:B----4-:R-:W-:-:S06]  /*4410*/  PRMT R0, RZ, 0x5410, R0 ;  /* 0x00005410ff007816 */ /* 0x010fcc0000000000 */
[----:B------:R-:W0:Y:S02]  /*4420*/  F2I.FTZ.TRUNC.NTZ R0, R0 ;  /* 0x0000000000007305 */ /* 0x000e24000021f100 */
[----:B0-----:R-:W-:Y:S01]  /*4430*/  PRMT R19, R0, 0x7610, R19 ;  /* 0x0000761000137816 */ /* 0x001fe20000000013 */
[----:B------:R-:W-:Y:S05]  /*4440*/  BRA `(.L_x_51774) ;  /* 0x000006e000007947 */ /* 0x000fea0003800000 */
.L_x_51781:
        /* <DEDUP_REMOVED lines=10> */
.L_x_51788:
        /* <DEDUP_REMOVED lines=21> */
.L_x_51792:
[----:B------:R-:W-:Y:S05]  /*4640*/  BSYNC B1 ;  /* 0x0000000000017941 */ /* 0x000fea0003800000 */
.L_x_51791:
[----:B------:R-:W-:Y:S01]  /*4650*/  LEA R5, R0, 0x3b800000, 0x17 ;  /* 0x3b80000000057811 */ /* 0x000fe200078eb8ff */
[----:B------:R-:W-:-:S05]  /*4660*/  IMAD.SHL.U32 R0, R3, 0x100000, RZ ;  /* 0x0010000003007824 */ /* 0x000fca00078e00ff */
[----:B------:R-:W-:Y:S02]  /*4670*/  LOP3.LUT R0, R5, R0, R6, 0xfe, !PT ;  /* 0x0000000005007212 */ /* 0x000fe400078efe06 */
.L_x_51790:
[----:B------:R-:W-:Y:S05]  /*4680*/  BSYNC B0 ;  /* 0x0000000000007941 */ /* 0x000fea0003800000 */
.L_x_51789:
[----:B------:R-:W0:Y:S02]  /*4690*/  F2I.FTZ.TRUNC.NTZ R0, R0 ;  /* 0x0000000000007305 */ /* 0x000e24000021f100 */
[----:B0-----:R-:W-:Y:S01]  /*46a0*/  PRMT R19, R0, 0x7610, R19 ;  /* 0x0000761000137816 */ /* 0x001fe20000000013 */
[----:B------:R-:W-:Y:S05]  /*46b0*/  BRA `(.L_x_51774) ;  /* 0x0000047000007947 */ /* 0x000fea0003800000 */
.L_x_51787:
        /* <DEDUP_REMOVED lines=21> */
.L_x_51796:
[----:B------:R-:W-:Y:S05]  /*4810*/  BSYNC B1 ;  /* 0x0000000000017941 */ /* 0x000fea0003800000 */
.L_x_51795:
[----:B------:R-:W-:Y:S01]  /*4820*/  LEA R5, R0, 0x37800000, 0x17 ;  /* 0x3780000000057811 */ /* 0x000fe200078eb8ff */
[----:B------:R-:W-:-:S05]  /*4830*/  IMAD.SHL.U32 R0, R3, 0x200000, RZ ;  /* 0x0020000003007824 */ /* 0x000fca00078e00ff */
[----:B------:R-:W-:Y:S02]  /*4840*/  LOP3.LUT R0, R5, R0, R6, 0xfe, !PT ;  /* 0x0000000005007212 */ /* 0x000fe400078efe06 */
.L_x_51794:
[----:B------:R-:W-:Y:S05]  /*4850*/  BSYNC B0 ;  /* 0x0000000000007941 */ /* 0x000fea0003800000 */
.L_x_51793:
[----:B------:R-:W0:Y:S02]  /*4860*/  F2I.FTZ.TRUNC.NTZ R0, R0 ;  /* 0x0000000000007305 */ /* 0x000e24000021f100 */
[----:B0-----:R-:W-:Y:S01]  /*4870*/  PRMT R19, R0, 0x7610, R19 ;  /* 0x0000761000137816 */ /* 0x001fe20000000013 */
[----:B------:R-:W-:Y:S05]  /*4880*/  BRA `(.L_x_51774) ;  /* 0x000002a000007947 */ /* 0x000fea0003800000 */
.L_x_51786:
        /* <DEDUP_REMOVED lines=14> */
.L_x_51800:
[----:B------:R-:W-:Y:S05]  /*4970*/  BSYNC B0 ;  /* 0x0000000000007941 */ /* 0x000fea0003800000 */
.L_x_51799:
[----:B------:R-:W0:Y:S02]  /*4980*/  F2I.FTZ.TRUNC.NTZ R0, R0 ;  /* 0x0000000000007305 */ /* 0x000e24000021f100 */
[----:B0-----:R-:W-:Y:S01]  /*4990*/  PRMT R19, R0, 0x7610, R19 ;  /* 0x0000761000137816 */ /* 0x001fe20000000013 */
[----:B------:R-:W-:Y:S05]  /*49a0*/  BRA `(.L_x_51774) ;  /* 0x0000018000007947 */ /* 0x000fea0003800000 */
.L_x_51773:
        /* <DEDUP_REMOVED lines=19> */
[----:B------:R-:W-:Y:S01]  /*4ae0*/  PRMT R19, RZ, 0x7610, R19 ;  /* 0x00007610ff137816 */ /* 0x000fe20000000013 */
[----:B------:R-:W-:Y:S05]  /*4af0*/  BRA `(.L_x_51774) ;  /* 0x0000003000007947 */ /* 0x000fea0003800000 */
.L_x_51798:
[----:B------:R0:W5:Y:S01]  /*4b00*/  LDG.E.U16 R19, [R4.64] ;  /* 0x0000002404137981 */ /* 0x000162000c1e1500 */
[----:B------:R-:W-:Y:S05]  /*4b10*/  BRA `(.L_x_51774) ;  /* 0x0000001000007947 */ /* 0x000fea0003800000 */
.L_x_51797:
[----:B------:R0:W5:Y:S02]  /*4b20*/  LDG.E.U16 R19, [R4.64] ;  /* 0x0000002404137981 */ /* 0x000164000c1e1500 */
.L_x_51774:
        /* <DEDUP_REMOVED lines=16> */
.L_x_51804:
[----:B------:R0:W5:Y:S01]  /*4c30*/  LDG.E.U8 R26, [R4.64] ;  /* 0x00000024041a7981 */ /* 0x000162000c1e1100 */
[----:B------:R-:W-:Y:S05]  /*4c40*/  BRA `(.L_x_51806) ;  /* 0x00000d8000007947 */ /* 0x000fea0003800000 */
.L_x_51803:
        /* <DEDUP_REMOVED lines=8> */
.L_x_51808:
[----:B------:R0:W5:Y:S01]  /*4cd0*/  LDG.E.U16 R26, [R4.64] ;  /* 0x00000024041a7981 */ /* 0x000162000c1e1500 */
[----:B------:R-:W-:Y:S05]  /*4ce0*/  BRA `(.L_x_51806) ;  /* 0x00000ce000007947 */ /* 0x000fea0003800000 */
.L_x_51807:
[----:B------:R0:W5:Y:S01]  /*4cf0*/  LDG.E.U16 R26, [R4.64] ;  /* 0x00000024041a7981 */ /* 0x000162000c1e1500 */
[----:B------:R-:W-:Y:S05]  /*4d00*/  BRA `(.L_x_51806) ;  /* 0x00000cc000007947 */ /* 0x000fea0003800000 */
.L_x_51802:
[----:B------:R-:W-:-:S13]  /*4d10*/  ISETP.GT.AND P0, PT, R0, 0x6, PT ;  /* 0x000000060000780c */ /* 0x000fda0003f04270 */
[----:B------:R-:W-:Y:S05]  /*4d20*/  @P0 BRA `(.L_x_51809) ;  /* 0x000000c000000947 */ /* 0x000fea0003800000 */
[----:B------:R-:W-:-:S13]  /*4d30*/  ISETP.NE.AND P0, PT, R0, 0x5, PT ;  /* 0x000000050000780c */ /* 0x000fda0003f05270 */
[----:B------:R-:W-:Y:S05]  /*4d40*/  @!P0 BRA `(.L_x_51810) ;  /* 0x0000005000008947 */ /* 0x000fea0003800000 */
[----:B------:R-:W-:-:S13]  /*4d50*/  ISETP.NE.AND P0, PT, R0, 0x6, PT ;  /* 0x000000060000780c */ /* 0x000fda0003f05270 */
[----:B------:R-:W-:Y:S05]  /*4d60*/  @P0 BRA `(.L_x_51805) ;  /* 0x00000ae000000947 */ /* 0x000fea0003800000 */
[----:B----4-:R-:W4:Y:S02]  /*4d70*/  LDG.E R4, [R4.64] ;  /* 0x0000002404047981 */ /* 0x010f24000c1e1900 */
[----:B----4-:R0:W4:Y:S01]  /*4d80*/  F2I.FTZ.TRUNC.NTZ R26, R4 ;  /* 0x00000004001a7305 */ /* 0x010122000021f100 */
[----:B------:R-:W-:Y:S05]  /*4d90*/  BRA `(.L_x_51806) ;  /* 0x00000c3000007947 */ /* 0x000fea0003800000 */
.L_x_51810:
[----:B----4-:R-:W4:Y:S02]  /*4da0*/  LDG.E.U16 R0, [R4.64] ;  /* 0x0000002404007981 */ /* 0x010f24000c1e1500 */
[----:B----4-:R-:W-:-:S06]  /*4db0*/  HADD2.F32 R0, -RZ, R0.H0_H0 ;  /* 0x20000000ff007230 */ /* 0x010fcc0000004100 */
[----:B------:R-:W0:Y:S02]  /*4dc0*/  F2I.FTZ.TRUNC.NTZ R0, R0 ;  /* 0x0000000000007305 */ /* 0x000e24000021f100 */
[----:B0-----:R-:W-:Y:S01]  /*4dd0*/  PRMT R26, R0, 0x7610, R26 ;  /* 0x00007610001a7816 */ /* 0x001fe2000000001a */
[----:B------:R-:W-:Y:S05]  /*4de0*/  BRA `(.L_x_51806) ;  /* 0x00000be000007947 */ /* 0x000fea0003800000 */
.L_x_51809:
[----:B------:R-:W-:-:S13]  /*4df0*/  ISETP.NE.AND P0, PT, R0, 0x7, PT ;  /* 0x000000070000780c */ /* 0x000fda0003f05270 */
[----:B------:R-:W-:Y:S05]  /*4e00*/  @!P0 BRA `(.L_x_51811) ;  /* 0x000000c000008947 */ /* 0x000fea0003800000 */
[----:B------:R-:W-:-:S13]  /*4e10*/  ISETP.NE.AND P0, PT, R0, 0x8, PT ;  /* 0x000000080000780c */ /* 0x000fda0003f05270 */
[----:B------:R-:W-:Y:S05]  /*4e20*/  @!P0 BRA `(.L_x_51812) ;  /* 0x0000005000008947 */ /* 0x000fea0003800000 */
[----:B------:R-:W-:-:S13]  /*4e30*/  ISETP.NE.AND P0, PT, R0, 0x9, PT ;  /* 0x000000090000780c */ /* 0x000fda0003f05270 */
[----:B------:R-:W-:Y:S05]  /*4e40*/  @P0 BRA `(.L_x_51805) ;  /* 0x00000a0000000947 */ /* 0x000fea0003800000 */
[----:B----4-:R-:W4:Y:S02]  /*4e50*/  LDG.E R4, [R4.64] ;  /* 0x0000002404047981 */ /* 0x010f24000c1e1900 */
[----:B----4-:R0:W4:Y:S01]  /*4e60*/  F2I.FTZ.TRUNC.NTZ R26, R4 ;  /* 0x00000004001a7305 */ /* 0x010122000021f100 */
[----:B------:R-:W-:Y:S05]  /*4e70*/  BRA `(.L_x_51806) ;  /* 0x00000b5000007947 */ /* 0x000fea0003800000 */
.L_x_51812:
[----:B----4-:R-:W4:Y:S02]  /*4e80*/  LDG.E.U16 R4, [R4.64] ;  /* 0x0000002404047981 */ /* 0x010f24000c1e1500 */
[----:B----4-:R-:W-:-:S06]  /*4e90*/  HADD2.F32 R0, -RZ, R4.H0_H0 ;  /* 0x20000004ff007230 */ /* 0x010fcc0000004100 */
[----:B------:R-:W0:Y:S02]  /*4ea0*/  F2I.FTZ.TRUNC.NTZ R0, R0 ;  /* 0x0000000000007305 */ /* 0x000e24000021f100 */
[----:B0-----:R-:W-:Y:S01]  /*4eb0*/  PRMT R26, R0, 0x7610, R26 ;  /* 0x00007610001a7816 */ /* 0x001fe2000000001a */
[----:B------:R-:W-:Y:S05]  /*4ec0*/  BRA `(.L_x_51806) ;  /* 0x00000b0000007947 */ /* 0x000fea0003800000 */
.L_x_51811:
[----:B----4-:R-:W4:Y:S02]  /*4ed0*/  LDG.E.64 R4, [R4.64] ;  /* 0x0000002404047981 */ /* 0x010f24000c1e1b00 */
[----:B----4-:R0:W4:Y:S01]  /*4ee0*/  F2I.F64.TRUNC R26, R4 ;  /* 0x00000004001a7311 */ /* 0x010122000030d100 */
[----:B------:R-:W-:Y:S05]  /*4ef0*/  BRA `(.L_x_51806) ;  /* 0x00000ad000007947 */ /* 0x000fea0003800000 */
.L_x_51801:
        /* <DEDUP_REMOVED lines=10> */
[----:B------:R-:W-:Y:S01]  /*4fa0*/  SEL R26, RZ, 0x1, !P0 ;  /* 0x00000001ff1a7807 */ /* 0x000fe20004000000 */
[----:B------:R-:W-:Y:S05]  /*4fb0*/  BRA `(.L_x_51806) ;  /* 0x00000a1000007947 */ /* 0x000fea0003800000 */
.L_x_51815:
[----:B----4-:R-:W4:Y:S02]  /*4fc0*/  LDG.E.64 R4, [R4.64] ;  /* 0x0000002404047981 */ /* 0x010f24000c1e1b00 */
[----:B----4-:R0:W4:Y:S01]  /*4fd0*/  F2I.F64.TRUNC R26, R4 ;  /* 0x00000004001a7311 */ /* 0x010122000030d100 */
[----:B------:R-:W-:Y:S05]  /*4fe0*/  BRA `(.L_x_51806) ;  /* 0x000009e000007947 */ /* 0x000fea0003800000 */
.L_x_51814:
        /* <DEDUP_REMOVED lines=28> */
.L_x_51817:
        /* <DEDUP_REMOVED lines=15> */
.L_x_51816:
[----:B----4-:R-:W4:Y:S02]  /*52a0*/  LDG.E.U16 R0, [R4.64] ;  /* 0x0000002404007981 */ /* 0x010f24000c1e1500 */
[----:B----4-:R-:W-:-:S06]  /*52b0*/  PRMT R0, RZ, 0x5410, R0 ;  /* 0x00005410ff007816 */ /* 0x010fcc0000000000 */
[----:B------:R-:W0:Y:S02]  /*52c0*/  F2I.FTZ.TRUNC.NTZ R0, R0 ;  /* 0x0000000000007305 */ /* 0x000e24000021f100 */
[----:B0-----:R-:W-:Y:S01]  /*52d0*/  PRMT R26, R0, 0x7610, R26 ;  /* 0x00007610001a7816 */ /* 0x001fe2000000001a */
[----:B------:R-:W-:Y:S05]  /*52e0*/  BRA `(.L_x_51806) ;  /* 0x000006e000007947 */ /* 0x000fea0003800000 */
.L_x_51813:
        /* <DEDUP_REMOVED lines=10> */
.L_x_51820:
        /* <DEDUP_REMOVED lines=21> */
.L_x_51824:
[----:B------:R-:W-:Y:S05]  /*54e0*/  BSYNC B1 ;  /* 0x0000000000017941 */ /* 0x000fea0003800000 */
.L_x_51823:
[----:B------:R-:W-:Y:S01]  /*54f0*/  LEA R5, R0, 0x3b800000, 0x17 ;  /* 0x3b80000000057811 */ /* 0x000fe200078eb8ff */
[----:B------:R-:W-:-:S05]  /*5500*/  IMAD.SHL.U32 R0, R3, 0x100000, RZ ;  /* 0x0010000003007824 */ /* 0x000fca00078e00ff */
[----:B------:R-:W-:Y:S02]  /*5510*/  LOP3.LUT R0, R5, R0, R6, 0xfe, !PT ;  /* 0x0000000005007212 */ /* 0x000fe400078efe06 */
.L_x_51822:
[----:B------:R-:W-:Y:S05]  /*5520*/  BSYNC B0 ;  /* 0x0000000000007941 */ /* 0x000fea0003800000 */
.L_x_51821:
[----:B------:R-:W0:Y:S02]  /*5530*/  F2I.FTZ.TRUNC.NTZ R0, R0 ;  /* 0x0000000000007305 */ /* 0x000e24000021f100 */
[----:B0-----:R-:W-:Y:S01]  /*5540*/  PRMT R26, R0, 0x7610, R26 ;  /* 0x00007610001a7816 */ /* 0x001fe2000000001a */
[----:B------:R-:W-:Y:S05]  /*5550*/  BRA `(.L_x_51806) ;  /* 0x0000047000007947 */ /* 0x000fea0003800000 */
.L_x_51819:
        /* <DEDUP_REMOVED lines=21> */
.L_x_51828:
[----:B------:R-:W-:Y:S05]  /*56b0*/  BSYNC B1 ;  /* 0x0000000000017941 */ /* 0x000fea0003800000 */
.L_x_51827:
[----:B------:R-:W-:Y:S01]  /*56c0*/  LEA R5, R0, 0x37800000, 0x17 ;  /* 0x3780000000057811 */ /* 0x000fe200078eb8ff */
[----:B------:R-:W-:-:S05]  /*56d0*/  IMAD.SHL.U32 R0, R3, 0x200000, RZ ;  /* 0x0020000003007824 */ /* 0x000fca00078e00ff */
[----:B------:R-:W-:Y:S02]  /*56e0*/  LOP3.LUT R0, R5, R0, R6, 0xfe, !PT ;  /* 0x0000000005007212 */ /* 0x000fe400078efe06 */
.L_x_51826:
[----:B------:R-:W-:Y:S05]  /*56f0*/  BSYNC B0 ;  /* 0x0000000000007941 */ /* 0x000fea0003800000 */
.L_x_51825:
[----:B------:R-:W0:Y:S02]  /*5700*/  F2I.FTZ.TRUNC.NTZ R0, R0 ;  /* 0x0000000000007305 */ /* 0x000e24000021f100 */
[----:B0-----:R-:W-:Y:S01]  /*5710*/  PRMT R26, R0, 0x7610, R26 ;  /* 0x00007610001a7816 */ /* 0x001fe2000000001a */
[----:B------:R-:W-:Y:S05]  /*5720*/  BRA `(.L_x_51806) ;  /* 0x000002a000007947 */ /* 0x000fea0003800000 */
.L_x_51818:
        /* <DEDUP_REMOVED lines=14> */
.L_x_51832:
[----:B------:R-:W-:Y:S05]  /*5810*/  BSYNC B0 ;  /* 0x0000000000007941 */ /* 0x000fea0003800000 */
.L_x_51831:
[----:B------:R-:W0:Y:S02]  /*5820*/  F2I.FTZ.TRUNC.NTZ R0, R0 ;  /* 0x0000000000007305 */ /* 0x000e24000021f100 */
[----:B0-----:R-:W-:Y:S01]  /*5830*/  PRMT R26, R0, 0x7610, R26 ;  /* 0x00007610001a7816 */ /* 0x001fe2000000001a */
[----:B------:R-:W-:Y:S05]  /*5840*/  BRA `(.L_x_51806) ;  /* 0x0000018000007947 */ /* 0x000fea0003800000 */
.L_x_51805:
        /* <DEDUP_REMOVED lines=19> */
[----:B------:R-:W-:Y:S01]  /*5980*/  PRMT R26, RZ, 0x7610, R26 ;  /* 0x00007610ff1a7816 */ /* 0x000fe2000000001a */
[----:B------:R-:W-:Y:S05]  /*5990*/  BRA `(.L_x_51806) ;  /* 0x0000003000007947 */ /* 0x000fea0003800000 */
.L_x_51830:
[----:B------:R0:W5:Y:S01]  /*59a0*/  LDG.E.U16 R26, [R4.64] ;  /* 0x00000024041a7981 */ /* 0x000162000c1e1500 */
[----:B------:R-:W-:Y:S05]  /*59b0*/  BRA `(.L_x_51806) ;  /* 0x0000001000007947 */ /* 0x000fea0003800000 */
.L_x_51829:
[----:B------:R0:W5:Y:S02]  /*59c0*/  LDG.E.U16 R26, [R4.64] ;  /* 0x00000024041a7981 */ /* 0x000164000c1e1500 */
.L_x_51806:
[----:B------:R-:W-:-:S03]  /*59d0*/  IADD3 R23, R23, 0x80, RZ ;  /* 0x0000008017177810 */ /* 0x000fc60007ffe0ff */
.L_x_51768:
[----:B------:R-:W-:Y:S05]  /*59e0*/  BSYNC B6 ;  /* 0x0000000000067941 */ /* 0x000fea0003800000 */
.L_x_51767:
        /* <DEDUP_REMOVED lines=21> */
.L_x_51838:
[----:B------:R0:W5:Y:S01]  /*5b40*/  LDG.E.U8 R24, [R4.64] ;  /* 0x0000002404187981 */ /* 0x000162000c1e1100 */
[----:B------:R-:W-:Y:S05]  /*5b50*/  BRA `(.L_x_51840) ;  /* 0x00000d8000007947 */ /* 0x000fea0003800000 */
.L_x_51837:
        /* <DEDUP_REMOVED lines=8> */
.L_x_51842:
[----:B------:R0:W5:Y:S01]  /*5be0*/  LDG.E.U16 R24, [R4.64] ;  /* 0x0000002404187981 */ /* 0x000162000c1e1500 */
[----:B------:R-:W-:Y:S05]  /*5bf0*/  BRA `(.L_x_51840) ;  /* 0x00000ce000007947 */ /* 0x000fea0003800000 */
.L_x_51841:
[----:B------:R0:W5:Y:S01]  /*5c00*/  LDG.E.U16 R24, [R4.64] ;  /* 0x0000002404187981 */ /* 0x000162000c1e1500 */
[----:B------:R-:W-:Y:S05]  /*5c10*/  BRA `(.L_x_51840) ;  /* 0x00000cc000007947 */ /* 0x000fea0003800000 */
.L_x_51836:
        /* <DEDUP_REMOVED lines=9> */
.L_x_51844:
[----:B----4-:R-:W4:Y:S02]  /*5cb0*/  LDG.E.U16 R0, [R4.64] ;  /* 0x0000002404007981 */ /* 0x010f24000c1e1500 */
[----:B----4-:R-:W-:-:S06]  /*5cc0*/  HADD2.F32 R0, -RZ, R0.H0_H0 ;  /* 0x20000000ff007230 */ /* 0x010fcc0000004100 */
[----:B------:R-:W0:Y:S02]  /*5cd0*/  F2I.FTZ.TRUNC.NTZ R0, R0 ;  /* 0x0000000000007305 */ /* 0x000e24000021f100 */
[----:B0-----:R-:W-:Y:S01]  /*5ce0*/  PRMT R24, R0, 0x7610, R24 ;  /* 0x0000761000187816 */ /* 0x001fe20000000018 */
[----:B------:R-:W-:Y:S05]  /*5cf0*/  BRA `(.L_x_51840) ;  /* 0x00000be000007947 */ /* 0x000fea0003800000 */
.L_x_51843:
        /* <DEDUP_REMOVED lines=9> */
.L_x_51846:
[----:B----4-:R-:W4:Y:S02]  /*5d90*/  LDG.E.U16 R4, [R4.64] ;  /* 0x0000002404047981 */ /* 0x010f24000c1e1500 */
[----:B----4-:R-:W-:-:S06]  /*5da0*/  HADD2.F32 R0, -RZ, R4.H0_H0 ;  /* 0x20000004ff007230 */ /* 0x010fcc0000004100 */
[----:B------:R-:W0:Y:S02]  /*5db0*/  F2I.FTZ.TRUNC.NTZ R0, R0 ;  /* 0x0000000000007305 */ /* 0x000e24000021f100 */
[----:B0-----:R-:W-:Y:S01]  /*5dc0*/  PRMT R24, R0, 0x7610, R24 ;  /* 0x0000761000187816 */ /* 0x001fe20000000018 */
[----:B------:R-:W-:Y:S05]  /*5dd0*/  BRA `(.L_x_51840) ;  /* 0x00000b0000007947 */ /* 0x000fea0003800000 */
.L_x_51845:
[----:B----4-:R-:W4:Y:S02]  /*5de0*/  LDG.E.64 R4, [R4.64] ;  /* 0x0000002404047981 */ /* 0x010f24000c1e1b00 */
[----:B----4-:R0:W4:Y:S01]  /*5df0*/  F2I.F64.TRUNC R24, R4 ;  /* 0x0000000400187311 */ /* 0x010122000030d100 */
[----:B------:R-:W-:Y:S05]  /*5e00*/  BRA `(.L_x_51840) ;  /* 0x00000ad000007947 */ /* 0x000fea0003800000 */
.L_x_51835:
        /* <DEDUP_REMOVED lines=12> */
.L_x_51849:
[----:B----4-:R-:W4:Y:S02]  /*5ed0*/  LDG.E.64 R4, [R4.64] ;  /* 0x0000002404047981 */ /* 0x010f24000c1e1b00 */
[----:B----4-:R0:W4:Y:S01]  /*5ee0*/  F2I.F64.TRUNC R24, R4 ;  /* 0x0000000400187311 */ /* 0x010122000030d100 */
[----:B------:R-:W-:Y:S05]  /*5ef0*/  BRA `(.L_x_51840) ;  /* 0x000009e000007947 */ /* 0x000fea0003800000 */
.L_x_51848:
        /* <DEDUP_REMOVED lines=28> */
.L_x_51851:
        /* <DEDUP_REMOVED lines=15> */
.L_x_51850:
[----:B----4-:R-:W4:Y:S02]  /*61b0*/  LDG.E.U16 R0, [R4.64] ;  /* 0x0000002404007981 */ /* 0x010f24000c1e1500 */
[----:B----4-:R-:W-:-:S06]  /*61c0*/  PRMT R0, RZ, 0x5410, R0 ;  /* 0x00005410ff007816 */ /* 0x010fcc0000000000 */
[----:B------:R-:W0:Y:S02]  /*61d0*/  F2I.FTZ.TRUNC.NTZ R0, R0 ;  /* 0x0000000000007305 */ /* 0x000e24000021f100 */
[----:B0-----:R-:W-:Y:S01]  /*61e0*/  PRMT R24, R0, 0x7610, R24 ;  /* 0x0000761000187816 */ /* 0x001fe20000000018 */
[----:B------:R-:W-:Y:S05]  /*61f0*/  BRA `(.L_x_51840) ;  /* 0x000006e000007947 */ /* 0x000fea0003800000 */
.L_x_51847:
        /* <DEDUP_REMOVED lines=10> */
.L_x_51854:
        /* <DEDUP_REMOVED lines=21> */
.L_x_51858:
[----:B------:R-:W-:Y:S05]  /*63f0*/  BSYNC B1 ;  /* 0x0000000000017941 */ /* 0x000fea0003800000 */
.L_x_51857:
[----:B------:R-:W-:Y:S01]  /*6400*/  LEA R5, R0, 0x3b800000, 0x17 ;  /* 0x3b80000000057811 */ /* 0x000fe200078eb8ff */
[----:B------:R-:W-:-:S05]  /*6410*/  IMAD.SHL.U32 R0, R3, 0x100000, RZ ;  /* 0x0010000003007824 */ /* 0x000fca00078e00ff */
[----:B------:R-:W-:Y:S02]  /*6420*/  LOP3.LUT R0, R5, R0, R6, 0xfe, !PT ;  /* 0x0000000005007212 */ /* 0x000fe400078efe06 */
.L_x_51856:
[----:B------:R-:W-:Y:S05]  /*6430*/  BSYNC B0 ;  /* 0x0000000000007941 */ /* 0x000fea0003800000 */
.L_x_51855:
[----:B------:R-:W0:Y:S02]  /*6440*/  F2I.FTZ.TRUNC.NTZ R0, R0 ;  /* 0x0000000000007305 */ /* 0x000e24000021f100 */
[----:B0-----:R-:W-:Y:S01]  /*6450*/  PRMT R24, R0, 0x7610, R24 ;  /* 0x0000761000187816 */ /* 0x001fe20000000018 */
[----:B------:R-:W-:Y:S05]  /*6460*/  BRA `(.L_x_51840) ;  /* 0x0000047000007947 */ /* 0x000fea0003800000 */
.L_x_51853:
        /* <DEDUP_REMOVED lines=21> */
.L_x_51862:
[----:B------:R-:W-:Y:S05]  /*65c0*/  BSYNC B1 ;  /* 0x0000000000017941 */ /* 0x000fea0003800000 */
.L_x_51861:
[----:B------:R-:W-:Y:S01]  /*65d0*/  LEA R5, R0, 0x37800000, 0x17 ;  /* 0x3780000000057811 */ /* 0x000fe200078eb8ff */
[----:B------:R-:W-:-:S05]  /*65e0*/  IMAD.SHL.U32 R0, R3, 0x200000, RZ ;  /* 0x0020000003007824 */ /* 0x000fca00078e00ff */
[----:B------:R-:W-:Y:S02]  /*65f0*/  LOP3.LUT R0, R5, R0, R6, 0xfe, !PT ;  /* 0x0000000005007212 */ /* 0x000fe400078efe06 */
.L_x_51860:
[----:B------:R-:W-:Y:S05]  /*6600*/  BSYNC B0 ;  /* 0x0000000000007941 */ /* 0x000fea0003800000 */
.L_x_51859:
[----:B------:R-:W0:Y:S02]  /*6610*/  F2I.FTZ.TRUNC.NTZ R0, R0 ;  /* 0x0000000000007305 */ /* 0x000e24000021f100 */
[----:B0-----:R-:W-:Y:S01]  /*6620*/  PRMT R24, R0, 0x7610, R24 ;  /* 0x0000761000187816 */ /* 0x001fe20000000018 */
[----:B------:R-:W-:Y:S05]  /*6630*/  BRA `(.L_x_51840) ;  /* 0x000002a000007947 */ /* 0x000fea0003800000 */
.L_x_51852:
        /* <DEDUP_REMOVED lines=14> */
.L_x_51866:
[----:B------:R-:W-:Y:S05]  /*6720*/  BSYNC B0 ;  /* 0x0000000000007941 */ /* 0x000fea0003800000 */
.L_x_51865:
[----:B------:R-:W0:Y:S02]  /*6730*/  F2I.FTZ.TRUNC.NTZ R0, R0 ;  /* 0x0000000000007305 */ /* 0x000e24000021f100 */
[----:B0-----:R-:W-:Y:S01]  /*6740*/  PRMT R24, R0, 0x7610, R24 ;  /* 0x0000761000187816 */ /* 0x001fe20000000018 */
[----:B------:R-:W-:Y:S05]  /*6750*/  BRA `(.L_x_51840) ;  /* 0x0000018000007947 */ /* 0x000fea0003800000 */
.L_x_51839:
        /* <DEDUP_REMOVED lines=21> */
.L_x_51864:
[----:B------:R0:W5:Y:S01]  /*68b0*/  LDG.E.U16 R24, [R4.64] ;  /* 0x0000002404187981 */ /* 0x000162000c1e1500 */
[----:B------:R-:W-:Y:S05]  /*68c0*/  BRA `(.L_x_51840) ;  /* 0x0000001000007947 */ /* 0x000fea0003800000 */
.L_x_51863:
[----:B------:R0:W5:Y:S02]  /*68d0*/  LDG.E.U16 R24, [R4.64] ;  /* 0x0000002404187981 */ /* 0x000164000c1e1500 */
.L_x_51840:
        /* <DEDUP_REMOVED lines=16> */
.L_x_51870:
[----:B------:R0:W5:Y:S01]  /*69e0*/  LDG.E.U8 R17, [R4.64] ;  /* 0x0000002404117981 */ /* 0x000162000c1e1100 */
[----:B------:R-:W-:Y:S05]  /*69f0*/  BRA `(.L_x_51834) ;  /* 0x00000d7000007947 */ /* 0x000fea0003800000 */
.L_x_51869:
        /* <DEDUP_REMOVED lines=8> */
.L_x_51873:
[----:B------:R0:W5:Y:S01]  /*6a80*/  LDG.E.U16 R17, [R4.64] ;  /* 0x0000002404117981 */ /* 0x000162000c1e1500 */
[----:B------:R-:W-:Y:S05]  /*6a90*/  BRA `(.L_x_51834) ;  /* 0x00000cd000007947 */ /* 0x000fea0003800000 */
.L_x_51872:
[----:B------:R0:W5:Y:S01]  /*6aa0*/  LDG.E.U16 R17, [R4.64] ;  /* 0x0000002404117981 */ /* 0x000162000c1e1500 */
[----:B------:R-:W-:Y:S05]  /*6ab0*/  BRA `(.L_x_51834) ;  /* 0x00000cb000007947 */ /* 0x000fea0003800000 */
.L_x_51868:
        /* <DEDUP_REMOVED lines=9> */
.L_x_51875:
[----:B----4-:R-:W4:Y:S02]  /*6b50*/  LDG.E.U16 R0, [R4.64] ;  /* 0x0000002404007981 */ /* 0x010f24000c1e1500 */
[----:B----4-:R-:W-:-:S06]  /*6b60*/  HADD2.F32 R0, -RZ, R0.H0_H0 ;  /* 0x20000000ff007230 */ /* 0x010fcc0000004100 */
[----:B------:R-:W0:Y:S02]  /*6b70*/  F2I.FTZ.TRUNC.NTZ R0, R0 ;  /* 0x0000000000007305 */ /* 0x000e24000021f100 */
[----:B0-----:R-:W-:Y:S01]  /*6b80*/  PRMT R17, R0, 0x7610, R17 ;  /* 0x0000761000117816 */ /* 0x001fe20000000011 */
[----:B------:R-:W-:Y:S05]  /*6b90*/  BRA `(.L_x_51834) ;  /* 0x00000bd000007947 */ /* 0x000fea0003800000 */
.L_x_51874:
        /* <DEDUP_REMOVED lines=9> */
.L_x_51877:
[----:B----4-:R-:W4:Y:S02]  /*6c30*/  LDG.E.U16 R4, [R4.64] ;  /* 0x0000002404047981 */ /* 0x010f24000c1e1500 */
[----:B----4-:R-:W-:-:S06]  /*6c40*/  HADD2.F32 R0, -RZ, R4.H0_H0 ;  /* 0x20000004ff007230 */ /* 0x010fcc0000004100 */
[----:B------:R-:W0:Y:S02]  /*6c50*/  F2I.FTZ.TRUNC.NTZ R0, R0 ;  /* 0x0000000000007305 */ /* 0x000e24000021f100 */
[----:B0-----:R-:W-:Y:S01]  /*6c60*/  PRMT R17, R0, 0x7610, R17 ;  /* 0x0000761000117816 */ /* 0x001fe20000000011 */
[----:B------:R-:W-:Y:S05]  /*6c70*/  BRA `(.L_x_51834) ;  /* 0x00000af000007947 */ /* 0x000fea0003800000 */
.L_x_51876:
[----:B----4-:R-:W4:Y:S02]  /*6c80*/  LDG.E.64 R4, [R4.64] ;  /* 0x0000002404047981 */ /* 0x010f24000c1e1b00 */
[----:B----4-:R0:W4:Y:S01]  /*6c90*/  F2I.F64.TRUNC R17, R4 ;  /* 0x0000000400117311 */ /* 0x010122000030d100 */
[----:B------:R-:W-:Y:S05]  /*6ca0*/  BRA `(.L_x_51834) ;  /* 0x00000ac000007947 */ /* 0x000fea0003800000 */
.L_x_51867:
        /* <DEDUP_REMOVED lines=12> */
.L_x_51880:
[----:B----4-:R-:W4:Y:S02]  /*6d70*/  LDG.E.64 R4, [R4.64] ;  /* 0x0000002404047981 */ /* 0x010f24000c1e1b00 */
[----:B----4-:R0:W4:Y:S01]  /*6d80*/  F2I.F64.TRUNC R17, R4 ;  /* 0x0000000400117311 */ /* 0x010122000030d100 */
[----:B------:R-:W-:Y:S05]  /*6d90*/  BRA `(.L_x_51834) ;  /* 0x000009d000007947 */ /* 0x000fea0003800000 */
.L_x_51879:
        /* <DEDUP_REMOVED lines=28> */
.L_x_51882:
        /* <DEDUP_REMOVED lines=15> */
.L_x_51881:
[----:B----4-:R-:W4:Y:S02]  /*7050*/  LDG.E.U16 R0, [R4.64] ;  /* 0x0000002404007981 */ /* 0x010f24000c1e1500 */
[----:B----4-:R-:W-:-:S06]  /*7060*/  PRMT R0, RZ, 0x5410, R0 ;  /* 0x00005410ff007816 */ /* 0x010fcc0000000000 */
[----:B------:R-:W0:Y:S02]  /*7070*/  F2I.FTZ.TRUNC.NTZ R0, R0 ;  /* 0x0000000000007305 */ /* 0x000e24000021f100 */
[----:B0-----:R-:W-:Y:S01]  /*7080*/  PRMT R17, R0, 0x7610, R17 ;  /* 0x0000761000117816 */ /* 0x001fe20000000011 */
[----:B------:R-:W-:Y:S05]  /*7090*/  BRA `(.L_x_51834) ;  /* 0x000006d000007947 */ /* 0x000fea0003800000 */
.L_x_51878:
        /* <DEDUP_REMOVED lines=10> */
.L_x_51885:
        /* <DEDUP_REMOVED lines=21> */
.L_x_51889:
[----:B------:R-:W-:Y:S05]  /*7290*/  BSYNC B1 ;  /* 0x0000000000017941 */ /* 0x000fea0003800000 */
.L_x_51888:
[----:B------:R-:W-:Y:S01]  /*72a0*/  LEA R5, R0, 0x3b800000, 0x17 ;  /* 0x3b80000000057811 */ /* 0x000fe200078eb8ff */
[----:B------:R-:W-:-:S05]  /*72b0*/  IMAD.SHL.U32 R0, R3, 0x100000, RZ ;  /* 0x0010000003007824 */ /* 0x000fca00078e00ff */
[----:B------:R-:W-:Y:S02]  /*72c0*/  LOP3.LUT R0, R5, R0, R6, 0xfe, !PT ;  /* 0x0000000005007212 */ /* 0x000fe400078efe06 */
.L_x_51887:
[----:B------:R-:W-:Y:S05]  /*72d0*/  BSYNC B0 ;  /* 0x0000000000007941 */ /* 0x000fea0003800000 */
.L_x_51886:
[----:B------:R-:W0:Y:S02]  /*72e0*/  F2I.FTZ.TRUNC.NTZ R0, R0 ;  /* 0x0000000000007305 */ /* 0x000e24000021f100 */
[----:B0-----:R-:W-:Y:S01]  /*72f0*/  PRMT R17, R0, 0x7610, R17 ;  /* 0x0000761000117816 */ /* 0x001fe20000000011 */
[----:B------:R-:W-:Y:S05]  /*7300*/  BRA `(.L_x_51834) ;  /* 0x0000046000007947 */ /* 0x000fea0003800000 */
.L_x_51884:
        /* <DEDUP_REMOVED lines=21> */
.L_x_51893:
[----:B------:R-:W-:Y:S05]  /*7460*/  BSYNC B1 ;  /* 0x0000000000017941 */ /* 0x000fea0003800000 */
.L_x_51892:
[----:B------:R-:W-:Y:S01]  /*7470*/  LEA R5, R0, 0x37800000, 0x17 ;  /* 0x3780000000057811 */ /* 0x000fe200078eb8ff */
[----:B------:R-:W-:-:S05]  /*7480*/  IMAD.SHL.U32 R0, R3, 0x200000, RZ ;  /* 0x0020000003007824 */ /* 0x000fca00078e00ff */
[----:B------:R-:W-:Y:S02]  /*7490*/  LOP3.LUT R0, R5, R0, R6, 0xfe, !PT ;  /* 0x0000000005007212 */ /* 0x000fe400078efe06 */
.L_x_51891:
[----:B------:R-:W-:Y:S05]  /*74a0*/  BSYNC B0 ;  /* 0x0000000000007941 */ /* 0x000fea0003800000 */
.L_x_51890:
[----:B------:R-:W0:Y:S02]  /*74b0*/  F2I.FTZ.TRUNC.NTZ R0, R0 ;  /* 0x0000000000007305 */ /* 0x000e24000021f100 */
[----:B0-----:R-:W-:Y:S01]  /*74c0*/  PRMT R17, R0, 0x7610, R17 ;  /* 0x0000761000117816 */ /* 0x001fe20000000011 */
[----:B------:R-:W-:Y:S05]  /*74d0*/  BRA `(.L_x_51834) ;  /* 0x0000029000007947 */ /* 0x000fea0003800000 */
.L_x_51883:
        /* <DEDUP_REMOVED lines=14> */
.L_x_51897:
[----:B------:R-:W-:Y:S05]  /*75c0*/  BSYNC B0 ;  /* 0x0000000000007941 */ /* 0x000fea0003800000 */
.L_x_51896:
[----:B------:R-:W0:Y:S02]  /*75d0*/  F2I.FTZ.TRUNC.NTZ R0, R0 ;  /* 0x0000000000007305 */ /* 0x000e24000021f100 */
[----:B0-----:R-:W-:Y:S01]  /*75e0*/  PRMT R17, R0, 0x7610, R17 ;  /* 0x0000761000117816 */ /* 0x001fe20000000011 */
[----:B------:R-:W-:Y:S05]  /*75f0*/  BRA `(.L_x_51834) ;  /* 0x0000017000007947 */ /* 0x000fea0003800000 */
.L_x_51871:
        /* <DEDUP_REMOVED lines=20> */
.L_x_51895:
[----:B------:R0:W5:Y:S01]  /*7740*/  LDG.E.U16 R17, [R4.64] ;  /* 0x0000002404117981 */ /* 0x000162000c1e1500 */
[----:B------:R-:W-:Y:S05]  /*7750*/  BRA `(.L_x_51834) ;  /* 0x0000001000007947 */ /* 0x000fea0003800000 */
.L_x_51894:
[----:B------:R0:W5:Y:S02]  /*7760*/  LDG.E.U16 R17, [R4.64] ;  /* 0x0000002404117981 */ /* 0x000164000c1e1500 */
.L_x_51834:
[----:B------:R-:W-:Y:S05]  /*7770*/  BSYNC B6 ;  /* 0x0000000000067941 */ /* 0x000fea0003800000 */
.L_x_51833:
[----:B------:R-:W0:Y:S01]  /*7780*/  S2R R23, SR_TID.X ;  /* 0x0000000000177919 */ /* 0x000e220000002100 */
[----:B------:R-:W-:Y:S01]  /*7790*/  BSSY B0, `(.L_x_51898) ;  /* 0x000003b000007945 */ /* 0x000fe20003800000 */
[----:B0-----:R-:W-:-:S13]  /*77a0*/  ISETP.GE.AND P0, PT, R23, R16, PT ;  /* 0x000000101700720c */ /* 0x001fda0003f06270 */
[----:B------:R-:W-:Y:S05]  /*77b0*/  @P0 BRA `(.L_x_51899) ;  /* 0x0000038000000947 */ /* 0x000fea0003800000 */
[----:B--2--5:R-:W-:-:S04]  /*77c0*/  PRMT R0, R22, 0x9910, RZ ;  /* 0x0000991016007816 */ /* 0x024fc800000000ff */
        /* <DEDUP_REMOVED lines=23> */
.L_x_51903:
[----:B------:R-:W-:Y:S02]  /*7940*/  LOP3.LUT R3, R6, 0xffff, RZ, 0xc0, !PT ;  /* 0x0000ffff06037812 */ /* 0x000fe400078ec0ff */
[----:B------:R-:W-:Y:S02]  /*7950*/  PRMT R7, R4, 0x9910, RZ ;  /* 0x0000991004077816 */ /* 0x000fe400000000ff */
[C---:B------:R-:W-:Y:S02]  /*7960*/  LOP3.LUT R0, R6.reuse, 0x1, RZ, 0xc0, !PT ;  /* 0x0000000106007812 */ /* 0x040fe400078ec0ff */
[----:B------:R-:W-:Y:S01]  /*7970*/  LEA.HI R4, R3, R6, RZ, 0x11 ;  /* 0x0000000603047211 */ /* 0x000fe200078f88ff */
[----:B------:R-:W-:Y:S01]  /*7980*/  IMAD.MOV.U32 R3, RZ, RZ, R7 ;  /* 0x000000ffff037224 */ /* 0x000fe200078e0007 */
[----:B------:R-:W-:Y:S02]  /*7990*/  IADD3 R6, R6, 0x1, RZ ;  /* 0x0000000106067810 */ /* 0x000fe40007ffe0ff */
[----:B------:R-:W-:-:S02]  /*79a0*/  ISETP.NE.U32.AND P1, PT, R0, 0x1, PT ;  /* 0x000000010000780c */ /* 0x000fc40003f25070 */
[----:B------:R-:W-:Y:S02]  /*79b0*/  LOP3.LUT R6, R6, 0xffff, RZ, 0xc0, !PT ;  /* 0x0000ffff06067812 */ /* 0x000fe400078ec0ff */
[C---:B------:R-:W-:Y:S02]  /*79c0*/  SEL R0, R5.reuse, 0x1, !P1 ;  /* 0x0000000105007807 */ /* 0x040fe40004800000 */
[----:B------:R-:W-:Y:S02]  /*79d0*/  ISETP.GE.U32.AND P1, PT, R6, 0x3, PT ;  /* 0x000000030600780c */ /* 0x000fe40003f26070 */
[----:B------:R-:W-:Y:S02]  /*79e0*/  PRMT R0, R0, 0x9910, RZ ;  /* 0x0000991000007816 */ /* 0x000fe400000000ff */
[----:B------:R-:W-:Y:S02]  /*79f0*/  PRMT R8, R5, 0x9910, RZ ;  /* 0x0000991005087816 */ /* 0x000fe400000000ff */
[----:B------:R-:W-:Y:S01]  /*7a00*/  PRMT R4, R4, 0x9910, RZ ;  /* 0x0000991004047816 */ /* 0x000fe200000000ff */
[----:B------:R-:W-:-:S02]  /*7a10*/  IMAD R0, R3, R0, RZ ;  /* 0x0000000003007224 */ /* 0x000fc400078e02ff */
[----:B------:R-:W-:Y:S01]  /*7a20*/  IMAD.MOV.U32 R5, RZ, RZ, R8 ;  /* 0x000000ffff057224 */ /* 0x000fe200078e0008 */
[----:B------:R-:W-:-:S03]  /*7a30*/  SHF.R.S32.HI R4, RZ, 0x1, R4 ;  /* 0x00000001ff047819 */ /* 0x000fc60000011404 */
[----:B------:R-:W-:Y:S01]  /*7a40*/  IMAD R5, R5, R5, RZ ;  /* 0x0000000505057224 */ /* 0x000fe200078e02ff */
[----:B------:R-:W-:Y:S02]  /*7a50*/  PRMT R6, R4, 0x7610, R6 ;  /* 0x0000761004067816 */ /* 0x000fe40000000006 */
[----:B------:R-:W-:Y:S01]  /*7a60*/  PRMT R4, R0, 0x7610, R4 ;  /* 0x0000761000047816 */ /* 0x000fe20000000004 */
[----:B------:R-:W-:Y:S05]  /*7a70*/  @P1 BRA `(.L_x_51903) ;  /* 0xfffffec000001947 */ /* 0x000fea000383ffff */
.L_x_51902:
[----:B------:R-:W-:Y:S05]  /*7a80*/  BSYNC B1 ;  /* 0x0000000000017941 */ /* 0x000fea0003800000 */
.L_x_51901:
[----:B------:R-:W-:Y:S05]  /*7a90*/  BRA `(.L_x_51899) ;  /* 0x000000a000007947 */ /* 0x000fea0003800000 */
.L_x_51900:
[----:B------:R-:W-:Y:S01]  /*7aa0*/  PRMT R0, R25, 0x9910, RZ ;  /* 0x0000991019007816 */ /* 0x000fe200000000ff */
        /* <DEDUP_REMOVED lines=9> */
.L_x_51899:
[----:B------:R-:W-:Y:S05]  /*7b40*/  BSYNC B0 ;  /* 0x0000000000007941 */ /* 0x000fea0003800000 */
.L_x_51898:
[----:B-----5:R-:W-:Y:S01]  /*7b50*/  IADD3 R25, R23, 0x80, RZ ;  /* 0x0000008017197810 */ /* 0x020fe20007ffe0ff */
[----:B------:R-:W-:Y:S03]  /*7b60*/  BSSY B0, `(.L_x_51904) ;  /* 0x000003b000007945 */ /* 0x000fe60003800000 */
[----:B------:R-:W-:-:S13]  /*7b70*/  ISETP.GE.AND P1, PT, R25, R16, PT ;  /* 0x000000101900720c */ /* 0x000fda0003f26270 */
[----:B------:R-:W-:Y:S05]  /*7b80*/  @P1 BRA `(.L_x_51905) ;  /* 0x0000038000001947 */ /* 0x000fea0003800000 */
[----:B---3--:R-:W-:-:S04]  /*7b90*/  PRMT R0, R18, 0x9910, RZ ;  /* 0x0000991012007816 */ /* 0x008fc800000000ff */
[----:B------:R-:W-:-:S13]  /*7ba0*/  ISETP.GE.AND P1, PT, R0, RZ, PT ;  /* 0x000000ff0000720c */ /* 0x000fda0003f26270 */
[----:B------:R-:W-:Y:S05]  /*7bb0*/  @!P1 BRA `(.L_x_51906) ;  /* 0x000002b000009947 */ /* 0x000fea0003800000 */
[----:B------:R-:W-:Y:S01]  /*7bc0*/  ISETP.NE.AND P1, PT, R0, RZ, PT ;  /* 0x000000ff0000720c */ /* 0x000fe20003f25270 */
[----:B------:R-:W-:Y:S01]  /*7bd0*/  BSSY B1, `(.L_x_51907) ;  /* 0x0000028000017945 */ /* 0x000fe20003800000 */
[----:B--2---:R-:W-:-:S11]  /*7be0*/  IMAD.MOV.U32 R22, RZ, RZ, 0x1 ;  /* 0x00000001ff167424 */ /* 0x004fd600078e00ff */
        /* <DEDUP_REMOVED lines=18> */
.L_x_51909:
[C---:B------:R-:W-:Y:S02]  /*7d10*/  LOP3.LUT R0, R8.reuse, 0x1, RZ, 0xc0, !PT ;  /* 0x0000000108007812 */ /* 0x040fe400078ec0ff */
[----:B------:R-:W-:Y:S02]  /*7d20*/  IADD3 R7, R8, 0x1, RZ ;  /* 0x0000000108077810 */ /* 0x000fe40007ffe0ff */
[----:B------:R-:W-:Y:S02]  /*7d30*/  ISETP.NE.U32.AND P1, PT, R0, 0x1, PT ;  /* 0x000000010000780c */ /* 0x000fe40003f25070 */
[----:B------:R-:W-:Y:S02]  /*7d40*/  LOP3.LUT R7, R7, 0xffff, RZ, 0xc0, !PT ;  /* 0x0000ffff07077812 */ /* 0x000fe400078ec0ff */
[----:B------:R-:W-:Y:S02]  /*7d50*/  LOP3.LUT R3, R8, 0xffff, RZ, 0xc0, !PT ;  /* 0x0000ffff08037812 */ /* 0x000fe400078ec0ff */
[----:B------:R-:W-:-:S02]  /*7d60*/  SEL R0, R6, 0x1, !P1 ;  /* 0x0000000106007807 */ /* 0x000fc40004800000 */
[----:B------:R-:W-:Y:S02]  /*7d70*/  ISETP.GE.U32.AND P1, PT, R7, 0x3, PT ;  /* 0x000000030700780c */ /* 0x000fe40003f26070 */
[----:B------:R-:W-:Y:S02]  /*7d80*/  PRMT R22, R22, 0x9910, RZ ;  /* 0x0000991016167816 */ /* 0x000fe400000000ff */
[----:B------:R-:W-:Y:S02]  /*7d90*/  LEA.HI R5, R3, R8, RZ, 0x11 ;  /* 0x0000000803057211 */ /* 0x000fe400078f88ff */
[----:B------:R-:W-:Y:S01]  /*7da0*/  PRMT R0, R0, 0x9910, RZ ;  /* 0x0000991000007816 */ /* 0x000fe200000000ff */
[----:B------:R-:W-:Y:S01]  /*7db0*/  IMAD.MOV.U32 R3, RZ, RZ, R22 ;  /* 0x000000ffff037224 */ /* 0x000fe200078e0016 */
[----:B------:R-:W-:Y:S02]  /*7dc0*/  PRMT R9, R6, 0x9910, RZ ;  /* 0x0000991006097816 */ /* 0x000fe400000000ff */
[----:B------:R-:W-:Y:S01]  /*7dd0*/  PRMT R5, R5, 0x9910, RZ ;  /* 0x0000991005057816 */ /* 0x000fe200000000ff */
[----:B------:R-:W-:-:S02]  /*7de0*/  IMAD R0, R3, R0, RZ ;  /* 0x0000000003007224 */ /* 0x000fc400078e02ff */
[----:B------:R-:W-:Y:S01]  /*7df0*/  IMAD.MOV.U32 R6, RZ, RZ, R9 ;  /* 0x000000ffff067224 */ /* 0x000fe200078e0009 */
[----:B------:R-:W-:Y:S02]  /*7e00*/  SHF.R.S32.HI R5, RZ, 0x1, R5 ;  /* 0x00000001ff057819 */ /* 0x000fe40000011405 */
[----:B------:R-:W-:Y:S01]  /*7e10*/  PRMT R22, R0, 0x7610, R22 ;  /* 0x0000761000167816 */ /* 0x000fe20000000016 */
[----:B------:R-:W-:Y:S01]  /*7e20*/  IMAD R6, R6, R6, RZ ;  /* 0x0000000606067224 */ /* 0x000fe200078e02ff */
[----:B------:R-:W-:Y:S01]  /*7e30*/  PRMT R8, R5, 0x7610, R8 ;  /* 0x0000761005087816 */ /* 0x000fe20000000008 */
[----:B------:R-:W-:Y:S05]  /*7e40*/  @P1 BRA `(.L_x_51909) ;  /* 0xfffffec000001947 */ /* 0x000fea000383ffff */
.L_x_51908:
[----:B------:R-:W-:Y:S05]  /*7e50*/  BSYNC B1 ;  /* 0x0000000000017941 */ /* 0x000fea0003800000 */
.L_x_51907:
[----:B------:R-:W-:Y:S05]  /*7e60*/  BRA `(.L_x_51905) ;  /* 0x000000a000007947 */ /* 0x000fea0003800000 */
.L_x_51906:
[----:B-1----:R-:W-:Y:S01]  /*7e70*/  PRMT R0, R27, 0x9910, RZ ;  /* 0x000099101b007816 */ /* 0x002fe200000000ff */
[----:B--2---:R-:W-:-:S03]  /*7e80*/  IMAD.MOV.U32 R22, RZ, RZ, 0x1 ;  /* 0x00000001ff167424 */ /* 0x004fc600078e00ff */
        /* <DEDUP_REMOVED lines=8> */
.L_x_51905:
[----:B------:R-:W-:Y:S05]  /*7f10*/  BSYNC B0 ;  /* 0x0000000000007941 */ /* 0x000fea0003800000 */
.L_x_51904:
[----:B------:R-:W-:Y:S01]  /*7f20*/  IADD3 R3, R23, 0x100, RZ ;  /* 0x0000010017037810 */ /* 0x000fe20007ffe0ff */
[----:B------:R-:W-:Y:S03]  /*7f30*/  BSSY B0, `(.L_x_51910) ;  /* 0x000003b000007945 */ /* 0x000fe60003800000 */
[----:B------:R-:W-:-:S13]  /*7f40*/  ISETP.GE.AND P1, PT, R3, R16, PT ;  /* 0x000000100300720c */ /* 0x000fda0003f26270 */
[----:B------:R-:W-:Y:S05]  /*7f50*/  @P1 BRA `(.L_x_51911) ;  /* 0x0000038000001947 */ /* 0x000fea0003800000 */
[----:B----4-:R-:W-:-:S04]  /*7f60*/  PRMT R0, R26, 0x9910, RZ ;  /* 0x000099101a007816 */ /* 0x010fc800000000ff */
[----:B------:R-:W-:-:S13]  /*7f70*/  ISETP.GE.AND P1, PT, R0, RZ, PT ;  /* 0x000000ff0000720c */ /* 0x000fda0003f26270 */
[----:B------:R-:W-:Y:S05]  /*7f80*/  @!P1 BRA `(.L_x_51912) ;  /* 0x000002b000009947 */ /* 0x000fea0003800000 */
[----:B------:R-:W-:Y:S01]  /*7f90*/  ISETP.NE.AND P1, PT, R0, RZ, PT ;  /* 0x000000ff0000720c */ /* 0x000fe20003f25270 */
[----:B------:R-:W-:Y:S01]  /*7fa0*/  BSSY B1, `(.L_x_51913) ;  /* 0x0000028000017945 */ /* 0x000fe20003800000 */
[----:B---3--:R-:W-:-:S11]  /*7fb0*/  IMAD.MOV.U32 R18, RZ, RZ, 0x1 ;  /* 0x00000001ff127424 */ /* 0x008fd600078e00ff */
        /* <DEDUP_REMOVED lines=18> */
.L_x_51915:
        /* <DEDUP_REMOVED lines=20> */
.L_x_51914:
[----:B------:R-:W-:Y:S05]  /*8220*/  BSYNC B1 ;  /* 0x0000000000017941 */ /* 0x000fea0003800000 */
.L_x_51913:
[----:B------:R-:W-:Y:S05]  /*8230*/  BRA `(.L_x_51911) ;  /* 0x000000a000007947 */ /* 0x000fea0003800000 */
.L_x_51912:
[----:B------:R-:W-:Y:S01]  /*8240*/  PRMT R0, R19, 0x9910, RZ ;  /* 0x0000991013007816 */ /* 0x000fe200000000ff */
[----:B---3--:R-:W-:-:S03]  /*8250*/  IMAD.MOV.U32 R18, RZ, RZ, 0x1 ;  /* 0x00000001ff127424 */ /* 0x008fc600078e00ff */
        /* <DEDUP_REMOVED lines=8> */
.L_x_51911:
[----:B------:R-:W-:Y:S05]  /*82e0*/  BSYNC B0 ;  /* 0x0000000000007941 */ /* 0x000fea0003800000 */
.L_x_51910:
        /* <DEDUP_REMOVED lines=28> */
.L_x_51921:
        /* <DEDUP_REMOVED lines=20> */
.L_x_51920:
[----:B------:R-:W-:Y:S05]  /*85f0*/  BSYNC B1 ;  /* 0x0000000000017941 */ /* 0x000fea0003800000 */
.L_x_51919:
[----:B------:R-:W-:Y:S05]  /*8600*/  BRA `(.L_x_51917) ;  /* 0x000000a000007947 */ /* 0x000fea0003800000 */
.L_x_51918:
        /* <DEDUP_REMOVED lines=10> */
.L_x_51917:
[----:B------:R-:W-:Y:S05]  /*86b0*/  BSYNC B0 ;  /* 0x0000000000007941 */ /* 0x000fea0003800000 */
.L_x_51916:
[----:B----4-:R-:W0:Y:S01]  /*86c0*/  LDC.U8 R17, c[0x0][0x198] ;  /* 0x00006600ff117b82 */ /* 0x010e220000000000 */
[----:B------:R-:W-:Y:S01]  /*86d0*/  BSSY B6, `(.L_x_51922) ;  /* 0x0000105000067945 */ /* 0x000fe20003800000 */
        /* <DEDUP_REMOVED lines=17> */
[----:B------:R-:W-:Y:S01]  /*87f0*/  IMAD.MOV.U32 R23, RZ, RZ, R25 ;  /* 0x000000ffff177224 */ /* 0x000fe200078e0019 */
[----:B------:R-:W-:Y:S05]  /*8800*/  BRA `(.L_x_51923) ;  /* 0x00000f1000007947 */ /* 0x000fea0003800000 */
.L_x_51927:
[----:B------:R0:W-:Y:S01]  /*8810*/  STG.E.U8 [R8.64], R4 ;  /* 0x0000000408007986 */ /* 0x0001e2000c101124 */
[----:B------:R-:W-:Y:S01]  /*8820*/  IMAD.MOV.U32 R23, RZ, RZ, R25 ;  /* 0x000000ffff177224 */ /* 0x000fe200078e0019 */
[----:B------:R-:W-:Y:S05]  /*8830*/  BRA `(.L_x_51923) ;  /* 0x00000ee000007947 */ /* 0x000fea0003800000 */
.L_x_51926:
[----:B------:R-:W-:-:S13]  /*8840*/  ISETP.NE.AND P0, PT, R0, 0x2, PT ;  /* 0x000000020000780c */ /* 0x000fda0003f05270 */
[----:B------:R-:W-:Y:S05]  /*8850*/  @!P0 BRA `(.L_x_51929) ;  /* 0x000000d000008947 */ /* 0x000fea0003800000 */
[----:B------:R-:W-:-:S13]  /*8860*/  ISETP.NE.AND P0, PT, R0, 0x3, PT ;  /* 0x000000030000780c */ /* 0x000fda0003f05270 */
[----:B------:R-:W-:Y:S05]  /*8870*/  @!P0 BRA `(.L_x_51930) ;  /* 0x0000007000008947 */ /* 0x000fea0003800000 */
[----:B------:R-:W-:-:S13]  /*8880*/  ISETP.NE.AND P0, PT, R0, 0x4, PT ;  /* 0x000000040000780c */ /* 0x000fda0003f05270 */
[----:B------:R-:W-:Y:S05]  /*8890*/  @P0 BRA `(.L_x_51928) ;  /* 0x00000cb000000947 */ /* 0x000fea0003800000 */
[----:B------:R-:W-:Y:S01]  /*88a0*/  PRMT R4, R4, 0x9910, RZ ;  /* 0x0000991004047816 */ /* 0x000fe200000000ff */
[----:B------:R-:W-:-:S03]  /*88b0*/  IMAD.MOV.U32 R23, RZ, RZ, R25 ;  /* 0x000000ffff177224 */ /* 0x000fc600078e0019 */
[----:B------:R-:W-:-:S05]  /*88c0*/  SHF.R.S32.HI R5, RZ, 0x1f, R4 ;  /* 0x0000001fff057819 */ /* 0x000fca0000011404 */
[----:B------:R0:W-:Y:S01]  /*88d0*/  STG.E.64 [R8.64], R4 ;  /* 0x0000000408007986 */ /* 0x0001e2000c101b24 */
[----:B------:R-:W-:Y:S05]  /*88e0*/  BRA `(.L_x_51923) ;  /* 0x00000e3000007947 */ /* 0x000fea0003800000 */
.L_x_51930:
[----:B------:R-:W-:Y:S01]  /*88f0*/  PRMT R3, R4, 0x9910, RZ ;  /* 0x0000991004037816 */ /* 0x000fe200000000ff */
[----:B------:R-:W-:-:S04]  /*8900*/  IMAD.MOV.U32 R23, RZ, RZ, R25 ;  /* 0x000000ffff177224 */ /* 0x000fc800078e0019 */
[----:B------:R0:W-:Y:S01]  /*8910*/  STG.E [R8.64], R3 ;  /* 0x0000000308007986 */ /* 0x0001e2000c101924 */
[----:B------:R-:W-:Y:S05]  /*8920*/  BRA `(.L_x_51923) ;  /* 0x00000df000007947 */ /* 0x000fea0003800000 */
.L_x_51929:
[----:B------:R0:W-:Y:S01]  /*8930*/  STG.E.U16 [R8.64], R4 ;  /* 0x0000000408007986 */ /* 0x0001e2000c101524 */
[----:B------:R-:W-:Y:S01]  /*8940*/  IMAD.MOV.U32 R23, RZ, RZ, R25 ;  /* 0x000000ffff177224 */ /* 0x000fe200078e0019 */
[----:B------:R-:W-:Y:S05]  /*8950*/  BRA `(.L_x_51923) ;  /* 0x00000dc000007947 */ /* 0x000fea0003800000 */
.L_x_51925:
[----:B------:R-:W-:-:S13]  /*8960*/  ISETP.GT.AND P0, PT, R0, 0x6, PT ;  /* 0x000000060000780c */ /* 0x000fda0003f04270 */
[----:B------:R-:W-:Y:S05]  /*8970*/  @P0 BRA `(.L_x_51931) ;  /* 0x000000d000000947 */ /* 0x000fea0003800000 */
[----:B------:R-:W-:-:S13]  /*8980*/  ISETP.NE.AND P0, PT, R0, 0x5, PT ;  /* 0x000000050000780c */ /* 0x000fda0003f05270 */
[----:B------:R-:W-:Y:S05]  /*8990*/  @!P0 BRA `(.L_x_51932) ;  /* 0x0000006000008947 */ /* 0x000fea0003800000 */
[----:B------:R-:W-:-:S13]  /*89a0*/  ISETP.NE.AND P0, PT, R0, 0x6, PT ;  /* 0x000000060000780c */ /* 0x000fda0003f05270 */
[----:B------:R-:W-:Y:S05]  /*89b0*/  @P0 BRA `(.L_x_51928) ;  /* 0x00000b9000000947 */ /* 0x000fea0003800000 */
[----:B------:R-:W0:Y:S01]  /*89c0*/  I2F.S16 R3, R4 ;  /* 0x0000000400037306 */ /* 0x000e220000101400 */
[----:B------:R-:W-:Y:S01]  /*89d0*/  IMAD.MOV.U32 R23, RZ, RZ, R25 ;  /* 0x000000ffff177224 */ /* 0x000fe200078e0019 */
[----:B0-----:R0:W-:Y:S01]  /*89e0*/  STG.E [R8.64], R3 ;  /* 0x0000000308007986 */ /* 0x0011e2000c101924 */
[----:B------:R-:W-:Y:S05]  /*89f0*/  BRA `(.L_x_51923) ;  /* 0x00000d2000007947 */ /* 0x000fea0003800000 */
.L_x_51932:
[----:B------:R-:W0:Y:S01]  /*8a00*/  I2F.S16 R0, R4 ;  /* 0x0000000400007306 */ /* 0x000e220000101400 */
[----:B------:R-:W-:Y:S01]  /*8a10*/  IMAD.MOV.U32 R23, RZ, RZ, R25 ;  /* 0x000000ffff177224 */ /* 0x000fe200078e0019 */
[----:B0-----:R-:W-:-:S05]  /*8a20*/  F2FP.PACK_AB R0, RZ, R0 ;  /* 0x00000000ff00723e */ /* 0x001fca00000000ff */
[----:B------:R0:W-:Y:S01]  /*8a30*/  STG.E.U16 [R8.64], R0 ;  /* 0x0000000008007986 */ /* 0x0001e2000c101524 */
[----:B------:R-:W-:Y:S05]  /*8a40*/  BRA `(.L_x_51923) ;  /* 0x00000cd000007947 */ /* 0x000fea0003800000 */
.L_x_51931:
[----:B------:R-:W-:-:S13]  /*8a50*/  ISETP.NE.AND P0, PT, R0, 0x7, PT ;  /* 0x000000070000780c */ /* 0x000fda0003f05270 */
[----:B------:R-:W-:Y:S05]  /*8a60*/  @!P0 BRA `(.L_x_51933) ;  /* 0x000000f000008947 */ /* 0x000fea0003800000 */
[----:B------:R-:W-:-:S13]  /*8a70*/  ISETP.NE.AND P0, PT, R0, 0x8, PT ;  /* 0x000000080000780c */ /* 0x000fda0003f05270 */
[----:B------:R-:W-:Y:S05]  /*8a80*/  @!P0 BRA `(.L_x_51934) ;  /* 0x0000007000008947 */ /* 0x000fea0003800000 */
[----:B------:R-:W-:-:S13]  /*8a90*/  ISETP.NE.AND P0, PT, R0, 0x9, PT ;  /* 0x000000090000780c */ /* 0x000fda0003f05270 */
[----:B------:R-:W-:Y:S05]  /*8aa0*/  @P0 BRA `(.L_x_51928) ;  /* 0x00000aa000000947 */ /* 0x000fea0003800000 */
[----:B------:R-:W0:Y:S01]  /*8ab0*/  I2F.S16 R4, R4 ;  /* 0x0000000400047306 */ /* 0x000e220000101400 */
[----:B------:R-:W-:Y:S02]  /*8ac0*/  IMAD.MOV.U32 R5, RZ, RZ, RZ ;  /* 0x000000ffff057224 */ /* 0x000fe400078e00ff */
[----:B------:R-:W-:-:S03]  /*8ad0*/  IMAD.MOV.U32 R23, RZ, RZ, R25 ;  /* 0x000000ffff177224 */ /* 0x000fc600078e0019 */
[----:B0-----:R0:W-:Y:S01]  /*8ae0*/  STG.E.64 [R8.64], R4 ;  /* 0x0000000408007986 */ /* 0x0011e2000c101b24 */
[----:B------:R-:W-:Y:S05]  /*8af0*/  BRA `(.L_x_51923) ;  /* 0x00000c2000007947 */ /* 0x000fea0003800000 */
.L_x_51934:
[----:B------:R-:W0:Y:S01]  /*8b00*/  I2F.S16 R4, R4 ;  /* 0x0000000400047306 */ /* 0x000e220000101400 */
[----:B------:R-:W-:Y:S01]  /*8b10*/  IMAD.MOV.U32 R23, RZ, RZ, R25 ;  /* 0x000000ffff177224 */ /* 0x000fe200078e0019 */
[----:B0-----:R-:W-:-:S04]  /*8b20*/  F2FP.PACK_AB R3, RZ, R4 ;  /* 0x00000004ff03723e */ /* 0x001fc800000000ff */
[----:B------:R-:W-:-:S05]  /*8b30*/  PRMT R3, R3, 0x5410, RZ ;  /* 0x0000541003037816 */ /* 0x000fca00000000ff */
[----:B------:R0:W-:Y:S01]  /*8b40*/  STG.E [R8.64], R3 ;  /* 0x0000000308007986 */ /* 0x0001e2000c101924 */
[----:B------:R-:W-:Y:S05]  /*8b50*/  BRA `(.L_x_51923) ;  /* 0x00000bc000007947 */ /* 0x000fea0003800000 */
.L_x_51933:
[----:B------:R-:W0:Y:S01]  /*8b60*/  I2F.F64.S16 R4, R4 ;  /* 0x0000000400047312 */ /* 0x000e220000101c00 */
[----:B------:R-:W-:Y:S01]  /*8b70*/  IMAD.MOV.U32 R23, RZ, RZ, R25 ;  /* 0x000000ffff177224 */ /* 0x000fe200078e0019 */
[----:B0-----:R0:W-:Y:S01]  /*8b80*/  STG.E.64 [R8.64], R4 ;  /* 0x0000000408007986 */ /* 0x0011e2000c101b24 */
[----:B------:R-:W-:Y:S05]  /*8b90*/  BRA `(.L_x_51923) ;  /* 0x00000b8000007947 */ /* 0x000fea0003800000 */
.L_x_51924:
        /* <DEDUP_REMOVED lines=8> */
[----:B------:R-:W-:Y:S01]  /*8c20*/  PRMT R0, R4, 0x9910, RZ ;  /* 0x0000991004007816 */ /* 0x000fe200000000ff */
[----:B------:R-:W-:-:S03]  /*8c30*/  IMAD.MOV.U32 R23, RZ, RZ, R25 ;  /* 0x000000ffff177224 */ /* 0x000fc600078e0019 */
[----:B------:R-:W-:-:S04]  /*8c40*/  ISETP.NE.AND P0, PT, R0, RZ, PT ;  /* 0x000000ff0000720c */ /* 0x000fc80003f05270 */
[----:B------:R-:W-:-:S05]  /*8c50*/  SEL R3, RZ, 0x1, !P0 ;  /* 0x00000001ff037807 */ /* 0x000fca0004000000 */
[----:B------:R0:W-:Y:S01]  /*8c60*/  STG.E.U8 [R8.64], R3 ;  /* 0x0000000308007986 */ /* 0x0001e2000c101124 */
[----:B------:R-:W-:Y:S05]  /*8c70*/  BRA `(.L_x_51923) ;  /* 0x00000aa000007947 */ /* 0x000fea0003800000 */
.L_x_51937:
[----:B------:R-:W0:Y:S01]  /*8c80*/  I2F.F64.S16 R4, R4 ;  /* 0x0000000400047312 */ /* 0x000e220000101c00 */
[----:B------:R-:W-:Y:S01]  /*8c90*/  CS2R R6, SRZ ;  /* 0x0000000000067805 */ /* 0x000fe2000001ff00 */
[----:B------:R-:W-:-:S04]  /*8ca0*/  IMAD.MOV.U32 R23, RZ, RZ, R25 ;  /* 0x000000ffff177224 */ /* 0x000fc800078e0019 */
[----:B0-----:R0:W-:Y:S01]  /*8cb0*/  STG.E.128 [R8.64], R4 ;  /* 0x0000000408007986 */ /* 0x0011e2000c101d24 */
[----:B------:R-:W-:Y:S05]  /*8cc0*/  BRA `(.L_x_51923) ;  /* 0x00000a5000007947 */ /* 0x000fea0003800000 */
.L_x_51936:
        /* <DEDUP_REMOVED lines=21> */
.L_x_51941:
[----:B------:R-:W-:Y:S05]  /*8e20*/  BSYNC B0 ;  /* 0x0000000000007941 */ /* 0x000fea0003800000 */
.L_x_51940:
[----:B------:R-:W-:Y:S01]  /*8e30*/  LOP3.LUT R5, R0, R5, RZ, 0xfc, !PT ;  /* 0x0000000500057212 */ /* 0x000fe200078efcff */
[----:B------:R-:W-:-:S04]  /*8e40*/  IMAD.MOV.U32 R23, RZ, RZ, R25 ;  /* 0x000000ffff177224 */ /* 0x000fc800078e0019 */
[----:B------:R0:W-:Y:S01]  /*8e50*/  STG.E.U8 [R8.64], R5 ;  /* 0x0000000508007986 */ /* 0x0001e2000c101124 */
[----:B------:R-:W-:Y:S05]  /*8e60*/  BRA `(.L_x_51923) ;  /* 0x000008b000007947 */ /* 0x000fea0003800000 */
.L_x_51939:
        /* <DEDUP_REMOVED lines=13> */
.L_x_51943:
[----:B------:R-:W-:Y:S01]  /*8f40*/  IMAD.MOV.U32 R0, RZ, RZ, 0x7f ;  /* 0x0000007fff007424 */ /* 0x000fe200078e00ff */
[----:B------:R-:W-:-:S04]  /*8f50*/  ISETP.GT.U32.AND P0, PT, R3, 0x7f800000, PT ;  /* 0x7f8000000300780c */ /* 0x000fc80003f04070 */
[----:B------:R-:W-:-:S04]  /*8f60*/  SEL R0, R0, 0x7c, P0 ;  /* 0x0000007c00007807 */ /* 0x000fc80000000000 */
.L_x_51944:
[----:B------:R-:W-:Y:S05]  /*8f70*/  BSYNC B0 ;  /* 0x0000000000007941 */ /* 0x000fea0003800000 */
.L_x_51942:
[----:B------:R-:W-:Y:S01]  /*8f80*/  LOP3.LUT R3, R5, 0x80000000, RZ, 0xc0, !PT ;  /* 0x8000000005037812 */ /* 0x000fe200078ec0ff */
[----:B------:R-:W-:-:S03]  /*8f90*/  IMAD.MOV.U32 R23, RZ, RZ, R25 ;  /* 0x000000ffff177224 */ /* 0x000fc600078e0019 */
[----:B------:R-:W-:-:S04]  /*8fa0*/  SHF.R.U32.HI R3, RZ, 0x18, R3 ;  /* 0x00000018ff037819 */ /* 0x000fc80000011603 */
[----:B------:R-:W-:-:S05]  /*8fb0*/  LOP3.LUT R3, R0, R3, RZ, 0xfc, !PT ;  /* 0x0000000300037212 */ /* 0x000fca00078efcff */
[----:B------:R0:W-:Y:S01]  /*8fc0*/  STG.E.U8 [R8.64], R3 ;  /* 0x0000000308007986 */ /* 0x0001e2000c101124 */
[----:B------:R-:W-:Y:S05]  /*8fd0*/  BRA `(.L_x_51923) ;  /* 0x0000074000007947 */ /* 0x000fea0003800000 */
.L_x_51938:
[----:B------:R-:W0:Y:S01]  /*8fe0*/  I2F.S16 R0, R4 ;  /* 0x0000000400007306 */ /* 0x000e220000101400 */
[----:B------:R-:W-:Y:S01]  /*8ff0*/  IMAD.MOV.U32 R23, RZ, RZ, R25 ;  /* 0x000000ffff177224 */ /* 0x000fe200078e0019 */
[----:B0-----:R-:W-:-:S05]  /*9000*/  F2FP.BF16.PACK_AB R0, RZ, R0 ;  /* 0x00000000ff00723e */ /* 0x001fca00000010ff */
[----:B------:R0:W-:Y:S01]  /*9010*/  STG.E.U16 [R8.64], R0 ;  /* 0x0000000008007986 */ /* 0x0001e2000c101524 */
[----:B------:R-:W-:Y:S05]  /*9020*/  BRA `(.L_x_51923) ;  /* 0x000006f000007947 */ /* 0x000fea0003800000 */
.L_x_51935:
        /* <DEDUP_REMOVED lines=9> */
[----:B------:R-:W-:Y:S01]  /*90c0*/  IMAD.MOV.U32 R23, RZ, RZ, R25 ;  /* 0x000000ffff177224 */ /* 0x000fe200078e0019 */
[----:B------:R-:W-:Y:S05]  /*90d0*/  BRA `(.L_x_51923) ;  /* 0x0000064000007947 */ /* 0x000fea0003800000 */
.L_x_51947:
        /* <DEDUP_REMOVED lines=17> */
.L_x_51950:
[----:B------:R-:W-:-:S04]  /*91f0*/  LOP3.LUT R0, R7, 0x80000000, RZ, 0xc0, !PT ;  /* 0x8000000007007812 */ /* 0x000fc800078ec0ff */
[----:B------:R-:W-:-:S04]  /*9200*/  SHF.R.U32.HI R0, RZ, 0x18, R0 ;  /* 0x00000018ff007819 */ /* 0x000fc80000011600 */
[----:B------:R-:W-:Y:S02]  /*9210*/  LOP3.LUT R0, R3, R0, RZ, 0xfc, !PT ;  /* 0x0000000003007212 */ /* 0x000fe400078efcff */
.L_x_51949:
[----:B------:R-:W-:Y:S05]  /*9220*/  BSYNC B0 ;  /* 0x0000000000007941 */ /* 0x000fea0003800000 */
.L_x_51948:
[----:B------:R0:W-:Y:S01]  /*9230*/  STG.E.U8 [R8.64], R0 ;  /* 0x0000000008007986 */ /* 0x0001e2000c101124 */
[----:B------:R-:W-:Y:S01]  /*9240*/  IMAD.MOV.U32 R23, RZ, RZ, R25 ;  /* 0x000000ffff177224 */ /* 0x000fe200078e0019 */
[----:B------:R-:W-:Y:S05]  /*9250*/  BRA `(.L_x_51923) ;  /* 0x000004c000007947 */ /* 0x000fea0003800000 */
.L_x_51946:
        /* <DEDUP_REMOVED lines=17> */
.L_x_51953:
[----:B------:R-:W-:-:S04]  /*9370*/  LOP3.LUT R0, R7, 0x80000000, RZ, 0xc0, !PT ;  /* 0x8000000007007812 */ /* 0x000fc800078ec0ff */
[----:B------:R-:W-:-:S04]  /*9380*/  SHF.R.U32.HI R0, RZ, 0x18, R0 ;  /* 0x00000018ff007819 */ /* 0x000fc80000011600 */
[----:B------:R-:W-:Y:S02]  /*9390*/  LOP3.LUT R0, R3, R0, RZ, 0xfc, !PT ;  /* 0x0000000003007212 */ /* 0x000fe400078efcff */
.L_x_51952:
[----:B------:R-:W-:Y:S05]  /*93a0*/  BSYNC B0 ;  /* 0x0000000000007941 */ /* 0x000fea0003800000 */
.L_x_51951:
[----:B------:R0:W-:Y:S01]  /*93b0*/  STG.E.U8 [R8.64], R0 ;  /* 0x0000000008007986 */ /* 0x0001e2000c101124 */
[----:B------:R-:W-:Y:S01]  /*93c0*/  IMAD.MOV.U32 R23, RZ, RZ, R25 ;  /* 0x000000ffff177224 */ /* 0x000fe200078e0019 */
[----:B------:R-:W-:Y:S05]  /*93d0*/  BRA `(.L_x_51923) ;  /* 0x0000034000007947 */ /* 0x000fea0003800000 */
.L_x_51945:
[----:B------:R-:W-:-:S13]  /*93e0*/  ISETP.NE.AND P0, PT, R0, 0x1c, PT ;  /* 0x0000001c0000780c */ /* 0x000fda0003f05270 */
[----:B------:R-:W-:Y:S05]  /*93f0*/  @!P0 BRA `(.L_x_51954) ;  /* 0x000002f000008947 */ /* 0x000fea0003800000 */
[----:B------:R-:W-:-:S13]  /*9400*/  ISETP.NE.AND P0, PT, R0, 0x1d, PT ;  /* 0x0000001d0000780c */ /* 0x000fda0003f05270 */
[----:B------:R-:W-:Y:S05]  /*9410*/  @!P0 BRA `(.L_x_51955) ;  /* 0x0000028000008947 */ /* 0x000fea0003800000 */
[----:B------:R-:W-:-:S13]  /*9420*/  ISETP.NE.AND P0, PT, R0, 0x2c, PT ;  /* 0x0000002c0000780c */ /* 0x000fda0003f05270 */
[----:B------:R-:W-:Y:S05]  /*9430*/  @P0 BRA `(.L_x_51928) ;  /* 0x0000011000000947 */ /* 0x000fea0003800000 */
[----:B------:R-:W0:Y:S01]  /*9440*/  I2F.S16 R4, R4 ;  /* 0x0000000400047306 */ /* 0x000e220000101400 */
        /* <DEDUP_REMOVED lines=16> */
.L_x_51928:
        /* <DEDUP_REMOVED lines=21> */
.L_x_51955:
[----:B------:R-:W-:Y:S01]  /*96a0*/  PRMT R4, R4, 0x9910, RZ ;  /* 0x0000991004047816 */ /* 0x000fe200000000ff */
[----:B------:R-:W-:-:S03]  /*96b0*/  IMAD.MOV.U32 R23, RZ, RZ, R25 ;  /* 0x000000ffff177224 */ /* 0x000fc600078e0019 */
[----:B------:R-:W-:-:S05]  /*96c0*/  SHF.R.S32.HI R5, RZ, 0x1f, R4 ;  /* 0x0000001fff057819 */ /* 0x000fca0000011404 */
[----:B------:R0:W-:Y:S01]  /*96d0*/  STG.E.64 [R8.64], R4 ;  /* 0x0000000408007986 */ /* 0x0001e2000c101b24 */
[----:B------:R-:W-:Y:S05]  /*96e0*/  BRA `(.L_x_51923) ;  /* 0x0000003000007947 */ /* 0x000fea0003800000 */
.L_x_51954:
[----:B------:R-:W-:Y:S01]  /*96f0*/  PRMT R3, R4, 0x9910, RZ ;  /* 0x0000991004037816 */ /* 0x000fe200000000ff */
[----:B------:R-:W-:-:S04]  /*9700*/  IMAD.MOV.U32 R23, RZ, RZ, R25 ;  /* 0x000000ffff177224 */ /* 0x000fc800078e0019 */
[----:B------:R0:W-:Y:S03]  /*9710*/  STG.E [R8.64], R3 ;  /* 0x0000000308007986 */ /* 0x0001e6000c101924 */
.L_x_51923:
[----:B------:R-:W-:Y:S05]  /*9720*/  BSYNC B6 ;  /* 0x0000000000067941 */ /* 0x000fea0003800000 */
.L_x_51922:
        /* <DEDUP_REMOVED lines=21> */
.L_x_51961:
[----:B--2---:R0:W-:Y:S01]  /*9880*/  STG.E.U8 [R8.64], R22 ;  /* 0x0000001608007986 */ /* 0x0041e2000c101124 */
[----:B------:R-:W-:Y:S05]  /*9890*/  BRA `(.L_x_51963) ;  /* 0x00000dc000007947 */ /* 0x000fea0003800000 */
.L_x_51960:
        /* <DEDUP_REMOVED lines=10> */
.L_x_51965:
[----:B--2---:R-:W-:-:S05]  /*9940*/  PRMT R3, R22, 0x9910, RZ ;  /* 0x0000991016037816 */ /* 0x004fca00000000ff */
[----:B------:R0:W-:Y:S01]  /*9950*/  STG.E [R8.64], R3 ;  /* 0x0000000308007986 */ /* 0x0001e2000c101924 */
[----:B------:R-:W-:Y:S05]  /*9960*/  BRA `(.L_x_51963) ;  /* 0x00000cf000007947 */ /* 0x000fea0003800000 */
.L_x_51964:
[----:B--2---:R0:W-:Y:S01]  /*9970*/  STG.E.U16 [R8.64], R22 ;  /* 0x0000001608007986 */ /* 0x0041e2000c101524 */
[----:B------:R-:W-:Y:S05]  /*9980*/  BRA `(.L_x_51963) ;  /* 0x00000cd000007947 */ /* 0x000fea0003800000 */
.L_x_51959:
        /* <DEDUP_REMOVED lines=9> */
.L_x_51967:
[----:B--2---:R-:W0:Y:S02]  /*9a20*/  I2F.S16 R0, R22 ;  /* 0x0000001600007306 */ /* 0x004e240000101400 */
[----:B0-----:R-:W-:-:S05]  /*9a30*/  F2FP.PACK_AB R0, RZ, R0 ;  /* 0x00000000ff00723e */ /* 0x001fca00000000ff */
[----:B------:R0:W-:Y:S01]  /*9a40*/  STG.E.U16 [R8.64], R0 ;  /* 0x0000000008007986 */ /* 0x0001e2000c101524 */
[----:B------:R-:W-:Y:S05]  /*9a50*/  BRA `(.L_x_51963) ;  /* 0x00000c0000007947 */ /* 0x000fea0003800000 */
.L_x_51966:
        /* <DEDUP_REMOVED lines=10> */
.L_x_51969:
[----:B--2---:R-:W0:Y:S02]  /*9b00*/  I2F.S16 R22, R22 ;  /* 0x0000001600167306 */ /* 0x004e240000101400 */
[----:B0-----:R-:W-:-:S04]  /*9b10*/  F2FP.PACK_AB R3, RZ, R22 ;  /* 0x00000016ff03723e */ /* 0x001fc800000000ff */
[----:B------:R-:W-:-:S05]  /*9b20*/  PRMT R3, R3, 0x5410, RZ ;  /* 0x0000541003037816 */ /* 0x000fca00000000ff */
[----:B------:R0:W-:Y:S01]  /*9b30*/  STG.E [R8.64], R3 ;  /* 0x0000000308007986 */ /* 0x0001e2000c101924 */
[----:B------:R-:W-:Y:S05]  /*9b40*/  BRA `(.L_x_51963) ;  /* 0x00000b1000007947 */ /* 0x000fea0003800000 */
.L_x_51968:
[----:B--2---:R-:W0:Y:S02]  /*9b50*/  I2F.F64.S16 R4, R22 ;  /* 0x0000001600047312 */ /* 0x004e240000101c00 */
[----:B0-----:R0:W-:Y:S01]  /*9b60*/  STG.E.64 [R8.64], R4 ;  /* 0x0000000408007986 */ /* 0x0011e2000c101b24 */
[----:B------:R-:W-:Y:S05]  /*9b70*/  BRA `(.L_x_51963) ;  /* 0x00000ae000007947 */ /* 0x000fea0003800000 */
.L_x_51958:
        /* <DEDUP_REMOVED lines=13> */
.L_x_51972:
[----:B--2---:R-:W0:Y:S01]  /*9c50*/  I2F.F64.S16 R4, R22 ;  /* 0x0000001600047312 */ /* 0x004e220000101c00 */
[----:B------:R-:W-:-:S05]  /*9c60*/  CS2R R6, SRZ ;  /* 0x0000000000067805 */ /* 0x000fca000001ff00 */
[----:B0-----:R0:W-:Y:S01]  /*9c70*/  STG.E.128 [R8.64], R4 ;  /* 0x0000000408007986 */ /* 0x0011e2000c101d24 */
[----:B------:R-:W-:Y:S05]  /*9c80*/  BRA `(.L_x_51963) ;  /* 0x000009d000007947 */ /* 0x000fea0003800000 */
.L_x_51971:
        /* <DEDUP_REMOVED lines=21> */
.L_x_51976:
[----:B------:R-:W-:Y:S05]  /*9de0*/  BSYNC B0 ;  /* 0x0000000000007941 */ /* 0x000fea0003800000 */
.L_x_51975:
[----:B------:R-:W-:-:S05]  /*9df0*/  LOP3.LUT R5, R0, R5, RZ, 0xfc, !PT ;  /* 0x0000000500057212 */ /* 0x000fca00078efcff */
[----:B------:R0:W-:Y:S01]  /*9e00*/  STG.E.U8 [R8.64], R5 ;  /* 0x0000000508007986 */ /* 0x0001e2000c101124 */
[----:B------:R-:W-:Y:S05]  /*9e10*/  BRA `(.L_x_51963) ;  /* 0x0000084000007947 */ /* 0x000fea0003800000 */
.L_x_51974:
        /* <DEDUP_REMOVED lines=13> */
.L_x_51978:
[----:B------:R-:W-:Y:S01]  /*9ef0*/  IMAD.MOV.U32 R0, RZ, RZ, 0x7f ;  /* 0x0000007fff007424 */ /* 0x000fe200078e00ff */
[----:B------:R-:W-:-:S04]  /*9f00*/  ISETP.GT.U32.AND P0, PT, R3, 0x7f800000, PT ;  /* 0x7f8000000300780c */ /* 0x000fc80003f04070 */
[----:B------:R-:W-:-:S04]  /*9f10*/  SEL R0, R0, 0x7c, P0 ;  /* 0x0000007c00007807 */ /* 0x000fc80000000000 */
.L_x_51979:
[----:B------:R-:W-:Y:S05]  /*9f20*/  BSYNC B0 ;  /* 0x0000000000007941 */ /* 0x000fea0003800000 */
.L_x_51977:
[----:B------:R-:W-:-:S04]  /*9f30*/  LOP3.LUT R3, R5, 0x80000000, RZ, 0xc0, !PT ;  /* 0x8000000005037812 */ /* 0x000fc800078ec0ff */
[----:B------:R-:W-:-:S04]  /*9f40*/  SHF.R.U32.HI R3, RZ, 0x18, R3 ;  /* 0x00000018ff037819 */ /* 0x000fc80000011603 */
[----:B------:R-:W-:-:S05]  /*9f50*/  LOP3.LUT R3, R0, R3, RZ, 0xfc, !PT ;  /* 0x0000000300037212 */ /* 0x000fca00078efcff */
[----:B------:R0:W-:Y:S01]  /*9f60*/  STG.E.U8 [R8.64], R3 ;  /* 0x0000000308007986 */ /* 0x0001e2000c101124 */
[----:B------:R-:W-:Y:S05]  /*9f70*/  BRA `(.L_x_51963) ;  /* 0x000006e000007947 */ /* 0x000fea0003800000 */
.L_x_51973:
[----:B--2---:R-:W0:Y:S02]  /*9f80*/  I2F.S16 R0, R22 ;  /* 0x0000001600007306 */ /* 0x004e240000101400 */
[----:B0-----:R-:W-:-:S05]  /*9f90*/  F2FP.BF16.PACK_AB R0, RZ, R0 ;  /* 0x00000000ff00723e */ /* 0x001fca00000010ff */
[----:B------:R0:W-:Y:S01]  /*9fa0*/  STG.E.U16 [R8.64], R0 ;  /* 0x0000000008007986 */ /* 0x0001e2000c101524 */
[----:B------:R-:W-:Y:S05]  /*9fb0*/  BRA `(.L_x_51963) ;  /* 0x000006a000007947 */ /* 0x000fea0003800000 */
.L_x_51970:
        /* <DEDUP_REMOVED lines=10> */
.L_x_51982:
        /* <DEDUP_REMOVED lines=17> */
.L_x_51985:
[----:B------:R-:W-:-:S04]  /*a170*/  LOP3.LUT R3, R5, 0x80000000, RZ, 0xc0, !PT ;  /* 0x8000000005037812 */ /* 0x000fc800078ec0ff */
[----:B------:R-:W-:-:S04]  /*a180*/  SHF.R.U32.HI R3, RZ, 0x18, R3 ;  /* 0x00000018ff037819 */ /* 0x000fc80000011603 */
[----:B------:R-:W-:-:S04]  /*a190*/  LOP3.LUT R0, R0, R3, RZ, 0xfc, !PT ;  /* 0x0000000300007212 */ /* 0x000fc800078efcff */
[----:B------:R-:W-:Y:S02]  /*a1a0*/  PRMT R4, R0, 0x7610, R4 ;  /* 0x0000761000047816 */ /* 0x000fe40000000004 */
.L_x_51984:
[----:B------:R-:W-:Y:S05]  /*a1b0*/  BSYNC B0 ;  /* 0x0000000000007941 */ /* 0x000fea0003800000 */
.L_x_51983:
[----:B------:R0:W-:Y:S01]  /*a1c0*/  STG.E.U8 [R8.64], R4 ;  /* 0x0000000408007986 */ /* 0x0001e2000c101124 */
[----:B------:R-:W-:Y:S05]  /*a1d0*/  BRA `(.L_x_51963) ;  /* 0x0000048000007947 */ /* 0x000fea0003800000 */
.L_x_51981:
        /* <DEDUP_REMOVED lines=17> */
.L_x_51988:
[----:B------:R-:W-:-:S04]  /*a2f0*/  LOP3.LUT R3, R5, 0x80000000, RZ, 0xc0, !PT ;  /* 0x8000000005037812 */ /* 0x000fc800078ec0ff */
[----:B------:R-:W-:-:S04]  /*a300*/  SHF.R.U32.HI R3, RZ, 0x18, R3 ;  /* 0x00000018ff037819 */ /* 0x000fc80000011603 */
[----:B------:R-:W-:-:S04]  /*a310*/  LOP3.LUT R0, R0, R3, RZ, 0xfc, !PT ;  /* 0x0000000300007212 */ /* 0x000fc800078efcff */
[----:B------:R-:W-:Y:S02]  /*a320*/  PRMT R4, R0, 0x7610, R4 ;  /* 0x0000761000047816 */ /* 0x000fe40000000004 */
.L_x_51987:
[----:B------:R-:W-:Y:S05]  /*a330*/  BSYNC B0 ;  /* 0x0000000000007941 */ /* 0x000fea0003800000 */
.L_x_51986:
[----:B------:R0:W-:Y:S01]  /*a340*/  STG.E.U8 [R8.64], R4 ;  /* 0x0000000408007986 */ /* 0x0001e2000c101124 */
[----:B------:R-:W-:Y:S05]  /*a350*/  BRA `(.L_x_51963) ;  /* 0x0000030000007947 */ /* 0x000fea0003800000 */
.L_x_51980:
        /* <DEDUP_REMOVED lines=22> */
.L_x_51962:
        /* <DEDUP_REMOVED lines=18> */
[----:B01-3--:R-:W-:Y:S05]  /*a5e0*/  CALL.ABS.NOINC R14 ;  /* 0x000000000e007343 */ /* 0x00bfea0003c00000 */
[----:B------:R-:W-:Y:S05]  /*a5f0*/  BRA `(.L_x_51963) ;  /* 0x0000006000007947 */ /* 0x000fea0003800000 */
.L_x_51990:
[----:B--2---:R-:W-:-:S04]  /*a600*/  PRMT R4, R22, 0x9910, RZ ;  /* 0x0000991016047816 */ /* 0x004fc800000000ff */
[----:B------:R-:W-:-:S05]  /*a610*/  SHF.R.S32.HI R5, RZ, 0x1f, R4 ;  /* 0x0000001fff057819 */ /* 0x000fca0000011404 */
[----:B------:R0:W-:Y:S01]  /*a620*/  STG.E.64 [R8.64], R4 ;  /* 0x0000000408007986 */ /* 0x0001e2000c101b24 */
[----:B------:R-:W-:Y:S05]  /*a630*/  BRA `(.L_x_51963) ;  /* 0x0000002000007947 */ /* 0x000fea0003800000 */
.L_x_51989:
[----:B--2---:R-:W-:-:S05]  /*a640*/  PRMT R3, R22, 0x9910, RZ ;  /* 0x0000991016037816 */ /* 0x004fca00000000ff */
[----:B------:R0:W-:Y:S02]  /*a650*/  STG.E [R8.64], R3 ;  /* 0x0000000308007986 */ /* 0x0001e4000c101924 */
.L_x_51963:
        /* <DEDUP_REMOVED lines=21> */
.L_x_51994:
[----:B---3--:R0:W-:Y:S01]  /*a7b0*/  STG.E.U8 [R8.64], R18 ;  /* 0x0000001208007986 */ /* 0x0081e2000c101124 */
[----:B------:R-:W-:Y:S05]  /*a7c0*/  BRA `(.L_x_51996) ;  /* 0x00000dc000007947 */ /* 0x000fea0003800000 */
.L_x_51993:
        /* <DEDUP_REMOVED lines=8> */
[----:B------:R0:W-:Y:S01]  /*a850*/  STG.E.64 [R8.64], R4 ;  /* 0x0000000408007986 */ /* 0x0001e2000c101b24 */
[----:B------:R-:W-:Y:S05]  /*a860*/  BRA `(.L_x_51996) ;  /* 0x00000d2000007947 */ /* 0x000fea0003800000 */
.L_x_51998:
[----:B---3--:R-:W-:-:S05]  /*a870*/  PRMT R3, R18, 0x9910, RZ ;  /* 0x0000991012037816 */ /* 0x008fca00000000ff */
[----:B------:R0:W-:Y:S01]  /*a880*/  STG.E [R8.64], R3 ;  /* 0x0000000308007986 */ /* 0x0001e2000c101924 */
[----:B------:R-:W-:Y:S05]  /*a890*/  BRA `(.L_x_51996) ;  /* 0x00000cf000007947 */ /* 0x000fea0003800000 */
.L_x_51997:
[----:B---3--:R0:W-:Y:S01]  /*a8a0*/  STG.E.U16 [R8.64], R18 ;  /* 0x0000001208007986 */ /* 0x0081e2000c101524 */
[----:B------:R-:W-:Y:S05]  /*a8b0*/  BRA `(.L_x_51996) ;  /* 0x00000cd000007947 */ /* 0x000fea0003800000 */
.L_x_51992:
[----:B------:R-:W-:-:S13]  /*a8c0*/  ISETP.GT.AND P0, PT, R0, 0x6, PT ;  /* 0x000000060000780c */ /* 0x000fda0003f04270 */
[----:B------:R-:W-:Y:S05]  /*a8d0*/  @P0 BRA `(.L_x_51999) ;  /* 0x000000b000000947 */ /* 0x000fea0003800000 */
[----:B------:R-:W-:-:S13]  /*a8e0*/  ISETP.NE.AND P0, PT, R0, 0x5, PT ;  /* 0x000000050000780c */ /* 0x000fda0003f05270 */
[----:B------:R-:W-:Y:S05]  /*a8f0*/  @!P0 BRA `(.L_x_52000) ;  /* 0x0000005000008947 */ /* 0x000fea0003800000 */
[----:B------:R-:W-:-:S13]  /*a900*/  ISETP.NE.AND P0, PT, R0, 0x6, PT ;  /* 0x000000060000780c */ /* 0x000fda0003f05270 */
[----:B------:R-:W-:Y:S05]  /*a910*/  @P0 BRA `(.L_x_51995) ;  /* 0x00000ad000000947 */ /* 0x000fea0003800000 */
[----:B---3--:R-:W0:Y:S02]  /*a920*/  I2F.S16 R3, R18 ;  /* 0x0000001200037306 */ /* 0x008e240000101400 */
[----:B0-----:R0:W-:Y:S01]  /*a930*/  STG.E [R8.64], R3 ;  /* 0x0000000308007986 */ /* 0x0011e2000c101924 */
[----:B------:R-:W-:Y:S05]  /*a940*/  BRA `(.L_x_51996) ;  /* 0x00000c4000007947 */ /* 0x000fea0003800000 */
.L_x_52000:
[----:B---3--:R-:W0:Y:S02]  /*a950*/  I2F.S16 R0, R18 ;  /* 0x0000001200007306 */ /* 0x008e240000101400 */
[----:B0-----:R-:W-:-:S05]  /*a960*/  F2FP.PACK_AB R0, RZ, R0 ;  /* 0x00000000ff00723e */ /* 0x001fca00000000ff */
[----:B------:R0:W-:Y:S01]  /*a970*/  STG.E.U16 [R8.64], R0 ;  /* 0x0000000008007986 */ /* 0x0001e2000c101524 */
[----:B------:R-:W-:Y:S05]  /*a980*/  BRA `(.L_x_51996) ;  /* 0x00000c0000007947 */ /* 0x000fea0003800000 */
.L_x_51999:
        /* <DEDUP_REMOVED lines=8> */
[----:B0-----:R0:W-:Y:S01]  /*aa10*/  STG.E.64 [R8.64], R4 ;  /* 0x0000000408007986 */ /* 0x0011e2000c101b24 */
[----:B------:R-:W-:Y:S05]  /*aa20*/  BRA `(.L_x_51996) ;  /* 0x00000b6000007947 */ /* 0x000fea0003800000 */
.L_x_52002:
[----:B---3--:R-:W0:Y:S02]  /*aa30*/  I2F.S16 R18, R18 ;  /* 0x0000001200127306 */ /* 0x008e240000101400 */
[----:B0-----:R-:W-:-:S04]  /*aa40*/  F2FP.PACK_AB R3, RZ, R18 ;  /* 0x00000012ff03723e */ /* 0x001fc800000000ff */
[----:B------:R-:W-:-:S05]  /*aa50*/  PRMT R3, R3, 0x5410, RZ ;  /* 0x0000541003037816 */ /* 0x000fca00000000ff */
[----:B------:R0:W-:Y:S01]  /*aa60*/  STG.E [R8.64], R3 ;  /* 0x0000000308007986 */ /* 0x0001e2000c101924 */
[----:B------:R-:W-:Y:S05]  /*aa70*/  BRA `(.L_x_51996) ;  /* 0x00000b1000007947 */ /* 0x000fea0003800000 */
.L_x_52001:
[----:B---3--:R-:W0:Y:S02]  /*aa80*/  I2F.F64.S16 R4, R18 ;  /* 0x0000001200047312 */ /* 0x008e240000101c00 */
[----:B0-----:R0:W-:Y:S01]  /*aa90*/  STG.E.64 [R8.64], R4 ;  /* 0x0000000408007986 */ /* 0x0011e2000c101b24 */
[----:B------:R-:W-:Y:S05]  /*aaa0*/  BRA `(.L_x_51996) ;  /* 0x00000ae000007947 */ /* 0x000fea0003800000 */
.L_x_51991:
        /* <DEDUP_REMOVED lines=11> */
[----:B------:R0:W-:Y:S01]  /*ab60*/  STG.E.U8 [R8.64], R3 ;  /* 0x0000000308007986 */ /* 0x0001e2000c101124 */
[----:B------:R-:W-:Y:S05]  /*ab70*/  BRA `(.L_x_51996) ;  /* 0x00000a1000007947 */ /* 0x000fea0003800000 */
.L_x_52005:
[----:B---3--:R-:W0:Y:S01]  /*ab80*/  I2F.F64.S16 R4, R18 ;  /* 0x0000001200047312 */ /* 0x008e220000101c00 */
[----:B------:R-:W-:-:S05]  /*ab90*/  CS2R R6, SRZ ;  /* 0x0000000000067805 */ /* 0x000fca000001ff00 */
[----:B0-----:R0:W-:Y:S01]  /*aba0*/  STG.E.128 [R8.64], R4 ;  /* 0x0000000408007986 */ /* 0x0011e2000c101d24 */
[----:B------:R-:W-:Y:S05]  /*abb0*/  BRA `(.L_x_51996) ;  /* 0x000009d000007947 */ /* 0x000fea0003800000 */
.L_x_52004:
        /* <DEDUP_REMOVED lines=21> */
.L_x_52009:
[----:B------:R-:W-:Y:S05]  /*ad10*/  BSYNC B0 ;  /* 0x0000000000007941 */ /* 0x000fea0003800000 */
.L_x_52008:
[----:B------:R-:W-:-:S05]  /*ad20*/  LOP3.LUT R5, R0, R5, RZ, 0xfc, !PT ;  /* 0x0000000500057212 */ /* 0x000fca00078efcff */
[----:B------:R0:W-:Y:S01]  /*ad30*/  STG.E.U8 [R8.64], R5 ;  /* 0x0000000508007986 */ /* 0x0001e2000c101124 */
[----:B------:R-:W-:Y:S05]  /*ad40*/  BRA `(.L_x_51996) ;  /* 0x0000084000007947 */ /* 0x000fea0003800000 */
.L_x_52007:
        /* <DEDUP_REMOVED lines=13> */
.L_x_52011:
[----:B------:R-:W-:Y:S01]  /*ae20*/  IMAD.MOV.U32 R0, RZ, RZ, 0x7f ;  /* 0x0000007fff007424 */ /* 0x000fe200078e00ff */
[----:B------:R-:W-:-:S04]  /*ae30*/  ISETP.GT.U32.AND P0, PT, R3, 0x7f800000, PT ;  /* 0x7f8000000300780c */ /* 0x000fc80003f04070 */
[----:B------:R-:W-:-:S04]  /*ae40*/  SEL R0, R0, 0x7c, P0 ;  /* 0x0000007c00007807 */ /* 0x000fc80000000000 */
.L_x_52012:
[----:B------:R-:W-:Y:S05]  /*ae50*/  BSYNC B0 ;  /* 0x0000000000007941 */ /* 0x000fea0003800000 */
.L_x_52010:
[----:B------:R-:W-:-:S04]  /*ae60*/  LOP3.LUT R3, R5, 0x80000000, RZ, 0xc0, !PT ;  /* 0x8000000005037812 */ /* 0x000fc800078ec0ff */
[----:B------:R-:W-:-:S04]  /*ae70*/  SHF.R.U32.HI R3, RZ, 0x18, R3 ;  /* 0x00000018ff037819 */ /* 0x000fc80000011603 */
[----:B------:R-:W-:-:S05]  /*ae80*/  LOP3.LUT R3, R0, R3, RZ, 0xfc, !PT ;  /* 0x0000000300037212 */ /* 0x000fca00078efcff */
[----:B------:R0:W-:Y:S01]  /*ae90*/  STG.E.U8 [R8.64], R3 ;  /* 0x0000000308007986 */ /* 0x0001e2000c101124 */
[----:B------:R-:W-:Y:S05]  /*aea0*/  BRA `(.L_x_51996) ;  /* 0x000006e000007947 */ /* 0x000fea0003800000 */
.L_x_52006:
[----:B---3--:R-:W0:Y:S02]  /*aeb0*/  I2F.S16 R0, R18 ;  /* 0x0000001200007306 */ /* 0x008e240000101400 */
[----:B0-----:R-:W-:-:S05]  /*aec0*/  F2FP.BF16.PACK_AB R0, RZ, R0 ;  /* 0x00000000ff00723e */ /* 0x001fca00000010ff */
[----:B------:R0:W-:Y:S01]  /*aed0*/  STG.E.U16 [R8.64], R0 ;  /* 0x0000000008007986 */ /* 0x0001e2000c101524 */
[----:B------:R-:W-:Y:S05]  /*aee0*/  BRA `(.L_x_51996) ;  /* 0x000006a000007947 */ /* 0x000fea0003800000 */
.L_x_52003:
        /* <DEDUP_REMOVED lines=8> */
[----:B---3--:R0:W-:Y:S01]  /*af70*/  STG.E.U16 [R8.64], R18 ;  /* 0x0000001208007986 */ /* 0x0081e2000c101524 */
[----:B------:R-:W-:Y:S05]  /*af80*/  BRA `(.L_x_51996) ;  /* 0x0000060000007947 */ /* 0x000fea0003800000 */
.L_x_52015:
        /* <DEDUP_REMOVED lines=17> */
.L_x_52018:
[----:B------:R-:W-:-:S04]  /*b0a0*/  LOP3.LUT R3, R5, 0x80000000, RZ, 0xc0, !PT ;  /* 0x8000000005037812 */ /* 0x000fc800078ec0ff */
[----:B------:R-:W-:-:S04]  /*b0b0*/  SHF.R.U32.HI R3, RZ, 0x18, R3 ;  /* 0x00000018ff037819 */ /* 0x000fc80000011603 */
[----:B------:R-:W-:-:S04]  /*b0c0*/  LOP3.LUT R0, R0, R3, RZ, 0xfc, !PT ;  /* 0x0000000300007212 */ /* 0x000fc800078efcff */
[----:B------:R-:W-:Y:S02]  /*b0d0*/  PRMT R4, R0, 0x7610, R4 ;  /* 0x0000761000047816 */ /* 0x000fe40000000004 */
.L_x_52017:
[----:B------:R-:W-:Y:S05]  /*b0e0*/  BSYNC B0 ;  /* 0x0000000000007941 */ /* 0x000fea0003800000 */
.L_x_52016:
[----:B------:R0:W-:Y:S01]  /*b0f0*/  STG.E.U8 [R8.64], R4 ;  /* 0x0000000408007986 */ /* 0x0001e2000c101124 */
[----:B------:R-:W-:Y:S05]  /*b100*/  BRA `(.L_x_51996) ;  /* 0x0000048000007947 */ /* 0x000fea0003800000 */
.L_x_52014:
        /* <DEDUP_REMOVED lines=17> */
.L_x_52021:
[----:B------:R-:W-:-:S04]  /*b220*/  LOP3.LUT R3, R5, 0x80000000, RZ, 0xc0, !PT ;  /* 0x8000000005037812 */ /* 0x000fc800078ec0ff */
[----:B------:R-:W-:-:S04]  /*b230*/  SHF.R.U32.HI R3, RZ, 0x18, R3 ;  /* 0x00000018ff037819 */ /* 0x000fc80000011603 */
[----:B------:R-:W-:-:S04]  /*b240*/  LOP3.LUT R0, R0, R3, RZ, 0xfc, !PT ;  /* 0x0000000300007212 */ /* 0x000fc800078efcff */
[----:B------:R-:W-:Y:S02]  /*b250*/  PRMT R4, R0, 0x7610, R4 ;  /* 0x0000761000047816 */ /* 0x000fe40000000004 */
.L_x_52020:
[----:B------:R-:W-:Y:S05]  /*b260*/  BSYNC B0 ;  /* 0x0000000000007941 */ /* 0x000fea0003800000 */
.L_x_52019:
[----:B------:R0:W-:Y:S01]  /*b270*/  STG.E.U8 [R8.64], R4 ;  /* 0x0000000408007986 */ /* 0x0001e2000c101124 */
[----:B------:R-:W-:Y:S05]  /*b280*/  BRA `(.L_x_51996) ;  /* 0x0000030000007947 */ /* 0x000fea0003800000 */
.L_x_52013:
        /* <DEDUP_REMOVED lines=22> */
.L_x_51995:
        /* <DEDUP_REMOVED lines=15> */
[----:B---3--:R-:W-:Y:S02]  /*b4e0*/  MOV R18, 0x0 ;  /* 0x0000000000127802 */ /* 0x008fe40000000f00 */
[----:B------:R-:W-:-:S04]  /*b4f0*/  IADD3 R20, P0, P1, -R0, R3, R20 ;  /* 0x0000000300147210 */ /* 0x000fc8000791e114 */
[----:B------:R-:W-:-:S04]  /*b500*/  IADD3.X R21, ~R18, R9, R21, P0, P1 ;  /* 0x0000000912157210 */ /* 0x000fc800007e2515 */
[----:B01----:R-:W-:Y:S05]  /*b510*/  CALL.ABS.NOINC R14 ;  /* 0x000000000e007343 */ /* 0x003fea0003c00000 */
[----:B------:R-:W-:Y:S05]  /*b520*/  BRA `(.L_x_51996) ;  /* 0x0000006000007947 */ /* 0x000fea0003800000 */
.L_x_52023:
[----:B---3--:R-:W-:-:S04]  /*b530*/  PRMT R4, R18, 0x9910, RZ ;  /* 0x0000991012047816 */ /* 0x008fc800000000ff */
[----:B------:R-:W-:-:S05]  /*b540*/  SHF.R.S32.HI R5, RZ, 0x1f, R4 ;  /* 0x0000001fff057819 */ /* 0x000fca0000011404 */
[----:B------:R0:W-:Y:S01]  /*b550*/  STG.E.64 [R8.64], R4 ;  /* 0x0000000408007986 */ /* 0x0001e2000c101b24 */
[----:B------:R-:W-:Y:S05]  /*b560*/  BRA `(.L_x_51996) ;  /* 0x0000002000007947 */ /* 0x000fea0003800000 */
.L_x_52022:
[----:B---3--:R-:W-:-:S05]  /*b570*/  PRMT R3, R18, 0x9910, RZ ;  /* 0x0000991012037816 */ /* 0x008fca00000000ff */
[----:B------:R0:W-:Y:S02]  /*b580*/  STG.E [R8.64], R3 ;  /* 0x0000000308007986 */ /* 0x0001e4000c101924 */
.L_x_51996:
[----:B------:R-:W-:Y:S02]  /*b590*/  IADD3 R23, R23, 0x80, RZ ;  /* 0x0000008017177810 */ /* 0x000fe40007ffe0ff */
.L_x_51957:
[----:B------:R-:W-:Y:S05]  /*b5a0*/  BSYNC B6 ;  /* 0x0000000000067941 */ /* 0x000fea0003800000 */
.L_x_51956:
        /* <DEDUP_REMOVED lines=19> */
.L_x_52027:
[----:B------:R-:W-:Y:S01]  /*b6e0*/  STG.E.U8 [R2.64], R19 ;  /* 0x0000001302007986 */ /* 0x000fe2000c101124 */
[----:B------:R-:W-:Y:S05]  /*b6f0*/  EXIT ;  /* 0x000000000000794d */ /* 0x000fea0003800000 */
.L_x_52026:
        /* <DEDUP_REMOVED lines=10> */
.L_x_52030:
[----:B------:R-:W-:-:S05]  /*b7a0*/  PRMT R5, R19, 0x9910, RZ ;  /* 0x0000991013057816 */ /* 0x000fca00000000ff */
[----:B------:R-:W-:Y:S01]  /*b7b0*/  STG.E [R2.64], R5 ;  /* 0x0000000502007986 */ /* 0x000fe2000c101924 */
[----:B------:R-:W-:Y:S05]  /*b7c0*/  EXIT ;  /* 0x000000000000794d */ /* 0x000fea0003800000 */
.L_x_52029:
[----:B------:R-:W-:Y:S01]  /*b7d0*/  STG.E.U16 [R2.64], R19 ;  /* 0x0000001302007986 */ /* 0x000fe2000c101524 */
[----:B------:R-:W-:Y:S05]  /*b7e0*/  EXIT ;  /* 0x000000000000794d */ /* 0x000fea0003800000 */
.L_x_52025:
        /* <DEDUP_REMOVED lines=9> */
.L_x_52032:
[----:B------:R-:W0:Y:S02]  /*b880*/  I2F.S16 R0, R19 ;  /* 0x0000001300007306 */ /* 0x000e240000101400 */
[----:B0-----:R-:W-:-:S05]  /*b890*/  F2FP.PACK_AB R0, RZ, R0 ;  /* 0x00000000ff00723e */ /* 0x001fca00000000ff */
[----:B------:R-:W-:Y:S01]  /*b8a0*/  STG.E.U16 [R2.64], R0 ;  /* 0x0000000002007986 */ /* 0x000fe2000c101524 */
[----:B------:R-:W-:Y:S05]  /*b8b0*/  EXIT ;  /* 0x000000000000794d */ /* 0x000fea0003800000 */
.L_x_52031:
        /* <DEDUP_REMOVED lines=10> */
.L_x_52034:
[----:B------:R-:W0:Y:S02]  /*b960*/  I2F.S16 R19, R19 ;  /* 0x0000001300137306 */ /* 0x000e240000101400 */
[----:B0-----:R-:W-:-:S04]  /*b970*/  F2FP.PACK_AB R5, RZ, R19 ;  /* 0x00000013ff05723e */ /* 0x001fc800000000ff */
[----:B------:R-:W-:-:S05]  /*b980*/  PRMT R5, R5, 0x5410, RZ ;  /* 0x0000541005057816 */ /* 0x000fca00000000ff */
[----:B------:R-:W-:Y:S01]  /*b990*/  STG.E [R2.64], R5 ;  /* 0x0000000502007986 */ /* 0x000fe2000c101924 */
[----:B------:R-:W-:Y:S05]  /*b9a0*/  EXIT ;  /* 0x000000000000794d */ /* 0x000fea0003800000 */
.L_x_52033:
[----:B------:R-:W0:Y:S02]  /*b9b0*/  I2F.F64.S16 R4, R19 ;  /* 0x0000001300047312 */ /* 0x000e240000101c00 */
[----:B0-----:R-:W-:Y:S01]  /*b9c0*/  STG.E.64 [R2.64], R4 ;  /* 0x0000000402007986 */ /* 0x001fe2000c101b24 */
[----:B------:R-:W-:Y:S05]  /*b9d0*/  EXIT ;  /* 0x000000000000794d */ /* 0x000fea0003800000 */
.L_x_52024:
        /* <DEDUP_REMOVED lines=13> */
.L_x_52037:
[----:B------:R-:W0:Y:S01]  /*bab0*/  I2F.F64.S16 R4, R19 ;  /* 0x0000001300047312 */ /* 0x000e220000101c00 */
[----:B------:R-:W-:-:S05]  /*bac0*/  CS2R R6, SRZ ;  /* 0x0000000000067805 */ /* 0x000fca000001ff00 */
[----:B0-----:R-:W-:Y:S01]  /*bad0*/  STG.E.128 [R2.64], R4 ;  /* 0x0000000402007986 */ /* 0x001fe2000c101d24 */
[----:B------:R-:W-:Y:S05]  /*bae0*/  EXIT ;  /* 0x000000000000794d */ /* 0x000fea0003800000 */
.L_x_52036:
        /* <DEDUP_REMOVED lines=21> */
.L_x_52041:
[----:B------:R-:W-:Y:S05]  /*bc40*/  BSYNC B0 ;  /* 0x0000000000007941 */ /* 0x000fea0003800000 */
.L_x_52040:
[----:B------:R-:W-:-:S05]  /*bc50*/  LOP3.LUT R5, R0, R5, RZ, 0xfc, !PT ;  /* 0x0000000500057212 */ /* 0x000fca00078efcff */
[----:B------:R-:W-:Y:S01]  /*bc60*/  STG.E.U8 [R2.64], R5 ;  /* 0x0000000502007986 */ /* 0x000fe2000c101124 */
[----:B------:R-:W-:Y:S05]  /*bc70*/  EXIT ;  /* 0x000000000000794d */ /* 0x000fea0003800000 */
.L_x_52039:
        /* <DEDUP_REMOVED lines=13> */
.L_x_52043:
[----:B------:R-:W-:Y:S01]  /*bd50*/  IMAD.MOV.U32 R0, RZ, RZ, 0x7f ;  /* 0x0000007fff007424 */ /* 0x000fe200078e00ff */
[----:B------:R-:W-:-:S04]  /*bd60*/  ISETP.GT.U32.AND P0, PT, R4, 0x7f800000, PT ;  /* 0x7f8000000400780c */ /* 0x000fc80003f04070 */
[----:B------:R-:W-:-:S04]  /*bd70*/  SEL R0, R0, 0x7c, P0 ;  /* 0x0000007c00007807 */ /* 0x000fc80000000000 */
.L_x_52044:
[----:B------:R-:W-:Y:S05]  /*bd80*/  BSYNC B0 ;  /* 0x0000000000007941 */ /* 0x000fea0003800000 */
.L_x_52042:
[----:B------:R-:W-:-:S04]  /*bd90*/  LOP3.LUT R4, R19, 0x80000000, RZ, 0xc0, !PT ;  /* 0x8000000013047812 */ /* 0x000fc800078ec0ff */
[----:B------:R-:W-:-:S04]  /*bda0*/  SHF.R.U32.HI R5, RZ, 0x18, R4 ;  /* 0x00000018ff057819 */ /* 0x000fc80000011604 */
[----:B------:R-:W-:-:S05]  /*bdb0*/  LOP3.LUT R5, R0, R5, RZ, 0xfc, !PT ;  /* 0x0000000500057212 */ /* 0x000fca00078efcff */
[----:B------:R-:W-:Y:S01]  /*bdc0*/  STG.E.U8 [R2.64], R5 ;  /* 0x0000000502007986 */ /* 0x000fe2000c101124 */
[----:B------:R-:W-:Y:S05]  /*bdd0*/  EXIT ;  /* 0x000000000000794d */ /* 0x000fea0003800000 */
.L_x_52038:
[----:B------:R-:W0:Y:S02]  /*bde0*/  I2F.S16 R0, R19 ;  /* 0x0000001300007306 */ /* 0x000e240000101400 */
[----:B0-----:R-:W-:-:S05]  /*bdf0*/  F2FP.BF16.PACK_AB R0, RZ, R0 ;  /* 0x00000000ff00723e */ /* 0x001fca00000010ff */
[----:B------:R-:W-:Y:S01]  /*be00*/  STG.E.U16 [R2.64], R0 ;  /* 0x0000000002007986 */ /* 0x000fe2000c101524 */
[----:B------:R-:W-:Y:S05]  /*be10*/  EXIT ;  /* 0x000000000000794d */ /* 0x000fea0003800000 */
.L_x_52035:
        /* <DEDUP_REMOVED lines=10> */
.L_x_52047:
        /* <DEDUP_REMOVED lines=17> */
.L_x_52050:
[----:B------:R-:W-:-:S04]  /*bfd0*/  LOP3.LUT R0, R19, 0x80000000, RZ, 0xc0, !PT ;  /* 0x8000000013007812 */ /* 0x000fc800078ec0ff */
[----:B------:R-:W-:-:S04]  /*bfe0*/  SHF.R.U32.HI R5, RZ, 0x18, R0 ;  /* 0x00000018ff057819 */ /* 0x000fc80000011600 */
[----:B------:R-:W-:-:S04]  /*bff0*/  LOP3.LUT R4, R4, R5, RZ, 0xfc, !PT ;  /* 0x0000000504047212 */ /* 0x000fc800078efcff */
[----:B------:R-:W-:Y:S02]  /*c000*/  PRMT R0, R4, 0x7610, R0 ;  /* 0x0000761004007816 */ /* 0x000fe40000000000 */
.L_x_52049:
[----:B------:R-:W-:Y:S05]  /*c010*/  BSYNC B0 ;  /* 0x0000000000007941 */ /* 0x000fea0003800000 */
.L_x_52048:
[----:B------:R-:W-:Y:S01]  /*c020*/  STG.E.U8 [R2.64], R0 ;  /* 0x0000000002007986 */ /* 0x000fe2000c101124 */
[----:B------:R-:W-:Y:S05]  /*c030*/  EXIT ;  /* 0x000000000000794d */ /* 0x000fea0003800000 */
.L_x_52046:
        /* <DEDUP_REMOVED lines=17> */
.L_x_52053:
[----:B------:R-:W-:-:S04]  /*c150*/  LOP3.LUT R0, R19, 0x80000000, RZ, 0xc0, !PT ;  /* 0x8000000013007812 */ /* 0x000fc800078ec0ff */
[----:B------:R-:W-:-:S04]  /*c160*/  SHF.R.U32.HI R5, RZ, 0x18, R0 ;  /* 0x00000018ff057819 */ /* 0x000fc80000011600 */
[----:B------:R-:W-:-:S04]  /*c170*/  LOP3.LUT R4, R4, R5, RZ, 0xfc, !PT ;  /* 0x0000000504047212 */ /* 0x000fc800078efcff */
[----:B------:R-:W-:Y:S02]  /*c180*/  PRMT R0, R4, 0x7610, R0 ;  /* 0x0000761004007816 */ /* 0x000fe40000000000 */
.L_x_52052:
[----:B------:R-:W-:Y:S05]  /*c190*/  BSYNC B0 ;  /* 0x0000000000007941 */ /* 0x000fea0003800000 */
.L_x_52051:
[----:B------:R-:W-:Y:S01]  /*c1a0*/  STG.E.U8 [R2.64], R0 ;  /* 0x0000000002007986 */ /* 0x000fe2000c101124 */
[----:B------:R-:W-:Y:S05]  /*c1b0*/  EXIT ;  /* 0x000000000000794d */ /* 0x000fea0003800000 */
.L_x_52045:
        /* <DEDUP_REMOVED lines=22> */
.L_x_52028:
        /* <DEDUP_REMOVED lines=20> */
.L_x_52055:
[----:B------:R-:W-:-:S04]  /*c460*/  PRMT R4, R19, 0x9910, RZ ;  /* 0x0000991013047816 */ /* 0x000fc800000000ff */
[----:B------:R-:W-:-:S05]  /*c470*/  SHF.R.S32.HI R5, RZ, 0x1f, R4 ;  /* 0x0000001fff057819 */ /* 0x000fca0000011404 */
[----:B------:R-:W-:Y:S01]  /*c480*/  STG.E.64 [R2.64], R4 ;  /* 0x0000000402007986 */ /* 0x000fe2000c101b24 */
[----:B------:R-:W-:Y:S05]  /*c490*/  EXIT ;  /* 0x000000000000794d */ /* 0x000fea0003800000 */
.L_x_52054:
[----:B------:R-:W-:-:S05]  /*c4a0*/  PRMT R5, R19, 0x9910, RZ ;  /* 0x0000991013057816 */ /* 0x000fca00000000ff */
[----:B------:R-:W-:Y:S01]  /*c4b0*/  STG.E [R2.64], R5 ;  /* 0x0000000502007986 */ /* 0x000fe2000c101924 */
[----:B------:R-:W-:Y:S05]  /*c4c0*/  EXIT ;  /* 0x000000000000794d */ /* 0x000fea0003800000 */
.L_x_52056:
        /* <DEDUP_REMOVED lines=11> */
.L_x_61962:


//--------------------- .text._ZN2at6native18elementwise_kernelILi128ELi4EZNS0_22gpu_kernel_impl_nocastIZZZNS0_50_GLOBAL__N__2680c7bb_12_PowKernel_cu_b2145a98_318424pow_tensor_tensor_kernelERNS_18TensorIteratorBaseEENKUlvE_clEvENKUlvE3_clEvEUlssE_EEvS5_RKT_EUliE_EEviT1_ --------------------------
	.section	.text._ZN2at6native18elementwise_kernelILi128ELi4EZNS0_22gpu_kernel_impl_nocastIZZZNS0_50_GLOBAL__N__2680c7bb_12_PowKernel_cu_b2145a98_318424pow_tensor_tensor_kernelERNS_18TensorIteratorBaseEENKUlvE_clEvENKUlvE3_clEvEUlssE_EEvS5_RKT_EUliE_EEviT1_,"ax",@progbits
	.sectioninfo	@"SHI_REGISTERS=13"
	.align	128
        .global         _ZN2at6native18elementwise_kernelILi128ELi4EZNS0_22gpu_kernel_impl_nocastIZZZNS0_50_GLOBAL__N__2680c7bb_12_PowKernel_cu_b2145a98_318424pow_tensor_tensor_kernelERNS_18TensorIteratorBaseEENKUlvE_clEvENKUlvE3_clEvEUlssE_EEvS5_RKT_EUliE_EEviT1_
        .type           _ZN2at6native18elementwise_kernelILi128ELi4EZNS0_22gpu_kernel_impl_nocastIZZZNS0_50_GLOBAL__N__2680c7bb_12_PowKernel_cu_b2145a98_318424pow_tensor_tensor_kernelERNS_18TensorIteratorBaseEENKUlvE_clEvENKUlvE3_clEvEUlssE_EEvS5_RKT_EUliE_EEviT1_,@function
        .size           _ZN2at6native18elementwise_kernelILi128ELi4EZNS0_22gpu_kernel_impl_nocastIZZZNS0_50_GLOBAL__N__2680c7bb_12_PowKernel_cu_b2145a98_318424pow_tensor_tensor_kernelERNS_18TensorIteratorBaseEENKUlvE_clEvENKUlvE3_clEvEUlssE_EEvS5_RKT_EUliE_EEviT1_,(.L_x_61963 - _ZN2at6native18elementwise_kernelILi128ELi4EZNS0_22gpu_kernel_impl_nocastIZZZNS0_50_GLOBAL__N__2680c7bb_12_PowKernel_cu_b2145a98_318424pow_tensor_tensor_kernelERNS_18TensorIteratorBaseEENKUlvE_clEvENKUlvE3_clEvEUlssE_EEvS5_RKT_EUliE_EEviT1_)
        .other          _ZN2at6native18elementwise_kernelILi128ELi4EZNS0_22gpu_kernel_impl_nocastIZZZNS0_50_GLOBAL__N__2680c7bb_12_PowKernel_cu_b2145a98_318424pow_tensor_tensor_kernelERNS_18TensorIteratorBaseEENKUlvE_clEvENKUlvE3_clEvEUlssE_EEvS5_RKT_EUliE_EEviT1_,@"STO_CUDA_ENTRY STV_DEFAULT"
_ZN2at6native18elementwise_kernelILi128ELi4EZNS0_22gpu_kernel_impl_nocastIZZZNS0_50_GLOBAL__N__2680c7bb_12_PowKernel_cu_b2145a98_318424pow_tensor_tensor_kernelERNS_18TensorIteratorBaseEENKUlvE_clEvENKUlvE3_clEvEUlssE_EEvS5_RKT_EUliE_EEviT1_:
.text._ZN2at6native18elementwise_kernelILi128ELi4EZNS0_22gpu_kernel_impl_nocastIZZZNS0_50_GLOBAL__N__2680c7bb_12_PowKernel_cu_b2145a98_318424pow_tensor_tensor_kernelERNS_18TensorIteratorBaseEENKUlvE_clEvENKUlvE3_clEvEUlssE_EEvS5_RKT_EUliE_EEviT1_:
        /* <DEDUP_REMOVED lines=260> */
[----:B------:R-:W-:-:S05]  /*1040*/  @P0 IMAD R4, R9, c[0x0][0x3c0], R4 ;  /* 0x0000f00009040a24 */ /* 0x000fca00078e0204 */
.L_x_52059:
[----:B------:R-:W-:-:S05]  /*1050*/  IADD3 R6, P0, R4, c[0x0][0x3d8], RZ ;  /* 0x0000f60004067a10 */ /* 0x000fca0007f1e0ff */
[----:B------:R-:W-:-:S06]  /*1060*/  IMAD.X R7, RZ, RZ, c[0x0][0x3dc], P0 ;  /* 0x0000f700ff077624 */ /* 0x000fcc00000e06ff */
[----:B------:R-:W2:Y:S01]  /*1070*/  LDG.E.U16 R7, [R6.64] ;  /* 0x0000000406077981 */ /* 0x000ea2000c1e1500 */
[----:B------:R-:W-:-:S04]  /*1080*/  IADD3 R4, P0, R3, c[0x0][0x3d0], RZ ;  /* 0x0000f40003047a10 */ /* 0x000fc80007f1e0ff */
[----:B------:R-:W-:-:S05]  /*1090*/  IADD3.X R5, RZ, c[0x0][0x3d4], RZ, P0, !PT ;  /* 0x0000f500ff057a10 */ /* 0x000fca00007fe4ff */
[----:B------:R0:W5:Y:S01]  /*10a0*/  LDG.E.U16 R8, [R4.64] ;  /* 0x0000000404087981 */ /* 0x000162000c1e1500 */
[----:B------:R-:W-:Y:S01]  /*10b0*/  IADD3 R2, P1, R2, c[0x0][0x3c8], RZ ;  /* 0x0000f20002027a10 */ /* 0x000fe20007f3e0ff */
[----:B------:R-:W-:Y:S01]  /*10c0*/  BSSY B1, `(.L_x_52060) ;  /* 0x0000037000017945 */ /* 0x000fe20003800000 */
[----:B--2---:R-:W-:-:S04]  /*10d0*/  PRMT R3, R7, 0x9910, RZ ;  /* 0x0000991007037816 */ /* 0x004fc800000000ff */
[----:B------:R-:W-:Y:S02]  /*10e0*/  ISETP.GE.AND P0, PT, R3, RZ, PT ;  /* 0x000000ff0300720c */ /* 0x000fe40003f06270 */
[----:B------:R-:W-:-:S11]  /*10f0*/  IADD3.X R3, RZ, c[0x0][0x3cc], RZ, P1, !PT ;  /* 0x0000f300ff037a10 */ /* 0x000fd60000ffe4ff */
[----:B------:R-:W-:Y:S05]  /*1100*/  @!P0 BRA `(.L_x_52061) ;  /* 0x0000028000008947 */ /* 0x000fea0003800000 */
[----:B0-----:R-:W-:Y:S01]  /*1110*/  ISETP.NE.AND P0, PT, R7, RZ, PT ;  /* 0x000000ff0700720c */ /* 0x001fe20003f05270 */
[----:B------:R-:W-:Y:S01]  /*1120*/  BSSY B2, `(.L_x_52062) ;  /* 0x0000025000027945 */ /* 0x000fe20003800000 */
[----:B------:R-:W-:-:S11]  /*1130*/  HFMA2.MMA R5, -RZ, RZ, 0, 5.9604644775390625e-08 ;  /* 0x00000001ff057435 */ /* 0x000fd600000001ff */
        /* <DEDUP_REMOVED lines=8> */
[----:B------:R-:W-:-:S03]  /*11c0*/  PRMT R4, R4, 0x9910, RZ ;  /* 0x0000991004047816 */ /* 0x000fc600000000ff */
[----:B------:R-:W-:Y:S01]  /*11d0*/  IMAD R6, R6, R6, RZ ;  /* 0x0000000606067224 */ /* 0x000fe200078e02ff */
[----:B------:R-:W-:Y:S02]  /*11e0*/  MOV R5, R4 ;  /* 0x0000000400057202 */ /* 0x000fe40000000f00 */
[----:B------:R-:W-:-:S03]  /*11f0*/  LEA.HI R4, R7, R7, RZ, 0x11 ;  /* 0x0000000707047211 */ /* 0x000fc600078f88ff */
[----:B------:R-:W-:Y:S05]  /*1200*/  @!P0 BRA `(.L_x_52063) ;  /* 0x0000016000008947 */ /* 0x000fea0003800000 */
[----:B------:R-:W-:Y:S02]  /*1210*/  PRMT R4, R4, 0x9910, RZ ;  /* 0x0000991004047816 */ /* 0x000fe400000000ff */
[----:B------:R-:W-:Y:S02]  /*1220*/  PRMT R7, R6, 0x7610, R7 ;  /* 0x0000761006077816 */ /* 0x000fe40000000007 */
[----:B------:R-:W-:-:S04]  /*1230*/  SHF.R.S32.HI R4, RZ, 0x1, R4 ;  /* 0x00000001ff047819 */ /* 0x000fc80000011404 */
[----:B------:R-:W-:-:S04]  /*1240*/  PRMT R9, R4, 0x7610, R9 ;  /* 0x0000761004097816 */ /* 0x000fc80000000009 */
.L_x_52064:
[C---:B------:R-:W-:Y:S02]  /*1250*/  LOP3.LUT R4, R9.reuse, 0x1, RZ, 0xc0, !PT ;  /* 0x0000000109047812 */ /* 0x040fe400078ec0ff */
[C---:B------:R-:W-:Y:S02]  /*1260*/  IADD3 R8, R9.reuse, 0x1, RZ ;  /* 0x0000000109087810 */ /* 0x040fe40007ffe0ff */
[----:B------:R-:W-:Y:S02]  /*1270*/  ISETP.NE.U32.AND P0, PT, R4, 0x1, PT ;  /* 0x000000010400780c */ /* 0x000fe40003f05070 */
[----:B------:R-:W-:Y:S02]  /*1280*/  LOP3.LUT R8, R8, 0xffff, RZ, 0xc0, !PT ;  /* 0x0000ffff08087812 */ /* 0x000fe400078ec0ff */
[----:B------:R-:W-:Y:S02]  /*1290*/  LOP3.LUT R6, R9, 0xffff, RZ, 0xc0, !PT ;  /* 0x0000ffff09067812 */ /* 0x000fe400078ec0ff */
[----:B------:R-:W-:-:S02]  /*12a0*/  SEL R4, R7, 0x1, !P0 ;  /* 0x0000000107047807 */ /* 0x000fc40004000000 */
[----:B------:R-:W-:Y:S02]  /*12b0*/  ISETP.GE.U32.AND P0, PT, R8, 0x3, PT ;  /* 0x000000030800780c */ /* 0x000fe40003f06070 */
[----:B------:R-:W-:Y:S02]  /*12c0*/  LEA.HI R6, R6, R9, RZ, 0x11 ;  /* 0x0000000906067211 */ /* 0x000fe400078f88ff */
[----:B------:R-:W-:Y:S02]  /*12d0*/  PRMT R10, R7, 0x9910, RZ ;  /* 0x00009910070a7816 */ /* 0x000fe400000000ff */
[----:B------:R-:W-:Y:S02]  /*12e0*/  PRMT R6, R6, 0x9910, RZ ;  /* 0x0000991006067816 */ /* 0x000fe400000000ff */
[----:B------:R-:W-:Y:S01]  /*12f0*/  PRMT R5, R5, 0x9910, RZ ;  /* 0x0000991005057816 */ /* 0x000fe200000000ff */
[----:B------:R-:W-:Y:S01]  /*1300*/  IMAD.MOV.U32 R7, RZ, RZ, R10 ;  /* 0x000000ffff077224 */ /* 0x000fe200078e000a */
[----:B------:R-:W-:-:S02]  /*1310*/  PRMT R4, R4, 0x9910, RZ ;  /* 0x0000991004047816 */ /* 0x000fc400000000ff */
[----:B------:R-:W-:Y:S01]  /*1320*/  SHF.R.S32.HI R6, RZ, 0x1, R6 ;  /* 0x00000001ff067819 */ /* 0x000fe20000011406 */
[----:B------:R-:W-:Y:S02]  /*1330*/  IMAD R7, R7, R7, RZ ;  /* 0x0000000707077224 */ /* 0x000fe400078e02ff */
[----:B------:R-:W-:Y:S01]  /*1340*/  IMAD R5, R5, R4, RZ ;  /* 0x0000000405057224 */ /* 0x000fe200078e02ff */
[----:B------:R-:W-:Y:S01]  /*1350*/  PRMT R9, R6, 0x7610, R9 ;  /* 0x0000761006097816 */ /* 0x000fe20000000009 */
[----:B------:R-:W-:Y:S05]  /*1360*/  @P0 BRA `(.L_x_52064) ;  /* 0xfffffee000000947 */ /* 0x000fea000383ffff */
.L_x_52063:
[----:B------:R-:W-:Y:S05]  /*1370*/  BSYNC B2 ;  /* 0x0000000000027941 */ /* 0x000fea0003800000 */
.L_x_52062:
[----:B------:R-:W-:Y:S05]  /*1380*/  BRA `(.L_x_52065) ;  /* 0x000000a000007947 */ /* 0x000fea0003800000 */
.L_x_52061:
[----:B0----5:R-:W-:Y:S02]  /*1390*/  PRMT R4, R8, 0x9910, RZ ;  /* 0x0000991008047816 */ /* 0x021fe400000000ff */
[----:B------:R-:W-:Y:S02]  /*13a0*/  MOV R5, 0x1 ;  /* 0x0000000100057802 */ /* 0x000fe40000000f00 */
[----:B------:R-:W-:-:S13]  /*13b0*/  ISETP.NE.AND P0, PT, R4, 0x1, PT ;  /* 0x000000010400780c */ /* 0x000fda0003f05270 */
[----:B------:R-:W-:Y:S05]  /*13c0*/  @!P0 BRA `(.L_x_52065) ;  /* 0x0000006000008947 */ /* 0x000fea0003800000 */
[----:B------:R-:W-:Y:S01]  /*13d0*/  ISETP.NE.AND P0, PT, R4, -0x1, PT ;  /* 0xffffffff0400780c */ /* 0x000fe20003f05270 */
[----:B------:R-:W-:-:S12]  /*13e0*/  HFMA2.MMA R5, -RZ, RZ, 0, 5.9604644775390625e-08 ;  /* 0x00000001ff057435 */ /* 0x000fd800000001ff */
[----:B------:R-:W-:-:S04]  /*13f0*/  @!P0 LOP3.LUT R7, R7, 0x1, RZ, 0xc0, !PT ;  /* 0x0000000107078812 */ /* 0x000fc800078ec0ff */
[----:B------:R-:W-:-:S04]  /*1400*/  @!P0 ISETP.NE.U32.AND P1, PT, R7, 0x1, PT ;  /* 0x000000010700880c */ /* 0x000fc80003f25070 */
[----:B------:R-:W-:-:S04]  /*1410*/  @!P0 SEL R5, R5, 0xffff, P1 ;  /* 0x0000ffff05058807 */ /* 0x000fc80000800000 */
[----:B------:R-:W-:Y:S02]  /*1420*/  @P0 PRMT R5, RZ, 0x7610, R5 ;  /* 0x00007610ff050816 */ /* 0x000fe40000000005 */
.L_x_52065:
[----:B------:R-:W-:Y:S05]  /*1430*/  BSYNC B1 ;  /* 0x0000000000017941 */ /* 0x000fea0003800000 */
.L_x_52060:
[----:B------:R0:W-:Y:S01]  /*1440*/  STG.E.U16 [R2.64], R5 ;  /* 0x0000000502007986 */ /* 0x0001e2000c101504 */
[----:B------:R-:W-:-:S03]  /*1450*/  IADD3 R0, R0, 0x80, RZ ;  /* 0x0000008000007810 */ /* 0x000fc60007ffe0ff */
.L_x_52058:
[----:B------:R-:W-:Y:S05]  /*1460*/  BSYNC B0 ;  /* 0x0000000000007941 */ /* 0x000fea0003800000 */
.L_x_52057:
[----:B------:R-:W-:Y:S01]  /*1470*/  ISETP.GE.AND P0, PT, R0, c[0x0][0x160], PT ;  /* 0x0000580000007a0c */ /* 0x000fe20003f06270 */
[----:B------:R-:W-:-:S12]  /*1480*/  BSSY B0, `(.L_x_52066) ;  /* 0x0000280000007945 */ /* 0x000fd80003800000 */
[----:B------:R-:W-:Y:S05]  /*1490*/  @P0 BRA `(.L_x_52067) ;  /* 0x000027e000000947 */ /* 0x000fea0003800000 */
[----:B------:R-:W-:Y:S01]  /*14a0*/  ISETP.NE.AND P0, PT, RZ, c[0x0][0x168], PT ;  /* 0x00005a00ff007a0c */ /* 0x000fe20003f05270 */
[----:B0-----:R-:W-:Y:S01]  /*14b0*/  CS2R R2, SRZ ;  /* 0x0000000000027805 */ /* 0x001fe2000001ff00 */
[----:B------:R-:W-:-:S11]  /*14c0*/  MOV R4, RZ ;  /* 0x000000ff00047202 */ /* 0x000fd60000000f00 */
[----:B------:R-:W-:Y:S05]  /*14d0*/  @!P0 BRA `(.L_x_52068) ;  /* 0x00000f9000008947 */ /* 0x000fea0003800000 */
[----:B------:R-:W-:Y:S01]  /*14e0*/  HFMA2.MMA R2, -RZ, RZ, 0, 0 ;  /* 0x00000000ff027435 */ /* 0x000fe200000001ff */
[----:B------:R-:W-:Y:S01]  /*14f0*/  IMAD.MOV.U32 R3, RZ, RZ, R0 ;  /* 0x000000ffff037224 */ /* 0x000fe200078e0000 */
[----:B------:R-:W-:-:S04]  /*1500*/  MOV R5, c[0x0][0x168] ;  /* 0x00005a0000057a02 */ /* 0x000fc80000000f00 */
[----:B------:R-:W-:-:S04]  /*1510*/  ISETP.NE.AND P0, PT, R5, 0x1, PT ;  /* 0x000000010500780c */ /* 0x000fc80003f05270 */
[----:B------:R-:W-:-:S05]  /*1520*/  IMAD.HI.U32 R6, R0, c[0x0][0x170], R2 ;  /* 0x00005c0000067a27 */ /* 0x000fca00078e0002 */
        /* <DEDUP_REMOVED lines=9> */
[----:B-----5:R-:W-:-:S05]  /*15c0*/  IMAD.HI.U32 R8, R7, c[0x0][0x17c], R6 ;  /* 0x00005f0007087a27 */ /* 0x020fca00078e0006 */
        /* <DEDUP_REMOVED lines=233> */
[----:B------:R-:W-:-:S05]  /*2460*/  @P0 IMAD R4, R9, c[0x0][0x3c0], R4 ;  /* 0x0000f00009040a24 */ /* 0x000fca00078e0204 */
.L_x_52068:
[----:B------:R-:W-:-:S04]  /*2470*/  IADD3 R6, P0, R4, c[0x0][0x3d8], RZ ;  /* 0x0000f60004067a10 */ /* 0x000fc80007f1e0ff */
[----:B------:R-:W-:-:S06]  /*2480*/  IADD3.X R7, RZ, c[0x0][0x3dc], RZ, P0, !PT ;  /* 0x0000f700ff077a10 */ /* 0x000fcc00007fe4ff */
[----:B------:R-:W2:Y:S01]  /*2490*/  LDG.E.U16 R7, [R6.64] ;  /* 0x0000000406077981 */ /* 0x000ea2000c1e1500 */
[----:B------:R-:W-:-:S04]  /*24a0*/  IADD3 R4, P0, R3, c[0x0][0x3d0], RZ ;  /* 0x0000f40003047a10 */ /* 0x000fc80007f1e0ff */
[----:B------:R-:W-:-:S05]  /*24b0*/  IADD3.X R5, RZ, c[0x0][0x3d4], RZ, P0, !PT ;  /* 0x0000f500ff057a10 */ /* 0x000fca00007fe4ff */
[----:B-----5:R0:W5:Y:S01]  /*24c0*/  LDG.E.U16 R8, [R4.64] ;  /* 0x0000000404087981 */ /* 0x020162000c1e1500 */
        /* <DEDUP_REMOVED lines=26> */
.L_x_52073:
        /* <DEDUP_REMOVED lines=18> */
.L_x_52072:
[----:B------:R-:W-:Y:S05]  /*2790*/  BSYNC B2 ;  /* 0x0000000000027941 */ /* 0x000fea0003800000 */
.L_x_52071:
[----:B------:R-:W-:Y:S05]  /*27a0*/  BRA `(.L_x_52074) ;  /* 0x000000a000007947 */ /* 0x000fea0003800000 */
.L_x_52070:
        /* <DEDUP_REMOVED lines=10> */
.L_x_52074:
[----:B------:R-:W-:Y:S05]  /*2850*/  BSYNC B1 ;  /* 0x0000000000017941 */ /* 0x000fea0003800000 */
.L_x_52069:
[----:B------:R0:W-:Y:S01]  /*2860*/  STG.E.U16 [R2.64], R5 ;  /* 0x0000000502007986 */ /* 0x0001e2000c101504 */
[----:B------:R-:W-:-:S04]  /*2870*/  IADD3 R0, R0, 0x80, RZ ;  /* 0x0000008000007810 */ /* 0x000fc80007ffe0ff */
[----:B------:R-:W-:-:S13]  /*2880*/  ISETP.GE.AND P0, PT, R0, c[0x0][0x160], PT ;  /* 0x0000580000007a0c */ /* 0x000fda0003f06270 */
[----:B------:R-:W-:Y:S05]  /*2890*/  @P0 BRA `(.L_x_52067) ;  /* 0x000013e000000947 */ /* 0x000fea0003800000 */
[----:B0-----:R-:W-:Y:S01]  /*28a0*/  ISETP.NE.AND P0, PT, RZ, c[0x0][0x168], PT ;  /* 0x00005a00ff007a0c */ /* 0x001fe20003f05270 */
[----:B------:R-:W-:Y:S01]  /*28b0*/  CS2R R2, SRZ ;  /* 0x0000000000027805 */ /* 0x000fe2000001ff00 */
[----:B------:R-:W-:-:S11]  /*28c0*/  MOV R4, RZ ;  /* 0x000000ff00047202 */ /* 0x000fd60000000f00 */
        /* <DEDUP_REMOVED lines=13> */
[----:B------:R-:W-:Y:S01]  /*29a0*/  HFMA2.MMA R6, -RZ, RZ, 0, 0 ;  /* 0x00000000ff067435 */ /* 0x000fe200000001ff */
[----:B------:R-:W-:-:S09]  /*29b0*/  ISETP.NE.AND P0, PT, R5, 0x2, PT ;  /* 0x000000020500780c */ /* 0x000fd20003f05270 */
[----:B-----5:R-:W-:-:S05]  /*29c0*/  IMAD.HI.U32 R8, R7, c[0x0][0x17c], R6 ;  /* 0x00005f0007087a27 */ /* 0x020fca00078e0006 */
        /* <DEDUP_REMOVED lines=234> */
.L_x_52075:
        /* <DEDUP_REMOVED lines=14> */
[----:B------:R-:W-:-:S11]  /*3950*/  IMAD.MOV.U32 R5, RZ, RZ, 0x1 ;  /* 0x00000001ff057424 */ /* 0x000fd600078e00ff */
        /* <DEDUP_REMOVED lines=17> */
.L_x_52080:
        /* <DEDUP_REMOVED lines=18> */
.L_x_52079:
[----:B------:R-:W-:Y:S05]  /*3b90*/  BSYNC B2 ;  /* 0x0000000000027941 */ /* 0x000fea0003800000 */
.L_x_52078:
[----:B------:R-:W-:Y:S05]  /*3ba0*/  BRA `(.L_x_52081) ;  /* 0x000000a000007947 */ /* 0x000fea0003800000 */
.L_x_52077:
        /* <DEDUP_REMOVED lines=10> */
.L_x_52081:
[----:B------:R-:W-:Y:S05]  /*3c50*/  BSYNC B1 ;  /* 0x0000000000017941 */ /* 0x000fea0003800000 */
.L_x_52076:
[----:B------:R0:W-:Y:S01]  /*3c60*/  STG.E.U16 [R2.64], R5 ;  /* 0x0000000502007986 */ /* 0x0001e2000c101504 */
[----:B------:R-:W-:-:S03]  /*3c70*/  IADD3 R0, R0, 0x80, RZ ;  /* 0x0000008000007810 */ /* 0x000fc60007ffe0ff */
.L_x_52067:
[----:B0-----:R-:W-:Y:S05]  /*3c80*/  BSYNC B0 ;  /* 0x0000000000007941 */ /* 0x001fea0003800000 */
.L_x_52066:
[----:B------:R-:W-:-:S13]  /*3c90*/  ISETP.GE.AND P0, PT, R0, c[0x0][0x160], PT ;  /* 0x0000580000007a0c */ /* 0x000fda0003f06270 */
[----:B------:R-:W-:Y:S05]  /*3ca0*/  @P0 EXIT ;  /* 0x000000000000094d */ /* 0x000fea0003800000 */
[----:B------:R-:W-:Y:S01]  /*3cb0*/  ISETP.NE.AND P0, PT, RZ, c[0x0][0x168], PT ;  /* 0x00005a00ff007a0c */ /* 0x000fe20003f05270 */
[----:B------:R-:W-:Y:S01]  /*3cc0*/  IMAD.MOV.U32 R4, RZ, RZ, RZ ;  /* 0x000000ffff047224 */ /* 0x000fe200078e00ff */
        /* <DEDUP_REMOVED lines=250> */
[----:B------:R-:W-:-:S05]  /*4c70*/  @P0 IMAD R4, R9, c[0x0][0x3c0], R4 ;  /* 0x0000f00009040a24 */ /* 0x000fca00078e0204 */
.L_x_52082:
[----:B------:R-:W-:-:S04]  /*4c80*/  IADD3 R6, P0, R4, c[0x0][0x3d8], RZ ;  /* 0x0000f60004067a10 */ /* 0x000fc80007f1e0ff */
[----:B------:R-:W-:-:S05]  /*4c90*/  IADD3.X R7, RZ, c[0x0][0x3dc], RZ, P0, !PT ;  /* 0x0000f700ff077a10 */ /* 0x000fca00007fe4ff */
[----:B------:R-:W2:Y:S01]  /*4ca0*/  LDG.E.U16 R6, [R6.64] ;  /* 0x0000000406067981 */ /* 0x000ea2000c1e1500 */
[----:B------:R-:W-:-:S04]  /*4cb0*/  IADD3 R4, P0, R3, c[0x0][0x3d0], RZ ;  /* 0x0000f40003047a10 */ /* 0x000fc80007f1e0ff */
[----:B------:R-:W-:-:S05]  /*4cc0*/  IADD3.X R5, RZ, c[0x0][0x3d4], RZ, P0, !PT ;  /* 0x0000f500ff057a10 */ /* 0x000fca00007fe4ff */
[----:B-----5:R0:W5:Y:S01]  /*4cd0*/  LDG.E.U16 R8, [R4.64] ;  /* 0x0000000404087981 */ /* 0x020162000c1e1500 */
[----:B------:R-:W-:Y:S01]  /*4ce0*/  IADD3 R2, P1, R2, c[0x0][0x3c8], RZ ;  /* 0x0000f20002027a10 */ /* 0x000fe20007f3e0ff */
[----:B------:R-:W-:Y:S04]  /*4cf0*/  BSSY B0, `(.L_x_52083) ;  /* 0x000003b000007945 */ /* 0x000fe80003800000 */
[----:B------:R-:W-:Y:S01]  /*4d00*/  IMAD.X R3, RZ, RZ, c[0x0][0x3cc], P1 ;  /* 0x0000f300ff037624 */ /* 0x000fe200008e06ff */
[----:B--2---:R-:W-:-:S04]  /*4d10*/  PRMT R0, R6, 0x9910, RZ ;  /* 0x0000991006007816 */ /* 0x004fc800000000ff */
[----:B------:R-:W-:-:S13]  /*4d20*/  ISETP.GE.AND P0, PT, R0, RZ, PT ;  /* 0x000000ff0000720c */ /* 0x000fda0003f06270 */
[----:B------:R-:W-:Y:S05]  /*4d30*/  @!P0 BRA `(.L_x_52084) ;  /* 0x000002c000008947 */ /* 0x000fea0003800000 */
[----:B0-----:R-:W-:Y:S01]  /*4d40*/  ISETP.NE.AND P0, PT, R6, RZ, PT ;  /* 0x000000ff0600720c */ /* 0x001fe20003f05270 */
[----:B------:R-:W-:Y:S01]  /*4d50*/  BSSY B1, `(.L_x_52085) ;  /* 0x0000029000017945 */ /* 0x000fe20003800000 */
        /* <DEDUP_REMOVED lines=9> */
[----:B------:R-:W-:Y:S02]  /*4df0*/  PRMT R0, R0, 0x9910, RZ ;  /* 0x0000991000007816 */ /* 0x000fe400000000ff */
[----:B------:R-:W-:Y:S02]  /*4e00*/  MOV R4, R8 ;  /* 0x0000000800047202 */ /* 0x000fe40000000f00 */
[----:B------:R-:W-:Y:S02]  /*4e10*/  MOV R5, R0 ;  /* 0x0000000000057202 */ /* 0x000fe40000000f00 */
[----:B------:R-:W-:Y:S01]  /*4e20*/  LEA.HI R0, R6, R6, RZ, 0x11 ;  /* 0x0000000606007211 */ /* 0x000fe200078f88ff */
[----:B------:R-:W-:Y:S02]  /*4e30*/  IMAD R4, R4, R4, RZ ;  /* 0x0000000404047224 */ /* 0x000fe400078e02ff */
[----:B------:R-:W-:Y:S05]  /*4e40*/  @!P0 BRA `(.L_x_52086) ;  /* 0x0000019000008947 */ /* 0x000fea0003800000 */
[----:B------:R-:W-:Y:S02]  /*4e50*/  PRMT R0, R0, 0x9910, RZ ;  /* 0x0000991000007816 */ /* 0x000fe400000000ff */
[----:B------:R-:W-:-:S02]  /*4e60*/  PRMT R6, R4, 0x7610, R6 ;  /* 0x0000761004067816 */ /* 0x000fc40000000006 */
[----:B------:R-:W-:-:S04]  /*4e70*/  SHF.R.S32.HI R0, RZ, 0x1, R0 ;  /* 0x00000001ff007819 */ /* 0x000fc80000011400 */
[----:B------:R-:W-:-:S04]  /*4e80*/  PRMT R7, R0, 0x7610, R7 ;  /* 0x0000761000077816 */ /* 0x000fc80000000007 */
.L_x_52087:
[C---:B------:R-:W-:Y:S02]  /*4e90*/  LOP3.LUT R4, R7.reuse, 0xffff, RZ, 0xc0, !PT ;  /* 0x0000ffff07047812 */ /* 0x040fe400078ec0ff */
[----:B------:R-:W-:Y:S02]  /*4ea0*/  LOP3.LUT R0, R7, 0x1, RZ, 0xc0, !PT ;  /* 0x0000000107007812 */ /* 0x000fe400078ec0ff */
[----:B------:R-:W-:Y:S02]  /*4eb0*/  PRMT R8, R5, 0x9910, RZ ;  /* 0x0000991005087816 */ /* 0x000fe400000000ff */
[----:B------:R-:W-:Y:S02]  /*4ec0*/  LEA.HI R5, R4, R7, RZ, 0x11 ;  /* 0x0000000704057211 */ /* 0x000fe400078f88ff */
[----:B------:R-:W-:Y:S02]  /*4ed0*/  IADD3 R7, R7, 0x1, RZ ;  /* 0x0000000107077810 */ /* 0x000fe40007ffe0ff */
[----:B------:R-:W-:-:S02]  /*4ee0*/  ISETP.NE.U32.AND P0, PT, R0, 0x1, PT ;  /* 0x000000010000780c */ /* 0x000fc40003f05070 */
[----:B------:R-:W-:Y:S02]  /*4ef0*/  LOP3.LUT R7, R7, 0xffff, RZ, 0xc0, !PT ;  /* 0x0000ffff07077812 */ /* 0x000fe400078ec0ff */
[----:B------:R-:W-:Y:S02]  /*4f00*/  SEL R0, R6, 0x1, !P0 ;  /* 0x0000000106007807 */ /* 0x000fe40004000000 */
[----:B------:R-:W-:Y:S02]  /*4f10*/  ISETP.GE.U32.AND P0, PT, R7, 0x3, PT ;  /* 0x000000030700780c */ /* 0x000fe40003f06070 */
[----:B------:R-:W-:Y:S02]  /*4f20*/  MOV R4, R8 ;  /* 0x0000000800047202 */ /* 0x000fe40000000f00 */
[----:B------:R-:W-:Y:S02]  /*4f30*/  PRMT R0, R0, 0x9910, RZ ;  /* 0x0000991000007816 */ /* 0x000fe400000000ff */
[----:B------:R-:W-:-:S02]  /*4f40*/  PRMT R8, R5, 0x9910, RZ ;  /* 0x0000991005087816 */ /* 0x000fc400000000ff */
[----:B------:R-:W-:Y:S02]  /*4f50*/  PRMT R9, R6, 0x9910, RZ ;  /* 0x0000991006097816 */ /* 0x000fe400000000ff */
[----:B------:R-:W-:Y:S02]  /*4f60*/  MOV R5, R0 ;  /* 0x0000000000057202 */ /* 0x000fe40000000f00 */
[----:B------:R-:W-:Y:S01]  /*4f70*/  MOV R0, R8 ;  /* 0x0000000800007202 */ /* 0x000fe20000000f00 */
[----:B------:R-:W-:Y:S02]  /*4f80*/  IMAD.MOV.U32 R6, RZ, RZ, R9 ;  /* 0x000000ffff067224 */ /* 0x000fe400078e0009 */
[----:B------:R-:W-:Y:S01]  /*4f90*/  IMAD R5, R4, R5, RZ ;  /* 0x0000000504057224 */ /* 0x000fe200078e02ff */
[----:B------:R-:W-:Y:S01]  /*4fa0*/  SHF.R.S32.HI R0, RZ, 0x1, R0 ;  /* 0x00000001ff007819 */ /* 0x000fe20000011400 */
[----:B------:R-:W-:-:S03]  /*4fb0*/  IMAD R6, R6, R6, RZ ;  /* 0x0000000606067224 */ /* 0x000fc600078e02ff */
[----:B------:R-:W-:Y:S01]  /*4fc0*/  PRMT R7, R0, 0x7610, R7 ;  /* 0x0000761000077816 */ /* 0x000fe20000000007 */
[----:B------:R-:W-:Y:S05]  /*4fd0*/  @P0 BRA `(.L_x_52087) ;  /* 0xfffffeb000000947 */ /* 0x000fea000383ffff */
.L_x_52086:
[----:B------:R-:W-:Y:S05]  /*4fe0*/  BSYNC B1 ;  /* 0x0000000000017941 */ /* 0x000fea0003800000 */
.L_x_52085:
[----:B------:R-:W-:Y:S05]  /*4ff0*/  BRA `(.L_x_52088) ;  /* 0x000000a000007947 */ /* 0x000fea0003800000 */
.L_x_52084:
        /* <DEDUP_REMOVED lines=10> */
.L_x_52088:
[----:B------:R-:W-:Y:S05]  /*50a0*/  BSYNC B0 ;  /* 0x0000000000007941 */ /* 0x000fea0003800000 */
.L_x_52083:
[----:B------:R-:W-:Y:S01]  /*50b0*/  STG.E.U16 [R2.64], R5 ;  /* 0x0000000502007986 */ /* 0x000fe2000c101504 */
[----:B------:R-:W-:Y:S05]  /*50c0*/  EXIT ;  /* 0x000000000000794d */ /* 0x000fea0003800000 */
.L_x_52089:
        /* <DEDUP_REMOVED lines=11> */
.L_x_61963:


//--------------------- .text._ZN2at6native27unrolled_elementwise_kernelIZZZNS0_50_GLOBAL__N__2680c7bb_12_PowKernel_cu_b2145a98_318424pow_tensor_tensor_kernelERNS_18TensorIteratorBaseEENKUlvE_clEvENKUlvE3_clEvEUlssE_St5arrayIPcLm3EELi4E23TrivialOffsetCalculatorILi2EjESB_ILi1EjENS0_6memory15LoadWithoutCastENSE_16StoreWithoutCastEEEviT_T0_T2_T3_T4_T5_ --------------------------
	.section	.text._ZN2at6native27unrolled_elementwise_kernelIZZZNS0_50_GLOBAL__N__2680c7bb_12_PowKernel_cu_b2145a98_318424pow_tensor_tensor_kernelERNS_18TensorIteratorBaseEENKUlvE_clEvENKUlvE3_clEvEUlssE_St5arrayIPcLm3EELi4E23TrivialOffsetCalculatorILi2EjESB_ILi1EjENS0_6memory15LoadWithoutCastENSE_16StoreWithoutCastEEEviT_T0_T2_T3_T4_T5_,"ax",@progbits
	.sectioninfo	@"SHI_REGISTERS=28"
	.align	128
        .global         _ZN2at6native27unrolled_elementwise_kernelIZZZNS0_50_GLOBAL__N__2680c7bb_12_PowKernel_cu_b2145a98_318424pow_tensor_tensor_kernelERNS_18TensorIteratorBaseEENKUlvE_clEvENKUlvE3_clEvEUlssE_St5arrayIPcLm3EELi4E23TrivialOffsetCalculatorILi2EjESB_ILi1EjENS0_6memory15LoadWithoutCastENSE_16StoreWithoutCastEEEviT_T0_T2_T3_T4_T5_
        .type           _ZN2at6native27unrolled_elementwise_kernelIZZZNS0_50_GLOBAL__N__2680c7bb_12_PowKernel_cu_b2145a98_318424pow_tensor_tensor_kernelERNS_18TensorIteratorBaseEENKUlvE_clEvENKUlvE3_clEvEUlssE_St5arrayIPcLm3EELi4E23TrivialOffsetCalculatorILi2EjESB_ILi1EjENS0_6memory15LoadWithoutCastENSE_16StoreWithoutCastEEEviT_T0_T2_T3_T4_T5_,@function
        .size           _ZN2at6native27unrolled_elementwise_kernelIZZZNS0_50_GLOBAL__N__2680c7bb_12_PowKernel_cu_b2145a98_318424pow_tensor_tensor_kernelERNS_18TensorIteratorBaseEENKUlvE_clEvENKUlvE3_clEvEUlssE_St5arrayIPcLm3EELi4E23TrivialOffsetCalculatorILi2EjESB_ILi1EjENS0_6memory15LoadWithoutCastENSE_16StoreWithoutCastEEEviT_T0_T2_T3_T4_T5_,(.L_x_61964 - _ZN2at6native27unrolled_elementwise_kernelIZZZNS0_50_GLOBAL__N__2680c7bb_12_PowKernel_cu_b2145a98_318424pow_tensor_tensor_kernelERNS_18TensorIteratorBaseEENKUlvE_clEvENKUlvE3_clEvEUlssE_St5arrayIPcLm3EELi4E23TrivialOffsetCalculatorILi2EjESB_ILi1EjENS0_6memory15LoadWithoutCastENSE_16StoreWithoutCastEEEviT_T0_T2_T3_T4_T5_)
        .other          _ZN2at6native27unrolled_elementwise_kernelIZZZNS0_50_GLOBAL__N__2680c7bb_12_PowKernel_cu_b2145a98_318424pow_tensor_tensor_kernelERNS_18TensorIteratorBaseEENKUlvE_clEvENKUlvE3_clEvEUlssE_St5arrayIPcLm3EELi4E23TrivialOffsetCalculatorILi2EjESB_ILi1EjENS0_6memory15LoadWithoutCastENSE_16StoreWithoutCastEEEviT_T0_T2_T3_T4_T5_,@"STO_CUDA_ENTRY STV_DEFAULT"
_ZN2at6native27unrolled_elementwise_kernelIZZZNS0_50_GLOBAL__N__2680c7bb_12_PowKernel_cu_b2145a98_318424pow_tensor_tensor_kernelERNS_18TensorIteratorBaseEENKUlvE_clEvENKUlvE3_clEvEUlssE_St5arrayIPcLm3EELi4E23TrivialOffsetCalculatorILi2EjESB_ILi1EjENS0_6memory15LoadWithoutCastENSE_16StoreWithoutCastEEEviT_T0_T2_T3_T4_T5_:
.text._ZN2at6native27unrolled_elementwise_kernelIZZZNS0_50_GLOBAL__N__2680c7bb_12_PowKernel_cu_b2145a98_318424pow_tensor_tensor_kernelERNS_18TensorIteratorBaseEENKUlvE_clEvENKUlvE3_clEvEUlssE_St5arrayIPcLm3EELi4E23TrivialOffsetCalculatorILi2EjESB_ILi1EjENS0_6memory15LoadWithoutCastENSE_16StoreWithoutCastEEEviT_T0_T2_T3_T4_T5_:
        /* <DEDUP_REMOVED lines=15> */
[----:B------:R-:W-:-:S04]  /*00f0*/  @!P0 IMAD.WIDE.U32 R2, R4, R5, c[0x0][0x178] ;  /* 0x00005e0004028625 */ /* 0x000fc800078e0005 */
[----:B------:R-:W-:Y:S01]  /*0100*/  @!P0 IMAD.WIDE.U32 R4, R4, R5, c[0x0][0x180] ;  /* 0x0000600004048625 */ /* 0x000fe200078e0005 */
[----:B------:R0:W5:Y:S01]  /*0110*/  @!P0 LDG.E.U16 R16, [R2.64] ;  /* 0x0000000402108981 */ /* 0x000162000c1e1500 */
[----:B------:R-:W-:Y:S02]  /*0120*/  PRMT R21, RZ, 0x7610, R21 ;  /* 0x00007610ff157816 */ /* 0x000fe40000000015 */
[----:B------:R-:W-:Y:S01]  /*0130*/  PRMT R18, RZ, 0x7610, R18 ;  /* 0x00007610ff127816 */ /* 0x000fe20000000012 */
[----:B------:R1:W5:Y:S03]  /*0140*/  @!P0 LDG.E.U16 R15, [R4.64] ;  /* 0x00000004040f8981 */ /* 0x000366000c1e1500 */
[----:B------:R-:W-:Y:S01]  /*0150*/  @!P1 IMAD R11, R0, 0x200, R7 ;  /* 0x00000200000b9824 */ /* 0x000fe200078e0207 */
[----:B------:R-:W-:Y:S01]  /*0160*/  @!P1 IADD3 R7, R7, 0x80, RZ ;  /* 0x0000008007079810 */ /* 0x000fe20007ffe0ff */
[----:B------:R-:W-:-:S03]  /*0170*/  @!P1 IMAD.MOV.U32 R22, RZ, RZ, 0x2 ;  /* 0x00000002ff169424 */ /* 0x000fc600078e00ff */
[----:B------:R-:W-:Y:S01]  /*0180*/  ISETP.GE.AND P3, PT, R7, R12, PT ;  /* 0x0000000c0700720c */ /* 0x000fe20003f66270 */
[CC--:B------:R-:W-:Y:S01]  /*0190*/  @!P1 IMAD.WIDE.U32 R8, R11.reuse, R22.reuse, c[0x0][0x178] ;  /* 0x00005e000b089625 */ /* 0x0c0fe200078e0016 */
[----:B------:R-:W-:Y:S02]  /*01a0*/  PRMT R19, RZ, 0x7610, R19 ;  /* 0x00007610ff137816 */ /* 0x000fe40000000013 */
[----:B------:R-:W-:Y:S01]  /*01b0*/  PRMT R17, RZ, 0x7610, R17 ;  /* 0x00007610ff117816 */ /* 0x000fe20000000011 */
[----:B0-----:R-:W-:Y:S01]  /*01c0*/  @!P1 IMAD.WIDE.U32 R2, R11, R22, c[0x0][0x180] ;  /* 0x000060000b029625 */ /* 0x001fe200078e0016 */
[----:B------:R0:W5:Y:S01]  /*01d0*/  @!P1 LDG.E.U16 R14, [R8.64] ;  /* 0x00000004080e9981 */ /* 0x000162000c1e1500 */
[----:B------:R-:W-:-:S03]  /*01e0*/  PRMT R20, RZ, 0x7610, R20 ;  /* 0x00007610ff147816 */ /* 0x000fc60000000014 */
[----:B------:R2:W5:Y:S03]  /*01f0*/  @!P1 LDG.E.U16 R21, [R2.64] ;  /* 0x0000000402159981 */ /* 0x000566000c1e1500 */
[----:B------:R-:W-:Y:S01]  /*0200*/  @!P3 IMAD R6, R0, 0x200, R7 ;  /* 0x000002000006b824 */ /* 0x000fe200078e0207 */
[----:B------:R-:W-:-:S04]  /*0210*/  @!P3 IADD3 R7, R7, 0x80, RZ ;  /* 0x000000800707b810 */ /* 0x000fc80007ffe0ff */
[----:B------:R-:W-:Y:S01]  /*0220*/  ISETP.GE.AND P2, PT, R7, R12, PT ;  /* 0x0000000c0700720c */ /* 0x000fe20003f46270 */
[----:B------:R-:W-:-:S04]  /*0230*/  @!P3 IMAD.MOV.U32 R23, RZ, RZ, 0x2 ;  /* 0x00000002ff17b424 */ /* 0x000fc800078e00ff */
[----:B-1----:R-:W-:-:S05]  /*0240*/  @!P3 IMAD.WIDE.U32 R4, R6, R23, c[0x0][0x178] ;  /* 0x00005e000604b625 */ /* 0x002fca00078e0017 */
[----:B------:R2:W5:Y:S03]  /*0250*/  @!P3 LDG.E.U16 R18, [R4.64] ;  /* 0x000000040412b981 */ /* 0x000566000c1e1500 */
[----:B------:R-:W-:Y:S02]  /*0260*/  @!P2 IMAD R10, R0, 0x200, R7 ;  /* 0x00000200000aa824 */ /* 0x000fe400078e0207 */
[----:B------:R-:W-:Y:S02]  /*0270*/  @!P2 IMAD.MOV.U32 R25, RZ, RZ, 0x2 ;  /* 0x00000002ff19a424 */ /* 0x000fe400078e00ff */
[----:B------:R-:W-:-:S04]  /*0280*/  @!P3 IMAD.WIDE.U32 R6, R6, R23, c[0x0][0x180] ;  /* 0x000060000606b625 */ /* 0x000fc800078e0017 */
[CC--:B0-----:R-:W-:Y:S01]  /*0290*/  @!P2 IMAD.WIDE.U32 R8, R10.reuse, R25.reuse, c[0x0][0x178] ;  /* 0x00005e000a08a625 */ /* 0x0c1fe200078e0019 */
[----:B------:R2:W5:Y:S03]  /*02a0*/  @!P3 LDG.E.U16 R19, [R6.64] ;  /* 0x000000040613b981 */ /* 0x000566000c1e1500 */
[----:B------:R-:W-:Y:S01]  /*02b0*/  @!P2 IMAD.WIDE.U32 R10, R10, R25, c[0x0][0x180] ;  /* 0x000060000a0aa625 */ /* 0x000fe200078e0019 */
[----:B------:R2:W5:Y:S04]  /*02c0*/  @!P2 LDG.E.U16 R17, [R8.64] ;  /* 0x000000040811a981 */ /* 0x000568000c1e1500 */
[----:B------:R2:W5:Y:S01]  /*02d0*/  @!P2 LDG.E.U16 R20, [R10.64] ;  /* 0x000000040a14a981 */ /* 0x000562000c1e1500 */
[----:B------:R-:W-:Y:S01]  /*02e0*/  BSSY B0, `(.L_x_52090) ;  /* 0x000003a000007945 */ /* 0x000fe20003800000 */
[----:B------:R-:W-:Y:S01]  /*02f0*/  IMAD.MOV.U32 R23, RZ, RZ, R13 ;  /* 0x000000ffff177224 */ /* 0x000fe200078e000d */
        /* <DEDUP_REMOVED lines=25> */
.L_x_52095:
[----:B------:R-:W-:Y:S02]  /*0490*/  LOP3.LUT R3, R6, 0x1, RZ, 0xc0, !PT ;  /* 0x0000000106037812 */ /* 0x000fe400078ec0ff */
        /* <DEDUP_REMOVED lines=13> */
[----:B------:R-:W-:Y:S01]  /*0570*/  IMAD R5, R5, R5, RZ ;  /* 0x0000000505057224 */ /* 0x000fe200078e02ff */
[----:B------:R-:W-:-:S03]  /*0580*/  SHF.R.S32.HI R4, RZ, 0x1, R4 ;  /* 0x00000001ff047819 */ /* 0x000fc60000011404 */
[----:B------:R-:W-:Y:S01]  /*0590*/  IMAD R2, R3, R2, RZ ;  /* 0x0000000203027224 */ /* 0x000fe200078e02ff */
[----:B------:R-:W-:-:S05]  /*05a0*/  PRMT R6, R4, 0x7610, R6 ;  /* 0x0000761004067816 */ /* 0x000fca0000000006 */
[----:B------:R-:W-:Y:S05]  /*05b0*/  @P1 BRA `(.L_x_52095) ;  /* 0xfffffed000001947 */ /* 0x000fea000383ffff */
.L_x_52094:
[----:B------:R-:W-:Y:S05]  /*05c0*/  BSYNC B1 ;  /* 0x0000000000017941 */ /* 0x000fea0003800000 */
.L_x_52093:
[----:B------:R-:W-:Y:S05]  /*05d0*/  BRA `(.L_x_52091) ;  /* 0x000000a000007947 */ /* 0x000fea0003800000 */
.L_x_52092:
        /* <DEDUP_REMOVED lines=10> */
.L_x_52091:
[----:B------:R-:W-:Y:S05]  /*0680*/  BSYNC B0 ;  /* 0x0000000000007941 */ /* 0x000fea0003800000 */
.L_x_52090:
[----:B--2---:R-:W-:Y:S01]  /*0690*/  IADD3 R5, R23, 0x80, RZ ;  /* 0x0000008017057810 */ /* 0x004fe20007ffe0ff */
[----:B------:R-:W-:Y:S03]  /*06a0*/  BSSY B0, `(.L_x_52096) ;  /* 0x0000039000007945 */ /* 0x000fe60003800000 */
[----:B------:R-:W-:-:S13]  /*06b0*/  ISETP.GE.AND P1, PT, R5, R12, PT ;  /* 0x0000000c0500720c */ /* 0x000fda0003f26270 */
[----:B------:R-:W-:Y:S05]  /*06c0*/  @P1 BRA `(.L_x_52097) ;  /* 0x0000036000001947 */ /* 0x000fea0003800000 */
[----:B-----5:R-:W-:-:S04]  /*06d0*/  PRMT R3, R21, 0x9910, RZ ;  /* 0x0000991015037816 */ /* 0x020fc800000000ff */
        /* <DEDUP_REMOVED lines=22> */
.L_x_52101:
[C---:B------:R-:W-:Y:S02]  /*0840*/  LOP3.LUT R4, R9.reuse, 0x1, RZ, 0xc0, !PT ;  /* 0x0000000109047812 */ /* 0x040fe400078ec0ff */
[----:B------:R-:W-:Y:S02]  /*0850*/  IADD3 R8, R9, 0x1, RZ ;  /* 0x0000000109087810 */ /* 0x000fe40007ffe0ff */
        /* <DEDUP_REMOVED lines=17> */
.L_x_52100:
[----:B------:R-:W-:Y:S05]  /*0970*/  BSYNC B1 ;  /* 0x0000000000017941 */ /* 0x000fea0003800000 */
.L_x_52099:
[----:B------:R-:W-:Y:S05]  /*0980*/  BRA `(.L_x_52097) ;  /* 0x000000a000007947 */ /* 0x000fea0003800000 */
.L_x_52098:
        /* <DEDUP_REMOVED lines=10> */
.L_x_52097:
[----:B------:R-:W-:Y:S05]  /*0a30*/  BSYNC B0 ;  /* 0x0000000000007941 */ /* 0x000fea0003800000 */
.L_x_52096:
[----:B------:R-:W-:Y:S01]  /*0a40*/  IADD3 R7, R23, 0x100, RZ ;  /* 0x0000010017077810 */ /* 0x000fe20007ffe0ff */
        /* <DEDUP_REMOVED lines=22> */
[----:B------:R-:W-:-:S04]  /*0bb0*/  PRMT R6, R19, 0x9910, RZ ;  /* 0x0000991013067816 */ /* 0x000fc800000000ff */
[----:B------:R-:W-:-:S04]  /*0bc0*/  SHF.R.S32.HI R6, RZ, 0x1, R6 ;  /* 0x00000001ff067819 */ /* 0x000fc80000011406 */
[----:B------:R-:W-:-:S04]  /*0bd0*/  PRMT R9, R6, 0x7610, R9 ;  /* 0x0000761006097816 */ /* 0x000fc80000000009 */
.L_x_52107:
[C---:B------:R-:W-:Y:S02]  /*0be0*/  LOP3.LUT R6, R9.reuse, 0x1, RZ, 0xc0, !PT ;  /* 0x0000000109067812 */ /* 0x040fe400078ec0ff */
[----:B------:R-:W-:Y:S02]  /*0bf0*/  PRMT R8, R4, 0x9910, RZ ;  /* 0x0000991004087816 */ /* 0x000fe400000000ff */
[----:B------:R-:W-:Y:S02]  /*0c00*/  ISETP.NE.U32.AND P1, PT, R6, 0x1, PT ;  /* 0x000000010600780c */ /* 0x000fe40003f25070 */
[----:B------:R-:W-:Y:S02]  /*0c10*/  LOP3.LUT R6, R9, 0xffff, RZ, 0xc0, !PT ;  /* 0x0000ffff09067812 */ /* 0x000fe400078ec0ff */
[C---:B------:R-:W-:Y:S02]  /*0c20*/  PRMT R10, R7.reuse, 0x9910, RZ ;  /* 0x00009910070a7816 */ /* 0x040fe400000000ff */
[----:B------:R-:W-:-:S02]  /*0c30*/  SEL R4, R7, 0x1, !P1 ;  /* 0x0000000107047807 */ /* 0x000fc40004800000 */
[----:B------:R-:W-:Y:S01]  /*0c40*/  LEA.HI R7, R6, R9, RZ, 0x11 ;  /* 0x0000000906077211 */ /* 0x000fe200078f88ff */
[----:B------:R-:W-:Y:S01]  /*0c50*/  IMAD.MOV.U32 R6, RZ, RZ, R8 ;  /* 0x000000ffff067224 */ /* 0x000fe200078e0008 */
[----:B------:R-:W-:Y:S01]  /*0c60*/  IADD3 R9, R9, 0x1, RZ ;  /* 0x0000000109097810 */ /* 0x000fe20007ffe0ff */
[----:B------:R-:W-:Y:S01]  /*0c70*/  IMAD.MOV.U32 R8, RZ, RZ, R10 ;  /* 0x000000ffff087224 */ /* 0x000fe200078e000a */
[----:B------:R-:W-:Y:S02]  /*0c80*/  PRMT R4, R4, 0x9910, RZ ;  /* 0x0000991004047816 */ /* 0x000fe400000000ff */
[----:B------:R-:W-:Y:S01]  /*0c90*/  LOP3.LUT R9, R9, 0xffff, RZ, 0xc0, !PT ;  /* 0x0000ffff09097812 */ /* 0x000fe200078ec0ff */
[----:B------:R-:W-:Y:S01]  /*0ca0*/  IMAD R8, R8, R8, RZ ;  /* 0x0000000808087224 */ /* 0x000fe200078e02ff */
[----:B------:R-:W-:Y:S01]  /*0cb0*/  PRMT R10, R7, 0x9910, RZ ;  /* 0x00009910070a7816 */ /* 0x000fe200000000ff */
[----:B------:R-:W-:Y:S01]  /*0cc0*/  IMAD.MOV.U32 R7, RZ, RZ, R4 ;  /* 0x000000ffff077224 */ /* 0x000fe200078e0004 */
[----:B------:R-:W-:-:S03]  /*0cd0*/  ISETP.GE.U32.AND P1, PT, R9, 0x3, PT ;  /* 0x000000030900780c */ /* 0x000fc60003f26070 */
[----:B------:R-:W-:Y:S02]  /*0ce0*/  IMAD.MOV.U32 R4, RZ, RZ, R10 ;  /* 0x000000ffff047224 */ /* 0x000fe400078e000a */
[----:B------:R-:W-:Y:S01]  /*0cf0*/  IMAD R6, R6, R7, RZ ;  /* 0x0000000706067224 */ /* 0x000fe200078e02ff */
[----:B------:R-:W-:Y:S02]  /*0d00*/  PRMT R7, R8, 0x7610, R7 ;  /* 0x0000761008077816 */ /* 0x000fe40000000007 */
[----:B------:R-:W-:-:S04]  /*0d10*/  SHF.R.S32.HI R4, RZ, 0x1, R4 ;  /* 0x00000001ff047819 */ /* 0x000fc80000011404 */
[----:B------:R-:W-:Y:S02]  /*0d20*/  PRMT R9, R4, 0x7610, R9 ;  /* 0x0000761004097816 */ /* 0x000fe40000000009 */
[----:B------:R-:W-:Y:S01]  /*0d30*/  PRMT R4, R6, 0x7610, R4 ;  /* 0x0000761006047816 */ /* 0x000fe20000000004 */
[----:B------:R-:W-:Y:S05]  /*0d40*/  @P1 BRA `(.L_x_52107) ;  /* 0xfffffe9000001947 */ /* 0x000fea000383ffff */
.L_x_52106:
[----:B------:R-:W-:Y:S05]  /*0d50*/  BSYNC B1 ;  /* 0x0000000000017941 */ /* 0x000fea0003800000 */
.L_x_52105:
[----:B------:R-:W-:Y:S05]  /*0d60*/  BRA `(.L_x_52103) ;  /* 0x000000a000007947 */ /* 0x000fea0003800000 */
.L_x_52104:
        /* <DEDUP_REMOVED lines=10> */
.L_x_52103:
[----:B------:R-:W-:Y:S05]  /*0e10*/  BSYNC B0 ;  /* 0x0000000000007941 */ /* 0x000fea0003800000 */
.L_x_52102:
        /* <DEDUP_REMOVED lines=27> */
.L_x_52113:
        /* <DEDUP_REMOVED lines=19> */
.L_x_52112:
[----:B------:R-:W-:Y:S05]  /*1100*/  BSYNC B1 ;  /* 0x0000000000017941 */ /* 0x000fea0003800000 */
.L_x_52111:
[----:B------:R-:W-:Y:S05]  /*1110*/  BRA `(.L_x_52109) ;  /* 0x000000a000007947 */ /* 0x000fea0003800000 */
.L_x_52110:
        /* <DEDUP_REMOVED lines=10> */
.L_x_52109:
[----:B------:R-:W-:Y:S05]  /*11c0*/  BSYNC B0 ;  /* 0x0000000000007941 */ /* 0x000fea0003800000 */
.L_x_52108:
[----:B------:R-:W-:Y:S01]  /*11d0*/  @!P0 IMAD R8, R0, 0x200, R13 ;  /* 0x0000020000088824 */ /* 0x000fe200078e020d */
[----:B------:R-:W-:Y:S01]  /*11e0*/  BSSY B0, `(.L_x_52114) ;  /* 0x0000011000007945 */ /* 0x000fe20003800000 */
[----:B------:R-:W-:Y:S02]  /*11f0*/  @!P0 IMAD.MOV.U32 R9, RZ, RZ, 0x2 ;  /* 0x00000002ff098424 */ /* 0x000fe400078e00ff */
[----:B------:R-:W-:Y:S02]  /*1200*/  @!P0 IMAD.MOV.U32 R23, RZ, RZ, R5 ;  /* 0x000000ffff178224 */ /* 0x000fe400078e0005 */
        /* <DEDUP_REMOVED lines=14> */
.L_x_52115:
[----:B------:R-:W-:Y:S05]  /*12f0*/  BSYNC B0 ;  /* 0x0000000000007941 */ /* 0x000fea0003800000 */
.L_x_52114:
[----:B------:R-:W-:-:S13]  /*1300*/  ISETP.GE.AND P0, PT, R23, R12, PT ;  /* 0x0000000c1700720c */ /* 0x000fda0003f06270 */
[----:B------:R-:W-:Y:S05]  /*1310*/  @P0 EXIT ;  /* 0x000000000000094d */ /* 0x000fea0003800000 */
[----:B0-----:R-:W-:Y:S02]  /*1320*/  IMAD R2, R0, 0x200, R23 ;  /* 0x0000020000027824 */ /* 0x001fe400078e0217 */
[----:B------:R-:W-:-:S04]  /*1330*/  IMAD.MOV.U32 R3, RZ, RZ, 0x2 ;  /* 0x00000002ff037424 */ /* 0x000fc800078e00ff */
[----:B------:R-:W-:-:S05]  /*1340*/  IMAD.WIDE.U32 R2, R2, R3, c[0x0][0x170] ;  /* 0x00005c0002027625 */ /* 0x000fca00078e0003 */
[----:B------:R-:W-:Y:S01]  /*1350*/  STG.E.U16 [R2.64], R6 ;  /* 0x0000000602007986 */ /* 0x000fe2000c101504 */
[----:B------:R-:W-:Y:S05]  /*1360*/  EXIT ;  /* 0x000000000000794d */ /* 0x000fea0003800000 */
.L_x_52116:
        /* <DEDUP_REMOVED lines=9> */
.L_x_61964:


//--------------------- .text._ZN2at6native29vectorized_elementwise_kernelILi2EZZZNS0_50_GLOBAL__N__2680c7bb_12_PowKernel_cu_b2145a98_318424pow_tensor_tensor_kernelERNS_18TensorIteratorBaseEENKUlvE_clEvENKUlvE3_clEvEUlssE_St5arrayIPcLm3EEEEviT0_T1_ --------------------------
	.section	.text._ZN2at6native29vectorized_elementwise_kernelILi2EZZZNS0_50_GLOBAL__N__2680c7bb_12_PowKernel_cu_b2145a98_318424pow_tensor_tensor_kernelERNS_18TensorIteratorBaseEENKUlvE_clEvENKUlvE3_clEvEUlssE_St5arrayIPcLm3EEEEviT0_T1_,"ax",@progbits
	.sectioninfo	@"SHI_REGISTERS=32"
	.align	128
        .global         _ZN2at6native29vectorized_elementwise_kernelILi2EZZZNS0_50_GLOBAL__N__2680c7bb_12_PowKernel_cu_b2145a98_318424pow_tensor_tensor_kernelERNS_18TensorIteratorBaseEENKUlvE_clEvENKUlvE3_clEvEUlssE_St5arrayIPcLm3EEEEviT0_T1_
        .type           _ZN2at6native29vectorized_elementwise_kernelILi2EZZZNS0_50_GLOBAL__N__2680c7bb_12_PowKernel_cu_b2145a98_318424pow_tensor_tensor_kernelERNS_18TensorIteratorBaseEENKUlvE_clEvENKUlvE3_clEvEUlssE_St5arrayIPcLm3EEEEviT0_T1_,@function
        .size           _ZN2at6native29vectorized_elementwise_kernelILi2EZZZNS0_50_GLOBAL__N__2680c7bb_12_PowKernel_cu_b2145a98_318424pow_tensor_tensor_kernelERNS_18TensorIteratorBaseEENKUlvE_clEvENKUlvE3_clEvEUlssE_St5arrayIPcLm3EEEEviT0_T1_,(.L_x_61965 - _ZN2at6native29vectorized_elementwise_kernelILi2EZZZNS0_50_GLOBAL__N__2680c7bb_12_PowKernel_cu_b2145a98_318424pow_tensor_tensor_kernelERNS_18TensorIteratorBaseEENKUlvE_clEvENKUlvE3_clEvEUlssE_St5arrayIPcLm3EEEEviT0_T1_)
        .other          _ZN2at6native29vectorized_elementwise_kernelILi2EZZZNS0_50_GLOBAL__N__2680c7bb_12_PowKernel_cu_b2145a98_318424pow_tensor_tensor_kernelERNS_18TensorIteratorBaseEENKUlvE_clEvENKUlvE3_clEvEUlssE_St5arrayIPcLm3EEEEviT0_T1_,@"STO_CUDA_ENTRY STV_DEFAULT"
_ZN2at6native29vectorized_elementwise_kernelILi2EZZZNS0_50_GLOBAL__N__2680c7bb_12_PowKernel_cu_b2145a98_318424pow_tensor_tensor_kernelERNS_18TensorIteratorBaseEENKUlvE_clEvENKUlvE3_clEvEUlssE_St5arrayIPcLm3EEEEviT0_T1_:
.text._ZN2at6native29vectorized_elementwise_kernelILi2EZZZNS0_50_GLOBAL__N__2680c7bb_12_PowKernel_cu_b2145a98_318424pow_tensor_tensor_kernelERNS_18TensorIteratorBaseEENKUlvE_clEvENKUlvE3_clEvEUlssE_St5arrayIPcLm3EEEEviT0_T1_:
        /* <DEDUP_REMOVED lines=11> */
[----:B------:R-:W2:Y:S01]  /*00b0*/  LDG.E R13, [R18.64] ;  /* 0x00000004120d7981 */ /* 0x000ea2000c1e1900 */
[----:B------:R-:W-:-:S03]  /*00c0*/  IMAD.WIDE R4, R0, R3, c[0x0][0x178] ;  /* 0x00005e0000047625 */ /* 0x000fc600078e0203 */
[----:B------:R0:W5:Y:S03]  /*00d0*/  LDG.E R12, [R18.64+0x200] ;  /* 0x00020004120c7981 */ /* 0x000166000c1e1900 */
[----:B------:R-:W-:Y:S01]  /*00e0*/  IMAD.WIDE.U32 R16, R2, 0x4, R4 ;  /* 0x0000000402107825 */ /* 0x000fe200078e0004 */
[----:B------:R0:W5:Y:S04]  /*00f0*/  LDG.E R9, [R18.64+0x400] ;  /* 0x0004000412097981 */ /* 0x000168000c1e1900 */
[----:B------:R0:W5:Y:S04]  /*0100*/  LDG.E R14, [R16.64] ;  /* 0x00000004100e7981 */ /* 0x000168000c1e1900 */
[----:B------:R0:W5:Y:S04]  /*0110*/  LDG.E R10, [R16.64+0x200] ;  /* 0x00020004100a7981 */ /* 0x000168000c1e1900 */
[----:B------:R0:W5:Y:S04]  /*0120*/  LDG.E R6, [R16.64+0x400] ;  /* 0x0004000410067981 */ /* 0x000168000c1e1900 */
[----:B------:R0:W5:Y:S04]  /*0130*/  LDG.E R5, [R16.64+0x600] ;  /* 0x0006000410057981 */ /* 0x000168000c1e1900 */
[----:B------:R0:W5:Y:S01]  /*0140*/  LDG.E R7, [R18.64+0x600] ;  /* 0x0006000412077981 */ /* 0x000162000c1e1900 */
[----:B------:R-:W-:Y:S01]  /*0150*/  BSSY B0, `(.L_x_52118) ;  /* 0x0000042000007945 */ /* 0x000fe20003800000 */
[----:B--2---:R-:W-:-:S04]  /*0160*/  PRMT R4, R13, 0x9910, RZ ;  /* 0x000099100d047816 */ /* 0x004fc800000000ff */
[----:B------:R-:W-:-:S13]  /*0170*/  ISETP.GE.AND P0, PT, R4, RZ, PT ;  /* 0x000000ff0400720c */ /* 0x000fda0003f06270 */
[----:B------:R-:W-:Y:S05]  /*0180*/  @!P0 BRA `(.L_x_52119) ;  /* 0x0000031000008947 */ /* 0x000fea0003800000 */
[----:B0-----:R-:W-:Y:S01]  /*0190*/  ISETP.NE.AND P0, PT, R4, RZ, PT ;  /* 0x000000ff0400720c */ /* 0x001fe20003f05270 */
[----:B------:R-:W-:Y:S01]  /*01a0*/  IMAD.MOV.U32 R4, RZ, RZ, 0x1 ;  /* 0x00000001ff047424 */ /* 0x000fe200078e00ff */
[----:B------:R-:W-:Y:S01]  /*01b0*/  BSSY B1, `(.L_x_52120) ;  /* 0x000002d000017945 */ /* 0x000fe20003800000 */
[----:B------:R-:W-:Y:S02]  /*01c0*/  IMAD.MOV.U32 R11, RZ, RZ, 0x1 ;  /* 0x00000001ff0b7424 */ /* 0x000fe400078e00ff */
[----:B------:R-:W-:-:S03]  /*01d0*/  IMAD.MOV.U32 R8, RZ, RZ, 0x1 ;  /* 0x00000001ff087424 */ /* 0x000fc600078e00ff */
[----:B------:R-:W-:-:S05]  /*01e0*/  PRMT R4, R11, 0x5410, R4 ;  /* 0x000054100b047816 */ /* 0x000fca0000000004 */
        /* <DEDUP_REMOVED lines=9> */
[----:B------:R-:W-:Y:S01]  /*0280*/  LOP3.LUT R18, R13, 0xffff, RZ, 0xc0, !PT ;  /* 0x0000ffff0d127812 */ /* 0x000fe200078ec0ff */
[----:B------:R-:W-:Y:S01]  /*0290*/  IMAD.MOV.U32 R15, RZ, RZ, R17 ;  /* 0x000000ffff0f7224 */ /* 0x000fe200078e0011 */
[----:B------:R-:W-:Y:S02]  /*02a0*/  PRMT R4, R16, 0x7610, R4 ;  /* 0x0000761010047816 */ /* 0x000fe40000000004 */
[----:B------:R-:W-:Y:S01]  /*02b0*/  LEA.HI R11, R18, R13, RZ, 0x11 ;  /* 0x0000000d120b7211 */ /* 0x000fe200078f88ff */
[----:B------:R-:W-:Y:S02]  /*02c0*/  IMAD R15, R15, R15, RZ ;  /* 0x0000000f0f0f7224 */ /* 0x000fe400078e02ff */
[----:B------:R-:W-:Y:S05]  /*02d0*/  @!P0 BRA `(.L_x_52121) ;  /* 0x000001a000008947 */ /* 0x000fea0003800000 */
[----:B------:R-:W-:Y:S02]  /*02e0*/  PRMT R11, R11, 0x9910, RZ ;  /* 0x000099100b0b7816 */ /* 0x000fe400000000ff */
[----:B------:R-:W-:-:S02]  /*02f0*/  PRMT R17, R15, 0x7610, R17 ;  /* 0x000076100f117816 */ /* 0x000fc40000000011 */
[----:B------:R-:W-:-:S04]  /*0300*/  SHF.R.S32.HI R11, RZ, 0x1, R11 ;  /* 0x00000001ff0b7819 */ /* 0x000fc8000001140b */
[----:B------:R-:W-:-:S04]  /*0310*/  PRMT R18, R11, 0x7610, R18 ;  /* 0x000076100b127816 */ /* 0x000fc80000000012 */
.L_x_52122:
[C---:B------:R-:W-:Y:S02]  /*0320*/  LOP3.LUT R15, R18.reuse, 0xffff, RZ, 0xc0, !PT ;  /* 0x0000ffff120f7812 */ /* 0x040fe400078ec0ff */
[C---:B------:R-:W-:Y:S02]  /*0330*/  LOP3.LUT R11, R18.reuse, 0x1, RZ, 0xc0, !PT ;  /* 0x00000001120b7812 */ /* 0x040fe400078ec0ff */
[----:B------:R-:W-:Y:S02]  /*0340*/  LEA.HI R16, R15, R18, RZ, 0x11 ;  /* 0x000000120f107211 */ /* 0x000fe400078f88ff */
[----:B------:R-:W-:Y:S02]  /*0350*/  ISETP.NE.U32.AND P0, PT, R11, 0x1, PT ;  /* 0x000000010b00780c */ /* 0x000fe40003f05070 */
[----:B------:R-:W-:Y:S02]  /*0360*/  IADD3 R18, R18, 0x1, RZ ;  /* 0x0000000112127810 */ /* 0x000fe40007ffe0ff */
[----:B------:R-:W-:-:S02]  /*0370*/  PRMT R19, R4, 0x9910, RZ ;  /* 0x0000991004137816 */ /* 0x000fc400000000ff */
[----:B------:R-:W-:Y:S02]  /*0380*/  SEL R11, R17, 0x1, !P0 ;  /* 0x00000001110b7807 */ /* 0x000fe40004000000 */
[----:B------:R-:W-:Y:S01]  /*0390*/  LOP3.LUT R18, R18, 0xffff, RZ, 0xc0, !PT ;  /* 0x0000ffff12127812 */ /* 0x000fe200078ec0ff */
[----:B------:R-:W-:Y:S01]  /*03a0*/  IMAD.MOV.U32 R15, RZ, RZ, R19 ;  /* 0x000000ffff0f7224 */ /* 0x000fe200078e0013 */
[----:B------:R-:W-:Y:S02]  /*03b0*/  PRMT R11, R11, 0x9910, RZ ;  /* 0x000099100b0b7816 */ /* 0x000fe400000000ff */
[----:B------:R-:W-:Y:S02]  /*03c0*/  ISETP.GE.U32.AND P0, PT, R18, 0x3, PT ;  /* 0x000000031200780c */ /* 0x000fe40003f06070 */
[----:B------:R-:W-:Y:S01]  /*03d0*/  PRMT R19, R16, 0x9910, RZ ;  /* 0x0000991010137816 */ /* 0x000fe200000000ff */
[----:B------:R-:W-:Y:S01]  /*03e0*/  IMAD.MOV.U32 R16, RZ, RZ, R11 ;  /* 0x000000ffff107224 */ /* 0x000fe200078e000b */
[----:B------:R-:W-:-:S03]  /*03f0*/  PRMT R20, R17, 0x9910, RZ ;  /* 0x0000991011147816 */ /* 0x000fc600000000ff */
[----:B------:R-:W-:Y:S02]  /*0400*/  IMAD.MOV.U32 R11, RZ, RZ, R19 ;  /* 0x000000ffff0b7224 */ /* 0x000fe400078e0013 */
[----:B------:R-:W-:Y:S02]  /*0410*/  IMAD R15, R15, R16, RZ ;  /* 0x000000100f0f7224 */ /* 0x000fe400078e02ff */
[----:B------:R-:W-:Y:S01]  /*0420*/  IMAD.MOV.U32 R17, RZ, RZ, R20 ;  /* 0x000000ffff117224 */ /* 0x000fe200078e0014 */
[----:B------:R-:W-:Y:S02]  /*0430*/  SHF.R.S32.HI R11, RZ, 0x1, R11 ;  /* 0x00000001ff0b7819 */ /* 0x000fe4000001140b */
[----:B------:R-:W-:Y:S01]  /*0440*/  PRMT R4, R15, 0x7610, R4 ;  /* 0x000076100f047816 */ /* 0x000fe20000000004 */
[----:B------:R-:W-:Y:S01]  /*0450*/  IMAD R17, R17, R17, RZ ;  /* 0x0000001111117224 */ /* 0x000fe200078e02ff */
[----:B------:R-:W-:Y:S01]  /*0460*/  PRMT R18, R11, 0x7610, R18 ;  /* 0x000076100b127816 */ /* 0x000fe20000000012 */
[----:B------:R-:W-:Y:S05]  /*0470*/  @P0 BRA `(.L_x_52122) ;  /* 0xfffffea000000947 */ /* 0x000fea000383ffff */
.L_x_52121:
[----:B------:R-:W-:Y:S05]  /*0480*/  BSYNC B1 ;  /* 0x0000000000017941 */ /* 0x000fea0003800000 */
.L_x_52120:
[----:B------:R-:W-:Y:S05]  /*0490*/  BRA `(.L_x_52123) ;  /* 0x000000d000007947 */ /* 0x000fea0003800000 */
.L_x_52119:
[----:B0----5:R-:W-:Y:S01]  /*04a0*/  PRMT R11, R14, 0x9910, RZ ;  /* 0x000099100e0b7816 */ /* 0x021fe200000000ff */
[----:B------:R-:W-:-:S02]  /*04b0*/  IMAD.MOV.U32 R4, RZ, RZ, 0x1 ;  /* 0x00000001ff047424 */ /* 0x000fc400078e00ff */
[----:B------:R-:W-:Y:S01]  /*04c0*/  IMAD.MOV.U32 R15, RZ, RZ, 0x1 ;  /* 0x00000001ff0f7424 */ /* 0x000fe200078e00ff */
[----:B------:R-:W-:Y:S01]  /*04d0*/  ISETP.NE.AND P0, PT, R11, 0x1, PT ;  /* 0x000000010b00780c */ /* 0x000fe20003f05270 */
[----:B------:R-:W-:-:S03]  /*04e0*/  IMAD.MOV.U32 R8, RZ, RZ, 0x1 ;  /* 0x00000001ff087424 */ /* 0x000fc600078e00ff */
[----:B------:R-:W-:-:S09]  /*04f0*/  PRMT R4, R15, 0x5410, R4 ;  /* 0x000054100f047816 */ /* 0x000fd20000000004 */
[----:B------:R-:W-:Y:S05]  /*0500*/  @!P0 BRA `(.L_x_52123) ;  /* 0x0000006000008947 */ /* 0x000fea0003800000 */
[----:B------:R-:W-:-:S13]  /*0510*/  ISETP.NE.AND P0, PT, R11, -0x1, PT ;  /* 0xffffffff0b00780c */ /* 0x000fda0003f05270 */
[----:B------:R-:W-:-:S04]  /*0520*/  @!P0 LOP3.LUT R11, R13, 0x1, RZ, 0xc0, !PT ;  /* 0x000000010d0b8812 */ /* 0x000fc800078ec0ff */
[----:B------:R-:W-:-:S04]  /*0530*/  @!P0 ISETP.NE.U32.AND P1, PT, R11, 0x1, PT ;  /* 0x000000010b00880c */ /* 0x000fc80003f25070 */
[----:B------:R-:W-:-:S04]  /*0540*/  @!P0 SEL R11, R8, 0xffff, P1 ;  /* 0x0000ffff080b8807 */ /* 0x000fc80000800000 */
[----:B------:R-:W-:-:S04]  /*0550*/  @!P0 PRMT R4, R11, 0x7610, R4 ;  /* 0x000076100b048816 */ /* 0x000fc80000000004 */
[----:B------:R-:W-:Y:S02]  /*0560*/  @P0 PRMT R4, RZ, 0x7610, R4 ;  /* 0x00007610ff040816 */ /* 0x000fe40000000004 */
.L_x_52123:
[----:B------:R-:W-:Y:S05]  /*0570*/  BSYNC B0 ;  /* 0x0000000000007941 */ /* 0x000fea0003800000 */
.L_x_52118:
[C---:B------:R-:W-:Y:S01]  /*0580*/  PRMT R11, R13.reuse, 0xbb32, RZ ;  /* 0x0000bb320d0b7816 */ /* 0x040fe200000000ff */
[----:B------:R-:W-:Y:S01]  /*0590*/  BSSY B0, `(.L_x_52124) ;  /* 0x000003c000007945 */ /* 0x000fe20003800000 */
[----:B------:R-:W-:Y:S02]  /*05a0*/  PRMT R15, R13, 0x7632, R15 ;  /* 0x000076320d0f7816 */ /* 0x000fe4000000000f */
[----:B------:R-:W-:-:S13]  /*05b0*/  ISETP.GE.AND P0, PT, R11, RZ, PT ;  /* 0x000000ff0b00720c */ /* 0x000fda0003f06270 */
[----:B------:R-:W-:Y:S05]  /*05c0*/  @!P0 BRA `(.L_x_52125) ;  /* 0x000002f000008947 */ /* 0x000fea0003800000 */
[----:B------:R-:W-:Y:S01]  /*05d0*/  ISETP.NE.AND P0, PT, R11, RZ, PT ;  /* 0x000000ff0b00720c */ /* 0x000fe20003f05270 */
[----:B------:R-:W-:Y:S01]  /*05e0*/  BSSY B1, `(.L_x_52126) ;  /* 0x000002c000017945 */ /* 0x000fe20003800000 */
[----:B------:R-:W-:-:S11]  /*05f0*/  PRMT R11, R4, 0x7632, R11 ;  /* 0x00007632040b7816 */ /* 0x000fd6000000000b */
[----:B------:R-:W-:Y:S05]  /*0600*/  @!P0 BRA `(.L_x_52127) ;  /* 0x0000029000008947 */ /* 0x000fea0003800000 */
[C---:B------:R-:W-:Y:S02]  /*0610*/  LOP3.LUT R16, R15.reuse, 0x1, RZ, 0xc0, !PT ;  /* 0x000000010f107812 */ /* 0x040fe400078ec0ff */
[----:B------:R-:W-:Y:S02]  /*0620*/  IADD3 R11, R15, 0x1, RZ ;  /* 0x000000010f0b7810 */ /* 0x000fe40007ffe0ff */
[----:B-----5:R-:W-:Y:S02]  /*0630*/  PRMT R13, R14, 0x7632, R13 ;  /* 0x000076320e0d7816 */ /* 0x020fe4000000000d */
[----:B------:R-:W-:Y:S02]  /*0640*/  ISETP.NE.U32.AND P0, PT, R16, 0x1, PT ;  /* 0x000000011000780c */ /* 0x000fe40003f05070 */
[----:B------:R-:W-:Y:S02]  /*0650*/  LOP3.LUT R16, R11, 0xffff, RZ, 0xc0, !PT ;  /* 0x0000ffff0b107812 */ /* 0x000fe400078ec0ff */
[----:B------:R-:W-:-:S02]  /*0660*/  SEL R11, R13, 0x1, !P0 ;  /* 0x000000010d0b7807 */ /* 0x000fc40004000000 */
[----:B------:R-:W-:Y:S02]  /*0670*/  ISETP.GE.U32.AND P0, PT, R16, 0x3, PT ;  /* 0x000000031000780c */ /* 0x000fe40003f06070 */
[----:B------:R-:W-:Y:S02]  /*0680*/  PRMT R13, R13, 0x7732, RZ ;  /* 0x000077320d0d7816 */ /* 0x000fe400000000ff */
[----:B------:R-:W-:Y:S02]  /*0690*/  PRMT R17, R14, 0xbb32, RZ ;  /* 0x0000bb320e117816 */ /* 0x000fe400000000ff */
[----:B------:R-:W-:Y:S01]  /*06a0*/  PRMT R11, R11, 0x9910, RZ ;  /* 0x000099100b0b7816 */ /* 0x000fe200000000ff */
[----:B------:R-:W-:Y:S02]  /*06b0*/  IMAD.MOV.U32 R14, RZ, RZ, R13 ;  /* 0x000000ffff0e7224 */ /* 0x000fe400078e000d */
[----:B------:R-:W-:-:S03]  /*06c0*/  IMAD.MOV.U32 R13, RZ, RZ, R17 ;  /* 0x000000ffff0d7224 */ /* 0x000fc600078e0011 */
[----:B------:R-:W-:Y:S01]  /*06d0*/  LEA.HI R15, R14, R15, RZ, 0x11 ;  /* 0x0000000f0e0f7211 */ /* 0x000fe200078f88ff */
[----:B------:R-:W-:Y:S01]  /*06e0*/  IMAD R14, R13, R13, RZ ;  /* 0x0000000d0d0e7224 */ /* 0x000fe200078e02ff */
[----:B------:R-:W-:Y:S05]  /*06f0*/  @!P0 BRA `(.L_x_52127) ;  /* 0x000001a000008947 */ /* 0x000fea0003800000 */
[----:B------:R-:W-:-:S04]  /*0700*/  PRMT R13, R15, 0x9910, RZ ;  /* 0x000099100f0d7816 */ /* 0x000fc800000000ff */
[----:B------:R-:W-:-:S04]  /*0710*/  SHF.R.S32.HI R13, RZ, 0x1, R13 ;  /* 0x00000001ff0d7819 */ /* 0x000fc8000001140d */
[----:B------:R-:W-:-:S04]  /*0720*/  PRMT R16, R13, 0x7610, R16 ;  /* 0x000076100d107816 */ /* 0x000fc80000000010 */
.L_x_52128:
        /* <DEDUP_REMOVED lines=23> */
.L_x_52127:
[----:B------:R-:W-:Y:S05]  /*08a0*/  BSYNC B1 ;  /* 0x0000000000017941 */ /* 0x000fea0003800000 */
.L_x_52126:
[----:B------:R-:W-:Y:S05]  /*08b0*/  BRA `(.L_x_52129) ;  /* 0x0000009000007947 */ /* 0x000fea0003800000 */
.L_x_52125:
[----:B-----5:R-:W-:Y:S02]  /*08c0*/  PRMT R13, R14, 0xbb32, RZ ;  /* 0x0000bb320e0d7816 */ /* 0x020fe400000000ff */
[----:B------:R-:W-:Y:S02]  /*08d0*/  PRMT R11, R4, 0x7632, R11 ;  /* 0x00007632040b7816 */ /* 0x000fe4000000000b */
[----:B------:R-:W-:-:S13]  /*08e0*/  ISETP.NE.AND P0, PT, R13, 0x1, PT ;  /* 0x000000010d00780c */ /* 0x000fda0003f05270 */
[----:B------:R-:W-:Y:S05]  /*08f0*/  @!P0 BRA `(.L_x_52129) ;  /* 0x0000005000008947 */ /* 0x000fea0003800000 */
[----:B------:R-:W-:-:S13]  /*0900*/  ISETP.NE.AND P0, PT, R13, -0x1, PT ;  /* 0xffffffff0d00780c */ /* 0x000fda0003f05270 */
[----:B------:R-:W-:-:S04]  /*0910*/  @!P0 LOP3.LUT R15, R15, 0x1, RZ, 0xc0, !PT ;  /* 0x000000010f0f8812 */ /* 0x000fc800078ec0ff */
[----:B------:R-:W-:-:S04]  /*0920*/  @!P0 ISETP.NE.U32.AND P1, PT, R15, 0x1, PT ;  /* 0x000000010f00880c */ /* 0x000fc80003f25070 */
[----:B------:R-:W-:-:S04]  /*0930*/  @!P0 SEL R11, R8, 0xffff, P1 ;  /* 0x0000ffff080b8807 */ /* 0x000fc80000800000 */
[----:B------:R-:W-:Y:S02]  /*0940*/  @P0 PRMT R11, RZ, 0x7610, R11 ;  /* 0x00007610ff0b0816 */ /* 0x000fe4000000000b */
.L_x_52129:
[----:B------:R-:W-:Y:S05]  /*0950*/  BSYNC B0 ;  /* 0x0000000000007941 */ /* 0x000fea0003800000 */
.L_x_52124:
[----:B-----5:R-:W-:Y:S01]  /*0960*/  PRMT R13, R12, 0x9910, RZ ;  /* 0x000099100c0d7816 */ /* 0x020fe200000000ff */
[----:B------:R-:W-:Y:S03]  /*0970*/  BSSY B0, `(.L_x_52130) ;  /* 0x0000035000007945 */ /* 0x000fe60003800000 */
        /* <DEDUP_REMOVED lines=22> */
.L_x_52134:
        /* <DEDUP_REMOVED lines=19> */
.L_x_52133:
[----:B------:R-:W-:Y:S05]  /*0c10*/  BSYNC B1 ;  /* 0x0000000000017941 */ /* 0x000fea0003800000 */
.L_x_52132:
[----:B------:R-:W-:Y:S05]  /*0c20*/  BRA `(.L_x_52135) ;  /* 0x0000009000007947 */ /* 0x000fea0003800000 */
.L_x_52131:
[----:B------:R-:W-:Y:S02]  /*0c30*/  PRMT R14, R10, 0x9910, RZ ;  /* 0x000099100a0e7816 */ /* 0x000fe400000000ff */
        /* <DEDUP_REMOVED lines=8> */
.L_x_52135:
[----:B------:R-:W-:Y:S05]  /*0cc0*/  BSYNC B0 ;  /* 0x0000000000007941 */ /* 0x000fea0003800000 */
.L_x_52130:
        /* <DEDUP_REMOVED lines=11> */
[----:B------:R-:W-:Y:S02]  /*0d80*/  PRMT R10, R10, 0x7632, R10 ;  /* 0x000076320a0a7816 */ /* 0x000fe4000000000a */
        /* <DEDUP_REMOVED lines=12> */
[----:B------:R-:W-:Y:S02]  /*0e50*/  PRMT R10, R15, 0x9910, RZ ;  /* 0x000099100f0a7816 */ /* 0x000fe400000000ff */
[----:B------:R-:W-:Y:S02]  /*0e60*/  PRMT R16, R12, 0x7610, R16 ;  /* 0x000076100c107816 */ /* 0x000fe40000000010 */
[----:B------:R-:W-:-:S04]  /*0e70*/  SHF.R.S32.HI R10, RZ, 0x1, R10 ;  /* 0x00000001ff0a7819 */ /* 0x000fc8000001140a */
[----:B------:R-:W-:-:S04]  /*0e80*/  PRMT R15, R10, 0x7610, R15 ;  /* 0x000076100a0f7816 */ /* 0x000fc8000000000f */
.L_x_52140:
[C---:B------:R-:W-:Y:S02]  /*0e90*/  LOP3.LUT R12, R15.reuse, 0xffff, RZ, 0xc0, !PT ;  /* 0x0000ffff0f0c7812 */ /* 0x040fe400078ec0ff */
[C---:B------:R-:W-:Y:S02]  /*0ea0*/  LOP3.LUT R10, R15.reuse, 0x1, RZ, 0xc0, !PT ;  /* 0x000000010f0a7812 */ /* 0x040fe400078ec0ff */
[----:B------:R-:W-:Y:S02]  /*0eb0*/  PRMT R17, R14, 0x9910, RZ ;  /* 0x000099100e117816 */ /* 0x000fe400000000ff */
[----:B------:R-:W-:Y:S02]  /*0ec0*/  LEA.HI R14, R12, R15, RZ, 0x11 ;  /* 0x0000000f0c0e7211 */ /* 0x000fe400078f88ff */
[----:B------:R-:W-:Y:S01]  /*0ed0*/  ISETP.NE.U32.AND P0, PT, R10, 0x1, PT ;  /* 0x000000010a00780c */ /* 0x000fe20003f05070 */
[----:B------:R-:W-:Y:S01]  /*0ee0*/  IMAD.MOV.U32 R12, RZ, RZ, R17 ;  /* 0x000000ffff0c7224 */ /* 0x000fe200078e0011 */
[----:B------:R-:W-:-:S02]  /*0ef0*/  IADD3 R15, R15, 0x1, RZ ;  /* 0x000000010f0f7810 */ /* 0x000fc40007ffe0ff */
[----:B------:R-:W-:Y:S02]  /*0f00*/  PRMT R17, R14, 0x9910, RZ ;  /* 0x000099100e117816 */ /* 0x000fe400000000ff */
[----:B------:R-:W-:Y:S02]  /*0f10*/  SEL R10, R16, 0x1, !P0 ;  /* 0x00000001100a7807 */ /* 0x000fe40004000000 */
[----:B------:R-:W-:Y:S02]  /*0f20*/  LOP3.LUT R14, R15, 0xffff, RZ, 0xc0, !PT ;  /* 0x0000ffff0f0e7812 */ /* 0x000fe400078ec0ff */
[----:B------:R-:W-:Y:S02]  /*0f30*/  PRMT R10, R10, 0x9910, RZ ;  /* 0x000099100a0a7816 */ /* 0x000fe400000000ff */
[----:B------:R-:W-:Y:S02]  /*0f40*/  ISETP.GE.U32.AND P0, PT, R14, 0x3, PT ;  /* 0x000000030e00780c */ /* 0x000fe40003f06070 */
[----:B------:R-:W-:Y:S01]  /*0f50*/  PRMT R18, R16, 0x9910, RZ ;  /* 0x0000991010127816 */ /* 0x000fe200000000ff */
[----:B------:R-:W-:-:S02]  /*0f60*/  IMAD.MOV.U32 R15, RZ, RZ, R10 ;  /* 0x000000ffff0f7224 */ /* 0x000fc400078e000a */
        /* <DEDUP_REMOVED lines=8> */
.L_x_52139:
[----:B------:R-:W-:Y:S05]  /*0ff0*/  BSYNC B1 ;  /* 0x0000000000017941 */ /* 0x000fea0003800000 */
.L_x_52138:
[----:B------:R-:W-:Y:S05]  /*1000*/  BRA `(.L_x_52141) ;  /* 0x0000009000007947 */ /* 0x000fea0003800000 */
.L_x_52137:
[----:B------:R-:W-:Y:S02]  /*1010*/  PRMT R10, R10, 0xbb32, RZ ;  /* 0x0000bb320a0a7816 */ /* 0x000fe400000000ff */
[----:B------:R-:W-:-:S02]  /*1020*/  PRMT R14, R4, 0x7632, R14 ;  /* 0x00007632040e7816 */ /* 0x000fc4000000000e */
[----:B------:R-:W-:-:S13]  /*1030*/  ISETP.NE.AND P0, PT, R10, 0x1, PT ;  /* 0x000000010a00780c */ /* 0x000fda0003f05270 */
[----:B------:R-:W-:Y:S05]  /*1040*/  @!P0 BRA `(.L_x_52141) ;  /* 0x0000005000008947 */ /* 0x000fea0003800000 */
[----:B------:R-:W-:-:S13]  /*1050*/  ISETP.NE.AND P0, PT, R10, -0x1, PT ;  /* 0xffffffff0a00780c */ /* 0x000fda0003f05270 */
[----:B------:R-:W-:-:S04]  /*1060*/  @!P0 LOP3.LUT R15, R15, 0x1, RZ, 0xc0, !PT ;  /* 0x000000010f0f8812 */ /* 0x000fc800078ec0ff */
[----:B------:R-:W-:-:S04]  /*1070*/  @!P0 ISETP.NE.U32.AND P1, PT, R15, 0x1, PT ;  /* 0x000000010f00880c */ /* 0x000fc80003f25070 */
[----:B------:R-:W-:-:S04]  /*1080*/  @!P0 SEL R14, R8, 0xffff, P1 ;  /* 0x0000ffff080e8807 */ /* 0x000fc80000800000 */
[----:B------:R-:W-:Y:S02]  /*1090*/  @P0 PRMT R14, RZ, 0x7610, R14 ;  /* 0x00007610ff0e0816 */ /* 0x000fe4000000000e */
.L_x_52141:
[----:B------:R-:W-:Y:S05]  /*10a0*/  BSYNC B0 ;  /* 0x0000000000007941 */ /* 0x000fea0003800000 */
.L_x_52136:
[----:B------:R-:W-:Y:S01]  /*10b0*/  PRMT R10, R9, 0x9910, RZ ;  /* 0x00009910090a7816 */ /* 0x000fe200000000ff */
        /* <DEDUP_REMOVED lines=22> */
.L_x_52146:
        /* <DEDUP_REMOVED lines=23> */
.L_x_52145:
[----:B------:R-:W-:Y:S05]  /*1390*/  BSYNC B1 ;  /* 0x0000000000017941 */ /* 0x000fea0003800000 */
.L_x_52144:
[----:B------:R-:W-:Y:S05]  /*13a0*/  BRA `(.L_x_52147) ;  /* 0x0000009000007947 */ /* 0x000fea0003800000 */
.L_x_52143:
        /* <DEDUP_REMOVED lines=9> */
.L_x_52147:
[----:B------:R-:W-:Y:S05]  /*1440*/  BSYNC B0 ;  /* 0x0000000000007941 */ /* 0x000fea0003800000 */
.L_x_52142:
        /* <DEDUP_REMOVED lines=18> */
[----:B------:R-:W-:Y:S02]  /*1570*/  LEA.HI R12, R9, R12, RZ, 0x11 ;  /* 0x0000000c090c7211 */ /* 0x000fe400078f88ff */
[----:B------:R-:W-:Y:S01]  /*1580*/  PRMT R15, R15, 0x9910, RZ ;  /* 0x000099100f0f7816 */ /* 0x000fe200000000ff */
[----:B------:R-:W-:-:S04]  /*1590*/  IMAD R9, R6, R6, RZ ;  /* 0x0000000606097224 */ /* 0x000fc800078e02ff */
[----:B------:R-:W-:Y:S05]  /*15a0*/  @!P0 BRA `(.L_x_52151) ;  /* 0x0000019000008947 */ /* 0x000fea0003800000 */
[----:B------:R-:W-:Y:S02]  /*15b0*/  PRMT R6, R12, 0x9910, RZ ;  /* 0x000099100c067816 */ /* 0x000fe400000000ff */
[----:B------:R-:W-:Y:S02]  /*15c0*/  PRMT R16, R9, 0x7610, R16 ;  /* 0x0000761009107816 */ /* 0x000fe40000000010 */
[----:B------:R-:W-:-:S04]  /*15d0*/  SHF.R.S32.HI R6, RZ, 0x1, R6 ;  /* 0x00000001ff067819 */ /* 0x000fc80000011406 */
[----:B------:R-:W-:-:S04]  /*15e0*/  PRMT R18, R6, 0x7610, R18 ;  /* 0x0000761006127816 */ /* 0x000fc80000000012 */
.L_x_52152:
[----:B------:R-:W-:Y:S02]  /*15f0*/  LOP3.LUT R6, R18, 0x1, RZ, 0xc0, !PT ;  /* 0x0000000112067812 */ /* 0x000fe400078ec0ff */
[----:B------:R-:W-:Y:S02]  /*1600*/  PRMT R17, R16, 0x9910, RZ ;  /* 0x0000991010117816 */ /* 0x000fe400000000ff */
[----:B------:R-:W-:Y:S02]  /*1610*/  ISETP.NE.U32.AND P0, PT, R6, 0x1, PT ;  /* 0x000000010600780c */ /* 0x000fe40003f05070 */
[----:B------:R-:W-:Y:S02]  /*1620*/  LOP3.LUT R9, R18, 0xffff, RZ, 0xc0, !PT ;  /* 0x0000ffff12097812 */ /* 0x000fe400078ec0ff */
        /* <DEDUP_REMOVED lines=17> */
.L_x_52151:
[----:B------:R-:W-:Y:S05]  /*1740*/  BSYNC B1 ;  /* 0x0000000000017941 */ /* 0x000fea0003800000 */
.L_x_52150:
[----:B------:R-:W-:Y:S05]  /*1750*/  BRA `(.L_x_52153) ;  /* 0x0000009000007947 */ /* 0x000fea0003800000 */
.L_x_52149:
        /* <DEDUP_REMOVED lines=9> */
.L_x_52153:
[----:B------:R-:W-:Y:S05]  /*17f0*/  BSYNC B0 ;  /* 0x0000000000007941 */ /* 0x000fea0003800000 */
.L_x_52148:
        /* <DEDUP_REMOVED lines=24> */
.L_x_52158:
        /* <DEDUP_REMOVED lines=19> */
.L_x_52157:
[----:B------:R-:W-:Y:S05]  /*1ab0*/  BSYNC B1 ;  /* 0x0000000000017941 */ /* 0x000fea0003800000 */
.L_x_52156:
[----:B------:R-:W-:Y:S05]  /*1ac0*/  BRA `(.L_x_52159) ;  /* 0x0000009000007947 */ /* 0x000fea0003800000 */
.L_x_52155:
        /* <DEDUP_REMOVED lines=9> */
.L_x_52159:
[----:B------:R-:W-:Y:S05]  /*1b60*/  BSYNC B0 ;  /* 0x0000000000007941 */ /* 0x000fea0003800000 */
.L_x_52154:
        /* <DEDUP_REMOVED lines=28> */
.L_x_52164:
[C---:B------:R-:W-:Y:S02]  /*1d30*/  LOP3.LUT R5, R12.reuse, 0x1, RZ, 0xc0, !PT ;  /* 0x000000010c057812 */ /* 0x040fe400078ec0ff */
[----:B------:R-:W-:Y:S02]  /*1d40*/  LOP3.LUT R7, R12, 0xffff, RZ, 0xc0, !PT ;  /* 0x0000ffff0c077812 */ /* 0x000fe400078ec0ff */
[----:B------:R-:W-:Y:S02]  /*1d50*/  ISETP.NE.U32.AND P0, PT, R5, 0x1, PT ;  /* 0x000000010500780c */ /* 0x000fe40003f05070 */
[C---:B------:R-:W-:Y:S02]  /*1d60*/  PRMT R16, R8.reuse, 0x9910, RZ ;  /* 0x0000991008107816 */ /* 0x040fe400000000ff */
[----:B------:R-:W-:Y:S02]  /*1d70*/  SEL R5, R8, 0x1, !P0 ;  /* 0x0000000108057807 */ /* 0x000fe40004000000 */
[----:B------:R-:W-:-:S02]  /*1d80*/  LEA.HI R8, R7, R12, RZ, 0x11 ;  /* 0x0000000c07087211 */ /* 0x000fc400078f88ff */
[----:B------:R-:W-:Y:S02]  /*1d90*/  IADD3 R12, R12, 0x1, RZ ;  /* 0x000000010c0c7810 */ /* 0x000fe40007ffe0ff */
[----:B------:R-:W-:Y:S02]  /*1da0*/  PRMT R9, R9, 0x9910, RZ ;  /* 0x0000991009097816 */ /* 0x000fe400000000ff */
[----:B------:R-:W-:Y:S02]  /*1db0*/  LOP3.LUT R12, R12, 0xffff, RZ, 0xc0, !PT ;  /* 0x0000ffff0c0c7812 */ /* 0x000fe400078ec0ff */
[----:B------:R-:W-:Y:S01]  /*1dc0*/  PRMT R5, R5, 0x9910, RZ ;  /* 0x0000991005057816 */ /* 0x000fe200000000ff */
[----:B------:R-:W-:Y:S01]  /*1dd0*/  IMAD.MOV.U32 R7, RZ, RZ, R9 ;  /* 0x000000ffff077224 */ /* 0x000fe200078e0009 */
[----:B------:R-:W-:Y:S01]  /*1de0*/  ISETP.GE.U32.AND P0, PT, R12, 0x3, PT ;  /* 0x000000030c00780c */ /* 0x000fe20003f06070 */
[----:B------:R-:W-:Y:S01]  /*1df0*/  IMAD.MOV.U32 R9, RZ, RZ, R16 ;  /* 0x000000ffff097224 */ /* 0x000fe200078e0010 */
[----:B------:R-:W-:Y:S01]  /*1e00*/  PRMT R16, R8, 0x9910, RZ ;  /* 0x0000991008107816 */ /* 0x000fe200000000ff */
[----:B------:R-:W-:-:S02]  /*1e10*/  IMAD.MOV.U32 R8, RZ, RZ, R5 ;  /* 0x000000ffff087224 */ /* 0x000fc400078e0005 */
[----:B------:R-:W-:Y:S02]  /*1e20*/  IMAD R9, R9, R9, RZ ;  /* 0x0000000909097224 */ /* 0x000fe400078e02ff */
[----:B------:R-:W-:Y:S02]  /*1e30*/  IMAD.MOV.U32 R5, RZ, RZ, R16 ;  /* 0x000000ffff057224 */ /* 0x000fe400078e0010 */
[----:B------:R-:W-:Y:S01]  /*1e40*/  IMAD R7, R7, R8, RZ ;  /* 0x0000000807077224 */ /* 0x000fe200078e02ff */
[----:B------:R-:W-:Y:S02]  /*1e50*/  PRMT R8, R9, 0x7610, R8 ;  /* 0x0000761009087816 */ /* 0x000fe40000000008 */
[----:B------:R-:W-:Y:S02]  /*1e60*/  SHF.R.S32.HI R5, RZ, 0x1, R5 ;  /* 0x00000001ff057819 */ /* 0x000fe40000011405 */
[----:B------:R-:W-:Y:S02]  /*1e70*/  PRMT R9, R7, 0x7610, R9 ;  /* 0x0000761007097816 */ /* 0x000fe40000000009 */
[----:B------:R-:W-:Y:S01]  /*1e80*/  PRMT R12, R5, 0x7610, R12 ;  /* 0x00007610050c7816 */ /* 0x000fe2000000000c */
[----:B------:R-:W-:Y:S05]  /*1e90*/  @P0 BRA `(.L_x_52164) ;  /* 0xfffffe9000000947 */ /* 0x000fea000383ffff */
.L_x_52163:
[----:B------:R-:W-:Y:S05]  /*1ea0*/  BSYNC B1 ;  /* 0x0000000000017941 */ /* 0x000fea0003800000 */
.L_x_52162:
[----:B------:R-:W-:Y:S05]  /*1eb0*/  BRA `(.L_x_52165) ;  /* 0x000000a000007947 */ /* 0x000fea0003800000 */
.L_x_52161:
        /* <DEDUP_REMOVED lines=8> */
[----:B------:R-:W-:-:S04]  /*1f40*/  @!P0 PRMT R9, R8, 0x7610, R9 ;  /* 0x0000761008098816 */ /* 0x000fc80000000009 */
[----:B------:R-:W-:Y:S02]  /*1f50*/  @P0 PRMT R9, RZ, 0x7610, R9 ;  /* 0x00007610ff090816 */ /* 0x000fe40000000009 */
.L_x_52165:
[----:B------:R-:W-:Y:S05]  /*1f60*/  BSYNC B0 ;  /* 0x0000000000007941 */ /* 0x000fea0003800000 */
.L_x_52160:
        /* <DEDUP_REMOVED lines=11> */
.L_x_52117:
[----:B------:R-:W0:Y:S01]  /*2020*/  S2R R13, SR_TID.X ;  /* 0x00000000000d7919 */ /* 0x000e220000002100 */
[----:B------:R-:W-:-:S02]  /*2030*/  PRMT R16, RZ, 0x7610, R16 ;  /* 0x00007610ff107816 */ /* 0x000fc40000000010 */
[----:B------:R-:W-:Y:S02]  /*2040*/  PRMT R17, RZ, 0x7610, R17 ;  /* 0x00007610ff117816 */ /* 0x000fe40000000011 */
[----:B------:R-:W-:Y:S02]  /*2050*/  PRMT R14, RZ, 0x7610, R14 ;  /* 0x00007610ff0e7816 */ /* 0x000fe4000000000e */
[----:B------:R-:W-:Y:S02]  /*2060*/  PRMT R15, RZ, 0x7610, R15 ;  /* 0x00007610ff0f7816 */ /* 0x000fe4000000000f */
[----:B0-----:R-:W-:Y:S01]  /*2070*/  ISETP.GE.AND P0, PT, R13, R12, PT ;  /* 0x0000000c0d00720c */ /* 0x001fe20003f06270 */
[----:B------:R-:W-:-:S12]  /*2080*/  IMAD.MOV.U32 R23, RZ, RZ, R13 ;  /* 0x000000ffff177224 */ /* 0x000fd800078e000d */
[----:B------:R-:W-:Y:S01]  /*2090*/  @!P0 IMAD.IADD R4, R0, 0x1, R23 ;  /* 0x0000000100048824 */ /* 0x000fe200078e0217 */
[----:B------:R-:W-:Y:S01]  /*20a0*/  @!P0 IADD3 R23, R23, 0x80, RZ ;  /* 0x0000008017178810 */ /* 0x000fe20007ffe0ff */
[----:B------:R-:W-:-:S03]  /*20b0*/  @!P0 IMAD.MOV.U32 R5, RZ, RZ, 0x2 ;  /* 0x00000002ff058424 */ /* 0x000fc600078e00ff */
[----:B------:R-:W-:Y:S01]  /*20c0*/  ISETP.GE.AND P5, PT, R23, R12, PT ;  /* 0x0000000c1700720c */ /* 0x000fe20003fa6270 */
[----:B------:R-:W-:-:S04]  /*20d0*/  @!P0 IMAD.WIDE.U32 R2, R4, R5, c[0x0][0x178] ;  /* 0x00005e0004028625 */ /* 0x000fc800078e0005 */
[----:B------:R-:W-:Y:S01]  /*20e0*/  @!P0 IMAD.WIDE.U32 R4, R4, R5, c[0x0][0x180] ;  /* 0x0000600004048625 */ /* 0x000fe200078e0005 */
[----:B------:R0:W5:Y:S01]  /*20f0*/  @!P0 LDG.E.U16 R14, [R2.64] ;  /* 0x00000004020e8981 */ /* 0x000162000c1e1500 */
[----:B------:R-:W-:-:S03]  /*2100*/  PRMT R21, RZ, 0x7610, R21 ;  /* 0x00007610ff157816 */ /* 0x000fc60000000015 */
[----:B------:R1:W5:Y:S03]  /*2110*/  @!P0 LDG.E.U16 R15, [R4.64] ;  /* 0x00000004040f8981 */ /* 0x000366000c1e1500 */
[----:B------:R-:W-:Y:S01]  /*2120*/  @!P5 IMAD.IADD R24, R0, 0x1, R23 ;  /* 0x000000010018d824 */ /* 0x000fe200078e0217 */
[----:B------:R-:W-:Y:S01]  /*2130*/  @!P5 IADD3 R23, R23, 0x80, RZ ;  /* 0x000000801717d810 */ /* 0x000fe20007ffe0ff */
[----:B------:R-:W-:-:S03]  /*2140*/  @!P5 IMAD.MOV.U32 R25, RZ, RZ, 0x2 ;  /* 0x00000002ff19d424 */ /* 0x000fc600078e00ff */
[----:B------:R-:W-:Y:S01]  /*2150*/  ISETP.GE.AND P1, PT, R23, R12, PT ;  /* 0x0000000c1700720c */ /* 0x000fe20003f26270 */
[----:B------:R-:W-:-:S04]  /*2160*/  @!P5 IMAD.WIDE.U32 R6, R24, R25, c[0x0][0x178] ;  /* 0x00005e001806d625 */ /* 0x000fc800078e0019 */
[----:B------:R-:W-:Y:S01]  /*2170*/  @!P5 IMAD.WIDE.U32 R24, R24, R25, c[0x0][0x180] ;  /* 0x000060001818d625 */ /* 0x000fe200078e0019 */
[----:B------:R2:W5:Y:S04]  /*2180*/  @!P5 LDG.E.U16 R16, [R6.64] ;  /* 0x000000040610d981 */ /* 0x000568000c1e1500 */
[----:B------:R3:W5:Y:S03]  /*2190*/  @!P5 LDG.E.U16 R17, [R24.64] ;  /* 0x000000041811d981 */ /* 0x000766000c1e1500 */
        /* <DEDUP_REMOVED lines=10> */
[----:B------:R-:W-:-:S10]  /*2240*/  @!P2 IMAD.MOV.U32 R11, RZ, RZ, 0x2 ;  /* 0x00000002ff0ba424 */ /* 0x000fd400078e00ff */
[----:B------:R-:W-:Y:S01]  /*2250*/  @!P4 IMAD.IADD R27, R0, 0x1, R23 ;  /* 0x00000001001bc824 */ /* 0x000fe200078e0217 */
[----:B------:R-:W-:-:S04]  /*2260*/  @!P4 IADD3 R23, R23, 0x80, RZ ;  /* 0x000000801717c810 */ /* 0x000fc80007ffe0ff */
[----:B------:R-:W-:Y:S01]  /*2270*/  ISETP.GE.AND P5, PT, R23, R12, PT ;  /* 0x0000000c1700720c */ /* 0x000fe20003fa6270 */
[----:B0-----:R-:W-:-:S04]  /*2280*/  @!P1 IMAD.WIDE.U32 R2, R9, R22, c[0x0][0x178] ;  /* 0x00005e0009029625 */ /* 0x001fc800078e0016 */
[----:B-1----:R-:W-:-:S04]  /*2290*/  @!P1 IMAD.WIDE.U32 R4, R9, R22, c[0x0][0x180] ;  /* 0x0000600009049625 */ /* 0x002fc800078e0016 */
[----:B--2---:R-:W-:-:S04]  /*22a0*/  @!P2 IMAD.WIDE.U32 R6, R8, R11, c[0x0][0x178] ;  /* 0x00005e000806a625 */ /* 0x004fc800078e000b */
[----:B------:R-:W-:Y:S01]  /*22b0*/  @!P2 IMAD.WIDE.U32 R8, R8, R11, c[0x0][0x180] ;  /* 0x000060000808a625 */ /* 0x000fe200078e000b */
[----:B------:R-:W-:Y:S02]  /*22c0*/  PRMT R18, RZ, 0x7610, R18 ;  /* 0x00007610ff127816 */ /* 0x000fe40000000012 */
[----:B------:R-:W-:Y:S02]  /*22d0*/  PRMT R19, RZ, 0x7610, R19 ;  /* 0x00007610ff137816 */ /* 0x000fe40000000013 */
[----:B------:R0:W5:Y:S04]  /*22e0*/  @!P2 LDG.E.U16 R21, [R8.64] ;  /* 0x000000040815a981 */ /* 0x000168000c1e1500 */
[----:B------:R1:W5:Y:S04]  /*22f0*/  @!P1 LDG.E.U16 R18, [R2.64] ;  /* 0x0000000402129981 */ /* 0x000368000c1e1500 */
[----:B------:R2:W5:Y:S01]  /*2300*/  @!P1 LDG.E.U16 R19, [R4.64] ;  /* 0x0000000404139981 */ /* 0x000562000c1e1500 */
[----:B0-----:R-:W-:Y:S01]  /*2310*/  @!P5 IMAD.IADD R8, R0, 0x1, R23 ;  /* 0x000000010008d824 */ /* 0x001fe200078e0217 */
[----:B------:R-:W-:Y:S01]  /*2320*/  @!P5 IADD3 R23, R23, 0x80, RZ ;  /* 0x000000801717d810 */ /* 0x000fe20007ffe0ff */
[----:B------:R-:W-:-:S03]  /*2330*/  @!P3 IMAD.MOV.U32 R11, RZ, RZ, 0x2 ;  /* 0x00000002ff0bb424 */ /* 0x000fc600078e00ff */
[----:B------:R-:W-:Y:S01]  /*2340*/  ISETP.GE.AND P1, PT, R23, R12, PT ;  /* 0x0000000c1700720c */ /* 0x000fe20003f26270 */
[----:B--2---:R-:W-:Y:S01]  /*2350*/  @!P4 IMAD.MOV.U32 R4, RZ, RZ, 0x2 ;  /* 0x00000002ff04c424 */ /* 0x004fe200078e00ff */
[----:B------:R-:W-:Y:S01]  /*2360*/  PRMT R26, RZ, 0x7610, R26 ;  /* 0x00007610ff1a7816 */ /* 0x000fe2000000001a */
[----:B---3--:R-:W-:Y:S01]  /*2370*/  @!P3 IMAD.WIDE.U32 R24, R10, R11, c[0x0][0x178] ;  /* 0x00005e000a18b625 */ /* 0x008fe200078e000b */
[----:B------:R-:W-:-:S03]  /*2380*/  PRMT R28, RZ, 0x7610, R28 ;  /* 0x00007610ff1c7816 */ /* 0x000fc6000000001c */
[----:B-1----:R-:W-:Y:S01]  /*2390*/  @!P4 IMAD.WIDE.U32 R2, R27, R4, c[0x0][0x178] ;  /* 0x00005e001b02c625 */ /* 0x002fe200078e0004 */
[----:B------:R-:W-:Y:S01]  /*23a0*/  PRMT R22, RZ, 0x7610, R22 ;  /* 0x00007610ff167816 */ /* 0x000fe20000000016 */
[----:B------:R0:W5:Y:S01]  /*23b0*/  @!P3 LDG.E.U16 R26, [R24.64] ;  /* 0x00000004181ab981 */ /* 0x000162000c1e1500 */
[----:B------:R-:W-:Y:S01]  /*23c0*/  PRMT R20, RZ, 0x7610, R20 ;  /* 0x00007610ff147816 */ /* 0x000fe20000000014 */
[----:B------:R-:W-:Y:S02]  /*23d0*/  @!P3 IMAD.WIDE.U32 R10, R10, R11, c[0x0][0x180] ;  /* 0x000060000a0ab625 */ /* 0x000fe400078e000b */
[----:B------:R1:W5:Y:S02]  /*23e0*/  @!P4 LDG.E.U16 R28, [R2.64] ;  /* 0x00000004021cc981 */ /* 0x000364000c1e1500 */
[----:B------:R-:W-:Y:S02]  /*23f0*/  @!P5 IMAD.MOV.U32 R9, RZ, RZ, 0x2 ;  /* 0x00000002ff09d424 */ /* 0x000fe400078e00ff */
[----:B------:R2:W5:Y:S01]  /*2400*/  @!P3 LDG.E.U16 R22, [R10.64] ;  /* 0x000000040a16b981 */ /* 0x000562000c1e1500 */
[----:B0-----:R-:W-:Y:S01]  /*2410*/  @!P1 IMAD.IADD R25, R0, 0x1, R23 ;  /* 0x0000000100199824 */ /* 0x001fe200078e0217 */
[----:B------:R-:W-:-:S02]  /*2420*/  PRMT R29, RZ, 0x7610, R29 ;  /* 0x00007610ff1d7816 */ /* 0x000fc4000000001d */
[----:B------:R0:W5:Y:S01]  /*2430*/  @!P2 LDG.E.U16 R20, [R6.64] ;  /* 0x000000040614a981 */ /* 0x000162000c1e1500 */
[----:B-1----:R-:W-:Y:S01]  /*2440*/  @!P1 IMAD.MOV.U32 R2, RZ, RZ, 0x2 ;  /* 0x00000002ff029424 */ /* 0x002fe200078e00ff */
[----:B------:R-:W-:Y:S01]  /*2450*/  PRMT R23, RZ, 0x7610, R23 ;  /* 0x00007610ff177816 */ /* 0x000fe20000000017 */
[----:B------:R-:W-:Y:S01]  /*2460*/  @!P4 IMAD.WIDE.U32 R4, R27, R4, c[0x0][0x180] ;  /* 0x000060001b04c625 */ /* 0x000fe200078e0004 */
[----:B------:R-:W-:-:S03]  /*2470*/  PRMT R27, RZ, 0x7610, R27 ;  /* 0x00007610ff1b7816 */ /* 0x000fc6000000001b */
[CC--:B--2---:R-:W-:Y:S01]  /*2480*/  @!P1 IMAD.WIDE.U32 R10, R25.reuse, R2.reuse, c[0x0][0x178] ;  /* 0x00005e00190a9625 */ /* 0x0c4fe200078e0002 */
[----:B------:R-:W-:Y:S01]  /*2490*/  PRMT R24, RZ, 0x7610, R24 ;  /* 0x00007610ff187816 */ /* 0x000fe20000000018 */
[----:B------:R1:W5:Y:S02]  /*24a0*/  @!P4 LDG.E.U16 R29, [R4.64] ;  /* 0x00000004041dc981 */ /* 0x000364000c1e1500 */
[----:B------:R-:W-:Y:S01]  /*24b0*/  @!P1 IMAD.WIDE.U32 R2, R25, R2, c[0x0][0x180] ;  /* 0x0000600019029625 */ /* 0x000fe200078e0002 */
[----:B------:R-:W-:Y:S02]  /*24c0*/  PRMT R25, RZ, 0x7610, R25 ;  /* 0x00007610ff197816 */ /* 0x000fe40000000019 */
[----:B------:R1:W5:Y:S01]  /*24d0*/  @!P1 LDG.E.U16 R24, [R10.64] ;  /* 0x000000040a189981 */ /* 0x000362000c1e1500 */
[----:B0-----:R-:W-:-:S03]  /*24e0*/  @!P5 IMAD.WIDE.U32 R6, R8, R9, c[0x0][0x178] ;  /* 0x00005e000806d625 */ /* 0x001fc600078e0009 */
[----:B------:R1:W5:Y:S01]  /*24f0*/  @!P1 LDG.E.U16 R25, [R2.64] ;  /* 0x0000000402199981 */ /* 0x000362000c1e1500 */
[----:B------:R-:W-:-:S03]  /*2500*/  @!P5 IMAD.WIDE.U32 R8, R8, R9, c[0x0][0x180] ;  /* 0x000060000808d625 */ /* 0x000fc600078e0009 */
[----:B------:R1:W5:Y:S04]  /*2510*/  @!P5 LDG.E.U16 R27, [R6.64] ;  /* 0x00000004061bd981 */ /* 0x000368000c1e1500 */
[----:B------:R1:W5:Y:S01]  /*2520*/  @!P5 LDG.E.U16 R23, [R8.64] ;  /* 0x000000040817d981 */ /* 0x000362000c1e1500 */
[----:B------:R-:W-:Y:S01]  /*2530*/  BSSY B0, `(.L_x_52166) ;  /* 0x0000038000007945 */ /* 0x000fe20003800000 */
[----:B------:R-:W-:Y:S05]  /*2540*/  @P0 BRA `(.L_x_52167) ;  /* 0x0000036000000947 */ /* 0x000fea0003800000 */
[----:B-1---5:R-:W-:-:S04]  /*2550*/  PRMT R2, R15, 0x9910, RZ ;  /* 0x000099100f027816 */ /* 0x022fc800000000ff */
        /* <DEDUP_REMOVED lines=23> */
.L_x_52171:
[C---:B------:R-:W-:Y:S02]  /*26d0*/  LOP3.LUT R3, R7.reuse, 0x1, RZ, 0xc0, !PT ;  /* 0x0000000107037812 */ /* 0x040fe400078ec0ff */
[----:B------:R-:W-:Y:S02]  /*26e0*/  IADD3 R6, R7, 0x1, RZ ;  /* 0x0000000107067810 */ /* 0x000fe40007ffe0ff */
        /* <DEDUP_REMOVED lines=16> */
.L_x_52170:
[----:B------:R-:W-:Y:S05]  /*27f0*/  BSYNC B1 ;  /* 0x0000000000017941 */ /* 0x000fea0003800000 */
.L_x_52169:
[----:B------:R-:W-:Y:S05]  /*2800*/  BRA `(.L_x_52167) ;  /* 0x000000a000007947 */ /* 0x000fea0003800000 */
.L_x_52168:
        /* <DEDUP_REMOVED lines=10> */
.L_x_52167:
[----:B------:R-:W-:Y:S05]  /*28b0*/  BSYNC B0 ;  /* 0x0000000000007941 */ /* 0x000fea0003800000 */
.L_x_52166:
[----:B-1----:R-:W-:Y:S01]  /*28c0*/  IADD3 R3, R13, 0x80, RZ ;  /* 0x000000800d037810 */ /* 0x002fe20007ffe0ff */
        /* <DEDUP_REMOVED lines=27> */
.L_x_52177:
        /* <DEDUP_REMOVED lines=18> */
.L_x_52176:
[----:B------:R-:W-:Y:S05]  /*2ba0*/  BSYNC B1 ;  /* 0x0000000000017941 */ /* 0x000fea0003800000 */
.L_x_52175:
[----:B------:R-:W-:Y:S05]  /*2bb0*/  BRA `(.L_x_52173) ;  /* 0x000000a000007947 */ /* 0x000fea0003800000 */
.L_x_52174:
        /* <DEDUP_REMOVED lines=10> */
.L_x_52173:
[----:B------:R-:W-:Y:S05]  /*2c60*/  BSYNC B0 ;  /* 0x0000000000007941 */ /* 0x000fea0003800000 */
.L_x_52172:
        /* <DEDUP_REMOVED lines=27> */
.L_x_52183:
        /* <DEDUP_REMOVED lines=19> */
.L_x_52182:
[----:B------:R-:W-:Y:S05]  /*2f50*/  BSYNC B1 ;  /* 0x0000000000017941 */ /* 0x000fea0003800000 */
.L_x_52181:
[----:B------:R-:W-:Y:S05]  /*2f60*/  BRA `(.L_x_52179) ;  /* 0x000000a000007947 */ /* 0x000fea0003800000 */
.L_x_52180:
        /* <DEDUP_REMOVED lines=10> */
.L_x_52179:
[----:B------:R-:W-:Y:S05]  /*3010*/  BSYNC B0 ;  /* 0x0000000000007941 */ /* 0x000fea0003800000 */
.L_x_52178:
        /* <DEDUP_REMOVED lines=28> */
.L_x_52189:
        /* <DEDUP_REMOVED lines=19> */
.L_x_52188:
[----:B------:R-:W-:Y:S05]  /*3310*/  BSYNC B1 ;  /* 0x0000000000017941 */ /* 0x000fea0003800000 */
.L_x_52187:
[----:B------:R-:W-:Y:S05]  /*3320*/  BRA `(.L_x_52185) ;  /* 0x000000a000007947 */ /* 0x000fea0003800000 */
.L_x_52186:
        /* <DEDUP_REMOVED lines=10> */
.L_x_52185:
[----:B------:R-:W-:Y:S05]  /*33d0*/  BSYNC B0 ;  /* 0x0000000000007941 */ /* 0x000fea0003800000 */
.L_x_52184:
        /* <DEDUP_REMOVED lines=28> */
.L_x_52195:
        /* <DEDUP_REMOVED lines=19> */
.L_x_52194:
[----:B------:R-:W-:Y:S05]  /*36d0*/  BSYNC B1 ;  /* 0x0000000000017941 */ /* 0x000fea0003800000 */
.L_x_52193:
[----:B------:R-:W-:Y:S05]  /*36e0*/  BRA `(.L_x_52191) ;  /* 0x000000a000007947 */ /* 0x000fea0003800000 */
.L_x_52192:
        /* <DEDUP_REMOVED lines=10> */
.L_x_52191:
[----:B------:R-:W-:Y:S05]  /*3790*/  BSYNC B0 ;  /* 0x0000000000007941 */ /* 0x000fea0003800000 */
.L_x_52190:
        /* <DEDUP_REMOVED lines=28> */
.L_x_52201:
        /* <DEDUP_REMOVED lines=19> */
.L_x_52200:
[----:B------:R-:W-:Y:S05]  /*3a90*/  BSYNC B1 ;  /* 0x0000000000017941 */ /* 0x000fea0003800000 */
.L_x_52199:
[----:B------:R-:W-:Y:S05]  /*3aa0*/  BRA `(.L_x_52197) ;  /* 0x000000a000007947 */ /* 0x000fea0003800000 */
.L_x_52198:
        /* <DEDUP_REMOVED lines=10> */
.L_x_52197:
[----:B------:R-:W-:Y:S05]  /*3b50*/  BSYNC B0 ;  /* 0x0000000000007941 */ /* 0x000fea0003800000 */
.L_x_52196:
        /* <DEDUP_REMOVED lines=27> */
.L_x_52207:
        /* <DEDUP_REMOVED lines=18> */
.L_x_52206:
[----:B------:R-:W-:Y:S05]  /*3e30*/  BSYNC B1 ;  /* 0x0000000000017941 */ /* 0x000fea0003800000 */
.L_x_52205:
[----:B------:R-:W-:Y:S05]  /*3e40*/  BRA `(.L_x_52203) ;  /* 0x000000a000007947 */ /* 0x000fea0003800000 */
.L_x_52204:
        /* <DEDUP_REMOVED lines=10> */
.L_x_52203:
[----:B------:R-:W-:Y:S05]  /*3ef0*/  BSYNC B0 ;  /* 0x0000000000007941 */ /* 0x000fea0003800000 */
.L_x_52202:
        /* <DEDUP_REMOVED lines=24> */
[----:B------:R-:W-:-:S04]  /*4080*/  PRMT R11, R25, 0x9910, RZ ;  /* 0x00009910190b7816 */ /* 0x000fc800000000ff */
[----:B------:R-:W-:-:S04]  /*4090*/  SHF.R.S32.HI R11, RZ, 0x1, R11 ;  /* 0x00000001ff0b7819 */ /* 0x000fc8000001140b */
[----:B------:R-:W-:-:S04]  /*40a0*/  PRMT R16, R11, 0x7610, R16 ;  /* 0x000076100b107816 */ /* 0x000fc80000000010 */
.L_x_52213:
        /* <DEDUP_REMOVED lines=23> */
.L_x_52212:
[----:B------:R-:W-:Y:S05]  /*4220*/  BSYNC B1 ;  /* 0x0000000000017941 */ /* 0x000fea0003800000 */
.L_x_52211:
[----:B------:R-:W-:Y:S05]  /*4230*/  BRA `(.L_x_52209) ;  /* 0x000000a000007947 */ /* 0x000fea0003800000 */
.L_x_52210:
        /* <DEDUP_REMOVED lines=10> */
.L_x_52209:
[----:B------:R-:W-:Y:S05]  /*42e0*/  BSYNC B0 ;  /* 0x0000000000007941 */ /* 0x000fea0003800000 */
.L_x_52208:
[----:B-----5:R-:W-:Y:S01]  /*42f0*/  @!P0 IMAD.IADD R14, R0, 0x1, R13 ;  /* 0x00000001000e8824 */ /* 0x020fe200078e020d */
[----:B------:R-:W-:Y:S01]  /*4300*/  BSSY B0, `(.L_x_52214) ;  /* 0x0000031000007945 */ /* 0x000fe20003800000 */
[----:B------:R-:W-:Y:S01]  /*4310*/  @!P0 IMAD.MOV.U32 R15, RZ, RZ, 0x2 ;  /* 0x00000002ff0f8424 */ /* 0x000fe200078e00ff */
[----:B------:R-:W-:Y:S01]  /*4320*/  BSSY B1, `(.L_x_52215) ;  /* 0x0000028000017945 */ /* 0x000fe20003800000 */
[----:B------:R-:W-:Y:S02]  /*4330*/  @!P0 IMAD.MOV.U32 R13, RZ, RZ, R3 ;  /* 0x000000ffff0d8224 */ /* 0x000fe400078e0003 */
        /* <DEDUP_REMOVED lines=16> */
.L_x_52216:
[----:B0-----:R-:W-:-:S13]  /*4440*/  ISETP.GE.AND P0, PT, R13, R12, PT ;  /* 0x0000000c0d00720c */ /* 0x001fda0003f06270 */
[----:B------:R-:W-:Y:S05]  /*4450*/  @P0 BRA `(.L_x_52218) ;  /* 0x000000c000000947 */ /* 0x000fea0003800000 */
[----:B------:R-:W-:Y:S01]  /*4460*/  IMAD.IADD R2, R0, 0x1, R13 ;  /* 0x0000000100027824 */ /* 0x000fe200078e020d */
[----:B------:R-:W-:Y:S01]  /*4470*/  IADD3 R13, R13, 0x80, RZ ;  /* 0x000000800d0d7810 */ /* 0x000fe20007ffe0ff */
[----:B------:R-:W-:-:S04]  /*4480*/  IMAD.MOV.U32 R3, RZ, RZ, 0x2 ;  /* 0x00000002ff037424 */ /* 0x000fc800078e00ff */
[----:B------:R-:W-:-:S05]  /*4490*/  IMAD.WIDE.U32 R2, R2, R3, c[0x0][0x170] ;  /* 0x00005c0002027625 */ /* 0x000fca00078e0003 */
[----:B------:R0:W-:Y:S02]  /*44a0*/  STG.E.U16 [R2.64], R6 ;  /* 0x0000000602007986 */ /* 0x0001e4000c101504 */
.L_x_52217:
[----:B------:R-:W-:-:S13]  /*44b0*/  ISETP.GE.AND P0, PT, R13, R12, PT ;  /* 0x0000000c0d00720c */ /* 0x000fda0003f06270 */
[----:B------:R-:W-:Y:S05]  /*44c0*/  @P0 BRA `(.L_x_52219) ;  /* 0x000000d000000947 */ /* 0x000fea0003800000 */
[----:B0-----:R-:W-:Y:S01]  /*44d0*/  IMAD.IADD R2, R0, 0x1, R13 ;  /* 0x0000000100027824 */ /* 0x001fe200078e020d */
[----:B------:R-:W-:Y:S01]  /*44e0*/  IADD3 R13, R13, 0x80, RZ ;  /* 0x000000800d0d7810 */ /* 0x000fe20007ffe0ff */
[----:B------:R-:W-:-:S04]  /*44f0*/  IMAD.MOV.U32 R3, RZ, RZ, 0x2 ;  /* 0x00000002ff037424 */ /* 0x000fc800078e00ff */
[----:B------:R-:W-:-:S05]  /*4500*/  IMAD.WIDE.U32 R2, R2, R3, c[0x0][0x170] ;  /* 0x00005c0002027625 */ /* 0x000fca00078e0003 */
[----:B------:R0:W-:Y:S02]  /*4510*/  STG.E.U16 [R2.64], R7 ;  /* 0x0000000702007986 */ /* 0x0001e4000c101504 */
.L_x_52218:
        /* <DEDUP_REMOVED lines=8> */
.L_x_52219:
[----:B------:R-:W-:Y:S05]  /*45a0*/  BSYNC B1 ;  /* 0x0000000000017941 */ /* 0x000fea0003800000 */
.L_x_52215:
[----:B------:R-:W-:-:S13]  /*45b0*/  ISETP.GE.AND P0, PT, R13, R12, PT ;  /* 0x0000000c0d00720c */ /* 0x000fda0003f06270 */
[----:B0-----:R-:W-:Y:S01]  /*45c0*/  @!P0 IMAD.IADD R2, R0, 0x1, R13 ;  /* 0x0000000100028824 */ /* 0x001fe200078e020d */
[----:B------:R-:W-:Y:S01]  /*45d0*/  @!P0 IADD3 R13, R13, 0x80, RZ ;  /* 0x000000800d0d8810 */ /* 0x000fe20007ffe0ff */
[----:B------:R-:W-:-:S04]  /*45e0*/  @!P0 IMAD.MOV.U32 R3, RZ, RZ, 0x2 ;  /* 0x00000002ff038424 */ /* 0x000fc800078e00ff */
[----:B------:R-:W-:-:S05]  /*45f0*/  @!P0 IMAD.WIDE.U32 R2, R2, R3, c[0x0][0x170] ;  /* 0x00005c0002028625 */ /* 0x000fca00078e0003 */
[----:B------:R0:W-:Y:S02]  /*4600*/  @!P0 STG.E.U16 [R2.64], R10 ;  /* 0x0000000a02008986 */ /* 0x0001e4000c101504 */
.L_x_52220:
[----:B------:R-:W-:Y:S05]  /*4610*/  BSYNC B0 ;  /* 0x0000000000007941 */ /* 0x000fea0003800000 */
.L_x_52214:
        /* <DEDUP_REMOVED lines=8> */
.L_x_52221:
        /* <DEDUP_REMOVED lines=14> */
.L_x_61965:


//--------------------- .text._ZN2at6native29vectorized_elementwise_kernelILi4EZZZNS0_50_GLOBAL__N__2680c7bb_12_PowKernel_cu_b2145a98_318424pow_tensor_tensor_kernelERNS_18TensorIteratorBaseEENKUlvE_clEvENKUlvE3_clEvEUlssE_St5arrayIPcLm3EEEEviT0_T1_ --------------------------
	.section	.text._ZN2at6native29vectorized_elementwise_kernelILi4EZZZNS0_50_GLOBAL__N__2680c7bb_12_PowKernel_cu_b2145a98_318424pow_tensor_tensor_kernelERNS_18TensorIteratorBaseEENKUlvE_clEvENKUlvE3_clEvEUlssE_St5arrayIPcLm3EEEEviT0_T1_,"ax",@progbits
	.sectioninfo	@"SHI_REGISTERS=32"
	.align	128
        .global         _ZN2at6native29vectorized_elementwise_kernelILi4EZZZNS0_50_GLOBAL__N__2680c7bb_12_PowKernel_cu_b2145a98_318424pow_tensor_tensor_kernelERNS_18TensorIteratorBaseEENKUlvE_clEvENKUlvE3_clEvEUlssE_St5arrayIPcLm3EEEEviT0_T1_
        .type           _ZN2at6native29vectorized_elementwise_kernelILi4EZZZNS0_50_GLOBAL__N__2680c7bb_12_PowKernel_cu_b2145a98_318424pow_tensor_tensor_kernelERNS_18TensorIteratorBaseEENKUlvE_clEvENKUlvE3_clEvEUlssE_St5arrayIPcLm3EEEEviT0_T1_,@function
        .size           _ZN2at6native29vectorized_elementwise_kernelILi4EZZZNS0_50_GLOBAL__N__2680c7bb_12_PowKernel_cu_b2145a98_318424pow_tensor_tensor_kernelERNS_18TensorIteratorBaseEENKUlvE_clEvENKUlvE3_clEvEUlssE_St5arrayIPcLm3EEEEviT0_T1_,(.L_x_61966 - _ZN2at6native29vectorized_elementwise_kernelILi4EZZZNS0_50_GLOBAL__N__2680c7bb_12_PowKernel_cu_b2145a98_318424pow_tensor_tensor_kernelERNS_18TensorIteratorBaseEENKUlvE_clEvENKUlvE3_clEvEUlssE_St5arrayIPcLm3EEEEviT0_T1_)
        .other          _ZN2at6native29vectorized_elementwise_kernelILi4EZZZNS0_50_GLOBAL__N__2680c7bb_12_PowKernel_cu_b2145a98_318424pow_tensor_tensor_kernelERNS_18TensorIteratorBaseEENKUlvE_clEvENKUlvE3_clEvEUlssE_St5arrayIPcLm3EEEEviT0_T1_,@"STO_CUDA_ENTRY STV_DEFAULT"
_ZN2at6native29vectorized_elementwise_kernelILi4EZZZNS0_50_GLOBAL__N__2680c7bb_12_PowKernel_cu_b2145a98_318424pow_tensor_tensor_kernelERNS_18TensorIteratorBaseEENKUlvE_clEvENKUlvE3_clEvEUlssE_St5arrayIPcLm3EEEEviT0_T1_:
.text._ZN2at6native29vectorized_elementwise_kernelILi4EZZZNS0_50_GLOBAL__N__2680c7bb_12_PowKernel_cu_b2145a98_318424pow_tensor_tensor_kernelERNS_18TensorIteratorBaseEENKUlvE_clEvENKUlvE3_clEvEUlssE_St5arrayIPcLm3EEEEviT0_T1_:
        /* <DEDUP_REMOVED lines=13> */
[----:B------:R0:W5:Y:S03]  /*00d0*/  LDG.E.64 R4, [R14.64+0x400] ;  /* 0x000400040e047981 */ /* 0x000166000c1e1b00 */
[----:B------:R-:W-:-:S05]  /*00e0*/  IMAD.WIDE.U32 R12, R10, 0x8, R2 ;  /* 0x000000080a0c7825 */ /* 0x000fca00078e0002 */
[----:B------:R0:W5:Y:S04]  /*00f0*/  LDG.E.64 R8, [R12.64] ;  /* 0x000000040c087981 */ /* 0x000168000c1e1b00 */
[----:B------:R0:W5:Y:S01]  /*0100*/  LDG.E.64 R2, [R12.64+0x400] ;  /* 0x000400040c027981 */ /* 0x000162000c1e1b00 */
        /* <DEDUP_REMOVED lines=19> */
[----:B------:R-:W-:Y:S02]  /*0240*/  PRMT R16, R14, 0x9910, RZ ;  /* 0x000099100e107816 */ /* 0x000fe400000000ff */
[----:B------:R-:W-:Y:S01]  /*0250*/  LEA.HI R14, R15, R6, RZ, 0x11 ;  /* 0x000000060f0e7211 */ /* 0x000fe200078f88ff */
[----:B------:R-:W-:Y:S01]  /*0260*/  IMAD R15, R17, R17, RZ ;  /* 0x00000011110f7224 */ /* 0x000fe200078e02ff */
[----:B------:R-:W-:-:S03]  /*0270*/  PRMT R12, R16, 0x7610, R12 ;  /* 0x00007610100c7816 */ /* 0x000fc6000000000c */
[----:B------:R-:W-:Y:S05]  /*0280*/  @!P0 BRA `(.L_x_52226) ;  /* 0x0000018000008947 */ /* 0x000fea0003800000 */
[----:B------:R-:W-:Y:S02]  /*0290*/  PRMT R14, R14, 0x9910, RZ ;  /* 0x000099100e0e7816 */ /* 0x000fe400000000ff */
[----:B------:R-:W-:Y:S02]  /*02a0*/  PRMT R17, R15, 0x7610, R17 ;  /* 0x000076100f117816 */ /* 0x000fe40000000011 */
[----:B------:R-:W-:-:S04]  /*02b0*/  SHF.R.S32.HI R14, RZ, 0x1, R14 ;  /* 0x00000001ff0e7819 */ /* 0x000fc8000001140e */
[----:B------:R-:W-:-:S04]  /*02c0*/  PRMT R18, R14, 0x7610, R18 ;  /* 0x000076100e127816 */ /* 0x000fc80000000012 */
.L_x_52227:
        /* <DEDUP_REMOVED lines=20> */
.L_x_52226:
[----:B------:R-:W-:Y:S05]  /*0410*/  BSYNC B1 ;  /* 0x0000000000017941 */ /* 0x000fea0003800000 */
.L_x_52225:
[----:B------:R-:W-:Y:S05]  /*0420*/  BRA `(.L_x_52228) ;  /* 0x000000d000007947 */ /* 0x000fea0003800000 */
.L_x_52224:
[----:B0----5:R-:W-:Y:S01]  /*0430*/  PRMT R14, R8, 0x9910, RZ ;  /* 0x00009910080e7816 */ /* 0x021fe200000000ff */
[----:B------:R-:W-:Y:S02]  /*0440*/  IMAD.MOV.U32 R12, RZ, RZ, 0x1 ;  /* 0x00000001ff0c7424 */ /* 0x000fe400078e00ff */
        /* <DEDUP_REMOVED lines=11> */
.L_x_52228:
[----:B------:R-:W-:Y:S05]  /*0500*/  BSYNC B0 ;  /* 0x0000000000007941 */ /* 0x000fea0003800000 */
.L_x_52223:
        /* <DEDUP_REMOVED lines=26> */
.L_x_52233:
[C---:B------:R-:W-:Y:S02]  /*06b0*/  LOP3.LUT R8, R17.reuse, 0xffff, RZ, 0xc0, !PT ;  /* 0x0000ffff11087812 */ /* 0x040fe400078ec0ff */
[----:B------:R-:W-:Y:S02]  /*06c0*/  LOP3.LUT R6, R17, 0x1, RZ, 0xc0, !PT ;  /* 0x0000000111067812 */ /* 0x000fe400078ec0ff */
        /* <DEDUP_REMOVED lines=13> */
[----:B------:R-:W-:Y:S02]  /*07a0*/  IMAD.MOV.U32 R16, RZ, RZ, R19 ;  /* 0x000000ffff107224 */ /* 0x000fe400078e0013 */
[----:B------:R-:W-:Y:S01]  /*07b0*/  IMAD R15, R8, R15, RZ ;  /* 0x0000000f080f7224 */ /* 0x000fe200078e02ff */
[----:B------:R-:W-:Y:S01]  /*07c0*/  SHF.R.S32.HI R6, RZ, 0x1, R6 ;  /* 0x00000001ff067819 */ /* 0x000fe20000011406 */
[----:B------:R-:W-:-:S03]  /*07d0*/  IMAD R16, R16, R16, RZ ;  /* 0x0000001010107224 */ /* 0x000fc600078e02ff */
[----:B------:R-:W-:Y:S01]  /*07e0*/  PRMT R17, R6, 0x7610, R17 ;  /* 0x0000761006117816 */ /* 0x000fe20000000011 */
[----:B------:R-:W-:Y:S05]  /*07f0*/  @P0 BRA `(.L_x_52233) ;  /* 0xfffffeb000000947 */ /* 0x000fea000383ffff */
.L_x_52232:
[----:B------:R-:W-:Y:S05]  /*0800*/  BSYNC B1 ;  /* 0x0000000000017941 */ /* 0x000fea0003800000 */
.L_x_52231:
[----:B------:R-:W-:Y:S05]  /*0810*/  BRA `(.L_x_52234) ;  /* 0x0000009000007947 */ /* 0x000fea0003800000 */
.L_x_52230:
        /* <DEDUP_REMOVED lines=9> */
.L_x_52234:
[----:B------:R-:W-:Y:S05]  /*08b0*/  BSYNC B0 ;  /* 0x0000000000007941 */ /* 0x000fea0003800000 */
.L_x_52229:
        /* <DEDUP_REMOVED lines=8> */
[C---:B-----5:R-:W-:Y:S02]  /*0940*/  LOP3.LUT R8, R7.reuse, 0x1, RZ, 0xc0, !PT ;  /* 0x0000000107087812 */ /* 0x060fe400078ec0ff */
        /* <DEDUP_REMOVED lines=14> */
.L_x_52239:
        /* <DEDUP_REMOVED lines=13> */
[----:B------:R-:W-:Y:S02]  /*0b00*/  PRMT R6, R6, 0x9910, RZ ;  /* 0x0000991006067816 */ /* 0x000fe400000000ff */
[----:B------:R-:W-:-:S02]  /*0b10*/  ISETP.GE.U32.AND P0, PT, R14, 0x3, PT ;  /* 0x000000030e00780c */ /* 0x000fc40003f06070 */
[----:B------:R-:W-:Y:S01]  /*0b20*/  PRMT R14, R16, 0x7610, R14 ;  /* 0x00007610100e7816 */ /* 0x000fe2000000000e */
[----:B------:R-:W-:Y:S02]  /*0b30*/  IMAD.MOV.U32 R17, RZ, RZ, R6 ;  /* 0x000000ffff117224 */ /* 0x000fe400078e0006 */
[----:B------:R-:W-:Y:S02]  /*0b40*/  IMAD.MOV.U32 R6, RZ, RZ, R18 ;  /* 0x000000ffff067224 */ /* 0x000fe400078e0012 */
[----:B------:R-:W-:-:S03]  /*0b50*/  IMAD R8, R8, R17, RZ ;  /* 0x0000001108087224 */ /* 0x000fc600078e02ff */
[----:B------:R-:W-:-:S04]  /*0b60*/  SHF.R.S32.HI R6, RZ, 0x1, R6 ;  /* 0x00000001ff067819 */ /* 0x000fc80000011406 */
[----:B------:R-:W-:Y:S02]  /*0b70*/  PRMT R17, R6, 0x7610, R17 ;  /* 0x0000761006117816 */ /* 0x000fe40000000011 */
[----:B------:R-:W-:Y:S01]  /*0b80*/  PRMT R6, R8, 0x7610, R6 ;  /* 0x0000761008067816 */ /* 0x000fe20000000006 */
[----:B------:R-:W-:Y:S05]  /*0b90*/  @P0 BRA `(.L_x_52239) ;  /* 0xfffffe9000000947 */ /* 0x000fea000383ffff */
.L_x_52238:
[----:B------:R-:W-:Y:S05]  /*0ba0*/  BSYNC B1 ;  /* 0x0000000000017941 */ /* 0x000fea0003800000 */
.L_x_52237:
[----:B------:R-:W-:Y:S05]  /*0bb0*/  BRA `(.L_x_52240) ;  /* 0x0000009000007947 */ /* 0x000fea0003800000 */
.L_x_52236:
        /* <DEDUP_REMOVED lines=9> */
.L_x_52240:
[----:B------:R-:W-:Y:S05]  /*0c50*/  BSYNC B0 ;  /* 0x0000000000007941 */ /* 0x000fea0003800000 */
.L_x_52235:
[C---:B------:R-:W-:Y:S01]  /*0c60*/  PRMT R14, R7.reuse, 0xbb32, RZ ;  /* 0x0000bb32070e7816 */ /* 0x040fe200000000ff */
[----:B------:R-:W-:Y:S01]  /*0c70*/  BSSY B0, `(.L_x_52241) ;  /* 0x0000038000007945 */ /* 0x000fe20003800000 */
[----:B-----5:R-:W-:Y:S02]  /*0c80*/  PRMT R8, R7, 0x7632, R8 ;  /* 0x0000763207087816 */ /* 0x020fe40000000008 */
        /* <DEDUP_REMOVED lines=23> */
.L_x_52245:
        /* <DEDUP_REMOVED lines=20> */
.L_x_52244:
[----:B------:R-:W-:Y:S05]  /*0f40*/  BSYNC B1 ;  /* 0x0000000000017941 */ /* 0x000fea0003800000 */
.L_x_52243:
[----:B------:R-:W-:Y:S05]  /*0f50*/  BRA `(.L_x_52246) ;  /* 0x0000009000007947 */ /* 0x000fea0003800000 */
.L_x_52242:
        /* <DEDUP_REMOVED lines=9> */
.L_x_52246:
[----:B------:R-:W-:Y:S05]  /*0ff0*/  BSYNC B0 ;  /* 0x0000000000007941 */ /* 0x000fea0003800000 */
.L_x_52241:
        /* <DEDUP_REMOVED lines=24> */
.L_x_52251:
        /* <DEDUP_REMOVED lines=19> */
.L_x_52250:
[----:B------:R-:W-:Y:S05]  /*12b0*/  BSYNC B1 ;  /* 0x0000000000017941 */ /* 0x000fea0003800000 */
.L_x_52249:
[----:B------:R-:W-:Y:S05]  /*12c0*/  BRA `(.L_x_52252) ;  /* 0x0000009000007947 */ /* 0x000fea0003800000 */
.L_x_52248:
        /* <DEDUP_REMOVED lines=9> */
.L_x_52252:
[----:B------:R-:W-:Y:S05]  /*1360*/  BSYNC B0 ;  /* 0x0000000000007941 */ /* 0x000fea0003800000 */
.L_x_52247:
        /* <DEDUP_REMOVED lines=28> */
.L_x_52257:
        /* <DEDUP_REMOVED lines=22> */
.L_x_52256:
[----:B------:R-:W-:Y:S05]  /*1690*/  BSYNC B1 ;  /* 0x0000000000017941 */ /* 0x000fea0003800000 */
.L_x_52255:
[----:B------:R-:W-:Y:S05]  /*16a0*/  BRA `(.L_x_52258) ;  /* 0x0000009000007947 */ /* 0x000fea0003800000 */
.L_x_52254:
        /* <DEDUP_REMOVED lines=9> */
.L_x_52258:
[----:B------:R-:W-:Y:S05]  /*1740*/  BSYNC B0 ;  /* 0x0000000000007941 */ /* 0x000fea0003800000 */
.L_x_52253:
        /* <DEDUP_REMOVED lines=23> */
.L_x_52263:
[C---:B------:R-:W-:Y:S02]  /*18c0*/  LOP3.LUT R4, R19.reuse, 0x1, RZ, 0xc0, !PT ;  /* 0x0000000113047812 */ /* 0x040fe400078ec0ff */
[C---:B------:R-:W-:Y:S02]  /*18d0*/  IADD3 R16, R19.reuse, 0x1, RZ ;  /* 0x0000000113107810 */ /* 0x040fe40007ffe0ff */
[----:B------:R-:W-:Y:S02]  /*18e0*/  ISETP.NE.U32.AND P0, PT, R4, 0x1, PT ;  /* 0x000000010400780c */ /* 0x000fe40003f05070 */
[----:B------:R-:W-:Y:S02]  /*18f0*/  LOP3.LUT R4, R19, 0xffff, RZ, 0xc0, !PT ;  /* 0x0000ffff13047812 */ /* 0x000fe400078ec0ff */
[----:B------:R-:W-:Y:S02]  /*1900*/  PRMT R14, R2, 0x9910, RZ ;  /* 0x00009910020e7816 */ /* 0x000fe400000000ff */
[----:B------:R-:W-:-:S02]  /*1910*/  PRMT R18, R9, 0x9910, RZ ;  /* 0x0000991009127816 */ /* 0x000fc400000000ff */
[----:B------:R-:W-:Y:S02]  /*1920*/  SEL R2, R9, 0x1, !P0 ;  /* 0x0000000109027807 */ /* 0x000fe40004000000 */
[----:B------:R-:W-:Y:S01]  /*1930*/  LEA.HI R9, R4, R19, RZ, 0x11 ;  /* 0x0000001304097211 */ /* 0x000fe200078f88ff */
[----:B------:R-:W-:Y:S01]  /*1940*/  IMAD.MOV.U32 R4, RZ, RZ, R14 ;  /* 0x000000ffff047224 */ /* 0x000fe200078e000e */
[----:B------:R-:W-:Y:S01]  /*1950*/  LOP3.LUT R16, R16, 0xffff, RZ, 0xc0, !PT ;  /* 0x0000ffff10107812 */ /* 0x000fe200078ec0ff */
[----:B------:R-:W-:Y:S01]  /*1960*/  IMAD.MOV.U32 R14, RZ, RZ, R18 ;  /* 0x000000ffff0e7224 */ /* 0x000fe200078e0012 */
[----:B------:R-:W-:Y:S02]  /*1970*/  PRMT R2, R2, 0x9910, RZ ;  /* 0x0000991002027816 */ /* 0x000fe400000000ff */
[----:B------:R-:W-:Y:S01]  /*1980*/  PRMT R18, R9, 0x9910, RZ ;  /* 0x0000991009127816 */ /* 0x000fe200000000ff */
[----:B------:R-:W-:Y:S01]  /*1990*/  IMAD R14, R14, R14, RZ ;  /* 0x0000000e0e0e7224 */ /* 0x000fe200078e02ff */
[----:B------:R-:W-:Y:S01]  /*19a0*/  ISETP.GE.U32.AND P0, PT, R16, 0x3, PT ;  /* 0x000000031000780c */ /* 0x000fe20003f06070 */
[----:B------:R-:W-:-:S02]  /*19b0*/  IMAD.MOV.U32 R9, RZ, RZ, R2 ;  /* 0x000000ffff097224 */ /* 0x000fc400078e0002 */
[----:B------:R-:W-:Y:S02]  /*19c0*/  IMAD.MOV.U32 R2, RZ, RZ, R18 ;  /* 0x000000ffff027224 */ /* 0x000fe400078e0012 */
[----:B------:R-:W-:Y:S01]  /*19d0*/  IMAD R4, R4, R9, RZ ;  /* 0x0000000904047224 */ /* 0x000fe200078e02ff */
[----:B------:R-:W-:Y:S02]  /*19e0*/  PRMT R9, R14, 0x7610, R9 ;  /* 0x000076100e097816 */ /* 0x000fe40000000009 */
[----:B------:R-:W-:-:S04]  /*19f0*/  SHF.R.S32.HI R2, RZ, 0x1, R2 ;  /* 0x00000001ff027819 */ /* 0x000fc80000011402 */
[----:B------:R-:W-:Y:S02]  /*1a00*/  PRMT R19, R2, 0x7610, R19 ;  /* 0x0000761002137816 */ /* 0x000fe40000000013 */
[----:B------:R-:W-:Y:S01]  /*1a10*/  PRMT R2, R4, 0x7610, R2 ;  /* 0x0000761004027816 */ /* 0x000fe20000000002 */
[----:B------:R-:W-:Y:S05]  /*1a20*/  @P0 BRA `(.L_x_52263) ;  /* 0xfffffe9000000947 */ /* 0x000fea000383ffff */
.L_x_52262:
[----:B------:R-:W-:Y:S05]  /*1a30*/  BSYNC B1 ;  /* 0x0000000000017941 */ /* 0x000fea0003800000 */
.L_x_52261:
[----:B------:R-:W-:Y:S05]  /*1a40*/  BRA `(.L_x_52264) ;  /* 0x0000009000007947 */ /* 0x000fea0003800000 */
.L_x_52260:
        /* <DEDUP_REMOVED lines=9> */
.L_x_52264:
[----:B------:R-:W-:Y:S05]  /*1ae0*/  BSYNC B0 ;  /* 0x0000000000007941 */ /* 0x000fea0003800000 */
.L_x_52259:
        /* <DEDUP_REMOVED lines=28> */
.L_x_52269:
        /* <DEDUP_REMOVED lines=21> */
.L_x_52268:
[----:B------:R-:W-:Y:S05]  /*1e00*/  BSYNC B1 ;  /* 0x0000000000017941 */ /* 0x000fea0003800000 */
.L_x_52267:
[----:B------:R-:W-:Y:S05]  /*1e10*/  BRA `(.L_x_52270) ;  /* 0x0000009000007947 */ /* 0x000fea0003800000 */
.L_x_52266:
        /* <DEDUP_REMOVED lines=9> */
.L_x_52270:
[----:B------:R-:W-:Y:S05]  /*1eb0*/  BSYNC B0 ;  /* 0x0000000000007941 */ /* 0x000fea0003800000 */
.L_x_52265:
        /* <DEDUP_REMOVED lines=9> */
.L_x_52222:
[----:B------:R-:W0:Y:S01]  /*1f50*/  S2R R13, SR_TID.X ;  /* 0x00000000000d7919 */ /* 0x000e220000002100 */
[----:B------:R-:W-:Y:S02]  /*1f60*/  PRMT R16, RZ, 0x7610, R16 ;  /* 0x00007610ff107816 */ /* 0x000fe40000000010 */
[----:B------:R-:W-:Y:S02]  /*1f70*/  PRMT R17, RZ, 0x7610, R17 ;  /* 0x00007610ff117816 */ /* 0x000fe40000000011 */
[----:B------:R-:W-:-:S02]  /*1f80*/  PRMT R14, RZ, 0x7610, R14 ;  /* 0x00007610ff0e7816 */ /* 0x000fc4000000000e */
        /* <DEDUP_REMOVED lines=103> */
.L_x_52276:
        /* <DEDUP_REMOVED lines=18> */
.L_x_52275:
[----:B------:R-:W-:Y:S05]  /*2720*/  BSYNC B1 ;  /* 0x0000000000017941 */ /* 0x000fea0003800000 */
.L_x_52274:
[----:B------:R-:W-:Y:S05]  /*2730*/  BRA `(.L_x_52272) ;  /* 0x000000a000007947 */ /* 0x000fea0003800000 */
.L_x_52273:
        /* <DEDUP_REMOVED lines=10> */
.L_x_52272:
[----:B------:R-:W-:Y:S05]  /*27e0*/  BSYNC B0 ;  /* 0x0000000000007941 */ /* 0x000fea0003800000 */
.L_x_52271:
        /* <DEDUP_REMOVED lines=28> */
.L_x_52282:
        /* <DEDUP_REMOVED lines=18> */
.L_x_52281:
[----:B------:R-:W-:Y:S05]  /*2ad0*/  BSYNC B1 ;  /* 0x0000000000017941 */ /* 0x000fea0003800000 */
.L_x_52280:
[----:B------:R-:W-:Y:S05]  /*2ae0*/  BRA `(.L_x_52278) ;  /* 0x000000a000007947 */ /* 0x000fea0003800000 */
.L_x_52279:
        /* <DEDUP_REMOVED lines=10> */
.L_x_52278:
[----:B------:R-:W-:Y:S05]  /*2b90*/  BSYNC B0 ;  /* 0x0000000000007941 */ /* 0x000fea0003800000 */
.L_x_52277:
        /* <DEDUP_REMOVED lines=27> */
.L_x_52288:
        /* <DEDUP_REMOVED lines=19> */
.L_x_52287:
[----:B------:R-:W-:Y:S05]  /*2e80*/  BSYNC B1 ;  /* 0x0000000000017941 */ /* 0x000fea0003800000 */
.L_x_52286:
[----:B------:R-:W-:Y:S05]  /*2e90*/  BRA `(.L_x_52284) ;  /* 0x000000a000007947 */ /* 0x000fea0003800000 */
.L_x_52285:
        /* <DEDUP_REMOVED lines=10> */
.L_x_52284:
[----:B------:R-:W-:Y:S05]  /*2f40*/  BSYNC B0 ;  /* 0x0000000000007941 */ /* 0x000fea0003800000 */
.L_x_52283:
        /* <DEDUP_REMOVED lines=28> */
.L_x_52294:
        /* <DEDUP_REMOVED lines=19> */
.L_x_52293:
[----:B------:R-:W-:Y:S05]  /*3240*/  BSYNC B1 ;  /* 0x0000000000017941 */ /* 0x000fea0003800000 */
.L_x_52292:
[----:B------:R-:W-:Y:S05]  /*3250*/  BRA `(.L_x_52290) ;  /* 0x000000a000007947 */ /* 0x000fea0003800000 */
.L_x_52291:
        /* <DEDUP_REMOVED lines=10> */
.L_x_52290:
[----:B------:R-:W-:Y:S05]  /*3300*/  BSYNC B0 ;  /* 0x0000000000007941 */ /* 0x000fea0003800000 */
.L_x_52289:
        /* <DEDUP_REMOVED lines=28> */
.L_x_52300:
        /* <DEDUP_REMOVED lines=19> */
.L_x_52299:
[----:B------:R-:W-:Y:S05]  /*3600*/  BSYNC B1 ;  /* 0x0000000000017941 */ /* 0x000fea0003800000 */
.L_x_52298:
[----:B------:R-:W-:Y:S05]  /*3610*/  BRA `(.L_x_52296) ;  /* 0x000000a000007947 */ /* 0x000fea0003800000 */
.L_x_52297:
        /* <DEDUP_REMOVED lines=10> */
.L_x_52296:
[----:B------:R-:W-:Y:S05]  /*36c0*/  BSYNC B0 ;  /* 0x0000000000007941 */ /* 0x000fea0003800000 */
.L_x_52295:
        /* <DEDUP_REMOVED lines=28> */
.L_x_52306:
        /* <DEDUP_REMOVED lines=19> */
.L_x_52305:
[----:B------:R-:W-:Y:S05]  /*39c0*/  BSYNC B1 ;  /* 0x0000000000017941 */ /* 0x000fea0003800000 */
.L_x_52304:
[----:B------:R-:W-:Y:S05]  /*39d0*/  BRA `(.L_x_52302) ;  /* 0x000000a000007947 */ /* 0x000fea0003800000 */
.L_x_52303:
        /* <DEDUP_REMOVED lines=10> */
.L_x_52302:
[----:B------:R-:W-:Y:S05]  /*3a80*/  BSYNC B0 ;  /* 0x0000000000007941 */ /* 0x000fea0003800000 */
.L_x_52301:
        /* <DEDUP_REMOVED lines=27> */
.L_x_52312:
        /* <DEDUP_REMOVED lines=18> */
.L_x_52311:
[----:B------:R-:W-:Y:S05]  /*3d60*/  BSYNC B1 ;  /* 0x0000000000017941 */ /* 0x000fea0003800000 */
.L_x_52310:
[----:B------:R-:W-:Y:S05]  /*3d70*/  BRA `(.L_x_52308) ;  /* 0x000000a000007947 */ /* 0x000fea0003800000 */
.L_x_52309:
        /* <DEDUP_REMOVED lines=10> */
.L_x_52308:
[----:B------:R-:W-:Y:S05]  /*3e20*/  BSYNC B0 ;  /* 0x0000000000007941 */ /* 0x000fea0003800000 */
.L_x_52307:
        /* <DEDUP_REMOVED lines=27> */
.L_x_52318:
        /* <DEDUP_REMOVED lines=23> */
.L_x_52317:
[----:B------:R-:W-:Y:S05]  /*4150*/  BSYNC B1 ;  /* 0x0000000000017941 */ /* 0x000fea0003800000 */
.L_x_52316:
[----:B------:R-:W-:Y:S05]  /*4160*/  BRA `(.L_x_52314) ;  /* 0x000000a000007947 */ /* 0x000fea0003800000 */
.L_x_52315:
        /* <DEDUP_REMOVED lines=10> */
.L_x_52314:
[----:B------:R-:W-:Y:S05]  /*4210*/  BSYNC B0 ;  /* 0x0000000000007941 */ /* 0x000fea0003800000 */
.L_x_52313:
        /* <DEDUP_REMOVED lines=21> */
.L_x_52321:
[----:B0-----:R-:W-:-:S13]  /*4370*/  ISETP.GE.AND P0, PT, R13, R12, PT ;  /* 0x0000000c0d00720c */ /* 0x001fda0003f06270 */
[----:B------:R-:W-:Y:S05]  /*4380*/  @P0 BRA `(.L_x_52323) ;  /* 0x000000c000000947 */ /* 0x000fea0003800000 */
[----:B------:R-:W-:Y:S01]  /*4390*/  IMAD.IADD R2, R0, 0x1, R13 ;  /* 0x0000000100027824 */ /* 0x000fe200078e020d */
[----:B------:R-:W-:Y:S01]  /*43a0*/  IADD3 R13, R13, 0x80, RZ ;  /* 0x000000800d0d7810 */ /* 0x000fe20007ffe0ff */
[----:B------:R-:W-:-:S04]  /*43b0*/  IMAD.MOV.U32 R3, RZ, RZ, 0x2 ;  /* 0x00000002ff037424 */ /* 0x000fc800078e00ff */
[----:B------:R-:W-:-:S05]  /*43c0*/  IMAD.WIDE.U32 R2, R2, R3, c[0x0][0x170] ;  /* 0x00005c0002027625 */ /* 0x000fca00078e0003 */
[----:B------:R0:W-:Y:S02]  /*43d0*/  STG.E.U16 [R2.64], R6 ;  /* 0x0000000602007986 */ /* 0x0001e4000c101504 */
.L_x_52322:
[----:B------:R-:W-:-:S13]  /*43e0*/  ISETP.GE.AND P0, PT, R13, R12, PT ;  /* 0x0000000c0d00720c */ /* 0x000fda0003f06270 */
[----:B------:R-:W-:Y:S05]  /*43f0*/  @P0 BRA `(.L_x_52324) ;  /* 0x000000d000000947 */ /* 0x000fea0003800000 */
[----:B0-----:R-:W-:Y:S01]  /*4400*/  IMAD.IADD R2, R0, 0x1, R13 ;  /* 0x0000000100027824 */ /* 0x001fe200078e020d */
[----:B------:R-:W-:Y:S01]  /*4410*/  IADD3 R13, R13, 0x80, RZ ;  /* 0x000000800d0d7810 */ /* 0x000fe20007ffe0ff */
[----:B------:R-:W-:-:S04]  /*4420*/  IMAD.MOV.U32 R3, RZ, RZ, 0x2 ;  /* 0x00000002ff037424 */ /* 0x000fc800078e00ff */
[----:B------:R-:W-:-:S05]  /*4430*/  IMAD.WIDE.U32 R2, R2, R3, c[0x0][0x170] ;  /* 0x00005c0002027625 */ /* 0x000fca00078e0003 */
[----:B------:R0:W-:Y:S02]  /*4440*/  STG.E.U16 [R2.64], R7 ;  /* 0x0000000702007986 */ /* 0x0001e4000c101504 */
.L_x_52323:
        /* <DEDUP_REMOVED lines=8> */
.L_x_52324:
[----:B------:R-:W-:Y:S05]  /*44d0*/  BSYNC B1 ;  /* 0x0000000000017941 */ /* 0x000fea0003800000 */
.L_x_52320:
[----:B------:R-:W-:-:S13]  /*44e0*/  ISETP.GE.AND P0, PT, R13, R12, PT ;  /* 0x0000000c0d00720c */ /* 0x000fda0003f06270 */
[----:B0-----:R-:W-:Y:S01]  /*44f0*/  @!P0 IMAD.IADD R2, R0, 0x1, R13 ;  /* 0x0000000100028824 */ /* 0x001fe200078e020d */
[----:B------:R-:W-:Y:S01]  /*4500*/  @!P0 IADD3 R13, R13, 0x80, RZ ;  /* 0x000000800d0d8810 */ /* 0x000fe20007ffe0ff */
[----:B------:R-:W-:-:S04]  /*4510*/  @!P0 IMAD.MOV.U32 R3, RZ, RZ, 0x2 ;  /* 0x00000002ff038424 */ /* 0x000fc800078e00ff */
[----:B------:R-:W-:-:S05]  /*4520*/  @!P0 IMAD.WIDE.U32 R2, R2, R3, c[0x0][0x170] ;  /* 0x00005c0002028625 */ /* 0x000fca00078e0003 */
[----:B------:R0:W-:Y:S02]  /*4530*/  @!P0 STG.E.U16 [R2.64], R10 ;  /* 0x0000000a02008986 */ /* 0x0001e4000c101504 */
.L_x_52325:
[----:B------:R-:W-:Y:S05]  /*4540*/  BSYNC B0 ;  /* 0x0000000000007941 */ /* 0x000fea0003800000 */
.L_x_52319:
        /* <DEDUP_REMOVED lines=8> */
.L_x_52326:
        /* <DEDUP_REMOVED lines=11> */
.L_x_61966:


//--------------------- .text._ZN2at6native29vectorized_elementwise_kernelILi8EZZZNS0_50_GLOBAL__N__2680c7bb_12_PowKernel_cu_b2145a98_318424pow_tensor_tensor_kernelERNS_18TensorIteratorBaseEENKUlvE_clEvENKUlvE3_clEvEUlssE_St5arrayIPcLm3EEEEviT0_T1_ --------------------------
	.section	.text._ZN2at6native29vectorized_elementwise_kernelILi8EZZZNS0_50_GLOBAL__N__2680c7bb_12_PowKernel_cu_b2145a98_318424pow_tensor_tensor_kernelERNS_18TensorIteratorBaseEENKUlvE_clEvENKUlvE3_clEvEUlssE_St5arrayIPcLm3EEEEviT0_T1_,"ax",@progbits
	.sectioninfo	@"SHI_REGISTERS=4"
	.align	128
        .global         _ZN2at6native29vectorized_elementwise_kernelILi8EZZZNS0_50_GLOBAL__N__2680c7bb_12_PowKernel_cu_b2145a98_318424pow_tensor_tensor_kernelERNS_18TensorIteratorBaseEENKUlvE_clEvENKUlvE3_clEvEUlssE_St5arrayIPcLm3EEEEviT0_T1_
        .type           _ZN2at6native29vectorized_elementwise_kernelILi8EZZZNS0_50_GLOBAL__N__2680c7bb_12_PowKernel_cu_b2145a98_318424pow_tensor_tensor_kernelERNS_18TensorIteratorBaseEENKUlvE_clEvENKUlvE3_clEvEUlssE_St5arrayIPcLm3EEEEviT0_T1_,@function
        .size           _ZN2at6native29vectorized_elementwise_kernelILi8EZZZNS0_50_GLOBAL__N__2680c7bb_12_PowKernel_cu_b2145a98_318424pow_tensor_tensor_kernelERNS_18TensorIteratorBaseEENKUlvE_clEvENKUlvE3_clEvEUlssE_St5arrayIPcLm3EEEEviT0_T1_,(.L_x_61967 - _ZN2at6native29vectorized_elementwise_kernelILi8EZZZNS0_50_GLOBAL__N__2680c7bb_12_PowKernel_cu_b2145a98_318424pow_tensor_tensor_kernelERNS_18TensorIteratorBaseEENKUlvE_clEvENKUlvE3_clEvEUlssE_St5arrayIPcLm3EEEEviT0_T1_)
        .other          _ZN2at6native29vectorized_elementwise_kernelILi8EZZZNS0_50_GLOBAL__N__2680c7bb_12_PowKernel_cu_b2145a98_318424pow_tensor_tensor_kernelERNS_18TensorIteratorBaseEENKUlvE_clEvENKUlvE3_clEvEUlssE_St5arrayIPcLm3EEEEviT0_T1_,@"STO_CUDA_ENTRY STV_DEFAULT"
_ZN2at6native29vectorized_elementwise_kernelILi8EZZZNS0_50_GLOBAL__N__2680c7bb_12_PowKernel_cu_b2145a98_318424pow_tensor_tensor_kernelERNS_18TensorIteratorBaseEENKUlvE_clEvENKUlvE3_clEvEUlssE_St5arrayIPcLm3EEEEviT0_T1_:
.text._ZN2at6native29vectorized_elementwise_kernelILi8EZZZNS0_50_GLOBAL__N__2680c7bb_12_PowKernel_cu_b2145a98_318424pow_tensor_tensor_kernelERNS_18TensorIteratorBaseEENKUlvE_clEvENKUlvE3_clEvEUlssE_St5arrayIPcLm3EEEEviT0_T1_:
[----:B------:R-:W-:Y:S02]  /*0000*/  MOV R1, c[0x0][0x28] ;  /* 0x00000a0000017a02 */ /* 0x000fe40000000f00 */
[----:B------:R-:W-:Y:S05]  /*0010*/  EXIT ;  /* 0x000000000000794d */ /* 0x000fea0003800000 */
.L_x_52327:
        /* <DEDUP_REMOVED lines=14> */
.L_x_61967:


//--------------------- .text._ZN2at6native18elementwise_kernelILi128ELi4EZNS0_15gpu_kernel_implIZNS0_50_GLOBAL__N__2680c7bb_12_PowKernel_cu_b2145a98_318422pow_scalar_tensor_implIsEEvRNS_18TensorIteratorBaseET_EUlsE_EEvS6_RKS7_EUliE_EEviT1_ --------------------------
	.section	.text._ZN2at6native18elementwise_kernelILi128ELi4EZNS0_15gpu_kernel_implIZNS0_50_GLOBAL__N__2680c7bb_12_PowKernel_cu_b2145a98_318422pow_scalar_tensor_implIsEEvRNS_18TensorIteratorBaseET_EUlsE_EEvS6_RKS7_EUliE_EEviT1_,"ax",@progbits
	.sectioninfo	@"SHI_REGISTERS=26"
	.align	128
        .global         _ZN2at6native18elementwise_kernelILi128ELi4EZNS0_15gpu_kernel_implIZNS0_50_GLOBAL__N__2680c7bb_12_PowKernel_cu_b2145a98_318422pow_scalar_tensor_implIsEEvRNS_18TensorIteratorBaseET_EUlsE_EEvS6_RKS7_EUliE_EEviT1_
        .type           _ZN2at6native18elementwise_kernelILi128ELi4EZNS0_15gpu_kernel_implIZNS0_50_GLOBAL__N__2680c7bb_12_PowKernel_cu_b2145a98_318422pow_scalar_tensor_implIsEEvRNS_18TensorIteratorBaseET_EUlsE_EEvS6_RKS7_EUliE_EEviT1_,@function
        .size           _ZN2at6native18elementwise_kernelILi128ELi4EZNS0_15gpu_kernel_implIZNS0_50_GLOBAL__N__2680c7bb_12_PowKernel_cu_b2145a98_318422pow_scalar_tensor_implIsEEvRNS_18TensorIteratorBaseET_EUlsE_EEvS6_RKS7_EUliE_EEviT1_,(.L_x_61968 - _ZN2at6native18elementwise_kernelILi128ELi4EZNS0_15gpu_kernel_implIZNS0_50_GLOBAL__N__2680c7bb_12_PowKernel_cu_b2145a98_318422pow_scalar_tensor_implIsEEvRNS_18TensorIteratorBaseET_EUlsE_EEvS6_RKS7_EUliE_EEviT1_)
        .other          _ZN2at6native18elementwise_kernelILi128ELi4EZNS0_15gpu_kernel_implIZNS0_50_GLOBAL__N__2680c7bb_12_PowKernel_cu_b2145a98_318422pow_scalar_tensor_implIsEEvRNS_18TensorIteratorBaseET_EUlsE_EEvS6_RKS7_EUliE_EEviT1_,@"STO_CUDA_ENTRY STV_DEFAULT"
_ZN2at6native18elementwise_kernelILi128ELi4EZNS0_15gpu_kernel_implIZNS0_50_GLOBAL__N__2680c7bb_12_PowKernel_cu_b2145a98_318422pow_scalar_tensor_implIsEEvRNS_18TensorIteratorBaseET_EUlsE_EEvS6_RKS7_EUliE_EEviT1_:
.text._ZN2at6native18elementwise_kernelILi128ELi4EZNS0_15gpu_kernel_implIZNS0_50_GLOBAL__N__2680c7bb_12_PowKernel_cu_b2145a98_318422pow_scalar_tensor_implIsEEvRNS_18TensorIteratorBaseET_EUlsE_EEvS6_RKS7_EUliE_EEviT1_:
        /* <DEDUP_REMOVED lines=236> */
.L_x_52330:
        /* <DEDUP_REMOVED lines=18> */
.L_x_52334:
[----:B------:R0:W5:Y:S01]  /*0fe0*/  LDG.E.U8 R0, [R2.64] ;  /* 0x0000002402007981 */ /* 0x000162000c1e1100 */
[----:B------:R-:W-:Y:S05]  /*0ff0*/  BRA `(.L_x_52336) ;  /* 0x00000d7000007947 */ /* 0x000fea0003800000 */
.L_x_52333:
        /* <DEDUP_REMOVED lines=8> */
.L_x_52338:
[----:B------:R0:W5:Y:S01]  /*1080*/  LDG.E.U16 R0, [R2.64] ;  /* 0x0000002402007981 */ /* 0x000162000c1e1500 */
[----:B------:R-:W-:Y:S05]  /*1090*/  BRA `(.L_x_52336) ;  /* 0x00000cd000007947 */ /* 0x000fea0003800000 */
.L_x_52337:
[----:B------:R0:W5:Y:S01]  /*10a0*/  LDG.E.U16 R0, [R2.64] ;  /* 0x0000002402007981 */ /* 0x000162000c1e1500 */
[----:B------:R-:W-:Y:S05]  /*10b0*/  BRA `(.L_x_52336) ;  /* 0x00000cb000007947 */ /* 0x000fea0003800000 */
.L_x_52332:
        /* <DEDUP_REMOVED lines=9> */
.L_x_52340:
[----:B------:R-:W2:Y:S02]  /*1150*/  LDG.E.U16 R4, [R2.64] ;  /* 0x0000002402047981 */ /* 0x000ea4000c1e1500 */
[----:B--2---:R-:W-:-:S06]  /*1160*/  HADD2.F32 R4, -RZ, R4.H0_H0 ;  /* 0x20000004ff047230 */ /* 0x004fcc0000004100 */
[----:B------:R-:W0:Y:S02]  /*1170*/  F2I.FTZ.TRUNC.NTZ R4, R4 ;  /* 0x0000000400047305 */ /* 0x000e24000021f100 */
[----:B0-----:R-:W-:Y:S01]  /*1180*/  PRMT R0, R4, 0x7610, R0 ;  /* 0x0000761004007816 */ /* 0x001fe20000000000 */
[----:B------:R-:W-:Y:S05]  /*1190*/  BRA `(.L_x_52336) ;  /* 0x00000bd000007947 */ /* 0x000fea0003800000 */
.L_x_52339:
        /* <DEDUP_REMOVED lines=9> */
.L_x_52342:
[----:B------:R-:W2:Y:S02]  /*1230*/  LDG.E.U16 R2, [R2.64] ;  /* 0x0000002402027981 */ /* 0x000ea4000c1e1500 */
[----:B--2---:R-:W-:-:S06]  /*1240*/  HADD2.F32 R4, -RZ, R2.H0_H0 ;  /* 0x20000002ff047230 */ /* 0x004fcc0000004100 */
[----:B------:R-:W0:Y:S02]  /*1250*/  F2I.FTZ.TRUNC.NTZ R4, R4 ;  /* 0x0000000400047305 */ /* 0x000e24000021f100 */
[----:B0-----:R-:W-:Y:S01]  /*1260*/  PRMT R0, R4, 0x7610, R0 ;  /* 0x0000761004007816 */ /* 0x001fe20000000000 */
[----:B------:R-:W-:Y:S05]  /*1270*/  BRA `(.L_x_52336) ;  /* 0x00000af000007947 */ /* 0x000fea0003800000 */
.L_x_52341:
[----:B------:R-:W2:Y:S02]  /*1280*/  LDG.E.64 R2, [R2.64] ;  /* 0x0000002402027981 */ /* 0x000ea4000c1e1b00 */
[----:B--2---:R0:W1:Y:S01]  /*1290*/  F2I.F64.TRUNC R0, R2 ;  /* 0x0000000200007311 */ /* 0x004062000030d100 */
[----:B------:R-:W-:Y:S05]  /*12a0*/  BRA `(.L_x_52336) ;  /* 0x00000ac000007947 */ /* 0x000fea0003800000 */
.L_x_52331:
        /* <DEDUP_REMOVED lines=12> */
.L_x_52345:
[----:B------:R-:W2:Y:S02]  /*1370*/  LDG.E.64 R2, [R2.64] ;  /* 0x0000002402027981 */ /* 0x000ea4000c1e1b00 */
[----:B--2---:R0:W1:Y:S01]  /*1380*/  F2I.F64.TRUNC R0, R2 ;  /* 0x0000000200007311 */ /* 0x004062000030d100 */
[----:B------:R-:W-:Y:S05]  /*1390*/  BRA `(.L_x_52336) ;  /* 0x000009d000007947 */ /* 0x000fea0003800000 */
.L_x_52344:
        /* <DEDUP_REMOVED lines=28> */
.L_x_52347:
        /* <DEDUP_REMOVED lines=15> */
.L_x_52346:
[----:B------:R-:W2:Y:S02]  /*1650*/  LDG.E.U16 R2, [R2.64] ;  /* 0x0000002402027981 */ /* 0x000ea4000c1e1500 */
[----:B--2---:R-:W-:-:S04]  /*1660*/  PRMT R2, RZ, 0x5410, R2 ;  /* 0x00005410ff027816 */ /* 0x004fc80000000002 */
[----:B------:R0:W1:Y:S01]  /*1670*/  F2I.FTZ.TRUNC.NTZ R0, R2 ;  /* 0x0000000200007305 */ /* 0x000062000021f100 */
[----:B------:R-:W-:Y:S05]  /*1680*/  BRA `(.L_x_52336) ;  /* 0x000006e000007947 */ /* 0x000fea0003800000 */
.L_x_52343:
        /* <DEDUP_REMOVED lines=10> */
.L_x_52350:
        /* <DEDUP_REMOVED lines=21> */
.L_x_52354:
[----:B------:R-:W-:Y:S05]  /*1880*/  BSYNC B1 ;  /* 0x0000000000017941 */ /* 0x000fea0003800000 */
.L_x_52353:
[----:B------:R-:W-:Y:S01]  /*1890*/  IMAD.SHL.U32 R2, R2, 0x100000, RZ ;  /* 0x0010000002027824 */ /* 0x000fe200078e00ff */
[----:B------:R-:W-:-:S04]  /*18a0*/  LEA R3, R0, 0x3b800000, 0x17 ;  /* 0x3b80000000037811 */ /* 0x000fc800078eb8ff */
[----:B------:R-:W-:Y:S02]  /*18b0*/  LOP3.LUT R4, R3, R2, R4, 0xfe, !PT ;  /* 0x0000000203047212 */ /* 0x000fe400078efe04 */
.L_x_52352:
[----:B------:R-:W-:Y:S05]  /*18c0*/  BSYNC B0 ;  /* 0x0000000000007941 */ /* 0x000fea0003800000 */
.L_x_52351:
[----:B------:R-:W0:Y:S02]  /*18d0*/  F2I.FTZ.TRUNC.NTZ R4, R4 ;  /* 0x0000000400047305 */ /* 0x000e24000021f100 */
[----:B0-----:R-:W-:Y:S01]  /*18e0*/  PRMT R0, R4, 0x7610, R0 ;  /* 0x0000761004007816 */ /* 0x001fe20000000000 */
[----:B------:R-:W-:Y:S05]  /*18f0*/  BRA `(.L_x_52336) ;  /* 0x0000047000007947 */ /* 0x000fea0003800000 */
.L_x_52349:
        /* <DEDUP_REMOVED lines=21> */
.L_x_52358:
[----:B------:R-:W-:Y:S05]  /*1a50*/  BSYNC B1 ;  /* 0x0000000000017941 */ /* 0x000fea0003800000 */
.L_x_52357:
[----:B------:R-:W-:Y:S01]  /*1a60*/  IMAD.SHL.U32 R2, R2, 0x200000, RZ ;  /* 0x0020000002027824 */ /* 0x000fe200078e00ff */
[----:B------:R-:W-:-:S04]  /*1a70*/  LEA R3, R0, 0x37800000, 0x17 ;  /* 0x3780000000037811 */ /* 0x000fc800078eb8ff */
[----:B------:R-:W-:Y:S02]  /*1a80*/  LOP3.LUT R4, R3, R2, R4, 0xfe, !PT ;  /* 0x0000000203047212 */ /* 0x000fe400078efe04 */
.L_x_52356:
[----:B------:R-:W-:Y:S05]  /*1a90*/  BSYNC B0 ;  /* 0x0000000000007941 */ /* 0x000fea0003800000 */
.L_x_52355:
[----:B------:R-:W0:Y:S02]  /*1aa0*/  F2I.FTZ.TRUNC.NTZ R4, R4 ;  /* 0x0000000400047305 */ /* 0x000e24000021f100 */
[----:B0-----:R-:W-:Y:S01]  /*1ab0*/  PRMT R0, R4, 0x7610, R0 ;  /* 0x0000761004007816 */ /* 0x001fe20000000000 */
[----:B------:R-:W-:Y:S05]  /*1ac0*/  BRA `(.L_x_52336) ;  /* 0x000002a000007947 */ /* 0x000fea0003800000 */
.L_x_52348:
        /* <DEDUP_REMOVED lines=14> */
.L_x_52362:
[----:B------:R-:W-:Y:S05]  /*1bb0*/  BSYNC B0 ;  /* 0x0000000000007941 */ /* 0x000fea0003800000 */
.L_x_52361:
[----:B------:R-:W0:Y:S02]  /*1bc0*/  F2I.FTZ.TRUNC.NTZ R4, R4 ;  /* 0x0000000400047305 */ /* 0x000e24000021f100 */
[----:B0-----:R-:W-:Y:S01]  /*1bd0*/  PRMT R0, R4, 0x7610, R0 ;  /* 0x0000761004007816 */ /* 0x001fe20000000000 */
[----:B------:R-:W-:Y:S05]  /*1be0*/  BRA `(.L_x_52336) ;  /* 0x0000018000007947 */ /* 0x000fea0003800000 */
.L_x_52335:
        /* <DEDUP_REMOVED lines=21> */
.L_x_52360:
[----:B------:R0:W5:Y:S01]  /*1d40*/  LDG.E.U16 R0, [R2.64] ;  /* 0x0000002402007981 */ /* 0x000162000c1e1500 */
[----:B------:R-:W-:Y:S05]  /*1d50*/  BRA `(.L_x_52336) ;  /* 0x0000001000007947 */ /* 0x000fea0003800000 */
.L_x_52359:
[----:B------:R0:W5:Y:S02]  /*1d60*/  LDG.E.U16 R0, [R2.64] ;  /* 0x0000002402007981 */ /* 0x000164000c1e1500 */
.L_x_52336:
[----:B01---5:R-:W-:Y:S01]  /*1d70*/  PRMT R2, R0, 0x9910, RZ ;  /* 0x0000991000027816 */ /* 0x023fe200000000ff */
[----:B------:R-:W-:Y:S03]  /*1d80*/  BSSY B0, `(.L_x_52363) ;  /* 0x000003b000007945 */ /* 0x000fe60003800000 */
[----:B------:R-:W-:-:S13]  /*1d90*/  ISETP.GE.AND P0, PT, R2, RZ, PT ;  /* 0x000000ff0200720c */ /* 0x000fda0003f06270 */
[----:B------:R-:W-:Y:S05]  /*1da0*/  @!P0 BRA `(.L_x_52364) ;  /* 0x000002d000008947 */ /* 0x000fea0003800000 */
[----:B------:R-:W-:Y:S01]  /*1db0*/  ISETP.NE.AND P0, PT, R2, RZ, PT ;  /* 0x000000ff0200720c */ /* 0x000fe20003f05270 */
[----:B------:R-:W-:Y:S01]  /*1dc0*/  BSSY B1, `(.L_x_52365) ;  /* 0x000002a000017945 */ /* 0x000fe20003800000 */
[----:B------:R-:W-:-:S11]  /*1dd0*/  IMAD.MOV.U32 R3, RZ, RZ, 0x1 ;  /* 0x00000001ff037424 */ /* 0x000fd600078e00ff */
[----:B------:R-:W-:Y:S05]  /*1de0*/  @!P0 BRA `(.L_x_52366) ;  /* 0x0000027000008947 */ /* 0x000fea0003800000 */
[----:B------:R-:W0:Y:S01]  /*1df0*/  LDC.U16 R4, c[0x0][0x370] ;  /* 0x0000dc00ff047b82 */ /* 0x000e220000000400 */
[C---:B------:R-:W-:Y:S02]  /*1e00*/  LOP3.LUT R3, R0.reuse, 0x1, RZ, 0xc0, !PT ;  /* 0x0000000100037812 */ /* 0x040fe400078ec0ff */
[----:B------:R-:W-:Y:S02]  /*1e10*/  IADD3 R2, R0, 0x1, RZ ;  /* 0x0000000100027810 */ /* 0x000fe40007ffe0ff */
[----:B------:R-:W-:Y:S02]  /*1e20*/  ISETP.NE.U32.AND P0, PT, R3, 0x1, PT ;  /* 0x000000010300780c */ /* 0x000fe40003f05070 */
[----:B------:R-:W-:Y:S02]  /*1e30*/  LOP3.LUT R3, R2, 0xffff, RZ, 0xc0, !PT ;  /* 0x0000ffff02037812 */ /* 0x000fe400078ec0ff */
[----:B------:R-:W-:-:S04]  /*1e40*/  LOP3.LUT R5, R0, 0xffff, RZ, 0xc0, !PT ;  /* 0x0000ffff00057812 */ /* 0x000fc800078ec0ff */
[----:B------:R-:W-:Y:S02]  /*1e50*/  LEA.HI R0, R5, R0, RZ, 0x11 ;  /* 0x0000000005007211 */ /* 0x000fe400078f88ff */
[C---:B0-----:R-:W-:Y:S02]  /*1e60*/  SEL R2, R4.reuse, 0x1, !P0 ;  /* 0x0000000104027807 */ /* 0x041fe40004000000 */
[----:B------:R-:W-:Y:S02]  /*1e70*/  ISETP.GE.U32.AND P0, PT, R3, 0x3, PT ;  /* 0x000000030300780c */ /* 0x000fe40003f06070 */
[----:B------:R-:W-:Y:S02]  /*1e80*/  PRMT R4, R4, 0x9910, RZ ;  /* 0x0000991004047816 */ /* 0x000fe400000000ff */
[----:B------:R-:W-:-:S03]  /*1e90*/  PRMT R3, R2, 0x9910, RZ ;  /* 0x0000991002037816 */ /* 0x000fc600000000ff */
[----:B------:R-:W-:-:S04]  /*1ea0*/  IMAD.MOV.U32 R2, RZ, RZ, R4 ;  /* 0x000000ffff027224 */ /* 0x000fc800078e0004 */
[----:B------:R-:W-:Y:S02]  /*1eb0*/  IMAD R2, R2, R2, RZ ;  /* 0x0000000202027224 */ /* 0x000fe400078e02ff */
[----:B------:R-:W-:Y:S05]  /*1ec0*/  @!P0 BRA `(.L_x_52366) ;  /* 0x0000019000008947 */ /* 0x000fea0003800000 */
[----:B------:R-:W-:Y:S02]  /*1ed0*/  PRMT R0, R0, 0x9910, RZ ;  /* 0x0000991000007816 */ /* 0x000fe400000000ff */
[----:B------:R-:W-:Y:S02]  /*1ee0*/  PRMT R4, R2, 0x7610, R4 ;  /* 0x0000761002047816 */ /* 0x000fe40000000004 */
[----:B------:R-:W-:-:S04]  /*1ef0*/  SHF.R.S32.HI R0, RZ, 0x1, R0 ;  /* 0x00000001ff007819 */ /* 0x000fc80000011400 */
[----:B------:R-:W-:-:S04]  /*1f00*/  PRMT R5, R0, 0x7610, R5 ;  /* 0x0000761000057816 */ /* 0x000fc80000000005 */
.L_x_52367:
        /* <DEDUP_REMOVED lines=21> */
.L_x_52366:
[----:B------:R-:W-:Y:S05]  /*2060*/  BSYNC B1 ;  /* 0x0000000000017941 */ /* 0x000fea0003800000 */
.L_x_52365:
[----:B------:R-:W-:Y:S05]  /*2070*/  BRA `(.L_x_52368) ;  /* 0x000000b000007947 */ /* 0x000fea0003800000 */
.L_x_52364:
[----:B------:R-:W0:Y:S01]  /*2080*/  LDC.U16 R2, c[0x0][0x370] ;  /* 0x0000dc00ff027b82 */ /* 0x000e220000000400 */
[----:B------:R-:W-:Y:S01]  /*2090*/  IMAD.MOV.U32 R3, RZ, RZ, 0x1 ;  /* 0x00000001ff037424 */ /* 0x000fe200078e00ff */
[----:B0-----:R-:W-:-:S04]  /*20a0*/  PRMT R2, R2, 0x9910, RZ ;  /* 0x0000991002027816 */ /* 0x001fc800000000ff */
        /* <DEDUP_REMOVED lines=8> */
.L_x_52368:
[----:B------:R-:W-:Y:S05]  /*2130*/  BSYNC B0 ;  /* 0x0000000000007941 */ /* 0x000fea0003800000 */
.L_x_52363:
        /* <DEDUP_REMOVED lines=14> */
.L_x_52372:
[----:B------:R0:W-:Y:S01]  /*2220*/  STG.E.U8 [R16.64], R3 ;  /* 0x0000000310007986 */ /* 0x0001e2000c101124 */
[----:B------:R-:W-:Y:S05]  /*2230*/  BRA `(.L_x_52374) ;  /* 0x00000df000007947 */ /* 0x000fea0003800000 */
.L_x_52371:
        /* <DEDUP_REMOVED lines=11> */
.L_x_52376:
[----:B------:R-:W-:-:S05]  /*22f0*/  PRMT R3, R3, 0x9910, RZ ;  /* 0x0000991003037816 */ /* 0x000fca00000000ff */
[----:B------:R0:W-:Y:S01]  /*2300*/  STG.E [R16.64], R3 ;  /* 0x0000000310007986 */ /* 0x0001e2000c101924 */
[----:B------:R-:W-:Y:S05]  /*2310*/  BRA `(.L_x_52374) ;  /* 0x00000d1000007947 */ /* 0x000fea0003800000 */
.L_x_52375:
[----:B------:R0:W-:Y:S01]  /*2320*/  STG.E.U16 [R16.64], R3 ;  /* 0x0000000310007986 */ /* 0x0001e2000c101524 */
[----:B------:R-:W-:Y:S05]  /*2330*/  BRA `(.L_x_52374) ;  /* 0x00000cf000007947 */ /* 0x000fea0003800000 */
.L_x_52370:
        /* <DEDUP_REMOVED lines=9> */
.L_x_52378:
[----:B------:R-:W0:Y:S02]  /*23d0*/  I2F.S16 R0, R3 ;  /* 0x0000000300007306 */ /* 0x000e240000101400 */
[----:B0-----:R-:W-:-:S05]  /*23e0*/  F2FP.PACK_AB R0, RZ, R0 ;  /* 0x00000000ff00723e */ /* 0x001fca00000000ff */
[----:B------:R0:W-:Y:S01]  /*23f0*/  STG.E.U16 [R16.64], R0 ;  /* 0x0000000010007986 */ /* 0x0001e2000c101524 */
[----:B------:R-:W-:Y:S05]  /*2400*/  BRA `(.L_x_52374) ;  /* 0x00000c2000007947 */ /* 0x000fea0003800000 */
.L_x_52377:
        /* <DEDUP_REMOVED lines=10> */
.L_x_52380:
[----:B------:R-:W0:Y:S02]  /*24b0*/  I2F.S16 R3, R3 ;  /* 0x0000000300037306 */ /* 0x000e240000101400 */
[----:B0-----:R-:W-:-:S04]  /*24c0*/  F2FP.PACK_AB R3, RZ, R3 ;  /* 0x00000003ff03723e */ /* 0x001fc800000000ff */
[----:B------:R-:W-:-:S05]  /*24d0*/  PRMT R3, R3, 0x5410, RZ ;  /* 0x0000541003037816 */ /* 0x000fca00000000ff */
[----:B------:R0:W-:Y:S01]  /*24e0*/  STG.E [R16.64], R3 ;  /* 0x0000000310007986 */ /* 0x0001e2000c101924 */
[----:B------:R-:W-:Y:S05]  /*24f0*/  BRA `(.L_x_52374) ;  /* 0x00000b3000007947 */ /* 0x000fea0003800000 */
.L_x_52379:
[----:B------:R-:W0:Y:S02]  /*2500*/  I2F.F64.S16 R2, R3 ;  /* 0x0000000300027312 */ /* 0x000e240000101c00 */
[----:B0-----:R0:W-:Y:S01]  /*2510*/  STG.E.64 [R16.64], R2 ;  /* 0x0000000210007986 */ /* 0x0011e2000c101b24 */
[----:B------:R-:W-:Y:S05]  /*2520*/  BRA `(.L_x_52374) ;  /* 0x00000b0000007947 */ /* 0x000fea0003800000 */
.L_x_52369:
        /* <DEDUP_REMOVED lines=13> */
.L_x_52383:
[----:B------:R-:W0:Y:S01]  /*2600*/  I2F.F64.S16 R4, R3 ;  /* 0x0000000300047312 */ /* 0x000e220000101c00 */
[----:B------:R-:W-:-:S05]  /*2610*/  CS2R R6, SRZ ;  /* 0x0000000000067805 */ /* 0x000fca000001ff00 */
[----:B0-----:R0:W-:Y:S01]  /*2620*/  STG.E.128 [R16.64], R4 ;  /* 0x0000000410007986 */ /* 0x0011e2000c101d24 */
[----:B------:R-:W-:Y:S05]  /*2630*/  BRA `(.L_x_52374) ;  /* 0x000009f000007947 */ /* 0x000fea0003800000 */
.L_x_52382:
        /* <DEDUP_REMOVED lines=21> */
.L_x_52387:
[----:B------:R-:W-:Y:S05]  /*2790*/  BSYNC B0 ;  /* 0x0000000000007941 */ /* 0x000fea0003800000 */
.L_x_52386:
[----:B------:R-:W-:-:S05]  /*27a0*/  LOP3.LUT R5, R0, R5, RZ, 0xfc, !PT ;  /* 0x0000000500057212 */ /* 0x000fca00078efcff */
[----:B------:R0:W-:Y:S01]  /*27b0*/  STG.E.U8 [R16.64], R5 ;  /* 0x0000000510007986 */ /* 0x0001e2000c101124 */
[----:B------:R-:W-:Y:S05]  /*27c0*/  BRA `(.L_x_52374) ;  /* 0x0000086000007947 */ /* 0x000fea0003800000 */
.L_x_52385:
        /* <DEDUP_REMOVED lines=13> */
.L_x_52389:
[----:B------:R-:W-:Y:S01]  /*28a0*/  IMAD.MOV.U32 R0, RZ, RZ, 0x7f ;  /* 0x0000007fff007424 */ /* 0x000fe200078e00ff */
[----:B------:R-:W-:-:S04]  /*28b0*/  ISETP.GT.U32.AND P0, PT, R2, 0x7f800000, PT ;  /* 0x7f8000000200780c */ /* 0x000fc80003f04070 */
[----:B------:R-:W-:-:S04]  /*28c0*/  SEL R0, R0, 0x7c, P0 ;  /* 0x0000007c00007807 */ /* 0x000fc80000000000 */
.L_x_52390:
[----:B------:R-:W-:Y:S05]  /*28d0*/  BSYNC B0 ;  /* 0x0000000000007941 */ /* 0x000fea0003800000 */
.L_x_52388:
[----:B------:R-:W-:-:S04]  /*28e0*/  LOP3.LUT R2, R3, 0x80000000, RZ, 0xc0, !PT ;  /* 0x8000000003027812 */ /* 0x000fc800078ec0ff */
[----:B------:R-:W-:-:S04]  /*28f0*/  SHF.R.U32.HI R3, RZ, 0x18, R2 ;  /* 0x00000018ff037819 */ /* 0x000fc80000011602 */
[----:B------:R-:W-:-:S05]  /*2900*/  LOP3.LUT R3, R0, R3, RZ, 0xfc, !PT ;  /* 0x0000000300037212 */ /* 0x000fca00078efcff */
[----:B------:R0:W-:Y:S01]  /*2910*/  STG.E.U8 [R16.64], R3 ;  /* 0x0000000310007986 */ /* 0x0001e2000c101124 */
[----:B------:R-:W-:Y:S05]  /*2920*/  BRA `(.L_x_52374) ;  /* 0x0000070000007947 */ /* 0x000fea0003800000 */
.L_x_52384:
[----:B------:R-:W0:Y:S02]  /*2930*/  I2F.S16 R0, R3 ;  /* 0x0000000300007306 */ /* 0x000e240000101400 */
[----:B0-----:R-:W-:-:S05]  /*2940*/  F2FP.BF16.PACK_AB R0, RZ, R0 ;  /* 0x00000000ff00723e */ /* 0x001fca00000010ff */
[----:B------:R0:W-:Y:S01]  /*2950*/  STG.E.U16 [R16.64], R0 ;  /* 0x0000000010007986 */ /* 0x0001e2000c101524 */
[----:B------:R-:W-:Y:S05]  /*2960*/  BRA `(.L_x_52374) ;  /* 0x000006c000007947 */ /* 0x000fea0003800000 */
.L_x_52381:
        /* <DEDUP_REMOVED lines=10> */
.L_x_52393:
        /* <DEDUP_REMOVED lines=17> */
.L_x_52396:
[----:B------:R-:W-:-:S04]  /*2b20*/  LOP3.LUT R2, R3, 0x80000000, RZ, 0xc0, !PT ;  /* 0x8000000003027812 */ /* 0x000fc800078ec0ff */
[----:B------:R-:W-:-:S04]  /*2b30*/  SHF.R.U32.HI R3, RZ, 0x18, R2 ;  /* 0x00000018ff037819 */ /* 0x000fc80000011602 */
[----:B------:R-:W-:-:S04]  /*2b40*/  LOP3.LUT R0, R0, R3, RZ, 0xfc, !PT ;  /* 0x0000000300007212 */ /* 0x000fc800078efcff */
[----:B------:R-:W-:Y:S02]  /*2b50*/  PRMT R8, R0, 0x7610, R8 ;  /* 0x0000761000087816 */ /* 0x000fe40000000008 */
.L_x_52395:
[----:B------:R-:W-:Y:S05]  /*2b60*/  BSYNC B0 ;  /* 0x0000000000007941 */ /* 0x000fea0003800000 */
.L_x_52394:
[----:B------:R0:W-:Y:S01]  /*2b70*/  STG.E.U8 [R16.64], R8 ;  /* 0x0000000810007986 */ /* 0x0001e2000c101124 */
[----:B------:R-:W-:Y:S05]  /*2b80*/  BRA `(.L_x_52374) ;  /* 0x000004a000007947 */ /* 0x000fea0003800000 */
.L_x_52392:
        /* <DEDUP_REMOVED lines=17> */
.L_x_52399:
[----:B------:R-:W-:-:S04]  /*2ca0*/  LOP3.LUT R2, R3, 0x80000000, RZ, 0xc0, !PT ;  /* 0x8000000003027812 */ /* 0x000fc800078ec0ff */
[----:B------:R-:W-:-:S04]  /*2cb0*/  SHF.R.U32.HI R3, RZ, 0x18, R2 ;  /* 0x00000018ff037819 */ /* 0x000fc80000011602 */
[----:B------:R-:W-:-:S04]  /*2cc0*/  LOP3.LUT R0, R0, R3, RZ, 0xfc, !PT ;  /* 0x0000000300007212 */ /* 0x000fc800078efcff */
[----:B------:R-:W-:Y:S02]  /*2cd0*/  PRMT R8, R0, 0x7610, R8 ;  /* 0x0000761000087816 */ /* 0x000fe40000000008 */
.L_x_52398:
[----:B------:R-:W-:Y:S05]  /*2ce0*/  BSYNC B0 ;  /* 0x0000000000007941 */ /* 0x000fea0003800000 */
.L_x_52397:
[----:B------:R0:W-:Y:S01]  /*2cf0*/  STG.E.U8 [R16.64], R8 ;  /* 0x0000000810007986 */ /* 0x0001e2000c101124 */
[----:B------:R-:W-:Y:S05]  /*2d00*/  BRA `(.L_x_52374) ;  /* 0x0000032000007947 */ /* 0x000fea0003800000 */
.L_x_52391:
        /* <DEDUP_REMOVED lines=23> */
.L_x_52373:
        /* <DEDUP_REMOVED lines=20> */
.L_x_52401:
[----:B------:R-:W-:-:S05]  /*2fc0*/  PRMT R3, R3, 0x9910, RZ ;  /* 0x0000991003037816 */ /* 0x000fca00000000ff */
[----:B------:R-:W-:-:S05]  /*2fd0*/  IMAD.MOV.U32 R2, RZ, RZ, R3 ;  /* 0x000000ffff027224 */ /* 0x000fca00078e0003 */
[----:B------:R-:W-:-:S05]  /*2fe0*/  SHF.R.S32.HI R3, RZ, 0x1f, R2 ;  /* 0x0000001fff037819 */ /* 0x000fca0000011402 */
[----:B------:R0:W-:Y:S01]  /*2ff0*/  STG.E.64 [R16.64], R2 ;  /* 0x0000000210007986 */ /* 0x0001e2000c101b24 */
[----:B------:R-:W-:Y:S05]  /*3000*/  BRA `(.L_x_52374) ;  /* 0x0000002000007947 */ /* 0x000fea0003800000 */
.L_x_52400:
[----:B------:R-:W-:-:S05]  /*3010*/  PRMT R3, R3, 0x9910, RZ ;  /* 0x0000991003037816 */ /* 0x000fca00000000ff */
[----:B------:R0:W-:Y:S02]  /*3020*/  STG.E [R16.64], R3 ;  /* 0x0000000310007986 */ /* 0x0001e4000c101924 */
.L_x_52374:
[----:B------:R-:W-:-:S05]  /*3030*/  IMAD R18, R18, 0x200, R23 ;  /* 0x0000020012127824 */ /* 0x000fca00078e0217 */
[----:B------:R-:W-:Y:S02]  /*3040*/  IADD3 R19, R18, 0x80, RZ ;  /* 0x0000008012137810 */ /* 0x000fe40007ffe0ff */
.L_x_52329:
[----:B------:R-:W-:Y:S05]  /*3050*/  BSYNC B6 ;  /* 0x0000000000067941 */ /* 0x000fea0003800000 */
.L_x_52328:
        /* <DEDUP_REMOVED lines=231> */
.L_x_52404:
        /* <DEDUP_REMOVED lines=18> */
.L_x_52408:
[----:B------:R0:W5:Y:S01]  /*3ff0*/  LDG.E.U8 R0, [R2.64] ;  /* 0x0000002402007981 */ /* 0x000162000c1e1100 */
[----:B------:R-:W-:Y:S05]  /*4000*/  BRA `(.L_x_52410) ;  /* 0x00000d7000007947 */ /* 0x000fea0003800000 */
.L_x_52407:
        /* <DEDUP_REMOVED lines=8> */
.L_x_52412:
[----:B------:R0:W5:Y:S01]  /*4090*/  LDG.E.U16 R0, [R2.64] ;  /* 0x0000002402007981 */ /* 0x000162000c1e1500 */
[----:B------:R-:W-:Y:S05]  /*40a0*/  BRA `(.L_x_52410) ;  /* 0x00000cd000007947 */ /* 0x000fea0003800000 */
.L_x_52411:
[----:B------:R0:W5:Y:S01]  /*40b0*/  LDG.E.U16 R0, [R2.64] ;  /* 0x0000002402007981 */ /* 0x000162000c1e1500 */
[----:B------:R-:W-:Y:S05]  /*40c0*/  BRA `(.L_x_52410) ;  /* 0x00000cb000007947 */ /* 0x000fea0003800000 */
.L_x_52406:
        /* <DEDUP_REMOVED lines=9> */
.L_x_52414:
[----:B------:R-:W2:Y:S02]  /*4160*/  LDG.E.U16 R4, [R2.64] ;  /* 0x0000002402047981 */ /* 0x000ea4000c1e1500 */
[----:B--2---:R-:W-:-:S06]  /*4170*/  HADD2.F32 R4, -RZ, R4.H0_H0 ;  /* 0x20000004ff047230 */ /* 0x004fcc0000004100 */
[----:B------:R-:W0:Y:S02]  /*4180*/  F2I.FTZ.TRUNC.NTZ R4, R4 ;  /* 0x0000000400047305 */ /* 0x000e24000021f100 */
[----:B0-----:R-:W-:Y:S01]  /*4190*/  PRMT R0, R4, 0x7610, R0 ;  /* 0x0000761004007816 */ /* 0x001fe20000000000 */
[----:B------:R-:W-:Y:S05]  /*41a0*/  BRA `(.L_x_52410) ;  /* 0x00000bd000007947 */ /* 0x000fea0003800000 */
.L_x_52413:
        /* <DEDUP_REMOVED lines=9> */
.L_x_52416:
[----:B------:R-:W2:Y:S02]  /*4240*/  LDG.E.U16 R2, [R2.64] ;  /* 0x0000002402027981 */ /* 0x000ea4000c1e1500 */
[----:B--2---:R-:W-:-:S06]  /*4250*/  HADD2.F32 R4, -RZ, R2.H0_H0 ;  /* 0x20000002ff047230 */ /* 0x004fcc0000004100 */
[----:B------:R-:W0:Y:S02]  /*4260*/  F2I.FTZ.TRUNC.NTZ R4, R4 ;  /* 0x0000000400047305 */ /* 0x000e24000021f100 */
[----:B0-----:R-:W-:Y:S01]  /*4270*/  PRMT R0, R4, 0x7610, R0 ;  /* 0x0000761004007816 */ /* 0x001fe20000000000 */
[----:B------:R-:W-:Y:S05]  /*4280*/  BRA `(.L_x_52410) ;  /* 0x00000af000007947 */ /* 0x000fea0003800000 */
.L_x_52415:
[----:B------:R-:W2:Y:S02]  /*4290*/  LDG.E.64 R2, [R2.64] ;  /* 0x0000002402027981 */ /* 0x000ea4000c1e1b00 */
[----:B--2---:R0:W1:Y:S01]  /*42a0*/  F2I.F64.TRUNC R0, R2 ;  /* 0x0000000200007311 */ /* 0x004062000030d100 */
[----:B------:R-:W-:Y:S05]  /*42b0*/  BRA `(.L_x_52410) ;  /* 0x00000ac000007947 */ /* 0x000fea0003800000 */
.L_x_52405:
        /* <DEDUP_REMOVED lines=12> */
.L_x_52419:
[----:B------:R-:W2:Y:S02]  /*4380*/  LDG.E.64 R2, [R2.64] ;  /* 0x0000002402027981 */ /* 0x000ea4000c1e1b00 */
[----:B--2---:R0:W1:Y:S01]  /*4390*/  F2I.F64.TRUNC R0, R2 ;  /* 0x0000000200007311 */ /* 0x004062000030d100 */
[----:B------:R-:W-:Y:S05]  /*43a0*/  BRA `(.L_x_52410) ;  /* 0x000009d000007947 */ /* 0x000fea0003800000 */
.L_x_52418:
        /* <DEDUP_REMOVED lines=28> */
.L_x_52421:
        /* <DEDUP_REMOVED lines=15> */
.L_x_52420:
[----:B------:R-:W2:Y:S02]  /*4660*/  LDG.E.U16 R2, [R2.64] ;  /* 0x0000002402027981 */ /* 0x000ea4000c1e1500 */
[----:B--2---:R-:W-:-:S04]  /*4670*/  PRMT R2, RZ, 0x5410, R2 ;  /* 0x00005410ff027816 */ /* 0x004fc80000000002 */
[----:B------:R0:W1:Y:S01]  /*4680*/  F2I.FTZ.TRUNC.NTZ R0, R2 ;  /* 0x0000000200007305 */ /* 0x000062000021f100 */
[----:B------:R-:W-:Y:S05]  /*4690*/  BRA `(.L_x_52410) ;  /* 0x000006e000007947 */ /* 0x000fea0003800000 */
.L_x_52417:
        /* <DEDUP_REMOVED lines=10> */
.L_x_52424:
        /* <DEDUP_REMOVED lines=21> */
.L_x_52428:
[----:B------:R-:W-:Y:S05]  /*4890*/  BSYNC B1 ;  /* 0x0000000000017941 */ /* 0x000fea0003800000 */
.L_x_52427:
[----:B------:R-:W-:Y:S01]  /*48a0*/  IMAD.SHL.U32 R2, R2, 0x100000, RZ ;  /* 0x0010000002027824 */ /* 0x000fe200078e00ff */
[----:B------:R-:W-:-:S04]  /*48b0*/  LEA R3, R0, 0x3b800000, 0x17 ;  /* 0x3b80000000037811 */ /* 0x000fc800078eb8ff */
[----:B------:R-:W-:Y:S02]  /*48c0*/  LOP3.LUT R4, R3, R2, R4, 0xfe, !PT ;  /* 0x0000000203047212 */ /* 0x000fe400078efe04 */
.L_x_52426:
[----:B------:R-:W-:Y:S05]  /*48d0*/  BSYNC B0 ;  /* 0x0000000000007941 */ /* 0x000fea0003800000 */
.L_x_52425:
[----:B------:R-:W0:Y:S02]  /*48e0*/  F2I.FTZ.TRUNC.NTZ R4, R4 ;  /* 0x0000000400047305 */ /* 0x000e24000021f100 */
[----:B0-----:R-:W-:Y:S01]  /*48f0*/  PRMT R0, R4, 0x7610, R0 ;  /* 0x0000761004007816 */ /* 0x001fe20000000000 */
[----:B------:R-:W-:Y:S05]  /*4900*/  BRA `(.L_x_52410) ;  /* 0x0000047000007947 */ /* 0x000fea0003800000 */
.L_x_52423:
        /* <DEDUP_REMOVED lines=21> */
.L_x_52432:
[----:B------:R-:W-:Y:S05]  /*4a60*/  BSYNC B1 ;  /* 0x0000000000017941 */ /* 0x000fea0003800000 */
.L_x_52431:
[----:B------:R-:W-:Y:S01]  /*4a70*/  IMAD.SHL.U32 R2, R2, 0x200000, RZ ;  /* 0x0020000002027824 */ /* 0x000fe200078e00ff */
[----:B------:R-:W-:-:S04]  /*4a80*/  LEA R3, R0, 0x37800000, 0x17 ;  /* 0x3780000000037811 */ /* 0x000fc800078eb8ff */
[----:B------:R-:W-:Y:S02]  /*4a90*/  LOP3.LUT R4, R3, R2, R4, 0xfe, !PT ;  /* 0x0000000203047212 */ /* 0x000fe400078efe04 */
.L_x_52430:
[----:B------:R-:W-:Y:S05]  /*4aa0*/  BSYNC B0 ;  /* 0x0000000000007941 */ /* 0x000fea0003800000 */
.L_x_52429:
[----:B------:R-:W0:Y:S02]  /*4ab0*/  F2I.FTZ.TRUNC.NTZ R4, R4 ;  /* 0x0000000400047305 */ /* 0x000e24000021f100 */
[----:B0-----:R-:W-:Y:S01]  /*4ac0*/  PRMT R0, R4, 0x7610, R0 ;  /* 0x0000761004007816 */ /* 0x001fe20000000000 */
[----:B------:R-:W-:Y:S05]  /*4ad0*/  BRA `(.L_x_52410) ;  /* 0x000002a000007947 */ /* 0x000fea0003800000 */
.L_x_52422:
        /* <DEDUP_REMOVED lines=14> */
.L_x_52436:
[----:B------:R-:W-:Y:S05]  /*4bc0*/  BSYNC B0 ;  /* 0x0000000000007941 */ /* 0x000fea0003800000 */
.L_x_52435:
[----:B------:R-:W0:Y:S02]  /*4bd0*/  F2I.FTZ.TRUNC.NTZ R4, R4 ;  /* 0x0000000400047305 */ /* 0x000e24000021f100 */
[----:B0-----:R-:W-:Y:S01]  /*4be0*/  PRMT R0, R4, 0x7610, R0 ;  /* 0x0000761004007816 */ /* 0x001fe20000000000 */
[----:B------:R-:W-:Y:S05]  /*4bf0*/  BRA `(.L_x_52410) ;  /* 0x0000018000007947 */ /* 0x000fea0003800000 */
.L_x_52409:
        /* <DEDUP_REMOVED lines=21> */
.L_x_52434:
[----:B------:R0:W5:Y:S01]  /*4d50*/  LDG.E.U16 R0, [R2.64] ;  /* 0x0000002402007981 */ /* 0x000162000c1e1500 */
[----:B------:R-:W-:Y:S05]  /*4d60*/  BRA `(.L_x_52410) ;  /* 0x0000001000007947 */ /* 0x000fea0003800000 */
.L_x_52433:
[----:B------:R0:W5:Y:S02]  /*4d70*/  LDG.E.U16 R0, [R2.64] ;  /* 0x0000002402007981 */ /* 0x000164000c1e1500 */
.L_x_52410:
        /* <DEDUP_REMOVED lines=26> */
.L_x_52441:
        /* <DEDUP_REMOVED lines=21> */
.L_x_52440:
[----:B------:R-:W-:Y:S05]  /*5070*/  BSYNC B1 ;  /* 0x0000000000017941 */ /* 0x000fea0003800000 */
.L_x_52439:
[----:B------:R-:W-:Y:S05]  /*5080*/  BRA `(.L_x_52442) ;  /* 0x000000b000007947 */ /* 0x000fea0003800000 */
.L_x_52438:
        /* <DEDUP_REMOVED lines=11> */
.L_x_52442:
[----:B------:R-:W-:Y:S05]  /*5140*/  BSYNC B0 ;  /* 0x0000000000007941 */ /* 0x000fea0003800000 */
.L_x_52437:
        /* <DEDUP_REMOVED lines=14> */
.L_x_52446:
[----:B------:R0:W-:Y:S01]  /*5230*/  STG.E.U8 [R16.64], R3 ;  /* 0x0000000310007986 */ /* 0x0001e2000c101124 */
[----:B------:R-:W-:Y:S05]  /*5240*/  BRA `(.L_x_52448) ;  /* 0x00000df000007947 */ /* 0x000fea0003800000 */
.L_x_52445:
        /* <DEDUP_REMOVED lines=11> */
.L_x_52450:
[----:B------:R-:W-:-:S05]  /*5300*/  PRMT R3, R3, 0x9910, RZ ;  /* 0x0000991003037816 */ /* 0x000fca00000000ff */
[----:B------:R0:W-:Y:S01]  /*5310*/  STG.E [R16.64], R3 ;  /* 0x0000000310007986 */ /* 0x0001e2000c101924 */
[----:B------:R-:W-:Y:S05]  /*5320*/  BRA `(.L_x_52448) ;  /* 0x00000d1000007947 */ /* 0x000fea0003800000 */
.L_x_52449:
[----:B------:R0:W-:Y:S01]  /*5330*/  STG.E.U16 [R16.64], R3 ;  /* 0x0000000310007986 */ /* 0x0001e2000c101524 */
[----:B------:R-:W-:Y:S05]  /*5340*/  BRA `(.L_x_52448) ;  /* 0x00000cf000007947 */ /* 0x000fea0003800000 */
.L_x_52444:
        /* <DEDUP_REMOVED lines=9> */
.L_x_52452:
[----:B------:R-:W0:Y:S02]  /*53e0*/  I2F.S16 R0, R3 ;  /* 0x0000000300007306 */ /* 0x000e240000101400 */
[----:B0-----:R-:W-:-:S05]  /*53f0*/  F2FP.PACK_AB R0, RZ, R0 ;  /* 0x00000000ff00723e */ /* 0x001fca00000000ff */
[----:B------:R0:W-:Y:S01]  /*5400*/  STG.E.U16 [R16.64], R0 ;  /* 0x0000000010007986 */ /* 0x0001e2000c101524 */
[----:B------:R-:W-:Y:S05]  /*5410*/  BRA `(.L_x_52448) ;  /* 0x00000c2000007947 */ /* 0x000fea0003800000 */
.L_x_52451:
        /* <DEDUP_REMOVED lines=10> */
.L_x_52454:
[----:B------:R-:W0:Y:S02]  /*54c0*/  I2F.S16 R3, R3 ;  /* 0x0000000300037306 */ /* 0x000e240000101400 */
[----:B0-----:R-:W-:-:S04]  /*54d0*/  F2FP.PACK_AB R3, RZ, R3 ;  /* 0x00000003ff03723e */ /* 0x001fc800000000ff */
[----:B------:R-:W-:-:S05]  /*54e0*/  PRMT R3, R3, 0x5410, RZ ;  /* 0x0000541003037816 */ /* 0x000fca00000000ff */
[----:B------:R0:W-:Y:S01]  /*54f0*/  STG.E [R16.64], R3 ;  /* 0x0000000310007986 */ /* 0x0001e2000c101924 */
[----:B------:R-:W-:Y:S05]  /*5500*/  BRA `(.L_x_52448) ;  /* 0x00000b3000007947 */ /* 0x000fea0003800000 */
.L_x_52453:
[----:B------:R-:W0:Y:S02]  /*5510*/  I2F.F64.S16 R2, R3 ;  /* 0x0000000300027312 */ /* 0x000e240000101c00 */
[----:B0-----:R0:W-:Y:S01]  /*5520*/  STG.E.64 [R16.64], R2 ;  /* 0x0000000210007986 */ /* 0x0011e2000c101b24 */
[----:B------:R-:W-:Y:S05]  /*5530*/  BRA `(.L_x_52448) ;  /* 0x00000b0000007947 */ /* 0x000fea0003800000 */
.L_x_52443:
        /* <DEDUP_REMOVED lines=13> */
.L_x_52457:
[----:B------:R-:W0:Y:S01]  /*5610*/  I2F.F64.S16 R4, R3 ;  /* 0x0000000300047312 */ /* 0x000e220000101c00 */
[----:B------:R-:W-:-:S05]  /*5620*/  CS2R R6, SRZ ;  /* 0x0000000000067805 */ /* 0x000fca000001ff00 */
[----:B0-----:R0:W-:Y:S01]  /*5630*/  STG.E.128 [R16.64], R4 ;  /* 0x0000000410007986 */ /* 0x0011e2000c101d24 */
[----:B------:R-:W-:Y:S05]  /*5640*/  BRA `(.L_x_52448) ;  /* 0x000009f000007947 */ /* 0x000fea0003800000 */
.L_x_52456:
        /* <DEDUP_REMOVED lines=21> */
.L_x_52461:
[----:B------:R-:W-:Y:S05]  /*57a0*/  BSYNC B0 ;  /* 0x0000000000007941 */ /* 0x000fea0003800000 */
.L_x_52460:
[----:B------:R-:W-:-:S05]  /*57b0*/  LOP3.LUT R5, R0, R5, RZ, 0xfc, !PT ;  /* 0x0000000500057212 */ /* 0x000fca00078efcff */
[----:B------:R0:W-:Y:S01]  /*57c0*/  STG.E.U8 [R16.64], R5 ;  /* 0x0000000510007986 */ /* 0x0001e2000c101124 */
[----:B------:R-:W-:Y:S05]  /*57d0*/  BRA `(.L_x_52448) ;  /* 0x0000086000007947 */ /* 0x000fea0003800000 */
.L_x_52459:
        /* <DEDUP_REMOVED lines=13> */
.L_x_52463:
[----:B------:R-:W-:Y:S01]  /*58b0*/  IMAD.MOV.U32 R0, RZ, RZ, 0x7f ;  /* 0x0000007fff007424 */ /* 0x000fe200078e00ff */
[----:B------:R-:W-:-:S04]  /*58c0*/  ISETP.GT.U32.AND P0, PT, R2, 0x7f800000, PT ;  /* 0x7f8000000200780c */ /* 0x000fc80003f04070 */
[----:B------:R-:W-:-:S04]  /*58d0*/  SEL R0, R0, 0x7c, P0 ;  /* 0x0000007c00007807 */ /* 0x000fc80000000000 */
.L_x_52464:
[----:B------:R-:W-:Y:S05]  /*58e0*/  BSYNC B0 ;  /* 0x0000000000007941 */ /* 0x000fea0003800000 */
.L_x_52462:
[----:B------:R-:W-:-:S04]  /*58f0*/  LOP3.LUT R2, R3, 0x80000000, RZ, 0xc0, !PT ;  /* 0x8000000003027812 */ /* 0x000fc800078ec0ff */
[----:B------:R-:W-:-:S04]  /*5900*/  SHF.R.U32.HI R3, RZ, 0x18, R2 ;  /* 0x00000018ff037819 */ /* 0x000fc80000011602 */
[----:B------:R-:W-:-:S05]  /*5910*/  LOP3.LUT R3, R0, R3, RZ, 0xfc, !PT ;  /* 0x0000000300037212 */ /* 0x000fca00078efcff */
[----:B------:R0:W-:Y:S01]  /*5920*/  STG.E.U8 [R16.64], R3 ;  /* 0x0000000310007986 */ /* 0x0001e2000c101124 */
[----:B------:R-:W-:Y:S05]  /*5930*/  BRA `(.L_x_52448) ;  /* 0x0000070000007947 */ /* 0x000fea0003800000 */
.L_x_52458:
[----:B------:R-:W0:Y:S02]  /*5940*/  I2F.S16 R0, R3 ;  /* 0x0000000300007306 */ /* 0x000e240000101400 */
[----:B0-----:R-:W-:-:S05]  /*5950*/  F2FP.BF16.PACK_AB R0, RZ, R0 ;  /* 0x00000000ff00723e */ /* 0x001fca00000010ff */
[----:B------:R0:W-:Y:S01]  /*5960*/  STG.E.U16 [R16.64], R0 ;  /* 0x0000000010007986 */ /* 0x0001e2000c101524 */
[----:B------:R-:W-:Y:S05]  /*5970*/  BRA `(.L_x_52448) ;  /* 0x000006c000007947 */ /* 0x000fea0003800000 */
.L_x_52455:
        /* <DEDUP_REMOVED lines=10> */
.L_x_52467:
        /* <DEDUP_REMOVED lines=17> */
.L_x_52470:
[----:B------:R-:W-:-:S04]  /*5b30*/  LOP3.LUT R2, R3, 0x80000000, RZ, 0xc0, !PT ;  /* 0x8000000003027812 */ /* 0x000fc800078ec0ff */
[----:B------:R-:W-:-:S04]  /*5b40*/  SHF.R.U32.HI R3, RZ, 0x18, R2 ;  /* 0x00000018ff037819 */ /* 0x000fc80000011602 */
[----:B------:R-:W-:-:S04]  /*5b50*/  LOP3.LUT R0, R0, R3, RZ, 0xfc, !PT ;  /* 0x0000000300007212 */ /* 0x000fc800078efcff */
[----:B------:R-:W-:Y:S02]  /*5b60*/  PRMT R8, R0, 0x7610, R8 ;  /* 0x0000761000087816 */ /* 0x000fe40000000008 */
.L_x_52469:
[----:B------:R-:W-:Y:S05]  /*5b70*/  BSYNC B0 ;  /* 0x0000000000007941 */ /* 0x000fea0003800000 */
.L_x_52468:
[----:B------:R0:W-:Y:S01]  /*5b80*/  STG.E.U8 [R16.64], R8 ;  /* 0x0000000810007986 */ /* 0x0001e2000c101124 */
[----:B------:R-:W-:Y:S05]  /*5b90*/  BRA `(.L_x_52448) ;  /* 0x000004a000007947 */ /* 0x000fea0003800000 */
.L_x_52466:
        /* <DEDUP_REMOVED lines=17> */
.L_x_52473:
[----:B------:R-:W-:-:S04]  /*5cb0*/  LOP3.LUT R2, R3, 0x80000000, RZ, 0xc0, !PT ;  /* 0x8000000003027812 */ /* 0x000fc800078ec0ff */
[----:B------:R-:W-:-:S04]  /*5cc0*/  SHF.R.U32.HI R3, RZ, 0x18, R2 ;  /* 0x00000018ff037819 */ /* 0x000fc80000011602 */
[----:B------:R-:W-:-:S04]  /*5cd0*/  LOP3.LUT R0, R0, R3, RZ, 0xfc, !PT ;  /* 0x0000000300007212 */ /* 0x000fc800078efcff */
[----:B------:R-:W-:Y:S02]  /*5ce0*/  PRMT R8, R0, 0x7610, R8 ;  /* 0x0000761000087816 */ /* 0x000fe40000000008 */
.L_x_52472:
[----:B------:R-:W-:Y:S05]  /*5cf0*/  BSYNC B0 ;  /* 0x0000000000007941 */ /* 0x000fea0003800000 */
.L_x_52471:
[----:B------:R0:W-:Y:S01]  /*5d00*/  STG.E.U8 [R16.64], R8 ;  /* 0x0000000810007986 */ /* 0x0001e2000c101124 */
[----:B------:R-:W-:Y:S05]  /*5d10*/  BRA `(.L_x_52448) ;  /* 0x0000032000007947 */ /* 0x000fea0003800000 */
.L_x_52465:
        /* <DEDUP_REMOVED lines=23> */
.L_x_52447:
        /* <DEDUP_REMOVED lines=20> */
.L_x_52475:
[----:B------:R-:W-:-:S05]  /*5fd0*/  PRMT R3, R3, 0x9910, RZ ;  /* 0x0000991003037816 */ /* 0x000fca00000000ff */
[----:B------:R-:W-:-:S05]  /*5fe0*/  IMAD.MOV.U32 R2, RZ, RZ, R3 ;  /* 0x000000ffff027224 */ /* 0x000fca00078e0003 */
[----:B------:R-:W-:-:S05]  /*5ff0*/  SHF.R.S32.HI R3, RZ, 0x1f, R2 ;  /* 0x0000001fff037819 */ /* 0x000fca0000011402 */
[----:B------:R0:W-:Y:S01]  /*6000*/  STG.E.64 [R16.64], R2 ;  /* 0x0000000210007986 */ /* 0x0001e2000c101b24 */
[----:B------:R-:W-:Y:S05]  /*6010*/  BRA `(.L_x_52448) ;  /* 0x0000002000007947 */ /* 0x000fea0003800000 */
.L_x_52474:
[----:B------:R-:W-:-:S05]  /*6020*/  PRMT R3, R3, 0x9910, RZ ;  /* 0x0000991003037816 */ /* 0x000fca00000000ff */
[----:B------:R0:W-:Y:S02]  /*6030*/  STG.E [R16.64], R3 ;  /* 0x0000000310007986 */ /* 0x0001e4000c101924 */
.L_x_52448:
        /* <DEDUP_REMOVED lines=231> */
.L_x_52476:
        /* <DEDUP_REMOVED lines=18> */
.L_x_52480:
[----:B------:R0:W5:Y:S01]  /*6fd0*/  LDG.E.U8 R0, [R2.64] ;  /* 0x0000002402007981 */ /* 0x000162000c1e1100 */
[----:B------:R-:W-:Y:S05]  /*6fe0*/  BRA `(.L_x_52482) ;  /* 0x00000d7000007947 */ /* 0x000fea0003800000 */
.L_x_52479:
        /* <DEDUP_REMOVED lines=8> */
.L_x_52484:
[----:B------:R0:W5:Y:S01]  /*7070*/  LDG.E.U16 R0, [R2.64] ;  /* 0x0000002402007981 */ /* 0x000162000c1e1500 */
[----:B------:R-:W-:Y:S05]  /*7080*/  BRA `(.L_x_52482) ;  /* 0x00000cd000007947 */ /* 0x000fea0003800000 */
.L_x_52483:
[----:B------:R0:W5:Y:S01]  /*7090*/  LDG.E.U16 R0, [R2.64] ;  /* 0x0000002402007981 */ /* 0x000162000c1e1500 */
[----:B------:R-:W-:Y:S05]  /*70a0*/  BRA `(.L_x_52482) ;  /* 0x00000cb000007947 */ /* 0x000fea0003800000 */
.L_x_52478:
        /* <DEDUP_REMOVED lines=9> */
.L_x_52486:
[----:B------:R-:W2:Y:S02]  /*7140*/  LDG.E.U16 R4, [R2.64] ;  /* 0x0000002402047981 */ /* 0x000ea4000c1e1500 */
[----:B--2---:R-:W-:-:S06]  /*7150*/  HADD2.F32 R4, -RZ, R4.H0_H0 ;  /* 0x20000004ff047230 */ /* 0x004fcc0000004100 */
[----:B------:R-:W0:Y:S02]  /*7160*/  F2I.FTZ.TRUNC.NTZ R4, R4 ;  /* 0x0000000400047305 */ /* 0x000e24000021f100 */
[----:B0-----:R-:W-:Y:S01]  /*7170*/  PRMT R0, R4, 0x7610, R0 ;  /* 0x0000761004007816 */ /* 0x001fe20000000000 */
[----:B------:R-:W-:Y:S05]  /*7180*/  BRA `(.L_x_52482) ;  /* 0x00000bd000007947 */ /* 0x000fea0003800000 */
.L_x_52485:
        /* <DEDUP_REMOVED lines=9> */
.L_x_52488:
[----:B------:R-:W2:Y:S02]  /*7220*/  LDG.E.U16 R2, [R2.64] ;  /* 0x0000002402027981 */ /* 0x000ea4000c1e1500 */
[----:B--2---:R-:W-:-:S06]  /*7230*/  HADD2.F32 R4, -RZ, R2.H0_H0 ;  /* 0x20000002ff047230 */ /* 0x004fcc0000004100 */
[----:B------:R-:W0:Y:S02]  /*7240*/  F2I.FTZ.TRUNC.NTZ R4, R4 ;  /* 0x0000000400047305 */ /* 0x000e24000021f100 */
[----:B0-----:R-:W-:Y:S01]  /*7250*/  PRMT R0, R4, 0x7610, R0 ;  /* 0x0000761004007816 */ /* 0x001fe20000000000 */
[----:B------:R-:W-:Y:S05]  /*7260*/  BRA `(.L_x_52482) ;  /* 0x00000af000007947 */ /* 0x000fea0003800000 */
.L_x_52487:
[----:B------:R-:W2:Y:S02]  /*7270*/  LDG.E.64 R2, [R2.64] ;  /* 0x0000002402027981 */ /* 0x000ea4000c1e1b00 */
[----:B--2---:R0:W1:Y:S01]  /*7280*/  F2I.F64.TRUNC R0, R2 ;  /* 0x0000000200007311 */ /* 0x004062000030d100 */
[----:B------:R-:W-:Y:S05]  /*7290*/  BRA `(.L_x_52482) ;  /* 0x00000ac000007947 */ /* 0x000fea0003800000 */
.L_x_52477:
        /* <DEDUP_REMOVED lines=12> */
.L_x_52491:
[----:B------:R-:W2:Y:S02]  /*7360*/  LDG.E.64 R2, [R2.64] ;  /* 0x0000002402027981 */ /* 0x000ea4000c1e1b00 */
[----:B--2---:R0:W1:Y:S01]  /*7370*/  F2I.F64.TRUNC R0, R2 ;  /* 0x0000000200007311 */ /* 0x004062000030d100 */
[----:B------:R-:W-:Y:S05]  /*7380*/  BRA `(.L_x_52482) ;  /* 0x000009d000007947 */ /* 0x000fea0003800000 */
.L_x_52490:
        /* <DEDUP_REMOVED lines=28> */
.L_x_52493:
        /* <DEDUP_REMOVED lines=15> */
.L_x_52492:
[----:B------:R-:W2:Y:S02]  /*7640*/  LDG.E.U16 R2, [R2.64] ;  /* 0x0000002402027981 */ /* 0x000ea4000c1e1500 */
[----:B--2---:R-:W-:-:S04]  /*7650*/  PRMT R2, RZ, 0x5410, R2 ;  /* 0x00005410ff027816 */ /* 0x004fc80000000002 */
[----:B------:R0:W1:Y:S01]  /*7660*/  F2I.FTZ.TRUNC.NTZ R0, R2 ;  /* 0x0000000200007305 */ /* 0x000062000021f100 */
[----:B------:R-:W-:Y:S05]  /*7670*/  BRA `(.L_x_52482) ;  /* 0x000006e000007947 */ /* 0x000fea0003800000 */
.L_x_52489:
        /* <DEDUP_REMOVED lines=10> */
.L_x_52496:
        /* <DEDUP_REMOVED lines=21> */
.L_x_52500:
[----:B------:R-:W-:Y:S05]  /*7870*/  BSYNC B1 ;  /* 0x0000000000017941 */ /* 0x000fea0003800000 */
.L_x_52499:
[----:B------:R-:W-:Y:S01]  /*7880*/  IMAD.SHL.U32 R2, R2, 0x100000, RZ ;  /* 0x0010000002027824 */ /* 0x000fe200078e00ff */
[----:B------:R-:W-:-:S04]  /*7890*/  LEA R3, R0, 0x3b800000, 0x17 ;  /* 0x3b80000000037811 */ /* 0x000fc800078eb8ff */
[----:B------:R-:W-:Y:S02]  /*78a0*/  LOP3.LUT R4, R3, R2, R4, 0xfe, !PT ;  /* 0x0000000203047212 */ /* 0x000fe400078efe04 */
.L_x_52498:
[----:B------:R-:W-:Y:S05]  /*78b0*/  BSYNC B0 ;  /* 0x0000000000007941 */ /* 0x000fea0003800000 */
.L_x_52497:
[----:B------:R-:W0:Y:S02]  /*78c0*/  F2I.FTZ.TRUNC.NTZ R4, R4 ;  /* 0x0000000400047305 */ /* 0x000e24000021f100 */
[----:B0-----:R-:W-:Y:S01]  /*78d0*/  PRMT R0, R4, 0x7610, R0 ;  /* 0x0000761004007816 */ /* 0x001fe20000000000 */
[----:B------:R-:W-:Y:S05]  /*78e0*/  BRA `(.L_x_52482) ;  /* 0x0000047000007947 */ /* 0x000fea0003800000 */
.L_x_52495:
        /* <DEDUP_REMOVED lines=21> */
.L_x_52504:
[----:B------:R-:W-:Y:S05]  /*7a40*/  BSYNC B1 ;  /* 0x0000000000017941 */ /* 0x000fea0003800000 */
.L_x_52503:
[----:B------:R-:W-:Y:S01]  /*7a50*/  IMAD.SHL.U32 R2, R2, 0x200000, RZ ;  /* 0x0020000002027824 */ /* 0x000fe200078e00ff */
[----:B------:R-:W-:-:S04]  /*7a60*/  LEA R3, R0, 0x37800000, 0x17 ;  /* 0x3780000000037811 */ /* 0x000fc800078eb8ff */
[----:B------:R-:W-:Y:S02]  /*7a70*/  LOP3.LUT R4, R3, R2, R4, 0xfe, !PT ;  /* 0x0000000203047212 */ /* 0x000fe400078efe04 */
.L_x_52502:
[----:B------:R-:W-:Y:S05]  /*7a80*/  BSYNC B0 ;  /* 0x0000000000007941 */ /* 0x000fea0003800000 */
.L_x_52501:
[----:B------:R-:W0:Y:S02]  /*7a90*/  F2I.FTZ.TRUNC.NTZ R4, R4 ;  /* 0x0000000400047305 */ /* 0x000e24000021f100 */
[----:B0-----:R-:W-:Y:S01]  /*7aa0*/  PRMT R0, R4, 0x7610, R0 ;  /* 0x0000761004007816 */ /* 0x001fe20000000000 */
[----:B------:R-:W-:Y:S05]  /*7ab0*/  BRA `(.L_x_52482) ;  /* 0x000002a000007947 */ /* 0x000fea0003800000 */
.L_x_52494:
        /* <DEDUP_REMOVED lines=14> */
.L_x_52508:
[----:B------:R-:W-:Y:S05]  /*7ba0*/  BSYNC B0 ;  /* 0x0000000000007941 */ /* 0x000fea0003800000 */
.L_x_52507:
[----:B------:R-:W0:Y:S02]  /*7bb0*/  F2I.FTZ.TRUNC.NTZ R4, R4 ;  /* 0x0000000400047305 */ /* 0x000e24000021f100 */
[----:B0-----:R-:W-:Y:S01]  /*7bc0*/  PRMT R0, R4, 0x7610, R0 ;  /* 0x0000761004007816 */ /* 0x001fe20000000000 */
[----:B------:R-:W-:Y:S05]  /*7bd0*/  BRA `(.L_x_52482) ;  /* 0x0000018000007947 */ /* 0x000fea0003800000 */
.L_x_52481:
        /* <DEDUP_REMOVED lines=21> */
.L_x_52506:
[----:B------:R0:W5:Y:S01]  /*7d30*/  LDG.E.U16 R0, [R2.64] ;  /* 0x0000002402007981 */ /* 0x000162000c1e1500 */
[----:B------:R-:W-:Y:S05]  /*7d40*/  BRA `(.L_x_52482) ;  /* 0x0000001000007947 */ /* 0x000fea0003800000 */
.L_x_52505:
[----:B------:R0:W5:Y:S02]  /*7d50*/  LDG.E.U16 R0, [R2.64] ;  /* 0x0000002402007981 */ /* 0x000164000c1e1500 */
.L_x_52482:
        /* <DEDUP_REMOVED lines=26> */
.L_x_52513:
        /* <DEDUP_REMOVED lines=21> */
.L_x_52512:
[----:B------:R-:W-:Y:S05]  /*8050*/  BSYNC B1 ;  /* 0x0000000000017941 */ /* 0x000fea0003800000 */
.L_x_52511:
[----:B------:R-:W-:Y:S05]  /*8060*/  BRA `(.L_x_52514) ;  /* 0x000000b000007947 */ /* 0x000fea0003800000 */
.L_x_52510:
        /* <DEDUP_REMOVED lines=11> */
.L_x_52514:
[----:B------:R-:W-:Y:S05]  /*8120*/  BSYNC B0 ;  /* 0x0000000000007941 */ /* 0x000fea0003800000 */
.L_x_52509:
        /* <DEDUP_REMOVED lines=14> */
.L_x_52518:
[----:B------:R0:W-:Y:S01]  /*8210*/  STG.E.U8 [R16.64], R3 ;  /* 0x0000000310007986 */ /* 0x0001e2000c101124 */
[----:B------:R-:W-:Y:S05]  /*8220*/  BRA `(.L_x_52520) ;  /* 0x00000df000007947 */ /* 0x000fea0003800000 */
.L_x_52517:
        /* <DEDUP_REMOVED lines=11> */
.L_x_52522:
[----:B------:R-:W-:-:S05]  /*82e0*/  PRMT R3, R3, 0x9910, RZ ;  /* 0x0000991003037816 */ /* 0x000fca00000000ff */
[----:B------:R0:W-:Y:S01]  /*82f0*/  STG.E [R16.64], R3 ;  /* 0x0000000310007986 */ /* 0x0001e2000c101924 */
[----:B------:R-:W-:Y:S05]  /*8300*/  BRA `(.L_x_52520) ;  /* 0x00000d1000007947 */ /* 0x000fea0003800000 */
.L_x_52521:
[----:B------:R0:W-:Y:S01]  /*8310*/  STG.E.U16 [R16.64], R3 ;  /* 0x0000000310007986 */ /* 0x0001e2000c101524 */
[----:B------:R-:W-:Y:S05]  /*8320*/  BRA `(.L_x_52520) ;  /* 0x00000cf000007947 */ /* 0x000fea0003800000 */
.L_x_52516:
        /* <DEDUP_REMOVED lines=9> */
.L_x_52524:
[----:B------:R-:W0:Y:S02]  /*83c0*/  I2F.S16 R0, R3 ;  /* 0x0000000300007306 */ /* 0x000e240000101400 */
[----:B0-----:R-:W-:-:S05]  /*83d0*/  F2FP.PACK_AB R0, RZ, R0 ;  /* 0x00000000ff00723e */ /* 0x001fca00000000ff */
[----:B------:R0:W-:Y:S01]  /*83e0*/  STG.E.U16 [R16.64], R0 ;  /* 0x0000000010007986 */ /* 0x0001e2000c101524 */
[----:B------:R-:W-:Y:S05]  /*83f0*/  BRA `(.L_x_52520) ;  /* 0x00000c2000007947 */ /* 0x000fea0003800000 */
.L_x_52523:
        /* <DEDUP_REMOVED lines=10> */
.L_x_52526:
[----:B------:R-:W0:Y:S02]  /*84a0*/  I2F.S16 R3, R3 ;  /* 0x0000000300037306 */ /* 0x000e240000101400 */
[----:B0-----:R-:W-:-:S04]  /*84b0*/  F2FP.PACK_AB R3, RZ, R3 ;  /* 0x00000003ff03723e */ /* 0x001fc800000000ff */
[----:B------:R-:W-:-:S05]  /*84c0*/  PRMT R3, R3, 0x5410, RZ ;  /* 0x0000541003037816 */ /* 0x000fca00000000ff */
[----:B------:R0:W-:Y:S01]  /*84d0*/  STG.E [R16.64], R3 ;  /* 0x0000000310007986 */ /* 0x0001e2000c101924 */
[----:B------:R-:W-:Y:S05]  /*84e0*/  BRA `(.L_x_52520) ;  /* 0x00000b3000007947 */ /* 0x000fea0003800000 */
.L_x_52525:
[----:B------:R-:W0:Y:S02]  /*84f0*/  I2F.F64.S16 R2, R3 ;  /* 0x0000000300027312 */ /* 0x000e240000101c00 */
[----:B0-----:R0:W-:Y:S01]  /*8500*/  STG.E.64 [R16.64], R2 ;  /* 0x0000000210007986 */ /* 0x0011e2000c101b24 */
[----:B------:R-:W-:Y:S05]  /*8510*/  BRA `(.L_x_52520) ;  /* 0x00000b0000007947 */ /* 0x000fea0003800000 */
.L_x_52515:
        /* <DEDUP_REMOVED lines=13> */
.L_x_52529:
[----:B------:R-:W0:Y:S01]  /*85f0*/  I2F.F64.S16 R4, R3 ;  /* 0x0000000300047312 */ /* 0x000e220000101c00 */
[----:B------:R-:W-:-:S05]  /*8600*/  CS2R R6, SRZ ;  /* 0x0000000000067805 */ /* 0x000fca000001ff00 */
[----:B0-----:R0:W-:Y:S01]  /*8610*/  STG.E.128 [R16.64], R4 ;  /* 0x0000000410007986 */ /* 0x0011e2000c101d24 */
[----:B------:R-:W-:Y:S05]  /*8620*/  BRA `(.L_x_52520) ;  /* 0x000009f000007947 */ /* 0x000fea0003800000 */
.L_x_52528:
        /* <DEDUP_REMOVED lines=21> */
.L_x_52533:
[----:B------:R-:W-:Y:S05]  /*8780*/  BSYNC B0 ;  /* 0x0000000000007941 */ /* 0x000fea0003800000 */
.L_x_52532:
[----:B------:R-:W-:-:S05]  /*8790*/  LOP3.LUT R5, R0, R5, RZ, 0xfc, !PT ;  /* 0x0000000500057212 */ /* 0x000fca00078efcff */
[----:B------:R0:W-:Y:S01]  /*87a0*/  STG.E.U8 [R16.64], R5 ;  /* 0x0000000510007986 */ /* 0x0001e2000c101124 */
[----:B------:R-:W-:Y:S05]  /*87b0*/  BRA `(.L_x_52520) ;  /* 0x0000086000007947 */ /* 0x000fea0003800000 */
.L_x_52531:
        /* <DEDUP_REMOVED lines=13> */
.L_x_52535:
[----:B------:R-:W-:Y:S01]  /*8890*/  IMAD.MOV.U32 R0, RZ, RZ, 0x7f ;  /* 0x0000007fff007424 */ /* 0x000fe200078e00ff */
[----:B------:R-:W-:-:S04]  /*88a0*/  ISETP.GT.U32.AND P0, PT, R2, 0x7f800000, PT ;  /* 0x7f8000000200780c */ /* 0x000fc80003f04070 */
[----:B------:R-:W-:-:S04]  /*88b0*/  SEL R0, R0, 0x7c, P0 ;  /* 0x0000007c00007807 */ /* 0x000fc80000000000 */
.L_x_52536:
[----:B------:R-:W-:Y:S05]  /*88c0*/  BSYNC B0 ;  /* 0x0000000000007941 */ /* 0x000fea0003800000 */
.L_x_52534:
[----:B------:R-:W-:-:S04]  /*88d0*/  LOP3.LUT R2, R3, 0x80000000, RZ, 0xc0, !PT ;  /* 0x8000000003027812 */ /* 0x000fc800078ec0ff */
[----:B------:R-:W-:-:S04]  /*88e0*/  SHF.R.U32.HI R3, RZ, 0x18, R2 ;  /* 0x00000018ff037819 */ /* 0x000fc80000011602 */
[----:B------:R-:W-:-:S05]  /*88f0*/  LOP3.LUT R3, R0, R3, RZ, 0xfc, !PT ;  /* 0x0000000300037212 */ /* 0x000fca00078efcff */
[----:B------:R0:W-:Y:S01]  /*8900*/  STG.E.U8 [R16.64], R3 ;  /* 0x0000000310007986 */ /* 0x0001e2000c101124 */
[----:B------:R-:W-:Y:S05]  /*8910*/  BRA `(.L_x_52520) ;  /* 0x0000070000007947 */ /* 0x000fea0003800000 */
.L_x_52530:
[----:B------:R-:W0:Y:S02]  /*8920*/  I2F.S16 R0, R3 ;  /* 0x0000000300007306 */ /* 0x000e240000101400 */
[----:B0-----:R-:W-:-:S05]  /*8930*/  F2FP.BF16.PACK_AB R0, RZ, R0 ;  /* 0x00000000ff00723e */ /* 0x001fca00000010ff */
[----:B------:R0:W-:Y:S01]  /*8940*/  STG.E.U16 [R16.64], R0 ;  /* 0x0000000010007986 */ /* 0x0001e2000c101524 */
[----:B------:R-:W-:Y:S05]  /*8950*/  BRA `(.L_x_52520) ;  /* 0x000006c000007947 */ /* 0x000fea0003800000 */
.L_x_52527:
        /* <DEDUP_REMOVED lines=10> */
.L_x_52539:
        /* <DEDUP_REMOVED lines=17> */
.L_x_52542:
[----:B------:R-:W-:-:S04]  /*8b10*/  LOP3.LUT R2, R3, 0x80000000, RZ, 0xc0, !PT ;  /* 0x8000000003027812 */ /* 0x000fc800078ec0ff */
[----:B------:R-:W-:-:S04]  /*8b20*/  SHF.R.U32.HI R3, RZ, 0x18, R2 ;  /* 0x00000018ff037819 */ /* 0x000fc80000011602 */
[----:B------:R-:W-:-:S04]  /*8b30*/  LOP3.LUT R0, R0, R3, RZ, 0xfc, !PT ;  /* 0x0000000300007212 */ /* 0x000fc800078efcff */
[----:B------:R-:W-:Y:S02]  /*8b40*/  PRMT R8, R0, 0x7610, R8 ;  /* 0x0000761000087816 */ /* 0x000fe40000000008 */
.L_x_52541:
[----:B------:R-:W-:Y:S05]  /*8b50*/  BSYNC B0 ;  /* 0x0000000000007941 */ /* 0x000fea0003800000 */
.L_x_52540:
[----:B------:R0:W-:Y:S01]  /*8b60*/  STG.E.U8 [R16.64], R8 ;  /* 0x0000000810007986 */ /* 0x0001e2000c101124 */
[----:B------:R-:W-:Y:S05]  /*8b70*/  BRA `(.L_x_52520) ;  /* 0x000004a000007947 */ /* 0x000fea0003800000 */
.L_x_52538:
        /* <DEDUP_REMOVED lines=17> */
.L_x_52545:
[----:B------:R-:W-:-:S04]  /*8c90*/  LOP3.LUT R2, R3, 0x80000000, RZ, 0xc0, !PT ;  /* 0x8000000003027812 */ /* 0x000fc800078ec0ff */
[----:B------:R-:W-:-:S04]  /*8ca0*/  SHF.R.U32.HI R3, RZ, 0x18, R2 ;  /* 0x00000018ff037819 */ /* 0x000fc80000011602 */
[----:B------:R-:W-:-:S04]  /*8cb0*/  LOP3.LUT R0, R0, R3, RZ, 0xfc, !PT ;  /* 0x0000000300007212 */ /* 0x000fc800078efcff */
[----:B------:R-:W-:Y:S02]  /*8cc0*/  PRMT R8, R0, 0x7610, R8 ;  /* 0x0000761000087816 */ /* 0x000fe40000000008 */
.L_x_52544:
[----:B------:R-:W-:Y:S05]  /*8cd0*/  BSYNC B0 ;  /* 0x0000000000007941 */ /* 0x000fea0003800000 */
.L_x_52543:
[----:B------:R0:W-:Y:S01]  /*8ce0*/  STG.E.U8 [R16.64], R8 ;  /* 0x0000000810007986 */ /* 0x0001e2000c101124 */
[----:B------:R-:W-:Y:S05]  /*8cf0*/  BRA `(.L_x_52520) ;  /* 0x0000032000007947 */ /* 0x000fea0003800000 */
.L_x_52537:
        /* <DEDUP_REMOVED lines=23> */
.L_x_52519:
        /* <DEDUP_REMOVED lines=20> */
.L_x_52547:
[----:B------:R-:W-:-:S05]  /*8fb0*/  PRMT R3, R3, 0x9910, RZ ;  /* 0x0000991003037816 */ /* 0x000fca00000000ff */
[----:B------:R-:W-:-:S05]  /*8fc0*/  IMAD.MOV.U32 R2, RZ, RZ, R3 ;  /* 0x000000ffff027224 */ /* 0x000fca00078e0003 */
[----:B------:R-:W-:-:S05]  /*8fd0*/  SHF.R.S32.HI R3, RZ, 0x1f, R2 ;  /* 0x0000001fff037819 */ /* 0x000fca0000011402 */
[----:B------:R0:W-:Y:S01]  /*8fe0*/  STG.E.64 [R16.64], R2 ;  /* 0x0000000210007986 */ /* 0x0001e2000c101b24 */
[----:B------:R-:W-:Y:S05]  /*8ff0*/  BRA `(.L_x_52520) ;  /* 0x0000002000007947 */ /* 0x000fea0003800000 */
.L_x_52546:
[----:B------:R-:W-:-:S05]  /*9000*/  PRMT R3, R3, 0x9910, RZ ;  /* 0x0000991003037816 */ /* 0x000fca00000000ff */
[----:B------:R0:W-:Y:S02]  /*9010*/  STG.E [R16.64], R3 ;  /* 0x0000000310007986 */ /* 0x0001e4000c101924 */
.L_x_52520:
[----:B------:R-:W-:Y:S02]  /*9020*/  IADD3 R19, R19, 0x80, RZ ;  /* 0x0000008013137810 */ /* 0x000fe40007ffe0ff */
.L_x_52403:
[----:B------:R-:W-:Y:S05]  /*9030*/  BSYNC B6 ;  /* 0x0000000000067941 */ /* 0x000fea0003800000 */
.L_x_52402:
        /* <DEDUP_REMOVED lines=230> */
.L_x_52548:
        /* <DEDUP_REMOVED lines=18> */
.L_x_52552:
[----:B------:R0:W5:Y:S01]  /*9fc0*/  LDG.E.U8 R0, [R2.64] ;  /* 0x0000002402007981 */ /* 0x000162000c1e1100 */
[----:B------:R-:W-:Y:S05]  /*9fd0*/  BRA `(.L_x_52554) ;  /* 0x00000d7000007947 */ /* 0x000fea0003800000 */
.L_x_52551:
        /* <DEDUP_REMOVED lines=8> */
.L_x_52556:
[----:B------:R0:W5:Y:S01]  /*a060*/  LDG.E.U16 R0, [R2.64] ;  /* 0x0000002402007981 */ /* 0x000162000c1e1500 */
[----:B------:R-:W-:Y:S05]  /*a070*/  BRA `(.L_x_52554) ;  /* 0x00000cd000007947 */ /* 0x000fea0003800000 */
.L_x_52555:
[----:B------:R0:W5:Y:S01]  /*a080*/  LDG.E.U16 R0, [R2.64] ;  /* 0x0000002402007981 */ /* 0x000162000c1e1500 */
[----:B------:R-:W-:Y:S05]  /*a090*/  BRA `(.L_x_52554) ;  /* 0x00000cb000007947 */ /* 0x000fea0003800000 */
.L_x_52550:
        /* <DEDUP_REMOVED lines=9> */
.L_x_52558:
[----:B------:R-:W2:Y:S02]  /*a130*/  LDG.E.U16 R4, [R2.64] ;  /* 0x0000002402047981 */ /* 0x000ea4000c1e1500 */
[----:B--2---:R-:W-:-:S06]  /*a140*/  HADD2.F32 R4, -RZ, R4.H0_H0 ;  /* 0x20000004ff047230 */ /* 0x004fcc0000004100 */
[----:B------:R-:W0:Y:S02]  /*a150*/  F2I.FTZ.TRUNC.NTZ R4, R4 ;  /* 0x0000000400047305 */ /* 0x000e24000021f100 */
[----:B0-----:R-:W-:Y:S01]  /*a160*/  PRMT R0, R4, 0x7610, R0 ;  /* 0x0000761004007816 */ /* 0x001fe20000000000 */
[----:B------:R-:W-:Y:S05]  /*a170*/  BRA `(.L_x_52554) ;  /* 0x00000bd000007947 */ /* 0x000fea0003800000 */
.L_x_52557:
        /* <DEDUP_REMOVED lines=9> */
.L_x_52560:
[----:B------:R-:W2:Y:S02]  /*a210*/  LDG.E.U16 R2, [R2.64] ;  /* 0x0000002402027981 */ /* 0x000ea4000c1e1500 */
[----:B--2---:R-:W-:-:S06]  /*a220*/  HADD2.F32 R4, -RZ, R2.H0_H0 ;  /* 0x20000002ff047230 */ /* 0x004fcc0000004100 */
[----:B------:R-:W0:Y:S02]  /*a230*/  F2I.FTZ.TRUNC.NTZ R4, R4 ;  /* 0x0000000400047305 */ /* 0x000e24000021f100 */
[----:B0-----:R-:W-:Y:S01]  /*a240*/  PRMT R0, R4, 0x7610, R0 ;  /* 0x0000761004007816 */ /* 0x001fe20000000000 */
[----:B------:R-:W-:Y:S05]  /*a250*/  BRA `(.L_x_52554) ;  /* 0x00000af000007947 */ /* 0x000fea0003800000 */
.L_x_52559:
[----:B------:R-:W2:Y:S02]  /*a260*/  LDG.E.64 R2, [R2.64] ;  /* 0x0000002402027981 */ /* 0x000ea4000c1e1b00 */
[----:B--2---:R0:W1:Y:S01]  /*a270*/  F2I.F64.TRUNC R0, R2 ;  /* 0x0000000200007311 */ /* 0x004062000030d100 */
[----:B------:R-:W-:Y:S05]  /*a280*/  BRA `(.L_x_52554) ;  /* 0x00000ac000007947 */ /* 0x000fea0003800000 */
.L_x_52549:
        /* <DEDUP_REMOVED lines=12> */
.L_x_52563:
[----:B------:R-:W2:Y:S02]  /*a350*/  LDG.E.64 R2, [R2.64] ;  /* 0x0000002402027981 */ /* 0x000ea4000c1e1b00 */
[----:B--2---:R0:W1:Y:S01]  /*a360*/  F2I.F64.TRUNC R0, R2 ;  /* 0x0000000200007311 */ /* 0x004062000030d100 */
[----:B------:R-:W-:Y:S05]  /*a370*/  BRA `(.L_x_52554) ;  /* 0x000009d000007947 */ /* 0x000fea0003800000 */
.L_x_52562:
        /* <DEDUP_REMOVED lines=28> */
.L_x_52565:
        /* <DEDUP_REMOVED lines=15> */
.L_x_52564:
[----:B------:R-:W2:Y:S02]  /*a630*/  LDG.E.U16 R2, [R2.64] ;  /* 0x0000002402027981 */ /* 0x000ea4000c1e1500 */
[----:B--2---:R-:W-:-:S04]  /*a640*/  PRMT R2, RZ, 0x5410, R2 ;  /* 0x00005410ff027816 */ /* 0x004fc80000000002 */
[----:B------:R0:W1:Y:S01]  /*a650*/  F2I.FTZ.TRUNC.NTZ R0, R2 ;  /* 0x0000000200007305 */ /* 0x000062000021f100 */
[----:B------:R-:W-:Y:S05]  /*a660*/  BRA `(.L_x_52554) ;  /* 0x000006e000007947 */ /* 0x000fea0003800000 */
.L_x_52561:
        /* <DEDUP_REMOVED lines=10> */
.L_x_52568:
        /* <DEDUP_REMOVED lines=21> */
.L_x_52572:
[----:B------:R-:W-:Y:S05]  /*a860*/  BSYNC B1 ;  /* 0x0000000000017941 */ /* 0x000fea0003800000 */
.L_x_52571:
[----:B------:R-:W-:Y:S01]  /*a870*/  IMAD.SHL.U32 R2, R2, 0x100000, RZ ;  /* 0x0010000002027824 */ /* 0x000fe200078e00ff */
[----:B------:R-:W-:-:S04]  /*a880*/  LEA R3, R0, 0x3b800000, 0x17 ;  /* 0x3b80000000037811 */ /* 0x000fc800078eb8ff */
[----:B------:R-:W-:Y:S02]  /*a890*/  LOP3.LUT R4, R3, R2, R4, 0xfe, !PT ;  /* 0x0000000203047212 */ /* 0x000fe400078efe04 */
.L_x_52570:
[----:B------:R-:W-:Y:S05]  /*a8a0*/  BSYNC B0 ;  /* 0x0000000000007941 */ /* 0x000fea0003800000 */
.L_x_52569:
[----:B------:R-:W0:Y:S02]  /*a8b0*/  F2I.FTZ.TRUNC.NTZ R4, R4 ;  /* 0x0000000400047305 */ /* 0x000e24000021f100 */
[----:B0-----:R-:W-:Y:S01]  /*a8c0*/  PRMT R0, R4, 0x7610, R0 ;  /* 0x0000761004007816 */ /* 0x001fe20000000000 */
[----:B------:R-:W-:Y:S05]  /*a8d0*/  BRA `(.L_x_52554) ;  /* 0x0000047000007947 */ /* 0x000fea0003800000 */
.L_x_52567:
        /* <DEDUP_REMOVED lines=21> */
.L_x_52576:
[----:B------:R-:W-:Y:S05]  /*aa30*/  BSYNC B1 ;  /* 0x0000000000017941 */ /* 0x000fea0003800000 */
.L_x_52575:
[----:B------:R-:W-:Y:S01]  /*aa40*/  IMAD.SHL.U32 R2, R2, 0x200000, RZ ;  /* 0x0020000002027824 */ /* 0x000fe200078e00ff */
[----:B------:R-:W-:-:S04]  /*aa50*/  LEA R3, R0, 0x37800000, 0x17 ;  /* 0x3780000000037811 */ /* 0x000fc800078eb8ff */
[----:B------:R-:W-:Y:S02]  /*aa60*/  LOP3.LUT R4, R3, R2, R4, 0xfe, !PT ;  /* 0x0000000203047212 */ /* 0x000fe400078efe04 */
.L_x_52574:
[----:B------:R-:W-:Y:S05]  /*aa70*/  BSYNC B0 ;  /* 0x0000000000007941 */ /* 0x000fea0003800000 */
.L_x_52573:
[----:B------:R-:W0:Y:S02]  /*aa80*/  F2I.FTZ.TRUNC.NTZ R4, R4 ;  /* 0x0000000400047305 */ /* 0x000e24000021f100 */
[----:B0-----:R-:W-:Y:S01]  /*aa90*/  PRMT R0, R4, 0x7610, R0 ;  /* 0x0000761004007816 */ /* 0x001fe20000000000 */
[----:B------:R-:W-:Y:S05]  /*aaa0*/  BRA `(.L_x_52554) ;  /* 0x000002a000007947 */ /* 0x000fea0003800000 */
.L_x_52566:
        /* <DEDUP_REMOVED lines=14> */
.L_x_52580:
[----:B------:R-:W-:Y:S05]  /*ab90*/  BSYNC B0 ;  /* 0x0000000000007941 */ /* 0x000fea0003800000 */
.L_x_52579:
[----:B------:R-:W0:Y:S02]  /*aba0*/  F2I.FTZ.TRUNC.NTZ R4, R4 ;  /* 0x0000000400047305 */ /* 0x000e24000021f100 */
[----:B0-----:R-:W-:Y:S01]  /*abb0*/  PRMT R0, R4, 0x7610, R0 ;  /* 0x0000761004007816 */ /* 0x001fe20000000000 */
[----:B------:R-:W-:Y:S05]  /*abc0*/  BRA `(.L_x_52554) ;  /* 0x0000018000007947 */ /* 0x000fea0003800000 */
.L_x_52553:
        /* <DEDUP_REMOVED lines=21> */
.L_x_52578:
[----:B------:R0:W5:Y:S01]  /*ad20*/  LDG.E.U16 R0, [R2.64] ;  /* 0x0000002402007981 */ /* 0x000162000c1e1500 */
[----:B------:R-:W-:Y:S05]  /*ad30*/  BRA `(.L_x_52554) ;  /* 0x0000001000007947 */ /* 0x000fea0003800000 */
.L_x_52577:
[----:B------:R0:W5:Y:S02]  /*ad40*/  LDG.E.U16 R0, [R2.64] ;  /* 0x0000002402007981 */ /* 0x000164000c1e1500 */
.L_x_52554:
        /* <DEDUP_REMOVED lines=26> */
.L_x_52585:
        /* <DEDUP_REMOVED lines=21> */
.L_x_52584:
[----:B------:R-:W-:Y:S05]  /*b040*/  BSYNC B1 ;  /* 0x0000000000017941 */ /* 0x000fea0003800000 */
.L_x_52583:
[----:B------:R-:W-:Y:S05]  /*b050*/  BRA `(.L_x_52586) ;  /* 0x000000b000007947 */ /* 0x000fea0003800000 */
.L_x_52582:
        /* <DEDUP_REMOVED lines=11> */
.L_x_52586:
[----:B------:R-:W-:Y:S05]  /*b110*/  BSYNC B0 ;  /* 0x0000000000007941 */ /* 0x000fea0003800000 */
.L_x_52581:
        /* <DEDUP_REMOVED lines=14> */
.L_x_52590:
[----:B------:R-:W-:Y:S01]  /*b200*/  STG.E.U8 [R16.64], R3 ;  /* 0x0000000310007986 */ /* 0x000fe2000c101124 */
[----:B------:R-:W-:Y:S05]  /*b210*/  EXIT ;  /* 0x000000000000794d */ /* 0x000fea0003800000 */
.L_x_52589:
        /* <DEDUP_REMOVED lines=11> */
.L_x_52593:
[----:B------:R-:W-:-:S05]  /*b2d0*/  PRMT R3, R3, 0x9910, RZ ;  /* 0x0000991003037816 */ /* 0x000fca00000000ff */
[----:B------:R-:W-:Y:S01]  /*b2e0*/  STG.E [R16.64], R3 ;  /* 0x0000000310007986 */ /* 0x000fe2000c101924 */
[----:B------:R-:W-:Y:S05]  /*b2f0*/  EXIT ;  /* 0x000000000000794d */ /* 0x000fea0003800000 */
.L_x_52592:
[----:B------:R-:W-:Y:S01]  /*b300*/  STG.E.U16 [R16.64], R3 ;  /* 0x0000000310007986 */ /* 0x000fe2000c101524 */
[----:B------:R-:W-:Y:S05]  /*b310*/  EXIT ;  /* 0x000000000000794d */ /* 0x000fea0003800000 */
.L_x_52588:
        /* <DEDUP_REMOVED lines=9> */
.L_x_52595:
[----:B------:R-:W0:Y:S02]  /*b3b0*/  I2F.S16 R0, R3 ;  /* 0x0000000300007306 */ /* 0x000e240000101400 */
[----:B0-----:R-:W-:-:S05]  /*b3c0*/  F2FP.PACK_AB R0, RZ, R0 ;  /* 0x00000000ff00723e */ /* 0x001fca00000000ff */
[----:B------:R-:W-:Y:S01]  /*b3d0*/  STG.E.U16 [R16.64], R0 ;  /* 0x0000000010007986 */ /* 0x000fe2000c101524 */
[----:B------:R-:W-:Y:S05]  /*b3e0*/  EXIT ;  /* 0x000000000000794d */ /* 0x000fea0003800000 */
.L_x_52594:
        /* <DEDUP_REMOVED lines=10> */
.L_x_52597:
[----:B------:R-:W0:Y:S02]  /*b490*/  I2F.S16 R3, R3 ;  /* 0x0000000300037306 */ /* 0x000e240000101400 */
[----:B0-----:R-:W-:-:S04]  /*b4a0*/  F2FP.PACK_AB R3, RZ, R3 ;  /* 0x00000003ff03723e */ /* 0x001fc800000000ff */
[----:B------:R-:W-:-:S05]  /*b4b0*/  PRMT R3, R3, 0x5410, RZ ;  /* 0x0000541003037816 */ /* 0x000fca00000000ff */
[----:B------:R-:W-:Y:S01]  /*b4c0*/  STG.E [R16.64], R3 ;  /* 0x0000000310007986 */ /* 0x000fe2000c101924 */
[----:B------:R-:W-:Y:S05]  /*b4d0*/  EXIT ;  /* 0x000000000000794d */ /* 0x000fea0003800000 */
.L_x_52596:
[----:B------:R-:W0:Y:S02]  /*b4e0*/  I2F.F64.S16 R2, R3 ;  /* 0x0000000300027312 */ /* 0x000e240000101c00 */
[----:B0-----:R-:W-:Y:S01]  /*b4f0*/  STG.E.64 [R16.64], R2 ;  /* 0x0000000210007986 */ /* 0x001fe2000c101b24 */
[----:B------:R-:W-:Y:S05]  /*b500*/  EXIT ;  /* 0x000000000000794d */ /* 0x000fea0003800000 */
.L_x_52587:
        /* <DEDUP_REMOVED lines=13> */
.L_x_52600:
[----:B------:R-:W0:Y:S01]  /*b5e0*/  I2F.F64.S16 R4, R3 ;  /* 0x0000000300047312 */ /* 0x000e220000101c00 */
[----:B------:R-:W-:-:S05]  /*b5f0*/  CS2R R6, SRZ ;  /* 0x0000000000067805 */ /* 0x000fca000001ff00 */
[----:B0-----:R-:W-:Y:S01]  /*b600*/  STG.E.128 [R16.64], R4 ;  /* 0x0000000410007986 */ /* 0x001fe2000c101d24 */
[----:B------:R-:W-:Y:S05]  /*b610*/  EXIT ;  /* 0x000000000000794d */ /* 0x000fea0003800000 */
.L_x_52599:
        /* <DEDUP_REMOVED lines=21> */
.L_x_52604:
[----:B------:R-:W-:Y:S05]  /*b770*/  BSYNC B0 ;  /* 0x0000000000007941 */ /* 0x000fea0003800000 */
.L_x_52603:
[----:B------:R-:W-:-:S05]  /*b780*/  LOP3.LUT R5, R0, R5, RZ, 0xfc, !PT ;  /* 0x0000000500057212 */ /* 0x000fca00078efcff */
[----:B------:R-:W-:Y:S01]  /*b790*/  STG.E.U8 [R16.64], R5 ;  /* 0x0000000510007986 */ /* 0x000fe2000c101124 */
[----:B------:R-:W-:Y:S05]  /*b7a0*/  EXIT ;  /* 0x000000000000794d */ /* 0x000fea0003800000 */
.L_x_52602:
        /* <DEDUP_REMOVED lines=13> */
.L_x_52606:
[----:B------:R-:W-:Y:S01]  /*b880*/  IMAD.MOV.U32 R0, RZ, RZ, 0x7f ;  /* 0x0000007fff007424 */ /* 0x000fe200078e00ff */
[----:B------:R-:W-:-:S04]  /*b890*/  ISETP.GT.U32.AND P0, PT, R2, 0x7f800000, PT ;  /* 0x7f8000000200780c */ /* 0x000fc80003f04070 */
[----:B------:R-:W-:-:S04]  /*b8a0*/  SEL R0, R0, 0x7c, P0 ;  /* 0x0000007c00007807 */ /* 0x000fc80000000000 */
.L_x_52607:
[----:B------:R-:W-:Y:S05]  /*b8b0*/  BSYNC B0 ;  /* 0x0000000000007941 */ /* 0x000fea0003800000 */
.L_x_52605:
[----:B------:R-:W-:-:S04]  /*b8c0*/  LOP3.LUT R2, R3, 0x80000000, RZ, 0xc0, !PT ;  /* 0x8000000003027812 */ /* 0x000fc800078ec0ff */
[----:B------:R-:W-:-:S04]  /*b8d0*/  SHF.R.U32.HI R3, RZ, 0x18, R2 ;  /* 0x00000018ff037819 */ /* 0x000fc80000011602 */
[----:B------:R-:W-:-:S05]  /*b8e0*/  LOP3.LUT R3, R0, R3, RZ, 0xfc, !PT ;  /* 0x0000000300037212 */ /* 0x000fca00078efcff */
[----:B------:R-:W-:Y:S01]  /*b8f0*/  STG.E.U8 [R16.64], R3 ;  /* 0x0000000310007986 */ /* 0x000fe2000c101124 */
[----:B------:R-:W-:Y:S05]  /*b900*/  EXIT ;  /* 0x000000000000794d */ /* 0x000fea0003800000 */
.L_x_52601:
[----:B------:R-:W0:Y:S02]  /*b910*/  I2F.S16 R0, R3 ;  /* 0x0000000300007306 */ /* 0x000e240000101400 */
[----:B0-----:R-:W-:-:S05]  /*b920*/  F2FP.BF16.PACK_AB R0, RZ, R0 ;  /* 0x00000000ff00723e */ /* 0x001fca00000010ff */
[----:B------:R-:W-:Y:S01]  /*b930*/  STG.E.U16 [R16.64], R0 ;  /* 0x0000000010007986 */ /* 0x000fe2000c101524 */
[----:B------:R-:W-:Y:S05]  /*b940*/  EXIT ;  /* 0x000000000000794d */ /* 0x000fea0003800000 */
.L_x_52598:
        /* <DEDUP_REMOVED lines=10> */
.L_x_52610:
        /* <DEDUP_REMOVED lines=17> */
.L_x_52613:
[----:B------:R-:W-:-:S04]  /*bb00*/  LOP3.LUT R2, R3, 0x80000000, RZ, 0xc0, !PT ;  /* 0x8000000003027812 */ /* 0x000fc800078ec0ff */
[----:B------:R-:W-:-:S04]  /*bb10*/  SHF.R.U32.HI R3, RZ, 0x18, R2 ;  /* 0x00000018ff037819 */ /* 0x000fc80000011602 */
[----:B------:R-:W-:-:S04]  /*bb20*/  LOP3.LUT R0, R0, R3, RZ, 0xfc, !PT ;  /* 0x0000000300007212 */ /* 0x000fc800078efcff */
[----:B------:R-:W-:Y:S02]  /*bb30*/  PRMT R8, R0, 0x7610, R8 ;  /* 0x0000761000087816 */ /* 0x000fe40000000008 */
.L_x_52612:
[----:B------:R-:W-:Y:S05]  /*bb40*/  BSYNC B0 ;  /* 0x0000000000007941 */ /* 0x000fea0003800000 */
.L_x_52611:
[----:B------:R-:W-:Y:S01]  /*bb50*/  STG.E.U8 [R16.64], R8 ;  /* 0x0000000810007986 */ /* 0x000fe2000c101124 */
[----:B------:R-:W-:Y:S05]  /*bb60*/  EXIT ;  /* 0x000000000000794d */ /* 0x000fea0003800000 */
.L_x_52609:
        /* <DEDUP_REMOVED lines=17> */
.L_x_52616:
[----:B------:R-:W-:-:S04]  /*bc80*/  LOP3.LUT R2, R3, 0x80000000, RZ, 0xc0, !PT ;  /* 0x8000000003027812 */ /* 0x000fc800078ec0ff */
[----:B------:R-:W-:-:S04]  /*bc90*/  SHF.R.U32.HI R3, RZ, 0x18, R2 ;  /* 0x00000018ff037819 */ /* 0x000fc80000011602 */
[----:B------:R-:W-:-:S04]  /*bca0*/  LOP3.LUT R0, R0, R3, RZ, 0xfc, !PT ;  /* 0x0000000300007212 */ /* 0x000fc800078efcff */
[----:B------:R-:W-:Y:S02]  /*bcb0*/  PRMT R8, R0, 0x7610, R8 ;  /* 0x0000761000087816 */ /* 0x000fe40000000008 */
.L_x_52615:
[----:B------:R-:W-:Y:S05]  /*bcc0*/  BSYNC B0 ;  /* 0x0000000000007941 */ /* 0x000fea0003800000 */
.L_x_52614:
[----:B------:R-:W-:Y:S01]  /*bcd0*/  STG.E.U8 [R16.64], R8 ;  /* 0x0000000810007986 */ /* 0x000fe2000c101124 */
[----:B------:R-:W-:Y:S05]  /*bce0*/  EXIT ;  /* 0x000000000000794d */ /* 0x000fea0003800000 */
.L_x_52608:
        /* <DEDUP_REMOVED lines=23> */
.L_x_52591:
        /* <DEDUP_REMOVED lines=20> */
.L_x_52618:
[----:B------:R-:W-:-:S05]  /*bfa0*/  PRMT R3, R3, 0x9910, RZ ;  /* 0x0000991003037816 */ /* 0x000fca00000000ff */
[----:B------:R-:W-:-:S05]  /*bfb0*/  IMAD.MOV.U32 R2, RZ, RZ, R3 ;  /* 0x000000ffff027224 */ /* 0x000fca00078e0003 */
[----:B------:R-:W-:-:S05]  /*bfc0*/  SHF.R.S32.HI R3, RZ, 0x1f, R2 ;  /* 0x0000001fff037819 */ /* 0x000fca0000011402 */
[----:B------:R-:W-:Y:S01]  /*bfd0*/  STG.E.64 [R16.64], R2 ;  /* 0x0000000210007986 */ /* 0x000fe2000c101b24 */
[----:B------:R-:W-:Y:S05]  /*bfe0*/  EXIT ;  /* 0x000000000000794d */ /* 0x000fea0003800000 */
.L_x_52617:
[----:B------:R-:W-:-:S05]  /*bff0*/  PRMT R3, R3, 0x9910, RZ ;  /* 0x0000991003037816 */ /* 0x000fca00000000ff */
[----:B------:R-:W-:Y:S01]  /*c000*/  STG.E [R16.64], R3 ;  /* 0x0000000310007986 */ /* 0x000fe2000c101924 */
[----:B------:R-:W-:Y:S05]  /*c010*/  EXIT ;  /* 0x000000000000794d */ /* 0x000fea0003800000 */
.L_x_52619:
        /* <DEDUP_REMOVED lines=14> */
.L_x_61968:


//--------------------- .text._ZN2at6native27unrolled_elementwise_kernelIZNS0_50_GLOBAL__N__2680c7bb_12_PowKernel_cu_b2145a98_318422pow_scalar_tensor_implIsEEvRNS_18TensorIteratorBaseET_EUlsE_St5arrayIPcLm2EELi4E23TrivialOffsetCalculatorILi1EjESC_NS0_6memory12LoadWithCastILi1EEENSD_13StoreWithCastILi1EEEEEviS6_T0_T2_T3_T4_T5_ --------------------------
	.section	.text._ZN2at6native27unrolled_elementwise_kernelIZNS0_50_GLOBAL__N__2680c7bb_12_PowKernel_cu_b2145a98_318422pow_scalar_tensor_implIsEEvRNS_18TensorIteratorBaseET_EUlsE_St5arrayIPcLm2EELi4E23TrivialOffsetCalculatorILi1EjESC_NS0_6memory12LoadWithCastILi1EEENSD_13StoreWithCastILi1EEEEEviS6_T0_T2_T3_T4_T5_,"ax",@progbits
	.sectioninfo	@"SHI_REGISTERS=29"
	.align	128
        .global         _ZN2at6native27unrolled_elementwise_kernelIZNS0_50_GLOBAL__N__2680c7bb_12_PowKernel_cu_b2145a98_318422pow_scalar_tensor_implIsEEvRNS_18TensorIteratorBaseET_EUlsE_St5arrayIPcLm2EELi4E23TrivialOffsetCalculatorILi1EjESC_NS0_6memory12LoadWithCastILi1EEENSD_13StoreWithCastILi1EEEEEviS6_T0_T2_T3_T4_T5_
        .type           _ZN2at6native27unrolled_elementwise_kernelIZNS0_50_GLOBAL__N__2680c7bb_12_PowKernel_cu_b2145a98_318422pow_scalar_tensor_implIsEEvRNS_18TensorIteratorBaseET_EUlsE_St5arrayIPcLm2EELi4E23TrivialOffsetCalculatorILi1EjESC_NS0_6memory12LoadWithCastILi1EEENSD_13StoreWithCastILi1EEEEEviS6_T0_T2_T3_T4_T5_,@function
        .size           _ZN2at6native27unrolled_elementwise_kernelIZNS0_50_GLOBAL__N__2680c7bb_12_PowKernel_cu_b2145a98_318422pow_scalar_tensor_implIsEEvRNS_18TensorIteratorBaseET_EUlsE_St5arrayIPcLm2EELi4E23TrivialOffsetCalculatorILi1EjESC_NS0_6memory12LoadWithCastILi1EEENSD_13StoreWithCastILi1EEEEEviS6_T0_T2_T3_T4_T5_,(.L_x_61969 - _ZN2at6native27unrolled_elementwise_kernelIZNS0_50_GLOBAL__N__2680c7bb_12_PowKernel_cu_b2145a98_318422pow_scalar_tensor_implIsEEvRNS_18TensorIteratorBaseET_EUlsE_St5arrayIPcLm2EELi4E23TrivialOffsetCalculatorILi1EjESC_NS0_6memory12LoadWithCastILi1EEENSD_13StoreWithCastILi1EEEEEviS6_T0_T2_T3_T4_T5_)
        .other          _ZN2at6native27unrolled_elementwise_kernelIZNS0_50_GLOBAL__N__2680c7bb_12_PowKernel_cu_b2145a98_318422pow_scalar_tensor_implIsEEvRNS_18TensorIteratorBaseET_EUlsE_St5arrayIPcLm2EELi4E23TrivialOffsetCalculatorILi1EjESC_NS0_6memory12LoadWithCastILi1EEENSD_13StoreWithCastILi1EEEEEviS6_T0_T2_T3_T4_T5_,@"STO_CUDA_ENTRY STV_DEFAULT"
_ZN2at6native27unrolled_elementwise_kernelIZNS0_50_GLOBAL__N__2680c7bb_12_PowKernel_cu_b2145a98_318422pow_scalar_tensor_implIsEEvRNS_18TensorIteratorBaseET_EUlsE_St5arrayIPcLm2EELi4E23TrivialOffsetCalculatorILi1EjESC_NS0_6memory12LoadWithCastILi1EEENSD_13StoreWithCastILi1EEEEEviS6_T0_T2_T3_T4_T5_:
.text._ZN2at6native27unrolled_elementwise_kernelIZNS0_50_GLOBAL__N__2680c7bb_12_PowKernel_cu_b2145a98_318422pow_scalar_tensor_implIsEEvRNS_18TensorIteratorBaseET_EUlsE_St5arrayIPcLm2EELi4E23TrivialOffsetCalculatorILi1EjESC_NS0_6memory12LoadWithCastILi1EEENSD_13StoreWithCastILi1EEEEEviS6_T0_T2_T3_T4_T5_:
[----:B------:R-:W-:Y:S02]  /*0000*/  IMAD.MOV.U32 R1, RZ, RZ, c[0x0][0x28] ;  /* 0x00000a00ff017624 */ /* 0x000fe400078e00ff */
[----:B------:R-:W0:Y:S01]  /*0010*/  S2R R16, SR_CTAID.X ;  /* 0x0000000000107919 */ /* 0x000e220000002500 */
[----:B------:R-:W-:Y:S01]  /*0020*/  IMAD.MOV.U32 R3, RZ, RZ, -0x200 ;  /* 0xfffffe00ff037424 */ /* 0x000fe200078e00ff */
[----:B------:R-:W1:Y:S01]  /*0030*/  LDC.U8 R18, c[0x0][0x18c] ;  /* 0x00006300ff127b82 */ /* 0x000e620000000000 */
[----:B------:R-:W-:Y:S01]  /*0040*/  ULDC.U16 UR4, c[0x0][0x168] ;  /* 0x00005a0000047ab9 */ /* 0x000fe20000000400 */
        /* <DEDUP_REMOVED lines=26> */
.L_x_52625:
[----:B------:R0:W5:Y:S01]  /*01f0*/  LDG.E.U8 R23, [R2.64] ;  /* 0x0000002402177981 */ /* 0x000162000c1e1100 */
[----:B------:R-:W-:Y:S05]  /*0200*/  BRA `(.L_x_52627) ;  /* 0x00000d9000007947 */ /* 0x000fea0003800000 */
.L_x_52624:
        /* <DEDUP_REMOVED lines=8> */
.L_x_52629:
[----:B------:R0:W5:Y:S01]  /*0290*/  LDG.E.U16 R23, [R2.64] ;  /* 0x0000002402177981 */ /* 0x000162000c1e1500 */
[----:B------:R-:W-:Y:S05]  /*02a0*/  BRA `(.L_x_52627) ;  /* 0x00000cf000007947 */ /* 0x000fea0003800000 */
.L_x_52628:
[----:B------:R0:W5:Y:S01]  /*02b0*/  LDG.E.U16 R23, [R2.64] ;  /* 0x0000002402177981 */ /* 0x000162000c1e1500 */
[----:B------:R-:W-:Y:S05]  /*02c0*/  BRA `(.L_x_52627) ;  /* 0x00000cd000007947 */ /* 0x000fea0003800000 */
.L_x_52623:
        /* <DEDUP_REMOVED lines=9> */
.L_x_52631:
[----:B------:R-:W2:Y:S02]  /*0360*/  LDG.E.U16 R0, [R2.64] ;  /* 0x0000002402007981 */ /* 0x000ea4000c1e1500 */
[----:B--2---:R-:W-:-:S06]  /*0370*/  HADD2.F32 R0, -RZ, R0.H0_H0 ;  /* 0x20000000ff007230 */ /* 0x004fcc0000004100 */
[----:B------:R-:W0:Y:S02]  /*0380*/  F2I.FTZ.TRUNC.NTZ R0, R0 ;  /* 0x0000000000007305 */ /* 0x000e24000021f100 */
[----:B0-----:R-:W-:Y:S01]  /*0390*/  PRMT R23, R0, 0x7610, R23 ;  /* 0x0000761000177816 */ /* 0x001fe20000000017 */
[----:B------:R-:W-:Y:S05]  /*03a0*/  BRA `(.L_x_52627) ;  /* 0x00000bf000007947 */ /* 0x000fea0003800000 */
.L_x_52630:
        /* <DEDUP_REMOVED lines=9> */
.L_x_52633:
[----:B------:R-:W2:Y:S02]  /*0440*/  LDG.E.U16 R2, [R2.64] ;  /* 0x0000002402027981 */ /* 0x000ea4000c1e1500 */
[----:B--2---:R-:W-:-:S06]  /*0450*/  HADD2.F32 R0, -RZ, R2.H0_H0 ;  /* 0x20000002ff007230 */ /* 0x004fcc0000004100 */
[----:B------:R-:W0:Y:S02]  /*0460*/  F2I.FTZ.TRUNC.NTZ R0, R0 ;  /* 0x0000000000007305 */ /* 0x000e24000021f100 */
[----:B0-----:R-:W-:Y:S01]  /*0470*/  PRMT R23, R0, 0x7610, R23 ;  /* 0x0000761000177816 */ /* 0x001fe20000000017 */
[----:B------:R-:W-:Y:S05]  /*0480*/  BRA `(.L_x_52627) ;  /* 0x00000b1000007947 */ /* 0x000fea0003800000 */
.L_x_52632:
[----:B------:R-:W2:Y:S02]  /*0490*/  LDG.E.64 R2, [R2.64] ;  /* 0x0000002402027981 */ /* 0x000ea4000c1e1b00 */
[----:B--2---:R0:W1:Y:S01]  /*04a0*/  F2I.F64.TRUNC R23, R2 ;  /* 0x0000000200177311 */ /* 0x004062000030d100 */
[----:B------:R-:W-:Y:S05]  /*04b0*/  BRA `(.L_x_52627) ;  /* 0x00000ae000007947 */ /* 0x000fea0003800000 */
.L_x_52622:
        /* <DEDUP_REMOVED lines=12> */
.L_x_52636:
[----:B------:R-:W2:Y:S02]  /*0580*/  LDG.E.64 R2, [R2.64] ;  /* 0x0000002402027981 */ /* 0x000ea4000c1e1b00 */
[----:B--2---:R0:W1:Y:S01]  /*0590*/  F2I.F64.TRUNC R23, R2 ;  /* 0x0000000200177311 */ /* 0x004062000030d100 */
[----:B------:R-:W-:Y:S05]  /*05a0*/  BRA `(.L_x_52627) ;  /* 0x000009f000007947 */ /* 0x000fea0003800000 */
.L_x_52635:
        /* <DEDUP_REMOVED lines=28> */
.L_x_52638:
        /* <DEDUP_REMOVED lines=16> */
.L_x_52637:
[----:B------:R-:W2:Y:S02]  /*0870*/  LDG.E.U16 R0, [R2.64] ;  /* 0x0000002402007981 */ /* 0x000ea4000c1e1500 */
[----:B--2---:R-:W-:-:S06]  /*0880*/  PRMT R0, RZ, 0x5410, R0 ;  /* 0x00005410ff007816 */ /* 0x004fcc0000000000 */
[----:B------:R-:W0:Y:S02]  /*0890*/  F2I.FTZ.TRUNC.NTZ R0, R0 ;  /* 0x0000000000007305 */ /* 0x000e24000021f100 */
[----:B0-----:R-:W-:Y:S01]  /*08a0*/  PRMT R23, R0, 0x7610, R23 ;  /* 0x0000761000177816 */ /* 0x001fe20000000017 */
[----:B------:R-:W-:Y:S05]  /*08b0*/  BRA `(.L_x_52627) ;  /* 0x000006e000007947 */ /* 0x000fea0003800000 */
.L_x_52634:
        /* <DEDUP_REMOVED lines=10> */
.L_x_52641:
        /* <DEDUP_REMOVED lines=21> */
.L_x_52645:
[----:B------:R-:W-:Y:S05]  /*0ab0*/  BSYNC B1 ;  /* 0x0000000000017941 */ /* 0x000fea0003800000 */
.L_x_52644:
[----:B------:R-:W-:Y:S01]  /*0ac0*/  LEA R3, R0, 0x3b800000, 0x17 ;  /* 0x3b80000000037811 */ /* 0x000fe200078eb8ff */
[----:B------:R-:W-:-:S05]  /*0ad0*/  IMAD.SHL.U32 R0, R2, 0x100000, RZ ;  /* 0x0010000002007824 */ /* 0x000fca00078e00ff */
[----:B------:R-:W-:Y:S02]  /*0ae0*/  LOP3.LUT R0, R3, R0, R4, 0xfe, !PT ;  /* 0x0000000003007212 */ /* 0x000fe400078efe04 */
.L_x_52643:
[----:B------:R-:W-:Y:S05]  /*0af0*/  BSYNC B0 ;  /* 0x0000000000007941 */ /* 0x000fea0003800000 */
.L_x_52642:
[----:B------:R-:W0:Y:S02]  /*0b00*/  F2I.FTZ.TRUNC.NTZ R0, R0 ;  /* 0x0000000000007305 */ /* 0x000e24000021f100 */
[----:B0-----:R-:W-:Y:S01]  /*0b10*/  PRMT R23, R0, 0x7610, R23 ;  /* 0x0000761000177816 */ /* 0x001fe20000000017 */
[----:B------:R-:W-:Y:S05]  /*0b20*/  BRA `(.L_x_52627) ;  /* 0x0000047000007947 */ /* 0x000fea0003800000 */
.L_x_52640:
        /* <DEDUP_REMOVED lines=21> */
.L_x_52649:
[----:B------:R-:W-:Y:S05]  /*0c80*/  BSYNC B1 ;  /* 0x0000000000017941 */ /* 0x000fea0003800000 */
.L_x_52648:
[----:B------:R-:W-:Y:S01]  /*0c90*/  LEA R3, R0, 0x37800000, 0x17 ;  /* 0x3780000000037811 */ /* 0x000fe200078eb8ff */
[----:B------:R-:W-:-:S05]  /*0ca0*/  IMAD.SHL.U32 R0, R2, 0x200000, RZ ;  /* 0x0020000002007824 */ /* 0x000fca00078e00ff */
[----:B------:R-:W-:Y:S02]  /*0cb0*/  LOP3.LUT R0, R3, R0, R4, 0xfe, !PT ;  /* 0x0000000003007212 */ /* 0x000fe400078efe04 */
.L_x_52647:
[----:B------:R-:W-:Y:S05]  /*0cc0*/  BSYNC B0 ;  /* 0x0000000000007941 */ /* 0x000fea0003800000 */
.L_x_52646:
[----:B------:R-:W0:Y:S02]  /*0cd0*/  F2I.FTZ.TRUNC.NTZ R0, R0 ;  /* 0x0000000000007305 */ /* 0x000e24000021f100 */
[----:B0-----:R-:W-:Y:S01]  /*0ce0*/  PRMT R23, R0, 0x7610, R23 ;  /* 0x0000761000177816 */ /* 0x001fe20000000017 */
[----:B------:R-:W-:Y:S05]  /*0cf0*/  BRA `(.L_x_52627) ;  /* 0x000002a000007947 */ /* 0x000fea0003800000 */
.L_x_52639:
        /* <DEDUP_REMOVED lines=14> */
.L_x_52653:
[----:B------:R-:W-:Y:S05]  /*0de0*/  BSYNC B0 ;  /* 0x0000000000007941 */ /* 0x000fea0003800000 */
.L_x_52652:
[----:B------:R-:W0:Y:S02]  /*0df0*/  F2I.FTZ.TRUNC.NTZ R0, R0 ;  /* 0x0000000000007305 */ /* 0x000e24000021f100 */
[----:B0-----:R-:W-:Y:S01]  /*0e00*/  PRMT R23, R0, 0x7610, R23 ;  /* 0x0000761000177816 */ /* 0x001fe20000000017 */
[----:B------:R-:W-:Y:S05]  /*0e10*/  BRA `(.L_x_52627) ;  /* 0x0000018000007947 */ /* 0x000fea0003800000 */
.L_x_52626:
        /* <DEDUP_REMOVED lines=21> */
.L_x_52651:
[----:B------:R0:W5:Y:S01]  /*0f70*/  LDG.E.U16 R23, [R2.64] ;  /* 0x0000002402177981 */ /* 0x000162000c1e1500 */
[----:B------:R-:W-:Y:S05]  /*0f80*/  BRA `(.L_x_52627) ;  /* 0x0000001000007947 */ /* 0x000fea0003800000 */
.L_x_52650:
[----:B------:R0:W5:Y:S02]  /*0f90*/  LDG.E.U16 R23, [R2.64] ;  /* 0x0000002402177981 */ /* 0x000164000c1e1500 */
.L_x_52627:
[----:B------:R-:W2:Y:S02]  /*0fa0*/  S2R R17, SR_TID.X ;  /* 0x0000000000117919 */ /* 0x000ea40000002100 */
[----:B--2---:R-:W-:Y:S02]  /*0fb0*/  IADD3 R17, R17, 0x80, RZ ;  /* 0x0000008011117810 */ /* 0x004fe40007ffe0ff */
.L_x_52621:
[----:B-1----:R-:W-:Y:S05]  /*0fc0*/  BSYNC B6 ;  /* 0x0000000000067941 */ /* 0x002fea0003800000 */
.L_x_52620:
        /* <DEDUP_REMOVED lines=21> */
.L_x_52659:
[----:B------:R0:W5:Y:S01]  /*1120*/  LDG.E.U8 R19, [R2.64] ;  /* 0x0000002402137981 */ /* 0x000162000c1e1100 */
[----:B------:R-:W-:Y:S05]  /*1130*/  BRA `(.L_x_52661) ;  /* 0x00000d8000007947 */ /* 0x000fea0003800000 */
.L_x_52658:
        /* <DEDUP_REMOVED lines=8> */
.L_x_52663:
[----:B------:R0:W5:Y:S01]  /*11c0*/  LDG.E.U16 R19, [R2.64] ;  /* 0x0000002402137981 */ /* 0x000162000c1e1500 */
[----:B------:R-:W-:Y:S05]  /*11d0*/  BRA `(.L_x_52661) ;  /* 0x00000ce000007947 */ /* 0x000fea0003800000 */
.L_x_52662:
[----:B------:R0:W5:Y:S01]  /*11e0*/  LDG.E.U16 R19, [R2.64] ;  /* 0x0000002402137981 */ /* 0x000162000c1e1500 */
[----:B------:R-:W-:Y:S05]  /*11f0*/  BRA `(.L_x_52661) ;  /* 0x00000cc000007947 */ /* 0x000fea0003800000 */
.L_x_52657:
        /* <DEDUP_REMOVED lines=9> */
.L_x_52665:
[----:B------:R-:W2:Y:S02]  /*1290*/  LDG.E.U16 R0, [R2.64] ;  /* 0x0000002402007981 */ /* 0x000ea4000c1e1500 */
[----:B--2---:R-:W-:-:S06]  /*12a0*/  HADD2.F32 R0, -RZ, R0.H0_H0 ;  /* 0x20000000ff007230 */ /* 0x004fcc0000004100 */
[----:B------:R-:W0:Y:S02]  /*12b0*/  F2I.FTZ.TRUNC.NTZ R0, R0 ;  /* 0x0000000000007305 */ /* 0x000e24000021f100 */
[----:B0-----:R-:W-:Y:S01]  /*12c0*/  PRMT R19, R0, 0x7610, R19 ;  /* 0x0000761000137816 */ /* 0x001fe20000000013 */
[----:B------:R-:W-:Y:S05]  /*12d0*/  BRA `(.L_x_52661) ;  /* 0x00000be000007947 */ /* 0x000fea0003800000 */
.L_x_52664:
        /* <DEDUP_REMOVED lines=9> */
.L_x_52667:
[----:B------:R-:W2:Y:S02]  /*1370*/  LDG.E.U16 R2, [R2.64] ;  /* 0x0000002402027981 */ /* 0x000ea4000c1e1500 */
[----:B--2---:R-:W-:-:S06]  /*1380*/  HADD2.F32 R0, -RZ, R2.H0_H0 ;  /* 0x20000002ff007230 */ /* 0x004fcc0000004100 */
[----:B------:R-:W0:Y:S02]  /*1390*/  F2I.FTZ.TRUNC.NTZ R0, R0 ;  /* 0x0000000000007305 */ /* 0x000e24000021f100 */
[----:B0-----:R-:W-:Y:S01]  /*13a0*/  PRMT R19, R0, 0x7610, R19 ;  /* 0x0000761000137816 */ /* 0x001fe20000000013 */
[----:B------:R-:W-:Y:S05]  /*13b0*/  BRA `(.L_x_52661) ;  /* 0x00000b0000007947 */ /* 0x000fea0003800000 */
.L_x_52666:
[----:B------:R-:W2:Y:S02]  /*13c0*/  LDG.E.64 R2, [R2.64] ;  /* 0x0000002402027981 */ /* 0x000ea4000c1e1b00 */
[----:B--2---:R0:W1:Y:S01]  /*13d0*/  F2I.F64.TRUNC R19, R2 ;  /* 0x0000000200137311 */ /* 0x004062000030d100 */
[----:B------:R-:W-:Y:S05]  /*13e0*/  BRA `(.L_x_52661) ;  /* 0x00000ad000007947 */ /* 0x000fea0003800000 */
.L_x_52656:
        /* <DEDUP_REMOVED lines=12> */
.L_x_52670:
[----:B------:R-:W2:Y:S02]  /*14b0*/  LDG.E.64 R2, [R2.64] ;  /* 0x0000002402027981 */ /* 0x000ea4000c1e1b00 */
[----:B--2---:R0:W1:Y:S01]  /*14c0*/  F2I.F64.TRUNC R19, R2 ;  /* 0x0000000200137311 */ /* 0x004062000030d100 */
[----:B------:R-:W-:Y:S05]  /*14d0*/  BRA `(.L_x_52661) ;  /* 0x000009e000007947 */ /* 0x000fea0003800000 */
.L_x_52669:
        /* <DEDUP_REMOVED lines=28> */
.L_x_52672:
        /* <DEDUP_REMOVED lines=15> */
.L_x_52671:
[----:B------:R-:W2:Y:S02]  /*1790*/  LDG.E.U16 R0, [R2.64] ;  /* 0x0000002402007981 */ /* 0x000ea4000c1e1500 */
[----:B--2---:R-:W-:-:S06]  /*17a0*/  PRMT R0, RZ, 0x5410, R0 ;  /* 0x00005410ff007816 */ /* 0x004fcc0000000000 */
[----:B------:R-:W0:Y:S02]  /*17b0*/  F2I.FTZ.TRUNC.NTZ R0, R0 ;  /* 0x0000000000007305 */ /* 0x000e24000021f100 */
[----:B0-----:R-:W-:Y:S01]  /*17c0*/  PRMT R19, R0, 0x7610, R19 ;  /* 0x0000761000137816 */ /* 0x001fe20000000013 */
[----:B------:R-:W-:Y:S05]  /*17d0*/  BRA `(.L_x_52661) ;  /* 0x000006e000007947 */ /* 0x000fea0003800000 */
.L_x_52668:
        /* <DEDUP_REMOVED lines=10> */
.L_x_52675:
        /* <DEDUP_REMOVED lines=21> */
.L_x_52679:
[----:B------:R-:W-:Y:S05]  /*19d0*/  BSYNC B1 ;  /* 0x0000000000017941 */ /* 0x000fea0003800000 */
.L_x_52678:
[----:B------:R-:W-:Y:S01]  /*19e0*/  LEA R3, R0, 0x3b800000, 0x17 ;  /* 0x3b80000000037811 */ /* 0x000fe200078eb8ff */
[----:B------:R-:W-:-:S05]  /*19f0*/  IMAD.SHL.U32 R0, R2, 0x100000, RZ ;  /* 0x0010000002007824 */ /* 0x000fca00078e00ff */
[----:B------:R-:W-:Y:S02]  /*1a00*/  LOP3.LUT R0, R3, R0, R4, 0xfe, !PT ;  /* 0x0000000003007212 */ /* 0x000fe400078efe04 */
.L_x_52677:
[----:B------:R-:W-:Y:S05]  /*1a10*/  BSYNC B0 ;  /* 0x0000000000007941 */ /* 0x000fea0003800000 */
.L_x_52676:
[----:B------:R-:W0:Y:S02]  /*1a20*/  F2I.FTZ.TRUNC.NTZ R0, R0 ;  /* 0x0000000000007305 */ /* 0x000e24000021f100 */
[----:B0-----:R-:W-:Y:S01]  /*1a30*/  PRMT R19, R0, 0x7610, R19 ;  /* 0x0000761000137816 */ /* 0x001fe20000000013 */
[----:B------:R-:W-:Y:S05]  /*1a40*/  BRA `(.L_x_52661) ;  /* 0x0000047000007947 */ /* 0x000fea0003800000 */
.L_x_52674:
        /* <DEDUP_REMOVED lines=21> */
.L_x_52683:
[----:B------:R-:W-:Y:S05]  /*1ba0*/  BSYNC B1 ;  /* 0x0000000000017941 */ /* 0x000fea0003800000 */
.L_x_52682:
[----:B------:R-:W-:Y:S01]  /*1bb0*/  LEA R3, R0, 0x37800000, 0x17 ;  /* 0x3780000000037811 */ /* 0x000fe200078eb8ff */
[----:B------:R-:W-:-:S05]  /*1bc0*/  IMAD.SHL.U32 R0, R2, 0x200000, RZ ;  /* 0x0020000002007824 */ /* 0x000fca00078e00ff */
[----:B------:R-:W-:Y:S02]  /*1bd0*/  LOP3.LUT R0, R3, R0, R4, 0xfe, !PT ;  /* 0x0000000003007212 */ /* 0x000fe400078efe04 */
.L_x_52681:
[----:B------:R-:W-:Y:S05]  /*1be0*/  BSYNC B0 ;  /* 0x0000000000007941 */ /* 0x000fea0003800000 */
.L_x_52680:
[----:B------:R-:W0:Y:S02]  /*1bf0*/  F2I.FTZ.TRUNC.NTZ R0, R0 ;  /* 0x0000000000007305 */ /* 0x000e24000021f100 */
[----:B0-----:R-:W-:Y:S01]  /*1c00*/  PRMT R19, R0, 0x7610, R19 ;  /* 0x0000761000137816 */ /* 0x001fe20000000013 */
[----:B------:R-:W-:Y:S05]  /*1c10*/  BRA `(.L_x_52661) ;  /* 0x000002a000007947 */ /* 0x000fea0003800000 */
.L_x_52673:
        /* <DEDUP_REMOVED lines=14> */
.L_x_52687:
[----:B------:R-:W-:Y:S05]  /*1d00*/  BSYNC B0 ;  /* 0x0000000000007941 */ /* 0x000fea0003800000 */
.L_x_52686:
[----:B------:R-:W0:Y:S02]  /*1d10*/  F2I.FTZ.TRUNC.NTZ R0, R0 ;  /* 0x0000000000007305 */ /* 0x000e24000021f100 */
[----:B0-----:R-:W-:Y:S01]  /*1d20*/  PRMT R19, R0, 0x7610, R19 ;  /* 0x0000761000137816 */ /* 0x001fe20000000013 */
[----:B------:R-:W-:Y:S05]  /*1d30*/  BRA `(.L_x_52661) ;  /* 0x0000018000007947 */ /* 0x000fea0003800000 */
.L_x_52660:
        /* <DEDUP_REMOVED lines=21> */
.L_x_52685:
[----:B------:R0:W5:Y:S01]  /*1e90*/  LDG.E.U16 R19, [R2.64] ;  /* 0x0000002402137981 */ /* 0x000162000c1e1500 */
[----:B------:R-:W-:Y:S05]  /*1ea0*/  BRA `(.L_x_52661) ;  /* 0x0000001000007947 */ /* 0x000fea0003800000 */
.L_x_52684:
[----:B------:R0:W5:Y:S02]  /*1eb0*/  LDG.E.U16 R19, [R2.64] ;  /* 0x0000002402137981 */ /* 0x000164000c1e1500 */
.L_x_52661:
[----:B------:R-:W-:-:S03]  /*1ec0*/  IADD3 R17, R17, 0x80, RZ ;  /* 0x0000008011117810 */ /* 0x000fc60007ffe0ff */
.L_x_52655:
[----:B------:R-:W-:Y:S05]  /*1ed0*/  BSYNC B6 ;  /* 0x0000000000067941 */ /* 0x000fea0003800000 */
.L_x_52654:
        /* <DEDUP_REMOVED lines=23> */
.L_x_52693:
[----:B------:R0:W5:Y:S01]  /*2050*/  LDG.E.U8 R26, [R2.64] ;  /* 0x00000024021a7981 */ /* 0x000162000c1e1100 */
[----:B------:R-:W-:Y:S05]  /*2060*/  BRA `(.L_x_52695) ;  /* 0x00000d8000007947 */ /* 0x000fea0003800000 */
.L_x_52692:
        /* <DEDUP_REMOVED lines=8> */
.L_x_52697:
[----:B------:R0:W5:Y:S01]  /*20f0*/  LDG.E.U16 R26, [R2.64] ;  /* 0x00000024021a7981 */ /* 0x000162000c1e1500 */
[----:B------:R-:W-:Y:S05]  /*2100*/  BRA `(.L_x_52695) ;  /* 0x00000ce000007947 */ /* 0x000fea0003800000 */
.L_x_52696:
[----:B------:R0:W5:Y:S01]  /*2110*/  LDG.E.U16 R26, [R2.64] ;  /* 0x00000024021a7981 */ /* 0x000162000c1e1500 */
[----:B------:R-:W-:Y:S05]  /*2120*/  BRA `(.L_x_52695) ;  /* 0x00000cc000007947 */ /* 0x000fea0003800000 */
.L_x_52691:
        /* <DEDUP_REMOVED lines=9> */
.L_x_52699:
[----:B------:R-:W2:Y:S02]  /*21c0*/  LDG.E.U16 R0, [R2.64] ;  /* 0x0000002402007981 */ /* 0x000ea4000c1e1500 */
[----:B--2---:R-:W-:-:S06]  /*21d0*/  HADD2.F32 R0, -RZ, R0.H0_H0 ;  /* 0x20000000ff007230 */ /* 0x004fcc0000004100 */
[----:B------:R-:W0:Y:S02]  /*21e0*/  F2I.FTZ.TRUNC.NTZ R0, R0 ;  /* 0x0000000000007305 */ /* 0x000e24000021f100 */
[----:B0-----:R-:W-:Y:S01]  /*21f0*/  PRMT R26, R0, 0x7610, R26 ;  /* 0x00007610001a7816 */ /* 0x001fe2000000001a */
[----:B------:R-:W-:Y:S05]  /*2200*/  BRA `(.L_x_52695) ;  /* 0x00000be000007947 */ /* 0x000fea0003800000 */
.L_x_52698:
        /* <DEDUP_REMOVED lines=9> */
.L_x_52701:
[----:B------:R-:W2:Y:S02]  /*22a0*/  LDG.E.U16 R2, [R2.64] ;  /* 0x0000002402027981 */ /* 0x000ea4000c1e1500 */
[----:B--2---:R-:W-:-:S06]  /*22b0*/  HADD2.F32 R0, -RZ, R2.H0_H0 ;  /* 0x20000002ff007230 */ /* 0x004fcc0000004100 */
[----:B------:R-:W0:Y:S02]  /*22c0*/  F2I.FTZ.TRUNC.NTZ R0, R0 ;  /* 0x0000000000007305 */ /* 0x000e24000021f100 */
[----:B0-----:R-:W-:Y:S01]  /*22d0*/  PRMT R26, R0, 0x7610, R26 ;  /* 0x00007610001a7816 */ /* 0x001fe2000000001a */
[----:B------:R-:W-:Y:S05]  /*22e0*/  BRA `(.L_x_52695) ;  /* 0x00000b0000007947 */ /* 0x000fea0003800000 */
.L_x_52700:
[----:B------:R-:W2:Y:S02]  /*22f0*/  LDG.E.64 R2, [R2.64] ;  /* 0x0000002402027981 */ /* 0x000ea4000c1e1b00 */
[----:B--2---:R0:W2:Y:S01]  /*2300*/  F2I.F64.TRUNC R26, R2 ;  /* 0x00000002001a7311 */ /* 0x0040a2000030d100 */
[----:B------:R-:W-:Y:S05]  /*2310*/  BRA `(.L_x_52695) ;  /* 0x00000ad000007947 */ /* 0x000fea0003800000 */
.L_x_52690:
        /* <DEDUP_REMOVED lines=12> */
.L_x_52704:
[----:B------:R-:W2:Y:S02]  /*23e0*/  LDG.E.64 R2, [R2.64] ;  /* 0x0000002402027981 */ /* 0x000ea4000c1e1b00 */
[----:B--2---:R0:W2:Y:S01]  /*23f0*/  F2I.F64.TRUNC R26, R2 ;  /* 0x00000002001a7311 */ /* 0x0040a2000030d100 */
[----:B------:R-:W-:Y:S05]  /*2400*/  BRA `(.L_x_52695) ;  /* 0x000009e000007947 */ /* 0x000fea0003800000 */
.L_x_52703:
        /* <DEDUP_REMOVED lines=28> */
.L_x_52706:
        /* <DEDUP_REMOVED lines=15> */
.L_x_52705:
[----:B------:R-:W2:Y:S02]  /*26c0*/  LDG.E.U16 R0, [R2.64] ;  /* 0x0000002402007981 */ /* 0x000ea4000c1e1500 */
[----:B--2---:R-:W-:-:S06]  /*26d0*/  PRMT R0, RZ, 0x5410, R0 ;  /* 0x00005410ff007816 */ /* 0x004fcc0000000000 */
[----:B------:R-:W0:Y:S02]  /*26e0*/  F2I.FTZ.TRUNC.NTZ R0, R0 ;  /* 0x0000000000007305 */ /* 0x000e24000021f100 */
[----:B0-----:R-:W-:Y:S01]  /*26f0*/  PRMT R26, R0, 0x7610, R26 ;  /* 0x00007610001a7816 */ /* 0x001fe2000000001a */
[----:B------:R-:W-:Y:S05]  /*2700*/  BRA `(.L_x_52695) ;  /* 0x000006e000007947 */ /* 0x000fea0003800000 */
.L_x_52702:
        /* <DEDUP_REMOVED lines=10> */
.L_x_52709:
        /* <DEDUP_REMOVED lines=21> */
.L_x_52713:
[----:B------:R-:W-:Y:S05]  /*2900*/  BSYNC B1 ;  /* 0x0000000000017941 */ /* 0x000fea0003800000 */
.L_x_52712:
[----:B------:R-:W-:Y:S01]  /*2910*/  LEA R3, R0, 0x3b800000, 0x17 ;  /* 0x3b80000000037811 */ /* 0x000fe200078eb8ff */
[----:B------:R-:W-:-:S05]  /*2920*/  IMAD.SHL.U32 R0, R2, 0x100000, RZ ;  /* 0x0010000002007824 */ /* 0x000fca00078e00ff */
[----:B------:R-:W-:Y:S02]  /*2930*/  LOP3.LUT R0, R3, R0, R4, 0xfe, !PT ;  /* 0x0000000003007212 */ /* 0x000fe400078efe04 */
.L_x_52711:
[----:B------:R-:W-:Y:S05]  /*2940*/  BSYNC B0 ;  /* 0x0000000000007941 */ /* 0x000fea0003800000 */
.L_x_52710:
[----:B------:R-:W0:Y:S02]  /*2950*/  F2I.FTZ.TRUNC.NTZ R0, R0 ;  /* 0x0000000000007305 */ /* 0x000e24000021f100 */
[----:B0-----:R-:W-:Y:S01]  /*2960*/  PRMT R26, R0, 0x7610, R26 ;  /* 0x00007610001a7816 */ /* 0x001fe2000000001a */
[----:B------:R-:W-:Y:S05]  /*2970*/  BRA `(.L_x_52695) ;  /* 0x0000047000007947 */ /* 0x000fea0003800000 */
.L_x_52708:
        /* <DEDUP_REMOVED lines=21> */
.L_x_52717:
[----:B------:R-:W-:Y:S05]  /*2ad0*/  BSYNC B1 ;  /* 0x0000000000017941 */ /* 0x000fea0003800000 */
.L_x_52716:
[----:B------:R-:W-:Y:S01]  /*2ae0*/  LEA R3, R0, 0x37800000, 0x17 ;  /* 0x3780000000037811 */ /* 0x000fe200078eb8ff */
[----:B------:R-:W-:-:S05]  /*2af0*/  IMAD.SHL.U32 R0, R2, 0x200000, RZ ;  /* 0x0020000002007824 */ /* 0x000fca00078e00ff */
[----:B------:R-:W-:Y:S02]  /*2b00*/  LOP3.LUT R0, R3, R0, R4, 0xfe, !PT ;  /* 0x0000000003007212 */ /* 0x000fe400078efe04 */
.L_x_52715:
[----:B------:R-:W-:Y:S05]  /*2b10*/  BSYNC B0 ;  /* 0x0000000000007941 */ /* 0x000fea0003800000 */
.L_x_52714:
[----:B------:R-:W0:Y:S02]  /*2b20*/  F2I.FTZ.TRUNC.NTZ R0, R0 ;  /* 0x0000000000007305 */ /* 0x000e24000021f100 */
[----:B0-----:R-:W-:Y:S01]  /*2b30*/  PRMT R26, R0, 0x7610, R26 ;  /* 0x00007610001a7816 */ /* 0x001fe2000000001a */
[----:B------:R-:W-:Y:S05]  /*2b40*/  BRA `(.L_x_52695) ;  /* 0x000002a000007947 */ /* 0x000fea0003800000 */
.L_x_52707:
        /* <DEDUP_REMOVED lines=14> */
.L_x_52721:
[----:B------:R-:W-:Y:S05]  /*2c30*/  BSYNC B0 ;  /* 0x0000000000007941 */ /* 0x000fea0003800000 */
.L_x_52720:
[----:B------:R-:W0:Y:S02]  /*2c40*/  F2I.FTZ.TRUNC.NTZ R0, R0 ;  /* 0x0000000000007305 */ /* 0x000e24000021f100 */
[----:B0-----:R-:W-:Y:S01]  /*2c50*/  PRMT R26, R0, 0x7610, R26 ;  /* 0x00007610001a7816 */ /* 0x001fe2000000001a */
[----:B------:R-:W-:Y:S05]  /*2c60*/  BRA `(.L_x_52695) ;  /* 0x0000018000007947 */ /* 0x000fea0003800000 */
.L_x_52694:
        /* <DEDUP_REMOVED lines=21> */
.L_x_52719:
[----:B------:R0:W5:Y:S01]  /*2dc0*/  LDG.E.U16 R26, [R2.64] ;  /* 0x00000024021a7981 */ /* 0x000162000c1e1500 */
[----:B------:R-:W-:Y:S05]  /*2dd0*/  BRA `(.L_x_52695) ;  /* 0x0000001000007947 */ /* 0x000fea0003800000 */
.L_x_52718:
[----:B------:R0:W5:Y:S02]  /*2de0*/  LDG.E.U16 R26, [R2.64] ;  /* 0x00000024021a7981 */ /* 0x000164000c1e1500 */
.L_x_52695:
[----:B------:R-:W-:-:S03]  /*2df0*/  IADD3 R17, R17, 0x80, RZ ;  /* 0x0000008011117810 */ /* 0x000fc60007ffe0ff */
.L_x_52689:
[----:B------:R-:W-:Y:S05]  /*2e00*/  BSYNC B6 ;  /* 0x0000000000067941 */ /* 0x000fea0003800000 */
.L_x_52688:
        /* <DEDUP_REMOVED lines=20> */
.L_x_52727:
[----:B------:R0:W5:Y:S01]  /*2f50*/  LDG.E.U8 R25, [R2.64] ;  /* 0x0000002402197981 */ /* 0x000162000c1e1100 */
[----:B------:R-:W-:Y:S05]  /*2f60*/  BRA `(.L_x_52723) ;  /* 0x00000d7000007947 */ /* 0x000fea0003800000 */
.L_x_52726:
        /* <DEDUP_REMOVED lines=8> */
.L_x_52730:
[----:B------:R0:W5:Y:S01]  /*2ff0*/  LDG.E.U16 R25, [R2.64] ;  /* 0x0000002402197981 */ /* 0x000162000c1e1500 */
[----:B------:R-:W-:Y:S05]  /*3000*/  BRA `(.L_x_52723) ;  /* 0x00000cd000007947 */ /* 0x000fea0003800000 */
.L_x_52729:
[----:B------:R0:W5:Y:S01]  /*3010*/  LDG.E.U16 R25, [R2.64] ;  /* 0x0000002402197981 */ /* 0x000162000c1e1500 */
[----:B------:R-:W-:Y:S05]  /*3020*/  BRA `(.L_x_52723) ;  /* 0x00000cb000007947 */ /* 0x000fea0003800000 */
.L_x_52725:
        /* <DEDUP_REMOVED lines=9> */
.L_x_52732:
[----:B------:R-:W3:Y:S02]  /*30c0*/  LDG.E.U16 R0, [R2.64] ;  /* 0x0000002402007981 */ /* 0x000ee4000c1e1500 */
[----:B---3--:R-:W-:-:S06]  /*30d0*/  HADD2.F32 R0, -RZ, R0.H0_H0 ;  /* 0x20000000ff007230 */ /* 0x008fcc0000004100 */
[----:B------:R-:W0:Y:S02]  /*30e0*/  F2I.FTZ.TRUNC.NTZ R0, R0 ;  /* 0x0000000000007305 */ /* 0x000e24000021f100 */
[----:B0-----:R-:W-:Y:S01]  /*30f0*/  PRMT R25, R0, 0x7610, R25 ;  /* 0x0000761000197816 */ /* 0x001fe20000000019 */
[----:B------:R-:W-:Y:S05]  /*3100*/  BRA `(.L_x_52723) ;  /* 0x00000bd000007947 */ /* 0x000fea0003800000 */
.L_x_52731:
        /* <DEDUP_REMOVED lines=9> */
.L_x_52734:
[----:B------:R-:W3:Y:S02]  /*31a0*/  LDG.E.U16 R2, [R2.64] ;  /* 0x0000002402027981 */ /* 0x000ee4000c1e1500 */
[----:B---3--:R-:W-:-:S06]  /*31b0*/  HADD2.F32 R0, -RZ, R2.H0_H0 ;  /* 0x20000002ff007230 */ /* 0x008fcc0000004100 */
[----:B------:R-:W0:Y:S02]  /*31c0*/  F2I.FTZ.TRUNC.NTZ R0, R0 ;  /* 0x0000000000007305 */ /* 0x000e24000021f100 */
[----:B0-----:R-:W-:Y:S01]  /*31d0*/  PRMT R25, R0, 0x7610, R25 ;  /* 0x0000761000197816 */ /* 0x001fe20000000019 */
[----:B------:R-:W-:Y:S05]  /*31e0*/  BRA `(.L_x_52723) ;  /* 0x00000af000007947 */ /* 0x000fea0003800000 */
.L_x_52733:
[----:B------:R-:W3:Y:S02]  /*31f0*/  LDG.E.64 R2, [R2.64] ;  /* 0x0000002402027981 */ /* 0x000ee4000c1e1b00 */
[----:B---3--:R0:W3:Y:S01]  /*3200*/  F2I.F64.TRUNC R25, R2 ;  /* 0x0000000200197311 */ /* 0x0080e2000030d100 */
[----:B------:R-:W-:Y:S05]  /*3210*/  BRA `(.L_x_52723) ;  /* 0x00000ac000007947 */ /* 0x000fea0003800000 */
.L_x_52724:
        /* <DEDUP_REMOVED lines=12> */
.L_x_52737:
[----:B------:R-:W3:Y:S02]  /*32e0*/  LDG.E.64 R2, [R2.64] ;  /* 0x0000002402027981 */ /* 0x000ee4000c1e1b00 */
[----:B---3--:R0:W3:Y:S01]  /*32f0*/  F2I.F64.TRUNC R25, R2 ;  /* 0x0000000200197311 */ /* 0x0080e2000030d100 */
[----:B------:R-:W-:Y:S05]  /*3300*/  BRA `(.L_x_52723) ;  /* 0x000009d000007947 */ /* 0x000fea0003800000 */
.L_x_52736:
        /* <DEDUP_REMOVED lines=28> */
.L_x_52739:
        /* <DEDUP_REMOVED lines=15> */
.L_x_52738:
[----:B------:R-:W3:Y:S02]  /*35c0*/  LDG.E.U16 R0, [R2.64] ;  /* 0x0000002402007981 */ /* 0x000ee4000c1e1500 */
[----:B---3--:R-:W-:-:S06]  /*35d0*/  PRMT R0, RZ, 0x5410, R0 ;  /* 0x00005410ff007816 */ /* 0x008fcc0000000000 */
[----:B------:R-:W0:Y:S02]  /*35e0*/  F2I.FTZ.TRUNC.NTZ R0, R0 ;  /* 0x0000000000007305 */ /* 0x000e24000021f100 */
[----:B0-----:R-:W-:Y:S01]  /*35f0*/  PRMT R25, R0, 0x7610, R25 ;  /* 0x0000761000197816 */ /* 0x001fe20000000019 */
[----:B------:R-:W-:Y:S05]  /*3600*/  BRA `(.L_x_52723) ;  /* 0x000006d000007947 */ /* 0x000fea0003800000 */
.L_x_52735:
        /* <DEDUP_REMOVED lines=10> */
.L_x_52742:
        /* <DEDUP_REMOVED lines=21> */
.L_x_52746:
[----:B------:R-:W-:Y:S05]  /*3800*/  BSYNC B1 ;  /* 0x0000000000017941 */ /* 0x000fea0003800000 */
.L_x_52745:
[----:B------:R-:W-:Y:S01]  /*3810*/  LEA R3, R0, 0x3b800000, 0x17 ;  /* 0x3b80000000037811 */ /* 0x000fe200078eb8ff */
[----:B------:R-:W-:-:S05]  /*3820*/  IMAD.SHL.U32 R0, R2, 0x100000, RZ ;  /* 0x0010000002007824 */ /* 0x000fca00078e00ff */
[----:B------:R-:W-:Y:S02]  /*3830*/  LOP3.LUT R0, R3, R0, R4, 0xfe, !PT ;  /* 0x0000000003007212 */ /* 0x000fe400078efe04 */
.L_x_52744:
[----:B------:R-:W-:Y:S05]  /*3840*/  BSYNC B0 ;  /* 0x0000000000007941 */ /* 0x000fea0003800000 */
.L_x_52743:
[----:B------:R-:W0:Y:S02]  /*3850*/  F2I.FTZ.TRUNC.NTZ R0, R0 ;  /* 0x0000000000007305 */ /* 0x000e24000021f100 */
[----:B0-----:R-:W-:Y:S01]  /*3860*/  PRMT R25, R0, 0x7610, R25 ;  /* 0x0000761000197816 */ /* 0x001fe20000000019 */
[----:B------:R-:W-:Y:S05]  /*3870*/  BRA `(.L_x_52723) ;  /* 0x0000046000007947 */ /* 0x000fea0003800000 */
.L_x_52741:
        /* <DEDUP_REMOVED lines=21> */
.L_x_52750:
[----:B------:R-:W-:Y:S05]  /*39d0*/  BSYNC B1 ;  /* 0x0000000000017941 */ /* 0x000fea0003800000 */
.L_x_52749:
[----:B------:R-:W-:Y:S01]  /*39e0*/  LEA R3, R0, 0x37800000, 0x17 ;  /* 0x3780000000037811 */ /* 0x000fe200078eb8ff */
[----:B------:R-:W-:-:S05]  /*39f0*/  IMAD.SHL.U32 R0, R2, 0x200000, RZ ;  /* 0x0020000002007824 */ /* 0x000fca00078e00ff */
[----:B------:R-:W-:Y:S02]  /*3a00*/  LOP3.LUT R0, R3, R0, R4, 0xfe, !PT ;  /* 0x0000000003007212 */ /* 0x000fe400078efe04 */
.L_x_52748:
[----:B------:R-:W-:Y:S05]  /*3a10*/  BSYNC B0 ;  /* 0x0000000000007941 */ /* 0x000fea0003800000 */
.L_x_52747:
[----:B------:R-:W0:Y:S02]  /*3a20*/  F2I.FTZ.TRUNC.NTZ R0, R0 ;  /* 0x0000000000007305 */ /* 0x000e24000021f100 */
[----:B0-----:R-:W-:Y:S01]  /*3a30*/  PRMT R25, R0, 0x7610, R25 ;  /* 0x0000761000197816 */ /* 0x001fe20000000019 */
[----:B------:R-:W-:Y:S05]  /*3a40*/  BRA `(.L_x_52723) ;  /* 0x0000029000007947 */ /* 0x000fea0003800000 */
.L_x_52740:
        /* <DEDUP_REMOVED lines=14> */
.L_x_52754:
[----:B------:R-:W-:Y:S05]  /*3b30*/  BSYNC B0 ;  /* 0x0000000000007941 */ /* 0x000fea0003800000 */
.L_x_52753:
[----:B------:R-:W0:Y:S02]  /*3b40*/  F2I.FTZ.TRUNC.NTZ R0, R0 ;  /* 0x0000000000007305 */ /* 0x000e24000021f100 */
[----:B0-----:R-:W-:Y:S01]  /*3b50*/  PRMT R25, R0, 0x7610, R25 ;  /* 0x0000761000197816 */ /* 0x001fe20000000019 */
[----:B------:R-:W-:Y:S05]  /*3b60*/  BRA `(.L_x_52723) ;  /* 0x0000017000007947 */ /* 0x000fea0003800000 */
.L_x_52728:
        /* <DEDUP_REMOVED lines=20> */
.L_x_52752:
[----:B------:R0:W5:Y:S01]  /*3cb0*/  LDG.E.U16 R25, [R2.64] ;  /* 0x0000002402197981 */ /* 0x000162000c1e1500 */
[----:B------:R-:W-:Y:S05]  /*3cc0*/  BRA `(.L_x_52723) ;  /* 0x0000001000007947 */ /* 0x000fea0003800000 */
.L_x_52751:
[----:B------:R0:W5:Y:S02]  /*3cd0*/  LDG.E.U16 R25, [R2.64] ;  /* 0x0000002402197981 */ /* 0x000164000c1e1500 */
.L_x_52723:
[----:B------:R-:W-:Y:S05]  /*3ce0*/  BSYNC B6 ;  /* 0x0000000000067941 */ /* 0x000fea0003800000 */
.L_x_52722:
[----:B------:R-:W4:Y:S01]  /*3cf0*/  LDC.U16 R0, c[0x0][0x168] ;  /* 0x00005a00ff007b82 */ /* 0x000f220000000400 */
[----:B------:R-:W-:Y:S01]  /*3d00*/  BSSY B1, `(.L_x_52755) ;  /* 0x0000172000017945 */ /* 0x000fe20003800000 */
[----:B0---4-:R-:W-:-:S04]  /*3d10*/  PRMT R2, R0, 0x9910, RZ ;  /* 0x0000991000027816 */ /* 0x011fc800000000ff */
[----:B------:R-:W-:-:S13]  /*3d20*/  ISETP.NE.AND P0, PT, R2, 0x1, PT ;  /* 0x000000010200780c */ /* 0x000fda0003f05270 */
[----:B------:R-:W-:Y:S05]  /*3d30*/  @!P0 BRA `(.L_x_52756) ;  /* 0x000015d000008947 */ /* 0x000fea0003800000 */
[----:B------:R-:W-:Y:S01]  /*3d40*/  ISETP.NE.AND P0, PT, R2, -0x1, PT ;  /* 0xffffffff0200780c */ /* 0x000fe20003f05270 */
[----:B------:R-:W-:-:S12]  /*3d50*/  BSSY B0, `(.L_x_52757) ;  /* 0x000015a000007945 */ /* 0x000fd80003800000 */
[----:B------:R-:W-:Y:S05]  /*3d60*/  @P0 BRA `(.L_x_52758) ;  /* 0x00000dd000000947 */ /* 0x000fea0003800000 */
[----:B------:R-:W0:Y:S01]  /*3d70*/  S2R R17, SR_TID.X ;  /* 0x0000000000117919 */ /* 0x000e220000002100 */
[----:B------:R-:W-:Y:S01]  /*3d80*/  BSSY B2, `(.L_x_52759) ;  /* 0x0000037000027945 */ /* 0x000fe20003800000 */
[----:B0-----:R-:W-:-:S13]  /*3d90*/  ISETP.GE.AND P0, PT, R17, R22, PT ;  /* 0x000000161100720c */ /* 0x001fda0003f06270 */
        /* <DEDUP_REMOVED lines=8> */
[----:B------:R-:W-:Y:S01]  /*3e20*/  LOP3.LUT R2, R23, 0x1, RZ, 0xc0, !PT ;  /* 0x0000000117027812 */ /* 0x000fe200078ec0ff */
[----:B------:R-:W-:-:S03]  /*3e30*/  IMAD.MOV.U32 R0, RZ, RZ, 0x1 ;  /* 0x00000001ff007424 */ /* 0x000fc600078e00ff */
[----:B------:R-:W-:Y:S02]  /*3e40*/  ISETP.NE.U32.AND P0, PT, R2, 0x1, PT ;  /* 0x000000010200780c */ /* 0x000fe40003f05070 */
[----:B------:R-:W-:Y:S02]  /*3e50*/  IADD3 R2, R23, 0x1, RZ ;  /* 0x0000000117027810 */ /* 0x000fe40007ffe0ff */
[----:B------:R-:W-:Y:S02]  /*3e60*/  SEL R0, R0, 0xffff, P0 ;  /* 0x0000ffff00007807 */ /* 0x000fe40000000000 */
[----:B------:R-:W-:Y:S02]  /*3e70*/  LOP3.LUT R2, R2, 0xffff, RZ, 0xc0, !PT ;  /* 0x0000ffff02027812 */ /* 0x000fe400078ec0ff */
[----:B------:R-:W-:Y:S02]  /*3e80*/  PRMT R4, R0, 0x9910, RZ ;  /* 0x0000991000047816 */ /* 0x000fe400000000ff */
[----:B------:R-:W-:-:S02]  /*3e90*/  ISETP.GE.U32.AND P0, PT, R2, 0x3, PT ;  /* 0x000000030200780c */ /* 0x000fc40003f06070 */
[----:B------:R-:W-:-:S04]  /*3ea0*/  LOP3.LUT R0, R23, 0xffff, RZ, 0xc0, !PT ;  /* 0x0000ffff17007812 */ /* 0x000fc800078ec0ff */
[----:B------:R-:W-:-:S07]  /*3eb0*/  LEA.HI R23, R0, R23, RZ, 0x11 ;  /* 0x0000001700177211 */ /* 0x000fce00078f88ff */
[----:B------:R-:W-:Y:S05]  /*3ec0*/  @!P0 BRA `(.L_x_52763) ;  /* 0x000001b000008947 */ /* 0x000fea0003800000 */
[----:B------:R-:W-:Y:S01]  /*3ed0*/  PRMT R2, R23, 0x9910, RZ ;  /* 0x0000991017027816 */ /* 0x000fe200000000ff */
[----:B------:R-:W-:-:S03]  /*3ee0*/  IMAD.MOV.U32 R0, RZ, RZ, 0x1 ;  /* 0x00000001ff007424 */ /* 0x000fc600078e00ff */
[----:B------:R-:W-:-:S04]  /*3ef0*/  SHF.R.S32.HI R2, RZ, 0x1, R2 ;  /* 0x00000001ff027819 */ /* 0x000fc80000011402 */
[----:B------:R-:W-:-:S04]  /*3f00*/  PRMT R5, R2, 0x7610, R5 ;  /* 0x0000761002057816 */ /* 0x000fc80000000005 */
.L_x_52764:
[C---:B------:R-:W-:Y:S02]  /*3f10*/  LOP3.LUT R2, R5.reuse, 0x1, RZ, 0xc0, !PT ;  /* 0x0000000105027812 */ /* 0x040fe400078ec0ff */
[----:B------:R-:W-:Y:S02]  /*3f20*/  PRMT R4, R4, 0x9910, RZ ;  /* 0x0000991004047816 */ /* 0x000fe400000000ff */
[----:B------:R-:W-:Y:S02]  /*3f30*/  ISETP.NE.U32.AND P0, PT, R2, 0x1, PT ;  /* 0x000000010200780c */ /* 0x000fe40003f05070 */
[C---:B------:R-:W-:Y:S02]  /*3f40*/  LOP3.LUT R2, R5.reuse, 0xffff, RZ, 0xc0, !PT ;  /* 0x0000ffff05027812 */ /* 0x040fe400078ec0ff */
[----:B------:R-:W-:Y:S02]  /*3f50*/  PRMT R6, R0, 0x9910, RZ ;  /* 0x0000991000067816 */ /* 0x000fe400000000ff */
[----:B------:R-:W-:Y:S01]  /*3f60*/  LEA.HI R3, R2, R5, RZ, 0x11 ;  /* 0x0000000502037211 */ /* 0x000fe200078f88ff */
[----:B------:R-:W-:Y:S01]  /*3f70*/  IMAD.MOV.U32 R2, RZ, RZ, R4 ;  /* 0x000000ffff027224 */ /* 0x000fe200078e0004 */
[----:B------:R-:W-:Y:S01]  /*3f80*/  IADD3 R5, R5, 0x1, RZ ;  /* 0x0000000105057810 */ /* 0x000fe20007ffe0ff */
[----:B------:R-:W-:Y:S01]  /*3f90*/  IMAD.MOV.U32 R4, RZ, RZ, R6 ;  /* 0x000000ffff047224 */ /* 0x000fe200078e0006 */
[----:B------:R-:W-:-:S02]  /*3fa0*/  SEL R0, R0, 0x1, !P0 ;  /* 0x0000000100007807 */ /* 0x000fc40004000000 */
[----:B------:R-:W-:Y:S01]  /*3fb0*/  LOP3.LUT R5, R5, 0xffff, RZ, 0xc0, !PT ;  /* 0x0000ffff05057812 */ /* 0x000fe200078ec0ff */
[----:B------:R-:W-:Y:S01]  /*3fc0*/  IMAD R4, R4, R4, RZ ;  /* 0x0000000404047224 */ /* 0x000fe200078e02ff */
[----:B------:R-:W-:Y:S02]  /*3fd0*/  PRMT R0, R0, 0x9910, RZ ;  /* 0x0000991000007816 */ /* 0x000fe400000000ff */
[----:B------:R-:W-:Y:S02]  /*3fe0*/  ISETP.GE.U32.AND P0, PT, R5, 0x3, PT ;  /* 0x000000030500780c */ /* 0x000fe40003f06070 */
[----:B------:R-:W-:Y:S01]  /*3ff0*/  PRMT R6, R3, 0x9910, RZ ;  /* 0x0000991003067816 */ /* 0x000fe200000000ff */
[----:B------:R-:W-:-:S04]  /*4000*/  IMAD.MOV.U32 R3, RZ, RZ, R0 ;  /* 0x000000ffff037224 */ /* 0x000fc800078e0000 */
[----:B------:R-:W-:Y:S02]  /*4010*/  IMAD.MOV.U32 R0, RZ, RZ, R6 ;  /* 0x000000ffff007224 */ /* 0x000fe400078e0006 */
[----:B------:R-:W-:-:S03]  /*4020*/  IMAD R2, R2, R3, RZ ;  /* 0x0000000302027224 */ /* 0x000fc600078e02ff */
[--C-:B------:R-:W-:Y:S02]  /*4030*/  SHF.R.S32.HI R3, RZ, 0x1, R0.reuse ;  /* 0x00000001ff037819 */ /* 0x100fe40000011400 */
[----:B------:R-:W-:Y:S02]  /*4040*/  PRMT R0, R4, 0x7610, R0 ;  /* 0x0000761004007816 */ /* 0x000fe40000000000 */
[----:B------:R-:W-:Y:S02]  /*4050*/  PRMT R5, R3, 0x7610, R5 ;  /* 0x0000761003057816 */ /* 0x000fe40000000005 */
[----:B------:R-:W-:Y:S01]  /*4060*/  PRMT R4, R2, 0x7610, R4 ;  /* 0x0000761002047816 */ /* 0x000fe20000000004 */
[----:B------:R-:W-:Y:S05]  /*4070*/  @P0 BRA `(.L_x_52764) ;  /* 0xfffffe9000000947 */ /* 0x000fea000383ffff */
.L_x_52763:
[----:B------:R-:W-:Y:S05]  /*4080*/  BSYNC B3 ;  /* 0x0000000000037941 */ /* 0x000fea0003800000 */
.L_x_52762:
[----:B------:R-:W-:Y:S05]  /*4090*/  BRA `(.L_x_52760) ;  /* 0x0000005000007947 */ /* 0x000fea0003800000 */
.L_x_52761:
[----:B------:R-:W-:Y:S01]  /*40a0*/  LOP3.LUT R23, R23, 0x1, RZ, 0xc0, !PT ;  /* 0x0000000117177812 */ /* 0x000fe200078ec0ff */
[----:B------:R-:W-:-:S03]  /*40b0*/  IMAD.MOV.U32 R0, RZ, RZ, 0x1 ;  /* 0x00000001ff007424 */ /* 0x000fc600078e00ff */
[----:B------:R-:W-:-:S04]  /*40c0*/  ISETP.NE.U32.AND P0, PT, R23, 0x1, PT ;  /* 0x000000011700780c */ /* 0x000fc80003f05070 */
[----:B------:R-:W-:-:S04]  /*40d0*/  SEL R0, R0, 0xffff, P0 ;  /* 0x0000ffff00007807 */ /* 0x000fc80000000000 */
[----:B------:R-:W-:Y:S02]  /*40e0*/  PRMT R4, R0, 0x7610, R4 ;  /* 0x0000761000047816 */ /* 0x000fe40000000004 */
.L_x_52760:
[----:B------:R-:W-:Y:S05]  /*40f0*/  BSYNC B2 ;  /* 0x0000000000027941 */ /* 0x000fea0003800000 */
.L_x_52759:
[----:B------:R-:W-:Y:S01]  /*4100*/  IADD3 R3, R17, 0x80, RZ ;  /* 0x0000008011037810 */ /* 0x000fe20007ffe0ff */
[----:B------:R-:W-:Y:S03]  /*4110*/  BSSY B2, `(.L_x_52765) ;  /* 0x0000035000027945 */ /* 0x000fe60003800000 */
[----:B------:R-:W-:-:S13]  /*4120*/  ISETP.GE.AND P0, PT, R3, R22, PT ;  /* 0x000000160300720c */ /* 0x000fda0003f06270 */
        /* <DEDUP_REMOVED lines=16> */
[----:B------:R-:W-:Y:S01]  /*4230*/  LOP3.LUT R0, R19, 0xffff, RZ, 0xc0, !PT ;  /* 0x0000ffff13007812 */ /* 0x000fe200078ec0ff */
[----:B------:R-:W-:-:S03]  /*4240*/  IMAD.MOV.U32 R2, RZ, RZ, R3 ;  /* 0x000000ffff027224 */ /* 0x000fc600078e0003 */
[----:B------:R-:W-:-:S07]  /*4250*/  LEA.HI R19, R0, R19, RZ, 0x11 ;  /* 0x0000001300137211 */ /* 0x000fce00078f88ff */
[----:B------:R-:W-:Y:S05]  /*4260*/  @!P0 BRA `(.L_x_52769) ;  /* 0x0000018000008947 */ /* 0x000fea0003800000 */
[----:B------:R-:W-:Y:S01]  /*4270*/  PRMT R3, R19, 0x9910, RZ ;  /* 0x0000991013037816 */ /* 0x000fe200000000ff */
[----:B------:R-:W-:-:S03]  /*4280*/  IMAD.MOV.U32 R0, RZ, RZ, 0x1 ;  /* 0x00000001ff007424 */ /* 0x000fc600078e00ff */
[----:B------:R-:W-:-:S04]  /*4290*/  SHF.R.S32.HI R3, RZ, 0x1, R3 ;  /* 0x00000001ff037819 */ /* 0x000fc80000011403 */
[----:B------:R-:W-:-:S04]  /*42a0*/  PRMT R6, R3, 0x7610, R6 ;  /* 0x0000761003067816 */ /* 0x000fc80000000006 */
.L_x_52770:
[----:B------:R-:W-:Y:S02]  /*42b0*/  LOP3.LUT R3, R6, 0x1, RZ, 0xc0, !PT ;  /* 0x0000000106037812 */ /* 0x000fe400078ec0ff */
[----:B------:R-:W-:Y:S02]  /*42c0*/  PRMT R5, R0, 0x9910, RZ ;  /* 0x0000991000057816 */ /* 0x000fe400000000ff */
[----:B------:R-:W-:Y:S02]  /*42d0*/  ISETP.NE.U32.AND P0, PT, R3, 0x1, PT ;  /* 0x000000010300780c */ /* 0x000fe40003f05070 */
[----:B------:R-:W-:Y:S01]  /*42e0*/  LOP3.LUT R3, R6, 0xffff, RZ, 0xc0, !PT ;  /* 0x0000ffff06037812 */ /* 0x000fe200078ec0ff */
[----:B------:R-:W-:Y:S01]  /*42f0*/  IMAD R5, R5, R5, RZ ;  /* 0x0000000505057224 */ /* 0x000fe200078e02ff */
[----:B------:R-:W-:Y:S02]  /*4300*/  SEL R0, R0, 0x1, !P0 ;  /* 0x0000000100007807 */ /* 0x000fe40004000000 */
[----:B------:R-:W-:-:S02]  /*4310*/  LEA.HI R3, R3, R6, RZ, 0x11 ;  /* 0x0000000603037211 */ /* 0x000fc400078f88ff */
[----:B------:R-:W-:Y:S02]  /*4320*/  IADD3 R6, R6, 0x1, RZ ;  /* 0x0000000106067810 */ /* 0x000fe40007ffe0ff */
[----:B------:R-:W-:Y:S02]  /*4330*/  PRMT R0, R0, 0x9910, RZ ;  /* 0x0000991000007816 */ /* 0x000fe400000000ff */
[----:B------:R-:W-:Y:S02]  /*4340*/  LOP3.LUT R6, R6, 0xffff, RZ, 0xc0, !PT ;  /* 0x0000ffff06067812 */ /* 0x000fe400078ec0ff */
[----:B------:R-:W-:Y:S01]  /*4350*/  PRMT R7, R3, 0x9910, RZ ;  /* 0x0000991003077816 */ /* 0x000fe200000000ff */
[----:B------:R-:W-:Y:S01]  /*4360*/  IMAD.MOV.U32 R3, RZ, RZ, R0 ;  /* 0x000000ffff037224 */ /* 0x000fe200078e0000 */
[----:B------:R-:W-:Y:S02]  /*4370*/  ISETP.GE.U32.AND P0, PT, R6, 0x3, PT ;  /* 0x000000030600780c */ /* 0x000fe40003f06070 */
[----:B------:R-:W-:Y:S01]  /*4380*/  PRMT R2, R2, 0x9910, RZ ;  /* 0x0000991002027816 */ /* 0x000fe200000000ff */
[----:B------:R-:W-:-:S04]  /*4390*/  IMAD.MOV.U32 R0, RZ, RZ, R7 ;  /* 0x000000ffff007224 */ /* 0x000fc800078e0007 */
[----:B------:R-:W-:Y:S01]  /*43a0*/  IMAD R2, R2, R3, RZ ;  /* 0x0000000302027224 */ /* 0x000fe200078e02ff */
[--C-:B------:R-:W-:Y:S02]  /*43b0*/  SHF.R.S32.HI R3, RZ, 0x1, R0.reuse ;  /* 0x00000001ff037819 */ /* 0x100fe40000011400 */
[----:B------:R-:W-:Y:S02]  /*43c0*/  PRMT R0, R5, 0x7610, R0 ;  /* 0x0000761005007816 */ /* 0x000fe40000000000 */
[----:B------:R-:W-:Y:S01]  /*43d0*/  PRMT R6, R3, 0x7610, R6 ;  /* 0x0000761003067816 */ /* 0x000fe20000000006 */
[----:B------:R-:W-:Y:S05]  /*43e0*/  @P0 BRA `(.L_x_52770) ;  /* 0xfffffec000000947 */ /* 0x000fea000383ffff */
.L_x_52769:
[----:B------:R-:W-:Y:S05]  /*43f0*/  BSYNC B3 ;  /* 0x0000000000037941 */ /* 0x000fea0003800000 */
.L_x_52768:
[----:B------:R-:W-:Y:S05]  /*4400*/  BRA `(.L_x_52766) ;  /* 0x0000005000007947 */ /* 0x000fea0003800000 */
.L_x_52767:
[----:B------:R-:W-:Y:S01]  /*4410*/  LOP3.LUT R19, R19, 0x1, RZ, 0xc0, !PT ;  /* 0x0000000113137812 */ /* 0x000fe200078ec0ff */
[----:B------:R-:W-:-:S03]  /*4420*/  IMAD.MOV.U32 R0, RZ, RZ, 0x1 ;  /* 0x00000001ff007424 */ /* 0x000fc600078e00ff */
[----:B------:R-:W-:-:S04]  /*4430*/  ISETP.NE.U32.AND P0, PT, R19, 0x1, PT ;  /* 0x000000011300780c */ /* 0x000fc80003f05070 */
[----:B------:R-:W-:-:S04]  /*4440*/  SEL R0, R0, 0xffff, P0 ;  /* 0x0000ffff00007807 */ /* 0x000fc80000000000 */
[----:B------:R-:W-:Y:S02]  /*4450*/  PRMT R2, R0, 0x7610, R2 ;  /* 0x0000761000027816 */ /* 0x000fe40000000002 */
.L_x_52766:
[----:B------:R-:W-:Y:S05]  /*4460*/  BSYNC B2 ;  /* 0x0000000000027941 */ /* 0x000fea0003800000 */
.L_x_52765:
[----:B------:R-:W-:Y:S01]  /*4470*/  IADD3 R3, R17, 0x100, RZ ;  /* 0x0000010011037810 */ /* 0x000fe20007ffe0ff */
[----:B------:R-:W-:Y:S03]  /*4480*/  BSSY B2, `(.L_x_52771) ;  /* 0x0000035000027945 */ /* 0x000fe60003800000 */
[----:B------:R-:W-:-:S13]  /*4490*/  ISETP.GE.AND P0, PT, R3, R22, PT ;  /* 0x000000160300720c */ /* 0x000fda0003f06270 */
[----:B------:R-:W-:Y:S05]  /*44a0*/  @P0 BRA `(.L_x_52772) ;  /* 0x0000032000000947 */ /* 0x000fea0003800000 */
[----:B--2--5:R-:W-:-:S04]  /*44b0*/  PRMT R0, R26, 0x9910, RZ ;  /* 0x000099101a007816 */ /* 0x024fc800000000ff */
[----:B------:R-:W-:-:S13]  /*44c0*/  ISETP.GE.AND P0, PT, R0, RZ, PT ;  /* 0x000000ff0000720c */ /* 0x000fda0003f06270 */
[----:B------:R-:W-:Y:S05]  /*44d0*/  @!P0 BRA `(.L_x_52773) ;  /* 0x000002a000008947 */ /* 0x000fea0003800000 */
[----:B------:R-:W-:Y:S01]  /*44e0*/  ISETP.NE.AND P0, PT, R0, RZ, PT ;  /* 0x000000ff0000720c */ /* 0x000fe20003f05270 */
[----:B------:R-:W-:Y:S01]  /*44f0*/  BSSY B3, `(.L_x_52774) ;  /* 0x0000027000037945 */ /* 0x000fe20003800000 */
[----:B-1----:R-:W-:-:S11]  /*4500*/  IMAD.MOV.U32 R19, RZ, RZ, 0x1 ;  /* 0x00000001ff137424 */ /* 0x002fd600078e00ff */
        /* <DEDUP_REMOVED lines=16> */
.L_x_52776:
        /* <DEDUP_REMOVED lines=8> */
[----:B------:R-:W-:Y:S02]  /*4690*/  PRMT R19, R19, 0x9910, RZ ;  /* 0x0000991013137816 */ /* 0x000fe400000000ff */
[----:B------:R-:W-:Y:S01]  /*46a0*/  LEA.HI R5, R3, R6, RZ, 0x11 ;  /* 0x0000000603057211 */ /* 0x000fe200078f88ff */
[----:B------:R-:W-:Y:S01]  /*46b0*/  IMAD.MOV.U32 R6, RZ, RZ, R8 ;  /* 0x000000ffff067224 */ /* 0x000fe200078e0008 */
[----:B------:R-:W-:Y:S01]  /*46c0*/  PRMT R0, R0, 0x9910, RZ ;  /* 0x0000991000007816 */ /* 0x000fe200000000ff */
[----:B------:R-:W-:Y:S01]  /*46d0*/  IMAD.MOV.U32 R3, RZ, RZ, R19 ;  /* 0x000000ffff037224 */ /* 0x000fe200078e0013 */
        /* <DEDUP_REMOVED lines=8> */
.L_x_52775:
[----:B------:R-:W-:Y:S05]  /*4760*/  BSYNC B3 ;  /* 0x0000000000037941 */ /* 0x000fea0003800000 */
.L_x_52774:
[----:B------:R-:W-:Y:S05]  /*4770*/  BRA `(.L_x_52772) ;  /* 0x0000005000007947 */ /* 0x000fea0003800000 */
.L_x_52773:
[----:B------:R-:W-:Y:S01]  /*4780*/  LOP3.LUT R26, R26, 0x1, RZ, 0xc0, !PT ;  /* 0x000000011a1a7812 */ /* 0x000fe200078ec0ff */
[----:B------:R-:W-:-:S03]  /*4790*/  IMAD.MOV.U32 R0, RZ, RZ, 0x1 ;  /* 0x00000001ff007424 */ /* 0x000fc600078e00ff */
[----:B------:R-:W-:-:S04]  /*47a0*/  ISETP.NE.U32.AND P0, PT, R26, 0x1, PT ;  /* 0x000000011a00780c */ /* 0x000fc80003f05070 */
[----:B------:R-:W-:-:S04]  /*47b0*/  SEL R0, R0, 0xffff, P0 ;  /* 0x0000ffff00007807 */ /* 0x000fc80000000000 */
[----:B-1----:R-:W-:Y:S02]  /*47c0*/  PRMT R19, R0, 0x7610, R19 ;  /* 0x0000761000137816 */ /* 0x002fe40000000013 */
.L_x_52772:
[----:B------:R-:W-:Y:S05]  /*47d0*/  BSYNC B2 ;  /* 0x0000000000027941 */ /* 0x000fea0003800000 */
.L_x_52771:
[----:B------:R-:W-:-:S04]  /*47e0*/  IADD3 R3, R17, 0x180, RZ ;  /* 0x0000018011037810 */ /* 0x000fc80007ffe0ff */
[----:B------:R-:W-:-:S13]  /*47f0*/  ISETP.GE.AND P0, PT, R3, R22, PT ;  /* 0x000000160300720c */ /* 0x000fda0003f06270 */
[----:B------:R-:W-:Y:S05]  /*4800*/  @P0 BRA `(.L_x_52777) ;  /* 0x00000ae000000947 */ /* 0x000fea0003800000 */
[----:B---3-5:R-:W-:-:S04]  /*4810*/  PRMT R0, R25, 0x9910, RZ ;  /* 0x0000991019007816 */ /* 0x028fc800000000ff */
        /* <DEDUP_REMOVED lines=21> */
.L_x_52781:
        /* <DEDUP_REMOVED lines=21> */
.L_x_52780:
[----:B------:R-:W-:Y:S05]  /*4ac0*/  BSYNC B2 ;  /* 0x0000000000027941 */ /* 0x000fea0003800000 */
.L_x_52779:
[----:B------:R-:W-:Y:S05]  /*4ad0*/  BRA `(.L_x_52777) ;  /* 0x0000081000007947 */ /* 0x000fea0003800000 */
.L_x_52778:
[----:B------:R-:W-:Y:S01]  /*4ae0*/  LOP3.LUT R25, R25, 0x1, RZ, 0xc0, !PT ;  /* 0x0000000119197812 */ /* 0x000fe200078ec0ff */
[----:B------:R-:W-:-:S03]  /*4af0*/  IMAD.MOV.U32 R0, RZ, RZ, 0x1 ;  /* 0x00000001ff007424 */ /* 0x000fc600078e00ff */
[----:B------:R-:W-:-:S04]  /*4b00*/  ISETP.NE.U32.AND P0, PT, R25, 0x1, PT ;  /* 0x000000011900780c */ /* 0x000fc80003f05070 */
[----:B------:R-:W-:-:S04]  /*4b10*/  SEL R0, R0, 0xffff, P0 ;  /* 0x0000ffff00007807 */ /* 0x000fc80000000000 */
[----:B------:R-:W-:Y:S01]  /*4b20*/  PRMT R18, R0, 0x7610, R18 ;  /* 0x0000761000127816 */ /* 0x000fe20000000012 */
[----:B------:R-:W-:Y:S05]  /*4b30*/  BRA `(.L_x_52777) ;  /* 0x000007b000007947 */ /* 0x000fea0003800000 */
.L_x_52758:
[----:B------:R-:W0:Y:S01]  /*4b40*/  S2R R17, SR_TID.X ;  /* 0x0000000000117919 */ /* 0x000e220000002100 */
[----:B------:R-:W-:Y:S01]  /*4b50*/  BSSY B2, `(.L_x_52782) ;  /* 0x000001e000027945 */ /* 0x000fe20003800000 */
[----:B0-----:R-:W-:-:S13]  /*4b60*/  ISETP.GE.AND P0, PT, R17, R22, PT ;  /* 0x000000161100720c */ /* 0x001fda0003f06270 */
[----:B------:R-:W-:Y:S05]  /*4b70*/  @P0 BRA `(.L_x_52783) ;  /* 0x000001b000000947 */ /* 0x000fea0003800000 */
[----:B-----5:R-:W-:Y:S02]  /*4b80*/  PRMT R2, R23, 0x9910, RZ ;  /* 0x0000991017027816 */ /* 0x020fe400000000ff */
[----:B------:R-:W-:Y:S02]  /*4b90*/  PRMT R4, RZ, 0x7610, R4 ;  /* 0x00007610ff047816 */ /* 0x000fe40000000004 */
[----:B------:R-:W-:-:S13]  /*4ba0*/  ISETP.GE.AND P0, PT, R2, RZ, PT ;  /* 0x000000ff0200720c */ /* 0x000fda0003f06270 */
[----:B------:R-:W-:Y:S05]  /*4bb0*/  @!P0 BRA `(.L_x_52783) ;  /* 0x0000017000008947 */ /* 0x000fea0003800000 */
[----:B------:R-:W-:Y:S01]  /*4bc0*/  ISETP.NE.AND P0, PT, R2, RZ, PT ;  /* 0x000000ff0200720c */ /* 0x000fe20003f05270 */
[----:B------:R-:W-:-:S12]  /*4bd0*/  IMAD.MOV.U32 R4, RZ, RZ, 0x1 ;  /* 0x00000001ff047424 */ /* 0x000fd800078e00ff */
[----:B------:R-:W-:Y:S05]  /*4be0*/  @!P0 BRA `(.L_x_52783) ;  /* 0x0000014000008947 */ /* 0x000fea0003800000 */
[----:B------:R-:W-:Y:S02]  /*4bf0*/  IMAD.MOV.U32 R4, RZ, RZ, 0x1 ;  /* 0x00000001ff047424 */ /* 0x000fe400078e00ff */
[----:B------:R-:W-:Y:S02]  /*4c00*/  IMAD.MOV.U32 R2, RZ, RZ, R0 ;  /* 0x000000ffff027224 */ /* 0x000fe400078e0000 */
.L_x_52784:
[C---:B------:R-:W-:Y:S02]  /*4c10*/  LOP3.LUT R3, R23.reuse, 0x1, RZ, 0xc0, !PT ;  /* 0x0000000117037812 */ /* 0x040fe400078ec0ff */
[----:B------:R-:W-:Y:S02]  /*4c20*/  LOP3.LUT R6, R23, 0xffff, RZ, 0xc0, !PT ;  /* 0x0000ffff17067812 */ /* 0x000fe400078ec0ff */
[----:B------:R-:W-:Y:S02]  /*4c30*/  ISETP.NE.U32.AND P0, PT, R3, 0x1, PT ;  /* 0x000000010300780c */ /* 0x000fe40003f05070 */
[----:B------:R-:W-:Y:S02]  /*4c40*/  LEA.HI R3, R6, R23, RZ, 0x11 ;  /* 0x0000001706037211 */ /* 0x000fe400078f88ff */
[----:B------:R-:W-:-:S02]  /*4c50*/  IADD3 R23, R23, 0x1, RZ ;  /* 0x0000000117177810 */ /* 0x000fc40007ffe0ff */
[----:B------:R-:W-:Y:S02]  /*4c60*/  PRMT R6, R3, 0x9910, RZ ;  /* 0x0000991003067816 */ /* 0x000fe400000000ff */
[----:B------:R-:W-:Y:S02]  /*4c70*/  LOP3.LUT R3, R23, 0xffff, RZ, 0xc0, !PT ;  /* 0x0000ffff17037812 */ /* 0x000fe400078ec0ff */
[C---:B------:R-:W-:Y:S01]  /*4c80*/  PRMT R7, R2.reuse, 0x9910, RZ ;  /* 0x0000991002077816 */ /* 0x040fe200000000ff */
[----:B------:R-:W-:Y:S01]  /*4c90*/  IMAD.MOV.U32 R23, RZ, RZ, R6 ;  /* 0x000000ffff177224 */ /* 0x000fe200078e0006 */
[----:B------:R-:W-:Y:S02]  /*4ca0*/  SEL R2, R2, 0x1, !P0 ;  /* 0x0000000102027807 */ /* 0x000fe40004000000 */
[----:B------:R-:W-:Y:S02]  /*4cb0*/  ISETP.GT.U32.AND P0, PT, R3, 0x2, PT ;  /* 0x000000020300780c */ /* 0x000fe40003f04070 */
[----:B------:R-:W-:-:S02]  /*4cc0*/  PRMT R5, R4, 0x9910, RZ ;  /* 0x0000991004057816 */ /* 0x000fc400000000ff */
[----:B------:R-:W-:Y:S01]  /*4cd0*/  PRMT R4, R2, 0x9910, RZ ;  /* 0x0000991002047816 */ /* 0x000fe200000000ff */
[----:B------:R-:W-:Y:S01]  /*4ce0*/  IMAD.MOV.U32 R2, RZ, RZ, R7 ;  /* 0x000000ffff027224 */ /* 0x000fe200078e0007 */
[----:B------:R-:W-:-:S03]  /*4cf0*/  SHF.R.S32.HI R23, RZ, 0x1, R23 ;  /* 0x00000001ff177819 */ /* 0x000fc60000011417 */
[----:B------:R-:W-:Y:S02]  /*4d00*/  IMAD R2, R2, R2, RZ ;  /* 0x0000000202027224 */ /* 0x000fe400078e02ff */
[----:B------:R-:W-:Y:S02]  /*4d10*/  IMAD R4, R4, R5, RZ ;  /* 0x0000000504047224 */ /* 0x000fe400078e02ff */
[----:B------:R-:W-:Y:S05]  /*4d20*/  @P0 BRA `(.L_x_52784) ;  /* 0xfffffee000000947 */ /* 0x000fea000383ffff */
.L_x_52783:
[----:B------:R-:W-:Y:S05]  /*4d30*/  BSYNC B2 ;  /* 0x0000000000027941 */ /* 0x000fea0003800000 */
.L_x_52782:
[----:B------:R-:W-:Y:S01]  /*4d40*/  IADD3 R3, R17, 0x80, RZ ;  /* 0x0000008011037810 */ /* 0x000fe20007ffe0ff */
[----:B------:R-:W-:Y:S03]  /*4d50*/  BSSY B2, `(.L_x_52785) ;  /* 0x000001d000027945 */ /* 0x000fe60003800000 */
[----:B------:R-:W-:-:S13]  /*4d60*/  ISETP.GE.AND P0, PT, R3, R22, PT ;  /* 0x000000160300720c */ /* 0x000fda0003f06270 */
[----:B------:R-:W-:Y:S05]  /*4d70*/  @P0 BRA `(.L_x_52786) ;  /* 0x000001a000000947 */ /* 0x000fea0003800000 */
[----:B-1---5:R-:W-:Y:S02]  /*4d80*/  PRMT R3, R19, 0x9910, RZ ;  /* 0x0000991013037816 */ /* 0x022fe400000000ff */
        /* <DEDUP_REMOVED lines=8> */
.L_x_52787:
[C---:B------:R-:W-:Y:S02]  /*4e10*/  LOP3.LUT R5, R19.reuse, 0x1, RZ, 0xc0, !PT ;  /* 0x0000000113057812 */ /* 0x040fe400078ec0ff */
[----:B------:R-:W-:Y:S02]  /*4e20*/  LOP3.LUT R6, R19, 0xffff, RZ, 0xc0, !PT ;  /* 0x0000ffff13067812 */ /* 0x000fe400078ec0ff */
[----:B------:R-:W-:Y:S02]  /*4e30*/  ISETP.NE.U32.AND P0, PT, R5, 0x1, PT ;  /* 0x000000010500780c */ /* 0x000fe40003f05070 */
[----:B------:R-:W-:Y:S02]  /*4e40*/  PRMT R7, R2, 0x9910, RZ ;  /* 0x0000991002077816 */ /* 0x000fe400000000ff */
[----:B------:R-:W-:-:S02]  /*4e50*/  PRMT R5, R3, 0x9910, RZ ;  /* 0x0000991003057816 */ /* 0x000fc400000000ff */
[----:B------:R-:W-:Y:S02]  /*4e60*/  SEL R2, R3, 0x1, !P0 ;  /* 0x0000000103027807 */ /* 0x000fe40004000000 */
[----:B------:R-:W-:Y:S02]  /*4e70*/  LEA.HI R3, R6, R19, RZ, 0x11 ;  /* 0x0000001306037211 */ /* 0x000fe400078f88ff */
[----:B------:R-:W-:Y:S02]  /*4e80*/  IADD3 R19, R19, 0x1, RZ ;  /* 0x0000000113137810 */ /* 0x000fe40007ffe0ff */
[----:B------:R-:W-:Y:S02]  /*4e90*/  PRMT R6, R3, 0x9910, RZ ;  /* 0x0000991003067816 */ /* 0x000fe400000000ff */
[----:B------:R-:W-:Y:S02]  /*4ea0*/  LOP3.LUT R3, R19, 0xffff, RZ, 0xc0, !PT ;  /* 0x0000ffff13037812 */ /* 0x000fe400078ec0ff */
[----:B------:R-:W-:Y:S01]  /*4eb0*/  PRMT R2, R2, 0x9910, RZ ;  /* 0x0000991002027816 */ /* 0x000fe200000000ff */
[----:B------:R-:W-:Y:S01]  /*4ec0*/  IMAD.MOV.U32 R19, RZ, RZ, R6 ;  /* 0x000000ffff137224 */ /* 0x000fe200078e0006 */
[----:B------:R-:W-:Y:S01]  /*4ed0*/  ISETP.GT.U32.AND P0, PT, R3, 0x2, PT ;  /* 0x000000020300780c */ /* 0x000fe20003f04070 */
[----:B------:R-:W-:-:S02]  /*4ee0*/  IMAD R3, R5, R5, RZ ;  /* 0x0000000505037224 */ /* 0x000fc400078e02ff */
[----:B------:R-:W-:Y:S01]  /*4ef0*/  IMAD R2, R2, R7, RZ ;  /* 0x0000000702027224 */ /* 0x000fe200078e02ff */
[----:B------:R-:W-:-:S09]  /*4f00*/  SHF.R.S32.HI R19, RZ, 0x1, R19 ;  /* 0x00000001ff137819 */ /* 0x000fd20000011413 */
[----:B------:R-:W-:Y:S05]  /*4f10*/  @P0 BRA `(.L_x_52787) ;  /* 0xfffffef000000947 */ /* 0x000fea000383ffff */
.L_x_52786:
[----:B------:R-:W-:Y:S05]  /*4f20*/  BSYNC B2 ;  /* 0x0000000000027941 */ /* 0x000fea0003800000 */
.L_x_52785:
[----:B------:R-:W-:Y:S01]  /*4f30*/  IADD3 R3, R17, 0x100, RZ ;  /* 0x0000010011037810 */ /* 0x000fe20007ffe0ff */
[----:B------:R-:W-:Y:S03]  /*4f40*/  BSSY B2, `(.L_x_52788) ;  /* 0x000001d000027945 */ /* 0x000fe60003800000 */
[----:B------:R-:W-:-:S13]  /*4f50*/  ISETP.GE.AND P0, PT, R3, R22, PT ;  /* 0x000000160300720c */ /* 0x000fda0003f06270 */
[----:B------:R-:W-:Y:S05]  /*4f60*/  @P0 BRA `(.L_x_52789) ;  /* 0x000001a000000947 */ /* 0x000fea0003800000 */
[----:B--2--5:R-:W-:Y:S02]  /*4f70*/  PRMT R3, R26, 0x9910, RZ ;  /* 0x000099101a037816 */ /* 0x024fe400000000ff */
[----:B-1----:R-:W-:Y:S02]  /*4f80*/  PRMT R19, RZ, 0x7610, R19 ;  /* 0x00007610ff137816 */ /* 0x002fe40000000013 */
[----:B------:R-:W-:-:S13]  /*4f90*/  ISETP.GE.AND P0, PT, R3, RZ, PT ;  /* 0x000000ff0300720c */ /* 0x000fda0003f06270 */
[----:B------:R-:W-:Y:S05]  /*4fa0*/  @!P0 BRA `(.L_x_52789) ;  /* 0x0000016000008947 */ /* 0x000fea0003800000 */
[----:B------:R-:W-:Y:S01]  /*4fb0*/  ISETP.NE.AND P0, PT, R3, RZ, PT ;  /* 0x000000ff0300720c */ /* 0x000fe20003f05270 */
[----:B------:R-:W-:-:S12]  /*4fc0*/  IMAD.MOV.U32 R19, RZ, RZ, 0x1 ;  /* 0x00000001ff137424 */ /* 0x000fd800078e00ff */
[----:B------:R-:W-:Y:S05]  /*4fd0*/  @!P0 BRA `(.L_x_52789) ;  /* 0x0000013000008947 */ /* 0x000fea0003800000 */
[----:B------:R-:W-:Y:S02]  /*4fe0*/  IMAD.MOV.U32 R19, RZ, RZ, 0x1 ;  /* 0x00000001ff137424 */ /* 0x000fe400078e00ff */
.L_x_52790:
[----:B------:R-:W-:Y:S02]  /*4ff0*/  LOP3.LUT R3, R26, 0x1, RZ, 0xc0, !PT ;  /* 0x000000011a037812 */ /* 0x000fe400078ec0ff */
[----:B------:R-:W-:Y:S02]  /*5000*/  PRMT R5, R0, 0x9910, RZ ;  /* 0x0000991000057816 */ /* 0x000fe400000000ff */
[----:B------:R-:W-:Y:S02]  /*5010*/  ISETP.NE.U32.AND P0, PT, R3, 0x1, PT ;  /* 0x000000010300780c */ /* 0x000fe40003f05070 */
[----:B------:R-:W-:Y:S02]  /*5020*/  LOP3.LUT R3, R26, 0xffff, RZ, 0xc0, !PT ;  /* 0x0000ffff1a037812 */ /* 0x000fe400078ec0ff */
[----:B------:R-:W-:Y:S02]  /*5030*/  SEL R0, R0, 0x1, !P0 ;  /* 0x0000000100007807 */ /* 0x000fe40004000000 */
[----:B------:R-:W-:-:S02]  /*5040*/  LEA.HI R3, R3, R26, RZ, 0x11 ;  /* 0x0000001a03037211 */ /* 0x000fc400078f88ff */
[----:B------:R-:W-:Y:S02]  /*5050*/  PRMT R6, R19, 0x9910, RZ ;  /* 0x0000991013067816 */ /* 0x000fe400000000ff */
[----:B------:R-:W-:Y:S02]  /*5060*/  IADD3 R26, R26, 0x1, RZ ;  /* 0x000000011a1a7810 */ /* 0x000fe40007ffe0ff */
[----:B------:R-:W-:Y:S01]  /*5070*/  PRMT R19, R0, 0x9910, RZ ;  /* 0x0000991000137816 */ /* 0x000fe200000000ff */
[----:B------:R-:W-:Y:S01]  /*5080*/  IMAD.MOV.U32 R0, RZ, RZ, R5 ;  /* 0x000000ffff007224 */ /* 0x000fe200078e0005 */
[----:B------:R-:W-:Y:S02]  /*5090*/  PRMT R5, R3, 0x9910, RZ ;  /* 0x0000991003057816 */ /* 0x000fe400000000ff */
[----:B------:R-:W-:Y:S01]  /*50a0*/  LOP3.LUT R3, R26, 0xffff, RZ, 0xc0, !PT ;  /* 0x0000ffff1a037812 */ /* 0x000fe200078ec0ff */
[----:B------:R-:W-:Y:S02]  /*50b0*/  IMAD R0, R0, R0, RZ ;  /* 0x0000000000007224 */ /* 0x000fe400078e02ff */
[----:B------:R-:W-:Y:S01]  /*50c0*/  IMAD.MOV.U32 R26, RZ, RZ, R5 ;  /* 0x000000ffff1a7224 */ /* 0x000fe200078e0005 */
[----:B------:R-:W-:Y:S01]  /*50d0*/  ISETP.GT.U32.AND P0, PT, R3, 0x2, PT ;  /* 0x000000020300780c */ /* 0x000fe20003f04070 */
[----:B------:R-:W-:-:S03]  /*50e0*/  IMAD R19, R19, R6, RZ ;  /* 0x0000000613137224 */ /* 0x000fc600078e02ff */
[----:B------:R-:W-:-:S09]  /*50f0*/  SHF.R.S32.HI R26, RZ, 0x1, R26 ;  /* 0x00000001ff1a7819 */ /* 0x000fd2000001141a */
[----:B------:R-:W-:Y:S05]  /*5100*/  @P0 BRA `(.L_x_52790) ;  /* 0xfffffee000000947 */ /* 0x000fea000383ffff */
.L_x_52789:
[----:B------:R-:W-:Y:S05]  /*5110*/  BSYNC B2 ;  /* 0x0000000000027941 */ /* 0x000fea0003800000 */
.L_x_52788:
[----:B------:R-:W-:-:S04]  /*5120*/  IADD3 R3, R17, 0x180, RZ ;  /* 0x0000018011037810 */ /* 0x000fc80007ffe0ff */
[----:B------:R-:W-:-:S13]  /*5130*/  ISETP.GE.AND P0, PT, R3, R22, PT ;  /* 0x000000160300720c */ /* 0x000fda0003f06270 */
[----:B------:R-:W-:Y:S05]  /*5140*/  @P0 BRA `(.L_x_52777) ;  /* 0x000001a000000947 */ /* 0x000fea0003800000 */
[----:B---3-5:R-:W-:Y:S02]  /*5150*/  PRMT R0, R25, 0x9910, RZ ;  /* 0x0000991019007816 */ /* 0x028fe400000000ff */
[----:B------:R-:W-:Y:S02]  /*5160*/  PRMT R18, RZ, 0x7610, R18 ;  /* 0x00007610ff127816 */ /* 0x000fe40000000012 */
[----:B------:R-:W-:-:S13]  /*5170*/  ISETP.GE.AND P0, PT, R0, RZ, PT ;  /* 0x000000ff0000720c */ /* 0x000fda0003f06270 */
[----:B------:R-:W-:Y:S05]  /*5180*/  @!P0 BRA `(.L_x_52777) ;  /* 0x0000016000008947 */ /* 0x000fea0003800000 */
[----:B------:R-:W-:Y:S01]  /*5190*/  ISETP.NE.AND P0, PT, R0, RZ, PT ;  /* 0x000000ff0000720c */ /* 0x000fe20003f05270 */
[----:B------:R-:W-:-:S12]  /*51a0*/  IMAD.MOV.U32 R18, RZ, RZ, 0x1 ;  /* 0x00000001ff127424 */ /* 0x000fd800078e00ff */
[----:B------:R-:W-:Y:S05]  /*51b0*/  @!P0 BRA `(.L_x_52777) ;  /* 0x0000013000008947 */ /* 0x000fea0003800000 */
[----:B------:R-:W-:Y:S02]  /*51c0*/  IMAD.MOV.U32 R18, RZ, RZ, 0x1 ;  /* 0x00000001ff127424 */ /* 0x000fe400078e00ff */
.L_x_52791:
[C---:B------:R-:W-:Y:S02]  /*51d0*/  LOP3.LUT R0, R25.reuse, 0x1, RZ, 0xc0, !PT ;  /* 0x0000000119007812 */ /* 0x040fe400078ec0ff */
        /* <DEDUP_REMOVED lines=17> */
.L_x_52777:
[----:B------:R-:W-:Y:S05]  /*52f0*/  BSYNC B0 ;  /* 0x0000000000007941 */ /* 0x000fea0003800000 */
.L_x_52757:
[----:B------:R-:W-:Y:S05]  /*5300*/  BRA `(.L_x_52792) ;  /* 0x0000011000007947 */ /* 0x000fea0003800000 */
.L_x_52756:
[----:B------:R-:W0:Y:S01]  /*5310*/  S2R R17, SR_TID.X ;  /* 0x0000000000117919 */ /* 0x000e220000002100 */
[----:B-1---5:R-:W-:Y:S02]  /*5320*/  IMAD.MOV.U32 R19, RZ, RZ, 0x1 ;  /* 0x00000001ff137424 */ /* 0x022fe400078e00ff */
[----:B------:R-:W-:Y:S02]  /*5330*/  IMAD.MOV.U32 R2, RZ, RZ, 0x1 ;  /* 0x00000001ff027424 */ /* 0x000fe400078e00ff */
[----:B------:R-:W-:Y:S01]  /*5340*/  IMAD.MOV.U32 R4, RZ, RZ, 0x1 ;  /* 0x00000001ff047424 */ /* 0x000fe200078e00ff */
[----:B0-----:R-:W-:-:S04]  /*5350*/  IADD3 R3, R17, 0x180, RZ ;  /* 0x0000018011037810 */ /* 0x001fc80007ffe0ff */
[----:B------:R-:W-:-:S13]  /*5360*/  ISETP.GE.AND P0, PT, R3, R22, PT ;  /* 0x000000160300720c */ /* 0x000fda0003f06270 */
[----:B------:R-:W-:Y:S05]  /*5370*/  @P0 BRA `(.L_x_52792) ;  /* 0x000000a000000947 */ /* 0x000fea0003800000 */
[----:B---3--:R-:W-:Y:S01]  /*5380*/  PRMT R0, R25, 0x9910, RZ ;  /* 0x0000991019007816 */ /* 0x008fe200000000ff */
[----:B------:R-:W-:Y:S02]  /*5390*/  IMAD.MOV.U32 R18, RZ, RZ, 0x1 ;  /* 0x00000001ff127424 */ /* 0x000fe400078e00ff */
[----:B------:R-:W-:Y:S01]  /*53a0*/  IMAD.MOV.U32 R19, RZ, RZ, 0x1 ;  /* 0x00000001ff137424 */ /* 0x000fe200078e00ff */
[----:B------:R-:W-:Y:S01]  /*53b0*/  ISETP.GE.AND P0, PT, R0, 0x1, PT ;  /* 0x000000010000780c */ /* 0x000fe20003f06270 */
[----:B------:R-:W-:Y:S02]  /*53c0*/  IMAD.MOV.U32 R2, RZ, RZ, 0x1 ;  /* 0x00000001ff027424 */ /* 0x000fe400078e00ff */
[----:B------:R-:W-:-:S10]  /*53d0*/  IMAD.MOV.U32 R4, RZ, RZ, 0x1 ;  /* 0x00000001ff047424 */ /* 0x000fd400078e00ff */
[----:B------:R-:W-:Y:S05]  /*53e0*/  @!P0 BRA `(.L_x_52792) ;  /* 0x0000003000008947 */ /* 0x000fea0003800000 */
[----:B------:R-:W-:Y:S02]  /*53f0*/  IMAD.MOV.U32 R19, RZ, RZ, 0x1 ;  /* 0x00000001ff137424 */ /* 0x000fe400078e00ff */
[----:B------:R-:W-:Y:S02]  /*5400*/  IMAD.MOV.U32 R2, RZ, RZ, 0x1 ;  /* 0x00000001ff027424 */ /* 0x000fe400078e00ff */
[----:B------:R-:W-:Y:S02]  /*5410*/  IMAD.MOV.U32 R4, RZ, RZ, 0x1 ;  /* 0x00000001ff047424 */ /* 0x000fe400078e00ff */
.L_x_52792:
[----:B------:R-:W-:Y:S05]  /*5420*/  BSYNC B1 ;  /* 0x0000000000017941 */ /* 0x000fea0003800000 */
.L_x_52755:
[----:B-----5:R-:W0:Y:S01]  /*5430*/  LDC.U8 R23, c[0x0][0x194] ;  /* 0x00006500ff177b82 */ /* 0x020e220000000000 */
        /* <DEDUP_REMOVED lines=21> */
.L_x_52798:
[----:B------:R0:W-:Y:S01]  /*5590*/  STG.E.U8 [R8.64], R4 ;  /* 0x0000000408007986 */ /* 0x0001e2000c101124 */
[----:B------:R-:W-:Y:S05]  /*55a0*/  BRA `(.L_x_52800) ;  /* 0x00000da000007947 */ /* 0x000fea0003800000 */
.L_x_52797:
        /* <DEDUP_REMOVED lines=10> */
.L_x_52802:
[----:B------:R-:W-:-:S05]  /*5650*/  PRMT R3, R4, 0x9910, RZ ;  /* 0x0000991004037816 */ /* 0x000fca00000000ff */
[----:B------:R0:W-:Y:S01]  /*5660*/  STG.E [R8.64], R3 ;  /* 0x0000000308007986 */ /* 0x0001e2000c101924 */
[----:B------:R-:W-:Y:S05]  /*5670*/  BRA `(.L_x_52800) ;  /* 0x00000cd000007947 */ /* 0x000fea0003800000 */
.L_x_52801:
[----:B------:R0:W-:Y:S01]  /*5680*/  STG.E.U16 [R8.64], R4 ;  /* 0x0000000408007986 */ /* 0x0001e2000c101524 */
[----:B------:R-:W-:Y:S05]  /*5690*/  BRA `(.L_x_52800) ;  /* 0x00000cb000007947 */ /* 0x000fea0003800000 */
.L_x_52796:
        /* <DEDUP_REMOVED lines=9> */
.L_x_52804:
[----:B------:R-:W0:Y:S02]  /*5730*/  I2F.S16 R0, R4 ;  /* 0x0000000400007306 */ /* 0x000e240000101400 */
[----:B0-----:R-:W-:-:S05]  /*5740*/  F2FP.PACK_AB R0, RZ, R0 ;  /* 0x00000000ff00723e */ /* 0x001fca00000000ff */
[----:B------:R0:W-:Y:S01]  /*5750*/  STG.E.U16 [R8.64], R0 ;  /* 0x0000000008007986 */ /* 0x0001e2000c101524 */
[----:B------:R-:W-:Y:S05]  /*5760*/  BRA `(.L_x_52800) ;  /* 0x00000be000007947 */ /* 0x000fea0003800000 */
.L_x_52803:
        /* <DEDUP_REMOVED lines=10> */
.L_x_52806:
[----:B------:R-:W0:Y:S02]  /*5810*/  I2F.S16 R4, R4 ;  /* 0x0000000400047306 */ /* 0x000e240000101400 */
[----:B0-----:R-:W-:-:S04]  /*5820*/  F2FP.PACK_AB R3, RZ, R4 ;  /* 0x00000004ff03723e */ /* 0x001fc800000000ff */
[----:B------:R-:W-:-:S05]  /*5830*/  PRMT R3, R3, 0x5410, RZ ;  /* 0x0000541003037816 */ /* 0x000fca00000000ff */
[----:B------:R0:W-:Y:S01]  /*5840*/  STG.E [R8.64], R3 ;  /* 0x0000000308007986 */ /* 0x0001e2000c101924 */
[----:B------:R-:W-:Y:S05]  /*5850*/  BRA `(.L_x_52800) ;  /* 0x00000af000007947 */ /* 0x000fea0003800000 */
.L_x_52805:
[----:B------:R-:W0:Y:S02]  /*5860*/  I2F.F64.S16 R4, R4 ;  /* 0x0000000400047312 */ /* 0x000e240000101c00 */
[----:B0-----:R0:W-:Y:S01]  /*5870*/  STG.E.64 [R8.64], R4 ;  /* 0x0000000408007986 */ /* 0x0011e2000c101b24 */
[----:B------:R-:W-:Y:S05]  /*5880*/  BRA `(.L_x_52800) ;  /* 0x00000ac000007947 */ /* 0x000fea0003800000 */
.L_x_52795:
        /* <DEDUP_REMOVED lines=13> */
.L_x_52809:
[----:B------:R-:W0:Y:S01]  /*5960*/  I2F.F64.S16 R4, R4 ;  /* 0x0000000400047312 */ /* 0x000e220000101c00 */
[----:B------:R-:W-:-:S05]  /*5970*/  CS2R R6, SRZ ;  /* 0x0000000000067805 */ /* 0x000fca000001ff00 */
[----:B0-----:R0:W-:Y:S01]  /*5980*/  STG.E.128 [R8.64], R4 ;  /* 0x0000000408007986 */ /* 0x0011e2000c101d24 */
[----:B------:R-:W-:Y:S05]  /*5990*/  BRA `(.L_x_52800) ;  /* 0x000009b000007947 */ /* 0x000fea0003800000 */
.L_x_52808:
        /* <DEDUP_REMOVED lines=21> */
.L_x_52813:
[----:B------:R-:W-:Y:S05]  /*5af0*/  BSYNC B0 ;  /* 0x0000000000007941 */ /* 0x000fea0003800000 */
.L_x_52812:
[----:B------:R-:W-:-:S05]  /*5b00*/  LOP3.LUT R5, R0, R5, RZ, 0xfc, !PT ;  /* 0x0000000500057212 */ /* 0x000fca00078efcff */
[----:B------:R0:W-:Y:S01]  /*5b10*/  STG.E.U8 [R8.64], R5 ;  /* 0x0000000508007986 */ /* 0x0001e2000c101124 */
[----:B------:R-:W-:Y:S05]  /*5b20*/  BRA `(.L_x_52800) ;  /* 0x0000082000007947 */ /* 0x000fea0003800000 */
.L_x_52811:
        /* <DEDUP_REMOVED lines=13> */
.L_x_52815:
[----:B------:R-:W-:Y:S01]  /*5c00*/  IMAD.MOV.U32 R0, RZ, RZ, 0x7f ;  /* 0x0000007fff007424 */ /* 0x000fe200078e00ff */
[----:B------:R-:W-:-:S04]  /*5c10*/  ISETP.GT.U32.AND P0, PT, R3, 0x7f800000, PT ;  /* 0x7f8000000300780c */ /* 0x000fc80003f04070 */
[----:B------:R-:W-:-:S04]  /*5c20*/  SEL R0, R0, 0x7c, P0 ;  /* 0x0000007c00007807 */ /* 0x000fc80000000000 */
.L_x_52816:
[----:B------:R-:W-:Y:S05]  /*5c30*/  BSYNC B0 ;  /* 0x0000000000007941 */ /* 0x000fea0003800000 */
.L_x_52814:
[----:B------:R-:W-:-:S04]  /*5c40*/  LOP3.LUT R3, R5, 0x80000000, RZ, 0xc0, !PT ;  /* 0x8000000005037812 */ /* 0x000fc800078ec0ff */
[----:B------:R-:W-:-:S04]  /*5c50*/  SHF.R.U32.HI R3, RZ, 0x18, R3 ;  /* 0x00000018ff037819 */ /* 0x000fc80000011603 */
[----:B------:R-:W-:-:S05]  /*5c60*/  LOP3.LUT R3, R0, R3, RZ, 0xfc, !PT ;  /* 0x0000000300037212 */ /* 0x000fca00078efcff */
[----:B------:R0:W-:Y:S01]  /*5c70*/  STG.E.U8 [R8.64], R3 ;  /* 0x0000000308007986 */ /* 0x0001e2000c101124 */
[----:B------:R-:W-:Y:S05]  /*5c80*/  BRA `(.L_x_52800) ;  /* 0x000006c000007947 */ /* 0x000fea0003800000 */
.L_x_52810:
[----:B------:R-:W0:Y:S02]  /*5c90*/  I2F.S16 R0, R4 ;  /* 0x0000000400007306 */ /* 0x000e240000101400 */
[----:B0-----:R-:W-:-:S05]  /*5ca0*/  F2FP.BF16.PACK_AB R0, RZ, R0 ;  /* 0x00000000ff00723e */ /* 0x001fca00000010ff */
[----:B------:R0:W-:Y:S01]  /*5cb0*/  STG.E.U16 [R8.64], R0 ;  /* 0x0000000008007986 */ /* 0x0001e2000c101524 */
[----:B------:R-:W-:Y:S05]  /*5cc0*/  BRA `(.L_x_52800) ;  /* 0x0000068000007947 */ /* 0x000fea0003800000 */
.L_x_52807:
        /* <DEDUP_REMOVED lines=10> */
.L_x_52819:
        /* <DEDUP_REMOVED lines=17> */
.L_x_52822:
[----:B------:R-:W-:-:S04]  /*5e80*/  LOP3.LUT R0, R7, 0x80000000, RZ, 0xc0, !PT ;  /* 0x8000000007007812 */ /* 0x000fc800078ec0ff */
[----:B------:R-:W-:-:S04]  /*5e90*/  SHF.R.U32.HI R0, RZ, 0x18, R0 ;  /* 0x00000018ff007819 */ /* 0x000fc80000011600 */
[----:B------:R-:W-:Y:S02]  /*5ea0*/  LOP3.LUT R0, R3, R0, RZ, 0xfc, !PT ;  /* 0x0000000003007212 */ /* 0x000fe400078efcff */
.L_x_52821:
[----:B------:R-:W-:Y:S05]  /*5eb0*/  BSYNC B0 ;  /* 0x0000000000007941 */ /* 0x000fea0003800000 */
.L_x_52820:
[----:B------:R0:W-:Y:S01]  /*5ec0*/  STG.E.U8 [R8.64], R0 ;  /* 0x0000000008007986 */ /* 0x0001e2000c101124 */
[----:B------:R-:W-:Y:S05]  /*5ed0*/  BRA `(.L_x_52800) ;  /* 0x0000047000007947 */ /* 0x000fea0003800000 */
.L_x_52818:
        /* <DEDUP_REMOVED lines=17> */
.L_x_52825:
[----:B------:R-:W-:-:S04]  /*5ff0*/  LOP3.LUT R0, R7, 0x80000000, RZ, 0xc0, !PT ;  /* 0x8000000007007812 */ /* 0x000fc800078ec0ff */
[----:B------:R-:W-:-:S04]  /*6000*/  SHF.R.U32.HI R0, RZ, 0x18, R0 ;  /* 0x00000018ff007819 */ /* 0x000fc80000011600 */
[----:B------:R-:W-:Y:S02]  /*6010*/  LOP3.LUT R0, R3, R0, RZ, 0xfc, !PT ;  /* 0x0000000003007212 */ /* 0x000fe400078efcff */
.L_x_52824:
[----:B------:R-:W-:Y:S05]  /*6020*/  BSYNC B0 ;  /* 0x0000000000007941 */ /* 0x000fea0003800000 */
.L_x_52823:
[----:B------:R0:W-:Y:S01]  /*6030*/  STG.E.U8 [R8.64], R0 ;  /* 0x0000000008007986 */ /* 0x0001e2000c101124 */
[----:B------:R-:W-:Y:S05]  /*6040*/  BRA `(.L_x_52800) ;  /* 0x0000030000007947 */ /* 0x000fea0003800000 */
.L_x_52817:
        /* <DEDUP_REMOVED lines=22> */
.L_x_52799:
        /* <DEDUP_REMOVED lines=20> */
.L_x_52827:
[----:B------:R-:W-:-:S04]  /*62f0*/  PRMT R4, R4, 0x9910, RZ ;  /* 0x0000991004047816 */ /* 0x000fc800000000ff */
[----:B------:R-:W-:-:S05]  /*6300*/  SHF.R.S32.HI R5, RZ, 0x1f, R4 ;  /* 0x0000001fff057819 */ /* 0x000fca0000011404 */
[----:B------:R0:W-:Y:S01]  /*6310*/  STG.E.64 [R8.64], R4 ;  /* 0x0000000408007986 */ /* 0x0001e2000c101b24 */
[----:B------:R-:W-:Y:S05]  /*6320*/  BRA `(.L_x_52800) ;  /* 0x0000002000007947 */ /* 0x000fea0003800000 */
.L_x_52826:
[----:B------:R-:W-:-:S05]  /*6330*/  PRMT R3, R4, 0x9910, RZ ;  /* 0x0000991004037816 */ /* 0x000fca00000000ff */
[----:B------:R0:W-:Y:S02]  /*6340*/  STG.E [R8.64], R3 ;  /* 0x0000000308007986 */ /* 0x0001e4000c101924 */
.L_x_52800:
[----:B------:R-:W-:Y:S02]  /*6350*/  IADD3 R17, R17, 0x80, RZ ;  /* 0x0000008011117810 */ /* 0x000fe40007ffe0ff */
.L_x_52794:
[----:B------:R-:W-:Y:S05]  /*6360*/  BSYNC B6 ;  /* 0x0000000000067941 */ /* 0x000fea0003800000 */
.L_x_52793:
        /* <DEDUP_REMOVED lines=21> */
.L_x_52833:
[----:B------:R0:W-:Y:S01]  /*64c0*/  STG.E.U8 [R8.64], R2 ;  /* 0x0000000208007986 */ /* 0x0001e2000c101124 */
[----:B------:R-:W-:Y:S05]  /*64d0*/  BRA `(.L_x_52835) ;  /* 0x00000dc000007947 */ /* 0x000fea0003800000 */
.L_x_52832:
        /* <DEDUP_REMOVED lines=10> */
.L_x_52837:
[----:B------:R-:W-:-:S05]  /*6580*/  PRMT R3, R2, 0x9910, RZ ;  /* 0x0000991002037816 */ /* 0x000fca00000000ff */
[----:B------:R0:W-:Y:S01]  /*6590*/  STG.E [R8.64], R3 ;  /* 0x0000000308007986 */ /* 0x0001e2000c101924 */
[----:B------:R-:W-:Y:S05]  /*65a0*/  BRA `(.L_x_52835) ;  /* 0x00000cf000007947 */ /* 0x000fea0003800000 */
.L_x_52836:
[----:B------:R0:W-:Y:S01]  /*65b0*/  STG.E.U16 [R8.64], R2 ;  /* 0x0000000208007986 */ /* 0x0001e2000c101524 */
[----:B------:R-:W-:Y:S05]  /*65c0*/  BRA `(.L_x_52835) ;  /* 0x00000cd000007947 */ /* 0x000fea0003800000 */
.L_x_52831:
        /* <DEDUP_REMOVED lines=9> */
.L_x_52839:
[----:B------:R-:W0:Y:S02]  /*6660*/  I2F.S16 R0, R2 ;  /* 0x0000000200007306 */ /* 0x000e240000101400 */
[----:B0-----:R-:W-:-:S05]  /*6670*/  F2FP.PACK_AB R0, RZ, R0 ;  /* 0x00000000ff00723e */ /* 0x001fca00000000ff */
[----:B------:R0:W-:Y:S01]  /*6680*/  STG.E.U16 [R8.64], R0 ;  /* 0x0000000008007986 */ /* 0x0001e2000c101524 */
[----:B------:R-:W-:Y:S05]  /*6690*/  BRA `(.L_x_52835) ;  /* 0x00000c0000007947 */ /* 0x000fea0003800000 */
.L_x_52838:
        /* <DEDUP_REMOVED lines=10> */
.L_x_52841:
[----:B------:R-:W0:Y:S02]  /*6740*/  I2F.S16 R2, R2 ;  /* 0x0000000200027306 */ /* 0x000e240000101400 */
[----:B0-----:R-:W-:-:S04]  /*6750*/  F2FP.PACK_AB R3, RZ, R2 ;  /* 0x00000002ff03723e */ /* 0x001fc800000000ff */
[----:B------:R-:W-:-:S05]  /*6760*/  PRMT R3, R3, 0x5410, RZ ;  /* 0x0000541003037816 */ /* 0x000fca00000000ff */
[----:B------:R0:W-:Y:S01]  /*6770*/  STG.E [R8.64], R3 ;  /* 0x0000000308007986 */ /* 0x0001e2000c101924 */
[----:B------:R-:W-:Y:S05]  /*6780*/  BRA `(.L_x_52835) ;  /* 0x00000b1000007947 */ /* 0x000fea0003800000 */
.L_x_52840:
[----:B------:R-:W0:Y:S02]  /*6790*/  I2F.F64.S16 R2, R2 ;  /* 0x0000000200027312 */ /* 0x000e240000101c00 */
[----:B0-----:R0:W-:Y:S01]  /*67a0*/  STG.E.64 [R8.64], R2 ;  /* 0x0000000208007986 */ /* 0x0011e2000c101b24 */
[----:B------:R-:W-:Y:S05]  /*67b0*/  BRA `(.L_x_52835) ;  /* 0x00000ae000007947 */ /* 0x000fea0003800000 */
.L_x_52830:
        /* <DEDUP_REMOVED lines=13> */
.L_x_52844:
[----:B------:R-:W0:Y:S01]  /*6890*/  I2F.F64.S16 R4, R2 ;  /* 0x0000000200047312 */ /* 0x000e220000101c00 */
[----:B------:R-:W-:-:S05]  /*68a0*/  CS2R R6, SRZ ;  /* 0x0000000000067805 */ /* 0x000fca000001ff00 */
[----:B0-----:R0:W-:Y:S01]  /*68b0*/  STG.E.128 [R8.64], R4 ;  /* 0x0000000408007986 */ /* 0x0011e2000c101d24 */
[----:B------:R-:W-:Y:S05]  /*68c0*/  BRA `(.L_x_52835) ;  /* 0x000009d000007947 */ /* 0x000fea0003800000 */
.L_x_52843:
        /* <DEDUP_REMOVED lines=21> */
.L_x_52848:
[----:B------:R-:W-:Y:S05]  /*6a20*/  BSYNC B0 ;  /* 0x0000000000007941 */ /* 0x000fea0003800000 */
.L_x_52847:
[----:B------:R-:W-:-:S05]  /*6a30*/  LOP3.LUT R3, R0, R3, RZ, 0xfc, !PT ;  /* 0x0000000300037212 */ /* 0x000fca00078efcff */
[----:B------:R0:W-:Y:S01]  /*6a40*/  STG.E.U8 [R8.64], R3 ;  /* 0x0000000308007986 */ /* 0x0001e2000c101124 */
[----:B------:R-:W-:Y:S05]  /*6a50*/  BRA `(.L_x_52835) ;  /* 0x0000084000007947 */ /* 0x000fea0003800000 */
.L_x_52846:
        /* <DEDUP_REMOVED lines=13> */
.L_x_52850:
[----:B------:R-:W-:Y:S01]  /*6b30*/  IMAD.MOV.U32 R0, RZ, RZ, 0x7f ;  /* 0x0000007fff007424 */ /* 0x000fe200078e00ff */
[----:B------:R-:W-:-:S04]  /*6b40*/  ISETP.GT.U32.AND P0, PT, R3, 0x7f800000, PT ;  /* 0x7f8000000300780c */ /* 0x000fc80003f04070 */
[----:B------:R-:W-:-:S04]  /*6b50*/  SEL R0, R0, 0x7c, P0 ;  /* 0x0000007c00007807 */ /* 0x000fc80000000000 */
.L_x_52851:
[----:B------:R-:W-:Y:S05]  /*6b60*/  BSYNC B0 ;  /* 0x0000000000007941 */ /* 0x000fea0003800000 */
.L_x_52849:
[----:B------:R-:W-:-:S04]  /*6b70*/  LOP3.LUT R2, R5, 0x80000000, RZ, 0xc0, !PT ;  /* 0x8000000005027812 */ /* 0x000fc800078ec0ff */
[----:B------:R-:W-:-:S04]  /*6b80*/  SHF.R.U32.HI R3, RZ, 0x18, R2 ;  /* 0x00000018ff037819 */ /* 0x000fc80000011602 */
[----:B------:R-:W-:-:S05]  /*6b90*/  LOP3.LUT R3, R0, R3, RZ, 0xfc, !PT ;  /* 0x0000000300037212 */ /* 0x000fca00078efcff */
[----:B------:R0:W-:Y:S01]  /*6ba0*/  STG.E.U8 [R8.64], R3 ;  /* 0x0000000308007986 */ /* 0x0001e2000c101124 */
[----:B------:R-:W-:Y:S05]  /*6bb0*/  BRA `(.L_x_52835) ;  /* 0x000006e000007947 */ /* 0x000fea0003800000 */
.L_x_52845:
[----:B------:R-:W0:Y:S02]  /*6bc0*/  I2F.S16 R0, R2 ;  /* 0x0000000200007306 */ /* 0x000e240000101400 */
[----:B0-----:R-:W-:-:S05]  /*6bd0*/  F2FP.BF16.PACK_AB R0, RZ, R0 ;  /* 0x00000000ff00723e */ /* 0x001fca00000010ff */
[----:B------:R0:W-:Y:S01]  /*6be0*/  STG.E.U16 [R8.64], R0 ;  /* 0x0000000008007986 */ /* 0x0001e2000c101524 */
[----:B------:R-:W-:Y:S05]  /*6bf0*/  BRA `(.L_x_52835) ;  /* 0x000006a000007947 */ /* 0x000fea0003800000 */
.L_x_52842:
        /* <DEDUP_REMOVED lines=10> */
.L_x_52854:
        /* <DEDUP_REMOVED lines=17> */
.L_x_52857:
[----:B------:R-:W-:-:S04]  /*6db0*/  LOP3.LUT R2, R5, 0x80000000, RZ, 0xc0, !PT ;  /* 0x8000000005027812 */ /* 0x000fc800078ec0ff */
[----:B------:R-:W-:-:S04]  /*6dc0*/  SHF.R.U32.HI R3, RZ, 0x18, R2 ;  /* 0x00000018ff037819 */ /* 0x000fc80000011602 */
[----:B------:R-:W-:-:S04]  /*6dd0*/  LOP3.LUT R0, R0, R3, RZ, 0xfc, !PT ;  /* 0x0000000300007212 */ /* 0x000fc800078efcff */
[----:B------:R-:W-:Y:S02]  /*6de0*/  PRMT R4, R0, 0x7610, R4 ;  /* 0x0000761000047816 */ /* 0x000fe40000000004 */
.L_x_52856:
[----:B------:R-:W-:Y:S05]  /*6df0*/  BSYNC B0 ;  /* 0x0000000000007941 */ /* 0x000fea0003800000 */
.L_x_52855:
[----:B------:R0:W-:Y:S01]  /*6e00*/  STG.E.U8 [R8.64], R4 ;  /* 0x0000000408007986 */ /* 0x0001e2000c101124 */
[----:B------:R-:W-:Y:S05]  /*6e10*/  BRA `(.L_x_52835) ;  /* 0x0000048000007947 */ /* 0x000fea0003800000 */
.L_x_52853:
        /* <DEDUP_REMOVED lines=17> */
.L_x_52860:
[----:B------:R-:W-:-:S04]  /*6f30*/  LOP3.LUT R2, R5, 0x80000000, RZ, 0xc0, !PT ;  /* 0x8000000005027812 */ /* 0x000fc800078ec0ff */
[----:B------:R-:W-:-:S04]  /*6f40*/  SHF.R.U32.HI R3, RZ, 0x18, R2 ;  /* 0x00000018ff037819 */ /* 0x000fc80000011602 */
[----:B------:R-:W-:-:S04]  /*6f50*/  LOP3.LUT R0, R0, R3, RZ, 0xfc, !PT ;  /* 0x0000000300007212 */ /* 0x000fc800078efcff */
[----:B------:R-:W-:Y:S02]  /*6f60*/  PRMT R4, R0, 0x7610, R4 ;  /* 0x0000761000047816 */ /* 0x000fe40000000004 */
.L_x_52859:
[----:B------:R-:W-:Y:S05]  /*6f70*/  BSYNC B0 ;  /* 0x0000000000007941 */ /* 0x000fea0003800000 */
.L_x_52858:
[----:B------:R0:W-:Y:S01]  /*6f80*/  STG.E.U8 [R8.64], R4 ;  /* 0x0000000408007986 */ /* 0x0001e2000c101124 */
[----:B------:R-:W-:Y:S05]  /*6f90*/  BRA `(.L_x_52835) ;  /* 0x0000030000007947 */ /* 0x000fea0003800000 */
.L_x_52852:
        /* <DEDUP_REMOVED lines=22> */
.L_x_52834:
        /* <DEDUP_REMOVED lines=20> */
.L_x_52862:
[----:B------:R-:W-:-:S04]  /*7240*/  PRMT R2, R2, 0x9910, RZ ;  /* 0x0000991002027816 */ /* 0x000fc800000000ff */
[----:B------:R-:W-:-:S05]  /*7250*/  SHF.R.S32.HI R3, RZ, 0x1f, R2 ;  /* 0x0000001fff037819 */ /* 0x000fca0000011402 */
[----:B------:R0:W-:Y:S01]  /*7260*/  STG.E.64 [R8.64], R2 ;  /* 0x0000000208007986 */ /* 0x0001e2000c101b24 */
[----:B------:R-:W-:Y:S05]  /*7270*/  BRA `(.L_x_52835) ;  /* 0x0000002000007947 */ /* 0x000fea0003800000 */
.L_x_52861:
[----:B------:R-:W-:-:S05]  /*7280*/  PRMT R3, R2, 0x9910, RZ ;  /* 0x0000991002037816 */ /* 0x000fca00000000ff */
[----:B------:R0:W-:Y:S02]  /*7290*/  STG.E [R8.64], R3 ;  /* 0x0000000308007986 */ /* 0x0001e4000c101924 */
.L_x_52835:
        /* <DEDUP_REMOVED lines=21> */
.L_x_52866:
[----:B-1----:R0:W-:Y:S01]  /*73f0*/  STG.E.U8 [R2.64], R19 ;  /* 0x0000001302007986 */ /* 0x0021e2000c101124 */
[----:B------:R-:W-:Y:S05]  /*7400*/  BRA `(.L_x_52868) ;  /* 0x00000dc000007947 */ /* 0x000fea0003800000 */
.L_x_52865:
[----:B------:R-:W-:-:S13]  /*7410*/  ISETP.NE.AND P0, PT, R0, 0x2, PT ;  /* 0x000000020000780c */ /* 0x000fda0003f05270 */
[----:B------:R-:W-:Y:S05]  /*7420*/  @!P0 BRA `(.L_x_52869) ;  /* 0x000000b000008947 */ /* 0x000fea0003800000 */
[----:B------:R-:W-:-:S13]  /*7430*/  ISETP.NE.AND P0, PT, R0, 0x3, PT ;  /* 0x000000030000780c */ /* 0x000fda0003f05270 */
[----:B------:R-:W-:Y:S05]  /*7440*/  @!P0 BRA `(.L_x_52870) ;  /* 0x0000006000008947 */ /* 0x000fea0003800000 */
[----:B------:R-:W-:-:S13]  /*7450*/  ISETP.NE.AND P0, PT, R0, 0x4, PT ;  /* 0x000000040000780c */ /* 0x000fda0003f05270 */
[----:B------:R-:W-:Y:S05]  /*7460*/  @P0 BRA `(.L_x_52867) ;  /* 0x00000bc000000947 */ /* 0x000fea0003800000 */
[----:B-1----:R-:W-:-:S04]  /*7470*/  PRMT R4, R19, 0x9910, RZ ;  /* 0x0000991013047816 */ /* 0x002fc800000000ff */
[----:B------:R-:W-:-:S05]  /*7480*/  SHF.R.S32.HI R5, RZ, 0x1f, R4 ;  /* 0x0000001fff057819 */ /* 0x000fca0000011404 */
[----:B------:R0:W-:Y:S01]  /*7490*/  STG.E.64 [R2.64], R4 ;  /* 0x0000000402007986 */ /* 0x0001e2000c101b24 */
[----:B------:R-:W-:Y:S05]  /*74a0*/  BRA `(.L_x_52868) ;  /* 0x00000d2000007947 */ /* 0x000fea0003800000 */
.L_x_52870:
[----:B-1----:R-:W-:-:S05]  /*74b0*/  PRMT R5, R19, 0x9910, RZ ;  /* 0x0000991013057816 */ /* 0x002fca00000000ff */
[----:B------:R0:W-:Y:S01]  /*74c0*/  STG.E [R2.64], R5 ;  /* 0x0000000502007986 */ /* 0x0001e2000c101924 */
[----:B------:R-:W-:Y:S05]  /*74d0*/  BRA `(.L_x_52868) ;  /* 0x00000cf000007947 */ /* 0x000fea0003800000 */
.L_x_52869:
[----:B-1----:R0:W-:Y:S01]  /*74e0*/  STG.E.U16 [R2.64], R19 ;  /* 0x0000001302007986 */ /* 0x0021e2000c101524 */
[----:B------:R-:W-:Y:S05]  /*74f0*/  BRA `(.L_x_52868) ;  /* 0x00000cd000007947 */ /* 0x000fea0003800000 */
.L_x_52864:
[----:B------:R-:W-:-:S13]  /*7500*/  ISETP.GT.AND P0, PT, R0, 0x6, PT ;  /* 0x000000060000780c */ /* 0x000fda0003f04270 */
[----:B------:R-:W-:Y:S05]  /*7510*/  @P0 BRA `(.L_x_52871) ;  /* 0x000000b000000947 */ /* 0x000fea0003800000 */
[----:B------:R-:W-:-:S13]  /*7520*/  ISETP.NE.AND P0, PT, R0, 0x5, PT ;  /* 0x000000050000780c */ /* 0x000fda0003f05270 */
[----:B------:R-:W-:Y:S05]  /*7530*/  @!P0 BRA `(.L_x_52872) ;  /* 0x0000005000008947 */ /* 0x000fea0003800000 */
[----:B------:R-:W-:-:S13]  /*7540*/  ISETP.NE.AND P0, PT, R0, 0x6, PT ;  /* 0x000000060000780c */ /* 0x000fda0003f05270 */
[----:B------:R-:W-:Y:S05]  /*7550*/  @P0 BRA `(.L_x_52867) ;  /* 0x00000ad000000947 */ /* 0x000fea0003800000 */
[----:B-1----:R-:W0:Y:S02]  /*7560*/  I2F.S16 R19, R19 ;  /* 0x0000001300137306 */ /* 0x002e240000101400 */
[----:B0-----:R0:W-:Y:S01]  /*7570*/  STG.E [R2.64], R19 ;  /* 0x0000001302007986 */ /* 0x0011e2000c101924 */
[----:B------:R-:W-:Y:S05]  /*7580*/  BRA `(.L_x_52868) ;  /* 0x00000c4000007947 */ /* 0x000fea0003800000 */
.L_x_52872:
[----:B-1----:R-:W0:Y:S02]  /*7590*/  I2F.S16 R0, R19 ;  /* 0x0000001300007306 */ /* 0x002e240000101400 */
[----:B0-----:R-:W-:-:S05]  /*75a0*/  F2FP.PACK_AB R0, RZ, R0 ;  /* 0x00000000ff00723e */ /* 0x001fca00000000ff */
[----:B------:R0:W-:Y:S01]  /*75b0*/  STG.E.U16 [R2.64], R0 ;  /* 0x0000000002007986 */ /* 0x0001e2000c101524 */
[----:B------:R-:W-:Y:S05]  /*75c0*/  BRA `(.L_x_52868) ;  /* 0x00000c0000007947 */ /* 0x000fea0003800000 */
.L_x_52871:
[----:B------:R-:W-:-:S13]  /*75d0*/  ISETP.NE.AND P0, PT, R0, 0x7, PT ;  /* 0x000000070000780c */ /* 0x000fda0003f05270 */
[----:B------:R-:W-:Y:S05]  /*75e0*/  @!P0 BRA `(.L_x_52873) ;  /* 0x000000d000008947 */ /* 0x000fea0003800000 */
[----:B------:R-:W-:-:S13]  /*75f0*/  ISETP.NE.AND P0, PT, R0, 0x8, PT ;  /* 0x000000080000780c */ /* 0x000fda0003f05270 */
[----:B------:R-:W-:Y:S05]  /*7600*/  @!P0 BRA `(.L_x_52874) ;  /* 0x0000006000008947 */ /* 0x000fea0003800000 */
[----:B------:R-:W-:-:S13]  /*7610*/  ISETP.NE.AND P0, PT, R0, 0x9, PT ;  /* 0x000000090000780c */ /* 0x000fda0003f05270 */
[----:B------:R-:W-:Y:S05]  /*7620*/  @P0 BRA `(.L_x_52867) ;  /* 0x00000a0000000947 */ /* 0x000fea0003800000 */
[----:B-1----:R-:W0:Y:S01]  /*7630*/  I2F.S16 R4, R19 ;  /* 0x0000001300047306 */ /* 0x002e220000101400 */
[----:B------:R-:W-:-:S05]  /*7640*/  IMAD.MOV.U32 R5, RZ, RZ, RZ ;  /* 0x000000ffff057224 */ /* 0x000fca00078e00ff */
[----:B0-----:R0:W-:Y:S01]  /*7650*/  STG.E.64 [R2.64], R4 ;  /* 0x0000000402007986 */ /* 0x0011e2000c101b24 */
[----:B------:R-:W-:Y:S05]  /*7660*/  BRA `(.L_x_52868) ;  /* 0x00000b6000007947 */ /* 0x000fea0003800000 */
.L_x_52874:
[----:B-1----:R-:W0:Y:S02]  /*7670*/  I2F.S16 R19, R19 ;  /* 0x0000001300137306 */ /* 0x002e240000101400 */
[----:B0-----:R-:W-:-:S04]  /*7680*/  F2FP.PACK_AB R5, RZ, R19 ;  /* 0x00000013ff05723e */ /* 0x001fc800000000ff */
[----:B------:R-:W-:-:S05]  /*7690*/  PRMT R5, R5, 0x5410, RZ ;  /* 0x0000541005057816 */ /* 0x000fca00000000ff */
[----:B------:R0:W-:Y:S01]  /*76a0*/  STG.E [R2.64], R5 ;  /* 0x0000000502007986 */ /* 0x0001e2000c101924 */
[----:B------:R-:W-:Y:S05]  /*76b0*/  BRA `(.L_x_52868) ;  /* 0x00000b1000007947 */ /* 0x000fea0003800000 */
.L_x_52873:
[----:B-1----:R-:W0:Y:S02]  /*76c0*/  I2F.F64.S16 R4, R19 ;  /* 0x0000001300047312 */ /* 0x002e240000101c00 */
[----:B0-----:R0:W-:Y:S01]  /*76d0*/  STG.E.64 [R2.64], R4 ;  /* 0x0000000402007986 */ /* 0x0011e2000c101b24 */
[----:B------:R-:W-:Y:S05]  /*76e0*/  BRA `(.L_x_52868) ;  /* 0x00000ae000007947 */ /* 0x000fea0003800000 */
.L_x_52863:
        /* <DEDUP_REMOVED lines=8> */
[----:B-1----:R-:W-:-:S04]  /*7770*/  PRMT R0, R19, 0x9910, RZ ;  /* 0x0000991013007816 */ /* 0x002fc800000000ff */
[----:B------:R-:W-:-:S04]  /*7780*/  ISETP.NE.AND P0, PT, R0, RZ, PT ;  /* 0x000000ff0000720c */ /* 0x000fc80003f05270 */
[----:B------:R-:W-:-:S05]  /*7790*/  SEL R5, RZ, 0x1, !P0 ;  /* 0x00000001ff057807 */ /* 0x000fca0004000000 */
[----:B------:R0:W-:Y:S01]  /*77a0*/  STG.E.U8 [R2.64], R5 ;  /* 0x0000000502007986 */ /* 0x0001e2000c101124 */
[----:B------:R-:W-:Y:S05]  /*77b0*/  BRA `(.L_x_52868) ;  /* 0x00000a1000007947 */ /* 0x000fea0003800000 */
.L_x_52877:
[----:B-1----:R-:W0:Y:S01]  /*77c0*/  I2F.F64.S16 R4, R19 ;  /* 0x0000001300047312 */ /* 0x002e220000101c00 */
[----:B------:R-:W-:-:S05]  /*77d0*/  CS2R R6, SRZ ;  /* 0x0000000000067805 */ /* 0x000fca000001ff00 */
[----:B0-----:R0:W-:Y:S01]  /*77e0*/  STG.E.128 [R2.64], R4 ;  /* 0x0000000402007986 */ /* 0x0011e2000c101d24 */
[----:B------:R-:W-:Y:S05]  /*77f0*/  BRA `(.L_x_52868) ;  /* 0x000009d000007947 */ /* 0x000fea0003800000 */
.L_x_52876:
[----:B------:R-:W-:-:S13]  /*7800*/  ISETP.NE.AND P0, PT, R0, 0xf, PT ;  /* 0x0000000f0000780c */ /* 0x000fda0003f05270 */
[----:B------:R-:W-:Y:S05]  /*7810*/  @!P0 BRA `(.L_x_52878) ;  /* 0x000002d000008947 */ /* 0x000fea0003800000 */
[----:B------:R-:W-:-:S13]  /*7820*/  ISETP.NE.AND P0, PT, R0, 0x17, PT ;  /* 0x000000170000780c */ /* 0x000fda0003f05270 */
[----:B------:R-:W-:Y:S05]  /*7830*/  @!P0 BRA `(.L_x_52879) ;  /* 0x0000015000008947 */ /* 0x000fea0003800000 */
[----:B------:R-:W-:-:S13]  /*7840*/  ISETP.NE.AND P0, PT, R0, 0x18, PT ;  /* 0x000000180000780c */ /* 0x000fda0003f05270 */
[----:B------:R-:W-:Y:S05]  /*7850*/  @P0 BRA `(.L_x_52867) ;  /* 0x000007d000000947 */ /* 0x000fea0003800000 */
[----:B-1----:R-:W0:Y:S01]  /*7860*/  I2F.S16 R19, R19 ;  /* 0x0000001300137306 */ /* 0x002e220000101400 */
        /* <DEDUP_REMOVED lines=14> */
.L_x_52881:
[----:B------:R-:W-:Y:S05]  /*7950*/  BSYNC B0 ;  /* 0x0000000000007941 */ /* 0x000fea0003800000 */
.L_x_52880:
[----:B------:R-:W-:-:S05]  /*7960*/  LOP3.LUT R5, R0, R5, RZ, 0xfc, !PT ;  /* 0x0000000500057212 */ /* 0x000fca00078efcff */
[----:B------:R0:W-:Y:S01]  /*7970*/  STG.E.U8 [R2.64], R5 ;  /* 0x0000000502007986 */ /* 0x0001e2000c101124 */
[----:B------:R-:W-:Y:S05]  /*7980*/  BRA `(.L_x_52868) ;  /* 0x0000084000007947 */ /* 0x000fea0003800000 */
.L_x_52879:
[----:B-1----:R-:W0:Y:S01]  /*7990*/  I2F.S16 R19, R19 ;  /* 0x0000001300137306 */ /* 0x002e220000101400 */
        /* <DEDUP_REMOVED lines=12> */
.L_x_52883:
[----:B------:R-:W-:Y:S01]  /*7a60*/  IMAD.MOV.U32 R0, RZ, RZ, 0x7f ;  /* 0x0000007fff007424 */ /* 0x000fe200078e00ff */
[----:B------:R-:W-:-:S04]  /*7a70*/  ISETP.GT.U32.AND P0, PT, R4, 0x7f800000, PT ;  /* 0x7f8000000400780c */ /* 0x000fc80003f04070 */
[----:B------:R-:W-:-:S04]  /*7a80*/  SEL R0, R0, 0x7c, P0 ;  /* 0x0000007c00007807 */ /* 0x000fc80000000000 */
.L_x_52884:
[----:B------:R-:W-:Y:S05]  /*7a90*/  BSYNC B0 ;  /* 0x0000000000007941 */ /* 0x000fea0003800000 */
.L_x_52882:
[----:B------:R-:W-:-:S04]  /*7aa0*/  LOP3.LUT R4, R19, 0x80000000, RZ, 0xc0, !PT ;  /* 0x8000000013047812 */ /* 0x000fc800078ec0ff */
[----:B------:R-:W-:-:S04]  /*7ab0*/  SHF.R.U32.HI R5, RZ, 0x18, R4 ;  /* 0x00000018ff057819 */ /* 0x000fc80000011604 */
[----:B------:R-:W-:-:S05]  /*7ac0*/  LOP3.LUT R5, R0, R5, RZ, 0xfc, !PT ;  /* 0x0000000500057212 */ /* 0x000fca00078efcff */
[----:B------:R0:W-:Y:S01]  /*7ad0*/  STG.E.U8 [R2.64], R5 ;  /* 0x0000000502007986 */ /* 0x0001e2000c101124 */
[----:B------:R-:W-:Y:S05]  /*7ae0*/  BRA `(.L_x_52868) ;  /* 0x000006e000007947 */ /* 0x000fea0003800000 */
.L_x_52878:
[----:B-1----:R-:W0:Y:S02]  /*7af0*/  I2F.S16 R0, R19 ;  /* 0x0000001300007306 */ /* 0x002e240000101400 */
[----:B0-----:R-:W-:-:S05]  /*7b00*/  F2FP.BF16.PACK_AB R0, RZ, R0 ;  /* 0x00000000ff00723e */ /* 0x001fca00000010ff */
[----:B------:R0:W-:Y:S01]  /*7b10*/  STG.E.U16 [R2.64], R0 ;  /* 0x0000000002007986 */ /* 0x0001e2000c101524 */
[----:B------:R-:W-:Y:S05]  /*7b20*/  BRA `(.L_x_52868) ;  /* 0x000006a000007947 */ /* 0x000fea0003800000 */
.L_x_52875:
        /* <DEDUP_REMOVED lines=10> */
.L_x_52887:
[----:B-1----:R-:W0:Y:S01]  /*7bd0*/  I2F.S16 R19, R19 ;  /* 0x0000001300137306 */ /* 0x002e220000101400 */
        /* <DEDUP_REMOVED lines=16> */
.L_x_52890:
[----:B------:R-:W-:-:S04]  /*7ce0*/  LOP3.LUT R0, R19, 0x80000000, RZ, 0xc0, !PT ;  /* 0x8000000013007812 */ /* 0x000fc800078ec0ff */
[----:B------:R-:W-:-:S04]  /*7cf0*/  SHF.R.U32.HI R5, RZ, 0x18, R0 ;  /* 0x00000018ff057819 */ /* 0x000fc80000011600 */
[----:B------:R-:W-:-:S04]  /*7d00*/  LOP3.LUT R4, R4, R5, RZ, 0xfc, !PT ;  /* 0x0000000504047212 */ /* 0x000fc800078efcff */
[----:B------:R-:W-:Y:S02]  /*7d10*/  PRMT R0, R4, 0x7610, R0 ;  /* 0x0000761004007816 */ /* 0x000fe40000000000 */
.L_x_52889:
[----:B------:R-:W-:Y:S05]  /*7d20*/  BSYNC B0 ;  /* 0x0000000000007941 */ /* 0x000fea0003800000 */
.L_x_52888:
[----:B------:R0:W-:Y:S01]  /*7d30*/  STG.E.U8 [R2.64], R0 ;  /* 0x0000000002007986 */ /* 0x0001e2000c101124 */
[----:B------:R-:W-:Y:S05]  /*7d40*/  BRA `(.L_x_52868) ;  /* 0x0000048000007947 */ /* 0x000fea0003800000 */
.L_x_52886:
        /* <DEDUP_REMOVED lines=17> */
.L_x_52893:
[----:B------:R-:W-:-:S04]  /*7e60*/  LOP3.LUT R0, R19, 0x80000000, RZ, 0xc0, !PT ;  /* 0x8000000013007812 */ /* 0x000fc800078ec0ff */
[----:B------:R-:W-:-:S04]  /*7e70*/  SHF.R.U32.HI R5, RZ, 0x18, R0 ;  /* 0x00000018ff057819 */ /* 0x000fc80000011600 */
[----:B------:R-:W-:-:S04]  /*7e80*/  LOP3.LUT R4, R4, R5, RZ, 0xfc, !PT ;  /* 0x0000000504047212 */ /* 0x000fc800078efcff */
[----:B------:R-:W-:Y:S02]  /*7e90*/  PRMT R0, R4, 0x7610, R0 ;  /* 0x0000761004007816 */ /* 0x000fe40000000000 */
.L_x_52892:
[----:B------:R-:W-:Y:S05]  /*7ea0*/  BSYNC B0 ;  /* 0x0000000000007941 */ /* 0x000fea0003800000 */
.L_x_52891:
[----:B------:R0:W-:Y:S01]  /*7eb0*/  STG.E.U8 [R2.64], R0 ;  /* 0x0000000002007986 */ /* 0x0001e2000c101124 */
[----:B------:R-:W-:Y:S05]  /*7ec0*/  BRA `(.L_x_52868) ;  /* 0x0000030000007947 */ /* 0x000fea0003800000 */
.L_x_52885:
[----:B------:R-:W-:-:S13]  /*7ed0*/  ISETP.NE.AND P0, PT, R0, 0x1c, PT ;  /* 0x0000001c0000780c */ /* 0x000fda0003f05270 */
[----:B------:R-:W-:Y:S05]  /*7ee0*/  @!P0 BRA `(.L_x_52894) ;  /* 0x000002c000008947 */ /* 0x000fea0003800000 */
[----:B------:R-:W-:-:S13]  /*7ef0*/  ISETP.NE.AND P0, PT, R0, 0x1d, PT ;  /* 0x0000001d0000780c */ /* 0x000fda0003f05270 */
[----:B------:R-:W-:Y:S05]  /*7f00*/  @!P0 BRA `(.L_x_52895) ;  /* 0x0000026000008947 */ /* 0x000fea0003800000 */
[----:B------:R-:W-:-:S13]  /*7f10*/  ISETP.NE.AND P0, PT, R0, 0x2c, PT ;  /* 0x0000002c0000780c */ /* 0x000fda0003f05270 */
[----:B------:R-:W-:Y:S05]  /*7f20*/  @P0 BRA `(.L_x_52867) ;  /* 0x0000010000000947 */ /* 0x000fea0003800000 */
[----:B-1----:R-:W0:Y:S01]  /*7f30*/  I2F.S16 R6, R19 ;  /* 0x0000001300067306 */ /* 0x002e220000101400 */
        /* <DEDUP_REMOVED lines=15> */
.L_x_52867:
        /* <DEDUP_REMOVED lines=20> */
.L_x_52895:
[----:B-1----:R-:W-:-:S04]  /*8170*/  PRMT R4, R19, 0x9910, RZ ;  /* 0x0000991013047816 */ /* 0x002fc800000000ff */
[----:B------:R-:W-:-:S05]  /*8180*/  SHF.R.S32.HI R5, RZ, 0x1f, R4 ;  /* 0x0000001fff057819 */ /* 0x000fca0000011404 */
[----:B------:R0:W-:Y:S01]  /*8190*/  STG.E.64 [R2.64], R4 ;  /* 0x0000000402007986 */ /* 0x0001e2000c101b24 */
[----:B------:R-:W-:Y:S05]  /*81a0*/  BRA `(.L_x_52868) ;  /* 0x0000002000007947 */ /* 0x000fea0003800000 */
.L_x_52894:
[----:B-1----:R-:W-:-:S05]  /*81b0*/  PRMT R5, R19, 0x9910, RZ ;  /* 0x0000991013057816 */ /* 0x002fca00000000ff */
[----:B------:R0:W-:Y:S02]  /*81c0*/  STG.E [R2.64], R5 ;  /* 0x0000000502007986 */ /* 0x0001e4000c101924 */
.L_x_52868:
[----:B------:R-:W-:Y:S02]  /*81d0*/  IADD3 R17, R17, 0x80, RZ ;  /* 0x0000008011117810 */ /* 0x000fe40007ffe0ff */
.L_x_52829:
[----:B------:R-:W-:Y:S05]  /*81e0*/  BSYNC B6 ;  /* 0x0000000000067941 */ /* 0x000fea0003800000 */
.L_x_52828:
        /* <DEDUP_REMOVED lines=19> */
.L_x_52899:
[----:B------:R-:W-:Y:S01]  /*8320*/  STG.E.U8 [R2.64], R18 ;  /* 0x0000001202007986 */ /* 0x000fe2000c101124 */
[----:B------:R-:W-:Y:S05]  /*8330*/  EXIT ;  /* 0x000000000000794d */ /* 0x000fea0003800000 */
.L_x_52898:
        /* <DEDUP_REMOVED lines=10> */
.L_x_52902:
[----:B------:R-:W-:-:S05]  /*83e0*/  PRMT R5, R18, 0x9910, RZ ;  /* 0x0000991012057816 */ /* 0x000fca00000000ff */
[----:B------:R-:W-:Y:S01]  /*83f0*/  STG.E [R2.64], R5 ;  /* 0x0000000502007986 */ /* 0x000fe2000c101924 */
[----:B------:R-:W-:Y:S05]  /*8400*/  EXIT ;  /* 0x000000000000794d */ /* 0x000fea0003800000 */
.L_x_52901:
[----:B------:R-:W-:Y:S01]  /*8410*/  STG.E.U16 [R2.64], R18 ;  /* 0x0000001202007986 */ /* 0x000fe2000c101524 */
[----:B------:R-:W-:Y:S05]  /*8420*/  EXIT ;  /* 0x000000000000794d */ /* 0x000fea0003800000 */
.L_x_52897:
        /* <DEDUP_REMOVED lines=9> */
.L_x_52904:
[----:B------:R-:W0:Y:S02]  /*84c0*/  I2F.S16 R0, R18 ;  /* 0x0000001200007306 */ /* 0x000e240000101400 */
[----:B0-----:R-:W-:-:S05]  /*84d0*/  F2FP.PACK_AB R0, RZ, R0 ;  /* 0x00000000ff00723e */ /* 0x001fca00000000ff */
[----:B------:R-:W-:Y:S01]  /*84e0*/  STG.E.U16 [R2.64], R0 ;  /* 0x0000000002007986 */ /* 0x000fe2000c101524 */
[----:B------:R-:W-:Y:S05]  /*84f0*/  EXIT ;  /* 0x000000000000794d */ /* 0x000fea0003800000 */
.L_x_52903:
[----:B------:R-:W-:-:S13]  /*8500*/  ISETP.NE.AND P0, PT, R0, 0x7, PT ;  /* 0x000000070000780c */ /* 0x000fda0003f05270 */
[----:B------:R-:W-:Y:S05]  /*8510*/  @!P0 BRA `(.L_x_52905) ;  /* 0x000000d000008947 */ /* 0x000fea0003800000 */
[----:B------:R-:W-:-:S13]  /*8520*/  ISETP.NE.AND P0, PT, R0, 0x8, PT ;  /* 0x000000080000780c */ /* 0x000fda0003f05270 */
[----:B------:R-:W-:Y:S05]  /*8530*/  @!P0 BRA `(.L_x_52906) ;  /* 0x0000006000008947 */ /* 0x000fea0003800000 */
[----:B------:R-:W-:-:S13]  /*8540*/  ISETP.NE.AND P0, PT, R0, 0x9, PT ;  /* 0x000000090000780c */ /* 0x000fda0003f05270 */
[----:B------:R-:W-:Y:S05]  /*8550*/  @P0 BRA `(.L_x_52900) ;  /* 0x00000a0000000947 */ /* 0x000fea0003800000 */
[----:B------:R-:W0:Y:S01]  /*8560*/  I2F.S16 R18, R18 ;  /* 0x0000001200127306 */ /* 0x000e220000101400 */
[----:B-1----:R-:W-:-:S05]  /*8570*/  IMAD.MOV.U32 R19, RZ, RZ, RZ ;  /* 0x000000ffff137224 */ /* 0x002fca00078e00ff */
[----:B0-----:R-:W-:Y:S01]  /*8580*/  STG.E.64 [R2.64], R18 ;  /* 0x0000001202007986 */ /* 0x001fe2000c101b24 */
[----:B------:R-:W-:Y:S05]  /*8590*/  EXIT ;  /* 0x000000000000794d */ /* 0x000fea0003800000 */
.L_x_52906:
[----:B------:R-:W0:Y:S02]  /*85a0*/  I2F.S16 R18, R18 ;  /* 0x0000001200127306 */ /* 0x000e240000101400 */
[----:B0-----:R-:W-:-:S04]  /*85b0*/  F2FP.PACK_AB R5, RZ, R18 ;  /* 0x00000012ff05723e */ /* 0x001fc800000000ff */
[----:B------:R-:W-:-:S05]  /*85c0*/  PRMT R5, R5, 0x5410, RZ ;  /* 0x0000541005057816 */ /* 0x000fca00000000ff */
[----:B------:R-:W-:Y:S01]  /*85d0*/  STG.E [R2.64], R5 ;  /* 0x0000000502007986 */ /* 0x000fe2000c101924 */
[----:B------:R-:W-:Y:S05]  /*85e0*/  EXIT ;  /* 0x000000000000794d */ /* 0x000fea0003800000 */
.L_x_52905:
[----:B-1----:R-:W0:Y:S02]  /*85f0*/  I2F.F64.S16 R18, R18 ;  /* 0x0000001200127312 */ /* 0x002e240000101c00 */
[----:B0-----:R-:W-:Y:S01]  /*8600*/  STG.E.64 [R2.64], R18 ;  /* 0x0000001202007986 */ /* 0x001fe2000c101b24 */
[----:B------:R-:W-:Y:S05]  /*8610*/  EXIT ;  /* 0x000000000000794d */ /* 0x000fea0003800000 */
.L_x_52896:
        /* <DEDUP_REMOVED lines=13> */
.L_x_52909:
[----:B------:R-:W0:Y:S01]  /*86f0*/  I2F.F64.S16 R4, R18 ;  /* 0x0000001200047312 */ /* 0x000e220000101c00 */
[----:B------:R-:W-:-:S05]  /*8700*/  CS2R R6, SRZ ;  /* 0x0000000000067805 */ /* 0x000fca000001ff00 */
[----:B0-----:R-:W-:Y:S01]  /*8710*/  STG.E.128 [R2.64], R4 ;  /* 0x0000000402007986 */ /* 0x001fe2000c101d24 */
[----:B------:R-:W-:Y:S05]  /*8720*/  EXIT ;  /* 0x000000000000794d */ /* 0x000fea0003800000 */
.L_x_52908:
        /* <DEDUP_REMOVED lines=21> */
.L_x_52913:
[----:B------:R-:W-:Y:S05]  /*8880*/  BSYNC B0 ;  /* 0x0000000000007941 */ /* 0x000fea0003800000 */
.L_x_52912:
[----:B------:R-:W-:-:S05]  /*8890*/  LOP3.LUT R5, R0, R5, RZ, 0xfc, !PT ;  /* 0x0000000500057212 */ /* 0x000fca00078efcff */
[----:B------:R-:W-:Y:S01]  /*88a0*/  STG.E.U8 [R2.64], R5 ;  /* 0x0000000502007986 */ /* 0x000fe2000c101124 */
[----:B------:R-:W-:Y:S05]  /*88b0*/  EXIT ;  /* 0x000000000000794d */ /* 0x000fea0003800000 */
.L_x_52911:
        /* <DEDUP_REMOVED lines=13> */
.L_x_52915:
[----:B------:R-:W-:Y:S01]  /*8990*/  IMAD.MOV.U32 R0, RZ, RZ, 0x7f ;  /* 0x0000007fff007424 */ /* 0x000fe200078e00ff */
[----:B------:R-:W-:-:S04]  /*89a0*/  ISETP.GT.U32.AND P0, PT, R4, 0x7f800000, PT ;  /* 0x7f8000000400780c */ /* 0x000fc80003f04070 */
[----:B------:R-:W-:-:S04]  /*89b0*/  SEL R0, R0, 0x7c, P0 ;  /* 0x0000007c00007807 */ /* 0x000fc80000000000 */
.L_x_52916:
[----:B------:R-:W-:Y:S05]  /*89c0*/  BSYNC B0 ;  /* 0x0000000000007941 */ /* 0x000fea0003800000 */
.L_x_52914:
[----:B------:R-:W-:-:S04]  /*89d0*/  LOP3.LUT R4, R5, 0x80000000, RZ, 0xc0, !PT ;  /* 0x8000000005047812 */ /* 0x000fc800078ec0ff */
[----:B------:R-:W-:-:S04]  /*89e0*/  SHF.R.U32.HI R5, RZ, 0x18, R4 ;  /* 0x00000018ff057819 */ /* 0x000fc80000011604 */
[----:B------:R-:W-:-:S05]  /*89f0*/  LOP3.LUT R5, R0, R5, RZ, 0xfc, !PT ;  /* 0x0000000500057212 */ /* 0x000fca00078efcff */
[----:B------:R-:W-:Y:S01]  /*8a00*/  STG.E.U8 [R2.64], R5 ;  /* 0x0000000502007986 */ /* 0x000fe2000c101124 */
[----:B------:R-:W-:Y:S05]  /*8a10*/  EXIT ;  /* 0x000000000000794d */ /* 0x000fea0003800000 */
.L_x_52910:
[----:B------:R-:W0:Y:S02]  /*8a20*/  I2F.S16 R0, R18 ;  /* 0x0000001200007306 */ /* 0x000e240000101400 */
[----:B0-----:R-:W-:-:S05]  /*8a30*/  F2FP.BF16.PACK_AB R0, RZ, R0 ;  /* 0x00000000ff00723e */ /* 0x001fca00000010ff */
[----:B------:R-:W-:Y:S01]  /*8a40*/  STG.E.U16 [R2.64], R0 ;  /* 0x0000000002007986 */ /* 0x000fe2000c101524 */
[----:B------:R-:W-:Y:S05]  /*8a50*/  EXIT ;  /* 0x000000000000794d */ /* 0x000fea0003800000 */
.L_x_52907:
        /* <DEDUP_REMOVED lines=10> */
.L_x_52919:
        /* <DEDUP_REMOVED lines=17> */
.L_x_52922:
[----:B------:R-:W-:-:S04]  /*8c10*/  LOP3.LUT R0, R7, 0x80000000, RZ, 0xc0, !PT ;  /* 0x8000000007007812 */ /* 0x000fc800078ec0ff */
[----:B------:R-:W-:-:S04]  /*8c20*/  SHF.R.U32.HI R5, RZ, 0x18, R0 ;  /* 0x00000018ff057819 */ /* 0x000fc80000011600 */
[----:B------:R-:W-:-:S04]  /*8c30*/  LOP3.LUT R4, R4, R5, RZ, 0xfc, !PT ;  /* 0x0000000504047212 */ /* 0x000fc800078efcff */
[----:B------:R-:W-:Y:S02]  /*8c40*/  PRMT R0, R4, 0x7610, R0 ;  /* 0x0000761004007816 */ /* 0x000fe40000000000 */
.L_x_52921:
[----:B------:R-:W-:Y:S05]  /*8c50*/  BSYNC B0 ;  /* 0x0000000000007941 */ /* 0x000fea0003800000 */
.L_x_52920:
[----:B------:R-:W-:Y:S01]  /*8c60*/  STG.E.U8 [R2.64], R0 ;  /* 0x0000000002007986 */ /* 0x000fe2000c101124 */
[----:B------:R-:W-:Y:S05]  /*8c70*/  EXIT ;  /* 0x000000000000794d */ /* 0x000fea0003800000 */
.L_x_52918:
        /* <DEDUP_REMOVED lines=17> */
.L_x_52925:
[----:B------:R-:W-:-:S04]  /*8d90*/  LOP3.LUT R0, R7, 0x80000000, RZ, 0xc0, !PT ;  /* 0x8000000007007812 */ /* 0x000fc800078ec0ff */
[----:B------:R-:W-:-:S04]  /*8da0*/  SHF.R.U32.HI R5, RZ, 0x18, R0 ;  /* 0x00000018ff057819 */ /* 0x000fc80000011600 */
[----:B------:R-:W-:-:S04]  /*8db0*/  LOP3.LUT R4, R4, R5, RZ, 0xfc, !PT ;  /* 0x0000000504047212 */ /* 0x000fc800078efcff */
[----:B------:R-:W-:Y:S02]  /*8dc0*/  PRMT R0, R4, 0x7610, R0 ;  /* 0x0000761004007816 */ /* 0x000fe40000000000 */
.L_x_52924:
[----:B------:R-:W-:Y:S05]  /*8dd0*/  BSYNC B0 ;  /* 0x0000000000007941 */ /* 0x000fea0003800000 */
.L_x_52923:
[----:B------:R-:W-:Y:S01]  /*8de0*/  STG.E.U8 [R2.64], R0 ;  /* 0x0000000002007986 */ /* 0x000fe2000c101124 */
[----:B------:R-:W-:Y:S05]  /*8df0*/  EXIT ;  /* 0x000000000000794d */ /* 0x000fea0003800000 */
.L_x_52917:
        /* <DEDUP_REMOVED lines=22> */
.L_x_52900:
        /* <DEDUP_REMOVED lines=20> */
.L_x_52927:
[----:B------:R-:W-:-:S04]  /*90a0*/  PRMT R4, R18, 0x9910, RZ ;  /* 0x0000991012047816 */ /* 0x000fc800000000ff */
[----:B------:R-:W-:-:S05]  /*90b0*/  SHF.R.S32.HI R5, RZ, 0x1f, R4 ;  /* 0x0000001fff057819 */ /* 0x000fca0000011404 */
[----:B------:R-:W-:Y:S01]  /*90c0*/  STG.E.64 [R2.64], R4 ;  /* 0x0000000402007986 */ /* 0x000fe2000c101b24 */
[----:B------:R-:W-:Y:S05]  /*90d0*/  EXIT ;  /* 0x000000000000794d */ /* 0x000fea0003800000 */
.L_x_52926:
[----:B------:R-:W-:-:S05]  /*90e0*/  PRMT R5, R18, 0x9910, RZ ;  /* 0x0000991012057816 */ /* 0x000fca00000000ff */
[----:B------:R-:W-:Y:S01]  /*90f0*/  STG.E [R2.64], R5 ;  /* 0x0000000502007986 */ /* 0x000fe2000c101924 */
[----:B------:R-:W-:Y:S05]  /*9100*/  EXIT ;  /* 0x000000000000794d */ /* 0x000fea0003800000 */
.L_x_52928:
        /* <DEDUP_REMOVED lines=15> */
.L_x_61969:


//--------------------- .text._ZN2at6native18elementwise_kernelILi128ELi4EZNS0_22gpu_kernel_impl_nocastIZNS0_50_GLOBAL__N__2680c7bb_12_PowKernel_cu_b2145a98_318422pow_scalar_tensor_implIsEEvRNS_18TensorIteratorBaseET_EUlsE_EEvS6_RKS7_EUliE_EEviT1_ --------------------------
	.section	.text._ZN2at6native18elementwise_kernelILi128ELi4EZNS0_22gpu_kernel_impl_nocastIZNS0_50_GLOBAL__N__2680c7bb_12_PowKernel_cu_b2145a98_318422pow_scalar_tensor_implIsEEvRNS_18TensorIteratorBaseET_EUlsE_EEvS6_RKS7_EUliE_EEviT1_,"ax",@progbits
	.sectioninfo	@"SHI_REGISTERS=12"
	.align	128
        .global         _ZN2at6native18elementwise_kernelILi128ELi4EZNS0_22gpu_kernel_impl_nocastIZNS0_50_GLOBAL__N__2680c7bb_12_PowKernel_cu_b2145a98_318422pow_scalar_tensor_implIsEEvRNS_18TensorIteratorBaseET_EUlsE_EEvS6_RKS7_EUliE_EEviT1_
        .type           _ZN2at6native18elementwise_kernelILi128ELi4EZNS0_22gpu_kernel_impl_nocastIZNS0_50_GLOBAL__N__2680c7bb_12_PowKernel_cu_b2145a98_318422pow_scalar_tensor_implIsEEvRNS_18TensorIteratorBaseET_EUlsE_EEvS6_RKS7_EUliE_EEviT1_,@function
        .size           _ZN2at6native18elementwise_kernelILi128ELi4EZNS0_22gpu_kernel_impl_nocastIZNS0_50_GLOBAL__N__2680c7bb_12_PowKernel_cu_b2145a98_318422pow_scalar_tensor_implIsEEvRNS_18TensorIteratorBaseET_EUlsE_EEvS6_RKS7_EUliE_EEviT1_,(.L_x_61970 - _ZN2at6native18elementwise_kernelILi128ELi4EZNS0_22gpu_kernel_impl_nocastIZNS0_50_GLOBAL__N__2680c7bb_12_PowKernel_cu_b2145a98_318422pow_scalar_tensor_implIsEEvRNS_18TensorIteratorBaseET_EUlsE_EEvS6_RKS7_EUliE_EEviT1_)
        .other          _ZN2at6native18elementwise_kernelILi128ELi4EZNS0_22gpu_kernel_impl_nocastIZNS0_50_GLOBAL__N__2680c7bb_12_PowKernel_cu_b2145a98_318422pow_scalar_tensor_implIsEEvRNS_18TensorIteratorBaseET_EUlsE_EEvS6_RKS7_EUliE_EEviT1_,@"STO_CUDA_ENTRY STV_DEFAULT"
_ZN2at6native18elementwise_kernelILi128ELi4EZNS0_22gpu_kernel_impl_nocastIZNS0_50_GLOBAL__N__2680c7bb_12_PowKernel_cu_b2145a98_318422pow_scalar_tensor_implIsEEvRNS_18TensorIteratorBaseET_EUlsE_EEvS6_RKS7_EUliE_EEviT1_:
.text._ZN2at6native18elementwise_kernelILi128ELi4EZNS0_22gpu_kernel_impl_nocastIZNS0_50_GLOBAL__N__2680c7bb_12_PowKernel_cu_b2145a98_318422pow_scalar_tensor_implIsEEvRNS_18TensorIteratorBaseET_EUlsE_EEvS6_RKS7_EUliE_EEviT1_:
        /* <DEDUP_REMOVED lines=235> */
.L_x_52931:
[----:B------:R-:W-:-:S04]  /*0eb0*/  IADD3 R4, P0, R3, c[0x0][0x368], RZ ;  /* 0x0000da0003047a10 */ /* 0x000fc80007f1e0ff */
[----:B------:R-:W-:-:S05]  /*0ec0*/  IADD3.X R5, RZ, c[0x0][0x36c], RZ, P0, !PT ;  /* 0x0000db00ff057a10 */ /* 0x000fca00007fe4ff */
[----:B------:R-:W2:Y:S01]  /*0ed0*/  LDG.E.U16 R8, [R4.64] ;  /* 0x0000000404087981 */ /* 0x000ea2000c1e1500 */
[----:B------:R-:W-:Y:S01]  /*0ee0*/  IADD3 R2, P1, R2, c[0x0][0x360], RZ ;  /* 0x0000d80002027a10 */ /* 0x000fe20007f3e0ff */
[----:B------:R-:W-:Y:S01]  /*0ef0*/  BSSY B1, `(.L_x_52932) ;  /* 0x000003a000017945 */ /* 0x000fe20003800000 */
[----:B--2---:R-:W-:-:S04]  /*0f00*/  PRMT R3, R8, 0x9910, RZ ;  /* 0x0000991008037816 */ /* 0x004fc800000000ff */
[----:B------:R-:W-:Y:S01]  /*0f10*/  ISETP.GE.AND P0, PT, R3, RZ, PT ;  /* 0x000000ff0300720c */ /* 0x000fe20003f06270 */
[----:B------:R-:W-:-:S12]  /*0f20*/  IMAD.X R3, RZ, RZ, c[0x0][0x364], P1 ;  /* 0x0000d900ff037624 */ /* 0x000fd800008e06ff */
[----:B------:R-:W-:Y:S05]  /*0f30*/  @!P0 BRA `(.L_x_52933) ;  /* 0x000002a000008947 */ /* 0x000fea0003800000 */
[----:B------:R-:W-:Y:S01]  /*0f40*/  ISETP.NE.AND P0, PT, R8, RZ, PT ;  /* 0x000000ff0800720c */ /* 0x000fe20003f05270 */
[----:B------:R-:W-:Y:S01]  /*0f50*/  BSSY B2, `(.L_x_52934) ;  /* 0x0000027000027945 */ /* 0x000fe20003800000 */
[----:B------:R-:W-:-:S11]  /*0f60*/  MOV R5, 0x1 ;  /* 0x0000000100057802 */ /* 0x000fd60000000f00 */
[----:B------:R-:W-:Y:S05]  /*0f70*/  @!P0 BRA `(.L_x_52935) ;  /* 0x0000024000008947 */ /* 0x000fea0003800000 */
[----:B------:R-:W0:Y:S01]  /*0f80*/  LDC.U16 R6, c[0x0][0x370] ;  /* 0x0000dc00ff067b82 */ /* 0x000e220000000400 */
[C---:B------:R-:W-:Y:S02]  /*0f90*/  LOP3.LUT R4, R8.reuse, 0x1, RZ, 0xc0, !PT ;  /* 0x0000000108047812 */ /* 0x040fe400078ec0ff */
[----:B------:R-:W-:Y:S02]  /*0fa0*/  IADD3 R5, R8, 0x1, RZ ;  /* 0x0000000108057810 */ /* 0x000fe40007ffe0ff */
[----:B------:R-:W-:Y:S02]  /*0fb0*/  ISETP.NE.U32.AND P0, PT, R4, 0x1, PT ;  /* 0x000000010400780c */ /* 0x000fe40003f05070 */
[----:B------:R-:W-:Y:S02]  /*0fc0*/  LOP3.LUT R5, R5, 0xffff, RZ, 0xc0, !PT ;  /* 0x0000ffff05057812 */ /* 0x000fe400078ec0ff */
[----:B0-----:R-:W-:Y:S02]  /*0fd0*/  SEL R4, R6, 0x1, !P0 ;  /* 0x0000000106047807 */ /* 0x001fe40004000000 */
        /* <DEDUP_REMOVED lines=11> */
.L_x_52936:
[C---:B------:R-:W-:Y:S02]  /*1090*/  LOP3.LUT R6, R7.reuse, 0x1, RZ, 0xc0, !PT ;  /* 0x0000000107067812 */ /* 0x040fe400078ec0ff */
[C---:B------:R-:W-:Y:S02]  /*10a0*/  IADD3 R8, R7.reuse, 0x1, RZ ;  /* 0x0000000107087810 */ /* 0x040fe40007ffe0ff */
[----:B------:R-:W-:Y:S02]  /*10b0*/  ISETP.NE.U32.AND P0, PT, R6, 0x1, PT ;  /* 0x000000010600780c */ /* 0x000fe40003f05070 */
[----:B------:R-:W-:Y:S02]  /*10c0*/  LOP3.LUT R8, R8, 0xffff, RZ, 0xc0, !PT ;  /* 0x0000ffff08087812 */ /* 0x000fe400078ec0ff */
[----:B------:R-:W-:Y:S02]  /*10d0*/  PRMT R9, R4, 0x9910, RZ ;  /* 0x0000991004097816 */ /* 0x000fe400000000ff */
[----:B------:R-:W-:-:S02]  /*10e0*/  LOP3.LUT R6, R7, 0xffff, RZ, 0xc0, !PT ;  /* 0x0000ffff07067812 */ /* 0x000fc400078ec0ff */
[----:B------:R-:W-:Y:S02]  /*10f0*/  SEL R4, R4, 0x1, !P0 ;  /* 0x0000000104047807 */ /* 0x000fe40004000000 */
[----:B------:R-:W-:Y:S02]  /*1100*/  ISETP.GE.U32.AND P0, PT, R8, 0x3, PT ;  /* 0x000000030800780c */ /* 0x000fe40003f06070 */
[----:B------:R-:W-:Y:S02]  /*1110*/  LEA.HI R6, R6, R7, RZ, 0x11 ;  /* 0x0000000706067211 */ /* 0x000fe400078f88ff */
[----:B------:R-:W-:Y:S02]  /*1120*/  MOV R7, R9 ;  /* 0x0000000900077202 */ /* 0x000fe40000000f00 */
[----:B------:R-:W-:Y:S02]  /*1130*/  PRMT R6, R6, 0x9910, RZ ;  /* 0x0000991006067816 */ /* 0x000fe400000000ff */
[----:B------:R-:W-:Y:S01]  /*1140*/  PRMT R5, R5, 0x9910, RZ ;  /* 0x0000991005057816 */ /* 0x000fe200000000ff */
[----:B------:R-:W-:Y:S01]  /*1150*/  IMAD R7, R7, R7, RZ ;  /* 0x0000000707077224 */ /* 0x000fe200078e02ff */
[----:B------:R-:W-:-:S02]  /*1160*/  PRMT R4, R4, 0x9910, RZ ;  /* 0x0000991004047816 */ /* 0x000fc400000000ff */
[----:B------:R-:W-:-:S03]  /*1170*/  SHF.R.S32.HI R6, RZ, 0x1, R6 ;  /* 0x00000001ff067819 */ /* 0x000fc60000011406 */
[----:B------:R-:W-:Y:S01]  /*1180*/  IMAD R5, R5, R4, RZ ;  /* 0x0000000405057224 */ /* 0x000fe200078e02ff */
[----:B------:R-:W-:Y:S02]  /*1190*/  PRMT R4, R7, 0x7610, R4 ;  /* 0x0000761007047816 */ /* 0x000fe40000000004 */
[----:B------:R-:W-:Y:S01]  /*11a0*/  PRMT R7, R6, 0x7610, R7 ;  /* 0x0000761006077816 */ /* 0x000fe20000000007 */
[----:B------:R-:W-:Y:S05]  /*11b0*/  @P0 BRA `(.L_x_52936) ;  /* 0xfffffed000000947 */ /* 0x000fea000383ffff */
.L_x_52935:
[----:B------:R-:W-:Y:S05]  /*11c0*/  BSYNC B2 ;  /* 0x0000000000027941 */ /* 0x000fea0003800000 */
.L_x_52934:
[----:B------:R-:W-:Y:S05]  /*11d0*/  BRA `(.L_x_52937) ;  /* 0x000000b000007947 */ /* 0x000fea0003800000 */
.L_x_52933:
[----:B------:R-:W0:Y:S01]  /*11e0*/  LDC.U16 R4, c[0x0][0x370] ;  /* 0x0000dc00ff047b82 */ /* 0x000e220000000400 */
[----:B------:R-:W-:Y:S01]  /*11f0*/  IMAD.MOV.U32 R5, RZ, RZ, 0x1 ;  /* 0x00000001ff057424 */ /* 0x000fe200078e00ff */
[----:B0-----:R-:W-:-:S04]  /*1200*/  PRMT R4, R4, 0x9910, RZ ;  /* 0x0000991004047816 */ /* 0x001fc800000000ff */
        /* <DEDUP_REMOVED lines=8> */
.L_x_52937:
[----:B------:R-:W-:Y:S05]  /*1290*/  BSYNC B1 ;  /* 0x0000000000017941 */ /* 0x000fea0003800000 */
.L_x_52932:
[----:B------:R0:W-:Y:S01]  /*12a0*/  STG.E.U16 [R2.64], R5 ;  /* 0x0000000502007986 */ /* 0x0001e2000c101504 */
[----:B------:R-:W-:-:S03]  /*12b0*/  IADD3 R0, R0, 0x80, RZ ;  /* 0x0000008000007810 */ /* 0x000fc60007ffe0ff */
.L_x_52930:
[----:B------:R-:W-:Y:S05]  /*12c0*/  BSYNC B0 ;  /* 0x0000000000007941 */ /* 0x000fea0003800000 */
.L_x_52929:
[----:B------:R-:W-:Y:S01]  /*12d0*/  ISETP.GE.AND P0, PT, R0, c[0x0][0x160], PT ;  /* 0x0000580000007a0c */ /* 0x000fe20003f06270 */
[----:B------:R-:W-:-:S12]  /*12e0*/  BSSY B0, `(.L_x_52938) ;  /* 0x000024c000007945 */ /* 0x000fd80003800000 */
[----:B------:R-:W-:Y:S05]  /*12f0*/  @P0 BRA `(.L_x_52939) ;  /* 0x000024a000000947 */ /* 0x000fea0003800000 */
[----:B------:R-:W-:Y:S01]  /*1300*/  ISETP.NE.AND P0, PT, RZ, c[0x0][0x168], PT ;  /* 0x00005a00ff007a0c */ /* 0x000fe20003f05270 */
[----:B0-----:R-:W-:-:S12]  /*1310*/  CS2R R2, SRZ ;  /* 0x0000000000027805 */ /* 0x001fd8000001ff00 */
        /* <DEDUP_REMOVED lines=225> */
.L_x_52940:
[----:B------:R-:W-:-:S04]  /*2130*/  IADD3 R4, P0, R3, c[0x0][0x368], RZ ;  /* 0x0000da0003047a10 */ /* 0x000fc80007f1e0ff */
[----:B------:R-:W-:-:S05]  /*2140*/  IADD3.X R5, RZ, c[0x0][0x36c], RZ, P0, !PT ;  /* 0x0000db00ff057a10 */ /* 0x000fca00007fe4ff */
[----:B------:R-:W2:Y:S01]  /*2150*/  LDG.E.U16 R6, [R4.64] ;  /* 0x0000000404067981 */ /* 0x000ea2000c1e1500 */
[----:B------:R-:W-:Y:S01]  /*2160*/  IADD3 R2, P1, R2, c[0x0][0x360], RZ ;  /* 0x0000d80002027a10 */ /* 0x000fe20007f3e0ff */
[----:B------:R-:W-:Y:S01]  /*2170*/  BSSY B1, `(.L_x_52941) ;  /* 0x000003a000017945 */ /* 0x000fe20003800000 */
[----:B--2---:R-:W-:-:S04]  /*2180*/  PRMT R3, R6, 0x9910, RZ ;  /* 0x0000991006037816 */ /* 0x004fc800000000ff */
[----:B------:R-:W-:Y:S02]  /*2190*/  ISETP.GE.AND P0, PT, R3, RZ, PT ;  /* 0x000000ff0300720c */ /* 0x000fe40003f06270 */
[----:B------:R-:W-:-:S11]  /*21a0*/  IADD3.X R3, RZ, c[0x0][0x364], RZ, P1, !PT ;  /* 0x0000d900ff037a10 */ /* 0x000fd60000ffe4ff */
        /* <DEDUP_REMOVED lines=22> */
.L_x_52945:
        /* <DEDUP_REMOVED lines=19> */
.L_x_52944:
[----:B------:R-:W-:Y:S05]  /*2440*/  BSYNC B2 ;  /* 0x0000000000027941 */ /* 0x000fea0003800000 */
.L_x_52943:
[----:B------:R-:W-:Y:S05]  /*2450*/  BRA `(.L_x_52946) ;  /* 0x000000b000007947 */ /* 0x000fea0003800000 */
.L_x_52942:
        /* <DEDUP_REMOVED lines=11> */
.L_x_52946:
[----:B------:R-:W-:Y:S05]  /*2510*/  BSYNC B1 ;  /* 0x0000000000017941 */ /* 0x000fea0003800000 */
.L_x_52941:
[----:B------:R0:W-:Y:S01]  /*2520*/  STG.E.U16 [R2.64], R5 ;  /* 0x0000000502007986 */ /* 0x0001e2000c101504 */
[----:B------:R-:W-:-:S04]  /*2530*/  IADD3 R0, R0, 0x80, RZ ;  /* 0x0000008000007810 */ /* 0x000fc80007ffe0ff */
[----:B------:R-:W-:-:S13]  /*2540*/  ISETP.GE.AND P0, PT, R0, c[0x0][0x160], PT ;  /* 0x0000580000007a0c */ /* 0x000fda0003f06270 */
[----:B------:R-:W-:Y:S05]  /*2550*/  @P0 BRA `(.L_x_52939) ;  /* 0x0000124000000947 */ /* 0x000fea0003800000 */
[----:B0-----:R-:W-:Y:S01]  /*2560*/  ISETP.NE.AND P0, PT, RZ, c[0x0][0x168], PT ;  /* 0x00005a00ff007a0c */ /* 0x001fe20003f05270 */
[----:B------:R-:W-:-:S12]  /*2570*/  CS2R R2, SRZ ;  /* 0x0000000000027805 */ /* 0x000fd8000001ff00 */
[----:B------:R-:W-:Y:S05]  /*2580*/  @!P0 BRA `(.L_x_52947) ;  /* 0x00000e0000008947 */ /* 0x000fea0003800000 */
[----:B------:R-:W-:Y:S01]  /*2590*/  MOV R2, RZ ;  /* 0x000000ff00027202 */ /* 0x000fe20000000f00 */
[----:B------:R-:W-:Y:S01]  /*25a0*/  IMAD.MOV.U32 R3, RZ, RZ, R0 ;  /* 0x000000ffff037224 */ /* 0x000fe200078e0000 */
        /* <DEDUP_REMOVED lines=222> */
.L_x_52947:
[----:B------:R-:W-:-:S05]  /*3390*/  IADD3 R4, P0, R3, c[0x0][0x368], RZ ;  /* 0x0000da0003047a10 */ /* 0x000fca0007f1e0ff */
[----:B------:R-:W-:-:S05]  /*33a0*/  IMAD.X R5, RZ, RZ, c[0x0][0x36c], P0 ;  /* 0x0000db00ff057624 */ /* 0x000fca00000e06ff */
        /* <DEDUP_REMOVED lines=9> */
[----:B------:R-:W-:-:S11]  /*3440*/  HFMA2.MMA R5, -RZ, RZ, 0, 5.9604644775390625e-08 ;  /* 0x00000001ff057435 */ /* 0x000fd600000001ff */
        /* <DEDUP_REMOVED lines=18> */
.L_x_52952:
        /* <DEDUP_REMOVED lines=19> */
.L_x_52951:
[----:B------:R-:W-:Y:S05]  /*36a0*/  BSYNC B2 ;  /* 0x0000000000027941 */ /* 0x000fea0003800000 */
.L_x_52950:
[----:B------:R-:W-:Y:S05]  /*36b0*/  BRA `(.L_x_52953) ;  /* 0x000000b000007947 */ /* 0x000fea0003800000 */
.L_x_52949:
[----:B------:R-:W0:Y:S01]  /*36c0*/  LDC.U16 R4, c[0x0][0x370] ;  /* 0x0000dc00ff047b82 */ /* 0x000e220000000400 */
[----:B------:R-:W-:Y:S01]  /*36d0*/  HFMA2.MMA R5, -RZ, RZ, 0, 5.9604644775390625e-08 ;  /* 0x00000001ff057435 */ /* 0x000fe200000001ff */
        /* <DEDUP_REMOVED lines=9> */
.L_x_52953:
[----:B------:R-:W-:Y:S05]  /*3770*/  BSYNC B1 ;  /* 0x0000000000017941 */ /* 0x000fea0003800000 */
.L_x_52948:
[----:B------:R0:W-:Y:S01]  /*3780*/  STG.E.U16 [R2.64], R5 ;  /* 0x0000000502007986 */ /* 0x0001e2000c101504 */
[----:B------:R-:W-:-:S03]  /*3790*/  IADD3 R0, R0, 0x80, RZ ;  /* 0x0000008000007810 */ /* 0x000fc60007ffe0ff */
.L_x_52939:
[----:B0-----:R-:W-:Y:S05]  /*37a0*/  BSYNC B0 ;  /* 0x0000000000007941 */ /* 0x001fea0003800000 */
.L_x_52938:
[----:B------:R-:W-:-:S13]  /*37b0*/  ISETP.GE.AND P0, PT, R0, c[0x0][0x160], PT ;  /* 0x0000580000007a0c */ /* 0x000fda0003f06270 */
[----:B------:R-:W-:Y:S05]  /*37c0*/  @P0 EXIT ;  /* 0x000000000000094d */ /* 0x000fea0003800000 */
[----:B------:R-:W-:Y:S01]  /*37d0*/  ISETP.NE.AND P0, PT, RZ, c[0x0][0x168], PT ;  /* 0x00005a00ff007a0c */ /* 0x000fe20003f05270 */
[----:B------:R-:W-:-:S12]  /*37e0*/  CS2R R2, SRZ ;  /* 0x0000000000027805 */ /* 0x000fd8000001ff00 */
[----:B------:R-:W-:Y:S05]  /*37f0*/  @!P0 BRA `(.L_x_52954) ;  /* 0x00000e0000008947 */ /* 0x000fea0003800000 */
[----:B------:R-:W-:Y:S01]  /*3800*/  MOV R2, RZ ;  /* 0x000000ff00027202 */ /* 0x000fe20000000f00 */
[----:B------:R-:W-:Y:S01]  /*3810*/  IMAD.MOV.U32 R8, RZ, RZ, c[0x0][0x168] ;  /* 0x00005a00ff087624 */ /* 0x000fe200078e00ff */
        /* <DEDUP_REMOVED lines=222> */
.L_x_52954:
[----:B------:R-:W-:-:S04]  /*4600*/  IADD3 R4, P0, R3, c[0x0][0x368], RZ ;  /* 0x0000da0003047a10 */ /* 0x000fc80007f1e0ff */
[----:B------:R-:W-:-:S05]  /*4610*/  IADD3.X R5, RZ, c[0x0][0x36c], RZ, P0, !PT ;  /* 0x0000db00ff057a10 */ /* 0x000fca00007fe4ff */
[----:B------:R-:W2:Y:S01]  /*4620*/  LDG.E.U16 R6, [R4.64] ;  /* 0x0000000404067981 */ /* 0x000ea2000c1e1500 */
[----:B------:R-:W-:Y:S01]  /*4630*/  IADD3 R2, P1, R2, c[0x0][0x360], RZ ;  /* 0x0000d80002027a10 */ /* 0x000fe20007f3e0ff */
[----:B------:R-:W-:Y:S04]  /*4640*/  BSSY B0, `(.L_x_52955) ;  /* 0x000003c000007945 */ /* 0x000fe80003800000 */
[----:B------:R-:W-:Y:S01]  /*4650*/  IMAD.X R3, RZ, RZ, c[0x0][0x364], P1 ;  /* 0x0000d900ff037624 */ /* 0x000fe200008e06ff */
[----:B--2---:R-:W-:-:S04]  /*4660*/  PRMT R0, R6, 0x9910, RZ ;  /* 0x0000991006007816 */ /* 0x004fc800000000ff */
[----:B------:R-:W-:-:S13]  /*4670*/  ISETP.GE.AND P0, PT, R0, RZ, PT ;  /* 0x000000ff0000720c */ /* 0x000fda0003f06270 */
        /* <DEDUP_REMOVED lines=13> */
[----:B------:R-:W-:Y:S02]  /*4750*/  PRMT R5, R0, 0x9910, RZ ;  /* 0x0000991000057816 */ /* 0x000fe400000000ff */
[----:B------:R-:W-:Y:S02]  /*4760*/  MOV R4, R7 ;  /* 0x0000000700047202 */ /* 0x000fe40000000f00 */
[----:B------:R-:W-:-:S03]  /*4770*/  LEA.HI R0, R6, R6, RZ, 0x11 ;  /* 0x0000000606007211 */ /* 0x000fc600078f88ff */
[----:B------:R-:W-:Y:S02]  /*4780*/  IMAD R4, R4, R4, RZ ;  /* 0x0000000404047224 */ /* 0x000fe400078e02ff */
[----:B------:R-:W-:Y:S05]  /*4790*/  @!P0 BRA `(.L_x_52958) ;  /* 0x0000019000008947 */ /* 0x000fea0003800000 */
[----:B------:R-:W-:Y:S02]  /*47a0*/  PRMT R0, R0, 0x9910, RZ ;  /* 0x0000991000007816 */ /* 0x000fe400000000ff */
[----:B------:R-:W-:Y:S02]  /*47b0*/  PRMT R6, R4, 0x7610, R6 ;  /* 0x0000761004067816 */ /* 0x000fe40000000006 */
[----:B------:R-:W-:-:S04]  /*47c0*/  SHF.R.S32.HI R0, RZ, 0x1, R0 ;  /* 0x00000001ff007819 */ /* 0x000fc80000011400 */
[----:B------:R-:W-:-:S04]  /*47d0*/  PRMT R7, R0, 0x7610, R7 ;  /* 0x0000761000077816 */ /* 0x000fc80000000007 */
.L_x_52959:
        /* <DEDUP_REMOVED lines=21> */
.L_x_52958:
[----:B------:R-:W-:Y:S05]  /*4930*/  BSYNC B1 ;  /* 0x0000000000017941 */ /* 0x000fea0003800000 */
.L_x_52957:
[----:B------:R-:W-:Y:S05]  /*4940*/  BRA `(.L_x_52960) ;  /* 0x000000b000007947 */ /* 0x000fea0003800000 */
.L_x_52956:
[----:B------:R-:W0:Y:S01]  /*4950*/  LDC.U16 R0, c[0x0][0x370] ;  /* 0x0000dc00ff007b82 */ /* 0x000e220000000400 */
[----:B------:R-:W-:Y:S01]  /*4960*/  HFMA2.MMA R5, -RZ, RZ, 0, 5.9604644775390625e-08 ;  /* 0x00000001ff057435 */ /* 0x000fe200000001ff */
[----:B0-----:R-:W-:-:S04]  /*4970*/  PRMT R0, R0, 0x9910, RZ ;  /* 0x0000991000007816 */ /* 0x001fc800000000ff */
        /* <DEDUP_REMOVED lines=8> */
.L_x_52960:
[----:B------:R-:W-:Y:S05]  /*4a00*/  BSYNC B0 ;  /* 0x0000000000007941 */ /* 0x000fea0003800000 */
.L_x_52955:
[----:B------:R-:W-:Y:S01]  /*4a10*/  STG.E.U16 [R2.64], R5 ;  /* 0x0000000502007986 */ /* 0x000fe2000c101504 */
[----:B------:R-:W-:Y:S05]  /*4a20*/  EXIT ;  /* 0x000000000000794d */ /* 0x000fea0003800000 */
.L_x_52961:
        /* <DEDUP_REMOVED lines=13> */
.L_x_61970:


//--------------------- .text._ZN2at6native27unrolled_elementwise_kernelIZNS0_50_GLOBAL__N__2680c7bb_12_PowKernel_cu_b2145a98_318422pow_scalar_tensor_implIsEEvRNS_18TensorIteratorBaseET_EUlsE_St5arrayIPcLm2EELi4E23TrivialOffsetCalculatorILi1EjESC_NS0_6memory15LoadWithoutCastENSD_16StoreWithoutCastEEEviS6_T0_T2_T3_T4_T5_ --------------------------
	.section	.text._ZN2at6native27unrolled_elementwise_kernelIZNS0_50_GLOBAL__N__2680c7bb_12_PowKernel_cu_b2145a98_318422pow_scalar_tensor_implIsEEvRNS_18TensorIteratorBaseET_EUlsE_St5arrayIPcLm2EELi4E23TrivialOffsetCalculatorILi1EjESC_NS0_6memory15LoadWithoutCastENSD_16StoreWithoutCastEEEviS6_T0_T2_T3_T4_T5_,"ax",@progbits
	.sectioninfo	@"SHI_REGISTERS=20"
	.align	128
        .global         _ZN2at6native27unrolled_elementwise_kernelIZNS0_50_GLOBAL__N__2680c7bb_12_PowKernel_cu_b2145a98_318422pow_scalar_tensor_implIsEEvRNS_18TensorIteratorBaseET_EUlsE_St5arrayIPcLm2EELi4E23TrivialOffsetCalculatorILi1EjESC_NS0_6memory15LoadWithoutCastENSD_16StoreWithoutCastEEEviS6_T0_T2_T3_T4_T5_
        .type           _ZN2at6native27unrolled_elementwise_kernelIZNS0_50_GLOBAL__N__2680c7bb_12_PowKernel_cu_b2145a98_318422pow_scalar_tensor_implIsEEvRNS_18TensorIteratorBaseET_EUlsE_St5arrayIPcLm2EELi4E23TrivialOffsetCalculatorILi1EjESC_NS0_6memory15LoadWithoutCastENSD_16StoreWithoutCastEEEviS6_T0_T2_T3_T4_T5_,@function
        .size           _ZN2at6native27unrolled_elementwise_kernelIZNS0_50_GLOBAL__N__2680c7bb_12_PowKernel_cu_b2145a98_318422pow_scalar_tensor_implIsEEvRNS_18TensorIteratorBaseET_EUlsE_St5arrayIPcLm2EELi4E23TrivialOffsetCalculatorILi1EjESC_NS0_6memory15LoadWithoutCastENSD_16StoreWithoutCastEEEviS6_T0_T2_T3_T4_T5_,(.L_x_61971 - _ZN2at6native27unrolled_elementwise_kernelIZNS0_50_GLOBAL__N__2680c7bb_12_PowKernel_cu_b2145a98_318422pow_scalar_tensor_implIsEEvRNS_18TensorIteratorBaseET_EUlsE_St5arrayIPcLm2EELi4E23TrivialOffsetCalculatorILi1EjESC_NS0_6memory15LoadWithoutCastENSD_16StoreWithoutCastEEEviS6_T0_T2_T3_T4_T5_)
        .other          _ZN2at6native27unrolled_elementwise_kernelIZNS0_50_GLOBAL__N__2680c7bb_12_PowKernel_cu_b2145a98_318422pow_scalar_tensor_implIsEEvRNS_18TensorIteratorBaseET_EUlsE_St5arrayIPcLm2EELi4E23TrivialOffsetCalculatorILi1EjESC_NS0_6memory15LoadWithoutCastENSD_16StoreWithoutCastEEEviS6_T0_T2_T3_T4_T5_,@"STO_CUDA_ENTRY STV_DEFAULT"
_ZN2at6native27unrolled_elementwise_kernelIZNS0_50_GLOBAL__N__2680c7bb_12_PowKernel_cu_b2145a98_318422pow_scalar_tensor_implIsEEvRNS_18TensorIteratorBaseET_EUlsE_St5arrayIPcLm2EELi4E23TrivialOffsetCalculatorILi1EjESC_NS0_6memory15LoadWithoutCastENSD_16StoreWithoutCastEEEviS6_T0_T2_T3_T4_T5_:
.text._ZN2at6native27unrolled_elementwise_kernelIZNS0_50_GLOBAL__N__2680c7bb_12_PowKernel_cu_b2145a98_318422pow_scalar_tensor_implIsEEvRNS_18TensorIteratorBaseET_EUlsE_St5arrayIPcLm2EELi4E23TrivialOffsetCalculatorILi1EjESC_NS0_6memory15LoadWithoutCastENSD_16StoreWithoutCastEEEviS6_T0_T2_T3_T4_T5_:
        /* <DEDUP_REMOVED lines=34> */
[----:B------:R-:W1:Y:S01]  /*0220*/  LDC.U16 R7, c[0x0][0x168] ;  /* 0x00005a00ff077b82 */ /* 0x000e620000000400 */
[----:B------:R-:W-:Y:S01]  /*0230*/  BSSY B1, `(.L_x_52962) ;  /* 0x0000168000017945 */ /* 0x000fe20003800000 */
[----:B-1----:R-:W-:-:S04]  /*0240*/  PRMT R8, R7, 0x9910, RZ ;  /* 0x0000991007087816 */ /* 0x002fc800000000ff */
[----:B------:R-:W-:-:S13]  /*0250*/  ISETP.NE.AND P1, PT, R8, 0x1, PT ;  /* 0x000000010800780c */ /* 0x000fda0003f25270 */
[----:B------:R-:W-:Y:S05]  /*0260*/  @!P1 BRA `(.L_x_52963) ;  /* 0x0000154000009947 */ /* 0x000fea0003800000 */
[----:B0-----:R-:W-:Y:S01]  /*0270*/  ISETP.NE.AND P1, PT, R8, -0x1, PT ;  /* 0xffffffff0800780c */ /* 0x001fe20003f25270 */
[----:B------:R-:W-:-:S12]  /*0280*/  BSSY B0, `(.L_x_52964) ;  /* 0x0000151000007945 */ /* 0x000fd80003800000 */
[----:B------:R-:W-:Y:S05]  /*0290*/  @P1 BRA `(.L_x_52965) ;  /* 0x00000d3000001947 */ /* 0x000fea0003800000 */
[----:B------:R-:W-:Y:S01]  /*02a0*/  BSSY B2, `(.L_x_52966) ;  /* 0x0000033000027945 */ /* 0x000fe20003800000 */
        /* <DEDUP_REMOVED lines=8> */
[C---:B------:R-:W-:Y:S01]  /*0330*/  LOP3.LUT R8, R9.reuse, 0x1, RZ, 0xc0, !PT ;  /* 0x0000000109087812 */ /* 0x040fe200078ec0ff */
[----:B------:R-:W-:Y:S01]  /*0340*/  IMAD.MOV.U32 R7, RZ, RZ, 0x1 ;  /* 0x00000001ff077424 */ /* 0x000fe200078e00ff */
[C---:B------:R-:W-:Y:S02]  /*0350*/  LOP3.LUT R10, R9.reuse, 0xffff, RZ, 0xc0, !PT ;  /* 0x0000ffff090a7812 */ /* 0x040fe400078ec0ff */
[----:B------:R-:W-:Y:S02]  /*0360*/  ISETP.NE.U32.AND P1, PT, R8, 0x1, PT ;  /* 0x000000010800780c */ /* 0x000fe40003f25070 */
[----:B------:R-:W-:Y:S02]  /*0370*/  IADD3 R8, R9, 0x1, RZ ;  /* 0x0000000109087810 */ /* 0x000fe40007ffe0ff */
[----:B------:R-:W-:Y:S02]  /*0380*/  SEL R7, R7, 0xffff, P1 ;  /* 0x0000ffff07077807 */ /* 0x000fe40000800000 */
[----:B------:R-:W-:-:S02]  /*0390*/  LOP3.LUT R8, R8, 0xffff, RZ, 0xc0, !PT ;  /* 0x0000ffff08087812 */ /* 0x000fc400078ec0ff */
[----:B------:R-:W-:Y:S02]  /*03a0*/  PRMT R7, R7, 0x9910, RZ ;  /* 0x0000991007077816 */ /* 0x000fe400000000ff */
[----:B------:R-:W-:Y:S02]  /*03b0*/  ISETP.GE.U32.AND P1, PT, R8, 0x3, PT ;  /* 0x000000030800780c */ /* 0x000fe40003f26070 */
[----:B------:R-:W-:Y:S01]  /*03c0*/  LEA.HI R9, R10, R9, RZ, 0x11 ;  /* 0x000000090a097211 */ /* 0x000fe200078f88ff */
[----:B------:R-:W-:-:S10]  /*03d0*/  IMAD.MOV.U32 R8, RZ, RZ, R7 ;  /* 0x000000ffff087224 */ /* 0x000fd400078e0007 */
[----:B------:R-:W-:Y:S05]  /*03e0*/  @!P1 BRA `(.L_x_52970) ;  /* 0x0000017000009947 */ /* 0x000fea0003800000 */
[----:B------:R-:W-:Y:S01]  /*03f0*/  PRMT R9, R9, 0x9910, RZ ;  /* 0x0000991009097816 */ /* 0x000fe200000000ff */
[----:B------:R-:W-:-:S03]  /*0400*/  IMAD.MOV.U32 R7, RZ, RZ, 0x1 ;  /* 0x00000001ff077424 */ /* 0x000fc600078e00ff */
[----:B------:R-:W-:-:S04]  /*0410*/  SHF.R.S32.HI R9, RZ, 0x1, R9 ;  /* 0x00000001ff097819 */ /* 0x000fc80000011409 */
[----:B------:R-:W-:-:S04]  /*0420*/  PRMT R10, R9, 0x7610, R10 ;  /* 0x00007610090a7816 */ /* 0x000fc8000000000a */
.L_x_52971:
        /* <DEDUP_REMOVED lines=19> */
.L_x_52970:
[----:B------:R-:W-:Y:S05]  /*0560*/  BSYNC B3 ;  /* 0x0000000000037941 */ /* 0x000fea0003800000 */
.L_x_52969:
[----:B------:R-:W-:Y:S05]  /*0570*/  BRA `(.L_x_52967) ;  /* 0x0000005000007947 */ /* 0x000fea0003800000 */
.L_x_52968:
[----:B------:R-:W-:Y:S01]  /*0580*/  LOP3.LUT R9, R9, 0x1, RZ, 0xc0, !PT ;  /* 0x0000000109097812 */ /* 0x000fe200078ec0ff */
[----:B------:R-:W-:-:S03]  /*0590*/  IMAD.MOV.U32 R7, RZ, RZ, 0x1 ;  /* 0x00000001ff077424 */ /* 0x000fc600078e00ff */
[----:B------:R-:W-:-:S04]  /*05a0*/  ISETP.NE.U32.AND P1, PT, R9, 0x1, PT ;  /* 0x000000010900780c */ /* 0x000fc80003f25070 */
[----:B------:R-:W-:-:S04]  /*05b0*/  SEL R7, R7, 0xffff, P1 ;  /* 0x0000ffff07077807 */ /* 0x000fc80000800000 */
[----:B------:R-:W-:Y:S02]  /*05c0*/  PRMT R8, R7, 0x7610, R8 ;  /* 0x0000761007087816 */ /* 0x000fe40000000008 */
.L_x_52967:
[----:B------:R-:W-:Y:S05]  /*05d0*/  BSYNC B2 ;  /* 0x0000000000027941 */ /* 0x000fea0003800000 */
.L_x_52966:
        /* <DEDUP_REMOVED lines=27> */
.L_x_52977:
[C---:B------:R-:W-:Y:S02]  /*0790*/  LOP3.LUT R7, R10.reuse, 0x1, RZ, 0xc0, !PT ;  /* 0x000000010a077812 */ /* 0x040fe400078ec0ff */
[C---:B------:R-:W-:Y:S02]  /*07a0*/  IADD3 R11, R10.reuse, 0x1, RZ ;  /* 0x000000010a0b7810 */ /* 0x040fe40007ffe0ff */
[----:B------:R-:W-:Y:S02]  /*07b0*/  ISETP.NE.U32.AND P1, PT, R7, 0x1, PT ;  /* 0x000000010700780c */ /* 0x000fe40003f25070 */
[----:B------:R-:W-:Y:S02]  /*07c0*/  LOP3.LUT R11, R11, 0xffff, RZ, 0xc0, !PT ;  /* 0x0000ffff0b0b7812 */ /* 0x000fe400078ec0ff */
[----:B------:R-:W-:Y:S02]  /*07d0*/  LOP3.LUT R7, R10, 0xffff, RZ, 0xc0, !PT ;  /* 0x0000ffff0a077812 */ /* 0x000fe400078ec0ff */
[----:B------:R-:W-:-:S02]  /*07e0*/  PRMT R13, R6, 0x9910, RZ ;  /* 0x00009910060d7816 */ /* 0x000fc400000000ff */
        /* <DEDUP_REMOVED lines=15> */
.L_x_52976:
[----:B------:R-:W-:Y:S05]  /*08e0*/  BSYNC B3 ;  /* 0x0000000000037941 */ /* 0x000fea0003800000 */
.L_x_52975:
[----:B------:R-:W-:Y:S05]  /*08f0*/  BRA `(.L_x_52973) ;  /* 0x0000005000007947 */ /* 0x000fea0003800000 */
.L_x_52974:
[----:B------:R-:W-:Y:S01]  /*0900*/  LOP3.LUT R6, R6, 0x1, RZ, 0xc0, !PT ;  /* 0x0000000106067812 */ /* 0x000fe200078ec0ff */
[----:B------:R-:W-:-:S03]  /*0910*/  IMAD.MOV.U32 R7, RZ, RZ, 0x1 ;  /* 0x00000001ff077424 */ /* 0x000fc600078e00ff */
[----:B------:R-:W-:-:S04]  /*0920*/  ISETP.NE.U32.AND P1, PT, R6, 0x1, PT ;  /* 0x000000010600780c */ /* 0x000fc80003f25070 */
[----:B------:R-:W-:-:S04]  /*0930*/  SEL R7, R7, 0xffff, P1 ;  /* 0x0000ffff07077807 */ /* 0x000fc80000800000 */
[----:B------:R-:W-:Y:S02]  /*0940*/  PRMT R9, R7, 0x7610, R9 ;  /* 0x0000761007097816 */ /* 0x000fe40000000009 */
.L_x_52973:
[----:B------:R-:W-:Y:S05]  /*0950*/  BSYNC B2 ;  /* 0x0000000000027941 */ /* 0x000fea0003800000 */
.L_x_52972:
        /* <DEDUP_REMOVED lines=13> */
[----:B------:R-:W-:Y:S02]  /*0a30*/  LOP3.LUT R10, R5, 0xffff, RZ, 0xc0, !PT ;  /* 0x0000ffff050a7812 */ /* 0x000fe400078ec0ff */
[----:B------:R-:W-:Y:S02]  /*0a40*/  ISETP.NE.U32.AND P1, PT, R7, 0x1, PT ;  /* 0x000000010700780c */ /* 0x000fe40003f25070 */
[----:B------:R-:W-:Y:S02]  /*0a50*/  IADD3 R7, R5, 0x1, RZ ;  /* 0x0000000105077810 */ /* 0x000fe40007ffe0ff */
[----:B------:R-:W-:Y:S02]  /*0a60*/  SEL R6, R6, 0xffff, P1 ;  /* 0x0000ffff06067807 */ /* 0x000fe40000800000 */
[----:B------:R-:W-:-:S02]  /*0a70*/  LOP3.LUT R7, R7, 0xffff, RZ, 0xc0, !PT ;  /* 0x0000ffff07077812 */ /* 0x000fc400078ec0ff */
[----:B------:R-:W-:Y:S02]  /*0a80*/  PRMT R6, R6, 0x9910, RZ ;  /* 0x0000991006067816 */ /* 0x000fe400000000ff */
[----:B------:R-:W-:Y:S02]  /*0a90*/  ISETP.GE.U32.AND P1, PT, R7, 0x3, PT ;  /* 0x000000030700780c */ /* 0x000fe40003f26070 */
[----:B------:R-:W-:-:S11]  /*0aa0*/  LEA.HI R5, R10, R5, RZ, 0x11 ;  /* 0x000000050a057211 */ /* 0x000fd600078f88ff */
[----:B------:R-:W-:Y:S05]  /*0ab0*/  @!P1 BRA `(.L_x_52982) ;  /* 0x0000017000009947 */ /* 0x000fea0003800000 */
[----:B------:R-:W-:Y:S01]  /*0ac0*/  PRMT R7, R5, 0x9910, RZ ;  /* 0x0000991005077816 */ /* 0x000fe200000000ff */
[----:B------:R-:W-:-:S03]  /*0ad0*/  IMAD.MOV.U32 R5, RZ, RZ, 0x1 ;  /* 0x00000001ff057424 */ /* 0x000fc600078e00ff */
[----:B------:R-:W-:-:S04]  /*0ae0*/  SHF.R.S32.HI R7, RZ, 0x1, R7 ;  /* 0x00000001ff077819 */ /* 0x000fc80000011407 */
[----:B------:R-:W-:-:S04]  /*0af0*/  PRMT R10, R7, 0x7610, R10 ;  /* 0x00007610070a7816 */ /* 0x000fc8000000000a */
.L_x_52983:
        /* <DEDUP_REMOVED lines=19> */
.L_x_52982:
[----:B------:R-:W-:Y:S05]  /*0c30*/  BSYNC B3 ;  /* 0x0000000000037941 */ /* 0x000fea0003800000 */
.L_x_52981:
[----:B------:R-:W-:Y:S05]  /*0c40*/  BRA `(.L_x_52979) ;  /* 0x0000004000007947 */ /* 0x000fea0003800000 */
.L_x_52980:
[----:B------:R-:W-:Y:S01]  /*0c50*/  LOP3.LUT R5, R5, 0x1, RZ, 0xc0, !PT ;  /* 0x0000000105057812 */ /* 0x000fe200078ec0ff */
[----:B------:R-:W-:-:S03]  /*0c60*/  IMAD.MOV.U32 R6, RZ, RZ, 0x1 ;  /* 0x00000001ff067424 */ /* 0x000fc600078e00ff */
[----:B------:R-:W-:-:S04]  /*0c70*/  ISETP.NE.U32.AND P1, PT, R5, 0x1, PT ;  /* 0x000000010500780c */ /* 0x000fc80003f25070 */
[----:B------:R-:W-:-:S04]  /*0c80*/  SEL R6, R6, 0xffff, P1 ;  /* 0x0000ffff06067807 */ /* 0x000fc80000800000 */
.L_x_52979:
[----:B------:R-:W-:Y:S05]  /*0c90*/  BSYNC B2 ;  /* 0x0000000000027941 */ /* 0x000fea0003800000 */
.L_x_52978:
[----:B-----5:R-:W-:-:S04]  /*0ca0*/  IADD3 R5, R3, 0x180, RZ ;  /* 0x0000018003057810 */ /* 0x020fc80007ffe0ff */
[----:B------:R-:W-:-:S13]  /*0cb0*/  ISETP.GE.AND P1, PT, R5, R2, PT ;  /* 0x000000020500720c */ /* 0x000fda0003f26270 */
[----:B------:R-:W-:Y:S05]  /*0cc0*/  @P1 BRA `(.L_x_52984) ;  /* 0x00000ac000001947 */ /* 0x000fea0003800000 */
[----:B------:R-:W-:-:S04]  /*0cd0*/  PRMT R5, R4, 0x9910, RZ ;  /* 0x0000991004057816 */ /* 0x000fc800000000ff */
        /* <DEDUP_REMOVED lines=21> */
.L_x_52988:
        /* <DEDUP_REMOVED lines=19> */
.L_x_52987:
[----:B------:R-:W-:Y:S05]  /*0f60*/  BSYNC B2 ;  /* 0x0000000000027941 */ /* 0x000fea0003800000 */
.L_x_52986:
[----:B------:R-:W-:Y:S05]  /*0f70*/  BRA `(.L_x_52984) ;  /* 0x0000081000007947 */ /* 0x000fea0003800000 */
.L_x_52985:
[----:B------:R-:W-:Y:S01]  /*0f80*/  LOP3.LUT R4, R4, 0x1, RZ, 0xc0, !PT ;  /* 0x0000000104047812 */ /* 0x000fe200078ec0ff */
[----:B------:R-:W-:-:S03]  /*0f90*/  IMAD.MOV.U32 R5, RZ, RZ, 0x1 ;  /* 0x00000001ff057424 */ /* 0x000fc600078e00ff */
[----:B------:R-:W-:-:S04]  /*0fa0*/  ISETP.NE.U32.AND P1, PT, R4, 0x1, PT ;  /* 0x000000010400780c */ /* 0x000fc80003f25070 */
[----:B------:R-:W-:Y:S01]  /*0fb0*/  SEL R5, R5, 0xffff, P1 ;  /* 0x0000ffff05057807 */ /* 0x000fe20000800000 */
[----:B------:R-:W-:Y:S05]  /*0fc0*/  BRA `(.L_x_52984) ;  /* 0x000007c000007947 */ /* 0x000fea0003800000 */
.L_x_52965:
[----:B------:R-:W-:Y:S01]  /*0fd0*/  BSSY B2, `(.L_x_52989) ;  /* 0x000001c000027945 */ /* 0x000fe20003800000 */
        /* <DEDUP_REMOVED lines=10> */
.L_x_52991:
        /* <DEDUP_REMOVED lines=17> */
.L_x_52990:
[----:B------:R-:W-:Y:S05]  /*1190*/  BSYNC B2 ;  /* 0x0000000000027941 */ /* 0x000fea0003800000 */
.L_x_52989:
[----:B-----5:R-:W-:Y:S01]  /*11a0*/  IADD3 R9, R3, 0x80, RZ ;  /* 0x0000008003097810 */ /* 0x020fe20007ffe0ff */
[----:B------:R-:W-:Y:S03]  /*11b0*/  BSSY B2, `(.L_x_52992) ;  /* 0x000001e000027945 */ /* 0x000fe60003800000 */
[----:B------:R-:W-:-:S13]  /*11c0*/  ISETP.GE.AND P1, PT, R9, R2, PT ;  /* 0x000000020900720c */ /* 0x000fda0003f26270 */
[----:B------:R-:W-:Y:S05]  /*11d0*/  @P1 BRA `(.L_x_52993) ;  /* 0x000001b000001947 */ /* 0x000fea0003800000 */
[----:B------:R-:W-:Y:S02]  /*11e0*/  PRMT R10, R6, 0x9910, RZ ;  /* 0x00009910060a7816 */ /* 0x000fe400000000ff */
        /* <DEDUP_REMOVED lines=8> */
.L_x_52994:
        /* <DEDUP_REMOVED lines=18> */
.L_x_52993:
[----:B------:R-:W-:Y:S05]  /*1390*/  BSYNC B2 ;  /* 0x0000000000027941 */ /* 0x000fea0003800000 */
.L_x_52992:
[----:B------:R-:W-:Y:S01]  /*13a0*/  IADD3 R11, R3, 0x100, RZ ;  /* 0x00000100030b7810 */ /* 0x000fe20007ffe0ff */
        /* <DEDUP_REMOVED lines=12> */
.L_x_52997:
        /* <DEDUP_REMOVED lines=14> */
[----:B------:R-:W-:-:S02]  /*1550*/  IMAD R10, R10, R10, RZ ;  /* 0x0000000a0a0a7224 */ /* 0x000fc400078e02ff */
[----:B------:R-:W-:Y:S02]  /*1560*/  IMAD.MOV.U32 R5, RZ, RZ, R14 ;  /* 0x000000ffff057224 */ /* 0x000fe400078e000e */
[----:B------:R-:W-:-:S03]  /*1570*/  IMAD R6, R6, R13, RZ ;  /* 0x0000000d06067224 */ /* 0x000fc600078e02ff */
[----:B------:R-:W-:-:S05]  /*1580*/  SHF.R.S32.HI R5, RZ, 0x1, R5 ;  /* 0x00000001ff057819 */ /* 0x000fca0000011405 */
[----:B------:R-:W-:Y:S05]  /*1590*/  @P1 BRA `(.L_x_52997) ;  /* 0xfffffed000001947 */ /* 0x000fea000383ffff */
.L_x_52996:
[----:B------:R-:W-:Y:S05]  /*15a0*/  BSYNC B2 ;  /* 0x0000000000027941 */ /* 0x000fea0003800000 */
.L_x_52995:
[----:B------:R-:W-:-:S04]  /*15b0*/  IADD3 R5, R3, 0x180, RZ ;  /* 0x0000018003057810 */ /* 0x000fc80007ffe0ff */
        /* <DEDUP_REMOVED lines=10> */
.L_x_52998:
[C---:B------:R-:W-:Y:S02]  /*1660*/  LOP3.LUT R10, R4.reuse, 0x1, RZ, 0xc0, !PT ;  /* 0x00000001040a7812 */ /* 0x040fe400078ec0ff */
[----:B------:R-:W-:Y:S02]  /*1670*/  LOP3.LUT R11, R4, 0xffff, RZ, 0xc0, !PT ;  /* 0x0000ffff040b7812 */ /* 0x000fe400078ec0ff */
[----:B------:R-:W-:Y:S02]  /*1680*/  ISETP.NE.U32.AND P1, PT, R10, 0x1, PT ;  /* 0x000000010a00780c */ /* 0x000fe40003f25070 */
[----:B------:R-:W-:Y:S02]  /*1690*/  PRMT R10, R7, 0x9910, RZ ;  /* 0x00009910070a7816 */ /* 0x000fe400000000ff */
[----:B------:R-:W-:Y:S02]  /*16a0*/  PRMT R12, R5, 0x9910, RZ ;  /* 0x00009910050c7816 */ /* 0x000fe400000000ff */
        /* <DEDUP_REMOVED lines=14> */
.L_x_52984:
[----:B------:R-:W-:Y:S05]  /*1790*/  BSYNC B0 ;  /* 0x0000000000007941 */ /* 0x000fea0003800000 */
.L_x_52964:
[----:B------:R-:W-:Y:S05]  /*17a0*/  BRA `(.L_x_52999) ;  /* 0x0000010000007947 */ /* 0x000fea0003800000 */
.L_x_52963:
[----:B0----5:R-:W-:Y:S01]  /*17b0*/  IADD3 R5, R3, 0x180, RZ ;  /* 0x0000018003057810 */ /* 0x021fe20007ffe0ff */
[----:B------:R-:W-:Y:S02]  /*17c0*/  IMAD.MOV.U32 R6, RZ, RZ, 0x1 ;  /* 0x00000001ff067424 */ /* 0x000fe400078e00ff */
[----:B------:R-:W-:Y:S01]  /*17d0*/  IMAD.MOV.U32 R9, RZ, RZ, 0x1 ;  /* 0x00000001ff097424 */ /* 0x000fe200078e00ff */
[----:B------:R-:W-:Y:S01]  /*17e0*/  ISETP.GE.AND P1, PT, R5, R2, PT ;  /* 0x000000020500720c */ /* 0x000fe20003f26270 */
[----:B------:R-:W-:-:S12]  /*17f0*/  IMAD.MOV.U32 R8, RZ, RZ, 0x1 ;  /* 0x00000001ff087424 */ /* 0x000fd800078e00ff */
[----:B------:R-:W-:Y:S05]  /*1800*/  @P1 BRA `(.L_x_52999) ;  /* 0x000000a000001947 */ /* 0x000fea0003800000 */
[----:B------:R-:W-:Y:S01]  /*1810*/  PRMT R4, R4, 0x9910, RZ ;  /* 0x0000991004047816 */ /* 0x000fe200000000ff */
        /* <DEDUP_REMOVED lines=9> */
.L_x_52999:
[----:B------:R-:W-:Y:S05]  /*18b0*/  BSYNC B1 ;  /* 0x0000000000017941 */ /* 0x000fea0003800000 */
.L_x_52962:
[--C-:B------:R-:W-:Y:S01]  /*18c0*/  @!P0 IMAD R10, R0, 0x200, R3.reuse ;  /* 0x00000200000a8824 */ /* 0x100fe200078e0203 */
        /* <DEDUP_REMOVED lines=18> */
.L_x_53001:
[----:B------:R-:W-:Y:S05]  /*19f0*/  BSYNC B0 ;  /* 0x0000000000007941 */ /* 0x000fea0003800000 */
.L_x_53000:
[----:B------:R-:W-:-:S13]  /*1a00*/  ISETP.GE.AND P0, PT, R7, R2, PT ;  /* 0x000000020700720c */ /* 0x000fda0003f06270 */
[----:B------:R-:W-:Y:S05]  /*1a10*/  @P0 EXIT ;  /* 0x000000000000094d */ /* 0x000fea0003800000 */
[----:B------:R-:W-:Y:S02]  /*1a20*/  IMAD R2, R0, 0x200, R7 ;  /* 0x0000020000027824 */ /* 0x000fe400078e0207 */
[----:B------:R-:W-:-:S04]  /*1a30*/  IMAD.MOV.U32 R3, RZ, RZ, 0x2 ;  /* 0x00000002ff037424 */ /* 0x000fc800078e00ff */
[----:B------:R-:W-:-:S05]  /*1a40*/  IMAD.WIDE.U32 R2, R2, R3, c[0x0][0x178] ;  /* 0x00005e0002027625 */ /* 0x000fca00078e0003 */
[----:B------:R-:W-:Y:S01]  /*1a50*/  STG.E.U16 [R2.64], R5 ;  /* 0x0000000502007986 */ /* 0x000fe2000c101504 */
[----:B------:R-:W-:Y:S05]  /*1a60*/  EXIT ;  /* 0x000000000000794d */ /* 0x000fea0003800000 */
.L_x_53002:
        /* <DEDUP_REMOVED lines=9> */
.L_x_61971:


//--------------------- .text._ZN2at6native29vectorized_elementwise_kernelILi2EZNS0_50_GLOBAL__N__2680c7bb_12_PowKernel_cu_b2145a98_318422pow_scalar_tensor_implIsEEvRNS_18TensorIteratorBaseET_EUlsE_St5arrayIPcLm2EEEEviT0_T1_ --------------------------
	.section	.text._ZN2at6native29vectorized_elementwise_kernelILi2EZNS0_50_GLOBAL__N__2680c7bb_12_PowKernel_cu_b2145a98_318422pow_scalar_tensor_implIsEEvRNS_18TensorIteratorBaseET_EUlsE_St5arrayIPcLm2EEEEviT0_T1_,"ax",@progbits
	.sectioninfo	@"SHI_REGISTERS=24"
	.align	128
        .global         _ZN2at6native29vectorized_elementwise_kernelILi2EZNS0_50_GLOBAL__N__2680c7bb_12_PowKernel_cu_b2145a98_318422pow_scalar_tensor_implIsEEvRNS_18TensorIteratorBaseET_EUlsE_St5arrayIPcLm2EEEEviT0_T1_
        .type           _ZN2at6native29vectorized_elementwise_kernelILi2EZNS0_50_GLOBAL__N__2680c7bb_12_PowKernel_cu_b2145a98_318422pow_scalar_tensor_implIsEEvRNS_18TensorIteratorBaseET_EUlsE_St5arrayIPcLm2EEEEviT0_T1_,@function
        .size           _ZN2at6native29vectorized_elementwise_kernelILi2EZNS0_50_GLOBAL__N__2680c7bb_12_PowKernel_cu_b2145a98_318422pow_scalar_tensor_implIsEEvRNS_18TensorIteratorBaseET_EUlsE_St5arrayIPcLm2EEEEviT0_T1_,(.L_x_61972 - _ZN2at6native29vectorized_elementwise_kernelILi2EZNS0_50_GLOBAL__N__2680c7bb_12_PowKernel_cu_b2145a98_318422pow_scalar_tensor_implIsEEvRNS_18TensorIteratorBaseET_EUlsE_St5arrayIPcLm2EEEEviT0_T1_)
        .other          _ZN2at6native29vectorized_elementwise_kernelILi2EZNS0_50_GLOBAL__N__2680c7bb_12_PowKernel_cu_b2145a98_318422pow_scalar_tensor_implIsEEvRNS_18TensorIteratorBaseET_EUlsE_St5arrayIPcLm2EEEEviT0_T1_,@"STO_CUDA_ENTRY STV_DEFAULT"
_ZN2at6native29vectorized_elementwise_kernelILi2EZNS0_50_GLOBAL__N__2680c7bb_12_PowKernel_cu_b2145a98_318422pow_scalar_tensor_implIsEEvRNS_18TensorIteratorBaseET_EUlsE_St5arrayIPcLm2EEEEviT0_T1_:
.text._ZN2at6native29vectorized_elementwise_kernelILi2EZNS0_50_GLOBAL__N__2680c7bb_12_PowKernel_cu_b2145a98_318422pow_scalar_tensor_implIsEEvRNS_18TensorIteratorBaseET_EUlsE_St5arrayIPcLm2EEEEviT0_T1_:
        /* <DEDUP_REMOVED lines=12> */
[----:B------:R-:W2:Y:S01]  /*00c0*/  LDG.E R5, [R16.64+0x600] ;  /* 0x0006000610057981 */ /* 0x000ea2000c1e1900 */
[----:B------:R-:W-:Y:S01]  /*00d0*/  PRMT R12, R10, 0x9910, RZ ;  /* 0x000099100a0c7816 */ /* 0x000fe200000000ff */
[----:B------:R-:W-:Y:S03]  /*00e0*/  BSSY B0, `(.L_x_53004) ;  /* 0x0000320000007945 */ /* 0x000fe60003800000 */
[----:B------:R-:W-:Y:S02]  /*00f0*/  ISETP.NE.AND P0, PT, R12, 0x1, PT ;  /* 0x000000010c00780c */ /* 0x000fe40003f05270 */
[----:B--2---:R-:W-:-:S11]  /*0100*/  PRMT R6, R5, 0x7632, R6 ;  /* 0x0000763205067816 */ /* 0x004fd60000000006 */
[----:B------:R-:W-:Y:S05]  /*0110*/  @!P0 BRA `(.L_x_53005) ;  /* 0x000030a000008947 */ /* 0x000fea0003800000 */
[----:B------:R-:W2:Y:S04]  /*0120*/  LDG.E R14, [R16.64] ;  /* 0x00000006100e7981 */ /* 0x000ea8000c1e1900 */
[----:B------:R-:W3:Y:S04]  /*0130*/  LDG.E R7, [R16.64+0x200] ;  /* 0x0002000610077981 */ /* 0x000ee8000c1e1900 */
[----:B------:R-:W4:Y:S01]  /*0140*/  LDG.E R8, [R16.64+0x400] ;  /* 0x0004000610087981 */ /* 0x000f22000c1e1900 */
[----:B------:R-:W-:Y:S02]  /*0150*/  ISETP.NE.AND P0, PT, R12, -0x1, PT ;  /* 0xffffffff0c00780c */ /* 0x000fe40003f05270 */
[----:B--2---:R-:W-:-:S02]  /*0160*/  PRMT R15, R14, 0x7632, R15 ;  /* 0x000076320e0f7816 */ /* 0x004fc4000000000f */
[----:B---3--:R-:W-:Y:S02]  /*0170*/  PRMT R11, R7, 0x7632, R11 ;  /* 0x00007632070b7816 */ /* 0x008fe4000000000b */
[----:B----4-:R-:W-:-:S07]  /*0180*/  PRMT R9, R8, 0x7632, R9 ;  /* 0x0000763208097816 */ /* 0x010fce0000000009 */
[----:B------:R-:W-:Y:S05]  /*0190*/  @P0 BRA `(.L_x_53006) ;  /* 0x0000189000000947 */ /* 0x000fea0003800000 */
[----:B------:R-:W-:Y:S01]  /*01a0*/  PRMT R4, R14, 0x9910, RZ ;  /* 0x000099100e047816 */ /* 0x000fe200000000ff */
[----:B------:R-:W-:Y:S03]  /*01b0*/  BSSY B1, `(.L_x_53007) ;  /* 0x0000031000017945 */ /* 0x000fe60003800000 */
[----:B------:R-:W-:-:S13]  /*01c0*/  ISETP.GE.AND P0, PT, R4, RZ, PT ;  /* 0x000000ff0400720c */ /* 0x000fda0003f06270 */
[----:B------:R-:W-:Y:S05]  /*01d0*/  @!P0 BRA `(.L_x_53008) ;  /* 0x000002a000008947 */ /* 0x000fea0003800000 */
[----:B------:R-:W-:Y:S01]  /*01e0*/  ISETP.NE.AND P0, PT, R4, RZ, PT ;  /* 0x000000ff0400720c */ /* 0x000fe20003f05270 */
[----:B------:R-:W-:Y:S01]  /*01f0*/  BSSY B2, `(.L_x_53009) ;  /* 0x0000027000027945 */ /* 0x000fe20003800000 */
[----:B------:R-:W-:Y:S02]  /*0200*/  IMAD.MOV.U32 R4, RZ, RZ, 0x1 ;  /* 0x00000001ff047424 */ /* 0x000fe400078e00ff */
[----:B------:R-:W-:-:S09]  /*0210*/  IMAD.MOV.U32 R10, RZ, RZ, 0x1 ;  /* 0x00000001ff0a7424 */ /* 0x000fd200078e00ff */
[----:B------:R-:W-:Y:S05]  /*0220*/  @!P0 BRA `(.L_x_53010) ;  /* 0x0000023000008947 */ /* 0x000fea0003800000 */
[C---:B------:R-:W-:Y:S02]  /*0230*/  LOP3.LUT R4, R14.reuse, 0x1, RZ, 0xc0, !PT ;  /* 0x000000010e047812 */ /* 0x040fe400078ec0ff */
[----:B------:R-:W-:Y:S02]  /*0240*/  IADD3 R12, R14, 0x1, RZ ;  /* 0x000000010e0c7810 */ /* 0x000fe40007ffe0ff */
[----:B------:R-:W-:Y:S02]  /*0250*/  ISETP.NE.U32.AND P0, PT, R4, 0x1, PT ;  /* 0x000000010400780c */ /* 0x000fe40003f05070 */
[----:B------:R-:W-:Y:S02]  /*0260*/  LOP3.LUT R12, R12, 0xffff, RZ, 0xc0, !PT ;  /* 0x0000ffff0c0c7812 */ /* 0x000fe400078ec0ff */
[----:B------:R-:W-:Y:S02]  /*0270*/  SEL R4, R10, 0xffff, P0 ;  /* 0x0000ffff0a047807 */ /* 0x000fe40000000000 */
[----:B------:R-:W-:-:S02]  /*0280*/  ISETP.GE.U32.AND P0, PT, R12, 0x3, PT ;  /* 0x000000030c00780c */ /* 0x000fc40003f06070 */
[----:B------:R-:W-:Y:S02]  /*0290*/  LOP3.LUT R13, R14, 0xffff, RZ, 0xc0, !PT ;  /* 0x0000ffff0e0d7812 */ /* 0x000fe400078ec0ff */
[----:B------:R-:W-:Y:S02]  /*02a0*/  PRMT R4, R4, 0x9910, RZ ;  /* 0x0000991004047816 */ /* 0x000fe400000000ff */
[----:B------:R-:W-:-:S07]  /*02b0*/  LEA.HI R12, R13, R14, RZ, 0x11 ;  /* 0x0000000e0d0c7211 */ /* 0x000fce00078f88ff */
[----:B------:R-:W-:Y:S05]  /*02c0*/  @!P0 BRA `(.L_x_53010) ;  /* 0x0000019000008947 */ /* 0x000fea0003800000 */
[----:B------:R-:W-:Y:S02]  /*02d0*/  PRMT R13, R12, 0x9910, RZ ;  /* 0x000099100c0d7816 */ /* 0x000fe400000000ff */
[----:B------:R-:W-:Y:S02]  /*02e0*/  PRMT R12, R10, 0x7610, R12 ;  /* 0x000076100a0c7816 */ /* 0x000fe4000000000c */
[----:B------:R-:W-:-:S04]  /*02f0*/  SHF.R.S32.HI R13, RZ, 0x1, R13 ;  /* 0x00000001ff0d7819 */ /* 0x000fc8000001140d */
[----:B------:R-:W-:-:S04]  /*0300*/  PRMT R16, R13, 0x7610, R16 ;  /* 0x000076100d107816 */ /* 0x000fc80000000010 */
.L_x_53011:
[C---:B------:R-:W-:Y:S02]  /*0310*/  LOP3.LUT R13, R16.reuse, 0x1, RZ, 0xc0, !PT ;  /* 0x00000001100d7812 */ /* 0x040fe400078ec0ff */
[C---:B------:R-:W-:Y:S02]  /*0320*/  IADD3 R17, R16.reuse, 0x1, RZ ;  /* 0x0000000110117810 */ /* 0x040fe40007ffe0ff */
[----:B------:R-:W-:Y:S02]  /*0330*/  ISETP.NE.U32.AND P0, PT, R13, 0x1, PT ;  /* 0x000000010d00780c */ /* 0x000fe40003f05070 */
[----:B------:R-:W-:Y:S02]  /*0340*/  LOP3.LUT R13, R16, 0xffff, RZ, 0xc0, !PT ;  /* 0x0000ffff100d7812 */ /* 0x000fe400078ec0ff */
[C---:B------:R-:W-:Y:S02]  /*0350*/  PRMT R18, R12.reuse, 0x9910, RZ ;  /* 0x000099100c127816 */ /* 0x040fe400000000ff */
[----:B------:R-:W-:-:S02]  /*0360*/  SEL R12, R12, 0x1, !P0 ;  /* 0x000000010c0c7807 */ /* 0x000fc40004000000 */
[----:B------:R-:W-:Y:S02]  /*0370*/  LOP3.LUT R17, R17, 0xffff, RZ, 0xc0, !PT ;  /* 0x0000ffff11117812 */ /* 0x000fe400078ec0ff */
[----:B------:R-:W-:Y:S01]  /*0380*/  LEA.HI R13, R13, R16, RZ, 0x11 ;  /* 0x000000100d0d7211 */ /* 0x000fe200078f88ff */
[----:B------:R-:W-:Y:S01]  /*0390*/  IMAD.MOV.U32 R16, RZ, RZ, R18 ;  /* 0x000000ffff107224 */ /* 0x000fe200078e0012 */
[----:B------:R-:W-:Y:S02]  /*03a0*/  PRMT R12, R12, 0x9910, RZ ;  /* 0x000099100c0c7816 */ /* 0x000fe400000000ff */
[----:B------:R-:W-:Y:S01]  /*03b0*/  ISETP.GE.U32.AND P0, PT, R17, 0x3, PT ;  /* 0x000000031100780c */ /* 0x000fe20003f06070 */
[----:B------:R-:W-:Y:S01]  /*03c0*/  IMAD R16, R16, R16, RZ ;  /* 0x0000001010107224 */ /* 0x000fe200078e02ff */
[----:B------:R-:W-:Y:S01]  /*03d0*/  PRMT R18, R13, 0x9910, RZ ;  /* 0x000099100d127816 */ /* 0x000fe200000000ff */
[----:B------:R-:W-:Y:S01]  /*03e0*/  IMAD.MOV.U32 R13, RZ, RZ, R12 ;  /* 0x000000ffff0d7224 */ /* 0x000fe200078e000c */
[----:B------:R-:W-:-:S03]  /*03f0*/  PRMT R4, R4, 0x9910, RZ ;  /* 0x0000991004047816 */ /* 0x000fc600000000ff */
[----:B------:R-:W-:Y:S02]  /*0400*/  IMAD.MOV.U32 R12, RZ, RZ, R18 ;  /* 0x000000ffff0c7224 */ /* 0x000fe400078e0012 */
[----:B------:R-:W-:-:S03]  /*0410*/  IMAD R4, R4, R13, RZ ;  /* 0x0000000d04047224 */ /* 0x000fc600078e02ff */
[--C-:B------:R-:W-:Y:S02]  /*0420*/  SHF.R.S32.HI R13, RZ, 0x1, R12.reuse ;  /* 0x00000001ff0d7819 */ /* 0x100fe4000001140c */
[----:B------:R-:W-:Y:S02]  /*0430*/  PRMT R12, R16, 0x7610, R12 ;  /* 0x00007610100c7816 */ /* 0x000fe4000000000c */
[----:B------:R-:W-:Y:S01]  /*0440*/  PRMT R16, R13, 0x7610, R16 ;  /* 0x000076100d107816 */ /* 0x000fe20000000010 */
[----:B------:R-:W-:Y:S05]  /*0450*/  @P0 BRA `(.L_x_53011) ;  /* 0xfffffeb000000947 */ /* 0x000fea000383ffff */
.L_x_53010:
[----:B------:R-:W-:Y:S05]  /*0460*/  BSYNC B2 ;  /* 0x0000000000027941 */ /* 0x000fea0003800000 */
.L_x_53009:
[----:B------:R-:W-:Y:S05]  /*0470*/  BRA `(.L_x_53012) ;  /* 0x0000004000007947 */ /* 0x000fea0003800000 */
.L_x_53008:
[----:B------:R-:W-:Y:S01]  /*0480*/  LOP3.LUT R4, R14, 0x1, RZ, 0xc0, !PT ;  /* 0x000000010e047812 */ /* 0x000fe200078ec0ff */
[----:B------:R-:W-:-:S03]  /*0490*/  IMAD.MOV.U32 R10, RZ, RZ, 0x1 ;  /* 0x00000001ff0a7424 */ /* 0x000fc600078e00ff */
[----:B------:R-:W-:-:S04]  /*04a0*/  ISETP.NE.U32.AND P0, PT, R4, 0x1, PT ;  /* 0x000000010400780c */ /* 0x000fc80003f05070 */
[----:B------:R-:W-:-:S04]  /*04b0*/  SEL R4, R10, 0xffff, P0 ;  /* 0x0000ffff0a047807 */ /* 0x000fc80000000000 */
.L_x_53012:
[----:B------:R-:W-:Y:S05]  /*04c0*/  BSYNC B1 ;  /* 0x0000000000017941 */ /* 0x000fea0003800000 */
.L_x_53007:
        /* <DEDUP_REMOVED lines=12> */
[----:B------:R-:W-:Y:S02]  /*0590*/  SEL R12, R10, 0xffff, P0 ;  /* 0x0000ffff0a0c7807 */ /* 0x000fe40000000000 */
[----:B------:R-:W-:-:S02]  /*05a0*/  ISETP.GE.U32.AND P0, PT, R13, 0x3, PT ;  /* 0x000000030d00780c */ /* 0x000fc40003f06070 */
[----:B------:R-:W-:Y:S02]  /*05b0*/  PRMT R16, R14, 0x7732, RZ ;  /* 0x000077320e107816 */ /* 0x000fe400000000ff */
[----:B------:R-:W-:-:S03]  /*05c0*/  PRMT R14, R12, 0x9910, RZ ;  /* 0x000099100c0e7816 */ /* 0x000fc600000000ff */
[----:B------:R-:W-:Y:S02]  /*05d0*/  IMAD.MOV.U32 R12, RZ, RZ, R16 ;  /* 0x000000ffff0c7224 */ /* 0x000fe400078e0010 */
[----:B------:R-:W-:-:S03]  /*05e0*/  IMAD.MOV.U32 R13, RZ, RZ, R14 ;  /* 0x000000ffff0d7224 */ /* 0x000fc600078e000e */
[----:B------:R-:W-:Y:S01]  /*05f0*/  LEA.HI R15, R12, R15, RZ, 0x11 ;  /* 0x0000000f0c0f7211 */ /* 0x000fe200078f88ff */
[----:B------:R-:W-:Y:S05]  /*0600*/  @!P0 BRA `(.L_x_53016) ;  /* 0x0000017000008947 */ /* 0x000fea0003800000 */
[----:B------:R-:W-:Y:S02]  /*0610*/  PRMT R14, R15, 0x9910, RZ ;  /* 0x000099100f0e7816 */ /* 0x000fe400000000ff */
[----:B------:R-:W-:Y:S02]  /*0620*/  PRMT R12, R10, 0x7610, R12 ;  /* 0x000076100a0c7816 */ /* 0x000fe4000000000c */
[----:B------:R-:W-:-:S04]  /*0630*/  SHF.R.S32.HI R14, RZ, 0x1, R14 ;  /* 0x00000001ff0e7819 */ /* 0x000fc8000001140e */
[----:B------:R-:W-:-:S04]  /*0640*/  PRMT R15, R14, 0x7610, R15 ;  /* 0x000076100e0f7816 */ /* 0x000fc8000000000f */
.L_x_53017:
        /* <DEDUP_REMOVED lines=19> */
.L_x_53016:
[----:B------:R-:W-:Y:S05]  /*0780*/  BSYNC B2 ;  /* 0x0000000000027941 */ /* 0x000fea0003800000 */
.L_x_53015:
[----:B------:R-:W-:Y:S05]  /*0790*/  BRA `(.L_x_53018) ;  /* 0x0000003000007947 */ /* 0x000fea0003800000 */
.L_x_53014:
[----:B------:R-:W-:-:S04]  /*07a0*/  LOP3.LUT R15, R15, 0x1, RZ, 0xc0, !PT ;  /* 0x000000010f0f7812 */ /* 0x000fc800078ec0ff */
[----:B------:R-:W-:-:S04]  /*07b0*/  ISETP.NE.U32.AND P0, PT, R15, 0x1, PT ;  /* 0x000000010f00780c */ /* 0x000fc80003f05070 */
[----:B------:R-:W-:-:S04]  /*07c0*/  SEL R13, R10, 0xffff, P0 ;  /* 0x0000ffff0a0d7807 */ /* 0x000fc80000000000 */
.L_x_53018:
[----:B------:R-:W-:Y:S05]  /*07d0*/  BSYNC B1 ;  /* 0x0000000000017941 */ /* 0x000fea0003800000 */
.L_x_53013:
        /* <DEDUP_REMOVED lines=15> */
[----:B------:R-:W-:-:S03]  /*08d0*/  LOP3.LUT R12, R7, 0xffff, RZ, 0xc0, !PT ;  /* 0x0000ffff070c7812 */ /* 0x000fc600078ec0ff */
[----:B------:R-:W-:Y:S01]  /*08e0*/  IMAD.MOV.U32 R14, RZ, RZ, R15 ;  /* 0x000000ffff0e7224 */ /* 0x000fe200078e000f */
[----:B------:R-:W-:-:S05]  /*08f0*/  LEA.HI R12, R12, R7, RZ, 0x11 ;  /* 0x000000070c0c7211 */ /* 0x000fca00078f88ff */
[----:B------:R-:W-:Y:S05]  /*0900*/  @!P0 BRA `(.L_x_53022) ;  /* 0x0000019000008947 */ /* 0x000fea0003800000 */
[----:B------:R-:W-:Y:S02]  /*0910*/  PRMT R15, R12, 0x9910, RZ ;  /* 0x000099100c0f7816 */ /* 0x000fe400000000ff */
[----:B------:R-:W-:Y:S02]  /*0920*/  PRMT R12, R10, 0x7610, R12 ;  /* 0x000076100a0c7816 */ /* 0x000fe4000000000c */
[----:B------:R-:W-:-:S04]  /*0930*/  SHF.R.S32.HI R15, RZ, 0x1, R15 ;  /* 0x00000001ff0f7819 */ /* 0x000fc8000001140f */
[----:B------:R-:W-:-:S04]  /*0940*/  PRMT R16, R15, 0x7610, R16 ;  /* 0x000076100f107816 */ /* 0x000fc80000000010 */
.L_x_53023:
        /* <DEDUP_REMOVED lines=21> */
.L_x_53022:
[----:B------:R-:W-:Y:S05]  /*0aa0*/  BSYNC B2 ;  /* 0x0000000000027941 */ /* 0x000fea0003800000 */
.L_x_53021:
[----:B------:R-:W-:Y:S05]  /*0ab0*/  BRA `(.L_x_53024) ;  /* 0x0000003000007947 */ /* 0x000fea0003800000 */
.L_x_53020:
[----:B------:R-:W-:-:S04]  /*0ac0*/  LOP3.LUT R12, R7, 0x1, RZ, 0xc0, !PT ;  /* 0x00000001070c7812 */ /* 0x000fc800078ec0ff */
[----:B------:R-:W-:-:S04]  /*0ad0*/  ISETP.NE.U32.AND P0, PT, R12, 0x1, PT ;  /* 0x000000010c00780c */ /* 0x000fc80003f05070 */
[----:B------:R-:W-:-:S04]  /*0ae0*/  SEL R14, R10, 0xffff, P0 ;  /* 0x0000ffff0a0e7807 */ /* 0x000fc80000000000 */
.L_x_53024:
[----:B------:R-:W-:Y:S05]  /*0af0*/  BSYNC B1 ;  /* 0x0000000000017941 */ /* 0x000fea0003800000 */
.L_x_53019:
        /* <DEDUP_REMOVED lines=24> */
.L_x_53029:
        /* <DEDUP_REMOVED lines=23> */
.L_x_53028:
[----:B------:R-:W-:Y:S05]  /*0df0*/  BSYNC B2 ;  /* 0x0000000000027941 */ /* 0x000fea0003800000 */
.L_x_53027:
[----:B------:R-:W-:Y:S05]  /*0e00*/  BRA `(.L_x_53030) ;  /* 0x0000003000007947 */ /* 0x000fea0003800000 */
.L_x_53026:
[----:B------:R-:W-:-:S04]  /*0e10*/  LOP3.LUT R11, R11, 0x1, RZ, 0xc0, !PT ;  /* 0x000000010b0b7812 */ /* 0x000fc800078ec0ff */
[----:B------:R-:W-:-:S04]  /*0e20*/  ISETP.NE.U32.AND P0, PT, R11, 0x1, PT ;  /* 0x000000010b00780c */ /* 0x000fc80003f05070 */
[----:B------:R-:W-:-:S04]  /*0e30*/  SEL R15, R10, 0xffff, P0 ;  /* 0x0000ffff0a0f7807 */ /* 0x000fc80000000000 */
.L_x_53030:
[----:B------:R-:W-:Y:S05]  /*0e40*/  BSYNC B1 ;  /* 0x0000000000017941 */ /* 0x000fea0003800000 */
.L_x_53025:
        /* <DEDUP_REMOVED lines=22> */
.L_x_53035:
        /* <DEDUP_REMOVED lines=20> */
.L_x_53034:
[----:B------:R-:W-:Y:S05]  /*10f0*/  BSYNC B2 ;  /* 0x0000000000027941 */ /* 0x000fea0003800000 */
.L_x_53033:
[----:B------:R-:W-:Y:S05]  /*1100*/  BRA `(.L_x_53036) ;  /* 0x0000003000007947 */ /* 0x000fea0003800000 */
.L_x_53032:
[----:B------:R-:W-:-:S04]  /*1110*/  LOP3.LUT R7, R8, 0x1, RZ, 0xc0, !PT ;  /* 0x0000000108077812 */ /* 0x000fc800078ec0ff */
[----:B------:R-:W-:-:S04]  /*1120*/  ISETP.NE.U32.AND P0, PT, R7, 0x1, PT ;  /* 0x000000010700780c */ /* 0x000fc80003f05070 */
[----:B------:R-:W-:-:S04]  /*1130*/  SEL R7, R10, 0xffff, P0 ;  /* 0x0000ffff0a077807 */ /* 0x000fc80000000000 */
.L_x_53036:
[----:B------:R-:W-:Y:S05]  /*1140*/  BSYNC B1 ;  /* 0x0000000000017941 */ /* 0x000fea0003800000 */
.L_x_53031:
        /* <DEDUP_REMOVED lines=15> */
[----:B------:R-:W-:Y:S02]  /*1240*/  PRMT R16, R11, 0x9910, RZ ;  /* 0x000099100b107816 */ /* 0x000fe400000000ff */
[----:B------:R-:W-:-:S07]  /*1250*/  LEA.HI R9, R8, R9, RZ, 0x11 ;  /* 0x0000000908097211 */ /* 0x000fce00078f88ff */
[----:B------:R-:W-:Y:S05]  /*1260*/  @!P0 BRA `(.L_x_53040) ;  /* 0x0000019000008947 */ /* 0x000fea0003800000 */
[----:B------:R-:W-:Y:S02]  /*1270*/  PRMT R9, R9, 0x9910, RZ ;  /* 0x0000991009097816 */ /* 0x000fe400000000ff */
[----:B------:R-:W-:Y:S02]  /*1280*/  PRMT R8, R10, 0x7610, R8 ;  /* 0x000076100a087816 */ /* 0x000fe40000000008 */
[----:B------:R-:W-:-:S04]  /*1290*/  SHF.R.S32.HI R9, RZ, 0x1, R9 ;  /* 0x00000001ff097819 */ /* 0x000fc80000011409 */
[----:B------:R-:W-:-:S04]  /*12a0*/  PRMT R12, R9, 0x7610, R12 ;  /* 0x00007610090c7816 */ /* 0x000fc8000000000c */
.L_x_53041:
[----:B------:R-:W-:Y:S02]  /*12b0*/  LOP3.LUT R9, R12, 0x1, RZ, 0xc0, !PT ;  /* 0x000000010c097812 */ /* 0x000fe400078ec0ff */
[----:B------:R-:W-:Y:S02]  /*12c0*/  PRMT R17, R16, 0x9910, RZ ;  /* 0x0000991010117816 */ /* 0x000fe400000000ff */
[----:B------:R-:W-:Y:S02]  /*12d0*/  IADD3 R16, R12, 0x1, RZ ;  /* 0x000000010c107810 */ /* 0x000fe40007ffe0ff */
[----:B------:R-:W-:Y:S02]  /*12e0*/  ISETP.NE.U32.AND P0, PT, R9, 0x1, PT ;  /* 0x000000010900780c */ /* 0x000fe40003f05070 */
[----:B------:R-:W-:Y:S02]  /*12f0*/  LOP3.LUT R16, R16, 0xffff, RZ, 0xc0, !PT ;  /* 0x0000ffff10107812 */ /* 0x000fe400078ec0ff */
[----:B------:R-:W-:-:S02]  /*1300*/  PRMT R18, R8, 0x9910, RZ ;  /* 0x0000991008127816 */ /* 0x000fc400000000ff */
[----:B------:R-:W-:Y:S02]  /*1310*/  LOP3.LUT R9, R12, 0xffff, RZ, 0xc0, !PT ;  /* 0x0000ffff0c097812 */ /* 0x000fe400078ec0ff */
[----:B------:R-:W-:Y:S02]  /*1320*/  SEL R8, R8, 0x1, !P0 ;  /* 0x0000000108087807 */ /* 0x000fe40004000000 */
[----:B------:R-:W-:Y:S02]  /*1330*/  ISETP.GE.U32.AND P0, PT, R16, 0x3, PT ;  /* 0x000000031000780c */ /* 0x000fe40003f06070 */
        /* <DEDUP_REMOVED lines=12> */
.L_x_53040:
[----:B------:R-:W-:Y:S05]  /*1400*/  BSYNC B2 ;  /* 0x0000000000027941 */ /* 0x000fea0003800000 */
.L_x_53039:
[----:B------:R-:W-:Y:S05]  /*1410*/  BRA `(.L_x_53042) ;  /* 0x0000003000007947 */ /* 0x000fea0003800000 */
.L_x_53038:
[----:B------:R-:W-:-:S04]  /*1420*/  LOP3.LUT R9, R9, 0x1, RZ, 0xc0, !PT ;  /* 0x0000000109097812 */ /* 0x000fc800078ec0ff */
[----:B------:R-:W-:-:S04]  /*1430*/  ISETP.NE.U32.AND P0, PT, R9, 0x1, PT ;  /* 0x000000010900780c */ /* 0x000fc80003f05070 */
[----:B------:R-:W-:-:S04]  /*1440*/  SEL R16, R10, 0xffff, P0 ;  /* 0x0000ffff0a107807 */ /* 0x000fc80000000000 */
.L_x_53042:
[----:B------:R-:W-:Y:S05]  /*1450*/  BSYNC B1 ;  /* 0x0000000000017941 */ /* 0x000fea0003800000 */
.L_x_53037:
        /* <DEDUP_REMOVED lines=22> */
.L_x_53047:
[C---:B------:R-:W-:Y:S02]  /*15c0*/  LOP3.LUT R9, R12.reuse, 0x1, RZ, 0xc0, !PT ;  /* 0x000000010c097812 */ /* 0x040fe400078ec0ff */
        /* <DEDUP_REMOVED lines=9> */
[----:B------:R-:W-:Y:S02]  /*1660*/  PRMT R8, R8, 0x9910, RZ ;  /* 0x0000991008087816 */ /* 0x000fe400000000ff */
[----:B------:R-:W-:Y:S02]  /*1670*/  ISETP.GE.U32.AND P0, PT, R12, 0x3, PT ;  /* 0x000000030c00780c */ /* 0x000fe40003f06070 */
[----:B------:R-:W-:-:S02]  /*1680*/  PRMT R5, R5, 0x9910, RZ ;  /* 0x0000991005057816 */ /* 0x000fc400000000ff */
[----:B------:R-:W-:-:S03]  /*1690*/  SHF.R.S32.HI R9, RZ, 0x1, R9 ;  /* 0x00000001ff097819 */ /* 0x000fc60000011409 */
[----:B------:R-:W-:Y:S01]  /*16a0*/  IMAD R8, R8, R5, RZ ;  /* 0x0000000508087224 */ /* 0x000fe200078e02ff */
[----:B------:R-:W-:Y:S02]  /*16b0*/  PRMT R5, R11, 0x7610, R5 ;  /* 0x000076100b057816 */ /* 0x000fe40000000005 */
[----:B------:R-:W-:-:S03]  /*16c0*/  PRMT R12, R9, 0x7610, R12 ;  /* 0x00007610090c7816 */ /* 0x000fc6000000000c */
[----:B------:R-:W-:Y:S05]  /*16d0*/  @P0 BRA `(.L_x_53047) ;  /* 0xfffffee000000947 */ /* 0x000fea000383ffff */
.L_x_53046:
[----:B------:R-:W-:Y:S05]  /*16e0*/  BSYNC B2 ;  /* 0x0000000000027941 */ /* 0x000fea0003800000 */
.L_x_53045:
[----:B------:R-:W-:Y:S05]  /*16f0*/  BRA `(.L_x_53048) ;  /* 0x0000003000007947 */ /* 0x000fea0003800000 */
.L_x_53044:
[----:B------:R-:W-:-:S04]  /*1700*/  LOP3.LUT R5, R5, 0x1, RZ, 0xc0, !PT ;  /* 0x0000000105057812 */ /* 0x000fc800078ec0ff */
[----:B------:R-:W-:-:S04]  /*1710*/  ISETP.NE.U32.AND P0, PT, R5, 0x1, PT ;  /* 0x000000010500780c */ /* 0x000fc80003f05070 */
[----:B------:R-:W-:-:S04]  /*1720*/  SEL R8, R10, 0xffff, P0 ;  /* 0x0000ffff0a087807 */ /* 0x000fc80000000000 */
.L_x_53048:
[----:B------:R-:W-:Y:S05]  /*1730*/  BSYNC B1 ;  /* 0x0000000000017941 */ /* 0x000fea0003800000 */
.L_x_53043:
        /* <DEDUP_REMOVED lines=18> */
[----:B------:R-:W-:-:S04]  /*1860*/  PRMT R6, R6, 0x9910, RZ ;  /* 0x0000991006067816 */ /* 0x000fc800000000ff */
[----:B------:R-:W-:-:S04]  /*1870*/  SHF.R.S32.HI R6, RZ, 0x1, R6 ;  /* 0x00000001ff067819 */ /* 0x000fc80000011406 */
[----:B------:R-:W-:-:S04]  /*1880*/  PRMT R9, R6, 0x7610, R9 ;  /* 0x0000761006097816 */ /* 0x000fc80000000009 */
.L_x_53053:
        /* <DEDUP_REMOVED lines=12> */
[----:B------:R-:W-:Y:S01]  /*1950*/  ISETP.GE.U32.AND P0, PT, R11, 0x3, PT ;  /* 0x000000030b00780c */ /* 0x000fe20003f06070 */
[----:B------:R-:W-:Y:S01]  /*1960*/  IMAD R10, R10, R10, RZ ;  /* 0x0000000a0a0a7224 */ /* 0x000fe200078e02ff */
[----:B------:R-:W-:Y:S01]  /*1970*/  PRMT R5, R5, 0x9910, RZ ;  /* 0x0000991005057816 */ /* 0x000fe200000000ff */
[----:B------:R-:W-:-:S04]  /*1980*/  IMAD.MOV.U32 R9, RZ, RZ, R17 ;  /* 0x000000ffff097224 */ /* 0x000fc800078e0011 */
[----:B------:R-:W-:Y:S01]  /*1990*/  IMAD R5, R5, R6, RZ ;  /* 0x0000000605057224 */ /* 0x000fe200078e02ff */
[----:B------:R-:W-:-:S05]  /*19a0*/  SHF.R.S32.HI R9, RZ, 0x1, R9 ;  /* 0x00000001ff097819 */ /* 0x000fca0000011409 */
[----:B------:R-:W-:Y:S05]  /*19b0*/  @P0 BRA `(.L_x_53053) ;  /* 0xfffffed000000947 */ /* 0x000fea000383ffff */
.L_x_53052:
[----:B------:R-:W-:Y:S05]  /*19c0*/  BSYNC B2 ;  /* 0x0000000000027941 */ /* 0x000fea0003800000 */
.L_x_53051:
[----:B------:R-:W-:Y:S05]  /*19d0*/  BRA `(.L_x_53054) ;  /* 0x0000003000007947 */ /* 0x000fea0003800000 */
.L_x_53050:
[----:B------:R-:W-:-:S04]  /*19e0*/  LOP3.LUT R6, R6, 0x1, RZ, 0xc0, !PT ;  /* 0x0000000106067812 */ /* 0x000fc800078ec0ff */
[----:B------:R-:W-:-:S04]  /*19f0*/  ISETP.NE.U32.AND P0, PT, R6, 0x1, PT ;  /* 0x000000010600780c */ /* 0x000fc80003f05070 */
[----:B------:R-:W-:-:S04]  /*1a00*/  SEL R5, R10, 0xffff, P0 ;  /* 0x0000ffff0a057807 */ /* 0x000fc80000000000 */
.L_x_53054:
[----:B------:R-:W-:Y:S05]  /*1a10*/  BSYNC B1 ;  /* 0x0000000000017941 */ /* 0x000fea0003800000 */
.L_x_53049:
[----:B------:R-:W-:Y:S05]  /*1a20*/  BRA `(.L_x_53055) ;  /* 0x000018b000007947 */ /* 0x000fea0003800000 */
.L_x_53006:
[----:B------:R-:W-:Y:S01]  /*1a30*/  PRMT R4, R14, 0x9910, RZ ;  /* 0x000099100e047816 */ /* 0x000fe200000000ff */
        /* <DEDUP_REMOVED lines=13> */
[----:B------:R-:W-:Y:S02]  /*1b10*/  LOP3.LUT R13, R14, 0xffff, RZ, 0xc0, !PT ;  /* 0x0000ffff0e0d7812 */ /* 0x000fe400078ec0ff */
[----:B------:R-:W-:Y:S02]  /*1b20*/  PRMT R4, R4, 0x9910, RZ ;  /* 0x0000991004047816 */ /* 0x000fe400000000ff */
[----:B------:R-:W-:-:S07]  /*1b30*/  LEA.HI R13, R13, R14, RZ, 0x11 ;  /* 0x0000000e0d0d7211 */ /* 0x000fce00078f88ff */
[----:B------:R-:W-:Y:S05]  /*1b40*/  @!P0 BRA `(.L_x_53059) ;  /* 0x0000019000008947 */ /* 0x000fea0003800000 */
[----:B------:R-:W-:Y:S01]  /*1b50*/  PRMT R16, R13, 0x9910, RZ ;  /* 0x000099100d107816 */ /* 0x000fe200000000ff */
[----:B------:R-:W-:-:S03]  /*1b60*/  IMAD R13, R12, R12, RZ ;  /* 0x0000000c0c0d7224 */ /* 0x000fc600078e02ff */
[----:B------:R-:W-:-:S04]  /*1b70*/  SHF.R.S32.HI R16, RZ, 0x1, R16 ;  /* 0x00000001ff107819 */ /* 0x000fc80000011410 */
[----:B------:R-:W-:-:S04]  /*1b80*/  PRMT R17, R16, 0x7610, R17 ;  /* 0x0000761010117816 */ /* 0x000fc80000000011 */
.L_x_53060:
[----:B------:R-:W-:Y:S02]  /*1b90*/  LOP3.LUT R16, R17, 0x1, RZ, 0xc0, !PT ;  /* 0x0000000111107812 */ /* 0x000fe400078ec0ff */
[----:B------:R-:W-:Y:S02]  /*1ba0*/  PRMT R18, R13, 0x9910, RZ ;  /* 0x000099100d127816 */ /* 0x000fe400000000ff */
[----:B------:R-:W-:Y:S02]  /*1bb0*/  ISETP.NE.U32.AND P0, PT, R16, 0x1, PT ;  /* 0x000000011000780c */ /* 0x000fe40003f05070 */
[----:B------:R-:W-:Y:S02]  /*1bc0*/  LOP3.LUT R16, R17, 0xffff, RZ, 0xc0, !PT ;  /* 0x0000ffff11107812 */ /* 0x000fe400078ec0ff */
[----:B------:R-:W-:Y:S02]  /*1bd0*/  PRMT R19, R4, 0x9910, RZ ;  /* 0x0000991004137816 */ /* 0x000fe400000000ff */
[----:B------:R-:W-:-:S02]  /*1be0*/  LEA.HI R16, R16, R17, RZ, 0x11 ;  /* 0x0000001110107211 */ /* 0x000fc400078f88ff */
[----:B------:R-:W-:Y:S01]  /*1bf0*/  IADD3 R4, R17, 0x1, RZ ;  /* 0x0000000111047810 */ /* 0x000fe20007ffe0ff */
[----:B------:R-:W-:Y:S01]  /*1c00*/  IMAD.MOV.U32 R17, RZ, RZ, R18 ;  /* 0x000000ffff117224 */ /* 0x000fe200078e0012 */
[----:B------:R-:W-:Y:S02]  /*1c10*/  PRMT R18, R16, 0x9910, RZ ;  /* 0x0000991010127816 */ /* 0x000fe400000000ff */
[----:B------:R-:W-:Y:S01]  /*1c20*/  SEL R13, R13, 0x1, !P0 ;  /* 0x000000010d0d7807 */ /* 0x000fe20004000000 */
[----:B------:R-:W-:Y:S01]  /*1c30*/  IMAD R17, R17, R17, RZ ;  /* 0x0000001111117224 */ /* 0x000fe200078e02ff */
[----:B------:R-:W-:Y:S02]  /*1c40*/  LOP3.LUT R16, R4, 0xffff, RZ, 0xc0, !PT ;  /* 0x0000ffff04107812 */ /* 0x000fe400078ec0ff */
[----:B------:R-:W-:Y:S02]  /*1c50*/  PRMT R13, R13, 0x9910, RZ ;  /* 0x000099100d0d7816 */ /* 0x000fe400000000ff */
[----:B------:R-:W-:-:S03]  /*1c60*/  ISETP.GE.U32.AND P0, PT, R16, 0x3, PT ;  /* 0x000000031000780c */ /* 0x000fc60003f06070 */
[----:B------:R-:W-:Y:S02]  /*1c70*/  IMAD.MOV.U32 R4, RZ, RZ, R13 ;  /* 0x000000ffff047224 */ /* 0x000fe400078e000d */
[----:B------:R-:W-:Y:S02]  /*1c80*/  IMAD.MOV.U32 R13, RZ, RZ, R18 ;  /* 0x000000ffff0d7224 */ /* 0x000fe400078e0012 */
[----:B------:R-:W-:-:S03]  /*1c90*/  IMAD R4, R4, R19, RZ ;  /* 0x0000001304047224 */ /* 0x000fc600078e02ff */
[--C-:B------:R-:W-:Y:S02]  /*1ca0*/  SHF.R.S32.HI R16, RZ, 0x1, R13.reuse ;  /* 0x00000001ff107819 */ /* 0x100fe4000001140d */
[----:B------:R-:W-:Y:S02]  /*1cb0*/  PRMT R13, R17, 0x7610, R13 ;  /* 0x00007610110d7816 */ /* 0x000fe4000000000d */
[----:B------:R-:W-:Y:S01]  /*1cc0*/  PRMT R17, R16, 0x7610, R17 ;  /* 0x0000761010117816 */ /* 0x000fe20000000011 */
[----:B------:R-:W-:Y:S05]  /*1cd0*/  @P0 BRA `(.L_x_53060) ;  /* 0xfffffeb000000947 */ /* 0x000fea000383ffff */
.L_x_53059:
[----:B------:R-:W-:Y:S05]  /*1ce0*/  BSYNC B2 ;  /* 0x0000000000027941 */ /* 0x000fea0003800000 */
.L_x_53058:
[----:B------:R-:W-:Y:S05]  /*1cf0*/  BRA `(.L_x_53061) ;  /* 0x0000002000007947 */ /* 0x000fea0003800000 */
.L_x_53057:
[----:B------:R-:W-:Y:S02]  /*1d00*/  UMOV UR4, URZ ;  /* 0x0000003f00047c82 */ /* 0x000fe40008000000 */
[----:B------:R-:W-:Y:S02]  /*1d10*/  IMAD.U32 R4, RZ, RZ, UR4 ;  /* 0x00000004ff047e24 */ /* 0x000fe4000f8e00ff */
.L_x_53061:
[----:B------:R-:W-:Y:S05]  /*1d20*/  BSYNC B1 ;  /* 0x0000000000017941 */ /* 0x000fea0003800000 */
.L_x_53056:
        /* <DEDUP_REMOVED lines=16> */
[----:B------:R-:W-:-:S07]  /*1e30*/  LEA.HI R14, R14, R15, RZ, 0x11 ;  /* 0x0000000f0e0e7211 */ /* 0x000fce00078f88ff */
[----:B------:R-:W-:Y:S05]  /*1e40*/  @!P0 BRA `(.L_x_53065) ;  /* 0x0000019000008947 */ /* 0x000fea0003800000 */
[----:B------:R-:W-:Y:S01]  /*1e50*/  PRMT R14, R14, 0x9910, RZ ;  /* 0x000099100e0e7816 */ /* 0x000fe200000000ff */
[----:B------:R-:W-:-:S03]  /*1e60*/  IMAD R15, R12, R12, RZ ;  /* 0x0000000c0c0f7224 */ /* 0x000fc600078e02ff */
[--C-:B------:R-:W-:Y:S02]  /*1e70*/  SHF.R.S32.HI R16, RZ, 0x1, R14.reuse ;  /* 0x00000001ff107819 */ /* 0x100fe4000001140e */
[----:B------:R-:W-:Y:S02]  /*1e80*/  PRMT R14, R15, 0x7610, R14 ;  /* 0x000076100f0e7816 */ /* 0x000fe4000000000e */
.L_x_53066:
[----:B------:R-:W-:Y:S02]  /*1e90*/  LOP3.LUT R15, R16, 0x1, RZ, 0xc0, !PT ;  /* 0x00000001100f7812 */ /* 0x000fe400078ec0ff */
[----:B------:R-:W-:Y:S02]  /*1ea0*/  PRMT R17, R14, 0x9910, RZ ;  /* 0x000099100e117816 */ /* 0x000fe400000000ff */
[----:B------:R-:W-:Y:S02]  /*1eb0*/  ISETP.NE.U32.AND P0, PT, R15, 0x1, PT ;  /* 0x000000010f00780c */ /* 0x000fe40003f05070 */
[----:B------:R-:W-:Y:S02]  /*1ec0*/  LOP3.LUT R15, R16, 0xffff, RZ, 0xc0, !PT ;  /* 0x0000ffff100f7812 */ /* 0x000fe400078ec0ff */
[----:B------:R-:W-:-:S02]  /*1ed0*/  PRMT R18, R13, 0x9910, RZ ;  /* 0x000099100d127816 */ /* 0x000fc400000000ff */
[----:B------:R-:W-:Y:S02]  /*1ee0*/  LEA.HI R15, R15, R16, RZ, 0x11 ;  /* 0x000000100f0f7211 */ /* 0x000fe400078f88ff */
[----:B------:R-:W-:Y:S01]  /*1ef0*/  IADD3 R13, R16, 0x1, RZ ;  /* 0x00000001100d7810 */ /* 0x000fe20007ffe0ff */
[----:B------:R-:W-:Y:S01]  /*1f00*/  IMAD.MOV.U32 R16, RZ, RZ, R17 ;  /* 0x000000ffff107224 */ /* 0x000fe200078e0011 */
[----:B------:R-:W-:Y:S02]  /*1f10*/  PRMT R17, R15, 0x9910, RZ ;  /* 0x000099100f117816 */ /* 0x000fe400000000ff */
[----:B------:R-:W-:Y:S01]  /*1f20*/  SEL R14, R14, 0x1, !P0 ;  /* 0x000000010e0e7807 */ /* 0x000fe20004000000 */
[----:B------:R-:W-:Y:S01]  /*1f30*/  IMAD R16, R16, R16, RZ ;  /* 0x0000001010107224 */ /* 0x000fe200078e02ff */
[----:B------:R-:W-:Y:S02]  /*1f40*/  LOP3.LUT R15, R13, 0xffff, RZ, 0xc0, !PT ;  /* 0x0000ffff0d0f7812 */ /* 0x000fe400078ec0ff */
[----:B------:R-:W-:-:S02]  /*1f50*/  PRMT R14, R14, 0x9910, RZ ;  /* 0x000099100e0e7816 */ /* 0x000fc400000000ff */
        /* <DEDUP_REMOVED lines=8> */
.L_x_53065:
[----:B------:R-:W-:Y:S05]  /*1fe0*/  BSYNC B2 ;  /* 0x0000000000027941 */ /* 0x000fea0003800000 */
.L_x_53064:
[----:B------:R-:W-:Y:S05]  /*1ff0*/  BRA `(.L_x_53067) ;  /* 0x0000002000007947 */ /* 0x000fea0003800000 */
.L_x_53063:
[----:B------:R-:W-:Y:S02]  /*2000*/  UMOV UR4, URZ ;  /* 0x0000003f00047c82 */ /* 0x000fe40008000000 */
[----:B------:R-:W-:Y:S02]  /*2010*/  IMAD.U32 R13, RZ, RZ, UR4 ;  /* 0x00000004ff0d7e24 */ /* 0x000fe4000f8e00ff */
.L_x_53067:
[----:B------:R-:W-:Y:S05]  /*2020*/  BSYNC B1 ;  /* 0x0000000000017941 */ /* 0x000fea0003800000 */
.L_x_53062:
        /* <DEDUP_REMOVED lines=20> */
[--C-:B------:R-:W-:Y:S02]  /*2170*/  SHF.R.S32.HI R17, RZ, 0x1, R15.reuse ;  /* 0x00000001ff117819 */ /* 0x100fe4000001140f */
[----:B------:R-:W-:Y:S02]  /*2180*/  PRMT R15, R16, 0x7610, R15 ;  /* 0x00007610100f7816 */ /* 0x000fe4000000000f */
.L_x_53072:
        /* <DEDUP_REMOVED lines=21> */
.L_x_53071:
[----:B------:R-:W-:Y:S05]  /*22e0*/  BSYNC B2 ;  /* 0x0000000000027941 */ /* 0x000fea0003800000 */
.L_x_53070:
[----:B------:R-:W-:Y:S05]  /*22f0*/  BRA `(.L_x_53073) ;  /* 0x0000002000007947 */ /* 0x000fea0003800000 */
.L_x_53069:
[----:B------:R-:W-:Y:S02]  /*2300*/  UMOV UR4, URZ ;  /* 0x0000003f00047c82 */ /* 0x000fe40008000000 */
[----:B------:R-:W-:Y:S02]  /*2310*/  IMAD.U32 R14, RZ, RZ, UR4 ;  /* 0x00000004ff0e7e24 */ /* 0x000fe4000f8e00ff */
.L_x_53073:
[----:B------:R-:W-:Y:S05]  /*2320*/  BSYNC B1 ;  /* 0x0000000000017941 */ /* 0x000fea0003800000 */
.L_x_53068:
        /* <DEDUP_REMOVED lines=15> */
[----:B------:R-:W-:-:S03]  /*2420*/  PRMT R15, R15, 0x9910, RZ ;  /* 0x000099100f0f7816 */ /* 0x000fc600000000ff */
[----:B------:R-:W-:-:S05]  /*2430*/  IMAD.MOV.U32 R16, RZ, RZ, R7 ;  /* 0x000000ffff107224 */ /* 0x000fca00078e0007 */
[----:B------:R-:W-:Y:S01]  /*2440*/  LEA.HI R16, R16, R11, RZ, 0x11 ;  /* 0x0000000b10107211 */ /* 0x000fe200078f88ff */
[----:B------:R-:W-:Y:S05]  /*2450*/  @!P0 BRA `(.L_x_53077) ;  /* 0x0000016000008947 */ /* 0x000fea0003800000 */
[----:B------:R-:W-:Y:S01]  /*2460*/  PRMT R7, R16, 0x9910, RZ ;  /* 0x0000991010077816 */ /* 0x000fe200000000ff */
[----:B------:R-:W-:-:S03]  /*2470*/  IMAD R11, R12, R12, RZ ;  /* 0x0000000c0c0b7224 */ /* 0x000fc600078e02ff */
[--C-:B------:R-:W-:Y:S02]  /*2480*/  SHF.R.S32.HI R16, RZ, 0x1, R7.reuse ;  /* 0x00000001ff107819 */ /* 0x100fe40000011407 */
[----:B------:R-:W-:Y:S02]  /*2490*/  PRMT R7, R11, 0x7610, R7 ;  /* 0x000076100b077816 */ /* 0x000fe40000000007 */
.L_x_53078:
[C---:B------:R-:W-:Y:S02]  /*24a0*/  LOP3.LUT R11, R16.reuse, 0x1, RZ, 0xc0, !PT ;  /* 0x00000001100b7812 */ /* 0x040fe400078ec0ff */
[----:B------:R-:W-:Y:S02]  /*24b0*/  PRMT R18, R15, 0x9910, RZ ;  /* 0x000099100f127816 */ /* 0x000fe400000000ff */
[----:B------:R-:W-:Y:S02]  /*24c0*/  ISETP.NE.U32.AND P0, PT, R11, 0x1, PT ;  /* 0x000000010b00780c */ /* 0x000fe40003f05070 */
[----:B------:R-:W-:Y:S02]  /*24d0*/  LOP3.LUT R11, R16, 0xffff, RZ, 0xc0, !PT ;  /* 0x0000ffff100b7812 */ /* 0x000fe400078ec0ff */
[----:B------:R-:W-:-:S02]  /*24e0*/  PRMT R15, R7, 0x9910, RZ ;  /* 0x00009910070f7816 */ /* 0x000fc400000000ff */
[----:B------:R-:W-:Y:S02]  /*24f0*/  LEA.HI R11, R11, R16, RZ, 0x11 ;  /* 0x000000100b0b7211 */ /* 0x000fe400078f88ff */
[----:B------:R-:W-:Y:S02]  /*2500*/  IADD3 R16, R16, 0x1, RZ ;  /* 0x0000000110107810 */ /* 0x000fe40007ffe0ff */
[----:B------:R-:W-:Y:S02]  /*2510*/  SEL R7, R7, 0x1, !P0 ;  /* 0x0000000107077807 */ /* 0x000fe40004000000 */
[----:B------:R-:W-:Y:S02]  /*2520*/  LOP3.LUT R16, R16, 0xffff, RZ, 0xc0, !PT ;  /* 0x0000ffff10107812 */ /* 0x000fe400078ec0ff */
[----:B------:R-:W-:Y:S02]  /*2530*/  PRMT R11, R11, 0x9910, RZ ;  /* 0x000099100b0b7816 */ /* 0x000fe400000000ff */
[----:B------:R-:W-:Y:S01]  /*2540*/  ISETP.GE.U32.AND P0, PT, R16, 0x3, PT ;  /* 0x000000031000780c */ /* 0x000fe20003f06070 */
[----:B------:R-:W-:Y:S01]  /*2550*/  IMAD R16, R15, R15, RZ ;  /* 0x0000000f0f107224 */ /* 0x000fe200078e02ff */
[----:B------:R-:W-:-:S02]  /*2560*/  PRMT R7, R7, 0x9910, RZ ;  /* 0x0000991007077816 */ /* 0x000fc400000000ff */
[----:B------:R-:W-:-:S03]  /*2570*/  SHF.R.S32.HI R11, RZ, 0x1, R11 ;  /* 0x00000001ff0b7819 */ /* 0x000fc6000001140b */
[----:B------:R-:W-:Y:S01]  /*2580*/  IMAD R15, R7, R18, RZ ;  /* 0x00000012070f7224 */ /* 0x000fe200078e02ff */
[----:B------:R-:W-:Y:S02]  /*2590*/  PRMT R7, R16, 0x7610, R7 ;  /* 0x0000761010077816 */ /* 0x000fe40000000007 */
[----:B------:R-:W-:-:S03]  /*25a0*/  PRMT R16, R11, 0x7610, R16 ;  /* 0x000076100b107816 */ /* 0x000fc60000000010 */
[----:B------:R-:W-:Y:S05]  /*25b0*/  @P0 BRA `(.L_x_53078) ;  /* 0xfffffee000000947 */ /* 0x000fea000383ffff */
.L_x_53077:
[----:B------:R-:W-:Y:S05]  /*25c0*/  BSYNC B2 ;  /* 0x0000000000027941 */ /* 0x000fea0003800000 */
.L_x_53076:
[----:B------:R-:W-:Y:S05]  /*25d0*/  BRA `(.L_x_53079) ;  /* 0x0000002000007947 */ /* 0x000fea0003800000 */
.L_x_53075:
[----:B------:R-:W-:Y:S02]  /*25e0*/  UMOV UR4, URZ ;  /* 0x0000003f00047c82 */ /* 0x000fe40008000000 */
[----:B------:R-:W-:Y:S02]  /*25f0*/  IMAD.U32 R15, RZ, RZ, UR4 ;  /* 0x00000004ff0f7e24 */ /* 0x000fe4000f8e00ff */
.L_x_53079:
[----:B------:R-:W-:Y:S05]  /*2600*/  BSYNC B1 ;  /* 0x0000000000017941 */ /* 0x000fea0003800000 */
.L_x_53074:
        /* <DEDUP_REMOVED lines=22> */
.L_x_53084:
        /* <DEDUP_REMOVED lines=21> */
.L_x_53083:
[----:B------:R-:W-:Y:S05]  /*28c0*/  BSYNC B2 ;  /* 0x0000000000027941 */ /* 0x000fea0003800000 */
.L_x_53082:
[----:B------:R-:W-:Y:S05]  /*28d0*/  BRA `(.L_x_53085) ;  /* 0x0000002000007947 */ /* 0x000fea0003800000 */
.L_x_53081:
[----:B------:R-:W-:Y:S02]  /*28e0*/  UMOV UR4, URZ ;  /* 0x0000003f00047c82 */ /* 0x000fe40008000000 */
[----:B------:R-:W-:Y:S02]  /*28f0*/  IMAD.U32 R7, RZ, RZ, UR4 ;  /* 0x00000004ff077e24 */ /* 0x000fe4000f8e00ff */
.L_x_53085:
[----:B------:R-:W-:Y:S05]  /*2900*/  BSYNC B1 ;  /* 0x0000000000017941 */ /* 0x000fea0003800000 */
.L_x_53080:
        /* <DEDUP_REMOVED lines=16> */
[----:B------:R-:W-:Y:S01]  /*2a10*/  IMAD.MOV.U32 R16, RZ, RZ, R11 ;  /* 0x000000ffff107224 */ /* 0x000fe200078e000b */
[----:B------:R-:W-:-:S05]  /*2a20*/  LEA.HI R8, R8, R9, RZ, 0x11 ;  /* 0x0000000908087211 */ /* 0x000fca00078f88ff */
[----:B------:R-:W-:Y:S05]  /*2a30*/  @!P0 BRA `(.L_x_53089) ;  /* 0x0000016000008947 */ /* 0x000fea0003800000 */
[----:B------:R-:W-:Y:S01]  /*2a40*/  PRMT R8, R8, 0x9910, RZ ;  /* 0x0000991008087816 */ /* 0x000fe200000000ff */
[----:B------:R-:W-:-:S03]  /*2a50*/  IMAD R9, R12, R12, RZ ;  /* 0x0000000c0c097224 */ /* 0x000fc600078e02ff */
[--C-:B------:R-:W-:Y:S02]  /*2a60*/  SHF.R.S32.HI R18, RZ, 0x1, R8.reuse ;  /* 0x00000001ff127819 */ /* 0x100fe40000011408 */
[----:B------:R-:W-:Y:S02]  /*2a70*/  PRMT R8, R9, 0x7610, R8 ;  /* 0x0000761009087816 */ /* 0x000fe40000000008 */
.L_x_53090:
[----:B------:R-:W-:Y:S02]  /*2a80*/  LOP3.LUT R9, R18, 0x1, RZ, 0xc0, !PT ;  /* 0x0000000112097812 */ /* 0x000fe400078ec0ff */
[----:B------:R-:W-:Y:S02]  /*2a90*/  PRMT R17, R16, 0x9910, RZ ;  /* 0x0000991010117816 */ /* 0x000fe400000000ff */
[----:B------:R-:W-:Y:S02]  /*2aa0*/  IADD3 R16, R18, 0x1, RZ ;  /* 0x0000000112107810 */ /* 0x000fe40007ffe0ff */
[----:B------:R-:W-:Y:S02]  /*2ab0*/  ISETP.NE.U32.AND P0, PT, R9, 0x1, PT ;  /* 0x000000010900780c */ /* 0x000fe40003f05070 */
[----:B------:R-:W-:-:S02]  /*2ac0*/  LOP3.LUT R16, R16, 0xffff, RZ, 0xc0, !PT ;  /* 0x0000ffff10107812 */ /* 0x000fc400078ec0ff */
[----:B------:R-:W-:Y:S02]  /*2ad0*/  PRMT R11, R8, 0x9910, RZ ;  /* 0x00009910080b7816 */ /* 0x000fe400000000ff */
[----:B------:R-:W-:Y:S02]  /*2ae0*/  LOP3.LUT R9, R18, 0xffff, RZ, 0xc0, !PT ;  /* 0x0000ffff12097812 */ /* 0x000fe400078ec0ff */
[----:B------:R-:W-:Y:S01]  /*2af0*/  SEL R8, R8, 0x1, !P0 ;  /* 0x0000000108087807 */ /* 0x000fe20004000000 */
[----:B------:R-:W-:Y:S01]  /*2b00*/  IMAD R11, R11, R11, RZ ;  /* 0x0000000b0b0b7224 */ /* 0x000fe200078e02ff */
[----:B------:R-:W-:Y:S02]  /*2b10*/  ISETP.GE.U32.AND P0, PT, R16, 0x3, PT ;  /* 0x000000031000780c */ /* 0x000fe40003f06070 */
[----:B------:R-:W-:Y:S02]  /*2b20*/  LEA.HI R9, R9, R18, RZ, 0x11 ;  /* 0x0000001209097211 */ /* 0x000fe400078f88ff */
[----:B------:R-:W-:-:S02]  /*2b30*/  PRMT R8, R8, 0x9910, RZ ;  /* 0x0000991008087816 */ /* 0x000fc400000000ff */
[----:B------:R-:W-:-:S03]  /*2b40*/  PRMT R9, R9, 0x9910, RZ ;  /* 0x0000991009097816 */ /* 0x000fc600000000ff */
[----:B------:R-:W-:Y:S01]  /*2b50*/  IMAD R16, R8, R17, RZ ;  /* 0x0000001108107224 */ /* 0x000fe200078e02ff */
[----:B------:R-:W-:Y:S02]  /*2b60*/  SHF.R.S32.HI R9, RZ, 0x1, R9 ;  /* 0x00000001ff097819 */ /* 0x000fe40000011409 */
[----:B------:R-:W-:Y:S02]  /*2b70*/  PRMT R8, R11, 0x7610, R8 ;  /* 0x000076100b087816 */ /* 0x000fe40000000008 */
[----:B------:R-:W-:Y:S01]  /*2b80*/  PRMT R18, R9, 0x7610, R18 ;  /* 0x0000761009127816 */ /* 0x000fe20000000012 */
[----:B------:R-:W-:Y:S05]  /*2b90*/  @P0 BRA `(.L_x_53090) ;  /* 0xfffffee000000947 */ /* 0x000fea000383ffff */
.L_x_53089:
[----:B------:R-:W-:Y:S05]  /*2ba0*/  BSYNC B2 ;  /* 0x0000000000027941 */ /* 0x000fea0003800000 */
.L_x_53088:
[----:B------:R-:W-:Y:S05]  /*2bb0*/  BRA `(.L_x_53091) ;  /* 0x0000002000007947 */ /* 0x000fea0003800000 */
.L_x_53087:
[----:B------:R-:W-:Y:S02]  /*2bc0*/  UMOV UR4, URZ ;  /* 0x0000003f00047c82 */ /* 0x000fe40008000000 */
[----:B------:R-:W-:Y:S02]  /*2bd0*/  IMAD.U32 R16, RZ, RZ, UR4 ;  /* 0x00000004ff107e24 */ /* 0x000fe4000f8e00ff */
.L_x_53091:
[----:B------:R-:W-:Y:S05]  /*2be0*/  BSYNC B1 ;  /* 0x0000000000017941 */ /* 0x000fea0003800000 */
.L_x_53086:
        /* <DEDUP_REMOVED lines=22> */
.L_x_53096:
[C---:B------:R-:W-:Y:S02]  /*2d50*/  LOP3.LUT R9, R18.reuse, 0x1, RZ, 0xc0, !PT ;  /* 0x0000000112097812 */ /* 0x040fe400078ec0ff */
[----:B------:R-:W-:Y:S02]  /*2d60*/  IADD3 R11, R18, 0x1, RZ ;  /* 0x00000001120b7810 */ /* 0x000fe40007ffe0ff */
[----:B------:R-:W-:Y:S02]  /*2d70*/  ISETP.NE.U32.AND P0, PT, R9, 0x1, PT ;  /* 0x000000010900780c */ /* 0x000fe40003f05070 */
[----:B------:R-:W-:Y:S02]  /*2d80*/  LOP3.LUT R11, R11, 0xffff, RZ, 0xc0, !PT ;  /* 0x0000ffff0b0b7812 */ /* 0x000fe400078ec0ff */
[----:B------:R-:W-:-:S02]  /*2d90*/  PRMT R17, R5, 0x9910, RZ ;  /* 0x0000991005117816 */ /* 0x000fc400000000ff */
[----:B------:R-:W-:Y:S02]  /*2da0*/  LOP3.LUT R9, R18, 0xffff, RZ, 0xc0, !PT ;  /* 0x0000ffff12097812 */ /* 0x000fe400078ec0ff */
[----:B------:R-:W-:Y:S02]  /*2db0*/  SEL R5, R5, 0x1, !P0 ;  /* 0x0000000105057807 */ /* 0x000fe40004000000 */
[----:B------:R-:W-:Y:S02]  /*2dc0*/  PRMT R8, R8, 0x9910, RZ ;  /* 0x0000991008087816 */ /* 0x000fe400000000ff */
[----:B------:R-:W-:Y:S02]  /*2dd0*/  ISETP.GE.U32.AND P0, PT, R11, 0x3, PT ;  /* 0x000000030b00780c */ /* 0x000fe40003f06070 */
[----:B------:R-:W-:Y:S01]  /*2de0*/  LEA.HI R9, R9, R18, RZ, 0x11 ;  /* 0x0000001209097211 */ /* 0x000fe200078f88ff */
[----:B------:R-:W-:Y:S01]  /*2df0*/  IMAD.MOV.U32 R18, RZ, RZ, R8 ;  /* 0x000000ffff127224 */ /* 0x000fe200078e0008 */
[----:B------:R-:W-:Y:S01]  /*2e00*/  PRMT R5, R5, 0x9910, RZ ;  /* 0x0000991005057816 */ /* 0x000fe200000000ff */
[----:B------:R-:W-:Y:S01]  /*2e10*/  IMAD.MOV.U32 R8, RZ, RZ, R17 ;  /* 0x000000ffff087224 */ /* 0x000fe200078e0011 */
[----:B------:R-:W-:-:S03]  /*2e20*/  PRMT R9, R9, 0x9910, RZ ;  /* 0x0000991009097816 */ /* 0x000fc600000000ff */
[----:B------:R-:W-:Y:S01]  /*2e30*/  IMAD R11, R8, R8, RZ ;  /* 0x00000008080b7224 */ /* 0x000fe200078e02ff */
[----:B------:R-:W-:Y:S01]  /*2e40*/  SHF.R.S32.HI R9, RZ, 0x1, R9 ;  /* 0x00000001ff097819 */ /* 0x000fe20000011409 */
[----:B------:R-:W-:-:S03]  /*2e50*/  IMAD R8, R5, R18, RZ ;  /* 0x0000001205087224 */ /* 0x000fc600078e02ff */
[----:B------:R-:W-:Y:S02]  /*2e60*/  PRMT R5, R11, 0x7610, R5 ;  /* 0x000076100b057816 */ /* 0x000fe40000000005 */
[----:B------:R-:W-:Y:S01]  /*2e70*/  PRMT R18, R9, 0x7610, R18 ;  /* 0x0000761009127816 */ /* 0x000fe20000000012 */
[----:B------:R-:W-:Y:S05]  /*2e80*/  @P0 BRA `(.L_x_53096) ;  /* 0xfffffec000000947 */ /* 0x000fea000383ffff */
.L_x_53095:
[----:B------:R-:W-:Y:S05]  /*2e90*/  BSYNC B2 ;  /* 0x0000000000027941 */ /* 0x000fea0003800000 */
.L_x_53094:
[----:B------:R-:W-:Y:S05]  /*2ea0*/  BRA `(.L_x_53097) ;  /* 0x0000002000007947 */ /* 0x000fea0003800000 */
.L_x_53093:
[----:B------:R-:W-:Y:S02]  /*2eb0*/  UMOV UR4, URZ ;  /* 0x0000003f00047c82 */ /* 0x000fe40008000000 */
[----:B------:R-:W-:Y:S02]  /*2ec0*/  IMAD.U32 R8, RZ, RZ, UR4 ;  /* 0x00000004ff087e24 */ /* 0x000fe4000f8e00ff */
.L_x_53097:
[----:B------:R-:W-:Y:S05]  /*2ed0*/  BSYNC B1 ;  /* 0x0000000000017941 */ /* 0x000fea0003800000 */
.L_x_53092:
        /* <DEDUP_REMOVED lines=8> */
[----:B------:R-:W-:Y:S01]  /*2f60*/  IMAD R12, R12, R12, RZ ;  /* 0x0000000c0c0c7224 */ /* 0x000fe200078e02ff */
[C---:B------:R-:W-:Y:S02]  /*2f70*/  LOP3.LUT R9, R6.reuse, 0xffff, RZ, 0xc0, !PT ;  /* 0x0000ffff06097812 */ /* 0x040fe400078ec0ff */
[----:B------:R-:W-:Y:S02]  /*2f80*/  ISETP.NE.U32.AND P0, PT, R5, 0x1, PT ;  /* 0x000000010500780c */ /* 0x000fe40003f05070 */
[----:B------:R-:W-:Y:S02]  /*2f90*/  IADD3 R5, R6, 0x1, RZ ;  /* 0x0000000106057810 */ /* 0x000fe40007ffe0ff */
[----:B------:R-:W-:Y:S02]  /*2fa0*/  SEL R10, R10, 0x1, !P0 ;  /* 0x000000010a0a7807 */ /* 0x000fe40004000000 */
[----:B------:R-:W-:-:S02]  /*2fb0*/  LOP3.LUT R5, R5, 0xffff, RZ, 0xc0, !PT ;  /* 0x0000ffff05057812 */ /* 0x000fc400078ec0ff */
[----:B------:R-:W-:Y:S02]  /*2fc0*/  PRMT R10, R10, 0x9910, RZ ;  /* 0x000099100a0a7816 */ /* 0x000fe400000000ff */
[----:B------:R-:W-:Y:S02]  /*2fd0*/  ISETP.GE.U32.AND P0, PT, R5, 0x3, PT ;  /* 0x000000030500780c */ /* 0x000fe40003f06070 */
[----:B------:R-:W-:Y:S01]  /*2fe0*/  LEA.HI R9, R9, R6, RZ, 0x11 ;  /* 0x0000000609097211 */ /* 0x000fe200078f88ff */
[----:B------:R-:W-:-:S10]  /*2ff0*/  IMAD.MOV.U32 R5, RZ, RZ, R10 ;  /* 0x000000ffff057224 */ /* 0x000fd400078e000a */
[----:B------:R-:W-:Y:S05]  /*3000*/  @!P0 BRA `(.L_x_53100) ;  /* 0x0000016000008947 */ /* 0x000fea0003800000 */
[----:B------:R-:W-:Y:S02]  /*3010*/  PRMT R6, R9, 0x9910, RZ ;  /* 0x0000991009067816 */ /* 0x000fe400000000ff */
[----:B------:R-:W-:Y:S02]  /*3020*/  PRMT R9, R12, 0x7610, R9 ;  /* 0x000076100c097816 */ /* 0x000fe40000000009 */
[----:B------:R-:W-:-:S04]  /*3030*/  SHF.R.S32.HI R6, RZ, 0x1, R6 ;  /* 0x00000001ff067819 */ /* 0x000fc80000011406 */
[----:B------:R-:W-:-:S04]  /*3040*/  PRMT R11, R6, 0x7610, R11 ;  /* 0x00007610060b7816 */ /* 0x000fc8000000000b */
.L_x_53101:
        /* <DEDUP_REMOVED lines=18> */
.L_x_53100:
[----:B------:R-:W-:Y:S05]  /*3170*/  BSYNC B1 ;  /* 0x0000000000017941 */ /* 0x000fea0003800000 */
.L_x_53099:
[----:B------:R-:W-:Y:S05]  /*3180*/  BRA `(.L_x_53055) ;  /* 0x0000015000007947 */ /* 0x000fea0003800000 */
.L_x_53098:
[----:B------:R-:W-:Y:S02]  /*3190*/  UMOV UR4, URZ ;  /* 0x0000003f00047c82 */ /* 0x000fe40008000000 */
[----:B------:R-:W-:Y:S01]  /*31a0*/  IMAD.U32 R5, RZ, RZ, UR4 ;  /* 0x00000004ff057e24 */ /* 0x000fe2000f8e00ff */
[----:B------:R-:W-:Y:S05]  /*31b0*/  BRA `(.L_x_53055) ;  /* 0x0000012000007947 */ /* 0x000fea0003800000 */
.L_x_53005:
[----:B------:R-:W-:Y:S01]  /*31c0*/  PRMT R4, R6, 0x9910, RZ ;  /* 0x0000991006047816 */ /* 0x000fe200000000ff */
[----:B------:R-:W-:Y:S02]  /*31d0*/  IMAD.MOV.U32 R5, RZ, RZ, 0x1 ;  /* 0x00000001ff057424 */ /* 0x000fe400078e00ff */
[----:B------:R-:W-:Y:S01]  /*31e0*/  IMAD.MOV.U32 R8, RZ, RZ, 0x1 ;  /* 0x00000001ff087424 */ /* 0x000fe200078e00ff */
[----:B------:R-:W-:Y:S01]  /*31f0*/  ISETP.GE.AND P0, PT, R4, 0x1, PT ;  /* 0x000000010400780c */ /* 0x000fe20003f06270 */
[----:B------:R-:W-:-:S02]  /*3200*/  IMAD.MOV.U32 R16, RZ, RZ, 0x1 ;  /* 0x00000001ff107424 */ /* 0x000fc400078e00ff */
[----:B------:R-:W-:Y:S02]  /*3210*/  IMAD.MOV.U32 R7, RZ, RZ, 0x1 ;  /* 0x00000001ff077424 */ /* 0x000fe400078e00ff */
[----:B------:R-:W-:Y:S02]  /*3220*/  IMAD.MOV.U32 R15, RZ, RZ, 0x1 ;  /* 0x00000001ff0f7424 */ /* 0x000fe400078e00ff */
[----:B------:R-:W-:Y:S02]  /*3230*/  IMAD.MOV.U32 R14, RZ, RZ, 0x1 ;  /* 0x00000001ff0e7424 */ /* 0x000fe400078e00ff */
[----:B------:R-:W-:Y:S02]  /*3240*/  IMAD.MOV.U32 R13, RZ, RZ, 0x1 ;  /* 0x00000001ff0d7424 */ /* 0x000fe400078e00ff */
[----:B------:R-:W-:Y:S02]  /*3250*/  IMAD.MOV.U32 R4, RZ, RZ, 0x1 ;  /* 0x00000001ff047424 */ /* 0x000fe400078e00ff */
[----:B------:R-:W-:Y:S05]  /*3260*/  @!P0 BRA `(.L_x_53055) ;  /* 0x0000007000008947 */ /* 0x000fea0003800000 */
[----:B------:R-:W-:Y:S02]  /*3270*/  IMAD.MOV.U32 R8, RZ, RZ, 0x1 ;  /* 0x00000001ff087424 */ /* 0x000fe400078e00ff */
[----:B------:R-:W-:-:S02]  /*3280*/  IMAD.MOV.U32 R16, RZ, RZ, 0x1 ;  /* 0x00000001ff107424 */ /* 0x000fc400078e00ff */
[----:B------:R-:W-:Y:S02]  /*3290*/  IMAD.MOV.U32 R7, RZ, RZ, 0x1 ;  /* 0x00000001ff077424 */ /* 0x000fe400078e00ff */
[----:B------:R-:W-:Y:S02]  /*32a0*/  IMAD.MOV.U32 R15, RZ, RZ, 0x1 ;  /* 0x00000001ff0f7424 */ /* 0x000fe400078e00ff */
[----:B------:R-:W-:Y:S02]  /*32b0*/  IMAD.MOV.U32 R14, RZ, RZ, 0x1 ;  /* 0x00000001ff0e7424 */ /* 0x000fe400078e00ff */
[----:B------:R-:W-:Y:S02]  /*32c0*/  IMAD.MOV.U32 R13, RZ, RZ, 0x1 ;  /* 0x00000001ff0d7424 */ /* 0x000fe400078e00ff */
[----:B------:R-:W-:Y:S02]  /*32d0*/  IMAD.MOV.U32 R4, RZ, RZ, 0x1 ;  /* 0x00000001ff047424 */ /* 0x000fe400078e00ff */
.L_x_53055:
[----:B------:R-:W-:Y:S05]  /*32e0*/  BSYNC B0 ;  /* 0x0000000000007941 */ /* 0x000fea0003800000 */
.L_x_53004:
[----:B------:R-:W-:Y:S01]  /*32f0*/  IMAD.WIDE.U32 R10, R0, R3, c[0x0][0x178] ;  /* 0x00005e00000a7625 */ /* 0x000fe200078e0003 */
[----:B------:R-:W-:Y:S02]  /*3300*/  PRMT R13, R4, 0x5410, R13 ;  /* 0x00005410040d7816 */ /* 0x000fe4000000000d */
[----:B------:R-:W-:-:S02]  /*3310*/  PRMT R15, R14, 0x5410, R15 ;  /* 0x000054100e0f7816 */ /* 0x000fc4000000000f */
        /* <DEDUP_REMOVED lines=8> */
.L_x_53003:
        /* <DEDUP_REMOVED lines=16> */
[----:B------:R-:W-:-:S06]  /*34a0*/  IMAD.WIDE.U32 R16, R16, R7, c[0x0][0x180] ;  /* 0x0000600010107625 */ /* 0x000fcc00078e0007 */
[----:B------:R0:W5:Y:S06]  /*34b0*/  LDG.E.U16 R16, [R16.64] ;  /* 0x0000000610107981 */ /* 0x00016c000c1e1500 */
[----:B------:R-:W-:-:S04]  /*34c0*/  @!P2 IMAD.IADD R6, R0, 0x1, R3 ;  /* 0x000000010006a824 */ /* 0x000fc800078e0203 */
[----:B------:R-:W-:-:S05]  /*34d0*/  @!P2 IMAD.WIDE.U32 R6, R6, R7, c[0x0][0x180] ;  /* 0x000060000606a625 */ /* 0x000fca00078e0007 */
[----:B------:R0:W5:Y:S01]  /*34e0*/  @!P2 LDG.E.U16 R15, [R6.64] ;  /* 0x00000006060fa981 */ /* 0x000162000c1e1500 */
[----:B------:R-:W-:-:S03]  /*34f0*/  @!P2 IADD3 R3, R3, 0x80, RZ ;  /* 0x000000800303a810 */ /* 0x000fc60007ffe0ff */
.L_x_53103:
[----:B------:R-:W-:Y:S05]  /*3500*/  BSYNC B0 ;  /* 0x0000000000007941 */ /* 0x000fea0003800000 */
.L_x_53102:
[----:B------:R-:W-:Y:S01]  /*3510*/  ISETP.GE.AND P2, PT, R3, R12, PT ;  /* 0x0000000c0300720c */ /* 0x000fe20003f46270 */
[----:B------:R-:W-:Y:S01]  /*3520*/  BSSY B0, `(.L_x_53104) ;  /* 0x000000e000007945 */ /* 0x000fe20003800000 */
[----:B0-----:R-:W-:Y:S02]  /*3530*/  PRMT R17, RZ, 0x7610, R17 ;  /* 0x00007610ff117816 */ /* 0x001fe40000000011 */
[----:B------:R-:W-:-:S09]  /*3540*/  PRMT R18, RZ, 0x7610, R18 ;  /* 0x00007610ff127816 */ /* 0x000fd20000000012 */
        /* <DEDUP_REMOVED lines=11> */
.L_x_53105:
[----:B------:R-:W-:Y:S05]  /*3600*/  BSYNC B0 ;  /* 0x0000000000007941 */ /* 0x000fea0003800000 */
.L_x_53104:
        /* <DEDUP_REMOVED lines=23> */
[----:B------:R-:W-:Y:S01]  /*3780*/  ISETP.NE.AND P1, PT, R21, 0x1, PT ;  /* 0x000000011500780c */ /* 0x000fe20003f25270 */
[----:B------:R-:W-:-:S12]  /*3790*/  BSSY B1, `(.L_x_53106) ;  /* 0x00002d8000017945 */ /* 0x000fd80003800000 */
        /* <DEDUP_REMOVED lines=28> */
.L_x_53115:
[----:B------:R-:W-:Y:S02]  /*3960*/  LOP3.LUT R3, R6, 0x1, RZ, 0xc0, !PT ;  /* 0x0000000106037812 */ /* 0x000fe400078ec0ff */
[----:B------:R-:W-:Y:S02]  /*3970*/  PRMT R5, R4, 0x9910, RZ ;  /* 0x0000991004057816 */ /* 0x000fe400000000ff */
[----:B------:R-:W-:Y:S02]  /*3980*/  ISETP.NE.U32.AND P1, PT, R3, 0x1, PT ;  /* 0x000000010300780c */ /* 0x000fe40003f25070 */
[----:B------:R-:W-:Y:S02]  /*3990*/  LOP3.LUT R3, R6, 0xffff, RZ, 0xc0, !PT ;  /* 0x0000ffff06037812 */ /* 0x000fe400078ec0ff */
        /* <DEDUP_REMOVED lines=11> */
[----:B------:R-:W-:Y:S01]  /*3a50*/  IMAD R3, R3, R2, RZ ;  /* 0x0000000203037224 */ /* 0x000fe200078e02ff */
[----:B------:R-:W-:Y:S02]  /*3a60*/  PRMT R2, R5, 0x7610, R2 ;  /* 0x0000761005027816 */ /* 0x000fe40000000002 */
[----:B------:R-:W-:-:S04]  /*3a70*/  SHF.R.S32.HI R4, RZ, 0x1, R4 ;  /* 0x00000001ff047819 */ /* 0x000fc80000011404 */
[----:B------:R-:W-:Y:S02]  /*3a80*/  PRMT R6, R4, 0x7610, R6 ;  /* 0x0000761004067816 */ /* 0x000fe40000000006 */
[----:B------:R-:W-:Y:S01]  /*3a90*/  PRMT R4, R3, 0x7610, R4 ;  /* 0x0000761003047816 */ /* 0x000fe20000000004 */
[----:B------:R-:W-:Y:S05]  /*3aa0*/  @P1 BRA `(.L_x_53115) ;  /* 0xfffffeb000001947 */ /* 0x000fea000383ffff */
.L_x_53114:
[----:B------:R-:W-:Y:S05]  /*3ab0*/  BSYNC B3 ;  /* 0x0000000000037941 */ /* 0x000fea0003800000 */
.L_x_53113:
[----:B------:R-:W-:Y:S05]  /*3ac0*/  BRA `(.L_x_53111) ;  /* 0x0000005000007947 */ /* 0x000fea0003800000 */
.L_x_53112:
[----:B------:R-:W-:Y:S01]  /*3ad0*/  LOP3.LUT R20, R20, 0x1, RZ, 0xc0, !PT ;  /* 0x0000000114147812 */ /* 0x000fe200078ec0ff */
[----:B------:R-:W-:-:S03]  /*3ae0*/  IMAD.MOV.U32 R2, RZ, RZ, 0x1 ;  /* 0x00000001ff027424 */ /* 0x000fc600078e00ff */
[----:B------:R-:W-:-:S04]  /*3af0*/  ISETP.NE.U32.AND P1, PT, R20, 0x1, PT ;  /* 0x000000011400780c */ /* 0x000fc80003f25070 */
[----:B------:R-:W-:-:S04]  /*3b00*/  SEL R2, R2, 0xffff, P1 ;  /* 0x0000ffff02027807 */ /* 0x000fc80000800000 */
[----:B------:R-:W-:Y:S02]  /*3b10*/  PRMT R4, R2, 0x7610, R4 ;  /* 0x0000761002047816 */ /* 0x000fe40000000004 */
.L_x_53111:
[----:B------:R-:W-:Y:S05]  /*3b20*/  BSYNC B2 ;  /* 0x0000000000027941 */ /* 0x000fea0003800000 */
.L_x_53110:
        /* <DEDUP_REMOVED lines=26> */
.L_x_53121:
        /* <DEDUP_REMOVED lines=21> */
.L_x_53120:
[----:B------:R-:W-:Y:S05]  /*3e20*/  BSYNC B3 ;  /* 0x0000000000037941 */ /* 0x000fea0003800000 */
.L_x_53119:
[----:B------:R-:W-:Y:S05]  /*3e30*/  BRA `(.L_x_53117) ;  /* 0x0000005000007947 */ /* 0x000fea0003800000 */
.L_x_53118:
[----:B------:R-:W-:Y:S01]  /*3e40*/  LOP3.LUT R19, R19, 0x1, RZ, 0xc0, !PT ;  /* 0x0000000113137812 */ /* 0x000fe200078ec0ff */
[----:B------:R-:W-:-:S03]  /*3e50*/  IMAD.MOV.U32 R2, RZ, RZ, 0x1 ;  /* 0x00000001ff027424 */ /* 0x000fc600078e00ff */
[----:B------:R-:W-:-:S04]  /*3e60*/  ISETP.NE.U32.AND P1, PT, R19, 0x1, PT ;  /* 0x000000011300780c */ /* 0x000fc80003f25070 */
[----:B------:R-:W-:-:S04]  /*3e70*/  SEL R2, R2, 0xffff, P1 ;  /* 0x0000ffff02027807 */ /* 0x000fc80000800000 */
[----:B------:R-:W-:Y:S02]  /*3e80*/  PRMT R5, R2, 0x7610, R5 ;  /* 0x0000761002057816 */ /* 0x000fe40000000005 */
.L_x_53117:
[----:B------:R-:W-:Y:S05]  /*3e90*/  BSYNC B2 ;  /* 0x0000000000027941 */ /* 0x000fea0003800000 */
.L_x_53116:
        /* <DEDUP_REMOVED lines=26> */
.L_x_53127:
        /* <DEDUP_REMOVED lines=21> */
.L_x_53126:
[----:B------:R-:W-:Y:S05]  /*4190*/  BSYNC B3 ;  /* 0x0000000000037941 */ /* 0x000fea0003800000 */
.L_x_53125:
[----:B------:R-:W-:Y:S05]  /*41a0*/  BRA `(.L_x_53123) ;  /* 0x0000005000007947 */ /* 0x000fea0003800000 */
.L_x_53124:
[----:B------:R-:W-:Y:S01]  /*41b0*/  LOP3.LUT R16, R16, 0x1, RZ, 0xc0, !PT ;  /* 0x0000000110107812 */ /* 0x000fe200078ec0ff */
[----:B------:R-:W-:-:S03]  /*41c0*/  IMAD.MOV.U32 R2, RZ, RZ, 0x1 ;  /* 0x00000001ff027424 */ /* 0x000fc600078e00ff */
[----:B------:R-:W-:-:S04]  /*41d0*/  ISETP.NE.U32.AND P1, PT, R16, 0x1, PT ;  /* 0x000000011000780c */ /* 0x000fc80003f25070 */
[----:B------:R-:W-:-:S04]  /*41e0*/  SEL R2, R2, 0xffff, P1 ;  /* 0x0000ffff02027807 */ /* 0x000fc80000800000 */
[----:B------:R-:W-:Y:S02]  /*41f0*/  PRMT R6, R2, 0x7610, R6 ;  /* 0x0000761002067816 */ /* 0x000fe40000000006 */
.L_x_53123:
[----:B------:R-:W-:Y:S05]  /*4200*/  BSYNC B2 ;  /* 0x0000000000027941 */ /* 0x000fea0003800000 */
.L_x_53122:
        /* <DEDUP_REMOVED lines=26> */
.L_x_53133:
        /* <DEDUP_REMOVED lines=21> */
.L_x_53132:
[----:B------:R-:W-:Y:S05]  /*4500*/  BSYNC B3 ;  /* 0x0000000000037941 */ /* 0x000fea0003800000 */
.L_x_53131:
[----:B------:R-:W-:Y:S05]  /*4510*/  BRA `(.L_x_53129) ;  /* 0x0000005000007947 */ /* 0x000fea0003800000 */
.L_x_53130:
[----:B------:R-:W-:Y:S01]  /*4520*/  LOP3.LUT R15, R15, 0x1, RZ, 0xc0, !PT ;  /* 0x000000010f0f7812 */ /* 0x000fe200078ec0ff */
[----:B------:R-:W-:-:S03]  /*4530*/  IMAD.MOV.U32 R2, RZ, RZ, 0x1 ;  /* 0x00000001ff027424 */ /* 0x000fc600078e00ff */
[----:B------:R-:W-:-:S04]  /*4540*/  ISETP.NE.U32.AND P1, PT, R15, 0x1, PT ;  /* 0x000000010f00780c */ /* 0x000fc80003f25070 */
[----:B------:R-:W-:-:S04]  /*4550*/  SEL R2, R2, 0xffff, P1 ;  /* 0x0000ffff02027807 */ /* 0x000fc80000800000 */
[----:B------:R-:W-:Y:S02]  /*4560*/  PRMT R7, R2, 0x7610, R7 ;  /* 0x0000761002077816 */ /* 0x000fe40000000007 */
.L_x_53129:
[----:B------:R-:W-:Y:S05]  /*4570*/  BSYNC B2 ;  /* 0x0000000000027941 */ /* 0x000fea0003800000 */
.L_x_53128:
        /* <DEDUP_REMOVED lines=26> */
.L_x_53139:
        /* <DEDUP_REMOVED lines=8> */
[----:B------:R-:W-:Y:S01]  /*47a0*/  SEL R2, R2, 0x1, !P1 ;  /* 0x0000000102027807 */ /* 0x000fe20004800000 */
[----:B------:R-:W-:Y:S01]  /*47b0*/  IMAD.MOV.U32 R9, RZ, RZ, R15 ;  /* 0x000000ffff097224 */ /* 0x000fe200078e000f */
[----:B------:R-:W-:Y:S02]  /*47c0*/  LOP3.LUT R10, R10, 0xffff, RZ, 0xc0, !PT ;  /* 0x0000ffff0a0a7812 */ /* 0x000fe400078ec0ff */
[----:B------:R-:W-:Y:S01]  /*47d0*/  PRMT R2, R2, 0x9910, RZ ;  /* 0x0000991002027816 */ /* 0x000fe200000000ff */
[----:B------:R-:W-:Y:S01]  /*47e0*/  IMAD R9, R9, R9, RZ ;  /* 0x0000000909097224 */ /* 0x000fe200078e02ff */
[----:B------:R-:W-:Y:S02]  /*47f0*/  ISETP.GE.U32.AND P1, PT, R10, 0x3, PT ;  /* 0x000000030a00780c */ /* 0x000fe40003f26070 */
[----:B------:R-:W-:Y:S01]  /*4800*/  PRMT R8, R8, 0x9910, RZ ;  /* 0x0000991008087816 */ /* 0x000fe200000000ff */
[----:B------:R-:W-:Y:S01]  /*4810*/  IMAD R3, R3, R2, RZ ;  /* 0x0000000203037224 */ /* 0x000fe200078e02ff */
[----:B------:R-:W-:-:S02]  /*4820*/  PRMT R2, R9, 0x7610, R2 ;  /* 0x0000761009027816 */ /* 0x000fc40000000002 */
[----:B------:R-:W-:Y:S02]  /*4830*/  SHF.R.S32.HI R8, RZ, 0x1, R8 ;  /* 0x00000001ff087819 */ /* 0x000fe40000011408 */
[----:B------:R-:W-:Y:S02]  /*4840*/  PRMT R9, R3, 0x7610, R9 ;  /* 0x0000761003097816 */ /* 0x000fe40000000009 */
[----:B------:R-:W-:-:S03]  /*4850*/  PRMT R10, R8, 0x7610, R10 ;  /* 0x00007610080a7816 */ /* 0x000fc6000000000a */
[----:B------:R-:W-:Y:S05]  /*4860*/  @P1 BRA `(.L_x_53139) ;  /* 0xfffffeb000001947 */ /* 0x000fea000383ffff */
.L_x_53138:
[----:B------:R-:W-:Y:S05]  /*4870*/  BSYNC B3 ;  /* 0x0000000000037941 */ /* 0x000fea0003800000 */
.L_x_53137:
[----:B------:R-:W-:Y:S05]  /*4880*/  BRA `(.L_x_53135) ;  /* 0x0000005000007947 */ /* 0x000fea0003800000 */
.L_x_53136:
[----:B------:R-:W-:Y:S01]  /*4890*/  LOP3.LUT R18, R18, 0x1, RZ, 0xc0, !PT ;  /* 0x0000000112127812 */ /* 0x000fe200078ec0ff */
[----:B------:R-:W-:-:S03]  /*48a0*/  IMAD.MOV.U32 R2, RZ, RZ, 0x1 ;  /* 0x00000001ff027424 */ /* 0x000fc600078e00ff */
[----:B------:R-:W-:-:S04]  /*48b0*/  ISETP.NE.U32.AND P1, PT, R18, 0x1, PT ;  /* 0x000000011200780c */ /* 0x000fc80003f25070 */
[----:B------:R-:W-:-:S04]  /*48c0*/  SEL R2, R2, 0xffff, P1 ;  /* 0x0000ffff02027807 */ /* 0x000fc80000800000 */
[----:B------:R-:W-:Y:S02]  /*48d0*/  PRMT R9, R2, 0x7610, R9 ;  /* 0x0000761002097816 */ /* 0x000fe40000000009 */
.L_x_53135:
[----:B------:R-:W-:Y:S05]  /*48e0*/  BSYNC B2 ;  /* 0x0000000000027941 */ /* 0x000fea0003800000 */
.L_x_53134:
        /* <DEDUP_REMOVED lines=26> */
.L_x_53145:
        /* <DEDUP_REMOVED lines=21> */
.L_x_53144:
[----:B------:R-:W-:Y:S05]  /*4be0*/  BSYNC B3 ;  /* 0x0000000000037941 */ /* 0x000fea0003800000 */
.L_x_53143:
[----:B------:R-:W-:Y:S05]  /*4bf0*/  BRA `(.L_x_53141) ;  /* 0x0000005000007947 */ /* 0x000fea0003800000 */
.L_x_53142:
[----:B------:R-:W-:Y:S01]  /*4c00*/  LOP3.LUT R17, R17, 0x1, RZ, 0xc0, !PT ;  /* 0x0000000111117812 */ /* 0x000fe200078ec0ff */
[----:B------:R-:W-:-:S03]  /*4c10*/  IMAD.MOV.U32 R2, RZ, RZ, 0x1 ;  /* 0x00000001ff027424 */ /* 0x000fc600078e00ff */
[----:B------:R-:W-:-:S04]  /*4c20*/  ISETP.NE.U32.AND P1, PT, R17, 0x1, PT ;  /* 0x000000011100780c */ /* 0x000fc80003f25070 */
[----:B------:R-:W-:-:S04]  /*4c30*/  SEL R2, R2, 0xffff, P1 ;  /* 0x0000ffff02027807 */ /* 0x000fc80000800000 */
[----:B------:R-:W-:Y:S02]  /*4c40*/  PRMT R8, R2, 0x7610, R8 ;  /* 0x0000761002087816 */ /* 0x000fe40000000008 */
.L_x_53141:
[----:B------:R-:W-:Y:S05]  /*4c50*/  BSYNC B2 ;  /* 0x0000000000027941 */ /* 0x000fea0003800000 */
.L_x_53140:
        /* <DEDUP_REMOVED lines=27> */
.L_x_53151:
        /* <DEDUP_REMOVED lines=18> */
.L_x_53150:
[----:B------:R-:W-:Y:S05]  /*4f30*/  BSYNC B3 ;  /* 0x0000000000037941 */ /* 0x000fea0003800000 */
.L_x_53149:
[----:B------:R-:W-:Y:S05]  /*4f40*/  BRA `(.L_x_53147) ;  /* 0x0000005000007947 */ /* 0x000fea0003800000 */
.L_x_53148:
[----:B------:R-:W-:Y:S01]  /*4f50*/  LOP3.LUT R14, R14, 0x1, RZ, 0xc0, !PT ;  /* 0x000000010e0e7812 */ /* 0x000fe200078ec0ff */
[----:B------:R-:W-:-:S03]  /*4f60*/  IMAD.MOV.U32 R2, RZ, RZ, 0x1 ;  /* 0x00000001ff027424 */ /* 0x000fc600078e00ff */
[----:B------:R-:W-:-:S04]  /*4f70*/  ISETP.NE.U32.AND P1, PT, R14, 0x1, PT ;  /* 0x000000010e00780c */ /* 0x000fc80003f25070 */
[----:B------:R-:W-:-:S04]  /*4f80*/  SEL R2, R2, 0xffff, P1 ;  /* 0x0000ffff02027807 */ /* 0x000fc80000800000 */
[----:B------:R-:W-:Y:S02]  /*4f90*/  PRMT R3, R2, 0x7610, R3 ;  /* 0x0000761002037816 */ /* 0x000fe40000000003 */
.L_x_53147:
[----:B------:R-:W-:Y:S05]  /*4fa0*/  BSYNC B2 ;  /* 0x0000000000027941 */ /* 0x000fea0003800000 */
.L_x_53146:
        /* <DEDUP_REMOVED lines=25> */
.L_x_53156:
        /* <DEDUP_REMOVED lines=21> */
.L_x_53155:
[----:B------:R-:W-:Y:S05]  /*5290*/  BSYNC B2 ;  /* 0x0000000000027941 */ /* 0x000fea0003800000 */
.L_x_53154:
[----:B------:R-:W-:Y:S05]  /*52a0*/  BRA `(.L_x_53152) ;  /* 0x0000104000007947 */ /* 0x000fea0003800000 */
.L_x_53153:
[----:B------:R-:W-:Y:S01]  /*52b0*/  LOP3.LUT R13, R13, 0x1, RZ, 0xc0, !PT ;  /* 0x000000010d0d7812 */ /* 0x000fe200078ec0ff */
[----:B------:R-:W-:-:S03]  /*52c0*/  IMAD.MOV.U32 R2, RZ, RZ, 0x1 ;  /* 0x00000001ff027424 */ /* 0x000fc600078e00ff */
[----:B------:R-:W-:-:S04]  /*52d0*/  ISETP.NE.U32.AND P1, PT, R13, 0x1, PT ;  /* 0x000000010d00780c */ /* 0x000fc80003f25070 */
[----:B------:R-:W-:Y:S01]  /*52e0*/  SEL R2, R2, 0xffff, P1 ;  /* 0x0000ffff02027807 */ /* 0x000fe20000800000 */
[----:B------:R-:W-:Y:S05]  /*52f0*/  BRA `(.L_x_53152) ;  /* 0x00000ff000007947 */ /* 0x000fea0003800000 */
.L_x_53109:
        /* <DEDUP_REMOVED lines=10> */
[----:B------:R-:W-:-:S03]  /*53a0*/  IMAD.MOV.U32 R2, RZ, RZ, R10 ;  /* 0x000000ffff027224 */ /* 0x000fc600078e000a */
.L_x_53159:
[----:B------:R-:W-:Y:S02]  /*53b0*/  LOP3.LUT R3, R20, 0x1, RZ, 0xc0, !PT ;  /* 0x0000000114037812 */ /* 0x000fe400078ec0ff */
[----:B------:R-:W-:Y:S02]  /*53c0*/  PRMT R6, R2, 0x9910, RZ ;  /* 0x0000991002067816 */ /* 0x000fe400000000ff */
[----:B------:R-:W-:Y:S02]  /*53d0*/  ISETP.NE.U32.AND P1, PT, R3, 0x1, PT ;  /* 0x000000010300780c */ /* 0x000fe40003f25070 */
[----:B------:R-:W-:Y:S02]  /*53e0*/  LOP3.LUT R3, R20, 0xffff, RZ, 0xc0, !PT ;  /* 0x0000ffff14037812 */ /* 0x000fe400078ec0ff */
[----:B------:R-:W-:-:S02]  /*53f0*/  SEL R2, R2, 0x1, !P1 ;  /* 0x0000000102027807 */ /* 0x000fc40004800000 */
[----:B------:R-:W-:Y:S02]  /*5400*/  LEA.HI R3, R3, R20, RZ, 0x11 ;  /* 0x0000001403037211 */ /* 0x000fe400078f88ff */
[----:B------:R-:W-:Y:S02]  /*5410*/  PRMT R5, R4, 0x9910, RZ ;  /* 0x0000991004057816 */ /* 0x000fe400000000ff */
[----:B------:R-:W-:Y:S02]  /*5420*/  IADD3 R20, R20, 0x1, RZ ;  /* 0x0000000114147810 */ /* 0x000fe40007ffe0ff */
[----:B------:R-:W-:Y:S01]  /*5430*/  PRMT R4, R2, 0x9910, RZ ;  /* 0x0000991002047816 */ /* 0x000fe200000000ff */
[----:B------:R-:W-:Y:S01]  /*5440*/  IMAD.MOV.U32 R2, RZ, RZ, R6 ;  /* 0x000000ffff027224 */ /* 0x000fe200078e0006 */
[----:B------:R-:W-:Y:S02]  /*5450*/  PRMT R6, R3, 0x9910, RZ ;  /* 0x0000991003067816 */ /* 0x000fe400000000ff */
[----:B------:R-:W-:Y:S01]  /*5460*/  LOP3.LUT R3, R20, 0xffff, RZ, 0xc0, !PT ;  /* 0x0000ffff14037812 */ /* 0x000fe200078ec0ff */
[----:B------:R-:W-:-:S02]  /*5470*/  IMAD R2, R2, R2, RZ ;  /* 0x0000000202027224 */ /* 0x000fc400078e02ff */
[----:B------:R-:W-:Y:S01]  /*5480*/  IMAD.MOV.U32 R20, RZ, RZ, R6 ;  /* 0x000000ffff147224 */ /* 0x000fe200078e0006 */
[----:B------:R-:W-:Y:S01]  /*5490*/  ISETP.GT.U32.AND P1, PT, R3, 0x2, PT ;  /* 0x000000020300780c */ /* 0x000fe20003f24070 */
[----:B------:R-:W-:-:S03]  /*54a0*/  IMAD R4, R4, R5, RZ ;  /* 0x0000000504047224 */ /* 0x000fc600078e02ff */
[----:B------:R-:W-:-:S09]  /*54b0*/  SHF.R.S32.HI R20, RZ, 0x1, R20 ;  /* 0x00000001ff147819 */ /* 0x000fd20000011414 */
[----:B------:R-:W-:Y:S05]  /*54c0*/  @P1 BRA `(.L_x_53159) ;  /* 0xfffffee000001947 */ /* 0x000fea000383ffff */
.L_x_53158:
[----:B------:R-:W-:Y:S05]  /*54d0*/  BSYNC B2 ;  /* 0x0000000000027941 */ /* 0x000fea0003800000 */
.L_x_53157:
[----:B------:R-:W-:Y:S01]  /*54e0*/  IADD3 R3, R11, 0x80, RZ ;  /* 0x000000800b037810 */ /* 0x000fe20007ffe0ff */
[----:B------:R-:W-:Y:S03]  /*54f0*/  BSSY B2, `(.L_x_53160) ;  /* 0x000001f000027945 */ /* 0x000fe60003800000 */
[----:B------:R-:W-:-:S13]  /*5500*/  ISETP.GE.AND P1, PT, R3, R12, PT ;  /* 0x0000000c0300720c */ /* 0x000fda0003f26270 */
        /* <DEDUP_REMOVED lines=10> */
.L_x_53162:
[C---:B------:R-:W-:Y:S02]  /*55b0*/  LOP3.LUT R3, R19.reuse, 0x1, RZ, 0xc0, !PT ;  /* 0x0000000113037812 */ /* 0x040fe400078ec0ff */
[----:B------:R-:W-:Y:S02]  /*55c0*/  LOP3.LUT R6, R19, 0xffff, RZ, 0xc0, !PT ;  /* 0x0000ffff13067812 */ /* 0x000fe400078ec0ff */
[----:B------:R-:W-:Y:S02]  /*55d0*/  ISETP.NE.U32.AND P1, PT, R3, 0x1, PT ;  /* 0x000000010300780c */ /* 0x000fe40003f25070 */
[----:B------:R-:W-:Y:S02]  /*55e0*/  PRMT R5, R5, 0x9910, RZ ;  /* 0x0000991005057816 */ /* 0x000fe400000000ff */
        /* <DEDUP_REMOVED lines=15> */
.L_x_53161:
[----:B------:R-:W-:Y:S05]  /*56e0*/  BSYNC B2 ;  /* 0x0000000000027941 */ /* 0x000fea0003800000 */
.L_x_53160:
        /* <DEDUP_REMOVED lines=13> */
.L_x_53165:
        /* <DEDUP_REMOVED lines=18> */
.L_x_53164:
[----:B------:R-:W-:Y:S05]  /*58e0*/  BSYNC B2 ;  /* 0x0000000000027941 */ /* 0x000fea0003800000 */
.L_x_53163:
        /* <DEDUP_REMOVED lines=13> */
.L_x_53168:
        /* <DEDUP_REMOVED lines=19> */
.L_x_53167:
[----:B------:R-:W-:Y:S05]  /*5af0*/  BSYNC B2 ;  /* 0x0000000000027941 */ /* 0x000fea0003800000 */
.L_x_53166:
        /* <DEDUP_REMOVED lines=13> */
.L_x_53171:
        /* <DEDUP_REMOVED lines=18> */
.L_x_53170:
[----:B------:R-:W-:Y:S05]  /*5cf0*/  BSYNC B2 ;  /* 0x0000000000027941 */ /* 0x000fea0003800000 */
.L_x_53169:
        /* <DEDUP_REMOVED lines=13> */
.L_x_53174:
        /* <DEDUP_REMOVED lines=18> */
.L_x_53173:
[----:B------:R-:W-:Y:S05]  /*5ef0*/  BSYNC B2 ;  /* 0x0000000000027941 */ /* 0x000fea0003800000 */
.L_x_53172:
        /* <DEDUP_REMOVED lines=13> */
.L_x_53177:
        /* <DEDUP_REMOVED lines=19> */
.L_x_53176:
[----:B------:R-:W-:Y:S05]  /*6100*/  BSYNC B2 ;  /* 0x0000000000027941 */ /* 0x000fea0003800000 */
.L_x_53175:
[----:B-----5:R-:W-:-:S04]  /*6110*/  IADD3 R15, R11, 0x380, RZ ;  /* 0x000003800b0f7810 */ /* 0x020fc80007ffe0ff */
        /* <DEDUP_REMOVED lines=9> */
[----:B------:R-:W-:-:S03]  /*61b0*/  IMAD.MOV.U32 R2, RZ, RZ, 0x1 ;  /* 0x00000001ff027424 */ /* 0x000fc600078e00ff */
.L_x_53178:
[C---:B------:R-:W-:Y:S02]  /*61c0*/  LOP3.LUT R14, R13.reuse, 0x1, RZ, 0xc0, !PT ;  /* 0x000000010d0e7812 */ /* 0x040fe400078ec0ff */
[----:B------:R-:W-:Y:S02]  /*61d0*/  PRMT R15, R2, 0x9910, RZ ;  /* 0x00009910020f7816 */ /* 0x000fe400000000ff */
[----:B------:R-:W-:Y:S02]  /*61e0*/  ISETP.NE.U32.AND P1, PT, R14, 0x1, PT ;  /* 0x000000010e00780c */ /* 0x000fe40003f25070 */
[----:B------:R-:W-:Y:S02]  /*61f0*/  LOP3.LUT R14, R13, 0xffff, RZ, 0xc0, !PT ;  /* 0x0000ffff0d0e7812 */ /* 0x000fe400078ec0ff */
[----:B------:R-:W-:Y:S02]  /*6200*/  PRMT R17, R10, 0x9910, RZ ;  /* 0x000099100a117816 */ /* 0x000fe400000000ff */
[----:B------:R-:W-:-:S02]  /*6210*/  LEA.HI R2, R14, R13, RZ, 0x11 ;  /* 0x0000000d0e027211 */ /* 0x000fc400078f88ff */
[----:B------:R-:W-:Y:S02]  /*6220*/  IADD3 R13, R13, 0x1, RZ ;  /* 0x000000010d0d7810 */ /* 0x000fe40007ffe0ff */
[----:B------:R-:W-:Y:S02]  /*6230*/  SEL R10, R10, 0x1, !P1 ;  /* 0x000000010a0a7807 */ /* 0x000fe40004800000 */
[----:B------:R-:W-:Y:S02]  /*6240*/  LOP3.LUT R14, R13, 0xffff, RZ, 0xc0, !PT ;  /* 0x0000ffff0d0e7812 */ /* 0x000fe400078ec0ff */
[----:B------:R-:W-:Y:S01]  /*6250*/  PRMT R16, R10, 0x9910, RZ ;  /* 0x000099100a107816 */ /* 0x000fe200000000ff */
[----:B------:R-:W-:Y:S01]  /*6260*/  IMAD.MOV.U32 R10, RZ, RZ, R17 ;  /* 0x000000ffff0a7224 */ /* 0x000fe200078e0011 */
[----:B------:R-:W-:Y:S02]  /*6270*/  ISETP.GT.U32.AND P1, PT, R14, 0x2, PT ;  /* 0x000000020e00780c */ /* 0x000fe40003f24070 */
[----:B------:R-:W-:Y:S01]  /*6280*/  PRMT R17, R2, 0x9910, RZ ;  /* 0x0000991002117816 */ /* 0x000fe200000000ff */
[----:B------:R-:W-:-:S02]  /*6290*/  IMAD.MOV.U32 R2, RZ, RZ, R16 ;  /* 0x000000ffff027224 */ /* 0x000fc400078e0010 */
[----:B------:R-:W-:Y:S02]  /*62a0*/  IMAD R10, R10, R10, RZ ;  /* 0x0000000a0a0a7224 */ /* 0x000fe400078e02ff */
[----:B------:R-:W-:Y:S02]  /*62b0*/  IMAD.MOV.U32 R13, RZ, RZ, R17 ;  /* 0x000000ffff0d7224 */ /* 0x000fe400078e0011 */
[----:B------:R-:W-:-:S03]  /*62c0*/  IMAD R2, R2, R15, RZ ;  /* 0x0000000f02027224 */ /* 0x000fc600078e02ff */
[----:B------:R-:W-:Y:S01]  /*62d0*/  SHF.R.S32.HI R13, RZ, 0x1, R13 ;  /* 0x00000001ff0d7819 */ /* 0x000fe2000001140d */
[----:B------:R-:W-:Y:S05]  /*62e0*/  @P1 BRA `(.L_x_53178) ;  /* 0xfffffed000001947 */ /* 0x000fea000383ffff */
.L_x_53152:
[----:B------:R-:W-:Y:S05]  /*62f0*/  BSYNC B0 ;  /* 0x0000000000007941 */ /* 0x000fea0003800000 */
.L_x_53108:
[----:B------:R-:W-:Y:S05]  /*6300*/  BRA `(.L_x_53179) ;  /* 0x0000020000007947 */ /* 0x000fea0003800000 */
.L_x_53107:
[----:B0-----:R-:W-:Y:S01]  /*6310*/  IADD3 R3, R11, 0x380, RZ ;  /* 0x000003800b037810 */ /* 0x001fe20007ffe0ff */
[----:B------:R-:W-:Y:S02]  /*6320*/  IMAD.MOV.U32 R2, RZ, RZ, 0x1 ;  /* 0x00000001ff027424 */ /* 0x000fe400078e00ff */
[----:B------:R-:W-:Y:S01]  /*6330*/  IMAD.MOV.U32 R8, RZ, RZ, 0x1 ;  /* 0x00000001ff087424 */ /* 0x000fe200078e00ff */
[----:B------:R-:W-:Y:S01]  /*6340*/  ISETP.GE.AND P1, PT, R3, R12, PT ;  /* 0x0000000c0300720c */ /* 0x000fe20003f26270 */
[----:B------:R-:W-:Y:S01]  /*6350*/  IMAD.MOV.U32 R9, RZ, RZ, 0x1 ;  /* 0x00000001ff097424 */ /* 0x000fe200078e00ff */
[----:B------:R-:W-:Y:S01]  /*6360*/  PRMT R3, R2, 0x7610, R3 ;  /* 0x0000761002037816 */ /* 0x000fe20000000003 */
[----:B------:R-:W-:Y:S02]  /*6370*/  IMAD.MOV.U32 R7, RZ, RZ, 0x1 ;  /* 0x00000001ff077424 */ /* 0x000fe400078e00ff */
[----:B------:R-:W-:-:S02]  /*6380*/  IMAD.MOV.U32 R6, RZ, RZ, 0x1 ;  /* 0x00000001ff067424 */ /* 0x000fc400078e00ff */
[----:B------:R-:W-:Y:S02]  /*6390*/  IMAD.MOV.U32 R5, RZ, RZ, 0x1 ;  /* 0x00000001ff057424 */ /* 0x000fe400078e00ff */
[----:B------:R-:W-:-:S04]  /*63a0*/  IMAD.MOV.U32 R4, RZ, RZ, 0x1 ;  /* 0x00000001ff047424 */ /* 0x000fc800078e00ff */
[----:B------:R-:W-:Y:S05]  /*63b0*/  @P1 BRA `(.L_x_53179) ;  /* 0x0000015000001947 */ /* 0x000fea0003800000 */
[----:B-----5:R-:W-:Y:S01]  /*63c0*/  PRMT R2, R13, 0x9910, RZ ;  /* 0x000099100d027816 */ /* 0x020fe200000000ff */
[----:B------:R-:W-:Y:S02]  /*63d0*/  IMAD.MOV.U32 R3, RZ, RZ, 0x1 ;  /* 0x00000001ff037424 */ /* 0x000fe400078e00ff */
[----:B------:R-:W-:Y:S01]  /*63e0*/  IMAD.MOV.U32 R4, RZ, RZ, 0x1 ;  /* 0x00000001ff047424 */ /* 0x000fe200078e00ff */
[----:B------:R-:W-:Y:S01]  /*63f0*/  ISETP.GE.AND P1, PT, R2, 0x1, PT ;  /* 0x000000010200780c */ /* 0x000fe20003f26270 */
[----:B------:R-:W-:Y:S01]  /*6400*/  IMAD.MOV.U32 R10, RZ, RZ, 0x1 ;  /* 0x00000001ff0a7424 */ /* 0x000fe200078e00ff */
[----:B------:R-:W-:Y:S01]  /*6410*/  PRMT R2, R3, 0x7610, R2 ;  /* 0x0000761003027816 */ /* 0x000fe20000000002 */
[----:B------:R-:W-:Y:S01]  /*6420*/  IMAD.MOV.U32 R8, RZ, RZ, 0x1 ;  /* 0x00000001ff087424 */ /* 0x000fe200078e00ff */
[----:B------:R-:W-:Y:S01]  /*6430*/  PRMT R3, R4, 0x7610, R3 ;  /* 0x0000761004037816 */ /* 0x000fe20000000003 */
[----:B------:R-:W-:Y:S01]  /*6440*/  IMAD.MOV.U32 R9, RZ, RZ, 0x1 ;  /* 0x00000001ff097424 */ /* 0x000fe200078e00ff */
[----:B------:R-:W-:Y:S01]  /*6450*/  PRMT R4, R10, 0x7610, R4 ;  /* 0x000076100a047816 */ /* 0x000fe20000000004 */
[----:B------:R-:W-:-:S02]  /*6460*/  IMAD.MOV.U32 R7, RZ, RZ, 0x1 ;  /* 0x00000001ff077424 */ /* 0x000fc400078e00ff */
[----:B------:R-:W-:Y:S02]  /*6470*/  IMAD.MOV.U32 R6, RZ, RZ, 0x1 ;  /* 0x00000001ff067424 */ /* 0x000fe400078e00ff */
[----:B------:R-:W-:Y:S02]  /*6480*/  IMAD.MOV.U32 R5, RZ, RZ, 0x1 ;  /* 0x00000001ff057424 */ /* 0x000fe400078e00ff */
[----:B------:R-:W-:Y:S05]  /*6490*/  @!P1 BRA `(.L_x_53179) ;  /* 0x0000007000009947 */ /* 0x000fea0003800000 */
[----:B------:R-:W-:Y:S02]  /*64a0*/  IMAD.MOV.U32 R3, RZ, RZ, 0x1 ;  /* 0x00000001ff037424 */ /* 0x000fe400078e00ff */
[----:B------:R-:W-:Y:S02]  /*64b0*/  IMAD.MOV.U32 R8, RZ, RZ, 0x1 ;  /* 0x00000001ff087424 */ /* 0x000fe400078e00ff */
[----:B------:R-:W-:Y:S02]  /*64c0*/  IMAD.MOV.U32 R9, RZ, RZ, 0x1 ;  /* 0x00000001ff097424 */ /* 0x000fe400078e00ff */
[----:B------:R-:W-:-:S02]  /*64d0*/  IMAD.MOV.U32 R7, RZ, RZ, 0x1 ;  /* 0x00000001ff077424 */ /* 0x000fc400078e00ff */
[----:B------:R-:W-:Y:S02]  /*64e0*/  IMAD.MOV.U32 R6, RZ, RZ, 0x1 ;  /* 0x00000001ff067424 */ /* 0x000fe400078e00ff */
[----:B------:R-:W-:Y:S02]  /*64f0*/  IMAD.MOV.U32 R5, RZ, RZ, 0x1 ;  /* 0x00000001ff057424 */ /* 0x000fe400078e00ff */
[----:B------:R-:W-:Y:S02]  /*6500*/  IMAD.MOV.U32 R4, RZ, RZ, 0x1 ;  /* 0x00000001ff047424 */ /* 0x000fe400078e00ff */
.L_x_53179:
[----:B------:R-:W-:Y:S05]  /*6510*/  BSYNC B1 ;  /* 0x0000000000017941 */ /* 0x000fea0003800000 */
.L_x_53106:
[----:B-----5:R-:W-:Y:S01]  /*6520*/  @!P0 IMAD.IADD R14, R0, 0x1, R11 ;  /* 0x00000001000e8824 */ /* 0x020fe200078e020b */
[----:B------:R-:W-:Y:S01]  /*6530*/  @!P0 IADD3 R11, R11, 0x80, RZ ;  /* 0x000000800b0b8810 */ /* 0x000fe20007ffe0ff */
[----:B------:R-:W-:Y:S01]  /*6540*/  @!P0 IMAD.MOV.U32 R15, RZ, RZ, 0x2 ;  /* 0x00000002ff0f8424 */ /* 0x000fe200078e00ff */
        /* <DEDUP_REMOVED lines=13> */
[----:B------:R-:W-:Y:S01]  /*6620*/  IMAD.IADD R4, R0, 0x1, R11 ;  /* 0x0000000100047824 */ /* 0x000fe200078e020b */
[----:B------:R-:W-:Y:S01]  /*6630*/  IADD3 R11, R11, 0x80, RZ ;  /* 0x000000800b0b7810 */ /* 0x000fe20007ffe0ff */
[----:B0-----:R-:W-:-:S04]  /*6640*/  IMAD.MOV.U32 R5, RZ, RZ, 0x2 ;  /* 0x00000002ff057424 */ /* 0x001fc800078e00ff */
[----:B------:R-:W-:-:S05]  /*6650*/  IMAD.WIDE.U32 R4, R4, R5, c[0x0][0x178] ;  /* 0x00005e0004047625 */ /* 0x000fca00078e0005 */
[----:B------:R0:W-:Y:S02]  /*6660*/  STG.E.U16 [R4.64], R6 ;  /* 0x0000000604007986 */ /* 0x0001e4000c101506 */
.L_x_53182:
[----:B0-----:R-:W-:-:S13]  /*6670*/  ISETP.GE.AND P0, PT, R11, R12, PT ;  /* 0x0000000c0b00720c */ /* 0x001fda0003f06270 */
[----:B------:R-:W-:Y:S05]  /*6680*/  @P0 BRA `(.L_x_53184) ;  /* 0x000000c000000947 */ /* 0x000fea0003800000 */
[----:B------:R-:W-:Y:S01]  /*6690*/  IMAD.IADD R4, R0, 0x1, R11 ;  /* 0x0000000100047824 */ /* 0x000fe200078e020b */
[----:B------:R-:W-:Y:S01]  /*66a0*/  IADD3 R11, R11, 0x80, RZ ;  /* 0x000000800b0b7810 */ /* 0x000fe20007ffe0ff */
[----:B------:R-:W-:-:S04]  /*66b0*/  IMAD.MOV.U32 R5, RZ, RZ, 0x2 ;  /* 0x00000002ff057424 */ /* 0x000fc800078e00ff */
[----:B------:R-:W-:-:S05]  /*66c0*/  IMAD.WIDE.U32 R4, R4, R5, c[0x0][0x178] ;  /* 0x00005e0004047625 */ /* 0x000fca00078e0005 */
[----:B------:R0:W-:Y:S02]  /*66d0*/  STG.E.U16 [R4.64], R7 ;  /* 0x0000000704007986 */ /* 0x0001e4000c101506 */
.L_x_53183:
[----:B------:R-:W-:-:S13]  /*66e0*/  ISETP.GE.AND P0, PT, R11, R12, PT ;  /* 0x0000000c0b00720c */ /* 0x000fda0003f06270 */
[----:B------:R-:W-:Y:S05]  /*66f0*/  @P0 BRA `(.L_x_53185) ;  /* 0x000000d000000947 */ /* 0x000fea0003800000 */
[----:B0-----:R-:W-:Y:S01]  /*6700*/  IMAD.IADD R4, R0, 0x1, R11 ;  /* 0x0000000100047824 */ /* 0x001fe200078e020b */
[----:B------:R-:W-:Y:S01]  /*6710*/  IADD3 R11, R11, 0x80, RZ ;  /* 0x000000800b0b7810 */ /* 0x000fe20007ffe0ff */
[----:B------:R-:W-:-:S04]  /*6720*/  IMAD.MOV.U32 R5, RZ, RZ, 0x2 ;  /* 0x00000002ff057424 */ /* 0x000fc800078e00ff */
[----:B------:R-:W-:-:S05]  /*6730*/  IMAD.WIDE.U32 R4, R4, R5, c[0x0][0x178] ;  /* 0x00005e0004047625 */ /* 0x000fca00078e0005 */
[----:B------:R0:W-:Y:S02]  /*6740*/  STG.E.U16 [R4.64], R9 ;  /* 0x0000000904007986 */ /* 0x0001e4000c101506 */
.L_x_53184:
        /* <DEDUP_REMOVED lines=8> */
.L_x_53185:
[----:B------:R-:W-:Y:S05]  /*67d0*/  BSYNC B1 ;  /* 0x0000000000017941 */ /* 0x000fea0003800000 */
.L_x_53181:
[----:B------:R-:W-:-:S13]  /*67e0*/  ISETP.GE.AND P0, PT, R11, R12, PT ;  /* 0x0000000c0b00720c */ /* 0x000fda0003f06270 */
[----:B0-----:R-:W-:Y:S01]  /*67f0*/  @!P0 IMAD.IADD R4, R0, 0x1, R11 ;  /* 0x0000000100048824 */ /* 0x001fe200078e020b */
[----:B------:R-:W-:Y:S01]  /*6800*/  @!P0 IADD3 R11, R11, 0x80, RZ ;  /* 0x000000800b0b8810 */ /* 0x000fe20007ffe0ff */
[----:B------:R-:W-:-:S04]  /*6810*/  @!P0 IMAD.MOV.U32 R5, RZ, RZ, 0x2 ;  /* 0x00000002ff058424 */ /* 0x000fc800078e00ff */
[----:B------:R-:W-:-:S05]  /*6820*/  @!P0 IMAD.WIDE.U32 R4, R4, R5, c[0x0][0x178] ;  /* 0x00005e0004048625 */ /* 0x000fca00078e0005 */
[----:B------:R0:W-:Y:S02]  /*6830*/  @!P0 STG.E.U16 [R4.64], R3 ;  /* 0x0000000304008986 */ /* 0x0001e4000c101506 */
.L_x_53186:
[----:B------:R-:W-:Y:S05]  /*6840*/  BSYNC B0 ;  /* 0x0000000000007941 */ /* 0x000fea0003800000 */
.L_x_53180:
        /* <DEDUP_REMOVED lines=8> */
.L_x_53187:
        /* <DEDUP_REMOVED lines=11> */
.L_x_61972:


//--------------------- .text._ZN2at6native29vectorized_elementwise_kernelILi4EZNS0_50_GLOBAL__N__2680c7bb_12_PowKernel_cu_b2145a98_318422pow_scalar_tensor_implIsEEvRNS_18TensorIteratorBaseET_EUlsE_St5arrayIPcLm2EEEEviT0_T1_ --------------------------
	.section	.text._ZN2at6native29vectorized_elementwise_kernelILi4EZNS0_50_GLOBAL__N__2680c7bb_12_PowKernel_cu_b2145a98_318422pow_scalar_tensor_implIsEEvRNS_18TensorIteratorBaseET_EUlsE_St5arrayIPcLm2EEEEviT0_T1_,"ax",@progbits
	.sectioninfo	@"SHI_REGISTERS=24"
	.align	128
        .global         _ZN2at6native29vectorized_elementwise_kernelILi4EZNS0_50_GLOBAL__N__2680c7bb_12_PowKernel_cu_b2145a98_318422pow_scalar_tensor_implIsEEvRNS_18TensorIteratorBaseET_EUlsE_St5arrayIPcLm2EEEEviT0_T1_
        .type           _ZN2at6native29vectorized_elementwise_kernelILi4EZNS0_50_GLOBAL__N__2680c7bb_12_PowKernel_cu_b2145a98_318422pow_scalar_tensor_implIsEEvRNS_18TensorIteratorBaseET_EUlsE_St5arrayIPcLm2EEEEviT0_T1_,@function
        .size           _ZN2at6native29vectorized_elementwise_kernelILi4EZNS0_50_GLOBAL__N__2680c7bb_12_PowKernel_cu_b2145a98_318422pow_scalar_tensor_implIsEEvRNS_18TensorIteratorBaseET_EUlsE_St5arrayIPcLm2EEEEviT0_T1_,(.L_x_61973 - _ZN2at6native29vectorized_elementwise_kernelILi4EZNS0_50_GLOBAL__N__2680c7bb_12_PowKernel_cu_b2145a98_318422pow_scalar_tensor_implIsEEvRNS_18TensorIteratorBaseET_EUlsE_St5arrayIPcLm2EEEEviT0_T1_)
        .other          _ZN2at6native29vectorized_elementwise_kernelILi4EZNS0_50_GLOBAL__N__2680c7bb_12_PowKernel_cu_b2145a98_318422pow_scalar_tensor_implIsEEvRNS_18TensorIteratorBaseET_EUlsE_St5arrayIPcLm2EEEEviT0_T1_,@"STO_CUDA_ENTRY STV_DEFAULT"
_ZN2at6native29vectorized_elementwise_kernelILi4EZNS0_50_GLOBAL__N__2680c7bb_12_PowKernel_cu_b2145a98_318422pow_scalar_tensor_implIsEEvRNS_18TensorIteratorBaseET_EUlsE_St5arrayIPcLm2EEEEviT0_T1_:
.text._ZN2at6native29vectorized_elementwise_kernelILi4EZNS0_50_GLOBAL__N__2680c7bb_12_PowKernel_cu_b2145a98_318422pow_scalar_tensor_implIsEEvRNS_18TensorIteratorBaseET_EUlsE_St5arrayIPcLm2EEEEviT0_T1_:
        /* <DEDUP_REMOVED lines=12> */
[----:B------:R-:W2:Y:S01]  /*00c0*/  LDG.E.64 R2, [R4.64+0x400] ;  /* 0x0004000604027981 */ /* 0x000ea2000c1e1b00 */
[----:B------:R-:W-:Y:S01]  /*00d0*/  PRMT R14, R10, 0x9910, RZ ;  /* 0x000099100a0e7816 */ /* 0x000fe200000000ff */
[----:B------:R-:W-:Y:S03]  /*00e0*/  BSSY B0, `(.L_x_53189) ;  /* 0x0000312000007945 */ /* 0x000fe60003800000 */
[----:B------:R-:W-:Y:S02]  /*00f0*/  ISETP.NE.AND P0, PT, R14, 0x1, PT ;  /* 0x000000010e00780c */ /* 0x000fe40003f05270 */
[----:B--2---:R-:W-:-:S11]  /*0100*/  PRMT R9, R3, 0x7632, R9 ;  /* 0x0000763203097816 */ /* 0x004fd60000000009 */
[----:B------:R-:W-:Y:S05]  /*0110*/  @!P0 BRA `(.L_x_53190) ;  /* 0x00002f9000008947 */ /* 0x000fea0003800000 */
[----:B------:R-:W2:Y:S01]  /*0120*/  LDG.E.64 R4, [R4.64] ;  /* 0x0000000604047981 */ /* 0x000ea2000c1e1b00 */
[----:B------:R-:W-:Y:S02]  /*0130*/  ISETP.NE.AND P0, PT, R14, -0x1, PT ;  /* 0xffffffff0e00780c */ /* 0x000fe40003f05270 */
[----:B------:R-:W-:Y:S02]  /*0140*/  PRMT R11, R2, 0x7632, R11 ;  /* 0x00007632020b7816 */ /* 0x000fe4000000000b */
[----:B--2---:R-:W-:Y:S02]  /*0150*/  PRMT R15, R4, 0x7632, R15 ;  /* 0x00007632040f7816 */ /* 0x004fe4000000000f */
[----:B------:R-:W-:-:S07]  /*0160*/  PRMT R12, R5, 0x7632, R12 ;  /* 0x00007632050c7816 */ /* 0x000fce000000000c */
        /* <DEDUP_REMOVED lines=24> */
.L_x_53196:
        /* <DEDUP_REMOVED lines=18> */
.L_x_53195:
[----:B------:R-:W-:Y:S05]  /*0410*/  BSYNC B2 ;  /* 0x0000000000027941 */ /* 0x000fea0003800000 */
.L_x_53194:
[----:B------:R-:W-:Y:S05]  /*0420*/  BRA `(.L_x_53197) ;  /* 0x0000004000007947 */ /* 0x000fea0003800000 */
.L_x_53193:
[----:B------:R-:W-:Y:S01]  /*0430*/  LOP3.LUT R8, R4, 0x1, RZ, 0xc0, !PT ;  /* 0x0000000104087812 */ /* 0x000fe200078ec0ff */
[----:B------:R-:W-:-:S03]  /*0440*/  IMAD.MOV.U32 R10, RZ, RZ, 0x1 ;  /* 0x00000001ff0a7424 */ /* 0x000fc600078e00ff */
[----:B------:R-:W-:-:S04]  /*0450*/  ISETP.NE.U32.AND P0, PT, R8, 0x1, PT ;  /* 0x000000010800780c */ /* 0x000fc80003f05070 */
[----:B------:R-:W-:-:S04]  /*0460*/  SEL R8, R10, 0xffff, P0 ;  /* 0x0000ffff0a087807 */ /* 0x000fc80000000000 */
.L_x_53197:
[----:B------:R-:W-:Y:S05]  /*0470*/  BSYNC B1 ;  /* 0x0000000000017941 */ /* 0x000fea0003800000 */
.L_x_53192:
        /* <DEDUP_REMOVED lines=22> */
.L_x_53202:
        /* <DEDUP_REMOVED lines=19> */
.L_x_53201:
[----:B------:R-:W-:Y:S05]  /*0710*/  BSYNC B2 ;  /* 0x0000000000027941 */ /* 0x000fea0003800000 */
.L_x_53200:
[----:B------:R-:W-:Y:S05]  /*0720*/  BRA `(.L_x_53203) ;  /* 0x0000003000007947 */ /* 0x000fea0003800000 */
.L_x_53199:
[----:B------:R-:W-:-:S04]  /*0730*/  LOP3.LUT R15, R15, 0x1, RZ, 0xc0, !PT ;  /* 0x000000010f0f7812 */ /* 0x000fc800078ec0ff */
[----:B------:R-:W-:-:S04]  /*0740*/  ISETP.NE.U32.AND P0, PT, R15, 0x1, PT ;  /* 0x000000010f00780c */ /* 0x000fc80003f05070 */
[----:B------:R-:W-:-:S04]  /*0750*/  SEL R13, R10, 0xffff, P0 ;  /* 0x0000ffff0a0d7807 */ /* 0x000fc80000000000 */
.L_x_53203:
[----:B------:R-:W-:Y:S05]  /*0760*/  BSYNC B1 ;  /* 0x0000000000017941 */ /* 0x000fea0003800000 */
.L_x_53198:
        /* <DEDUP_REMOVED lines=22> */
.L_x_53208:
        /* <DEDUP_REMOVED lines=21> */
.L_x_53207:
[----:B------:R-:W-:Y:S05]  /*0a20*/  BSYNC B2 ;  /* 0x0000000000027941 */ /* 0x000fea0003800000 */
.L_x_53206:
[----:B------:R-:W-:Y:S05]  /*0a30*/  BRA `(.L_x_53209) ;  /* 0x0000003000007947 */ /* 0x000fea0003800000 */
.L_x_53205:
[----:B------:R-:W-:-:S04]  /*0a40*/  LOP3.LUT R4, R5, 0x1, RZ, 0xc0, !PT ;  /* 0x0000000105047812 */ /* 0x000fc800078ec0ff */
[----:B------:R-:W-:-:S04]  /*0a50*/  ISETP.NE.U32.AND P0, PT, R4, 0x1, PT ;  /* 0x000000010400780c */ /* 0x000fc80003f05070 */
[----:B------:R-:W-:-:S04]  /*0a60*/  SEL R4, R10, 0xffff, P0 ;  /* 0x0000ffff0a047807 */ /* 0x000fc80000000000 */
.L_x_53209:
[----:B------:R-:W-:Y:S05]  /*0a70*/  BSYNC B1 ;  /* 0x0000000000017941 */ /* 0x000fea0003800000 */
.L_x_53204:
        /* <DEDUP_REMOVED lines=16> */
[----:B------:R-:W-:Y:S01]  /*0b80*/  IMAD.MOV.U32 R15, RZ, RZ, R14 ;  /* 0x000000ffff0f7224 */ /* 0x000fe200078e000e */
[----:B------:R-:W-:-:S05]  /*0b90*/  LEA.HI R12, R5, R12, RZ, 0x11 ;  /* 0x0000000c050c7211 */ /* 0x000fca00078f88ff */
[----:B------:R-:W-:Y:S05]  /*0ba0*/  @!P0 BRA `(.L_x_53213) ;  /* 0x0000019000008947 */ /* 0x000fea0003800000 */
[----:B------:R-:W-:Y:S02]  /*0bb0*/  PRMT R12, R12, 0x9910, RZ ;  /* 0x000099100c0c7816 */ /* 0x000fe400000000ff */
[----:B------:R-:W-:Y:S02]  /*0bc0*/  PRMT R5, R10, 0x7610, R5 ;  /* 0x000076100a057816 */ /* 0x000fe40000000005 */
[----:B------:R-:W-:-:S04]  /*0bd0*/  SHF.R.S32.HI R12, RZ, 0x1, R12 ;  /* 0x00000001ff0c7819 */ /* 0x000fc8000001140c */
[----:B------:R-:W-:-:S04]  /*0be0*/  PRMT R17, R12, 0x7610, R17 ;  /* 0x000076100c117816 */ /* 0x000fc80000000011 */
.L_x_53214:
[C---:B------:R-:W-:Y:S02]  /*0bf0*/  LOP3.LUT R12, R17.reuse, 0x1, RZ, 0xc0, !PT ;  /* 0x00000001110c7812 */ /* 0x040fe400078ec0ff */
[----:B------:R-:W-:Y:S02]  /*0c00*/  IADD3 R16, R17, 0x1, RZ ;  /* 0x0000000111107810 */ /* 0x000fe40007ffe0ff */
[----:B------:R-:W-:Y:S02]  /*0c10*/  ISETP.NE.U32.AND P0, PT, R12, 0x1, PT ;  /* 0x000000010c00780c */ /* 0x000fe40003f05070 */
[----:B------:R-:W-:Y:S02]  /*0c20*/  LOP3.LUT R16, R16, 0xffff, RZ, 0xc0, !PT ;  /* 0x0000ffff10107812 */ /* 0x000fe400078ec0ff */
[----:B------:R-:W-:Y:S02]  /*0c30*/  PRMT R18, R5, 0x9910, RZ ;  /* 0x0000991005127816 */ /* 0x000fe400000000ff */
[----:B------:R-:W-:-:S02]  /*0c40*/  LOP3.LUT R12, R17, 0xffff, RZ, 0xc0, !PT ;  /* 0x0000ffff110c7812 */ /* 0x000fc400078ec0ff */
[----:B------:R-:W-:Y:S02]  /*0c50*/  PRMT R15, R15, 0x9910, RZ ;  /* 0x000099100f0f7816 */ /* 0x000fe400000000ff */
[----:B------:R-:W-:Y:S02]  /*0c60*/  SEL R5, R5, 0x1, !P0 ;  /* 0x0000000105057807 */ /* 0x000fe40004000000 */
        /* <DEDUP_REMOVED lines=10> */
[----:B------:R-:W-:Y:S02]  /*0d10*/  PRMT R17, R14, 0x7610, R17 ;  /* 0x000076100e117816 */ /* 0x000fe40000000011 */
[----:B------:R-:W-:Y:S01]  /*0d20*/  PRMT R15, R12, 0x7610, R15 ;  /* 0x000076100c0f7816 */ /* 0x000fe2000000000f */
[----:B------:R-:W-:Y:S05]  /*0d30*/  @P0 BRA `(.L_x_53214) ;  /* 0xfffffeb000000947 */ /* 0x000fea000383ffff */
.L_x_53213:
[----:B------:R-:W-:Y:S05]  /*0d40*/  BSYNC B2 ;  /* 0x0000000000027941 */ /* 0x000fea0003800000 */
.L_x_53212:
[----:B------:R-:W-:Y:S05]  /*0d50*/  BRA `(.L_x_53215) ;  /* 0x0000003000007947 */ /* 0x000fea0003800000 */
.L_x_53211:
[----:B------:R-:W-:-:S04]  /*0d60*/  LOP3.LUT R12, R12, 0x1, RZ, 0xc0, !PT ;  /* 0x000000010c0c7812 */ /* 0x000fc800078ec0ff */
[----:B------:R-:W-:-:S04]  /*0d70*/  ISETP.NE.U32.AND P0, PT, R12, 0x1, PT ;  /* 0x000000010c00780c */ /* 0x000fc80003f05070 */
[----:B------:R-:W-:-:S04]  /*0d80*/  SEL R15, R10, 0xffff, P0 ;  /* 0x0000ffff0a0f7807 */ /* 0x000fc80000000000 */
.L_x_53215:
[----:B------:R-:W-:Y:S05]  /*0d90*/  BSYNC B1 ;  /* 0x0000000000017941 */ /* 0x000fea0003800000 */
.L_x_53210:
        /* <DEDUP_REMOVED lines=22> */
.L_x_53220:
        /* <DEDUP_REMOVED lines=18> */
.L_x_53219:
[----:B------:R-:W-:Y:S05]  /*1020*/  BSYNC B2 ;  /* 0x0000000000027941 */ /* 0x000fea0003800000 */
.L_x_53218:
[----:B------:R-:W-:Y:S05]  /*1030*/  BRA `(.L_x_53221) ;  /* 0x0000003000007947 */ /* 0x000fea0003800000 */
.L_x_53217:
[----:B------:R-:W-:-:S04]  /*1040*/  LOP3.LUT R5, R2, 0x1, RZ, 0xc0, !PT ;  /* 0x0000000102057812 */ /* 0x000fc800078ec0ff */
[----:B------:R-:W-:-:S04]  /*1050*/  ISETP.NE.U32.AND P0, PT, R5, 0x1, PT ;  /* 0x000000010500780c */ /* 0x000fc80003f05070 */
[----:B------:R-:W-:-:S04]  /*1060*/  SEL R5, R10, 0xffff, P0 ;  /* 0x0000ffff0a057807 */ /* 0x000fc80000000000 */
.L_x_53221:
[----:B------:R-:W-:Y:S05]  /*1070*/  BSYNC B1 ;  /* 0x0000000000017941 */ /* 0x000fea0003800000 */
.L_x_53216:
        /* <DEDUP_REMOVED lines=22> */
.L_x_53226:
        /* <DEDUP_REMOVED lines=21> */
.L_x_53225:
[----:B------:R-:W-:Y:S05]  /*1330*/  BSYNC B2 ;  /* 0x0000000000027941 */ /* 0x000fea0003800000 */
.L_x_53224:
[----:B------:R-:W-:Y:S05]  /*1340*/  BRA `(.L_x_53227) ;  /* 0x0000003000007947 */ /* 0x000fea0003800000 */
.L_x_53223:
[----:B------:R-:W-:-:S04]  /*1350*/  LOP3.LUT R11, R11, 0x1, RZ, 0xc0, !PT ;  /* 0x000000010b0b7812 */ /* 0x000fc800078ec0ff */
[----:B------:R-:W-:-:S04]  /*1360*/  ISETP.NE.U32.AND P0, PT, R11, 0x1, PT ;  /* 0x000000010b00780c */ /* 0x000fc80003f05070 */
[----:B------:R-:W-:-:S04]  /*1370*/  SEL R12, R10, 0xffff, P0 ;  /* 0x0000ffff0a0c7807 */ /* 0x000fc80000000000 */
.L_x_53227:
[----:B------:R-:W-:Y:S05]  /*1380*/  BSYNC B1 ;  /* 0x0000000000017941 */ /* 0x000fea0003800000 */
.L_x_53222:
        /* <DEDUP_REMOVED lines=22> */
.L_x_53232:
        /* <DEDUP_REMOVED lines=18> */
.L_x_53231:
[----:B------:R-:W-:Y:S05]  /*1610*/  BSYNC B2 ;  /* 0x0000000000027941 */ /* 0x000fea0003800000 */
.L_x_53230:
[----:B------:R-:W-:Y:S05]  /*1620*/  BRA `(.L_x_53233) ;  /* 0x0000003000007947 */ /* 0x000fea0003800000 */
.L_x_53229:
[----:B------:R-:W-:-:S04]  /*1630*/  LOP3.LUT R3, R3, 0x1, RZ, 0xc0, !PT ;  /* 0x0000000103037812 */ /* 0x000fc800078ec0ff */
[----:B------:R-:W-:-:S04]  /*1640*/  ISETP.NE.U32.AND P0, PT, R3, 0x1, PT ;  /* 0x000000010300780c */ /* 0x000fc80003f05070 */
[----:B------:R-:W-:-:S04]  /*1650*/  SEL R2, R10, 0xffff, P0 ;  /* 0x0000ffff0a027807 */ /* 0x000fc80000000000 */
.L_x_53233:
[----:B------:R-:W-:Y:S05]  /*1660*/  BSYNC B1 ;  /* 0x0000000000017941 */ /* 0x000fea0003800000 */
.L_x_53228:
        /* <DEDUP_REMOVED lines=21> */
.L_x_53238:
        /* <DEDUP_REMOVED lines=18> */
.L_x_53237:
[----:B------:R-:W-:Y:S05]  /*18e0*/  BSYNC B2 ;  /* 0x0000000000027941 */ /* 0x000fea0003800000 */
.L_x_53236:
[----:B------:R-:W-:Y:S05]  /*18f0*/  BRA `(.L_x_53239) ;  /* 0x0000003000007947 */ /* 0x000fea0003800000 */
.L_x_53235:
[----:B------:R-:W-:-:S04]  /*1900*/  LOP3.LUT R9, R9, 0x1, RZ, 0xc0, !PT ;  /* 0x0000000109097812 */ /* 0x000fc800078ec0ff */
[----:B------:R-:W-:-:S04]  /*1910*/  ISETP.NE.U32.AND P0, PT, R9, 0x1, PT ;  /* 0x000000010900780c */ /* 0x000fc80003f05070 */
[----:B------:R-:W-:-:S04]  /*1920*/  SEL R3, R10, 0xffff, P0 ;  /* 0x0000ffff0a037807 */ /* 0x000fc80000000000 */
.L_x_53239:
[----:B------:R-:W-:Y:S05]  /*1930*/  BSYNC B1 ;  /* 0x0000000000017941 */ /* 0x000fea0003800000 */
.L_x_53234:
[----:B------:R-:W-:Y:S05]  /*1940*/  BRA `(.L_x_53240) ;  /* 0x000018b000007947 */ /* 0x000fea0003800000 */
.L_x_53191:
        /* <DEDUP_REMOVED lines=22> */
.L_x_53245:
        /* <DEDUP_REMOVED lines=21> */
.L_x_53244:
[----:B------:R-:W-:Y:S05]  /*1c00*/  BSYNC B2 ;  /* 0x0000000000027941 */ /* 0x000fea0003800000 */
.L_x_53243:
[----:B------:R-:W-:Y:S05]  /*1c10*/  BRA `(.L_x_53246) ;  /* 0x0000002000007947 */ /* 0x000fea0003800000 */
.L_x_53242:
[----:B------:R-:W-:Y:S02]  /*1c20*/  UMOV UR4, URZ ;  /* 0x0000003f00047c82 */ /* 0x000fe40008000000 */
[----:B------:R-:W-:Y:S02]  /*1c30*/  IMAD.U32 R8, RZ, RZ, UR4 ;  /* 0x00000004ff087e24 */ /* 0x000fe4000f8e00ff */
.L_x_53246:
[----:B------:R-:W-:Y:S05]  /*1c40*/  BSYNC B1 ;  /* 0x0000000000017941 */ /* 0x000fea0003800000 */
.L_x_53241:
        /* <DEDUP_REMOVED lines=22> */
.L_x_53251:
        /* <DEDUP_REMOVED lines=18> */
.L_x_53250:
[----:B------:R-:W-:Y:S05]  /*1ed0*/  BSYNC B2 ;  /* 0x0000000000027941 */ /* 0x000fea0003800000 */
.L_x_53249:
[----:B------:R-:W-:Y:S05]  /*1ee0*/  BRA `(.L_x_53252) ;  /* 0x0000002000007947 */ /* 0x000fea0003800000 */
.L_x_53248:
[----:B------:R-:W-:Y:S02]  /*1ef0*/  UMOV UR4, URZ ;  /* 0x0000003f00047c82 */ /* 0x000fe40008000000 */
[----:B------:R-:W-:Y:S02]  /*1f00*/  IMAD.U32 R13, RZ, RZ, UR4 ;  /* 0x00000004ff0d7e24 */ /* 0x000fe4000f8e00ff */
.L_x_53252:
[----:B------:R-:W-:Y:S05]  /*1f10*/  BSYNC B1 ;  /* 0x0000000000017941 */ /* 0x000fea0003800000 */
.L_x_53247:
        /* <DEDUP_REMOVED lines=22> */
.L_x_53257:
        /* <DEDUP_REMOVED lines=21> */
.L_x_53256:
[----:B------:R-:W-:Y:S05]  /*21d0*/  BSYNC B2 ;  /* 0x0000000000027941 */ /* 0x000fea0003800000 */
.L_x_53255:
[----:B------:R-:W-:Y:S05]  /*21e0*/  BRA `(.L_x_53258) ;  /* 0x0000002000007947 */ /* 0x000fea0003800000 */
.L_x_53254:
[----:B------:R-:W-:Y:S02]  /*21f0*/  UMOV UR4, URZ ;  /* 0x0000003f00047c82 */ /* 0x000fe40008000000 */
[----:B------:R-:W-:Y:S02]  /*2200*/  IMAD.U32 R4, RZ, RZ, UR4 ;  /* 0x00000004ff047e24 */ /* 0x000fe4000f8e00ff */
.L_x_53258:
[----:B------:R-:W-:Y:S05]  /*2210*/  BSYNC B1 ;  /* 0x0000000000017941 */ /* 0x000fea0003800000 */
.L_x_53253:
        /* <DEDUP_REMOVED lines=22> */
.L_x_53263:
[C---:B------:R-:W-:Y:S02]  /*2380*/  LOP3.LUT R12, R17.reuse, 0x1, RZ, 0xc0, !PT ;  /* 0x00000001110c7812 */ /* 0x040fe400078ec0ff */
[----:B------:R-:W-:Y:S02]  /*2390*/  IADD3 R16, R17, 0x1, RZ ;  /* 0x0000000111107810 */ /* 0x000fe40007ffe0ff */
[----:B------:R-:W-:Y:S02]  /*23a0*/  ISETP.NE.U32.AND P0, PT, R12, 0x1, PT ;  /* 0x000000010c00780c */ /* 0x000fe40003f05070 */
[----:B------:R-:W-:Y:S02]  /*23b0*/  LOP3.LUT R16, R16, 0xffff, RZ, 0xc0, !PT ;  /* 0x0000ffff10107812 */ /* 0x000fe400078ec0ff */
[----:B------:R-:W-:-:S02]  /*23c0*/  PRMT R18, R15, 0x9910, RZ ;  /* 0x000099100f127816 */ /* 0x000fc400000000ff */
[----:B------:R-:W-:Y:S02]  /*23d0*/  PRMT R15, R5, 0x9910, RZ ;  /* 0x00009910050f7816 */ /* 0x000fe400000000ff */
[----:B------:R-:W-:Y:S02]  /*23e0*/  LOP3.LUT R12, R17, 0xffff, RZ, 0xc0, !PT ;  /* 0x0000ffff110c7812 */ /* 0x000fe400078ec0ff */
[----:B------:R-:W-:Y:S02]  /*23f0*/  SEL R5, R5, 0x1, !P0 ;  /* 0x0000000105057807 */ /* 0x000fe40004000000 */
[----:B------:R-:W-:Y:S01]  /*2400*/  ISETP.GE.U32.AND P0, PT, R16, 0x3, PT ;  /* 0x000000031000780c */ /* 0x000fe20003f06070 */
[----:B------:R-:W-:Y:S01]  /*2410*/  IMAD R16, R15, R15, RZ ;  /* 0x0000000f0f107224 */ /* 0x000fe200078e02ff */
        /* <DEDUP_REMOVED lines=8> */
.L_x_53262:
[----:B------:R-:W-:Y:S05]  /*24a0*/  BSYNC B2 ;  /* 0x0000000000027941 */ /* 0x000fea0003800000 */
.L_x_53261:
[----:B------:R-:W-:Y:S05]  /*24b0*/  BRA `(.L_x_53264) ;  /* 0x0000002000007947 */ /* 0x000fea0003800000 */
.L_x_53260:
[----:B------:R-:W-:Y:S02]  /*24c0*/  UMOV UR4, URZ ;  /* 0x0000003f00047c82 */ /* 0x000fe40008000000 */
[----:B------:R-:W-:Y:S02]  /*24d0*/  IMAD.U32 R15, RZ, RZ, UR4 ;  /* 0x00000004ff0f7e24 */ /* 0x000fe4000f8e00ff */
.L_x_53264:
[----:B------:R-:W-:Y:S05]  /*24e0*/  BSYNC B1 ;  /* 0x0000000000017941 */ /* 0x000fea0003800000 */
.L_x_53259:
        /* <DEDUP_REMOVED lines=22> */
.L_x_53269:
[C---:B------:R-:W-:Y:S02]  /*2650*/  LOP3.LUT R16, R17.reuse, 0x1, RZ, 0xc0, !PT ;  /* 0x0000000111107812 */ /* 0x040fe400078ec0ff */
        /* <DEDUP_REMOVED lines=20> */
.L_x_53268:
[----:B------:R-:W-:Y:S05]  /*27a0*/  BSYNC B2 ;  /* 0x0000000000027941 */ /* 0x000fea0003800000 */
.L_x_53267:
[----:B------:R-:W-:Y:S05]  /*27b0*/  BRA `(.L_x_53270) ;  /* 0x0000002000007947 */ /* 0x000fea0003800000 */
.L_x_53266:
[----:B------:R-:W-:Y:S02]  /*27c0*/  UMOV UR4, URZ ;  /* 0x0000003f00047c82 */ /* 0x000fe40008000000 */
[----:B------:R-:W-:Y:S02]  /*27d0*/  IMAD.U32 R5, RZ, RZ, UR4 ;  /* 0x00000004ff057e24 */ /* 0x000fe4000f8e00ff */
.L_x_53270:
[----:B------:R-:W-:Y:S05]  /*27e0*/  BSYNC B1 ;  /* 0x0000000000017941 */ /* 0x000fea0003800000 */
.L_x_53265:
        /* <DEDUP_REMOVED lines=22> */
.L_x_53275:
[----:B------:R-:W-:Y:S02]  /*2950*/  LOP3.LUT R11, R16, 0x1, RZ, 0xc0, !PT ;  /* 0x00000001100b7812 */ /* 0x000fe400078ec0ff */
        /* <DEDUP_REMOVED lines=17> */
.L_x_53274:
[----:B------:R-:W-:Y:S05]  /*2a70*/  BSYNC B2 ;  /* 0x0000000000027941 */ /* 0x000fea0003800000 */
.L_x_53273:
[----:B------:R-:W-:Y:S05]  /*2a80*/  BRA `(.L_x_53276) ;  /* 0x0000002000007947 */ /* 0x000fea0003800000 */
.L_x_53272:
[----:B------:R-:W-:Y:S02]  /*2a90*/  UMOV UR4, URZ ;  /* 0x0000003f00047c82 */ /* 0x000fe40008000000 */
[----:B------:R-:W-:Y:S02]  /*2aa0*/  IMAD.U32 R12, RZ, RZ, UR4 ;  /* 0x00000004ff0c7e24 */ /* 0x000fe4000f8e00ff */
.L_x_53276:
[----:B------:R-:W-:Y:S05]  /*2ab0*/  BSYNC B1 ;  /* 0x0000000000017941 */ /* 0x000fea0003800000 */
.L_x_53271:
        /* <DEDUP_REMOVED lines=22> */
.L_x_53281:
        /* <DEDUP_REMOVED lines=21> */
.L_x_53280:
[----:B------:R-:W-:Y:S05]  /*2d70*/  BSYNC B2 ;  /* 0x0000000000027941 */ /* 0x000fea0003800000 */
.L_x_53279:
[----:B------:R-:W-:Y:S05]  /*2d80*/  BRA `(.L_x_53282) ;  /* 0x0000002000007947 */ /* 0x000fea0003800000 */
.L_x_53278:
[----:B------:R-:W-:Y:S02]  /*2d90*/  UMOV UR4, URZ ;  /* 0x0000003f00047c82 */ /* 0x000fe40008000000 */
[----:B------:R-:W-:Y:S02]  /*2da0*/  IMAD.U32 R2, RZ, RZ, UR4 ;  /* 0x00000004ff027e24 */ /* 0x000fe4000f8e00ff */
.L_x_53282:
[----:B------:R-:W-:Y:S05]  /*2db0*/  BSYNC B1 ;  /* 0x0000000000017941 */ /* 0x000fea0003800000 */
.L_x_53277:
        /* <DEDUP_REMOVED lines=8> */
[----:B------:R-:W-:-:S03]  /*2e40*/  IMAD R14, R14, R14, RZ ;  /* 0x0000000e0e0e7224 */ /* 0x000fc600078e02ff */
[----:B------:R-:W-:Y:S02]  /*2e50*/  ISETP.NE.U32.AND P0, PT, R3, 0x1, PT ;  /* 0x000000010300780c */ /* 0x000fe40003f05070 */
[----:B------:R-:W-:Y:S02]  /*2e60*/  IADD3 R3, R9, 0x1, RZ ;  /* 0x0000000109037810 */ /* 0x000fe40007ffe0ff */
[----:B------:R-:W-:Y:S02]  /*2e70*/  SEL R10, R10, 0x1, !P0 ;  /* 0x000000010a0a7807 */ /* 0x000fe40004000000 */
[----:B------:R-:W-:Y:S02]  /*2e80*/  LOP3.LUT R3, R3, 0xffff, RZ, 0xc0, !PT ;  /* 0x0000ffff03037812 */ /* 0x000fe400078ec0ff */
[----:B------:R-:W-:Y:S02]  /*2e90*/  PRMT R11, R10, 0x9910, RZ ;  /* 0x000099100a0b7816 */ /* 0x000fe400000000ff */
[----:B------:R-:W-:-:S02]  /*2ea0*/  ISETP.GE.U32.AND P0, PT, R3, 0x3, PT ;  /* 0x000000030300780c */ /* 0x000fc40003f06070 */
[----:B------:R-:W-:Y:S01]  /*2eb0*/  LOP3.LUT R10, R9, 0xffff, RZ, 0xc0, !PT ;  /* 0x0000ffff090a7812 */ /* 0x000fe200078ec0ff */
[----:B------:R-:W-:-:S03]  /*2ec0*/  IMAD.MOV.U32 R3, RZ, RZ, R11 ;  /* 0x000000ffff037224 */ /* 0x000fc600078e000b */
[----:B------:R-:W-:-:S07]  /*2ed0*/  LEA.HI R10, R10, R9, RZ, 0x11 ;  /* 0x000000090a0a7211 */ /* 0x000fce00078f88ff */
[----:B------:R-:W-:Y:S05]  /*2ee0*/  @!P0 BRA `(.L_x_53285) ;  /* 0x0000017000008947 */ /* 0x000fea0003800000 */
[----:B------:R-:W-:Y:S02]  /*2ef0*/  PRMT R9, R10, 0x9910, RZ ;  /* 0x000099100a097816 */ /* 0x000fe400000000ff */
[----:B------:R-:W-:Y:S02]  /*2f00*/  PRMT R10, R14, 0x7610, R10 ;  /* 0x000076100e0a7816 */ /* 0x000fe4000000000a */
[----:B------:R-:W-:-:S04]  /*2f10*/  SHF.R.S32.HI R9, RZ, 0x1, R9 ;  /* 0x00000001ff097819 */ /* 0x000fc80000011409 */
[----:B------:R-:W-:-:S04]  /*2f20*/  PRMT R14, R9, 0x7610, R14 ;  /* 0x00007610090e7816 */ /* 0x000fc8000000000e */
.L_x_53286:
        /* <DEDUP_REMOVED lines=19> */
.L_x_53285:
[----:B------:R-:W-:Y:S05]  /*3060*/  BSYNC B1 ;  /* 0x0000000000017941 */ /* 0x000fea0003800000 */
.L_x_53284:
[----:B------:R-:W-:Y:S05]  /*3070*/  BRA `(.L_x_53240) ;  /* 0x0000018000007947 */ /* 0x000fea0003800000 */
.L_x_53283:
[----:B------:R-:W-:Y:S02]  /*3080*/  UMOV UR4, URZ ;  /* 0x0000003f00047c82 */ /* 0x000fe40008000000 */
[----:B------:R-:W-:Y:S01]  /*3090*/  IMAD.U32 R3, RZ, RZ, UR4 ;  /* 0x00000004ff037e24 */ /* 0x000fe2000f8e00ff */
[----:B------:R-:W-:Y:S05]  /*30a0*/  BRA `(.L_x_53240) ;  /* 0x0000015000007947 */ /* 0x000fea0003800000 */
.L_x_53190:
[----:B------:R-:W-:Y:S01]  /*30b0*/  PRMT R2, R9, 0x9910, RZ ;  /* 0x0000991009027816 */ /* 0x000fe200000000ff */
        /* <DEDUP_REMOVED lines=20> */
.L_x_53240:
[----:B------:R-:W-:Y:S05]  /*3200*/  BSYNC B0 ;  /* 0x0000000000007941 */ /* 0x000fea0003800000 */
.L_x_53189:
        /* <DEDUP_REMOVED lines=9> */
.L_x_53188:
        /* <DEDUP_REMOVED lines=22> */
.L_x_53288:
[----:B------:R-:W-:Y:S05]  /*3400*/  BSYNC B0 ;  /* 0x0000000000007941 */ /* 0x000fea0003800000 */
.L_x_53287:
        /* <DEDUP_REMOVED lines=15> */
.L_x_53290:
[----:B------:R-:W-:Y:S05]  /*3500*/  BSYNC B0 ;  /* 0x0000000000007941 */ /* 0x000fea0003800000 */
.L_x_53289:
        /* <DEDUP_REMOVED lines=53> */
.L_x_53300:
        /* <DEDUP_REMOVED lines=21> */
.L_x_53299:
[----:B------:R-:W-:Y:S05]  /*39b0*/  BSYNC B3 ;  /* 0x0000000000037941 */ /* 0x000fea0003800000 */
.L_x_53298:
[----:B------:R-:W-:Y:S05]  /*39c0*/  BRA `(.L_x_53296) ;  /* 0x0000005000007947 */ /* 0x000fea0003800000 */
.L_x_53297:
[----:B------:R-:W-:Y:S01]  /*39d0*/  LOP3.LUT R20, R20, 0x1, RZ, 0xc0, !PT ;  /* 0x0000000114147812 */ /* 0x000fe200078ec0ff */
[----:B------:R-:W-:-:S03]  /*39e0*/  IMAD.MOV.U32 R2, RZ, RZ, 0x1 ;  /* 0x00000001ff027424 */ /* 0x000fc600078e00ff */
[----:B------:R-:W-:-:S04]  /*39f0*/  ISETP.NE.U32.AND P1, PT, R20, 0x1, PT ;  /* 0x000000011400780c */ /* 0x000fc80003f25070 */
[----:B------:R-:W-:-:S04]  /*3a00*/  SEL R2, R2, 0xffff, P1 ;  /* 0x0000ffff02027807 */ /* 0x000fc80000800000 */
[----:B------:R-:W-:Y:S02]  /*3a10*/  PRMT R4, R2, 0x7610, R4 ;  /* 0x0000761002047816 */ /* 0x000fe40000000004 */
.L_x_53296:
[----:B------:R-:W-:Y:S05]  /*3a20*/  BSYNC B2 ;  /* 0x0000000000027941 */ /* 0x000fea0003800000 */
.L_x_53295:
        /* <DEDUP_REMOVED lines=26> */
.L_x_53306:
        /* <DEDUP_REMOVED lines=21> */
.L_x_53305:
[----:B------:R-:W-:Y:S05]  /*3d20*/  BSYNC B3 ;  /* 0x0000000000037941 */ /* 0x000fea0003800000 */
.L_x_53304:
[----:B------:R-:W-:Y:S05]  /*3d30*/  BRA `(.L_x_53302) ;  /* 0x0000005000007947 */ /* 0x000fea0003800000 */
.L_x_53303:
[----:B------:R-:W-:Y:S01]  /*3d40*/  LOP3.LUT R19, R19, 0x1, RZ, 0xc0, !PT ;  /* 0x0000000113137812 */ /* 0x000fe200078ec0ff */
[----:B------:R-:W-:-:S03]  /*3d50*/  IMAD.MOV.U32 R2, RZ, RZ, 0x1 ;  /* 0x00000001ff027424 */ /* 0x000fc600078e00ff */
[----:B------:R-:W-:-:S04]  /*3d60*/  ISETP.NE.U32.AND P1, PT, R19, 0x1, PT ;  /* 0x000000011300780c */ /* 0x000fc80003f25070 */
[----:B------:R-:W-:-:S04]  /*3d70*/  SEL R2, R2, 0xffff, P1 ;  /* 0x0000ffff02027807 */ /* 0x000fc80000800000 */
[----:B------:R-:W-:Y:S02]  /*3d80*/  PRMT R5, R2, 0x7610, R5 ;  /* 0x0000761002057816 */ /* 0x000fe40000000005 */
.L_x_53302:
[----:B------:R-:W-:Y:S05]  /*3d90*/  BSYNC B2 ;  /* 0x0000000000027941 */ /* 0x000fea0003800000 */
.L_x_53301:
        /* <DEDUP_REMOVED lines=26> */
.L_x_53312:
        /* <DEDUP_REMOVED lines=21> */
.L_x_53311:
[----:B------:R-:W-:Y:S05]  /*4090*/  BSYNC B3 ;  /* 0x0000000000037941 */ /* 0x000fea0003800000 */
.L_x_53310:
[----:B------:R-:W-:Y:S05]  /*40a0*/  BRA `(.L_x_53308) ;  /* 0x0000005000007947 */ /* 0x000fea0003800000 */
.L_x_53309:
[----:B------:R-:W-:Y:S01]  /*40b0*/  LOP3.LUT R16, R16, 0x1, RZ, 0xc0, !PT ;  /* 0x0000000110107812 */ /* 0x000fe200078ec0ff */
[----:B------:R-:W-:-:S03]  /*40c0*/  IMAD.MOV.U32 R2, RZ, RZ, 0x1 ;  /* 0x00000001ff027424 */ /* 0x000fc600078e00ff */
[----:B------:R-:W-:-:S04]  /*40d0*/  ISETP.NE.U32.AND P1, PT, R16, 0x1, PT ;  /* 0x000000011000780c */ /* 0x000fc80003f25070 */
[----:B------:R-:W-:-:S04]  /*40e0*/  SEL R2, R2, 0xffff, P1 ;  /* 0x0000ffff02027807 */ /* 0x000fc80000800000 */
[----:B------:R-:W-:Y:S02]  /*40f0*/  PRMT R6, R2, 0x7610, R6 ;  /* 0x0000761002067816 */ /* 0x000fe40000000006 */
.L_x_53308:
[----:B------:R-:W-:Y:S05]  /*4100*/  BSYNC B2 ;  /* 0x0000000000027941 */ /* 0x000fea0003800000 */
.L_x_53307:
        /* <DEDUP_REMOVED lines=26> */
.L_x_53318:
        /* <DEDUP_REMOVED lines=21> */
.L_x_53317:
[----:B------:R-:W-:Y:S05]  /*4400*/  BSYNC B3 ;  /* 0x0000000000037941 */ /* 0x000fea0003800000 */
.L_x_53316:
[----:B------:R-:W-:Y:S05]  /*4410*/  BRA `(.L_x_53314) ;  /* 0x0000005000007947 */ /* 0x000fea0003800000 */
.L_x_53315:
[----:B------:R-:W-:Y:S01]  /*4420*/  LOP3.LUT R15, R15, 0x1, RZ, 0xc0, !PT ;  /* 0x000000010f0f7812 */ /* 0x000fe200078ec0ff */
[----:B------:R-:W-:-:S03]  /*4430*/  IMAD.MOV.U32 R2, RZ, RZ, 0x1 ;  /* 0x00000001ff027424 */ /* 0x000fc600078e00ff */
[----:B------:R-:W-:-:S04]  /*4440*/  ISETP.NE.U32.AND P1, PT, R15, 0x1, PT ;  /* 0x000000010f00780c */ /* 0x000fc80003f25070 */
[----:B------:R-:W-:-:S04]  /*4450*/  SEL R2, R2, 0xffff, P1 ;  /* 0x0000ffff02027807 */ /* 0x000fc80000800000 */
[----:B------:R-:W-:Y:S02]  /*4460*/  PRMT R7, R2, 0x7610, R7 ;  /* 0x0000761002077816 */ /* 0x000fe40000000007 */
.L_x_53314:
[----:B------:R-:W-:Y:S05]  /*4470*/  BSYNC B2 ;  /* 0x0000000000027941 */ /* 0x000fea0003800000 */
.L_x_53313:
        /* <DEDUP_REMOVED lines=26> */
.L_x_53324:
        /* <DEDUP_REMOVED lines=21> */
.L_x_53323:
[----:B------:R-:W-:Y:S05]  /*4770*/  BSYNC B3 ;  /* 0x0000000000037941 */ /* 0x000fea0003800000 */
.L_x_53322:
[----:B------:R-:W-:Y:S05]  /*4780*/  BRA `(.L_x_53320) ;  /* 0x0000005000007947 */ /* 0x000fea0003800000 */
.L_x_53321:
[----:B------:R-:W-:Y:S01]  /*4790*/  LOP3.LUT R18, R18, 0x1, RZ, 0xc0, !PT ;  /* 0x0000000112127812 */ /* 0x000fe200078ec0ff */
[----:B------:R-:W-:-:S03]  /*47a0*/  IMAD.MOV.U32 R2, RZ, RZ, 0x1 ;  /* 0x00000001ff027424 */ /* 0x000fc600078e00ff */
[----:B------:R-:W-:-:S04]  /*47b0*/  ISETP.NE.U32.AND P1, PT, R18, 0x1, PT ;  /* 0x000000011200780c */ /* 0x000fc80003f25070 */
[----:B------:R-:W-:-:S04]  /*47c0*/  SEL R2, R2, 0xffff, P1 ;  /* 0x0000ffff02027807 */ /* 0x000fc80000800000 */
[----:B------:R-:W-:Y:S02]  /*47d0*/  PRMT R9, R2, 0x7610, R9 ;  /* 0x0000761002097816 */ /* 0x000fe40000000009 */
.L_x_53320:
[----:B------:R-:W-:Y:S05]  /*47e0*/  BSYNC B2 ;  /* 0x0000000000027941 */ /* 0x000fea0003800000 */
.L_x_53319:
        /* <DEDUP_REMOVED lines=26> */
.L_x_53330:
        /* <DEDUP_REMOVED lines=21> */
.L_x_53329:
[----:B------:R-:W-:Y:S05]  /*4ae0*/  BSYNC B3 ;  /* 0x0000000000037941 */ /* 0x000fea0003800000 */
.L_x_53328:
[----:B------:R-:W-:Y:S05]  /*4af0*/  BRA `(.L_x_53326) ;  /* 0x0000005000007947 */ /* 0x000fea0003800000 */
.L_x_53327:
[----:B------:R-:W-:Y:S01]  /*4b00*/  LOP3.LUT R17, R17, 0x1, RZ, 0xc0, !PT ;  /* 0x0000000111117812 */ /* 0x000fe200078ec0ff */
[----:B------:R-:W-:-:S03]  /*4b10*/  IMAD.MOV.U32 R2, RZ, RZ, 0x1 ;  /* 0x00000001ff027424 */ /* 0x000fc600078e00ff */
[----:B------:R-:W-:-:S04]  /*4b20*/  ISETP.NE.U32.AND P1, PT, R17, 0x1, PT ;  /* 0x000000011100780c */ /* 0x000fc80003f25070 */
[----:B------:R-:W-:-:S04]  /*4b30*/  SEL R2, R2, 0xffff, P1 ;  /* 0x0000ffff02027807 */ /* 0x000fc80000800000 */
[----:B------:R-:W-:Y:S02]  /*4b40*/  PRMT R8, R2, 0x7610, R8 ;  /* 0x0000761002087816 */ /* 0x000fe40000000008 */
.L_x_53326:
[----:B------:R-:W-:Y:S05]  /*4b50*/  BSYNC B2 ;  /* 0x0000000000027941 */ /* 0x000fea0003800000 */
.L_x_53325:
        /* <DEDUP_REMOVED lines=27> */
.L_x_53336:
        /* <DEDUP_REMOVED lines=18> */
.L_x_53335:
[----:B------:R-:W-:Y:S05]  /*4e30*/  BSYNC B3 ;  /* 0x0000000000037941 */ /* 0x000fea0003800000 */
.L_x_53334:
[----:B------:R-:W-:Y:S05]  /*4e40*/  BRA `(.L_x_53332) ;  /* 0x0000005000007947 */ /* 0x000fea0003800000 */
.L_x_53333:
[----:B------:R-:W-:Y:S01]  /*4e50*/  LOP3.LUT R14, R14, 0x1, RZ, 0xc0, !PT ;  /* 0x000000010e0e7812 */ /* 0x000fe200078ec0ff */
[----:B------:R-:W-:-:S03]  /*4e60*/  IMAD.MOV.U32 R2, RZ, RZ, 0x1 ;  /* 0x00000001ff027424 */ /* 0x000fc600078e00ff */
[----:B------:R-:W-:-:S04]  /*4e70*/  ISETP.NE.U32.AND P1, PT, R14, 0x1, PT ;  /* 0x000000010e00780c */ /* 0x000fc80003f25070 */
[----:B------:R-:W-:-:S04]  /*4e80*/  SEL R2, R2, 0xffff, P1 ;  /* 0x0000ffff02027807 */ /* 0x000fc80000800000 */
[----:B------:R-:W-:Y:S02]  /*4e90*/  PRMT R3, R2, 0x7610, R3 ;  /* 0x0000761002037816 */ /* 0x000fe40000000003 */
.L_x_53332:
[----:B------:R-:W-:Y:S05]  /*4ea0*/  BSYNC B2 ;  /* 0x0000000000027941 */ /* 0x000fea0003800000 */
.L_x_53331:
        /* <DEDUP_REMOVED lines=25> */
.L_x_53341:
        /* <DEDUP_REMOVED lines=21> */
.L_x_53340:
[----:B------:R-:W-:Y:S05]  /*5190*/  BSYNC B2 ;  /* 0x0000000000027941 */ /* 0x000fea0003800000 */
.L_x_53339:
[----:B------:R-:W-:Y:S05]  /*51a0*/  BRA `(.L_x_53337) ;  /* 0x0000104000007947 */ /* 0x000fea0003800000 */
.L_x_53338:
[----:B------:R-:W-:Y:S01]  /*51b0*/  LOP3.LUT R13, R13, 0x1, RZ, 0xc0, !PT ;  /* 0x000000010d0d7812 */ /* 0x000fe200078ec0ff */
[----:B------:R-:W-:-:S03]  /*51c0*/  IMAD.MOV.U32 R2, RZ, RZ, 0x1 ;  /* 0x00000001ff027424 */ /* 0x000fc600078e00ff */
[----:B------:R-:W-:-:S04]  /*51d0*/  ISETP.NE.U32.AND P1, PT, R13, 0x1, PT ;  /* 0x000000010d00780c */ /* 0x000fc80003f25070 */
[----:B------:R-:W-:Y:S01]  /*51e0*/  SEL R2, R2, 0xffff, P1 ;  /* 0x0000ffff02027807 */ /* 0x000fe20000800000 */
[----:B------:R-:W-:Y:S05]  /*51f0*/  BRA `(.L_x_53337) ;  /* 0x00000ff000007947 */ /* 0x000fea0003800000 */
.L_x_53294:
        /* <DEDUP_REMOVED lines=11> */
.L_x_53344:
        /* <DEDUP_REMOVED lines=18> */
.L_x_53343:
[----:B------:R-:W-:Y:S05]  /*53d0*/  BSYNC B2 ;  /* 0x0000000000027941 */ /* 0x000fea0003800000 */
.L_x_53342:
        /* <DEDUP_REMOVED lines=13> */
.L_x_53347:
        /* <DEDUP_REMOVED lines=19> */
.L_x_53346:
[----:B------:R-:W-:Y:S05]  /*55e0*/  BSYNC B2 ;  /* 0x0000000000027941 */ /* 0x000fea0003800000 */
.L_x_53345:
        /* <DEDUP_REMOVED lines=13> */
.L_x_53350:
        /* <DEDUP_REMOVED lines=18> */
.L_x_53349:
[----:B------:R-:W-:Y:S05]  /*57e0*/  BSYNC B2 ;  /* 0x0000000000027941 */ /* 0x000fea0003800000 */
.L_x_53348:
        /* <DEDUP_REMOVED lines=13> */
.L_x_53353:
        /* <DEDUP_REMOVED lines=19> */
.L_x_53352:
[----:B------:R-:W-:Y:S05]  /*59f0*/  BSYNC B2 ;  /* 0x0000000000027941 */ /* 0x000fea0003800000 */
.L_x_53351:
        /* <DEDUP_REMOVED lines=13> */
.L_x_53356:
        /* <DEDUP_REMOVED lines=18> */
.L_x_53355:
[----:B------:R-:W-:Y:S05]  /*5bf0*/  BSYNC B2 ;  /* 0x0000000000027941 */ /* 0x000fea0003800000 */
.L_x_53354:
        /* <DEDUP_REMOVED lines=13> */
.L_x_53359:
        /* <DEDUP_REMOVED lines=18> */
.L_x_53358:
[----:B------:R-:W-:Y:S05]  /*5df0*/  BSYNC B2 ;  /* 0x0000000000027941 */ /* 0x000fea0003800000 */
.L_x_53357:
        /* <DEDUP_REMOVED lines=13> */
.L_x_53362:
        /* <DEDUP_REMOVED lines=19> */
.L_x_53361:
[----:B------:R-:W-:Y:S05]  /*6000*/  BSYNC B2 ;  /* 0x0000000000027941 */ /* 0x000fea0003800000 */
.L_x_53360:
        /* <DEDUP_REMOVED lines=11> */
.L_x_53363:
        /* <DEDUP_REMOVED lines=19> */
.L_x_53337:
[----:B------:R-:W-:Y:S05]  /*61f0*/  BSYNC B0 ;  /* 0x0000000000007941 */ /* 0x000fea0003800000 */
.L_x_53293:
[----:B------:R-:W-:Y:S05]  /*6200*/  BRA `(.L_x_53364) ;  /* 0x0000020000007947 */ /* 0x000fea0003800000 */
.L_x_53292:
        /* <DEDUP_REMOVED lines=32> */
.L_x_53364:
[----:B------:R-:W-:Y:S05]  /*6410*/  BSYNC B1 ;  /* 0x0000000000017941 */ /* 0x000fea0003800000 */
.L_x_53291:
        /* <DEDUP_REMOVED lines=21> */
.L_x_53367:
[----:B0-----:R-:W-:-:S13]  /*6570*/  ISETP.GE.AND P0, PT, R11, R12, PT ;  /* 0x0000000c0b00720c */ /* 0x001fda0003f06270 */
[----:B------:R-:W-:Y:S05]  /*6580*/  @P0 BRA `(.L_x_53369) ;  /* 0x000000c000000947 */ /* 0x000fea0003800000 */
[----:B------:R-:W-:Y:S01]  /*6590*/  IMAD.IADD R4, R0, 0x1, R11 ;  /* 0x0000000100047824 */ /* 0x000fe200078e020b */
[----:B------:R-:W-:Y:S01]  /*65a0*/  IADD3 R11, R11, 0x80, RZ ;  /* 0x000000800b0b7810 */ /* 0x000fe20007ffe0ff */
[----:B------:R-:W-:-:S04]  /*65b0*/  IMAD.MOV.U32 R5, RZ, RZ, 0x2 ;  /* 0x00000002ff057424 */ /* 0x000fc800078e00ff */
[----:B------:R-:W-:-:S05]  /*65c0*/  IMAD.WIDE.U32 R4, R4, R5, c[0x0][0x178] ;  /* 0x00005e0004047625 */ /* 0x000fca00078e0005 */
[----:B------:R0:W-:Y:S02]  /*65d0*/  STG.E.U16 [R4.64], R7 ;  /* 0x0000000704007986 */ /* 0x0001e4000c101506 */
.L_x_53368:
[----:B------:R-:W-:-:S13]  /*65e0*/  ISETP.GE.AND P0, PT, R11, R12, PT ;  /* 0x0000000c0b00720c */ /* 0x000fda0003f06270 */
[----:B------:R-:W-:Y:S05]  /*65f0*/  @P0 BRA `(.L_x_53370) ;  /* 0x000000d000000947 */ /* 0x000fea0003800000 */
[----:B0-----:R-:W-:Y:S01]  /*6600*/  IMAD.IADD R4, R0, 0x1, R11 ;  /* 0x0000000100047824 */ /* 0x001fe200078e020b */
[----:B------:R-:W-:Y:S01]  /*6610*/  IADD3 R11, R11, 0x80, RZ ;  /* 0x000000800b0b7810 */ /* 0x000fe20007ffe0ff */
[----:B------:R-:W-:-:S04]  /*6620*/  IMAD.MOV.U32 R5, RZ, RZ, 0x2 ;  /* 0x00000002ff057424 */ /* 0x000fc800078e00ff */
[----:B------:R-:W-:-:S05]  /*6630*/  IMAD.WIDE.U32 R4, R4, R5, c[0x0][0x178] ;  /* 0x00005e0004047625 */ /* 0x000fca00078e0005 */
[----:B------:R0:W-:Y:S02]  /*6640*/  STG.E.U16 [R4.64], R9 ;  /* 0x0000000904007986 */ /* 0x0001e4000c101506 */
.L_x_53369:
        /* <DEDUP_REMOVED lines=8> */
.L_x_53370:
[----:B------:R-:W-:Y:S05]  /*66d0*/  BSYNC B1 ;  /* 0x0000000000017941 */ /* 0x000fea0003800000 */
.L_x_53366:
[----:B------:R-:W-:-:S13]  /*66e0*/  ISETP.GE.AND P0, PT, R11, R12, PT ;  /* 0x0000000c0b00720c */ /* 0x000fda0003f06270 */
[----:B0-----:R-:W-:Y:S01]  /*66f0*/  @!P0 IMAD.IADD R4, R0, 0x1, R11 ;  /* 0x0000000100048824 */ /* 0x001fe200078e020b */
[----:B------:R-:W-:Y:S01]  /*6700*/  @!P0 IADD3 R11, R11, 0x80, RZ ;  /* 0x000000800b0b8810 */ /* 0x000fe20007ffe0ff */
[----:B------:R-:W-:-:S04]  /*6710*/  @!P0 IMAD.MOV.U32 R5, RZ, RZ, 0x2 ;  /* 0x00000002ff058424 */ /* 0x000fc800078e00ff */
[----:B------:R-:W-:-:S05]  /*6720*/  @!P0 IMAD.WIDE.U32 R4, R4, R5, c[0x0][0x178] ;  /* 0x00005e0004048625 */ /* 0x000fca00078e0005 */
[----:B------:R0:W-:Y:S02]  /*6730*/  @!P0 STG.E.U16 [R4.64], R3 ;  /* 0x0000000304008986 */ /* 0x0001e4000c101506 */
.L_x_53371:
[----:B------:R-:W-:Y:S05]  /*6740*/  BSYNC B0 ;  /* 0x0000000000007941 */ /* 0x000fea0003800000 */
.L_x_53365:
        /* <DEDUP_REMOVED lines=8> */
.L_x_53372:
        /* <DEDUP_REMOVED lines=11> */
.L_x_61973:


//--------------------- .text._ZN2at6native29vectorized_elementwise_kernelILi8EZNS0_50_GLOBAL__N__2680c7bb_12_PowKernel_cu_b2145a98_318422pow_scalar_tensor_implIsEEvRNS_18TensorIteratorBaseET_EUlsE_St5arrayIPcLm2EEEEviT0_T1_ --------------------------
	.section	.text._ZN2at6native29vectorized_elementwise_kernelILi8EZNS0_50_GLOBAL__N__2680c7bb_12_PowKernel_cu_b2145a98_318422pow_scalar_tensor_implIsEEvRNS_18TensorIteratorBaseET_EUlsE_St5arrayIPcLm2EEEEviT0_T1_,"ax",@progbits
	.sectioninfo	@"SHI_REGISTERS=4"
	.align	128
        .global         _ZN2at6native29vectorized_elementwise_kernelILi8EZNS0_50_GLOBAL__N__2680c7bb_12_PowKernel_cu_b2145a98_318422pow_scalar_tensor_implIsEEvRNS_18TensorIteratorBaseET_EUlsE_St5arrayIPcLm2EEEEviT0_T1_
        .type           _ZN2at6native29vectorized_elementwise_kernelILi8EZNS0_50_GLOBAL__N__2680c7bb_12_PowKernel_cu_b2145a98_318422pow_scalar_tensor_implIsEEvRNS_18TensorIteratorBaseET_EUlsE_St5arrayIPcLm2EEEEviT0_T1_,@function
        .size           _ZN2at6native29vectorized_elementwise_kernelILi8EZNS0_50_GLOBAL__N__2680c7bb_12_PowKernel_cu_b2145a98_318422pow_scalar_tensor_implIsEEvRNS_18TensorIteratorBaseET_EUlsE_St5arrayIPcLm2EEEEviT0_T1_,(.L_x_61974 - _ZN2at6native29vectorized_elementwise_kernelILi8EZNS0_50_GLOBAL__N__2680c7bb_12_PowKernel_cu_b2145a98_318422pow_scalar_tensor_implIsEEvRNS_18TensorIteratorBaseET_EUlsE_St5arrayIPcLm2EEEEviT0_T1_)
        .other          _ZN2at6native29vectorized_elementwise_kernelILi8EZNS0_50_GLOBAL__N__2680c7bb_12_PowKernel_cu_b2145a98_318422pow_scalar_tensor_implIsEEvRNS_18TensorIteratorBaseET_EUlsE_St5arrayIPcLm2EEEEviT0_T1_,@"STO_CUDA_ENTRY STV_DEFAULT"
_ZN2at6native29vectorized_elementwise_kernelILi8EZNS0_50_GLOBAL__N__2680c7bb_12_PowKernel_cu_b2145a98_318422pow_scalar_tensor_implIsEEvRNS_18TensorIteratorBaseET_EUlsE_St5arrayIPcLm2EEEEviT0_T1_:
.text._ZN2at6native29vectorized_elementwise_kernelILi8EZNS0_50_GLOBAL__N__2680c7bb_12_PowKernel_cu_b2145a98_318422pow_scalar_tensor_implIsEEvRNS_18TensorIteratorBaseET_EUlsE_St5arrayIPcLm2EEEEviT0_T1_:
[----:B------:R-:W-:Y:S02]  /*0000*/  MOV R1, c[0x0][0x28] ;  /* 0x00000a0000017a02 */ /* 0x000fe40000000f00 */
[----:B------:R-:W-:Y:S05]  /*0010*/  EXIT ;  /* 0x000000000000794d */ /* 0x000fea0003800000 */
.L_x_53373:
        /* <DEDUP_REMOVED lines=14> */
.L_x_61974:


//--------------------- .text._ZN2at6native18elementwise_kernelILi128ELi4EZNS0_15gpu_kernel_implIZZZNS0_50_GLOBAL__N__2680c7bb_12_PowKernel_cu_b2145a98_318424pow_tensor_tensor_kernelERNS_18TensorIteratorBaseEENKUlvE_clEvENKUlvE2_clEvEUlllE_EEvS5_RKT_EUliE_EEviT1_ --------------------------
	.section	.text._ZN2at6native18elementwise_kernelILi128ELi4EZNS0_15gpu_kernel_implIZZZNS0_50_GLOBAL__N__2680c7bb_12_PowKernel_cu_b2145a98_318424pow_tensor_tensor_kernelERNS_18TensorIteratorBaseEENKUlvE_clEvENKUlvE2_clEvEUlllE_EEvS5_RKT_EUliE_EEviT1_,"ax",@progbits
	.sectioninfo	@"SHI_REGISTERS=28"
	.align	128
        .global         _ZN2at6native18elementwise_kernelILi128ELi4EZNS0_15gpu_kernel_implIZZZNS0_50_GLOBAL__N__2680c7bb_12_PowKernel_cu_b2145a98_318424pow_tensor_tensor_kernelERNS_18TensorIteratorBaseEENKUlvE_clEvENKUlvE2_clEvEUlllE_EEvS5_RKT_EUliE_EEviT1_
        .type           _ZN2at6native18elementwise_kernelILi128ELi4EZNS0_15gpu_kernel_implIZZZNS0_50_GLOBAL__N__2680c7bb_12_PowKernel_cu_b2145a98_318424pow_tensor_tensor_kernelERNS_18TensorIteratorBaseEENKUlvE_clEvENKUlvE2_clEvEUlllE_EEvS5_RKT_EUliE_EEviT1_,@function
        .size           _ZN2at6native18elementwise_kernelILi128ELi4EZNS0_15gpu_kernel_implIZZZNS0_50_GLOBAL__N__2680c7bb_12_PowKernel_cu_b2145a98_318424pow_tensor_tensor_kernelERNS_18TensorIteratorBaseEENKUlvE_clEvENKUlvE2_clEvEUlllE_EEvS5_RKT_EUliE_EEviT1_,(.L_x_61975 - _ZN2at6native18elementwise_kernelILi128ELi4EZNS0_15gpu_kernel_implIZZZNS0_50_GLOBAL__N__2680c7bb_12_PowKernel_cu_b2145a98_318424pow_tensor_tensor_kernelERNS_18TensorIteratorBaseEENKUlvE_clEvENKUlvE2_clEvEUlllE_EEvS5_RKT_EUliE_EEviT1_)
        .other          _ZN2at6native18elementwise_kernelILi128ELi4EZNS0_15gpu_kernel_implIZZZNS0_50_GLOBAL__N__2680c7bb_12_PowKernel_cu_b2145a98_318424pow_tensor_tensor_kernelERNS_18TensorIteratorBaseEENKUlvE_clEvENKUlvE2_clEvEUlllE_EEvS5_RKT_EUliE_EEviT1_,@"STO_CUDA_ENTRY STV_DEFAULT"
_ZN2at6native18elementwise_kernelILi128ELi4EZNS0_15gpu_kernel_implIZZZNS0_50_GLOBAL__N__2680c7bb_12_PowKernel_cu_b2145a98_318424pow_tensor_tensor_kernelERNS_18TensorIteratorBaseEENKUlvE_clEvENKUlvE2_clEvEUlllE_EEvS5_RKT_EUliE_EEviT1_:
.text._ZN2at6native18elementwise_kernelILi128ELi4EZNS0_15gpu_kernel_implIZZZNS0_50_GLOBAL__N__2680c7bb_12_PowKernel_cu_b2145a98_318424pow_tensor_tensor_kernelERNS_18TensorIteratorBaseEENKUlvE_clEvENKUlvE2_clEvEUlllE_EEvS5_RKT_EUliE_EEviT1_:
        /* <DEDUP_REMOVED lines=264> */
.L_x_53376:
        /* <DEDUP_REMOVED lines=19> */
.L_x_53380:
[----:B------:R0:W5:Y:S01]  /*11b0*/  LDG.E.U8 R18, [R2.64] ;  /* 0x0000002402127981 */ /* 0x000162000c1e1100 */
[----:B------:R-:W-:Y:S01]  /*11c0*/  IMAD.MOV.U32 R19, RZ, RZ, RZ ;  /* 0x000000ffff137224 */ /* 0x000fe200078e00ff */
[----:B------:R-:W-:Y:S05]  /*11d0*/  BRA `(.L_x_53382) ;  /* 0x00000d5000007947 */ /* 0x000fea0003800000 */
.L_x_53379:
        /* <DEDUP_REMOVED lines=8> */
.L_x_53384:
[----:B------:R-:W2:Y:S02]  /*1260*/  LDG.E R18, [R2.64] ;  /* 0x0000002402127981 */ /* 0x000ea4000c1e1900 */
[----:B--2---:R-:W-:Y:S01]  /*1270*/  SHF.R.S32.HI R19, RZ, 0x1f, R18 ;  /* 0x0000001fff137819 */ /* 0x004fe20000011412 */
[----:B------:R-:W-:Y:S05]  /*1280*/  BRA `(.L_x_53382) ;  /* 0x00000ca000007947 */ /* 0x000fea0003800000 */
.L_x_53383:
[----:B------:R-:W2:Y:S02]  /*1290*/  LDG.E.S16 R18, [R2.64] ;  /* 0x0000002402127981 */ /* 0x000ea4000c1e1700 */
[----:B--2---:R-:W-:Y:S01]  /*12a0*/  SHF.R.S32.HI R19, RZ, 0x1f, R18 ;  /* 0x0000001fff137819 */ /* 0x004fe20000011412 */
[----:B------:R-:W-:Y:S05]  /*12b0*/  BRA `(.L_x_53382) ;  /* 0x00000c7000007947 */ /* 0x000fea0003800000 */
.L_x_53378:
        /* <DEDUP_REMOVED lines=9> */
.L_x_53386:
[----:B------:R-:W2:Y:S02]  /*1350*/  LDG.E.U16 R2, [R2.64] ;  /* 0x0000002402027981 */ /* 0x000ea4000c1e1500 */
[----:B--2---:R-:W-:-:S06]  /*1360*/  HADD2.F32 R18, -RZ, R2.H0_H0 ;  /* 0x20000002ff127230 */ /* 0x004fcc0000004100 */
[----:B------:R-:W0:Y:S01]  /*1370*/  F2I.S64.TRUNC R18, R18 ;  /* 0x0000001200127311 */ /* 0x000e22000020d900 */
[----:B------:R-:W-:Y:S05]  /*1380*/  BRA `(.L_x_53382) ;  /* 0x00000ba000007947 */ /* 0x000fea0003800000 */
.L_x_53385:
        /* <DEDUP_REMOVED lines=9> */
.L_x_53388:
[----:B------:R-:W2:Y:S02]  /*1420*/  LDG.E.U16 R2, [R2.64] ;  /* 0x0000002402027981 */ /* 0x000ea4000c1e1500 */
[----:B--2---:R-:W-:-:S06]  /*1430*/  HADD2.F32 R18, -RZ, R2.H0_H0 ;  /* 0x20000002ff127230 */ /* 0x004fcc0000004100 */
[----:B------:R-:W0:Y:S01]  /*1440*/  F2I.S64.TRUNC R18, R18 ;  /* 0x0000001200127311 */ /* 0x000e22000020d900 */
[----:B------:R-:W-:Y:S05]  /*1450*/  BRA `(.L_x_53382) ;  /* 0x00000ad000007947 */ /* 0x000fea0003800000 */
.L_x_53387:
[----:B------:R-:W2:Y:S02]  /*1460*/  LDG.E.64 R2, [R2.64] ;  /* 0x0000002402027981 */ /* 0x000ea4000c1e1b00 */
[----:B--2---:R0:W1:Y:S01]  /*1470*/  F2I.S64.F64.TRUNC R18, R2 ;  /* 0x0000000200127311 */ /* 0x004062000030d900 */
[----:B------:R-:W-:Y:S05]  /*1480*/  BRA `(.L_x_53382) ;  /* 0x00000aa000007947 */ /* 0x000fea0003800000 */
.L_x_53377:
        /* <DEDUP_REMOVED lines=13> */
.L_x_53391:
[----:B------:R-:W2:Y:S02]  /*1560*/  LDG.E.64 R2, [R2.64] ;  /* 0x0000002402027981 */ /* 0x000ea4000c1e1b00 */
[----:B--2---:R0:W1:Y:S01]  /*1570*/  F2I.S64.F64.TRUNC R18, R2 ;  /* 0x0000000200127311 */ /* 0x004062000030d900 */
[----:B------:R-:W-:Y:S05]  /*1580*/  BRA `(.L_x_53382) ;  /* 0x000009a000007947 */ /* 0x000fea0003800000 */
.L_x_53390:
        /* <DEDUP_REMOVED lines=27> */
.L_x_53393:
        /* <DEDUP_REMOVED lines=12> */
[----:B------:R0:W1:Y:S01]  /*1800*/  F2I.S64.TRUNC R18, R4 ;  /* 0x0000000400127311 */ /* 0x000062000020d900 */
[----:B------:R-:W-:Y:S05]  /*1810*/  BRA `(.L_x_53382) ;  /* 0x0000071000007947 */ /* 0x000fea0003800000 */
.L_x_53392:
[----:B------:R-:W2:Y:S02]  /*1820*/  LDG.E.U16 R18, [R2.64] ;  /* 0x0000002402127981 */ /* 0x000ea4000c1e1500 */
[----:B--2---:R-:W-:-:S06]  /*1830*/  PRMT R18, RZ, 0x5410, R18 ;  /* 0x00005410ff127816 */ /* 0x004fcc0000000012 */
[----:B------:R-:W0:Y:S01]  /*1840*/  F2I.S64.TRUNC R18, R18 ;  /* 0x0000001200127311 */ /* 0x000e22000020d900 */
[----:B------:R-:W-:Y:S05]  /*1850*/  BRA `(.L_x_53382) ;  /* 0x000006d000007947 */ /* 0x000fea0003800000 */
.L_x_53389:
        /* <DEDUP_REMOVED lines=11> */
.L_x_53396:
        /* <DEDUP_REMOVED lines=21> */
.L_x_53400:
[----:B------:R-:W-:Y:S05]  /*1a60*/  BSYNC B1 ;  /* 0x0000000000017941 */ /* 0x000fea0003800000 */
.L_x_53399:
[----:B------:R-:W-:Y:S01]  /*1a70*/  IMAD.SHL.U32 R2, R2, 0x100000, RZ ;  /* 0x0010000002027824 */ /* 0x000fe200078e00ff */
[----:B------:R-:W-:-:S04]  /*1a80*/  LEA R3, R0, 0x3b800000, 0x17 ;  /* 0x3b80000000037811 */ /* 0x000fc800078eb8ff */
[----:B------:R-:W-:Y:S02]  /*1a90*/  LOP3.LUT R18, R3, R2, R18, 0xfe, !PT ;  /* 0x0000000203127212 */ /* 0x000fe400078efe12 */
.L_x_53398:
[----:B------:R-:W-:Y:S05]  /*1aa0*/  BSYNC B0 ;  /* 0x0000000000007941 */ /* 0x000fea0003800000 */
.L_x_53397:
[----:B------:R-:W0:Y:S01]  /*1ab0*/  F2I.S64.TRUNC R18, R18 ;  /* 0x0000001200127311 */ /* 0x000e22000020d900 */
[----:B------:R-:W-:Y:S05]  /*1ac0*/  BRA `(.L_x_53382) ;  /* 0x0000046000007947 */ /* 0x000fea0003800000 */
.L_x_53395:
        /* <DEDUP_REMOVED lines=21> */
.L_x_53404:
[----:B------:R-:W-:Y:S05]  /*1c20*/  BSYNC B1 ;  /* 0x0000000000017941 */ /* 0x000fea0003800000 */
.L_x_53403:
[----:B------:R-:W-:Y:S01]  /*1c30*/  IMAD.SHL.U32 R2, R2, 0x200000, RZ ;  /* 0x0020000002027824 */ /* 0x000fe200078e00ff */
[----:B------:R-:W-:-:S04]  /*1c40*/  LEA R3, R0, 0x37800000, 0x17 ;  /* 0x3780000000037811 */ /* 0x000fc800078eb8ff */
[----:B------:R-:W-:Y:S02]  /*1c50*/  LOP3.LUT R18, R3, R2, R18, 0xfe, !PT ;  /* 0x0000000203127212 */ /* 0x000fe400078efe12 */
.L_x_53402:
[----:B------:R-:W-:Y:S05]  /*1c60*/  BSYNC B0 ;  /* 0x0000000000007941 */ /* 0x000fea0003800000 */
.L_x_53401:
[----:B------:R-:W0:Y:S01]  /*1c70*/  F2I.S64.TRUNC R18, R18 ;  /* 0x0000001200127311 */ /* 0x000e22000020d900 */
[----:B------:R-:W-:Y:S05]  /*1c80*/  BRA `(.L_x_53382) ;  /* 0x000002a000007947 */ /* 0x000fea0003800000 */
.L_x_53394:
        /* <DEDUP_REMOVED lines=14> */
.L_x_53408:
[----:B------:R-:W-:Y:S05]  /*1d70*/  BSYNC B0 ;  /* 0x0000000000007941 */ /* 0x000fea0003800000 */
.L_x_53407:
[----:B------:R-:W0:Y:S01]  /*1d80*/  F2I.S64.TRUNC R18, R18 ;  /* 0x0000001200127311 */ /* 0x000e22000020d900 */
[----:B------:R-:W-:Y:S05]  /*1d90*/  BRA `(.L_x_53382) ;  /* 0x0000019000007947 */ /* 0x000fea0003800000 */
.L_x_53381:
        /* <DEDUP_REMOVED lines=21> */
.L_x_53406:
[----:B------:R0:W5:Y:S01]  /*1ef0*/  LDG.E.64 R18, [R2.64] ;  /* 0x0000002402127981 */ /* 0x000162000c1e1b00 */
[----:B------:R-:W-:Y:S05]  /*1f00*/  BRA `(.L_x_53382) ;  /* 0x0000002000007947 */ /* 0x000fea0003800000 */
.L_x_53405:
[----:B------:R0:W5:Y:S01]  /*1f10*/  LDG.E R18, [R2.64] ;  /* 0x0000002402127981 */ /* 0x000162000c1e1900 */
[----:B------:R-:W-:-:S03]  /*1f20*/  IMAD.MOV.U32 R19, RZ, RZ, RZ ;  /* 0x000000ffff137224 */ /* 0x000fc600078e00ff */
.L_x_53382:
        /* <DEDUP_REMOVED lines=17> */
.L_x_53412:
[----:B------:R0:W5:Y:S01]  /*2040*/  LDG.E.U8 R2, [R4.64] ;  /* 0x0000002404027981 */ /* 0x000162000c1e1100 */
[----:B------:R-:W-:Y:S01]  /*2050*/  IMAD.MOV.U32 R3, RZ, RZ, RZ ;  /* 0x000000ffff037224 */ /* 0x000fe200078e00ff */
[----:B------:R-:W-:Y:S05]  /*2060*/  BRA `(.L_x_53414) ;  /* 0x00000d5000007947 */ /* 0x000fea0003800000 */
.L_x_53411:
        /* <DEDUP_REMOVED lines=8> */
.L_x_53416:
[----:B------:R-:W2:Y:S02]  /*20f0*/  LDG.E R2, [R4.64] ;  /* 0x0000002404027981 */ /* 0x000ea4000c1e1900 */
[----:B--2---:R-:W-:Y:S01]  /*2100*/  SHF.R.S32.HI R3, RZ, 0x1f, R2 ;  /* 0x0000001fff037819 */ /* 0x004fe20000011402 */
[----:B------:R-:W-:Y:S05]  /*2110*/  BRA `(.L_x_53414) ;  /* 0x00000ca000007947 */ /* 0x000fea0003800000 */
.L_x_53415:
[----:B------:R-:W2:Y:S02]  /*2120*/  LDG.E.S16 R2, [R4.64] ;  /* 0x0000002404027981 */ /* 0x000ea4000c1e1700 */
[----:B--2---:R-:W-:Y:S01]  /*2130*/  SHF.R.S32.HI R3, RZ, 0x1f, R2 ;  /* 0x0000001fff037819 */ /* 0x004fe20000011402 */
[----:B------:R-:W-:Y:S05]  /*2140*/  BRA `(.L_x_53414) ;  /* 0x00000c7000007947 */ /* 0x000fea0003800000 */
.L_x_53410:
        /* <DEDUP_REMOVED lines=9> */
.L_x_53418:
[----:B------:R-:W2:Y:S02]  /*21e0*/  LDG.E.U16 R4, [R4.64] ;  /* 0x0000002404047981 */ /* 0x000ea4000c1e1500 */
[----:B--2---:R-:W-:-:S06]  /*21f0*/  HADD2.F32 R2, -RZ, R4.H0_H0 ;  /* 0x20000004ff027230 */ /* 0x004fcc0000004100 */
[----:B------:R-:W0:Y:S01]  /*2200*/  F2I.S64.TRUNC R2, R2 ;  /* 0x0000000200027311 */ /* 0x000e22000020d900 */
[----:B------:R-:W-:Y:S05]  /*2210*/  BRA `(.L_x_53414) ;  /* 0x00000ba000007947 */ /* 0x000fea0003800000 */
.L_x_53417:
        /* <DEDUP_REMOVED lines=9> */
.L_x_53420:
[----:B------:R-:W2:Y:S02]  /*22b0*/  LDG.E.U16 R4, [R4.64] ;  /* 0x0000002404047981 */ /* 0x000ea4000c1e1500 */
[----:B--2---:R-:W-:-:S06]  /*22c0*/  HADD2.F32 R2, -RZ, R4.H0_H0 ;  /* 0x20000004ff027230 */ /* 0x004fcc0000004100 */
[----:B------:R-:W0:Y:S01]  /*22d0*/  F2I.S64.TRUNC R2, R2 ;  /* 0x0000000200027311 */ /* 0x000e22000020d900 */
[----:B------:R-:W-:Y:S05]  /*22e0*/  BRA `(.L_x_53414) ;  /* 0x00000ad000007947 */ /* 0x000fea0003800000 */
.L_x_53419:
[----:B------:R-:W2:Y:S02]  /*22f0*/  LDG.E.64 R2, [R4.64] ;  /* 0x0000002404027981 */ /* 0x000ea4000c1e1b00 */
[----:B--2---:R-:W0:Y:S01]  /*2300*/  F2I.S64.F64.TRUNC R2, R2 ;  /* 0x0000000200027311 */ /* 0x004e22000030d900 */
[----:B------:R-:W-:Y:S05]  /*2310*/  BRA `(.L_x_53414) ;  /* 0x00000aa000007947 */ /* 0x000fea0003800000 */
.L_x_53409:
        /* <DEDUP_REMOVED lines=13> */
.L_x_53423:
[----:B------:R-:W2:Y:S02]  /*23f0*/  LDG.E.64 R2, [R4.64] ;  /* 0x0000002404027981 */ /* 0x000ea4000c1e1b00 */
[----:B--2---:R-:W0:Y:S01]  /*2400*/  F2I.S64.F64.TRUNC R2, R2 ;  /* 0x0000000200027311 */ /* 0x004e22000030d900 */
[----:B------:R-:W-:Y:S05]  /*2410*/  BRA `(.L_x_53414) ;  /* 0x000009a000007947 */ /* 0x000fea0003800000 */
.L_x_53422:
        /* <DEDUP_REMOVED lines=27> */
.L_x_53425:
        /* <DEDUP_REMOVED lines=14> */
.L_x_53424:
[----:B------:R-:W2:Y:S02]  /*26b0*/  LDG.E.U16 R2, [R4.64] ;  /* 0x0000002404027981 */ /* 0x000ea4000c1e1500 */
[----:B--2---:R-:W-:-:S06]  /*26c0*/  PRMT R2, RZ, 0x5410, R2 ;  /* 0x00005410ff027816 */ /* 0x004fcc0000000002 */
[----:B------:R-:W0:Y:S01]  /*26d0*/  F2I.S64.TRUNC R2, R2 ;  /* 0x0000000200027311 */ /* 0x000e22000020d900 */
[----:B------:R-:W-:Y:S05]  /*26e0*/  BRA `(.L_x_53414) ;  /* 0x000006d000007947 */ /* 0x000fea0003800000 */
.L_x_53421:
        /* <DEDUP_REMOVED lines=11> */
.L_x_53428:
        /* <DEDUP_REMOVED lines=21> */
.L_x_53432:
[----:B------:R-:W-:Y:S05]  /*28f0*/  BSYNC B1 ;  /* 0x0000000000017941 */ /* 0x000fea0003800000 */
.L_x_53431:
[----:B------:R-:W-:Y:S01]  /*2900*/  IMAD.SHL.U32 R2, R2, 0x100000, RZ ;  /* 0x0010000002027824 */ /* 0x000fe200078e00ff */
[----:B------:R-:W-:-:S04]  /*2910*/  LEA R3, R0, 0x3b800000, 0x17 ;  /* 0x3b80000000037811 */ /* 0x000fc800078eb8ff */
[----:B------:R-:W-:Y:S02]  /*2920*/  LOP3.LUT R2, R3, R2, R4, 0xfe, !PT ;  /* 0x0000000203027212 */ /* 0x000fe400078efe04 */
.L_x_53430:
[----:B------:R-:W-:Y:S05]  /*2930*/  BSYNC B0 ;  /* 0x0000000000007941 */ /* 0x000fea0003800000 */
.L_x_53429:
[----:B------:R-:W0:Y:S01]  /*2940*/  F2I.S64.TRUNC R2, R2 ;  /* 0x0000000200027311 */ /* 0x000e22000020d900 */
[----:B------:R-:W-:Y:S05]  /*2950*/  BRA `(.L_x_53414) ;  /* 0x0000046000007947 */ /* 0x000fea0003800000 */
.L_x_53427:
        /* <DEDUP_REMOVED lines=21> */
.L_x_53436:
[----:B------:R-:W-:Y:S05]  /*2ab0*/  BSYNC B1 ;  /* 0x0000000000017941 */ /* 0x000fea0003800000 */
.L_x_53435:
[----:B------:R-:W-:Y:S01]  /*2ac0*/  IMAD.SHL.U32 R2, R2, 0x200000, RZ ;  /* 0x0020000002027824 */ /* 0x000fe200078e00ff */
[----:B------:R-:W-:-:S04]  /*2ad0*/  LEA R3, R0, 0x37800000, 0x17 ;  /* 0x3780000000037811 */ /* 0x000fc800078eb8ff */
[----:B------:R-:W-:Y:S02]  /*2ae0*/  LOP3.LUT R2, R3, R2, R4, 0xfe, !PT ;  /* 0x0000000203027212 */ /* 0x000fe400078efe04 */
.L_x_53434:
[----:B------:R-:W-:Y:S05]  /*2af0*/  BSYNC B0 ;  /* 0x0000000000007941 */ /* 0x000fea0003800000 */
.L_x_53433:
[----:B------:R-:W0:Y:S01]  /*2b00*/  F2I.S64.TRUNC R2, R2 ;  /* 0x0000000200027311 */ /* 0x000e22000020d900 */
[----:B------:R-:W-:Y:S05]  /*2b10*/  BRA `(.L_x_53414) ;  /* 0x000002a000007947 */ /* 0x000fea0003800000 */
.L_x_53426:
        /* <DEDUP_REMOVED lines=14> */
.L_x_53440:
[----:B------:R-:W-:Y:S05]  /*2c00*/  BSYNC B0 ;  /* 0x0000000000007941 */ /* 0x000fea0003800000 */
.L_x_53439:
[----:B------:R-:W0:Y:S01]  /*2c10*/  F2I.S64.TRUNC R2, R2 ;  /* 0x0000000200027311 */ /* 0x000e22000020d900 */
[----:B------:R-:W-:Y:S05]  /*2c20*/  BRA `(.L_x_53414) ;  /* 0x0000019000007947 */ /* 0x000fea0003800000 */
.L_x_53413:
        /* <DEDUP_REMOVED lines=21> */
.L_x_53438:
[----:B------:R0:W5:Y:S01]  /*2d80*/  LDG.E.64 R2, [R4.64] ;  /* 0x0000002404027981 */ /* 0x000162000c1e1b00 */
[----:B------:R-:W-:Y:S05]  /*2d90*/  BRA `(.L_x_53414) ;  /* 0x0000002000007947 */ /* 0x000fea0003800000 */
.L_x_53437:
[----:B------:R0:W5:Y:S01]  /*2da0*/  LDG.E R2, [R4.64] ;  /* 0x0000002404027981 */ /* 0x000162000c1e1900 */
[----:B------:R-:W-:-:S05]  /*2db0*/  IMAD.MOV.U32 R3, RZ, RZ, RZ ;  /* 0x000000ffff037224 */ /* 0x000fca00078e00ff */
.L_x_53414:
[----:B0----5:R-:W-:Y:S01]  /*2dc0*/  ISETP.GE.AND P0, PT, R3, RZ, PT ;  /* 0x000000ff0300720c */ /* 0x021fe20003f06270 */
[----:B------:R-:W-:-:S12]  /*2dd0*/  BSSY B0, `(.L_x_53441) ;  /* 0x0000048000007945 */ /* 0x000fd80003800000 */
[----:B------:R-:W-:Y:S05]  /*2de0*/  @!P0 BRA `(.L_x_53442) ;  /* 0x0000036000008947 */ /* 0x000fea0003800000 */
[----:B------:R-:W-:Y:S01]  /*2df0*/  ISETP.NE.U32.AND P0, PT, R2, RZ, PT ;  /* 0x000000ff0200720c */ /* 0x000fe20003f05070 */
[----:B------:R-:W-:Y:S01]  /*2e00*/  BSSY B1, `(.L_x_53443) ;  /* 0x0000033000017945 */ /* 0x000fe20003800000 */
[----:B------:R-:W-:Y:S02]  /*2e10*/  IMAD.MOV.U32 R12, RZ, RZ, 0x1 ;  /* 0x00000001ff0c7424 */ /* 0x000fe400078e00ff */
[----:B------:R-:W-:Y:S01]  /*2e20*/  ISETP.NE.AND.EX P0, PT, R3, RZ, PT, P0 ;  /* 0x000000ff0300720c */ /* 0x000fe20003f05300 */
[----:B------:R-:W-:Y:S02]  /*2e30*/  IMAD.MOV.U32 R0, RZ, RZ, 0x1 ;  /* 0x00000001ff007424 */ /* 0x000fe400078e00ff */
[----:B------:R-:W-:-:S10]  /*2e40*/  IMAD.MOV.U32 R5, RZ, RZ, RZ ;  /* 0x000000ffff057224 */ /* 0x000fd400078e00ff */
[----:B------:R-:W-:Y:S05]  /*2e50*/  @!P0 BRA `(.L_x_53444) ;  /* 0x000002d000008947 */ /* 0x000fea0003800000 */
[----:B------:R-:W-:Y:S01]  /*2e60*/  LOP3.LUT R0, R2, 0x1, RZ, 0xc0, !PT ;  /* 0x0000000102007812 */ /* 0x000fe200078ec0ff */
[----:B-1----:R-:W-:-:S03]  /*2e70*/  IMAD R11, R19, R18, RZ ;  /* 0x00000012130b7224 */ /* 0x002fc600078e02ff */
[----:B------:R-:W-:Y:S01]  /*2e80*/  ISETP.NE.U32.AND P0, PT, R0, 0x1, PT ;  /* 0x000000010000780c */ /* 0x000fe20003f05070 */
[----:B------:R-:W-:Y:S01]  /*2e90*/  IMAD R11, R18, R19, R11 ;  /* 0x00000013120b7224 */ /* 0x000fe200078e020b */
[----:B------:R-:W-:Y:S02]  /*2ea0*/  IADD3 R0, P2, R2, 0x1, RZ ;  /* 0x0000000102007810 */ /* 0x000fe40007f5e0ff */
[----:B------:R-:W-:Y:S02]  /*2eb0*/  ISETP.NE.U32.AND.EX P0, PT, RZ, RZ, PT, P0 ;  /* 0x000000ffff00720c */ /* 0x000fe40003f05100 */
[----:B------:R-:W-:Y:S01]  /*2ec0*/  ISETP.GE.U32.AND P1, PT, R0, 0x3, PT ;  /* 0x000000030000780c */ /* 0x000fe20003f26070 */
[----:B------:R-:W-:Y:S01]  /*2ed0*/  IMAD.X R0, RZ, RZ, R3, P2 ;  /* 0x000000ffff007224 */ /* 0x000fe200010e0603 */
[----:B------:R-:W-:Y:S02]  /*2ee0*/  SEL R4, R18, 0x1, !P0 ;  /* 0x0000000112047807 */ /* 0x000fe40004000000 */
[----:B------:R-:W-:-:S02]  /*2ef0*/  LEA.HI R2, P2, R3, R2, RZ, 0x1 ;  /* 0x0000000203027211 */ /* 0x000fc400078508ff */
[----:B------:R-:W-:Y:S01]  /*2f00*/  ISETP.GE.U32.AND.EX P1, PT, R0, RZ, PT, P1 ;  /* 0x000000ff0000720c */ /* 0x000fe20003f26110 */
[----:B------:R-:W-:Y:S01]  /*2f10*/  IMAD.WIDE.U32 R4, R4, 0x1, RZ ;  /* 0x0000000104047825 */ /* 0x000fe200078e00ff */
[----:B------:R-:W-:-:S03]  /*2f20*/  SEL R9, R19, RZ, !P0 ;  /* 0x000000ff13097207 */ /* 0x000fc60004000000 */
[----:B------:R-:W-:Y:S02]  /*2f30*/  IMAD.X R7, RZ, RZ, R3, P2 ;  /* 0x000000ffff077224 */ /* 0x000fe400010e0603 */
[----:B------:R-:W-:Y:S02]  /*2f40*/  IMAD.IADD R5, R5, 0x1, R9 ;  /* 0x0000000105057824 */ /* 0x000fe400078e0209 */
[----:B------:R-:W-:Y:S02]  /*2f50*/  IMAD.MOV.U32 R0, RZ, RZ, R4 ;  /* 0x000000ffff007224 */ /* 0x000fe400078e0004 */
[----:B------:R-:W-:Y:S02]  /*2f60*/  IMAD.WIDE.U32 R18, R18, R18, RZ ;  /* 0x0000001212127225 */ /* 0x000fe400078e00ff */
[----:B------:R-:W-:Y:S05]  /*2f70*/  @!P1 BRA `(.L_x_53444) ;  /* 0x000001b000009947 */ /* 0x000fea0003800000 */
[----:B------:R-:W-:Y:S01]  /*2f80*/  SHF.R.S64 R2, R2, 0x1, R7 ;  /* 0x0000000102027819 */ /* 0x000fe20000001007 */
[----:B------:R-:W-:Y:S01]  /*2f90*/  IMAD.IADD R3, R19, 0x1, R11 ;  /* 0x0000000113037824 */ /* 0x000fe200078e020b */
[----:B------:R-:W-:-:S02]  /*2fa0*/  SHF.R.S32.HI R7, RZ, 0x1, R7 ;  /* 0x00000001ff077819 */ /* 0x000fc40000011407 */
.L_x_53445:
[C---:B------:R-:W-:Y:S02]  /*2fb0*/  LOP3.LUT R4, R2.reuse, 0x1, RZ, 0xc0, !PT ;  /* 0x0000000102047812 */ /* 0x040fe400078ec0ff */
[----:B------:R-:W-:-:S02]  /*2fc0*/  IADD3 R6, P2, R2, 0x1, RZ ;  /* 0x0000000102067810 */ /* 0x000fc40007f5e0ff */
        /* <DEDUP_REMOVED lines=22> */
.L_x_53444:
[----:B------:R-:W-:Y:S05]  /*3130*/  BSYNC B1 ;  /* 0x0000000000017941 */ /* 0x000fea0003800000 */
.L_x_53443:
[----:B------:R-:W-:Y:S05]  /*3140*/  BRA `(.L_x_53446) ;  /* 0x0000010000007947 */ /* 0x000fea0003800000 */
.L_x_53442:
[----:B-1----:R-:W-:Y:S01]  /*3150*/  ISETP.NE.U32.AND P0, PT, R18, 0x1, PT ;  /* 0x000000011200780c */ /* 0x002fe20003f05070 */
[----:B------:R-:W-:Y:S02]  /*3160*/  IMAD.MOV.U32 R12, RZ, RZ, 0x1 ;  /* 0x00000001ff0c7424 */ /* 0x000fe400078e00ff */
[----:B------:R-:W-:Y:S01]  /*3170*/  IMAD.MOV.U32 R0, RZ, RZ, 0x1 ;  /* 0x00000001ff007424 */ /* 0x000fe200078e00ff */
[----:B------:R-:W-:Y:S01]  /*3180*/  ISETP.NE.AND.EX P0, PT, R19, RZ, PT, P0 ;  /* 0x000000ff1300720c */ /* 0x000fe20003f05300 */
[----:B------:R-:W-:-:S12]  /*3190*/  IMAD.MOV.U32 R5, RZ, RZ, RZ ;  /* 0x000000ffff057224 */ /* 0x000fd800078e00ff */
[----:B------:R-:W-:Y:S05]  /*31a0*/  @!P0 BRA `(.L_x_53446) ;  /* 0x000000a000008947 */ /* 0x000fea0003800000 */
[----:B------:R-:W-:-:S04]  /*31b0*/  ISETP.NE.U32.AND P0, PT, R18, -0x1, PT ;  /* 0xffffffff1200780c */ /* 0x000fc80003f05070 */
[----:B------:R-:W-:-:S13]  /*31c0*/  ISETP.NE.AND.EX P0, PT, R19, -0x1, PT, P0 ;  /* 0xffffffff1300780c */ /* 0x000fda0003f05300 */
[----:B------:R-:W-:Y:S01]  /*31d0*/  @!P0 LOP3.LUT R2, R2, 0x1, RZ, 0xc0, !PT ;  /* 0x0000000102028812 */ /* 0x000fe200078ec0ff */
[----:B------:R-:W-:-:S03]  /*31e0*/  @!P0 IMAD.MOV.U32 R0, RZ, RZ, 0x1 ;  /* 0x00000001ff008424 */ /* 0x000fc600078e00ff */
[----:B------:R-:W-:-:S04]  /*31f0*/  @!P0 ISETP.NE.U32.AND P1, PT, R2, 0x1, PT ;  /* 0x000000010200880c */ /* 0x000fc80003f25070 */
[----:B------:R-:W-:-:S04]  /*3200*/  @!P0 ISETP.NE.U32.AND.EX P1, PT, RZ, RZ, PT, P1 ;  /* 0x000000ffff00820c */ /* 0x000fc80003f25110 */
[----:B------:R-:W-:Y:S01]  /*3210*/  @!P0 SEL R0, R0, 0xffffffff, P1 ;  /* 0xffffffff00008807 */ /* 0x000fe20000800000 */
[----:B------:R-:W-:Y:S01]  /*3220*/  @P0 IMAD.MOV.U32 R0, RZ, RZ, RZ ;  /* 0x000000ffff000224 */ /* 0x000fe200078e00ff */
[----:B------:R-:W-:Y:S01]  /*3230*/  @!P0 SEL R5, RZ, 0xffffffff, P1 ;  /* 0xffffffffff058807 */ /* 0x000fe20000800000 */
[----:B------:R-:W-:Y:S02]  /*3240*/  @P0 IMAD.MOV.U32 R5, RZ, RZ, RZ ;  /* 0x000000ffff050224 */ /* 0x000fe400078e00ff */
.L_x_53446:
[----:B------:R-:W-:Y:S05]  /*3250*/  BSYNC B0 ;  /* 0x0000000000007941 */ /* 0x000fea0003800000 */
.L_x_53441:
[----:B------:R-:W0:Y:S01]  /*3260*/  LDC.U8 R3, c[0x0][0x3e8] ;  /* 0x0000fa00ff037b82 */ /* 0x000e220000000000 */
        /* <DEDUP_REMOVED lines=14> */
.L_x_53450:
[----:B------:R0:W-:Y:S01]  /*3350*/  STG.E.U8 [R16.64], R4 ;  /* 0x0000000410007986 */ /* 0x0001e2000c101124 */
[----:B------:R-:W-:Y:S05]  /*3360*/  BRA `(.L_x_53452) ;  /* 0x00000d5000007947 */ /* 0x000fea0003800000 */
.L_x_53449:
        /* <DEDUP_REMOVED lines=8> */
.L_x_53454:
[----:B------:R0:W-:Y:S01]  /*33f0*/  STG.E [R16.64], R4 ;  /* 0x0000000410007986 */ /* 0x0001e2000c101924 */
[----:B------:R-:W-:Y:S05]  /*3400*/  BRA `(.L_x_53452) ;  /* 0x00000cb000007947 */ /* 0x000fea0003800000 */
.L_x_53453:
[----:B------:R0:W-:Y:S01]  /*3410*/  STG.E.U16 [R16.64], R4 ;  /* 0x0000000410007986 */ /* 0x0001e2000c101524 */
[----:B------:R-:W-:Y:S05]  /*3420*/  BRA `(.L_x_53452) ;  /* 0x00000c9000007947 */ /* 0x000fea0003800000 */
.L_x_53448:
        /* <DEDUP_REMOVED lines=9> */
.L_x_53456:
[----:B------:R-:W0:Y:S02]  /*34c0*/  I2F.S64 R0, R4 ;  /* 0x0000000400007312 */ /* 0x000e240000301400 */
[----:B0-----:R-:W-:-:S05]  /*34d0*/  F2FP.PACK_AB R0, RZ, R0 ;  /* 0x00000000ff00723e */ /* 0x001fca00000000ff */
[----:B------:R0:W-:Y:S01]  /*34e0*/  STG.E.U16 [R16.64], R0 ;  /* 0x0000000010007986 */ /* 0x0001e2000c101524 */
[----:B------:R-:W-:Y:S05]  /*34f0*/  BRA `(.L_x_53452) ;  /* 0x00000bc000007947 */ /* 0x000fea0003800000 */
.L_x_53455:
        /* <DEDUP_REMOVED lines=10> */
.L_x_53458:
[----:B------:R-:W0:Y:S02]  /*35a0*/  I2F.S64 R4, R4 ;  /* 0x0000000400047312 */ /* 0x000e240000301400 */
[----:B0-----:R-:W-:-:S04]  /*35b0*/  F2FP.PACK_AB R3, RZ, R4 ;  /* 0x00000004ff03723e */ /* 0x001fc800000000ff */
[----:B------:R-:W-:-:S05]  /*35c0*/  PRMT R3, R3, 0x5410, RZ ;  /* 0x0000541003037816 */ /* 0x000fca00000000ff */
[----:B------:R0:W-:Y:S01]  /*35d0*/  STG.E [R16.64], R3 ;  /* 0x0000000310007986 */ /* 0x0001e2000c101924 */
[----:B------:R-:W-:Y:S05]  /*35e0*/  BRA `(.L_x_53452) ;  /* 0x00000ad000007947 */ /* 0x000fea0003800000 */
.L_x_53457:
[----:B------:R-:W0:Y:S02]  /*35f0*/  I2F.F64.S64 R2, R4 ;  /* 0x0000000400027312 */ /* 0x000e240000301c00 */
[----:B0-----:R0:W-:Y:S01]  /*3600*/  STG.E.64 [R16.64], R2 ;  /* 0x0000000210007986 */ /* 0x0011e2000c101b24 */
[----:B------:R-:W-:Y:S05]  /*3610*/  BRA `(.L_x_53452) ;  /* 0x00000aa000007947 */ /* 0x000fea0003800000 */
.L_x_53447:
        /* <DEDUP_REMOVED lines=13> */
.L_x_53461:
[----:B------:R-:W0:Y:S01]  /*36f0*/  I2F.F64.S64 R4, R4 ;  /* 0x0000000400047312 */ /* 0x000e220000301c00 */
[----:B------:R-:W-:-:S05]  /*3700*/  CS2R R6, SRZ ;  /* 0x0000000000067805 */ /* 0x000fca000001ff00 */
[----:B0-----:R0:W-:Y:S01]  /*3710*/  STG.E.128 [R16.64], R4 ;  /* 0x0000000410007986 */ /* 0x0011e2000c101d24 */
[----:B------:R-:W-:Y:S05]  /*3720*/  BRA `(.L_x_53452) ;  /* 0x0000099000007947 */ /* 0x000fea0003800000 */
.L_x_53460:
        /* <DEDUP_REMOVED lines=21> */
.L_x_53465:
[----:B------:R-:W-:Y:S05]  /*3880*/  BSYNC B0 ;  /* 0x0000000000007941 */ /* 0x000fea0003800000 */
.L_x_53464:
[----:B------:R-:W-:-:S05]  /*3890*/  LOP3.LUT R3, R0, R3, RZ, 0xfc, !PT ;  /* 0x0000000300037212 */ /* 0x000fca00078efcff */
[----:B------:R0:W-:Y:S01]  /*38a0*/  STG.E.U8 [R16.64], R3 ;  /* 0x0000000310007986 */ /* 0x0001e2000c101124 */
[----:B------:R-:W-:Y:S05]  /*38b0*/  BRA `(.L_x_53452) ;  /* 0x0000080000007947 */ /* 0x000fea0003800000 */
.L_x_53463:
        /* <DEDUP_REMOVED lines=13> */
.L_x_53467:
[----:B------:R-:W-:Y:S01]  /*3990*/  IMAD.MOV.U32 R0, RZ, RZ, 0x7f ;  /* 0x0000007fff007424 */ /* 0x000fe200078e00ff */
[----:B------:R-:W-:-:S04]  /*39a0*/  ISETP.GT.U32.AND P0, PT, R2, 0x7f800000, PT ;  /* 0x7f8000000200780c */ /* 0x000fc80003f04070 */
[----:B------:R-:W-:-:S04]  /*39b0*/  SEL R0, R0, 0x7c, P0 ;  /* 0x0000007c00007807 */ /* 0x000fc80000000000 */
.L_x_53468:
[----:B------:R-:W-:Y:S05]  /*39c0*/  BSYNC B0 ;  /* 0x0000000000007941 */ /* 0x000fea0003800000 */
.L_x_53466:
[----:B------:R-:W-:-:S04]  /*39d0*/  LOP3.LUT R2, R5, 0x80000000, RZ, 0xc0, !PT ;  /* 0x8000000005027812 */ /* 0x000fc800078ec0ff */
[----:B------:R-:W-:-:S04]  /*39e0*/  SHF.R.U32.HI R3, RZ, 0x18, R2 ;  /* 0x00000018ff037819 */ /* 0x000fc80000011602 */
[----:B------:R-:W-:-:S05]  /*39f0*/  LOP3.LUT R3, R0, R3, RZ, 0xfc, !PT ;  /* 0x0000000300037212 */ /* 0x000fca00078efcff */
[----:B------:R0:W-:Y:S01]  /*3a00*/  STG.E.U8 [R16.64], R3 ;  /* 0x0000000310007986 */ /* 0x0001e2000c101124 */
[----:B------:R-:W-:Y:S05]  /*3a10*/  BRA `(.L_x_53452) ;  /* 0x000006a000007947 */ /* 0x000fea0003800000 */
.L_x_53462:
[----:B------:R-:W0:Y:S02]  /*3a20*/  I2F.S64 R0, R4 ;  /* 0x0000000400007312 */ /* 0x000e240000301400 */
[----:B0-----:R-:W-:-:S05]  /*3a30*/  F2FP.BF16.PACK_AB R0, RZ, R0 ;  /* 0x00000000ff00723e */ /* 0x001fca00000010ff */
[----:B------:R0:W-:Y:S01]  /*3a40*/  STG.E.U16 [R16.64], R0 ;  /* 0x0000000010007986 */ /* 0x0001e2000c101524 */
[----:B------:R-:W-:Y:S05]  /*3a50*/  BRA `(.L_x_53452) ;  /* 0x0000066000007947 */ /* 0x000fea0003800000 */
.L_x_53459:
        /* <DEDUP_REMOVED lines=10> */
.L_x_53471:
        /* <DEDUP_REMOVED lines=17> */
.L_x_53474:
[----:B------:R-:W-:-:S04]  /*3c10*/  LOP3.LUT R2, R5, 0x80000000, RZ, 0xc0, !PT ;  /* 0x8000000005027812 */ /* 0x000fc800078ec0ff */
[----:B------:R-:W-:-:S04]  /*3c20*/  SHF.R.U32.HI R3, RZ, 0x18, R2 ;  /* 0x00000018ff037819 */ /* 0x000fc80000011602 */
[----:B------:R-:W-:-:S04]  /*3c30*/  LOP3.LUT R0, R0, R3, RZ, 0xfc, !PT ;  /* 0x0000000300007212 */ /* 0x000fc800078efcff */
[----:B------:R-:W-:Y:S02]  /*3c40*/  PRMT R8, R0, 0x7610, R8 ;  /* 0x0000761000087816 */ /* 0x000fe40000000008 */
.L_x_53473:
[----:B------:R-:W-:Y:S05]  /*3c50*/  BSYNC B0 ;  /* 0x0000000000007941 */ /* 0x000fea0003800000 */
.L_x_53472:
[----:B------:R0:W-:Y:S01]  /*3c60*/  STG.E.U8 [R16.64], R8 ;  /* 0x0000000810007986 */ /* 0x0001e2000c101124 */
[----:B------:R-:W-:Y:S05]  /*3c70*/  BRA `(.L_x_53452) ;  /* 0x0000044000007947 */ /* 0x000fea0003800000 */
.L_x_53470:
        /* <DEDUP_REMOVED lines=17> */
.L_x_53477:
[----:B------:R-:W-:-:S04]  /*3d90*/  LOP3.LUT R2, R5, 0x80000000, RZ, 0xc0, !PT ;  /* 0x8000000005027812 */ /* 0x000fc800078ec0ff */
[----:B------:R-:W-:-:S04]  /*3da0*/  SHF.R.U32.HI R3, RZ, 0x18, R2 ;  /* 0x00000018ff037819 */ /* 0x000fc80000011602 */
[----:B------:R-:W-:-:S04]  /*3db0*/  LOP3.LUT R0, R0, R3, RZ, 0xfc, !PT ;  /* 0x0000000300007212 */ /* 0x000fc800078efcff */
[----:B------:R-:W-:Y:S02]  /*3dc0*/  PRMT R8, R0, 0x7610, R8 ;  /* 0x0000761000087816 */ /* 0x000fe40000000008 */
.L_x_53476:
[----:B------:R-:W-:Y:S05]  /*3dd0*/  BSYNC B0 ;  /* 0x0000000000007941 */ /* 0x000fea0003800000 */
.L_x_53475:
[----:B------:R0:W-:Y:S01]  /*3de0*/  STG.E.U8 [R16.64], R8 ;  /* 0x0000000810007986 */ /* 0x0001e2000c101124 */
[----:B------:R-:W-:Y:S05]  /*3df0*/  BRA `(.L_x_53452) ;  /* 0x000002c000007947 */ /* 0x000fea0003800000 */
.L_x_53469:
        /* <DEDUP_REMOVED lines=22> */
.L_x_53451:
        /* <DEDUP_REMOVED lines=17> */
[----:B01----:R-:W-:Y:S05]  /*4070*/  CALL.ABS.NOINC R2 ;  /* 0x0000000002007343 */ /* 0x003fea0003c00000 */
[----:B------:R-:W-:Y:S05]  /*4080*/  BRA `(.L_x_53452) ;  /* 0x0000003000007947 */ /* 0x000fea0003800000 */
.L_x_53479:
[----:B------:R0:W-:Y:S01]  /*4090*/  STG.E.64 [R16.64], R4 ;  /* 0x0000000410007986 */ /* 0x0001e2000c101b24 */
[----:B------:R-:W-:Y:S05]  /*40a0*/  BRA `(.L_x_53452) ;  /* 0x0000001000007947 */ /* 0x000fea0003800000 */
.L_x_53478:
[----:B------:R0:W-:Y:S02]  /*40b0*/  STG.E [R16.64], R4 ;  /* 0x0000000410007986 */ /* 0x0001e4000c101924 */
.L_x_53452:
[----:B------:R-:W-:-:S05]  /*40c0*/  IMAD R22, R22, 0x200, R25 ;  /* 0x0000020016167824 */ /* 0x000fca00078e0219 */
[----:B------:R-:W-:Y:S02]  /*40d0*/  IADD3 R23, R22, 0x80, RZ ;  /* 0x0000008016177810 */ /* 0x000fe40007ffe0ff */
.L_x_53375:
[----:B------:R-:W-:Y:S05]  /*40e0*/  BSYNC B6 ;  /* 0x0000000000067941 */ /* 0x000fea0003800000 */
.L_x_53374:
        /* <DEDUP_REMOVED lines=258> */
.L_x_53482:
        /* <DEDUP_REMOVED lines=16> */
[----:B-1----:R-:W2:Y:S02]  /*5210*/  LDG.E.S8 R18, [R2.64] ;  /* 0x0000002402127981 */ /* 0x002ea4000c1e1300 */
[----:B--2---:R-:W-:Y:S01]  /*5220*/  SHF.R.S32.HI R19, RZ, 0x1f, R18 ;  /* 0x0000001fff137819 */ /* 0x004fe20000011412 */
[----:B------:R-:W-:Y:S05]  /*5230*/  BRA `(.L_x_53488) ;  /* 0x00000d8000007947 */ /* 0x000fea0003800000 */
.L_x_53486:
[----:B-1----:R0:W5:Y:S01]  /*5240*/  LDG.E.U8 R18, [R2.64] ;  /* 0x0000002402127981 */ /* 0x002162000c1e1100 */
[----:B------:R-:W-:Y:S01]  /*5250*/  IMAD.MOV.U32 R19, RZ, RZ, RZ ;  /* 0x000000ffff137224 */ /* 0x000fe200078e00ff */
[----:B------:R-:W-:Y:S05]  /*5260*/  BRA `(.L_x_53488) ;  /* 0x00000d5000007947 */ /* 0x000fea0003800000 */
.L_x_53485:
[----:B------:R-:W-:-:S13]  /*5270*/  ISETP.NE.AND P0, PT, R4, 0x2, PT ;  /* 0x000000020400780c */ /* 0x000fda0003f05270 */
[----:B------:R-:W-:Y:S05]  /*5280*/  @!P0 BRA `(.L_x_53489) ;  /* 0x0000009000008947 */ /* 0x000fea0003800000 */
[----:B------:R-:W-:-:S13]  /*5290*/  ISETP.NE.AND P0, PT, R4, 0x3, PT ;  /* 0x000000030400780c */ /* 0x000fda0003f05270 */
[----:B------:R-:W-:Y:S05]  /*52a0*/  @!P0 BRA `(.L_x_53490) ;  /* 0x0000004000008947 */ /* 0x000fea0003800000 */
[----:B------:R-:W-:-:S13]  /*52b0*/  ISETP.NE.AND P0, PT, R4, 0x4, PT ;  /* 0x000000040400780c */ /* 0x000fda0003f05270 */
[----:B------:R-:W-:Y:S05]  /*52c0*/  @P0 BRA `(.L_x_53487) ;  /* 0x00000b6000000947 */ /* 0x000fea0003800000 */
[----:B-1----:R0:W5:Y:S01]  /*52d0*/  LDG.E.64 R18, [R2.64] ;  /* 0x0000002402127981 */ /* 0x002162000c1e1b00 */
[----:B------:R-:W-:Y:S05]  /*52e0*/  BRA `(.L_x_53488) ;  /* 0x00000cd000007947 */ /* 0x000fea0003800000 */
.L_x_53490:
[----:B-1----:R-:W2:Y:S02]  /*52f0*/  LDG.E R18, [R2.64] ;  /* 0x0000002402127981 */ /* 0x002ea4000c1e1900 */
[----:B--2---:R-:W-:Y:S01]  /*5300*/  SHF.R.S32.HI R19, RZ, 0x1f, R18 ;  /* 0x0000001fff137819 */ /* 0x004fe20000011412 */
[----:B------:R-:W-:Y:S05]  /*5310*/  BRA `(.L_x_53488) ;  /* 0x00000ca000007947 */ /* 0x000fea0003800000 */
.L_x_53489:
[----:B-1----:R-:W2:Y:S02]  /*5320*/  LDG.E.S16 R18, [R2.64] ;  /* 0x0000002402127981 */ /* 0x002ea4000c1e1700 */
[----:B--2---:R-:W-:Y:S01]  /*5330*/  SHF.R.S32.HI R19, RZ, 0x1f, R18 ;  /* 0x0000001fff137819 */ /* 0x004fe20000011412 */
[----:B------:R-:W-:Y:S05]  /*5340*/  BRA `(.L_x_53488) ;  /* 0x00000c7000007947 */ /* 0x000fea0003800000 */
.L_x_53484:
[----:B------:R-:W-:-:S13]  /*5350*/  ISETP.GT.AND P0, PT, R4, 0x6, PT ;  /* 0x000000060400780c */ /* 0x000fda0003f04270 */
[----:B------:R-:W-:Y:S05]  /*5360*/  @P0 BRA `(.L_x_53491) ;  /* 0x000000b000000947 */ /* 0x000fea0003800000 */
[----:B------:R-:W-:-:S13]  /*5370*/  ISETP.NE.AND P0, PT, R4, 0x5, PT ;  /* 0x000000050400780c */ /* 0x000fda0003f05270 */
[----:B------:R-:W-:Y:S05]  /*5380*/  @!P0 BRA `(.L_x_53492) ;  /* 0x0000005000008947 */ /* 0x000fea0003800000 */
[----:B------:R-:W-:-:S13]  /*5390*/  ISETP.NE.AND P0, PT, R4, 0x6, PT ;  /* 0x000000060400780c */ /* 0x000fda0003f05270 */
[----:B------:R-:W-:Y:S05]  /*53a0*/  @P0 BRA `(.L_x_53487) ;  /* 0x00000a8000000947 */ /* 0x000fea0003800000 */
[----:B------:R-:W2:Y:S02]  /*53b0*/  LDG.E R2, [R2.64] ;  /* 0x0000002402027981 */ /* 0x000ea4000c1e1900 */
[----:B-12---:R0:W1:Y:S01]  /*53c0*/  F2I.S64.TRUNC R18, R2 ;  /* 0x0000000200127311 */ /* 0x006062000020d900 */
[----:B------:R-:W-:Y:S05]  /*53d0*/  BRA `(.L_x_53488) ;  /* 0x00000be000007947 */ /* 0x000fea0003800000 */
.L_x_53492:
[----:B------:R-:W2:Y:S02]  /*53e0*/  LDG.E.U16 R2, [R2.64] ;  /* 0x0000002402027981 */ /* 0x000ea4000c1e1500 */
[----:B-12---:R-:W-:-:S06]  /*53f0*/  HADD2.F32 R18, -RZ, R2.H0_H0 ;  /* 0x20000002ff127230 */ /* 0x006fcc0000004100 */
[----:B------:R-:W0:Y:S01]  /*5400*/  F2I.S64.TRUNC R18, R18 ;  /* 0x0000001200127311 */ /* 0x000e22000020d900 */
[----:B------:R-:W-:Y:S05]  /*5410*/  BRA `(.L_x_53488) ;  /* 0x00000ba000007947 */ /* 0x000fea0003800000 */
.L_x_53491:
[----:B------:R-:W-:-:S13]  /*5420*/  ISETP.NE.AND P0, PT, R4, 0x7, PT ;  /* 0x000000070400780c */ /* 0x000fda0003f05270 */
[----:B------:R-:W-:Y:S05]  /*5430*/  @!P0 BRA `(.L_x_53493) ;  /* 0x000000b000008947 */ /* 0x000fea0003800000 */
[----:B------:R-:W-:-:S13]  /*5440*/  ISETP.NE.AND P0, PT, R4, 0x8, PT ;  /* 0x000000080400780c */ /* 0x000fda0003f05270 */
[----:B------:R-:W-:Y:S05]  /*5450*/  @!P0 BRA `(.L_x_53494) ;  /* 0x0000005000008947 */ /* 0x000fea0003800000 */
[----:B------:R-:W-:-:S13]  /*5460*/  ISETP.NE.AND P0, PT, R4, 0x9, PT ;  /* 0x000000090400780c */ /* 0x000fda0003f05270 */
[----:B------:R-:W-:Y:S05]  /*5470*/  @P0 BRA `(.L_x_53487) ;  /* 0x000009b000000947 */ /* 0x000fea0003800000 */
[----:B------:R-:W2:Y:S02]  /*5480*/  LDG.E R2, [R2.64] ;  /* 0x0000002402027981 */ /* 0x000ea4000c1e1900 */
[----:B-12---:R0:W1:Y:S01]  /*5490*/  F2I.S64.TRUNC R18, R2 ;  /* 0x0000000200127311 */ /* 0x006062000020d900 */
[----:B------:R-:W-:Y:S05]  /*54a0*/  BRA `(.L_x_53488) ;  /* 0x00000b1000007947 */ /* 0x000fea0003800000 */
.L_x_53494:
[----:B------:R-:W2:Y:S02]  /*54b0*/  LDG.E.U16 R2, [R2.64] ;  /* 0x0000002402027981 */ /* 0x000ea4000c1e1500 */
[----:B-12---:R-:W-:-:S06]  /*54c0*/  HADD2.F32 R18, -RZ, R2.H0_H0 ;  /* 0x20000002ff127230 */ /* 0x006fcc0000004100 */
[----:B------:R-:W0:Y:S01]  /*54d0*/  F2I.S64.TRUNC R18, R18 ;  /* 0x0000001200127311 */ /* 0x000e22000020d900 */
[----:B------:R-:W-:Y:S05]  /*54e0*/  BRA `(.L_x_53488) ;  /* 0x00000ad000007947 */ /* 0x000fea0003800000 */
.L_x_53493:
[----:B------:R-:W2:Y:S02]  /*54f0*/  LDG.E.64 R2, [R2.64] ;  /* 0x0000002402027981 */ /* 0x000ea4000c1e1b00 */
[----:B-12---:R0:W1:Y:S01]  /*5500*/  F2I.S64.F64.TRUNC R18, R2 ;  /* 0x0000000200127311 */ /* 0x006062000030d900 */
[----:B------:R-:W-:Y:S05]  /*5510*/  BRA `(.L_x_53488) ;  /* 0x00000aa000007947 */ /* 0x000fea0003800000 */
.L_x_53483:
        /* <DEDUP_REMOVED lines=11> */
[----:B------:R-:W-:Y:S01]  /*55d0*/  SEL R18, RZ, 0x1, !P0 ;  /* 0x00000001ff127807 */ /* 0x000fe20004000000 */
[----:B------:R-:W-:Y:S05]  /*55e0*/  BRA `(.L_x_53488) ;  /* 0x000009d000007947 */ /* 0x000fea0003800000 */
.L_x_53497:
[----:B------:R-:W2:Y:S02]  /*55f0*/  LDG.E.64 R2, [R2.64] ;  /* 0x0000002402027981 */ /* 0x000ea4000c1e1b00 */
[----:B-12---:R0:W1:Y:S01]  /*5600*/  F2I.S64.F64.TRUNC R18, R2 ;  /* 0x0000000200127311 */ /* 0x006062000030d900 */
[----:B------:R-:W-:Y:S05]  /*5610*/  BRA `(.L_x_53488) ;  /* 0x000009a000007947 */ /* 0x000fea0003800000 */
.L_x_53496:
        /* <DEDUP_REMOVED lines=25> */
[----:B-1----:R0:W1:Y:S01]  /*57b0*/  F2I.S64.TRUNC R18, R5 ;  /* 0x0000000500127311 */ /* 0x002062000020d900 */
[----:B------:R-:W-:Y:S05]  /*57c0*/  BRA `(.L_x_53488) ;  /* 0x000007f000007947 */ /* 0x000fea0003800000 */
.L_x_53499:
        /* <DEDUP_REMOVED lines=12> */
[----:B-1----:R0:W1:Y:S01]  /*5890*/  F2I.S64.TRUNC R18, R4 ;  /* 0x0000000400127311 */ /* 0x002062000020d900 */
[----:B------:R-:W-:Y:S05]  /*58a0*/  BRA `(.L_x_53488) ;  /* 0x0000071000007947 */ /* 0x000fea0003800000 */
.L_x_53498:
[----:B-1----:R-:W2:Y:S02]  /*58b0*/  LDG.E.U16 R18, [R2.64] ;  /* 0x0000002402127981 */ /* 0x002ea4000c1e1500 */
[----:B--2---:R-:W-:-:S06]  /*58c0*/  PRMT R18, RZ, 0x5410, R18 ;  /* 0x00005410ff127816 */ /* 0x004fcc0000000012 */
[----:B------:R-:W0:Y:S01]  /*58d0*/  F2I.S64.TRUNC R18, R18 ;  /* 0x0000001200127311 */ /* 0x000e22000020d900 */
[----:B------:R-:W-:Y:S05]  /*58e0*/  BRA `(.L_x_53488) ;  /* 0x000006d000007947 */ /* 0x000fea0003800000 */
.L_x_53495:
        /* <DEDUP_REMOVED lines=9> */
[----:B------:R-:W-:Y:S01]  /*5980*/  IMAD.MOV.U32 R19, RZ, RZ, RZ ;  /* 0x000000ffff137224 */ /* 0x000fe200078e00ff */
[----:B------:R-:W-:Y:S05]  /*5990*/  BRA `(.L_x_53488) ;  /* 0x0000062000007947 */ /* 0x000fea0003800000 */
.L_x_53502:
[----:B------:R-:W2:Y:S01]  /*59a0*/  LDG.E.U8 R2, [R2.64] ;  /* 0x0000002402027981 */ /* 0x000ea2000c1e1100 */
[----:B------:R-:W-:Y:S01]  /*59b0*/  BSSY B0, `(.L_x_53503) ;  /* 0x0000018000007945 */ /* 0x000fe20003800000 */
[----:B-1----:R-:W-:Y:S01]  /*59c0*/  IMAD.MOV.U32 R18, RZ, RZ, RZ ;  /* 0x000000ffff127224 */ /* 0x002fe200078e00ff */
        /* <DEDUP_REMOVED lines=18> */
.L_x_53506:
[----:B------:R-:W-:Y:S05]  /*5af0*/  BSYNC B1 ;  /* 0x0000000000017941 */ /* 0x000fea0003800000 */
.L_x_53505:
[----:B------:R-:W-:Y:S01]  /*5b00*/  IMAD.SHL.U32 R2, R2, 0x100000, RZ ;  /* 0x0010000002027824 */ /* 0x000fe200078e00ff */
[----:B------:R-:W-:-:S04]  /*5b10*/  LEA R3, R0, 0x3b800000, 0x17 ;  /* 0x3b80000000037811 */ /* 0x000fc800078eb8ff */
[----:B------:R-:W-:Y:S02]  /*5b20*/  LOP3.LUT R18, R3, R2, R18, 0xfe, !PT ;  /* 0x0000000203127212 */ /* 0x000fe400078efe12 */
.L_x_53504:
[----:B------:R-:W-:Y:S05]  /*5b30*/  BSYNC B0 ;  /* 0x0000000000007941 */ /* 0x000fea0003800000 */
.L_x_53503:
[----:B------:R-:W0:Y:S01]  /*5b40*/  F2I.S64.TRUNC R18, R18 ;  /* 0x0000001200127311 */ /* 0x000e22000020d900 */
[----:B------:R-:W-:Y:S05]  /*5b50*/  BRA `(.L_x_53488) ;  /* 0x0000046000007947 */ /* 0x000fea0003800000 */
.L_x_53501:
        /* <DEDUP_REMOVED lines=21> */
.L_x_53510:
[----:B------:R-:W-:Y:S05]  /*5cb0*/  BSYNC B1 ;  /* 0x0000000000017941 */ /* 0x000fea0003800000 */
.L_x_53509:
[----:B------:R-:W-:Y:S01]  /*5cc0*/  IMAD.SHL.U32 R2, R2, 0x200000, RZ ;  /* 0x0020000002027824 */ /* 0x000fe200078e00ff */
[----:B------:R-:W-:-:S04]  /*5cd0*/  LEA R3, R0, 0x37800000, 0x17 ;  /* 0x3780000000037811 */ /* 0x000fc800078eb8ff */
[----:B------:R-:W-:Y:S02]  /*5ce0*/  LOP3.LUT R18, R3, R2, R18, 0xfe, !PT ;  /* 0x0000000203127212 */ /* 0x000fe400078efe12 */
.L_x_53508:
[----:B------:R-:W-:Y:S05]  /*5cf0*/  BSYNC B0 ;  /* 0x0000000000007941 */ /* 0x000fea0003800000 */
.L_x_53507:
[----:B------:R-:W0:Y:S01]  /*5d00*/  F2I.S64.TRUNC R18, R18 ;  /* 0x0000001200127311 */ /* 0x000e22000020d900 */
[----:B------:R-:W-:Y:S05]  /*5d10*/  BRA `(.L_x_53488) ;  /* 0x000002a000007947 */ /* 0x000fea0003800000 */
.L_x_53500:
        /* <DEDUP_REMOVED lines=8> */
[----:B-1----:R-:W-:Y:S01]  /*5da0*/  IMAD.MOV.U32 R18, RZ, RZ, 0x400000 ;  /* 0x00400000ff127424 */ /* 0x002fe200078e00ff */
[----:B--2---:R-:W-:-:S13]  /*5db0*/  ISETP.NE.AND P0, PT, R2, RZ, PT ;  /* 0x000000ff0200720c */ /* 0x004fda0003f05270 */
[----:B------:R-:W-:Y:S05]  /*5dc0*/  @!P0 BRA `(.L_x_53514) ;  /* 0x0000003000008947 */ /* 0x000fea0003800000 */
[----:B------:R-:W-:-:S13]  /*5dd0*/  ISETP.NE.AND P0, PT, R2, 0xff, PT ;  /* 0x000000ff0200780c */ /* 0x000fda0003f05270 */
[----:B------:R-:W-:Y:S02]  /*5de0*/  @!P0 IMAD.MOV.U32 R18, RZ, RZ, 0x7f800001 ;  /* 0x7f800001ff128424 */ /* 0x000fe400078e00ff */
[----:B------:R-:W-:Y:S02]  /*5df0*/  @P0 IMAD.SHL.U32 R18, R2, 0x800000, RZ ;  /* 0x0080000002120824 */ /* 0x000fe400078e00ff */
.L_x_53514:
[----:B------:R-:W-:Y:S05]  /*5e00*/  BSYNC B0 ;  /* 0x0000000000007941 */ /* 0x000fea0003800000 */
.L_x_53513:
[----:B------:R-:W0:Y:S01]  /*5e10*/  F2I.S64.TRUNC R18, R18 ;  /* 0x0000001200127311 */ /* 0x000e22000020d900 */
[----:B------:R-:W-:Y:S05]  /*5e20*/  BRA `(.L_x_53488) ;  /* 0x0000019000007947 */ /* 0x000fea0003800000 */
.L_x_53487:
        /* <DEDUP_REMOVED lines=19> */
[----:B------:R-:W-:Y:S01]  /*5f60*/  CS2R R18, SRZ ;  /* 0x0000000000127805 */ /* 0x000fe2000001ff00 */
[----:B------:R-:W-:Y:S05]  /*5f70*/  BRA `(.L_x_53488) ;  /* 0x0000004000007947 */ /* 0x000fea0003800000 */
.L_x_53512:
[----:B-1----:R0:W5:Y:S01]  /*5f80*/  LDG.E.64 R18, [R2.64] ;  /* 0x0000002402127981 */ /* 0x002162000c1e1b00 */
[----:B------:R-:W-:Y:S05]  /*5f90*/  BRA `(.L_x_53488) ;  /* 0x0000002000007947 */ /* 0x000fea0003800000 */
.L_x_53511:
[----:B-1----:R0:W5:Y:S01]  /*5fa0*/  LDG.E R18, [R2.64] ;  /* 0x0000002402127981 */ /* 0x002162000c1e1900 */
[----:B------:R-:W-:-:S03]  /*5fb0*/  IMAD.MOV.U32 R19, RZ, RZ, RZ ;  /* 0x000000ffff137224 */ /* 0x000fc600078e00ff */
.L_x_53488:
        /* <DEDUP_REMOVED lines=17> */
.L_x_53518:
[----:B------:R0:W5:Y:S01]  /*60d0*/  LDG.E.U8 R2, [R4.64] ;  /* 0x0000002404027981 */ /* 0x000162000c1e1100 */
[----:B------:R-:W-:Y:S01]  /*60e0*/  IMAD.MOV.U32 R3, RZ, RZ, RZ ;  /* 0x000000ffff037224 */ /* 0x000fe200078e00ff */
[----:B------:R-:W-:Y:S05]  /*60f0*/  BRA `(.L_x_53520) ;  /* 0x00000d5000007947 */ /* 0x000fea0003800000 */
.L_x_53517:
        /* <DEDUP_REMOVED lines=8> */
.L_x_53522:
[----:B------:R-:W2:Y:S02]  /*6180*/  LDG.E R2, [R4.64] ;  /* 0x0000002404027981 */ /* 0x000ea4000c1e1900 */
[----:B--2---:R-:W-:Y:S01]  /*6190*/  SHF.R.S32.HI R3, RZ, 0x1f, R2 ;  /* 0x0000001fff037819 */ /* 0x004fe20000011402 */
[----:B------:R-:W-:Y:S05]  /*61a0*/  BRA `(.L_x_53520) ;  /* 0x00000ca000007947 */ /* 0x000fea0003800000 */
.L_x_53521:
[----:B------:R-:W2:Y:S02]  /*61b0*/  LDG.E.S16 R2, [R4.64] ;  /* 0x0000002404027981 */ /* 0x000ea4000c1e1700 */
[----:B--2---:R-:W-:Y:S01]  /*61c0*/  SHF.R.S32.HI R3, RZ, 0x1f, R2 ;  /* 0x0000001fff037819 */ /* 0x004fe20000011402 */
[----:B------:R-:W-:Y:S05]  /*61d0*/  BRA `(.L_x_53520) ;  /* 0x00000c7000007947 */ /* 0x000fea0003800000 */
.L_x_53516:
        /* <DEDUP_REMOVED lines=9> */
.L_x_53524:
[----:B------:R-:W2:Y:S02]  /*6270*/  LDG.E.U16 R4, [R4.64] ;  /* 0x0000002404047981 */ /* 0x000ea4000c1e1500 */
[----:B--2---:R-:W-:-:S06]  /*6280*/  HADD2.F32 R2, -RZ, R4.H0_H0 ;  /* 0x20000004ff027230 */ /* 0x004fcc0000004100 */
[----:B------:R-:W0:Y:S01]  /*6290*/  F2I.S64.TRUNC R2, R2 ;  /* 0x0000000200027311 */ /* 0x000e22000020d900 */
[----:B------:R-:W-:Y:S05]  /*62a0*/  BRA `(.L_x_53520) ;  /* 0x00000ba000007947 */ /* 0x000fea0003800000 */
.L_x_53523:
        /* <DEDUP_REMOVED lines=9> */
.L_x_53526:
[----:B------:R-:W2:Y:S02]  /*6340*/  LDG.E.U16 R4, [R4.64] ;  /* 0x0000002404047981 */ /* 0x000ea4000c1e1500 */
[----:B--2---:R-:W-:-:S06]  /*6350*/  HADD2.F32 R2, -RZ, R4.H0_H0 ;  /* 0x20000004ff027230 */ /* 0x004fcc0000004100 */
[----:B------:R-:W0:Y:S01]  /*6360*/  F2I.S64.TRUNC R2, R2 ;  /* 0x0000000200027311 */ /* 0x000e22000020d900 */
[----:B------:R-:W-:Y:S05]  /*6370*/  BRA `(.L_x_53520) ;  /* 0x00000ad000007947 */ /* 0x000fea0003800000 */
.L_x_53525:
[----:B------:R-:W2:Y:S02]  /*6380*/  LDG.E.64 R2, [R4.64] ;  /* 0x0000002404027981 */ /* 0x000ea4000c1e1b00 */
[----:B--2---:R-:W0:Y:S01]  /*6390*/  F2I.S64.F64.TRUNC R2, R2 ;  /* 0x0000000200027311 */ /* 0x004e22000030d900 */
[----:B------:R-:W-:Y:S05]  /*63a0*/  BRA `(.L_x_53520) ;  /* 0x00000aa000007947 */ /* 0x000fea0003800000 */
.L_x_53515:
        /* <DEDUP_REMOVED lines=13> */
.L_x_53529:
[----:B------:R-:W2:Y:S02]  /*6480*/  LDG.E.64 R2, [R4.64] ;  /* 0x0000002404027981 */ /* 0x000ea4000c1e1b00 */
[----:B--2---:R-:W0:Y:S01]  /*6490*/  F2I.S64.F64.TRUNC R2, R2 ;  /* 0x0000000200027311 */ /* 0x004e22000030d900 */
[----:B------:R-:W-:Y:S05]  /*64a0*/  BRA `(.L_x_53520) ;  /* 0x000009a000007947 */ /* 0x000fea0003800000 */
.L_x_53528:
        /* <DEDUP_REMOVED lines=27> */
.L_x_53531:
        /* <DEDUP_REMOVED lines=14> */
.L_x_53530:
[----:B------:R-:W2:Y:S02]  /*6740*/  LDG.E.U16 R2, [R4.64] ;  /* 0x0000002404027981 */ /* 0x000ea4000c1e1500 */
[----:B--2---:R-:W-:-:S06]  /*6750*/  PRMT R2, RZ, 0x5410, R2 ;  /* 0x00005410ff027816 */ /* 0x004fcc0000000002 */
[----:B------:R-:W0:Y:S01]  /*6760*/  F2I.S64.TRUNC R2, R2 ;  /* 0x0000000200027311 */ /* 0x000e22000020d900 */
[----:B------:R-:W-:Y:S05]  /*6770*/  BRA `(.L_x_53520) ;  /* 0x000006d000007947 */ /* 0x000fea0003800000 */
.L_x_53527:
        /* <DEDUP_REMOVED lines=11> */
.L_x_53534:
        /* <DEDUP_REMOVED lines=21> */
.L_x_53538:
[----:B------:R-:W-:Y:S05]  /*6980*/  BSYNC B1 ;  /* 0x0000000000017941 */ /* 0x000fea0003800000 */
.L_x_53537:
[----:B------:R-:W-:Y:S01]  /*6990*/  IMAD.SHL.U32 R2, R2, 0x100000, RZ ;  /* 0x0010000002027824 */ /* 0x000fe200078e00ff */
[----:B------:R-:W-:-:S04]  /*69a0*/  LEA R3, R0, 0x3b800000, 0x17 ;  /* 0x3b80000000037811 */ /* 0x000fc800078eb8ff */
[----:B------:R-:W-:Y:S02]  /*69b0*/  LOP3.LUT R2, R3, R2, R4, 0xfe, !PT ;  /* 0x0000000203027212 */ /* 0x000fe400078efe04 */
.L_x_53536:
[----:B------:R-:W-:Y:S05]  /*69c0*/  BSYNC B0 ;  /* 0x0000000000007941 */ /* 0x000fea0003800000 */
.L_x_53535:
[----:B------:R-:W0:Y:S01]  /*69d0*/  F2I.S64.TRUNC R2, R2 ;  /* 0x0000000200027311 */ /* 0x000e22000020d900 */
[----:B------:R-:W-:Y:S05]  /*69e0*/  BRA `(.L_x_53520) ;  /* 0x0000046000007947 */ /* 0x000fea0003800000 */
.L_x_53533:
        /* <DEDUP_REMOVED lines=21> */
.L_x_53542:
[----:B------:R-:W-:Y:S05]  /*6b40*/  BSYNC B1 ;  /* 0x0000000000017941 */ /* 0x000fea0003800000 */
.L_x_53541:
[----:B------:R-:W-:Y:S01]  /*6b50*/  IMAD.SHL.U32 R2, R2, 0x200000, RZ ;  /* 0x0020000002027824 */ /* 0x000fe200078e00ff */
[----:B------:R-:W-:-:S04]  /*6b60*/  LEA R3, R0, 0x37800000, 0x17 ;  /* 0x3780000000037811 */ /* 0x000fc800078eb8ff */
[----:B------:R-:W-:Y:S02]  /*6b70*/  LOP3.LUT R2, R3, R2, R4, 0xfe, !PT ;  /* 0x0000000203027212 */ /* 0x000fe400078efe04 */
.L_x_53540:
[----:B------:R-:W-:Y:S05]  /*6b80*/  BSYNC B0 ;  /* 0x0000000000007941 */ /* 0x000fea0003800000 */
.L_x_53539:
[----:B------:R-:W0:Y:S01]  /*6b90*/  F2I.S64.TRUNC R2, R2 ;  /* 0x0000000200027311 */ /* 0x000e22000020d900 */
[----:B------:R-:W-:Y:S05]  /*6ba0*/  BRA `(.L_x_53520) ;  /* 0x000002a000007947 */ /* 0x000fea0003800000 */
.L_x_53532:
        /* <DEDUP_REMOVED lines=14> */
.L_x_53546:
[----:B------:R-:W-:Y:S05]  /*6c90*/  BSYNC B0 ;  /* 0x0000000000007941 */ /* 0x000fea0003800000 */
.L_x_53545:
[----:B------:R-:W0:Y:S01]  /*6ca0*/  F2I.S64.TRUNC R2, R2 ;  /* 0x0000000200027311 */ /* 0x000e22000020d900 */
[----:B------:R-:W-:Y:S05]  /*6cb0*/  BRA `(.L_x_53520) ;  /* 0x0000019000007947 */ /* 0x000fea0003800000 */
.L_x_53519:
        /* <DEDUP_REMOVED lines=21> */
.L_x_53544:
[----:B------:R0:W5:Y:S01]  /*6e10*/  LDG.E.64 R2, [R4.64] ;  /* 0x0000002404027981 */ /* 0x000162000c1e1b00 */
[----:B------:R-:W-:Y:S05]  /*6e20*/  BRA `(.L_x_53520) ;  /* 0x0000002000007947 */ /* 0x000fea0003800000 */
.L_x_53543:
[----:B------:R0:W5:Y:S01]  /*6e30*/  LDG.E R2, [R4.64] ;  /* 0x0000002404027981 */ /* 0x000162000c1e1900 */
[----:B------:R-:W-:-:S05]  /*6e40*/  IMAD.MOV.U32 R3, RZ, RZ, RZ ;  /* 0x000000ffff037224 */ /* 0x000fca00078e00ff */
.L_x_53520:
        /* <DEDUP_REMOVED lines=31> */
.L_x_53551:
        /* <DEDUP_REMOVED lines=24> */
.L_x_53550:
[----:B------:R-:W-:Y:S05]  /*71c0*/  BSYNC B1 ;  /* 0x0000000000017941 */ /* 0x000fea0003800000 */
.L_x_53549:
[----:B------:R-:W-:Y:S05]  /*71d0*/  BRA `(.L_x_53552) ;  /* 0x0000010000007947 */ /* 0x000fea0003800000 */
.L_x_53548:
        /* <DEDUP_REMOVED lines=16> */
.L_x_53552:
[----:B------:R-:W-:Y:S05]  /*72e0*/  BSYNC B0 ;  /* 0x0000000000007941 */ /* 0x000fea0003800000 */
.L_x_53547:
        /* <DEDUP_REMOVED lines=15> */
.L_x_53556:
[----:B------:R0:W-:Y:S01]  /*73e0*/  STG.E.U8 [R16.64], R4 ;  /* 0x0000000410007986 */ /* 0x0001e2000c101124 */
[----:B------:R-:W-:Y:S05]  /*73f0*/  BRA `(.L_x_53558) ;  /* 0x00000d5000007947 */ /* 0x000fea0003800000 */
.L_x_53555:
        /* <DEDUP_REMOVED lines=8> */
.L_x_53560:
[----:B------:R0:W-:Y:S01]  /*7480*/  STG.E [R16.64], R4 ;  /* 0x0000000410007986 */ /* 0x0001e2000c101924 */
[----:B------:R-:W-:Y:S05]  /*7490*/  BRA `(.L_x_53558) ;  /* 0x00000cb000007947 */ /* 0x000fea0003800000 */
.L_x_53559:
[----:B------:R0:W-:Y:S01]  /*74a0*/  STG.E.U16 [R16.64], R4 ;  /* 0x0000000410007986 */ /* 0x0001e2000c101524 */
[----:B------:R-:W-:Y:S05]  /*74b0*/  BRA `(.L_x_53558) ;  /* 0x00000c9000007947 */ /* 0x000fea0003800000 */
.L_x_53554:
        /* <DEDUP_REMOVED lines=9> */
.L_x_53562:
[----:B------:R-:W0:Y:S02]  /*7550*/  I2F.S64 R0, R4 ;  /* 0x0000000400007312 */ /* 0x000e240000301400 */
[----:B0-----:R-:W-:-:S05]  /*7560*/  F2FP.PACK_AB R0, RZ, R0 ;  /* 0x00000000ff00723e */ /* 0x001fca00000000ff */
[----:B------:R0:W-:Y:S01]  /*7570*/  STG.E.U16 [R16.64], R0 ;  /* 0x0000000010007986 */ /* 0x0001e2000c101524 */
[----:B------:R-:W-:Y:S05]  /*7580*/  BRA `(.L_x_53558) ;  /* 0x00000bc000007947 */ /* 0x000fea0003800000 */
.L_x_53561:
        /* <DEDUP_REMOVED lines=10> */
.L_x_53564:
[----:B------:R-:W0:Y:S02]  /*7630*/  I2F.S64 R4, R4 ;  /* 0x0000000400047312 */ /* 0x000e240000301400 */
[----:B0-----:R-:W-:-:S04]  /*7640*/  F2FP.PACK_AB R3, RZ, R4 ;  /* 0x00000004ff03723e */ /* 0x001fc800000000ff */
[----:B------:R-:W-:-:S05]  /*7650*/  PRMT R3, R3, 0x5410, RZ ;  /* 0x0000541003037816 */ /* 0x000fca00000000ff */
[----:B------:R0:W-:Y:S01]  /*7660*/  STG.E [R16.64], R3 ;  /* 0x0000000310007986 */ /* 0x0001e2000c101924 */
[----:B------:R-:W-:Y:S05]  /*7670*/  BRA `(.L_x_53558) ;  /* 0x00000ad000007947 */ /* 0x000fea0003800000 */
.L_x_53563:
[----:B------:R-:W0:Y:S02]  /*7680*/  I2F.F64.S64 R2, R4 ;  /* 0x0000000400027312 */ /* 0x000e240000301c00 */
[----:B0-----:R0:W-:Y:S01]  /*7690*/  STG.E.64 [R16.64], R2 ;  /* 0x0000000210007986 */ /* 0x0011e2000c101b24 */
[----:B------:R-:W-:Y:S05]  /*76a0*/  BRA `(.L_x_53558) ;  /* 0x00000aa000007947 */ /* 0x000fea0003800000 */
.L_x_53553:
        /* <DEDUP_REMOVED lines=13> */
.L_x_53567:
[----:B------:R-:W0:Y:S01]  /*7780*/  I2F.F64.S64 R4, R4 ;  /* 0x0000000400047312 */ /* 0x000e220000301c00 */
[----:B------:R-:W-:-:S05]  /*7790*/  CS2R R6, SRZ ;  /* 0x0000000000067805 */ /* 0x000fca000001ff00 */
[----:B0-----:R0:W-:Y:S01]  /*77a0*/  STG.E.128 [R16.64], R4 ;  /* 0x0000000410007986 */ /* 0x0011e2000c101d24 */
[----:B------:R-:W-:Y:S05]  /*77b0*/  BRA `(.L_x_53558) ;  /* 0x0000099000007947 */ /* 0x000fea0003800000 */
.L_x_53566:
        /* <DEDUP_REMOVED lines=21> */
.L_x_53571:
[----:B------:R-:W-:Y:S05]  /*7910*/  BSYNC B0 ;  /* 0x0000000000007941 */ /* 0x000fea0003800000 */
.L_x_53570:
[----:B------:R-:W-:-:S05]  /*7920*/  LOP3.LUT R3, R0, R3, RZ, 0xfc, !PT ;  /* 0x0000000300037212 */ /* 0x000fca00078efcff */
[----:B------:R0:W-:Y:S01]  /*7930*/  STG.E.U8 [R16.64], R3 ;  /* 0x0000000310007986 */ /* 0x0001e2000c101124 */
[----:B------:R-:W-:Y:S05]  /*7940*/  BRA `(.L_x_53558) ;  /* 0x0000080000007947 */ /* 0x000fea0003800000 */
.L_x_53569:
        /* <DEDUP_REMOVED lines=13> */
.L_x_53573:
[----:B------:R-:W-:Y:S01]  /*7a20*/  IMAD.MOV.U32 R0, RZ, RZ, 0x7f ;  /* 0x0000007fff007424 */ /* 0x000fe200078e00ff */
[----:B------:R-:W-:-:S04]  /*7a30*/  ISETP.GT.U32.AND P0, PT, R2, 0x7f800000, PT ;  /* 0x7f8000000200780c */ /* 0x000fc80003f04070 */
[----:B------:R-:W-:-:S04]  /*7a40*/  SEL R0, R0, 0x7c, P0 ;  /* 0x0000007c00007807 */ /* 0x000fc80000000000 */
.L_x_53574:
[----:B------:R-:W-:Y:S05]  /*7a50*/  BSYNC B0 ;  /* 0x0000000000007941 */ /* 0x000fea0003800000 */
.L_x_53572:
[----:B------:R-:W-:-:S04]  /*7a60*/  LOP3.LUT R2, R5, 0x80000000, RZ, 0xc0, !PT ;  /* 0x8000000005027812 */ /* 0x000fc800078ec0ff */
[----:B------:R-:W-:-:S04]  /*7a70*/  SHF.R.U32.HI R3, RZ, 0x18, R2 ;  /* 0x00000018ff037819 */ /* 0x000fc80000011602 */
[----:B------:R-:W-:-:S05]  /*7a80*/  LOP3.LUT R3, R0, R3, RZ, 0xfc, !PT ;  /* 0x0000000300037212 */ /* 0x000fca00078efcff */
[----:B------:R0:W-:Y:S01]  /*7a90*/  STG.E.U8 [R16.64], R3 ;  /* 0x0000000310007986 */ /* 0x0001e2000c101124 */
[----:B------:R-:W-:Y:S05]  /*7aa0*/  BRA `(.L_x_53558) ;  /* 0x000006a000007947 */ /* 0x000fea0003800000 */
.L_x_53568:
[----:B------:R-:W0:Y:S02]  /*7ab0*/  I2F.S64 R0, R4 ;  /* 0x0000000400007312 */ /* 0x000e240000301400 */
[----:B0-----:R-:W-:-:S05]  /*7ac0*/  F2FP.BF16.PACK_AB R0, RZ, R0 ;  /* 0x00000000ff00723e */ /* 0x001fca00000010ff */
[----:B------:R0:W-:Y:S01]  /*7ad0*/  STG.E.U16 [R16.64], R0 ;  /* 0x0000000010007986 */ /* 0x0001e2000c101524 */
[----:B------:R-:W-:Y:S05]  /*7ae0*/  BRA `(.L_x_53558) ;  /* 0x0000066000007947 */ /* 0x000fea0003800000 */
.L_x_53565:
        /* <DEDUP_REMOVED lines=10> */
.L_x_53577:
        /* <DEDUP_REMOVED lines=17> */
.L_x_53580:
[----:B------:R-:W-:-:S04]  /*7ca0*/  LOP3.LUT R2, R5, 0x80000000, RZ, 0xc0, !PT ;  /* 0x8000000005027812 */ /* 0x000fc800078ec0ff */
[----:B------:R-:W-:-:S04]  /*7cb0*/  SHF.R.U32.HI R3, RZ, 0x18, R2 ;  /* 0x00000018ff037819 */ /* 0x000fc80000011602 */
[----:B------:R-:W-:-:S04]  /*7cc0*/  LOP3.LUT R0, R0, R3, RZ, 0xfc, !PT ;  /* 0x0000000300007212 */ /* 0x000fc800078efcff */
[----:B------:R-:W-:Y:S02]  /*7cd0*/  PRMT R8, R0, 0x7610, R8 ;  /* 0x0000761000087816 */ /* 0x000fe40000000008 */
.L_x_53579:
[----:B------:R-:W-:Y:S05]  /*7ce0*/  BSYNC B0 ;  /* 0x0000000000007941 */ /* 0x000fea0003800000 */
.L_x_53578:
[----:B------:R0:W-:Y:S01]  /*7cf0*/  STG.E.U8 [R16.64], R8 ;  /* 0x0000000810007986 */ /* 0x0001e2000c101124 */
[----:B------:R-:W-:Y:S05]  /*7d00*/  BRA `(.L_x_53558) ;  /* 0x0000044000007947 */ /* 0x000fea0003800000 */
.L_x_53576:
        /* <DEDUP_REMOVED lines=17> */
.L_x_53583:
[----:B------:R-:W-:-:S04]  /*7e20*/  LOP3.LUT R2, R5, 0x80000000, RZ, 0xc0, !PT ;  /* 0x8000000005027812 */ /* 0x000fc800078ec0ff */
[----:B------:R-:W-:-:S04]  /*7e30*/  SHF.R.U32.HI R3, RZ, 0x18, R2 ;  /* 0x00000018ff037819 */ /* 0x000fc80000011602 */
[----:B------:R-:W-:-:S04]  /*7e40*/  LOP3.LUT R0, R0, R3, RZ, 0xfc, !PT ;  /* 0x0000000300007212 */ /* 0x000fc800078efcff */
[----:B------:R-:W-:Y:S02]  /*7e50*/  PRMT R8, R0, 0x7610, R8 ;  /* 0x0000761000087816 */ /* 0x000fe40000000008 */
.L_x_53582:
[----:B------:R-:W-:Y:S05]  /*7e60*/  BSYNC B0 ;  /* 0x0000000000007941 */ /* 0x000fea0003800000 */
.L_x_53581:
[----:B------:R0:W-:Y:S01]  /*7e70*/  STG.E.U8 [R16.64], R8 ;  /* 0x0000000810007986 */ /* 0x0001e2000c101124 */
[----:B------:R-:W-:Y:S05]  /*7e80*/  BRA `(.L_x_53558) ;  /* 0x000002c000007947 */ /* 0x000fea0003800000 */
.L_x_53575:
        /* <DEDUP_REMOVED lines=22> */
.L_x_53557:
        /* <DEDUP_REMOVED lines=19> */
.L_x_53585:
[----:B------:R0:W-:Y:S01]  /*8120*/  STG.E.64 [R16.64], R4 ;  /* 0x0000000410007986 */ /* 0x0001e2000c101b24 */
[----:B------:R-:W-:Y:S05]  /*8130*/  BRA `(.L_x_53558) ;  /* 0x0000001000007947 */ /* 0x000fea0003800000 */
.L_x_53584:
[----:B------:R0:W-:Y:S02]  /*8140*/  STG.E [R16.64], R4 ;  /* 0x0000000410007986 */ /* 0x0001e4000c101924 */
.L_x_53558:
        /* <DEDUP_REMOVED lines=258> */
.L_x_53586:
        /* <DEDUP_REMOVED lines=19> */
.L_x_53590:
[----:B-1----:R0:W5:Y:S01]  /*92a0*/  LDG.E.U8 R18, [R2.64] ;  /* 0x0000002402127981 */ /* 0x002162000c1e1100 */
[----:B------:R-:W-:Y:S01]  /*92b0*/  IMAD.MOV.U32 R19, RZ, RZ, RZ ;  /* 0x000000ffff137224 */ /* 0x000fe200078e00ff */
[----:B------:R-:W-:Y:S05]  /*92c0*/  BRA `(.L_x_53592) ;  /* 0x00000d5000007947 */ /* 0x000fea0003800000 */
.L_x_53589:
        /* <DEDUP_REMOVED lines=8> */
.L_x_53594:
[----:B-1----:R-:W2:Y:S02]  /*9350*/  LDG.E R18, [R2.64] ;  /* 0x0000002402127981 */ /* 0x002ea4000c1e1900 */
[----:B--2---:R-:W-:Y:S01]  /*9360*/  SHF.R.S32.HI R19, RZ, 0x1f, R18 ;  /* 0x0000001fff137819 */ /* 0x004fe20000011412 */
[----:B------:R-:W-:Y:S05]  /*9370*/  BRA `(.L_x_53592) ;  /* 0x00000ca000007947 */ /* 0x000fea0003800000 */
.L_x_53593:
[----:B-1----:R-:W2:Y:S02]  /*9380*/  LDG.E.S16 R18, [R2.64] ;  /* 0x0000002402127981 */ /* 0x002ea4000c1e1700 */
[----:B--2---:R-:W-:Y:S01]  /*9390*/  SHF.R.S32.HI R19, RZ, 0x1f, R18 ;  /* 0x0000001fff137819 */ /* 0x004fe20000011412 */
[----:B------:R-:W-:Y:S05]  /*93a0*/  BRA `(.L_x_53592) ;  /* 0x00000c7000007947 */ /* 0x000fea0003800000 */
.L_x_53588:
        /* <DEDUP_REMOVED lines=9> */
.L_x_53596:
[----:B------:R-:W2:Y:S02]  /*9440*/  LDG.E.U16 R2, [R2.64] ;  /* 0x0000002402027981 */ /* 0x000ea4000c1e1500 */
[----:B-12---:R-:W-:-:S06]  /*9450*/  HADD2.F32 R18, -RZ, R2.H0_H0 ;  /* 0x20000002ff127230 */ /* 0x006fcc0000004100 */
[----:B------:R-:W0:Y:S01]  /*9460*/  F2I.S64.TRUNC R18, R18 ;  /* 0x0000001200127311 */ /* 0x000e22000020d900 */
[----:B------:R-:W-:Y:S05]  /*9470*/  BRA `(.L_x_53592) ;  /* 0x00000ba000007947 */ /* 0x000fea0003800000 */
.L_x_53595:
        /* <DEDUP_REMOVED lines=9> */
.L_x_53598:
[----:B------:R-:W2:Y:S02]  /*9510*/  LDG.E.U16 R2, [R2.64] ;  /* 0x0000002402027981 */ /* 0x000ea4000c1e1500 */
[----:B-12---:R-:W-:-:S06]  /*9520*/  HADD2.F32 R18, -RZ, R2.H0_H0 ;  /* 0x20000002ff127230 */ /* 0x006fcc0000004100 */
[----:B------:R-:W0:Y:S01]  /*9530*/  F2I.S64.TRUNC R18, R18 ;  /* 0x0000001200127311 */ /* 0x000e22000020d900 */
[----:B------:R-:W-:Y:S05]  /*9540*/  BRA `(.L_x_53592) ;  /* 0x00000ad000007947 */ /* 0x000fea0003800000 */
.L_x_53597:
[----:B------:R-:W2:Y:S02]  /*9550*/  LDG.E.64 R2, [R2.64] ;  /* 0x0000002402027981 */ /* 0x000ea4000c1e1b00 */
[----:B-12---:R0:W1:Y:S01]  /*9560*/  F2I.S64.F64.TRUNC R18, R2 ;  /* 0x0000000200127311 */ /* 0x006062000030d900 */
[----:B------:R-:W-:Y:S05]  /*9570*/  BRA `(.L_x_53592) ;  /* 0x00000aa000007947 */ /* 0x000fea0003800000 */
.L_x_53587:
        /* <DEDUP_REMOVED lines=13> */
.L_x_53601:
[----:B------:R-:W2:Y:S02]  /*9650*/  LDG.E.64 R2, [R2.64] ;  /* 0x0000002402027981 */ /* 0x000ea4000c1e1b00 */
[----:B-12---:R0:W1:Y:S01]  /*9660*/  F2I.S64.F64.TRUNC R18, R2 ;  /* 0x0000000200127311 */ /* 0x006062000030d900 */
[----:B------:R-:W-:Y:S05]  /*9670*/  BRA `(.L_x_53592) ;  /* 0x000009a000007947 */ /* 0x000fea0003800000 */
.L_x_53600:
        /* <DEDUP_REMOVED lines=27> */
.L_x_53603:
        /* <DEDUP_REMOVED lines=14> */
.L_x_53602:
[----:B-1----:R-:W2:Y:S02]  /*9910*/  LDG.E.U16 R18, [R2.64] ;  /* 0x0000002402127981 */ /* 0x002ea4000c1e1500 */
[----:B--2---:R-:W-:-:S06]  /*9920*/  PRMT R18, RZ, 0x5410, R18 ;  /* 0x00005410ff127816 */ /* 0x004fcc0000000012 */
[----:B------:R-:W0:Y:S01]  /*9930*/  F2I.S64.TRUNC R18, R18 ;  /* 0x0000001200127311 */ /* 0x000e22000020d900 */
[----:B------:R-:W-:Y:S05]  /*9940*/  BRA `(.L_x_53592) ;  /* 0x000006d000007947 */ /* 0x000fea0003800000 */
.L_x_53599:
        /* <DEDUP_REMOVED lines=11> */
.L_x_53606:
        /* <DEDUP_REMOVED lines=21> */
.L_x_53610:
[----:B------:R-:W-:Y:S05]  /*9b50*/  BSYNC B1 ;  /* 0x0000000000017941 */ /* 0x000fea0003800000 */
.L_x_53609:
[----:B------:R-:W-:Y:S01]  /*9b60*/  IMAD.SHL.U32 R2, R2, 0x100000, RZ ;  /* 0x0010000002027824 */ /* 0x000fe200078e00ff */
[----:B------:R-:W-:-:S04]  /*9b70*/  LEA R3, R0, 0x3b800000, 0x17 ;  /* 0x3b80000000037811 */ /* 0x000fc800078eb8ff */
[----:B------:R-:W-:Y:S02]  /*9b80*/  LOP3.LUT R18, R3, R2, R18, 0xfe, !PT ;  /* 0x0000000203127212 */ /* 0x000fe400078efe12 */
.L_x_53608:
[----:B------:R-:W-:Y:S05]  /*9b90*/  BSYNC B0 ;  /* 0x0000000000007941 */ /* 0x000fea0003800000 */
.L_x_53607:
[----:B------:R-:W0:Y:S01]  /*9ba0*/  F2I.S64.TRUNC R18, R18 ;  /* 0x0000001200127311 */ /* 0x000e22000020d900 */
[----:B------:R-:W-:Y:S05]  /*9bb0*/  BRA `(.L_x_53592) ;  /* 0x0000046000007947 */ /* 0x000fea0003800000 */
.L_x_53605:
        /* <DEDUP_REMOVED lines=21> */
.L_x_53614:
[----:B------:R-:W-:Y:S05]  /*9d10*/  BSYNC B1 ;  /* 0x0000000000017941 */ /* 0x000fea0003800000 */
.L_x_53613:
[----:B------:R-:W-:Y:S01]  /*9d20*/  IMAD.SHL.U32 R2, R2, 0x200000, RZ ;  /* 0x0020000002027824 */ /* 0x000fe200078e00ff */
[----:B------:R-:W-:-:S04]  /*9d30*/  LEA R3, R0, 0x37800000, 0x17 ;  /* 0x3780000000037811 */ /* 0x000fc800078eb8ff */
[----:B------:R-:W-:Y:S02]  /*9d40*/  LOP3.LUT R18, R3, R2, R18, 0xfe, !PT ;  /* 0x0000000203127212 */ /* 0x000fe400078efe12 */
.L_x_53612:
[----:B------:R-:W-:Y:S05]  /*9d50*/  BSYNC B0 ;  /* 0x0000000000007941 */ /* 0x000fea0003800000 */
.L_x_53611:
[----:B------:R-:W0:Y:S01]  /*9d60*/  F2I.S64.TRUNC R18, R18 ;  /* 0x0000001200127311 */ /* 0x000e22000020d900 */
[----:B------:R-:W-:Y:S05]  /*9d70*/  BRA `(.L_x_53592) ;  /* 0x000002a000007947 */ /* 0x000fea0003800000 */
.L_x_53604:
        /* <DEDUP_REMOVED lines=14> */
.L_x_53618:
[----:B------:R-:W-:Y:S05]  /*9e60*/  BSYNC B0 ;  /* 0x0000000000007941 */ /* 0x000fea0003800000 */
.L_x_53617:
[----:B------:R-:W0:Y:S01]  /*9e70*/  F2I.S64.TRUNC R18, R18 ;  /* 0x0000001200127311 */ /* 0x000e22000020d900 */
[----:B------:R-:W-:Y:S05]  /*9e80*/  BRA `(.L_x_53592) ;  /* 0x0000019000007947 */ /* 0x000fea0003800000 */
.L_x_53591:
        /* <DEDUP_REMOVED lines=21> */
.L_x_53616:
[----:B-1----:R0:W5:Y:S01]  /*9fe0*/  LDG.E.64 R18, [R2.64] ;  /* 0x0000002402127981 */ /* 0x002162000c1e1b00 */
[----:B------:R-:W-:Y:S05]  /*9ff0*/  BRA `(.L_x_53592) ;  /* 0x0000002000007947 */ /* 0x000fea0003800000 */
.L_x_53615:
[----:B-1----:R0:W5:Y:S01]  /*a000*/  LDG.E R18, [R2.64] ;  /* 0x0000002402127981 */ /* 0x002162000c1e1900 */
[----:B------:R-:W-:-:S03]  /*a010*/  IMAD.MOV.U32 R19, RZ, RZ, RZ ;  /* 0x000000ffff137224 */ /* 0x000fc600078e00ff */
.L_x_53592:
        /* <DEDUP_REMOVED lines=17> */
.L_x_53622:
[----:B------:R0:W5:Y:S01]  /*a130*/  LDG.E.U8 R2, [R4.64] ;  /* 0x0000002404027981 */ /* 0x000162000c1e1100 */
[----:B------:R-:W-:Y:S01]  /*a140*/  IMAD.MOV.U32 R3, RZ, RZ, RZ ;  /* 0x000000ffff037224 */ /* 0x000fe200078e00ff */
[----:B------:R-:W-:Y:S05]  /*a150*/  BRA `(.L_x_53624) ;  /* 0x00000d5000007947 */ /* 0x000fea0003800000 */
.L_x_53621:
        /* <DEDUP_REMOVED lines=8> */
.L_x_53626:
[----:B------:R-:W2:Y:S02]  /*a1e0*/  LDG.E R2, [R4.64] ;  /* 0x0000002404027981 */ /* 0x000ea4000c1e1900 */
[----:B--2---:R-:W-:Y:S01]  /*a1f0*/  SHF.R.S32.HI R3, RZ, 0x1f, R2 ;  /* 0x0000001fff037819 */ /* 0x004fe20000011402 */
[----:B------:R-:W-:Y:S05]  /*a200*/  BRA `(.L_x_53624) ;  /* 0x00000ca000007947 */ /* 0x000fea0003800000 */
.L_x_53625:
[----:B------:R-:W2:Y:S02]  /*a210*/  LDG.E.S16 R2, [R4.64] ;  /* 0x0000002404027981 */ /* 0x000ea4000c1e1700 */
[----:B--2---:R-:W-:Y:S01]  /*a220*/  SHF.R.S32.HI R3, RZ, 0x1f, R2 ;  /* 0x0000001fff037819 */ /* 0x004fe20000011402 */
[----:B------:R-:W-:Y:S05]  /*a230*/  BRA `(.L_x_53624) ;  /* 0x00000c7000007947 */ /* 0x000fea0003800000 */
.L_x_53620:
        /* <DEDUP_REMOVED lines=9> */
.L_x_53628:
[----:B------:R-:W2:Y:S02]  /*a2d0*/  LDG.E.U16 R4, [R4.64] ;  /* 0x0000002404047981 */ /* 0x000ea4000c1e1500 */
[----:B--2---:R-:W-:-:S06]  /*a2e0*/  HADD2.F32 R2, -RZ, R4.H0_H0 ;  /* 0x20000004ff027230 */ /* 0x004fcc0000004100 */
[----:B------:R-:W0:Y:S01]  /*a2f0*/  F2I.S64.TRUNC R2, R2 ;  /* 0x0000000200027311 */ /* 0x000e22000020d900 */
[----:B------:R-:W-:Y:S05]  /*a300*/  BRA `(.L_x_53624) ;  /* 0x00000ba000007947 */ /* 0x000fea0003800000 */
.L_x_53627:
        /* <DEDUP_REMOVED lines=9> */
.L_x_53630:
[----:B------:R-:W2:Y:S02]  /*a3a0*/  LDG.E.U16 R4, [R4.64] ;  /* 0x0000002404047981 */ /* 0x000ea4000c1e1500 */
[----:B--2---:R-:W-:-:S06]  /*a3b0*/  HADD2.F32 R2, -RZ, R4.H0_H0 ;  /* 0x20000004ff027230 */ /* 0x004fcc0000004100 */
[----:B------:R-:W0:Y:S01]  /*a3c0*/  F2I.S64.TRUNC R2, R2 ;  /* 0x0000000200027311 */ /* 0x000e22000020d900 */
[----:B------:R-:W-:Y:S05]  /*a3d0*/  BRA `(.L_x_53624) ;  /* 0x00000ad000007947 */ /* 0x000fea0003800000 */
.L_x_53629:
[----:B------:R-:W2:Y:S02]  /*a3e0*/  LDG.E.64 R2, [R4.64] ;  /* 0x0000002404027981 */ /* 0x000ea4000c1e1b00 */
[----:B--2---:R-:W0:Y:S01]  /*a3f0*/  F2I.S64.F64.TRUNC R2, R2 ;  /* 0x0000000200027311 */ /* 0x004e22000030d900 */
[----:B------:R-:W-:Y:S05]  /*a400*/  BRA `(.L_x_53624) ;  /* 0x00000aa000007947 */ /* 0x000fea0003800000 */
.L_x_53619:
        /* <DEDUP_REMOVED lines=13> */
.L_x_53633:
[----:B------:R-:W2:Y:S02]  /*a4e0*/  LDG.E.64 R2, [R4.64] ;  /* 0x0000002404027981 */ /* 0x000ea4000c1e1b00 */
[----:B--2---:R-:W0:Y:S01]  /*a4f0*/  F2I.S64.F64.TRUNC R2, R2 ;  /* 0x0000000200027311 */ /* 0x004e22000030d900 */
[----:B------:R-:W-:Y:S05]  /*a500*/  BRA `(.L_x_53624) ;  /* 0x000009a000007947 */ /* 0x000fea0003800000 */
.L_x_53632:
        /* <DEDUP_REMOVED lines=27> */
.L_x_53635:
        /* <DEDUP_REMOVED lines=14> */
.L_x_53634:
[----:B------:R-:W2:Y:S02]  /*a7a0*/  LDG.E.U16 R2, [R4.64] ;  /* 0x0000002404027981 */ /* 0x000ea4000c1e1500 */
[----:B--2---:R-:W-:-:S06]  /*a7b0*/  PRMT R2, RZ, 0x5410, R2 ;  /* 0x00005410ff027816 */ /* 0x004fcc0000000002 */
[----:B------:R-:W0:Y:S01]  /*a7c0*/  F2I.S64.TRUNC R2, R2 ;  /* 0x0000000200027311 */ /* 0x000e22000020d900 */
[----:B------:R-:W-:Y:S05]  /*a7d0*/  BRA `(.L_x_53624) ;  /* 0x000006d000007947 */ /* 0x000fea0003800000 */
.L_x_53631:
        /* <DEDUP_REMOVED lines=11> */
.L_x_53638:
        /* <DEDUP_REMOVED lines=21> */
.L_x_53642:
[----:B------:R-:W-:Y:S05]  /*a9e0*/  BSYNC B1 ;  /* 0x0000000000017941 */ /* 0x000fea0003800000 */
.L_x_53641:
[----:B------:R-:W-:Y:S01]  /*a9f0*/  IMAD.SHL.U32 R2, R2, 0x100000, RZ ;  /* 0x0010000002027824 */ /* 0x000fe200078e00ff */
[----:B------:R-:W-:-:S04]  /*aa00*/  LEA R3, R0, 0x3b800000, 0x17 ;  /* 0x3b80000000037811 */ /* 0x000fc800078eb8ff */
[----:B------:R-:W-:Y:S02]  /*aa10*/  LOP3.LUT R2, R3, R2, R4, 0xfe, !PT ;  /* 0x0000000203027212 */ /* 0x000fe400078efe04 */
.L_x_53640:
[----:B------:R-:W-:Y:S05]  /*aa20*/  BSYNC B0 ;  /* 0x0000000000007941 */ /* 0x000fea0003800000 */
.L_x_53639:
[----:B------:R-:W0:Y:S01]  /*aa30*/  F2I.S64.TRUNC R2, R2 ;  /* 0x0000000200027311 */ /* 0x000e22000020d900 */
[----:B------:R-:W-:Y:S05]  /*aa40*/  BRA `(.L_x_53624) ;  /* 0x0000046000007947 */ /* 0x000fea0003800000 */
.L_x_53637:
        /* <DEDUP_REMOVED lines=21> */
.L_x_53646:
[----:B------:R-:W-:Y:S05]  /*aba0*/  BSYNC B1 ;  /* 0x0000000000017941 */ /* 0x000fea0003800000 */
.L_x_53645:
[----:B------:R-:W-:Y:S01]  /*abb0*/  IMAD.SHL.U32 R2, R2, 0x200000, RZ ;  /* 0x0020000002027824 */ /* 0x000fe200078e00ff */
[----:B------:R-:W-:-:S04]  /*abc0*/  LEA R3, R0, 0x37800000, 0x17 ;  /* 0x3780000000037811 */ /* 0x000fc800078eb8ff */
[----:B------:R-:W-:Y:S02]  /*abd0*/  LOP3.LUT R2, R3, R2, R4, 0xfe, !PT ;  /* 0x0000000203027212 */ /* 0x000fe400078efe04 */
.L_x_53644:
[----:B------:R-:W-:Y:S05]  /*abe0*/  BSYNC B0 ;  /* 0x0000000000007941 */ /* 0x000fea0003800000 */
.L_x_53643:
[----:B------:R-:W0:Y:S01]  /*abf0*/  F2I.S64.TRUNC R2, R2 ;  /* 0x0000000200027311 */ /* 0x000e22000020d900 */
[----:B------:R-:W-:Y:S05]  /*ac00*/  BRA `(.L_x_53624) ;  /* 0x000002a000007947 */ /* 0x000fea0003800000 */
.L_x_53636:
        /* <DEDUP_REMOVED lines=14> */
.L_x_53650:
[----:B------:R-:W-:Y:S05]  /*acf0*/  BSYNC B0 ;  /* 0x0000000000007941 */ /* 0x000fea0003800000 */
.L_x_53649:
[----:B------:R-:W0:Y:S01]  /*ad00*/  F2I.S64.TRUNC R2, R2 ;  /* 0x0000000200027311 */ /* 0x000e22000020d900 */
[----:B------:R-:W-:Y:S05]  /*ad10*/  BRA `(.L_x_53624) ;  /* 0x0000019000007947 */ /* 0x000fea0003800000 */
.L_x_53623:
        /* <DEDUP_REMOVED lines=21> */
.L_x_53648:
[----:B------:R0:W5:Y:S01]  /*ae70*/  LDG.E.64 R2, [R4.64] ;  /* 0x0000002404027981 */ /* 0x000162000c1e1b00 */
[----:B------:R-:W-:Y:S05]  /*ae80*/  BRA `(.L_x_53624) ;  /* 0x0000002000007947 */ /* 0x000fea0003800000 */
.L_x_53647:
[----:B------:R0:W5:Y:S01]  /*ae90*/  LDG.E R2, [R4.64] ;  /* 0x0000002404027981 */ /* 0x000162000c1e1900 */
[----:B------:R-:W-:-:S05]  /*aea0*/  IMAD.MOV.U32 R3, RZ, RZ, RZ ;  /* 0x000000ffff037224 */ /* 0x000fca00078e00ff */
.L_x_53624:
        /* <DEDUP_REMOVED lines=31> */
.L_x_53655:
        /* <DEDUP_REMOVED lines=24> */
.L_x_53654:
[----:B------:R-:W-:Y:S05]  /*b220*/  BSYNC B1 ;  /* 0x0000000000017941 */ /* 0x000fea0003800000 */
.L_x_53653:
[----:B------:R-:W-:Y:S05]  /*b230*/  BRA `(.L_x_53656) ;  /* 0x0000010000007947 */ /* 0x000fea0003800000 */
.L_x_53652:
        /* <DEDUP_REMOVED lines=16> */
.L_x_53656:
[----:B------:R-:W-:Y:S05]  /*b340*/  BSYNC B0 ;  /* 0x0000000000007941 */ /* 0x000fea0003800000 */
.L_x_53651:
        /* <DEDUP_REMOVED lines=15> */
.L_x_53660:
[----:B------:R0:W-:Y:S01]  /*b440*/  STG.E.U8 [R16.64], R4 ;  /* 0x0000000410007986 */ /* 0x0001e2000c101124 */
[----:B------:R-:W-:Y:S05]  /*b450*/  BRA `(.L_x_53662) ;  /* 0x00000d5000007947 */ /* 0x000fea0003800000 */
.L_x_53659:
        /* <DEDUP_REMOVED lines=8> */
.L_x_53664:
[----:B------:R0:W-:Y:S01]  /*b4e0*/  STG.E [R16.64], R4 ;  /* 0x0000000410007986 */ /* 0x0001e2000c101924 */
[----:B------:R-:W-:Y:S05]  /*b4f0*/  BRA `(.L_x_53662) ;  /* 0x00000cb000007947 */ /* 0x000fea0003800000 */
.L_x_53663:
[----:B------:R0:W-:Y:S01]  /*b500*/  STG.E.U16 [R16.64], R4 ;  /* 0x0000000410007986 */ /* 0x0001e2000c101524 */
[----:B------:R-:W-:Y:S05]  /*b510*/  BRA `(.L_x_53662) ;  /* 0x00000c9000007947 */ /* 0x000fea0003800000 */
.L_x_53658:
        /* <DEDUP_REMOVED lines=9> */
.L_x_53666:
[----:B------:R-:W0:Y:S02]  /*b5b0*/  I2F.S64 R0, R4 ;  /* 0x0000000400007312 */ /* 0x000e240000301400 */
[----:B0-----:R-:W-:-:S05]  /*b5c0*/  F2FP.PACK_AB R0, RZ, R0 ;  /* 0x00000000ff00723e */ /* 0x001fca00000000ff */
[----:B------:R0:W-:Y:S01]  /*b5d0*/  STG.E.U16 [R16.64], R0 ;  /* 0x0000000010007986 */ /* 0x0001e2000c101524 */
[----:B------:R-:W-:Y:S05]  /*b5e0*/  BRA `(.L_x_53662) ;  /* 0x00000bc000007947 */ /* 0x000fea0003800000 */
.L_x_53665:
        /* <DEDUP_REMOVED lines=10> */
.L_x_53668:
[----:B------:R-:W0:Y:S02]  /*b690*/  I2F.S64 R4, R4 ;  /* 0x0000000400047312 */ /* 0x000e240000301400 */
[----:B0-----:R-:W-:-:S04]  /*b6a0*/  F2FP.PACK_AB R3, RZ, R4 ;  /* 0x00000004ff03723e */ /* 0x001fc800000000ff */
[----:B------:R-:W-:-:S05]  /*b6b0*/  PRMT R3, R3, 0x5410, RZ ;  /* 0x0000541003037816 */ /* 0x000fca00000000ff */
[----:B------:R0:W-:Y:S01]  /*b6c0*/  STG.E [R16.64], R3 ;  /* 0x0000000310007986 */ /* 0x0001e2000c101924 */
[----:B------:R-:W-:Y:S05]  /*b6d0*/  BRA `(.L_x_53662) ;  /* 0x00000ad000007947 */ /* 0x000fea0003800000 */
.L_x_53667:
[----:B------:R-:W0:Y:S02]  /*b6e0*/  I2F.F64.S64 R2, R4 ;  /* 0x0000000400027312 */ /* 0x000e240000301c00 */
[----:B0-----:R0:W-:Y:S01]  /*b6f0*/  STG.E.64 [R16.64], R2 ;  /* 0x0000000210007986 */ /* 0x0011e2000c101b24 */
[----:B------:R-:W-:Y:S05]  /*b700*/  BRA `(.L_x_53662) ;  /* 0x00000aa000007947 */ /* 0x000fea0003800000 */
.L_x_53657:
        /* <DEDUP_REMOVED lines=13> */
.L_x_53671:
[----:B------:R-:W0:Y:S01]  /*b7e0*/  I2F.F64.S64 R4, R4 ;  /* 0x0000000400047312 */ /* 0x000e220000301c00 */
[----:B------:R-:W-:-:S05]  /*b7f0*/  CS2R R6, SRZ ;  /* 0x0000000000067805 */ /* 0x000fca000001ff00 */
[----:B0-----:R0:W-:Y:S01]  /*b800*/  STG.E.128 [R16.64], R4 ;  /* 0x0000000410007986 */ /* 0x0011e2000c101d24 */
[----:B------:R-:W-:Y:S05]  /*b810*/  BRA `(.L_x_53662) ;  /* 0x0000099000007947 */ /* 0x000fea0003800000 */
.L_x_53670:
        /* <DEDUP_REMOVED lines=21> */
.L_x_53675:
[----:B------:R-:W-:Y:S05]  /*b970*/  BSYNC B0 ;  /* 0x0000000000007941 */ /* 0x000fea0003800000 */
.L_x_53674:
[----:B------:R-:W-:-:S05]  /*b980*/  LOP3.LUT R3, R0, R3, RZ, 0xfc, !PT ;  /* 0x0000000300037212 */ /* 0x000fca00078efcff */
[----:B------:R0:W-:Y:S01]  /*b990*/  STG.E.U8 [R16.64], R3 ;  /* 0x0000000310007986 */ /* 0x0001e2000c101124 */
[----:B------:R-:W-:Y:S05]  /*b9a0*/  BRA `(.L_x_53662) ;  /* 0x0000080000007947 */ /* 0x000fea0003800000 */
.L_x_53673:
        /* <DEDUP_REMOVED lines=13> */
.L_x_53677:
[----:B------:R-:W-:Y:S01]  /*ba80*/  IMAD.MOV.U32 R0, RZ, RZ, 0x7f ;  /* 0x0000007fff007424 */ /* 0x000fe200078e00ff */
[----:B------:R-:W-:-:S04]  /*ba90*/  ISETP.GT.U32.AND P0, PT, R2, 0x7f800000, PT ;  /* 0x7f8000000200780c */ /* 0x000fc80003f04070 */
[----:B------:R-:W-:-:S04]  /*baa0*/  SEL R0, R0, 0x7c, P0 ;  /* 0x0000007c00007807 */ /* 0x000fc80000000000 */
.L_x_53678:
[----:B------:R-:W-:Y:S05]  /*bab0*/  BSYNC B0 ;  /* 0x0000000000007941 */ /* 0x000fea0003800000 */
.L_x_53676:
[----:B------:R-:W-:-:S04]  /*bac0*/  LOP3.LUT R2, R5, 0x80000000, RZ, 0xc0, !PT ;  /* 0x8000000005027812 */ /* 0x000fc800078ec0ff */
[----:B------:R-:W-:-:S04]  /*bad0*/  SHF.R.U32.HI R3, RZ, 0x18, R2 ;  /* 0x00000018ff037819 */ /* 0x000fc80000011602 */
[----:B------:R-:W-:-:S05]  /*bae0*/  LOP3.LUT R3, R0, R3, RZ, 0xfc, !PT ;  /* 0x0000000300037212 */ /* 0x000fca00078efcff */
[----:B------:R0:W-:Y:S01]  /*baf0*/  STG.E.U8 [R16.64], R3 ;  /* 0x0000000310007986 */ /* 0x0001e2000c101124 */
[----:B------:R-:W-:Y:S05]  /*bb00*/  BRA `(.L_x_53662) ;  /* 0x000006a000007947 */ /* 0x000fea0003800000 */
.L_x_53672:
[----:B------:R-:W0:Y:S02]  /*bb10*/  I2F.S64 R0, R4 ;  /* 0x0000000400007312 */ /* 0x000e240000301400 */
[----:B0-----:R-:W-:-:S05]  /*bb20*/  F2FP.BF16.PACK_AB R0, RZ, R0 ;  /* 0x00000000ff00723e */ /* 0x001fca00000010ff */
[----:B------:R0:W-:Y:S01]  /*bb30*/  STG.E.U16 [R16.64], R0 ;  /* 0x0000000010007986 */ /* 0x0001e2000c101524 */
[----:B------:R-:W-:Y:S05]  /*bb40*/  BRA `(.L_x_53662) ;  /* 0x0000066000007947 */ /* 0x000fea0003800000 */
.L_x_53669:
        /* <DEDUP_REMOVED lines=10> */
.L_x_53681:
        /* <DEDUP_REMOVED lines=17> */
.L_x_53684:
[----:B------:R-:W-:-:S04]  /*bd00*/  LOP3.LUT R2, R5, 0x80000000, RZ, 0xc0, !PT ;  /* 0x8000000005027812 */ /* 0x000fc800078ec0ff */
[----:B------:R-:W-:-:S04]  /*bd10*/  SHF.R.U32.HI R3, RZ, 0x18, R2 ;  /* 0x00000018ff037819 */ /* 0x000fc80000011602 */
[----:B------:R-:W-:-:S04]  /*bd20*/  LOP3.LUT R0, R0, R3, RZ, 0xfc, !PT ;  /* 0x0000000300007212 */ /* 0x000fc800078efcff */
[----:B------:R-:W-:Y:S02]  /*bd30*/  PRMT R8, R0, 0x7610, R8 ;  /* 0x0000761000087816 */ /* 0x000fe40000000008 */
.L_x_53683:
[----:B------:R-:W-:Y:S05]  /*bd40*/  BSYNC B0 ;  /* 0x0000000000007941 */ /* 0x000fea0003800000 */
.L_x_53682:
[----:B------:R0:W-:Y:S01]  /*bd50*/  STG.E.U8 [R16.64], R8 ;  /* 0x0000000810007986 */ /* 0x0001e2000c101124 */
[----:B------:R-:W-:Y:S05]  /*bd60*/  BRA `(.L_x_53662) ;  /* 0x0000044000007947 */ /* 0x000fea0003800000 */
.L_x_53680:
        /* <DEDUP_REMOVED lines=17> */
.L_x_53687:
[----:B------:R-:W-:-:S04]  /*be80*/  LOP3.LUT R2, R5, 0x80000000, RZ, 0xc0, !PT ;  /* 0x8000000005027812 */ /* 0x000fc800078ec0ff */
[----:B------:R-:W-:-:S04]  /*be90*/  SHF.R.U32.HI R3, RZ, 0x18, R2 ;  /* 0x00000018ff037819 */ /* 0x000fc80000011602 */
[----:B------:R-:W-:-:S04]  /*bea0*/  LOP3.LUT R0, R0, R3, RZ, 0xfc, !PT ;  /* 0x0000000300007212 */ /* 0x000fc800078efcff */
[----:B------:R-:W-:Y:S02]  /*beb0*/  PRMT R8, R0, 0x7610, R8 ;  /* 0x0000761000087816 */ /* 0x000fe40000000008 */
.L_x_53686:
[----:B------:R-:W-:Y:S05]  /*bec0*/  BSYNC B0 ;  /* 0x0000000000007941 */ /* 0x000fea0003800000 */
.L_x_53685:
[----:B------:R0:W-:Y:S01]  /*bed0*/  STG.E.U8 [R16.64], R8 ;  /* 0x0000000810007986 */ /* 0x0001e2000c101124 */
[----:B------:R-:W-:Y:S05]  /*bee0*/  BRA `(.L_x_53662) ;  /* 0x000002c000007947 */ /* 0x000fea0003800000 */
.L_x_53679:
        /* <DEDUP_REMOVED lines=22> */
.L_x_53661:
        /* <DEDUP_REMOVED lines=19> */
.L_x_53689:
[----:B------:R0:W-:Y:S01]  /*c180*/  STG.E.64 [R16.64], R4 ;  /* 0x0000000410007986 */ /* 0x0001e2000c101b24 */
[----:B------:R-:W-:Y:S05]  /*c190*/  BRA `(.L_x_53662) ;  /* 0x0000001000007947 */ /* 0x000fea0003800000 */
.L_x_53688:
[----:B------:R0:W-:Y:S02]  /*c1a0*/  STG.E [R16.64], R4 ;  /* 0x0000000410007986 */ /* 0x0001e4000c101924 */
.L_x_53662:
[----:B------:R-:W-:Y:S02]  /*c1b0*/  IADD3 R23, R23, 0x80, RZ ;  /* 0x0000008017177810 */ /* 0x000fe40007ffe0ff */
.L_x_53481:
[----:B------:R-:W-:Y:S05]  /*c1c0*/  BSYNC B6 ;  /* 0x0000000000067941 */ /* 0x000fea0003800000 */
.L_x_53480:
        /* <DEDUP_REMOVED lines=257> */
.L_x_53690:
        /* <DEDUP_REMOVED lines=19> */
.L_x_53694:
[----:B-1----:R0:W5:Y:S01]  /*d310*/  LDG.E.U8 R18, [R2.64] ;  /* 0x0000002402127981 */ /* 0x002162000c1e1100 */
[----:B------:R-:W-:Y:S01]  /*d320*/  IMAD.MOV.U32 R19, RZ, RZ, RZ ;  /* 0x000000ffff137224 */ /* 0x000fe200078e00ff */
[----:B------:R-:W-:Y:S05]  /*d330*/  BRA `(.L_x_53696) ;  /* 0x00000d5000007947 */ /* 0x000fea0003800000 */
.L_x_53693:
        /* <DEDUP_REMOVED lines=8> */
.L_x_53698:
[----:B-1----:R-:W2:Y:S02]  /*d3c0*/  LDG.E R18, [R2.64] ;  /* 0x0000002402127981 */ /* 0x002ea4000c1e1900 */
[----:B--2---:R-:W-:Y:S01]  /*d3d0*/  SHF.R.S32.HI R19, RZ, 0x1f, R18 ;  /* 0x0000001fff137819 */ /* 0x004fe20000011412 */
[----:B------:R-:W-:Y:S05]  /*d3e0*/  BRA `(.L_x_53696) ;  /* 0x00000ca000007947 */ /* 0x000fea0003800000 */
.L_x_53697:
[----:B-1----:R-:W2:Y:S02]  /*d3f0*/  LDG.E.S16 R18, [R2.64] ;  /* 0x0000002402127981 */ /* 0x002ea4000c1e1700 */
[----:B--2---:R-:W-:Y:S01]  /*d400*/  SHF.R.S32.HI R19, RZ, 0x1f, R18 ;  /* 0x0000001fff137819 */ /* 0x004fe20000011412 */
[----:B------:R-:W-:Y:S05]  /*d410*/  BRA `(.L_x_53696) ;  /* 0x00000c7000007947 */ /* 0x000fea0003800000 */
.L_x_53692:
        /* <DEDUP_REMOVED lines=9> */
.L_x_53700:
[----:B------:R-:W2:Y:S02]  /*d4b0*/  LDG.E.U16 R2, [R2.64] ;  /* 0x0000002402027981 */ /* 0x000ea4000c1e1500 */
[----:B-12---:R-:W-:-:S06]  /*d4c0*/  HADD2.F32 R18, -RZ, R2.H0_H0 ;  /* 0x20000002ff127230 */ /* 0x006fcc0000004100 */
[----:B------:R-:W0:Y:S01]  /*d4d0*/  F2I.S64.TRUNC R18, R18 ;  /* 0x0000001200127311 */ /* 0x000e22000020d900 */
[----:B------:R-:W-:Y:S05]  /*d4e0*/  BRA `(.L_x_53696) ;  /* 0x00000ba000007947 */ /* 0x000fea0003800000 */
.L_x_53699:
        /* <DEDUP_REMOVED lines=9> */
.L_x_53702:
[----:B------:R-:W2:Y:S02]  /*d580*/  LDG.E.U16 R2, [R2.64] ;  /* 0x0000002402027981 */ /* 0x000ea4000c1e1500 */
[----:B-12---:R-:W-:-:S06]  /*d590*/  HADD2.F32 R18, -RZ, R2.H0_H0 ;  /* 0x20000002ff127230 */ /* 0x006fcc0000004100 */
[----:B------:R-:W0:Y:S01]  /*d5a0*/  F2I.S64.TRUNC R18, R18 ;  /* 0x0000001200127311 */ /* 0x000e22000020d900 */
[----:B------:R-:W-:Y:S05]  /*d5b0*/  BRA `(.L_x_53696) ;  /* 0x00000ad000007947 */ /* 0x000fea0003800000 */
.L_x_53701:
[----:B------:R-:W2:Y:S02]  /*d5c0*/  LDG.E.64 R2, [R2.64] ;  /* 0x0000002402027981 */ /* 0x000ea4000c1e1b00 */
[----:B-12---:R0:W1:Y:S01]  /*d5d0*/  F2I.S64.F64.TRUNC R18, R2 ;  /* 0x0000000200127311 */ /* 0x006062000030d900 */
[----:B------:R-:W-:Y:S05]  /*d5e0*/  BRA `(.L_x_53696) ;  /* 0x00000aa000007947 */ /* 0x000fea0003800000 */
.L_x_53691:
        /* <DEDUP_REMOVED lines=13> */
.L_x_53705:
[----:B------:R-:W2:Y:S02]  /*d6c0*/  LDG.E.64 R2, [R2.64] ;  /* 0x0000002402027981 */ /* 0x000ea4000c1e1b00 */
[----:B-12---:R0:W1:Y:S01]  /*d6d0*/  F2I.S64.F64.TRUNC R18, R2 ;  /* 0x0000000200127311 */ /* 0x006062000030d900 */
[----:B------:R-:W-:Y:S05]  /*d6e0*/  BRA `(.L_x_53696) ;  /* 0x000009a000007947 */ /* 0x000fea0003800000 */
.L_x_53704:
        /* <DEDUP_REMOVED lines=27> */
.L_x_53707:
        /* <DEDUP_REMOVED lines=14> */
.L_x_53706:
[----:B-1----:R-:W2:Y:S02]  /*d980*/  LDG.E.U16 R18, [R2.64] ;  /* 0x0000002402127981 */ /* 0x002ea4000c1e1500 */
[----:B--2---:R-:W-:-:S06]  /*d990*/  PRMT R18, RZ, 0x5410, R18 ;  /* 0x00005410ff127816 */ /* 0x004fcc0000000012 */
[----:B------:R-:W0:Y:S01]  /*d9a0*/  F2I.S64.TRUNC R18, R18 ;  /* 0x0000001200127311 */ /* 0x000e22000020d900 */
[----:B------:R-:W-:Y:S05]  /*d9b0*/  BRA `(.L_x_53696) ;  /* 0x000006d000007947 */ /* 0x000fea0003800000 */
.L_x_53703:
        /* <DEDUP_REMOVED lines=11> */
.L_x_53710:
        /* <DEDUP_REMOVED lines=21> */
.L_x_53714:
[----:B------:R-:W-:Y:S05]  /*dbc0*/  BSYNC B1 ;  /* 0x0000000000017941 */ /* 0x000fea0003800000 */
.L_x_53713:
[----:B------:R-:W-:Y:S01]  /*dbd0*/  IMAD.SHL.U32 R2, R2, 0x100000, RZ ;  /* 0x0010000002027824 */ /* 0x000fe200078e00ff */
[----:B------:R-:W-:-:S04]  /*dbe0*/  LEA R3, R0, 0x3b800000, 0x17 ;  /* 0x3b80000000037811 */ /* 0x000fc800078eb8ff */
[----:B------:R-:W-:Y:S02]  /*dbf0*/  LOP3.LUT R18, R3, R2, R18, 0xfe, !PT ;  /* 0x0000000203127212 */ /* 0x000fe400078efe12 */
.L_x_53712:
[----:B------:R-:W-:Y:S05]  /*dc00*/  BSYNC B0 ;  /* 0x0000000000007941 */ /* 0x000fea0003800000 */
.L_x_53711:
[----:B------:R-:W0:Y:S01]  /*dc10*/  F2I.S64.TRUNC R18, R18 ;  /* 0x0000001200127311 */ /* 0x000e22000020d900 */
[----:B------:R-:W-:Y:S05]  /*dc20*/  BRA `(.L_x_53696) ;  /* 0x0000046000007947 */ /* 0x000fea0003800000 */
.L_x_53709:
        /* <DEDUP_REMOVED lines=21> */
.L_x_53718:
[----:B------:R-:W-:Y:S05]  /*dd80*/  BSYNC B1 ;  /* 0x0000000000017941 */ /* 0x000fea0003800000 */
.L_x_53717:
[----:B------:R-:W-:Y:S01]  /*dd90*/  IMAD.SHL.U32 R2, R2, 0x200000, RZ ;  /* 0x0020000002027824 */ /* 0x000fe200078e00ff */
[----:B------:R-:W-:-:S04]  /*dda0*/  LEA R3, R0, 0x37800000, 0x17 ;  /* 0x3780000000037811 */ /* 0x000fc800078eb8ff */
[----:B------:R-:W-:Y:S02]  /*ddb0*/  LOP3.LUT R18, R3, R2, R18, 0xfe, !PT ;  /* 0x0000000203127212 */ /* 0x000fe400078efe12 */
.L_x_53716:
[----:B------:R-:W-:Y:S05]  /*ddc0*/  BSYNC B0 ;  /* 0x0000000000007941 */ /* 0x000fea0003800000 */
.L_x_53715:
[----:B------:R-:W0:Y:S01]  /*ddd0*/  F2I.S64.TRUNC R18, R18 ;  /* 0x0000001200127311 */ /* 0x000e22000020d900 */
[----:B------:R-:W-:Y:S05]  /*dde0*/  BRA `(.L_x_53696) ;  /* 0x000002a000007947 */ /* 0x000fea0003800000 */
.L_x_53708:
        /* <DEDUP_REMOVED lines=14> */
.L_x_53722:
[----:B------:R-:W-:Y:S05]  /*ded0*/  BSYNC B0 ;  /* 0x0000000000007941 */ /* 0x000fea0003800000 */
.L_x_53721:
[----:B------:R-:W0:Y:S01]  /*dee0*/  F2I.S64.TRUNC R18, R18 ;  /* 0x0000001200127311 */ /* 0x000e22000020d900 */
[----:B------:R-:W-:Y:S05]  /*def0*/  BRA `(.L_x_53696) ;  /* 0x0000019000007947 */ /* 0x000fea0003800000 */
.L_x_53695:
        /* <DEDUP_REMOVED lines=21> */
.L_x_53720:
[----:B-1----:R0:W5:Y:S01]  /*e050*/  LDG.E.64 R18, [R2.64] ;  /* 0x0000002402127981 */ /* 0x002162000c1e1b00 */
[----:B------:R-:W-:Y:S05]  /*e060*/  BRA `(.L_x_53696) ;  /* 0x0000002000007947 */ /* 0x000fea0003800000 */
.L_x_53719:
[----:B-1----:R0:W5:Y:S01]  /*e070*/  LDG.E R18, [R2.64] ;  /* 0x0000002402127981 */ /* 0x002162000c1e1900 */
[----:B------:R-:W-:-:S03]  /*e080*/  IMAD.MOV.U32 R19, RZ, RZ, RZ ;  /* 0x000000ffff137224 */ /* 0x000fc600078e00ff */
.L_x_53696:
        /* <DEDUP_REMOVED lines=17> */
.L_x_53726:
[----:B------:R0:W5:Y:S01]  /*e1a0*/  LDG.E.U8 R4, [R22.64] ;  /* 0x0000002416047981 */ /* 0x000162000c1e1100 */
[----:B------:R-:W-:Y:S01]  /*e1b0*/  IMAD.MOV.U32 R5, RZ, RZ, RZ ;  /* 0x000000ffff057224 */ /* 0x000fe200078e00ff */
[----:B------:R-:W-:Y:S05]  /*e1c0*/  BRA `(.L_x_53728) ;  /* 0x00000d5000007947 */ /* 0x000fea0003800000 */
.L_x_53725:
        /* <DEDUP_REMOVED lines=8> */
.L_x_53730:
[----:B------:R-:W2:Y:S02]  /*e250*/  LDG.E R4, [R22.64] ;  /* 0x0000002416047981 */ /* 0x000ea4000c1e1900 */
[----:B--2---:R-:W-:Y:S01]  /*e260*/  SHF.R.S32.HI R5, RZ, 0x1f, R4 ;  /* 0x0000001fff057819 */ /* 0x004fe20000011404 */
[----:B------:R-:W-:Y:S05]  /*e270*/  BRA `(.L_x_53728) ;  /* 0x00000ca000007947 */ /* 0x000fea0003800000 */
.L_x_53729:
[----:B------:R-:W2:Y:S02]  /*e280*/  LDG.E.S16 R4, [R22.64] ;  /* 0x0000002416047981 */ /* 0x000ea4000c1e1700 */
[----:B--2---:R-:W-:Y:S01]  /*e290*/  SHF.R.S32.HI R5, RZ, 0x1f, R4 ;  /* 0x0000001fff057819 */ /* 0x004fe20000011404 */
[----:B------:R-:W-:Y:S05]  /*e2a0*/  BRA `(.L_x_53728) ;  /* 0x00000c7000007947 */ /* 0x000fea0003800000 */
.L_x_53724:
        /* <DEDUP_REMOVED lines=9> */
.L_x_53732:
[----:B------:R-:W2:Y:S02]  /*e340*/  LDG.E.U16 R22, [R22.64] ;  /* 0x0000002416167981 */ /* 0x000ea4000c1e1500 */
[----:B--2---:R-:W-:-:S06]  /*e350*/  HADD2.F32 R4, -RZ, R22.H0_H0 ;  /* 0x20000016ff047230 */ /* 0x004fcc0000004100 */
[----:B------:R-:W0:Y:S01]  /*e360*/  F2I.S64.TRUNC R4, R4 ;  /* 0x0000000400047311 */ /* 0x000e22000020d900 */
[----:B------:R-:W-:Y:S05]  /*e370*/  BRA `(.L_x_53728) ;  /* 0x00000ba000007947 */ /* 0x000fea0003800000 */
.L_x_53731:
        /* <DEDUP_REMOVED lines=9> */
.L_x_53734:
[----:B------:R-:W2:Y:S02]  /*e410*/  LDG.E.U16 R22, [R22.64] ;  /* 0x0000002416167981 */ /* 0x000ea4000c1e1500 */
[----:B--2---:R-:W-:-:S06]  /*e420*/  HADD2.F32 R4, -RZ, R22.H0_H0 ;  /* 0x20000016ff047230 */ /* 0x004fcc0000004100 */
[----:B------:R-:W0:Y:S01]  /*e430*/  F2I.S64.TRUNC R4, R4 ;  /* 0x0000000400047311 */ /* 0x000e22000020d900 */
[----:B------:R-:W-:Y:S05]  /*e440*/  BRA `(.L_x_53728) ;  /* 0x00000ad000007947 */ /* 0x000fea0003800000 */
.L_x_53733:
[----:B------:R-:W2:Y:S02]  /*e450*/  LDG.E.64 R4, [R22.64] ;  /* 0x0000002416047981 */ /* 0x000ea4000c1e1b00 */
[----:B--2---:R-:W0:Y:S01]  /*e460*/  F2I.S64.F64.TRUNC R4, R4 ;  /* 0x0000000400047311 */ /* 0x004e22000030d900 */
[----:B------:R-:W-:Y:S05]  /*e470*/  BRA `(.L_x_53728) ;  /* 0x00000aa000007947 */ /* 0x000fea0003800000 */
.L_x_53723:
        /* <DEDUP_REMOVED lines=13> */
.L_x_53737:
[----:B------:R-:W2:Y:S02]  /*e550*/  LDG.E.64 R4, [R22.64] ;  /* 0x0000002416047981 */ /* 0x000ea4000c1e1b00 */
[----:B--2---:R-:W0:Y:S01]  /*e560*/  F2I.S64.F64.TRUNC R4, R4 ;  /* 0x0000000400047311 */ /* 0x004e22000030d900 */
[----:B------:R-:W-:Y:S05]  /*e570*/  BRA `(.L_x_53728) ;  /* 0x000009a000007947 */ /* 0x000fea0003800000 */
.L_x_53736:
        /* <DEDUP_REMOVED lines=25> */
[----:B------:R0:W2:Y:S01]  /*e710*/  F2I.S64.TRUNC R4, R3 ;  /* 0x0000000300047311 */ /* 0x0000a2000020d900 */
[----:B------:R-:W-:Y:S05]  /*e720*/  BRA `(.L_x_53728) ;  /* 0x000007f000007947 */ /* 0x000fea0003800000 */
.L_x_53739:
        /* <DEDUP_REMOVED lines=12> */
[----:B------:R0:W2:Y:S01]  /*e7f0*/  F2I.S64.TRUNC R4, R2 ;  /* 0x0000000200047311 */ /* 0x0000a2000020d900 */
[----:B------:R-:W-:Y:S05]  /*e800*/  BRA `(.L_x_53728) ;  /* 0x0000071000007947 */ /* 0x000fea0003800000 */
.L_x_53738:
[----:B------:R-:W2:Y:S02]  /*e810*/  LDG.E.U16 R4, [R22.64] ;  /* 0x0000002416047981 */ /* 0x000ea4000c1e1500 */
[----:B--2---:R-:W-:-:S06]  /*e820*/  PRMT R4, RZ, 0x5410, R4 ;  /* 0x00005410ff047816 */ /* 0x004fcc0000000004 */
[----:B------:R-:W0:Y:S01]  /*e830*/  F2I.S64.TRUNC R4, R4 ;  /* 0x0000000400047311 */ /* 0x000e22000020d900 */
[----:B------:R-:W-:Y:S05]  /*e840*/  BRA `(.L_x_53728) ;  /* 0x000006d000007947 */ /* 0x000fea0003800000 */
.L_x_53735:
        /* <DEDUP_REMOVED lines=11> */
.L_x_53742:
        /* <DEDUP_REMOVED lines=21> */
.L_x_53746:
[----:B------:R-:W-:Y:S05]  /*ea50*/  BSYNC B1 ;  /* 0x0000000000017941 */ /* 0x000fea0003800000 */
.L_x_53745:
[----:B------:R-:W-:Y:S01]  /*ea60*/  IMAD.SHL.U32 R2, R2, 0x100000, RZ ;  /* 0x0010000002027824 */ /* 0x000fe200078e00ff */
[----:B------:R-:W-:-:S04]  /*ea70*/  LEA R3, R0, 0x3b800000, 0x17 ;  /* 0x3b80000000037811 */ /* 0x000fc800078eb8ff */
[----:B------:R-:W-:Y:S02]  /*ea80*/  LOP3.LUT R4, R3, R2, R4, 0xfe, !PT ;  /* 0x0000000203047212 */ /* 0x000fe400078efe04 */
.L_x_53744:
[----:B------:R-:W-:Y:S05]  /*ea90*/  BSYNC B0 ;  /* 0x0000000000007941 */ /* 0x000fea0003800000 */
.L_x_53743:
[----:B------:R-:W0:Y:S01]  /*eaa0*/  F2I.S64.TRUNC R4, R4 ;  /* 0x0000000400047311 */ /* 0x000e22000020d900 */
[----:B------:R-:W-:Y:S05]  /*eab0*/  BRA `(.L_x_53728) ;  /* 0x0000046000007947 */ /* 0x000fea0003800000 */
.L_x_53741:
        /* <DEDUP_REMOVED lines=21> */
.L_x_53750:
[----:B------:R-:W-:Y:S05]  /*ec10*/  BSYNC B1 ;  /* 0x0000000000017941 */ /* 0x000fea0003800000 */
.L_x_53749:
[----:B------:R-:W-:Y:S01]  /*ec20*/  IMAD.SHL.U32 R2, R2, 0x200000, RZ ;  /* 0x0020000002027824 */ /* 0x000fe200078e00ff */
[----:B------:R-:W-:-:S04]  /*ec30*/  LEA R3, R0, 0x37800000, 0x17 ;  /* 0x3780000000037811 */ /* 0x000fc800078eb8ff */
[----:B------:R-:W-:Y:S02]  /*ec40*/  LOP3.LUT R4, R3, R2, R4, 0xfe, !PT ;  /* 0x0000000203047212 */ /* 0x000fe400078efe04 */
.L_x_53748:
[----:B------:R-:W-:Y:S05]  /*ec50*/  BSYNC B0 ;  /* 0x0000000000007941 */ /* 0x000fea0003800000 */
.L_x_53747:
[----:B------:R-:W0:Y:S01]  /*ec60*/  F2I.S64.TRUNC R4, R4 ;  /* 0x0000000400047311 */ /* 0x000e22000020d900 */
[----:B------:R-:W-:Y:S05]  /*ec70*/  BRA `(.L_x_53728) ;  /* 0x000002a000007947 */ /* 0x000fea0003800000 */
.L_x_53740:
        /* <DEDUP_REMOVED lines=14> */
.L_x_53754:
[----:B------:R-:W-:Y:S05]  /*ed60*/  BSYNC B0 ;  /* 0x0000000000007941 */ /* 0x000fea0003800000 */
.L_x_53753:
[----:B------:R-:W0:Y:S01]  /*ed70*/  F2I.S64.TRUNC R4, R4 ;  /* 0x0000000400047311 */ /* 0x000e22000020d900 */
[----:B------:R-:W-:Y:S05]  /*ed80*/  BRA `(.L_x_53728) ;  /* 0x0000019000007947 */ /* 0x000fea0003800000 */
.L_x_53727:
        /* <DEDUP_REMOVED lines=21> */
.L_x_53752:
[----:B------:R0:W5:Y:S01]  /*eee0*/  LDG.E.64 R4, [R22.64] ;  /* 0x0000002416047981 */ /* 0x000162000c1e1b00 */
[----:B------:R-:W-:Y:S05]  /*eef0*/  BRA `(.L_x_53728) ;  /* 0x0000002000007947 */ /* 0x000fea0003800000 */
.L_x_53751:
[----:B------:R0:W5:Y:S01]  /*ef00*/  LDG.E R4, [R22.64] ;  /* 0x0000002416047981 */ /* 0x000162000c1e1900 */
[----:B------:R-:W-:-:S05]  /*ef10*/  IMAD.MOV.U32 R5, RZ, RZ, RZ ;  /* 0x000000ffff057224 */ /* 0x000fca00078e00ff */
.L_x_53728:
[----:B0-2--5:R-:W-:Y:S01]  /*ef20*/  ISETP.GE.AND P0, PT, R5, RZ, PT ;  /* 0x000000ff0500720c */ /* 0x025fe20003f06270 */
        /* <DEDUP_REMOVED lines=29> */
[----:B------:R-:W-:Y:S01]  /*f100*/  SHF.R.S32.HI R7, RZ, 0x1, R7 ;  /* 0x00000001ff077819 */ /* 0x000fe20000011407 */
[----:B------:R-:W-:-:S02]  /*f110*/  IMAD.MOV.U32 R4, RZ, RZ, R18 ;  /* 0x000000ffff047224 */ /* 0x000fc400078e0012 */
.L_x_53759:
        /* <DEDUP_REMOVED lines=8> */
[----:B------:R-:W-:Y:S02]  /*f1a0*/  SEL R9, R5, RZ, !P1 ;  /* 0x000000ff05097207 */ /* 0x000fe40004800000 */
[C---:B------:R-:W-:Y:S01]  /*f1b0*/  SEL R8, R4.reuse, 0x1, !P1 ;  /* 0x0000000104087807 */ /* 0x040fe20004800000 */
[----:B------:R-:W-:Y:S01]  /*f1c0*/  IMAD.WIDE.U32 R4, R4, R4, RZ ;  /* 0x0000000404047225 */ /* 0x000fe200078e00ff */
[----:B------:R-:W-:Y:S02]  /*f1d0*/  LEA.HI R6, P1, R7, R2, RZ, 0x1 ;  /* 0x0000000207067211 */ /* 0x000fe400078308ff */
[----:B------:R-:W-:Y:S01]  /*f1e0*/  ISETP.GE.U32.AND.EX P0, PT, R10, RZ, PT, P0 ;  /* 0x000000ff0a00720c */ /* 0x000fe20003f06100 */
[----:B------:R-:W-:Y:S02]  /*f1f0*/  IMAD R9, R9, R0, RZ ;  /* 0x0000000009097224 */ /* 0x000fe400078e02ff */
[----:B------:R-:W-:Y:S02]  /*f200*/  IMAD.X R7, RZ, RZ, R7, P1 ;  /* 0x000000ffff077224 */ /* 0x000fe400008e0607 */
[----:B------:R-:W-:-:S02]  /*f210*/  IMAD R9, R3, R8, R9 ;  /* 0x0000000803097224 */ /* 0x000fc400078e0209 */
[----:B------:R-:W-:Y:S01]  /*f220*/  IMAD.WIDE.U32 R2, R8, R0, RZ ;  /* 0x0000000008027225 */ /* 0x000fe200078e00ff */
[--C-:B------:R-:W-:Y:S02]  /*f230*/  SHF.R.S64 R6, R6, 0x1, R7.reuse ;  /* 0x0000000106067819 */ /* 0x100fe40000001007 */
[----:B------:R-:W-:Y:S01]  /*f240*/  SHF.R.S32.HI R7, RZ, 0x1, R7 ;  /* 0x00000001ff077819 */ /* 0x000fe20000011407 */
[----:B------:R-:W-:Y:S02]  /*f250*/  IMAD.MOV.U32 R0, RZ, RZ, R2 ;  /* 0x000000ffff007224 */ /* 0x000fe400078e0002 */
[----:B------:R-:W-:Y:S02]  /*f260*/  IMAD.IADD R5, R5, 0x1, R11 ;  /* 0x0000000105057824 */ /* 0x000fe400078e020b */
[----:B------:R-:W-:Y:S02]  /*f270*/  IMAD.IADD R3, R3, 0x1, R9 ;  /* 0x0000000103037824 */ /* 0x000fe400078e0209 */
[----:B------:R-:W-:Y:S01]  /*f280*/  IMAD.MOV.U32 R2, RZ, RZ, R6 ;  /* 0x000000ffff027224 */ /* 0x000fe200078e0006 */
[----:B------:R-:W-:Y:S05]  /*f290*/  @P0 BRA `(.L_x_53759) ;  /* 0xfffffe8000000947 */ /* 0x000fea000383ffff */
.L_x_53758:
[----:B------:R-:W-:Y:S05]  /*f2a0*/  BSYNC B1 ;  /* 0x0000000000017941 */ /* 0x000fea0003800000 */
.L_x_53757:
[----:B------:R-:W-:Y:S05]  /*f2b0*/  BRA `(.L_x_53760) ;  /* 0x0000010000007947 */ /* 0x000fea0003800000 */
.L_x_53756:
[----:B-1----:R-:W-:Y:S01]  /*f2c0*/  ISETP.NE.U32.AND P0, PT, R18, 0x1, PT ;  /* 0x000000011200780c */ /* 0x002fe20003f05070 */
[----:B------:R-:W-:-:S02]  /*f2d0*/  IMAD.MOV.U32 R12, RZ, RZ, 0x1 ;  /* 0x00000001ff0c7424 */ /* 0x000fc400078e00ff */
        /* <DEDUP_REMOVED lines=14> */
.L_x_53760:
[----:B------:R-:W-:Y:S05]  /*f3c0*/  BSYNC B0 ;  /* 0x0000000000007941 */ /* 0x000fea0003800000 */
.L_x_53755:
        /* <DEDUP_REMOVED lines=15> */
.L_x_53764:
[----:B------:R-:W-:Y:S01]  /*f4c0*/  STG.E.U8 [R16.64], R2 ;  /* 0x0000000210007986 */ /* 0x000fe2000c101124 */
[----:B------:R-:W-:Y:S05]  /*f4d0*/  EXIT ;  /* 0x000000000000794d */ /* 0x000fea0003800000 */
.L_x_53763:
        /* <DEDUP_REMOVED lines=8> */
.L_x_53767:
[----:B------:R-:W-:Y:S01]  /*f560*/  STG.E [R16.64], R2 ;  /* 0x0000000210007986 */ /* 0x000fe2000c101924 */
[----:B------:R-:W-:Y:S05]  /*f570*/  EXIT ;  /* 0x000000000000794d */ /* 0x000fea0003800000 */
.L_x_53766:
[----:B------:R-:W-:Y:S01]  /*f580*/  STG.E.U16 [R16.64], R2 ;  /* 0x0000000210007986 */ /* 0x000fe2000c101524 */
[----:B------:R-:W-:Y:S05]  /*f590*/  EXIT ;  /* 0x000000000000794d */ /* 0x000fea0003800000 */
.L_x_53762:
        /* <DEDUP_REMOVED lines=9> */
.L_x_53769:
[----:B------:R-:W0:Y:S02]  /*f630*/  I2F.S64 R0, R2 ;  /* 0x0000000200007312 */ /* 0x000e240000301400 */
[----:B0-----:R-:W-:-:S05]  /*f640*/  F2FP.PACK_AB R0, RZ, R0 ;  /* 0x00000000ff00723e */ /* 0x001fca00000000ff */
[----:B------:R-:W-:Y:S01]  /*f650*/  STG.E.U16 [R16.64], R0 ;  /* 0x0000000010007986 */ /* 0x000fe2000c101524 */
[----:B------:R-:W-:Y:S05]  /*f660*/  EXIT ;  /* 0x000000000000794d */ /* 0x000fea0003800000 */
.L_x_53768:
        /* <DEDUP_REMOVED lines=10> */
.L_x_53771:
[----:B------:R-:W0:Y:S02]  /*f710*/  I2F.S64 R2, R2 ;  /* 0x0000000200027312 */ /* 0x000e240000301400 */
[----:B0-----:R-:W-:-:S04]  /*f720*/  F2FP.PACK_AB R3, RZ, R2 ;  /* 0x00000002ff03723e */ /* 0x001fc800000000ff */
[----:B------:R-:W-:-:S05]  /*f730*/  PRMT R3, R3, 0x5410, RZ ;  /* 0x0000541003037816 */ /* 0x000fca00000000ff */
[----:B------:R-:W-:Y:S01]  /*f740*/  STG.E [R16.64], R3 ;  /* 0x0000000310007986 */ /* 0x000fe2000c101924 */
[----:B------:R-:W-:Y:S05]  /*f750*/  EXIT ;  /* 0x000000000000794d */ /* 0x000fea0003800000 */
.L_x_53770:
[----:B------:R-:W0:Y:S02]  /*f760*/  I2F.F64.S64 R2, R2 ;  /* 0x0000000200027312 */ /* 0x000e240000301c00 */
[----:B0-----:R-:W-:Y:S01]  /*f770*/  STG.E.64 [R16.64], R2 ;  /* 0x0000000210007986 */ /* 0x001fe2000c101b24 */
[----:B------:R-:W-:Y:S05]  /*f780*/  EXIT ;  /* 0x000000000000794d */ /* 0x000fea0003800000 */
.L_x_53761:
        /* <DEDUP_REMOVED lines=13> */
.L_x_53774:
[----:B------:R-:W0:Y:S01]  /*f860*/  I2F.F64.S64 R4, R2 ;  /* 0x0000000200047312 */ /* 0x000e220000301c00 */
[----:B------:R-:W-:-:S05]  /*f870*/  CS2R R6, SRZ ;  /* 0x0000000000067805 */ /* 0x000fca000001ff00 */
[----:B0-----:R-:W-:Y:S01]  /*f880*/  STG.E.128 [R16.64], R4 ;  /* 0x0000000410007986 */ /* 0x001fe2000c101d24 */
[----:B------:R-:W-:Y:S05]  /*f890*/  EXIT ;  /* 0x000000000000794d */ /* 0x000fea0003800000 */
.L_x_53773:
        /* <DEDUP_REMOVED lines=21> */
.L_x_53778:
[----:B------:R-:W-:Y:S05]  /*f9f0*/  BSYNC B0 ;  /* 0x0000000000007941 */ /* 0x000fea0003800000 */
.L_x_53777:
[----:B------:R-:W-:-:S05]  /*fa00*/  LOP3.LUT R5, R0, R5, RZ, 0xfc, !PT ;  /* 0x0000000500057212 */ /* 0x000fca00078efcff */
[----:B------:R-:W-:Y:S01]  /*fa10*/  STG.E.U8 [R16.64], R5 ;  /* 0x0000000510007986 */ /* 0x000fe2000c101124 */
[----:B------:R-:W-:Y:S05]  /*fa20*/  EXIT ;  /* 0x000000000000794d */ /* 0x000fea0003800000 */
.L_x_53776:
        /* <DEDUP_REMOVED lines=13> */
.L_x_53780:
[----:B------:R-:W-:Y:S01]  /*fb00*/  IMAD.MOV.U32 R0, RZ, RZ, 0x7f ;  /* 0x0000007fff007424 */ /* 0x000fe200078e00ff */
[----:B------:R-:W-:-:S04]  /*fb10*/  ISETP.GT.U32.AND P0, PT, R4, 0x7f800000, PT ;  /* 0x7f8000000400780c */ /* 0x000fc80003f04070 */
[----:B------:R-:W-:-:S04]  /*fb20*/  SEL R0, R0, 0x7c, P0 ;  /* 0x0000007c00007807 */ /* 0x000fc80000000000 */
.L_x_53781:
[----:B------:R-:W-:Y:S05]  /*fb30*/  BSYNC B0 ;  /* 0x0000000000007941 */ /* 0x000fea0003800000 */
.L_x_53779:
[----:B------:R-:W-:-:S04]  /*fb40*/  LOP3.LUT R2, R3, 0x80000000, RZ, 0xc0, !PT ;  /* 0x8000000003027812 */ /* 0x000fc800078ec0ff */
[----:B------:R-:W-:-:S04]  /*fb50*/  SHF.R.U32.HI R3, RZ, 0x18, R2 ;  /* 0x00000018ff037819 */ /* 0x000fc80000011602 */
[----:B------:R-:W-:-:S05]  /*fb60*/  LOP3.LUT R3, R0, R3, RZ, 0xfc, !PT ;  /* 0x0000000300037212 */ /* 0x000fca00078efcff */
[----:B------:R-:W-:Y:S01]  /*fb70*/  STG.E.U8 [R16.64], R3 ;  /* 0x0000000310007986 */ /* 0x000fe2000c101124 */
[----:B------:R-:W-:Y:S05]  /*fb80*/  EXIT ;  /* 0x000000000000794d */ /* 0x000fea0003800000 */
.L_x_53775:
[----:B------:R-:W0:Y:S02]  /*fb90*/  I2F.S64 R0, R2 ;  /* 0x0000000200007312 */ /* 0x000e240000301400 */
[----:B0-----:R-:W-:-:S05]  /*fba0*/  F2FP.BF16.PACK_AB R0, RZ, R0 ;  /* 0x00000000ff00723e */ /* 0x001fca00000010ff */
[----:B------:R-:W-:Y:S01]  /*fbb0*/  STG.E.U16 [R16.64], R0 ;  /* 0x0000000010007986 */ /* 0x000fe2000c101524 */
[----:B------:R-:W-:Y:S05]  /*fbc0*/  EXIT ;  /* 0x000000000000794d */ /* 0x000fea0003800000 */
.L_x_53772:
        /* <DEDUP_REMOVED lines=10> */
.L_x_53784:
        /* <DEDUP_REMOVED lines=17> */
.L_x_53787:
[----:B------:R-:W-:-:S04]  /*fd80*/  LOP3.LUT R2, R3, 0x80000000, RZ, 0xc0, !PT ;  /* 0x8000000003027812 */ /* 0x000fc800078ec0ff */
[----:B------:R-:W-:-:S04]  /*fd90*/  SHF.R.U32.HI R3, RZ, 0x18, R2 ;  /* 0x00000018ff037819 */ /* 0x000fc80000011602 */
[----:B------:R-:W-:-:S04]  /*fda0*/  LOP3.LUT R0, R0, R3, RZ, 0xfc, !PT ;  /* 0x0000000300007212 */ /* 0x000fc800078efcff */
[----:B------:R-:W-:Y:S02]  /*fdb0*/  PRMT R8, R0, 0x7610, R8 ;  /* 0x0000761000087816 */ /* 0x000fe40000000008 */
.L_x_53786:
[----:B------:R-:W-:Y:S05]  /*fdc0*/  BSYNC B0 ;  /* 0x0000000000007941 */ /* 0x000fea0003800000 */
.L_x_53785:
[----:B------:R-:W-:Y:S01]  /*fdd0*/  STG.E.U8 [R16.64], R8 ;  /* 0x0000000810007986 */ /* 0x000fe2000c101124 */
[----:B------:R-:W-:Y:S05]  /*fde0*/  EXIT ;  /* 0x000000000000794d */ /* 0x000fea0003800000 */
.L_x_53783:
        /* <DEDUP_REMOVED lines=17> */
.L_x_53790:
[----:B------:R-:W-:-:S04]  /*ff00*/  LOP3.LUT R2, R3, 0x80000000, RZ, 0xc0, !PT ;  /* 0x8000000003027812 */ /* 0x000fc800078ec0ff */
[----:B------:R-:W-:-:S04]  /*ff10*/  SHF.R.U32.HI R3, RZ, 0x18, R2 ;  /* 0x00000018ff037819 */ /* 0x000fc80000011602 */
[----:B------:R-:W-:-:S04]  /*ff20*/  LOP3.LUT R0, R0, R3, RZ, 0xfc, !PT ;  /* 0x0000000300007212 */ /* 0x000fc800078efcff */
[----:B------:R-:W-:Y:S02]  /*ff30*/  PRMT R8, R0, 0x7610, R8 ;  /* 0x0000761000087816 */ /* 0x000fe40000000008 */
.L_x_53789:
[----:B------:R-:W-:Y:S05]  /*ff40*/  BSYNC B0 ;  /* 0x0000000000007941 */ /* 0x000fea0003800000 */
.L_x_53788:
[----:B------:R-:W-:Y:S01]  /*ff50*/  STG.E.U8 [R16.64], R8 ;  /* 0x0000000810007986 */ /* 0x000fe2000c101124 */
[----:B------:R-:W-:Y:S05]  /*ff60*/  EXIT ;  /* 0x000000000000794d */ /* 0x000fea0003800000 */
.L_x_53782:
        /* <DEDUP_REMOVED lines=23> */
.L_x_53765:
        /* <DEDUP_REMOVED lines=18> */
[----:B------:R-:W-:Y:S05]  /*10200*/  EXIT ;  /* 0x000000000000794d */ /* 0x000fea0003800000 */
.L_x_53792:
[----:B------:R-:W-:Y:S01]  /*10210*/  STG.E.64 [R16.64], R2 ;  /* 0x0000000210007986 */ /* 0x000fe2000c101b24 */
[----:B------:R-:W-:Y:S05]  /*10220*/  EXIT ;  /* 0x000000000000794d */ /* 0x000fea0003800000 */
.L_x_53791:
[----:B------:R-:W-:Y:S01]  /*10230*/  STG.E [R16.64], R2 ;  /* 0x0000000210007986 */ /* 0x000fe2000c101924 */
[----:B------:R-:W-:Y:S05]  /*10240*/  EXIT ;  /* 0x000000000000794d */ /* 0x000fea0003800000 */
.L_x_53793:
        /* <DEDUP_REMOVED lines=11> */
.L_x_61975:


//--------------------- .text._ZN2at6native27unrolled_elementwise_kernelIZZZNS0_50_GLOBAL__N__2680c7bb_12_PowKernel_cu_b2145a98_318424pow_tensor_tensor_kernelERNS_18TensorIteratorBaseEENKUlvE_clEvENKUlvE2_clEvEUlllE_St5arrayIPcLm3EELi4E23TrivialOffsetCalculatorILi2EjESB_ILi1EjENS0_6memory12LoadWithCastILi2EEENSE_13StoreWithCastILi1EEEEEviT_T0_T2_T3_T4_T5_ --------------------------
	.section	.text._ZN2at6native27unrolled_elementwise_kernelIZZZNS0_50_GLOBAL__N__2680c7bb_12_PowKernel_cu_b2145a98_318424pow_tensor_tensor_kernelERNS_18TensorIteratorBaseEENKUlvE_clEvENKUlvE2_clEvEUlllE_St5arrayIPcLm3EELi4E23TrivialOffsetCalculatorILi2EjESB_ILi1EjENS0_6memory12LoadWithCastILi2EEENSE_13StoreWithCastILi1EEEEEviT_T0_T2_T3_T4_T5_,"ax",@progbits
	.sectioninfo	@"SHI_REGISTERS=40"
	.align	128
        .global         _ZN2at6native27unrolled_elementwise_kernelIZZZNS0_50_GLOBAL__N__2680c7bb_12_PowKernel_cu_b2145a98_318424pow_tensor_tensor_kernelERNS_18TensorIteratorBaseEENKUlvE_clEvENKUlvE2_clEvEUlllE_St5arrayIPcLm3EELi4E23TrivialOffsetCalculatorILi2EjESB_ILi1EjENS0_6memory12LoadWithCastILi2EEENSE_13StoreWithCastILi1EEEEEviT_T0_T2_T3_T4_T5_
        .type           _ZN2at6native27unrolled_elementwise_kernelIZZZNS0_50_GLOBAL__N__2680c7bb_12_PowKernel_cu_b2145a98_318424pow_tensor_tensor_kernelERNS_18TensorIteratorBaseEENKUlvE_clEvENKUlvE2_clEvEUlllE_St5arrayIPcLm3EELi4E23TrivialOffsetCalculatorILi2EjESB_ILi1EjENS0_6memory12LoadWithCastILi2EEENSE_13StoreWithCastILi1EEEEEviT_T0_T2_T3_T4_T5_,@function
        .size           _ZN2at6native27unrolled_elementwise_kernelIZZZNS0_50_GLOBAL__N__2680c7bb_12_PowKernel_cu_b2145a98_318424pow_tensor_tensor_kernelERNS_18TensorIteratorBaseEENKUlvE_clEvENKUlvE2_clEvEUlllE_St5arrayIPcLm3EELi4E23TrivialOffsetCalculatorILi2EjESB_ILi1EjENS0_6memory12LoadWithCastILi2EEENSE_13StoreWithCastILi1EEEEEviT_T0_T2_T3_T4_T5_,(.L_x_61976 - _ZN2at6native27unrolled_elementwise_kernelIZZZNS0_50_GLOBAL__N__2680c7bb_12_PowKernel_cu_b2145a98_318424pow_tensor_tensor_kernelERNS_18TensorIteratorBaseEENKUlvE_clEvENKUlvE2_clEvEUlllE_St5arrayIPcLm3EELi4E23TrivialOffsetCalculatorILi2EjESB_ILi1EjENS0_6memory12LoadWithCastILi2EEENSE_13StoreWithCastILi1EEEEEviT_T0_T2_T3_T4_T5_)
        .other          _ZN2at6native27unrolled_elementwise_kernelIZZZNS0_50_GLOBAL__N__2680c7bb_12_PowKernel_cu_b2145a98_318424pow_tensor_tensor_kernelERNS_18TensorIteratorBaseEENKUlvE_clEvENKUlvE2_clEvEUlllE_St5arrayIPcLm3EELi4E23TrivialOffsetCalculatorILi2EjESB_ILi1EjENS0_6memory12LoadWithCastILi2EEENSE_13StoreWithCastILi1EEEEEviT_T0_T2_T3_T4_T5_,@"STO_CUDA_ENTRY STV_DEFAULT"
_ZN2at6native27unrolled_elementwise_kernelIZZZNS0_50_GLOBAL__N__2680c7bb_12_PowKernel_cu_b2145a98_318424pow_tensor_tensor_kernelERNS_18TensorIteratorBaseEENKUlvE_clEvENKUlvE2_clEvEUlllE_St5arrayIPcLm3EELi4E23TrivialOffsetCalculatorILi2EjESB_ILi1EjENS0_6memory12LoadWithCastILi2EEENSE_13StoreWithCastILi1EEEEEviT_T0_T2_T3_T4_T5_:
.text._ZN2at6native27unrolled_elementwise_kernelIZZZNS0_50_GLOBAL__N__2680c7bb_12_PowKernel_cu_b2145a98_318424pow_tensor_tensor_kernelERNS_18TensorIteratorBaseEENKUlvE_clEvENKUlvE2_clEvEUlllE_St5arrayIPcLm3EELi4E23TrivialOffsetCalculatorILi2EjESB_ILi1EjENS0_6memory12LoadWithCastILi2EEENSE_13StoreWithCastILi1EEEEEviT_T0_T2_T3_T4_T5_:
        /* <DEDUP_REMOVED lines=32> */
.L_x_53799:
[----:B------:R0:W5:Y:S01]  /*0200*/  LDG.E.U8 R30, [R2.64] ;  /* 0x00000024021e7981 */ /* 0x000162000c1e1100 */
[----:B------:R-:W-:Y:S01]  /*0210*/  IMAD.MOV.U32 R31, RZ, RZ, RZ ;  /* 0x000000ffff1f7224 */ /* 0x000fe200078e00ff */
[----:B------:R-:W-:Y:S05]  /*0220*/  BRA `(.L_x_53801) ;  /* 0x00000d6000007947 */ /* 0x000fea0003800000 */
.L_x_53798:
        /* <DEDUP_REMOVED lines=8> */
.L_x_53803:
[----:B------:R-:W2:Y:S02]  /*02b0*/  LDG.E R30, [R2.64] ;  /* 0x00000024021e7981 */ /* 0x000ea4000c1e1900 */
[----:B--2---:R-:W-:Y:S01]  /*02c0*/  SHF.R.S32.HI R31, RZ, 0x1f, R30 ;  /* 0x0000001fff1f7819 */ /* 0x004fe2000001141e */
[----:B------:R-:W-:Y:S05]  /*02d0*/  BRA `(.L_x_53801) ;  /* 0x00000cb000007947 */ /* 0x000fea0003800000 */
.L_x_53802:
[----:B------:R-:W2:Y:S02]  /*02e0*/  LDG.E.S16 R30, [R2.64] ;  /* 0x00000024021e7981 */ /* 0x000ea4000c1e1700 */
[----:B--2---:R-:W-:Y:S01]  /*02f0*/  SHF.R.S32.HI R31, RZ, 0x1f, R30 ;  /* 0x0000001fff1f7819 */ /* 0x004fe2000001141e */
[----:B------:R-:W-:Y:S05]  /*0300*/  BRA `(.L_x_53801) ;  /* 0x00000c8000007947 */ /* 0x000fea0003800000 */
.L_x_53797:
        /* <DEDUP_REMOVED lines=9> */
.L_x_53805:
[----:B------:R-:W2:Y:S02]  /*03a0*/  LDG.E.U16 R2, [R2.64] ;  /* 0x0000002402027981 */ /* 0x000ea4000c1e1500 */
[----:B--2---:R-:W-:-:S06]  /*03b0*/  HADD2.F32 R30, -RZ, R2.H0_H0 ;  /* 0x20000002ff1e7230 */ /* 0x004fcc0000004100 */
[----:B------:R-:W0:Y:S01]  /*03c0*/  F2I.S64.TRUNC R30, R30 ;  /* 0x0000001e001e7311 */ /* 0x000e22000020d900 */
[----:B------:R-:W-:Y:S05]  /*03d0*/  BRA `(.L_x_53801) ;  /* 0x00000bb000007947 */ /* 0x000fea0003800000 */
.L_x_53804:
        /* <DEDUP_REMOVED lines=9> */
.L_x_53807:
[----:B------:R-:W2:Y:S02]  /*0470*/  LDG.E.U16 R2, [R2.64] ;  /* 0x0000002402027981 */ /* 0x000ea4000c1e1500 */
[----:B--2---:R-:W-:-:S06]  /*0480*/  HADD2.F32 R30, -RZ, R2.H0_H0 ;  /* 0x20000002ff1e7230 */ /* 0x004fcc0000004100 */
[----:B------:R-:W0:Y:S01]  /*0490*/  F2I.S64.TRUNC R30, R30 ;  /* 0x0000001e001e7311 */ /* 0x000e22000020d900 */
[----:B------:R-:W-:Y:S05]  /*04a0*/  BRA `(.L_x_53801) ;  /* 0x00000ae000007947 */ /* 0x000fea0003800000 */
.L_x_53806:
[----:B------:R-:W2:Y:S02]  /*04b0*/  LDG.E.64 R2, [R2.64] ;  /* 0x0000002402027981 */ /* 0x000ea4000c1e1b00 */
[----:B--2---:R0:W1:Y:S01]  /*04c0*/  F2I.S64.F64.TRUNC R30, R2 ;  /* 0x00000002001e7311 */ /* 0x004062000030d900 */
[----:B------:R-:W-:Y:S05]  /*04d0*/  BRA `(.L_x_53801) ;  /* 0x00000ab000007947 */ /* 0x000fea0003800000 */
.L_x_53796:
        /* <DEDUP_REMOVED lines=13> */
.L_x_53810:
[----:B------:R-:W2:Y:S02]  /*05b0*/  LDG.E.64 R2, [R2.64] ;  /* 0x0000002402027981 */ /* 0x000ea4000c1e1b00 */
[----:B--2---:R0:W1:Y:S01]  /*05c0*/  F2I.S64.F64.TRUNC R30, R2 ;  /* 0x00000002001e7311 */ /* 0x004062000030d900 */
[----:B------:R-:W-:Y:S05]  /*05d0*/  BRA `(.L_x_53801) ;  /* 0x000009b000007947 */ /* 0x000fea0003800000 */
.L_x_53809:
        /* <DEDUP_REMOVED lines=27> */
.L_x_53812:
        /* <DEDUP_REMOVED lines=15> */
.L_x_53811:
[----:B------:R-:W2:Y:S02]  /*0880*/  LDG.E.U16 R30, [R2.64] ;  /* 0x00000024021e7981 */ /* 0x000ea4000c1e1500 */
[----:B--2---:R-:W-:-:S06]  /*0890*/  PRMT R30, RZ, 0x5410, R30 ;  /* 0x00005410ff1e7816 */ /* 0x004fcc000000001e */
[----:B------:R-:W0:Y:S01]  /*08a0*/  F2I.S64.TRUNC R30, R30 ;  /* 0x0000001e001e7311 */ /* 0x000e22000020d900 */
[----:B------:R-:W-:Y:S05]  /*08b0*/  BRA `(.L_x_53801) ;  /* 0x000006d000007947 */ /* 0x000fea0003800000 */
.L_x_53808:
        /* <DEDUP_REMOVED lines=11> */
.L_x_53815:
        /* <DEDUP_REMOVED lines=21> */
.L_x_53819:
[----:B------:R-:W-:Y:S05]  /*0ac0*/  BSYNC B1 ;  /* 0x0000000000017941 */ /* 0x000fea0003800000 */
.L_x_53818:
[----:B------:R-:W-:Y:S01]  /*0ad0*/  IMAD.SHL.U32 R2, R2, 0x100000, RZ ;  /* 0x0010000002027824 */ /* 0x000fe200078e00ff */
[----:B------:R-:W-:-:S04]  /*0ae0*/  LEA R3, R0, 0x3b800000, 0x17 ;  /* 0x3b80000000037811 */ /* 0x000fc800078eb8ff */
[----:B------:R-:W-:Y:S02]  /*0af0*/  LOP3.LUT R30, R3, R2, R30, 0xfe, !PT ;  /* 0x00000002031e7212 */ /* 0x000fe400078efe1e */
.L_x_53817:
[----:B------:R-:W-:Y:S05]  /*0b00*/  BSYNC B0 ;  /* 0x0000000000007941 */ /* 0x000fea0003800000 */
.L_x_53816:
[----:B------:R-:W0:Y:S01]  /*0b10*/  F2I.S64.TRUNC R30, R30 ;  /* 0x0000001e001e7311 */ /* 0x000e22000020d900 */
[----:B------:R-:W-:Y:S05]  /*0b20*/  BRA `(.L_x_53801) ;  /* 0x0000046000007947 */ /* 0x000fea0003800000 */
.L_x_53814:
        /* <DEDUP_REMOVED lines=21> */
.L_x_53823:
[----:B------:R-:W-:Y:S05]  /*0c80*/  BSYNC B1 ;  /* 0x0000000000017941 */ /* 0x000fea0003800000 */
.L_x_53822:
[----:B------:R-:W-:Y:S01]  /*0c90*/  IMAD.SHL.U32 R2, R2, 0x200000, RZ ;  /* 0x0020000002027824 */ /* 0x000fe200078e00ff */
[----:B------:R-:W-:-:S04]  /*0ca0*/  LEA R3, R0, 0x37800000, 0x17 ;  /* 0x3780000000037811 */ /* 0x000fc800078eb8ff */
[----:B------:R-:W-:Y:S02]  /*0cb0*/  LOP3.LUT R30, R3, R2, R30, 0xfe, !PT ;  /* 0x00000002031e7212 */ /* 0x000fe400078efe1e */
.L_x_53821:
[----:B------:R-:W-:Y:S05]  /*0cc0*/  BSYNC B0 ;  /* 0x0000000000007941 */ /* 0x000fea0003800000 */
.L_x_53820:
[----:B------:R-:W0:Y:S01]  /*0cd0*/  F2I.S64.TRUNC R30, R30 ;  /* 0x0000001e001e7311 */ /* 0x000e22000020d900 */
[----:B------:R-:W-:Y:S05]  /*0ce0*/  BRA `(.L_x_53801) ;  /* 0x000002a000007947 */ /* 0x000fea0003800000 */
.L_x_53813:
        /* <DEDUP_REMOVED lines=14> */
.L_x_53827:
[----:B------:R-:W-:Y:S05]  /*0dd0*/  BSYNC B0 ;  /* 0x0000000000007941 */ /* 0x000fea0003800000 */
.L_x_53826:
[----:B------:R-:W0:Y:S01]  /*0de0*/  F2I.S64.TRUNC R30, R30 ;  /* 0x0000001e001e7311 */ /* 0x000e22000020d900 */
[----:B------:R-:W-:Y:S05]  /*0df0*/  BRA `(.L_x_53801) ;  /* 0x0000019000007947 */ /* 0x000fea0003800000 */
.L_x_53800:
        /* <DEDUP_REMOVED lines=21> */
.L_x_53825:
[----:B------:R0:W5:Y:S01]  /*0f50*/  LDG.E.64 R30, [R2.64] ;  /* 0x00000024021e7981 */ /* 0x000162000c1e1b00 */
[----:B------:R-:W-:Y:S05]  /*0f60*/  BRA `(.L_x_53801) ;  /* 0x0000002000007947 */ /* 0x000fea0003800000 */
.L_x_53824:
[----:B------:R0:W5:Y:S01]  /*0f70*/  LDG.E R30, [R2.64] ;  /* 0x00000024021e7981 */ /* 0x000162000c1e1900 */
[----:B------:R-:W-:-:S03]  /*0f80*/  IMAD.MOV.U32 R31, RZ, RZ, RZ ;  /* 0x000000ffff1f7224 */ /* 0x000fc600078e00ff */
.L_x_53801:
        /* <DEDUP_REMOVED lines=17> */
.L_x_53831:
[----:B------:R0:W5:Y:S01]  /*10a0*/  LDG.E.U8 R28, [R2.64] ;  /* 0x00000024021c7981 */ /* 0x000162000c1e1100 */
[----:B------:R-:W-:Y:S01]  /*10b0*/  IMAD.MOV.U32 R29, RZ, RZ, RZ ;  /* 0x000000ffff1d7224 */ /* 0x000fe200078e00ff */
[----:B------:R-:W-:Y:S05]  /*10c0*/  BRA `(.L_x_53833) ;  /* 0x00000d5000007947 */ /* 0x000fea0003800000 */
.L_x_53830:
        /* <DEDUP_REMOVED lines=8> */
.L_x_53835:
[----:B------:R-:W2:Y:S02]  /*1150*/  LDG.E R28, [R2.64] ;  /* 0x00000024021c7981 */ /* 0x000ea4000c1e1900 */
[----:B--2---:R-:W-:Y:S01]  /*1160*/  SHF.R.S32.HI R29, RZ, 0x1f, R28 ;  /* 0x0000001fff1d7819 */ /* 0x004fe2000001141c */
[----:B------:R-:W-:Y:S05]  /*1170*/  BRA `(.L_x_53833) ;  /* 0x00000ca000007947 */ /* 0x000fea0003800000 */
.L_x_53834:
[----:B------:R-:W2:Y:S02]  /*1180*/  LDG.E.S16 R28, [R2.64] ;  /* 0x00000024021c7981 */ /* 0x000ea4000c1e1700 */
[----:B--2---:R-:W-:Y:S01]  /*1190*/  SHF.R.S32.HI R29, RZ, 0x1f, R28 ;  /* 0x0000001fff1d7819 */ /* 0x004fe2000001141c */
[----:B------:R-:W-:Y:S05]  /*11a0*/  BRA `(.L_x_53833) ;  /* 0x00000c7000007947 */ /* 0x000fea0003800000 */
.L_x_53829:
        /* <DEDUP_REMOVED lines=9> */
.L_x_53837:
[----:B------:R-:W2:Y:S02]  /*1240*/  LDG.E.U16 R2, [R2.64] ;  /* 0x0000002402027981 */ /* 0x000ea4000c1e1500 */
[----:B--2---:R-:W-:-:S06]  /*1250*/  HADD2.F32 R28, -RZ, R2.H0_H0 ;  /* 0x20000002ff1c7230 */ /* 0x004fcc0000004100 */
[----:B------:R-:W0:Y:S01]  /*1260*/  F2I.S64.TRUNC R28, R28 ;  /* 0x0000001c001c7311 */ /* 0x000e22000020d900 */
[----:B------:R-:W-:Y:S05]  /*1270*/  BRA `(.L_x_53833) ;  /* 0x00000ba000007947 */ /* 0x000fea0003800000 */
.L_x_53836:
        /* <DEDUP_REMOVED lines=9> */
.L_x_53839:
[----:B------:R-:W2:Y:S02]  /*1310*/  LDG.E.U16 R2, [R2.64] ;  /* 0x0000002402027981 */ /* 0x000ea4000c1e1500 */
[----:B--2---:R-:W-:-:S06]  /*1320*/  HADD2.F32 R28, -RZ, R2.H0_H0 ;  /* 0x20000002ff1c7230 */ /* 0x004fcc0000004100 */
[----:B------:R-:W0:Y:S01]  /*1330*/  F2I.S64.TRUNC R28, R28 ;  /* 0x0000001c001c7311 */ /* 0x000e22000020d900 */
[----:B------:R-:W-:Y:S05]  /*1340*/  BRA `(.L_x_53833) ;  /* 0x00000ad000007947 */ /* 0x000fea0003800000 */
.L_x_53838:
[----:B------:R-:W2:Y:S02]  /*1350*/  LDG.E.64 R2, [R2.64] ;  /* 0x0000002402027981 */ /* 0x000ea4000c1e1b00 */
[----:B--2---:R0:W2:Y:S01]  /*1360*/  F2I.S64.F64.TRUNC R28, R2 ;  /* 0x00000002001c7311 */ /* 0x0040a2000030d900 */
[----:B------:R-:W-:Y:S05]  /*1370*/  BRA `(.L_x_53833) ;  /* 0x00000aa000007947 */ /* 0x000fea0003800000 */
.L_x_53828:
        /* <DEDUP_REMOVED lines=13> */
.L_x_53842:
[----:B------:R-:W2:Y:S02]  /*1450*/  LDG.E.64 R2, [R2.64] ;  /* 0x0000002402027981 */ /* 0x000ea4000c1e1b00 */
[----:B--2---:R0:W2:Y:S01]  /*1460*/  F2I.S64.F64.TRUNC R28, R2 ;  /* 0x00000002001c7311 */ /* 0x0040a2000030d900 */
[----:B------:R-:W-:Y:S05]  /*1470*/  BRA `(.L_x_53833) ;  /* 0x000009a000007947 */ /* 0x000fea0003800000 */
.L_x_53841:
        /* <DEDUP_REMOVED lines=27> */
.L_x_53844:
        /* <DEDUP_REMOVED lines=14> */
.L_x_53843:
[----:B------:R-:W2:Y:S02]  /*1710*/  LDG.E.U16 R28, [R2.64] ;  /* 0x00000024021c7981 */ /* 0x000ea4000c1e1500 */
[----:B--2---:R-:W-:-:S06]  /*1720*/  PRMT R28, RZ, 0x5410, R28 ;  /* 0x00005410ff1c7816 */ /* 0x004fcc000000001c */
[----:B------:R-:W0:Y:S01]  /*1730*/  F2I.S64.TRUNC R28, R28 ;  /* 0x0000001c001c7311 */ /* 0x000e22000020d900 */
[----:B------:R-:W-:Y:S05]  /*1740*/  BRA `(.L_x_53833) ;  /* 0x000006d000007947 */ /* 0x000fea0003800000 */
.L_x_53840:
        /* <DEDUP_REMOVED lines=11> */
.L_x_53847:
        /* <DEDUP_REMOVED lines=21> */
.L_x_53851:
[----:B------:R-:W-:Y:S05]  /*1950*/  BSYNC B1 ;  /* 0x0000000000017941 */ /* 0x000fea0003800000 */
.L_x_53850:
[----:B------:R-:W-:Y:S01]  /*1960*/  IMAD.SHL.U32 R2, R2, 0x100000, RZ ;  /* 0x0010000002027824 */ /* 0x000fe200078e00ff */
[----:B------:R-:W-:-:S04]  /*1970*/  LEA R3, R0, 0x3b800000, 0x17 ;  /* 0x3b80000000037811 */ /* 0x000fc800078eb8ff */
[----:B------:R-:W-:Y:S02]  /*1980*/  LOP3.LUT R28, R3, R2, R28, 0xfe, !PT ;  /* 0x00000002031c7212 */ /* 0x000fe400078efe1c */
.L_x_53849:
[----:B------:R-:W-:Y:S05]  /*1990*/  BSYNC B0 ;  /* 0x0000000000007941 */ /* 0x000fea0003800000 */
.L_x_53848:
[----:B------:R-:W0:Y:S01]  /*19a0*/  F2I.S64.TRUNC R28, R28 ;  /* 0x0000001c001c7311 */ /* 0x000e22000020d900 */
[----:B------:R-:W-:Y:S05]  /*19b0*/  BRA `(.L_x_53833) ;  /* 0x0000046000007947 */ /* 0x000fea0003800000 */
.L_x_53846:
        /* <DEDUP_REMOVED lines=21> */
.L_x_53855:
[----:B------:R-:W-:Y:S05]  /*1b10*/  BSYNC B1 ;  /* 0x0000000000017941 */ /* 0x000fea0003800000 */
.L_x_53854:
[----:B------:R-:W-:Y:S01]  /*1b20*/  IMAD.SHL.U32 R2, R2, 0x200000, RZ ;  /* 0x0020000002027824 */ /* 0x000fe200078e00ff */
[----:B------:R-:W-:-:S04]  /*1b30*/  LEA R3, R0, 0x37800000, 0x17 ;  /* 0x3780000000037811 */ /* 0x000fc800078eb8ff */
[----:B------:R-:W-:Y:S02]  /*1b40*/  LOP3.LUT R28, R3, R2, R28, 0xfe, !PT ;  /* 0x00000002031c7212 */ /* 0x000fe400078efe1c */
.L_x_53853:
[----:B------:R-:W-:Y:S05]  /*1b50*/  BSYNC B0 ;  /* 0x0000000000007941 */ /* 0x000fea0003800000 */
.L_x_53852:
[----:B------:R-:W0:Y:S01]  /*1b60*/  F2I.S64.TRUNC R28, R28 ;  /* 0x0000001c001c7311 */ /* 0x000e22000020d900 */
[----:B------:R-:W-:Y:S05]  /*1b70*/  BRA `(.L_x_53833) ;  /* 0x000002a000007947 */ /* 0x000fea0003800000 */
.L_x_53845:
        /* <DEDUP_REMOVED lines=14> */
.L_x_53859:
[----:B------:R-:W-:Y:S05]  /*1c60*/  BSYNC B0 ;  /* 0x0000000000007941 */ /* 0x000fea0003800000 */
.L_x_53858:
[----:B------:R-:W0:Y:S01]  /*1c70*/  F2I.S64.TRUNC R28, R28 ;  /* 0x0000001c001c7311 */ /* 0x000e22000020d900 */
[----:B------:R-:W-:Y:S05]  /*1c80*/  BRA `(.L_x_53833) ;  /* 0x0000019000007947 */ /* 0x000fea0003800000 */
.L_x_53832:
        /* <DEDUP_REMOVED lines=21> */
.L_x_53857:
[----:B------:R0:W5:Y:S01]  /*1de0*/  LDG.E.64 R28, [R2.64] ;  /* 0x00000024021c7981 */ /* 0x000162000c1e1b00 */
[----:B------:R-:W-:Y:S05]  /*1df0*/  BRA `(.L_x_53833) ;  /* 0x0000002000007947 */ /* 0x000fea0003800000 */
.L_x_53856:
[----:B------:R0:W5:Y:S01]  /*1e00*/  LDG.E R28, [R2.64] ;  /* 0x00000024021c7981 */ /* 0x000162000c1e1900 */
[----:B------:R-:W-:-:S03]  /*1e10*/  IMAD.MOV.U32 R29, RZ, RZ, RZ ;  /* 0x000000ffff1d7224 */ /* 0x000fc600078e00ff */
.L_x_53833:
[----:B0-----:R-:W0:Y:S02]  /*1e20*/  S2R R2, SR_TID.X ;  /* 0x0000000000027919 */ /* 0x001e240000002100 */
[----:B0-----:R-:W-:Y:S02]  /*1e30*/  IADD3 R2, R2, 0x80, RZ ;  /* 0x0000008002027810 */ /* 0x001fe40007ffe0ff */
.L_x_53795:
[----:B-1-3--:R-:W-:Y:S05]  /*1e40*/  BSYNC B6 ;  /* 0x0000000000067941 */ /* 0x00afea0003800000 */
.L_x_53794:
[----:B------:R-:W-:Y:S01]  /*1e50*/  ISETP.GE.AND P0, PT, R2, R34, PT ;  /* 0x000000220200720c */ /* 0x000fe20003f06270 */
[----:B------:R-:W-:Y:S01]  /*1e60*/  BSSY B6, `(.L_x_53860) ;  /* 0x00001d7000067945 */ /* 0x000fe20003800000 */
[----:B------:R-:W-:-:S11]  /*1e70*/  CS2R R26, SRZ ;  /* 0x00000000001a7805 */ /* 0x000fd6000001ff00 */
        /* <DEDUP_REMOVED lines=19> */
.L_x_53865:
[----:B------:R0:W5:Y:S01]  /*1fb0*/  LDG.E.U8 R32, [R4.64] ;  /* 0x0000002404207981 */ /* 0x000162000c1e1100 */
[----:B------:R-:W-:Y:S01]  /*1fc0*/  IMAD.MOV.U32 R33, RZ, RZ, RZ ;  /* 0x000000ffff217224 */ /* 0x000fe200078e00ff */
[----:B------:R-:W-:Y:S05]  /*1fd0*/  BRA `(.L_x_53867) ;  /* 0x00000d5000007947 */ /* 0x000fea0003800000 */
.L_x_53864:
        /* <DEDUP_REMOVED lines=8> */
.L_x_53869:
[----:B------:R-:W3:Y:S02]  /*2060*/  LDG.E R32, [R4.64] ;  /* 0x0000002404207981 */ /* 0x000ee4000c1e1900 */
[----:B---3--:R-:W-:Y:S01]  /*2070*/  SHF.R.S32.HI R33, RZ, 0x1f, R32 ;  /* 0x0000001fff217819 */ /* 0x008fe20000011420 */
[----:B------:R-:W-:Y:S05]  /*2080*/  BRA `(.L_x_53867) ;  /* 0x00000ca000007947 */ /* 0x000fea0003800000 */
.L_x_53868:
[----:B------:R-:W3:Y:S02]  /*2090*/  LDG.E.S16 R32, [R4.64] ;  /* 0x0000002404207981 */ /* 0x000ee4000c1e1700 */
[----:B---3--:R-:W-:Y:S01]  /*20a0*/  SHF.R.S32.HI R33, RZ, 0x1f, R32 ;  /* 0x0000001fff217819 */ /* 0x008fe20000011420 */
[----:B------:R-:W-:Y:S05]  /*20b0*/  BRA `(.L_x_53867) ;  /* 0x00000c7000007947 */ /* 0x000fea0003800000 */
.L_x_53863:
[----:B------:R-:W-:-:S13]  /*20c0*/  ISETP.GT.AND P0, PT, R0, 0x6, PT ;  /* 0x000000060000780c */ /* 0x000fda0003f04270 */
[----:B------:R-:W-:Y:S05]  /*20d0*/  @P0 BRA `(.L_x_53870) ;  /* 0x000000b000000947 */ /* 0x000fea0003800000 */
[----:B------:R-:W-:-:S13]  /*20e0*/  ISETP.NE.AND P0, PT, R0, 0x5, PT ;  /* 0x000000050000780c */ /* 0x000fda0003f05270 */
[----:B------:R-:W-:Y:S05]  /*20f0*/  @!P0 BRA `(.L_x_53871) ;  /* 0x0000005000008947 */ /* 0x000fea0003800000 */
[----:B------:R-:W-:-:S13]  /*2100*/  ISETP.NE.AND P0, PT, R0, 0x6, PT ;  /* 0x000000060000780c */ /* 0x000fda0003f05270 */
[----:B------:R-:W-:Y:S05]  /*2110*/  @P0 BRA `(.L_x_53866) ;  /* 0x00000a8000000947 */ /* 0x000fea0003800000 */
[----:B------:R-:W3:Y:S02]  /*2120*/  LDG.E R4, [R4.64] ;  /* 0x0000002404047981 */ /* 0x000ee4000c1e1900 */
[----:B---3--:R0:W1:Y:S01]  /*2130*/  F2I.S64.TRUNC R32, R4 ;  /* 0x0000000400207311 */ /* 0x008062000020d900 */
[----:B------:R-:W-:Y:S05]  /*2140*/  BRA `(.L_x_53867) ;  /* 0x00000be000007947 */ /* 0x000fea0003800000 */
.L_x_53871:
[----:B------:R-:W3:Y:S02]  /*2150*/  LDG.E.U16 R4, [R4.64] ;  /* 0x0000002404047981 */ /* 0x000ee4000c1e1500 */
[----:B---3--:R-:W-:-:S06]  /*2160*/  HADD2.F32 R32, -RZ, R4.H0_H0 ;  /* 0x20000004ff207230 */ /* 0x008fcc0000004100 */
[----:B------:R-:W0:Y:S01]  /*2170*/  F2I.S64.TRUNC R32, R32 ;  /* 0x0000002000207311 */ /* 0x000e22000020d900 */
[----:B------:R-:W-:Y:S05]  /*2180*/  BRA `(.L_x_53867) ;  /* 0x00000ba000007947 */ /* 0x000fea0003800000 */
.L_x_53870:
[----:B------:R-:W-:-:S13]  /*2190*/  ISETP.NE.AND P0, PT, R0, 0x7, PT ;  /* 0x000000070000780c */ /* 0x000fda0003f05270 */
[----:B------:R-:W-:Y:S05]  /*21a0*/  @!P0 BRA `(.L_x_53872) ;  /* 0x000000b000008947 */ /* 0x000fea0003800000 */
[----:B------:R-:W-:-:S13]  /*21b0*/  ISETP.NE.AND P0, PT, R0, 0x8, PT ;  /* 0x000000080000780c */ /* 0x000fda0003f05270 */
[----:B------:R-:W-:Y:S05]  /*21c0*/  @!P0 BRA `(.L_x_53873) ;  /* 0x0000005000008947 */ /* 0x000fea0003800000 */
[----:B------:R-:W-:-:S13]  /*21d0*/  ISETP.NE.AND P0, PT, R0, 0x9, PT ;  /* 0x000000090000780c */ /* 0x000fda0003f05270 */
[----:B------:R-:W-:Y:S05]  /*21e0*/  @P0 BRA `(.L_x_53866) ;  /* 0x000009b000000947 */ /* 0x000fea0003800000 */
[----:B------:R-:W3:Y:S02]  /*21f0*/  LDG.E R4, [R4.64] ;  /* 0x0000002404047981 */ /* 0x000ee4000c1e1900 */
[----:B---3--:R0:W1:Y:S01]  /*2200*/  F2I.S64.TRUNC R32, R4 ;  /* 0x0000000400207311 */ /* 0x008062000020d900 */
[----:B------:R-:W-:Y:S05]  /*2210*/  BRA `(.L_x_53867) ;  /* 0x00000b1000007947 */ /* 0x000fea0003800000 */
.L_x_53873:
[----:B------:R-:W3:Y:S02]  /*2220*/  LDG.E.U16 R4, [R4.64] ;  /* 0x0000002404047981 */ /* 0x000ee4000c1e1500 */
[----:B---3--:R-:W-:-:S06]  /*2230*/  HADD2.F32 R32, -RZ, R4.H0_H0 ;  /* 0x20000004ff207230 */ /* 0x008fcc0000004100 */
[----:B------:R-:W0:Y:S01]  /*2240*/  F2I.S64.TRUNC R32, R32 ;  /* 0x0000002000207311 */ /* 0x000e22000020d900 */
[----:B------:R-:W-:Y:S05]  /*2250*/  BRA `(.L_x_53867) ;  /* 0x00000ad000007947 */ /* 0x000fea0003800000 */
.L_x_53872:
[----:B------:R-:W3:Y:S02]  /*2260*/  LDG.E.64 R4, [R4.64] ;  /* 0x0000002404047981 */ /* 0x000ee4000c1e1b00 */
[----:B---3--:R0:W1:Y:S01]  /*2270*/  F2I.S64.F64.TRUNC R32, R4 ;  /* 0x0000000400207311 */ /* 0x008062000030d900 */
[----:B------:R-:W-:Y:S05]  /*2280*/  BRA `(.L_x_53867) ;  /* 0x00000aa000007947 */ /* 0x000fea0003800000 */
.L_x_53862:
        /* <DEDUP_REMOVED lines=13> */
.L_x_53876:
[----:B------:R-:W3:Y:S02]  /*2360*/  LDG.E.64 R4, [R4.64] ;  /* 0x0000002404047981 */ /* 0x000ee4000c1e1b00 */
[----:B---3--:R0:W1:Y:S01]  /*2370*/  F2I.S64.F64.TRUNC R32, R4 ;  /* 0x0000000400207311 */ /* 0x008062000030d900 */
[----:B------:R-:W-:Y:S05]  /*2380*/  BRA `(.L_x_53867) ;  /* 0x000009a000007947 */ /* 0x000fea0003800000 */
.L_x_53875:
        /* <DEDUP_REMOVED lines=27> */
.L_x_53878:
        /* <DEDUP_REMOVED lines=14> */
.L_x_53877:
[----:B------:R-:W3:Y:S02]  /*2620*/  LDG.E.U16 R32, [R4.64] ;  /* 0x0000002404207981 */ /* 0x000ee4000c1e1500 */
[----:B---3--:R-:W-:-:S06]  /*2630*/  PRMT R32, RZ, 0x5410, R32 ;  /* 0x00005410ff207816 */ /* 0x008fcc0000000020 */
[----:B------:R-:W0:Y:S01]  /*2640*/  F2I.S64.TRUNC R32, R32 ;  /* 0x0000002000207311 */ /* 0x000e22000020d900 */
[----:B------:R-:W-:Y:S05]  /*2650*/  BRA `(.L_x_53867) ;  /* 0x000006d000007947 */ /* 0x000fea0003800000 */
.L_x_53874:
        /* <DEDUP_REMOVED lines=11> */
.L_x_53881:
        /* <DEDUP_REMOVED lines=21> */
.L_x_53885:
[----:B------:R-:W-:Y:S05]  /*2860*/  BSYNC B1 ;  /* 0x0000000000017941 */ /* 0x000fea0003800000 */
.L_x_53884:
[----:B------:R-:W-:Y:S01]  /*2870*/  IMAD.SHL.U32 R3, R3, 0x100000, RZ ;  /* 0x0010000003037824 */ /* 0x000fe200078e00ff */
[----:B------:R-:W-:-:S04]  /*2880*/  LEA R5, R0, 0x3b800000, 0x17 ;  /* 0x3b80000000057811 */ /* 0x000fc800078eb8ff */
[----:B------:R-:W-:Y:S02]  /*2890*/  LOP3.LUT R32, R5, R3, R32, 0xfe, !PT ;  /* 0x0000000305207212 */ /* 0x000fe400078efe20 */
.L_x_53883:
[----:B------:R-:W-:Y:S05]  /*28a0*/  BSYNC B0 ;  /* 0x0000000000007941 */ /* 0x000fea0003800000 */
.L_x_53882:
[----:B------:R-:W0:Y:S01]  /*28b0*/  F2I.S64.TRUNC R32, R32 ;  /* 0x0000002000207311 */ /* 0x000e22000020d900 */
[----:B------:R-:W-:Y:S05]  /*28c0*/  BRA `(.L_x_53867) ;  /* 0x0000046000007947 */ /* 0x000fea0003800000 */
.L_x_53880:
        /* <DEDUP_REMOVED lines=21> */
.L_x_53889:
[----:B------:R-:W-:Y:S05]  /*2a20*/  BSYNC B1 ;  /* 0x0000000000017941 */ /* 0x000fea0003800000 */
.L_x_53888:
[----:B------:R-:W-:Y:S01]  /*2a30*/  IMAD.SHL.U32 R3, R3, 0x200000, RZ ;  /* 0x0020000003037824 */ /* 0x000fe200078e00ff */
[----:B------:R-:W-:-:S04]  /*2a40*/  LEA R5, R0, 0x37800000, 0x17 ;  /* 0x3780000000057811 */ /* 0x000fc800078eb8ff */
[----:B------:R-:W-:Y:S02]  /*2a50*/  LOP3.LUT R32, R5, R3, R32, 0xfe, !PT ;  /* 0x0000000305207212 */ /* 0x000fe400078efe20 */
.L_x_53887:
[----:B------:R-:W-:Y:S05]  /*2a60*/  BSYNC B0 ;  /* 0x0000000000007941 */ /* 0x000fea0003800000 */
.L_x_53886:
[----:B------:R-:W0:Y:S01]  /*2a70*/  F2I.S64.TRUNC R32, R32 ;  /* 0x0000002000207311 */ /* 0x000e22000020d900 */
[----:B------:R-:W-:Y:S05]  /*2a80*/  BRA `(.L_x_53867) ;  /* 0x000002a000007947 */ /* 0x000fea0003800000 */
.L_x_53879:
        /* <DEDUP_REMOVED lines=14> */
.L_x_53893:
[----:B------:R-:W-:Y:S05]  /*2b70*/  BSYNC B0 ;  /* 0x0000000000007941 */ /* 0x000fea0003800000 */
.L_x_53892:
[----:B------:R-:W0:Y:S01]  /*2b80*/  F2I.S64.TRUNC R32, R32 ;  /* 0x0000002000207311 */ /* 0x000e22000020d900 */
[----:B------:R-:W-:Y:S05]  /*2b90*/  BRA `(.L_x_53867) ;  /* 0x0000019000007947 */ /* 0x000fea0003800000 */
.L_x_53866:
        /* <DEDUP_REMOVED lines=21> */
.L_x_53891:
[----:B------:R0:W5:Y:S01]  /*2cf0*/  LDG.E.64 R32, [R4.64] ;  /* 0x0000002404207981 */ /* 0x000162000c1e1b00 */
[----:B------:R-:W-:Y:S05]  /*2d00*/  BRA `(.L_x_53867) ;  /* 0x0000002000007947 */ /* 0x000fea0003800000 */
.L_x_53890:
[----:B------:R0:W5:Y:S01]  /*2d10*/  LDG.E R32, [R4.64] ;  /* 0x0000002404207981 */ /* 0x000162000c1e1900 */
[----:B------:R-:W-:-:S03]  /*2d20*/  IMAD.MOV.U32 R33, RZ, RZ, RZ ;  /* 0x000000ffff217224 */ /* 0x000fc600078e00ff */
.L_x_53867:
        /* <DEDUP_REMOVED lines=17> */
.L_x_53897:
[----:B------:R0:W5:Y:S01]  /*2e40*/  LDG.E.U8 R26, [R4.64] ;  /* 0x00000024041a7981 */ /* 0x000162000c1e1100 */
[----:B------:R-:W-:Y:S01]  /*2e50*/  IMAD.MOV.U32 R27, RZ, RZ, RZ ;  /* 0x000000ffff1b7224 */ /* 0x000fe200078e00ff */
[----:B------:R-:W-:Y:S05]  /*2e60*/  BRA `(.L_x_53899) ;  /* 0x00000d5000007947 */ /* 0x000fea0003800000 */
.L_x_53896:
        /* <DEDUP_REMOVED lines=8> */
.L_x_53901:
[----:B------:R-:W3:Y:S02]  /*2ef0*/  LDG.E R26, [R4.64] ;  /* 0x00000024041a7981 */ /* 0x000ee4000c1e1900 */
[----:B---3--:R-:W-:Y:S01]  /*2f00*/  SHF.R.S32.HI R27, RZ, 0x1f, R26 ;  /* 0x0000001fff1b7819 */ /* 0x008fe2000001141a */
[----:B------:R-:W-:Y:S05]  /*2f10*/  BRA `(.L_x_53899) ;  /* 0x00000ca000007947 */ /* 0x000fea0003800000 */
.L_x_53900:
[----:B------:R-:W3:Y:S02]  /*2f20*/  LDG.E.S16 R26, [R4.64] ;  /* 0x00000024041a7981 */ /* 0x000ee4000c1e1700 */
[----:B---3--:R-:W-:Y:S01]  /*2f30*/  SHF.R.S32.HI R27, RZ, 0x1f, R26 ;  /* 0x0000001fff1b7819 */ /* 0x008fe2000001141a */
[----:B------:R-:W-:Y:S05]  /*2f40*/  BRA `(.L_x_53899) ;  /* 0x00000c7000007947 */ /* 0x000fea0003800000 */
.L_x_53895:
        /* <DEDUP_REMOVED lines=9> */
.L_x_53903:
[----:B------:R-:W3:Y:S02]  /*2fe0*/  LDG.E.U16 R4, [R4.64] ;  /* 0x0000002404047981 */ /* 0x000ee4000c1e1500 */
[----:B---3--:R-:W-:-:S06]  /*2ff0*/  HADD2.F32 R26, -RZ, R4.H0_H0 ;  /* 0x20000004ff1a7230 */ /* 0x008fcc0000004100 */
[----:B------:R-:W0:Y:S01]  /*3000*/  F2I.S64.TRUNC R26, R26 ;  /* 0x0000001a001a7311 */ /* 0x000e22000020d900 */
[----:B------:R-:W-:Y:S05]  /*3010*/  BRA `(.L_x_53899) ;  /* 0x00000ba000007947 */ /* 0x000fea0003800000 */
.L_x_53902:
        /* <DEDUP_REMOVED lines=9> */
.L_x_53905:
[----:B------:R-:W3:Y:S02]  /*30b0*/  LDG.E.U16 R4, [R4.64] ;  /* 0x0000002404047981 */ /* 0x000ee4000c1e1500 */
[----:B---3--:R-:W-:-:S06]  /*30c0*/  HADD2.F32 R26, -RZ, R4.H0_H0 ;  /* 0x20000004ff1a7230 */ /* 0x008fcc0000004100 */
[----:B------:R-:W0:Y:S01]  /*30d0*/  F2I.S64.TRUNC R26, R26 ;  /* 0x0000001a001a7311 */ /* 0x000e22000020d900 */
[----:B------:R-:W-:Y:S05]  /*30e0*/  BRA `(.L_x_53899) ;  /* 0x00000ad000007947 */ /* 0x000fea0003800000 */
.L_x_53904:
[----:B------:R-:W3:Y:S02]  /*30f0*/  LDG.E.64 R4, [R4.64] ;  /* 0x0000002404047981 */ /* 0x000ee4000c1e1b00 */
[----:B---3--:R0:W3:Y:S01]  /*3100*/  F2I.S64.F64.TRUNC R26, R4 ;  /* 0x00000004001a7311 */ /* 0x0080e2000030d900 */
[----:B------:R-:W-:Y:S05]  /*3110*/  BRA `(.L_x_53899) ;  /* 0x00000aa000007947 */ /* 0x000fea0003800000 */
.L_x_53894:
        /* <DEDUP_REMOVED lines=13> */
.L_x_53908:
[----:B------:R-:W3:Y:S02]  /*31f0*/  LDG.E.64 R4, [R4.64] ;  /* 0x0000002404047981 */ /* 0x000ee4000c1e1b00 */
[----:B---3--:R0:W3:Y:S01]  /*3200*/  F2I.S64.F64.TRUNC R26, R4 ;  /* 0x00000004001a7311 */ /* 0x0080e2000030d900 */
[----:B------:R-:W-:Y:S05]  /*3210*/  BRA `(.L_x_53899) ;  /* 0x000009a000007947 */ /* 0x000fea0003800000 */
.L_x_53907:
        /* <DEDUP_REMOVED lines=27> */
.L_x_53910:
        /* <DEDUP_REMOVED lines=14> */
.L_x_53909:
[----:B------:R-:W3:Y:S02]  /*34b0*/  LDG.E.U16 R26, [R4.64] ;  /* 0x00000024041a7981 */ /* 0x000ee4000c1e1500 */
[----:B---3--:R-:W-:-:S06]  /*34c0*/  PRMT R26, RZ, 0x5410, R26 ;  /* 0x00005410ff1a7816 */ /* 0x008fcc000000001a */
[----:B------:R-:W0:Y:S01]  /*34d0*/  F2I.S64.TRUNC R26, R26 ;  /* 0x0000001a001a7311 */ /* 0x000e22000020d900 */
[----:B------:R-:W-:Y:S05]  /*34e0*/  BRA `(.L_x_53899) ;  /* 0x000006d000007947 */ /* 0x000fea0003800000 */
.L_x_53906:
        /* <DEDUP_REMOVED lines=11> */
.L_x_53913:
        /* <DEDUP_REMOVED lines=21> */
.L_x_53917:
[----:B------:R-:W-:Y:S05]  /*36f0*/  BSYNC B1 ;  /* 0x0000000000017941 */ /* 0x000fea0003800000 */
.L_x_53916:
[----:B------:R-:W-:Y:S01]  /*3700*/  IMAD.SHL.U32 R3, R3, 0x100000, RZ ;  /* 0x0010000003037824 */ /* 0x000fe200078e00ff */
[----:B------:R-:W-:-:S04]  /*3710*/  LEA R5, R0, 0x3b800000, 0x17 ;  /* 0x3b80000000057811 */ /* 0x000fc800078eb8ff */
[----:B------:R-:W-:Y:S02]  /*3720*/  LOP3.LUT R26, R5, R3, R26, 0xfe, !PT ;  /* 0x00000003051a7212 */ /* 0x000fe400078efe1a */
.L_x_53915:
[----:B------:R-:W-:Y:S05]  /*3730*/  BSYNC B0 ;  /* 0x0000000000007941 */ /* 0x000fea0003800000 */
.L_x_53914:
[----:B------:R-:W0:Y:S01]  /*3740*/  F2I.S64.TRUNC R26, R26 ;  /* 0x0000001a001a7311 */ /* 0x000e22000020d900 */
[----:B------:R-:W-:Y:S05]  /*3750*/  BRA `(.L_x_53899) ;  /* 0x0000046000007947 */ /* 0x000fea0003800000 */
.L_x_53912:
        /* <DEDUP_REMOVED lines=21> */
.L_x_53921:
[----:B------:R-:W-:Y:S05]  /*38b0*/  BSYNC B1 ;  /* 0x0000000000017941 */ /* 0x000fea0003800000 */
.L_x_53920:
[----:B------:R-:W-:Y:S01]  /*38c0*/  IMAD.SHL.U32 R3, R3, 0x200000, RZ ;  /* 0x0020000003037824 */ /* 0x000fe200078e00ff */
[----:B------:R-:W-:-:S04]  /*38d0*/  LEA R5, R0, 0x37800000, 0x17 ;  /* 0x3780000000057811 */ /* 0x000fc800078eb8ff */
[----:B------:R-:W-:Y:S02]  /*38e0*/  LOP3.LUT R26, R5, R3, R26, 0xfe, !PT ;  /* 0x00000003051a7212 */ /* 0x000fe400078efe1a */
.L_x_53919:
[----:B------:R-:W-:Y:S05]  /*38f0*/  BSYNC B0 ;  /* 0x0000000000007941 */ /* 0x000fea0003800000 */
.L_x_53918:
[----:B------:R-:W0:Y:S01]  /*3900*/  F2I.S64.TRUNC R26, R26 ;  /* 0x0000001a001a7311 */ /* 0x000e22000020d900 */
[----:B------:R-:W-:Y:S05]  /*3910*/  BRA `(.L_x_53899) ;  /* 0x000002a000007947 */ /* 0x000fea0003800000 */
.L_x_53911:
        /* <DEDUP_REMOVED lines=14> */
.L_x_53925:
[----:B------:R-:W-:Y:S05]  /*3a00*/  BSYNC B0 ;  /* 0x0000000000007941 */ /* 0x000fea0003800000 */
.L_x_53924:
[----:B------:R-:W0:Y:S01]  /*3a10*/  F2I.S64.TRUNC R26, R26 ;  /* 0x0000001a001a7311 */ /* 0x000e22000020d900 */
[----:B------:R-:W-:Y:S05]  /*3a20*/  BRA `(.L_x_53899) ;  /* 0x0000019000007947 */ /* 0x000fea0003800000 */
.L_x_53898:
        /* <DEDUP_REMOVED lines=21> */
.L_x_53923:
[----:B------:R0:W5:Y:S01]  /*3b80*/  LDG.E.64 R26, [R4.64] ;  /* 0x00000024041a7981 */ /* 0x000162000c1e1b00 */
[----:B------:R-:W-:Y:S05]  /*3b90*/  BRA `(.L_x_53899) ;  /* 0x0000002000007947 */ /* 0x000fea0003800000 */
.L_x_53922:
[----:B------:R0:W5:Y:S01]  /*3ba0*/  LDG.E R26, [R4.64] ;  /* 0x00000024041a7981 */ /* 0x000162000c1e1900 */
[----:B------:R-:W-:-:S03]  /*3bb0*/  IMAD.MOV.U32 R27, RZ, RZ, RZ ;  /* 0x000000ffff1b7224 */ /* 0x000fc600078e00ff */
.L_x_53899:
[----:B------:R-:W-:-:S04]  /*3bc0*/  IADD3 R2, R2, 0x80, RZ ;  /* 0x0000008002027810 */ /* 0x000fc80007ffe0ff */
.L_x_53861:
[----:B------:R-:W-:Y:S05]  /*3bd0*/  BSYNC B6 ;  /* 0x0000000000067941 */ /* 0x000fea0003800000 */
.L_x_53860:
        /* <DEDUP_REMOVED lines=22> */
[----:B----4-:R-:W-:Y:S01]  /*3d40*/  SHF.R.S32.HI R23, RZ, 0x1f, R22 ;  /* 0x0000001fff177819 */ /* 0x010fe20000011416 */
[----:B------:R-:W-:Y:S05]  /*3d50*/  BRA `(.L_x_53933) ;  /* 0x00000d8000007947 */ /* 0x000fea0003800000 */
.L_x_53931:
[----:B------:R0:W5:Y:S01]  /*3d60*/  LDG.E.U8 R22, [R4.64] ;  /* 0x0000002404167981 */ /* 0x000162000c1e1100 */
[----:B------:R-:W-:Y:S01]  /*3d70*/  IMAD.MOV.U32 R23, RZ, RZ, RZ ;  /* 0x000000ffff177224 */ /* 0x000fe200078e00ff */
[----:B------:R-:W-:Y:S05]  /*3d80*/  BRA `(.L_x_53933) ;  /* 0x00000d5000007947 */ /* 0x000fea0003800000 */
.L_x_53930:
        /* <DEDUP_REMOVED lines=8> */
.L_x_53935:
[----:B------:R-:W4:Y:S02]  /*3e10*/  LDG.E R22, [R4.64] ;  /* 0x0000002404167981 */ /* 0x000f24000c1e1900 */
[----:B----4-:R-:W-:Y:S01]  /*3e20*/  SHF.R.S32.HI R23, RZ, 0x1f, R22 ;  /* 0x0000001fff177819 */ /* 0x010fe20000011416 */
[----:B------:R-:W-:Y:S05]  /*3e30*/  BRA `(.L_x_53933) ;  /* 0x00000ca000007947 */ /* 0x000fea0003800000 */
.L_x_53934:
[----:B------:R-:W4:Y:S02]  /*3e40*/  LDG.E.S16 R22, [R4.64] ;  /* 0x0000002404167981 */ /* 0x000f24000c1e1700 */
[----:B----4-:R-:W-:Y:S01]  /*3e50*/  SHF.R.S32.HI R23, RZ, 0x1f, R22 ;  /* 0x0000001fff177819 */ /* 0x010fe20000011416 */
[----:B------:R-:W-:Y:S05]  /*3e60*/  BRA `(.L_x_53933) ;  /* 0x00000c7000007947 */ /* 0x000fea0003800000 */
.L_x_53929:
[----:B------:R-:W-:-:S13]  /*3e70*/  ISETP.GT.AND P0, PT, R0, 0x6, PT ;  /* 0x000000060000780c */ /* 0x000fda0003f04270 */
[----:B------:R-:W-:Y:S05]  /*3e80*/  @P0 BRA `(.L_x_53936) ;  /* 0x000000b000000947 */ /* 0x000fea0003800000 */
[----:B------:R-:W-:-:S13]  /*3e90*/  ISETP.NE.AND P0, PT, R0, 0x5, PT ;  /* 0x000000050000780c */ /* 0x000fda0003f05270 */
[----:B------:R-:W-:Y:S05]  /*3ea0*/  @!P0 BRA `(.L_x_53937) ;  /* 0x0000005000008947 */ /* 0x000fea0003800000 */
[----:B------:R-:W-:-:S13]  /*3eb0*/  ISETP.NE.AND P0, PT, R0, 0x6, PT ;  /* 0x000000060000780c */ /* 0x000fda0003f05270 */
[----:B------:R-:W-:Y:S05]  /*3ec0*/  @P0 BRA `(.L_x_53932) ;  /* 0x00000a8000000947 */ /* 0x000fea0003800000 */
[----:B------:R-:W4:Y:S02]  /*3ed0*/  LDG.E R4, [R4.64] ;  /* 0x0000002404047981 */ /* 0x000f24000c1e1900 */
[----:B----4-:R0:W4:Y:S01]  /*3ee0*/  F2I.S64.TRUNC R22, R4 ;  /* 0x0000000400167311 */ /* 0x010122000020d900 */
[----:B------:R-:W-:Y:S05]  /*3ef0*/  BRA `(.L_x_53933) ;  /* 0x00000be000007947 */ /* 0x000fea0003800000 */
.L_x_53937:
[----:B------:R-:W4:Y:S02]  /*3f00*/  LDG.E.U16 R4, [R4.64] ;  /* 0x0000002404047981 */ /* 0x000f24000c1e1500 */
[----:B----4-:R-:W-:-:S06]  /*3f10*/  HADD2.F32 R22, -RZ, R4.H0_H0 ;  /* 0x20000004ff167230 */ /* 0x010fcc0000004100 */
[----:B------:R-:W0:Y:S01]  /*3f20*/  F2I.S64.TRUNC R22, R22 ;  /* 0x0000001600167311 */ /* 0x000e22000020d900 */
[----:B------:R-:W-:Y:S05]  /*3f30*/  BRA `(.L_x_53933) ;  /* 0x00000ba000007947 */ /* 0x000fea0003800000 */
.L_x_53936:
[----:B------:R-:W-:-:S13]  /*3f40*/  ISETP.NE.AND P0, PT, R0, 0x7, PT ;  /* 0x000000070000780c */ /* 0x000fda0003f05270 */
[----:B------:R-:W-:Y:S05]  /*3f50*/  @!P0 BRA `(.L_x_53938) ;  /* 0x000000b000008947 */ /* 0x000fea0003800000 */
[----:B------:R-:W-:-:S13]  /*3f60*/  ISETP.NE.AND P0, PT, R0, 0x8, PT ;  /* 0x000000080000780c */ /* 0x000fda0003f05270 */
[----:B------:R-:W-:Y:S05]  /*3f70*/  @!P0 BRA `(.L_x_53939) ;  /* 0x0000005000008947 */ /* 0x000fea0003800000 */
[----:B------:R-:W-:-:S13]  /*3f80*/  ISETP.NE.AND P0, PT, R0, 0x9, PT ;  /* 0x000000090000780c */ /* 0x000fda0003f05270 */
[----:B------:R-:W-:Y:S05]  /*3f90*/  @P0 BRA `(.L_x_53932) ;  /* 0x000009b000000947 */ /* 0x000fea0003800000 */
[----:B------:R-:W4:Y:S02]  /*3fa0*/  LDG.E R4, [R4.64] ;  /* 0x0000002404047981 */ /* 0x000f24000c1e1900 */
[----:B----4-:R0:W4:Y:S01]  /*3fb0*/  F2I.S64.TRUNC R22, R4 ;  /* 0x0000000400167311 */ /* 0x010122000020d900 */
[----:B------:R-:W-:Y:S05]  /*3fc0*/  BRA `(.L_x_53933) ;  /* 0x00000b1000007947 */ /* 0x000fea0003800000 */
.L_x_53939:
[----:B------:R-:W4:Y:S02]  /*3fd0*/  LDG.E.U16 R4, [R4.64] ;  /* 0x0000002404047981 */ /* 0x000f24000c1e1500 */
[----:B----4-:R-:W-:-:S06]  /*3fe0*/  HADD2.F32 R22, -RZ, R4.H0_H0 ;  /* 0x20000004ff167230 */ /* 0x010fcc0000004100 */
[----:B------:R-:W0:Y:S01]  /*3ff0*/  F2I.S64.TRUNC R22, R22 ;  /* 0x0000001600167311 */ /* 0x000e22000020d900 */
[----:B------:R-:W-:Y:S05]  /*4000*/  BRA `(.L_x_53933) ;  /* 0x00000ad000007947 */ /* 0x000fea0003800000 */
.L_x_53938:
[----:B------:R-:W4:Y:S02]  /*4010*/  LDG.E.64 R4, [R4.64] ;  /* 0x0000002404047981 */ /* 0x000f24000c1e1b00 */
[----:B----4-:R0:W4:Y:S01]  /*4020*/  F2I.S64.F64.TRUNC R22, R4 ;  /* 0x0000000400167311 */ /* 0x010122000030d900 */
[----:B------:R-:W-:Y:S05]  /*4030*/  BRA `(.L_x_53933) ;  /* 0x00000aa000007947 */ /* 0x000fea0003800000 */
.L_x_53928:
        /* <DEDUP_REMOVED lines=11> */
[----:B------:R-:W-:Y:S01]  /*40f0*/  SEL R22, RZ, 0x1, !P0 ;  /* 0x00000001ff167807 */ /* 0x000fe20004000000 */
[----:B------:R-:W-:Y:S05]  /*4100*/  BRA `(.L_x_53933) ;  /* 0x000009d000007947 */ /* 0x000fea0003800000 */
.L_x_53942:
[----:B------:R-:W4:Y:S02]  /*4110*/  LDG.E.64 R4, [R4.64] ;  /* 0x0000002404047981 */ /* 0x000f24000c1e1b00 */
[----:B----4-:R0:W4:Y:S01]  /*4120*/  F2I.S64.F64.TRUNC R22, R4 ;  /* 0x0000000400167311 */ /* 0x010122000030d900 */
[----:B------:R-:W-:Y:S05]  /*4130*/  BRA `(.L_x_53933) ;  /* 0x000009a000007947 */ /* 0x000fea0003800000 */
.L_x_53941:
        /* <DEDUP_REMOVED lines=25> */
[----:B------:R0:W4:Y:S01]  /*42d0*/  F2I.S64.TRUNC R22, R7 ;  /* 0x0000000700167311 */ /* 0x000122000020d900 */
[----:B------:R-:W-:Y:S05]  /*42e0*/  BRA `(.L_x_53933) ;  /* 0x000007f000007947 */ /* 0x000fea0003800000 */
.L_x_53944:
        /* <DEDUP_REMOVED lines=12> */
[----:B------:R0:W4:Y:S01]  /*43b0*/  F2I.S64.TRUNC R22, R0 ;  /* 0x0000000000167311 */ /* 0x000122000020d900 */
[----:B------:R-:W-:Y:S05]  /*43c0*/  BRA `(.L_x_53933) ;  /* 0x0000071000007947 */ /* 0x000fea0003800000 */
.L_x_53943:
[----:B------:R-:W4:Y:S02]  /*43d0*/  LDG.E.U16 R22, [R4.64] ;  /* 0x0000002404167981 */ /* 0x000f24000c1e1500 */
[----:B----4-:R-:W-:-:S06]  /*43e0*/  PRMT R22, RZ, 0x5410, R22 ;  /* 0x00005410ff167816 */ /* 0x010fcc0000000016 */
[----:B------:R-:W0:Y:S01]  /*43f0*/  F2I.S64.TRUNC R22, R22 ;  /* 0x0000001600167311 */ /* 0x000e22000020d900 */
[----:B------:R-:W-:Y:S05]  /*4400*/  BRA `(.L_x_53933) ;  /* 0x000006d000007947 */ /* 0x000fea0003800000 */
.L_x_53940:
        /* <DEDUP_REMOVED lines=11> */
.L_x_53947:
        /* <DEDUP_REMOVED lines=21> */
.L_x_53951:
[----:B------:R-:W-:Y:S05]  /*4610*/  BSYNC B1 ;  /* 0x0000000000017941 */ /* 0x000fea0003800000 */
.L_x_53950:
[----:B------:R-:W-:Y:S01]  /*4620*/  IMAD.SHL.U32 R3, R3, 0x100000, RZ ;  /* 0x0010000003037824 */ /* 0x000fe200078e00ff */
[----:B------:R-:W-:-:S04]  /*4630*/  LEA R5, R0, 0x3b800000, 0x17 ;  /* 0x3b80000000057811 */ /* 0x000fc800078eb8ff */
[----:B------:R-:W-:Y:S02]  /*4640*/  LOP3.LUT R22, R5, R3, R22, 0xfe, !PT ;  /* 0x0000000305167212 */ /* 0x000fe400078efe16 */
.L_x_53949:
[----:B------:R-:W-:Y:S05]  /*4650*/  BSYNC B0 ;  /* 0x0000000000007941 */ /* 0x000fea0003800000 */
.L_x_53948:
[----:B------:R-:W0:Y:S01]  /*4660*/  F2I.S64.TRUNC R22, R22 ;  /* 0x0000001600167311 */ /* 0x000e22000020d900 */
[----:B------:R-:W-:Y:S05]  /*4670*/  BRA `(.L_x_53933) ;  /* 0x0000046000007947 */ /* 0x000fea0003800000 */
.L_x_53946:
        /* <DEDUP_REMOVED lines=21> */
.L_x_53955:
[----:B------:R-:W-:Y:S05]  /*47d0*/  BSYNC B1 ;  /* 0x0000000000017941 */ /* 0x000fea0003800000 */
.L_x_53954:
[----:B------:R-:W-:Y:S01]  /*47e0*/  IMAD.SHL.U32 R3, R3, 0x200000, RZ ;  /* 0x0020000003037824 */ /* 0x000fe200078e00ff */
[----:B------:R-:W-:-:S04]  /*47f0*/  LEA R5, R0, 0x37800000, 0x17 ;  /* 0x3780000000057811 */ /* 0x000fc800078eb8ff */
[----:B------:R-:W-:Y:S02]  /*4800*/  LOP3.LUT R22, R5, R3, R22, 0xfe, !PT ;  /* 0x0000000305167212 */ /* 0x000fe400078efe16 */
.L_x_53953:
[----:B------:R-:W-:Y:S05]  /*4810*/  BSYNC B0 ;  /* 0x0000000000007941 */ /* 0x000fea0003800000 */
.L_x_53952:
[----:B------:R-:W0:Y:S01]  /*4820*/  F2I.S64.TRUNC R22, R22 ;  /* 0x0000001600167311 */ /* 0x000e22000020d900 */
[----:B------:R-:W-:Y:S05]  /*4830*/  BRA `(.L_x_53933) ;  /* 0x000002a000007947 */ /* 0x000fea0003800000 */
.L_x_53945:
        /* <DEDUP_REMOVED lines=14> */
.L_x_53959:
[----:B------:R-:W-:Y:S05]  /*4920*/  BSYNC B0 ;  /* 0x0000000000007941 */ /* 0x000fea0003800000 */
.L_x_53958:
[----:B------:R-:W0:Y:S01]  /*4930*/  F2I.S64.TRUNC R22, R22 ;  /* 0x0000001600167311 */ /* 0x000e22000020d900 */
[----:B------:R-:W-:Y:S05]  /*4940*/  BRA `(.L_x_53933) ;  /* 0x0000019000007947 */ /* 0x000fea0003800000 */
.L_x_53932:
        /* <DEDUP_REMOVED lines=21> */
.L_x_53957:
[----:B------:R0:W5:Y:S01]  /*4aa0*/  LDG.E.64 R22, [R4.64] ;  /* 0x0000002404167981 */ /* 0x000162000c1e1b00 */
[----:B------:R-:W-:Y:S05]  /*4ab0*/  BRA `(.L_x_53933) ;  /* 0x0000002000007947 */ /* 0x000fea0003800000 */
.L_x_53956:
[----:B------:R0:W5:Y:S01]  /*4ac0*/  LDG.E R22, [R4.64] ;  /* 0x0000002404167981 */ /* 0x000162000c1e1900 */
[----:B------:R-:W-:-:S03]  /*4ad0*/  IMAD.MOV.U32 R23, RZ, RZ, RZ ;  /* 0x000000ffff177224 */ /* 0x000fc600078e00ff */
.L_x_53933:
        /* <DEDUP_REMOVED lines=15> */
[----:B----4-:R-:W-:Y:S01]  /*4bd0*/  SHF.R.S32.HI R17, RZ, 0x1f, R16 ;  /* 0x0000001fff117819 */ /* 0x010fe20000011410 */
[----:B------:R-:W-:Y:S05]  /*4be0*/  BRA `(.L_x_53965) ;  /* 0x00000d8000007947 */ /* 0x000fea0003800000 */
.L_x_53963:
[----:B------:R0:W5:Y:S01]  /*4bf0*/  LDG.E.U8 R16, [R4.64] ;  /* 0x0000002404107981 */ /* 0x000162000c1e1100 */
[----:B------:R-:W-:Y:S01]  /*4c00*/  IMAD.MOV.U32 R17, RZ, RZ, RZ ;  /* 0x000000ffff117224 */ /* 0x000fe200078e00ff */
[----:B------:R-:W-:Y:S05]  /*4c10*/  BRA `(.L_x_53965) ;  /* 0x00000d5000007947 */ /* 0x000fea0003800000 */
.L_x_53962:
        /* <DEDUP_REMOVED lines=8> */
.L_x_53967:
[----:B----4-:R-:W4:Y:S02]  /*4ca0*/  LDG.E R16, [R4.64] ;  /* 0x0000002404107981 */ /* 0x010f24000c1e1900 */
[----:B----4-:R-:W-:Y:S01]  /*4cb0*/  SHF.R.S32.HI R17, RZ, 0x1f, R16 ;  /* 0x0000001fff117819 */ /* 0x010fe20000011410 */
[----:B------:R-:W-:Y:S05]  /*4cc0*/  BRA `(.L_x_53965) ;  /* 0x00000ca000007947 */ /* 0x000fea0003800000 */
.L_x_53966:
[----:B----4-:R-:W4:Y:S02]  /*4cd0*/  LDG.E.S16 R16, [R4.64] ;  /* 0x0000002404107981 */ /* 0x010f24000c1e1700 */
[----:B----4-:R-:W-:Y:S01]  /*4ce0*/  SHF.R.S32.HI R17, RZ, 0x1f, R16 ;  /* 0x0000001fff117819 */ /* 0x010fe20000011410 */
[----:B------:R-:W-:Y:S05]  /*4cf0*/  BRA `(.L_x_53965) ;  /* 0x00000c7000007947 */ /* 0x000fea0003800000 */
.L_x_53961:
[----:B------:R-:W-:-:S13]  /*4d00*/  ISETP.GT.AND P0, PT, R0, 0x6, PT ;  /* 0x000000060000780c */ /* 0x000fda0003f04270 */
[----:B------:R-:W-:Y:S05]  /*4d10*/  @P0 BRA `(.L_x_53968) ;  /* 0x000000b000000947 */ /* 0x000fea0003800000 */
[----:B------:R-:W-:-:S13]  /*4d20*/  ISETP.NE.AND P0, PT, R0, 0x5, PT ;  /* 0x000000050000780c */ /* 0x000fda0003f05270 */
[----:B------:R-:W-:Y:S05]  /*4d30*/  @!P0 BRA `(.L_x_53969) ;  /* 0x0000005000008947 */ /* 0x000fea0003800000 */
[----:B------:R-:W-:-:S13]  /*4d40*/  ISETP.NE.AND P0, PT, R0, 0x6, PT ;  /* 0x000000060000780c */ /* 0x000fda0003f05270 */
[----:B------:R-:W-:Y:S05]  /*4d50*/  @P0 BRA `(.L_x_53964) ;  /* 0x00000a8000000947 */ /* 0x000fea0003800000 */
[----:B----4-:R-:W4:Y:S02]  /*4d60*/  LDG.E R4, [R4.64] ;  /* 0x0000002404047981 */ /* 0x010f24000c1e1900 */
[----:B----4-:R0:W4:Y:S01]  /*4d70*/  F2I.S64.TRUNC R16, R4 ;  /* 0x0000000400107311 */ /* 0x010122000020d900 */
[----:B------:R-:W-:Y:S05]  /*4d80*/  BRA `(.L_x_53965) ;  /* 0x00000be000007947 */ /* 0x000fea0003800000 */
.L_x_53969:
[----:B----4-:R-:W4:Y:S02]  /*4d90*/  LDG.E.U16 R4, [R4.64] ;  /* 0x0000002404047981 */ /* 0x010f24000c1e1500 */
[----:B----4-:R-:W-:-:S06]  /*4da0*/  HADD2.F32 R16, -RZ, R4.H0_H0 ;  /* 0x20000004ff107230 */ /* 0x010fcc0000004100 */
[----:B------:R-:W0:Y:S01]  /*4db0*/  F2I.S64.TRUNC R16, R16 ;  /* 0x0000001000107311 */ /* 0x000e22000020d900 */
[----:B------:R-:W-:Y:S05]  /*4dc0*/  BRA `(.L_x_53965) ;  /* 0x00000ba000007947 */ /* 0x000fea0003800000 */
.L_x_53968:
[----:B------:R-:W-:-:S13]  /*4dd0*/  ISETP.NE.AND P0, PT, R0, 0x7, PT ;  /* 0x000000070000780c */ /* 0x000fda0003f05270 */
[----:B------:R-:W-:Y:S05]  /*4de0*/  @!P0 BRA `(.L_x_53970) ;  /* 0x000000b000008947 */ /* 0x000fea0003800000 */
[----:B------:R-:W-:-:S13]  /*4df0*/  ISETP.NE.AND P0, PT, R0, 0x8, PT ;  /* 0x000000080000780c */ /* 0x000fda0003f05270 */
[----:B------:R-:W-:Y:S05]  /*4e00*/  @!P0 BRA `(.L_x_53971) ;  /* 0x0000005000008947 */ /* 0x000fea0003800000 */
[----:B------:R-:W-:-:S13]  /*4e10*/  ISETP.NE.AND P0, PT, R0, 0x9, PT ;  /* 0x000000090000780c */ /* 0x000fda0003f05270 */
[----:B------:R-:W-:Y:S05]  /*4e20*/  @P0 BRA `(.L_x_53964) ;  /* 0x000009b000000947 */ /* 0x000fea0003800000 */
[----:B----4-:R-:W4:Y:S02]  /*4e30*/  LDG.E R4, [R4.64] ;  /* 0x0000002404047981 */ /* 0x010f24000c1e1900 */
[----:B----4-:R0:W4:Y:S01]  /*4e40*/  F2I.S64.TRUNC R16, R4 ;  /* 0x0000000400107311 */ /* 0x010122000020d900 */
[----:B------:R-:W-:Y:S05]  /*4e50*/  BRA `(.L_x_53965) ;  /* 0x00000b1000007947 */ /* 0x000fea0003800000 */
.L_x_53971:
[----:B----4-:R-:W4:Y:S02]  /*4e60*/  LDG.E.U16 R4, [R4.64] ;  /* 0x0000002404047981 */ /* 0x010f24000c1e1500 */
[----:B----4-:R-:W-:-:S06]  /*4e70*/  HADD2.F32 R16, -RZ, R4.H0_H0 ;  /* 0x20000004ff107230 */ /* 0x010fcc0000004100 */
[----:B------:R-:W0:Y:S01]  /*4e80*/  F2I.S64.TRUNC R16, R16 ;  /* 0x0000001000107311 */ /* 0x000e22000020d900 */
[----:B------:R-:W-:Y:S05]  /*4e90*/  BRA `(.L_x_53965) ;  /* 0x00000ad000007947 */ /* 0x000fea0003800000 */
.L_x_53970:
[----:B----4-:R-:W4:Y:S02]  /*4ea0*/  LDG.E.64 R4, [R4.64] ;  /* 0x0000002404047981 */ /* 0x010f24000c1e1b00 */
[----:B----4-:R0:W4:Y:S01]  /*4eb0*/  F2I.S64.F64.TRUNC R16, R4 ;  /* 0x0000000400107311 */ /* 0x010122000030d900 */
[----:B------:R-:W-:Y:S05]  /*4ec0*/  BRA `(.L_x_53965) ;  /* 0x00000aa000007947 */ /* 0x000fea0003800000 */
.L_x_53960:
        /* <DEDUP_REMOVED lines=11> */
[----:B------:R-:W-:Y:S01]  /*4f80*/  SEL R16, RZ, 0x1, !P0 ;  /* 0x00000001ff107807 */ /* 0x000fe20004000000 */
[----:B------:R-:W-:Y:S05]  /*4f90*/  BRA `(.L_x_53965) ;  /* 0x000009d000007947 */ /* 0x000fea0003800000 */
.L_x_53974:
[----:B----4-:R-:W4:Y:S02]  /*4fa0*/  LDG.E.64 R4, [R4.64] ;  /* 0x0000002404047981 */ /* 0x010f24000c1e1b00 */
[----:B----4-:R0:W4:Y:S01]  /*4fb0*/  F2I.S64.F64.TRUNC R16, R4 ;  /* 0x0000000400107311 */ /* 0x010122000030d900 */
[----:B------:R-:W-:Y:S05]  /*4fc0*/  BRA `(.L_x_53965) ;  /* 0x000009a000007947 */ /* 0x000fea0003800000 */
.L_x_53973:
        /* <DEDUP_REMOVED lines=27> */
.L_x_53976:
        /* <DEDUP_REMOVED lines=14> */
.L_x_53975:
[----:B----4-:R-:W4:Y:S02]  /*5260*/  LDG.E.U16 R16, [R4.64] ;  /* 0x0000002404107981 */ /* 0x010f24000c1e1500 */
[----:B----4-:R-:W-:-:S06]  /*5270*/  PRMT R16, RZ, 0x5410, R16 ;  /* 0x00005410ff107816 */ /* 0x010fcc0000000010 */
[----:B------:R-:W0:Y:S01]  /*5280*/  F2I.S64.TRUNC R16, R16 ;  /* 0x0000001000107311 */ /* 0x000e22000020d900 */
[----:B------:R-:W-:Y:S05]  /*5290*/  BRA `(.L_x_53965) ;  /* 0x000006d000007947 */ /* 0x000fea0003800000 */
.L_x_53972:
        /* <DEDUP_REMOVED lines=11> */
.L_x_53979:
        /* <DEDUP_REMOVED lines=21> */
.L_x_53983:
[----:B------:R-:W-:Y:S05]  /*54a0*/  BSYNC B1 ;  /* 0x0000000000017941 */ /* 0x000fea0003800000 */
.L_x_53982:
[----:B------:R-:W-:Y:S01]  /*54b0*/  IMAD.SHL.U32 R3, R3, 0x100000, RZ ;  /* 0x0010000003037824 */ /* 0x000fe200078e00ff */
[----:B------:R-:W-:-:S04]  /*54c0*/  LEA R5, R0, 0x3b800000, 0x17 ;  /* 0x3b80000000057811 */ /* 0x000fc800078eb8ff */
[----:B------:R-:W-:Y:S02]  /*54d0*/  LOP3.LUT R16, R5, R3, R16, 0xfe, !PT ;  /* 0x0000000305107212 */ /* 0x000fe400078efe10 */
.L_x_53981:
[----:B------:R-:W-:Y:S05]  /*54e0*/  BSYNC B0 ;  /* 0x0000000000007941 */ /* 0x000fea0003800000 */
.L_x_53980:
[----:B------:R-:W0:Y:S01]  /*54f0*/  F2I.S64.TRUNC R16, R16 ;  /* 0x0000001000107311 */ /* 0x000e22000020d900 */
[----:B------:R-:W-:Y:S05]  /*5500*/  BRA `(.L_x_53965) ;  /* 0x0000046000007947 */ /* 0x000fea0003800000 */
.L_x_53978:
        /* <DEDUP_REMOVED lines=21> */
.L_x_53987:
[----:B------:R-:W-:Y:S05]  /*5660*/  BSYNC B1 ;  /* 0x0000000000017941 */ /* 0x000fea0003800000 */
.L_x_53986:
[----:B------:R-:W-:Y:S01]  /*5670*/  IMAD.SHL.U32 R3, R3, 0x200000, RZ ;  /* 0x0020000003037824 */ /* 0x000fe200078e00ff */
[----:B------:R-:W-:-:S04]  /*5680*/  LEA R5, R0, 0x37800000, 0x17 ;  /* 0x3780000000057811 */ /* 0x000fc800078eb8ff */
[----:B------:R-:W-:Y:S02]  /*5690*/  LOP3.LUT R16, R5, R3, R16, 0xfe, !PT ;  /* 0x0000000305107212 */ /* 0x000fe400078efe10 */
.L_x_53985:
[----:B------:R-:W-:Y:S05]  /*56a0*/  BSYNC B0 ;  /* 0x0000000000007941 */ /* 0x000fea0003800000 */
.L_x_53984:
[----:B------:R-:W0:Y:S01]  /*56b0*/  F2I.S64.TRUNC R16, R16 ;  /* 0x0000001000107311 */ /* 0x000e22000020d900 */
[----:B------:R-:W-:Y:S05]  /*56c0*/  BRA `(.L_x_53965) ;  /* 0x000002a000007947 */ /* 0x000fea0003800000 */
.L_x_53977:
        /* <DEDUP_REMOVED lines=14> */
.L_x_53991:
[----:B------:R-:W-:Y:S05]  /*57b0*/  BSYNC B0 ;  /* 0x0000000000007941 */ /* 0x000fea0003800000 */
.L_x_53990:
[----:B------:R-:W0:Y:S01]  /*57c0*/  F2I.S64.TRUNC R16, R16 ;  /* 0x0000001000107311 */ /* 0x000e22000020d900 */
[----:B------:R-:W-:Y:S05]  /*57d0*/  BRA `(.L_x_53965) ;  /* 0x0000019000007947 */ /* 0x000fea0003800000 */
.L_x_53964:
        /* <DEDUP_REMOVED lines=21> */
.L_x_53989:
[----:B------:R0:W5:Y:S01]  /*5930*/  LDG.E.64 R16, [R4.64] ;  /* 0x0000002404107981 */ /* 0x000162000c1e1b00 */
[----:B------:R-:W-:Y:S05]  /*5940*/  BRA `(.L_x_53965) ;  /* 0x0000002000007947 */ /* 0x000fea0003800000 */
.L_x_53988:
[----:B------:R0:W5:Y:S01]  /*5950*/  LDG.E R16, [R4.64] ;  /* 0x0000002404107981 */ /* 0x000162000c1e1900 */
[----:B------:R-:W-:-:S03]  /*5960*/  IMAD.MOV.U32 R17, RZ, RZ, RZ ;  /* 0x000000ffff117224 */ /* 0x000fc600078e00ff */
.L_x_53965:
[----:B------:R-:W-:-:S04]  /*5970*/  IADD3 R2, R2, 0x80, RZ ;  /* 0x0000008002027810 */ /* 0x000fc80007ffe0ff */
.L_x_53927:
[----:B------:R-:W-:Y:S05]  /*5980*/  BSYNC B6 ;  /* 0x0000000000067941 */ /* 0x000fea0003800000 */
.L_x_53926:
        /* <DEDUP_REMOVED lines=22> */
.L_x_53997:
[----:B------:R0:W5:Y:S01]  /*5af0*/  LDG.E.U8 R18, [R4.64] ;  /* 0x0000002404127981 */ /* 0x000162000c1e1100 */
[----:B------:R-:W-:Y:S01]  /*5b00*/  IMAD.MOV.U32 R19, RZ, RZ, RZ ;  /* 0x000000ffff137224 */ /* 0x000fe200078e00ff */
[----:B------:R-:W-:Y:S05]  /*5b10*/  BRA `(.L_x_53999) ;  /* 0x00000d5000007947 */ /* 0x000fea0003800000 */
.L_x_53996:
        /* <DEDUP_REMOVED lines=8> */
.L_x_54001:
[----:B----4-:R-:W4:Y:S02]  /*5ba0*/  LDG.E R18, [R4.64] ;  /* 0x0000002404127981 */ /* 0x010f24000c1e1900 */
[----:B----4-:R-:W-:Y:S01]  /*5bb0*/  SHF.R.S32.HI R19, RZ, 0x1f, R18 ;  /* 0x0000001fff137819 */ /* 0x010fe20000011412 */
[----:B------:R-:W-:Y:S05]  /*5bc0*/  BRA `(.L_x_53999) ;  /* 0x00000ca000007947 */ /* 0x000fea0003800000 */
.L_x_54000:
[----:B----4-:R-:W4:Y:S02]  /*5bd0*/  LDG.E.S16 R18, [R4.64] ;  /* 0x0000002404127981 */ /* 0x010f24000c1e1700 */
[----:B----4-:R-:W-:Y:S01]  /*5be0*/  SHF.R.S32.HI R19, RZ, 0x1f, R18 ;  /* 0x0000001fff137819 */ /* 0x010fe20000011412 */
[----:B------:R-:W-:Y:S05]  /*5bf0*/  BRA `(.L_x_53999) ;  /* 0x00000c7000007947 */ /* 0x000fea0003800000 */
.L_x_53995:
        /* <DEDUP_REMOVED lines=9> */
.L_x_54003:
[----:B----4-:R-:W4:Y:S02]  /*5c90*/  LDG.E.U16 R4, [R4.64] ;  /* 0x0000002404047981 */ /* 0x010f24000c1e1500 */
[----:B----4-:R-:W-:-:S06]  /*5ca0*/  HADD2.F32 R18, -RZ, R4.H0_H0 ;  /* 0x20000004ff127230 */ /* 0x010fcc0000004100 */
[----:B------:R-:W0:Y:S01]  /*5cb0*/  F2I.S64.TRUNC R18, R18 ;  /* 0x0000001200127311 */ /* 0x000e22000020d900 */
[----:B------:R-:W-:Y:S05]  /*5cc0*/  BRA `(.L_x_53999) ;  /* 0x00000ba000007947 */ /* 0x000fea0003800000 */
.L_x_54002:
        /* <DEDUP_REMOVED lines=9> */
.L_x_54005:
[----:B----4-:R-:W4:Y:S02]  /*5d60*/  LDG.E.U16 R4, [R4.64] ;  /* 0x0000002404047981 */ /* 0x010f24000c1e1500 */
[----:B----4-:R-:W-:-:S06]  /*5d70*/  HADD2.F32 R18, -RZ, R4.H0_H0 ;  /* 0x20000004ff127230 */ /* 0x010fcc0000004100 */
[----:B------:R-:W0:Y:S01]  /*5d80*/  F2I.S64.TRUNC R18, R18 ;  /* 0x0000001200127311 */ /* 0x000e22000020d900 */
[----:B------:R-:W-:Y:S05]  /*5d90*/  BRA `(.L_x_53999) ;  /* 0x00000ad000007947 */ /* 0x000fea0003800000 */
.L_x_54004:
[----:B----4-:R-:W4:Y:S02]  /*5da0*/  LDG.E.64 R4, [R4.64] ;  /* 0x0000002404047981 */ /* 0x010f24000c1e1b00 */
[----:B----4-:R0:W4:Y:S01]  /*5db0*/  F2I.S64.F64.TRUNC R18, R4 ;  /* 0x0000000400127311 */ /* 0x010122000030d900 */
[----:B------:R-:W-:Y:S05]  /*5dc0*/  BRA `(.L_x_53999) ;  /* 0x00000aa000007947 */ /* 0x000fea0003800000 */
.L_x_53994:
        /* <DEDUP_REMOVED lines=13> */
.L_x_54008:
[----:B----4-:R-:W4:Y:S02]  /*5ea0*/  LDG.E.64 R4, [R4.64] ;  /* 0x0000002404047981 */ /* 0x010f24000c1e1b00 */
[----:B----4-:R0:W4:Y:S01]  /*5eb0*/  F2I.S64.F64.TRUNC R18, R4 ;  /* 0x0000000400127311 */ /* 0x010122000030d900 */
[----:B------:R-:W-:Y:S05]  /*5ec0*/  BRA `(.L_x_53999) ;  /* 0x000009a000007947 */ /* 0x000fea0003800000 */
.L_x_54007:
        /* <DEDUP_REMOVED lines=27> */
.L_x_54010:
        /* <DEDUP_REMOVED lines=14> */
.L_x_54009:
[----:B----4-:R-:W4:Y:S02]  /*6160*/  LDG.E.U16 R18, [R4.64] ;  /* 0x0000002404127981 */ /* 0x010f24000c1e1500 */
[----:B----4-:R-:W-:-:S06]  /*6170*/  PRMT R18, RZ, 0x5410, R18 ;  /* 0x00005410ff127816 */ /* 0x010fcc0000000012 */
[----:B------:R-:W0:Y:S01]  /*6180*/  F2I.S64.TRUNC R18, R18 ;  /* 0x0000001200127311 */ /* 0x000e22000020d900 */
[----:B------:R-:W-:Y:S05]  /*6190*/  BRA `(.L_x_53999) ;  /* 0x000006d000007947 */ /* 0x000fea0003800000 */
.L_x_54006:
        /* <DEDUP_REMOVED lines=11> */
.L_x_54013:
        /* <DEDUP_REMOVED lines=21> */
.L_x_54017:
[----:B------:R-:W-:Y:S05]  /*63a0*/  BSYNC B1 ;  /* 0x0000000000017941 */ /* 0x000fea0003800000 */
.L_x_54016:
[----:B------:R-:W-:Y:S01]  /*63b0*/  IMAD.SHL.U32 R3, R3, 0x100000, RZ ;  /* 0x0010000003037824 */ /* 0x000fe200078e00ff */
[----:B------:R-:W-:-:S04]  /*63c0*/  LEA R5, R0, 0x3b800000, 0x17 ;  /* 0x3b80000000057811 */ /* 0x000fc800078eb8ff */
[----:B------:R-:W-:Y:S02]  /*63d0*/  LOP3.LUT R18, R5, R3, R18, 0xfe, !PT ;  /* 0x0000000305127212 */ /* 0x000fe400078efe12 */
.L_x_54015:
[----:B------:R-:W-:Y:S05]  /*63e0*/  BSYNC B0 ;  /* 0x0000000000007941 */ /* 0x000fea0003800000 */
.L_x_54014:
[----:B------:R-:W0:Y:S01]  /*63f0*/  F2I.S64.TRUNC R18, R18 ;  /* 0x0000001200127311 */ /* 0x000e22000020d900 */
[----:B------:R-:W-:Y:S05]  /*6400*/  BRA `(.L_x_53999) ;  /* 0x0000046000007947 */ /* 0x000fea0003800000 */
.L_x_54012:
        /* <DEDUP_REMOVED lines=21> */
.L_x_54021:
[----:B------:R-:W-:Y:S05]  /*6560*/  BSYNC B1 ;  /* 0x0000000000017941 */ /* 0x000fea0003800000 */
.L_x_54020:
[----:B------:R-:W-:Y:S01]  /*6570*/  IMAD.SHL.U32 R3, R3, 0x200000, RZ ;  /* 0x0020000003037824 */ /* 0x000fe200078e00ff */
[----:B------:R-:W-:-:S04]  /*6580*/  LEA R5, R0, 0x37800000, 0x17 ;  /* 0x3780000000057811 */ /* 0x000fc800078eb8ff */
[----:B------:R-:W-:Y:S02]  /*6590*/  LOP3.LUT R18, R5, R3, R18, 0xfe, !PT ;  /* 0x0000000305127212 */ /* 0x000fe400078efe12 */
.L_x_54019:
[----:B------:R-:W-:Y:S05]  /*65a0*/  BSYNC B0 ;  /* 0x0000000000007941 */ /* 0x000fea0003800000 */
.L_x_54018:
[----:B------:R-:W0:Y:S01]  /*65b0*/  F2I.S64.TRUNC R18, R18 ;  /* 0x0000001200127311 */ /* 0x000e22000020d900 */
[----:B------:R-:W-:Y:S05]  /*65c0*/  BRA `(.L_x_53999) ;  /* 0x000002a000007947 */ /* 0x000fea0003800000 */
.L_x_54011:
        /* <DEDUP_REMOVED lines=14> */
.L_x_54025:
[----:B------:R-:W-:Y:S05]  /*66b0*/  BSYNC B0 ;  /* 0x0000000000007941 */ /* 0x000fea0003800000 */
.L_x_54024:
[----:B------:R-:W0:Y:S01]  /*66c0*/  F2I.S64.TRUNC R18, R18 ;  /* 0x0000001200127311 */ /* 0x000e22000020d900 */
[----:B------:R-:W-:Y:S05]  /*66d0*/  BRA `(.L_x_53999) ;  /* 0x0000019000007947 */ /* 0x000fea0003800000 */
.L_x_53998:
        /* <DEDUP_REMOVED lines=21> */
.L_x_54023:
[----:B------:R0:W5:Y:S01]  /*6830*/  LDG.E.64 R18, [R4.64] ;  /* 0x0000002404127981 */ /* 0x000162000c1e1b00 */
[----:B------:R-:W-:Y:S05]  /*6840*/  BRA `(.L_x_53999) ;  /* 0x0000002000007947 */ /* 0x000fea0003800000 */
.L_x_54022:
[----:B------:R0:W5:Y:S01]  /*6850*/  LDG.E R18, [R4.64] ;  /* 0x0000002404127981 */ /* 0x000162000c1e1900 */
[----:B------:R-:W-:-:S03]  /*6860*/  IMAD.MOV.U32 R19, RZ, RZ, RZ ;  /* 0x000000ffff137224 */ /* 0x000fc600078e00ff */
.L_x_53999:
        /* <DEDUP_REMOVED lines=17> */
.L_x_54029:
[----:B------:R0:W5:Y:S01]  /*6980*/  LDG.E.U8 R24, [R2.64] ;  /* 0x0000002402187981 */ /* 0x000162000c1e1100 */
[----:B------:R-:W-:Y:S01]  /*6990*/  IMAD.MOV.U32 R25, RZ, RZ, RZ ;  /* 0x000000ffff197224 */ /* 0x000fe200078e00ff */
[----:B------:R-:W-:Y:S05]  /*69a0*/  BRA `(.L_x_53993) ;  /* 0x00000d4000007947 */ /* 0x000fea0003800000 */
.L_x_54028:
        /* <DEDUP_REMOVED lines=8> */
.L_x_54032:
[----:B----4-:R-:W4:Y:S02]  /*6a30*/  LDG.E R24, [R2.64] ;  /* 0x0000002402187981 */ /* 0x010f24000c1e1900 */
[----:B----4-:R-:W-:Y:S01]  /*6a40*/  SHF.R.S32.HI R25, RZ, 0x1f, R24 ;  /* 0x0000001fff197819 */ /* 0x010fe20000011418 */
[----:B------:R-:W-:Y:S05]  /*6a50*/  BRA `(.L_x_53993) ;  /* 0x00000c9000007947 */ /* 0x000fea0003800000 */
.L_x_54031:
[----:B----4-:R-:W4:Y:S02]  /*6a60*/  LDG.E.S16 R24, [R2.64] ;  /* 0x0000002402187981 */ /* 0x010f24000c1e1700 */
[----:B----4-:R-:W-:Y:S01]  /*6a70*/  SHF.R.S32.HI R25, RZ, 0x1f, R24 ;  /* 0x0000001fff197819 */ /* 0x010fe20000011418 */
[----:B------:R-:W-:Y:S05]  /*6a80*/  BRA `(.L_x_53993) ;  /* 0x00000c6000007947 */ /* 0x000fea0003800000 */
.L_x_54027:
        /* <DEDUP_REMOVED lines=9> */
.L_x_54034:
[----:B----4-:R-:W4:Y:S02]  /*6b20*/  LDG.E.U16 R2, [R2.64] ;  /* 0x0000002402027981 */ /* 0x010f24000c1e1500 */
[----:B----4-:R-:W-:-:S06]  /*6b30*/  HADD2.F32 R24, -RZ, R2.H0_H0 ;  /* 0x20000002ff187230 */ /* 0x010fcc0000004100 */
[----:B------:R-:W0:Y:S01]  /*6b40*/  F2I.S64.TRUNC R24, R24 ;  /* 0x0000001800187311 */ /* 0x000e22000020d900 */
[----:B------:R-:W-:Y:S05]  /*6b50*/  BRA `(.L_x_53993) ;  /* 0x00000b9000007947 */ /* 0x000fea0003800000 */
.L_x_54033:
        /* <DEDUP_REMOVED lines=9> */
.L_x_54036:
[----:B----4-:R-:W4:Y:S02]  /*6bf0*/  LDG.E.U16 R2, [R2.64] ;  /* 0x0000002402027981 */ /* 0x010f24000c1e1500 */
[----:B----4-:R-:W-:-:S06]  /*6c00*/  HADD2.F32 R24, -RZ, R2.H0_H0 ;  /* 0x20000002ff187230 */ /* 0x010fcc0000004100 */
[----:B------:R-:W0:Y:S01]  /*6c10*/  F2I.S64.TRUNC R24, R24 ;  /* 0x0000001800187311 */ /* 0x000e22000020d900 */
[----:B------:R-:W-:Y:S05]  /*6c20*/  BRA `(.L_x_53993) ;  /* 0x00000ac000007947 */ /* 0x000fea0003800000 */
.L_x_54035:
[----:B----4-:R-:W4:Y:S02]  /*6c30*/  LDG.E.64 R2, [R2.64] ;  /* 0x0000002402027981 */ /* 0x010f24000c1e1b00 */
[----:B----4-:R0:W4:Y:S01]  /*6c40*/  F2I.S64.F64.TRUNC R24, R2 ;  /* 0x0000000200187311 */ /* 0x010122000030d900 */
[----:B------:R-:W-:Y:S05]  /*6c50*/  BRA `(.L_x_53993) ;  /* 0x00000a9000007947 */ /* 0x000fea0003800000 */
.L_x_54026:
        /* <DEDUP_REMOVED lines=13> */
.L_x_54039:
[----:B----4-:R-:W4:Y:S02]  /*6d30*/  LDG.E.64 R2, [R2.64] ;  /* 0x0000002402027981 */ /* 0x010f24000c1e1b00 */
[----:B----4-:R0:W4:Y:S01]  /*6d40*/  F2I.S64.F64.TRUNC R24, R2 ;  /* 0x0000000200187311 */ /* 0x010122000030d900 */
[----:B------:R-:W-:Y:S05]  /*6d50*/  BRA `(.L_x_53993) ;  /* 0x0000099000007947 */ /* 0x000fea0003800000 */
.L_x_54038:
        /* <DEDUP_REMOVED lines=27> */
.L_x_54041:
[----:B----4-:R-:W4:Y:S02]  /*6f10*/  LDG.E.U8 R2, [R2.64] ;  /* 0x0000002402027981 */ /* 0x010f24000c1e1100 */
        /* <DEDUP_REMOVED lines=11> */
[----:B------:R0:W4:Y:S01]  /*6fd0*/  F2I.S64.TRUNC R24, R4 ;  /* 0x0000000400187311 */ /* 0x000122000020d900 */
[----:B------:R-:W-:Y:S05]  /*6fe0*/  BRA `(.L_x_53993) ;  /* 0x0000070000007947 */ /* 0x000fea0003800000 */
.L_x_54040:
[----:B----4-:R-:W4:Y:S02]  /*6ff0*/  LDG.E.U16 R24, [R2.64] ;  /* 0x0000002402187981 */ /* 0x010f24000c1e1500 */
[----:B----4-:R-:W-:-:S06]  /*7000*/  PRMT R24, RZ, 0x5410, R24 ;  /* 0x00005410ff187816 */ /* 0x010fcc0000000018 */
[----:B------:R-:W0:Y:S01]  /*7010*/  F2I.S64.TRUNC R24, R24 ;  /* 0x0000001800187311 */ /* 0x000e22000020d900 */
[----:B------:R-:W-:Y:S05]  /*7020*/  BRA `(.L_x_53993) ;  /* 0x000006c000007947 */ /* 0x000fea0003800000 */
.L_x_54037:
        /* <DEDUP_REMOVED lines=11> */
.L_x_54044:
        /* <DEDUP_REMOVED lines=21> */
.L_x_54048:
[----:B------:R-:W-:Y:S05]  /*7230*/  BSYNC B1 ;  /* 0x0000000000017941 */ /* 0x000fea0003800000 */
.L_x_54047:
[----:B------:R-:W-:Y:S01]  /*7240*/  IMAD.SHL.U32 R2, R2, 0x100000, RZ ;  /* 0x0010000002027824 */ /* 0x000fe200078e00ff */
[----:B------:R-:W-:-:S04]  /*7250*/  LEA R3, R0, 0x3b800000, 0x17 ;  /* 0x3b80000000037811 */ /* 0x000fc800078eb8ff */
[----:B------:R-:W-:Y:S02]  /*7260*/  LOP3.LUT R24, R3, R2, R24, 0xfe, !PT ;  /* 0x0000000203187212 */ /* 0x000fe400078efe18 */
.L_x_54046:
[----:B------:R-:W-:Y:S05]  /*7270*/  BSYNC B0 ;  /* 0x0000000000007941 */ /* 0x000fea0003800000 */
.L_x_54045:
[----:B------:R-:W0:Y:S01]  /*7280*/  F2I.S64.TRUNC R24, R24 ;  /* 0x0000001800187311 */ /* 0x000e22000020d900 */
[----:B------:R-:W-:Y:S05]  /*7290*/  BRA `(.L_x_53993) ;  /* 0x0000045000007947 */ /* 0x000fea0003800000 */
.L_x_54043:
        /* <DEDUP_REMOVED lines=21> */
.L_x_54052:
[----:B------:R-:W-:Y:S05]  /*73f0*/  BSYNC B1 ;  /* 0x0000000000017941 */ /* 0x000fea0003800000 */
.L_x_54051:
[----:B------:R-:W-:Y:S01]  /*7400*/  IMAD.SHL.U32 R2, R2, 0x200000, RZ ;  /* 0x0020000002027824 */ /* 0x000fe200078e00ff */
[----:B------:R-:W-:-:S04]  /*7410*/  LEA R3, R0, 0x37800000, 0x17 ;  /* 0x3780000000037811 */ /* 0x000fc800078eb8ff */
[----:B------:R-:W-:Y:S02]  /*7420*/  LOP3.LUT R24, R3, R2, R24, 0xfe, !PT ;  /* 0x0000000203187212 */ /* 0x000fe400078efe18 */
.L_x_54050:
[----:B------:R-:W-:Y:S05]  /*7430*/  BSYNC B0 ;  /* 0x0000000000007941 */ /* 0x000fea0003800000 */
.L_x_54049:
[----:B------:R-:W0:Y:S01]  /*7440*/  F2I.S64.TRUNC R24, R24 ;  /* 0x0000001800187311 */ /* 0x000e22000020d900 */
[----:B------:R-:W-:Y:S05]  /*7450*/  BRA `(.L_x_53993) ;  /* 0x0000029000007947 */ /* 0x000fea0003800000 */
.L_x_54042:
        /* <DEDUP_REMOVED lines=14> */
.L_x_54056:
[----:B------:R-:W-:Y:S05]  /*7540*/  BSYNC B0 ;  /* 0x0000000000007941 */ /* 0x000fea0003800000 */
.L_x_54055:
[----:B------:R-:W0:Y:S01]  /*7550*/  F2I.S64.TRUNC R24, R24 ;  /* 0x0000001800187311 */ /* 0x000e22000020d900 */
[----:B------:R-:W-:Y:S05]  /*7560*/  BRA `(.L_x_53993) ;  /* 0x0000018000007947 */ /* 0x000fea0003800000 */
.L_x_54030:
        /* <DEDUP_REMOVED lines=20> */
.L_x_54054:
[----:B------:R0:W5:Y:S01]  /*76b0*/  LDG.E.64 R24, [R2.64] ;  /* 0x0000002402187981 */ /* 0x000162000c1e1b00 */
[----:B------:R-:W-:Y:S05]  /*76c0*/  BRA `(.L_x_53993) ;  /* 0x0000002000007947 */ /* 0x000fea0003800000 */
.L_x_54053:
[----:B------:R0:W5:Y:S01]  /*76d0*/  LDG.E R24, [R2.64] ;  /* 0x0000002402187981 */ /* 0x000162000c1e1900 */
[----:B------:R-:W-:-:S03]  /*76e0*/  IMAD.MOV.U32 R25, RZ, RZ, RZ ;  /* 0x000000ffff197224 */ /* 0x000fc600078e00ff */
.L_x_53993:
[----:B------:R-:W-:Y:S05]  /*76f0*/  BSYNC B6 ;  /* 0x0000000000067941 */ /* 0x000fea0003800000 */
.L_x_53992:
[----:B------:R-:W4:Y:S01]  /*7700*/  S2R R35, SR_TID.X ;  /* 0x0000000000237919 */ /* 0x000f220000002100 */
[----:B------:R-:W-:Y:S01]  /*7710*/  BSSY B0, `(.L_x_54057) ;  /* 0x0000049000007945 */ /* 0x000fe20003800000 */
[----:B----4-:R-:W-:-:S13]  /*7720*/  ISETP.GE.AND P2, PT, R35, R34, PT ;  /* 0x000000222300720c */ /* 0x010fda0003f46270 */
[----:B------:R-:W-:Y:S05]  /*7730*/  @P2 BRA `(.L_x_54058) ;  /* 0x0000046000002947 */ /* 0x000fea0003800000 */
[----:B--2--5:R-:W-:-:S13]  /*7740*/  ISETP.GE.AND P0, PT, R29, RZ, PT ;  /* 0x000000ff1d00720c */ /* 0x024fda0003f06270 */
[----:B------:R-:W-:Y:S05]  /*7750*/  @!P0 BRA `(.L_x_54059) ;  /* 0x0000035000008947 */ /* 0x000fea0003800000 */
[----:B------:R-:W-:Y:S01]  /*7760*/  ISETP.NE.U32.AND P0, PT, R28, RZ, PT ;  /* 0x000000ff1c00720c */ /* 0x000fe20003f05070 */
[----:B------:R-:W-:Y:S01]  /*7770*/  BSSY B1, `(.L_x_54060) ;  /* 0x0000032000017945 */ /* 0x000fe20003800000 */
[----:B0-----:R-:W-:Y:S02]  /*7780*/  IMAD.MOV.U32 R2, RZ, RZ, 0x1 ;  /* 0x00000001ff027424 */ /* 0x001fe400078e00ff */
[----:B------:R-:W-:Y:S01]  /*7790*/  ISETP.NE.AND.EX P0, PT, R29, RZ, PT, P0 ;  /* 0x000000ff1d00720c */ /* 0x000fe20003f05300 */
[----:B------:R-:W-:-:S12]  /*77a0*/  IMAD.MOV.U32 R5, RZ, RZ, RZ ;  /* 0x000000ffff057224 */ /* 0x000fd800078e00ff */
[----:B------:R-:W-:Y:S05]  /*77b0*/  @!P0 BRA `(.L_x_54061) ;  /* 0x000002d000008947 */ /* 0x000fea0003800000 */
[----:B------:R-:W-:Y:S01]  /*77c0*/  LOP3.LUT R0, R28, 0x1, RZ, 0xc0, !PT ;  /* 0x000000011c007812 */ /* 0x000fe200078ec0ff */
[----:B------:R-:W-:-:S03]  /*77d0*/  IMAD R7, R31, R30, RZ ;  /* 0x0000001e1f077224 */ /* 0x000fc600078e02ff */
        /* <DEDUP_REMOVED lines=13> */
[----:B------:R-:W-:-:S04]  /*78b0*/  IMAD.WIDE.U32 R30, R30, R30, RZ ;  /* 0x0000001e1e1e7225 */ /* 0x000fc800078e00ff */
[----:B------:R-:W-:Y:S05]  /*78c0*/  @!P1 BRA `(.L_x_54061) ;  /* 0x000001c000009947 */ /* 0x000fea0003800000 */
[----:B------:R-:W-:Y:S01]  /*78d0*/  SHF.R.S64 R3, R6, 0x1, R29 ;  /* 0x0000000106037819 */ /* 0x000fe2000000101d */
[----:B------:R-:W-:Y:S01]  /*78e0*/  IMAD.IADD R0, R31, 0x1, R7 ;  /* 0x000000011f007824 */ /* 0x000fe200078e0207 */
[----:B------:R-:W-:Y:S01]  /*78f0*/  SHF.R.S32.HI R6, RZ, 0x1, R29 ;  /* 0x00000001ff067819 */ /* 0x000fe2000001141d */
[----:B------:R-:W-:Y:S02]  /*7900*/  IMAD.MOV.U32 R4, RZ, RZ, R30 ;  /* 0x000000ffff047224 */ /* 0x000fe400078e001e */
.L_x_54062:
[C---:B------:R-:W-:Y:S02]  /*7910*/  LOP3.LUT R7, R3.reuse, 0x1, RZ, 0xc0, !PT ;  /* 0x0000000103077812 */ /* 0x040fe400078ec0ff */
[----:B------:R-:W-:Y:S02]  /*7920*/  IADD3 R10, P1, R3, 0x1, RZ ;  /* 0x00000001030a7810 */ /* 0x000fe40007f3e0ff */
[----:B------:R-:W-:-:S04]  /*7930*/  ISETP.NE.U32.AND P0, PT, R7, 0x1, PT ;  /* 0x000000010700780c */ /* 0x000fc80003f05070 */
[----:B------:R-:W-:-:S04]  /*7940*/  ISETP.NE.U32.AND.EX P0, PT, RZ, RZ, PT, P0 ;  /* 0x000000ffff00720c */ /* 0x000fc80003f05100 */
[----:B------:R-:W-:Y:S02]  /*7950*/  SEL R7, R0, RZ, !P0 ;  /* 0x000000ff00077207 */ /* 0x000fe40004000000 */
[----:B------:R-:W-:Y:S02]  /*7960*/  SEL R9, R4, 0x1, !P0 ;  /* 0x0000000104097807 */ /* 0x000fe40004000000 */
[----:B------:R-:W-:Y:S01]  /*7970*/  ISETP.GE.U32.AND P0, PT, R10, 0x3, PT ;  /* 0x000000030a00780c */ /* 0x000fe20003f06070 */
[----:B------:R-:W-:Y:S02]  /*7980*/  IMAD R8, R7, R2, RZ ;  /* 0x0000000207087224 */ /* 0x000fe400078e02ff */
[----:B------:R-:W-:Y:S02]  /*7990*/  IMAD R7, R0, R4, RZ ;  /* 0x0000000400077224 */ /* 0x000fe400078e02ff */
[----:B------:R-:W-:Y:S02]  /*79a0*/  IMAD R11, R5, R9, R8 ;  /* 0x00000009050b7224 */ /* 0x000fe400078e0208 */
[----:B------:R-:W-:-:S02]  /*79b0*/  IMAD R13, R4, R0, R7 ;  /* 0x00000000040d7224 */ /* 0x000fc400078e0207 */
[----:B------:R-:W-:Y:S01]  /*79c0*/  IMAD.X R0, RZ, RZ, R6, P1 ;  /* 0x000000ffff007224 */ /* 0x000fe200008e0606 */
[----:B------:R-:W-:Y:S01]  /*79d0*/  LEA.HI R7, P1, R6, R3, RZ, 0x1 ;  /* 0x0000000306077211 */ /* 0x000fe200078308ff */
[----:B------:R-:W-:-:S03]  /*79e0*/  IMAD.WIDE.U32 R4, R4, R4, RZ ;  /* 0x0000000404047225 */ /* 0x000fc600078e00ff */
[----:B------:R-:W-:Y:S01]  /*79f0*/  ISETP.GE.U32.AND.EX P0, PT, R0, RZ, PT, P0 ;  /* 0x000000ff0000720c */ /* 0x000fe20003f06100 */
[----:B------:R-:W-:Y:S02]  /*7a00*/  IMAD.X R8, RZ, RZ, R6, P1 ;  /* 0x000000ffff087224 */ /* 0x000fe400008e0606 */
[----:B------:R-:W-:-:S03]  /*7a10*/  IMAD.WIDE.U32 R2, R9, R2, RZ ;  /* 0x0000000209027225 */ /* 0x000fc600078e00ff */
[--C-:B------:R-:W-:Y:S01]  /*7a20*/  SHF.R.S64 R6, R7, 0x1, R8.reuse ;  /* 0x0000000107067819 */ /* 0x100fe20000001008 */
[----:B------:R-:W-:Y:S01]  /*7a30*/  IMAD.IADD R0, R5, 0x1, R13 ;  /* 0x0000000105007824 */ /* 0x000fe200078e020d */
[----:B------:R-:W-:Y:S01]  /*7a40*/  SHF.R.S32.HI R7, RZ, 0x1, R8 ;  /* 0x00000001ff077819 */ /* 0x000fe20000011408 */
[----:B------:R-:W-:Y:S02]  /*7a50*/  IMAD.IADD R5, R3, 0x1, R11 ;  /* 0x0000000103057824 */ /* 0x000fe400078e020b */
[----:B------:R-:W-:Y:S02]  /*7a60*/  IMAD.MOV.U32 R3, RZ, RZ, R6 ;  /* 0x000000ffff037224 */ /* 0x000fe400078e0006 */
[----:B------:R-:W-:Y:S01]  /*7a70*/  IMAD.MOV.U32 R6, RZ, RZ, R7 ;  /* 0x000000ffff067224 */ /* 0x000fe200078e0007 */
[----:B------:R-:W-:Y:S05]  /*7a80*/  @P0 BRA `(.L_x_54062) ;  /* 0xfffffe8000000947 */ /* 0x000fea000383ffff */
.L_x_54061:
[----:B------:R-:W-:Y:S05]  /*7a90*/  BSYNC B1 ;  /* 0x0000000000017941 */ /* 0x000fea0003800000 */
.L_x_54060:
[----:B------:R-:W-:Y:S05]  /*7aa0*/  BRA `(.L_x_54058) ;  /* 0x000000f000007947 */ /* 0x000fea0003800000 */
.L_x_54059:
[----:B------:R-:W-:Y:S01]  /*7ab0*/  ISETP.NE.U32.AND P0, PT, R30, 0x1, PT ;  /* 0x000000011e00780c */ /* 0x000fe20003f05070 */
[----:B0-----:R-:W-:Y:S02]  /*7ac0*/  IMAD.MOV.U32 R2, RZ, RZ, 0x1 ;  /* 0x00000001ff027424 */ /* 0x001fe400078e00ff */
[----:B------:R-:W-:Y:S01]  /*7ad0*/  IMAD.MOV.U32 R5, RZ, RZ, RZ ;  /* 0x000000ffff057224 */ /* 0x000fe200078e00ff */
[----:B------:R-:W-:-:S13]  /*7ae0*/  ISETP.NE.AND.EX P0, PT, R31, RZ, PT, P0 ;  /* 0x000000ff1f00720c */ /* 0x000fda0003f05300 */
        /* <DEDUP_REMOVED lines=11> */
.L_x_54058:
[----:B------:R-:W-:Y:S05]  /*7ba0*/  BSYNC B0 ;  /* 0x0000000000007941 */ /* 0x000fea0003800000 */
.L_x_54057:
[----:B--2--5:R-:W-:Y:S01]  /*7bb0*/  IADD3 R29, R35, 0x80, RZ ;  /* 0x00000080231d7810 */ /* 0x024fe20007ffe0ff */
[----:B------:R-:W-:Y:S01]  /*7bc0*/  BSSY B0, `(.L_x_54063) ;  /* 0x0000046000007945 */ /* 0x000fe20003800000 */
[----:B0-----:R-:W-:Y:S02]  /*7bd0*/  IMAD.MOV.U32 R4, RZ, RZ, R2 ;  /* 0x000000ffff047224 */ /* 0x001fe400078e0002 */
[----:B------:R-:W-:-:S13]  /*7be0*/  ISETP.GE.AND P0, PT, R29, R34, PT ;  /* 0x000000221d00720c */ /* 0x000fda0003f06270 */
[----:B------:R-:W-:Y:S05]  /*7bf0*/  @P0 BRA `(.L_x_54064) ;  /* 0x0000042000000947 */ /* 0x000fea0003800000 */
[----:B---3--:R-:W-:-:S13]  /*7c00*/  ISETP.GE.AND P0, PT, R27, RZ, PT ;  /* 0x000000ff1b00720c */ /* 0x008fda0003f06270 */
[----:B------:R-:W-:Y:S05]  /*7c10*/  @!P0 BRA `(.L_x_54065) ;  /* 0x0000032000008947 */ /* 0x000fea0003800000 */
[----:B------:R-:W-:Y:S01]  /*7c20*/  ISETP.NE.U32.AND P0, PT, R26, RZ, PT ;  /* 0x000000ff1a00720c */ /* 0x000fe20003f05070 */
[----:B------:R-:W-:Y:S01]  /*7c30*/  BSSY B1, `(.L_x_54066) ;  /* 0x000002f000017945 */ /* 0x000fe20003800000 */
[----:B------:R-:W-:Y:S02]  /*7c40*/  IMAD.MOV.U32 R2, RZ, RZ, 0x1 ;  /* 0x00000001ff027424 */ /* 0x000fe400078e00ff */
[----:B------:R-:W-:Y:S01]  /*7c50*/  ISETP.NE.AND.EX P0, PT, R27, RZ, PT, P0 ;  /* 0x000000ff1b00720c */ /* 0x000fe20003f05300 */
[----:B------:R-:W-:-:S12]  /*7c60*/  IMAD.MOV.U32 R3, RZ, RZ, RZ ;  /* 0x000000ffff037224 */ /* 0x000fd800078e00ff */
        /* <DEDUP_REMOVED lines=10> */
[----:B------:R-:W-:-:S02]  /*7d10*/  SEL R7, R33, RZ, !P0 ;  /* 0x000000ff21077207 */ /* 0x000fc40004000000 */
[----:B------:R-:W-:Y:S01]  /*7d20*/  ISETP.GE.U32.AND.EX P1, PT, R6, RZ, PT, P1 ;  /* 0x000000ff0600720c */ /* 0x000fe20003f26110 */
[----:B------:R-:W-:Y:S01]  /*7d30*/  IMAD.WIDE.U32 R2, R2, 0x1, RZ ;  /* 0x0000000102027825 */ /* 0x000fe200078e00ff */
[----:B------:R-:W-:-:S03]  /*7d40*/  LEA.HI R0, P3, R27, R26, RZ, 0x1 ;  /* 0x0000001a1b007211 */ /* 0x000fc600078708ff */
[----:B------:R-:W-:Y:S02]  /*7d50*/  IMAD.IADD R3, R3, 0x1, R7 ;  /* 0x0000000103037824 */ /* 0x000fe400078e0207 */
[----:B------:R-:W-:Y:S02]  /*7d60*/  IMAD.X R9, RZ, RZ, R27, P3 ;  /* 0x000000ffff097224 */ /* 0x000fe400018e061b */
[----:B------:R-:W-:-:S04]  /*7d70*/  IMAD.WIDE.U32 R6, R32, R32, RZ ;  /* 0x0000002020067225 */ /* 0x000fc800078e00ff */
[----:B------:R-:W-:Y:S05]  /*7d80*/  @!P1 BRA `(.L_x_54067) ;  /* 0x0000019000009947 */ /* 0x000fea0003800000 */
[----:B------:R-:W-:Y:S01]  /*7d90*/  SHF.R.S64 R0, R0, 0x1, R9 ;  /* 0x0000000100007819 */ /* 0x000fe20000001009 */
[----:B------:R-:W-:Y:S01]  /*7da0*/  IMAD.IADD R7, R7, 0x1, R11 ;  /* 0x0000000107077824 */ /* 0x000fe200078e020b */
[----:B------:R-:W-:Y:S02]  /*7db0*/  SHF.R.S32.HI R9, RZ, 0x1, R9 ;  /* 0x00000001ff097819 */ /* 0x000fe40000011409 */
.L_x_54068:
        /* <DEDUP_REMOVED lines=10> */
[C---:B------:R-:W-:Y:S01]  /*7e60*/  SEL R8, R6.reuse, 0x1, !P1 ;  /* 0x0000000106087807 */ /* 0x040fe20004800000 */
[----:B------:R-:W-:Y:S01]  /*7e70*/  IMAD.WIDE.U32 R6, R6, R6, RZ ;  /* 0x0000000606067225 */ /* 0x000fe200078e00ff */
[----:B------:R-:W-:-:S03]  /*7e80*/  LEA.HI R0, P1, R9, R0, RZ, 0x1 ;  /* 0x0000000009007211 */ /* 0x000fc600078308ff */
[----:B------:R-:W-:Y:S02]  /*7e90*/  IMAD R11, R11, R2, RZ ;  /* 0x000000020b0b7224 */ /* 0x000fe400078e02ff */
[----:B------:R-:W-:Y:S02]  /*7ea0*/  IMAD.X R9, RZ, RZ, R9, P1 ;  /* 0x000000ffff097224 */ /* 0x000fe400008e0609 */
[----:B------:R-:W-:Y:S02]  /*7eb0*/  IMAD R11, R3, R8, R11 ;  /* 0x00000008030b7224 */ /* 0x000fe400078e020b */
[----:B------:R-:W-:Y:S01]  /*7ec0*/  IMAD.WIDE.U32 R2, R8, R2, RZ ;  /* 0x0000000208027225 */ /* 0x000fe200078e00ff */
[--C-:B------:R-:W-:Y:S02]  /*7ed0*/  SHF.R.S64 R0, R0, 0x1, R9.reuse ;  /* 0x0000000100007819 */ /* 0x100fe40000001009 */
[----:B------:R-:W-:Y:S01]  /*7ee0*/  SHF.R.S32.HI R9, RZ, 0x1, R9 ;  /* 0x00000001ff097819 */ /* 0x000fe20000011409 */
[----:B------:R-:W-:-:S02]  /*7ef0*/  IMAD.IADD R7, R7, 0x1, R13 ;  /* 0x0000000107077824 */ /* 0x000fc400078e020d */
[----:B------:R-:W-:Y:S01]  /*7f00*/  IMAD.IADD R3, R3, 0x1, R11 ;  /* 0x0000000103037824 */ /* 0x000fe200078e020b */
[----:B------:R-:W-:Y:S05]  /*7f10*/  @P0 BRA `(.L_x_54068) ;  /* 0xfffffea000000947 */ /* 0x000fea000383ffff */
.L_x_54067:
[----:B------:R-:W-:Y:S05]  /*7f20*/  BSYNC B1 ;  /* 0x0000000000017941 */ /* 0x000fea0003800000 */
.L_x_54066:
[----:B------:R-:W-:Y:S05]  /*7f30*/  BRA `(.L_x_54064) ;  /* 0x000000e000007947 */ /* 0x000fea0003800000 */
.L_x_54065:
[----:B-1----:R-:W-:Y:S01]  /*7f40*/  ISETP.NE.U32.AND P0, PT, R32, 0x1, PT ;  /* 0x000000012000780c */ /* 0x002fe20003f05070 */
[----:B------:R-:W-:Y:S02]  /*7f50*/  IMAD.MOV.U32 R2, RZ, RZ, 0x1 ;  /* 0x00000001ff027424 */ /* 0x000fe400078e00ff */
        /* <DEDUP_REMOVED lines=9> */
[----:B------:R-:W-:Y:S02]  /*7ff0*/  @!P0 SEL R2, R2, 0xffffffff, P1 ;  /* 0xffffffff02028807 */ /* 0x000fe40000800000 */
[----:B------:R-:W-:Y:S01]  /*8000*/  @!P0 SEL R3, RZ, 0xffffffff, P1 ;  /* 0xffffffffff038807 */ /* 0x000fe20000800000 */
[----:B------:R-:W-:Y:S02]  /*8010*/  @P0 CS2R R2, SRZ ;  /* 0x0000000000020805 */ /* 0x000fe4000001ff00 */
.L_x_54064:
[----:B------:R-:W-:Y:S05]  /*8020*/  BSYNC B0 ;  /* 0x0000000000007941 */ /* 0x000fea0003800000 */
.L_x_54063:
[----:B------:R-:W-:Y:S01]  /*8030*/  IADD3 R7, R35, 0x100, RZ ;  /* 0x0000010023077810 */ /* 0x000fe20007ffe0ff */
[----:B------:R-:W-:Y:S01]  /*8040*/  BSSY B0, `(.L_x_54069) ;  /* 0x000004c000007945 */ /* 0x000fe20003800000 */
[----:B---3--:R-:W-:Y:S02]  /*8050*/  IMAD.MOV.U32 R26, RZ, RZ, R2 ;  /* 0x000000ffff1a7224 */ /* 0x008fe400078e0002 */
[----:B------:R-:W-:Y:S01]  /*8060*/  ISETP.GE.AND P0, PT, R7, R34, PT ;  /* 0x000000220700720c */ /* 0x000fe20003f06270 */
[----:B------:R-:W-:-:S12]  /*8070*/  IMAD.MOV.U32 R27, RZ, RZ, R3 ;  /* 0x000000ffff1b7224 */ /* 0x000fd800078e0003 */
[----:B------:R-:W-:Y:S05]  /*8080*/  @P0 BRA `(.L_x_54070) ;  /* 0x0000047000000947 */ /* 0x000fea0003800000 */
[----:B------:R-:W-:-:S13]  /*8090*/  ISETP.GE.AND P0, PT, R17, RZ, PT ;  /* 0x000000ff1100720c */ /* 0x000fda0003f06270 */
        /* <DEDUP_REMOVED lines=29> */
.L_x_54074:
        /* <DEDUP_REMOVED lines=24> */
.L_x_54073:
[----:B------:R-:W-:Y:S05]  /*83f0*/  BSYNC B1 ;  /* 0x0000000000017941 */ /* 0x000fea0003800000 */
.L_x_54072:
[----:B------:R-:W-:Y:S05]  /*8400*/  BRA `(.L_x_54070) ;  /* 0x000000f000007947 */ /* 0x000fea0003800000 */
.L_x_54071:
[----:B------:R-:W-:Y:S01]  /*8410*/  ISETP.NE.U32.AND P0, PT, R22, 0x1, PT ;  /* 0x000000011600780c */ /* 0x000fe20003f05070 */
[----:B------:R-:W-:-:S02]  /*8420*/  IMAD.MOV.U32 R0, RZ, RZ, 0x1 ;  /* 0x00000001ff007424 */ /* 0x000fc400078e00ff */
        /* <DEDUP_REMOVED lines=13> */
.L_x_54070:
[----:B------:R-:W-:Y:S05]  /*8500*/  BSYNC B0 ;  /* 0x0000000000007941 */ /* 0x000fea0003800000 */
.L_x_54069:
[----:B------:R-:W-:Y:S01]  /*8510*/  IADD3 R7, R35, 0x180, RZ ;  /* 0x0000018023077810 */ /* 0x000fe20007ffe0ff */
[----:B------:R-:W-:Y:S01]  /*8520*/  BSSY B0, `(.L_x_54075) ;  /* 0x000004c000007945 */ /* 0x000fe20003800000 */
[----:B------:R-:W-:Y:S02]  /*8530*/  IMAD.MOV.U32 R16, RZ, RZ, R0 ;  /* 0x000000ffff107224 */ /* 0x000fe400078e0000 */
        /* <DEDUP_REMOVED lines=33> */
.L_x_54080:
        /* <DEDUP_REMOVED lines=24> */
.L_x_54079:
[----:B------:R-:W-:Y:S05]  /*88d0*/  BSYNC B1 ;  /* 0x0000000000017941 */ /* 0x000fea0003800000 */
.L_x_54078:
[----:B------:R-:W-:Y:S05]  /*88e0*/  BRA `(.L_x_54076) ;  /* 0x000000f000007947 */ /* 0x000fea0003800000 */
.L_x_54077:
        /* <DEDUP_REMOVED lines=15> */
.L_x_54076:
[----:B------:R-:W-:Y:S05]  /*89e0*/  BSYNC B0 ;  /* 0x0000000000007941 */ /* 0x000fea0003800000 */
.L_x_54075:
[----:B------:R-:W0:Y:S01]  /*89f0*/  LDC.U8 R22, c[0x0][0x198] ;  /* 0x00006600ff167b82 */ /* 0x000e220000000000 */
[----:B------:R-:W-:Y:S01]  /*8a00*/  BSSY B6, `(.L_x_54081) ;  /* 0x0000104000067945 */ /* 0x000fe20003800000 */
[----:B------:R-:W-:Y:S02]  /*8a10*/  IMAD.MOV.U32 R18, RZ, RZ, R0 ;  /* 0x000000ffff127224 */ /* 0x000fe400078e0000 */
[----:B------:R-:W-:Y:S01]  /*8a20*/  IMAD.MOV.U32 R19, RZ, RZ, R3 ;  /* 0x000000ffff137224 */ /* 0x000fe200078e0003 */
        /* <DEDUP_REMOVED lines=19> */
.L_x_54086:
[----:B------:R0:W-:Y:S01]  /*8b60*/  STG.E.U8 [R2.64], R4 ;  /* 0x0000000402007986 */ /* 0x0001e2000c101124 */
[----:B------:R-:W-:Y:S01]  /*8b70*/  IMAD.MOV.U32 R35, RZ, RZ, R29 ;  /* 0x000000ffff237224 */ /* 0x000fe200078e001d */
[----:B------:R-:W-:Y:S05]  /*8b80*/  BRA `(.L_x_54082) ;  /* 0x00000eb000007947 */ /* 0x000fea0003800000 */
.L_x_54085:
        /* <DEDUP_REMOVED lines=9> */
.L_x_54089:
[----:B------:R0:W-:Y:S01]  /*8c20*/  STG.E [R2.64], R4 ;  /* 0x0000000402007986 */ /* 0x0001e2000c101924 */
[----:B------:R-:W-:Y:S01]  /*8c30*/  IMAD.MOV.U32 R35, RZ, RZ, R29 ;  /* 0x000000ffff237224 */ /* 0x000fe200078e001d */
[----:B------:R-:W-:Y:S05]  /*8c40*/  BRA `(.L_x_54082) ;  /* 0x00000df000007947 */ /* 0x000fea0003800000 */
.L_x_54088:
[----:B------:R0:W-:Y:S01]  /*8c50*/  STG.E.U16 [R2.64], R4 ;  /* 0x0000000402007986 */ /* 0x0001e2000c101524 */
[----:B------:R-:W-:Y:S01]  /*8c60*/  IMAD.MOV.U32 R35, RZ, RZ, R29 ;  /* 0x000000ffff237224 */ /* 0x000fe200078e001d */
[----:B------:R-:W-:Y:S05]  /*8c70*/  BRA `(.L_x_54082) ;  /* 0x00000dc000007947 */ /* 0x000fea0003800000 */
.L_x_54084:
[----:B------:R-:W-:-:S13]  /*8c80*/  ISETP.GT.AND P0, PT, R0, 0x6, PT ;  /* 0x000000060000780c */ /* 0x000fda0003f04270 */
[----:B------:R-:W-:Y:S05]  /*8c90*/  @P0 BRA `(.L_x_54090) ;  /* 0x000000d000000947 */ /* 0x000fea0003800000 */
[----:B------:R-:W-:-:S13]  /*8ca0*/  ISETP.NE.AND P0, PT, R0, 0x5, PT ;  /* 0x000000050000780c */ /* 0x000fda0003f05270 */
[----:B------:R-:W-:Y:S05]  /*8cb0*/  @!P0 BRA `(.L_x_54091) ;  /* 0x0000006000008947 */ /* 0x000fea0003800000 */
[----:B------:R-:W-:-:S13]  /*8cc0*/  ISETP.NE.AND P0, PT, R0, 0x6, PT ;  /* 0x000000060000780c */ /* 0x000fda0003f05270 */
[----:B------:R-:W-:Y:S05]  /*8cd0*/  @P0 BRA `(.L_x_54087) ;  /* 0x00000bc000000947 */ /* 0x000fea0003800000 */
[----:B------:R-:W0:Y:S01]  /*8ce0*/  I2F.S64 R5, R4 ;  /* 0x0000000400057312 */ /* 0x000e220000301400 */
[----:B------:R-:W-:Y:S01]  /*8cf0*/  IMAD.MOV.U32 R35, RZ, RZ, R29 ;  /* 0x000000ffff237224 */ /* 0x000fe200078e001d */
[----:B0-----:R0:W-:Y:S01]  /*8d00*/  STG.E [R2.64], R5 ;  /* 0x0000000502007986 */ /* 0x0011e2000c101924 */
[----:B------:R-:W-:Y:S05]  /*8d10*/  BRA `(.L_x_54082) ;  /* 0x00000d2000007947 */ /* 0x000fea0003800000 */
.L_x_54091:
[----:B------:R-:W0:Y:S01]  /*8d20*/  I2F.S64 R0, R4 ;  /* 0x0000000400007312 */ /* 0x000e220000301400 */
[----:B------:R-:W-:Y:S01]  /*8d30*/  IMAD.MOV.U32 R35, RZ, RZ, R29 ;  /* 0x000000ffff237224 */ /* 0x000fe200078e001d */
[----:B0-----:R-:W-:-:S05]  /*8d40*/  F2FP.PACK_AB R0, RZ, R0 ;  /* 0x00000000ff00723e */ /* 0x001fca00000000ff */
[----:B------:R0:W-:Y:S01]  /*8d50*/  STG.E.U16 [R2.64], R0 ;  /* 0x0000000002007986 */ /* 0x0001e2000c101524 */
[----:B------:R-:W-:Y:S05]  /*8d60*/  BRA `(.L_x_54082) ;  /* 0x00000cd000007947 */ /* 0x000fea0003800000 */
.L_x_54090:
[----:B------:R-:W-:-:S13]  /*8d70*/  ISETP.NE.AND P0, PT, R0, 0x7, PT ;  /* 0x000000070000780c */ /* 0x000fda0003f05270 */
[----:B------:R-:W-:Y:S05]  /*8d80*/  @!P0 BRA `(.L_x_54092) ;  /* 0x000000f000008947 */ /* 0x000fea0003800000 */
[----:B------:R-:W-:-:S13]  /*8d90*/  ISETP.NE.AND P0, PT, R0, 0x8, PT ;  /* 0x000000080000780c */ /* 0x000fda0003f05270 */
[----:B------:R-:W-:Y:S05]  /*8da0*/  @!P0 BRA `(.L_x_54093) ;  /* 0x0000007000008947 */ /* 0x000fea0003800000 */
[----:B------:R-:W-:-:S13]  /*8db0*/  ISETP.NE.AND P0, PT, R0, 0x9, PT ;  /* 0x000000090000780c */ /* 0x000fda0003f05270 */
[----:B------:R-:W-:Y:S05]  /*8dc0*/  @P0 BRA `(.L_x_54087) ;  /* 0x00000ad000000947 */ /* 0x000fea0003800000 */
[----:B------:R-:W0:Y:S01]  /*8dd0*/  I2F.S64 R6, R4 ;  /* 0x0000000400067312 */ /* 0x000e220000301400 */
[----:B------:R-:W-:Y:S02]  /*8de0*/  IMAD.MOV.U32 R7, RZ, RZ, RZ ;  /* 0x000000ffff077224 */ /* 0x000fe400078e00ff */
[----:B------:R-:W-:-:S03]  /*8df0*/  IMAD.MOV.U32 R35, RZ, RZ, R29 ;  /* 0x000000ffff237224 */ /* 0x000fc600078e001d */
[----:B0-----:R0:W-:Y:S01]  /*8e00*/  STG.E.64 [R2.64], R6 ;  /* 0x0000000602007986 */ /* 0x0011e2000c101b24 */
[----:B------:R-:W-:Y:S05]  /*8e10*/  BRA `(.L_x_54082) ;  /* 0x00000c2000007947 */ /* 0x000fea0003800000 */
.L_x_54093:
[----:B------:R-:W0:Y:S01]  /*8e20*/  I2F.S64 R4, R4 ;  /* 0x0000000400047312 */ /* 0x000e220000301400 */
[----:B------:R-:W-:Y:S01]  /*8e30*/  IMAD.MOV.U32 R35, RZ, RZ, R29 ;  /* 0x000000ffff237224 */ /* 0x000fe200078e001d */
[----:B0-----:R-:W-:-:S04]  /*8e40*/  F2FP.PACK_AB R5, RZ, R4 ;  /* 0x00000004ff05723e */ /* 0x001fc800000000ff */
[----:B------:R-:W-:-:S05]  /*8e50*/  PRMT R5, R5, 0x5410, RZ ;  /* 0x0000541005057816 */ /* 0x000fca00000000ff */
[----:B------:R0:W-:Y:S01]  /*8e60*/  STG.E [R2.64], R5 ;  /* 0x0000000502007986 */ /* 0x0001e2000c101924 */
[----:B------:R-:W-:Y:S05]  /*8e70*/  BRA `(.L_x_54082) ;  /* 0x00000bc000007947 */ /* 0x000fea0003800000 */
.L_x_54092:
[----:B------:R-:W0:Y:S01]  /*8e80*/  I2F.F64.S64 R4, R4 ;  /* 0x0000000400047312 */ /* 0x000e220000301c00 */
[----:B------:R-:W-:Y:S01]  /*8e90*/  IMAD.MOV.U32 R35, RZ, RZ, R29 ;  /* 0x000000ffff237224 */ /* 0x000fe200078e001d */
[----:B0-----:R0:W-:Y:S01]  /*8ea0*/  STG.E.64 [R2.64], R4 ;  /* 0x0000000402007986 */ /* 0x0011e2000c101b24 */
[----:B------:R-:W-:Y:S05]  /*8eb0*/  BRA `(.L_x_54082) ;  /* 0x00000b8000007947 */ /* 0x000fea0003800000 */
.L_x_54083:
        /* <DEDUP_REMOVED lines=8> */
[----:B------:R-:W-:Y:S01]  /*8f40*/  ISETP.NE.U32.AND P0, PT, R4, RZ, PT ;  /* 0x000000ff0400720c */ /* 0x000fe20003f05070 */
[----:B------:R-:W-:-:S03]  /*8f50*/  IMAD.MOV.U32 R35, RZ, RZ, R29 ;  /* 0x000000ffff237224 */ /* 0x000fc600078e001d */
[----:B------:R-:W-:-:S04]  /*8f60*/  ISETP.NE.AND.EX P0, PT, R5, RZ, PT, P0 ;  /* 0x000000ff0500720c */ /* 0x000fc80003f05300 */
[----:B------:R-:W-:-:S05]  /*8f70*/  SEL R5, RZ, 0x1, !P0 ;  /* 0x00000001ff057807 */ /* 0x000fca0004000000 */
[----:B------:R0:W-:Y:S01]  /*8f80*/  STG.E.U8 [R2.64], R5 ;  /* 0x0000000502007986 */ /* 0x0001e2000c101124 */
[----:B------:R-:W-:Y:S05]  /*8f90*/  BRA `(.L_x_54082) ;  /* 0x00000aa000007947 */ /* 0x000fea0003800000 */
.L_x_54096:
[----:B------:R-:W0:Y:S01]  /*8fa0*/  I2F.F64.S64 R4, R4 ;  /* 0x0000000400047312 */ /* 0x000e220000301c00 */
[----:B------:R-:W-:Y:S01]  /*8fb0*/  CS2R R6, SRZ ;  /* 0x0000000000067805 */ /* 0x000fe2000001ff00 */
[----:B------:R-:W-:-:S04]  /*8fc0*/  IMAD.MOV.U32 R35, RZ, RZ, R29 ;  /* 0x000000ffff237224 */ /* 0x000fc800078e001d */
[----:B0-----:R0:W-:Y:S01]  /*8fd0*/  STG.E.128 [R2.64], R4 ;  /* 0x0000000402007986 */ /* 0x0011e2000c101d24 */
[----:B------:R-:W-:Y:S05]  /*8fe0*/  BRA `(.L_x_54082) ;  /* 0x00000a5000007947 */ /* 0x000fea0003800000 */
.L_x_54095:
        /* <DEDUP_REMOVED lines=21> */
.L_x_54100:
[----:B------:R-:W-:Y:S05]  /*9140*/  BSYNC B0 ;  /* 0x0000000000007941 */ /* 0x000fea0003800000 */
.L_x_54099:
[----:B------:R-:W-:Y:S01]  /*9150*/  LOP3.LUT R7, R0, R7, RZ, 0xfc, !PT ;  /* 0x0000000700077212 */ /* 0x000fe200078efcff */
[----:B------:R-:W-:-:S04]  /*9160*/  IMAD.MOV.U32 R35, RZ, RZ, R29 ;  /* 0x000000ffff237224 */ /* 0x000fc800078e001d */
[----:B------:R0:W-:Y:S01]  /*9170*/  STG.E.U8 [R2.64], R7 ;  /* 0x0000000702007986 */ /* 0x0001e2000c101124 */
[----:B------:R-:W-:Y:S05]  /*9180*/  BRA `(.L_x_54082) ;  /* 0x000008b000007947 */ /* 0x000fea0003800000 */
.L_x_54098:
        /* <DEDUP_REMOVED lines=13> */
.L_x_54102:
[----:B------:R-:W-:Y:S01]  /*9260*/  IMAD.MOV.U32 R0, RZ, RZ, 0x7f ;  /* 0x0000007fff007424 */ /* 0x000fe200078e00ff */
[----:B------:R-:W-:-:S04]  /*9270*/  ISETP.GT.U32.AND P0, PT, R6, 0x7f800000, PT ;  /* 0x7f8000000600780c */ /* 0x000fc80003f04070 */
[----:B------:R-:W-:-:S04]  /*9280*/  SEL R0, R0, 0x7c, P0 ;  /* 0x0000007c00007807 */ /* 0x000fc80000000000 */
.L_x_54103:
[----:B------:R-:W-:Y:S05]  /*9290*/  BSYNC B0 ;  /* 0x0000000000007941 */ /* 0x000fea0003800000 */
.L_x_54101:
[----:B------:R-:W-:Y:S01]  /*92a0*/  LOP3.LUT R4, R5, 0x80000000, RZ, 0xc0, !PT ;  /* 0x8000000005047812 */ /* 0x000fe200078ec0ff */
[----:B------:R-:W-:-:S03]  /*92b0*/  IMAD.MOV.U32 R35, RZ, RZ, R29 ;  /* 0x000000ffff237224 */ /* 0x000fc600078e001d */
[----:B------:R-:W-:-:S04]  /*92c0*/  SHF.R.U32.HI R5, RZ, 0x18, R4 ;  /* 0x00000018ff057819 */ /* 0x000fc80000011604 */
[----:B------:R-:W-:-:S05]  /*92d0*/  LOP3.LUT R5, R0, R5, RZ, 0xfc, !PT ;  /* 0x0000000500057212 */ /* 0x000fca00078efcff */
[----:B------:R0:W-:Y:S01]  /*92e0*/  STG.E.U8 [R2.64], R5 ;  /* 0x0000000502007986 */ /* 0x0001e2000c101124 */
[----:B------:R-:W-:Y:S05]  /*92f0*/  BRA `(.L_x_54082) ;  /* 0x0000074000007947 */ /* 0x000fea0003800000 */
.L_x_54097:
[----:B------:R-:W0:Y:S01]  /*9300*/  I2F.S64 R0, R4 ;  /* 0x0000000400007312 */ /* 0x000e220000301400 */
[----:B------:R-:W-:Y:S01]  /*9310*/  IMAD.MOV.U32 R35, RZ, RZ, R29 ;  /* 0x000000ffff237224 */ /* 0x000fe200078e001d */
[----:B0-----:R-:W-:-:S05]  /*9320*/  F2FP.BF16.PACK_AB R0, RZ, R0 ;  /* 0x00000000ff00723e */ /* 0x001fca00000010ff */
[----:B------:R0:W-:Y:S01]  /*9330*/  STG.E.U16 [R2.64], R0 ;  /* 0x0000000002007986 */ /* 0x0001e2000c101524 */
[----:B------:R-:W-:Y:S05]  /*9340*/  BRA `(.L_x_54082) ;  /* 0x000006f000007947 */ /* 0x000fea0003800000 */
.L_x_54094:
        /* <DEDUP_REMOVED lines=11> */
.L_x_54106:
        /* <DEDUP_REMOVED lines=17> */
.L_x_54109:
[----:B------:R-:W-:-:S04]  /*9510*/  LOP3.LUT R0, R5, 0x80000000, RZ, 0xc0, !PT ;  /* 0x8000000005007812 */ /* 0x000fc800078ec0ff */
[----:B------:R-:W-:-:S04]  /*9520*/  SHF.R.U32.HI R5, RZ, 0x18, R0 ;  /* 0x00000018ff057819 */ /* 0x000fc80000011600 */
[----:B------:R-:W-:-:S04]  /*9530*/  LOP3.LUT R4, R4, R5, RZ, 0xfc, !PT ;  /* 0x0000000504047212 */ /* 0x000fc800078efcff */
[----:B------:R-:W-:Y:S02]  /*9540*/  PRMT R0, R4, 0x7610, R0 ;  /* 0x0000761004007816 */ /* 0x000fe40000000000 */
.L_x_54108:
[----:B------:R-:W-:Y:S05]  /*9550*/  BSYNC B0 ;  /* 0x0000000000007941 */ /* 0x000fea0003800000 */
.L_x_54107:
[----:B------:R0:W-:Y:S01]  /*9560*/  STG.E.U8 [R2.64], R0 ;  /* 0x0000000002007986 */ /* 0x0001e2000c101124 */
[----:B------:R-:W-:Y:S01]  /*9570*/  IMAD.MOV.U32 R35, RZ, RZ, R29 ;  /* 0x000000ffff237224 */ /* 0x000fe200078e001d */
[----:B------:R-:W-:Y:S05]  /*9580*/  BRA `(.L_x_54082) ;  /* 0x000004b000007947 */ /* 0x000fea0003800000 */
.L_x_54105:
        /* <DEDUP_REMOVED lines=17> */
.L_x_54112:
[----:B------:R-:W-:-:S04]  /*96a0*/  LOP3.LUT R0, R5, 0x80000000, RZ, 0xc0, !PT ;  /* 0x8000000005007812 */ /* 0x000fc800078ec0ff */
[----:B------:R-:W-:-:S04]  /*96b0*/  SHF.R.U32.HI R5, RZ, 0x18, R0 ;  /* 0x00000018ff057819 */ /* 0x000fc80000011600 */
[----:B------:R-:W-:-:S04]  /*96c0*/  LOP3.LUT R4, R4, R5, RZ, 0xfc, !PT ;  /* 0x0000000504047212 */ /* 0x000fc800078efcff */
[----:B------:R-:W-:Y:S02]  /*96d0*/  PRMT R0, R4, 0x7610, R0 ;  /* 0x0000761004007816 */ /* 0x000fe40000000000 */
.L_x_54111:
[----:B------:R-:W-:Y:S05]  /*96e0*/  BSYNC B0 ;  /* 0x0000000000007941 */ /* 0x000fea0003800000 */
.L_x_54110:
[----:B------:R0:W-:Y:S01]  /*96f0*/  STG.E.U8 [R2.64], R0 ;  /* 0x0000000002007986 */ /* 0x0001e2000c101124 */
[----:B------:R-:W-:Y:S01]  /*9700*/  IMAD.MOV.U32 R35, RZ, RZ, R29 ;  /* 0x000000ffff237224 */ /* 0x000fe200078e001d */
[----:B------:R-:W-:Y:S05]  /*9710*/  BRA `(.L_x_54082) ;  /* 0x0000032000007947 */ /* 0x000fea0003800000 */
.L_x_54104:
[----:B------:R-:W-:-:S13]  /*9720*/  ISETP.NE.AND P0, PT, R0, 0x1c, PT ;  /* 0x0000001c0000780c */ /* 0x000fda0003f05270 */
[----:B------:R-:W-:Y:S05]  /*9730*/  @!P0 BRA `(.L_x_54113) ;  /* 0x000002e000008947 */ /* 0x000fea0003800000 */
[----:B------:R-:W-:-:S13]  /*9740*/  ISETP.NE.AND P0, PT, R0, 0x1d, PT ;  /* 0x0000001d0000780c */ /* 0x000fda0003f05270 */
[----:B------:R-:W-:Y:S05]  /*9750*/  @!P0 BRA `(.L_x_54114) ;  /* 0x0000029000008947 */ /* 0x000fea0003800000 */
[----:B------:R-:W-:-:S13]  /*9760*/  ISETP.NE.AND P0, PT, R0, 0x2c, PT ;  /* 0x0000002c0000780c */ /* 0x000fda0003f05270 */
[----:B------:R-:W-:Y:S05]  /*9770*/  @P0 BRA `(.L_x_54087) ;  /* 0x0000012000000947 */ /* 0x000fea0003800000 */
[----:B------:R-:W0:Y:S01]  /*9780*/  I2F.S64 R4, R4 ;  /* 0x0000000400047312 */ /* 0x000e220000301400 */
        /* <DEDUP_REMOVED lines=17> */
.L_x_54087:
        /* <DEDUP_REMOVED lines=19> */
[----:B------:R-:W-:Y:S01]  /*99d0*/  IMAD.MOV.U32 R35, RZ, RZ, R29 ;  /* 0x000000ffff237224 */ /* 0x000fe200078e001d */
[----:B------:R-:W-:Y:S05]  /*99e0*/  BRA `(.L_x_54082) ;  /* 0x0000005000007947 */ /* 0x000fea0003800000 */
.L_x_54114:
[----:B------:R0:W-:Y:S01]  /*99f0*/  STG.E.64 [R2.64], R4 ;  /* 0x0000000402007986 */ /* 0x0001e2000c101b24 */
[----:B------:R-:W-:Y:S01]  /*9a00*/  IMAD.MOV.U32 R35, RZ, RZ, R29 ;  /* 0x000000ffff237224 */ /* 0x000fe200078e001d */
[----:B------:R-:W-:Y:S05]  /*9a10*/  BRA `(.L_x_54082) ;  /* 0x0000002000007947 */ /* 0x000fea0003800000 */
.L_x_54113:
[----:B------:R0:W-:Y:S01]  /*9a20*/  STG.E [R2.64], R4 ;  /* 0x0000000402007986 */ /* 0x0001e2000c101924 */
[----:B------:R-:W-:-:S03]  /*9a30*/  IMAD.MOV.U32 R35, RZ, RZ, R29 ;  /* 0x000000ffff237224 */ /* 0x000fc600078e001d */
.L_x_54082:
[----:B------:R-:W-:Y:S05]  /*9a40*/  BSYNC B6 ;  /* 0x0000000000067941 */ /* 0x000fea0003800000 */
.L_x_54081:
        /* <DEDUP_REMOVED lines=21> */
.L_x_54120:
[----:B------:R0:W-:Y:S01]  /*9ba0*/  STG.E.U8 [R2.64], R26 ;  /* 0x0000001a02007986 */ /* 0x0001e2000c101124 */
[----:B------:R-:W-:Y:S05]  /*9bb0*/  BRA `(.L_x_54122) ;  /* 0x00000d6000007947 */ /* 0x000fea0003800000 */
.L_x_54119:
        /* <DEDUP_REMOVED lines=8> */
.L_x_54124:
[----:B------:R0:W-:Y:S01]  /*9c40*/  STG.E [R2.64], R26 ;  /* 0x0000001a02007986 */ /* 0x0001e2000c101924 */
[----:B------:R-:W-:Y:S05]  /*9c50*/  BRA `(.L_x_54122) ;  /* 0x00000cc000007947 */ /* 0x000fea0003800000 */
.L_x_54123:
[----:B------:R0:W-:Y:S01]  /*9c60*/  STG.E.U16 [R2.64], R26 ;  /* 0x0000001a02007986 */ /* 0x0001e2000c101524 */
[----:B------:R-:W-:Y:S05]  /*9c70*/  BRA `(.L_x_54122) ;  /* 0x00000ca000007947 */ /* 0x000fea0003800000 */
.L_x_54118:
        /* <DEDUP_REMOVED lines=9> */
.L_x_54126:
[----:B------:R-:W0:Y:S02]  /*9d10*/  I2F.S64 R0, R26 ;  /* 0x0000001a00007312 */ /* 0x000e240000301400 */
[----:B0-----:R-:W-:-:S05]  /*9d20*/  F2FP.PACK_AB R0, RZ, R0 ;  /* 0x00000000ff00723e */ /* 0x001fca00000000ff */
[----:B------:R0:W-:Y:S01]  /*9d30*/  STG.E.U16 [R2.64], R0 ;  /* 0x0000000002007986 */ /* 0x0001e2000c101524 */
[----:B------:R-:W-:Y:S05]  /*9d40*/  BRA `(.L_x_54122) ;  /* 0x00000bd000007947 */ /* 0x000fea0003800000 */
.L_x_54125:
        /* <DEDUP_REMOVED lines=10> */
.L_x_54128:
[----:B------:R-:W0:Y:S02]  /*9df0*/  I2F.S64 R26, R26 ;  /* 0x0000001a001a7312 */ /* 0x000e240000301400 */
[----:B0-----:R-:W-:-:S04]  /*9e00*/  F2FP.PACK_AB R5, RZ, R26 ;  /* 0x0000001aff05723e */ /* 0x001fc800000000ff */
[----:B------:R-:W-:-:S05]  /*9e10*/  PRMT R5, R5, 0x5410, RZ ;  /* 0x0000541005057816 */ /* 0x000fca00000000ff */
[----:B------:R0:W-:Y:S01]  /*9e20*/  STG.E [R2.64], R5 ;  /* 0x0000000502007986 */ /* 0x0001e2000c101924 */
[----:B------:R-:W-:Y:S05]  /*9e30*/  BRA `(.L_x_54122) ;  /* 0x00000ae000007947 */ /* 0x000fea0003800000 */
.L_x_54127:
[----:B------:R-:W0:Y:S02]  /*9e40*/  I2F.F64.S64 R26, R26 ;  /* 0x0000001a001a7312 */ /* 0x000e240000301c00 */
[----:B0-----:R0:W-:Y:S01]  /*9e50*/  STG.E.64 [R2.64], R26 ;  /* 0x0000001a02007986 */ /* 0x0011e2000c101b24 */
[----:B------:R-:W-:Y:S05]  /*9e60*/  BRA `(.L_x_54122) ;  /* 0x00000ab000007947 */ /* 0x000fea0003800000 */
.L_x_54117:
        /* <DEDUP_REMOVED lines=13> */
.L_x_54131:
[----:B------:R-:W0:Y:S01]  /*9f40*/  I2F.F64.S64 R4, R26 ;  /* 0x0000001a00047312 */ /* 0x000e220000301c00 */
[----:B------:R-:W-:-:S05]  /*9f50*/  CS2R R6, SRZ ;  /* 0x0000000000067805 */ /* 0x000fca000001ff00 */
[----:B0-----:R0:W-:Y:S01]  /*9f60*/  STG.E.128 [R2.64], R4 ;  /* 0x0000000402007986 */ /* 0x0011e2000c101d24 */
[----:B------:R-:W-:Y:S05]  /*9f70*/  BRA `(.L_x_54122) ;  /* 0x000009a000007947 */ /* 0x000fea0003800000 */
.L_x_54130:
        /* <DEDUP_REMOVED lines=21> */
.L_x_54135:
[----:B------:R-:W-:Y:S05]  /*a0d0*/  BSYNC B0 ;  /* 0x0000000000007941 */ /* 0x000fea0003800000 */
.L_x_54134:
[----:B------:R-:W-:-:S05]  /*a0e0*/  LOP3.LUT R5, R0, R5, RZ, 0xfc, !PT ;  /* 0x0000000500057212 */ /* 0x000fca00078efcff */
[----:B------:R0:W-:Y:S01]  /*a0f0*/  STG.E.U8 [R2.64], R5 ;  /* 0x0000000502007986 */ /* 0x0001e2000c101124 */
[----:B------:R-:W-:Y:S05]  /*a100*/  BRA `(.L_x_54122) ;  /* 0x0000081000007947 */ /* 0x000fea0003800000 */
.L_x_54133:
        /* <DEDUP_REMOVED lines=13> */
.L_x_54137:
[----:B------:R-:W-:Y:S01]  /*a1e0*/  IMAD.MOV.U32 R0, RZ, RZ, 0x7f ;  /* 0x0000007fff007424 */ /* 0x000fe200078e00ff */
[----:B------:R-:W-:-:S04]  /*a1f0*/  ISETP.GT.U32.AND P0, PT, R4, 0x7f800000, PT ;  /* 0x7f8000000400780c */ /* 0x000fc80003f04070 */
[----:B------:R-:W-:-:S04]  /*a200*/  SEL R0, R0, 0x7c, P0 ;  /* 0x0000007c00007807 */ /* 0x000fc80000000000 */
.L_x_54138:
[----:B------:R-:W-:Y:S05]  /*a210*/  BSYNC B0 ;  /* 0x0000000000007941 */ /* 0x000fea0003800000 */
.L_x_54136:
[----:B------:R-:W-:-:S04]  /*a220*/  LOP3.LUT R4, R27, 0x80000000, RZ, 0xc0, !PT ;  /* 0x800000001b047812 */ /* 0x000fc800078ec0ff */
[----:B------:R-:W-:-:S04]  /*a230*/  SHF.R.U32.HI R5, RZ, 0x18, R4 ;  /* 0x00000018ff057819 */ /* 0x000fc80000011604 */
[----:B------:R-:W-:-:S05]  /*a240*/  LOP3.LUT R5, R0, R5, RZ, 0xfc, !PT ;  /* 0x0000000500057212 */ /* 0x000fca00078efcff */
[----:B------:R0:W-:Y:S01]  /*a250*/  STG.E.U8 [R2.64], R5 ;  /* 0x0000000502007986 */ /* 0x0001e2000c101124 */
[----:B------:R-:W-:Y:S05]  /*a260*/  BRA `(.L_x_54122) ;  /* 0x000006b000007947 */ /* 0x000fea0003800000 */
.L_x_54132:
[----:B------:R-:W0:Y:S02]  /*a270*/  I2F.S64 R0, R26 ;  /* 0x0000001a00007312 */ /* 0x000e240000301400 */
[----:B0-----:R-:W-:-:S05]  /*a280*/  F2FP.BF16.PACK_AB R0, RZ, R0 ;  /* 0x00000000ff00723e */ /* 0x001fca00000010ff */
[----:B------:R0:W-:Y:S01]  /*a290*/  STG.E.U16 [R2.64], R0 ;  /* 0x0000000002007986 */ /* 0x0001e2000c101524 */
[----:B------:R-:W-:Y:S05]  /*a2a0*/  BRA `(.L_x_54122) ;  /* 0x0000067000007947 */ /* 0x000fea0003800000 */
.L_x_54129:
        /* <DEDUP_REMOVED lines=10> */
.L_x_54141:
        /* <DEDUP_REMOVED lines=17> */
.L_x_54144:
[----:B------:R-:W-:-:S04]  /*a460*/  LOP3.LUT R0, R27, 0x80000000, RZ, 0xc0, !PT ;  /* 0x800000001b007812 */ /* 0x000fc800078ec0ff */
[----:B------:R-:W-:-:S04]  /*a470*/  SHF.R.U32.HI R5, RZ, 0x18, R0 ;  /* 0x00000018ff057819 */ /* 0x000fc80000011600 */
[----:B------:R-:W-:-:S04]  /*a480*/  LOP3.LUT R4, R4, R5, RZ, 0xfc, !PT ;  /* 0x0000000504047212 */ /* 0x000fc800078efcff */
[----:B------:R-:W-:Y:S02]  /*a490*/  PRMT R0, R4, 0x7610, R0 ;  /* 0x0000761004007816 */ /* 0x000fe40000000000 */
.L_x_54143:
[----:B------:R-:W-:Y:S05]  /*a4a0*/  BSYNC B0 ;  /* 0x0000000000007941 */ /* 0x000fea0003800000 */
.L_x_54142:
[----:B------:R0:W-:Y:S01]  /*a4b0*/  STG.E.U8 [R2.64], R0 ;  /* 0x0000000002007986 */ /* 0x0001e2000c101124 */
[----:B------:R-:W-:Y:S05]  /*a4c0*/  BRA `(.L_x_54122) ;  /* 0x0000045000007947 */ /* 0x000fea0003800000 */
.L_x_54140:
        /* <DEDUP_REMOVED lines=17> */
.L_x_54147:
[----:B------:R-:W-:-:S04]  /*a5e0*/  LOP3.LUT R0, R27, 0x80000000, RZ, 0xc0, !PT ;  /* 0x800000001b007812 */ /* 0x000fc800078ec0ff */
[----:B------:R-:W-:-:S04]  /*a5f0*/  SHF.R.U32.HI R5, RZ, 0x18, R0 ;  /* 0x00000018ff057819 */ /* 0x000fc80000011600 */
[----:B------:R-:W-:-:S04]  /*a600*/  LOP3.LUT R4, R4, R5, RZ, 0xfc, !PT ;  /* 0x0000000504047212 */ /* 0x000fc800078efcff */
[----:B------:R-:W-:Y:S02]  /*a610*/  PRMT R0, R4, 0x7610, R0 ;  /* 0x0000761004007816 */ /* 0x000fe40000000000 */
.L_x_54146:
[----:B------:R-:W-:Y:S05]  /*a620*/  BSYNC B0 ;  /* 0x0000000000007941 */ /* 0x000fea0003800000 */
.L_x_54145:
[----:B------:R0:W-:Y:S01]  /*a630*/  STG.E.U8 [R2.64], R0 ;  /* 0x0000000002007986 */ /* 0x0001e2000c101124 */
[----:B------:R-:W-:Y:S05]  /*a640*/  BRA `(.L_x_54122) ;  /* 0x000002d000007947 */ /* 0x000fea0003800000 */
.L_x_54139:
        /* <DEDUP_REMOVED lines=22> */
.L_x_54121:
        /* <DEDUP_REMOVED lines=20> */
.L_x_54149:
[----:B------:R0:W-:Y:S01]  /*a8f0*/  STG.E.64 [R2.64], R26 ;  /* 0x0000001a02007986 */ /* 0x0001e2000c101b24 */
[----:B------:R-:W-:Y:S05]  /*a900*/  BRA `(.L_x_54122) ;  /* 0x0000001000007947 */ /* 0x000fea0003800000 */
.L_x_54148:
[----:B------:R0:W-:Y:S02]  /*a910*/  STG.E [R2.64], R26 ;  /* 0x0000001a02007986 */ /* 0x0001e4000c101924 */
.L_x_54122:
        /* <DEDUP_REMOVED lines=21> */
.L_x_54153:
[----:B------:R0:W-:Y:S01]  /*aa70*/  STG.E.U8 [R2.64], R16 ;  /* 0x0000001002007986 */ /* 0x0001e2000c101124 */
[----:B------:R-:W-:Y:S05]  /*aa80*/  BRA `(.L_x_54155) ;  /* 0x00000d6000007947 */ /* 0x000fea0003800000 */
.L_x_54152:
        /* <DEDUP_REMOVED lines=8> */
.L_x_54157:
[----:B------:R0:W-:Y:S01]  /*ab10*/  STG.E [R2.64], R16 ;  /* 0x0000001002007986 */ /* 0x0001e2000c101924 */
[----:B------:R-:W-:Y:S05]  /*ab20*/  BRA `(.L_x_54155) ;  /* 0x00000cc000007947 */ /* 0x000fea0003800000 */
.L_x_54156:
[----:B------:R0:W-:Y:S01]  /*ab30*/  STG.E.U16 [R2.64], R16 ;  /* 0x0000001002007986 */ /* 0x0001e2000c101524 */
[----:B------:R-:W-:Y:S05]  /*ab40*/  BRA `(.L_x_54155) ;  /* 0x00000ca000007947 */ /* 0x000fea0003800000 */
.L_x_54151:
        /* <DEDUP_REMOVED lines=9> */
.L_x_54159:
[----:B------:R-:W0:Y:S02]  /*abe0*/  I2F.S64 R0, R16 ;  /* 0x0000001000007312 */ /* 0x000e240000301400 */
[----:B0-----:R-:W-:-:S05]  /*abf0*/  F2FP.PACK_AB R0, RZ, R0 ;  /* 0x00000000ff00723e */ /* 0x001fca00000000ff */
[----:B------:R0:W-:Y:S01]  /*ac00*/  STG.E.U16 [R2.64], R0 ;  /* 0x0000000002007986 */ /* 0x0001e2000c101524 */
[----:B------:R-:W-:Y:S05]  /*ac10*/  BRA `(.L_x_54155) ;  /* 0x00000bd000007947 */ /* 0x000fea0003800000 */
.L_x_54158:
        /* <DEDUP_REMOVED lines=10> */
.L_x_54161:
[----:B------:R-:W0:Y:S02]  /*acc0*/  I2F.S64 R16, R16 ;  /* 0x0000001000107312 */ /* 0x000e240000301400 */
[----:B0-----:R-:W-:-:S04]  /*acd0*/  F2FP.PACK_AB R5, RZ, R16 ;  /* 0x00000010ff05723e */ /* 0x001fc800000000ff */
[----:B------:R-:W-:-:S05]  /*ace0*/  PRMT R5, R5, 0x5410, RZ ;  /* 0x0000541005057816 */ /* 0x000fca00000000ff */
[----:B------:R0:W-:Y:S01]  /*acf0*/  STG.E [R2.64], R5 ;  /* 0x0000000502007986 */ /* 0x0001e2000c101924 */
[----:B------:R-:W-:Y:S05]  /*ad00*/  BRA `(.L_x_54155) ;  /* 0x00000ae000007947 */ /* 0x000fea0003800000 */
.L_x_54160:
[----:B------:R-:W0:Y:S02]  /*ad10*/  I2F.F64.S64 R16, R16 ;  /* 0x0000001000107312 */ /* 0x000e240000301c00 */
[----:B0-----:R0:W-:Y:S01]  /*ad20*/  STG.E.64 [R2.64], R16 ;  /* 0x0000001002007986 */ /* 0x0011e2000c101b24 */
[----:B------:R-:W-:Y:S05]  /*ad30*/  BRA `(.L_x_54155) ;  /* 0x00000ab000007947 */ /* 0x000fea0003800000 */
.L_x_54150:
        /* <DEDUP_REMOVED lines=13> */
.L_x_54164:
[----:B------:R-:W0:Y:S01]  /*ae10*/  I2F.F64.S64 R4, R16 ;  /* 0x0000001000047312 */ /* 0x000e220000301c00 */
[----:B------:R-:W-:-:S05]  /*ae20*/  CS2R R6, SRZ ;  /* 0x0000000000067805 */ /* 0x000fca000001ff00 */
[----:B0-----:R0:W-:Y:S01]  /*ae30*/  STG.E.128 [R2.64], R4 ;  /* 0x0000000402007986 */ /* 0x0011e2000c101d24 */
[----:B------:R-:W-:Y:S05]  /*ae40*/  BRA `(.L_x_54155) ;  /* 0x000009a000007947 */ /* 0x000fea0003800000 */
.L_x_54163:
        /* <DEDUP_REMOVED lines=21> */
.L_x_54168:
[----:B------:R-:W-:Y:S05]  /*afa0*/  BSYNC B0 ;  /* 0x0000000000007941 */ /* 0x000fea0003800000 */
.L_x_54167:
[----:B------:R-:W-:-:S05]  /*afb0*/  LOP3.LUT R5, R0, R5, RZ, 0xfc, !PT ;  /* 0x0000000500057212 */ /* 0x000fca00078efcff */
[----:B------:R0:W-:Y:S01]  /*afc0*/  STG.E.U8 [R2.64], R5 ;  /* 0x0000000502007986 */ /* 0x0001e2000c101124 */
[----:B------:R-:W-:Y:S05]  /*afd0*/  BRA `(.L_x_54155) ;  /* 0x0000081000007947 */ /* 0x000fea0003800000 */
.L_x_54166:
        /* <DEDUP_REMOVED lines=13> */
.L_x_54170:
[----:B------:R-:W-:Y:S01]  /*b0b0*/  IMAD.MOV.U32 R0, RZ, RZ, 0x7f ;  /* 0x0000007fff007424 */ /* 0x000fe200078e00ff */
[----:B------:R-:W-:-:S04]  /*b0c0*/  ISETP.GT.U32.AND P0, PT, R4, 0x7f800000, PT ;  /* 0x7f8000000400780c */ /* 0x000fc80003f04070 */
[----:B------:R-:W-:-:S04]  /*b0d0*/  SEL R0, R0, 0x7c, P0 ;  /* 0x0000007c00007807 */ /* 0x000fc80000000000 */
.L_x_54171:
[----:B------:R-:W-:Y:S05]  /*b0e0*/  BSYNC B0 ;  /* 0x0000000000007941 */ /* 0x000fea0003800000 */
.L_x_54169:
[----:B------:R-:W-:-:S04]  /*b0f0*/  LOP3.LUT R4, R17, 0x80000000, RZ, 0xc0, !PT ;  /* 0x8000000011047812 */ /* 0x000fc800078ec0ff */
[----:B------:R-:W-:-:S04]  /*b100*/  SHF.R.U32.HI R5, RZ, 0x18, R4 ;  /* 0x00000018ff057819 */ /* 0x000fc80000011604 */
[----:B------:R-:W-:-:S05]  /*b110*/  LOP3.LUT R5, R0, R5, RZ, 0xfc, !PT ;  /* 0x0000000500057212 */ /* 0x000fca00078efcff */
[----:B------:R0:W-:Y:S01]  /*b120*/  STG.E.U8 [R2.64], R5 ;  /* 0x0000000502007986 */ /* 0x0001e2000c101124 */
[----:B------:R-:W-:Y:S05]  /*b130*/  BRA `(.L_x_54155) ;  /* 0x000006b000007947 */ /* 0x000fea0003800000 */
.L_x_54165:
[----:B------:R-:W0:Y:S02]  /*b140*/  I2F.S64 R0, R16 ;  /* 0x0000001000007312 */ /* 0x000e240000301400 */
[----:B0-----:R-:W-:-:S05]  /*b150*/  F2FP.BF16.PACK_AB R0, RZ, R0 ;  /* 0x00000000ff00723e */ /* 0x001fca00000010ff */
[----:B------:R0:W-:Y:S01]  /*b160*/  STG.E.U16 [R2.64], R0 ;  /* 0x0000000002007986 */ /* 0x0001e2000c101524 */
[----:B------:R-:W-:Y:S05]  /*b170*/  BRA `(.L_x_54155) ;  /* 0x0000067000007947 */ /* 0x000fea0003800000 */
.L_x_54162:
        /* <DEDUP_REMOVED lines=10> */
.L_x_54174:
        /* <DEDUP_REMOVED lines=17> */
.L_x_54177:
[----:B------:R-:W-:-:S04]  /*b330*/  LOP3.LUT R0, R17, 0x80000000, RZ, 0xc0, !PT ;  /* 0x8000000011007812 */ /* 0x000fc800078ec0ff */
[----:B------:R-:W-:-:S04]  /*b340*/  SHF.R.U32.HI R5, RZ, 0x18, R0 ;  /* 0x00000018ff057819 */ /* 0x000fc80000011600 */
[----:B------:R-:W-:-:S04]  /*b350*/  LOP3.LUT R4, R4, R5, RZ, 0xfc, !PT ;  /* 0x0000000504047212 */ /* 0x000fc800078efcff */
[----:B------:R-:W-:Y:S02]  /*b360*/  PRMT R0, R4, 0x7610, R0 ;  /* 0x0000761004007816 */ /* 0x000fe40000000000 */
.L_x_54176:
[----:B------:R-:W-:Y:S05]  /*b370*/  BSYNC B0 ;  /* 0x0000000000007941 */ /* 0x000fea0003800000 */
.L_x_54175:
[----:B------:R0:W-:Y:S01]  /*b380*/  STG.E.U8 [R2.64], R0 ;  /* 0x0000000002007986 */ /* 0x0001e2000c101124 */
[----:B------:R-:W-:Y:S05]  /*b390*/  BRA `(.L_x_54155) ;  /* 0x0000045000007947 */ /* 0x000fea0003800000 */
.L_x_54173:
        /* <DEDUP_REMOVED lines=17> */
.L_x_54180:
[----:B------:R-:W-:-:S04]  /*b4b0*/  LOP3.LUT R0, R17, 0x80000000, RZ, 0xc0, !PT ;  /* 0x8000000011007812 */ /* 0x000fc800078ec0ff */
[----:B------:R-:W-:-:S04]  /*b4c0*/  SHF.R.U32.HI R5, RZ, 0x18, R0 ;  /* 0x00000018ff057819 */ /* 0x000fc80000011600 */
[----:B------:R-:W-:-:S04]  /*b4d0*/  LOP3.LUT R4, R4, R5, RZ, 0xfc, !PT ;  /* 0x0000000504047212 */ /* 0x000fc800078efcff */
[----:B------:R-:W-:Y:S02]  /*b4e0*/  PRMT R0, R4, 0x7610, R0 ;  /* 0x0000761004007816 */ /* 0x000fe40000000000 */
.L_x_54179:
[----:B------:R-:W-:Y:S05]  /*b4f0*/  BSYNC B0 ;  /* 0x0000000000007941 */ /* 0x000fea0003800000 */
.L_x_54178:
[----:B------:R0:W-:Y:S01]  /*b500*/  STG.E.U8 [R2.64], R0 ;  /* 0x0000000002007986 */ /* 0x0001e2000c101124 */
[----:B------:R-:W-:Y:S05]  /*b510*/  BRA `(.L_x_54155) ;  /* 0x000002d000007947 */ /* 0x000fea0003800000 */
.L_x_54172:
        /* <DEDUP_REMOVED lines=22> */
.L_x_54154:
        /* <DEDUP_REMOVED lines=20> */
.L_x_54182:
[----:B------:R0:W-:Y:S01]  /*b7c0*/  STG.E.64 [R2.64], R16 ;  /* 0x0000001002007986 */ /* 0x0001e2000c101b24 */
[----:B------:R-:W-:Y:S05]  /*b7d0*/  BRA `(.L_x_54155) ;  /* 0x0000001000007947 */ /* 0x000fea0003800000 */
.L_x_54181:
[----:B------:R0:W-:Y:S02]  /*b7e0*/  STG.E [R2.64], R16 ;  /* 0x0000001002007986 */ /* 0x0001e4000c101924 */
.L_x_54155:
[----:B------:R-:W-:Y:S02]  /*b7f0*/  IADD3 R35, R35, 0x80, RZ ;  /* 0x0000008023237810 */ /* 0x000fe40007ffe0ff */
.L_x_54116:
[----:B------:R-:W-:Y:S05]  /*b800*/  BSYNC B6 ;  /* 0x0000000000067941 */ /* 0x000fea0003800000 */
.L_x_54115:
        /* <DEDUP_REMOVED lines=19> */
.L_x_54186:
[----:B------:R-:W-:Y:S01]  /*b940*/  STG.E.U8 [R2.64], R18 ;  /* 0x0000001202007986 */ /* 0x000fe2000c101124 */
[----:B------:R-:W-:Y:S05]  /*b950*/  EXIT ;  /* 0x000000000000794d */ /* 0x000fea0003800000 */
.L_x_54185:
        /* <DEDUP_REMOVED lines=8> */
.L_x_54189:
[----:B------:R-:W-:Y:S01]  /*b9e0*/  STG.E [R2.64], R18 ;  /* 0x0000001202007986 */ /* 0x000fe2000c101924 */
[----:B------:R-:W-:Y:S05]  /*b9f0*/  EXIT ;  /* 0x000000000000794d */ /* 0x000fea0003800000 */
.L_x_54188:
[----:B------:R-:W-:Y:S01]  /*ba00*/  STG.E.U16 [R2.64], R18 ;  /* 0x0000001202007986 */ /* 0x000fe2000c101524 */
[----:B------:R-:W-:Y:S05]  /*ba10*/  EXIT ;  /* 0x000000000000794d */ /* 0x000fea0003800000 */
.L_x_54184:
        /* <DEDUP_REMOVED lines=9> */
.L_x_54191:
[----:B------:R-:W0:Y:S02]  /*bab0*/  I2F.S64 R0, R18 ;  /* 0x0000001200007312 */ /* 0x000e240000301400 */
[----:B0-----:R-:W-:-:S05]  /*bac0*/  F2FP.PACK_AB R0, RZ, R0 ;  /* 0x00000000ff00723e */ /* 0x001fca00000000ff */
[----:B------:R-:W-:Y:S01]  /*bad0*/  STG.E.U16 [R2.64], R0 ;  /* 0x0000000002007986 */ /* 0x000fe2000c101524 */
[----:B------:R-:W-:Y:S05]  /*bae0*/  EXIT ;  /* 0x000000000000794d */ /* 0x000fea0003800000 */
.L_x_54190:
        /* <DEDUP_REMOVED lines=10> */
.L_x_54193:
[----:B------:R-:W0:Y:S02]  /*bb90*/  I2F.S64 R18, R18 ;  /* 0x0000001200127312 */ /* 0x000e240000301400 */
[----:B0-----:R-:W-:-:S04]  /*bba0*/  F2FP.PACK_AB R5, RZ, R18 ;  /* 0x00000012ff05723e */ /* 0x001fc800000000ff */
[----:B------:R-:W-:-:S05]  /*bbb0*/  PRMT R5, R5, 0x5410, RZ ;  /* 0x0000541005057816 */ /* 0x000fca00000000ff */
[----:B------:R-:W-:Y:S01]  /*bbc0*/  STG.E [R2.64], R5 ;  /* 0x0000000502007986 */ /* 0x000fe2000c101924 */
[----:B------:R-:W-:Y:S05]  /*bbd0*/  EXIT ;  /* 0x000000000000794d */ /* 0x000fea0003800000 */
.L_x_54192:
[----:B------:R-:W0:Y:S02]  /*bbe0*/  I2F.F64.S64 R18, R18 ;  /* 0x0000001200127312 */ /* 0x000e240000301c00 */
[----:B0-----:R-:W-:Y:S01]  /*bbf0*/  STG.E.64 [R2.64], R18 ;  /* 0x0000001202007986 */ /* 0x001fe2000c101b24 */
[----:B------:R-:W-:Y:S05]  /*bc00*/  EXIT ;  /* 0x000000000000794d */ /* 0x000fea0003800000 */
.L_x_54183:
        /* <DEDUP_REMOVED lines=13> */
.L_x_54196:
[----:B------:R-:W0:Y:S01]  /*bce0*/  I2F.F64.S64 R4, R18 ;  /* 0x0000001200047312 */ /* 0x000e220000301c00 */
[----:B------:R-:W-:-:S05]  /*bcf0*/  CS2R R6, SRZ ;  /* 0x0000000000067805 */ /* 0x000fca000001ff00 */
[----:B0-----:R-:W-:Y:S01]  /*bd00*/  STG.E.128 [R2.64], R4 ;  /* 0x0000000402007986 */ /* 0x001fe2000c101d24 */
[----:B------:R-:W-:Y:S05]  /*bd10*/  EXIT ;  /* 0x000000000000794d */ /* 0x000fea0003800000 */
.L_x_54195:
        /* <DEDUP_REMOVED lines=21> */
.L_x_54200:
[----:B------:R-:W-:Y:S05]  /*be70*/  BSYNC B0 ;  /* 0x0000000000007941 */ /* 0x000fea0003800000 */
.L_x_54199:
[----:B------:R-:W-:-:S05]  /*be80*/  LOP3.LUT R5, R0, R5, RZ, 0xfc, !PT ;  /* 0x0000000500057212 */ /* 0x000fca00078efcff */
[----:B------:R-:W-:Y:S01]  /*be90*/  STG.E.U8 [R2.64], R5 ;  /* 0x0000000502007986 */ /* 0x000fe2000c101124 */
[----:B------:R-:W-:Y:S05]  /*bea0*/  EXIT ;  /* 0x000000000000794d */ /* 0x000fea0003800000 */
.L_x_54198:
        /* <DEDUP_REMOVED lines=13> */
.L_x_54202:
[----:B------:R-:W-:Y:S01]  /*bf80*/  IMAD.MOV.U32 R0, RZ, RZ, 0x7f ;  /* 0x0000007fff007424 */ /* 0x000fe200078e00ff */
[----:B------:R-:W-:-:S04]  /*bf90*/  ISETP.GT.U32.AND P0, PT, R4, 0x7f800000, PT ;  /* 0x7f8000000400780c */ /* 0x000fc80003f04070 */
[----:B------:R-:W-:-:S04]  /*bfa0*/  SEL R0, R0, 0x7c, P0 ;  /* 0x0000007c00007807 */ /* 0x000fc80000000000 */
.L_x_54203:
[----:B------:R-:W-:Y:S05]  /*bfb0*/  BSYNC B0 ;  /* 0x0000000000007941 */ /* 0x000fea0003800000 */
.L_x_54201:
[----:B------:R-:W-:-:S04]  /*bfc0*/  LOP3.LUT R4, R19, 0x80000000, RZ, 0xc0, !PT ;  /* 0x8000000013047812 */ /* 0x000fc800078ec0ff */
[----:B------:R-:W-:-:S04]  /*bfd0*/  SHF.R.U32.HI R5, RZ, 0x18, R4 ;  /* 0x00000018ff057819 */ /* 0x000fc80000011604 */
[----:B------:R-:W-:-:S05]  /*bfe0*/  LOP3.LUT R5, R0, R5, RZ, 0xfc, !PT ;  /* 0x0000000500057212 */ /* 0x000fca00078efcff */
[----:B------:R-:W-:Y:S01]  /*bff0*/  STG.E.U8 [R2.64], R5 ;  /* 0x0000000502007986 */ /* 0x000fe2000c101124 */
[----:B------:R-:W-:Y:S05]  /*c000*/  EXIT ;  /* 0x000000000000794d */ /* 0x000fea0003800000 */
.L_x_54197:
[----:B------:R-:W0:Y:S02]  /*c010*/  I2F.S64 R0, R18 ;  /* 0x0000001200007312 */ /* 0x000e240000301400 */
[----:B0-----:R-:W-:-:S05]  /*c020*/  F2FP.BF16.PACK_AB R0, RZ, R0 ;  /* 0x00000000ff00723e */ /* 0x001fca00000010ff */
[----:B------:R-:W-:Y:S01]  /*c030*/  STG.E.U16 [R2.64], R0 ;  /* 0x0000000002007986 */ /* 0x000fe2000c101524 */
[----:B------:R-:W-:Y:S05]  /*c040*/  EXIT ;  /* 0x000000000000794d */ /* 0x000fea0003800000 */
.L_x_54194:
        /* <DEDUP_REMOVED lines=10> */
.L_x_54206:
        /* <DEDUP_REMOVED lines=17> */
.L_x_54209:
[----:B------:R-:W-:-:S04]  /*c200*/  LOP3.LUT R0, R19, 0x80000000, RZ, 0xc0, !PT ;  /* 0x8000000013007812 */ /* 0x000fc800078ec0ff */
[----:B------:R-:W-:-:S04]  /*c210*/  SHF.R.U32.HI R5, RZ, 0x18, R0 ;  /* 0x00000018ff057819 */ /* 0x000fc80000011600 */
[----:B------:R-:W-:-:S04]  /*c220*/  LOP3.LUT R4, R4, R5, RZ, 0xfc, !PT ;  /* 0x0000000504047212 */ /* 0x000fc800078efcff */
[----:B------:R-:W-:Y:S02]  /*c230*/  PRMT R0, R4, 0x7610, R0 ;  /* 0x0000761004007816 */ /* 0x000fe40000000000 */
.L_x_54208:
[----:B------:R-:W-:Y:S05]  /*c240*/  BSYNC B0 ;  /* 0x0000000000007941 */ /* 0x000fea0003800000 */
.L_x_54207:
[----:B------:R-:W-:Y:S01]  /*c250*/  STG.E.U8 [R2.64], R0 ;  /* 0x0000000002007986 */ /* 0x000fe2000c101124 */
[----:B------:R-:W-:Y:S05]  /*c260*/  EXIT ;  /* 0x000000000000794d */ /* 0x000fea0003800000 */
.L_x_54205:
        /* <DEDUP_REMOVED lines=17> */
.L_x_54212:
[----:B------:R-:W-:-:S04]  /*c380*/  LOP3.LUT R0, R19, 0x80000000, RZ, 0xc0, !PT ;  /* 0x8000000013007812 */ /* 0x000fc800078ec0ff */
[----:B------:R-:W-:-:S04]  /*c390*/  SHF.R.U32.HI R5, RZ, 0x18, R0 ;  /* 0x00000018ff057819 */ /* 0x000fc80000011600 */
[----:B------:R-:W-:-:S04]  /*c3a0*/  LOP3.LUT R4, R4, R5, RZ, 0xfc, !PT ;  /* 0x0000000504047212 */ /* 0x000fc800078efcff */
[----:B------:R-:W-:Y:S02]  /*c3b0*/  PRMT R0, R4, 0x7610, R0 ;  /* 0x0000761004007816 */ /* 0x000fe40000000000 */
.L_x_54211:
[----:B------:R-:W-:Y:S05]  /*c3c0*/  BSYNC B0 ;  /* 0x0000000000007941 */ /* 0x000fea0003800000 */
.L_x_54210:
[----:B------:R-:W-:Y:S01]  /*c3d0*/  STG.E.U8 [R2.64], R0 ;  /* 0x0000000002007986 */ /* 0x000fe2000c101124 */
[----:B------:R-:W-:Y:S05]  /*c3e0*/  EXIT ;  /* 0x000000000000794d */ /* 0x000fea0003800000 */
.L_x_54204:
        /* <DEDUP_REMOVED lines=22> */
.L_x_54187:
        /* <DEDUP_REMOVED lines=20> */
.L_x_54214:
[----:B------:R-:W-:Y:S01]  /*c690*/  STG.E.64 [R2.64], R18 ;  /* 0x0000001202007986 */ /* 0x000fe2000c101b24 */
[----:B------:R-:W-:Y:S05]  /*c6a0*/  EXIT ;  /* 0x000000000000794d */ /* 0x000fea0003800000 */
.L_x_54213:
[----:B------:R-:W-:Y:S01]  /*c6b0*/  STG.E [R2.64], R18 ;  /* 0x0000001202007986 */ /* 0x000fe2000c101924 */
[----:B------:R-:W-:Y:S05]  /*c6c0*/  EXIT ;  /* 0x000000000000794d */ /* 0x000fea0003800000 */
.L_x_54215:
        /* <DEDUP_REMOVED lines=11> */
.L_x_61976:


//--------------------- .text._ZN2at6native18elementwise_kernelILi128ELi2EZNS0_22gpu_kernel_impl_nocastIZZZNS0_50_GLOBAL__N__2680c7bb_12_PowKernel_cu_b2145a98_318424pow_tensor_tensor_kernelERNS_18TensorIteratorBaseEENKUlvE_clEvENKUlvE2_clEvEUlllE_EEvS5_RKT_EUliE_EEviT1_ --------------------------
	.section	.text._ZN2at6native18elementwise_kernelILi128ELi2EZNS0_22gpu_kernel_impl_nocastIZZZNS0_50_GLOBAL__N__2680c7bb_12_PowKernel_cu_b2145a98_318424pow_tensor_tensor_kernelERNS_18TensorIteratorBaseEENKUlvE_clEvENKUlvE2_clEvEUlllE_EEvS5_RKT_EUliE_EEviT1_,"ax",@progbits
	.sectioninfo	@"SHI_REGISTERS=18"
	.align	128
        .global         _ZN2at6native18elementwise_kernelILi128ELi2EZNS0_22gpu_kernel_impl_nocastIZZZNS0_50_GLOBAL__N__2680c7bb_12_PowKernel_cu_b2145a98_318424pow_tensor_tensor_kernelERNS_18TensorIteratorBaseEENKUlvE_clEvENKUlvE2_clEvEUlllE_EEvS5_RKT_EUliE_EEviT1_
        .type           _ZN2at6native18elementwise_kernelILi128ELi2EZNS0_22gpu_kernel_impl_nocastIZZZNS0_50_GLOBAL__N__2680c7bb_12_PowKernel_cu_b2145a98_318424pow_tensor_tensor_kernelERNS_18TensorIteratorBaseEENKUlvE_clEvENKUlvE2_clEvEUlllE_EEvS5_RKT_EUliE_EEviT1_,@function
        .size           _ZN2at6native18elementwise_kernelILi128ELi2EZNS0_22gpu_kernel_impl_nocastIZZZNS0_50_GLOBAL__N__2680c7bb_12_PowKernel_cu_b2145a98_318424pow_tensor_tensor_kernelERNS_18TensorIteratorBaseEENKUlvE_clEvENKUlvE2_clEvEUlllE_EEvS5_RKT_EUliE_EEviT1_,(.L_x_61977 - _ZN2at6native18elementwise_kernelILi128ELi2EZNS0_22gpu_kernel_impl_nocastIZZZNS0_50_GLOBAL__N__2680c7bb_12_PowKernel_cu_b2145a98_318424pow_tensor_tensor_kernelERNS_18TensorIteratorBaseEENKUlvE_clEvENKUlvE2_clEvEUlllE_EEvS5_RKT_EUliE_EEviT1_)
        .other          _ZN2at6native18elementwise_kernelILi128ELi2EZNS0_22gpu_kernel_impl_nocastIZZZNS0_50_GLOBAL__N__2680c7bb_12_PowKernel_cu_b2145a98_318424pow_tensor_tensor_kernelERNS_18TensorIteratorBaseEENKUlvE_clEvENKUlvE2_clEvEUlllE_EEvS5_RKT_EUliE_EEviT1_,@"STO_CUDA_ENTRY STV_DEFAULT"
_ZN2at6native18elementwise_kernelILi128ELi2EZNS0_22gpu_kernel_impl_nocastIZZZNS0_50_GLOBAL__N__2680c7bb_12_PowKernel_cu_b2145a98_318424pow_tensor_tensor_kernelERNS_18TensorIteratorBaseEENKUlvE_clEvENKUlvE2_clEvEUlllE_EEvS5_RKT_EUliE_EEviT1_:
.text._ZN2at6native18elementwise_kernelILi128ELi2EZNS0_22gpu_kernel_impl_nocastIZZZNS0_50_GLOBAL__N__2680c7bb_12_PowKernel_cu_b2145a98_318424pow_tensor_tensor_kernelERNS_18TensorIteratorBaseEENKUlvE_clEvENKUlvE2_clEvEUlllE_EEvS5_RKT_EUliE_EEviT1_:
        /* <DEDUP_REMOVED lines=262> */
.L_x_54218:
[----:B------:R-:W-:-:S04]  /*1060*/  IADD3 R6, P0, R4, c[0x0][0x3d8], RZ ;  /* 0x0000f60004067a10 */ /* 0x000fc80007f1e0ff */
[----:B------:R-:W-:-:S06]  /*1070*/  IADD3.X R7, RZ, c[0x0][0x3dc], RZ, P0, !PT ;  /* 0x0000f700ff077a10 */ /* 0x000fcc00007fe4ff */
[----:B------:R-:W2:Y:S01]  /*1080*/  LDG.E.64 R6, [R6.64] ;  /* 0x0000000406067981 */ /* 0x000ea2000c1e1b00 */
[----:B------:R-:W-:-:S04]  /*1090*/  IADD3 R8, P0, R3, c[0x0][0x3d0], RZ ;  /* 0x0000f40003087a10 */ /* 0x000fc80007f1e0ff */
[----:B------:R-:W-:-:S06]  /*10a0*/  IADD3.X R9, RZ, c[0x0][0x3d4], RZ, P0, !PT ;  /* 0x0000f500ff097a10 */ /* 0x000fcc00007fe4ff */
[----:B------:R-:W5:Y:S01]  /*10b0*/  LDG.E.64 R8, [R8.64] ;  /* 0x0000000408087981 */ /* 0x000f62000c1e1b00 */
[----:B------:R-:W-:Y:S01]  /*10c0*/  IADD3 R2, P1, R2, c[0x0][0x3c8], RZ ;  /* 0x0000f20002027a10 */ /* 0x000fe20007f3e0ff */
[----:B------:R-:W-:Y:S03]  /*10d0*/  BSSY B1, `(.L_x_54219) ;  /* 0x0000045000017945 */ /* 0x000fe60003800000 */
[----:B------:R-:W-:Y:S02]  /*10e0*/  IADD3.X R3, RZ, c[0x0][0x3cc], RZ, P1, !PT ;  /* 0x0000f300ff037a10 */ /* 0x000fe40000ffe4ff */
[----:B--2---:R-:W-:-:S13]  /*10f0*/  ISETP.GE.AND P0, PT, R7, RZ, PT ;  /* 0x000000ff0700720c */ /* 0x004fda0003f06270 */
[----:B------:R-:W-:Y:S05]  /*1100*/  @!P0 BRA `(.L_x_54220) ;  /* 0x0000033000008947 */ /* 0x000fea0003800000 */
[----:B------:R-:W-:Y:S01]  /*1110*/  ISETP.NE.U32.AND P0, PT, R6, RZ, PT ;  /* 0x000000ff0600720c */ /* 0x000fe20003f05070 */
[----:B------:R-:W-:Y:S01]  /*1120*/  BSSY B2, `(.L_x_54221) ;  /* 0x0000030000027945 */ /* 0x000fe20003800000 */
[----:B------:R-:W-:Y:S01]  /*1130*/  HFMA2.MMA R5, -RZ, RZ, 0, 0 ;  /* 0x00000000ff057435 */ /* 0x000fe200000001ff */
[----:B------:R-:W-:Y:S01]  /*1140*/  IMAD.MOV.U32 R4, RZ, RZ, 0x1 ;  /* 0x00000001ff047424 */ /* 0x000fe200078e00ff */
[----:B------:R-:W-:-:S13]  /*1150*/  ISETP.NE.AND.EX P0, PT, R7, RZ, PT, P0 ;  /* 0x000000ff0700720c */ /* 0x000fda0003f05300 */
[----:B------:R-:W-:Y:S05]  /*1160*/  @!P0 BRA `(.L_x_54222) ;  /* 0x000002b000008947 */ /* 0x000fea0003800000 */
[C---:B------:R-:W-:Y:S01]  /*1170*/  IADD3 R5, P2, R6.reuse, 0x1, RZ ;  /* 0x0000000106057810 */ /* 0x040fe20007f5e0ff */
[----:B-----5:R-:W-:Y:S01]  /*1180*/  IMAD R15, R9, R8, RZ ;  /* 0x00000008090f7224 */ /* 0x020fe200078e02ff */
[----:B------:R-:W-:Y:S02]  /*1190*/  LOP3.LUT R4, R6, 0x1, RZ, 0xc0, !PT ;  /* 0x0000000106047812 */ /* 0x000fe400078ec0ff */
[----:B------:R-:W-:Y:S01]  /*11a0*/  ISETP.GE.U32.AND P1, PT, R5, 0x3, PT ;  /* 0x000000030500780c */ /* 0x000fe20003f26070 */
[----:B------:R-:W-:Y:S01]  /*11b0*/  IMAD R15, R8, R9, R15 ;  /* 0x00000009080f7224 */ /* 0x000fe200078e020f */
[----:B------:R-:W-:Y:S02]  /*11c0*/  IADD3.X R10, RZ, R7, RZ, P2, !PT ;  /* 0x00000007ff0a7210 */ /* 0x000fe400017fe4ff */
[----:B------:R-:W-:Y:S02]  /*11d0*/  ISETP.NE.U32.AND P0, PT, R4, 0x1, PT ;  /* 0x000000010400780c */ /* 0x000fe40003f05070 */
[----:B------:R-:W-:-:S02]  /*11e0*/  ISETP.GE.U32.AND.EX P1, PT, R10, RZ, PT, P1 ;  /* 0x000000ff0a00720c */ /* 0x000fc40003f26110 */
[----:B------:R-:W-:Y:S02]  /*11f0*/  ISETP.NE.U32.AND.EX P0, PT, RZ, RZ, PT, P0 ;  /* 0x000000ffff00720c */ /* 0x000fe40003f05100 */
[----:B------:R-:W-:Y:S02]  /*1200*/  LEA.HI R6, P2, R7, R6, RZ, 0x1 ;  /* 0x0000000607067211 */ /* 0x000fe400078508ff */
[C---:B------:R-:W-:Y:S02]  /*1210*/  SEL R4, R8.reuse, 0x1, !P0 ;  /* 0x0000000108047807 */ /* 0x040fe40004000000 */
[----:B------:R-:W-:Y:S01]  /*1220*/  SEL R13, R9, RZ, !P0 ;  /* 0x000000ff090d7207 */ /* 0x000fe20004000000 */
[----:B------:R-:W-:Y:S01]  /*1230*/  IMAD.WIDE.U32 R8, R8, R8, RZ ;  /* 0x0000000808087225 */ /* 0x000fe200078e00ff */
[----:B------:R-:W-:-:S03]  /*1240*/  IADD3.X R11, RZ, R7, RZ, P2, !PT ;  /* 0x00000007ff0b7210 */ /* 0x000fc600017fe4ff */
[----:B------:R-:W-:-:S05]  /*1250*/  IMAD.WIDE.U32 R4, R4, 0x1, RZ ;  /* 0x0000000104047825 */ /* 0x000fca00078e00ff */
[----:B------:R-:W-:Y:S01]  /*1260*/  IADD3 R5, R5, R13, RZ ;  /* 0x0000000d05057210 */ /* 0x000fe20007ffe0ff */
[----:B------:R-:W-:Y:S05]  /*1270*/  @!P1 BRA `(.L_x_54222) ;  /* 0x000001a000009947 */ /* 0x000fea0003800000 */
[----:B------:R-:W-:Y:S01]  /*1280*/  IMAD.IADD R7, R9, 0x1, R15 ;  /* 0x0000000109077824 */ /* 0x000fe200078e020f */
[--C-:B------:R-:W-:Y:S02]  /*1290*/  SHF.R.S64 R6, R6, 0x1, R11.reuse ;  /* 0x0000000106067819 */ /* 0x100fe4000000100b */
[----:B------:R-:W-:Y:S02]  /*12a0*/  SHF.R.S32.HI R9, RZ, 0x1, R11 ;  /* 0x00000001ff097819 */ /* 0x000fe4000001140b */
.L_x_54223:
[C---:B------:R-:W-:Y:S02]  /*12b0*/  LOP3.LUT R10, R6.reuse, 0x1, RZ, 0xc0, !PT ;  /* 0x00000001060a7812 */ /* 0x040fe400078ec0ff */
[----:B------:R-:W-:Y:S02]  /*12c0*/  IADD3 R11, P2, R6, 0x1, RZ ;  /* 0x00000001060b7810 */ /* 0x000fe40007f5e0ff */
[----:B------:R-:W-:Y:S01]  /*12d0*/  ISETP.NE.U32.AND P1, PT, R10, 0x1, PT ;  /* 0x000000010a00780c */ /* 0x000fe20003f25070 */
[----:B------:R-:W-:Y:S01]  /*12e0*/  IMAD R10, R7, R8, RZ ;  /* 0x00000008070a7224 */ /* 0x000fe200078e02ff */
[----:B------:R-:W-:-:S02]  /*12f0*/  ISETP.GE.U32.AND P0, PT, R11, 0x3, PT ;  /* 0x000000030b00780c */ /* 0x000fc40003f06070 */
[----:B------:R-:W-:Y:S01]  /*1300*/  IADD3.X R14, RZ, R9, RZ, P2, !PT ;  /* 0x00000009ff0e7210 */ /* 0x000fe200017fe4ff */
[----:B------:R-:W-:Y:S01]  /*1310*/  IMAD R15, R8, R7, R10 ;  /* 0x00000007080f7224 */ /* 0x000fe200078e020a */
[----:B------:R-:W-:Y:S02]  /*1320*/  ISETP.NE.U32.AND.EX P1, PT, RZ, RZ, PT, P1 ;  /* 0x000000ffff00720c */ /* 0x000fe40003f25110 */
[----:B------:R-:W-:Y:S02]  /*1330*/  ISETP.GE.U32.AND.EX P0, PT, R14, RZ, PT, P0 ;  /* 0x000000ff0e00720c */ /* 0x000fe40003f06100 */
[----:B------:R-:W-:Y:S02]  /*1340*/  SEL R13, R7, RZ, !P1 ;  /* 0x000000ff070d7207 */ /* 0x000fe40004800000 */
[----:B------:R-:W-:Y:S02]  /*1350*/  SEL R11, R8, 0x1, !P1 ;  /* 0x00000001080b7807 */ /* 0x000fe40004800000 */
[----:B------:R-:W-:Y:S01]  /*1360*/  LEA.HI R10, P1, R9, R6, RZ, 0x1 ;  /* 0x00000006090a7211 */ /* 0x000fe200078308ff */
[----:B------:R-:W-:-:S02]  /*1370*/  IMAD R12, R13, R4, RZ ;  /* 0x000000040d0c7224 */ /* 0x000fc400078e02ff */
[----:B------:R-:W-:Y:S01]  /*1380*/  IMAD.WIDE.U32 R6, R8, R8, RZ ;  /* 0x0000000808067225 */ /* 0x000fe200078e00ff */
[----:B------:R-:W-:-:S03]  /*1390*/  IADD3.X R9, RZ, R9, RZ, P1, !PT ;  /* 0x00000009ff097210 */ /* 0x000fc60000ffe4ff */
[----:B------:R-:W-:Y:S01]  /*13a0*/  IMAD R13, R5, R11, R12 ;  /* 0x0000000b050d7224 */ /* 0x000fe200078e020c */
[----:B------:R-:W-:Y:S01]  /*13b0*/  MOV R8, R6 ;  /* 0x0000000600087202 */ /* 0x000fe20000000f00 */
[----:B------:R-:W-:Y:S01]  /*13c0*/  IMAD.WIDE.U32 R4, R11, R4, RZ ;  /* 0x000000040b047225 */ /* 0x000fe200078e00ff */
[----:B------:R-:W-:Y:S02]  /*13d0*/  SHF.R.S64 R6, R10, 0x1, R9 ;  /* 0x000000010a067819 */ /* 0x000fe40000001009 */
[----:B------:R-:W-:Y:S01]  /*13e0*/  IADD3 R7, R7, R15, RZ ;  /* 0x0000000f07077210 */ /* 0x000fe20007ffe0ff */
[----:B------:R-:W-:Y:S01]  /*13f0*/  IMAD.IADD R5, R5, 0x1, R13 ;  /* 0x0000000105057824 */ /* 0x000fe200078e020d */
[----:B------:R-:W-:Y:S01]  /*1400*/  SHF.R.S32.HI R9, RZ, 0x1, R9 ;  /* 0x00000001ff097819 */ /* 0x000fe20000011409 */
[----:B------:R-:W-:Y:S05]  /*1410*/  @P0 BRA `(.L_x_54223) ;  /* 0xfffffe9000000947 */ /* 0x000fea000383ffff */
.L_x_54222:
[----:B------:R-:W-:Y:S05]  /*1420*/  BSYNC B2 ;  /* 0x0000000000027941 */ /* 0x000fea0003800000 */
.L_x_54221:
[----:B------:R-:W-:Y:S05]  /*1430*/  BRA `(.L_x_54224) ;  /* 0x000000e000007947 */ /* 0x000fea0003800000 */
.L_x_54220:
[----:B-----5:R-:W-:Y:S01]  /*1440*/  ISETP.NE.U32.AND P0, PT, R8, 0x1, PT ;  /* 0x000000010800780c */ /* 0x020fe20003f05070 */
[----:B------:R-:W-:Y:S01]  /*1450*/  HFMA2.MMA R4, -RZ, RZ, 0, 5.9604644775390625e-08 ;  /* 0x00000001ff047435 */ /* 0x000fe200000001ff */
[----:B------:R-:W-:-:S02]  /*1460*/  MOV R5, RZ ;  /* 0x000000ff00057202 */ /* 0x000fc40000000f00 */
[----:B------:R-:W-:-:S13]  /*1470*/  ISETP.NE.AND.EX P0, PT, R9, RZ, PT, P0 ;  /* 0x000000ff0900720c */ /* 0x000fda0003f05300 */
[----:B------:R-:W-:Y:S05]  /*1480*/  @!P0 BRA `(.L_x_54224) ;  /* 0x0000009000008947 */ /* 0x000fea0003800000 */
[----:B------:R-:W-:-:S04]  /*1490*/  ISETP.NE.U32.AND P0, PT, R8, -0x1, PT ;  /* 0xffffffff0800780c */ /* 0x000fc80003f05070 */
[----:B------:R-:W-:-:S13]  /*14a0*/  ISETP.NE.AND.EX P0, PT, R9, -0x1, PT, P0 ;  /* 0xffffffff0900780c */ /* 0x000fda0003f05300 */
[----:B------:R-:W-:Y:S02]  /*14b0*/  @!P0 LOP3.LUT R6, R6, 0x1, RZ, 0xc0, !PT ;  /* 0x0000000106068812 */ /* 0x000fe400078ec0ff */
[----:B------:R-:W-:Y:S02]  /*14c0*/  @!P0 MOV R4, 0x1 ;  /* 0x0000000100048802 */ /* 0x000fe40000000f00 */
[----:B------:R-:W-:-:S04]  /*14d0*/  @!P0 ISETP.NE.U32.AND P1, PT, R6, 0x1, PT ;  /* 0x000000010600880c */ /* 0x000fc80003f25070 */
[----:B------:R-:W-:-:S04]  /*14e0*/  @!P0 ISETP.NE.U32.AND.EX P1, PT, RZ, RZ, PT, P1 ;  /* 0x000000ffff00820c */ /* 0x000fc80003f25110 */
[----:B------:R-:W-:Y:S02]  /*14f0*/  @!P0 SEL R4, R4, 0xffffffff, P1 ;  /* 0xffffffff04048807 */ /* 0x000fe40000800000 */
[----:B------:R-:W-:Y:S01]  /*1500*/  @!P0 SEL R5, RZ, 0xffffffff, P1 ;  /* 0xffffffffff058807 */ /* 0x000fe20000800000 */
[----:B------:R-:W-:Y:S02]  /*1510*/  @P0 CS2R R4, SRZ ;  /* 0x0000000000040805 */ /* 0x000fe4000001ff00 */
.L_x_54224:
[----:B------:R-:W-:Y:S05]  /*1520*/  BSYNC B1 ;  /* 0x0000000000017941 */ /* 0x000fea0003800000 */
.L_x_54219:
[----:B------:R0:W-:Y:S01]  /*1530*/  STG.E.64 [R2.64], R4 ;  /* 0x0000000402007986 */ /* 0x0001e2000c101b04 */
[----:B-----5:R-:W-:-:S03]  /*1540*/  IADD3 R9, R0, 0x80, RZ ;  /* 0x0000008000097810 */ /* 0x020fc60007ffe0ff */
.L_x_54217:
[----:B------:R-:W-:Y:S05]  /*1550*/  BSYNC B0 ;  /* 0x0000000000007941 */ /* 0x000fea0003800000 */
.L_x_54216:
[----:B------:R-:W-:-:S13]  /*1560*/  ISETP.GE.AND P0, PT, R9, c[0x0][0x160], PT ;  /* 0x0000580009007a0c */ /* 0x000fda0003f06270 */
[----:B------:R-:W-:Y:S05]  /*1570*/  @P0 EXIT ;  /* 0x000000000000094d */ /* 0x000fea0003800000 */
[----:B------:R-:W-:Y:S01]  /*1580*/  ISETP.NE.AND P0, PT, RZ, c[0x0][0x168], PT ;  /* 0x00005a00ff007a0c */ /* 0x000fe20003f05270 */
[----:B------:R-:W-:Y:S01]  /*1590*/  HFMA2.MMA R0, -RZ, RZ, 0, 0 ;  /* 0x00000000ff007435 */ /* 0x000fe200000001ff */
[----:B0-----:R-:W-:-:S11]  /*15a0*/  CS2R R2, SRZ ;  /* 0x0000000000027805 */ /* 0x001fd6000001ff00 */
        /* <DEDUP_REMOVED lines=244> */
[C---:B------:R-:W-:Y:S02]  /*24f0*/  IMAD R2, R5.reuse, c[0x0][0x3b0], R2 ;  /* 0x0000ec0005027a24 */ /* 0x040fe400078e0202 */
[----:B------:R-:W-:Y:S02]  /*2500*/  @P0 IMAD R7, R6, c[0x0][0x28c], R7 ;  /* 0x0000a30006070a24 */ /* 0x000fe400078e0207 */
[----:B------:R-:W-:Y:S02]  /*2510*/  IMAD R3, R5, c[0x0][0x3b4], R3 ;  /* 0x0000ed0005037a24 */ /* 0x000fe400078e0203 */
[----:B------:R-:W-:-:S02]  /*2520*/  @P0 IMAD R0, R7, c[0x0][0x3b8], R0 ;  /* 0x0000ee0007000a24 */ /* 0x000fc400078e0200 */
[C---:B------:R-:W-:Y:S02]  /*2530*/  @P0 IMAD R2, R7.reuse, c[0x0][0x3bc], R2 ;  /* 0x0000ef0007020a24 */ /* 0x040fe400078e0202 */
[----:B------:R-:W-:-:S05]  /*2540*/  @P0 IMAD R3, R7, c[0x0][0x3c0], R3 ;  /* 0x0000f00007030a24 */ /* 0x000fca00078e0203 */
.L_x_54225:
        /* <DEDUP_REMOVED lines=13> */
[----:B------:R-:W-:Y:S01]  /*2620*/  HFMA2.MMA R0, -RZ, RZ, 0, 5.9604644775390625e-08 ;  /* 0x00000001ff007435 */ /* 0x000fe200000001ff */
[----:B------:R-:W-:Y:S02]  /*2630*/  MOV R5, RZ ;  /* 0x000000ff00057202 */ /* 0x000fe40000000f00 */
[----:B------:R-:W-:-:S13]  /*2640*/  ISETP.NE.AND.EX P0, PT, R7, RZ, PT, P0 ;  /* 0x000000ff0700720c */ /* 0x000fda0003f05300 */
[----:B------:R-:W-:Y:S05]  /*2650*/  @!P0 BRA `(.L_x_54229) ;  /* 0x000002e000008947 */ /* 0x000fea0003800000 */
[----:B------:R-:W-:Y:S01]  /*2660*/  LOP3.LUT R0, R6, 0x1, RZ, 0xc0, !PT ;  /* 0x0000000106007812 */ /* 0x000fe200078ec0ff */
[----:B-----5:R-:W-:-:S03]  /*2670*/  IMAD R15, R9, R8, RZ ;  /* 0x00000008090f7224 */ /* 0x020fc600078e02ff */
        /* <DEDUP_REMOVED lines=10> */
[----:B------:R-:W-:Y:S02]  /*2720*/  SEL R13, R9, RZ, !P0 ;  /* 0x000000ff090d7207 */ /* 0x000fe40004000000 */
[----:B------:R-:W-:Y:S01]  /*2730*/  IADD3.X R11, RZ, R7, RZ, P2, !PT ;  /* 0x00000007ff0b7210 */ /* 0x000fe200017fe4ff */
[----:B------:R-:W-:Y:S01]  /*2740*/  IMAD.WIDE.U32 R8, R8, R8, RZ ;  /* 0x0000000808087225 */ /* 0x000fe200078e00ff */
[----:B------:R-:W-:Y:S02]  /*2750*/  IADD3 R5, R5, R13, RZ ;  /* 0x0000000d05057210 */ /* 0x000fe40007ffe0ff */
[----:B------:R-:W-:-:S05]  /*2760*/  MOV R0, R4 ;  /* 0x0000000400007202 */ /* 0x000fca0000000f00 */
[----:B------:R-:W-:Y:S05]  /*2770*/  @!P1 BRA `(.L_x_54229) ;  /* 0x000001c000009947 */ /* 0x000fea0003800000 */
[----:B------:R-:W-:Y:S02]  /*2780*/  IADD3 R7, R9, R15, RZ ;  /* 0x0000000f09077210 */ /* 0x000fe40007ffe0ff */
[----:B------:R-:W-:Y:S02]  /*2790*/  MOV R6, R8 ;  /* 0x0000000800067202 */ /* 0x000fe40000000f00 */
[--C-:B------:R-:W-:Y:S02]  /*27a0*/  SHF.R.S64 R4, R10, 0x1, R11.reuse ;  /* 0x000000010a047819 */ /* 0x100fe4000000100b */
[----:B------:R-:W-:Y:S02]  /*27b0*/  SHF.R.S32.HI R9, RZ, 0x1, R11 ;  /* 0x00000001ff097819 */ /* 0x000fe4000001140b */
.L_x_54230:
        /* <DEDUP_REMOVED lines=8> */
[----:B------:R-:W-:Y:S02]  /*2840*/  SEL R11, R7, RZ, !P1 ;  /* 0x000000ff070b7207 */ /* 0x000fe40004800000 */
[----:B------:R-:W-:Y:S02]  /*2850*/  ISETP.GE.U32.AND.EX P0, PT, R12, RZ, PT, P0 ;  /* 0x000000ff0c00720c */ /* 0x000fe40003f06100 */
[C---:B------:R-:W-:Y:S01]  /*2860*/  SEL R10, R6.reuse, 0x1, !P1 ;  /* 0x00000001060a7807 */ /* 0x040fe20004800000 */
[----:B------:R-:W-:Y:S01]  /*2870*/  IMAD R11, R11, R0, RZ ;  /* 0x000000000b0b7224 */ /* 0x000fe200078e02ff */
[----:B------:R-:W-:Y:S01]  /*2880*/  LEA.HI R8, P1, R9, R4, RZ, 0x1 ;  /* 0x0000000409087211 */ /* 0x000fe200078308ff */
[----:B------:R-:W-:-:S03]  /*2890*/  IMAD.WIDE.U32 R6, R6, R6, RZ ;  /* 0x0000000606067225 */ /* 0x000fc600078e00ff */
[----:B------:R-:W-:Y:S01]  /*28a0*/  IADD3.X R9, RZ, R9, RZ, P1, !PT ;  /* 0x00000009ff097210 */ /* 0x000fe20000ffe4ff */
[----:B------:R-:W-:Y:S01]  /*28b0*/  IMAD R11, R5, R10, R11 ;  /* 0x0000000a050b7224 */ /* 0x000fe200078e020b */
[----:B------:R-:W-:Y:S01]  /*28c0*/  IADD3 R7, R7, R13, RZ ;  /* 0x0000000d07077210 */ /* 0x000fe20007ffe0ff */
[----:B------:R-:W-:Y:S01]  /*28d0*/  IMAD.WIDE.U32 R4, R10, R0, RZ ;  /* 0x000000000a047225 */ /* 0x000fe200078e00ff */
[--C-:B------:R-:W-:Y:S02]  /*28e0*/  SHF.R.S64 R8, R8, 0x1, R9.reuse ;  /* 0x0000000108087819 */ /* 0x100fe40000001009 */
[----:B------:R-:W-:Y:S02]  /*28f0*/  SHF.R.S32.HI R9, RZ, 0x1, R9 ;  /* 0x00000001ff097819 */ /* 0x000fe40000011409 */
[----:B------:R-:W-:Y:S02]  /*2900*/  MOV R0, R4 ;  /* 0x0000000400007202 */ /* 0x000fe40000000f00 */
[----:B------:R-:W-:-:S02]  /*2910*/  IADD3 R5, R5, R11, RZ ;  /* 0x0000000b05057210 */ /* 0x000fc40007ffe0ff */
[----:B------:R-:W-:Y:S01]  /*2920*/  MOV R4, R8 ;  /* 0x0000000800047202 */ /* 0x000fe20000000f00 */
[----:B------:R-:W-:Y:S05]  /*2930*/  @P0 BRA `(.L_x_54230) ;  /* 0xfffffe8000000947 */ /* 0x000fea000383ffff */
.L_x_54229:
[----:B------:R-:W-:Y:S05]  /*2940*/  BSYNC B1 ;  /* 0x0000000000017941 */ /* 0x000fea0003800000 */
.L_x_54228:
[----:B------:R-:W-:Y:S05]  /*2950*/  BRA `(.L_x_54231) ;  /* 0x000000f000007947 */ /* 0x000fea0003800000 */
.L_x_54227:
[----:B-----5:R-:W-:Y:S01]  /*2960*/  ISETP.NE.U32.AND P0, PT, R8, 0x1, PT ;  /* 0x000000010800780c */ /* 0x020fe20003f05070 */
[----:B------:R-:W-:Y:S01]  /*2970*/  HFMA2.MMA R5, -RZ, RZ, 0, 0 ;  /* 0x00000000ff057435 */ /* 0x000fe200000001ff */
[----:B------:R-:W-:Y:S02]  /*2980*/  IMAD.MOV.U32 R0, RZ, RZ, 0x1 ;  /* 0x00000001ff007424 */ /* 0x000fe400078e00ff */
        /* <DEDUP_REMOVED lines=9> */
[----:B------:R-:W-:Y:S02]  /*2a20*/  @!P0 SEL R5, RZ, 0xffffffff, P1 ;  /* 0xffffffffff058807 */ /* 0x000fe40000800000 */
[----:B------:R-:W-:Y:S02]  /*2a30*/  @P0 MOV R0, RZ ;  /* 0x000000ff00000202 */ /* 0x000fe40000000f00 */
[----:B------:R-:W-:Y:S02]  /*2a40*/  @P0 MOV R5, RZ ;  /* 0x000000ff00050202 */ /* 0x000fe40000000f00 */
.L_x_54231:
[----:B------:R-:W-:Y:S05]  /*2a50*/  BSYNC B0 ;  /* 0x0000000000007941 */ /* 0x000fea0003800000 */
.L_x_54226:
[----:B------:R-:W-:-:S05]  /*2a60*/  MOV R4, R0 ;  /* 0x0000000000047202 */ /* 0x000fca0000000f00 */
[----:B------:R-:W-:Y:S01]  /*2a70*/  STG.E.64 [R2.64], R4 ;  /* 0x0000000402007986 */ /* 0x000fe2000c101b04 */
[----:B------:R-:W-:Y:S05]  /*2a80*/  EXIT ;  /* 0x000000000000794d */ /* 0x000fea0003800000 */
.L_x_54232:
        /* <DEDUP_REMOVED lines=15> */
.L_x_61977:


//--------------------- .text._ZN2at6native27unrolled_elementwise_kernelIZZZNS0_50_GLOBAL__N__2680c7bb_12_PowKernel_cu_b2145a98_318424pow_tensor_tensor_kernelERNS_18TensorIteratorBaseEENKUlvE_clEvENKUlvE2_clEvEUlllE_St5arrayIPcLm3EELi4E23TrivialOffsetCalculatorILi2EjESB_ILi1EjENS0_6memory15LoadWithoutCastENSE_16StoreWithoutCastEEEviT_T0_T2_T3_T4_T5_ --------------------------
	.section	.text._ZN2at6native27unrolled_elementwise_kernelIZZZNS0_50_GLOBAL__N__2680c7bb_12_PowKernel_cu_b2145a98_318424pow_tensor_tensor_kernelERNS_18TensorIteratorBaseEENKUlvE_clEvENKUlvE2_clEvEUlllE_St5arrayIPcLm3EELi4E23TrivialOffsetCalculatorILi2EjESB_ILi1EjENS0_6memory15LoadWithoutCastENSE_16StoreWithoutCastEEEviT_T0_T2_T3_T4_T5_,"ax",@progbits
	.sectioninfo	@"SHI_REGISTERS=32"
	.align	128
        .global         _ZN2at6native27unrolled_elementwise_kernelIZZZNS0_50_GLOBAL__N__2680c7bb_12_PowKernel_cu_b2145a98_318424pow_tensor_tensor_kernelERNS_18TensorIteratorBaseEENKUlvE_clEvENKUlvE2_clEvEUlllE_St5arrayIPcLm3EELi4E23TrivialOffsetCalculatorILi2EjESB_ILi1EjENS0_6memory15LoadWithoutCastENSE_16StoreWithoutCastEEEviT_T0_T2_T3_T4_T5_
        .type           _ZN2at6native27unrolled_elementwise_kernelIZZZNS0_50_GLOBAL__N__2680c7bb_12_PowKernel_cu_b2145a98_318424pow_tensor_tensor_kernelERNS_18TensorIteratorBaseEENKUlvE_clEvENKUlvE2_clEvEUlllE_St5arrayIPcLm3EELi4E23TrivialOffsetCalculatorILi2EjESB_ILi1EjENS0_6memory15LoadWithoutCastENSE_16StoreWithoutCastEEEviT_T0_T2_T3_T4_T5_,@function
        .size           _ZN2at6native27unrolled_elementwise_kernelIZZZNS0_50_GLOBAL__N__2680c7bb_12_PowKernel_cu_b2145a98_318424pow_tensor_tensor_kernelERNS_18TensorIteratorBaseEENKUlvE_clEvENKUlvE2_clEvEUlllE_St5arrayIPcLm3EELi4E23TrivialOffsetCalculatorILi2EjESB_ILi1EjENS0_6memory15LoadWithoutCastENSE_16StoreWithoutCastEEEviT_T0_T2_T3_T4_T5_,(.L_x_61978 - _ZN2at6native27unrolled_elementwise_kernelIZZZNS0_50_GLOBAL__N__2680c7bb_12_PowKernel_cu_b2145a98_318424pow_tensor_tensor_kernelERNS_18TensorIteratorBaseEENKUlvE_clEvENKUlvE2_clEvEUlllE_St5arrayIPcLm3EELi4E23TrivialOffsetCalculatorILi2EjESB_ILi1EjENS0_6memory15LoadWithoutCastENSE_16StoreWithoutCastEEEviT_T0_T2_T3_T4_T5_)
        .other          _ZN2at6native27unrolled_elementwise_kernelIZZZNS0_50_GLOBAL__N__2680c7bb_12_PowKernel_cu_b2145a98_318424pow_tensor_tensor_kernelERNS_18TensorIteratorBaseEENKUlvE_clEvENKUlvE2_clEvEUlllE_St5arrayIPcLm3EELi4E23TrivialOffsetCalculatorILi2EjESB_ILi1EjENS0_6memory15LoadWithoutCastENSE_16StoreWithoutCastEEEviT_T0_T2_T3_T4_T5_,@"STO_CUDA_ENTRY STV_DEFAULT"
_ZN2at6native27unrolled_elementwise_kernelIZZZNS0_50_GLOBAL__N__2680c7bb_12_PowKernel_cu_b2145a98_318424pow_tensor_tensor_kernelERNS_18TensorIteratorBaseEENKUlvE_clEvENKUlvE2_clEvEUlllE_St5arrayIPcLm3EELi4E23TrivialOffsetCalculatorILi2EjESB_ILi1EjENS0_6memory15LoadWithoutCastENSE_16StoreWithoutCastEEEviT_T0_T2_T3_T4_T5_:
.text._ZN2at6native27unrolled_elementwise_kernelIZZZNS0_50_GLOBAL__N__2680c7bb_12_PowKernel_cu_b2145a98_318424pow_tensor_tensor_kernelERNS_18TensorIteratorBaseEENKUlvE_clEvENKUlvE2_clEvEUlllE_St5arrayIPcLm3EELi4E23TrivialOffsetCalculatorILi2EjESB_ILi1EjENS0_6memory15LoadWithoutCastENSE_16StoreWithoutCastEEEviT_T0_T2_T3_T4_T5_:
[----:B------:R-:W-:Y:S02]  /*0000*/  IMAD.MOV.U32 R1, RZ, RZ, c[0x0][0x28] ;  /* 0x00000a00ff017624 */ /* 0x000fe400078e00ff */
[----:B------:R-:W0:Y:S01]  /*0010*/  S2R R0, SR_CTAID.X ;  /* 0x0000000000007919 */ /* 0x000e220000002500 */
[----:B------:R-:W-:Y:S01]  /*0020*/  IMAD.MOV.U32 R3, RZ, RZ, -0x200 ;  /* 0xfffffe00ff037424 */ /* 0x000fe200078e00ff */
[----:B------:R-:W-:Y:S01]  /*0030*/  ULDC.64 UR4, c[0x0][0x118] ;  /* 0x0000460000047ab9 */ /* 0x000fe20000000a00 */
[----:B------:R-:W-:Y:S01]  /*0040*/  CS2R R18, SRZ ;  /* 0x0000000000127805 */ /* 0x000fe2000001ff00 */
[----:B------:R-:W1:Y:S01]  /*0050*/  S2R R15, SR_TID.X ;  /* 0x00000000000f7919 */ /* 0x000e620000002100 */
[----:B------:R-:W-:Y:S01]  /*0060*/  CS2R R20, SRZ ;  /* 0x0000000000147805 */ /* 0x000fe2000001ff00 */
[----:B0-----:R-:W-:Y:S02]  /*0070*/  IMAD R14, R0, R3, c[0x0][0x160] ;  /* 0x00005800000e7624 */ /* 0x001fe400078e0203 */
[----:B-1----:R-:W-:-:S03]  /*0080*/  IMAD.MOV.U32 R3, RZ, RZ, R15 ;  /* 0x000000ffff037224 */ /* 0x002fc600078e000f */
[----:B------:R-:W-:-:S13]  /*0090*/  ISETP.GE.AND P2, PT, R15, R14, PT ;  /* 0x0000000e0f00720c */ /* 0x000fda0003f46270 */
[----:B------:R-:W-:Y:S01]  /*00a0*/  @!P2 IMAD R28, R0, 0x200, R3 ;  /* 0x00000200001ca824 */ /* 0x000fe200078e0203 */
[----:B------:R-:W-:Y:S01]  /*00b0*/  @!P2 IADD3 R3, R3, 0x80, RZ ;  /* 0x000000800303a810 */ /* 0x000fe20007ffe0ff */
[----:B------:R-:W-:-:S03]  /*00c0*/  @!P2 IMAD.MOV.U32 R29, RZ, RZ, 0x8 ;  /* 0x00000008ff1da424 */ /* 0x000fc600078e00ff */
[----:B------:R-:W-:Y:S01]  /*00d0*/  ISETP.GE.AND P0, PT, R3, R14, PT ;  /* 0x0000000e0300720c */ /* 0x000fe20003f06270 */
[----:B------:R-:W-:Y:S01]  /*00e0*/  CS2R R10, SRZ ;  /* 0x00000000000a7805 */ /* 0x000fe2000001ff00 */
[----:B------:R-:W-:-:S11]  /*00f0*/  @!P2 IMAD.WIDE.U32 R4, R28, R29, c[0x0][0x178] ;  /* 0x00005e001c04a625 */ /* 0x000fd600078e001d */
[----:B------:R-:W-:Y:S01]  /*0100*/  @!P0 IMAD R22, R0, 0x200, R3 ;  /* 0x0000020000168824 */ /* 0x000fe200078e0203 */
[----:B------:R-:W-:Y:S01]  /*0110*/  @!P0 IADD3 R3, R3, 0x80, RZ ;  /* 0x0000008003038810 */ /* 0x000fe20007ffe0ff */
[----:B------:R-:W-:Y:S01]  /*0120*/  @!P0 IMAD.MOV.U32 R23, RZ, RZ, 0x8 ;  /* 0x00000008ff178424 */ /* 0x000fe200078e00ff */
[----:B------:R0:W5:Y:S02]  /*0130*/  @!P2 LDG.E.64 R20, [R4.64] ;  /* 0x000000040414a981 */ /* 0x000164000c1e1b00 */
[----:B------:R-:W-:Y:S01]  /*0140*/  ISETP.GE.AND P3, PT, R3, R14, PT ;  /* 0x0000000e0300720c */ /* 0x000fe20003f66270 */
[----:B------:R-:W-:-:S12]  /*0150*/  @!P0 IMAD.WIDE.U32 R16, R22, R23, c[0x0][0x178] ;  /* 0x00005e0016108625 */ /* 0x000fd800078e0017 */
[----:B------:R-:W-:Y:S01]  /*0160*/  @!P3 IMAD R2, R0, 0x200, R3 ;  /* 0x000002000002b824 */ /* 0x000fe200078e0203 */
[----:B------:R-:W-:-:S04]  /*0170*/  @!P3 IADD3 R3, R3, 0x80, RZ ;  /* 0x000000800303b810 */ /* 0x000fc80007ffe0ff */
[----:B------:R-:W-:Y:S01]  /*0180*/  ISETP.GE.AND P1, PT, R3, R14, PT ;  /* 0x0000000e0300720c */ /* 0x000fe20003f26270 */
[----:B------:R-:W-:-:S04]  /*0190*/  @!P0 IMAD.WIDE.U32 R22, R22, R23, c[0x0][0x180] ;  /* 0x0000600016168625 */ /* 0x000fc800078e0017 */
[----:B------:R-:W-:Y:S01]  /*01a0*/  @!P2 IMAD.WIDE.U32 R28, R28, R29, c[0x0][0x180] ;  /* 0x000060001c1ca625 */ /* 0x000fe200078e001d */
[----:B------:R1:W5:Y:S03]  /*01b0*/  @!P0 LDG.E.64 R10, [R22.64] ;  /* 0x00000004160a8981 */ /* 0x000366000c1e1b00 */
[----:B------:R-:W-:Y:S01]  /*01c0*/  @!P3 IMAD.MOV.U32 R27, RZ, RZ, 0x8 ;  /* 0x00000008ff1bb424 */ /* 0x000fe200078e00ff */
[----:B------:R2:W5:Y:S03]  /*01d0*/  @!P2 LDG.E.64 R18, [R28.64] ;  /* 0x000000041c12a981 */ /* 0x000566000c1e1b00 */
[----:B------:R-:W-:Y:S02]  /*01e0*/  @!P1 IMAD R3, R0, 0x200, R3 ;  /* 0x0000020000039824 */ /* 0x000fe400078e0203 */
[----:B-1----:R-:W-:-:S02]  /*01f0*/  @!P1 IMAD.MOV.U32 R22, RZ, RZ, 0x8 ;  /* 0x00000008ff169424 */ /* 0x002fc400078e00ff */
[CC--:B------:R-:W-:Y:S01]  /*0200*/  @!P3 IMAD.WIDE.U32 R24, R2.reuse, R27.reuse, c[0x0][0x178] ;  /* 0x00005e000218b625 */ /* 0x0c0fe200078e001b */
[----:B------:R-:W-:Y:S01]  /*0210*/  CS2R R8, SRZ ;  /* 0x0000000000087805 */ /* 0x000fe2000001ff00 */
[----:B------:R-:W-:Y:S02]  /*0220*/  CS2R R6, SRZ ;  /* 0x0000000000067805 */ /* 0x000fe4000001ff00 */
[----:B--2---:R-:W-:Y:S01]  /*0230*/  @!P1 IMAD.WIDE.U32 R28, R3, R22, c[0x0][0x178] ;  /* 0x00005e00031c9625 */ /* 0x004fe200078e0016 */
[----:B0-----:R-:W-:Y:S02]  /*0240*/  CS2R R4, SRZ ;  /* 0x0000000000047805 */ /* 0x001fe4000001ff00 */
[----:B------:R0:W5:Y:S01]  /*0250*/  @!P3 LDG.E.64 R8, [R24.64] ;  /* 0x000000041808b981 */ /* 0x000162000c1e1b00 */
[----:B------:R-:W-:-:S03]  /*0260*/  @!P3 IMAD.WIDE.U32 R26, R2, R27, c[0x0][0x180] ;  /* 0x00006000021ab625 */ /* 0x000fc600078e001b */
[----:B------:R0:W5:Y:S01]  /*0270*/  @!P1 LDG.E.64 R4, [R28.64] ;  /* 0x000000041c049981 */ /* 0x000162000c1e1b00 */
[----:B------:R-:W-:Y:S02]  /*0280*/  @!P1 IMAD.WIDE.U32 R22, R3, R22, c[0x0][0x180] ;  /* 0x0000600003169625 */ /* 0x000fe400078e0016 */
[----:B------:R-:W-:Y:S01]  /*0290*/  CS2R R2, SRZ ;  /* 0x0000000000027805 */ /* 0x000fe2000001ff00 */
[----:B------:R0:W5:Y:S05]  /*02a0*/  @!P3 LDG.E.64 R6, [R26.64] ;  /* 0x000000041a06b981 */ /* 0x00016a000c1e1b00 */
[----:B------:R0:W5:Y:S01]  /*02b0*/  @!P1 LDG.E.64 R2, [R22.64] ;  /* 0x0000000416029981 */ /* 0x000162000c1e1b00 */
[----:B------:R-:W-:Y:S01]  /*02c0*/  CS2R R12, SRZ ;  /* 0x00000000000c7805 */ /* 0x000fe2000001ff00 */
[----:B------:R-:W-:Y:S05]  /*02d0*/  BSSY B0, `(.L_x_54233) ;  /* 0x000004a000007945 */ /* 0x000fea0003800000 */
[----:B------:R1:W5:Y:S02]  /*02e0*/  @!P0 LDG.E.64 R12, [R16.64] ;  /* 0x00000004100c8981 */ /* 0x000364000c1e1b00 */
[----:B-1----:R-:W-:Y:S01]  /*02f0*/  IMAD.MOV.U32 R17, RZ, RZ, R15 ;  /* 0x000000ffff117224 */ /* 0x002fe200078e000f */
[----:B------:R-:W-:Y:S05]  /*0300*/  @P2 BRA `(.L_x_54234) ;  /* 0x0000046000002947 */ /* 0x000fea0003800000 */
[----:B0----5:R-:W-:-:S13]  /*0310*/  ISETP.GE.AND P0, PT, R19, RZ, PT ;  /* 0x000000ff1300720c */ /* 0x021fda0003f06270 */
        /* <DEDUP_REMOVED lines=28> */
.L_x_54238:
[C---:B------:R-:W-:Y:S02]  /*04e0*/  LOP3.LUT R18, R22.reuse, 0x1, RZ, 0xc0, !PT ;  /* 0x0000000116127812 */ /* 0x040fe400078ec0ff */
[----:B------:R-:W-:-:S02]  /*04f0*/  IADD3 R26, P1, R22, 0x1, RZ ;  /* 0x00000001161a7810 */ /* 0x000fc40007f3e0ff */
        /* <DEDUP_REMOVED lines=8> */
[----:B------:R-:W-:Y:S01]  /*0580*/  IMAD.X R24, RZ, RZ, R19, P1 ;  /* 0x000000ffff187224 */ /* 0x000fe200008e0613 */
[----:B------:R-:W-:Y:S01]  /*0590*/  LEA.HI R22, P1, R19, R22, RZ, 0x1 ;  /* 0x0000001613167211 */ /* 0x000fe200078308ff */
[----:B------:R-:W-:-:S02]  /*05a0*/  IMAD R25, R20, R21, R25 ;  /* 0x0000001514197224 */ /* 0x000fc400078e0219 */
[----:B------:R-:W-:Y:S01]  /*05b0*/  IMAD.WIDE.U32 R20, R20, R20, RZ ;  /* 0x0000001414147225 */ /* 0x000fe200078e00ff */
[----:B------:R-:W-:-:S03]  /*05c0*/  ISETP.GE.U32.AND.EX P0, PT, R24, RZ, PT, P0 ;  /* 0x000000ff1800720c */ /* 0x000fc60003f06100 */
[----:B------:R-:W-:Y:S02]  /*05d0*/  IMAD.X R27, RZ, RZ, R19, P1 ;  /* 0x000000ffff1b7224 */ /* 0x000fe400008e0613 */
[----:B------:R-:W-:-:S03]  /*05e0*/  IMAD.WIDE.U32 R18, R18, R16, RZ ;  /* 0x0000001012127225 */ /* 0x000fc600078e00ff */
[----:B------:R-:W-:Y:S01]  /*05f0*/  SHF.R.S32.HI R24, RZ, 0x1, R27 ;  /* 0x00000001ff187819 */ /* 0x000fe2000001141b */
[----:B------:R-:W-:Y:S01]  /*0600*/  IMAD.IADD R23, R19, 0x1, R23 ;  /* 0x0000000113177824 */ /* 0x000fe200078e0217 */
[----:B------:R-:W-:Y:S01]  /*0610*/  SHF.R.S64 R22, R22, 0x1, R27 ;  /* 0x0000000116167819 */ /* 0x000fe2000000101b */
[----:B------:R-:W-:Y:S02]  /*0620*/  IMAD.IADD R21, R21, 0x1, R25 ;  /* 0x0000000115157824 */ /* 0x000fe400078e0219 */
[----:B------:R-:W-:Y:S02]  /*0630*/  IMAD.MOV.U32 R16, RZ, RZ, R18 ;  /* 0x000000ffff107224 */ /* 0x000fe400078e0012 */
[----:B------:R-:W-:Y:S01]  /*0640*/  IMAD.MOV.U32 R19, RZ, RZ, R24 ;  /* 0x000000ffff137224 */ /* 0x000fe200078e0018 */
[----:B------:R-:W-:Y:S05]  /*0650*/  @P0 BRA `(.L_x_54238) ;  /* 0xfffffe8000000947 */ /* 0x000fea000383ffff */
.L_x_54237:
[----:B------:R-:W-:Y:S05]  /*0660*/  BSYNC B1 ;  /* 0x0000000000017941 */ /* 0x000fea0003800000 */
.L_x_54236:
[----:B------:R-:W-:Y:S05]  /*0670*/  BRA `(.L_x_54234) ;  /* 0x000000f000007947 */ /* 0x000fea0003800000 */
.L_x_54235:
[----:B------:R-:W-:Y:S01]  /*0680*/  ISETP.NE.U32.AND P0, PT, R20, 0x1, PT ;  /* 0x000000011400780c */ /* 0x000fe20003f05070 */
        /* <DEDUP_REMOVED lines=14> */
.L_x_54234:
[----:B0-----:R-:W-:Y:S05]  /*0770*/  BSYNC B0 ;  /* 0x0000000000007941 */ /* 0x001fea0003800000 */
.L_x_54233:
[----:B-----5:R-:W-:Y:S01]  /*0780*/  IADD3 R21, R17, 0x80, RZ ;  /* 0x0000008011157810 */ /* 0x020fe20007ffe0ff */
        /* <DEDUP_REMOVED lines=31> */
[----:B------:R-:W-:Y:S01]  /*0980*/  IMAD.IADD R11, R13, 0x1, R29 ;  /* 0x000000010d0b7824 */ /* 0x000fe200078e021d */
[--C-:B------:R-:W-:Y:S01]  /*0990*/  SHF.R.S64 R13, R20, 0x1, R25.reuse ;  /* 0x00000001140d7819 */ /* 0x100fe20000001019 */
[----:B------:R-:W-:Y:S01]  /*09a0*/  IMAD.MOV.U32 R10, RZ, RZ, R12 ;  /* 0x000000ffff0a7224 */ /* 0x000fe200078e000c */
[----:B------:R-:W-:-:S02]  /*09b0*/  SHF.R.S32.HI R12, RZ, 0x1, R25 ;  /* 0x00000001ff0c7819 */ /* 0x000fc40000011419 */
.L_x_54244:
        /* <DEDUP_REMOVED lines=8> */
[----:B------:R-:W-:Y:S02]  /*0a40*/  SEL R27, R11, RZ, !P1 ;  /* 0x000000ff0b1b7207 */ /* 0x000fe40004800000 */
[C---:B------:R-:W-:Y:S01]  /*0a50*/  SEL R22, R10.reuse, 0x1, !P1 ;  /* 0x000000010a167807 */ /* 0x040fe20004800000 */
[----:B------:R-:W-:Y:S01]  /*0a60*/  IMAD.WIDE.U32 R10, R10, R10, RZ ;  /* 0x0000000a0a0a7225 */ /* 0x000fe200078e00ff */
[----:B------:R-:W-:-:S02]  /*0a70*/  LEA.HI R20, P1, R12, R13, RZ, 0x1 ;  /* 0x0000000d0c147211 */ /* 0x000fc400078308ff */
[----:B------:R-:W-:Y:S01]  /*0a80*/  ISETP.GE.U32.AND.EX P0, PT, R24, RZ, PT, P0 ;  /* 0x000000ff1800720c */ /* 0x000fe20003f06100 */
[----:B------:R-:W-:Y:S02]  /*0a90*/  IMAD R27, R27, R16, RZ ;  /* 0x000000101b1b7224 */ /* 0x000fe400078e02ff */
[----:B------:R-:W-:Y:S02]  /*0aa0*/  IMAD.IADD R11, R11, 0x1, R25 ;  /* 0x000000010b0b7824 */ /* 0x000fe400078e0219 */
[----:B------:R-:W-:Y:S02]  /*0ab0*/  IMAD R23, R23, R22, R27 ;  /* 0x0000001617177224 */ /* 0x000fe400078e021b */
[----:B------:R-:W-:Y:S02]  /*0ac0*/  IMAD.X R27, RZ, RZ, R12, P1 ;  /* 0x000000ffff1b7224 */ /* 0x000fe400008e060c */
[----:B------:R-:W-:-:S03]  /*0ad0*/  IMAD.WIDE.U32 R12, R22, R16, RZ ;  /* 0x00000010160c7225 */ /* 0x000fc600078e00ff */
[--C-:B------:R-:W-:Y:S01]  /*0ae0*/  SHF.R.S64 R20, R20, 0x1, R27.reuse ;  /* 0x0000000114147819 */ /* 0x100fe2000000101b */
[----:B------:R-:W-:Y:S01]  /*0af0*/  IMAD.MOV.U32 R16, RZ, RZ, R12 ;  /* 0x000000ffff107224 */ /* 0x000fe200078e000c */
[----:B------:R-:W-:Y:S01]  /*0b00*/  SHF.R.S32.HI R22, RZ, 0x1, R27 ;  /* 0x00000001ff167819 */ /* 0x000fe2000001141b */
[----:B------:R-:W-:Y:S02]  /*0b10*/  IMAD.IADD R23, R13, 0x1, R23 ;  /* 0x000000010d177824 */ /* 0x000fe400078e0217 */
[----:B------:R-:W-:Y:S02]  /*0b20*/  IMAD.MOV.U32 R13, RZ, RZ, R20 ;  /* 0x000000ffff0d7224 */ /* 0x000fe400078e0014 */
[----:B------:R-:W-:Y:S01]  /*0b30*/  IMAD.MOV.U32 R12, RZ, RZ, R22 ;  /* 0x000000ffff0c7224 */ /* 0x000fe200078e0016 */
[----:B------:R-:W-:Y:S05]  /*0b40*/  @P0 BRA `(.L_x_54244) ;  /* 0xfffffe7000000947 */ /* 0x000fea000383ffff */
.L_x_54243:
[----:B------:R-:W-:Y:S05]  /*0b50*/  BSYNC B1 ;  /* 0x0000000000017941 */ /* 0x000fea0003800000 */
.L_x_54242:
[----:B------:R-:W-:Y:S05]  /*0b60*/  BRA `(.L_x_54240) ;  /* 0x000000f000007947 */ /* 0x000fea0003800000 */
.L_x_54241:
        /* <DEDUP_REMOVED lines=15> */
.L_x_54240:
[----:B------:R-:W-:Y:S05]  /*0c60*/  BSYNC B0 ;  /* 0x0000000000007941 */ /* 0x000fea0003800000 */
.L_x_54239:
        /* <DEDUP_REMOVED lines=14> */
[C---:B------:R-:W-:Y:S01]  /*0d50*/  IADD3 R13, P3, R6.reuse, 0x1, RZ ;  /* 0x00000001060d7810 */ /* 0x040fe20007f7e0ff */
[----:B------:R-:W-:Y:S01]  /*0d60*/  IMAD R27, R9, R8, RZ ;  /* 0x00000008091b7224 */ /* 0x000fe200078e02ff */
[----:B------:R-:W-:Y:S02]  /*0d70*/  LOP3.LUT R12, R6, 0x1, RZ, 0xc0, !PT ;  /* 0x00000001060c7812 */ /* 0x000fe400078ec0ff */
[----:B------:R-:W-:Y:S01]  /*0d80*/  ISETP.GE.U32.AND P1, PT, R13, 0x3, PT ;  /* 0x000000030d00780c */ /* 0x000fe20003f26070 */
[----:B------:R-:W-:Y:S01]  /*0d90*/  IMAD.X R20, RZ, RZ, R7, P3 ;  /* 0x000000ffff147224 */ /* 0x000fe200018e0607 */
[----:B------:R-:W-:Y:S01]  /*0da0*/  ISETP.NE.U32.AND P0, PT, R12, 0x1, PT ;  /* 0x000000010c00780c */ /* 0x000fe20003f05070 */
[----:B------:R-:W-:Y:S01]  /*0db0*/  IMAD R27, R8, R9, R27 ;  /* 0x00000009081b7224 */ /* 0x000fe200078e021b */
[----:B------:R-:W-:Y:S02]  /*0dc0*/  LEA.HI R16, P3, R7, R6, RZ, 0x1 ;  /* 0x0000000607107211 */ /* 0x000fe400078708ff */
[----:B------:R-:W-:-:S02]  /*0dd0*/  ISETP.GE.U32.AND.EX P1, PT, R20, RZ, PT, P1 ;  /* 0x000000ff1400720c */ /* 0x000fc40003f26110 */
[----:B------:R-:W-:Y:S01]  /*0de0*/  ISETP.NE.U32.AND.EX P0, PT, RZ, RZ, PT, P0 ;  /* 0x000000ffff00720c */ /* 0x000fe20003f05100 */
[----:B------:R-:W-:-:S03]  /*0df0*/  IMAD.X R25, RZ, RZ, R7, P3 ;  /* 0x000000ffff197224 */ /* 0x000fc600018e0607 */
[C---:B------:R-:W-:Y:S02]  /*0e00*/  SEL R12, R8.reuse, 0x1, !P0 ;  /* 0x00000001080c7807 */ /* 0x040fe40004000000 */
[----:B------:R-:W-:Y:S01]  /*0e10*/  SEL R23, R9, RZ, !P0 ;  /* 0x000000ff09177207 */ /* 0x000fe20004000000 */
[----:B------:R-:W-:-:S04]  /*0e20*/  IMAD.WIDE.U32 R8, R8, R8, RZ ;  /* 0x0000000808087225 */ /* 0x000fc800078e00ff */
[----:B------:R-:W-:-:S04]  /*0e30*/  IMAD.WIDE.U32 R12, R12, 0x1, RZ ;  /* 0x000000010c0c7825 */ /* 0x000fc800078e00ff */
[----:B------:R-:W-:Y:S01]  /*0e40*/  IMAD.IADD R13, R13, 0x1, R23 ;  /* 0x000000010d0d7824 */ /* 0x000fe200078e0217 */
[----:B------:R-:W-:Y:S05]  /*0e50*/  @!P1 BRA `(.L_x_54249) ;  /* 0x000001a000009947 */ /* 0x000fea0003800000 */
[----:B------:R-:W-:Y:S01]  /*0e60*/  IMAD.MOV.U32 R6, RZ, RZ, R8 ;  /* 0x000000ffff067224 */ /* 0x000fe200078e0008 */
[----:B------:R-:W-:Y:S01]  /*0e70*/  SHF.R.S64 R23, R16, 0x1, R25 ;  /* 0x0000000110177819 */ /* 0x000fe20000001019 */
[----:B------:R-:W-:Y:S01]  /*0e80*/  IMAD.IADD R7, R9, 0x1, R27 ;  /* 0x0000000109077824 */ /* 0x000fe200078e021b */
[----:B------:R-:W-:Y:S02]  /*0e90*/  SHF.R.S32.HI R8, RZ, 0x1, R25 ;  /* 0x00000001ff087819 */ /* 0x000fe40000011419 */
.L_x_54250:
        /* <DEDUP_REMOVED lines=22> */
.L_x_54249:
[----:B------:R-:W-:Y:S05]  /*1000*/  BSYNC B1 ;  /* 0x0000000000017941 */ /* 0x000fea0003800000 */
.L_x_54248:
[----:B------:R-:W-:Y:S05]  /*1010*/  BRA `(.L_x_54246) ;  /* 0x000000e000007947 */ /* 0x000fea0003800000 */
.L_x_54247:
        /* <DEDUP_REMOVED lines=14> */
.L_x_54246:
[----:B------:R-:W-:Y:S05]  /*1100*/  BSYNC B0 ;  /* 0x0000000000007941 */ /* 0x000fea0003800000 */
.L_x_54245:
        /* <DEDUP_REMOVED lines=31> */
[----:B------:R-:W-:Y:S01]  /*1300*/  IMAD.IADD R3, R5, 0x1, R25 ;  /* 0x0000000105037824 */ /* 0x000fe200078e0219 */
[--C-:B------:R-:W-:Y:S01]  /*1310*/  SHF.R.S64 R12, R12, 0x1, R13.reuse ;  /* 0x000000010c0c7819 */ /* 0x100fe2000000100d */
[----:B------:R-:W-:Y:S01]  /*1320*/  IMAD.MOV.U32 R2, RZ, RZ, R4 ;  /* 0x000000ffff027224 */ /* 0x000fe200078e0004 */
[----:B------:R-:W-:Y:S02]  /*1330*/  SHF.R.S32.HI R5, RZ, 0x1, R13 ;  /* 0x00000001ff057819 */ /* 0x000fe4000001140d */
.L_x_54256:
        /* <DEDUP_REMOVED lines=22> */
.L_x_54255:
[----:B------:R-:W-:Y:S05]  /*14a0*/  BSYNC B1 ;  /* 0x0000000000017941 */ /* 0x000fea0003800000 */
.L_x_54254:
[----:B------:R-:W-:Y:S05]  /*14b0*/  BRA `(.L_x_54252) ;  /* 0x000000e000007947 */ /* 0x000fea0003800000 */
.L_x_54253:
        /* <DEDUP_REMOVED lines=14> */
.L_x_54252:
[----:B------:R-:W-:Y:S05]  /*15a0*/  BSYNC B0 ;  /* 0x0000000000007941 */ /* 0x000fea0003800000 */
.L_x_54251:
[----:B------:R-:W-:Y:S01]  /*15b0*/  @!P2 IMAD R2, R0, 0x200, R15 ;  /* 0x000002000002a824 */ /* 0x000fe200078e020f */
[----:B------:R-:W-:Y:S01]  /*15c0*/  BSSY B0, `(.L_x_54257) ;  /* 0x0000011000007945 */ /* 0x000fe20003800000 */
[----:B------:R-:W-:Y:S02]  /*15d0*/  @!P2 IMAD.MOV.U32 R3, RZ, RZ, 0x8 ;  /* 0x00000008ff03a424 */ /* 0x000fe400078e00ff */
[----:B------:R-:W-:Y:S02]  /*15e0*/  @!P2 IMAD.MOV.U32 R17, RZ, RZ, R21 ;  /* 0x000000ffff11a224 */ /* 0x000fe400078e0015 */
[----:B------:R-:W-:-:S03]  /*15f0*/  @!P2 IMAD.WIDE.U32 R2, R2, R3, c[0x0][0x170] ;  /* 0x00005c000202a625 */ /* 0x000fc600078e0003 */
[----:B------:R-:W-:Y:S02]  /*1600*/  ISETP.GE.AND P0, PT, R17, R14, PT ;  /* 0x0000000e1100720c */ /* 0x000fe40003f06270 */
[----:B------:R0:W-:Y:S11]  /*1610*/  @!P2 STG.E.64 [R2.64], R18 ;  /* 0x000000120200a986 */ /* 0x0001f6000c101b04 */
        /* <DEDUP_REMOVED lines=11> */
.L_x_54258:
[----:B------:R-:W-:Y:S05]  /*16d0*/  BSYNC B0 ;  /* 0x0000000000007941 */ /* 0x000fea0003800000 */
.L_x_54257:
[----:B------:R-:W-:-:S13]  /*16e0*/  ISETP.GE.AND P0, PT, R17, R14, PT ;  /* 0x0000000e1100720c */ /* 0x000fda0003f06270 */
[----:B------:R-:W-:Y:S05]  /*16f0*/  @P0 EXIT ;  /* 0x000000000000094d */ /* 0x000fea0003800000 */
[----:B0-----:R-:W-:Y:S02]  /*1700*/  IMAD R2, R0, 0x200, R17 ;  /* 0x0000020000027824 */ /* 0x001fe400078e0211 */
[----:B------:R-:W-:-:S04]  /*1710*/  IMAD.MOV.U32 R3, RZ, RZ, 0x8 ;  /* 0x00000008ff037424 */ /* 0x000fc800078e00ff */
[----:B------:R-:W-:-:S05]  /*1720*/  IMAD.WIDE.U32 R2, R2, R3, c[0x0][0x170] ;  /* 0x00005c0002027625 */ /* 0x000fca00078e0003 */
[----:B------:R-:W-:Y:S01]  /*1730*/  STG.E.64 [R2.64], R8 ;  /* 0x0000000802007986 */ /* 0x000fe2000c101b04 */
[----:B------:R-:W-:Y:S05]  /*1740*/  EXIT ;  /* 0x000000000000794d */ /* 0x000fea0003800000 */
.L_x_54259:
        /* <DEDUP_REMOVED lines=11> */
.L_x_61978:


//--------------------- .text._ZN2at6native29vectorized_elementwise_kernelILi2EZZZNS0_50_GLOBAL__N__2680c7bb_12_PowKernel_cu_b2145a98_318424pow_tensor_tensor_kernelERNS_18TensorIteratorBaseEENKUlvE_clEvENKUlvE2_clEvEUlllE_St5arrayIPcLm3EEEEviT0_T1_ --------------------------
	.section	.text._ZN2at6native29vectorized_elementwise_kernelILi2EZZZNS0_50_GLOBAL__N__2680c7bb_12_PowKernel_cu_b2145a98_318424pow_tensor_tensor_kernelERNS_18TensorIteratorBaseEENKUlvE_clEvENKUlvE2_clEvEUlllE_St5arrayIPcLm3EEEEviT0_T1_,"ax",@progbits
	.sectioninfo	@"SHI_REGISTERS=48"
	.align	128
        .global         _ZN2at6native29vectorized_elementwise_kernelILi2EZZZNS0_50_GLOBAL__N__2680c7bb_12_PowKernel_cu_b2145a98_318424pow_tensor_tensor_kernelERNS_18TensorIteratorBaseEENKUlvE_clEvENKUlvE2_clEvEUlllE_St5arrayIPcLm3EEEEviT0_T1_
        .type           _ZN2at6native29vectorized_elementwise_kernelILi2EZZZNS0_50_GLOBAL__N__2680c7bb_12_PowKernel_cu_b2145a98_318424pow_tensor_tensor_kernelERNS_18TensorIteratorBaseEENKUlvE_clEvENKUlvE2_clEvEUlllE_St5arrayIPcLm3EEEEviT0_T1_,@function
        .size           _ZN2at6native29vectorized_elementwise_kernelILi2EZZZNS0_50_GLOBAL__N__2680c7bb_12_PowKernel_cu_b2145a98_318424pow_tensor_tensor_kernelERNS_18TensorIteratorBaseEENKUlvE_clEvENKUlvE2_clEvEUlllE_St5arrayIPcLm3EEEEviT0_T1_,(.L_x_61979 - _ZN2at6native29vectorized_elementwise_kernelILi2EZZZNS0_50_GLOBAL__N__2680c7bb_12_PowKernel_cu_b2145a98_318424pow_tensor_tensor_kernelERNS_18TensorIteratorBaseEENKUlvE_clEvENKUlvE2_clEvEUlllE_St5arrayIPcLm3EEEEviT0_T1_)
        .other          _ZN2at6native29vectorized_elementwise_kernelILi2EZZZNS0_50_GLOBAL__N__2680c7bb_12_PowKernel_cu_b2145a98_318424pow_tensor_tensor_kernelERNS_18TensorIteratorBaseEENKUlvE_clEvENKUlvE2_clEvEUlllE_St5arrayIPcLm3EEEEviT0_T1_,@"STO_CUDA_ENTRY STV_DEFAULT"
_ZN2at6native29vectorized_elementwise_kernelILi2EZZZNS0_50_GLOBAL__N__2680c7bb_12_PowKernel_cu_b2145a98_318424pow_tensor_tensor_kernelERNS_18TensorIteratorBaseEENKUlvE_clEvENKUlvE2_clEvEUlllE_St5arrayIPcLm3EEEEviT0_T1_:
.text._ZN2at6native29vectorized_elementwise_kernelILi2EZZZNS0_50_GLOBAL__N__2680c7bb_12_PowKernel_cu_b2145a98_318424pow_tensor_tensor_kernelERNS_18TensorIteratorBaseEENKUlvE_clEvENKUlvE2_clEvEUlllE_St5arrayIPcLm3EEEEviT0_T1_:
        /* <DEDUP_REMOVED lines=16> */
[----:B------:R0:W5:Y:S04]  /*0100*/  LDG.E.128 R32, [R36.64] ;  /* 0x0000000424207981 */ /* 0x000168000c1e1d00 */
[----:B------:R0:W5:Y:S04]  /*0110*/  LDG.E.128 R4, [R36.64+0x800] ;  /* 0x0008000424047981 */ /* 0x000168000c1e1d00 */
[----:B------:R0:W5:Y:S04]  /*0120*/  LDG.E.128 R8, [R36.64+0x1000] ;  /* 0x0010000424087981 */ /* 0x000168000c1e1d00 */
[----:B------:R0:W5:Y:S04]  /*0130*/  LDG.E.128 R12, [R36.64+0x1800] ;  /* 0x00180004240c7981 */ /* 0x000168000c1e1d00 */
[----:B------:R0:W5:Y:S01]  /*0140*/  LDG.E.128 R24, [R38.64+0x1800] ;  /* 0x0018000426187981 */ /* 0x000162000c1e1d00 */
[----:B------:R-:W-:Y:S01]  /*0150*/  BSSY B0, `(.L_x_54261) ;  /* 0x0000048000007945 */ /* 0x000fe20003800000 */
[----:B--2---:R-:W-:-:S13]  /*0160*/  ISETP.GE.AND P0, PT, R29, RZ, PT ;  /* 0x000000ff1d00720c */ /* 0x004fda0003f06270 */
[----:B------:R-:W-:Y:S05]  /*0170*/  @!P0 BRA `(.L_x_54262) ;  /* 0x0000036000008947 */ /* 0x000fea0003800000 */
[----:B0-----:R-:W-:Y:S01]  /*0180*/  ISETP.NE.U32.AND P0, PT, R28, RZ, PT ;  /* 0x000000ff1c00720c */ /* 0x001fe20003f05070 */
[----:B------:R-:W-:Y:S01]  /*0190*/  BSSY B1, `(.L_x_54263) ;  /* 0x0000033000017945 */ /* 0x000fe20003800000 */
[----:B------:R-:W-:Y:S02]  /*01a0*/  IMAD.MOV.U32 R36, RZ, RZ, 0x1 ;  /* 0x00000001ff247424 */ /* 0x000fe400078e00ff */
[----:B------:R-:W-:Y:S01]  /*01b0*/  ISETP.NE.AND.EX P0, PT, R29, RZ, PT, P0 ;  /* 0x000000ff1d00720c */ /* 0x000fe20003f05300 */
[----:B------:R-:W-:Y:S02]  /*01c0*/  IMAD.MOV.U32 R38, RZ, RZ, 0x1 ;  /* 0x00000001ff267424 */ /* 0x000fe400078e00ff */
[----:B------:R-:W-:-:S10]  /*01d0*/  IMAD.MOV.U32 R39, RZ, RZ, RZ ;  /* 0x000000ffff277224 */ /* 0x000fd400078e00ff */
        /* <DEDUP_REMOVED lines=9> */
[C---:B------:R-:W-:Y:S02]  /*0270*/  SEL R38, R32.reuse, 0x1, !P0 ;  /* 0x0000000120267807 */ /* 0x040fe40004000000 */
[----:B------:R-:W-:Y:S01]  /*0280*/  SEL R37, R33, RZ, !P0 ;  /* 0x000000ff21257207 */ /* 0x000fe20004000000 */
[----:B------:R-:W-:Y:S01]  /*0290*/  IMAD.WIDE.U32 R32, R32, R32, RZ ;  /* 0x0000002020207225 */ /* 0x000fe200078e00ff */
[----:B------:R-:W-:-:S02]  /*02a0*/  ISETP.GE.U32.AND.EX P0, PT, R40, RZ, PT, P1 ;  /* 0x000000ff2800720c */ /* 0x000fc40003f06110 */
[----:B------:R-:W-:Y:S01]  /*02b0*/  LEA.HI R28, P1, R29, R28, RZ, 0x1 ;  /* 0x0000001c1d1c7211 */ /* 0x000fe200078308ff */
[----:B------:R-:W-:-:S04]  /*02c0*/  IMAD.WIDE.U32 R38, R38, 0x1, RZ ;  /* 0x0000000126267825 */ /* 0x000fc800078e00ff */
[----:B------:R-:W-:Y:S02]  /*02d0*/  IMAD.IADD R39, R39, 0x1, R37 ;  /* 0x0000000127277824 */ /* 0x000fe400078e0225 */
[----:B------:R-:W-:-:S04]  /*02e0*/  IMAD.X R37, RZ, RZ, R29, P1 ;  /* 0x000000ffff257224 */ /* 0x000fc800008e061d */
[----:B------:R-:W-:Y:S05]  /*02f0*/  @!P0 BRA `(.L_x_54264) ;  /* 0x000001c000008947 */ /* 0x000fea0003800000 */
[----:B------:R-:W-:Y:S01]  /*0300*/  SHF.R.S64 R29, R28, 0x1, R37 ;  /* 0x000000011c1d7819 */ /* 0x000fe20000001025 */
[----:B------:R-:W-:Y:S01]  /*0310*/  IMAD.IADD R33, R33, 0x1, R41 ;  /* 0x0000000121217824 */ /* 0x000fe200078e0229 */
[----:B------:R-:W-:Y:S02]  /*0320*/  SHF.R.S32.HI R28, RZ, 0x1, R37 ;  /* 0x00000001ff1c7819 */ /* 0x000fe40000011425 */
.L_x_54265:
[C---:B------:R-:W-:Y:S02]  /*0330*/  LOP3.LUT R37, R29.reuse, 0x1, RZ, 0xc0, !PT ;  /* 0x000000011d257812 */ /* 0x040fe400078ec0ff */
[----:B------:R-:W-:Y:S02]  /*0340*/  IADD3 R40, P2, R29, 0x1, RZ ;  /* 0x000000011d287810 */ /* 0x000fe40007f5e0ff */
[----:B------:R-:W-:Y:S01]  /*0350*/  ISETP.NE.U32.AND P0, PT, R37, 0x1, PT ;  /* 0x000000012500780c */ /* 0x000fe20003f05070 */
[----:B------:R-:W-:Y:S01]  /*0360*/  IMAD R37, R33, R32, RZ ;  /* 0x0000002021257224 */ /* 0x000fe200078e02ff */
[----:B------:R-:W-:Y:S02]  /*0370*/  ISETP.GE.U32.AND P1, PT, R40, 0x3, PT ;  /* 0x000000032800780c */ /* 0x000fe40003f26070 */
[----:B------:R-:W-:Y:S01]  /*0380*/  ISETP.NE.U32.AND.EX P0, PT, RZ, RZ, PT, P0 ;  /* 0x000000ffff00720c */ /* 0x000fe20003f05100 */
[----:B------:R-:W-:-:S03]  /*0390*/  IMAD R37, R32, R33, R37 ;  /* 0x0000002120257224 */ /* 0x000fc600078e0225 */
[----:B------:R-:W-:Y:S01]  /*03a0*/  SEL R41, R33, RZ, !P0 ;  /* 0x000000ff21297207 */ /* 0x000fe20004000000 */
[----:B------:R-:W-:Y:S01]  /*03b0*/  IMAD.X R33, RZ, RZ, R28, P2 ;  /* 0x000000ffff217224 */ /* 0x000fe200010e061c */
[----:B------:R-:W-:-:S03]  /*03c0*/  SEL R40, R32, 0x1, !P0 ;  /* 0x0000000120287807 */ /* 0x000fc60004000000 */
[----:B------:R-:W-:Y:S01]  /*03d0*/  IMAD R41, R41, R38, RZ ;  /* 0x0000002629297224 */ /* 0x000fe200078e02ff */
[----:B------:R-:W-:Y:S01]  /*03e0*/  ISETP.GE.U32.AND.EX P0, PT, R33, RZ, PT, P1 ;  /* 0x000000ff2100720c */ /* 0x000fe20003f06110 */
[----:B------:R-:W-:-:S04]  /*03f0*/  IMAD.WIDE.U32 R32, R32, R32, RZ ;  /* 0x0000002020207225 */ /* 0x000fc800078e00ff */
[----:B------:R-:W-:Y:S01]  /*0400*/  IMAD R39, R39, R40, R41 ;  /* 0x0000002827277224 */ /* 0x000fe200078e0229 */
[----:B------:R-:W-:Y:S01]  /*0410*/  LEA.HI R41, P1, R28, R29, RZ, 0x1 ;  /* 0x0000001d1c297211 */ /* 0x000fe200078308ff */
[----:B------:R-:W-:-:S04]  /*0420*/  IMAD.IADD R33, R33, 0x1, R37 ;  /* 0x0000000121217824 */ /* 0x000fc800078e0225 */
[----:B------:R-:W-:Y:S02]  /*0430*/  IMAD.X R42, RZ, RZ, R28, P1 ;  /* 0x000000ffff2a7224 */ /* 0x000fe400008e061c */
[----:B------:R-:W-:-:S03]  /*0440*/  IMAD.WIDE.U32 R28, R40, R38, RZ ;  /* 0x00000026281c7225 */ /* 0x000fc600078e00ff */
[--C-:B------:R-:W-:Y:S01]  /*0450*/  SHF.R.S64 R37, R41, 0x1, R42.reuse ;  /* 0x0000000129257819 */ /* 0x100fe2000000102a */
[----:B------:R-:W-:Y:S01]  /*0460*/  IMAD.IADD R39, R29, 0x1, R39 ;  /* 0x000000011d277824 */ /* 0x000fe200078e0227 */
[----:B------:R-:W-:Y:S01]  /*0470*/  SHF.R.S32.HI R40, RZ, 0x1, R42 ;  /* 0x00000001ff287819 */ /* 0x000fe2000001142a */
[----:B------:R-:W-:Y:S02]  /*0480*/  IMAD.MOV.U32 R38, RZ, RZ, R28 ;  /* 0x000000ffff267224 */ /* 0x000fe400078e001c */
[----:B------:R-:W-:Y:S02]  /*0490*/  IMAD.MOV.U32 R29, RZ, RZ, R37 ;  /* 0x000000ffff1d7224 */ /* 0x000fe400078e0025 */
[----:B------:R-:W-:Y:S01]  /*04a0*/  IMAD.MOV.U32 R28, RZ, RZ, R40 ;  /* 0x000000ffff1c7224 */ /* 0x000fe200078e0028 */
[----:B------:R-:W-:Y:S05]  /*04b0*/  @P0 BRA `(.L_x_54265) ;  /* 0xfffffe7000000947 */ /* 0x000fea000383ffff */
.L_x_54264:
[----:B------:R-:W-:Y:S05]  /*04c0*/  BSYNC B1 ;  /* 0x0000000000017941 */ /* 0x000fea0003800000 */
.L_x_54263:
[----:B------:R-:W-:Y:S05]  /*04d0*/  BRA `(.L_x_54266) ;  /* 0x000000f000007947 */ /* 0x000fea0003800000 */
.L_x_54262:
        /* <DEDUP_REMOVED lines=15> */
.L_x_54266:
[----:B------:R-:W-:Y:S05]  /*05d0*/  BSYNC B0 ;  /* 0x0000000000007941 */ /* 0x000fea0003800000 */
.L_x_54261:
[----:B------:R-:W-:Y:S01]  /*05e0*/  ISETP.GE.AND P0, PT, R31, RZ, PT ;  /* 0x000000ff1f00720c */ /* 0x000fe20003f06270 */
[----:B------:R-:W-:Y:S01]  /*05f0*/  BSSY B0, `(.L_x_54267) ;  /* 0x0000046000007945 */ /* 0x000fe20003800000 */
[----:B------:R-:W-:Y:S02]  /*0600*/  IMAD.MOV.U32 R28, RZ, RZ, R38 ;  /* 0x000000ffff1c7224 */ /* 0x000fe400078e0026 */
[----:B------:R-:W-:-:S09]  /*0610*/  IMAD.MOV.U32 R29, RZ, RZ, R39 ;  /* 0x000000ffff1d7224 */ /* 0x000fd200078e0027 */
[----:B------:R-:W-:Y:S05]  /*0620*/  @!P0 BRA `(.L_x_54268) ;  /* 0x0000033000008947 */ /* 0x000fea0003800000 */
[----:B------:R-:W-:Y:S01]  /*0630*/  ISETP.NE.U32.AND P0, PT, R30, RZ, PT ;  /* 0x000000ff1e00720c */ /* 0x000fe20003f05070 */
[----:B------:R-:W-:Y:S01]  /*0640*/  BSSY B1, `(.L_x_54269) ;  /* 0x0000030000017945 */ /* 0x000fe20003800000 */
[----:B------:R-:W-:Y:S02]  /*0650*/  IMAD.MOV.U32 R38, RZ, RZ, R36 ;  /* 0x000000ffff267224 */ /* 0x000fe400078e0024 */
[----:B------:R-:W-:Y:S01]  /*0660*/  ISETP.NE.AND.EX P0, PT, R31, RZ, PT, P0 ;  /* 0x000000ff1f00720c */ /* 0x000fe20003f05300 */
[----:B-----5:R-:W-:-:S12]  /*0670*/  IMAD.MOV.U32 R32, RZ, RZ, RZ ;  /* 0x000000ffff207224 */ /* 0x020fd800078e00ff */
        /* <DEDUP_REMOVED lines=15> */
[----:B------:R-:W-:Y:S02]  /*0770*/  IMAD.X R40, RZ, RZ, R31, P2 ;  /* 0x000000ffff287224 */ /* 0x000fe400010e061f */
[----:B------:R-:W-:-:S04]  /*0780*/  IMAD.IADD R32, R39, 0x1, R37 ;  /* 0x0000000127207824 */ /* 0x000fc800078e0225 */
[----:B------:R-:W-:Y:S05]  /*0790*/  @!P0 BRA `(.L_x_54270) ;  /* 0x000001a000008947 */ /* 0x000fea0003800000 */
[----:B------:R-:W-:Y:S01]  /*07a0*/  IMAD.IADD R31, R35, 0x1, R41 ;  /* 0x00000001231f7824 */ /* 0x000fe200078e0229 */
[----:B------:R-:W-:Y:S01]  /*07b0*/  SHF.R.S64 R35, R33, 0x1, R40 ;  /* 0x0000000121237819 */ /* 0x000fe20000001028 */
[----:B------:R-:W-:Y:S01]  /*07c0*/  IMAD.MOV.U32 R30, RZ, RZ, R34 ;  /* 0x000000ffff1e7224 */ /* 0x000fe200078e0022 */
[----:B------:R-:W-:Y:S02]  /*07d0*/  SHF.R.S32.HI R40, RZ, 0x1, R40 ;  /* 0x00000001ff287819 */ /* 0x000fe40000011428 */
.L_x_54271:
        /* <DEDUP_REMOVED lines=9> */
[----:B------:R-:W-:Y:S02]  /*0870*/  SEL R37, R31, RZ, !P0 ;  /* 0x000000ff1f257207 */ /* 0x000fe40004000000 */
[C---:B------:R-:W-:Y:S01]  /*0880*/  SEL R39, R30.reuse, 0x1, !P0 ;  /* 0x000000011e277807 */ /* 0x040fe20004000000 */
[----:B------:R-:W-:Y:S01]  /*0890*/  IMAD.WIDE.U32 R30, R30, R30, RZ ;  /* 0x0000001e1e1e7225 */ /* 0x000fe200078e00ff */
[----:B------:R-:W-:-:S03]  /*08a0*/  ISETP.GE.U32.AND.EX P0, PT, R41, RZ, PT, P1 ;  /* 0x000000ff2900720c */ /* 0x000fc60003f06110 */
[-C--:B------:R-:W-:Y:S02]  /*08b0*/  IMAD R37, R37, R38.reuse, RZ ;  /* 0x0000002625257224 */ /* 0x080fe400078e02ff */
[----:B------:R-:W-:Y:S02]  /*08c0*/  IMAD.IADD R31, R31, 0x1, R33 ;  /* 0x000000011f1f7824 */ /* 0x000fe400078e0221 */
[----:B------:R-:W-:Y:S02]  /*08d0*/  IMAD R41, R32, R39, R37 ;  /* 0x0000002720297224 */ /* 0x000fe400078e0225 */
[----:B------:R-:W-:Y:S02]  /*08e0*/  IMAD.X R37, RZ, RZ, R40, P2 ;  /* 0x000000ffff257224 */ /* 0x000fe400010e0628 */
[----:B------:R-:W-:-:S03]  /*08f0*/  IMAD.WIDE.U32 R38, R39, R38, RZ ;  /* 0x0000002627267225 */ /* 0x000fc600078e00ff */
[----:B------:R-:W-:Y:S01]  /*0900*/  SHF.R.S64 R35, R34, 0x1, R37 ;  /* 0x0000000122237819 */ /* 0x000fe20000001025 */
[----:B------:R-:W-:Y:S01]  /*0910*/  IMAD.IADD R32, R39, 0x1, R41 ;  /* 0x0000000127207824 */ /* 0x000fe200078e0229 */
[----:B------:R-:W-:Y:S01]  /*0920*/  SHF.R.S32.HI R40, RZ, 0x1, R37 ;  /* 0x00000001ff287819 */ /* 0x000fe20000011425 */
[----:B------:R-:W-:Y:S05]  /*0930*/  @P0 BRA `(.L_x_54271) ;  /* 0xfffffea000000947 */ /* 0x000fea000383ffff */
.L_x_54270:
[----:B------:R-:W-:Y:S05]  /*0940*/  BSYNC B1 ;  /* 0x0000000000017941 */ /* 0x000fea0003800000 */
.L_x_54269:
[----:B------:R-:W-:Y:S05]  /*0950*/  BRA `(.L_x_54272) ;  /* 0x000000f000007947 */ /* 0x000fea0003800000 */
.L_x_54268:
[----:B-----5:R-:W-:Y:S01]  /*0960*/  ISETP.NE.U32.AND P0, PT, R34, 0x1, PT ;  /* 0x000000012200780c */ /* 0x020fe20003f05070 */
[----:B------:R-:W-:Y:S02]  /*0970*/  IMAD.MOV.U32 R38, RZ, RZ, R36 ;  /* 0x000000ffff267224 */ /* 0x000fe400078e0024 */
        /* <DEDUP_REMOVED lines=13> */
.L_x_54272:
[----:B------:R-:W-:Y:S05]  /*0a50*/  BSYNC B0 ;  /* 0x0000000000007941 */ /* 0x000fea0003800000 */
.L_x_54267:
        /* <DEDUP_REMOVED lines=28> */
[----:B------:R-:W-:Y:S01]  /*0c20*/  SHF.R.S64 R17, R16, 0x1, R33 ;  /* 0x0000000110117819 */ /* 0x000fe20000001021 */
[----:B------:R-:W-:Y:S01]  /*0c30*/  IMAD.IADD R5, R5, 0x1, R39 ;  /* 0x0000000105057824 */ /* 0x000fe200078e0227 */
[----:B------:R-:W-:Y:S02]  /*0c40*/  SHF.R.S32.HI R16, RZ, 0x1, R33 ;  /* 0x00000001ff107819 */ /* 0x000fe40000011421 */
.L_x_54277:
[----:B------:R-:W-:Y:S01]  /*0c50*/  LOP3.LUT R33, R17, 0x1, RZ, 0xc0, !PT ;  /* 0x0000000111217812 */ /* 0x000fe200078ec0ff */
[----:B------:R-:W-:Y:S01]  /*0c60*/  IMAD R35, R5, R4, RZ ;  /* 0x0000000405237224 */ /* 0x000fe200078e02ff */
[----:B------:R-:W-:Y:S02]  /*0c70*/  IADD3 R37, P2, R17, 0x1, RZ ;  /* 0x0000000111257810 */ /* 0x000fe40007f5e0ff */
[----:B------:R-:W-:Y:S02]  /*0c80*/  ISETP.NE.U32.AND P0, PT, R33, 0x1, PT ;  /* 0x000000012100780c */ /* 0x000fe40003f05070 */
[----:B------:R-:W-:Y:S01]  /*0c90*/  ISETP.GE.U32.AND P1, PT, R37, 0x3, PT ;  /* 0x000000032500780c */ /* 0x000fe20003f26070 */
[----:B------:R-:W-:Y:S01]  /*0ca0*/  IMAD.X R38, RZ, RZ, R16, P2 ;  /* 0x000000ffff267224 */ /* 0x000fe200010e0610 */
[----:B------:R-:W-:Y:S01]  /*0cb0*/  ISETP.NE.U32.AND.EX P0, PT, RZ, RZ, PT, P0 ;  /* 0x000000ffff00720c */ /* 0x000fe20003f05100 */
[----:B------:R-:W-:Y:S01]  /*0cc0*/  IMAD R37, R4, R5, R35 ;  /* 0x0000000504257224 */ /* 0x000fe200078e0223 */
[----:B------:R-:W-:-:S02]  /*0cd0*/  LEA.HI R17, P2, R16, R17, RZ, 0x1 ;  /* 0x0000001110117211 */ /* 0x000fc400078508ff */
[----:B------:R-:W-:Y:S02]  /*0ce0*/  SEL R33, R5, RZ, !P0 ;  /* 0x000000ff05217207 */ /* 0x000fe40004000000 */
[----:B------:R-:W-:Y:S01]  /*0cf0*/  SEL R35, R4, 0x1, !P0 ;  /* 0x0000000104237807 */ /* 0x000fe20004000000 */
[----:B------:R-:W-:Y:S01]  /*0d00*/  IMAD.X R16, RZ, RZ, R16, P2 ;  /* 0x000000ffff107224 */ /* 0x000fe200010e0610 */
[----:B------:R-:W-:Y:S01]  /*0d10*/  ISETP.GE.U32.AND.EX P0, PT, R38, RZ, PT, P1 ;  /* 0x000000ff2600720c */ /* 0x000fe20003f06110 */
[----:B------:R-:W-:Y:S02]  /*0d20*/  IMAD R33, R33, R34, RZ ;  /* 0x0000002221217224 */ /* 0x000fe400078e02ff */
[----:B------:R-:W-:Y:S01]  /*0d30*/  IMAD.WIDE.U32 R4, R4, R4, RZ ;  /* 0x0000000404047225 */ /* 0x000fe200078e00ff */
[--C-:B------:R-:W-:Y:S02]  /*0d40*/  SHF.R.S64 R17, R17, 0x1, R16.reuse ;  /* 0x0000000111117819 */ /* 0x100fe40000001010 */
[----:B------:R-:W-:Y:S01]  /*0d50*/  SHF.R.S32.HI R16, RZ, 0x1, R16 ;  /* 0x00000001ff107819 */ /* 0x000fe20000011410 */
[----:B------:R-:W-:-:S02]  /*0d60*/  IMAD R33, R32, R35, R33 ;  /* 0x0000002320217224 */ /* 0x000fc400078e0221 */
[----:B------:R-:W-:-:S04]  /*0d70*/  IMAD.WIDE.U32 R34, R35, R34, RZ ;  /* 0x0000002223227225 */ /* 0x000fc800078e00ff */
[----:B------:R-:W-:Y:S02]  /*0d80*/  IMAD.IADD R5, R5, 0x1, R37 ;  /* 0x0000000105057824 */ /* 0x000fe400078e0225 */
[----:B------:R-:W-:Y:S01]  /*0d90*/  IMAD.IADD R32, R35, 0x1, R33 ;  /* 0x0000000123207824 */ /* 0x000fe200078e0221 */
[----:B------:R-:W-:Y:S05]  /*0da0*/  @P0 BRA `(.L_x_54277) ;  /* 0xfffffea000000947 */ /* 0x000fea000383ffff */
.L_x_54276:
[----:B------:R-:W-:Y:S05]  /*0db0*/  BSYNC B1 ;  /* 0x0000000000017941 */ /* 0x000fea0003800000 */
.L_x_54275:
[----:B------:R-:W-:Y:S05]  /*0dc0*/  BRA `(.L_x_54278) ;  /* 0x000000f000007947 */ /* 0x000fea0003800000 */
.L_x_54274:
[----:B------:R-:W-:Y:S01]  /*0dd0*/  ISETP.NE.U32.AND P0, PT, R4, 0x1, PT ;  /* 0x000000010400780c */ /* 0x000fe20003f05070 */
        /* <DEDUP_REMOVED lines=14> */
.L_x_54278:
[----:B------:R-:W-:Y:S05]  /*0ec0*/  BSYNC B0 ;  /* 0x0000000000007941 */ /* 0x000fea0003800000 */
.L_x_54273:
        /* <DEDUP_REMOVED lines=28> */
[----:B------:R-:W-:Y:S01]  /*1090*/  IMAD.IADD R17, R17, 0x1, R35 ;  /* 0x0000000111117824 */ /* 0x000fe200078e0223 */
[--C-:B------:R-:W-:Y:S02]  /*10a0*/  SHF.R.S64 R6, R18, 0x1, R19.reuse ;  /* 0x0000000112067819 */ /* 0x100fe40000001013 */
[----:B------:R-:W-:Y:S02]  /*10b0*/  SHF.R.S32.HI R7, RZ, 0x1, R19 ;  /* 0x00000001ff077819 */ /* 0x000fe40000011413 */
.L_x_54283:
        /* <DEDUP_REMOVED lines=25> */
.L_x_54282:
[----:B------:R-:W-:Y:S05]  /*1250*/  BSYNC B1 ;  /* 0x0000000000017941 */ /* 0x000fea0003800000 */
.L_x_54281:
[----:B------:R-:W-:Y:S05]  /*1260*/  BRA `(.L_x_54284) ;  /* 0x000000e000007947 */ /* 0x000fea0003800000 */
.L_x_54280:
        /* <DEDUP_REMOVED lines=14> */
.L_x_54284:
[----:B------:R-:W-:Y:S05]  /*1350*/  BSYNC B0 ;  /* 0x0000000000007941 */ /* 0x000fea0003800000 */
.L_x_54279:
        /* <DEDUP_REMOVED lines=31> */
.L_x_54289:
        /* <DEDUP_REMOVED lines=25> */
.L_x_54288:
[----:B------:R-:W-:Y:S05]  /*16e0*/  BSYNC B1 ;  /* 0x0000000000017941 */ /* 0x000fea0003800000 */
.L_x_54287:
[----:B------:R-:W-:Y:S05]  /*16f0*/  BRA `(.L_x_54290) ;  /* 0x000000e000007947 */ /* 0x000fea0003800000 */
.L_x_54286:
        /* <DEDUP_REMOVED lines=14> */
.L_x_54290:
[----:B------:R-:W-:Y:S05]  /*17e0*/  BSYNC B0 ;  /* 0x0000000000007941 */ /* 0x000fea0003800000 */
.L_x_54285:
        /* <DEDUP_REMOVED lines=11> */
[C---:B------:R-:W-:Y:S01]  /*18a0*/  LOP3.LUT R16, R22.reuse, 0x1, RZ, 0xc0, !PT ;  /* 0x0000000116107812 */ /* 0x040fe200078ec0ff */
[----:B------:R-:W-:Y:S01]  /*18b0*/  IMAD R33, R11, R10, RZ ;  /* 0x0000000a0b217224 */ /* 0x000fe200078e02ff */
[----:B------:R-:W-:Y:S02]  /*18c0*/  IADD3 R17, P2, R22, 0x1, RZ ;  /* 0x0000000116117810 */ /* 0x000fe40007f5e0ff */
[----:B------:R-:W-:Y:S01]  /*18d0*/  ISETP.NE.U32.AND P0, PT, R16, 0x1, PT ;  /* 0x000000011000780c */ /* 0x000fe20003f05070 */
[----:B------:R-:W-:Y:S01]  /*18e0*/  IMAD R33, R10, R11, R33 ;  /* 0x0000000b0a217224 */ /* 0x000fe200078e0221 */
[----:B------:R-:W-:Y:S01]  /*18f0*/  ISETP.GE.U32.AND P1, PT, R17, 0x3, PT ;  /* 0x000000031100780c */ /* 0x000fe20003f26070 */
[----:B------:R-:W-:Y:S01]  /*1900*/  IMAD.X R18, RZ, RZ, R23, P2 ;  /* 0x000000ffff127224 */ /* 0x000fe200010e0617 */
[----:B------:R-:W-:Y:S02]  /*1910*/  ISETP.NE.U32.AND.EX P0, PT, RZ, RZ, PT, P0 ;  /* 0x000000ffff00720c */ /* 0x000fe40003f05100 */
[----:B------:R-:W-:-:S02]  /*1920*/  LEA.HI R19, P2, R23, R22, RZ, 0x1 ;  /* 0x0000001617137211 */ /* 0x000fc400078508ff */
[----:B------:R-:W-:Y:S02]  /*1930*/  SEL R16, R10, 0x1, !P0 ;  /* 0x000000010a107807 */ /* 0x000fe40004000000 */
[----:B------:R-:W-:Y:S01]  /*1940*/  SEL R21, R11, RZ, !P0 ;  /* 0x000000ff0b157207 */ /* 0x000fe20004000000 */
[----:B------:R-:W-:Y:S01]  /*1950*/  IMAD.X R22, RZ, RZ, R23, P2 ;  /* 0x000000ffff167224 */ /* 0x000fe200010e0617 */
[----:B------:R-:W-:Y:S01]  /*1960*/  ISETP.GE.U32.AND.EX P0, PT, R18, RZ, PT, P1 ;  /* 0x000000ff1200720c */ /* 0x000fe20003f06110 */
[----:B------:R-:W-:-:S04]  /*1970*/  IMAD.WIDE.U32 R16, R16, 0x1, RZ ;  /* 0x0000000110107825 */ /* 0x000fc800078e00ff */
[----:B------:R-:W-:Y:S02]  /*1980*/  IMAD.IADD R17, R17, 0x1, R21 ;  /* 0x0000000111117824 */ /* 0x000fe400078e0215 */
[----:B------:R-:W-:-:S06]  /*1990*/  IMAD.WIDE.U32 R10, R10, R10, RZ ;  /* 0x0000000a0a0a7225 */ /* 0x000fcc00078e00ff */
[----:B------:R-:W-:Y:S05]  /*19a0*/  @!P0 BRA `(.L_x_54294) ;  /* 0x000001b000008947 */ /* 0x000fea0003800000 */
[----:B------:R-:W-:Y:S01]  /*19b0*/  IMAD.MOV.U32 R18, RZ, RZ, R10 ;  /* 0x000000ffff127224 */ /* 0x000fe200078e000a */
[--C-:B------:R-:W-:Y:S01]  /*19c0*/  SHF.R.S64 R10, R19, 0x1, R22.reuse ;  /* 0x00000001130a7819 */ /* 0x100fe20000001016 */
[----:B------:R-:W-:Y:S01]  /*19d0*/  IMAD.IADD R11, R11, 0x1, R33 ;  /* 0x000000010b0b7824 */ /* 0x000fe200078e0221 */
[----:B------:R-:W-:Y:S02]  /*19e0*/  SHF.R.S32.HI R19, RZ, 0x1, R22 ;  /* 0x00000001ff137819 */ /* 0x000fe40000011416 */
.L_x_54295:
        /* <DEDUP_REMOVED lines=13> */
[-C--:B------:R-:W-:Y:S02]  /*1ac0*/  IMAD R22, R23, R16.reuse, RZ ;  /* 0x0000001017167224 */ /* 0x080fe400078e02ff */
        /* <DEDUP_REMOVED lines=9> */
.L_x_54294:
[----:B------:R-:W-:Y:S05]  /*1b60*/  BSYNC B1 ;  /* 0x0000000000017941 */ /* 0x000fea0003800000 */
.L_x_54293:
[----:B------:R-:W-:Y:S05]  /*1b70*/  BRA `(.L_x_54296) ;  /* 0x000000e000007947 */ /* 0x000fea0003800000 */
.L_x_54292:
        /* <DEDUP_REMOVED lines=14> */
.L_x_54296:
[----:B------:R-:W-:Y:S05]  /*1c60*/  BSYNC B0 ;  /* 0x0000000000007941 */ /* 0x000fea0003800000 */
.L_x_54291:
        /* <DEDUP_REMOVED lines=32> */
.L_x_54301:
        /* <DEDUP_REMOVED lines=23> */
.L_x_54300:
[----:B------:R-:W-:Y:S05]  /*1fe0*/  BSYNC B1 ;  /* 0x0000000000017941 */ /* 0x000fea0003800000 */
.L_x_54299:
[----:B------:R-:W-:Y:S05]  /*1ff0*/  BRA `(.L_x_54302) ;  /* 0x000000e000007947 */ /* 0x000fea0003800000 */
.L_x_54298:
        /* <DEDUP_REMOVED lines=14> */
.L_x_54302:
[----:B------:R-:W-:Y:S05]  /*20e0*/  BSYNC B0 ;  /* 0x0000000000007941 */ /* 0x000fea0003800000 */
.L_x_54297:
[----:B------:R-:W-:Y:S01]  /*20f0*/  ISETP.GE.AND P0, PT, R27, RZ, PT ;  /* 0x000000ff1b00720c */ /* 0x000fe20003f06270 */
[----:B------:R-:W-:Y:S01]  /*2100*/  BSSY B0, `(.L_x_54303) ;  /* 0x0000044000007945 */ /* 0x000fe20003800000 */
[----:B------:R-:W-:Y:S02]  /*2110*/  IMAD.MOV.U32 R12, RZ, RZ, R16 ;  /* 0x000000ffff0c7224 */ /* 0x000fe400078e0010 */
[----:B------:R-:W-:-:S09]  /*2120*/  IMAD.MOV.U32 R13, RZ, RZ, R17 ;  /* 0x000000ffff0d7224 */ /* 0x000fd200078e0011 */
[----:B------:R-:W-:Y:S05]  /*2130*/  @!P0 BRA `(.L_x_54304) ;  /* 0x0000033000008947 */ /* 0x000fea0003800000 */
[----:B------:R-:W-:Y:S01]  /*2140*/  ISETP.NE.U32.AND P0, PT, R26, RZ, PT ;  /* 0x000000ff1a00720c */ /* 0x000fe20003f05070 */
[----:B------:R-:W-:Y:S01]  /*2150*/  BSSY B1, `(.L_x_54305) ;  /* 0x0000030000017945 */ /* 0x000fe20003800000 */
[----:B------:R-:W-:Y:S02]  /*2160*/  IMAD.MOV.U32 R37, RZ, RZ, RZ ;  /* 0x000000ffff257224 */ /* 0x000fe400078e00ff */
[----:B------:R-:W-:-:S13]  /*2170*/  ISETP.NE.AND.EX P0, PT, R27, RZ, PT, P0 ;  /* 0x000000ff1b00720c */ /* 0x000fda0003f05300 */
        /* <DEDUP_REMOVED lines=18> */
[----:B------:R-:W-:Y:S01]  /*22a0*/  IMAD.MOV.U32 R16, RZ, RZ, R14 ;  /* 0x000000ffff107224 */ /* 0x000fe200078e000e */
[--C-:B------:R-:W-:Y:S01]  /*22b0*/  SHF.R.S64 R14, R17, 0x1, R26.reuse ;  /* 0x00000001110e7819 */ /* 0x100fe2000000101a */
[----:B------:R-:W-:Y:S01]  /*22c0*/  IMAD.IADD R15, R15, 0x1, R21 ;  /* 0x000000010f0f7824 */ /* 0x000fe200078e0215 */
[----:B------:R-:W-:Y:S02]  /*22d0*/  SHF.R.S32.HI R17, RZ, 0x1, R26 ;  /* 0x00000001ff117819 */ /* 0x000fe4000001141a */
.L_x_54307:
        /* <DEDUP_REMOVED lines=23> */
.L_x_54306:
[----:B------:R-:W-:Y:S05]  /*2450*/  BSYNC B1 ;  /* 0x0000000000017941 */ /* 0x000fea0003800000 */
.L_x_54305:
[----:B------:R-:W-:Y:S05]  /*2460*/  BRA `(.L_x_54308) ;  /* 0x000000d000007947 */ /* 0x000fea0003800000 */
.L_x_54304:
[----:B------:R-:W-:Y:S01]  /*2470*/  ISETP.NE.U32.AND P0, PT, R14, 0x1, PT ;  /* 0x000000010e00780c */ /* 0x000fe20003f05070 */
[----:B------:R-:W-:-:S03]  /*2480*/  IMAD.MOV.U32 R37, RZ, RZ, RZ ;  /* 0x000000ffff257224 */ /* 0x000fc600078e00ff */
        /* <DEDUP_REMOVED lines=11> */
.L_x_54308:
[----:B------:R-:W-:Y:S05]  /*2540*/  BSYNC B0 ;  /* 0x0000000000007941 */ /* 0x000fea0003800000 */
.L_x_54303:
[----:B------:R-:W-:-:S06]  /*2550*/  IMAD.WIDE.U32 R14, R0, R3, c[0x0][0x170] ;  /* 0x00005c00000e7625 */ /* 0x000fcc00078e0003 */
[----:B------:R-:W-:-:S04]  /*2560*/  IMAD.WIDE R2, R2, 0x10, R14 ;  /* 0x0000001002027825 */ /* 0x000fc800078e020e */
[----:B------:R-:W-:Y:S01]  /*2570*/  IMAD.MOV.U32 R14, RZ, RZ, R36 ;  /* 0x000000ffff0e7224 */ /* 0x000fe200078e0024 */
[----:B------:R-:W-:Y:S01]  /*2580*/  STG.E.128 [R2.64], R28 ;  /* 0x0000001c02007986 */ /* 0x000fe2000c101d04 */
[----:B------:R-:W-:-:S03]  /*2590*/  IMAD.MOV.U32 R15, RZ, RZ, R37 ;  /* 0x000000ffff0f7224 */ /* 0x000fc600078e0025 */
[----:B------:R-:W-:Y:S04]  /*25a0*/  STG.E.128 [R2.64+0x800], R4 ;  /* 0x0008000402007986 */ /* 0x000fe8000c101d04 */
[----:B------:R-:W-:Y:S04]  /*25b0*/  STG.E.128 [R2.64+0x1000], R8 ;  /* 0x0010000802007986 */ /* 0x000fe8000c101d04 */
[----:B------:R-:W-:Y:S01]  /*25c0*/  STG.E.128 [R2.64+0x1800], R12 ;  /* 0x0018000c02007986 */ /* 0x000fe2000c101d04 */
[----:B------:R-:W-:Y:S05]  /*25d0*/  EXIT ;  /* 0x000000000000794d */ /* 0x000fea0003800000 */
.L_x_54260:
[----:B------:R-:W0:Y:S01]  /*25e0*/  S2R R31, SR_TID.X ;  /* 0x00000000001f7919 */ /* 0x000e220000002100 */
[----:B------:R-:W-:Y:S01]  /*25f0*/  CS2R R32, SRZ ;  /* 0x0000000000207805 */ /* 0x000fe2000001ff00 */
[----:B------:R-:W-:Y:S01]  /*2600*/  CS2R R34, SRZ ;  /* 0x0000000000227805 */ /* 0x000fe2000001ff00 */
[----:B0-----:R-:W-:Y:S01]  /*2610*/  ISETP.GE.AND P1, PT, R31, R30, PT ;  /* 0x0000001e1f00720c */ /* 0x001fe20003f26270 */
[----:B------:R-:W-:-:S12]  /*2620*/  IMAD.MOV.U32 R23, RZ, RZ, R31 ;  /* 0x000000ffff177224 */ /* 0x000fd800078e001f */
[----:B------:R-:W-:Y:S01]  /*2630*/  @!P1 IMAD.IADD R10, R0, 0x1, R23 ;  /* 0x00000001000a9824 */ /* 0x000fe200078e0217 */
[----:B------:R-:W-:Y:S01]  /*2640*/  @!P1 IADD3 R23, R23, 0x80, RZ ;  /* 0x0000008017179810 */ /* 0x000fe20007ffe0ff */
[----:B------:R-:W-:Y:S01]  /*2650*/  CS2R R26, SRZ ;  /* 0x00000000001a7805 */ /* 0x000fe2000001ff00 */
[----:B------:R-:W-:Y:S01]  /*2660*/  CS2R R28, SRZ ;  /* 0x00000000001c7805 */ /* 0x000fe2000001ff00 */
[----:B------:R-:W-:Y:S01]  /*2670*/  @!P1 IMAD.MOV.U32 R11, RZ, RZ, 0x8 ;  /* 0x00000008ff0b9424 */ /* 0x000fe200078e00ff */
[----:B------:R-:W-:Y:S01]  /*2680*/  ISETP.GE.AND P5, PT, R23, R30, PT ;  /* 0x0000001e1700720c */ /* 0x000fe20003fa6270 */
[----:B------:R-:W-:Y:S01]  /*2690*/  CS2R R2, SRZ ;  /* 0x0000000000027805 */ /* 0x000fe2000001ff00 */
[----:B------:R-:W-:Y:S01]  /*26a0*/  CS2R R6, SRZ ;  /* 0x0000000000067805 */ /* 0x000fe2000001ff00 */
[----:B------:R-:W-:Y:S01]  /*26b0*/  @!P1 IMAD.WIDE.U32 R8, R10, R11, c[0x0][0x178] ;  /* 0x00005e000a089625 */ /* 0x000fe200078e000b */
[----:B------:R-:W-:-:S03]  /*26c0*/  CS2R R12, SRZ ;  /* 0x00000000000c7805 */ /* 0x000fc6000001ff00 */
[----:B------:R-:W-:Y:S01]  /*26d0*/  @!P1 IMAD.WIDE.U32 R10, R10, R11, c[0x0][0x180] ;  /* 0x000060000a0a9625 */ /* 0x000fe200078e000b */
[----:B------:R0:W5:Y:S01]  /*26e0*/  @!P1 LDG.E.64 R32, [R8.64] ;  /* 0x0000000408209981 */ /* 0x000162000c1e1b00 */
[----:B------:R-:W-:Y:S01]  /*26f0*/  CS2R R4, SRZ ;  /* 0x0000000000047805 */ /* 0x000fe2000001ff00 */
[----:B------:R-:W-:Y:S02]  /*2700*/  CS2R R14, SRZ ;  /* 0x00000000000e7805 */ /* 0x000fe4000001ff00 */
[----:B------:R1:W5:Y:S01]  /*2710*/  @!P1 LDG.E.64 R34, [R10.64] ;  /* 0x000000040a229981 */ /* 0x000362000c1e1b00 */
        /* <DEDUP_REMOVED lines=16> */
[----:B------:R-:W-:-:S04]  /*2820*/  @!P5 IMAD.WIDE.U32 R20, R36, R37, c[0x0][0x178] ;  /* 0x00005e002414d625 */ /* 0x000fc800078e0025 */
[----:B------:R-:W-:Y:S01]  /*2830*/  @!P5 IMAD.WIDE.U32 R36, R36, R37, c[0x0][0x180] ;  /* 0x000060002424d625 */ /* 0x000fe200078e0025 */
[----:B------:R2:W5:Y:S03]  /*2840*/  @!P5 LDG.E.64 R26, [R20.64] ;  /* 0x00000004141ad981 */ /* 0x000566000c1e1b00 */
[----:B------:R-:W-:Y:S01]  /*2850*/  @!P6 IMAD.MOV.U32 R41, RZ, RZ, 0x8 ;  /* 0x00000008ff29e424 */ /* 0x000fe200078e00ff */
[----:B------:R3:W5:Y:S03]  /*2860*/  @!P5 LDG.E.64 R28, [R36.64] ;  /* 0x00000004241cd981 */ /* 0x000766000c1e1b00 */
[----:B------:R-:W-:Y:S01]  /*2870*/  @!P4 IMAD.IADD R22, R0, 0x1, R23 ;  /* 0x000000010016c824 */ /* 0x000fe200078e0217 */
[----:B------:R-:W-:Y:S01]  /*2880*/  @!P4 IADD3 R23, R23, 0x80, RZ ;  /* 0x000000801717c810 */ /* 0x000fe20007ffe0ff */
[----:B------:R-:W-:-:S03]  /*2890*/  @!P6 IMAD.WIDE.U32 R38, R40, R41, c[0x0][0x178] ;  /* 0x00005e002826e625 */ /* 0x000fc600078e0029 */
[----:B------:R-:W-:Y:S01]  /*28a0*/  ISETP.GE.AND P5, PT, R23, R30, PT ;  /* 0x0000001e1700720c */ /* 0x000fe20003fa6270 */
[----:B------:R-:W-:Y:S01]  /*28b0*/  @!P0 IMAD.MOV.U32 R24, RZ, RZ, 0x8 ;  /* 0x00000008ff188424 */ /* 0x000fe200078e00ff */
[----:B------:R4:W5:Y:S01]  /*28c0*/  @!P6 LDG.E.64 R2, [R38.64] ;  /* 0x000000042602e981 */ /* 0x000962000c1e1b00 */
[----:B------:R-:W-:Y:S02]  /*28d0*/  @!P2 IMAD.MOV.U32 R45, RZ, RZ, 0x8 ;  /* 0x00000008ff2da424 */ /* 0x000fe400078e00ff */
[----:B------:R-:W-:Y:S01]  /*28e0*/  @!P0 IMAD.WIDE.U32 R42, R17, R24, c[0x0][0x178] ;  /* 0x00005e00112a8625 */ /* 0x000fe200078e0018 */
[----:B0-----:R-:W-:-:S03]  /*28f0*/  CS2R R8, SRZ ;  /* 0x0000000000087805 */ /* 0x001fc6000001ff00 */
[----:B------:R-:W-:Y:S01]  /*2900*/  @!P3 IMAD.MOV.U32 R19, RZ, RZ, 0x8 ;  /* 0x00000008ff13b424 */ /* 0x000fe200078e00ff */
[----:B------:R0:W5:Y:S01]  /*2910*/  @!P0 LDG.E.64 R6, [R42.64] ;  /* 0x000000042a068981 */ /* 0x000162000c1e1b00 */
[----:B----4-:R-:W-:Y:S01]  /*2920*/  @!P2 IMAD.WIDE.U32 R38, R16, R45, c[0x0][0x178] ;  /* 0x00005e001026a625 */ /* 0x010fe200078e002d */
[----:B-1----:R-:W-:-:S03]  /*2930*/  CS2R R10, SRZ ;  /* 0x00000000000a7805 */ /* 0x002fc6000001ff00 */
[----:B------:R-:W-:-:S03]  /*2940*/  @!P2 IMAD.WIDE.U32 R44, R16, R45, c[0x0][0x180] ;  /* 0x00006000102ca625 */ /* 0x000fc600078e002d */
[----:B------:R1:W5:Y:S01]  /*2950*/  @!P2 LDG.E.64 R10, [R38.64] ;  /* 0x00000004260aa981 */ /* 0x000362000c1e1b00 */
[----:B------:R-:W-:-:S03]  /*2960*/  @!P6 IMAD.WIDE.U32 R40, R40, R41, c[0x0][0x180] ;  /* 0x000060002828e625 */ /* 0x000fc600078e0029 */
[----:B------:R4:W5:Y:S01]  /*2970*/  @!P2 LDG.E.64 R12, [R44.64] ;  /* 0x000000042c0ca981 */ /* 0x000962000c1e1b00 */
[----:B------:R-:W-:-:S03]  /*2980*/  @!P0 IMAD.WIDE.U32 R24, R17, R24, c[0x0][0x180] ;  /* 0x0000600011188625 */ /* 0x000fc600078e0018 */
[----:B------:R1:W5:Y:S01]  /*2990*/  @!P6 LDG.E.64 R4, [R40.64] ;  /* 0x000000042804e981 */ /* 0x000362000c1e1b00 */
[----:B--2---:R-:W-:-:S04]  /*29a0*/  @!P3 IMAD.WIDE.U32 R20, R18, R19, c[0x0][0x178] ;  /* 0x00005e001214b625 */ /* 0x004fc800078e0013 */
[----:B0-----:R-:W-:Y:S01]  /*29b0*/  @!P4 IMAD.MOV.U32 R43, RZ, RZ, 0x8 ;  /* 0x00000008ff2bc424 */ /* 0x001fe200078e00ff */
[----:B------:R0:W5:Y:S01]  /*29c0*/  @!P0 LDG.E.64 R8, [R24.64] ;  /* 0x0000000418088981 */ /* 0x000162000c1e1b00 */
[----:B----4-:R-:W-:Y:S02]  /*29d0*/  @!P5 IMAD.IADD R44, R0, 0x1, R23 ;  /* 0x00000001002cd824 */ /* 0x010fe400078e0217 */
[----:B------:R-:W-:Y:S01]  /*29e0*/  @!P5 IMAD.MOV.U32 R45, RZ, RZ, 0x8 ;  /* 0x00000008ff2dd424 */ /* 0x000fe200078e00ff */
[----:B------:R2:W5:Y:S01]  /*29f0*/  @!P3 LDG.E.64 R14, [R20.64] ;  /* 0x00000004140eb981 */ /* 0x000562000c1e1b00 */
[----:B---3--:R-:W-:Y:S01]  /*2a00*/  @!P4 IMAD.WIDE.U32 R36, R22, R43, c[0x0][0x178] ;  /* 0x00005e001624c625 */ /* 0x008fe200078e002b */
[----:B------:R-:W-:-:S03]  /*2a10*/  CS2R R16, SRZ ;  /* 0x0000000000107805 */ /* 0x000fc6000001ff00 */
[----:B-1----:R-:W-:Y:S01]  /*2a20*/  @!P3 IMAD.WIDE.U32 R40, R18, R19, c[0x0][0x180] ;  /* 0x000060001228b625 */ /* 0x002fe200078e0013 */
[----:B0-----:R-:W-:Y:S01]  /*2a30*/  CS2R R24, SRZ ;  /* 0x0000000000187805 */ /* 0x001fe2000001ff00 */
[----:B------:R-:W-:Y:S02]  /*2a40*/  CS2R R18, SRZ ;  /* 0x0000000000127805 */ /* 0x000fe4000001ff00 */
[----:B------:R-:W-:Y:S01]  /*2a50*/  @!P4 IMAD.WIDE.U32 R42, R22, R43, c[0x0][0x180] ;  /* 0x00006000162ac625 */ /* 0x000fe200078e002b */
[----:B--2---:R-:W-:Y:S01]  /*2a60*/  CS2R R20, SRZ ;  /* 0x0000000000147805 */ /* 0x004fe2000001ff00 */
[----:B------:R-:W-:Y:S01]  /*2a70*/  CS2R R22, SRZ ;  /* 0x0000000000167805 */ /* 0x000fe2000001ff00 */
[----:B------:R0:W5:Y:S01]  /*2a80*/  @!P3 LDG.E.64 R16, [R40.64] ;  /* 0x000000042810b981 */ /* 0x000162000c1e1b00 */
[----:B------:R-:W-:-:S03]  /*2a90*/  @!P5 IMAD.WIDE.U32 R38, R44, R45, c[0x0][0x178] ;  /* 0x00005e002c26d625 */ /* 0x000fc600078e002d */
[----:B------:R0:W5:Y:S01]  /*2aa0*/  @!P4 LDG.E.64 R18, [R36.64] ;  /* 0x000000042412c981 */ /* 0x000162000c1e1b00 */
[----:B------:R-:W-:-:S03]  /*2ab0*/  @!P5 IMAD.WIDE.U32 R44, R44, R45, c[0x0][0x180] ;  /* 0x000060002c2cd625 */ /* 0x000fc600078e002d */
[----:B------:R0:W5:Y:S04]  /*2ac0*/  @!P4 LDG.E.64 R20, [R42.64] ;  /* 0x000000042a14c981 */ /* 0x000168000c1e1b00 */
[----:B------:R0:W5:Y:S04]  /*2ad0*/  @!P5 LDG.E.64 R22, [R38.64] ;  /* 0x000000042616d981 */ /* 0x000168000c1e1b00 */
[----:B------:R0:W5:Y:S01]  /*2ae0*/  @!P5 LDG.E.64 R24, [R44.64] ;  /* 0x000000042c18d981 */ /* 0x000162000c1e1b00 */
[----:B------:R-:W-:Y:S01]  /*2af0*/  BSSY B0, `(.L_x_54309) ;  /* 0x0000048000007945 */ /* 0x000fe20003800000 */
[----:B------:R-:W-:Y:S05]  /*2b00*/  @P1 BRA `(.L_x_54310) ;  /* 0x0000046000001947 */ /* 0x000fea0003800000 */
[----:B-----5:R-:W-:-:S13]  /*2b10*/  ISETP.GE.AND P0, PT, R35, RZ, PT ;  /* 0x000000ff2300720c */ /* 0x020fda0003f06270 */
[----:B------:R-:W-:Y:S05]  /*2b20*/  @!P0 BRA `(.L_x_54311) ;  /* 0x0000036000008947 */ /* 0x000fea0003800000 */
[----:B------:R-:W-:Y:S01]  /*2b30*/  ISETP.NE.U32.AND P0, PT, R34, RZ, PT ;  /* 0x000000ff2200720c */ /* 0x000fe20003f05070 */
[----:B------:R-:W-:Y:S01]  /*2b40*/  BSSY B1, `(.L_x_54312) ;  /* 0x0000033000017945 */ /* 0x000fe20003800000 */
[----:B0-----:R-:W-:Y:S02]  /*2b50*/  IMAD.MOV.U32 R36, RZ, RZ, 0x1 ;  /* 0x00000001ff247424 */ /* 0x001fe400078e00ff */
        /* <DEDUP_REMOVED lines=10> */
[----:B------:R-:W-:-:S04]  /*2c00*/  ISETP.NE.U32.AND.EX P0, PT, RZ, RZ, PT, P0 ;  /* 0x000000ffff00720c */ /* 0x000fc80003f05100 */
[C---:B------:R-:W-:Y:S02]  /*2c10*/  SEL R36, R32.reuse, 0x1, !P0 ;  /* 0x0000000120247807 */ /* 0x040fe40004000000 */
[----:B------:R-:W-:Y:S01]  /*2c20*/  SEL R39, R33, RZ, !P0 ;  /* 0x000000ff21277207 */ /* 0x000fe20004000000 */
[----:B------:R-:W-:Y:S01]  /*2c30*/  IMAD.WIDE.U32 R32, R32, R32, RZ ;  /* 0x0000002020207225 */ /* 0x000fe200078e00ff */
[----:B------:R-:W-:Y:S02]  /*2c40*/  ISETP.GE.U32.AND.EX P0, PT, R38, RZ, PT, P2 ;  /* 0x000000ff2600720c */ /* 0x000fe40003f06120 */
[----:B------:R-:W-:Y:S01]  /*2c50*/  LEA.HI R38, P2, R35, R34, RZ, 0x1 ;  /* 0x0000002223267211 */ /* 0x000fe200078508ff */
[----:B------:R-:W-:-:S04]  /*2c60*/  IMAD.WIDE.U32 R36, R36, 0x1, RZ ;  /* 0x0000000124247825 */ /* 0x000fc800078e00ff */
[----:B------:R-:W-:Y:S02]  /*2c70*/  IMAD.IADD R37, R37, 0x1, R39 ;  /* 0x0000000125257824 */ /* 0x000fe400078e0227 */
[----:B------:R-:W-:-:S04]  /*2c80*/  IMAD.X R39, RZ, RZ, R35, P2 ;  /* 0x000000ffff277224 */ /* 0x000fc800010e0623 */
[----:B------:R-:W-:Y:S05]  /*2c90*/  @!P0 BRA `(.L_x_54313) ;  /* 0x000001d000008947 */ /* 0x000fea0003800000 */
[----:B------:R-:W-:Y:S01]  /*2ca0*/  IMAD.IADD R35, R33, 0x1, R41 ;  /* 0x0000000121237824 */ /* 0x000fe200078e0229 */
[--C-:B------:R-:W-:Y:S01]  /*2cb0*/  SHF.R.S64 R33, R38, 0x1, R39.reuse ;  /* 0x0000000126217819 */ /* 0x100fe20000001027 */
[----:B------:R-:W-:Y:S01]  /*2cc0*/  IMAD.MOV.U32 R34, RZ, RZ, R32 ;  /* 0x000000ffff227224 */ /* 0x000fe200078e0020 */
[----:B------:R-:W-:Y:S02]  /*2cd0*/  SHF.R.S32.HI R32, RZ, 0x1, R39 ;  /* 0x00000001ff207819 */ /* 0x000fe40000011427 */
.L_x_54314:
[----:B------:R-:W-:Y:S01]  /*2ce0*/  LOP3.LUT R38, R33, 0x1, RZ, 0xc0, !PT ;  /* 0x0000000121267812 */ /* 0x000fe200078ec0ff */
[----:B------:R-:W-:-:S03]  /*2cf0*/  IMAD R39, R35, R34, RZ ;  /* 0x0000002223277224 */ /* 0x000fc600078e02ff */
[----:B------:R-:W-:Y:S01]  /*2d00*/  ISETP.NE.U32.AND P0, PT, R38, 0x1, PT ;  /* 0x000000012600780c */ /* 0x000fe20003f05070 */
[----:B------:R-:W-:Y:S01]  /*2d10*/  IMAD R39, R34, R35, R39 ;  /* 0x0000002322277224 */ /* 0x000fe200078e0227 */
[----:B------:R-:W-:Y:S02]  /*2d20*/  IADD3 R38, P3, R33, 0x1, RZ ;  /* 0x0000000121267810 */ /* 0x000fe40007f7e0ff */
[----:B------:R-:W-:Y:S02]  /*2d30*/  ISETP.NE.U32.AND.EX P0, PT, RZ, RZ, PT, P0 ;  /* 0x000000ffff00720c */ /* 0x000fe40003f05100 */
[----:B------:R-:W-:Y:S02]  /*2d40*/  ISETP.GE.U32.AND P2, PT, R38, 0x3, PT ;  /* 0x000000032600780c */ /* 0x000fe40003f46070 */
[----:B------:R-:W-:Y:S01]  /*2d50*/  SEL R41, R35, RZ, !P0 ;  /* 0x000000ff23297207 */ /* 0x000fe20004000000 */
[----:B------:R-:W-:Y:S01]  /*2d60*/  IMAD.X R35, RZ, RZ, R32, P3 ;  /* 0x000000ffff237224 */ /* 0x000fe200018e0620 */
[----:B------:R-:W-:-:S03]  /*2d70*/  SEL R38, R34, 0x1, !P0 ;  /* 0x0000000122267807 */ /* 0x000fc60004000000 */
[----:B------:R-:W-:Y:S01]  /*2d80*/  IMAD R41, R41, R36, RZ ;  /* 0x0000002429297224 */ /* 0x000fe200078e02ff */
[----:B------:R-:W-:Y:S01]  /*2d90*/  ISETP.GE.U32.AND.EX P0, PT, R35, RZ, PT, P2 ;  /* 0x000000ff2300720c */ /* 0x000fe20003f06120 */
[----:B------:R-:W-:Y:S01]  /*2da0*/  IMAD.WIDE.U32 R34, R34, R34, RZ ;  /* 0x0000002222227225 */ /* 0x000fe200078e00ff */
[----:B------:R-:W-:-:S03]  /*2db0*/  LEA.HI R40, P2, R32, R33, RZ, 0x1 ;  /* 0x0000002120287211 */ /* 0x000fc600078508ff */
[----:B------:R-:W-:Y:S02]  /*2dc0*/  IMAD R37, R37, R38, R41 ;  /* 0x0000002625257224 */ /* 0x000fe400078e0229 */
[----:B------:R-:W-:Y:S02]  /*2dd0*/  IMAD.X R41, RZ, RZ, R32, P2 ;  /* 0x000000ffff297224 */ /* 0x000fe400010e0620 */
[----:B------:R-:W-:-:S03]  /*2de0*/  IMAD.WIDE.U32 R32, R38, R36, RZ ;  /* 0x0000002426207225 */ /* 0x000fc600078e00ff */
[----:B------:R-:W-:Y:S01]  /*2df0*/  SHF.R.S64 R38, R40, 0x1, R41 ;  /* 0x0000000128267819 */ /* 0x000fe20000001029 */
[----:B------:R-:W-:Y:S01]  /*2e00*/  IMAD.IADD R35, R35, 0x1, R39 ;  /* 0x0000000123237824 */ /* 0x000fe200078e0227 */
[----:B------:R-:W-:Y:S01]  /*2e10*/  SHF.R.S32.HI R39, RZ, 0x1, R41 ;  /* 0x00000001ff277819 */ /* 0x000fe20000011429 */
[----:B------:R-:W-:Y:S02]  /*2e20*/  IMAD.IADD R37, R33, 0x1, R37 ;  /* 0x0000000121257824 */ /* 0x000fe400078e0225 */
[----:B------:R-:W-:Y:S02]  /*2e30*/  IMAD.MOV.U32 R36, RZ, RZ, R32 ;  /* 0x000000ffff247224 */ /* 0x000fe400078e0020 */
[----:B------:R-:W-:Y:S02]  /*2e40*/  IMAD.MOV.U32 R33, RZ, RZ, R38 ;  /* 0x000000ffff217224 */ /* 0x000fe400078e0026 */
[----:B------:R-:W-:Y:S01]  /*2e50*/  IMAD.MOV.U32 R32, RZ, RZ, R39 ;  /* 0x000000ffff207224 */ /* 0x000fe200078e0027 */
[----:B------:R-:W-:Y:S05]  /*2e60*/  @P0 BRA `(.L_x_54314) ;  /* 0xfffffe7000000947 */ /* 0x000fea000383ffff */
.L_x_54313:
[----:B------:R-:W-:Y:S05]  /*2e70*/  BSYNC B1 ;  /* 0x0000000000017941 */ /* 0x000fea0003800000 */
.L_x_54312:
[----:B------:R-:W-:Y:S05]  /*2e80*/  BRA `(.L_x_54310) ;  /* 0x000000e000007947 */ /* 0x000fea0003800000 */
.L_x_54311:
[----:B------:R-:W-:Y:S01]  /*2e90*/  ISETP.NE.U32.AND P0, PT, R32, 0x1, PT ;  /* 0x000000012000780c */ /* 0x000fe20003f05070 */
[----:B0-----:R-:W-:-:S02]  /*2ea0*/  IMAD.MOV.U32 R36, RZ, RZ, 0x1 ;  /* 0x00000001ff247424 */ /* 0x001fc400078e00ff */
        /* <DEDUP_REMOVED lines=12> */
.L_x_54310:
[----:B------:R-:W-:Y:S05]  /*2f70*/  BSYNC B0 ;  /* 0x0000000000007941 */ /* 0x000fea0003800000 */
.L_x_54309:
        /* <DEDUP_REMOVED lines=12> */
[----:B0-----:R-:W-:-:S12]  /*3040*/  IMAD.MOV.U32 R37, RZ, RZ, RZ ;  /* 0x000000ffff257224 */ /* 0x001fd800078e00ff */
        /* <DEDUP_REMOVED lines=16> */
[----:B------:R-:W-:Y:S02]  /*3150*/  IMAD.IADD R37, R37, 0x1, R41 ;  /* 0x0000000125257824 */ /* 0x000fe400078e0229 */
[----:B------:R-:W-:Y:S02]  /*3160*/  IMAD.MOV.U32 R34, RZ, RZ, R36 ;  /* 0x000000ffff227224 */ /* 0x000fe400078e0024 */
[----:B------:R-:W-:Y:S05]  /*3170*/  @!P0 BRA `(.L_x_54319) ;  /* 0x000001c000008947 */ /* 0x000fea0003800000 */
[----:B------:R-:W-:Y:S01]  /*3180*/  IMAD.MOV.U32 R28, RZ, RZ, R26 ;  /* 0x000000ffff1c7224 */ /* 0x000fe200078e001a */
[----:B------:R-:W-:Y:S01]  /*3190*/  SHF.R.S64 R41, R38, 0x1, R39 ;  /* 0x0000000126297819 */ /* 0x000fe20000001027 */
[----:B------:R-:W-:Y:S01]  /*31a0*/  IMAD.IADD R29, R27, 0x1, R43 ;  /* 0x000000011b1d7824 */ /* 0x000fe200078e022b */
[----:B------:R-:W-:Y:S02]  /*31b0*/  SHF.R.S32.HI R26, RZ, 0x1, R39 ;  /* 0x00000001ff1a7819 */ /* 0x000fe40000011427 */
.L_x_54320:
[----:B------:R-:W-:Y:S01]  /*31c0*/  LOP3.LUT R27, R41, 0x1, RZ, 0xc0, !PT ;  /* 0x00000001291b7812 */ /* 0x000fe200078ec0ff */
[----:B------:R-:W-:Y:S01]  /*31d0*/  IMAD R39, R29, R28, RZ ;  /* 0x0000001c1d277224 */ /* 0x000fe200078e02ff */
[----:B------:R-:W-:-:S02]  /*31e0*/  IADD3 R38, P2, R41, 0x1, RZ ;  /* 0x0000000129267810 */ /* 0x000fc40007f5e0ff */
[----:B------:R-:W-:Y:S01]  /*31f0*/  ISETP.NE.U32.AND P0, PT, R27, 0x1, PT ;  /* 0x000000011b00780c */ /* 0x000fe20003f05070 */
[----:B------:R-:W-:-:S03]  /*3200*/  IMAD R39, R28, R29, R39 ;  /* 0x0000001d1c277224 */ /* 0x000fc600078e0227 */
[----:B------:R-:W-:-:S04]  /*3210*/  ISETP.NE.U32.AND.EX P0, PT, RZ, RZ, PT, P0 ;  /* 0x000000ffff00720c */ /* 0x000fc80003f05100 */
[----:B------:R-:W-:-:S05]  /*3220*/  SEL R27, R29, RZ, !P0 ;  /* 0x000000ff1d1b7207 */ /* 0x000fca0004000000 */
[----:B------:R-:W-:Y:S01]  /*3230*/  IMAD R36, R27, R34, RZ ;  /* 0x000000221b247224 */ /* 0x000fe200078e02ff */
[C---:B------:R-:W-:Y:S01]  /*3240*/  SEL R27, R28.reuse, 0x1, !P0 ;  /* 0x000000011c1b7807 */ /* 0x040fe20004000000 */
[----:B------:R-:W-:Y:S01]  /*3250*/  IMAD.WIDE.U32 R28, R28, R28, RZ ;  /* 0x0000001c1c1c7225 */ /* 0x000fe200078e00ff */
[----:B------:R-:W-:-:S03]  /*3260*/  ISETP.GE.U32.AND P0, PT, R38, 0x3, PT ;  /* 0x000000032600780c */ /* 0x000fc60003f06070 */
[----:B------:R-:W-:Y:S02]  /*3270*/  IMAD R37, R37, R27, R36 ;  /* 0x0000001b25257224 */ /* 0x000fe400078e0224 */
[----:B------:R-:W-:Y:S01]  /*3280*/  IMAD.X R36, RZ, RZ, R26, P2 ;  /* 0x000000ffff247224 */ /* 0x000fe200010e061a */
[----:B------:R-:W-:Y:S01]  /*3290*/  LEA.HI R41, P2, R26, R41, RZ, 0x1 ;  /* 0x000000291a297211 */ /* 0x000fe200078508ff */
[----:B------:R-:W-:-:S03]  /*32a0*/  IMAD.IADD R29, R29, 0x1, R39 ;  /* 0x000000011d1d7824 */ /* 0x000fc600078e0227 */
[----:B------:R-:W-:Y:S01]  /*32b0*/  ISETP.GE.U32.AND.EX P0, PT, R36, RZ, PT, P0 ;  /* 0x000000ff2400720c */ /* 0x000fe20003f06100 */
[----:B------:R-:W-:Y:S02]  /*32c0*/  IMAD.X R36, RZ, RZ, R26, P2 ;  /* 0x000000ffff247224 */ /* 0x000fe400010e061a */
[----:B------:R-:W-:-:S03]  /*32d0*/  IMAD.WIDE.U32 R26, R27, R34, RZ ;  /* 0x000000221b1a7225 */ /* 0x000fc600078e00ff */
[----:B------:R-:W-:Y:S01]  /*32e0*/  SHF.R.S64 R41, R41, 0x1, R36 ;  /* 0x0000000129297819 */ /* 0x000fe20000001024 */
[----:B------:R-:W-:Y:S01]  /*32f0*/  IMAD.MOV.U32 R34, RZ, RZ, R26 ;  /* 0x000000ffff227224 */ /* 0x000fe200078e001a */
[----:B------:R-:W-:Y:S01]  /*3300*/  SHF.R.S32.HI R36, RZ, 0x1, R36 ;  /* 0x00000001ff247819 */ /* 0x000fe20000011424 */
[----:B------:R-:W-:-:S04]  /*3310*/  IMAD.IADD R37, R27, 0x1, R37 ;  /* 0x000000011b257824 */ /* 0x000fc800078e0225 */
[----:B------:R-:W-:Y:S01]  /*3320*/  IMAD.MOV.U32 R26, RZ, RZ, R36 ;  /* 0x000000ffff1a7224 */ /* 0x000fe200078e0024 */
[----:B------:R-:W-:Y:S05]  /*3330*/  @P0 BRA `(.L_x_54320) ;  /* 0xfffffe8000000947 */ /* 0x000fea000383ffff */
.L_x_54319:
[----:B------:R-:W-:Y:S05]  /*3340*/  BSYNC B1 ;  /* 0x0000000000017941 */ /* 0x000fea0003800000 */
.L_x_54318:
[----:B------:R-:W-:Y:S05]  /*3350*/  BRA `(.L_x_54316) ;  /* 0x000000f000007947 */ /* 0x000fea0003800000 */
.L_x_54317:
[----:B------:R-:W-:Y:S01]  /*3360*/  ISETP.NE.U32.AND P0, PT, R26, 0x1, PT ;  /* 0x000000011a00780c */ /* 0x000fe20003f05070 */
[----:B------:R-:W-:Y:S02]  /*3370*/  IMAD.MOV.U32 R34, RZ, RZ, 0x1 ;  /* 0x00000001ff227424 */ /* 0x000fe400078e00ff */
[----:B0-----:R-:W-:Y:S01]  /*3380*/  IMAD.MOV.U32 R37, RZ, RZ, RZ ;  /* 0x000000ffff257224 */ /* 0x001fe200078e00ff */
        /* <DEDUP_REMOVED lines=12> */
.L_x_54316:
[----:B------:R-:W-:Y:S05]  /*3450*/  BSYNC B0 ;  /* 0x0000000000007941 */ /* 0x000fea0003800000 */
.L_x_54315:
        /* <DEDUP_REMOVED lines=14> */
[C---:B------:R-:W-:Y:S01]  /*3540*/  LOP3.LUT R28, R4.reuse, 0x1, RZ, 0xc0, !PT ;  /* 0x00000001041c7812 */ /* 0x040fe200078ec0ff */
[----:B0-----:R-:W-:Y:S01]  /*3550*/  IMAD R39, R3, R2, RZ ;  /* 0x0000000203277224 */ /* 0x001fe200078e02ff */
        /* <DEDUP_REMOVED lines=15> */
[----:B------:R-:W-:Y:S01]  /*3650*/  SHF.R.S64 R37, R4, 0x1, R5 ;  /* 0x0000000104257819 */ /* 0x000fe20000001005 */
[----:B------:R-:W-:Y:S01]  /*3660*/  IMAD.IADD R3, R3, 0x1, R39 ;  /* 0x0000000103037824 */ /* 0x000fe200078e0227 */
[----:B------:R-:W-:Y:S02]  /*3670*/  SHF.R.S32.HI R4, RZ, 0x1, R5 ;  /* 0x00000001ff047819 */ /* 0x000fe40000011405 */
.L_x_54326:
        /* <DEDUP_REMOVED lines=22> */
.L_x_54325:
[----:B------:R-:W-:Y:S05]  /*37e0*/  BSYNC B1 ;  /* 0x0000000000017941 */ /* 0x000fea0003800000 */
.L_x_54324:
[----:B------:R-:W-:Y:S05]  /*37f0*/  BRA `(.L_x_54322) ;  /* 0x000000e000007947 */ /* 0x000fea0003800000 */
.L_x_54323:
        /* <DEDUP_REMOVED lines=14> */
.L_x_54322:
[----:B------:R-:W-:Y:S05]  /*38e0*/  BSYNC B0 ;  /* 0x0000000000007941 */ /* 0x000fea0003800000 */
.L_x_54321:
        /* <DEDUP_REMOVED lines=34> */
.L_x_54332:
        /* <DEDUP_REMOVED lines=22> */
.L_x_54331:
[----:B------:R-:W-:Y:S05]  /*3c70*/  BSYNC B1 ;  /* 0x0000000000017941 */ /* 0x000fea0003800000 */
.L_x_54330:
[----:B------:R-:W-:Y:S05]  /*3c80*/  BRA `(.L_x_54328) ;  /* 0x000000e000007947 */ /* 0x000fea0003800000 */
.L_x_54329:
        /* <DEDUP_REMOVED lines=14> */
.L_x_54328:
[----:B------:R-:W-:Y:S05]  /*3d70*/  BSYNC B0 ;  /* 0x0000000000007941 */ /* 0x000fea0003800000 */
.L_x_54327:
[----:B------:R-:W-:Y:S01]  /*3d80*/  IADD3 R7, R31, 0x200, RZ ;  /* 0x000002001f077810 */ /* 0x000fe20007ffe0ff */
[----:B------:R-:W-:Y:S03]  /*3d90*/  BSSY B0, `(.L_x_54333) ;  /* 0x0000045000007945 */ /* 0x000fe60003800000 */
[----:B------:R-:W-:-:S13]  /*3da0*/  ISETP.GE.AND P0, PT, R7, R30, PT ;  /* 0x0000001e0700720c */ /* 0x000fda0003f06270 */
        /* <DEDUP_REMOVED lines=26> */
[----:B------:R-:W-:Y:S01]  /*3f50*/  IMAD.IADD R9, R9, 0x1, R29 ;  /* 0x0000000109097824 */ /* 0x000fe200078e021d */
[--C-:B------:R-:W-:Y:S02]  /*3f60*/  SHF.R.S64 R10, R12, 0x1, R13.reuse ;  /* 0x000000010c0a7819 */ /* 0x100fe4000000100d */
[----:B------:R-:W-:Y:S02]  /*3f70*/  SHF.R.S32.HI R11, RZ, 0x1, R13 ;  /* 0x00000001ff0b7819 */ /* 0x000fe4000001140d */
.L_x_54338:
        /* <DEDUP_REMOVED lines=22> */
.L_x_54337:
[----:B------:R-:W-:Y:S05]  /*40e0*/  BSYNC B1 ;  /* 0x0000000000017941 */ /* 0x000fea0003800000 */
.L_x_54336:
[----:B------:R-:W-:Y:S05]  /*40f0*/  BRA `(.L_x_54334) ;  /* 0x000000e000007947 */ /* 0x000fea0003800000 */
.L_x_54335:
        /* <DEDUP_REMOVED lines=14> */
.L_x_54334:
[----:B------:R-:W-:Y:S05]  /*41e0*/  BSYNC B0 ;  /* 0x0000000000007941 */ /* 0x000fea0003800000 */
.L_x_54333:
        /* <DEDUP_REMOVED lines=32> */
.L_x_54344:
        /* <DEDUP_REMOVED lines=22> */
.L_x_54343:
[----:B------:R-:W-:Y:S05]  /*4550*/  BSYNC B1 ;  /* 0x0000000000017941 */ /* 0x000fea0003800000 */
.L_x_54342:
[----:B------:R-:W-:Y:S05]  /*4560*/  BRA `(.L_x_54340) ;  /* 0x000000e000007947 */ /* 0x000fea0003800000 */
.L_x_54341:
        /* <DEDUP_REMOVED lines=14> */
.L_x_54340:
[----:B------:R-:W-:Y:S05]  /*4650*/  BSYNC B0 ;  /* 0x0000000000007941 */ /* 0x000fea0003800000 */
.L_x_54339:
        /* <DEDUP_REMOVED lines=32> */
.L_x_54350:
        /* <DEDUP_REMOVED lines=23> */
.L_x_54349:
[----:B------:R-:W-:Y:S05]  /*49d0*/  BSYNC B1 ;  /* 0x0000000000017941 */ /* 0x000fea0003800000 */
.L_x_54348:
[----:B------:R-:W-:Y:S05]  /*49e0*/  BRA `(.L_x_54346) ;  /* 0x000000e000007947 */ /* 0x000fea0003800000 */
.L_x_54347:
        /* <DEDUP_REMOVED lines=14> */
.L_x_54346:
[----:B------:R-:W-:Y:S05]  /*4ad0*/  BSYNC B0 ;  /* 0x0000000000007941 */ /* 0x000fea0003800000 */
.L_x_54345:
        /* <DEDUP_REMOVED lines=32> */
.L_x_54356:
        /* <DEDUP_REMOVED lines=23> */
.L_x_54355:
[----:B------:R-:W-:Y:S05]  /*4e50*/  BSYNC B1 ;  /* 0x0000000000017941 */ /* 0x000fea0003800000 */
.L_x_54354:
[----:B------:R-:W-:Y:S05]  /*4e60*/  BRA `(.L_x_54352) ;  /* 0x000000e000007947 */ /* 0x000fea0003800000 */
.L_x_54353:
        /* <DEDUP_REMOVED lines=14> */
.L_x_54352:
[----:B------:R-:W-:Y:S05]  /*4f50*/  BSYNC B0 ;  /* 0x0000000000007941 */ /* 0x000fea0003800000 */
.L_x_54351:
[----:B------:R-:W-:Y:S01]  /*4f60*/  @!P1 IMAD.IADD R14, R0, 0x1, R31 ;  /* 0x00000001000e9824 */ /* 0x000fe200078e021f */
[----:B------:R-:W-:Y:S01]  /*4f70*/  BSSY B0, `(.L_x_54357) ;  /* 0x0000031000007945 */ /* 0x000fe20003800000 */
[----:B------:R-:W-:Y:S01]  /*4f80*/  @!P1 IMAD.MOV.U32 R15, RZ, RZ, 0x8 ;  /* 0x00000008ff0f9424 */ /* 0x000fe200078e00ff */
[----:B------:R-:W-:Y:S01]  /*4f90*/  BSSY B1, `(.L_x_54358) ;  /* 0x0000028000017945 */ /* 0x000fe20003800000 */
[----:B------:R-:W-:Y:S02]  /*4fa0*/  @!P1 IMAD.MOV.U32 R31, RZ, RZ, R35 ;  /* 0x000000ffff1f9224 */ /* 0x000fe400078e0023 */
[----:B------:R-:W-:-:S03]  /*4fb0*/  @!P1 IMAD.WIDE.U32 R14, R14, R15, c[0x0][0x170] ;  /* 0x00005c000e0e9625 */ /* 0x000fc600078e000f */
[----:B------:R-:W-:Y:S02]  /*4fc0*/  ISETP.GE.AND P0, PT, R31, R30, PT ;  /* 0x0000001e1f00720c */ /* 0x000fe40003f06270 */
[----:B------:R1:W-:Y:S11]  /*4fd0*/  @!P1 STG.E.64 [R14.64], R32 ;  /* 0x000000200e009986 */ /* 0x0003f6000c101b04 */
        /* <DEDUP_REMOVED lines=13> */
.L_x_54359:
[----:B------:R-:W-:-:S13]  /*50b0*/  ISETP.GE.AND P0, PT, R31, R30, PT ;  /* 0x0000001e1f00720c */ /* 0x000fda0003f06270 */
[----:B------:R-:W-:Y:S05]  /*50c0*/  @P0 BRA `(.L_x_54361) ;  /* 0x000000c000000947 */ /* 0x000fea0003800000 */
[----:B-1----:R-:W-:Y:S01]  /*50d0*/  IMAD.IADD R2, R0, 0x1, R31 ;  /* 0x0000000100027824 */ /* 0x002fe200078e021f */
[----:B------:R-:W-:Y:S01]  /*50e0*/  IADD3 R31, R31, 0x80, RZ ;  /* 0x000000801f1f7810 */ /* 0x000fe20007ffe0ff */
[----:B------:R-:W-:-:S04]  /*50f0*/  IMAD.MOV.U32 R3, RZ, RZ, 0x8 ;  /* 0x00000008ff037424 */ /* 0x000fc800078e00ff */
[----:B------:R-:W-:-:S05]  /*5100*/  IMAD.WIDE.U32 R2, R2, R3, c[0x0][0x170] ;  /* 0x00005c0002027625 */ /* 0x000fca00078e0003 */
[----:B------:R1:W-:Y:S02]  /*5110*/  STG.E.64 [R2.64], R4 ;  /* 0x0000000402007986 */ /* 0x0003e4000c101b04 */
.L_x_54360:
[----:B------:R-:W-:-:S13]  /*5120*/  ISETP.GE.AND P0, PT, R31, R30, PT ;  /* 0x0000001e1f00720c */ /* 0x000fda0003f06270 */
[----:B------:R-:W-:Y:S05]  /*5130*/  @P0 BRA `(.L_x_54362) ;  /* 0x000000d000000947 */ /* 0x000fea0003800000 */
[----:B-1----:R-:W-:Y:S01]  /*5140*/  IMAD.IADD R2, R0, 0x1, R31 ;  /* 0x0000000100027824 */ /* 0x002fe200078e021f */
[----:B------:R-:W-:Y:S01]  /*5150*/  IADD3 R31, R31, 0x80, RZ ;  /* 0x000000801f1f7810 */ /* 0x000fe20007ffe0ff */
[----:B------:R-:W-:-:S04]  /*5160*/  IMAD.MOV.U32 R3, RZ, RZ, 0x8 ;  /* 0x00000008ff037424 */ /* 0x000fc800078e00ff */
[----:B------:R-:W-:-:S05]  /*5170*/  IMAD.WIDE.U32 R2, R2, R3, c[0x0][0x170] ;  /* 0x00005c0002027625 */ /* 0x000fca00078e0003 */
[----:B------:R1:W-:Y:S02]  /*5180*/  STG.E.64 [R2.64], R6 ;  /* 0x0000000602007986 */ /* 0x0003e4000c101b04 */
.L_x_54361:
        /* <DEDUP_REMOVED lines=8> */
.L_x_54362:
[----:B------:R-:W-:Y:S05]  /*5210*/  BSYNC B1 ;  /* 0x0000000000017941 */ /* 0x000fea0003800000 */
.L_x_54358:
[----:B------:R-:W-:-:S13]  /*5220*/  ISETP.GE.AND P0, PT, R31, R30, PT ;  /* 0x0000001e1f00720c */ /* 0x000fda0003f06270 */
[----:B-1----:R-:W-:Y:S01]  /*5230*/  @!P0 IMAD.IADD R2, R0, 0x1, R31 ;  /* 0x0000000100028824 */ /* 0x002fe200078e021f */
[----:B------:R-:W-:Y:S01]  /*5240*/  @!P0 IADD3 R31, R31, 0x80, RZ ;  /* 0x000000801f1f8810 */ /* 0x000fe20007ffe0ff */
[----:B------:R-:W-:-:S04]  /*5250*/  @!P0 IMAD.MOV.U32 R3, RZ, RZ, 0x8 ;  /* 0x00000008ff038424 */ /* 0x000fc800078e00ff */
[----:B------:R-:W-:-:S05]  /*5260*/  @!P0 IMAD.WIDE.U32 R2, R2, R3, c[0x0][0x170] ;  /* 0x00005c0002028625 */ /* 0x000fca00078e0003 */
[----:B------:R1:W-:Y:S02]  /*5270*/  @!P0 STG.E.64 [R2.64], R10 ;  /* 0x0000000a02008986 */ /* 0x0003e4000c101b04 */
.L_x_54363:
[----:B------:R-:W-:Y:S05]  /*5280*/  BSYNC B0 ;  /* 0x0000000000007941 */ /* 0x000fea0003800000 */
.L_x_54357:
        /* <DEDUP_REMOVED lines=8> */
.L_x_54364:
        /* <DEDUP_REMOVED lines=15> */
.L_x_61979:


//--------------------- .text._ZN2at6native29vectorized_elementwise_kernelILi4EZZZNS0_50_GLOBAL__N__2680c7bb_12_PowKernel_cu_b2145a98_318424pow_tensor_tensor_kernelERNS_18TensorIteratorBaseEENKUlvE_clEvENKUlvE2_clEvEUlllE_St5arrayIPcLm3EEEEviT0_T1_ --------------------------
	.section	.text._ZN2at6native29vectorized_elementwise_kernelILi4EZZZNS0_50_GLOBAL__N__2680c7bb_12_PowKernel_cu_b2145a98_318424pow_tensor_tensor_kernelERNS_18TensorIteratorBaseEENKUlvE_clEvENKUlvE2_clEvEUlllE_St5arrayIPcLm3EEEEviT0_T1_,"ax",@progbits
	.sectioninfo	@"SHI_REGISTERS=48"
	.align	128
        .global         _ZN2at6native29vectorized_elementwise_kernelILi4EZZZNS0_50_GLOBAL__N__2680c7bb_12_PowKernel_cu_b2145a98_318424pow_tensor_tensor_kernelERNS_18TensorIteratorBaseEENKUlvE_clEvENKUlvE2_clEvEUlllE_St5arrayIPcLm3EEEEviT0_T1_
        .type           _ZN2at6native29vectorized_elementwise_kernelILi4EZZZNS0_50_GLOBAL__N__2680c7bb_12_PowKernel_cu_b2145a98_318424pow_tensor_tensor_kernelERNS_18TensorIteratorBaseEENKUlvE_clEvENKUlvE2_clEvEUlllE_St5arrayIPcLm3EEEEviT0_T1_,@function
        .size           _ZN2at6native29vectorized_elementwise_kernelILi4EZZZNS0_50_GLOBAL__N__2680c7bb_12_PowKernel_cu_b2145a98_318424pow_tensor_tensor_kernelERNS_18TensorIteratorBaseEENKUlvE_clEvENKUlvE2_clEvEUlllE_St5arrayIPcLm3EEEEviT0_T1_,(.L_x_61980 - _ZN2at6native29vectorized_elementwise_kernelILi4EZZZNS0_50_GLOBAL__N__2680c7bb_12_PowKernel_cu_b2145a98_318424pow_tensor_tensor_kernelERNS_18TensorIteratorBaseEENKUlvE_clEvENKUlvE2_clEvEUlllE_St5arrayIPcLm3EEEEviT0_T1_)
        .other          _ZN2at6native29vectorized_elementwise_kernelILi4EZZZNS0_50_GLOBAL__N__2680c7bb_12_PowKernel_cu_b2145a98_318424pow_tensor_tensor_kernelERNS_18TensorIteratorBaseEENKUlvE_clEvENKUlvE2_clEvEUlllE_St5arrayIPcLm3EEEEviT0_T1_,@"STO_CUDA_ENTRY STV_DEFAULT"
_ZN2at6native29vectorized_elementwise_kernelILi4EZZZNS0_50_GLOBAL__N__2680c7bb_12_PowKernel_cu_b2145a98_318424pow_tensor_tensor_kernelERNS_18TensorIteratorBaseEENKUlvE_clEvENKUlvE2_clEvEUlllE_St5arrayIPcLm3EEEEviT0_T1_:
.text._ZN2at6native29vectorized_elementwise_kernelILi4EZZZNS0_50_GLOBAL__N__2680c7bb_12_PowKernel_cu_b2145a98_318424pow_tensor_tensor_kernelERNS_18TensorIteratorBaseEENKUlvE_clEvENKUlvE2_clEvEUlllE_St5arrayIPcLm3EEEEviT0_T1_:
        /* <DEDUP_REMOVED lines=51> */
.L_x_54370:
        /* <DEDUP_REMOVED lines=25> */
.L_x_54369:
[----:B------:R-:W-:Y:S05]  /*04c0*/  BSYNC B1 ;  /* 0x0000000000017941 */ /* 0x000fea0003800000 */
.L_x_54368:
[----:B------:R-:W-:Y:S05]  /*04d0*/  BRA `(.L_x_54371) ;  /* 0x000000f000007947 */ /* 0x000fea0003800000 */
.L_x_54367:
        /* <DEDUP_REMOVED lines=15> */
.L_x_54371:
[----:B------:R-:W-:Y:S05]  /*05d0*/  BSYNC B0 ;  /* 0x0000000000007941 */ /* 0x000fea0003800000 */
.L_x_54366:
        /* <DEDUP_REMOVED lines=32> */
.L_x_54376:
        /* <DEDUP_REMOVED lines=22> */
.L_x_54375:
[----:B------:R-:W-:Y:S05]  /*0940*/  BSYNC B1 ;  /* 0x0000000000017941 */ /* 0x000fea0003800000 */
.L_x_54374:
[----:B------:R-:W-:Y:S05]  /*0950*/  BRA `(.L_x_54377) ;  /* 0x000000f000007947 */ /* 0x000fea0003800000 */
.L_x_54373:
        /* <DEDUP_REMOVED lines=15> */
.L_x_54377:
[----:B------:R-:W-:Y:S05]  /*0a50*/  BSYNC B0 ;  /* 0x0000000000007941 */ /* 0x000fea0003800000 */
.L_x_54372:
        /* <DEDUP_REMOVED lines=31> */
.L_x_54382:
        /* <DEDUP_REMOVED lines=22> */
.L_x_54381:
[----:B------:R-:W-:Y:S05]  /*0db0*/  BSYNC B1 ;  /* 0x0000000000017941 */ /* 0x000fea0003800000 */
.L_x_54380:
[----:B------:R-:W-:Y:S05]  /*0dc0*/  BRA `(.L_x_54383) ;  /* 0x000000f000007947 */ /* 0x000fea0003800000 */
.L_x_54379:
        /* <DEDUP_REMOVED lines=15> */
.L_x_54383:
[----:B------:R-:W-:Y:S05]  /*0ec0*/  BSYNC B0 ;  /* 0x0000000000007941 */ /* 0x000fea0003800000 */
.L_x_54378:
        /* <DEDUP_REMOVED lines=31> */
.L_x_54388:
        /* <DEDUP_REMOVED lines=25> */
.L_x_54387:
[----:B------:R-:W-:Y:S05]  /*1250*/  BSYNC B1 ;  /* 0x0000000000017941 */ /* 0x000fea0003800000 */
.L_x_54386:
[----:B------:R-:W-:Y:S05]  /*1260*/  BRA `(.L_x_54389) ;  /* 0x000000e000007947 */ /* 0x000fea0003800000 */
.L_x_54385:
        /* <DEDUP_REMOVED lines=14> */
.L_x_54389:
[----:B------:R-:W-:Y:S05]  /*1350*/  BSYNC B0 ;  /* 0x0000000000007941 */ /* 0x000fea0003800000 */
.L_x_54384:
        /* <DEDUP_REMOVED lines=31> */
.L_x_54394:
        /* <DEDUP_REMOVED lines=25> */
.L_x_54393:
[----:B------:R-:W-:Y:S05]  /*16e0*/  BSYNC B1 ;  /* 0x0000000000017941 */ /* 0x000fea0003800000 */
.L_x_54392:
[----:B------:R-:W-:Y:S05]  /*16f0*/  BRA `(.L_x_54395) ;  /* 0x000000e000007947 */ /* 0x000fea0003800000 */
.L_x_54391:
        /* <DEDUP_REMOVED lines=14> */
.L_x_54395:
[----:B------:R-:W-:Y:S05]  /*17e0*/  BSYNC B0 ;  /* 0x0000000000007941 */ /* 0x000fea0003800000 */
.L_x_54390:
        /* <DEDUP_REMOVED lines=32> */
.L_x_54400:
        /* <DEDUP_REMOVED lines=23> */
.L_x_54399:
[----:B------:R-:W-:Y:S05]  /*1b60*/  BSYNC B1 ;  /* 0x0000000000017941 */ /* 0x000fea0003800000 */
.L_x_54398:
[----:B------:R-:W-:Y:S05]  /*1b70*/  BRA `(.L_x_54401) ;  /* 0x000000e000007947 */ /* 0x000fea0003800000 */
.L_x_54397:
        /* <DEDUP_REMOVED lines=14> */
.L_x_54401:
[----:B------:R-:W-:Y:S05]  /*1c60*/  BSYNC B0 ;  /* 0x0000000000007941 */ /* 0x000fea0003800000 */
.L_x_54396:
        /* <DEDUP_REMOVED lines=32> */
.L_x_54406:
        /* <DEDUP_REMOVED lines=23> */
.L_x_54405:
[----:B------:R-:W-:Y:S05]  /*1fe0*/  BSYNC B1 ;  /* 0x0000000000017941 */ /* 0x000fea0003800000 */
.L_x_54404:
[----:B------:R-:W-:Y:S05]  /*1ff0*/  BRA `(.L_x_54407) ;  /* 0x000000e000007947 */ /* 0x000fea0003800000 */
.L_x_54403:
        /* <DEDUP_REMOVED lines=14> */
.L_x_54407:
[----:B------:R-:W-:Y:S05]  /*20e0*/  BSYNC B0 ;  /* 0x0000000000007941 */ /* 0x000fea0003800000 */
.L_x_54402:
        /* <DEDUP_REMOVED lines=31> */
.L_x_54412:
        /* <DEDUP_REMOVED lines=23> */
.L_x_54411:
[----:B------:R-:W-:Y:S05]  /*2450*/  BSYNC B1 ;  /* 0x0000000000017941 */ /* 0x000fea0003800000 */
.L_x_54410:
[----:B------:R-:W-:Y:S05]  /*2460*/  BRA `(.L_x_54413) ;  /* 0x000000d000007947 */ /* 0x000fea0003800000 */
.L_x_54409:
        /* <DEDUP_REMOVED lines=13> */
.L_x_54413:
[----:B------:R-:W-:Y:S05]  /*2540*/  BSYNC B0 ;  /* 0x0000000000007941 */ /* 0x000fea0003800000 */
.L_x_54408:
        /* <DEDUP_REMOVED lines=9> */
.L_x_54365:
        /* <DEDUP_REMOVED lines=112> */
.L_x_54419:
        /* <DEDUP_REMOVED lines=25> */
.L_x_54418:
[----:B------:R-:W-:Y:S05]  /*2e70*/  BSYNC B1 ;  /* 0x0000000000017941 */ /* 0x000fea0003800000 */
.L_x_54417:
[----:B------:R-:W-:Y:S05]  /*2e80*/  BRA `(.L_x_54415) ;  /* 0x000000e000007947 */ /* 0x000fea0003800000 */
.L_x_54416:
        /* <DEDUP_REMOVED lines=14> */
.L_x_54415:
[----:B------:R-:W-:Y:S05]  /*2f70*/  BSYNC B0 ;  /* 0x0000000000007941 */ /* 0x000fea0003800000 */
.L_x_54414:
        /* <DEDUP_REMOVED lines=36> */
.L_x_54425:
        /* <DEDUP_REMOVED lines=24> */
.L_x_54424:
[----:B------:R-:W-:Y:S05]  /*3340*/  BSYNC B1 ;  /* 0x0000000000017941 */ /* 0x000fea0003800000 */
.L_x_54423:
[----:B------:R-:W-:Y:S05]  /*3350*/  BRA `(.L_x_54421) ;  /* 0x000000f000007947 */ /* 0x000fea0003800000 */
.L_x_54422:
        /* <DEDUP_REMOVED lines=15> */
.L_x_54421:
[----:B------:R-:W-:Y:S05]  /*3450*/  BSYNC B0 ;  /* 0x0000000000007941 */ /* 0x000fea0003800000 */
.L_x_54420:
        /* <DEDUP_REMOVED lines=34> */
.L_x_54431:
        /* <DEDUP_REMOVED lines=22> */
.L_x_54430:
[----:B------:R-:W-:Y:S05]  /*37e0*/  BSYNC B1 ;  /* 0x0000000000017941 */ /* 0x000fea0003800000 */
.L_x_54429:
[----:B------:R-:W-:Y:S05]  /*37f0*/  BRA `(.L_x_54427) ;  /* 0x000000e000007947 */ /* 0x000fea0003800000 */
.L_x_54428:
        /* <DEDUP_REMOVED lines=14> */
.L_x_54427:
[----:B------:R-:W-:Y:S05]  /*38e0*/  BSYNC B0 ;  /* 0x0000000000007941 */ /* 0x000fea0003800000 */
.L_x_54426:
        /* <DEDUP_REMOVED lines=34> */
.L_x_54437:
        /* <DEDUP_REMOVED lines=22> */
.L_x_54436:
[----:B------:R-:W-:Y:S05]  /*3c70*/  BSYNC B1 ;  /* 0x0000000000017941 */ /* 0x000fea0003800000 */
.L_x_54435:
[----:B------:R-:W-:Y:S05]  /*3c80*/  BRA `(.L_x_54433) ;  /* 0x000000e000007947 */ /* 0x000fea0003800000 */
.L_x_54434:
        /* <DEDUP_REMOVED lines=14> */
.L_x_54433:
[----:B------:R-:W-:Y:S05]  /*3d70*/  BSYNC B0 ;  /* 0x0000000000007941 */ /* 0x000fea0003800000 */
.L_x_54432:
        /* <DEDUP_REMOVED lines=32> */
.L_x_54443:
        /* <DEDUP_REMOVED lines=22> */
.L_x_54442:
[----:B------:R-:W-:Y:S05]  /*40e0*/  BSYNC B1 ;  /* 0x0000000000017941 */ /* 0x000fea0003800000 */
.L_x_54441:
[----:B------:R-:W-:Y:S05]  /*40f0*/  BRA `(.L_x_54439) ;  /* 0x000000e000007947 */ /* 0x000fea0003800000 */
.L_x_54440:
        /* <DEDUP_REMOVED lines=14> */
.L_x_54439:
[----:B------:R-:W-:Y:S05]  /*41e0*/  BSYNC B0 ;  /* 0x0000000000007941 */ /* 0x000fea0003800000 */
.L_x_54438:
        /* <DEDUP_REMOVED lines=32> */
.L_x_54449:
        /* <DEDUP_REMOVED lines=22> */
.L_x_54448:
[----:B------:R-:W-:Y:S05]  /*4550*/  BSYNC B1 ;  /* 0x0000000000017941 */ /* 0x000fea0003800000 */
.L_x_54447:
[----:B------:R-:W-:Y:S05]  /*4560*/  BRA `(.L_x_54445) ;  /* 0x000000e000007947 */ /* 0x000fea0003800000 */
.L_x_54446:
        /* <DEDUP_REMOVED lines=14> */
.L_x_54445:
[----:B------:R-:W-:Y:S05]  /*4650*/  BSYNC B0 ;  /* 0x0000000000007941 */ /* 0x000fea0003800000 */
.L_x_54444:
        /* <DEDUP_REMOVED lines=32> */
.L_x_54455:
        /* <DEDUP_REMOVED lines=23> */
.L_x_54454:
[----:B------:R-:W-:Y:S05]  /*49d0*/  BSYNC B1 ;  /* 0x0000000000017941 */ /* 0x000fea0003800000 */
.L_x_54453:
[----:B------:R-:W-:Y:S05]  /*49e0*/  BRA `(.L_x_54451) ;  /* 0x000000e000007947 */ /* 0x000fea0003800000 */
.L_x_54452:
        /* <DEDUP_REMOVED lines=14> */
.L_x_54451:
[----:B------:R-:W-:Y:S05]  /*4ad0*/  BSYNC B0 ;  /* 0x0000000000007941 */ /* 0x000fea0003800000 */
.L_x_54450:
        /* <DEDUP_REMOVED lines=32> */
.L_x_54461:
        /* <DEDUP_REMOVED lines=23> */
.L_x_54460:
[----:B------:R-:W-:Y:S05]  /*4e50*/  BSYNC B1 ;  /* 0x0000000000017941 */ /* 0x000fea0003800000 */
.L_x_54459:
[----:B------:R-:W-:Y:S05]  /*4e60*/  BRA `(.L_x_54457) ;  /* 0x000000e000007947 */ /* 0x000fea0003800000 */
.L_x_54458:
        /* <DEDUP_REMOVED lines=14> */
.L_x_54457:
[----:B------:R-:W-:Y:S05]  /*4f50*/  BSYNC B0 ;  /* 0x0000000000007941 */ /* 0x000fea0003800000 */
.L_x_54456:
        /* <DEDUP_REMOVED lines=21> */
.L_x_54464:
[----:B------:R-:W-:-:S13]  /*50b0*/  ISETP.GE.AND P0, PT, R31, R30, PT ;  /* 0x0000001e1f00720c */ /* 0x000fda0003f06270 */
[----:B------:R-:W-:Y:S05]  /*50c0*/  @P0 BRA `(.L_x_54466) ;  /* 0x000000c000000947 */ /* 0x000fea0003800000 */
[----:B-1----:R-:W-:Y:S01]  /*50d0*/  IMAD.IADD R2, R0, 0x1, R31 ;  /* 0x0000000100027824 */ /* 0x002fe200078e021f */
[----:B------:R-:W-:Y:S01]  /*50e0*/  IADD3 R31, R31, 0x80, RZ ;  /* 0x000000801f1f7810 */ /* 0x000fe20007ffe0ff */
[----:B------:R-:W-:-:S04]  /*50f0*/  IMAD.MOV.U32 R3, RZ, RZ, 0x8 ;  /* 0x00000008ff037424 */ /* 0x000fc800078e00ff */
[----:B------:R-:W-:-:S05]  /*5100*/  IMAD.WIDE.U32 R2, R2, R3, c[0x0][0x170] ;  /* 0x00005c0002027625 */ /* 0x000fca00078e0003 */
[----:B------:R1:W-:Y:S02]  /*5110*/  STG.E.64 [R2.64], R4 ;  /* 0x0000000402007986 */ /* 0x0003e4000c101b04 */
.L_x_54465:
[----:B------:R-:W-:-:S13]  /*5120*/  ISETP.GE.AND P0, PT, R31, R30, PT ;  /* 0x0000001e1f00720c */ /* 0x000fda0003f06270 */
[----:B------:R-:W-:Y:S05]  /*5130*/  @P0 BRA `(.L_x_54467) ;  /* 0x000000d000000947 */ /* 0x000fea0003800000 */
[----:B-1----:R-:W-:Y:S01]  /*5140*/  IMAD.IADD R2, R0, 0x1, R31 ;  /* 0x0000000100027824 */ /* 0x002fe200078e021f */
[----:B------:R-:W-:Y:S01]  /*5150*/  IADD3 R31, R31, 0x80, RZ ;  /* 0x000000801f1f7810 */ /* 0x000fe20007ffe0ff */
[----:B------:R-:W-:-:S04]  /*5160*/  IMAD.MOV.U32 R3, RZ, RZ, 0x8 ;  /* 0x00000008ff037424 */ /* 0x000fc800078e00ff */
[----:B------:R-:W-:-:S05]  /*5170*/  IMAD.WIDE.U32 R2, R2, R3, c[0x0][0x170] ;  /* 0x00005c0002027625 */ /* 0x000fca00078e0003 */
[----:B------:R1:W-:Y:S02]  /*5180*/  STG.E.64 [R2.64], R6 ;  /* 0x0000000602007986 */ /* 0x0003e4000c101b04 */
.L_x_54466:
        /* <DEDUP_REMOVED lines=8> */
.L_x_54467:
[----:B------:R-:W-:Y:S05]  /*5210*/  BSYNC B1 ;  /* 0x0000000000017941 */ /* 0x000fea0003800000 */
.L_x_54463:
[----:B------:R-:W-:-:S13]  /*5220*/  ISETP.GE.AND P0, PT, R31, R30, PT ;  /* 0x0000001e1f00720c */ /* 0x000fda0003f06270 */
[----:B-1----:R-:W-:Y:S01]  /*5230*/  @!P0 IMAD.IADD R2, R0, 0x1, R31 ;  /* 0x0000000100028824 */ /* 0x002fe200078e021f */
[----:B------:R-:W-:Y:S01]  /*5240*/  @!P0 IADD3 R31, R31, 0x80, RZ ;  /* 0x000000801f1f8810 */ /* 0x000fe20007ffe0ff */
[----:B------:R-:W-:-:S04]  /*5250*/  @!P0 IMAD.MOV.U32 R3, RZ, RZ, 0x8 ;  /* 0x00000008ff038424 */ /* 0x000fc800078e00ff */
[----:B------:R-:W-:-:S05]  /*5260*/  @!P0 IMAD.WIDE.U32 R2, R2, R3, c[0x0][0x170] ;  /* 0x00005c0002028625 */ /* 0x000fca00078e0003 */
[----:B------:R1:W-:Y:S02]  /*5270*/  @!P0 STG.E.64 [R2.64], R10 ;  /* 0x0000000a02008986 */ /* 0x0003e4000c101b04 */
.L_x_54468:
[----:B------:R-:W-:Y:S05]  /*5280*/  BSYNC B0 ;  /* 0x0000000000007941 */ /* 0x000fea0003800000 */
.L_x_54462:
        /* <DEDUP_REMOVED lines=8> */
.L_x_54469:
        /* <DEDUP_REMOVED lines=15> */
.L_x_61980:


//--------------------- .text._ZN2at6native29vectorized_elementwise_kernelILi8EZZZNS0_50_GLOBAL__N__2680c7bb_12_PowKernel_cu_b2145a98_318424pow_tensor_tensor_kernelERNS_18TensorIteratorBaseEENKUlvE_clEvENKUlvE2_clEvEUlllE_St5arrayIPcLm3EEEEviT0_T1_ --------------------------
	.section	.text._ZN2at6native29vectorized_elementwise_kernelILi8EZZZNS0_50_GLOBAL__N__2680c7bb_12_PowKernel_cu_b2145a98_318424pow_tensor_tensor_kernelERNS_18TensorIteratorBaseEENKUlvE_clEvENKUlvE2_clEvEUlllE_St5arrayIPcLm3EEEEviT0_T1_,"ax",@progbits
	.sectioninfo	@"SHI_REGISTERS=4"
	.align	128
        .global         _ZN2at6native29vectorized_elementwise_kernelILi8EZZZNS0_50_GLOBAL__N__2680c7bb_12_PowKernel_cu_b2145a98_318424pow_tensor_tensor_kernelERNS_18TensorIteratorBaseEENKUlvE_clEvENKUlvE2_clEvEUlllE_St5arrayIPcLm3EEEEviT0_T1_
        .type           _ZN2at6native29vectorized_elementwise_kernelILi8EZZZNS0_50_GLOBAL__N__2680c7bb_12_PowKernel_cu_b2145a98_318424pow_tensor_tensor_kernelERNS_18TensorIteratorBaseEENKUlvE_clEvENKUlvE2_clEvEUlllE_St5arrayIPcLm3EEEEviT0_T1_,@function
        .size           _ZN2at6native29vectorized_elementwise_kernelILi8EZZZNS0_50_GLOBAL__N__2680c7bb_12_PowKernel_cu_b2145a98_318424pow_tensor_tensor_kernelERNS_18TensorIteratorBaseEENKUlvE_clEvENKUlvE2_clEvEUlllE_St5arrayIPcLm3EEEEviT0_T1_,(.L_x_61981 - _ZN2at6native29vectorized_elementwise_kernelILi8EZZZNS0_50_GLOBAL__N__2680c7bb_12_PowKernel_cu_b2145a98_318424pow_tensor_tensor_kernelERNS_18TensorIteratorBaseEENKUlvE_clEvENKUlvE2_clEvEUlllE_St5arrayIPcLm3EEEEviT0_T1_)
        .other          _ZN2at6native29vectorized_elementwise_kernelILi8EZZZNS0_50_GLOBAL__N__2680c7bb_12_PowKernel_cu_b2145a98_318424pow_tensor_tensor_kernelERNS_18TensorIteratorBaseEENKUlvE_clEvENKUlvE2_clEvEUlllE_St5arrayIPcLm3EEEEviT0_T1_,@"STO_CUDA_ENTRY STV_DEFAULT"
_ZN2at6native29vectorized_elementwise_kernelILi8EZZZNS0_50_GLOBAL__N__2680c7bb_12_PowKernel_cu_b2145a98_318424pow_tensor_tensor_kernelERNS_18TensorIteratorBaseEENKUlvE_clEvENKUlvE2_clEvEUlllE_St5arrayIPcLm3EEEEviT0_T1_:
.text._ZN2at6native29vectorized_elementwise_kernelILi8EZZZNS0_50_GLOBAL__N__2680c7bb_12_PowKernel_cu_b2145a98_318424pow_tensor_tensor_kernelERNS_18TensorIteratorBaseEENKUlvE_clEvENKUlvE2_clEvEUlllE_St5arrayIPcLm3EEEEviT0_T1_:
[----:B------:R-:W-:Y:S02]  /*0000*/  MOV R1, c[0x0][0x28] ;  /* 0x00000a0000017a02 */ /* 0x000fe40000000f00 */
[----:B------:R-:W-:Y:S05]  /*0010*/  EXIT ;  /* 0x000000000000794d */ /* 0x000fea0003800000 */
.L_x_54470:
        /* <DEDUP_REMOVED lines=14> */
.L_x_61981:


//--------------------- .text._ZN2at6native18elementwise_kernelILi128ELi4EZNS0_15gpu_kernel_implIZNS0_50_GLOBAL__N__2680c7bb_12_PowKernel_cu_b2145a98_318422pow_scalar_tensor_implIlEEvRNS_18TensorIteratorBaseET_EUllE_EEvS6_RKS7_EUliE_EEviT1_ --------------------------
	.section	.text._ZN2at6native18elementwise_kernelILi128ELi4EZNS0_15gpu_kernel_implIZNS0_50_GLOBAL__N__2680c7bb_12_PowKernel_cu_b2145a98_318422pow_scalar_tensor_implIlEEvRNS_18TensorIteratorBaseET_EUllE_EEvS6_RKS7_EUliE_EEviT1_,"ax",@progbits
	.sectioninfo	@"SHI_REGISTERS=26"
	.align	128
        .global         _ZN2at6native18elementwise_kernelILi128ELi4EZNS0_15gpu_kernel_implIZNS0_50_GLOBAL__N__2680c7bb_12_PowKernel_cu_b2145a98_318422pow_scalar_tensor_implIlEEvRNS_18TensorIteratorBaseET_EUllE_EEvS6_RKS7_EUliE_EEviT1_
        .type           _ZN2at6native18elementwise_kernelILi128ELi4EZNS0_15gpu_kernel_implIZNS0_50_GLOBAL__N__2680c7bb_12_PowKernel_cu_b2145a98_318422pow_scalar_tensor_implIlEEvRNS_18TensorIteratorBaseET_EUllE_EEvS6_RKS7_EUliE_EEviT1_,@function
        .size           _ZN2at6native18elementwise_kernelILi128ELi4EZNS0_15gpu_kernel_implIZNS0_50_GLOBAL__N__2680c7bb_12_PowKernel_cu_b2145a98_318422pow_scalar_tensor_implIlEEvRNS_18TensorIteratorBaseET_EUllE_EEvS6_RKS7_EUliE_EEviT1_,(.L_x_61982 - _ZN2at6native18elementwise_kernelILi128ELi4EZNS0_15gpu_kernel_implIZNS0_50_GLOBAL__N__2680c7bb_12_PowKernel_cu_b2145a98_318422pow_scalar_tensor_implIlEEvRNS_18TensorIteratorBaseET_EUllE_EEvS6_RKS7_EUliE_EEviT1_)
        .other          _ZN2at6native18elementwise_kernelILi128ELi4EZNS0_15gpu_kernel_implIZNS0_50_GLOBAL__N__2680c7bb_12_PowKernel_cu_b2145a98_318422pow_scalar_tensor_implIlEEvRNS_18TensorIteratorBaseET_EUllE_EEvS6_RKS7_EUliE_EEviT1_,@"STO_CUDA_ENTRY STV_DEFAULT"
_ZN2at6native18elementwise_kernelILi128ELi4EZNS0_15gpu_kernel_implIZNS0_50_GLOBAL__N__2680c7bb_12_PowKernel_cu_b2145a98_318422pow_scalar_tensor_implIlEEvRNS_18TensorIteratorBaseET_EUllE_EEvS6_RKS7_EUliE_EEviT1_:
.text._ZN2at6native18elementwise_kernelILi128ELi4EZNS0_15gpu_kernel_implIZNS0_50_GLOBAL__N__2680c7bb_12_PowKernel_cu_b2145a98_318422pow_scalar_tensor_implIlEEvRNS_18TensorIteratorBaseET_EUllE_EEvS6_RKS7_EUliE_EEviT1_:
        /* <DEDUP_REMOVED lines=236> */
.L_x_54473:
        /* <DEDUP_REMOVED lines=19> */
.L_x_54477:
[----:B------:R0:W5:Y:S01]  /*0ff0*/  LDG.E.U8 R2, [R4.64] ;  /* 0x0000002404027981 */ /* 0x000162000c1e1100 */
[----:B------:R-:W-:Y:S01]  /*1000*/  IMAD.MOV.U32 R3, RZ, RZ, RZ ;  /* 0x000000ffff037224 */ /* 0x000fe200078e00ff */
[----:B------:R-:W-:Y:S05]  /*1010*/  BRA `(.L_x_54479) ;  /* 0x00000d5000007947 */ /* 0x000fea0003800000 */
.L_x_54476:
        /* <DEDUP_REMOVED lines=8> */
.L_x_54481:
[----:B------:R-:W2:Y:S02]  /*10a0*/  LDG.E R2, [R4.64] ;  /* 0x0000002404027981 */ /* 0x000ea4000c1e1900 */
[----:B--2---:R-:W-:Y:S01]  /*10b0*/  SHF.R.S32.HI R3, RZ, 0x1f, R2 ;  /* 0x0000001fff037819 */ /* 0x004fe20000011402 */
[----:B------:R-:W-:Y:S05]  /*10c0*/  BRA `(.L_x_54479) ;  /* 0x00000ca000007947 */ /* 0x000fea0003800000 */
.L_x_54480:
[----:B------:R-:W2:Y:S02]  /*10d0*/  LDG.E.S16 R2, [R4.64] ;  /* 0x0000002404027981 */ /* 0x000ea4000c1e1700 */
[----:B--2---:R-:W-:Y:S01]  /*10e0*/  SHF.R.S32.HI R3, RZ, 0x1f, R2 ;  /* 0x0000001fff037819 */ /* 0x004fe20000011402 */
[----:B------:R-:W-:Y:S05]  /*10f0*/  BRA `(.L_x_54479) ;  /* 0x00000c7000007947 */ /* 0x000fea0003800000 */
.L_x_54475:
        /* <DEDUP_REMOVED lines=9> */
.L_x_54483:
[----:B------:R-:W2:Y:S02]  /*1190*/  LDG.E.U16 R4, [R4.64] ;  /* 0x0000002404047981 */ /* 0x000ea4000c1e1500 */
[----:B--2---:R-:W-:-:S06]  /*11a0*/  HADD2.F32 R2, -RZ, R4.H0_H0 ;  /* 0x20000004ff027230 */ /* 0x004fcc0000004100 */
[----:B------:R-:W0:Y:S01]  /*11b0*/  F2I.S64.TRUNC R2, R2 ;  /* 0x0000000200027311 */ /* 0x000e22000020d900 */
[----:B------:R-:W-:Y:S05]  /*11c0*/  BRA `(.L_x_54479) ;  /* 0x00000ba000007947 */ /* 0x000fea0003800000 */
.L_x_54482:
        /* <DEDUP_REMOVED lines=9> */
.L_x_54485:
[----:B------:R-:W2:Y:S02]  /*1260*/  LDG.E.U16 R4, [R4.64] ;  /* 0x0000002404047981 */ /* 0x000ea4000c1e1500 */
[----:B--2---:R-:W-:-:S06]  /*1270*/  HADD2.F32 R2, -RZ, R4.H0_H0 ;  /* 0x20000004ff027230 */ /* 0x004fcc0000004100 */
[----:B------:R-:W0:Y:S01]  /*1280*/  F2I.S64.TRUNC R2, R2 ;  /* 0x0000000200027311 */ /* 0x000e22000020d900 */
[----:B------:R-:W-:Y:S05]  /*1290*/  BRA `(.L_x_54479) ;  /* 0x00000ad000007947 */ /* 0x000fea0003800000 */
.L_x_54484:
[----:B------:R-:W2:Y:S02]  /*12a0*/  LDG.E.64 R2, [R4.64] ;  /* 0x0000002404027981 */ /* 0x000ea4000c1e1b00 */
[----:B--2---:R-:W0:Y:S01]  /*12b0*/  F2I.S64.F64.TRUNC R2, R2 ;  /* 0x0000000200027311 */ /* 0x004e22000030d900 */
[----:B------:R-:W-:Y:S05]  /*12c0*/  BRA `(.L_x_54479) ;  /* 0x00000aa000007947 */ /* 0x000fea0003800000 */
.L_x_54474:
        /* <DEDUP_REMOVED lines=13> */
.L_x_54488:
[----:B------:R-:W2:Y:S02]  /*13a0*/  LDG.E.64 R2, [R4.64] ;  /* 0x0000002404027981 */ /* 0x000ea4000c1e1b00 */
[----:B--2---:R-:W0:Y:S01]  /*13b0*/  F2I.S64.F64.TRUNC R2, R2 ;  /* 0x0000000200027311 */ /* 0x004e22000030d900 */
[----:B------:R-:W-:Y:S05]  /*13c0*/  BRA `(.L_x_54479) ;  /* 0x000009a000007947 */ /* 0x000fea0003800000 */
.L_x_54487:
        /* <DEDUP_REMOVED lines=27> */
.L_x_54490:
        /* <DEDUP_REMOVED lines=14> */
.L_x_54489:
[----:B------:R-:W2:Y:S02]  /*1660*/  LDG.E.U16 R2, [R4.64] ;  /* 0x0000002404027981 */ /* 0x000ea4000c1e1500 */
[----:B--2---:R-:W-:-:S06]  /*1670*/  PRMT R2, RZ, 0x5410, R2 ;  /* 0x00005410ff027816 */ /* 0x004fcc0000000002 */
[----:B------:R-:W0:Y:S01]  /*1680*/  F2I.S64.TRUNC R2, R2 ;  /* 0x0000000200027311 */ /* 0x000e22000020d900 */
[----:B------:R-:W-:Y:S05]  /*1690*/  BRA `(.L_x_54479) ;  /* 0x000006d000007947 */ /* 0x000fea0003800000 */
.L_x_54486:
        /* <DEDUP_REMOVED lines=11> */
.L_x_54493:
        /* <DEDUP_REMOVED lines=21> */
.L_x_54497:
[----:B------:R-:W-:Y:S05]  /*18a0*/  BSYNC B1 ;  /* 0x0000000000017941 */ /* 0x000fea0003800000 */
.L_x_54496:
[----:B------:R-:W-:Y:S01]  /*18b0*/  IMAD.SHL.U32 R2, R2, 0x100000, RZ ;  /* 0x0010000002027824 */ /* 0x000fe200078e00ff */
[----:B------:R-:W-:-:S04]  /*18c0*/  LEA R3, R0, 0x3b800000, 0x17 ;  /* 0x3b80000000037811 */ /* 0x000fc800078eb8ff */
[----:B------:R-:W-:Y:S02]  /*18d0*/  LOP3.LUT R2, R3, R2, R4, 0xfe, !PT ;  /* 0x0000000203027212 */ /* 0x000fe400078efe04 */
.L_x_54495:
[----:B------:R-:W-:Y:S05]  /*18e0*/  BSYNC B0 ;  /* 0x0000000000007941 */ /* 0x000fea0003800000 */
.L_x_54494:
[----:B------:R-:W0:Y:S01]  /*18f0*/  F2I.S64.TRUNC R2, R2 ;  /* 0x0000000200027311 */ /* 0x000e22000020d900 */
[----:B------:R-:W-:Y:S05]  /*1900*/  BRA `(.L_x_54479) ;  /* 0x0000046000007947 */ /* 0x000fea0003800000 */
.L_x_54492:
        /* <DEDUP_REMOVED lines=21> */
.L_x_54501:
[----:B------:R-:W-:Y:S05]  /*1a60*/  BSYNC B1 ;  /* 0x0000000000017941 */ /* 0x000fea0003800000 */
.L_x_54500:
[----:B------:R-:W-:Y:S01]  /*1a70*/  IMAD.SHL.U32 R2, R2, 0x200000, RZ ;  /* 0x0020000002027824 */ /* 0x000fe200078e00ff */
[----:B------:R-:W-:-:S04]  /*1a80*/  LEA R3, R0, 0x37800000, 0x17 ;  /* 0x3780000000037811 */ /* 0x000fc800078eb8ff */
[----:B------:R-:W-:Y:S02]  /*1a90*/  LOP3.LUT R2, R3, R2, R4, 0xfe, !PT ;  /* 0x0000000203027212 */ /* 0x000fe400078efe04 */
.L_x_54499:
[----:B------:R-:W-:Y:S05]  /*1aa0*/  BSYNC B0 ;  /* 0x0000000000007941 */ /* 0x000fea0003800000 */
.L_x_54498:
[----:B------:R-:W0:Y:S01]  /*1ab0*/  F2I.S64.TRUNC R2, R2 ;  /* 0x0000000200027311 */ /* 0x000e22000020d900 */
[----:B------:R-:W-:Y:S05]  /*1ac0*/  BRA `(.L_x_54479) ;  /* 0x000002a000007947 */ /* 0x000fea0003800000 */
.L_x_54491:
        /* <DEDUP_REMOVED lines=14> */
.L_x_54505:
[----:B------:R-:W-:Y:S05]  /*1bb0*/  BSYNC B0 ;  /* 0x0000000000007941 */ /* 0x000fea0003800000 */
.L_x_54504:
[----:B------:R-:W0:Y:S01]  /*1bc0*/  F2I.S64.TRUNC R2, R2 ;  /* 0x0000000200027311 */ /* 0x000e22000020d900 */
[----:B------:R-:W-:Y:S05]  /*1bd0*/  BRA `(.L_x_54479) ;  /* 0x0000019000007947 */ /* 0x000fea0003800000 */
.L_x_54478:
        /* <DEDUP_REMOVED lines=21> */
.L_x_54503:
[----:B------:R0:W5:Y:S01]  /*1d30*/  LDG.E.64 R2, [R4.64] ;  /* 0x0000002404027981 */ /* 0x000162000c1e1b00 */
[----:B------:R-:W-:Y:S05]  /*1d40*/  BRA `(.L_x_54479) ;  /* 0x0000002000007947 */ /* 0x000fea0003800000 */
.L_x_54502:
[----:B------:R0:W5:Y:S01]  /*1d50*/  LDG.E R2, [R4.64] ;  /* 0x0000002404027981 */ /* 0x000162000c1e1900 */
[----:B------:R-:W-:-:S05]  /*1d60*/  IMAD.MOV.U32 R3, RZ, RZ, RZ ;  /* 0x000000ffff037224 */ /* 0x000fca00078e00ff */
.L_x_54479:
        /* <DEDUP_REMOVED lines=11> */
[----:B------:R-:W-:Y:S02]  /*1e20*/  IMAD.MOV.U32 R4, RZ, RZ, 0x1 ;  /* 0x00000001ff047424 */ /* 0x000fe400078e00ff */
[----:B------:R-:W-:Y:S01]  /*1e30*/  IMAD.MOV.U32 R11, RZ, RZ, c[0x0][0x370] ;  /* 0x0000dc00ff0b7624 */ /* 0x000fe200078e00ff */
[----:B------:R-:W-:Y:S02]  /*1e40*/  ISETP.NE.U32.AND P0, PT, R0, 0x1, PT ;  /* 0x000000010000780c */ /* 0x000fe40003f05070 */
[----:B------:R-:W-:Y:S02]  /*1e50*/  IADD3 R0, P1, R2, 0x1, RZ ;  /* 0x0000000102007810 */ /* 0x000fe40007f3e0ff */
[----:B------:R-:W-:Y:S02]  /*1e60*/  ISETP.NE.U32.AND.EX P0, PT, RZ, RZ, PT, P0 ;  /* 0x000000ffff00720c */ /* 0x000fe40003f05100 */
[----:B------:R-:W-:Y:S01]  /*1e70*/  ISETP.GE.U32.AND P2, PT, R0, 0x3, PT ;  /* 0x000000030000780c */ /* 0x000fe20003f46070 */
[----:B------:R-:W-:Y:S01]  /*1e80*/  IMAD.X R0, RZ, RZ, R3, P1 ;  /* 0x000000ffff007224 */ /* 0x000fe200008e0603 */
[----:B------:R-:W-:-:S02]  /*1e90*/  SEL R4, R4, c[0x0][0x370], P0 ;  /* 0x0000dc0004047a07 */ /* 0x000fc40000000000 */
[----:B------:R-:W-:Y:S02]  /*1ea0*/  SEL R9, RZ, c[0x0][0x374], P0 ;  /* 0x0000dd00ff097a07 */ /* 0x000fe40000000000 */
[----:B------:R-:W-:Y:S01]  /*1eb0*/  ISETP.GE.U32.AND.EX P1, PT, R0, RZ, PT, P2 ;  /* 0x000000ff0000720c */ /* 0x000fe20003f26120 */
[----:B------:R-:W-:Y:S01]  /*1ec0*/  IMAD.WIDE.U32 R4, R4, 0x1, RZ ;  /* 0x0000000104047825 */ /* 0x000fe200078e00ff */
[----:B------:R-:W-:-:S03]  /*1ed0*/  LEA.HI R6, P2, R3, R2, RZ, 0x1 ;  /* 0x0000000203067211 */ /* 0x000fc600078508ff */
[----:B------:R-:W-:Y:S02]  /*1ee0*/  IMAD R2, R11, c[0x0][0x374], RZ ;  /* 0x0000dd000b027a24 */ /* 0x000fe400078e02ff */
[----:B------:R-:W-:Y:S02]  /*1ef0*/  IMAD.IADD R5, R5, 0x1, R9 ;  /* 0x0000000105057824 */ /* 0x000fe400078e0209 */
[----:B------:R-:W-:Y:S02]  /*1f00*/  IMAD.X R7, RZ, RZ, R3, P2 ;  /* 0x000000ffff077224 */ /* 0x000fe400010e0603 */
[----:B------:R-:W-:Y:S02]  /*1f10*/  IMAD.MOV.U32 R0, RZ, RZ, R4 ;  /* 0x000000ffff007224 */ /* 0x000fe400078e0004 */
[----:B------:R-:W-:Y:S01]  /*1f20*/  IMAD R9, R11, c[0x0][0x374], R2 ;  /* 0x0000dd000b097a24 */ /* 0x000fe200078e0202 */
[----:B------:R-:W-:Y:S05]  /*1f30*/  @!P1 BRA `(.L_x_54509) ;  /* 0x000001c000009947 */ /* 0x000fea0003800000 */
[----:B------:R-:W-:Y:S01]  /*1f40*/  IMAD.WIDE.U32 R2, R11, c[0x0][0x370], RZ ;  /* 0x0000dc000b027a25 */ /* 0x000fe200078e00ff */
[----:B------:R-:W-:-:S02]  /*1f50*/  SHF.R.S64 R4, R6, 0x1, R7 ;  /* 0x0000000106047819 */ /* 0x000fc40000001007 */
[----:B------:R-:W-:Y:S01]  /*1f60*/  SHF.R.S32.HI R7, RZ, 0x1, R7 ;  /* 0x00000001ff077819 */ /* 0x000fe20000011407 */
[----:B------:R-:W-:Y:S02]  /*1f70*/  IMAD.IADD R3, R3, 0x1, R9 ;  /* 0x0000000103037824 */ /* 0x000fe400078e0209 */
.L_x_54510:
        /* <DEDUP_REMOVED lines=24> */
.L_x_54509:
[----:B------:R-:W-:Y:S05]  /*2100*/  BSYNC B1 ;  /* 0x0000000000017941 */ /* 0x000fea0003800000 */
.L_x_54508:
[----:B------:R-:W-:Y:S05]  /*2110*/  BRA `(.L_x_54511) ;  /* 0x0000014000007947 */ /* 0x000fea0003800000 */
.L_x_54507:
[----:B------:R-:W-:Y:S02]  /*2120*/  IMAD.MOV.U32 R4, RZ, RZ, c[0x0][0x370] ;  /* 0x0000dc00ff047624 */ /* 0x000fe400078e00ff */
[----:B------:R-:W-:-:S02]  /*2130*/  IMAD.MOV.U32 R12, RZ, RZ, 0x1 ;  /* 0x00000001ff0c7424 */ /* 0x000fc400078e00ff */
[----:B------:R-:W-:Y:S01]  /*2140*/  IMAD.MOV.U32 R0, RZ, RZ, 0x1 ;  /* 0x00000001ff007424 */ /* 0x000fe200078e00ff */
[----:B------:R-:W-:Y:S01]  /*2150*/  ISETP.NE.U32.AND P0, PT, R4, 0x1, PT ;  /* 0x000000010400780c */ /* 0x000fe20003f05070 */
[----:B------:R-:W-:-:S03]  /*2160*/  IMAD.MOV.U32 R5, RZ, RZ, RZ ;  /* 0x000000ffff057224 */ /* 0x000fc600078e00ff */
[----:B------:R-:W-:-:S13]  /*2170*/  ISETP.NE.AND.EX P0, PT, RZ, c[0x0][0x374], PT, P0 ;  /* 0x0000dd00ff007a0c */ /* 0x000fda0003f05300 */
[----:B------:R-:W-:Y:S05]  /*2180*/  @!P0 BRA `(.L_x_54511) ;  /* 0x000000d000008947 */ /* 0x000fea0003800000 */
[----:B------:R-:W-:Y:S01]  /*2190*/  IMAD.MOV.U32 R0, RZ, RZ, c[0x0][0x374] ;  /* 0x0000dd00ff007624 */ /* 0x000fe200078e00ff */
[----:B------:R-:W-:-:S04]  /*21a0*/  ISETP.NE.U32.AND P0, PT, R4, -0x1, PT ;  /* 0xffffffff0400780c */ /* 0x000fc80003f05070 */
[----:B------:R-:W-:-:S13]  /*21b0*/  ISETP.NE.AND.EX P0, PT, R0, -0x1, PT, P0 ;  /* 0xffffffff0000780c */ /* 0x000fda0003f05300 */
[----:B------:R-:W-:Y:S05]  /*21c0*/  @P0 BRA `(.L_x_54512) ;  /* 0x0000007000000947 */ /* 0x000fea0003800000 */
[----:B------:R-:W-:Y:S01]  /*21d0*/  LOP3.LUT R2, R2, 0x1, RZ, 0xc0, !PT ;  /* 0x0000000102027812 */ /* 0x000fe200078ec0ff */
[----:B------:R-:W-:-:S03]  /*21e0*/  IMAD.MOV.U32 R0, RZ, RZ, 0x1 ;  /* 0x00000001ff007424 */ /* 0x000fc600078e00ff */
[----:B------:R-:W-:-:S04]  /*21f0*/  ISETP.NE.U32.AND P0, PT, R2, 0x1, PT ;  /* 0x000000010200780c */ /* 0x000fc80003f05070 */
[----:B------:R-:W-:-:S04]  /*2200*/  ISETP.NE.U32.AND.EX P0, PT, RZ, RZ, PT, P0 ;  /* 0x000000ffff00720c */ /* 0x000fc80003f05100 */
[----:B------:R-:W-:Y:S02]  /*2210*/  SEL R0, R0, 0xffffffff, P0 ;  /* 0xffffffff00007807 */ /* 0x000fe40000000000 */
[----:B------:R-:W-:Y:S01]  /*2220*/  SEL R5, RZ, 0xffffffff, P0 ;  /* 0xffffffffff057807 */ /* 0x000fe20000000000 */
[----:B------:R-:W-:Y:S05]  /*2230*/  BRA `(.L_x_54511) ;  /* 0x0000002000007947 */ /* 0x000fea0003800000 */
.L_x_54512:
[----:B------:R-:W-:Y:S02]  /*2240*/  IMAD.MOV.U32 R0, RZ, RZ, RZ ;  /* 0x000000ffff007224 */ /* 0x000fe400078e00ff */
[----:B------:R-:W-:Y:S02]  /*2250*/  IMAD.MOV.U32 R5, RZ, RZ, RZ ;  /* 0x000000ffff057224 */ /* 0x000fe400078e00ff */
.L_x_54511:
[----:B------:R-:W-:Y:S05]  /*2260*/  BSYNC B0 ;  /* 0x0000000000007941 */ /* 0x000fea0003800000 */
.L_x_54506:
        /* <DEDUP_REMOVED lines=15> */
.L_x_54516:
[----:B------:R0:W-:Y:S01]  /*2360*/  STG.E.U8 [R16.64], R4 ;  /* 0x0000000410007986 */ /* 0x0001e2000c101124 */
[----:B------:R-:W-:Y:S05]  /*2370*/  BRA `(.L_x_54518) ;  /* 0x00000d5000007947 */ /* 0x000fea0003800000 */
.L_x_54515:
        /* <DEDUP_REMOVED lines=8> */
.L_x_54520:
[----:B------:R0:W-:Y:S01]  /*2400*/  STG.E [R16.64], R4 ;  /* 0x0000000410007986 */ /* 0x0001e2000c101924 */
[----:B------:R-:W-:Y:S05]  /*2410*/  BRA `(.L_x_54518) ;  /* 0x00000cb000007947 */ /* 0x000fea0003800000 */
.L_x_54519:
[----:B------:R0:W-:Y:S01]  /*2420*/  STG.E.U16 [R16.64], R4 ;  /* 0x0000000410007986 */ /* 0x0001e2000c101524 */
[----:B------:R-:W-:Y:S05]  /*2430*/  BRA `(.L_x_54518) ;  /* 0x00000c9000007947 */ /* 0x000fea0003800000 */
.L_x_54514:
        /* <DEDUP_REMOVED lines=9> */
.L_x_54522:
[----:B------:R-:W0:Y:S02]  /*24d0*/  I2F.S64 R0, R4 ;  /* 0x0000000400007312 */ /* 0x000e240000301400 */
[----:B0-----:R-:W-:-:S05]  /*24e0*/  F2FP.PACK_AB R0, RZ, R0 ;  /* 0x00000000ff00723e */ /* 0x001fca00000000ff */
[----:B------:R0:W-:Y:S01]  /*24f0*/  STG.E.U16 [R16.64], R0 ;  /* 0x0000000010007986 */ /* 0x0001e2000c101524 */
[----:B------:R-:W-:Y:S05]  /*2500*/  BRA `(.L_x_54518) ;  /* 0x00000bc000007947 */ /* 0x000fea0003800000 */
.L_x_54521:
        /* <DEDUP_REMOVED lines=10> */
.L_x_54524:
[----:B------:R-:W0:Y:S02]  /*25b0*/  I2F.S64 R4, R4 ;  /* 0x0000000400047312 */ /* 0x000e240000301400 */
[----:B0-----:R-:W-:-:S04]  /*25c0*/  F2FP.PACK_AB R3, RZ, R4 ;  /* 0x00000004ff03723e */ /* 0x001fc800000000ff */
[----:B------:R-:W-:-:S05]  /*25d0*/  PRMT R3, R3, 0x5410, RZ ;  /* 0x0000541003037816 */ /* 0x000fca00000000ff */
[----:B------:R0:W-:Y:S01]  /*25e0*/  STG.E [R16.64], R3 ;  /* 0x0000000310007986 */ /* 0x0001e2000c101924 */
[----:B------:R-:W-:Y:S05]  /*25f0*/  BRA `(.L_x_54518) ;  /* 0x00000ad000007947 */ /* 0x000fea0003800000 */
.L_x_54523:
[----:B------:R-:W0:Y:S02]  /*2600*/  I2F.F64.S64 R2, R4 ;  /* 0x0000000400027312 */ /* 0x000e240000301c00 */
[----:B0-----:R0:W-:Y:S01]  /*2610*/  STG.E.64 [R16.64], R2 ;  /* 0x0000000210007986 */ /* 0x0011e2000c101b24 */
[----:B------:R-:W-:Y:S05]  /*2620*/  BRA `(.L_x_54518) ;  /* 0x00000aa000007947 */ /* 0x000fea0003800000 */
.L_x_54513:
        /* <DEDUP_REMOVED lines=13> */
.L_x_54527:
[----:B------:R-:W0:Y:S01]  /*2700*/  I2F.F64.S64 R4, R4 ;  /* 0x0000000400047312 */ /* 0x000e220000301c00 */
[----:B------:R-:W-:-:S05]  /*2710*/  CS2R R6, SRZ ;  /* 0x0000000000067805 */ /* 0x000fca000001ff00 */
[----:B0-----:R0:W-:Y:S01]  /*2720*/  STG.E.128 [R16.64], R4 ;  /* 0x0000000410007986 */ /* 0x0011e2000c101d24 */
[----:B------:R-:W-:Y:S05]  /*2730*/  BRA `(.L_x_54518) ;  /* 0x0000099000007947 */ /* 0x000fea0003800000 */
.L_x_54526:
        /* <DEDUP_REMOVED lines=21> */
.L_x_54531:
[----:B------:R-:W-:Y:S05]  /*2890*/  BSYNC B0 ;  /* 0x0000000000007941 */ /* 0x000fea0003800000 */
.L_x_54530:
[----:B------:R-:W-:-:S05]  /*28a0*/  LOP3.LUT R3, R0, R3, RZ, 0xfc, !PT ;  /* 0x0000000300037212 */ /* 0x000fca00078efcff */
[----:B------:R0:W-:Y:S01]  /*28b0*/  STG.E.U8 [R16.64], R3 ;  /* 0x0000000310007986 */ /* 0x0001e2000c101124 */
[----:B------:R-:W-:Y:S05]  /*28c0*/  BRA `(.L_x_54518) ;  /* 0x0000080000007947 */ /* 0x000fea0003800000 */
.L_x_54529:
        /* <DEDUP_REMOVED lines=13> */
.L_x_54533:
[----:B------:R-:W-:Y:S01]  /*29a0*/  IMAD.MOV.U32 R0, RZ, RZ, 0x7f ;  /* 0x0000007fff007424 */ /* 0x000fe200078e00ff */
[----:B------:R-:W-:-:S04]  /*29b0*/  ISETP.GT.U32.AND P0, PT, R2, 0x7f800000, PT ;  /* 0x7f8000000200780c */ /* 0x000fc80003f04070 */
[----:B------:R-:W-:-:S04]  /*29c0*/  SEL R0, R0, 0x7c, P0 ;  /* 0x0000007c00007807 */ /* 0x000fc80000000000 */
.L_x_54534:
[----:B------:R-:W-:Y:S05]  /*29d0*/  BSYNC B0 ;  /* 0x0000000000007941 */ /* 0x000fea0003800000 */
.L_x_54532:
[----:B------:R-:W-:-:S04]  /*29e0*/  LOP3.LUT R2, R5, 0x80000000, RZ, 0xc0, !PT ;  /* 0x8000000005027812 */ /* 0x000fc800078ec0ff */
[----:B------:R-:W-:-:S04]  /*29f0*/  SHF.R.U32.HI R3, RZ, 0x18, R2 ;  /* 0x00000018ff037819 */ /* 0x000fc80000011602 */
[----:B------:R-:W-:-:S05]  /*2a00*/  LOP3.LUT R3, R0, R3, RZ, 0xfc, !PT ;  /* 0x0000000300037212 */ /* 0x000fca00078efcff */
[----:B------:R0:W-:Y:S01]  /*2a10*/  STG.E.U8 [R16.64], R3 ;  /* 0x0000000310007986 */ /* 0x0001e2000c101124 */
[----:B------:R-:W-:Y:S05]  /*2a20*/  BRA `(.L_x_54518) ;  /* 0x000006a000007947 */ /* 0x000fea0003800000 */
.L_x_54528:
[----:B------:R-:W0:Y:S02]  /*2a30*/  I2F.S64 R0, R4 ;  /* 0x0000000400007312 */ /* 0x000e240000301400 */
[----:B0-----:R-:W-:-:S05]  /*2a40*/  F2FP.BF16.PACK_AB R0, RZ, R0 ;  /* 0x00000000ff00723e */ /* 0x001fca00000010ff */
[----:B------:R0:W-:Y:S01]  /*2a50*/  STG.E.U16 [R16.64], R0 ;  /* 0x0000000010007986 */ /* 0x0001e2000c101524 */
[----:B------:R-:W-:Y:S05]  /*2a60*/  BRA `(.L_x_54518) ;  /* 0x0000066000007947 */ /* 0x000fea0003800000 */
.L_x_54525:
        /* <DEDUP_REMOVED lines=10> */
.L_x_54537:
        /* <DEDUP_REMOVED lines=17> */
.L_x_54540:
[----:B------:R-:W-:-:S04]  /*2c20*/  LOP3.LUT R2, R5, 0x80000000, RZ, 0xc0, !PT ;  /* 0x8000000005027812 */ /* 0x000fc800078ec0ff */
[----:B------:R-:W-:-:S04]  /*2c30*/  SHF.R.U32.HI R3, RZ, 0x18, R2 ;  /* 0x00000018ff037819 */ /* 0x000fc80000011602 */
[----:B------:R-:W-:-:S04]  /*2c40*/  LOP3.LUT R0, R0, R3, RZ, 0xfc, !PT ;  /* 0x0000000300007212 */ /* 0x000fc800078efcff */
[----:B------:R-:W-:Y:S02]  /*2c50*/  PRMT R8, R0, 0x7610, R8 ;  /* 0x0000761000087816 */ /* 0x000fe40000000008 */
.L_x_54539:
[----:B------:R-:W-:Y:S05]  /*2c60*/  BSYNC B0 ;  /* 0x0000000000007941 */ /* 0x000fea0003800000 */
.L_x_54538:
[----:B------:R0:W-:Y:S01]  /*2c70*/  STG.E.U8 [R16.64], R8 ;  /* 0x0000000810007986 */ /* 0x0001e2000c101124 */
[----:B------:R-:W-:Y:S05]  /*2c80*/  BRA `(.L_x_54518) ;  /* 0x0000044000007947 */ /* 0x000fea0003800000 */
.L_x_54536:
        /* <DEDUP_REMOVED lines=17> */
.L_x_54543:
[----:B------:R-:W-:-:S04]  /*2da0*/  LOP3.LUT R2, R5, 0x80000000, RZ, 0xc0, !PT ;  /* 0x8000000005027812 */ /* 0x000fc800078ec0ff */
[----:B------:R-:W-:-:S04]  /*2db0*/  SHF.R.U32.HI R3, RZ, 0x18, R2 ;  /* 0x00000018ff037819 */ /* 0x000fc80000011602 */
[----:B------:R-:W-:-:S04]  /*2dc0*/  LOP3.LUT R0, R0, R3, RZ, 0xfc, !PT ;  /* 0x0000000300007212 */ /* 0x000fc800078efcff */
[----:B------:R-:W-:Y:S02]  /*2dd0*/  PRMT R8, R0, 0x7610, R8 ;  /* 0x0000761000087816 */ /* 0x000fe40000000008 */
.L_x_54542:
[----:B------:R-:W-:Y:S05]  /*2de0*/  BSYNC B0 ;  /* 0x0000000000007941 */ /* 0x000fea0003800000 */
.L_x_54541:
[----:B------:R0:W-:Y:S01]  /*2df0*/  STG.E.U8 [R16.64], R8 ;  /* 0x0000000810007986 */ /* 0x0001e2000c101124 */
[----:B------:R-:W-:Y:S05]  /*2e00*/  BRA `(.L_x_54518) ;  /* 0x000002c000007947 */ /* 0x000fea0003800000 */
.L_x_54535:
        /* <DEDUP_REMOVED lines=22> */
.L_x_54517:
        /* <DEDUP_REMOVED lines=19> */
.L_x_54545:
[----:B------:R0:W-:Y:S01]  /*30a0*/  STG.E.64 [R16.64], R4 ;  /* 0x0000000410007986 */ /* 0x0001e2000c101b24 */
[----:B------:R-:W-:Y:S05]  /*30b0*/  BRA `(.L_x_54518) ;  /* 0x0000001000007947 */ /* 0x000fea0003800000 */
.L_x_54544:
[----:B------:R0:W-:Y:S02]  /*30c0*/  STG.E [R16.64], R4 ;  /* 0x0000000410007986 */ /* 0x0001e4000c101924 */
.L_x_54518:
[----:B------:R-:W-:-:S05]  /*30d0*/  IMAD R18, R23, 0x200, R18 ;  /* 0x0000020017127824 */ /* 0x000fca00078e0212 */
[----:B------:R-:W-:Y:S02]  /*30e0*/  IADD3 R19, R18, 0x80, RZ ;  /* 0x0000008012137810 */ /* 0x000fe40007ffe0ff */
.L_x_54472:
[----:B------:R-:W-:Y:S05]  /*30f0*/  BSYNC B6 ;  /* 0x0000000000067941 */ /* 0x000fea0003800000 */
.L_x_54471:
        /* <DEDUP_REMOVED lines=231> */
.L_x_54548:
        /* <DEDUP_REMOVED lines=19> */
.L_x_54552:
[----:B------:R0:W5:Y:S01]  /*40a0*/  LDG.E.U8 R2, [R4.64] ;  /* 0x0000002404027981 */ /* 0x000162000c1e1100 */
[----:B------:R-:W-:Y:S01]  /*40b0*/  IMAD.MOV.U32 R3, RZ, RZ, RZ ;  /* 0x000000ffff037224 */ /* 0x000fe200078e00ff */
[----:B------:R-:W-:Y:S05]  /*40c0*/  BRA `(.L_x_54554) ;  /* 0x00000d5000007947 */ /* 0x000fea0003800000 */
.L_x_54551:
        /* <DEDUP_REMOVED lines=8> */
.L_x_54556:
[----:B------:R-:W2:Y:S02]  /*4150*/  LDG.E R2, [R4.64] ;  /* 0x0000002404027981 */ /* 0x000ea4000c1e1900 */
[----:B--2---:R-:W-:Y:S01]  /*4160*/  SHF.R.S32.HI R3, RZ, 0x1f, R2 ;  /* 0x0000001fff037819 */ /* 0x004fe20000011402 */
[----:B------:R-:W-:Y:S05]  /*4170*/  BRA `(.L_x_54554) ;  /* 0x00000ca000007947 */ /* 0x000fea0003800000 */
.L_x_54555:
[----:B------:R-:W2:Y:S02]  /*4180*/  LDG.E.S16 R2, [R4.64] ;  /* 0x0000002404027981 */ /* 0x000ea4000c1e1700 */
[----:B--2---:R-:W-:Y:S01]  /*4190*/  SHF.R.S32.HI R3, RZ, 0x1f, R2 ;  /* 0x0000001fff037819 */ /* 0x004fe20000011402 */
[----:B------:R-:W-:Y:S05]  /*41a0*/  BRA `(.L_x_54554) ;  /* 0x00000c7000007947 */ /* 0x000fea0003800000 */
.L_x_54550:
        /* <DEDUP_REMOVED lines=9> */
.L_x_54558:
[----:B------:R-:W2:Y:S02]  /*4240*/  LDG.E.U16 R4, [R4.64] ;  /* 0x0000002404047981 */ /* 0x000ea4000c1e1500 */
[----:B--2---:R-:W-:-:S06]  /*4250*/  HADD2.F32 R2, -RZ, R4.H0_H0 ;  /* 0x20000004ff027230 */ /* 0x004fcc0000004100 */
[----:B------:R-:W0:Y:S01]  /*4260*/  F2I.S64.TRUNC R2, R2 ;  /* 0x0000000200027311 */ /* 0x000e22000020d900 */
[----:B------:R-:W-:Y:S05]  /*4270*/  BRA `(.L_x_54554) ;  /* 0x00000ba000007947 */ /* 0x000fea0003800000 */
.L_x_54557:
        /* <DEDUP_REMOVED lines=9> */
.L_x_54560:
[----:B------:R-:W2:Y:S02]  /*4310*/  LDG.E.U16 R4, [R4.64] ;  /* 0x0000002404047981 */ /* 0x000ea4000c1e1500 */
[----:B--2---:R-:W-:-:S06]  /*4320*/  HADD2.F32 R2, -RZ, R4.H0_H0 ;  /* 0x20000004ff027230 */ /* 0x004fcc0000004100 */
[----:B------:R-:W0:Y:S01]  /*4330*/  F2I.S64.TRUNC R2, R2 ;  /* 0x0000000200027311 */ /* 0x000e22000020d900 */
[----:B------:R-:W-:Y:S05]  /*4340*/  BRA `(.L_x_54554) ;  /* 0x00000ad000007947 */ /* 0x000fea0003800000 */
.L_x_54559:
[----:B------:R-:W2:Y:S02]  /*4350*/  LDG.E.64 R2, [R4.64] ;  /* 0x0000002404027981 */ /* 0x000ea4000c1e1b00 */
[----:B--2---:R-:W0:Y:S01]  /*4360*/  F2I.S64.F64.TRUNC R2, R2 ;  /* 0x0000000200027311 */ /* 0x004e22000030d900 */
[----:B------:R-:W-:Y:S05]  /*4370*/  BRA `(.L_x_54554) ;  /* 0x00000aa000007947 */ /* 0x000fea0003800000 */
.L_x_54549:
        /* <DEDUP_REMOVED lines=13> */
.L_x_54563:
[----:B------:R-:W2:Y:S02]  /*4450*/  LDG.E.64 R2, [R4.64] ;  /* 0x0000002404027981 */ /* 0x000ea4000c1e1b00 */
[----:B--2---:R-:W0:Y:S01]  /*4460*/  F2I.S64.F64.TRUNC R2, R2 ;  /* 0x0000000200027311 */ /* 0x004e22000030d900 */
[----:B------:R-:W-:Y:S05]  /*4470*/  BRA `(.L_x_54554) ;  /* 0x000009a000007947 */ /* 0x000fea0003800000 */
.L_x_54562:
        /* <DEDUP_REMOVED lines=27> */
.L_x_54565:
        /* <DEDUP_REMOVED lines=14> */
.L_x_54564:
[----:B------:R-:W2:Y:S02]  /*4710*/  LDG.E.U16 R2, [R4.64] ;  /* 0x0000002404027981 */ /* 0x000ea4000c1e1500 */
[----:B--2---:R-:W-:-:S06]  /*4720*/  PRMT R2, RZ, 0x5410, R2 ;  /* 0x00005410ff027816 */ /* 0x004fcc0000000002 */
[----:B------:R-:W0:Y:S01]  /*4730*/  F2I.S64.TRUNC R2, R2 ;  /* 0x0000000200027311 */ /* 0x000e22000020d900 */
[----:B------:R-:W-:Y:S05]  /*4740*/  BRA `(.L_x_54554) ;  /* 0x000006d000007947 */ /* 0x000fea0003800000 */
.L_x_54561:
        /* <DEDUP_REMOVED lines=11> */
.L_x_54568:
        /* <DEDUP_REMOVED lines=21> */
.L_x_54572:
[----:B------:R-:W-:Y:S05]  /*4950*/  BSYNC B1 ;  /* 0x0000000000017941 */ /* 0x000fea0003800000 */
.L_x_54571:
[----:B------:R-:W-:Y:S01]  /*4960*/  IMAD.SHL.U32 R2, R2, 0x100000, RZ ;  /* 0x0010000002027824 */ /* 0x000fe200078e00ff */
[----:B------:R-:W-:-:S04]  /*4970*/  LEA R3, R0, 0x3b800000, 0x17 ;  /* 0x3b80000000037811 */ /* 0x000fc800078eb8ff */
[----:B------:R-:W-:Y:S02]  /*4980*/  LOP3.LUT R2, R3, R2, R4, 0xfe, !PT ;  /* 0x0000000203027212 */ /* 0x000fe400078efe04 */
.L_x_54570:
[----:B------:R-:W-:Y:S05]  /*4990*/  BSYNC B0 ;  /* 0x0000000000007941 */ /* 0x000fea0003800000 */
.L_x_54569:
[----:B------:R-:W0:Y:S01]  /*49a0*/  F2I.S64.TRUNC R2, R2 ;  /* 0x0000000200027311 */ /* 0x000e22000020d900 */
[----:B------:R-:W-:Y:S05]  /*49b0*/  BRA `(.L_x_54554) ;  /* 0x0000046000007947 */ /* 0x000fea0003800000 */
.L_x_54567:
        /* <DEDUP_REMOVED lines=21> */
.L_x_54576:
[----:B------:R-:W-:Y:S05]  /*4b10*/  BSYNC B1 ;  /* 0x0000000000017941 */ /* 0x000fea0003800000 */
.L_x_54575:
[----:B------:R-:W-:Y:S01]  /*4b20*/  IMAD.SHL.U32 R2, R2, 0x200000, RZ ;  /* 0x0020000002027824 */ /* 0x000fe200078e00ff */
[----:B------:R-:W-:-:S04]  /*4b30*/  LEA R3, R0, 0x37800000, 0x17 ;  /* 0x3780000000037811 */ /* 0x000fc800078eb8ff */
[----:B------:R-:W-:Y:S02]  /*4b40*/  LOP3.LUT R2, R3, R2, R4, 0xfe, !PT ;  /* 0x0000000203027212 */ /* 0x000fe400078efe04 */
.L_x_54574:
[----:B------:R-:W-:Y:S05]  /*4b50*/  BSYNC B0 ;  /* 0x0000000000007941 */ /* 0x000fea0003800000 */
.L_x_54573:
[----:B------:R-:W0:Y:S01]  /*4b60*/  F2I.S64.TRUNC R2, R2 ;  /* 0x0000000200027311 */ /* 0x000e22000020d900 */
[----:B------:R-:W-:Y:S05]  /*4b70*/  BRA `(.L_x_54554) ;  /* 0x000002a000007947 */ /* 0x000fea0003800000 */
.L_x_54566:
        /* <DEDUP_REMOVED lines=14> */
.L_x_54580:
[----:B------:R-:W-:Y:S05]  /*4c60*/  BSYNC B0 ;  /* 0x0000000000007941 */ /* 0x000fea0003800000 */
.L_x_54579:
[----:B------:R-:W0:Y:S01]  /*4c70*/  F2I.S64.TRUNC R2, R2 ;  /* 0x0000000200027311 */ /* 0x000e22000020d900 */
[----:B------:R-:W-:Y:S05]  /*4c80*/  BRA `(.L_x_54554) ;  /* 0x0000019000007947 */ /* 0x000fea0003800000 */
.L_x_54553:
        /* <DEDUP_REMOVED lines=21> */
.L_x_54578:
[----:B------:R0:W5:Y:S01]  /*4de0*/  LDG.E.64 R2, [R4.64] ;  /* 0x0000002404027981 */ /* 0x000162000c1e1b00 */
[----:B------:R-:W-:Y:S05]  /*4df0*/  BRA `(.L_x_54554) ;  /* 0x0000002000007947 */ /* 0x000fea0003800000 */
.L_x_54577:
[----:B------:R0:W5:Y:S01]  /*4e00*/  LDG.E R2, [R4.64] ;  /* 0x0000002404027981 */ /* 0x000162000c1e1900 */
[----:B------:R-:W-:-:S05]  /*4e10*/  IMAD.MOV.U32 R3, RZ, RZ, RZ ;  /* 0x000000ffff037224 */ /* 0x000fca00078e00ff */
.L_x_54554:
        /* <DEDUP_REMOVED lines=14> */
[----:B------:R-:W-:Y:S01]  /*4f00*/  IADD3 R0, P1, R2, 0x1, RZ ;  /* 0x0000000102007810 */ /* 0x000fe20007f3e0ff */
[----:B------:R-:W-:Y:S01]  /*4f10*/  IMAD R11, R8, c[0x0][0x374], RZ ;  /* 0x0000dd00080b7a24 */ /* 0x000fe200078e02ff */
[----:B------:R-:W-:Y:S02]  /*4f20*/  ISETP.NE.U32.AND.EX P0, PT, RZ, RZ, PT, P0 ;  /* 0x000000ffff00720c */ /* 0x000fe40003f05100 */
[----:B------:R-:W-:Y:S01]  /*4f30*/  ISETP.GE.U32.AND P2, PT, R0, 0x3, PT ;  /* 0x000000030000780c */ /* 0x000fe20003f46070 */
[----:B------:R-:W-:Y:S01]  /*4f40*/  IMAD.X R0, RZ, RZ, R3, P1 ;  /* 0x000000ffff007224 */ /* 0x000fe200008e0603 */
[----:B------:R-:W-:Y:S01]  /*4f50*/  SEL R4, R4, c[0x0][0x370], P0 ;  /* 0x0000dc0004047a07 */ /* 0x000fe20000000000 */
[----:B------:R-:W-:Y:S01]  /*4f60*/  IMAD R11, R8, c[0x0][0x374], R11 ;  /* 0x0000dd00080b7a24 */ /* 0x000fe200078e020b */
[----:B------:R-:W-:-:S02]  /*4f70*/  SEL R9, RZ, c[0x0][0x374], P0 ;  /* 0x0000dd00ff097a07 */ /* 0x000fc40000000000 */
[----:B------:R-:W-:Y:S01]  /*4f80*/  ISETP.GE.U32.AND.EX P1, PT, R0, RZ, PT, P2 ;  /* 0x000000ff0000720c */ /* 0x000fe20003f26120 */
[----:B------:R-:W-:Y:S01]  /*4f90*/  IMAD.WIDE.U32 R4, R4, 0x1, RZ ;  /* 0x0000000104047825 */ /* 0x000fe200078e00ff */
[----:B------:R-:W-:-:S03]  /*4fa0*/  LEA.HI R6, P2, R3, R2, RZ, 0x1 ;  /* 0x0000000203067211 */ /* 0x000fc600078508ff */
[----:B------:R-:W-:Y:S02]  /*4fb0*/  IMAD.IADD R5, R5, 0x1, R9 ;  /* 0x0000000105057824 */ /* 0x000fe400078e0209 */
[----:B------:R-:W-:Y:S02]  /*4fc0*/  IMAD.X R7, RZ, RZ, R3, P2 ;  /* 0x000000ffff077224 */ /* 0x000fe400010e0603 */
[----:B------:R-:W-:-:S04]  /*4fd0*/  IMAD.MOV.U32 R0, RZ, RZ, R4 ;  /* 0x000000ffff007224 */ /* 0x000fc800078e0004 */
[----:B------:R-:W-:Y:S05]  /*4fe0*/  @!P1 BRA `(.L_x_54584) ;  /* 0x000001c000009947 */ /* 0x000fea0003800000 */
[----:B------:R-:W-:Y:S01]  /*4ff0*/  IMAD.WIDE.U32 R2, R8, c[0x0][0x370], RZ ;  /* 0x0000dc0008027a25 */ /* 0x000fe200078e00ff */
[--C-:B------:R-:W-:Y:S02]  /*5000*/  SHF.R.S64 R4, R6, 0x1, R7.reuse ;  /* 0x0000000106047819 */ /* 0x100fe40000001007 */
[----:B------:R-:W-:Y:S01]  /*5010*/  SHF.R.S32.HI R7, RZ, 0x1, R7 ;  /* 0x00000001ff077819 */ /* 0x000fe20000011407 */
[----:B------:R-:W-:Y:S02]  /*5020*/  IMAD.IADD R3, R3, 0x1, R11 ;  /* 0x0000000103037824 */ /* 0x000fe400078e020b */
.L_x_54585:
        /* <DEDUP_REMOVED lines=24> */
.L_x_54584:
[----:B------:R-:W-:Y:S05]  /*51b0*/  BSYNC B1 ;  /* 0x0000000000017941 */ /* 0x000fea0003800000 */
.L_x_54583:
[----:B------:R-:W-:Y:S05]  /*51c0*/  BRA `(.L_x_54586) ;  /* 0x0000014000007947 */ /* 0x000fea0003800000 */
.L_x_54582:
        /* <DEDUP_REMOVED lines=18> */
.L_x_54587:
[----:B------:R-:W-:Y:S02]  /*52f0*/  IMAD.MOV.U32 R0, RZ, RZ, RZ ;  /* 0x000000ffff007224 */ /* 0x000fe400078e00ff */
[----:B------:R-:W-:Y:S02]  /*5300*/  IMAD.MOV.U32 R5, RZ, RZ, RZ ;  /* 0x000000ffff057224 */ /* 0x000fe400078e00ff */
.L_x_54586:
[----:B------:R-:W-:Y:S05]  /*5310*/  BSYNC B0 ;  /* 0x0000000000007941 */ /* 0x000fea0003800000 */
.L_x_54581:
        /* <DEDUP_REMOVED lines=15> */
.L_x_54591:
[----:B------:R0:W-:Y:S01]  /*5410*/  STG.E.U8 [R16.64], R4 ;  /* 0x0000000410007986 */ /* 0x0001e2000c101124 */
[----:B------:R-:W-:Y:S05]  /*5420*/  BRA `(.L_x_54593) ;  /* 0x00000d5000007947 */ /* 0x000fea0003800000 */
.L_x_54590:
        /* <DEDUP_REMOVED lines=8> */
.L_x_54595:
[----:B------:R0:W-:Y:S01]  /*54b0*/  STG.E [R16.64], R4 ;  /* 0x0000000410007986 */ /* 0x0001e2000c101924 */
[----:B------:R-:W-:Y:S05]  /*54c0*/  BRA `(.L_x_54593) ;  /* 0x00000cb000007947 */ /* 0x000fea0003800000 */
.L_x_54594:
[----:B------:R0:W-:Y:S01]  /*54d0*/  STG.E.U16 [R16.64], R4 ;  /* 0x0000000410007986 */ /* 0x0001e2000c101524 */
[----:B------:R-:W-:Y:S05]  /*54e0*/  BRA `(.L_x_54593) ;  /* 0x00000c9000007947 */ /* 0x000fea0003800000 */
.L_x_54589:
        /* <DEDUP_REMOVED lines=9> */
.L_x_54597:
[----:B------:R-:W0:Y:S02]  /*5580*/  I2F.S64 R0, R4 ;  /* 0x0000000400007312 */ /* 0x000e240000301400 */
[----:B0-----:R-:W-:-:S05]  /*5590*/  F2FP.PACK_AB R0, RZ, R0 ;  /* 0x00000000ff00723e */ /* 0x001fca00000000ff */
[----:B------:R0:W-:Y:S01]  /*55a0*/  STG.E.U16 [R16.64], R0 ;  /* 0x0000000010007986 */ /* 0x0001e2000c101524 */
[----:B------:R-:W-:Y:S05]  /*55b0*/  BRA `(.L_x_54593) ;  /* 0x00000bc000007947 */ /* 0x000fea0003800000 */
.L_x_54596:
        /* <DEDUP_REMOVED lines=10> */
.L_x_54599:
[----:B------:R-:W0:Y:S02]  /*5660*/  I2F.S64 R4, R4 ;  /* 0x0000000400047312 */ /* 0x000e240000301400 */
[----:B0-----:R-:W-:-:S04]  /*5670*/  F2FP.PACK_AB R3, RZ, R4 ;  /* 0x00000004ff03723e */ /* 0x001fc800000000ff */
[----:B------:R-:W-:-:S05]  /*5680*/  PRMT R3, R3, 0x5410, RZ ;  /* 0x0000541003037816 */ /* 0x000fca00000000ff */
[----:B------:R0:W-:Y:S01]  /*5690*/  STG.E [R16.64], R3 ;  /* 0x0000000310007986 */ /* 0x0001e2000c101924 */
[----:B------:R-:W-:Y:S05]  /*56a0*/  BRA `(.L_x_54593) ;  /* 0x00000ad000007947 */ /* 0x000fea0003800000 */
.L_x_54598:
[----:B------:R-:W0:Y:S02]  /*56b0*/  I2F.F64.S64 R2, R4 ;  /* 0x0000000400027312 */ /* 0x000e240000301c00 */
[----:B0-----:R0:W-:Y:S01]  /*56c0*/  STG.E.64 [R16.64], R2 ;  /* 0x0000000210007986 */ /* 0x0011e2000c101b24 */
[----:B------:R-:W-:Y:S05]  /*56d0*/  BRA `(.L_x_54593) ;  /* 0x00000aa000007947 */ /* 0x000fea0003800000 */
.L_x_54588:
        /* <DEDUP_REMOVED lines=13> */
.L_x_54602:
[----:B------:R-:W0:Y:S01]  /*57b0*/  I2F.F64.S64 R4, R4 ;  /* 0x0000000400047312 */ /* 0x000e220000301c00 */
[----:B------:R-:W-:-:S05]  /*57c0*/  CS2R R6, SRZ ;  /* 0x0000000000067805 */ /* 0x000fca000001ff00 */
[----:B0-----:R0:W-:Y:S01]  /*57d0*/  STG.E.128 [R16.64], R4 ;  /* 0x0000000410007986 */ /* 0x0011e2000c101d24 */
[----:B------:R-:W-:Y:S05]  /*57e0*/  BRA `(.L_x_54593) ;  /* 0x0000099000007947 */ /* 0x000fea0003800000 */
.L_x_54601:
        /* <DEDUP_REMOVED lines=21> */
.L_x_54606:
[----:B------:R-:W-:Y:S05]  /*5940*/  BSYNC B0 ;  /* 0x0000000000007941 */ /* 0x000fea0003800000 */
.L_x_54605:
[----:B------:R-:W-:-:S05]  /*5950*/  LOP3.LUT R3, R0, R3, RZ, 0xfc, !PT ;  /* 0x0000000300037212 */ /* 0x000fca00078efcff */
[----:B------:R0:W-:Y:S01]  /*5960*/  STG.E.U8 [R16.64], R3 ;  /* 0x0000000310007986 */ /* 0x0001e2000c101124 */
[----:B------:R-:W-:Y:S05]  /*5970*/  BRA `(.L_x_54593) ;  /* 0x0000080000007947 */ /* 0x000fea0003800000 */
.L_x_54604:
        /* <DEDUP_REMOVED lines=13> */
.L_x_54608:
[----:B------:R-:W-:Y:S01]  /*5a50*/  IMAD.MOV.U32 R0, RZ, RZ, 0x7f ;  /* 0x0000007fff007424 */ /* 0x000fe200078e00ff */
[----:B------:R-:W-:-:S04]  /*5a60*/  ISETP.GT.U32.AND P0, PT, R2, 0x7f800000, PT ;  /* 0x7f8000000200780c */ /* 0x000fc80003f04070 */
[----:B------:R-:W-:-:S04]  /*5a70*/  SEL R0, R0, 0x7c, P0 ;  /* 0x0000007c00007807 */ /* 0x000fc80000000000 */
.L_x_54609:
[----:B------:R-:W-:Y:S05]  /*5a80*/  BSYNC B0 ;  /* 0x0000000000007941 */ /* 0x000fea0003800000 */
.L_x_54607:
[----:B------:R-:W-:-:S04]  /*5a90*/  LOP3.LUT R2, R5, 0x80000000, RZ, 0xc0, !PT ;  /* 0x8000000005027812 */ /* 0x000fc800078ec0ff */
[----:B------:R-:W-:-:S04]  /*5aa0*/  SHF.R.U32.HI R3, RZ, 0x18, R2 ;  /* 0x00000018ff037819 */ /* 0x000fc80000011602 */
[----:B------:R-:W-:-:S05]  /*5ab0*/  LOP3.LUT R3, R0, R3, RZ, 0xfc, !PT ;  /* 0x0000000300037212 */ /* 0x000fca00078efcff */
[----:B------:R0:W-:Y:S01]  /*5ac0*/  STG.E.U8 [R16.64], R3 ;  /* 0x0000000310007986 */ /* 0x0001e2000c101124 */
[----:B------:R-:W-:Y:S05]  /*5ad0*/  BRA `(.L_x_54593) ;  /* 0x000006a000007947 */ /* 0x000fea0003800000 */
.L_x_54603:
[----:B------:R-:W0:Y:S02]  /*5ae0*/  I2F.S64 R0, R4 ;  /* 0x0000000400007312 */ /* 0x000e240000301400 */
[----:B0-----:R-:W-:-:S05]  /*5af0*/  F2FP.BF16.PACK_AB R0, RZ, R0 ;  /* 0x00000000ff00723e */ /* 0x001fca00000010ff */
[----:B------:R0:W-:Y:S01]  /*5b00*/  STG.E.U16 [R16.64], R0 ;  /* 0x0000000010007986 */ /* 0x0001e2000c101524 */
[----:B------:R-:W-:Y:S05]  /*5b10*/  BRA `(.L_x_54593) ;  /* 0x0000066000007947 */ /* 0x000fea0003800000 */
.L_x_54600:
        /* <DEDUP_REMOVED lines=10> */
.L_x_54612:
        /* <DEDUP_REMOVED lines=17> */
.L_x_54615:
[----:B------:R-:W-:-:S04]  /*5cd0*/  LOP3.LUT R2, R5, 0x80000000, RZ, 0xc0, !PT ;  /* 0x8000000005027812 */ /* 0x000fc800078ec0ff */
[----:B------:R-:W-:-:S04]  /*5ce0*/  SHF.R.U32.HI R3, RZ, 0x18, R2 ;  /* 0x00000018ff037819 */ /* 0x000fc80000011602 */
[----:B------:R-:W-:-:S04]  /*5cf0*/  LOP3.LUT R0, R0, R3, RZ, 0xfc, !PT ;  /* 0x0000000300007212 */ /* 0x000fc800078efcff */
[----:B------:R-:W-:Y:S02]  /*5d00*/  PRMT R8, R0, 0x7610, R8 ;  /* 0x0000761000087816 */ /* 0x000fe40000000008 */
.L_x_54614:
[----:B------:R-:W-:Y:S05]  /*5d10*/  BSYNC B0 ;  /* 0x0000000000007941 */ /* 0x000fea0003800000 */
.L_x_54613:
[----:B------:R0:W-:Y:S01]  /*5d20*/  STG.E.U8 [R16.64], R8 ;  /* 0x0000000810007986 */ /* 0x0001e2000c101124 */
[----:B------:R-:W-:Y:S05]  /*5d30*/  BRA `(.L_x_54593) ;  /* 0x0000044000007947 */ /* 0x000fea0003800000 */
.L_x_54611:
        /* <DEDUP_REMOVED lines=17> */
.L_x_54618:
[----:B------:R-:W-:-:S04]  /*5e50*/  LOP3.LUT R2, R5, 0x80000000, RZ, 0xc0, !PT ;  /* 0x8000000005027812 */ /* 0x000fc800078ec0ff */
[----:B------:R-:W-:-:S04]  /*5e60*/  SHF.R.U32.HI R3, RZ, 0x18, R2 ;  /* 0x00000018ff037819 */ /* 0x000fc80000011602 */
[----:B------:R-:W-:-:S04]  /*5e70*/  LOP3.LUT R0, R0, R3, RZ, 0xfc, !PT ;  /* 0x0000000300007212 */ /* 0x000fc800078efcff */
[----:B------:R-:W-:Y:S02]  /*5e80*/  PRMT R8, R0, 0x7610, R8 ;  /* 0x0000761000087816 */ /* 0x000fe40000000008 */
.L_x_54617:
[----:B------:R-:W-:Y:S05]  /*5e90*/  BSYNC B0 ;  /* 0x0000000000007941 */ /* 0x000fea0003800000 */
.L_x_54616:
[----:B------:R0:W-:Y:S01]  /*5ea0*/  STG.E.U8 [R16.64], R8 ;  /* 0x0000000810007986 */ /* 0x0001e2000c101124 */
[----:B------:R-:W-:Y:S05]  /*5eb0*/  BRA `(.L_x_54593) ;  /* 0x000002c000007947 */ /* 0x000fea0003800000 */
.L_x_54610:
        /* <DEDUP_REMOVED lines=22> */
.L_x_54592:
        /* <DEDUP_REMOVED lines=19> */
.L_x_54620:
[----:B------:R0:W-:Y:S01]  /*6150*/  STG.E.64 [R16.64], R4 ;  /* 0x0000000410007986 */ /* 0x0001e2000c101b24 */
[----:B------:R-:W-:Y:S05]  /*6160*/  BRA `(.L_x_54593) ;  /* 0x0000001000007947 */ /* 0x000fea0003800000 */
.L_x_54619:
[----:B------:R0:W-:Y:S02]  /*6170*/  STG.E [R16.64], R4 ;  /* 0x0000000410007986 */ /* 0x0001e4000c101924 */
.L_x_54593:
        /* <DEDUP_REMOVED lines=231> */
.L_x_54621:
        /* <DEDUP_REMOVED lines=19> */
.L_x_54625:
[----:B------:R0:W5:Y:S01]  /*7120*/  LDG.E.U8 R2, [R4.64] ;  /* 0x0000002404027981 */ /* 0x000162000c1e1100 */
[----:B------:R-:W-:Y:S01]  /*7130*/  IMAD.MOV.U32 R3, RZ, RZ, RZ ;  /* 0x000000ffff037224 */ /* 0x000fe200078e00ff */
[----:B------:R-:W-:Y:S05]  /*7140*/  BRA `(.L_x_54627) ;  /* 0x00000d5000007947 */ /* 0x000fea0003800000 */
.L_x_54624:
        /* <DEDUP_REMOVED lines=8> */
.L_x_54629:
[----:B------:R-:W2:Y:S02]  /*71d0*/  LDG.E R2, [R4.64] ;  /* 0x0000002404027981 */ /* 0x000ea4000c1e1900 */
[----:B--2---:R-:W-:Y:S01]  /*71e0*/  SHF.R.S32.HI R3, RZ, 0x1f, R2 ;  /* 0x0000001fff037819 */ /* 0x004fe20000011402 */
[----:B------:R-:W-:Y:S05]  /*71f0*/  BRA `(.L_x_54627) ;  /* 0x00000ca000007947 */ /* 0x000fea0003800000 */
.L_x_54628:
[----:B------:R-:W2:Y:S02]  /*7200*/  LDG.E.S16 R2, [R4.64] ;  /* 0x0000002404027981 */ /* 0x000ea4000c1e1700 */
[----:B--2---:R-:W-:Y:S01]  /*7210*/  SHF.R.S32.HI R3, RZ, 0x1f, R2 ;  /* 0x0000001fff037819 */ /* 0x004fe20000011402 */
[----:B------:R-:W-:Y:S05]  /*7220*/  BRA `(.L_x_54627) ;  /* 0x00000c7000007947 */ /* 0x000fea0003800000 */
.L_x_54623:
        /* <DEDUP_REMOVED lines=9> */
.L_x_54631:
[----:B------:R-:W2:Y:S02]  /*72c0*/  LDG.E.U16 R4, [R4.64] ;  /* 0x0000002404047981 */ /* 0x000ea4000c1e1500 */
[----:B--2---:R-:W-:-:S06]  /*72d0*/  HADD2.F32 R2, -RZ, R4.H0_H0 ;  /* 0x20000004ff027230 */ /* 0x004fcc0000004100 */
[----:B------:R-:W0:Y:S01]  /*72e0*/  F2I.S64.TRUNC R2, R2 ;  /* 0x0000000200027311 */ /* 0x000e22000020d900 */
[----:B------:R-:W-:Y:S05]  /*72f0*/  BRA `(.L_x_54627) ;  /* 0x00000ba000007947 */ /* 0x000fea0003800000 */
.L_x_54630:
        /* <DEDUP_REMOVED lines=9> */
.L_x_54633:
[----:B------:R-:W2:Y:S02]  /*7390*/  LDG.E.U16 R4, [R4.64] ;  /* 0x0000002404047981 */ /* 0x000ea4000c1e1500 */
[----:B--2---:R-:W-:-:S06]  /*73a0*/  HADD2.F32 R2, -RZ, R4.H0_H0 ;  /* 0x20000004ff027230 */ /* 0x004fcc0000004100 */
[----:B------:R-:W0:Y:S01]  /*73b0*/  F2I.S64.TRUNC R2, R2 ;  /* 0x0000000200027311 */ /* 0x000e22000020d900 */
[----:B------:R-:W-:Y:S05]  /*73c0*/  BRA `(.L_x_54627) ;  /* 0x00000ad000007947 */ /* 0x000fea0003800000 */
.L_x_54632:
[----:B------:R-:W2:Y:S02]  /*73d0*/  LDG.E.64 R2, [R4.64] ;  /* 0x0000002404027981 */ /* 0x000ea4000c1e1b00 */
[----:B--2---:R-:W0:Y:S01]  /*73e0*/  F2I.S64.F64.TRUNC R2, R2 ;  /* 0x0000000200027311 */ /* 0x004e22000030d900 */
[----:B------:R-:W-:Y:S05]  /*73f0*/  BRA `(.L_x_54627) ;  /* 0x00000aa000007947 */ /* 0x000fea0003800000 */
.L_x_54622:
        /* <DEDUP_REMOVED lines=13> */
.L_x_54636:
[----:B------:R-:W2:Y:S02]  /*74d0*/  LDG.E.64 R2, [R4.64] ;  /* 0x0000002404027981 */ /* 0x000ea4000c1e1b00 */
[----:B--2---:R-:W0:Y:S01]  /*74e0*/  F2I.S64.F64.TRUNC R2, R2 ;  /* 0x0000000200027311 */ /* 0x004e22000030d900 */
[----:B------:R-:W-:Y:S05]  /*74f0*/  BRA `(.L_x_54627) ;  /* 0x000009a000007947 */ /* 0x000fea0003800000 */
.L_x_54635:
        /* <DEDUP_REMOVED lines=27> */
.L_x_54638:
        /* <DEDUP_REMOVED lines=14> */
.L_x_54637:
[----:B------:R-:W2:Y:S02]  /*7790*/  LDG.E.U16 R2, [R4.64] ;  /* 0x0000002404027981 */ /* 0x000ea4000c1e1500 */
[----:B--2---:R-:W-:-:S06]  /*77a0*/  PRMT R2, RZ, 0x5410, R2 ;  /* 0x00005410ff027816 */ /* 0x004fcc0000000002 */
[----:B------:R-:W0:Y:S01]  /*77b0*/  F2I.S64.TRUNC R2, R2 ;  /* 0x0000000200027311 */ /* 0x000e22000020d900 */
[----:B------:R-:W-:Y:S05]  /*77c0*/  BRA `(.L_x_54627) ;  /* 0x000006d000007947 */ /* 0x000fea0003800000 */
.L_x_54634:
        /* <DEDUP_REMOVED lines=11> */
.L_x_54641:
        /* <DEDUP_REMOVED lines=21> */
.L_x_54645:
[----:B------:R-:W-:Y:S05]  /*79d0*/  BSYNC B1 ;  /* 0x0000000000017941 */ /* 0x000fea0003800000 */
.L_x_54644:
[----:B------:R-:W-:Y:S01]  /*79e0*/  IMAD.SHL.U32 R2, R2, 0x100000, RZ ;  /* 0x0010000002027824 */ /* 0x000fe200078e00ff */
[----:B------:R-:W-:-:S04]  /*79f0*/  LEA R3, R0, 0x3b800000, 0x17 ;  /* 0x3b80000000037811 */ /* 0x000fc800078eb8ff */
[----:B------:R-:W-:Y:S02]  /*7a00*/  LOP3.LUT R2, R3, R2, R4, 0xfe, !PT ;  /* 0x0000000203027212 */ /* 0x000fe400078efe04 */
.L_x_54643:
[----:B------:R-:W-:Y:S05]  /*7a10*/  BSYNC B0 ;  /* 0x0000000000007941 */ /* 0x000fea0003800000 */
.L_x_54642:
[----:B------:R-:W0:Y:S01]  /*7a20*/  F2I.S64.TRUNC R2, R2 ;  /* 0x0000000200027311 */ /* 0x000e22000020d900 */
[----:B------:R-:W-:Y:S05]  /*7a30*/  BRA `(.L_x_54627) ;  /* 0x0000046000007947 */ /* 0x000fea0003800000 */
.L_x_54640:
        /* <DEDUP_REMOVED lines=21> */
.L_x_54649:
[----:B------:R-:W-:Y:S05]  /*7b90*/  BSYNC B1 ;  /* 0x0000000000017941 */ /* 0x000fea0003800000 */
.L_x_54648:
[----:B------:R-:W-:Y:S01]  /*7ba0*/  IMAD.SHL.U32 R2, R2, 0x200000, RZ ;  /* 0x0020000002027824 */ /* 0x000fe200078e00ff */
[----:B------:R-:W-:-:S04]  /*7bb0*/  LEA R3, R0, 0x37800000, 0x17 ;  /* 0x3780000000037811 */ /* 0x000fc800078eb8ff */
[----:B------:R-:W-:Y:S02]  /*7bc0*/  LOP3.LUT R2, R3, R2, R4, 0xfe, !PT ;  /* 0x0000000203027212 */ /* 0x000fe400078efe04 */
.L_x_54647:
[----:B------:R-:W-:Y:S05]  /*7bd0*/  BSYNC B0 ;  /* 0x0000000000007941 */ /* 0x000fea0003800000 */
.L_x_54646:
[----:B------:R-:W0:Y:S01]  /*7be0*/  F2I.S64.TRUNC R2, R2 ;  /* 0x0000000200027311 */ /* 0x000e22000020d900 */
[----:B------:R-:W-:Y:S05]  /*7bf0*/  BRA `(.L_x_54627) ;  /* 0x000002a000007947 */ /* 0x000fea0003800000 */
.L_x_54639:
        /* <DEDUP_REMOVED lines=14> */
.L_x_54653:
[----:B------:R-:W-:Y:S05]  /*7ce0*/  BSYNC B0 ;  /* 0x0000000000007941 */ /* 0x000fea0003800000 */
.L_x_54652:
[----:B------:R-:W0:Y:S01]  /*7cf0*/  F2I.S64.TRUNC R2, R2 ;  /* 0x0000000200027311 */ /* 0x000e22000020d900 */
[----:B------:R-:W-:Y:S05]  /*7d00*/  BRA `(.L_x_54627) ;  /* 0x0000019000007947 */ /* 0x000fea0003800000 */
.L_x_54626:
        /* <DEDUP_REMOVED lines=21> */
.L_x_54651:
[----:B------:R0:W5:Y:S01]  /*7e60*/  LDG.E.64 R2, [R4.64] ;  /* 0x0000002404027981 */ /* 0x000162000c1e1b00 */
[----:B------:R-:W-:Y:S05]  /*7e70*/  BRA `(.L_x_54627) ;  /* 0x0000002000007947 */ /* 0x000fea0003800000 */
.L_x_54650:
[----:B------:R0:W5:Y:S01]  /*7e80*/  LDG.E R2, [R4.64] ;  /* 0x0000002404027981 */ /* 0x000162000c1e1900 */
[----:B------:R-:W-:-:S05]  /*7e90*/  IMAD.MOV.U32 R3, RZ, RZ, RZ ;  /* 0x000000ffff037224 */ /* 0x000fca00078e00ff */
.L_x_54627:
        /* <DEDUP_REMOVED lines=33> */
.L_x_54658:
        /* <DEDUP_REMOVED lines=24> */
.L_x_54657:
[----:B------:R-:W-:Y:S05]  /*8230*/  BSYNC B1 ;  /* 0x0000000000017941 */ /* 0x000fea0003800000 */
.L_x_54656:
[----:B------:R-:W-:Y:S05]  /*8240*/  BRA `(.L_x_54659) ;  /* 0x0000014000007947 */ /* 0x000fea0003800000 */
.L_x_54655:
        /* <DEDUP_REMOVED lines=18> */
.L_x_54660:
[----:B------:R-:W-:Y:S02]  /*8370*/  IMAD.MOV.U32 R0, RZ, RZ, RZ ;  /* 0x000000ffff007224 */ /* 0x000fe400078e00ff */
[----:B------:R-:W-:Y:S02]  /*8380*/  IMAD.MOV.U32 R5, RZ, RZ, RZ ;  /* 0x000000ffff057224 */ /* 0x000fe400078e00ff */
.L_x_54659:
[----:B------:R-:W-:Y:S05]  /*8390*/  BSYNC B0 ;  /* 0x0000000000007941 */ /* 0x000fea0003800000 */
.L_x_54654:
        /* <DEDUP_REMOVED lines=15> */
.L_x_54664:
[----:B------:R0:W-:Y:S01]  /*8490*/  STG.E.U8 [R16.64], R4 ;  /* 0x0000000410007986 */ /* 0x0001e2000c101124 */
[----:B------:R-:W-:Y:S05]  /*84a0*/  BRA `(.L_x_54666) ;  /* 0x00000d5000007947 */ /* 0x000fea0003800000 */
.L_x_54663:
        /* <DEDUP_REMOVED lines=8> */
.L_x_54668:
[----:B------:R0:W-:Y:S01]  /*8530*/  STG.E [R16.64], R4 ;  /* 0x0000000410007986 */ /* 0x0001e2000c101924 */
[----:B------:R-:W-:Y:S05]  /*8540*/  BRA `(.L_x_54666) ;  /* 0x00000cb000007947 */ /* 0x000fea0003800000 */
.L_x_54667:
[----:B------:R0:W-:Y:S01]  /*8550*/  STG.E.U16 [R16.64], R4 ;  /* 0x0000000410007986 */ /* 0x0001e2000c101524 */
[----:B------:R-:W-:Y:S05]  /*8560*/  BRA `(.L_x_54666) ;  /* 0x00000c9000007947 */ /* 0x000fea0003800000 */
.L_x_54662:
        /* <DEDUP_REMOVED lines=9> */
.L_x_54670:
[----:B------:R-:W0:Y:S02]  /*8600*/  I2F.S64 R0, R4 ;  /* 0x0000000400007312 */ /* 0x000e240000301400 */
[----:B0-----:R-:W-:-:S05]  /*8610*/  F2FP.PACK_AB R0, RZ, R0 ;  /* 0x00000000ff00723e */ /* 0x001fca00000000ff */
[----:B------:R0:W-:Y:S01]  /*8620*/  STG.E.U16 [R16.64], R0 ;  /* 0x0000000010007986 */ /* 0x0001e2000c101524 */
[----:B------:R-:W-:Y:S05]  /*8630*/  BRA `(.L_x_54666) ;  /* 0x00000bc000007947 */ /* 0x000fea0003800000 */
.L_x_54669:
        /* <DEDUP_REMOVED lines=10> */
.L_x_54672:
[----:B------:R-:W0:Y:S02]  /*86e0*/  I2F.S64 R4, R4 ;  /* 0x0000000400047312 */ /* 0x000e240000301400 */
[----:B0-----:R-:W-:-:S04]  /*86f0*/  F2FP.PACK_AB R3, RZ, R4 ;  /* 0x00000004ff03723e */ /* 0x001fc800000000ff */
[----:B------:R-:W-:-:S05]  /*8700*/  PRMT R3, R3, 0x5410, RZ ;  /* 0x0000541003037816 */ /* 0x000fca00000000ff */
[----:B------:R0:W-:Y:S01]  /*8710*/  STG.E [R16.64], R3 ;  /* 0x0000000310007986 */ /* 0x0001e2000c101924 */
[----:B------:R-:W-:Y:S05]  /*8720*/  BRA `(.L_x_54666) ;  /* 0x00000ad000007947 */ /* 0x000fea0003800000 */
.L_x_54671:
[----:B------:R-:W0:Y:S02]  /*8730*/  I2F.F64.S64 R2, R4 ;  /* 0x0000000400027312 */ /* 0x000e240000301c00 */
[----:B0-----:R0:W-:Y:S01]  /*8740*/  STG.E.64 [R16.64], R2 ;  /* 0x0000000210007986 */ /* 0x0011e2000c101b24 */
[----:B------:R-:W-:Y:S05]  /*8750*/  BRA `(.L_x_54666) ;  /* 0x00000aa000007947 */ /* 0x000fea0003800000 */
.L_x_54661:
        /* <DEDUP_REMOVED lines=13> */
.L_x_54675:
[----:B------:R-:W0:Y:S01]  /*8830*/  I2F.F64.S64 R4, R4 ;  /* 0x0000000400047312 */ /* 0x000e220000301c00 */
[----:B------:R-:W-:-:S05]  /*8840*/  CS2R R6, SRZ ;  /* 0x0000000000067805 */ /* 0x000fca000001ff00 */
[----:B0-----:R0:W-:Y:S01]  /*8850*/  STG.E.128 [R16.64], R4 ;  /* 0x0000000410007986 */ /* 0x0011e2000c101d24 */
[----:B------:R-:W-:Y:S05]  /*8860*/  BRA `(.L_x_54666) ;  /* 0x0000099000007947 */ /* 0x000fea0003800000 */
.L_x_54674:
        /* <DEDUP_REMOVED lines=21> */
.L_x_54679:
[----:B------:R-:W-:Y:S05]  /*89c0*/  BSYNC B0 ;  /* 0x0000000000007941 */ /* 0x000fea0003800000 */
.L_x_54678:
[----:B------:R-:W-:-:S05]  /*89d0*/  LOP3.LUT R3, R0, R3, RZ, 0xfc, !PT ;  /* 0x0000000300037212 */ /* 0x000fca00078efcff */
[----:B------:R0:W-:Y:S01]  /*89e0*/  STG.E.U8 [R16.64], R3 ;  /* 0x0000000310007986 */ /* 0x0001e2000c101124 */
[----:B------:R-:W-:Y:S05]  /*89f0*/  BRA `(.L_x_54666) ;  /* 0x0000080000007947 */ /* 0x000fea0003800000 */
.L_x_54677:
        /* <DEDUP_REMOVED lines=13> */
.L_x_54681:
[----:B------:R-:W-:Y:S01]  /*8ad0*/  IMAD.MOV.U32 R0, RZ, RZ, 0x7f ;  /* 0x0000007fff007424 */ /* 0x000fe200078e00ff */
[----:B------:R-:W-:-:S04]  /*8ae0*/  ISETP.GT.U32.AND P0, PT, R2, 0x7f800000, PT ;  /* 0x7f8000000200780c */ /* 0x000fc80003f04070 */
[----:B------:R-:W-:-:S04]  /*8af0*/  SEL R0, R0, 0x7c, P0 ;  /* 0x0000007c00007807 */ /* 0x000fc80000000000 */
.L_x_54682:
[----:B------:R-:W-:Y:S05]  /*8b00*/  BSYNC B0 ;  /* 0x0000000000007941 */ /* 0x000fea0003800000 */
.L_x_54680:
[----:B------:R-:W-:-:S04]  /*8b10*/  LOP3.LUT R2, R5, 0x80000000, RZ, 0xc0, !PT ;  /* 0x8000000005027812 */ /* 0x000fc800078ec0ff */
[----:B------:R-:W-:-:S04]  /*8b20*/  SHF.R.U32.HI R3, RZ, 0x18, R2 ;  /* 0x00000018ff037819 */ /* 0x000fc80000011602 */
[----:B------:R-:W-:-:S05]  /*8b30*/  LOP3.LUT R3, R0, R3, RZ, 0xfc, !PT ;  /* 0x0000000300037212 */ /* 0x000fca00078efcff */
[----:B------:R0:W-:Y:S01]  /*8b40*/  STG.E.U8 [R16.64], R3 ;  /* 0x0000000310007986 */ /* 0x0001e2000c101124 */
[----:B------:R-:W-:Y:S05]  /*8b50*/  BRA `(.L_x_54666) ;  /* 0x000006a000007947 */ /* 0x000fea0003800000 */
.L_x_54676:
[----:B------:R-:W0:Y:S02]  /*8b60*/  I2F.S64 R0, R4 ;  /* 0x0000000400007312 */ /* 0x000e240000301400 */
[----:B0-----:R-:W-:-:S05]  /*8b70*/  F2FP.BF16.PACK_AB R0, RZ, R0 ;  /* 0x00000000ff00723e */ /* 0x001fca00000010ff */
[----:B------:R0:W-:Y:S01]  /*8b80*/  STG.E.U16 [R16.64], R0 ;  /* 0x0000000010007986 */ /* 0x0001e2000c101524 */
[----:B------:R-:W-:Y:S05]  /*8b90*/  BRA `(.L_x_54666) ;  /* 0x0000066000007947 */ /* 0x000fea0003800000 */
.L_x_54673:
        /* <DEDUP_REMOVED lines=10> */
.L_x_54685:
        /* <DEDUP_REMOVED lines=17> */
.L_x_54688:
[----:B------:R-:W-:-:S04]  /*8d50*/  LOP3.LUT R2, R5, 0x80000000, RZ, 0xc0, !PT ;  /* 0x8000000005027812 */ /* 0x000fc800078ec0ff */
[----:B------:R-:W-:-:S04]  /*8d60*/  SHF.R.U32.HI R3, RZ, 0x18, R2 ;  /* 0x00000018ff037819 */ /* 0x000fc80000011602 */
[----:B------:R-:W-:-:S04]  /*8d70*/  LOP3.LUT R0, R0, R3, RZ, 0xfc, !PT ;  /* 0x0000000300007212 */ /* 0x000fc800078efcff */
[----:B------:R-:W-:Y:S02]  /*8d80*/  PRMT R8, R0, 0x7610, R8 ;  /* 0x0000761000087816 */ /* 0x000fe40000000008 */
.L_x_54687:
[----:B------:R-:W-:Y:S05]  /*8d90*/  BSYNC B0 ;  /* 0x0000000000007941 */ /* 0x000fea0003800000 */
.L_x_54686:
[----:B------:R0:W-:Y:S01]  /*8da0*/  STG.E.U8 [R16.64], R8 ;  /* 0x0000000810007986 */ /* 0x0001e2000c101124 */
[----:B------:R-:W-:Y:S05]  /*8db0*/  BRA `(.L_x_54666) ;  /* 0x0000044000007947 */ /* 0x000fea0003800000 */
.L_x_54684:
        /* <DEDUP_REMOVED lines=17> */
.L_x_54691:
[----:B------:R-:W-:-:S04]  /*8ed0*/  LOP3.LUT R2, R5, 0x80000000, RZ, 0xc0, !PT ;  /* 0x8000000005027812 */ /* 0x000fc800078ec0ff */
[----:B------:R-:W-:-:S04]  /*8ee0*/  SHF.R.U32.HI R3, RZ, 0x18, R2 ;  /* 0x00000018ff037819 */ /* 0x000fc80000011602 */
[----:B------:R-:W-:-:S04]  /*8ef0*/  LOP3.LUT R0, R0, R3, RZ, 0xfc, !PT ;  /* 0x0000000300007212 */ /* 0x000fc800078efcff */
[----:B------:R-:W-:Y:S02]  /*8f00*/  PRMT R8, R0, 0x7610, R8 ;  /* 0x0000761000087816 */ /* 0x000fe40000000008 */
.L_x_54690:
[----:B------:R-:W-:Y:S05]  /*8f10*/  BSYNC B0 ;  /* 0x0000000000007941 */ /* 0x000fea0003800000 */
.L_x_54689:
[----:B------:R0:W-:Y:S01]  /*8f20*/  STG.E.U8 [R16.64], R8 ;  /* 0x0000000810007986 */ /* 0x0001e2000c101124 */
[----:B------:R-:W-:Y:S05]  /*8f30*/  BRA `(.L_x_54666) ;  /* 0x000002c000007947 */ /* 0x000fea0003800000 */
.L_x_54683:
        /* <DEDUP_REMOVED lines=22> */
.L_x_54665:
        /* <DEDUP_REMOVED lines=19> */
.L_x_54693:
[----:B------:R0:W-:Y:S01]  /*91d0*/  STG.E.64 [R16.64], R4 ;  /* 0x0000000410007986 */ /* 0x0001e2000c101b24 */
[----:B------:R-:W-:Y:S05]  /*91e0*/  BRA `(.L_x_54666) ;  /* 0x0000001000007947 */ /* 0x000fea0003800000 */
.L_x_54692:
[----:B------:R0:W-:Y:S02]  /*91f0*/  STG.E [R16.64], R4 ;  /* 0x0000000410007986 */ /* 0x0001e4000c101924 */
.L_x_54666:
[----:B------:R-:W-:Y:S02]  /*9200*/  IADD3 R19, R19, 0x80, RZ ;  /* 0x0000008013137810 */ /* 0x000fe40007ffe0ff */
.L_x_54547:
[----:B------:R-:W-:Y:S05]  /*9210*/  BSYNC B6 ;  /* 0x0000000000067941 */ /* 0x000fea0003800000 */
.L_x_54546:
        /* <DEDUP_REMOVED lines=230> */
.L_x_54694:
        /* <DEDUP_REMOVED lines=19> */
.L_x_54698:
[----:B------:R0:W5:Y:S01]  /*a1b0*/  LDG.E.U8 R2, [R4.64] ;  /* 0x0000002404027981 */ /* 0x000162000c1e1100 */
[----:B------:R-:W-:Y:S01]  /*a1c0*/  IMAD.MOV.U32 R3, RZ, RZ, RZ ;  /* 0x000000ffff037224 */ /* 0x000fe200078e00ff */
[----:B------:R-:W-:Y:S05]  /*a1d0*/  BRA `(.L_x_54700) ;  /* 0x00000d5000007947 */ /* 0x000fea0003800000 */
.L_x_54697:
        /* <DEDUP_REMOVED lines=8> */
.L_x_54702:
[----:B------:R-:W2:Y:S02]  /*a260*/  LDG.E R2, [R4.64] ;  /* 0x0000002404027981 */ /* 0x000ea4000c1e1900 */
[----:B--2---:R-:W-:Y:S01]  /*a270*/  SHF.R.S32.HI R3, RZ, 0x1f, R2 ;  /* 0x0000001fff037819 */ /* 0x004fe20000011402 */
[----:B------:R-:W-:Y:S05]  /*a280*/  BRA `(.L_x_54700) ;  /* 0x00000ca000007947 */ /* 0x000fea0003800000 */
.L_x_54701:
[----:B------:R-:W2:Y:S02]  /*a290*/  LDG.E.S16 R2, [R4.64] ;  /* 0x0000002404027981 */ /* 0x000ea4000c1e1700 */
[----:B--2---:R-:W-:Y:S01]  /*a2a0*/  SHF.R.S32.HI R3, RZ, 0x1f, R2 ;  /* 0x0000001fff037819 */ /* 0x004fe20000011402 */
[----:B------:R-:W-:Y:S05]  /*a2b0*/  BRA `(.L_x_54700) ;  /* 0x00000c7000007947 */ /* 0x000fea0003800000 */
.L_x_54696:
        /* <DEDUP_REMOVED lines=9> */
.L_x_54704:
[----:B------:R-:W2:Y:S02]  /*a350*/  LDG.E.U16 R4, [R4.64] ;  /* 0x0000002404047981 */ /* 0x000ea4000c1e1500 */
[----:B--2---:R-:W-:-:S06]  /*a360*/  HADD2.F32 R2, -RZ, R4.H0_H0 ;  /* 0x20000004ff027230 */ /* 0x004fcc0000004100 */
[----:B------:R-:W0:Y:S01]  /*a370*/  F2I.S64.TRUNC R2, R2 ;  /* 0x0000000200027311 */ /* 0x000e22000020d900 */
[----:B------:R-:W-:Y:S05]  /*a380*/  BRA `(.L_x_54700) ;  /* 0x00000ba000007947 */ /* 0x000fea0003800000 */
.L_x_54703:
        /* <DEDUP_REMOVED lines=9> */
.L_x_54706:
[----:B------:R-:W2:Y:S02]  /*a420*/  LDG.E.U16 R4, [R4.64] ;  /* 0x0000002404047981 */ /* 0x000ea4000c1e1500 */
[----:B--2---:R-:W-:-:S06]  /*a430*/  HADD2.F32 R2, -RZ, R4.H0_H0 ;  /* 0x20000004ff027230 */ /* 0x004fcc0000004100 */
[----:B------:R-:W0:Y:S01]  /*a440*/  F2I.S64.TRUNC R2, R2 ;  /* 0x0000000200027311 */ /* 0x000e22000020d900 */
[----:B------:R-:W-:Y:S05]  /*a450*/  BRA `(.L_x_54700) ;  /* 0x00000ad000007947 */ /* 0x000fea0003800000 */
.L_x_54705:
[----:B------:R-:W2:Y:S02]  /*a460*/  LDG.E.64 R2, [R4.64] ;  /* 0x0000002404027981 */ /* 0x000ea4000c1e1b00 */
[----:B--2---:R-:W0:Y:S01]  /*a470*/  F2I.S64.F64.TRUNC R2, R2 ;  /* 0x0000000200027311 */ /* 0x004e22000030d900 */
[----:B------:R-:W-:Y:S05]  /*a480*/  BRA `(.L_x_54700) ;  /* 0x00000aa000007947 */ /* 0x000fea0003800000 */
.L_x_54695:
        /* <DEDUP_REMOVED lines=13> */
.L_x_54709:
[----:B------:R-:W2:Y:S02]  /*a560*/  LDG.E.64 R2, [R4.64] ;  /* 0x0000002404027981 */ /* 0x000ea4000c1e1b00 */
[----:B--2---:R-:W0:Y:S01]  /*a570*/  F2I.S64.F64.TRUNC R2, R2 ;  /* 0x0000000200027311 */ /* 0x004e22000030d900 */
[----:B------:R-:W-:Y:S05]  /*a580*/  BRA `(.L_x_54700) ;  /* 0x000009a000007947 */ /* 0x000fea0003800000 */
.L_x_54708:
        /* <DEDUP_REMOVED lines=27> */
.L_x_54711:
        /* <DEDUP_REMOVED lines=14> */
.L_x_54710:
[----:B------:R-:W2:Y:S02]  /*a820*/  LDG.E.U16 R2, [R4.64] ;  /* 0x0000002404027981 */ /* 0x000ea4000c1e1500 */
[----:B--2---:R-:W-:-:S06]  /*a830*/  PRMT R2, RZ, 0x5410, R2 ;  /* 0x00005410ff027816 */ /* 0x004fcc0000000002 */
[----:B------:R-:W0:Y:S01]  /*a840*/  F2I.S64.TRUNC R2, R2 ;  /* 0x0000000200027311 */ /* 0x000e22000020d900 */
[----:B------:R-:W-:Y:S05]  /*a850*/  BRA `(.L_x_54700) ;  /* 0x000006d000007947 */ /* 0x000fea0003800000 */
.L_x_54707:
        /* <DEDUP_REMOVED lines=11> */
.L_x_54714:
        /* <DEDUP_REMOVED lines=21> */
.L_x_54718:
[----:B------:R-:W-:Y:S05]  /*aa60*/  BSYNC B1 ;  /* 0x0000000000017941 */ /* 0x000fea0003800000 */
.L_x_54717:
[----:B------:R-:W-:Y:S01]  /*aa70*/  IMAD.SHL.U32 R2, R2, 0x100000, RZ ;  /* 0x0010000002027824 */ /* 0x000fe200078e00ff */
[----:B------:R-:W-:-:S04]  /*aa80*/  LEA R3, R0, 0x3b800000, 0x17 ;  /* 0x3b80000000037811 */ /* 0x000fc800078eb8ff */
[----:B------:R-:W-:Y:S02]  /*aa90*/  LOP3.LUT R2, R3, R2, R4, 0xfe, !PT ;  /* 0x0000000203027212 */ /* 0x000fe400078efe04 */
.L_x_54716:
[----:B------:R-:W-:Y:S05]  /*aaa0*/  BSYNC B0 ;  /* 0x0000000000007941 */ /* 0x000fea0003800000 */
.L_x_54715:
[----:B------:R-:W0:Y:S01]  /*aab0*/  F2I.S64.TRUNC R2, R2 ;  /* 0x0000000200027311 */ /* 0x000e22000020d900 */
[----:B------:R-:W-:Y:S05]  /*aac0*/  BRA `(.L_x_54700) ;  /* 0x0000046000007947 */ /* 0x000fea0003800000 */
.L_x_54713:
        /* <DEDUP_REMOVED lines=21> */
.L_x_54722:
[----:B------:R-:W-:Y:S05]  /*ac20*/  BSYNC B1 ;  /* 0x0000000000017941 */ /* 0x000fea0003800000 */
.L_x_54721:
[----:B------:R-:W-:Y:S01]  /*ac30*/  IMAD.SHL.U32 R2, R2, 0x200000, RZ ;  /* 0x0020000002027824 */ /* 0x000fe200078e00ff */
[----:B------:R-:W-:-:S04]  /*ac40*/  LEA R3, R0, 0x37800000, 0x17 ;  /* 0x3780000000037811 */ /* 0x000fc800078eb8ff */
[----:B------:R-:W-:Y:S02]  /*ac50*/  LOP3.LUT R2, R3, R2, R4, 0xfe, !PT ;  /* 0x0000000203027212 */ /* 0x000fe400078efe04 */
.L_x_54720:
[----:B------:R-:W-:Y:S05]  /*ac60*/  BSYNC B0 ;  /* 0x0000000000007941 */ /* 0x000fea0003800000 */
.L_x_54719:
[----:B------:R-:W0:Y:S01]  /*ac70*/  F2I.S64.TRUNC R2, R2 ;  /* 0x0000000200027311 */ /* 0x000e22000020d900 */
[----:B------:R-:W-:Y:S05]  /*ac80*/  BRA `(.L_x_54700) ;  /* 0x000002a000007947 */ /* 0x000fea0003800000 */
.L_x_54712:
        /* <DEDUP_REMOVED lines=14> */
.L_x_54726:
[----:B------:R-:W-:Y:S05]  /*ad70*/  BSYNC B0 ;  /* 0x0000000000007941 */ /* 0x000fea0003800000 */
.L_x_54725:
[----:B------:R-:W0:Y:S01]  /*ad80*/  F2I.S64.TRUNC R2, R2 ;  /* 0x0000000200027311 */ /* 0x000e22000020d900 */
[----:B------:R-:W-:Y:S05]  /*ad90*/  BRA `(.L_x_54700) ;  /* 0x0000019000007947 */ /* 0x000fea0003800000 */
.L_x_54699:
        /* <DEDUP_REMOVED lines=21> */
.L_x_54724:
[----:B------:R0:W5:Y:S01]  /*aef0*/  LDG.E.64 R2, [R4.64] ;  /* 0x0000002404027981 */ /* 0x000162000c1e1b00 */
[----:B------:R-:W-:Y:S05]  /*af00*/  BRA `(.L_x_54700) ;  /* 0x0000002000007947 */ /* 0x000fea0003800000 */
.L_x_54723:
[----:B------:R0:W5:Y:S01]  /*af10*/  LDG.E R2, [R4.64] ;  /* 0x0000002404027981 */ /* 0x000162000c1e1900 */
[----:B------:R-:W-:-:S05]  /*af20*/  IMAD.MOV.U32 R3, RZ, RZ, RZ ;  /* 0x000000ffff037224 */ /* 0x000fca00078e00ff */
.L_x_54700:
        /* <DEDUP_REMOVED lines=33> */
.L_x_54731:
        /* <DEDUP_REMOVED lines=24> */
.L_x_54730:
[----:B------:R-:W-:Y:S05]  /*b2c0*/  BSYNC B1 ;  /* 0x0000000000017941 */ /* 0x000fea0003800000 */
.L_x_54729:
[----:B------:R-:W-:Y:S05]  /*b2d0*/  BRA `(.L_x_54732) ;  /* 0x0000014000007947 */ /* 0x000fea0003800000 */
.L_x_54728:
        /* <DEDUP_REMOVED lines=18> */
.L_x_54733:
[----:B------:R-:W-:Y:S02]  /*b400*/  IMAD.MOV.U32 R0, RZ, RZ, RZ ;  /* 0x000000ffff007224 */ /* 0x000fe400078e00ff */
[----:B------:R-:W-:Y:S02]  /*b410*/  IMAD.MOV.U32 R5, RZ, RZ, RZ ;  /* 0x000000ffff057224 */ /* 0x000fe400078e00ff */
.L_x_54732:
[----:B------:R-:W-:Y:S05]  /*b420*/  BSYNC B0 ;  /* 0x0000000000007941 */ /* 0x000fea0003800000 */
.L_x_54727:
        /* <DEDUP_REMOVED lines=15> */
.L_x_54737:
[----:B------:R-:W-:Y:S01]  /*b520*/  STG.E.U8 [R16.64], R4 ;  /* 0x0000000410007986 */ /* 0x000fe2000c101124 */
[----:B------:R-:W-:Y:S05]  /*b530*/  EXIT ;  /* 0x000000000000794d */ /* 0x000fea0003800000 */
.L_x_54736:
        /* <DEDUP_REMOVED lines=8> */
.L_x_54740:
[----:B------:R-:W-:Y:S01]  /*b5c0*/  STG.E [R16.64], R4 ;  /* 0x0000000410007986 */ /* 0x000fe2000c101924 */
[----:B------:R-:W-:Y:S05]  /*b5d0*/  EXIT ;  /* 0x000000000000794d */ /* 0x000fea0003800000 */
.L_x_54739:
[----:B------:R-:W-:Y:S01]  /*b5e0*/  STG.E.U16 [R16.64], R4 ;  /* 0x0000000410007986 */ /* 0x000fe2000c101524 */
[----:B------:R-:W-:Y:S05]  /*b5f0*/  EXIT ;  /* 0x000000000000794d */ /* 0x000fea0003800000 */
.L_x_54735:
        /* <DEDUP_REMOVED lines=9> */
.L_x_54742:
[----:B------:R-:W0:Y:S02]  /*b690*/  I2F.S64 R0, R4 ;  /* 0x0000000400007312 */ /* 0x000e240000301400 */
[----:B0-----:R-:W-:-:S05]  /*b6a0*/  F2FP.PACK_AB R0, RZ, R0 ;  /* 0x00000000ff00723e */ /* 0x001fca00000000ff */
[----:B------:R-:W-:Y:S01]  /*b6b0*/  STG.E.U16 [R16.64], R0 ;  /* 0x0000000010007986 */ /* 0x000fe2000c101524 */
[----:B------:R-:W-:Y:S05]  /*b6c0*/  EXIT ;  /* 0x000000000000794d */ /* 0x000fea0003800000 */
.L_x_54741:
        /* <DEDUP_REMOVED lines=10> */
.L_x_54744:
[----:B------:R-:W0:Y:S02]  /*b770*/  I2F.S64 R4, R4 ;  /* 0x0000000400047312 */ /* 0x000e240000301400 */
[----:B0-----:R-:W-:-:S04]  /*b780*/  F2FP.PACK_AB R3, RZ, R4 ;  /* 0x00000004ff03723e */ /* 0x001fc800000000ff */
[----:B------:R-:W-:-:S05]  /*b790*/  PRMT R3, R3, 0x5410, RZ ;  /* 0x0000541003037816 */ /* 0x000fca00000000ff */
[----:B------:R-:W-:Y:S01]  /*b7a0*/  STG.E [R16.64], R3 ;  /* 0x0000000310007986 */ /* 0x000fe2000c101924 */
[----:B------:R-:W-:Y:S05]  /*b7b0*/  EXIT ;  /* 0x000000000000794d */ /* 0x000fea0003800000 */
.L_x_54743:
[----:B------:R-:W0:Y:S02]  /*b7c0*/  I2F.F64.S64 R2, R4 ;  /* 0x0000000400027312 */ /* 0x000e240000301c00 */
[----:B0-----:R-:W-:Y:S01]  /*b7d0*/  STG.E.64 [R16.64], R2 ;  /* 0x0000000210007986 */ /* 0x001fe2000c101b24 */
[----:B------:R-:W-:Y:S05]  /*b7e0*/  EXIT ;  /* 0x000000000000794d */ /* 0x000fea0003800000 */
.L_x_54734:
        /* <DEDUP_REMOVED lines=13> */
.L_x_54747:
[----:B------:R-:W0:Y:S01]  /*b8c0*/  I2F.F64.S64 R4, R4 ;  /* 0x0000000400047312 */ /* 0x000e220000301c00 */
[----:B------:R-:W-:-:S05]  /*b8d0*/  CS2R R6, SRZ ;  /* 0x0000000000067805 */ /* 0x000fca000001ff00 */
[----:B0-----:R-:W-:Y:S01]  /*b8e0*/  STG.E.128 [R16.64], R4 ;  /* 0x0000000410007986 */ /* 0x001fe2000c101d24 */
[----:B------:R-:W-:Y:S05]  /*b8f0*/  EXIT ;  /* 0x000000000000794d */ /* 0x000fea0003800000 */
.L_x_54746:
        /* <DEDUP_REMOVED lines=21> */
.L_x_54751:
[----:B------:R-:W-:Y:S05]  /*ba50*/  BSYNC B0 ;  /* 0x0000000000007941 */ /* 0x000fea0003800000 */
.L_x_54750:
[----:B------:R-:W-:-:S05]  /*ba60*/  LOP3.LUT R3, R0, R3, RZ, 0xfc, !PT ;  /* 0x0000000300037212 */ /* 0x000fca00078efcff */
[----:B------:R-:W-:Y:S01]  /*ba70*/  STG.E.U8 [R16.64], R3 ;  /* 0x0000000310007986 */ /* 0x000fe2000c101124 */
[----:B------:R-:W-:Y:S05]  /*ba80*/  EXIT ;  /* 0x000000000000794d */ /* 0x000fea0003800000 */
.L_x_54749:
        /* <DEDUP_REMOVED lines=13> */
.L_x_54753:
[----:B------:R-:W-:Y:S01]  /*bb60*/  IMAD.MOV.U32 R0, RZ, RZ, 0x7f ;  /* 0x0000007fff007424 */ /* 0x000fe200078e00ff */
[----:B------:R-:W-:-:S04]  /*bb70*/  ISETP.GT.U32.AND P0, PT, R2, 0x7f800000, PT ;  /* 0x7f8000000200780c */ /* 0x000fc80003f04070 */
[----:B------:R-:W-:-:S04]  /*bb80*/  SEL R0, R0, 0x7c, P0 ;  /* 0x0000007c00007807 */ /* 0x000fc80000000000 */
.L_x_54754:
[----:B------:R-:W-:Y:S05]  /*bb90*/  BSYNC B0 ;  /* 0x0000000000007941 */ /* 0x000fea0003800000 */
.L_x_54752:
[----:B------:R-:W-:-:S04]  /*bba0*/  LOP3.LUT R2, R5, 0x80000000, RZ, 0xc0, !PT ;  /* 0x8000000005027812 */ /* 0x000fc800078ec0ff */
[----:B------:R-:W-:-:S04]  /*bbb0*/  SHF.R.U32.HI R3, RZ, 0x18, R2 ;  /* 0x00000018ff037819 */ /* 0x000fc80000011602 */
[----:B------:R-:W-:-:S05]  /*bbc0*/  LOP3.LUT R3, R0, R3, RZ, 0xfc, !PT ;  /* 0x0000000300037212 */ /* 0x000fca00078efcff */
[----:B------:R-:W-:Y:S01]  /*bbd0*/  STG.E.U8 [R16.64], R3 ;  /* 0x0000000310007986 */ /* 0x000fe2000c101124 */
[----:B------:R-:W-:Y:S05]  /*bbe0*/  EXIT ;  /* 0x000000000000794d */ /* 0x000fea0003800000 */
.L_x_54748:
[----:B------:R-:W0:Y:S02]  /*bbf0*/  I2F.S64 R0, R4 ;  /* 0x0000000400007312 */ /* 0x000e240000301400 */
[----:B0-----:R-:W-:-:S05]  /*bc00*/  F2FP.BF16.PACK_AB R0, RZ, R0 ;  /* 0x00000000ff00723e */ /* 0x001fca00000010ff */
[----:B------:R-:W-:Y:S01]  /*bc10*/  STG.E.U16 [R16.64], R0 ;  /* 0x0000000010007986 */ /* 0x000fe2000c101524 */
[----:B------:R-:W-:Y:S05]  /*bc20*/  EXIT ;  /* 0x000000000000794d */ /* 0x000fea0003800000 */
.L_x_54745:
        /* <DEDUP_REMOVED lines=10> */
.L_x_54757:
        /* <DEDUP_REMOVED lines=17> */
.L_x_54760:
[----:B------:R-:W-:-:S04]  /*bde0*/  LOP3.LUT R2, R5, 0x80000000, RZ, 0xc0, !PT ;  /* 0x8000000005027812 */ /* 0x000fc800078ec0ff */
[----:B------:R-:W-:-:S04]  /*bdf0*/  SHF.R.U32.HI R3, RZ, 0x18, R2 ;  /* 0x00000018ff037819 */ /* 0x000fc80000011602 */
[----:B------:R-:W-:-:S04]  /*be00*/  LOP3.LUT R0, R0, R3, RZ, 0xfc, !PT ;  /* 0x0000000300007212 */ /* 0x000fc800078efcff */
[----:B------:R-:W-:Y:S02]  /*be10*/  PRMT R8, R0, 0x7610, R8 ;  /* 0x0000761000087816 */ /* 0x000fe40000000008 */
.L_x_54759:
[----:B------:R-:W-:Y:S05]  /*be20*/  BSYNC B0 ;  /* 0x0000000000007941 */ /* 0x000fea0003800000 */
.L_x_54758:
[----:B------:R-:W-:Y:S01]  /*be30*/  STG.E.U8 [R16.64], R8 ;  /* 0x0000000810007986 */ /* 0x000fe2000c101124 */
[----:B------:R-:W-:Y:S05]  /*be40*/  EXIT ;  /* 0x000000000000794d */ /* 0x000fea0003800000 */
.L_x_54756:
        /* <DEDUP_REMOVED lines=17> */
.L_x_54763:
[----:B------:R-:W-:-:S04]  /*bf60*/  LOP3.LUT R2, R5, 0x80000000, RZ, 0xc0, !PT ;  /* 0x8000000005027812 */ /* 0x000fc800078ec0ff */
[----:B------:R-:W-:-:S04]  /*bf70*/  SHF.R.U32.HI R3, RZ, 0x18, R2 ;  /* 0x00000018ff037819 */ /* 0x000fc80000011602 */
[----:B------:R-:W-:-:S04]  /*bf80*/  LOP3.LUT R0, R0, R3, RZ, 0xfc, !PT ;  /* 0x0000000300007212 */ /* 0x000fc800078efcff */
[----:B------:R-:W-:Y:S02]  /*bf90*/  PRMT R8, R0, 0x7610, R8 ;  /* 0x0000761000087816 */ /* 0x000fe40000000008 */
.L_x_54762:
[----:B------:R-:W-:Y:S05]  /*bfa0*/  BSYNC B0 ;  /* 0x0000000000007941 */ /* 0x000fea0003800000 */
.L_x_54761:
[----:B------:R-:W-:Y:S01]  /*bfb0*/  STG.E.U8 [R16.64], R8 ;  /* 0x0000000810007986 */ /* 0x000fe2000c101124 */
[----:B------:R-:W-:Y:S05]  /*bfc0*/  EXIT ;  /* 0x000000000000794d */ /* 0x000fea0003800000 */
.L_x_54755:
        /* <DEDUP_REMOVED lines=22> */
.L_x_54738:
        /* <DEDUP_REMOVED lines=19> */
.L_x_54765:
[----:B------:R-:W-:Y:S01]  /*c260*/  STG.E.64 [R16.64], R4 ;  /* 0x0000000410007986 */ /* 0x000fe2000c101b24 */
[----:B------:R-:W-:Y:S05]  /*c270*/  EXIT ;  /* 0x000000000000794d */ /* 0x000fea0003800000 */
.L_x_54764:
[----:B------:R-:W-:Y:S01]  /*c280*/  STG.E [R16.64], R4 ;  /* 0x0000000410007986 */ /* 0x000fe2000c101924 */
[----:B------:R-:W-:Y:S05]  /*c290*/  EXIT ;  /* 0x000000000000794d */ /* 0x000fea0003800000 */
.L_x_54766:
        /* <DEDUP_REMOVED lines=14> */
.L_x_61982:


//--------------------- .text._ZN2at6native27unrolled_elementwise_kernelIZNS0_50_GLOBAL__N__2680c7bb_12_PowKernel_cu_b2145a98_318422pow_scalar_tensor_implIlEEvRNS_18TensorIteratorBaseET_EUllE_St5arrayIPcLm2EELi4E23TrivialOffsetCalculatorILi1EjESC_NS0_6memory12LoadWithCastILi1EEENSD_13StoreWithCastILi1EEEEEviS6_T0_T2_T3_T4_T5_ --------------------------
	.section	.text._ZN2at6native27unrolled_elementwise_kernelIZNS0_50_GLOBAL__N__2680c7bb_12_PowKernel_cu_b2145a98_318422pow_scalar_tensor_implIlEEvRNS_18TensorIteratorBaseET_EUllE_St5arrayIPcLm2EELi4E23TrivialOffsetCalculatorILi1EjESC_NS0_6memory12LoadWithCastILi1EEENSD_13StoreWithCastILi1EEEEEviS6_T0_T2_T3_T4_T5_,"ax",@progbits
	.sectioninfo	@"SHI_REGISTERS=32"
	.align	128
        .global         _ZN2at6native27unrolled_elementwise_kernelIZNS0_50_GLOBAL__N__2680c7bb_12_PowKernel_cu_b2145a98_318422pow_scalar_tensor_implIlEEvRNS_18TensorIteratorBaseET_EUllE_St5arrayIPcLm2EELi4E23TrivialOffsetCalculatorILi1EjESC_NS0_6memory12LoadWithCastILi1EEENSD_13StoreWithCastILi1EEEEEviS6_T0_T2_T3_T4_T5_
        .type           _ZN2at6native27unrolled_elementwise_kernelIZNS0_50_GLOBAL__N__2680c7bb_12_PowKernel_cu_b2145a98_318422pow_scalar_tensor_implIlEEvRNS_18TensorIteratorBaseET_EUllE_St5arrayIPcLm2EELi4E23TrivialOffsetCalculatorILi1EjESC_NS0_6memory12LoadWithCastILi1EEENSD_13StoreWithCastILi1EEEEEviS6_T0_T2_T3_T4_T5_,@function
        .size           _ZN2at6native27unrolled_elementwise_kernelIZNS0_50_GLOBAL__N__2680c7bb_12_PowKernel_cu_b2145a98_318422pow_scalar_tensor_implIlEEvRNS_18TensorIteratorBaseET_EUllE_St5arrayIPcLm2EELi4E23TrivialOffsetCalculatorILi1EjESC_NS0_6memory12LoadWithCastILi1EEENSD_13StoreWithCastILi1EEEEEviS6_T0_T2_T3_T4_T5_,(.L_x_61983 - _ZN2at6native27unrolled_elementwise_kernelIZNS0_50_GLOBAL__N__2680c7bb_12_PowKernel_cu_b2145a98_318422pow_scalar_tensor_implIlEEvRNS_18TensorIteratorBaseET_EUllE_St5arrayIPcLm2EELi4E23TrivialOffsetCalculatorILi1EjESC_NS0_6memory12LoadWithCastILi1EEENSD_13StoreWithCastILi1EEEEEviS6_T0_T2_T3_T4_T5_)
        .other          _ZN2at6native27unrolled_elementwise_kernelIZNS0_50_GLOBAL__N__2680c7bb_12_PowKernel_cu_b2145a98_318422pow_scalar_tensor_implIlEEvRNS_18TensorIteratorBaseET_EUllE_St5arrayIPcLm2EELi4E23TrivialOffsetCalculatorILi1EjESC_NS0_6memory12LoadWithCastILi1EEENSD_13StoreWithCastILi1EEEEEviS6_T0_T2_T3_T4_T5_,@"STO_CUDA_ENTRY STV_DEFAULT"
_ZN2at6native27unrolled_elementwise_kernelIZNS0_50_GLOBAL__N__2680c7bb_12_PowKernel_cu_b2145a98_318422pow_scalar_tensor_implIlEEvRNS_18TensorIteratorBaseET_EUllE_St5arrayIPcLm2EELi4E23TrivialOffsetCalculatorILi1EjESC_NS0_6memory12LoadWithCastILi1EEENSD_13StoreWithCastILi1EEEEEviS6_T0_T2_T3_T4_T5_:
.text._ZN2at6native27unrolled_elementwise_kernelIZNS0_50_GLOBAL__N__2680c7bb_12_PowKernel_cu_b2145a98_318422pow_scalar_tensor_implIlEEvRNS_18TensorIteratorBaseET_EUllE_St5arrayIPcLm2EELi4E23TrivialOffsetCalculatorILi1EjESC_NS0_6memory12LoadWithCastILi1EEENSD_13StoreWithCastILi1EEEEEviS6_T0_T2_T3_T4_T5_:
[----:B------:R-:W-:Y:S02]  /*0000*/  IMAD.MOV.U32 R1, RZ, RZ, c[0x0][0x28] ;  /* 0x00000a00ff017624 */ /* 0x000fe400078e00ff */
[----:B------:R-:W0:Y:S01]  /*0010*/  S2R R17, SR_CTAID.X ;  /* 0x0000000000117919 */ /* 0x000e220000002500 */
[----:B------:R-:W-:Y:S01]  /*0020*/  IMAD.MOV.U32 R29, RZ, RZ, -0x200 ;  /* 0xfffffe00ff1d7424 */ /* 0x000fe200078e00ff */
[----:B------:R-:W1:Y:S01]  /*0030*/  LDC.U8 R16, c[0x0][0x18c] ;  /* 0x00006300ff107b82 */ /* 0x000e620000000000 */
[----:B------:R-:W-:Y:S01]  /*0040*/  ULDC.64 UR36, c[0x0][0x118] ;  /* 0x0000460000247ab9 */ /* 0x000fe20000000a00 */
[----:B------:R-:W2:Y:S01]  /*0050*/  S2R R28, SR_TID.X ;  /* 0x00000000001c7919 */ /* 0x000ea20000002100 */
[----:B------:R-:W-:Y:S01]  /*0060*/  BSSY B6, `(.L_x_54767) ;  /* 0x00000f5000067945 */ /* 0x000fe20003800000 */
[----:B------:R-:W-:Y:S01]  /*0070*/  IMAD.MOV.U32 R26, RZ, RZ, c[0x0][0x168] ;  /* 0x00005a00ff1a7624 */ /* 0x000fe200078e00ff */
[----:B------:R-:W-:Y:S01]  /*0080*/  CS2R R24, SRZ ;  /* 0x0000000000187805 */ /* 0x000fe2000001ff00 */
[----:B------:R-:W-:Y:S01]  /*0090*/  IMAD.MOV.U32 R27, RZ, RZ, c[0x0][0x16c] ;  /* 0x00005b00ff1b7624 */ /* 0x000fe200078e00ff */
        /* <DEDUP_REMOVED lines=22> */
.L_x_54772:
[----:B------:R0:W5:Y:S01]  /*0200*/  LDG.E.U8 R22, [R2.64] ;  /* 0x0000002402167981 */ /* 0x000162000c1e1100 */
[----:B------:R-:W-:Y:S01]  /*0210*/  IMAD.MOV.U32 R23, RZ, RZ, RZ ;  /* 0x000000ffff177224 */ /* 0x000fe200078e00ff */
[----:B------:R-:W-:Y:S05]  /*0220*/  BRA `(.L_x_54774) ;  /* 0x00000d6000007947 */ /* 0x000fea0003800000 */
.L_x_54771:
        /* <DEDUP_REMOVED lines=8> */
.L_x_54776:
[----:B------:R-:W2:Y:S02]  /*02b0*/  LDG.E R22, [R2.64] ;  /* 0x0000002402167981 */ /* 0x000ea4000c1e1900 */
[----:B--2---:R-:W-:Y:S01]  /*02c0*/  SHF.R.S32.HI R23, RZ, 0x1f, R22 ;  /* 0x0000001fff177819 */ /* 0x004fe20000011416 */
[----:B------:R-:W-:Y:S05]  /*02d0*/  BRA `(.L_x_54774) ;  /* 0x00000cb000007947 */ /* 0x000fea0003800000 */
.L_x_54775:
[----:B------:R-:W2:Y:S02]  /*02e0*/  LDG.E.S16 R22, [R2.64] ;  /* 0x0000002402167981 */ /* 0x000ea4000c1e1700 */
[----:B--2---:R-:W-:Y:S01]  /*02f0*/  SHF.R.S32.HI R23, RZ, 0x1f, R22 ;  /* 0x0000001fff177819 */ /* 0x004fe20000011416 */
[----:B------:R-:W-:Y:S05]  /*0300*/  BRA `(.L_x_54774) ;  /* 0x00000c8000007947 */ /* 0x000fea0003800000 */
.L_x_54770:
        /* <DEDUP_REMOVED lines=9> */
.L_x_54778:
[----:B------:R-:W2:Y:S02]  /*03a0*/  LDG.E.U16 R2, [R2.64] ;  /* 0x0000002402027981 */ /* 0x000ea4000c1e1500 */
[----:B--2---:R-:W-:-:S06]  /*03b0*/  HADD2.F32 R22, -RZ, R2.H0_H0 ;  /* 0x20000002ff167230 */ /* 0x004fcc0000004100 */
[----:B------:R-:W0:Y:S01]  /*03c0*/  F2I.S64.TRUNC R22, R22 ;  /* 0x0000001600167311 */ /* 0x000e22000020d900 */
[----:B------:R-:W-:Y:S05]  /*03d0*/  BRA `(.L_x_54774) ;  /* 0x00000bb000007947 */ /* 0x000fea0003800000 */
.L_x_54777:
        /* <DEDUP_REMOVED lines=9> */
.L_x_54780:
[----:B------:R-:W2:Y:S02]  /*0470*/  LDG.E.U16 R2, [R2.64] ;  /* 0x0000002402027981 */ /* 0x000ea4000c1e1500 */
[----:B--2---:R-:W-:-:S06]  /*0480*/  HADD2.F32 R22, -RZ, R2.H0_H0 ;  /* 0x20000002ff167230 */ /* 0x004fcc0000004100 */
[----:B------:R-:W0:Y:S01]  /*0490*/  F2I.S64.TRUNC R22, R22 ;  /* 0x0000001600167311 */ /* 0x000e22000020d900 */
[----:B------:R-:W-:Y:S05]  /*04a0*/  BRA `(.L_x_54774) ;  /* 0x00000ae000007947 */ /* 0x000fea0003800000 */
.L_x_54779:
[----:B------:R-:W2:Y:S02]  /*04b0*/  LDG.E.64 R2, [R2.64] ;  /* 0x0000002402027981 */ /* 0x000ea4000c1e1b00 */
[----:B--2---:R0:W1:Y:S01]  /*04c0*/  F2I.S64.F64.TRUNC R22, R2 ;  /* 0x0000000200167311 */ /* 0x004062000030d900 */
[----:B------:R-:W-:Y:S05]  /*04d0*/  BRA `(.L_x_54774) ;  /* 0x00000ab000007947 */ /* 0x000fea0003800000 */
.L_x_54769:
        /* <DEDUP_REMOVED lines=13> */
.L_x_54783:
[----:B------:R-:W2:Y:S02]  /*05b0*/  LDG.E.64 R2, [R2.64] ;  /* 0x0000002402027981 */ /* 0x000ea4000c1e1b00 */
[----:B--2---:R0:W1:Y:S01]  /*05c0*/  F2I.S64.F64.TRUNC R22, R2 ;  /* 0x0000000200167311 */ /* 0x004062000030d900 */
[----:B------:R-:W-:Y:S05]  /*05d0*/  BRA `(.L_x_54774) ;  /* 0x000009b000007947 */ /* 0x000fea0003800000 */
.L_x_54782:
        /* <DEDUP_REMOVED lines=27> */
.L_x_54785:
        /* <DEDUP_REMOVED lines=15> */
.L_x_54784:
[----:B------:R-:W2:Y:S02]  /*0880*/  LDG.E.U16 R22, [R2.64] ;  /* 0x0000002402167981 */ /* 0x000ea4000c1e1500 */
[----:B--2---:R-:W-:-:S06]  /*0890*/  PRMT R22, RZ, 0x5410, R22 ;  /* 0x00005410ff167816 */ /* 0x004fcc0000000016 */
[----:B------:R-:W0:Y:S01]  /*08a0*/  F2I.S64.TRUNC R22, R22 ;  /* 0x0000001600167311 */ /* 0x000e22000020d900 */
[----:B------:R-:W-:Y:S05]  /*08b0*/  BRA `(.L_x_54774) ;  /* 0x000006d000007947 */ /* 0x000fea0003800000 */
.L_x_54781:
        /* <DEDUP_REMOVED lines=11> */
.L_x_54788:
        /* <DEDUP_REMOVED lines=21> */
.L_x_54792:
[----:B------:R-:W-:Y:S05]  /*0ac0*/  BSYNC B1 ;  /* 0x0000000000017941 */ /* 0x000fea0003800000 */
.L_x_54791:
[----:B------:R-:W-:Y:S01]  /*0ad0*/  IMAD.SHL.U32 R2, R2, 0x100000, RZ ;  /* 0x0010000002027824 */ /* 0x000fe200078e00ff */
[----:B------:R-:W-:-:S04]  /*0ae0*/  LEA R3, R0, 0x3b800000, 0x17 ;  /* 0x3b80000000037811 */ /* 0x000fc800078eb8ff */
[----:B------:R-:W-:Y:S02]  /*0af0*/  LOP3.LUT R22, R3, R2, R22, 0xfe, !PT ;  /* 0x0000000203167212 */ /* 0x000fe400078efe16 */
.L_x_54790:
[----:B------:R-:W-:Y:S05]  /*0b00*/  BSYNC B0 ;  /* 0x0000000000007941 */ /* 0x000fea0003800000 */
.L_x_54789:
[----:B------:R-:W0:Y:S01]  /*0b10*/  F2I.S64.TRUNC R22, R22 ;  /* 0x0000001600167311 */ /* 0x000e22000020d900 */
[----:B------:R-:W-:Y:S05]  /*0b20*/  BRA `(.L_x_54774) ;  /* 0x0000046000007947 */ /* 0x000fea0003800000 */
.L_x_54787:
        /* <DEDUP_REMOVED lines=21> */
.L_x_54796:
[----:B------:R-:W-:Y:S05]  /*0c80*/  BSYNC B1 ;  /* 0x0000000000017941 */ /* 0x000fea0003800000 */
.L_x_54795:
[----:B------:R-:W-:Y:S01]  /*0c90*/  IMAD.SHL.U32 R2, R2, 0x200000, RZ ;  /* 0x0020000002027824 */ /* 0x000fe200078e00ff */
[----:B------:R-:W-:-:S04]  /*0ca0*/  LEA R3, R0, 0x37800000, 0x17 ;  /* 0x3780000000037811 */ /* 0x000fc800078eb8ff */
[----:B------:R-:W-:Y:S02]  /*0cb0*/  LOP3.LUT R22, R3, R2, R22, 0xfe, !PT ;  /* 0x0000000203167212 */ /* 0x000fe400078efe16 */
.L_x_54794:
[----:B------:R-:W-:Y:S05]  /*0cc0*/  BSYNC B0 ;  /* 0x0000000000007941 */ /* 0x000fea0003800000 */
.L_x_54793:
[----:B------:R-:W0:Y:S01]  /*0cd0*/  F2I.S64.TRUNC R22, R22 ;  /* 0x0000001600167311 */ /* 0x000e22000020d900 */
[----:B------:R-:W-:Y:S05]  /*0ce0*/  BRA `(.L_x_54774) ;  /* 0x000002a000007947 */ /* 0x000fea0003800000 */
.L_x_54786:
        /* <DEDUP_REMOVED lines=14> */
.L_x_54800:
[----:B------:R-:W-:Y:S05]  /*0dd0*/  BSYNC B0 ;  /* 0x0000000000007941 */ /* 0x000fea0003800000 */
.L_x_54799:
[----:B------:R-:W0:Y:S01]  /*0de0*/  F2I.S64.TRUNC R22, R22 ;  /* 0x0000001600167311 */ /* 0x000e22000020d900 */
[----:B------:R-:W-:Y:S05]  /*0df0*/  BRA `(.L_x_54774) ;  /* 0x0000019000007947 */ /* 0x000fea0003800000 */
.L_x_54773:
        /* <DEDUP_REMOVED lines=21> */
.L_x_54798:
[----:B------:R0:W5:Y:S01]  /*0f50*/  LDG.E.64 R22, [R2.64] ;  /* 0x0000002402167981 */ /* 0x000162000c1e1b00 */
[----:B------:R-:W-:Y:S05]  /*0f60*/  BRA `(.L_x_54774) ;  /* 0x0000002000007947 */ /* 0x000fea0003800000 */
.L_x_54797:
[----:B------:R0:W5:Y:S01]  /*0f70*/  LDG.E R22, [R2.64] ;  /* 0x0000002402167981 */ /* 0x000162000c1e1900 */
[----:B------:R-:W-:-:S03]  /*0f80*/  IMAD.MOV.U32 R23, RZ, RZ, RZ ;  /* 0x000000ffff177224 */ /* 0x000fc600078e00ff */
.L_x_54774:
[----:B------:R-:W2:Y:S02]  /*0f90*/  S2R R28, SR_TID.X ;  /* 0x00000000001c7919 */ /* 0x000ea40000002100 */
[----:B--2---:R-:W-:Y:S02]  /*0fa0*/  IADD3 R28, R28, 0x80, RZ ;  /* 0x000000801c1c7810 */ /* 0x004fe40007ffe0ff */
.L_x_54768:
[----:B-1----:R-:W-:Y:S05]  /*0fb0*/  BSYNC B6 ;  /* 0x0000000000067941 */ /* 0x002fea0003800000 */
.L_x_54767:
        /* <DEDUP_REMOVED lines=22> */
.L_x_54806:
[----:B------:R0:W5:Y:S01]  /*1120*/  LDG.E.U8 R24, [R2.64] ;  /* 0x0000002402187981 */ /* 0x000162000c1e1100 */
[----:B------:R-:W-:Y:S01]  /*1130*/  IMAD.MOV.U32 R25, RZ, RZ, RZ ;  /* 0x000000ffff197224 */ /* 0x000fe200078e00ff */
[----:B------:R-:W-:Y:S05]  /*1140*/  BRA `(.L_x_54808) ;  /* 0x00000d5000007947 */ /* 0x000fea0003800000 */
.L_x_54805:
        /* <DEDUP_REMOVED lines=8> */
.L_x_54810:
[----:B------:R-:W2:Y:S02]  /*11d0*/  LDG.E R24, [R2.64] ;  /* 0x0000002402187981 */ /* 0x000ea4000c1e1900 */
[----:B--2---:R-:W-:Y:S01]  /*11e0*/  SHF.R.S32.HI R25, RZ, 0x1f, R24 ;  /* 0x0000001fff197819 */ /* 0x004fe20000011418 */
[----:B------:R-:W-:Y:S05]  /*11f0*/  BRA `(.L_x_54808) ;  /* 0x00000ca000007947 */ /* 0x000fea0003800000 */
.L_x_54809:
[----:B------:R-:W2:Y:S02]  /*1200*/  LDG.E.S16 R24, [R2.64] ;  /* 0x0000002402187981 */ /* 0x000ea4000c1e1700 */
[----:B--2---:R-:W-:Y:S01]  /*1210*/  SHF.R.S32.HI R25, RZ, 0x1f, R24 ;  /* 0x0000001fff197819 */ /* 0x004fe20000011418 */
[----:B------:R-:W-:Y:S05]  /*1220*/  BRA `(.L_x_54808) ;  /* 0x00000c7000007947 */ /* 0x000fea0003800000 */
.L_x_54804:
        /* <DEDUP_REMOVED lines=9> */
.L_x_54812:
[----:B------:R-:W2:Y:S02]  /*12c0*/  LDG.E.U16 R2, [R2.64] ;  /* 0x0000002402027981 */ /* 0x000ea4000c1e1500 */
[----:B--2---:R-:W-:-:S06]  /*12d0*/  HADD2.F32 R24, -RZ, R2.H0_H0 ;  /* 0x20000002ff187230 */ /* 0x004fcc0000004100 */
[----:B------:R-:W0:Y:S01]  /*12e0*/  F2I.S64.TRUNC R24, R24 ;  /* 0x0000001800187311 */ /* 0x000e22000020d900 */
[----:B------:R-:W-:Y:S05]  /*12f0*/  BRA `(.L_x_54808) ;  /* 0x00000ba000007947 */ /* 0x000fea0003800000 */
.L_x_54811:
        /* <DEDUP_REMOVED lines=9> */
.L_x_54814:
[----:B------:R-:W2:Y:S02]  /*1390*/  LDG.E.U16 R2, [R2.64] ;  /* 0x0000002402027981 */ /* 0x000ea4000c1e1500 */
[----:B--2---:R-:W-:-:S06]  /*13a0*/  HADD2.F32 R24, -RZ, R2.H0_H0 ;  /* 0x20000002ff187230 */ /* 0x004fcc0000004100 */
[----:B------:R-:W0:Y:S01]  /*13b0*/  F2I.S64.TRUNC R24, R24 ;  /* 0x0000001800187311 */ /* 0x000e22000020d900 */
[----:B------:R-:W-:Y:S05]  /*13c0*/  BRA `(.L_x_54808) ;  /* 0x00000ad000007947 */ /* 0x000fea0003800000 */
.L_x_54813:
[----:B------:R-:W2:Y:S02]  /*13d0*/  LDG.E.64 R2, [R2.64] ;  /* 0x0000002402027981 */ /* 0x000ea4000c1e1b00 */
[----:B--2---:R0:W1:Y:S01]  /*13e0*/  F2I.S64.F64.TRUNC R24, R2 ;  /* 0x0000000200187311 */ /* 0x004062000030d900 */
[----:B------:R-:W-:Y:S05]  /*13f0*/  BRA `(.L_x_54808) ;  /* 0x00000aa000007947 */ /* 0x000fea0003800000 */
.L_x_54803:
        /* <DEDUP_REMOVED lines=13> */
.L_x_54817:
[----:B------:R-:W2:Y:S02]  /*14d0*/  LDG.E.64 R2, [R2.64] ;  /* 0x0000002402027981 */ /* 0x000ea4000c1e1b00 */
[----:B--2---:R0:W1:Y:S01]  /*14e0*/  F2I.S64.F64.TRUNC R24, R2 ;  /* 0x0000000200187311 */ /* 0x004062000030d900 */
[----:B------:R-:W-:Y:S05]  /*14f0*/  BRA `(.L_x_54808) ;  /* 0x000009a000007947 */ /* 0x000fea0003800000 */
.L_x_54816:
        /* <DEDUP_REMOVED lines=27> */
.L_x_54819:
        /* <DEDUP_REMOVED lines=14> */
.L_x_54818:
[----:B------:R-:W2:Y:S02]  /*1790*/  LDG.E.U16 R24, [R2.64] ;  /* 0x0000002402187981 */ /* 0x000ea4000c1e1500 */
[----:B--2---:R-:W-:-:S06]  /*17a0*/  PRMT R24, RZ, 0x5410, R24 ;  /* 0x00005410ff187816 */ /* 0x004fcc0000000018 */
[----:B------:R-:W0:Y:S01]  /*17b0*/  F2I.S64.TRUNC R24, R24 ;  /* 0x0000001800187311 */ /* 0x000e22000020d900 */
[----:B------:R-:W-:Y:S05]  /*17c0*/  BRA `(.L_x_54808) ;  /* 0x000006d000007947 */ /* 0x000fea0003800000 */
.L_x_54815:
        /* <DEDUP_REMOVED lines=11> */
.L_x_54822:
        /* <DEDUP_REMOVED lines=21> */
.L_x_54826:
[----:B------:R-:W-:Y:S05]  /*19d0*/  BSYNC B1 ;  /* 0x0000000000017941 */ /* 0x000fea0003800000 */
.L_x_54825:
[----:B------:R-:W-:Y:S01]  /*19e0*/  IMAD.SHL.U32 R2, R2, 0x100000, RZ ;  /* 0x0010000002027824 */ /* 0x000fe200078e00ff */
[----:B------:R-:W-:-:S04]  /*19f0*/  LEA R3, R0, 0x3b800000, 0x17 ;  /* 0x3b80000000037811 */ /* 0x000fc800078eb8ff */
[----:B------:R-:W-:Y:S02]  /*1a00*/  LOP3.LUT R24, R3, R2, R24, 0xfe, !PT ;  /* 0x0000000203187212 */ /* 0x000fe400078efe18 */
.L_x_54824:
[----:B------:R-:W-:Y:S05]  /*1a10*/  BSYNC B0 ;  /* 0x0000000000007941 */ /* 0x000fea0003800000 */
.L_x_54823:
[----:B------:R-:W0:Y:S01]  /*1a20*/  F2I.S64.TRUNC R24, R24 ;  /* 0x0000001800187311 */ /* 0x000e22000020d900 */
[----:B------:R-:W-:Y:S05]  /*1a30*/  BRA `(.L_x_54808) ;  /* 0x0000046000007947 */ /* 0x000fea0003800000 */
.L_x_54821:
        /* <DEDUP_REMOVED lines=21> */
.L_x_54830:
[----:B------:R-:W-:Y:S05]  /*1b90*/  BSYNC B1 ;  /* 0x0000000000017941 */ /* 0x000fea0003800000 */
.L_x_54829:
[----:B------:R-:W-:Y:S01]  /*1ba0*/  IMAD.SHL.U32 R2, R2, 0x200000, RZ ;  /* 0x0020000002027824 */ /* 0x000fe200078e00ff */
[----:B------:R-:W-:-:S04]  /*1bb0*/  LEA R3, R0, 0x37800000, 0x17 ;  /* 0x3780000000037811 */ /* 0x000fc800078eb8ff */
[----:B------:R-:W-:Y:S02]  /*1bc0*/  LOP3.LUT R24, R3, R2, R24, 0xfe, !PT ;  /* 0x0000000203187212 */ /* 0x000fe400078efe18 */
.L_x_54828:
[----:B------:R-:W-:Y:S05]  /*1bd0*/  BSYNC B0 ;  /* 0x0000000000007941 */ /* 0x000fea0003800000 */
.L_x_54827:
[----:B------:R-:W0:Y:S01]  /*1be0*/  F2I.S64.TRUNC R24, R24 ;  /* 0x0000001800187311 */ /* 0x000e22000020d900 */
[----:B------:R-:W-:Y:S05]  /*1bf0*/  BRA `(.L_x_54808) ;  /* 0x000002a000007947 */ /* 0x000fea0003800000 */
.L_x_54820:
        /* <DEDUP_REMOVED lines=14> */
.L_x_54834:
[----:B------:R-:W-:Y:S05]  /*1ce0*/  BSYNC B0 ;  /* 0x0000000000007941 */ /* 0x000fea0003800000 */
.L_x_54833:
[----:B------:R-:W0:Y:S01]  /*1cf0*/  F2I.S64.TRUNC R24, R24 ;  /* 0x0000001800187311 */ /* 0x000e22000020d900 */
[----:B------:R-:W-:Y:S05]  /*1d00*/  BRA `(.L_x_54808) ;  /* 0x0000019000007947 */ /* 0x000fea0003800000 */
.L_x_54807:
        /* <DEDUP_REMOVED lines=21> */
.L_x_54832:
[----:B------:R0:W5:Y:S01]  /*1e60*/  LDG.E.64 R24, [R2.64] ;  /* 0x0000002402187981 */ /* 0x000162000c1e1b00 */
[----:B------:R-:W-:Y:S05]  /*1e70*/  BRA `(.L_x_54808) ;  /* 0x0000002000007947 */ /* 0x000fea0003800000 */
.L_x_54831:
[----:B------:R0:W5:Y:S01]  /*1e80*/  LDG.E R24, [R2.64] ;  /* 0x0000002402187981 */ /* 0x000162000c1e1900 */
[----:B------:R-:W-:-:S03]  /*1e90*/  IMAD.MOV.U32 R25, RZ, RZ, RZ ;  /* 0x000000ffff197224 */ /* 0x000fc600078e00ff */
.L_x_54808:
[----:B------:R-:W-:-:S04]  /*1ea0*/  IADD3 R28, R28, 0x80, RZ ;  /* 0x000000801c1c7810 */ /* 0x000fc80007ffe0ff */
.L_x_54802:
[----:B------:R-:W-:Y:S05]  /*1eb0*/  BSYNC B6 ;  /* 0x0000000000067941 */ /* 0x000fea0003800000 */
.L_x_54801:
[----:B------:R-:W-:Y:S01]  /*1ec0*/  ISETP.GE.AND P0, PT, R28, R29, PT ;  /* 0x0000001d1c00720c */ /* 0x000fe20003f06270 */
[----:B------:R-:W-:Y:S01]  /*1ed0*/  BSSY B6, `(.L_x_54835) ;  /* 0x00000f2000067945 */ /* 0x000fe20003800000 */
[----:B------:R-:W-:Y:S01]  /*1ee0*/  CS2R R16, SRZ ;  /* 0x0000000000107805 */ /* 0x000fe2000001ff00 */
[----:B------:R-:W-:-:S10]  /*1ef0*/  CS2R R18, SRZ ;  /* 0x0000000000127805 */ /* 0x000fd4000001ff00 */
[----:B------:R-:W-:Y:S05]  /*1f00*/  @P0 BRA `(.L_x_54836) ;  /* 0x00000ee000000947 */ /* 0x000fea0003800000 */
[----:B------:R-:W2:Y:S01]  /*1f10*/  S2R R0, SR_CTAID.X ;  /* 0x0000000000007919 */ /* 0x000ea20000002500 */
[----:B0-----:R-:W0:Y:S01]  /*1f20*/  LDC.U8 R4, c[0x0][0x18c] ;  /* 0x00006300ff047b82 */ /* 0x001e220000000000 */
[----:B--2---:R-:W-:Y:S01]  /*1f30*/  IMAD R0, R0, 0x200, R28 ;  /* 0x0000020000007824 */ /* 0x004fe200078e021c */
        /* <DEDUP_REMOVED lines=18> */
.L_x_54840:
[----:B------:R0:W5:Y:S01]  /*2060*/  LDG.E.U8 R18, [R2.64] ;  /* 0x0000002402127981 */ /* 0x000162000c1e1100 */
[----:B------:R-:W-:Y:S01]  /*2070*/  IMAD.MOV.U32 R19, RZ, RZ, RZ ;  /* 0x000000ffff137224 */ /* 0x000fe200078e00ff */
[----:B------:R-:W-:Y:S05]  /*2080*/  BRA `(.L_x_54842) ;  /* 0x00000d5000007947 */ /* 0x000fea0003800000 */
.L_x_54839:
        /* <DEDUP_REMOVED lines=8> */
.L_x_54844:
[----:B------:R-:W2:Y:S02]  /*2110*/  LDG.E R18, [R2.64] ;  /* 0x0000002402127981 */ /* 0x000ea4000c1e1900 */
[----:B--2---:R-:W-:Y:S01]  /*2120*/  SHF.R.S32.HI R19, RZ, 0x1f, R18 ;  /* 0x0000001fff137819 */ /* 0x004fe20000011412 */
[----:B------:R-:W-:Y:S05]  /*2130*/  BRA `(.L_x_54842) ;  /* 0x00000ca000007947 */ /* 0x000fea0003800000 */
.L_x_54843:
[----:B------:R-:W2:Y:S02]  /*2140*/  LDG.E.S16 R18, [R2.64] ;  /* 0x0000002402127981 */ /* 0x000ea4000c1e1700 */
[----:B--2---:R-:W-:Y:S01]  /*2150*/  SHF.R.S32.HI R19, RZ, 0x1f, R18 ;  /* 0x0000001fff137819 */ /* 0x004fe20000011412 */
[----:B------:R-:W-:Y:S05]  /*2160*/  BRA `(.L_x_54842) ;  /* 0x00000c7000007947 */ /* 0x000fea0003800000 */
.L_x_54838:
        /* <DEDUP_REMOVED lines=9> */
.L_x_54846:
[----:B------:R-:W2:Y:S02]  /*2200*/  LDG.E.U16 R2, [R2.64] ;  /* 0x0000002402027981 */ /* 0x000ea4000c1e1500 */
[----:B--2---:R-:W-:-:S06]  /*2210*/  HADD2.F32 R18, -RZ, R2.H0_H0 ;  /* 0x20000002ff127230 */ /* 0x004fcc0000004100 */
[----:B------:R-:W0:Y:S01]  /*2220*/  F2I.S64.TRUNC R18, R18 ;  /* 0x0000001200127311 */ /* 0x000e22000020d900 */
[----:B------:R-:W-:Y:S05]  /*2230*/  BRA `(.L_x_54842) ;  /* 0x00000ba000007947 */ /* 0x000fea0003800000 */
.L_x_54845:
        /* <DEDUP_REMOVED lines=9> */
.L_x_54848:
[----:B------:R-:W2:Y:S02]  /*22d0*/  LDG.E.U16 R2, [R2.64] ;  /* 0x0000002402027981 */ /* 0x000ea4000c1e1500 */
[----:B--2---:R-:W-:-:S06]  /*22e0*/  HADD2.F32 R18, -RZ, R2.H0_H0 ;  /* 0x20000002ff127230 */ /* 0x004fcc0000004100 */
[----:B------:R-:W0:Y:S01]  /*22f0*/  F2I.S64.TRUNC R18, R18 ;  /* 0x0000001200127311 */ /* 0x000e22000020d900 */
[----:B------:R-:W-:Y:S05]  /*2300*/  BRA `(.L_x_54842) ;  /* 0x00000ad000007947 */ /* 0x000fea0003800000 */
.L_x_54847:
[----:B------:R-:W2:Y:S02]  /*2310*/  LDG.E.64 R2, [R2.64] ;  /* 0x0000002402027981 */ /* 0x000ea4000c1e1b00 */
[----:B--2---:R0:W2:Y:S01]  /*2320*/  F2I.S64.F64.TRUNC R18, R2 ;  /* 0x0000000200127311 */ /* 0x0040a2000030d900 */
[----:B------:R-:W-:Y:S05]  /*2330*/  BRA `(.L_x_54842) ;  /* 0x00000aa000007947 */ /* 0x000fea0003800000 */
.L_x_54837:
        /* <DEDUP_REMOVED lines=13> */
.L_x_54851:
[----:B------:R-:W2:Y:S02]  /*2410*/  LDG.E.64 R2, [R2.64] ;  /* 0x0000002402027981 */ /* 0x000ea4000c1e1b00 */
[----:B--2---:R0:W2:Y:S01]  /*2420*/  F2I.S64.F64.TRUNC R18, R2 ;  /* 0x0000000200127311 */ /* 0x0040a2000030d900 */
[----:B------:R-:W-:Y:S05]  /*2430*/  BRA `(.L_x_54842) ;  /* 0x000009a000007947 */ /* 0x000fea0003800000 */
.L_x_54850:
        /* <DEDUP_REMOVED lines=27> */
.L_x_54853:
        /* <DEDUP_REMOVED lines=14> */
.L_x_54852:
[----:B------:R-:W2:Y:S02]  /*26d0*/  LDG.E.U16 R18, [R2.64] ;  /* 0x0000002402127981 */ /* 0x000ea4000c1e1500 */
[----:B--2---:R-:W-:-:S06]  /*26e0*/  PRMT R18, RZ, 0x5410, R18 ;  /* 0x00005410ff127816 */ /* 0x004fcc0000000012 */
[----:B------:R-:W0:Y:S01]  /*26f0*/  F2I.S64.TRUNC R18, R18 ;  /* 0x0000001200127311 */ /* 0x000e22000020d900 */
[----:B------:R-:W-:Y:S05]  /*2700*/  BRA `(.L_x_54842) ;  /* 0x000006d000007947 */ /* 0x000fea0003800000 */
.L_x_54849:
        /* <DEDUP_REMOVED lines=11> */
.L_x_54856:
        /* <DEDUP_REMOVED lines=21> */
.L_x_54860:
[----:B------:R-:W-:Y:S05]  /*2910*/  BSYNC B1 ;  /* 0x0000000000017941 */ /* 0x000fea0003800000 */
.L_x_54859:
[----:B------:R-:W-:Y:S01]  /*2920*/  IMAD.SHL.U32 R2, R2, 0x100000, RZ ;  /* 0x0010000002027824 */ /* 0x000fe200078e00ff */
[----:B------:R-:W-:-:S04]  /*2930*/  LEA R3, R0, 0x3b800000, 0x17 ;  /* 0x3b80000000037811 */ /* 0x000fc800078eb8ff */
[----:B------:R-:W-:Y:S02]  /*2940*/  LOP3.LUT R18, R3, R2, R18, 0xfe, !PT ;  /* 0x0000000203127212 */ /* 0x000fe400078efe12 */
.L_x_54858:
[----:B------:R-:W-:Y:S05]  /*2950*/  BSYNC B0 ;  /* 0x0000000000007941 */ /* 0x000fea0003800000 */
.L_x_54857:
[----:B------:R-:W0:Y:S01]  /*2960*/  F2I.S64.TRUNC R18, R18 ;  /* 0x0000001200127311 */ /* 0x000e22000020d900 */
[----:B------:R-:W-:Y:S05]  /*2970*/  BRA `(.L_x_54842) ;  /* 0x0000046000007947 */ /* 0x000fea0003800000 */
.L_x_54855:
        /* <DEDUP_REMOVED lines=21> */
.L_x_54864:
[----:B------:R-:W-:Y:S05]  /*2ad0*/  BSYNC B1 ;  /* 0x0000000000017941 */ /* 0x000fea0003800000 */
.L_x_54863:
[----:B------:R-:W-:Y:S01]  /*2ae0*/  IMAD.SHL.U32 R2, R2, 0x200000, RZ ;  /* 0x0020000002027824 */ /* 0x000fe200078e00ff */
[----:B------:R-:W-:-:S04]  /*2af0*/  LEA R3, R0, 0x37800000, 0x17 ;  /* 0x3780000000037811 */ /* 0x000fc800078eb8ff */
[----:B------:R-:W-:Y:S02]  /*2b00*/  LOP3.LUT R18, R3, R2, R18, 0xfe, !PT ;  /* 0x0000000203127212 */ /* 0x000fe400078efe12 */
.L_x_54862:
[----:B------:R-:W-:Y:S05]  /*2b10*/  BSYNC B0 ;  /* 0x0000000000007941 */ /* 0x000fea0003800000 */
.L_x_54861:
[----:B------:R-:W0:Y:S01]  /*2b20*/  F2I.S64.TRUNC R18, R18 ;  /* 0x0000001200127311 */ /* 0x000e22000020d900 */
[----:B------:R-:W-:Y:S05]  /*2b30*/  BRA `(.L_x_54842) ;  /* 0x000002a000007947 */ /* 0x000fea0003800000 */
.L_x_54854:
        /* <DEDUP_REMOVED lines=14> */
.L_x_54868:
[----:B------:R-:W-:Y:S05]  /*2c20*/  BSYNC B0 ;  /* 0x0000000000007941 */ /* 0x000fea0003800000 */
.L_x_54867:
[----:B------:R-:W0:Y:S01]  /*2c30*/  F2I.S64.TRUNC R18, R18 ;  /* 0x0000001200127311 */ /* 0x000e22000020d900 */
[----:B------:R-:W-:Y:S05]  /*2c40*/  BRA `(.L_x_54842) ;  /* 0x0000019000007947 */ /* 0x000fea0003800000 */
.L_x_54841:
        /* <DEDUP_REMOVED lines=21> */
.L_x_54866:
[----:B------:R0:W5:Y:S01]  /*2da0*/  LDG.E.64 R18, [R2.64] ;  /* 0x0000002402127981 */ /* 0x000162000c1e1b00 */
[----:B------:R-:W-:Y:S05]  /*2db0*/  BRA `(.L_x_54842) ;  /* 0x0000002000007947 */ /* 0x000fea0003800000 */
.L_x_54865:
[----:B------:R0:W5:Y:S01]  /*2dc0*/  LDG.E R18, [R2.64] ;  /* 0x0000002402127981 */ /* 0x000162000c1e1900 */
[----:B------:R-:W-:-:S03]  /*2dd0*/  IMAD.MOV.U32 R19, RZ, RZ, RZ ;  /* 0x000000ffff137224 */ /* 0x000fc600078e00ff */
.L_x_54842:
[----:B------:R-:W-:-:S04]  /*2de0*/  IADD3 R28, R28, 0x80, RZ ;  /* 0x000000801c1c7810 */ /* 0x000fc80007ffe0ff */
.L_x_54836:
[----:B------:R-:W-:Y:S05]  /*2df0*/  BSYNC B6 ;  /* 0x0000000000067941 */ /* 0x000fea0003800000 */
.L_x_54835:
[----:B------:R-:W-:Y:S01]  /*2e00*/  ISETP.GE.AND P0, PT, R28, R29, PT ;  /* 0x0000001d1c00720c */ /* 0x000fe20003f06270 */
[----:B------:R-:W-:-:S12]  /*2e10*/  BSSY B6, `(.L_x_54869) ;  /* 0x00000ed000067945 */ /* 0x000fd80003800000 */
[----:B------:R-:W-:Y:S05]  /*2e20*/  @P0 BRA `(.L_x_54870) ;  /* 0x00000eb000000947 */ /* 0x000fea0003800000 */
[----:B------:R-:W3:Y:S01]  /*2e30*/  S2R R0, SR_CTAID.X ;  /* 0x0000000000007919 */ /* 0x000ee20000002500 */
[----:B0-----:R-:W0:Y:S01]  /*2e40*/  LDC.U8 R4, c[0x0][0x18c] ;  /* 0x00006300ff047b82 */ /* 0x001e220000000000 */
[----:B---3--:R-:W-:Y:S01]  /*2e50*/  IMAD R28, R0, 0x200, R28 ;  /* 0x00000200001c7824 */ /* 0x008fe200078e021c */
[----:B0-----:R-:W-:-:S03]  /*2e60*/  PRMT R0, R4, 0x9910, RZ ;  /* 0x0000991004007816 */ /* 0x001fc600000000ff */
        /* <DEDUP_REMOVED lines=16> */
.L_x_54874:
[----:B------:R0:W5:Y:S01]  /*2f70*/  LDG.E.U8 R16, [R2.64] ;  /* 0x0000002402107981 */ /* 0x000162000c1e1100 */
[----:B------:R-:W-:Y:S01]  /*2f80*/  IMAD.MOV.U32 R17, RZ, RZ, RZ ;  /* 0x000000ffff117224 */ /* 0x000fe200078e00ff */
[----:B------:R-:W-:Y:S05]  /*2f90*/  BRA `(.L_x_54870) ;  /* 0x00000d4000007947 */ /* 0x000fea0003800000 */
.L_x_54873:
        /* <DEDUP_REMOVED lines=8> */
.L_x_54877:
[----:B------:R-:W3:Y:S02]  /*3020*/  LDG.E R16, [R2.64] ;  /* 0x0000002402107981 */ /* 0x000ee4000c1e1900 */
[----:B---3--:R-:W-:Y:S01]  /*3030*/  SHF.R.S32.HI R17, RZ, 0x1f, R16 ;  /* 0x0000001fff117819 */ /* 0x008fe20000011410 */
[----:B------:R-:W-:Y:S05]  /*3040*/  BRA `(.L_x_54870) ;  /* 0x00000c9000007947 */ /* 0x000fea0003800000 */
.L_x_54876:
[----:B------:R-:W3:Y:S02]  /*3050*/  LDG.E.S16 R16, [R2.64] ;  /* 0x0000002402107981 */ /* 0x000ee4000c1e1700 */
[----:B---3--:R-:W-:Y:S01]  /*3060*/  SHF.R.S32.HI R17, RZ, 0x1f, R16 ;  /* 0x0000001fff117819 */ /* 0x008fe20000011410 */
[----:B------:R-:W-:Y:S05]  /*3070*/  BRA `(.L_x_54870) ;  /* 0x00000c6000007947 */ /* 0x000fea0003800000 */
.L_x_54872:
        /* <DEDUP_REMOVED lines=9> */
.L_x_54879:
[----:B------:R-:W3:Y:S02]  /*3110*/  LDG.E.U16 R2, [R2.64] ;  /* 0x0000002402027981 */ /* 0x000ee4000c1e1500 */
[----:B---3--:R-:W-:-:S06]  /*3120*/  HADD2.F32 R16, -RZ, R2.H0_H0 ;  /* 0x20000002ff107230 */ /* 0x008fcc0000004100 */
[----:B------:R-:W0:Y:S01]  /*3130*/  F2I.S64.TRUNC R16, R16 ;  /* 0x0000001000107311 */ /* 0x000e22000020d900 */
[----:B------:R-:W-:Y:S05]  /*3140*/  BRA `(.L_x_54870) ;  /* 0x00000b9000007947 */ /* 0x000fea0003800000 */
.L_x_54878:
        /* <DEDUP_REMOVED lines=9> */
.L_x_54881:
[----:B------:R-:W3:Y:S02]  /*31e0*/  LDG.E.U16 R2, [R2.64] ;  /* 0x0000002402027981 */ /* 0x000ee4000c1e1500 */
[----:B---3--:R-:W-:-:S06]  /*31f0*/  HADD2.F32 R16, -RZ, R2.H0_H0 ;  /* 0x20000002ff107230 */ /* 0x008fcc0000004100 */
[----:B------:R-:W0:Y:S01]  /*3200*/  F2I.S64.TRUNC R16, R16 ;  /* 0x0000001000107311 */ /* 0x000e22000020d900 */
[----:B------:R-:W-:Y:S05]  /*3210*/  BRA `(.L_x_54870) ;  /* 0x00000ac000007947 */ /* 0x000fea0003800000 */
.L_x_54880:
[----:B------:R-:W3:Y:S02]  /*3220*/  LDG.E.64 R2, [R2.64] ;  /* 0x0000002402027981 */ /* 0x000ee4000c1e1b00 */
[----:B---3--:R0:W3:Y:S01]  /*3230*/  F2I.S64.F64.TRUNC R16, R2 ;  /* 0x0000000200107311 */ /* 0x0080e2000030d900 */
[----:B------:R-:W-:Y:S05]  /*3240*/  BRA `(.L_x_54870) ;  /* 0x00000a9000007947 */ /* 0x000fea0003800000 */
.L_x_54871:
        /* <DEDUP_REMOVED lines=13> */
.L_x_54884:
[----:B------:R-:W3:Y:S02]  /*3320*/  LDG.E.64 R2, [R2.64] ;  /* 0x0000002402027981 */ /* 0x000ee4000c1e1b00 */
[----:B---3--:R0:W3:Y:S01]  /*3330*/  F2I.S64.F64.TRUNC R16, R2 ;  /* 0x0000000200107311 */ /* 0x0080e2000030d900 */
[----:B------:R-:W-:Y:S05]  /*3340*/  BRA `(.L_x_54870) ;  /* 0x0000099000007947 */ /* 0x000fea0003800000 */
.L_x_54883:
        /* <DEDUP_REMOVED lines=27> */
.L_x_54886:
        /* <DEDUP_REMOVED lines=12> */
[----:B------:R0:W3:Y:S01]  /*35c0*/  F2I.S64.TRUNC R16, R4 ;  /* 0x0000000400107311 */ /* 0x0000e2000020d900 */
[----:B------:R-:W-:Y:S05]  /*35d0*/  BRA `(.L_x_54870) ;  /* 0x0000070000007947 */ /* 0x000fea0003800000 */
.L_x_54885:
[----:B------:R-:W3:Y:S02]  /*35e0*/  LDG.E.U16 R16, [R2.64] ;  /* 0x0000002402107981 */ /* 0x000ee4000c1e1500 */
[----:B---3--:R-:W-:-:S06]  /*35f0*/  PRMT R16, RZ, 0x5410, R16 ;  /* 0x00005410ff107816 */ /* 0x008fcc0000000010 */
[----:B------:R-:W0:Y:S01]  /*3600*/  F2I.S64.TRUNC R16, R16 ;  /* 0x0000001000107311 */ /* 0x000e22000020d900 */
[----:B------:R-:W-:Y:S05]  /*3610*/  BRA `(.L_x_54870) ;  /* 0x000006c000007947 */ /* 0x000fea0003800000 */
.L_x_54882:
        /* <DEDUP_REMOVED lines=11> */
.L_x_54889:
        /* <DEDUP_REMOVED lines=21> */
.L_x_54893:
[----:B------:R-:W-:Y:S05]  /*3820*/  BSYNC B1 ;  /* 0x0000000000017941 */ /* 0x000fea0003800000 */
.L_x_54892:
[----:B------:R-:W-:Y:S01]  /*3830*/  IMAD.SHL.U32 R2, R2, 0x100000, RZ ;  /* 0x0010000002027824 */ /* 0x000fe200078e00ff */
[----:B------:R-:W-:-:S04]  /*3840*/  LEA R3, R0, 0x3b800000, 0x17 ;  /* 0x3b80000000037811 */ /* 0x000fc800078eb8ff */
[----:B------:R-:W-:Y:S02]  /*3850*/  LOP3.LUT R16, R3, R2, R16, 0xfe, !PT ;  /* 0x0000000203107212 */ /* 0x000fe400078efe10 */
.L_x_54891:
[----:B------:R-:W-:Y:S05]  /*3860*/  BSYNC B0 ;  /* 0x0000000000007941 */ /* 0x000fea0003800000 */
.L_x_54890:
[----:B------:R-:W0:Y:S01]  /*3870*/  F2I.S64.TRUNC R16, R16 ;  /* 0x0000001000107311 */ /* 0x000e22000020d900 */
[----:B------:R-:W-:Y:S05]  /*3880*/  BRA `(.L_x_54870) ;  /* 0x0000045000007947 */ /* 0x000fea0003800000 */
.L_x_54888:
        /* <DEDUP_REMOVED lines=21> */
.L_x_54897:
[----:B------:R-:W-:Y:S05]  /*39e0*/  BSYNC B1 ;  /* 0x0000000000017941 */ /* 0x000fea0003800000 */
.L_x_54896:
[----:B------:R-:W-:Y:S01]  /*39f0*/  IMAD.SHL.U32 R2, R2, 0x200000, RZ ;  /* 0x0020000002027824 */ /* 0x000fe200078e00ff */
[----:B------:R-:W-:-:S04]  /*3a00*/  LEA R3, R0, 0x37800000, 0x17 ;  /* 0x3780000000037811 */ /* 0x000fc800078eb8ff */
[----:B------:R-:W-:Y:S02]  /*3a10*/  LOP3.LUT R16, R3, R2, R16, 0xfe, !PT ;  /* 0x0000000203107212 */ /* 0x000fe400078efe10 */
.L_x_54895:
[----:B------:R-:W-:Y:S05]  /*3a20*/  BSYNC B0 ;  /* 0x0000000000007941 */ /* 0x000fea0003800000 */
.L_x_54894:
[----:B------:R-:W0:Y:S01]  /*3a30*/  F2I.S64.TRUNC R16, R16 ;  /* 0x0000001000107311 */ /* 0x000e22000020d900 */
[----:B------:R-:W-:Y:S05]  /*3a40*/  BRA `(.L_x_54870) ;  /* 0x0000029000007947 */ /* 0x000fea0003800000 */
.L_x_54887:
        /* <DEDUP_REMOVED lines=14> */
.L_x_54901:
[----:B------:R-:W-:Y:S05]  /*3b30*/  BSYNC B0 ;  /* 0x0000000000007941 */ /* 0x000fea0003800000 */
.L_x_54900:
[----:B------:R-:W0:Y:S01]  /*3b40*/  F2I.S64.TRUNC R16, R16 ;  /* 0x0000001000107311 */ /* 0x000e22000020d900 */
[----:B------:R-:W-:Y:S05]  /*3b50*/  BRA `(.L_x_54870) ;  /* 0x0000018000007947 */ /* 0x000fea0003800000 */
.L_x_54875:
        /* <DEDUP_REMOVED lines=20> */
.L_x_54899:
[----:B------:R0:W5:Y:S01]  /*3ca0*/  LDG.E.64 R16, [R2.64] ;  /* 0x0000002402107981 */ /* 0x000162000c1e1b00 */
[----:B------:R-:W-:Y:S05]  /*3cb0*/  BRA `(.L_x_54870) ;  /* 0x0000002000007947 */ /* 0x000fea0003800000 */
.L_x_54898:
[----:B------:R0:W5:Y:S01]  /*3cc0*/  LDG.E R16, [R2.64] ;  /* 0x0000002402107981 */ /* 0x000162000c1e1900 */
[----:B------:R-:W-:-:S03]  /*3cd0*/  IMAD.MOV.U32 R17, RZ, RZ, RZ ;  /* 0x000000ffff117224 */ /* 0x000fc600078e00ff */
.L_x_54870:
[----:B------:R-:W-:Y:S05]  /*3ce0*/  BSYNC B6 ;  /* 0x0000000000067941 */ /* 0x000fea0003800000 */
.L_x_54869:
[----:B------:R-:W-:Y:S01]  /*3cf0*/  IMAD.MOV.U32 R0, RZ, RZ, 0x1 ;  /* 0x00000001ff007424 */ /* 0x000fe200078e00ff */
[----:B------:R-:W-:Y:S04]  /*3d00*/  BSSY B1, `(.L_x_54902) ;  /* 0x00001b3000017945 */ /* 0x000fe80003800000 */
[----:B------:R-:W-:-:S04]  /*3d10*/  ISETP.NE.U32.AND P0, PT, R0, c[0x0][0x168], PT ;  /* 0x00005a0000007a0c */ /* 0x000fc80003f05070 */
[----:B------:R-:W-:-:S13]  /*3d20*/  ISETP.NE.AND.EX P0, PT, RZ, c[0x0][0x16c], PT, P0 ;  /* 0x00005b00ff007a0c */ /* 0x000fda0003f05300 */
[----:B------:R-:W-:Y:S05]  /*3d30*/  @!P0 BRA `(.L_x_54903) ;  /* 0x0000194000008947 */ /* 0x000fea0003800000 */
[----:B0-----:R-:W-:Y:S01]  /*3d40*/  IMAD.MOV.U32 R2, RZ, RZ, -0x1 ;  /* 0xffffffffff027424 */ /* 0x001fe200078e00ff */
[----:B------:R-:W-:Y:S04]  /*3d50*/  BSSY B0, `(.L_x_54904) ;  /* 0x0000191000007945 */ /* 0x000fe80003800000 */
[----:B------:R-:W-:-:S04]  /*3d60*/  ISETP.NE.U32.AND P0, PT, R2, c[0x0][0x168], PT ;  /* 0x00005a0002007a0c */ /* 0x000fc80003f05070 */
[----:B------:R-:W-:-:S13]  /*3d70*/  ISETP.NE.AND.EX P0, PT, R2, c[0x0][0x16c], PT, P0 ;  /* 0x00005b0002007a0c */ /* 0x000fda0003f05300 */
[----:B------:R-:W-:Y:S05]  /*3d80*/  @P0 BRA `(.L_x_54905) ;  /* 0x00000f3000000947 */ /* 0x000fea0003800000 */
[----:B------:R-:W0:Y:S01]  /*3d90*/  S2R R28, SR_TID.X ;  /* 0x00000000001c7919 */ /* 0x000e220000002100 */
[----:B------:R-:W-:Y:S01]  /*3da0*/  BSSY B2, `(.L_x_54906) ;  /* 0x000003a000027945 */ /* 0x000fe20003800000 */
[----:B0-----:R-:W-:-:S13]  /*3db0*/  ISETP.GE.AND P0, PT, R28, R29, PT ;  /* 0x0000001d1c00720c */ /* 0x001fda0003f06270 */
[----:B------:R-:W-:Y:S05]  /*3dc0*/  @P0 BRA `(.L_x_54907) ;  /* 0x0000037000000947 */ /* 0x000fea0003800000 */
[----:B-----5:R-:W-:-:S13]  /*3dd0*/  ISETP.GE.AND P0, PT, R23, RZ, PT ;  /* 0x000000ff1700720c */ /* 0x020fda0003f06270 */
[----:B------:R-:W-:Y:S05]  /*3de0*/  @!P0 BRA `(.L_x_54908) ;  /* 0x0000030000008947 */ /* 0x000fea0003800000 */
[----:B------:R-:W-:Y:S01]  /*3df0*/  ISETP.NE.U32.AND P0, PT, R22, RZ, PT ;  /* 0x000000ff1600720c */ /* 0x000fe20003f05070 */
[----:B------:R-:W-:Y:S01]  /*3e00*/  BSSY B3, `(.L_x_54909) ;  /* 0x000002d000037945 */ /* 0x000fe20003800000 */
[----:B------:R-:W-:Y:S02]  /*3e10*/  IMAD.MOV.U32 R4, RZ, RZ, 0x1 ;  /* 0x00000001ff047424 */ /* 0x000fe400078e00ff */
[----:B------:R-:W-:Y:S01]  /*3e20*/  ISETP.NE.AND.EX P0, PT, R23, RZ, PT, P0 ;  /* 0x000000ff1700720c */ /* 0x000fe20003f05300 */
[----:B------:R-:W-:-:S12]  /*3e30*/  IMAD.MOV.U32 R5, RZ, RZ, RZ ;  /* 0x000000ffff057224 */ /* 0x000fd800078e00ff */
[----:B------:R-:W-:Y:S05]  /*3e40*/  @!P0 BRA `(.L_x_54910) ;  /* 0x0000028000008947 */ /* 0x000fea0003800000 */
[----:B------:R-:W-:-:S04]  /*3e50*/  LOP3.LUT R0, R22, 0x1, RZ, 0xc0, !PT ;  /* 0x0000000116007812 */ /* 0x000fc800078ec0ff */
[----:B------:R-:W-:Y:S02]  /*3e60*/  ISETP.NE.U32.AND P0, PT, R0, 0x1, PT ;  /* 0x000000010000780c */ /* 0x000fe40003f05070 */
        /* <DEDUP_REMOVED lines=8> */
[----:B------:R-:W-:-:S03]  /*3ef0*/  SEL R7, RZ, 0xffffffff, P0 ;  /* 0xffffffffff077807 */ /* 0x000fc60000000000 */
[----:B------:R-:W-:Y:S02]  /*3f00*/  IMAD.X R3, RZ, RZ, R23, P2 ;  /* 0x000000ffff037224 */ /* 0x000fe400010e0617 */
[----:B------:R-:W-:-:S06]  /*3f10*/  IMAD.IADD R5, R5, 0x1, R7 ;  /* 0x0000000105057824 */ /* 0x000fcc00078e0207 */
[----:B------:R-:W-:Y:S05]  /*3f20*/  @!P1 BRA `(.L_x_54910) ;  /* 0x000001a000009947 */ /* 0x000fea0003800000 */
[--C-:B------:R-:W-:Y:S01]  /*3f30*/  SHF.R.S64 R0, R0, 0x1, R3.reuse ;  /* 0x0000000100007819 */ /* 0x100fe20000001003 */
[----:B------:R-:W-:Y:S01]  /*3f40*/  IMAD.MOV.U32 R6, RZ, RZ, 0x1 ;  /* 0x00000001ff067424 */ /* 0x000fe200078e00ff */
[----:B------:R-:W-:Y:S01]  /*3f50*/  SHF.R.S32.HI R3, RZ, 0x1, R3 ;  /* 0x00000001ff037819 */ /* 0x000fe20000011403 */
[----:B------:R-:W-:-:S03]  /*3f60*/  IMAD.MOV.U32 R9, RZ, RZ, RZ ;  /* 0x000000ffff097224 */ /* 0x000fc600078e00ff */
.L_x_54911:
[C---:B------:R-:W-:Y:S01]  /*3f70*/  LOP3.LUT R7, R0.reuse, 0x1, RZ, 0xc0, !PT ;  /* 0x0000000100077812 */ /* 0x040fe200078ec0ff */
[----:B------:R-:W-:Y:S01]  /*3f80*/  IMAD R8, R9, R6, RZ ;  /* 0x0000000609087224 */ /* 0x000fe200078e02ff */
[----:B------:R-:W-:Y:S02]  /*3f90*/  IADD3 R10, P2, R0, 0x1, RZ ;  /* 0x00000001000a7810 */ /* 0x000fe40007f5e0ff */
[----:B------:R-:W-:Y:S01]  /*3fa0*/  ISETP.NE.U32.AND P0, PT, R7, 0x1, PT ;  /* 0x000000010700780c */ /* 0x000fe20003f05070 */
[----:B------:R-:W-:Y:S01]  /*3fb0*/  IMAD R13, R6, R9, R8 ;  /* 0x00000009060d7224 */ /* 0x000fe200078e0208 */
[----:B------:R-:W-:Y:S01]  /*3fc0*/  ISETP.GE.U32.AND P1, PT, R10, 0x3, PT ;  /* 0x000000030a00780c */ /* 0x000fe20003f26070 */
[----:B------:R-:W-:Y:S01]  /*3fd0*/  IMAD.X R10, RZ, RZ, R3, P2 ;  /* 0x000000ffff0a7224 */ /* 0x000fe200010e0603 */
[----:B------:R-:W-:-:S02]  /*3fe0*/  ISETP.NE.U32.AND.EX P0, PT, RZ, RZ, PT, P0 ;  /* 0x000000ffff00720c */ /* 0x000fc40003f05100 */
[----:B------:R-:W-:Y:S02]  /*3ff0*/  LEA.HI R0, P2, R3, R0, RZ, 0x1 ;  /* 0x0000000003007211 */ /* 0x000fe400078508ff */
[----:B------:R-:W-:Y:S02]  /*4000*/  SEL R7, R9, RZ, !P0 ;  /* 0x000000ff09077207 */ /* 0x000fe40004000000 */
[----:B------:R-:W-:Y:S01]  /*4010*/  SEL R8, R6, 0x1, !P0 ;  /* 0x0000000106087807 */ /* 0x000fe20004000000 */
[----:B------:R-:W-:Y:S01]  /*4020*/  IMAD.X R3, RZ, RZ, R3, P2 ;  /* 0x000000ffff037224 */ /* 0x000fe200010e0603 */
[----:B------:R-:W-:Y:S01]  /*4030*/  ISETP.GE.U32.AND.EX P0, PT, R10, RZ, PT, P1 ;  /* 0x000000ff0a00720c */ /* 0x000fe20003f06110 */
[----:B------:R-:W-:Y:S02]  /*4040*/  IMAD R9, R7, R4, RZ ;  /* 0x0000000407097224 */ /* 0x000fe400078e02ff */
[----:B------:R-:W-:Y:S01]  /*4050*/  IMAD.WIDE.U32 R6, R6, R6, RZ ;  /* 0x0000000606067225 */ /* 0x000fe200078e00ff */
[----:B------:R-:W-:-:S02]  /*4060*/  SHF.R.S64 R0, R0, 0x1, R3 ;  /* 0x0000000100007819 */ /* 0x000fc40000001003 */
[----:B------:R-:W-:Y:S01]  /*4070*/  SHF.R.S32.HI R3, RZ, 0x1, R3 ;  /* 0x00000001ff037819 */ /* 0x000fe20000011403 */
[----:B------:R-:W-:Y:S02]  /*4080*/  IMAD R11, R5, R8, R9 ;  /* 0x00000008050b7224 */ /* 0x000fe400078e0209 */
[----:B------:R-:W-:-:S04]  /*4090*/  IMAD.WIDE.U32 R4, R8, R4, RZ ;  /* 0x0000000408047225 */ /* 0x000fc800078e00ff */
[----:B------:R-:W-:Y:S02]  /*40a0*/  IMAD.IADD R9, R7, 0x1, R13 ;  /* 0x0000000107097824 */ /* 0x000fe400078e020d */
[----:B------:R-:W-:Y:S01]  /*40b0*/  IMAD.IADD R5, R5, 0x1, R11 ;  /* 0x0000000105057824 */ /* 0x000fe200078e020b */
[----:B------:R-:W-:Y:S05]  /*40c0*/  @P0 BRA `(.L_x_54911) ;  /* 0xfffffea000000947 */ /* 0x000fea000383ffff */
.L_x_54910:
[----:B------:R-:W-:Y:S05]  /*40d0*/  BSYNC B3 ;  /* 0x0000000000037941 */ /* 0x000fea0003800000 */
.L_x_54909:
[----:B------:R-:W-:Y:S05]  /*40e0*/  BRA `(.L_x_54907) ;  /* 0x0000005000007947 */ /* 0x000fea0003800000 */
.L_x_54908:
[----:B------:R-:W-:-:S04]  /*40f0*/  LOP3.LUT R22, R22, 0x1, RZ, 0xc0, !PT ;  /* 0x0000000116167812 */ /* 0x000fc800078ec0ff */
[----:B------:R-:W-:-:S04]  /*4100*/  ISETP.NE.U32.AND P0, PT, R22, 0x1, PT ;  /* 0x000000011600780c */ /* 0x000fc80003f05070 */
[----:B------:R-:W-:-:S04]  /*4110*/  ISETP.NE.U32.AND.EX P0, PT, RZ, RZ, PT, P0 ;  /* 0x000000ffff00720c */ /* 0x000fc80003f05100 */
[----:B------:R-:W-:Y:S02]  /*4120*/  SEL R4, R2, 0x1, !P0 ;  /* 0x0000000102047807 */ /* 0x000fe40004000000 */
[----:B------:R-:W-:Y:S02]  /*4130*/  SEL R5, RZ, 0xffffffff, P0 ;  /* 0xffffffffff057807 */ /* 0x000fe40000000000 */
.L_x_54907:
[----:B------:R-:W-:Y:S05]  /*4140*/  BSYNC B2 ;  /* 0x0000000000027941 */ /* 0x000fea0003800000 */
.L_x_54906:
[----:B------:R-:W-:Y:S01]  /*4150*/  IADD3 R0, R28, 0x80, RZ ;  /* 0x000000801c007810 */ /* 0x000fe20007ffe0ff */
[----:B------:R-:W-:Y:S03]  /*4160*/  BSSY B2, `(.L_x_54912) ;  /* 0x000003e000027945 */ /* 0x000fe60003800000 */
[----:B------:R-:W-:-:S13]  /*4170*/  ISETP.GE.AND P0, PT, R0, R29, PT ;  /* 0x0000001d0000720c */ /* 0x000fda0003f06270 */
[----:B------:R-:W-:Y:S05]  /*4180*/  @P0 BRA `(.L_x_54913) ;  /* 0x000003b000000947 */ /* 0x000fea0003800000 */
[----:B-1---5:R-:W-:-:S13]  /*4190*/  ISETP.GE.AND P0, PT, R25, RZ, PT ;  /* 0x000000ff1900720c */ /* 0x022fda0003f06270 */
        /* <DEDUP_REMOVED lines=19> */
[----:B------:R-:W-:Y:S02]  /*42d0*/  IMAD.IADD R3, R7, 0x1, R3 ;  /* 0x0000000107037824 */ /* 0x000fe400078e0203 */
[----:B------:R-:W-:-:S04]  /*42e0*/  IMAD.MOV.U32 R0, RZ, RZ, R6 ;  /* 0x000000ffff007224 */ /* 0x000fc800078e0006 */
[----:B------:R-:W-:Y:S05]  /*42f0*/  @!P1 BRA `(.L_x_54916) ;  /* 0x000001d000009947 */ /* 0x000fea0003800000 */
[--C-:B------:R-:W-:Y:S01]  /*4300*/  SHF.R.S64 R6, R8, 0x1, R25.reuse ;  /* 0x0000000108067819 */ /* 0x100fe20000001019 */
[----:B------:R-:W-:Y:S01]  /*4310*/  IMAD.MOV.U32 R8, RZ, RZ, 0x1 ;  /* 0x00000001ff087424 */ /* 0x000fe200078e00ff */
[----:B------:R-:W-:Y:S01]  /*4320*/  SHF.R.S32.HI R7, RZ, 0x1, R25 ;  /* 0x00000001ff077819 */ /* 0x000fe20000011419 */
[----:B------:R-:W-:-:S03]  /*4330*/  IMAD.MOV.U32 R11, RZ, RZ, RZ ;  /* 0x000000ffff0b7224 */ /* 0x000fc600078e00ff */
.L_x_54917:
        /* <DEDUP_REMOVED lines=10> */
[C---:B------:R-:W-:Y:S02]  /*43e0*/  SEL R11, R8.reuse, 0x1, !P0 ;  /* 0x00000001080b7807 */ /* 0x040fe40004000000 */
[----:B------:R-:W-:Y:S01]  /*43f0*/  ISETP.GE.U32.AND.EX P0, PT, R13, RZ, PT, P1 ;  /* 0x000000ff0d00720c */ /* 0x000fe20003f06110 */
[----:B------:R-:W-:Y:S02]  /*4400*/  IMAD R12, R9, R0, RZ ;  /* 0x00000000090c7224 */ /* 0x000fe400078e02ff */
[----:B------:R-:W-:-:S04]  /*4410*/  IMAD.WIDE.U32 R8, R8, R8, RZ ;  /* 0x0000000808087225 */ /* 0x000fc800078e00ff */
[----:B------:R-:W-:Y:S02]  /*4420*/  IMAD R13, R3, R11, R12 ;  /* 0x0000000b030d7224 */ /* 0x000fe400078e020c */
[----:B------:R-:W-:Y:S02]  /*4430*/  IMAD.X R3, RZ, RZ, R7, P2 ;  /* 0x000000ffff037224 */ /* 0x000fe400010e0607 */
[----:B------:R-:W-:-:S04]  /*4440*/  IMAD.WIDE.U32 R6, R11, R0, RZ ;  /* 0x000000000b067225 */ /* 0x000fc800078e00ff */
[----:B------:R-:W-:Y:S01]  /*4450*/  IMAD.IADD R11, R9, 0x1, R15 ;  /* 0x00000001090b7824 */ /* 0x000fe200078e020f */
[--C-:B------:R-:W-:Y:S01]  /*4460*/  SHF.R.S64 R9, R10, 0x1, R3.reuse ;  /* 0x000000010a097819 */ /* 0x100fe20000001003 */
[----:B------:R-:W-:Y:S01]  /*4470*/  IMAD.MOV.U32 R0, RZ, RZ, R6 ;  /* 0x000000ffff007224 */ /* 0x000fe200078e0006 */
[----:B------:R-:W-:Y:S01]  /*4480*/  SHF.R.S32.HI R10, RZ, 0x1, R3 ;  /* 0x00000001ff0a7819 */ /* 0x000fe20000011403 */
[----:B------:R-:W-:Y:S02]  /*4490*/  IMAD.IADD R3, R7, 0x1, R13 ;  /* 0x0000000107037824 */ /* 0x000fe400078e020d */
[----:B------:R-:W-:Y:S02]  /*44a0*/  IMAD.MOV.U32 R6, RZ, RZ, R9 ;  /* 0x000000ffff067224 */ /* 0x000fe400078e0009 */
[----:B------:R-:W-:Y:S01]  /*44b0*/  IMAD.MOV.U32 R7, RZ, RZ, R10 ;  /* 0x000000ffff077224 */ /* 0x000fe200078e000a */
[----:B------:R-:W-:Y:S05]  /*44c0*/  @P0 BRA `(.L_x_54917) ;  /* 0xfffffe7000000947 */ /* 0x000fea000383ffff */
.L_x_54916:
[----:B------:R-:W-:Y:S05]  /*44d0*/  BSYNC B3 ;  /* 0x0000000000037941 */ /* 0x000fea0003800000 */
.L_x_54915:
[----:B------:R-:W-:Y:S05]  /*44e0*/  BRA `(.L_x_54913) ;  /* 0x0000005000007947 */ /* 0x000fea0003800000 */
.L_x_54914:
[----:B------:R-:W-:-:S04]  /*44f0*/  LOP3.LUT R24, R24, 0x1, RZ, 0xc0, !PT ;  /* 0x0000000118187812 */ /* 0x000fc800078ec0ff */
[----:B------:R-:W-:-:S04]  /*4500*/  ISETP.NE.U32.AND P0, PT, R24, 0x1, PT ;  /* 0x000000011800780c */ /* 0x000fc80003f05070 */
[----:B------:R-:W-:-:S04]  /*4510*/  ISETP.NE.U32.AND.EX P0, PT, RZ, RZ, PT, P0 ;  /* 0x000000ffff00720c */ /* 0x000fc80003f05100 */
[----:B------:R-:W-:Y:S02]  /*4520*/  SEL R0, R2, 0x1, !P0 ;  /* 0x0000000102007807 */ /* 0x000fe40004000000 */
[----:B------:R-:W-:Y:S02]  /*4530*/  SEL R3, RZ, 0xffffffff, P0 ;  /* 0xffffffffff037807 */ /* 0x000fe40000000000 */
.L_x_54913:
[----:B------:R-:W-:Y:S05]  /*4540*/  BSYNC B2 ;  /* 0x0000000000027941 */ /* 0x000fea0003800000 */
.L_x_54912:
[----:B------:R-:W-:Y:S01]  /*4550*/  IADD3 R6, R28, 0x100, RZ ;  /* 0x000001001c067810 */ /* 0x000fe20007ffe0ff */
[----:B------:R-:W-:Y:S03]  /*4560*/  BSSY B2, `(.L_x_54918) ;  /* 0x000003a000027945 */ /* 0x000fe60003800000 */
[----:B------:R-:W-:-:S13]  /*4570*/  ISETP.GE.AND P0, PT, R6, R29, PT ;  /* 0x0000001d0600720c */ /* 0x000fda0003f06270 */
[----:B------:R-:W-:Y:S05]  /*4580*/  @P0 BRA `(.L_x_54919) ;  /* 0x0000037000000947 */ /* 0x000fea0003800000 */
[----:B--2--5:R-:W-:-:S13]  /*4590*/  ISETP.GE.AND P0, PT, R19, RZ, PT ;  /* 0x000000ff1300720c */ /* 0x024fda0003f06270 */
        /* <DEDUP_REMOVED lines=25> */
.L_x_54923:
[----:B------:R-:W-:Y:S01]  /*4730*/  LOP3.LUT R9, R7, 0x1, RZ, 0xc0, !PT ;  /* 0x0000000107097812 */ /* 0x000fe200078ec0ff */
[----:B------:R-:W-:Y:S01]  /*4740*/  IMAD R10, R11, R6, RZ ;  /* 0x000000060b0a7224 */ /* 0x000fe200078e02ff */
[----:B------:R-:W-:Y:S02]  /*4750*/  IADD3 R12, P2, R7, 0x1, RZ ;  /* 0x00000001070c7810 */ /* 0x000fe40007f5e0ff */
[----:B------:R-:W-:Y:S01]  /*4760*/  ISETP.NE.U32.AND P0, PT, R9, 0x1, PT ;  /* 0x000000010900780c */ /* 0x000fe20003f05070 */
[----:B------:R-:W-:Y:S01]  /*4770*/  IMAD R15, R6, R11, R10 ;  /* 0x0000000b060f7224 */ /* 0x000fe200078e020a */
[----:B------:R-:W-:Y:S01]  /*4780*/  ISETP.GE.U32.AND P1, PT, R12, 0x3, PT ;  /* 0x000000030c00780c */ /* 0x000fe20003f26070 */
[----:B------:R-:W-:Y:S01]  /*4790*/  IMAD.X R12, RZ, RZ, R8, P2 ;  /* 0x000000ffff0c7224 */ /* 0x000fe200010e0608 */
[----:B------:R-:W-:-:S04]  /*47a0*/  ISETP.NE.U32.AND.EX P0, PT, RZ, RZ, PT, P0 ;  /* 0x000000ffff00720c */ /* 0x000fc80003f05100 */
[----:B------:R-:W-:Y:S02]  /*47b0*/  SEL R9, R11, RZ, !P0 ;  /* 0x000000ff0b097207 */ /* 0x000fe40004000000 */
[----:B------:R-:W-:Y:S02]  /*47c0*/  SEL R10, R6, 0x1, !P0 ;  /* 0x00000001060a7807 */ /* 0x000fe40004000000 */
[----:B------:R-:W-:Y:S01]  /*47d0*/  ISETP.GE.U32.AND.EX P0, PT, R12, RZ, PT, P1 ;  /* 0x000000ff0c00720c */ /* 0x000fe20003f06110 */
[----:B------:R-:W-:Y:S01]  /*47e0*/  IMAD R11, R9, R22, RZ ;  /* 0x00000016090b7224 */ /* 0x000fe200078e02ff */
[----:B------:R-:W-:Y:S01]  /*47f0*/  LEA.HI R9, P2, R8, R7, RZ, 0x1 ;  /* 0x0000000708097211 */ /* 0x000fe200078508ff */
[----:B------:R-:W-:-:S04]  /*4800*/  IMAD.WIDE.U32 R6, R6, R6, RZ ;  /* 0x0000000606067225 */ /* 0x000fc800078e00ff */
[----:B------:R-:W-:Y:S02]  /*4810*/  IMAD.X R8, RZ, RZ, R8, P2 ;  /* 0x000000ffff087224 */ /* 0x000fe400010e0608 */
[----:B------:R-:W-:Y:S02]  /*4820*/  IMAD R13, R23, R10, R11 ;  /* 0x0000000a170d7224 */ /* 0x000fe400078e020b */
[----:B------:R-:W-:-:S04]  /*4830*/  IMAD.WIDE.U32 R22, R10, R22, RZ ;  /* 0x000000160a167225 */ /* 0x000fc800078e00ff */
[----:B------:R-:W-:Y:S01]  /*4840*/  IMAD.IADD R11, R7, 0x1, R15 ;  /* 0x00000001070b7824 */ /* 0x000fe200078e020f */
[--C-:B------:R-:W-:Y:S01]  /*4850*/  SHF.R.S64 R7, R9, 0x1, R8.reuse ;  /* 0x0000000109077819 */ /* 0x100fe20000001008 */
[----:B------:R-:W-:Y:S01]  /*4860*/  IMAD.IADD R23, R23, 0x1, R13 ;  /* 0x0000000117177824 */ /* 0x000fe200078e020d */
[----:B------:R-:W-:Y:S01]  /*4870*/  SHF.R.S32.HI R8, RZ, 0x1, R8 ;  /* 0x00000001ff087819 */ /* 0x000fe20000011408 */
[----:B------:R-:W-:Y:S05]  /*4880*/  @P0 BRA `(.L_x_54923) ;  /* 0xfffffea000000947 */ /* 0x000fea000383ffff */
.L_x_54922:
[----:B------:R-:W-:Y:S05]  /*4890*/  BSYNC B3 ;  /* 0x0000000000037941 */ /* 0x000fea0003800000 */
.L_x_54921:
[----:B------:R-:W-:Y:S05]  /*48a0*/  BRA `(.L_x_54919) ;  /* 0x0000005000007947 */ /* 0x000fea0003800000 */
.L_x_54920:
[----:B------:R-:W-:-:S04]  /*48b0*/  LOP3.LUT R18, R18, 0x1, RZ, 0xc0, !PT ;  /* 0x0000000112127812 */ /* 0x000fc800078ec0ff */
[----:B------:R-:W-:-:S04]  /*48c0*/  ISETP.NE.U32.AND P0, PT, R18, 0x1, PT ;  /* 0x000000011200780c */ /* 0x000fc80003f05070 */
[----:B------:R-:W-:-:S04]  /*48d0*/  ISETP.NE.U32.AND.EX P0, PT, RZ, RZ, PT, P0 ;  /* 0x000000ffff00720c */ /* 0x000fc80003f05100 */
[----:B------:R-:W-:Y:S02]  /*48e0*/  SEL R22, R2, 0x1, !P0 ;  /* 0x0000000102167807 */ /* 0x000fe40004000000 */
[----:B------:R-:W-:Y:S02]  /*48f0*/  SEL R23, RZ, 0xffffffff, P0 ;  /* 0xffffffffff177807 */ /* 0x000fe40000000000 */
.L_x_54919:
[----:B------:R-:W-:Y:S05]  /*4900*/  BSYNC B2 ;  /* 0x0000000000027941 */ /* 0x000fea0003800000 */
.L_x_54918:
[----:B------:R-:W-:-:S04]  /*4910*/  IADD3 R6, R28, 0x180, RZ ;  /* 0x000001801c067810 */ /* 0x000fc80007ffe0ff */
[----:B------:R-:W-:-:S13]  /*4920*/  ISETP.GE.AND P0, PT, R6, R29, PT ;  /* 0x0000001d0600720c */ /* 0x000fda0003f06270 */
[----:B------:R-:W-:Y:S05]  /*4930*/  @P0 BRA `(.L_x_54924) ;  /* 0x00000d2000000947 */ /* 0x000fea0003800000 */
[----:B---3-5:R-:W-:-:S13]  /*4940*/  ISETP.GE.AND P0, PT, R17, RZ, PT ;  /* 0x000000ff1100720c */ /* 0x028fda0003f06270 */
        /* <DEDUP_REMOVED lines=25> */
.L_x_54928:
[C---:B------:R-:W-:Y:S01]  /*4ae0*/  LOP3.LUT R9, R2.reuse, 0x1, RZ, 0xc0, !PT ;  /* 0x0000000102097812 */ /* 0x040fe200078ec0ff */
[----:B------:R-:W-:Y:S01]  /*4af0*/  IMAD R10, R13, R8, RZ ;  /* 0x000000080d0a7224 */ /* 0x000fe200078e02ff */
[----:B------:R-:W-:Y:S02]  /*4b00*/  IADD3 R12, P2, R2, 0x1, RZ ;  /* 0x00000001020c7810 */ /* 0x000fe40007f5e0ff */
[----:B------:R-:W-:Y:S02]  /*4b10*/  ISETP.NE.U32.AND P0, PT, R9, 0x1, PT ;  /* 0x000000010900780c */ /* 0x000fe40003f05070 */
[----:B------:R-:W-:Y:S01]  /*4b20*/  ISETP.GE.U32.AND P1, PT, R12, 0x3, PT ;  /* 0x000000030c00780c */ /* 0x000fe20003f26070 */
[----:B------:R-:W-:Y:S01]  /*4b30*/  IMAD.X R14, RZ, RZ, R11, P2 ;  /* 0x000000ffff0e7224 */ /* 0x000fe200010e060b */
[----:B------:R-:W-:-:S02]  /*4b40*/  ISETP.NE.U32.AND.EX P0, PT, RZ, RZ, PT, P0 ;  /* 0x000000ffff00720c */ /* 0x000fc40003f05100 */
[----:B------:R-:W-:Y:S02]  /*4b50*/  LEA.HI R2, P2, R11, R2, RZ, 0x1 ;  /* 0x000000020b027211 */ /* 0x000fe400078508ff */
[----:B------:R-:W-:Y:S01]  /*4b60*/  SEL R9, R13, RZ, !P0 ;  /* 0x000000ff0d097207 */ /* 0x000fe20004000000 */
[C---:B------:R-:W-:Y:S01]  /*4b70*/  IMAD R13, R8.reuse, R13, R10 ;  /* 0x0000000d080d7224 */ /* 0x040fe200078e020a */
        /* <DEDUP_REMOVED lines=12> */
.L_x_54927:
[----:B------:R-:W-:Y:S05]  /*4c40*/  BSYNC B2 ;  /* 0x0000000000027941 */ /* 0x000fea0003800000 */
.L_x_54926:
[----:B------:R-:W-:Y:S05]  /*4c50*/  BRA `(.L_x_54924) ;  /* 0x00000a0000007947 */ /* 0x000fea0003800000 */
.L_x_54925:
[----:B------:R-:W-:-:S04]  /*4c60*/  LOP3.LUT R16, R16, 0x1, RZ, 0xc0, !PT ;  /* 0x0000000110107812 */ /* 0x000fc800078ec0ff */
[----:B------:R-:W-:-:S04]  /*4c70*/  ISETP.NE.U32.AND P0, PT, R16, 0x1, PT ;  /* 0x000000011000780c */ /* 0x000fc80003f05070 */
[----:B------:R-:W-:-:S04]  /*4c80*/  ISETP.NE.U32.AND.EX P0, PT, RZ, RZ, PT, P0 ;  /* 0x000000ffff00720c */ /* 0x000fc80003f05100 */
[----:B------:R-:W-:Y:S02]  /*4c90*/  SEL R6, R2, 0x1, !P0 ;  /* 0x0000000102067807 */ /* 0x000fe40004000000 */
[----:B------:R-:W-:Y:S01]  /*4ca0*/  SEL R7, RZ, 0xffffffff, P0 ;  /* 0xffffffffff077807 */ /* 0x000fe20000000000 */
[----:B------:R-:W-:Y:S05]  /*4cb0*/  BRA `(.L_x_54924) ;  /* 0x000009a000007947 */ /* 0x000fea0003800000 */
.L_x_54905:
[----:B------:R-:W0:Y:S01]  /*4cc0*/  S2R R28, SR_TID.X ;  /* 0x00000000001c7919 */ /* 0x000e220000002100 */
[----:B------:R-:W-:Y:S01]  /*4cd0*/  BSSY B2, `(.L_x_54929) ;  /* 0x0000025000027945 */ /* 0x000fe20003800000 */
[----:B0-----:R-:W-:-:S13]  /*4ce0*/  ISETP.GE.AND P0, PT, R28, R29, PT ;  /* 0x0000001d1c00720c */ /* 0x001fda0003f06270 */
[----:B------:R-:W-:Y:S05]  /*4cf0*/  @P0 BRA `(.L_x_54930) ;  /* 0x0000022000000947 */ /* 0x000fea0003800000 */
[----:B-----5:R-:W-:Y:S01]  /*4d00*/  ISETP.GE.AND P0, PT, R23, RZ, PT ;  /* 0x000000ff1700720c */ /* 0x020fe20003f06270 */
[----:B------:R-:W-:-:S12]  /*4d10*/  CS2R R4, SRZ ;  /* 0x0000000000047805 */ /* 0x000fd8000001ff00 */
[----:B------:R-:W-:Y:S05]  /*4d20*/  @!P0 BRA `(.L_x_54930) ;  /* 0x000001f000008947 */ /* 0x000fea0003800000 */
[----:B------:R-:W-:Y:S01]  /*4d30*/  ISETP.NE.U32.AND P0, PT, R22, RZ, PT ;  /* 0x000000ff1600720c */ /* 0x000fe20003f05070 */
[----:B------:R-:W-:Y:S02]  /*4d40*/  IMAD.MOV.U32 R4, RZ, RZ, 0x1 ;  /* 0x00000001ff047424 */ /* 0x000fe400078e00ff */
[----:B------:R-:W-:Y:S01]  /*4d50*/  IMAD.MOV.U32 R5, RZ, RZ, RZ ;  /* 0x000000ffff057224 */ /* 0x000fe200078e00ff */
[----:B------:R-:W-:-:S13]  /*4d60*/  ISETP.NE.AND.EX P0, PT, R23, RZ, PT, P0 ;  /* 0x000000ff1700720c */ /* 0x000fda0003f05300 */
[----:B------:R-:W-:Y:S05]  /*4d70*/  @!P0 BRA `(.L_x_54930) ;  /* 0x000001a000008947 */ /* 0x000fea0003800000 */
[----:B------:R-:W-:Y:S02]  /*4d80*/  IMAD.MOV.U32 R4, RZ, RZ, 0x1 ;  /* 0x00000001ff047424 */ /* 0x000fe400078e00ff */
[----:B------:R-:W-:Y:S02]  /*4d90*/  IMAD.MOV.U32 R5, RZ, RZ, RZ ;  /* 0x000000ffff057224 */ /* 0x000fe400078e00ff */
[----:B------:R-:W-:Y:S02]  /*4da0*/  IMAD.MOV.U32 R2, RZ, RZ, c[0x0][0x168] ;  /* 0x00005a00ff027624 */ /* 0x000fe400078e00ff */
[----:B------:R-:W-:Y:S02]  /*4db0*/  IMAD.MOV.U32 R7, RZ, RZ, c[0x0][0x16c] ;  /* 0x00005b00ff077624 */ /* 0x000fe400078e00ff */
.L_x_54931:
[C---:B------:R-:W-:Y:S02]  /*4dc0*/  LOP3.LUT R0, R22.reuse, 0x1, RZ, 0xc0, !PT ;  /* 0x0000000116007812 */ /* 0x040fe400078ec0ff */
[----:B------:R-:W-:Y:S02]  /*4dd0*/  IADD3 R3, P2, R22, 0x1, RZ ;  /* 0x0000000116037810 */ /* 0x000fe40007f5e0ff */
[----:B------:R-:W-:Y:S01]  /*4de0*/  ISETP.NE.U32.AND P0, PT, R0, 0x1, PT ;  /* 0x000000010000780c */ /* 0x000fe20003f05070 */
[----:B------:R-:W-:Y:S01]  /*4df0*/  IMAD R0, R7, R2, RZ ;  /* 0x0000000207007224 */ /* 0x000fe200078e02ff */
[----:B------:R-:W-:Y:S01]  /*4e00*/  ISETP.GT.U32.AND P1, PT, R3, 0x2, PT ;  /* 0x000000020300780c */ /* 0x000fe20003f24070 */
[----:B------:R-:W-:Y:S01]  /*4e10*/  IMAD.X R8, RZ, RZ, R23, P2 ;  /* 0x000000ffff087224 */ /* 0x000fe200010e0617 */
[----:B------:R-:W-:-:S02]  /*4e20*/  ISETP.NE.U32.AND.EX P0, PT, RZ, RZ, PT, P0 ;  /* 0x000000ffff00720c */ /* 0x000fc40003f05100 */
[----:B------:R-:W-:Y:S02]  /*4e30*/  LEA.HI R22, P3, R23, R22, RZ, 0x1 ;  /* 0x0000001617167211 */ /* 0x000fe400078708ff */
[----:B------:R-:W-:Y:S01]  /*4e40*/  SEL R3, R7, RZ, !P0 ;  /* 0x000000ff07037207 */ /* 0x000fe20004000000 */
[C---:B------:R-:W-:Y:S01]  /*4e50*/  IMAD R7, R2.reuse, R7, R0 ;  /* 0x0000000702077224 */ /* 0x040fe200078e0200 */
[----:B------:R-:W-:Y:S01]  /*4e60*/  SEL R0, R2, 0x1, !P0 ;  /* 0x0000000102007807 */ /* 0x000fe20004000000 */
[----:B------:R-:W-:Y:S01]  /*4e70*/  IMAD.X R23, RZ, RZ, R23, P3 ;  /* 0x000000ffff177224 */ /* 0x000fe200018e0617 */
[----:B------:R-:W-:Y:S01]  /*4e80*/  ISETP.GT.U32.AND.EX P0, PT, R8, RZ, PT, P1 ;  /* 0x000000ff0800720c */ /* 0x000fe20003f04110 */
        /* <DEDUP_REMOVED lines=9> */
.L_x_54930:
[----:B------:R-:W-:Y:S05]  /*4f20*/  BSYNC B2 ;  /* 0x0000000000027941 */ /* 0x000fea0003800000 */
.L_x_54929:
[----:B------:R-:W-:Y:S01]  /*4f30*/  IADD3 R0, R28, 0x80, RZ ;  /* 0x000000801c007810 */ /* 0x000fe20007ffe0ff */
[----:B------:R-:W-:Y:S03]  /*4f40*/  BSSY B2, `(.L_x_54932) ;  /* 0x0000027000027945 */ /* 0x000fe60003800000 */
[----:B------:R-:W-:-:S13]  /*4f50*/  ISETP.GE.AND P0, PT, R0, R29, PT ;  /* 0x0000001d0000720c */ /* 0x000fda0003f06270 */
[----:B------:R-:W-:Y:S05]  /*4f60*/  @P0 BRA `(.L_x_54933) ;  /* 0x0000024000000947 */ /* 0x000fea0003800000 */
[----:B-1---5:R-:W-:Y:S01]  /*4f70*/  ISETP.GE.AND P0, PT, R25, RZ, PT ;  /* 0x000000ff1900720c */ /* 0x022fe20003f06270 */
[----:B------:R-:W-:Y:S02]  /*4f80*/  IMAD.MOV.U32 R0, RZ, RZ, RZ ;  /* 0x000000ffff007224 */ /* 0x000fe400078e00ff */
[----:B------:R-:W-:-:S10]  /*4f90*/  IMAD.MOV.U32 R3, RZ, RZ, RZ ;  /* 0x000000ffff037224 */ /* 0x000fd400078e00ff */
        /* <DEDUP_REMOVED lines=10> */
.L_x_54934:
        /* <DEDUP_REMOVED lines=20> */
[----:B------:R-:W-:Y:S02]  /*5180*/  IMAD.MOV.U32 R0, RZ, RZ, R2 ;  /* 0x000000ffff007224 */ /* 0x000fe400078e0002 */
[----:B------:R-:W-:Y:S01]  /*5190*/  IMAD.IADD R3, R3, 0x1, R11 ;  /* 0x0000000103037824 */ /* 0x000fe200078e020b */
[----:B------:R-:W-:Y:S05]  /*51a0*/  @P0 BRA `(.L_x_54934) ;  /* 0xfffffe9000000947 */ /* 0x000fea000383ffff */
.L_x_54933:
[----:B------:R-:W-:Y:S05]  /*51b0*/  BSYNC B2 ;  /* 0x0000000000027941 */ /* 0x000fea0003800000 */
.L_x_54932:
[----:B------:R-:W-:Y:S01]  /*51c0*/  IADD3 R2, R28, 0x100, RZ ;  /* 0x000001001c027810 */ /* 0x000fe20007ffe0ff */
[----:B------:R-:W-:Y:S03]  /*51d0*/  BSSY B2, `(.L_x_54935) ;  /* 0x0000025000027945 */ /* 0x000fe60003800000 */
[----:B------:R-:W-:-:S13]  /*51e0*/  ISETP.GE.AND P0, PT, R2, R29, PT ;  /* 0x0000001d0200720c */ /* 0x000fda0003f06270 */
[----:B------:R-:W-:Y:S05]  /*51f0*/  @P0 BRA `(.L_x_54936) ;  /* 0x0000022000000947 */ /* 0x000fea0003800000 */
[----:B--2--5:R-:W-:Y:S01]  /*5200*/  ISETP.GE.AND P0, PT, R19, RZ, PT ;  /* 0x000000ff1300720c */ /* 0x024fe20003f06270 */
        /* <DEDUP_REMOVED lines=11> */
.L_x_54937:
        /* <DEDUP_REMOVED lines=22> */
.L_x_54936:
[----:B------:R-:W-:Y:S05]  /*5420*/  BSYNC B2 ;  /* 0x0000000000027941 */ /* 0x000fea0003800000 */
.L_x_54935:
[----:B------:R-:W-:-:S04]  /*5430*/  IADD3 R2, R28, 0x180, RZ ;  /* 0x000001801c027810 */ /* 0x000fc80007ffe0ff */
[----:B------:R-:W-:-:S13]  /*5440*/  ISETP.GE.AND P0, PT, R2, R29, PT ;  /* 0x0000001d0200720c */ /* 0x000fda0003f06270 */
[----:B------:R-:W-:Y:S05]  /*5450*/  @P0 BRA `(.L_x_54924) ;  /* 0x0000020000000947 */ /* 0x000fea0003800000 */
[----:B---3-5:R-:W-:Y:S01]  /*5460*/  ISETP.GE.AND P0, PT, R17, RZ, PT ;  /* 0x000000ff1100720c */ /* 0x028fe20003f06270 */
        /* <DEDUP_REMOVED lines=9> */
.L_x_54938:
[C---:B------:R-:W-:Y:S02]  /*5500*/  LOP3.LUT R2, R16.reuse, 0x1, RZ, 0xc0, !PT ;  /* 0x0000000110027812 */ /* 0x040fe400078ec0ff */
[----:B------:R-:W-:Y:S02]  /*5510*/  IADD3 R8, P2, R16, 0x1, RZ ;  /* 0x0000000110087810 */ /* 0x000fe40007f5e0ff */
[----:B------:R-:W-:Y:S01]  /*5520*/  ISETP.NE.U32.AND P0, PT, R2, 0x1, PT ;  /* 0x000000010200780c */ /* 0x000fe20003f05070 */
[----:B------:R-:W-:Y:S01]  /*5530*/  IMAD R2, R27, R26, RZ ;  /* 0x0000001a1b027224 */ /* 0x000fe200078e02ff */
[----:B------:R-:W-:Y:S01]  /*5540*/  ISETP.GT.U32.AND P1, PT, R8, 0x2, PT ;  /* 0x000000020800780c */ /* 0x000fe20003f24070 */
[----:B------:R-:W-:Y:S01]  /*5550*/  IMAD.X R8, RZ, RZ, R17, P2 ;  /* 0x000000ffff087224 */ /* 0x000fe200010e0611 */
[----:B------:R-:W-:Y:S01]  /*5560*/  ISETP.NE.U32.AND.EX P0, PT, RZ, RZ, PT, P0 ;  /* 0x000000ffff00720c */ /* 0x000fe20003f05100 */
[----:B------:R-:W-:Y:S01]  /*5570*/  IMAD R11, R26, R27, R2 ;  /* 0x0000001b1a0b7224 */ /* 0x000fe200078e0202 */
[----:B------:R-:W-:-:S02]  /*5580*/  LEA.HI R16, P3, R17, R16, RZ, 0x1 ;  /* 0x0000001011107211 */ /* 0x000fc400078708ff */
[----:B------:R-:W-:Y:S02]  /*5590*/  SEL R9, R27, RZ, !P0 ;  /* 0x000000ff1b097207 */ /* 0x000fe40004000000 */
[----:B------:R-:W-:Y:S01]  /*55a0*/  SEL R2, R26, 0x1, !P0 ;  /* 0x000000011a027807 */ /* 0x000fe20004000000 */
[----:B------:R-:W-:Y:S01]  /*55b0*/  IMAD.X R17, RZ, RZ, R17, P3 ;  /* 0x000000ffff117224 */ /* 0x000fe200018e0611 */
[----:B------:R-:W-:Y:S01]  /*55c0*/  ISETP.GT.U32.AND.EX P0, PT, R8, RZ, PT, P1 ;  /* 0x000000ff0800720c */ /* 0x000fe20003f04110 */
        /* <DEDUP_REMOVED lines=9> */
.L_x_54924:
[----:B------:R-:W-:Y:S05]  /*5660*/  BSYNC B0 ;  /* 0x0000000000007941 */ /* 0x000fea0003800000 */
.L_x_54904:
[----:B------:R-:W-:Y:S05]  /*5670*/  BRA `(.L_x_54939) ;  /* 0x000001b000007947 */ /* 0x000fea0003800000 */
.L_x_54903:
[----:B------:R-:W4:Y:S01]  /*5680*/  S2R R28, SR_TID.X ;  /* 0x00000000001c7919 */ /* 0x000f220000002100 */
[----:B0----5:R-:W-:Y:S02]  /*5690*/  IMAD.MOV.U32 R22, RZ, RZ, 0x1 ;  /* 0x00000001ff167424 */ /* 0x021fe400078e00ff */
[----:B------:R-:W-:Y:S02]  /*56a0*/  IMAD.MOV.U32 R23, RZ, RZ, RZ ;  /* 0x000000ffff177224 */ /* 0x000fe400078e00ff */
[----:B------:R-:W-:Y:S02]  /*56b0*/  IMAD.MOV.U32 R3, RZ, RZ, RZ ;  /* 0x000000ffff037224 */ /* 0x000fe400078e00ff */
[----:B------:R-:W-:-:S02]  /*56c0*/  IMAD.MOV.U32 R4, RZ, RZ, 0x1 ;  /* 0x00000001ff047424 */ /* 0x000fc400078e00ff */
[----:B------:R-:W-:Y:S01]  /*56d0*/  IMAD.MOV.U32 R5, RZ, RZ, RZ ;  /* 0x000000ffff057224 */ /* 0x000fe200078e00ff */
[----:B----4-:R-:W-:-:S04]  /*56e0*/  IADD3 R0, R28, 0x180, RZ ;  /* 0x000001801c007810 */ /* 0x010fc80007ffe0ff */
[----:B------:R-:W-:Y:S01]  /*56f0*/  ISETP.GE.AND P0, PT, R0, R29, PT ;  /* 0x0000001d0000720c */ /* 0x000fe20003f06270 */
[----:B------:R-:W-:-:S12]  /*5700*/  IMAD.MOV.U32 R0, RZ, RZ, 0x1 ;  /* 0x00000001ff007424 */ /* 0x000fd800078e00ff */
[----:B------:R-:W-:Y:S05]  /*5710*/  @P0 BRA `(.L_x_54939) ;  /* 0x0000011000000947 */ /* 0x000fea0003800000 */
[----:B---3--:R-:W-:Y:S01]  /*5720*/  ISETP.GE.U32.AND P0, PT, R16, 0x1, PT ;  /* 0x000000011000780c */ /* 0x008fe20003f06070 */
[----:B------:R-:W-:Y:S02]  /*5730*/  IMAD.MOV.U32 R6, RZ, RZ, 0x1 ;  /* 0x00000001ff067424 */ /* 0x000fe400078e00ff */
[----:B------:R-:W-:Y:S01]  /*5740*/  IMAD.MOV.U32 R7, RZ, RZ, RZ ;  /* 0x000000ffff077224 */ /* 0x000fe200078e00ff */
[----:B------:R-:W-:Y:S01]  /*5750*/  ISETP.GE.AND.EX P0, PT, R17, RZ, PT, P0 ;  /* 0x000000ff1100720c */ /* 0x000fe20003f06300 */
[----:B------:R-:W-:Y:S02]  /*5760*/  IMAD.MOV.U32 R22, RZ, RZ, 0x1 ;  /* 0x00000001ff167424 */ /* 0x000fe400078e00ff */
[----:B------:R-:W-:Y:S02]  /*5770*/  IMAD.MOV.U32 R23, RZ, RZ, RZ ;  /* 0x000000ffff177224 */ /* 0x000fe400078e00ff */
[----:B------:R-:W-:Y:S02]  /*5780*/  IMAD.MOV.U32 R0, RZ, RZ, 0x1 ;  /* 0x00000001ff007424 */ /* 0x000fe400078e00ff */
[----:B------:R-:W-:-:S02]  /*5790*/  IMAD.MOV.U32 R3, RZ, RZ, RZ ;  /* 0x000000ffff037224 */ /* 0x000fc400078e00ff */
[----:B------:R-:W-:Y:S02]  /*57a0*/  IMAD.MOV.U32 R4, RZ, RZ, 0x1 ;  /* 0x00000001ff047424 */ /* 0x000fe400078e00ff */
[----:B------:R-:W-:Y:S02]  /*57b0*/  IMAD.MOV.U32 R5, RZ, RZ, RZ ;  /* 0x000000ffff057224 */ /* 0x000fe400078e00ff */
[----:B------:R-:W-:Y:S05]  /*57c0*/  @!P0 BRA `(.L_x_54939) ;  /* 0x0000006000008947 */ /* 0x000fea0003800000 */
[----:B------:R-:W-:Y:S02]  /*57d0*/  IMAD.MOV.U32 R22, RZ, RZ, 0x1 ;  /* 0x00000001ff167424 */ /* 0x000fe400078e00ff */
[----:B------:R-:W-:Y:S02]  /*57e0*/  IMAD.MOV.U32 R23, RZ, RZ, RZ ;  /* 0x000000ffff177224 */ /* 0x000fe400078e00ff */
[----:B------:R-:W-:Y:S02]  /*57f0*/  IMAD.MOV.U32 R0, RZ, RZ, 0x1 ;  /* 0x00000001ff007424 */ /* 0x000fe400078e00ff */
[----:B------:R-:W-:-:S02]  /*5800*/  IMAD.MOV.U32 R3, RZ, RZ, RZ ;  /* 0x000000ffff037224 */ /* 0x000fc400078e00ff */
[----:B------:R-:W-:Y:S02]  /*5810*/  IMAD.MOV.U32 R4, RZ, RZ, 0x1 ;  /* 0x00000001ff047424 */ /* 0x000fe400078e00ff */
[----:B------:R-:W-:Y:S02]  /*5820*/  IMAD.MOV.U32 R5, RZ, RZ, RZ ;  /* 0x000000ffff057224 */ /* 0x000fe400078e00ff */
.L_x_54939:
[----:B------:R-:W-:Y:S05]  /*5830*/  BSYNC B1 ;  /* 0x0000000000017941 */ /* 0x000fea0003800000 */
.L_x_54902:
[----:B-1---5:R-:W0:Y:S01]  /*5840*/  LDC.U8 R24, c[0x0][0x194] ;  /* 0x00006500ff187b82 */ /* 0x022e220000000000 */
[----:B------:R-:W-:Y:S01]  /*5850*/  ISETP.GE.AND P0, PT, R28, R29, PT ;  /* 0x0000001d1c00720c */ /* 0x000fe20003f06270 */
[----:B------:R-:W-:Y:S01]  /*5860*/  BSSY B6, `(.L_x_54940) ;  /* 0x00000f3000067945 */ /* 0x000fe20003800000 */
[----:B--2---:R-:W-:Y:S02]  /*5870*/  IMAD.MOV.U32 R18, RZ, RZ, R0 ;  /* 0x000000ffff127224 */ /* 0x004fe400078e0000 */
[----:B------:R-:W-:Y:S02]  /*5880*/  IMAD.MOV.U32 R19, RZ, RZ, R3 ;  /* 0x000000ffff137224 */ /* 0x000fe400078e0003 */
[----:B---3--:R-:W-:Y:S02]  /*5890*/  IMAD.MOV.U32 R16, RZ, RZ, R6 ;  /* 0x000000ffff107224 */ /* 0x008fe400078e0006 */
[----:B------:R-:W-:-:S05]  /*58a0*/  IMAD.MOV.U32 R17, RZ, RZ, R7 ;  /* 0x000000ffff117224 */ /* 0x000fca00078e0007 */
[----:B------:R-:W-:Y:S05]  /*58b0*/  @P0 BRA `(.L_x_54941) ;  /* 0x00000ed000000947 */ /* 0x000fea0003800000 */
[----:B------:R-:W1:Y:S01]  /*58c0*/  S2R R2, SR_CTAID.X ;  /* 0x0000000000027919 */ /* 0x000e620000002500 */
[----:B0-----:R-:W-:Y:S01]  /*58d0*/  PRMT R3, R24, 0x9910, RZ ;  /* 0x0000991018037816 */ /* 0x001fe200000000ff */
        /* <DEDUP_REMOVED lines=17> */
.L_x_54945:
[----:B------:R0:W-:Y:S01]  /*59f0*/  STG.E.U8 [R2.64], R4 ;  /* 0x0000000402007986 */ /* 0x0001e2000c101124 */
[----:B------:R-:W-:Y:S05]  /*5a00*/  BRA `(.L_x_54947) ;  /* 0x00000d7000007947 */ /* 0x000fea0003800000 */
.L_x_54944:
        /* <DEDUP_REMOVED lines=8> */
.L_x_54949:
[----:B------:R0:W-:Y:S01]  /*5a90*/  STG.E [R2.64], R4 ;  /* 0x0000000402007986 */ /* 0x0001e2000c101924 */
[----:B------:R-:W-:Y:S05]  /*5aa0*/  BRA `(.L_x_54947) ;  /* 0x00000cd000007947 */ /* 0x000fea0003800000 */
.L_x_54948:
[----:B------:R0:W-:Y:S01]  /*5ab0*/  STG.E.U16 [R2.64], R4 ;  /* 0x0000000402007986 */ /* 0x0001e2000c101524 */
[----:B------:R-:W-:Y:S05]  /*5ac0*/  BRA `(.L_x_54947) ;  /* 0x00000cb000007947 */ /* 0x000fea0003800000 */
.L_x_54943:
        /* <DEDUP_REMOVED lines=9> */
.L_x_54951:
[----:B------:R-:W0:Y:S02]  /*5b60*/  I2F.S64 R0, R4 ;  /* 0x0000000400007312 */ /* 0x000e240000301400 */
[----:B0-----:R-:W-:-:S05]  /*5b70*/  F2FP.PACK_AB R0, RZ, R0 ;  /* 0x00000000ff00723e */ /* 0x001fca00000000ff */
[----:B------:R0:W-:Y:S01]  /*5b80*/  STG.E.U16 [R2.64], R0 ;  /* 0x0000000002007986 */ /* 0x0001e2000c101524 */
[----:B------:R-:W-:Y:S05]  /*5b90*/  BRA `(.L_x_54947) ;  /* 0x00000be000007947 */ /* 0x000fea0003800000 */
.L_x_54950:
        /* <DEDUP_REMOVED lines=10> */
.L_x_54953:
[----:B------:R-:W0:Y:S02]  /*5c40*/  I2F.S64 R4, R4 ;  /* 0x0000000400047312 */ /* 0x000e240000301400 */
[----:B0-----:R-:W-:-:S04]  /*5c50*/  F2FP.PACK_AB R5, RZ, R4 ;  /* 0x00000004ff05723e */ /* 0x001fc800000000ff */
[----:B------:R-:W-:-:S05]  /*5c60*/  PRMT R5, R5, 0x5410, RZ ;  /* 0x0000541005057816 */ /* 0x000fca00000000ff */
[----:B------:R0:W-:Y:S01]  /*5c70*/  STG.E [R2.64], R5 ;  /* 0x0000000502007986 */ /* 0x0001e2000c101924 */
[----:B------:R-:W-:Y:S05]  /*5c80*/  BRA `(.L_x_54947) ;  /* 0x00000af000007947 */ /* 0x000fea0003800000 */
.L_x_54952:
[----:B------:R-:W0:Y:S02]  /*5c90*/  I2F.F64.S64 R4, R4 ;  /* 0x0000000400047312 */ /* 0x000e240000301c00 */
[----:B0-----:R0:W-:Y:S01]  /*5ca0*/  STG.E.64 [R2.64], R4 ;  /* 0x0000000402007986 */ /* 0x0011e2000c101b24 */
[----:B------:R-:W-:Y:S05]  /*5cb0*/  BRA `(.L_x_54947) ;  /* 0x00000ac000007947 */ /* 0x000fea0003800000 */
.L_x_54942:
        /* <DEDUP_REMOVED lines=13> */
.L_x_54956:
[----:B------:R-:W0:Y:S01]  /*5d90*/  I2F.F64.S64 R4, R4 ;  /* 0x0000000400047312 */ /* 0x000e220000301c00 */
[----:B------:R-:W-:-:S05]  /*5da0*/  CS2R R6, SRZ ;  /* 0x0000000000067805 */ /* 0x000fca000001ff00 */
[----:B0-----:R0:W-:Y:S01]  /*5db0*/  STG.E.128 [R2.64], R4 ;  /* 0x0000000402007986 */ /* 0x0011e2000c101d24 */
[----:B------:R-:W-:Y:S05]  /*5dc0*/  BRA `(.L_x_54947) ;  /* 0x000009b000007947 */ /* 0x000fea0003800000 */
.L_x_54955:
        /* <DEDUP_REMOVED lines=21> */
.L_x_54960:
[----:B------:R-:W-:Y:S05]  /*5f20*/  BSYNC B0 ;  /* 0x0000000000007941 */ /* 0x000fea0003800000 */
.L_x_54959:
[----:B------:R-:W-:-:S05]  /*5f30*/  LOP3.LUT R7, R0, R7, RZ, 0xfc, !PT ;  /* 0x0000000700077212 */ /* 0x000fca00078efcff */
[----:B------:R0:W-:Y:S01]  /*5f40*/  STG.E.U8 [R2.64], R7 ;  /* 0x0000000702007986 */ /* 0x0001e2000c101124 */
[----:B------:R-:W-:Y:S05]  /*5f50*/  BRA `(.L_x_54947) ;  /* 0x0000082000007947 */ /* 0x000fea0003800000 */
.L_x_54958:
        /* <DEDUP_REMOVED lines=13> */
.L_x_54962:
[----:B------:R-:W-:Y:S01]  /*6030*/  IMAD.MOV.U32 R0, RZ, RZ, 0x7f ;  /* 0x0000007fff007424 */ /* 0x000fe200078e00ff */
[----:B------:R-:W-:-:S04]  /*6040*/  ISETP.GT.U32.AND P0, PT, R6, 0x7f800000, PT ;  /* 0x7f8000000600780c */ /* 0x000fc80003f04070 */
[----:B------:R-:W-:-:S04]  /*6050*/  SEL R0, R0, 0x7c, P0 ;  /* 0x0000007c00007807 */ /* 0x000fc80000000000 */
.L_x_54963:
[----:B------:R-:W-:Y:S05]  /*6060*/  BSYNC B0 ;  /* 0x0000000000007941 */ /* 0x000fea0003800000 */
.L_x_54961:
[----:B------:R-:W-:-:S04]  /*6070*/  LOP3.LUT R4, R5, 0x80000000, RZ, 0xc0, !PT ;  /* 0x8000000005047812 */ /* 0x000fc800078ec0ff */
[----:B------:R-:W-:-:S04]  /*6080*/  SHF.R.U32.HI R5, RZ, 0x18, R4 ;  /* 0x00000018ff057819 */ /* 0x000fc80000011604 */
[----:B------:R-:W-:-:S05]  /*6090*/  LOP3.LUT R5, R0, R5, RZ, 0xfc, !PT ;  /* 0x0000000500057212 */ /* 0x000fca00078efcff */
[----:B------:R0:W-:Y:S01]  /*60a0*/  STG.E.U8 [R2.64], R5 ;  /* 0x0000000502007986 */ /* 0x0001e2000c101124 */
[----:B------:R-:W-:Y:S05]  /*60b0*/  BRA `(.L_x_54947) ;  /* 0x000006c000007947 */ /* 0x000fea0003800000 */
.L_x_54957:
[----:B------:R-:W0:Y:S02]  /*60c0*/  I2F.S64 R0, R4 ;  /* 0x0000000400007312 */ /* 0x000e240000301400 */
[----:B0-----:R-:W-:-:S05]  /*60d0*/  F2FP.BF16.PACK_AB R0, RZ, R0 ;  /* 0x00000000ff00723e */ /* 0x001fca00000010ff */
[----:B------:R0:W-:Y:S01]  /*60e0*/  STG.E.U16 [R2.64], R0 ;  /* 0x0000000002007986 */ /* 0x0001e2000c101524 */
[----:B------:R-:W-:Y:S05]  /*60f0*/  BRA `(.L_x_54947) ;  /* 0x0000068000007947 */ /* 0x000fea0003800000 */
.L_x_54954:
        /* <DEDUP_REMOVED lines=10> */
.L_x_54966:
        /* <DEDUP_REMOVED lines=17> */
.L_x_54969:
[----:B------:R-:W-:-:S04]  /*62b0*/  LOP3.LUT R0, R5, 0x80000000, RZ, 0xc0, !PT ;  /* 0x8000000005007812 */ /* 0x000fc800078ec0ff */
[----:B------:R-:W-:-:S04]  /*62c0*/  SHF.R.U32.HI R5, RZ, 0x18, R0 ;  /* 0x00000018ff057819 */ /* 0x000fc80000011600 */
[----:B------:R-:W-:-:S04]  /*62d0*/  LOP3.LUT R4, R4, R5, RZ, 0xfc, !PT ;  /* 0x0000000504047212 */ /* 0x000fc800078efcff */
[----:B------:R-:W-:Y:S02]  /*62e0*/  PRMT R0, R4, 0x7610, R0 ;  /* 0x0000761004007816 */ /* 0x000fe40000000000 */
.L_x_54968:
[----:B------:R-:W-:Y:S05]  /*62f0*/  BSYNC B0 ;  /* 0x0000000000007941 */ /* 0x000fea0003800000 */
.L_x_54967:
[----:B------:R0:W-:Y:S01]  /*6300*/  STG.E.U8 [R2.64], R0 ;  /* 0x0000000002007986 */ /* 0x0001e2000c101124 */
[----:B------:R-:W-:Y:S05]  /*6310*/  BRA `(.L_x_54947) ;  /* 0x0000046000007947 */ /* 0x000fea0003800000 */
.L_x_54965:
        /* <DEDUP_REMOVED lines=17> */
.L_x_54972:
[----:B------:R-:W-:-:S04]  /*6430*/  LOP3.LUT R0, R5, 0x80000000, RZ, 0xc0, !PT ;  /* 0x8000000005007812 */ /* 0x000fc800078ec0ff */
[----:B------:R-:W-:-:S04]  /*6440*/  SHF.R.U32.HI R5, RZ, 0x18, R0 ;  /* 0x00000018ff057819 */ /* 0x000fc80000011600 */
[----:B------:R-:W-:-:S04]  /*6450*/  LOP3.LUT R4, R4, R5, RZ, 0xfc, !PT ;  /* 0x0000000504047212 */ /* 0x000fc800078efcff */
[----:B------:R-:W-:Y:S02]  /*6460*/  PRMT R0, R4, 0x7610, R0 ;  /* 0x0000761004007816 */ /* 0x000fe40000000000 */
.L_x_54971:
[----:B------:R-:W-:Y:S05]  /*6470*/  BSYNC B0 ;  /* 0x0000000000007941 */ /* 0x000fea0003800000 */
.L_x_54970:
[----:B------:R0:W-:Y:S01]  /*6480*/  STG.E.U8 [R2.64], R0 ;  /* 0x0000000002007986 */ /* 0x0001e2000c101124 */
[----:B------:R-:W-:Y:S05]  /*6490*/  BRA `(.L_x_54947) ;  /* 0x000002e000007947 */ /* 0x000fea0003800000 */
.L_x_54964:
        /* <DEDUP_REMOVED lines=23> */
.L_x_54946:
        /* <DEDUP_REMOVED lines=20> */
.L_x_54974:
[----:B------:R0:W-:Y:S01]  /*6750*/  STG.E.64 [R2.64], R4 ;  /* 0x0000000402007986 */ /* 0x0001e2000c101b24 */
[----:B------:R-:W-:Y:S05]  /*6760*/  BRA `(.L_x_54947) ;  /* 0x0000001000007947 */ /* 0x000fea0003800000 */
.L_x_54973:
[----:B------:R0:W-:Y:S02]  /*6770*/  STG.E [R2.64], R4 ;  /* 0x0000000402007986 */ /* 0x0001e4000c101924 */
.L_x_54947:
[----:B------:R-:W-:Y:S02]  /*6780*/  IADD3 R28, R28, 0x80, RZ ;  /* 0x000000801c1c7810 */ /* 0x000fe40007ffe0ff */
.L_x_54941:
[----:B------:R-:W-:Y:S05]  /*6790*/  BSYNC B6 ;  /* 0x0000000000067941 */ /* 0x000fea0003800000 */
.L_x_54940:
[----:B------:R-:W-:Y:S01]  /*67a0*/  ISETP.GE.AND P0, PT, R28, R29, PT ;  /* 0x0000001d1c00720c */ /* 0x000fe20003f06270 */
[----:B------:R-:W-:-:S12]  /*67b0*/  BSSY B6, `(.L_x_54975) ;  /* 0x00001db000067945 */ /* 0x000fd80003800000 */
        /* <DEDUP_REMOVED lines=20> */
.L_x_54980:
[----:B------:R0:W-:Y:S01]  /*6900*/  STG.E.U8 [R2.64], R18 ;  /* 0x0000001202007986 */ /* 0x0001e2000c101124 */
[----:B------:R-:W-:Y:S05]  /*6910*/  BRA `(.L_x_54982) ;  /* 0x00000d6000007947 */ /* 0x000fea0003800000 */
.L_x_54979:
        /* <DEDUP_REMOVED lines=8> */
.L_x_54984:
[----:B------:R0:W-:Y:S01]  /*69a0*/  STG.E [R2.64], R18 ;  /* 0x0000001202007986 */ /* 0x0001e2000c101924 */
[----:B------:R-:W-:Y:S05]  /*69b0*/  BRA `(.L_x_54982) ;  /* 0x00000cc000007947 */ /* 0x000fea0003800000 */
.L_x_54983:
[----:B------:R0:W-:Y:S01]  /*69c0*/  STG.E.U16 [R2.64], R18 ;  /* 0x0000001202007986 */ /* 0x0001e2000c101524 */
[----:B------:R-:W-:Y:S05]  /*69d0*/  BRA `(.L_x_54982) ;  /* 0x00000ca000007947 */ /* 0x000fea0003800000 */
.L_x_54978:
        /* <DEDUP_REMOVED lines=9> */
.L_x_54986:
[----:B------:R-:W0:Y:S02]  /*6a70*/  I2F.S64 R0, R18 ;  /* 0x0000001200007312 */ /* 0x000e240000301400 */
[----:B0-----:R-:W-:-:S05]  /*6a80*/  F2FP.PACK_AB R0, RZ, R0 ;  /* 0x00000000ff00723e */ /* 0x001fca00000000ff */
[----:B------:R0:W-:Y:S01]  /*6a90*/  STG.E.U16 [R2.64], R0 ;  /* 0x0000000002007986 */ /* 0x0001e2000c101524 */
[----:B------:R-:W-:Y:S05]  /*6aa0*/  BRA `(.L_x_54982) ;  /* 0x00000bd000007947 */ /* 0x000fea0003800000 */
.L_x_54985:
        /* <DEDUP_REMOVED lines=10> */
.L_x_54988:
[----:B------:R-:W0:Y:S02]  /*6b50*/  I2F.S64 R18, R18 ;  /* 0x0000001200127312 */ /* 0x000e240000301400 */
[----:B0-----:R-:W-:-:S04]  /*6b60*/  F2FP.PACK_AB R5, RZ, R18 ;  /* 0x00000012ff05723e */ /* 0x001fc800000000ff */
[----:B------:R-:W-:-:S05]  /*6b70*/  PRMT R5, R5, 0x5410, RZ ;  /* 0x0000541005057816 */ /* 0x000fca00000000ff */
[----:B------:R0:W-:Y:S01]  /*6b80*/  STG.E [R2.64], R5 ;  /* 0x0000000502007986 */ /* 0x0001e2000c101924 */
[----:B------:R-:W-:Y:S05]  /*6b90*/  BRA `(.L_x_54982) ;  /* 0x00000ae000007947 */ /* 0x000fea0003800000 */
.L_x_54987:
[----:B------:R-:W0:Y:S02]  /*6ba0*/  I2F.F64.S64 R18, R18 ;  /* 0x0000001200127312 */ /* 0x000e240000301c00 */
[----:B0-----:R0:W-:Y:S01]  /*6bb0*/  STG.E.64 [R2.64], R18 ;  /* 0x0000001202007986 */ /* 0x0011e2000c101b24 */
[----:B------:R-:W-:Y:S05]  /*6bc0*/  BRA `(.L_x_54982) ;  /* 0x00000ab000007947 */ /* 0x000fea0003800000 */
.L_x_54977:
        /* <DEDUP_REMOVED lines=13> */
.L_x_54991:
[----:B------:R-:W0:Y:S01]  /*6ca0*/  I2F.F64.S64 R4, R18 ;  /* 0x0000001200047312 */ /* 0x000e220000301c00 */
[----:B------:R-:W-:-:S05]  /*6cb0*/  CS2R R6, SRZ ;  /* 0x0000000000067805 */ /* 0x000fca000001ff00 */
[----:B0-----:R0:W-:Y:S01]  /*6cc0*/  STG.E.128 [R2.64], R4 ;  /* 0x0000000402007986 */ /* 0x0011e2000c101d24 */
[----:B------:R-:W-:Y:S05]  /*6cd0*/  BRA `(.L_x_54982) ;  /* 0x000009a000007947 */ /* 0x000fea0003800000 */
.L_x_54990:
        /* <DEDUP_REMOVED lines=21> */
.L_x_54995:
[----:B------:R-:W-:Y:S05]  /*6e30*/  BSYNC B0 ;  /* 0x0000000000007941 */ /* 0x000fea0003800000 */
.L_x_54994:
[----:B------:R-:W-:-:S05]  /*6e40*/  LOP3.LUT R5, R0, R5, RZ, 0xfc, !PT ;  /* 0x0000000500057212 */ /* 0x000fca00078efcff */
[----:B------:R0:W-:Y:S01]  /*6e50*/  STG.E.U8 [R2.64], R5 ;  /* 0x0000000502007986 */ /* 0x0001e2000c101124 */
[----:B------:R-:W-:Y:S05]  /*6e60*/  BRA `(.L_x_54982) ;  /* 0x0000081000007947 */ /* 0x000fea0003800000 */
.L_x_54993:
        /* <DEDUP_REMOVED lines=13> */
.L_x_54997:
[----:B------:R-:W-:Y:S01]  /*6f40*/  IMAD.MOV.U32 R0, RZ, RZ, 0x7f ;  /* 0x0000007fff007424 */ /* 0x000fe200078e00ff */
[----:B------:R-:W-:-:S04]  /*6f50*/  ISETP.GT.U32.AND P0, PT, R4, 0x7f800000, PT ;  /* 0x7f8000000400780c */ /* 0x000fc80003f04070 */
[----:B------:R-:W-:-:S04]  /*6f60*/  SEL R0, R0, 0x7c, P0 ;  /* 0x0000007c00007807 */ /* 0x000fc80000000000 */
.L_x_54998:
[----:B------:R-:W-:Y:S05]  /*6f70*/  BSYNC B0 ;  /* 0x0000000000007941 */ /* 0x000fea0003800000 */
.L_x_54996:
[----:B------:R-:W-:-:S04]  /*6f80*/  LOP3.LUT R4, R19, 0x80000000, RZ, 0xc0, !PT ;  /* 0x8000000013047812 */ /* 0x000fc800078ec0ff */
[----:B------:R-:W-:-:S04]  /*6f90*/  SHF.R.U32.HI R5, RZ, 0x18, R4 ;  /* 0x00000018ff057819 */ /* 0x000fc80000011604 */
[----:B------:R-:W-:-:S05]  /*6fa0*/  LOP3.LUT R5, R0, R5, RZ, 0xfc, !PT ;  /* 0x0000000500057212 */ /* 0x000fca00078efcff */
[----:B------:R0:W-:Y:S01]  /*6fb0*/  STG.E.U8 [R2.64], R5 ;  /* 0x0000000502007986 */ /* 0x0001e2000c101124 */
[----:B------:R-:W-:Y:S05]  /*6fc0*/  BRA `(.L_x_54982) ;  /* 0x000006b000007947 */ /* 0x000fea0003800000 */
.L_x_54992:
[----:B------:R-:W0:Y:S02]  /*6fd0*/  I2F.S64 R0, R18 ;  /* 0x0000001200007312 */ /* 0x000e240000301400 */
[----:B0-----:R-:W-:-:S05]  /*6fe0*/  F2FP.BF16.PACK_AB R0, RZ, R0 ;  /* 0x00000000ff00723e */ /* 0x001fca00000010ff */
[----:B------:R0:W-:Y:S01]  /*6ff0*/  STG.E.U16 [R2.64], R0 ;  /* 0x0000000002007986 */ /* 0x0001e2000c101524 */
[----:B------:R-:W-:Y:S05]  /*7000*/  BRA `(.L_x_54982) ;  /* 0x0000067000007947 */ /* 0x000fea0003800000 */
.L_x_54989:
        /* <DEDUP_REMOVED lines=10> */
.L_x_55001:
        /* <DEDUP_REMOVED lines=17> */
.L_x_55004:
[----:B------:R-:W-:-:S04]  /*71c0*/  LOP3.LUT R0, R19, 0x80000000, RZ, 0xc0, !PT ;  /* 0x8000000013007812 */ /* 0x000fc800078ec0ff */
[----:B------:R-:W-:-:S04]  /*71d0*/  SHF.R.U32.HI R5, RZ, 0x18, R0 ;  /* 0x00000018ff057819 */ /* 0x000fc80000011600 */
[----:B------:R-:W-:-:S04]  /*71e0*/  LOP3.LUT R4, R4, R5, RZ, 0xfc, !PT ;  /* 0x0000000504047212 */ /* 0x000fc800078efcff */
[----:B------:R-:W-:Y:S02]  /*71f0*/  PRMT R0, R4, 0x7610, R0 ;  /* 0x0000761004007816 */ /* 0x000fe40000000000 */
.L_x_55003:
[----:B------:R-:W-:Y:S05]  /*7200*/  BSYNC B0 ;  /* 0x0000000000007941 */ /* 0x000fea0003800000 */
.L_x_55002:
[----:B------:R0:W-:Y:S01]  /*7210*/  STG.E.U8 [R2.64], R0 ;  /* 0x0000000002007986 */ /* 0x0001e2000c101124 */
[----:B------:R-:W-:Y:S05]  /*7220*/  BRA `(.L_x_54982) ;  /* 0x0000045000007947 */ /* 0x000fea0003800000 */
.L_x_55000:
        /* <DEDUP_REMOVED lines=17> */
.L_x_55007:
[----:B------:R-:W-:-:S04]  /*7340*/  LOP3.LUT R0, R19, 0x80000000, RZ, 0xc0, !PT ;  /* 0x8000000013007812 */ /* 0x000fc800078ec0ff */
[----:B------:R-:W-:-:S04]  /*7350*/  SHF.R.U32.HI R5, RZ, 0x18, R0 ;  /* 0x00000018ff057819 */ /* 0x000fc80000011600 */
[----:B------:R-:W-:-:S04]  /*7360*/  LOP3.LUT R4, R4, R5, RZ, 0xfc, !PT ;  /* 0x0000000504047212 */ /* 0x000fc800078efcff */
[----:B------:R-:W-:Y:S02]  /*7370*/  PRMT R0, R4, 0x7610, R0 ;  /* 0x0000761004007816 */ /* 0x000fe40000000000 */
.L_x_55006:
[----:B------:R-:W-:Y:S05]  /*7380*/  BSYNC B0 ;  /* 0x0000000000007941 */ /* 0x000fea0003800000 */
.L_x_55005:
[----:B------:R0:W-:Y:S01]  /*7390*/  STG.E.U8 [R2.64], R0 ;  /* 0x0000000002007986 */ /* 0x0001e2000c101124 */
[----:B------:R-:W-:Y:S05]  /*73a0*/  BRA `(.L_x_54982) ;  /* 0x000002d000007947 */ /* 0x000fea0003800000 */
.L_x_54999:
        /* <DEDUP_REMOVED lines=22> */
.L_x_54981:
        /* <DEDUP_REMOVED lines=20> */
.L_x_55009:
[----:B------:R0:W-:Y:S01]  /*7650*/  STG.E.64 [R2.64], R18 ;  /* 0x0000001202007986 */ /* 0x0001e2000c101b24 */
[----:B------:R-:W-:Y:S05]  /*7660*/  BRA `(.L_x_54982) ;  /* 0x0000001000007947 */ /* 0x000fea0003800000 */
.L_x_55008:
[----:B------:R0:W-:Y:S02]  /*7670*/  STG.E [R2.64], R18 ;  /* 0x0000001202007986 */ /* 0x0001e4000c101924 */
.L_x_54982:
        /* <DEDUP_REMOVED lines=21> */
.L_x_55013:
[----:B------:R0:W-:Y:S01]  /*77d0*/  STG.E.U8 [R2.64], R22 ;  /* 0x0000001602007986 */ /* 0x0001e2000c101124 */
[----:B------:R-:W-:Y:S05]  /*77e0*/  BRA `(.L_x_55015) ;  /* 0x00000d6000007947 */ /* 0x000fea0003800000 */
.L_x_55012:
        /* <DEDUP_REMOVED lines=8> */
.L_x_55017:
[----:B------:R0:W-:Y:S01]  /*7870*/  STG.E [R2.64], R22 ;  /* 0x0000001602007986 */ /* 0x0001e2000c101924 */
[----:B------:R-:W-:Y:S05]  /*7880*/  BRA `(.L_x_55015) ;  /* 0x00000cc000007947 */ /* 0x000fea0003800000 */
.L_x_55016:
[----:B------:R0:W-:Y:S01]  /*7890*/  STG.E.U16 [R2.64], R22 ;  /* 0x0000001602007986 */ /* 0x0001e2000c101524 */
[----:B------:R-:W-:Y:S05]  /*78a0*/  BRA `(.L_x_55015) ;  /* 0x00000ca000007947 */ /* 0x000fea0003800000 */
.L_x_55011:
        /* <DEDUP_REMOVED lines=9> */
.L_x_55019:
[----:B------:R-:W0:Y:S02]  /*7940*/  I2F.S64 R0, R22 ;  /* 0x0000001600007312 */ /* 0x000e240000301400 */
[----:B0-----:R-:W-:-:S05]  /*7950*/  F2FP.PACK_AB R0, RZ, R0 ;  /* 0x00000000ff00723e */ /* 0x001fca00000000ff */
[----:B------:R0:W-:Y:S01]  /*7960*/  STG.E.U16 [R2.64], R0 ;  /* 0x0000000002007986 */ /* 0x0001e2000c101524 */
[----:B------:R-:W-:Y:S05]  /*7970*/  BRA `(.L_x_55015) ;  /* 0x00000bd000007947 */ /* 0x000fea0003800000 */
.L_x_55018:
        /* <DEDUP_REMOVED lines=10> */
.L_x_55021:
[----:B------:R-:W0:Y:S02]  /*7a20*/  I2F.S64 R22, R22 ;  /* 0x0000001600167312 */ /* 0x000e240000301400 */
[----:B0-----:R-:W-:-:S04]  /*7a30*/  F2FP.PACK_AB R5, RZ, R22 ;  /* 0x00000016ff05723e */ /* 0x001fc800000000ff */
[----:B------:R-:W-:-:S05]  /*7a40*/  PRMT R5, R5, 0x5410, RZ ;  /* 0x0000541005057816 */ /* 0x000fca00000000ff */
[----:B------:R0:W-:Y:S01]  /*7a50*/  STG.E [R2.64], R5 ;  /* 0x0000000502007986 */ /* 0x0001e2000c101924 */
[----:B------:R-:W-:Y:S05]  /*7a60*/  BRA `(.L_x_55015) ;  /* 0x00000ae000007947 */ /* 0x000fea0003800000 */
.L_x_55020:
[----:B------:R-:W0:Y:S02]  /*7a70*/  I2F.F64.S64 R22, R22 ;  /* 0x0000001600167312 */ /* 0x000e240000301c00 */
[----:B0-----:R0:W-:Y:S01]  /*7a80*/  STG.E.64 [R2.64], R22 ;  /* 0x0000001602007986 */ /* 0x0011e2000c101b24 */
[----:B------:R-:W-:Y:S05]  /*7a90*/  BRA `(.L_x_55015) ;  /* 0x00000ab000007947 */ /* 0x000fea0003800000 */
.L_x_55010:
        /* <DEDUP_REMOVED lines=13> */
.L_x_55024:
[----:B------:R-:W0:Y:S01]  /*7b70*/  I2F.F64.S64 R4, R22 ;  /* 0x0000001600047312 */ /* 0x000e220000301c00 */
[----:B------:R-:W-:-:S05]  /*7b80*/  CS2R R6, SRZ ;  /* 0x0000000000067805 */ /* 0x000fca000001ff00 */
[----:B0-----:R0:W-:Y:S01]  /*7b90*/  STG.E.128 [R2.64], R4 ;  /* 0x0000000402007986 */ /* 0x0011e2000c101d24 */
[----:B------:R-:W-:Y:S05]  /*7ba0*/  BRA `(.L_x_55015) ;  /* 0x000009a000007947 */ /* 0x000fea0003800000 */
.L_x_55023:
        /* <DEDUP_REMOVED lines=21> */
.L_x_55028:
[----:B------:R-:W-:Y:S05]  /*7d00*/  BSYNC B0 ;  /* 0x0000000000007941 */ /* 0x000fea0003800000 */
.L_x_55027:
[----:B------:R-:W-:-:S05]  /*7d10*/  LOP3.LUT R5, R0, R5, RZ, 0xfc, !PT ;  /* 0x0000000500057212 */ /* 0x000fca00078efcff */
[----:B------:R0:W-:Y:S01]  /*7d20*/  STG.E.U8 [R2.64], R5 ;  /* 0x0000000502007986 */ /* 0x0001e2000c101124 */
[----:B------:R-:W-:Y:S05]  /*7d30*/  BRA `(.L_x_55015) ;  /* 0x0000081000007947 */ /* 0x000fea0003800000 */
.L_x_55026:
        /* <DEDUP_REMOVED lines=13> */
.L_x_55030:
[----:B------:R-:W-:Y:S01]  /*7e10*/  IMAD.MOV.U32 R0, RZ, RZ, 0x7f ;  /* 0x0000007fff007424 */ /* 0x000fe200078e00ff */
[----:B------:R-:W-:-:S04]  /*7e20*/  ISETP.GT.U32.AND P0, PT, R4, 0x7f800000, PT ;  /* 0x7f8000000400780c */ /* 0x000fc80003f04070 */
[----:B------:R-:W-:-:S04]  /*7e30*/  SEL R0, R0, 0x7c, P0 ;  /* 0x0000007c00007807 */ /* 0x000fc80000000000 */
.L_x_55031:
[----:B------:R-:W-:Y:S05]  /*7e40*/  BSYNC B0 ;  /* 0x0000000000007941 */ /* 0x000fea0003800000 */
.L_x_55029:
[----:B------:R-:W-:-:S04]  /*7e50*/  LOP3.LUT R4, R23, 0x80000000, RZ, 0xc0, !PT ;  /* 0x8000000017047812 */ /* 0x000fc800078ec0ff */
[----:B------:R-:W-:-:S04]  /*7e60*/  SHF.R.U32.HI R5, RZ, 0x18, R4 ;  /* 0x00000018ff057819 */ /* 0x000fc80000011604 */
[----:B------:R-:W-:-:S05]  /*7e70*/  LOP3.LUT R5, R0, R5, RZ, 0xfc, !PT ;  /* 0x0000000500057212 */ /* 0x000fca00078efcff */
[----:B------:R0:W-:Y:S01]  /*7e80*/  STG.E.U8 [R2.64], R5 ;  /* 0x0000000502007986 */ /* 0x0001e2000c101124 */
[----:B------:R-:W-:Y:S05]  /*7e90*/  BRA `(.L_x_55015) ;  /* 0x000006b000007947 */ /* 0x000fea0003800000 */
.L_x_55025:
[----:B------:R-:W0:Y:S02]  /*7ea0*/  I2F.S64 R0, R22 ;  /* 0x0000001600007312 */ /* 0x000e240000301400 */
[----:B0-----:R-:W-:-:S05]  /*7eb0*/  F2FP.BF16.PACK_AB R0, RZ, R0 ;  /* 0x00000000ff00723e */ /* 0x001fca00000010ff */
[----:B------:R0:W-:Y:S01]  /*7ec0*/  STG.E.U16 [R2.64], R0 ;  /* 0x0000000002007986 */ /* 0x0001e2000c101524 */
[----:B------:R-:W-:Y:S05]  /*7ed0*/  BRA `(.L_x_55015) ;  /* 0x0000067000007947 */ /* 0x000fea0003800000 */
.L_x_55022:
        /* <DEDUP_REMOVED lines=10> */
.L_x_55034:
        /* <DEDUP_REMOVED lines=17> */
.L_x_55037:
[----:B------:R-:W-:-:S04]  /*8090*/  LOP3.LUT R0, R23, 0x80000000, RZ, 0xc0, !PT ;  /* 0x8000000017007812 */ /* 0x000fc800078ec0ff */
[----:B------:R-:W-:-:S04]  /*80a0*/  SHF.R.U32.HI R5, RZ, 0x18, R0 ;  /* 0x00000018ff057819 */ /* 0x000fc80000011600 */
[----:B------:R-:W-:-:S04]  /*80b0*/  LOP3.LUT R4, R4, R5, RZ, 0xfc, !PT ;  /* 0x0000000504047212 */ /* 0x000fc800078efcff */
[----:B------:R-:W-:Y:S02]  /*80c0*/  PRMT R0, R4, 0x7610, R0 ;  /* 0x0000761004007816 */ /* 0x000fe40000000000 */
.L_x_55036:
[----:B------:R-:W-:Y:S05]  /*80d0*/  BSYNC B0 ;  /* 0x0000000000007941 */ /* 0x000fea0003800000 */
.L_x_55035:
[----:B------:R0:W-:Y:S01]  /*80e0*/  STG.E.U8 [R2.64], R0 ;  /* 0x0000000002007986 */ /* 0x0001e2000c101124 */
[----:B------:R-:W-:Y:S05]  /*80f0*/  BRA `(.L_x_55015) ;  /* 0x0000045000007947 */ /* 0x000fea0003800000 */
.L_x_55033:
        /* <DEDUP_REMOVED lines=17> */
.L_x_55040:
[----:B------:R-:W-:-:S04]  /*8210*/  LOP3.LUT R0, R23, 0x80000000, RZ, 0xc0, !PT ;  /* 0x8000000017007812 */ /* 0x000fc800078ec0ff */
[----:B------:R-:W-:-:S04]  /*8220*/  SHF.R.U32.HI R5, RZ, 0x18, R0 ;  /* 0x00000018ff057819 */ /* 0x000fc80000011600 */
[----:B------:R-:W-:-:S04]  /*8230*/  LOP3.LUT R4, R4, R5, RZ, 0xfc, !PT ;  /* 0x0000000504047212 */ /* 0x000fc800078efcff */
[----:B------:R-:W-:Y:S02]  /*8240*/  PRMT R0, R4, 0x7610, R0 ;  /* 0x0000761004007816 */ /* 0x000fe40000000000 */
.L_x_55039:
[----:B------:R-:W-:Y:S05]  /*8250*/  BSYNC B0 ;  /* 0x0000000000007941 */ /* 0x000fea0003800000 */
.L_x_55038:
[----:B------:R0:W-:Y:S01]  /*8260*/  STG.E.U8 [R2.64], R0 ;  /* 0x0000000002007986 */ /* 0x0001e2000c101124 */
[----:B------:R-:W-:Y:S05]  /*8270*/  BRA `(.L_x_55015) ;  /* 0x000002d000007947 */ /* 0x000fea0003800000 */
.L_x_55032:
        /* <DEDUP_REMOVED lines=22> */
.L_x_55014:
        /* <DEDUP_REMOVED lines=20> */
.L_x_55042:
[----:B------:R0:W-:Y:S01]  /*8520*/  STG.E.64 [R2.64], R22 ;  /* 0x0000001602007986 */ /* 0x0001e2000c101b24 */
[----:B------:R-:W-:Y:S05]  /*8530*/  BRA `(.L_x_55015) ;  /* 0x0000001000007947 */ /* 0x000fea0003800000 */
.L_x_55041:
[----:B------:R0:W-:Y:S02]  /*8540*/  STG.E [R2.64], R22 ;  /* 0x0000001602007986 */ /* 0x0001e4000c101924 */
.L_x_55015:
[----:B------:R-:W-:Y:S02]  /*8550*/  IADD3 R28, R28, 0x80, RZ ;  /* 0x000000801c1c7810 */ /* 0x000fe40007ffe0ff */
.L_x_54976:
[----:B------:R-:W-:Y:S05]  /*8560*/  BSYNC B6 ;  /* 0x0000000000067941 */ /* 0x000fea0003800000 */
.L_x_54975:
        /* <DEDUP_REMOVED lines=20> */
.L_x_55046:
[----:B------:R-:W-:Y:S01]  /*86b0*/  STG.E.U8 [R2.64], R16 ;  /* 0x0000001002007986 */ /* 0x000fe2000c101124 */
[----:B------:R-:W-:Y:S05]  /*86c0*/  EXIT ;  /* 0x000000000000794d */ /* 0x000fea0003800000 */
.L_x_55045:
        /* <DEDUP_REMOVED lines=8> */
.L_x_55049:
[----:B------:R-:W-:Y:S01]  /*8750*/  STG.E [R2.64], R16 ;  /* 0x0000001002007986 */ /* 0x000fe2000c101924 */
[----:B------:R-:W-:Y:S05]  /*8760*/  EXIT ;  /* 0x000000000000794d */ /* 0x000fea0003800000 */
.L_x_55048:
[----:B------:R-:W-:Y:S01]  /*8770*/  STG.E.U16 [R2.64], R16 ;  /* 0x0000001002007986 */ /* 0x000fe2000c101524 */
[----:B------:R-:W-:Y:S05]  /*8780*/  EXIT ;  /* 0x000000000000794d */ /* 0x000fea0003800000 */
.L_x_55044:
        /* <DEDUP_REMOVED lines=9> */
.L_x_55051:
[----:B------:R-:W0:Y:S02]  /*8820*/  I2F.S64 R0, R16 ;  /* 0x0000001000007312 */ /* 0x000e240000301400 */
[----:B0-----:R-:W-:-:S05]  /*8830*/  F2FP.PACK_AB R0, RZ, R0 ;  /* 0x00000000ff00723e */ /* 0x001fca00000000ff */
[----:B------:R-:W-:Y:S01]  /*8840*/  STG.E.U16 [R2.64], R0 ;  /* 0x0000000002007986 */ /* 0x000fe2000c101524 */
[----:B------:R-:W-:Y:S05]  /*8850*/  EXIT ;  /* 0x000000000000794d */ /* 0x000fea0003800000 */
.L_x_55050:
        /* <DEDUP_REMOVED lines=10> */
.L_x_55053:
[----:B------:R-:W0:Y:S02]  /*8900*/  I2F.S64 R16, R16 ;  /* 0x0000001000107312 */ /* 0x000e240000301400 */
[----:B0-----:R-:W-:-:S04]  /*8910*/  F2FP.PACK_AB R5, RZ, R16 ;  /* 0x00000010ff05723e */ /* 0x001fc800000000ff */
[----:B------:R-:W-:-:S05]  /*8920*/  PRMT R5, R5, 0x5410, RZ ;  /* 0x0000541005057816 */ /* 0x000fca00000000ff */
[----:B------:R-:W-:Y:S01]  /*8930*/  STG.E [R2.64], R5 ;  /* 0x0000000502007986 */ /* 0x000fe2000c101924 */
[----:B------:R-:W-:Y:S05]  /*8940*/  EXIT ;  /* 0x000000000000794d */ /* 0x000fea0003800000 */
.L_x_55052:
[----:B------:R-:W0:Y:S02]  /*8950*/  I2F.F64.S64 R16, R16 ;  /* 0x0000001000107312 */ /* 0x000e240000301c00 */
[----:B0-----:R-:W-:Y:S01]  /*8960*/  STG.E.64 [R2.64], R16 ;  /* 0x0000001002007986 */ /* 0x001fe2000c101b24 */
[----:B------:R-:W-:Y:S05]  /*8970*/  EXIT ;  /* 0x000000000000794d */ /* 0x000fea0003800000 */
.L_x_55043:
        /* <DEDUP_REMOVED lines=13> */
.L_x_55056:
[----:B------:R-:W0:Y:S01]  /*8a50*/  I2F.F64.S64 R16, R16 ;  /* 0x0000001000107312 */ /* 0x000e220000301c00 */
[----:B------:R-:W-:-:S05]  /*8a60*/  CS2R R18, SRZ ;  /* 0x0000000000127805 */ /* 0x000fca000001ff00 */
[----:B0-----:R-:W-:Y:S01]  /*8a70*/  STG.E.128 [R2.64], R16 ;  /* 0x0000001002007986 */ /* 0x001fe2000c101d24 */
[----:B------:R-:W-:Y:S05]  /*8a80*/  EXIT ;  /* 0x000000000000794d */ /* 0x000fea0003800000 */
.L_x_55055:
        /* <DEDUP_REMOVED lines=21> */
.L_x_55060:
[----:B------:R-:W-:Y:S05]  /*8be0*/  BSYNC B0 ;  /* 0x0000000000007941 */ /* 0x000fea0003800000 */
.L_x_55059:
[----:B------:R-:W-:-:S05]  /*8bf0*/  LOP3.LUT R5, R0, R5, RZ, 0xfc, !PT ;  /* 0x0000000500057212 */ /* 0x000fca00078efcff */
[----:B------:R-:W-:Y:S01]  /*8c00*/  STG.E.U8 [R2.64], R5 ;  /* 0x0000000502007986 */ /* 0x000fe2000c101124 */
[----:B------:R-:W-:Y:S05]  /*8c10*/  EXIT ;  /* 0x000000000000794d */ /* 0x000fea0003800000 */
.L_x_55058:
        /* <DEDUP_REMOVED lines=13> */
.L_x_55062:
[----:B------:R-:W-:Y:S01]  /*8cf0*/  IMAD.MOV.U32 R0, RZ, RZ, 0x7f ;  /* 0x0000007fff007424 */ /* 0x000fe200078e00ff */
[----:B------:R-:W-:-:S04]  /*8d00*/  ISETP.GT.U32.AND P0, PT, R4, 0x7f800000, PT ;  /* 0x7f8000000400780c */ /* 0x000fc80003f04070 */
[----:B------:R-:W-:-:S04]  /*8d10*/  SEL R0, R0, 0x7c, P0 ;  /* 0x0000007c00007807 */ /* 0x000fc80000000000 */
.L_x_55063:
[----:B------:R-:W-:Y:S05]  /*8d20*/  BSYNC B0 ;  /* 0x0000000000007941 */ /* 0x000fea0003800000 */
.L_x_55061:
[----:B------:R-:W-:-:S04]  /*8d30*/  LOP3.LUT R4, R17, 0x80000000, RZ, 0xc0, !PT ;  /* 0x8000000011047812 */ /* 0x000fc800078ec0ff */
[----:B------:R-:W-:-:S04]  /*8d40*/  SHF.R.U32.HI R5, RZ, 0x18, R4 ;  /* 0x00000018ff057819 */ /* 0x000fc80000011604 */
[----:B------:R-:W-:-:S05]  /*8d50*/  LOP3.LUT R5, R0, R5, RZ, 0xfc, !PT ;  /* 0x0000000500057212 */ /* 0x000fca00078efcff */
[----:B------:R-:W-:Y:S01]  /*8d60*/  STG.E.U8 [R2.64], R5 ;  /* 0x0000000502007986 */ /* 0x000fe2000c101124 */
[----:B------:R-:W-:Y:S05]  /*8d70*/  EXIT ;  /* 0x000000000000794d */ /* 0x000fea0003800000 */
.L_x_55057:
[----:B------:R-:W0:Y:S02]  /*8d80*/  I2F.S64 R0, R16 ;  /* 0x0000001000007312 */ /* 0x000e240000301400 */
[----:B0-----:R-:W-:-:S05]  /*8d90*/  F2FP.BF16.PACK_AB R0, RZ, R0 ;  /* 0x00000000ff00723e */ /* 0x001fca00000010ff */
[----:B------:R-:W-:Y:S01]  /*8da0*/  STG.E.U16 [R2.64], R0 ;  /* 0x0000000002007986 */ /* 0x000fe2000c101524 */
[----:B------:R-:W-:Y:S05]  /*8db0*/  EXIT ;  /* 0x000000000000794d */ /* 0x000fea0003800000 */
.L_x_55054:
        /* <DEDUP_REMOVED lines=10> */
.L_x_55066:
        /* <DEDUP_REMOVED lines=17> */
.L_x_55069:
[----:B------:R-:W-:-:S04]  /*8f70*/  LOP3.LUT R0, R17, 0x80000000, RZ, 0xc0, !PT ;  /* 0x8000000011007812 */ /* 0x000fc800078ec0ff */
[----:B------:R-:W-:-:S04]  /*8f80*/  SHF.R.U32.HI R5, RZ, 0x18, R0 ;  /* 0x00000018ff057819 */ /* 0x000fc80000011600 */
[----:B------:R-:W-:-:S04]  /*8f90*/  LOP3.LUT R4, R4, R5, RZ, 0xfc, !PT ;  /* 0x0000000504047212 */ /* 0x000fc800078efcff */
[----:B------:R-:W-:Y:S02]  /*8fa0*/  PRMT R0, R4, 0x7610, R0 ;  /* 0x0000761004007816 */ /* 0x000fe40000000000 */
.L_x_55068:
[----:B------:R-:W-:Y:S05]  /*8fb0*/  BSYNC B0 ;  /* 0x0000000000007941 */ /* 0x000fea0003800000 */
.L_x_55067:
[----:B------:R-:W-:Y:S01]  /*8fc0*/  STG.E.U8 [R2.64], R0 ;  /* 0x0000000002007986 */ /* 0x000fe2000c101124 */
[----:B------:R-:W-:Y:S05]  /*8fd0*/  EXIT ;  /* 0x000000000000794d */ /* 0x000fea0003800000 */
.L_x_55065:
        /* <DEDUP_REMOVED lines=17> */
.L_x_55072:
[----:B------:R-:W-:-:S04]  /*90f0*/  LOP3.LUT R0, R17, 0x80000000, RZ, 0xc0, !PT ;  /* 0x8000000011007812 */ /* 0x000fc800078ec0ff */
[----:B------:R-:W-:-:S04]  /*9100*/  SHF.R.U32.HI R5, RZ, 0x18, R0 ;  /* 0x00000018ff057819 */ /* 0x000fc80000011600 */
[----:B------:R-:W-:-:S04]  /*9110*/  LOP3.LUT R4, R4, R5, RZ, 0xfc, !PT ;  /* 0x0000000504047212 */ /* 0x000fc800078efcff */
[----:B------:R-:W-:Y:S02]  /*9120*/  PRMT R0, R4, 0x7610, R0 ;  /* 0x0000761004007816 */ /* 0x000fe40000000000 */
.L_x_55071:
[----:B------:R-:W-:Y:S05]  /*9130*/  BSYNC B0 ;  /* 0x0000000000007941 */ /* 0x000fea0003800000 */
.L_x_55070:
[----:B------:R-:W-:Y:S01]  /*9140*/  STG.E.U8 [R2.64], R0 ;  /* 0x0000000002007986 */ /* 0x000fe2000c101124 */
[----:B------:R-:W-:Y:S05]  /*9150*/  EXIT ;  /* 0x000000000000794d */ /* 0x000fea0003800000 */
.L_x_55064:
        /* <DEDUP_REMOVED lines=22> */
.L_x_55047:
        /* <DEDUP_REMOVED lines=20> */
.L_x_55074:
[----:B------:R-:W-:Y:S01]  /*9400*/  STG.E.64 [R2.64], R16 ;  /* 0x0000001002007986 */ /* 0x000fe2000c101b24 */
[----:B------:R-:W-:Y:S05]  /*9410*/  EXIT ;  /* 0x000000000000794d */ /* 0x000fea0003800000 */
.L_x_55073:
[----:B------:R-:W-:Y:S01]  /*9420*/  STG.E [R2.64], R16 ;  /* 0x0000001002007986 */ /* 0x000fe2000c101924 */
[----:B------:R-:W-:Y:S05]  /*9430*/  EXIT ;  /* 0x000000000000794d */ /* 0x000fea0003800000 */
.L_x_55075:
        /* <DEDUP_REMOVED lines=12> */
.L_x_61983:


//--------------------- .text._ZN2at6native18elementwise_kernelILi128ELi2EZNS0_22gpu_kernel_impl_nocastIZNS0_50_GLOBAL__N__2680c7bb_12_PowKernel_cu_b2145a98_318422pow_scalar_tensor_implIlEEvRNS_18TensorIteratorBaseET_EUllE_EEvS6_RKS7_EUliE_EEviT1_ --------------------------
	.section	.text._ZN2at6native18elementwise_kernelILi128ELi2EZNS0_22gpu_kernel_impl_nocastIZNS0_50_GLOBAL__N__2680c7bb_12_PowKernel_cu_b2145a98_318422pow_scalar_tensor_implIlEEvRNS_18TensorIteratorBaseET_EUllE_EEvS6_RKS7_EUliE_EEviT1_,"ax",@progbits
	.sectioninfo	@"SHI_REGISTERS=18"
	.align	128
        .global         _ZN2at6native18elementwise_kernelILi128ELi2EZNS0_22gpu_kernel_impl_nocastIZNS0_50_GLOBAL__N__2680c7bb_12_PowKernel_cu_b2145a98_318422pow_scalar_tensor_implIlEEvRNS_18TensorIteratorBaseET_EUllE_EEvS6_RKS7_EUliE_EEviT1_
        .type           _ZN2at6native18elementwise_kernelILi128ELi2EZNS0_22gpu_kernel_impl_nocastIZNS0_50_GLOBAL__N__2680c7bb_12_PowKernel_cu_b2145a98_318422pow_scalar_tensor_implIlEEvRNS_18TensorIteratorBaseET_EUllE_EEvS6_RKS7_EUliE_EEviT1_,@function
        .size           _ZN2at6native18elementwise_kernelILi128ELi2EZNS0_22gpu_kernel_impl_nocastIZNS0_50_GLOBAL__N__2680c7bb_12_PowKernel_cu_b2145a98_318422pow_scalar_tensor_implIlEEvRNS_18TensorIteratorBaseET_EUllE_EEvS6_RKS7_EUliE_EEviT1_,(.L_x_61984 - _ZN2at6native18elementwise_kernelILi128ELi2EZNS0_22gpu_kernel_impl_nocastIZNS0_50_GLOBAL__N__2680c7bb_12_PowKernel_cu_b2145a98_318422pow_scalar_tensor_implIlEEvRNS_18TensorIteratorBaseET_EUllE_EEvS6_RKS7_EUliE_EEviT1_)
        .other          _ZN2at6native18elementwise_kernelILi128ELi2EZNS0_22gpu_kernel_impl_nocastIZNS0_50_GLOBAL__N__2680c7bb_12_PowKernel_cu_b2145a98_318422pow_scalar_tensor_implIlEEvRNS_18TensorIteratorBaseET_EUllE_EEvS6_RKS7_EUliE_EEviT1_,@"STO_CUDA_ENTRY STV_DEFAULT"
_ZN2at6native18elementwise_kernelILi128ELi2EZNS0_22gpu_kernel_impl_nocastIZNS0_50_GLOBAL__N__2680c7bb_12_PowKernel_cu_b2145a98_318422pow_scalar_tensor_implIlEEvRNS_18TensorIteratorBaseET_EUllE_EEvS6_RKS7_EUliE_EEviT1_:
.text._ZN2at6native18elementwise_kernelILi128ELi2EZNS0_22gpu_kernel_impl_nocastIZNS0_50_GLOBAL__N__2680c7bb_12_PowKernel_cu_b2145a98_318422pow_scalar_tensor_implIlEEvRNS_18TensorIteratorBaseET_EUllE_EEvS6_RKS7_EUliE_EEviT1_:
[----:B------:R-:W-:Y:S02]  /*0000*/  MOV R1, c[0x0][0x28] ;  /* 0x00000a0000017a02 */ /* 0x000fe40000000f00 */
[----:B------:R-:W0:Y:S01]  /*0010*/  S2R R0, SR_CTAID.X ;  /* 0x0000000000007919 */ /* 0x000e220000002500 */
[----:B------:R-:W-:Y:S01]  /*0020*/  ULDC.64 UR4, c[0x0][0x118] ;  /* 0x0000460000047ab9 */ /* 0x000fe20000000a00 */
[----:B------:R-:W-:Y:S02]  /*0030*/  BSSY B0, `(.L_x_55076) ;  /* 0x000013a000007945 */ /* 0x000fe40003800000 */
[----:B------:R-:W0:Y:S02]  /*0040*/  S2R R3, SR_TID.X ;  /* 0x0000000000037919 */ /* 0x000e240000002100 */
[----:B0-----:R-:W-:-:S05]  /*0050*/  IMAD R0, R0, 0x100, R3 ;  /* 0x0000010000007824 */ /* 0x001fca00078e0203 */
[----:B------:R-:W-:Y:S02]  /*0060*/  ISETP.GE.AND P0, PT, R0, c[0x0][0x160], PT ;  /* 0x0000580000007a0c */ /* 0x000fe40003f06270 */
[----:B------:R-:W-:-:S11]  /*0070*/  MOV R7, R0 ;  /* 0x0000000000077202 */ /* 0x000fd60000000f00 */
[----:B------:R-:W-:Y:S05]  /*0080*/  @P0 BRA `(.L_x_55077) ;  /* 0x0000134000000947 */ /* 0x000fea0003800000 */
[----:B------:R-:W-:Y:S01]  /*0090*/  ISETP.NE.AND P0, PT, RZ, c[0x0][0x168], PT ;  /* 0x00005a00ff007a0c */ /* 0x000fe20003f05270 */
[----:B------:R-:W-:-:S12]  /*00a0*/  CS2R R2, SRZ ;  /* 0x0000000000027805 */ /* 0x000fd8000001ff00 */
        /* <DEDUP_REMOVED lines=225> */
.L_x_55078:
[----:B------:R-:W-:-:S04]  /*0ec0*/  IADD3 R6, P0, R3, c[0x0][0x368], RZ ;  /* 0x0000da0003067a10 */ /* 0x000fc80007f1e0ff */
[----:B------:R-:W-:-:S06]  /*0ed0*/  IADD3.X R7, RZ, c[0x0][0x36c], RZ, P0, !PT ;  /* 0x0000db00ff077a10 */ /* 0x000fcc00007fe4ff */
[----:B------:R-:W2:Y:S01]  /*0ee0*/  LDG.E.64 R6, [R6.64] ;  /* 0x0000000406067981 */ /* 0x000ea2000c1e1b00 */
[----:B------:R-:W-:Y:S01]  /*0ef0*/  IADD3 R2, P1, R2, c[0x0][0x360], RZ ;  /* 0x0000d80002027a10 */ /* 0x000fe20007f3e0ff */
[----:B------:R-:W-:Y:S03]  /*0f00*/  BSSY B1, `(.L_x_55079) ;  /* 0x000004a000017945 */ /* 0x000fe60003800000 */
[----:B------:R-:W-:Y:S02]  /*0f10*/  IADD3.X R3, RZ, c[0x0][0x364], RZ, P1, !PT ;  /* 0x0000d900ff037a10 */ /* 0x000fe40000ffe4ff */
[----:B--2---:R-:W-:-:S13]  /*0f20*/  ISETP.GE.AND P0, PT, R7, RZ, PT ;  /* 0x000000ff0700720c */ /* 0x004fda0003f06270 */
[----:B------:R-:W-:Y:S05]  /*0f30*/  @!P0 BRA `(.L_x_55080) ;  /* 0x0000034000008947 */ /* 0x000fea0003800000 */
[----:B------:R-:W-:Y:S01]  /*0f40*/  ISETP.NE.U32.AND P0, PT, R6, RZ, PT ;  /* 0x000000ff0600720c */ /* 0x000fe20003f05070 */
[----:B------:R-:W-:Y:S01]  /*0f50*/  BSSY B2, `(.L_x_55081) ;  /* 0x0000031000027945 */ /* 0x000fe20003800000 */
[----:B------:R-:W-:Y:S01]  /*0f60*/  IMAD.MOV.U32 R4, RZ, RZ, 0x1 ;  /* 0x00000001ff047424 */ /* 0x000fe200078e00ff */
[----:B------:R-:W-:Y:S02]  /*0f70*/  MOV R5, RZ ;  /* 0x000000ff00057202 */ /* 0x000fe40000000f00 */
[----:B------:R-:W-:-:S13]  /*0f80*/  ISETP.NE.AND.EX P0, PT, R7, RZ, PT, P0 ;  /* 0x000000ff0700720c */ /* 0x000fda0003f05300 */
[----:B------:R-:W-:Y:S05]  /*0f90*/  @!P0 BRA `(.L_x_55082) ;  /* 0x000002c000008947 */ /* 0x000fea0003800000 */
[C---:B------:R-:W-:Y:S02]  /*0fa0*/  LOP3.LUT R4, R6.reuse, 0x1, RZ, 0xc0, !PT ;  /* 0x0000000106047812 */ /* 0x040fe400078ec0ff */
[----:B------:R-:W-:Y:S02]  /*0fb0*/  IADD3 R5, P1, R6, 0x1, RZ ;  /* 0x0000000106057810 */ /* 0x000fe40007f3e0ff */
[----:B------:R-:W-:Y:S01]  /*0fc0*/  ISETP.NE.U32.AND P0, PT, R4, 0x1, PT ;  /* 0x000000010400780c */ /* 0x000fe20003f05070 */
[----:B------:R-:W-:Y:S01]  /*0fd0*/  HFMA2.MMA R4, -RZ, RZ, 0, 5.9604644775390625e-08 ;  /* 0x00000001ff047435 */ /* 0x000fe200000001ff */
[----:B------:R-:W-:Y:S01]  /*0fe0*/  ISETP.GE.U32.AND P2, PT, R5, 0x3, PT ;  /* 0x000000030500780c */ /* 0x000fe20003f46070 */
[----:B------:R-:W-:Y:S01]  /*0ff0*/  IMAD.X R5, RZ, RZ, R7, P1 ;  /* 0x000000ffff057224 */ /* 0x000fe200008e0607 */
[----:B------:R-:W-:Y:S02]  /*1000*/  ISETP.NE.U32.AND.EX P0, PT, RZ, RZ, PT, P0 ;  /* 0x000000ffff00720c */ /* 0x000fe40003f05100 */
[----:B------:R-:W-:-:S02]  /*1010*/  MOV R13, c[0x0][0x370] ;  /* 0x0000dc00000d7a02 */ /* 0x000fc40000000f00 */
[----:B------:R-:W-:Y:S02]  /*1020*/  ISETP.GE.U32.AND.EX P1, PT, R5, RZ, PT, P2 ;  /* 0x000000ff0500720c */ /* 0x000fe40003f26120 */
[----:B------:R-:W-:Y:S02]  /*1030*/  SEL R11, RZ, c[0x0][0x374], P0 ;  /* 0x0000dd00ff0b7a07 */ /* 0x000fe40000000000 */
[----:B------:R-:W-:Y:S02]  /*1040*/  SEL R4, R4, c[0x0][0x370], P0 ;  /* 0x0000dc0004047a07 */ /* 0x000fe40000000000 */
[----:B------:R-:W-:Y:S01]  /*1050*/  LEA.HI R8, P2, R7, R6, RZ, 0x1 ;  /* 0x0000000607087211 */ /* 0x000fe200078508ff */
[----:B------:R-:W-:Y:S02]  /*1060*/  IMAD R6, R13, c[0x0][0x374], RZ ;  /* 0x0000dd000d067a24 */ /* 0x000fe400078e02ff */
[----:B------:R-:W-:Y:S01]  /*1070*/  IMAD.WIDE.U32 R4, R4, 0x1, RZ ;  /* 0x0000000104047825 */ /* 0x000fe200078e00ff */
[----:B------:R-:W-:-:S03]  /*1080*/  IADD3.X R9, RZ, R7, RZ, P2, !PT ;  /* 0x00000007ff097210 */ /* 0x000fc600017fe4ff */
[----:B------:R-:W-:Y:S02]  /*1090*/  IMAD.IADD R5, R5, 0x1, R11 ;  /* 0x0000000105057824 */ /* 0x000fe400078e020b */
[----:B------:R-:W-:Y:S01]  /*10a0*/  IMAD R11, R13, c[0x0][0x374], R6 ;  /* 0x0000dd000d0b7a24 */ /* 0x000fe200078e0206 */
[----:B------:R-:W-:Y:S05]  /*10b0*/  @!P1 BRA `(.L_x_55082) ;  /* 0x000001a000009947 */ /* 0x000fea0003800000 */
[----:B------:R-:W-:Y:S01]  /*10c0*/  IMAD.WIDE.U32 R6, R13, c[0x0][0x370], RZ ;  /* 0x0000dc000d067a25 */ /* 0x000fe200078e00ff */
[--C-:B------:R-:W-:Y:S02]  /*10d0*/  SHF.R.S64 R8, R8, 0x1, R9.reuse ;  /* 0x0000000108087819 */ /* 0x100fe40000001009 */
[----:B------:R-:W-:Y:S02]  /*10e0*/  SHF.R.S32.HI R9, RZ, 0x1, R9 ;  /* 0x00000001ff097819 */ /* 0x000fe40000011409 */
[----:B------:R-:W-:-:S04]  /*10f0*/  IADD3 R11, R7, R11, RZ ;  /* 0x0000000b070b7210 */ /* 0x000fc80007ffe0ff */
.L_x_55083:
[C---:B------:R-:W-:Y:S01]  /*1100*/  LOP3.LUT R7, R8.reuse, 0x1, RZ, 0xc0, !PT ;  /* 0x0000000108077812 */ /* 0x040fe200078ec0ff */
[----:B------:R-:W-:Y:S01]  /*1110*/  IMAD R10, R11, R6, RZ ;  /* 0x000000060b0a7224 */ /* 0x000fe200078e02ff */
[----:B------:R-:W-:-:S02]  /*1120*/  IADD3 R12, P2, R8, 0x1, RZ ;  /* 0x00000001080c7810 */ /* 0x000fc40007f5e0ff */
[----:B------:R-:W-:Y:S01]  /*1130*/  ISETP.NE.U32.AND P1, PT, R7, 0x1, PT ;  /* 0x000000010700780c */ /* 0x000fe20003f25070 */
[----:B------:R-:W-:Y:S01]  /*1140*/  IMAD R15, R6, R11, R10 ;  /* 0x0000000b060f7224 */ /* 0x000fe200078e020a */
[----:B------:R-:W-:Y:S02]  /*1150*/  ISETP.GE.U32.AND P0, PT, R12, 0x3, PT ;  /* 0x000000030c00780c */ /* 0x000fe40003f06070 */
[----:B------:R-:W-:Y:S02]  /*1160*/  ISETP.NE.U32.AND.EX P1, PT, RZ, RZ, PT, P1 ;  /* 0x000000ffff00720c */ /* 0x000fe40003f25110 */
[----:B------:R-:W-:Y:S02]  /*1170*/  IADD3.X R12, RZ, R9, RZ, P2, !PT ;  /* 0x00000009ff0c7210 */ /* 0x000fe400017fe4ff */
[----:B------:R-:W-:Y:S02]  /*1180*/  SEL R7, R11, RZ, !P1 ;  /* 0x000000ff0b077207 */ /* 0x000fe40004800000 */
[----:B------:R-:W-:-:S02]  /*1190*/  ISETP.GE.U32.AND.EX P0, PT, R12, RZ, PT, P0 ;  /* 0x000000ff0c00720c */ /* 0x000fc40003f06100 */
[C---:B------:R-:W-:Y:S01]  /*11a0*/  SEL R10, R6.reuse, 0x1, !P1 ;  /* 0x00000001060a7807 */ /* 0x040fe20004800000 */
[----:B------:R-:W-:Y:S01]  /*11b0*/  IMAD R11, R7, R4, RZ ;  /* 0x00000004070b7224 */ /* 0x000fe200078e02ff */
[----:B------:R-:W-:Y:S01]  /*11c0*/  LEA.HI R8, P1, R9, R8, RZ, 0x1 ;  /* 0x0000000809087211 */ /* 0x000fe200078308ff */
[----:B------:R-:W-:-:S04]  /*11d0*/  IMAD.WIDE.U32 R6, R6, R6, RZ ;  /* 0x0000000606067225 */ /* 0x000fc800078e00ff */
[----:B------:R-:W-:Y:S01]  /*11e0*/  IMAD R13, R5, R10, R11 ;  /* 0x0000000a050d7224 */ /* 0x000fe200078e020b */
[----:B------:R-:W-:Y:S01]  /*11f0*/  IADD3 R11, R7, R15, RZ ;  /* 0x0000000f070b7210 */ /* 0x000fe20007ffe0ff */
[----:B------:R-:W-:Y:S02]  /*1200*/  IMAD.X R9, RZ, RZ, R9, P1 ;  /* 0x000000ffff097224 */ /* 0x000fe400008e0609 */
[----:B------:R-:W-:-:S03]  /*1210*/  IMAD.WIDE.U32 R4, R10, R4, RZ ;  /* 0x000000040a047225 */ /* 0x000fc600078e00ff */
[--C-:B------:R-:W-:Y:S02]  /*1220*/  SHF.R.S64 R8, R8, 0x1, R9.reuse ;  /* 0x0000000108087819 */ /* 0x100fe40000001009 */
[----:B------:R-:W-:Y:S02]  /*1230*/  SHF.R.S32.HI R9, RZ, 0x1, R9 ;  /* 0x00000001ff097819 */ /* 0x000fe40000011409 */
[----:B------:R-:W-:Y:S01]  /*1240*/  IADD3 R5, R5, R13, RZ ;  /* 0x0000000d05057210 */ /* 0x000fe20007ffe0ff */
[----:B------:R-:W-:Y:S05]  /*1250*/  @P0 BRA `(.L_x_55083) ;  /* 0xfffffea000000947 */ /* 0x000fea000383ffff */
.L_x_55082:
[----:B------:R-:W-:Y:S05]  /*1260*/  BSYNC B2 ;  /* 0x0000000000027941 */ /* 0x000fea0003800000 */
.L_x_55081:
[----:B------:R-:W-:Y:S05]  /*1270*/  BRA `(.L_x_55084) ;  /* 0x0000012000007947 */ /* 0x000fea0003800000 */
.L_x_55080:
[----:B------:R-:W-:Y:S01]  /*1280*/  IMAD.MOV.U32 R8, RZ, RZ, c[0x0][0x370] ;  /* 0x0000dc00ff087624 */ /* 0x000fe200078e00ff */
[----:B------:R-:W-:Y:S01]  /*1290*/  HFMA2.MMA R4, -RZ, RZ, 0, 5.9604644775390625e-08 ;  /* 0x00000001ff047435 */ /* 0x000fe200000001ff */
[----:B------:R-:W-:-:S03]  /*12a0*/  MOV R5, RZ ;  /* 0x000000ff00057202 */ /* 0x000fc60000000f00 */
[----:B------:R-:W-:-:S04]  /*12b0*/  ISETP.NE.U32.AND P0, PT, R8, 0x1, PT ;  /* 0x000000010800780c */ /* 0x000fc80003f05070 */
[----:B------:R-:W-:-:S13]  /*12c0*/  ISETP.NE.AND.EX P0, PT, RZ, c[0x0][0x374], PT, P0 ;  /* 0x0000dd00ff007a0c */ /* 0x000fda0003f05300 */
[----:B------:R-:W-:Y:S05]  /*12d0*/  @!P0 BRA `(.L_x_55084) ;  /* 0x000000c000008947 */ /* 0x000fea0003800000 */
[----:B------:R-:W-:Y:S01]  /*12e0*/  IMAD.MOV.U32 R4, RZ, RZ, c[0x0][0x374] ;  /* 0x0000dd00ff047624 */ /* 0x000fe200078e00ff */
[----:B------:R-:W-:-:S04]  /*12f0*/  ISETP.NE.U32.AND P0, PT, R8, -0x1, PT ;  /* 0xffffffff0800780c */ /* 0x000fc80003f05070 */
[----:B------:R-:W-:-:S13]  /*1300*/  ISETP.NE.AND.EX P0, PT, R4, -0x1, PT, P0 ;  /* 0xffffffff0400780c */ /* 0x000fda0003f05300 */
[----:B------:R-:W-:Y:S05]  /*1310*/  @P0 BRA `(.L_x_55085) ;  /* 0x0000007000000947 */ /* 0x000fea0003800000 */
[----:B------:R-:W-:Y:S01]  /*1320*/  LOP3.LUT R6, R6, 0x1, RZ, 0xc0, !PT ;  /* 0x0000000106067812 */ /* 0x000fe200078ec0ff */
[----:B------:R-:W-:-:S03]  /*1330*/  HFMA2.MMA R4, -RZ, RZ, 0, 5.9604644775390625e-08 ;  /* 0x00000001ff047435 */ /* 0x000fc600000001ff */
[----:B------:R-:W-:-:S04]  /*1340*/  ISETP.NE.U32.AND P0, PT, R6, 0x1, PT ;  /* 0x000000010600780c */ /* 0x000fc80003f05070 */
[----:B------:R-:W-:-:S04]  /*1350*/  ISETP.NE.U32.AND.EX P0, PT, RZ, RZ, PT, P0 ;  /* 0x000000ffff00720c */ /* 0x000fc80003f05100 */
[----:B------:R-:W-:Y:S02]  /*1360*/  SEL R4, R4, 0xffffffff, P0 ;  /* 0xffffffff04047807 */ /* 0x000fe40000000000 */
[----:B------:R-:W-:Y:S01]  /*1370*/  SEL R5, RZ, 0xffffffff, P0 ;  /* 0xffffffffff057807 */ /* 0x000fe20000000000 */
[----:B------:R-:W-:Y:S05]  /*1380*/  BRA `(.L_x_55084) ;  /* 0x0000001000007947 */ /* 0x000fea0003800000 */
.L_x_55085:
[----:B------:R-:W-:Y:S02]  /*1390*/  CS2R R4, SRZ ;  /* 0x0000000000047805 */ /* 0x000fe4000001ff00 */
.L_x_55084:
[----:B------:R-:W-:Y:S05]  /*13a0*/  BSYNC B1 ;  /* 0x0000000000017941 */ /* 0x000fea0003800000 */
.L_x_55079:
[----:B------:R0:W-:Y:S01]  /*13b0*/  STG.E.64 [R2.64], R4 ;  /* 0x0000000402007986 */ /* 0x0001e2000c101b04 */
[----:B------:R-:W-:-:S03]  /*13c0*/  IADD3 R7, R0, 0x80, RZ ;  /* 0x0000008000077810 */ /* 0x000fc60007ffe0ff */
.L_x_55077:
[----:B------:R-:W-:Y:S05]  /*13d0*/  BSYNC B0 ;  /* 0x0000000000007941 */ /* 0x000fea0003800000 */
.L_x_55076:
[----:B------:R-:W-:-:S13]  /*13e0*/  ISETP.GE.AND P0, PT, R7, c[0x0][0x160], PT ;  /* 0x0000580007007a0c */ /* 0x000fda0003f06270 */
[----:B------:R-:W-:Y:S05]  /*13f0*/  @P0 EXIT ;  /* 0x000000000000094d */ /* 0x000fea0003800000 */
[----:B------:R-:W-:Y:S01]  /*1400*/  ISETP.NE.AND P0, PT, RZ, c[0x0][0x168], PT ;  /* 0x00005a00ff007a0c */ /* 0x000fe20003f05270 */
[----:B------:R-:W-:Y:S01]  /*1410*/  IMAD.MOV.U32 R0, RZ, RZ, RZ ;  /* 0x000000ffff007224 */ /* 0x000fe200078e00ff */
[----:B0-----:R-:W-:-:S11]  /*1420*/  MOV R2, RZ ;  /* 0x000000ff00027202 */ /* 0x001fd60000000f00 */
[----:B------:R-:W-:Y:S05]  /*1430*/  @!P0 BRA `(.L_x_55086) ;  /* 0x00000e0000008947 */ /* 0x000fea0003800000 */
[----:B------:R-:W-:Y:S01]  /*1440*/  HFMA2.MMA R2, -RZ, RZ, 0, 0 ;  /* 0x00000000ff027435 */ /* 0x000fe200000001ff */
[----:B------:R-:W-:-:S09]  /*1450*/  MOV R3, R7 ;  /* 0x0000000700037202 */ /* 0x000fd20000000f00 */
        /* <DEDUP_REMOVED lines=222> */
.L_x_55086:
[----:B------:R-:W-:-:S04]  /*2240*/  IADD3 R6, P0, R2, c[0x0][0x368], RZ ;  /* 0x0000da0002067a10 */ /* 0x000fc80007f1e0ff */
[----:B------:R-:W-:-:S06]  /*2250*/  IADD3.X R7, RZ, c[0x0][0x36c], RZ, P0, !PT ;  /* 0x0000db00ff077a10 */ /* 0x000fcc00007fe4ff */
[----:B------:R-:W2:Y:S01]  /*2260*/  LDG.E.64 R6, [R6.64] ;  /* 0x0000000406067981 */ /* 0x000ea2000c1e1b00 */
[----:B------:R-:W-:Y:S01]  /*2270*/  IADD3 R2, P1, R0, c[0x0][0x360], RZ ;  /* 0x0000d80000027a10 */ /* 0x000fe20007f3e0ff */
[----:B------:R-:W-:Y:S04]  /*2280*/  BSSY B0, `(.L_x_55087) ;  /* 0x000004e000007945 */ /* 0x000fe80003800000 */
[----:B------:R-:W-:Y:S01]  /*2290*/  IMAD.X R3, RZ, RZ, c[0x0][0x364], P1 ;  /* 0x0000d900ff037624 */ /* 0x000fe200008e06ff */
        /* <DEDUP_REMOVED lines=9> */
[----:B------:R-:W-:-:S03]  /*2330*/  IMAD.MOV.U32 R13, RZ, RZ, c[0x0][0x370] ;  /* 0x0000dc00ff0d7624 */ /* 0x000fc600078e00ff */
[----:B------:R-:W-:Y:S02]  /*2340*/  ISETP.NE.U32.AND P0, PT, R0, 0x1, PT ;  /* 0x000000010000780c */ /* 0x000fe40003f05070 */
[----:B------:R-:W-:Y:S02]  /*2350*/  IADD3 R0, P1, R6, 0x1, RZ ;  /* 0x0000000106007810 */ /* 0x000fe40007f3e0ff */
[----:B------:R-:W-:Y:S02]  /*2360*/  ISETP.NE.U32.AND.EX P0, PT, RZ, RZ, PT, P0 ;  /* 0x000000ffff00720c */ /* 0x000fe40003f05100 */
[----:B------:R-:W-:Y:S02]  /*2370*/  ISETP.GE.U32.AND P2, PT, R0, 0x3, PT ;  /* 0x000000030000780c */ /* 0x000fe40003f46070 */
[----:B------:R-:W-:Y:S02]  /*2380*/  IADD3.X R5, RZ, R7, RZ, P1, !PT ;  /* 0x00000007ff057210 */ /* 0x000fe40000ffe4ff */
[----:B------:R-:W-:-:S02]  /*2390*/  SEL R4, R13, 0x1, !P0 ;  /* 0x000000010d047807 */ /* 0x000fc40004000000 */
[----:B------:R-:W-:Y:S02]  /*23a0*/  ISETP.GE.U32.AND.EX P1, PT, R5, RZ, PT, P2 ;  /* 0x000000ff0500720c */ /* 0x000fe40003f26120 */
[----:B------:R-:W-:Y:S01]  /*23b0*/  MOV R0, c[0x0][0x374] ;  /* 0x0000dd0000007a02 */ /* 0x000fe20000000f00 */
[----:B------:R-:W-:Y:S01]  /*23c0*/  IMAD.WIDE.U32 R4, R4, 0x1, RZ ;  /* 0x0000000104047825 */ /* 0x000fe200078e00ff */
[----:B------:R-:W-:Y:S02]  /*23d0*/  LEA.HI R8, P2, R7, R6, RZ, 0x1 ;  /* 0x0000000607087211 */ /* 0x000fe400078508ff */
[----:B------:R-:W-:Y:S01]  /*23e0*/  SEL R11, RZ, c[0x0][0x374], P0 ;  /* 0x0000dd00ff0b7a07 */ /* 0x000fe20000000000 */
[----:B------:R-:W-:Y:S01]  /*23f0*/  IMAD R6, R0, c[0x0][0x370], RZ ;  /* 0x0000dc0000067a24 */ /* 0x000fe200078e02ff */
[----:B------:R-:W-:Y:S01]  /*2400*/  MOV R0, R4 ;  /* 0x0000000400007202 */ /* 0x000fe20000000f00 */
[----:B------:R-:W-:Y:S01]  /*2410*/  IMAD.X R9, RZ, RZ, R7, P2 ;  /* 0x000000ffff097224 */ /* 0x000fe200010e0607 */
[----:B------:R-:W-:Y:S01]  /*2420*/  IADD3 R5, R5, R11, RZ ;  /* 0x0000000b05057210 */ /* 0x000fe20007ffe0ff */
[----:B------:R-:W-:-:S02]  /*2430*/  IMAD R11, R13, c[0x0][0x374], R6 ;  /* 0x0000dd000d0b7a24 */ /* 0x000fc400078e0206 */
[----:B------:R-:W-:Y:S05]  /*2440*/  @!P1 BRA `(.L_x_55090) ;  /* 0x000001c000009947 */ /* 0x000fea0003800000 */
[----:B------:R-:W-:Y:S01]  /*2450*/  IMAD.WIDE.U32 R6, R13, c[0x0][0x370], RZ ;  /* 0x0000dc000d067a25 */ /* 0x000fe200078e00ff */
[--C-:B------:R-:W-:Y:S02]  /*2460*/  SHF.R.S64 R4, R8, 0x1, R9.reuse ;  /* 0x0000000108047819 */ /* 0x100fe40000001009 */
[----:B------:R-:W-:Y:S01]  /*2470*/  SHF.R.S32.HI R9, RZ, 0x1, R9 ;  /* 0x00000001ff097819 */ /* 0x000fe20000011409 */
[----:B------:R-:W-:Y:S02]  /*2480*/  IMAD.IADD R7, R7, 0x1, R11 ;  /* 0x0000000107077824 */ /* 0x000fe400078e020b */
.L_x_55091:
[C---:B------:R-:W-:Y:S02]  /*2490*/  LOP3.LUT R8, R4.reuse, 0x1, RZ, 0xc0, !PT ;  /* 0x0000000104087812 */ /* 0x040fe400078ec0ff */
[----:B------:R-:W-:Y:S02]  /*24a0*/  IADD3 R10, P2, R4, 0x1, RZ ;  /* 0x00000001040a7810 */ /* 0x000fe40007f5e0ff */
[----:B------:R-:W-:Y:S01]  /*24b0*/  ISETP.NE.U32.AND P1, PT, R8, 0x1, PT ;  /* 0x000000010800780c */ /* 0x000fe20003f25070 */
[----:B------:R-:W-:Y:S01]  /*24c0*/  IMAD R8, R7, R6, RZ ;  /* 0x0000000607087224 */ /* 0x000fe200078e02ff */
[----:B------:R-:W-:-:S02]  /*24d0*/  ISETP.GE.U32.AND P0, PT, R10, 0x3, PT ;  /* 0x000000030a00780c */ /* 0x000fc40003f06070 */
[----:B------:R-:W-:Y:S01]  /*24e0*/  ISETP.NE.U32.AND.EX P1, PT, RZ, RZ, PT, P1 ;  /* 0x000000ffff00720c */ /* 0x000fe20003f25110 */
[----:B------:R-:W-:Y:S01]  /*24f0*/  IMAD R13, R6, R7, R8 ;  /* 0x00000007060d7224 */ /* 0x000fe200078e0208 */
[----:B------:R-:W-:Y:S02]  /*2500*/  IADD3.X R12, RZ, R9, RZ, P2, !PT ;  /* 0x00000009ff0c7210 */ /* 0x000fe400017fe4ff */
[----:B------:R-:W-:Y:S02]  /*2510*/  SEL R11, R7, RZ, !P1 ;  /* 0x000000ff070b7207 */ /* 0x000fe40004800000 */
[----:B------:R-:W-:Y:S02]  /*2520*/  ISETP.GE.U32.AND.EX P0, PT, R12, RZ, PT, P0 ;  /* 0x000000ff0c00720c */ /* 0x000fe40003f06100 */
[C---:B------:R-:W-:Y:S01]  /*2530*/  SEL R10, R6.reuse, 0x1, !P1 ;  /* 0x00000001060a7807 */ /* 0x040fe20004800000 */
[----:B------:R-:W-:Y:S01]  /*2540*/  IMAD R11, R11, R0, RZ ;  /* 0x000000000b0b7224 */ /* 0x000fe200078e02ff */
[----:B------:R-:W-:Y:S01]  /*2550*/  LEA.HI R8, P1, R9, R4, RZ, 0x1 ;  /* 0x0000000409087211 */ /* 0x000fe200078308ff */
[----:B------:R-:W-:-:S03]  /*2560*/  IMAD.WIDE.U32 R6, R6, R6, RZ ;  /* 0x0000000606067225 */ /* 0x000fc600078e00ff */
[----:B------:R-:W-:Y:S01]  /*2570*/  IADD3.X R9, RZ, R9, RZ, P1, !PT ;  /* 0x00000009ff097210 */ /* 0x000fe20000ffe4ff */
[----:B------:R-:W-:Y:S02]  /*2580*/  IMAD R11, R5, R10, R11 ;  /* 0x0000000a050b7224 */ /* 0x000fe400078e020b */
[----:B------:R-:W-:Y:S01]  /*2590*/  IMAD.WIDE.U32 R4, R10, R0, RZ ;  /* 0x000000000a047225 */ /* 0x000fe200078e00ff */
[--C-:B------:R-:W-:Y:S02]  /*25a0*/  SHF.R.S64 R8, R8, 0x1, R9.reuse ;  /* 0x0000000108087819 */ /* 0x100fe40000001009 */
[----:B------:R-:W-:Y:S01]  /*25b0*/  SHF.R.S32.HI R9, RZ, 0x1, R9 ;  /* 0x00000001ff097819 */ /* 0x000fe20000011409 */
[----:B------:R-:W-:Y:S01]  /*25c0*/  IMAD.IADD R7, R7, 0x1, R13 ;  /* 0x0000000107077824 */ /* 0x000fe200078e020d */
[----:B------:R-:W-:Y:S01]  /*25d0*/  MOV R0, R4 ;  /* 0x0000000400007202 */ /* 0x000fe20000000f00 */
[----:B------:R-:W-:Y:S01]  /*25e0*/  IMAD.MOV.U32 R4, RZ, RZ, R8 ;  /* 0x000000ffff047224 */ /* 0x000fe200078e0008 */
[----:B------:R-:W-:Y:S01]  /*25f0*/  IADD3 R5, R5, R11, RZ ;  /* 0x0000000b05057210 */ /* 0x000fe20007ffe0ff */
[----:B------:R-:W-:Y:S05]  /*2600*/  @P0 BRA `(.L_x_55091) ;  /* 0xfffffe8000000947 */ /* 0x000fea000383ffff */
.L_x_55090:
[----:B------:R-:W-:Y:S05]  /*2610*/  BSYNC B1 ;  /* 0x0000000000017941 */ /* 0x000fea0003800000 */
.L_x_55089:
[----:B------:R-:W-:Y:S05]  /*2620*/  BRA `(.L_x_55092) ;  /* 0x0000013000007947 */ /* 0x000fea0003800000 */
.L_x_55088:
[----:B------:R-:W-:Y:S01]  /*2630*/  MOV R4, c[0x0][0x370] ;  /* 0x0000dc0000047a02 */ /* 0x000fe20000000f00 */
[----:B------:R-:W-:Y:S01]  /*2640*/  HFMA2.MMA R0, -RZ, RZ, 0, 5.9604644775390625e-08 ;  /* 0x00000001ff007435 */ /* 0x000fe200000001ff */
[----:B------:R-:W-:-:S02]  /*2650*/  IMAD.MOV.U32 R5, RZ, RZ, RZ ;  /* 0x000000ffff057224 */ /* 0x000fc400078e00ff */
[----:B------:R-:W-:-:S04]  /*2660*/  ISETP.NE.U32.AND P0, PT, R4, 0x1, PT ;  /* 0x000000010400780c */ /* 0x000fc80003f05070 */
[----:B------:R-:W-:-:S13]  /*2670*/  ISETP.NE.AND.EX P0, PT, RZ, c[0x0][0x374], PT, P0 ;  /* 0x0000dd00ff007a0c */ /* 0x000fda0003f05300 */
[----:B------:R-:W-:Y:S05]  /*2680*/  @!P0 BRA `(.L_x_55092) ;  /* 0x000000d000008947 */ /* 0x000fea0003800000 */
[----:B------:R-:W-:Y:S02]  /*2690*/  ISETP.NE.U32.AND P0, PT, R4, -0x1, PT ;  /* 0xffffffff0400780c */ /* 0x000fe40003f05070 */
[----:B------:R-:W-:-:S04]  /*26a0*/  MOV R0, c[0x0][0x374] ;  /* 0x0000dd0000007a02 */ /* 0x000fc80000000f00 */
[----:B------:R-:W-:-:S13]  /*26b0*/  ISETP.NE.AND.EX P0, PT, R0, -0x1, PT, P0 ;  /* 0xffffffff0000780c */ /* 0x000fda0003f05300 */
[----:B------:R-:W-:Y:S05]  /*26c0*/  @P0 BRA `(.L_x_55093) ;  /* 0x0000007000000947 */ /* 0x000fea0003800000 */
[----:B------:R-:W-:Y:S02]  /*26d0*/  LOP3.LUT R6, R6, 0x1, RZ, 0xc0, !PT ;  /* 0x0000000106067812 */ /* 0x000fe400078ec0ff */
[----:B------:R-:W-:Y:S02]  /*26e0*/  MOV R0, 0x1 ;  /* 0x0000000100007802 */ /* 0x000fe40000000f00 */
[----:B------:R-:W-:-:S04]  /*26f0*/  ISETP.NE.U32.AND P0, PT, R6, 0x1, PT ;  /* 0x000000010600780c */ /* 0x000fc80003f05070 */
[----:B------:R-:W-:-:S04]  /*2700*/  ISETP.NE.U32.AND.EX P0, PT, RZ, RZ, PT, P0 ;  /* 0x000000ffff00720c */ /* 0x000fc80003f05100 */
[----:B------:R-:W-:Y:S02]  /*2710*/  SEL R0, R0, 0xffffffff, P0 ;  /* 0xffffffff00007807 */ /* 0x000fe40000000000 */
[----:B------:R-:W-:Y:S01]  /*2720*/  SEL R5, RZ, 0xffffffff, P0 ;  /* 0xffffffffff057807 */ /* 0x000fe20000000000 */
[----:B------:R-:W-:Y:S05]  /*2730*/  BRA `(.L_x_55092) ;  /* 0x0000002000007947 */ /* 0x000fea0003800000 */
.L_x_55093:
[----:B------:R-:W-:Y:S01]  /*2740*/  HFMA2.MMA R5, -RZ, RZ, 0, 0 ;  /* 0x00000000ff057435 */ /* 0x000fe200000001ff */
[----:B------:R-:W-:-:S05]  /*2750*/  IMAD.MOV.U32 R0, RZ, RZ, RZ ;  /* 0x000000ffff007224 */ /* 0x000fca00078e00ff */
.L_x_55092:
[----:B------:R-:W-:Y:S05]  /*2760*/  BSYNC B0 ;  /* 0x0000000000007941 */ /* 0x000fea0003800000 */
.L_x_55087:
[----:B------:R-:W-:-:S05]  /*2770*/  MOV R4, R0 ;  /* 0x0000000000047202 */ /* 0x000fca0000000f00 */
[----:B------:R-:W-:Y:S01]  /*2780*/  STG.E.64 [R2.64], R4 ;  /* 0x0000000402007986 */ /* 0x000fe2000c101b04 */
[----:B------:R-:W-:Y:S05]  /*2790*/  EXIT ;  /* 0x000000000000794d */ /* 0x000fea0003800000 */
.L_x_55094:
        /* <DEDUP_REMOVED lines=14> */
.L_x_61984:


//--------------------- .text._ZN2at6native27unrolled_elementwise_kernelIZNS0_50_GLOBAL__N__2680c7bb_12_PowKernel_cu_b2145a98_318422pow_scalar_tensor_implIlEEvRNS_18TensorIteratorBaseET_EUllE_St5arrayIPcLm2EELi4E23TrivialOffsetCalculatorILi1EjESC_NS0_6memory15LoadWithoutCastENSD_16StoreWithoutCastEEEviS6_T0_T2_T3_T4_T5_ --------------------------
	.section	.text._ZN2at6native27unrolled_elementwise_kernelIZNS0_50_GLOBAL__N__2680c7bb_12_PowKernel_cu_b2145a98_318422pow_scalar_tensor_implIlEEvRNS_18TensorIteratorBaseET_EUllE_St5arrayIPcLm2EELi4E23TrivialOffsetCalculatorILi1EjESC_NS0_6memory15LoadWithoutCastENSD_16StoreWithoutCastEEEviS6_T0_T2_T3_T4_T5_,"ax",@progbits
	.sectioninfo	@"SHI_REGISTERS=26"
	.align	128
        .global         _ZN2at6native27unrolled_elementwise_kernelIZNS0_50_GLOBAL__N__2680c7bb_12_PowKernel_cu_b2145a98_318422pow_scalar_tensor_implIlEEvRNS_18TensorIteratorBaseET_EUllE_St5arrayIPcLm2EELi4E23TrivialOffsetCalculatorILi1EjESC_NS0_6memory15LoadWithoutCastENSD_16StoreWithoutCastEEEviS6_T0_T2_T3_T4_T5_
        .type           _ZN2at6native27unrolled_elementwise_kernelIZNS0_50_GLOBAL__N__2680c7bb_12_PowKernel_cu_b2145a98_318422pow_scalar_tensor_implIlEEvRNS_18TensorIteratorBaseET_EUllE_St5arrayIPcLm2EELi4E23TrivialOffsetCalculatorILi1EjESC_NS0_6memory15LoadWithoutCastENSD_16StoreWithoutCastEEEviS6_T0_T2_T3_T4_T5_,@function
        .size           _ZN2at6native27unrolled_elementwise_kernelIZNS0_50_GLOBAL__N__2680c7bb_12_PowKernel_cu_b2145a98_318422pow_scalar_tensor_implIlEEvRNS_18TensorIteratorBaseET_EUllE_St5arrayIPcLm2EELi4E23TrivialOffsetCalculatorILi1EjESC_NS0_6memory15LoadWithoutCastENSD_16StoreWithoutCastEEEviS6_T0_T2_T3_T4_T5_,(.L_x_61985 - _ZN2at6native27unrolled_elementwise_kernelIZNS0_50_GLOBAL__N__2680c7bb_12_PowKernel_cu_b2145a98_318422pow_scalar_tensor_implIlEEvRNS_18TensorIteratorBaseET_EUllE_St5arrayIPcLm2EELi4E23TrivialOffsetCalculatorILi1EjESC_NS0_6memory15LoadWithoutCastENSD_16StoreWithoutCastEEEviS6_T0_T2_T3_T4_T5_)
        .other          _ZN2at6native27unrolled_elementwise_kernelIZNS0_50_GLOBAL__N__2680c7bb_12_PowKernel_cu_b2145a98_318422pow_scalar_tensor_implIlEEvRNS_18TensorIteratorBaseET_EUllE_St5arrayIPcLm2EELi4E23TrivialOffsetCalculatorILi1EjESC_NS0_6memory15LoadWithoutCastENSD_16StoreWithoutCastEEEviS6_T0_T2_T3_T4_T5_,@"STO_CUDA_ENTRY STV_DEFAULT"
_ZN2at6native27unrolled_elementwise_kernelIZNS0_50_GLOBAL__N__2680c7bb_12_PowKernel_cu_b2145a98_318422pow_scalar_tensor_implIlEEvRNS_18TensorIteratorBaseET_EUllE_St5arrayIPcLm2EELi4E23TrivialOffsetCalculatorILi1EjESC_NS0_6memory15LoadWithoutCastENSD_16StoreWithoutCastEEEviS6_T0_T2_T3_T4_T5_:
.text._ZN2at6native27unrolled_elementwise_kernelIZNS0_50_GLOBAL__N__2680c7bb_12_PowKernel_cu_b2145a98_318422pow_scalar_tensor_implIlEEvRNS_18TensorIteratorBaseET_EUllE_St5arrayIPcLm2EELi4E23TrivialOffsetCalculatorILi1EjESC_NS0_6memory15LoadWithoutCastENSD_16StoreWithoutCastEEEviS6_T0_T2_T3_T4_T5_:
[----:B------:R-:W-:Y:S02]  /*0000*/  IMAD.MOV.U32 R1, RZ, RZ, c[0x0][0x28] ;  /* 0x00000a00ff017624 */ /* 0x000fe400078e00ff */
[----:B------:R-:W0:Y:S01]  /*0010*/  S2R R0, SR_CTAID.X ;  /* 0x0000000000007919 */ /* 0x000e220000002500 */
[----:B------:R-:W-:Y:S01]  /*0020*/  IMAD.MOV.U32 R3, RZ, RZ, -0x200 ;  /* 0xfffffe00ff037424 */ /* 0x000fe200078e00ff */
[----:B------:R-:W-:Y:S01]  /*0030*/  CS2R R4, SRZ ;  /* 0x0000000000047805 */ /* 0x000fe2000001ff00 */
[----:B------:R-:W-:Y:S01]  /*0040*/  CS2R R12, SRZ ;  /* 0x00000000000c7805 */ /* 0x000fe2000001ff00 */
[----:B------:R-:W1:Y:S01]  /*0050*/  S2R R9, SR_TID.X ;  /* 0x0000000000097919 */ /* 0x000e620000002100 */
[----:B------:R-:W-:Y:S01]  /*0060*/  ULDC.64 UR4, c[0x0][0x118] ;  /* 0x0000460000047ab9 */ /* 0x000fe20000000a00 */
[----:B------:R-:W-:Y:S01]  /*0070*/  CS2R R6, SRZ ;  /* 0x0000000000067805 */ /* 0x000fe2000001ff00 */
        /* <DEDUP_REMOVED lines=26> */
[----:B------:R-:W-:-:S05]  /*0220*/  IMAD.MOV.U32 R20, RZ, RZ, c[0x0][0x168] ;  /* 0x00005a00ff147624 */ /* 0x000fca00078e00ff */
[----:B------:R-:W-:-:S04]  /*0230*/  ISETP.NE.U32.AND P0, PT, R20, 0x1, PT ;  /* 0x000000011400780c */ /* 0x000fc80003f05070 */
[----:B------:R-:W-:Y:S01]  /*0240*/  ISETP.NE.AND.EX P0, PT, RZ, c[0x0][0x16c], PT, P0 ;  /* 0x00005b00ff007a0c */ /* 0x000fe20003f05300 */
[----:B------:R-:W-:-:S12]  /*0250*/  BSSY B1, `(.L_x_55095) ;  /* 0x00001b5000017945 */ /* 0x000fd80003800000 */
[----:B------:R-:W-:Y:S05]  /*0260*/  @!P0 BRA `(.L_x_55096) ;  /* 0x0000199000008947 */ /* 0x000fea0003800000 */
[----:B0-----:R-:W-:Y:S01]  /*0270*/  IMAD.MOV.U32 R10, RZ, RZ, c[0x0][0x16c] ;  /* 0x00005b00ff0a7624 */ /* 0x001fe200078e00ff */
[----:B------:R-:W-:Y:S01]  /*0280*/  ISETP.NE.U32.AND P0, PT, R20, -0x1, PT ;  /* 0xffffffff1400780c */ /* 0x000fe20003f05070 */
[----:B------:R-:W-:Y:S01]  /*0290*/  BSSY B0, `(.L_x_55097) ;  /* 0x0000195000007945 */ /* 0x000fe20003800000 */
[----:B------:R-:W-:Y:S02]  /*02a0*/  IMAD.MOV.U32 R16, RZ, RZ, c[0x0][0x168] ;  /* 0x00005a00ff107624 */ /* 0x000fe400078e00ff */
[----:B------:R-:W-:Y:S01]  /*02b0*/  ISETP.NE.AND.EX P0, PT, R10, -0x1, PT, P0 ;  /* 0xffffffff0a00780c */ /* 0x000fe20003f05300 */
[----:B------:R-:W-:-:S12]  /*02c0*/  IMAD.MOV.U32 R15, RZ, RZ, c[0x0][0x16c] ;  /* 0x00005b00ff0f7624 */ /* 0x000fd800078e00ff */
[----:B------:R-:W-:Y:S05]  /*02d0*/  @P0 BRA `(.L_x_55098) ;  /* 0x00000f5000000947 */ /* 0x000fea0003800000 */
[----:B------:R-:W-:Y:S01]  /*02e0*/  BSSY B2, `(.L_x_55099) ;  /* 0x000003b000027945 */ /* 0x000fe20003800000 */
        /* <DEDUP_REMOVED lines=9> */
[C---:B------:R-:W-:Y:S02]  /*0380*/  IADD3 R11, P3, R12.reuse, 0x1, RZ ;  /* 0x000000010c0b7810 */ /* 0x040fe40007f7e0ff */
[----:B------:R-:W-:Y:S02]  /*0390*/  LOP3.LUT R10, R12, 0x1, RZ, 0xc0, !PT ;  /* 0x000000010c0a7812 */ /* 0x000fe400078ec0ff */
[----:B------:R-:W-:Y:S01]  /*03a0*/  ISETP.GE.U32.AND P2, PT, R11, 0x3, PT ;  /* 0x000000030b00780c */ /* 0x000fe20003f46070 */
[----:B------:R-:W-:Y:S01]  /*03b0*/  IMAD.X R11, RZ, RZ, R13, P3 ;  /* 0x000000ffff0b7224 */ /* 0x000fe200018e060d */
[----:B------:R-:W-:Y:S01]  /*03c0*/  ISETP.NE.U32.AND P0, PT, R10, 0x1, PT ;  /* 0x000000010a00780c */ /* 0x000fe20003f05070 */
[----:B------:R-:W-:Y:S01]  /*03d0*/  IMAD.MOV.U32 R10, RZ, RZ, 0x1 ;  /* 0x00000001ff0a7424 */ /* 0x000fe200078e00ff */
[----:B------:R-:W-:Y:S02]  /*03e0*/  LEA.HI R12, P3, R13, R12, RZ, 0x1 ;  /* 0x0000000c0d0c7211 */ /* 0x000fe400078708ff */
[----:B------:R-:W-:-:S02]  /*03f0*/  ISETP.GE.U32.AND.EX P2, PT, R11, RZ, PT, P2 ;  /* 0x000000ff0b00720c */ /* 0x000fc40003f46120 */
[----:B------:R-:W-:-:S04]  /*0400*/  ISETP.NE.U32.AND.EX P0, PT, RZ, RZ, PT, P0 ;  /* 0x000000ffff00720c */ /* 0x000fc80003f05100 */
[----:B------:R-:W-:Y:S02]  /*0410*/  SEL R10, R10, 0xffffffff, P0 ;  /* 0xffffffff0a0a7807 */ /* 0x000fe40000000000 */
[----:B------:R-:W-:-:S03]  /*0420*/  SEL R15, RZ, 0xffffffff, P0 ;  /* 0xffffffffff0f7807 */ /* 0x000fc60000000000 */
[----:B------:R-:W-:-:S04]  /*0430*/  IMAD.WIDE.U32 R10, R10, 0x1, RZ ;  /* 0x000000010a0a7825 */ /* 0x000fc800078e00ff */
[----:B------:R-:W-:Y:S02]  /*0440*/  IMAD.IADD R11, R11, 0x1, R15 ;  /* 0x000000010b0b7824 */ /* 0x000fe400078e020f */
[----:B------:R-:W-:Y:S01]  /*0450*/  IMAD.X R15, RZ, RZ, R13, P3 ;  /* 0x000000ffff0f7224 */ /* 0x000fe200018e060d */
[----:B------:R-:W-:Y:S05]  /*0460*/  @!P2 BRA `(.L_x_55103) ;  /* 0x000001a00000a947 */ /* 0x000fea0003800000 */
[--C-:B------:R-:W-:Y:S01]  /*0470*/  SHF.R.S64 R13, R12, 0x1, R15.reuse ;  /* 0x000000010c0d7819 */ /* 0x100fe2000000100f */
[----:B------:R-:W-:Y:S01]  /*0480*/  IMAD.MOV.U32 R12, RZ, RZ, 0x1 ;  /* 0x00000001ff0c7424 */ /* 0x000fe200078e00ff */
[----:B------:R-:W-:Y:S01]  /*0490*/  SHF.R.S32.HI R14, RZ, 0x1, R15 ;  /* 0x00000001ff0e7819 */ /* 0x000fe2000001140f */
[----:B------:R-:W-:-:S03]  /*04a0*/  IMAD.MOV.U32 R17, RZ, RZ, RZ ;  /* 0x000000ffff117224 */ /* 0x000fc600078e00ff */
.L_x_55104:
        /* <DEDUP_REMOVED lines=9> */
[----:B------:R-:W-:Y:S02]  /*0540*/  ISETP.GE.U32.AND.EX P0, PT, R18, RZ, PT, P0 ;  /* 0x000000ff1200720c */ /* 0x000fe40003f06100 */
[----:B------:R-:W-:Y:S01]  /*0550*/  SEL R16, R12, 0x1, !P2 ;  /* 0x000000010c107807 */ /* 0x000fe20005000000 */
        /* <DEDUP_REMOVED lines=11> */
.L_x_55103:
[----:B------:R-:W-:Y:S05]  /*0610*/  BSYNC B3 ;  /* 0x0000000000037941 */ /* 0x000fea0003800000 */
.L_x_55102:
[----:B------:R-:W-:Y:S05]  /*0620*/  BRA `(.L_x_55100) ;  /* 0x0000006000007947 */ /* 0x000fea0003800000 */
.L_x_55101:
[----:B------:R-:W-:Y:S01]  /*0630*/  LOP3.LUT R12, R12, 0x1, RZ, 0xc0, !PT ;  /* 0x000000010c0c7812 */ /* 0x000fe200078ec0ff */
[----:B------:R-:W-:-:S03]  /*0640*/  IMAD.MOV.U32 R10, RZ, RZ, 0x1 ;  /* 0x00000001ff0a7424 */ /* 0x000fc600078e00ff */
[----:B------:R-:W-:-:S04]  /*0650*/  ISETP.NE.U32.AND P0, PT, R12, 0x1, PT ;  /* 0x000000010c00780c */ /* 0x000fc80003f05070 */
[----:B------:R-:W-:-:S04]  /*0660*/  ISETP.NE.U32.AND.EX P0, PT, RZ, RZ, PT, P0 ;  /* 0x000000ffff00720c */ /* 0x000fc80003f05100 */
[----:B------:R-:W-:Y:S02]  /*0670*/  SEL R10, R10, 0xffffffff, P0 ;  /* 0xffffffff0a0a7807 */ /* 0x000fe40000000000 */
[----:B------:R-:W-:Y:S02]  /*0680*/  SEL R11, RZ, 0xffffffff, P0 ;  /* 0xffffffffff0b7807 */ /* 0x000fe40000000000 */
.L_x_55100:
[----:B------:R-:W-:Y:S05]  /*0690*/  BSYNC B2 ;  /* 0x0000000000027941 */ /* 0x000fea0003800000 */
.L_x_55099:
[----:B-----5:R-:W-:Y:S01]  /*06a0*/  IADD3 R13, R9, 0x80, RZ ;  /* 0x00000080090d7810 */ /* 0x020fe20007ffe0ff */
        /* <DEDUP_REMOVED lines=30> */
.L_x_55110:
        /* <DEDUP_REMOVED lines=22> */
.L_x_55109:
[----:B------:R-:W-:Y:S05]  /*09f0*/  BSYNC B3 ;  /* 0x0000000000037941 */ /* 0x000fea0003800000 */
.L_x_55108:
[----:B------:R-:W-:Y:S05]  /*0a00*/  BRA `(.L_x_55106) ;  /* 0x0000006000007947 */ /* 0x000fea0003800000 */
.L_x_55107:
[----:B------:R-:W-:Y:S01]  /*0a10*/  LOP3.LUT R6, R6, 0x1, RZ, 0xc0, !PT ;  /* 0x0000000106067812 */ /* 0x000fe200078ec0ff */
[----:B------:R-:W-:-:S03]  /*0a20*/  IMAD.MOV.U32 R12, RZ, RZ, 0x1 ;  /* 0x00000001ff0c7424 */ /* 0x000fc600078e00ff */
[----:B------:R-:W-:-:S04]  /*0a30*/  ISETP.NE.U32.AND P0, PT, R6, 0x1, PT ;  /* 0x000000010600780c */ /* 0x000fc80003f05070 */
[----:B------:R-:W-:-:S04]  /*0a40*/  ISETP.NE.U32.AND.EX P0, PT, RZ, RZ, PT, P0 ;  /* 0x000000ffff00720c */ /* 0x000fc80003f05100 */
[----:B------:R-:W-:Y:S02]  /*0a50*/  SEL R12, R12, 0xffffffff, P0 ;  /* 0xffffffff0c0c7807 */ /* 0x000fe40000000000 */
[----:B------:R-:W-:Y:S02]  /*0a60*/  SEL R13, RZ, 0xffffffff, P0 ;  /* 0xffffffffff0d7807 */ /* 0x000fe40000000000 */
.L_x_55106:
[----:B------:R-:W-:Y:S05]  /*0a70*/  BSYNC B2 ;  /* 0x0000000000027941 */ /* 0x000fea0003800000 */
.L_x_55105:
        /* <DEDUP_REMOVED lines=13> */
[----:B------:R-:W-:-:S03]  /*0b50*/  IMAD.MOV.U32 R14, RZ, RZ, 0x1 ;  /* 0x00000001ff0e7424 */ /* 0x000fc600078e00ff */
[----:B------:R-:W-:Y:S02]  /*0b60*/  ISETP.NE.U32.AND P0, PT, R6, 0x1, PT ;  /* 0x000000010600780c */ /* 0x000fe40003f05070 */
[----:B------:R-:W-:Y:S02]  /*0b70*/  IADD3 R6, P3, R4, 0x1, RZ ;  /* 0x0000000104067810 */ /* 0x000fe40007f7e0ff */
[----:B------:R-:W-:Y:S02]  /*0b80*/  ISETP.NE.U32.AND.EX P0, PT, RZ, RZ, PT, P0 ;  /* 0x000000ffff00720c */ /* 0x000fe40003f05100 */
[----:B------:R-:W-:Y:S01]  /*0b90*/  ISETP.GE.U32.AND P2, PT, R6, 0x3, PT ;  /* 0x000000030600780c */ /* 0x000fe20003f46070 */
[----:B------:R-:W-:Y:S01]  /*0ba0*/  IMAD.X R6, RZ, RZ, R5, P3 ;  /* 0x000000ffff067224 */ /* 0x000fe200018e0605 */
[----:B------:R-:W-:Y:S02]  /*0bb0*/  SEL R14, R14, 0xffffffff, P0 ;  /* 0xffffffff0e0e7807 */ /* 0x000fe40000000000 */
        /* <DEDUP_REMOVED lines=11> */
.L_x_55116:
[----:B------:R-:W-:Y:S01]  /*0c70*/  LOP3.LUT R7, R5, 0x1, RZ, 0xc0, !PT ;  /* 0x0000000105077812 */ /* 0x000fe200078ec0ff */
[----:B------:R-:W-:Y:S01]  /*0c80*/  IMAD R15, R19, R4, RZ ;  /* 0x00000004130f7224 */ /* 0x000fe200078e02ff */
[----:B------:R-:W-:Y:S02]  /*0c90*/  IADD3 R16, P3, R5, 0x1, RZ ;  /* 0x0000000105107810 */ /* 0x000fe40007f7e0ff */
[----:B------:R-:W-:Y:S02]  /*0ca0*/  ISETP.NE.U32.AND P2, PT, R7, 0x1, PT ;  /* 0x000000010700780c */ /* 0x000fe40003f45070 */
[----:B------:R-:W-:Y:S01]  /*0cb0*/  ISETP.GE.U32.AND P0, PT, R16, 0x3, PT ;  /* 0x000000031000780c */ /* 0x000fe20003f06070 */
[----:B------:R-:W-:Y:S01]  /*0cc0*/  IMAD.X R18, RZ, RZ, R6, P3 ;  /* 0x000000ffff127224 */ /* 0x000fe200018e0606 */
[----:B------:R-:W-:-:S04]  /*0cd0*/  ISETP.NE.U32.AND.EX P2, PT, RZ, RZ, PT, P2 ;  /* 0x000000ffff00720c */ /* 0x000fc80003f45120 */
[----:B------:R-:W-:Y:S01]  /*0ce0*/  SEL R7, R19, RZ, !P2 ;  /* 0x000000ff13077207 */ /* 0x000fe20005000000 */
[----:B------:R-:W-:Y:S01]  /*0cf0*/  IMAD R19, R4, R19, R15 ;  /* 0x0000001304137224 */ /* 0x000fe200078e020f */
        /* <DEDUP_REMOVED lines=13> */
.L_x_55115:
[----:B------:R-:W-:Y:S05]  /*0dd0*/  BSYNC B3 ;  /* 0x0000000000037941 */ /* 0x000fea0003800000 */
.L_x_55114:
[----:B------:R-:W-:Y:S05]  /*0de0*/  BRA `(.L_x_55112) ;  /* 0x0000006000007947 */ /* 0x000fea0003800000 */
.L_x_55113:
[----:B------:R-:W-:Y:S01]  /*0df0*/  LOP3.LUT R4, R4, 0x1, RZ, 0xc0, !PT ;  /* 0x0000000104047812 */ /* 0x000fe200078ec0ff */
[----:B------:R-:W-:-:S03]  /*0e00*/  IMAD.MOV.U32 R14, RZ, RZ, 0x1 ;  /* 0x00000001ff0e7424 */ /* 0x000fc600078e00ff */
[----:B------:R-:W-:-:S04]  /*0e10*/  ISETP.NE.U32.AND P0, PT, R4, 0x1, PT ;  /* 0x000000010400780c */ /* 0x000fc80003f05070 */
[----:B------:R-:W-:-:S04]  /*0e20*/  ISETP.NE.U32.AND.EX P0, PT, RZ, RZ, PT, P0 ;  /* 0x000000ffff00720c */ /* 0x000fc80003f05100 */
[----:B------:R-:W-:Y:S02]  /*0e30*/  SEL R14, R14, 0xffffffff, P0 ;  /* 0xffffffff0e0e7807 */ /* 0x000fe40000000000 */
[----:B------:R-:W-:Y:S02]  /*0e40*/  SEL R17, RZ, 0xffffffff, P0 ;  /* 0xffffffffff117807 */ /* 0x000fe40000000000 */
.L_x_55112:
[----:B------:R-:W-:Y:S05]  /*0e50*/  BSYNC B2 ;  /* 0x0000000000027941 */ /* 0x000fea0003800000 */
.L_x_55111:
[----:B------:R-:W-:-:S04]  /*0e60*/  IADD3 R5, R9, 0x180, RZ ;  /* 0x0000018009057810 */ /* 0x000fc80007ffe0ff */
        /* <DEDUP_REMOVED lines=18> */
[----:B------:R-:W-:-:S02]  /*0f90*/  SEL R5, RZ, 0xffffffff, P0 ;  /* 0xffffffffff057807 */ /* 0x000fc40000000000 */
[----:B------:R-:W-:Y:S01]  /*0fa0*/  ISETP.GE.U32.AND.EX P2, PT, R4, RZ, PT, P2 ;  /* 0x000000ff0400720c */ /* 0x000fe20003f46120 */
[----:B------:R-:W-:Y:S01]  /*0fb0*/  IMAD.WIDE.U32 R6, R6, 0x1, RZ ;  /* 0x0000000106067825 */ /* 0x000fe200078e00ff */
[----:B------:R-:W-:-:S03]  /*0fc0*/  LEA.HI R2, P3, R3, R2, RZ, 0x1 ;  /* 0x0000000203027211 */ /* 0x000fc600078708ff */
[----:B------:R-:W-:Y:S02]  /*0fd0*/  IMAD.IADD R7, R7, 0x1, R5 ;  /* 0x0000000107077824 */ /* 0x000fe400078e0205 */
[----:B------:R-:W-:-:S06]  /*0fe0*/  IMAD.X R5, RZ, RZ, R3, P3 ;  /* 0x000000ffff057224 */ /* 0x000fcc00018e0603 */
[----:B------:R-:W-:Y:S05]  /*0ff0*/  @!P2 BRA `(.L_x_55120) ;  /* 0x000001a00000a947 */ /* 0x000fea0003800000 */
[--C-:B------:R-:W-:Y:S01]  /*1000*/  SHF.R.S64 R3, R2, 0x1, R5.reuse ;  /* 0x0000000102037819 */ /* 0x100fe20000001005 */
[----:B------:R-:W-:Y:S01]  /*1010*/  IMAD.MOV.U32 R2, RZ, RZ, 0x1 ;  /* 0x00000001ff027424 */ /* 0x000fe200078e00ff */
[----:B------:R-:W-:Y:S01]  /*1020*/  SHF.R.S32.HI R4, RZ, 0x1, R5 ;  /* 0x00000001ff047819 */ /* 0x000fe20000011405 */
[----:B------:R-:W-:-:S03]  /*1030*/  IMAD.MOV.U32 R15, RZ, RZ, RZ ;  /* 0x000000ffff0f7224 */ /* 0x000fc600078e00ff */
.L_x_55121:
        /* <DEDUP_REMOVED lines=22> */
.L_x_55120:
[----:B------:R-:W-:Y:S05]  /*11a0*/  BSYNC B2 ;  /* 0x0000000000027941 */ /* 0x000fea0003800000 */
.L_x_55119:
[----:B------:R-:W-:Y:S05]  /*11b0*/  BRA `(.L_x_55117) ;  /* 0x00000a2000007947 */ /* 0x000fea0003800000 */
.L_x_55118:
[----:B------:R-:W-:Y:S01]  /*11c0*/  LOP3.LUT R2, R2, 0x1, RZ, 0xc0, !PT ;  /* 0x0000000102027812 */ /* 0x000fe200078ec0ff */
[----:B------:R-:W-:-:S03]  /*11d0*/  IMAD.MOV.U32 R6, RZ, RZ, 0x1 ;  /* 0x00000001ff067424 */ /* 0x000fc600078e00ff */
[----:B------:R-:W-:-:S04]  /*11e0*/  ISETP.NE.U32.AND P0, PT, R2, 0x1, PT ;  /* 0x000000010200780c */ /* 0x000fc80003f05070 */
[----:B------:R-:W-:-:S04]  /*11f0*/  ISETP.NE.U32.AND.EX P0, PT, RZ, RZ, PT, P0 ;  /* 0x000000ffff00720c */ /* 0x000fc80003f05100 */
[----:B------:R-:W-:Y:S02]  /*1200*/  SEL R6, R6, 0xffffffff, P0 ;  /* 0xffffffff06067807 */ /* 0x000fe40000000000 */
[----:B------:R-:W-:Y:S01]  /*1210*/  SEL R7, RZ, 0xffffffff, P0 ;  /* 0xffffffffff077807 */ /* 0x000fe20000000000 */
[----:B------:R-:W-:Y:S05]  /*1220*/  BRA `(.L_x_55117) ;  /* 0x000009b000007947 */ /* 0x000fea0003800000 */
.L_x_55098:
[----:B------:R-:W-:Y:S01]  /*1230*/  BSSY B2, `(.L_x_55122) ;  /* 0x0000024000027945 */ /* 0x000fe20003800000 */
        /* <DEDUP_REMOVED lines=13> */
.L_x_55124:
[C---:B------:R-:W-:Y:S02]  /*1310*/  LOP3.LUT R14, R12.reuse, 0x1, RZ, 0xc0, !PT ;  /* 0x000000010c0e7812 */ /* 0x040fe400078ec0ff */
[----:B------:R-:W-:Y:S02]  /*1320*/  IADD3 R20, P3, R12, 0x1, RZ ;  /* 0x000000010c147810 */ /* 0x000fe40007f7e0ff */
[----:B------:R-:W-:Y:S01]  /*1330*/  ISETP.NE.U32.AND P2, PT, R14, 0x1, PT ;  /* 0x000000010e00780c */ /* 0x000fe20003f45070 */
[----:B------:R-:W-:Y:S01]  /*1340*/  IMAD R14, R17, R18, RZ ;  /* 0x00000012110e7224 */ /* 0x000fe200078e02ff */
[----:B------:R-:W-:Y:S01]  /*1350*/  ISETP.GT.U32.AND P0, PT, R20, 0x2, PT ;  /* 0x000000021400780c */ /* 0x000fe20003f04070 */
[----:B------:R-:W-:Y:S01]  /*1360*/  IMAD.X R20, RZ, RZ, R13, P3 ;  /* 0x000000ffff147224 */ /* 0x000fe200018e060d */
[----:B------:R-:W-:Y:S01]  /*1370*/  ISETP.NE.U32.AND.EX P2, PT, RZ, RZ, PT, P2 ;  /* 0x000000ffff00720c */ /* 0x000fe20003f45120 */
[----:B------:R-:W-:-:S03]  /*1380*/  IMAD R23, R18, R17, R14 ;  /* 0x0000001112177224 */ /* 0x000fc600078e020e */
[----:B------:R-:W-:Y:S02]  /*1390*/  ISETP.GT.U32.AND.EX P0, PT, R20, RZ, PT, P0 ;  /* 0x000000ff1400720c */ /* 0x000fe40003f04100 */
[----:B------:R-:W-:Y:S02]  /*13a0*/  SEL R19, R17, RZ, !P2 ;  /* 0x000000ff11137207 */ /* 0x000fe40005000000 */
[C---:B------:R-:W-:Y:S02]  /*13b0*/  SEL R14, R18.reuse, 0x1, !P2 ;  /* 0x00000001120e7807 */ /* 0x040fe40005000000 */
[----:B------:R-:W-:Y:S01]  /*13c0*/  LEA.HI R12, P2, R13, R12, RZ, 0x1 ;  /* 0x0000000c0d0c7211 */ /* 0x000fe200078508ff */
[----:B------:R-:W-:Y:S02]  /*13d0*/  IMAD R17, R19, R10, RZ ;  /* 0x0000000a13117224 */ /* 0x000fe400078e02ff */
[----:B------:R-:W-:-:S04]  /*13e0*/  IMAD.WIDE.U32 R18, R18, R18, RZ ;  /* 0x0000001212127225 */ /* 0x000fc800078e00ff */
[----:B------:R-:W-:Y:S02]  /*13f0*/  IMAD.X R13, RZ, RZ, R13, P2 ;  /* 0x000000ffff0d7224 */ /* 0x000fe400010e060d */
[----:B------:R-:W-:Y:S02]  /*1400*/  IMAD R21, R11, R14, R17 ;  /* 0x0000000e0b157224 */ /* 0x000fe400078e0211 */
[----:B------:R-:W-:Y:S01]  /*1410*/  IMAD.WIDE.U32 R10, R14, R10, RZ ;  /* 0x0000000a0e0a7225 */ /* 0x000fe200078e00ff */
[--C-:B------:R-:W-:Y:S02]  /*1420*/  SHF.R.S64 R12, R12, 0x1, R13.reuse ;  /* 0x000000010c0c7819 */ /* 0x100fe4000000100d */
[----:B------:R-:W-:Y:S01]  /*1430*/  SHF.R.S32.HI R13, RZ, 0x1, R13 ;  /* 0x00000001ff0d7819 */ /* 0x000fe2000001140d */
[----:B------:R-:W-:Y:S02]  /*1440*/  IMAD.IADD R17, R19, 0x1, R23 ;  /* 0x0000000113117824 */ /* 0x000fe400078e0217 */
[----:B------:R-:W-:Y:S01]  /*1450*/  IMAD.IADD R11, R11, 0x1, R21 ;  /* 0x000000010b0b7824 */ /* 0x000fe200078e0215 */
[----:B------:R-:W-:Y:S05]  /*1460*/  @P0 BRA `(.L_x_55124) ;  /* 0xfffffea000000947 */ /* 0x000fea000383ffff */
.L_x_55123:
[----:B------:R-:W-:Y:S05]  /*1470*/  BSYNC B2 ;  /* 0x0000000000027941 */ /* 0x000fea0003800000 */
.L_x_55122:
[----:B-----5:R-:W-:Y:S01]  /*1480*/  IADD3 R13, R9, 0x80, RZ ;  /* 0x00000080090d7810 */ /* 0x020fe20007ffe0ff */
[----:B------:R-:W-:Y:S03]  /*1490*/  BSSY B2, `(.L_x_55125) ;  /* 0x0000025000027945 */ /* 0x000fe60003800000 */
[----:B------:R-:W-:-:S13]  /*14a0*/  ISETP.GE.AND P0, PT, R13, R8, PT ;  /* 0x000000080d00720c */ /* 0x000fda0003f06270 */
[----:B------:R-:W-:Y:S05]  /*14b0*/  @P0 BRA `(.L_x_55126) ;  /* 0x0000022000000947 */ /* 0x000fea0003800000 */
[----:B------:R-:W-:Y:S01]  /*14c0*/  ISETP.GE.AND P0, PT, R7, RZ, PT ;  /* 0x000000ff0700720c */ /* 0x000fe20003f06270 */
        /* <DEDUP_REMOVED lines=11> */
.L_x_55127:
        /* <DEDUP_REMOVED lines=22> */
.L_x_55126:
[----:B------:R-:W-:Y:S05]  /*16e0*/  BSYNC B2 ;  /* 0x0000000000027941 */ /* 0x000fea0003800000 */
.L_x_55125:
[----:B------:R-:W-:Y:S01]  /*16f0*/  IADD3 R7, R9, 0x100, RZ ;  /* 0x0000010009077810 */ /* 0x000fe20007ffe0ff */
[----:B------:R-:W-:Y:S03]  /*1700*/  BSSY B2, `(.L_x_55128) ;  /* 0x0000029000027945 */ /* 0x000fe60003800000 */
[----:B------:R-:W-:-:S13]  /*1710*/  ISETP.GE.AND P0, PT, R7, R8, PT ;  /* 0x000000080700720c */ /* 0x000fda0003f06270 */
[----:B------:R-:W-:Y:S05]  /*1720*/  @P0 BRA `(.L_x_55129) ;  /* 0x0000026000000947 */ /* 0x000fea0003800000 */
[----:B------:R-:W-:Y:S01]  /*1730*/  ISETP.GE.AND P0, PT, R5, RZ, PT ;  /* 0x000000ff0500720c */ /* 0x000fe20003f06270 */
        /* <DEDUP_REMOVED lines=12> */
.L_x_55130:
        /* <DEDUP_REMOVED lines=8> */
[----:B------:R-:W-:Y:S02]  /*1880*/  SEL R19, R7, RZ, !P2 ;  /* 0x000000ff07137207 */ /* 0x000fe40005000000 */
[C---:B------:R-:W-:Y:S01]  /*1890*/  SEL R20, R6.reuse, 0x1, !P2 ;  /* 0x0000000106147807 */ /* 0x040fe20005000000 */
[----:B------:R-:W-:Y:S01]  /*18a0*/  IMAD.WIDE.U32 R6, R6, R6, RZ ;  /* 0x0000000606067225 */ /* 0x000fe200078e00ff */
[----:B------:R-:W-:Y:S02]  /*18b0*/  LEA.HI R18, P2, R5, R4, RZ, 0x1 ;  /* 0x0000000405127211 */ /* 0x000fe400078508ff */
[----:B------:R-:W-:Y:S01]  /*18c0*/  ISETP.GT.U32.AND.EX P0, PT, R22, RZ, PT, P0 ;  /* 0x000000ff1600720c */ /* 0x000fe20003f04100 */
[----:B------:R-:W-:Y:S02]  /*18d0*/  IMAD R19, R19, R14, RZ ;  /* 0x0000000e13137224 */ /* 0x000fe400078e02ff */
[----:B------:R-:W-:Y:S02]  /*18e0*/  IMAD.IADD R7, R7, 0x1, R21 ;  /* 0x0000000107077824 */ /* 0x000fe400078e0215 */
[----:B------:R-:W-:-:S02]  /*18f0*/  IMAD R17, R17, R20, R19 ;  /* 0x0000001411117224 */ /* 0x000fc400078e0213 */
        /* <DEDUP_REMOVED lines=9> */
.L_x_55129:
[----:B------:R-:W-:Y:S05]  /*1990*/  BSYNC B2 ;  /* 0x0000000000027941 */ /* 0x000fea0003800000 */
.L_x_55128:
[----:B------:R-:W-:-:S04]  /*19a0*/  IADD3 R5, R9, 0x180, RZ ;  /* 0x0000018009057810 */ /* 0x000fc80007ffe0ff */
        /* <DEDUP_REMOVED lines=12> */
.L_x_55131:
        /* <DEDUP_REMOVED lines=20> */
[----:B------:R-:W-:-:S02]  /*1bb0*/  IMAD.MOV.U32 R16, RZ, RZ, R4 ;  /* 0x000000ffff107224 */ /* 0x000fc400078e0004 */
[----:B------:R-:W-:Y:S01]  /*1bc0*/  IMAD.IADD R7, R7, 0x1, R19 ;  /* 0x0000000107077824 */ /* 0x000fe200078e0213 */
[----:B------:R-:W-:Y:S05]  /*1bd0*/  @P0 BRA `(.L_x_55131) ;  /* 0xfffffe9000000947 */ /* 0x000fea000383ffff */
.L_x_55117:
[----:B------:R-:W-:Y:S05]  /*1be0*/  BSYNC B0 ;  /* 0x0000000000007941 */ /* 0x000fea0003800000 */
.L_x_55097:
[----:B------:R-:W-:Y:S05]  /*1bf0*/  BRA `(.L_x_55132) ;  /* 0x000001a000007947 */ /* 0x000fea0003800000 */
.L_x_55096:
[----:B0----5:R-:W-:Y:S01]  /*1c00*/  IADD3 R5, R9, 0x180, RZ ;  /* 0x0000018009057810 */ /* 0x021fe20007ffe0ff */
[----:B------:R-:W-:Y:S02]  /*1c10*/  IMAD.MOV.U32 R14, RZ, RZ, 0x1 ;  /* 0x00000001ff0e7424 */ /* 0x000fe400078e00ff */
[----:B------:R-:W-:Y:S01]  /*1c20*/  IMAD.MOV.U32 R17, RZ, RZ, RZ ;  /* 0x000000ffff117224 */ /* 0x000fe200078e00ff */
[----:B------:R-:W-:Y:S01]  /*1c30*/  ISETP.GE.AND P0, PT, R5, R8, PT ;  /* 0x000000080500720c */ /* 0x000fe20003f06270 */
[----:B------:R-:W-:Y:S02]  /*1c40*/  IMAD.MOV.U32 R12, RZ, RZ, 0x1 ;  /* 0x00000001ff0c7424 */ /* 0x000fe400078e00ff */
[----:B------:R-:W-:Y:S02]  /*1c50*/  IMAD.MOV.U32 R13, RZ, RZ, RZ ;  /* 0x000000ffff0d7224 */ /* 0x000fe400078e00ff */
[----:B------:R-:W-:-:S02]  /*1c60*/  IMAD.MOV.U32 R10, RZ, RZ, 0x1 ;  /* 0x00000001ff0a7424 */ /* 0x000fc400078e00ff */
[----:B------:R-:W-:-:S06]  /*1c70*/  IMAD.MOV.U32 R11, RZ, RZ, RZ ;  /* 0x000000ffff0b7224 */ /* 0x000fcc00078e00ff */
[----:B------:R-:W-:Y:S05]  /*1c80*/  @P0 BRA `(.L_x_55132) ;  /* 0x0000011000000947 */ /* 0x000fea0003800000 */
[----:B------:R-:W-:Y:S01]  /*1c90*/  ISETP.GE.U32.AND P0, PT, R2, 0x1, PT ;  /* 0x000000010200780c */ /* 0x000fe20003f06070 */
        /* <DEDUP_REMOVED lines=16> */
.L_x_55132:
[----:B------:R-:W-:Y:S05]  /*1da0*/  BSYNC B1 ;  /* 0x0000000000017941 */ /* 0x000fea0003800000 */
.L_x_55095:
[----:B------:R-:W-:Y:S01]  /*1db0*/  @!P1 IMAD R2, R0, 0x200, R9 ;  /* 0x0000020000029824 */ /* 0x000fe200078e0209 */
[----:B------:R-:W-:Y:S01]  /*1dc0*/  @!P1 IADD3 R9, R9, 0x80, RZ ;  /* 0x0000008009099810 */ /* 0x000fe20007ffe0ff */
[----:B------:R-:W-:Y:S01]  /*1dd0*/  @!P1 IMAD.MOV.U32 R3, RZ, RZ, 0x8 ;  /* 0x00000008ff039424 */ /* 0x000fe200078e00ff */
[----:B------:R-:W-:Y:S01]  /*1de0*/  BSSY B0, `(.L_x_55133) ;  /* 0x0000010000007945 */ /* 0x000fe20003800000 */
[----:B------:R-:W-:Y:S01]  /*1df0*/  IMAD.MOV.U32 R15, RZ, RZ, R17 ;  /* 0x000000ffff0f7224 */ /* 0x000fe200078e0011 */
[----:B------:R-:W-:Y:S01]  /*1e00*/  ISETP.GE.AND P0, PT, R9, R8, PT ;  /* 0x000000080900720c */ /* 0x000fe20003f06270 */
[----:B------:R-:W-:-:S05]  /*1e10*/  @!P1 IMAD.WIDE.U32 R2, R2, R3, c[0x0][0x178] ;  /* 0x00005e0002029625 */ /* 0x000fca00078e0003 */
[----:B------:R0:W-:Y:S07]  /*1e20*/  @!P1 STG.E.64 [R2.64], R10 ;  /* 0x0000000a02009986 */ /* 0x0001ee000c101b04 */
        /* <DEDUP_REMOVED lines=11> */
.L_x_55134:
[----:B------:R-:W-:Y:S05]  /*1ee0*/  BSYNC B0 ;  /* 0x0000000000007941 */ /* 0x000fea0003800000 */
.L_x_55133:
[----:B------:R-:W-:-:S13]  /*1ef0*/  ISETP.GE.AND P0, PT, R9, R8, PT ;  /* 0x000000080900720c */ /* 0x000fda0003f06270 */
[----:B------:R-:W-:Y:S05]  /*1f00*/  @P0 EXIT ;  /* 0x000000000000094d */ /* 0x000fea0003800000 */
[----:B0-----:R-:W-:Y:S02]  /*1f10*/  IMAD R2, R0, 0x200, R9 ;  /* 0x0000020000027824 */ /* 0x001fe400078e0209 */
[----:B------:R-:W-:-:S04]  /*1f20*/  IMAD.MOV.U32 R3, RZ, RZ, 0x8 ;  /* 0x00000008ff037424 */ /* 0x000fc800078e00ff */
[----:B------:R-:W-:-:S05]  /*1f30*/  IMAD.WIDE.U32 R2, R2, R3, c[0x0][0x178] ;  /* 0x00005e0002027625 */ /* 0x000fca00078e0003 */
[----:B------:R-:W-:Y:S01]  /*1f40*/  STG.E.64 [R2.64], R6 ;  /* 0x0000000602007986 */ /* 0x000fe2000c101b04 */
[----:B------:R-:W-:Y:S05]  /*1f50*/  EXIT ;  /* 0x000000000000794d */ /* 0x000fea0003800000 */
.L_x_55135:
        /* <DEDUP_REMOVED lines=10> */
.L_x_61985:


//--------------------- .text._ZN2at6native29vectorized_elementwise_kernelILi2EZNS0_50_GLOBAL__N__2680c7bb_12_PowKernel_cu_b2145a98_318422pow_scalar_tensor_implIlEEvRNS_18TensorIteratorBaseET_EUllE_St5arrayIPcLm2EEEEviT0_T1_ --------------------------
	.section	.text._ZN2at6native29vectorized_elementwise_kernelILi2EZNS0_50_GLOBAL__N__2680c7bb_12_PowKernel_cu_b2145a98_318422pow_scalar_tensor_implIlEEvRNS_18TensorIteratorBaseET_EUllE_St5arrayIPcLm2EEEEviT0_T1_,"ax",@progbits
	.sectioninfo	@"SHI_REGISTERS=32"
	.align	128
        .global         _ZN2at6native29vectorized_elementwise_kernelILi2EZNS0_50_GLOBAL__N__2680c7bb_12_PowKernel_cu_b2145a98_318422pow_scalar_tensor_implIlEEvRNS_18TensorIteratorBaseET_EUllE_St5arrayIPcLm2EEEEviT0_T1_
        .type           _ZN2at6native29vectorized_elementwise_kernelILi2EZNS0_50_GLOBAL__N__2680c7bb_12_PowKernel_cu_b2145a98_318422pow_scalar_tensor_implIlEEvRNS_18TensorIteratorBaseET_EUllE_St5arrayIPcLm2EEEEviT0_T1_,@function
        .size           _ZN2at6native29vectorized_elementwise_kernelILi2EZNS0_50_GLOBAL__N__2680c7bb_12_PowKernel_cu_b2145a98_318422pow_scalar_tensor_implIlEEvRNS_18TensorIteratorBaseET_EUllE_St5arrayIPcLm2EEEEviT0_T1_,(.L_x_61986 - _ZN2at6native29vectorized_elementwise_kernelILi2EZNS0_50_GLOBAL__N__2680c7bb_12_PowKernel_cu_b2145a98_318422pow_scalar_tensor_implIlEEvRNS_18TensorIteratorBaseET_EUllE_St5arrayIPcLm2EEEEviT0_T1_)
        .other          _ZN2at6native29vectorized_elementwise_kernelILi2EZNS0_50_GLOBAL__N__2680c7bb_12_PowKernel_cu_b2145a98_318422pow_scalar_tensor_implIlEEvRNS_18TensorIteratorBaseET_EUllE_St5arrayIPcLm2EEEEviT0_T1_,@"STO_CUDA_ENTRY STV_DEFAULT"
_ZN2at6native29vectorized_elementwise_kernelILi2EZNS0_50_GLOBAL__N__2680c7bb_12_PowKernel_cu_b2145a98_318422pow_scalar_tensor_implIlEEvRNS_18TensorIteratorBaseET_EUllE_St5arrayIPcLm2EEEEviT0_T1_:
.text._ZN2at6native29vectorized_elementwise_kernelILi2EZNS0_50_GLOBAL__N__2680c7bb_12_PowKernel_cu_b2145a98_318422pow_scalar_tensor_implIlEEvRNS_18TensorIteratorBaseET_EUllE_St5arrayIPcLm2EEEEviT0_T1_:
[----:B------:R-:W-:Y:S02]  /*0000*/  IMAD.MOV.U32 R1, RZ, RZ, c[0x0][0x28] ;  /* 0x00000a00ff017624 */ /* 0x000fe400078e00ff */
[----:B------:R-:W0:Y:S01]  /*0010*/  S2UR UR6, SR_CTAID.X ;  /* 0x00000000000679c3 */ /* 0x000e220000002500 */
[----:B------:R-:W-:Y:S01]  /*0020*/  ULDC UR4, c[0x0][0x160] ;  /* 0x0000580000047ab9 */ /* 0x000fe20000000800 */
[----:B------:R-:W-:Y:S01]  /*0030*/  IMAD.MOV.U32 R21, RZ, RZ, c[0x0][0x168] ;  /* 0x00005a00ff157624 */ /* 0x000fe200078e00ff */
[----:B------:R-:W-:Y:S01]  /*0040*/  ULDC.64 UR8, c[0x0][0x118] ;  /* 0x0000460000087ab9 */ /* 0x000fe20000000a00 */
[----:B------:R-:W-:Y:S02]  /*0050*/  IMAD.MOV.U32 R0, RZ, RZ, c[0x0][0x168] ;  /* 0x00005a00ff007624 */ /* 0x000fe400078e00ff */
[----:B------:R-:W-:Y:S02]  /*0060*/  IMAD.MOV.U32 R20, RZ, RZ, c[0x0][0x16c] ;  /* 0x00005b00ff147624 */ /* 0x000fe400078e00ff */
[----:B------:R-:W-:Y:S01]  /*0070*/  IMAD.MOV.U32 R3, RZ, RZ, c[0x0][0x16c] ;  /* 0x00005b00ff037624 */ /* 0x000fe200078e00ff */
        /* <DEDUP_REMOVED lines=12> */
[----:B------:R-:W2:Y:S01]  /*0140*/  LDG.E.128 R16, [R2.64+0x1800] ;  /* 0x0018000802107981 */ /* 0x000ea2000c1e1d00 */
[----:B------:R-:W-:Y:S01]  /*0150*/  ISETP.NE.U32.AND P0, PT, R21, 0x1, PT ;  /* 0x000000011500780c */ /* 0x000fe20003f05070 */
[----:B------:R-:W-:Y:S03]  /*0160*/  BSSY B0, `(.L_x_55137) ;  /* 0x00003dd000007945 */ /* 0x000fe60003800000 */
[----:B------:R-:W-:Y:S01]  /*0170*/  ISETP.NE.AND.EX P0, PT, RZ, c[0x0][0x16c], PT, P0 ;  /* 0x00005b00ff007a0c */ /* 0x000fe20003f05300 */
[----:B--2---:R-:W-:-:S12]  /*0180*/  IMAD.MOV.U32 R27, RZ, RZ, R19 ;  /* 0x000000ffff1b7224 */ /* 0x004fd800078e0013 */
[----:B------:R-:W-:Y:S05]  /*0190*/  @!P0 BRA `(.L_x_55138) ;  /* 0x00003b8000008947 */ /* 0x000fea0003800000 */
[----:B------:R0:W5:Y:S04]  /*01a0*/  LDG.E.128 R4, [R2.64] ;  /* 0x0000000802047981 */ /* 0x000168000c1e1d00 */
[----:B------:R0:W5:Y:S04]  /*01b0*/  LDG.E.128 R12, [R2.64+0x800] ;  /* 0x00080008020c7981 */ /* 0x000168000c1e1d00 */
[----:B------:R0:W5:Y:S01]  /*01c0*/  LDG.E.128 R8, [R2.64+0x1000] ;  /* 0x0010000802087981 */ /* 0x000162000c1e1d00 */
[----:B------:R-:W-:-:S04]  /*01d0*/  ISETP.NE.U32.AND P0, PT, R21, -0x1, PT ;  /* 0xffffffff1500780c */ /* 0x000fc80003f05070 */
[----:B------:R-:W-:-:S13]  /*01e0*/  ISETP.NE.AND.EX P0, PT, R20, -0x1, PT, P0 ;  /* 0xffffffff1400780c */ /* 0x000fda0003f05300 */
[----:B------:R-:W-:Y:S05]  /*01f0*/  @P0 BRA `(.L_x_55139) ;  /* 0x00001e6000000947 */ /* 0x000fea0003800000 */
[----:B0----5:R-:W-:Y:S01]  /*0200*/  ISETP.GE.AND P0, PT, R5, RZ, PT ;  /* 0x000000ff0500720c */ /* 0x021fe20003f06270 */
[----:B------:R-:W-:-:S12]  /*0210*/  BSSY B1, `(.L_x_55140) ;  /* 0x000003d000017945 */ /* 0x000fd80003800000 */
        /* <DEDUP_REMOVED lines=15> */
[----:B------:R-:W-:Y:S01]  /*0310*/  ISETP.NE.U32.AND.EX P0, PT, RZ, RZ, PT, P0 ;  /* 0x000000ffff00720c */ /* 0x000fe20003f05100 */
[----:B------:R-:W-:-:S03]  /*0320*/  IMAD.X R19, RZ, RZ, R5, P2 ;  /* 0x000000ffff137224 */ /* 0x000fc600010e0605 */
[----:B------:R-:W-:Y:S02]  /*0330*/  SEL R2, R2, 0xffffffff, P0 ;  /* 0xffffffff02027807 */ /* 0x000fe40000000000 */
[----:B------:R-:W-:-:S03]  /*0340*/  SEL R25, RZ, 0xffffffff, P0 ;  /* 0xffffffffff197807 */ /* 0x000fc60000000000 */
[----:B------:R-:W-:-:S04]  /*0350*/  IMAD.WIDE.U32 R2, R2, 0x1, RZ ;  /* 0x0000000102027825 */ /* 0x000fc800078e00ff */
[----:B------:R-:W-:Y:S02]  /*0360*/  IMAD.IADD R25, R3, 0x1, R25 ;  /* 0x0000000103197824 */ /* 0x000fe400078e0219 */
[----:B------:R-:W-:Y:S01]  /*0370*/  IMAD.MOV.U32 R26, RZ, RZ, R2 ;  /* 0x000000ffff1a7224 */ /* 0x000fe200078e0002 */
[----:B------:R-:W-:Y:S05]  /*0380*/  @!P1 BRA `(.L_x_55143) ;  /* 0x000001d000009947 */ /* 0x000fea0003800000 */
[--C-:B------:R-:W-:Y:S01]  /*0390*/  SHF.R.S64 R5, R4, 0x1, R19.reuse ;  /* 0x0000000104057819 */ /* 0x100fe20000001013 */
[----:B------:R-:W-:Y:S01]  /*03a0*/  IMAD.MOV.U32 R2, RZ, RZ, 0x1 ;  /* 0x00000001ff027424 */ /* 0x000fe200078e00ff */
[----:B------:R-:W-:Y:S01]  /*03b0*/  SHF.R.S32.HI R4, RZ, 0x1, R19 ;  /* 0x00000001ff047819 */ /* 0x000fe20000011413 */
[----:B------:R-:W-:Y:S02]  /*03c0*/  IMAD.MOV.U32 R3, RZ, RZ, RZ ;  /* 0x000000ffff037224 */ /* 0x000fe400078e00ff */
.L_x_55144:
        /* <DEDUP_REMOVED lines=14> */
[----:B------:R-:W-:Y:S02]  /*04b0*/  IMAD.X R23, RZ, RZ, R4, P2 ;  /* 0x000000ffff177224 */ /* 0x000fe400010e0604 */
[----:B------:R-:W-:Y:S02]  /*04c0*/  IMAD.IADD R3, R3, 0x1, R19 ;  /* 0x0000000103037824 */ /* 0x000fe400078e0213 */
[----:B------:R-:W-:Y:S01]  /*04d0*/  IMAD R25, R25, R21, R22 ;  /* 0x0000001519197224 */ /* 0x000fe200078e0216 */
[--C-:B------:R-:W-:Y:S01]  /*04e0*/  SHF.R.S64 R20, R20, 0x1, R23.reuse ;  /* 0x0000000114147819 */ /* 0x100fe20000001017 */
[----:B------:R-:W-:Y:S01]  /*04f0*/  IMAD.WIDE.U32 R4, R21, R26, RZ ;  /* 0x0000001a15047225 */ /* 0x000fe200078e00ff */
[----:B------:R-:W-:-:S03]  /*0500*/  SHF.R.S32.HI R19, RZ, 0x1, R23 ;  /* 0x00000001ff137819 */ /* 0x000fc60000011417 */
[----:B------:R-:W-:Y:S02]  /*0510*/  IMAD.MOV.U32 R26, RZ, RZ, R4 ;  /* 0x000000ffff1a7224 */ /* 0x000fe400078e0004 */
[----:B------:R-:W-:Y:S02]  /*0520*/  IMAD.IADD R25, R5, 0x1, R25 ;  /* 0x0000000105197824 */ /* 0x000fe400078e0219 */
[----:B------:R-:W-:Y:S02]  /*0530*/  IMAD.MOV.U32 R5, RZ, RZ, R20 ;  /* 0x000000ffff057224 */ /* 0x000fe400078e0014 */
[----:B------:R-:W-:Y:S01]  /*0540*/  IMAD.MOV.U32 R4, RZ, RZ, R19 ;  /* 0x000000ffff047224 */ /* 0x000fe200078e0013 */
[----:B------:R-:W-:Y:S05]  /*0550*/  @P0 BRA `(.L_x_55144) ;  /* 0xfffffe7000000947 */ /* 0x000fea000383ffff */
.L_x_55143:
[----:B------:R-:W-:Y:S05]  /*0560*/  BSYNC B2 ;  /* 0x0000000000027941 */ /* 0x000fea0003800000 */
.L_x_55142:
[----:B------:R-:W-:Y:S05]  /*0570*/  BRA `(.L_x_55145) ;  /* 0x0000006000007947 */ /* 0x000fea0003800000 */
.L_x_55141:
[----:B------:R-:W-:Y:S01]  /*0580*/  LOP3.LUT R4, R4, 0x1, RZ, 0xc0, !PT ;  /* 0x0000000104047812 */ /* 0x000fe200078ec0ff */
[----:B------:R-:W-:-:S03]  /*0590*/  IMAD.MOV.U32 R26, RZ, RZ, 0x1 ;  /* 0x00000001ff1a7424 */ /* 0x000fc600078e00ff */
[----:B------:R-:W-:-:S04]  /*05a0*/  ISETP.NE.U32.AND P0, PT, R4, 0x1, PT ;  /* 0x000000010400780c */ /* 0x000fc80003f05070 */
[----:B------:R-:W-:-:S04]  /*05b0*/  ISETP.NE.U32.AND.EX P0, PT, RZ, RZ, PT, P0 ;  /* 0x000000ffff00720c */ /* 0x000fc80003f05100 */
[----:B------:R-:W-:Y:S02]  /*05c0*/  SEL R26, R26, 0xffffffff, P0 ;  /* 0xffffffff1a1a7807 */ /* 0x000fe40000000000 */
[----:B------:R-:W-:Y:S02]  /*05d0*/  SEL R25, RZ, 0xffffffff, P0 ;  /* 0xffffffffff197807 */ /* 0x000fe40000000000 */
.L_x_55145:
[----:B------:R-:W-:Y:S05]  /*05e0*/  BSYNC B1 ;  /* 0x0000000000017941 */ /* 0x000fea0003800000 */
.L_x_55140:
[----:B------:R-:W-:Y:S01]  /*05f0*/  ISETP.GE.AND P0, PT, R7, RZ, PT ;  /* 0x000000ff0700720c */ /* 0x000fe20003f06270 */
        /* <DEDUP_REMOVED lines=27> */
.L_x_55150:
        /* <DEDUP_REMOVED lines=13> */
[-C--:B------:R-:W-:Y:S02]  /*0880*/  IMAD R22, R23, R4.reuse, RZ ;  /* 0x0000000417167224 */ /* 0x080fe400078e02ff */
[----:B------:R-:W-:Y:S02]  /*0890*/  IMAD.X R23, RZ, RZ, R20, P2 ;  /* 0x000000ffff177224 */ /* 0x000fe400010e0614 */
[----:B------:R-:W-:Y:S02]  /*08a0*/  IMAD R7, R5, R21, R22 ;  /* 0x0000001505077224 */ /* 0x000fe400078e0216 */
[----:B------:R-:W-:Y:S01]  /*08b0*/  IMAD.WIDE.U32 R4, R21, R4, RZ ;  /* 0x0000000415047225 */ /* 0x000fe200078e00ff */
[--C-:B------:R-:W-:Y:S02]  /*08c0*/  SHF.R.S64 R6, R6, 0x1, R23.reuse ;  /* 0x0000000106067819 */ /* 0x100fe40000001017 */
[----:B------:R-:W-:Y:S01]  /*08d0*/  SHF.R.S32.HI R20, RZ, 0x1, R23 ;  /* 0x00000001ff147819 */ /* 0x000fe20000011417 */
[----:B------:R-:W-:-:S02]  /*08e0*/  IMAD.IADD R5, R5, 0x1, R7 ;  /* 0x0000000105057824 */ /* 0x000fc400078e0207 */
[----:B------:R-:W-:Y:S02]  /*08f0*/  IMAD.IADD R3, R3, 0x1, R19 ;  /* 0x0000000103037824 */ /* 0x000fe400078e0213 */
[----:B------:R-:W-:Y:S01]  /*0900*/  IMAD.MOV.U32 R7, RZ, RZ, R6 ;  /* 0x000000ffff077224 */ /* 0x000fe200078e0006 */
[----:B------:R-:W-:Y:S05]  /*0910*/  @P0 BRA `(.L_x_55150) ;  /* 0xfffffe9000000947 */ /* 0x000fea000383ffff */
.L_x_55149:
[----:B------:R-:W-:Y:S05]  /*0920*/  BSYNC B2 ;  /* 0x0000000000027941 */ /* 0x000fea0003800000 */
.L_x_55148:
[----:B------:R-:W-:Y:S05]  /*0930*/  BRA `(.L_x_55151) ;  /* 0x0000006000007947 */ /* 0x000fea0003800000 */
.L_x_55147:
[----:B------:R-:W-:Y:S01]  /*0940*/  LOP3.LUT R6, R6, 0x1, RZ, 0xc0, !PT ;  /* 0x0000000106067812 */ /* 0x000fe200078ec0ff */
[----:B------:R-:W-:-:S03]  /*0950*/  IMAD.MOV.U32 R4, RZ, RZ, 0x1 ;  /* 0x00000001ff047424 */ /* 0x000fc600078e00ff */
[----:B------:R-:W-:-:S04]  /*0960*/  ISETP.NE.U32.AND P0, PT, R6, 0x1, PT ;  /* 0x000000010600780c */ /* 0x000fc80003f05070 */
[----:B------:R-:W-:-:S04]  /*0970*/  ISETP.NE.U32.AND.EX P0, PT, RZ, RZ, PT, P0 ;  /* 0x000000ffff00720c */ /* 0x000fc80003f05100 */
[----:B------:R-:W-:Y:S02]  /*0980*/  SEL R4, R4, 0xffffffff, P0 ;  /* 0xffffffff04047807 */ /* 0x000fe40000000000 */
[----:B------:R-:W-:Y:S02]  /*0990*/  SEL R5, RZ, 0xffffffff, P0 ;  /* 0xffffffffff057807 */ /* 0x000fe40000000000 */
.L_x_55151:
[----:B------:R-:W-:Y:S05]  /*09a0*/  BSYNC B1 ;  /* 0x0000000000017941 */ /* 0x000fea0003800000 */
.L_x_55146:
        /* <DEDUP_REMOVED lines=22> */
[----:B------:R-:W-:Y:S01]  /*0b10*/  IMAD.IADD R3, R3, 0x1, R19 ;  /* 0x0000000103037824 */ /* 0x000fe200078e0213 */
[----:B------:R-:W-:Y:S05]  /*0b20*/  @!P1 BRA `(.L_x_55155) ;  /* 0x000001b000009947 */ /* 0x000fea0003800000 */
[--C-:B------:R-:W-:Y:S01]  /*0b30*/  SHF.R.S64 R13, R6, 0x1, R7.reuse ;  /* 0x00000001060d7819 */ /* 0x100fe20000001007 */
[----:B------:R-:W-:Y:S01]  /*0b40*/  IMAD.MOV.U32 R6, RZ, RZ, 0x1 ;  /* 0x00000001ff067424 */ /* 0x000fe200078e00ff */
[----:B------:R-:W-:Y:S01]  /*0b50*/  SHF.R.S32.HI R20, RZ, 0x1, R7 ;  /* 0x00000001ff147819 */ /* 0x000fe20000011407 */
[----:B------:R-:W-:-:S03]  /*0b60*/  IMAD.MOV.U32 R7, RZ, RZ, RZ ;  /* 0x000000ffff077224 */ /* 0x000fc600078e00ff */
.L_x_55156:
        /* <DEDUP_REMOVED lines=23> */
.L_x_55155:
[----:B------:R-:W-:Y:S05]  /*0ce0*/  BSYNC B2 ;  /* 0x0000000000027941 */ /* 0x000fea0003800000 */
.L_x_55154:
[----:B------:R-:W-:Y:S05]  /*0cf0*/  BRA `(.L_x_55157) ;  /* 0x0000006000007947 */ /* 0x000fea0003800000 */
.L_x_55153:
[----:B------:R-:W-:Y:S01]  /*0d00*/  LOP3.LUT R12, R12, 0x1, RZ, 0xc0, !PT ;  /* 0x000000010c0c7812 */ /* 0x000fe200078ec0ff */
[----:B------:R-:W-:-:S03]  /*0d10*/  IMAD.MOV.U32 R2, RZ, RZ, 0x1 ;  /* 0x00000001ff027424 */ /* 0x000fc600078e00ff */
[----:B------:R-:W-:-:S04]  /*0d20*/  ISETP.NE.U32.AND P0, PT, R12, 0x1, PT ;  /* 0x000000010c00780c */ /* 0x000fc80003f05070 */
[----:B------:R-:W-:-:S04]  /*0d30*/  ISETP.NE.U32.AND.EX P0, PT, RZ, RZ, PT, P0 ;  /* 0x000000ffff00720c */ /* 0x000fc80003f05100 */
[----:B------:R-:W-:Y:S02]  /*0d40*/  SEL R2, R2, 0xffffffff, P0 ;  /* 0xffffffff02027807 */ /* 0x000fe40000000000 */
[----:B------:R-:W-:Y:S02]  /*0d50*/  SEL R3, RZ, 0xffffffff, P0 ;  /* 0xffffffffff037807 */ /* 0x000fe40000000000 */
.L_x_55157:
[----:B------:R-:W-:Y:S05]  /*0d60*/  BSYNC B1 ;  /* 0x0000000000017941 */ /* 0x000fea0003800000 */
.L_x_55152:
        /* <DEDUP_REMOVED lines=28> */
.L_x_55162:
        /* <DEDUP_REMOVED lines=22> */
.L_x_55161:
[----:B------:R-:W-:Y:S05]  /*1090*/  BSYNC B2 ;  /* 0x0000000000027941 */ /* 0x000fea0003800000 */
.L_x_55160:
[----:B------:R-:W-:Y:S05]  /*10a0*/  BRA `(.L_x_55163) ;  /* 0x0000006000007947 */ /* 0x000fea0003800000 */
.L_x_55159:
[----:B------:R-:W-:Y:S01]  /*10b0*/  LOP3.LUT R14, R14, 0x1, RZ, 0xc0, !PT ;  /* 0x000000010e0e7812 */ /* 0x000fe200078ec0ff */
[----:B------:R-:W-:-:S03]  /*10c0*/  IMAD.MOV.U32 R28, RZ, RZ, 0x1 ;  /* 0x00000001ff1c7424 */ /* 0x000fc600078e00ff */
[----:B------:R-:W-:-:S04]  /*10d0*/  ISETP.NE.U32.AND P0, PT, R14, 0x1, PT ;  /* 0x000000010e00780c */ /* 0x000fc80003f05070 */
[----:B------:R-:W-:-:S04]  /*10e0*/  ISETP.NE.U32.AND.EX P0, PT, RZ, RZ, PT, P0 ;  /* 0x000000ffff00720c */ /* 0x000fc80003f05100 */
[----:B------:R-:W-:Y:S02]  /*10f0*/  SEL R28, R28, 0xffffffff, P0 ;  /* 0xffffffff1c1c7807 */ /* 0x000fe40000000000 */
[----:B------:R-:W-:Y:S02]  /*1100*/  SEL R12, RZ, 0xffffffff, P0 ;  /* 0xffffffffff0c7807 */ /* 0x000fe40000000000 */
.L_x_55163:
[----:B------:R-:W-:Y:S05]  /*1110*/  BSYNC B1 ;  /* 0x0000000000017941 */ /* 0x000fea0003800000 */
.L_x_55158:
        /* <DEDUP_REMOVED lines=28> */
.L_x_55168:
        /* <DEDUP_REMOVED lines=23> */
.L_x_55167:
[----:B------:R-:W-:Y:S05]  /*1450*/  BSYNC B2 ;  /* 0x0000000000027941 */ /* 0x000fea0003800000 */
.L_x_55166:
[----:B------:R-:W-:Y:S05]  /*1460*/  BRA `(.L_x_55169) ;  /* 0x0000006000007947 */ /* 0x000fea0003800000 */
.L_x_55165:
[----:B------:R-:W-:Y:S01]  /*1470*/  LOP3.LUT R8, R8, 0x1, RZ, 0xc0, !PT ;  /* 0x0000000108087812 */ /* 0x000fe200078ec0ff */
[----:B------:R-:W-:-:S03]  /*1480*/  IMAD.MOV.U32 R22, RZ, RZ, 0x1 ;  /* 0x00000001ff167424 */ /* 0x000fc600078e00ff */
[----:B------:R-:W-:-:S04]  /*1490*/  ISETP.NE.U32.AND P0, PT, R8, 0x1, PT ;  /* 0x000000010800780c */ /* 0x000fc80003f05070 */
[----:B------:R-:W-:-:S04]  /*14a0*/  ISETP.NE.U32.AND.EX P0, PT, RZ, RZ, PT, P0 ;  /* 0x000000ffff00720c */ /* 0x000fc80003f05100 */
[----:B------:R-:W-:Y:S02]  /*14b0*/  SEL R22, R22, 0xffffffff, P0 ;  /* 0xffffffff16167807 */ /* 0x000fe40000000000 */
[----:B------:R-:W-:Y:S02]  /*14c0*/  SEL R23, RZ, 0xffffffff, P0 ;  /* 0xffffffffff177807 */ /* 0x000fe40000000000 */
.L_x_55169:
[----:B------:R-:W-:Y:S05]  /*14d0*/  BSYNC B1 ;  /* 0x0000000000017941 */ /* 0x000fea0003800000 */
.L_x_55164:
        /* <DEDUP_REMOVED lines=28> */
.L_x_55174:
        /* <DEDUP_REMOVED lines=23> */
.L_x_55173:
[----:B------:R-:W-:Y:S05]  /*1810*/  BSYNC B2 ;  /* 0x0000000000027941 */ /* 0x000fea0003800000 */
.L_x_55172:
[----:B------:R-:W-:Y:S05]  /*1820*/  BRA `(.L_x_55175) ;  /* 0x0000006000007947 */ /* 0x000fea0003800000 */
.L_x_55171:
[----:B------:R-:W-:Y:S01]  /*1830*/  LOP3.LUT R10, R10, 0x1, RZ, 0xc0, !PT ;  /* 0x000000010a0a7812 */ /* 0x000fe200078ec0ff */
[----:B------:R-:W-:-:S03]  /*1840*/  IMAD.MOV.U32 R6, RZ, RZ, 0x1 ;  /* 0x00000001ff067424 */ /* 0x000fc600078e00ff */
[----:B------:R-:W-:-:S04]  /*1850*/  ISETP.NE.U32.AND P0, PT, R10, 0x1, PT ;  /* 0x000000010a00780c */ /* 0x000fc80003f05070 */
[----:B------:R-:W-:-:S04]  /*1860*/  ISETP.NE.U32.AND.EX P0, PT, RZ, RZ, PT, P0 ;  /* 0x000000ffff00720c */ /* 0x000fc80003f05100 */
[----:B------:R-:W-:Y:S02]  /*1870*/  SEL R6, R6, 0xffffffff, P0 ;  /* 0xffffffff06067807 */ /* 0x000fe40000000000 */
[----:B------:R-:W-:Y:S02]  /*1880*/  SEL R7, RZ, 0xffffffff, P0 ;  /* 0xffffffffff077807 */ /* 0x000fe40000000000 */
.L_x_55175:
[----:B------:R-:W-:Y:S05]  /*1890*/  BSYNC B1 ;  /* 0x0000000000017941 */ /* 0x000fea0003800000 */
.L_x_55170:
        /* <DEDUP_REMOVED lines=29> */
.L_x_55180:
        /* <DEDUP_REMOVED lines=25> */
.L_x_55179:
[----:B------:R-:W-:Y:S05]  /*1c00*/  BSYNC B2 ;  /* 0x0000000000027941 */ /* 0x000fea0003800000 */
.L_x_55178:
[----:B------:R-:W-:Y:S05]  /*1c10*/  BRA `(.L_x_55181) ;  /* 0x0000006000007947 */ /* 0x000fea0003800000 */
.L_x_55177:
[----:B------:R-:W-:Y:S01]  /*1c20*/  LOP3.LUT R16, R16, 0x1, RZ, 0xc0, !PT ;  /* 0x0000000110107812 */ /* 0x000fe200078ec0ff */
[----:B------:R-:W-:-:S03]  /*1c30*/  IMAD.MOV.U32 R24, RZ, RZ, 0x1 ;  /* 0x00000001ff187424 */ /* 0x000fc600078e00ff */
[----:B------:R-:W-:-:S04]  /*1c40*/  ISETP.NE.U32.AND P0, PT, R16, 0x1, PT ;  /* 0x000000011000780c */ /* 0x000fc80003f05070 */
[----:B------:R-:W-:-:S04]  /*1c50*/  ISETP.NE.U32.AND.EX P0, PT, RZ, RZ, PT, P0 ;  /* 0x000000ffff00720c */ /* 0x000fc80003f05100 */
[----:B------:R-:W-:Y:S02]  /*1c60*/  SEL R24, R24, 0xffffffff, P0 ;  /* 0xffffffff18187807 */ /* 0x000fe40000000000 */
[----:B------:R-:W-:Y:S02]  /*1c70*/  SEL R19, RZ, 0xffffffff, P0 ;  /* 0xffffffffff137807 */ /* 0x000fe40000000000 */
.L_x_55181:
[----:B------:R-:W-:Y:S05]  /*1c80*/  BSYNC B1 ;  /* 0x0000000000017941 */ /* 0x000fea0003800000 */
.L_x_55176:
        /* <DEDUP_REMOVED lines=28> */
.L_x_55186:
        /* <DEDUP_REMOVED lines=23> */
.L_x_55185:
[----:B------:R-:W-:Y:S05]  /*1fc0*/  BSYNC B2 ;  /* 0x0000000000027941 */ /* 0x000fea0003800000 */
.L_x_55184:
[----:B------:R-:W-:Y:S05]  /*1fd0*/  BRA `(.L_x_55187) ;  /* 0x0000006000007947 */ /* 0x000fea0003800000 */
.L_x_55183:
[----:B------:R-:W-:Y:S01]  /*1fe0*/  LOP3.LUT R18, R18, 0x1, RZ, 0xc0, !PT ;  /* 0x0000000112127812 */ /* 0x000fe200078ec0ff */
[----:B------:R-:W-:-:S03]  /*1ff0*/  IMAD.MOV.U32 R16, RZ, RZ, 0x1 ;  /* 0x00000001ff107424 */ /* 0x000fc600078e00ff */
[----:B------:R-:W-:-:S04]  /*2000*/  ISETP.NE.U32.AND P0, PT, R18, 0x1, PT ;  /* 0x000000011200780c */ /* 0x000fc80003f05070 */
[----:B------:R-:W-:-:S04]  /*2010*/  ISETP.NE.U32.AND.EX P0, PT, RZ, RZ, PT, P0 ;  /* 0x000000ffff00720c */ /* 0x000fc80003f05100 */
[----:B------:R-:W-:Y:S02]  /*2020*/  SEL R16, R16, 0xffffffff, P0 ;  /* 0xffffffff10107807 */ /* 0x000fe40000000000 */
[----:B------:R-:W-:Y:S02]  /*2030*/  SEL R17, RZ, 0xffffffff, P0 ;  /* 0xffffffffff117807 */ /* 0x000fe40000000000 */
.L_x_55187:
[----:B------:R-:W-:Y:S05]  /*2040*/  BSYNC B1 ;  /* 0x0000000000017941 */ /* 0x000fea0003800000 */
.L_x_55182:
[----:B------:R-:W-:Y:S05]  /*2050*/  BRA `(.L_x_55188) ;  /* 0x00001ed000007947 */ /* 0x000fea0003800000 */
.L_x_55139:
        /* <DEDUP_REMOVED lines=19> */
[----:B------:R-:W-:-:S03]  /*2190*/  SEL R25, RZ, c[0x0][0x16c], P0 ;  /* 0x00005b00ff197a07 */ /* 0x000fc60000000000 */
[----:B------:R-:W-:Y:S02]  /*21a0*/  IMAD.X R5, RZ, RZ, R5, P2 ;  /* 0x000000ffff057224 */ /* 0x000fe400010e0605 */
[----:B------:R-:W-:Y:S02]  /*21b0*/  IMAD.IADD R25, R3, 0x1, R25 ;  /* 0x0000000103197824 */ /* 0x000fe400078e0219 */
[----:B------:R-:W-:-:S04]  /*21c0*/  IMAD.MOV.U32 R26, RZ, RZ, R2 ;  /* 0x000000ffff1a7224 */ /* 0x000fc800078e0002 */
[----:B------:R-:W-:Y:S05]  /*21d0*/  @!P1 BRA `(.L_x_55192) ;  /* 0x000001d000009947 */ /* 0x000fea0003800000 */
[----:B------:R-:W-:Y:S01]  /*21e0*/  IMAD R4, R20, c[0x0][0x168], RZ ;  /* 0x00005a0014047a24 */ /* 0x000fe200078e02ff */
[--C-:B------:R-:W-:Y:S01]  /*21f0*/  SHF.R.S64 R22, R22, 0x1, R5.reuse ;  /* 0x0000000116167819 */ /* 0x100fe20000001005 */
[----:B------:R-:W-:Y:S01]  /*2200*/  IMAD.WIDE.U32 R2, R21, c[0x0][0x168], RZ ;  /* 0x00005a0015027a25 */ /* 0x000fe200078e00ff */
[----:B------:R-:W-:-:S03]  /*2210*/  SHF.R.S32.HI R23, RZ, 0x1, R5 ;  /* 0x00000001ff177819 */ /* 0x000fc60000011405 */
[----:B------:R-:W-:-:S04]  /*2220*/  IMAD R19, R21, c[0x0][0x16c], R4 ;  /* 0x00005b0015137a24 */ /* 0x000fc800078e0204 */
[----:B------:R-:W-:-:S03]  /*2230*/  IMAD.IADD R3, R3, 0x1, R19 ;  /* 0x0000000103037824 */ /* 0x000fc600078e0213 */
.L_x_55193:
        /* <DEDUP_REMOVED lines=21> */
[----:B------:R-:W-:Y:S01]  /*2390*/  IMAD.MOV.U32 R26, RZ, RZ, R4 ;  /* 0x000000ffff1a7224 */ /* 0x000fe200078e0004 */
[----:B------:R-:W-:Y:S05]  /*23a0*/  @P0 BRA `(.L_x_55193) ;  /* 0xfffffe9000000947 */ /* 0x000fea000383ffff */
.L_x_55192:
[----:B------:R-:W-:Y:S05]  /*23b0*/  BSYNC B2 ;  /* 0x0000000000027941 */ /* 0x000fea0003800000 */
.L_x_55191:
[----:B------:R-:W-:Y:S05]  /*23c0*/  BRA `(.L_x_55194) ;  /* 0x0000003000007947 */ /* 0x000fea0003800000 */
.L_x_55190:
[----:B------:R-:W-:Y:S01]  /*23d0*/  UMOV UR4, URZ ;  /* 0x0000003f00047c82 */ /* 0x000fe20008000000 */
[----:B------:R-:W-:Y:S02]  /*23e0*/  IMAD.MOV.U32 R25, RZ, RZ, RZ ;  /* 0x000000ffff197224 */ /* 0x000fe400078e00ff */
[----:B------:R-:W-:Y:S02]  /*23f0*/  IMAD.U32 R26, RZ, RZ, UR4 ;  /* 0x00000004ff1a7e24 */ /* 0x000fe4000f8e00ff */
.L_x_55194:
[----:B------:R-:W-:Y:S05]  /*2400*/  BSYNC B1 ;  /* 0x0000000000017941 */ /* 0x000fea0003800000 */
.L_x_55189:
        /* <DEDUP_REMOVED lines=21> */
[----:B------:R-:W-:-:S06]  /*2560*/  IMAD.IADD R5, R5, 0x1, R3 ;  /* 0x0000000105057824 */ /* 0x000fcc00078e0203 */
[----:B------:R-:W-:Y:S05]  /*2570*/  @!P1 BRA `(.L_x_55198) ;  /* 0x000001c000009947 */ /* 0x000fea0003800000 */
[----:B------:R-:W-:Y:S01]  /*2580*/  IMAD R22, R20, c[0x0][0x168], RZ ;  /* 0x00005a0014167a24 */ /* 0x000fe200078e02ff */
[--C-:B------:R-:W-:Y:S01]  /*2590*/  SHF.R.S64 R6, R6, 0x1, R7.reuse ;  /* 0x0000000106067819 */ /* 0x100fe20000001007 */
[----:B------:R-:W-:Y:S01]  /*25a0*/  IMAD.WIDE.U32 R2, R21, c[0x0][0x168], RZ ;  /* 0x00005a0015027a25 */ /* 0x000fe200078e00ff */
[----:B------:R-:W-:-:S03]  /*25b0*/  SHF.R.S32.HI R23, RZ, 0x1, R7 ;  /* 0x00000001ff177819 */ /* 0x000fc60000011407 */
[----:B------:R-:W-:-:S04]  /*25c0*/  IMAD R19, R21, c[0x0][0x16c], R22 ;  /* 0x00005b0015137a24 */ /* 0x000fc800078e0216 */
[----:B------:R-:W-:Y:S02]  /*25d0*/  IMAD.IADD R3, R3, 0x1, R19 ;  /* 0x0000000103037824 */ /* 0x000fe400078e0213 */
.L_x_55199:
        /* <DEDUP_REMOVED lines=20> */
[----:B------:R-:W-:Y:S01]  /*2720*/  IMAD.IADD R5, R5, 0x1, R19 ;  /* 0x0000000105057824 */ /* 0x000fe200078e0213 */
[----:B------:R-:W-:Y:S05]  /*2730*/  @P0 BRA `(.L_x_55199) ;  /* 0xfffffea000000947 */ /* 0x000fea000383ffff */
.L_x_55198:
[----:B------:R-:W-:Y:S05]  /*2740*/  BSYNC B2 ;  /* 0x0000000000027941 */ /* 0x000fea0003800000 */
.L_x_55197:
[----:B------:R-:W-:Y:S05]  /*2750*/  BRA `(.L_x_55200) ;  /* 0x0000003000007947 */ /* 0x000fea0003800000 */
.L_x_55196:
[----:B------:R-:W-:Y:S01]  /*2760*/  UMOV UR4, URZ ;  /* 0x0000003f00047c82 */ /* 0x000fe20008000000 */
[----:B------:R-:W-:Y:S02]  /*2770*/  IMAD.MOV.U32 R5, RZ, RZ, RZ ;  /* 0x000000ffff057224 */ /* 0x000fe400078e00ff */
[----:B------:R-:W-:Y:S02]  /*2780*/  IMAD.U32 R4, RZ, RZ, UR4 ;  /* 0x00000004ff047e24 */ /* 0x000fe4000f8e00ff */
.L_x_55200:
[----:B------:R-:W-:Y:S05]  /*2790*/  BSYNC B1 ;  /* 0x0000000000017941 */ /* 0x000fea0003800000 */
.L_x_55195:
        /* <DEDUP_REMOVED lines=29> */
.L_x_55205:
        /* <DEDUP_REMOVED lines=22> */
.L_x_55204:
[----:B------:R-:W-:Y:S05]  /*2ad0*/  BSYNC B2 ;  /* 0x0000000000027941 */ /* 0x000fea0003800000 */
.L_x_55203:
[----:B------:R-:W-:Y:S05]  /*2ae0*/  BRA `(.L_x_55206) ;  /* 0x0000003000007947 */ /* 0x000fea0003800000 */
.L_x_55202:
[----:B------:R-:W-:Y:S01]  /*2af0*/  UMOV UR4, URZ ;  /* 0x0000003f00047c82 */ /* 0x000fe20008000000 */
[----:B------:R-:W-:Y:S02]  /*2b00*/  IMAD.MOV.U32 R3, RZ, RZ, RZ ;  /* 0x000000ffff037224 */ /* 0x000fe400078e00ff */
[----:B------:R-:W-:Y:S02]  /*2b10*/  IMAD.U32 R2, RZ, RZ, UR4 ;  /* 0x00000004ff027e24 */ /* 0x000fe4000f8e00ff */
.L_x_55206:
[----:B------:R-:W-:Y:S05]  /*2b20*/  BSYNC B1 ;  /* 0x0000000000017941 */ /* 0x000fea0003800000 */
.L_x_55201:
        /* <DEDUP_REMOVED lines=29> */
.L_x_55211:
        /* <DEDUP_REMOVED lines=15> */
[----:B------:R-:W-:-:S04]  /*2df0*/  IMAD.WIDE.U32 R28, R29, R28, RZ ;  /* 0x0000001c1d1c7225 */ /* 0x000fc800078e00ff */
[----:B------:R-:W-:Y:S02]  /*2e00*/  IMAD.X R19, RZ, RZ, R19, P1 ;  /* 0x000000ffff137224 */ /* 0x000fe400008e0613 */
[----:B------:R-:W-:-:S03]  /*2e10*/  IMAD.IADD R7, R7, 0x1, R13 ;  /* 0x0000000107077824 */ /* 0x000fc600078e020d */
[----:B------:R-:W-:Y:S01]  /*2e20*/  SHF.R.S64 R14, R12, 0x1, R19 ;  /* 0x000000010c0e7819 */ /* 0x000fe20000001013 */
[----:B------:R-:W-:Y:S01]  /*2e30*/  IMAD.IADD R12, R29, 0x1, R15 ;  /* 0x000000011d0c7824 */ /* 0x000fe200078e020f */
[----:B------:R-:W-:Y:S01]  /*2e40*/  SHF.R.S32.HI R19, RZ, 0x1, R19 ;  /* 0x00000001ff137819 */ /* 0x000fe20000011413 */
[----:B------:R-:W-:Y:S05]  /*2e50*/  @P0 BRA `(.L_x_55211) ;  /* 0xfffffea000000947 */ /* 0x000fea000383ffff */
.L_x_55210:
[----:B------:R-:W-:Y:S05]  /*2e60*/  BSYNC B2 ;  /* 0x0000000000027941 */ /* 0x000fea0003800000 */
.L_x_55209:
[----:B------:R-:W-:Y:S05]  /*2e70*/  BRA `(.L_x_55212) ;  /* 0x0000003000007947 */ /* 0x000fea0003800000 */
.L_x_55208:
[----:B------:R-:W-:Y:S01]  /*2e80*/  UMOV UR4, URZ ;  /* 0x0000003f00047c82 */ /* 0x000fe20008000000 */
[----:B------:R-:W-:Y:S02]  /*2e90*/  IMAD.MOV.U32 R12, RZ, RZ, RZ ;  /* 0x000000ffff0c7224 */ /* 0x000fe400078e00ff */
[----:B------:R-:W-:Y:S02]  /*2ea0*/  IMAD.U32 R28, RZ, RZ, UR4 ;  /* 0x00000004ff1c7e24 */ /* 0x000fe4000f8e00ff */
.L_x_55212:
[----:B------:R-:W-:Y:S05]  /*2eb0*/  BSYNC B1 ;  /* 0x0000000000017941 */ /* 0x000fea0003800000 */
.L_x_55207:
        /* <DEDUP_REMOVED lines=29> */
.L_x_55217:
        /* <DEDUP_REMOVED lines=22> */
.L_x_55216:
[----:B------:R-:W-:Y:S05]  /*31f0*/  BSYNC B2 ;  /* 0x0000000000027941 */ /* 0x000fea0003800000 */
.L_x_55215:
[----:B------:R-:W-:Y:S05]  /*3200*/  BRA `(.L_x_55218) ;  /* 0x0000003000007947 */ /* 0x000fea0003800000 */
.L_x_55214:
[----:B------:R-:W-:Y:S01]  /*3210*/  UMOV UR4, URZ ;  /* 0x0000003f00047c82 */ /* 0x000fe20008000000 */
[----:B------:R-:W-:Y:S02]  /*3220*/  IMAD.MOV.U32 R23, RZ, RZ, RZ ;  /* 0x000000ffff177224 */ /* 0x000fe400078e00ff */
[----:B------:R-:W-:Y:S02]  /*3230*/  IMAD.U32 R22, RZ, RZ, UR4 ;  /* 0x00000004ff167e24 */ /* 0x000fe4000f8e00ff */
.L_x_55218:
[----:B------:R-:W-:Y:S05]  /*3240*/  BSYNC B1 ;  /* 0x0000000000017941 */ /* 0x000fea0003800000 */
.L_x_55213:
        /* <DEDUP_REMOVED lines=29> */
.L_x_55223:
        /* <DEDUP_REMOVED lines=22> */
.L_x_55222:
[----:B------:R-:W-:Y:S05]  /*3580*/  BSYNC B2 ;  /* 0x0000000000027941 */ /* 0x000fea0003800000 */
.L_x_55221:
[----:B------:R-:W-:Y:S05]  /*3590*/  BRA `(.L_x_55224) ;  /* 0x0000003000007947 */ /* 0x000fea0003800000 */
.L_x_55220:
[----:B------:R-:W-:Y:S01]  /*35a0*/  UMOV UR4, URZ ;  /* 0x0000003f00047c82 */ /* 0x000fe20008000000 */
[----:B------:R-:W-:Y:S02]  /*35b0*/  IMAD.MOV.U32 R7, RZ, RZ, RZ ;  /* 0x000000ffff077224 */ /* 0x000fe400078e00ff */
[----:B------:R-:W-:Y:S02]  /*35c0*/  IMAD.U32 R6, RZ, RZ, UR4 ;  /* 0x00000004ff067e24 */ /* 0x000fe4000f8e00ff */
.L_x_55224:
[----:B------:R-:W-:Y:S05]  /*35d0*/  BSYNC B1 ;  /* 0x0000000000017941 */ /* 0x000fea0003800000 */
.L_x_55219:
        /* <DEDUP_REMOVED lines=30> */
.L_x_55229:
        /* <DEDUP_REMOVED lines=23> */
.L_x_55228:
[----:B------:R-:W-:Y:S05]  /*3930*/  BSYNC B2 ;  /* 0x0000000000027941 */ /* 0x000fea0003800000 */
.L_x_55227:
[----:B------:R-:W-:Y:S05]  /*3940*/  BRA `(.L_x_55230) ;  /* 0x0000003000007947 */ /* 0x000fea0003800000 */
.L_x_55226:
[----:B------:R-:W-:Y:S01]  /*3950*/  UMOV UR4, URZ ;  /* 0x0000003f00047c82 */ /* 0x000fe20008000000 */
[----:B------:R-:W-:Y:S02]  /*3960*/  IMAD.MOV.U32 R19, RZ, RZ, RZ ;  /* 0x000000ffff137224 */ /* 0x000fe400078e00ff */
[----:B------:R-:W-:Y:S02]  /*3970*/  IMAD.U32 R24, RZ, RZ, UR4 ;  /* 0x00000004ff187e24 */ /* 0x000fe4000f8e00ff */
.L_x_55230:
[----:B------:R-:W-:Y:S05]  /*3980*/  BSYNC B1 ;  /* 0x0000000000017941 */ /* 0x000fea0003800000 */
.L_x_55225:
        /* <DEDUP_REMOVED lines=9> */
[----:B------:R-:W-:-:S03]  /*3a20*/  IMAD R20, R20, c[0x0][0x168], RZ ;  /* 0x00005a0014147a24 */ /* 0x000fc600078e02ff */
[----:B------:R-:W-:Y:S01]  /*3a30*/  ISETP.NE.U32.AND P0, PT, R8, 0x1, PT ;  /* 0x000000010800780c */ /* 0x000fe20003f05070 */
[C---:B------:R-:W-:Y:S01]  /*3a40*/  IMAD R13, R21.reuse, c[0x0][0x16c], R20 ;  /* 0x00005b00150d7a24 */ /* 0x040fe200078e0214 */
[----:B------:R-:W-:Y:S02]  /*3a50*/  IADD3 R8, P2, R18, 0x1, RZ ;  /* 0x0000000112087810 */ /* 0x000fe40007f5e0ff */
[----:B------:R-:W-:Y:S02]  /*3a60*/  ISETP.NE.U32.AND.EX P0, PT, RZ, RZ, PT, P0 ;  /* 0x000000ffff00720c */ /* 0x000fe40003f05100 */
[----:B------:R-:W-:Y:S01]  /*3a70*/  ISETP.GE.U32.AND P1, PT, R8, 0x3, PT ;  /* 0x000000030800780c */ /* 0x000fe20003f26070 */
[----:B------:R-:W-:Y:S01]  /*3a80*/  IMAD.X R8, RZ, RZ, R27, P2 ;  /* 0x000000ffff087224 */ /* 0x000fe200010e061b */
[----:B------:R-:W-:Y:S02]  /*3a90*/  SEL R16, R21, 0x1, !P0 ;  /* 0x0000000115107807 */ /* 0x000fe40004000000 */
[----:B------:R-:W-:-:S02]  /*3aa0*/  SEL R9, RZ, c[0x0][0x16c], P0 ;  /* 0x00005b00ff097a07 */ /* 0x000fc40000000000 */
[----:B------:R-:W-:Y:S01]  /*3ab0*/  ISETP.GE.U32.AND.EX P1, PT, R8, RZ, PT, P1 ;  /* 0x000000ff0800720c */ /* 0x000fe20003f26110 */
[----:B------:R-:W-:Y:S01]  /*3ac0*/  IMAD.WIDE.U32 R16, R16, 0x1, RZ ;  /* 0x0000000110107825 */ /* 0x000fe200078e00ff */
[----:B------:R-:W-:-:S03]  /*3ad0*/  LEA.HI R11, P0, R27, R18, RZ, 0x1 ;  /* 0x000000121b0b7211 */ /* 0x000fc600078108ff */
[----:B------:R-:W-:Y:S02]  /*3ae0*/  IMAD.IADD R17, R17, 0x1, R9 ;  /* 0x0000000111117824 */ /* 0x000fe400078e0209 */
[----:B------:R-:W-:-:S06]  /*3af0*/  IMAD.X R14, RZ, RZ, R27, P0 ;  /* 0x000000ffff0e7224 */ /* 0x000fcc00000e061b */
[----:B------:R-:W-:Y:S05]  /*3b00*/  @!P1 BRA `(.L_x_55233) ;  /* 0x000001b000009947 */ /* 0x000fea0003800000 */
[----:B------:R-:W-:Y:S01]  /*3b10*/  IMAD.WIDE.U32 R8, R21, c[0x0][0x168], RZ ;  /* 0x00005a0015087a25 */ /* 0x000fe200078e00ff */
[--C-:B------:R-:W-:Y:S02]  /*3b20*/  SHF.R.S64 R11, R11, 0x1, R14.reuse ;  /* 0x000000010b0b7819 */ /* 0x100fe4000000100e */
[----:B------:R-:W-:Y:S01]  /*3b30*/  SHF.R.S32.HI R14, RZ, 0x1, R14 ;  /* 0x00000001ff0e7819 */ /* 0x000fe2000001140e */
[----:B------:R-:W-:-:S03]  /*3b40*/  IMAD.IADD R9, R9, 0x1, R13 ;  /* 0x0000000109097824 */ /* 0x000fc600078e020d */
.L_x_55234:
        /* <DEDUP_REMOVED lines=23> */
.L_x_55233:
[----:B------:R-:W-:Y:S05]  /*3cc0*/  BSYNC B1 ;  /* 0x0000000000017941 */ /* 0x000fea0003800000 */
.L_x_55232:
[----:B------:R-:W-:Y:S05]  /*3cd0*/  BRA `(.L_x_55188) ;  /* 0x0000025000007947 */ /* 0x000fea0003800000 */
.L_x_55231:
[----:B------:R-:W-:Y:S01]  /*3ce0*/  UMOV UR4, URZ ;  /* 0x0000003f00047c82 */ /* 0x000fe20008000000 */
[----:B------:R-:W-:Y:S02]  /*3cf0*/  IMAD.MOV.U32 R17, RZ, RZ, RZ ;  /* 0x000000ffff117224 */ /* 0x000fe400078e00ff */
[----:B------:R-:W-:Y:S01]  /*3d00*/  IMAD.U32 R16, RZ, RZ, UR4 ;  /* 0x00000004ff107e24 */ /* 0x000fe2000f8e00ff */
[----:B------:R-:W-:Y:S05]  /*3d10*/  BRA `(.L_x_55188) ;  /* 0x0000021000007947 */ /* 0x000fea0003800000 */
.L_x_55138:
[----:B------:R-:W-:Y:S01]  /*3d20*/  ISETP.GE.U32.AND P0, PT, R18, 0x1, PT ;  /* 0x000000011200780c */ /* 0x000fe20003f06070 */
[----:B------:R-:W-:Y:S02]  /*3d30*/  IMAD.MOV.U32 R16, RZ, RZ, 0x1 ;  /* 0x00000001ff107424 */ /* 0x000fe400078e00ff */
[----:B------:R-:W-:Y:S01]  /*3d40*/  IMAD.MOV.U32 R17, RZ, RZ, RZ ;  /* 0x000000ffff117224 */ /* 0x000fe200078e00ff */
[----:B------:R-:W-:Y:S01]  /*3d50*/  ISETP.GE.AND.EX P0, PT, R27, RZ, PT, P0 ;  /* 0x000000ff1b00720c */ /* 0x000fe20003f06300 */
[----:B------:R-:W-:-:S02]  /*3d60*/  IMAD.MOV.U32 R24, RZ, RZ, 0x1 ;  /* 0x00000001ff187424 */ /* 0x000fc400078e00ff */
[----:B------:R-:W-:Y:S02]  /*3d70*/  IMAD.MOV.U32 R19, RZ, RZ, RZ ;  /* 0x000000ffff137224 */ /* 0x000fe400078e00ff */
[----:B------:R-:W-:Y:S02]  /*3d80*/  IMAD.MOV.U32 R6, RZ, RZ, 0x1 ;  /* 0x00000001ff067424 */ /* 0x000fe400078e00ff */
[----:B------:R-:W-:Y:S02]  /*3d90*/  IMAD.MOV.U32 R7, RZ, RZ, RZ ;  /* 0x000000ffff077224 */ /* 0x000fe400078e00ff */
[----:B------:R-:W-:Y:S02]  /*3da0*/  IMAD.MOV.U32 R22, RZ, RZ, 0x1 ;  /* 0x00000001ff167424 */ /* 0x000fe400078e00ff */
[----:B------:R-:W-:Y:S02]  /*3db0*/  IMAD.MOV.U32 R23, RZ, RZ, RZ ;  /* 0x000000ffff177224 */ /* 0x000fe400078e00ff */
[----:B------:R-:W-:-:S02]  /*3dc0*/  IMAD.MOV.U32 R28, RZ, RZ, 0x1 ;  /* 0x00000001ff1c7424 */ /* 0x000fc400078e00ff */
[----:B------:R-:W-:Y:S02]  /*3dd0*/  IMAD.MOV.U32 R12, RZ, RZ, RZ ;  /* 0x000000ffff0c7224 */ /* 0x000fe400078e00ff */
[----:B------:R-:W-:Y:S02]  /*3de0*/  IMAD.MOV.U32 R2, RZ, RZ, 0x1 ;  /* 0x00000001ff027424 */ /* 0x000fe400078e00ff */
[----:B------:R-:W-:Y:S02]  /*3df0*/  IMAD.MOV.U32 R3, RZ, RZ, RZ ;  /* 0x000000ffff037224 */ /* 0x000fe400078e00ff */
[----:B------:R-:W-:Y:S02]  /*3e00*/  IMAD.MOV.U32 R4, RZ, RZ, 0x1 ;  /* 0x00000001ff047424 */ /* 0x000fe400078e00ff */
[----:B------:R-:W-:Y:S02]  /*3e10*/  IMAD.MOV.U32 R5, RZ, RZ, RZ ;  /* 0x000000ffff057224 */ /* 0x000fe400078e00ff */
[----:B------:R-:W-:-:S02]  /*3e20*/  IMAD.MOV.U32 R26, RZ, RZ, 0x1 ;  /* 0x00000001ff1a7424 */ /* 0x000fc400078e00ff */
[----:B------:R-:W-:Y:S01]  /*3e30*/  IMAD.MOV.U32 R25, RZ, RZ, RZ ;  /* 0x000000ffff197224 */ /* 0x000fe200078e00ff */
[----:B------:R-:W-:Y:S05]  /*3e40*/  @!P0 BRA `(.L_x_55188) ;  /* 0x000000e000008947 */ /* 0x000fea0003800000 */
[----:B------:R-:W-:Y:S02]  /*3e50*/  IMAD.MOV.U32 R24, RZ, RZ, 0x1 ;  /* 0x00000001ff187424 */ /* 0x000fe400078e00ff */
[----:B------:R-:W-:Y:S02]  /*3e60*/  IMAD.MOV.U32 R19, RZ, RZ, RZ ;  /* 0x000000ffff137224 */ /* 0x000fe400078e00ff */
[----:B------:R-:W-:Y:S02]  /*3e70*/  IMAD.MOV.U32 R6, RZ, RZ, 0x1 ;  /* 0x00000001ff067424 */ /* 0x000fe400078e00ff */
[----:B------:R-:W-:Y:S02]  /*3e80*/  IMAD.MOV.U32 R7, RZ, RZ, RZ ;  /* 0x000000ffff077224 */ /* 0x000fe400078e00ff */
[----:B------:R-:W-:Y:S02]  /*3e90*/  IMAD.MOV.U32 R22, RZ, RZ, 0x1 ;  /* 0x00000001ff167424 */ /* 0x000fe400078e00ff */
[----:B------:R-:W-:-:S02]  /*3ea0*/  IMAD.MOV.U32 R23, RZ, RZ, RZ ;  /* 0x000000ffff177224 */ /* 0x000fc400078e00ff */
        /* <DEDUP_REMOVED lines=8> */
.L_x_55188:
[----:B------:R-:W-:Y:S05]  /*3f30*/  BSYNC B0 ;  /* 0x0000000000007941 */ /* 0x000fea0003800000 */
.L_x_55137:
[----:B------:R-:W-:Y:S01]  /*3f40*/  ULDC.64 UR4, c[0x0][0x178] ;  /* 0x00005e0000047ab9 */ /* 0x000fe20000000a00 */
[----:B------:R-:W-:Y:S01]  /*3f50*/  IMAD.MOV.U32 R8, RZ, RZ, R26 ;  /* 0x000000ffff087224 */ /* 0x000fe200078e001a */
[----:B------:R-:W-:Y:S01]  /*3f60*/  UIMAD.WIDE.U32 UR4, UR6, UR7, UR4 ;  /* 0x00000007060472a5 */ /* 0x000fe2000f8e0004 */
[----:B------:R-:W-:Y:S02]  /*3f70*/  IMAD.MOV.U32 R9, RZ, RZ, R25 ;  /* 0x000000ffff097224 */ /* 0x000fe400078e0019 */
[----:B------:R-:W-:Y:S02]  /*3f80*/  IMAD.MOV.U32 R15, RZ, RZ, R12 ;  /* 0x000000ffff0f7224 */ /* 0x000fe400078e000c */
[----:B------:R-:W-:Y:S02]  /*3f90*/  IMAD.MOV.U32 R10, RZ, RZ, R4 ;  /* 0x000000ffff0a7224 */ /* 0x000fe400078e0004 */
[----:B------:R-:W-:-:S02]  /*3fa0*/  IMAD.U32 R20, RZ, RZ, UR4 ;  /* 0x00000004ff147e24 */ /* 0x000fc4000f8e00ff */
[----:B------:R-:W-:Y:S02]  /*3fb0*/  IMAD.U32 R21, RZ, RZ, UR5 ;  /* 0x00000005ff157e24 */ /* 0x000fe4000f8e00ff */
[----:B------:R-:W-:Y:S02]  /*3fc0*/  IMAD.MOV.U32 R11, RZ, RZ, R5 ;  /* 0x000000ffff0b7224 */ /* 0x000fe400078e0005 */
[----:B------:R-:W-:-:S04]  /*3fd0*/  IMAD.WIDE R20, R0, 0x10, R20 ;  /* 0x0000001000147825 */ /* 0x000fc800078e0214 */
[----:B------:R-:W-:Y:S01]  /*3fe0*/  IMAD.MOV.U32 R14, RZ, RZ, R28 ;  /* 0x000000ffff0e7224 */ /* 0x000fe200078e001c */
[----:B------:R-:W-:Y:S01]  /*3ff0*/  STG.E.128 [R20.64], R8 ;  /* 0x0000000814007986 */ /* 0x000fe2000c101d08 */
[----:B------:R-:W-:Y:S02]  /*4000*/  IMAD.MOV.U32 R12, RZ, RZ, R2 ;  /* 0x000000ffff0c7224 */ /* 0x000fe400078e0002 */
[----:B------:R-:W-:Y:S02]  /*4010*/  IMAD.MOV.U32 R13, RZ, RZ, R3 ;  /* 0x000000ffff0d7224 */ /* 0x000fe400078e0003 */
[----:B------:R-:W-:Y:S02]  /*4020*/  IMAD.MOV.U32 R4, RZ, RZ, R22 ;  /* 0x000000ffff047224 */ /* 0x000fe400078e0016 */
[----:B------:R-:W-:Y:S01]  /*4030*/  IMAD.MOV.U32 R5, RZ, RZ, R23 ;  /* 0x000000ffff057224 */ /* 0x000fe200078e0017 */
[----:B------:R-:W-:Y:S01]  /*4040*/  STG.E.128 [R20.64+0x800], R12 ;  /* 0x0008000c14007986 */ /* 0x000fe2000c101d08 */
[----:B------:R-:W-:-:S02]  /*4050*/  IMAD.MOV.U32 R26, RZ, RZ, R16 ;  /* 0x000000ffff1a7224 */ /* 0x000fc400078e0010 */
[----:B------:R-:W-:Y:S01]  /*4060*/  IMAD.MOV.U32 R27, RZ, RZ, R17 ;  /* 0x000000ffff1b7224 */ /* 0x000fe200078e0011 */
[----:B------:R-:W-:Y:S01]  /*4070*/  STG.E.128 [R20.64+0x1000], R4 ;  /* 0x0010000414007986 */ /* 0x000fe2000c101d08 */
[----:B------:R-:W-:-:S05]  /*4080*/  IMAD.MOV.U32 R25, RZ, RZ, R19 ;  /* 0x000000ffff197224 */ /* 0x000fca00078e0013 */
[----:B------:R-:W-:Y:S01]  /*4090*/  STG.E.128 [R20.64+0x1800], R24 ;  /* 0x0018001814007986 */ /* 0x000fe2000c101d08 */
[----:B------:R-:W-:Y:S05]  /*40a0*/  EXIT ;  /* 0x000000000000794d */ /* 0x000fea0003800000 */
.L_x_55136:
        /* <DEDUP_REMOVED lines=12> */
[C---:B------:R-:W-:Y:S01]  /*4170*/  IADD3 R18, R4.reuse, UR6, RZ ;  /* 0x0000000604127c10 */ /* 0x040fe2000fffe0ff */
[----:B------:R-:W-:Y:S01]  /*4180*/  IMAD.MOV.U32 R7, RZ, RZ, 0x8 ;  /* 0x00000008ff077424 */ /* 0x000fe200078e00ff */
        /* <DEDUP_REMOVED lines=8> */
.L_x_55236:
[----:B------:R-:W-:Y:S05]  /*4210*/  BSYNC B0 ;  /* 0x0000000000007941 */ /* 0x000fea0003800000 */
.L_x_55235:
        /* <DEDUP_REMOVED lines=15> */
.L_x_55238:
[----:B------:R-:W-:Y:S05]  /*4310*/  BSYNC B0 ;  /* 0x0000000000007941 */ /* 0x000fea0003800000 */
.L_x_55237:
[----:B------:R-:W-:Y:S01]  /*4320*/  ISETP.GE.AND P3, PT, R4, UR4, PT ;  /* 0x0000000404007c0c */ /* 0x000fe2000bf66270 */
[----:B------:R-:W-:Y:S01]  /*4330*/  @!P1 IMAD.MOV.U32 R25, RZ, RZ, 0x8 ;  /* 0x00000008ff199424 */ /* 0x000fe200078e00ff */
[----:B------:R-:W-:Y:S01]  /*4340*/  @!P1 IADD3 R24, R2, UR6, RZ ;  /* 0x0000000602189c10 */ /* 0x000fe2000fffe0ff */
[----:B------:R-:W-:Y:S01]  /*4350*/  @!P0 IMAD.MOV.U32 R26, RZ, RZ, 0x8 ;  /* 0x00000008ff1a8424 */ /* 0x000fe200078e00ff */
[----:B------:R-:W-:-:S03]  /*4360*/  CS2R R12, SRZ ;  /* 0x00000000000c7805 */ /* 0x000fc6000001ff00 */
[----:B------:R-:W-:-:S06]  /*4370*/  @!P1 IMAD.WIDE.U32 R24, R24, R25, c[0x0][0x180] ;  /* 0x0000600018189625 */ /* 0x000fcc00078e0019 */
[C---:B------:R-:W-:Y:S01]  /*4380*/  @!P3 IADD3 R8, R4.reuse, UR6, RZ ;  /* 0x000000060408bc10 */ /* 0x040fe2000fffe0ff */
[----:B------:R-:W-:Y:S01]  /*4390*/  @!P0 IMAD.WIDE.U32 R26, R5, R26, c[0x0][0x180] ;  /* 0x00006000051a8625 */ /* 0x000fe200078e001a */
[----:B------:R-:W-:Y:S01]  /*43a0*/  @!P3 IADD3 R4, R4, 0x80, RZ ;  /* 0x000000800404b810 */ /* 0x000fe20007ffe0ff */
[----:B------:R1:W5:Y:S03]  /*43b0*/  @!P1 LDG.E.64 R12, [R24.64] ;  /* 0x00000008180c9981 */ /* 0x000366000c1e1b00 */
[----:B------:R-:W-:Y:S01]  /*43c0*/  ISETP.GE.AND P2, PT, R4, UR4, PT ;  /* 0x0000000404007c0c */ /* 0x000fe2000bf46270 */
[----:B------:R-:W-:Y:S01]  /*43d0*/  @!P3 IMAD.MOV.U32 R9, RZ, RZ, 0x8 ;  /* 0x00000008ff09b424 */ /* 0x000fe200078e00ff */
[----:B0-----:R-:W-:-:S03]  /*43e0*/  CS2R R6, SRZ ;  /* 0x0000000000067805 */ /* 0x001fc6000001ff00 */
[----:B------:R-:W-:-:S05]  /*43f0*/  @!P3 IMAD.WIDE.U32 R8, R8, R9, c[0x0][0x180] ;  /* 0x000060000808b625 */ /* 0x000fca00078e0009 */
[----:B------:R0:W5:Y:S03]  /*4400*/  @!P3 LDG.E.64 R6, [R8.64] ;  /* 0x000000080806b981 */ /* 0x000166000c1e1b00 */
[----:B------:R-:W-:Y:S01]  /*4410*/  @!P2 IADD3 R5, R4, UR6, RZ ;  /* 0x000000060405ac10 */ /* 0x000fe2000fffe0ff */
[----:B------:R-:W-:-:S04]  /*4420*/  @!P2 IMAD.MOV.U32 R28, RZ, RZ, 0x8 ;  /* 0x00000008ff1ca424 */ /* 0x000fc800078e00ff */
[----:B-1----:R-:W-:Y:S02]  /*4430*/  @!P2 IMAD.WIDE.U32 R24, R5, R28, c[0x0][0x180] ;  /* 0x000060000518a625 */ /* 0x002fe400078e001c */
[----:B------:R-:W-:-:S06]  /*4440*/  CS2R R4, SRZ ;  /* 0x0000000000047805 */ /* 0x000fcc000001ff00 */
[----:B------:R0:W5:Y:S01]  /*4450*/  @!P2 LDG.E.64 R4, [R24.64] ;  /* 0x000000081804a981 */ /* 0x000162000c1e1b00 */
[----:B------:R-:W-:-:S06]  /*4460*/  CS2R R10, SRZ ;  /* 0x00000000000a7805 */ /* 0x000fcc000001ff00 */
[----:B------:R0:W5:Y:S01]  /*4470*/  @!P0 LDG.E.64 R10, [R26.64] ;  /* 0x000000081a0a8981 */ /* 0x000162000c1e1b00 */
[----:B------:R-:W-:-:S04]  /*4480*/  ISETP.NE.U32.AND P0, PT, R21, 0x1, PT ;  /* 0x000000011500780c */ /* 0x000fc80003f05070 */
[----:B------:R-:W-:Y:S01]  /*4490*/  ISETP.NE.AND.EX P0, PT, RZ, c[0x0][0x16c], PT, P0 ;  /* 0x00005b00ff007a0c */ /* 0x000fe20003f05300 */
[----:B------:R-:W-:-:S12]  /*44a0*/  BSSY B1, `(.L_x_55239) ;  /* 0x0000366000017945 */ /* 0x000fd80003800000 */
[----:B------:R-:W-:Y:S05]  /*44b0*/  @!P0 BRA `(.L_x_55240) ;  /* 0x0000332000008947 */ /* 0x000fea0003800000 */
[----:B0-----:R-:W-:Y:S01]  /*44c0*/  ISETP.NE.U32.AND P0, PT, R21, -0x1, PT ;  /* 0xffffffff1500780c */ /* 0x001fe20003f05070 */
[----:B------:R-:W-:Y:S03]  /*44d0*/  BSSY B0, `(.L_x_55241) ;  /* 0x000032f000007945 */ /* 0x000fe60003800000 */
[----:B------:R-:W-:-:S13]  /*44e0*/  ISETP.NE.AND.EX P0, PT, R20, -0x1, PT, P0 ;  /* 0xffffffff1400780c */ /* 0x000fda0003f05300 */
        /* <DEDUP_REMOVED lines=29> */
[----:B------:R-:W-:Y:S02]  /*46c0*/  IMAD.MOV.U32 R3, RZ, RZ, RZ ;  /* 0x000000ffff037224 */ /* 0x000fe400078e00ff */
.L_x_55248:
[C---:B------:R-:W-:Y:S02]  /*46d0*/  LOP3.LUT R0, R13.reuse, 0x1, RZ, 0xc0, !PT ;  /* 0x000000010d007812 */ /* 0x040fe400078ec0ff */
[----:B------:R-:W-:Y:S02]  /*46e0*/  IADD3 R24, P3, R13, 0x1, RZ ;  /* 0x000000010d187810 */ /* 0x000fe40007f7e0ff */
[----:B------:R-:W-:Y:S01]  /*46f0*/  ISETP.NE.U32.AND P2, PT, R0, 0x1, PT ;  /* 0x000000010000780c */ /* 0x000fe20003f45070 */
[----:B------:R-:W-:Y:S01]  /*4700*/  IMAD R0, R3, R12, RZ ;  /* 0x0000000c03007224 */ /* 0x000fe200078e02ff */
[----:B------:R-:W-:Y:S01]  /*4710*/  ISETP.GE.U32.AND P0, PT, R24, 0x3, PT ;  /* 0x000000031800780c */ /* 0x000fe20003f06070 */
[----:B------:R-:W-:Y:S01]  /*4720*/  IMAD.X R25, RZ, RZ, R20, P3 ;  /* 0x000000ffff197224 */ /* 0x000fe200018e0614 */
[----:B------:R-:W-:-:S04]  /*4730*/  ISETP.NE.U32.AND.EX P2, PT, RZ, RZ, PT, P2 ;  /* 0x000000ffff00720c */ /* 0x000fc80003f45120 */
[----:B------:R-:W-:Y:S02]  /*4740*/  ISETP.GE.U32.AND.EX P0, PT, R25, RZ, PT, P0 ;  /* 0x000000ff1900720c */ /* 0x000fe40003f06100 */
[----:B------:R-:W-:Y:S01]  /*4750*/  SEL R21, R3, RZ, !P2 ;  /* 0x000000ff03157207 */ /* 0x000fe20005000000 */
[C---:B------:R-:W-:Y:S01]  /*4760*/  IMAD R3, R12.reuse, R3, R0 ;  /* 0x000000030c037224 */ /* 0x040fe200078e0200 */
[----:B------:R-:W-:Y:S02]  /*4770*/  SEL R24, R12, 0x1, !P2 ;  /* 0x000000010c187807 */ /* 0x000fe40005000000 */
[----:B------:R-:W-:Y:S01]  /*4780*/  LEA.HI R0, P2, R20, R13, RZ, 0x1 ;  /* 0x0000000d14007211 */ /* 0x000fe200078508ff */
[----:B------:R-:W-:Y:S02]  /*4790*/  IMAD R21, R21, R8, RZ ;  /* 0x0000000815157224 */ /* 0x000fe400078e02ff */
[----:B------:R-:W-:-:S04]  /*47a0*/  IMAD.WIDE.U32 R12, R12, R12, RZ ;  /* 0x0000000c0c0c7225 */ /* 0x000fc800078e00ff */
[----:B------:R-:W-:Y:S02]  /*47b0*/  IMAD R21, R9, R24, R21 ;  /* 0x0000001809157224 */ /* 0x000fe400078e0215 */
[----:B------:R-:W-:Y:S02]  /*47c0*/  IMAD.X R25, RZ, RZ, R20, P2 ;  /* 0x000000ffff197224 */ /* 0x000fe400010e0614 */
[----:B------:R-:W-:-:S03]  /*47d0*/  IMAD.WIDE.U32 R8, R24, R8, RZ ;  /* 0x0000000818087225 */ /* 0x000fc600078e00ff */
[----:B------:R-:W-:Y:S01]  /*47e0*/  SHF.R.S32.HI R20, RZ, 0x1, R25 ;  /* 0x00000001ff147819 */ /* 0x000fe20000011419 */
[----:B------:R-:W-:Y:S01]  /*47f0*/  IMAD.IADD R3, R13, 0x1, R3 ;  /* 0x000000010d037824 */ /* 0x000fe200078e0203 */
[----:B------:R-:W-:Y:S01]  /*4800*/  SHF.R.S64 R13, R0, 0x1, R25 ;  /* 0x00000001000d7819 */ /* 0x000fe20000001019 */
[----:B------:R-:W-:Y:S01]  /*4810*/  IMAD.IADD R9, R9, 0x1, R21 ;  /* 0x0000000109097824 */ /* 0x000fe200078e0215 */
[----:B------:R-:W-:Y:S05]  /*4820*/  @P0 BRA `(.L_x_55248) ;  /* 0xfffffea000000947 */ /* 0x000fea000383ffff */
.L_x_55247:
[----:B------:R-:W-:Y:S05]  /*4830*/  BSYNC B3 ;  /* 0x0000000000037941 */ /* 0x000fea0003800000 */
.L_x_55246:
[----:B------:R-:W-:Y:S05]  /*4840*/  BRA `(.L_x_55244) ;  /* 0x0000006000007947 */ /* 0x000fea0003800000 */
.L_x_55245:
[----:B------:R-:W-:Y:S01]  /*4850*/  LOP3.LUT R12, R12, 0x1, RZ, 0xc0, !PT ;  /* 0x000000010c0c7812 */ /* 0x000fe200078ec0ff */
[----:B------:R-:W-:-:S03]  /*4860*/  IMAD.MOV.U32 R8, RZ, RZ, 0x1 ;  /* 0x00000001ff087424 */ /* 0x000fc600078e00ff */
[----:B------:R-:W-:-:S04]  /*4870*/  ISETP.NE.U32.AND P0, PT, R12, 0x1, PT ;  /* 0x000000010c00780c */ /* 0x000fc80003f05070 */
[----:B------:R-:W-:-:S04]  /*4880*/  ISETP.NE.U32.AND.EX P0, PT, RZ, RZ, PT, P0 ;  /* 0x000000ffff00720c */ /* 0x000fc80003f05100 */
[----:B------:R-:W-:Y:S02]  /*4890*/  SEL R8, R8, 0xffffffff, P0 ;  /* 0xffffffff08087807 */ /* 0x000fe40000000000 */
[----:B------:R-:W-:Y:S02]  /*48a0*/  SEL R9, RZ, 0xffffffff, P0 ;  /* 0xffffffffff097807 */ /* 0x000fe40000000000 */
.L_x_55244:
[----:B------:R-:W-:Y:S05]  /*48b0*/  BSYNC B2 ;  /* 0x0000000000027941 */ /* 0x000fea0003800000 */
.L_x_55243:
[----:B------:R-:W-:Y:S01]  /*48c0*/  IADD3 R0, R2, 0x80, RZ ;  /* 0x0000008002007810 */ /* 0x000fe20007ffe0ff */
[----:B------:R-:W-:Y:S03]  /*48d0*/  BSSY B2, `(.L_x_55249) ;  /* 0x000003c000027945 */ /* 0x000fe60003800000 */
[----:B------:R-:W-:-:S13]  /*48e0*/  ISETP.GE.AND P0, PT, R0, UR4, PT ;  /* 0x0000000400007c0c */ /* 0x000fda000bf06270 */
        /* <DEDUP_REMOVED lines=28> */
.L_x_55254:
        /* <DEDUP_REMOVED lines=22> */
.L_x_55253:
[----:B------:R-:W-:Y:S05]  /*4c10*/  BSYNC B3 ;  /* 0x0000000000037941 */ /* 0x000fea0003800000 */
.L_x_55252:
[----:B------:R-:W-:Y:S05]  /*4c20*/  BRA `(.L_x_55250) ;  /* 0x0000006000007947 */ /* 0x000fea0003800000 */
.L_x_55251:
[----:B------:R-:W-:Y:S01]  /*4c30*/  LOP3.LUT R10, R10, 0x1, RZ, 0xc0, !PT ;  /* 0x000000010a0a7812 */ /* 0x000fe200078ec0ff */
[----:B------:R-:W-:-:S03]  /*4c40*/  IMAD.MOV.U32 R12, RZ, RZ, 0x1 ;  /* 0x00000001ff0c7424 */ /* 0x000fc600078e00ff */
[----:B------:R-:W-:-:S04]  /*4c50*/  ISETP.NE.U32.AND P0, PT, R10, 0x1, PT ;  /* 0x000000010a00780c */ /* 0x000fc80003f05070 */
[----:B------:R-:W-:-:S04]  /*4c60*/  ISETP.NE.U32.AND.EX P0, PT, RZ, RZ, PT, P0 ;  /* 0x000000ffff00720c */ /* 0x000fc80003f05100 */
[----:B------:R-:W-:Y:S02]  /*4c70*/  SEL R12, R12, 0xffffffff, P0 ;  /* 0xffffffff0c0c7807 */ /* 0x000fe40000000000 */
[----:B------:R-:W-:Y:S02]  /*4c80*/  SEL R13, RZ, 0xffffffff, P0 ;  /* 0xffffffffff0d7807 */ /* 0x000fe40000000000 */
.L_x_55250:
[----:B------:R-:W-:Y:S05]  /*4c90*/  BSYNC B2 ;  /* 0x0000000000027941 */ /* 0x000fea0003800000 */
.L_x_55249:
        /* <DEDUP_REMOVED lines=31> */
.L_x_55260:
        /* <DEDUP_REMOVED lines=22> */
.L_x_55259:
[----:B------:R-:W-:Y:S05]  /*4ff0*/  BSYNC B3 ;  /* 0x0000000000037941 */ /* 0x000fea0003800000 */
.L_x_55258:
[----:B------:R-:W-:Y:S05]  /*5000*/  BRA `(.L_x_55256) ;  /* 0x0000006000007947 */ /* 0x000fea0003800000 */
.L_x_55257:
[----:B------:R-:W-:Y:S01]  /*5010*/  LOP3.LUT R18, R18, 0x1, RZ, 0xc0, !PT ;  /* 0x0000000112127812 */ /* 0x000fe200078ec0ff */
[----:B------:R-:W-:-:S03]  /*5020*/  IMAD.MOV.U32 R10, RZ, RZ, 0x1 ;  /* 0x00000001ff0a7424 */ /* 0x000fc600078e00ff */
[----:B------:R-:W-:-:S04]  /*5030*/  ISETP.NE.U32.AND P0, PT, R18, 0x1, PT ;  /* 0x000000011200780c */ /* 0x000fc80003f05070 */
[----:B------:R-:W-:-:S04]  /*5040*/  ISETP.NE.U32.AND.EX P0, PT, RZ, RZ, PT, P0 ;  /* 0x000000ffff00720c */ /* 0x000fc80003f05100 */
[----:B------:R-:W-:Y:S02]  /*5050*/  SEL R10, R10, 0xffffffff, P0 ;  /* 0xffffffff0a0a7807 */ /* 0x000fe40000000000 */
[----:B------:R-:W-:Y:S02]  /*5060*/  SEL R11, RZ, 0xffffffff, P0 ;  /* 0xffffffffff0b7807 */ /* 0x000fe40000000000 */
.L_x_55256:
[----:B------:R-:W-:Y:S05]  /*5070*/  BSYNC B2 ;  /* 0x0000000000027941 */ /* 0x000fea0003800000 */
.L_x_55255:
        /* <DEDUP_REMOVED lines=30> */
[----:B------:R-:W-:Y:S02]  /*5260*/  IMAD.MOV.U32 R3, RZ, RZ, RZ ;  /* 0x000000ffff037224 */ /* 0x000fe400078e00ff */
.L_x_55266:
        /* <DEDUP_REMOVED lines=22> */
.L_x_55265:
[----:B------:R-:W-:Y:S05]  /*53d0*/  BSYNC B3 ;  /* 0x0000000000037941 */ /* 0x000fea0003800000 */
.L_x_55264:
[----:B------:R-:W-:Y:S05]  /*53e0*/  BRA `(.L_x_55262) ;  /* 0x0000006000007947 */ /* 0x000fea0003800000 */
.L_x_55263:
[----:B------:R-:W-:Y:S01]  /*53f0*/  LOP3.LUT R22, R22, 0x1, RZ, 0xc0, !PT ;  /* 0x0000000116167812 */ /* 0x000fe200078ec0ff */
[----:B------:R-:W-:-:S03]  /*5400*/  IMAD.MOV.U32 R18, RZ, RZ, 0x1 ;  /* 0x00000001ff127424 */ /* 0x000fc600078e00ff */
[----:B------:R-:W-:-:S04]  /*5410*/  ISETP.NE.U32.AND P0, PT, R22, 0x1, PT ;  /* 0x000000011600780c */ /* 0x000fc80003f05070 */
[----:B------:R-:W-:-:S04]  /*5420*/  ISETP.NE.U32.AND.EX P0, PT, RZ, RZ, PT, P0 ;  /* 0x000000ffff00720c */ /* 0x000fc80003f05100 */
[----:B------:R-:W-:Y:S02]  /*5430*/  SEL R18, R18, 0xffffffff, P0 ;  /* 0xffffffff12127807 */ /* 0x000fe40000000000 */
[----:B------:R-:W-:Y:S02]  /*5440*/  SEL R19, RZ, 0xffffffff, P0 ;  /* 0xffffffffff137807 */ /* 0x000fe40000000000 */
.L_x_55262:
[----:B------:R-:W-:Y:S05]  /*5450*/  BSYNC B2 ;  /* 0x0000000000027941 */ /* 0x000fea0003800000 */
.L_x_55261:
        /* <DEDUP_REMOVED lines=31> */
.L_x_55272:
        /* <DEDUP_REMOVED lines=22> */
.L_x_55271:
[----:B------:R-:W-:Y:S05]  /*57b0*/  BSYNC B3 ;  /* 0x0000000000037941 */ /* 0x000fea0003800000 */
.L_x_55270:
[----:B------:R-:W-:Y:S05]  /*57c0*/  BRA `(.L_x_55268) ;  /* 0x0000006000007947 */ /* 0x000fea0003800000 */
.L_x_55269:
[----:B------:R-:W-:Y:S01]  /*57d0*/  LOP3.LUT R14, R14, 0x1, RZ, 0xc0, !PT ;  /* 0x000000010e0e7812 */ /* 0x000fe200078ec0ff */
[----:B------:R-:W-:-:S03]  /*57e0*/  IMAD.MOV.U32 R20, RZ, RZ, 0x1 ;  /* 0x00000001ff147424 */ /* 0x000fc600078e00ff */
[----:B------:R-:W-:-:S04]  /*57f0*/  ISETP.NE.U32.AND P0, PT, R14, 0x1, PT ;  /* 0x000000010e00780c */ /* 0x000fc80003f05070 */
[----:B------:R-:W-:-:S04]  /*5800*/  ISETP.NE.U32.AND.EX P0, PT, RZ, RZ, PT, P0 ;  /* 0x000000ffff00720c */ /* 0x000fc80003f05100 */
[----:B------:R-:W-:Y:S02]  /*5810*/  SEL R20, R20, 0xffffffff, P0 ;  /* 0xffffffff14147807 */ /* 0x000fe40000000000 */
[----:B------:R-:W-:Y:S02]  /*5820*/  SEL R21, RZ, 0xffffffff, P0 ;  /* 0xffffffffff157807 */ /* 0x000fe40000000000 */
.L_x_55268:
[----:B------:R-:W-:Y:S05]  /*5830*/  BSYNC B2 ;  /* 0x0000000000027941 */ /* 0x000fea0003800000 */
.L_x_55267:
        /* <DEDUP_REMOVED lines=31> */
.L_x_55278:
        /* <DEDUP_REMOVED lines=22> */
.L_x_55277:
[----:B------:R-:W-:Y:S05]  /*5b90*/  BSYNC B3 ;  /* 0x0000000000037941 */ /* 0x000fea0003800000 */
.L_x_55276:
[----:B------:R-:W-:Y:S05]  /*5ba0*/  BRA `(.L_x_55274) ;  /* 0x0000006000007947 */ /* 0x000fea0003800000 */
.L_x_55275:
[----:B------:R-:W-:Y:S01]  /*5bb0*/  LOP3.LUT R16, R16, 0x1, RZ, 0xc0, !PT ;  /* 0x0000000110107812 */ /* 0x000fe200078ec0ff */
[----:B------:R-:W-:-:S03]  /*5bc0*/  IMAD.MOV.U32 R22, RZ, RZ, 0x1 ;  /* 0x00000001ff167424 */ /* 0x000fc600078e00ff */
[----:B------:R-:W-:-:S04]  /*5bd0*/  ISETP.NE.U32.AND P0, PT, R16, 0x1, PT ;  /* 0x000000011000780c */ /* 0x000fc80003f05070 */
[----:B------:R-:W-:-:S04]  /*5be0*/  ISETP.NE.U32.AND.EX P0, PT, RZ, RZ, PT, P0 ;  /* 0x000000ffff00720c */ /* 0x000fc80003f05100 */
[----:B------:R-:W-:Y:S02]  /*5bf0*/  SEL R22, R22, 0xffffffff, P0 ;  /* 0xffffffff16167807 */ /* 0x000fe40000000000 */
[----:B------:R-:W-:Y:S02]  /*5c00*/  SEL R23, RZ, 0xffffffff, P0 ;  /* 0xffffffffff177807 */ /* 0x000fe40000000000 */
.L_x_55274:
[----:B------:R-:W-:Y:S05]  /*5c10*/  BSYNC B2 ;  /* 0x0000000000027941 */ /* 0x000fea0003800000 */
.L_x_55273:
        /* <DEDUP_REMOVED lines=31> */
.L_x_55284:
        /* <DEDUP_REMOVED lines=22> */
.L_x_55283:
[----:B------:R-:W-:Y:S05]  /*5f70*/  BSYNC B3 ;  /* 0x0000000000037941 */ /* 0x000fea0003800000 */
.L_x_55282:
[----:B------:R-:W-:Y:S05]  /*5f80*/  BRA `(.L_x_55280) ;  /* 0x0000006000007947 */ /* 0x000fea0003800000 */
.L_x_55281:
[----:B------:R-:W-:Y:S01]  /*5f90*/  LOP3.LUT R6, R6, 0x1, RZ, 0xc0, !PT ;  /* 0x0000000106067812 */ /* 0x000fe200078ec0ff */
[----:B------:R-:W-:-:S03]  /*5fa0*/  IMAD.MOV.U32 R16, RZ, RZ, 0x1 ;  /* 0x00000001ff107424 */ /* 0x000fc600078e00ff */
[----:B------:R-:W-:-:S04]  /*5fb0*/  ISETP.NE.U32.AND P0, PT, R6, 0x1, PT ;  /* 0x000000010600780c */ /* 0x000fc80003f05070 */
[----:B------:R-:W-:-:S04]  /*5fc0*/  ISETP.NE.U32.AND.EX P0, PT, RZ, RZ, PT, P0 ;  /* 0x000000ffff00720c */ /* 0x000fc80003f05100 */
[----:B------:R-:W-:Y:S02]  /*5fd0*/  SEL R16, R16, 0xffffffff, P0 ;  /* 0xffffffff10107807 */ /* 0x000fe40000000000 */
[----:B------:R-:W-:Y:S02]  /*5fe0*/  SEL R17, RZ, 0xffffffff, P0 ;  /* 0xffffffffff117807 */ /* 0x000fe40000000000 */
.L_x_55280:
[----:B------:R-:W-:Y:S05]  /*5ff0*/  BSYNC B2 ;  /* 0x0000000000027941 */ /* 0x000fea0003800000 */
.L_x_55279:
[----:B------:R-:W-:-:S04]  /*6000*/  IADD3 R0, R2, 0x380, RZ ;  /* 0x0000038002007810 */ /* 0x000fc80007ffe0ff */
        /* <DEDUP_REMOVED lines=22> */
[----:B------:R-:W-:Y:S02]  /*6170*/  IMAD.MOV.U32 R14, RZ, RZ, R6 ;  /* 0x000000ffff0e7224 */ /* 0x000fe400078e0006 */
[----:B------:R-:W-:Y:S02]  /*6180*/  IMAD.IADD R15, R7, 0x1, R15 ;  /* 0x00000001070f7824 */ /* 0x000fe400078e020f */
[----:B------:R-:W-:-:S04]  /*6190*/  IMAD.X R3, RZ, RZ, R5, P3 ;  /* 0x000000ffff037224 */ /* 0x000fc800018e0605 */
[----:B------:R-:W-:Y:S05]  /*61a0*/  @!P2 BRA `(.L_x_55288) ;  /* 0x000001c00000a947 */ /* 0x000fea0003800000 */
[--C-:B------:R-:W-:Y:S01]  /*61b0*/  SHF.R.S64 R5, R4, 0x1, R3.reuse ;  /* 0x0000000104057819 */ /* 0x100fe20000001003 */
[----:B------:R-:W-:Y:S01]  /*61c0*/  IMAD.MOV.U32 R4, RZ, RZ, 0x1 ;  /* 0x00000001ff047424 */ /* 0x000fe200078e00ff */
[----:B------:R-:W-:Y:S01]  /*61d0*/  SHF.R.S32.HI R6, RZ, 0x1, R3 ;  /* 0x00000001ff067819 */ /* 0x000fe20000011403 */
[----:B------:R-:W-:Y:S02]  /*61e0*/  IMAD.MOV.U32 R3, RZ, RZ, RZ ;  /* 0x000000ffff037224 */ /* 0x000fe400078e00ff */
.L_x_55289:
[C---:B------:R-:W-:Y:S02]  /*61f0*/  LOP3.LUT R0, R5.reuse, 0x1, RZ, 0xc0, !PT ;  /* 0x0000000105007812 */ /* 0x040fe400078ec0ff */
[----:B------:R-:W-:Y:S02]  /*6200*/  IADD3 R7, P3, R5, 0x1, RZ ;  /* 0x0000000105077810 */ /* 0x000fe40007f7e0ff */
[----:B------:R-:W-:Y:S01]  /*6210*/  ISETP.NE.U32.AND P2, PT, R0, 0x1, PT ;  /* 0x000000010000780c */ /* 0x000fe20003f45070 */
[----:B------:R-:W-:Y:S01]  /*6220*/  IMAD R0, R3, R4, RZ ;  /* 0x0000000403007224 */ /* 0x000fe200078e02ff */
[----:B------:R-:W-:Y:S01]  /*6230*/  ISETP.GE.U32.AND P0, PT, R7, 0x3, PT ;  /* 0x000000030700780c */ /* 0x000fe20003f06070 */
[----:B------:R-:W-:Y:S01]  /*6240*/  IMAD.X R26, RZ, RZ, R6, P3 ;  /* 0x000000ffff1a7224 */ /* 0x000fe200018e0606 */
[----:B------:R-:W-:-:S04]  /*6250*/  ISETP.NE.U32.AND.EX P2, PT, RZ, RZ, PT, P2 ;  /* 0x000000ffff00720c */ /* 0x000fc80003f45120 */
[----:B------:R-:W-:Y:S01]  /*6260*/  SEL R25, R3, RZ, !P2 ;  /* 0x000000ff03197207 */ /* 0x000fe20005000000 */
[C---:B------:R-:W-:Y:S01]  /*6270*/  IMAD R3, R4.reuse, R3, R0 ;  /* 0x0000000304037224 */ /* 0x040fe200078e0200 */
[----:B------:R-:W-:Y:S02]  /*6280*/  SEL R7, R4, 0x1, !P2 ;  /* 0x0000000104077807 */ /* 0x000fe40005000000 */
[----:B------:R-:W-:Y:S01]  /*6290*/  LEA.HI R0, P2, R6, R5, RZ, 0x1 ;  /* 0x0000000506007211 */ /* 0x000fe200078508ff */
[----:B------:R-:W-:Y:S01]  /*62a0*/  IMAD R24, R25, R14, RZ ;  /* 0x0000000e19187224 */ /* 0x000fe200078e02ff */
[----:B------:R-:W-:Y:S01]  /*62b0*/  ISETP.GE.U32.AND.EX P0, PT, R26, RZ, PT, P0 ;  /* 0x000000ff1a00720c */ /* 0x000fe20003f06100 */
[----:B------:R-:W-:-:S04]  /*62c0*/  IMAD.WIDE.U32 R4, R4, R4, RZ ;  /* 0x0000000404047225 */ /* 0x000fc800078e00ff */
        /* <DEDUP_REMOVED lines=8> */
[----:B------:R-:W-:Y:S01]  /*6350*/  IMAD.MOV.U32 R6, RZ, RZ, R0 ;  /* 0x000000ffff067224 */ /* 0x000fe200078e0000 */
[----:B------:R-:W-:Y:S05]  /*6360*/  @P0 BRA `(.L_x_55289) ;  /* 0xfffffe8000000947 */ /* 0x000fea000383ffff */
.L_x_55288:
[----:B------:R-:W-:Y:S05]  /*6370*/  BSYNC B2 ;  /* 0x0000000000027941 */ /* 0x000fea0003800000 */
.L_x_55287:
[----:B------:R-:W-:Y:S05]  /*6380*/  BRA `(.L_x_55285) ;  /* 0x0000143000007947 */ /* 0x000fea0003800000 */
.L_x_55286:
[----:B------:R-:W-:Y:S01]  /*6390*/  LOP3.LUT R4, R4, 0x1, RZ, 0xc0, !PT ;  /* 0x0000000104047812 */ /* 0x000fe200078ec0ff */
[----:B------:R-:W-:-:S03]  /*63a0*/  IMAD.MOV.U32 R14, RZ, RZ, 0x1 ;  /* 0x00000001ff0e7424 */ /* 0x000fc600078e00ff */
[----:B------:R-:W-:-:S04]  /*63b0*/  ISETP.NE.U32.AND P0, PT, R4, 0x1, PT ;  /* 0x000000010400780c */ /* 0x000fc80003f05070 */
[----:B------:R-:W-:-:S04]  /*63c0*/  ISETP.NE.U32.AND.EX P0, PT, RZ, RZ, PT, P0 ;  /* 0x000000ffff00720c */ /* 0x000fc80003f05100 */
[----:B------:R-:W-:Y:S02]  /*63d0*/  SEL R14, R14, 0xffffffff, P0 ;  /* 0xffffffff0e0e7807 */ /* 0x000fe40000000000 */
[----:B------:R-:W-:Y:S01]  /*63e0*/  SEL R15, RZ, 0xffffffff, P0 ;  /* 0xffffffffff0f7807 */ /* 0x000fe20000000000 */
[----:B------:R-:W-:Y:S05]  /*63f0*/  BRA `(.L_x_55285) ;  /* 0x000013c000007947 */ /* 0x000fea0003800000 */
.L_x_55242:
        /* <DEDUP_REMOVED lines=13> */
[----:B------:R-:W-:-:S03]  /*64d0*/  IMAD.MOV.U32 R21, RZ, RZ, c[0x0][0x16c] ;  /* 0x00005b00ff157624 */ /* 0x000fc600078e00ff */
.L_x_55292:
[----:B------:R-:W-:Y:S01]  /*64e0*/  LOP3.LUT R24, R12, 0x1, RZ, 0xc0, !PT ;  /* 0x000000010c187812 */ /* 0x000fe200078ec0ff */
[----:B------:R-:W-:-:S03]  /*64f0*/  IMAD R27, R21, R20, RZ ;  /* 0x00000014151b7224 */ /* 0x000fc600078e02ff */
[----:B------:R-:W-:Y:S01]  /*6500*/  ISETP.NE.U32.AND P0, PT, R24, 0x1, PT ;  /* 0x000000011800780c */ /* 0x000fe20003f05070 */
[----:B------:R-:W-:Y:S01]  /*6510*/  IMAD R27, R20, R21, R27 ;  /* 0x00000015141b7224 */ /* 0x000fe200078e021b */
[----:B------:R-:W-:Y:S02]  /*6520*/  IADD3 R24, P3, R12, 0x1, RZ ;  /* 0x000000010c187810 */ /* 0x000fe40007f7e0ff */
[----:B------:R-:W-:Y:S02]  /*6530*/  ISETP.NE.U32.AND.EX P0, PT, RZ, RZ, PT, P0 ;  /* 0x000000ffff00720c */ /* 0x000fe40003f05100 */
[----:B------:R-:W-:Y:S02]  /*6540*/  ISETP.GT.U32.AND P2, PT, R24, 0x2, PT ;  /* 0x000000021800780c */ /* 0x000fe40003f44070 */
[----:B------:R-:W-:Y:S01]  /*6550*/  SEL R25, R21, RZ, !P0 ;  /* 0x000000ff15197207 */ /* 0x000fe20004000000 */
[----:B------:R-:W-:Y:S01]  /*6560*/  IMAD.X R21, RZ, RZ, R13, P3 ;  /* 0x000000ffff157224 */ /* 0x000fe200018e060d */
[----:B------:R-:W-:-:S03]  /*6570*/  SEL R24, R20, 0x1, !P0 ;  /* 0x0000000114187807 */ /* 0x000fc60004000000 */
[----:B------:R-:W-:Y:S01]  /*6580*/  IMAD R25, R25, R8, RZ ;  /* 0x0000000819197224 */ /* 0x000fe200078e02ff */
[----:B------:R-:W-:Y:S01]  /*6590*/  ISETP.GT.U32.AND.EX P0, PT, R21, RZ, PT, P2 ;  /* 0x000000ff1500720c */ /* 0x000fe20003f04120 */
        /* <DEDUP_REMOVED lines=10> */
.L_x_55291:
[----:B------:R-:W-:Y:S05]  /*6640*/  BSYNC B2 ;  /* 0x0000000000027941 */ /* 0x000fea0003800000 */
.L_x_55290:
[----:B-----5:R-:W-:Y:S01]  /*6650*/  IADD3 R12, R2, 0x80, RZ ;  /* 0x00000080020c7810 */ /* 0x020fe20007ffe0ff */
[----:B------:R-:W-:Y:S03]  /*6660*/  BSSY B2, `(.L_x_55293) ;  /* 0x0000025000027945 */ /* 0x000fe60003800000 */
[----:B------:R-:W-:-:S13]  /*6670*/  ISETP.GE.AND P0, PT, R12, UR4, PT ;  /* 0x000000040c007c0c */ /* 0x000fda000bf06270 */
        /* <DEDUP_REMOVED lines=13> */
.L_x_55295:
        /* <DEDUP_REMOVED lines=22> */
.L_x_55294:
[----:B------:R-:W-:Y:S05]  /*68b0*/  BSYNC B2 ;  /* 0x0000000000027941 */ /* 0x000fea0003800000 */
.L_x_55293:
[----:B------:R-:W-:Y:S01]  /*68c0*/  IADD3 R10, R2, 0x100, RZ ;  /* 0x00000100020a7810 */ /* 0x000fe20007ffe0ff */
        /* <DEDUP_REMOVED lines=15> */
.L_x_55298:
        /* <DEDUP_REMOVED lines=22> */
.L_x_55297:
[----:B------:R-:W-:Y:S05]  /*6b20*/  BSYNC B2 ;  /* 0x0000000000027941 */ /* 0x000fea0003800000 */
.L_x_55296:
        /* <DEDUP_REMOVED lines=16> */
.L_x_55301:
        /* <DEDUP_REMOVED lines=22> */
.L_x_55300:
[----:B------:R-:W-:Y:S05]  /*6d90*/  BSYNC B2 ;  /* 0x0000000000027941 */ /* 0x000fea0003800000 */
.L_x_55299:
        /* <DEDUP_REMOVED lines=16> */
.L_x_55304:
        /* <DEDUP_REMOVED lines=22> */
.L_x_55303:
[----:B------:R-:W-:Y:S05]  /*7000*/  BSYNC B2 ;  /* 0x0000000000027941 */ /* 0x000fea0003800000 */
.L_x_55302:
        /* <DEDUP_REMOVED lines=16> */
.L_x_55307:
        /* <DEDUP_REMOVED lines=20> */
[----:B------:R-:W-:Y:S02]  /*7250*/  IMAD.MOV.U32 R22, RZ, RZ, R16 ;  /* 0x000000ffff167224 */ /* 0x000fe400078e0010 */
[----:B------:R-:W-:Y:S02]  /*7260*/  IMAD.IADD R15, R15, 0x1, R25 ;  /* 0x000000010f0f7824 */ /* 0x000fe400078e0219 */
[----:B------:R-:W-:Y:S02]  /*7270*/  IMAD.MOV.U32 R16, RZ, RZ, R24 ;  /* 0x000000ffff107224 */ /* 0x000fe400078e0018 */
[----:B------:R-:W-:Y:S01]  /*7280*/  IMAD.MOV.U32 R17, RZ, RZ, R27 ;  /* 0x000000ffff117224 */ /* 0x000fe200078e001b */
[----:B------:R-:W-:Y:S05]  /*7290*/  @P0 BRA `(.L_x_55307) ;  /* 0xfffffe7000000947 */ /* 0x000fea000383ffff */
.L_x_55306:
[----:B------:R-:W-:Y:S05]  /*72a0*/  BSYNC B2 ;  /* 0x0000000000027941 */ /* 0x000fea0003800000 */
.L_x_55305:
        /* <DEDUP_REMOVED lines=16> */
.L_x_55310:
        /* <DEDUP_REMOVED lines=25> */
.L_x_55309:
[----:B------:R-:W-:Y:S05]  /*7540*/  BSYNC B2 ;  /* 0x0000000000027941 */ /* 0x000fea0003800000 */
.L_x_55308:
[----:B------:R-:W-:-:S04]  /*7550*/  IADD3 R6, R2, 0x380, RZ ;  /* 0x0000038002067810 */ /* 0x000fc80007ffe0ff */
        /* <DEDUP_REMOVED lines=12> */
.L_x_55311:
[C---:B------:R-:W-:Y:S02]  /*7620*/  LOP3.LUT R6, R4.reuse, 0x1, RZ, 0xc0, !PT ;  /* 0x0000000104067812 */ /* 0x040fe400078ec0ff */
[----:B------:R-:W-:Y:S02]  /*7630*/  IADD3 R24, P3, R4, 0x1, RZ ;  /* 0x0000000104187810 */ /* 0x000fe40007f7e0ff */
[----:B------:R-:W-:Y:S01]  /*7640*/  ISETP.NE.U32.AND P2, PT, R6, 0x1, PT ;  /* 0x000000010600780c */ /* 0x000fe20003f45070 */
[----:B------:R-:W-:Y:S01]  /*7650*/  IMAD R6, R3, R0, RZ ;  /* 0x0000000003067224 */ /* 0x000fe200078e02ff */
[----:B------:R-:W-:Y:S01]  /*7660*/  ISETP.GT.U32.AND P0, PT, R24, 0x2, PT ;  /* 0x000000021800780c */ /* 0x000fe20003f04070 */
[----:B------:R-:W-:Y:S01]  /*7670*/  IMAD.X R27, RZ, RZ, R5, P3 ;  /* 0x000000ffff1b7224 */ /* 0x000fe200018e0605 */
[----:B------:R-:W-:-:S04]  /*7680*/  ISETP.NE.U32.AND.EX P2, PT, RZ, RZ, PT, P2 ;  /* 0x000000ffff00720c */ /* 0x000fc80003f45120 */
[----:B------:R-:W-:Y:S01]  /*7690*/  SEL R7, R3, RZ, !P2 ;  /* 0x000000ff03077207 */ /* 0x000fe20005000000 */
[C---:B------:R-:W-:Y:S01]  /*76a0*/  IMAD R3, R0.reuse, R3, R6 ;  /* 0x0000000300037224 */ /* 0x040fe200078e0206 */
[C---:B------:R-:W-:Y:S02]  /*76b0*/  SEL R25, R0.reuse, 0x1, !P2 ;  /* 0x0000000100197807 */ /* 0x040fe40005000000 */
[----:B------:R-:W-:Y:S01]  /*76c0*/  LEA.HI R24, P2, R5, R4, RZ, 0x1 ;  /* 0x0000000405187211 */ /* 0x000fe200078508ff */
[----:B------:R-:W-:Y:S01]  /*76d0*/  IMAD R26, R7, R14, RZ ;  /* 0x0000000e071a7224 */ /* 0x000fe200078e02ff */
[----:B------:R-:W-:Y:S01]  /*76e0*/  ISETP.GT.U32.AND.EX P0, PT, R27, RZ, PT, P0 ;  /* 0x000000ff1b00720c */ /* 0x000fe20003f04100 */
[----:B------:R-:W-:-:S04]  /*76f0*/  IMAD.WIDE.U32 R6, R0, R0, RZ ;  /* 0x0000000000067225 */ /* 0x000fc800078e00ff */
[----:B------:R-:W-:Y:S02]  /*7700*/  IMAD.X R27, RZ, RZ, R5, P2 ;  /* 0x000000ffff1b7224 */ /* 0x000fe400010e0605 */
[----:B------:R-:W-:Y:S02]  /*7710*/  IMAD.MOV.U32 R0, RZ, RZ, R6 ;  /* 0x000000ffff007224 */ /* 0x000fe400078e0006 */
[----:B------:R-:W-:Y:S01]  /*7720*/  IMAD R15, R15, R25, R26 ;  /* 0x000000190f0f7224 */ /* 0x000fe200078e021a */
[--C-:B------:R-:W-:Y:S01]  /*7730*/  SHF.R.S64 R24, R24, 0x1, R27.reuse ;  /* 0x0000000118187819 */ /* 0x100fe2000000101b */
[----:B------:R-:W-:Y:S01]  /*7740*/  IMAD.WIDE.U32 R4, R25, R14, RZ ;  /* 0x0000000e19047225 */ /* 0x000fe200078e00ff */
[----:B------:R-:W-:-:S03]  /*7750*/  SHF.R.S32.HI R6, RZ, 0x1, R27 ;  /* 0x00000001ff067819 */ /* 0x000fc6000001141b */
[----:B------:R-:W-:Y:S02]  /*7760*/  IMAD.MOV.U32 R14, RZ, RZ, R4 ;  /* 0x000000ffff0e7224 */ /* 0x000fe400078e0004 */
[----:B------:R-:W-:Y:S02]  /*7770*/  IMAD.IADD R15, R5, 0x1, R15 ;  /* 0x00000001050f7824 */ /* 0x000fe400078e020f */
[----:B------:R-:W-:Y:S02]  /*7780*/  IMAD.IADD R3, R7, 0x1, R3 ;  /* 0x0000000107037824 */ /* 0x000fe400078e0203 */
[----:B------:R-:W-:Y:S02]  /*7790*/  IMAD.MOV.U32 R4, RZ, RZ, R24 ;  /* 0x000000ffff047224 */ /* 0x000fe400078e0018 */
[----:B------:R-:W-:Y:S01]  /*77a0*/  IMAD.MOV.U32 R5, RZ, RZ, R6 ;  /* 0x000000ffff057224 */ /* 0x000fe200078e0006 */
[----:B------:R-:W-:Y:S05]  /*77b0*/  @P0 BRA `(.L_x_55311) ;  /* 0xfffffe6000000947 */ /* 0x000fea000383ffff */
.L_x_55285:
[----:B------:R-:W-:Y:S05]  /*77c0*/  BSYNC B0 ;  /* 0x0000000000007941 */ /* 0x000fea0003800000 */
.L_x_55241:
[----:B------:R-:W-:Y:S05]  /*77d0*/  BRA `(.L_x_55312) ;  /* 0x0000032000007947 */ /* 0x000fea0003800000 */
.L_x_55240:
[----:B0-----:R-:W-:Y:S01]  /*77e0*/  IADD3 R0, R2, 0x380, RZ ;  /* 0x0000038002007810 */ /* 0x001fe20007ffe0ff */
[----:B-----5:R-:W-:-:S02]  /*77f0*/  IMAD.MOV.U32 R16, RZ, RZ, 0x1 ;  /* 0x00000001ff107424 */ /* 0x020fc400078e00ff */
[----:B------:R-:W-:Y:S01]  /*7800*/  IMAD.MOV.U32 R17, RZ, RZ, RZ ;  /* 0x000000ffff117224 */ /* 0x000fe200078e00ff */
[----:B------:R-:W-:Y:S01]  /*7810*/  ISETP.GE.AND P0, PT, R0, UR4, PT ;  /* 0x0000000400007c0c */ /* 0x000fe2000bf06270 */
        /* <DEDUP_REMOVED lines=12> */
[----:B------:R-:W-:Y:S05]  /*78e0*/  @P0 BRA `(.L_x_55312) ;  /* 0x0000021000000947 */ /* 0x000fea0003800000 */
[----:B------:R-:W-:Y:S01]  /*78f0*/  ISETP.GE.U32.AND P0, PT, R4, 0x1, PT ;  /* 0x000000010400780c */ /* 0x000fe20003f06070 */
[----:B------:R-:W-:Y:S02]  /*7900*/  IMAD.MOV.U32 R14, RZ, RZ, 0x1 ;  /* 0x00000001ff0e7424 */ /* 0x000fe400078e00ff */
[----:B------:R-:W-:Y:S01]  /*7910*/  IMAD.MOV.U32 R15, RZ, RZ, RZ ;  /* 0x000000ffff0f7224 */ /* 0x000fe200078e00ff */
[----:B------:R-:W-:Y:S01]  /*7920*/  ISETP.GE.AND.EX P0, PT, R5, RZ, PT, P0 ;  /* 0x000000ff0500720c */ /* 0x000fe20003f06300 */
        /* <DEDUP_REMOVED lines=13> */
[----:B------:R-:W-:Y:S01]  /*7a00*/  IMAD.MOV.U32 R9, RZ, RZ, RZ ;  /* 0x000000ffff097224 */ /* 0x000fe200078e00ff */
[----:B------:R-:W-:Y:S05]  /*7a10*/  @!P0 BRA `(.L_x_55312) ;  /* 0x000000e000008947 */ /* 0x000fea0003800000 */
        /* <DEDUP_REMOVED lines=14> */
.L_x_55312:
[----:B------:R-:W-:Y:S05]  /*7b00*/  BSYNC B1 ;  /* 0x0000000000017941 */ /* 0x000fea0003800000 */
.L_x_55239:
[C---:B-----5:R-:W-:Y:S01]  /*7b10*/  @!P1 IADD3 R4, R2.reuse, UR6, RZ ;  /* 0x0000000602049c10 */ /* 0x060fe2000fffe0ff */
[----:B------:R-:W-:Y:S01]  /*7b20*/  @!P1 IMAD.MOV.U32 R5, RZ, RZ, 0x8 ;  /* 0x00000008ff059424 */ /* 0x000fe200078e00ff */
[----:B------:R-:W-:Y:S01]  /*7b30*/  @!P1 IADD3 R2, R2, 0x80, RZ ;  /* 0x0000008002029810 */ /* 0x000fe20007ffe0ff */
[----:B------:R-:W-:Y:S01]  /*7b40*/  BSSY B0, `(.L_x_55313) ;  /* 0x000002f000007945 */ /* 0x000fe20003800000 */
[----:B------:R-:W-:Y:S01]  /*7b50*/  BSSY B1, `(.L_x_55314) ;  /* 0x0000027000017945 */ /* 0x000fe20003800000 */
[----:B------:R-:W-:Y:S01]  /*7b60*/  @!P1 IMAD.WIDE.U32 R4, R4, R5, c[0x0][0x178] ;  /* 0x00005e0004049625 */ /* 0x000fe200078e0005 */
[----:B------:R-:W-:-:S04]  /*7b70*/  ISETP.GE.AND P0, PT, R2, UR4, PT ;  /* 0x0000000402007c0c */ /* 0x000fc8000bf06270 */
[----:B------:R0:W-:Y:S09]  /*7b80*/  @!P1 STG.E.64 [R4.64], R8 ;  /* 0x0000000804009986 */ /* 0x0001f2000c101b08 */
[----:B------:R-:W-:Y:S05]  /*7b90*/  @P0 BRA `(.L_x_55315) ;  /* 0x000000c000000947 */ /* 0x000fea0003800000 */
[C---:B0-----:R-:W-:Y:S01]  /*7ba0*/  IADD3 R4, R2.reuse, UR6, RZ ;  /* 0x0000000602047c10 */ /* 0x041fe2000fffe0ff */
[----:B------:R-:W-:Y:S01]  /*7bb0*/  IMAD.MOV.U32 R5, RZ, RZ, 0x8 ;  /* 0x00000008ff057424 */ /* 0x000fe200078e00ff */
[----:B------:R-:W-:-:S03]  /*7bc0*/  IADD3 R2, R2, 0x80, RZ ;  /* 0x0000008002027810 */ /* 0x000fc60007ffe0ff */
[----:B------:R-:W-:Y:S01]  /*7bd0*/  IMAD.WIDE.U32 R4, R4, R5, c[0x0][0x178] ;  /* 0x00005e0004047625 */ /* 0x000fe200078e0005 */
[----:B------:R-:W-:-:S04]  /*7be0*/  ISETP.GE.AND P0, PT, R2, UR4, PT ;  /* 0x0000000402007c0c */ /* 0x000fc8000bf06270 */
[----:B------:R0:W-:Y:S09]  /*7bf0*/  STG.E.64 [R4.64], R12 ;  /* 0x0000000c04007986 */ /* 0x0001f2000c101b08 */
[----:B------:R-:W-:Y:S05]  /*7c00*/  @P0 BRA `(.L_x_55316) ;  /* 0x000000c000000947 */ /* 0x000fea0003800000 */
[C---:B0-----:R-:W-:Y:S01]  /*7c10*/  IADD3 R4, R2.reuse, UR6, RZ ;  /* 0x0000000602047c10 */ /* 0x041fe2000fffe0ff */
[----:B------:R-:W-:Y:S01]  /*7c20*/  IMAD.MOV.U32 R5, RZ, RZ, 0x8 ;  /* 0x00000008ff057424 */ /* 0x000fe200078e00ff */
[----:B------:R-:W-:-:S03]  /*7c30*/  IADD3 R2, R2, 0x80, RZ ;  /* 0x0000008002027810 */ /* 0x000fc60007ffe0ff */
[----:B------:R-:W-:-:S05]  /*7c40*/  IMAD.WIDE.U32 R4, R4, R5, c[0x0][0x178] ;  /* 0x00005e0004047625 */ /* 0x000fca00078e0005 */
[----:B------:R0:W-:Y:S02]  /*7c50*/  STG.E.64 [R4.64], R10 ;  /* 0x0000000a04007986 */ /* 0x0001e4000c101b08 */
.L_x_55315:
[----:B------:R-:W-:-:S13]  /*7c60*/  ISETP.GE.AND P0, PT, R2, UR4, PT ;  /* 0x0000000402007c0c */ /* 0x000fda000bf06270 */
[----:B------:R-:W-:Y:S05]  /*7c70*/  @P0 BRA `(.L_x_55317) ;  /* 0x000000c000000947 */ /* 0x000fea0003800000 */
[C---:B0-----:R-:W-:Y:S01]  /*7c80*/  IADD3 R4, R2.reuse, UR6, RZ ;  /* 0x0000000602047c10 */ /* 0x041fe2000fffe0ff */
[----:B------:R-:W-:Y:S01]  /*7c90*/  IMAD.MOV.U32 R5, RZ, RZ, 0x8 ;  /* 0x00000008ff057424 */ /* 0x000fe200078e00ff */
[----:B------:R-:W-:-:S03]  /*7ca0*/  IADD3 R2, R2, 0x80, RZ ;  /* 0x0000008002027810 */ /* 0x000fc60007ffe0ff */
[----:B------:R-:W-:-:S05]  /*7cb0*/  IMAD.WIDE.U32 R4, R4, R5, c[0x0][0x178] ;  /* 0x00005e0004047625 */ /* 0x000fca00078e0005 */
[----:B------:R0:W-:Y:S02]  /*7cc0*/  STG.E.64 [R4.64], R18 ;  /* 0x0000001204007986 */ /* 0x0001e4000c101b08 */
.L_x_55316:
[----:B------:R-:W-:-:S13]  /*7cd0*/  ISETP.GE.AND P0, PT, R2, UR4, PT ;  /* 0x0000000402007c0c */ /* 0x000fda000bf06270 */
[----:B------:R-:W-:Y:S05]  /*7ce0*/  @P0 BRA `(.L_x_55318) ;  /* 0x000000d000000947 */ /* 0x000fea0003800000 */
[C---:B0-----:R-:W-:Y:S01]  /*7cf0*/  IADD3 R4, R2.reuse, UR6, RZ ;  /* 0x0000000602047c10 */ /* 0x041fe2000fffe0ff */
[----:B------:R-:W-:Y:S01]  /*7d00*/  IMAD.MOV.U32 R5, RZ, RZ, 0x8 ;  /* 0x00000008ff057424 */ /* 0x000fe200078e00ff */
[----:B------:R-:W-:-:S03]  /*7d10*/  IADD3 R2, R2, 0x80, RZ ;  /* 0x0000008002027810 */ /* 0x000fc60007ffe0ff */
[----:B------:R-:W-:-:S05]  /*7d20*/  IMAD.WIDE.U32 R4, R4, R5, c[0x0][0x178] ;  /* 0x00005e0004047625 */ /* 0x000fca00078e0005 */
[----:B------:R0:W-:Y:S02]  /*7d30*/  STG.E.64 [R4.64], R20 ;  /* 0x0000001404007986 */ /* 0x0001e4000c101b08 */
.L_x_55317:
[----:B------:R-:W-:-:S13]  /*7d40*/  ISETP.GE.AND P0, PT, R2, UR4, PT ;  /* 0x0000000402007c0c */ /* 0x000fda000bf06270 */
[----:B------:R-:W-:Y:S01]  /*7d50*/  @P0 BREAK B1 ;  /* 0x0000000000010942 */ /* 0x000fe20003800000 */
[----:B------:R-:W-:Y:S05]  /*7d60*/  @P0 BRA `(.L_x_55319) ;  /* 0x000000c000000947 */ /* 0x000fea0003800000 */
[C---:B0-----:R-:W-:Y:S01]  /*7d70*/  IADD3 R4, R2.reuse, UR6, RZ ;  /* 0x0000000602047c10 */ /* 0x041fe2000fffe0ff */
[----:B------:R-:W-:Y:S01]  /*7d80*/  IMAD.MOV.U32 R5, RZ, RZ, 0x8 ;  /* 0x00000008ff057424 */ /* 0x000fe200078e00ff */
[----:B------:R-:W-:-:S03]  /*7d90*/  IADD3 R2, R2, 0x80, RZ ;  /* 0x0000008002027810 */ /* 0x000fc60007ffe0ff */
[----:B------:R-:W-:-:S05]  /*7da0*/  IMAD.WIDE.U32 R4, R4, R5, c[0x0][0x178] ;  /* 0x00005e0004047625 */ /* 0x000fca00078e0005 */
[----:B------:R0:W-:Y:S02]  /*7db0*/  STG.E.64 [R4.64], R22 ;  /* 0x0000001604007986 */ /* 0x0001e4000c101b08 */
.L_x_55318:
[----:B------:R-:W-:Y:S05]  /*7dc0*/  BSYNC B1 ;  /* 0x0000000000017941 */ /* 0x000fea0003800000 */
.L_x_55314:
[----:B------:R-:W-:-:S13]  /*7dd0*/  ISETP.GE.AND P0, PT, R2, UR4, PT ;  /* 0x0000000402007c0c */ /* 0x000fda000bf06270 */
[C---:B0-----:R-:W-:Y:S01]  /*7de0*/  @!P0 IADD3 R4, R2.reuse, UR6, RZ ;  /* 0x0000000602048c10 */ /* 0x041fe2000fffe0ff */
[----:B------:R-:W-:Y:S01]  /*7df0*/  @!P0 IMAD.MOV.U32 R5, RZ, RZ, 0x8 ;  /* 0x00000008ff058424 */ /* 0x000fe200078e00ff */
[----:B------:R-:W-:-:S03]  /*7e00*/  @!P0 IADD3 R2, R2, 0x80, RZ ;  /* 0x0000008002028810 */ /* 0x000fc60007ffe0ff */
[----:B------:R-:W-:-:S05]  /*7e10*/  @!P0 IMAD.WIDE.U32 R4, R4, R5, c[0x0][0x178] ;  /* 0x00005e0004048625 */ /* 0x000fca00078e0005 */
[----:B------:R0:W-:Y:S02]  /*7e20*/  @!P0 STG.E.64 [R4.64], R16 ;  /* 0x0000001004008986 */ /* 0x0001e4000c101b08 */
.L_x_55319:
[----:B------:R-:W-:Y:S05]  /*7e30*/  BSYNC B0 ;  /* 0x0000000000007941 */ /* 0x000fea0003800000 */
.L_x_55313:
[----:B------:R-:W-:Y:S01]  /*7e40*/  WARPSYNC 0xffffffff ;  /* 0xffffffff00007948 */ /* 0x000fe20003800000 */
[----:B------:R-:W-:-:S13]  /*7e50*/  ISETP.GE.AND P0, PT, R2, UR4, PT ;  /* 0x0000000402007c0c */ /* 0x000fda000bf06270 */
[----:B------:R-:W-:Y:S05]  /*7e60*/  @P0 EXIT ;  /* 0x000000000000094d */ /* 0x000fea0003800000 */
[----:B------:R-:W-:Y:S01]  /*7e70*/  IADD3 R2, R2, UR6, RZ ;  /* 0x0000000602027c10 */ /* 0x000fe2000fffe0ff */
[----:B------:R-:W-:-:S04]  /*7e80*/  IMAD.MOV.U32 R3, RZ, RZ, 0x8 ;  /* 0x00000008ff037424 */ /* 0x000fc800078e00ff */
[----:B------:R-:W-:-:S05]  /*7e90*/  IMAD.WIDE.U32 R2, R2, R3, c[0x0][0x178] ;  /* 0x00005e0002027625 */ /* 0x000fca00078e0003 */
[----:B------:R-:W-:Y:S01]  /*7ea0*/  STG.E.64 [R2.64], R14 ;  /* 0x0000000e02007986 */ /* 0x000fe2000c101b08 */
[----:B------:R-:W-:Y:S05]  /*7eb0*/  EXIT ;  /* 0x000000000000794d */ /* 0x000fea0003800000 */
.L_x_55320:
        /* <DEDUP_REMOVED lines=12> */
.L_x_61986:


//--------------------- .text._ZN2at6native29vectorized_elementwise_kernelILi4EZNS0_50_GLOBAL__N__2680c7bb_12_PowKernel_cu_b2145a98_318422pow_scalar_tensor_implIlEEvRNS_18TensorIteratorBaseET_EUllE_St5arrayIPcLm2EEEEviT0_T1_ --------------------------
	.section	.text._ZN2at6native29vectorized_elementwise_kernelILi4EZNS0_50_GLOBAL__N__2680c7bb_12_PowKernel_cu_b2145a98_318422pow_scalar_tensor_implIlEEvRNS_18TensorIteratorBaseET_EUllE_St5arrayIPcLm2EEEEviT0_T1_,"ax",@progbits
	.sectioninfo	@"SHI_REGISTERS=32"
	.align	128
        .global         _ZN2at6native29vectorized_elementwise_kernelILi4EZNS0_50_GLOBAL__N__2680c7bb_12_PowKernel_cu_b2145a98_318422pow_scalar_tensor_implIlEEvRNS_18TensorIteratorBaseET_EUllE_St5arrayIPcLm2EEEEviT0_T1_
        .type           _ZN2at6native29vectorized_elementwise_kernelILi4EZNS0_50_GLOBAL__N__2680c7bb_12_PowKernel_cu_b2145a98_318422pow_scalar_tensor_implIlEEvRNS_18TensorIteratorBaseET_EUllE_St5arrayIPcLm2EEEEviT0_T1_,@function
        .size           _ZN2at6native29vectorized_elementwise_kernelILi4EZNS0_50_GLOBAL__N__2680c7bb_12_PowKernel_cu_b2145a98_318422pow_scalar_tensor_implIlEEvRNS_18TensorIteratorBaseET_EUllE_St5arrayIPcLm2EEEEviT0_T1_,(.L_x_61987 - _ZN2at6native29vectorized_elementwise_kernelILi4EZNS0_50_GLOBAL__N__2680c7bb_12_PowKernel_cu_b2145a98_318422pow_scalar_tensor_implIlEEvRNS_18TensorIteratorBaseET_EUllE_St5arrayIPcLm2EEEEviT0_T1_)
        .other          _ZN2at6native29vectorized_elementwise_kernelILi4EZNS0_50_GLOBAL__N__2680c7bb_12_PowKernel_cu_b2145a98_318422pow_scalar_tensor_implIlEEvRNS_18TensorIteratorBaseET_EUllE_St5arrayIPcLm2EEEEviT0_T1_,@"STO_CUDA_ENTRY STV_DEFAULT"
_ZN2at6native29vectorized_elementwise_kernelILi4EZNS0_50_GLOBAL__N__2680c7bb_12_PowKernel_cu_b2145a98_318422pow_scalar_tensor_implIlEEvRNS_18TensorIteratorBaseET_EUllE_St5arrayIPcLm2EEEEviT0_T1_:
.text._ZN2at6native29vectorized_elementwise_kernelILi4EZNS0_50_GLOBAL__N__2680c7bb_12_PowKernel_cu_b2145a98_318422pow_scalar_tensor_implIlEEvRNS_18TensorIteratorBaseET_EUllE_St5arrayIPcLm2EEEEviT0_T1_:
        /* <DEDUP_REMOVED lines=61> */
.L_x_55329:
        /* <DEDUP_REMOVED lines=25> */
.L_x_55328:
[----:B------:R-:W-:Y:S05]  /*0560*/  BSYNC B2 ;  /* 0x0000000000027941 */ /* 0x000fea0003800000 */
.L_x_55327:
[----:B------:R-:W-:Y:S05]  /*0570*/  BRA `(.L_x_55330) ;  /* 0x0000006000007947 */ /* 0x000fea0003800000 */
.L_x_55326:
[----:B------:R-:W-:Y:S01]  /*0580*/  LOP3.LUT R4, R4, 0x1, RZ, 0xc0, !PT ;  /* 0x0000000104047812 */ /* 0x000fe200078ec0ff */
[----:B------:R-:W-:-:S03]  /*0590*/  IMAD.MOV.U32 R26, RZ, RZ, 0x1 ;  /* 0x00000001ff1a7424 */ /* 0x000fc600078e00ff */
[----:B------:R-:W-:-:S04]  /*05a0*/  ISETP.NE.U32.AND P0, PT, R4, 0x1, PT ;  /* 0x000000010400780c */ /* 0x000fc80003f05070 */
[----:B------:R-:W-:-:S04]  /*05b0*/  ISETP.NE.U32.AND.EX P0, PT, RZ, RZ, PT, P0 ;  /* 0x000000ffff00720c */ /* 0x000fc80003f05100 */
[----:B------:R-:W-:Y:S02]  /*05c0*/  SEL R26, R26, 0xffffffff, P0 ;  /* 0xffffffff1a1a7807 */ /* 0x000fe40000000000 */
[----:B------:R-:W-:Y:S02]  /*05d0*/  SEL R25, RZ, 0xffffffff, P0 ;  /* 0xffffffffff197807 */ /* 0x000fe40000000000 */
.L_x_55330:
[----:B------:R-:W-:Y:S05]  /*05e0*/  BSYNC B1 ;  /* 0x0000000000017941 */ /* 0x000fea0003800000 */
.L_x_55325:
        /* <DEDUP_REMOVED lines=28> */
.L_x_55335:
        /* <DEDUP_REMOVED lines=23> */
.L_x_55334:
[----:B------:R-:W-:Y:S05]  /*0920*/  BSYNC B2 ;  /* 0x0000000000027941 */ /* 0x000fea0003800000 */
.L_x_55333:
[----:B------:R-:W-:Y:S05]  /*0930*/  BRA `(.L_x_55336) ;  /* 0x0000006000007947 */ /* 0x000fea0003800000 */
.L_x_55332:
[----:B------:R-:W-:Y:S01]  /*0940*/  LOP3.LUT R6, R6, 0x1, RZ, 0xc0, !PT ;  /* 0x0000000106067812 */ /* 0x000fe200078ec0ff */
[----:B------:R-:W-:-:S03]  /*0950*/  IMAD.MOV.U32 R4, RZ, RZ, 0x1 ;  /* 0x00000001ff047424 */ /* 0x000fc600078e00ff */
[----:B------:R-:W-:-:S04]  /*0960*/  ISETP.NE.U32.AND P0, PT, R6, 0x1, PT ;  /* 0x000000010600780c */ /* 0x000fc80003f05070 */
[----:B------:R-:W-:-:S04]  /*0970*/  ISETP.NE.U32.AND.EX P0, PT, RZ, RZ, PT, P0 ;  /* 0x000000ffff00720c */ /* 0x000fc80003f05100 */
[----:B------:R-:W-:Y:S02]  /*0980*/  SEL R4, R4, 0xffffffff, P0 ;  /* 0xffffffff04047807 */ /* 0x000fe40000000000 */
[----:B------:R-:W-:Y:S02]  /*0990*/  SEL R5, RZ, 0xffffffff, P0 ;  /* 0xffffffffff057807 */ /* 0x000fe40000000000 */
.L_x_55336:
[----:B------:R-:W-:Y:S05]  /*09a0*/  BSYNC B1 ;  /* 0x0000000000017941 */ /* 0x000fea0003800000 */
.L_x_55331:
        /* <DEDUP_REMOVED lines=28> */
.L_x_55341:
        /* <DEDUP_REMOVED lines=23> */
.L_x_55340:
[----:B------:R-:W-:Y:S05]  /*0ce0*/  BSYNC B2 ;  /* 0x0000000000027941 */ /* 0x000fea0003800000 */
.L_x_55339:
[----:B------:R-:W-:Y:S05]  /*0cf0*/  BRA `(.L_x_55342) ;  /* 0x0000006000007947 */ /* 0x000fea0003800000 */
.L_x_55338:
[----:B------:R-:W-:Y:S01]  /*0d00*/  LOP3.LUT R12, R12, 0x1, RZ, 0xc0, !PT ;  /* 0x000000010c0c7812 */ /* 0x000fe200078ec0ff */
[----:B------:R-:W-:-:S03]  /*0d10*/  IMAD.MOV.U32 R2, RZ, RZ, 0x1 ;  /* 0x00000001ff027424 */ /* 0x000fc600078e00ff */
[----:B------:R-:W-:-:S04]  /*0d20*/  ISETP.NE.U32.AND P0, PT, R12, 0x1, PT ;  /* 0x000000010c00780c */ /* 0x000fc80003f05070 */
[----:B------:R-:W-:-:S04]  /*0d30*/  ISETP.NE.U32.AND.EX P0, PT, RZ, RZ, PT, P0 ;  /* 0x000000ffff00720c */ /* 0x000fc80003f05100 */
[----:B------:R-:W-:Y:S02]  /*0d40*/  SEL R2, R2, 0xffffffff, P0 ;  /* 0xffffffff02027807 */ /* 0x000fe40000000000 */
[----:B------:R-:W-:Y:S02]  /*0d50*/  SEL R3, RZ, 0xffffffff, P0 ;  /* 0xffffffffff037807 */ /* 0x000fe40000000000 */
.L_x_55342:
[----:B------:R-:W-:Y:S05]  /*0d60*/  BSYNC B1 ;  /* 0x0000000000017941 */ /* 0x000fea0003800000 */
.L_x_55337:
        /* <DEDUP_REMOVED lines=28> */
.L_x_55347:
        /* <DEDUP_REMOVED lines=22> */
.L_x_55346:
[----:B------:R-:W-:Y:S05]  /*1090*/  BSYNC B2 ;  /* 0x0000000000027941 */ /* 0x000fea0003800000 */
.L_x_55345:
[----:B------:R-:W-:Y:S05]  /*10a0*/  BRA `(.L_x_55348) ;  /* 0x0000006000007947 */ /* 0x000fea0003800000 */
.L_x_55344:
[----:B------:R-:W-:Y:S01]  /*10b0*/  LOP3.LUT R14, R14, 0x1, RZ, 0xc0, !PT ;  /* 0x000000010e0e7812 */ /* 0x000fe200078ec0ff */
[----:B------:R-:W-:-:S03]  /*10c0*/  IMAD.MOV.U32 R28, RZ, RZ, 0x1 ;  /* 0x00000001ff1c7424 */ /* 0x000fc600078e00ff */
[----:B------:R-:W-:-:S04]  /*10d0*/  ISETP.NE.U32.AND P0, PT, R14, 0x1, PT ;  /* 0x000000010e00780c */ /* 0x000fc80003f05070 */
[----:B------:R-:W-:-:S04]  /*10e0*/  ISETP.NE.U32.AND.EX P0, PT, RZ, RZ, PT, P0 ;  /* 0x000000ffff00720c */ /* 0x000fc80003f05100 */
[----:B------:R-:W-:Y:S02]  /*10f0*/  SEL R28, R28, 0xffffffff, P0 ;  /* 0xffffffff1c1c7807 */ /* 0x000fe40000000000 */
[----:B------:R-:W-:Y:S02]  /*1100*/  SEL R12, RZ, 0xffffffff, P0 ;  /* 0xffffffffff0c7807 */ /* 0x000fe40000000000 */
.L_x_55348:
[----:B------:R-:W-:Y:S05]  /*1110*/  BSYNC B1 ;  /* 0x0000000000017941 */ /* 0x000fea0003800000 */
.L_x_55343:
        /* <DEDUP_REMOVED lines=28> */
.L_x_55353:
        /* <DEDUP_REMOVED lines=23> */
.L_x_55352:
[----:B------:R-:W-:Y:S05]  /*1450*/  BSYNC B2 ;  /* 0x0000000000027941 */ /* 0x000fea0003800000 */
.L_x_55351:
[----:B------:R-:W-:Y:S05]  /*1460*/  BRA `(.L_x_55354) ;  /* 0x0000006000007947 */ /* 0x000fea0003800000 */
.L_x_55350:
[----:B------:R-:W-:Y:S01]  /*1470*/  LOP3.LUT R8, R8, 0x1, RZ, 0xc0, !PT ;  /* 0x0000000108087812 */ /* 0x000fe200078ec0ff */
[----:B------:R-:W-:-:S03]  /*1480*/  IMAD.MOV.U32 R22, RZ, RZ, 0x1 ;  /* 0x00000001ff167424 */ /* 0x000fc600078e00ff */
[----:B------:R-:W-:-:S04]  /*1490*/  ISETP.NE.U32.AND P0, PT, R8, 0x1, PT ;  /* 0x000000010800780c */ /* 0x000fc80003f05070 */
[----:B------:R-:W-:-:S04]  /*14a0*/  ISETP.NE.U32.AND.EX P0, PT, RZ, RZ, PT, P0 ;  /* 0x000000ffff00720c */ /* 0x000fc80003f05100 */
[----:B------:R-:W-:Y:S02]  /*14b0*/  SEL R22, R22, 0xffffffff, P0 ;  /* 0xffffffff16167807 */ /* 0x000fe40000000000 */
[----:B------:R-:W-:Y:S02]  /*14c0*/  SEL R23, RZ, 0xffffffff, P0 ;  /* 0xffffffffff177807 */ /* 0x000fe40000000000 */
.L_x_55354:
[----:B------:R-:W-:Y:S05]  /*14d0*/  BSYNC B1 ;  /* 0x0000000000017941 */ /* 0x000fea0003800000 */
.L_x_55349:
        /* <DEDUP_REMOVED lines=28> */
.L_x_55359:
        /* <DEDUP_REMOVED lines=23> */
.L_x_55358:
[----:B------:R-:W-:Y:S05]  /*1810*/  BSYNC B2 ;  /* 0x0000000000027941 */ /* 0x000fea0003800000 */
.L_x_55357:
[----:B------:R-:W-:Y:S05]  /*1820*/  BRA `(.L_x_55360) ;  /* 0x0000006000007947 */ /* 0x000fea0003800000 */
.L_x_55356:
[----:B------:R-:W-:Y:S01]  /*1830*/  LOP3.LUT R10, R10, 0x1, RZ, 0xc0, !PT ;  /* 0x000000010a0a7812 */ /* 0x000fe200078ec0ff */
[----:B------:R-:W-:-:S03]  /*1840*/  IMAD.MOV.U32 R6, RZ, RZ, 0x1 ;  /* 0x00000001ff067424 */ /* 0x000fc600078e00ff */
[----:B------:R-:W-:-:S04]  /*1850*/  ISETP.NE.U32.AND P0, PT, R10, 0x1, PT ;  /* 0x000000010a00780c */ /* 0x000fc80003f05070 */
[----:B------:R-:W-:-:S04]  /*1860*/  ISETP.NE.U32.AND.EX P0, PT, RZ, RZ, PT, P0 ;  /* 0x000000ffff00720c */ /* 0x000fc80003f05100 */
[----:B------:R-:W-:Y:S02]  /*1870*/  SEL R6, R6, 0xffffffff, P0 ;  /* 0xffffffff06067807 */ /* 0x000fe40000000000 */
[----:B------:R-:W-:Y:S02]  /*1880*/  SEL R7, RZ, 0xffffffff, P0 ;  /* 0xffffffffff077807 */ /* 0x000fe40000000000 */
.L_x_55360:
[----:B------:R-:W-:Y:S05]  /*1890*/  BSYNC B1 ;  /* 0x0000000000017941 */ /* 0x000fea0003800000 */
.L_x_55355:
        /* <DEDUP_REMOVED lines=29> */
.L_x_55365:
        /* <DEDUP_REMOVED lines=25> */
.L_x_55364:
[----:B------:R-:W-:Y:S05]  /*1c00*/  BSYNC B2 ;  /* 0x0000000000027941 */ /* 0x000fea0003800000 */
.L_x_55363:
[----:B------:R-:W-:Y:S05]  /*1c10*/  BRA `(.L_x_55366) ;  /* 0x0000006000007947 */ /* 0x000fea0003800000 */
.L_x_55362:
[----:B------:R-:W-:Y:S01]  /*1c20*/  LOP3.LUT R16, R16, 0x1, RZ, 0xc0, !PT ;  /* 0x0000000110107812 */ /* 0x000fe200078ec0ff */
[----:B------:R-:W-:-:S03]  /*1c30*/  IMAD.MOV.U32 R24, RZ, RZ, 0x1 ;  /* 0x00000001ff187424 */ /* 0x000fc600078e00ff */
[----:B------:R-:W-:-:S04]  /*1c40*/  ISETP.NE.U32.AND P0, PT, R16, 0x1, PT ;  /* 0x000000011000780c */ /* 0x000fc80003f05070 */
[----:B------:R-:W-:-:S04]  /*1c50*/  ISETP.NE.U32.AND.EX P0, PT, RZ, RZ, PT, P0 ;  /* 0x000000ffff00720c */ /* 0x000fc80003f05100 */
[----:B------:R-:W-:Y:S02]  /*1c60*/  SEL R24, R24, 0xffffffff, P0 ;  /* 0xffffffff18187807 */ /* 0x000fe40000000000 */
[----:B------:R-:W-:Y:S02]  /*1c70*/  SEL R19, RZ, 0xffffffff, P0 ;  /* 0xffffffffff137807 */ /* 0x000fe40000000000 */
.L_x_55366:
[----:B------:R-:W-:Y:S05]  /*1c80*/  BSYNC B1 ;  /* 0x0000000000017941 */ /* 0x000fea0003800000 */
.L_x_55361:
        /* <DEDUP_REMOVED lines=28> */
.L_x_55371:
        /* <DEDUP_REMOVED lines=23> */
.L_x_55370:
[----:B------:R-:W-:Y:S05]  /*1fc0*/  BSYNC B2 ;  /* 0x0000000000027941 */ /* 0x000fea0003800000 */
.L_x_55369:
[----:B------:R-:W-:Y:S05]  /*1fd0*/  BRA `(.L_x_55372) ;  /* 0x0000006000007947 */ /* 0x000fea0003800000 */
.L_x_55368:
[----:B------:R-:W-:Y:S01]  /*1fe0*/  LOP3.LUT R18, R18, 0x1, RZ, 0xc0, !PT ;  /* 0x0000000112127812 */ /* 0x000fe200078ec0ff */
[----:B------:R-:W-:-:S03]  /*1ff0*/  IMAD.MOV.U32 R16, RZ, RZ, 0x1 ;  /* 0x00000001ff107424 */ /* 0x000fc600078e00ff */
[----:B------:R-:W-:-:S04]  /*2000*/  ISETP.NE.U32.AND P0, PT, R18, 0x1, PT ;  /* 0x000000011200780c */ /* 0x000fc80003f05070 */
[----:B------:R-:W-:-:S04]  /*2010*/  ISETP.NE.U32.AND.EX P0, PT, RZ, RZ, PT, P0 ;  /* 0x000000ffff00720c */ /* 0x000fc80003f05100 */
[----:B------:R-:W-:Y:S02]  /*2020*/  SEL R16, R16, 0xffffffff, P0 ;  /* 0xffffffff10107807 */ /* 0x000fe40000000000 */
[----:B------:R-:W-:Y:S02]  /*2030*/  SEL R17, RZ, 0xffffffff, P0 ;  /* 0xffffffffff117807 */ /* 0x000fe40000000000 */
.L_x_55372:
[----:B------:R-:W-:Y:S05]  /*2040*/  BSYNC B1 ;  /* 0x0000000000017941 */ /* 0x000fea0003800000 */
.L_x_55367:
[----:B------:R-:W-:Y:S05]  /*2050*/  BRA `(.L_x_55373) ;  /* 0x00001ed000007947 */ /* 0x000fea0003800000 */
.L_x_55324:
        /* <DEDUP_REMOVED lines=30> */
.L_x_55378:
        /* <DEDUP_REMOVED lines=23> */
.L_x_55377:
[----:B------:R-:W-:Y:S05]  /*23b0*/  BSYNC B2 ;  /* 0x0000000000027941 */ /* 0x000fea0003800000 */
.L_x_55376:
[----:B------:R-:W-:Y:S05]  /*23c0*/  BRA `(.L_x_55379) ;  /* 0x0000003000007947 */ /* 0x000fea0003800000 */
.L_x_55375:
[----:B------:R-:W-:Y:S01]  /*23d0*/  UMOV UR4, URZ ;  /* 0x0000003f00047c82 */ /* 0x000fe20008000000 */
[----:B------:R-:W-:Y:S02]  /*23e0*/  IMAD.MOV.U32 R25, RZ, RZ, RZ ;  /* 0x000000ffff197224 */ /* 0x000fe400078e00ff */
[----:B------:R-:W-:Y:S02]  /*23f0*/  IMAD.U32 R26, RZ, RZ, UR4 ;  /* 0x00000004ff1a7e24 */ /* 0x000fe4000f8e00ff */
.L_x_55379:
[----:B------:R-:W-:Y:S05]  /*2400*/  BSYNC B1 ;  /* 0x0000000000017941 */ /* 0x000fea0003800000 */
.L_x_55374:
        /* <DEDUP_REMOVED lines=29> */
.L_x_55384:
        /* <DEDUP_REMOVED lines=22> */
.L_x_55383:
[----:B------:R-:W-:Y:S05]  /*2740*/  BSYNC B2 ;  /* 0x0000000000027941 */ /* 0x000fea0003800000 */
.L_x_55382:
[----:B------:R-:W-:Y:S05]  /*2750*/  BRA `(.L_x_55385) ;  /* 0x0000003000007947 */ /* 0x000fea0003800000 */
.L_x_55381:
[----:B------:R-:W-:Y:S01]  /*2760*/  UMOV UR4, URZ ;  /* 0x0000003f00047c82 */ /* 0x000fe20008000000 */
[----:B------:R-:W-:Y:S02]  /*2770*/  IMAD.MOV.U32 R5, RZ, RZ, RZ ;  /* 0x000000ffff057224 */ /* 0x000fe400078e00ff */
[----:B------:R-:W-:Y:S02]  /*2780*/  IMAD.U32 R4, RZ, RZ, UR4 ;  /* 0x00000004ff047e24 */ /* 0x000fe4000f8e00ff */
.L_x_55385:
[----:B------:R-:W-:Y:S05]  /*2790*/  BSYNC B1 ;  /* 0x0000000000017941 */ /* 0x000fea0003800000 */
.L_x_55380:
        /* <DEDUP_REMOVED lines=29> */
.L_x_55390:
        /* <DEDUP_REMOVED lines=22> */
.L_x_55389:
[----:B------:R-:W-:Y:S05]  /*2ad0*/  BSYNC B2 ;  /* 0x0000000000027941 */ /* 0x000fea0003800000 */
.L_x_55388:
[----:B------:R-:W-:Y:S05]  /*2ae0*/  BRA `(.L_x_55391) ;  /* 0x0000003000007947 */ /* 0x000fea0003800000 */
.L_x_55387:
[----:B------:R-:W-:Y:S01]  /*2af0*/  UMOV UR4, URZ ;  /* 0x0000003f00047c82 */ /* 0x000fe20008000000 */
[----:B------:R-:W-:Y:S02]  /*2b00*/  IMAD.MOV.U32 R3, RZ, RZ, RZ ;  /* 0x000000ffff037224 */ /* 0x000fe400078e00ff */
[----:B------:R-:W-:Y:S02]  /*2b10*/  IMAD.U32 R2, RZ, RZ, UR4 ;  /* 0x00000004ff027e24 */ /* 0x000fe4000f8e00ff */
.L_x_55391:
[----:B------:R-:W-:Y:S05]  /*2b20*/  BSYNC B1 ;  /* 0x0000000000017941 */ /* 0x000fea0003800000 */
.L_x_55386:
        /* <DEDUP_REMOVED lines=29> */
.L_x_55396:
        /* <DEDUP_REMOVED lines=22> */
.L_x_55395:
[----:B------:R-:W-:Y:S05]  /*2e60*/  BSYNC B2 ;  /* 0x0000000000027941 */ /* 0x000fea0003800000 */
.L_x_55394:
[----:B------:R-:W-:Y:S05]  /*2e70*/  BRA `(.L_x_55397) ;  /* 0x0000003000007947 */ /* 0x000fea0003800000 */
.L_x_55393:
[----:B------:R-:W-:Y:S01]  /*2e80*/  UMOV UR4, URZ ;  /* 0x0000003f00047c82 */ /* 0x000fe20008000000 */
[----:B------:R-:W-:Y:S02]  /*2e90*/  IMAD.MOV.U32 R12, RZ, RZ, RZ ;  /* 0x000000ffff0c7224 */ /* 0x000fe400078e00ff */
[----:B------:R-:W-:Y:S02]  /*2ea0*/  IMAD.U32 R28, RZ, RZ, UR4 ;  /* 0x00000004ff1c7e24 */ /* 0x000fe4000f8e00ff */
.L_x_55397:
[----:B------:R-:W-:Y:S05]  /*2eb0*/  BSYNC B1 ;  /* 0x0000000000017941 */ /* 0x000fea0003800000 */
.L_x_55392:
        /* <DEDUP_REMOVED lines=29> */
.L_x_55402:
        /* <DEDUP_REMOVED lines=22> */
.L_x_55401:
[----:B------:R-:W-:Y:S05]  /*31f0*/  BSYNC B2 ;  /* 0x0000000000027941 */ /* 0x000fea0003800000 */
.L_x_55400:
[----:B------:R-:W-:Y:S05]  /*3200*/  BRA `(.L_x_55403) ;  /* 0x0000003000007947 */ /* 0x000fea0003800000 */
.L_x_55399:
[----:B------:R-:W-:Y:S01]  /*3210*/  UMOV UR4, URZ ;  /* 0x0000003f00047c82 */ /* 0x000fe20008000000 */
[----:B------:R-:W-:Y:S02]  /*3220*/  IMAD.MOV.U32 R23, RZ, RZ, RZ ;  /* 0x000000ffff177224 */ /* 0x000fe400078e00ff */
[----:B------:R-:W-:Y:S02]  /*3230*/  IMAD.U32 R22, RZ, RZ, UR4 ;  /* 0x00000004ff167e24 */ /* 0x000fe4000f8e00ff */
.L_x_55403:
[----:B------:R-:W-:Y:S05]  /*3240*/  BSYNC B1 ;  /* 0x0000000000017941 */ /* 0x000fea0003800000 */
.L_x_55398:
        /* <DEDUP_REMOVED lines=29> */
.L_x_55408:
        /* <DEDUP_REMOVED lines=22> */
.L_x_55407:
[----:B------:R-:W-:Y:S05]  /*3580*/  BSYNC B2 ;  /* 0x0000000000027941 */ /* 0x000fea0003800000 */
.L_x_55406:
[----:B------:R-:W-:Y:S05]  /*3590*/  BRA `(.L_x_55409) ;  /* 0x0000003000007947 */ /* 0x000fea0003800000 */
.L_x_55405:
[----:B------:R-:W-:Y:S01]  /*35a0*/  UMOV UR4, URZ ;  /* 0x0000003f00047c82 */ /* 0x000fe20008000000 */
[----:B------:R-:W-:Y:S02]  /*35b0*/  IMAD.MOV.U32 R7, RZ, RZ, RZ ;  /* 0x000000ffff077224 */ /* 0x000fe400078e00ff */
[----:B------:R-:W-:Y:S02]  /*35c0*/  IMAD.U32 R6, RZ, RZ, UR4 ;  /* 0x00000004ff067e24 */ /* 0x000fe4000f8e00ff */
.L_x_55409:
[----:B------:R-:W-:Y:S05]  /*35d0*/  BSYNC B1 ;  /* 0x0000000000017941 */ /* 0x000fea0003800000 */
.L_x_55404:
        /* <DEDUP_REMOVED lines=30> */
.L_x_55414:
        /* <DEDUP_REMOVED lines=23> */
.L_x_55413:
[----:B------:R-:W-:Y:S05]  /*3930*/  BSYNC B2 ;  /* 0x0000000000027941 */ /* 0x000fea0003800000 */
.L_x_55412:
[----:B------:R-:W-:Y:S05]  /*3940*/  BRA `(.L_x_55415) ;  /* 0x0000003000007947 */ /* 0x000fea0003800000 */
.L_x_55411:
[----:B------:R-:W-:Y:S01]  /*3950*/  UMOV UR4, URZ ;  /* 0x0000003f00047c82 */ /* 0x000fe20008000000 */
[----:B------:R-:W-:Y:S02]  /*3960*/  IMAD.MOV.U32 R19, RZ, RZ, RZ ;  /* 0x000000ffff137224 */ /* 0x000fe400078e00ff */
[----:B------:R-:W-:Y:S02]  /*3970*/  IMAD.U32 R24, RZ, RZ, UR4 ;  /* 0x00000004ff187e24 */ /* 0x000fe4000f8e00ff */
.L_x_55415:
[----:B------:R-:W-:Y:S05]  /*3980*/  BSYNC B1 ;  /* 0x0000000000017941 */ /* 0x000fea0003800000 */
.L_x_55410:
        /* <DEDUP_REMOVED lines=28> */
.L_x_55419:
        /* <DEDUP_REMOVED lines=23> */
.L_x_55418:
[----:B------:R-:W-:Y:S05]  /*3cc0*/  BSYNC B1 ;  /* 0x0000000000017941 */ /* 0x000fea0003800000 */
.L_x_55417:
[----:B------:R-:W-:Y:S05]  /*3cd0*/  BRA `(.L_x_55373) ;  /* 0x0000025000007947 */ /* 0x000fea0003800000 */
.L_x_55416:
[----:B------:R-:W-:Y:S01]  /*3ce0*/  UMOV UR4, URZ ;  /* 0x0000003f00047c82 */ /* 0x000fe20008000000 */
[----:B------:R-:W-:Y:S02]  /*3cf0*/  IMAD.MOV.U32 R17, RZ, RZ, RZ ;  /* 0x000000ffff117224 */ /* 0x000fe400078e00ff */
[----:B------:R-:W-:Y:S01]  /*3d00*/  IMAD.U32 R16, RZ, RZ, UR4 ;  /* 0x00000004ff107e24 */ /* 0x000fe2000f8e00ff */
[----:B------:R-:W-:Y:S05]  /*3d10*/  BRA `(.L_x_55373) ;  /* 0x0000021000007947 */ /* 0x000fea0003800000 */
.L_x_55323:
        /* <DEDUP_REMOVED lines=33> */
.L_x_55373:
[----:B------:R-:W-:Y:S05]  /*3f30*/  BSYNC B0 ;  /* 0x0000000000007941 */ /* 0x000fea0003800000 */
.L_x_55322:
        /* <DEDUP_REMOVED lines=23> */
.L_x_55321:
        /* <DEDUP_REMOVED lines=22> */
.L_x_55421:
[----:B------:R-:W-:Y:S05]  /*4210*/  BSYNC B0 ;  /* 0x0000000000007941 */ /* 0x000fea0003800000 */
.L_x_55420:
        /* <DEDUP_REMOVED lines=15> */
.L_x_55423:
[----:B------:R-:W-:Y:S05]  /*4310*/  BSYNC B0 ;  /* 0x0000000000007941 */ /* 0x000fea0003800000 */
.L_x_55422:
        /* <DEDUP_REMOVED lines=59> */
.L_x_55433:
        /* <DEDUP_REMOVED lines=22> */
.L_x_55432:
[----:B------:R-:W-:Y:S05]  /*4830*/  BSYNC B3 ;  /* 0x0000000000037941 */ /* 0x000fea0003800000 */
.L_x_55431:
[----:B------:R-:W-:Y:S05]  /*4840*/  BRA `(.L_x_55429) ;  /* 0x0000006000007947 */ /* 0x000fea0003800000 */
.L_x_55430:
[----:B------:R-:W-:Y:S01]  /*4850*/  LOP3.LUT R12, R12, 0x1, RZ, 0xc0, !PT ;  /* 0x000000010c0c7812 */ /* 0x000fe200078ec0ff */
[----:B------:R-:W-:-:S03]  /*4860*/  IMAD.MOV.U32 R8, RZ, RZ, 0x1 ;  /* 0x00000001ff087424 */ /* 0x000fc600078e00ff */
[----:B------:R-:W-:-:S04]  /*4870*/  ISETP.NE.U32.AND P0, PT, R12, 0x1, PT ;  /* 0x000000010c00780c */ /* 0x000fc80003f05070 */
[----:B------:R-:W-:-:S04]  /*4880*/  ISETP.NE.U32.AND.EX P0, PT, RZ, RZ, PT, P0 ;  /* 0x000000ffff00720c */ /* 0x000fc80003f05100 */
[----:B------:R-:W-:Y:S02]  /*4890*/  SEL R8, R8, 0xffffffff, P0 ;  /* 0xffffffff08087807 */ /* 0x000fe40000000000 */
[----:B------:R-:W-:Y:S02]  /*48a0*/  SEL R9, RZ, 0xffffffff, P0 ;  /* 0xffffffffff097807 */ /* 0x000fe40000000000 */
.L_x_55429:
[----:B------:R-:W-:Y:S05]  /*48b0*/  BSYNC B2 ;  /* 0x0000000000027941 */ /* 0x000fea0003800000 */
.L_x_55428:
        /* <DEDUP_REMOVED lines=31> */
.L_x_55439:
        /* <DEDUP_REMOVED lines=22> */
.L_x_55438:
[----:B------:R-:W-:Y:S05]  /*4c10*/  BSYNC B3 ;  /* 0x0000000000037941 */ /* 0x000fea0003800000 */
.L_x_55437:
[----:B------:R-:W-:Y:S05]  /*4c20*/  BRA `(.L_x_55435) ;  /* 0x0000006000007947 */ /* 0x000fea0003800000 */
.L_x_55436:
[----:B------:R-:W-:Y:S01]  /*4c30*/  LOP3.LUT R10, R10, 0x1, RZ, 0xc0, !PT ;  /* 0x000000010a0a7812 */ /* 0x000fe200078ec0ff */
[----:B------:R-:W-:-:S03]  /*4c40*/  IMAD.MOV.U32 R12, RZ, RZ, 0x1 ;  /* 0x00000001ff0c7424 */ /* 0x000fc600078e00ff */
[----:B------:R-:W-:-:S04]  /*4c50*/  ISETP.NE.U32.AND P0, PT, R10, 0x1, PT ;  /* 0x000000010a00780c */ /* 0x000fc80003f05070 */
[----:B------:R-:W-:-:S04]  /*4c60*/  ISETP.NE.U32.AND.EX P0, PT, RZ, RZ, PT, P0 ;  /* 0x000000ffff00720c */ /* 0x000fc80003f05100 */
[----:B------:R-:W-:Y:S02]  /*4c70*/  SEL R12, R12, 0xffffffff, P0 ;  /* 0xffffffff0c0c7807 */ /* 0x000fe40000000000 */
[----:B------:R-:W-:Y:S02]  /*4c80*/  SEL R13, RZ, 0xffffffff, P0 ;  /* 0xffffffffff0d7807 */ /* 0x000fe40000000000 */
.L_x_55435:
[----:B------:R-:W-:Y:S05]  /*4c90*/  BSYNC B2 ;  /* 0x0000000000027941 */ /* 0x000fea0003800000 */
.L_x_55434:
        /* <DEDUP_REMOVED lines=31> */
.L_x_55445:
        /* <DEDUP_REMOVED lines=22> */
.L_x_55444:
[----:B------:R-:W-:Y:S05]  /*4ff0*/  BSYNC B3 ;  /* 0x0000000000037941 */ /* 0x000fea0003800000 */
.L_x_55443:
[----:B------:R-:W-:Y:S05]  /*5000*/  BRA `(.L_x_55441) ;  /* 0x0000006000007947 */ /* 0x000fea0003800000 */
.L_x_55442:
[----:B------:R-:W-:Y:S01]  /*5010*/  LOP3.LUT R18, R18, 0x1, RZ, 0xc0, !PT ;  /* 0x0000000112127812 */ /* 0x000fe200078ec0ff */
[----:B------:R-:W-:-:S03]  /*5020*/  IMAD.MOV.U32 R10, RZ, RZ, 0x1 ;  /* 0x00000001ff0a7424 */ /* 0x000fc600078e00ff */
[----:B------:R-:W-:-:S04]  /*5030*/  ISETP.NE.U32.AND P0, PT, R18, 0x1, PT ;  /* 0x000000011200780c */ /* 0x000fc80003f05070 */
[----:B------:R-:W-:-:S04]  /*5040*/  ISETP.NE.U32.AND.EX P0, PT, RZ, RZ, PT, P0 ;  /* 0x000000ffff00720c */ /* 0x000fc80003f05100 */
[----:B------:R-:W-:Y:S02]  /*5050*/  SEL R10, R10, 0xffffffff, P0 ;  /* 0xffffffff0a0a7807 */ /* 0x000fe40000000000 */
[----:B------:R-:W-:Y:S02]  /*5060*/  SEL R11, RZ, 0xffffffff, P0 ;  /* 0xffffffffff0b7807 */ /* 0x000fe40000000000 */
.L_x_55441:
[----:B------:R-:W-:Y:S05]  /*5070*/  BSYNC B2 ;  /* 0x0000000000027941 */ /* 0x000fea0003800000 */
.L_x_55440:
        /* <DEDUP_REMOVED lines=31> */
.L_x_55451:
        /* <DEDUP_REMOVED lines=22> */
.L_x_55450:
[----:B------:R-:W-:Y:S05]  /*53d0*/  BSYNC B3 ;  /* 0x0000000000037941 */ /* 0x000fea0003800000 */
.L_x_55449:
[----:B------:R-:W-:Y:S05]  /*53e0*/  BRA `(.L_x_55447) ;  /* 0x0000006000007947 */ /* 0x000fea0003800000 */
.L_x_55448:
[----:B------:R-:W-:Y:S01]  /*53f0*/  LOP3.LUT R22, R22, 0x1, RZ, 0xc0, !PT ;  /* 0x0000000116167812 */ /* 0x000fe200078ec0ff */
[----:B------:R-:W-:-:S03]  /*5400*/  IMAD.MOV.U32 R18, RZ, RZ, 0x1 ;  /* 0x00000001ff127424 */ /* 0x000fc600078e00ff */
[----:B------:R-:W-:-:S04]  /*5410*/  ISETP.NE.U32.AND P0, PT, R22, 0x1, PT ;  /* 0x000000011600780c */ /* 0x000fc80003f05070 */
[----:B------:R-:W-:-:S04]  /*5420*/  ISETP.NE.U32.AND.EX P0, PT, RZ, RZ, PT, P0 ;  /* 0x000000ffff00720c */ /* 0x000fc80003f05100 */
[----:B------:R-:W-:Y:S02]  /*5430*/  SEL R18, R18, 0xffffffff, P0 ;  /* 0xffffffff12127807 */ /* 0x000fe40000000000 */
[----:B------:R-:W-:Y:S02]  /*5440*/  SEL R19, RZ, 0xffffffff, P0 ;  /* 0xffffffffff137807 */ /* 0x000fe40000000000 */
.L_x_55447:
[----:B------:R-:W-:Y:S05]  /*5450*/  BSYNC B2 ;  /* 0x0000000000027941 */ /* 0x000fea0003800000 */
.L_x_55446:
        /* <DEDUP_REMOVED lines=31> */
.L_x_55457:
        /* <DEDUP_REMOVED lines=22> */
.L_x_55456:
[----:B------:R-:W-:Y:S05]  /*57b0*/  BSYNC B3 ;  /* 0x0000000000037941 */ /* 0x000fea0003800000 */
.L_x_55455:
[----:B------:R-:W-:Y:S05]  /*57c0*/  BRA `(.L_x_55453) ;  /* 0x0000006000007947 */ /* 0x000fea0003800000 */
.L_x_55454:
[----:B------:R-:W-:Y:S01]  /*57d0*/  LOP3.LUT R14, R14, 0x1, RZ, 0xc0, !PT ;  /* 0x000000010e0e7812 */ /* 0x000fe200078ec0ff */
[----:B------:R-:W-:-:S03]  /*57e0*/  IMAD.MOV.U32 R20, RZ, RZ, 0x1 ;  /* 0x00000001ff147424 */ /* 0x000fc600078e00ff */
[----:B------:R-:W-:-:S04]  /*57f0*/  ISETP.NE.U32.AND P0, PT, R14, 0x1, PT ;  /* 0x000000010e00780c */ /* 0x000fc80003f05070 */
[----:B------:R-:W-:-:S04]  /*5800*/  ISETP.NE.U32.AND.EX P0, PT, RZ, RZ, PT, P0 ;  /* 0x000000ffff00720c */ /* 0x000fc80003f05100 */
[----:B------:R-:W-:Y:S02]  /*5810*/  SEL R20, R20, 0xffffffff, P0 ;  /* 0xffffffff14147807 */ /* 0x000fe40000000000 */
[----:B------:R-:W-:Y:S02]  /*5820*/  SEL R21, RZ, 0xffffffff, P0 ;  /* 0xffffffffff157807 */ /* 0x000fe40000000000 */
.L_x_55453:
[----:B------:R-:W-:Y:S05]  /*5830*/  BSYNC B2 ;  /* 0x0000000000027941 */ /* 0x000fea0003800000 */
.L_x_55452:
        /* <DEDUP_REMOVED lines=31> */
.L_x_55463:
        /* <DEDUP_REMOVED lines=22> */
.L_x_55462:
[----:B------:R-:W-:Y:S05]  /*5b90*/  BSYNC B3 ;  /* 0x0000000000037941 */ /* 0x000fea0003800000 */
.L_x_55461:
[----:B------:R-:W-:Y:S05]  /*5ba0*/  BRA `(.L_x_55459) ;  /* 0x0000006000007947 */ /* 0x000fea0003800000 */
.L_x_55460:
[----:B------:R-:W-:Y:S01]  /*5bb0*/  LOP3.LUT R16, R16, 0x1, RZ, 0xc0, !PT ;  /* 0x0000000110107812 */ /* 0x000fe200078ec0ff */
[----:B------:R-:W-:-:S03]  /*5bc0*/  IMAD.MOV.U32 R22, RZ, RZ, 0x1 ;  /* 0x00000001ff167424 */ /* 0x000fc600078e00ff */
[----:B------:R-:W-:-:S04]  /*5bd0*/  ISETP.NE.U32.AND P0, PT, R16, 0x1, PT ;  /* 0x000000011000780c */ /* 0x000fc80003f05070 */
[----:B------:R-:W-:-:S04]  /*5be0*/  ISETP.NE.U32.AND.EX P0, PT, RZ, RZ, PT, P0 ;  /* 0x000000ffff00720c */ /* 0x000fc80003f05100 */
[----:B------:R-:W-:Y:S02]  /*5bf0*/  SEL R22, R22, 0xffffffff, P0 ;  /* 0xffffffff16167807 */ /* 0x000fe40000000000 */
[----:B------:R-:W-:Y:S02]  /*5c00*/  SEL R23, RZ, 0xffffffff, P0 ;  /* 0xffffffffff177807 */ /* 0x000fe40000000000 */
.L_x_55459:
[----:B------:R-:W-:Y:S05]  /*5c10*/  BSYNC B2 ;  /* 0x0000000000027941 */ /* 0x000fea0003800000 */
.L_x_55458:
        /* <DEDUP_REMOVED lines=31> */
.L_x_55469:
        /* <DEDUP_REMOVED lines=22> */
.L_x_55468:
[----:B------:R-:W-:Y:S05]  /*5f70*/  BSYNC B3 ;  /* 0x0000000000037941 */ /* 0x000fea0003800000 */
.L_x_55467:
[----:B------:R-:W-:Y:S05]  /*5f80*/  BRA `(.L_x_55465) ;  /* 0x0000006000007947 */ /* 0x000fea0003800000 */
.L_x_55466:
[----:B------:R-:W-:Y:S01]  /*5f90*/  LOP3.LUT R6, R6, 0x1, RZ, 0xc0, !PT ;  /* 0x0000000106067812 */ /* 0x000fe200078ec0ff */
[----:B------:R-:W-:-:S03]  /*5fa0*/  IMAD.MOV.U32 R16, RZ, RZ, 0x1 ;  /* 0x00000001ff107424 */ /* 0x000fc600078e00ff */
[----:B------:R-:W-:-:S04]  /*5fb0*/  ISETP.NE.U32.AND P0, PT, R6, 0x1, PT ;  /* 0x000000010600780c */ /* 0x000fc80003f05070 */
[----:B------:R-:W-:-:S04]  /*5fc0*/  ISETP.NE.U32.AND.EX P0, PT, RZ, RZ, PT, P0 ;  /* 0x000000ffff00720c */ /* 0x000fc80003f05100 */
[----:B------:R-:W-:Y:S02]  /*5fd0*/  SEL R16, R16, 0xffffffff, P0 ;  /* 0xffffffff10107807 */ /* 0x000fe40000000000 */
[----:B------:R-:W-:Y:S02]  /*5fe0*/  SEL R17, RZ, 0xffffffff, P0 ;  /* 0xffffffffff117807 */ /* 0x000fe40000000000 */
.L_x_55465:
[----:B------:R-:W-:Y:S05]  /*5ff0*/  BSYNC B2 ;  /* 0x0000000000027941 */ /* 0x000fea0003800000 */
.L_x_55464:
        /* <DEDUP_REMOVED lines=31> */
.L_x_55474:
        /* <DEDUP_REMOVED lines=24> */
.L_x_55473:
[----:B------:R-:W-:Y:S05]  /*6370*/  BSYNC B2 ;  /* 0x0000000000027941 */ /* 0x000fea0003800000 */
.L_x_55472:
[----:B------:R-:W-:Y:S05]  /*6380*/  BRA `(.L_x_55470) ;  /* 0x0000143000007947 */ /* 0x000fea0003800000 */
.L_x_55471:
[----:B------:R-:W-:Y:S01]  /*6390*/  LOP3.LUT R4, R4, 0x1, RZ, 0xc0, !PT ;  /* 0x0000000104047812 */ /* 0x000fe200078ec0ff */
[----:B------:R-:W-:-:S03]  /*63a0*/  IMAD.MOV.U32 R14, RZ, RZ, 0x1 ;  /* 0x00000001ff0e7424 */ /* 0x000fc600078e00ff */
[----:B------:R-:W-:-:S04]  /*63b0*/  ISETP.NE.U32.AND P0, PT, R4, 0x1, PT ;  /* 0x000000010400780c */ /* 0x000fc80003f05070 */
[----:B------:R-:W-:-:S04]  /*63c0*/  ISETP.NE.U32.AND.EX P0, PT, RZ, RZ, PT, P0 ;  /* 0x000000ffff00720c */ /* 0x000fc80003f05100 */
[----:B------:R-:W-:Y:S02]  /*63d0*/  SEL R14, R14, 0xffffffff, P0 ;  /* 0xffffffff0e0e7807 */ /* 0x000fe40000000000 */
[----:B------:R-:W-:Y:S01]  /*63e0*/  SEL R15, RZ, 0xffffffff, P0 ;  /* 0xffffffffff0f7807 */ /* 0x000fe20000000000 */
[----:B------:R-:W-:Y:S05]  /*63f0*/  BRA `(.L_x_55470) ;  /* 0x000013c000007947 */ /* 0x000fea0003800000 */
.L_x_55427:
        /* <DEDUP_REMOVED lines=14> */
.L_x_55477:
        /* <DEDUP_REMOVED lines=22> */
.L_x_55476:
[----:B------:R-:W-:Y:S05]  /*6640*/  BSYNC B2 ;  /* 0x0000000000027941 */ /* 0x000fea0003800000 */
.L_x_55475:
        /* <DEDUP_REMOVED lines=16> */
.L_x_55480:
        /* <DEDUP_REMOVED lines=22> */
.L_x_55479:
[----:B------:R-:W-:Y:S05]  /*68b0*/  BSYNC B2 ;  /* 0x0000000000027941 */ /* 0x000fea0003800000 */
.L_x_55478:
        /* <DEDUP_REMOVED lines=16> */
.L_x_55483:
        /* <DEDUP_REMOVED lines=22> */
.L_x_55482:
[----:B------:R-:W-:Y:S05]  /*6b20*/  BSYNC B2 ;  /* 0x0000000000027941 */ /* 0x000fea0003800000 */
.L_x_55481:
        /* <DEDUP_REMOVED lines=16> */
.L_x_55486:
        /* <DEDUP_REMOVED lines=22> */
.L_x_55485:
[----:B------:R-:W-:Y:S05]  /*6d90*/  BSYNC B2 ;  /* 0x0000000000027941 */ /* 0x000fea0003800000 */
.L_x_55484:
        /* <DEDUP_REMOVED lines=16> */
.L_x_55489:
        /* <DEDUP_REMOVED lines=22> */
.L_x_55488:
[----:B------:R-:W-:Y:S05]  /*7000*/  BSYNC B2 ;  /* 0x0000000000027941 */ /* 0x000fea0003800000 */
.L_x_55487:
        /* <DEDUP_REMOVED lines=16> */
.L_x_55492:
        /* <DEDUP_REMOVED lines=25> */
.L_x_55491:
[----:B------:R-:W-:Y:S05]  /*72a0*/  BSYNC B2 ;  /* 0x0000000000027941 */ /* 0x000fea0003800000 */
.L_x_55490:
        /* <DEDUP_REMOVED lines=16> */
.L_x_55495:
        /* <DEDUP_REMOVED lines=25> */
.L_x_55494:
[----:B------:R-:W-:Y:S05]  /*7540*/  BSYNC B2 ;  /* 0x0000000000027941 */ /* 0x000fea0003800000 */
.L_x_55493:
        /* <DEDUP_REMOVED lines=13> */
.L_x_55496:
        /* <DEDUP_REMOVED lines=26> */
.L_x_55470:
[----:B------:R-:W-:Y:S05]  /*77c0*/  BSYNC B0 ;  /* 0x0000000000007941 */ /* 0x000fea0003800000 */
.L_x_55426:
[----:B------:R-:W-:Y:S05]  /*77d0*/  BRA `(.L_x_55497) ;  /* 0x0000032000007947 */ /* 0x000fea0003800000 */
.L_x_55425:
        /* <DEDUP_REMOVED lines=50> */
.L_x_55497:
[----:B------:R-:W-:Y:S05]  /*7b00*/  BSYNC B1 ;  /* 0x0000000000017941 */ /* 0x000fea0003800000 */
.L_x_55424:
        /* <DEDUP_REMOVED lines=21> */
.L_x_55500:
[----:B------:R-:W-:-:S13]  /*7c60*/  ISETP.GE.AND P0, PT, R2, UR4, PT ;  /* 0x0000000402007c0c */ /* 0x000fda000bf06270 */
[----:B------:R-:W-:Y:S05]  /*7c70*/  @P0 BRA `(.L_x_55502) ;  /* 0x000000c000000947 */ /* 0x000fea0003800000 */
[C---:B0-----:R-:W-:Y:S01]  /*7c80*/  IADD3 R4, R2.reuse, UR6, RZ ;  /* 0x0000000602047c10 */ /* 0x041fe2000fffe0ff */
[----:B------:R-:W-:Y:S01]  /*7c90*/  IMAD.MOV.U32 R5, RZ, RZ, 0x8 ;  /* 0x00000008ff057424 */ /* 0x000fe200078e00ff */
[----:B------:R-:W-:-:S03]  /*7ca0*/  IADD3 R2, R2, 0x80, RZ ;  /* 0x0000008002027810 */ /* 0x000fc60007ffe0ff */
[----:B------:R-:W-:-:S05]  /*7cb0*/  IMAD.WIDE.U32 R4, R4, R5, c[0x0][0x178] ;  /* 0x00005e0004047625 */ /* 0x000fca00078e0005 */
[----:B------:R0:W-:Y:S02]  /*7cc0*/  STG.E.64 [R4.64], R18 ;  /* 0x0000001204007986 */ /* 0x0001e4000c101b08 */
.L_x_55501:
[----:B------:R-:W-:-:S13]  /*7cd0*/  ISETP.GE.AND P0, PT, R2, UR4, PT ;  /* 0x0000000402007c0c */ /* 0x000fda000bf06270 */
[----:B------:R-:W-:Y:S05]  /*7ce0*/  @P0 BRA `(.L_x_55503) ;  /* 0x000000d000000947 */ /* 0x000fea0003800000 */
[C---:B0-----:R-:W-:Y:S01]  /*7cf0*/  IADD3 R4, R2.reuse, UR6, RZ ;  /* 0x0000000602047c10 */ /* 0x041fe2000fffe0ff */
[----:B------:R-:W-:Y:S01]  /*7d00*/  IMAD.MOV.U32 R5, RZ, RZ, 0x8 ;  /* 0x00000008ff057424 */ /* 0x000fe200078e00ff */
[----:B------:R-:W-:-:S03]  /*7d10*/  IADD3 R2, R2, 0x80, RZ ;  /* 0x0000008002027810 */ /* 0x000fc60007ffe0ff */
[----:B------:R-:W-:-:S05]  /*7d20*/  IMAD.WIDE.U32 R4, R4, R5, c[0x0][0x178] ;  /* 0x00005e0004047625 */ /* 0x000fca00078e0005 */
[----:B------:R0:W-:Y:S02]  /*7d30*/  STG.E.64 [R4.64], R20 ;  /* 0x0000001404007986 */ /* 0x0001e4000c101b08 */
.L_x_55502:
        /* <DEDUP_REMOVED lines=8> */
.L_x_55503:
[----:B------:R-:W-:Y:S05]  /*7dc0*/  BSYNC B1 ;  /* 0x0000000000017941 */ /* 0x000fea0003800000 */
.L_x_55499:
[----:B------:R-:W-:-:S13]  /*7dd0*/  ISETP.GE.AND P0, PT, R2, UR4, PT ;  /* 0x0000000402007c0c */ /* 0x000fda000bf06270 */
[C---:B0-----:R-:W-:Y:S01]  /*7de0*/  @!P0 IADD3 R4, R2.reuse, UR6, RZ ;  /* 0x0000000602048c10 */ /* 0x041fe2000fffe0ff */
[----:B------:R-:W-:Y:S01]  /*7df0*/  @!P0 IMAD.MOV.U32 R5, RZ, RZ, 0x8 ;  /* 0x00000008ff058424 */ /* 0x000fe200078e00ff */
[----:B------:R-:W-:-:S03]  /*7e00*/  @!P0 IADD3 R2, R2, 0x80, RZ ;  /* 0x0000008002028810 */ /* 0x000fc60007ffe0ff */
[----:B------:R-:W-:-:S05]  /*7e10*/  @!P0 IMAD.WIDE.U32 R4, R4, R5, c[0x0][0x178] ;  /* 0x00005e0004048625 */ /* 0x000fca00078e0005 */
[----:B------:R0:W-:Y:S02]  /*7e20*/  @!P0 STG.E.64 [R4.64], R16 ;  /* 0x0000001004008986 */ /* 0x0001e4000c101b08 */
.L_x_55504:
[----:B------:R-:W-:Y:S05]  /*7e30*/  BSYNC B0 ;  /* 0x0000000000007941 */ /* 0x000fea0003800000 */
.L_x_55498:
        /* <DEDUP_REMOVED lines=8> */
.L_x_55505:
        /* <DEDUP_REMOVED lines=12> */
.L_x_61987:


//--------------------- .text._ZN2at6native29vectorized_elementwise_kernelILi8EZNS0_50_GLOBAL__N__2680c7bb_12_PowKernel_cu_b2145a98_318422pow_scalar_tensor_implIlEEvRNS_18TensorIteratorBaseET_EUllE_St5arrayIPcLm2EEEEviT0_T1_ --------------------------
	.section	.text._ZN2at6native29vectorized_elementwise_kernelILi8EZNS0_50_GLOBAL__N__2680c7bb_12_PowKernel_cu_b2145a98_318422pow_scalar_tensor_implIlEEvRNS_18TensorIteratorBaseET_EUllE_St5arrayIPcLm2EEEEviT0_T1_,"ax",@progbits
	.sectioninfo	@"SHI_REGISTERS=4"
	.align	128
        .global         _ZN2at6native29vectorized_elementwise_kernelILi8EZNS0_50_GLOBAL__N__2680c7bb_12_PowKernel_cu_b2145a98_318422pow_scalar_tensor_implIlEEvRNS_18TensorIteratorBaseET_EUllE_St5arrayIPcLm2EEEEviT0_T1_
        .type           _ZN2at6native29vectorized_elementwise_kernelILi8EZNS0_50_GLOBAL__N__2680c7bb_12_PowKernel_cu_b2145a98_318422pow_scalar_tensor_implIlEEvRNS_18TensorIteratorBaseET_EUllE_St5arrayIPcLm2EEEEviT0_T1_,@function
        .size           _ZN2at6native29vectorized_elementwise_kernelILi8EZNS0_50_GLOBAL__N__2680c7bb_12_PowKernel_cu_b2145a98_318422pow_scalar_tensor_implIlEEvRNS_18TensorIteratorBaseET_EUllE_St5arrayIPcLm2EEEEviT0_T1_,(.L_x_61988 - _ZN2at6native29vectorized_elementwise_kernelILi8EZNS0_50_GLOBAL__N__2680c7bb_12_PowKernel_cu_b2145a98_318422pow_scalar_tensor_implIlEEvRNS_18TensorIteratorBaseET_EUllE_St5arrayIPcLm2EEEEviT0_T1_)
        .other          _ZN2at6native29vectorized_elementwise_kernelILi8EZNS0_50_GLOBAL__N__2680c7bb_12_PowKernel_cu_b2145a98_318422pow_scalar_tensor_implIlEEvRNS_18TensorIteratorBaseET_EUllE_St5arrayIPcLm2EEEEviT0_T1_,@"STO_CUDA_ENTRY STV_DEFAULT"
_ZN2at6native29vectorized_elementwise_kernelILi8EZNS0_50_GLOBAL__N__2680c7bb_12_PowKernel_cu_b2145a98_318422pow_scalar_tensor_implIlEEvRNS_18TensorIteratorBaseET_EUllE_St5arrayIPcLm2EEEEviT0_T1_:
.text._ZN2at6native29vectorized_elementwise_kernelILi8EZNS0_50_GLOBAL__N__2680c7bb_12_PowKernel_cu_b2145a98_318422pow_scalar_tensor_implIlEEvRNS_18TensorIteratorBaseET_EUllE_St5arrayIPcLm2EEEEviT0_T1_:
[----:B------:R-:W-:Y:S02]  /*0000*/  MOV R1, c[0x0][0x28] ;  /* 0x00000a0000017a02 */ /* 0x000fe40000000f00 */
[----:B------:R-:W-:Y:S05]  /*0010*/  EXIT ;  /* 0x000000000000794d */ /* 0x000fea0003800000 */
.L_x_55506:
        /* <DEDUP_REMOVED lines=14> */
.L_x_61988:


//--------------------- .text._ZN2at6native18elementwise_kernelILi128ELi4EZNS0_15gpu_kernel_implIZZZNS0_50_GLOBAL__N__2680c7bb_12_PowKernel_cu_b2145a98_318424pow_tensor_tensor_kernelERNS_18TensorIteratorBaseEENKUlvE_clEvENKUlvE1_clEvEUliiE_EEvS5_RKT_EUliE_EEviT1_ --------------------------
	.section	.text._ZN2at6native18elementwise_kernelILi128ELi4EZNS0_15gpu_kernel_implIZZZNS0_50_GLOBAL__N__2680c7bb_12_PowKernel_cu_b2145a98_318424pow_tensor_tensor_kernelERNS_18TensorIteratorBaseEENKUlvE_clEvENKUlvE1_clEvEUliiE_EEvS5_RKT_EUliE_EEviT1_,"ax",@progbits
	.sectioninfo	@"SHI_REGISTERS=26"
	.align	128
        .global         _ZN2at6native18elementwise_kernelILi128ELi4EZNS0_15gpu_kernel_implIZZZNS0_50_GLOBAL__N__2680c7bb_12_PowKernel_cu_b2145a98_318424pow_tensor_tensor_kernelERNS_18TensorIteratorBaseEENKUlvE_clEvENKUlvE1_clEvEUliiE_EEvS5_RKT_EUliE_EEviT1_
        .type           _ZN2at6native18elementwise_kernelILi128ELi4EZNS0_15gpu_kernel_implIZZZNS0_50_GLOBAL__N__2680c7bb_12_PowKernel_cu_b2145a98_318424pow_tensor_tensor_kernelERNS_18TensorIteratorBaseEENKUlvE_clEvENKUlvE1_clEvEUliiE_EEvS5_RKT_EUliE_EEviT1_,@function
        .size           _ZN2at6native18elementwise_kernelILi128ELi4EZNS0_15gpu_kernel_implIZZZNS0_50_GLOBAL__N__2680c7bb_12_PowKernel_cu_b2145a98_318424pow_tensor_tensor_kernelERNS_18TensorIteratorBaseEENKUlvE_clEvENKUlvE1_clEvEUliiE_EEvS5_RKT_EUliE_EEviT1_,(.L_x_61989 - _ZN2at6native18elementwise_kernelILi128ELi4EZNS0_15gpu_kernel_implIZZZNS0_50_GLOBAL__N__2680c7bb_12_PowKernel_cu_b2145a98_318424pow_tensor_tensor_kernelERNS_18TensorIteratorBaseEENKUlvE_clEvENKUlvE1_clEvEUliiE_EEvS5_RKT_EUliE_EEviT1_)
        .other          _ZN2at6native18elementwise_kernelILi128ELi4EZNS0_15gpu_kernel_implIZZZNS0_50_GLOBAL__N__2680c7bb_12_PowKernel_cu_b2145a98_318424pow_tensor_tensor_kernelERNS_18TensorIteratorBaseEENKUlvE_clEvENKUlvE1_clEvEUliiE_EEvS5_RKT_EUliE_EEviT1_,@"STO_CUDA_ENTRY STV_DEFAULT"
_ZN2at6native18elementwise_kernelILi128ELi4EZNS0_15gpu_kernel_implIZZZNS0_50_GLOBAL__N__2680c7bb_12_PowKernel_cu_b2145a98_318424pow_tensor_tensor_kernelERNS_18TensorIteratorBaseEENKUlvE_clEvENKUlvE1_clEvEUliiE_EEvS5_RKT_EUliE_EEviT1_:
.text._ZN2at6native18elementwise_kernelILi128ELi4EZNS0_15gpu_kernel_implIZZZNS0_50_GLOBAL__N__2680c7bb_12_PowKernel_cu_b2145a98_318424pow_tensor_tensor_kernelERNS_18TensorIteratorBaseEENKUlvE_clEvENKUlvE1_clEvEUliiE_EEvS5_RKT_EUliE_EEviT1_:
        /* <DEDUP_REMOVED lines=264> */
.L_x_55509:
        /* <DEDUP_REMOVED lines=18> */
.L_x_55513:
[----:B------:R0:W5:Y:S01]  /*11a0*/  LDG.E.U8 R19, [R2.64] ;  /* 0x0000002402137981 */ /* 0x000162000c1e1100 */
[----:B------:R-:W-:Y:S05]  /*11b0*/  BRA `(.L_x_55515) ;  /* 0x00000d0000007947 */ /* 0x000fea0003800000 */
.L_x_55512:
        /* <DEDUP_REMOVED lines=8> */
.L_x_55517:
[----:B------:R0:W5:Y:S01]  /*1240*/  LDG.E R19, [R2.64] ;  /* 0x0000002402137981 */ /* 0x000162000c1e1900 */
[----:B------:R-:W-:Y:S05]  /*1250*/  BRA `(.L_x_55515) ;  /* 0x00000c6000007947 */ /* 0x000fea0003800000 */
.L_x_55516:
[----:B------:R0:W5:Y:S01]  /*1260*/  LDG.E.S16 R19, [R2.64] ;  /* 0x0000002402137981 */ /* 0x000162000c1e1700 */
[----:B------:R-:W-:Y:S05]  /*1270*/  BRA `(.L_x_55515) ;  /* 0x00000c4000007947 */ /* 0x000fea0003800000 */
.L_x_55511:
        /* <DEDUP_REMOVED lines=9> */
.L_x_55519:
[----:B------:R-:W2:Y:S02]  /*1310*/  LDG.E.U16 R2, [R2.64] ;  /* 0x0000002402027981 */ /* 0x000ea4000c1e1500 */
[----:B--2---:R-:W-:-:S06]  /*1320*/  HADD2.F32 R19, -RZ, R2.H0_H0 ;  /* 0x20000002ff137230 */ /* 0x004fcc0000004100 */
[----:B------:R-:W0:Y:S01]  /*1330*/  F2I.FTZ.TRUNC.NTZ R19, R19 ;  /* 0x0000001300137305 */ /* 0x000e22000021f100 */
[----:B------:R-:W-:Y:S05]  /*1340*/  BRA `(.L_x_55515) ;  /* 0x00000b7000007947 */ /* 0x000fea0003800000 */
.L_x_55518:
        /* <DEDUP_REMOVED lines=9> */
.L_x_55521:
[----:B------:R-:W2:Y:S02]  /*13e0*/  LDG.E.U16 R2, [R2.64] ;  /* 0x0000002402027981 */ /* 0x000ea4000c1e1500 */
[----:B--2---:R-:W-:-:S06]  /*13f0*/  HADD2.F32 R19, -RZ, R2.H0_H0 ;  /* 0x20000002ff137230 */ /* 0x004fcc0000004100 */
[----:B------:R-:W0:Y:S01]  /*1400*/  F2I.FTZ.TRUNC.NTZ R19, R19 ;  /* 0x0000001300137305 */ /* 0x000e22000021f100 */
[----:B------:R-:W-:Y:S05]  /*1410*/  BRA `(.L_x_55515) ;  /* 0x00000aa000007947 */ /* 0x000fea0003800000 */
.L_x_55520:
[----:B------:R-:W2:Y:S02]  /*1420*/  LDG.E.64 R2, [R2.64] ;  /* 0x0000002402027981 */ /* 0x000ea4000c1e1b00 */
[----:B--2---:R0:W1:Y:S01]  /*1430*/  F2I.F64.TRUNC R19, R2 ;  /* 0x0000000200137311 */ /* 0x004062000030d100 */
[----:B------:R-:W-:Y:S05]  /*1440*/  BRA `(.L_x_55515) ;  /* 0x00000a7000007947 */ /* 0x000fea0003800000 */
.L_x_55510:
        /* <DEDUP_REMOVED lines=12> */
.L_x_55524:
[----:B------:R-:W2:Y:S02]  /*1510*/  LDG.E.64 R2, [R2.64] ;  /* 0x0000002402027981 */ /* 0x000ea4000c1e1b00 */
[----:B--2---:R0:W1:Y:S01]  /*1520*/  F2I.F64.TRUNC R19, R2 ;  /* 0x0000000200137311 */ /* 0x004062000030d100 */
[----:B------:R-:W-:Y:S05]  /*1530*/  BRA `(.L_x_55515) ;  /* 0x0000098000007947 */ /* 0x000fea0003800000 */
.L_x_55523:
        /* <DEDUP_REMOVED lines=27> */
.L_x_55526:
        /* <DEDUP_REMOVED lines=14> */
.L_x_55525:
[----:B------:R-:W2:Y:S02]  /*17d0*/  LDG.E.U16 R19, [R2.64] ;  /* 0x0000002402137981 */ /* 0x000ea4000c1e1500 */
[----:B--2---:R-:W-:-:S06]  /*17e0*/  PRMT R19, RZ, 0x5410, R19 ;  /* 0x00005410ff137816 */ /* 0x004fcc0000000013 */
[----:B------:R-:W0:Y:S01]  /*17f0*/  F2I.FTZ.TRUNC.NTZ R19, R19 ;  /* 0x0000001300137305 */ /* 0x000e22000021f100 */
[----:B------:R-:W-:Y:S05]  /*1800*/  BRA `(.L_x_55515) ;  /* 0x000006b000007947 */ /* 0x000fea0003800000 */
.L_x_55522:
        /* <DEDUP_REMOVED lines=10> */
.L_x_55529:
        /* <DEDUP_REMOVED lines=21> */
.L_x_55533:
[----:B------:R-:W-:Y:S05]  /*1a00*/  BSYNC B1 ;  /* 0x0000000000017941 */ /* 0x000fea0003800000 */
.L_x_55532:
[----:B------:R-:W-:Y:S01]  /*1a10*/  IMAD.SHL.U32 R2, R2, 0x100000, RZ ;  /* 0x0010000002027824 */ /* 0x000fe200078e00ff */
[----:B------:R-:W-:-:S04]  /*1a20*/  LEA R0, R0, 0x3b800000, 0x17 ;  /* 0x3b80000000007811 */ /* 0x000fc800078eb8ff */
[----:B------:R-:W-:Y:S02]  /*1a30*/  LOP3.LUT R19, R0, R2, R19, 0xfe, !PT ;  /* 0x0000000200137212 */ /* 0x000fe400078efe13 */
.L_x_55531:
[----:B------:R-:W-:Y:S05]  /*1a40*/  BSYNC B0 ;  /* 0x0000000000007941 */ /* 0x000fea0003800000 */
.L_x_55530:
[----:B------:R-:W0:Y:S01]  /*1a50*/  F2I.FTZ.TRUNC.NTZ R19, R19 ;  /* 0x0000001300137305 */ /* 0x000e22000021f100 */
[----:B------:R-:W-:Y:S05]  /*1a60*/  BRA `(.L_x_55515) ;  /* 0x0000045000007947 */ /* 0x000fea0003800000 */
.L_x_55528:
        /* <DEDUP_REMOVED lines=21> */
.L_x_55537:
[----:B------:R-:W-:Y:S05]  /*1bc0*/  BSYNC B1 ;  /* 0x0000000000017941 */ /* 0x000fea0003800000 */
.L_x_55536:
[----:B------:R-:W-:Y:S01]  /*1bd0*/  IMAD.SHL.U32 R2, R2, 0x200000, RZ ;  /* 0x0020000002027824 */ /* 0x000fe200078e00ff */
[----:B------:R-:W-:-:S04]  /*1be0*/  LEA R0, R0, 0x37800000, 0x17 ;  /* 0x3780000000007811 */ /* 0x000fc800078eb8ff */
[----:B------:R-:W-:Y:S02]  /*1bf0*/  LOP3.LUT R19, R0, R2, R19, 0xfe, !PT ;  /* 0x0000000200137212 */ /* 0x000fe400078efe13 */
.L_x_55535:
[----:B------:R-:W-:Y:S05]  /*1c00*/  BSYNC B0 ;  /* 0x0000000000007941 */ /* 0x000fea0003800000 */
.L_x_55534:
[----:B------:R-:W0:Y:S01]  /*1c10*/  F2I.FTZ.TRUNC.NTZ R19, R19 ;  /* 0x0000001300137305 */ /* 0x000e22000021f100 */
[----:B------:R-:W-:Y:S05]  /*1c20*/  BRA `(.L_x_55515) ;  /* 0x0000029000007947 */ /* 0x000fea0003800000 */
.L_x_55527:
        /* <DEDUP_REMOVED lines=14> */
.L_x_55541:
[----:B------:R-:W-:Y:S05]  /*1d10*/  BSYNC B0 ;  /* 0x0000000000007941 */ /* 0x000fea0003800000 */
.L_x_55540:
[----:B------:R-:W0:Y:S01]  /*1d20*/  F2I.FTZ.TRUNC.NTZ R19, R19 ;  /* 0x0000001300137305 */ /* 0x000e22000021f100 */
[----:B------:R-:W-:Y:S05]  /*1d30*/  BRA `(.L_x_55515) ;  /* 0x0000018000007947 */ /* 0x000fea0003800000 */
.L_x_55514:
        /* <DEDUP_REMOVED lines=21> */
.L_x_55539:
[----:B------:R0:W5:Y:S01]  /*1e90*/  LDG.E R19, [R2.64] ;  /* 0x0000002402137981 */ /* 0x000162000c1e1900 */
[----:B------:R-:W-:Y:S05]  /*1ea0*/  BRA `(.L_x_55515) ;  /* 0x0000001000007947 */ /* 0x000fea0003800000 */
.L_x_55538:
[----:B------:R0:W5:Y:S02]  /*1eb0*/  LDG.E R19, [R2.64] ;  /* 0x0000002402137981 */ /* 0x000164000c1e1900 */
.L_x_55515:
        /* <DEDUP_REMOVED lines=16> */
.L_x_55545:
[----:B------:R0:W5:Y:S01]  /*1fc0*/  LDG.E.U8 R22, [R2.64] ;  /* 0x0000002402167981 */ /* 0x000162000c1e1100 */
[----:B------:R-:W-:Y:S05]  /*1fd0*/  BRA `(.L_x_55547) ;  /* 0x00000d0000007947 */ /* 0x000fea0003800000 */
.L_x_55544:
        /* <DEDUP_REMOVED lines=8> */
.L_x_55549:
[----:B------:R0:W5:Y:S01]  /*2060*/  LDG.E R22, [R2.64] ;  /* 0x0000002402167981 */ /* 0x000162000c1e1900 */
[----:B------:R-:W-:Y:S05]  /*2070*/  BRA `(.L_x_55547) ;  /* 0x00000c6000007947 */ /* 0x000fea0003800000 */
.L_x_55548:
[----:B------:R0:W5:Y:S01]  /*2080*/  LDG.E.S16 R22, [R2.64] ;  /* 0x0000002402167981 */ /* 0x000162000c1e1700 */
[----:B------:R-:W-:Y:S05]  /*2090*/  BRA `(.L_x_55547) ;  /* 0x00000c4000007947 */ /* 0x000fea0003800000 */
.L_x_55543:
        /* <DEDUP_REMOVED lines=9> */
.L_x_55551:
[----:B------:R-:W2:Y:S02]  /*2130*/  LDG.E.U16 R2, [R2.64] ;  /* 0x0000002402027981 */ /* 0x000ea4000c1e1500 */
[----:B--2---:R-:W-:-:S06]  /*2140*/  HADD2.F32 R22, -RZ, R2.H0_H0 ;  /* 0x20000002ff167230 */ /* 0x004fcc0000004100 */
[----:B------:R-:W0:Y:S01]  /*2150*/  F2I.FTZ.TRUNC.NTZ R22, R22 ;  /* 0x0000001600167305 */ /* 0x000e22000021f100 */
[----:B------:R-:W-:Y:S05]  /*2160*/  BRA `(.L_x_55547) ;  /* 0x00000b7000007947 */ /* 0x000fea0003800000 */
.L_x_55550:
        /* <DEDUP_REMOVED lines=9> */
.L_x_55553:
[----:B------:R-:W2:Y:S02]  /*2200*/  LDG.E.U16 R2, [R2.64] ;  /* 0x0000002402027981 */ /* 0x000ea4000c1e1500 */
[----:B--2---:R-:W-:-:S06]  /*2210*/  HADD2.F32 R22, -RZ, R2.H0_H0 ;  /* 0x20000002ff167230 */ /* 0x004fcc0000004100 */
[----:B------:R-:W0:Y:S01]  /*2220*/  F2I.FTZ.TRUNC.NTZ R22, R22 ;  /* 0x0000001600167305 */ /* 0x000e22000021f100 */
[----:B------:R-:W-:Y:S05]  /*2230*/  BRA `(.L_x_55547) ;  /* 0x00000aa000007947 */ /* 0x000fea0003800000 */
.L_x_55552:
[----:B------:R-:W2:Y:S02]  /*2240*/  LDG.E.64 R2, [R2.64] ;  /* 0x0000002402027981 */ /* 0x000ea4000c1e1b00 */
[----:B--2---:R0:W2:Y:S01]  /*2250*/  F2I.F64.TRUNC R22, R2 ;  /* 0x0000000200167311 */ /* 0x0040a2000030d100 */
[----:B------:R-:W-:Y:S05]  /*2260*/  BRA `(.L_x_55547) ;  /* 0x00000a7000007947 */ /* 0x000fea0003800000 */
.L_x_55542:
        /* <DEDUP_REMOVED lines=12> */
.L_x_55556:
[----:B------:R-:W2:Y:S02]  /*2330*/  LDG.E.64 R2, [R2.64] ;  /* 0x0000002402027981 */ /* 0x000ea4000c1e1b00 */
[----:B--2---:R0:W2:Y:S01]  /*2340*/  F2I.F64.TRUNC R22, R2 ;  /* 0x0000000200167311 */ /* 0x0040a2000030d100 */
[----:B------:R-:W-:Y:S05]  /*2350*/  BRA `(.L_x_55547) ;  /* 0x0000098000007947 */ /* 0x000fea0003800000 */
.L_x_55555:
        /* <DEDUP_REMOVED lines=27> */
.L_x_55558:
        /* <DEDUP_REMOVED lines=14> */
.L_x_55557:
[----:B------:R-:W2:Y:S02]  /*25f0*/  LDG.E.U16 R22, [R2.64] ;  /* 0x0000002402167981 */ /* 0x000ea4000c1e1500 */
[----:B--2---:R-:W-:-:S06]  /*2600*/  PRMT R22, RZ, 0x5410, R22 ;  /* 0x00005410ff167816 */ /* 0x004fcc0000000016 */
[----:B------:R-:W0:Y:S01]  /*2610*/  F2I.FTZ.TRUNC.NTZ R22, R22 ;  /* 0x0000001600167305 */ /* 0x000e22000021f100 */
[----:B------:R-:W-:Y:S05]  /*2620*/  BRA `(.L_x_55547) ;  /* 0x000006b000007947 */ /* 0x000fea0003800000 */
.L_x_55554:
        /* <DEDUP_REMOVED lines=10> */
.L_x_55561:
        /* <DEDUP_REMOVED lines=21> */
.L_x_55565:
[----:B------:R-:W-:Y:S05]  /*2820*/  BSYNC B1 ;  /* 0x0000000000017941 */ /* 0x000fea0003800000 */
.L_x_55564:
[----:B------:R-:W-:Y:S01]  /*2830*/  IMAD.SHL.U32 R2, R2, 0x100000, RZ ;  /* 0x0010000002027824 */ /* 0x000fe200078e00ff */
[----:B------:R-:W-:-:S04]  /*2840*/  LEA R3, R0, 0x3b800000, 0x17 ;  /* 0x3b80000000037811 */ /* 0x000fc800078eb8ff */
[----:B------:R-:W-:Y:S02]  /*2850*/  LOP3.LUT R22, R3, R2, R22, 0xfe, !PT ;  /* 0x0000000203167212 */ /* 0x000fe400078efe16 */
.L_x_55563:
[----:B------:R-:W-:Y:S05]  /*2860*/  BSYNC B0 ;  /* 0x0000000000007941 */ /* 0x000fea0003800000 */
.L_x_55562:
[----:B------:R-:W0:Y:S01]  /*2870*/  F2I.FTZ.TRUNC.NTZ R22, R22 ;  /* 0x0000001600167305 */ /* 0x000e22000021f100 */
[----:B------:R-:W-:Y:S05]  /*2880*/  BRA `(.L_x_55547) ;  /* 0x0000045000007947 */ /* 0x000fea0003800000 */
.L_x_55560:
        /* <DEDUP_REMOVED lines=21> */
.L_x_55569:
[----:B------:R-:W-:Y:S05]  /*29e0*/  BSYNC B1 ;  /* 0x0000000000017941 */ /* 0x000fea0003800000 */
.L_x_55568:
[----:B------:R-:W-:Y:S01]  /*29f0*/  IMAD.SHL.U32 R2, R2, 0x200000, RZ ;  /* 0x0020000002027824 */ /* 0x000fe200078e00ff */
[----:B------:R-:W-:-:S04]  /*2a00*/  LEA R3, R0, 0x37800000, 0x17 ;  /* 0x3780000000037811 */ /* 0x000fc800078eb8ff */
[----:B------:R-:W-:Y:S02]  /*2a10*/  LOP3.LUT R22, R3, R2, R22, 0xfe, !PT ;  /* 0x0000000203167212 */ /* 0x000fe400078efe16 */
.L_x_55567:
[----:B------:R-:W-:Y:S05]  /*2a20*/  BSYNC B0 ;  /* 0x0000000000007941 */ /* 0x000fea0003800000 */
.L_x_55566:
[----:B------:R-:W0:Y:S01]  /*2a30*/  F2I.FTZ.TRUNC.NTZ R22, R22 ;  /* 0x0000001600167305 */ /* 0x000e22000021f100 */
[----:B------:R-:W-:Y:S05]  /*2a40*/  BRA `(.L_x_55547) ;  /* 0x0000029000007947 */ /* 0x000fea0003800000 */
.L_x_55559:
        /* <DEDUP_REMOVED lines=14> */
.L_x_55573:
[----:B------:R-:W-:Y:S05]  /*2b30*/  BSYNC B0 ;  /* 0x0000000000007941 */ /* 0x000fea0003800000 */
.L_x_55572:
[----:B------:R-:W0:Y:S01]  /*2b40*/  F2I.FTZ.TRUNC.NTZ R22, R22 ;  /* 0x0000001600167305 */ /* 0x000e22000021f100 */
[----:B------:R-:W-:Y:S05]  /*2b50*/  BRA `(.L_x_55547) ;  /* 0x0000018000007947 */ /* 0x000fea0003800000 */
.L_x_55546:
        /* <DEDUP_REMOVED lines=21> */
.L_x_55571:
[----:B------:R0:W5:Y:S01]  /*2cb0*/  LDG.E R22, [R2.64] ;  /* 0x0000002402167981 */ /* 0x000162000c1e1900 */
[----:B------:R-:W-:Y:S05]  /*2cc0*/  BRA `(.L_x_55547) ;  /* 0x0000001000007947 */ /* 0x000fea0003800000 */
.L_x_55570:
[----:B------:R0:W5:Y:S02]  /*2cd0*/  LDG.E R22, [R2.64] ;  /* 0x0000002402167981 */ /* 0x000164000c1e1900 */
.L_x_55547:
[----:B0-2--5:R-:W-:Y:S01]  /*2ce0*/  ISETP.GE.AND P0, PT, R22, RZ, PT ;  /* 0x000000ff1600720c */ /* 0x025fe20003f06270 */
[----:B------:R-:W-:-:S12]  /*2cf0*/  BSSY B0, `(.L_x_55574) ;  /* 0x0000028000007945 */ /* 0x000fd80003800000 */
[----:B------:R-:W-:Y:S05]  /*2d00*/  @!P0 BRA `(.L_x_55575) ;  /* 0x000001c000008947 */ /* 0x000fea0003800000 */
[----:B------:R-:W-:Y:S01]  /*2d10*/  ISETP.NE.AND P0, PT, R22, RZ, PT ;  /* 0x000000ff1600720c */ /* 0x000fe20003f05270 */
[----:B------:R-:W-:Y:S01]  /*2d20*/  BSSY B1, `(.L_x_55576) ;  /* 0x0000019000017945 */ /* 0x000fe20003800000 */
[----:B------:R-:W-:Y:S02]  /*2d30*/  IMAD.MOV.U32 R12, RZ, RZ, 0x1 ;  /* 0x00000001ff0c7424 */ /* 0x000fe400078e00ff */
[----:B------:R-:W-:-:S09]  /*2d40*/  IMAD.MOV.U32 R2, RZ, RZ, 0x1 ;  /* 0x00000001ff027424 */ /* 0x000fd200078e00ff */
[----:B------:R-:W-:Y:S05]  /*2d50*/  @!P0 BRA `(.L_x_55577) ;  /* 0x0000015000008947 */ /* 0x000fea0003800000 */
[C---:B------:R-:W-:Y:S02]  /*2d60*/  IADD3 R2, R22.reuse, 0x1, RZ ;  /* 0x0000000116027810 */ /* 0x040fe40007ffe0ff */
[----:B------:R-:W-:Y:S02]  /*2d70*/  LOP3.LUT R0, R22, 0x1, RZ, 0xc0, !PT ;  /* 0x0000000116007812 */ /* 0x000fe400078ec0ff */
[----:B------:R-:W-:Y:S02]  /*2d80*/  ISETP.GE.U32.AND P1, PT, R2, 0x3, PT ;  /* 0x000000030200780c */ /* 0x000fe40003f26070 */
[----:B------:R-:W-:Y:S01]  /*2d90*/  ISETP.NE.U32.AND P0, PT, R0, 0x1, PT ;  /* 0x000000010000780c */ /* 0x000fe20003f05070 */
[C---:B-1----:R-:W-:Y:S01]  /*2da0*/  IMAD R0, R19.reuse, R19, RZ ;  /* 0x0000001313007224 */ /* 0x042fe200078e02ff */
[----:B------:R-:W-:Y:S02]  /*2db0*/  LEA.HI R22, R22, R22, RZ, 0x1 ;  /* 0x0000001616167211 */ /* 0x000fe400078f08ff */
[----:B------:R-:W-:-:S07]  /*2dc0*/  SEL R2, R19, 0x1, !P0 ;  /* 0x0000000113027807 */ /* 0x000fce0004000000 */
[----:B------:R-:W-:Y:S05]  /*2dd0*/  @!P1 BRA `(.L_x_55577) ;  /* 0x000000d000009947 */ /* 0x000fea0003800000 */
[----:B------:R-:W-:Y:S01]  /*2de0*/  SHF.R.S32.HI R22, RZ, 0x1, R22 ;  /* 0x00000001ff167819 */ /* 0x000fe20000011416 */
[----:B------:R-:W-:-:S03]  /*2df0*/  IMAD.MOV.U32 R4, RZ, RZ, R0 ;  /* 0x000000ffff047224 */ /* 0x000fc600078e0000 */
.L_x_55578:
        /* <DEDUP_REMOVED lines=11> */
.L_x_55577:
[----:B------:R-:W-:Y:S05]  /*2eb0*/  BSYNC B1 ;  /* 0x0000000000017941 */ /* 0x000fea0003800000 */
.L_x_55576:
[----:B------:R-:W-:Y:S05]  /*2ec0*/  BRA `(.L_x_55579) ;  /* 0x000000a000007947 */ /* 0x000fea0003800000 */
.L_x_55575:
[----:B-1----:R-:W-:Y:S01]  /*2ed0*/  ISETP.NE.AND P0, PT, R19, 0x1, PT ;  /* 0x000000011300780c */ /* 0x002fe20003f05270 */
[----:B------:R-:W-:Y:S02]  /*2ee0*/  IMAD.MOV.U32 R12, RZ, RZ, 0x1 ;  /* 0x00000001ff0c7424 */ /* 0x000fe400078e00ff */
[----:B------:R-:W-:-:S10]  /*2ef0*/  IMAD.MOV.U32 R2, RZ, RZ, 0x1 ;  /* 0x00000001ff027424 */ /* 0x000fd400078e00ff */
[----:B------:R-:W-:Y:S05]  /*2f00*/  @!P0 BRA `(.L_x_55579) ;  /* 0x0000006000008947 */ /* 0x000fea0003800000 */
[----:B------:R-:W-:-:S13]  /*2f10*/  ISETP.NE.AND P0, PT, R19, -0x1, PT ;  /* 0xffffffff1300780c */ /* 0x000fda0003f05270 */
[----:B------:R-:W-:Y:S01]  /*2f20*/  @!P0 LOP3.LUT R22, R22, 0x1, RZ, 0xc0, !PT ;  /* 0x0000000116168812 */ /* 0x000fe200078ec0ff */
[----:B------:R-:W-:-:S03]  /*2f30*/  @!P0 IMAD.MOV.U32 R2, RZ, RZ, 0x1 ;  /* 0x00000001ff028424 */ /* 0x000fc600078e00ff */
[----:B------:R-:W-:-:S04]  /*2f40*/  @!P0 ISETP.NE.U32.AND P1, PT, R22, 0x1, PT ;  /* 0x000000011600880c */ /* 0x000fc80003f25070 */
[----:B------:R-:W-:Y:S01]  /*2f50*/  @!P0 SEL R2, R2, 0xffffffff, P1 ;  /* 0xffffffff02028807 */ /* 0x000fe20000800000 */
[----:B------:R-:W-:-:S03]  /*2f60*/  @P0 IMAD.MOV.U32 R2, RZ, RZ, RZ ;  /* 0x000000ffff020224 */ /* 0x000fc600078e00ff */
.L_x_55579:
[----:B------:R-:W-:Y:S05]  /*2f70*/  BSYNC B0 ;  /* 0x0000000000007941 */ /* 0x000fea0003800000 */
.L_x_55574:
        /* <DEDUP_REMOVED lines=14> */
.L_x_55583:
[----:B------:R0:W-:Y:S01]  /*3060*/  STG.E.U8 [R16.64], R2 ;  /* 0x0000000210007986 */ /* 0x0001e2000c101124 */
[----:B------:R-:W-:Y:S05]  /*3070*/  BRA `(.L_x_55585) ;  /* 0x00000d6000007947 */ /* 0x000fea0003800000 */
.L_x_55582:
        /* <DEDUP_REMOVED lines=9> */
.L_x_55587:
[----:B------:R0:W-:Y:S01]  /*3110*/  STG.E [R16.64], R2 ;  /* 0x0000000210007986 */ /* 0x0001e2000c101924 */
[----:B------:R-:W-:Y:S05]  /*3120*/  BRA `(.L_x_55585) ;  /* 0x00000cb000007947 */ /* 0x000fea0003800000 */
.L_x_55586:
[----:B------:R0:W-:Y:S01]  /*3130*/  STG.E.U16 [R16.64], R2 ;  /* 0x0000000210007986 */ /* 0x0001e2000c101524 */
[----:B------:R-:W-:Y:S05]  /*3140*/  BRA `(.L_x_55585) ;  /* 0x00000c9000007947 */ /* 0x000fea0003800000 */
.L_x_55581:
        /* <DEDUP_REMOVED lines=9> */
.L_x_55589:
[----:B------:R-:W0:Y:S02]  /*31e0*/  I2F R0, R2 ;  /* 0x0000000200007306 */ /* 0x000e240000201400 */
[----:B0-----:R-:W-:-:S05]  /*31f0*/  F2FP.PACK_AB R0, RZ, R0 ;  /* 0x00000000ff00723e */ /* 0x001fca00000000ff */
[----:B------:R0:W-:Y:S01]  /*3200*/  STG.E.U16 [R16.64], R0 ;  /* 0x0000000010007986 */ /* 0x0001e2000c101524 */
[----:B------:R-:W-:Y:S05]  /*3210*/  BRA `(.L_x_55585) ;  /* 0x00000bc000007947 */ /* 0x000fea0003800000 */
.L_x_55588:
        /* <DEDUP_REMOVED lines=10> */
.L_x_55591:
[----:B------:R-:W0:Y:S02]  /*32c0*/  I2F R2, R2 ;  /* 0x0000000200027306 */ /* 0x000e240000201400 */
[----:B0-----:R-:W-:-:S04]  /*32d0*/  F2FP.PACK_AB R3, RZ, R2 ;  /* 0x00000002ff03723e */ /* 0x001fc800000000ff */
[----:B------:R-:W-:-:S05]  /*32e0*/  PRMT R3, R3, 0x5410, RZ ;  /* 0x0000541003037816 */ /* 0x000fca00000000ff */
[----:B------:R0:W-:Y:S01]  /*32f0*/  STG.E [R16.64], R3 ;  /* 0x0000000310007986 */ /* 0x0001e2000c101924 */
[----:B------:R-:W-:Y:S05]  /*3300*/  BRA `(.L_x_55585) ;  /* 0x00000ad000007947 */ /* 0x000fea0003800000 */
.L_x_55590:
[----:B------:R-:W0:Y:S02]  /*3310*/  I2F.F64 R2, R2 ;  /* 0x0000000200027312 */ /* 0x000e240000201c00 */
[----:B0-----:R0:W-:Y:S01]  /*3320*/  STG.E.64 [R16.64], R2 ;  /* 0x0000000210007986 */ /* 0x0011e2000c101b24 */
[----:B------:R-:W-:Y:S05]  /*3330*/  BRA `(.L_x_55585) ;  /* 0x00000aa000007947 */ /* 0x000fea0003800000 */
.L_x_55580:
        /* <DEDUP_REMOVED lines=12> */
.L_x_55594:
[----:B------:R-:W0:Y:S01]  /*3400*/  I2F.F64 R4, R2 ;  /* 0x0000000200047312 */ /* 0x000e220000201c00 */
[----:B------:R-:W-:-:S05]  /*3410*/  CS2R R6, SRZ ;  /* 0x0000000000067805 */ /* 0x000fca000001ff00 */
[----:B0-----:R0:W-:Y:S01]  /*3420*/  STG.E.128 [R16.64], R4 ;  /* 0x0000000410007986 */ /* 0x0011e2000c101d24 */
[----:B------:R-:W-:Y:S05]  /*3430*/  BRA `(.L_x_55585) ;  /* 0x000009a000007947 */ /* 0x000fea0003800000 */
.L_x_55593:
        /* <DEDUP_REMOVED lines=21> */
.L_x_55598:
[----:B------:R-:W-:Y:S05]  /*3590*/  BSYNC B0 ;  /* 0x0000000000007941 */ /* 0x000fea0003800000 */
.L_x_55597:
[----:B------:R-:W-:-:S05]  /*35a0*/  LOP3.LUT R3, R0, R3, RZ, 0xfc, !PT ;  /* 0x0000000300037212 */ /* 0x000fca00078efcff */
[----:B------:R0:W-:Y:S01]  /*35b0*/  STG.E.U8 [R16.64], R3 ;  /* 0x0000000310007986 */ /* 0x0001e2000c101124 */
[----:B------:R-:W-:Y:S05]  /*35c0*/  BRA `(.L_x_55585) ;  /* 0x0000081000007947 */ /* 0x000fea0003800000 */
.L_x_55596:
        /* <DEDUP_REMOVED lines=13> */
.L_x_55600:
[----:B------:R-:W-:Y:S01]  /*36a0*/  IMAD.MOV.U32 R0, RZ, RZ, 0x7f ;  /* 0x0000007fff007424 */ /* 0x000fe200078e00ff */
[----:B------:R-:W-:-:S04]  /*36b0*/  ISETP.GT.U32.AND P0, PT, R3, 0x7f800000, PT ;  /* 0x7f8000000300780c */ /* 0x000fc80003f04070 */
[----:B------:R-:W-:-:S04]  /*36c0*/  SEL R0, R0, 0x7c, P0 ;  /* 0x0000007c00007807 */ /* 0x000fc80000000000 */
.L_x_55601:
[----:B------:R-:W-:Y:S05]  /*36d0*/  BSYNC B0 ;  /* 0x0000000000007941 */ /* 0x000fea0003800000 */
.L_x_55599:
[----:B------:R-:W-:-:S04]  /*36e0*/  LOP3.LUT R2, R5, 0x80000000, RZ, 0xc0, !PT ;  /* 0x8000000005027812 */ /* 0x000fc800078ec0ff */
[----:B------:R-:W-:-:S04]  /*36f0*/  SHF.R.U32.HI R3, RZ, 0x18, R2 ;  /* 0x00000018ff037819 */ /* 0x000fc80000011602 */
[----:B------:R-:W-:-:S05]  /*3700*/  LOP3.LUT R3, R0, R3, RZ, 0xfc, !PT ;  /* 0x0000000300037212 */ /* 0x000fca00078efcff */
[----:B------:R0:W-:Y:S01]  /*3710*/  STG.E.U8 [R16.64], R3 ;  /* 0x0000000310007986 */ /* 0x0001e2000c101124 */
[----:B------:R-:W-:Y:S05]  /*3720*/  BRA `(.L_x_55585) ;  /* 0x000006b000007947 */ /* 0x000fea0003800000 */
.L_x_55595:
[----:B------:R-:W0:Y:S02]  /*3730*/  I2F R0, R2 ;  /* 0x0000000200007306 */ /* 0x000e240000201400 */
[----:B0-----:R-:W-:-:S05]  /*3740*/  F2FP.BF16.PACK_AB R0, RZ, R0 ;  /* 0x00000000ff00723e */ /* 0x001fca00000010ff */
[----:B------:R0:W-:Y:S01]  /*3750*/  STG.E.U16 [R16.64], R0 ;  /* 0x0000000010007986 */ /* 0x0001e2000c101524 */
[----:B------:R-:W-:Y:S05]  /*3760*/  BRA `(.L_x_55585) ;  /* 0x0000067000007947 */ /* 0x000fea0003800000 */
.L_x_55592:
        /* <DEDUP_REMOVED lines=10> */
.L_x_55604:
        /* <DEDUP_REMOVED lines=17> */
.L_x_55607:
[----:B------:R-:W-:-:S04]  /*3920*/  LOP3.LUT R2, R5, 0x80000000, RZ, 0xc0, !PT ;  /* 0x8000000005027812 */ /* 0x000fc800078ec0ff */
[----:B------:R-:W-:-:S04]  /*3930*/  SHF.R.U32.HI R3, RZ, 0x18, R2 ;  /* 0x00000018ff037819 */ /* 0x000fc80000011602 */
[----:B------:R-:W-:-:S04]  /*3940*/  LOP3.LUT R0, R0, R3, RZ, 0xfc, !PT ;  /* 0x0000000300007212 */ /* 0x000fc800078efcff */
[----:B------:R-:W-:Y:S02]  /*3950*/  PRMT R8, R0, 0x7610, R8 ;  /* 0x0000761000087816 */ /* 0x000fe40000000008 */
.L_x_55606:
[----:B------:R-:W-:Y:S05]  /*3960*/  BSYNC B0 ;  /* 0x0000000000007941 */ /* 0x000fea0003800000 */
.L_x_55605:
[----:B------:R0:W-:Y:S01]  /*3970*/  STG.E.U8 [R16.64], R8 ;  /* 0x0000000810007986 */ /* 0x0001e2000c101124 */
[----:B------:R-:W-:Y:S05]  /*3980*/  BRA `(.L_x_55585) ;  /* 0x0000045000007947 */ /* 0x000fea0003800000 */
.L_x_55603:
        /* <DEDUP_REMOVED lines=17> */
.L_x_55610:
[----:B------:R-:W-:-:S04]  /*3aa0*/  LOP3.LUT R2, R5, 0x80000000, RZ, 0xc0, !PT ;  /* 0x8000000005027812 */ /* 0x000fc800078ec0ff */
[----:B------:R-:W-:-:S04]  /*3ab0*/  SHF.R.U32.HI R3, RZ, 0x18, R2 ;  /* 0x00000018ff037819 */ /* 0x000fc80000011602 */
[----:B------:R-:W-:-:S04]  /*3ac0*/  LOP3.LUT R0, R0, R3, RZ, 0xfc, !PT ;  /* 0x0000000300007212 */ /* 0x000fc800078efcff */
[----:B------:R-:W-:Y:S02]  /*3ad0*/  PRMT R8, R0, 0x7610, R8 ;  /* 0x0000761000087816 */ /* 0x000fe40000000008 */
.L_x_55609:
[----:B------:R-:W-:Y:S05]  /*3ae0*/  BSYNC B0 ;  /* 0x0000000000007941 */ /* 0x000fea0003800000 */
.L_x_55608:
[----:B------:R0:W-:Y:S01]  /*3af0*/  STG.E.U8 [R16.64], R8 ;  /* 0x0000000810007986 */ /* 0x0001e2000c101124 */
[----:B------:R-:W-:Y:S05]  /*3b00*/  BRA `(.L_x_55585) ;  /* 0x000002d000007947 */ /* 0x000fea0003800000 */
.L_x_55602:
        /* <DEDUP_REMOVED lines=22> */
.L_x_55584:
        /* <DEDUP_REMOVED lines=19> */
.L_x_55612:
[----:B------:R-:W-:-:S05]  /*3da0*/  SHF.R.S32.HI R3, RZ, 0x1f, R2 ;  /* 0x0000001fff037819 */ /* 0x000fca0000011402 */
[----:B------:R0:W-:Y:S01]  /*3db0*/  STG.E.64 [R16.64], R2 ;  /* 0x0000000210007986 */ /* 0x0001e2000c101b24 */
[----:B------:R-:W-:Y:S05]  /*3dc0*/  BRA `(.L_x_55585) ;  /* 0x0000001000007947 */ /* 0x000fea0003800000 */
.L_x_55611:
[----:B------:R0:W-:Y:S02]  /*3dd0*/  STG.E [R16.64], R2 ;  /* 0x0000000210007986 */ /* 0x0001e4000c101924 */
.L_x_55585:
[----:B------:R-:W-:-:S05]  /*3de0*/  IMAD R18, R23, 0x200, R18 ;  /* 0x0000020017127824 */ /* 0x000fca00078e0212 */
[----:B-1----:R-:W-:Y:S02]  /*3df0*/  IADD3 R19, R18, 0x80, RZ ;  /* 0x0000008012137810 */ /* 0x002fe40007ffe0ff */
.L_x_55508:
[----:B------:R-:W-:Y:S05]  /*3e00*/  BSYNC B6 ;  /* 0x0000000000067941 */ /* 0x000fea0003800000 */
.L_x_55507:
        /* <DEDUP_REMOVED lines=258> */
.L_x_55615:
        /* <DEDUP_REMOVED lines=18> */
.L_x_55619:
[----:B------:R0:W5:Y:S01]  /*4f50*/  LDG.E.U8 R18, [R2.64] ;  /* 0x0000002402127981 */ /* 0x000162000c1e1100 */
[----:B------:R-:W-:Y:S05]  /*4f60*/  BRA `(.L_x_55621) ;  /* 0x00000d0000007947 */ /* 0x000fea0003800000 */
.L_x_55618:
        /* <DEDUP_REMOVED lines=8> */
.L_x_55623:
[----:B------:R0:W5:Y:S01]  /*4ff0*/  LDG.E R18, [R2.64] ;  /* 0x0000002402127981 */ /* 0x000162000c1e1900 */
[----:B------:R-:W-:Y:S05]  /*5000*/  BRA `(.L_x_55621) ;  /* 0x00000c6000007947 */ /* 0x000fea0003800000 */
.L_x_55622:
[----:B------:R0:W5:Y:S01]  /*5010*/  LDG.E.S16 R18, [R2.64] ;  /* 0x0000002402127981 */ /* 0x000162000c1e1700 */
[----:B------:R-:W-:Y:S05]  /*5020*/  BRA `(.L_x_55621) ;  /* 0x00000c4000007947 */ /* 0x000fea0003800000 */
.L_x_55617:
        /* <DEDUP_REMOVED lines=9> */
.L_x_55625:
[----:B------:R-:W2:Y:S02]  /*50c0*/  LDG.E.U16 R2, [R2.64] ;  /* 0x0000002402027981 */ /* 0x000ea4000c1e1500 */
[----:B--2---:R-:W-:-:S06]  /*50d0*/  HADD2.F32 R18, -RZ, R2.H0_H0 ;  /* 0x20000002ff127230 */ /* 0x004fcc0000004100 */
[----:B------:R-:W0:Y:S01]  /*50e0*/  F2I.FTZ.TRUNC.NTZ R18, R18 ;  /* 0x0000001200127305 */ /* 0x000e22000021f100 */
[----:B------:R-:W-:Y:S05]  /*50f0*/  BRA `(.L_x_55621) ;  /* 0x00000b7000007947 */ /* 0x000fea0003800000 */
.L_x_55624:
        /* <DEDUP_REMOVED lines=9> */
.L_x_55627:
[----:B------:R-:W2:Y:S02]  /*5190*/  LDG.E.U16 R2, [R2.64] ;  /* 0x0000002402027981 */ /* 0x000ea4000c1e1500 */
[----:B--2---:R-:W-:-:S06]  /*51a0*/  HADD2.F32 R18, -RZ, R2.H0_H0 ;  /* 0x20000002ff127230 */ /* 0x004fcc0000004100 */
[----:B------:R-:W0:Y:S01]  /*51b0*/  F2I.FTZ.TRUNC.NTZ R18, R18 ;  /* 0x0000001200127305 */ /* 0x000e22000021f100 */
[----:B------:R-:W-:Y:S05]  /*51c0*/  BRA `(.L_x_55621) ;  /* 0x00000aa000007947 */ /* 0x000fea0003800000 */
.L_x_55626:
[----:B------:R-:W2:Y:S02]  /*51d0*/  LDG.E.64 R2, [R2.64] ;  /* 0x0000002402027981 */ /* 0x000ea4000c1e1b00 */
[----:B--2---:R0:W1:Y:S01]  /*51e0*/  F2I.F64.TRUNC R18, R2 ;  /* 0x0000000200127311 */ /* 0x004062000030d100 */
[----:B------:R-:W-:Y:S05]  /*51f0*/  BRA `(.L_x_55621) ;  /* 0x00000a7000007947 */ /* 0x000fea0003800000 */
.L_x_55616:
        /* <DEDUP_REMOVED lines=12> */
.L_x_55630:
[----:B------:R-:W2:Y:S02]  /*52c0*/  LDG.E.64 R2, [R2.64] ;  /* 0x0000002402027981 */ /* 0x000ea4000c1e1b00 */
[----:B--2---:R0:W1:Y:S01]  /*52d0*/  F2I.F64.TRUNC R18, R2 ;  /* 0x0000000200127311 */ /* 0x004062000030d100 */
[----:B------:R-:W-:Y:S05]  /*52e0*/  BRA `(.L_x_55621) ;  /* 0x0000098000007947 */ /* 0x000fea0003800000 */
.L_x_55629:
        /* <DEDUP_REMOVED lines=27> */
.L_x_55632:
        /* <DEDUP_REMOVED lines=14> */
.L_x_55631:
[----:B------:R-:W2:Y:S02]  /*5580*/  LDG.E.U16 R18, [R2.64] ;  /* 0x0000002402127981 */ /* 0x000ea4000c1e1500 */
[----:B--2---:R-:W-:-:S06]  /*5590*/  PRMT R18, RZ, 0x5410, R18 ;  /* 0x00005410ff127816 */ /* 0x004fcc0000000012 */
[----:B------:R-:W0:Y:S01]  /*55a0*/  F2I.FTZ.TRUNC.NTZ R18, R18 ;  /* 0x0000001200127305 */ /* 0x000e22000021f100 */
[----:B------:R-:W-:Y:S05]  /*55b0*/  BRA `(.L_x_55621) ;  /* 0x000006b000007947 */ /* 0x000fea0003800000 */
.L_x_55628:
        /* <DEDUP_REMOVED lines=10> */
.L_x_55635:
        /* <DEDUP_REMOVED lines=21> */
.L_x_55639:
[----:B------:R-:W-:Y:S05]  /*57b0*/  BSYNC B1 ;  /* 0x0000000000017941 */ /* 0x000fea0003800000 */
.L_x_55638:
[----:B------:R-:W-:Y:S01]  /*57c0*/  IMAD.SHL.U32 R2, R2, 0x100000, RZ ;  /* 0x0010000002027824 */ /* 0x000fe200078e00ff */
[----:B------:R-:W-:-:S04]  /*57d0*/  LEA R3, R0, 0x3b800000, 0x17 ;  /* 0x3b80000000037811 */ /* 0x000fc800078eb8ff */
[----:B------:R-:W-:Y:S02]  /*57e0*/  LOP3.LUT R18, R3, R2, R18, 0xfe, !PT ;  /* 0x0000000203127212 */ /* 0x000fe400078efe12 */
.L_x_55637:
[----:B------:R-:W-:Y:S05]  /*57f0*/  BSYNC B0 ;  /* 0x0000000000007941 */ /* 0x000fea0003800000 */
.L_x_55636:
[----:B------:R-:W0:Y:S01]  /*5800*/  F2I.FTZ.TRUNC.NTZ R18, R18 ;  /* 0x0000001200127305 */ /* 0x000e22000021f100 */
[----:B------:R-:W-:Y:S05]  /*5810*/  BRA `(.L_x_55621) ;  /* 0x0000045000007947 */ /* 0x000fea0003800000 */
.L_x_55634:
        /* <DEDUP_REMOVED lines=21> */
.L_x_55643:
[----:B------:R-:W-:Y:S05]  /*5970*/  BSYNC B1 ;  /* 0x0000000000017941 */ /* 0x000fea0003800000 */
.L_x_55642:
[----:B------:R-:W-:Y:S01]  /*5980*/  IMAD.SHL.U32 R2, R2, 0x200000, RZ ;  /* 0x0020000002027824 */ /* 0x000fe200078e00ff */
[----:B------:R-:W-:-:S04]  /*5990*/  LEA R3, R0, 0x37800000, 0x17 ;  /* 0x3780000000037811 */ /* 0x000fc800078eb8ff */
[----:B------:R-:W-:Y:S02]  /*59a0*/  LOP3.LUT R18, R3, R2, R18, 0xfe, !PT ;  /* 0x0000000203127212 */ /* 0x000fe400078efe12 */
.L_x_55641:
[----:B------:R-:W-:Y:S05]  /*59b0*/  BSYNC B0 ;  /* 0x0000000000007941 */ /* 0x000fea0003800000 */
.L_x_55640:
[----:B------:R-:W0:Y:S01]  /*59c0*/  F2I.FTZ.TRUNC.NTZ R18, R18 ;  /* 0x0000001200127305 */ /* 0x000e22000021f100 */
[----:B------:R-:W-:Y:S05]  /*59d0*/  BRA `(.L_x_55621) ;  /* 0x0000029000007947 */ /* 0x000fea0003800000 */
.L_x_55633:
        /* <DEDUP_REMOVED lines=14> */
.L_x_55647:
[----:B------:R-:W-:Y:S05]  /*5ac0*/  BSYNC B0 ;  /* 0x0000000000007941 */ /* 0x000fea0003800000 */
.L_x_55646:
[----:B------:R-:W0:Y:S01]  /*5ad0*/  F2I.FTZ.TRUNC.NTZ R18, R18 ;  /* 0x0000001200127305 */ /* 0x000e22000021f100 */
[----:B------:R-:W-:Y:S05]  /*5ae0*/  BRA `(.L_x_55621) ;  /* 0x0000018000007947 */ /* 0x000fea0003800000 */
.L_x_55620:
        /* <DEDUP_REMOVED lines=21> */
.L_x_55645:
[----:B------:R0:W5:Y:S01]  /*5c40*/  LDG.E R18, [R2.64] ;  /* 0x0000002402127981 */ /* 0x000162000c1e1900 */
[----:B------:R-:W-:Y:S05]  /*5c50*/  BRA `(.L_x_55621) ;  /* 0x0000001000007947 */ /* 0x000fea0003800000 */
.L_x_55644:
[----:B------:R0:W5:Y:S02]  /*5c60*/  LDG.E R18, [R2.64] ;  /* 0x0000002402127981 */ /* 0x000164000c1e1900 */
.L_x_55621:
        /* <DEDUP_REMOVED lines=16> */
.L_x_55651:
[----:B------:R0:W5:Y:S01]  /*5d70*/  LDG.E.U8 R22, [R2.64] ;  /* 0x0000002402167981 */ /* 0x000162000c1e1100 */
[----:B------:R-:W-:Y:S05]  /*5d80*/  BRA `(.L_x_55653) ;  /* 0x00000d0000007947 */ /* 0x000fea0003800000 */
.L_x_55650:
        /* <DEDUP_REMOVED lines=8> */
.L_x_55655:
[----:B------:R0:W5:Y:S01]  /*5e10*/  LDG.E R22, [R2.64] ;  /* 0x0000002402167981 */ /* 0x000162000c1e1900 */
[----:B------:R-:W-:Y:S05]  /*5e20*/  BRA `(.L_x_55653) ;  /* 0x00000c6000007947 */ /* 0x000fea0003800000 */
.L_x_55654:
[----:B------:R0:W5:Y:S01]  /*5e30*/  LDG.E.S16 R22, [R2.64] ;  /* 0x0000002402167981 */ /* 0x000162000c1e1700 */
[----:B------:R-:W-:Y:S05]  /*5e40*/  BRA `(.L_x_55653) ;  /* 0x00000c4000007947 */ /* 0x000fea0003800000 */
.L_x_55649:
        /* <DEDUP_REMOVED lines=9> */
.L_x_55657:
[----:B------:R-:W2:Y:S02]  /*5ee0*/  LDG.E.U16 R2, [R2.64] ;  /* 0x0000002402027981 */ /* 0x000ea4000c1e1500 */
[----:B--2---:R-:W-:-:S06]  /*5ef0*/  HADD2.F32 R22, -RZ, R2.H0_H0 ;  /* 0x20000002ff167230 */ /* 0x004fcc0000004100 */
[----:B------:R-:W0:Y:S01]  /*5f00*/  F2I.FTZ.TRUNC.NTZ R22, R22 ;  /* 0x0000001600167305 */ /* 0x000e22000021f100 */
[----:B------:R-:W-:Y:S05]  /*5f10*/  BRA `(.L_x_55653) ;  /* 0x00000b7000007947 */ /* 0x000fea0003800000 */
.L_x_55656:
        /* <DEDUP_REMOVED lines=9> */
.L_x_55659:
[----:B------:R-:W2:Y:S02]  /*5fb0*/  LDG.E.U16 R2, [R2.64] ;  /* 0x0000002402027981 */ /* 0x000ea4000c1e1500 */
[----:B--2---:R-:W-:-:S06]  /*5fc0*/  HADD2.F32 R22, -RZ, R2.H0_H0 ;  /* 0x20000002ff167230 */ /* 0x004fcc0000004100 */
[----:B------:R-:W0:Y:S01]  /*5fd0*/  F2I.FTZ.TRUNC.NTZ R22, R22 ;  /* 0x0000001600167305 */ /* 0x000e22000021f100 */
[----:B------:R-:W-:Y:S05]  /*5fe0*/  BRA `(.L_x_55653) ;  /* 0x00000aa000007947 */ /* 0x000fea0003800000 */
.L_x_55658:
[----:B------:R-:W2:Y:S02]  /*5ff0*/  LDG.E.64 R22, [R2.64] ;  /* 0x0000002402167981 */ /* 0x000ea4000c1e1b00 */
[----:B--2---:R0:W2:Y:S01]  /*6000*/  F2I.F64.TRUNC R22, R22 ;  /* 0x0000001600167311 */ /* 0x0040a2000030d100 */
[----:B------:R-:W-:Y:S05]  /*6010*/  BRA `(.L_x_55653) ;  /* 0x00000a7000007947 */ /* 0x000fea0003800000 */
.L_x_55648:
        /* <DEDUP_REMOVED lines=12> */
.L_x_55662:
[----:B------:R-:W2:Y:S02]  /*60e0*/  LDG.E.64 R2, [R2.64] ;  /* 0x0000002402027981 */ /* 0x000ea4000c1e1b00 */
[----:B--2---:R0:W2:Y:S01]  /*60f0*/  F2I.F64.TRUNC R22, R2 ;  /* 0x0000000200167311 */ /* 0x0040a2000030d100 */
[----:B------:R-:W-:Y:S05]  /*6100*/  BRA `(.L_x_55653) ;  /* 0x0000098000007947 */ /* 0x000fea0003800000 */
.L_x_55661:
        /* <DEDUP_REMOVED lines=27> */
.L_x_55664:
        /* <DEDUP_REMOVED lines=14> */
.L_x_55663:
[----:B------:R-:W2:Y:S02]  /*63a0*/  LDG.E.U16 R22, [R2.64] ;  /* 0x0000002402167981 */ /* 0x000ea4000c1e1500 */
[----:B--2---:R-:W-:-:S06]  /*63b0*/  PRMT R22, RZ, 0x5410, R22 ;  /* 0x00005410ff167816 */ /* 0x004fcc0000000016 */
[----:B------:R-:W0:Y:S01]  /*63c0*/  F2I.FTZ.TRUNC.NTZ R22, R22 ;  /* 0x0000001600167305 */ /* 0x000e22000021f100 */
[----:B------:R-:W-:Y:S05]  /*63d0*/  BRA `(.L_x_55653) ;  /* 0x000006b000007947 */ /* 0x000fea0003800000 */
.L_x_55660:
        /* <DEDUP_REMOVED lines=10> */
.L_x_55667:
        /* <DEDUP_REMOVED lines=21> */
.L_x_55671:
[----:B------:R-:W-:Y:S05]  /*65d0*/  BSYNC B1 ;  /* 0x0000000000017941 */ /* 0x000fea0003800000 */
.L_x_55670:
[----:B------:R-:W-:Y:S01]  /*65e0*/  IMAD.SHL.U32 R2, R2, 0x100000, RZ ;  /* 0x0010000002027824 */ /* 0x000fe200078e00ff */
[----:B------:R-:W-:-:S04]  /*65f0*/  LEA R3, R0, 0x3b800000, 0x17 ;  /* 0x3b80000000037811 */ /* 0x000fc800078eb8ff */
[----:B------:R-:W-:Y:S02]  /*6600*/  LOP3.LUT R22, R3, R2, R22, 0xfe, !PT ;  /* 0x0000000203167212 */ /* 0x000fe400078efe16 */
.L_x_55669:
[----:B------:R-:W-:Y:S05]  /*6610*/  BSYNC B0 ;  /* 0x0000000000007941 */ /* 0x000fea0003800000 */
.L_x_55668:
[----:B------:R-:W0:Y:S01]  /*6620*/  F2I.FTZ.TRUNC.NTZ R22, R22 ;  /* 0x0000001600167305 */ /* 0x000e22000021f100 */
[----:B------:R-:W-:Y:S05]  /*6630*/  BRA `(.L_x_55653) ;  /* 0x0000045000007947 */ /* 0x000fea0003800000 */
.L_x_55666:
        /* <DEDUP_REMOVED lines=21> */
.L_x_55675:
[----:B------:R-:W-:Y:S05]  /*6790*/  BSYNC B1 ;  /* 0x0000000000017941 */ /* 0x000fea0003800000 */
.L_x_55674:
[----:B------:R-:W-:Y:S01]  /*67a0*/  IMAD.SHL.U32 R2, R2, 0x200000, RZ ;  /* 0x0020000002027824 */ /* 0x000fe200078e00ff */
[----:B------:R-:W-:-:S04]  /*67b0*/  LEA R3, R0, 0x37800000, 0x17 ;  /* 0x3780000000037811 */ /* 0x000fc800078eb8ff */
[----:B------:R-:W-:Y:S02]  /*67c0*/  LOP3.LUT R22, R3, R2, R22, 0xfe, !PT ;  /* 0x0000000203167212 */ /* 0x000fe400078efe16 */
.L_x_55673:
[----:B------:R-:W-:Y:S05]  /*67d0*/  BSYNC B0 ;  /* 0x0000000000007941 */ /* 0x000fea0003800000 */
.L_x_55672:
[----:B------:R-:W0:Y:S01]  /*67e0*/  F2I.FTZ.TRUNC.NTZ R22, R22 ;  /* 0x0000001600167305 */ /* 0x000e22000021f100 */
[----:B------:R-:W-:Y:S05]  /*67f0*/  BRA `(.L_x_55653) ;  /* 0x0000029000007947 */ /* 0x000fea0003800000 */
.L_x_55665:
        /* <DEDUP_REMOVED lines=14> */
.L_x_55679:
[----:B------:R-:W-:Y:S05]  /*68e0*/  BSYNC B0 ;  /* 0x0000000000007941 */ /* 0x000fea0003800000 */
.L_x_55678:
[----:B------:R-:W0:Y:S01]  /*68f0*/  F2I.FTZ.TRUNC.NTZ R22, R22 ;  /* 0x0000001600167305 */ /* 0x000e22000021f100 */
[----:B------:R-:W-:Y:S05]  /*6900*/  BRA `(.L_x_55653) ;  /* 0x0000018000007947 */ /* 0x000fea0003800000 */
.L_x_55652:
        /* <DEDUP_REMOVED lines=21> */
.L_x_55677:
[----:B------:R0:W5:Y:S01]  /*6a60*/  LDG.E R22, [R2.64] ;  /* 0x0000002402167981 */ /* 0x000162000c1e1900 */
[----:B------:R-:W-:Y:S05]  /*6a70*/  BRA `(.L_x_55653) ;  /* 0x0000001000007947 */ /* 0x000fea0003800000 */
.L_x_55676:
[----:B------:R0:W5:Y:S02]  /*6a80*/  LDG.E R22, [R2.64] ;  /* 0x0000002402167981 */ /* 0x000164000c1e1900 */
.L_x_55653:
        /* <DEDUP_REMOVED lines=12> */
[----:B-1----:R-:W-:Y:S01]  /*6b50*/  IMAD R0, R18, R18, RZ ;  /* 0x0000001212007224 */ /* 0x002fe200078e02ff */
[----:B------:R-:W-:Y:S02]  /*6b60*/  LEA.HI R22, R22, R22, RZ, 0x1 ;  /* 0x0000001616167211 */ /* 0x000fe400078f08ff */
[----:B------:R-:W-:-:S07]  /*6b70*/  SEL R2, R18, 0x1, !P0 ;  /* 0x0000000112027807 */ /* 0x000fce0004000000 */
[----:B------:R-:W-:Y:S05]  /*6b80*/  @!P1 BRA `(.L_x_55683) ;  /* 0x000000d000009947 */ /* 0x000fea0003800000 */
[----:B------:R-:W-:Y:S01]  /*6b90*/  SHF.R.S32.HI R22, RZ, 0x1, R22 ;  /* 0x00000001ff167819 */ /* 0x000fe20000011416 */
[----:B------:R-:W-:-:S03]  /*6ba0*/  IMAD.MOV.U32 R4, RZ, RZ, R0 ;  /* 0x000000ffff047224 */ /* 0x000fc600078e0000 */
.L_x_55684:
        /* <DEDUP_REMOVED lines=11> */
.L_x_55683:
[----:B------:R-:W-:Y:S05]  /*6c60*/  BSYNC B1 ;  /* 0x0000000000017941 */ /* 0x000fea0003800000 */
.L_x_55682:
[----:B------:R-:W-:Y:S05]  /*6c70*/  BRA `(.L_x_55685) ;  /* 0x000000a000007947 */ /* 0x000fea0003800000 */
.L_x_55681:
        /* <DEDUP_REMOVED lines=10> */
.L_x_55685:
[----:B------:R-:W-:Y:S05]  /*6d20*/  BSYNC B0 ;  /* 0x0000000000007941 */ /* 0x000fea0003800000 */
.L_x_55680:
        /* <DEDUP_REMOVED lines=14> */
.L_x_55689:
[----:B------:R0:W-:Y:S01]  /*6e10*/  STG.E.U8 [R16.64], R2 ;  /* 0x0000000210007986 */ /* 0x0001e2000c101124 */
[----:B------:R-:W-:Y:S05]  /*6e20*/  BRA `(.L_x_55691) ;  /* 0x00000d6000007947 */ /* 0x000fea0003800000 */
.L_x_55688:
        /* <DEDUP_REMOVED lines=9> */
.L_x_55693:
[----:B------:R0:W-:Y:S01]  /*6ec0*/  STG.E [R16.64], R2 ;  /* 0x0000000210007986 */ /* 0x0001e2000c101924 */
[----:B------:R-:W-:Y:S05]  /*6ed0*/  BRA `(.L_x_55691) ;  /* 0x00000cb000007947 */ /* 0x000fea0003800000 */
.L_x_55692:
[----:B------:R0:W-:Y:S01]  /*6ee0*/  STG.E.U16 [R16.64], R2 ;  /* 0x0000000210007986 */ /* 0x0001e2000c101524 */
[----:B------:R-:W-:Y:S05]  /*6ef0*/  BRA `(.L_x_55691) ;  /* 0x00000c9000007947 */ /* 0x000fea0003800000 */
.L_x_55687:
        /* <DEDUP_REMOVED lines=9> */
.L_x_55695:
[----:B------:R-:W0:Y:S02]  /*6f90*/  I2F R0, R2 ;  /* 0x0000000200007306 */ /* 0x000e240000201400 */
[----:B0-----:R-:W-:-:S05]  /*6fa0*/  F2FP.PACK_AB R0, RZ, R0 ;  /* 0x00000000ff00723e */ /* 0x001fca00000000ff */
[----:B------:R0:W-:Y:S01]  /*6fb0*/  STG.E.U16 [R16.64], R0 ;  /* 0x0000000010007986 */ /* 0x0001e2000c101524 */
[----:B------:R-:W-:Y:S05]  /*6fc0*/  BRA `(.L_x_55691) ;  /* 0x00000bc000007947 */ /* 0x000fea0003800000 */
.L_x_55694:
        /* <DEDUP_REMOVED lines=10> */
.L_x_55697:
[----:B------:R-:W0:Y:S02]  /*7070*/  I2F R2, R2 ;  /* 0x0000000200027306 */ /* 0x000e240000201400 */
[----:B0-----:R-:W-:-:S04]  /*7080*/  F2FP.PACK_AB R3, RZ, R2 ;  /* 0x00000002ff03723e */ /* 0x001fc800000000ff */
[----:B------:R-:W-:-:S05]  /*7090*/  PRMT R3, R3, 0x5410, RZ ;  /* 0x0000541003037816 */ /* 0x000fca00000000ff */
[----:B------:R0:W-:Y:S01]  /*70a0*/  STG.E [R16.64], R3 ;  /* 0x0000000310007986 */ /* 0x0001e2000c101924 */
[----:B------:R-:W-:Y:S05]  /*70b0*/  BRA `(.L_x_55691) ;  /* 0x00000ad000007947 */ /* 0x000fea0003800000 */
.L_x_55696:
[----:B------:R-:W0:Y:S02]  /*70c0*/  I2F.F64 R2, R2 ;  /* 0x0000000200027312 */ /* 0x000e240000201c00 */
[----:B0-----:R0:W-:Y:S01]  /*70d0*/  STG.E.64 [R16.64], R2 ;  /* 0x0000000210007986 */ /* 0x0011e2000c101b24 */
[----:B------:R-:W-:Y:S05]  /*70e0*/  BRA `(.L_x_55691) ;  /* 0x00000aa000007947 */ /* 0x000fea0003800000 */
.L_x_55686:
        /* <DEDUP_REMOVED lines=12> */
.L_x_55700:
[----:B------:R-:W0:Y:S01]  /*71b0*/  I2F.F64 R4, R2 ;  /* 0x0000000200047312 */ /* 0x000e220000201c00 */
[----:B------:R-:W-:-:S05]  /*71c0*/  CS2R R6, SRZ ;  /* 0x0000000000067805 */ /* 0x000fca000001ff00 */
[----:B0-----:R0:W-:Y:S01]  /*71d0*/  STG.E.128 [R16.64], R4 ;  /* 0x0000000410007986 */ /* 0x0011e2000c101d24 */
[----:B------:R-:W-:Y:S05]  /*71e0*/  BRA `(.L_x_55691) ;  /* 0x000009a000007947 */ /* 0x000fea0003800000 */
.L_x_55699:
        /* <DEDUP_REMOVED lines=21> */
.L_x_55704:
[----:B------:R-:W-:Y:S05]  /*7340*/  BSYNC B0 ;  /* 0x0000000000007941 */ /* 0x000fea0003800000 */
.L_x_55703:
[----:B------:R-:W-:-:S05]  /*7350*/  LOP3.LUT R3, R0, R3, RZ, 0xfc, !PT ;  /* 0x0000000300037212 */ /* 0x000fca00078efcff */
[----:B------:R0:W-:Y:S01]  /*7360*/  STG.E.U8 [R16.64], R3 ;  /* 0x0000000310007986 */ /* 0x0001e2000c101124 */
[----:B------:R-:W-:Y:S05]  /*7370*/  BRA `(.L_x_55691) ;  /* 0x0000081000007947 */ /* 0x000fea0003800000 */
.L_x_55702:
        /* <DEDUP_REMOVED lines=13> */
.L_x_55706:
[----:B------:R-:W-:Y:S01]  /*7450*/  IMAD.MOV.U32 R0, RZ, RZ, 0x7f ;  /* 0x0000007fff007424 */ /* 0x000fe200078e00ff */
[----:B------:R-:W-:-:S04]  /*7460*/  ISETP.GT.U32.AND P0, PT, R3, 0x7f800000, PT ;  /* 0x7f8000000300780c */ /* 0x000fc80003f04070 */
[----:B------:R-:W-:-:S04]  /*7470*/  SEL R0, R0, 0x7c, P0 ;  /* 0x0000007c00007807 */ /* 0x000fc80000000000 */
.L_x_55707:
[----:B------:R-:W-:Y:S05]  /*7480*/  BSYNC B0 ;  /* 0x0000000000007941 */ /* 0x000fea0003800000 */
.L_x_55705:
[----:B------:R-:W-:-:S04]  /*7490*/  LOP3.LUT R2, R5, 0x80000000, RZ, 0xc0, !PT ;  /* 0x8000000005027812 */ /* 0x000fc800078ec0ff */
[----:B------:R-:W-:-:S04]  /*74a0*/  SHF.R.U32.HI R3, RZ, 0x18, R2 ;  /* 0x00000018ff037819 */ /* 0x000fc80000011602 */
[----:B------:R-:W-:-:S05]  /*74b0*/  LOP3.LUT R3, R0, R3, RZ, 0xfc, !PT ;  /* 0x0000000300037212 */ /* 0x000fca00078efcff */
[----:B------:R0:W-:Y:S01]  /*74c0*/  STG.E.U8 [R16.64], R3 ;  /* 0x0000000310007986 */ /* 0x0001e2000c101124 */
[----:B------:R-:W-:Y:S05]  /*74d0*/  BRA `(.L_x_55691) ;  /* 0x000006b000007947 */ /* 0x000fea0003800000 */
.L_x_55701:
[----:B------:R-:W0:Y:S02]  /*74e0*/  I2F R0, R2 ;  /* 0x0000000200007306 */ /* 0x000e240000201400 */
[----:B0-----:R-:W-:-:S05]  /*74f0*/  F2FP.BF16.PACK_AB R0, RZ, R0 ;  /* 0x00000000ff00723e */ /* 0x001fca00000010ff */
[----:B------:R0:W-:Y:S01]  /*7500*/  STG.E.U16 [R16.64], R0 ;  /* 0x0000000010007986 */ /* 0x0001e2000c101524 */
[----:B------:R-:W-:Y:S05]  /*7510*/  BRA `(.L_x_55691) ;  /* 0x0000067000007947 */ /* 0x000fea0003800000 */
.L_x_55698:
        /* <DEDUP_REMOVED lines=10> */
.L_x_55710:
        /* <DEDUP_REMOVED lines=17> */
.L_x_55713:
[----:B------:R-:W-:-:S04]  /*76d0*/  LOP3.LUT R2, R5, 0x80000000, RZ, 0xc0, !PT ;  /* 0x8000000005027812 */ /* 0x000fc800078ec0ff */
[----:B------:R-:W-:-:S04]  /*76e0*/  SHF.R.U32.HI R3, RZ, 0x18, R2 ;  /* 0x00000018ff037819 */ /* 0x000fc80000011602 */
[----:B------:R-:W-:-:S04]  /*76f0*/  LOP3.LUT R0, R0, R3, RZ, 0xfc, !PT ;  /* 0x0000000300007212 */ /* 0x000fc800078efcff */
[----:B------:R-:W-:Y:S02]  /*7700*/  PRMT R8, R0, 0x7610, R8 ;  /* 0x0000761000087816 */ /* 0x000fe40000000008 */
.L_x_55712:
[----:B------:R-:W-:Y:S05]  /*7710*/  BSYNC B0 ;  /* 0x0000000000007941 */ /* 0x000fea0003800000 */
.L_x_55711:
[----:B------:R0:W-:Y:S01]  /*7720*/  STG.E.U8 [R16.64], R8 ;  /* 0x0000000810007986 */ /* 0x0001e2000c101124 */
[----:B------:R-:W-:Y:S05]  /*7730*/  BRA `(.L_x_55691) ;  /* 0x0000045000007947 */ /* 0x000fea0003800000 */
.L_x_55709:
        /* <DEDUP_REMOVED lines=17> */
.L_x_55716:
[----:B------:R-:W-:-:S04]  /*7850*/  LOP3.LUT R2, R5, 0x80000000, RZ, 0xc0, !PT ;  /* 0x8000000005027812 */ /* 0x000fc800078ec0ff */
[----:B------:R-:W-:-:S04]  /*7860*/  SHF.R.U32.HI R3, RZ, 0x18, R2 ;  /* 0x00000018ff037819 */ /* 0x000fc80000011602 */
[----:B------:R-:W-:-:S04]  /*7870*/  LOP3.LUT R0, R0, R3, RZ, 0xfc, !PT ;  /* 0x0000000300007212 */ /* 0x000fc800078efcff */
[----:B------:R-:W-:Y:S02]  /*7880*/  PRMT R8, R0, 0x7610, R8 ;  /* 0x0000761000087816 */ /* 0x000fe40000000008 */
.L_x_55715:
[----:B------:R-:W-:Y:S05]  /*7890*/  BSYNC B0 ;  /* 0x0000000000007941 */ /* 0x000fea0003800000 */
.L_x_55714:
[----:B------:R0:W-:Y:S01]  /*78a0*/  STG.E.U8 [R16.64], R8 ;  /* 0x0000000810007986 */ /* 0x0001e2000c101124 */
[----:B------:R-:W-:Y:S05]  /*78b0*/  BRA `(.L_x_55691) ;  /* 0x000002d000007947 */ /* 0x000fea0003800000 */
.L_x_55708:
        /* <DEDUP_REMOVED lines=22> */
.L_x_55690:
        /* <DEDUP_REMOVED lines=19> */
.L_x_55718:
[----:B------:R-:W-:-:S05]  /*7b50*/  SHF.R.S32.HI R3, RZ, 0x1f, R2 ;  /* 0x0000001fff037819 */ /* 0x000fca0000011402 */
[----:B------:R0:W-:Y:S01]  /*7b60*/  STG.E.64 [R16.64], R2 ;  /* 0x0000000210007986 */ /* 0x0001e2000c101b24 */
[----:B------:R-:W-:Y:S05]  /*7b70*/  BRA `(.L_x_55691) ;  /* 0x0000001000007947 */ /* 0x000fea0003800000 */
.L_x_55717:
[----:B------:R0:W-:Y:S02]  /*7b80*/  STG.E [R16.64], R2 ;  /* 0x0000000210007986 */ /* 0x0001e4000c101924 */
.L_x_55691:
        /* <DEDUP_REMOVED lines=8> */
[----:B-1----:R-:W-:Y:S02]  /*7c10*/  IMAD.MOV.U32 R18, RZ, RZ, RZ ;  /* 0x000000ffff127224 */ /* 0x002fe400078e00ff */
        /* <DEDUP_REMOVED lines=249> */
.L_x_55719:
        /* <DEDUP_REMOVED lines=18> */
.L_x_55723:
[----:B-1----:R0:W5:Y:S01]  /*8cd0*/  LDG.E.U8 R18, [R2.64] ;  /* 0x0000002402127981 */ /* 0x002162000c1e1100 */
[----:B------:R-:W-:Y:S05]  /*8ce0*/  BRA `(.L_x_55725) ;  /* 0x00000d0000007947 */ /* 0x000fea0003800000 */
.L_x_55722:
[----:B------:R-:W-:-:S13]  /*8cf0*/  ISETP.NE.AND P0, PT, R4, 0x2, PT ;  /* 0x000000020400780c */ /* 0x000fda0003f05270 */
[----:B------:R-:W-:Y:S05]  /*8d00*/  @!P0 BRA `(.L_x_55726) ;  /* 0x0000008000008947 */ /* 0x000fea0003800000 */
[----:B------:R-:W-:-:S13]  /*8d10*/  ISETP.NE.AND P0, PT, R4, 0x3, PT ;  /* 0x000000030400780c */ /* 0x000fda0003f05270 */
[----:B------:R-:W-:Y:S05]  /*8d20*/  @!P0 BRA `(.L_x_55727) ;  /* 0x0000004000008947 */ /* 0x000fea0003800000 */
[----:B------:R-:W-:-:S13]  /*8d30*/  ISETP.NE.AND P0, PT, R4, 0x4, PT ;  /* 0x000000040400780c */ /* 0x000fda0003f05270 */
[----:B------:R-:W-:Y:S05]  /*8d40*/  @P0 BRA `(.L_x_55724) ;  /* 0x00000b2000000947 */ /* 0x000fea0003800000 */
[----:B-1----:R0:W5:Y:S01]  /*8d50*/  LDG.E R18, [R2.64] ;  /* 0x0000002402127981 */ /* 0x002162000c1e1900 */
[----:B------:R-:W-:Y:S05]  /*8d60*/  BRA `(.L_x_55725) ;  /* 0x00000c8000007947 */ /* 0x000fea0003800000 */
.L_x_55727:
[----:B-1----:R0:W5:Y:S01]  /*8d70*/  LDG.E R18, [R2.64] ;  /* 0x0000002402127981 */ /* 0x002162000c1e1900 */
[----:B------:R-:W-:Y:S05]  /*8d80*/  BRA `(.L_x_55725) ;  /* 0x00000c6000007947 */ /* 0x000fea0003800000 */
.L_x_55726:
[----:B-1----:R0:W5:Y:S01]  /*8d90*/  LDG.E.S16 R18, [R2.64] ;  /* 0x0000002402127981 */ /* 0x002162000c1e1700 */
[----:B------:R-:W-:Y:S05]  /*8da0*/  BRA `(.L_x_55725) ;  /* 0x00000c4000007947 */ /* 0x000fea0003800000 */
.L_x_55721:
        /* <DEDUP_REMOVED lines=9> */
.L_x_55729:
[----:B------:R-:W2:Y:S02]  /*8e40*/  LDG.E.U16 R2, [R2.64] ;  /* 0x0000002402027981 */ /* 0x000ea4000c1e1500 */
[----:B-12---:R-:W-:-:S06]  /*8e50*/  HADD2.F32 R18, -RZ, R2.H0_H0 ;  /* 0x20000002ff127230 */ /* 0x006fcc0000004100 */
[----:B------:R-:W0:Y:S01]  /*8e60*/  F2I.FTZ.TRUNC.NTZ R18, R18 ;  /* 0x0000001200127305 */ /* 0x000e22000021f100 */
[----:B------:R-:W-:Y:S05]  /*8e70*/  BRA `(.L_x_55725) ;  /* 0x00000b7000007947 */ /* 0x000fea0003800000 */
.L_x_55728:
        /* <DEDUP_REMOVED lines=9> */
.L_x_55731:
[----:B------:R-:W2:Y:S02]  /*8f10*/  LDG.E.U16 R2, [R2.64] ;  /* 0x0000002402027981 */ /* 0x000ea4000c1e1500 */
[----:B-12---:R-:W-:-:S06]  /*8f20*/  HADD2.F32 R18, -RZ, R2.H0_H0 ;  /* 0x20000002ff127230 */ /* 0x006fcc0000004100 */
[----:B------:R-:W0:Y:S01]  /*8f30*/  F2I.FTZ.TRUNC.NTZ R18, R18 ;  /* 0x0000001200127305 */ /* 0x000e22000021f100 */
[----:B------:R-:W-:Y:S05]  /*8f40*/  BRA `(.L_x_55725) ;  /* 0x00000aa000007947 */ /* 0x000fea0003800000 */
.L_x_55730:
[----:B------:R-:W2:Y:S02]  /*8f50*/  LDG.E.64 R2, [R2.64] ;  /* 0x0000002402027981 */ /* 0x000ea4000c1e1b00 */
[----:B-12---:R0:W1:Y:S01]  /*8f60*/  F2I.F64.TRUNC R18, R2 ;  /* 0x0000000200127311 */ /* 0x006062000030d100 */
[----:B------:R-:W-:Y:S05]  /*8f70*/  BRA `(.L_x_55725) ;  /* 0x00000a7000007947 */ /* 0x000fea0003800000 */
.L_x_55720:
        /* <DEDUP_REMOVED lines=12> */
.L_x_55734:
[----:B------:R-:W2:Y:S02]  /*9040*/  LDG.E.64 R2, [R2.64] ;  /* 0x0000002402027981 */ /* 0x000ea4000c1e1b00 */
[----:B-12---:R0:W1:Y:S01]  /*9050*/  F2I.F64.TRUNC R18, R2 ;  /* 0x0000000200127311 */ /* 0x006062000030d100 */
[----:B------:R-:W-:Y:S05]  /*9060*/  BRA `(.L_x_55725) ;  /* 0x0000098000007947 */ /* 0x000fea0003800000 */
.L_x_55733:
        /* <DEDUP_REMOVED lines=25> */
[----:B-1----:R0:W1:Y:S01]  /*9200*/  F2I.FTZ.TRUNC.NTZ R18, R5 ;  /* 0x0000000500127305 */ /* 0x002062000021f100 */
[----:B------:R-:W-:Y:S05]  /*9210*/  BRA `(.L_x_55725) ;  /* 0x000007d000007947 */ /* 0x000fea0003800000 */
.L_x_55736:
        /* <DEDUP_REMOVED lines=12> */
[----:B-1----:R0:W1:Y:S01]  /*92e0*/  F2I.FTZ.TRUNC.NTZ R18, R4 ;  /* 0x0000000400127305 */ /* 0x002062000021f100 */
[----:B------:R-:W-:Y:S05]  /*92f0*/  BRA `(.L_x_55725) ;  /* 0x000006f000007947 */ /* 0x000fea0003800000 */
.L_x_55735:
[----:B-1----:R-:W2:Y:S02]  /*9300*/  LDG.E.U16 R18, [R2.64] ;  /* 0x0000002402127981 */ /* 0x002ea4000c1e1500 */
[----:B--2---:R-:W-:-:S06]  /*9310*/  PRMT R18, RZ, 0x5410, R18 ;  /* 0x00005410ff127816 */ /* 0x004fcc0000000012 */
[----:B------:R-:W0:Y:S01]  /*9320*/  F2I.FTZ.TRUNC.NTZ R18, R18 ;  /* 0x0000001200127305 */ /* 0x000e22000021f100 */
[----:B------:R-:W-:Y:S05]  /*9330*/  BRA `(.L_x_55725) ;  /* 0x000006b000007947 */ /* 0x000fea0003800000 */
.L_x_55732:
        /* <DEDUP_REMOVED lines=10> */
.L_x_55739:
        /* <DEDUP_REMOVED lines=21> */
.L_x_55743:
[----:B------:R-:W-:Y:S05]  /*9530*/  BSYNC B1 ;  /* 0x0000000000017941 */ /* 0x000fea0003800000 */
.L_x_55742:
[----:B------:R-:W-:Y:S01]  /*9540*/  IMAD.SHL.U32 R2, R2, 0x100000, RZ ;  /* 0x0010000002027824 */ /* 0x000fe200078e00ff */
[----:B------:R-:W-:-:S04]  /*9550*/  LEA R3, R0, 0x3b800000, 0x17 ;  /* 0x3b80000000037811 */ /* 0x000fc800078eb8ff */
[----:B------:R-:W-:Y:S02]  /*9560*/  LOP3.LUT R18, R3, R2, R18, 0xfe, !PT ;  /* 0x0000000203127212 */ /* 0x000fe400078efe12 */
.L_x_55741:
[----:B------:R-:W-:Y:S05]  /*9570*/  BSYNC B0 ;  /* 0x0000000000007941 */ /* 0x000fea0003800000 */
.L_x_55740:
[----:B------:R-:W0:Y:S01]  /*9580*/  F2I.FTZ.TRUNC.NTZ R18, R18 ;  /* 0x0000001200127305 */ /* 0x000e22000021f100 */
[----:B------:R-:W-:Y:S05]  /*9590*/  BRA `(.L_x_55725) ;  /* 0x0000045000007947 */ /* 0x000fea0003800000 */
.L_x_55738:
        /* <DEDUP_REMOVED lines=21> */
.L_x_55747:
[----:B------:R-:W-:Y:S05]  /*96f0*/  BSYNC B1 ;  /* 0x0000000000017941 */ /* 0x000fea0003800000 */
.L_x_55746:
[----:B------:R-:W-:Y:S01]  /*9700*/  IMAD.SHL.U32 R2, R2, 0x200000, RZ ;  /* 0x0020000002027824 */ /* 0x000fe200078e00ff */
[----:B------:R-:W-:-:S04]  /*9710*/  LEA R3, R0, 0x37800000, 0x17 ;  /* 0x3780000000037811 */ /* 0x000fc800078eb8ff */
[----:B------:R-:W-:Y:S02]  /*9720*/  LOP3.LUT R18, R3, R2, R18, 0xfe, !PT ;  /* 0x0000000203127212 */ /* 0x000fe400078efe12 */
.L_x_55745:
[----:B------:R-:W-:Y:S05]  /*9730*/  BSYNC B0 ;  /* 0x0000000000007941 */ /* 0x000fea0003800000 */
.L_x_55744:
[----:B------:R-:W0:Y:S01]  /*9740*/  F2I.FTZ.TRUNC.NTZ R18, R18 ;  /* 0x0000001200127305 */ /* 0x000e22000021f100 */
[----:B------:R-:W-:Y:S05]  /*9750*/  BRA `(.L_x_55725) ;  /* 0x0000029000007947 */ /* 0x000fea0003800000 */
.L_x_55737:
        /* <DEDUP_REMOVED lines=14> */
.L_x_55751:
[----:B------:R-:W-:Y:S05]  /*9840*/  BSYNC B0 ;  /* 0x0000000000007941 */ /* 0x000fea0003800000 */
.L_x_55750:
[----:B------:R-:W0:Y:S01]  /*9850*/  F2I.FTZ.TRUNC.NTZ R18, R18 ;  /* 0x0000001200127305 */ /* 0x000e22000021f100 */
[----:B------:R-:W-:Y:S05]  /*9860*/  BRA `(.L_x_55725) ;  /* 0x0000018000007947 */ /* 0x000fea0003800000 */
.L_x_55724:
        /* <DEDUP_REMOVED lines=11> */
[----:B-1----:R-:W-:-:S02]  /*9920*/  IMAD.MOV.U32 R18, RZ, RZ, RZ ;  /* 0x000000ffff127224 */ /* 0x002fc400078e00ff */
        /* <DEDUP_REMOVED lines=9> */
.L_x_55749:
[----:B-1----:R0:W5:Y:S01]  /*99c0*/  LDG.E R18, [R2.64] ;  /* 0x0000002402127981 */ /* 0x002162000c1e1900 */
[----:B------:R-:W-:Y:S05]  /*99d0*/  BRA `(.L_x_55725) ;  /* 0x0000001000007947 */ /* 0x000fea0003800000 */
.L_x_55748:
[----:B-1----:R0:W5:Y:S02]  /*99e0*/  LDG.E R18, [R2.64] ;  /* 0x0000002402127981 */ /* 0x002164000c1e1900 */
.L_x_55725:
        /* <DEDUP_REMOVED lines=16> */
.L_x_55755:
[----:B------:R0:W5:Y:S01]  /*9af0*/  LDG.E.U8 R22, [R2.64] ;  /* 0x0000002402167981 */ /* 0x000162000c1e1100 */
[----:B------:R-:W-:Y:S05]  /*9b00*/  BRA `(.L_x_55757) ;  /* 0x00000d0000007947 */ /* 0x000fea0003800000 */
.L_x_55754:
        /* <DEDUP_REMOVED lines=8> */
.L_x_55759:
[----:B------:R0:W5:Y:S01]  /*9b90*/  LDG.E R22, [R2.64] ;  /* 0x0000002402167981 */ /* 0x000162000c1e1900 */
[----:B------:R-:W-:Y:S05]  /*9ba0*/  BRA `(.L_x_55757) ;  /* 0x00000c6000007947 */ /* 0x000fea0003800000 */
.L_x_55758:
[----:B------:R0:W5:Y:S01]  /*9bb0*/  LDG.E.S16 R22, [R2.64] ;  /* 0x0000002402167981 */ /* 0x000162000c1e1700 */
[----:B------:R-:W-:Y:S05]  /*9bc0*/  BRA `(.L_x_55757) ;  /* 0x00000c4000007947 */ /* 0x000fea0003800000 */
.L_x_55753:
        /* <DEDUP_REMOVED lines=9> */
.L_x_55761:
[----:B------:R-:W2:Y:S02]  /*9c60*/  LDG.E.U16 R2, [R2.64] ;  /* 0x0000002402027981 */ /* 0x000ea4000c1e1500 */
[----:B--2---:R-:W-:-:S06]  /*9c70*/  HADD2.F32 R22, -RZ, R2.H0_H0 ;  /* 0x20000002ff167230 */ /* 0x004fcc0000004100 */
[----:B------:R-:W0:Y:S01]  /*9c80*/  F2I.FTZ.TRUNC.NTZ R22, R22 ;  /* 0x0000001600167305 */ /* 0x000e22000021f100 */
[----:B------:R-:W-:Y:S05]  /*9c90*/  BRA `(.L_x_55757) ;  /* 0x00000b7000007947 */ /* 0x000fea0003800000 */
.L_x_55760:
        /* <DEDUP_REMOVED lines=9> */
.L_x_55763:
[----:B------:R-:W2:Y:S02]  /*9d30*/  LDG.E.U16 R2, [R2.64] ;  /* 0x0000002402027981 */ /* 0x000ea4000c1e1500 */
[----:B--2---:R-:W-:-:S06]  /*9d40*/  HADD2.F32 R22, -RZ, R2.H0_H0 ;  /* 0x20000002ff167230 */ /* 0x004fcc0000004100 */
[----:B------:R-:W0:Y:S01]  /*9d50*/  F2I.FTZ.TRUNC.NTZ R22, R22 ;  /* 0x0000001600167305 */ /* 0x000e22000021f100 */
[----:B------:R-:W-:Y:S05]  /*9d60*/  BRA `(.L_x_55757) ;  /* 0x00000aa000007947 */ /* 0x000fea0003800000 */
.L_x_55762:
[----:B------:R-:W2:Y:S02]  /*9d70*/  LDG.E.64 R22, [R2.64] ;  /* 0x0000002402167981 */ /* 0x000ea4000c1e1b00 */
[----:B--2---:R0:W2:Y:S01]  /*9d80*/  F2I.F64.TRUNC R22, R22 ;  /* 0x0000001600167311 */ /* 0x0040a2000030d100 */
[----:B------:R-:W-:Y:S05]  /*9d90*/  BRA `(.L_x_55757) ;  /* 0x00000a7000007947 */ /* 0x000fea0003800000 */
.L_x_55752:
        /* <DEDUP_REMOVED lines=12> */
.L_x_55766:
[----:B------:R-:W2:Y:S02]  /*9e60*/  LDG.E.64 R2, [R2.64] ;  /* 0x0000002402027981 */ /* 0x000ea4000c1e1b00 */
[----:B--2---:R0:W2:Y:S01]  /*9e70*/  F2I.F64.TRUNC R22, R2 ;  /* 0x0000000200167311 */ /* 0x0040a2000030d100 */
[----:B------:R-:W-:Y:S05]  /*9e80*/  BRA `(.L_x_55757) ;  /* 0x0000098000007947 */ /* 0x000fea0003800000 */
.L_x_55765:
        /* <DEDUP_REMOVED lines=27> */
.L_x_55768:
        /* <DEDUP_REMOVED lines=14> */
.L_x_55767:
[----:B------:R-:W2:Y:S02]  /*a120*/  LDG.E.U16 R22, [R2.64] ;  /* 0x0000002402167981 */ /* 0x000ea4000c1e1500 */
[----:B--2---:R-:W-:-:S06]  /*a130*/  PRMT R22, RZ, 0x5410, R22 ;  /* 0x00005410ff167816 */ /* 0x004fcc0000000016 */
[----:B------:R-:W0:Y:S01]  /*a140*/  F2I.FTZ.TRUNC.NTZ R22, R22 ;  /* 0x0000001600167305 */ /* 0x000e22000021f100 */
[----:B------:R-:W-:Y:S05]  /*a150*/  BRA `(.L_x_55757) ;  /* 0x000006b000007947 */ /* 0x000fea0003800000 */
.L_x_55764:
        /* <DEDUP_REMOVED lines=10> */
.L_x_55771:
        /* <DEDUP_REMOVED lines=21> */
.L_x_55775:
[----:B------:R-:W-:Y:S05]  /*a350*/  BSYNC B1 ;  /* 0x0000000000017941 */ /* 0x000fea0003800000 */
.L_x_55774:
[----:B------:R-:W-:Y:S01]  /*a360*/  IMAD.SHL.U32 R2, R2, 0x100000, RZ ;  /* 0x0010000002027824 */ /* 0x000fe200078e00ff */
[----:B------:R-:W-:-:S04]  /*a370*/  LEA R3, R0, 0x3b800000, 0x17 ;  /* 0x3b80000000037811 */ /* 0x000fc800078eb8ff */
[----:B------:R-:W-:Y:S02]  /*a380*/  LOP3.LUT R22, R3, R2, R22, 0xfe, !PT ;  /* 0x0000000203167212 */ /* 0x000fe400078efe16 */
.L_x_55773:
[----:B------:R-:W-:Y:S05]  /*a390*/  BSYNC B0 ;  /* 0x0000000000007941 */ /* 0x000fea0003800000 */
.L_x_55772:
[----:B------:R-:W0:Y:S01]  /*a3a0*/  F2I.FTZ.TRUNC.NTZ R22, R22 ;  /* 0x0000001600167305 */ /* 0x000e22000021f100 */
[----:B------:R-:W-:Y:S05]  /*a3b0*/  BRA `(.L_x_55757) ;  /* 0x0000045000007947 */ /* 0x000fea0003800000 */
.L_x_55770:
        /* <DEDUP_REMOVED lines=21> */
.L_x_55779:
[----:B------:R-:W-:Y:S05]  /*a510*/  BSYNC B1 ;  /* 0x0000000000017941 */ /* 0x000fea0003800000 */
.L_x_55778:
[----:B------:R-:W-:Y:S01]  /*a520*/  IMAD.SHL.U32 R2, R2, 0x200000, RZ ;  /* 0x0020000002027824 */ /* 0x000fe200078e00ff */
[----:B------:R-:W-:-:S04]  /*a530*/  LEA R3, R0, 0x37800000, 0x17 ;  /* 0x3780000000037811 */ /* 0x000fc800078eb8ff */
[----:B------:R-:W-:Y:S02]  /*a540*/  LOP3.LUT R22, R3, R2, R22, 0xfe, !PT ;  /* 0x0000000203167212 */ /* 0x000fe400078efe16 */
.L_x_55777:
[----:B------:R-:W-:Y:S05]  /*a550*/  BSYNC B0 ;  /* 0x0000000000007941 */ /* 0x000fea0003800000 */
.L_x_55776:
[----:B------:R-:W0:Y:S01]  /*a560*/  F2I.FTZ.TRUNC.NTZ R22, R22 ;  /* 0x0000001600167305 */ /* 0x000e22000021f100 */
[----:B------:R-:W-:Y:S05]  /*a570*/  BRA `(.L_x_55757) ;  /* 0x0000029000007947 */ /* 0x000fea0003800000 */
.L_x_55769:
        /* <DEDUP_REMOVED lines=14> */
.L_x_55783:
[----:B------:R-:W-:Y:S05]  /*a660*/  BSYNC B0 ;  /* 0x0000000000007941 */ /* 0x000fea0003800000 */
.L_x_55782:
[----:B------:R-:W0:Y:S01]  /*a670*/  F2I.FTZ.TRUNC.NTZ R22, R22 ;  /* 0x0000001600167305 */ /* 0x000e22000021f100 */
[----:B------:R-:W-:Y:S05]  /*a680*/  BRA `(.L_x_55757) ;  /* 0x0000018000007947 */ /* 0x000fea0003800000 */
.L_x_55756:
        /* <DEDUP_REMOVED lines=21> */
.L_x_55781:
[----:B------:R0:W5:Y:S01]  /*a7e0*/  LDG.E R22, [R2.64] ;  /* 0x0000002402167981 */ /* 0x000162000c1e1900 */
[----:B------:R-:W-:Y:S05]  /*a7f0*/  BRA `(.L_x_55757) ;  /* 0x0000001000007947 */ /* 0x000fea0003800000 */
.L_x_55780:
[----:B------:R0:W5:Y:S02]  /*a800*/  LDG.E R22, [R2.64] ;  /* 0x0000002402167981 */ /* 0x000164000c1e1900 */
.L_x_55757:
        /* <DEDUP_REMOVED lines=18> */
.L_x_55788:
        /* <DEDUP_REMOVED lines=11> */
.L_x_55787:
[----:B------:R-:W-:Y:S05]  /*a9e0*/  BSYNC B1 ;  /* 0x0000000000017941 */ /* 0x000fea0003800000 */
.L_x_55786:
[----:B------:R-:W-:Y:S05]  /*a9f0*/  BRA `(.L_x_55789) ;  /* 0x000000a000007947 */ /* 0x000fea0003800000 */
.L_x_55785:
        /* <DEDUP_REMOVED lines=10> */
.L_x_55789:
[----:B------:R-:W-:Y:S05]  /*aaa0*/  BSYNC B0 ;  /* 0x0000000000007941 */ /* 0x000fea0003800000 */
.L_x_55784:
        /* <DEDUP_REMOVED lines=14> */
.L_x_55793:
[----:B------:R0:W-:Y:S01]  /*ab90*/  STG.E.U8 [R16.64], R2 ;  /* 0x0000000210007986 */ /* 0x0001e2000c101124 */
[----:B------:R-:W-:Y:S05]  /*aba0*/  BRA `(.L_x_55795) ;  /* 0x00000d6000007947 */ /* 0x000fea0003800000 */
.L_x_55792:
        /* <DEDUP_REMOVED lines=9> */
.L_x_55797:
[----:B------:R0:W-:Y:S01]  /*ac40*/  STG.E [R16.64], R2 ;  /* 0x0000000210007986 */ /* 0x0001e2000c101924 */
[----:B------:R-:W-:Y:S05]  /*ac50*/  BRA `(.L_x_55795) ;  /* 0x00000cb000007947 */ /* 0x000fea0003800000 */
.L_x_55796:
[----:B------:R0:W-:Y:S01]  /*ac60*/  STG.E.U16 [R16.64], R2 ;  /* 0x0000000210007986 */ /* 0x0001e2000c101524 */
[----:B------:R-:W-:Y:S05]  /*ac70*/  BRA `(.L_x_55795) ;  /* 0x00000c9000007947 */ /* 0x000fea0003800000 */
.L_x_55791:
        /* <DEDUP_REMOVED lines=9> */
.L_x_55799:
[----:B------:R-:W0:Y:S02]  /*ad10*/  I2F R0, R2 ;  /* 0x0000000200007306 */ /* 0x000e240000201400 */
[----:B0-----:R-:W-:-:S05]  /*ad20*/  F2FP.PACK_AB R0, RZ, R0 ;  /* 0x00000000ff00723e */ /* 0x001fca00000000ff */
[----:B------:R0:W-:Y:S01]  /*ad30*/  STG.E.U16 [R16.64], R0 ;  /* 0x0000000010007986 */ /* 0x0001e2000c101524 */
[----:B------:R-:W-:Y:S05]  /*ad40*/  BRA `(.L_x_55795) ;  /* 0x00000bc000007947 */ /* 0x000fea0003800000 */
.L_x_55798:
        /* <DEDUP_REMOVED lines=10> */
.L_x_55801:
[----:B------:R-:W0:Y:S02]  /*adf0*/  I2F R2, R2 ;  /* 0x0000000200027306 */ /* 0x000e240000201400 */
[----:B0-----:R-:W-:-:S04]  /*ae00*/  F2FP.PACK_AB R3, RZ, R2 ;  /* 0x00000002ff03723e */ /* 0x001fc800000000ff */
[----:B------:R-:W-:-:S05]  /*ae10*/  PRMT R3, R3, 0x5410, RZ ;  /* 0x0000541003037816 */ /* 0x000fca00000000ff */
[----:B------:R0:W-:Y:S01]  /*ae20*/  STG.E [R16.64], R3 ;  /* 0x0000000310007986 */ /* 0x0001e2000c101924 */
[----:B------:R-:W-:Y:S05]  /*ae30*/  BRA `(.L_x_55795) ;  /* 0x00000ad000007947 */ /* 0x000fea0003800000 */
.L_x_55800:
[----:B------:R-:W0:Y:S02]  /*ae40*/  I2F.F64 R2, R2 ;  /* 0x0000000200027312 */ /* 0x000e240000201c00 */
[----:B0-----:R0:W-:Y:S01]  /*ae50*/  STG.E.64 [R16.64], R2 ;  /* 0x0000000210007986 */ /* 0x0011e2000c101b24 */
[----:B------:R-:W-:Y:S05]  /*ae60*/  BRA `(.L_x_55795) ;  /* 0x00000aa000007947 */ /* 0x000fea0003800000 */
.L_x_55790:
        /* <DEDUP_REMOVED lines=12> */
.L_x_55804:
[----:B------:R-:W0:Y:S01]  /*af30*/  I2F.F64 R4, R2 ;  /* 0x0000000200047312 */ /* 0x000e220000201c00 */
[----:B------:R-:W-:-:S05]  /*af40*/  CS2R R6, SRZ ;  /* 0x0000000000067805 */ /* 0x000fca000001ff00 */
[----:B0-----:R0:W-:Y:S01]  /*af50*/  STG.E.128 [R16.64], R4 ;  /* 0x0000000410007986 */ /* 0x0011e2000c101d24 */
[----:B------:R-:W-:Y:S05]  /*af60*/  BRA `(.L_x_55795) ;  /* 0x000009a000007947 */ /* 0x000fea0003800000 */
.L_x_55803:
        /* <DEDUP_REMOVED lines=21> */
.L_x_55808:
[----:B------:R-:W-:Y:S05]  /*b0c0*/  BSYNC B0 ;  /* 0x0000000000007941 */ /* 0x000fea0003800000 */
.L_x_55807:
[----:B------:R-:W-:-:S05]  /*b0d0*/  LOP3.LUT R3, R0, R3, RZ, 0xfc, !PT ;  /* 0x0000000300037212 */ /* 0x000fca00078efcff */
[----:B------:R0:W-:Y:S01]  /*b0e0*/  STG.E.U8 [R16.64], R3 ;  /* 0x0000000310007986 */ /* 0x0001e2000c101124 */
[----:B------:R-:W-:Y:S05]  /*b0f0*/  BRA `(.L_x_55795) ;  /* 0x0000081000007947 */ /* 0x000fea0003800000 */
.L_x_55806:
        /* <DEDUP_REMOVED lines=13> */
.L_x_55810:
[----:B------:R-:W-:Y:S01]  /*b1d0*/  IMAD.MOV.U32 R0, RZ, RZ, 0x7f ;  /* 0x0000007fff007424 */ /* 0x000fe200078e00ff */
[----:B------:R-:W-:-:S04]  /*b1e0*/  ISETP.GT.U32.AND P0, PT, R3, 0x7f800000, PT ;  /* 0x7f8000000300780c */ /* 0x000fc80003f04070 */
[----:B------:R-:W-:-:S04]  /*b1f0*/  SEL R0, R0, 0x7c, P0 ;  /* 0x0000007c00007807 */ /* 0x000fc80000000000 */
.L_x_55811:
[----:B------:R-:W-:Y:S05]  /*b200*/  BSYNC B0 ;  /* 0x0000000000007941 */ /* 0x000fea0003800000 */
.L_x_55809:
[----:B------:R-:W-:-:S04]  /*b210*/  LOP3.LUT R2, R5, 0x80000000, RZ, 0xc0, !PT ;  /* 0x8000000005027812 */ /* 0x000fc800078ec0ff */
[----:B------:R-:W-:-:S04]  /*b220*/  SHF.R.U32.HI R3, RZ, 0x18, R2 ;  /* 0x00000018ff037819 */ /* 0x000fc80000011602 */
[----:B------:R-:W-:-:S05]  /*b230*/  LOP3.LUT R3, R0, R3, RZ, 0xfc, !PT ;  /* 0x0000000300037212 */ /* 0x000fca00078efcff */
[----:B------:R0:W-:Y:S01]  /*b240*/  STG.E.U8 [R16.64], R3 ;  /* 0x0000000310007986 */ /* 0x0001e2000c101124 */
[----:B------:R-:W-:Y:S05]  /*b250*/  BRA `(.L_x_55795) ;  /* 0x000006b000007947 */ /* 0x000fea0003800000 */
.L_x_55805:
[----:B------:R-:W0:Y:S02]  /*b260*/  I2F R0, R2 ;  /* 0x0000000200007306 */ /* 0x000e240000201400 */
[----:B0-----:R-:W-:-:S05]  /*b270*/  F2FP.BF16.PACK_AB R0, RZ, R0 ;  /* 0x00000000ff00723e */ /* 0x001fca00000010ff */
[----:B------:R0:W-:Y:S01]  /*b280*/  STG.E.U16 [R16.64], R0 ;  /* 0x0000000010007986 */ /* 0x0001e2000c101524 */
[----:B------:R-:W-:Y:S05]  /*b290*/  BRA `(.L_x_55795) ;  /* 0x0000067000007947 */ /* 0x000fea0003800000 */
.L_x_55802:
        /* <DEDUP_REMOVED lines=10> */
.L_x_55814:
        /* <DEDUP_REMOVED lines=17> */
.L_x_55817:
[----:B------:R-:W-:-:S04]  /*b450*/  LOP3.LUT R2, R5, 0x80000000, RZ, 0xc0, !PT ;  /* 0x8000000005027812 */ /* 0x000fc800078ec0ff */
[----:B------:R-:W-:-:S04]  /*b460*/  SHF.R.U32.HI R3, RZ, 0x18, R2 ;  /* 0x00000018ff037819 */ /* 0x000fc80000011602 */
[----:B------:R-:W-:-:S04]  /*b470*/  LOP3.LUT R0, R0, R3, RZ, 0xfc, !PT ;  /* 0x0000000300007212 */ /* 0x000fc800078efcff */
[----:B------:R-:W-:Y:S02]  /*b480*/  PRMT R8, R0, 0x7610, R8 ;  /* 0x0000761000087816 */ /* 0x000fe40000000008 */
.L_x_55816:
[----:B------:R-:W-:Y:S05]  /*b490*/  BSYNC B0 ;  /* 0x0000000000007941 */ /* 0x000fea0003800000 */
.L_x_55815:
[----:B------:R0:W-:Y:S01]  /*b4a0*/  STG.E.U8 [R16.64], R8 ;  /* 0x0000000810007986 */ /* 0x0001e2000c101124 */
[----:B------:R-:W-:Y:S05]  /*b4b0*/  BRA `(.L_x_55795) ;  /* 0x0000045000007947 */ /* 0x000fea0003800000 */
.L_x_55813:
        /* <DEDUP_REMOVED lines=17> */
.L_x_55820:
[----:B------:R-:W-:-:S04]  /*b5d0*/  LOP3.LUT R2, R5, 0x80000000, RZ, 0xc0, !PT ;  /* 0x8000000005027812 */ /* 0x000fc800078ec0ff */
[----:B------:R-:W-:-:S04]  /*b5e0*/  SHF.R.U32.HI R3, RZ, 0x18, R2 ;  /* 0x00000018ff037819 */ /* 0x000fc80000011602 */
[----:B------:R-:W-:-:S04]  /*b5f0*/  LOP3.LUT R0, R0, R3, RZ, 0xfc, !PT ;  /* 0x0000000300007212 */ /* 0x000fc800078efcff */
[----:B------:R-:W-:Y:S02]  /*b600*/  PRMT R8, R0, 0x7610, R8 ;  /* 0x0000761000087816 */ /* 0x000fe40000000008 */
.L_x_55819:
[----:B------:R-:W-:Y:S05]  /*b610*/  BSYNC B0 ;  /* 0x0000000000007941 */ /* 0x000fea0003800000 */
.L_x_55818:
[----:B------:R0:W-:Y:S01]  /*b620*/  STG.E.U8 [R16.64], R8 ;  /* 0x0000000810007986 */ /* 0x0001e2000c101124 */
[----:B------:R-:W-:Y:S05]  /*b630*/  BRA `(.L_x_55795) ;  /* 0x000002d000007947 */ /* 0x000fea0003800000 */
.L_x_55812:
        /* <DEDUP_REMOVED lines=22> */
.L_x_55794:
        /* <DEDUP_REMOVED lines=19> */
.L_x_55822:
[----:B------:R-:W-:-:S05]  /*b8d0*/  SHF.R.S32.HI R3, RZ, 0x1f, R2 ;  /* 0x0000001fff037819 */ /* 0x000fca0000011402 */
[----:B------:R0:W-:Y:S01]  /*b8e0*/  STG.E.64 [R16.64], R2 ;  /* 0x0000000210007986 */ /* 0x0001e2000c101b24 */
[----:B------:R-:W-:Y:S05]  /*b8f0*/  BRA `(.L_x_55795) ;  /* 0x0000001000007947 */ /* 0x000fea0003800000 */
.L_x_55821:
[----:B------:R0:W-:Y:S02]  /*b900*/  STG.E [R16.64], R2 ;  /* 0x0000000210007986 */ /* 0x0001e4000c101924 */
.L_x_55795:
[----:B------:R-:W-:Y:S02]  /*b910*/  IADD3 R19, R19, 0x80, RZ ;  /* 0x0000008013137810 */ /* 0x000fe40007ffe0ff */
.L_x_55614:
[----:B------:R-:W-:Y:S05]  /*b920*/  BSYNC B6 ;  /* 0x0000000000067941 */ /* 0x000fea0003800000 */
.L_x_55613:
[----:B------:R-:W-:-:S13]  /*b930*/  ISETP.GE.AND P0, PT, R19, c[0x0][0x160], PT ;  /* 0x0000580013007a0c */ /* 0x000fda0003f06270 */
[----:B------:R-:W-:Y:S05]  /*b940*/  @P0 EXIT ;  /* 0x000000000000094d */ /* 0x000fea0003800000 */
        /* <DEDUP_REMOVED lines=255> */
.L_x_55823:
        /* <DEDUP_REMOVED lines=18> */
.L_x_55827:
[----:B-1----:R0:W5:Y:S01]  /*ca60*/  LDG.E.U8 R18, [R2.64] ;  /* 0x0000002402127981 */ /* 0x002162000c1e1100 */
[----:B------:R-:W-:Y:S05]  /*ca70*/  BRA `(.L_x_55829) ;  /* 0x00000d0000007947 */ /* 0x000fea0003800000 */
.L_x_55826:
        /* <DEDUP_REMOVED lines=8> */
.L_x_55831:
[----:B-1----:R0:W5:Y:S01]  /*cb00*/  LDG.E R18, [R2.64] ;  /* 0x0000002402127981 */ /* 0x002162000c1e1900 */
[----:B------:R-:W-:Y:S05]  /*cb10*/  BRA `(.L_x_55829) ;  /* 0x00000c6000007947 */ /* 0x000fea0003800000 */
.L_x_55830:
[----:B-1----:R0:W5:Y:S01]  /*cb20*/  LDG.E.S16 R18, [R2.64] ;  /* 0x0000002402127981 */ /* 0x002162000c1e1700 */
[----:B------:R-:W-:Y:S05]  /*cb30*/  BRA `(.L_x_55829) ;  /* 0x00000c4000007947 */ /* 0x000fea0003800000 */
.L_x_55825:
        /* <DEDUP_REMOVED lines=9> */
.L_x_55833:
[----:B------:R-:W2:Y:S02]  /*cbd0*/  LDG.E.U16 R2, [R2.64] ;  /* 0x0000002402027981 */ /* 0x000ea4000c1e1500 */
[----:B-12---:R-:W-:-:S06]  /*cbe0*/  HADD2.F32 R18, -RZ, R2.H0_H0 ;  /* 0x20000002ff127230 */ /* 0x006fcc0000004100 */
[----:B------:R-:W0:Y:S01]  /*cbf0*/  F2I.FTZ.TRUNC.NTZ R18, R18 ;  /* 0x0000001200127305 */ /* 0x000e22000021f100 */
[----:B------:R-:W-:Y:S05]  /*cc00*/  BRA `(.L_x_55829) ;  /* 0x00000b7000007947 */ /* 0x000fea0003800000 */
.L_x_55832:
        /* <DEDUP_REMOVED lines=9> */
.L_x_55835:
[----:B------:R-:W2:Y:S02]  /*cca0*/  LDG.E.U16 R2, [R2.64] ;  /* 0x0000002402027981 */ /* 0x000ea4000c1e1500 */
[----:B-12---:R-:W-:-:S06]  /*ccb0*/  HADD2.F32 R18, -RZ, R2.H0_H0 ;  /* 0x20000002ff127230 */ /* 0x006fcc0000004100 */
[----:B------:R-:W0:Y:S01]  /*ccc0*/  F2I.FTZ.TRUNC.NTZ R18, R18 ;  /* 0x0000001200127305 */ /* 0x000e22000021f100 */
[----:B------:R-:W-:Y:S05]  /*ccd0*/  BRA `(.L_x_55829) ;  /* 0x00000aa000007947 */ /* 0x000fea0003800000 */
.L_x_55834:
[----:B-1----:R-:W2:Y:S02]  /*cce0*/  LDG.E.64 R18, [R2.64] ;  /* 0x0000002402127981 */ /* 0x002ea4000c1e1b00 */
[----:B--2---:R0:W1:Y:S01]  /*ccf0*/  F2I.F64.TRUNC R18, R18 ;  /* 0x0000001200127311 */ /* 0x004062000030d100 */
[----:B------:R-:W-:Y:S05]  /*cd00*/  BRA `(.L_x_55829) ;  /* 0x00000a7000007947 */ /* 0x000fea0003800000 */
.L_x_55824:
        /* <DEDUP_REMOVED lines=12> */
.L_x_55838:
[----:B------:R-:W2:Y:S02]  /*cdd0*/  LDG.E.64 R2, [R2.64] ;  /* 0x0000002402027981 */ /* 0x000ea4000c1e1b00 */
[----:B-12---:R0:W1:Y:S01]  /*cde0*/  F2I.F64.TRUNC R18, R2 ;  /* 0x0000000200127311 */ /* 0x006062000030d100 */
[----:B------:R-:W-:Y:S05]  /*cdf0*/  BRA `(.L_x_55829) ;  /* 0x0000098000007947 */ /* 0x000fea0003800000 */
.L_x_55837:
        /* <DEDUP_REMOVED lines=27> */
.L_x_55840:
        /* <DEDUP_REMOVED lines=14> */
.L_x_55839:
[----:B-1----:R-:W2:Y:S02]  /*d090*/  LDG.E.U16 R18, [R2.64] ;  /* 0x0000002402127981 */ /* 0x002ea4000c1e1500 */
[----:B--2---:R-:W-:-:S06]  /*d0a0*/  PRMT R18, RZ, 0x5410, R18 ;  /* 0x00005410ff127816 */ /* 0x004fcc0000000012 */
[----:B------:R-:W0:Y:S01]  /*d0b0*/  F2I.FTZ.TRUNC.NTZ R18, R18 ;  /* 0x0000001200127305 */ /* 0x000e22000021f100 */
[----:B------:R-:W-:Y:S05]  /*d0c0*/  BRA `(.L_x_55829) ;  /* 0x000006b000007947 */ /* 0x000fea0003800000 */
.L_x_55836:
        /* <DEDUP_REMOVED lines=10> */
.L_x_55843:
        /* <DEDUP_REMOVED lines=21> */
.L_x_55847:
[----:B------:R-:W-:Y:S05]  /*d2c0*/  BSYNC B1 ;  /* 0x0000000000017941 */ /* 0x000fea0003800000 */
.L_x_55846:
[----:B------:R-:W-:Y:S01]  /*d2d0*/  IMAD.SHL.U32 R2, R2, 0x100000, RZ ;  /* 0x0010000002027824 */ /* 0x000fe200078e00ff */
[----:B------:R-:W-:-:S04]  /*d2e0*/  LEA R3, R0, 0x3b800000, 0x17 ;  /* 0x3b80000000037811 */ /* 0x000fc800078eb8ff */
[----:B------:R-:W-:Y:S02]  /*d2f0*/  LOP3.LUT R18, R3, R2, R18, 0xfe, !PT ;  /* 0x0000000203127212 */ /* 0x000fe400078efe12 */
.L_x_55845:
[----:B------:R-:W-:Y:S05]  /*d300*/  BSYNC B0 ;  /* 0x0000000000007941 */ /* 0x000fea0003800000 */
.L_x_55844:
[----:B------:R-:W0:Y:S01]  /*d310*/  F2I.FTZ.TRUNC.NTZ R18, R18 ;  /* 0x0000001200127305 */ /* 0x000e22000021f100 */
[----:B------:R-:W-:Y:S05]  /*d320*/  BRA `(.L_x_55829) ;  /* 0x0000045000007947 */ /* 0x000fea0003800000 */
.L_x_55842:
        /* <DEDUP_REMOVED lines=21> */
.L_x_55851:
[----:B------:R-:W-:Y:S05]  /*d480*/  BSYNC B1 ;  /* 0x0000000000017941 */ /* 0x000fea0003800000 */
.L_x_55850:
[----:B------:R-:W-:Y:S01]  /*d490*/  IMAD.SHL.U32 R2, R2, 0x200000, RZ ;  /* 0x0020000002027824 */ /* 0x000fe200078e00ff */
[----:B------:R-:W-:-:S04]  /*d4a0*/  LEA R3, R0, 0x37800000, 0x17 ;  /* 0x3780000000037811 */ /* 0x000fc800078eb8ff */
[----:B------:R-:W-:Y:S02]  /*d4b0*/  LOP3.LUT R18, R3, R2, R18, 0xfe, !PT ;  /* 0x0000000203127212 */ /* 0x000fe400078efe12 */
.L_x_55849:
[----:B------:R-:W-:Y:S05]  /*d4c0*/  BSYNC B0 ;  /* 0x0000000000007941 */ /* 0x000fea0003800000 */
.L_x_55848:
[----:B------:R-:W0:Y:S01]  /*d4d0*/  F2I.FTZ.TRUNC.NTZ R18, R18 ;  /* 0x0000001200127305 */ /* 0x000e22000021f100 */
[----:B------:R-:W-:Y:S05]  /*d4e0*/  BRA `(.L_x_55829) ;  /* 0x0000029000007947 */ /* 0x000fea0003800000 */
.L_x_55841:
        /* <DEDUP_REMOVED lines=14> */
.L_x_55855:
[----:B------:R-:W-:Y:S05]  /*d5d0*/  BSYNC B0 ;  /* 0x0000000000007941 */ /* 0x000fea0003800000 */
.L_x_55854:
[----:B------:R-:W0:Y:S01]  /*d5e0*/  F2I.FTZ.TRUNC.NTZ R18, R18 ;  /* 0x0000001200127305 */ /* 0x000e22000021f100 */
[----:B------:R-:W-:Y:S05]  /*d5f0*/  BRA `(.L_x_55829) ;  /* 0x0000018000007947 */ /* 0x000fea0003800000 */
.L_x_55828:
        /* <DEDUP_REMOVED lines=21> */
.L_x_55853:
[----:B-1----:R0:W5:Y:S01]  /*d750*/  LDG.E R18, [R2.64] ;  /* 0x0000002402127981 */ /* 0x002162000c1e1900 */
[----:B------:R-:W-:Y:S05]  /*d760*/  BRA `(.L_x_55829) ;  /* 0x0000001000007947 */ /* 0x000fea0003800000 */
.L_x_55852:
[----:B-1----:R0:W5:Y:S02]  /*d770*/  LDG.E R18, [R2.64] ;  /* 0x0000002402127981 */ /* 0x002164000c1e1900 */
.L_x_55829:
        /* <DEDUP_REMOVED lines=16> */
.L_x_55859:
[----:B------:R0:W5:Y:S01]  /*d880*/  LDG.E.U8 R19, [R2.64] ;  /* 0x0000002402137981 */ /* 0x000162000c1e1100 */
[----:B------:R-:W-:Y:S05]  /*d890*/  BRA `(.L_x_55861) ;  /* 0x00000d0000007947 */ /* 0x000fea0003800000 */
.L_x_55858:
        /* <DEDUP_REMOVED lines=8> */
.L_x_55863:
[----:B------:R0:W5:Y:S01]  /*d920*/  LDG.E R19, [R2.64] ;  /* 0x0000002402137981 */ /* 0x000162000c1e1900 */
[----:B------:R-:W-:Y:S05]  /*d930*/  BRA `(.L_x_55861) ;  /* 0x00000c6000007947 */ /* 0x000fea0003800000 */
.L_x_55862:
[----:B------:R0:W5:Y:S01]  /*d940*/  LDG.E.S16 R19, [R2.64] ;  /* 0x0000002402137981 */ /* 0x000162000c1e1700 */
[----:B------:R-:W-:Y:S05]  /*d950*/  BRA `(.L_x_55861) ;  /* 0x00000c4000007947 */ /* 0x000fea0003800000 */
.L_x_55857:
        /* <DEDUP_REMOVED lines=9> */
.L_x_55865:
[----:B------:R-:W2:Y:S02]  /*d9f0*/  LDG.E.U16 R2, [R2.64] ;  /* 0x0000002402027981 */ /* 0x000ea4000c1e1500 */
[----:B--2---:R-:W-:-:S06]  /*da00*/  HADD2.F32 R19, -RZ, R2.H0_H0 ;  /* 0x20000002ff137230 */ /* 0x004fcc0000004100 */
[----:B------:R-:W0:Y:S01]  /*da10*/  F2I.FTZ.TRUNC.NTZ R19, R19 ;  /* 0x0000001300137305 */ /* 0x000e22000021f100 */
[----:B------:R-:W-:Y:S05]  /*da20*/  BRA `(.L_x_55861) ;  /* 0x00000b7000007947 */ /* 0x000fea0003800000 */
.L_x_55864:
        /* <DEDUP_REMOVED lines=9> */
.L_x_55867:
[----:B------:R-:W2:Y:S02]  /*dac0*/  LDG.E.U16 R2, [R2.64] ;  /* 0x0000002402027981 */ /* 0x000ea4000c1e1500 */
[----:B--2---:R-:W-:-:S06]  /*dad0*/  HADD2.F32 R19, -RZ, R2.H0_H0 ;  /* 0x20000002ff137230 */ /* 0x004fcc0000004100 */
[----:B------:R-:W0:Y:S01]  /*dae0*/  F2I.FTZ.TRUNC.NTZ R19, R19 ;  /* 0x0000001300137305 */ /* 0x000e22000021f100 */
[----:B------:R-:W-:Y:S05]  /*daf0*/  BRA `(.L_x_55861) ;  /* 0x00000aa000007947 */ /* 0x000fea0003800000 */
.L_x_55866:
[----:B------:R-:W2:Y:S02]  /*db00*/  LDG.E.64 R2, [R2.64] ;  /* 0x0000002402027981 */ /* 0x000ea4000c1e1b00 */
[----:B--2---:R0:W2:Y:S01]  /*db10*/  F2I.F64.TRUNC R19, R2 ;  /* 0x0000000200137311 */ /* 0x0040a2000030d100 */
[----:B------:R-:W-:Y:S05]  /*db20*/  BRA `(.L_x_55861) ;  /* 0x00000a7000007947 */ /* 0x000fea0003800000 */
.L_x_55856:
        /* <DEDUP_REMOVED lines=12> */
.L_x_55870:
[----:B------:R-:W2:Y:S02]  /*dbf0*/  LDG.E.64 R2, [R2.64] ;  /* 0x0000002402027981 */ /* 0x000ea4000c1e1b00 */
[----:B--2---:R0:W2:Y:S01]  /*dc00*/  F2I.F64.TRUNC R19, R2 ;  /* 0x0000000200137311 */ /* 0x0040a2000030d100 */
[----:B------:R-:W-:Y:S05]  /*dc10*/  BRA `(.L_x_55861) ;  /* 0x0000098000007947 */ /* 0x000fea0003800000 */
.L_x_55869:
        /* <DEDUP_REMOVED lines=27> */
.L_x_55872:
        /* <DEDUP_REMOVED lines=14> */
.L_x_55871:
[----:B------:R-:W2:Y:S02]  /*deb0*/  LDG.E.U16 R19, [R2.64] ;  /* 0x0000002402137981 */ /* 0x000ea4000c1e1500 */
[----:B--2---:R-:W-:-:S06]  /*dec0*/  PRMT R19, RZ, 0x5410, R19 ;  /* 0x00005410ff137816 */ /* 0x004fcc0000000013 */
[----:B------:R-:W0:Y:S01]  /*ded0*/  F2I.FTZ.TRUNC.NTZ R19, R19 ;  /* 0x0000001300137305 */ /* 0x000e22000021f100 */
[----:B------:R-:W-:Y:S05]  /*dee0*/  BRA `(.L_x_55861) ;  /* 0x000006b000007947 */ /* 0x000fea0003800000 */
.L_x_55868:
        /* <DEDUP_REMOVED lines=10> */
.L_x_55875:
        /* <DEDUP_REMOVED lines=21> */
.L_x_55879:
[----:B------:R-:W-:Y:S05]  /*e0e0*/  BSYNC B1 ;  /* 0x0000000000017941 */ /* 0x000fea0003800000 */
.L_x_55878:
[----:B------:R-:W-:Y:S01]  /*e0f0*/  IMAD.SHL.U32 R2, R2, 0x100000, RZ ;  /* 0x0010000002027824 */ /* 0x000fe200078e00ff */
[----:B------:R-:W-:-:S04]  /*e100*/  LEA R0, R0, 0x3b800000, 0x17 ;  /* 0x3b80000000007811 */ /* 0x000fc800078eb8ff */
[----:B------:R-:W-:Y:S02]  /*e110*/  LOP3.LUT R19, R0, R2, R19, 0xfe, !PT ;  /* 0x0000000200137212 */ /* 0x000fe400078efe13 */
.L_x_55877:
[----:B------:R-:W-:Y:S05]  /*e120*/  BSYNC B0 ;  /* 0x0000000000007941 */ /* 0x000fea0003800000 */
.L_x_55876:
[----:B------:R-:W0:Y:S01]  /*e130*/  F2I.FTZ.TRUNC.NTZ R19, R19 ;  /* 0x0000001300137305 */ /* 0x000e22000021f100 */
[----:B------:R-:W-:Y:S05]  /*e140*/  BRA `(.L_x_55861) ;  /* 0x0000045000007947 */ /* 0x000fea0003800000 */
.L_x_55874:
        /* <DEDUP_REMOVED lines=21> */
.L_x_55883:
[----:B------:R-:W-:Y:S05]  /*e2a0*/  BSYNC B1 ;  /* 0x0000000000017941 */ /* 0x000fea0003800000 */
.L_x_55882:
[----:B------:R-:W-:Y:S01]  /*e2b0*/  IMAD.SHL.U32 R2, R2, 0x200000, RZ ;  /* 0x0020000002027824 */ /* 0x000fe200078e00ff */
[----:B------:R-:W-:-:S04]  /*e2c0*/  LEA R0, R0, 0x37800000, 0x17 ;  /* 0x3780000000007811 */ /* 0x000fc800078eb8ff */
[----:B------:R-:W-:Y:S02]  /*e2d0*/  LOP3.LUT R19, R0, R2, R19, 0xfe, !PT ;  /* 0x0000000200137212 */ /* 0x000fe400078efe13 */
.L_x_55881:
[----:B------:R-:W-:Y:S05]  /*e2e0*/  BSYNC B0 ;  /* 0x0000000000007941 */ /* 0x000fea0003800000 */
.L_x_55880:
[----:B------:R-:W0:Y:S01]  /*e2f0*/  F2I.FTZ.TRUNC.NTZ R19, R19 ;  /* 0x0000001300137305 */ /* 0x000e22000021f100 */
[----:B------:R-:W-:Y:S05]  /*e300*/  BRA `(.L_x_55861) ;  /* 0x0000029000007947 */ /* 0x000fea0003800000 */
.L_x_55873:
        /* <DEDUP_REMOVED lines=14> */
.L_x_55887:
[----:B------:R-:W-:Y:S05]  /*e3f0*/  BSYNC B0 ;  /* 0x0000000000007941 */ /* 0x000fea0003800000 */
.L_x_55886:
[----:B------:R-:W0:Y:S01]  /*e400*/  F2I.FTZ.TRUNC.NTZ R19, R19 ;  /* 0x0000001300137305 */ /* 0x000e22000021f100 */
[----:B------:R-:W-:Y:S05]  /*e410*/  BRA `(.L_x_55861) ;  /* 0x0000018000007947 */ /* 0x000fea0003800000 */
.L_x_55860:
        /* <DEDUP_REMOVED lines=21> */
.L_x_55885:
[----:B------:R0:W5:Y:S01]  /*e570*/  LDG.E R19, [R2.64] ;  /* 0x0000002402137981 */ /* 0x000162000c1e1900 */
[----:B------:R-:W-:Y:S05]  /*e580*/  BRA `(.L_x_55861) ;  /* 0x0000001000007947 */ /* 0x000fea0003800000 */
.L_x_55884:
[----:B------:R0:W5:Y:S02]  /*e590*/  LDG.E R19, [R2.64] ;  /* 0x0000002402137981 */ /* 0x000164000c1e1900 */
.L_x_55861:
        /* <DEDUP_REMOVED lines=9> */
[C---:B------:R-:W-:Y:S02]  /*e630*/  LOP3.LUT R0, R19.reuse, 0x1, RZ, 0xc0, !PT ;  /* 0x0000000113007812 */ /* 0x040fe400078ec0ff */
        /* <DEDUP_REMOVED lines=8> */
.L_x_55892:
[C---:B------:R-:W-:Y:S02]  /*e6c0*/  IADD3 R5, R19.reuse, 0x1, RZ ;  /* 0x0000000113057810 */ /* 0x040fe40007ffe0ff */
[----:B------:R-:W-:Y:S02]  /*e6d0*/  LOP3.LUT R3, R19, 0x1, RZ, 0xc0, !PT ;  /* 0x0000000113037812 */ /* 0x000fe400078ec0ff */
        /* <DEDUP_REMOVED lines=9> */
.L_x_55891:
[----:B------:R-:W-:Y:S05]  /*e770*/  BSYNC B1 ;  /* 0x0000000000017941 */ /* 0x000fea0003800000 */
.L_x_55890:
[----:B------:R-:W-:Y:S05]  /*e780*/  BRA `(.L_x_55893) ;  /* 0x000000a000007947 */ /* 0x000fea0003800000 */
.L_x_55889:
        /* <DEDUP_REMOVED lines=10> */
.L_x_55893:
[----:B------:R-:W-:Y:S05]  /*e830*/  BSYNC B0 ;  /* 0x0000000000007941 */ /* 0x000fea0003800000 */
.L_x_55888:
        /* <DEDUP_REMOVED lines=14> */
.L_x_55897:
[----:B------:R-:W-:Y:S01]  /*e920*/  STG.E.U8 [R16.64], R2 ;  /* 0x0000000210007986 */ /* 0x000fe2000c101124 */
[----:B------:R-:W-:Y:S05]  /*e930*/  EXIT ;  /* 0x000000000000794d */ /* 0x000fea0003800000 */
.L_x_55896:
        /* <DEDUP_REMOVED lines=9> */
.L_x_55900:
[----:B------:R-:W-:Y:S01]  /*e9d0*/  STG.E [R16.64], R2 ;  /* 0x0000000210007986 */ /* 0x000fe2000c101924 */
[----:B------:R-:W-:Y:S05]  /*e9e0*/  EXIT ;  /* 0x000000000000794d */ /* 0x000fea0003800000 */
.L_x_55899:
[----:B------:R-:W-:Y:S01]  /*e9f0*/  STG.E.U16 [R16.64], R2 ;  /* 0x0000000210007986 */ /* 0x000fe2000c101524 */
[----:B------:R-:W-:Y:S05]  /*ea00*/  EXIT ;  /* 0x000000000000794d */ /* 0x000fea0003800000 */
.L_x_55895:
        /* <DEDUP_REMOVED lines=9> */
.L_x_55902:
[----:B------:R-:W0:Y:S02]  /*eaa0*/  I2F R0, R2 ;  /* 0x0000000200007306 */ /* 0x000e240000201400 */
[----:B0-----:R-:W-:-:S05]  /*eab0*/  F2FP.PACK_AB R0, RZ, R0 ;  /* 0x00000000ff00723e */ /* 0x001fca00000000ff */
[----:B------:R-:W-:Y:S01]  /*eac0*/  STG.E.U16 [R16.64], R0 ;  /* 0x0000000010007986 */ /* 0x000fe2000c101524 */
[----:B------:R-:W-:Y:S05]  /*ead0*/  EXIT ;  /* 0x000000000000794d */ /* 0x000fea0003800000 */
.L_x_55901:
        /* <DEDUP_REMOVED lines=10> */
.L_x_55904:
[----:B------:R-:W0:Y:S02]  /*eb80*/  I2F R2, R2 ;  /* 0x0000000200027306 */ /* 0x000e240000201400 */
[----:B0-----:R-:W-:-:S04]  /*eb90*/  F2FP.PACK_AB R3, RZ, R2 ;  /* 0x00000002ff03723e */ /* 0x001fc800000000ff */
[----:B------:R-:W-:-:S05]  /*eba0*/  PRMT R3, R3, 0x5410, RZ ;  /* 0x0000541003037816 */ /* 0x000fca00000000ff */
[----:B------:R-:W-:Y:S01]  /*ebb0*/  STG.E [R16.64], R3 ;  /* 0x0000000310007986 */ /* 0x000fe2000c101924 */
[----:B------:R-:W-:Y:S05]  /*ebc0*/  EXIT ;  /* 0x000000000000794d */ /* 0x000fea0003800000 */
.L_x_55903:
[----:B------:R-:W0:Y:S02]  /*ebd0*/  I2F.F64 R2, R2 ;  /* 0x0000000200027312 */ /* 0x000e240000201c00 */
[----:B0-----:R-:W-:Y:S01]  /*ebe0*/  STG.E.64 [R16.64], R2 ;  /* 0x0000000210007986 */ /* 0x001fe2000c101b24 */
[----:B------:R-:W-:Y:S05]  /*ebf0*/  EXIT ;  /* 0x000000000000794d */ /* 0x000fea0003800000 */
.L_x_55894:
        /* <DEDUP_REMOVED lines=12> */
.L_x_55907:
[----:B------:R-:W0:Y:S01]  /*ecc0*/  I2F.F64 R4, R2 ;  /* 0x0000000200047312 */ /* 0x000e220000201c00 */
[----:B------:R-:W-:-:S05]  /*ecd0*/  CS2R R6, SRZ ;  /* 0x0000000000067805 */ /* 0x000fca000001ff00 */
[----:B0-----:R-:W-:Y:S01]  /*ece0*/  STG.E.128 [R16.64], R4 ;  /* 0x0000000410007986 */ /* 0x001fe2000c101d24 */
[----:B------:R-:W-:Y:S05]  /*ecf0*/  EXIT ;  /* 0x000000000000794d */ /* 0x000fea0003800000 */
.L_x_55906:
        /* <DEDUP_REMOVED lines=21> */
.L_x_55911:
[----:B------:R-:W-:Y:S05]  /*ee50*/  BSYNC B0 ;  /* 0x0000000000007941 */ /* 0x000fea0003800000 */
.L_x_55910:
[----:B------:R-:W-:-:S05]  /*ee60*/  LOP3.LUT R3, R0, R3, RZ, 0xfc, !PT ;  /* 0x0000000300037212 */ /* 0x000fca00078efcff */
[----:B------:R-:W-:Y:S01]  /*ee70*/  STG.E.U8 [R16.64], R3 ;  /* 0x0000000310007986 */ /* 0x000fe2000c101124 */
[----:B------:R-:W-:Y:S05]  /*ee80*/  EXIT ;  /* 0x000000000000794d */ /* 0x000fea0003800000 */
.L_x_55909:
        /* <DEDUP_REMOVED lines=13> */
.L_x_55913:
[----:B------:R-:W-:Y:S01]  /*ef60*/  IMAD.MOV.U32 R0, RZ, RZ, 0x7f ;  /* 0x0000007fff007424 */ /* 0x000fe200078e00ff */
[----:B------:R-:W-:-:S04]  /*ef70*/  ISETP.GT.U32.AND P0, PT, R3, 0x7f800000, PT ;  /* 0x7f8000000300780c */ /* 0x000fc80003f04070 */
[----:B------:R-:W-:-:S04]  /*ef80*/  SEL R0, R0, 0x7c, P0 ;  /* 0x0000007c00007807 */ /* 0x000fc80000000000 */
.L_x_55914:
[----:B------:R-:W-:Y:S05]  /*ef90*/  BSYNC B0 ;  /* 0x0000000000007941 */ /* 0x000fea0003800000 */
.L_x_55912:
[----:B------:R-:W-:-:S04]  /*efa0*/  LOP3.LUT R2, R5, 0x80000000, RZ, 0xc0, !PT ;  /* 0x8000000005027812 */ /* 0x000fc800078ec0ff */
[----:B------:R-:W-:-:S04]  /*efb0*/  SHF.R.U32.HI R3, RZ, 0x18, R2 ;  /* 0x00000018ff037819 */ /* 0x000fc80000011602 */
[----:B------:R-:W-:-:S05]  /*efc0*/  LOP3.LUT R3, R0, R3, RZ, 0xfc, !PT ;  /* 0x0000000300037212 */ /* 0x000fca00078efcff */
[----:B------:R-:W-:Y:S01]  /*efd0*/  STG.E.U8 [R16.64], R3 ;  /* 0x0000000310007986 */ /* 0x000fe2000c101124 */
[----:B------:R-:W-:Y:S05]  /*efe0*/  EXIT ;  /* 0x000000000000794d */ /* 0x000fea0003800000 */
.L_x_55908:
[----:B------:R-:W0:Y:S02]  /*eff0*/  I2F R0, R2 ;  /* 0x0000000200007306 */ /* 0x000e240000201400 */
[----:B0-----:R-:W-:-:S05]  /*f000*/  F2FP.BF16.PACK_AB R0, RZ, R0 ;  /* 0x00000000ff00723e */ /* 0x001fca00000010ff */
[----:B------:R-:W-:Y:S01]  /*f010*/  STG.E.U16 [R16.64], R0 ;  /* 0x0000000010007986 */ /* 0x000fe2000c101524 */
[----:B------:R-:W-:Y:S05]  /*f020*/  EXIT ;  /* 0x000000000000794d */ /* 0x000fea0003800000 */
.L_x_55905:
        /* <DEDUP_REMOVED lines=10> */
.L_x_55917:
        /* <DEDUP_REMOVED lines=17> */
.L_x_55920:
[----:B------:R-:W-:-:S04]  /*f1e0*/  LOP3.LUT R2, R5, 0x80000000, RZ, 0xc0, !PT ;  /* 0x8000000005027812 */ /* 0x000fc800078ec0ff */
[----:B------:R-:W-:-:S04]  /*f1f0*/  SHF.R.U32.HI R3, RZ, 0x18, R2 ;  /* 0x00000018ff037819 */ /* 0x000fc80000011602 */
[----:B------:R-:W-:-:S04]  /*f200*/  LOP3.LUT R0, R0, R3, RZ, 0xfc, !PT ;  /* 0x0000000300007212 */ /* 0x000fc800078efcff */
[----:B------:R-:W-:Y:S02]  /*f210*/  PRMT R8, R0, 0x7610, R8 ;  /* 0x0000761000087816 */ /* 0x000fe40000000008 */
.L_x_55919:
[----:B------:R-:W-:Y:S05]  /*f220*/  BSYNC B0 ;  /* 0x0000000000007941 */ /* 0x000fea0003800000 */
.L_x_55918:
[----:B------:R-:W-:Y:S01]  /*f230*/  STG.E.U8 [R16.64], R8 ;  /* 0x0000000810007986 */ /* 0x000fe2000c101124 */
[----:B------:R-:W-:Y:S05]  /*f240*/  EXIT ;  /* 0x000000000000794d */ /* 0x000fea0003800000 */
.L_x_55916:
        /* <DEDUP_REMOVED lines=17> */
.L_x_55923:
[----:B------:R-:W-:-:S04]  /*f360*/  LOP3.LUT R2, R5, 0x80000000, RZ, 0xc0, !PT ;  /* 0x8000000005027812 */ /* 0x000fc800078ec0ff */
[----:B------:R-:W-:-:S04]  /*f370*/  SHF.R.U32.HI R3, RZ, 0x18, R2 ;  /* 0x00000018ff037819 */ /* 0x000fc80000011602 */
[----:B------:R-:W-:-:S04]  /*f380*/  LOP3.LUT R0, R0, R3, RZ, 0xfc, !PT ;  /* 0x0000000300007212 */ /* 0x000fc800078efcff */
[----:B------:R-:W-:Y:S02]  /*f390*/  PRMT R8, R0, 0x7610, R8 ;  /* 0x0000761000087816 */ /* 0x000fe40000000008 */
.L_x_55922:
[----:B------:R-:W-:Y:S05]  /*f3a0*/  BSYNC B0 ;  /* 0x0000000000007941 */ /* 0x000fea0003800000 */
.L_x_55921:
[----:B------:R-:W-:Y:S01]  /*f3b0*/  STG.E.U8 [R16.64], R8 ;  /* 0x0000000810007986 */ /* 0x000fe2000c101124 */
[----:B------:R-:W-:Y:S05]  /*f3c0*/  EXIT ;  /* 0x000000000000794d */ /* 0x000fea0003800000 */
.L_x_55915:
        /* <DEDUP_REMOVED lines=22> */
.L_x_55898:
        /* <DEDUP_REMOVED lines=19> */
.L_x_55925:
[----:B------:R-:W-:-:S05]  /*f660*/  SHF.R.S32.HI R3, RZ, 0x1f, R2 ;  /* 0x0000001fff037819 */ /* 0x000fca0000011402 */
[----:B------:R-:W-:Y:S01]  /*f670*/  STG.E.64 [R16.64], R2 ;  /* 0x0000000210007986 */ /* 0x000fe2000c101b24 */
[----:B------:R-:W-:Y:S05]  /*f680*/  EXIT ;  /* 0x000000000000794d */ /* 0x000fea0003800000 */
.L_x_55924:
[----:B------:R-:W-:Y:S01]  /*f690*/  STG.E [R16.64], R2 ;  /* 0x0000000210007986 */ /* 0x000fe2000c101924 */
[----:B------:R-:W-:Y:S05]  /*f6a0*/  EXIT ;  /* 0x000000000000794d */ /* 0x000fea0003800000 */
.L_x_55926:
        /* <DEDUP_REMOVED lines=13> */
.L_x_61989:


//--------------------- .text._ZN2at6native27unrolled_elementwise_kernelIZZZNS0_50_GLOBAL__N__2680c7bb_12_PowKernel_cu_b2145a98_318424pow_tensor_tensor_kernelERNS_18TensorIteratorBaseEENKUlvE_clEvENKUlvE1_clEvEUliiE_St5arrayIPcLm3EELi4E23TrivialOffsetCalculatorILi2EjESB_ILi1EjENS0_6memory12LoadWithCastILi2EEENSE_13StoreWithCastILi1EEEEEviT_T0_T2_T3_T4_T5_ --------------------------
	.section	.text._ZN2at6native27unrolled_elementwise_kernelIZZZNS0_50_GLOBAL__N__2680c7bb_12_PowKernel_cu_b2145a98_318424pow_tensor_tensor_kernelERNS_18TensorIteratorBaseEENKUlvE_clEvENKUlvE1_clEvEUliiE_St5arrayIPcLm3EELi4E23TrivialOffsetCalculatorILi2EjESB_ILi1EjENS0_6memory12LoadWithCastILi2EEENSE_13StoreWithCastILi1EEEEEviT_T0_T2_T3_T4_T5_,"ax",@progbits
	.sectioninfo	@"SHI_REGISTERS=32"
	.align	128
        .global         _ZN2at6native27unrolled_elementwise_kernelIZZZNS0_50_GLOBAL__N__2680c7bb_12_PowKernel_cu_b2145a98_318424pow_tensor_tensor_kernelERNS_18TensorIteratorBaseEENKUlvE_clEvENKUlvE1_clEvEUliiE_St5arrayIPcLm3EELi4E23TrivialOffsetCalculatorILi2EjESB_ILi1EjENS0_6memory12LoadWithCastILi2EEENSE_13StoreWithCastILi1EEEEEviT_T0_T2_T3_T4_T5_
        .type           _ZN2at6native27unrolled_elementwise_kernelIZZZNS0_50_GLOBAL__N__2680c7bb_12_PowKernel_cu_b2145a98_318424pow_tensor_tensor_kernelERNS_18TensorIteratorBaseEENKUlvE_clEvENKUlvE1_clEvEUliiE_St5arrayIPcLm3EELi4E23TrivialOffsetCalculatorILi2EjESB_ILi1EjENS0_6memory12LoadWithCastILi2EEENSE_13StoreWithCastILi1EEEEEviT_T0_T2_T3_T4_T5_,@function
        .size           _ZN2at6native27unrolled_elementwise_kernelIZZZNS0_50_GLOBAL__N__2680c7bb_12_PowKernel_cu_b2145a98_318424pow_tensor_tensor_kernelERNS_18TensorIteratorBaseEENKUlvE_clEvENKUlvE1_clEvEUliiE_St5arrayIPcLm3EELi4E23TrivialOffsetCalculatorILi2EjESB_ILi1EjENS0_6memory12LoadWithCastILi2EEENSE_13StoreWithCastILi1EEEEEviT_T0_T2_T3_T4_T5_,(.L_x_61990 - _ZN2at6native27unrolled_elementwise_kernelIZZZNS0_50_GLOBAL__N__2680c7bb_12_PowKernel_cu_b2145a98_318424pow_tensor_tensor_kernelERNS_18TensorIteratorBaseEENKUlvE_clEvENKUlvE1_clEvEUliiE_St5arrayIPcLm3EELi4E23TrivialOffsetCalculatorILi2EjESB_ILi1EjENS0_6memory12LoadWithCastILi2EEENSE_13StoreWithCastILi1EEEEEviT_T0_T2_T3_T4_T5_)
        .other          _ZN2at6native27unrolled_elementwise_kernelIZZZNS0_50_GLOBAL__N__2680c7bb_12_PowKernel_cu_b2145a98_318424pow_tensor_tensor_kernelERNS_18TensorIteratorBaseEENKUlvE_clEvENKUlvE1_clEvEUliiE_St5arrayIPcLm3EELi4E23TrivialOffsetCalculatorILi2EjESB_ILi1EjENS0_6memory12LoadWithCastILi2EEENSE_13StoreWithCastILi1EEEEEviT_T0_T2_T3_T4_T5_,@"STO_CUDA_ENTRY STV_DEFAULT"
_ZN2at6native27unrolled_elementwise_kernelIZZZNS0_50_GLOBAL__N__2680c7bb_12_PowKernel_cu_b2145a98_318424pow_tensor_tensor_kernelERNS_18TensorIteratorBaseEENKUlvE_clEvENKUlvE1_clEvEUliiE_St5arrayIPcLm3EELi4E23TrivialOffsetCalculatorILi2EjESB_ILi1EjENS0_6memory12LoadWithCastILi2EEENSE_13StoreWithCastILi1EEEEEviT_T0_T2_T3_T4_T5_:
.text._ZN2at6native27unrolled_elementwise_kernelIZZZNS0_50_GLOBAL__N__2680c7bb_12_PowKernel_cu_b2145a98_318424pow_tensor_tensor_kernelERNS_18TensorIteratorBaseEENKUlvE_clEvENKUlvE1_clEvEUliiE_St5arrayIPcLm3EELi4E23TrivialOffsetCalculatorILi2EjESB_ILi1EjENS0_6memory12LoadWithCastILi2EEENSE_13StoreWithCastILi1EEEEEviT_T0_T2_T3_T4_T5_:
        /* <DEDUP_REMOVED lines=9> */
[----:B------:R-:W3:Y:S01]  /*0090*/  LDC.U8 R28, c[0x0][0x18d] ;  /* 0x00006340ff1c7b82 */ /* 0x000ee20000000000 */
[----:B------:R-:W-:-:S02]  /*00a0*/  IMAD.MOV.U32 R23, RZ, RZ, RZ ;  /* 0x000000ffff177224 */ /* 0x000fc400078e00ff */
        /* <DEDUP_REMOVED lines=20> */
.L_x_55932:
[----:B------:R0:W5:Y:S01]  /*01f0*/  LDG.E.U8 R24, [R4.64] ;  /* 0x0000002404187981 */ /* 0x000162000c1e1100 */
[----:B------:R-:W-:Y:S05]  /*0200*/  BRA `(.L_x_55934) ;  /* 0x00000d1000007947 */ /* 0x000fea0003800000 */
.L_x_55931:
        /* <DEDUP_REMOVED lines=8> */
.L_x_55936:
[----:B------:R0:W5:Y:S01]  /*0290*/  LDG.E R24, [R4.64] ;  /* 0x0000002404187981 */ /* 0x000162000c1e1900 */
[----:B------:R-:W-:Y:S05]  /*02a0*/  BRA `(.L_x_55934) ;  /* 0x00000c7000007947 */ /* 0x000fea0003800000 */
.L_x_55935:
[----:B------:R0:W5:Y:S01]  /*02b0*/  LDG.E.S16 R24, [R4.64] ;  /* 0x0000002404187981 */ /* 0x000162000c1e1700 */
[----:B------:R-:W-:Y:S05]  /*02c0*/  BRA `(.L_x_55934) ;  /* 0x00000c5000007947 */ /* 0x000fea0003800000 */
.L_x_55930:
        /* <DEDUP_REMOVED lines=9> */
.L_x_55938:
[----:B------:R-:W2:Y:S02]  /*0360*/  LDG.E.U16 R4, [R4.64] ;  /* 0x0000002404047981 */ /* 0x000ea4000c1e1500 */
[----:B--2---:R-:W-:-:S06]  /*0370*/  HADD2.F32 R24, -RZ, R4.H0_H0 ;  /* 0x20000004ff187230 */ /* 0x004fcc0000004100 */
[----:B------:R-:W0:Y:S01]  /*0380*/  F2I.FTZ.TRUNC.NTZ R24, R24 ;  /* 0x0000001800187305 */ /* 0x000e22000021f100 */
[----:B------:R-:W-:Y:S05]  /*0390*/  BRA `(.L_x_55934) ;  /* 0x00000b8000007947 */ /* 0x000fea0003800000 */
.L_x_55937:
        /* <DEDUP_REMOVED lines=9> */
.L_x_55940:
[----:B------:R-:W2:Y:S02]  /*0430*/  LDG.E.U16 R4, [R4.64] ;  /* 0x0000002404047981 */ /* 0x000ea4000c1e1500 */
[----:B--2---:R-:W-:-:S06]  /*0440*/  HADD2.F32 R24, -RZ, R4.H0_H0 ;  /* 0x20000004ff187230 */ /* 0x004fcc0000004100 */
[----:B------:R-:W0:Y:S01]  /*0450*/  F2I.FTZ.TRUNC.NTZ R24, R24 ;  /* 0x0000001800187305 */ /* 0x000e22000021f100 */
[----:B------:R-:W-:Y:S05]  /*0460*/  BRA `(.L_x_55934) ;  /* 0x00000ab000007947 */ /* 0x000fea0003800000 */
.L_x_55939:
[----:B------:R-:W2:Y:S02]  /*0470*/  LDG.E.64 R24, [R4.64] ;  /* 0x0000002404187981 */ /* 0x000ea4000c1e1b00 */
[----:B--2---:R0:W1:Y:S01]  /*0480*/  F2I.F64.TRUNC R24, R24 ;  /* 0x0000001800187311 */ /* 0x004062000030d100 */
[----:B------:R-:W-:Y:S05]  /*0490*/  BRA `(.L_x_55934) ;  /* 0x00000a8000007947 */ /* 0x000fea0003800000 */
.L_x_55929:
        /* <DEDUP_REMOVED lines=12> */
.L_x_55943:
[----:B------:R-:W2:Y:S02]  /*0560*/  LDG.E.64 R4, [R4.64] ;  /* 0x0000002404047981 */ /* 0x000ea4000c1e1b00 */
[----:B--2---:R0:W1:Y:S01]  /*0570*/  F2I.F64.TRUNC R24, R4 ;  /* 0x0000000400187311 */ /* 0x004062000030d100 */
[----:B------:R-:W-:Y:S05]  /*0580*/  BRA `(.L_x_55934) ;  /* 0x0000099000007947 */ /* 0x000fea0003800000 */
.L_x_55942:
        /* <DEDUP_REMOVED lines=27> */
.L_x_55945:
        /* <DEDUP_REMOVED lines=13> */
[----:B------:R0:W1:Y:S01]  /*0810*/  F2I.FTZ.TRUNC.NTZ R24, R0 ;  /* 0x0000000000187305 */ /* 0x000062000021f100 */
[----:B------:R-:W-:Y:S05]  /*0820*/  BRA `(.L_x_55934) ;  /* 0x000006f000007947 */ /* 0x000fea0003800000 */
.L_x_55944:
[----:B------:R-:W2:Y:S02]  /*0830*/  LDG.E.U16 R24, [R4.64] ;  /* 0x0000002404187981 */ /* 0x000ea4000c1e1500 */
[----:B--2---:R-:W-:-:S06]  /*0840*/  PRMT R24, RZ, 0x5410, R24 ;  /* 0x00005410ff187816 */ /* 0x004fcc0000000018 */
[----:B------:R-:W0:Y:S01]  /*0850*/  F2I.FTZ.TRUNC.NTZ R24, R24 ;  /* 0x0000001800187305 */ /* 0x000e22000021f100 */
[----:B------:R-:W-:Y:S05]  /*0860*/  BRA `(.L_x_55934) ;  /* 0x000006b000007947 */ /* 0x000fea0003800000 */
.L_x_55941:
        /* <DEDUP_REMOVED lines=10> */
.L_x_55948:
        /* <DEDUP_REMOVED lines=21> */
.L_x_55952:
[----:B------:R-:W-:Y:S05]  /*0a60*/  BSYNC B1 ;  /* 0x0000000000017941 */ /* 0x000fea0003800000 */
.L_x_55951:
[----:B------:R-:W-:Y:S01]  /*0a70*/  IMAD.SHL.U32 R3, R3, 0x100000, RZ ;  /* 0x0010000003037824 */ /* 0x000fe200078e00ff */
[----:B------:R-:W-:-:S04]  /*0a80*/  LEA R5, R0, 0x3b800000, 0x17 ;  /* 0x3b80000000057811 */ /* 0x000fc800078eb8ff */
[----:B------:R-:W-:Y:S02]  /*0a90*/  LOP3.LUT R24, R5, R3, R24, 0xfe, !PT ;  /* 0x0000000305187212 */ /* 0x000fe400078efe18 */
.L_x_55950:
[----:B------:R-:W-:Y:S05]  /*0aa0*/  BSYNC B0 ;  /* 0x0000000000007941 */ /* 0x000fea0003800000 */
.L_x_55949:
[----:B------:R-:W0:Y:S01]  /*0ab0*/  F2I.FTZ.TRUNC.NTZ R24, R24 ;  /* 0x0000001800187305 */ /* 0x000e22000021f100 */
[----:B------:R-:W-:Y:S05]  /*0ac0*/  BRA `(.L_x_55934) ;  /* 0x0000045000007947 */ /* 0x000fea0003800000 */
.L_x_55947:
        /* <DEDUP_REMOVED lines=21> */
.L_x_55956:
[----:B------:R-:W-:Y:S05]  /*0c20*/  BSYNC B1 ;  /* 0x0000000000017941 */ /* 0x000fea0003800000 */
.L_x_55955:
[----:B------:R-:W-:Y:S01]  /*0c30*/  IMAD.SHL.U32 R3, R3, 0x200000, RZ ;  /* 0x0020000003037824 */ /* 0x000fe200078e00ff */
[----:B------:R-:W-:-:S04]  /*0c40*/  LEA R5, R0, 0x37800000, 0x17 ;  /* 0x3780000000057811 */ /* 0x000fc800078eb8ff */
[----:B------:R-:W-:Y:S02]  /*0c50*/  LOP3.LUT R24, R5, R3, R24, 0xfe, !PT ;  /* 0x0000000305187212 */ /* 0x000fe400078efe18 */
.L_x_55954:
[----:B------:R-:W-:Y:S05]  /*0c60*/  BSYNC B0 ;  /* 0x0000000000007941 */ /* 0x000fea0003800000 */
.L_x_55953:
[----:B------:R-:W0:Y:S01]  /*0c70*/  F2I.FTZ.TRUNC.NTZ R24, R24 ;  /* 0x0000001800187305 */ /* 0x000e22000021f100 */
[----:B------:R-:W-:Y:S05]  /*0c80*/  BRA `(.L_x_55934) ;  /* 0x0000029000007947 */ /* 0x000fea0003800000 */
.L_x_55946:
        /* <DEDUP_REMOVED lines=14> */
.L_x_55960:
[----:B------:R-:W-:Y:S05]  /*0d70*/  BSYNC B0 ;  /* 0x0000000000007941 */ /* 0x000fea0003800000 */
.L_x_55959:
[----:B------:R-:W0:Y:S01]  /*0d80*/  F2I.FTZ.TRUNC.NTZ R24, R24 ;  /* 0x0000001800187305 */ /* 0x000e22000021f100 */
[----:B------:R-:W-:Y:S05]  /*0d90*/  BRA `(.L_x_55934) ;  /* 0x0000018000007947 */ /* 0x000fea0003800000 */
.L_x_55933:
        /* <DEDUP_REMOVED lines=21> */
.L_x_55958:
[----:B------:R0:W5:Y:S01]  /*0ef0*/  LDG.E R24, [R4.64] ;  /* 0x0000002404187981 */ /* 0x000162000c1e1900 */
[----:B------:R-:W-:Y:S05]  /*0f00*/  BRA `(.L_x_55934) ;  /* 0x0000001000007947 */ /* 0x000fea0003800000 */
.L_x_55957:
[----:B------:R0:W5:Y:S02]  /*0f10*/  LDG.E R24, [R4.64] ;  /* 0x0000002404187981 */ /* 0x000164000c1e1900 */
.L_x_55934:
        /* <DEDUP_REMOVED lines=16> */
.L_x_55964:
[----:B------:R0:W5:Y:S01]  /*1020*/  LDG.E.U8 R23, [R4.64] ;  /* 0x0000002404177981 */ /* 0x000162000c1e1100 */
[----:B------:R-:W-:Y:S05]  /*1030*/  BRA `(.L_x_55966) ;  /* 0x00000d0000007947 */ /* 0x000fea0003800000 */
.L_x_55963:
        /* <DEDUP_REMOVED lines=8> */
.L_x_55968:
[----:B------:R0:W5:Y:S01]  /*10c0*/  LDG.E R23, [R4.64] ;  /* 0x0000002404177981 */ /* 0x000162000c1e1900 */
[----:B------:R-:W-:Y:S05]  /*10d0*/  BRA `(.L_x_55966) ;  /* 0x00000c6000007947 */ /* 0x000fea0003800000 */
.L_x_55967:
[----:B------:R0:W5:Y:S01]  /*10e0*/  LDG.E.S16 R23, [R4.64] ;  /* 0x0000002404177981 */ /* 0x000162000c1e1700 */
[----:B------:R-:W-:Y:S05]  /*10f0*/  BRA `(.L_x_55966) ;  /* 0x00000c4000007947 */ /* 0x000fea0003800000 */
.L_x_55962:
        /* <DEDUP_REMOVED lines=9> */
.L_x_55970:
[----:B------:R-:W2:Y:S02]  /*1190*/  LDG.E.U16 R4, [R4.64] ;  /* 0x0000002404047981 */ /* 0x000ea4000c1e1500 */
[----:B--2---:R-:W-:-:S06]  /*11a0*/  HADD2.F32 R23, -RZ, R4.H0_H0 ;  /* 0x20000004ff177230 */ /* 0x004fcc0000004100 */
[----:B------:R-:W0:Y:S01]  /*11b0*/  F2I.FTZ.TRUNC.NTZ R23, R23 ;  /* 0x0000001700177305 */ /* 0x000e22000021f100 */
[----:B------:R-:W-:Y:S05]  /*11c0*/  BRA `(.L_x_55966) ;  /* 0x00000b7000007947 */ /* 0x000fea0003800000 */
.L_x_55969:
        /* <DEDUP_REMOVED lines=9> */
.L_x_55972:
[----:B------:R-:W2:Y:S02]  /*1260*/  LDG.E.U16 R4, [R4.64] ;  /* 0x0000002404047981 */ /* 0x000ea4000c1e1500 */
[----:B--2---:R-:W-:-:S06]  /*1270*/  HADD2.F32 R23, -RZ, R4.H0_H0 ;  /* 0x20000004ff177230 */ /* 0x004fcc0000004100 */
[----:B------:R-:W0:Y:S01]  /*1280*/  F2I.FTZ.TRUNC.NTZ R23, R23 ;  /* 0x0000001700177305 */ /* 0x000e22000021f100 */
[----:B------:R-:W-:Y:S05]  /*1290*/  BRA `(.L_x_55966) ;  /* 0x00000aa000007947 */ /* 0x000fea0003800000 */
.L_x_55971:
[----:B------:R-:W2:Y:S02]  /*12a0*/  LDG.E.64 R4, [R4.64] ;  /* 0x0000002404047981 */ /* 0x000ea4000c1e1b00 */
[----:B--2---:R0:W2:Y:S01]  /*12b0*/  F2I.F64.TRUNC R23, R4 ;  /* 0x0000000400177311 */ /* 0x0040a2000030d100 */
[----:B------:R-:W-:Y:S05]  /*12c0*/  BRA `(.L_x_55966) ;  /* 0x00000a7000007947 */ /* 0x000fea0003800000 */
.L_x_55961:
        /* <DEDUP_REMOVED lines=12> */
.L_x_55975:
[----:B------:R-:W2:Y:S02]  /*1390*/  LDG.E.64 R4, [R4.64] ;  /* 0x0000002404047981 */ /* 0x000ea4000c1e1b00 */
[----:B--2---:R0:W2:Y:S01]  /*13a0*/  F2I.F64.TRUNC R23, R4 ;  /* 0x0000000400177311 */ /* 0x0040a2000030d100 */
[----:B------:R-:W-:Y:S05]  /*13b0*/  BRA `(.L_x_55966) ;  /* 0x0000098000007947 */ /* 0x000fea0003800000 */
.L_x_55974:
        /* <DEDUP_REMOVED lines=27> */
.L_x_55977:
        /* <DEDUP_REMOVED lines=12> */
[----:B------:R0:W2:Y:S01]  /*1630*/  F2I.FTZ.TRUNC.NTZ R23, R0 ;  /* 0x0000000000177305 */ /* 0x0000a2000021f100 */
[----:B------:R-:W-:Y:S05]  /*1640*/  BRA `(.L_x_55966) ;  /* 0x000006f000007947 */ /* 0x000fea0003800000 */
.L_x_55976:
[----:B------:R-:W2:Y:S02]  /*1650*/  LDG.E.U16 R23, [R4.64] ;  /* 0x0000002404177981 */ /* 0x000ea4000c1e1500 */
[----:B--2---:R-:W-:-:S06]  /*1660*/  PRMT R23, RZ, 0x5410, R23 ;  /* 0x00005410ff177816 */ /* 0x004fcc0000000017 */
[----:B------:R-:W0:Y:S01]  /*1670*/  F2I.FTZ.TRUNC.NTZ R23, R23 ;  /* 0x0000001700177305 */ /* 0x000e22000021f100 */
[----:B------:R-:W-:Y:S05]  /*1680*/  BRA `(.L_x_55966) ;  /* 0x000006b000007947 */ /* 0x000fea0003800000 */
.L_x_55973:
        /* <DEDUP_REMOVED lines=10> */
.L_x_55980:
        /* <DEDUP_REMOVED lines=21> */
.L_x_55984:
[----:B------:R-:W-:Y:S05]  /*1880*/  BSYNC B1 ;  /* 0x0000000000017941 */ /* 0x000fea0003800000 */
.L_x_55983:
[----:B------:R-:W-:Y:S01]  /*1890*/  IMAD.SHL.U32 R3, R3, 0x100000, RZ ;  /* 0x0010000003037824 */ /* 0x000fe200078e00ff */
[----:B------:R-:W-:-:S04]  /*18a0*/  LEA R0, R0, 0x3b800000, 0x17 ;  /* 0x3b80000000007811 */ /* 0x000fc800078eb8ff */
[----:B------:R-:W-:Y:S02]  /*18b0*/  LOP3.LUT R23, R0, R3, R23, 0xfe, !PT ;  /* 0x0000000300177212 */ /* 0x000fe400078efe17 */
.L_x_55982:
[----:B------:R-:W-:Y:S05]  /*18c0*/  BSYNC B0 ;  /* 0x0000000000007941 */ /* 0x000fea0003800000 */
.L_x_55981:
[----:B------:R-:W0:Y:S01]  /*18d0*/  F2I.FTZ.TRUNC.NTZ R23, R23 ;  /* 0x0000001700177305 */ /* 0x000e22000021f100 */
[----:B------:R-:W-:Y:S05]  /*18e0*/  BRA `(.L_x_55966) ;  /* 0x0000045000007947 */ /* 0x000fea0003800000 */
.L_x_55979:
        /* <DEDUP_REMOVED lines=21> */
.L_x_55988:
[----:B------:R-:W-:Y:S05]  /*1a40*/  BSYNC B1 ;  /* 0x0000000000017941 */ /* 0x000fea0003800000 */
.L_x_55987:
[----:B------:R-:W-:Y:S01]  /*1a50*/  IMAD.SHL.U32 R3, R3, 0x200000, RZ ;  /* 0x0020000003037824 */ /* 0x000fe200078e00ff */
[----:B------:R-:W-:-:S04]  /*1a60*/  LEA R0, R0, 0x37800000, 0x17 ;  /* 0x3780000000007811 */ /* 0x000fc800078eb8ff */
[----:B------:R-:W-:Y:S02]  /*1a70*/  LOP3.LUT R23, R0, R3, R23, 0xfe, !PT ;  /* 0x0000000300177212 */ /* 0x000fe400078efe17 */
.L_x_55986:
[----:B------:R-:W-:Y:S05]  /*1a80*/  BSYNC B0 ;  /* 0x0000000000007941 */ /* 0x000fea0003800000 */
.L_x_55985:
[----:B------:R-:W0:Y:S01]  /*1a90*/  F2I.FTZ.TRUNC.NTZ R23, R23 ;  /* 0x0000001700177305 */ /* 0x000e22000021f100 */
[----:B------:R-:W-:Y:S05]  /*1aa0*/  BRA `(.L_x_55966) ;  /* 0x0000029000007947 */ /* 0x000fea0003800000 */
.L_x_55978:
        /* <DEDUP_REMOVED lines=14> */
.L_x_55992:
[----:B------:R-:W-:Y:S05]  /*1b90*/  BSYNC B0 ;  /* 0x0000000000007941 */ /* 0x000fea0003800000 */
.L_x_55991:
[----:B------:R-:W0:Y:S01]  /*1ba0*/  F2I.FTZ.TRUNC.NTZ R23, R23 ;  /* 0x0000001700177305 */ /* 0x000e22000021f100 */
[----:B------:R-:W-:Y:S05]  /*1bb0*/  BRA `(.L_x_55966) ;  /* 0x0000018000007947 */ /* 0x000fea0003800000 */
.L_x_55965:
        /* <DEDUP_REMOVED lines=21> */
.L_x_55990:
[----:B------:R0:W5:Y:S01]  /*1d10*/  LDG.E R23, [R4.64] ;  /* 0x0000002404177981 */ /* 0x000162000c1e1900 */
[----:B------:R-:W-:Y:S05]  /*1d20*/  BRA `(.L_x_55966) ;  /* 0x0000001000007947 */ /* 0x000fea0003800000 */
.L_x_55989:
[----:B------:R0:W5:Y:S02]  /*1d30*/  LDG.E R23, [R4.64] ;  /* 0x0000002404177981 */ /* 0x000164000c1e1900 */
.L_x_55966:
[----:B------:R-:W3:Y:S02]  /*1d40*/  S2R R19, SR_TID.X ;  /* 0x0000000000137919 */ /* 0x000ee40000002100 */
[----:B---3--:R-:W-:Y:S02]  /*1d50*/  IADD3 R19, R19, 0x80, RZ ;  /* 0x0000008013137810 */ /* 0x008fe40007ffe0ff */
.L_x_55928:
[----:B-1-3--:R-:W-:Y:S05]  /*1d60*/  BSYNC B6 ;  /* 0x0000000000067941 */ /* 0x00afea0003800000 */
.L_x_55927:
[----:B------:R-:W-:Y:S01]  /*1d70*/  ISETP.GE.AND P0, PT, R19, R16, PT ;  /* 0x000000101300720c */ /* 0x000fe20003f06270 */
[----:B------:R-:W-:Y:S01]  /*1d80*/  BSSY B6, `(.L_x_55993) ;  /* 0x00001c9000067945 */ /* 0x000fe20003800000 */
[----:B------:R-:W-:-:S11]  /*1d90*/  IMAD.MOV.U32 R18, RZ, RZ, RZ ;  /* 0x000000ffff127224 */ /* 0x000fd600078e00ff */
        /* <DEDUP_REMOVED lines=18> */
.L_x_55998:
[----:B------:R0:W5:Y:S01]  /*1ec0*/  LDG.E.U8 R27, [R4.64] ;  /* 0x00000024041b7981 */ /* 0x000162000c1e1100 */
[----:B------:R-:W-:Y:S05]  /*1ed0*/  BRA `(.L_x_56000) ;  /* 0x00000d0000007947 */ /* 0x000fea0003800000 */
.L_x_55997:
        /* <DEDUP_REMOVED lines=8> */
.L_x_56002:
[----:B------:R0:W5:Y:S01]  /*1f60*/  LDG.E R27, [R4.64] ;  /* 0x00000024041b7981 */ /* 0x000162000c1e1900 */
[----:B------:R-:W-:Y:S05]  /*1f70*/  BRA `(.L_x_56000) ;  /* 0x00000c6000007947 */ /* 0x000fea0003800000 */
.L_x_56001:
[----:B------:R0:W5:Y:S01]  /*1f80*/  LDG.E.S16 R27, [R4.64] ;  /* 0x00000024041b7981 */ /* 0x000162000c1e1700 */
[----:B------:R-:W-:Y:S05]  /*1f90*/  BRA `(.L_x_56000) ;  /* 0x00000c4000007947 */ /* 0x000fea0003800000 */
.L_x_55996:
        /* <DEDUP_REMOVED lines=9> */
.L_x_56004:
[----:B------:R-:W3:Y:S02]  /*2030*/  LDG.E.U16 R4, [R4.64] ;  /* 0x0000002404047981 */ /* 0x000ee4000c1e1500 */
[----:B---3--:R-:W-:-:S06]  /*2040*/  HADD2.F32 R27, -RZ, R4.H0_H0 ;  /* 0x20000004ff1b7230 */ /* 0x008fcc0000004100 */
[----:B------:R-:W0:Y:S01]  /*2050*/  F2I.FTZ.TRUNC.NTZ R27, R27 ;  /* 0x0000001b001b7305 */ /* 0x000e22000021f100 */
[----:B------:R-:W-:Y:S05]  /*2060*/  BRA `(.L_x_56000) ;  /* 0x00000b7000007947 */ /* 0x000fea0003800000 */
.L_x_56003:
        /* <DEDUP_REMOVED lines=9> */
.L_x_56006:
[----:B------:R-:W3:Y:S02]  /*2100*/  LDG.E.U16 R4, [R4.64] ;  /* 0x0000002404047981 */ /* 0x000ee4000c1e1500 */
[----:B---3--:R-:W-:-:S06]  /*2110*/  HADD2.F32 R27, -RZ, R4.H0_H0 ;  /* 0x20000004ff1b7230 */ /* 0x008fcc0000004100 */
[----:B------:R-:W0:Y:S01]  /*2120*/  F2I.FTZ.TRUNC.NTZ R27, R27 ;  /* 0x0000001b001b7305 */ /* 0x000e22000021f100 */
[----:B------:R-:W-:Y:S05]  /*2130*/  BRA `(.L_x_56000) ;  /* 0x00000aa000007947 */ /* 0x000fea0003800000 */
.L_x_56005:
[----:B------:R-:W3:Y:S02]  /*2140*/  LDG.E.64 R4, [R4.64] ;  /* 0x0000002404047981 */ /* 0x000ee4000c1e1b00 */
[----:B---3--:R0:W1:Y:S01]  /*2150*/  F2I.F64.TRUNC R27, R4 ;  /* 0x00000004001b7311 */ /* 0x008062000030d100 */
[----:B------:R-:W-:Y:S05]  /*2160*/  BRA `(.L_x_56000) ;  /* 0x00000a7000007947 */ /* 0x000fea0003800000 */
.L_x_55995:
        /* <DEDUP_REMOVED lines=12> */
.L_x_56009:
[----:B------:R-:W3:Y:S02]  /*2230*/  LDG.E.64 R4, [R4.64] ;  /* 0x0000002404047981 */ /* 0x000ee4000c1e1b00 */
[----:B---3--:R0:W1:Y:S01]  /*2240*/  F2I.F64.TRUNC R27, R4 ;  /* 0x00000004001b7311 */ /* 0x008062000030d100 */
[----:B------:R-:W-:Y:S05]  /*2250*/  BRA `(.L_x_56000) ;  /* 0x0000098000007947 */ /* 0x000fea0003800000 */
.L_x_56008:
        /* <DEDUP_REMOVED lines=27> */
.L_x_56011:
        /* <DEDUP_REMOVED lines=14> */
.L_x_56010:
[----:B------:R-:W3:Y:S02]  /*24f0*/  LDG.E.U16 R27, [R4.64] ;  /* 0x00000024041b7981 */ /* 0x000ee4000c1e1500 */
[----:B---3--:R-:W-:-:S06]  /*2500*/  PRMT R27, RZ, 0x5410, R27 ;  /* 0x00005410ff1b7816 */ /* 0x008fcc000000001b */
[----:B------:R-:W0:Y:S01]  /*2510*/  F2I.FTZ.TRUNC.NTZ R27, R27 ;  /* 0x0000001b001b7305 */ /* 0x000e22000021f100 */
[----:B------:R-:W-:Y:S05]  /*2520*/  BRA `(.L_x_56000) ;  /* 0x000006b000007947 */ /* 0x000fea0003800000 */
.L_x_56007:
        /* <DEDUP_REMOVED lines=10> */
.L_x_56014:
        /* <DEDUP_REMOVED lines=21> */
.L_x_56018:
[----:B------:R-:W-:Y:S05]  /*2720*/  BSYNC B1 ;  /* 0x0000000000017941 */ /* 0x000fea0003800000 */
.L_x_56017:
[----:B------:R-:W-:Y:S01]  /*2730*/  IMAD.SHL.U32 R3, R3, 0x100000, RZ ;  /* 0x0010000003037824 */ /* 0x000fe200078e00ff */
[----:B------:R-:W-:-:S04]  /*2740*/  LEA R0, R0, 0x3b800000, 0x17 ;  /* 0x3b80000000007811 */ /* 0x000fc800078eb8ff */
[----:B------:R-:W-:Y:S02]  /*2750*/  LOP3.LUT R27, R0, R3, R27, 0xfe, !PT ;  /* 0x00000003001b7212 */ /* 0x000fe400078efe1b */
.L_x_56016:
[----:B------:R-:W-:Y:S05]  /*2760*/  BSYNC B0 ;  /* 0x0000000000007941 */ /* 0x000fea0003800000 */
.L_x_56015:
[----:B------:R-:W0:Y:S01]  /*2770*/  F2I.FTZ.TRUNC.NTZ R27, R27 ;  /* 0x0000001b001b7305 */ /* 0x000e22000021f100 */
[----:B------:R-:W-:Y:S05]  /*2780*/  BRA `(.L_x_56000) ;  /* 0x0000045000007947 */ /* 0x000fea0003800000 */
.L_x_56013:
        /* <DEDUP_REMOVED lines=21> */
.L_x_56022:
[----:B------:R-:W-:Y:S05]  /*28e0*/  BSYNC B1 ;  /* 0x0000000000017941 */ /* 0x000fea0003800000 */
.L_x_56021:
[----:B------:R-:W-:Y:S01]  /*28f0*/  IMAD.SHL.U32 R3, R3, 0x200000, RZ ;  /* 0x0020000003037824 */ /* 0x000fe200078e00ff */
[----:B------:R-:W-:-:S04]  /*2900*/  LEA R0, R0, 0x37800000, 0x17 ;  /* 0x3780000000007811 */ /* 0x000fc800078eb8ff */
[----:B------:R-:W-:Y:S02]  /*2910*/  LOP3.LUT R27, R0, R3, R27, 0xfe, !PT ;  /* 0x00000003001b7212 */ /* 0x000fe400078efe1b */
.L_x_56020:
[----:B------:R-:W-:Y:S05]  /*2920*/  BSYNC B0 ;  /* 0x0000000000007941 */ /* 0x000fea0003800000 */
.L_x_56019:
[----:B------:R-:W0:Y:S01]  /*2930*/  F2I.FTZ.TRUNC.NTZ R27, R27 ;  /* 0x0000001b001b7305 */ /* 0x000e22000021f100 */
[----:B------:R-:W-:Y:S05]  /*2940*/  BRA `(.L_x_56000) ;  /* 0x0000029000007947 */ /* 0x000fea0003800000 */
.L_x_56012:
        /* <DEDUP_REMOVED lines=14> */
.L_x_56026:
[----:B------:R-:W-:Y:S05]  /*2a30*/  BSYNC B0 ;  /* 0x0000000000007941 */ /* 0x000fea0003800000 */
.L_x_56025:
[----:B------:R-:W0:Y:S01]  /*2a40*/  F2I.FTZ.TRUNC.NTZ R27, R27 ;  /* 0x0000001b001b7305 */ /* 0x000e22000021f100 */
[----:B------:R-:W-:Y:S05]  /*2a50*/  BRA `(.L_x_56000) ;  /* 0x0000018000007947 */ /* 0x000fea0003800000 */
.L_x_55999:
        /* <DEDUP_REMOVED lines=19> */
[----:B0-2--5:R-:W-:Y:S05]  /*2b90*/  CALL.ABS.NOINC R14 ;  /* 0x000000000e007343 */ /* 0x025fea0003c00000 */
[----:B------:R-:W-:Y:S05]  /*2ba0*/  BRA `(.L_x_56000) ;  /* 0x0000003000007947 */ /* 0x000fea0003800000 */
.L_x_56024:
[----:B------:R0:W5:Y:S01]  /*2bb0*/  LDG.E R27, [R4.64] ;  /* 0x00000024041b7981 */ /* 0x000162000c1e1900 */
[----:B------:R-:W-:Y:S05]  /*2bc0*/  BRA `(.L_x_56000) ;  /* 0x0000001000007947 */ /* 0x000fea0003800000 */
.L_x_56023:
[----:B------:R0:W5:Y:S02]  /*2bd0*/  LDG.E R27, [R4.64] ;  /* 0x00000024041b7981 */ /* 0x000164000c1e1900 */
.L_x_56000:
        /* <DEDUP_REMOVED lines=16> */
.L_x_56030:
[----:B------:R0:W5:Y:S01]  /*2ce0*/  LDG.E.U8 R18, [R4.64] ;  /* 0x0000002404127981 */ /* 0x000162000c1e1100 */
[----:B------:R-:W-:Y:S05]  /*2cf0*/  BRA `(.L_x_56032) ;  /* 0x00000d0000007947 */ /* 0x000fea0003800000 */
.L_x_56029:
        /* <DEDUP_REMOVED lines=8> */
.L_x_56034:
[----:B------:R0:W5:Y:S01]  /*2d80*/  LDG.E R18, [R4.64] ;  /* 0x0000002404127981 */ /* 0x000162000c1e1900 */
[----:B------:R-:W-:Y:S05]  /*2d90*/  BRA `(.L_x_56032) ;  /* 0x00000c6000007947 */ /* 0x000fea0003800000 */
.L_x_56033:
[----:B------:R0:W5:Y:S01]  /*2da0*/  LDG.E.S16 R18, [R4.64] ;  /* 0x0000002404127981 */ /* 0x000162000c1e1700 */
[----:B------:R-:W-:Y:S05]  /*2db0*/  BRA `(.L_x_56032) ;  /* 0x00000c4000007947 */ /* 0x000fea0003800000 */
.L_x_56028:
        /* <DEDUP_REMOVED lines=9> */
.L_x_56036:
[----:B------:R-:W3:Y:S02]  /*2e50*/  LDG.E.U16 R4, [R4.64] ;  /* 0x0000002404047981 */ /* 0x000ee4000c1e1500 */
[----:B---3--:R-:W-:-:S06]  /*2e60*/  HADD2.F32 R18, -RZ, R4.H0_H0 ;  /* 0x20000004ff127230 */ /* 0x008fcc0000004100 */
[----:B------:R-:W0:Y:S01]  /*2e70*/  F2I.FTZ.TRUNC.NTZ R18, R18 ;  /* 0x0000001200127305 */ /* 0x000e22000021f100 */
[----:B------:R-:W-:Y:S05]  /*2e80*/  BRA `(.L_x_56032) ;  /* 0x00000b7000007947 */ /* 0x000fea0003800000 */
.L_x_56035:
        /* <DEDUP_REMOVED lines=9> */
.L_x_56038:
[----:B------:R-:W3:Y:S02]  /*2f20*/  LDG.E.U16 R4, [R4.64] ;  /* 0x0000002404047981 */ /* 0x000ee4000c1e1500 */
[----:B---3--:R-:W-:-:S06]  /*2f30*/  HADD2.F32 R18, -RZ, R4.H0_H0 ;  /* 0x20000004ff127230 */ /* 0x008fcc0000004100 */
[----:B------:R-:W0:Y:S01]  /*2f40*/  F2I.FTZ.TRUNC.NTZ R18, R18 ;  /* 0x0000001200127305 */ /* 0x000e22000021f100 */
[----:B------:R-:W-:Y:S05]  /*2f50*/  BRA `(.L_x_56032) ;  /* 0x00000aa000007947 */ /* 0x000fea0003800000 */
.L_x_56037:
[----:B------:R-:W3:Y:S02]  /*2f60*/  LDG.E.64 R4, [R4.64] ;  /* 0x0000002404047981 */ /* 0x000ee4000c1e1b00 */
[----:B---3--:R0:W3:Y:S01]  /*2f70*/  F2I.F64.TRUNC R18, R4 ;  /* 0x0000000400127311 */ /* 0x0080e2000030d100 */
[----:B------:R-:W-:Y:S05]  /*2f80*/  BRA `(.L_x_56032) ;  /* 0x00000a7000007947 */ /* 0x000fea0003800000 */
.L_x_56027:
        /* <DEDUP_REMOVED lines=12> */
.L_x_56041:
[----:B------:R-:W3:Y:S02]  /*3050*/  LDG.E.64 R4, [R4.64] ;  /* 0x0000002404047981 */ /* 0x000ee4000c1e1b00 */
[----:B---3--:R0:W3:Y:S01]  /*3060*/  F2I.F64.TRUNC R18, R4 ;  /* 0x0000000400127311 */ /* 0x0080e2000030d100 */
[----:B------:R-:W-:Y:S05]  /*3070*/  BRA `(.L_x_56032) ;  /* 0x0000098000007947 */ /* 0x000fea0003800000 */
.L_x_56040:
        /* <DEDUP_REMOVED lines=27> */
.L_x_56043:
        /* <DEDUP_REMOVED lines=12> */
[----:B------:R0:W3:Y:S01]  /*32f0*/  F2I.FTZ.TRUNC.NTZ R18, R0 ;  /* 0x0000000000127305 */ /* 0x0000e2000021f100 */
[----:B------:R-:W-:Y:S05]  /*3300*/  BRA `(.L_x_56032) ;  /* 0x000006f000007947 */ /* 0x000fea0003800000 */
.L_x_56042:
[----:B------:R-:W3:Y:S02]  /*3310*/  LDG.E.U16 R18, [R4.64] ;  /* 0x0000002404127981 */ /* 0x000ee4000c1e1500 */
[----:B---3--:R-:W-:-:S06]  /*3320*/  PRMT R18, RZ, 0x5410, R18 ;  /* 0x00005410ff127816 */ /* 0x008fcc0000000012 */
[----:B------:R-:W0:Y:S01]  /*3330*/  F2I.FTZ.TRUNC.NTZ R18, R18 ;  /* 0x0000001200127305 */ /* 0x000e22000021f100 */
[----:B------:R-:W-:Y:S05]  /*3340*/  BRA `(.L_x_56032) ;  /* 0x000006b000007947 */ /* 0x000fea0003800000 */
.L_x_56039:
        /* <DEDUP_REMOVED lines=10> */
.L_x_56046:
        /* <DEDUP_REMOVED lines=21> */
.L_x_56050:
[----:B------:R-:W-:Y:S05]  /*3540*/  BSYNC B1 ;  /* 0x0000000000017941 */ /* 0x000fea0003800000 */
.L_x_56049:
[----:B------:R-:W-:Y:S01]  /*3550*/  IMAD.SHL.U32 R3, R3, 0x100000, RZ ;  /* 0x0010000003037824 */ /* 0x000fe200078e00ff */
[----:B------:R-:W-:-:S04]  /*3560*/  LEA R5, R0, 0x3b800000, 0x17 ;  /* 0x3b80000000057811 */ /* 0x000fc800078eb8ff */
[----:B------:R-:W-:Y:S02]  /*3570*/  LOP3.LUT R18, R5, R3, R18, 0xfe, !PT ;  /* 0x0000000305127212 */ /* 0x000fe400078efe12 */
.L_x_56048:
[----:B------:R-:W-:Y:S05]  /*3580*/  BSYNC B0 ;  /* 0x0000000000007941 */ /* 0x000fea0003800000 */
.L_x_56047:
[----:B------:R-:W0:Y:S01]  /*3590*/  F2I.FTZ.TRUNC.NTZ R18, R18 ;  /* 0x0000001200127305 */ /* 0x000e22000021f100 */
[----:B------:R-:W-:Y:S05]  /*35a0*/  BRA `(.L_x_56032) ;  /* 0x0000045000007947 */ /* 0x000fea0003800000 */
.L_x_56045:
        /* <DEDUP_REMOVED lines=21> */
.L_x_56054:
[----:B------:R-:W-:Y:S05]  /*3700*/  BSYNC B1 ;  /* 0x0000000000017941 */ /* 0x000fea0003800000 */
.L_x_56053:
[----:B------:R-:W-:Y:S01]  /*3710*/  IMAD.SHL.U32 R3, R3, 0x200000, RZ ;  /* 0x0020000003037824 */ /* 0x000fe200078e00ff */
[----:B------:R-:W-:-:S04]  /*3720*/  LEA R5, R0, 0x37800000, 0x17 ;  /* 0x3780000000057811 */ /* 0x000fc800078eb8ff */
[----:B------:R-:W-:Y:S02]  /*3730*/  LOP3.LUT R18, R5, R3, R18, 0xfe, !PT ;  /* 0x0000000305127212 */ /* 0x000fe400078efe12 */
.L_x_56052:
[----:B------:R-:W-:Y:S05]  /*3740*/  BSYNC B0 ;  /* 0x0000000000007941 */ /* 0x000fea0003800000 */
.L_x_56051:
[----:B------:R-:W0:Y:S01]  /*3750*/  F2I.FTZ.TRUNC.NTZ R18, R18 ;  /* 0x0000001200127305 */ /* 0x000e22000021f100 */
[----:B------:R-:W-:Y:S05]  /*3760*/  BRA `(.L_x_56032) ;  /* 0x0000029000007947 */ /* 0x000fea0003800000 */
.L_x_56044:
        /* <DEDUP_REMOVED lines=14> */
.L_x_56058:
[----:B------:R-:W-:Y:S05]  /*3850*/  BSYNC B0 ;  /* 0x0000000000007941 */ /* 0x000fea0003800000 */
.L_x_56057:
[----:B------:R-:W0:Y:S01]  /*3860*/  F2I.FTZ.TRUNC.NTZ R18, R18 ;  /* 0x0000001200127305 */ /* 0x000e22000021f100 */
[----:B------:R-:W-:Y:S05]  /*3870*/  BRA `(.L_x_56032) ;  /* 0x0000018000007947 */ /* 0x000fea0003800000 */
.L_x_56031:
        /* <DEDUP_REMOVED lines=19> */
[----:B012--5:R-:W-:Y:S05]  /*39b0*/  CALL.ABS.NOINC R14 ;  /* 0x000000000e007343 */ /* 0x027fea0003c00000 */
[----:B------:R-:W-:Y:S05]  /*39c0*/  BRA `(.L_x_56032) ;  /* 0x0000003000007947 */ /* 0x000fea0003800000 */
.L_x_56056:
[----:B------:R0:W5:Y:S01]  /*39d0*/  LDG.E R18, [R4.64] ;  /* 0x0000002404127981 */ /* 0x000162000c1e1900 */
[----:B------:R-:W-:Y:S05]  /*39e0*/  BRA `(.L_x_56032) ;  /* 0x0000001000007947 */ /* 0x000fea0003800000 */
.L_x_56055:
[----:B------:R0:W5:Y:S02]  /*39f0*/  LDG.E R18, [R4.64] ;  /* 0x0000002404127981 */ /* 0x000164000c1e1900 */
.L_x_56032:
[----:B------:R-:W-:-:S03]  /*3a00*/  IADD3 R19, R19, 0x80, RZ ;  /* 0x0000008013137810 */ /* 0x000fc60007ffe0ff */
.L_x_55994:
[----:B------:R-:W-:Y:S05]  /*3a10*/  BSYNC B6 ;  /* 0x0000000000067941 */ /* 0x000fea0003800000 */
.L_x_55993:
[----:B------:R-:W-:Y:S01]  /*3a20*/  ISETP.GE.AND P0, PT, R19, R16, PT ;  /* 0x000000101300720c */ /* 0x000fe20003f06270 */
[----:B------:R-:W-:Y:S01]  /*3a30*/  BSSY B6, `(.L_x_56059) ;  /* 0x00001cb000067945 */ /* 0x000fe20003800000 */
[----:B------:R-:W-:Y:S02]  /*3a40*/  IMAD.MOV.U32 R17, RZ, RZ, RZ ;  /* 0x000000ffff117224 */ /* 0x000fe400078e00ff */
[----:B------:R-:W-:Y:S02]  /*3a50*/  IMAD.MOV.U32 R22, RZ, RZ, RZ ;  /* 0x000000ffff167224 */ /* 0x000fe400078e00ff */
[----:B------:R-:W-:-:S07]  /*3a60*/  IMAD.MOV.U32 R26, RZ, RZ, RZ ;  /* 0x000000ffff1a7224 */ /* 0x000fce00078e00ff */
        /* <DEDUP_REMOVED lines=18> */
.L_x_56064:
[----:B------:R0:W5:Y:S01]  /*3b90*/  LDG.E.U8 R22, [R4.64] ;  /* 0x0000002404167981 */ /* 0x000162000c1e1100 */
[----:B------:R-:W-:Y:S05]  /*3ba0*/  BRA `(.L_x_56066) ;  /* 0x00000d0000007947 */ /* 0x000fea0003800000 */
.L_x_56063:
        /* <DEDUP_REMOVED lines=8> */
.L_x_56068:
[----:B------:R0:W5:Y:S01]  /*3c30*/  LDG.E R22, [R4.64] ;  /* 0x0000002404167981 */ /* 0x000162000c1e1900 */
[----:B------:R-:W-:Y:S05]  /*3c40*/  BRA `(.L_x_56066) ;  /* 0x00000c6000007947 */ /* 0x000fea0003800000 */
.L_x_56067:
[----:B------:R0:W5:Y:S01]  /*3c50*/  LDG.E.S16 R22, [R4.64] ;  /* 0x0000002404167981 */ /* 0x000162000c1e1700 */
[----:B------:R-:W-:Y:S05]  /*3c60*/  BRA `(.L_x_56066) ;  /* 0x00000c4000007947 */ /* 0x000fea0003800000 */
.L_x_56062:
        /* <DEDUP_REMOVED lines=9> */
.L_x_56070:
[----:B------:R-:W4:Y:S02]  /*3d00*/  LDG.E.U16 R4, [R4.64] ;  /* 0x0000002404047981 */ /* 0x000f24000c1e1500 */
[----:B----4-:R-:W-:-:S06]  /*3d10*/  HADD2.F32 R22, -RZ, R4.H0_H0 ;  /* 0x20000004ff167230 */ /* 0x010fcc0000004100 */
[----:B------:R-:W0:Y:S01]  /*3d20*/  F2I.FTZ.TRUNC.NTZ R22, R22 ;  /* 0x0000001600167305 */ /* 0x000e22000021f100 */
[----:B------:R-:W-:Y:S05]  /*3d30*/  BRA `(.L_x_56066) ;  /* 0x00000b7000007947 */ /* 0x000fea0003800000 */
.L_x_56069:
        /* <DEDUP_REMOVED lines=9> */
.L_x_56072:
[----:B------:R-:W4:Y:S02]  /*3dd0*/  LDG.E.U16 R4, [R4.64] ;  /* 0x0000002404047981 */ /* 0x000f24000c1e1500 */
[----:B----4-:R-:W-:-:S06]  /*3de0*/  HADD2.F32 R22, -RZ, R4.H0_H0 ;  /* 0x20000004ff167230 */ /* 0x010fcc0000004100 */
[----:B------:R-:W0:Y:S01]  /*3df0*/  F2I.FTZ.TRUNC.NTZ R22, R22 ;  /* 0x0000001600167305 */ /* 0x000e22000021f100 */
[----:B------:R-:W-:Y:S05]  /*3e00*/  BRA `(.L_x_56066) ;  /* 0x00000aa000007947 */ /* 0x000fea0003800000 */
.L_x_56071:
[----:B------:R-:W4:Y:S02]  /*3e10*/  LDG.E.64 R4, [R4.64] ;  /* 0x0000002404047981 */ /* 0x000f24000c1e1b00 */
[----:B----4-:R0:W4:Y:S01]  /*3e20*/  F2I.F64.TRUNC R22, R4 ;  /* 0x0000000400167311 */ /* 0x010122000030d100 */
[----:B------:R-:W-:Y:S05]  /*3e30*/  BRA `(.L_x_56066) ;  /* 0x00000a7000007947 */ /* 0x000fea0003800000 */
.L_x_56061:
        /* <DEDUP_REMOVED lines=12> */
.L_x_56075:
[----:B------:R-:W4:Y:S02]  /*3f00*/  LDG.E.64 R4, [R4.64] ;  /* 0x0000002404047981 */ /* 0x000f24000c1e1b00 */
[----:B----4-:R0:W4:Y:S01]  /*3f10*/  F2I.F64.TRUNC R22, R4 ;  /* 0x0000000400167311 */ /* 0x010122000030d100 */
[----:B------:R-:W-:Y:S05]  /*3f20*/  BRA `(.L_x_56066) ;  /* 0x0000098000007947 */ /* 0x000fea0003800000 */
.L_x_56074:
        /* <DEDUP_REMOVED lines=25> */
[----:B------:R0:W4:Y:S01]  /*40c0*/  F2I.FTZ.TRUNC.NTZ R22, R7 ;  /* 0x0000000700167305 */ /* 0x000122000021f100 */
[----:B------:R-:W-:Y:S05]  /*40d0*/  BRA `(.L_x_56066) ;  /* 0x000007d000007947 */ /* 0x000fea0003800000 */
.L_x_56077:
        /* <DEDUP_REMOVED lines=12> */
[----:B------:R0:W4:Y:S01]  /*41a0*/  F2I.FTZ.TRUNC.NTZ R22, R0 ;  /* 0x0000000000167305 */ /* 0x000122000021f100 */
[----:B------:R-:W-:Y:S05]  /*41b0*/  BRA `(.L_x_56066) ;  /* 0x000006f000007947 */ /* 0x000fea0003800000 */
.L_x_56076:
[----:B------:R-:W4:Y:S02]  /*41c0*/  LDG.E.U16 R22, [R4.64] ;  /* 0x0000002404167981 */ /* 0x000f24000c1e1500 */
[----:B----4-:R-:W-:-:S06]  /*41d0*/  PRMT R22, RZ, 0x5410, R22 ;  /* 0x00005410ff167816 */ /* 0x010fcc0000000016 */
[----:B------:R-:W0:Y:S01]  /*41e0*/  F2I.FTZ.TRUNC.NTZ R22, R22 ;  /* 0x0000001600167305 */ /* 0x000e22000021f100 */
[----:B------:R-:W-:Y:S05]  /*41f0*/  BRA `(.L_x_56066) ;  /* 0x000006b000007947 */ /* 0x000fea0003800000 */
.L_x_56073:
        /* <DEDUP_REMOVED lines=10> */
.L_x_56080:
        /* <DEDUP_REMOVED lines=21> */
.L_x_56084:
[----:B------:R-:W-:Y:S05]  /*43f0*/  BSYNC B1 ;  /* 0x0000000000017941 */ /* 0x000fea0003800000 */
.L_x_56083:
[----:B------:R-:W-:Y:S01]  /*4400*/  IMAD.SHL.U32 R3, R3, 0x100000, RZ ;  /* 0x0010000003037824 */ /* 0x000fe200078e00ff */
[----:B------:R-:W-:-:S04]  /*4410*/  LEA R5, R0, 0x3b800000, 0x17 ;  /* 0x3b80000000057811 */ /* 0x000fc800078eb8ff */
[----:B------:R-:W-:Y:S02]  /*4420*/  LOP3.LUT R22, R5, R3, R22, 0xfe, !PT ;  /* 0x0000000305167212 */ /* 0x000fe400078efe16 */
.L_x_56082:
[----:B------:R-:W-:Y:S05]  /*4430*/  BSYNC B0 ;  /* 0x0000000000007941 */ /* 0x000fea0003800000 */
.L_x_56081:
[----:B------:R-:W0:Y:S01]  /*4440*/  F2I.FTZ.TRUNC.NTZ R22, R22 ;  /* 0x0000001600167305 */ /* 0x000e22000021f100 */
[----:B------:R-:W-:Y:S05]  /*4450*/  BRA `(.L_x_56066) ;  /* 0x0000045000007947 */ /* 0x000fea0003800000 */
.L_x_56079:
        /* <DEDUP_REMOVED lines=21> */
.L_x_56088:
[----:B------:R-:W-:Y:S05]  /*45b0*/  BSYNC B1 ;  /* 0x0000000000017941 */ /* 0x000fea0003800000 */
.L_x_56087:
[----:B------:R-:W-:Y:S01]  /*45c0*/  IMAD.SHL.U32 R3, R3, 0x200000, RZ ;  /* 0x0020000003037824 */ /* 0x000fe200078e00ff */
[----:B------:R-:W-:-:S04]  /*45d0*/  LEA R5, R0, 0x37800000, 0x17 ;  /* 0x3780000000057811 */ /* 0x000fc800078eb8ff */
[----:B------:R-:W-:Y:S02]  /*45e0*/  LOP3.LUT R22, R5, R3, R22, 0xfe, !PT ;  /* 0x0000000305167212 */ /* 0x000fe400078efe16 */
.L_x_56086:
[----:B------:R-:W-:Y:S05]  /*45f0*/  BSYNC B0 ;  /* 0x0000000000007941 */ /* 0x000fea0003800000 */
.L_x_56085:
[----:B------:R-:W0:Y:S01]  /*4600*/  F2I.FTZ.TRUNC.NTZ R22, R22 ;  /* 0x0000001600167305 */ /* 0x000e22000021f100 */
[----:B------:R-:W-:Y:S05]  /*4610*/  BRA `(.L_x_56066) ;  /* 0x0000029000007947 */ /* 0x000fea0003800000 */
.L_x_56078:
        /* <DEDUP_REMOVED lines=14> */
.L_x_56092:
[----:B------:R-:W-:Y:S05]  /*4700*/  BSYNC B0 ;  /* 0x0000000000007941 */ /* 0x000fea0003800000 */
.L_x_56091:
[----:B------:R-:W0:Y:S01]  /*4710*/  F2I.FTZ.TRUNC.NTZ R22, R22 ;  /* 0x0000001600167305 */ /* 0x000e22000021f100 */
[----:B------:R-:W-:Y:S05]  /*4720*/  BRA `(.L_x_56066) ;  /* 0x0000018000007947 */ /* 0x000fea0003800000 */
.L_x_56065:
        /* <DEDUP_REMOVED lines=19> */
[----:B0123-5:R-:W-:Y:S05]  /*4860*/  CALL.ABS.NOINC R14 ;  /* 0x000000000e007343 */ /* 0x02ffea0003c00000 */
[----:B------:R-:W-:Y:S05]  /*4870*/  BRA `(.L_x_56066) ;  /* 0x0000003000007947 */ /* 0x000fea0003800000 */
.L_x_56090:
[----:B------:R0:W5:Y:S01]  /*4880*/  LDG.E R22, [R4.64] ;  /* 0x0000002404167981 */ /* 0x000162000c1e1900 */
[----:B------:R-:W-:Y:S05]  /*4890*/  BRA `(.L_x_56066) ;  /* 0x0000001000007947 */ /* 0x000fea0003800000 */
.L_x_56089:
[----:B------:R0:W5:Y:S02]  /*48a0*/  LDG.E R22, [R4.64] ;  /* 0x0000002404167981 */ /* 0x000164000c1e1900 */
.L_x_56066:
        /* <DEDUP_REMOVED lines=16> */
.L_x_56096:
[----:B------:R0:W5:Y:S01]  /*49b0*/  LDG.E.U8 R26, [R4.64] ;  /* 0x00000024041a7981 */ /* 0x000162000c1e1100 */
[----:B------:R-:W-:Y:S05]  /*49c0*/  BRA `(.L_x_56098) ;  /* 0x00000d0000007947 */ /* 0x000fea0003800000 */
.L_x_56095:
        /* <DEDUP_REMOVED lines=8> */
.L_x_56100:
[----:B------:R0:W5:Y:S01]  /*4a50*/  LDG.E R26, [R4.64] ;  /* 0x00000024041a7981 */ /* 0x000162000c1e1900 */
[----:B------:R-:W-:Y:S05]  /*4a60*/  BRA `(.L_x_56098) ;  /* 0x00000c6000007947 */ /* 0x000fea0003800000 */
.L_x_56099:
[----:B------:R0:W5:Y:S01]  /*4a70*/  LDG.E.S16 R26, [R4.64] ;  /* 0x00000024041a7981 */ /* 0x000162000c1e1700 */
[----:B------:R-:W-:Y:S05]  /*4a80*/  BRA `(.L_x_56098) ;  /* 0x00000c4000007947 */ /* 0x000fea0003800000 */
.L_x_56094:
        /* <DEDUP_REMOVED lines=9> */
.L_x_56102:
[----:B----4-:R-:W4:Y:S02]  /*4b20*/  LDG.E.U16 R4, [R4.64] ;  /* 0x0000002404047981 */ /* 0x010f24000c1e1500 */
[----:B----4-:R-:W-:-:S06]  /*4b30*/  HADD2.F32 R26, -RZ, R4.H0_H0 ;  /* 0x20000004ff1a7230 */ /* 0x010fcc0000004100 */
[----:B------:R-:W0:Y:S01]  /*4b40*/  F2I.FTZ.TRUNC.NTZ R26, R26 ;  /* 0x0000001a001a7305 */ /* 0x000e22000021f100 */
[----:B------:R-:W-:Y:S05]  /*4b50*/  BRA `(.L_x_56098) ;  /* 0x00000b7000007947 */ /* 0x000fea0003800000 */
.L_x_56101:
        /* <DEDUP_REMOVED lines=9> */
.L_x_56104:
[----:B----4-:R-:W4:Y:S02]  /*4bf0*/  LDG.E.U16 R4, [R4.64] ;  /* 0x0000002404047981 */ /* 0x010f24000c1e1500 */
[----:B----4-:R-:W-:-:S06]  /*4c00*/  HADD2.F32 R26, -RZ, R4.H0_H0 ;  /* 0x20000004ff1a7230 */ /* 0x010fcc0000004100 */
[----:B------:R-:W0:Y:S01]  /*4c10*/  F2I.FTZ.TRUNC.NTZ R26, R26 ;  /* 0x0000001a001a7305 */ /* 0x000e22000021f100 */
[----:B------:R-:W-:Y:S05]  /*4c20*/  BRA `(.L_x_56098) ;  /* 0x00000aa000007947 */ /* 0x000fea0003800000 */
.L_x_56103:
[----:B----4-:R-:W4:Y:S02]  /*4c30*/  LDG.E.64 R4, [R4.64] ;  /* 0x0000002404047981 */ /* 0x010f24000c1e1b00 */
[----:B----4-:R0:W4:Y:S01]  /*4c40*/  F2I.F64.TRUNC R26, R4 ;  /* 0x00000004001a7311 */ /* 0x010122000030d100 */
[----:B------:R-:W-:Y:S05]  /*4c50*/  BRA `(.L_x_56098) ;  /* 0x00000a7000007947 */ /* 0x000fea0003800000 */
.L_x_56093:
        /* <DEDUP_REMOVED lines=12> */
.L_x_56107:
[----:B----4-:R-:W4:Y:S02]  /*4d20*/  LDG.E.64 R4, [R4.64] ;  /* 0x0000002404047981 */ /* 0x010f24000c1e1b00 */
[----:B----4-:R0:W4:Y:S01]  /*4d30*/  F2I.F64.TRUNC R26, R4 ;  /* 0x00000004001a7311 */ /* 0x010122000030d100 */
[----:B------:R-:W-:Y:S05]  /*4d40*/  BRA `(.L_x_56098) ;  /* 0x0000098000007947 */ /* 0x000fea0003800000 */
.L_x_56106:
        /* <DEDUP_REMOVED lines=27> */
.L_x_56109:
        /* <DEDUP_REMOVED lines=14> */
.L_x_56108:
[----:B----4-:R-:W4:Y:S02]  /*4fe0*/  LDG.E.U16 R26, [R4.64] ;  /* 0x00000024041a7981 */ /* 0x010f24000c1e1500 */
[----:B----4-:R-:W-:-:S06]  /*4ff0*/  PRMT R26, RZ, 0x5410, R26 ;  /* 0x00005410ff1a7816 */ /* 0x010fcc000000001a */
[----:B------:R-:W0:Y:S01]  /*5000*/  F2I.FTZ.TRUNC.NTZ R26, R26 ;  /* 0x0000001a001a7305 */ /* 0x000e22000021f100 */
[----:B------:R-:W-:Y:S05]  /*5010*/  BRA `(.L_x_56098) ;  /* 0x000006b000007947 */ /* 0x000fea0003800000 */
.L_x_56105:
        /* <DEDUP_REMOVED lines=10> */
.L_x_56112:
        /* <DEDUP_REMOVED lines=21> */
.L_x_56116:
[----:B------:R-:W-:Y:S05]  /*5210*/  BSYNC B1 ;  /* 0x0000000000017941 */ /* 0x000fea0003800000 */
.L_x_56115:
[----:B------:R-:W-:Y:S01]  /*5220*/  IMAD.SHL.U32 R3, R3, 0x100000, RZ ;  /* 0x0010000003037824 */ /* 0x000fe200078e00ff */
[----:B------:R-:W-:-:S04]  /*5230*/  LEA R5, R0, 0x3b800000, 0x17 ;  /* 0x3b80000000057811 */ /* 0x000fc800078eb8ff */
[----:B------:R-:W-:Y:S02]  /*5240*/  LOP3.LUT R26, R5, R3, R26, 0xfe, !PT ;  /* 0x00000003051a7212 */ /* 0x000fe400078efe1a */
.L_x_56114:
[----:B------:R-:W-:Y:S05]  /*5250*/  BSYNC B0 ;  /* 0x0000000000007941 */ /* 0x000fea0003800000 */
.L_x_56113:
[----:B------:R-:W0:Y:S01]  /*5260*/  F2I.FTZ.TRUNC.NTZ R26, R26 ;  /* 0x0000001a001a7305 */ /* 0x000e22000021f100 */
[----:B------:R-:W-:Y:S05]  /*5270*/  BRA `(.L_x_56098) ;  /* 0x0000045000007947 */ /* 0x000fea0003800000 */
.L_x_56111:
        /* <DEDUP_REMOVED lines=21> */
.L_x_56120:
[----:B------:R-:W-:Y:S05]  /*53d0*/  BSYNC B1 ;  /* 0x0000000000017941 */ /* 0x000fea0003800000 */
.L_x_56119:
[----:B------:R-:W-:Y:S01]  /*53e0*/  IMAD.SHL.U32 R3, R3, 0x200000, RZ ;  /* 0x0020000003037824 */ /* 0x000fe200078e00ff */
[----:B------:R-:W-:-:S04]  /*53f0*/  LEA R5, R0, 0x37800000, 0x17 ;  /* 0x3780000000057811 */ /* 0x000fc800078eb8ff */
[----:B------:R-:W-:Y:S02]  /*5400*/  LOP3.LUT R26, R5, R3, R26, 0xfe, !PT ;  /* 0x00000003051a7212 */ /* 0x000fe400078efe1a */
.L_x_56118:
[----:B------:R-:W-:Y:S05]  /*5410*/  BSYNC B0 ;  /* 0x0000000000007941 */ /* 0x000fea0003800000 */
.L_x_56117:
[----:B------:R-:W0:Y:S01]  /*5420*/  F2I.FTZ.TRUNC.NTZ R26, R26 ;  /* 0x0000001a001a7305 */ /* 0x000e22000021f100 */
[----:B------:R-:W-:Y:S05]  /*5430*/  BRA `(.L_x_56098) ;  /* 0x0000029000007947 */ /* 0x000fea0003800000 */
.L_x_56110:
        /* <DEDUP_REMOVED lines=14> */
.L_x_56124:
[----:B------:R-:W-:Y:S05]  /*5520*/  BSYNC B0 ;  /* 0x0000000000007941 */ /* 0x000fea0003800000 */
.L_x_56123:
[----:B------:R-:W0:Y:S01]  /*5530*/  F2I.FTZ.TRUNC.NTZ R26, R26 ;  /* 0x0000001a001a7305 */ /* 0x000e22000021f100 */
[----:B------:R-:W-:Y:S05]  /*5540*/  BRA `(.L_x_56098) ;  /* 0x0000018000007947 */ /* 0x000fea0003800000 */
.L_x_56097:
        /* <DEDUP_REMOVED lines=19> */
[----:B012345:R-:W-:Y:S05]  /*5680*/  CALL.ABS.NOINC R14 ;  /* 0x000000000e007343 */ /* 0x03ffea0003c00000 */
[----:B------:R-:W-:Y:S05]  /*5690*/  BRA `(.L_x_56098) ;  /* 0x0000003000007947 */ /* 0x000fea0003800000 */
.L_x_56122:
[----:B------:R0:W5:Y:S01]  /*56a0*/  LDG.E R26, [R4.64] ;  /* 0x00000024041a7981 */ /* 0x000162000c1e1900 */
[----:B------:R-:W-:Y:S05]  /*56b0*/  BRA `(.L_x_56098) ;  /* 0x0000001000007947 */ /* 0x000fea0003800000 */
.L_x_56121:
[----:B------:R0:W5:Y:S02]  /*56c0*/  LDG.E R26, [R4.64] ;  /* 0x00000024041a7981 */ /* 0x000164000c1e1900 */
.L_x_56098:
[----:B------:R-:W-:-:S03]  /*56d0*/  IADD3 R19, R19, 0x80, RZ ;  /* 0x0000008013137810 */ /* 0x000fc60007ffe0ff */
.L_x_56060:
[----:B------:R-:W-:Y:S05]  /*56e0*/  BSYNC B6 ;  /* 0x0000000000067941 */ /* 0x000fea0003800000 */
.L_x_56059:
        /* <DEDUP_REMOVED lines=21> */
.L_x_56130:
[----:B------:R0:W5:Y:S01]  /*5840*/  LDG.E.U8 R25, [R4.64] ;  /* 0x0000002404197981 */ /* 0x000162000c1e1100 */
[----:B------:R-:W-:Y:S05]  /*5850*/  BRA `(.L_x_56132) ;  /* 0x00000d0000007947 */ /* 0x000fea0003800000 */
.L_x_56129:
        /* <DEDUP_REMOVED lines=8> */
.L_x_56134:
[----:B------:R0:W5:Y:S01]  /*58e0*/  LDG.E R25, [R4.64] ;  /* 0x0000002404197981 */ /* 0x000162000c1e1900 */
[----:B------:R-:W-:Y:S05]  /*58f0*/  BRA `(.L_x_56132) ;  /* 0x00000c6000007947 */ /* 0x000fea0003800000 */
.L_x_56133:
[----:B------:R0:W5:Y:S01]  /*5900*/  LDG.E.S16 R25, [R4.64] ;  /* 0x0000002404197981 */ /* 0x000162000c1e1700 */
[----:B------:R-:W-:Y:S05]  /*5910*/  BRA `(.L_x_56132) ;  /* 0x00000c4000007947 */ /* 0x000fea0003800000 */
.L_x_56128:
        /* <DEDUP_REMOVED lines=9> */
.L_x_56136:
[----:B----4-:R-:W4:Y:S02]  /*59b0*/  LDG.E.U16 R4, [R4.64] ;  /* 0x0000002404047981 */ /* 0x010f24000c1e1500 */
[----:B----4-:R-:W-:-:S06]  /*59c0*/  HADD2.F32 R25, -RZ, R4.H0_H0 ;  /* 0x20000004ff197230 */ /* 0x010fcc0000004100 */
[----:B------:R-:W0:Y:S01]  /*59d0*/  F2I.FTZ.TRUNC.NTZ R25, R25 ;  /* 0x0000001900197305 */ /* 0x000e22000021f100 */
[----:B------:R-:W-:Y:S05]  /*59e0*/  BRA `(.L_x_56132) ;  /* 0x00000b7000007947 */ /* 0x000fea0003800000 */
.L_x_56135:
        /* <DEDUP_REMOVED lines=9> */
.L_x_56138:
[----:B----4-:R-:W4:Y:S02]  /*5a80*/  LDG.E.U16 R4, [R4.64] ;  /* 0x0000002404047981 */ /* 0x010f24000c1e1500 */
[----:B----4-:R-:W-:-:S06]  /*5a90*/  HADD2.F32 R25, -RZ, R4.H0_H0 ;  /* 0x20000004ff197230 */ /* 0x010fcc0000004100 */
[----:B------:R-:W0:Y:S01]  /*5aa0*/  F2I.FTZ.TRUNC.NTZ R25, R25 ;  /* 0x0000001900197305 */ /* 0x000e22000021f100 */
[----:B------:R-:W-:Y:S05]  /*5ab0*/  BRA `(.L_x_56132) ;  /* 0x00000aa000007947 */ /* 0x000fea0003800000 */
.L_x_56137:
[----:B----4-:R-:W4:Y:S02]  /*5ac0*/  LDG.E.64 R4, [R4.64] ;  /* 0x0000002404047981 */ /* 0x010f24000c1e1b00 */
[----:B----4-:R0:W4:Y:S01]  /*5ad0*/  F2I.F64.TRUNC R25, R4 ;  /* 0x0000000400197311 */ /* 0x010122000030d100 */
[----:B------:R-:W-:Y:S05]  /*5ae0*/  BRA `(.L_x_56132) ;  /* 0x00000a7000007947 */ /* 0x000fea0003800000 */
.L_x_56127:
        /* <DEDUP_REMOVED lines=12> */
.L_x_56141:
[----:B----4-:R-:W4:Y:S02]  /*5bb0*/  LDG.E.64 R4, [R4.64] ;  /* 0x0000002404047981 */ /* 0x010f24000c1e1b00 */
[----:B----4-:R0:W4:Y:S01]  /*5bc0*/  F2I.F64.TRUNC R25, R4 ;  /* 0x0000000400197311 */ /* 0x010122000030d100 */
[----:B------:R-:W-:Y:S05]  /*5bd0*/  BRA `(.L_x_56132) ;  /* 0x0000098000007947 */ /* 0x000fea0003800000 */
.L_x_56140:
        /* <DEDUP_REMOVED lines=27> */
.L_x_56143:
        /* <DEDUP_REMOVED lines=14> */
.L_x_56142:
[----:B----4-:R-:W4:Y:S02]  /*5e70*/  LDG.E.U16 R25, [R4.64] ;  /* 0x0000002404197981 */ /* 0x010f24000c1e1500 */
[----:B----4-:R-:W-:-:S06]  /*5e80*/  PRMT R25, RZ, 0x5410, R25 ;  /* 0x00005410ff197816 */ /* 0x010fcc0000000019 */
[----:B------:R-:W0:Y:S01]  /*5e90*/  F2I.FTZ.TRUNC.NTZ R25, R25 ;  /* 0x0000001900197305 */ /* 0x000e22000021f100 */
[----:B------:R-:W-:Y:S05]  /*5ea0*/  BRA `(.L_x_56132) ;  /* 0x000006b000007947 */ /* 0x000fea0003800000 */
.L_x_56139:
        /* <DEDUP_REMOVED lines=10> */
.L_x_56146:
        /* <DEDUP_REMOVED lines=21> */
.L_x_56150:
[----:B------:R-:W-:Y:S05]  /*60a0*/  BSYNC B1 ;  /* 0x0000000000017941 */ /* 0x000fea0003800000 */
.L_x_56149:
[----:B------:R-:W-:Y:S01]  /*60b0*/  IMAD.SHL.U32 R3, R3, 0x100000, RZ ;  /* 0x0010000003037824 */ /* 0x000fe200078e00ff */
[----:B------:R-:W-:-:S04]  /*60c0*/  LEA R0, R0, 0x3b800000, 0x17 ;  /* 0x3b80000000007811 */ /* 0x000fc800078eb8ff */
[----:B------:R-:W-:Y:S02]  /*60d0*/  LOP3.LUT R25, R0, R3, R25, 0xfe, !PT ;  /* 0x0000000300197212 */ /* 0x000fe400078efe19 */
.L_x_56148:
[----:B------:R-:W-:Y:S05]  /*60e0*/  BSYNC B0 ;  /* 0x0000000000007941 */ /* 0x000fea0003800000 */
.L_x_56147:
[----:B------:R-:W0:Y:S01]  /*60f0*/  F2I.FTZ.TRUNC.NTZ R25, R25 ;  /* 0x0000001900197305 */ /* 0x000e22000021f100 */
[----:B------:R-:W-:Y:S05]  /*6100*/  BRA `(.L_x_56132) ;  /* 0x0000045000007947 */ /* 0x000fea0003800000 */
.L_x_56145:
        /* <DEDUP_REMOVED lines=21> */
.L_x_56154:
[----:B------:R-:W-:Y:S05]  /*6260*/  BSYNC B1 ;  /* 0x0000000000017941 */ /* 0x000fea0003800000 */
.L_x_56153:
[----:B------:R-:W-:Y:S01]  /*6270*/  IMAD.SHL.U32 R3, R3, 0x200000, RZ ;  /* 0x0020000003037824 */ /* 0x000fe200078e00ff */
[----:B------:R-:W-:-:S04]  /*6280*/  LEA R0, R0, 0x37800000, 0x17 ;  /* 0x3780000000007811 */ /* 0x000fc800078eb8ff */
[----:B------:R-:W-:Y:S02]  /*6290*/  LOP3.LUT R25, R0, R3, R25, 0xfe, !PT ;  /* 0x0000000300197212 */ /* 0x000fe400078efe19 */
.L_x_56152:
[----:B------:R-:W-:Y:S05]  /*62a0*/  BSYNC B0 ;  /* 0x0000000000007941 */ /* 0x000fea0003800000 */
.L_x_56151:
[----:B------:R-:W0:Y:S01]  /*62b0*/  F2I.FTZ.TRUNC.NTZ R25, R25 ;  /* 0x0000001900197305 */ /* 0x000e22000021f100 */
[----:B------:R-:W-:Y:S05]  /*62c0*/  BRA `(.L_x_56132) ;  /* 0x0000029000007947 */ /* 0x000fea0003800000 */
.L_x_56144:
        /* <DEDUP_REMOVED lines=14> */
.L_x_56158:
[----:B------:R-:W-:Y:S05]  /*63b0*/  BSYNC B0 ;  /* 0x0000000000007941 */ /* 0x000fea0003800000 */
.L_x_56157:
[----:B------:R-:W0:Y:S01]  /*63c0*/  F2I.FTZ.TRUNC.NTZ R25, R25 ;  /* 0x0000001900197305 */ /* 0x000e22000021f100 */
[----:B------:R-:W-:Y:S05]  /*63d0*/  BRA `(.L_x_56132) ;  /* 0x0000018000007947 */ /* 0x000fea0003800000 */
.L_x_56131:
        /* <DEDUP_REMOVED lines=21> */
.L_x_56156:
[----:B------:R0:W5:Y:S01]  /*6530*/  LDG.E R25, [R4.64] ;  /* 0x0000002404197981 */ /* 0x000162000c1e1900 */
[----:B------:R-:W-:Y:S05]  /*6540*/  BRA `(.L_x_56132) ;  /* 0x0000001000007947 */ /* 0x000fea0003800000 */
.L_x_56155:
[----:B------:R0:W5:Y:S02]  /*6550*/  LDG.E R25, [R4.64] ;  /* 0x0000002404197981 */ /* 0x000164000c1e1900 */
.L_x_56132:
        /* <DEDUP_REMOVED lines=16> */
.L_x_56162:
[----:B------:R0:W5:Y:S01]  /*6660*/  LDG.E.U8 R17, [R4.64] ;  /* 0x0000002404117981 */ /* 0x000162000c1e1100 */
[----:B------:R-:W-:Y:S05]  /*6670*/  BRA `(.L_x_56126) ;  /* 0x00000cf000007947 */ /* 0x000fea0003800000 */
.L_x_56161:
        /* <DEDUP_REMOVED lines=8> */
.L_x_56165:
[----:B------:R0:W5:Y:S01]  /*6700*/  LDG.E R17, [R4.64] ;  /* 0x0000002404117981 */ /* 0x000162000c1e1900 */
[----:B------:R-:W-:Y:S05]  /*6710*/  BRA `(.L_x_56126) ;  /* 0x00000c5000007947 */ /* 0x000fea0003800000 */
.L_x_56164:
[----:B------:R0:W5:Y:S01]  /*6720*/  LDG.E.S16 R17, [R4.64] ;  /* 0x0000002404117981 */ /* 0x000162000c1e1700 */
[----:B------:R-:W-:Y:S05]  /*6730*/  BRA `(.L_x_56126) ;  /* 0x00000c3000007947 */ /* 0x000fea0003800000 */
.L_x_56160:
        /* <DEDUP_REMOVED lines=9> */
.L_x_56167:
[----:B----4-:R-:W4:Y:S02]  /*67d0*/  LDG.E.U16 R4, [R4.64] ;  /* 0x0000002404047981 */ /* 0x010f24000c1e1500 */
[----:B----4-:R-:W-:-:S06]  /*67e0*/  HADD2.F32 R17, -RZ, R4.H0_H0 ;  /* 0x20000004ff117230 */ /* 0x010fcc0000004100 */
[----:B------:R-:W0:Y:S01]  /*67f0*/  F2I.FTZ.TRUNC.NTZ R17, R17 ;  /* 0x0000001100117305 */ /* 0x000e22000021f100 */
[----:B------:R-:W-:Y:S05]  /*6800*/  BRA `(.L_x_56126) ;  /* 0x00000b6000007947 */ /* 0x000fea0003800000 */
.L_x_56166:
        /* <DEDUP_REMOVED lines=9> */
.L_x_56169:
[----:B----4-:R-:W4:Y:S02]  /*68a0*/  LDG.E.U16 R4, [R4.64] ;  /* 0x0000002404047981 */ /* 0x010f24000c1e1500 */
[----:B----4-:R-:W-:-:S06]  /*68b0*/  HADD2.F32 R17, -RZ, R4.H0_H0 ;  /* 0x20000004ff117230 */ /* 0x010fcc0000004100 */
[----:B------:R-:W0:Y:S01]  /*68c0*/  F2I.FTZ.TRUNC.NTZ R17, R17 ;  /* 0x0000001100117305 */ /* 0x000e22000021f100 */
[----:B------:R-:W-:Y:S05]  /*68d0*/  BRA `(.L_x_56126) ;  /* 0x00000a9000007947 */ /* 0x000fea0003800000 */
.L_x_56168:
[----:B----4-:R-:W4:Y:S02]  /*68e0*/  LDG.E.64 R4, [R4.64] ;  /* 0x0000002404047981 */ /* 0x010f24000c1e1b00 */
[----:B----4-:R0:W4:Y:S01]  /*68f0*/  F2I.F64.TRUNC R17, R4 ;  /* 0x0000000400117311 */ /* 0x010122000030d100 */
[----:B------:R-:W-:Y:S05]  /*6900*/  BRA `(.L_x_56126) ;  /* 0x00000a6000007947 */ /* 0x000fea0003800000 */
.L_x_56159:
        /* <DEDUP_REMOVED lines=12> */
.L_x_56172:
[----:B----4-:R-:W4:Y:S02]  /*69d0*/  LDG.E.64 R4, [R4.64] ;  /* 0x0000002404047981 */ /* 0x010f24000c1e1b00 */
[----:B----4-:R0:W4:Y:S01]  /*69e0*/  F2I.F64.TRUNC R17, R4 ;  /* 0x0000000400117311 */ /* 0x010122000030d100 */
[----:B------:R-:W-:Y:S05]  /*69f0*/  BRA `(.L_x_56126) ;  /* 0x0000097000007947 */ /* 0x000fea0003800000 */
.L_x_56171:
        /* <DEDUP_REMOVED lines=27> */
.L_x_56174:
        /* <DEDUP_REMOVED lines=14> */
.L_x_56173:
[----:B----4-:R-:W4:Y:S02]  /*6c90*/  LDG.E.U16 R17, [R4.64] ;  /* 0x0000002404117981 */ /* 0x010f24000c1e1500 */
[----:B----4-:R-:W-:-:S06]  /*6ca0*/  PRMT R17, RZ, 0x5410, R17 ;  /* 0x00005410ff117816 */ /* 0x010fcc0000000011 */
[----:B------:R-:W0:Y:S01]  /*6cb0*/  F2I.FTZ.TRUNC.NTZ R17, R17 ;  /* 0x0000001100117305 */ /* 0x000e22000021f100 */
[----:B------:R-:W-:Y:S05]  /*6cc0*/  BRA `(.L_x_56126) ;  /* 0x000006a000007947 */ /* 0x000fea0003800000 */
.L_x_56170:
        /* <DEDUP_REMOVED lines=10> */
.L_x_56177:
        /* <DEDUP_REMOVED lines=21> */
.L_x_56181:
[----:B------:R-:W-:Y:S05]  /*6ec0*/  BSYNC B1 ;  /* 0x0000000000017941 */ /* 0x000fea0003800000 */
.L_x_56180:
[----:B------:R-:W-:Y:S01]  /*6ed0*/  IMAD.SHL.U32 R3, R3, 0x100000, RZ ;  /* 0x0010000003037824 */ /* 0x000fe200078e00ff */
[----:B------:R-:W-:-:S04]  /*6ee0*/  LEA R0, R0, 0x3b800000, 0x17 ;  /* 0x3b80000000007811 */ /* 0x000fc800078eb8ff */
[----:B------:R-:W-:Y:S02]  /*6ef0*/  LOP3.LUT R17, R0, R3, R17, 0xfe, !PT ;  /* 0x0000000300117212 */ /* 0x000fe400078efe11 */
.L_x_56179:
[----:B------:R-:W-:Y:S05]  /*6f00*/  BSYNC B0 ;  /* 0x0000000000007941 */ /* 0x000fea0003800000 */
.L_x_56178:
[----:B------:R-:W0:Y:S01]  /*6f10*/  F2I.FTZ.TRUNC.NTZ R17, R17 ;  /* 0x0000001100117305 */ /* 0x000e22000021f100 */
[----:B------:R-:W-:Y:S05]  /*6f20*/  BRA `(.L_x_56126) ;  /* 0x0000044000007947 */ /* 0x000fea0003800000 */
.L_x_56176:
        /* <DEDUP_REMOVED lines=21> */
.L_x_56185:
[----:B------:R-:W-:Y:S05]  /*7080*/  BSYNC B1 ;  /* 0x0000000000017941 */ /* 0x000fea0003800000 */
.L_x_56184:
[----:B------:R-:W-:Y:S01]  /*7090*/  IMAD.SHL.U32 R3, R3, 0x200000, RZ ;  /* 0x0020000003037824 */ /* 0x000fe200078e00ff */
[----:B------:R-:W-:-:S04]  /*70a0*/  LEA R0, R0, 0x37800000, 0x17 ;  /* 0x3780000000007811 */ /* 0x000fc800078eb8ff */
[----:B------:R-:W-:Y:S02]  /*70b0*/  LOP3.LUT R17, R0, R3, R17, 0xfe, !PT ;  /* 0x0000000300117212 */ /* 0x000fe400078efe11 */
.L_x_56183:
[----:B------:R-:W-:Y:S05]  /*70c0*/  BSYNC B0 ;  /* 0x0000000000007941 */ /* 0x000fea0003800000 */
.L_x_56182:
[----:B------:R-:W0:Y:S01]  /*70d0*/  F2I.FTZ.TRUNC.NTZ R17, R17 ;  /* 0x0000001100117305 */ /* 0x000e22000021f100 */
[----:B------:R-:W-:Y:S05]  /*70e0*/  BRA `(.L_x_56126) ;  /* 0x0000028000007947 */ /* 0x000fea0003800000 */
.L_x_56175:
        /* <DEDUP_REMOVED lines=14> */
.L_x_56189:
[----:B------:R-:W-:Y:S05]  /*71d0*/  BSYNC B0 ;  /* 0x0000000000007941 */ /* 0x000fea0003800000 */
.L_x_56188:
[----:B------:R-:W0:Y:S01]  /*71e0*/  F2I.FTZ.TRUNC.NTZ R17, R17 ;  /* 0x0000001100117305 */ /* 0x000e22000021f100 */
[----:B------:R-:W-:Y:S05]  /*71f0*/  BRA `(.L_x_56126) ;  /* 0x0000017000007947 */ /* 0x000fea0003800000 */
.L_x_56163:
        /* <DEDUP_REMOVED lines=20> */
.L_x_56187:
[----:B------:R0:W5:Y:S01]  /*7340*/  LDG.E R17, [R4.64] ;  /* 0x0000002404117981 */ /* 0x000162000c1e1900 */
[----:B------:R-:W-:Y:S05]  /*7350*/  BRA `(.L_x_56126) ;  /* 0x0000001000007947 */ /* 0x000fea0003800000 */
.L_x_56186:
[----:B------:R0:W5:Y:S02]  /*7360*/  LDG.E R17, [R4.64] ;  /* 0x0000002404117981 */ /* 0x000164000c1e1900 */
.L_x_56126:
[----:B------:R-:W-:Y:S05]  /*7370*/  BSYNC B6 ;  /* 0x0000000000067941 */ /* 0x000fea0003800000 */
.L_x_56125:
[----:B------:R-:W4:Y:S01]  /*7380*/  S2R R19, SR_TID.X ;  /* 0x0000000000137919 */ /* 0x000f220000002100 */
[----:B------:R-:W-:Y:S01]  /*7390*/  BSSY B0, `(.L_x_56190) ;  /* 0x0000029000007945 */ /* 0x000fe20003800000 */
[----:B----4-:R-:W-:-:S13]  /*73a0*/  ISETP.GE.AND P0, PT, R19, R16, PT ;  /* 0x000000101300720c */ /* 0x010fda0003f06270 */
[----:B------:R-:W-:Y:S05]  /*73b0*/  @P0 BRA `(.L_x_56191) ;  /* 0x0000026000000947 */ /* 0x000fea0003800000 */
[----:B0-2--5:R-:W-:-:S13]  /*73c0*/  ISETP.GE.AND P1, PT, R23, RZ, PT ;  /* 0x000000ff1700720c */ /* 0x025fda0003f26270 */
[----:B------:R-:W-:Y:S05]  /*73d0*/  @!P1 BRA `(.L_x_56192) ;  /* 0x000001b000009947 */ /* 0x000fea0003800000 */
[----:B------:R-:W-:Y:S01]  /*73e0*/  ISETP.NE.AND P1, PT, R23, RZ, PT ;  /* 0x000000ff1700720c */ /* 0x000fe20003f25270 */
[----:B------:R-:W-:Y:S01]  /*73f0*/  BSSY B1, `(.L_x_56193) ;  /* 0x0000018000017945 */ /* 0x000fe20003800000 */
[----:B------:R-:W-:-:S11]  /*7400*/  IMAD.MOV.U32 R4, RZ, RZ, 0x1 ;  /* 0x00000001ff047424 */ /* 0x000fd600078e00ff */
[----:B------:R-:W-:Y:S05]  /*7410*/  @!P1 BRA `(.L_x_56194) ;  /* 0x0000015000009947 */ /* 0x000fea0003800000 */
[C---:B------:R-:W-:Y:S02]  /*7420*/  IADD3 R3, R23.reuse, 0x1, RZ ;  /* 0x0000000117037810 */ /* 0x040fe40007ffe0ff */
[----:B------:R-:W-:Y:S02]  /*7430*/  LOP3.LUT R0, R23, 0x1, RZ, 0xc0, !PT ;  /* 0x0000000117007812 */ /* 0x000fe400078ec0ff */
[----:B------:R-:W-:Y:S02]  /*7440*/  ISETP.GE.U32.AND P2, PT, R3, 0x3, PT ;  /* 0x000000030300780c */ /* 0x000fe40003f46070 */
[----:B------:R-:W-:Y:S01]  /*7450*/  ISETP.NE.U32.AND P1, PT, R0, 0x1, PT ;  /* 0x000000010000780c */ /* 0x000fe20003f25070 */
[C---:B------:R-:W-:Y:S01]  /*7460*/  IMAD R0, R24.reuse, R24, RZ ;  /* 0x0000001818007224 */ /* 0x040fe200078e02ff */
[----:B------:R-:W-:Y:S02]  /*7470*/  LEA.HI R23, R23, R23, RZ, 0x1 ;  /* 0x0000001717177211 */ /* 0x000fe400078f08ff */
[----:B------:R-:W-:-:S07]  /*7480*/  SEL R4, R24, 0x1, !P1 ;  /* 0x0000000118047807 */ /* 0x000fce0004800000 */
[----:B------:R-:W-:Y:S05]  /*7490*/  @!P2 BRA `(.L_x_56194) ;  /* 0x000000d00000a947 */ /* 0x000fea0003800000 */
[----:B------:R-:W-:Y:S01]  /*74a0*/  SHF.R.S32.HI R23, RZ, 0x1, R23 ;  /* 0x00000001ff177819 */ /* 0x000fe20000011417 */
[----:B------:R-:W-:-:S03]  /*74b0*/  IMAD.MOV.U32 R5, RZ, RZ, R0 ;  /* 0x000000ffff057224 */ /* 0x000fc600078e0000 */
.L_x_56195:
        /* <DEDUP_REMOVED lines=11> */
.L_x_56194:
[----:B------:R-:W-:Y:S05]  /*7570*/  BSYNC B1 ;  /* 0x0000000000017941 */ /* 0x000fea0003800000 */
.L_x_56193:
[----:B------:R-:W-:Y:S05]  /*7580*/  BRA `(.L_x_56191) ;  /* 0x0000009000007947 */ /* 0x000fea0003800000 */
.L_x_56192:
[----:B------:R-:W-:Y:S01]  /*7590*/  ISETP.NE.AND P1, PT, R24, 0x1, PT ;  /* 0x000000011800780c */ /* 0x000fe20003f25270 */
[----:B------:R-:W-:-:S12]  /*75a0*/  IMAD.MOV.U32 R4, RZ, RZ, 0x1 ;  /* 0x00000001ff047424 */ /* 0x000fd800078e00ff */
[----:B------:R-:W-:Y:S05]  /*75b0*/  @!P1 BRA `(.L_x_56191) ;  /* 0x0000006000009947 */ /* 0x000fea0003800000 */
[----:B------:R-:W-:-:S13]  /*75c0*/  ISETP.NE.AND P1, PT, R24, -0x1, PT ;  /* 0xffffffff1800780c */ /* 0x000fda0003f25270 */
[----:B------:R-:W-:Y:S01]  /*75d0*/  @!P1 LOP3.LUT R23, R23, 0x1, RZ, 0xc0, !PT ;  /* 0x0000000117179812 */ /* 0x000fe200078ec0ff */
[----:B------:R-:W-:-:S03]  /*75e0*/  @!P1 IMAD.MOV.U32 R4, RZ, RZ, 0x1 ;  /* 0x00000001ff049424 */ /* 0x000fc600078e00ff */
[----:B------:R-:W-:-:S04]  /*75f0*/  @!P1 ISETP.NE.U32.AND P2, PT, R23, 0x1, PT ;  /* 0x000000011700980c */ /* 0x000fc80003f45070 */
[----:B------:R-:W-:Y:S01]  /*7600*/  @!P1 SEL R4, R4, 0xffffffff, P2 ;  /* 0xffffffff04049807 */ /* 0x000fe20001000000 */
[----:B------:R-:W-:-:S03]  /*7610*/  @P1 IMAD.MOV.U32 R4, RZ, RZ, RZ ;  /* 0x000000ffff041224 */ /* 0x000fc600078e00ff */
.L_x_56191:
[----:B------:R-:W-:Y:S05]  /*7620*/  BSYNC B0 ;  /* 0x0000000000007941 */ /* 0x000fea0003800000 */
.L_x_56190:
[----:B0-2--5:R-:W-:Y:S01]  /*7630*/  IADD3 R23, R19, 0x80, RZ ;  /* 0x0000008013177810 */ /* 0x025fe20007ffe0ff */
[----:B------:R-:W-:Y:S03]  /*7640*/  BSSY B0, `(.L_x_56196) ;  /* 0x0000029000007945 */ /* 0x000fe60003800000 */
[----:B------:R-:W-:-:S13]  /*7650*/  ISETP.GE.AND P1, PT, R23, R16, PT ;  /* 0x000000101700720c */ /* 0x000fda0003f26270 */
[----:B------:R-:W-:Y:S05]  /*7660*/  @P1 BRA `(.L_x_56197) ;  /* 0x0000026000001947 */ /* 0x000fea0003800000 */
[----:B---3--:R-:W-:-:S13]  /*7670*/  ISETP.GE.AND P1, PT, R18, RZ, PT ;  /* 0x000000ff1200720c */ /* 0x008fda0003f26270 */
        /* <DEDUP_REMOVED lines=15> */
.L_x_56201:
        /* <DEDUP_REMOVED lines=11> */
.L_x_56200:
[----:B------:R-:W-:Y:S05]  /*7820*/  BSYNC B1 ;  /* 0x0000000000017941 */ /* 0x000fea0003800000 */
.L_x_56199:
[----:B------:R-:W-:Y:S05]  /*7830*/  BRA `(.L_x_56197) ;  /* 0x0000009000007947 */ /* 0x000fea0003800000 */
.L_x_56198:
[----:B-1----:R-:W-:Y:S01]  /*7840*/  ISETP.NE.AND P1, PT, R27, 0x1, PT ;  /* 0x000000011b00780c */ /* 0x002fe20003f25270 */
        /* <DEDUP_REMOVED lines=8> */
.L_x_56197:
[----:B------:R-:W-:Y:S05]  /*78d0*/  BSYNC B0 ;  /* 0x0000000000007941 */ /* 0x000fea0003800000 */
.L_x_56196:
[----:B------:R-:W-:Y:S01]  /*78e0*/  IADD3 R3, R19, 0x100, RZ ;  /* 0x0000010013037810 */ /* 0x000fe20007ffe0ff */
[----:B------:R-:W-:Y:S03]  /*78f0*/  BSSY B0, `(.L_x_56202) ;  /* 0x0000029000007945 */ /* 0x000fe60003800000 */
[----:B------:R-:W-:-:S13]  /*7900*/  ISETP.GE.AND P1, PT, R3, R16, PT ;  /* 0x000000100300720c */ /* 0x000fda0003f26270 */
[----:B------:R-:W-:Y:S05]  /*7910*/  @P1 BRA `(.L_x_56203) ;  /* 0x0000026000001947 */ /* 0x000fea0003800000 */
[----:B------:R-:W-:-:S13]  /*7920*/  ISETP.GE.AND P1, PT, R26, RZ, PT ;  /* 0x000000ff1a00720c */ /* 0x000fda0003f26270 */
[----:B------:R-:W-:Y:S05]  /*7930*/  @!P1 BRA `(.L_x_56204) ;  /* 0x000001b000009947 */ /* 0x000fea0003800000 */
[----:B------:R-:W-:Y:S01]  /*7940*/  ISETP.NE.AND P1, PT, R26, RZ, PT ;  /* 0x000000ff1a00720c */ /* 0x000fe20003f25270 */
[----:B------:R-:W-:Y:S01]  /*7950*/  BSSY B1, `(.L_x_56205) ;  /* 0x0000018000017945 */ /* 0x000fe20003800000 */
[----:B---3--:R-:W-:-:S11]  /*7960*/  IMAD.MOV.U32 R18, RZ, RZ, 0x1 ;  /* 0x00000001ff127424 */ /* 0x008fd600078e00ff */
[----:B------:R-:W-:Y:S05]  /*7970*/  @!P1 BRA `(.L_x_56206) ;  /* 0x0000015000009947 */ /* 0x000fea0003800000 */
[C---:B------:R-:W-:Y:S02]  /*7980*/  IADD3 R3, R26.reuse, 0x1, RZ ;  /* 0x000000011a037810 */ /* 0x040fe40007ffe0ff */
[----:B------:R-:W-:Y:S02]  /*7990*/  LOP3.LUT R0, R26, 0x1, RZ, 0xc0, !PT ;  /* 0x000000011a007812 */ /* 0x000fe400078ec0ff */
[----:B------:R-:W-:Y:S02]  /*79a0*/  ISETP.GE.U32.AND P2, PT, R3, 0x3, PT ;  /* 0x000000030300780c */ /* 0x000fe40003f46070 */
[----:B------:R-:W-:Y:S01]  /*79b0*/  ISETP.NE.U32.AND P1, PT, R0, 0x1, PT ;  /* 0x000000010000780c */ /* 0x000fe20003f25070 */
[----:B------:R-:W-:Y:S01]  /*79c0*/  IMAD R0, R22, R22, RZ ;  /* 0x0000001616007224 */ /* 0x000fe200078e02ff */
[----:B------:R-:W-:Y:S02]  /*79d0*/  LEA.HI R26, R26, R26, RZ, 0x1 ;  /* 0x0000001a1a1a7211 */ /* 0x000fe400078f08ff */
[----:B------:R-:W-:-:S07]  /*79e0*/  SEL R18, R22, 0x1, !P1 ;  /* 0x0000000116127807 */ /* 0x000fce0004800000 */
[----:B------:R-:W-:Y:S05]  /*79f0*/  @!P2 BRA `(.L_x_56206) ;  /* 0x000000d00000a947 */ /* 0x000fea0003800000 */
[----:B------:R-:W-:Y:S01]  /*7a00*/  SHF.R.S32.HI R26, RZ, 0x1, R26 ;  /* 0x00000001ff1a7819 */ /* 0x000fe2000001141a */
[----:B------:R-:W-:-:S03]  /*7a10*/  IMAD.MOV.U32 R5, RZ, RZ, R0 ;  /* 0x000000ffff057224 */ /* 0x000fc600078e0000 */
.L_x_56207:
        /* <DEDUP_REMOVED lines=11> */
.L_x_56206:
[----:B------:R-:W-:Y:S05]  /*7ad0*/  BSYNC B1 ;  /* 0x0000000000017941 */ /* 0x000fea0003800000 */
.L_x_56205:
[----:B------:R-:W-:Y:S05]  /*7ae0*/  BRA `(.L_x_56203) ;  /* 0x0000009000007947 */ /* 0x000fea0003800000 */
.L_x_56204:
[----:B------:R-:W-:Y:S01]  /*7af0*/  ISETP.NE.AND P1, PT, R22, 0x1, PT ;  /* 0x000000011600780c */ /* 0x000fe20003f25270 */
[----:B---3--:R-:W-:-:S12]  /*7b00*/  IMAD.MOV.U32 R18, RZ, RZ, 0x1 ;  /* 0x00000001ff127424 */ /* 0x008fd800078e00ff */
[----:B------:R-:W-:Y:S05]  /*7b10*/  @!P1 BRA `(.L_x_56203) ;  /* 0x0000006000009947 */ /* 0x000fea0003800000 */
[----:B------:R-:W-:-:S13]  /*7b20*/  ISETP.NE.AND P1, PT, R22, -0x1, PT ;  /* 0xffffffff1600780c */ /* 0x000fda0003f25270 */
[----:B------:R-:W-:Y:S01]  /*7b30*/  @!P1 LOP3.LUT R26, R26, 0x1, RZ, 0xc0, !PT ;  /* 0x000000011a1a9812 */ /* 0x000fe200078ec0ff */
[----:B------:R-:W-:-:S03]  /*7b40*/  @!P1 IMAD.MOV.U32 R18, RZ, RZ, 0x1 ;  /* 0x00000001ff129424 */ /* 0x000fc600078e00ff */
[----:B------:R-:W-:-:S04]  /*7b50*/  @!P1 ISETP.NE.U32.AND P2, PT, R26, 0x1, PT ;  /* 0x000000011a00980c */ /* 0x000fc80003f45070 */
[----:B------:R-:W-:Y:S01]  /*7b60*/  @!P1 SEL R18, R18, 0xffffffff, P2 ;  /* 0xffffffff12129807 */ /* 0x000fe20001000000 */
[----:B------:R-:W-:-:S03]  /*7b70*/  @P1 IMAD.MOV.U32 R18, RZ, RZ, RZ ;  /* 0x000000ffff121224 */ /* 0x000fc600078e00ff */
.L_x_56203:
[----:B------:R-:W-:Y:S05]  /*7b80*/  BSYNC B0 ;  /* 0x0000000000007941 */ /* 0x000fea0003800000 */
.L_x_56202:
        /* <DEDUP_REMOVED lines=20> */
.L_x_56213:
        /* <DEDUP_REMOVED lines=11> */
.L_x_56212:
[----:B------:R-:W-:Y:S05]  /*7d80*/  BSYNC B1 ;  /* 0x0000000000017941 */ /* 0x000fea0003800000 */
.L_x_56211:
[----:B------:R-:W-:Y:S05]  /*7d90*/  BRA `(.L_x_56209) ;  /* 0x0000009000007947 */ /* 0x000fea0003800000 */
.L_x_56210:
        /* <DEDUP_REMOVED lines=9> */
.L_x_56209:
[----:B------:R-:W-:Y:S05]  /*7e30*/  BSYNC B0 ;  /* 0x0000000000007941 */ /* 0x000fea0003800000 */
.L_x_56208:
[----:B------:R-:W0:Y:S01]  /*7e40*/  LDC.U8 R17, c[0x0][0x198] ;  /* 0x00006600ff117b82 */ /* 0x000e220000000000 */
        /* <DEDUP_REMOVED lines=20> */
.L_x_56219:
[----:B------:R0:W-:Y:S01]  /*7f90*/  STG.E.U8 [R8.64], R4 ;  /* 0x0000000408007986 */ /* 0x0001e2000c101124 */
[----:B------:R-:W-:Y:S01]  /*7fa0*/  IMAD.MOV.U32 R19, RZ, RZ, R23 ;  /* 0x000000ffff137224 */ /* 0x000fe200078e0017 */
[----:B------:R-:W-:Y:S05]  /*7fb0*/  BRA `(.L_x_56215) ;  /* 0x00000e9000007947 */ /* 0x000fea0003800000 */
.L_x_56218:
[----:B------:R-:W-:-:S13]  /*7fc0*/  ISETP.NE.AND P0, PT, R0, 0x2, PT ;  /* 0x000000020000780c */ /* 0x000fda0003f05270 */
[----:B------:R-:W-:Y:S05]  /*7fd0*/  @!P0 BRA `(.L_x_56221) ;  /* 0x000000b000008947 */ /* 0x000fea0003800000 */
[----:B------:R-:W-:-:S13]  /*7fe0*/  ISETP.NE.AND P0, PT, R0, 0x3, PT ;  /* 0x000000030000780c */ /* 0x000fda0003f05270 */
[----:B------:R-:W-:Y:S05]  /*7ff0*/  @!P0 BRA `(.L_x_56222) ;  /* 0x0000006000008947 */ /* 0x000fea0003800000 */
[----:B------:R-:W-:-:S13]  /*8000*/  ISETP.NE.AND P0, PT, R0, 0x4, PT ;  /* 0x000000040000780c */ /* 0x000fda0003f05270 */
[----:B------:R-:W-:Y:S05]  /*8010*/  @P0 BRA `(.L_x_56220) ;  /* 0x00000c8000000947 */ /* 0x000fea0003800000 */
[----:B------:R-:W-:Y:S01]  /*8020*/  SHF.R.S32.HI R5, RZ, 0x1f, R4 ;  /* 0x0000001fff057819 */ /* 0x000fe20000011404 */
[----:B------:R-:W-:-:S04]  /*8030*/  IMAD.MOV.U32 R19, RZ, RZ, R23 ;  /* 0x000000ffff137224 */ /* 0x000fc800078e0017 */
[----:B------:R0:W-:Y:S01]  /*8040*/  STG.E.64 [R8.64], R4 ;  /* 0x0000000408007986 */ /* 0x0001e2000c101b24 */
[----:B------:R-:W-:Y:S05]  /*8050*/  BRA `(.L_x_56215) ;  /* 0x00000df000007947 */ /* 0x000fea0003800000 */
.L_x_56222:
[----:B------:R0:W-:Y:S01]  /*8060*/  STG.E [R8.64], R4 ;  /* 0x0000000408007986 */ /* 0x0001e2000c101924 */
[----:B------:R-:W-:Y:S01]  /*8070*/  IMAD.MOV.U32 R19, RZ, RZ, R23 ;  /* 0x000000ffff137224 */ /* 0x000fe200078e0017 */
[----:B------:R-:W-:Y:S05]  /*8080*/  BRA `(.L_x_56215) ;  /* 0x00000dc000007947 */ /* 0x000fea0003800000 */
.L_x_56221:
[----:B------:R0:W-:Y:S01]  /*8090*/  STG.E.U16 [R8.64], R4 ;  /* 0x0000000408007986 */ /* 0x0001e2000c101524 */
[----:B------:R-:W-:Y:S01]  /*80a0*/  IMAD.MOV.U32 R19, RZ, RZ, R23 ;  /* 0x000000ffff137224 */ /* 0x000fe200078e0017 */
[----:B------:R-:W-:Y:S05]  /*80b0*/  BRA `(.L_x_56215) ;  /* 0x00000d9000007947 */ /* 0x000fea0003800000 */
.L_x_56217:
[----:B------:R-:W-:-:S13]  /*80c0*/  ISETP.GT.AND P0, PT, R0, 0x6, PT ;  /* 0x000000060000780c */ /* 0x000fda0003f04270 */
[----:B------:R-:W-:Y:S05]  /*80d0*/  @P0 BRA `(.L_x_56223) ;  /* 0x000000d000000947 */ /* 0x000fea0003800000 */
[----:B------:R-:W-:-:S13]  /*80e0*/  ISETP.NE.AND P0, PT, R0, 0x5, PT ;  /* 0x000000050000780c */ /* 0x000fda0003f05270 */
[----:B------:R-:W-:Y:S05]  /*80f0*/  @!P0 BRA `(.L_x_56224) ;  /* 0x0000006000008947 */ /* 0x000fea0003800000 */
[----:B------:R-:W-:-:S13]  /*8100*/  ISETP.NE.AND P0, PT, R0, 0x6, PT ;  /* 0x000000060000780c */ /* 0x000fda0003f05270 */
[----:B------:R-:W-:Y:S05]  /*8110*/  @P0 BRA `(.L_x_56220) ;  /* 0x00000b8000000947 */ /* 0x000fea0003800000 */
[----:B------:R-:W0:Y:S01]  /*8120*/  I2F R3, R4 ;  /* 0x0000000400037306 */ /* 0x000e220000201400 */
[----:B------:R-:W-:Y:S01]  /*8130*/  IMAD.MOV.U32 R19, RZ, RZ, R23 ;  /* 0x000000ffff137224 */ /* 0x000fe200078e0017 */
[----:B0-----:R0:W-:Y:S01]  /*8140*/  STG.E [R8.64], R3 ;  /* 0x0000000308007986 */ /* 0x0011e2000c101924 */
[----:B------:R-:W-:Y:S05]  /*8150*/  BRA `(.L_x_56215) ;  /* 0x00000cf000007947 */ /* 0x000fea0003800000 */
.L_x_56224:
[----:B------:R-:W0:Y:S01]  /*8160*/  I2F R0, R4 ;  /* 0x0000000400007306 */ /* 0x000e220000201400 */
[----:B------:R-:W-:Y:S01]  /*8170*/  IMAD.MOV.U32 R19, RZ, RZ, R23 ;  /* 0x000000ffff137224 */ /* 0x000fe200078e0017 */
[----:B0-----:R-:W-:-:S05]  /*8180*/  F2FP.PACK_AB R0, RZ, R0 ;  /* 0x00000000ff00723e */ /* 0x001fca00000000ff */
[----:B------:R0:W-:Y:S01]  /*8190*/  STG.E.U16 [R8.64], R0 ;  /* 0x0000000008007986 */ /* 0x0001e2000c101524 */
[----:B------:R-:W-:Y:S05]  /*81a0*/  BRA `(.L_x_56215) ;  /* 0x00000ca000007947 */ /* 0x000fea0003800000 */
.L_x_56223:
[----:B------:R-:W-:-:S13]  /*81b0*/  ISETP.NE.AND P0, PT, R0, 0x7, PT ;  /* 0x000000070000780c */ /* 0x000fda0003f05270 */
[----:B------:R-:W-:Y:S05]  /*81c0*/  @!P0 BRA `(.L_x_56225) ;  /* 0x000000f000008947 */ /* 0x000fea0003800000 */
[----:B------:R-:W-:-:S13]  /*81d0*/  ISETP.NE.AND P0, PT, R0, 0x8, PT ;  /* 0x000000080000780c */ /* 0x000fda0003f05270 */
[----:B------:R-:W-:Y:S05]  /*81e0*/  @!P0 BRA `(.L_x_56226) ;  /* 0x0000007000008947 */ /* 0x000fea0003800000 */
[----:B------:R-:W-:-:S13]  /*81f0*/  ISETP.NE.AND P0, PT, R0, 0x9, PT ;  /* 0x000000090000780c */ /* 0x000fda0003f05270 */
[----:B------:R-:W-:Y:S05]  /*8200*/  @P0 BRA `(.L_x_56220) ;  /* 0x00000a9000000947 */ /* 0x000fea0003800000 */
[----:B------:R-:W0:Y:S01]  /*8210*/  I2F R4, R4 ;  /* 0x0000000400047306 */ /* 0x000e220000201400 */
[----:B------:R-:W-:Y:S02]  /*8220*/  IMAD.MOV.U32 R5, RZ, RZ, RZ ;  /* 0x000000ffff057224 */ /* 0x000fe400078e00ff */
[----:B------:R-:W-:-:S03]  /*8230*/  IMAD.MOV.U32 R19, RZ, RZ, R23 ;  /* 0x000000ffff137224 */ /* 0x000fc600078e0017 */
[----:B0-----:R0:W-:Y:S01]  /*8240*/  STG.E.64 [R8.64], R4 ;  /* 0x0000000408007986 */ /* 0x0011e2000c101b24 */
[----:B------:R-:W-:Y:S05]  /*8250*/  BRA `(.L_x_56215) ;  /* 0x00000bf000007947 */ /* 0x000fea0003800000 */
.L_x_56226:
[----:B------:R-:W0:Y:S01]  /*8260*/  I2F R4, R4 ;  /* 0x0000000400047306 */ /* 0x000e220000201400 */
[----:B------:R-:W-:Y:S01]  /*8270*/  IMAD.MOV.U32 R19, RZ, RZ, R23 ;  /* 0x000000ffff137224 */ /* 0x000fe200078e0017 */
[----:B0-----:R-:W-:-:S04]  /*8280*/  F2FP.PACK_AB R3, RZ, R4 ;  /* 0x00000004ff03723e */ /* 0x001fc800000000ff */
[----:B------:R-:W-:-:S05]  /*8290*/  PRMT R3, R3, 0x5410, RZ ;  /* 0x0000541003037816 */ /* 0x000fca00000000ff */
[----:B------:R0:W-:Y:S01]  /*82a0*/  STG.E [R8.64], R3 ;  /* 0x0000000308007986 */ /* 0x0001e2000c101924 */
[----:B------:R-:W-:Y:S05]  /*82b0*/  BRA `(.L_x_56215) ;  /* 0x00000b9000007947 */ /* 0x000fea0003800000 */
.L_x_56225:
[----:B------:R-:W0:Y:S01]  /*82c0*/  I2F.F64 R4, R4 ;  /* 0x0000000400047312 */ /* 0x000e220000201c00 */
[----:B------:R-:W-:Y:S01]  /*82d0*/  IMAD.MOV.U32 R19, RZ, RZ, R23 ;  /* 0x000000ffff137224 */ /* 0x000fe200078e0017 */
[----:B0-----:R0:W-:Y:S01]  /*82e0*/  STG.E.64 [R8.64], R4 ;  /* 0x0000000408007986 */ /* 0x0011e2000c101b24 */
[----:B------:R-:W-:Y:S05]  /*82f0*/  BRA `(.L_x_56215) ;  /* 0x00000b5000007947 */ /* 0x000fea0003800000 */
.L_x_56216:
        /* <DEDUP_REMOVED lines=8> */
[----:B------:R-:W-:Y:S01]  /*8380*/  ISETP.NE.AND P0, PT, R4, RZ, PT ;  /* 0x000000ff0400720c */ /* 0x000fe20003f05270 */
[----:B------:R-:W-:-:S03]  /*8390*/  IMAD.MOV.U32 R19, RZ, RZ, R23 ;  /* 0x000000ffff137224 */ /* 0x000fc600078e0017 */
[----:B------:R-:W-:-:S05]  /*83a0*/  SEL R3, RZ, 0x1, !P0 ;  /* 0x00000001ff037807 */ /* 0x000fca0004000000 */
[----:B------:R0:W-:Y:S01]  /*83b0*/  STG.E.U8 [R8.64], R3 ;  /* 0x0000000308007986 */ /* 0x0001e2000c101124 */
[----:B------:R-:W-:Y:S05]  /*83c0*/  BRA `(.L_x_56215) ;  /* 0x00000a8000007947 */ /* 0x000fea0003800000 */
.L_x_56229:
[----:B------:R-:W0:Y:S01]  /*83d0*/  I2F.F64 R4, R4 ;  /* 0x0000000400047312 */ /* 0x000e220000201c00 */
[----:B------:R-:W-:Y:S01]  /*83e0*/  CS2R R6, SRZ ;  /* 0x0000000000067805 */ /* 0x000fe2000001ff00 */
[----:B------:R-:W-:-:S04]  /*83f0*/  IMAD.MOV.U32 R19, RZ, RZ, R23 ;  /* 0x000000ffff137224 */ /* 0x000fc800078e0017 */
[----:B0-----:R0:W-:Y:S01]  /*8400*/  STG.E.128 [R8.64], R4 ;  /* 0x0000000408007986 */ /* 0x0011e2000c101d24 */
[----:B------:R-:W-:Y:S05]  /*8410*/  BRA `(.L_x_56215) ;  /* 0x00000a3000007947 */ /* 0x000fea0003800000 */
.L_x_56228:
        /* <DEDUP_REMOVED lines=21> */
.L_x_56233:
[----:B------:R-:W-:Y:S05]  /*8570*/  BSYNC B0 ;  /* 0x0000000000007941 */ /* 0x000fea0003800000 */
.L_x_56232:
[----:B------:R-:W-:Y:S01]  /*8580*/  LOP3.LUT R5, R0, R5, RZ, 0xfc, !PT ;  /* 0x0000000500057212 */ /* 0x000fe200078efcff */
[----:B------:R-:W-:-:S04]  /*8590*/  IMAD.MOV.U32 R19, RZ, RZ, R23 ;  /* 0x000000ffff137224 */ /* 0x000fc800078e0017 */
[----:B------:R0:W-:Y:S01]  /*85a0*/  STG.E.U8 [R8.64], R5 ;  /* 0x0000000508007986 */ /* 0x0001e2000c101124 */
[----:B------:R-:W-:Y:S05]  /*85b0*/  BRA `(.L_x_56215) ;  /* 0x0000089000007947 */ /* 0x000fea0003800000 */
.L_x_56231:
        /* <DEDUP_REMOVED lines=13> */
.L_x_56235:
[----:B------:R-:W-:Y:S01]  /*8690*/  IMAD.MOV.U32 R0, RZ, RZ, 0x7f ;  /* 0x0000007fff007424 */ /* 0x000fe200078e00ff */
[----:B------:R-:W-:-:S04]  /*86a0*/  ISETP.GT.U32.AND P0, PT, R3, 0x7f800000, PT ;  /* 0x7f8000000300780c */ /* 0x000fc80003f04070 */
[----:B------:R-:W-:-:S04]  /*86b0*/  SEL R0, R0, 0x7c, P0 ;  /* 0x0000007c00007807 */ /* 0x000fc80000000000 */
.L_x_56236:
[----:B------:R-:W-:Y:S05]  /*86c0*/  BSYNC B0 ;  /* 0x0000000000007941 */ /* 0x000fea0003800000 */
.L_x_56234:
[----:B------:R-:W-:Y:S01]  /*86d0*/  LOP3.LUT R3, R5, 0x80000000, RZ, 0xc0, !PT ;  /* 0x8000000005037812 */ /* 0x000fe200078ec0ff */
[----:B------:R-:W-:-:S03]  /*86e0*/  IMAD.MOV.U32 R19, RZ, RZ, R23 ;  /* 0x000000ffff137224 */ /* 0x000fc600078e0017 */
[----:B------:R-:W-:-:S04]  /*86f0*/  SHF.R.U32.HI R3, RZ, 0x18, R3 ;  /* 0x00000018ff037819 */ /* 0x000fc80000011603 */
[----:B------:R-:W-:-:S05]  /*8700*/  LOP3.LUT R3, R0, R3, RZ, 0xfc, !PT ;  /* 0x0000000300037212 */ /* 0x000fca00078efcff */
[----:B------:R0:W-:Y:S01]  /*8710*/  STG.E.U8 [R8.64], R3 ;  /* 0x0000000308007986 */ /* 0x0001e2000c101124 */
[----:B------:R-:W-:Y:S05]  /*8720*/  BRA `(.L_x_56215) ;  /* 0x0000072000007947 */ /* 0x000fea0003800000 */
.L_x_56230:
[----:B------:R-:W0:Y:S01]  /*8730*/  I2F R0, R4 ;  /* 0x0000000400007306 */ /* 0x000e220000201400 */
[----:B------:R-:W-:Y:S01]  /*8740*/  IMAD.MOV.U32 R19, RZ, RZ, R23 ;  /* 0x000000ffff137224 */ /* 0x000fe200078e0017 */
[----:B0-----:R-:W-:-:S05]  /*8750*/  F2FP.BF16.PACK_AB R0, RZ, R0 ;  /* 0x00000000ff00723e */ /* 0x001fca00000010ff */
[----:B------:R0:W-:Y:S01]  /*8760*/  STG.E.U16 [R8.64], R0 ;  /* 0x0000000008007986 */ /* 0x0001e2000c101524 */
[----:B------:R-:W-:Y:S05]  /*8770*/  BRA `(.L_x_56215) ;  /* 0x000006d000007947 */ /* 0x000fea0003800000 */
.L_x_56227:
        /* <DEDUP_REMOVED lines=11> */
.L_x_56239:
        /* <DEDUP_REMOVED lines=17> */
.L_x_56242:
[----:B------:R-:W-:-:S04]  /*8940*/  LOP3.LUT R0, R7, 0x80000000, RZ, 0xc0, !PT ;  /* 0x8000000007007812 */ /* 0x000fc800078ec0ff */
[----:B------:R-:W-:-:S04]  /*8950*/  SHF.R.U32.HI R0, RZ, 0x18, R0 ;  /* 0x00000018ff007819 */ /* 0x000fc80000011600 */
[----:B------:R-:W-:Y:S02]  /*8960*/  LOP3.LUT R0, R3, R0, RZ, 0xfc, !PT ;  /* 0x0000000003007212 */ /* 0x000fe400078efcff */
.L_x_56241:
[----:B------:R-:W-:Y:S05]  /*8970*/  BSYNC B0 ;  /* 0x0000000000007941 */ /* 0x000fea0003800000 */
.L_x_56240:
[----:B------:R0:W-:Y:S01]  /*8980*/  STG.E.U8 [R8.64], R0 ;  /* 0x0000000008007986 */ /* 0x0001e2000c101124 */
[----:B------:R-:W-:Y:S01]  /*8990*/  IMAD.MOV.U32 R19, RZ, RZ, R23 ;  /* 0x000000ffff137224 */ /* 0x000fe200078e0017 */
[----:B------:R-:W-:Y:S05]  /*89a0*/  BRA `(.L_x_56215) ;  /* 0x000004a000007947 */ /* 0x000fea0003800000 */
.L_x_56238:
        /* <DEDUP_REMOVED lines=17> */
.L_x_56245:
[----:B------:R-:W-:-:S04]  /*8ac0*/  LOP3.LUT R0, R7, 0x80000000, RZ, 0xc0, !PT ;  /* 0x8000000007007812 */ /* 0x000fc800078ec0ff */
[----:B------:R-:W-:-:S04]  /*8ad0*/  SHF.R.U32.HI R0, RZ, 0x18, R0 ;  /* 0x00000018ff007819 */ /* 0x000fc80000011600 */
[----:B------:R-:W-:Y:S02]  /*8ae0*/  LOP3.LUT R0, R3, R0, RZ, 0xfc, !PT ;  /* 0x0000000003007212 */ /* 0x000fe400078efcff */
.L_x_56244:
[----:B------:R-:W-:Y:S05]  /*8af0*/  BSYNC B0 ;  /* 0x0000000000007941 */ /* 0x000fea0003800000 */
.L_x_56243:
[----:B------:R0:W-:Y:S01]  /*8b00*/  STG.E.U8 [R8.64], R0 ;  /* 0x0000000008007986 */ /* 0x0001e2000c101124 */
[----:B------:R-:W-:Y:S01]  /*8b10*/  IMAD.MOV.U32 R19, RZ, RZ, R23 ;  /* 0x000000ffff137224 */ /* 0x000fe200078e0017 */
[----:B------:R-:W-:Y:S05]  /*8b20*/  BRA `(.L_x_56215) ;  /* 0x0000032000007947 */ /* 0x000fea0003800000 */
.L_x_56237:
[----:B------:R-:W-:-:S13]  /*8b30*/  ISETP.NE.AND P0, PT, R0, 0x1c, PT ;  /* 0x0000001c0000780c */ /* 0x000fda0003f05270 */
[----:B------:R-:W-:Y:S05]  /*8b40*/  @!P0 BRA `(.L_x_56246) ;  /* 0x000002e000008947 */ /* 0x000fea0003800000 */
[----:B------:R-:W-:-:S13]  /*8b50*/  ISETP.NE.AND P0, PT, R0, 0x1d, PT ;  /* 0x0000001d0000780c */ /* 0x000fda0003f05270 */
[----:B------:R-:W-:Y:S05]  /*8b60*/  @!P0 BRA `(.L_x_56247) ;  /* 0x0000028000008947 */ /* 0x000fea0003800000 */
[----:B------:R-:W-:-:S13]  /*8b70*/  ISETP.NE.AND P0, PT, R0, 0x2c, PT ;  /* 0x0000002c0000780c */ /* 0x000fda0003f05270 */
[----:B------:R-:W-:Y:S05]  /*8b80*/  @P0 BRA `(.L_x_56220) ;  /* 0x0000011000000947 */ /* 0x000fea0003800000 */
[----:B------:R-:W0:Y:S01]  /*8b90*/  I2F R4, R4 ;  /* 0x0000000400047306 */ /* 0x000e220000201400 */
        /* <DEDUP_REMOVED lines=16> */
.L_x_56220:
        /* <DEDUP_REMOVED lines=21> */
.L_x_56247:
[----:B------:R-:W-:Y:S01]  /*8df0*/  SHF.R.S32.HI R5, RZ, 0x1f, R4 ;  /* 0x0000001fff057819 */ /* 0x000fe20000011404 */
[----:B------:R-:W-:-:S04]  /*8e00*/  IMAD.MOV.U32 R19, RZ, RZ, R23 ;  /* 0x000000ffff137224 */ /* 0x000fc800078e0017 */
[----:B------:R0:W-:Y:S01]  /*8e10*/  STG.E.64 [R8.64], R4 ;  /* 0x0000000408007986 */ /* 0x0001e2000c101b24 */
[----:B------:R-:W-:Y:S05]  /*8e20*/  BRA `(.L_x_56215) ;  /* 0x0000002000007947 */ /* 0x000fea0003800000 */
.L_x_56246:
[----:B------:R0:W-:Y:S01]  /*8e30*/  STG.E [R8.64], R4 ;  /* 0x0000000408007986 */ /* 0x0001e2000c101924 */
[----:B------:R-:W-:-:S03]  /*8e40*/  IMAD.MOV.U32 R19, RZ, RZ, R23 ;  /* 0x000000ffff137224 */ /* 0x000fc600078e0017 */
.L_x_56215:
[----:B------:R-:W-:Y:S05]  /*8e50*/  BSYNC B6 ;  /* 0x0000000000067941 */ /* 0x000fea0003800000 */
.L_x_56214:
        /* <DEDUP_REMOVED lines=21> */
.L_x_56253:
[----:B------:R0:W-:Y:S01]  /*8fb0*/  STG.E.U8 [R8.64], R24 ;  /* 0x0000001808007986 */ /* 0x0001e2000c101124 */
[----:B------:R-:W-:Y:S05]  /*8fc0*/  BRA `(.L_x_56255) ;  /* 0x00000d7000007947 */ /* 0x000fea0003800000 */
.L_x_56252:
        /* <DEDUP_REMOVED lines=9> */
.L_x_56257:
[----:B------:R0:W-:Y:S01]  /*9060*/  STG.E [R8.64], R24 ;  /* 0x0000001808007986 */ /* 0x0001e2000c101924 */
[----:B------:R-:W-:Y:S05]  /*9070*/  BRA `(.L_x_56255) ;  /* 0x00000cc000007947 */ /* 0x000fea0003800000 */
.L_x_56256:
[----:B------:R0:W-:Y:S01]  /*9080*/  STG.E.U16 [R8.64], R24 ;  /* 0x0000001808007986 */ /* 0x0001e2000c101524 */
[----:B------:R-:W-:Y:S05]  /*9090*/  BRA `(.L_x_56255) ;  /* 0x00000ca000007947 */ /* 0x000fea0003800000 */
.L_x_56251:
        /* <DEDUP_REMOVED lines=9> */
.L_x_56259:
[----:B------:R-:W0:Y:S02]  /*9130*/  I2F R0, R24 ;  /* 0x0000001800007306 */ /* 0x000e240000201400 */
[----:B0-----:R-:W-:-:S05]  /*9140*/  F2FP.PACK_AB R0, RZ, R0 ;  /* 0x00000000ff00723e */ /* 0x001fca00000000ff */
[----:B------:R0:W-:Y:S01]  /*9150*/  STG.E.U16 [R8.64], R0 ;  /* 0x0000000008007986 */ /* 0x0001e2000c101524 */
[----:B------:R-:W-:Y:S05]  /*9160*/  BRA `(.L_x_56255) ;  /* 0x00000bd000007947 */ /* 0x000fea0003800000 */
.L_x_56258:
        /* <DEDUP_REMOVED lines=10> */
.L_x_56261:
[----:B------:R-:W0:Y:S02]  /*9210*/  I2F R24, R24 ;  /* 0x0000001800187306 */ /* 0x000e240000201400 */
[----:B0-----:R-:W-:-:S04]  /*9220*/  F2FP.PACK_AB R3, RZ, R24 ;  /* 0x00000018ff03723e */ /* 0x001fc800000000ff */
[----:B------:R-:W-:-:S05]  /*9230*/  PRMT R3, R3, 0x5410, RZ ;  /* 0x0000541003037816 */ /* 0x000fca00000000ff */
[----:B------:R0:W-:Y:S01]  /*9240*/  STG.E [R8.64], R3 ;  /* 0x0000000308007986 */ /* 0x0001e2000c101924 */
[----:B------:R-:W-:Y:S05]  /*9250*/  BRA `(.L_x_56255) ;  /* 0x00000ae000007947 */ /* 0x000fea0003800000 */
.L_x_56260:
[----:B------:R-:W0:Y:S02]  /*9260*/  I2F.F64 R24, R24 ;  /* 0x0000001800187312 */ /* 0x000e240000201c00 */
[----:B0-----:R0:W-:Y:S01]  /*9270*/  STG.E.64 [R8.64], R24 ;  /* 0x0000001808007986 */ /* 0x0011e2000c101b24 */
[----:B------:R-:W-:Y:S05]  /*9280*/  BRA `(.L_x_56255) ;  /* 0x00000ab000007947 */ /* 0x000fea0003800000 */
.L_x_56250:
        /* <DEDUP_REMOVED lines=12> */
.L_x_56264:
[----:B------:R-:W0:Y:S01]  /*9350*/  I2F.F64 R4, R24 ;  /* 0x0000001800047312 */ /* 0x000e220000201c00 */
[----:B------:R-:W-:-:S05]  /*9360*/  CS2R R6, SRZ ;  /* 0x0000000000067805 */ /* 0x000fca000001ff00 */
[----:B0-----:R0:W-:Y:S01]  /*9370*/  STG.E.128 [R8.64], R4 ;  /* 0x0000000408007986 */ /* 0x0011e2000c101d24 */
[----:B------:R-:W-:Y:S05]  /*9380*/  BRA `(.L_x_56255) ;  /* 0x000009b000007947 */ /* 0x000fea0003800000 */
.L_x_56263:
        /* <DEDUP_REMOVED lines=21> */
.L_x_56268:
[----:B------:R-:W-:Y:S05]  /*94e0*/  BSYNC B0 ;  /* 0x0000000000007941 */ /* 0x000fea0003800000 */
.L_x_56267:
[----:B------:R-:W-:-:S05]  /*94f0*/  LOP3.LUT R5, R0, R5, RZ, 0xfc, !PT ;  /* 0x0000000500057212 */ /* 0x000fca00078efcff */
[----:B------:R0:W-:Y:S01]  /*9500*/  STG.E.U8 [R8.64], R5 ;  /* 0x0000000508007986 */ /* 0x0001e2000c101124 */
[----:B------:R-:W-:Y:S05]  /*9510*/  BRA `(.L_x_56255) ;  /* 0x0000082000007947 */ /* 0x000fea0003800000 */
.L_x_56266:
        /* <DEDUP_REMOVED lines=13> */
.L_x_56270:
[----:B------:R-:W-:Y:S01]  /*95f0*/  IMAD.MOV.U32 R0, RZ, RZ, 0x7f ;  /* 0x0000007fff007424 */ /* 0x000fe200078e00ff */
[----:B------:R-:W-:-:S04]  /*9600*/  ISETP.GT.U32.AND P0, PT, R3, 0x7f800000, PT ;  /* 0x7f8000000300780c */ /* 0x000fc80003f04070 */
[----:B------:R-:W-:-:S04]  /*9610*/  SEL R0, R0, 0x7c, P0 ;  /* 0x0000007c00007807 */ /* 0x000fc80000000000 */
.L_x_56271:
[----:B------:R-:W-:Y:S05]  /*9620*/  BSYNC B0 ;  /* 0x0000000000007941 */ /* 0x000fea0003800000 */
.L_x_56269:
[----:B------:R-:W-:-:S04]  /*9630*/  LOP3.LUT R3, R5, 0x80000000, RZ, 0xc0, !PT ;  /* 0x8000000005037812 */ /* 0x000fc800078ec0ff */
[----:B------:R-:W-:-:S04]  /*9640*/  SHF.R.U32.HI R3, RZ, 0x18, R3 ;  /* 0x00000018ff037819 */ /* 0x000fc80000011603 */
[----:B------:R-:W-:-:S05]  /*9650*/  LOP3.LUT R3, R0, R3, RZ, 0xfc, !PT ;  /* 0x0000000300037212 */ /* 0x000fca00078efcff */
[----:B------:R0:W-:Y:S01]  /*9660*/  STG.E.U8 [R8.64], R3 ;  /* 0x0000000308007986 */ /* 0x0001e2000c101124 */
[----:B------:R-:W-:Y:S05]  /*9670*/  BRA `(.L_x_56255) ;  /* 0x000006c000007947 */ /* 0x000fea0003800000 */
.L_x_56265:
[----:B------:R-:W0:Y:S02]  /*9680*/  I2F R0, R24 ;  /* 0x0000001800007306 */ /* 0x000e240000201400 */
[----:B0-----:R-:W-:-:S05]  /*9690*/  F2FP.BF16.PACK_AB R0, RZ, R0 ;  /* 0x00000000ff00723e */ /* 0x001fca00000010ff */
[----:B------:R0:W-:Y:S01]  /*96a0*/  STG.E.U16 [R8.64], R0 ;  /* 0x0000000008007986 */ /* 0x0001e2000c101524 */
[----:B------:R-:W-:Y:S05]  /*96b0*/  BRA `(.L_x_56255) ;  /* 0x0000068000007947 */ /* 0x000fea0003800000 */
.L_x_56262:
        /* <DEDUP_REMOVED lines=10> */
.L_x_56274:
        /* <DEDUP_REMOVED lines=17> */
.L_x_56277:
[----:B------:R-:W-:-:S04]  /*9870*/  LOP3.LUT R3, R5, 0x80000000, RZ, 0xc0, !PT ;  /* 0x8000000005037812 */ /* 0x000fc800078ec0ff */
[----:B------:R-:W-:-:S04]  /*9880*/  SHF.R.U32.HI R3, RZ, 0x18, R3 ;  /* 0x00000018ff037819 */ /* 0x000fc80000011603 */
[----:B------:R-:W-:-:S04]  /*9890*/  LOP3.LUT R0, R0, R3, RZ, 0xfc, !PT ;  /* 0x0000000300007212 */ /* 0x000fc800078efcff */
[----:B------:R-:W-:Y:S02]  /*98a0*/  PRMT R4, R0, 0x7610, R4 ;  /* 0x0000761000047816 */ /* 0x000fe40000000004 */
.L_x_56276:
[----:B------:R-:W-:Y:S05]  /*98b0*/  BSYNC B0 ;  /* 0x0000000000007941 */ /* 0x000fea0003800000 */
.L_x_56275:
[----:B------:R0:W-:Y:S01]  /*98c0*/  STG.E.U8 [R8.64], R4 ;  /* 0x0000000408007986 */ /* 0x0001e2000c101124 */
[----:B------:R-:W-:Y:S05]  /*98d0*/  BRA `(.L_x_56255) ;  /* 0x0000046000007947 */ /* 0x000fea0003800000 */
.L_x_56273:
        /* <DEDUP_REMOVED lines=17> */
.L_x_56280:
[----:B------:R-:W-:-:S04]  /*99f0*/  LOP3.LUT R3, R5, 0x80000000, RZ, 0xc0, !PT ;  /* 0x8000000005037812 */ /* 0x000fc800078ec0ff */
[----:B------:R-:W-:-:S04]  /*9a00*/  SHF.R.U32.HI R3, RZ, 0x18, R3 ;  /* 0x00000018ff037819 */ /* 0x000fc80000011603 */
[----:B------:R-:W-:-:S04]  /*9a10*/  LOP3.LUT R0, R0, R3, RZ, 0xfc, !PT ;  /* 0x0000000300007212 */ /* 0x000fc800078efcff */
[----:B------:R-:W-:Y:S02]  /*9a20*/  PRMT R4, R0, 0x7610, R4 ;  /* 0x0000761000047816 */ /* 0x000fe40000000004 */
.L_x_56279:
[----:B------:R-:W-:Y:S05]  /*9a30*/  BSYNC B0 ;  /* 0x0000000000007941 */ /* 0x000fea0003800000 */
.L_x_56278:
[----:B------:R0:W-:Y:S01]  /*9a40*/  STG.E.U8 [R8.64], R4 ;  /* 0x0000000408007986 */ /* 0x0001e2000c101124 */
[----:B------:R-:W-:Y:S05]  /*9a50*/  BRA `(.L_x_56255) ;  /* 0x000002e000007947 */ /* 0x000fea0003800000 */
.L_x_56272:
        /* <DEDUP_REMOVED lines=22> */
.L_x_56254:
        /* <DEDUP_REMOVED lines=20> */
.L_x_56282:
[----:B------:R-:W-:-:S05]  /*9d00*/  SHF.R.S32.HI R25, RZ, 0x1f, R24 ;  /* 0x0000001fff197819 */ /* 0x000fca0000011418 */
[----:B------:R0:W-:Y:S01]  /*9d10*/  STG.E.64 [R8.64], R24 ;  /* 0x0000001808007986 */ /* 0x0001e2000c101b24 */
[----:B------:R-:W-:Y:S05]  /*9d20*/  BRA `(.L_x_56255) ;  /* 0x0000001000007947 */ /* 0x000fea0003800000 */
.L_x_56281:
[----:B------:R0:W-:Y:S02]  /*9d30*/  STG.E [R8.64], R24 ;  /* 0x0000001808007986 */ /* 0x0001e4000c101924 */
.L_x_56255:
        /* <DEDUP_REMOVED lines=21> */
.L_x_56286:
[----:B---3--:R0:W-:Y:S01]  /*9e90*/  STG.E.U8 [R8.64], R18 ;  /* 0x0000001208007986 */ /* 0x0081e2000c101124 */
[----:B------:R-:W-:Y:S05]  /*9ea0*/  BRA `(.L_x_56288) ;  /* 0x00000d9000007947 */ /* 0x000fea0003800000 */
.L_x_56285:
[----:B------:R-:W-:-:S13]  /*9eb0*/  ISETP.NE.AND P0, PT, R0, 0x2, PT ;  /* 0x000000020000780c */ /* 0x000fda0003f05270 */
[----:B------:R-:W-:Y:S05]  /*9ec0*/  @!P0 BRA `(.L_x_56289) ;  /* 0x000000a000008947 */ /* 0x000fea0003800000 */
[----:B------:R-:W-:-:S13]  /*9ed0*/  ISETP.NE.AND P0, PT, R0, 0x3, PT ;  /* 0x000000030000780c */ /* 0x000fda0003f05270 */
[----:B------:R-:W-:Y:S05]  /*9ee0*/  @!P0 BRA `(.L_x_56290) ;  /* 0x0000006000008947 */ /* 0x000fea0003800000 */
[----:B------:R-:W-:-:S13]  /*9ef0*/  ISETP.NE.AND P0, PT, R0, 0x4, PT ;  /* 0x000000040000780c */ /* 0x000fda0003f05270 */
[----:B------:R-:W-:Y:S05]  /*9f00*/  @P0 BRA `(.L_x_56287) ;  /* 0x00000ba000000947 */ /* 0x000fea0003800000 */
[--C-:B---3--:R-:W-:Y:S01]  /*9f10*/  SHF.R.S32.HI R5, RZ, 0x1f, R18.reuse ;  /* 0x0000001fff057819 */ /* 0x108fe20000011412 */
[----:B------:R-:W-:-:S05]  /*9f20*/  IMAD.MOV.U32 R4, RZ, RZ, R18 ;  /* 0x000000ffff047224 */ /* 0x000fca00078e0012 */
[----:B------:R0:W-:Y:S01]  /*9f30*/  STG.E.64 [R8.64], R4 ;  /* 0x0000000408007986 */ /* 0x0001e2000c101b24 */
[----:B------:R-:W-:Y:S05]  /*9f40*/  BRA `(.L_x_56288) ;  /* 0x00000cf000007947 */ /* 0x000fea0003800000 */
.L_x_56290:
[----:B---3--:R0:W-:Y:S01]  /*9f50*/  STG.E [R8.64], R18 ;  /* 0x0000001208007986 */ /* 0x0081e2000c101924 */
[----:B------:R-:W-:Y:S05]  /*9f60*/  BRA `(.L_x_56288) ;  /* 0x00000cd000007947 */ /* 0x000fea0003800000 */
.L_x_56289:
[----:B---3--:R0:W-:Y:S01]  /*9f70*/  STG.E.U16 [R8.64], R18 ;  /* 0x0000001208007986 */ /* 0x0081e2000c101524 */
[----:B------:R-:W-:Y:S05]  /*9f80*/  BRA `(.L_x_56288) ;  /* 0x00000cb000007947 */ /* 0x000fea0003800000 */
.L_x_56284:
[----:B------:R-:W-:-:S13]  /*9f90*/  ISETP.GT.AND P0, PT, R0, 0x6, PT ;  /* 0x000000060000780c */ /* 0x000fda0003f04270 */
[----:B------:R-:W-:Y:S05]  /*9fa0*/  @P0 BRA `(.L_x_56291) ;  /* 0x000000b000000947 */ /* 0x000fea0003800000 */
[----:B------:R-:W-:-:S13]  /*9fb0*/  ISETP.NE.AND P0, PT, R0, 0x5, PT ;  /* 0x000000050000780c */ /* 0x000fda0003f05270 */
[----:B------:R-:W-:Y:S05]  /*9fc0*/  @!P0 BRA `(.L_x_56292) ;  /* 0x0000005000008947 */ /* 0x000fea0003800000 */
[----:B------:R-:W-:-:S13]  /*9fd0*/  ISETP.NE.AND P0, PT, R0, 0x6, PT ;  /* 0x000000060000780c */ /* 0x000fda0003f05270 */
[----:B------:R-:W-:Y:S05]  /*9fe0*/  @P0 BRA `(.L_x_56287) ;  /* 0x00000ac000000947 */ /* 0x000fea0003800000 */
[----:B---3--:R-:W0:Y:S02]  /*9ff0*/  I2F R3, R18 ;  /* 0x0000001200037306 */ /* 0x008e240000201400 */
[----:B0-----:R0:W-:Y:S01]  /*a000*/  STG.E [R8.64], R3 ;  /* 0x0000000308007986 */ /* 0x0011e2000c101924 */
[----:B------:R-:W-:Y:S05]  /*a010*/  BRA `(.L_x_56288) ;  /* 0x00000c2000007947 */ /* 0x000fea0003800000 */
.L_x_56292:
[----:B---3--:R-:W0:Y:S02]  /*a020*/  I2F R0, R18 ;  /* 0x0000001200007306 */ /* 0x008e240000201400 */
[----:B0-----:R-:W-:-:S05]  /*a030*/  F2FP.PACK_AB R0, RZ, R0 ;  /* 0x00000000ff00723e */ /* 0x001fca00000000ff */
[----:B------:R0:W-:Y:S01]  /*a040*/  STG.E.U16 [R8.64], R0 ;  /* 0x0000000008007986 */ /* 0x0001e2000c101524 */
[----:B------:R-:W-:Y:S05]  /*a050*/  BRA `(.L_x_56288) ;  /* 0x00000be000007947 */ /* 0x000fea0003800000 */
.L_x_56291:
        /* <DEDUP_REMOVED lines=8> */
[----:B0-----:R0:W-:Y:S01]  /*a0e0*/  STG.E.64 [R8.64], R4 ;  /* 0x0000000408007986 */ /* 0x0011e2000c101b24 */
[----:B------:R-:W-:Y:S05]  /*a0f0*/  BRA `(.L_x_56288) ;  /* 0x00000b4000007947 */ /* 0x000fea0003800000 */
.L_x_56294:
[----:B---3--:R-:W0:Y:S02]  /*a100*/  I2F R18, R18 ;  /* 0x0000001200127306 */ /* 0x008e240000201400 */
[----:B0-----:R-:W-:-:S04]  /*a110*/  F2FP.PACK_AB R3, RZ, R18 ;  /* 0x00000012ff03723e */ /* 0x001fc800000000ff */
[----:B------:R-:W-:-:S05]  /*a120*/  PRMT R3, R3, 0x5410, RZ ;  /* 0x0000541003037816 */ /* 0x000fca00000000ff */
[----:B------:R0:W-:Y:S01]  /*a130*/  STG.E [R8.64], R3 ;  /* 0x0000000308007986 */ /* 0x0001e2000c101924 */
[----:B------:R-:W-:Y:S05]  /*a140*/  BRA `(.L_x_56288) ;  /* 0x00000af000007947 */ /* 0x000fea0003800000 */
.L_x_56293:
[----:B---3--:R-:W0:Y:S02]  /*a150*/  I2F.F64 R4, R18 ;  /* 0x0000001200047312 */ /* 0x008e240000201c00 */
[----:B0-----:R0:W-:Y:S01]  /*a160*/  STG.E.64 [R8.64], R4 ;  /* 0x0000000408007986 */ /* 0x0011e2000c101b24 */
[----:B------:R-:W-:Y:S05]  /*a170*/  BRA `(.L_x_56288) ;  /* 0x00000ac000007947 */ /* 0x000fea0003800000 */
.L_x_56283:
        /* <DEDUP_REMOVED lines=10> */
[----:B------:R0:W-:Y:S01]  /*a220*/  STG.E.U8 [R8.64], R3 ;  /* 0x0000000308007986 */ /* 0x0001e2000c101124 */
[----:B------:R-:W-:Y:S05]  /*a230*/  BRA `(.L_x_56288) ;  /* 0x00000a0000007947 */ /* 0x000fea0003800000 */
.L_x_56297:
[----:B---3--:R-:W0:Y:S01]  /*a240*/  I2F.F64 R4, R18 ;  /* 0x0000001200047312 */ /* 0x008e220000201c00 */
[----:B------:R-:W-:-:S05]  /*a250*/  CS2R R6, SRZ ;  /* 0x0000000000067805 */ /* 0x000fca000001ff00 */
[----:B0-----:R0:W-:Y:S01]  /*a260*/  STG.E.128 [R8.64], R4 ;  /* 0x0000000408007986 */ /* 0x0011e2000c101d24 */
[----:B------:R-:W-:Y:S05]  /*a270*/  BRA `(.L_x_56288) ;  /* 0x000009c000007947 */ /* 0x000fea0003800000 */
.L_x_56296:
[----:B------:R-:W-:-:S13]  /*a280*/  ISETP.NE.AND P0, PT, R0, 0xf, PT ;  /* 0x0000000f0000780c */ /* 0x000fda0003f05270 */
[----:B------:R-:W-:Y:S05]  /*a290*/  @!P0 BRA `(.L_x_56298) ;  /* 0x000002d000008947 */ /* 0x000fea0003800000 */
[----:B------:R-:W-:-:S13]  /*a2a0*/  ISETP.NE.AND P0, PT, R0, 0x17, PT ;  /* 0x000000170000780c */ /* 0x000fda0003f05270 */
[----:B------:R-:W-:Y:S05]  /*a2b0*/  @!P0 BRA `(.L_x_56299) ;  /* 0x0000015000008947 */ /* 0x000fea0003800000 */
[----:B------:R-:W-:-:S13]  /*a2c0*/  ISETP.NE.AND P0, PT, R0, 0x18, PT ;  /* 0x000000180000780c */ /* 0x000fda0003f05270 */
[----:B------:R-:W-:Y:S05]  /*a2d0*/  @P0 BRA `(.L_x_56287) ;  /* 0x000007d000000947 */ /* 0x000fea0003800000 */
[----:B---3--:R-:W0:Y:S01]  /*a2e0*/  I2F R7, R18 ;  /* 0x0000001200077306 */ /* 0x008e220000201400 */
        /* <DEDUP_REMOVED lines=14> */
.L_x_56301:
[----:B------:R-:W-:Y:S05]  /*a3d0*/  BSYNC B0 ;  /* 0x0000000000007941 */ /* 0x000fea0003800000 */
.L_x_56300:
[----:B------:R-:W-:-:S05]  /*a3e0*/  LOP3.LUT R5, R0, R5, RZ, 0xfc, !PT ;  /* 0x0000000500057212 */ /* 0x000fca00078efcff */
[----:B------:R0:W-:Y:S01]  /*a3f0*/  STG.E.U8 [R8.64], R5 ;  /* 0x0000000508007986 */ /* 0x0001e2000c101124 */
[----:B------:R-:W-:Y:S05]  /*a400*/  BRA `(.L_x_56288) ;  /* 0x0000083000007947 */ /* 0x000fea0003800000 */
.L_x_56299:
        /* <DEDUP_REMOVED lines=13> */
.L_x_56303:
[----:B------:R-:W-:Y:S01]  /*a4e0*/  IMAD.MOV.U32 R0, RZ, RZ, 0x7f ;  /* 0x0000007fff007424 */ /* 0x000fe200078e00ff */
[----:B------:R-:W-:-:S04]  /*a4f0*/  ISETP.GT.U32.AND P0, PT, R3, 0x7f800000, PT ;  /* 0x7f8000000300780c */ /* 0x000fc80003f04070 */
[----:B------:R-:W-:-:S04]  /*a500*/  SEL R0, R0, 0x7c, P0 ;  /* 0x0000007c00007807 */ /* 0x000fc80000000000 */
.L_x_56304:
[----:B------:R-:W-:Y:S05]  /*a510*/  BSYNC B0 ;  /* 0x0000000000007941 */ /* 0x000fea0003800000 */
.L_x_56302:
[----:B------:R-:W-:-:S04]  /*a520*/  LOP3.LUT R3, R5, 0x80000000, RZ, 0xc0, !PT ;  /* 0x8000000005037812 */ /* 0x000fc800078ec0ff */
[----:B------:R-:W-:-:S04]  /*a530*/  SHF.R.U32.HI R3, RZ, 0x18, R3 ;  /* 0x00000018ff037819 */ /* 0x000fc80000011603 */
[----:B------:R-:W-:-:S05]  /*a540*/  LOP3.LUT R3, R0, R3, RZ, 0xfc, !PT ;  /* 0x0000000300037212 */ /* 0x000fca00078efcff */
[----:B------:R0:W-:Y:S01]  /*a550*/  STG.E.U8 [R8.64], R3 ;  /* 0x0000000308007986 */ /* 0x0001e2000c101124 */
[----:B------:R-:W-:Y:S05]  /*a560*/  BRA `(.L_x_56288) ;  /* 0x000006d000007947 */ /* 0x000fea0003800000 */
.L_x_56298:
[----:B---3--:R-:W0:Y:S02]  /*a570*/  I2F R0, R18 ;  /* 0x0000001200007306 */ /* 0x008e240000201400 */
[----:B0-----:R-:W-:-:S05]  /*a580*/  F2FP.BF16.PACK_AB R0, RZ, R0 ;  /* 0x00000000ff00723e */ /* 0x001fca00000010ff */
[----:B------:R0:W-:Y:S01]  /*a590*/  STG.E.U16 [R8.64], R0 ;  /* 0x0000000008007986 */ /* 0x0001e2000c101524 */
[----:B------:R-:W-:Y:S05]  /*a5a0*/  BRA `(.L_x_56288) ;  /* 0x0000069000007947 */ /* 0x000fea0003800000 */
.L_x_56295:
        /* <DEDUP_REMOVED lines=10> */
.L_x_56307:
[----:B---3--:R-:W0:Y:S01]  /*a650*/  I2F R5, R18 ;  /* 0x0000001200057306 */ /* 0x008e220000201400 */
        /* <DEDUP_REMOVED lines=16> */
.L_x_56310:
[----:B------:R-:W-:-:S04]  /*a760*/  LOP3.LUT R3, R5, 0x80000000, RZ, 0xc0, !PT ;  /* 0x8000000005037812 */ /* 0x000fc800078ec0ff */
[----:B------:R-:W-:-:S04]  /*a770*/  SHF.R.U32.HI R3, RZ, 0x18, R3 ;  /* 0x00000018ff037819 */ /* 0x000fc80000011603 */
[----:B------:R-:W-:-:S04]  /*a780*/  LOP3.LUT R0, R0, R3, RZ, 0xfc, !PT ;  /* 0x0000000300007212 */ /* 0x000fc800078efcff */
[----:B------:R-:W-:Y:S02]  /*a790*/  PRMT R4, R0, 0x7610, R4 ;  /* 0x0000761000047816 */ /* 0x000fe40000000004 */
.L_x_56309:
[----:B------:R-:W-:Y:S05]  /*a7a0*/  BSYNC B0 ;  /* 0x0000000000007941 */ /* 0x000fea0003800000 */
.L_x_56308:
[----:B------:R0:W-:Y:S01]  /*a7b0*/  STG.E.U8 [R8.64], R4 ;  /* 0x0000000408007986 */ /* 0x0001e2000c101124 */
[----:B------:R-:W-:Y:S05]  /*a7c0*/  BRA `(.L_x_56288) ;  /* 0x0000047000007947 */ /* 0x000fea0003800000 */
.L_x_56306:
        /* <DEDUP_REMOVED lines=17> */
.L_x_56313:
[----:B------:R-:W-:-:S04]  /*a8e0*/  LOP3.LUT R3, R5, 0x80000000, RZ, 0xc0, !PT ;  /* 0x8000000005037812 */ /* 0x000fc800078ec0ff */
[----:B------:R-:W-:-:S04]  /*a8f0*/  SHF.R.U32.HI R3, RZ, 0x18, R3 ;  /* 0x00000018ff037819 */ /* 0x000fc80000011603 */
[----:B------:R-:W-:-:S04]  /*a900*/  LOP3.LUT R0, R0, R3, RZ, 0xfc, !PT ;  /* 0x0000000300007212 */ /* 0x000fc800078efcff */
[----:B------:R-:W-:Y:S02]  /*a910*/  PRMT R4, R0, 0x7610, R4 ;  /* 0x0000761000047816 */ /* 0x000fe40000000004 */
.L_x_56312:
[----:B------:R-:W-:Y:S05]  /*a920*/  BSYNC B0 ;  /* 0x0000000000007941 */ /* 0x000fea0003800000 */
.L_x_56311:
[----:B------:R0:W-:Y:S01]  /*a930*/  STG.E.U8 [R8.64], R4 ;  /* 0x0000000408007986 */ /* 0x0001e2000c101124 */
[----:B------:R-:W-:Y:S05]  /*a940*/  BRA `(.L_x_56288) ;  /* 0x000002f000007947 */ /* 0x000fea0003800000 */
.L_x_56305:
        /* <DEDUP_REMOVED lines=22> */
.L_x_56287:
        /* <DEDUP_REMOVED lines=20> */
.L_x_56315:
[--C-:B---3--:R-:W-:Y:S01]  /*abf0*/  SHF.R.S32.HI R5, RZ, 0x1f, R18.reuse ;  /* 0x0000001fff057819 */ /* 0x108fe20000011412 */
[----:B------:R-:W-:-:S05]  /*ac00*/  IMAD.MOV.U32 R4, RZ, RZ, R18 ;  /* 0x000000ffff047224 */ /* 0x000fca00078e0012 */
[----:B------:R0:W-:Y:S01]  /*ac10*/  STG.E.64 [R8.64], R4 ;  /* 0x0000000408007986 */ /* 0x0001e2000c101b24 */
[----:B------:R-:W-:Y:S05]  /*ac20*/  BRA `(.L_x_56288) ;  /* 0x0000001000007947 */ /* 0x000fea0003800000 */
.L_x_56314:
[----:B---3--:R0:W-:Y:S02]  /*ac30*/  STG.E [R8.64], R18 ;  /* 0x0000001208007986 */ /* 0x0081e4000c101924 */
.L_x_56288:
[----:B------:R-:W-:Y:S02]  /*ac40*/  IADD3 R19, R19, 0x80, RZ ;  /* 0x0000008013137810 */ /* 0x000fe40007ffe0ff */
.L_x_56249:
[----:B------:R-:W-:Y:S05]  /*ac50*/  BSYNC B6 ;  /* 0x0000000000067941 */ /* 0x000fea0003800000 */
.L_x_56248:
        /* <DEDUP_REMOVED lines=19> */
.L_x_56319:
[----:B------:R-:W-:Y:S01]  /*ad90*/  STG.E.U8 [R2.64], R22 ;  /* 0x0000001602007986 */ /* 0x000fe2000c101124 */
[----:B------:R-:W-:Y:S05]  /*ada0*/  EXIT ;  /* 0x000000000000794d */ /* 0x000fea0003800000 */
.L_x_56318:
        /* <DEDUP_REMOVED lines=9> */
.L_x_56322:
[----:B------:R-:W-:Y:S01]  /*ae40*/  STG.E [R2.64], R22 ;  /* 0x0000001602007986 */ /* 0x000fe2000c101924 */
[----:B------:R-:W-:Y:S05]  /*ae50*/  EXIT ;  /* 0x000000000000794d */ /* 0x000fea0003800000 */
.L_x_56321:
[----:B------:R-:W-:Y:S01]  /*ae60*/  STG.E.U16 [R2.64], R22 ;  /* 0x0000001602007986 */ /* 0x000fe2000c101524 */
[----:B------:R-:W-:Y:S05]  /*ae70*/  EXIT ;  /* 0x000000000000794d */ /* 0x000fea0003800000 */
.L_x_56317:
        /* <DEDUP_REMOVED lines=9> */
.L_x_56324:
[----:B------:R-:W0:Y:S02]  /*af10*/  I2F R0, R22 ;  /* 0x0000001600007306 */ /* 0x000e240000201400 */
[----:B0-----:R-:W-:-:S05]  /*af20*/  F2FP.PACK_AB R0, RZ, R0 ;  /* 0x00000000ff00723e */ /* 0x001fca00000000ff */
[----:B------:R-:W-:Y:S01]  /*af30*/  STG.E.U16 [R2.64], R0 ;  /* 0x0000000002007986 */ /* 0x000fe2000c101524 */
[----:B------:R-:W-:Y:S05]  /*af40*/  EXIT ;  /* 0x000000000000794d */ /* 0x000fea0003800000 */
.L_x_56323:
        /* <DEDUP_REMOVED lines=10> */
.L_x_56326:
[----:B------:R-:W0:Y:S02]  /*aff0*/  I2F R22, R22 ;  /* 0x0000001600167306 */ /* 0x000e240000201400 */
[----:B0-----:R-:W-:-:S04]  /*b000*/  F2FP.PACK_AB R5, RZ, R22 ;  /* 0x00000016ff05723e */ /* 0x001fc800000000ff */
[----:B------:R-:W-:-:S05]  /*b010*/  PRMT R5, R5, 0x5410, RZ ;  /* 0x0000541005057816 */ /* 0x000fca00000000ff */
[----:B------:R-:W-:Y:S01]  /*b020*/  STG.E [R2.64], R5 ;  /* 0x0000000502007986 */ /* 0x000fe2000c101924 */
[----:B------:R-:W-:Y:S05]  /*b030*/  EXIT ;  /* 0x000000000000794d */ /* 0x000fea0003800000 */
.L_x_56325:
[----:B------:R-:W0:Y:S02]  /*b040*/  I2F.F64 R22, R22 ;  /* 0x0000001600167312 */ /* 0x000e240000201c00 */
[----:B0-----:R-:W-:Y:S01]  /*b050*/  STG.E.64 [R2.64], R22 ;  /* 0x0000001602007986 */ /* 0x001fe2000c101b24 */
[----:B------:R-:W-:Y:S05]  /*b060*/  EXIT ;  /* 0x000000000000794d */ /* 0x000fea0003800000 */
.L_x_56316:
        /* <DEDUP_REMOVED lines=12> */
.L_x_56329:
[----:B------:R-:W0:Y:S01]  /*b130*/  I2F.F64 R4, R22 ;  /* 0x0000001600047312 */ /* 0x000e220000201c00 */
[----:B------:R-:W-:-:S05]  /*b140*/  CS2R R6, SRZ ;  /* 0x0000000000067805 */ /* 0x000fca000001ff00 */
[----:B0-----:R-:W-:Y:S01]  /*b150*/  STG.E.128 [R2.64], R4 ;  /* 0x0000000402007986 */ /* 0x001fe2000c101d24 */
[----:B------:R-:W-:Y:S05]  /*b160*/  EXIT ;  /* 0x000000000000794d */ /* 0x000fea0003800000 */
.L_x_56328:
        /* <DEDUP_REMOVED lines=21> */
.L_x_56333:
[----:B------:R-:W-:Y:S05]  /*b2c0*/  BSYNC B0 ;  /* 0x0000000000007941 */ /* 0x000fea0003800000 */
.L_x_56332:
[----:B------:R-:W-:-:S05]  /*b2d0*/  LOP3.LUT R5, R0, R5, RZ, 0xfc, !PT ;  /* 0x0000000500057212 */ /* 0x000fca00078efcff */
[----:B------:R-:W-:Y:S01]  /*b2e0*/  STG.E.U8 [R2.64], R5 ;  /* 0x0000000502007986 */ /* 0x000fe2000c101124 */
[----:B------:R-:W-:Y:S05]  /*b2f0*/  EXIT ;  /* 0x000000000000794d */ /* 0x000fea0003800000 */
.L_x_56331:
        /* <DEDUP_REMOVED lines=13> */
.L_x_56335:
[----:B------:R-:W-:Y:S01]  /*b3d0*/  IMAD.MOV.U32 R0, RZ, RZ, 0x7f ;  /* 0x0000007fff007424 */ /* 0x000fe200078e00ff */
[----:B------:R-:W-:-:S04]  /*b3e0*/  ISETP.GT.U32.AND P0, PT, R4, 0x7f800000, PT ;  /* 0x7f8000000400780c */ /* 0x000fc80003f04070 */
[----:B------:R-:W-:-:S04]  /*b3f0*/  SEL R0, R0, 0x7c, P0 ;  /* 0x0000007c00007807 */ /* 0x000fc80000000000 */
.L_x_56336:
[----:B------:R-:W-:Y:S05]  /*b400*/  BSYNC B0 ;  /* 0x0000000000007941 */ /* 0x000fea0003800000 */
.L_x_56334:
[----:B------:R-:W-:-:S04]  /*b410*/  LOP3.LUT R4, R5, 0x80000000, RZ, 0xc0, !PT ;  /* 0x8000000005047812 */ /* 0x000fc800078ec0ff */
[----:B------:R-:W-:-:S04]  /*b420*/  SHF.R.U32.HI R5, RZ, 0x18, R4 ;  /* 0x00000018ff057819 */ /* 0x000fc80000011604 */
[----:B------:R-:W-:-:S05]  /*b430*/  LOP3.LUT R5, R0, R5, RZ, 0xfc, !PT ;  /* 0x0000000500057212 */ /* 0x000fca00078efcff */
[----:B------:R-:W-:Y:S01]  /*b440*/  STG.E.U8 [R2.64], R5 ;  /* 0x0000000502007986 */ /* 0x000fe2000c101124 */
[----:B------:R-:W-:Y:S05]  /*b450*/  EXIT ;  /* 0x000000000000794d */ /* 0x000fea0003800000 */
.L_x_56330:
[----:B------:R-:W0:Y:S02]  /*b460*/  I2F R0, R22 ;  /* 0x0000001600007306 */ /* 0x000e240000201400 */
[----:B0-----:R-:W-:-:S05]  /*b470*/  F2FP.BF16.PACK_AB R0, RZ, R0 ;  /* 0x00000000ff00723e */ /* 0x001fca00000010ff */
[----:B------:R-:W-:Y:S01]  /*b480*/  STG.E.U16 [R2.64], R0 ;  /* 0x0000000002007986 */ /* 0x000fe2000c101524 */
[----:B------:R-:W-:Y:S05]  /*b490*/  EXIT ;  /* 0x000000000000794d */ /* 0x000fea0003800000 */
.L_x_56327:
        /* <DEDUP_REMOVED lines=10> */
.L_x_56339:
        /* <DEDUP_REMOVED lines=17> */
.L_x_56342:
[----:B------:R-:W-:-:S04]  /*b650*/  LOP3.LUT R0, R7, 0x80000000, RZ, 0xc0, !PT ;  /* 0x8000000007007812 */ /* 0x000fc800078ec0ff */
[----:B------:R-:W-:-:S04]  /*b660*/  SHF.R.U32.HI R5, RZ, 0x18, R0 ;  /* 0x00000018ff057819 */ /* 0x000fc80000011600 */
[----:B------:R-:W-:-:S04]  /*b670*/  LOP3.LUT R4, R4, R5, RZ, 0xfc, !PT ;  /* 0x0000000504047212 */ /* 0x000fc800078efcff */
[----:B------:R-:W-:Y:S02]  /*b680*/  PRMT R0, R4, 0x7610, R0 ;  /* 0x0000761004007816 */ /* 0x000fe40000000000 */
.L_x_56341:
[----:B------:R-:W-:Y:S05]  /*b690*/  BSYNC B0 ;  /* 0x0000000000007941 */ /* 0x000fea0003800000 */
.L_x_56340:
[----:B------:R-:W-:Y:S01]  /*b6a0*/  STG.E.U8 [R2.64], R0 ;  /* 0x0000000002007986 */ /* 0x000fe2000c101124 */
[----:B------:R-:W-:Y:S05]  /*b6b0*/  EXIT ;  /* 0x000000000000794d */ /* 0x000fea0003800000 */
.L_x_56338:
        /* <DEDUP_REMOVED lines=17> */
.L_x_56345:
[----:B------:R-:W-:-:S04]  /*b7d0*/  LOP3.LUT R0, R7, 0x80000000, RZ, 0xc0, !PT ;  /* 0x8000000007007812 */ /* 0x000fc800078ec0ff */
[----:B------:R-:W-:-:S04]  /*b7e0*/  SHF.R.U32.HI R5, RZ, 0x18, R0 ;  /* 0x00000018ff057819 */ /* 0x000fc80000011600 */
[----:B------:R-:W-:-:S04]  /*b7f0*/  LOP3.LUT R4, R4, R5, RZ, 0xfc, !PT ;  /* 0x0000000504047212 */ /* 0x000fc800078efcff */
[----:B------:R-:W-:Y:S02]  /*b800*/  PRMT R0, R4, 0x7610, R0 ;  /* 0x0000761004007816 */ /* 0x000fe40000000000 */
.L_x_56344:
[----:B------:R-:W-:Y:S05]  /*b810*/  BSYNC B0 ;  /* 0x0000000000007941 */ /* 0x000fea0003800000 */
.L_x_56343:
[----:B------:R-:W-:Y:S01]  /*b820*/  STG.E.U8 [R2.64], R0 ;  /* 0x0000000002007986 */ /* 0x000fe2000c101124 */
[----:B------:R-:W-:Y:S05]  /*b830*/  EXIT ;  /* 0x000000000000794d */ /* 0x000fea0003800000 */
.L_x_56337:
        /* <DEDUP_REMOVED lines=22> */
.L_x_56320:
        /* <DEDUP_REMOVED lines=20> */
.L_x_56347:
[----:B------:R-:W-:-:S05]  /*bae0*/  SHF.R.S32.HI R23, RZ, 0x1f, R22 ;  /* 0x0000001fff177819 */ /* 0x000fca0000011416 */
[----:B------:R-:W-:Y:S01]  /*baf0*/  STG.E.64 [R2.64], R22 ;  /* 0x0000001602007986 */ /* 0x000fe2000c101b24 */
[----:B------:R-:W-:Y:S05]  /*bb00*/  EXIT ;  /* 0x000000000000794d */ /* 0x000fea0003800000 */
.L_x_56346:
[----:B------:R-:W-:Y:S01]  /*bb10*/  STG.E [R2.64], R22 ;  /* 0x0000001602007986 */ /* 0x000fe2000c101924 */
[----:B------:R-:W-:Y:S05]  /*bb20*/  EXIT ;  /* 0x000000000000794d */ /* 0x000fea0003800000 */
.L_x_56348:
        /* <DEDUP_REMOVED lines=13> */
.L_x_61990:


//--------------------- .text._ZN2at6native18elementwise_kernelILi128ELi2EZNS0_22gpu_kernel_impl_nocastIZZZNS0_50_GLOBAL__N__2680c7bb_12_PowKernel_cu_b2145a98_318424pow_tensor_tensor_kernelERNS_18TensorIteratorBaseEENKUlvE_clEvENKUlvE1_clEvEUliiE_EEvS5_RKT_EUliE_EEviT1_ --------------------------
	.section	.text._ZN2at6native18elementwise_kernelILi128ELi2EZNS0_22gpu_kernel_impl_nocastIZZZNS0_50_GLOBAL__N__2680c7bb_12_PowKernel_cu_b2145a98_318424pow_tensor_tensor_kernelERNS_18TensorIteratorBaseEENKUlvE_clEvENKUlvE1_clEvEUliiE_EEvS5_RKT_EUliE_EEviT1_,"ax",@progbits
	.sectioninfo	@"SHI_REGISTERS=12"
	.align	128
        .global         _ZN2at6native18elementwise_kernelILi128ELi2EZNS0_22gpu_kernel_impl_nocastIZZZNS0_50_GLOBAL__N__2680c7bb_12_PowKernel_cu_b2145a98_318424pow_tensor_tensor_kernelERNS_18TensorIteratorBaseEENKUlvE_clEvENKUlvE1_clEvEUliiE_EEvS5_RKT_EUliE_EEviT1_
        .type           _ZN2at6native18elementwise_kernelILi128ELi2EZNS0_22gpu_kernel_impl_nocastIZZZNS0_50_GLOBAL__N__2680c7bb_12_PowKernel_cu_b2145a98_318424pow_tensor_tensor_kernelERNS_18TensorIteratorBaseEENKUlvE_clEvENKUlvE1_clEvEUliiE_EEvS5_RKT_EUliE_EEviT1_,@function
        .size           _ZN2at6native18elementwise_kernelILi128ELi2EZNS0_22gpu_kernel_impl_nocastIZZZNS0_50_GLOBAL__N__2680c7bb_12_PowKernel_cu_b2145a98_318424pow_tensor_tensor_kernelERNS_18TensorIteratorBaseEENKUlvE_clEvENKUlvE1_clEvEUliiE_EEvS5_RKT_EUliE_EEviT1_,(.L_x_61991 - _ZN2at6native18elementwise_kernelILi128ELi2EZNS0_22gpu_kernel_impl_nocastIZZZNS0_50_GLOBAL__N__2680c7bb_12_PowKernel_cu_b2145a98_318424pow_tensor_tensor_kernelERNS_18TensorIteratorBaseEENKUlvE_clEvENKUlvE1_clEvEUliiE_EEvS5_RKT_EUliE_EEviT1_)
        .other          _ZN2at6native18elementwise_kernelILi128ELi2EZNS0_22gpu_kernel_impl_nocastIZZZNS0_50_GLOBAL__N__2680c7bb_12_PowKernel_cu_b2145a98_318424pow_tensor_tensor_kernelERNS_18TensorIteratorBaseEENKUlvE_clEvENKUlvE1_clEvEUliiE_EEvS5_RKT_EUliE_EEviT1_,@"STO_CUDA_ENTRY STV_DEFAULT"
_ZN2at6native18elementwise_kernelILi128ELi2EZNS0_22gpu_kernel_impl_nocastIZZZNS0_50_GLOBAL__N__2680c7bb_12_PowKernel_cu_b2145a98_318424pow_tensor_tensor_kernelERNS_18TensorIteratorBaseEENKUlvE_clEvENKUlvE1_clEvEUliiE_EEvS5_RKT_EUliE_EEviT1_:
.text._ZN2at6native18elementwise_kernelILi128ELi2EZNS0_22gpu_kernel_impl_nocastIZZZNS0_50_GLOBAL__N__2680c7bb_12_PowKernel_cu_b2145a98_318424pow_tensor_tensor_kernelERNS_18TensorIteratorBaseEENKUlvE_clEvENKUlvE1_clEvEUliiE_EEvS5_RKT_EUliE_EEviT1_:
        /* <DEDUP_REMOVED lines=262> */
.L_x_56351:
[----:B------:R-:W-:-:S04]  /*1060*/  IADD3 R6, P0, R4, c[0x0][0x3d8], RZ ;  /* 0x0000f60004067a10 */ /* 0x000fc80007f1e0ff */
[----:B------:R-:W-:-:S05]  /*1070*/  IADD3.X R7, RZ, c[0x0][0x3dc], RZ, P0, !PT ;  /* 0x0000f700ff077a10 */ /* 0x000fca00007fe4ff */
[----:B------:R-:W2:Y:S01]  /*1080*/  LDG.E R6, [R6.64] ;  /* 0x0000000406067981 */ /* 0x000ea2000c1e1900 */
[----:B------:R-:W-:-:S04]  /*1090*/  IADD3 R4, P0, R3, c[0x0][0x3d0], RZ ;  /* 0x0000f40003047a10 */ /* 0x000fc80007f1e0ff */
[----:B------:R-:W-:-:S05]  /*10a0*/  IADD3.X R5, RZ, c[0x0][0x3d4], RZ, P0, !PT ;  /* 0x0000f500ff057a10 */ /* 0x000fca00007fe4ff */
[----:B------:R0:W5:Y:S01]  /*10b0*/  LDG.E R8, [R4.64] ;  /* 0x0000000404087981 */ /* 0x000162000c1e1900 */
[----:B------:R-:W-:Y:S01]  /*10c0*/  IADD3 R2, P1, R2, c[0x0][0x3c8], RZ ;  /* 0x0000f20002027a10 */ /* 0x000fe20007f3e0ff */
[----:B------:R-:W-:Y:S03]  /*10d0*/  BSSY B1, `(.L_x_56352) ;  /* 0x0000028000017945 */ /* 0x000fe60003800000 */
[----:B------:R-:W-:Y:S02]  /*10e0*/  IADD3.X R3, RZ, c[0x0][0x3cc], RZ, P1, !PT ;  /* 0x0000f300ff037a10 */ /* 0x000fe40000ffe4ff */
[----:B--2---:R-:W-:-:S13]  /*10f0*/  ISETP.GE.AND P0, PT, R6, RZ, PT ;  /* 0x000000ff0600720c */ /* 0x004fda0003f06270 */
[----:B------:R-:W-:Y:S05]  /*1100*/  @!P0 BRA `(.L_x_56353) ;  /* 0x000001b000008947 */ /* 0x000fea0003800000 */
[----:B0-----:R-:W-:Y:S01]  /*1110*/  ISETP.NE.AND P0, PT, R6, RZ, PT ;  /* 0x000000ff0600720c */ /* 0x001fe20003f05270 */
[----:B------:R-:W-:Y:S01]  /*1120*/  BSSY B2, `(.L_x_56354) ;  /* 0x0000018000027945 */ /* 0x000fe20003800000 */
[----:B------:R-:W-:-:S11]  /*1130*/  HFMA2.MMA R5, -RZ, RZ, 0, 5.9604644775390625e-08 ;  /* 0x00000001ff057435 */ /* 0x000fd600000001ff */
[----:B------:R-:W-:Y:S05]  /*1140*/  @!P0 BRA `(.L_x_56355) ;  /* 0x0000015000008947 */ /* 0x000fea0003800000 */
[C---:B------:R-:W-:Y:S02]  /*1150*/  IADD3 R5, R6.reuse, 0x1, RZ ;  /* 0x0000000106057810 */ /* 0x040fe40007ffe0ff */
[----:B------:R-:W-:Y:S02]  /*1160*/  LOP3.LUT R4, R6, 0x1, RZ, 0xc0, !PT ;  /* 0x0000000106047812 */ /* 0x000fe400078ec0ff */
[----:B------:R-:W-:Y:S02]  /*1170*/  ISETP.GE.U32.AND P1, PT, R5, 0x3, PT ;  /* 0x000000030500780c */ /* 0x000fe40003f26070 */
[----:B------:R-:W-:Y:S02]  /*1180*/  ISETP.NE.U32.AND P0, PT, R4, 0x1, PT ;  /* 0x000000010400780c */ /* 0x000fe40003f05070 */
[----:B------:R-:W-:Y:S01]  /*1190*/  LEA.HI R4, R6, R6, RZ, 0x1 ;  /* 0x0000000606047211 */ /* 0x000fe200078f08ff */
[C---:B-----5:R-:W-:Y:S01]  /*11a0*/  IMAD R6, R8.reuse, R8, RZ ;  /* 0x0000000808067224 */ /* 0x060fe200078e02ff */
[----:B------:R-:W-:-:S07]  /*11b0*/  SEL R5, R8, 0x1, !P0 ;  /* 0x0000000108057807 */ /* 0x000fce0004000000 */
[----:B------:R-:W-:Y:S05]  /*11c0*/  @!P1 BRA `(.L_x_56355) ;  /* 0x000000d000009947 */ /* 0x000fea0003800000 */
[----:B------:R-:W-:Y:S02]  /*11d0*/  SHF.R.S32.HI R8, RZ, 0x1, R4 ;  /* 0x00000001ff087819 */ /* 0x000fe40000011404 */
[----:B------:R-:W-:Y:S02]  /*11e0*/  MOV R7, R6 ;  /* 0x0000000600077202 */ /* 0x000fe40000000f00 */
.L_x_56356:
[C---:B------:R-:W-:Y:S02]  /*11f0*/  IADD3 R9, R8.reuse, 0x1, RZ ;  /* 0x0000000108097810 */ /* 0x040fe40007ffe0ff */
[C---:B------:R-:W-:Y:S02]  /*1200*/  LOP3.LUT R6, R8.reuse, 0x1, RZ, 0xc0, !PT ;  /* 0x0000000108067812 */ /* 0x040fe400078ec0ff */
[----:B------:R-:W-:Y:S02]  /*1210*/  ISETP.GE.U32.AND P1, PT, R9, 0x3, PT ;  /* 0x000000030900780c */ /* 0x000fe40003f26070 */
[----:B------:R-:W-:Y:S02]  /*1220*/  LEA.HI R4, R8, R8, RZ, 0x1 ;  /* 0x0000000808047211 */ /* 0x000fe400078f08ff */
[----:B------:R-:W-:-:S02]  /*1230*/  ISETP.NE.U32.AND P0, PT, R6, 0x1, PT ;  /* 0x000000010600780c */ /* 0x000fc40003f05070 */
[----:B------:R-:W-:Y:S02]  /*1240*/  SHF.R.S32.HI R6, RZ, 0x1, R4 ;  /* 0x00000001ff067819 */ /* 0x000fe40000011404 */
[C---:B------:R-:W-:Y:S01]  /*1250*/  SEL R4, R7.reuse, 0x1, !P0 ;  /* 0x0000000107047807 */ /* 0x040fe20004000000 */
[----:B------:R-:W-:Y:S02]  /*1260*/  IMAD R7, R7, R7, RZ ;  /* 0x0000000707077224 */ /* 0x000fe400078e02ff */
[----:B------:R-:W-:Y:S02]  /*1270*/  IMAD.MOV.U32 R8, RZ, RZ, R6 ;  /* 0x000000ffff087224 */ /* 0x000fe400078e0006 */
[----:B------:R-:W-:Y:S01]  /*1280*/  IMAD R5, R4, R5, RZ ;  /* 0x0000000504057224 */ /* 0x000fe200078e02ff */
[----:B------:R-:W-:Y:S05]  /*1290*/  @P1 BRA `(.L_x_56356) ;  /* 0xffffff5000001947 */ /* 0x000fea000383ffff */
.L_x_56355:
[----:B------:R-:W-:Y:S05]  /*12a0*/  BSYNC B2 ;  /* 0x0000000000027941 */ /* 0x000fea0003800000 */
.L_x_56354:
[----:B------:R-:W-:Y:S05]  /*12b0*/  BRA `(.L_x_56357) ;  /* 0x0000009000007947 */ /* 0x000fea0003800000 */
.L_x_56353:
[----:B0----5:R-:W-:Y:S01]  /*12c0*/  ISETP.NE.AND P0, PT, R8, 0x1, PT ;  /* 0x000000010800780c */ /* 0x021fe20003f05270 */
[----:B------:R-:W-:-:S12]  /*12d0*/  HFMA2.MMA R5, -RZ, RZ, 0, 5.9604644775390625e-08 ;  /* 0x00000001ff057435 */ /* 0x000fd800000001ff */
[----:B------:R-:W-:Y:S05]  /*12e0*/  @!P0 BRA `(.L_x_56357) ;  /* 0x0000006000008947 */ /* 0x000fea0003800000 */
[----:B------:R-:W-:-:S13]  /*12f0*/  ISETP.NE.AND P0, PT, R8, -0x1, PT ;  /* 0xffffffff0800780c */ /* 0x000fda0003f05270 */
[----:B------:R-:W-:Y:S02]  /*1300*/  @!P0 LOP3.LUT R6, R6, 0x1, RZ, 0xc0, !PT ;  /* 0x0000000106068812 */ /* 0x000fe400078ec0ff */
[----:B------:R-:W-:Y:S02]  /*1310*/  @!P0 MOV R5, 0x1 ;  /* 0x0000000100058802 */ /* 0x000fe40000000f00 */
[----:B------:R-:W-:-:S04]  /*1320*/  @!P0 ISETP.NE.U32.AND P1, PT, R6, 0x1, PT ;  /* 0x000000010600880c */ /* 0x000fc80003f25070 */
[----:B------:R-:W-:Y:S02]  /*1330*/  @!P0 SEL R5, R5, 0xffffffff, P1 ;  /* 0xffffffff05058807 */ /* 0x000fe40000800000 */
[----:B------:R-:W-:Y:S02]  /*1340*/  @P0 MOV R5, RZ ;  /* 0x000000ff00050202 */ /* 0x000fe40000000f00 */
.L_x_56357:
[----:B------:R-:W-:Y:S05]  /*1350*/  BSYNC B1 ;  /* 0x0000000000017941 */ /* 0x000fea0003800000 */
.L_x_56352:
[----:B------:R0:W-:Y:S01]  /*1360*/  STG.E [R2.64], R5 ;  /* 0x0000000502007986 */ /* 0x0001e2000c101904 */
[----:B------:R-:W-:-:S03]  /*1370*/  IADD3 R9, R0, 0x80, RZ ;  /* 0x0000008000097810 */ /* 0x000fc60007ffe0ff */
.L_x_56350:
[----:B------:R-:W-:Y:S05]  /*1380*/  BSYNC B0 ;  /* 0x0000000000007941 */ /* 0x000fea0003800000 */
.L_x_56349:
[----:B------:R-:W-:-:S13]  /*1390*/  ISETP.GE.AND P0, PT, R9, c[0x0][0x160], PT ;  /* 0x0000580009007a0c */ /* 0x000fda0003f06270 */
[----:B------:R-:W-:Y:S05]  /*13a0*/  @P0 EXIT ;  /* 0x000000000000094d */ /* 0x000fea0003800000 */
[----:B------:R-:W-:Y:S01]  /*13b0*/  ISETP.NE.AND P0, PT, RZ, c[0x0][0x168], PT ;  /* 0x00005a00ff007a0c */ /* 0x000fe20003f05270 */
[----:B0-----:R-:W-:Y:S01]  /*13c0*/  CS2R R2, SRZ ;  /* 0x0000000000027805 */ /* 0x001fe2000001ff00 */
[----:B------:R-:W-:-:S11]  /*13d0*/  MOV R0, RZ ;  /* 0x000000ff00007202 */ /* 0x000fd60000000f00 */
[----:B------:R-:W-:Y:S05]  /*13e0*/  @!P0 BRA `(.L_x_56358) ;  /* 0x00000f9000008947 */ /* 0x000fea0003800000 */
[----:B------:R-:W-:Y:S01]  /*13f0*/  HFMA2.MMA R2, -RZ, RZ, 0, 0 ;  /* 0x00000000ff027435 */ /* 0x000fe200000001ff */
[----:B------:R-:W-:Y:S02]  /*1400*/  MOV R3, R9 ;  /* 0x0000000900037202 */ /* 0x000fe40000000f00 */
[----:B-----5:R-:W-:-:S04]  /*1410*/  MOV R8, c[0x0][0x168] ;  /* 0x00005a0000087a02 */ /* 0x020fc80000000f00 */
[----:B------:R-:W-:-:S03]  /*1420*/  ISETP.NE.AND P0, PT, R8, 0x1, PT ;  /* 0x000000010800780c */ /* 0x000fc60003f05270 */
        /* <DEDUP_REMOVED lines=245> */
.L_x_56358:
[----:B------:R-:W-:-:S04]  /*2380*/  IADD3 R6, P0, R3, c[0x0][0x3d8], RZ ;  /* 0x0000f60003067a10 */ /* 0x000fc80007f1e0ff */
[----:B------:R-:W-:-:S05]  /*2390*/  IADD3.X R7, RZ, c[0x0][0x3dc], RZ, P0, !PT ;  /* 0x0000f700ff077a10 */ /* 0x000fca00007fe4ff */
[----:B------:R-:W2:Y:S01]  /*23a0*/  LDG.E R6, [R6.64] ;  /* 0x0000000406067981 */ /* 0x000ea2000c1e1900 */
[----:B------:R-:W-:-:S04]  /*23b0*/  IADD3 R4, P0, R2, c[0x0][0x3d0], RZ ;  /* 0x0000f40002047a10 */ /* 0x000fc80007f1e0ff */
[----:B------:R-:W-:-:S05]  /*23c0*/  IADD3.X R5, RZ, c[0x0][0x3d4], RZ, P0, !PT ;  /* 0x0000f500ff057a10 */ /* 0x000fca00007fe4ff */
[----:B-----5:R0:W5:Y:S01]  /*23d0*/  LDG.E R8, [R4.64] ;  /* 0x0000000404087981 */ /* 0x020162000c1e1900 */
        /* <DEDUP_REMOVED lines=11> */
[----:B------:R-:W-:Y:S01]  /*2490*/  ISETP.GE.U32.AND P1, PT, R4, 0x3, PT ;  /* 0x000000030400780c */ /* 0x000fe20003f26070 */
[----:B-----5:R-:W-:Y:S01]  /*24a0*/  IMAD R4, R8, R8, RZ ;  /* 0x0000000808047224 */ /* 0x020fe200078e02ff */
[----:B------:R-:W-:Y:S02]  /*24b0*/  ISETP.NE.U32.AND P0, PT, R0, 0x1, PT ;  /* 0x000000010000780c */ /* 0x000fe40003f05070 */
[----:B------:R-:W-:Y:S02]  /*24c0*/  LEA.HI R0, R6, R6, RZ, 0x1 ;  /* 0x0000000606007211 */ /* 0x000fe400078f08ff */
[----:B------:R-:W-:-:S07]  /*24d0*/  SEL R5, R8, 0x1, !P0 ;  /* 0x0000000108057807 */ /* 0x000fce0004000000 */
[----:B------:R-:W-:Y:S05]  /*24e0*/  @!P1 BRA `(.L_x_56362) ;  /* 0x000000d000009947 */ /* 0x000fea0003800000 */
[----:B------:R-:W-:Y:S02]  /*24f0*/  SHF.R.S32.HI R7, RZ, 0x1, R0 ;  /* 0x00000001ff077819 */ /* 0x000fe40000011400 */
[----:B------:R-:W-:Y:S02]  /*2500*/  MOV R6, R4 ;  /* 0x0000000400067202 */ /* 0x000fe40000000f00 */
.L_x_56363:
[C---:B------:R-:W-:Y:S02]  /*2510*/  IADD3 R8, R7.reuse, 0x1, RZ ;  /* 0x0000000107087810 */ /* 0x040fe40007ffe0ff */
[C---:B------:R-:W-:Y:S02]  /*2520*/  LOP3.LUT R4, R7.reuse, 0x1, RZ, 0xc0, !PT ;  /* 0x0000000107047812 */ /* 0x040fe400078ec0ff */
[----:B------:R-:W-:Y:S02]  /*2530*/  ISETP.GE.U32.AND P1, PT, R8, 0x3, PT ;  /* 0x000000030800780c */ /* 0x000fe40003f26070 */
[----:B------:R-:W-:Y:S02]  /*2540*/  LEA.HI R0, R7, R7, RZ, 0x1 ;  /* 0x0000000707007211 */ /* 0x000fe400078f08ff */
[----:B------:R-:W-:-:S02]  /*2550*/  ISETP.NE.U32.AND P0, PT, R4, 0x1, PT ;  /* 0x000000010400780c */ /* 0x000fc40003f05070 */
[----:B------:R-:W-:Y:S02]  /*2560*/  SHF.R.S32.HI R4, RZ, 0x1, R0 ;  /* 0x00000001ff047819 */ /* 0x000fe40000011400 */
[C---:B------:R-:W-:Y:S01]  /*2570*/  SEL R0, R6.reuse, 0x1, !P0 ;  /* 0x0000000106007807 */ /* 0x040fe20004000000 */
[----:B------:R-:W-:Y:S01]  /*2580*/  IMAD R6, R6, R6, RZ ;  /* 0x0000000606067224 */ /* 0x000fe200078e02ff */
[----:B------:R-:W-:-:S03]  /*2590*/  MOV R7, R4 ;  /* 0x0000000400077202 */ /* 0x000fc60000000f00 */
[----:B------:R-:W-:Y:S01]  /*25a0*/  IMAD R5, R0, R5, RZ ;  /* 0x0000000500057224 */ /* 0x000fe200078e02ff */
[----:B------:R-:W-:Y:S05]  /*25b0*/  @P1 BRA `(.L_x_56363) ;  /* 0xffffff5000001947 */ /* 0x000fea000383ffff */
.L_x_56362:
[----:B------:R-:W-:Y:S05]  /*25c0*/  BSYNC B1 ;  /* 0x0000000000017941 */ /* 0x000fea0003800000 */
.L_x_56361:
[----:B------:R-:W-:Y:S05]  /*25d0*/  BRA `(.L_x_56364) ;  /* 0x0000009000007947 */ /* 0x000fea0003800000 */
.L_x_56360:
        /* <DEDUP_REMOVED lines=9> */
.L_x_56364:
[----:B------:R-:W-:Y:S05]  /*2670*/  BSYNC B0 ;  /* 0x0000000000007941 */ /* 0x000fea0003800000 */
.L_x_56359:
[----:B------:R-:W-:Y:S01]  /*2680*/  STG.E [R2.64], R5 ;  /* 0x0000000502007986 */ /* 0x000fe2000c101904 */
[----:B------:R-:W-:Y:S05]  /*2690*/  EXIT ;  /* 0x000000000000794d */ /* 0x000fea0003800000 */
.L_x_56365:
        /* <DEDUP_REMOVED lines=14> */
.L_x_61991:


//--------------------- .text._ZN2at6native27unrolled_elementwise_kernelIZZZNS0_50_GLOBAL__N__2680c7bb_12_PowKernel_cu_b2145a98_318424pow_tensor_tensor_kernelERNS_18TensorIteratorBaseEENKUlvE_clEvENKUlvE1_clEvEUliiE_St5arrayIPcLm3EELi4E23TrivialOffsetCalculatorILi2EjESB_ILi1EjENS0_6memory15LoadWithoutCastENSE_16StoreWithoutCastEEEviT_T0_T2_T3_T4_T5_ --------------------------
	.section	.text._ZN2at6native27unrolled_elementwise_kernelIZZZNS0_50_GLOBAL__N__2680c7bb_12_PowKernel_cu_b2145a98_318424pow_tensor_tensor_kernelERNS_18TensorIteratorBaseEENKUlvE_clEvENKUlvE1_clEvEUliiE_St5arrayIPcLm3EELi4E23TrivialOffsetCalculatorILi2EjESB_ILi1EjENS0_6memory15LoadWithoutCastENSE_16StoreWithoutCastEEEviT_T0_T2_T3_T4_T5_,"ax",@progbits
	.sectioninfo	@"SHI_REGISTERS=28"
	.align	128
        .global         _ZN2at6native27unrolled_elementwise_kernelIZZZNS0_50_GLOBAL__N__2680c7bb_12_PowKernel_cu_b2145a98_318424pow_tensor_tensor_kernelERNS_18TensorIteratorBaseEENKUlvE_clEvENKUlvE1_clEvEUliiE_St5arrayIPcLm3EELi4E23TrivialOffsetCalculatorILi2EjESB_ILi1EjENS0_6memory15LoadWithoutCastENSE_16StoreWithoutCastEEEviT_T0_T2_T3_T4_T5_
        .type           _ZN2at6native27unrolled_elementwise_kernelIZZZNS0_50_GLOBAL__N__2680c7bb_12_PowKernel_cu_b2145a98_318424pow_tensor_tensor_kernelERNS_18TensorIteratorBaseEENKUlvE_clEvENKUlvE1_clEvEUliiE_St5arrayIPcLm3EELi4E23TrivialOffsetCalculatorILi2EjESB_ILi1EjENS0_6memory15LoadWithoutCastENSE_16StoreWithoutCastEEEviT_T0_T2_T3_T4_T5_,@function
        .size           _ZN2at6native27unrolled_elementwise_kernelIZZZNS0_50_GLOBAL__N__2680c7bb_12_PowKernel_cu_b2145a98_318424pow_tensor_tensor_kernelERNS_18TensorIteratorBaseEENKUlvE_clEvENKUlvE1_clEvEUliiE_St5arrayIPcLm3EELi4E23TrivialOffsetCalculatorILi2EjESB_ILi1EjENS0_6memory15LoadWithoutCastENSE_16StoreWithoutCastEEEviT_T0_T2_T3_T4_T5_,(.L_x_61992 - _ZN2at6native27unrolled_elementwise_kernelIZZZNS0_50_GLOBAL__N__2680c7bb_12_PowKernel_cu_b2145a98_318424pow_tensor_tensor_kernelERNS_18TensorIteratorBaseEENKUlvE_clEvENKUlvE1_clEvEUliiE_St5arrayIPcLm3EELi4E23TrivialOffsetCalculatorILi2EjESB_ILi1EjENS0_6memory15LoadWithoutCastENSE_16StoreWithoutCastEEEviT_T0_T2_T3_T4_T5_)
        .other          _ZN2at6native27unrolled_elementwise_kernelIZZZNS0_50_GLOBAL__N__2680c7bb_12_PowKernel_cu_b2145a98_318424pow_tensor_tensor_kernelERNS_18TensorIteratorBaseEENKUlvE_clEvENKUlvE1_clEvEUliiE_St5arrayIPcLm3EELi4E23TrivialOffsetCalculatorILi2EjESB_ILi1EjENS0_6memory15LoadWithoutCastENSE_16StoreWithoutCastEEEviT_T0_T2_T3_T4_T5_,@"STO_CUDA_ENTRY STV_DEFAULT"
_ZN2at6native27unrolled_elementwise_kernelIZZZNS0_50_GLOBAL__N__2680c7bb_12_PowKernel_cu_b2145a98_318424pow_tensor_tensor_kernelERNS_18TensorIteratorBaseEENKUlvE_clEvENKUlvE1_clEvEUliiE_St5arrayIPcLm3EELi4E23TrivialOffsetCalculatorILi2EjESB_ILi1EjENS0_6memory15LoadWithoutCastENSE_16StoreWithoutCastEEEviT_T0_T2_T3_T4_T5_:
.text._ZN2at6native27unrolled_elementwise_kernelIZZZNS0_50_GLOBAL__N__2680c7bb_12_PowKernel_cu_b2145a98_318424pow_tensor_tensor_kernelERNS_18TensorIteratorBaseEENKUlvE_clEvENKUlvE1_clEvEUliiE_St5arrayIPcLm3EELi4E23TrivialOffsetCalculatorILi2EjESB_ILi1EjENS0_6memory15LoadWithoutCastENSE_16StoreWithoutCastEEEviT_T0_T2_T3_T4_T5_:
        /* <DEDUP_REMOVED lines=16> */
[----:B------:R0:W5:Y:S01]  /*0100*/  @!P0 LDG.E R16, [R2.64] ;  /* 0x0000000402108981 */ /* 0x000162000c1e1900 */
[----:B------:R-:W-:Y:S01]  /*0110*/  CS2R R20, SRZ ;  /* 0x0000000000147805 */ /* 0x000fe2000001ff00 */
[----:B------:R-:W-:Y:S02]  /*0120*/  CS2R R18, SRZ ;  /* 0x0000000000127805 */ /* 0x000fe4000001ff00 */
[----:B------:R1:W5:Y:S03]  /*0130*/  @!P0 LDG.E R15, [R4.64] ;  /* 0x00000004040f8981 */ /* 0x000366000c1e1900 */
[----:B------:R-:W-:Y:S01]  /*0140*/  @!P1 IMAD R11, R12, 0x200, R7 ;  /* 0x000002000c0b9824 */ /* 0x000fe200078e0207 */
[----:B------:R-:W-:Y:S01]  /*0150*/  @!P1 IADD3 R7, R7, 0x80, RZ ;  /* 0x0000008007079810 */ /* 0x000fe20007ffe0ff */
[----:B------:R-:W-:-:S03]  /*0160*/  @!P1 IMAD.MOV.U32 R22, RZ, RZ, 0x4 ;  /* 0x00000004ff169424 */ /* 0x000fc600078e00ff */
[----:B------:R-:W-:Y:S01]  /*0170*/  ISETP.GE.AND P3, PT, R7, R0, PT ;  /* 0x000000000700720c */ /* 0x000fe20003f66270 */
[----:B------:R-:W-:-:S04]  /*0180*/  @!P1 IMAD.WIDE.U32 R8, R11, R22, c[0x0][0x178] ;  /* 0x00005e000b089625 */ /* 0x000fc800078e0016 */
[----:B0-----:R-:W-:Y:S01]  /*0190*/  @!P1 IMAD.WIDE.U32 R2, R11, R22, c[0x0][0x180] ;  /* 0x000060000b029625 */ /* 0x001fe200078e0016 */
[----:B------:R0:W5:Y:S04]  /*01a0*/  @!P1 LDG.E R14, [R8.64] ;  /* 0x00000004080e9981 */ /* 0x000168000c1e1900 */
[----:B------:R2:W5:Y:S03]  /*01b0*/  @!P1 LDG.E R21, [R2.64] ;  /* 0x0000000402159981 */ /* 0x000566000c1e1900 */
[----:B------:R-:W-:Y:S01]  /*01c0*/  @!P3 IMAD R6, R12, 0x200, R7 ;  /* 0x000002000c06b824 */ /* 0x000fe200078e0207 */
[----:B------:R-:W-:-:S04]  /*01d0*/  @!P3 IADD3 R7, R7, 0x80, RZ ;  /* 0x000000800707b810 */ /* 0x000fc80007ffe0ff */
[----:B------:R-:W-:Y:S01]  /*01e0*/  ISETP.GE.AND P2, PT, R7, R0, PT ;  /* 0x000000000700720c */ /* 0x000fe20003f46270 */
[----:B------:R-:W-:-:S04]  /*01f0*/  @!P3 IMAD.MOV.U32 R23, RZ, RZ, 0x4 ;  /* 0x00000004ff17b424 */ /* 0x000fc800078e00ff */
[----:B-1----:R-:W-:-:S05]  /*0200*/  @!P3 IMAD.WIDE.U32 R4, R6, R23, c[0x0][0x178] ;  /* 0x00005e000604b625 */ /* 0x002fca00078e0017 */
[----:B------:R2:W5:Y:S03]  /*0210*/  @!P3 LDG.E R20, [R4.64] ;  /* 0x000000040414b981 */ /* 0x000566000c1e1900 */
[----:B------:R-:W-:Y:S02]  /*0220*/  @!P2 IMAD R10, R12, 0x200, R7 ;  /* 0x000002000c0aa824 */ /* 0x000fe400078e0207 */
[----:B------:R-:W-:Y:S02]  /*0230*/  @!P2 IMAD.MOV.U32 R25, RZ, RZ, 0x4 ;  /* 0x00000004ff19a424 */ /* 0x000fe400078e00ff */
[----:B------:R-:W-:-:S04]  /*0240*/  @!P3 IMAD.WIDE.U32 R6, R6, R23, c[0x0][0x180] ;  /* 0x000060000606b625 */ /* 0x000fc800078e0017 */
[CC--:B0-----:R-:W-:Y:S01]  /*0250*/  @!P2 IMAD.WIDE.U32 R8, R10.reuse, R25.reuse, c[0x0][0x178] ;  /* 0x00005e000a08a625 */ /* 0x0c1fe200078e0019 */
[----:B------:R2:W5:Y:S03]  /*0260*/  @!P3 LDG.E R19, [R6.64] ;  /* 0x000000040613b981 */ /* 0x000566000c1e1900 */
[----:B------:R-:W-:Y:S01]  /*0270*/  @!P2 IMAD.WIDE.U32 R10, R10, R25, c[0x0][0x180] ;  /* 0x000060000a0aa625 */ /* 0x000fe200078e0019 */
[----:B------:R2:W5:Y:S04]  /*0280*/  @!P2 LDG.E R17, [R8.64] ;  /* 0x000000040811a981 */ /* 0x000568000c1e1900 */
[----:B------:R2:W5:Y:S01]  /*0290*/  @!P2 LDG.E R18, [R10.64] ;  /* 0x000000040a12a981 */ /* 0x000562000c1e1900 */
[----:B------:R-:W-:Y:S01]  /*02a0*/  BSSY B0, `(.L_x_56366) ;  /* 0x0000028000007945 */ /* 0x000fe20003800000 */
[----:B------:R-:W-:Y:S01]  /*02b0*/  IMAD.MOV.U32 R23, RZ, RZ, R13 ;  /* 0x000000ffff177224 */ /* 0x000fe200078e000d */
[----:B------:R-:W-:Y:S05]  /*02c0*/  @P0 BRA `(.L_x_56367) ;  /* 0x0000025000000947 */ /* 0x000fea0003800000 */
[----:B-----5:R-:W-:-:S13]  /*02d0*/  ISETP.GE.AND P1, PT, R15, RZ, PT ;  /* 0x000000ff0f00720c */ /* 0x020fda0003f26270 */
[----:B------:R-:W-:Y:S05]  /*02e0*/  @!P1 BRA `(.L_x_56368) ;  /* 0x000001a000009947 */ /* 0x000fea0003800000 */
[----:B------:R-:W-:Y:S01]  /*02f0*/  ISETP.NE.AND P1, PT, R15, RZ, PT ;  /* 0x000000ff0f00720c */ /* 0x000fe20003f25270 */
[----:B------:R-:W-:Y:S01]  /*0300*/  BSSY B1, `(.L_x_56369) ;  /* 0x0000017000017945 */ /* 0x000fe20003800000 */
[----:B--2---:R-:W-:-:S11]  /*0310*/  IMAD.MOV.U32 R3, RZ, RZ, 0x1 ;  /* 0x00000001ff037424 */ /* 0x004fd600078e00ff */
        /* <DEDUP_REMOVED lines=11> */
.L_x_56371:
        /* <DEDUP_REMOVED lines=10> */
.L_x_56370:
[----:B------:R-:W-:Y:S05]  /*0470*/  BSYNC B1 ;  /* 0x0000000000017941 */ /* 0x000fea0003800000 */
.L_x_56369:
[----:B------:R-:W-:Y:S05]  /*0480*/  BRA `(.L_x_56367) ;  /* 0x0000009000007947 */ /* 0x000fea0003800000 */
.L_x_56368:
[----:B------:R-:W-:Y:S01]  /*0490*/  ISETP.NE.AND P1, PT, R16, 0x1, PT ;  /* 0x000000011000780c */ /* 0x000fe20003f25270 */
[----:B--2---:R-:W-:-:S12]  /*04a0*/  IMAD.MOV.U32 R3, RZ, RZ, 0x1 ;  /* 0x00000001ff037424 */ /* 0x004fd800078e00ff */
[----:B------:R-:W-:Y:S05]  /*04b0*/  @!P1 BRA `(.L_x_56367) ;  /* 0x0000006000009947 */ /* 0x000fea0003800000 */
[----:B------:R-:W-:-:S13]  /*04c0*/  ISETP.NE.AND P1, PT, R16, -0x1, PT ;  /* 0xffffffff1000780c */ /* 0x000fda0003f25270 */
[----:B------:R-:W-:Y:S01]  /*04d0*/  @!P1 LOP3.LUT R15, R15, 0x1, RZ, 0xc0, !PT ;  /* 0x000000010f0f9812 */ /* 0x000fe200078ec0ff */
[----:B------:R-:W-:-:S03]  /*04e0*/  @!P1 IMAD.MOV.U32 R3, RZ, RZ, 0x1 ;  /* 0x00000001ff039424 */ /* 0x000fc600078e00ff */
[----:B------:R-:W-:-:S04]  /*04f0*/  @!P1 ISETP.NE.U32.AND P2, PT, R15, 0x1, PT ;  /* 0x000000010f00980c */ /* 0x000fc80003f45070 */
[----:B------:R-:W-:Y:S01]  /*0500*/  @!P1 SEL R3, R3, 0xffffffff, P2 ;  /* 0xffffffff03039807 */ /* 0x000fe20001000000 */
[----:B------:R-:W-:-:S03]  /*0510*/  @P1 IMAD.MOV.U32 R3, RZ, RZ, RZ ;  /* 0x000000ffff031224 */ /* 0x000fc600078e00ff */
.L_x_56367:
[----:B------:R-:W-:Y:S05]  /*0520*/  BSYNC B0 ;  /* 0x0000000000007941 */ /* 0x000fea0003800000 */
.L_x_56366:
[----:B--2---:R-:W-:Y:S01]  /*0530*/  IADD3 R5, R23, 0x80, RZ ;  /* 0x0000008017057810 */ /* 0x004fe20007ffe0ff */
[----:B------:R-:W-:Y:S03]  /*0540*/  BSSY B0, `(.L_x_56372) ;  /* 0x0000029000007945 */ /* 0x000fe60003800000 */
[----:B------:R-:W-:-:S13]  /*0550*/  ISETP.GE.AND P1, PT, R5, R0, PT ;  /* 0x000000000500720c */ /* 0x000fda0003f26270 */
[----:B------:R-:W-:Y:S05]  /*0560*/  @P1 BRA `(.L_x_56373) ;  /* 0x0000026000001947 */ /* 0x000fea0003800000 */
[----:B-----5:R-:W-:-:S13]  /*0570*/  ISETP.GE.AND P1, PT, R21, RZ, PT ;  /* 0x000000ff1500720c */ /* 0x020fda0003f26270 */
[----:B------:R-:W-:Y:S05]  /*0580*/  @!P1 BRA `(.L_x_56374) ;  /* 0x000001b000009947 */ /* 0x000fea0003800000 */
[----:B------:R-:W-:Y:S01]  /*0590*/  ISETP.NE.AND P1, PT, R21, RZ, PT ;  /* 0x000000ff1500720c */ /* 0x000fe20003f25270 */
[----:B------:R-:W-:Y:S01]  /*05a0*/  BSSY B1, `(.L_x_56375) ;  /* 0x0000018000017945 */ /* 0x000fe20003800000 */
[----:B------:R-:W-:-:S11]  /*05b0*/  IMAD.MOV.U32 R2, RZ, RZ, 0x1 ;  /* 0x00000001ff027424 */ /* 0x000fd600078e00ff */
[----:B------:R-:W-:Y:S05]  /*05c0*/  @!P1 BRA `(.L_x_56376) ;  /* 0x0000015000009947 */ /* 0x000fea0003800000 */
[C---:B------:R-:W-:Y:S02]  /*05d0*/  IADD3 R4, R21.reuse, 0x1, RZ ;  /* 0x0000000115047810 */ /* 0x040fe40007ffe0ff */
[C---:B------:R-:W-:Y:S02]  /*05e0*/  LOP3.LUT R2, R21.reuse, 0x1, RZ, 0xc0, !PT ;  /* 0x0000000115027812 */ /* 0x040fe400078ec0ff */
[----:B------:R-:W-:Y:S01]  /*05f0*/  ISETP.GE.U32.AND P2, PT, R4, 0x3, PT ;  /* 0x000000030400780c */ /* 0x000fe20003f46070 */
[----:B------:R-:W-:Y:S01]  /*0600*/  IMAD R4, R14, R14, RZ ;  /* 0x0000000e0e047224 */ /* 0x000fe200078e02ff */
[----:B------:R-:W-:Y:S02]  /*0610*/  ISETP.NE.U32.AND P1, PT, R2, 0x1, PT ;  /* 0x000000010200780c */ /* 0x000fe40003f25070 */
[----:B------:R-:W-:Y:S02]  /*0620*/  LEA.HI R21, R21, R21, RZ, 0x1 ;  /* 0x0000001515157211 */ /* 0x000fe400078f08ff */
[----:B------:R-:W-:-:S07]  /*0630*/  SEL R2, R14, 0x1, !P1 ;  /* 0x000000010e027807 */ /* 0x000fce0004800000 */
[----:B------:R-:W-:Y:S05]  /*0640*/  @!P2 BRA `(.L_x_56376) ;  /* 0x000000d00000a947 */ /* 0x000fea0003800000 */
[----:B------:R-:W-:Y:S01]  /*0650*/  SHF.R.S32.HI R21, RZ, 0x1, R21 ;  /* 0x00000001ff157819 */ /* 0x000fe20000011415 */
[----:B------:R-:W-:-:S03]  /*0660*/  IMAD.MOV.U32 R6, RZ, RZ, R4 ;  /* 0x000000ffff067224 */ /* 0x000fc600078e0004 */
.L_x_56377:
        /* <DEDUP_REMOVED lines=11> */
.L_x_56376:
[----:B------:R-:W-:Y:S05]  /*0720*/  BSYNC B1 ;  /* 0x0000000000017941 */ /* 0x000fea0003800000 */
.L_x_56375:
[----:B------:R-:W-:Y:S05]  /*0730*/  BRA `(.L_x_56373) ;  /* 0x0000009000007947 */ /* 0x000fea0003800000 */
.L_x_56374:
        /* <DEDUP_REMOVED lines=9> */
.L_x_56373:
[----:B------:R-:W-:Y:S05]  /*07d0*/  BSYNC B0 ;  /* 0x0000000000007941 */ /* 0x000fea0003800000 */
.L_x_56372:
[----:B------:R-:W-:Y:S01]  /*07e0*/  IADD3 R7, R23, 0x100, RZ ;  /* 0x0000010017077810 */ /* 0x000fe20007ffe0ff */
        /* <DEDUP_REMOVED lines=19> */
.L_x_56383:
        /* <DEDUP_REMOVED lines=11> */
.L_x_56382:
[----:B------:R-:W-:Y:S05]  /*09d0*/  BSYNC B1 ;  /* 0x0000000000017941 */ /* 0x000fea0003800000 */
.L_x_56381:
[----:B------:R-:W-:Y:S05]  /*09e0*/  BRA `(.L_x_56379) ;  /* 0x0000009000007947 */ /* 0x000fea0003800000 */
.L_x_56380:
        /* <DEDUP_REMOVED lines=9> */
.L_x_56379:
[----:B------:R-:W-:Y:S05]  /*0a80*/  BSYNC B0 ;  /* 0x0000000000007941 */ /* 0x000fea0003800000 */
.L_x_56378:
        /* <DEDUP_REMOVED lines=11> */
[----:B------:R-:W-:Y:S02]  /*0b40*/  LOP3.LUT R6, R18, 0x1, RZ, 0xc0, !PT ;  /* 0x0000000112067812 */ /* 0x000fe400078ec0ff */
[----:B------:R-:W-:Y:S01]  /*0b50*/  ISETP.GE.U32.AND P2, PT, R7, 0x3, PT ;  /* 0x000000030700780c */ /* 0x000fe20003f46070 */
[C---:B------:R-:W-:Y:S01]  /*0b60*/  IMAD R7, R17.reuse, R17, RZ ;  /* 0x0000001111077224 */ /* 0x040fe200078e02ff */
[----:B------:R-:W-:Y:S02]  /*0b70*/  ISETP.NE.U32.AND P1, PT, R6, 0x1, PT ;  /* 0x000000010600780c */ /* 0x000fe40003f25070 */
[----:B------:R-:W-:Y:S02]  /*0b80*/  LEA.HI R18, R18, R18, RZ, 0x1 ;  /* 0x0000001212127211 */ /* 0x000fe400078f08ff */
[----:B------:R-:W-:-:S07]  /*0b90*/  SEL R6, R17, 0x1, !P1 ;  /* 0x0000000111067807 */ /* 0x000fce0004800000 */
[----:B------:R-:W-:Y:S05]  /*0ba0*/  @!P2 BRA `(.L_x_56388) ;  /* 0x000000c00000a947 */ /* 0x000fea0003800000 */
[----:B------:R-:W-:Y:S01]  /*0bb0*/  SHF.R.S32.HI R8, RZ, 0x1, R18 ;  /* 0x00000001ff087819 */ /* 0x000fe20000011412 */
[----:B------:R-:W-:-:S03]  /*0bc0*/  IMAD.MOV.U32 R9, RZ, RZ, R7 ;  /* 0x000000ffff097224 */ /* 0x000fc600078e0007 */
.L_x_56389:
        /* <DEDUP_REMOVED lines=10> */
.L_x_56388:
[----:B------:R-:W-:Y:S05]  /*0c70*/  BSYNC B1 ;  /* 0x0000000000017941 */ /* 0x000fea0003800000 */
.L_x_56387:
[----:B------:R-:W-:Y:S05]  /*0c80*/  BRA `(.L_x_56385) ;  /* 0x0000009000007947 */ /* 0x000fea0003800000 */
.L_x_56386:
        /* <DEDUP_REMOVED lines=9> */
.L_x_56385:
[----:B------:R-:W-:Y:S05]  /*0d20*/  BSYNC B0 ;  /* 0x0000000000007941 */ /* 0x000fea0003800000 */
.L_x_56384:
[----:B------:R-:W-:Y:S01]  /*0d30*/  @!P0 IMAD R8, R12, 0x200, R13 ;  /* 0x000002000c088824 */ /* 0x000fe200078e020d */
[----:B------:R-:W-:Y:S01]  /*0d40*/  BSSY B0, `(.L_x_56390) ;  /* 0x0000011000007945 */ /* 0x000fe20003800000 */
[----:B------:R-:W-:Y:S02]  /*0d50*/  @!P0 IMAD.MOV.U32 R9, RZ, RZ, 0x4 ;  /* 0x00000004ff098424 */ /* 0x000fe400078e00ff */
[----:B------:R-:W-:Y:S02]  /*0d60*/  @!P0 IMAD.MOV.U32 R23, RZ, RZ, R5 ;  /* 0x000000ffff178224 */ /* 0x000fe400078e0005 */
        /* <DEDUP_REMOVED lines=14> */
.L_x_56391:
[----:B------:R-:W-:Y:S05]  /*0e50*/  BSYNC B0 ;  /* 0x0000000000007941 */ /* 0x000fea0003800000 */
.L_x_56390:
[----:B------:R-:W-:-:S13]  /*0e60*/  ISETP.GE.AND P0, PT, R23, R0, PT ;  /* 0x000000001700720c */ /* 0x000fda0003f06270 */
[----:B------:R-:W-:Y:S05]  /*0e70*/  @P0 EXIT ;  /* 0x000000000000094d */ /* 0x000fea0003800000 */
[----:B0-----:R-:W-:Y:S02]  /*0e80*/  IMAD R2, R12, 0x200, R23 ;  /* 0x000002000c027824 */ /* 0x001fe400078e0217 */
[----:B------:R-:W-:-:S04]  /*0e90*/  IMAD.MOV.U32 R3, RZ, RZ, 0x4 ;  /* 0x00000004ff037424 */ /* 0x000fc800078e00ff */
[----:B------:R-:W-:-:S05]  /*0ea0*/  IMAD.WIDE.U32 R2, R2, R3, c[0x0][0x170] ;  /* 0x00005c0002027625 */ /* 0x000fca00078e0003 */
[----:B------:R-:W-:Y:S01]  /*0eb0*/  STG.E [R2.64], R6 ;  /* 0x0000000602007986 */ /* 0x000fe2000c101904 */
[----:B------:R-:W-:Y:S05]  /*0ec0*/  EXIT ;  /* 0x000000000000794d */ /* 0x000fea0003800000 */
.L_x_56392:
        /* <DEDUP_REMOVED lines=11> */
.L_x_61992:


//--------------------- .text._ZN2at6native29vectorized_elementwise_kernelILi2EZZZNS0_50_GLOBAL__N__2680c7bb_12_PowKernel_cu_b2145a98_318424pow_tensor_tensor_kernelERNS_18TensorIteratorBaseEENKUlvE_clEvENKUlvE1_clEvEUliiE_St5arrayIPcLm3EEEEviT0_T1_ --------------------------
	.section	.text._ZN2at6native29vectorized_elementwise_kernelILi2EZZZNS0_50_GLOBAL__N__2680c7bb_12_PowKernel_cu_b2145a98_318424pow_tensor_tensor_kernelERNS_18TensorIteratorBaseEENKUlvE_clEvENKUlvE1_clEvEUliiE_St5arrayIPcLm3EEEEviT0_T1_,"ax",@progbits
	.sectioninfo	@"SHI_REGISTERS=32"
	.align	128
        .global         _ZN2at6native29vectorized_elementwise_kernelILi2EZZZNS0_50_GLOBAL__N__2680c7bb_12_PowKernel_cu_b2145a98_318424pow_tensor_tensor_kernelERNS_18TensorIteratorBaseEENKUlvE_clEvENKUlvE1_clEvEUliiE_St5arrayIPcLm3EEEEviT0_T1_
        .type           _ZN2at6native29vectorized_elementwise_kernelILi2EZZZNS0_50_GLOBAL__N__2680c7bb_12_PowKernel_cu_b2145a98_318424pow_tensor_tensor_kernelERNS_18TensorIteratorBaseEENKUlvE_clEvENKUlvE1_clEvEUliiE_St5arrayIPcLm3EEEEviT0_T1_,@function
        .size           _ZN2at6native29vectorized_elementwise_kernelILi2EZZZNS0_50_GLOBAL__N__2680c7bb_12_PowKernel_cu_b2145a98_318424pow_tensor_tensor_kernelERNS_18TensorIteratorBaseEENKUlvE_clEvENKUlvE1_clEvEUliiE_St5arrayIPcLm3EEEEviT0_T1_,(.L_x_61993 - _ZN2at6native29vectorized_elementwise_kernelILi2EZZZNS0_50_GLOBAL__N__2680c7bb_12_PowKernel_cu_b2145a98_318424pow_tensor_tensor_kernelERNS_18TensorIteratorBaseEENKUlvE_clEvENKUlvE1_clEvEUliiE_St5arrayIPcLm3EEEEviT0_T1_)
        .other          _ZN2at6native29vectorized_elementwise_kernelILi2EZZZNS0_50_GLOBAL__N__2680c7bb_12_PowKernel_cu_b2145a98_318424pow_tensor_tensor_kernelERNS_18TensorIteratorBaseEENKUlvE_clEvENKUlvE1_clEvEUliiE_St5arrayIPcLm3EEEEviT0_T1_,@"STO_CUDA_ENTRY STV_DEFAULT"
_ZN2at6native29vectorized_elementwise_kernelILi2EZZZNS0_50_GLOBAL__N__2680c7bb_12_PowKernel_cu_b2145a98_318424pow_tensor_tensor_kernelERNS_18TensorIteratorBaseEENKUlvE_clEvENKUlvE1_clEvEUliiE_St5arrayIPcLm3EEEEviT0_T1_:
.text._ZN2at6native29vectorized_elementwise_kernelILi2EZZZNS0_50_GLOBAL__N__2680c7bb_12_PowKernel_cu_b2145a98_318424pow_tensor_tensor_kernelERNS_18TensorIteratorBaseEENKUlvE_clEvENKUlvE1_clEvEUliiE_St5arrayIPcLm3EEEEviT0_T1_:
        /* <DEDUP_REMOVED lines=12> */
[----:B------:R-:W2:Y:S04]  /*00c0*/  LDG.E.64 R16, [R22.64] ;  /* 0x0000000416107981 */ /* 0x000ea8000c1e1b00 */
[----:B------:R0:W5:Y:S01]  /*00d0*/  LDG.E.64 R18, [R22.64+0x400] ;  /* 0x0004000416127981 */ /* 0x000162000c1e1b00 */
[----:B------:R-:W-:-:S03]  /*00e0*/  IMAD.WIDE.U32 R2, R12, 0x8, R2 ;  /* 0x000000080c027825 */ /* 0x000fc600078e0002 */
[----:B------:R0:W5:Y:S04]  /*00f0*/  LDG.E.64 R6, [R22.64+0x800] ;  /* 0x0008000416067981 */ /* 0x000168000c1e1b00 */
[----:B------:R0:W5:Y:S04]  /*0100*/  LDG.E.64 R20, [R2.64] ;  /* 0x0000000402147981 */ /* 0x000168000c1e1b00 */
[----:B------:R0:W5:Y:S04]  /*0110*/  LDG.E.64 R14, [R2.64+0x400] ;  /* 0x00040004020e7981 */ /* 0x000168000c1e1b00 */
[----:B------:R0:W5:Y:S04]  /*0120*/  LDG.E.64 R10, [R2.64+0x800] ;  /* 0x00080004020a7981 */ /* 0x000168000c1e1b00 */
[----:B------:R0:W5:Y:S04]  /*0130*/  LDG.E.64 R8, [R2.64+0xc00] ;  /* 0x000c000402087981 */ /* 0x000168000c1e1b00 */
[----:B------:R0:W5:Y:S01]  /*0140*/  LDG.E.64 R4, [R22.64+0xc00] ;  /* 0x000c000416047981 */ /* 0x000162000c1e1b00 */
[----:B------:R-:W-:Y:S01]  /*0150*/  BSSY B0, `(.L_x_56394) ;  /* 0x0000028000007945 */ /* 0x000fe20003800000 */
[----:B--2---:R-:W-:-:S13]  /*0160*/  ISETP.GE.AND P0, PT, R16, RZ, PT ;  /* 0x000000ff1000720c */ /* 0x004fda0003f06270 */
[----:B------:R-:W-:Y:S05]  /*0170*/  @!P0 BRA `(.L_x_56395) ;  /* 0x000001b000008947 */ /* 0x000fea0003800000 */
[----:B0-----:R-:W-:Y:S01]  /*0180*/  ISETP.NE.AND P0, PT, R16, RZ, PT ;  /* 0x000000ff1000720c */ /* 0x001fe20003f05270 */
[----:B------:R-:W-:Y:S01]  /*0190*/  BSSY B1, `(.L_x_56396) ;  /* 0x0000018000017945 */ /* 0x000fe20003800000 */
[----:B------:R-:W-:Y:S02]  /*01a0*/  IMAD.MOV.U32 R22, RZ, RZ, 0x1 ;  /* 0x00000001ff167424 */ /* 0x000fe400078e00ff */
[----:B------:R-:W-:-:S09]  /*01b0*/  IMAD.MOV.U32 R2, RZ, RZ, 0x1 ;  /* 0x00000001ff027424 */ /* 0x000fd200078e00ff */
        /* <DEDUP_REMOVED lines=9> */
[----:B------:R-:W-:Y:S01]  /*0250*/  SHF.R.S32.HI R16, RZ, 0x1, R16 ;  /* 0x00000001ff107819 */ /* 0x000fe20000011410 */
[----:B------:R-:W-:-:S03]  /*0260*/  IMAD.MOV.U32 R20, RZ, RZ, R3 ;  /* 0x000000ffff147224 */ /* 0x000fc600078e0003 */
.L_x_56398:
[C---:B------:R-:W-:Y:S02]  /*0270*/  IADD3 R24, R16.reuse, 0x1, RZ ;  /* 0x0000000110187810 */ /* 0x040fe40007ffe0ff */
[----:B------:R-:W-:Y:S02]  /*0280*/  LOP3.LUT R23, R16, 0x1, RZ, 0xc0, !PT ;  /* 0x0000000110177812 */ /* 0x000fe400078ec0ff */
        /* <DEDUP_REMOVED lines=8> */
.L_x_56397:
[----:B------:R-:W-:Y:S05]  /*0310*/  BSYNC B1 ;  /* 0x0000000000017941 */ /* 0x000fea0003800000 */
.L_x_56396:
[----:B------:R-:W-:Y:S05]  /*0320*/  BRA `(.L_x_56399) ;  /* 0x000000a000007947 */ /* 0x000fea0003800000 */
.L_x_56395:
[----:B0----5:R-:W-:Y:S01]  /*0330*/  ISETP.NE.AND P0, PT, R20, 0x1, PT ;  /* 0x000000011400780c */ /* 0x021fe20003f05270 */
        /* <DEDUP_REMOVED lines=9> */
.L_x_56399:
[----:B------:R-:W-:Y:S05]  /*03d0*/  BSYNC B0 ;  /* 0x0000000000007941 */ /* 0x000fea0003800000 */
.L_x_56394:
[----:B------:R-:W-:Y:S01]  /*03e0*/  ISETP.GE.AND P0, PT, R17, RZ, PT ;  /* 0x000000ff1100720c */ /* 0x000fe20003f06270 */
[----:B------:R-:W-:-:S12]  /*03f0*/  BSSY B0, `(.L_x_56400) ;  /* 0x0000025000007945 */ /* 0x000fd80003800000 */
[----:B------:R-:W-:Y:S05]  /*0400*/  @!P0 BRA `(.L_x_56401) ;  /* 0x000001a000008947 */ /* 0x000fea0003800000 */
[----:B------:R-:W-:Y:S01]  /*0410*/  ISETP.NE.AND P0, PT, R17, RZ, PT ;  /* 0x000000ff1100720c */ /* 0x000fe20003f05270 */
[----:B------:R-:W-:Y:S01]  /*0420*/  BSSY B1, `(.L_x_56402) ;  /* 0x0000017000017945 */ /* 0x000fe20003800000 */
[----:B------:R-:W-:-:S11]  /*0430*/  IMAD.MOV.U32 R3, RZ, RZ, R22 ;  /* 0x000000ffff037224 */ /* 0x000fd600078e0016 */
        /* <DEDUP_REMOVED lines=11> */
.L_x_56404:
        /* <DEDUP_REMOVED lines=10> */
.L_x_56403:
[----:B------:R-:W-:Y:S05]  /*0590*/  BSYNC B1 ;  /* 0x0000000000017941 */ /* 0x000fea0003800000 */
.L_x_56402:
[----:B------:R-:W-:Y:S05]  /*05a0*/  BRA `(.L_x_56405) ;  /* 0x0000009000007947 */ /* 0x000fea0003800000 */
.L_x_56401:
[----:B-----5:R-:W-:Y:S01]  /*05b0*/  ISETP.NE.AND P0, PT, R21, 0x1, PT ;  /* 0x000000011500780c */ /* 0x020fe20003f05270 */
[----:B------:R-:W-:-:S12]  /*05c0*/  IMAD.MOV.U32 R3, RZ, RZ, R22 ;  /* 0x000000ffff037224 */ /* 0x000fd800078e0016 */
[----:B------:R-:W-:Y:S05]  /*05d0*/  @!P0 BRA `(.L_x_56405) ;  /* 0x0000006000008947 */ /* 0x000fea0003800000 */
[----:B------:R-:W-:-:S13]  /*05e0*/  ISETP.NE.AND P0, PT, R21, -0x1, PT ;  /* 0xffffffff1500780c */ /* 0x000fda0003f05270 */
[----:B------:R-:W-:Y:S01]  /*05f0*/  @!P0 LOP3.LUT R17, R17, 0x1, RZ, 0xc0, !PT ;  /* 0x0000000111118812 */ /* 0x000fe200078ec0ff */
[----:B------:R-:W-:-:S03]  /*0600*/  @!P0 IMAD.MOV.U32 R3, RZ, RZ, 0x1 ;  /* 0x00000001ff038424 */ /* 0x000fc600078e00ff */
[----:B------:R-:W-:-:S04]  /*0610*/  @!P0 ISETP.NE.U32.AND P1, PT, R17, 0x1, PT ;  /* 0x000000011100880c */ /* 0x000fc80003f25070 */
[----:B------:R-:W-:Y:S01]  /*0620*/  @!P0 SEL R3, R3, 0xffffffff, P1 ;  /* 0xffffffff03038807 */ /* 0x000fe20000800000 */
[----:B------:R-:W-:-:S03]  /*0630*/  @P0 IMAD.MOV.U32 R3, RZ, RZ, RZ ;  /* 0x000000ffff030224 */ /* 0x000fc600078e00ff */
.L_x_56405:
[----:B------:R-:W-:Y:S05]  /*0640*/  BSYNC B0 ;  /* 0x0000000000007941 */ /* 0x000fea0003800000 */
.L_x_56400:
[----:B-----5:R-:W-:Y:S01]  /*0650*/  ISETP.GE.AND P0, PT, R18, RZ, PT ;  /* 0x000000ff1200720c */ /* 0x020fe20003f06270 */
        /* <DEDUP_REMOVED lines=16> */
.L_x_56410:
[C---:B------:R-:W-:Y:S02]  /*0760*/  IADD3 R20, R14.reuse, 0x1, RZ ;  /* 0x000000010e147810 */ /* 0x040fe40007ffe0ff */
[----:B------:R-:W-:Y:S02]  /*0770*/  LOP3.LUT R17, R14, 0x1, RZ, 0xc0, !PT ;  /* 0x000000010e117812 */ /* 0x000fe400078ec0ff */
        /* <DEDUP_REMOVED lines=8> */
.L_x_56409:
[----:B------:R-:W-:Y:S05]  /*0800*/  BSYNC B1 ;  /* 0x0000000000017941 */ /* 0x000fea0003800000 */
.L_x_56408:
[----:B------:R-:W-:Y:S05]  /*0810*/  BRA `(.L_x_56411) ;  /* 0x0000009000007947 */ /* 0x000fea0003800000 */
.L_x_56407:
[----:B------:R-:W-:Y:S01]  /*0820*/  ISETP.NE.AND P0, PT, R14, 0x1, PT ;  /* 0x000000010e00780c */ /* 0x000fe20003f05270 */
        /* <DEDUP_REMOVED lines=8> */
.L_x_56411:
[----:B------:R-:W-:Y:S05]  /*08b0*/  BSYNC B0 ;  /* 0x0000000000007941 */ /* 0x000fea0003800000 */
.L_x_56406:
        /* <DEDUP_REMOVED lines=17> */
.L_x_56416:
        /* <DEDUP_REMOVED lines=10> */
.L_x_56415:
[----:B------:R-:W-:Y:S05]  /*0a70*/  BSYNC B1 ;  /* 0x0000000000017941 */ /* 0x000fea0003800000 */
.L_x_56414:
[----:B------:R-:W-:Y:S05]  /*0a80*/  BRA `(.L_x_56417) ;  /* 0x0000009000007947 */ /* 0x000fea0003800000 */
.L_x_56413:
        /* <DEDUP_REMOVED lines=9> */
.L_x_56417:
[----:B------:R-:W-:Y:S05]  /*0b20*/  BSYNC B0 ;  /* 0x0000000000007941 */ /* 0x000fea0003800000 */
.L_x_56412:
        /* <DEDUP_REMOVED lines=17> */
.L_x_56422:
        /* <DEDUP_REMOVED lines=10> */
.L_x_56421:
[----:B------:R-:W-:Y:S05]  /*0ce0*/  BSYNC B1 ;  /* 0x0000000000017941 */ /* 0x000fea0003800000 */
.L_x_56420:
[----:B------:R-:W-:Y:S05]  /*0cf0*/  BRA `(.L_x_56423) ;  /* 0x0000009000007947 */ /* 0x000fea0003800000 */
.L_x_56419:
        /* <DEDUP_REMOVED lines=9> */
.L_x_56423:
[----:B------:R-:W-:Y:S05]  /*0d90*/  BSYNC B0 ;  /* 0x0000000000007941 */ /* 0x000fea0003800000 */
.L_x_56418:
        /* <DEDUP_REMOVED lines=17> */
.L_x_56428:
        /* <DEDUP_REMOVED lines=10> */
.L_x_56427:
[----:B------:R-:W-:Y:S05]  /*0f50*/  BSYNC B1 ;  /* 0x0000000000017941 */ /* 0x000fea0003800000 */
.L_x_56426:
[----:B------:R-:W-:Y:S05]  /*0f60*/  BRA `(.L_x_56429) ;  /* 0x0000009000007947 */ /* 0x000fea0003800000 */
.L_x_56425:
        /* <DEDUP_REMOVED lines=9> */
.L_x_56429:
[----:B------:R-:W-:Y:S05]  /*1000*/  BSYNC B0 ;  /* 0x0000000000007941 */ /* 0x000fea0003800000 */
.L_x_56424:
        /* <DEDUP_REMOVED lines=17> */
.L_x_56434:
        /* <DEDUP_REMOVED lines=10> */
.L_x_56433:
[----:B------:R-:W-:Y:S05]  /*11c0*/  BSYNC B1 ;  /* 0x0000000000017941 */ /* 0x000fea0003800000 */
.L_x_56432:
[----:B------:R-:W-:Y:S05]  /*11d0*/  BRA `(.L_x_56435) ;  /* 0x0000009000007947 */ /* 0x000fea0003800000 */
.L_x_56431:
        /* <DEDUP_REMOVED lines=9> */
.L_x_56435:
[----:B------:R-:W-:Y:S05]  /*1270*/  BSYNC B0 ;  /* 0x0000000000007941 */ /* 0x000fea0003800000 */
.L_x_56430:
        /* <DEDUP_REMOVED lines=17> */
.L_x_56440:
        /* <DEDUP_REMOVED lines=10> */
.L_x_56439:
[----:B------:R-:W-:Y:S05]  /*1430*/  BSYNC B1 ;  /* 0x0000000000017941 */ /* 0x000fea0003800000 */
.L_x_56438:
[----:B------:R-:W-:Y:S05]  /*1440*/  BRA `(.L_x_56441) ;  /* 0x0000009000007947 */ /* 0x000fea0003800000 */
.L_x_56437:
        /* <DEDUP_REMOVED lines=9> */
.L_x_56441:
[----:B------:R-:W-:Y:S05]  /*14e0*/  BSYNC B0 ;  /* 0x0000000000007941 */ /* 0x000fea0003800000 */
.L_x_56436:
[----:B------:R-:W-:-:S06]  /*14f0*/  IMAD.WIDE.U32 R4, R0, R13, c[0x0][0x170] ;  /* 0x00005c0000047625 */ /* 0x000fcc00078e000d */
[----:B------:R-:W-:-:S05]  /*1500*/  IMAD.WIDE R4, R12, 0x8, R4 ;  /* 0x000000080c047825 */ /* 0x000fca00078e0204 */
[----:B------:R-:W-:Y:S04]  /*1510*/  STG.E.64 [R4.64], R2 ;  /* 0x0000000204007986 */ /* 0x000fe8000c101b04 */
[----:B------:R-:W-:Y:S04]  /*1520*/  STG.E.64 [R4.64+0x400], R16 ;  /* 0x0004001004007986 */ /* 0x000fe8000c101b04 */
[----:B------:R-:W-:Y:S04]  /*1530*/  STG.E.64 [R4.64+0x800], R14 ;  /* 0x0008000e04007986 */ /* 0x000fe8000c101b04 */
[----:B------:R-:W-:Y:S01]  /*1540*/  STG.E.64 [R4.64+0xc00], R6 ;  /* 0x000c000604007986 */ /* 0x000fe2000c101b04 */
[----:B------:R-:W-:Y:S05]  /*1550*/  EXIT ;  /* 0x000000000000794d */ /* 0x000fea0003800000 */
.L_x_56393:
        /* <DEDUP_REMOVED lines=11> */
[----:B------:R0:W5:Y:S01]  /*1610*/  @!P0 LDG.E R14, [R2.64] ;  /* 0x00000004020e8981 */ /* 0x000162000c1e1900 */
[----:B------:R-:W-:-:S03]  /*1620*/  CS2R R20, SRZ ;  /* 0x0000000000147805 */ /* 0x000fc6000001ff00 */
[----:B------:R1:W5:Y:S03]  /*1630*/  @!P0 LDG.E R15, [R4.64] ;  /* 0x00000004040f8981 */ /* 0x000366000c1e1900 */
[----:B------:R-:W-:Y:S01]  /*1640*/  @!P5 IMAD.IADD R24, R0, 0x1, R23 ;  /* 0x000000010018d824 */ /* 0x000fe200078e0217 */
[----:B------:R-:W-:Y:S01]  /*1650*/  @!P5 IADD3 R23, R23, 0x80, RZ ;  /* 0x000000801717d810 */ /* 0x000fe20007ffe0ff */
[----:B------:R-:W-:-:S03]  /*1660*/  @!P5 IMAD.MOV.U32 R25, RZ, RZ, 0x4 ;  /* 0x00000004ff19d424 */ /* 0x000fc600078e00ff */
[----:B------:R-:W-:Y:S01]  /*1670*/  ISETP.GE.AND P1, PT, R23, R12, PT ;  /* 0x0000000c1700720c */ /* 0x000fe20003f26270 */
[----:B------:R-:W-:-:S04]  /*1680*/  @!P5 IMAD.WIDE.U32 R6, R24, R25, c[0x0][0x178] ;  /* 0x00005e001806d625 */ /* 0x000fc800078e0019 */
[----:B------:R-:W-:Y:S01]  /*1690*/  @!P5 IMAD.WIDE.U32 R24, R24, R25, c[0x0][0x180] ;  /* 0x000060001818d625 */ /* 0x000fe200078e0019 */
[----:B------:R2:W5:Y:S04]  /*16a0*/  @!P5 LDG.E R16, [R6.64] ;  /* 0x000000040610d981 */ /* 0x000568000c1e1900 */
[----:B------:R3:W5:Y:S03]  /*16b0*/  @!P5 LDG.E R17, [R24.64] ;  /* 0x000000041811d981 */ /* 0x000766000c1e1900 */
        /* <DEDUP_REMOVED lines=18> */
[----:B------:R-:W-:Y:S01]  /*17e0*/  CS2R R18, SRZ ;  /* 0x0000000000127805 */ /* 0x000fe2000001ff00 */
[----:B------:R-:W-:Y:S01]  /*17f0*/  CS2R R28, SRZ ;  /* 0x00000000001c7805 */ /* 0x000fe2000001ff00 */
[----:B------:R0:W5:Y:S04]  /*1800*/  @!P2 LDG.E R20, [R6.64] ;  /* 0x000000040614a981 */ /* 0x000168000c1e1900 */
[----:B------:R1:W5:Y:S04]  /*1810*/  @!P2 LDG.E R21, [R8.64] ;  /* 0x000000040815a981 */ /* 0x000368000c1e1900 */
[----:B------:R2:W5:Y:S04]  /*1820*/  @!P1 LDG.E R18, [R2.64] ;  /* 0x0000000402129981 */ /* 0x000568000c1e1900 */
[----:B------:R4:W5:Y:S01]  /*1830*/  @!P1 LDG.E R19, [R4.64] ;  /* 0x0000000404139981 */ /* 0x000962000c1e1900 */
[----:B-1----:R-:W-:Y:S01]  /*1840*/  @!P5 IMAD.IADD R8, R0, 0x1, R23 ;  /* 0x000000010008d824 */ /* 0x002fe200078e0217 */
[----:B------:R-:W-:Y:S01]  /*1850*/  @!P5 IADD3 R23, R23, 0x80, RZ ;  /* 0x000000801717d810 */ /* 0x000fe20007ffe0ff */
[----:B------:R-:W-:-:S03]  /*1860*/  @!P3 IMAD.MOV.U32 R11, RZ, RZ, 0x4 ;  /* 0x00000004ff0bb424 */ /* 0x000fc600078e00ff */
[----:B------:R-:W-:Y:S01]  /*1870*/  ISETP.GE.AND P1, PT, R23, R12, PT ;  /* 0x0000000c1700720c */ /* 0x000fe20003f26270 */
[----:B----4-:R-:W-:Y:S02]  /*1880*/  @!P4 IMAD.MOV.U32 R4, RZ, RZ, 0x4 ;  /* 0x00000004ff04c424 */ /* 0x010fe400078e00ff */
[----:B------:R-:W-:Y:S02]  /*1890*/  IMAD.MOV.U32 R26, RZ, RZ, RZ ;  /* 0x000000ffff1a7224 */ /* 0x000fe400078e00ff */
[----:B---3--:R-:W-:-:S04]  /*18a0*/  @!P3 IMAD.WIDE.U32 R24, R10, R11, c[0x0][0x178] ;  /* 0x00005e000a18b625 */ /* 0x008fc800078e000b */
[----:B--2---:R-:W-:Y:S01]  /*18b0*/  @!P4 IMAD.WIDE.U32 R2, R27, R4, c[0x0][0x178] ;  /* 0x00005e001b02c625 */ /* 0x004fe200078e0004 */
[----:B------:R1:W5:Y:S03]  /*18c0*/  @!P3 LDG.E R26, [R24.64] ;  /* 0x00000004181ab981 */ /* 0x000366000c1e1900 */
[----:B------:R-:W-:Y:S01]  /*18d0*/  IMAD.MOV.U32 R22, RZ, RZ, RZ ;  /* 0x000000ffff167224 */ /* 0x000fe200078e00ff */
[----:B------:R2:W5:Y:S01]  /*18e0*/  @!P4 LDG.E R28, [R2.64] ;  /* 0x00000004021cc981 */ /* 0x000562000c1e1900 */
[----:B------:R-:W-:-:S04]  /*18f0*/  @!P3 IMAD.WIDE.U32 R10, R10, R11, c[0x0][0x180] ;  /* 0x000060000a0ab625 */ /* 0x000fc800078e000b */
[----:B-1----:R-:W-:Y:S01]  /*1900*/  @!P1 IMAD.IADD R25, R0, 0x1, R23 ;  /* 0x0000000100199824 */ /* 0x002fe200078e0217 */
[----:B------:R1:W5:Y:S01]  /*1910*/  @!P3 LDG.E R22, [R10.64] ;  /* 0x000000040a16b981 */ /* 0x000362000c1e1900 */
[----:B------:R-:W-:Y:S02]  /*1920*/  @!P5 IMAD.MOV.U32 R9, RZ, RZ, 0x4 ;  /* 0x00000004ff09d424 */ /* 0x000fe400078e00ff */
[----:B--2---:R-:W-:Y:S02]  /*1930*/  @!P1 IMAD.MOV.U32 R2, RZ, RZ, 0x4 ;  /* 0x00000004ff029424 */ /* 0x004fe400078e00ff */
[----:B------:R-:W-:-:S04]  /*1940*/  @!P4 IMAD.WIDE.U32 R4, R27, R4, c[0x0][0x180] ;  /* 0x000060001b04c625 */ /* 0x000fc800078e0004 */
[CC--:B-1----:R-:W-:Y:S01]  /*1950*/  @!P1 IMAD.WIDE.U32 R10, R25.reuse, R2.reuse, c[0x0][0x178] ;  /* 0x00005e00190a9625 */ /* 0x0c2fe200078e0002 */
[----:B------:R1:W5:Y:S03]  /*1960*/  @!P4 LDG.E R29, [R4.64] ;  /* 0x00000004041dc981 */ /* 0x000366000c1e1900 */
[----:B------:R-:W-:Y:S02]  /*1970*/  @!P1 IMAD.WIDE.U32 R2, R25, R2, c[0x0][0x180] ;  /* 0x0000600019029625 */ /* 0x000fe400078e0002 */
[----:B------:R-:W-:Y:S02]  /*1980*/  CS2R R24, SRZ ;  /* 0x0000000000187805 */ /* 0x000fe4000001ff00 */
[----:B------:R-:W-:Y:S02]  /*1990*/  IMAD.MOV.U32 R27, RZ, RZ, RZ ;  /* 0x000000ffff1b7224 */ /* 0x000fe400078e00ff */
[----:B0-----:R-:W-:-:S02]  /*19a0*/  @!P5 IMAD.WIDE.U32 R6, R8, R9, c[0x0][0x178] ;  /* 0x00005e000806d625 */ /* 0x001fc400078e0009 */
[----:B------:R1:W5:Y:S02]  /*19b0*/  @!P1 LDG.E R25, [R2.64] ;  /* 0x0000000402199981 */ /* 0x000364000c1e1900 */
[----:B------:R-:W-:Y:S02]  /*19c0*/  IMAD.MOV.U32 R23, RZ, RZ, RZ ;  /* 0x000000ffff177224 */ /* 0x000fe400078e00ff */
[----:B------:R-:W-:Y:S01]  /*19d0*/  @!P5 IMAD.WIDE.U32 R8, R8, R9, c[0x0][0x180] ;  /* 0x000060000808d625 */ /* 0x000fe200078e0009 */
[----:B------:R1:W5:Y:S04]  /*19e0*/  @!P5 LDG.E R27, [R6.64] ;  /* 0x00000004061bd981 */ /* 0x000368000c1e1900 */
[----:B------:R1:W5:Y:S04]  /*19f0*/  @!P5 LDG.E R24, [R8.64] ;  /* 0x000000040818d981 */ /* 0x000368000c1e1900 */
[----:B------:R1:W5:Y:S01]  /*1a00*/  @!P1 LDG.E R23, [R10.64] ;  /* 0x000000040a179981 */ /* 0x000362000c1e1900 */
[----:B------:R-:W-:Y:S01]  /*1a10*/  BSSY B0, `(.L_x_56442) ;  /* 0x0000027000007945 */ /* 0x000fe20003800000 */
[----:B------:R-:W-:Y:S05]  /*1a20*/  @P0 BRA `(.L_x_56443) ;  /* 0x0000025000000947 */ /* 0x000fea0003800000 */
[----:B-----5:R-:W-:-:S13]  /*1a30*/  ISETP.GE.AND P1, PT, R15, RZ, PT ;  /* 0x000000ff0f00720c */ /* 0x020fda0003f26270 */
[----:B------:R-:W-:Y:S05]  /*1a40*/  @!P1 BRA `(.L_x_56444) ;  /* 0x000001a000009947 */ /* 0x000fea0003800000 */
[----:B------:R-:W-:Y:S01]  /*1a50*/  ISETP.NE.AND P1, PT, R15, RZ, PT ;  /* 0x000000ff0f00720c */ /* 0x000fe20003f25270 */
[----:B------:R-:W-:Y:S01]  /*1a60*/  BSSY B1, `(.L_x_56445) ;  /* 0x0000017000017945 */ /* 0x000fe20003800000 */
[----:B-1----:R-:W-:-:S11]  /*1a70*/  IMAD.MOV.U32 R2, RZ, RZ, 0x1 ;  /* 0x00000001ff027424 */ /* 0x002fd600078e00ff */
        /* <DEDUP_REMOVED lines=11> */
.L_x_56447:
        /* <DEDUP_REMOVED lines=10> */
.L_x_56446:
[----:B------:R-:W-:Y:S05]  /*1bd0*/  BSYNC B1 ;  /* 0x0000000000017941 */ /* 0x000fea0003800000 */
.L_x_56445:
[----:B------:R-:W-:Y:S05]  /*1be0*/  BRA `(.L_x_56443) ;  /* 0x0000009000007947 */ /* 0x000fea0003800000 */
.L_x_56444:
[----:B------:R-:W-:Y:S01]  /*1bf0*/  ISETP.NE.AND P1, PT, R14, 0x1, PT ;  /* 0x000000010e00780c */ /* 0x000fe20003f25270 */
[----:B-1----:R-:W-:-:S12]  /*1c00*/  IMAD.MOV.U32 R2, RZ, RZ, 0x1 ;  /* 0x00000001ff027424 */ /* 0x002fd800078e00ff */
[----:B------:R-:W-:Y:S05]  /*1c10*/  @!P1 BRA `(.L_x_56443) ;  /* 0x0000006000009947 */ /* 0x000fea0003800000 */
[----:B------:R-:W-:-:S13]  /*1c20*/  ISETP.NE.AND P1, PT, R14, -0x1, PT ;  /* 0xffffffff0e00780c */ /* 0x000fda0003f25270 */
[----:B------:R-:W-:Y:S01]  /*1c30*/  @!P1 LOP3.LUT R15, R15, 0x1, RZ, 0xc0, !PT ;  /* 0x000000010f0f9812 */ /* 0x000fe200078ec0ff */
[----:B------:R-:W-:-:S03]  /*1c40*/  @!P1 IMAD.MOV.U32 R2, RZ, RZ, 0x1 ;  /* 0x00000001ff029424 */ /* 0x000fc600078e00ff */
[----:B------:R-:W-:-:S04]  /*1c50*/  @!P1 ISETP.NE.U32.AND P2, PT, R15, 0x1, PT ;  /* 0x000000010f00980c */ /* 0x000fc80003f45070 */
[----:B------:R-:W-:Y:S01]  /*1c60*/  @!P1 SEL R2, R2, 0xffffffff, P2 ;  /* 0xffffffff02029807 */ /* 0x000fe20001000000 */
[----:B------:R-:W-:-:S03]  /*1c70*/  @P1 IMAD.MOV.U32 R2, RZ, RZ, RZ ;  /* 0x000000ffff021224 */ /* 0x000fc600078e00ff */
.L_x_56443:
[----:B------:R-:W-:Y:S05]  /*1c80*/  BSYNC B0 ;  /* 0x0000000000007941 */ /* 0x000fea0003800000 */
.L_x_56442:
[----:B-1----:R-:W-:Y:S01]  /*1c90*/  IADD3 R11, R13, 0x80, RZ ;  /* 0x000000800d0b7810 */ /* 0x002fe20007ffe0ff */
        /* <DEDUP_REMOVED lines=19> */
.L_x_56453:
        /* <DEDUP_REMOVED lines=10> */
.L_x_56452:
[----:B------:R-:W-:Y:S05]  /*1e70*/  BSYNC B1 ;  /* 0x0000000000017941 */ /* 0x000fea0003800000 */
.L_x_56451:
[----:B------:R-:W-:Y:S05]  /*1e80*/  BRA `(.L_x_56449) ;  /* 0x0000009000007947 */ /* 0x000fea0003800000 */
.L_x_56450:
        /* <DEDUP_REMOVED lines=9> */
.L_x_56449:
[----:B------:R-:W-:Y:S05]  /*1f20*/  BSYNC B0 ;  /* 0x0000000000007941 */ /* 0x000fea0003800000 */
.L_x_56448:
        /* <DEDUP_REMOVED lines=20> */
.L_x_56459:
        /* <DEDUP_REMOVED lines=10> */
.L_x_56458:
[----:B------:R-:W-:Y:S05]  /*2110*/  BSYNC B1 ;  /* 0x0000000000017941 */ /* 0x000fea0003800000 */
.L_x_56457:
[----:B------:R-:W-:Y:S05]  /*2120*/  BRA `(.L_x_56455) ;  /* 0x0000009000007947 */ /* 0x000fea0003800000 */
.L_x_56456:
        /* <DEDUP_REMOVED lines=9> */
.L_x_56455:
[----:B------:R-:W-:Y:S05]  /*21c0*/  BSYNC B0 ;  /* 0x0000000000007941 */ /* 0x000fea0003800000 */
.L_x_56454:
        /* <DEDUP_REMOVED lines=20> */
.L_x_56465:
        /* <DEDUP_REMOVED lines=10> */
.L_x_56464:
[----:B------:R-:W-:Y:S05]  /*23b0*/  BSYNC B1 ;  /* 0x0000000000017941 */ /* 0x000fea0003800000 */
.L_x_56463:
[----:B------:R-:W-:Y:S05]  /*23c0*/  BRA `(.L_x_56461) ;  /* 0x0000009000007947 */ /* 0x000fea0003800000 */
.L_x_56462:
        /* <DEDUP_REMOVED lines=9> */
.L_x_56461:
[----:B------:R-:W-:Y:S05]  /*2460*/  BSYNC B0 ;  /* 0x0000000000007941 */ /* 0x000fea0003800000 */
.L_x_56460:
        /* <DEDUP_REMOVED lines=20> */
.L_x_56471:
        /* <DEDUP_REMOVED lines=10> */
.L_x_56470:
[----:B------:R-:W-:Y:S05]  /*2650*/  BSYNC B1 ;  /* 0x0000000000017941 */ /* 0x000fea0003800000 */
.L_x_56469:
[----:B------:R-:W-:Y:S05]  /*2660*/  BRA `(.L_x_56467) ;  /* 0x0000009000007947 */ /* 0x000fea0003800000 */
.L_x_56468:
        /* <DEDUP_REMOVED lines=9> */
.L_x_56467:
[----:B------:R-:W-:Y:S05]  /*2700*/  BSYNC B0 ;  /* 0x0000000000007941 */ /* 0x000fea0003800000 */
.L_x_56466:
        /* <DEDUP_REMOVED lines=20> */
.L_x_56477:
        /* <DEDUP_REMOVED lines=10> */
.L_x_56476:
[----:B------:R-:W-:Y:S05]  /*28f0*/  BSYNC B1 ;  /* 0x0000000000017941 */ /* 0x000fea0003800000 */
.L_x_56475:
[----:B------:R-:W-:Y:S05]  /*2900*/  BRA `(.L_x_56473) ;  /* 0x0000009000007947 */ /* 0x000fea0003800000 */
.L_x_56474:
        /* <DEDUP_REMOVED lines=9> */
.L_x_56473:
[----:B------:R-:W-:Y:S05]  /*29a0*/  BSYNC B0 ;  /* 0x0000000000007941 */ /* 0x000fea0003800000 */
.L_x_56472:
        /* <DEDUP_REMOVED lines=20> */
.L_x_56483:
        /* <DEDUP_REMOVED lines=10> */
.L_x_56482:
[----:B------:R-:W-:Y:S05]  /*2b90*/  BSYNC B1 ;  /* 0x0000000000017941 */ /* 0x000fea0003800000 */
.L_x_56481:
[----:B------:R-:W-:Y:S05]  /*2ba0*/  BRA `(.L_x_56479) ;  /* 0x0000009000007947 */ /* 0x000fea0003800000 */
.L_x_56480:
        /* <DEDUP_REMOVED lines=9> */
.L_x_56479:
[----:B------:R-:W-:Y:S05]  /*2c40*/  BSYNC B0 ;  /* 0x0000000000007941 */ /* 0x000fea0003800000 */
.L_x_56478:
[----:B-----5:R-:W-:Y:S01]  /*2c50*/  IADD3 R15, R13, 0x380, RZ ;  /* 0x000003800d0f7810 */ /* 0x020fe20007ffe0ff */
        /* <DEDUP_REMOVED lines=19> */
.L_x_56489:
        /* <DEDUP_REMOVED lines=11> */
.L_x_56488:
[----:B------:R-:W-:Y:S05]  /*2e40*/  BSYNC B1 ;  /* 0x0000000000017941 */ /* 0x000fea0003800000 */
.L_x_56487:
[----:B------:R-:W-:Y:S05]  /*2e50*/  BRA `(.L_x_56485) ;  /* 0x0000009000007947 */ /* 0x000fea0003800000 */
.L_x_56486:
        /* <DEDUP_REMOVED lines=9> */
.L_x_56485:
[----:B------:R-:W-:Y:S05]  /*2ef0*/  BSYNC B0 ;  /* 0x0000000000007941 */ /* 0x000fea0003800000 */
.L_x_56484:
[----:B------:R-:W-:Y:S01]  /*2f00*/  @!P0 IMAD.IADD R14, R0, 0x1, R13 ;  /* 0x00000001000e8824 */ /* 0x000fe200078e020d */
[----:B------:R-:W-:Y:S01]  /*2f10*/  BSSY B0, `(.L_x_56490) ;  /* 0x0000031000007945 */ /* 0x000fe20003800000 */
[----:B------:R-:W-:Y:S01]  /*2f20*/  @!P0 IMAD.MOV.U32 R15, RZ, RZ, 0x4 ;  /* 0x00000004ff0f8424 */ /* 0x000fe200078e00ff */
[----:B------:R-:W-:Y:S01]  /*2f30*/  BSSY B1, `(.L_x_56491) ;  /* 0x0000028000017945 */ /* 0x000fe20003800000 */
[----:B------:R-:W-:Y:S02]  /*2f40*/  @!P0 IMAD.MOV.U32 R13, RZ, RZ, R11 ;  /* 0x000000ffff0d8224 */ /* 0x000fe400078e000b */
        /* <DEDUP_REMOVED lines=11> */
[----:B------:R-:W-:Y:S01]  /*3000*/  IMAD.IADD R2, R0, 0x1, R13 ;  /* 0x0000000100027824 */ /* 0x000fe200078e020d */
[----:B------:R-:W-:Y:S01]  /*3010*/  IADD3 R13, R13, 0x80, RZ ;  /* 0x000000800d0d7810 */ /* 0x000fe20007ffe0ff */
[----:B0-----:R-:W-:-:S04]  /*3020*/  IMAD.MOV.U32 R3, RZ, RZ, 0x4 ;  /* 0x00000004ff037424 */ /* 0x001fc800078e00ff */
[----:B------:R-:W-:-:S05]  /*3030*/  IMAD.WIDE.U32 R2, R2, R3, c[0x0][0x170] ;  /* 0x00005c0002027625 */ /* 0x000fca00078e0003 */
[----:B------:R0:W-:Y:S02]  /*3040*/  STG.E [R2.64], R4 ;  /* 0x0000000402007986 */ /* 0x0001e4000c101904 */
.L_x_56492:
[----:B0-----:R-:W-:-:S13]  /*3050*/  ISETP.GE.AND P0, PT, R13, R12, PT ;  /* 0x0000000c0d00720c */ /* 0x001fda0003f06270 */
[----:B------:R-:W-:Y:S05]  /*3060*/  @P0 BRA `(.L_x_56494) ;  /* 0x000000c000000947 */ /* 0x000fea0003800000 */
[----:B------:R-:W-:Y:S01]  /*3070*/  IMAD.IADD R2, R0, 0x1, R13 ;  /* 0x0000000100027824 */ /* 0x000fe200078e020d */
[----:B------:R-:W-:Y:S01]  /*3080*/  IADD3 R13, R13, 0x80, RZ ;  /* 0x000000800d0d7810 */ /* 0x000fe20007ffe0ff */
[----:B------:R-:W-:-:S04]  /*3090*/  IMAD.MOV.U32 R3, RZ, RZ, 0x4 ;  /* 0x00000004ff037424 */ /* 0x000fc800078e00ff */
[----:B------:R-:W-:-:S05]  /*30a0*/  IMAD.WIDE.U32 R2, R2, R3, c[0x0][0x170] ;  /* 0x00005c0002027625 */ /* 0x000fca00078e0003 */
[----:B------:R0:W-:Y:S02]  /*30b0*/  STG.E [R2.64], R5 ;  /* 0x0000000502007986 */ /* 0x0001e4000c101904 */
.L_x_56493:
[----:B------:R-:W-:-:S13]  /*30c0*/  ISETP.GE.AND P0, PT, R13, R12, PT ;  /* 0x0000000c0d00720c */ /* 0x000fda0003f06270 */
[----:B------:R-:W-:Y:S05]  /*30d0*/  @P0 BRA `(.L_x_56495) ;  /* 0x000000d000000947 */ /* 0x000fea0003800000 */
[----:B0-----:R-:W-:Y:S01]  /*30e0*/  IMAD.IADD R2, R0, 0x1, R13 ;  /* 0x0000000100027824 */ /* 0x001fe200078e020d */
[----:B------:R-:W-:Y:S01]  /*30f0*/  IADD3 R13, R13, 0x80, RZ ;  /* 0x000000800d0d7810 */ /* 0x000fe20007ffe0ff */
[----:B------:R-:W-:-:S04]  /*3100*/  IMAD.MOV.U32 R3, RZ, RZ, 0x4 ;  /* 0x00000004ff037424 */ /* 0x000fc800078e00ff */
[----:B------:R-:W-:-:S05]  /*3110*/  IMAD.WIDE.U32 R2, R2, R3, c[0x0][0x170] ;  /* 0x00005c0002027625 */ /* 0x000fca00078e0003 */
[----:B------:R0:W-:Y:S02]  /*3120*/  STG.E [R2.64], R6 ;  /* 0x0000000602007986 */ /* 0x0001e4000c101904 */
.L_x_56494:
        /* <DEDUP_REMOVED lines=8> */
.L_x_56495:
[----:B------:R-:W-:Y:S05]  /*31b0*/  BSYNC B1 ;  /* 0x0000000000017941 */ /* 0x000fea0003800000 */
.L_x_56491:
[----:B------:R-:W-:-:S13]  /*31c0*/  ISETP.GE.AND P0, PT, R13, R12, PT ;  /* 0x0000000c0d00720c */ /* 0x000fda0003f06270 */
[----:B0-----:R-:W-:Y:S01]  /*31d0*/  @!P0 IMAD.IADD R2, R0, 0x1, R13 ;  /* 0x0000000100028824 */ /* 0x001fe200078e020d */
[----:B------:R-:W-:Y:S01]  /*31e0*/  @!P0 IADD3 R13, R13, 0x80, RZ ;  /* 0x000000800d0d8810 */ /* 0x000fe20007ffe0ff */
[----:B------:R-:W-:-:S04]  /*31f0*/  @!P0 IMAD.MOV.U32 R3, RZ, RZ, 0x4 ;  /* 0x00000004ff038424 */ /* 0x000fc800078e00ff */
[----:B------:R-:W-:-:S05]  /*3200*/  @!P0 IMAD.WIDE.U32 R2, R2, R3, c[0x0][0x170] ;  /* 0x00005c0002028625 */ /* 0x000fca00078e0003 */
[----:B------:R0:W-:Y:S02]  /*3210*/  @!P0 STG.E [R2.64], R9 ;  /* 0x0000000902008986 */ /* 0x0001e4000c101904 */
.L_x_56496:
[----:B------:R-:W-:Y:S05]  /*3220*/  BSYNC B0 ;  /* 0x0000000000007941 */ /* 0x000fea0003800000 */
.L_x_56490:
[----:B------:R-:W-:Y:S01]  /*3230*/  WARPSYNC 0xffffffff ;  /* 0xffffffff00007948 */ /* 0x000fe20003800000 */
[----:B------:R-:W-:-:S13]  /*3240*/  ISETP.GE.AND P0, PT, R13, R12, PT ;  /* 0x0000000c0d00720c */ /* 0x000fda0003f06270 */
[----:B------:R-:W-:Y:S05]  /*3250*/  @P0 EXIT ;  /* 0x000000000000094d */ /* 0x000fea0003800000 */
[----:B0-----:R-:W-:Y:S02]  /*3260*/  IMAD.IADD R2, R0, 0x1, R13 ;  /* 0x0000000100027824 */ /* 0x001fe400078e020d */
[----:B------:R-:W-:-:S04]  /*3270*/  IMAD.MOV.U32 R3, RZ, RZ, 0x4 ;  /* 0x00000004ff037424 */ /* 0x000fc800078e00ff */
[----:B------:R-:W-:-:S05]  /*3280*/  IMAD.WIDE.U32 R2, R2, R3, c[0x0][0x170] ;  /* 0x00005c0002027625 */ /* 0x000fca00078e0003 */
[----:B------:R-:W-:Y:S01]  /*3290*/  STG.E [R2.64], R8 ;  /* 0x0000000802007986 */ /* 0x000fe2000c101904 */
[----:B------:R-:W-:Y:S05]  /*32a0*/  EXIT ;  /* 0x000000000000794d */ /* 0x000fea0003800000 */
.L_x_56497:
        /* <DEDUP_REMOVED lines=13> */
.L_x_61993:


//--------------------- .text._ZN2at6native29vectorized_elementwise_kernelILi4EZZZNS0_50_GLOBAL__N__2680c7bb_12_PowKernel_cu_b2145a98_318424pow_tensor_tensor_kernelERNS_18TensorIteratorBaseEENKUlvE_clEvENKUlvE1_clEvEUliiE_St5arrayIPcLm3EEEEviT0_T1_ --------------------------
	.section	.text._ZN2at6native29vectorized_elementwise_kernelILi4EZZZNS0_50_GLOBAL__N__2680c7bb_12_PowKernel_cu_b2145a98_318424pow_tensor_tensor_kernelERNS_18TensorIteratorBaseEENKUlvE_clEvENKUlvE1_clEvEUliiE_St5arrayIPcLm3EEEEviT0_T1_,"ax",@progbits
	.sectioninfo	@"SHI_REGISTERS=32"
	.align	128
        .global         _ZN2at6native29vectorized_elementwise_kernelILi4EZZZNS0_50_GLOBAL__N__2680c7bb_12_PowKernel_cu_b2145a98_318424pow_tensor_tensor_kernelERNS_18TensorIteratorBaseEENKUlvE_clEvENKUlvE1_clEvEUliiE_St5arrayIPcLm3EEEEviT0_T1_
        .type           _ZN2at6native29vectorized_elementwise_kernelILi4EZZZNS0_50_GLOBAL__N__2680c7bb_12_PowKernel_cu_b2145a98_318424pow_tensor_tensor_kernelERNS_18TensorIteratorBaseEENKUlvE_clEvENKUlvE1_clEvEUliiE_St5arrayIPcLm3EEEEviT0_T1_,@function
        .size           _ZN2at6native29vectorized_elementwise_kernelILi4EZZZNS0_50_GLOBAL__N__2680c7bb_12_PowKernel_cu_b2145a98_318424pow_tensor_tensor_kernelERNS_18TensorIteratorBaseEENKUlvE_clEvENKUlvE1_clEvEUliiE_St5arrayIPcLm3EEEEviT0_T1_,(.L_x_61994 - _ZN2at6native29vectorized_elementwise_kernelILi4EZZZNS0_50_GLOBAL__N__2680c7bb_12_PowKernel_cu_b2145a98_318424pow_tensor_tensor_kernelERNS_18TensorIteratorBaseEENKUlvE_clEvENKUlvE1_clEvEUliiE_St5arrayIPcLm3EEEEviT0_T1_)
        .other          _ZN2at6native29vectorized_elementwise_kernelILi4EZZZNS0_50_GLOBAL__N__2680c7bb_12_PowKernel_cu_b2145a98_318424pow_tensor_tensor_kernelERNS_18TensorIteratorBaseEENKUlvE_clEvENKUlvE1_clEvEUliiE_St5arrayIPcLm3EEEEviT0_T1_,@"STO_CUDA_ENTRY STV_DEFAULT"
_ZN2at6native29vectorized_elementwise_kernelILi4EZZZNS0_50_GLOBAL__N__2680c7bb_12_PowKernel_cu_b2145a98_318424pow_tensor_tensor_kernelERNS_18TensorIteratorBaseEENKUlvE_clEvENKUlvE1_clEvEUliiE_St5arrayIPcLm3EEEEviT0_T1_:
.text._ZN2at6native29vectorized_elementwise_kernelILi4EZZZNS0_50_GLOBAL__N__2680c7bb_12_PowKernel_cu_b2145a98_318424pow_tensor_tensor_kernelERNS_18TensorIteratorBaseEENKUlvE_clEvENKUlvE1_clEvEUliiE_St5arrayIPcLm3EEEEviT0_T1_:
        /* <DEDUP_REMOVED lines=14> */
[----:B------:R-:W-:-:S05]  /*00e0*/  IMAD.WIDE.U32 R4, R2, 0x10, R4 ;  /* 0x0000001002047825 */ /* 0x000fca00078e0004 */
[----:B------:R0:W5:Y:S04]  /*00f0*/  LDG.E.128 R20, [R4.64] ;  /* 0x0000000404147981 */ /* 0x000168000c1e1d00 */
[----:B------:R0:W5:Y:S01]  /*0100*/  LDG.E.128 R12, [R4.64+0x800] ;  /* 0x00080004040c7981 */ /* 0x000162000c1e1d00 */
        /* <DEDUP_REMOVED lines=18> */
.L_x_56503:
        /* <DEDUP_REMOVED lines=10> */
.L_x_56502:
[----:B------:R-:W-:Y:S05]  /*02d0*/  BSYNC B1 ;  /* 0x0000000000017941 */ /* 0x000fea0003800000 */
.L_x_56501:
[----:B------:R-:W-:Y:S05]  /*02e0*/  BRA `(.L_x_56504) ;  /* 0x000000a000007947 */ /* 0x000fea0003800000 */
.L_x_56500:
        /* <DEDUP_REMOVED lines=10> */
.L_x_56504:
[----:B------:R-:W-:Y:S05]  /*0390*/  BSYNC B0 ;  /* 0x0000000000007941 */ /* 0x000fea0003800000 */
.L_x_56499:
        /* <DEDUP_REMOVED lines=17> */
.L_x_56509:
        /* <DEDUP_REMOVED lines=10> */
.L_x_56508:
[----:B------:R-:W-:Y:S05]  /*0550*/  BSYNC B1 ;  /* 0x0000000000017941 */ /* 0x000fea0003800000 */
.L_x_56507:
[----:B------:R-:W-:Y:S05]  /*0560*/  BRA `(.L_x_56510) ;  /* 0x0000009000007947 */ /* 0x000fea0003800000 */
.L_x_56506:
        /* <DEDUP_REMOVED lines=9> */
.L_x_56510:
[----:B------:R-:W-:Y:S05]  /*0600*/  BSYNC B0 ;  /* 0x0000000000007941 */ /* 0x000fea0003800000 */
.L_x_56505:
        /* <DEDUP_REMOVED lines=17> */
.L_x_56515:
        /* <DEDUP_REMOVED lines=10> */
.L_x_56514:
[----:B------:R-:W-:Y:S05]  /*07c0*/  BSYNC B1 ;  /* 0x0000000000017941 */ /* 0x000fea0003800000 */
.L_x_56513:
[----:B------:R-:W-:Y:S05]  /*07d0*/  BRA `(.L_x_56516) ;  /* 0x0000009000007947 */ /* 0x000fea0003800000 */
.L_x_56512:
        /* <DEDUP_REMOVED lines=9> */
.L_x_56516:
[----:B------:R-:W-:Y:S05]  /*0870*/  BSYNC B0 ;  /* 0x0000000000007941 */ /* 0x000fea0003800000 */
.L_x_56511:
        /* <DEDUP_REMOVED lines=17> */
.L_x_56521:
        /* <DEDUP_REMOVED lines=10> */
.L_x_56520:
[----:B------:R-:W-:Y:S05]  /*0a30*/  BSYNC B1 ;  /* 0x0000000000017941 */ /* 0x000fea0003800000 */
.L_x_56519:
[----:B------:R-:W-:Y:S05]  /*0a40*/  BRA `(.L_x_56522) ;  /* 0x0000009000007947 */ /* 0x000fea0003800000 */
.L_x_56518:
        /* <DEDUP_REMOVED lines=9> */
.L_x_56522:
[----:B------:R-:W-:Y:S05]  /*0ae0*/  BSYNC B0 ;  /* 0x0000000000007941 */ /* 0x000fea0003800000 */
.L_x_56517:
        /* <DEDUP_REMOVED lines=17> */
.L_x_56527:
        /* <DEDUP_REMOVED lines=10> */
.L_x_56526:
[----:B------:R-:W-:Y:S05]  /*0ca0*/  BSYNC B1 ;  /* 0x0000000000017941 */ /* 0x000fea0003800000 */
.L_x_56525:
[----:B------:R-:W-:Y:S05]  /*0cb0*/  BRA `(.L_x_56528) ;  /* 0x0000009000007947 */ /* 0x000fea0003800000 */
.L_x_56524:
        /* <DEDUP_REMOVED lines=9> */
.L_x_56528:
[----:B------:R-:W-:Y:S05]  /*0d50*/  BSYNC B0 ;  /* 0x0000000000007941 */ /* 0x000fea0003800000 */
.L_x_56523:
        /* <DEDUP_REMOVED lines=17> */
.L_x_56533:
        /* <DEDUP_REMOVED lines=10> */
.L_x_56532:
[----:B------:R-:W-:Y:S05]  /*0f10*/  BSYNC B1 ;  /* 0x0000000000017941 */ /* 0x000fea0003800000 */
.L_x_56531:
[----:B------:R-:W-:Y:S05]  /*0f20*/  BRA `(.L_x_56534) ;  /* 0x0000009000007947 */ /* 0x000fea0003800000 */
.L_x_56530:
        /* <DEDUP_REMOVED lines=9> */
.L_x_56534:
[----:B------:R-:W-:Y:S05]  /*0fc0*/  BSYNC B0 ;  /* 0x0000000000007941 */ /* 0x000fea0003800000 */
.L_x_56529:
        /* <DEDUP_REMOVED lines=17> */
.L_x_56539:
        /* <DEDUP_REMOVED lines=11> */
.L_x_56538:
[----:B------:R-:W-:Y:S05]  /*1190*/  BSYNC B1 ;  /* 0x0000000000017941 */ /* 0x000fea0003800000 */
.L_x_56537:
[----:B------:R-:W-:Y:S05]  /*11a0*/  BRA `(.L_x_56540) ;  /* 0x0000009000007947 */ /* 0x000fea0003800000 */
.L_x_56536:
        /* <DEDUP_REMOVED lines=9> */
.L_x_56540:
[----:B------:R-:W-:Y:S05]  /*1240*/  BSYNC B0 ;  /* 0x0000000000007941 */ /* 0x000fea0003800000 */
.L_x_56535:
        /* <DEDUP_REMOVED lines=17> */
.L_x_56545:
        /* <DEDUP_REMOVED lines=10> */
.L_x_56544:
[----:B------:R-:W-:Y:S05]  /*1400*/  BSYNC B1 ;  /* 0x0000000000017941 */ /* 0x000fea0003800000 */
.L_x_56543:
[----:B------:R-:W-:Y:S05]  /*1410*/  BRA `(.L_x_56546) ;  /* 0x0000009000007947 */ /* 0x000fea0003800000 */
.L_x_56542:
        /* <DEDUP_REMOVED lines=9> */
.L_x_56546:
[----:B------:R-:W-:Y:S05]  /*14b0*/  BSYNC B0 ;  /* 0x0000000000007941 */ /* 0x000fea0003800000 */
.L_x_56541:
[----:B------:R-:W-:-:S06]  /*14c0*/  IMAD.WIDE.U32 R8, R0, R3, c[0x0][0x170] ;  /* 0x00005c0000087625 */ /* 0x000fcc00078e0003 */
[----:B------:R-:W-:-:S05]  /*14d0*/  IMAD.WIDE R8, R2, 0x10, R8 ;  /* 0x0000001002087825 */ /* 0x000fca00078e0208 */
[----:B------:R-:W-:Y:S04]  /*14e0*/  STG.E.128 [R8.64], R4 ;  /* 0x0000000408007986 */ /* 0x000fe8000c101d04 */
[----:B------:R-:W-:Y:S01]  /*14f0*/  STG.E.128 [R8.64+0x800], R16 ;  /* 0x0008001008007986 */ /* 0x000fe2000c101d04 */
[----:B------:R-:W-:Y:S05]  /*1500*/  EXIT ;  /* 0x000000000000794d */ /* 0x000fea0003800000 */
.L_x_56498:
        /* <DEDUP_REMOVED lines=93> */
.L_x_56552:
        /* <DEDUP_REMOVED lines=10> */
.L_x_56551:
[----:B------:R-:W-:Y:S05]  /*1b80*/  BSYNC B1 ;  /* 0x0000000000017941 */ /* 0x000fea0003800000 */
.L_x_56550:
[----:B------:R-:W-:Y:S05]  /*1b90*/  BRA `(.L_x_56548) ;  /* 0x0000009000007947 */ /* 0x000fea0003800000 */
.L_x_56549:
        /* <DEDUP_REMOVED lines=9> */
.L_x_56548:
[----:B------:R-:W-:Y:S05]  /*1c30*/  BSYNC B0 ;  /* 0x0000000000007941 */ /* 0x000fea0003800000 */
.L_x_56547:
        /* <DEDUP_REMOVED lines=20> */
.L_x_56558:
        /* <DEDUP_REMOVED lines=10> */
.L_x_56557:
[----:B------:R-:W-:Y:S05]  /*1e20*/  BSYNC B1 ;  /* 0x0000000000017941 */ /* 0x000fea0003800000 */
.L_x_56556:
[----:B------:R-:W-:Y:S05]  /*1e30*/  BRA `(.L_x_56554) ;  /* 0x0000009000007947 */ /* 0x000fea0003800000 */
.L_x_56555:
        /* <DEDUP_REMOVED lines=9> */
.L_x_56554:
[----:B------:R-:W-:Y:S05]  /*1ed0*/  BSYNC B0 ;  /* 0x0000000000007941 */ /* 0x000fea0003800000 */
.L_x_56553:
        /* <DEDUP_REMOVED lines=20> */
.L_x_56564:
        /* <DEDUP_REMOVED lines=10> */
.L_x_56563:
[----:B------:R-:W-:Y:S05]  /*20c0*/  BSYNC B1 ;  /* 0x0000000000017941 */ /* 0x000fea0003800000 */
.L_x_56562:
[----:B------:R-:W-:Y:S05]  /*20d0*/  BRA `(.L_x_56560) ;  /* 0x0000009000007947 */ /* 0x000fea0003800000 */
.L_x_56561:
        /* <DEDUP_REMOVED lines=9> */
.L_x_56560:
[----:B------:R-:W-:Y:S05]  /*2170*/  BSYNC B0 ;  /* 0x0000000000007941 */ /* 0x000fea0003800000 */
.L_x_56559:
        /* <DEDUP_REMOVED lines=20> */
.L_x_56570:
        /* <DEDUP_REMOVED lines=10> */
.L_x_56569:
[----:B------:R-:W-:Y:S05]  /*2360*/  BSYNC B1 ;  /* 0x0000000000017941 */ /* 0x000fea0003800000 */
.L_x_56568:
[----:B------:R-:W-:Y:S05]  /*2370*/  BRA `(.L_x_56566) ;  /* 0x0000009000007947 */ /* 0x000fea0003800000 */
.L_x_56567:
        /* <DEDUP_REMOVED lines=9> */
.L_x_56566:
[----:B------:R-:W-:Y:S05]  /*2410*/  BSYNC B0 ;  /* 0x0000000000007941 */ /* 0x000fea0003800000 */
.L_x_56565:
        /* <DEDUP_REMOVED lines=20> */
.L_x_56576:
        /* <DEDUP_REMOVED lines=10> */
.L_x_56575:
[----:B------:R-:W-:Y:S05]  /*2600*/  BSYNC B1 ;  /* 0x0000000000017941 */ /* 0x000fea0003800000 */
.L_x_56574:
[----:B------:R-:W-:Y:S05]  /*2610*/  BRA `(.L_x_56572) ;  /* 0x0000009000007947 */ /* 0x000fea0003800000 */
.L_x_56573:
        /* <DEDUP_REMOVED lines=9> */
.L_x_56572:
[----:B------:R-:W-:Y:S05]  /*26b0*/  BSYNC B0 ;  /* 0x0000000000007941 */ /* 0x000fea0003800000 */
.L_x_56571:
        /* <DEDUP_REMOVED lines=20> */
.L_x_56582:
        /* <DEDUP_REMOVED lines=10> */
.L_x_56581:
[----:B------:R-:W-:Y:S05]  /*28a0*/  BSYNC B1 ;  /* 0x0000000000017941 */ /* 0x000fea0003800000 */
.L_x_56580:
[----:B------:R-:W-:Y:S05]  /*28b0*/  BRA `(.L_x_56578) ;  /* 0x0000009000007947 */ /* 0x000fea0003800000 */
.L_x_56579:
        /* <DEDUP_REMOVED lines=9> */
.L_x_56578:
[----:B------:R-:W-:Y:S05]  /*2950*/  BSYNC B0 ;  /* 0x0000000000007941 */ /* 0x000fea0003800000 */
.L_x_56577:
        /* <DEDUP_REMOVED lines=20> */
.L_x_56588:
        /* <DEDUP_REMOVED lines=10> */
.L_x_56587:
[----:B------:R-:W-:Y:S05]  /*2b40*/  BSYNC B1 ;  /* 0x0000000000017941 */ /* 0x000fea0003800000 */
.L_x_56586:
[----:B------:R-:W-:Y:S05]  /*2b50*/  BRA `(.L_x_56584) ;  /* 0x0000009000007947 */ /* 0x000fea0003800000 */
.L_x_56585:
        /* <DEDUP_REMOVED lines=9> */
.L_x_56584:
[----:B------:R-:W-:Y:S05]  /*2bf0*/  BSYNC B0 ;  /* 0x0000000000007941 */ /* 0x000fea0003800000 */
.L_x_56583:
        /* <DEDUP_REMOVED lines=20> */
.L_x_56594:
        /* <DEDUP_REMOVED lines=11> */
.L_x_56593:
[----:B------:R-:W-:Y:S05]  /*2df0*/  BSYNC B1 ;  /* 0x0000000000017941 */ /* 0x000fea0003800000 */
.L_x_56592:
[----:B------:R-:W-:Y:S05]  /*2e00*/  BRA `(.L_x_56590) ;  /* 0x0000009000007947 */ /* 0x000fea0003800000 */
.L_x_56591:
        /* <DEDUP_REMOVED lines=9> */
.L_x_56590:
[----:B------:R-:W-:Y:S05]  /*2ea0*/  BSYNC B0 ;  /* 0x0000000000007941 */ /* 0x000fea0003800000 */
.L_x_56589:
        /* <DEDUP_REMOVED lines=21> */
.L_x_56597:
[----:B0-----:R-:W-:-:S13]  /*3000*/  ISETP.GE.AND P0, PT, R13, R12, PT ;  /* 0x0000000c0d00720c */ /* 0x001fda0003f06270 */
[----:B------:R-:W-:Y:S05]  /*3010*/  @P0 BRA `(.L_x_56599) ;  /* 0x000000c000000947 */ /* 0x000fea0003800000 */
[----:B------:R-:W-:Y:S01]  /*3020*/  IMAD.IADD R2, R0, 0x1, R13 ;  /* 0x0000000100027824 */ /* 0x000fe200078e020d */
[----:B------:R-:W-:Y:S01]  /*3030*/  IADD3 R13, R13, 0x80, RZ ;  /* 0x000000800d0d7810 */ /* 0x000fe20007ffe0ff */
[----:B------:R-:W-:-:S04]  /*3040*/  IMAD.MOV.U32 R3, RZ, RZ, 0x4 ;  /* 0x00000004ff037424 */ /* 0x000fc800078e00ff */
[----:B------:R-:W-:-:S05]  /*3050*/  IMAD.WIDE.U32 R2, R2, R3, c[0x0][0x170] ;  /* 0x00005c0002027625 */ /* 0x000fca00078e0003 */
[----:B------:R0:W-:Y:S02]  /*3060*/  STG.E [R2.64], R5 ;  /* 0x0000000502007986 */ /* 0x0001e4000c101904 */
.L_x_56598:
[----:B------:R-:W-:-:S13]  /*3070*/  ISETP.GE.AND P0, PT, R13, R12, PT ;  /* 0x0000000c0d00720c */ /* 0x000fda0003f06270 */
[----:B------:R-:W-:Y:S05]  /*3080*/  @P0 BRA `(.L_x_56600) ;  /* 0x000000d000000947 */ /* 0x000fea0003800000 */
[----:B0-----:R-:W-:Y:S01]  /*3090*/  IMAD.IADD R2, R0, 0x1, R13 ;  /* 0x0000000100027824 */ /* 0x001fe200078e020d */
[----:B------:R-:W-:Y:S01]  /*30a0*/  IADD3 R13, R13, 0x80, RZ ;  /* 0x000000800d0d7810 */ /* 0x000fe20007ffe0ff */
[----:B------:R-:W-:-:S04]  /*30b0*/  IMAD.MOV.U32 R3, RZ, RZ, 0x4 ;  /* 0x00000004ff037424 */ /* 0x000fc800078e00ff */
[----:B------:R-:W-:-:S05]  /*30c0*/  IMAD.WIDE.U32 R2, R2, R3, c[0x0][0x170] ;  /* 0x00005c0002027625 */ /* 0x000fca00078e0003 */
[----:B------:R0:W-:Y:S02]  /*30d0*/  STG.E [R2.64], R6 ;  /* 0x0000000602007986 */ /* 0x0001e4000c101904 */
.L_x_56599:
        /* <DEDUP_REMOVED lines=8> */
.L_x_56600:
[----:B------:R-:W-:Y:S05]  /*3160*/  BSYNC B1 ;  /* 0x0000000000017941 */ /* 0x000fea0003800000 */
.L_x_56596:
[----:B------:R-:W-:-:S13]  /*3170*/  ISETP.GE.AND P0, PT, R13, R12, PT ;  /* 0x0000000c0d00720c */ /* 0x000fda0003f06270 */
[----:B0-----:R-:W-:Y:S01]  /*3180*/  @!P0 IMAD.IADD R2, R0, 0x1, R13 ;  /* 0x0000000100028824 */ /* 0x001fe200078e020d */
[----:B------:R-:W-:Y:S01]  /*3190*/  @!P0 IADD3 R13, R13, 0x80, RZ ;  /* 0x000000800d0d8810 */ /* 0x000fe20007ffe0ff */
[----:B------:R-:W-:-:S04]  /*31a0*/  @!P0 IMAD.MOV.U32 R3, RZ, RZ, 0x4 ;  /* 0x00000004ff038424 */ /* 0x000fc800078e00ff */
[----:B------:R-:W-:-:S05]  /*31b0*/  @!P0 IMAD.WIDE.U32 R2, R2, R3, c[0x0][0x170] ;  /* 0x00005c0002028625 */ /* 0x000fca00078e0003 */
[----:B------:R0:W-:Y:S02]  /*31c0*/  @!P0 STG.E [R2.64], R9 ;  /* 0x0000000902008986 */ /* 0x0001e4000c101904 */
.L_x_56601:
[----:B------:R-:W-:Y:S05]  /*31d0*/  BSYNC B0 ;  /* 0x0000000000007941 */ /* 0x000fea0003800000 */
.L_x_56595:
        /* <DEDUP_REMOVED lines=8> */
.L_x_56602:
        /* <DEDUP_REMOVED lines=10> */
.L_x_61994:


//--------------------- .text._ZN2at6native29vectorized_elementwise_kernelILi8EZZZNS0_50_GLOBAL__N__2680c7bb_12_PowKernel_cu_b2145a98_318424pow_tensor_tensor_kernelERNS_18TensorIteratorBaseEENKUlvE_clEvENKUlvE1_clEvEUliiE_St5arrayIPcLm3EEEEviT0_T1_ --------------------------
	.section	.text._ZN2at6native29vectorized_elementwise_kernelILi8EZZZNS0_50_GLOBAL__N__2680c7bb_12_PowKernel_cu_b2145a98_318424pow_tensor_tensor_kernelERNS_18TensorIteratorBaseEENKUlvE_clEvENKUlvE1_clEvEUliiE_St5arrayIPcLm3EEEEviT0_T1_,"ax",@progbits
	.sectioninfo	@"SHI_REGISTERS=4"
	.align	128
        .global         _ZN2at6native29vectorized_elementwise_kernelILi8EZZZNS0_50_GLOBAL__N__2680c7bb_12_PowKernel_cu_b2145a98_318424pow_tensor_tensor_kernelERNS_18TensorIteratorBaseEENKUlvE_clEvENKUlvE1_clEvEUliiE_St5arrayIPcLm3EEEEviT0_T1_
        .type           _ZN2at6native29vectorized_elementwise_kernelILi8EZZZNS0_50_GLOBAL__N__2680c7bb_12_PowKernel_cu_b2145a98_318424pow_tensor_tensor_kernelERNS_18TensorIteratorBaseEENKUlvE_clEvENKUlvE1_clEvEUliiE_St5arrayIPcLm3EEEEviT0_T1_,@function
        .size           _ZN2at6native29vectorized_elementwise_kernelILi8EZZZNS0_50_GLOBAL__N__2680c7bb_12_PowKernel_cu_b2145a98_318424pow_tensor_tensor_kernelERNS_18TensorIteratorBaseEENKUlvE_clEvENKUlvE1_clEvEUliiE_St5arrayIPcLm3EEEEviT0_T1_,(.L_x_61995 - _ZN2at6native29vectorized_elementwise_kernelILi8EZZZNS0_50_GLOBAL__N__2680c7bb_12_PowKernel_cu_b2145a98_318424pow_tensor_tensor_kernelERNS_18TensorIteratorBaseEENKUlvE_clEvENKUlvE1_clEvEUliiE_St5arrayIPcLm3EEEEviT0_T1_)
        .other          _ZN2at6native29vectorized_elementwise_kernelILi8EZZZNS0_50_GLOBAL__N__2680c7bb_12_PowKernel_cu_b2145a98_318424pow_tensor_tensor_kernelERNS_18TensorIteratorBaseEENKUlvE_clEvENKUlvE1_clEvEUliiE_St5arrayIPcLm3EEEEviT0_T1_,@"STO_CUDA_ENTRY STV_DEFAULT"
_ZN2at6native29vectorized_elementwise_kernelILi8EZZZNS0_50_GLOBAL__N__2680c7bb_12_PowKernel_cu_b2145a98_318424pow_tensor_tensor_kernelERNS_18TensorIteratorBaseEENKUlvE_clEvENKUlvE1_clEvEUliiE_St5arrayIPcLm3EEEEviT0_T1_:
.text._ZN2at6native29vectorized_elementwise_kernelILi8EZZZNS0_50_GLOBAL__N__2680c7bb_12_PowKernel_cu_b2145a98_318424pow_tensor_tensor_kernelERNS_18TensorIteratorBaseEENKUlvE_clEvENKUlvE1_clEvEUliiE_St5arrayIPcLm3EEEEviT0_T1_:
[----:B------:R-:W-:Y:S02]  /*0000*/  MOV R1, c[0x0][0x28] ;  /* 0x00000a0000017a02 */ /* 0x000fe40000000f00 */
[----:B------:R-:W-:Y:S05]  /*0010*/  EXIT ;  /* 0x000000000000794d */ /* 0x000fea0003800000 */
.L_x_56603:
        /* <DEDUP_REMOVED lines=14> */
.L_x_61995:


//--------------------- .text._ZN2at6native18elementwise_kernelILi128ELi4EZNS0_15gpu_kernel_implIZNS0_50_GLOBAL__N__2680c7bb_12_PowKernel_cu_b2145a98_318422pow_scalar_tensor_implIiEEvRNS_18TensorIteratorBaseET_EUliE_EEvS6_RKS7_EUliE_EEviT1_ --------------------------
	.section	.text._ZN2at6native18elementwise_kernelILi128ELi4EZNS0_15gpu_kernel_implIZNS0_50_GLOBAL__N__2680c7bb_12_PowKernel_cu_b2145a98_318422pow_scalar_tensor_implIiEEvRNS_18TensorIteratorBaseET_EUliE_EEvS6_RKS7_EUliE_EEviT1_,"ax",@progbits
	.sectioninfo	@"SHI_REGISTERS=26"
	.align	128
        .global         _ZN2at6native18elementwise_kernelILi128ELi4EZNS0_15gpu_kernel_implIZNS0_50_GLOBAL__N__2680c7bb_12_PowKernel_cu_b2145a98_318422pow_scalar_tensor_implIiEEvRNS_18TensorIteratorBaseET_EUliE_EEvS6_RKS7_EUliE_EEviT1_
        .type           _ZN2at6native18elementwise_kernelILi128ELi4EZNS0_15gpu_kernel_implIZNS0_50_GLOBAL__N__2680c7bb_12_PowKernel_cu_b2145a98_318422pow_scalar_tensor_implIiEEvRNS_18TensorIteratorBaseET_EUliE_EEvS6_RKS7_EUliE_EEviT1_,@function
        .size           _ZN2at6native18elementwise_kernelILi128ELi4EZNS0_15gpu_kernel_implIZNS0_50_GLOBAL__N__2680c7bb_12_PowKernel_cu_b2145a98_318422pow_scalar_tensor_implIiEEvRNS_18TensorIteratorBaseET_EUliE_EEvS6_RKS7_EUliE_EEviT1_,(.L_x_61996 - _ZN2at6native18elementwise_kernelILi128ELi4EZNS0_15gpu_kernel_implIZNS0_50_GLOBAL__N__2680c7bb_12_PowKernel_cu_b2145a98_318422pow_scalar_tensor_implIiEEvRNS_18TensorIteratorBaseET_EUliE_EEvS6_RKS7_EUliE_EEviT1_)
        .other          _ZN2at6native18elementwise_kernelILi128ELi4EZNS0_15gpu_kernel_implIZNS0_50_GLOBAL__N__2680c7bb_12_PowKernel_cu_b2145a98_318422pow_scalar_tensor_implIiEEvRNS_18TensorIteratorBaseET_EUliE_EEvS6_RKS7_EUliE_EEviT1_,@"STO_CUDA_ENTRY STV_DEFAULT"
_ZN2at6native18elementwise_kernelILi128ELi4EZNS0_15gpu_kernel_implIZNS0_50_GLOBAL__N__2680c7bb_12_PowKernel_cu_b2145a98_318422pow_scalar_tensor_implIiEEvRNS_18TensorIteratorBaseET_EUliE_EEvS6_RKS7_EUliE_EEviT1_:
.text._ZN2at6native18elementwise_kernelILi128ELi4EZNS0_15gpu_kernel_implIZNS0_50_GLOBAL__N__2680c7bb_12_PowKernel_cu_b2145a98_318422pow_scalar_tensor_implIiEEvRNS_18TensorIteratorBaseET_EUliE_EEvS6_RKS7_EUliE_EEviT1_:
        /* <DEDUP_REMOVED lines=236> */
.L_x_56606:
        /* <DEDUP_REMOVED lines=18> */
.L_x_56610:
[----:B------:R0:W5:Y:S01]  /*0fe0*/  LDG.E.U8 R19, [R2.64] ;  /* 0x0000002402137981 */ /* 0x000162000c1e1100 */
[----:B------:R-:W-:Y:S05]  /*0ff0*/  BRA `(.L_x_56612) ;  /* 0x00000d0000007947 */ /* 0x000fea0003800000 */
.L_x_56609:
        /* <DEDUP_REMOVED lines=8> */
.L_x_56614:
[----:B------:R0:W5:Y:S01]  /*1080*/  LDG.E R19, [R2.64] ;  /* 0x0000002402137981 */ /* 0x000162000c1e1900 */
[----:B------:R-:W-:Y:S05]  /*1090*/  BRA `(.L_x_56612) ;  /* 0x00000c6000007947 */ /* 0x000fea0003800000 */
.L_x_56613:
[----:B------:R0:W5:Y:S01]  /*10a0*/  LDG.E.S16 R19, [R2.64] ;  /* 0x0000002402137981 */ /* 0x000162000c1e1700 */
[----:B------:R-:W-:Y:S05]  /*10b0*/  BRA `(.L_x_56612) ;  /* 0x00000c4000007947 */ /* 0x000fea0003800000 */
.L_x_56608:
        /* <DEDUP_REMOVED lines=9> */
.L_x_56616:
[----:B------:R-:W2:Y:S02]  /*1150*/  LDG.E.U16 R2, [R2.64] ;  /* 0x0000002402027981 */ /* 0x000ea4000c1e1500 */
[----:B--2---:R-:W-:-:S06]  /*1160*/  HADD2.F32 R19, -RZ, R2.H0_H0 ;  /* 0x20000002ff137230 */ /* 0x004fcc0000004100 */
[----:B------:R-:W0:Y:S01]  /*1170*/  F2I.FTZ.TRUNC.NTZ R19, R19 ;  /* 0x0000001300137305 */ /* 0x000e22000021f100 */
[----:B------:R-:W-:Y:S05]  /*1180*/  BRA `(.L_x_56612) ;  /* 0x00000b7000007947 */ /* 0x000fea0003800000 */
.L_x_56615:
        /* <DEDUP_REMOVED lines=9> */
.L_x_56618:
[----:B------:R-:W2:Y:S02]  /*1220*/  LDG.E.U16 R2, [R2.64] ;  /* 0x0000002402027981 */ /* 0x000ea4000c1e1500 */
[----:B--2---:R-:W-:-:S06]  /*1230*/  HADD2.F32 R19, -RZ, R2.H0_H0 ;  /* 0x20000002ff137230 */ /* 0x004fcc0000004100 */
[----:B------:R-:W0:Y:S01]  /*1240*/  F2I.FTZ.TRUNC.NTZ R19, R19 ;  /* 0x0000001300137305 */ /* 0x000e22000021f100 */
[----:B------:R-:W-:Y:S05]  /*1250*/  BRA `(.L_x_56612) ;  /* 0x00000aa000007947 */ /* 0x000fea0003800000 */
.L_x_56617:
[----:B------:R-:W2:Y:S02]  /*1260*/  LDG.E.64 R2, [R2.64] ;  /* 0x0000002402027981 */ /* 0x000ea4000c1e1b00 */
[----:B--2---:R0:W1:Y:S01]  /*1270*/  F2I.F64.TRUNC R19, R2 ;  /* 0x0000000200137311 */ /* 0x004062000030d100 */
[----:B------:R-:W-:Y:S05]  /*1280*/  BRA `(.L_x_56612) ;  /* 0x00000a7000007947 */ /* 0x000fea0003800000 */
.L_x_56607:
        /* <DEDUP_REMOVED lines=12> */
.L_x_56621:
[----:B------:R-:W2:Y:S02]  /*1350*/  LDG.E.64 R2, [R2.64] ;  /* 0x0000002402027981 */ /* 0x000ea4000c1e1b00 */
[----:B--2---:R0:W1:Y:S01]  /*1360*/  F2I.F64.TRUNC R19, R2 ;  /* 0x0000000200137311 */ /* 0x004062000030d100 */
[----:B------:R-:W-:Y:S05]  /*1370*/  BRA `(.L_x_56612) ;  /* 0x0000098000007947 */ /* 0x000fea0003800000 */
.L_x_56620:
        /* <DEDUP_REMOVED lines=27> */
.L_x_56623:
        /* <DEDUP_REMOVED lines=14> */
.L_x_56622:
[----:B------:R-:W2:Y:S02]  /*1610*/  LDG.E.U16 R19, [R2.64] ;  /* 0x0000002402137981 */ /* 0x000ea4000c1e1500 */
[----:B--2---:R-:W-:-:S06]  /*1620*/  PRMT R19, RZ, 0x5410, R19 ;  /* 0x00005410ff137816 */ /* 0x004fcc0000000013 */
[----:B------:R-:W0:Y:S01]  /*1630*/  F2I.FTZ.TRUNC.NTZ R19, R19 ;  /* 0x0000001300137305 */ /* 0x000e22000021f100 */
[----:B------:R-:W-:Y:S05]  /*1640*/  BRA `(.L_x_56612) ;  /* 0x000006b000007947 */ /* 0x000fea0003800000 */
.L_x_56619:
        /* <DEDUP_REMOVED lines=10> */
.L_x_56626:
        /* <DEDUP_REMOVED lines=21> */
.L_x_56630:
[----:B------:R-:W-:Y:S05]  /*1840*/  BSYNC B1 ;  /* 0x0000000000017941 */ /* 0x000fea0003800000 */
.L_x_56629:
[----:B------:R-:W-:Y:S01]  /*1850*/  IMAD.SHL.U32 R2, R2, 0x100000, RZ ;  /* 0x0010000002027824 */ /* 0x000fe200078e00ff */
[----:B------:R-:W-:-:S04]  /*1860*/  LEA R0, R0, 0x3b800000, 0x17 ;  /* 0x3b80000000007811 */ /* 0x000fc800078eb8ff */
[----:B------:R-:W-:Y:S02]  /*1870*/  LOP3.LUT R19, R0, R2, R19, 0xfe, !PT ;  /* 0x0000000200137212 */ /* 0x000fe400078efe13 */
.L_x_56628:
[----:B------:R-:W-:Y:S05]  /*1880*/  BSYNC B0 ;  /* 0x0000000000007941 */ /* 0x000fea0003800000 */
.L_x_56627:
[----:B------:R-:W0:Y:S01]  /*1890*/  F2I.FTZ.TRUNC.NTZ R19, R19 ;  /* 0x0000001300137305 */ /* 0x000e22000021f100 */
[----:B------:R-:W-:Y:S05]  /*18a0*/  BRA `(.L_x_56612) ;  /* 0x0000045000007947 */ /* 0x000fea0003800000 */
.L_x_56625:
        /* <DEDUP_REMOVED lines=21> */
.L_x_56634:
[----:B------:R-:W-:Y:S05]  /*1a00*/  BSYNC B1 ;  /* 0x0000000000017941 */ /* 0x000fea0003800000 */
.L_x_56633:
[----:B------:R-:W-:Y:S01]  /*1a10*/  IMAD.SHL.U32 R2, R2, 0x200000, RZ ;  /* 0x0020000002027824 */ /* 0x000fe200078e00ff */
[----:B------:R-:W-:-:S04]  /*1a20*/  LEA R0, R0, 0x37800000, 0x17 ;  /* 0x3780000000007811 */ /* 0x000fc800078eb8ff */
[----:B------:R-:W-:Y:S02]  /*1a30*/  LOP3.LUT R19, R0, R2, R19, 0xfe, !PT ;  /* 0x0000000200137212 */ /* 0x000fe400078efe13 */
.L_x_56632:
[----:B------:R-:W-:Y:S05]  /*1a40*/  BSYNC B0 ;  /* 0x0000000000007941 */ /* 0x000fea0003800000 */
.L_x_56631:
[----:B------:R-:W0:Y:S01]  /*1a50*/  F2I.FTZ.TRUNC.NTZ R19, R19 ;  /* 0x0000001300137305 */ /* 0x000e22000021f100 */
[----:B------:R-:W-:Y:S05]  /*1a60*/  BRA `(.L_x_56612) ;  /* 0x0000029000007947 */ /* 0x000fea0003800000 */
.L_x_56624:
        /* <DEDUP_REMOVED lines=14> */
.L_x_56638:
[----:B------:R-:W-:Y:S05]  /*1b50*/  BSYNC B0 ;  /* 0x0000000000007941 */ /* 0x000fea0003800000 */
.L_x_56637:
[----:B------:R-:W0:Y:S01]  /*1b60*/  F2I.FTZ.TRUNC.NTZ R19, R19 ;  /* 0x0000001300137305 */ /* 0x000e22000021f100 */
[----:B------:R-:W-:Y:S05]  /*1b70*/  BRA `(.L_x_56612) ;  /* 0x0000018000007947 */ /* 0x000fea0003800000 */
.L_x_56611:
        /* <DEDUP_REMOVED lines=21> */
.L_x_56636:
[----:B------:R0:W5:Y:S01]  /*1cd0*/  LDG.E R19, [R2.64] ;  /* 0x0000002402137981 */ /* 0x000162000c1e1900 */
[----:B------:R-:W-:Y:S05]  /*1ce0*/  BRA `(.L_x_56612) ;  /* 0x0000001000007947 */ /* 0x000fea0003800000 */
.L_x_56635:
[----:B------:R0:W5:Y:S02]  /*1cf0*/  LDG.E R19, [R2.64] ;  /* 0x0000002402137981 */ /* 0x000164000c1e1900 */
.L_x_56612:
[----:B01---5:R-:W-:Y:S01]  /*1d00*/  ISETP.GE.AND P0, PT, R19, RZ, PT ;  /* 0x000000ff1300720c */ /* 0x023fe20003f06270 */
        /* <DEDUP_REMOVED lines=9> */
[----:B------:R-:W-:Y:S01]  /*1da0*/  ISETP.GE.U32.AND P1, PT, R2, 0x3, PT ;  /* 0x000000030200780c */ /* 0x000fe20003f26070 */
[----:B------:R-:W-:Y:S01]  /*1db0*/  IMAD.MOV.U32 R2, RZ, RZ, 0x1 ;  /* 0x00000001ff027424 */ /* 0x000fe200078e00ff */
[----:B------:R-:W-:Y:S02]  /*1dc0*/  ISETP.NE.U32.AND P0, PT, R0, 0x1, PT ;  /* 0x000000010000780c */ /* 0x000fe40003f05070 */
[----:B------:R-:W-:Y:S02]  /*1dd0*/  LEA.HI R19, R19, R19, RZ, 0x1 ;  /* 0x0000001313137211 */ /* 0x000fe400078f08ff */
[----:B------:R-:W-:-:S07]  /*1de0*/  SEL R2, R2, c[0x0][0x370], P0 ;  /* 0x0000dc0002027a07 */ /* 0x000fce0000000000 */
[----:B------:R-:W-:Y:S05]  /*1df0*/  @!P1 BRA `(.L_x_56642) ;  /* 0x000000e000009947 */ /* 0x000fea0003800000 */
[----:B------:R-:W-:Y:S01]  /*1e00*/  ULDC UR4, c[0x0][0x370] ;  /* 0x0000dc0000047ab9 */ /* 0x000fe20000000800 */
[----:B------:R-:W-:Y:S01]  /*1e10*/  SHF.R.S32.HI R0, RZ, 0x1, R19 ;  /* 0x00000001ff007819 */ /* 0x000fe20000011413 */
[----:B------:R-:W-:-:S06]  /*1e20*/  UIMAD UR4, UR4, UR4, URZ ;  /* 0x00000004040472a4 */ /* 0x000fcc000f8e023f */
[----:B------:R-:W-:Y:S02]  /*1e30*/  IMAD.U32 R5, RZ, RZ, UR4 ;  /* 0x00000004ff057e24 */ /* 0x000fe4000f8e00ff */
.L_x_56643:
        /* <DEDUP_REMOVED lines=10> */
.L_x_56642:
[----:B------:R-:W-:Y:S05]  /*1ee0*/  BSYNC B1 ;  /* 0x0000000000017941 */ /* 0x000fea0003800000 */
.L_x_56641:
[----:B------:R-:W-:Y:S05]  /*1ef0*/  BRA `(.L_x_56644) ;  /* 0x000000b000007947 */ /* 0x000fea0003800000 */
.L_x_56640:
[----:B------:R-:W-:Y:S02]  /*1f00*/  IMAD.MOV.U32 R0, RZ, RZ, c[0x0][0x370] ;  /* 0x0000dc00ff007624 */ /* 0x000fe400078e00ff */
[----:B------:R-:W-:Y:S02]  /*1f10*/  IMAD.MOV.U32 R12, RZ, RZ, 0x1 ;  /* 0x00000001ff0c7424 */ /* 0x000fe400078e00ff */
[----:B------:R-:W-:Y:S01]  /*1f20*/  IMAD.MOV.U32 R2, RZ, RZ, 0x1 ;  /* 0x00000001ff027424 */ /* 0x000fe200078e00ff */
[----:B------:R-:W-:-:S13]  /*1f30*/  ISETP.NE.AND P0, PT, R0, 0x1, PT ;  /* 0x000000010000780c */ /* 0x000fda0003f05270 */
[----:B------:R-:W-:Y:S05]  /*1f40*/  @!P0 BRA `(.L_x_56644) ;  /* 0x0000006000008947 */ /* 0x000fea0003800000 */
[----:B------:R-:W-:-:S13]  /*1f50*/  ISETP.NE.AND P0, PT, R0, -0x1, PT ;  /* 0xffffffff0000780c */ /* 0x000fda0003f05270 */
[----:B------:R-:W-:Y:S01]  /*1f60*/  @!P0 LOP3.LUT R19, R19, 0x1, RZ, 0xc0, !PT ;  /* 0x0000000113138812 */ /* 0x000fe200078ec0ff */
[----:B------:R-:W-:-:S03]  /*1f70*/  @!P0 IMAD.MOV.U32 R2, RZ, RZ, 0x1 ;  /* 0x00000001ff028424 */ /* 0x000fc600078e00ff */
[----:B------:R-:W-:-:S04]  /*1f80*/  @!P0 ISETP.NE.U32.AND P1, PT, R19, 0x1, PT ;  /* 0x000000011300880c */ /* 0x000fc80003f25070 */
[----:B------:R-:W-:Y:S01]  /*1f90*/  @!P0 SEL R2, R2, 0xffffffff, P1 ;  /* 0xffffffff02028807 */ /* 0x000fe20000800000 */
[----:B------:R-:W-:-:S03]  /*1fa0*/  @P0 IMAD.MOV.U32 R2, RZ, RZ, RZ ;  /* 0x000000ffff020224 */ /* 0x000fc600078e00ff */
.L_x_56644:
[----:B------:R-:W-:Y:S05]  /*1fb0*/  BSYNC B0 ;  /* 0x0000000000007941 */ /* 0x000fea0003800000 */
.L_x_56639:
        /* <DEDUP_REMOVED lines=14> */
.L_x_56648:
[----:B------:R0:W-:Y:S01]  /*20a0*/  STG.E.U8 [R16.64], R2 ;  /* 0x0000000210007986 */ /* 0x0001e2000c101124 */
[----:B------:R-:W-:Y:S05]  /*20b0*/  BRA `(.L_x_56650) ;  /* 0x00000d6000007947 */ /* 0x000fea0003800000 */
.L_x_56647:
        /* <DEDUP_REMOVED lines=9> */
.L_x_56652:
[----:B------:R0:W-:Y:S01]  /*2150*/  STG.E [R16.64], R2 ;  /* 0x0000000210007986 */ /* 0x0001e2000c101924 */
[----:B------:R-:W-:Y:S05]  /*2160*/  BRA `(.L_x_56650) ;  /* 0x00000cb000007947 */ /* 0x000fea0003800000 */
.L_x_56651:
[----:B------:R0:W-:Y:S01]  /*2170*/  STG.E.U16 [R16.64], R2 ;  /* 0x0000000210007986 */ /* 0x0001e2000c101524 */
[----:B------:R-:W-:Y:S05]  /*2180*/  BRA `(.L_x_56650) ;  /* 0x00000c9000007947 */ /* 0x000fea0003800000 */
.L_x_56646:
        /* <DEDUP_REMOVED lines=9> */
.L_x_56654:
[----:B------:R-:W0:Y:S02]  /*2220*/  I2F R0, R2 ;  /* 0x0000000200007306 */ /* 0x000e240000201400 */
[----:B0-----:R-:W-:-:S05]  /*2230*/  F2FP.PACK_AB R0, RZ, R0 ;  /* 0x00000000ff00723e */ /* 0x001fca00000000ff */
[----:B------:R0:W-:Y:S01]  /*2240*/  STG.E.U16 [R16.64], R0 ;  /* 0x0000000010007986 */ /* 0x0001e2000c101524 */
[----:B------:R-:W-:Y:S05]  /*2250*/  BRA `(.L_x_56650) ;  /* 0x00000bc000007947 */ /* 0x000fea0003800000 */
.L_x_56653:
        /* <DEDUP_REMOVED lines=10> */
.L_x_56656:
[----:B------:R-:W0:Y:S02]  /*2300*/  I2F R2, R2 ;  /* 0x0000000200027306 */ /* 0x000e240000201400 */
[----:B0-----:R-:W-:-:S04]  /*2310*/  F2FP.PACK_AB R3, RZ, R2 ;  /* 0x00000002ff03723e */ /* 0x001fc800000000ff */
[----:B------:R-:W-:-:S05]  /*2320*/  PRMT R3, R3, 0x5410, RZ ;  /* 0x0000541003037816 */ /* 0x000fca00000000ff */
[----:B------:R0:W-:Y:S01]  /*2330*/  STG.E [R16.64], R3 ;  /* 0x0000000310007986 */ /* 0x0001e2000c101924 */
[----:B------:R-:W-:Y:S05]  /*2340*/  BRA `(.L_x_56650) ;  /* 0x00000ad000007947 */ /* 0x000fea0003800000 */
.L_x_56655:
[----:B------:R-:W0:Y:S02]  /*2350*/  I2F.F64 R2, R2 ;  /* 0x0000000200027312 */ /* 0x000e240000201c00 */
[----:B0-----:R0:W-:Y:S01]  /*2360*/  STG.E.64 [R16.64], R2 ;  /* 0x0000000210007986 */ /* 0x0011e2000c101b24 */
[----:B------:R-:W-:Y:S05]  /*2370*/  BRA `(.L_x_56650) ;  /* 0x00000aa000007947 */ /* 0x000fea0003800000 */
.L_x_56645:
        /* <DEDUP_REMOVED lines=12> */
.L_x_56659:
[----:B------:R-:W0:Y:S01]  /*2440*/  I2F.F64 R4, R2 ;  /* 0x0000000200047312 */ /* 0x000e220000201c00 */
[----:B------:R-:W-:-:S05]  /*2450*/  CS2R R6, SRZ ;  /* 0x0000000000067805 */ /* 0x000fca000001ff00 */
[----:B0-----:R0:W-:Y:S01]  /*2460*/  STG.E.128 [R16.64], R4 ;  /* 0x0000000410007986 */ /* 0x0011e2000c101d24 */
[----:B------:R-:W-:Y:S05]  /*2470*/  BRA `(.L_x_56650) ;  /* 0x000009a000007947 */ /* 0x000fea0003800000 */
.L_x_56658:
        /* <DEDUP_REMOVED lines=21> */
.L_x_56663:
[----:B------:R-:W-:Y:S05]  /*25d0*/  BSYNC B0 ;  /* 0x0000000000007941 */ /* 0x000fea0003800000 */
.L_x_56662:
[----:B------:R-:W-:-:S05]  /*25e0*/  LOP3.LUT R3, R0, R3, RZ, 0xfc, !PT ;  /* 0x0000000300037212 */ /* 0x000fca00078efcff */
[----:B------:R0:W-:Y:S01]  /*25f0*/  STG.E.U8 [R16.64], R3 ;  /* 0x0000000310007986 */ /* 0x0001e2000c101124 */
[----:B------:R-:W-:Y:S05]  /*2600*/  BRA `(.L_x_56650) ;  /* 0x0000081000007947 */ /* 0x000fea0003800000 */
.L_x_56661:
        /* <DEDUP_REMOVED lines=13> */
.L_x_56665:
[----:B------:R-:W-:Y:S01]  /*26e0*/  IMAD.MOV.U32 R0, RZ, RZ, 0x7f ;  /* 0x0000007fff007424 */ /* 0x000fe200078e00ff */
[----:B------:R-:W-:-:S04]  /*26f0*/  ISETP.GT.U32.AND P0, PT, R3, 0x7f800000, PT ;  /* 0x7f8000000300780c */ /* 0x000fc80003f04070 */
[----:B------:R-:W-:-:S04]  /*2700*/  SEL R0, R0, 0x7c, P0 ;  /* 0x0000007c00007807 */ /* 0x000fc80000000000 */
.L_x_56666:
[----:B------:R-:W-:Y:S05]  /*2710*/  BSYNC B0 ;  /* 0x0000000000007941 */ /* 0x000fea0003800000 */
.L_x_56664:
[----:B------:R-:W-:-:S04]  /*2720*/  LOP3.LUT R2, R5, 0x80000000, RZ, 0xc0, !PT ;  /* 0x8000000005027812 */ /* 0x000fc800078ec0ff */
[----:B------:R-:W-:-:S04]  /*2730*/  SHF.R.U32.HI R3, RZ, 0x18, R2 ;  /* 0x00000018ff037819 */ /* 0x000fc80000011602 */
[----:B------:R-:W-:-:S05]  /*2740*/  LOP3.LUT R3, R0, R3, RZ, 0xfc, !PT ;  /* 0x0000000300037212 */ /* 0x000fca00078efcff */
[----:B------:R0:W-:Y:S01]  /*2750*/  STG.E.U8 [R16.64], R3 ;  /* 0x0000000310007986 */ /* 0x0001e2000c101124 */
[----:B------:R-:W-:Y:S05]  /*2760*/  BRA `(.L_x_56650) ;  /* 0x000006b000007947 */ /* 0x000fea0003800000 */
.L_x_56660:
[----:B------:R-:W0:Y:S02]  /*2770*/  I2F R0, R2 ;  /* 0x0000000200007306 */ /* 0x000e240000201400 */
[----:B0-----:R-:W-:-:S05]  /*2780*/  F2FP.BF16.PACK_AB R0, RZ, R0 ;  /* 0x00000000ff00723e */ /* 0x001fca00000010ff */
[----:B------:R0:W-:Y:S01]  /*2790*/  STG.E.U16 [R16.64], R0 ;  /* 0x0000000010007986 */ /* 0x0001e2000c101524 */
[----:B------:R-:W-:Y:S05]  /*27a0*/  BRA `(.L_x_56650) ;  /* 0x0000067000007947 */ /* 0x000fea0003800000 */
.L_x_56657:
        /* <DEDUP_REMOVED lines=10> */
.L_x_56669:
        /* <DEDUP_REMOVED lines=17> */
.L_x_56672:
[----:B------:R-:W-:-:S04]  /*2960*/  LOP3.LUT R2, R5, 0x80000000, RZ, 0xc0, !PT ;  /* 0x8000000005027812 */ /* 0x000fc800078ec0ff */
[----:B------:R-:W-:-:S04]  /*2970*/  SHF.R.U32.HI R3, RZ, 0x18, R2 ;  /* 0x00000018ff037819 */ /* 0x000fc80000011602 */
[----:B------:R-:W-:-:S04]  /*2980*/  LOP3.LUT R0, R0, R3, RZ, 0xfc, !PT ;  /* 0x0000000300007212 */ /* 0x000fc800078efcff */
[----:B------:R-:W-:Y:S02]  /*2990*/  PRMT R8, R0, 0x7610, R8 ;  /* 0x0000761000087816 */ /* 0x000fe40000000008 */
.L_x_56671:
[----:B------:R-:W-:Y:S05]  /*29a0*/  BSYNC B0 ;  /* 0x0000000000007941 */ /* 0x000fea0003800000 */
.L_x_56670:
[----:B------:R0:W-:Y:S01]  /*29b0*/  STG.E.U8 [R16.64], R8 ;  /* 0x0000000810007986 */ /* 0x0001e2000c101124 */
[----:B------:R-:W-:Y:S05]  /*29c0*/  BRA `(.L_x_56650) ;  /* 0x0000045000007947 */ /* 0x000fea0003800000 */
.L_x_56668:
        /* <DEDUP_REMOVED lines=17> */
.L_x_56675:
[----:B------:R-:W-:-:S04]  /*2ae0*/  LOP3.LUT R2, R5, 0x80000000, RZ, 0xc0, !PT ;  /* 0x8000000005027812 */ /* 0x000fc800078ec0ff */
[----:B------:R-:W-:-:S04]  /*2af0*/  SHF.R.U32.HI R3, RZ, 0x18, R2 ;  /* 0x00000018ff037819 */ /* 0x000fc80000011602 */
[----:B------:R-:W-:-:S04]  /*2b00*/  LOP3.LUT R0, R0, R3, RZ, 0xfc, !PT ;  /* 0x0000000300007212 */ /* 0x000fc800078efcff */
[----:B------:R-:W-:Y:S02]  /*2b10*/  PRMT R8, R0, 0x7610, R8 ;  /* 0x0000761000087816 */ /* 0x000fe40000000008 */
.L_x_56674:
[----:B------:R-:W-:Y:S05]  /*2b20*/  BSYNC B0 ;  /* 0x0000000000007941 */ /* 0x000fea0003800000 */
.L_x_56673:
[----:B------:R0:W-:Y:S01]  /*2b30*/  STG.E.U8 [R16.64], R8 ;  /* 0x0000000810007986 */ /* 0x0001e2000c101124 */
[----:B------:R-:W-:Y:S05]  /*2b40*/  BRA `(.L_x_56650) ;  /* 0x000002d000007947 */ /* 0x000fea0003800000 */
.L_x_56667:
        /* <DEDUP_REMOVED lines=22> */
.L_x_56649:
        /* <DEDUP_REMOVED lines=19> */
.L_x_56677:
[----:B------:R-:W-:-:S05]  /*2de0*/  SHF.R.S32.HI R3, RZ, 0x1f, R2 ;  /* 0x0000001fff037819 */ /* 0x000fca0000011402 */
[----:B------:R0:W-:Y:S01]  /*2df0*/  STG.E.64 [R16.64], R2 ;  /* 0x0000000210007986 */ /* 0x0001e2000c101b24 */
[----:B------:R-:W-:Y:S05]  /*2e00*/  BRA `(.L_x_56650) ;  /* 0x0000001000007947 */ /* 0x000fea0003800000 */
.L_x_56676:
[----:B------:R0:W-:Y:S02]  /*2e10*/  STG.E [R16.64], R2 ;  /* 0x0000000210007986 */ /* 0x0001e4000c101924 */
.L_x_56650:
[----:B------:R-:W-:-:S05]  /*2e20*/  IMAD R18, R18, 0x200, R23 ;  /* 0x0000020012127824 */ /* 0x000fca00078e0217 */
[----:B------:R-:W-:Y:S02]  /*2e30*/  IADD3 R19, R18, 0x80, RZ ;  /* 0x0000008012137810 */ /* 0x000fe40007ffe0ff */
.L_x_56605:
[----:B------:R-:W-:Y:S05]  /*2e40*/  BSYNC B6 ;  /* 0x0000000000067941 */ /* 0x000fea0003800000 */
.L_x_56604:
        /* <DEDUP_REMOVED lines=231> */
.L_x_56680:
        /* <DEDUP_REMOVED lines=18> */
.L_x_56684:
[----:B------:R0:W5:Y:S01]  /*3de0*/  LDG.E.U8 R18, [R2.64] ;  /* 0x0000002402127981 */ /* 0x000162000c1e1100 */
[----:B------:R-:W-:Y:S05]  /*3df0*/  BRA `(.L_x_56686) ;  /* 0x00000d0000007947 */ /* 0x000fea0003800000 */
.L_x_56683:
        /* <DEDUP_REMOVED lines=8> */
.L_x_56688:
[----:B------:R0:W5:Y:S01]  /*3e80*/  LDG.E R18, [R2.64] ;  /* 0x0000002402127981 */ /* 0x000162000c1e1900 */
[----:B------:R-:W-:Y:S05]  /*3e90*/  BRA `(.L_x_56686) ;  /* 0x00000c6000007947 */ /* 0x000fea0003800000 */
.L_x_56687:
[----:B------:R0:W5:Y:S01]  /*3ea0*/  LDG.E.S16 R18, [R2.64] ;  /* 0x0000002402127981 */ /* 0x000162000c1e1700 */
[----:B------:R-:W-:Y:S05]  /*3eb0*/  BRA `(.L_x_56686) ;  /* 0x00000c4000007947 */ /* 0x000fea0003800000 */
.L_x_56682:
        /* <DEDUP_REMOVED lines=9> */
.L_x_56690:
[----:B------:R-:W2:Y:S02]  /*3f50*/  LDG.E.U16 R2, [R2.64] ;  /* 0x0000002402027981 */ /* 0x000ea4000c1e1500 */
[----:B--2---:R-:W-:-:S06]  /*3f60*/  HADD2.F32 R18, -RZ, R2.H0_H0 ;  /* 0x20000002ff127230 */ /* 0x004fcc0000004100 */
[----:B------:R-:W0:Y:S01]  /*3f70*/  F2I.FTZ.TRUNC.NTZ R18, R18 ;  /* 0x0000001200127305 */ /* 0x000e22000021f100 */
[----:B------:R-:W-:Y:S05]  /*3f80*/  BRA `(.L_x_56686) ;  /* 0x00000b7000007947 */ /* 0x000fea0003800000 */
.L_x_56689:
        /* <DEDUP_REMOVED lines=9> */
.L_x_56692:
[----:B------:R-:W2:Y:S02]  /*4020*/  LDG.E.U16 R2, [R2.64] ;  /* 0x0000002402027981 */ /* 0x000ea4000c1e1500 */
[----:B--2---:R-:W-:-:S06]  /*4030*/  HADD2.F32 R18, -RZ, R2.H0_H0 ;  /* 0x20000002ff127230 */ /* 0x004fcc0000004100 */
[----:B------:R-:W0:Y:S01]  /*4040*/  F2I.FTZ.TRUNC.NTZ R18, R18 ;  /* 0x0000001200127305 */ /* 0x000e22000021f100 */
[----:B------:R-:W-:Y:S05]  /*4050*/  BRA `(.L_x_56686) ;  /* 0x00000aa000007947 */ /* 0x000fea0003800000 */
.L_x_56691:
[----:B------:R-:W2:Y:S02]  /*4060*/  LDG.E.64 R2, [R2.64] ;  /* 0x0000002402027981 */ /* 0x000ea4000c1e1b00 */
[----:B--2---:R0:W1:Y:S01]  /*4070*/  F2I.F64.TRUNC R18, R2 ;  /* 0x0000000200127311 */ /* 0x004062000030d100 */
[----:B------:R-:W-:Y:S05]  /*4080*/  BRA `(.L_x_56686) ;  /* 0x00000a7000007947 */ /* 0x000fea0003800000 */
.L_x_56681:
        /* <DEDUP_REMOVED lines=12> */
.L_x_56695:
[----:B------:R-:W2:Y:S02]  /*4150*/  LDG.E.64 R2, [R2.64] ;  /* 0x0000002402027981 */ /* 0x000ea4000c1e1b00 */
[----:B--2---:R0:W1:Y:S01]  /*4160*/  F2I.F64.TRUNC R18, R2 ;  /* 0x0000000200127311 */ /* 0x004062000030d100 */
[----:B------:R-:W-:Y:S05]  /*4170*/  BRA `(.L_x_56686) ;  /* 0x0000098000007947 */ /* 0x000fea0003800000 */
.L_x_56694:
        /* <DEDUP_REMOVED lines=27> */
.L_x_56697:
        /* <DEDUP_REMOVED lines=14> */
.L_x_56696:
[----:B------:R-:W2:Y:S02]  /*4410*/  LDG.E.U16 R18, [R2.64] ;  /* 0x0000002402127981 */ /* 0x000ea4000c1e1500 */
[----:B--2---:R-:W-:-:S06]  /*4420*/  PRMT R18, RZ, 0x5410, R18 ;  /* 0x00005410ff127816 */ /* 0x004fcc0000000012 */
[----:B------:R-:W0:Y:S01]  /*4430*/  F2I.FTZ.TRUNC.NTZ R18, R18 ;  /* 0x0000001200127305 */ /* 0x000e22000021f100 */
[----:B------:R-:W-:Y:S05]  /*4440*/  BRA `(.L_x_56686) ;  /* 0x000006b000007947 */ /* 0x000fea0003800000 */
.L_x_56693:
        /* <DEDUP_REMOVED lines=10> */
.L_x_56700:
        /* <DEDUP_REMOVED lines=21> */
.L_x_56704:
[----:B------:R-:W-:Y:S05]  /*4640*/  BSYNC B1 ;  /* 0x0000000000017941 */ /* 0x000fea0003800000 */
.L_x_56703:
[----:B------:R-:W-:Y:S01]  /*4650*/  IMAD.SHL.U32 R2, R2, 0x100000, RZ ;  /* 0x0010000002027824 */ /* 0x000fe200078e00ff */
[----:B------:R-:W-:-:S04]  /*4660*/  LEA R3, R0, 0x3b800000, 0x17 ;  /* 0x3b80000000037811 */ /* 0x000fc800078eb8ff */
[----:B------:R-:W-:Y:S02]  /*4670*/  LOP3.LUT R18, R3, R2, R18, 0xfe, !PT ;  /* 0x0000000203127212 */ /* 0x000fe400078efe12 */
.L_x_56702:
[----:B------:R-:W-:Y:S05]  /*4680*/  BSYNC B0 ;  /* 0x0000000000007941 */ /* 0x000fea0003800000 */
.L_x_56701:
[----:B------:R-:W0:Y:S01]  /*4690*/  F2I.FTZ.TRUNC.NTZ R18, R18 ;  /* 0x0000001200127305 */ /* 0x000e22000021f100 */
[----:B------:R-:W-:Y:S05]  /*46a0*/  BRA `(.L_x_56686) ;  /* 0x0000045000007947 */ /* 0x000fea0003800000 */
.L_x_56699:
        /* <DEDUP_REMOVED lines=21> */
.L_x_56708:
[----:B------:R-:W-:Y:S05]  /*4800*/  BSYNC B1 ;  /* 0x0000000000017941 */ /* 0x000fea0003800000 */
.L_x_56707:
[----:B------:R-:W-:Y:S01]  /*4810*/  IMAD.SHL.U32 R2, R2, 0x200000, RZ ;  /* 0x0020000002027824 */ /* 0x000fe200078e00ff */
[----:B------:R-:W-:-:S04]  /*4820*/  LEA R3, R0, 0x37800000, 0x17 ;  /* 0x3780000000037811 */ /* 0x000fc800078eb8ff */
[----:B------:R-:W-:Y:S02]  /*4830*/  LOP3.LUT R18, R3, R2, R18, 0xfe, !PT ;  /* 0x0000000203127212 */ /* 0x000fe400078efe12 */
.L_x_56706:
[----:B------:R-:W-:Y:S05]  /*4840*/  BSYNC B0 ;  /* 0x0000000000007941 */ /* 0x000fea0003800000 */
.L_x_56705:
[----:B------:R-:W0:Y:S01]  /*4850*/  F2I.FTZ.TRUNC.NTZ R18, R18 ;  /* 0x0000001200127305 */ /* 0x000e22000021f100 */
[----:B------:R-:W-:Y:S05]  /*4860*/  BRA `(.L_x_56686) ;  /* 0x0000029000007947 */ /* 0x000fea0003800000 */
.L_x_56698:
        /* <DEDUP_REMOVED lines=14> */
.L_x_56712:
[----:B------:R-:W-:Y:S05]  /*4950*/  BSYNC B0 ;  /* 0x0000000000007941 */ /* 0x000fea0003800000 */
.L_x_56711:
[----:B------:R-:W0:Y:S01]  /*4960*/  F2I.FTZ.TRUNC.NTZ R18, R18 ;  /* 0x0000001200127305 */ /* 0x000e22000021f100 */
[----:B------:R-:W-:Y:S05]  /*4970*/  BRA `(.L_x_56686) ;  /* 0x0000018000007947 */ /* 0x000fea0003800000 */
.L_x_56685:
        /* <DEDUP_REMOVED lines=21> */
.L_x_56710:
[----:B------:R0:W5:Y:S01]  /*4ad0*/  LDG.E R18, [R2.64] ;  /* 0x0000002402127981 */ /* 0x000162000c1e1900 */
[----:B------:R-:W-:Y:S05]  /*4ae0*/  BRA `(.L_x_56686) ;  /* 0x0000001000007947 */ /* 0x000fea0003800000 */
.L_x_56709:
[----:B------:R0:W5:Y:S02]  /*4af0*/  LDG.E R18, [R2.64] ;  /* 0x0000002402127981 */ /* 0x000164000c1e1900 */
.L_x_56686:
        /* <DEDUP_REMOVED lines=20> */
.L_x_56717:
        /* <DEDUP_REMOVED lines=10> */
.L_x_56716:
[----:B------:R-:W-:Y:S05]  /*4ce0*/  BSYNC B1 ;  /* 0x0000000000017941 */ /* 0x000fea0003800000 */
.L_x_56715:
[----:B------:R-:W-:Y:S05]  /*4cf0*/  BRA `(.L_x_56718) ;  /* 0x000000b000007947 */ /* 0x000fea0003800000 */
.L_x_56714:
        /* <DEDUP_REMOVED lines=11> */
.L_x_56718:
[----:B------:R-:W-:Y:S05]  /*4db0*/  BSYNC B0 ;  /* 0x0000000000007941 */ /* 0x000fea0003800000 */
.L_x_56713:
        /* <DEDUP_REMOVED lines=14> */
.L_x_56722:
[----:B------:R0:W-:Y:S01]  /*4ea0*/  STG.E.U8 [R16.64], R2 ;  /* 0x0000000210007986 */ /* 0x0001e2000c101124 */
[----:B------:R-:W-:Y:S05]  /*4eb0*/  BRA `(.L_x_56724) ;  /* 0x00000d6000007947 */ /* 0x000fea0003800000 */
.L_x_56721:
        /* <DEDUP_REMOVED lines=9> */
.L_x_56726:
[----:B------:R0:W-:Y:S01]  /*4f50*/  STG.E [R16.64], R2 ;  /* 0x0000000210007986 */ /* 0x0001e2000c101924 */
[----:B------:R-:W-:Y:S05]  /*4f60*/  BRA `(.L_x_56724) ;  /* 0x00000cb000007947 */ /* 0x000fea0003800000 */
.L_x_56725:
[----:B------:R0:W-:Y:S01]  /*4f70*/  STG.E.U16 [R16.64], R2 ;  /* 0x0000000210007986 */ /* 0x0001e2000c101524 */
[----:B------:R-:W-:Y:S05]  /*4f80*/  BRA `(.L_x_56724) ;  /* 0x00000c9000007947 */ /* 0x000fea0003800000 */
.L_x_56720:
        /* <DEDUP_REMOVED lines=9> */
.L_x_56728:
[----:B------:R-:W0:Y:S02]  /*5020*/  I2F R0, R2 ;  /* 0x0000000200007306 */ /* 0x000e240000201400 */
[----:B0-----:R-:W-:-:S05]  /*5030*/  F2FP.PACK_AB R0, RZ, R0 ;  /* 0x00000000ff00723e */ /* 0x001fca00000000ff */
[----:B------:R0:W-:Y:S01]  /*5040*/  STG.E.U16 [R16.64], R0 ;  /* 0x0000000010007986 */ /* 0x0001e2000c101524 */
[----:B------:R-:W-:Y:S05]  /*5050*/  BRA `(.L_x_56724) ;  /* 0x00000bc000007947 */ /* 0x000fea0003800000 */
.L_x_56727:
        /* <DEDUP_REMOVED lines=10> */
.L_x_56730:
[----:B------:R-:W0:Y:S02]  /*5100*/  I2F R2, R2 ;  /* 0x0000000200027306 */ /* 0x000e240000201400 */
[----:B0-----:R-:W-:-:S04]  /*5110*/  F2FP.PACK_AB R3, RZ, R2 ;  /* 0x00000002ff03723e */ /* 0x001fc800000000ff */
[----:B------:R-:W-:-:S05]  /*5120*/  PRMT R3, R3, 0x5410, RZ ;  /* 0x0000541003037816 */ /* 0x000fca00000000ff */
[----:B------:R0:W-:Y:S01]  /*5130*/  STG.E [R16.64], R3 ;  /* 0x0000000310007986 */ /* 0x0001e2000c101924 */
[----:B------:R-:W-:Y:S05]  /*5140*/  BRA `(.L_x_56724) ;  /* 0x00000ad000007947 */ /* 0x000fea0003800000 */
.L_x_56729:
[----:B------:R-:W0:Y:S02]  /*5150*/  I2F.F64 R2, R2 ;  /* 0x0000000200027312 */ /* 0x000e240000201c00 */
[----:B0-----:R0:W-:Y:S01]  /*5160*/  STG.E.64 [R16.64], R2 ;  /* 0x0000000210007986 */ /* 0x0011e2000c101b24 */
[----:B------:R-:W-:Y:S05]  /*5170*/  BRA `(.L_x_56724) ;  /* 0x00000aa000007947 */ /* 0x000fea0003800000 */
.L_x_56719:
        /* <DEDUP_REMOVED lines=12> */
.L_x_56733:
[----:B------:R-:W0:Y:S01]  /*5240*/  I2F.F64 R4, R2 ;  /* 0x0000000200047312 */ /* 0x000e220000201c00 */
[----:B------:R-:W-:-:S05]  /*5250*/  CS2R R6, SRZ ;  /* 0x0000000000067805 */ /* 0x000fca000001ff00 */
[----:B0-----:R0:W-:Y:S01]  /*5260*/  STG.E.128 [R16.64], R4 ;  /* 0x0000000410007986 */ /* 0x0011e2000c101d24 */
[----:B------:R-:W-:Y:S05]  /*5270*/  BRA `(.L_x_56724) ;  /* 0x000009a000007947 */ /* 0x000fea0003800000 */
.L_x_56732:
        /* <DEDUP_REMOVED lines=21> */
.L_x_56737:
[----:B------:R-:W-:Y:S05]  /*53d0*/  BSYNC B0 ;  /* 0x0000000000007941 */ /* 0x000fea0003800000 */
.L_x_56736:
[----:B------:R-:W-:-:S05]  /*53e0*/  LOP3.LUT R3, R0, R3, RZ, 0xfc, !PT ;  /* 0x0000000300037212 */ /* 0x000fca00078efcff */
[----:B------:R0:W-:Y:S01]  /*53f0*/  STG.E.U8 [R16.64], R3 ;  /* 0x0000000310007986 */ /* 0x0001e2000c101124 */
[----:B------:R-:W-:Y:S05]  /*5400*/  BRA `(.L_x_56724) ;  /* 0x0000081000007947 */ /* 0x000fea0003800000 */
.L_x_56735:
        /* <DEDUP_REMOVED lines=13> */
.L_x_56739:
[----:B------:R-:W-:Y:S01]  /*54e0*/  IMAD.MOV.U32 R0, RZ, RZ, 0x7f ;  /* 0x0000007fff007424 */ /* 0x000fe200078e00ff */
[----:B------:R-:W-:-:S04]  /*54f0*/  ISETP.GT.U32.AND P0, PT, R3, 0x7f800000, PT ;  /* 0x7f8000000300780c */ /* 0x000fc80003f04070 */
[----:B------:R-:W-:-:S04]  /*5500*/  SEL R0, R0, 0x7c, P0 ;  /* 0x0000007c00007807 */ /* 0x000fc80000000000 */
.L_x_56740:
[----:B------:R-:W-:Y:S05]  /*5510*/  BSYNC B0 ;  /* 0x0000000000007941 */ /* 0x000fea0003800000 */
.L_x_56738:
[----:B------:R-:W-:-:S04]  /*5520*/  LOP3.LUT R2, R5, 0x80000000, RZ, 0xc0, !PT ;  /* 0x8000000005027812 */ /* 0x000fc800078ec0ff */
[----:B------:R-:W-:-:S04]  /*5530*/  SHF.R.U32.HI R3, RZ, 0x18, R2 ;  /* 0x00000018ff037819 */ /* 0x000fc80000011602 */
[----:B------:R-:W-:-:S05]  /*5540*/  LOP3.LUT R3, R0, R3, RZ, 0xfc, !PT ;  /* 0x0000000300037212 */ /* 0x000fca00078efcff */
[----:B------:R0:W-:Y:S01]  /*5550*/  STG.E.U8 [R16.64], R3 ;  /* 0x0000000310007986 */ /* 0x0001e2000c101124 */
[----:B------:R-:W-:Y:S05]  /*5560*/  BRA `(.L_x_56724) ;  /* 0x000006b000007947 */ /* 0x000fea0003800000 */
.L_x_56734:
[----:B------:R-:W0:Y:S02]  /*5570*/  I2F R0, R2 ;  /* 0x0000000200007306 */ /* 0x000e240000201400 */
[----:B0-----:R-:W-:-:S05]  /*5580*/  F2FP.BF16.PACK_AB R0, RZ, R0 ;  /* 0x00000000ff00723e */ /* 0x001fca00000010ff */
[----:B------:R0:W-:Y:S01]  /*5590*/  STG.E.U16 [R16.64], R0 ;  /* 0x0000000010007986 */ /* 0x0001e2000c101524 */
[----:B------:R-:W-:Y:S05]  /*55a0*/  BRA `(.L_x_56724) ;  /* 0x0000067000007947 */ /* 0x000fea0003800000 */
.L_x_56731:
        /* <DEDUP_REMOVED lines=10> */
.L_x_56743:
        /* <DEDUP_REMOVED lines=17> */
.L_x_56746:
[----:B------:R-:W-:-:S04]  /*5760*/  LOP3.LUT R2, R5, 0x80000000, RZ, 0xc0, !PT ;  /* 0x8000000005027812 */ /* 0x000fc800078ec0ff */
[----:B------:R-:W-:-:S04]  /*5770*/  SHF.R.U32.HI R3, RZ, 0x18, R2 ;  /* 0x00000018ff037819 */ /* 0x000fc80000011602 */
[----:B------:R-:W-:-:S04]  /*5780*/  LOP3.LUT R0, R0, R3, RZ, 0xfc, !PT ;  /* 0x0000000300007212 */ /* 0x000fc800078efcff */
[----:B------:R-:W-:Y:S02]  /*5790*/  PRMT R8, R0, 0x7610, R8 ;  /* 0x0000761000087816 */ /* 0x000fe40000000008 */
.L_x_56745:
[----:B------:R-:W-:Y:S05]  /*57a0*/  BSYNC B0 ;  /* 0x0000000000007941 */ /* 0x000fea0003800000 */
.L_x_56744:
[----:B------:R0:W-:Y:S01]  /*57b0*/  STG.E.U8 [R16.64], R8 ;  /* 0x0000000810007986 */ /* 0x0001e2000c101124 */
[----:B------:R-:W-:Y:S05]  /*57c0*/  BRA `(.L_x_56724) ;  /* 0x0000045000007947 */ /* 0x000fea0003800000 */
.L_x_56742:
        /* <DEDUP_REMOVED lines=17> */
.L_x_56749:
[----:B------:R-:W-:-:S04]  /*58e0*/  LOP3.LUT R2, R5, 0x80000000, RZ, 0xc0, !PT ;  /* 0x8000000005027812 */ /* 0x000fc800078ec0ff */
[----:B------:R-:W-:-:S04]  /*58f0*/  SHF.R.U32.HI R3, RZ, 0x18, R2 ;  /* 0x00000018ff037819 */ /* 0x000fc80000011602 */
[----:B------:R-:W-:-:S04]  /*5900*/  LOP3.LUT R0, R0, R3, RZ, 0xfc, !PT ;  /* 0x0000000300007212 */ /* 0x000fc800078efcff */
[----:B------:R-:W-:Y:S02]  /*5910*/  PRMT R8, R0, 0x7610, R8 ;  /* 0x0000761000087816 */ /* 0x000fe40000000008 */
.L_x_56748:
[----:B------:R-:W-:Y:S05]  /*5920*/  BSYNC B0 ;  /* 0x0000000000007941 */ /* 0x000fea0003800000 */
.L_x_56747:
[----:B------:R0:W-:Y:S01]  /*5930*/  STG.E.U8 [R16.64], R8 ;  /* 0x0000000810007986 */ /* 0x0001e2000c101124 */
[----:B------:R-:W-:Y:S05]  /*5940*/  BRA `(.L_x_56724) ;  /* 0x000002d000007947 */ /* 0x000fea0003800000 */
.L_x_56741:
        /* <DEDUP_REMOVED lines=22> */
.L_x_56723:
        /* <DEDUP_REMOVED lines=19> */
.L_x_56751:
[----:B------:R-:W-:-:S05]  /*5be0*/  SHF.R.S32.HI R3, RZ, 0x1f, R2 ;  /* 0x0000001fff037819 */ /* 0x000fca0000011402 */
[----:B------:R0:W-:Y:S01]  /*5bf0*/  STG.E.64 [R16.64], R2 ;  /* 0x0000000210007986 */ /* 0x0001e2000c101b24 */
[----:B------:R-:W-:Y:S05]  /*5c00*/  BRA `(.L_x_56724) ;  /* 0x0000001000007947 */ /* 0x000fea0003800000 */
.L_x_56750:
[----:B------:R0:W-:Y:S02]  /*5c10*/  STG.E [R16.64], R2 ;  /* 0x0000000210007986 */ /* 0x0001e4000c101924 */
.L_x_56724:
        /* <DEDUP_REMOVED lines=231> */
.L_x_56752:
        /* <DEDUP_REMOVED lines=18> */
.L_x_56756:
[----:B------:R0:W5:Y:S01]  /*6bb0*/  LDG.E.U8 R18, [R2.64] ;  /* 0x0000002402127981 */ /* 0x000162000c1e1100 */
[----:B------:R-:W-:Y:S05]  /*6bc0*/  BRA `(.L_x_56758) ;  /* 0x00000d0000007947 */ /* 0x000fea0003800000 */
.L_x_56755:
        /* <DEDUP_REMOVED lines=8> */
.L_x_56760:
[----:B------:R0:W5:Y:S01]  /*6c50*/  LDG.E R18, [R2.64] ;  /* 0x0000002402127981 */ /* 0x000162000c1e1900 */
[----:B------:R-:W-:Y:S05]  /*6c60*/  BRA `(.L_x_56758) ;  /* 0x00000c6000007947 */ /* 0x000fea0003800000 */
.L_x_56759:
[----:B------:R0:W5:Y:S01]  /*6c70*/  LDG.E.S16 R18, [R2.64] ;  /* 0x0000002402127981 */ /* 0x000162000c1e1700 */
[----:B------:R-:W-:Y:S05]  /*6c80*/  BRA `(.L_x_56758) ;  /* 0x00000c4000007947 */ /* 0x000fea0003800000 */
.L_x_56754:
        /* <DEDUP_REMOVED lines=9> */
.L_x_56762:
[----:B------:R-:W2:Y:S02]  /*6d20*/  LDG.E.U16 R2, [R2.64] ;  /* 0x0000002402027981 */ /* 0x000ea4000c1e1500 */
[----:B--2---:R-:W-:-:S06]  /*6d30*/  HADD2.F32 R18, -RZ, R2.H0_H0 ;  /* 0x20000002ff127230 */ /* 0x004fcc0000004100 */
[----:B------:R-:W0:Y:S01]  /*6d40*/  F2I.FTZ.TRUNC.NTZ R18, R18 ;  /* 0x0000001200127305 */ /* 0x000e22000021f100 */
[----:B------:R-:W-:Y:S05]  /*6d50*/  BRA `(.L_x_56758) ;  /* 0x00000b7000007947 */ /* 0x000fea0003800000 */
.L_x_56761:
        /* <DEDUP_REMOVED lines=9> */
.L_x_56764:
[----:B------:R-:W2:Y:S02]  /*6df0*/  LDG.E.U16 R2, [R2.64] ;  /* 0x0000002402027981 */ /* 0x000ea4000c1e1500 */
[----:B--2---:R-:W-:-:S06]  /*6e00*/  HADD2.F32 R18, -RZ, R2.H0_H0 ;  /* 0x20000002ff127230 */ /* 0x004fcc0000004100 */
[----:B------:R-:W0:Y:S01]  /*6e10*/  F2I.FTZ.TRUNC.NTZ R18, R18 ;  /* 0x0000001200127305 */ /* 0x000e22000021f100 */
[----:B------:R-:W-:Y:S05]  /*6e20*/  BRA `(.L_x_56758) ;  /* 0x00000aa000007947 */ /* 0x000fea0003800000 */
.L_x_56763:
[----:B------:R-:W2:Y:S02]  /*6e30*/  LDG.E.64 R2, [R2.64] ;  /* 0x0000002402027981 */ /* 0x000ea4000c1e1b00 */
[----:B--2---:R0:W1:Y:S01]  /*6e40*/  F2I.F64.TRUNC R18, R2 ;  /* 0x0000000200127311 */ /* 0x004062000030d100 */
[----:B------:R-:W-:Y:S05]  /*6e50*/  BRA `(.L_x_56758) ;  /* 0x00000a7000007947 */ /* 0x000fea0003800000 */
.L_x_56753:
        /* <DEDUP_REMOVED lines=12> */
.L_x_56767:
[----:B------:R-:W2:Y:S02]  /*6f20*/  LDG.E.64 R2, [R2.64] ;  /* 0x0000002402027981 */ /* 0x000ea4000c1e1b00 */
[----:B--2---:R0:W1:Y:S01]  /*6f30*/  F2I.F64.TRUNC R18, R2 ;  /* 0x0000000200127311 */ /* 0x004062000030d100 */
[----:B------:R-:W-:Y:S05]  /*6f40*/  BRA `(.L_x_56758) ;  /* 0x0000098000007947 */ /* 0x000fea0003800000 */
.L_x_56766:
        /* <DEDUP_REMOVED lines=27> */
.L_x_56769:
        /* <DEDUP_REMOVED lines=14> */
.L_x_56768:
[----:B------:R-:W2:Y:S02]  /*71e0*/  LDG.E.U16 R18, [R2.64] ;  /* 0x0000002402127981 */ /* 0x000ea4000c1e1500 */
[----:B--2---:R-:W-:-:S06]  /*71f0*/  PRMT R18, RZ, 0x5410, R18 ;  /* 0x00005410ff127816 */ /* 0x004fcc0000000012 */
[----:B------:R-:W0:Y:S01]  /*7200*/  F2I.FTZ.TRUNC.NTZ R18, R18 ;  /* 0x0000001200127305 */ /* 0x000e22000021f100 */
[----:B------:R-:W-:Y:S05]  /*7210*/  BRA `(.L_x_56758) ;  /* 0x000006b000007947 */ /* 0x000fea0003800000 */
.L_x_56765:
        /* <DEDUP_REMOVED lines=10> */
.L_x_56772:
        /* <DEDUP_REMOVED lines=21> */
.L_x_56776:
[----:B------:R-:W-:Y:S05]  /*7410*/  BSYNC B1 ;  /* 0x0000000000017941 */ /* 0x000fea0003800000 */
.L_x_56775:
[----:B------:R-:W-:Y:S01]  /*7420*/  IMAD.SHL.U32 R2, R2, 0x100000, RZ ;  /* 0x0010000002027824 */ /* 0x000fe200078e00ff */
[----:B------:R-:W-:-:S04]  /*7430*/  LEA R3, R0, 0x3b800000, 0x17 ;  /* 0x3b80000000037811 */ /* 0x000fc800078eb8ff */
[----:B------:R-:W-:Y:S02]  /*7440*/  LOP3.LUT R18, R3, R2, R18, 0xfe, !PT ;  /* 0x0000000203127212 */ /* 0x000fe400078efe12 */
.L_x_56774:
[----:B------:R-:W-:Y:S05]  /*7450*/  BSYNC B0 ;  /* 0x0000000000007941 */ /* 0x000fea0003800000 */
.L_x_56773:
[----:B------:R-:W0:Y:S01]  /*7460*/  F2I.FTZ.TRUNC.NTZ R18, R18 ;  /* 0x0000001200127305 */ /* 0x000e22000021f100 */
[----:B------:R-:W-:Y:S05]  /*7470*/  BRA `(.L_x_56758) ;  /* 0x0000045000007947 */ /* 0x000fea0003800000 */
.L_x_56771:
        /* <DEDUP_REMOVED lines=21> */
.L_x_56780:
[----:B------:R-:W-:Y:S05]  /*75d0*/  BSYNC B1 ;  /* 0x0000000000017941 */ /* 0x000fea0003800000 */
.L_x_56779:
[----:B------:R-:W-:Y:S01]  /*75e0*/  IMAD.SHL.U32 R2, R2, 0x200000, RZ ;  /* 0x0020000002027824 */ /* 0x000fe200078e00ff */
[----:B------:R-:W-:-:S04]  /*75f0*/  LEA R3, R0, 0x37800000, 0x17 ;  /* 0x3780000000037811 */ /* 0x000fc800078eb8ff */
[----:B------:R-:W-:Y:S02]  /*7600*/  LOP3.LUT R18, R3, R2, R18, 0xfe, !PT ;  /* 0x0000000203127212 */ /* 0x000fe400078efe12 */
.L_x_56778:
[----:B------:R-:W-:Y:S05]  /*7610*/  BSYNC B0 ;  /* 0x0000000000007941 */ /* 0x000fea0003800000 */
.L_x_56777:
[----:B------:R-:W0:Y:S01]  /*7620*/  F2I.FTZ.TRUNC.NTZ R18, R18 ;  /* 0x0000001200127305 */ /* 0x000e22000021f100 */
[----:B------:R-:W-:Y:S05]  /*7630*/  BRA `(.L_x_56758) ;  /* 0x0000029000007947 */ /* 0x000fea0003800000 */
.L_x_56770:
        /* <DEDUP_REMOVED lines=14> */
.L_x_56784:
[----:B------:R-:W-:Y:S05]  /*7720*/  BSYNC B0 ;  /* 0x0000000000007941 */ /* 0x000fea0003800000 */
.L_x_56783:
[----:B------:R-:W0:Y:S01]  /*7730*/  F2I.FTZ.TRUNC.NTZ R18, R18 ;  /* 0x0000001200127305 */ /* 0x000e22000021f100 */
[----:B------:R-:W-:Y:S05]  /*7740*/  BRA `(.L_x_56758) ;  /* 0x0000018000007947 */ /* 0x000fea0003800000 */
.L_x_56757:
        /* <DEDUP_REMOVED lines=21> */
.L_x_56782:
[----:B------:R0:W5:Y:S01]  /*78a0*/  LDG.E R18, [R2.64] ;  /* 0x0000002402127981 */ /* 0x000162000c1e1900 */
[----:B------:R-:W-:Y:S05]  /*78b0*/  BRA `(.L_x_56758) ;  /* 0x0000001000007947 */ /* 0x000fea0003800000 */
.L_x_56781:
[----:B------:R0:W5:Y:S02]  /*78c0*/  LDG.E R18, [R2.64] ;  /* 0x0000002402127981 */ /* 0x000164000c1e1900 */
.L_x_56758:
        /* <DEDUP_REMOVED lines=20> */
.L_x_56789:
        /* <DEDUP_REMOVED lines=10> */
.L_x_56788:
[----:B------:R-:W-:Y:S05]  /*7ab0*/  BSYNC B1 ;  /* 0x0000000000017941 */ /* 0x000fea0003800000 */
.L_x_56787:
[----:B------:R-:W-:Y:S05]  /*7ac0*/  BRA `(.L_x_56790) ;  /* 0x000000b000007947 */ /* 0x000fea0003800000 */
.L_x_56786:
        /* <DEDUP_REMOVED lines=11> */
.L_x_56790:
[----:B------:R-:W-:Y:S05]  /*7b80*/  BSYNC B0 ;  /* 0x0000000000007941 */ /* 0x000fea0003800000 */
.L_x_56785:
        /* <DEDUP_REMOVED lines=14> */
.L_x_56794:
[----:B------:R0:W-:Y:S01]  /*7c70*/  STG.E.U8 [R16.64], R2 ;  /* 0x0000000210007986 */ /* 0x0001e2000c101124 */
[----:B------:R-:W-:Y:S05]  /*7c80*/  BRA `(.L_x_56796) ;  /* 0x00000d6000007947 */ /* 0x000fea0003800000 */
.L_x_56793:
        /* <DEDUP_REMOVED lines=9> */
.L_x_56798:
[----:B------:R0:W-:Y:S01]  /*7d20*/  STG.E [R16.64], R2 ;  /* 0x0000000210007986 */ /* 0x0001e2000c101924 */
[----:B------:R-:W-:Y:S05]  /*7d30*/  BRA `(.L_x_56796) ;  /* 0x00000cb000007947 */ /* 0x000fea0003800000 */
.L_x_56797:
[----:B------:R0:W-:Y:S01]  /*7d40*/  STG.E.U16 [R16.64], R2 ;  /* 0x0000000210007986 */ /* 0x0001e2000c101524 */
[----:B------:R-:W-:Y:S05]  /*7d50*/  BRA `(.L_x_56796) ;  /* 0x00000c9000007947 */ /* 0x000fea0003800000 */
.L_x_56792:
        /* <DEDUP_REMOVED lines=9> */
.L_x_56800:
[----:B------:R-:W0:Y:S02]  /*7df0*/  I2F R0, R2 ;  /* 0x0000000200007306 */ /* 0x000e240000201400 */
[----:B0-----:R-:W-:-:S05]  /*7e00*/  F2FP.PACK_AB R0, RZ, R0 ;  /* 0x00000000ff00723e */ /* 0x001fca00000000ff */
[----:B------:R0:W-:Y:S01]  /*7e10*/  STG.E.U16 [R16.64], R0 ;  /* 0x0000000010007986 */ /* 0x0001e2000c101524 */
[----:B------:R-:W-:Y:S05]  /*7e20*/  BRA `(.L_x_56796) ;  /* 0x00000bc000007947 */ /* 0x000fea0003800000 */
.L_x_56799:
        /* <DEDUP_REMOVED lines=10> */
.L_x_56802:
[----:B------:R-:W0:Y:S02]  /*7ed0*/  I2F R2, R2 ;  /* 0x0000000200027306 */ /* 0x000e240000201400 */
[----:B0-----:R-:W-:-:S04]  /*7ee0*/  F2FP.PACK_AB R3, RZ, R2 ;  /* 0x00000002ff03723e */ /* 0x001fc800000000ff */
[----:B------:R-:W-:-:S05]  /*7ef0*/  PRMT R3, R3, 0x5410, RZ ;  /* 0x0000541003037816 */ /* 0x000fca00000000ff */
[----:B------:R0:W-:Y:S01]  /*7f00*/  STG.E [R16.64], R3 ;  /* 0x0000000310007986 */ /* 0x0001e2000c101924 */
[----:B------:R-:W-:Y:S05]  /*7f10*/  BRA `(.L_x_56796) ;  /* 0x00000ad000007947 */ /* 0x000fea0003800000 */
.L_x_56801:
[----:B------:R-:W0:Y:S02]  /*7f20*/  I2F.F64 R2, R2 ;  /* 0x0000000200027312 */ /* 0x000e240000201c00 */
[----:B0-----:R0:W-:Y:S01]  /*7f30*/  STG.E.64 [R16.64], R2 ;  /* 0x0000000210007986 */ /* 0x0011e2000c101b24 */
[----:B------:R-:W-:Y:S05]  /*7f40*/  BRA `(.L_x_56796) ;  /* 0x00000aa000007947 */ /* 0x000fea0003800000 */
.L_x_56791:
        /* <DEDUP_REMOVED lines=12> */
.L_x_56805:
[----:B------:R-:W0:Y:S01]  /*8010*/  I2F.F64 R4, R2 ;  /* 0x0000000200047312 */ /* 0x000e220000201c00 */
[----:B------:R-:W-:-:S05]  /*8020*/  CS2R R6, SRZ ;  /* 0x0000000000067805 */ /* 0x000fca000001ff00 */
[----:B0-----:R0:W-:Y:S01]  /*8030*/  STG.E.128 [R16.64], R4 ;  /* 0x0000000410007986 */ /* 0x0011e2000c101d24 */
[----:B------:R-:W-:Y:S05]  /*8040*/  BRA `(.L_x_56796) ;  /* 0x000009a000007947 */ /* 0x000fea0003800000 */
.L_x_56804:
        /* <DEDUP_REMOVED lines=21> */
.L_x_56809:
[----:B------:R-:W-:Y:S05]  /*81a0*/  BSYNC B0 ;  /* 0x0000000000007941 */ /* 0x000fea0003800000 */
.L_x_56808:
[----:B------:R-:W-:-:S05]  /*81b0*/  LOP3.LUT R3, R0, R3, RZ, 0xfc, !PT ;  /* 0x0000000300037212 */ /* 0x000fca00078efcff */
[----:B------:R0:W-:Y:S01]  /*81c0*/  STG.E.U8 [R16.64], R3 ;  /* 0x0000000310007986 */ /* 0x0001e2000c101124 */
[----:B------:R-:W-:Y:S05]  /*81d0*/  BRA `(.L_x_56796) ;  /* 0x0000081000007947 */ /* 0x000fea0003800000 */
.L_x_56807:
        /* <DEDUP_REMOVED lines=13> */
.L_x_56811:
[----:B------:R-:W-:Y:S01]  /*82b0*/  IMAD.MOV.U32 R0, RZ, RZ, 0x7f ;  /* 0x0000007fff007424 */ /* 0x000fe200078e00ff */
[----:B------:R-:W-:-:S04]  /*82c0*/  ISETP.GT.U32.AND P0, PT, R3, 0x7f800000, PT ;  /* 0x7f8000000300780c */ /* 0x000fc80003f04070 */
[----:B------:R-:W-:-:S04]  /*82d0*/  SEL R0, R0, 0x7c, P0 ;  /* 0x0000007c00007807 */ /* 0x000fc80000000000 */
.L_x_56812:
[----:B------:R-:W-:Y:S05]  /*82e0*/  BSYNC B0 ;  /* 0x0000000000007941 */ /* 0x000fea0003800000 */
.L_x_56810:
[----:B------:R-:W-:-:S04]  /*82f0*/  LOP3.LUT R2, R5, 0x80000000, RZ, 0xc0, !PT ;  /* 0x8000000005027812 */ /* 0x000fc800078ec0ff */
[----:B------:R-:W-:-:S04]  /*8300*/  SHF.R.U32.HI R3, RZ, 0x18, R2 ;  /* 0x00000018ff037819 */ /* 0x000fc80000011602 */
[----:B------:R-:W-:-:S05]  /*8310*/  LOP3.LUT R3, R0, R3, RZ, 0xfc, !PT ;  /* 0x0000000300037212 */ /* 0x000fca00078efcff */
[----:B------:R0:W-:Y:S01]  /*8320*/  STG.E.U8 [R16.64], R3 ;  /* 0x0000000310007986 */ /* 0x0001e2000c101124 */
[----:B------:R-:W-:Y:S05]  /*8330*/  BRA `(.L_x_56796) ;  /* 0x000006b000007947 */ /* 0x000fea0003800000 */
.L_x_56806:
[----:B------:R-:W0:Y:S02]  /*8340*/  I2F R0, R2 ;  /* 0x0000000200007306 */ /* 0x000e240000201400 */
[----:B0-----:R-:W-:-:S05]  /*8350*/  F2FP.BF16.PACK_AB R0, RZ, R0 ;  /* 0x00000000ff00723e */ /* 0x001fca00000010ff */
[----:B------:R0:W-:Y:S01]  /*8360*/  STG.E.U16 [R16.64], R0 ;  /* 0x0000000010007986 */ /* 0x0001e2000c101524 */
[----:B------:R-:W-:Y:S05]  /*8370*/  BRA `(.L_x_56796) ;  /* 0x0000067000007947 */ /* 0x000fea0003800000 */
.L_x_56803:
        /* <DEDUP_REMOVED lines=10> */
.L_x_56815:
        /* <DEDUP_REMOVED lines=17> */
.L_x_56818:
[----:B------:R-:W-:-:S04]  /*8530*/  LOP3.LUT R2, R5, 0x80000000, RZ, 0xc0, !PT ;  /* 0x8000000005027812 */ /* 0x000fc800078ec0ff */
[----:B------:R-:W-:-:S04]  /*8540*/  SHF.R.U32.HI R3, RZ, 0x18, R2 ;  /* 0x00000018ff037819 */ /* 0x000fc80000011602 */
[----:B------:R-:W-:-:S04]  /*8550*/  LOP3.LUT R0, R0, R3, RZ, 0xfc, !PT ;  /* 0x0000000300007212 */ /* 0x000fc800078efcff */
[----:B------:R-:W-:Y:S02]  /*8560*/  PRMT R8, R0, 0x7610, R8 ;  /* 0x0000761000087816 */ /* 0x000fe40000000008 */
.L_x_56817:
[----:B------:R-:W-:Y:S05]  /*8570*/  BSYNC B0 ;  /* 0x0000000000007941 */ /* 0x000fea0003800000 */
.L_x_56816:
[----:B------:R0:W-:Y:S01]  /*8580*/  STG.E.U8 [R16.64], R8 ;  /* 0x0000000810007986 */ /* 0x0001e2000c101124 */
[----:B------:R-:W-:Y:S05]  /*8590*/  BRA `(.L_x_56796) ;  /* 0x0000045000007947 */ /* 0x000fea0003800000 */
.L_x_56814:
        /* <DEDUP_REMOVED lines=17> */
.L_x_56821:
[----:B------:R-:W-:-:S04]  /*86b0*/  LOP3.LUT R2, R5, 0x80000000, RZ, 0xc0, !PT ;  /* 0x8000000005027812 */ /* 0x000fc800078ec0ff */
[----:B------:R-:W-:-:S04]  /*86c0*/  SHF.R.U32.HI R3, RZ, 0x18, R2 ;  /* 0x00000018ff037819 */ /* 0x000fc80000011602 */
[----:B------:R-:W-:-:S04]  /*86d0*/  LOP3.LUT R0, R0, R3, RZ, 0xfc, !PT ;  /* 0x0000000300007212 */ /* 0x000fc800078efcff */
[----:B------:R-:W-:Y:S02]  /*86e0*/  PRMT R8, R0, 0x7610, R8 ;  /* 0x0000761000087816 */ /* 0x000fe40000000008 */
.L_x_56820:
[----:B------:R-:W-:Y:S05]  /*86f0*/  BSYNC B0 ;  /* 0x0000000000007941 */ /* 0x000fea0003800000 */
.L_x_56819:
[----:B------:R0:W-:Y:S01]  /*8700*/  STG.E.U8 [R16.64], R8 ;  /* 0x0000000810007986 */ /* 0x0001e2000c101124 */
[----:B------:R-:W-:Y:S05]  /*8710*/  BRA `(.L_x_56796) ;  /* 0x000002d000007947 */ /* 0x000fea0003800000 */
.L_x_56813:
        /* <DEDUP_REMOVED lines=22> */
.L_x_56795:
        /* <DEDUP_REMOVED lines=19> */
.L_x_56823:
[----:B------:R-:W-:-:S05]  /*89b0*/  SHF.R.S32.HI R3, RZ, 0x1f, R2 ;  /* 0x0000001fff037819 */ /* 0x000fca0000011402 */
[----:B------:R0:W-:Y:S01]  /*89c0*/  STG.E.64 [R16.64], R2 ;  /* 0x0000000210007986 */ /* 0x0001e2000c101b24 */
[----:B------:R-:W-:Y:S05]  /*89d0*/  BRA `(.L_x_56796) ;  /* 0x0000001000007947 */ /* 0x000fea0003800000 */
.L_x_56822:
[----:B------:R0:W-:Y:S02]  /*89e0*/  STG.E [R16.64], R2 ;  /* 0x0000000210007986 */ /* 0x0001e4000c101924 */
.L_x_56796:
[----:B------:R-:W-:Y:S02]  /*89f0*/  IADD3 R19, R19, 0x80, RZ ;  /* 0x0000008013137810 */ /* 0x000fe40007ffe0ff */
.L_x_56679:
[----:B------:R-:W-:Y:S05]  /*8a00*/  BSYNC B6 ;  /* 0x0000000000067941 */ /* 0x000fea0003800000 */
.L_x_56678:
        /* <DEDUP_REMOVED lines=230> */
.L_x_56824:
        /* <DEDUP_REMOVED lines=18> */
.L_x_56828:
[----:B------:R0:W5:Y:S01]  /*9990*/  LDG.E.U8 R18, [R2.64] ;  /* 0x0000002402127981 */ /* 0x000162000c1e1100 */
[----:B------:R-:W-:Y:S05]  /*99a0*/  BRA `(.L_x_56830) ;  /* 0x00000d0000007947 */ /* 0x000fea0003800000 */
.L_x_56827:
        /* <DEDUP_REMOVED lines=8> */
.L_x_56832:
[----:B------:R0:W5:Y:S01]  /*9a30*/  LDG.E R18, [R2.64] ;  /* 0x0000002402127981 */ /* 0x000162000c1e1900 */
[----:B------:R-:W-:Y:S05]  /*9a40*/  BRA `(.L_x_56830) ;  /* 0x00000c6000007947 */ /* 0x000fea0003800000 */
.L_x_56831:
[----:B------:R0:W5:Y:S01]  /*9a50*/  LDG.E.S16 R18, [R2.64] ;  /* 0x0000002402127981 */ /* 0x000162000c1e1700 */
[----:B------:R-:W-:Y:S05]  /*9a60*/  BRA `(.L_x_56830) ;  /* 0x00000c4000007947 */ /* 0x000fea0003800000 */
.L_x_56826:
        /* <DEDUP_REMOVED lines=9> */
.L_x_56834:
[----:B------:R-:W2:Y:S02]  /*9b00*/  LDG.E.U16 R2, [R2.64] ;  /* 0x0000002402027981 */ /* 0x000ea4000c1e1500 */
[----:B--2---:R-:W-:-:S06]  /*9b10*/  HADD2.F32 R18, -RZ, R2.H0_H0 ;  /* 0x20000002ff127230 */ /* 0x004fcc0000004100 */
[----:B------:R-:W0:Y:S01]  /*9b20*/  F2I.FTZ.TRUNC.NTZ R18, R18 ;  /* 0x0000001200127305 */ /* 0x000e22000021f100 */
[----:B------:R-:W-:Y:S05]  /*9b30*/  BRA `(.L_x_56830) ;  /* 0x00000b7000007947 */ /* 0x000fea0003800000 */
.L_x_56833:
        /* <DEDUP_REMOVED lines=9> */
.L_x_56836:
[----:B------:R-:W2:Y:S02]  /*9bd0*/  LDG.E.U16 R2, [R2.64] ;  /* 0x0000002402027981 */ /* 0x000ea4000c1e1500 */
[----:B--2---:R-:W-:-:S06]  /*9be0*/  HADD2.F32 R18, -RZ, R2.H0_H0 ;  /* 0x20000002ff127230 */ /* 0x004fcc0000004100 */
[----:B------:R-:W0:Y:S01]  /*9bf0*/  F2I.FTZ.TRUNC.NTZ R18, R18 ;  /* 0x0000001200127305 */ /* 0x000e22000021f100 */
[----:B------:R-:W-:Y:S05]  /*9c00*/  BRA `(.L_x_56830) ;  /* 0x00000aa000007947 */ /* 0x000fea0003800000 */
.L_x_56835:
[----:B------:R-:W2:Y:S02]  /*9c10*/  LDG.E.64 R18, [R2.64] ;  /* 0x0000002402127981 */ /* 0x000ea4000c1e1b00 */
[----:B--2---:R0:W1:Y:S01]  /*9c20*/  F2I.F64.TRUNC R18, R18 ;  /* 0x0000001200127311 */ /* 0x004062000030d100 */
[----:B------:R-:W-:Y:S05]  /*9c30*/  BRA `(.L_x_56830) ;  /* 0x00000a7000007947 */ /* 0x000fea0003800000 */
.L_x_56825:
        /* <DEDUP_REMOVED lines=12> */
.L_x_56839:
[----:B------:R-:W2:Y:S02]  /*9d00*/  LDG.E.64 R2, [R2.64] ;  /* 0x0000002402027981 */ /* 0x000ea4000c1e1b00 */
[----:B--2---:R0:W1:Y:S01]  /*9d10*/  F2I.F64.TRUNC R18, R2 ;  /* 0x0000000200127311 */ /* 0x004062000030d100 */
[----:B------:R-:W-:Y:S05]  /*9d20*/  BRA `(.L_x_56830) ;  /* 0x0000098000007947 */ /* 0x000fea0003800000 */
.L_x_56838:
        /* <DEDUP_REMOVED lines=27> */
.L_x_56841:
        /* <DEDUP_REMOVED lines=14> */
.L_x_56840:
[----:B------:R-:W2:Y:S02]  /*9fc0*/  LDG.E.U16 R18, [R2.64] ;  /* 0x0000002402127981 */ /* 0x000ea4000c1e1500 */
[----:B--2---:R-:W-:-:S06]  /*9fd0*/  PRMT R18, RZ, 0x5410, R18 ;  /* 0x00005410ff127816 */ /* 0x004fcc0000000012 */
[----:B------:R-:W0:Y:S01]  /*9fe0*/  F2I.FTZ.TRUNC.NTZ R18, R18 ;  /* 0x0000001200127305 */ /* 0x000e22000021f100 */
[----:B------:R-:W-:Y:S05]  /*9ff0*/  BRA `(.L_x_56830) ;  /* 0x000006b000007947 */ /* 0x000fea0003800000 */
.L_x_56837:
        /* <DEDUP_REMOVED lines=10> */
.L_x_56844:
        /* <DEDUP_REMOVED lines=21> */
.L_x_56848:
[----:B------:R-:W-:Y:S05]  /*a1f0*/  BSYNC B1 ;  /* 0x0000000000017941 */ /* 0x000fea0003800000 */
.L_x_56847:
[----:B------:R-:W-:Y:S01]  /*a200*/  IMAD.SHL.U32 R2, R2, 0x100000, RZ ;  /* 0x0010000002027824 */ /* 0x000fe200078e00ff */
[----:B------:R-:W-:-:S04]  /*a210*/  LEA R3, R0, 0x3b800000, 0x17 ;  /* 0x3b80000000037811 */ /* 0x000fc800078eb8ff */
[----:B------:R-:W-:Y:S02]  /*a220*/  LOP3.LUT R18, R3, R2, R18, 0xfe, !PT ;  /* 0x0000000203127212 */ /* 0x000fe400078efe12 */
.L_x_56846:
[----:B------:R-:W-:Y:S05]  /*a230*/  BSYNC B0 ;  /* 0x0000000000007941 */ /* 0x000fea0003800000 */
.L_x_56845:
[----:B------:R-:W0:Y:S01]  /*a240*/  F2I.FTZ.TRUNC.NTZ R18, R18 ;  /* 0x0000001200127305 */ /* 0x000e22000021f100 */
[----:B------:R-:W-:Y:S05]  /*a250*/  BRA `(.L_x_56830) ;  /* 0x0000045000007947 */ /* 0x000fea0003800000 */
.L_x_56843:
        /* <DEDUP_REMOVED lines=21> */
.L_x_56852:
[----:B------:R-:W-:Y:S05]  /*a3b0*/  BSYNC B1 ;  /* 0x0000000000017941 */ /* 0x000fea0003800000 */
.L_x_56851:
[----:B------:R-:W-:Y:S01]  /*a3c0*/  IMAD.SHL.U32 R2, R2, 0x200000, RZ ;  /* 0x0020000002027824 */ /* 0x000fe200078e00ff */
[----:B------:R-:W-:-:S04]  /*a3d0*/  LEA R3, R0, 0x37800000, 0x17 ;  /* 0x3780000000037811 */ /* 0x000fc800078eb8ff */
[----:B------:R-:W-:Y:S02]  /*a3e0*/  LOP3.LUT R18, R3, R2, R18, 0xfe, !PT ;  /* 0x0000000203127212 */ /* 0x000fe400078efe12 */
.L_x_56850:
[----:B------:R-:W-:Y:S05]  /*a3f0*/  BSYNC B0 ;  /* 0x0000000000007941 */ /* 0x000fea0003800000 */
.L_x_56849:
[----:B------:R-:W0:Y:S01]  /*a400*/  F2I.FTZ.TRUNC.NTZ R18, R18 ;  /* 0x0000001200127305 */ /* 0x000e22000021f100 */
[----:B------:R-:W-:Y:S05]  /*a410*/  BRA `(.L_x_56830) ;  /* 0x0000029000007947 */ /* 0x000fea0003800000 */
.L_x_56842:
        /* <DEDUP_REMOVED lines=14> */
.L_x_56856:
[----:B------:R-:W-:Y:S05]  /*a500*/  BSYNC B0 ;  /* 0x0000000000007941 */ /* 0x000fea0003800000 */
.L_x_56855:
[----:B------:R-:W0:Y:S01]  /*a510*/  F2I.FTZ.TRUNC.NTZ R18, R18 ;  /* 0x0000001200127305 */ /* 0x000e22000021f100 */
[----:B------:R-:W-:Y:S05]  /*a520*/  BRA `(.L_x_56830) ;  /* 0x0000018000007947 */ /* 0x000fea0003800000 */
.L_x_56829:
        /* <DEDUP_REMOVED lines=21> */
.L_x_56854:
[----:B------:R0:W5:Y:S01]  /*a680*/  LDG.E R18, [R2.64] ;  /* 0x0000002402127981 */ /* 0x000162000c1e1900 */
[----:B------:R-:W-:Y:S05]  /*a690*/  BRA `(.L_x_56830) ;  /* 0x0000001000007947 */ /* 0x000fea0003800000 */
.L_x_56853:
[----:B------:R0:W5:Y:S02]  /*a6a0*/  LDG.E R18, [R2.64] ;  /* 0x0000002402127981 */ /* 0x000164000c1e1900 */
.L_x_56830:
        /* <DEDUP_REMOVED lines=20> */
.L_x_56861:
        /* <DEDUP_REMOVED lines=10> */
.L_x_56860:
[----:B------:R-:W-:Y:S05]  /*a890*/  BSYNC B1 ;  /* 0x0000000000017941 */ /* 0x000fea0003800000 */
.L_x_56859:
[----:B------:R-:W-:Y:S05]  /*a8a0*/  BRA `(.L_x_56862) ;  /* 0x000000b000007947 */ /* 0x000fea0003800000 */
.L_x_56858:
        /* <DEDUP_REMOVED lines=11> */
.L_x_56862:
[----:B------:R-:W-:Y:S05]  /*a960*/  BSYNC B0 ;  /* 0x0000000000007941 */ /* 0x000fea0003800000 */
.L_x_56857:
        /* <DEDUP_REMOVED lines=14> */
.L_x_56866:
[----:B------:R-:W-:Y:S01]  /*aa50*/  STG.E.U8 [R16.64], R2 ;  /* 0x0000000210007986 */ /* 0x000fe2000c101124 */
[----:B------:R-:W-:Y:S05]  /*aa60*/  EXIT ;  /* 0x000000000000794d */ /* 0x000fea0003800000 */
.L_x_56865:
        /* <DEDUP_REMOVED lines=9> */
.L_x_56869:
[----:B------:R-:W-:Y:S01]  /*ab00*/  STG.E [R16.64], R2 ;  /* 0x0000000210007986 */ /* 0x000fe2000c101924 */
[----:B------:R-:W-:Y:S05]  /*ab10*/  EXIT ;  /* 0x000000000000794d */ /* 0x000fea0003800000 */
.L_x_56868:
[----:B------:R-:W-:Y:S01]  /*ab20*/  STG.E.U16 [R16.64], R2 ;  /* 0x0000000210007986 */ /* 0x000fe2000c101524 */
[----:B------:R-:W-:Y:S05]  /*ab30*/  EXIT ;  /* 0x000000000000794d */ /* 0x000fea0003800000 */
.L_x_56864:
        /* <DEDUP_REMOVED lines=9> */
.L_x_56871:
[----:B------:R-:W0:Y:S02]  /*abd0*/  I2F R0, R2 ;  /* 0x0000000200007306 */ /* 0x000e240000201400 */
[----:B0-----:R-:W-:-:S05]  /*abe0*/  F2FP.PACK_AB R0, RZ, R0 ;  /* 0x00000000ff00723e */ /* 0x001fca00000000ff */
[----:B------:R-:W-:Y:S01]  /*abf0*/  STG.E.U16 [R16.64], R0 ;  /* 0x0000000010007986 */ /* 0x000fe2000c101524 */
[----:B------:R-:W-:Y:S05]  /*ac00*/  EXIT ;  /* 0x000000000000794d */ /* 0x000fea0003800000 */
.L_x_56870:
        /* <DEDUP_REMOVED lines=10> */
.L_x_56873:
[----:B------:R-:W0:Y:S02]  /*acb0*/  I2F R2, R2 ;  /* 0x0000000200027306 */ /* 0x000e240000201400 */
[----:B0-----:R-:W-:-:S04]  /*acc0*/  F2FP.PACK_AB R3, RZ, R2 ;  /* 0x00000002ff03723e */ /* 0x001fc800000000ff */
[----:B------:R-:W-:-:S05]  /*acd0*/  PRMT R3, R3, 0x5410, RZ ;  /* 0x0000541003037816 */ /* 0x000fca00000000ff */
[----:B------:R-:W-:Y:S01]  /*ace0*/  STG.E [R16.64], R3 ;  /* 0x0000000310007986 */ /* 0x000fe2000c101924 */
[----:B------:R-:W-:Y:S05]  /*acf0*/  EXIT ;  /* 0x000000000000794d */ /* 0x000fea0003800000 */
.L_x_56872:
[----:B------:R-:W0:Y:S02]  /*ad00*/  I2F.F64 R2, R2 ;  /* 0x0000000200027312 */ /* 0x000e240000201c00 */
[----:B0-----:R-:W-:Y:S01]  /*ad10*/  STG.E.64 [R16.64], R2 ;  /* 0x0000000210007986 */ /* 0x001fe2000c101b24 */
[----:B------:R-:W-:Y:S05]  /*ad20*/  EXIT ;  /* 0x000000000000794d */ /* 0x000fea0003800000 */
.L_x_56863:
        /* <DEDUP_REMOVED lines=12> */
.L_x_56876:
[----:B------:R-:W0:Y:S01]  /*adf0*/  I2F.F64 R4, R2 ;  /* 0x0000000200047312 */ /* 0x000e220000201c00 */
[----:B------:R-:W-:-:S05]  /*ae00*/  CS2R R6, SRZ ;  /* 0x0000000000067805 */ /* 0x000fca000001ff00 */
[----:B0-----:R-:W-:Y:S01]  /*ae10*/  STG.E.128 [R16.64], R4 ;  /* 0x0000000410007986 */ /* 0x001fe2000c101d24 */
[----:B------:R-:W-:Y:S05]  /*ae20*/  EXIT ;  /* 0x000000000000794d */ /* 0x000fea0003800000 */
.L_x_56875:
        /* <DEDUP_REMOVED lines=21> */
.L_x_56880:
[----:B------:R-:W-:Y:S05]  /*af80*/  BSYNC B0 ;  /* 0x0000000000007941 */ /* 0x000fea0003800000 */
.L_x_56879:
[----:B------:R-:W-:-:S05]  /*af90*/  LOP3.LUT R3, R0, R3, RZ, 0xfc, !PT ;  /* 0x0000000300037212 */ /* 0x000fca00078efcff */
[----:B------:R-:W-:Y:S01]  /*afa0*/  STG.E.U8 [R16.64], R3 ;  /* 0x0000000310007986 */ /* 0x000fe2000c101124 */
[----:B------:R-:W-:Y:S05]  /*afb0*/  EXIT ;  /* 0x000000000000794d */ /* 0x000fea0003800000 */
.L_x_56878:
        /* <DEDUP_REMOVED lines=13> */
.L_x_56882:
[----:B------:R-:W-:Y:S01]  /*b090*/  IMAD.MOV.U32 R0, RZ, RZ, 0x7f ;  /* 0x0000007fff007424 */ /* 0x000fe200078e00ff */
[----:B------:R-:W-:-:S04]  /*b0a0*/  ISETP.GT.U32.AND P0, PT, R3, 0x7f800000, PT ;  /* 0x7f8000000300780c */ /* 0x000fc80003f04070 */
[----:B------:R-:W-:-:S04]  /*b0b0*/  SEL R0, R0, 0x7c, P0 ;  /* 0x0000007c00007807 */ /* 0x000fc80000000000 */
.L_x_56883:
[----:B------:R-:W-:Y:S05]  /*b0c0*/  BSYNC B0 ;  /* 0x0000000000007941 */ /* 0x000fea0003800000 */
.L_x_56881:
[----:B------:R-:W-:-:S04]  /*b0d0*/  LOP3.LUT R2, R5, 0x80000000, RZ, 0xc0, !PT ;  /* 0x8000000005027812 */ /* 0x000fc800078ec0ff */
[----:B------:R-:W-:-:S04]  /*b0e0*/  SHF.R.U32.HI R3, RZ, 0x18, R2 ;  /* 0x00000018ff037819 */ /* 0x000fc80000011602 */
[----:B------:R-:W-:-:S05]  /*b0f0*/  LOP3.LUT R3, R0, R3, RZ, 0xfc, !PT ;  /* 0x0000000300037212 */ /* 0x000fca00078efcff */
[----:B------:R-:W-:Y:S01]  /*b100*/  STG.E.U8 [R16.64], R3 ;  /* 0x0000000310007986 */ /* 0x000fe2000c101124 */
[----:B------:R-:W-:Y:S05]  /*b110*/  EXIT ;  /* 0x000000000000794d */ /* 0x000fea0003800000 */
.L_x_56877:
[----:B------:R-:W0:Y:S02]  /*b120*/  I2F R0, R2 ;  /* 0x0000000200007306 */ /* 0x000e240000201400 */
[----:B0-----:R-:W-:-:S05]  /*b130*/  F2FP.BF16.PACK_AB R0, RZ, R0 ;  /* 0x00000000ff00723e */ /* 0x001fca00000010ff */
[----:B------:R-:W-:Y:S01]  /*b140*/  STG.E.U16 [R16.64], R0 ;  /* 0x0000000010007986 */ /* 0x000fe2000c101524 */
[----:B------:R-:W-:Y:S05]  /*b150*/  EXIT ;  /* 0x000000000000794d */ /* 0x000fea0003800000 */
.L_x_56874:
        /* <DEDUP_REMOVED lines=10> */
.L_x_56886:
        /* <DEDUP_REMOVED lines=17> */
.L_x_56889:
[----:B------:R-:W-:-:S04]  /*b310*/  LOP3.LUT R2, R5, 0x80000000, RZ, 0xc0, !PT ;  /* 0x8000000005027812 */ /* 0x000fc800078ec0ff */
[----:B------:R-:W-:-:S04]  /*b320*/  SHF.R.U32.HI R3, RZ, 0x18, R2 ;  /* 0x00000018ff037819 */ /* 0x000fc80000011602 */
[----:B------:R-:W-:-:S04]  /*b330*/  LOP3.LUT R0, R0, R3, RZ, 0xfc, !PT ;  /* 0x0000000300007212 */ /* 0x000fc800078efcff */
[----:B------:R-:W-:Y:S02]  /*b340*/  PRMT R8, R0, 0x7610, R8 ;  /* 0x0000761000087816 */ /* 0x000fe40000000008 */
.L_x_56888:
[----:B------:R-:W-:Y:S05]  /*b350*/  BSYNC B0 ;  /* 0x0000000000007941 */ /* 0x000fea0003800000 */
.L_x_56887:
[----:B------:R-:W-:Y:S01]  /*b360*/  STG.E.U8 [R16.64], R8 ;  /* 0x0000000810007986 */ /* 0x000fe2000c101124 */
[----:B------:R-:W-:Y:S05]  /*b370*/  EXIT ;  /* 0x000000000000794d */ /* 0x000fea0003800000 */
.L_x_56885:
        /* <DEDUP_REMOVED lines=17> */
.L_x_56892:
[----:B------:R-:W-:-:S04]  /*b490*/  LOP3.LUT R2, R5, 0x80000000, RZ, 0xc0, !PT ;  /* 0x8000000005027812 */ /* 0x000fc800078ec0ff */
[----:B------:R-:W-:-:S04]  /*b4a0*/  SHF.R.U32.HI R3, RZ, 0x18, R2 ;  /* 0x00000018ff037819 */ /* 0x000fc80000011602 */
[----:B------:R-:W-:-:S04]  /*b4b0*/  LOP3.LUT R0, R0, R3, RZ, 0xfc, !PT ;  /* 0x0000000300007212 */ /* 0x000fc800078efcff */
[----:B------:R-:W-:Y:S02]  /*b4c0*/  PRMT R8, R0, 0x7610, R8 ;  /* 0x0000761000087816 */ /* 0x000fe40000000008 */
.L_x_56891:
[----:B------:R-:W-:Y:S05]  /*b4d0*/  BSYNC B0 ;  /* 0x0000000000007941 */ /* 0x000fea0003800000 */
.L_x_56890:
[----:B------:R-:W-:Y:S01]  /*b4e0*/  STG.E.U8 [R16.64], R8 ;  /* 0x0000000810007986 */ /* 0x000fe2000c101124 */
[----:B------:R-:W-:Y:S05]  /*b4f0*/  EXIT ;  /* 0x000000000000794d */ /* 0x000fea0003800000 */
.L_x_56884:
        /* <DEDUP_REMOVED lines=22> */
.L_x_56867:
        /* <DEDUP_REMOVED lines=19> */
.L_x_56894:
[----:B------:R-:W-:-:S05]  /*b790*/  SHF.R.S32.HI R3, RZ, 0x1f, R2 ;  /* 0x0000001fff037819 */ /* 0x000fca0000011402 */
[----:B------:R-:W-:Y:S01]  /*b7a0*/  STG.E.64 [R16.64], R2 ;  /* 0x0000000210007986 */ /* 0x000fe2000c101b24 */
[----:B------:R-:W-:Y:S05]  /*b7b0*/  EXIT ;  /* 0x000000000000794d */ /* 0x000fea0003800000 */
.L_x_56893:
[----:B------:R-:W-:Y:S01]  /*b7c0*/  STG.E [R16.64], R2 ;  /* 0x0000000210007986 */ /* 0x000fe2000c101924 */
[----:B------:R-:W-:Y:S05]  /*b7d0*/  EXIT ;  /* 0x000000000000794d */ /* 0x000fea0003800000 */
.L_x_56895:
        /* <DEDUP_REMOVED lines=10> */
.L_x_61996:


//--------------------- .text._ZN2at6native27unrolled_elementwise_kernelIZNS0_50_GLOBAL__N__2680c7bb_12_PowKernel_cu_b2145a98_318422pow_scalar_tensor_implIiEEvRNS_18TensorIteratorBaseET_EUliE_St5arrayIPcLm2EELi4E23TrivialOffsetCalculatorILi1EjESC_NS0_6memory12LoadWithCastILi1EEENSD_13StoreWithCastILi1EEEEEviS6_T0_T2_T3_T4_T5_ --------------------------
	.section	.text._ZN2at6native27unrolled_elementwise_kernelIZNS0_50_GLOBAL__N__2680c7bb_12_PowKernel_cu_b2145a98_318422pow_scalar_tensor_implIiEEvRNS_18TensorIteratorBaseET_EUliE_St5arrayIPcLm2EELi4E23TrivialOffsetCalculatorILi1EjESC_NS0_6memory12LoadWithCastILi1EEENSD_13StoreWithCastILi1EEEEEviS6_T0_T2_T3_T4_T5_,"ax",@progbits
	.sectioninfo	@"SHI_REGISTERS=30"
	.align	128
        .global         _ZN2at6native27unrolled_elementwise_kernelIZNS0_50_GLOBAL__N__2680c7bb_12_PowKernel_cu_b2145a98_318422pow_scalar_tensor_implIiEEvRNS_18TensorIteratorBaseET_EUliE_St5arrayIPcLm2EELi4E23TrivialOffsetCalculatorILi1EjESC_NS0_6memory12LoadWithCastILi1EEENSD_13StoreWithCastILi1EEEEEviS6_T0_T2_T3_T4_T5_
        .type           _ZN2at6native27unrolled_elementwise_kernelIZNS0_50_GLOBAL__N__2680c7bb_12_PowKernel_cu_b2145a98_318422pow_scalar_tensor_implIiEEvRNS_18TensorIteratorBaseET_EUliE_St5arrayIPcLm2EELi4E23TrivialOffsetCalculatorILi1EjESC_NS0_6memory12LoadWithCastILi1EEENSD_13StoreWithCastILi1EEEEEviS6_T0_T2_T3_T4_T5_,@function
        .size           _ZN2at6native27unrolled_elementwise_kernelIZNS0_50_GLOBAL__N__2680c7bb_12_PowKernel_cu_b2145a98_318422pow_scalar_tensor_implIiEEvRNS_18TensorIteratorBaseET_EUliE_St5arrayIPcLm2EELi4E23TrivialOffsetCalculatorILi1EjESC_NS0_6memory12LoadWithCastILi1EEENSD_13StoreWithCastILi1EEEEEviS6_T0_T2_T3_T4_T5_,(.L_x_61997 - _ZN2at6native27unrolled_elementwise_kernelIZNS0_50_GLOBAL__N__2680c7bb_12_PowKernel_cu_b2145a98_318422pow_scalar_tensor_implIiEEvRNS_18TensorIteratorBaseET_EUliE_St5arrayIPcLm2EELi4E23TrivialOffsetCalculatorILi1EjESC_NS0_6memory12LoadWithCastILi1EEENSD_13StoreWithCastILi1EEEEEviS6_T0_T2_T3_T4_T5_)
        .other          _ZN2at6native27unrolled_elementwise_kernelIZNS0_50_GLOBAL__N__2680c7bb_12_PowKernel_cu_b2145a98_318422pow_scalar_tensor_implIiEEvRNS_18TensorIteratorBaseET_EUliE_St5arrayIPcLm2EELi4E23TrivialOffsetCalculatorILi1EjESC_NS0_6memory12LoadWithCastILi1EEENSD_13StoreWithCastILi1EEEEEviS6_T0_T2_T3_T4_T5_,@"STO_CUDA_ENTRY STV_DEFAULT"
_ZN2at6native27unrolled_elementwise_kernelIZNS0_50_GLOBAL__N__2680c7bb_12_PowKernel_cu_b2145a98_318422pow_scalar_tensor_implIiEEvRNS_18TensorIteratorBaseET_EUliE_St5arrayIPcLm2EELi4E23TrivialOffsetCalculatorILi1EjESC_NS0_6memory12LoadWithCastILi1EEENSD_13StoreWithCastILi1EEEEEviS6_T0_T2_T3_T4_T5_:
.text._ZN2at6native27unrolled_elementwise_kernelIZNS0_50_GLOBAL__N__2680c7bb_12_PowKernel_cu_b2145a98_318422pow_scalar_tensor_implIiEEvRNS_18TensorIteratorBaseET_EUliE_St5arrayIPcLm2EELi4E23TrivialOffsetCalculatorILi1EjESC_NS0_6memory12LoadWithCastILi1EEENSD_13StoreWithCastILi1EEEEEviS6_T0_T2_T3_T4_T5_:
[----:B------:R-:W-:Y:S02]  /*0000*/  IMAD.MOV.U32 R1, RZ, RZ, c[0x0][0x28] ;  /* 0x00000a00ff017624 */ /* 0x000fe400078e00ff */
[----:B------:R-:W0:Y:S01]  /*0010*/  S2R R16, SR_CTAID.X ;  /* 0x0000000000107919 */ /* 0x000e220000002500 */
[----:B------:R-:W-:Y:S01]  /*0020*/  IMAD.MOV.U32 R3, RZ, RZ, -0x200 ;  /* 0xfffffe00ff037424 */ /* 0x000fe200078e00ff */
[----:B------:R-:W1:Y:S01]  /*0030*/  LDC.U8 R18, c[0x0][0x18c] ;  /* 0x00006300ff127b82 */ /* 0x000e620000000000 */
[----:B------:R-:W-:Y:S01]  /*0040*/  ULDC.64 UR36, c[0x0][0x118] ;  /* 0x0000460000247ab9 */ /* 0x000fe20000000a00 */
[----:B------:R-:W2:Y:S01]  /*0050*/  S2R R17, SR_TID.X ;  /* 0x0000000000117919 */ /* 0x000ea20000002100 */
[----:B------:R-:W-:Y:S01]  /*0060*/  BSSY B6, `(.L_x_56896) ;  /* 0x00000ed000067945 */ /* 0x000fe20003800000 */
[----:B------:R-:W-:Y:S02]  /*0070*/  IMAD.MOV.U32 R19, RZ, RZ, c[0x0][0x168] ;  /* 0x00005a00ff137624 */ /* 0x000fe400078e00ff */
[----:B------:R-:W-:Y:S02]  /*0080*/  IMAD.MOV.U32 R23, RZ, RZ, RZ ;  /* 0x000000ffff177224 */ /* 0x000fe400078e00ff */
[----:B------:R-:W-:-:S02]  /*0090*/  IMAD.MOV.U32 R24, RZ, RZ, RZ ;  /* 0x000000ffff187224 */ /* 0x000fc400078e00ff */
        /* <DEDUP_REMOVED lines=20> */
.L_x_56901:
[----:B------:R0:W5:Y:S01]  /*01e0*/  LDG.E.U8 R24, [R2.64] ;  /* 0x0000002402187981 */ /* 0x000162000c1e1100 */
[----:B------:R-:W-:Y:S05]  /*01f0*/  BRA `(.L_x_56903) ;  /* 0x00000d1000007947 */ /* 0x000fea0003800000 */
.L_x_56900:
        /* <DEDUP_REMOVED lines=8> */
.L_x_56905:
[----:B------:R0:W5:Y:S01]  /*0280*/  LDG.E R24, [R2.64] ;  /* 0x0000002402187981 */ /* 0x000162000c1e1900 */
[----:B------:R-:W-:Y:S05]  /*0290*/  BRA `(.L_x_56903) ;  /* 0x00000c7000007947 */ /* 0x000fea0003800000 */
.L_x_56904:
[----:B------:R0:W5:Y:S01]  /*02a0*/  LDG.E.S16 R24, [R2.64] ;  /* 0x0000002402187981 */ /* 0x000162000c1e1700 */
[----:B------:R-:W-:Y:S05]  /*02b0*/  BRA `(.L_x_56903) ;  /* 0x00000c5000007947 */ /* 0x000fea0003800000 */
.L_x_56899:
        /* <DEDUP_REMOVED lines=9> */
.L_x_56907:
[----:B------:R-:W2:Y:S02]  /*0350*/  LDG.E.U16 R2, [R2.64] ;  /* 0x0000002402027981 */ /* 0x000ea4000c1e1500 */
[----:B--2---:R-:W-:-:S06]  /*0360*/  HADD2.F32 R24, -RZ, R2.H0_H0 ;  /* 0x20000002ff187230 */ /* 0x004fcc0000004100 */
[----:B------:R-:W0:Y:S01]  /*0370*/  F2I.FTZ.TRUNC.NTZ R24, R24 ;  /* 0x0000001800187305 */ /* 0x000e22000021f100 */
[----:B------:R-:W-:Y:S05]  /*0380*/  BRA `(.L_x_56903) ;  /* 0x00000b8000007947 */ /* 0x000fea0003800000 */
.L_x_56906:
        /* <DEDUP_REMOVED lines=9> */
.L_x_56909:
[----:B------:R-:W2:Y:S02]  /*0420*/  LDG.E.U16 R2, [R2.64] ;  /* 0x0000002402027981 */ /* 0x000ea4000c1e1500 */
[----:B--2---:R-:W-:-:S06]  /*0430*/  HADD2.F32 R24, -RZ, R2.H0_H0 ;  /* 0x20000002ff187230 */ /* 0x004fcc0000004100 */
[----:B------:R-:W0:Y:S01]  /*0440*/  F2I.FTZ.TRUNC.NTZ R24, R24 ;  /* 0x0000001800187305 */ /* 0x000e22000021f100 */
[----:B------:R-:W-:Y:S05]  /*0450*/  BRA `(.L_x_56903) ;  /* 0x00000ab000007947 */ /* 0x000fea0003800000 */
.L_x_56908:
[----:B------:R-:W2:Y:S02]  /*0460*/  LDG.E.64 R24, [R2.64] ;  /* 0x0000002402187981 */ /* 0x000ea4000c1e1b00 */
[----:B--2---:R0:W1:Y:S01]  /*0470*/  F2I.F64.TRUNC R24, R24 ;  /* 0x0000001800187311 */ /* 0x004062000030d100 */
[----:B------:R-:W-:Y:S05]  /*0480*/  BRA `(.L_x_56903) ;  /* 0x00000a8000007947 */ /* 0x000fea0003800000 */
.L_x_56898:
        /* <DEDUP_REMOVED lines=12> */
.L_x_56912:
[----:B------:R-:W2:Y:S02]  /*0550*/  LDG.E.64 R2, [R2.64] ;  /* 0x0000002402027981 */ /* 0x000ea4000c1e1b00 */
[----:B--2---:R0:W1:Y:S01]  /*0560*/  F2I.F64.TRUNC R24, R2 ;  /* 0x0000000200187311 */ /* 0x004062000030d100 */
[----:B------:R-:W-:Y:S05]  /*0570*/  BRA `(.L_x_56903) ;  /* 0x0000099000007947 */ /* 0x000fea0003800000 */
.L_x_56911:
        /* <DEDUP_REMOVED lines=27> */
.L_x_56914:
        /* <DEDUP_REMOVED lines=15> */
.L_x_56913:
[----:B------:R-:W2:Y:S02]  /*0820*/  LDG.E.U16 R24, [R2.64] ;  /* 0x0000002402187981 */ /* 0x000ea4000c1e1500 */
[----:B--2---:R-:W-:-:S06]  /*0830*/  PRMT R24, RZ, 0x5410, R24 ;  /* 0x00005410ff187816 */ /* 0x004fcc0000000018 */
[----:B------:R-:W0:Y:S01]  /*0840*/  F2I.FTZ.TRUNC.NTZ R24, R24 ;  /* 0x0000001800187305 */ /* 0x000e22000021f100 */
[----:B------:R-:W-:Y:S05]  /*0850*/  BRA `(.L_x_56903) ;  /* 0x000006b000007947 */ /* 0x000fea0003800000 */
.L_x_56910:
        /* <DEDUP_REMOVED lines=10> */
.L_x_56917:
        /* <DEDUP_REMOVED lines=21> */
.L_x_56921:
[----:B------:R-:W-:Y:S05]  /*0a50*/  BSYNC B1 ;  /* 0x0000000000017941 */ /* 0x000fea0003800000 */
.L_x_56920:
[----:B------:R-:W-:Y:S01]  /*0a60*/  IMAD.SHL.U32 R2, R2, 0x100000, RZ ;  /* 0x0010000002027824 */ /* 0x000fe200078e00ff */
[----:B------:R-:W-:-:S04]  /*0a70*/  LEA R3, R0, 0x3b800000, 0x17 ;  /* 0x3b80000000037811 */ /* 0x000fc800078eb8ff */
[----:B------:R-:W-:Y:S02]  /*0a80*/  LOP3.LUT R24, R3, R2, R24, 0xfe, !PT ;  /* 0x0000000203187212 */ /* 0x000fe400078efe18 */
.L_x_56919:
[----:B------:R-:W-:Y:S05]  /*0a90*/  BSYNC B0 ;  /* 0x0000000000007941 */ /* 0x000fea0003800000 */
.L_x_56918:
[----:B------:R-:W0:Y:S01]  /*0aa0*/  F2I.FTZ.TRUNC.NTZ R24, R24 ;  /* 0x0000001800187305 */ /* 0x000e22000021f100 */
[----:B------:R-:W-:Y:S05]  /*0ab0*/  BRA `(.L_x_56903) ;  /* 0x0000045000007947 */ /* 0x000fea0003800000 */
.L_x_56916:
        /* <DEDUP_REMOVED lines=21> */
.L_x_56925:
[----:B------:R-:W-:Y:S05]  /*0c10*/  BSYNC B1 ;  /* 0x0000000000017941 */ /* 0x000fea0003800000 */
.L_x_56924:
[----:B------:R-:W-:Y:S01]  /*0c20*/  IMAD.SHL.U32 R2, R2, 0x200000, RZ ;  /* 0x0020000002027824 */ /* 0x000fe200078e00ff */
[----:B------:R-:W-:-:S04]  /*0c30*/  LEA R3, R0, 0x37800000, 0x17 ;  /* 0x3780000000037811 */ /* 0x000fc800078eb8ff */
[----:B------:R-:W-:Y:S02]  /*0c40*/  LOP3.LUT R24, R3, R2, R24, 0xfe, !PT ;  /* 0x0000000203187212 */ /* 0x000fe400078efe18 */
.L_x_56923:
[----:B------:R-:W-:Y:S05]  /*0c50*/  BSYNC B0 ;  /* 0x0000000000007941 */ /* 0x000fea0003800000 */
.L_x_56922:
[----:B------:R-:W0:Y:S01]  /*0c60*/  F2I.FTZ.TRUNC.NTZ R24, R24 ;  /* 0x0000001800187305 */ /* 0x000e22000021f100 */
[----:B------:R-:W-:Y:S05]  /*0c70*/  BRA `(.L_x_56903) ;  /* 0x0000029000007947 */ /* 0x000fea0003800000 */
.L_x_56915:
        /* <DEDUP_REMOVED lines=14> */
.L_x_56929:
[----:B------:R-:W-:Y:S05]  /*0d60*/  BSYNC B0 ;  /* 0x0000000000007941 */ /* 0x000fea0003800000 */
.L_x_56928:
[----:B------:R-:W0:Y:S01]  /*0d70*/  F2I.FTZ.TRUNC.NTZ R24, R24 ;  /* 0x0000001800187305 */ /* 0x000e22000021f100 */
[----:B------:R-:W-:Y:S05]  /*0d80*/  BRA `(.L_x_56903) ;  /* 0x0000018000007947 */ /* 0x000fea0003800000 */
.L_x_56902:
        /* <DEDUP_REMOVED lines=21> */
.L_x_56927:
[----:B------:R0:W5:Y:S01]  /*0ee0*/  LDG.E R24, [R2.64] ;  /* 0x0000002402187981 */ /* 0x000162000c1e1900 */
[----:B------:R-:W-:Y:S05]  /*0ef0*/  BRA `(.L_x_56903) ;  /* 0x0000001000007947 */ /* 0x000fea0003800000 */
.L_x_56926:
[----:B------:R0:W5:Y:S02]  /*0f00*/  LDG.E R24, [R2.64] ;  /* 0x0000002402187981 */ /* 0x000164000c1e1900 */
.L_x_56903:
[----:B------:R-:W2:Y:S02]  /*0f10*/  S2R R17, SR_TID.X ;  /* 0x0000000000117919 */ /* 0x000ea40000002100 */
[----:B--2---:R-:W-:Y:S02]  /*0f20*/  IADD3 R17, R17, 0x80, RZ ;  /* 0x0000008011117810 */ /* 0x004fe40007ffe0ff */
.L_x_56897:
[----:B-1----:R-:W-:Y:S05]  /*0f30*/  BSYNC B6 ;  /* 0x0000000000067941 */ /* 0x002fea0003800000 */
.L_x_56896:
        /* <DEDUP_REMOVED lines=21> */
.L_x_56935:
[----:B------:R0:W5:Y:S01]  /*1090*/  LDG.E.U8 R23, [R2.64] ;  /* 0x0000002402177981 */ /* 0x000162000c1e1100 */
[----:B------:R-:W-:Y:S05]  /*10a0*/  BRA `(.L_x_56937) ;  /* 0x00000d0000007947 */ /* 0x000fea0003800000 */
.L_x_56934:
        /* <DEDUP_REMOVED lines=8> */
.L_x_56939:
[----:B------:R0:W5:Y:S01]  /*1130*/  LDG.E R23, [R2.64] ;  /* 0x0000002402177981 */ /* 0x000162000c1e1900 */
[----:B------:R-:W-:Y:S05]  /*1140*/  BRA `(.L_x_56937) ;  /* 0x00000c6000007947 */ /* 0x000fea0003800000 */
.L_x_56938:
[----:B------:R0:W5:Y:S01]  /*1150*/  LDG.E.S16 R23, [R2.64] ;  /* 0x0000002402177981 */ /* 0x000162000c1e1700 */
[----:B------:R-:W-:Y:S05]  /*1160*/  BRA `(.L_x_56937) ;  /* 0x00000c4000007947 */ /* 0x000fea0003800000 */
.L_x_56933:
        /* <DEDUP_REMOVED lines=9> */
.L_x_56941:
[----:B------:R-:W2:Y:S02]  /*1200*/  LDG.E.U16 R2, [R2.64] ;  /* 0x0000002402027981 */ /* 0x000ea4000c1e1500 */
[----:B--2---:R-:W-:-:S06]  /*1210*/  HADD2.F32 R23, -RZ, R2.H0_H0 ;  /* 0x20000002ff177230 */ /* 0x004fcc0000004100 */
[----:B------:R-:W0:Y:S01]  /*1220*/  F2I.FTZ.TRUNC.NTZ R23, R23 ;  /* 0x0000001700177305 */ /* 0x000e22000021f100 */
[----:B------:R-:W-:Y:S05]  /*1230*/  BRA `(.L_x_56937) ;  /* 0x00000b7000007947 */ /* 0x000fea0003800000 */
.L_x_56940:
        /* <DEDUP_REMOVED lines=9> */
.L_x_56943:
[----:B------:R-:W2:Y:S02]  /*12d0*/  LDG.E.U16 R2, [R2.64] ;  /* 0x0000002402027981 */ /* 0x000ea4000c1e1500 */
[----:B--2---:R-:W-:-:S06]  /*12e0*/  HADD2.F32 R23, -RZ, R2.H0_H0 ;  /* 0x20000002ff177230 */ /* 0x004fcc0000004100 */
[----:B------:R-:W0:Y:S01]  /*12f0*/  F2I.FTZ.TRUNC.NTZ R23, R23 ;  /* 0x0000001700177305 */ /* 0x000e22000021f100 */
[----:B------:R-:W-:Y:S05]  /*1300*/  BRA `(.L_x_56937) ;  /* 0x00000aa000007947 */ /* 0x000fea0003800000 */
.L_x_56942:
[----:B------:R-:W2:Y:S02]  /*1310*/  LDG.E.64 R2, [R2.64] ;  /* 0x0000002402027981 */ /* 0x000ea4000c1e1b00 */
[----:B--2---:R0:W1:Y:S01]  /*1320*/  F2I.F64.TRUNC R23, R2 ;  /* 0x0000000200177311 */ /* 0x004062000030d100 */
[----:B------:R-:W-:Y:S05]  /*1330*/  BRA `(.L_x_56937) ;  /* 0x00000a7000007947 */ /* 0x000fea0003800000 */
.L_x_56932:
        /* <DEDUP_REMOVED lines=12> */
.L_x_56946:
[----:B------:R-:W2:Y:S02]  /*1400*/  LDG.E.64 R2, [R2.64] ;  /* 0x0000002402027981 */ /* 0x000ea4000c1e1b00 */
[----:B--2---:R0:W1:Y:S01]  /*1410*/  F2I.F64.TRUNC R23, R2 ;  /* 0x0000000200177311 */ /* 0x004062000030d100 */
[----:B------:R-:W-:Y:S05]  /*1420*/  BRA `(.L_x_56937) ;  /* 0x0000098000007947 */ /* 0x000fea0003800000 */
.L_x_56945:
        /* <DEDUP_REMOVED lines=27> */
.L_x_56948:
        /* <DEDUP_REMOVED lines=14> */
.L_x_56947:
[----:B------:R-:W2:Y:S02]  /*16c0*/  LDG.E.U16 R23, [R2.64] ;  /* 0x0000002402177981 */ /* 0x000ea4000c1e1500 */
[----:B--2---:R-:W-:-:S06]  /*16d0*/  PRMT R23, RZ, 0x5410, R23 ;  /* 0x00005410ff177816 */ /* 0x004fcc0000000017 */
[----:B------:R-:W0:Y:S01]  /*16e0*/  F2I.FTZ.TRUNC.NTZ R23, R23 ;  /* 0x0000001700177305 */ /* 0x000e22000021f100 */
[----:B------:R-:W-:Y:S05]  /*16f0*/  BRA `(.L_x_56937) ;  /* 0x000006b000007947 */ /* 0x000fea0003800000 */
.L_x_56944:
        /* <DEDUP_REMOVED lines=10> */
.L_x_56951:
        /* <DEDUP_REMOVED lines=21> */
.L_x_56955:
[----:B------:R-:W-:Y:S05]  /*18f0*/  BSYNC B1 ;  /* 0x0000000000017941 */ /* 0x000fea0003800000 */
.L_x_56954:
[----:B------:R-:W-:Y:S01]  /*1900*/  IMAD.SHL.U32 R2, R2, 0x100000, RZ ;  /* 0x0010000002027824 */ /* 0x000fe200078e00ff */
[----:B------:R-:W-:-:S04]  /*1910*/  LEA R0, R0, 0x3b800000, 0x17 ;  /* 0x3b80000000007811 */ /* 0x000fc800078eb8ff */
[----:B------:R-:W-:Y:S02]  /*1920*/  LOP3.LUT R23, R0, R2, R23, 0xfe, !PT ;  /* 0x0000000200177212 */ /* 0x000fe400078efe17 */
.L_x_56953:
[----:B------:R-:W-:Y:S05]  /*1930*/  BSYNC B0 ;  /* 0x0000000000007941 */ /* 0x000fea0003800000 */
.L_x_56952:
[----:B------:R-:W0:Y:S01]  /*1940*/  F2I.FTZ.TRUNC.NTZ R23, R23 ;  /* 0x0000001700177305 */ /* 0x000e22000021f100 */
[----:B------:R-:W-:Y:S05]  /*1950*/  BRA `(.L_x_56937) ;  /* 0x0000045000007947 */ /* 0x000fea0003800000 */
.L_x_56950:
        /* <DEDUP_REMOVED lines=21> */
.L_x_56959:
[----:B------:R-:W-:Y:S05]  /*1ab0*/  BSYNC B1 ;  /* 0x0000000000017941 */ /* 0x000fea0003800000 */
.L_x_56958:
[----:B------:R-:W-:Y:S01]  /*1ac0*/  IMAD.SHL.U32 R2, R2, 0x200000, RZ ;  /* 0x0020000002027824 */ /* 0x000fe200078e00ff */
[----:B------:R-:W-:-:S04]  /*1ad0*/  LEA R0, R0, 0x37800000, 0x17 ;  /* 0x3780000000007811 */ /* 0x000fc800078eb8ff */
[----:B------:R-:W-:Y:S02]  /*1ae0*/  LOP3.LUT R23, R0, R2, R23, 0xfe, !PT ;  /* 0x0000000200177212 */ /* 0x000fe400078efe17 */
.L_x_56957:
[----:B------:R-:W-:Y:S05]  /*1af0*/  BSYNC B0 ;  /* 0x0000000000007941 */ /* 0x000fea0003800000 */
.L_x_56956:
[----:B------:R-:W0:Y:S01]  /*1b00*/  F2I.FTZ.TRUNC.NTZ R23, R23 ;  /* 0x0000001700177305 */ /* 0x000e22000021f100 */
[----:B------:R-:W-:Y:S05]  /*1b10*/  BRA `(.L_x_56937) ;  /* 0x0000029000007947 */ /* 0x000fea0003800000 */
.L_x_56949:
        /* <DEDUP_REMOVED lines=14> */
.L_x_56963:
[----:B------:R-:W-:Y:S05]  /*1c00*/  BSYNC B0 ;  /* 0x0000000000007941 */ /* 0x000fea0003800000 */
.L_x_56962:
[----:B------:R-:W0:Y:S01]  /*1c10*/  F2I.FTZ.TRUNC.NTZ R23, R23 ;  /* 0x0000001700177305 */ /* 0x000e22000021f100 */
[----:B------:R-:W-:Y:S05]  /*1c20*/  BRA `(.L_x_56937) ;  /* 0x0000018000007947 */ /* 0x000fea0003800000 */
.L_x_56936:
        /* <DEDUP_REMOVED lines=21> */
.L_x_56961:
[----:B------:R0:W5:Y:S01]  /*1d80*/  LDG.E R23, [R2.64] ;  /* 0x0000002402177981 */ /* 0x000162000c1e1900 */
[----:B------:R-:W-:Y:S05]  /*1d90*/  BRA `(.L_x_56937) ;  /* 0x0000001000007947 */ /* 0x000fea0003800000 */
.L_x_56960:
[----:B------:R0:W5:Y:S02]  /*1da0*/  LDG.E R23, [R2.64] ;  /* 0x0000002402177981 */ /* 0x000164000c1e1900 */
.L_x_56937:
[----:B------:R-:W-:-:S03]  /*1db0*/  IADD3 R17, R17, 0x80, RZ ;  /* 0x0000008011117810 */ /* 0x000fc60007ffe0ff */
.L_x_56931:
[----:B------:R-:W-:Y:S05]  /*1dc0*/  BSYNC B6 ;  /* 0x0000000000067941 */ /* 0x000fea0003800000 */
.L_x_56930:
[----:B------:R-:W-:Y:S01]  /*1dd0*/  ISETP.GE.AND P0, PT, R17, R22, PT ;  /* 0x000000161100720c */ /* 0x000fe20003f06270 */
[----:B------:R-:W-:Y:S01]  /*1de0*/  BSSY B6, `(.L_x_56964) ;  /* 0x00000e9000067945 */ /* 0x000fe20003800000 */
[----:B0-----:R-:W-:Y:S02]  /*1df0*/  IMAD.MOV.U32 R25, RZ, RZ, RZ ;  /* 0x000000ffff197224 */ /* 0x001fe400078e00ff */
[----:B------:R-:W-:-:S09]  /*1e00*/  IMAD.MOV.U32 R26, RZ, RZ, RZ ;  /* 0x000000ffff1a7224 */ /* 0x000fd200078e00ff */
        /* <DEDUP_REMOVED lines=19> */
.L_x_56969:
[----:B------:R0:W5:Y:S01]  /*1f40*/  LDG.E.U8 R26, [R2.64] ;  /* 0x00000024021a7981 */ /* 0x000162000c1e1100 */
[----:B------:R-:W-:Y:S05]  /*1f50*/  BRA `(.L_x_56971) ;  /* 0x00000d0000007947 */ /* 0x000fea0003800000 */
.L_x_56968:
        /* <DEDUP_REMOVED lines=8> */
.L_x_56973:
[----:B------:R0:W5:Y:S01]  /*1fe0*/  LDG.E R26, [R2.64] ;  /* 0x00000024021a7981 */ /* 0x000162000c1e1900 */
[----:B------:R-:W-:Y:S05]  /*1ff0*/  BRA `(.L_x_56971) ;  /* 0x00000c6000007947 */ /* 0x000fea0003800000 */
.L_x_56972:
[----:B------:R0:W5:Y:S01]  /*2000*/  LDG.E.S16 R26, [R2.64] ;  /* 0x00000024021a7981 */ /* 0x000162000c1e1700 */
[----:B------:R-:W-:Y:S05]  /*2010*/  BRA `(.L_x_56971) ;  /* 0x00000c4000007947 */ /* 0x000fea0003800000 */
.L_x_56967:
        /* <DEDUP_REMOVED lines=9> */
.L_x_56975:
[----:B------:R-:W2:Y:S02]  /*20b0*/  LDG.E.U16 R2, [R2.64] ;  /* 0x0000002402027981 */ /* 0x000ea4000c1e1500 */
[----:B--2---:R-:W-:-:S06]  /*20c0*/  HADD2.F32 R26, -RZ, R2.H0_H0 ;  /* 0x20000002ff1a7230 */ /* 0x004fcc0000004100 */
[----:B------:R-:W0:Y:S01]  /*20d0*/  F2I.FTZ.TRUNC.NTZ R26, R26 ;  /* 0x0000001a001a7305 */ /* 0x000e22000021f100 */
[----:B------:R-:W-:Y:S05]  /*20e0*/  BRA `(.L_x_56971) ;  /* 0x00000b7000007947 */ /* 0x000fea0003800000 */
.L_x_56974:
        /* <DEDUP_REMOVED lines=9> */
.L_x_56977:
[----:B------:R-:W2:Y:S02]  /*2180*/  LDG.E.U16 R2, [R2.64] ;  /* 0x0000002402027981 */ /* 0x000ea4000c1e1500 */
[----:B--2---:R-:W-:-:S06]  /*2190*/  HADD2.F32 R26, -RZ, R2.H0_H0 ;  /* 0x20000002ff1a7230 */ /* 0x004fcc0000004100 */
[----:B------:R-:W0:Y:S01]  /*21a0*/  F2I.FTZ.TRUNC.NTZ R26, R26 ;  /* 0x0000001a001a7305 */ /* 0x000e22000021f100 */
[----:B------:R-:W-:Y:S05]  /*21b0*/  BRA `(.L_x_56971) ;  /* 0x00000aa000007947 */ /* 0x000fea0003800000 */
.L_x_56976:
[----:B------:R-:W2:Y:S02]  /*21c0*/  LDG.E.64 R26, [R2.64] ;  /* 0x00000024021a7981 */ /* 0x000ea4000c1e1b00 */
[----:B--2---:R0:W2:Y:S01]  /*21d0*/  F2I.F64.TRUNC R26, R26 ;  /* 0x0000001a001a7311 */ /* 0x0040a2000030d100 */
[----:B------:R-:W-:Y:S05]  /*21e0*/  BRA `(.L_x_56971) ;  /* 0x00000a7000007947 */ /* 0x000fea0003800000 */
.L_x_56966:
        /* <DEDUP_REMOVED lines=12> */
.L_x_56980:
[----:B------:R-:W2:Y:S02]  /*22b0*/  LDG.E.64 R2, [R2.64] ;  /* 0x0000002402027981 */ /* 0x000ea4000c1e1b00 */
[----:B--2---:R0:W2:Y:S01]  /*22c0*/  F2I.F64.TRUNC R26, R2 ;  /* 0x00000002001a7311 */ /* 0x0040a2000030d100 */
[----:B------:R-:W-:Y:S05]  /*22d0*/  BRA `(.L_x_56971) ;  /* 0x0000098000007947 */ /* 0x000fea0003800000 */
.L_x_56979:
        /* <DEDUP_REMOVED lines=27> */
.L_x_56982:
        /* <DEDUP_REMOVED lines=14> */
.L_x_56981:
[----:B------:R-:W2:Y:S02]  /*2570*/  LDG.E.U16 R26, [R2.64] ;  /* 0x00000024021a7981 */ /* 0x000ea4000c1e1500 */
[----:B--2---:R-:W-:-:S06]  /*2580*/  PRMT R26, RZ, 0x5410, R26 ;  /* 0x00005410ff1a7816 */ /* 0x004fcc000000001a */
[----:B------:R-:W0:Y:S01]  /*2590*/  F2I.FTZ.TRUNC.NTZ R26, R26 ;  /* 0x0000001a001a7305 */ /* 0x000e22000021f100 */
[----:B------:R-:W-:Y:S05]  /*25a0*/  BRA `(.L_x_56971) ;  /* 0x000006b000007947 */ /* 0x000fea0003800000 */
.L_x_56978:
        /* <DEDUP_REMOVED lines=10> */
.L_x_56985:
        /* <DEDUP_REMOVED lines=21> */
.L_x_56989:
[----:B------:R-:W-:Y:S05]  /*27a0*/  BSYNC B1 ;  /* 0x0000000000017941 */ /* 0x000fea0003800000 */
.L_x_56988:
[----:B------:R-:W-:Y:S01]  /*27b0*/  IMAD.SHL.U32 R2, R2, 0x100000, RZ ;  /* 0x0010000002027824 */ /* 0x000fe200078e00ff */
[----:B------:R-:W-:-:S04]  /*27c0*/  LEA R3, R0, 0x3b800000, 0x17 ;  /* 0x3b80000000037811 */ /* 0x000fc800078eb8ff */
[----:B------:R-:W-:Y:S02]  /*27d0*/  LOP3.LUT R26, R3, R2, R26, 0xfe, !PT ;  /* 0x00000002031a7212 */ /* 0x000fe400078efe1a */
.L_x_56987:
[----:B------:R-:W-:Y:S05]  /*27e0*/  BSYNC B0 ;  /* 0x0000000000007941 */ /* 0x000fea0003800000 */
.L_x_56986:
[----:B------:R-:W0:Y:S01]  /*27f0*/  F2I.FTZ.TRUNC.NTZ R26, R26 ;  /* 0x0000001a001a7305 */ /* 0x000e22000021f100 */
[----:B------:R-:W-:Y:S05]  /*2800*/  BRA `(.L_x_56971) ;  /* 0x0000045000007947 */ /* 0x000fea0003800000 */
.L_x_56984:
        /* <DEDUP_REMOVED lines=21> */
.L_x_56993:
[----:B------:R-:W-:Y:S05]  /*2960*/  BSYNC B1 ;  /* 0x0000000000017941 */ /* 0x000fea0003800000 */
.L_x_56992:
[----:B------:R-:W-:Y:S01]  /*2970*/  IMAD.SHL.U32 R2, R2, 0x200000, RZ ;  /* 0x0020000002027824 */ /* 0x000fe200078e00ff */
[----:B------:R-:W-:-:S04]  /*2980*/  LEA R3, R0, 0x37800000, 0x17 ;  /* 0x3780000000037811 */ /* 0x000fc800078eb8ff */
[----:B------:R-:W-:Y:S02]  /*2990*/  LOP3.LUT R26, R3, R2, R26, 0xfe, !PT ;  /* 0x00000002031a7212 */ /* 0x000fe400078efe1a */
.L_x_56991:
[----:B------:R-:W-:Y:S05]  /*29a0*/  BSYNC B0 ;  /* 0x0000000000007941 */ /* 0x000fea0003800000 */
.L_x_56990:
[----:B------:R-:W0:Y:S01]  /*29b0*/  F2I.FTZ.TRUNC.NTZ R26, R26 ;  /* 0x0000001a001a7305 */ /* 0x000e22000021f100 */
[----:B------:R-:W-:Y:S05]  /*29c0*/  BRA `(.L_x_56971) ;  /* 0x0000029000007947 */ /* 0x000fea0003800000 */
.L_x_56983:
        /* <DEDUP_REMOVED lines=14> */
.L_x_56997:
[----:B------:R-:W-:Y:S05]  /*2ab0*/  BSYNC B0 ;  /* 0x0000000000007941 */ /* 0x000fea0003800000 */
.L_x_56996:
[----:B------:R-:W0:Y:S01]  /*2ac0*/  F2I.FTZ.TRUNC.NTZ R26, R26 ;  /* 0x0000001a001a7305 */ /* 0x000e22000021f100 */
[----:B------:R-:W-:Y:S05]  /*2ad0*/  BRA `(.L_x_56971) ;  /* 0x0000018000007947 */ /* 0x000fea0003800000 */
.L_x_56970:
        /* <DEDUP_REMOVED lines=21> */
.L_x_56995:
[----:B------:R0:W5:Y:S01]  /*2c30*/  LDG.E R26, [R2.64] ;  /* 0x00000024021a7981 */ /* 0x000162000c1e1900 */
[----:B------:R-:W-:Y:S05]  /*2c40*/  BRA `(.L_x_56971) ;  /* 0x0000001000007947 */ /* 0x000fea0003800000 */
.L_x_56994:
[----:B------:R0:W5:Y:S02]  /*2c50*/  LDG.E R26, [R2.64] ;  /* 0x00000024021a7981 */ /* 0x000164000c1e1900 */
.L_x_56971:
[----:B------:R-:W-:-:S03]  /*2c60*/  IADD3 R17, R17, 0x80, RZ ;  /* 0x0000008011117810 */ /* 0x000fc60007ffe0ff */
.L_x_56965:
[----:B------:R-:W-:Y:S05]  /*2c70*/  BSYNC B6 ;  /* 0x0000000000067941 */ /* 0x000fea0003800000 */
.L_x_56964:
        /* <DEDUP_REMOVED lines=20> */
.L_x_57003:
[----:B------:R0:W5:Y:S01]  /*2dc0*/  LDG.E.U8 R25, [R2.64] ;  /* 0x0000002402197981 */ /* 0x000162000c1e1100 */
[----:B------:R-:W-:Y:S05]  /*2dd0*/  BRA `(.L_x_56999) ;  /* 0x00000cf000007947 */ /* 0x000fea0003800000 */
.L_x_57002:
        /* <DEDUP_REMOVED lines=8> */
.L_x_57006:
[----:B------:R0:W5:Y:S01]  /*2e60*/  LDG.E R25, [R2.64] ;  /* 0x0000002402197981 */ /* 0x000162000c1e1900 */
[----:B------:R-:W-:Y:S05]  /*2e70*/  BRA `(.L_x_56999) ;  /* 0x00000c5000007947 */ /* 0x000fea0003800000 */
.L_x_57005:
[----:B------:R0:W5:Y:S01]  /*2e80*/  LDG.E.S16 R25, [R2.64] ;  /* 0x0000002402197981 */ /* 0x000162000c1e1700 */
[----:B------:R-:W-:Y:S05]  /*2e90*/  BRA `(.L_x_56999) ;  /* 0x00000c3000007947 */ /* 0x000fea0003800000 */
.L_x_57001:
        /* <DEDUP_REMOVED lines=9> */
.L_x_57008:
[----:B------:R-:W3:Y:S02]  /*2f30*/  LDG.E.U16 R2, [R2.64] ;  /* 0x0000002402027981 */ /* 0x000ee4000c1e1500 */
[----:B---3--:R-:W-:-:S06]  /*2f40*/  HADD2.F32 R25, -RZ, R2.H0_H0 ;  /* 0x20000002ff197230 */ /* 0x008fcc0000004100 */
[----:B------:R-:W0:Y:S01]  /*2f50*/  F2I.FTZ.TRUNC.NTZ R25, R25 ;  /* 0x0000001900197305 */ /* 0x000e22000021f100 */
[----:B------:R-:W-:Y:S05]  /*2f60*/  BRA `(.L_x_56999) ;  /* 0x00000b6000007947 */ /* 0x000fea0003800000 */
.L_x_57007:
        /* <DEDUP_REMOVED lines=9> */
.L_x_57010:
[----:B------:R-:W3:Y:S02]  /*3000*/  LDG.E.U16 R2, [R2.64] ;  /* 0x0000002402027981 */ /* 0x000ee4000c1e1500 */
[----:B---3--:R-:W-:-:S06]  /*3010*/  HADD2.F32 R25, -RZ, R2.H0_H0 ;  /* 0x20000002ff197230 */ /* 0x008fcc0000004100 */
[----:B------:R-:W0:Y:S01]  /*3020*/  F2I.FTZ.TRUNC.NTZ R25, R25 ;  /* 0x0000001900197305 */ /* 0x000e22000021f100 */
[----:B------:R-:W-:Y:S05]  /*3030*/  BRA `(.L_x_56999) ;  /* 0x00000a9000007947 */ /* 0x000fea0003800000 */
.L_x_57009:
[----:B------:R-:W3:Y:S02]  /*3040*/  LDG.E.64 R2, [R2.64] ;  /* 0x0000002402027981 */ /* 0x000ee4000c1e1b00 */
[----:B---3--:R0:W3:Y:S01]  /*3050*/  F2I.F64.TRUNC R25, R2 ;  /* 0x0000000200197311 */ /* 0x0080e2000030d100 */
[----:B------:R-:W-:Y:S05]  /*3060*/  BRA `(.L_x_56999) ;  /* 0x00000a6000007947 */ /* 0x000fea0003800000 */
.L_x_57000:
        /* <DEDUP_REMOVED lines=12> */
.L_x_57013:
[----:B------:R-:W3:Y:S02]  /*3130*/  LDG.E.64 R2, [R2.64] ;  /* 0x0000002402027981 */ /* 0x000ee4000c1e1b00 */
[----:B---3--:R0:W3:Y:S01]  /*3140*/  F2I.F64.TRUNC R25, R2 ;  /* 0x0000000200197311 */ /* 0x0080e2000030d100 */
[----:B------:R-:W-:Y:S05]  /*3150*/  BRA `(.L_x_56999) ;  /* 0x0000097000007947 */ /* 0x000fea0003800000 */
.L_x_57012:
        /* <DEDUP_REMOVED lines=27> */
.L_x_57015:
        /* <DEDUP_REMOVED lines=14> */
.L_x_57014:
[----:B------:R-:W3:Y:S02]  /*33f0*/  LDG.E.U16 R25, [R2.64] ;  /* 0x0000002402197981 */ /* 0x000ee4000c1e1500 */
[----:B---3--:R-:W-:-:S06]  /*3400*/  PRMT R25, RZ, 0x5410, R25 ;  /* 0x00005410ff197816 */ /* 0x008fcc0000000019 */
[----:B------:R-:W0:Y:S01]  /*3410*/  F2I.FTZ.TRUNC.NTZ R25, R25 ;  /* 0x0000001900197305 */ /* 0x000e22000021f100 */
[----:B------:R-:W-:Y:S05]  /*3420*/  BRA `(.L_x_56999) ;  /* 0x000006a000007947 */ /* 0x000fea0003800000 */
.L_x_57011:
        /* <DEDUP_REMOVED lines=10> */
.L_x_57018:
        /* <DEDUP_REMOVED lines=21> */
.L_x_57022:
[----:B------:R-:W-:Y:S05]  /*3620*/  BSYNC B1 ;  /* 0x0000000000017941 */ /* 0x000fea0003800000 */
.L_x_57021:
[----:B------:R-:W-:Y:S01]  /*3630*/  IMAD.SHL.U32 R2, R2, 0x100000, RZ ;  /* 0x0010000002027824 */ /* 0x000fe200078e00ff */
[----:B------:R-:W-:-:S04]  /*3640*/  LEA R0, R0, 0x3b800000, 0x17 ;  /* 0x3b80000000007811 */ /* 0x000fc800078eb8ff */
[----:B------:R-:W-:Y:S02]  /*3650*/  LOP3.LUT R25, R0, R2, R25, 0xfe, !PT ;  /* 0x0000000200197212 */ /* 0x000fe400078efe19 */
.L_x_57020:
[----:B------:R-:W-:Y:S05]  /*3660*/  BSYNC B0 ;  /* 0x0000000000007941 */ /* 0x000fea0003800000 */
.L_x_57019:
[----:B------:R-:W0:Y:S01]  /*3670*/  F2I.FTZ.TRUNC.NTZ R25, R25 ;  /* 0x0000001900197305 */ /* 0x000e22000021f100 */
[----:B------:R-:W-:Y:S05]  /*3680*/  BRA `(.L_x_56999) ;  /* 0x0000044000007947 */ /* 0x000fea0003800000 */
.L_x_57017:
        /* <DEDUP_REMOVED lines=21> */
.L_x_57026:
[----:B------:R-:W-:Y:S05]  /*37e0*/  BSYNC B1 ;  /* 0x0000000000017941 */ /* 0x000fea0003800000 */
.L_x_57025:
[----:B------:R-:W-:Y:S01]  /*37f0*/  IMAD.SHL.U32 R2, R2, 0x200000, RZ ;  /* 0x0020000002027824 */ /* 0x000fe200078e00ff */
[----:B------:R-:W-:-:S04]  /*3800*/  LEA R0, R0, 0x37800000, 0x17 ;  /* 0x3780000000007811 */ /* 0x000fc800078eb8ff */
[----:B------:R-:W-:Y:S02]  /*3810*/  LOP3.LUT R25, R0, R2, R25, 0xfe, !PT ;  /* 0x0000000200197212 */ /* 0x000fe400078efe19 */
.L_x_57024:
[----:B------:R-:W-:Y:S05]  /*3820*/  BSYNC B0 ;  /* 0x0000000000007941 */ /* 0x000fea0003800000 */
.L_x_57023:
[----:B------:R-:W0:Y:S01]  /*3830*/  F2I.FTZ.TRUNC.NTZ R25, R25 ;  /* 0x0000001900197305 */ /* 0x000e22000021f100 */
[----:B------:R-:W-:Y:S05]  /*3840*/  BRA `(.L_x_56999) ;  /* 0x0000028000007947 */ /* 0x000fea0003800000 */
.L_x_57016:
        /* <DEDUP_REMOVED lines=14> */
.L_x_57030:
[----:B------:R-:W-:Y:S05]  /*3930*/  BSYNC B0 ;  /* 0x0000000000007941 */ /* 0x000fea0003800000 */
.L_x_57029:
[----:B------:R-:W0:Y:S01]  /*3940*/  F2I.FTZ.TRUNC.NTZ R25, R25 ;  /* 0x0000001900197305 */ /* 0x000e22000021f100 */
[----:B------:R-:W-:Y:S05]  /*3950*/  BRA `(.L_x_56999) ;  /* 0x0000017000007947 */ /* 0x000fea0003800000 */
.L_x_57004:
        /* <DEDUP_REMOVED lines=20> */
.L_x_57028:
[----:B------:R0:W5:Y:S01]  /*3aa0*/  LDG.E R25, [R2.64] ;  /* 0x0000002402197981 */ /* 0x000162000c1e1900 */
[----:B------:R-:W-:Y:S05]  /*3ab0*/  BRA `(.L_x_56999) ;  /* 0x0000001000007947 */ /* 0x000fea0003800000 */
.L_x_57027:
[----:B------:R0:W5:Y:S02]  /*3ac0*/  LDG.E R25, [R2.64] ;  /* 0x0000002402197981 */ /* 0x000164000c1e1900 */
.L_x_56999:
[----:B------:R-:W-:Y:S05]  /*3ad0*/  BSYNC B6 ;  /* 0x0000000000067941 */ /* 0x000fea0003800000 */
.L_x_56998:
[----:B------:R-:W-:Y:S01]  /*3ae0*/  IMAD.MOV.U32 R0, RZ, RZ, 0x1 ;  /* 0x00000001ff007424 */ /* 0x000fe200078e00ff */
[----:B------:R-:W-:Y:S04]  /*3af0*/  BSSY B1, `(.L_x_57031) ;  /* 0x00000fd000017945 */ /* 0x000fe80003800000 */
[----:B------:R-:W-:-:S13]  /*3b00*/  ISETP.NE.AND P0, PT, R0, c[0x0][0x168], PT ;  /* 0x00005a0000007a0c */ /* 0x000fda0003f05270 */
[----:B------:R-:W-:Y:S05]  /*3b10*/  @!P0 BRA `(.L_x_57032) ;  /* 0x00000ea000008947 */ /* 0x000fea0003800000 */
[----:B0-----:R-:W-:Y:S01]  /*3b20*/  IMAD.MOV.U32 R2, RZ, RZ, c[0x0][0x168] ;  /* 0x00005a00ff027624 */ /* 0x001fe200078e00ff */
[----:B------:R-:W-:Y:S04]  /*3b30*/  BSSY B0, `(.L_x_57033) ;  /* 0x00000e7000007945 */ /* 0x000fe80003800000 */
[----:B------:R-:W-:-:S13]  /*3b40*/  ISETP.NE.AND P0, PT, R2, -0x1, PT ;  /* 0xffffffff0200780c */ /* 0x000fda0003f05270 */
[----:B------:R-:W-:Y:S05]  /*3b50*/  @P0 BRA `(.L_x_57034) ;  /* 0x000008b000000947 */ /* 0x000fea0003800000 */
[----:B------:R-:W0:Y:S01]  /*3b60*/  S2R R17, SR_TID.X ;  /* 0x0000000000117919 */ /* 0x000e220000002100 */
[----:B------:R-:W-:Y:S01]  /*3b70*/  BSSY B2, `(.L_x_57035) ;  /* 0x0000021000027945 */ /* 0x000fe20003800000 */
[----:B0-----:R-:W-:-:S13]  /*3b80*/  ISETP.GE.AND P0, PT, R17, R22, PT ;  /* 0x000000161100720c */ /* 0x001fda0003f06270 */
        /* <DEDUP_REMOVED lines=10> */
[----:B------:R-:W-:Y:S02]  /*3c30*/  ISETP.NE.U32.AND P0, PT, R2, 0x1, PT ;  /* 0x000000010200780c */ /* 0x000fe40003f05070 */
[----:B------:R-:W-:Y:S02]  /*3c40*/  LEA.HI R24, R24, R24, RZ, 0x1 ;  /* 0x0000001818187211 */ /* 0x000fe400078f08ff */
[----:B------:R-:W-:-:S07]  /*3c50*/  SEL R4, R0, 0xffffffff, P0 ;  /* 0xffffffff00047807 */ /* 0x000fce0000000000 */
[----:B------:R-:W-:Y:S05]  /*3c60*/  @!P1 BRA `(.L_x_57039) ;  /* 0x000000c000009947 */ /* 0x000fea0003800000 */
[----:B------:R-:W-:Y:S01]  /*3c70*/  SHF.R.S32.HI R2, RZ, 0x1, R24 ;  /* 0x00000001ff027819 */ /* 0x000fe20000011418 */
[----:B------:R-:W-:-:S03]  /*3c80*/  IMAD.MOV.U32 R5, RZ, RZ, 0x1 ;  /* 0x00000001ff057424 */ /* 0x000fc600078e00ff */
.L_x_57040:
        /* <DEDUP_REMOVED lines=10> */
.L_x_57039:
[----:B------:R-:W-:Y:S05]  /*3d30*/  BSYNC B3 ;  /* 0x0000000000037941 */ /* 0x000fea0003800000 */
.L_x_57038:
[----:B------:R-:W-:Y:S05]  /*3d40*/  BRA `(.L_x_57036) ;  /* 0x0000003000007947 */ /* 0x000fea0003800000 */
.L_x_57037:
[----:B------:R-:W-:-:S04]  /*3d50*/  LOP3.LUT R24, R24, 0x1, RZ, 0xc0, !PT ;  /* 0x0000000118187812 */ /* 0x000fc800078ec0ff */
[----:B------:R-:W-:-:S04]  /*3d60*/  ISETP.NE.U32.AND P0, PT, R24, 0x1, PT ;  /* 0x000000011800780c */ /* 0x000fc80003f05070 */
[----:B------:R-:W-:-:S04]  /*3d70*/  SEL R4, R0, 0xffffffff, P0 ;  /* 0xffffffff00047807 */ /* 0x000fc80000000000 */
.L_x_57036:
[----:B------:R-:W-:Y:S05]  /*3d80*/  BSYNC B2 ;  /* 0x0000000000027941 */ /* 0x000fea0003800000 */
.L_x_57035:
[----:B------:R-:W-:Y:S01]  /*3d90*/  IADD3 R3, R17, 0x80, RZ ;  /* 0x0000008011037810 */ /* 0x000fe20007ffe0ff */
[----:B------:R-:W-:Y:S03]  /*3da0*/  BSSY B2, `(.L_x_57041) ;  /* 0x0000021000027945 */ /* 0x000fe60003800000 */
[----:B------:R-:W-:-:S13]  /*3db0*/  ISETP.GE.AND P0, PT, R3, R22, PT ;  /* 0x000000160300720c */ /* 0x000fda0003f06270 */
[----:B------:R-:W-:Y:S05]  /*3dc0*/  @P0 BRA `(.L_x_57042) ;  /* 0x000001e000000947 */ /* 0x000fea0003800000 */
[----:B-1---5:R-:W-:-:S13]  /*3dd0*/  ISETP.GE.AND P0, PT, R23, RZ, PT ;  /* 0x000000ff1700720c */ /* 0x022fda0003f06270 */
        /* <DEDUP_REMOVED lines=14> */
.L_x_57046:
        /* <DEDUP_REMOVED lines=10> */
.L_x_57045:
[----:B------:R-:W-:Y:S05]  /*3f60*/  BSYNC B3 ;  /* 0x0000000000037941 */ /* 0x000fea0003800000 */
.L_x_57044:
[----:B------:R-:W-:Y:S05]  /*3f70*/  BRA `(.L_x_57042) ;  /* 0x0000003000007947 */ /* 0x000fea0003800000 */
.L_x_57043:
[----:B------:R-:W-:-:S04]  /*3f80*/  LOP3.LUT R23, R23, 0x1, RZ, 0xc0, !PT ;  /* 0x0000000117177812 */ /* 0x000fc800078ec0ff */
[----:B------:R-:W-:-:S04]  /*3f90*/  ISETP.NE.U32.AND P0, PT, R23, 0x1, PT ;  /* 0x000000011700780c */ /* 0x000fc80003f05070 */
[----:B------:R-:W-:-:S04]  /*3fa0*/  SEL R2, R0, 0xffffffff, P0 ;  /* 0xffffffff00027807 */ /* 0x000fc80000000000 */
.L_x_57042:
[----:B------:R-:W-:Y:S05]  /*3fb0*/  BSYNC B2 ;  /* 0x0000000000027941 */ /* 0x000fea0003800000 */
.L_x_57041:
[----:B------:R-:W-:Y:S01]  /*3fc0*/  IADD3 R3, R17, 0x100, RZ ;  /* 0x0000010011037810 */ /* 0x000fe20007ffe0ff */
[----:B------:R-:W-:Y:S03]  /*3fd0*/  BSSY B2, `(.L_x_57047) ;  /* 0x0000021000027945 */ /* 0x000fe60003800000 */
[----:B------:R-:W-:-:S13]  /*3fe0*/  ISETP.GE.AND P0, PT, R3, R22, PT ;  /* 0x000000160300720c */ /* 0x000fda0003f06270 */
[----:B------:R-:W-:Y:S05]  /*3ff0*/  @P0 BRA `(.L_x_57048) ;  /* 0x000001e000000947 */ /* 0x000fea0003800000 */
[----:B--2--5:R-:W-:-:S13]  /*4000*/  ISETP.GE.AND P0, PT, R26, RZ, PT ;  /* 0x000000ff1a00720c */ /* 0x024fda0003f06270 */
[----:B------:R-:W-:Y:S05]  /*4010*/  @!P0 BRA `(.L_x_57049) ;  /* 0x0000019000008947 */ /* 0x000fea0003800000 */
[----:B------:R-:W-:Y:S01]  /*4020*/  ISETP.NE.AND P0, PT, R26, RZ, PT ;  /* 0x000000ff1a00720c */ /* 0x000fe20003f05270 */
[----:B------:R-:W-:Y:S01]  /*4030*/  BSSY B3, `(.L_x_57050) ;  /* 0x0000016000037945 */ /* 0x000fe20003800000 */
[----:B------:R-:W-:-:S11]  /*4040*/  IMAD.MOV.U32 R18, RZ, RZ, 0x1 ;  /* 0x00000001ff127424 */ /* 0x000fd600078e00ff */
[----:B------:R-:W-:Y:S05]  /*4050*/  @!P0 BRA `(.L_x_57051) ;  /* 0x0000013000008947 */ /* 0x000fea0003800000 */
[C---:B------:R-:W-:Y:S02]  /*4060*/  IADD3 R5, R26.reuse, 0x1, RZ ;  /* 0x000000011a057810 */ /* 0x040fe40007ffe0ff */
[C---:B------:R-:W-:Y:S02]  /*4070*/  LOP3.LUT R3, R26.reuse, 0x1, RZ, 0xc0, !PT ;  /* 0x000000011a037812 */ /* 0x040fe400078ec0ff */
[----:B------:R-:W-:Y:S02]  /*4080*/  ISETP.GE.U32.AND P1, PT, R5, 0x3, PT ;  /* 0x000000030500780c */ /* 0x000fe40003f26070 */
[----:B------:R-:W-:Y:S02]  /*4090*/  ISETP.NE.U32.AND P0, PT, R3, 0x1, PT ;  /* 0x000000010300780c */ /* 0x000fe40003f05070 */
[----:B------:R-:W-:Y:S02]  /*40a0*/  LEA.HI R26, R26, R26, RZ, 0x1 ;  /* 0x0000001a1a1a7211 */ /* 0x000fe400078f08ff */
[----:B------:R-:W-:-:S07]  /*40b0*/  SEL R18, R0, 0xffffffff, P0 ;  /* 0xffffffff00127807 */ /* 0x000fce0000000000 */
[----:B------:R-:W-:Y:S05]  /*40c0*/  @!P1 BRA `(.L_x_57051) ;  /* 0x000000c000009947 */ /* 0x000fea0003800000 */
[----:B------:R-:W-:Y:S01]  /*40d0*/  SHF.R.S32.HI R5, RZ, 0x1, R26 ;  /* 0x00000001ff057819 */ /* 0x000fe2000001141a */
[----:B------:R-:W-:-:S03]  /*40e0*/  IMAD.MOV.U32 R6, RZ, RZ, 0x1 ;  /* 0x00000001ff067424 */ /* 0x000fc600078e00ff */
.L_x_57052:
        /* <DEDUP_REMOVED lines=10> */
.L_x_57051:
[----:B------:R-:W-:Y:S05]  /*4190*/  BSYNC B3 ;  /* 0x0000000000037941 */ /* 0x000fea0003800000 */
.L_x_57050:
[----:B------:R-:W-:Y:S05]  /*41a0*/  BRA `(.L_x_57048) ;  /* 0x0000003000007947 */ /* 0x000fea0003800000 */
.L_x_57049:
[----:B------:R-:W-:-:S04]  /*41b0*/  LOP3.LUT R26, R26, 0x1, RZ, 0xc0, !PT ;  /* 0x000000011a1a7812 */ /* 0x000fc800078ec0ff */
[----:B------:R-:W-:-:S04]  /*41c0*/  ISETP.NE.U32.AND P0, PT, R26, 0x1, PT ;  /* 0x000000011a00780c */ /* 0x000fc80003f05070 */
[----:B------:R-:W-:-:S04]  /*41d0*/  SEL R18, R0, 0xffffffff, P0 ;  /* 0xffffffff00127807 */ /* 0x000fc80000000000 */
.L_x_57048:
[----:B------:R-:W-:Y:S05]  /*41e0*/  BSYNC B2 ;  /* 0x0000000000027941 */ /* 0x000fea0003800000 */
.L_x_57047:
[----:B------:R-:W-:-:S04]  /*41f0*/  IADD3 R3, R17, 0x180, RZ ;  /* 0x0000018011037810 */ /* 0x000fc80007ffe0ff */
[----:B------:R-:W-:-:S13]  /*4200*/  ISETP.GE.AND P0, PT, R3, R22, PT ;  /* 0x000000160300720c */ /* 0x000fda0003f06270 */
[----:B------:R-:W-:Y:S05]  /*4210*/  @P0 BRA `(.L_x_57053) ;  /* 0x0000078000000947 */ /* 0x000fea0003800000 */
[----:B---3-5:R-:W-:-:S13]  /*4220*/  ISETP.GE.AND P0, PT, R25, RZ, PT ;  /* 0x000000ff1900720c */ /* 0x028fda0003f06270 */
        /* <DEDUP_REMOVED lines=14> */
.L_x_57057:
        /* <DEDUP_REMOVED lines=10> */
.L_x_57056:
[----:B------:R-:W-:Y:S05]  /*43b0*/  BSYNC B2 ;  /* 0x0000000000027941 */ /* 0x000fea0003800000 */
.L_x_57055:
[----:B------:R-:W-:Y:S05]  /*43c0*/  BRA `(.L_x_57053) ;  /* 0x000005d000007947 */ /* 0x000fea0003800000 */
.L_x_57054:
[----:B------:R-:W-:-:S04]  /*43d0*/  LOP3.LUT R25, R25, 0x1, RZ, 0xc0, !PT ;  /* 0x0000000119197812 */ /* 0x000fc800078ec0ff */
[----:B------:R-:W-:-:S04]  /*43e0*/  ISETP.NE.U32.AND P0, PT, R25, 0x1, PT ;  /* 0x000000011900780c */ /* 0x000fc80003f05070 */
[----:B------:R-:W-:Y:S01]  /*43f0*/  SEL R24, R0, 0xffffffff, P0 ;  /* 0xffffffff00187807 */ /* 0x000fe20000000000 */
[----:B------:R-:W-:Y:S05]  /*4400*/  BRA `(.L_x_57053) ;  /* 0x0000059000007947 */ /* 0x000fea0003800000 */
.L_x_57034:
[----:B------:R-:W0:Y:S01]  /*4410*/  S2R R17, SR_TID.X ;  /* 0x0000000000117919 */ /* 0x000e220000002100 */
[----:B------:R-:W-:Y:S01]  /*4420*/  BSSY B2, `(.L_x_57058) ;  /* 0x0000015000027945 */ /* 0x000fe20003800000 */
[----:B0-----:R-:W-:-:S13]  /*4430*/  ISETP.GE.AND P0, PT, R17, R22, PT ;  /* 0x000000161100720c */ /* 0x001fda0003f06270 */
[----:B------:R-:W-:Y:S05]  /*4440*/  @P0 BRA `(.L_x_57059) ;  /* 0x0000012000000947 */ /* 0x000fea0003800000 */
[----:B-----5:R-:W-:Y:S01]  /*4450*/  ISETP.GE.AND P0, PT, R24, RZ, PT ;  /* 0x000000ff1800720c */ /* 0x020fe20003f06270 */
[----:B------:R-:W-:-:S12]  /*4460*/  IMAD.MOV.U32 R4, RZ, RZ, RZ ;  /* 0x000000ffff047224 */ /* 0x000fd800078e00ff */
[----:B------:R-:W-:Y:S05]  /*4470*/  @!P0 BRA `(.L_x_57059) ;  /* 0x000000f000008947 */ /* 0x000fea0003800000 */
[----:B------:R-:W-:Y:S01]  /*4480*/  ISETP.NE.AND P0, PT, R24, RZ, PT ;  /* 0x000000ff1800720c */ /* 0x000fe20003f05270 */
[----:B------:R-:W-:-:S12]  /*4490*/  IMAD.MOV.U32 R4, RZ, RZ, 0x1 ;  /* 0x00000001ff047424 */ /* 0x000fd800078e00ff */
[----:B------:R-:W-:Y:S05]  /*44a0*/  @!P0 BRA `(.L_x_57059) ;  /* 0x000000c000008947 */ /* 0x000fea0003800000 */
[----:B------:R-:W-:Y:S02]  /*44b0*/  IMAD.MOV.U32 R4, RZ, RZ, 0x1 ;  /* 0x00000001ff047424 */ /* 0x000fe400078e00ff */
[----:B------:R-:W-:Y:S02]  /*44c0*/  IMAD.MOV.U32 R0, RZ, RZ, c[0x0][0x168] ;  /* 0x00005a00ff007624 */ /* 0x000fe400078e00ff */
.L_x_57060:
[C---:B------:R-:W-:Y:S02]  /*44d0*/  IADD3 R3, R24.reuse, 0x1, RZ ;  /* 0x0000000118037810 */ /* 0x040fe40007ffe0ff */
[----:B------:R-:W-:Y:S02]  /*44e0*/  LOP3.LUT R2, R24, 0x1, RZ, 0xc0, !PT ;  /* 0x0000000118027812 */ /* 0x000fe400078ec0ff */
[----:B------:R-:W-:Y:S02]  /*44f0*/  ISETP.GT.U32.AND P1, PT, R3, 0x2, PT ;  /* 0x000000020300780c */ /* 0x000fe40003f24070 */
[----:B------:R-:W-:Y:S02]  /*4500*/  ISETP.NE.U32.AND P0, PT, R2, 0x1, PT ;  /* 0x000000010200780c */ /* 0x000fe40003f05070 */
[----:B------:R-:W-:-:S02]  /*4510*/  LEA.HI R24, R24, R24, RZ, 0x1 ;  /* 0x0000001818187211 */ /* 0x000fc400078f08ff */
[C---:B------:R-:W-:Y:S01]  /*4520*/  SEL R3, R0.reuse, 0x1, !P0 ;  /* 0x0000000100037807 */ /* 0x040fe20004000000 */
[----:B------:R-:W-:Y:S01]  /*4530*/  IMAD R0, R0, R0, RZ ;  /* 0x0000000000007224 */ /* 0x000fe200078e02ff */
[----:B------:R-:W-:-:S03]  /*4540*/  SHF.R.S32.HI R24, RZ, 0x1, R24 ;  /* 0x00000001ff187819 */ /* 0x000fc60000011418 */
[----:B------:R-:W-:Y:S02]  /*4550*/  IMAD R4, R3, R4, RZ ;  /* 0x0000000403047224 */ /* 0x000fe400078e02ff */
[----:B------:R-:W-:Y:S05]  /*4560*/  @P1 BRA `(.L_x_57060) ;  /* 0xffffff6000001947 */ /* 0x000fea000383ffff */
.L_x_57059:
[----:B------:R-:W-:Y:S05]  /*4570*/  BSYNC B2 ;  /* 0x0000000000027941 */ /* 0x000fea0003800000 */
.L_x_57058:
[----:B------:R-:W-:Y:S01]  /*4580*/  IADD3 R3, R17, 0x80, RZ ;  /* 0x0000008011037810 */ /* 0x000fe20007ffe0ff */
[----:B------:R-:W-:Y:S03]  /*4590*/  BSSY B2, `(.L_x_57061) ;  /* 0x0000015000027945 */ /* 0x000fe60003800000 */
[----:B------:R-:W-:-:S13]  /*45a0*/  ISETP.GE.AND P0, PT, R3, R22, PT ;  /* 0x000000160300720c */ /* 0x000fda0003f06270 */
[----:B------:R-:W-:Y:S05]  /*45b0*/  @P0 BRA `(.L_x_57062) ;  /* 0x0000012000000947 */ /* 0x000fea0003800000 */
[----:B-1---5:R-:W-:Y:S01]  /*45c0*/  ISETP.GE.AND P0, PT, R23, RZ, PT ;  /* 0x000000ff1700720c */ /* 0x022fe20003f06270 */
[----:B------:R-:W-:-:S12]  /*45d0*/  IMAD.MOV.U32 R2, RZ, RZ, RZ ;  /* 0x000000ffff027224 */ /* 0x000fd800078e00ff */
[----:B------:R-:W-:Y:S05]  /*45e0*/  @!P0 BRA `(.L_x_57062) ;  /* 0x000000f000008947 */ /* 0x000fea0003800000 */
[----:B------:R-:W-:Y:S01]  /*45f0*/  ISETP.NE.AND P0, PT, R23, RZ, PT ;  /* 0x000000ff1700720c */ /* 0x000fe20003f05270 */
[----:B------:R-:W-:-:S12]  /*4600*/  IMAD.MOV.U32 R2, RZ, RZ, 0x1 ;  /* 0x00000001ff027424 */ /* 0x000fd800078e00ff */
[----:B------:R-:W-:Y:S05]  /*4610*/  @!P0 BRA `(.L_x_57062) ;  /* 0x000000c000008947 */ /* 0x000fea0003800000 */
[----:B------:R-:W-:Y:S02]  /*4620*/  IMAD.MOV.U32 R2, RZ, RZ, 0x1 ;  /* 0x00000001ff027424 */ /* 0x000fe400078e00ff */
[----:B------:R-:W-:Y:S02]  /*4630*/  IMAD.MOV.U32 R0, RZ, RZ, c[0x0][0x168] ;  /* 0x00005a00ff007624 */ /* 0x000fe400078e00ff */
.L_x_57063:
        /* <DEDUP_REMOVED lines=10> */
.L_x_57062:
[----:B------:R-:W-:Y:S05]  /*46e0*/  BSYNC B2 ;  /* 0x0000000000027941 */ /* 0x000fea0003800000 */
.L_x_57061:
[----:B------:R-:W-:Y:S01]  /*46f0*/  IADD3 R3, R17, 0x100, RZ ;  /* 0x0000010011037810 */ /* 0x000fe20007ffe0ff */
[----:B------:R-:W-:Y:S03]  /*4700*/  BSSY B2, `(.L_x_57064) ;  /* 0x0000015000027945 */ /* 0x000fe60003800000 */
[----:B------:R-:W-:-:S13]  /*4710*/  ISETP.GE.AND P0, PT, R3, R22, PT ;  /* 0x000000160300720c */ /* 0x000fda0003f06270 */
[----:B------:R-:W-:Y:S05]  /*4720*/  @P0 BRA `(.L_x_57065) ;  /* 0x0000012000000947 */ /* 0x000fea0003800000 */
[----:B--2--5:R-:W-:Y:S01]  /*4730*/  ISETP.GE.AND P0, PT, R26, RZ, PT ;  /* 0x000000ff1a00720c */ /* 0x024fe20003f06270 */
[----:B------:R-:W-:-:S12]  /*4740*/  IMAD.MOV.U32 R18, RZ, RZ, RZ ;  /* 0x000000ffff127224 */ /* 0x000fd800078e00ff */
[----:B------:R-:W-:Y:S05]  /*4750*/  @!P0 BRA `(.L_x_57065) ;  /* 0x000000f000008947 */ /* 0x000fea0003800000 */
[----:B------:R-:W-:Y:S01]  /*4760*/  ISETP.NE.AND P0, PT, R26, RZ, PT ;  /* 0x000000ff1a00720c */ /* 0x000fe20003f05270 */
[----:B------:R-:W-:-:S12]  /*4770*/  IMAD.MOV.U32 R18, RZ, RZ, 0x1 ;  /* 0x00000001ff127424 */ /* 0x000fd800078e00ff */
[----:B------:R-:W-:Y:S05]  /*4780*/  @!P0 BRA `(.L_x_57065) ;  /* 0x000000c000008947 */ /* 0x000fea0003800000 */
[----:B------:R-:W-:Y:S02]  /*4790*/  IMAD.MOV.U32 R18, RZ, RZ, 0x1 ;  /* 0x00000001ff127424 */ /* 0x000fe400078e00ff */
[----:B------:R-:W-:Y:S02]  /*47a0*/  IMAD.MOV.U32 R0, RZ, RZ, c[0x0][0x168] ;  /* 0x00005a00ff007624 */ /* 0x000fe400078e00ff */
.L_x_57066:
[C---:B------:R-:W-:Y:S02]  /*47b0*/  IADD3 R5, R26.reuse, 0x1, RZ ;  /* 0x000000011a057810 */ /* 0x040fe40007ffe0ff */
[C---:B------:R-:W-:Y:S02]  /*47c0*/  LOP3.LUT R3, R26.reuse, 0x1, RZ, 0xc0, !PT ;  /* 0x000000011a037812 */ /* 0x040fe400078ec0ff */
        /* <DEDUP_REMOVED lines=8> */
.L_x_57065:
[----:B------:R-:W-:Y:S05]  /*4850*/  BSYNC B2 ;  /* 0x0000000000027941 */ /* 0x000fea0003800000 */
.L_x_57064:
[----:B------:R-:W-:-:S04]  /*4860*/  IADD3 R3, R17, 0x180, RZ ;  /* 0x0000018011037810 */ /* 0x000fc80007ffe0ff */
[----:B------:R-:W-:-:S13]  /*4870*/  ISETP.GE.AND P0, PT, R3, R22, PT ;  /* 0x000000160300720c */ /* 0x000fda0003f06270 */
[----:B------:R-:W-:Y:S05]  /*4880*/  @P0 BRA `(.L_x_57053) ;  /* 0x0000011000000947 */ /* 0x000fea0003800000 */
[----:B---3-5:R-:W-:Y:S01]  /*4890*/  ISETP.GE.AND P0, PT, R25, RZ, PT ;  /* 0x000000ff1900720c */ /* 0x028fe20003f06270 */
[----:B------:R-:W-:-:S12]  /*48a0*/  IMAD.MOV.U32 R24, RZ, RZ, RZ ;  /* 0x000000ffff187224 */ /* 0x000fd800078e00ff */
[----:B------:R-:W-:Y:S05]  /*48b0*/  @!P0 BRA `(.L_x_57053) ;  /* 0x000000e000008947 */ /* 0x000fea0003800000 */
[----:B------:R-:W-:Y:S01]  /*48c0*/  ISETP.NE.AND P0, PT, R25, RZ, PT ;  /* 0x000000ff1900720c */ /* 0x000fe20003f05270 */
[----:B------:R-:W-:-:S12]  /*48d0*/  IMAD.MOV.U32 R24, RZ, RZ, 0x1 ;  /* 0x00000001ff187424 */ /* 0x000fd800078e00ff */
[----:B------:R-:W-:Y:S05]  /*48e0*/  @!P0 BRA `(.L_x_57053) ;  /* 0x000000b000008947 */ /* 0x000fea0003800000 */
[----:B------:R-:W-:Y:S02]  /*48f0*/  IMAD.MOV.U32 R24, RZ, RZ, 0x1 ;  /* 0x00000001ff187424 */ /* 0x000fe400078e00ff */
.L_x_57067:
[C---:B------:R-:W-:Y:S02]  /*4900*/  IADD3 R3, R25.reuse, 0x1, RZ ;  /* 0x0000000119037810 */ /* 0x040fe40007ffe0ff */
[----:B------:R-:W-:Y:S02]  /*4910*/  LOP3.LUT R0, R25, 0x1, RZ, 0xc0, !PT ;  /* 0x0000000119007812 */ /* 0x000fe400078ec0ff */
        /* <DEDUP_REMOVED lines=8> */
.L_x_57053:
[----:B------:R-:W-:Y:S05]  /*49a0*/  BSYNC B0 ;  /* 0x0000000000007941 */ /* 0x000fea0003800000 */
.L_x_57033:
[----:B------:R-:W-:Y:S05]  /*49b0*/  BRA `(.L_x_57068) ;  /* 0x0000010000007947 */ /* 0x000fea0003800000 */
.L_x_57032:
[----:B------:R-:W4:Y:S01]  /*49c0*/  S2R R17, SR_TID.X ;  /* 0x0000000000117919 */ /* 0x000f220000002100 */
[----:B------:R-:W-:Y:S02]  /*49d0*/  IMAD.MOV.U32 R18, RZ, RZ, 0x1 ;  /* 0x00000001ff127424 */ /* 0x000fe400078e00ff */
[----:B0-----:R-:W-:Y:S02]  /*49e0*/  IMAD.MOV.U32 R2, RZ, RZ, 0x1 ;  /* 0x00000001ff027424 */ /* 0x001fe400078e00ff */
[----:B------:R-:W-:Y:S01]  /*49f0*/  IMAD.MOV.U32 R4, RZ, RZ, 0x1 ;  /* 0x00000001ff047424 */ /* 0x000fe200078e00ff */
[----:B----4-:R-:W-:-:S04]  /*4a00*/  IADD3 R3, R17, 0x180, RZ ;  /* 0x0000018011037810 */ /* 0x010fc80007ffe0ff */
[----:B------:R-:W-:-:S13]  /*4a10*/  ISETP.GE.AND P0, PT, R3, R22, PT ;  /* 0x000000160300720c */ /* 0x000fda0003f06270 */
[----:B------:R-:W-:Y:S05]  /*4a20*/  @P0 BRA `(.L_x_57068) ;  /* 0x0000009000000947 */ /* 0x000fea0003800000 */
[----:B---3-5:R-:W-:Y:S01]  /*4a30*/  ISETP.GE.AND P0, PT, R25, 0x1, PT ;  /* 0x000000011900780c */ /* 0x028fe20003f06270 */
[----:B------:R-:W-:Y:S02]  /*4a40*/  IMAD.MOV.U32 R24, RZ, RZ, 0x1 ;  /* 0x00000001ff187424 */ /* 0x000fe400078e00ff */
[----:B------:R-:W-:Y:S02]  /*4a50*/  IMAD.MOV.U32 R18, RZ, RZ, 0x1 ;  /* 0x00000001ff127424 */ /* 0x000fe400078e00ff */
[----:B------:R-:W-:Y:S02]  /*4a60*/  IMAD.MOV.U32 R2, RZ, RZ, 0x1 ;  /* 0x00000001ff027424 */ /* 0x000fe400078e00ff */
[----:B------:R-:W-:-:S06]  /*4a70*/  IMAD.MOV.U32 R4, RZ, RZ, 0x1 ;  /* 0x00000001ff047424 */ /* 0x000fcc00078e00ff */
[----:B------:R-:W-:Y:S05]  /*4a80*/  @!P0 BRA `(.L_x_57068) ;  /* 0x0000003000008947 */ /* 0x000fea0003800000 */
[----:B------:R-:W-:Y:S02]  /*4a90*/  IMAD.MOV.U32 R18, RZ, RZ, 0x1 ;  /* 0x00000001ff127424 */ /* 0x000fe400078e00ff */
[----:B------:R-:W-:Y:S02]  /*4aa0*/  IMAD.MOV.U32 R2, RZ, RZ, 0x1 ;  /* 0x00000001ff027424 */ /* 0x000fe400078e00ff */
[----:B------:R-:W-:Y:S02]  /*4ab0*/  IMAD.MOV.U32 R4, RZ, RZ, 0x1 ;  /* 0x00000001ff047424 */ /* 0x000fe400078e00ff */
.L_x_57068:
[----:B------:R-:W-:Y:S05]  /*4ac0*/  BSYNC B1 ;  /* 0x0000000000017941 */ /* 0x000fea0003800000 */
.L_x_57031:
[----:B------:R-:W0:Y:S01]  /*4ad0*/  LDC.U8 R19, c[0x0][0x194] ;  /* 0x00006500ff137b82 */ /* 0x000e220000000000 */
        /* <DEDUP_REMOVED lines=21> */
.L_x_57074:
[----:B------:R0:W-:Y:S01]  /*4c30*/  STG.E.U8 [R8.64], R4 ;  /* 0x0000000408007986 */ /* 0x0001e2000c101124 */
[----:B------:R-:W-:Y:S05]  /*4c40*/  BRA `(.L_x_57076) ;  /* 0x00000d5000007947 */ /* 0x000fea0003800000 */
.L_x_57073:
        /* <DEDUP_REMOVED lines=9> */
.L_x_57078:
[----:B------:R0:W-:Y:S01]  /*4ce0*/  STG.E [R8.64], R4 ;  /* 0x0000000408007986 */ /* 0x0001e2000c101924 */
[----:B------:R-:W-:Y:S05]  /*4cf0*/  BRA `(.L_x_57076) ;  /* 0x00000ca000007947 */ /* 0x000fea0003800000 */
.L_x_57077:
[----:B------:R0:W-:Y:S01]  /*4d00*/  STG.E.U16 [R8.64], R4 ;  /* 0x0000000408007986 */ /* 0x0001e2000c101524 */
[----:B------:R-:W-:Y:S05]  /*4d10*/  BRA `(.L_x_57076) ;  /* 0x00000c8000007947 */ /* 0x000fea0003800000 */
.L_x_57072:
        /* <DEDUP_REMOVED lines=9> */
.L_x_57080:
[----:B------:R-:W0:Y:S02]  /*4db0*/  I2F R0, R4 ;  /* 0x0000000400007306 */ /* 0x000e240000201400 */
[----:B0-----:R-:W-:-:S05]  /*4dc0*/  F2FP.PACK_AB R0, RZ, R0 ;  /* 0x00000000ff00723e */ /* 0x001fca00000000ff */
[----:B------:R0:W-:Y:S01]  /*4dd0*/  STG.E.U16 [R8.64], R0 ;  /* 0x0000000008007986 */ /* 0x0001e2000c101524 */
[----:B------:R-:W-:Y:S05]  /*4de0*/  BRA `(.L_x_57076) ;  /* 0x00000bb000007947 */ /* 0x000fea0003800000 */
.L_x_57079:
        /* <DEDUP_REMOVED lines=10> */
.L_x_57082:
[----:B------:R-:W0:Y:S02]  /*4e90*/  I2F R4, R4 ;  /* 0x0000000400047306 */ /* 0x000e240000201400 */
[----:B0-----:R-:W-:-:S04]  /*4ea0*/  F2FP.PACK_AB R3, RZ, R4 ;  /* 0x00000004ff03723e */ /* 0x001fc800000000ff */
[----:B------:R-:W-:-:S05]  /*4eb0*/  PRMT R3, R3, 0x5410, RZ ;  /* 0x0000541003037816 */ /* 0x000fca00000000ff */
[----:B------:R0:W-:Y:S01]  /*4ec0*/  STG.E [R8.64], R3 ;  /* 0x0000000308007986 */ /* 0x0001e2000c101924 */
[----:B------:R-:W-:Y:S05]  /*4ed0*/  BRA `(.L_x_57076) ;  /* 0x00000ac000007947 */ /* 0x000fea0003800000 */
.L_x_57081:
[----:B------:R-:W0:Y:S02]  /*4ee0*/  I2F.F64 R4, R4 ;  /* 0x0000000400047312 */ /* 0x000e240000201c00 */
[----:B0-----:R0:W-:Y:S01]  /*4ef0*/  STG.E.64 [R8.64], R4 ;  /* 0x0000000408007986 */ /* 0x0011e2000c101b24 */
[----:B------:R-:W-:Y:S05]  /*4f00*/  BRA `(.L_x_57076) ;  /* 0x00000a9000007947 */ /* 0x000fea0003800000 */
.L_x_57071:
        /* <DEDUP_REMOVED lines=12> */
.L_x_57085:
[----:B------:R-:W0:Y:S01]  /*4fd0*/  I2F.F64 R4, R4 ;  /* 0x0000000400047312 */ /* 0x000e220000201c00 */
[----:B------:R-:W-:-:S05]  /*4fe0*/  CS2R R6, SRZ ;  /* 0x0000000000067805 */ /* 0x000fca000001ff00 */
[----:B0-----:R0:W-:Y:S01]  /*4ff0*/  STG.E.128 [R8.64], R4 ;  /* 0x0000000408007986 */ /* 0x0011e2000c101d24 */
[----:B------:R-:W-:Y:S05]  /*5000*/  BRA `(.L_x_57076) ;  /* 0x0000099000007947 */ /* 0x000fea0003800000 */
.L_x_57084:
        /* <DEDUP_REMOVED lines=21> */
.L_x_57089:
[----:B------:R-:W-:Y:S05]  /*5160*/  BSYNC B0 ;  /* 0x0000000000007941 */ /* 0x000fea0003800000 */
.L_x_57088:
[----:B------:R-:W-:-:S05]  /*5170*/  LOP3.LUT R5, R0, R5, RZ, 0xfc, !PT ;  /* 0x0000000500057212 */ /* 0x000fca00078efcff */
[----:B------:R0:W-:Y:S01]  /*5180*/  STG.E.U8 [R8.64], R5 ;  /* 0x0000000508007986 */ /* 0x0001e2000c101124 */
[----:B------:R-:W-:Y:S05]  /*5190*/  BRA `(.L_x_57076) ;  /* 0x0000080000007947 */ /* 0x000fea0003800000 */
.L_x_57087:
        /* <DEDUP_REMOVED lines=13> */
.L_x_57091:
[----:B------:R-:W-:Y:S01]  /*5270*/  IMAD.MOV.U32 R0, RZ, RZ, 0x7f ;  /* 0x0000007fff007424 */ /* 0x000fe200078e00ff */
[----:B------:R-:W-:-:S04]  /*5280*/  ISETP.GT.U32.AND P0, PT, R3, 0x7f800000, PT ;  /* 0x7f8000000300780c */ /* 0x000fc80003f04070 */
[----:B------:R-:W-:-:S04]  /*5290*/  SEL R0, R0, 0x7c, P0 ;  /* 0x0000007c00007807 */ /* 0x000fc80000000000 */
.L_x_57092:
[----:B------:R-:W-:Y:S05]  /*52a0*/  BSYNC B0 ;  /* 0x0000000000007941 */ /* 0x000fea0003800000 */
.L_x_57090:
[----:B------:R-:W-:-:S04]  /*52b0*/  LOP3.LUT R3, R5, 0x80000000, RZ, 0xc0, !PT ;  /* 0x8000000005037812 */ /* 0x000fc800078ec0ff */
[----:B------:R-:W-:-:S04]  /*52c0*/  SHF.R.U32.HI R3, RZ, 0x18, R3 ;  /* 0x00000018ff037819 */ /* 0x000fc80000011603 */
[----:B------:R-:W-:-:S05]  /*52d0*/  LOP3.LUT R3, R0, R3, RZ, 0xfc, !PT ;  /* 0x0000000300037212 */ /* 0x000fca00078efcff */
[----:B------:R0:W-:Y:S01]  /*52e0*/  STG.E.U8 [R8.64], R3 ;  /* 0x0000000308007986 */ /* 0x0001e2000c101124 */
[----:B------:R-:W-:Y:S05]  /*52f0*/  BRA `(.L_x_57076) ;  /* 0x000006a000007947 */ /* 0x000fea0003800000 */
.L_x_57086:
[----:B------:R-:W0:Y:S02]  /*5300*/  I2F R0, R4 ;  /* 0x0000000400007306 */ /* 0x000e240000201400 */
[----:B0-----:R-:W-:-:S05]  /*5310*/  F2FP.BF16.PACK_AB R0, RZ, R0 ;  /* 0x00000000ff00723e */ /* 0x001fca00000010ff */
[----:B------:R0:W-:Y:S01]  /*5320*/  STG.E.U16 [R8.64], R0 ;  /* 0x0000000008007986 */ /* 0x0001e2000c101524 */
[----:B------:R-:W-:Y:S05]  /*5330*/  BRA `(.L_x_57076) ;  /* 0x0000066000007947 */ /* 0x000fea0003800000 */
.L_x_57083:
        /* <DEDUP_REMOVED lines=10> */
.L_x_57095:
        /* <DEDUP_REMOVED lines=17> */
.L_x_57098:
[----:B------:R-:W-:-:S04]  /*54f0*/  LOP3.LUT R0, R7, 0x80000000, RZ, 0xc0, !PT ;  /* 0x8000000007007812 */ /* 0x000fc800078ec0ff */
[----:B------:R-:W-:-:S04]  /*5500*/  SHF.R.U32.HI R0, RZ, 0x18, R0 ;  /* 0x00000018ff007819 */ /* 0x000fc80000011600 */
[----:B------:R-:W-:Y:S02]  /*5510*/  LOP3.LUT R0, R3, R0, RZ, 0xfc, !PT ;  /* 0x0000000003007212 */ /* 0x000fe400078efcff */
.L_x_57097:
[----:B------:R-:W-:Y:S05]  /*5520*/  BSYNC B0 ;  /* 0x0000000000007941 */ /* 0x000fea0003800000 */
.L_x_57096:
[----:B------:R0:W-:Y:S01]  /*5530*/  STG.E.U8 [R8.64], R0 ;  /* 0x0000000008007986 */ /* 0x0001e2000c101124 */
[----:B------:R-:W-:Y:S05]  /*5540*/  BRA `(.L_x_57076) ;  /* 0x0000045000007947 */ /* 0x000fea0003800000 */
.L_x_57094:
        /* <DEDUP_REMOVED lines=17> */
.L_x_57101:
[----:B------:R-:W-:-:S04]  /*5660*/  LOP3.LUT R0, R7, 0x80000000, RZ, 0xc0, !PT ;  /* 0x8000000007007812 */ /* 0x000fc800078ec0ff */
[----:B------:R-:W-:-:S04]  /*5670*/  SHF.R.U32.HI R0, RZ, 0x18, R0 ;  /* 0x00000018ff007819 */ /* 0x000fc80000011600 */
[----:B------:R-:W-:Y:S02]  /*5680*/  LOP3.LUT R0, R3, R0, RZ, 0xfc, !PT ;  /* 0x0000000003007212 */ /* 0x000fe400078efcff */
.L_x_57100:
[----:B------:R-:W-:Y:S05]  /*5690*/  BSYNC B0 ;  /* 0x0000000000007941 */ /* 0x000fea0003800000 */
.L_x_57099:
[----:B------:R0:W-:Y:S01]  /*56a0*/  STG.E.U8 [R8.64], R0 ;  /* 0x0000000008007986 */ /* 0x0001e2000c101124 */
[----:B------:R-:W-:Y:S05]  /*56b0*/  BRA `(.L_x_57076) ;  /* 0x000002e000007947 */ /* 0x000fea0003800000 */
.L_x_57093:
        /* <DEDUP_REMOVED lines=22> */
.L_x_57075:
        /* <DEDUP_REMOVED lines=15> */
[----:B-1---5:R-:W-:Y:S02]  /*5910*/  MOV R23, 0x0 ;  /* 0x0000000000177802 */ /* 0x022fe40000000f00 */
[----:B------:R-:W-:-:S04]  /*5920*/  IADD3 R20, P0, P1, -R0, R3, R20 ;  /* 0x0000000300147210 */ /* 0x000fc8000791e114 */
[----:B------:R-:W-:-:S04]  /*5930*/  IADD3.X R21, ~R23, R9, R21, P0, P1 ;  /* 0x0000000917157210 */ /* 0x000fc800007e2515 */
[----:B0-23--:R-:W-:Y:S05]  /*5940*/  CALL.ABS.NOINC R14 ;  /* 0x000000000e007343 */ /* 0x00dfea0003c00000 */
[----:B------:R-:W-:Y:S05]  /*5950*/  BRA `(.L_x_57076) ;  /* 0x0000004000007947 */ /* 0x000fea0003800000 */
.L_x_57103:
[----:B------:R-:W-:-:S05]  /*5960*/  SHF.R.S32.HI R5, RZ, 0x1f, R4 ;  /* 0x0000001fff057819 */ /* 0x000fca0000011404 */
[----:B------:R0:W-:Y:S01]  /*5970*/  STG.E.64 [R8.64], R4 ;  /* 0x0000000408007986 */ /* 0x0001e2000c101b24 */
[----:B------:R-:W-:Y:S05]  /*5980*/  BRA `(.L_x_57076) ;  /* 0x0000001000007947 */ /* 0x000fea0003800000 */
.L_x_57102:
[----:B------:R0:W-:Y:S02]  /*5990*/  STG.E [R8.64], R4 ;  /* 0x0000000408007986 */ /* 0x0001e4000c101924 */
.L_x_57076:
[----:B------:R-:W-:Y:S02]  /*59a0*/  IADD3 R17, R17, 0x80, RZ ;  /* 0x0000008011117810 */ /* 0x000fe40007ffe0ff */
.L_x_57070:
[----:B------:R-:W-:Y:S05]  /*59b0*/  BSYNC B6 ;  /* 0x0000000000067941 */ /* 0x000fea0003800000 */
.L_x_57069:
        /* <DEDUP_REMOVED lines=21> */
.L_x_57109:
[----:B------:R0:W-:Y:S01]  /*5b10*/  STG.E.U8 [R8.64], R2 ;  /* 0x0000000208007986 */ /* 0x0001e2000c101124 */
[----:B------:R-:W-:Y:S05]  /*5b20*/  BRA `(.L_x_57111) ;  /* 0x00000d7000007947 */ /* 0x000fea0003800000 */
.L_x_57108:
        /* <DEDUP_REMOVED lines=9> */
.L_x_57113:
[----:B------:R0:W-:Y:S01]  /*5bc0*/  STG.E [R8.64], R2 ;  /* 0x0000000208007986 */ /* 0x0001e2000c101924 */
[----:B------:R-:W-:Y:S05]  /*5bd0*/  BRA `(.L_x_57111) ;  /* 0x00000cc000007947 */ /* 0x000fea0003800000 */
.L_x_57112:
[----:B------:R0:W-:Y:S01]  /*5be0*/  STG.E.U16 [R8.64], R2 ;  /* 0x0000000208007986 */ /* 0x0001e2000c101524 */
[----:B------:R-:W-:Y:S05]  /*5bf0*/  BRA `(.L_x_57111) ;  /* 0x00000ca000007947 */ /* 0x000fea0003800000 */
.L_x_57107:
        /* <DEDUP_REMOVED lines=9> */
.L_x_57115:
[----:B------:R-:W0:Y:S02]  /*5c90*/  I2F R0, R2 ;  /* 0x0000000200007306 */ /* 0x000e240000201400 */
[----:B0-----:R-:W-:-:S05]  /*5ca0*/  F2FP.PACK_AB R0, RZ, R0 ;  /* 0x00000000ff00723e */ /* 0x001fca00000000ff */
[----:B------:R0:W-:Y:S01]  /*5cb0*/  STG.E.U16 [R8.64], R0 ;  /* 0x0000000008007986 */ /* 0x0001e2000c101524 */
[----:B------:R-:W-:Y:S05]  /*5cc0*/  BRA `(.L_x_57111) ;  /* 0x00000bd000007947 */ /* 0x000fea0003800000 */
.L_x_57114:
        /* <DEDUP_REMOVED lines=10> */
.L_x_57117:
[----:B------:R-:W0:Y:S02]  /*5d70*/  I2F R2, R2 ;  /* 0x0000000200027306 */ /* 0x000e240000201400 */
[----:B0-----:R-:W-:-:S04]  /*5d80*/  F2FP.PACK_AB R3, RZ, R2 ;  /* 0x00000002ff03723e */ /* 0x001fc800000000ff */
[----:B------:R-:W-:-:S05]  /*5d90*/  PRMT R3, R3, 0x5410, RZ ;  /* 0x0000541003037816 */ /* 0x000fca00000000ff */
[----:B------:R0:W-:Y:S01]  /*5da0*/  STG.E [R8.64], R3 ;  /* 0x0000000308007986 */ /* 0x0001e2000c101924 */
[----:B------:R-:W-:Y:S05]  /*5db0*/  BRA `(.L_x_57111) ;  /* 0x00000ae000007947 */ /* 0x000fea0003800000 */
.L_x_57116:
[----:B------:R-:W0:Y:S02]  /*5dc0*/  I2F.F64 R2, R2 ;  /* 0x0000000200027312 */ /* 0x000e240000201c00 */
[----:B0-----:R0:W-:Y:S01]  /*5dd0*/  STG.E.64 [R8.64], R2 ;  /* 0x0000000208007986 */ /* 0x0011e2000c101b24 */
[----:B------:R-:W-:Y:S05]  /*5de0*/  BRA `(.L_x_57111) ;  /* 0x00000ab000007947 */ /* 0x000fea0003800000 */
.L_x_57106:
        /* <DEDUP_REMOVED lines=12> */
.L_x_57120:
[----:B------:R-:W0:Y:S01]  /*5eb0*/  I2F.F64 R4, R2 ;  /* 0x0000000200047312 */ /* 0x000e220000201c00 */
[----:B------:R-:W-:-:S05]  /*5ec0*/  CS2R R6, SRZ ;  /* 0x0000000000067805 */ /* 0x000fca000001ff00 */
[----:B0-----:R0:W-:Y:S01]  /*5ed0*/  STG.E.128 [R8.64], R4 ;  /* 0x0000000408007986 */ /* 0x0011e2000c101d24 */
[----:B------:R-:W-:Y:S05]  /*5ee0*/  BRA `(.L_x_57111) ;  /* 0x000009b000007947 */ /* 0x000fea0003800000 */
.L_x_57119:
        /* <DEDUP_REMOVED lines=21> */
.L_x_57124:
[----:B------:R-:W-:Y:S05]  /*6040*/  BSYNC B0 ;  /* 0x0000000000007941 */ /* 0x000fea0003800000 */
.L_x_57123:
[----:B------:R-:W-:-:S05]  /*6050*/  LOP3.LUT R3, R0, R3, RZ, 0xfc, !PT ;  /* 0x0000000300037212 */ /* 0x000fca00078efcff */
[----:B------:R0:W-:Y:S01]  /*6060*/  STG.E.U8 [R8.64], R3 ;  /* 0x0000000308007986 */ /* 0x0001e2000c101124 */
[----:B------:R-:W-:Y:S05]  /*6070*/  BRA `(.L_x_57111) ;  /* 0x0000082000007947 */ /* 0x000fea0003800000 */
.L_x_57122:
        /* <DEDUP_REMOVED lines=13> */
.L_x_57126:
[----:B------:R-:W-:Y:S01]  /*6150*/  IMAD.MOV.U32 R0, RZ, RZ, 0x7f ;  /* 0x0000007fff007424 */ /* 0x000fe200078e00ff */
[----:B------:R-:W-:-:S04]  /*6160*/  ISETP.GT.U32.AND P0, PT, R3, 0x7f800000, PT ;  /* 0x7f8000000300780c */ /* 0x000fc80003f04070 */
[----:B------:R-:W-:-:S04]  /*6170*/  SEL R0, R0, 0x7c, P0 ;  /* 0x0000007c00007807 */ /* 0x000fc80000000000 */
.L_x_57127:
[----:B------:R-:W-:Y:S05]  /*6180*/  BSYNC B0 ;  /* 0x0000000000007941 */ /* 0x000fea0003800000 */
.L_x_57125:
[----:B------:R-:W-:-:S04]  /*6190*/  LOP3.LUT R2, R5, 0x80000000, RZ, 0xc0, !PT ;  /* 0x8000000005027812 */ /* 0x000fc800078ec0ff */
[----:B------:R-:W-:-:S04]  /*61a0*/  SHF.R.U32.HI R3, RZ, 0x18, R2 ;  /* 0x00000018ff037819 */ /* 0x000fc80000011602 */
[----:B------:R-:W-:-:S05]  /*61b0*/  LOP3.LUT R3, R0, R3, RZ, 0xfc, !PT ;  /* 0x0000000300037212 */ /* 0x000fca00078efcff */
[----:B------:R0:W-:Y:S01]  /*61c0*/  STG.E.U8 [R8.64], R3 ;  /* 0x0000000308007986 */ /* 0x0001e2000c101124 */
[----:B------:R-:W-:Y:S05]  /*61d0*/  BRA `(.L_x_57111) ;  /* 0x000006c000007947 */ /* 0x000fea0003800000 */
.L_x_57121:
[----:B------:R-:W0:Y:S02]  /*61e0*/  I2F R0, R2 ;  /* 0x0000000200007306 */ /* 0x000e240000201400 */
[----:B0-----:R-:W-:-:S05]  /*61f0*/  F2FP.BF16.PACK_AB R0, RZ, R0 ;  /* 0x00000000ff00723e */ /* 0x001fca00000010ff */
[----:B------:R0:W-:Y:S01]  /*6200*/  STG.E.U16 [R8.64], R0 ;  /* 0x0000000008007986 */ /* 0x0001e2000c101524 */
[----:B------:R-:W-:Y:S05]  /*6210*/  BRA `(.L_x_57111) ;  /* 0x0000068000007947 */ /* 0x000fea0003800000 */
.L_x_57118:
        /* <DEDUP_REMOVED lines=10> */
.L_x_57130:
        /* <DEDUP_REMOVED lines=17> */
.L_x_57133:
[----:B------:R-:W-:-:S04]  /*63d0*/  LOP3.LUT R2, R5, 0x80000000, RZ, 0xc0, !PT ;  /* 0x8000000005027812 */ /* 0x000fc800078ec0ff */
[----:B------:R-:W-:-:S04]  /*63e0*/  SHF.R.U32.HI R3, RZ, 0x18, R2 ;  /* 0x00000018ff037819 */ /* 0x000fc80000011602 */
[----:B------:R-:W-:-:S04]  /*63f0*/  LOP3.LUT R0, R0, R3, RZ, 0xfc, !PT ;  /* 0x0000000300007212 */ /* 0x000fc800078efcff */
[----:B------:R-:W-:Y:S02]  /*6400*/  PRMT R4, R0, 0x7610, R4 ;  /* 0x0000761000047816 */ /* 0x000fe40000000004 */
.L_x_57132:
[----:B------:R-:W-:Y:S05]  /*6410*/  BSYNC B0 ;  /* 0x0000000000007941 */ /* 0x000fea0003800000 */
.L_x_57131:
[----:B------:R0:W-:Y:S01]  /*6420*/  STG.E.U8 [R8.64], R4 ;  /* 0x0000000408007986 */ /* 0x0001e2000c101124 */
[----:B------:R-:W-:Y:S05]  /*6430*/  BRA `(.L_x_57111) ;  /* 0x0000046000007947 */ /* 0x000fea0003800000 */
.L_x_57129:
        /* <DEDUP_REMOVED lines=17> */
.L_x_57136:
[----:B------:R-:W-:-:S04]  /*6550*/  LOP3.LUT R2, R5, 0x80000000, RZ, 0xc0, !PT ;  /* 0x8000000005027812 */ /* 0x000fc800078ec0ff */
[----:B------:R-:W-:-:S04]  /*6560*/  SHF.R.U32.HI R3, RZ, 0x18, R2 ;  /* 0x00000018ff037819 */ /* 0x000fc80000011602 */
[----:B------:R-:W-:-:S04]  /*6570*/  LOP3.LUT R0, R0, R3, RZ, 0xfc, !PT ;  /* 0x0000000300007212 */ /* 0x000fc800078efcff */
[----:B------:R-:W-:Y:S02]  /*6580*/  PRMT R4, R0, 0x7610, R4 ;  /* 0x0000761000047816 */ /* 0x000fe40000000004 */
.L_x_57135:
[----:B------:R-:W-:Y:S05]  /*6590*/  BSYNC B0 ;  /* 0x0000000000007941 */ /* 0x000fea0003800000 */
.L_x_57134:
[----:B------:R0:W-:Y:S01]  /*65a0*/  STG.E.U8 [R8.64], R4 ;  /* 0x0000000408007986 */ /* 0x0001e2000c101124 */
[----:B------:R-:W-:Y:S05]  /*65b0*/  BRA `(.L_x_57111) ;  /* 0x000002e000007947 */ /* 0x000fea0003800000 */
.L_x_57128:
        /* <DEDUP_REMOVED lines=22> */
.L_x_57110:
        /* <DEDUP_REMOVED lines=19> */
[----:B------:R-:W-:Y:S05]  /*6850*/  BRA `(.L_x_57111) ;  /* 0x0000004000007947 */ /* 0x000fea0003800000 */
.L_x_57138:
[----:B------:R-:W-:-:S05]  /*6860*/  SHF.R.S32.HI R3, RZ, 0x1f, R2 ;  /* 0x0000001fff037819 */ /* 0x000fca0000011402 */
[----:B------:R0:W-:Y:S01]  /*6870*/  STG.E.64 [R8.64], R2 ;  /* 0x0000000208007986 */ /* 0x0001e2000c101b24 */
[----:B------:R-:W-:Y:S05]  /*6880*/  BRA `(.L_x_57111) ;  /* 0x0000001000007947 */ /* 0x000fea0003800000 */
.L_x_57137:
[----:B------:R0:W-:Y:S02]  /*6890*/  STG.E [R8.64], R2 ;  /* 0x0000000208007986 */ /* 0x0001e4000c101924 */
.L_x_57111:
        /* <DEDUP_REMOVED lines=21> */
.L_x_57142:
[----:B------:R0:W-:Y:S01]  /*69f0*/  STG.E.U8 [R2.64], R18 ;  /* 0x0000001202007986 */ /* 0x0001e2000c101124 */
[----:B------:R-:W-:Y:S05]  /*6a00*/  BRA `(.L_x_57144) ;  /* 0x00000d9000007947 */ /* 0x000fea0003800000 */
.L_x_57141:
        /* <DEDUP_REMOVED lines=10> */
.L_x_57146:
[----:B------:R0:W-:Y:S01]  /*6ab0*/  STG.E [R2.64], R18 ;  /* 0x0000001202007986 */ /* 0x0001e2000c101924 */
[----:B------:R-:W-:Y:S05]  /*6ac0*/  BRA `(.L_x_57144) ;  /* 0x00000cd000007947 */ /* 0x000fea0003800000 */
.L_x_57145:
[----:B------:R0:W-:Y:S01]  /*6ad0*/  STG.E.U16 [R2.64], R18 ;  /* 0x0000001202007986 */ /* 0x0001e2000c101524 */
[----:B------:R-:W-:Y:S05]  /*6ae0*/  BRA `(.L_x_57144) ;  /* 0x00000cb000007947 */ /* 0x000fea0003800000 */
.L_x_57140:
        /* <DEDUP_REMOVED lines=9> */
.L_x_57148:
[----:B------:R-:W0:Y:S02]  /*6b80*/  I2F R0, R18 ;  /* 0x0000001200007306 */ /* 0x000e240000201400 */
[----:B0-----:R-:W-:-:S05]  /*6b90*/  F2FP.PACK_AB R0, RZ, R0 ;  /* 0x00000000ff00723e */ /* 0x001fca00000000ff */
[----:B------:R0:W-:Y:S01]  /*6ba0*/  STG.E.U16 [R2.64], R0 ;  /* 0x0000000002007986 */ /* 0x0001e2000c101524 */
[----:B------:R-:W-:Y:S05]  /*6bb0*/  BRA `(.L_x_57144) ;  /* 0x00000be000007947 */ /* 0x000fea0003800000 */
.L_x_57147:
        /* <DEDUP_REMOVED lines=10> */
.L_x_57150:
[----:B------:R-:W0:Y:S02]  /*6c60*/  I2F R18, R18 ;  /* 0x0000001200127306 */ /* 0x000e240000201400 */
[----:B0-----:R-:W-:-:S04]  /*6c70*/  F2FP.PACK_AB R5, RZ, R18 ;  /* 0x00000012ff05723e */ /* 0x001fc800000000ff */
[----:B------:R-:W-:-:S05]  /*6c80*/  PRMT R5, R5, 0x5410, RZ ;  /* 0x0000541005057816 */ /* 0x000fca00000000ff */
[----:B------:R0:W-:Y:S01]  /*6c90*/  STG.E [R2.64], R5 ;  /* 0x0000000502007986 */ /* 0x0001e2000c101924 */
[----:B------:R-:W-:Y:S05]  /*6ca0*/  BRA `(.L_x_57144) ;  /* 0x00000af000007947 */ /* 0x000fea0003800000 */
.L_x_57149:
[----:B------:R-:W0:Y:S02]  /*6cb0*/  I2F.F64 R4, R18 ;  /* 0x0000001200047312 */ /* 0x000e240000201c00 */
[----:B0-----:R0:W-:Y:S01]  /*6cc0*/  STG.E.64 [R2.64], R4 ;  /* 0x0000000402007986 */ /* 0x0011e2000c101b24 */
[----:B------:R-:W-:Y:S05]  /*6cd0*/  BRA `(.L_x_57144) ;  /* 0x00000ac000007947 */ /* 0x000fea0003800000 */
.L_x_57139:
        /* <DEDUP_REMOVED lines=12> */
.L_x_57153:
[----:B------:R-:W0:Y:S01]  /*6da0*/  I2F.F64 R4, R18 ;  /* 0x0000001200047312 */ /* 0x000e220000201c00 */
[----:B------:R-:W-:-:S05]  /*6db0*/  CS2R R6, SRZ ;  /* 0x0000000000067805 */ /* 0x000fca000001ff00 */
[----:B0-----:R0:W-:Y:S01]  /*6dc0*/  STG.E.128 [R2.64], R4 ;  /* 0x0000000402007986 */ /* 0x0011e2000c101d24 */
[----:B------:R-:W-:Y:S05]  /*6dd0*/  BRA `(.L_x_57144) ;  /* 0x000009c000007947 */ /* 0x000fea0003800000 */
.L_x_57152:
        /* <DEDUP_REMOVED lines=21> */
.L_x_57157:
[----:B------:R-:W-:Y:S05]  /*6f30*/  BSYNC B0 ;  /* 0x0000000000007941 */ /* 0x000fea0003800000 */
.L_x_57156:
[----:B------:R-:W-:-:S05]  /*6f40*/  LOP3.LUT R5, R0, R5, RZ, 0xfc, !PT ;  /* 0x0000000500057212 */ /* 0x000fca00078efcff */
[----:B------:R0:W-:Y:S01]  /*6f50*/  STG.E.U8 [R2.64], R5 ;  /* 0x0000000502007986 */ /* 0x0001e2000c101124 */
[----:B------:R-:W-:Y:S05]  /*6f60*/  BRA `(.L_x_57144) ;  /* 0x0000083000007947 */ /* 0x000fea0003800000 */
.L_x_57155:
        /* <DEDUP_REMOVED lines=13> */
.L_x_57159:
[----:B------:R-:W-:Y:S01]  /*7040*/  IMAD.MOV.U32 R0, RZ, RZ, 0x7f ;  /* 0x0000007fff007424 */ /* 0x000fe200078e00ff */
[----:B------:R-:W-:-:S04]  /*7050*/  ISETP.GT.U32.AND P0, PT, R4, 0x7f800000, PT ;  /* 0x7f8000000400780c */ /* 0x000fc80003f04070 */
[----:B------:R-:W-:-:S04]  /*7060*/  SEL R0, R0, 0x7c, P0 ;  /* 0x0000007c00007807 */ /* 0x000fc80000000000 */
.L_x_57160:
[----:B------:R-:W-:Y:S05]  /*7070*/  BSYNC B0 ;  /* 0x0000000000007941 */ /* 0x000fea0003800000 */
.L_x_57158:
[----:B------:R-:W-:-:S04]  /*7080*/  LOP3.LUT R4, R5, 0x80000000, RZ, 0xc0, !PT ;  /* 0x8000000005047812 */ /* 0x000fc800078ec0ff */
[----:B------:R-:W-:-:S04]  /*7090*/  SHF.R.U32.HI R5, RZ, 0x18, R4 ;  /* 0x00000018ff057819 */ /* 0x000fc80000011604 */
[----:B------:R-:W-:-:S05]  /*70a0*/  LOP3.LUT R5, R0, R5, RZ, 0xfc, !PT ;  /* 0x0000000500057212 */ /* 0x000fca00078efcff */
[----:B------:R0:W-:Y:S01]  /*70b0*/  STG.E.U8 [R2.64], R5 ;  /* 0x0000000502007986 */ /* 0x0001e2000c101124 */
[----:B------:R-:W-:Y:S05]  /*70c0*/  BRA `(.L_x_57144) ;  /* 0x000006d000007947 */ /* 0x000fea0003800000 */
.L_x_57154:
[----:B------:R-:W0:Y:S02]  /*70d0*/  I2F R0, R18 ;  /* 0x0000001200007306 */ /* 0x000e240000201400 */
[----:B0-----:R-:W-:-:S05]  /*70e0*/  F2FP.BF16.PACK_AB R0, RZ, R0 ;  /* 0x00000000ff00723e */ /* 0x001fca00000010ff */
[----:B------:R0:W-:Y:S01]  /*70f0*/  STG.E.U16 [R2.64], R0 ;  /* 0x0000000002007986 */ /* 0x0001e2000c101524 */
[----:B------:R-:W-:Y:S05]  /*7100*/  BRA `(.L_x_57144) ;  /* 0x0000069000007947 */ /* 0x000fea0003800000 */
.L_x_57151:
        /* <DEDUP_REMOVED lines=10> */
.L_x_57163:
        /* <DEDUP_REMOVED lines=17> */
.L_x_57166:
[----:B------:R-:W-:-:S04]  /*72c0*/  LOP3.LUT R0, R7, 0x80000000, RZ, 0xc0, !PT ;  /* 0x8000000007007812 */ /* 0x000fc800078ec0ff */
[----:B------:R-:W-:-:S04]  /*72d0*/  SHF.R.U32.HI R5, RZ, 0x18, R0 ;  /* 0x00000018ff057819 */ /* 0x000fc80000011600 */
[----:B------:R-:W-:-:S04]  /*72e0*/  LOP3.LUT R4, R4, R5, RZ, 0xfc, !PT ;  /* 0x0000000504047212 */ /* 0x000fc800078efcff */
[----:B------:R-:W-:Y:S02]  /*72f0*/  PRMT R0, R4, 0x7610, R0 ;  /* 0x0000761004007816 */ /* 0x000fe40000000000 */
.L_x_57165:
[----:B------:R-:W-:Y:S05]  /*7300*/  BSYNC B0 ;  /* 0x0000000000007941 */ /* 0x000fea0003800000 */
.L_x_57164:
[----:B------:R0:W-:Y:S01]  /*7310*/  STG.E.U8 [R2.64], R0 ;  /* 0x0000000002007986 */ /* 0x0001e2000c101124 */
[----:B------:R-:W-:Y:S05]  /*7320*/  BRA `(.L_x_57144) ;  /* 0x0000047000007947 */ /* 0x000fea0003800000 */
.L_x_57162:
        /* <DEDUP_REMOVED lines=17> */
.L_x_57169:
[----:B------:R-:W-:-:S04]  /*7440*/  LOP3.LUT R0, R7, 0x80000000, RZ, 0xc0, !PT ;  /* 0x8000000007007812 */ /* 0x000fc800078ec0ff */
[----:B------:R-:W-:-:S04]  /*7450*/  SHF.R.U32.HI R5, RZ, 0x18, R0 ;  /* 0x00000018ff057819 */ /* 0x000fc80000011600 */
[----:B------:R-:W-:-:S04]  /*7460*/  LOP3.LUT R4, R4, R5, RZ, 0xfc, !PT ;  /* 0x0000000504047212 */ /* 0x000fc800078efcff */
[----:B------:R-:W-:Y:S02]  /*7470*/  PRMT R0, R4, 0x7610, R0 ;  /* 0x0000761004007816 */ /* 0x000fe40000000000 */
.L_x_57168:
[----:B------:R-:W-:Y:S05]  /*7480*/  BSYNC B0 ;  /* 0x0000000000007941 */ /* 0x000fea0003800000 */
.L_x_57167:
[----:B------:R0:W-:Y:S01]  /*7490*/  STG.E.U8 [R2.64], R0 ;  /* 0x0000000002007986 */ /* 0x0001e2000c101124 */
[----:B------:R-:W-:Y:S05]  /*74a0*/  BRA `(.L_x_57144) ;  /* 0x000002f000007947 */ /* 0x000fea0003800000 */
.L_x_57161:
        /* <DEDUP_REMOVED lines=22> */
.L_x_57143:
        /* <DEDUP_REMOVED lines=20> */
.L_x_57171:
[--C-:B------:R-:W-:Y:S01]  /*7750*/  SHF.R.S32.HI R5, RZ, 0x1f, R18.reuse ;  /* 0x0000001fff057819 */ /* 0x100fe20000011412 */
[----:B------:R-:W-:-:S05]  /*7760*/  IMAD.MOV.U32 R4, RZ, RZ, R18 ;  /* 0x000000ffff047224 */ /* 0x000fca00078e0012 */
[----:B------:R0:W-:Y:S01]  /*7770*/  STG.E.64 [R2.64], R4 ;  /* 0x0000000402007986 */ /* 0x0001e2000c101b24 */
[----:B------:R-:W-:Y:S05]  /*7780*/  BRA `(.L_x_57144) ;  /* 0x0000001000007947 */ /* 0x000fea0003800000 */
.L_x_57170:
[----:B------:R0:W-:Y:S02]  /*7790*/  STG.E [R2.64], R18 ;  /* 0x0000001202007986 */ /* 0x0001e4000c101924 */
.L_x_57144:
[----:B------:R-:W-:Y:S02]  /*77a0*/  IADD3 R17, R17, 0x80, RZ ;  /* 0x0000008011117810 */ /* 0x000fe40007ffe0ff */
.L_x_57105:
[----:B------:R-:W-:Y:S05]  /*77b0*/  BSYNC B6 ;  /* 0x0000000000067941 */ /* 0x000fea0003800000 */
.L_x_57104:
        /* <DEDUP_REMOVED lines=17> */
[----:B-----5:R-:W-:Y:S01]  /*78d0*/  STG.E.U8 [R2.64], R24 ;  /* 0x0000001802007986 */ /* 0x020fe2000c101124 */
[----:B------:R-:W-:Y:S05]  /*78e0*/  EXIT ;  /* 0x000000000000794d */ /* 0x000fea0003800000 */
.L_x_57175:
[----:B-----5:R-:W-:Y:S01]  /*78f0*/  STG.E.U8 [R2.64], R24 ;  /* 0x0000001802007986 */ /* 0x020fe2000c101124 */
[----:B------:R-:W-:Y:S05]  /*7900*/  EXIT ;  /* 0x000000000000794d */ /* 0x000fea0003800000 */
.L_x_57174:
[----:B------:R-:W-:-:S13]  /*7910*/  ISETP.NE.AND P0, PT, R0, 0x2, PT ;  /* 0x000000020000780c */ /* 0x000fda0003f05270 */
[----:B------:R-:W-:Y:S05]  /*7920*/  @!P0 BRA `(.L_x_57177) ;  /* 0x0000009000008947 */ /* 0x000fea0003800000 */
[----:B------:R-:W-:-:S13]  /*7930*/  ISETP.NE.AND P0, PT, R0, 0x3, PT ;  /* 0x000000030000780c */ /* 0x000fda0003f05270 */
[----:B------:R-:W-:Y:S05]  /*7940*/  @!P0 BRA `(.L_x_57178) ;  /* 0x0000005000008947 */ /* 0x000fea0003800000 */
[----:B------:R-:W-:-:S13]  /*7950*/  ISETP.NE.AND P0, PT, R0, 0x4, PT ;  /* 0x000000040000780c */ /* 0x000fda0003f05270 */
[----:B------:R-:W-:Y:S05]  /*7960*/  @P0 BRA `(.L_x_57176) ;  /* 0x00000b9000000947 */ /* 0x000fea0003800000 */
[----:B---3-5:R-:W-:-:S05]  /*7970*/  SHF.R.S32.HI R25, RZ, 0x1f, R24 ;  /* 0x0000001fff197819 */ /* 0x028fca0000011418 */
[----:B------:R-:W-:Y:S01]  /*7980*/  STG.E.64 [R2.64], R24 ;  /* 0x0000001802007986 */ /* 0x000fe2000c101b24 */
[----:B------:R-:W-:Y:S05]  /*7990*/  EXIT ;  /* 0x000000000000794d */ /* 0x000fea0003800000 */
.L_x_57178:
[----:B-----5:R-:W-:Y:S01]  /*79a0*/  STG.E [R2.64], R24 ;  /* 0x0000001802007986 */ /* 0x020fe2000c101924 */
[----:B------:R-:W-:Y:S05]  /*79b0*/  EXIT ;  /* 0x000000000000794d */ /* 0x000fea0003800000 */
.L_x_57177:
[----:B-----5:R-:W-:Y:S01]  /*79c0*/  STG.E.U16 [R2.64], R24 ;  /* 0x0000001802007986 */ /* 0x020fe2000c101524 */
[----:B------:R-:W-:Y:S05]  /*79d0*/  EXIT ;  /* 0x000000000000794d */ /* 0x000fea0003800000 */
.L_x_57173:
[----:B------:R-:W-:-:S13]  /*79e0*/  ISETP.GT.AND P0, PT, R0, 0x6, PT ;  /* 0x000000060000780c */ /* 0x000fda0003f04270 */
[----:B------:R-:W-:Y:S05]  /*79f0*/  @P0 BRA `(.L_x_57179) ;  /* 0x000000b000000947 */ /* 0x000fea0003800000 */
[----:B------:R-:W-:-:S13]  /*7a00*/  ISETP.NE.AND P0, PT, R0, 0x5, PT ;  /* 0x000000050000780c */ /* 0x000fda0003f05270 */
[----:B------:R-:W-:Y:S05]  /*7a10*/  @!P0 BRA `(.L_x_57180) ;  /* 0x0000005000008947 */ /* 0x000fea0003800000 */
[----:B------:R-:W-:-:S13]  /*7a20*/  ISETP.NE.AND P0, PT, R0, 0x6, PT ;  /* 0x000000060000780c */ /* 0x000fda0003f05270 */
[----:B------:R-:W-:Y:S05]  /*7a30*/  @P0 BRA `(.L_x_57176) ;  /* 0x00000ac000000947 */ /* 0x000fea0003800000 */
[----:B-----5:R-:W0:Y:S02]  /*7a40*/  I2F R5, R24 ;  /* 0x0000001800057306 */ /* 0x020e240000201400 */
[----:B0-----:R-:W-:Y:S01]  /*7a50*/  STG.E [R2.64], R5 ;  /* 0x0000000502007986 */ /* 0x001fe2000c101924 */
[----:B------:R-:W-:Y:S05]  /*7a60*/  EXIT ;  /* 0x000000000000794d */ /* 0x000fea0003800000 */
.L_x_57180:
[----:B-----5:R-:W0:Y:S02]  /*7a70*/  I2F R0, R24 ;  /* 0x0000001800007306 */ /* 0x020e240000201400 */
[----:B0-----:R-:W-:-:S05]  /*7a80*/  F2FP.PACK_AB R0, RZ, R0 ;  /* 0x00000000ff00723e */ /* 0x001fca00000000ff */
[----:B------:R-:W-:Y:S01]  /*7a90*/  STG.E.U16 [R2.64], R0 ;  /* 0x0000000002007986 */ /* 0x000fe2000c101524 */
[----:B------:R-:W-:Y:S05]  /*7aa0*/  EXIT ;  /* 0x000000000000794d */ /* 0x000fea0003800000 */
.L_x_57179:
[----:B------:R-:W-:-:S13]  /*7ab0*/  ISETP.NE.AND P0, PT, R0, 0x7, PT ;  /* 0x000000070000780c */ /* 0x000fda0003f05270 */
[----:B------:R-:W-:Y:S05]  /*7ac0*/  @!P0 BRA `(.L_x_57181) ;  /* 0x000000d000008947 */ /* 0x000fea0003800000 */
[----:B------:R-:W-:-:S13]  /*7ad0*/  ISETP.NE.AND P0, PT, R0, 0x8, PT ;  /* 0x000000080000780c */ /* 0x000fda0003f05270 */
[----:B------:R-:W-:Y:S05]  /*7ae0*/  @!P0 BRA `(.L_x_57182) ;  /* 0x0000006000008947 */ /* 0x000fea0003800000 */
[----:B------:R-:W-:-:S13]  /*7af0*/  ISETP.NE.AND P0, PT, R0, 0x9, PT ;  /* 0x000000090000780c */ /* 0x000fda0003f05270 */
[----:B------:R-:W-:Y:S05]  /*7b00*/  @P0 BRA `(.L_x_57176) ;  /* 0x000009f000000947 */ /* 0x000fea0003800000 */
[----:B-----5:R-:W0:Y:S01]  /*7b10*/  I2F R24, R24 ;  /* 0x0000001800187306 */ /* 0x020e220000201400 */
[----:B---3--:R-:W-:-:S05]  /*7b20*/  IMAD.MOV.U32 R25, RZ, RZ, RZ ;  /* 0x000000ffff197224 */ /* 0x008fca00078e00ff */
[----:B0-----:R-:W-:Y:S01]  /*7b30*/  STG.E.64 [R2.64], R24 ;  /* 0x0000001802007986 */ /* 0x001fe2000c101b24 */
[----:B------:R-:W-:Y:S05]  /*7b40*/  EXIT ;  /* 0x000000000000794d */ /* 0x000fea0003800000 */
.L_x_57182:
[----:B-----5:R-:W0:Y:S02]  /*7b50*/  I2F R24, R24 ;  /* 0x0000001800187306 */ /* 0x020e240000201400 */
[----:B0-----:R-:W-:-:S04]  /*7b60*/  F2FP.PACK_AB R5, RZ, R24 ;  /* 0x00000018ff05723e */ /* 0x001fc800000000ff */
[----:B------:R-:W-:-:S05]  /*7b70*/  PRMT R5, R5, 0x5410, RZ ;  /* 0x0000541005057816 */ /* 0x000fca00000000ff */
[----:B------:R-:W-:Y:S01]  /*7b80*/  STG.E [R2.64], R5 ;  /* 0x0000000502007986 */ /* 0x000fe2000c101924 */
[----:B------:R-:W-:Y:S05]  /*7b90*/  EXIT ;  /* 0x000000000000794d */ /* 0x000fea0003800000 */
.L_x_57181:
[----:B---3-5:R-:W0:Y:S02]  /*7ba0*/  I2F.F64 R24, R24 ;  /* 0x0000001800187312 */ /* 0x028e240000201c00 */
[----:B0-----:R-:W-:Y:S01]  /*7bb0*/  STG.E.64 [R2.64], R24 ;  /* 0x0000001802007986 */ /* 0x001fe2000c101b24 */
[----:B------:R-:W-:Y:S05]  /*7bc0*/  EXIT ;  /* 0x000000000000794d */ /* 0x000fea0003800000 */
.L_x_57172:
        /* <DEDUP_REMOVED lines=8> */
[----:B-----5:R-:W-:-:S04]  /*7c50*/  ISETP.NE.AND P0, PT, R24, RZ, PT ;  /* 0x000000ff1800720c */ /* 0x020fc80003f05270 */
[----:B------:R-:W-:-:S05]  /*7c60*/  SEL R5, RZ, 0x1, !P0 ;  /* 0x00000001ff057807 */ /* 0x000fca0004000000 */
[----:B------:R-:W-:Y:S01]  /*7c70*/  STG.E.U8 [R2.64], R5 ;  /* 0x0000000502007986 */ /* 0x000fe2000c101124 */
[----:B------:R-:W-:Y:S05]  /*7c80*/  EXIT ;  /* 0x000000000000794d */ /* 0x000fea0003800000 */
.L_x_57185:
[----:B---3-5:R-:W0:Y:S01]  /*7c90*/  I2F.F64 R24, R24 ;  /* 0x0000001800187312 */ /* 0x028e220000201c00 */
[----:B--2---:R-:W-:-:S05]  /*7ca0*/  CS2R R26, SRZ ;  /* 0x00000000001a7805 */ /* 0x004fca000001ff00 */
[----:B0-----:R-:W-:Y:S01]  /*7cb0*/  STG.E.128 [R2.64], R24 ;  /* 0x0000001802007986 */ /* 0x001fe2000c101d24 */
[----:B------:R-:W-:Y:S05]  /*7cc0*/  EXIT ;  /* 0x000000000000794d */ /* 0x000fea0003800000 */
.L_x_57184:
[----:B------:R-:W-:-:S13]  /*7cd0*/  ISETP.NE.AND P0, PT, R0, 0xf, PT ;  /* 0x0000000f0000780c */ /* 0x000fda0003f05270 */
[----:B------:R-:W-:Y:S05]  /*7ce0*/  @!P0 BRA `(.L_x_57186) ;  /* 0x000002d000008947 */ /* 0x000fea0003800000 */
[----:B------:R-:W-:-:S13]  /*7cf0*/  ISETP.NE.AND P0, PT, R0, 0x17, PT ;  /* 0x000000170000780c */ /* 0x000fda0003f05270 */
[----:B------:R-:W-:Y:S05]  /*7d00*/  @!P0 BRA `(.L_x_57187) ;  /* 0x0000015000008947 */ /* 0x000fea0003800000 */
[----:B------:R-:W-:-:S13]  /*7d10*/  ISETP.NE.AND P0, PT, R0, 0x18, PT ;  /* 0x000000180000780c */ /* 0x000fda0003f05270 */
[----:B------:R-:W-:Y:S05]  /*7d20*/  @P0 BRA `(.L_x_57176) ;  /* 0x000007d000000947 */ /* 0x000fea0003800000 */
[----:B-----5:R-:W0:Y:S01]  /*7d30*/  I2F R7, R24 ;  /* 0x0000001800077306 */ /* 0x020e220000201400 */
        /* <DEDUP_REMOVED lines=14> */
.L_x_57189:
[----:B------:R-:W-:Y:S05]  /*7e20*/  BSYNC B0 ;  /* 0x0000000000007941 */ /* 0x000fea0003800000 */
.L_x_57188:
[----:B------:R-:W-:-:S05]  /*7e30*/  LOP3.LUT R5, R0, R5, RZ, 0xfc, !PT ;  /* 0x0000000500057212 */ /* 0x000fca00078efcff */
[----:B------:R-:W-:Y:S01]  /*7e40*/  STG.E.U8 [R2.64], R5 ;  /* 0x0000000502007986 */ /* 0x000fe2000c101124 */
[----:B------:R-:W-:Y:S05]  /*7e50*/  EXIT ;  /* 0x000000000000794d */ /* 0x000fea0003800000 */
.L_x_57187:
[----:B-----5:R-:W0:Y:S01]  /*7e60*/  I2F R5, R24 ;  /* 0x0000001800057306 */ /* 0x020e220000201400 */
        /* <DEDUP_REMOVED lines=12> */
.L_x_57191:
[----:B------:R-:W-:Y:S01]  /*7f30*/  IMAD.MOV.U32 R0, RZ, RZ, 0x7f ;  /* 0x0000007fff007424 */ /* 0x000fe200078e00ff */
[----:B------:R-:W-:-:S04]  /*7f40*/  ISETP.GT.U32.AND P0, PT, R4, 0x7f800000, PT ;  /* 0x7f8000000400780c */ /* 0x000fc80003f04070 */
[----:B------:R-:W-:-:S04]  /*7f50*/  SEL R0, R0, 0x7c, P0 ;  /* 0x0000007c00007807 */ /* 0x000fc80000000000 */
.L_x_57192:
[----:B------:R-:W-:Y:S05]  /*7f60*/  BSYNC B0 ;  /* 0x0000000000007941 */ /* 0x000fea0003800000 */
.L_x_57190:
[----:B------:R-:W-:-:S04]  /*7f70*/  LOP3.LUT R4, R5, 0x80000000, RZ, 0xc0, !PT ;  /* 0x8000000005047812 */ /* 0x000fc800078ec0ff */
[----:B------:R-:W-:-:S04]  /*7f80*/  SHF.R.U32.HI R5, RZ, 0x18, R4 ;  /* 0x00000018ff057819 */ /* 0x000fc80000011604 */
[----:B------:R-:W-:-:S05]  /*7f90*/  LOP3.LUT R5, R0, R5, RZ, 0xfc, !PT ;  /* 0x0000000500057212 */ /* 0x000fca00078efcff */
[----:B------:R-:W-:Y:S01]  /*7fa0*/  STG.E.U8 [R2.64], R5 ;  /* 0x0000000502007986 */ /* 0x000fe2000c101124 */
[----:B------:R-:W-:Y:S05]  /*7fb0*/  EXIT ;  /* 0x000000000000794d */ /* 0x000fea0003800000 */
.L_x_57186:
[----:B-----5:R-:W0:Y:S02]  /*7fc0*/  I2F R0, R24 ;  /* 0x0000001800007306 */ /* 0x020e240000201400 */
[----:B0-----:R-:W-:-:S05]  /*7fd0*/  F2FP.BF16.PACK_AB R0, RZ, R0 ;  /* 0x00000000ff00723e */ /* 0x001fca00000010ff */
[----:B------:R-:W-:Y:S01]  /*7fe0*/  STG.E.U16 [R2.64], R0 ;  /* 0x0000000002007986 */ /* 0x000fe2000c101524 */
[----:B------:R-:W-:Y:S05]  /*7ff0*/  EXIT ;  /* 0x000000000000794d */ /* 0x000fea0003800000 */
.L_x_57183:
        /* <DEDUP_REMOVED lines=8> */
[----:B-----5:R-:W-:Y:S01]  /*8080*/  STG.E.U16 [R2.64], R24 ;  /* 0x0000001802007986 */ /* 0x020fe2000c101524 */
[----:B------:R-:W-:Y:S05]  /*8090*/  EXIT ;  /* 0x000000000000794d */ /* 0x000fea0003800000 */
.L_x_57195:
[----:B-----5:R-:W0:Y:S01]  /*80a0*/  I2F R7, R24 ;  /* 0x0000001800077306 */ /* 0x020e220000201400 */
        /* <DEDUP_REMOVED lines=16> */
.L_x_57198:
[----:B------:R-:W-:-:S04]  /*81b0*/  LOP3.LUT R0, R7, 0x80000000, RZ, 0xc0, !PT ;  /* 0x8000000007007812 */ /* 0x000fc800078ec0ff */
[----:B------:R-:W-:-:S04]  /*81c0*/  SHF.R.U32.HI R5, RZ, 0x18, R0 ;  /* 0x00000018ff057819 */ /* 0x000fc80000011600 */
[----:B------:R-:W-:-:S04]  /*81d0*/  LOP3.LUT R4, R4, R5, RZ, 0xfc, !PT ;  /* 0x0000000504047212 */ /* 0x000fc800078efcff */
[----:B------:R-:W-:Y:S02]  /*81e0*/  PRMT R0, R4, 0x7610, R0 ;  /* 0x0000761004007816 */ /* 0x000fe40000000000 */
.L_x_57197:
[----:B------:R-:W-:Y:S05]  /*81f0*/  BSYNC B0 ;  /* 0x0000000000007941 */ /* 0x000fea0003800000 */
.L_x_57196:
[----:B------:R-:W-:Y:S01]  /*8200*/  STG.E.U8 [R2.64], R0 ;  /* 0x0000000002007986 */ /* 0x000fe2000c101124 */
[----:B------:R-:W-:Y:S05]  /*8210*/  EXIT ;  /* 0x000000000000794d */ /* 0x000fea0003800000 */
.L_x_57194:
        /* <DEDUP_REMOVED lines=17> */
.L_x_57201:
[----:B------:R-:W-:-:S04]  /*8330*/  LOP3.LUT R0, R7, 0x80000000, RZ, 0xc0, !PT ;  /* 0x8000000007007812 */ /* 0x000fc800078ec0ff */
[----:B------:R-:W-:-:S04]  /*8340*/  SHF.R.U32.HI R5, RZ, 0x18, R0 ;  /* 0x00000018ff057819 */ /* 0x000fc80000011600 */
[----:B------:R-:W-:-:S04]  /*8350*/  LOP3.LUT R4, R4, R5, RZ, 0xfc, !PT ;  /* 0x0000000504047212 */ /* 0x000fc800078efcff */
[----:B------:R-:W-:Y:S02]  /*8360*/  PRMT R0, R4, 0x7610, R0 ;  /* 0x0000761004007816 */ /* 0x000fe40000000000 */
.L_x_57200:
[----:B------:R-:W-:Y:S05]  /*8370*/  BSYNC B0 ;  /* 0x0000000000007941 */ /* 0x000fea0003800000 */
.L_x_57199:
[----:B------:R-:W-:Y:S01]  /*8380*/  STG.E.U8 [R2.64], R0 ;  /* 0x0000000002007986 */ /* 0x000fe2000c101124 */
[----:B------:R-:W-:Y:S05]  /*8390*/  EXIT ;  /* 0x000000000000794d */ /* 0x000fea0003800000 */
.L_x_57193:
[----:B------:R-:W-:-:S13]  /*83a0*/  ISETP.NE.AND P0, PT, R0, 0x1c, PT ;  /* 0x0000001c0000780c */ /* 0x000fda0003f05270 */
[----:B------:R-:W-:Y:S05]  /*83b0*/  @!P0 BRA `(.L_x_57202) ;  /* 0x000002b000008947 */ /* 0x000fea0003800000 */
[----:B------:R-:W-:-:S13]  /*83c0*/  ISETP.NE.AND P0, PT, R0, 0x1d, PT ;  /* 0x0000001d0000780c */ /* 0x000fda0003f05270 */
[----:B------:R-:W-:Y:S05]  /*83d0*/  @!P0 BRA `(.L_x_57203) ;  /* 0x0000026000008947 */ /* 0x000fea0003800000 */
[----:B------:R-:W-:-:S13]  /*83e0*/  ISETP.NE.AND P0, PT, R0, 0x2c, PT ;  /* 0x0000002c0000780c */ /* 0x000fda0003f05270 */
[----:B------:R-:W-:Y:S05]  /*83f0*/  @P0 BRA `(.L_x_57176) ;  /* 0x0000010000000947 */ /* 0x000fea0003800000 */
[----:B-----5:R-:W0:Y:S01]  /*8400*/  I2F R24, R24 ;  /* 0x0000001800187306 */ /* 0x020e220000201400 */
        /* <DEDUP_REMOVED lines=15> */
.L_x_57176:
        /* <DEDUP_REMOVED lines=19> */
[----:B------:R-:W-:Y:S05]  /*8630*/  EXIT ;  /* 0x000000000000794d */ /* 0x000fea0003800000 */
.L_x_57203:
[----:B---3-5:R-:W-:-:S05]  /*8640*/  SHF.R.S32.HI R25, RZ, 0x1f, R24 ;  /* 0x0000001fff197819 */ /* 0x028fca0000011418 */
[----:B------:R-:W-:Y:S01]  /*8650*/  STG.E.64 [R2.64], R24 ;  /* 0x0000001802007986 */ /* 0x000fe2000c101b24 */
[----:B------:R-:W-:Y:S05]  /*8660*/  EXIT ;  /* 0x000000000000794d */ /* 0x000fea0003800000 */
.L_x_57202:
[----:B-----5:R-:W-:Y:S01]  /*8670*/  STG.E [R2.64], R24 ;  /* 0x0000001802007986 */ /* 0x020fe2000c101924 */
[----:B------:R-:W-:Y:S05]  /*8680*/  EXIT ;  /* 0x000000000000794d */ /* 0x000fea0003800000 */
.L_x_57204:
        /* <DEDUP_REMOVED lines=15> */
.L_x_61997:


//--------------------- .text._ZN2at6native18elementwise_kernelILi128ELi2EZNS0_22gpu_kernel_impl_nocastIZNS0_50_GLOBAL__N__2680c7bb_12_PowKernel_cu_b2145a98_318422pow_scalar_tensor_implIiEEvRNS_18TensorIteratorBaseET_EUliE_EEvS6_RKS7_EUliE_EEviT1_ --------------------------
	.section	.text._ZN2at6native18elementwise_kernelILi128ELi2EZNS0_22gpu_kernel_impl_nocastIZNS0_50_GLOBAL__N__2680c7bb_12_PowKernel_cu_b2145a98_318422pow_scalar_tensor_implIiEEvRNS_18TensorIteratorBaseET_EUliE_EEvS6_RKS7_EUliE_EEviT1_,"ax",@progbits
	.sectioninfo	@"SHI_REGISTERS=12"
	.align	128
        .global         _ZN2at6native18elementwise_kernelILi128ELi2EZNS0_22gpu_kernel_impl_nocastIZNS0_50_GLOBAL__N__2680c7bb_12_PowKernel_cu_b2145a98_318422pow_scalar_tensor_implIiEEvRNS_18TensorIteratorBaseET_EUliE_EEvS6_RKS7_EUliE_EEviT1_
        .type           _ZN2at6native18elementwise_kernelILi128ELi2EZNS0_22gpu_kernel_impl_nocastIZNS0_50_GLOBAL__N__2680c7bb_12_PowKernel_cu_b2145a98_318422pow_scalar_tensor_implIiEEvRNS_18TensorIteratorBaseET_EUliE_EEvS6_RKS7_EUliE_EEviT1_,@function
        .size           _ZN2at6native18elementwise_kernelILi128ELi2EZNS0_22gpu_kernel_impl_nocastIZNS0_50_GLOBAL__N__2680c7bb_12_PowKernel_cu_b2145a98_318422pow_scalar_tensor_implIiEEvRNS_18TensorIteratorBaseET_EUliE_EEvS6_RKS7_EUliE_EEviT1_,(.L_x_61998 - _ZN2at6native18elementwise_kernelILi128ELi2EZNS0_22gpu_kernel_impl_nocastIZNS0_50_GLOBAL__N__2680c7bb_12_PowKernel_cu_b2145a98_318422pow_scalar_tensor_implIiEEvRNS_18TensorIteratorBaseET_EUliE_EEvS6_RKS7_EUliE_EEviT1_)
        .other          _ZN2at6native18elementwise_kernelILi128ELi2EZNS0_22gpu_kernel_impl_nocastIZNS0_50_GLOBAL__N__2680c7bb_12_PowKernel_cu_b2145a98_318422pow_scalar_tensor_implIiEEvRNS_18TensorIteratorBaseET_EUliE_EEvS6_RKS7_EUliE_EEviT1_,@"STO_CUDA_ENTRY STV_DEFAULT"
_ZN2at6native18elementwise_kernelILi128ELi2EZNS0_22gpu_kernel_impl_nocastIZNS0_50_GLOBAL__N__2680c7bb_12_PowKernel_cu_b2145a98_318422pow_scalar_tensor_implIiEEvRNS_18TensorIteratorBaseET_EUliE_EEvS6_RKS7_EUliE_EEviT1_:
.text._ZN2at6native18elementwise_kernelILi128ELi2EZNS0_22gpu_kernel_impl_nocastIZNS0_50_GLOBAL__N__2680c7bb_12_PowKernel_cu_b2145a98_318422pow_scalar_tensor_implIiEEvRNS_18TensorIteratorBaseET_EUliE_EEvS6_RKS7_EUliE_EEviT1_:
        /* <DEDUP_REMOVED lines=236> */
.L_x_57207:
[----:B------:R-:W-:-:S04]  /*0ec0*/  IADD3 R4, P0, R3, c[0x0][0x368], RZ ;  /* 0x0000da0003047a10 */ /* 0x000fc80007f1e0ff */
[----:B------:R-:W-:-:S05]  /*0ed0*/  IADD3.X R5, RZ, c[0x0][0x36c], RZ, P0, !PT ;  /* 0x0000db00ff057a10 */ /* 0x000fca00007fe4ff */
[----:B------:R-:W2:Y:S01]  /*0ee0*/  LDG.E R4, [R4.64] ;  /* 0x0000000604047981 */ /* 0x000ea2000c1e1900 */
[----:B------:R-:W-:Y:S01]  /*0ef0*/  IADD3 R2, P1, R2, c[0x0][0x360], RZ ;  /* 0x0000d80002027a10 */ /* 0x000fe20007f3e0ff */
[----:B------:R-:W-:Y:S03]  /*0f00*/  BSSY B1, `(.L_x_57208) ;  /* 0x000002a000017945 */ /* 0x000fe60003800000 */
[----:B------:R-:W-:Y:S02]  /*0f10*/  IADD3.X R3, RZ, c[0x0][0x364], RZ, P1, !PT ;  /* 0x0000d900ff037a10 */ /* 0x000fe40000ffe4ff */
[----:B--2---:R-:W-:-:S13]  /*0f20*/  ISETP.GE.AND P0, PT, R4, RZ, PT ;  /* 0x000000ff0400720c */ /* 0x004fda0003f06270 */
[----:B------:R-:W-:Y:S05]  /*0f30*/  @!P0 BRA `(.L_x_57209) ;  /* 0x000001c000008947 */ /* 0x000fea0003800000 */
[----:B------:R-:W-:Y:S01]  /*0f40*/  ISETP.NE.AND P0, PT, R4, RZ, PT ;  /* 0x000000ff0400720c */ /* 0x000fe20003f05270 */
[----:B------:R-:W-:Y:S01]  /*0f50*/  BSSY B2, `(.L_x_57210) ;  /* 0x0000019000027945 */ /* 0x000fe20003800000 */
[----:B------:R-:W-:-:S11]  /*0f60*/  HFMA2.MMA R5, -RZ, RZ, 0, 5.9604644775390625e-08 ;  /* 0x00000001ff057435 */ /* 0x000fd600000001ff */
[----:B------:R-:W-:Y:S05]  /*0f70*/  @!P0 BRA `(.L_x_57211) ;  /* 0x0000016000008947 */ /* 0x000fea0003800000 */
[C---:B------:R-:W-:Y:S02]  /*0f80*/  IADD3 R6, R4.reuse, 0x1, RZ ;  /* 0x0000000104067810 */ /* 0x040fe40007ffe0ff */
[----:B------:R-:W-:Y:S02]  /*0f90*/  LOP3.LUT R5, R4, 0x1, RZ, 0xc0, !PT ;  /* 0x0000000104057812 */ /* 0x000fe400078ec0ff */
[----:B------:R-:W-:Y:S02]  /*0fa0*/  ISETP.GE.U32.AND P1, PT, R6, 0x3, PT ;  /* 0x000000030600780c */ /* 0x000fe40003f26070 */
[----:B------:R-:W-:Y:S01]  /*0fb0*/  ISETP.NE.U32.AND P0, PT, R5, 0x1, PT ;  /* 0x000000010500780c */ /* 0x000fe20003f05070 */
[----:B------:R-:W-:Y:S01]  /*0fc0*/  IMAD.MOV.U32 R5, RZ, RZ, 0x1 ;  /* 0x00000001ff057424 */ /* 0x000fe200078e00ff */
[----:B------:R-:W-:-:S04]  /*0fd0*/  LEA.HI R4, R4, R4, RZ, 0x1 ;  /* 0x0000000404047211 */ /* 0x000fc800078f08ff */
[----:B------:R-:W-:-:S05]  /*0fe0*/  SEL R5, R5, c[0x0][0x370], P0 ;  /* 0x0000dc0005057a07 */ /* 0x000fca0000000000 */
[----:B------:R-:W-:Y:S05]  /*0ff0*/  @!P1 BRA `(.L_x_57211) ;  /* 0x000000e000009947 */ /* 0x000fea0003800000 */
[----:B------:R-:W-:Y:S01]  /*1000*/  ULDC UR4, c[0x0][0x370] ;  /* 0x0000dc0000047ab9 */ /* 0x000fe20000000800 */
[----:B------:R-:W-:Y:S01]  /*1010*/  SHF.R.S32.HI R6, RZ, 0x1, R4 ;  /* 0x00000001ff067819 */ /* 0x000fe20000011404 */
[----:B------:R-:W-:-:S06]  /*1020*/  UIMAD UR4, UR4, UR4, URZ ;  /* 0x00000004040472a4 */ /* 0x000fcc000f8e023f */
[----:B------:R-:W-:Y:S02]  /*1030*/  MOV R7, UR4 ;  /* 0x0000000400077c02 */ /* 0x000fe40008000f00 */
.L_x_57212:
        /* <DEDUP_REMOVED lines=10> */
.L_x_57211:
[----:B------:R-:W-:Y:S05]  /*10e0*/  BSYNC B2 ;  /* 0x0000000000027941 */ /* 0x000fea0003800000 */
.L_x_57210:
[----:B------:R-:W-:Y:S05]  /*10f0*/  BRA `(.L_x_57213) ;  /* 0x000000a000007947 */ /* 0x000fea0003800000 */
.L_x_57209:
[----:B------:R-:W-:Y:S01]  /*1100*/  MOV R6, c[0x0][0x370] ;  /* 0x0000dc0000067a02 */ /* 0x000fe20000000f00 */
[----:B------:R-:W-:-:S03]  /*1110*/  HFMA2.MMA R5, -RZ, RZ, 0, 5.9604644775390625e-08 ;  /* 0x00000001ff057435 */ /* 0x000fc600000001ff */
[----:B------:R-:W-:-:S13]  /*1120*/  ISETP.NE.AND P0, PT, R6, 0x1, PT ;  /* 0x000000010600780c */ /* 0x000fda0003f05270 */
[----:B------:R-:W-:Y:S05]  /*1130*/  @!P0 BRA `(.L_x_57213) ;  /* 0x0000006000008947 */ /* 0x000fea0003800000 */
[----:B------:R-:W-:-:S13]  /*1140*/  ISETP.NE.AND P0, PT, R6, -0x1, PT ;  /* 0xffffffff0600780c */ /* 0x000fda0003f05270 */
[----:B------:R-:W-:Y:S01]  /*1150*/  @!P0 LOP3.LUT R4, R4, 0x1, RZ, 0xc0, !PT ;  /* 0x0000000104048812 */ /* 0x000fe200078ec0ff */
[----:B------:R-:W-:-:S03]  /*1160*/  @!P0 IMAD.MOV.U32 R5, RZ, RZ, 0x1 ;  /* 0x00000001ff058424 */ /* 0x000fc600078e00ff */
[----:B------:R-:W-:-:S04]  /*1170*/  @!P0 ISETP.NE.U32.AND P1, PT, R4, 0x1, PT ;  /* 0x000000010400880c */ /* 0x000fc80003f25070 */
[----:B------:R-:W-:Y:S02]  /*1180*/  @!P0 SEL R5, R5, 0xffffffff, P1 ;  /* 0xffffffff05058807 */ /* 0x000fe40000800000 */
[----:B------:R-:W-:Y:S02]  /*1190*/  @P0 MOV R5, RZ ;  /* 0x000000ff00050202 */ /* 0x000fe40000000f00 */
.L_x_57213:
[----:B------:R-:W-:Y:S05]  /*11a0*/  BSYNC B1 ;  /* 0x0000000000017941 */ /* 0x000fea0003800000 */
.L_x_57208:
[----:B------:R0:W-:Y:S01]  /*11b0*/  STG.E [R2.64], R5 ;  /* 0x0000000502007986 */ /* 0x0001e2000c101906 */
[----:B------:R-:W-:-:S03]  /*11c0*/  IADD3 R7, R0, 0x80, RZ ;  /* 0x0000008000077810 */ /* 0x000fc60007ffe0ff */
.L_x_57206:
[----:B------:R-:W-:Y:S05]  /*11d0*/  BSYNC B0 ;  /* 0x0000000000007941 */ /* 0x000fea0003800000 */
.L_x_57205:
        /* <DEDUP_REMOVED lines=230> */
.L_x_57214:
[----:B------:R-:W-:-:S05]  /*2040*/  IADD3 R4, P0, R2, c[0x0][0x368], RZ ;  /* 0x0000da0002047a10 */ /* 0x000fca0007f1e0ff */
[----:B------:R-:W-:-:S05]  /*2050*/  IMAD.X R5, RZ, RZ, c[0x0][0x36c], P0 ;  /* 0x0000db00ff057624 */ /* 0x000fca00000e06ff */
        /* <DEDUP_REMOVED lines=13> */
[----:B------:R-:W-:Y:S02]  /*2130*/  ISETP.NE.U32.AND P0, PT, R0, 0x1, PT ;  /* 0x000000010000780c */ /* 0x000fe40003f05070 */
[----:B------:R-:W-:Y:S02]  /*2140*/  MOV R6, c[0x0][0x370] ;  /* 0x0000dc0000067a02 */ /* 0x000fe40000000f00 */
[----:B------:R-:W-:-:S02]  /*2150*/  LEA.HI R0, R4, R4, RZ, 0x1 ;  /* 0x0000000404007211 */ /* 0x000fc400078f08ff */
[----:B------:R-:W-:-:S05]  /*2160*/  SEL R5, R6, 0x1, !P0 ;  /* 0x0000000106057807 */ /* 0x000fca0004000000 */
[----:B------:R-:W-:Y:S05]  /*2170*/  @!P1 BRA `(.L_x_57218) ;  /* 0x000000c000009947 */ /* 0x000fea0003800000 */
[----:B------:R-:W-:Y:S01]  /*2180*/  SHF.R.S32.HI R4, RZ, 0x1, R0 ;  /* 0x00000001ff047819 */ /* 0x000fe20000011400 */
[----:B------:R-:W-:-:S03]  /*2190*/  IMAD R6, R6, c[0x0][0x370], RZ ;  /* 0x0000dc0006067a24 */ /* 0x000fc600078e02ff */
.L_x_57219:
        /* <DEDUP_REMOVED lines=10> */
.L_x_57218:
[----:B------:R-:W-:Y:S05]  /*2240*/  BSYNC B1 ;  /* 0x0000000000017941 */ /* 0x000fea0003800000 */
.L_x_57217:
[----:B------:R-:W-:Y:S05]  /*2250*/  BRA `(.L_x_57220) ;  /* 0x000000a000007947 */ /* 0x000fea0003800000 */
.L_x_57216:
[----:B------:R-:W-:Y:S01]  /*2260*/  IMAD.MOV.U32 R0, RZ, RZ, c[0x0][0x370] ;  /* 0x0000dc00ff007624 */ /* 0x000fe200078e00ff */
[----:B------:R-:W-:-:S04]  /*2270*/  MOV R5, 0x1 ;  /* 0x0000000100057802 */ /* 0x000fc80000000f00 */
[----:B------:R-:W-:-:S13]  /*2280*/  ISETP.NE.AND P0, PT, R0, 0x1, PT ;  /* 0x000000010000780c */ /* 0x000fda0003f05270 */
[----:B------:R-:W-:Y:S05]  /*2290*/  @!P0 BRA `(.L_x_57220) ;  /* 0x0000006000008947 */ /* 0x000fea0003800000 */
[----:B------:R-:W-:-:S13]  /*22a0*/  ISETP.NE.AND P0, PT, R0, -0x1, PT ;  /* 0xffffffff0000780c */ /* 0x000fda0003f05270 */
[----:B------:R-:W-:Y:S02]  /*22b0*/  @!P0 LOP3.LUT R4, R4, 0x1, RZ, 0xc0, !PT ;  /* 0x0000000104048812 */ /* 0x000fe400078ec0ff */
[----:B------:R-:W-:Y:S02]  /*22c0*/  @!P0 MOV R5, 0x1 ;  /* 0x0000000100058802 */ /* 0x000fe40000000f00 */
[----:B------:R-:W-:-:S04]  /*22d0*/  @!P0 ISETP.NE.U32.AND P1, PT, R4, 0x1, PT ;  /* 0x000000010400880c */ /* 0x000fc80003f25070 */
[----:B------:R-:W-:Y:S02]  /*22e0*/  @!P0 SEL R5, R5, 0xffffffff, P1 ;  /* 0xffffffff05058807 */ /* 0x000fe40000800000 */
[----:B------:R-:W-:Y:S02]  /*22f0*/  @P0 MOV R5, RZ ;  /* 0x000000ff00050202 */ /* 0x000fe40000000f00 */
.L_x_57220:
[----:B------:R-:W-:Y:S05]  /*2300*/  BSYNC B0 ;  /* 0x0000000000007941 */ /* 0x000fea0003800000 */
.L_x_57215:
[----:B------:R-:W-:Y:S01]  /*2310*/  STG.E [R2.64], R5 ;  /* 0x0000000502007986 */ /* 0x000fe2000c101906 */
[----:B------:R-:W-:Y:S05]  /*2320*/  EXIT ;  /* 0x000000000000794d */ /* 0x000fea0003800000 */
.L_x_57221:
        /* <DEDUP_REMOVED lines=13> */
.L_x_61998:


//--------------------- .text._ZN2at6native27unrolled_elementwise_kernelIZNS0_50_GLOBAL__N__2680c7bb_12_PowKernel_cu_b2145a98_318422pow_scalar_tensor_implIiEEvRNS_18TensorIteratorBaseET_EUliE_St5arrayIPcLm2EELi4E23TrivialOffsetCalculatorILi1EjESC_NS0_6memory15LoadWithoutCastENSD_16StoreWithoutCastEEEviS6_T0_T2_T3_T4_T5_ --------------------------
	.section	.text._ZN2at6native27unrolled_elementwise_kernelIZNS0_50_GLOBAL__N__2680c7bb_12_PowKernel_cu_b2145a98_318422pow_scalar_tensor_implIiEEvRNS_18TensorIteratorBaseET_EUliE_St5arrayIPcLm2EELi4E23TrivialOffsetCalculatorILi1EjESC_NS0_6memory15LoadWithoutCastENSD_16StoreWithoutCastEEEviS6_T0_T2_T3_T4_T5_,"ax",@progbits
	.sectioninfo	@"SHI_REGISTERS=20"
	.align	128
        .global         _ZN2at6native27unrolled_elementwise_kernelIZNS0_50_GLOBAL__N__2680c7bb_12_PowKernel_cu_b2145a98_318422pow_scalar_tensor_implIiEEvRNS_18TensorIteratorBaseET_EUliE_St5arrayIPcLm2EELi4E23TrivialOffsetCalculatorILi1EjESC_NS0_6memory15LoadWithoutCastENSD_16StoreWithoutCastEEEviS6_T0_T2_T3_T4_T5_
        .type           _ZN2at6native27unrolled_elementwise_kernelIZNS0_50_GLOBAL__N__2680c7bb_12_PowKernel_cu_b2145a98_318422pow_scalar_tensor_implIiEEvRNS_18TensorIteratorBaseET_EUliE_St5arrayIPcLm2EELi4E23TrivialOffsetCalculatorILi1EjESC_NS0_6memory15LoadWithoutCastENSD_16StoreWithoutCastEEEviS6_T0_T2_T3_T4_T5_,@function
        .size           _ZN2at6native27unrolled_elementwise_kernelIZNS0_50_GLOBAL__N__2680c7bb_12_PowKernel_cu_b2145a98_318422pow_scalar_tensor_implIiEEvRNS_18TensorIteratorBaseET_EUliE_St5arrayIPcLm2EELi4E23TrivialOffsetCalculatorILi1EjESC_NS0_6memory15LoadWithoutCastENSD_16StoreWithoutCastEEEviS6_T0_T2_T3_T4_T5_,(.L_x_61999 - _ZN2at6native27unrolled_elementwise_kernelIZNS0_50_GLOBAL__N__2680c7bb_12_PowKernel_cu_b2145a98_318422pow_scalar_tensor_implIiEEvRNS_18TensorIteratorBaseET_EUliE_St5arrayIPcLm2EELi4E23TrivialOffsetCalculatorILi1EjESC_NS0_6memory15LoadWithoutCastENSD_16StoreWithoutCastEEEviS6_T0_T2_T3_T4_T5_)
        .other          _ZN2at6native27unrolled_elementwise_kernelIZNS0_50_GLOBAL__N__2680c7bb_12_PowKernel_cu_b2145a98_318422pow_scalar_tensor_implIiEEvRNS_18TensorIteratorBaseET_EUliE_St5arrayIPcLm2EELi4E23TrivialOffsetCalculatorILi1EjESC_NS0_6memory15LoadWithoutCastENSD_16StoreWithoutCastEEEviS6_T0_T2_T3_T4_T5_,@"STO_CUDA_ENTRY STV_DEFAULT"
_ZN2at6native27unrolled_elementwise_kernelIZNS0_50_GLOBAL__N__2680c7bb_12_PowKernel_cu_b2145a98_318422pow_scalar_tensor_implIiEEvRNS_18TensorIteratorBaseET_EUliE_St5arrayIPcLm2EELi4E23TrivialOffsetCalculatorILi1EjESC_NS0_6memory15LoadWithoutCastENSD_16StoreWithoutCastEEEviS6_T0_T2_T3_T4_T5_:
.text._ZN2at6native27unrolled_elementwise_kernelIZNS0_50_GLOBAL__N__2680c7bb_12_PowKernel_cu_b2145a98_318422pow_scalar_tensor_implIiEEvRNS_18TensorIteratorBaseET_EUliE_St5arrayIPcLm2EELi4E23TrivialOffsetCalculatorILi1EjESC_NS0_6memory15LoadWithoutCastENSD_16StoreWithoutCastEEEviS6_T0_T2_T3_T4_T5_:
[----:B------:R-:W-:Y:S02]  /*0000*/  IMAD.MOV.U32 R1, RZ, RZ, c[0x0][0x28] ;  /* 0x00000a00ff017624 */ /* 0x000fe400078e00ff */
[----:B------:R-:W0:Y:S01]  /*0010*/  S2R R2, SR_CTAID.X ;  /* 0x0000000000027919 */ /* 0x000e220000002500 */
[----:B------:R-:W-:Y:S01]  /*0020*/  IMAD.MOV.U32 R5, RZ, RZ, -0x200 ;  /* 0xfffffe00ff057424 */ /* 0x000fe200078e00ff */
[----:B------:R-:W-:Y:S01]  /*0030*/  CS2R R8, SRZ ;  /* 0x0000000000087805 */ /* 0x000fe2000001ff00 */
[----:B------:R-:W-:Y:S01]  /*0040*/  ULDC.64 UR4, c[0x0][0x118] ;  /* 0x0000460000047ab9 */ /* 0x000fe20000000a00 */
[----:B------:R-:W1:Y:S01]  /*0050*/  S2R R3, SR_TID.X ;  /* 0x0000000000037919 */ /* 0x000e620000002100 */
[----:B0-----:R-:W-:Y:S02]  /*0060*/  IMAD R0, R2, R5, c[0x0][0x160] ;  /* 0x0000580002007624 */ /* 0x001fe400078e0205 */
[----:B------:R-:W-:Y:S01]  /*0070*/  CS2R R4, SRZ ;  /* 0x0000000000047805 */ /* 0x000fe2000001ff00 */
[----:B-1----:R-:W-:Y:S02]  /*0080*/  IMAD.MOV.U32 R7, RZ, RZ, R3 ;  /* 0x000000ffff077224 */ /* 0x002fe400078e0003 */
        /* <DEDUP_REMOVED lines=17> */
[----:B------:R-:W-:-:S04]  /*01a0*/  @!P0 IMAD.WIDE.U32 R6, R6, R11, c[0x0][0x180] ;  /* 0x0000600006068625 */ /* 0x000fc800078e000b */
[----:B------:R-:W-:Y:S01]  /*01b0*/  @!P1 IMAD.WIDE.U32 R10, R10, R13, c[0x0][0x180] ;  /* 0x000060000a0a9625 */ /* 0x000fe200078e000d */
[----:B------:R0:W5:Y:S03]  /*01c0*/  @!P0 LDG.E R9, [R6.64] ;  /* 0x0000000406098981 */ /* 0x000166000c1e1900 */
[----:B------:R-:W-:Y:S01]  /*01d0*/  @!P2 IMAD.WIDE.U32 R12, R12, R17, c[0x0][0x180] ;  /* 0x000060000c0ca625 */ /* 0x000fe200078e0011 */
[----:B------:R0:W5:Y:S04]  /*01e0*/  @!P1 LDG.E R8, [R10.64] ;  /* 0x000000040a089981 */ /* 0x000168000c1e1900 */
[----:B------:R0:W5:Y:S01]  /*01f0*/  @!P2 LDG.E R4, [R12.64] ;  /* 0x000000040c04a981 */ /* 0x000162000c1e1900 */
[----:B------:R-:W-:-:S05]  /*0200*/  IMAD.MOV.U32 R16, RZ, RZ, c[0x0][0x168] ;  /* 0x00005a00ff107624 */ /* 0x000fca00078e00ff */
[----:B------:R-:W-:Y:S01]  /*0210*/  ISETP.NE.AND P1, PT, R16, 0x1, PT ;  /* 0x000000011000780c */ /* 0x000fe20003f25270 */
[----:B------:R-:W-:-:S12]  /*0220*/  BSSY B1, `(.L_x_57222) ;  /* 0x00000ff000017945 */ /* 0x000fd80003800000 */
[----:B------:R-:W-:Y:S05]  /*0230*/  @!P1 BRA `(.L_x_57223) ;  /* 0x00000ee000009947 */ /* 0x000fea0003800000 */
[----:B0-----:R-:W-:Y:S01]  /*0240*/  ISETP.NE.AND P1, PT, R16, -0x1, PT ;  /* 0xffffffff1000780c */ /* 0x001fe20003f25270 */
[----:B------:R-:W-:Y:S01]  /*0250*/  BSSY B0, `(.L_x_57224) ;  /* 0x00000eb000007945 */ /* 0x000fe20003800000 */
[----:B------:R-:W-:-:S11]  /*0260*/  IMAD.MOV.U32 R11, RZ, RZ, c[0x0][0x168] ;  /* 0x00005a00ff0b7624 */ /* 0x000fd600078e00ff */
[----:B------:R-:W-:Y:S05]  /*0270*/  @P1 BRA `(.L_x_57225) ;  /* 0x0000091000001947 */ /* 0x000fea0003800000 */
[----:B------:R-:W-:Y:S01]  /*0280*/  BSSY B2, `(.L_x_57226) ;  /* 0x0000022000027945 */ /* 0x000fe20003800000 */
        /* <DEDUP_REMOVED lines=11> */
[----:B------:R-:W-:Y:S01]  /*0340*/  IMAD.MOV.U32 R6, RZ, RZ, 0x1 ;  /* 0x00000001ff067424 */ /* 0x000fe200078e00ff */
[----:B------:R-:W-:-:S04]  /*0350*/  LEA.HI R9, R9, R9, RZ, 0x1 ;  /* 0x0000000909097211 */ /* 0x000fc800078f08ff */
[----:B------:R-:W-:-:S05]  /*0360*/  SEL R6, R6, 0xffffffff, P1 ;  /* 0xffffffff06067807 */ /* 0x000fca0000800000 */
[----:B------:R-:W-:Y:S05]  /*0370*/  @!P2 BRA `(.L_x_57230) ;  /* 0x000000c00000a947 */ /* 0x000fea0003800000 */
[----:B------:R-:W-:Y:S01]  /*0380*/  SHF.R.S32.HI R9, RZ, 0x1, R9 ;  /* 0x00000001ff097819 */ /* 0x000fe20000011409 */
[----:B------:R-:W-:-:S03]  /*0390*/  IMAD.MOV.U32 R10, RZ, RZ, 0x1 ;  /* 0x00000001ff0a7424 */ /* 0x000fc600078e00ff */
.L_x_57231:
        /* <DEDUP_REMOVED lines=10> */
.L_x_57230:
[----:B------:R-:W-:Y:S05]  /*0440*/  BSYNC B3 ;  /* 0x0000000000037941 */ /* 0x000fea0003800000 */
.L_x_57229:
[----:B------:R-:W-:Y:S05]  /*0450*/  BRA `(.L_x_57227) ;  /* 0x0000004000007947 */ /* 0x000fea0003800000 */
.L_x_57228:
[----:B------:R-:W-:Y:S01]  /*0460*/  LOP3.LUT R9, R9, 0x1, RZ, 0xc0, !PT ;  /* 0x0000000109097812 */ /* 0x000fe200078ec0ff */
[----:B------:R-:W-:-:S03]  /*0470*/  IMAD.MOV.U32 R6, RZ, RZ, 0x1 ;  /* 0x00000001ff067424 */ /* 0x000fc600078e00ff */
[----:B------:R-:W-:-:S04]  /*0480*/  ISETP.NE.U32.AND P1, PT, R9, 0x1, PT ;  /* 0x000000010900780c */ /* 0x000fc80003f25070 */
[----:B------:R-:W-:-:S04]  /*0490*/  SEL R6, R6, 0xffffffff, P1 ;  /* 0xffffffff06067807 */ /* 0x000fc80000800000 */
.L_x_57227:
[----:B------:R-:W-:Y:S05]  /*04a0*/  BSYNC B2 ;  /* 0x0000000000027941 */ /* 0x000fea0003800000 */
.L_x_57226:
        /* <DEDUP_REMOVED lines=20> */
.L_x_57237:
        /* <DEDUP_REMOVED lines=10> */
.L_x_57236:
[----:B------:R-:W-:Y:S05]  /*0690*/  BSYNC B3 ;  /* 0x0000000000037941 */ /* 0x000fea0003800000 */
.L_x_57235:
[----:B------:R-:W-:Y:S05]  /*06a0*/  BRA `(.L_x_57233) ;  /* 0x0000004000007947 */ /* 0x000fea0003800000 */
.L_x_57234:
[----:B------:R-:W-:Y:S01]  /*06b0*/  LOP3.LUT R8, R8, 0x1, RZ, 0xc0, !PT ;  /* 0x0000000108087812 */ /* 0x000fe200078ec0ff */
[----:B------:R-:W-:-:S03]  /*06c0*/  IMAD.MOV.U32 R7, RZ, RZ, 0x1 ;  /* 0x00000001ff077424 */ /* 0x000fc600078e00ff */
[----:B------:R-:W-:-:S04]  /*06d0*/  ISETP.NE.U32.AND P1, PT, R8, 0x1, PT ;  /* 0x000000010800780c */ /* 0x000fc80003f25070 */
[----:B------:R-:W-:-:S04]  /*06e0*/  SEL R7, R7, 0xffffffff, P1 ;  /* 0xffffffff07077807 */ /* 0x000fc80000800000 */
.L_x_57233:
[----:B------:R-:W-:Y:S05]  /*06f0*/  BSYNC B2 ;  /* 0x0000000000027941 */ /* 0x000fea0003800000 */
.L_x_57232:
        /* <DEDUP_REMOVED lines=20> */
.L_x_57243:
        /* <DEDUP_REMOVED lines=10> */
.L_x_57242:
[----:B------:R-:W-:Y:S05]  /*08e0*/  BSYNC B3 ;  /* 0x0000000000037941 */ /* 0x000fea0003800000 */
.L_x_57241:
[----:B------:R-:W-:Y:S05]  /*08f0*/  BRA `(.L_x_57239) ;  /* 0x0000004000007947 */ /* 0x000fea0003800000 */
.L_x_57240:
[----:B------:R-:W-:Y:S01]  /*0900*/  LOP3.LUT R5, R5, 0x1, RZ, 0xc0, !PT ;  /* 0x0000000105057812 */ /* 0x000fe200078ec0ff */
[----:B------:R-:W-:-:S03]  /*0910*/  IMAD.MOV.U32 R8, RZ, RZ, 0x1 ;  /* 0x00000001ff087424 */ /* 0x000fc600078e00ff */
[----:B------:R-:W-:-:S04]  /*0920*/  ISETP.NE.U32.AND P1, PT, R5, 0x1, PT ;  /* 0x000000010500780c */ /* 0x000fc80003f25070 */
[----:B------:R-:W-:-:S04]  /*0930*/  SEL R8, R8, 0xffffffff, P1 ;  /* 0xffffffff08087807 */ /* 0x000fc80000800000 */
.L_x_57239:
[----:B------:R-:W-:Y:S05]  /*0940*/  BSYNC B2 ;  /* 0x0000000000027941 */ /* 0x000fea0003800000 */
.L_x_57238:
[----:B------:R-:W-:-:S04]  /*0950*/  IADD3 R5, R3, 0x180, RZ ;  /* 0x0000018003057810 */ /* 0x000fc80007ffe0ff */
        /* <DEDUP_REMOVED lines=18> */
.L_x_57248:
        /* <DEDUP_REMOVED lines=10> */
.L_x_57247:
[----:B------:R-:W-:Y:S05]  /*0b20*/  BSYNC B2 ;  /* 0x0000000000027941 */ /* 0x000fea0003800000 */
.L_x_57246:
[----:B------:R-:W-:Y:S05]  /*0b30*/  BRA `(.L_x_57244) ;  /* 0x000005c000007947 */ /* 0x000fea0003800000 */
.L_x_57245:
[----:B------:R-:W-:Y:S01]  /*0b40*/  LOP3.LUT R4, R4, 0x1, RZ, 0xc0, !PT ;  /* 0x0000000104047812 */ /* 0x000fe200078ec0ff */
[----:B------:R-:W-:-:S03]  /*0b50*/  IMAD.MOV.U32 R5, RZ, RZ, 0x1 ;  /* 0x00000001ff057424 */ /* 0x000fc600078e00ff */
[----:B------:R-:W-:-:S04]  /*0b60*/  ISETP.NE.U32.AND P1, PT, R4, 0x1, PT ;  /* 0x000000010400780c */ /* 0x000fc80003f25070 */
[----:B------:R-:W-:Y:S01]  /*0b70*/  SEL R5, R5, 0xffffffff, P1 ;  /* 0xffffffff05057807 */ /* 0x000fe20000800000 */
[----:B------:R-:W-:Y:S05]  /*0b80*/  BRA `(.L_x_57244) ;  /* 0x0000057000007947 */ /* 0x000fea0003800000 */
.L_x_57225:
[----:B------:R-:W-:Y:S01]  /*0b90*/  BSSY B2, `(.L_x_57249) ;  /* 0x0000014000027945 */ /* 0x000fe20003800000 */
        /* <DEDUP_REMOVED lines=9> */
.L_x_57251:
        /* <DEDUP_REMOVED lines=10> */
.L_x_57250:
[----:B------:R-:W-:Y:S05]  /*0cd0*/  BSYNC B2 ;  /* 0x0000000000027941 */ /* 0x000fea0003800000 */
.L_x_57249:
[----:B------:R-:W-:Y:S01]  /*0ce0*/  IADD3 R7, R3, 0x80, RZ ;  /* 0x0000008003077810 */ /* 0x000fe20007ffe0ff */
[----:B------:R-:W-:Y:S03]  /*0cf0*/  BSSY B2, `(.L_x_57252) ;  /* 0x0000015000027945 */ /* 0x000fe60003800000 */
[----:B------:R-:W-:-:S13]  /*0d00*/  ISETP.GE.AND P1, PT, R7, R0, PT ;  /* 0x000000000700720c */ /* 0x000fda0003f26270 */
        /* <DEDUP_REMOVED lines=9> */
.L_x_57254:
        /* <DEDUP_REMOVED lines=10> */
.L_x_57253:
[----:B------:R-:W-:Y:S05]  /*0e40*/  BSYNC B2 ;  /* 0x0000000000027941 */ /* 0x000fea0003800000 */
.L_x_57252:
[----:B-----5:R-:W-:Y:S01]  /*0e50*/  IADD3 R9, R3, 0x100, RZ ;  /* 0x0000010003097810 */ /* 0x020fe20007ffe0ff */
[----:B------:R-:W-:Y:S03]  /*0e60*/  BSSY B2, `(.L_x_57255) ;  /* 0x0000015000027945 */ /* 0x000fe60003800000 */
[----:B------:R-:W-:-:S13]  /*0e70*/  ISETP.GE.AND P1, PT, R9, R0, PT ;  /* 0x000000000900720c */ /* 0x000fda0003f26270 */
[----:B------:R-:W-:Y:S05]  /*0e80*/  @P1 BRA `(.L_x_57256) ;  /* 0x0000012000001947 */ /* 0x000fea0003800000 */
[----:B------:R-:W-:Y:S01]  /*0e90*/  ISETP.GE.AND P1, PT, R5, RZ, PT ;  /* 0x000000ff0500720c */ /* 0x000fe20003f26270 */
[----:B------:R-:W-:-:S12]  /*0ea0*/  IMAD.MOV.U32 R8, RZ, RZ, RZ ;  /* 0x000000ffff087224 */ /* 0x000fd800078e00ff */
[----:B------:R-:W-:Y:S05]  /*0eb0*/  @!P1 BRA `(.L_x_57256) ;  /* 0x000000f000009947 */ /* 0x000fea0003800000 */
[----:B------:R-:W-:Y:S01]  /*0ec0*/  ISETP.NE.AND P1, PT, R5, RZ, PT ;  /* 0x000000ff0500720c */ /* 0x000fe20003f25270 */
[----:B------:R-:W-:-:S12]  /*0ed0*/  IMAD.MOV.U32 R8, RZ, RZ, 0x1 ;  /* 0x00000001ff087424 */ /* 0x000fd800078e00ff */
[----:B------:R-:W-:Y:S05]  /*0ee0*/  @!P1 BRA `(.L_x_57256) ;  /* 0x000000c000009947 */ /* 0x000fea0003800000 */
[----:B------:R-:W-:Y:S02]  /*0ef0*/  IMAD.MOV.U32 R8, RZ, RZ, 0x1 ;  /* 0x00000001ff087424 */ /* 0x000fe400078e00ff */
[----:B------:R-:W-:Y:S02]  /*0f00*/  IMAD.MOV.U32 R10, RZ, RZ, c[0x0][0x168] ;  /* 0x00005a00ff0a7624 */ /* 0x000fe400078e00ff */
.L_x_57257:
        /* <DEDUP_REMOVED lines=10> */
.L_x_57256:
[----:B------:R-:W-:Y:S05]  /*0fb0*/  BSYNC B2 ;  /* 0x0000000000027941 */ /* 0x000fea0003800000 */
.L_x_57255:
[----:B------:R-:W-:-:S04]  /*0fc0*/  IADD3 R5, R3, 0x180, RZ ;  /* 0x0000018003057810 */ /* 0x000fc80007ffe0ff */
        /* <DEDUP_REMOVED lines=9> */
.L_x_57258:
        /* <DEDUP_REMOVED lines=10> */
.L_x_57244:
[----:B------:R-:W-:Y:S05]  /*1100*/  BSYNC B0 ;  /* 0x0000000000007941 */ /* 0x000fea0003800000 */
.L_x_57224:
[----:B------:R-:W-:Y:S05]  /*1110*/  BRA `(.L_x_57259) ;  /* 0x000000f000007947 */ /* 0x000fea0003800000 */
.L_x_57223:
[----:B0----5:R-:W-:Y:S01]  /*1120*/  IADD3 R5, R3, 0x180, RZ ;  /* 0x0000018003057810 */ /* 0x021fe20007ffe0ff */
[----:B------:R-:W-:Y:S02]  /*1130*/  IMAD.MOV.U32 R8, RZ, RZ, 0x1 ;  /* 0x00000001ff087424 */ /* 0x000fe400078e00ff */
[----:B------:R-:W-:Y:S01]  /*1140*/  IMAD.MOV.U32 R7, RZ, RZ, 0x1 ;  /* 0x00000001ff077424 */ /* 0x000fe200078e00ff */
[----:B------:R-:W-:Y:S01]  /*1150*/  ISETP.GE.AND P1, PT, R5, R0, PT ;  /* 0x000000000500720c */ /* 0x000fe20003f26270 */
[----:B------:R-:W-:-:S12]  /*1160*/  IMAD.MOV.U32 R6, RZ, RZ, 0x1 ;  /* 0x00000001ff067424 */ /* 0x000fd800078e00ff */
[----:B------:R-:W-:Y:S05]  /*1170*/  @P1 BRA `(.L_x_57259) ;  /* 0x0000009000001947 */ /* 0x000fea0003800000 */
[----:B------:R-:W-:Y:S01]  /*1180*/  ISETP.GE.AND P1, PT, R4, 0x1, PT ;  /* 0x000000010400780c */ /* 0x000fe20003f26270 */
        /* <DEDUP_REMOVED lines=8> */
.L_x_57259:
[----:B------:R-:W-:Y:S05]  /*1210*/  BSYNC B1 ;  /* 0x0000000000017941 */ /* 0x000fea0003800000 */
.L_x_57222:
[--C-:B------:R-:W-:Y:S01]  /*1220*/  @!P0 IMAD R10, R2, 0x200, R3.reuse ;  /* 0x00000200020a8824 */ /* 0x100fe200078e0203 */
        /* <DEDUP_REMOVED lines=18> */
.L_x_57261:
[----:B------:R-:W-:Y:S05]  /*1350*/  BSYNC B0 ;  /* 0x0000000000007941 */ /* 0x000fea0003800000 */
.L_x_57260:
[----:B------:R-:W-:-:S13]  /*1360*/  ISETP.GE.AND P0, PT, R9, R0, PT ;  /* 0x000000000900720c */ /* 0x000fda0003f06270 */
[----:B------:R-:W-:Y:S05]  /*1370*/  @P0 EXIT ;  /* 0x000000000000094d */ /* 0x000fea0003800000 */
[----:B------:R-:W-:Y:S02]  /*1380*/  IMAD R2, R2, 0x200, R9 ;  /* 0x0000020002027824 */ /* 0x000fe400078e0209 */
[----:B------:R-:W-:-:S04]  /*1390*/  IMAD.MOV.U32 R3, RZ, RZ, 0x4 ;  /* 0x00000004ff037424 */ /* 0x000fc800078e00ff */
[----:B------:R-:W-:-:S05]  /*13a0*/  IMAD.WIDE.U32 R2, R2, R3, c[0x0][0x178] ;  /* 0x00005e0002027625 */ /* 0x000fca00078e0003 */
[----:B------:R-:W-:Y:S01]  /*13b0*/  STG.E [R2.64], R5 ;  /* 0x0000000502007986 */ /* 0x000fe2000c101904 */
[----:B------:R-:W-:Y:S05]  /*13c0*/  EXIT ;  /* 0x000000000000794d */ /* 0x000fea0003800000 */
.L_x_57262:
        /* <DEDUP_REMOVED lines=11> */
.L_x_61999:


//--------------------- .text._ZN2at6native29vectorized_elementwise_kernelILi2EZNS0_50_GLOBAL__N__2680c7bb_12_PowKernel_cu_b2145a98_318422pow_scalar_tensor_implIiEEvRNS_18TensorIteratorBaseET_EUliE_St5arrayIPcLm2EEEEviT0_T1_ --------------------------
	.section	.text._ZN2at6native29vectorized_elementwise_kernelILi2EZNS0_50_GLOBAL__N__2680c7bb_12_PowKernel_cu_b2145a98_318422pow_scalar_tensor_implIiEEvRNS_18TensorIteratorBaseET_EUliE_St5arrayIPcLm2EEEEviT0_T1_,"ax",@progbits
	.sectioninfo	@"SHI_REGISTERS=26"
	.align	128
        .global         _ZN2at6native29vectorized_elementwise_kernelILi2EZNS0_50_GLOBAL__N__2680c7bb_12_PowKernel_cu_b2145a98_318422pow_scalar_tensor_implIiEEvRNS_18TensorIteratorBaseET_EUliE_St5arrayIPcLm2EEEEviT0_T1_
        .type           _ZN2at6native29vectorized_elementwise_kernelILi2EZNS0_50_GLOBAL__N__2680c7bb_12_PowKernel_cu_b2145a98_318422pow_scalar_tensor_implIiEEvRNS_18TensorIteratorBaseET_EUliE_St5arrayIPcLm2EEEEviT0_T1_,@function
        .size           _ZN2at6native29vectorized_elementwise_kernelILi2EZNS0_50_GLOBAL__N__2680c7bb_12_PowKernel_cu_b2145a98_318422pow_scalar_tensor_implIiEEvRNS_18TensorIteratorBaseET_EUliE_St5arrayIPcLm2EEEEviT0_T1_,(.L_x_62000 - _ZN2at6native29vectorized_elementwise_kernelILi2EZNS0_50_GLOBAL__N__2680c7bb_12_PowKernel_cu_b2145a98_318422pow_scalar_tensor_implIiEEvRNS_18TensorIteratorBaseET_EUliE_St5arrayIPcLm2EEEEviT0_T1_)
        .other          _ZN2at6native29vectorized_elementwise_kernelILi2EZNS0_50_GLOBAL__N__2680c7bb_12_PowKernel_cu_b2145a98_318422pow_scalar_tensor_implIiEEvRNS_18TensorIteratorBaseET_EUliE_St5arrayIPcLm2EEEEviT0_T1_,@"STO_CUDA_ENTRY STV_DEFAULT"
_ZN2at6native29vectorized_elementwise_kernelILi2EZNS0_50_GLOBAL__N__2680c7bb_12_PowKernel_cu_b2145a98_318422pow_scalar_tensor_implIiEEvRNS_18TensorIteratorBaseET_EUliE_St5arrayIPcLm2EEEEviT0_T1_:
.text._ZN2at6native29vectorized_elementwise_kernelILi2EZNS0_50_GLOBAL__N__2680c7bb_12_PowKernel_cu_b2145a98_318422pow_scalar_tensor_implIiEEvRNS_18TensorIteratorBaseET_EUliE_St5arrayIPcLm2EEEEviT0_T1_:
[----:B------:R-:W-:Y:S02]  /*0000*/  IMAD.MOV.U32 R1, RZ, RZ, c[0x0][0x28] ;  /* 0x00000a00ff017624 */ /* 0x000fe400078e00ff */
[----:B------:R-:W0:Y:S01]  /*0010*/  S2R R0, SR_CTAID.X ;  /* 0x0000000000007919 */ /* 0x000e220000002500 */
[----:B------:R-:W-:Y:S01]  /*0020*/  ULDC.64 UR6, c[0x0][0x118] ;  /* 0x0000460000067ab9 */ /* 0x000fe20000000a00 */
[----:B------:R-:W-:Y:S02]  /*0030*/  IMAD.MOV.U32 R10, RZ, RZ, c[0x0][0x168] ;  /* 0x00005a00ff0a7624 */ /* 0x000fe400078e00ff */
[----:B------:R-:W-:Y:S02]  /*0040*/  IMAD.MOV.U32 R20, RZ, RZ, c[0x0][0x168] ;  /* 0x00005a00ff147624 */ /* 0x000fe400078e00ff */
        /* <DEDUP_REMOVED lines=8> */
[----:B------:R0:W5:Y:S01]  /*00d0*/  LDG.E.64 R4, [R2.64+0xc00] ;  /* 0x000c000602047981 */ /* 0x000162000c1e1b00 */
[----:B------:R-:W-:Y:S01]  /*00e0*/  ISETP.NE.AND P0, PT, R10, 0x1, PT ;  /* 0x000000010a00780c */ /* 0x000fe20003f05270 */
[----:B------:R-:W-:-:S12]  /*00f0*/  BSSY B0, `(.L_x_57264) ;  /* 0x0000220000007945 */ /* 0x000fd80003800000 */
[----:B------:R-:W-:Y:S05]  /*0100*/  @!P0 BRA `(.L_x_57265) ;  /* 0x000020d000008947 */ /* 0x000fea0003800000 */
[----:B0-----:R0:W5:Y:S04]  /*0110*/  LDG.E.64 R6, [R2.64] ;  /* 0x0000000602067981 */ /* 0x001168000c1e1b00 */
[----:B------:R0:W5:Y:S04]  /*0120*/  LDG.E.64 R14, [R2.64+0x400] ;  /* 0x00040006020e7981 */ /* 0x000168000c1e1b00 */
[----:B------:R0:W5:Y:S01]  /*0130*/  LDG.E.64 R8, [R2.64+0x800] ;  /* 0x0008000602087981 */ /* 0x000162000c1e1b00 */
[----:B------:R-:W-:-:S13]  /*0140*/  ISETP.NE.AND P0, PT, R10, -0x1, PT ;  /* 0xffffffff0a00780c */ /* 0x000fda0003f05270 */
[----:B------:R-:W-:Y:S05]  /*0150*/  @P0 BRA `(.L_x_57266) ;  /* 0x0000111000000947 */ /* 0x000fea0003800000 */
[----:B0----5:R-:W-:Y:S01]  /*0160*/  ISETP.GE.AND P0, PT, R6, RZ, PT ;  /* 0x000000ff0600720c */ /* 0x021fe20003f06270 */
[----:B------:R-:W-:-:S12]  /*0170*/  BSSY B1, `(.L_x_57267) ;  /* 0x0000020000017945 */ /* 0x000fd80003800000 */
        /* <DEDUP_REMOVED lines=15> */
.L_x_57271:
        /* <DEDUP_REMOVED lines=10> */
.L_x_57270:
[----:B------:R-:W-:Y:S05]  /*0310*/  BSYNC B2 ;  /* 0x0000000000027941 */ /* 0x000fea0003800000 */
.L_x_57269:
[----:B------:R-:W-:Y:S05]  /*0320*/  BRA `(.L_x_57272) ;  /* 0x0000004000007947 */ /* 0x000fea0003800000 */
.L_x_57268:
[----:B------:R-:W-:Y:S01]  /*0330*/  LOP3.LUT R6, R6, 0x1, RZ, 0xc0, !PT ;  /* 0x0000000106067812 */ /* 0x000fe200078ec0ff */
[----:B------:R-:W-:-:S03]  /*0340*/  IMAD.MOV.U32 R2, RZ, RZ, 0x1 ;  /* 0x00000001ff027424 */ /* 0x000fc600078e00ff */
[----:B------:R-:W-:-:S04]  /*0350*/  ISETP.NE.U32.AND P0, PT, R6, 0x1, PT ;  /* 0x000000010600780c */ /* 0x000fc80003f05070 */
[----:B------:R-:W-:-:S04]  /*0360*/  SEL R2, R2, 0xffffffff, P0 ;  /* 0xffffffff02027807 */ /* 0x000fc80000000000 */
.L_x_57272:
[----:B------:R-:W-:Y:S05]  /*0370*/  BSYNC B1 ;  /* 0x0000000000017941 */ /* 0x000fea0003800000 */
.L_x_57267:
[----:B------:R-:W-:Y:S01]  /*0380*/  ISETP.GE.AND P0, PT, R7, RZ, PT ;  /* 0x000000ff0700720c */ /* 0x000fe20003f06270 */
        /* <DEDUP_REMOVED lines=16> */
.L_x_57277:
        /* <DEDUP_REMOVED lines=10> */
.L_x_57276:
[----:B------:R-:W-:Y:S05]  /*0530*/  BSYNC B2 ;  /* 0x0000000000027941 */ /* 0x000fea0003800000 */
.L_x_57275:
[----:B------:R-:W-:Y:S05]  /*0540*/  BRA `(.L_x_57278) ;  /* 0x0000004000007947 */ /* 0x000fea0003800000 */
.L_x_57274:
[----:B------:R-:W-:Y:S01]  /*0550*/  LOP3.LUT R7, R7, 0x1, RZ, 0xc0, !PT ;  /* 0x0000000107077812 */ /* 0x000fe200078ec0ff */
[----:B------:R-:W-:-:S03]  /*0560*/  IMAD.MOV.U32 R3, RZ, RZ, 0x1 ;  /* 0x00000001ff037424 */ /* 0x000fc600078e00ff */
[----:B------:R-:W-:-:S04]  /*0570*/  ISETP.NE.U32.AND P0, PT, R7, 0x1, PT ;  /* 0x000000010700780c */ /* 0x000fc80003f05070 */
[----:B------:R-:W-:-:S04]  /*0580*/  SEL R3, R3, 0xffffffff, P0 ;  /* 0xffffffff03037807 */ /* 0x000fc80000000000 */
.L_x_57278:
[----:B------:R-:W-:Y:S05]  /*0590*/  BSYNC B1 ;  /* 0x0000000000017941 */ /* 0x000fea0003800000 */
.L_x_57273:
        /* <DEDUP_REMOVED lines=17> */
.L_x_57283:
        /* <DEDUP_REMOVED lines=10> */
.L_x_57282:
[----:B------:R-:W-:Y:S05]  /*0750*/  BSYNC B2 ;  /* 0x0000000000027941 */ /* 0x000fea0003800000 */
.L_x_57281:
[----:B------:R-:W-:Y:S05]  /*0760*/  BRA `(.L_x_57284) ;  /* 0x0000004000007947 */ /* 0x000fea0003800000 */
.L_x_57280:
[----:B------:R-:W-:Y:S01]  /*0770*/  LOP3.LUT R14, R14, 0x1, RZ, 0xc0, !PT ;  /* 0x000000010e0e7812 */ /* 0x000fe200078ec0ff */
[----:B------:R-:W-:-:S03]  /*0780*/  IMAD.MOV.U32 R6, RZ, RZ, 0x1 ;  /* 0x00000001ff067424 */ /* 0x000fc600078e00ff */
[----:B------:R-:W-:-:S04]  /*0790*/  ISETP.NE.U32.AND P0, PT, R14, 0x1, PT ;  /* 0x000000010e00780c */ /* 0x000fc80003f05070 */
[----:B------:R-:W-:-:S04]  /*07a0*/  SEL R6, R6, 0xffffffff, P0 ;  /* 0xffffffff06067807 */ /* 0x000fc80000000000 */
.L_x_57284:
[----:B------:R-:W-:Y:S05]  /*07b0*/  BSYNC B1 ;  /* 0x0000000000017941 */ /* 0x000fea0003800000 */
.L_x_57279:
        /* <DEDUP_REMOVED lines=17> */
.L_x_57289:
        /* <DEDUP_REMOVED lines=10> */
.L_x_57288:
[----:B------:R-:W-:Y:S05]  /*0970*/  BSYNC B2 ;  /* 0x0000000000027941 */ /* 0x000fea0003800000 */
.L_x_57287:
[----:B------:R-:W-:Y:S05]  /*0980*/  BRA `(.L_x_57290) ;  /* 0x0000004000007947 */ /* 0x000fea0003800000 */
.L_x_57286:
[----:B------:R-:W-:Y:S01]  /*0990*/  LOP3.LUT R15, R15, 0x1, RZ, 0xc0, !PT ;  /* 0x000000010f0f7812 */ /* 0x000fe200078ec0ff */
[----:B------:R-:W-:-:S03]  /*09a0*/  IMAD.MOV.U32 R7, RZ, RZ, 0x1 ;  /* 0x00000001ff077424 */ /* 0x000fc600078e00ff */
[----:B------:R-:W-:-:S04]  /*09b0*/  ISETP.NE.U32.AND P0, PT, R15, 0x1, PT ;  /* 0x000000010f00780c */ /* 0x000fc80003f05070 */
[----:B------:R-:W-:-:S04]  /*09c0*/  SEL R7, R7, 0xffffffff, P0 ;  /* 0xffffffff07077807 */ /* 0x000fc80000000000 */
.L_x_57290:
[----:B------:R-:W-:Y:S05]  /*09d0*/  BSYNC B1 ;  /* 0x0000000000017941 */ /* 0x000fea0003800000 */
.L_x_57285:
[----:B------:R-:W-:Y:S01]  /*09e0*/  ISETP.GE.AND P0, PT, R8, RZ, PT ;  /* 0x000000ff0800720c */ /* 0x000fe20003f06270 */
[----:B------:R-:W-:-:S12]  /*09f0*/  BSSY B1, `(.L_x_57291) ;  /* 0x0000020000017945 */ /* 0x000fd80003800000 */
[----:B------:R-:W-:Y:S05]  /*0a00*/  @!P0 BRA `(.L_x_57292) ;  /* 0x000001a000008947 */ /* 0x000fea0003800000 */
[----:B------:R-:W-:Y:S01]  /*0a10*/  ISETP.NE.AND P0, PT, R8, RZ, PT ;  /* 0x000000ff0800720c */ /* 0x000fe20003f05270 */
[----:B------:R-:W-:Y:S01]  /*0a20*/  BSSY B2, `(.L_x_57293) ;  /* 0x0000017000027945 */ /* 0x000fe20003800000 */
[----:B------:R-:W-:-:S11]  /*0a30*/  IMAD.MOV.U32 R14, RZ, RZ, 0x1 ;  /* 0x00000001ff0e7424 */ /* 0x000fd600078e00ff */
[----:B------:R-:W-:Y:S05]  /*0a40*/  @!P0 BRA `(.L_x_57294) ;  /* 0x0000014000008947 */ /* 0x000fea0003800000 */
[C---:B------:R-:W-:Y:S01]  /*0a50*/  IADD3 R12, R8.reuse, 0x1, RZ ;  /* 0x00000001080c7810 */ /* 0x040fe20007ffe0ff */
[----:B------:R-:W-:Y:S01]  /*0a60*/  IMAD.MOV.U32 R14, RZ, RZ, 0x1 ;  /* 0x00000001ff0e7424 */ /* 0x000fe200078e00ff */
        /* <DEDUP_REMOVED lines=8> */
.L_x_57295:
        /* <DEDUP_REMOVED lines=10> */
.L_x_57294:
[----:B------:R-:W-:Y:S05]  /*0b90*/  BSYNC B2 ;  /* 0x0000000000027941 */ /* 0x000fea0003800000 */
.L_x_57293:
[----:B------:R-:W-:Y:S05]  /*0ba0*/  BRA `(.L_x_57296) ;  /* 0x0000004000007947 */ /* 0x000fea0003800000 */
.L_x_57292:
[----:B------:R-:W-:Y:S01]  /*0bb0*/  LOP3.LUT R8, R8, 0x1, RZ, 0xc0, !PT ;  /* 0x0000000108087812 */ /* 0x000fe200078ec0ff */
[----:B------:R-:W-:-:S03]  /*0bc0*/  IMAD.MOV.U32 R14, RZ, RZ, 0x1 ;  /* 0x00000001ff0e7424 */ /* 0x000fc600078e00ff */
[----:B------:R-:W-:-:S04]  /*0bd0*/  ISETP.NE.U32.AND P0, PT, R8, 0x1, PT ;  /* 0x000000010800780c */ /* 0x000fc80003f05070 */
[----:B------:R-:W-:-:S04]  /*0be0*/  SEL R14, R14, 0xffffffff, P0 ;  /* 0xffffffff0e0e7807 */ /* 0x000fc80000000000 */
.L_x_57296:
[----:B------:R-:W-:Y:S05]  /*0bf0*/  BSYNC B1 ;  /* 0x0000000000017941 */ /* 0x000fea0003800000 */
.L_x_57291:
        /* <DEDUP_REMOVED lines=17> */
.L_x_57301:
        /* <DEDUP_REMOVED lines=10> */
.L_x_57300:
[----:B------:R-:W-:Y:S05]  /*0db0*/  BSYNC B2 ;  /* 0x0000000000027941 */ /* 0x000fea0003800000 */
.L_x_57299:
[----:B------:R-:W-:Y:S05]  /*0dc0*/  BRA `(.L_x_57302) ;  /* 0x0000004000007947 */ /* 0x000fea0003800000 */
.L_x_57298:
[----:B------:R-:W-:Y:S01]  /*0dd0*/  LOP3.LUT R9, R9, 0x1, RZ, 0xc0, !PT ;  /* 0x0000000109097812 */ /* 0x000fe200078ec0ff */
[----:B------:R-:W-:-:S03]  /*0de0*/  IMAD.MOV.U32 R15, RZ, RZ, 0x1 ;  /* 0x00000001ff0f7424 */ /* 0x000fc600078e00ff */
[----:B------:R-:W-:-:S04]  /*0df0*/  ISETP.NE.U32.AND P0, PT, R9, 0x1, PT ;  /* 0x000000010900780c */ /* 0x000fc80003f05070 */
[----:B------:R-:W-:-:S04]  /*0e00*/  SEL R15, R15, 0xffffffff, P0 ;  /* 0xffffffff0f0f7807 */ /* 0x000fc80000000000 */
.L_x_57302:
[----:B------:R-:W-:Y:S05]  /*0e10*/  BSYNC B1 ;  /* 0x0000000000017941 */ /* 0x000fea0003800000 */
.L_x_57297:
        /* <DEDUP_REMOVED lines=17> */
.L_x_57307:
        /* <DEDUP_REMOVED lines=10> */
.L_x_57306:
[----:B------:R-:W-:Y:S05]  /*0fd0*/  BSYNC B2 ;  /* 0x0000000000027941 */ /* 0x000fea0003800000 */
.L_x_57305:
[----:B------:R-:W-:Y:S05]  /*0fe0*/  BRA `(.L_x_57308) ;  /* 0x0000004000007947 */ /* 0x000fea0003800000 */
.L_x_57304:
[----:B------:R-:W-:Y:S01]  /*0ff0*/  LOP3.LUT R4, R4, 0x1, RZ, 0xc0, !PT ;  /* 0x0000000104047812 */ /* 0x000fe200078ec0ff */
[----:B------:R-:W-:-:S03]  /*1000*/  IMAD.MOV.U32 R8, RZ, RZ, 0x1 ;  /* 0x00000001ff087424 */ /* 0x000fc600078e00ff */
[----:B------:R-:W-:-:S04]  /*1010*/  ISETP.NE.U32.AND P0, PT, R4, 0x1, PT ;  /* 0x000000010400780c */ /* 0x000fc80003f05070 */
[----:B------:R-:W-:-:S04]  /*1020*/  SEL R8, R8, 0xffffffff, P0 ;  /* 0xffffffff08087807 */ /* 0x000fc80000000000 */
.L_x_57308:
[----:B------:R-:W-:Y:S05]  /*1030*/  BSYNC B1 ;  /* 0x0000000000017941 */ /* 0x000fea0003800000 */
.L_x_57303:
        /* <DEDUP_REMOVED lines=10> */
[----:B------:R-:W-:Y:S01]  /*10e0*/  IMAD.MOV.U32 R9, RZ, RZ, 0x1 ;  /* 0x00000001ff097424 */ /* 0x000fe200078e00ff */
[----:B------:R-:W-:Y:S02]  /*10f0*/  ISETP.NE.U32.AND P0, PT, R4, 0x1, PT ;  /* 0x000000010400780c */ /* 0x000fe40003f05070 */
[----:B------:R-:W-:Y:S02]  /*1100*/  LEA.HI R5, R5, R5, RZ, 0x1 ;  /* 0x0000000505057211 */ /* 0x000fe400078f08ff */
[----:B------:R-:W-:-:S07]  /*1110*/  SEL R9, R9, 0xffffffff, P0 ;  /* 0xffffffff09097807 */ /* 0x000fce0000000000 */
[----:B------:R-:W-:Y:S05]  /*1120*/  @!P1 BRA `(.L_x_57312) ;  /* 0x000000c000009947 */ /* 0x000fea0003800000 */
[----:B------:R-:W-:Y:S01]  /*1130*/  SHF.R.S32.HI R5, RZ, 0x1, R5 ;  /* 0x00000001ff057819 */ /* 0x000fe20000011405 */
[----:B------:R-:W-:-:S03]  /*1140*/  IMAD.MOV.U32 R10, RZ, RZ, 0x1 ;  /* 0x00000001ff0a7424 */ /* 0x000fc600078e00ff */
.L_x_57313:
        /* <DEDUP_REMOVED lines=10> */
.L_x_57312:
[----:B------:R-:W-:Y:S05]  /*11f0*/  BSYNC B2 ;  /* 0x0000000000027941 */ /* 0x000fea0003800000 */
.L_x_57311:
[----:B------:R-:W-:Y:S05]  /*1200*/  BRA `(.L_x_57314) ;  /* 0x0000004000007947 */ /* 0x000fea0003800000 */
.L_x_57310:
[----:B------:R-:W-:Y:S01]  /*1210*/  LOP3.LUT R5, R5, 0x1, RZ, 0xc0, !PT ;  /* 0x0000000105057812 */ /* 0x000fe200078ec0ff */
[----:B------:R-:W-:-:S03]  /*1220*/  IMAD.MOV.U32 R9, RZ, RZ, 0x1 ;  /* 0x00000001ff097424 */ /* 0x000fc600078e00ff */
[----:B------:R-:W-:-:S04]  /*1230*/  ISETP.NE.U32.AND P0, PT, R5, 0x1, PT ;  /* 0x000000010500780c */ /* 0x000fc80003f05070 */
[----:B------:R-:W-:-:S04]  /*1240*/  SEL R9, R9, 0xffffffff, P0 ;  /* 0xffffffff09097807 */ /* 0x000fc80000000000 */
.L_x_57314:
[----:B------:R-:W-:Y:S05]  /*1250*/  BSYNC B1 ;  /* 0x0000000000017941 */ /* 0x000fea0003800000 */
.L_x_57309:
[----:B------:R-:W-:Y:S05]  /*1260*/  BRA `(.L_x_57315) ;  /* 0x0000108000007947 */ /* 0x000fea0003800000 */
.L_x_57266:
        /* <DEDUP_REMOVED lines=12> */
[----:B------:R-:W-:-:S07]  /*1330*/  SEL R2, R10, 0x1, !P0 ;  /* 0x000000010a027807 */ /* 0x000fce0004000000 */
[----:B------:R-:W-:Y:S05]  /*1340*/  @!P1 BRA `(.L_x_57319) ;  /* 0x000000c000009947 */ /* 0x000fea0003800000 */
[----:B------:R-:W-:Y:S01]  /*1350*/  SHF.R.S32.HI R6, RZ, 0x1, R6 ;  /* 0x00000001ff067819 */ /* 0x000fe20000011406 */
[----:B------:R-:W-:-:S03]  /*1360*/  IMAD R12, R10, c[0x0][0x168], RZ ;  /* 0x00005a000a0c7a24 */ /* 0x000fc600078e02ff */
.L_x_57320:
        /* <DEDUP_REMOVED lines=10> */
.L_x_57319:
[----:B------:R-:W-:Y:S05]  /*1410*/  BSYNC B2 ;  /* 0x0000000000027941 */ /* 0x000fea0003800000 */
.L_x_57318:
[----:B------:R-:W-:Y:S05]  /*1420*/  BRA `(.L_x_57321) ;  /* 0x0000002000007947 */ /* 0x000fea0003800000 */
.L_x_57317:
[----:B------:R-:W-:Y:S02]  /*1430*/  UMOV UR4, URZ ;  /* 0x0000003f00047c82 */ /* 0x000fe40008000000 */
[----:B------:R-:W-:Y:S02]  /*1440*/  IMAD.U32 R2, RZ, RZ, UR4 ;  /* 0x00000004ff027e24 */ /* 0x000fe4000f8e00ff */
.L_x_57321:
[----:B------:R-:W-:Y:S05]  /*1450*/  BSYNC B1 ;  /* 0x0000000000017941 */ /* 0x000fea0003800000 */
.L_x_57316:
        /* <DEDUP_REMOVED lines=16> */
.L_x_57326:
        /* <DEDUP_REMOVED lines=10> */
.L_x_57325:
[----:B------:R-:W-:Y:S05]  /*1600*/  BSYNC B2 ;  /* 0x0000000000027941 */ /* 0x000fea0003800000 */
.L_x_57324:
[----:B------:R-:W-:Y:S05]  /*1610*/  BRA `(.L_x_57327) ;  /* 0x0000002000007947 */ /* 0x000fea0003800000 */
.L_x_57323:
[----:B------:R-:W-:Y:S02]  /*1620*/  UMOV UR4, URZ ;  /* 0x0000003f00047c82 */ /* 0x000fe40008000000 */
[----:B------:R-:W-:Y:S02]  /*1630*/  IMAD.U32 R3, RZ, RZ, UR4 ;  /* 0x00000004ff037e24 */ /* 0x000fe4000f8e00ff */
.L_x_57327:
[----:B------:R-:W-:Y:S05]  /*1640*/  BSYNC B1 ;  /* 0x0000000000017941 */ /* 0x000fea0003800000 */
.L_x_57322:
        /* <DEDUP_REMOVED lines=16> */
.L_x_57332:
        /* <DEDUP_REMOVED lines=10> */
.L_x_57331:
[----:B------:R-:W-:Y:S05]  /*17f0*/  BSYNC B2 ;  /* 0x0000000000027941 */ /* 0x000fea0003800000 */
.L_x_57330:
[----:B------:R-:W-:Y:S05]  /*1800*/  BRA `(.L_x_57333) ;  /* 0x0000002000007947 */ /* 0x000fea0003800000 */
.L_x_57329:
[----:B------:R-:W-:Y:S02]  /*1810*/  UMOV UR4, URZ ;  /* 0x0000003f00047c82 */ /* 0x000fe40008000000 */
[----:B------:R-:W-:Y:S02]  /*1820*/  IMAD.U32 R6, RZ, RZ, UR4 ;  /* 0x00000004ff067e24 */ /* 0x000fe4000f8e00ff */
.L_x_57333:
[----:B------:R-:W-:Y:S05]  /*1830*/  BSYNC B1 ;  /* 0x0000000000017941 */ /* 0x000fea0003800000 */
.L_x_57328:
        /* <DEDUP_REMOVED lines=16> */
.L_x_57338:
        /* <DEDUP_REMOVED lines=10> */
.L_x_57337:
[----:B------:R-:W-:Y:S05]  /*19e0*/  BSYNC B2 ;  /* 0x0000000000027941 */ /* 0x000fea0003800000 */
.L_x_57336:
[----:B------:R-:W-:Y:S05]  /*19f0*/  BRA `(.L_x_57339) ;  /* 0x0000002000007947 */ /* 0x000fea0003800000 */
.L_x_57335:
[----:B------:R-:W-:Y:S02]  /*1a00*/  UMOV UR4, URZ ;  /* 0x0000003f00047c82 */ /* 0x000fe40008000000 */
[----:B------:R-:W-:Y:S02]  /*1a10*/  IMAD.U32 R7, RZ, RZ, UR4 ;  /* 0x00000004ff077e24 */ /* 0x000fe4000f8e00ff */
.L_x_57339:
[----:B------:R-:W-:Y:S05]  /*1a20*/  BSYNC B1 ;  /* 0x0000000000017941 */ /* 0x000fea0003800000 */
.L_x_57334:
        /* <DEDUP_REMOVED lines=16> */
.L_x_57344:
        /* <DEDUP_REMOVED lines=10> */
.L_x_57343:
[----:B------:R-:W-:Y:S05]  /*1bd0*/  BSYNC B2 ;  /* 0x0000000000027941 */ /* 0x000fea0003800000 */
.L_x_57342:
[----:B------:R-:W-:Y:S05]  /*1be0*/  BRA `(.L_x_57345) ;  /* 0x0000002000007947 */ /* 0x000fea0003800000 */
.L_x_57341:
[----:B------:R-:W-:Y:S02]  /*1bf0*/  UMOV UR4, URZ ;  /* 0x0000003f00047c82 */ /* 0x000fe40008000000 */
[----:B------:R-:W-:Y:S02]  /*1c00*/  IMAD.U32 R14, RZ, RZ, UR4 ;  /* 0x00000004ff0e7e24 */ /* 0x000fe4000f8e00ff */
.L_x_57345:
[----:B------:R-:W-:Y:S05]  /*1c10*/  BSYNC B1 ;  /* 0x0000000000017941 */ /* 0x000fea0003800000 */
.L_x_57340:
        /* <DEDUP_REMOVED lines=12> */
[----:B------:R-:W-:-:S07]  /*1ce0*/  SEL R15, R10, 0x1, !P0 ;  /* 0x000000010a0f7807 */ /* 0x000fce0004000000 */
[----:B------:R-:W-:Y:S05]  /*1cf0*/  @!P1 BRA `(.L_x_57349) ;  /* 0x000000c000009947 */ /* 0x000fea0003800000 */
[----:B------:R-:W-:Y:S01]  /*1d00*/  SHF.R.S32.HI R9, RZ, 0x1, R9 ;  /* 0x00000001ff097819 */ /* 0x000fe20000011409 */
[----:B------:R-:W-:-:S03]  /*1d10*/  IMAD R12, R10, c[0x0][0x168], RZ ;  /* 0x00005a000a0c7a24 */ /* 0x000fc600078e02ff */
.L_x_57350:
        /* <DEDUP_REMOVED lines=10> */
.L_x_57349:
[----:B------:R-:W-:Y:S05]  /*1dc0*/  BSYNC B2 ;  /* 0x0000000000027941 */ /* 0x000fea0003800000 */
.L_x_57348:
[----:B------:R-:W-:Y:S05]  /*1dd0*/  BRA `(.L_x_57351) ;  /* 0x0000002000007947 */ /* 0x000fea0003800000 */
.L_x_57347:
[----:B------:R-:W-:Y:S02]  /*1de0*/  UMOV UR4, URZ ;  /* 0x0000003f00047c82 */ /* 0x000fe40008000000 */
[----:B------:R-:W-:Y:S02]  /*1df0*/  IMAD.U32 R15, RZ, RZ, UR4 ;  /* 0x00000004ff0f7e24 */ /* 0x000fe4000f8e00ff */
.L_x_57351:
[----:B------:R-:W-:Y:S05]  /*1e00*/  BSYNC B1 ;  /* 0x0000000000017941 */ /* 0x000fea0003800000 */
.L_x_57346:
        /* <DEDUP_REMOVED lines=16> */
.L_x_57356:
        /* <DEDUP_REMOVED lines=10> */
.L_x_57355:
[----:B------:R-:W-:Y:S05]  /*1fb0*/  BSYNC B2 ;  /* 0x0000000000027941 */ /* 0x000fea0003800000 */
.L_x_57354:
[----:B------:R-:W-:Y:S05]  /*1fc0*/  BRA `(.L_x_57357) ;  /* 0x0000002000007947 */ /* 0x000fea0003800000 */
.L_x_57353:
[----:B------:R-:W-:Y:S02]  /*1fd0*/  UMOV UR4, URZ ;  /* 0x0000003f00047c82 */ /* 0x000fe40008000000 */
[----:B------:R-:W-:Y:S02]  /*1fe0*/  IMAD.U32 R8, RZ, RZ, UR4 ;  /* 0x00000004ff087e24 */ /* 0x000fe4000f8e00ff */
.L_x_57357:
[----:B------:R-:W-:Y:S05]  /*1ff0*/  BSYNC B1 ;  /* 0x0000000000017941 */ /* 0x000fea0003800000 */
.L_x_57352:
        /* <DEDUP_REMOVED lines=15> */
.L_x_57361:
        /* <DEDUP_REMOVED lines=10> */
.L_x_57360:
[----:B------:R-:W-:Y:S05]  /*2190*/  BSYNC B1 ;  /* 0x0000000000017941 */ /* 0x000fea0003800000 */
.L_x_57359:
[----:B------:R-:W-:Y:S05]  /*21a0*/  BRA `(.L_x_57315) ;  /* 0x0000014000007947 */ /* 0x000fea0003800000 */
.L_x_57358:
[----:B------:R-:W-:Y:S02]  /*21b0*/  UMOV UR4, URZ ;  /* 0x0000003f00047c82 */ /* 0x000fe40008000000 */
[----:B------:R-:W-:Y:S01]  /*21c0*/  IMAD.U32 R9, RZ, RZ, UR4 ;  /* 0x00000004ff097e24 */ /* 0x000fe2000f8e00ff */
[----:B------:R-:W-:Y:S05]  /*21d0*/  BRA `(.L_x_57315) ;  /* 0x0000011000007947 */ /* 0x000fea0003800000 */
.L_x_57265:
[----:B0----5:R-:W-:Y:S01]  /*21e0*/  ISETP.GE.AND P0, PT, R5, 0x1, PT ;  /* 0x000000010500780c */ /* 0x021fe20003f06270 */
        /* <DEDUP_REMOVED lines=10> */
[----:B------:R-:W-:Y:S02]  /*2290*/  IMAD.MOV.U32 R15, RZ, RZ, 0x1 ;  /* 0x00000001ff0f7424 */ /* 0x000fe400078e00ff */
[----:B------:R-:W-:-:S02]  /*22a0*/  IMAD.MOV.U32 R14, RZ, RZ, 0x1 ;  /* 0x00000001ff0e7424 */ /* 0x000fc400078e00ff */
[----:B------:R-:W-:Y:S02]  /*22b0*/  IMAD.MOV.U32 R7, RZ, RZ, 0x1 ;  /* 0x00000001ff077424 */ /* 0x000fe400078e00ff */
[----:B------:R-:W-:Y:S02]  /*22c0*/  IMAD.MOV.U32 R6, RZ, RZ, 0x1 ;  /* 0x00000001ff067424 */ /* 0x000fe400078e00ff */
[----:B------:R-:W-:Y:S02]  /*22d0*/  IMAD.MOV.U32 R3, RZ, RZ, 0x1 ;  /* 0x00000001ff037424 */ /* 0x000fe400078e00ff */
[----:B------:R-:W-:Y:S02]  /*22e0*/  IMAD.MOV.U32 R2, RZ, RZ, 0x1 ;  /* 0x00000001ff027424 */ /* 0x000fe400078e00ff */
.L_x_57315:
[----:B------:R-:W-:Y:S05]  /*22f0*/  BSYNC B0 ;  /* 0x0000000000007941 */ /* 0x000fea0003800000 */
.L_x_57264:
[----:B------:R-:W-:-:S06]  /*2300*/  IMAD.WIDE.U32 R4, R0, R13, c[0x0][0x178] ;  /* 0x00005e0000047625 */ /* 0x000fcc00078e000d */
[----:B------:R-:W-:-:S05]  /*2310*/  IMAD.WIDE R4, R11, 0x8, R4 ;  /* 0x000000080b047825 */ /* 0x000fca00078e0204 */
[----:B------:R-:W-:Y:S04]  /*2320*/  STG.E.64 [R4.64], R2 ;  /* 0x0000000204007986 */ /* 0x000fe8000c101b06 */
[----:B------:R-:W-:Y:S04]  /*2330*/  STG.E.64 [R4.64+0x400], R6 ;  /* 0x0004000604007986 */ /* 0x000fe8000c101b06 */
[----:B------:R-:W-:Y:S04]  /*2340*/  STG.E.64 [R4.64+0x800], R14 ;  /* 0x0008000e04007986 */ /* 0x000fe8000c101b06 */
[----:B------:R-:W-:Y:S01]  /*2350*/  STG.E.64 [R4.64+0xc00], R8 ;  /* 0x000c000804007986 */ /* 0x000fe2000c101b06 */
[----:B------:R-:W-:Y:S05]  /*2360*/  EXIT ;  /* 0x000000000000794d */ /* 0x000fea0003800000 */
.L_x_57263:
[----:B------:R-:W0:Y:S01]  /*2370*/  S2R R11, SR_TID.X ;  /* 0x00000000000b7919 */ /* 0x000e220000002100 */
[----:B------:R-:W-:Y:S01]  /*2380*/  BSSY B0, `(.L_x_57362) ;  /* 0x0000015000007945 */ /* 0x000fe20003800000 */
[----:B------:R-:W-:-:S02]  /*2390*/  IMAD.MOV.U32 R15, RZ, RZ, RZ ;  /* 0x000000ffff0f7224 */ /* 0x000fc400078e00ff */
[----:B------:R-:W-:Y:S01]  /*23a0*/  IMAD.MOV.U32 R16, RZ, RZ, RZ ;  /* 0x000000ffff107224 */ /* 0x000fe200078e00ff */
        /* <DEDUP_REMOVED lines=13> */
[----:B------:R0:W5:Y:S06]  /*2480*/  LDG.E R16, [R16.64] ;  /* 0x0000000610107981 */ /* 0x00016c000c1e1900 */
[----:B------:R-:W-:-:S04]  /*2490*/  @!P2 IMAD.IADD R6, R0, 0x1, R3 ;  /* 0x000000010006a824 */ /* 0x000fc800078e0203 */
[----:B------:R-:W-:-:S05]  /*24a0*/  @!P2 IMAD.WIDE.U32 R6, R6, R7, c[0x0][0x180] ;  /* 0x000060000606a625 */ /* 0x000fca00078e0007 */
[----:B------:R0:W5:Y:S01]  /*24b0*/  @!P2 LDG.E R15, [R6.64] ;  /* 0x00000006060fa981 */ /* 0x000162000c1e1900 */
[----:B------:R-:W-:-:S03]  /*24c0*/  @!P2 IADD3 R3, R3, 0x80, RZ ;  /* 0x000000800303a810 */ /* 0x000fc60007ffe0ff */
.L_x_57363:
[----:B------:R-:W-:Y:S05]  /*24d0*/  BSYNC B0 ;  /* 0x0000000000007941 */ /* 0x000fea0003800000 */
.L_x_57362:
[----:B------:R-:W-:Y:S01]  /*24e0*/  ISETP.GE.AND P2, PT, R3, R12, PT ;  /* 0x0000000c0300720c */ /* 0x000fe20003f46270 */
[----:B------:R-:W-:Y:S01]  /*24f0*/  BSSY B0, `(.L_x_57364) ;  /* 0x000000e000007945 */ /* 0x000fe20003800000 */
[----:B0-----:R-:W-:Y:S02]  /*2500*/  IMAD.MOV.U32 R17, RZ, RZ, RZ ;  /* 0x000000ffff117224 */ /* 0x001fe400078e00ff */
[----:B------:R-:W-:-:S09]  /*2510*/  IMAD.MOV.U32 R18, RZ, RZ, RZ ;  /* 0x000000ffff127224 */ /* 0x000fd200078e00ff */
        /* <DEDUP_REMOVED lines=11> */
.L_x_57365:
[----:B------:R-:W-:Y:S05]  /*25d0*/  BSYNC B0 ;  /* 0x0000000000007941 */ /* 0x000fea0003800000 */
.L_x_57364:
[----:B------:R-:W-:Y:S01]  /*25e0*/  ISETP.GE.AND P3, PT, R3, R12, PT ;  /* 0x0000000c0300720c */ /* 0x000fe20003f66270 */
[----:B------:R-:W-:Y:S02]  /*25f0*/  @!P0 IMAD.IADD R2, R0, 0x1, R11 ;  /* 0x0000000100028824 */ /* 0x000fe400078e020b */
[----:B------:R-:W-:Y:S02]  /*2600*/  @!P0 IMAD.MOV.U32 R5, RZ, RZ, 0x4 ;  /* 0x00000004ff058424 */ /* 0x000fe400078e00ff */
[----:B0-----:R-:W-:Y:S02]  /*2610*/  @!P1 IMAD.MOV.U32 R7, RZ, RZ, 0x4 ;  /* 0x00000004ff079424 */ /* 0x001fe400078e00ff */
[----:B------:R-:W-:Y:S02]  /*2620*/  IMAD.MOV.U32 R21, RZ, RZ, RZ ;  /* 0x000000ffff157224 */ /* 0x000fe400078e00ff */
[----:B------:R-:W-:-:S02]  /*2630*/  IMAD.MOV.U32 R13, RZ, RZ, RZ ;  /* 0x000000ffff0d7224 */ /* 0x000fc400078e00ff */
[----:B------:R-:W-:Y:S02]  /*2640*/  IMAD.MOV.U32 R14, RZ, RZ, RZ ;  /* 0x000000ffff0e7224 */ /* 0x000fe400078e00ff */
[----:B------:R-:W-:Y:S01]  /*2650*/  @!P3 IMAD.IADD R6, R0, 0x1, R3 ;  /* 0x000000010006b824 */ /* 0x000fe200078e0203 */
[----:B------:R-:W-:Y:S01]  /*2660*/  @!P3 IADD3 R3, R3, 0x80, RZ ;  /* 0x000000800303b810 */ /* 0x000fe20007ffe0ff */
[----:B------:R-:W-:Y:S02]  /*2670*/  @!P3 IMAD.MOV.U32 R9, RZ, RZ, 0x4 ;  /* 0x00000004ff09b424 */ /* 0x000fe400078e00ff */
[----:B------:R-:W-:Y:S01]  /*2680*/  IMAD.MOV.U32 R19, RZ, RZ, RZ ;  /* 0x000000ffff137224 */ /* 0x000fe200078e00ff */
        /* <DEDUP_REMOVED lines=35> */
.L_x_57375:
        /* <DEDUP_REMOVED lines=10> */
.L_x_57374:
[----:B------:R-:W-:Y:S05]  /*2960*/  BSYNC B3 ;  /* 0x0000000000037941 */ /* 0x000fea0003800000 */
.L_x_57373:
[----:B------:R-:W-:Y:S05]  /*2970*/  BRA `(.L_x_57371) ;  /* 0x0000004000007947 */ /* 0x000fea0003800000 */
.L_x_57372:
[----:B------:R-:W-:Y:S01]  /*2980*/  LOP3.LUT R21, R21, 0x1, RZ, 0xc0, !PT ;  /* 0x0000000115157812 */ /* 0x000fe200078ec0ff */
[----:B------:R-:W-:-:S03]  /*2990*/  IMAD.MOV.U32 R3, RZ, RZ, 0x1 ;  /* 0x00000001ff037424 */ /* 0x000fc600078e00ff */
[----:B------:R-:W-:-:S04]  /*29a0*/  ISETP.NE.U32.AND P1, PT, R21, 0x1, PT ;  /* 0x000000011500780c */ /* 0x000fc80003f25070 */
[----:B------:R-:W-:-:S04]  /*29b0*/  SEL R3, R3, 0xffffffff, P1 ;  /* 0xffffffff03037807 */ /* 0x000fc80000800000 */
.L_x_57371:
[----:B------:R-:W-:Y:S05]  /*29c0*/  BSYNC B2 ;  /* 0x0000000000027941 */ /* 0x000fea0003800000 */
.L_x_57370:
        /* <DEDUP_REMOVED lines=20> */
.L_x_57381:
        /* <DEDUP_REMOVED lines=10> */
.L_x_57380:
[----:B------:R-:W-:Y:S05]  /*2bb0*/  BSYNC B3 ;  /* 0x0000000000037941 */ /* 0x000fea0003800000 */
.L_x_57379:
[----:B------:R-:W-:Y:S05]  /*2bc0*/  BRA `(.L_x_57377) ;  /* 0x0000004000007947 */ /* 0x000fea0003800000 */
.L_x_57378:
[----:B------:R-:W-:Y:S01]  /*2bd0*/  LOP3.LUT R19, R19, 0x1, RZ, 0xc0, !PT ;  /* 0x0000000113137812 */ /* 0x000fe200078ec0ff */
[----:B------:R-:W-:-:S03]  /*2be0*/  IMAD.MOV.U32 R4, RZ, RZ, 0x1 ;  /* 0x00000001ff047424 */ /* 0x000fc600078e00ff */
[----:B------:R-:W-:-:S04]  /*2bf0*/  ISETP.NE.U32.AND P1, PT, R19, 0x1, PT ;  /* 0x000000011300780c */ /* 0x000fc80003f25070 */
[----:B------:R-:W-:-:S04]  /*2c00*/  SEL R4, R4, 0xffffffff, P1 ;  /* 0xffffffff04047807 */ /* 0x000fc80000800000 */
.L_x_57377:
[----:B------:R-:W-:Y:S05]  /*2c10*/  BSYNC B2 ;  /* 0x0000000000027941 */ /* 0x000fea0003800000 */
.L_x_57376:
        /* <DEDUP_REMOVED lines=20> */
.L_x_57387:
        /* <DEDUP_REMOVED lines=10> */
.L_x_57386:
[----:B------:R-:W-:Y:S05]  /*2e00*/  BSYNC B3 ;  /* 0x0000000000037941 */ /* 0x000fea0003800000 */
.L_x_57385:
[----:B------:R-:W-:Y:S05]  /*2e10*/  BRA `(.L_x_57383) ;  /* 0x0000004000007947 */ /* 0x000fea0003800000 */
.L_x_57384:
[----:B------:R-:W-:Y:S01]  /*2e20*/  LOP3.LUT R16, R16, 0x1, RZ, 0xc0, !PT ;  /* 0x0000000110107812 */ /* 0x000fe200078ec0ff */
[----:B------:R-:W-:-:S03]  /*2e30*/  IMAD.MOV.U32 R5, RZ, RZ, 0x1 ;  /* 0x00000001ff057424 */ /* 0x000fc600078e00ff */
[----:B------:R-:W-:-:S04]  /*2e40*/  ISETP.NE.U32.AND P1, PT, R16, 0x1, PT ;  /* 0x000000011000780c */ /* 0x000fc80003f25070 */
[----:B------:R-:W-:-:S04]  /*2e50*/  SEL R5, R5, 0xffffffff, P1 ;  /* 0xffffffff05057807 */ /* 0x000fc80000800000 */
.L_x_57383:
[----:B------:R-:W-:Y:S05]  /*2e60*/  BSYNC B2 ;  /* 0x0000000000027941 */ /* 0x000fea0003800000 */
.L_x_57382:
        /* <DEDUP_REMOVED lines=20> */
.L_x_57393:
        /* <DEDUP_REMOVED lines=10> */
.L_x_57392:
[----:B------:R-:W-:Y:S05]  /*3050*/  BSYNC B3 ;  /* 0x0000000000037941 */ /* 0x000fea0003800000 */
.L_x_57391:
[----:B------:R-:W-:Y:S05]  /*3060*/  BRA `(.L_x_57389) ;  /* 0x0000004000007947 */ /* 0x000fea0003800000 */
.L_x_57390:
[----:B------:R-:W-:Y:S01]  /*3070*/  LOP3.LUT R15, R15, 0x1, RZ, 0xc0, !PT ;  /* 0x000000010f0f7812 */ /* 0x000fe200078ec0ff */
[----:B------:R-:W-:-:S03]  /*3080*/  IMAD.MOV.U32 R6, RZ, RZ, 0x1 ;  /* 0x00000001ff067424 */ /* 0x000fc600078e00ff */
[----:B------:R-:W-:-:S04]  /*3090*/  ISETP.NE.U32.AND P1, PT, R15, 0x1, PT ;  /* 0x000000010f00780c */ /* 0x000fc80003f25070 */
[----:B------:R-:W-:-:S04]  /*30a0*/  SEL R6, R6, 0xffffffff, P1 ;  /* 0xffffffff06067807 */ /* 0x000fc80000800000 */
.L_x_57389:
[----:B------:R-:W-:Y:S05]  /*30b0*/  BSYNC B2 ;  /* 0x0000000000027941 */ /* 0x000fea0003800000 */
.L_x_57388:
        /* <DEDUP_REMOVED lines=20> */
.L_x_57399:
        /* <DEDUP_REMOVED lines=10> */
.L_x_57398:
[----:B------:R-:W-:Y:S05]  /*32a0*/  BSYNC B3 ;  /* 0x0000000000037941 */ /* 0x000fea0003800000 */
.L_x_57397:
[----:B------:R-:W-:Y:S05]  /*32b0*/  BRA `(.L_x_57395) ;  /* 0x0000004000007947 */ /* 0x000fea0003800000 */
.L_x_57396:
[----:B------:R-:W-:Y:S01]  /*32c0*/  LOP3.LUT R18, R18, 0x1, RZ, 0xc0, !PT ;  /* 0x0000000112127812 */ /* 0x000fe200078ec0ff */
[----:B------:R-:W-:-:S03]  /*32d0*/  IMAD.MOV.U32 R7, RZ, RZ, 0x1 ;  /* 0x00000001ff077424 */ /* 0x000fc600078e00ff */
[----:B------:R-:W-:-:S04]  /*32e0*/  ISETP.NE.U32.AND P1, PT, R18, 0x1, PT ;  /* 0x000000011200780c */ /* 0x000fc80003f25070 */
[----:B------:R-:W-:-:S04]  /*32f0*/  SEL R7, R7, 0xffffffff, P1 ;  /* 0xffffffff07077807 */ /* 0x000fc80000800000 */
.L_x_57395:
[----:B------:R-:W-:Y:S05]  /*3300*/  BSYNC B2 ;  /* 0x0000000000027941 */ /* 0x000fea0003800000 */
.L_x_57394:
        /* <DEDUP_REMOVED lines=20> */
.L_x_57405:
        /* <DEDUP_REMOVED lines=10> */
.L_x_57404:
[----:B------:R-:W-:Y:S05]  /*34f0*/  BSYNC B3 ;  /* 0x0000000000037941 */ /* 0x000fea0003800000 */
.L_x_57403:
[----:B------:R-:W-:Y:S05]  /*3500*/  BRA `(.L_x_57401) ;  /* 0x0000004000007947 */ /* 0x000fea0003800000 */
.L_x_57402:
[----:B------:R-:W-:Y:S01]  /*3510*/  LOP3.LUT R17, R17, 0x1, RZ, 0xc0, !PT ;  /* 0x0000000111117812 */ /* 0x000fe200078ec0ff */
[----:B------:R-:W-:-:S03]  /*3520*/  IMAD.MOV.U32 R8, RZ, RZ, 0x1 ;  /* 0x00000001ff087424 */ /* 0x000fc600078e00ff */
[----:B------:R-:W-:-:S04]  /*3530*/  ISETP.NE.U32.AND P1, PT, R17, 0x1, PT ;  /* 0x000000011100780c */ /* 0x000fc80003f25070 */
[----:B------:R-:W-:-:S04]  /*3540*/  SEL R8, R8, 0xffffffff, P1 ;  /* 0xffffffff08087807 */ /* 0x000fc80000800000 */
.L_x_57401:
[----:B------:R-:W-:Y:S05]  /*3550*/  BSYNC B2 ;  /* 0x0000000000027941 */ /* 0x000fea0003800000 */
.L_x_57400:
        /* <DEDUP_REMOVED lines=20> */
.L_x_57411:
        /* <DEDUP_REMOVED lines=10> */
.L_x_57410:
[----:B------:R-:W-:Y:S05]  /*3740*/  BSYNC B3 ;  /* 0x0000000000037941 */ /* 0x000fea0003800000 */
.L_x_57409:
[----:B------:R-:W-:Y:S05]  /*3750*/  BRA `(.L_x_57407) ;  /* 0x0000004000007947 */ /* 0x000fea0003800000 */
.L_x_57408:
[----:B------:R-:W-:Y:S01]  /*3760*/  LOP3.LUT R13, R13, 0x1, RZ, 0xc0, !PT ;  /* 0x000000010d0d7812 */ /* 0x000fe200078ec0ff */
[----:B------:R-:W-:-:S03]  /*3770*/  IMAD.MOV.U32 R9, RZ, RZ, 0x1 ;  /* 0x00000001ff097424 */ /* 0x000fc600078e00ff */
[----:B------:R-:W-:-:S04]  /*3780*/  ISETP.NE.U32.AND P1, PT, R13, 0x1, PT ;  /* 0x000000010d00780c */ /* 0x000fc80003f25070 */
[----:B------:R-:W-:-:S04]  /*3790*/  SEL R9, R9, 0xffffffff, P1 ;  /* 0xffffffff09097807 */ /* 0x000fc80000800000 */
.L_x_57407:
[----:B------:R-:W-:Y:S05]  /*37a0*/  BSYNC B2 ;  /* 0x0000000000027941 */ /* 0x000fea0003800000 */
.L_x_57406:
[----:B-----5:R-:W-:-:S04]  /*37b0*/  IADD3 R13, R11, 0x380, RZ ;  /* 0x000003800b0d7810 */ /* 0x020fc80007ffe0ff */
        /* <DEDUP_REMOVED lines=18> */
.L_x_57416:
        /* <DEDUP_REMOVED lines=10> */
.L_x_57415:
[----:B------:R-:W-:Y:S05]  /*3980*/  BSYNC B2 ;  /* 0x0000000000027941 */ /* 0x000fea0003800000 */
.L_x_57414:
[----:B------:R-:W-:Y:S05]  /*3990*/  BRA `(.L_x_57412) ;  /* 0x00000b8000007947 */ /* 0x000fea0003800000 */
.L_x_57413:
[----:B------:R-:W-:Y:S01]  /*39a0*/  LOP3.LUT R14, R14, 0x1, RZ, 0xc0, !PT ;  /* 0x000000010e0e7812 */ /* 0x000fe200078ec0ff */
[----:B------:R-:W-:-:S03]  /*39b0*/  IMAD.MOV.U32 R2, RZ, RZ, 0x1 ;  /* 0x00000001ff027424 */ /* 0x000fc600078e00ff */
[----:B------:R-:W-:-:S04]  /*39c0*/  ISETP.NE.U32.AND P1, PT, R14, 0x1, PT ;  /* 0x000000010e00780c */ /* 0x000fc80003f25070 */
[----:B------:R-:W-:Y:S01]  /*39d0*/  SEL R2, R2, 0xffffffff, P1 ;  /* 0xffffffff02027807 */ /* 0x000fe20000800000 */
[----:B------:R-:W-:Y:S05]  /*39e0*/  BRA `(.L_x_57412) ;  /* 0x00000b3000007947 */ /* 0x000fea0003800000 */
.L_x_57369:
        /* <DEDUP_REMOVED lines=10> */
.L_x_57419:
        /* <DEDUP_REMOVED lines=10> */
.L_x_57418:
[----:B------:R-:W-:Y:S05]  /*3b30*/  BSYNC B2 ;  /* 0x0000000000027941 */ /* 0x000fea0003800000 */
.L_x_57417:
        /* <DEDUP_REMOVED lines=12> */
.L_x_57422:
        /* <DEDUP_REMOVED lines=10> */
.L_x_57421:
[----:B------:R-:W-:Y:S05]  /*3ca0*/  BSYNC B2 ;  /* 0x0000000000027941 */ /* 0x000fea0003800000 */
.L_x_57420:
        /* <DEDUP_REMOVED lines=12> */
.L_x_57425:
        /* <DEDUP_REMOVED lines=10> */
.L_x_57424:
[----:B------:R-:W-:Y:S05]  /*3e10*/  BSYNC B2 ;  /* 0x0000000000027941 */ /* 0x000fea0003800000 */
.L_x_57423:
        /* <DEDUP_REMOVED lines=12> */
.L_x_57428:
        /* <DEDUP_REMOVED lines=10> */
.L_x_57427:
[----:B------:R-:W-:Y:S05]  /*3f80*/  BSYNC B2 ;  /* 0x0000000000027941 */ /* 0x000fea0003800000 */
.L_x_57426:
        /* <DEDUP_REMOVED lines=12> */
.L_x_57431:
        /* <DEDUP_REMOVED lines=10> */
.L_x_57430:
[----:B------:R-:W-:Y:S05]  /*40f0*/  BSYNC B2 ;  /* 0x0000000000027941 */ /* 0x000fea0003800000 */
.L_x_57429:
        /* <DEDUP_REMOVED lines=12> */
.L_x_57434:
        /* <DEDUP_REMOVED lines=10> */
.L_x_57433:
[----:B------:R-:W-:Y:S05]  /*4260*/  BSYNC B2 ;  /* 0x0000000000027941 */ /* 0x000fea0003800000 */
.L_x_57432:
        /* <DEDUP_REMOVED lines=12> */
.L_x_57437:
        /* <DEDUP_REMOVED lines=10> */
.L_x_57436:
[----:B------:R-:W-:Y:S05]  /*43d0*/  BSYNC B2 ;  /* 0x0000000000027941 */ /* 0x000fea0003800000 */
.L_x_57435:
[----:B-----5:R-:W-:-:S04]  /*43e0*/  IADD3 R13, R11, 0x380, RZ ;  /* 0x000003800b0d7810 */ /* 0x020fc80007ffe0ff */
        /* <DEDUP_REMOVED lines=9> */
.L_x_57438:
        /* <DEDUP_REMOVED lines=10> */
.L_x_57412:
[----:B------:R-:W-:Y:S05]  /*4520*/  BSYNC B0 ;  /* 0x0000000000007941 */ /* 0x000fea0003800000 */
.L_x_57368:
[----:B------:R-:W-:Y:S05]  /*4530*/  BRA `(.L_x_57439) ;  /* 0x000001b000007947 */ /* 0x000fea0003800000 */
.L_x_57367:
[----:B0-----:R-:W-:Y:S01]  /*4540*/  IADD3 R3, R11, 0x380, RZ ;  /* 0x000003800b037810 */ /* 0x001fe20007ffe0ff */
[----:B------:R-:W-:Y:S02]  /*4550*/  IMAD.MOV.U32 R9, RZ, RZ, 0x1 ;  /* 0x00000001ff097424 */ /* 0x000fe400078e00ff */
[----:B------:R-:W-:Y:S01]  /*4560*/  IMAD.MOV.U32 R8, RZ, RZ, 0x1 ;  /* 0x00000001ff087424 */ /* 0x000fe200078e00ff */
[----:B------:R-:W-:Y:S01]  /*4570*/  ISETP.GE.AND P1, PT, R3, R12, PT ;  /* 0x0000000c0300720c */ /* 0x000fe20003f26270 */
[----:B------:R-:W-:Y:S02]  /*4580*/  IMAD.MOV.U32 R7, RZ, RZ, 0x1 ;  /* 0x00000001ff077424 */ /* 0x000fe400078e00ff */
[----:B------:R-:W-:Y:S02]  /*4590*/  IMAD.MOV.U32 R6, RZ, RZ, 0x1 ;  /* 0x00000001ff067424 */ /* 0x000fe400078e00ff */
[----:B------:R-:W-:-:S02]  /*45a0*/  IMAD.MOV.U32 R5, RZ, RZ, 0x1 ;  /* 0x00000001ff057424 */ /* 0x000fc400078e00ff */
[----:B------:R-:W-:Y:S02]  /*45b0*/  IMAD.MOV.U32 R4, RZ, RZ, 0x1 ;  /* 0x00000001ff047424 */ /* 0x000fe400078e00ff */
[----:B------:R-:W-:-:S04]  /*45c0*/  IMAD.MOV.U32 R3, RZ, RZ, 0x1 ;  /* 0x00000001ff037424 */ /* 0x000fc800078e00ff */
[----:B------:R-:W-:Y:S05]  /*45d0*/  @P1 BRA `(.L_x_57439) ;  /* 0x0000011000001947 */ /* 0x000fea0003800000 */
[----:B-----5:R-:W-:Y:S01]  /*45e0*/  ISETP.GE.AND P1, PT, R14, 0x1, PT ;  /* 0x000000010e00780c */ /* 0x020fe20003f26270 */
        /* <DEDUP_REMOVED lines=9> */
[----:B------:R-:W-:Y:S02]  /*4680*/  IMAD.MOV.U32 R9, RZ, RZ, 0x1 ;  /* 0x00000001ff097424 */ /* 0x000fe400078e00ff */
[----:B------:R-:W-:Y:S02]  /*4690*/  IMAD.MOV.U32 R8, RZ, RZ, 0x1 ;  /* 0x00000001ff087424 */ /* 0x000fe400078e00ff */
[----:B------:R-:W-:Y:S02]  /*46a0*/  IMAD.MOV.U32 R7, RZ, RZ, 0x1 ;  /* 0x00000001ff077424 */ /* 0x000fe400078e00ff */
[----:B------:R-:W-:Y:S02]  /*46b0*/  IMAD.MOV.U32 R6, RZ, RZ, 0x1 ;  /* 0x00000001ff067424 */ /* 0x000fe400078e00ff */
[----:B------:R-:W-:-:S02]  /*46c0*/  IMAD.MOV.U32 R5, RZ, RZ, 0x1 ;  /* 0x00000001ff057424 */ /* 0x000fc400078e00ff */
[----:B------:R-:W-:Y:S02]  /*46d0*/  IMAD.MOV.U32 R4, RZ, RZ, 0x1 ;  /* 0x00000001ff047424 */ /* 0x000fe400078e00ff */
[----:B------:R-:W-:Y:S02]  /*46e0*/  IMAD.MOV.U32 R3, RZ, RZ, 0x1 ;  /* 0x00000001ff037424 */ /* 0x000fe400078e00ff */
.L_x_57439:
[----:B------:R-:W-:Y:S05]  /*46f0*/  BSYNC B1 ;  /* 0x0000000000017941 */ /* 0x000fea0003800000 */
.L_x_57366:
        /* <DEDUP_REMOVED lines=21> */
.L_x_57442:
[----:B0-----:R-:W-:-:S13]  /*4850*/  ISETP.GE.AND P0, PT, R11, R12, PT ;  /* 0x0000000c0b00720c */ /* 0x001fda0003f06270 */
[----:B------:R-:W-:Y:S05]  /*4860*/  @P0 BRA `(.L_x_57444) ;  /* 0x000000c000000947 */ /* 0x000fea0003800000 */
[----:B------:R-:W-:Y:S01]  /*4870*/  IMAD.IADD R4, R0, 0x1, R11 ;  /* 0x0000000100047824 */ /* 0x000fe200078e020b */
[----:B------:R-:W-:Y:S01]  /*4880*/  IADD3 R11, R11, 0x80, RZ ;  /* 0x000000800b0b7810 */ /* 0x000fe20007ffe0ff */
[----:B------:R-:W-:-:S04]  /*4890*/  IMAD.MOV.U32 R5, RZ, RZ, 0x4 ;  /* 0x00000004ff057424 */ /* 0x000fc800078e00ff */
[----:B------:R-:W-:-:S05]  /*48a0*/  IMAD.WIDE.U32 R4, R4, R5, c[0x0][0x178] ;  /* 0x00005e0004047625 */ /* 0x000fca00078e0005 */
[----:B------:R0:W-:Y:S02]  /*48b0*/  STG.E [R4.64], R6 ;  /* 0x0000000604007986 */ /* 0x0001e4000c101906 */
.L_x_57443:
[----:B------:R-:W-:-:S13]  /*48c0*/  ISETP.GE.AND P0, PT, R11, R12, PT ;  /* 0x0000000c0b00720c */ /* 0x000fda0003f06270 */
[----:B------:R-:W-:Y:S05]  /*48d0*/  @P0 BRA `(.L_x_57445) ;  /* 0x000000d000000947 */ /* 0x000fea0003800000 */
[----:B0-----:R-:W-:Y:S01]  /*48e0*/  IMAD.IADD R4, R0, 0x1, R11 ;  /* 0x0000000100047824 */ /* 0x001fe200078e020b */
[----:B------:R-:W-:Y:S01]  /*48f0*/  IADD3 R11, R11, 0x80, RZ ;  /* 0x000000800b0b7810 */ /* 0x000fe20007ffe0ff */
[----:B------:R-:W-:-:S04]  /*4900*/  IMAD.MOV.U32 R5, RZ, RZ, 0x4 ;  /* 0x00000004ff057424 */ /* 0x000fc800078e00ff */
[----:B------:R-:W-:-:S05]  /*4910*/  IMAD.WIDE.U32 R4, R4, R5, c[0x0][0x178] ;  /* 0x00005e0004047625 */ /* 0x000fca00078e0005 */
[----:B------:R0:W-:Y:S02]  /*4920*/  STG.E [R4.64], R7 ;  /* 0x0000000704007986 */ /* 0x0001e4000c101906 */
.L_x_57444:
        /* <DEDUP_REMOVED lines=8> */
.L_x_57445:
[----:B------:R-:W-:Y:S05]  /*49b0*/  BSYNC B1 ;  /* 0x0000000000017941 */ /* 0x000fea0003800000 */
.L_x_57441:
[----:B------:R-:W-:-:S13]  /*49c0*/  ISETP.GE.AND P0, PT, R11, R12, PT ;  /* 0x0000000c0b00720c */ /* 0x000fda0003f06270 */
[----:B0-----:R-:W-:Y:S01]  /*49d0*/  @!P0 IMAD.IADD R4, R0, 0x1, R11 ;  /* 0x0000000100048824 */ /* 0x001fe200078e020b */
[----:B------:R-:W-:Y:S01]  /*49e0*/  @!P0 IADD3 R11, R11, 0x80, RZ ;  /* 0x000000800b0b8810 */ /* 0x000fe20007ffe0ff */
[----:B------:R-:W-:-:S04]  /*49f0*/  @!P0 IMAD.MOV.U32 R5, RZ, RZ, 0x4 ;  /* 0x00000004ff058424 */ /* 0x000fc800078e00ff */
[----:B------:R-:W-:-:S05]  /*4a00*/  @!P0 IMAD.WIDE.U32 R4, R4, R5, c[0x0][0x178] ;  /* 0x00005e0004048625 */ /* 0x000fca00078e0005 */
[----:B------:R0:W-:Y:S02]  /*4a10*/  @!P0 STG.E [R4.64], R9 ;  /* 0x0000000904008986 */ /* 0x0001e4000c101906 */
.L_x_57446:
[----:B------:R-:W-:Y:S05]  /*4a20*/  BSYNC B0 ;  /* 0x0000000000007941 */ /* 0x000fea0003800000 */
.L_x_57440:
        /* <DEDUP_REMOVED lines=8> */
.L_x_57447:
        /* <DEDUP_REMOVED lines=13> */
.L_x_62000:


//--------------------- .text._ZN2at6native29vectorized_elementwise_kernelILi4EZNS0_50_GLOBAL__N__2680c7bb_12_PowKernel_cu_b2145a98_318422pow_scalar_tensor_implIiEEvRNS_18TensorIteratorBaseET_EUliE_St5arrayIPcLm2EEEEviT0_T1_ --------------------------
	.section	.text._ZN2at6native29vectorized_elementwise_kernelILi4EZNS0_50_GLOBAL__N__2680c7bb_12_PowKernel_cu_b2145a98_318422pow_scalar_tensor_implIiEEvRNS_18TensorIteratorBaseET_EUliE_St5arrayIPcLm2EEEEviT0_T1_,"ax",@progbits
	.sectioninfo	@"SHI_REGISTERS=26"
	.align	128
        .global         _ZN2at6native29vectorized_elementwise_kernelILi4EZNS0_50_GLOBAL__N__2680c7bb_12_PowKernel_cu_b2145a98_318422pow_scalar_tensor_implIiEEvRNS_18TensorIteratorBaseET_EUliE_St5arrayIPcLm2EEEEviT0_T1_
        .type           _ZN2at6native29vectorized_elementwise_kernelILi4EZNS0_50_GLOBAL__N__2680c7bb_12_PowKernel_cu_b2145a98_318422pow_scalar_tensor_implIiEEvRNS_18TensorIteratorBaseET_EUliE_St5arrayIPcLm2EEEEviT0_T1_,@function
        .size           _ZN2at6native29vectorized_elementwise_kernelILi4EZNS0_50_GLOBAL__N__2680c7bb_12_PowKernel_cu_b2145a98_318422pow_scalar_tensor_implIiEEvRNS_18TensorIteratorBaseET_EUliE_St5arrayIPcLm2EEEEviT0_T1_,(.L_x_62001 - _ZN2at6native29vectorized_elementwise_kernelILi4EZNS0_50_GLOBAL__N__2680c7bb_12_PowKernel_cu_b2145a98_318422pow_scalar_tensor_implIiEEvRNS_18TensorIteratorBaseET_EUliE_St5arrayIPcLm2EEEEviT0_T1_)
        .other          _ZN2at6native29vectorized_elementwise_kernelILi4EZNS0_50_GLOBAL__N__2680c7bb_12_PowKernel_cu_b2145a98_318422pow_scalar_tensor_implIiEEvRNS_18TensorIteratorBaseET_EUliE_St5arrayIPcLm2EEEEviT0_T1_,@"STO_CUDA_ENTRY STV_DEFAULT"
_ZN2at6native29vectorized_elementwise_kernelILi4EZNS0_50_GLOBAL__N__2680c7bb_12_PowKernel_cu_b2145a98_318422pow_scalar_tensor_implIiEEvRNS_18TensorIteratorBaseET_EUliE_St5arrayIPcLm2EEEEviT0_T1_:
.text._ZN2at6native29vectorized_elementwise_kernelILi4EZNS0_50_GLOBAL__N__2680c7bb_12_PowKernel_cu_b2145a98_318422pow_scalar_tensor_implIiEEvRNS_18TensorIteratorBaseET_EUliE_St5arrayIPcLm2EEEEviT0_T1_:
        /* <DEDUP_REMOVED lines=13> */
[----:B------:R0:W5:Y:S01]  /*00d0*/  LDG.E.128 R4, [R12.64+0x800] ;  /* 0x000800060c047981 */ /* 0x000162000c1e1d00 */
[----:B------:R-:W-:Y:S01]  /*00e0*/  ISETP.NE.AND P0, PT, R0, 0x1, PT ;  /* 0x000000010000780c */ /* 0x000fe20003f05270 */
[----:B------:R-:W-:-:S12]  /*00f0*/  BSSY B0, `(.L_x_57449) ;  /* 0x000021e000007945 */ /* 0x000fd80003800000 */
[----:B------:R-:W-:Y:S05]  /*0100*/  @!P0 BRA `(.L_x_57450) ;  /* 0x000020b000008947 */ /* 0x000fea0003800000 */
[----:B0-----:R-:W5:Y:S01]  /*0110*/  LDG.E.128 R12, [R12.64] ;  /* 0x000000060c0c7981 */ /* 0x001f62000c1e1d00 */
[----:B------:R-:W-:-:S13]  /*0120*/  ISETP.NE.AND P0, PT, R0, -0x1, PT ;  /* 0xffffffff0000780c */ /* 0x000fda0003f05270 */
[----:B------:R-:W-:Y:S05]  /*0130*/  @P0 BRA `(.L_x_57451) ;  /* 0x0000111000000947 */ /* 0x000fea0003800000 */
[----:B-----5:R-:W-:Y:S01]  /*0140*/  ISETP.GE.AND P0, PT, R12, RZ, PT ;  /* 0x000000ff0c00720c */ /* 0x020fe20003f06270 */
        /* <DEDUP_REMOVED lines=16> */
.L_x_57456:
        /* <DEDUP_REMOVED lines=10> */
.L_x_57455:
[----:B------:R-:W-:Y:S05]  /*02f0*/  BSYNC B2 ;  /* 0x0000000000027941 */ /* 0x000fea0003800000 */
.L_x_57454:
[----:B------:R-:W-:Y:S05]  /*0300*/  BRA `(.L_x_57457) ;  /* 0x0000004000007947 */ /* 0x000fea0003800000 */
.L_x_57453:
[----:B------:R-:W-:Y:S01]  /*0310*/  LOP3.LUT R12, R12, 0x1, RZ, 0xc0, !PT ;  /* 0x000000010c0c7812 */ /* 0x000fe200078ec0ff */
[----:B------:R-:W-:-:S03]  /*0320*/  IMAD.MOV.U32 R8, RZ, RZ, 0x1 ;  /* 0x00000001ff087424 */ /* 0x000fc600078e00ff */
[----:B------:R-:W-:-:S04]  /*0330*/  ISETP.NE.U32.AND P0, PT, R12, 0x1, PT ;  /* 0x000000010c00780c */ /* 0x000fc80003f05070 */
[----:B------:R-:W-:-:S04]  /*0340*/  SEL R8, R8, 0xffffffff, P0 ;  /* 0xffffffff08087807 */ /* 0x000fc80000000000 */
.L_x_57457:
[----:B------:R-:W-:Y:S05]  /*0350*/  BSYNC B1 ;  /* 0x0000000000017941 */ /* 0x000fea0003800000 */
.L_x_57452:
        /* <DEDUP_REMOVED lines=17> */
.L_x_57462:
        /* <DEDUP_REMOVED lines=10> */
.L_x_57461:
[----:B------:R-:W-:Y:S05]  /*0510*/  BSYNC B2 ;  /* 0x0000000000027941 */ /* 0x000fea0003800000 */
.L_x_57460:
[----:B------:R-:W-:Y:S05]  /*0520*/  BRA `(.L_x_57463) ;  /* 0x0000004000007947 */ /* 0x000fea0003800000 */
.L_x_57459:
[----:B------:R-:W-:Y:S01]  /*0530*/  LOP3.LUT R13, R13, 0x1, RZ, 0xc0, !PT ;  /* 0x000000010d0d7812 */ /* 0x000fe200078ec0ff */
[----:B------:R-:W-:-:S03]  /*0540*/  IMAD.MOV.U32 R9, RZ, RZ, 0x1 ;  /* 0x00000001ff097424 */ /* 0x000fc600078e00ff */
[----:B------:R-:W-:-:S04]  /*0550*/  ISETP.NE.U32.AND P0, PT, R13, 0x1, PT ;  /* 0x000000010d00780c */ /* 0x000fc80003f05070 */
[----:B------:R-:W-:-:S04]  /*0560*/  SEL R9, R9, 0xffffffff, P0 ;  /* 0xffffffff09097807 */ /* 0x000fc80000000000 */
.L_x_57463:
[----:B------:R-:W-:Y:S05]  /*0570*/  BSYNC B1 ;  /* 0x0000000000017941 */ /* 0x000fea0003800000 */
.L_x_57458:
        /* <DEDUP_REMOVED lines=17> */
.L_x_57468:
        /* <DEDUP_REMOVED lines=10> */
.L_x_57467:
[----:B------:R-:W-:Y:S05]  /*0730*/  BSYNC B2 ;  /* 0x0000000000027941 */ /* 0x000fea0003800000 */
.L_x_57466:
[----:B------:R-:W-:Y:S05]  /*0740*/  BRA `(.L_x_57469) ;  /* 0x0000004000007947 */ /* 0x000fea0003800000 */
.L_x_57465:
[----:B------:R-:W-:Y:S01]  /*0750*/  LOP3.LUT R14, R14, 0x1, RZ, 0xc0, !PT ;  /* 0x000000010e0e7812 */ /* 0x000fe200078ec0ff */
[----:B------:R-:W-:-:S03]  /*0760*/  IMAD.MOV.U32 R10, RZ, RZ, 0x1 ;  /* 0x00000001ff0a7424 */ /* 0x000fc600078e00ff */
[----:B------:R-:W-:-:S04]  /*0770*/  ISETP.NE.U32.AND P0, PT, R14, 0x1, PT ;  /* 0x000000010e00780c */ /* 0x000fc80003f05070 */
[----:B------:R-:W-:-:S04]  /*0780*/  SEL R10, R10, 0xffffffff, P0 ;  /* 0xffffffff0a0a7807 */ /* 0x000fc80000000000 */
.L_x_57469:
[----:B------:R-:W-:Y:S05]  /*0790*/  BSYNC B1 ;  /* 0x0000000000017941 */ /* 0x000fea0003800000 */
.L_x_57464:
        /* <DEDUP_REMOVED lines=17> */
.L_x_57474:
        /* <DEDUP_REMOVED lines=10> */
.L_x_57473:
[----:B------:R-:W-:Y:S05]  /*0950*/  BSYNC B2 ;  /* 0x0000000000027941 */ /* 0x000fea0003800000 */
.L_x_57472:
[----:B------:R-:W-:Y:S05]  /*0960*/  BRA `(.L_x_57475) ;  /* 0x0000004000007947 */ /* 0x000fea0003800000 */
.L_x_57471:
[----:B------:R-:W-:Y:S01]  /*0970*/  LOP3.LUT R15, R15, 0x1, RZ, 0xc0, !PT ;  /* 0x000000010f0f7812 */ /* 0x000fe200078ec0ff */
[----:B------:R-:W-:-:S03]  /*0980*/  IMAD.MOV.U32 R11, RZ, RZ, 0x1 ;  /* 0x00000001ff0b7424 */ /* 0x000fc600078e00ff */
[----:B------:R-:W-:-:S04]  /*0990*/  ISETP.NE.U32.AND P0, PT, R15, 0x1, PT ;  /* 0x000000010f00780c */ /* 0x000fc80003f05070 */
[----:B------:R-:W-:-:S04]  /*09a0*/  SEL R11, R11, 0xffffffff, P0 ;  /* 0xffffffff0b0b7807 */ /* 0x000fc80000000000 */
.L_x_57475:
[----:B------:R-:W-:Y:S05]  /*09b0*/  BSYNC B1 ;  /* 0x0000000000017941 */ /* 0x000fea0003800000 */
.L_x_57470:
        /* <DEDUP_REMOVED lines=17> */
.L_x_57480:
        /* <DEDUP_REMOVED lines=10> */
.L_x_57479:
[----:B------:R-:W-:Y:S05]  /*0b70*/  BSYNC B2 ;  /* 0x0000000000027941 */ /* 0x000fea0003800000 */
.L_x_57478:
[----:B------:R-:W-:Y:S05]  /*0b80*/  BRA `(.L_x_57481) ;  /* 0x0000004000007947 */ /* 0x000fea0003800000 */
.L_x_57477:
[----:B------:R-:W-:Y:S01]  /*0b90*/  LOP3.LUT R4, R4, 0x1, RZ, 0xc0, !PT ;  /* 0x0000000104047812 */ /* 0x000fe200078ec0ff */
[----:B------:R-:W-:-:S03]  /*0ba0*/  IMAD.MOV.U32 R12, RZ, RZ, 0x1 ;  /* 0x00000001ff0c7424 */ /* 0x000fc600078e00ff */
[----:B------:R-:W-:-:S04]  /*0bb0*/  ISETP.NE.U32.AND P0, PT, R4, 0x1, PT ;  /* 0x000000010400780c */ /* 0x000fc80003f05070 */
[----:B------:R-:W-:-:S04]  /*0bc0*/  SEL R12, R12, 0xffffffff, P0 ;  /* 0xffffffff0c0c7807 */ /* 0x000fc80000000000 */
.L_x_57481:
[----:B------:R-:W-:Y:S05]  /*0bd0*/  BSYNC B1 ;  /* 0x0000000000017941 */ /* 0x000fea0003800000 */
.L_x_57476:
        /* <DEDUP_REMOVED lines=17> */
.L_x_57486:
        /* <DEDUP_REMOVED lines=10> */
.L_x_57485:
[----:B------:R-:W-:Y:S05]  /*0d90*/  BSYNC B2 ;  /* 0x0000000000027941 */ /* 0x000fea0003800000 */
.L_x_57484:
[----:B------:R-:W-:Y:S05]  /*0da0*/  BRA `(.L_x_57487) ;  /* 0x0000004000007947 */ /* 0x000fea0003800000 */
.L_x_57483:
[----:B------:R-:W-:Y:S01]  /*0db0*/  LOP3.LUT R5, R5, 0x1, RZ, 0xc0, !PT ;  /* 0x0000000105057812 */ /* 0x000fe200078ec0ff */
[----:B------:R-:W-:-:S03]  /*0dc0*/  IMAD.MOV.U32 R13, RZ, RZ, 0x1 ;  /* 0x00000001ff0d7424 */ /* 0x000fc600078e00ff */
[----:B------:R-:W-:-:S04]  /*0dd0*/  ISETP.NE.U32.AND P0, PT, R5, 0x1, PT ;  /* 0x000000010500780c */ /* 0x000fc80003f05070 */
[----:B------:R-:W-:-:S04]  /*0de0*/  SEL R13, R13, 0xffffffff, P0 ;  /* 0xffffffff0d0d7807 */ /* 0x000fc80000000000 */
.L_x_57487:
[----:B------:R-:W-:Y:S05]  /*0df0*/  BSYNC B1 ;  /* 0x0000000000017941 */ /* 0x000fea0003800000 */
.L_x_57482:
        /* <DEDUP_REMOVED lines=17> */
.L_x_57492:
        /* <DEDUP_REMOVED lines=10> */
.L_x_57491:
[----:B------:R-:W-:Y:S05]  /*0fb0*/  BSYNC B2 ;  /* 0x0000000000027941 */ /* 0x000fea0003800000 */
.L_x_57490:
[----:B------:R-:W-:Y:S05]  /*0fc0*/  BRA `(.L_x_57493) ;  /* 0x0000004000007947 */ /* 0x000fea0003800000 */
.L_x_57489:
[----:B------:R-:W-:Y:S01]  /*0fd0*/  LOP3.LUT R6, R6, 0x1, RZ, 0xc0, !PT ;  /* 0x0000000106067812 */ /* 0x000fe200078ec0ff */
[----:B------:R-:W-:-:S03]  /*0fe0*/  IMAD.MOV.U32 R14, RZ, RZ, 0x1 ;  /* 0x00000001ff0e7424 */ /* 0x000fc600078e00ff */
[----:B------:R-:W-:-:S04]  /*0ff0*/  ISETP.NE.U32.AND P0, PT, R6, 0x1, PT ;  /* 0x000000010600780c */ /* 0x000fc80003f05070 */
[----:B------:R-:W-:-:S04]  /*1000*/  SEL R14, R14, 0xffffffff, P0 ;  /* 0xffffffff0e0e7807 */ /* 0x000fc80000000000 */
.L_x_57493:
[----:B------:R-:W-:Y:S05]  /*1010*/  BSYNC B1 ;  /* 0x0000000000017941 */ /* 0x000fea0003800000 */
.L_x_57488:
        /* <DEDUP_REMOVED lines=17> */
.L_x_57498:
        /* <DEDUP_REMOVED lines=10> */
.L_x_57497:
[----:B------:R-:W-:Y:S05]  /*11d0*/  BSYNC B2 ;  /* 0x0000000000027941 */ /* 0x000fea0003800000 */
.L_x_57496:
[----:B------:R-:W-:Y:S05]  /*11e0*/  BRA `(.L_x_57499) ;  /* 0x0000004000007947 */ /* 0x000fea0003800000 */
.L_x_57495:
[----:B------:R-:W-:Y:S01]  /*11f0*/  LOP3.LUT R7, R7, 0x1, RZ, 0xc0, !PT ;  /* 0x0000000107077812 */ /* 0x000fe200078ec0ff */
[----:B------:R-:W-:-:S03]  /*1200*/  IMAD.MOV.U32 R15, RZ, RZ, 0x1 ;  /* 0x00000001ff0f7424 */ /* 0x000fc600078e00ff */
[----:B------:R-:W-:-:S04]  /*1210*/  ISETP.NE.U32.AND P0, PT, R7, 0x1, PT ;  /* 0x000000010700780c */ /* 0x000fc80003f05070 */
[----:B------:R-:W-:-:S04]  /*1220*/  SEL R15, R15, 0xffffffff, P0 ;  /* 0xffffffff0f0f7807 */ /* 0x000fc80000000000 */
.L_x_57499:
[----:B------:R-:W-:Y:S05]  /*1230*/  BSYNC B1 ;  /* 0x0000000000017941 */ /* 0x000fea0003800000 */
.L_x_57494:
[----:B------:R-:W-:Y:S05]  /*1240*/  BRA `(.L_x_57500) ;  /* 0x0000108000007947 */ /* 0x000fea0003800000 */
.L_x_57451:
        /* <DEDUP_REMOVED lines=16> */
.L_x_57505:
        /* <DEDUP_REMOVED lines=10> */
.L_x_57504:
[----:B------:R-:W-:Y:S05]  /*13f0*/  BSYNC B2 ;  /* 0x0000000000027941 */ /* 0x000fea0003800000 */
.L_x_57503:
[----:B------:R-:W-:Y:S05]  /*1400*/  BRA `(.L_x_57506) ;  /* 0x0000002000007947 */ /* 0x000fea0003800000 */
.L_x_57502:
[----:B------:R-:W-:Y:S02]  /*1410*/  UMOV UR4, URZ ;  /* 0x0000003f00047c82 */ /* 0x000fe40008000000 */
[----:B------:R-:W-:Y:S02]  /*1420*/  IMAD.U32 R8, RZ, RZ, UR4 ;  /* 0x00000004ff087e24 */ /* 0x000fe4000f8e00ff */
.L_x_57506:
[----:B------:R-:W-:Y:S05]  /*1430*/  BSYNC B1 ;  /* 0x0000000000017941 */ /* 0x000fea0003800000 */
.L_x_57501:
        /* <DEDUP_REMOVED lines=16> */
.L_x_57511:
        /* <DEDUP_REMOVED lines=10> */
.L_x_57510:
[----:B------:R-:W-:Y:S05]  /*15e0*/  BSYNC B2 ;  /* 0x0000000000027941 */ /* 0x000fea0003800000 */
.L_x_57509:
[----:B------:R-:W-:Y:S05]  /*15f0*/  BRA `(.L_x_57512) ;  /* 0x0000002000007947 */ /* 0x000fea0003800000 */
.L_x_57508:
[----:B------:R-:W-:Y:S02]  /*1600*/  UMOV UR4, URZ ;  /* 0x0000003f00047c82 */ /* 0x000fe40008000000 */
[----:B------:R-:W-:Y:S02]  /*1610*/  IMAD.U32 R9, RZ, RZ, UR4 ;  /* 0x00000004ff097e24 */ /* 0x000fe4000f8e00ff */
.L_x_57512:
[----:B------:R-:W-:Y:S05]  /*1620*/  BSYNC B1 ;  /* 0x0000000000017941 */ /* 0x000fea0003800000 */
.L_x_57507:
        /* <DEDUP_REMOVED lines=16> */
.L_x_57517:
        /* <DEDUP_REMOVED lines=10> */
.L_x_57516:
[----:B------:R-:W-:Y:S05]  /*17d0*/  BSYNC B2 ;  /* 0x0000000000027941 */ /* 0x000fea0003800000 */
.L_x_57515:
[----:B------:R-:W-:Y:S05]  /*17e0*/  BRA `(.L_x_57518) ;  /* 0x0000002000007947 */ /* 0x000fea0003800000 */
.L_x_57514:
[----:B------:R-:W-:Y:S02]  /*17f0*/  UMOV UR4, URZ ;  /* 0x0000003f00047c82 */ /* 0x000fe40008000000 */
[----:B------:R-:W-:Y:S02]  /*1800*/  IMAD.U32 R10, RZ, RZ, UR4 ;  /* 0x00000004ff0a7e24 */ /* 0x000fe4000f8e00ff */
.L_x_57518:
[----:B------:R-:W-:Y:S05]  /*1810*/  BSYNC B1 ;  /* 0x0000000000017941 */ /* 0x000fea0003800000 */
.L_x_57513:
        /* <DEDUP_REMOVED lines=16> */
.L_x_57523:
        /* <DEDUP_REMOVED lines=10> */
.L_x_57522:
[----:B------:R-:W-:Y:S05]  /*19c0*/  BSYNC B2 ;  /* 0x0000000000027941 */ /* 0x000fea0003800000 */
.L_x_57521:
[----:B------:R-:W-:Y:S05]  /*19d0*/  BRA `(.L_x_57524) ;  /* 0x0000002000007947 */ /* 0x000fea0003800000 */
.L_x_57520:
[----:B------:R-:W-:Y:S02]  /*19e0*/  UMOV UR4, URZ ;  /* 0x0000003f00047c82 */ /* 0x000fe40008000000 */
[----:B------:R-:W-:Y:S02]  /*19f0*/  IMAD.U32 R11, RZ, RZ, UR4 ;  /* 0x00000004ff0b7e24 */ /* 0x000fe4000f8e00ff */
.L_x_57524:
[----:B------:R-:W-:Y:S05]  /*1a00*/  BSYNC B1 ;  /* 0x0000000000017941 */ /* 0x000fea0003800000 */
.L_x_57519:
        /* <DEDUP_REMOVED lines=16> */
.L_x_57529:
        /* <DEDUP_REMOVED lines=10> */
.L_x_57528:
[----:B------:R-:W-:Y:S05]  /*1bb0*/  BSYNC B2 ;  /* 0x0000000000027941 */ /* 0x000fea0003800000 */
.L_x_57527:
[----:B------:R-:W-:Y:S05]  /*1bc0*/  BRA `(.L_x_57530) ;  /* 0x0000002000007947 */ /* 0x000fea0003800000 */
.L_x_57526:
[----:B------:R-:W-:Y:S02]  /*1bd0*/  UMOV UR4, URZ ;  /* 0x0000003f00047c82 */ /* 0x000fe40008000000 */
[----:B------:R-:W-:Y:S02]  /*1be0*/  IMAD.U32 R12, RZ, RZ, UR4 ;  /* 0x00000004ff0c7e24 */ /* 0x000fe4000f8e00ff */
.L_x_57530:
[----:B------:R-:W-:Y:S05]  /*1bf0*/  BSYNC B1 ;  /* 0x0000000000017941 */ /* 0x000fea0003800000 */
.L_x_57525:
        /* <DEDUP_REMOVED lines=16> */
.L_x_57535:
        /* <DEDUP_REMOVED lines=10> */
.L_x_57534:
[----:B------:R-:W-:Y:S05]  /*1da0*/  BSYNC B2 ;  /* 0x0000000000027941 */ /* 0x000fea0003800000 */
.L_x_57533:
[----:B------:R-:W-:Y:S05]  /*1db0*/  BRA `(.L_x_57536) ;  /* 0x0000002000007947 */ /* 0x000fea0003800000 */
.L_x_57532:
[----:B------:R-:W-:Y:S02]  /*1dc0*/  UMOV UR4, URZ ;  /* 0x0000003f00047c82 */ /* 0x000fe40008000000 */
[----:B------:R-:W-:Y:S02]  /*1dd0*/  IMAD.U32 R13, RZ, RZ, UR4 ;  /* 0x00000004ff0d7e24 */ /* 0x000fe4000f8e00ff */
.L_x_57536:
[----:B------:R-:W-:Y:S05]  /*1de0*/  BSYNC B1 ;  /* 0x0000000000017941 */ /* 0x000fea0003800000 */
.L_x_57531:
        /* <DEDUP_REMOVED lines=16> */
.L_x_57541:
        /* <DEDUP_REMOVED lines=10> */
.L_x_57540:
[----:B------:R-:W-:Y:S05]  /*1f90*/  BSYNC B2 ;  /* 0x0000000000027941 */ /* 0x000fea0003800000 */
.L_x_57539:
[----:B------:R-:W-:Y:S05]  /*1fa0*/  BRA `(.L_x_57542) ;  /* 0x0000002000007947 */ /* 0x000fea0003800000 */
.L_x_57538:
[----:B------:R-:W-:Y:S02]  /*1fb0*/  UMOV UR4, URZ ;  /* 0x0000003f00047c82 */ /* 0x000fe40008000000 */
[----:B------:R-:W-:Y:S02]  /*1fc0*/  IMAD.U32 R14, RZ, RZ, UR4 ;  /* 0x00000004ff0e7e24 */ /* 0x000fe4000f8e00ff */
.L_x_57542:
[----:B------:R-:W-:Y:S05]  /*1fd0*/  BSYNC B1 ;  /* 0x0000000000017941 */ /* 0x000fea0003800000 */
.L_x_57537:
        /* <DEDUP_REMOVED lines=15> */
.L_x_57546:
        /* <DEDUP_REMOVED lines=10> */
.L_x_57545:
[----:B------:R-:W-:Y:S05]  /*2170*/  BSYNC B1 ;  /* 0x0000000000017941 */ /* 0x000fea0003800000 */
.L_x_57544:
[----:B------:R-:W-:Y:S05]  /*2180*/  BRA `(.L_x_57500) ;  /* 0x0000014000007947 */ /* 0x000fea0003800000 */
.L_x_57543:
[----:B------:R-:W-:Y:S02]  /*2190*/  UMOV UR4, URZ ;  /* 0x0000003f00047c82 */ /* 0x000fe40008000000 */
[----:B------:R-:W-:Y:S01]  /*21a0*/  IMAD.U32 R15, RZ, RZ, UR4 ;  /* 0x00000004ff0f7e24 */ /* 0x000fe2000f8e00ff */
[----:B------:R-:W-:Y:S05]  /*21b0*/  BRA `(.L_x_57500) ;  /* 0x0000011000007947 */ /* 0x000fea0003800000 */
.L_x_57450:
        /* <DEDUP_REMOVED lines=17> */
.L_x_57500:
[----:B------:R-:W-:Y:S05]  /*22d0*/  BSYNC B0 ;  /* 0x0000000000007941 */ /* 0x000fea0003800000 */
.L_x_57449:
[----:B------:R-:W-:-:S06]  /*22e0*/  IMAD.WIDE.U32 R4, R2, R17, c[0x0][0x178] ;  /* 0x00005e0002047625 */ /* 0x000fcc00078e0011 */
[----:B------:R-:W-:-:S05]  /*22f0*/  IMAD.WIDE R4, R3, 0x10, R4 ;  /* 0x0000001003047825 */ /* 0x000fca00078e0204 */
[----:B------:R-:W-:Y:S04]  /*2300*/  STG.E.128 [R4.64], R8 ;  /* 0x0000000804007986 */ /* 0x000fe8000c101d06 */
[----:B------:R-:W-:Y:S01]  /*2310*/  STG.E.128 [R4.64+0x800], R12 ;  /* 0x0008000c04007986 */ /* 0x000fe2000c101d06 */
[----:B------:R-:W-:Y:S05]  /*2320*/  EXIT ;  /* 0x000000000000794d */ /* 0x000fea0003800000 */
.L_x_57448:
[----:B------:R-:W0:Y:S01]  /*2330*/  S2R R3, SR_TID.X ;  /* 0x0000000000037919 */ /* 0x000e220000002100 */
[----:B------:R-:W-:Y:S01]  /*2340*/  BSSY B0, `(.L_x_57547) ;  /* 0x0000015000007945 */ /* 0x000fe20003800000 */
[----:B------:R-:W-:Y:S02]  /*2350*/  IMAD.MOV.U32 R15, RZ, RZ, RZ ;  /* 0x000000ffff0f7224 */ /* 0x000fe400078e00ff */
        /* <DEDUP_REMOVED lines=19> */
.L_x_57548:
[----:B------:R-:W-:Y:S05]  /*2490*/  BSYNC B0 ;  /* 0x0000000000007941 */ /* 0x000fea0003800000 */
.L_x_57547:
        /* <DEDUP_REMOVED lines=15> */
.L_x_57550:
[----:B------:R-:W-:Y:S05]  /*2590*/  BSYNC B0 ;  /* 0x0000000000007941 */ /* 0x000fea0003800000 */
.L_x_57549:
        /* <DEDUP_REMOVED lines=46> */
.L_x_57560:
        /* <DEDUP_REMOVED lines=10> */
.L_x_57559:
[----:B------:R-:W-:Y:S05]  /*2920*/  BSYNC B3 ;  /* 0x0000000000037941 */ /* 0x000fea0003800000 */
.L_x_57558:
[----:B------:R-:W-:Y:S05]  /*2930*/  BRA `(.L_x_57556) ;  /* 0x0000004000007947 */ /* 0x000fea0003800000 */
.L_x_57557:
[----:B------:R-:W-:Y:S01]  /*2940*/  LOP3.LUT R21, R21, 0x1, RZ, 0xc0, !PT ;  /* 0x0000000115157812 */ /* 0x000fe200078ec0ff */
[----:B------:R-:W-:-:S03]  /*2950*/  IMAD.MOV.U32 R4, RZ, RZ, 0x1 ;  /* 0x00000001ff047424 */ /* 0x000fc600078e00ff */
[----:B------:R-:W-:-:S04]  /*2960*/  ISETP.NE.U32.AND P1, PT, R21, 0x1, PT ;  /* 0x000000011500780c */ /* 0x000fc80003f25070 */
[----:B------:R-:W-:-:S04]  /*2970*/  SEL R4, R4, 0xffffffff, P1 ;  /* 0xffffffff04047807 */ /* 0x000fc80000800000 */
.L_x_57556:
[----:B------:R-:W-:Y:S05]  /*2980*/  BSYNC B2 ;  /* 0x0000000000027941 */ /* 0x000fea0003800000 */
.L_x_57555:
        /* <DEDUP_REMOVED lines=20> */
.L_x_57566:
        /* <DEDUP_REMOVED lines=10> */
.L_x_57565:
[----:B------:R-:W-:Y:S05]  /*2b70*/  BSYNC B3 ;  /* 0x0000000000037941 */ /* 0x000fea0003800000 */
.L_x_57564:
[----:B------:R-:W-:Y:S05]  /*2b80*/  BRA `(.L_x_57562) ;  /* 0x0000004000007947 */ /* 0x000fea0003800000 */
.L_x_57563:
[----:B------:R-:W-:Y:S01]  /*2b90*/  LOP3.LUT R19, R19, 0x1, RZ, 0xc0, !PT ;  /* 0x0000000113137812 */ /* 0x000fe200078ec0ff */
[----:B------:R-:W-:-:S03]  /*2ba0*/  IMAD.MOV.U32 R5, RZ, RZ, 0x1 ;  /* 0x00000001ff057424 */ /* 0x000fc600078e00ff */
[----:B------:R-:W-:-:S04]  /*2bb0*/  ISETP.NE.U32.AND P1, PT, R19, 0x1, PT ;  /* 0x000000011300780c */ /* 0x000fc80003f25070 */
[----:B------:R-:W-:-:S04]  /*2bc0*/  SEL R5, R5, 0xffffffff, P1 ;  /* 0xffffffff05057807 */ /* 0x000fc80000800000 */
.L_x_57562:
[----:B------:R-:W-:Y:S05]  /*2bd0*/  BSYNC B2 ;  /* 0x0000000000027941 */ /* 0x000fea0003800000 */
.L_x_57561:
        /* <DEDUP_REMOVED lines=20> */
.L_x_57572:
        /* <DEDUP_REMOVED lines=10> */
.L_x_57571:
[----:B------:R-:W-:Y:S05]  /*2dc0*/  BSYNC B3 ;  /* 0x0000000000037941 */ /* 0x000fea0003800000 */
.L_x_57570:
[----:B------:R-:W-:Y:S05]  /*2dd0*/  BRA `(.L_x_57568) ;  /* 0x0000004000007947 */ /* 0x000fea0003800000 */
.L_x_57569:
[----:B------:R-:W-:Y:S01]  /*2de0*/  LOP3.LUT R16, R16, 0x1, RZ, 0xc0, !PT ;  /* 0x0000000110107812 */ /* 0x000fe200078ec0ff */
[----:B------:R-:W-:-:S03]  /*2df0*/  IMAD.MOV.U32 R6, RZ, RZ, 0x1 ;  /* 0x00000001ff067424 */ /* 0x000fc600078e00ff */
[----:B------:R-:W-:-:S04]  /*2e00*/  ISETP.NE.U32.AND P1, PT, R16, 0x1, PT ;  /* 0x000000011000780c */ /* 0x000fc80003f25070 */
[----:B------:R-:W-:-:S04]  /*2e10*/  SEL R6, R6, 0xffffffff, P1 ;  /* 0xffffffff06067807 */ /* 0x000fc80000800000 */
.L_x_57568:
[----:B------:R-:W-:Y:S05]  /*2e20*/  BSYNC B2 ;  /* 0x0000000000027941 */ /* 0x000fea0003800000 */
.L_x_57567:
        /* <DEDUP_REMOVED lines=20> */
.L_x_57578:
        /* <DEDUP_REMOVED lines=10> */
.L_x_57577:
[----:B------:R-:W-:Y:S05]  /*3010*/  BSYNC B3 ;  /* 0x0000000000037941 */ /* 0x000fea0003800000 */
.L_x_57576:
[----:B------:R-:W-:Y:S05]  /*3020*/  BRA `(.L_x_57574) ;  /* 0x0000004000007947 */ /* 0x000fea0003800000 */
.L_x_57575:
[----:B------:R-:W-:Y:S01]  /*3030*/  LOP3.LUT R15, R15, 0x1, RZ, 0xc0, !PT ;  /* 0x000000010f0f7812 */ /* 0x000fe200078ec0ff */
[----:B------:R-:W-:-:S03]  /*3040*/  IMAD.MOV.U32 R7, RZ, RZ, 0x1 ;  /* 0x00000001ff077424 */ /* 0x000fc600078e00ff */
[----:B------:R-:W-:-:S04]  /*3050*/  ISETP.NE.U32.AND P1, PT, R15, 0x1, PT ;  /* 0x000000010f00780c */ /* 0x000fc80003f25070 */
[----:B------:R-:W-:-:S04]  /*3060*/  SEL R7, R7, 0xffffffff, P1 ;  /* 0xffffffff07077807 */ /* 0x000fc80000800000 */
.L_x_57574:
[----:B------:R-:W-:Y:S05]  /*3070*/  BSYNC B2 ;  /* 0x0000000000027941 */ /* 0x000fea0003800000 */
.L_x_57573:
        /* <DEDUP_REMOVED lines=20> */
.L_x_57584:
        /* <DEDUP_REMOVED lines=10> */
.L_x_57583:
[----:B------:R-:W-:Y:S05]  /*3260*/  BSYNC B3 ;  /* 0x0000000000037941 */ /* 0x000fea0003800000 */
.L_x_57582:
[----:B------:R-:W-:Y:S05]  /*3270*/  BRA `(.L_x_57580) ;  /* 0x0000004000007947 */ /* 0x000fea0003800000 */
.L_x_57581:
[----:B------:R-:W-:Y:S01]  /*3280*/  LOP3.LUT R18, R18, 0x1, RZ, 0xc0, !PT ;  /* 0x0000000112127812 */ /* 0x000fe200078ec0ff */
[----:B------:R-:W-:-:S03]  /*3290*/  IMAD.MOV.U32 R8, RZ, RZ, 0x1 ;  /* 0x00000001ff087424 */ /* 0x000fc600078e00ff */
[----:B------:R-:W-:-:S04]  /*32a0*/  ISETP.NE.U32.AND P1, PT, R18, 0x1, PT ;  /* 0x000000011200780c */ /* 0x000fc80003f25070 */
[----:B------:R-:W-:-:S04]  /*32b0*/  SEL R8, R8, 0xffffffff, P1 ;  /* 0xffffffff08087807 */ /* 0x000fc80000800000 */
.L_x_57580:
[----:B------:R-:W-:Y:S05]  /*32c0*/  BSYNC B2 ;  /* 0x0000000000027941 */ /* 0x000fea0003800000 */
.L_x_57579:
        /* <DEDUP_REMOVED lines=20> */
.L_x_57590:
        /* <DEDUP_REMOVED lines=10> */
.L_x_57589:
[----:B------:R-:W-:Y:S05]  /*34b0*/  BSYNC B3 ;  /* 0x0000000000037941 */ /* 0x000fea0003800000 */
.L_x_57588:
[----:B------:R-:W-:Y:S05]  /*34c0*/  BRA `(.L_x_57586) ;  /* 0x0000004000007947 */ /* 0x000fea0003800000 */
.L_x_57587:
[----:B------:R-:W-:Y:S01]  /*34d0*/  LOP3.LUT R17, R17, 0x1, RZ, 0xc0, !PT ;  /* 0x0000000111117812 */ /* 0x000fe200078ec0ff */
[----:B------:R-:W-:-:S03]  /*34e0*/  IMAD.MOV.U32 R9, RZ, RZ, 0x1 ;  /* 0x00000001ff097424 */ /* 0x000fc600078e00ff */
[----:B------:R-:W-:-:S04]  /*34f0*/  ISETP.NE.U32.AND P1, PT, R17, 0x1, PT ;  /* 0x000000011100780c */ /* 0x000fc80003f25070 */
[----:B------:R-:W-:-:S04]  /*3500*/  SEL R9, R9, 0xffffffff, P1 ;  /* 0xffffffff09097807 */ /* 0x000fc80000800000 */
.L_x_57586:
[----:B------:R-:W-:Y:S05]  /*3510*/  BSYNC B2 ;  /* 0x0000000000027941 */ /* 0x000fea0003800000 */
.L_x_57585:
        /* <DEDUP_REMOVED lines=20> */
.L_x_57596:
        /* <DEDUP_REMOVED lines=10> */
.L_x_57595:
[----:B------:R-:W-:Y:S05]  /*3700*/  BSYNC B3 ;  /* 0x0000000000037941 */ /* 0x000fea0003800000 */
.L_x_57594:
[----:B------:R-:W-:Y:S05]  /*3710*/  BRA `(.L_x_57592) ;  /* 0x0000004000007947 */ /* 0x000fea0003800000 */
.L_x_57593:
[----:B------:R-:W-:Y:S01]  /*3720*/  LOP3.LUT R13, R13, 0x1, RZ, 0xc0, !PT ;  /* 0x000000010d0d7812 */ /* 0x000fe200078ec0ff */
[----:B------:R-:W-:-:S03]  /*3730*/  IMAD.MOV.U32 R10, RZ, RZ, 0x1 ;  /* 0x00000001ff0a7424 */ /* 0x000fc600078e00ff */
[----:B------:R-:W-:-:S04]  /*3740*/  ISETP.NE.U32.AND P1, PT, R13, 0x1, PT ;  /* 0x000000010d00780c */ /* 0x000fc80003f25070 */
[----:B------:R-:W-:-:S04]  /*3750*/  SEL R10, R10, 0xffffffff, P1 ;  /* 0xffffffff0a0a7807 */ /* 0x000fc80000800000 */
.L_x_57592:
[----:B------:R-:W-:Y:S05]  /*3760*/  BSYNC B2 ;  /* 0x0000000000027941 */ /* 0x000fea0003800000 */
.L_x_57591:
[----:B------:R-:W-:-:S04]  /*3770*/  IADD3 R11, R3, 0x380, RZ ;  /* 0x00000380030b7810 */ /* 0x000fc80007ffe0ff */
        /* <DEDUP_REMOVED lines=18> */
.L_x_57601:
        /* <DEDUP_REMOVED lines=10> */
.L_x_57600:
[----:B------:R-:W-:Y:S05]  /*3940*/  BSYNC B2 ;  /* 0x0000000000027941 */ /* 0x000fea0003800000 */
.L_x_57599:
[----:B------:R-:W-:Y:S05]  /*3950*/  BRA `(.L_x_57597) ;  /* 0x00000b8000007947 */ /* 0x000fea0003800000 */
.L_x_57598:
[----:B------:R-:W-:Y:S01]  /*3960*/  LOP3.LUT R14, R14, 0x1, RZ, 0xc0, !PT ;  /* 0x000000010e0e7812 */ /* 0x000fe200078ec0ff */
[----:B------:R-:W-:-:S03]  /*3970*/  IMAD.MOV.U32 R0, RZ, RZ, 0x1 ;  /* 0x00000001ff007424 */ /* 0x000fc600078e00ff */
[----:B------:R-:W-:-:S04]  /*3980*/  ISETP.NE.U32.AND P1, PT, R14, 0x1, PT ;  /* 0x000000010e00780c */ /* 0x000fc80003f25070 */
[----:B------:R-:W-:Y:S01]  /*3990*/  SEL R0, R0, 0xffffffff, P1 ;  /* 0xffffffff00007807 */ /* 0x000fe20000800000 */
[----:B------:R-:W-:Y:S05]  /*39a0*/  BRA `(.L_x_57597) ;  /* 0x00000b3000007947 */ /* 0x000fea0003800000 */
.L_x_57554:
        /* <DEDUP_REMOVED lines=10> */
.L_x_57604:
        /* <DEDUP_REMOVED lines=10> */
.L_x_57603:
[----:B------:R-:W-:Y:S05]  /*3af0*/  BSYNC B2 ;  /* 0x0000000000027941 */ /* 0x000fea0003800000 */
.L_x_57602:
        /* <DEDUP_REMOVED lines=12> */
.L_x_57607:
        /* <DEDUP_REMOVED lines=10> */
.L_x_57606:
[----:B------:R-:W-:Y:S05]  /*3c60*/  BSYNC B2 ;  /* 0x0000000000027941 */ /* 0x000fea0003800000 */
.L_x_57605:
        /* <DEDUP_REMOVED lines=12> */
.L_x_57610:
        /* <DEDUP_REMOVED lines=10> */
.L_x_57609:
[----:B------:R-:W-:Y:S05]  /*3dd0*/  BSYNC B2 ;  /* 0x0000000000027941 */ /* 0x000fea0003800000 */
.L_x_57608:
        /* <DEDUP_REMOVED lines=12> */
.L_x_57613:
        /* <DEDUP_REMOVED lines=10> */
.L_x_57612:
[----:B------:R-:W-:Y:S05]  /*3f40*/  BSYNC B2 ;  /* 0x0000000000027941 */ /* 0x000fea0003800000 */
.L_x_57611:
        /* <DEDUP_REMOVED lines=12> */
.L_x_57616:
        /* <DEDUP_REMOVED lines=10> */
.L_x_57615:
[----:B------:R-:W-:Y:S05]  /*40b0*/  BSYNC B2 ;  /* 0x0000000000027941 */ /* 0x000fea0003800000 */
.L_x_57614:
        /* <DEDUP_REMOVED lines=12> */
.L_x_57619:
        /* <DEDUP_REMOVED lines=10> */
.L_x_57618:
[----:B------:R-:W-:Y:S05]  /*4220*/  BSYNC B2 ;  /* 0x0000000000027941 */ /* 0x000fea0003800000 */
.L_x_57617:
        /* <DEDUP_REMOVED lines=12> */
.L_x_57622:
        /* <DEDUP_REMOVED lines=10> */
.L_x_57621:
[----:B------:R-:W-:Y:S05]  /*4390*/  BSYNC B2 ;  /* 0x0000000000027941 */ /* 0x000fea0003800000 */
.L_x_57620:
[----:B------:R-:W-:-:S04]  /*43a0*/  IADD3 R11, R3, 0x380, RZ ;  /* 0x00000380030b7810 */ /* 0x000fc80007ffe0ff */
        /* <DEDUP_REMOVED lines=9> */
.L_x_57623:
[C---:B------:R-:W-:Y:S02]  /*4440*/  IADD3 R13, R14.reuse, 0x1, RZ ;  /* 0x000000010e0d7810 */ /* 0x040fe40007ffe0ff */
[C---:B------:R-:W-:Y:S02]  /*4450*/  LOP3.LUT R11, R14.reuse, 0x1, RZ, 0xc0, !PT ;  /* 0x000000010e0b7812 */ /* 0x040fe400078ec0ff */
        /* <DEDUP_REMOVED lines=8> */
.L_x_57597:
[----:B------:R-:W-:Y:S05]  /*44e0*/  BSYNC B0 ;  /* 0x0000000000007941 */ /* 0x000fea0003800000 */
.L_x_57553:
[----:B------:R-:W-:Y:S05]  /*44f0*/  BRA `(.L_x_57624) ;  /* 0x000001b000007947 */ /* 0x000fea0003800000 */
.L_x_57552:
        /* <DEDUP_REMOVED lines=27> */
.L_x_57624:
[----:B------:R-:W-:Y:S05]  /*46b0*/  BSYNC B1 ;  /* 0x0000000000017941 */ /* 0x000fea0003800000 */
.L_x_57551:
        /* <DEDUP_REMOVED lines=21> */
.L_x_57627:
[----:B0-----:R-:W-:-:S13]  /*4810*/  ISETP.GE.AND P0, PT, R3, R12, PT ;  /* 0x0000000c0300720c */ /* 0x001fda0003f06270 */
[----:B------:R-:W-:Y:S05]  /*4820*/  @P0 BRA `(.L_x_57629) ;  /* 0x000000c000000947 */ /* 0x000fea0003800000 */
[----:B------:R-:W-:Y:S01]  /*4830*/  IMAD.IADD R4, R2, 0x1, R3 ;  /* 0x0000000102047824 */ /* 0x000fe200078e0203 */
[----:B------:R-:W-:Y:S01]  /*4840*/  IADD3 R3, R3, 0x80, RZ ;  /* 0x0000008003037810 */ /* 0x000fe20007ffe0ff */
[----:B------:R-:W-:-:S04]  /*4850*/  IMAD.MOV.U32 R5, RZ, RZ, 0x4 ;  /* 0x00000004ff057424 */ /* 0x000fc800078e00ff */
[----:B------:R-:W-:-:S05]  /*4860*/  IMAD.WIDE.U32 R4, R4, R5, c[0x0][0x178] ;  /* 0x00005e0004047625 */ /* 0x000fca00078e0005 */
[----:B------:R0:W-:Y:S02]  /*4870*/  STG.E [R4.64], R7 ;  /* 0x0000000704007986 */ /* 0x0001e4000c101906 */
.L_x_57628:
[----:B------:R-:W-:-:S13]  /*4880*/  ISETP.GE.AND P0, PT, R3, R12, PT ;  /* 0x0000000c0300720c */ /* 0x000fda0003f06270 */
[----:B------:R-:W-:Y:S05]  /*4890*/  @P0 BRA `(.L_x_57630) ;  /* 0x000000d000000947 */ /* 0x000fea0003800000 */
[----:B0-----:R-:W-:Y:S01]  /*48a0*/  IMAD.IADD R4, R2, 0x1, R3 ;  /* 0x0000000102047824 */ /* 0x001fe200078e0203 */
[----:B------:R-:W-:Y:S01]  /*48b0*/  IADD3 R3, R3, 0x80, RZ ;  /* 0x0000008003037810 */ /* 0x000fe20007ffe0ff */
[----:B------:R-:W-:-:S04]  /*48c0*/  IMAD.MOV.U32 R5, RZ, RZ, 0x4 ;  /* 0x00000004ff057424 */ /* 0x000fc800078e00ff */
[----:B------:R-:W-:-:S05]  /*48d0*/  IMAD.WIDE.U32 R4, R4, R5, c[0x0][0x178] ;  /* 0x00005e0004047625 */ /* 0x000fca00078e0005 */
[----:B------:R0:W-:Y:S02]  /*48e0*/  STG.E [R4.64], R8 ;  /* 0x0000000804007986 */ /* 0x0001e4000c101906 */
.L_x_57629:
        /* <DEDUP_REMOVED lines=8> */
.L_x_57630:
[----:B------:R-:W-:Y:S05]  /*4970*/  BSYNC B1 ;  /* 0x0000000000017941 */ /* 0x000fea0003800000 */
.L_x_57626:
[----:B------:R-:W-:-:S13]  /*4980*/  ISETP.GE.AND P0, PT, R3, R12, PT ;  /* 0x0000000c0300720c */ /* 0x000fda0003f06270 */
[----:B0-----:R-:W-:Y:S01]  /*4990*/  @!P0 IMAD.IADD R4, R2, 0x1, R3 ;  /* 0x0000000102048824 */ /* 0x001fe200078e0203 */
[----:B------:R-:W-:Y:S01]  /*49a0*/  @!P0 IADD3 R3, R3, 0x80, RZ ;  /* 0x0000008003038810 */ /* 0x000fe20007ffe0ff */
[----:B------:R-:W-:-:S04]  /*49b0*/  @!P0 IMAD.MOV.U32 R5, RZ, RZ, 0x4 ;  /* 0x00000004ff058424 */ /* 0x000fc800078e00ff */
[----:B------:R-:W-:-:S05]  /*49c0*/  @!P0 IMAD.WIDE.U32 R4, R4, R5, c[0x0][0x178] ;  /* 0x00005e0004048625 */ /* 0x000fca00078e0005 */
[----:B------:R0:W-:Y:S02]  /*49d0*/  @!P0 STG.E [R4.64], R10 ;  /* 0x0000000a04008986 */ /* 0x0001e4000c101906 */
.L_x_57631:
[----:B------:R-:W-:Y:S05]  /*49e0*/  BSYNC B0 ;  /* 0x0000000000007941 */ /* 0x000fea0003800000 */
.L_x_57625:
        /* <DEDUP_REMOVED lines=8> */
.L_x_57632:
        /* <DEDUP_REMOVED lines=9> */
.L_x_62001:


//--------------------- .text._ZN2at6native29vectorized_elementwise_kernelILi8EZNS0_50_GLOBAL__N__2680c7bb_12_PowKernel_cu_b2145a98_318422pow_scalar_tensor_implIiEEvRNS_18TensorIteratorBaseET_EUliE_St5arrayIPcLm2EEEEviT0_T1_ --------------------------
	.section	.text._ZN2at6native29vectorized_elementwise_kernelILi8EZNS0_50_GLOBAL__N__2680c7bb_12_PowKernel_cu_b2145a98_318422pow_scalar_tensor_implIiEEvRNS_18TensorIteratorBaseET_EUliE_St5arrayIPcLm2EEEEviT0_T1_,"ax",@progbits
	.sectioninfo	@"SHI_REGISTERS=4"
	.align	128
        .global         _ZN2at6native29vectorized_elementwise_kernelILi8EZNS0_50_GLOBAL__N__2680c7bb_12_PowKernel_cu_b2145a98_318422pow_scalar_tensor_implIiEEvRNS_18TensorIteratorBaseET_EUliE_St5arrayIPcLm2EEEEviT0_T1_
        .type           _ZN2at6native29vectorized_elementwise_kernelILi8EZNS0_50_GLOBAL__N__2680c7bb_12_PowKernel_cu_b2145a98_318422pow_scalar_tensor_implIiEEvRNS_18TensorIteratorBaseET_EUliE_St5arrayIPcLm2EEEEviT0_T1_,@function
        .size           _ZN2at6native29vectorized_elementwise_kernelILi8EZNS0_50_GLOBAL__N__2680c7bb_12_PowKernel_cu_b2145a98_318422pow_scalar_tensor_implIiEEvRNS_18TensorIteratorBaseET_EUliE_St5arrayIPcLm2EEEEviT0_T1_,(.L_x_62002 - _ZN2at6native29vectorized_elementwise_kernelILi8EZNS0_50_GLOBAL__N__2680c7bb_12_PowKernel_cu_b2145a98_318422pow_scalar_tensor_implIiEEvRNS_18TensorIteratorBaseET_EUliE_St5arrayIPcLm2EEEEviT0_T1_)
        .other          _ZN2at6native29vectorized_elementwise_kernelILi8EZNS0_50_GLOBAL__N__2680c7bb_12_PowKernel_cu_b2145a98_318422pow_scalar_tensor_implIiEEvRNS_18TensorIteratorBaseET_EUliE_St5arrayIPcLm2EEEEviT0_T1_,@"STO_CUDA_ENTRY STV_DEFAULT"
_ZN2at6native29vectorized_elementwise_kernelILi8EZNS0_50_GLOBAL__N__2680c7bb_12_PowKernel_cu_b2145a98_318422pow_scalar_tensor_implIiEEvRNS_18TensorIteratorBaseET_EUliE_St5arrayIPcLm2EEEEviT0_T1_:
.text._ZN2at6native29vectorized_elementwise_kernelILi8EZNS0_50_GLOBAL__N__2680c7bb_12_PowKernel_cu_b2145a98_318422pow_scalar_tensor_implIiEEvRNS_18TensorIteratorBaseET_EUliE_St5arrayIPcLm2EEEEviT0_T1_:
[----:B------:R-:W-:Y:S02]  /*0000*/  MOV R1, c[0x0][0x28] ;  /* 0x00000a0000017a02 */ /* 0x000fe40000000f00 */
[----:B------:R-:W-:Y:S05]  /*0010*/  EXIT ;  /* 0x000000000000794d */ /* 0x000fea0003800000 */
.L_x_57633:
        /* <DEDUP_REMOVED lines=14> */
.L_x_62002:


//--------------------- .text._ZN2at6native18elementwise_kernelILi128ELi4EZNS0_15gpu_kernel_implIZZZNS0_50_GLOBAL__N__2680c7bb_12_PowKernel_cu_b2145a98_318424pow_tensor_tensor_kernelERNS_18TensorIteratorBaseEENKUlvE_clEvENKUlvE0_clEvEUlaaE_EEvS5_RKT_EUliE_EEviT1_ --------------------------
	.section	.text._ZN2at6native18elementwise_kernelILi128ELi4EZNS0_15gpu_kernel_implIZZZNS0_50_GLOBAL__N__2680c7bb_12_PowKernel_cu_b2145a98_318424pow_tensor_tensor_kernelERNS_18TensorIteratorBaseEENKUlvE_clEvENKUlvE0_clEvEUlaaE_EEvS5_RKT_EUliE_EEviT1_,"ax",@progbits
	.sectioninfo	@"SHI_REGISTERS=26"
	.align	128
        .global         _ZN2at6native18elementwise_kernelILi128ELi4EZNS0_15gpu_kernel_implIZZZNS0_50_GLOBAL__N__2680c7bb_12_PowKernel_cu_b2145a98_318424pow_tensor_tensor_kernelERNS_18TensorIteratorBaseEENKUlvE_clEvENKUlvE0_clEvEUlaaE_EEvS5_RKT_EUliE_EEviT1_
        .type           _ZN2at6native18elementwise_kernelILi128ELi4EZNS0_15gpu_kernel_implIZZZNS0_50_GLOBAL__N__2680c7bb_12_PowKernel_cu_b2145a98_318424pow_tensor_tensor_kernelERNS_18TensorIteratorBaseEENKUlvE_clEvENKUlvE0_clEvEUlaaE_EEvS5_RKT_EUliE_EEviT1_,@function
        .size           _ZN2at6native18elementwise_kernelILi128ELi4EZNS0_15gpu_kernel_implIZZZNS0_50_GLOBAL__N__2680c7bb_12_PowKernel_cu_b2145a98_318424pow_tensor_tensor_kernelERNS_18TensorIteratorBaseEENKUlvE_clEvENKUlvE0_clEvEUlaaE_EEvS5_RKT_EUliE_EEviT1_,(.L_x_62003 - _ZN2at6native18elementwise_kernelILi128ELi4EZNS0_15gpu_kernel_implIZZZNS0_50_GLOBAL__N__2680c7bb_12_PowKernel_cu_b2145a98_318424pow_tensor_tensor_kernelERNS_18TensorIteratorBaseEENKUlvE_clEvENKUlvE0_clEvEUlaaE_EEvS5_RKT_EUliE_EEviT1_)
        .other          _ZN2at6native18elementwise_kernelILi128ELi4EZNS0_15gpu_kernel_implIZZZNS0_50_GLOBAL__N__2680c7bb_12_PowKernel_cu_b2145a98_318424pow_tensor_tensor_kernelERNS_18TensorIteratorBaseEENKUlvE_clEvENKUlvE0_clEvEUlaaE_EEvS5_RKT_EUliE_EEviT1_,@"STO_CUDA_ENTRY STV_DEFAULT"
_ZN2at6native18elementwise_kernelILi128ELi4EZNS0_15gpu_kernel_implIZZZNS0_50_GLOBAL__N__2680c7bb_12_PowKernel_cu_b2145a98_318424pow_tensor_tensor_kernelERNS_18TensorIteratorBaseEENKUlvE_clEvENKUlvE0_clEvEUlaaE_EEvS5_RKT_EUliE_EEviT1_:
.text._ZN2at6native18elementwise_kernelILi128ELi4EZNS0_15gpu_kernel_implIZZZNS0_50_GLOBAL__N__2680c7bb_12_PowKernel_cu_b2145a98_318424pow_tensor_tensor_kernelERNS_18TensorIteratorBaseEENKUlvE_clEvENKUlvE0_clEvEUlaaE_EEvS5_RKT_EUliE_EEviT1_:
        /* <DEDUP_REMOVED lines=263> */
.L_x_57636:
        /* <DEDUP_REMOVED lines=18> */
.L_x_57640:
[----:B------:R0:W5:Y:S01]  /*1190*/  LDG.E.U8 R23, [R2.64] ;  /* 0x0000002402177981 */ /* 0x000162000c1e1100 */
[----:B------:R-:W-:Y:S05]  /*11a0*/  BRA `(.L_x_57642) ;  /* 0x00000d8000007947 */ /* 0x000fea0003800000 */
.L_x_57639:
        /* <DEDUP_REMOVED lines=8> */
.L_x_57644:
[----:B------:R0:W5:Y:S01]  /*1230*/  LDG.E.U8 R23, [R2.64] ;  /* 0x0000002402177981 */ /* 0x000162000c1e1100 */
[----:B------:R-:W-:Y:S05]  /*1240*/  BRA `(.L_x_57642) ;  /* 0x00000ce000007947 */ /* 0x000fea0003800000 */
.L_x_57643:
[----:B------:R0:W5:Y:S01]  /*1250*/  LDG.E.U16 R23, [R2.64] ;  /* 0x0000002402177981 */ /* 0x000162000c1e1500 */
[----:B------:R-:W-:Y:S05]  /*1260*/  BRA `(.L_x_57642) ;  /* 0x00000cc000007947 */ /* 0x000fea0003800000 */
.L_x_57638:
        /* <DEDUP_REMOVED lines=9> */
.L_x_57646:
[----:B------:R-:W2:Y:S02]  /*1300*/  LDG.E.U16 R0, [R2.64] ;  /* 0x0000002402007981 */ /* 0x000ea4000c1e1500 */
[----:B--2---:R-:W-:-:S06]  /*1310*/  HADD2.F32 R0, -RZ, R0.H0_H0 ;  /* 0x20000000ff007230 */ /* 0x004fcc0000004100 */
[----:B------:R-:W0:Y:S02]  /*1320*/  F2I.FTZ.TRUNC.NTZ R0, R0 ;  /* 0x0000000000007305 */ /* 0x000e24000021f100 */
[----:B0-----:R-:W-:Y:S01]  /*1330*/  PRMT R23, R0, 0x7610, R23 ;  /* 0x0000761000177816 */ /* 0x001fe20000000017 */
[----:B------:R-:W-:Y:S05]  /*1340*/  BRA `(.L_x_57642) ;  /* 0x00000be000007947 */ /* 0x000fea0003800000 */
.L_x_57645:
        /* <DEDUP_REMOVED lines=9> */
.L_x_57648:
[----:B------:R-:W2:Y:S02]  /*13e0*/  LDG.E.U16 R2, [R2.64] ;  /* 0x0000002402027981 */ /* 0x000ea4000c1e1500 */
[----:B--2---:R-:W-:-:S06]  /*13f0*/  HADD2.F32 R0, -RZ, R2.H0_H0 ;  /* 0x20000002ff007230 */ /* 0x004fcc0000004100 */
[----:B------:R-:W0:Y:S02]  /*1400*/  F2I.FTZ.TRUNC.NTZ R0, R0 ;  /* 0x0000000000007305 */ /* 0x000e24000021f100 */
[----:B0-----:R-:W-:Y:S01]  /*1410*/  PRMT R23, R0, 0x7610, R23 ;  /* 0x0000761000177816 */ /* 0x001fe20000000017 */
[----:B------:R-:W-:Y:S05]  /*1420*/  BRA `(.L_x_57642) ;  /* 0x00000b0000007947 */ /* 0x000fea0003800000 */
.L_x_57647:
[----:B------:R-:W2:Y:S02]  /*1430*/  LDG.E.64 R2, [R2.64] ;  /* 0x0000002402027981 */ /* 0x000ea4000c1e1b00 */
[----:B--2---:R0:W1:Y:S01]  /*1440*/  F2I.F64.TRUNC R23, R2 ;  /* 0x0000000200177311 */ /* 0x004062000030d100 */
[----:B------:R-:W-:Y:S05]  /*1450*/  BRA `(.L_x_57642) ;  /* 0x00000ad000007947 */ /* 0x000fea0003800000 */
.L_x_57637:
        /* <DEDUP_REMOVED lines=12> */
.L_x_57651:
[----:B------:R-:W2:Y:S02]  /*1520*/  LDG.E.64 R2, [R2.64] ;  /* 0x0000002402027981 */ /* 0x000ea4000c1e1b00 */
[----:B--2---:R0:W1:Y:S01]  /*1530*/  F2I.F64.TRUNC R23, R2 ;  /* 0x0000000200177311 */ /* 0x004062000030d100 */
[----:B------:R-:W-:Y:S05]  /*1540*/  BRA `(.L_x_57642) ;  /* 0x000009e000007947 */ /* 0x000fea0003800000 */
.L_x_57650:
        /* <DEDUP_REMOVED lines=28> */
.L_x_57653:
        /* <DEDUP_REMOVED lines=15> */
.L_x_57652:
[----:B------:R-:W2:Y:S02]  /*1800*/  LDG.E.U16 R0, [R2.64] ;  /* 0x0000002402007981 */ /* 0x000ea4000c1e1500 */
[----:B--2---:R-:W-:-:S06]  /*1810*/  PRMT R0, RZ, 0x5410, R0 ;  /* 0x00005410ff007816 */ /* 0x004fcc0000000000 */
[----:B------:R-:W0:Y:S02]  /*1820*/  F2I.FTZ.TRUNC.NTZ R0, R0 ;  /* 0x0000000000007305 */ /* 0x000e24000021f100 */
[----:B0-----:R-:W-:Y:S01]  /*1830*/  PRMT R23, R0, 0x7610, R23 ;  /* 0x0000761000177816 */ /* 0x001fe20000000017 */
[----:B------:R-:W-:Y:S05]  /*1840*/  BRA `(.L_x_57642) ;  /* 0x000006e000007947 */ /* 0x000fea0003800000 */
.L_x_57649:
        /* <DEDUP_REMOVED lines=10> */
.L_x_57656:
        /* <DEDUP_REMOVED lines=21> */
.L_x_57660:
[----:B------:R-:W-:Y:S05]  /*1a40*/  BSYNC B1 ;  /* 0x0000000000017941 */ /* 0x000fea0003800000 */
.L_x_57659:
[----:B------:R-:W-:Y:S01]  /*1a50*/  LEA R3, R0, 0x3b800000, 0x17 ;  /* 0x3b80000000037811 */ /* 0x000fe200078eb8ff */
[----:B------:R-:W-:-:S05]  /*1a60*/  IMAD.SHL.U32 R0, R2, 0x100000, RZ ;  /* 0x0010000002007824 */ /* 0x000fca00078e00ff */
[----:B------:R-:W-:Y:S02]  /*1a70*/  LOP3.LUT R0, R3, R0, R4, 0xfe, !PT ;  /* 0x0000000003007212 */ /* 0x000fe400078efe04 */
.L_x_57658:
[----:B------:R-:W-:Y:S05]  /*1a80*/  BSYNC B0 ;  /* 0x0000000000007941 */ /* 0x000fea0003800000 */
.L_x_57657:
[----:B------:R-:W0:Y:S02]  /*1a90*/  F2I.FTZ.TRUNC.NTZ R0, R0 ;  /* 0x0000000000007305 */ /* 0x000e24000021f100 */
[----:B0-----:R-:W-:Y:S01]  /*1aa0*/  PRMT R23, R0, 0x7610, R23 ;  /* 0x0000761000177816 */ /* 0x001fe20000000017 */
[----:B------:R-:W-:Y:S05]  /*1ab0*/  BRA `(.L_x_57642) ;  /* 0x0000047000007947 */ /* 0x000fea0003800000 */
.L_x_57655:
        /* <DEDUP_REMOVED lines=21> */
.L_x_57664:
[----:B------:R-:W-:Y:S05]  /*1c10*/  BSYNC B1 ;  /* 0x0000000000017941 */ /* 0x000fea0003800000 */
.L_x_57663:
[----:B------:R-:W-:Y:S01]  /*1c20*/  LEA R3, R0, 0x37800000, 0x17 ;  /* 0x3780000000037811 */ /* 0x000fe200078eb8ff */
[----:B------:R-:W-:-:S05]  /*1c30*/  IMAD.SHL.U32 R0, R2, 0x200000, RZ ;  /* 0x0020000002007824 */ /* 0x000fca00078e00ff */
[----:B------:R-:W-:Y:S02]  /*1c40*/  LOP3.LUT R0, R3, R0, R4, 0xfe, !PT ;  /* 0x0000000003007212 */ /* 0x000fe400078efe04 */
.L_x_57662:
[----:B------:R-:W-:Y:S05]  /*1c50*/  BSYNC B0 ;  /* 0x0000000000007941 */ /* 0x000fea0003800000 */
.L_x_57661:
[----:B------:R-:W0:Y:S02]  /*1c60*/  F2I.FTZ.TRUNC.NTZ R0, R0 ;  /* 0x0000000000007305 */ /* 0x000e24000021f100 */
[----:B0-----:R-:W-:Y:S01]  /*1c70*/  PRMT R23, R0, 0x7610, R23 ;  /* 0x0000761000177816 */ /* 0x001fe20000000017 */
[----:B------:R-:W-:Y:S05]  /*1c80*/  BRA `(.L_x_57642) ;  /* 0x000002a000007947 */ /* 0x000fea0003800000 */
.L_x_57654:
        /* <DEDUP_REMOVED lines=14> */
.L_x_57668:
[----:B------:R-:W-:Y:S05]  /*1d70*/  BSYNC B0 ;  /* 0x0000000000007941 */ /* 0x000fea0003800000 */
.L_x_57667:
[----:B------:R-:W0:Y:S02]  /*1d80*/  F2I.FTZ.TRUNC.NTZ R0, R0 ;  /* 0x0000000000007305 */ /* 0x000e24000021f100 */
[----:B0-----:R-:W-:Y:S01]  /*1d90*/  PRMT R23, R0, 0x7610, R23 ;  /* 0x0000761000177816 */ /* 0x001fe20000000017 */
[----:B------:R-:W-:Y:S05]  /*1da0*/  BRA `(.L_x_57642) ;  /* 0x0000018000007947 */ /* 0x000fea0003800000 */
.L_x_57641:
        /* <DEDUP_REMOVED lines=21> */
.L_x_57666:
[----:B------:R0:W5:Y:S01]  /*1f00*/  LDG.E.U8 R23, [R2.64] ;  /* 0x0000002402177981 */ /* 0x000162000c1e1100 */
[----:B------:R-:W-:Y:S05]  /*1f10*/  BRA `(.L_x_57642) ;  /* 0x0000001000007947 */ /* 0x000fea0003800000 */
.L_x_57665:
[----:B------:R0:W5:Y:S02]  /*1f20*/  LDG.E.U8 R23, [R2.64] ;  /* 0x0000002402177981 */ /* 0x000164000c1e1100 */
.L_x_57642:
        /* <DEDUP_REMOVED lines=16> */
.L_x_57672:
[----:B------:R0:W5:Y:S01]  /*2030*/  LDG.E.U8 R0, [R2.64] ;  /* 0x0000002402007981 */ /* 0x000162000c1e1100 */
[----:B------:R-:W-:Y:S05]  /*2040*/  BRA `(.L_x_57674) ;  /* 0x00000d7000007947 */ /* 0x000fea0003800000 */
.L_x_57671:
        /* <DEDUP_REMOVED lines=8> */
.L_x_57676:
[----:B------:R0:W5:Y:S01]  /*20d0*/  LDG.E.U8 R0, [R2.64] ;  /* 0x0000002402007981 */ /* 0x000162000c1e1100 */
[----:B------:R-:W-:Y:S05]  /*20e0*/  BRA `(.L_x_57674) ;  /* 0x00000cd000007947 */ /* 0x000fea0003800000 */
.L_x_57675:
[----:B------:R0:W5:Y:S01]  /*20f0*/  LDG.E.U16 R0, [R2.64] ;  /* 0x0000002402007981 */ /* 0x000162000c1e1500 */
[----:B------:R-:W-:Y:S05]  /*2100*/  BRA `(.L_x_57674) ;  /* 0x00000cb000007947 */ /* 0x000fea0003800000 */
.L_x_57670:
        /* <DEDUP_REMOVED lines=9> */
.L_x_57678:
[----:B------:R-:W2:Y:S02]  /*21a0*/  LDG.E.U16 R4, [R2.64] ;  /* 0x0000002402047981 */ /* 0x000ea4000c1e1500 */
[----:B--2---:R-:W-:-:S06]  /*21b0*/  HADD2.F32 R4, -RZ, R4.H0_H0 ;  /* 0x20000004ff047230 */ /* 0x004fcc0000004100 */
[----:B------:R-:W0:Y:S02]  /*21c0*/  F2I.FTZ.TRUNC.NTZ R4, R4 ;  /* 0x0000000400047305 */ /* 0x000e24000021f100 */
[----:B0-----:R-:W-:Y:S01]  /*21d0*/  PRMT R0, R4, 0x7610, R0 ;  /* 0x0000761004007816 */ /* 0x001fe20000000000 */
[----:B------:R-:W-:Y:S05]  /*21e0*/  BRA `(.L_x_57674) ;  /* 0x00000bd000007947 */ /* 0x000fea0003800000 */
.L_x_57677:
        /* <DEDUP_REMOVED lines=9> */
.L_x_57680:
[----:B------:R-:W2:Y:S02]  /*2280*/  LDG.E.U16 R2, [R2.64] ;  /* 0x0000002402027981 */ /* 0x000ea4000c1e1500 */
[----:B--2---:R-:W-:-:S06]  /*2290*/  HADD2.F32 R4, -RZ, R2.H0_H0 ;  /* 0x20000002ff047230 */ /* 0x004fcc0000004100 */
[----:B------:R-:W0:Y:S02]  /*22a0*/  F2I.FTZ.TRUNC.NTZ R4, R4 ;  /* 0x0000000400047305 */ /* 0x000e24000021f100 */
[----:B0-----:R-:W-:Y:S01]  /*22b0*/  PRMT R0, R4, 0x7610, R0 ;  /* 0x0000761004007816 */ /* 0x001fe20000000000 */
[----:B------:R-:W-:Y:S05]  /*22c0*/  BRA `(.L_x_57674) ;  /* 0x00000af000007947 */ /* 0x000fea0003800000 */
.L_x_57679:
[----:B------:R-:W2:Y:S02]  /*22d0*/  LDG.E.64 R2, [R2.64] ;  /* 0x0000002402027981 */ /* 0x000ea4000c1e1b00 */
[----:B--2---:R0:W2:Y:S01]  /*22e0*/  F2I.F64.TRUNC R0, R2 ;  /* 0x0000000200007311 */ /* 0x0040a2000030d100 */
[----:B------:R-:W-:Y:S05]  /*22f0*/  BRA `(.L_x_57674) ;  /* 0x00000ac000007947 */ /* 0x000fea0003800000 */
.L_x_57669:
        /* <DEDUP_REMOVED lines=12> */
.L_x_57683:
[----:B------:R-:W2:Y:S02]  /*23c0*/  LDG.E.64 R2, [R2.64] ;  /* 0x0000002402027981 */ /* 0x000ea4000c1e1b00 */
[----:B--2---:R0:W2:Y:S01]  /*23d0*/  F2I.F64.TRUNC R0, R2 ;  /* 0x0000000200007311 */ /* 0x0040a2000030d100 */
[----:B------:R-:W-:Y:S05]  /*23e0*/  BRA `(.L_x_57674) ;  /* 0x000009d000007947 */ /* 0x000fea0003800000 */
.L_x_57682:
        /* <DEDUP_REMOVED lines=28> */
.L_x_57685:
        /* <DEDUP_REMOVED lines=15> */
.L_x_57684:
[----:B------:R-:W2:Y:S02]  /*26a0*/  LDG.E.U16 R2, [R2.64] ;  /* 0x0000002402027981 */ /* 0x000ea4000c1e1500 */
[----:B--2---:R-:W-:-:S04]  /*26b0*/  PRMT R2, RZ, 0x5410, R2 ;  /* 0x00005410ff027816 */ /* 0x004fc80000000002 */
[----:B------:R0:W2:Y:S01]  /*26c0*/  F2I.FTZ.TRUNC.NTZ R0, R2 ;  /* 0x0000000200007305 */ /* 0x0000a2000021f100 */
[----:B------:R-:W-:Y:S05]  /*26d0*/  BRA `(.L_x_57674) ;  /* 0x000006e000007947 */ /* 0x000fea0003800000 */
.L_x_57681:
        /* <DEDUP_REMOVED lines=10> */
.L_x_57688:
        /* <DEDUP_REMOVED lines=21> */
.L_x_57692:
[----:B------:R-:W-:Y:S05]  /*28d0*/  BSYNC B1 ;  /* 0x0000000000017941 */ /* 0x000fea0003800000 */
.L_x_57691:
[----:B------:R-:W-:Y:S01]  /*28e0*/  IMAD.SHL.U32 R2, R2, 0x100000, RZ ;  /* 0x0010000002027824 */ /* 0x000fe200078e00ff */
[----:B------:R-:W-:-:S04]  /*28f0*/  LEA R3, R0, 0x3b800000, 0x17 ;  /* 0x3b80000000037811 */ /* 0x000fc800078eb8ff */
[----:B------:R-:W-:Y:S02]  /*2900*/  LOP3.LUT R4, R3, R2, R4, 0xfe, !PT ;  /* 0x0000000203047212 */ /* 0x000fe400078efe04 */
.L_x_57690:
[----:B------:R-:W-:Y:S05]  /*2910*/  BSYNC B0 ;  /* 0x0000000000007941 */ /* 0x000fea0003800000 */
.L_x_57689:
[----:B------:R-:W0:Y:S02]  /*2920*/  F2I.FTZ.TRUNC.NTZ R4, R4 ;  /* 0x0000000400047305 */ /* 0x000e24000021f100 */
[----:B0-----:R-:W-:Y:S01]  /*2930*/  PRMT R0, R4, 0x7610, R0 ;  /* 0x0000761004007816 */ /* 0x001fe20000000000 */
[----:B------:R-:W-:Y:S05]  /*2940*/  BRA `(.L_x_57674) ;  /* 0x0000047000007947 */ /* 0x000fea0003800000 */
.L_x_57687:
        /* <DEDUP_REMOVED lines=21> */
.L_x_57696:
[----:B------:R-:W-:Y:S05]  /*2aa0*/  BSYNC B1 ;  /* 0x0000000000017941 */ /* 0x000fea0003800000 */
.L_x_57695:
[----:B------:R-:W-:Y:S01]  /*2ab0*/  IMAD.SHL.U32 R2, R2, 0x200000, RZ ;  /* 0x0020000002027824 */ /* 0x000fe200078e00ff */
[----:B------:R-:W-:-:S04]  /*2ac0*/  LEA R3, R0, 0x37800000, 0x17 ;  /* 0x3780000000037811 */ /* 0x000fc800078eb8ff */
[----:B------:R-:W-:Y:S02]  /*2ad0*/  LOP3.LUT R4, R3, R2, R4, 0xfe, !PT ;  /* 0x0000000203047212 */ /* 0x000fe400078efe04 */
.L_x_57694:
[----:B------:R-:W-:Y:S05]  /*2ae0*/  BSYNC B0 ;  /* 0x0000000000007941 */ /* 0x000fea0003800000 */
.L_x_57693:
[----:B------:R-:W0:Y:S02]  /*2af0*/  F2I.FTZ.TRUNC.NTZ R4, R4 ;  /* 0x0000000400047305 */ /* 0x000e24000021f100 */
[----:B0-----:R-:W-:Y:S01]  /*2b00*/  PRMT R0, R4, 0x7610, R0 ;  /* 0x0000761004007816 */ /* 0x001fe20000000000 */
[----:B------:R-:W-:Y:S05]  /*2b10*/  BRA `(.L_x_57674) ;  /* 0x000002a000007947 */ /* 0x000fea0003800000 */
.L_x_57686:
        /* <DEDUP_REMOVED lines=14> */
.L_x_57700:
[----:B------:R-:W-:Y:S05]  /*2c00*/  BSYNC B0 ;  /* 0x0000000000007941 */ /* 0x000fea0003800000 */
.L_x_57699:
[----:B------:R-:W0:Y:S02]  /*2c10*/  F2I.FTZ.TRUNC.NTZ R4, R4 ;  /* 0x0000000400047305 */ /* 0x000e24000021f100 */
[----:B0-----:R-:W-:Y:S01]  /*2c20*/  PRMT R0, R4, 0x7610, R0 ;  /* 0x0000761004007816 */ /* 0x001fe20000000000 */
[----:B------:R-:W-:Y:S05]  /*2c30*/  BRA `(.L_x_57674) ;  /* 0x0000018000007947 */ /* 0x000fea0003800000 */
.L_x_57673:
        /* <DEDUP_REMOVED lines=21> */
.L_x_57698:
[----:B------:R0:W5:Y:S01]  /*2d90*/  LDG.E.U8 R0, [R2.64] ;  /* 0x0000002402007981 */ /* 0x000162000c1e1100 */
[----:B------:R-:W-:Y:S05]  /*2da0*/  BRA `(.L_x_57674) ;  /* 0x0000001000007947 */ /* 0x000fea0003800000 */
.L_x_57697:
[----:B------:R0:W5:Y:S02]  /*2db0*/  LDG.E.U8 R0, [R2.64] ;  /* 0x0000002402007981 */ /* 0x000164000c1e1100 */
.L_x_57674:
[----:B0-2--5:R-:W-:Y:S01]  /*2dc0*/  PRMT R2, R0, 0x8880, RZ ;  /* 0x0000888000027816 */ /* 0x025fe200000000ff */
[----:B------:R-:W-:Y:S03]  /*2dd0*/  BSSY B0, `(.L_x_57701) ;  /* 0x000003a000007945 */ /* 0x000fe60003800000 */
[----:B------:R-:W-:-:S13]  /*2de0*/  ISETP.GE.AND P0, PT, R2, RZ, PT ;  /* 0x000000ff0200720c */ /* 0x000fda0003f06270 */
[----:B------:R-:W-:Y:S05]  /*2df0*/  @!P0 BRA `(.L_x_57702) ;  /* 0x000002d000008947 */ /* 0x000fea0003800000 */
[----:B------:R-:W-:Y:S01]  /*2e00*/  LOP3.LUT P0, RZ, R0, 0xff, RZ, 0xc0, !PT ;  /* 0x000000ff00ff7812 */ /* 0x000fe2000780c0ff */
        /* <DEDUP_REMOVED lines=17> */
[----:B------:R-:W-:Y:S02]  /*2f20*/  PRMT R0, R0, 0x8880, RZ ;  /* 0x0000888000007816 */ /* 0x000fe400000000ff */
[----:B------:R-:W-:Y:S02]  /*2f30*/  PRMT R4, R2, 0x7610, R4 ;  /* 0x0000761002047816 */ /* 0x000fe40000000004 */
[----:B------:R-:W-:-:S04]  /*2f40*/  SHF.R.S32.HI R0, RZ, 0x1, R0 ;  /* 0x00000001ff007819 */ /* 0x000fc80000011400 */
[----:B------:R-:W-:-:S04]  /*2f50*/  PRMT R5, R0, 0x7610, R5 ;  /* 0x0000761000057816 */ /* 0x000fc80000000005 */
.L_x_57705:
        /* <DEDUP_REMOVED lines=21> */
.L_x_57704:
[----:B------:R-:W-:Y:S05]  /*30b0*/  BSYNC B1 ;  /* 0x0000000000017941 */ /* 0x000fea0003800000 */
.L_x_57703:
[----:B------:R-:W-:Y:S05]  /*30c0*/  BRA `(.L_x_57706) ;  /* 0x000000a000007947 */ /* 0x000fea0003800000 */
.L_x_57702:
[----:B-1----:R-:W-:Y:S01]  /*30d0*/  LOP3.LUT R23, R23, 0xff, RZ, 0xc0, !PT ;  /* 0x000000ff17177812 */ /* 0x002fe200078ec0ff */
        /* <DEDUP_REMOVED lines=9> */
.L_x_57706:
[----:B------:R-:W-:Y:S05]  /*3170*/  BSYNC B0 ;  /* 0x0000000000007941 */ /* 0x000fea0003800000 */
.L_x_57701:
        /* <DEDUP_REMOVED lines=14> */
.L_x_57710:
[----:B------:R0:W-:Y:S01]  /*3260*/  STG.E.U8 [R16.64], R3 ;  /* 0x0000000310007986 */ /* 0x0001e2000c101124 */
[----:B------:R-:W-:Y:S05]  /*3270*/  BRA `(.L_x_57712) ;  /* 0x00000ea000007947 */ /* 0x000fea0003800000 */
.L_x_57709:
        /* <DEDUP_REMOVED lines=12> */
.L_x_57714:
[----:B------:R-:W-:-:S04]  /*3340*/  LOP3.LUT R3, R3, 0xffff, RZ, 0xc0, !PT ;  /* 0x0000ffff03037812 */ /* 0x000fc800078ec0ff */
[----:B------:R-:W-:-:S05]  /*3350*/  PRMT R3, R3, 0x8880, RZ ;  /* 0x0000888003037816 */ /* 0x000fca00000000ff */
[----:B------:R0:W-:Y:S01]  /*3360*/  STG.E [R16.64], R3 ;  /* 0x0000000310007986 */ /* 0x0001e2000c101924 */
[----:B------:R-:W-:Y:S05]  /*3370*/  BRA `(.L_x_57712) ;  /* 0x00000da000007947 */ /* 0x000fea0003800000 */
.L_x_57713:
[----:B------:R-:W-:-:S04]  /*3380*/  PRMT R3, R3, 0x8880, RZ ;  /* 0x0000888003037816 */ /* 0x000fc800000000ff */
[----:B------:R-:W-:-:S05]  /*3390*/  PRMT R3, R3, 0x7710, RZ ;  /* 0x0000771003037816 */ /* 0x000fca00000000ff */
[----:B------:R0:W-:Y:S01]  /*33a0*/  STG.E.U16 [R16.64], R3 ;  /* 0x0000000310007986 */ /* 0x0001e2000c101524 */
[----:B------:R-:W-:Y:S05]  /*33b0*/  BRA `(.L_x_57712) ;  /* 0x00000d6000007947 */ /* 0x000fea0003800000 */
.L_x_57708:
        /* <DEDUP_REMOVED lines=9> */
.L_x_57716:
[----:B------:R-:W0:Y:S02]  /*3450*/  I2F.S8 R0, R3 ;  /* 0x0000000300007306 */ /* 0x000e240000001400 */
[----:B0-----:R-:W-:-:S05]  /*3460*/  F2FP.PACK_AB R0, RZ, R0 ;  /* 0x00000000ff00723e */ /* 0x001fca00000000ff */
[----:B------:R0:W-:Y:S01]  /*3470*/  STG.E.U16 [R16.64], R0 ;  /* 0x0000000010007986 */ /* 0x0001e2000c101524 */
[----:B------:R-:W-:Y:S05]  /*3480*/  BRA `(.L_x_57712) ;  /* 0x00000c9000007947 */ /* 0x000fea0003800000 */
.L_x_57715:
        /* <DEDUP_REMOVED lines=10> */
.L_x_57718:
[----:B------:R-:W0:Y:S02]  /*3530*/  I2F.S8 R3, R3 ;  /* 0x0000000300037306 */ /* 0x000e240000001400 */
[----:B0-----:R-:W-:-:S04]  /*3540*/  F2FP.PACK_AB R3, RZ, R3 ;  /* 0x00000003ff03723e */ /* 0x001fc800000000ff */
[----:B------:R-:W-:-:S05]  /*3550*/  PRMT R3, R3, 0x5410, RZ ;  /* 0x0000541003037816 */ /* 0x000fca00000000ff */
[----:B------:R0:W-:Y:S01]  /*3560*/  STG.E [R16.64], R3 ;  /* 0x0000000310007986 */ /* 0x0001e2000c101924 */
[----:B------:R-:W-:Y:S05]  /*3570*/  BRA `(.L_x_57712) ;  /* 0x00000ba000007947 */ /* 0x000fea0003800000 */
.L_x_57717:
[----:B------:R-:W-:-:S04]  /*3580*/  PRMT R2, R3, 0x8880, RZ ;  /* 0x0000888003027816 */ /* 0x000fc800000000ff */
[----:B------:R-:W-:-:S06]  /*3590*/  PRMT R2, R2, 0x7710, RZ ;  /* 0x0000771002027816 */ /* 0x000fcc00000000ff */
[----:B------:R-:W0:Y:S02]  /*35a0*/  I2F.F64.S16 R2, R2 ;  /* 0x0000000200027312 */ /* 0x000e240000101c00 */
[----:B0-----:R0:W-:Y:S01]  /*35b0*/  STG.E.64 [R16.64], R2 ;  /* 0x0000000210007986 */ /* 0x0011e2000c101b24 */
[----:B------:R-:W-:Y:S05]  /*35c0*/  BRA `(.L_x_57712) ;  /* 0x00000b5000007947 */ /* 0x000fea0003800000 */
.L_x_57707:
        /* <DEDUP_REMOVED lines=12> */
.L_x_57721:
[----:B------:R-:W-:Y:S01]  /*3690*/  PRMT R4, R3, 0x8880, RZ ;  /* 0x0000888003047816 */ /* 0x000fe200000000ff */
[----:B------:R-:W-:-:S03]  /*36a0*/  CS2R R6, SRZ ;  /* 0x0000000000067805 */ /* 0x000fc6000001ff00 */
[----:B------:R-:W-:-:S06]  /*36b0*/  PRMT R4, R4, 0x7710, RZ ;  /* 0x0000771004047816 */ /* 0x000fcc00000000ff */
[----:B------:R-:W0:Y:S02]  /*36c0*/  I2F.F64.S16 R4, R4 ;  /* 0x0000000400047312 */ /* 0x000e240000101c00 */
[----:B0-----:R0:W-:Y:S01]  /*36d0*/  STG.E.128 [R16.64], R4 ;  /* 0x0000000410007986 */ /* 0x0011e2000c101d24 */
[----:B------:R-:W-:Y:S05]  /*36e0*/  BRA `(.L_x_57712) ;  /* 0x00000a3000007947 */ /* 0x000fea0003800000 */
.L_x_57720:
        /* <DEDUP_REMOVED lines=21> */
.L_x_57725:
[----:B------:R-:W-:Y:S05]  /*3840*/  BSYNC B0 ;  /* 0x0000000000007941 */ /* 0x000fea0003800000 */
.L_x_57724:
[----:B------:R-:W-:-:S05]  /*3850*/  LOP3.LUT R5, R0, R5, RZ, 0xfc, !PT ;  /* 0x0000000500057212 */ /* 0x000fca00078efcff */
[----:B------:R0:W-:Y:S01]  /*3860*/  STG.E.U8 [R16.64], R5 ;  /* 0x0000000510007986 */ /* 0x0001e2000c101124 */
[----:B------:R-:W-:Y:S05]  /*3870*/  BRA `(.L_x_57712) ;  /* 0x000008a000007947 */ /* 0x000fea0003800000 */
.L_x_57723:
        /* <DEDUP_REMOVED lines=13> */
.L_x_57727:
[----:B------:R-:W-:Y:S01]  /*3950*/  IMAD.MOV.U32 R0, RZ, RZ, 0x7f ;  /* 0x0000007fff007424 */ /* 0x000fe200078e00ff */
[----:B------:R-:W-:-:S04]  /*3960*/  ISETP.GT.U32.AND P0, PT, R2, 0x7f800000, PT ;  /* 0x7f8000000200780c */ /* 0x000fc80003f04070 */
[----:B------:R-:W-:-:S04]  /*3970*/  SEL R0, R0, 0x7c, P0 ;  /* 0x0000007c00007807 */ /* 0x000fc80000000000 */
.L_x_57728:
[----:B------:R-:W-:Y:S05]  /*3980*/  BSYNC B0 ;  /* 0x0000000000007941 */ /* 0x000fea0003800000 */
.L_x_57726:
[----:B------:R-:W-:-:S04]  /*3990*/  LOP3.LUT R2, R3, 0x80000000, RZ, 0xc0, !PT ;  /* 0x8000000003027812 */ /* 0x000fc800078ec0ff */
[----:B------:R-:W-:-:S04]  /*39a0*/  SHF.R.U32.HI R3, RZ, 0x18, R2 ;  /* 0x00000018ff037819 */ /* 0x000fc80000011602 */
[----:B------:R-:W-:-:S05]  /*39b0*/  LOP3.LUT R3, R0, R3, RZ, 0xfc, !PT ;  /* 0x0000000300037212 */ /* 0x000fca00078efcff */
[----:B------:R0:W-:Y:S01]  /*39c0*/  STG.E.U8 [R16.64], R3 ;  /* 0x0000000310007986 */ /* 0x0001e2000c101124 */
[----:B------:R-:W-:Y:S05]  /*39d0*/  BRA `(.L_x_57712) ;  /* 0x0000074000007947 */ /* 0x000fea0003800000 */
.L_x_57722:
[----:B------:R-:W0:Y:S02]  /*39e0*/  I2F.S8 R0, R3 ;  /* 0x0000000300007306 */ /* 0x000e240000001400 */
[----:B0-----:R-:W-:-:S05]  /*39f0*/  F2FP.BF16.PACK_AB R0, RZ, R0 ;  /* 0x00000000ff00723e */ /* 0x001fca00000010ff */
[----:B------:R0:W-:Y:S01]  /*3a00*/  STG.E.U16 [R16.64], R0 ;  /* 0x0000000010007986 */ /* 0x0001e2000c101524 */
[----:B------:R-:W-:Y:S05]  /*3a10*/  BRA `(.L_x_57712) ;  /* 0x0000070000007947 */ /* 0x000fea0003800000 */
.L_x_57719:
        /* <DEDUP_REMOVED lines=12> */
.L_x_57731:
        /* <DEDUP_REMOVED lines=17> */
.L_x_57734:
[----:B------:R-:W-:-:S04]  /*3bf0*/  LOP3.LUT R2, R3, 0x80000000, RZ, 0xc0, !PT ;  /* 0x8000000003027812 */ /* 0x000fc800078ec0ff */
[----:B------:R-:W-:-:S04]  /*3c00*/  SHF.R.U32.HI R3, RZ, 0x18, R2 ;  /* 0x00000018ff037819 */ /* 0x000fc80000011602 */
[----:B------:R-:W-:-:S04]  /*3c10*/  LOP3.LUT R0, R0, R3, RZ, 0xfc, !PT ;  /* 0x0000000300007212 */ /* 0x000fc800078efcff */
[----:B------:R-:W-:Y:S02]  /*3c20*/  PRMT R8, R0, 0x7610, R8 ;  /* 0x0000761000087816 */ /* 0x000fe40000000008 */
.L_x_57733:
[----:B------:R-:W-:Y:S05]  /*3c30*/  BSYNC B0 ;  /* 0x0000000000007941 */ /* 0x000fea0003800000 */
.L_x_57732:
[----:B------:R0:W-:Y:S01]  /*3c40*/  STG.E.U8 [R16.64], R8 ;  /* 0x0000000810007986 */ /* 0x0001e2000c101124 */
[----:B------:R-:W-:Y:S05]  /*3c50*/  BRA `(.L_x_57712) ;  /* 0x000004c000007947 */ /* 0x000fea0003800000 */
.L_x_57730:
        /* <DEDUP_REMOVED lines=17> */
.L_x_57737:
[----:B------:R-:W-:-:S04]  /*3d70*/  LOP3.LUT R2, R3, 0x80000000, RZ, 0xc0, !PT ;  /* 0x8000000003027812 */ /* 0x000fc800078ec0ff */
[----:B------:R-:W-:-:S04]  /*3d80*/  SHF.R.U32.HI R3, RZ, 0x18, R2 ;  /* 0x00000018ff037819 */ /* 0x000fc80000011602 */
[----:B------:R-:W-:-:S04]  /*3d90*/  LOP3.LUT R0, R0, R3, RZ, 0xfc, !PT ;  /* 0x0000000300007212 */ /* 0x000fc800078efcff */
[----:B------:R-:W-:Y:S02]  /*3da0*/  PRMT R8, R0, 0x7610, R8 ;  /* 0x0000761000087816 */ /* 0x000fe40000000008 */
.L_x_57736:
[----:B------:R-:W-:Y:S05]  /*3db0*/  BSYNC B0 ;  /* 0x0000000000007941 */ /* 0x000fea0003800000 */
.L_x_57735:
[----:B------:R0:W-:Y:S01]  /*3dc0*/  STG.E.U8 [R16.64], R8 ;  /* 0x0000000810007986 */ /* 0x0001e2000c101124 */
[----:B------:R-:W-:Y:S05]  /*3dd0*/  BRA `(.L_x_57712) ;  /* 0x0000034000007947 */ /* 0x000fea0003800000 */
.L_x_57729:
        /* <DEDUP_REMOVED lines=23> */
.L_x_57711:
        /* <DEDUP_REMOVED lines=20> */
.L_x_57739:
[----:B------:R-:W-:-:S04]  /*4090*/  LOP3.LUT R3, R3, 0xffff, RZ, 0xc0, !PT ;  /* 0x0000ffff03037812 */ /* 0x000fc800078ec0ff */
[----:B------:R-:W-:-:S05]  /*40a0*/  PRMT R3, R3, 0x8880, RZ ;  /* 0x0000888003037816 */ /* 0x000fca00000000ff */
[----:B------:R-:W-:-:S05]  /*40b0*/  IMAD.MOV.U32 R2, RZ, RZ, R3 ;  /* 0x000000ffff027224 */ /* 0x000fca00078e0003 */
[----:B------:R-:W-:-:S05]  /*40c0*/  SHF.R.S32.HI R3, RZ, 0x1f, R2 ;  /* 0x0000001fff037819 */ /* 0x000fca0000011402 */
[----:B------:R0:W-:Y:S01]  /*40d0*/  STG.E.64 [R16.64], R2 ;  /* 0x0000000210007986 */ /* 0x0001e2000c101b24 */
[----:B------:R-:W-:Y:S05]  /*40e0*/  BRA `(.L_x_57712) ;  /* 0x0000003000007947 */ /* 0x000fea0003800000 */
.L_x_57738:
[----:B------:R-:W-:-:S04]  /*40f0*/  LOP3.LUT R3, R3, 0xffff, RZ, 0xc0, !PT ;  /* 0x0000ffff03037812 */ /* 0x000fc800078ec0ff */
[----:B------:R-:W-:-:S05]  /*4100*/  PRMT R3, R3, 0x8880, RZ ;  /* 0x0000888003037816 */ /* 0x000fca00000000ff */
[----:B------:R0:W-:Y:S02]  /*4110*/  STG.E [R16.64], R3 ;  /* 0x0000000310007986 */ /* 0x0001e4000c101924 */
.L_x_57712:
[----:B------:R-:W-:-:S05]  /*4120*/  IMAD R18, R19, 0x200, R18 ;  /* 0x0000020013127824 */ /* 0x000fca00078e0212 */
[----:B-1----:R-:W-:Y:S02]  /*4130*/  IADD3 R23, R18, 0x80, RZ ;  /* 0x0000008012177810 */ /* 0x002fe40007ffe0ff */
.L_x_57635:
[----:B------:R-:W-:Y:S05]  /*4140*/  BSYNC B6 ;  /* 0x0000000000067941 */ /* 0x000fea0003800000 */
.L_x_57634:
        /* <DEDUP_REMOVED lines=258> */
.L_x_57742:
        /* <DEDUP_REMOVED lines=18> */
.L_x_57746:
[----:B------:R0:W5:Y:S01]  /*5290*/  LDG.E.U8 R19, [R2.64] ;  /* 0x0000002402137981 */ /* 0x000162000c1e1100 */
[----:B------:R-:W-:Y:S05]  /*52a0*/  BRA `(.L_x_57748) ;  /* 0x00000d8000007947 */ /* 0x000fea0003800000 */
.L_x_57745:
        /* <DEDUP_REMOVED lines=8> */
.L_x_57750:
[----:B------:R0:W5:Y:S01]  /*5330*/  LDG.E.U8 R19, [R2.64] ;  /* 0x0000002402137981 */ /* 0x000162000c1e1100 */
[----:B------:R-:W-:Y:S05]  /*5340*/  BRA `(.L_x_57748) ;  /* 0x00000ce000007947 */ /* 0x000fea0003800000 */
.L_x_57749:
[----:B------:R0:W5:Y:S01]  /*5350*/  LDG.E.U16 R19, [R2.64] ;  /* 0x0000002402137981 */ /* 0x000162000c1e1500 */
[----:B------:R-:W-:Y:S05]  /*5360*/  BRA `(.L_x_57748) ;  /* 0x00000cc000007947 */ /* 0x000fea0003800000 */
.L_x_57744:
        /* <DEDUP_REMOVED lines=9> */
.L_x_57752:
[----:B------:R-:W2:Y:S02]  /*5400*/  LDG.E.U16 R0, [R2.64] ;  /* 0x0000002402007981 */ /* 0x000ea4000c1e1500 */
[----:B--2---:R-:W-:-:S06]  /*5410*/  HADD2.F32 R0, -RZ, R0.H0_H0 ;  /* 0x20000000ff007230 */ /* 0x004fcc0000004100 */
[----:B------:R-:W0:Y:S02]  /*5420*/  F2I.FTZ.TRUNC.NTZ R0, R0 ;  /* 0x0000000000007305 */ /* 0x000e24000021f100 */
[----:B0-----:R-:W-:Y:S01]  /*5430*/  PRMT R19, R0, 0x7610, R19 ;  /* 0x0000761000137816 */ /* 0x001fe20000000013 */
[----:B------:R-:W-:Y:S05]  /*5440*/  BRA `(.L_x_57748) ;  /* 0x00000be000007947 */ /* 0x000fea0003800000 */
.L_x_57751:
        /* <DEDUP_REMOVED lines=9> */
.L_x_57754:
[----:B------:R-:W2:Y:S02]  /*54e0*/  LDG.E.U16 R2, [R2.64] ;  /* 0x0000002402027981 */ /* 0x000ea4000c1e1500 */
[----:B--2---:R-:W-:-:S06]  /*54f0*/  HADD2.F32 R0, -RZ, R2.H0_H0 ;  /* 0x20000002ff007230 */ /* 0x004fcc0000004100 */
[----:B------:R-:W0:Y:S02]  /*5500*/  F2I.FTZ.TRUNC.NTZ R0, R0 ;  /* 0x0000000000007305 */ /* 0x000e24000021f100 */
[----:B0-----:R-:W-:Y:S01]  /*5510*/  PRMT R19, R0, 0x7610, R19 ;  /* 0x0000761000137816 */ /* 0x001fe20000000013 */
[----:B------:R-:W-:Y:S05]  /*5520*/  BRA `(.L_x_57748) ;  /* 0x00000b0000007947 */ /* 0x000fea0003800000 */
.L_x_57753:
[----:B------:R-:W2:Y:S02]  /*5530*/  LDG.E.64 R2, [R2.64] ;  /* 0x0000002402027981 */ /* 0x000ea4000c1e1b00 */
[----:B--2---:R0:W1:Y:S01]  /*5540*/  F2I.F64.TRUNC R19, R2 ;  /* 0x0000000200137311 */ /* 0x004062000030d100 */
[----:B------:R-:W-:Y:S05]  /*5550*/  BRA `(.L_x_57748) ;  /* 0x00000ad000007947 */ /* 0x000fea0003800000 */
.L_x_57743:
        /* <DEDUP_REMOVED lines=12> */
.L_x_57757:
[----:B------:R-:W2:Y:S02]  /*5620*/  LDG.E.64 R2, [R2.64] ;  /* 0x0000002402027981 */ /* 0x000ea4000c1e1b00 */
[----:B--2---:R0:W1:Y:S01]  /*5630*/  F2I.F64.TRUNC R19, R2 ;  /* 0x0000000200137311 */ /* 0x004062000030d100 */
[----:B------:R-:W-:Y:S05]  /*5640*/  BRA `(.L_x_57748) ;  /* 0x000009e000007947 */ /* 0x000fea0003800000 */
.L_x_57756:
        /* <DEDUP_REMOVED lines=28> */
.L_x_57759:
        /* <DEDUP_REMOVED lines=15> */
.L_x_57758:
[----:B------:R-:W2:Y:S02]  /*5900*/  LDG.E.U16 R0, [R2.64] ;  /* 0x0000002402007981 */ /* 0x000ea4000c1e1500 */
[----:B--2---:R-:W-:-:S06]  /*5910*/  PRMT R0, RZ, 0x5410, R0 ;  /* 0x00005410ff007816 */ /* 0x004fcc0000000000 */
[----:B------:R-:W0:Y:S02]  /*5920*/  F2I.FTZ.TRUNC.NTZ R0, R0 ;  /* 0x0000000000007305 */ /* 0x000e24000021f100 */
[----:B0-----:R-:W-:Y:S01]  /*5930*/  PRMT R19, R0, 0x7610, R19 ;  /* 0x0000761000137816 */ /* 0x001fe20000000013 */
[----:B------:R-:W-:Y:S05]  /*5940*/  BRA `(.L_x_57748) ;  /* 0x000006e000007947 */ /* 0x000fea0003800000 */
.L_x_57755:
        /* <DEDUP_REMOVED lines=10> */
.L_x_57762:
        /* <DEDUP_REMOVED lines=21> */
.L_x_57766:
[----:B------:R-:W-:Y:S05]  /*5b40*/  BSYNC B1 ;  /* 0x0000000000017941 */ /* 0x000fea0003800000 */
.L_x_57765:
[----:B------:R-:W-:Y:S01]  /*5b50*/  LEA R3, R0, 0x3b800000, 0x17 ;  /* 0x3b80000000037811 */ /* 0x000fe200078eb8ff */
[----:B------:R-:W-:-:S05]  /*5b60*/  IMAD.SHL.U32 R0, R2, 0x100000, RZ ;  /* 0x0010000002007824 */ /* 0x000fca00078e00ff */
[----:B------:R-:W-:Y:S02]  /*5b70*/  LOP3.LUT R0, R3, R0, R4, 0xfe, !PT ;  /* 0x0000000003007212 */ /* 0x000fe400078efe04 */
.L_x_57764:
[----:B------:R-:W-:Y:S05]  /*5b80*/  BSYNC B0 ;  /* 0x0000000000007941 */ /* 0x000fea0003800000 */
.L_x_57763:
[----:B------:R-:W0:Y:S02]  /*5b90*/  F2I.FTZ.TRUNC.NTZ R0, R0 ;  /* 0x0000000000007305 */ /* 0x000e24000021f100 */
[----:B0-----:R-:W-:Y:S01]  /*5ba0*/  PRMT R19, R0, 0x7610, R19 ;  /* 0x0000761000137816 */ /* 0x001fe20000000013 */
[----:B------:R-:W-:Y:S05]  /*5bb0*/  BRA `(.L_x_57748) ;  /* 0x0000047000007947 */ /* 0x000fea0003800000 */
.L_x_57761:
        /* <DEDUP_REMOVED lines=21> */
.L_x_57770:
[----:B------:R-:W-:Y:S05]  /*5d10*/  BSYNC B1 ;  /* 0x0000000000017941 */ /* 0x000fea0003800000 */
.L_x_57769:
[----:B------:R-:W-:Y:S01]  /*5d20*/  LEA R3, R0, 0x37800000, 0x17 ;  /* 0x3780000000037811 */ /* 0x000fe200078eb8ff */
[----:B------:R-:W-:-:S05]  /*5d30*/  IMAD.SHL.U32 R0, R2, 0x200000, RZ ;  /* 0x0020000002007824 */ /* 0x000fca00078e00ff */
[----:B------:R-:W-:Y:S02]  /*5d40*/  LOP3.LUT R0, R3, R0, R4, 0xfe, !PT ;  /* 0x0000000003007212 */ /* 0x000fe400078efe04 */
.L_x_57768:
[----:B------:R-:W-:Y:S05]  /*5d50*/  BSYNC B0 ;  /* 0x0000000000007941 */ /* 0x000fea0003800000 */
.L_x_57767:
[----:B------:R-:W0:Y:S02]  /*5d60*/  F2I.FTZ.TRUNC.NTZ R0, R0 ;  /* 0x0000000000007305 */ /* 0x000e24000021f100 */
[----:B0-----:R-:W-:Y:S01]  /*5d70*/  PRMT R19, R0, 0x7610, R19 ;  /* 0x0000761000137816 */ /* 0x001fe20000000013 */
[----:B------:R-:W-:Y:S05]  /*5d80*/  BRA `(.L_x_57748) ;  /* 0x000002a000007947 */ /* 0x000fea0003800000 */
.L_x_57760:
        /* <DEDUP_REMOVED lines=14> */
.L_x_57774:
[----:B------:R-:W-:Y:S05]  /*5e70*/  BSYNC B0 ;  /* 0x0000000000007941 */ /* 0x000fea0003800000 */
.L_x_57773:
[----:B------:R-:W0:Y:S02]  /*5e80*/  F2I.FTZ.TRUNC.NTZ R0, R0 ;  /* 0x0000000000007305 */ /* 0x000e24000021f100 */
[----:B0-----:R-:W-:Y:S01]  /*5e90*/  PRMT R19, R0, 0x7610, R19 ;  /* 0x0000761000137816 */ /* 0x001fe20000000013 */
[----:B------:R-:W-:Y:S05]  /*5ea0*/  BRA `(.L_x_57748) ;  /* 0x0000018000007947 */ /* 0x000fea0003800000 */
.L_x_57747:
        /* <DEDUP_REMOVED lines=21> */
.L_x_57772:
[----:B------:R0:W5:Y:S01]  /*6000*/  LDG.E.U8 R19, [R2.64] ;  /* 0x0000002402137981 */ /* 0x000162000c1e1100 */
[----:B------:R-:W-:Y:S05]  /*6010*/  BRA `(.L_x_57748) ;  /* 0x0000001000007947 */ /* 0x000fea0003800000 */
.L_x_57771:
[----:B------:R0:W5:Y:S02]  /*6020*/  LDG.E.U8 R19, [R2.64] ;  /* 0x0000002402137981 */ /* 0x000164000c1e1100 */
.L_x_57748:
        /* <DEDUP_REMOVED lines=16> */
.L_x_57778:
[----:B------:R0:W5:Y:S01]  /*6130*/  LDG.E.U8 R0, [R2.64] ;  /* 0x0000002402007981 */ /* 0x000162000c1e1100 */
[----:B------:R-:W-:Y:S05]  /*6140*/  BRA `(.L_x_57780) ;  /* 0x00000d7000007947 */ /* 0x000fea0003800000 */
.L_x_57777:
        /* <DEDUP_REMOVED lines=8> */
.L_x_57782:
[----:B------:R0:W5:Y:S01]  /*61d0*/  LDG.E.U8 R0, [R2.64] ;  /* 0x0000002402007981 */ /* 0x000162000c1e1100 */
[----:B------:R-:W-:Y:S05]  /*61e0*/  BRA `(.L_x_57780) ;  /* 0x00000cd000007947 */ /* 0x000fea0003800000 */
.L_x_57781:
[----:B------:R0:W5:Y:S01]  /*61f0*/  LDG.E.U16 R0, [R2.64] ;  /* 0x0000002402007981 */ /* 0x000162000c1e1500 */
[----:B------:R-:W-:Y:S05]  /*6200*/  BRA `(.L_x_57780) ;  /* 0x00000cb000007947 */ /* 0x000fea0003800000 */
.L_x_57776:
        /* <DEDUP_REMOVED lines=9> */
.L_x_57784:
[----:B------:R-:W2:Y:S02]  /*62a0*/  LDG.E.U16 R4, [R2.64] ;  /* 0x0000002402047981 */ /* 0x000ea4000c1e1500 */
[----:B--2---:R-:W-:-:S06]  /*62b0*/  HADD2.F32 R4, -RZ, R4.H0_H0 ;  /* 0x20000004ff047230 */ /* 0x004fcc0000004100 */
[----:B------:R-:W0:Y:S02]  /*62c0*/  F2I.FTZ.TRUNC.NTZ R4, R4 ;  /* 0x0000000400047305 */ /* 0x000e24000021f100 */
[----:B0-----:R-:W-:Y:S01]  /*62d0*/  PRMT R0, R4, 0x7610, R0 ;  /* 0x0000761004007816 */ /* 0x001fe20000000000 */
[----:B------:R-:W-:Y:S05]  /*62e0*/  BRA `(.L_x_57780) ;  /* 0x00000bd000007947 */ /* 0x000fea0003800000 */
.L_x_57783:
        /* <DEDUP_REMOVED lines=9> */
.L_x_57786:
[----:B------:R-:W2:Y:S02]  /*6380*/  LDG.E.U16 R2, [R2.64] ;  /* 0x0000002402027981 */ /* 0x000ea4000c1e1500 */
[----:B--2---:R-:W-:-:S06]  /*6390*/  HADD2.F32 R4, -RZ, R2.H0_H0 ;  /* 0x20000002ff047230 */ /* 0x004fcc0000004100 */
[----:B------:R-:W0:Y:S02]  /*63a0*/  F2I.FTZ.TRUNC.NTZ R4, R4 ;  /* 0x0000000400047305 */ /* 0x000e24000021f100 */
[----:B0-----:R-:W-:Y:S01]  /*63b0*/  PRMT R0, R4, 0x7610, R0 ;  /* 0x0000761004007816 */ /* 0x001fe20000000000 */
[----:B------:R-:W-:Y:S05]  /*63c0*/  BRA `(.L_x_57780) ;  /* 0x00000af000007947 */ /* 0x000fea0003800000 */
.L_x_57785:
[----:B------:R-:W2:Y:S02]  /*63d0*/  LDG.E.64 R2, [R2.64] ;  /* 0x0000002402027981 */ /* 0x000ea4000c1e1b00 */
[----:B--2---:R0:W2:Y:S01]  /*63e0*/  F2I.F64.TRUNC R0, R2 ;  /* 0x0000000200007311 */ /* 0x0040a2000030d100 */
[----:B------:R-:W-:Y:S05]  /*63f0*/  BRA `(.L_x_57780) ;  /* 0x00000ac000007947 */ /* 0x000fea0003800000 */
.L_x_57775:
        /* <DEDUP_REMOVED lines=12> */
.L_x_57789:
[----:B------:R-:W2:Y:S02]  /*64c0*/  LDG.E.64 R2, [R2.64] ;  /* 0x0000002402027981 */ /* 0x000ea4000c1e1b00 */
[----:B--2---:R0:W2:Y:S01]  /*64d0*/  F2I.F64.TRUNC R0, R2 ;  /* 0x0000000200007311 */ /* 0x0040a2000030d100 */
[----:B------:R-:W-:Y:S05]  /*64e0*/  BRA `(.L_x_57780) ;  /* 0x000009d000007947 */ /* 0x000fea0003800000 */
.L_x_57788:
        /* <DEDUP_REMOVED lines=28> */
.L_x_57791:
        /* <DEDUP_REMOVED lines=15> */
.L_x_57790:
[----:B------:R-:W2:Y:S02]  /*67a0*/  LDG.E.U16 R2, [R2.64] ;  /* 0x0000002402027981 */ /* 0x000ea4000c1e1500 */
[----:B--2---:R-:W-:-:S04]  /*67b0*/  PRMT R2, RZ, 0x5410, R2 ;  /* 0x00005410ff027816 */ /* 0x004fc80000000002 */
[----:B------:R0:W2:Y:S01]  /*67c0*/  F2I.FTZ.TRUNC.NTZ R0, R2 ;  /* 0x0000000200007305 */ /* 0x0000a2000021f100 */
[----:B------:R-:W-:Y:S05]  /*67d0*/  BRA `(.L_x_57780) ;  /* 0x000006e000007947 */ /* 0x000fea0003800000 */
.L_x_57787:
        /* <DEDUP_REMOVED lines=10> */
.L_x_57794:
        /* <DEDUP_REMOVED lines=21> */
.L_x_57798:
[----:B------:R-:W-:Y:S05]  /*69d0*/  BSYNC B1 ;  /* 0x0000000000017941 */ /* 0x000fea0003800000 */
.L_x_57797:
[----:B------:R-:W-:Y:S01]  /*69e0*/  IMAD.SHL.U32 R2, R2, 0x100000, RZ ;  /* 0x0010000002027824 */ /* 0x000fe200078e00ff */
[----:B------:R-:W-:-:S04]  /*69f0*/  LEA R3, R0, 0x3b800000, 0x17 ;  /* 0x3b80000000037811 */ /* 0x000fc800078eb8ff */
[----:B------:R-:W-:Y:S02]  /*6a00*/  LOP3.LUT R4, R3, R2, R4, 0xfe, !PT ;  /* 0x0000000203047212 */ /* 0x000fe400078efe04 */
.L_x_57796:
[----:B------:R-:W-:Y:S05]  /*6a10*/  BSYNC B0 ;  /* 0x0000000000007941 */ /* 0x000fea0003800000 */
.L_x_57795:
[----:B------:R-:W0:Y:S02]  /*6a20*/  F2I.FTZ.TRUNC.NTZ R4, R4 ;  /* 0x0000000400047305 */ /* 0x000e24000021f100 */
[----:B0-----:R-:W-:Y:S01]  /*6a30*/  PRMT R0, R4, 0x7610, R0 ;  /* 0x0000761004007816 */ /* 0x001fe20000000000 */
[----:B------:R-:W-:Y:S05]  /*6a40*/  BRA `(.L_x_57780) ;  /* 0x0000047000007947 */ /* 0x000fea0003800000 */
.L_x_57793:
        /* <DEDUP_REMOVED lines=21> */
.L_x_57802:
[----:B------:R-:W-:Y:S05]  /*6ba0*/  BSYNC B1 ;  /* 0x0000000000017941 */ /* 0x000fea0003800000 */
.L_x_57801:
[----:B------:R-:W-:Y:S01]  /*6bb0*/  IMAD.SHL.U32 R2, R2, 0x200000, RZ ;  /* 0x0020000002027824 */ /* 0x000fe200078e00ff */
[----:B------:R-:W-:-:S04]  /*6bc0*/  LEA R3, R0, 0x37800000, 0x17 ;  /* 0x3780000000037811 */ /* 0x000fc800078eb8ff */
[----:B------:R-:W-:Y:S02]  /*6bd0*/  LOP3.LUT R4, R3, R2, R4, 0xfe, !PT ;  /* 0x0000000203047212 */ /* 0x000fe400078efe04 */
.L_x_57800:
[----:B------:R-:W-:Y:S05]  /*6be0*/  BSYNC B0 ;  /* 0x0000000000007941 */ /* 0x000fea0003800000 */
.L_x_57799:
[----:B------:R-:W0:Y:S02]  /*6bf0*/  F2I.FTZ.TRUNC.NTZ R4, R4 ;  /* 0x0000000400047305 */ /* 0x000e24000021f100 */
[----:B0-----:R-:W-:Y:S01]  /*6c00*/  PRMT R0, R4, 0x7610, R0 ;  /* 0x0000761004007816 */ /* 0x001fe20000000000 */
[----:B------:R-:W-:Y:S05]  /*6c10*/  BRA `(.L_x_57780) ;  /* 0x000002a000007947 */ /* 0x000fea0003800000 */
.L_x_57792:
        /* <DEDUP_REMOVED lines=14> */
.L_x_57806:
[----:B------:R-:W-:Y:S05]  /*6d00*/  BSYNC B0 ;  /* 0x0000000000007941 */ /* 0x000fea0003800000 */
.L_x_57805:
[----:B------:R-:W0:Y:S02]  /*6d10*/  F2I.FTZ.TRUNC.NTZ R4, R4 ;  /* 0x0000000400047305 */ /* 0x000e24000021f100 */
[----:B0-----:R-:W-:Y:S01]  /*6d20*/  PRMT R0, R4, 0x7610, R0 ;  /* 0x0000761004007816 */ /* 0x001fe20000000000 */
[----:B------:R-:W-:Y:S05]  /*6d30*/  BRA `(.L_x_57780) ;  /* 0x0000018000007947 */ /* 0x000fea0003800000 */
.L_x_57779:
        /* <DEDUP_REMOVED lines=21> */
.L_x_57804:
[----:B------:R0:W5:Y:S01]  /*6e90*/  LDG.E.U8 R0, [R2.64] ;  /* 0x0000002402007981 */ /* 0x000162000c1e1100 */
[----:B------:R-:W-:Y:S05]  /*6ea0*/  BRA `(.L_x_57780) ;  /* 0x0000001000007947 */ /* 0x000fea0003800000 */
.L_x_57803:
[----:B------:R0:W5:Y:S02]  /*6eb0*/  LDG.E.U8 R0, [R2.64] ;  /* 0x0000002402007981 */ /* 0x000164000c1e1100 */
.L_x_57780:
        /* <DEDUP_REMOVED lines=26> */
.L_x_57811:
        /* <DEDUP_REMOVED lines=21> */
.L_x_57810:
[----:B------:R-:W-:Y:S05]  /*71b0*/  BSYNC B1 ;  /* 0x0000000000017941 */ /* 0x000fea0003800000 */
.L_x_57809:
[----:B------:R-:W-:Y:S05]  /*71c0*/  BRA `(.L_x_57812) ;  /* 0x000000a000007947 */ /* 0x000fea0003800000 */
.L_x_57808:
        /* <DEDUP_REMOVED lines=10> */
.L_x_57812:
[----:B------:R-:W-:Y:S05]  /*7270*/  BSYNC B0 ;  /* 0x0000000000007941 */ /* 0x000fea0003800000 */
.L_x_57807:
        /* <DEDUP_REMOVED lines=14> */
.L_x_57816:
[----:B------:R0:W-:Y:S01]  /*7360*/  STG.E.U8 [R16.64], R3 ;  /* 0x0000000310007986 */ /* 0x0001e2000c101124 */
[----:B------:R-:W-:Y:S05]  /*7370*/  BRA `(.L_x_57818) ;  /* 0x00000ea000007947 */ /* 0x000fea0003800000 */
.L_x_57815:
        /* <DEDUP_REMOVED lines=12> */
.L_x_57820:
[----:B------:R-:W-:-:S04]  /*7440*/  LOP3.LUT R3, R3, 0xffff, RZ, 0xc0, !PT ;  /* 0x0000ffff03037812 */ /* 0x000fc800078ec0ff */
[----:B------:R-:W-:-:S05]  /*7450*/  PRMT R3, R3, 0x8880, RZ ;  /* 0x0000888003037816 */ /* 0x000fca00000000ff */
[----:B------:R0:W-:Y:S01]  /*7460*/  STG.E [R16.64], R3 ;  /* 0x0000000310007986 */ /* 0x0001e2000c101924 */
[----:B------:R-:W-:Y:S05]  /*7470*/  BRA `(.L_x_57818) ;  /* 0x00000da000007947 */ /* 0x000fea0003800000 */
.L_x_57819:
[----:B------:R-:W-:-:S04]  /*7480*/  PRMT R3, R3, 0x8880, RZ ;  /* 0x0000888003037816 */ /* 0x000fc800000000ff */
[----:B------:R-:W-:-:S05]  /*7490*/  PRMT R3, R3, 0x7710, RZ ;  /* 0x0000771003037816 */ /* 0x000fca00000000ff */
[----:B------:R0:W-:Y:S01]  /*74a0*/  STG.E.U16 [R16.64], R3 ;  /* 0x0000000310007986 */ /* 0x0001e2000c101524 */
[----:B------:R-:W-:Y:S05]  /*74b0*/  BRA `(.L_x_57818) ;  /* 0x00000d6000007947 */ /* 0x000fea0003800000 */
.L_x_57814:
        /* <DEDUP_REMOVED lines=9> */
.L_x_57822:
[----:B------:R-:W0:Y:S02]  /*7550*/  I2F.S8 R0, R3 ;  /* 0x0000000300007306 */ /* 0x000e240000001400 */
[----:B0-----:R-:W-:-:S05]  /*7560*/  F2FP.PACK_AB R0, RZ, R0 ;  /* 0x00000000ff00723e */ /* 0x001fca00000000ff */
[----:B------:R0:W-:Y:S01]  /*7570*/  STG.E.U16 [R16.64], R0 ;  /* 0x0000000010007986 */ /* 0x0001e2000c101524 */
[----:B------:R-:W-:Y:S05]  /*7580*/  BRA `(.L_x_57818) ;  /* 0x00000c9000007947 */ /* 0x000fea0003800000 */
.L_x_57821:
        /* <DEDUP_REMOVED lines=10> */
.L_x_57824:
[----:B------:R-:W0:Y:S02]  /*7630*/  I2F.S8 R3, R3 ;  /* 0x0000000300037306 */ /* 0x000e240000001400 */
[----:B0-----:R-:W-:-:S04]  /*7640*/  F2FP.PACK_AB R3, RZ, R3 ;  /* 0x00000003ff03723e */ /* 0x001fc800000000ff */
[----:B------:R-:W-:-:S05]  /*7650*/  PRMT R3, R3, 0x5410, RZ ;  /* 0x0000541003037816 */ /* 0x000fca00000000ff */
[----:B------:R0:W-:Y:S01]  /*7660*/  STG.E [R16.64], R3 ;  /* 0x0000000310007986 */ /* 0x0001e2000c101924 */
[----:B------:R-:W-:Y:S05]  /*7670*/  BRA `(.L_x_57818) ;  /* 0x00000ba000007947 */ /* 0x000fea0003800000 */
.L_x_57823:
[----:B------:R-:W-:-:S04]  /*7680*/  PRMT R2, R3, 0x8880, RZ ;  /* 0x0000888003027816 */ /* 0x000fc800000000ff */
[----:B------:R-:W-:-:S06]  /*7690*/  PRMT R2, R2, 0x7710, RZ ;  /* 0x0000771002027816 */ /* 0x000fcc00000000ff */
[----:B------:R-:W0:Y:S02]  /*76a0*/  I2F.F64.S16 R2, R2 ;  /* 0x0000000200027312 */ /* 0x000e240000101c00 */
[----:B0-----:R0:W-:Y:S01]  /*76b0*/  STG.E.64 [R16.64], R2 ;  /* 0x0000000210007986 */ /* 0x0011e2000c101b24 */
[----:B------:R-:W-:Y:S05]  /*76c0*/  BRA `(.L_x_57818) ;  /* 0x00000b5000007947 */ /* 0x000fea0003800000 */
.L_x_57813:
        /* <DEDUP_REMOVED lines=12> */
.L_x_57827:
[----:B------:R-:W-:Y:S01]  /*7790*/  PRMT R4, R3, 0x8880, RZ ;  /* 0x0000888003047816 */ /* 0x000fe200000000ff */
[----:B------:R-:W-:-:S03]  /*77a0*/  CS2R R6, SRZ ;  /* 0x0000000000067805 */ /* 0x000fc6000001ff00 */
[----:B------:R-:W-:-:S06]  /*77b0*/  PRMT R4, R4, 0x7710, RZ ;  /* 0x0000771004047816 */ /* 0x000fcc00000000ff */
[----:B------:R-:W0:Y:S02]  /*77c0*/  I2F.F64.S16 R4, R4 ;  /* 0x0000000400047312 */ /* 0x000e240000101c00 */
[----:B0-----:R0:W-:Y:S01]  /*77d0*/  STG.E.128 [R16.64], R4 ;  /* 0x0000000410007986 */ /* 0x0011e2000c101d24 */
[----:B------:R-:W-:Y:S05]  /*77e0*/  BRA `(.L_x_57818) ;  /* 0x00000a3000007947 */ /* 0x000fea0003800000 */
.L_x_57826:
        /* <DEDUP_REMOVED lines=21> */
.L_x_57831:
[----:B------:R-:W-:Y:S05]  /*7940*/  BSYNC B0 ;  /* 0x0000000000007941 */ /* 0x000fea0003800000 */
.L_x_57830:
[----:B------:R-:W-:-:S05]  /*7950*/  LOP3.LUT R5, R0, R5, RZ, 0xfc, !PT ;  /* 0x0000000500057212 */ /* 0x000fca00078efcff */
[----:B------:R0:W-:Y:S01]  /*7960*/  STG.E.U8 [R16.64], R5 ;  /* 0x0000000510007986 */ /* 0x0001e2000c101124 */
[----:B------:R-:W-:Y:S05]  /*7970*/  BRA `(.L_x_57818) ;  /* 0x000008a000007947 */ /* 0x000fea0003800000 */
.L_x_57829:
        /* <DEDUP_REMOVED lines=13> */
.L_x_57833:
[----:B------:R-:W-:Y:S01]  /*7a50*/  IMAD.MOV.U32 R0, RZ, RZ, 0x7f ;  /* 0x0000007fff007424 */ /* 0x000fe200078e00ff */
[----:B------:R-:W-:-:S04]  /*7a60*/  ISETP.GT.U32.AND P0, PT, R2, 0x7f800000, PT ;  /* 0x7f8000000200780c */ /* 0x000fc80003f04070 */
[----:B------:R-:W-:-:S04]  /*7a70*/  SEL R0, R0, 0x7c, P0 ;  /* 0x0000007c00007807 */ /* 0x000fc80000000000 */
.L_x_57834:
[----:B------:R-:W-:Y:S05]  /*7a80*/  BSYNC B0 ;  /* 0x0000000000007941 */ /* 0x000fea0003800000 */
.L_x_57832:
[----:B------:R-:W-:-:S04]  /*7a90*/  LOP3.LUT R2, R3, 0x80000000, RZ, 0xc0, !PT ;  /* 0x8000000003027812 */ /* 0x000fc800078ec0ff */
[----:B------:R-:W-:-:S04]  /*7aa0*/  SHF.R.U32.HI R3, RZ, 0x18, R2 ;  /* 0x00000018ff037819 */ /* 0x000fc80000011602 */
[----:B------:R-:W-:-:S05]  /*7ab0*/  LOP3.LUT R3, R0, R3, RZ, 0xfc, !PT ;  /* 0x0000000300037212 */ /* 0x000fca00078efcff */
[----:B------:R0:W-:Y:S01]  /*7ac0*/  STG.E.U8 [R16.64], R3 ;  /* 0x0000000310007986 */ /* 0x0001e2000c101124 */
[----:B------:R-:W-:Y:S05]  /*7ad0*/  BRA `(.L_x_57818) ;  /* 0x0000074000007947 */ /* 0x000fea0003800000 */
.L_x_57828:
[----:B------:R-:W0:Y:S02]  /*7ae0*/  I2F.S8 R0, R3 ;  /* 0x0000000300007306 */ /* 0x000e240000001400 */
[----:B0-----:R-:W-:-:S05]  /*7af0*/  F2FP.BF16.PACK_AB R0, RZ, R0 ;  /* 0x00000000ff00723e */ /* 0x001fca00000010ff */
[----:B------:R0:W-:Y:S01]  /*7b00*/  STG.E.U16 [R16.64], R0 ;  /* 0x0000000010007986 */ /* 0x0001e2000c101524 */
[----:B------:R-:W-:Y:S05]  /*7b10*/  BRA `(.L_x_57818) ;  /* 0x0000070000007947 */ /* 0x000fea0003800000 */
.L_x_57825:
        /* <DEDUP_REMOVED lines=12> */
.L_x_57837:
        /* <DEDUP_REMOVED lines=17> */
.L_x_57840:
[----:B------:R-:W-:-:S04]  /*7cf0*/  LOP3.LUT R2, R3, 0x80000000, RZ, 0xc0, !PT ;  /* 0x8000000003027812 */ /* 0x000fc800078ec0ff */
[----:B------:R-:W-:-:S04]  /*7d00*/  SHF.R.U32.HI R3, RZ, 0x18, R2 ;  /* 0x00000018ff037819 */ /* 0x000fc80000011602 */
[----:B------:R-:W-:-:S04]  /*7d10*/  LOP3.LUT R0, R0, R3, RZ, 0xfc, !PT ;  /* 0x0000000300007212 */ /* 0x000fc800078efcff */
[----:B------:R-:W-:Y:S02]  /*7d20*/  PRMT R8, R0, 0x7610, R8 ;  /* 0x0000761000087816 */ /* 0x000fe40000000008 */
.L_x_57839:
[----:B------:R-:W-:Y:S05]  /*7d30*/  BSYNC B0 ;  /* 0x0000000000007941 */ /* 0x000fea0003800000 */
.L_x_57838:
[----:B------:R0:W-:Y:S01]  /*7d40*/  STG.E.U8 [R16.64], R8 ;  /* 0x0000000810007986 */ /* 0x0001e2000c101124 */
[----:B------:R-:W-:Y:S05]  /*7d50*/  BRA `(.L_x_57818) ;  /* 0x000004c000007947 */ /* 0x000fea0003800000 */
.L_x_57836:
        /* <DEDUP_REMOVED lines=17> */
.L_x_57843:
[----:B------:R-:W-:-:S04]  /*7e70*/  LOP3.LUT R2, R3, 0x80000000, RZ, 0xc0, !PT ;  /* 0x8000000003027812 */ /* 0x000fc800078ec0ff */
[----:B------:R-:W-:-:S04]  /*7e80*/  SHF.R.U32.HI R3, RZ, 0x18, R2 ;  /* 0x00000018ff037819 */ /* 0x000fc80000011602 */
[----:B------:R-:W-:-:S04]  /*7e90*/  LOP3.LUT R0, R0, R3, RZ, 0xfc, !PT ;  /* 0x0000000300007212 */ /* 0x000fc800078efcff */
[----:B------:R-:W-:Y:S02]  /*7ea0*/  PRMT R8, R0, 0x7610, R8 ;  /* 0x0000761000087816 */ /* 0x000fe40000000008 */
.L_x_57842:
[----:B------:R-:W-:Y:S05]  /*7eb0*/  BSYNC B0 ;  /* 0x0000000000007941 */ /* 0x000fea0003800000 */
.L_x_57841:
[----:B------:R0:W-:Y:S01]  /*7ec0*/  STG.E.U8 [R16.64], R8 ;  /* 0x0000000810007986 */ /* 0x0001e2000c101124 */
[----:B------:R-:W-:Y:S05]  /*7ed0*/  BRA `(.L_x_57818) ;  /* 0x0000034000007947 */ /* 0x000fea0003800000 */
.L_x_57835:
        /* <DEDUP_REMOVED lines=23> */
.L_x_57817:
        /* <DEDUP_REMOVED lines=20> */
.L_x_57845:
[----:B------:R-:W-:-:S04]  /*8190*/  LOP3.LUT R3, R3, 0xffff, RZ, 0xc0, !PT ;  /* 0x0000ffff03037812 */ /* 0x000fc800078ec0ff */
[----:B------:R-:W-:-:S05]  /*81a0*/  PRMT R3, R3, 0x8880, RZ ;  /* 0x0000888003037816 */ /* 0x000fca00000000ff */
[----:B------:R-:W-:-:S05]  /*81b0*/  IMAD.MOV.U32 R2, RZ, RZ, R3 ;  /* 0x000000ffff027224 */ /* 0x000fca00078e0003 */
[----:B------:R-:W-:-:S05]  /*81c0*/  SHF.R.S32.HI R3, RZ, 0x1f, R2 ;  /* 0x0000001fff037819 */ /* 0x000fca0000011402 */
[----:B------:R0:W-:Y:S01]  /*81d0*/  STG.E.64 [R16.64], R2 ;  /* 0x0000000210007986 */ /* 0x0001e2000c101b24 */
[----:B------:R-:W-:Y:S05]  /*81e0*/  BRA `(.L_x_57818) ;  /* 0x0000003000007947 */ /* 0x000fea0003800000 */
.L_x_57844:
[----:B------:R-:W-:-:S04]  /*81f0*/  LOP3.LUT R3, R3, 0xffff, RZ, 0xc0, !PT ;  /* 0x0000ffff03037812 */ /* 0x000fc800078ec0ff */
[----:B------:R-:W-:-:S05]  /*8200*/  PRMT R3, R3, 0x8880, RZ ;  /* 0x0000888003037816 */ /* 0x000fca00000000ff */
[----:B------:R0:W-:Y:S02]  /*8210*/  STG.E [R16.64], R3 ;  /* 0x0000000310007986 */ /* 0x0001e4000c101924 */
.L_x_57818:
        /* <DEDUP_REMOVED lines=258> */
.L_x_57846:
        /* <DEDUP_REMOVED lines=16> */
[----:B-1----:R0:W5:Y:S01]  /*9340*/  LDG.E.U8 R19, [R2.64] ;  /* 0x0000002402137981 */ /* 0x002162000c1e1100 */
[----:B------:R-:W-:Y:S05]  /*9350*/  BRA `(.L_x_57852) ;  /* 0x00000da000007947 */ /* 0x000fea0003800000 */
.L_x_57850:
[----:B-1----:R0:W5:Y:S01]  /*9360*/  LDG.E.U8 R19, [R2.64] ;  /* 0x0000002402137981 */ /* 0x002162000c1e1100 */
[----:B------:R-:W-:Y:S05]  /*9370*/  BRA `(.L_x_57852) ;  /* 0x00000d8000007947 */ /* 0x000fea0003800000 */
.L_x_57849:
[----:B------:R-:W-:-:S13]  /*9380*/  ISETP.NE.AND P0, PT, R4, 0x2, PT ;  /* 0x000000020400780c */ /* 0x000fda0003f05270 */
[----:B------:R-:W-:Y:S05]  /*9390*/  @!P0 BRA `(.L_x_57853) ;  /* 0x0000008000008947 */ /* 0x000fea0003800000 */
[----:B------:R-:W-:-:S13]  /*93a0*/  ISETP.NE.AND P0, PT, R4, 0x3, PT ;  /* 0x000000030400780c */ /* 0x000fda0003f05270 */
[----:B------:R-:W-:Y:S05]  /*93b0*/  @!P0 BRA `(.L_x_57854) ;  /* 0x0000004000008947 */ /* 0x000fea0003800000 */
[----:B------:R-:W-:-:S13]  /*93c0*/  ISETP.NE.AND P0, PT, R4, 0x4, PT ;  /* 0x000000040400780c */ /* 0x000fda0003f05270 */
[----:B------:R-:W-:Y:S05]  /*93d0*/  @P0 BRA `(.L_x_57851) ;  /* 0x00000ba000000947 */ /* 0x000fea0003800000 */
[----:B-1----:R0:W5:Y:S01]  /*93e0*/  LDG.E.U8 R19, [R2.64] ;  /* 0x0000002402137981 */ /* 0x002162000c1e1100 */
[----:B------:R-:W-:Y:S05]  /*93f0*/  BRA `(.L_x_57852) ;  /* 0x00000d0000007947 */ /* 0x000fea0003800000 */
.L_x_57854:
[----:B-1----:R0:W5:Y:S01]  /*9400*/  LDG.E.U8 R19, [R2.64] ;  /* 0x0000002402137981 */ /* 0x002162000c1e1100 */
[----:B------:R-:W-:Y:S05]  /*9410*/  BRA `(.L_x_57852) ;  /* 0x00000ce000007947 */ /* 0x000fea0003800000 */
.L_x_57853:
[----:B-1----:R0:W5:Y:S01]  /*9420*/  LDG.E.U16 R19, [R2.64] ;  /* 0x0000002402137981 */ /* 0x002162000c1e1500 */
[----:B------:R-:W-:Y:S05]  /*9430*/  BRA `(.L_x_57852) ;  /* 0x00000cc000007947 */ /* 0x000fea0003800000 */
.L_x_57848:
        /* <DEDUP_REMOVED lines=9> */
.L_x_57856:
[----:B------:R-:W2:Y:S02]  /*94d0*/  LDG.E.U16 R0, [R2.64] ;  /* 0x0000002402007981 */ /* 0x000ea4000c1e1500 */
[----:B--2---:R-:W-:-:S06]  /*94e0*/  HADD2.F32 R0, -RZ, R0.H0_H0 ;  /* 0x20000000ff007230 */ /* 0x004fcc0000004100 */
[----:B------:R-:W0:Y:S02]  /*94f0*/  F2I.FTZ.TRUNC.NTZ R0, R0 ;  /* 0x0000000000007305 */ /* 0x000e24000021f100 */
[----:B01----:R-:W-:Y:S01]  /*9500*/  PRMT R19, R0, 0x7610, R19 ;  /* 0x0000761000137816 */ /* 0x003fe20000000013 */
[----:B------:R-:W-:Y:S05]  /*9510*/  BRA `(.L_x_57852) ;  /* 0x00000be000007947 */ /* 0x000fea0003800000 */
.L_x_57855:
        /* <DEDUP_REMOVED lines=9> */
.L_x_57858:
[----:B------:R-:W2:Y:S02]  /*95b0*/  LDG.E.U16 R2, [R2.64] ;  /* 0x0000002402027981 */ /* 0x000ea4000c1e1500 */
[----:B--2---:R-:W-:-:S06]  /*95c0*/  HADD2.F32 R0, -RZ, R2.H0_H0 ;  /* 0x20000002ff007230 */ /* 0x004fcc0000004100 */
[----:B------:R-:W0:Y:S02]  /*95d0*/  F2I.FTZ.TRUNC.NTZ R0, R0 ;  /* 0x0000000000007305 */ /* 0x000e24000021f100 */
[----:B01----:R-:W-:Y:S01]  /*95e0*/  PRMT R19, R0, 0x7610, R19 ;  /* 0x0000761000137816 */ /* 0x003fe20000000013 */
[----:B------:R-:W-:Y:S05]  /*95f0*/  BRA `(.L_x_57852) ;  /* 0x00000b0000007947 */ /* 0x000fea0003800000 */
.L_x_57857:
[----:B------:R-:W2:Y:S02]  /*9600*/  LDG.E.64 R2, [R2.64] ;  /* 0x0000002402027981 */ /* 0x000ea4000c1e1b00 */
[----:B-12---:R0:W1:Y:S01]  /*9610*/  F2I.F64.TRUNC R19, R2 ;  /* 0x0000000200137311 */ /* 0x006062000030d100 */
[----:B------:R-:W-:Y:S05]  /*9620*/  BRA `(.L_x_57852) ;  /* 0x00000ad000007947 */ /* 0x000fea0003800000 */
.L_x_57847:
        /* <DEDUP_REMOVED lines=12> */
.L_x_57861:
[----:B------:R-:W2:Y:S02]  /*96f0*/  LDG.E.64 R2, [R2.64] ;  /* 0x0000002402027981 */ /* 0x000ea4000c1e1b00 */
[----:B-12---:R0:W1:Y:S01]  /*9700*/  F2I.F64.TRUNC R19, R2 ;  /* 0x0000000200137311 */ /* 0x006062000030d100 */
[----:B------:R-:W-:Y:S05]  /*9710*/  BRA `(.L_x_57852) ;  /* 0x000009e000007947 */ /* 0x000fea0003800000 */
.L_x_57860:
        /* <DEDUP_REMOVED lines=28> */
.L_x_57863:
        /* <DEDUP_REMOVED lines=15> */
.L_x_57862:
[----:B------:R-:W2:Y:S02]  /*99d0*/  LDG.E.U16 R0, [R2.64] ;  /* 0x0000002402007981 */ /* 0x000ea4000c1e1500 */
[----:B--2---:R-:W-:-:S06]  /*99e0*/  PRMT R0, RZ, 0x5410, R0 ;  /* 0x00005410ff007816 */ /* 0x004fcc0000000000 */
[----:B------:R-:W0:Y:S02]  /*99f0*/  F2I.FTZ.TRUNC.NTZ R0, R0 ;  /* 0x0000000000007305 */ /* 0x000e24000021f100 */
[----:B01----:R-:W-:Y:S01]  /*9a00*/  PRMT R19, R0, 0x7610, R19 ;  /* 0x0000761000137816 */ /* 0x003fe20000000013 */
[----:B------:R-:W-:Y:S05]  /*9a10*/  BRA `(.L_x_57852) ;  /* 0x000006e000007947 */ /* 0x000fea0003800000 */
.L_x_57859:
        /* <DEDUP_REMOVED lines=10> */
.L_x_57866:
        /* <DEDUP_REMOVED lines=21> */
.L_x_57870:
[----:B------:R-:W-:Y:S05]  /*9c10*/  BSYNC B1 ;  /* 0x0000000000017941 */ /* 0x000fea0003800000 */
.L_x_57869:
[----:B------:R-:W-:Y:S01]  /*9c20*/  LEA R3, R0, 0x3b800000, 0x17 ;  /* 0x3b80000000037811 */ /* 0x000fe200078eb8ff */
[----:B------:R-:W-:-:S05]  /*9c30*/  IMAD.SHL.U32 R0, R2, 0x100000, RZ ;  /* 0x0010000002007824 */ /* 0x000fca00078e00ff */
[----:B------:R-:W-:Y:S02]  /*9c40*/  LOP3.LUT R0, R3, R0, R4, 0xfe, !PT ;  /* 0x0000000003007212 */ /* 0x000fe400078efe04 */
.L_x_57868:
[----:B------:R-:W-:Y:S05]  /*9c50*/  BSYNC B0 ;  /* 0x0000000000007941 */ /* 0x000fea0003800000 */
.L_x_57867:
[----:B------:R-:W0:Y:S02]  /*9c60*/  F2I.FTZ.TRUNC.NTZ R0, R0 ;  /* 0x0000000000007305 */ /* 0x000e24000021f100 */
[----:B01----:R-:W-:Y:S01]  /*9c70*/  PRMT R19, R0, 0x7610, R19 ;  /* 0x0000761000137816 */ /* 0x003fe20000000013 */
[----:B------:R-:W-:Y:S05]  /*9c80*/  BRA `(.L_x_57852) ;  /* 0x0000047000007947 */ /* 0x000fea0003800000 */
.L_x_57865:
        /* <DEDUP_REMOVED lines=21> */
.L_x_57874:
[----:B------:R-:W-:Y:S05]  /*9de0*/  BSYNC B1 ;  /* 0x0000000000017941 */ /* 0x000fea0003800000 */
.L_x_57873:
[----:B------:R-:W-:Y:S01]  /*9df0*/  LEA R3, R0, 0x37800000, 0x17 ;  /* 0x3780000000037811 */ /* 0x000fe200078eb8ff */
[----:B------:R-:W-:-:S05]  /*9e00*/  IMAD.SHL.U32 R0, R2, 0x200000, RZ ;  /* 0x0020000002007824 */ /* 0x000fca00078e00ff */
[----:B------:R-:W-:Y:S02]  /*9e10*/  LOP3.LUT R0, R3, R0, R4, 0xfe, !PT ;  /* 0x0000000003007212 */ /* 0x000fe400078efe04 */
.L_x_57872:
[----:B------:R-:W-:Y:S05]  /*9e20*/  BSYNC B0 ;  /* 0x0000000000007941 */ /* 0x000fea0003800000 */
.L_x_57871:
[----:B------:R-:W0:Y:S02]  /*9e30*/  F2I.FTZ.TRUNC.NTZ R0, R0 ;  /* 0x0000000000007305 */ /* 0x000e24000021f100 */
[----:B01----:R-:W-:Y:S01]  /*9e40*/  PRMT R19, R0, 0x7610, R19 ;  /* 0x0000761000137816 */ /* 0x003fe20000000013 */
[----:B------:R-:W-:Y:S05]  /*9e50*/  BRA `(.L_x_57852) ;  /* 0x000002a000007947 */ /* 0x000fea0003800000 */
.L_x_57864:
        /* <DEDUP_REMOVED lines=14> */
.L_x_57878:
[----:B------:R-:W-:Y:S05]  /*9f40*/  BSYNC B0 ;  /* 0x0000000000007941 */ /* 0x000fea0003800000 */
.L_x_57877:
[----:B------:R-:W0:Y:S02]  /*9f50*/  F2I.FTZ.TRUNC.NTZ R0, R0 ;  /* 0x0000000000007305 */ /* 0x000e24000021f100 */
[----:B01----:R-:W-:Y:S01]  /*9f60*/  PRMT R19, R0, 0x7610, R19 ;  /* 0x0000761000137816 */ /* 0x003fe20000000013 */
[----:B------:R-:W-:Y:S05]  /*9f70*/  BRA `(.L_x_57852) ;  /* 0x0000018000007947 */ /* 0x000fea0003800000 */
.L_x_57851:
        /* <DEDUP_REMOVED lines=21> */
.L_x_57876:
[----:B-1----:R0:W5:Y:S01]  /*a0d0*/  LDG.E.U8 R19, [R2.64] ;  /* 0x0000002402137981 */ /* 0x002162000c1e1100 */
[----:B------:R-:W-:Y:S05]  /*a0e0*/  BRA `(.L_x_57852) ;  /* 0x0000001000007947 */ /* 0x000fea0003800000 */
.L_x_57875:
[----:B-1----:R0:W5:Y:S02]  /*a0f0*/  LDG.E.U8 R19, [R2.64] ;  /* 0x0000002402137981 */ /* 0x002164000c1e1100 */
.L_x_57852:
        /* <DEDUP_REMOVED lines=16> */
.L_x_57882:
[----:B------:R0:W5:Y:S01]  /*a200*/  LDG.E.U8 R0, [R2.64] ;  /* 0x0000002402007981 */ /* 0x000162000c1e1100 */
[----:B------:R-:W-:Y:S05]  /*a210*/  BRA `(.L_x_57884) ;  /* 0x00000d7000007947 */ /* 0x000fea0003800000 */
.L_x_57881:
        /* <DEDUP_REMOVED lines=8> */
.L_x_57886:
[----:B------:R0:W5:Y:S01]  /*a2a0*/  LDG.E.U8 R0, [R2.64] ;  /* 0x0000002402007981 */ /* 0x000162000c1e1100 */
[----:B------:R-:W-:Y:S05]  /*a2b0*/  BRA `(.L_x_57884) ;  /* 0x00000cd000007947 */ /* 0x000fea0003800000 */
.L_x_57885:
[----:B------:R0:W5:Y:S01]  /*a2c0*/  LDG.E.U16 R0, [R2.64] ;  /* 0x0000002402007981 */ /* 0x000162000c1e1500 */
[----:B------:R-:W-:Y:S05]  /*a2d0*/  BRA `(.L_x_57884) ;  /* 0x00000cb000007947 */ /* 0x000fea0003800000 */
.L_x_57880:
        /* <DEDUP_REMOVED lines=9> */
.L_x_57888:
[----:B------:R-:W2:Y:S02]  /*a370*/  LDG.E.U16 R4, [R2.64] ;  /* 0x0000002402047981 */ /* 0x000ea4000c1e1500 */
[----:B--2---:R-:W-:-:S06]  /*a380*/  HADD2.F32 R4, -RZ, R4.H0_H0 ;  /* 0x20000004ff047230 */ /* 0x004fcc0000004100 */
[----:B------:R-:W0:Y:S02]  /*a390*/  F2I.FTZ.TRUNC.NTZ R4, R4 ;  /* 0x0000000400047305 */ /* 0x000e24000021f100 */
[----:B0-----:R-:W-:Y:S01]  /*a3a0*/  PRMT R0, R4, 0x7610, R0 ;  /* 0x0000761004007816 */ /* 0x001fe20000000000 */
[----:B------:R-:W-:Y:S05]  /*a3b0*/  BRA `(.L_x_57884) ;  /* 0x00000bd000007947 */ /* 0x000fea0003800000 */
.L_x_57887:
        /* <DEDUP_REMOVED lines=9> */
.L_x_57890:
[----:B------:R-:W2:Y:S02]  /*a450*/  LDG.E.U16 R2, [R2.64] ;  /* 0x0000002402027981 */ /* 0x000ea4000c1e1500 */
[----:B--2---:R-:W-:-:S06]  /*a460*/  HADD2.F32 R4, -RZ, R2.H0_H0 ;  /* 0x20000002ff047230 */ /* 0x004fcc0000004100 */
[----:B------:R-:W0:Y:S02]  /*a470*/  F2I.FTZ.TRUNC.NTZ R4, R4 ;  /* 0x0000000400047305 */ /* 0x000e24000021f100 */
[----:B0-----:R-:W-:Y:S01]  /*a480*/  PRMT R0, R4, 0x7610, R0 ;  /* 0x0000761004007816 */ /* 0x001fe20000000000 */
[----:B------:R-:W-:Y:S05]  /*a490*/  BRA `(.L_x_57884) ;  /* 0x00000af000007947 */ /* 0x000fea0003800000 */
.L_x_57889:
[----:B------:R-:W2:Y:S02]  /*a4a0*/  LDG.E.64 R2, [R2.64] ;  /* 0x0000002402027981 */ /* 0x000ea4000c1e1b00 */
[----:B--2---:R0:W2:Y:S01]  /*a4b0*/  F2I.F64.TRUNC R0, R2 ;  /* 0x0000000200007311 */ /* 0x0040a2000030d100 */
[----:B------:R-:W-:Y:S05]  /*a4c0*/  BRA `(.L_x_57884) ;  /* 0x00000ac000007947 */ /* 0x000fea0003800000 */
.L_x_57879:
        /* <DEDUP_REMOVED lines=12> */
.L_x_57893:
[----:B------:R-:W2:Y:S02]  /*a590*/  LDG.E.64 R2, [R2.64] ;  /* 0x0000002402027981 */ /* 0x000ea4000c1e1b00 */
[----:B--2---:R0:W2:Y:S01]  /*a5a0*/  F2I.F64.TRUNC R0, R2 ;  /* 0x0000000200007311 */ /* 0x0040a2000030d100 */
[----:B------:R-:W-:Y:S05]  /*a5b0*/  BRA `(.L_x_57884) ;  /* 0x000009d000007947 */ /* 0x000fea0003800000 */
.L_x_57892:
        /* <DEDUP_REMOVED lines=28> */
.L_x_57895:
        /* <DEDUP_REMOVED lines=15> */
.L_x_57894:
[----:B------:R-:W2:Y:S02]  /*a870*/  LDG.E.U16 R2, [R2.64] ;  /* 0x0000002402027981 */ /* 0x000ea4000c1e1500 */
[----:B--2---:R-:W-:-:S04]  /*a880*/  PRMT R2, RZ, 0x5410, R2 ;  /* 0x00005410ff027816 */ /* 0x004fc80000000002 */
[----:B------:R0:W2:Y:S01]  /*a890*/  F2I.FTZ.TRUNC.NTZ R0, R2 ;  /* 0x0000000200007305 */ /* 0x0000a2000021f100 */
[----:B------:R-:W-:Y:S05]  /*a8a0*/  BRA `(.L_x_57884) ;  /* 0x000006e000007947 */ /* 0x000fea0003800000 */
.L_x_57891:
        /* <DEDUP_REMOVED lines=10> */
.L_x_57898:
        /* <DEDUP_REMOVED lines=21> */
.L_x_57902:
[----:B------:R-:W-:Y:S05]  /*aaa0*/  BSYNC B1 ;  /* 0x0000000000017941 */ /* 0x000fea0003800000 */
.L_x_57901:
[----:B------:R-:W-:Y:S01]  /*aab0*/  IMAD.SHL.U32 R2, R2, 0x100000, RZ ;  /* 0x0010000002027824 */ /* 0x000fe200078e00ff */
[----:B------:R-:W-:-:S04]  /*aac0*/  LEA R3, R0, 0x3b800000, 0x17 ;  /* 0x3b80000000037811 */ /* 0x000fc800078eb8ff */
[----:B------:R-:W-:Y:S02]  /*aad0*/  LOP3.LUT R4, R3, R2, R4, 0xfe, !PT ;  /* 0x0000000203047212 */ /* 0x000fe400078efe04 */
.L_x_57900:
[----:B------:R-:W-:Y:S05]  /*aae0*/  BSYNC B0 ;  /* 0x0000000000007941 */ /* 0x000fea0003800000 */
.L_x_57899:
[----:B------:R-:W0:Y:S02]  /*aaf0*/  F2I.FTZ.TRUNC.NTZ R4, R4 ;  /* 0x0000000400047305 */ /* 0x000e24000021f100 */
[----:B0-----:R-:W-:Y:S01]  /*ab00*/  PRMT R0, R4, 0x7610, R0 ;  /* 0x0000761004007816 */ /* 0x001fe20000000000 */
[----:B------:R-:W-:Y:S05]  /*ab10*/  BRA `(.L_x_57884) ;  /* 0x0000047000007947 */ /* 0x000fea0003800000 */
.L_x_57897:
        /* <DEDUP_REMOVED lines=21> */
.L_x_57906:
[----:B------:R-:W-:Y:S05]  /*ac70*/  BSYNC B1 ;  /* 0x0000000000017941 */ /* 0x000fea0003800000 */
.L_x_57905:
[----:B------:R-:W-:Y:S01]  /*ac80*/  IMAD.SHL.U32 R2, R2, 0x200000, RZ ;  /* 0x0020000002027824 */ /* 0x000fe200078e00ff */
[----:B------:R-:W-:-:S04]  /*ac90*/  LEA R3, R0, 0x37800000, 0x17 ;  /* 0x3780000000037811 */ /* 0x000fc800078eb8ff */
[----:B------:R-:W-:Y:S02]  /*aca0*/  LOP3.LUT R4, R3, R2, R4, 0xfe, !PT ;  /* 0x0000000203047212 */ /* 0x000fe400078efe04 */
.L_x_57904:
[----:B------:R-:W-:Y:S05]  /*acb0*/  BSYNC B0 ;  /* 0x0000000000007941 */ /* 0x000fea0003800000 */
.L_x_57903:
[----:B------:R-:W0:Y:S02]  /*acc0*/  F2I.FTZ.TRUNC.NTZ R4, R4 ;  /* 0x0000000400047305 */ /* 0x000e24000021f100 */
[----:B0-----:R-:W-:Y:S01]  /*acd0*/  PRMT R0, R4, 0x7610, R0 ;  /* 0x0000761004007816 */ /* 0x001fe20000000000 */
[----:B------:R-:W-:Y:S05]  /*ace0*/  BRA `(.L_x_57884) ;  /* 0x000002a000007947 */ /* 0x000fea0003800000 */
.L_x_57896:
        /* <DEDUP_REMOVED lines=14> */
.L_x_57910:
[----:B------:R-:W-:Y:S05]  /*add0*/  BSYNC B0 ;  /* 0x0000000000007941 */ /* 0x000fea0003800000 */
.L_x_57909:
[----:B------:R-:W0:Y:S02]  /*ade0*/  F2I.FTZ.TRUNC.NTZ R4, R4 ;  /* 0x0000000400047305 */ /* 0x000e24000021f100 */
[----:B0-----:R-:W-:Y:S01]  /*adf0*/  PRMT R0, R4, 0x7610, R0 ;  /* 0x0000761004007816 */ /* 0x001fe20000000000 */
[----:B------:R-:W-:Y:S05]  /*ae00*/  BRA `(.L_x_57884) ;  /* 0x0000018000007947 */ /* 0x000fea0003800000 */
.L_x_57883:
        /* <DEDUP_REMOVED lines=21> */
.L_x_57908:
[----:B------:R0:W5:Y:S01]  /*af60*/  LDG.E.U8 R0, [R2.64] ;  /* 0x0000002402007981 */ /* 0x000162000c1e1100 */
[----:B------:R-:W-:Y:S05]  /*af70*/  BRA `(.L_x_57884) ;  /* 0x0000001000007947 */ /* 0x000fea0003800000 */
.L_x_57907:
[----:B------:R0:W5:Y:S02]  /*af80*/  LDG.E.U8 R0, [R2.64] ;  /* 0x0000002402007981 */ /* 0x000164000c1e1100 */
.L_x_57884:
        /* <DEDUP_REMOVED lines=26> */
.L_x_57915:
        /* <DEDUP_REMOVED lines=21> */
.L_x_57914:
[----:B------:R-:W-:Y:S05]  /*b280*/  BSYNC B1 ;  /* 0x0000000000017941 */ /* 0x000fea0003800000 */
.L_x_57913:
[----:B------:R-:W-:Y:S05]  /*b290*/  BRA `(.L_x_57916) ;  /* 0x000000a000007947 */ /* 0x000fea0003800000 */
.L_x_57912:
        /* <DEDUP_REMOVED lines=10> */
.L_x_57916:
[----:B------:R-:W-:Y:S05]  /*b340*/  BSYNC B0 ;  /* 0x0000000000007941 */ /* 0x000fea0003800000 */
.L_x_57911:
        /* <DEDUP_REMOVED lines=14> */
.L_x_57920:
[----:B------:R0:W-:Y:S01]  /*b430*/  STG.E.U8 [R16.64], R3 ;  /* 0x0000000310007986 */ /* 0x0001e2000c101124 */
[----:B------:R-:W-:Y:S05]  /*b440*/  BRA `(.L_x_57922) ;  /* 0x00000ea000007947 */ /* 0x000fea0003800000 */
.L_x_57919:
        /* <DEDUP_REMOVED lines=12> */
.L_x_57924:
[----:B------:R-:W-:-:S04]  /*b510*/  LOP3.LUT R3, R3, 0xffff, RZ, 0xc0, !PT ;  /* 0x0000ffff03037812 */ /* 0x000fc800078ec0ff */
[----:B------:R-:W-:-:S05]  /*b520*/  PRMT R3, R3, 0x8880, RZ ;  /* 0x0000888003037816 */ /* 0x000fca00000000ff */
[----:B------:R0:W-:Y:S01]  /*b530*/  STG.E [R16.64], R3 ;  /* 0x0000000310007986 */ /* 0x0001e2000c101924 */
[----:B------:R-:W-:Y:S05]  /*b540*/  BRA `(.L_x_57922) ;  /* 0x00000da000007947 */ /* 0x000fea0003800000 */
.L_x_57923:
[----:B------:R-:W-:-:S04]  /*b550*/  PRMT R3, R3, 0x8880, RZ ;  /* 0x0000888003037816 */ /* 0x000fc800000000ff */
[----:B------:R-:W-:-:S05]  /*b560*/  PRMT R3, R3, 0x7710, RZ ;  /* 0x0000771003037816 */ /* 0x000fca00000000ff */
[----:B------:R0:W-:Y:S01]  /*b570*/  STG.E.U16 [R16.64], R3 ;  /* 0x0000000310007986 */ /* 0x0001e2000c101524 */
[----:B------:R-:W-:Y:S05]  /*b580*/  BRA `(.L_x_57922) ;  /* 0x00000d6000007947 */ /* 0x000fea0003800000 */
.L_x_57918:
        /* <DEDUP_REMOVED lines=9> */
.L_x_57926:
[----:B------:R-:W0:Y:S02]  /*b620*/  I2F.S8 R0, R3 ;  /* 0x0000000300007306 */ /* 0x000e240000001400 */
[----:B0-----:R-:W-:-:S05]  /*b630*/  F2FP.PACK_AB R0, RZ, R0 ;  /* 0x00000000ff00723e */ /* 0x001fca00000000ff */
[----:B------:R0:W-:Y:S01]  /*b640*/  STG.E.U16 [R16.64], R0 ;  /* 0x0000000010007986 */ /* 0x0001e2000c101524 */
[----:B------:R-:W-:Y:S05]  /*b650*/  BRA `(.L_x_57922) ;  /* 0x00000c9000007947 */ /* 0x000fea0003800000 */
.L_x_57925:
        /* <DEDUP_REMOVED lines=10> */
.L_x_57928:
[----:B------:R-:W0:Y:S02]  /*b700*/  I2F.S8 R3, R3 ;  /* 0x0000000300037306 */ /* 0x000e240000001400 */
[----:B0-----:R-:W-:-:S04]  /*b710*/  F2FP.PACK_AB R3, RZ, R3 ;  /* 0x00000003ff03723e */ /* 0x001fc800000000ff */
[----:B------:R-:W-:-:S05]  /*b720*/  PRMT R3, R3, 0x5410, RZ ;  /* 0x0000541003037816 */ /* 0x000fca00000000ff */
[----:B------:R0:W-:Y:S01]  /*b730*/  STG.E [R16.64], R3 ;  /* 0x0000000310007986 */ /* 0x0001e2000c101924 */
[----:B------:R-:W-:Y:S05]  /*b740*/  BRA `(.L_x_57922) ;  /* 0x00000ba000007947 */ /* 0x000fea0003800000 */
.L_x_57927:
[----:B------:R-:W-:-:S04]  /*b750*/  PRMT R2, R3, 0x8880, RZ ;  /* 0x0000888003027816 */ /* 0x000fc800000000ff */
[----:B------:R-:W-:-:S06]  /*b760*/  PRMT R2, R2, 0x7710, RZ ;  /* 0x0000771002027816 */ /* 0x000fcc00000000ff */
[----:B------:R-:W0:Y:S02]  /*b770*/  I2F.F64.S16 R2, R2 ;  /* 0x0000000200027312 */ /* 0x000e240000101c00 */
[----:B0-----:R0:W-:Y:S01]  /*b780*/  STG.E.64 [R16.64], R2 ;  /* 0x0000000210007986 */ /* 0x0011e2000c101b24 */
[----:B------:R-:W-:Y:S05]  /*b790*/  BRA `(.L_x_57922) ;  /* 0x00000b5000007947 */ /* 0x000fea0003800000 */
.L_x_57917:
        /* <DEDUP_REMOVED lines=12> */
.L_x_57931:
[----:B------:R-:W-:Y:S01]  /*b860*/  PRMT R4, R3, 0x8880, RZ ;  /* 0x0000888003047816 */ /* 0x000fe200000000ff */
[----:B------:R-:W-:-:S03]  /*b870*/  CS2R R6, SRZ ;  /* 0x0000000000067805 */ /* 0x000fc6000001ff00 */
[----:B------:R-:W-:-:S06]  /*b880*/  PRMT R4, R4, 0x7710, RZ ;  /* 0x0000771004047816 */ /* 0x000fcc00000000ff */
[----:B------:R-:W0:Y:S02]  /*b890*/  I2F.F64.S16 R4, R4 ;  /* 0x0000000400047312 */ /* 0x000e240000101c00 */
[----:B0-----:R0:W-:Y:S01]  /*b8a0*/  STG.E.128 [R16.64], R4 ;  /* 0x0000000410007986 */ /* 0x0011e2000c101d24 */
[----:B------:R-:W-:Y:S05]  /*b8b0*/  BRA `(.L_x_57922) ;  /* 0x00000a3000007947 */ /* 0x000fea0003800000 */
.L_x_57930:
        /* <DEDUP_REMOVED lines=21> */
.L_x_57935:
[----:B------:R-:W-:Y:S05]  /*ba10*/  BSYNC B0 ;  /* 0x0000000000007941 */ /* 0x000fea0003800000 */
.L_x_57934:
[----:B------:R-:W-:-:S05]  /*ba20*/  LOP3.LUT R5, R0, R5, RZ, 0xfc, !PT ;  /* 0x0000000500057212 */ /* 0x000fca00078efcff */
[----:B------:R0:W-:Y:S01]  /*ba30*/  STG.E.U8 [R16.64], R5 ;  /* 0x0000000510007986 */ /* 0x0001e2000c101124 */
[----:B------:R-:W-:Y:S05]  /*ba40*/  BRA `(.L_x_57922) ;  /* 0x000008a000007947 */ /* 0x000fea0003800000 */
.L_x_57933:
        /* <DEDUP_REMOVED lines=13> */
.L_x_57937:
[----:B------:R-:W-:Y:S01]  /*bb20*/  IMAD.MOV.U32 R0, RZ, RZ, 0x7f ;  /* 0x0000007fff007424 */ /* 0x000fe200078e00ff */
[----:B------:R-:W-:-:S04]  /*bb30*/  ISETP.GT.U32.AND P0, PT, R2, 0x7f800000, PT ;  /* 0x7f8000000200780c */ /* 0x000fc80003f04070 */
[----:B------:R-:W-:-:S04]  /*bb40*/  SEL R0, R0, 0x7c, P0 ;  /* 0x0000007c00007807 */ /* 0x000fc80000000000 */
.L_x_57938:
[----:B------:R-:W-:Y:S05]  /*bb50*/  BSYNC B0 ;  /* 0x0000000000007941 */ /* 0x000fea0003800000 */
.L_x_57936:
[----:B------:R-:W-:-:S04]  /*bb60*/  LOP3.LUT R2, R3, 0x80000000, RZ, 0xc0, !PT ;  /* 0x8000000003027812 */ /* 0x000fc800078ec0ff */
[----:B------:R-:W-:-:S04]  /*bb70*/  SHF.R.U32.HI R3, RZ, 0x18, R2 ;  /* 0x00000018ff037819 */ /* 0x000fc80000011602 */
[----:B------:R-:W-:-:S05]  /*bb80*/  LOP3.LUT R3, R0, R3, RZ, 0xfc, !PT ;  /* 0x0000000300037212 */ /* 0x000fca00078efcff */
[----:B------:R0:W-:Y:S01]  /*bb90*/  STG.E.U8 [R16.64], R3 ;  /* 0x0000000310007986 */ /* 0x0001e2000c101124 */
[----:B------:R-:W-:Y:S05]  /*bba0*/  BRA `(.L_x_57922) ;  /* 0x0000074000007947 */ /* 0x000fea0003800000 */
.L_x_57932:
[----:B------:R-:W0:Y:S02]  /*bbb0*/  I2F.S8 R0, R3 ;  /* 0x0000000300007306 */ /* 0x000e240000001400 */
[----:B0-----:R-:W-:-:S05]  /*bbc0*/  F2FP.BF16.PACK_AB R0, RZ, R0 ;  /* 0x00000000ff00723e */ /* 0x001fca00000010ff */
[----:B------:R0:W-:Y:S01]  /*bbd0*/  STG.E.U16 [R16.64], R0 ;  /* 0x0000000010007986 */ /* 0x0001e2000c101524 */
[----:B------:R-:W-:Y:S05]  /*bbe0*/  BRA `(.L_x_57922) ;  /* 0x0000070000007947 */ /* 0x000fea0003800000 */
.L_x_57929:
        /* <DEDUP_REMOVED lines=12> */
.L_x_57941:
        /* <DEDUP_REMOVED lines=17> */
.L_x_57944:
[----:B------:R-:W-:-:S04]  /*bdc0*/  LOP3.LUT R2, R3, 0x80000000, RZ, 0xc0, !PT ;  /* 0x8000000003027812 */ /* 0x000fc800078ec0ff */
[----:B------:R-:W-:-:S04]  /*bdd0*/  SHF.R.U32.HI R3, RZ, 0x18, R2 ;  /* 0x00000018ff037819 */ /* 0x000fc80000011602 */
[----:B------:R-:W-:-:S04]  /*bde0*/  LOP3.LUT R0, R0, R3, RZ, 0xfc, !PT ;  /* 0x0000000300007212 */ /* 0x000fc800078efcff */
[----:B------:R-:W-:Y:S02]  /*bdf0*/  PRMT R8, R0, 0x7610, R8 ;  /* 0x0000761000087816 */ /* 0x000fe40000000008 */
.L_x_57943:
[----:B------:R-:W-:Y:S05]  /*be00*/  BSYNC B0 ;  /* 0x0000000000007941 */ /* 0x000fea0003800000 */
.L_x_57942:
[----:B------:R0:W-:Y:S01]  /*be10*/  STG.E.U8 [R16.64], R8 ;  /* 0x0000000810007986 */ /* 0x0001e2000c101124 */
[----:B------:R-:W-:Y:S05]  /*be20*/  BRA `(.L_x_57922) ;  /* 0x000004c000007947 */ /* 0x000fea0003800000 */
.L_x_57940:
        /* <DEDUP_REMOVED lines=17> */
.L_x_57947:
[----:B------:R-:W-:-:S04]  /*bf40*/  LOP3.LUT R2, R3, 0x80000000, RZ, 0xc0, !PT ;  /* 0x8000000003027812 */ /* 0x000fc800078ec0ff */
[----:B------:R-:W-:-:S04]  /*bf50*/  SHF.R.U32.HI R3, RZ, 0x18, R2 ;  /* 0x00000018ff037819 */ /* 0x000fc80000011602 */
[----:B------:R-:W-:-:S04]  /*bf60*/  LOP3.LUT R0, R0, R3, RZ, 0xfc, !PT ;  /* 0x0000000300007212 */ /* 0x000fc800078efcff */
[----:B------:R-:W-:Y:S02]  /*bf70*/  PRMT R8, R0, 0x7610, R8 ;  /* 0x0000761000087816 */ /* 0x000fe40000000008 */
.L_x_57946:
[----:B------:R-:W-:Y:S05]  /*bf80*/  BSYNC B0 ;  /* 0x0000000000007941 */ /* 0x000fea0003800000 */
.L_x_57945:
[----:B------:R0:W-:Y:S01]  /*bf90*/  STG.E.U8 [R16.64], R8 ;  /* 0x0000000810007986 */ /* 0x0001e2000c101124 */
[----:B------:R-:W-:Y:S05]  /*bfa0*/  BRA `(.L_x_57922) ;  /* 0x0000034000007947 */ /* 0x000fea0003800000 */
.L_x_57939:
        /* <DEDUP_REMOVED lines=23> */
.L_x_57921:
        /* <DEDUP_REMOVED lines=20> */
.L_x_57949:
[----:B------:R-:W-:-:S04]  /*c260*/  LOP3.LUT R3, R3, 0xffff, RZ, 0xc0, !PT ;  /* 0x0000ffff03037812 */ /* 0x000fc800078ec0ff */
[----:B------:R-:W-:-:S05]  /*c270*/  PRMT R3, R3, 0x8880, RZ ;  /* 0x0000888003037816 */ /* 0x000fca00000000ff */
[----:B------:R-:W-:-:S05]  /*c280*/  IMAD.MOV.U32 R2, RZ, RZ, R3 ;  /* 0x000000ffff027224 */ /* 0x000fca00078e0003 */
[----:B------:R-:W-:-:S05]  /*c290*/  SHF.R.S32.HI R3, RZ, 0x1f, R2 ;  /* 0x0000001fff037819 */ /* 0x000fca0000011402 */
[----:B------:R0:W-:Y:S01]  /*c2a0*/  STG.E.64 [R16.64], R2 ;  /* 0x0000000210007986 */ /* 0x0001e2000c101b24 */
[----:B------:R-:W-:Y:S05]  /*c2b0*/  BRA `(.L_x_57922) ;  /* 0x0000003000007947 */ /* 0x000fea0003800000 */
.L_x_57948:
[----:B------:R-:W-:-:S04]  /*c2c0*/  LOP3.LUT R3, R3, 0xffff, RZ, 0xc0, !PT ;  /* 0x0000ffff03037812 */ /* 0x000fc800078ec0ff */
[----:B------:R-:W-:-:S05]  /*c2d0*/  PRMT R3, R3, 0x8880, RZ ;  /* 0x0000888003037816 */ /* 0x000fca00000000ff */
[----:B------:R0:W-:Y:S02]  /*c2e0*/  STG.E [R16.64], R3 ;  /* 0x0000000310007986 */ /* 0x0001e4000c101924 */
.L_x_57922:
[----:B------:R-:W-:Y:S02]  /*c2f0*/  IADD3 R23, R23, 0x80, RZ ;  /* 0x0000008017177810 */ /* 0x000fe40007ffe0ff */
.L_x_57741:
[----:B------:R-:W-:Y:S05]  /*c300*/  BSYNC B6 ;  /* 0x0000000000067941 */ /* 0x000fea0003800000 */
.L_x_57740:
        /* <DEDUP_REMOVED lines=257> */
.L_x_57950:
        /* <DEDUP_REMOVED lines=18> */
.L_x_57954:
[----:B-1----:R0:W5:Y:S01]  /*d440*/  LDG.E.U8 R19, [R2.64] ;  /* 0x0000002402137981 */ /* 0x002162000c1e1100 */
[----:B------:R-:W-:Y:S05]  /*d450*/  BRA `(.L_x_57956) ;  /* 0x00000d8000007947 */ /* 0x000fea0003800000 */
.L_x_57953:
        /* <DEDUP_REMOVED lines=8> */
.L_x_57958:
[----:B-1----:R0:W5:Y:S01]  /*d4e0*/  LDG.E.U8 R19, [R2.64] ;  /* 0x0000002402137981 */ /* 0x002162000c1e1100 */
[----:B------:R-:W-:Y:S05]  /*d4f0*/  BRA `(.L_x_57956) ;  /* 0x00000ce000007947 */ /* 0x000fea0003800000 */
.L_x_57957:
[----:B-1----:R0:W5:Y:S01]  /*d500*/  LDG.E.U16 R19, [R2.64] ;  /* 0x0000002402137981 */ /* 0x002162000c1e1500 */
[----:B------:R-:W-:Y:S05]  /*d510*/  BRA `(.L_x_57956) ;  /* 0x00000cc000007947 */ /* 0x000fea0003800000 */
.L_x_57952:
        /* <DEDUP_REMOVED lines=9> */
.L_x_57960:
[----:B------:R-:W2:Y:S02]  /*d5b0*/  LDG.E.U16 R0, [R2.64] ;  /* 0x0000002402007981 */ /* 0x000ea4000c1e1500 */
[----:B--2---:R-:W-:-:S06]  /*d5c0*/  HADD2.F32 R0, -RZ, R0.H0_H0 ;  /* 0x20000000ff007230 */ /* 0x004fcc0000004100 */
[----:B------:R-:W0:Y:S02]  /*d5d0*/  F2I.FTZ.TRUNC.NTZ R0, R0 ;  /* 0x0000000000007305 */ /* 0x000e24000021f100 */
[----:B01----:R-:W-:Y:S01]  /*d5e0*/  PRMT R19, R0, 0x7610, R19 ;  /* 0x0000761000137816 */ /* 0x003fe20000000013 */
[----:B------:R-:W-:Y:S05]  /*d5f0*/  BRA `(.L_x_57956) ;  /* 0x00000be000007947 */ /* 0x000fea0003800000 */
.L_x_57959:
        /* <DEDUP_REMOVED lines=9> */
.L_x_57962:
[----:B------:R-:W2:Y:S02]  /*d690*/  LDG.E.U16 R2, [R2.64] ;  /* 0x0000002402027981 */ /* 0x000ea4000c1e1500 */
[----:B--2---:R-:W-:-:S06]  /*d6a0*/  HADD2.F32 R0, -RZ, R2.H0_H0 ;  /* 0x20000002ff007230 */ /* 0x004fcc0000004100 */
[----:B------:R-:W0:Y:S02]  /*d6b0*/  F2I.FTZ.TRUNC.NTZ R0, R0 ;  /* 0x0000000000007305 */ /* 0x000e24000021f100 */
[----:B01----:R-:W-:Y:S01]  /*d6c0*/  PRMT R19, R0, 0x7610, R19 ;  /* 0x0000761000137816 */ /* 0x003fe20000000013 */
[----:B------:R-:W-:Y:S05]  /*d6d0*/  BRA `(.L_x_57956) ;  /* 0x00000b0000007947 */ /* 0x000fea0003800000 */
.L_x_57961:
[----:B------:R-:W2:Y:S02]  /*d6e0*/  LDG.E.64 R2, [R2.64] ;  /* 0x0000002402027981 */ /* 0x000ea4000c1e1b00 */
[----:B-12---:R0:W1:Y:S01]  /*d6f0*/  F2I.F64.TRUNC R19, R2 ;  /* 0x0000000200137311 */ /* 0x006062000030d100 */
[----:B------:R-:W-:Y:S05]  /*d700*/  BRA `(.L_x_57956) ;  /* 0x00000ad000007947 */ /* 0x000fea0003800000 */
.L_x_57951:
        /* <DEDUP_REMOVED lines=12> */
.L_x_57965:
[----:B------:R-:W2:Y:S02]  /*d7d0*/  LDG.E.64 R2, [R2.64] ;  /* 0x0000002402027981 */ /* 0x000ea4000c1e1b00 */
[----:B-12---:R0:W1:Y:S01]  /*d7e0*/  F2I.F64.TRUNC R19, R2 ;  /* 0x0000000200137311 */ /* 0x006062000030d100 */
[----:B------:R-:W-:Y:S05]  /*d7f0*/  BRA `(.L_x_57956) ;  /* 0x000009e000007947 */ /* 0x000fea0003800000 */
.L_x_57964:
        /* <DEDUP_REMOVED lines=28> */
.L_x_57967:
        /* <DEDUP_REMOVED lines=15> */
.L_x_57966:
[----:B------:R-:W2:Y:S02]  /*dab0*/  LDG.E.U16 R0, [R2.64] ;  /* 0x0000002402007981 */ /* 0x000ea4000c1e1500 */
[----:B--2---:R-:W-:-:S06]  /*dac0*/  PRMT R0, RZ, 0x5410, R0 ;  /* 0x00005410ff007816 */ /* 0x004fcc0000000000 */
[----:B------:R-:W0:Y:S02]  /*dad0*/  F2I.FTZ.TRUNC.NTZ R0, R0 ;  /* 0x0000000000007305 */ /* 0x000e24000021f100 */
[----:B01----:R-:W-:Y:S01]  /*dae0*/  PRMT R19, R0, 0x7610, R19 ;  /* 0x0000761000137816 */ /* 0x003fe20000000013 */
[----:B------:R-:W-:Y:S05]  /*daf0*/  BRA `(.L_x_57956) ;  /* 0x000006e000007947 */ /* 0x000fea0003800000 */
.L_x_57963:
        /* <DEDUP_REMOVED lines=10> */
.L_x_57970:
        /* <DEDUP_REMOVED lines=21> */
.L_x_57974:
[----:B------:R-:W-:Y:S05]  /*dcf0*/  BSYNC B1 ;  /* 0x0000000000017941 */ /* 0x000fea0003800000 */
.L_x_57973:
[----:B------:R-:W-:Y:S01]  /*dd00*/  LEA R3, R0, 0x3b800000, 0x17 ;  /* 0x3b80000000037811 */ /* 0x000fe200078eb8ff */
[----:B------:R-:W-:-:S05]  /*dd10*/  IMAD.SHL.U32 R0, R2, 0x100000, RZ ;  /* 0x0010000002007824 */ /* 0x000fca00078e00ff */
[----:B------:R-:W-:Y:S02]  /*dd20*/  LOP3.LUT R0, R3, R0, R4, 0xfe, !PT ;  /* 0x0000000003007212 */ /* 0x000fe400078efe04 */
.L_x_57972:
[----:B------:R-:W-:Y:S05]  /*dd30*/  BSYNC B0 ;  /* 0x0000000000007941 */ /* 0x000fea0003800000 */
.L_x_57971:
[----:B------:R-:W0:Y:S02]  /*dd40*/  F2I.FTZ.TRUNC.NTZ R0, R0 ;  /* 0x0000000000007305 */ /* 0x000e24000021f100 */
[----:B01----:R-:W-:Y:S01]  /*dd50*/  PRMT R19, R0, 0x7610, R19 ;  /* 0x0000761000137816 */ /* 0x003fe20000000013 */
[----:B------:R-:W-:Y:S05]  /*dd60*/  BRA `(.L_x_57956) ;  /* 0x0000047000007947 */ /* 0x000fea0003800000 */
.L_x_57969:
        /* <DEDUP_REMOVED lines=21> */
.L_x_57978:
[----:B------:R-:W-:Y:S05]  /*dec0*/  BSYNC B1 ;  /* 0x0000000000017941 */ /* 0x000fea0003800000 */
.L_x_57977:
[----:B------:R-:W-:Y:S01]  /*ded0*/  LEA R3, R0, 0x37800000, 0x17 ;  /* 0x3780000000037811 */ /* 0x000fe200078eb8ff */
[----:B------:R-:W-:-:S05]  /*dee0*/  IMAD.SHL.U32 R0, R2, 0x200000, RZ ;  /* 0x0020000002007824 */ /* 0x000fca00078e00ff */
[----:B------:R-:W-:Y:S02]  /*def0*/  LOP3.LUT R0, R3, R0, R4, 0xfe, !PT ;  /* 0x0000000003007212 */ /* 0x000fe400078efe04 */
.L_x_57976:
[----:B------:R-:W-:Y:S05]  /*df00*/  BSYNC B0 ;  /* 0x0000000000007941 */ /* 0x000fea0003800000 */
.L_x_57975:
[----:B------:R-:W0:Y:S02]  /*df10*/  F2I.FTZ.TRUNC.NTZ R0, R0 ;  /* 0x0000000000007305 */ /* 0x000e24000021f100 */
[----:B01----:R-:W-:Y:S01]  /*df20*/  PRMT R19, R0, 0x7610, R19 ;  /* 0x0000761000137816 */ /* 0x003fe20000000013 */
[----:B------:R-:W-:Y:S05]  /*df30*/  BRA `(.L_x_57956) ;  /* 0x000002a000007947 */ /* 0x000fea0003800000 */
.L_x_57968:
        /* <DEDUP_REMOVED lines=14> */
.L_x_57982:
[----:B------:R-:W-:Y:S05]  /*e020*/  BSYNC B0 ;  /* 0x0000000000007941 */ /* 0x000fea0003800000 */
.L_x_57981:
[----:B------:R-:W0:Y:S02]  /*e030*/  F2I.FTZ.TRUNC.NTZ R0, R0 ;  /* 0x0000000000007305 */ /* 0x000e24000021f100 */
[----:B01----:R-:W-:Y:S01]  /*e040*/  PRMT R19, R0, 0x7610, R19 ;  /* 0x0000761000137816 */ /* 0x003fe20000000013 */
[----:B------:R-:W-:Y:S05]  /*e050*/  BRA `(.L_x_57956) ;  /* 0x0000018000007947 */ /* 0x000fea0003800000 */
.L_x_57955:
        /* <DEDUP_REMOVED lines=21> */
.L_x_57980:
[----:B-1----:R0:W5:Y:S01]  /*e1b0*/  LDG.E.U8 R19, [R2.64] ;  /* 0x0000002402137981 */ /* 0x002162000c1e1100 */
[----:B------:R-:W-:Y:S05]  /*e1c0*/  BRA `(.L_x_57956) ;  /* 0x0000001000007947 */ /* 0x000fea0003800000 */
.L_x_57979:
[----:B-1----:R0:W5:Y:S02]  /*e1d0*/  LDG.E.U8 R19, [R2.64] ;  /* 0x0000002402137981 */ /* 0x002164000c1e1100 */
.L_x_57956:
        /* <DEDUP_REMOVED lines=16> */
.L_x_57986:
[----:B------:R0:W5:Y:S01]  /*e2e0*/  LDG.E.U8 R0, [R2.64] ;  /* 0x0000002402007981 */ /* 0x000162000c1e1100 */
[----:B------:R-:W-:Y:S05]  /*e2f0*/  BRA `(.L_x_57988) ;  /* 0x00000d7000007947 */ /* 0x000fea0003800000 */
.L_x_57985:
        /* <DEDUP_REMOVED lines=8> */
.L_x_57990:
[----:B------:R0:W5:Y:S01]  /*e380*/  LDG.E.U8 R0, [R2.64] ;  /* 0x0000002402007981 */ /* 0x000162000c1e1100 */
[----:B------:R-:W-:Y:S05]  /*e390*/  BRA `(.L_x_57988) ;  /* 0x00000cd000007947 */ /* 0x000fea0003800000 */
.L_x_57989:
[----:B------:R0:W5:Y:S01]  /*e3a0*/  LDG.E.U16 R0, [R2.64] ;  /* 0x0000002402007981 */ /* 0x000162000c1e1500 */
[----:B------:R-:W-:Y:S05]  /*e3b0*/  BRA `(.L_x_57988) ;  /* 0x00000cb000007947 */ /* 0x000fea0003800000 */
.L_x_57984:
        /* <DEDUP_REMOVED lines=9> */
.L_x_57992:
[----:B------:R-:W2:Y:S02]  /*e450*/  LDG.E.U16 R4, [R2.64] ;  /* 0x0000002402047981 */ /* 0x000ea4000c1e1500 */
[----:B--2---:R-:W-:-:S06]  /*e460*/  HADD2.F32 R4, -RZ, R4.H0_H0 ;  /* 0x20000004ff047230 */ /* 0x004fcc0000004100 */
[----:B------:R-:W0:Y:S02]  /*e470*/  F2I.FTZ.TRUNC.NTZ R4, R4 ;  /* 0x0000000400047305 */ /* 0x000e24000021f100 */
[----:B0-----:R-:W-:Y:S01]  /*e480*/  PRMT R0, R4, 0x7610, R0 ;  /* 0x0000761004007816 */ /* 0x001fe20000000000 */
[----:B------:R-:W-:Y:S05]  /*e490*/  BRA `(.L_x_57988) ;  /* 0x00000bd000007947 */ /* 0x000fea0003800000 */
.L_x_57991:
        /* <DEDUP_REMOVED lines=9> */
.L_x_57994:
[----:B------:R-:W2:Y:S02]  /*e530*/  LDG.E.U16 R2, [R2.64] ;  /* 0x0000002402027981 */ /* 0x000ea4000c1e1500 */
[----:B--2---:R-:W-:-:S06]  /*e540*/  HADD2.F32 R4, -RZ, R2.H0_H0 ;  /* 0x20000002ff047230 */ /* 0x004fcc0000004100 */
[----:B------:R-:W0:Y:S02]  /*e550*/  F2I.FTZ.TRUNC.NTZ R4, R4 ;  /* 0x0000000400047305 */ /* 0x000e24000021f100 */
[----:B0-----:R-:W-:Y:S01]  /*e560*/  PRMT R0, R4, 0x7610, R0 ;  /* 0x0000761004007816 */ /* 0x001fe20000000000 */
[----:B------:R-:W-:Y:S05]  /*e570*/  BRA `(.L_x_57988) ;  /* 0x00000af000007947 */ /* 0x000fea0003800000 */
.L_x_57993:
[----:B------:R-:W2:Y:S02]  /*e580*/  LDG.E.64 R2, [R2.64] ;  /* 0x0000002402027981 */ /* 0x000ea4000c1e1b00 */
[----:B--2---:R0:W2:Y:S01]  /*e590*/  F2I.F64.TRUNC R0, R2 ;  /* 0x0000000200007311 */ /* 0x0040a2000030d100 */
[----:B------:R-:W-:Y:S05]  /*e5a0*/  BRA `(.L_x_57988) ;  /* 0x00000ac000007947 */ /* 0x000fea0003800000 */
.L_x_57983:
        /* <DEDUP_REMOVED lines=12> */
.L_x_57997:
[----:B------:R-:W2:Y:S02]  /*e670*/  LDG.E.64 R2, [R2.64] ;  /* 0x0000002402027981 */ /* 0x000ea4000c1e1b00 */
[----:B--2---:R0:W2:Y:S01]  /*e680*/  F2I.F64.TRUNC R0, R2 ;  /* 0x0000000200007311 */ /* 0x0040a2000030d100 */
[----:B------:R-:W-:Y:S05]  /*e690*/  BRA `(.L_x_57988) ;  /* 0x000009d000007947 */ /* 0x000fea0003800000 */
.L_x_57996:
        /* <DEDUP_REMOVED lines=28> */
.L_x_57999:
        /* <DEDUP_REMOVED lines=15> */
.L_x_57998:
[----:B------:R-:W2:Y:S02]  /*e950*/  LDG.E.U16 R2, [R2.64] ;  /* 0x0000002402027981 */ /* 0x000ea4000c1e1500 */
[----:B--2---:R-:W-:-:S04]  /*e960*/  PRMT R2, RZ, 0x5410, R2 ;  /* 0x00005410ff027816 */ /* 0x004fc80000000002 */
[----:B------:R0:W2:Y:S01]  /*e970*/  F2I.FTZ.TRUNC.NTZ R0, R2 ;  /* 0x0000000200007305 */ /* 0x0000a2000021f100 */
[----:B------:R-:W-:Y:S05]  /*e980*/  BRA `(.L_x_57988) ;  /* 0x000006e000007947 */ /* 0x000fea0003800000 */
.L_x_57995:
        /* <DEDUP_REMOVED lines=10> */
.L_x_58002:
        /* <DEDUP_REMOVED lines=21> */
.L_x_58006:
[----:B------:R-:W-:Y:S05]  /*eb80*/  BSYNC B1 ;  /* 0x0000000000017941 */ /* 0x000fea0003800000 */
.L_x_58005:
[----:B------:R-:W-:Y:S01]  /*eb90*/  IMAD.SHL.U32 R2, R2, 0x100000, RZ ;  /* 0x0010000002027824 */ /* 0x000fe200078e00ff */
[----:B------:R-:W-:-:S04]  /*eba0*/  LEA R3, R0, 0x3b800000, 0x17 ;  /* 0x3b80000000037811 */ /* 0x000fc800078eb8ff */
[----:B------:R-:W-:Y:S02]  /*ebb0*/  LOP3.LUT R4, R3, R2, R4, 0xfe, !PT ;  /* 0x0000000203047212 */ /* 0x000fe400078efe04 */
.L_x_58004:
[----:B------:R-:W-:Y:S05]  /*ebc0*/  BSYNC B0 ;  /* 0x0000000000007941 */ /* 0x000fea0003800000 */
.L_x_58003:
[----:B------:R-:W0:Y:S02]  /*ebd0*/  F2I.FTZ.TRUNC.NTZ R4, R4 ;  /* 0x0000000400047305 */ /* 0x000e24000021f100 */
[----:B0-----:R-:W-:Y:S01]  /*ebe0*/  PRMT R0, R4, 0x7610, R0 ;  /* 0x0000761004007816 */ /* 0x001fe20000000000 */
[----:B------:R-:W-:Y:S05]  /*ebf0*/  BRA `(.L_x_57988) ;  /* 0x0000047000007947 */ /* 0x000fea0003800000 */
.L_x_58001:
        /* <DEDUP_REMOVED lines=21> */
.L_x_58010:
[----:B------:R-:W-:Y:S05]  /*ed50*/  BSYNC B1 ;  /* 0x0000000000017941 */ /* 0x000fea0003800000 */
.L_x_58009:
[----:B------:R-:W-:Y:S01]  /*ed60*/  IMAD.SHL.U32 R2, R2, 0x200000, RZ ;  /* 0x0020000002027824 */ /* 0x000fe200078e00ff */
[----:B------:R-:W-:-:S04]  /*ed70*/  LEA R3, R0, 0x37800000, 0x17 ;  /* 0x3780000000037811 */ /* 0x000fc800078eb8ff */
[----:B------:R-:W-:Y:S02]  /*ed80*/  LOP3.LUT R4, R3, R2, R4, 0xfe, !PT ;  /* 0x0000000203047212 */ /* 0x000fe400078efe04 */
.L_x_58008:
[----:B------:R-:W-:Y:S05]  /*ed90*/  BSYNC B0 ;  /* 0x0000000000007941 */ /* 0x000fea0003800000 */
.L_x_58007:
[----:B------:R-:W0:Y:S02]  /*eda0*/  F2I.FTZ.TRUNC.NTZ R4, R4 ;  /* 0x0000000400047305 */ /* 0x000e24000021f100 */
[----:B0-----:R-:W-:Y:S01]  /*edb0*/  PRMT R0, R4, 0x7610, R0 ;  /* 0x0000761004007816 */ /* 0x001fe20000000000 */
[----:B------:R-:W-:Y:S05]  /*edc0*/  BRA `(.L_x_57988) ;  /* 0x000002a000007947 */ /* 0x000fea0003800000 */
.L_x_58000:
        /* <DEDUP_REMOVED lines=14> */
.L_x_58014:
[----:B------:R-:W-:Y:S05]  /*eeb0*/  BSYNC B0 ;  /* 0x0000000000007941 */ /* 0x000fea0003800000 */
.L_x_58013:
[----:B------:R-:W0:Y:S02]  /*eec0*/  F2I.FTZ.TRUNC.NTZ R4, R4 ;  /* 0x0000000400047305 */ /* 0x000e24000021f100 */
[----:B0-----:R-:W-:Y:S01]  /*eed0*/  PRMT R0, R4, 0x7610, R0 ;  /* 0x0000761004007816 */ /* 0x001fe20000000000 */
[----:B------:R-:W-:Y:S05]  /*eee0*/  BRA `(.L_x_57988) ;  /* 0x0000018000007947 */ /* 0x000fea0003800000 */
.L_x_57987:
        /* <DEDUP_REMOVED lines=21> */
.L_x_58012:
[----:B------:R0:W5:Y:S01]  /*f040*/  LDG.E.U8 R0, [R2.64] ;  /* 0x0000002402007981 */ /* 0x000162000c1e1100 */
[----:B------:R-:W-:Y:S05]  /*f050*/  BRA `(.L_x_57988) ;  /* 0x0000001000007947 */ /* 0x000fea0003800000 */
.L_x_58011:
[----:B------:R0:W5:Y:S02]  /*f060*/  LDG.E.U8 R0, [R2.64] ;  /* 0x0000002402007981 */ /* 0x000164000c1e1100 */
.L_x_57988:
        /* <DEDUP_REMOVED lines=26> */
.L_x_58019:
        /* <DEDUP_REMOVED lines=21> */
.L_x_58018:
[----:B------:R-:W-:Y:S05]  /*f360*/  BSYNC B1 ;  /* 0x0000000000017941 */ /* 0x000fea0003800000 */
.L_x_58017:
[----:B------:R-:W-:Y:S05]  /*f370*/  BRA `(.L_x_58020) ;  /* 0x000000a000007947 */ /* 0x000fea0003800000 */
.L_x_58016:
        /* <DEDUP_REMOVED lines=10> */
.L_x_58020:
[----:B------:R-:W-:Y:S05]  /*f420*/  BSYNC B0 ;  /* 0x0000000000007941 */ /* 0x000fea0003800000 */
.L_x_58015:
        /* <DEDUP_REMOVED lines=14> */
.L_x_58024:
[----:B------:R-:W-:Y:S01]  /*f510*/  STG.E.U8 [R16.64], R3 ;  /* 0x0000000310007986 */ /* 0x000fe2000c101124 */
[----:B------:R-:W-:Y:S05]  /*f520*/  EXIT ;  /* 0x000000000000794d */ /* 0x000fea0003800000 */
.L_x_58023:
        /* <DEDUP_REMOVED lines=12> */
.L_x_58027:
[----:B------:R-:W-:-:S04]  /*f5f0*/  LOP3.LUT R3, R3, 0xffff, RZ, 0xc0, !PT ;  /* 0x0000ffff03037812 */ /* 0x000fc800078ec0ff */
[----:B------:R-:W-:-:S05]  /*f600*/  PRMT R3, R3, 0x8880, RZ ;  /* 0x0000888003037816 */ /* 0x000fca00000000ff */
[----:B------:R-:W-:Y:S01]  /*f610*/  STG.E [R16.64], R3 ;  /* 0x0000000310007986 */ /* 0x000fe2000c101924 */
[----:B------:R-:W-:Y:S05]  /*f620*/  EXIT ;  /* 0x000000000000794d */ /* 0x000fea0003800000 */
.L_x_58026:
[----:B------:R-:W-:-:S04]  /*f630*/  PRMT R3, R3, 0x8880, RZ ;  /* 0x0000888003037816 */ /* 0x000fc800000000ff */
[----:B------:R-:W-:-:S05]  /*f640*/  PRMT R3, R3, 0x7710, RZ ;  /* 0x0000771003037816 */ /* 0x000fca00000000ff */
[----:B------:R-:W-:Y:S01]  /*f650*/  STG.E.U16 [R16.64], R3 ;  /* 0x0000000310007986 */ /* 0x000fe2000c101524 */
[----:B------:R-:W-:Y:S05]  /*f660*/  EXIT ;  /* 0x000000000000794d */ /* 0x000fea0003800000 */
.L_x_58022:
        /* <DEDUP_REMOVED lines=9> */
.L_x_58029:
[----:B------:R-:W0:Y:S02]  /*f700*/  I2F.S8 R0, R3 ;  /* 0x0000000300007306 */ /* 0x000e240000001400 */
[----:B0-----:R-:W-:-:S05]  /*f710*/  F2FP.PACK_AB R0, RZ, R0 ;  /* 0x00000000ff00723e */ /* 0x001fca00000000ff */
[----:B------:R-:W-:Y:S01]  /*f720*/  STG.E.U16 [R16.64], R0 ;  /* 0x0000000010007986 */ /* 0x000fe2000c101524 */
[----:B------:R-:W-:Y:S05]  /*f730*/  EXIT ;  /* 0x000000000000794d */ /* 0x000fea0003800000 */
.L_x_58028:
        /* <DEDUP_REMOVED lines=10> */
.L_x_58031:
[----:B------:R-:W0:Y:S02]  /*f7e0*/  I2F.S8 R3, R3 ;  /* 0x0000000300037306 */ /* 0x000e240000001400 */
[----:B0-----:R-:W-:-:S04]  /*f7f0*/  F2FP.PACK_AB R3, RZ, R3 ;  /* 0x00000003ff03723e */ /* 0x001fc800000000ff */
[----:B------:R-:W-:-:S05]  /*f800*/  PRMT R3, R3, 0x5410, RZ ;  /* 0x0000541003037816 */ /* 0x000fca00000000ff */
[----:B------:R-:W-:Y:S01]  /*f810*/  STG.E [R16.64], R3 ;  /* 0x0000000310007986 */ /* 0x000fe2000c101924 */
[----:B------:R-:W-:Y:S05]  /*f820*/  EXIT ;  /* 0x000000000000794d */ /* 0x000fea0003800000 */
.L_x_58030:
[----:B------:R-:W-:-:S04]  /*f830*/  PRMT R2, R3, 0x8880, RZ ;  /* 0x0000888003027816 */ /* 0x000fc800000000ff */
[----:B------:R-:W-:-:S06]  /*f840*/  PRMT R2, R2, 0x7710, RZ ;  /* 0x0000771002027816 */ /* 0x000fcc00000000ff */
[----:B------:R-:W0:Y:S02]  /*f850*/  I2F.F64.S16 R2, R2 ;  /* 0x0000000200027312 */ /* 0x000e240000101c00 */
[----:B0-----:R-:W-:Y:S01]  /*f860*/  STG.E.64 [R16.64], R2 ;  /* 0x0000000210007986 */ /* 0x001fe2000c101b24 */
[----:B------:R-:W-:Y:S05]  /*f870*/  EXIT ;  /* 0x000000000000794d */ /* 0x000fea0003800000 */
.L_x_58021:
        /* <DEDUP_REMOVED lines=12> */
.L_x_58034:
[----:B------:R-:W-:Y:S01]  /*f940*/  PRMT R4, R3, 0x8880, RZ ;  /* 0x0000888003047816 */ /* 0x000fe200000000ff */
[----:B------:R-:W-:-:S03]  /*f950*/  CS2R R6, SRZ ;  /* 0x0000000000067805 */ /* 0x000fc6000001ff00 */
[----:B------:R-:W-:-:S06]  /*f960*/  PRMT R4, R4, 0x7710, RZ ;  /* 0x0000771004047816 */ /* 0x000fcc00000000ff */
[----:B------:R-:W0:Y:S02]  /*f970*/  I2F.F64.S16 R4, R4 ;  /* 0x0000000400047312 */ /* 0x000e240000101c00 */
[----:B0-----:R-:W-:Y:S01]  /*f980*/  STG.E.128 [R16.64], R4 ;  /* 0x0000000410007986 */ /* 0x001fe2000c101d24 */
[----:B------:R-:W-:Y:S05]  /*f990*/  EXIT ;  /* 0x000000000000794d */ /* 0x000fea0003800000 */
.L_x_58033:
        /* <DEDUP_REMOVED lines=21> */
.L_x_58038:
[----:B------:R-:W-:Y:S05]  /*faf0*/  BSYNC B0 ;  /* 0x0000000000007941 */ /* 0x000fea0003800000 */
.L_x_58037:
[----:B------:R-:W-:-:S05]  /*fb00*/  LOP3.LUT R5, R0, R5, RZ, 0xfc, !PT ;  /* 0x0000000500057212 */ /* 0x000fca00078efcff */
[----:B------:R-:W-:Y:S01]  /*fb10*/  STG.E.U8 [R16.64], R5 ;  /* 0x0000000510007986 */ /* 0x000fe2000c101124 */
[----:B------:R-:W-:Y:S05]  /*fb20*/  EXIT ;  /* 0x000000000000794d */ /* 0x000fea0003800000 */
.L_x_58036:
        /* <DEDUP_REMOVED lines=13> */
.L_x_58040:
[----:B------:R-:W-:Y:S01]  /*fc00*/  IMAD.MOV.U32 R0, RZ, RZ, 0x7f ;  /* 0x0000007fff007424 */ /* 0x000fe200078e00ff */
[----:B------:R-:W-:-:S04]  /*fc10*/  ISETP.GT.U32.AND P0, PT, R2, 0x7f800000, PT ;  /* 0x7f8000000200780c */ /* 0x000fc80003f04070 */
[----:B------:R-:W-:-:S04]  /*fc20*/  SEL R0, R0, 0x7c, P0 ;  /* 0x0000007c00007807 */ /* 0x000fc80000000000 */
.L_x_58041:
[----:B------:R-:W-:Y:S05]  /*fc30*/  BSYNC B0 ;  /* 0x0000000000007941 */ /* 0x000fea0003800000 */
.L_x_58039:
[----:B------:R-:W-:-:S04]  /*fc40*/  LOP3.LUT R2, R3, 0x80000000, RZ, 0xc0, !PT ;  /* 0x8000000003027812 */ /* 0x000fc800078ec0ff */
[----:B------:R-:W-:-:S04]  /*fc50*/  SHF.R.U32.HI R3, RZ, 0x18, R2 ;  /* 0x00000018ff037819 */ /* 0x000fc80000011602 */
[----:B------:R-:W-:-:S05]  /*fc60*/  LOP3.LUT R3, R0, R3, RZ, 0xfc, !PT ;  /* 0x0000000300037212 */ /* 0x000fca00078efcff */
[----:B------:R-:W-:Y:S01]  /*fc70*/  STG.E.U8 [R16.64], R3 ;  /* 0x0000000310007986 */ /* 0x000fe2000c101124 */
[----:B------:R-:W-:Y:S05]  /*fc80*/  EXIT ;  /* 0x000000000000794d */ /* 0x000fea0003800000 */
.L_x_58035:
[----:B------:R-:W0:Y:S02]  /*fc90*/  I2F.S8 R0, R3 ;  /* 0x0000000300007306 */ /* 0x000e240000001400 */
[----:B0-----:R-:W-:-:S05]  /*fca0*/  F2FP.BF16.PACK_AB R0, RZ, R0 ;  /* 0x00000000ff00723e */ /* 0x001fca00000010ff */
[----:B------:R-:W-:Y:S01]  /*fcb0*/  STG.E.U16 [R16.64], R0 ;  /* 0x0000000010007986 */ /* 0x000fe2000c101524 */
[----:B------:R-:W-:Y:S05]  /*fcc0*/  EXIT ;  /* 0x000000000000794d */ /* 0x000fea0003800000 */
.L_x_58032:
        /* <DEDUP_REMOVED lines=12> */
.L_x_58044:
        /* <DEDUP_REMOVED lines=17> */
.L_x_58047:
[----:B------:R-:W-:-:S04]  /*fea0*/  LOP3.LUT R2, R3, 0x80000000, RZ, 0xc0, !PT ;  /* 0x8000000003027812 */ /* 0x000fc800078ec0ff */
[----:B------:R-:W-:-:S04]  /*feb0*/  SHF.R.U32.HI R3, RZ, 0x18, R2 ;  /* 0x00000018ff037819 */ /* 0x000fc80000011602 */
[----:B------:R-:W-:-:S04]  /*fec0*/  LOP3.LUT R0, R0, R3, RZ, 0xfc, !PT ;  /* 0x0000000300007212 */ /* 0x000fc800078efcff */
[----:B------:R-:W-:Y:S02]  /*fed0*/  PRMT R8, R0, 0x7610, R8 ;  /* 0x0000761000087816 */ /* 0x000fe40000000008 */
.L_x_58046:
[----:B------:R-:W-:Y:S05]  /*fee0*/  BSYNC B0 ;  /* 0x0000000000007941 */ /* 0x000fea0003800000 */
.L_x_58045:
[----:B------:R-:W-:Y:S01]  /*fef0*/  STG.E.U8 [R16.64], R8 ;  /* 0x0000000810007986 */ /* 0x000fe2000c101124 */
[----:B------:R-:W-:Y:S05]  /*ff00*/  EXIT ;  /* 0x000000000000794d */ /* 0x000fea0003800000 */
.L_x_58043:
        /* <DEDUP_REMOVED lines=17> */
.L_x_58050:
[----:B------:R-:W-:-:S04]  /*10020*/  LOP3.LUT R2, R3, 0x80000000, RZ, 0xc0, !PT ;  /* 0x8000000003027812 */ /* 0x000fc800078ec0ff */
[----:B------:R-:W-:-:S04]  /*10030*/  SHF.R.U32.HI R3, RZ, 0x18, R2 ;  /* 0x00000018ff037819 */ /* 0x000fc80000011602 */
[----:B------:R-:W-:-:S04]  /*10040*/  LOP3.LUT R0, R0, R3, RZ, 0xfc, !PT ;  /* 0x0000000300007212 */ /* 0x000fc800078efcff */
[----:B------:R-:W-:Y:S02]  /*10050*/  PRMT R8, R0, 0x7610, R8 ;  /* 0x0000761000087816 */ /* 0x000fe40000000008 */
.L_x_58049:
[----:B------:R-:W-:Y:S05]  /*10060*/  BSYNC B0 ;  /* 0x0000000000007941 */ /* 0x000fea0003800000 */
.L_x_58048:
[----:B------:R-:W-:Y:S01]  /*10070*/  STG.E.U8 [R16.64], R8 ;  /* 0x0000000810007986 */ /* 0x000fe2000c101124 */
[----:B------:R-:W-:Y:S05]  /*10080*/  EXIT ;  /* 0x000000000000794d */ /* 0x000fea0003800000 */
.L_x_58042:
        /* <DEDUP_REMOVED lines=23> */
.L_x_58025:
        /* <DEDUP_REMOVED lines=20> */
.L_x_58052:
[----:B------:R-:W-:-:S04]  /*10340*/  LOP3.LUT R3, R3, 0xffff, RZ, 0xc0, !PT ;  /* 0x0000ffff03037812 */ /* 0x000fc800078ec0ff */
[----:B------:R-:W-:-:S05]  /*10350*/  PRMT R3, R3, 0x8880, RZ ;  /* 0x0000888003037816 */ /* 0x000fca00000000ff */
[----:B------:R-:W-:-:S05]  /*10360*/  IMAD.MOV.U32 R2, RZ, RZ, R3 ;  /* 0x000000ffff027224 */ /* 0x000fca00078e0003 */
[----:B------:R-:W-:-:S05]  /*10370*/  SHF.R.S32.HI R3, RZ, 0x1f, R2 ;  /* 0x0000001fff037819 */ /* 0x000fca0000011402 */
[----:B------:R-:W-:Y:S01]  /*10380*/  STG.E.64 [R16.64], R2 ;  /* 0x0000000210007986 */ /* 0x000fe2000c101b24 */
[----:B------:R-:W-:Y:S05]  /*10390*/  EXIT ;  /* 0x000000000000794d */ /* 0x000fea0003800000 */
.L_x_58051:
[----:B------:R-:W-:-:S04]  /*103a0*/  LOP3.LUT R3, R3, 0xffff, RZ, 0xc0, !PT ;  /* 0x0000ffff03037812 */ /* 0x000fc800078ec0ff */
[----:B------:R-:W-:-:S05]  /*103b0*/  PRMT R3, R3, 0x8880, RZ ;  /* 0x0000888003037816 */ /* 0x000fca00000000ff */
[----:B------:R-:W-:Y:S01]  /*103c0*/  STG.E [R16.64], R3 ;  /* 0x0000000310007986 */ /* 0x000fe2000c101924 */
[----:B------:R-:W-:Y:S05]  /*103d0*/  EXIT ;  /* 0x000000000000794d */ /* 0x000fea0003800000 */
.L_x_58053:
        /* <DEDUP_REMOVED lines=10> */
.L_x_62003:


//--------------------- .text._ZN2at6native27unrolled_elementwise_kernelIZZZNS0_50_GLOBAL__N__2680c7bb_12_PowKernel_cu_b2145a98_318424pow_tensor_tensor_kernelERNS_18TensorIteratorBaseEENKUlvE_clEvENKUlvE0_clEvEUlaaE_St5arrayIPcLm3EELi4E23TrivialOffsetCalculatorILi2EjESB_ILi1EjENS0_6memory12LoadWithCastILi2EEENSE_13StoreWithCastILi1EEEEEviT_T0_T2_T3_T4_T5_ --------------------------
	.section	.text._ZN2at6native27unrolled_elementwise_kernelIZZZNS0_50_GLOBAL__N__2680c7bb_12_PowKernel_cu_b2145a98_318424pow_tensor_tensor_kernelERNS_18TensorIteratorBaseEENKUlvE_clEvENKUlvE0_clEvEUlaaE_St5arrayIPcLm3EELi4E23TrivialOffsetCalculatorILi2EjESB_ILi1EjENS0_6memory12LoadWithCastILi2EEENSE_13StoreWithCastILi1EEEEEviT_T0_T2_T3_T4_T5_,"ax",@progbits
	.sectioninfo	@"SHI_REGISTERS=32"
	.align	128
        .global         _ZN2at6native27unrolled_elementwise_kernelIZZZNS0_50_GLOBAL__N__2680c7bb_12_PowKernel_cu_b2145a98_318424pow_tensor_tensor_kernelERNS_18TensorIteratorBaseEENKUlvE_clEvENKUlvE0_clEvEUlaaE_St5arrayIPcLm3EELi4E23TrivialOffsetCalculatorILi2EjESB_ILi1EjENS0_6memory12LoadWithCastILi2EEENSE_13StoreWithCastILi1EEEEEviT_T0_T2_T3_T4_T5_
        .type           _ZN2at6native27unrolled_elementwise_kernelIZZZNS0_50_GLOBAL__N__2680c7bb_12_PowKernel_cu_b2145a98_318424pow_tensor_tensor_kernelERNS_18TensorIteratorBaseEENKUlvE_clEvENKUlvE0_clEvEUlaaE_St5arrayIPcLm3EELi4E23TrivialOffsetCalculatorILi2EjESB_ILi1EjENS0_6memory12LoadWithCastILi2EEENSE_13StoreWithCastILi1EEEEEviT_T0_T2_T3_T4_T5_,@function
        .size           _ZN2at6native27unrolled_elementwise_kernelIZZZNS0_50_GLOBAL__N__2680c7bb_12_PowKernel_cu_b2145a98_318424pow_tensor_tensor_kernelERNS_18TensorIteratorBaseEENKUlvE_clEvENKUlvE0_clEvEUlaaE_St5arrayIPcLm3EELi4E23TrivialOffsetCalculatorILi2EjESB_ILi1EjENS0_6memory12LoadWithCastILi2EEENSE_13StoreWithCastILi1EEEEEviT_T0_T2_T3_T4_T5_,(.L_x_62004 - _ZN2at6native27unrolled_elementwise_kernelIZZZNS0_50_GLOBAL__N__2680c7bb_12_PowKernel_cu_b2145a98_318424pow_tensor_tensor_kernelERNS_18TensorIteratorBaseEENKUlvE_clEvENKUlvE0_clEvEUlaaE_St5arrayIPcLm3EELi4E23TrivialOffsetCalculatorILi2EjESB_ILi1EjENS0_6memory12LoadWithCastILi2EEENSE_13StoreWithCastILi1EEEEEviT_T0_T2_T3_T4_T5_)
        .other          _ZN2at6native27unrolled_elementwise_kernelIZZZNS0_50_GLOBAL__N__2680c7bb_12_PowKernel_cu_b2145a98_318424pow_tensor_tensor_kernelERNS_18TensorIteratorBaseEENKUlvE_clEvENKUlvE0_clEvEUlaaE_St5arrayIPcLm3EELi4E23TrivialOffsetCalculatorILi2EjESB_ILi1EjENS0_6memory12LoadWithCastILi2EEENSE_13StoreWithCastILi1EEEEEviT_T0_T2_T3_T4_T5_,@"STO_CUDA_ENTRY STV_DEFAULT"
_ZN2at6native27unrolled_elementwise_kernelIZZZNS0_50_GLOBAL__N__2680c7bb_12_PowKernel_cu_b2145a98_318424pow_tensor_tensor_kernelERNS_18TensorIteratorBaseEENKUlvE_clEvENKUlvE0_clEvEUlaaE_St5arrayIPcLm3EELi4E23TrivialOffsetCalculatorILi2EjESB_ILi1EjENS0_6memory12LoadWithCastILi2EEENSE_13StoreWithCastILi1EEEEEviT_T0_T2_T3_T4_T5_:
.text._ZN2at6native27unrolled_elementwise_kernelIZZZNS0_50_GLOBAL__N__2680c7bb_12_PowKernel_cu_b2145a98_318424pow_tensor_tensor_kernelERNS_18TensorIteratorBaseEENKUlvE_clEvENKUlvE0_clEvEUlaaE_St5arrayIPcLm3EELi4E23TrivialOffsetCalculatorILi2EjESB_ILi1EjENS0_6memory12LoadWithCastILi2EEENSE_13StoreWithCastILi1EEEEEviT_T0_T2_T3_T4_T5_:
        /* <DEDUP_REMOVED lines=31> */
.L_x_58059:
[----:B------:R0:W5:Y:S01]  /*01f0*/  LDG.E.U8 R25, [R4.64] ;  /* 0x0000002404197981 */ /* 0x000162000c1e1100 */
[----:B------:R-:W-:Y:S05]  /*0200*/  BRA `(.L_x_58061) ;  /* 0x00000d9000007947 */ /* 0x000fea0003800000 */
.L_x_58058:
        /* <DEDUP_REMOVED lines=8> */
.L_x_58063:
[----:B------:R0:W5:Y:S01]  /*0290*/  LDG.E.U8 R25, [R4.64] ;  /* 0x0000002404197981 */ /* 0x000162000c1e1100 */
[----:B------:R-:W-:Y:S05]  /*02a0*/  BRA `(.L_x_58061) ;  /* 0x00000cf000007947 */ /* 0x000fea0003800000 */
.L_x_58062:
[----:B------:R0:W5:Y:S01]  /*02b0*/  LDG.E.U16 R25, [R4.64] ;  /* 0x0000002404197981 */ /* 0x000162000c1e1500 */
[----:B------:R-:W-:Y:S05]  /*02c0*/  BRA `(.L_x_58061) ;  /* 0x00000cd000007947 */ /* 0x000fea0003800000 */
.L_x_58057:
        /* <DEDUP_REMOVED lines=9> */
.L_x_58065:
[----:B------:R-:W2:Y:S02]  /*0360*/  LDG.E.U16 R0, [R4.64] ;  /* 0x0000002404007981 */ /* 0x000ea4000c1e1500 */
[----:B--2---:R-:W-:-:S06]  /*0370*/  HADD2.F32 R0, -RZ, R0.H0_H0 ;  /* 0x20000000ff007230 */ /* 0x004fcc0000004100 */
[----:B------:R-:W0:Y:S02]  /*0380*/  F2I.FTZ.TRUNC.NTZ R0, R0 ;  /* 0x0000000000007305 */ /* 0x000e24000021f100 */
[----:B0-----:R-:W-:Y:S01]  /*0390*/  PRMT R25, R0, 0x7610, R25 ;  /* 0x0000761000197816 */ /* 0x001fe20000000019 */
[----:B------:R-:W-:Y:S05]  /*03a0*/  BRA `(.L_x_58061) ;  /* 0x00000bf000007947 */ /* 0x000fea0003800000 */
.L_x_58064:
        /* <DEDUP_REMOVED lines=9> */
.L_x_58067:
[----:B------:R-:W2:Y:S02]  /*0440*/  LDG.E.U16 R4, [R4.64] ;  /* 0x0000002404047981 */ /* 0x000ea4000c1e1500 */
[----:B--2---:R-:W-:-:S06]  /*0450*/  HADD2.F32 R0, -RZ, R4.H0_H0 ;  /* 0x20000004ff007230 */ /* 0x004fcc0000004100 */
[----:B------:R-:W0:Y:S02]  /*0460*/  F2I.FTZ.TRUNC.NTZ R0, R0 ;  /* 0x0000000000007305 */ /* 0x000e24000021f100 */
[----:B0-----:R-:W-:Y:S01]  /*0470*/  PRMT R25, R0, 0x7610, R25 ;  /* 0x0000761000197816 */ /* 0x001fe20000000019 */
[----:B------:R-:W-:Y:S05]  /*0480*/  BRA `(.L_x_58061) ;  /* 0x00000b1000007947 */ /* 0x000fea0003800000 */
.L_x_58066:
[----:B------:R-:W2:Y:S02]  /*0490*/  LDG.E.64 R4, [R4.64] ;  /* 0x0000002404047981 */ /* 0x000ea4000c1e1b00 */
[----:B--2---:R0:W1:Y:S01]  /*04a0*/  F2I.F64.TRUNC R25, R4 ;  /* 0x0000000400197311 */ /* 0x004062000030d100 */
[----:B------:R-:W-:Y:S05]  /*04b0*/  BRA `(.L_x_58061) ;  /* 0x00000ae000007947 */ /* 0x000fea0003800000 */
.L_x_58056:
        /* <DEDUP_REMOVED lines=12> */
.L_x_58070:
[----:B------:R-:W2:Y:S02]  /*0580*/  LDG.E.64 R4, [R4.64] ;  /* 0x0000002404047981 */ /* 0x000ea4000c1e1b00 */
[----:B--2---:R0:W1:Y:S01]  /*0590*/  F2I.F64.TRUNC R25, R4 ;  /* 0x0000000400197311 */ /* 0x004062000030d100 */
[----:B------:R-:W-:Y:S05]  /*05a0*/  BRA `(.L_x_58061) ;  /* 0x000009f000007947 */ /* 0x000fea0003800000 */
.L_x_58069:
        /* <DEDUP_REMOVED lines=28> */
.L_x_58072:
        /* <DEDUP_REMOVED lines=16> */
.L_x_58071:
[----:B------:R-:W2:Y:S02]  /*0870*/  LDG.E.U16 R0, [R4.64] ;  /* 0x0000002404007981 */ /* 0x000ea4000c1e1500 */
[----:B--2---:R-:W-:-:S06]  /*0880*/  PRMT R0, RZ, 0x5410, R0 ;  /* 0x00005410ff007816 */ /* 0x004fcc0000000000 */
[----:B------:R-:W0:Y:S02]  /*0890*/  F2I.FTZ.TRUNC.NTZ R0, R0 ;  /* 0x0000000000007305 */ /* 0x000e24000021f100 */
[----:B0-----:R-:W-:Y:S01]  /*08a0*/  PRMT R25, R0, 0x7610, R25 ;  /* 0x0000761000197816 */ /* 0x001fe20000000019 */
[----:B------:R-:W-:Y:S05]  /*08b0*/  BRA `(.L_x_58061) ;  /* 0x000006e000007947 */ /* 0x000fea0003800000 */
.L_x_58068:
        /* <DEDUP_REMOVED lines=10> */
.L_x_58075:
        /* <DEDUP_REMOVED lines=21> */
.L_x_58079:
[----:B------:R-:W-:Y:S05]  /*0ab0*/  BSYNC B1 ;  /* 0x0000000000017941 */ /* 0x000fea0003800000 */
.L_x_58078:
[----:B------:R-:W-:Y:S01]  /*0ac0*/  LEA R5, R0, 0x3b800000, 0x17 ;  /* 0x3b80000000057811 */ /* 0x000fe200078eb8ff */
[----:B------:R-:W-:-:S05]  /*0ad0*/  IMAD.SHL.U32 R0, R3, 0x100000, RZ ;  /* 0x0010000003007824 */ /* 0x000fca00078e00ff */
[----:B------:R-:W-:Y:S02]  /*0ae0*/  LOP3.LUT R0, R5, R0, R6, 0xfe, !PT ;  /* 0x0000000005007212 */ /* 0x000fe400078efe06 */
.L_x_58077:
[----:B------:R-:W-:Y:S05]  /*0af0*/  BSYNC B0 ;  /* 0x0000000000007941 */ /* 0x000fea0003800000 */
.L_x_58076:
[----:B------:R-:W0:Y:S02]  /*0b00*/  F2I.FTZ.TRUNC.NTZ R0, R0 ;  /* 0x0000000000007305 */ /* 0x000e24000021f100 */
[----:B0-----:R-:W-:Y:S01]  /*0b10*/  PRMT R25, R0, 0x7610, R25 ;  /* 0x0000761000197816 */ /* 0x001fe20000000019 */
[----:B------:R-:W-:Y:S05]  /*0b20*/  BRA `(.L_x_58061) ;  /* 0x0000047000007947 */ /* 0x000fea0003800000 */
.L_x_58074:
        /* <DEDUP_REMOVED lines=21> */
.L_x_58083:
[----:B------:R-:W-:Y:S05]  /*0c80*/  BSYNC B1 ;  /* 0x0000000000017941 */ /* 0x000fea0003800000 */
.L_x_58082:
[----:B------:R-:W-:Y:S01]  /*0c90*/  LEA R5, R0, 0x37800000, 0x17 ;  /* 0x3780000000057811 */ /* 0x000fe200078eb8ff */
[----:B------:R-:W-:-:S05]  /*0ca0*/  IMAD.SHL.U32 R0, R3, 0x200000, RZ ;  /* 0x0020000003007824 */ /* 0x000fca00078e00ff */
[----:B------:R-:W-:Y:S02]  /*0cb0*/  LOP3.LUT R0, R5, R0, R6, 0xfe, !PT ;  /* 0x0000000005007212 */ /* 0x000fe400078efe06 */
.L_x_58081:
[----:B------:R-:W-:Y:S05]  /*0cc0*/  BSYNC B0 ;  /* 0x0000000000007941 */ /* 0x000fea0003800000 */
.L_x_58080:
[----:B------:R-:W0:Y:S02]  /*0cd0*/  F2I.FTZ.TRUNC.NTZ R0, R0 ;  /* 0x0000000000007305 */ /* 0x000e24000021f100 */
[----:B0-----:R-:W-:Y:S01]  /*0ce0*/  PRMT R25, R0, 0x7610, R25 ;  /* 0x0000761000197816 */ /* 0x001fe20000000019 */
[----:B------:R-:W-:Y:S05]  /*0cf0*/  BRA `(.L_x_58061) ;  /* 0x000002a000007947 */ /* 0x000fea0003800000 */
.L_x_58073:
        /* <DEDUP_REMOVED lines=14> */
.L_x_58087:
[----:B------:R-:W-:Y:S05]  /*0de0*/  BSYNC B0 ;  /* 0x0000000000007941 */ /* 0x000fea0003800000 */
.L_x_58086:
[----:B------:R-:W0:Y:S02]  /*0df0*/  F2I.FTZ.TRUNC.NTZ R0, R0 ;  /* 0x0000000000007305 */ /* 0x000e24000021f100 */
[----:B0-----:R-:W-:Y:S01]  /*0e00*/  PRMT R25, R0, 0x7610, R25 ;  /* 0x0000761000197816 */ /* 0x001fe20000000019 */
[----:B------:R-:W-:Y:S05]  /*0e10*/  BRA `(.L_x_58061) ;  /* 0x0000018000007947 */ /* 0x000fea0003800000 */
.L_x_58060:
        /* <DEDUP_REMOVED lines=21> */
.L_x_58085:
[----:B------:R0:W5:Y:S01]  /*0f70*/  LDG.E.U8 R25, [R4.64] ;  /* 0x0000002404197981 */ /* 0x000162000c1e1100 */
[----:B------:R-:W-:Y:S05]  /*0f80*/  BRA `(.L_x_58061) ;  /* 0x0000001000007947 */ /* 0x000fea0003800000 */
.L_x_58084:
[----:B------:R0:W5:Y:S02]  /*0f90*/  LDG.E.U8 R25, [R4.64] ;  /* 0x0000002404197981 */ /* 0x000164000c1e1100 */
.L_x_58061:
        /* <DEDUP_REMOVED lines=16> */
.L_x_58091:
[----:B------:R0:W5:Y:S01]  /*10a0*/  LDG.E.U8 R22, [R4.64] ;  /* 0x0000002404167981 */ /* 0x000162000c1e1100 */
[----:B------:R-:W-:Y:S05]  /*10b0*/  BRA `(.L_x_58093) ;  /* 0x00000d8000007947 */ /* 0x000fea0003800000 */
.L_x_58090:
        /* <DEDUP_REMOVED lines=8> */
.L_x_58095:
[----:B------:R0:W5:Y:S01]  /*1140*/  LDG.E.U8 R22, [R4.64] ;  /* 0x0000002404167981 */ /* 0x000162000c1e1100 */
[----:B------:R-:W-:Y:S05]  /*1150*/  BRA `(.L_x_58093) ;  /* 0x00000ce000007947 */ /* 0x000fea0003800000 */
.L_x_58094:
[----:B------:R0:W5:Y:S01]  /*1160*/  LDG.E.U16 R22, [R4.64] ;  /* 0x0000002404167981 */ /* 0x000162000c1e1500 */
[----:B------:R-:W-:Y:S05]  /*1170*/  BRA `(.L_x_58093) ;  /* 0x00000cc000007947 */ /* 0x000fea0003800000 */
.L_x_58089:
        /* <DEDUP_REMOVED lines=9> */
.L_x_58097:
[----:B------:R-:W2:Y:S02]  /*1210*/  LDG.E.U16 R0, [R4.64] ;  /* 0x0000002404007981 */ /* 0x000ea4000c1e1500 */
[----:B--2---:R-:W-:-:S06]  /*1220*/  HADD2.F32 R0, -RZ, R0.H0_H0 ;  /* 0x20000000ff007230 */ /* 0x004fcc0000004100 */
[----:B------:R-:W0:Y:S02]  /*1230*/  F2I.FTZ.TRUNC.NTZ R0, R0 ;  /* 0x0000000000007305 */ /* 0x000e24000021f100 */
[----:B0-----:R-:W-:Y:S01]  /*1240*/  PRMT R22, R0, 0x7610, R22 ;  /* 0x0000761000167816 */ /* 0x001fe20000000016 */
[----:B------:R-:W-:Y:S05]  /*1250*/  BRA `(.L_x_58093) ;  /* 0x00000be000007947 */ /* 0x000fea0003800000 */
.L_x_58096:
        /* <DEDUP_REMOVED lines=9> */
.L_x_58099:
[----:B------:R-:W2:Y:S02]  /*12f0*/  LDG.E.U16 R4, [R4.64] ;  /* 0x0000002404047981 */ /* 0x000ea4000c1e1500 */
[----:B--2---:R-:W-:-:S06]  /*1300*/  HADD2.F32 R0, -RZ, R4.H0_H0 ;  /* 0x20000004ff007230 */ /* 0x004fcc0000004100 */
[----:B------:R-:W0:Y:S02]  /*1310*/  F2I.FTZ.TRUNC.NTZ R0, R0 ;  /* 0x0000000000007305 */ /* 0x000e24000021f100 */
[----:B0-----:R-:W-:Y:S01]  /*1320*/  PRMT R22, R0, 0x7610, R22 ;  /* 0x0000761000167816 */ /* 0x001fe20000000016 */
[----:B------:R-:W-:Y:S05]  /*1330*/  BRA `(.L_x_58093) ;  /* 0x00000b0000007947 */ /* 0x000fea0003800000 */
.L_x_58098:
[----:B------:R-:W2:Y:S02]  /*1340*/  LDG.E.64 R4, [R4.64] ;  /* 0x0000002404047981 */ /* 0x000ea4000c1e1b00 */
[----:B--2---:R0:W2:Y:S01]  /*1350*/  F2I.F64.TRUNC R22, R4 ;  /* 0x0000000400167311 */ /* 0x0040a2000030d100 */
[----:B------:R-:W-:Y:S05]  /*1360*/  BRA `(.L_x_58093) ;  /* 0x00000ad000007947 */ /* 0x000fea0003800000 */
.L_x_58088:
        /* <DEDUP_REMOVED lines=12> */
.L_x_58102:
[----:B------:R-:W2:Y:S02]  /*1430*/  LDG.E.64 R4, [R4.64] ;  /* 0x0000002404047981 */ /* 0x000ea4000c1e1b00 */
[----:B--2---:R0:W2:Y:S01]  /*1440*/  F2I.F64.TRUNC R22, R4 ;  /* 0x0000000400167311 */ /* 0x0040a2000030d100 */
[----:B------:R-:W-:Y:S05]  /*1450*/  BRA `(.L_x_58093) ;  /* 0x000009e000007947 */ /* 0x000fea0003800000 */
.L_x_58101:
        /* <DEDUP_REMOVED lines=28> */
.L_x_58104:
        /* <DEDUP_REMOVED lines=15> */
.L_x_58103:
[----:B------:R-:W2:Y:S02]  /*1710*/  LDG.E.U16 R0, [R4.64] ;  /* 0x0000002404007981 */ /* 0x000ea4000c1e1500 */
[----:B--2---:R-:W-:-:S06]  /*1720*/  PRMT R0, RZ, 0x5410, R0 ;  /* 0x00005410ff007816 */ /* 0x004fcc0000000000 */
[----:B------:R-:W0:Y:S02]  /*1730*/  F2I.FTZ.TRUNC.NTZ R0, R0 ;  /* 0x0000000000007305 */ /* 0x000e24000021f100 */
[----:B0-----:R-:W-:Y:S01]  /*1740*/  PRMT R22, R0, 0x7610, R22 ;  /* 0x0000761000167816 */ /* 0x001fe20000000016 */
[----:B------:R-:W-:Y:S05]  /*1750*/  BRA `(.L_x_58093) ;  /* 0x000006e000007947 */ /* 0x000fea0003800000 */
.L_x_58100:
        /* <DEDUP_REMOVED lines=10> */
.L_x_58107:
        /* <DEDUP_REMOVED lines=21> */
.L_x_58111:
[----:B------:R-:W-:Y:S05]  /*1950*/  BSYNC B1 ;  /* 0x0000000000017941 */ /* 0x000fea0003800000 */
.L_x_58110:
[----:B------:R-:W-:Y:S01]  /*1960*/  LEA R5, R0, 0x3b800000, 0x17 ;  /* 0x3b80000000057811 */ /* 0x000fe200078eb8ff */
[----:B------:R-:W-:-:S05]  /*1970*/  IMAD.SHL.U32 R0, R3, 0x100000, RZ ;  /* 0x0010000003007824 */ /* 0x000fca00078e00ff */
[----:B------:R-:W-:Y:S02]  /*1980*/  LOP3.LUT R0, R5, R0, R6, 0xfe, !PT ;  /* 0x0000000005007212 */ /* 0x000fe400078efe06 */
.L_x_58109:
[----:B------:R-:W-:Y:S05]  /*1990*/  BSYNC B0 ;  /* 0x0000000000007941 */ /* 0x000fea0003800000 */
.L_x_58108:
[----:B------:R-:W0:Y:S02]  /*19a0*/  F2I.FTZ.TRUNC.NTZ R0, R0 ;  /* 0x0000000000007305 */ /* 0x000e24000021f100 */
[----:B0-----:R-:W-:Y:S01]  /*19b0*/  PRMT R22, R0, 0x7610, R22 ;  /* 0x0000761000167816 */ /* 0x001fe20000000016 */
[----:B------:R-:W-:Y:S05]  /*19c0*/  BRA `(.L_x_58093) ;  /* 0x0000047000007947 */ /* 0x000fea0003800000 */
.L_x_58106:
        /* <DEDUP_REMOVED lines=21> */
.L_x_58115:
[----:B------:R-:W-:Y:S05]  /*1b20*/  BSYNC B1 ;  /* 0x0000000000017941 */ /* 0x000fea0003800000 */
.L_x_58114:
[----:B------:R-:W-:Y:S01]  /*1b30*/  LEA R5, R0, 0x37800000, 0x17 ;  /* 0x3780000000057811 */ /* 0x000fe200078eb8ff */
[----:B------:R-:W-:-:S05]  /*1b40*/  IMAD.SHL.U32 R0, R3, 0x200000, RZ ;  /* 0x0020000003007824 */ /* 0x000fca00078e00ff */
[----:B------:R-:W-:Y:S02]  /*1b50*/  LOP3.LUT R0, R5, R0, R6, 0xfe, !PT ;  /* 0x0000000005007212 */ /* 0x000fe400078efe06 */
.L_x_58113:
[----:B------:R-:W-:Y:S05]  /*1b60*/  BSYNC B0 ;  /* 0x0000000000007941 */ /* 0x000fea0003800000 */
.L_x_58112:
[----:B------:R-:W0:Y:S02]  /*1b70*/  F2I.FTZ.TRUNC.NTZ R0, R0 ;  /* 0x0000000000007305 */ /* 0x000e24000021f100 */
[----:B0-----:R-:W-:Y:S01]  /*1b80*/  PRMT R22, R0, 0x7610, R22 ;  /* 0x0000761000167816 */ /* 0x001fe20000000016 */
[----:B------:R-:W-:Y:S05]  /*1b90*/  BRA `(.L_x_58093) ;  /* 0x000002a000007947 */ /* 0x000fea0003800000 */
.L_x_58105:
        /* <DEDUP_REMOVED lines=14> */
.L_x_58119:
[----:B------:R-:W-:Y:S05]  /*1c80*/  BSYNC B0 ;  /* 0x0000000000007941 */ /* 0x000fea0003800000 */
.L_x_58118:
[----:B------:R-:W0:Y:S02]  /*1c90*/  F2I.FTZ.TRUNC.NTZ R0, R0 ;  /* 0x0000000000007305 */ /* 0x000e24000021f100 */
[----:B0-----:R-:W-:Y:S01]  /*1ca0*/  PRMT R22, R0, 0x7610, R22 ;  /* 0x0000761000167816 */ /* 0x001fe20000000016 */
[----:B------:R-:W-:Y:S05]  /*1cb0*/  BRA `(.L_x_58093) ;  /* 0x0000018000007947 */ /* 0x000fea0003800000 */
.L_x_58092:
        /* <DEDUP_REMOVED lines=21> */
.L_x_58117:
[----:B------:R0:W5:Y:S01]  /*1e10*/  LDG.E.U8 R22, [R4.64] ;  /* 0x0000002404167981 */ /* 0x000162000c1e1100 */
[----:B------:R-:W-:Y:S05]  /*1e20*/  BRA `(.L_x_58093) ;  /* 0x0000001000007947 */ /* 0x000fea0003800000 */
.L_x_58116:
[----:B------:R0:W5:Y:S02]  /*1e30*/  LDG.E.U8 R22, [R4.64] ;  /* 0x0000002404167981 */ /* 0x000164000c1e1100 */
.L_x_58093:
[----:B------:R-:W3:Y:S02]  /*1e40*/  S2R R23, SR_TID.X ;  /* 0x0000000000177919 */ /* 0x000ee40000002100 */
[----:B---3--:R-:W-:Y:S02]  /*1e50*/  IADD3 R23, R23, 0x80, RZ ;  /* 0x0000008017177810 */ /* 0x008fe40007ffe0ff */
.L_x_58055:
[----:B-1-3--:R-:W-:Y:S05]  /*1e60*/  BSYNC B6 ;  /* 0x0000000000067941 */ /* 0x00afea0003800000 */
.L_x_58054:
        /* <DEDUP_REMOVED lines=21> */
.L_x_58125:
[----:B------:R0:W5:Y:S01]  /*1fc0*/  LDG.E.U8 R27, [R4.64] ;  /* 0x00000024041b7981 */ /* 0x000162000c1e1100 */
[----:B------:R-:W-:Y:S05]  /*1fd0*/  BRA `(.L_x_58127) ;  /* 0x00000d8000007947 */ /* 0x000fea0003800000 */
.L_x_58124:
        /* <DEDUP_REMOVED lines=8> */
.L_x_58129:
[----:B------:R0:W5:Y:S01]  /*2060*/  LDG.E.U8 R27, [R4.64] ;  /* 0x00000024041b7981 */ /* 0x000162000c1e1100 */
[----:B------:R-:W-:Y:S05]  /*2070*/  BRA `(.L_x_58127) ;  /* 0x00000ce000007947 */ /* 0x000fea0003800000 */
.L_x_58128:
[----:B------:R0:W5:Y:S01]  /*2080*/  LDG.E.U16 R27, [R4.64] ;  /* 0x00000024041b7981 */ /* 0x000162000c1e1500 */
[----:B------:R-:W-:Y:S05]  /*2090*/  BRA `(.L_x_58127) ;  /* 0x00000cc000007947 */ /* 0x000fea0003800000 */
.L_x_58123:
        /* <DEDUP_REMOVED lines=9> */
.L_x_58131:
[----:B------:R-:W3:Y:S02]  /*2130*/  LDG.E.U16 R0, [R4.64] ;  /* 0x0000002404007981 */ /* 0x000ee4000c1e1500 */
[----:B---3--:R-:W-:-:S06]  /*2140*/  HADD2.F32 R0, -RZ, R0.H0_H0 ;  /* 0x20000000ff007230 */ /* 0x008fcc0000004100 */
[----:B------:R-:W0:Y:S02]  /*2150*/  F2I.FTZ.TRUNC.NTZ R0, R0 ;  /* 0x0000000000007305 */ /* 0x000e24000021f100 */
[----:B0-----:R-:W-:Y:S01]  /*2160*/  PRMT R27, R0, 0x7610, R27 ;  /* 0x00007610001b7816 */ /* 0x001fe2000000001b */
[----:B------:R-:W-:Y:S05]  /*2170*/  BRA `(.L_x_58127) ;  /* 0x00000be000007947 */ /* 0x000fea0003800000 */
.L_x_58130:
        /* <DEDUP_REMOVED lines=9> */
.L_x_58133:
[----:B------:R-:W3:Y:S02]  /*2210*/  LDG.E.U16 R4, [R4.64] ;  /* 0x0000002404047981 */ /* 0x000ee4000c1e1500 */
[----:B---3--:R-:W-:-:S06]  /*2220*/  HADD2.F32 R0, -RZ, R4.H0_H0 ;  /* 0x20000004ff007230 */ /* 0x008fcc0000004100 */
[----:B------:R-:W0:Y:S02]  /*2230*/  F2I.FTZ.TRUNC.NTZ R0, R0 ;  /* 0x0000000000007305 */ /* 0x000e24000021f100 */
[----:B0-----:R-:W-:Y:S01]  /*2240*/  PRMT R27, R0, 0x7610, R27 ;  /* 0x00007610001b7816 */ /* 0x001fe2000000001b */
[----:B------:R-:W-:Y:S05]  /*2250*/  BRA `(.L_x_58127) ;  /* 0x00000b0000007947 */ /* 0x000fea0003800000 */
.L_x_58132:
[----:B------:R-:W3:Y:S02]  /*2260*/  LDG.E.64 R4, [R4.64] ;  /* 0x0000002404047981 */ /* 0x000ee4000c1e1b00 */
[----:B---3--:R0:W1:Y:S01]  /*2270*/  F2I.F64.TRUNC R27, R4 ;  /* 0x00000004001b7311 */ /* 0x008062000030d100 */
[----:B------:R-:W-:Y:S05]  /*2280*/  BRA `(.L_x_58127) ;  /* 0x00000ad000007947 */ /* 0x000fea0003800000 */
.L_x_58122:
        /* <DEDUP_REMOVED lines=12> */
.L_x_58136:
[----:B------:R-:W3:Y:S02]  /*2350*/  LDG.E.64 R4, [R4.64] ;  /* 0x0000002404047981 */ /* 0x000ee4000c1e1b00 */
[----:B---3--:R0:W1:Y:S01]  /*2360*/  F2I.F64.TRUNC R27, R4 ;  /* 0x00000004001b7311 */ /* 0x008062000030d100 */
[----:B------:R-:W-:Y:S05]  /*2370*/  BRA `(.L_x_58127) ;  /* 0x000009e000007947 */ /* 0x000fea0003800000 */
.L_x_58135:
        /* <DEDUP_REMOVED lines=28> */
.L_x_58138:
        /* <DEDUP_REMOVED lines=15> */
.L_x_58137:
[----:B------:R-:W3:Y:S02]  /*2630*/  LDG.E.U16 R0, [R4.64] ;  /* 0x0000002404007981 */ /* 0x000ee4000c1e1500 */
[----:B---3--:R-:W-:-:S06]  /*2640*/  PRMT R0, RZ, 0x5410, R0 ;  /* 0x00005410ff007816 */ /* 0x008fcc0000000000 */
[----:B------:R-:W0:Y:S02]  /*2650*/  F2I.FTZ.TRUNC.NTZ R0, R0 ;  /* 0x0000000000007305 */ /* 0x000e24000021f100 */
[----:B0-----:R-:W-:Y:S01]  /*2660*/  PRMT R27, R0, 0x7610, R27 ;  /* 0x00007610001b7816 */ /* 0x001fe2000000001b */
[----:B------:R-:W-:Y:S05]  /*2670*/  BRA `(.L_x_58127) ;  /* 0x000006e000007947 */ /* 0x000fea0003800000 */
.L_x_58134:
        /* <DEDUP_REMOVED lines=10> */
.L_x_58141:
        /* <DEDUP_REMOVED lines=21> */
.L_x_58145:
[----:B------:R-:W-:Y:S05]  /*2870*/  BSYNC B1 ;  /* 0x0000000000017941 */ /* 0x000fea0003800000 */
.L_x_58144:
[----:B------:R-:W-:Y:S01]  /*2880*/  LEA R5, R0, 0x3b800000, 0x17 ;  /* 0x3b80000000057811 */ /* 0x000fe200078eb8ff */
[----:B------:R-:W-:-:S05]  /*2890*/  IMAD.SHL.U32 R0, R3, 0x100000, RZ ;  /* 0x0010000003007824 */ /* 0x000fca00078e00ff */
[----:B------:R-:W-:Y:S02]  /*28a0*/  LOP3.LUT R0, R5, R0, R6, 0xfe, !PT ;  /* 0x0000000005007212 */ /* 0x000fe400078efe06 */
.L_x_58143:
[----:B------:R-:W-:Y:S05]  /*28b0*/  BSYNC B0 ;  /* 0x0000000000007941 */ /* 0x000fea0003800000 */
.L_x_58142:
[----:B------:R-:W0:Y:S02]  /*28c0*/  F2I.FTZ.TRUNC.NTZ R0, R0 ;  /* 0x0000000000007305 */ /* 0x000e24000021f100 */
[----:B0-----:R-:W-:Y:S01]  /*28d0*/  PRMT R27, R0, 0x7610, R27 ;  /* 0x00007610001b7816 */ /* 0x001fe2000000001b */
[----:B------:R-:W-:Y:S05]  /*28e0*/  BRA `(.L_x_58127) ;  /* 0x0000047000007947 */ /* 0x000fea0003800000 */
.L_x_58140:
        /* <DEDUP_REMOVED lines=21> */
.L_x_58149:
[----:B------:R-:W-:Y:S05]  /*2a40*/  BSYNC B1 ;  /* 0x0000000000017941 */ /* 0x000fea0003800000 */
.L_x_58148:
[----:B------:R-:W-:Y:S01]  /*2a50*/  LEA R5, R0, 0x37800000, 0x17 ;  /* 0x3780000000057811 */ /* 0x000fe200078eb8ff */
[----:B------:R-:W-:-:S05]  /*2a60*/  IMAD.SHL.U32 R0, R3, 0x200000, RZ ;  /* 0x0020000003007824 */ /* 0x000fca00078e00ff */
[----:B------:R-:W-:Y:S02]  /*2a70*/  LOP3.LUT R0, R5, R0, R6, 0xfe, !PT ;  /* 0x0000000005007212 */ /* 0x000fe400078efe06 */
.L_x_58147:
[----:B------:R-:W-:Y:S05]  /*2a80*/  BSYNC B0 ;  /* 0x0000000000007941 */ /* 0x000fea0003800000 */
.L_x_58146:
[----:B------:R-:W0:Y:S02]  /*2a90*/  F2I.FTZ.TRUNC.NTZ R0, R0 ;  /* 0x0000000000007305 */ /* 0x000e24000021f100 */
[----:B0-----:R-:W-:Y:S01]  /*2aa0*/  PRMT R27, R0, 0x7610, R27 ;  /* 0x00007610001b7816 */ /* 0x001fe2000000001b */
[----:B------:R-:W-:Y:S05]  /*2ab0*/  BRA `(.L_x_58127) ;  /* 0x000002a000007947 */ /* 0x000fea0003800000 */
.L_x_58139:
        /* <DEDUP_REMOVED lines=14> */
.L_x_58153:
[----:B------:R-:W-:Y:S05]  /*2ba0*/  BSYNC B0 ;  /* 0x0000000000007941 */ /* 0x000fea0003800000 */
.L_x_58152:
[----:B------:R-:W0:Y:S02]  /*2bb0*/  F2I.FTZ.TRUNC.NTZ R0, R0 ;  /* 0x0000000000007305 */ /* 0x000e24000021f100 */
[----:B0-----:R-:W-:Y:S01]  /*2bc0*/  PRMT R27, R0, 0x7610, R27 ;  /* 0x00007610001b7816 */ /* 0x001fe2000000001b */
[----:B------:R-:W-:Y:S05]  /*2bd0*/  BRA `(.L_x_58127) ;  /* 0x0000018000007947 */ /* 0x000fea0003800000 */
.L_x_58126:
        /* <DEDUP_REMOVED lines=21> */
.L_x_58151:
[----:B------:R0:W5:Y:S01]  /*2d30*/  LDG.E.U8 R27, [R4.64] ;  /* 0x00000024041b7981 */ /* 0x000162000c1e1100 */
[----:B------:R-:W-:Y:S05]  /*2d40*/  BRA `(.L_x_58127) ;  /* 0x0000001000007947 */ /* 0x000fea0003800000 */
.L_x_58150:
[----:B------:R0:W5:Y:S02]  /*2d50*/  LDG.E.U8 R27, [R4.64] ;  /* 0x00000024041b7981 */ /* 0x000164000c1e1100 */
.L_x_58127:
        /* <DEDUP_REMOVED lines=16> */
.L_x_58157:
[----:B------:R0:W5:Y:S01]  /*2e60*/  LDG.E.U8 R18, [R4.64] ;  /* 0x0000002404127981 */ /* 0x000162000c1e1100 */
[----:B------:R-:W-:Y:S05]  /*2e70*/  BRA `(.L_x_58159) ;  /* 0x00000d8000007947 */ /* 0x000fea0003800000 */
.L_x_58156:
        /* <DEDUP_REMOVED lines=8> */
.L_x_58161:
[----:B------:R0:W5:Y:S01]  /*2f00*/  LDG.E.U8 R18, [R4.64] ;  /* 0x0000002404127981 */ /* 0x000162000c1e1100 */
[----:B------:R-:W-:Y:S05]  /*2f10*/  BRA `(.L_x_58159) ;  /* 0x00000ce000007947 */ /* 0x000fea0003800000 */
.L_x_58160:
[----:B------:R0:W5:Y:S01]  /*2f20*/  LDG.E.U16 R18, [R4.64] ;  /* 0x0000002404127981 */ /* 0x000162000c1e1500 */
[----:B------:R-:W-:Y:S05]  /*2f30*/  BRA `(.L_x_58159) ;  /* 0x00000cc000007947 */ /* 0x000fea0003800000 */
.L_x_58155:
        /* <DEDUP_REMOVED lines=9> */
.L_x_58163:
[----:B------:R-:W3:Y:S02]  /*2fd0*/  LDG.E.U16 R0, [R4.64] ;  /* 0x0000002404007981 */ /* 0x000ee4000c1e1500 */
[----:B---3--:R-:W-:-:S06]  /*2fe0*/  HADD2.F32 R0, -RZ, R0.H0_H0 ;  /* 0x20000000ff007230 */ /* 0x008fcc0000004100 */
[----:B------:R-:W0:Y:S02]  /*2ff0*/  F2I.FTZ.TRUNC.NTZ R0, R0 ;  /* 0x0000000000007305 */ /* 0x000e24000021f100 */
[----:B0-----:R-:W-:Y:S01]  /*3000*/  PRMT R18, R0, 0x7610, R18 ;  /* 0x0000761000127816 */ /* 0x001fe20000000012 */
[----:B------:R-:W-:Y:S05]  /*3010*/  BRA `(.L_x_58159) ;  /* 0x00000be000007947 */ /* 0x000fea0003800000 */
.L_x_58162:
        /* <DEDUP_REMOVED lines=9> */
.L_x_58165:
[----:B------:R-:W3:Y:S02]  /*30b0*/  LDG.E.U16 R4, [R4.64] ;  /* 0x0000002404047981 */ /* 0x000ee4000c1e1500 */
[----:B---3--:R-:W-:-:S06]  /*30c0*/  HADD2.F32 R0, -RZ, R4.H0_H0 ;  /* 0x20000004ff007230 */ /* 0x008fcc0000004100 */
[----:B------:R-:W0:Y:S02]  /*30d0*/  F2I.FTZ.TRUNC.NTZ R0, R0 ;  /* 0x0000000000007305 */ /* 0x000e24000021f100 */
[----:B0-----:R-:W-:Y:S01]  /*30e0*/  PRMT R18, R0, 0x7610, R18 ;  /* 0x0000761000127816 */ /* 0x001fe20000000012 */
[----:B------:R-:W-:Y:S05]  /*30f0*/  BRA `(.L_x_58159) ;  /* 0x00000b0000007947 */ /* 0x000fea0003800000 */
.L_x_58164:
[----:B------:R-:W3:Y:S02]  /*3100*/  LDG.E.64 R4, [R4.64] ;  /* 0x0000002404047981 */ /* 0x000ee4000c1e1b00 */
[----:B---3--:R0:W3:Y:S01]  /*3110*/  F2I.F64.TRUNC R18, R4 ;  /* 0x0000000400127311 */ /* 0x0080e2000030d100 */
[----:B------:R-:W-:Y:S05]  /*3120*/  BRA `(.L_x_58159) ;  /* 0x00000ad000007947 */ /* 0x000fea0003800000 */
.L_x_58154:
        /* <DEDUP_REMOVED lines=12> */
.L_x_58168:
[----:B------:R-:W3:Y:S02]  /*31f0*/  LDG.E.64 R4, [R4.64] ;  /* 0x0000002404047981 */ /* 0x000ee4000c1e1b00 */
[----:B---3--:R0:W3:Y:S01]  /*3200*/  F2I.F64.TRUNC R18, R4 ;  /* 0x0000000400127311 */ /* 0x0080e2000030d100 */
[----:B------:R-:W-:Y:S05]  /*3210*/  BRA `(.L_x_58159) ;  /* 0x000009e000007947 */ /* 0x000fea0003800000 */
.L_x_58167:
        /* <DEDUP_REMOVED lines=28> */
.L_x_58170:
        /* <DEDUP_REMOVED lines=15> */
.L_x_58169:
[----:B------:R-:W3:Y:S02]  /*34d0*/  LDG.E.U16 R0, [R4.64] ;  /* 0x0000002404007981 */ /* 0x000ee4000c1e1500 */
[----:B---3--:R-:W-:-:S06]  /*34e0*/  PRMT R0, RZ, 0x5410, R0 ;  /* 0x00005410ff007816 */ /* 0x008fcc0000000000 */
[----:B------:R-:W0:Y:S02]  /*34f0*/  F2I.FTZ.TRUNC.NTZ R0, R0 ;  /* 0x0000000000007305 */ /* 0x000e24000021f100 */
[----:B0-----:R-:W-:Y:S01]  /*3500*/  PRMT R18, R0, 0x7610, R18 ;  /* 0x0000761000127816 */ /* 0x001fe20000000012 */
[----:B------:R-:W-:Y:S05]  /*3510*/  BRA `(.L_x_58159) ;  /* 0x000006e000007947 */ /* 0x000fea0003800000 */
.L_x_58166:
        /* <DEDUP_REMOVED lines=10> */
.L_x_58173:
        /* <DEDUP_REMOVED lines=21> */
.L_x_58177:
[----:B------:R-:W-:Y:S05]  /*3710*/  BSYNC B1 ;  /* 0x0000000000017941 */ /* 0x000fea0003800000 */
.L_x_58176:
[----:B------:R-:W-:Y:S01]  /*3720*/  LEA R5, R0, 0x3b800000, 0x17 ;  /* 0x3b80000000057811 */ /* 0x000fe200078eb8ff */
[----:B------:R-:W-:-:S05]  /*3730*/  IMAD.SHL.U32 R0, R3, 0x100000, RZ ;  /* 0x0010000003007824 */ /* 0x000fca00078e00ff */
[----:B------:R-:W-:Y:S02]  /*3740*/  LOP3.LUT R0, R5, R0, R6, 0xfe, !PT ;  /* 0x0000000005007212 */ /* 0x000fe400078efe06 */
.L_x_58175:
[----:B------:R-:W-:Y:S05]  /*3750*/  BSYNC B0 ;  /* 0x0000000000007941 */ /* 0x000fea0003800000 */
.L_x_58174:
[----:B------:R-:W0:Y:S02]  /*3760*/  F2I.FTZ.TRUNC.NTZ R0, R0 ;  /* 0x0000000000007305 */ /* 0x000e24000021f100 */
[----:B0-----:R-:W-:Y:S01]  /*3770*/  PRMT R18, R0, 0x7610, R18 ;  /* 0x0000761000127816 */ /* 0x001fe20000000012 */
[----:B------:R-:W-:Y:S05]  /*3780*/  BRA `(.L_x_58159) ;  /* 0x0000047000007947 */ /* 0x000fea0003800000 */
.L_x_58172:
        /* <DEDUP_REMOVED lines=21> */
.L_x_58181:
[----:B------:R-:W-:Y:S05]  /*38e0*/  BSYNC B1 ;  /* 0x0000000000017941 */ /* 0x000fea0003800000 */
.L_x_58180:
[----:B------:R-:W-:Y:S01]  /*38f0*/  LEA R5, R0, 0x37800000, 0x17 ;  /* 0x3780000000057811 */ /* 0x000fe200078eb8ff */
[----:B------:R-:W-:-:S05]  /*3900*/  IMAD.SHL.U32 R0, R3, 0x200000, RZ ;  /* 0x0020000003007824 */ /* 0x000fca00078e00ff */
[----:B------:R-:W-:Y:S02]  /*3910*/  LOP3.LUT R0, R5, R0, R6, 0xfe, !PT ;  /* 0x0000000005007212 */ /* 0x000fe400078efe06 */
.L_x_58179:
[----:B------:R-:W-:Y:S05]  /*3920*/  BSYNC B0 ;  /* 0x0000000000007941 */ /* 0x000fea0003800000 */
.L_x_58178:
[----:B------:R-:W0:Y:S02]  /*3930*/  F2I.FTZ.TRUNC.NTZ R0, R0 ;  /* 0x0000000000007305 */ /* 0x000e24000021f100 */
[----:B0-----:R-:W-:Y:S01]  /*3940*/  PRMT R18, R0, 0x7610, R18 ;  /* 0x0000761000127816 */ /* 0x001fe20000000012 */
[----:B------:R-:W-:Y:S05]  /*3950*/  BRA `(.L_x_58159) ;  /* 0x000002a000007947 */ /* 0x000fea0003800000 */
.L_x_58171:
        /* <DEDUP_REMOVED lines=14> */
.L_x_58185:
[----:B------:R-:W-:Y:S05]  /*3a40*/  BSYNC B0 ;  /* 0x0000000000007941 */ /* 0x000fea0003800000 */
.L_x_58184:
[----:B------:R-:W0:Y:S02]  /*3a50*/  F2I.FTZ.TRUNC.NTZ R0, R0 ;  /* 0x0000000000007305 */ /* 0x000e24000021f100 */
[----:B0-----:R-:W-:Y:S01]  /*3a60*/  PRMT R18, R0, 0x7610, R18 ;  /* 0x0000761000127816 */ /* 0x001fe20000000012 */
[----:B------:R-:W-:Y:S05]  /*3a70*/  BRA `(.L_x_58159) ;  /* 0x0000018000007947 */ /* 0x000fea0003800000 */
.L_x_58158:
        /* <DEDUP_REMOVED lines=21> */
.L_x_58183:
[----:B------:R0:W5:Y:S01]  /*3bd0*/  LDG.E.U8 R18, [R4.64] ;  /* 0x0000002404127981 */ /* 0x000162000c1e1100 */
[----:B------:R-:W-:Y:S05]  /*3be0*/  BRA `(.L_x_58159) ;  /* 0x0000001000007947 */ /* 0x000fea0003800000 */
.L_x_58182:
[----:B------:R0:W5:Y:S02]  /*3bf0*/  LDG.E.U8 R18, [R4.64] ;  /* 0x0000002404127981 */ /* 0x000164000c1e1100 */
.L_x_58159:
[----:B------:R-:W-:-:S03]  /*3c00*/  IADD3 R23, R23, 0x80, RZ ;  /* 0x0000008017177810 */ /* 0x000fc60007ffe0ff */
.L_x_58121:
[----:B------:R-:W-:Y:S05]  /*3c10*/  BSYNC B6 ;  /* 0x0000000000067941 */ /* 0x000fea0003800000 */
.L_x_58120:
        /* <DEDUP_REMOVED lines=23> */
.L_x_58191:
[----:B------:R0:W5:Y:S01]  /*3d90*/  LDG.E.U8 R19, [R4.64] ;  /* 0x0000002404137981 */ /* 0x000162000c1e1100 */
[----:B------:R-:W-:Y:S05]  /*3da0*/  BRA `(.L_x_58193) ;  /* 0x00000d8000007947 */ /* 0x000fea0003800000 */
.L_x_58190:
        /* <DEDUP_REMOVED lines=8> */
.L_x_58195:
[----:B------:R0:W5:Y:S01]  /*3e30*/  LDG.E.U8 R19, [R4.64] ;  /* 0x0000002404137981 */ /* 0x000162000c1e1100 */
[----:B------:R-:W-:Y:S05]  /*3e40*/  BRA `(.L_x_58193) ;  /* 0x00000ce000007947 */ /* 0x000fea0003800000 */
.L_x_58194:
[----:B------:R0:W5:Y:S01]  /*3e50*/  LDG.E.U16 R19, [R4.64] ;  /* 0x0000002404137981 */ /* 0x000162000c1e1500 */
[----:B------:R-:W-:Y:S05]  /*3e60*/  BRA `(.L_x_58193) ;  /* 0x00000cc000007947 */ /* 0x000fea0003800000 */
.L_x_58189:
        /* <DEDUP_REMOVED lines=9> */
.L_x_58197:
[----:B------:R-:W4:Y:S02]  /*3f00*/  LDG.E.U16 R0, [R4.64] ;  /* 0x0000002404007981 */ /* 0x000f24000c1e1500 */
[----:B----4-:R-:W-:-:S06]  /*3f10*/  HADD2.F32 R0, -RZ, R0.H0_H0 ;  /* 0x20000000ff007230 */ /* 0x010fcc0000004100 */
[----:B------:R-:W0:Y:S02]  /*3f20*/  F2I.FTZ.TRUNC.NTZ R0, R0 ;  /* 0x0000000000007305 */ /* 0x000e24000021f100 */
[----:B0-----:R-:W-:Y:S01]  /*3f30*/  PRMT R19, R0, 0x7610, R19 ;  /* 0x0000761000137816 */ /* 0x001fe20000000013 */
[----:B------:R-:W-:Y:S05]  /*3f40*/  BRA `(.L_x_58193) ;  /* 0x00000be000007947 */ /* 0x000fea0003800000 */
.L_x_58196:
        /* <DEDUP_REMOVED lines=9> */
.L_x_58199:
[----:B------:R-:W4:Y:S02]  /*3fe0*/  LDG.E.U16 R4, [R4.64] ;  /* 0x0000002404047981 */ /* 0x000f24000c1e1500 */
[----:B----4-:R-:W-:-:S06]  /*3ff0*/  HADD2.F32 R0, -RZ, R4.H0_H0 ;  /* 0x20000004ff007230 */ /* 0x010fcc0000004100 */
[----:B------:R-:W0:Y:S02]  /*4000*/  F2I.FTZ.TRUNC.NTZ R0, R0 ;  /* 0x0000000000007305 */ /* 0x000e24000021f100 */
[----:B0-----:R-:W-:Y:S01]  /*4010*/  PRMT R19, R0, 0x7610, R19 ;  /* 0x0000761000137816 */ /* 0x001fe20000000013 */
[----:B------:R-:W-:Y:S05]  /*4020*/  BRA `(.L_x_58193) ;  /* 0x00000b0000007947 */ /* 0x000fea0003800000 */
.L_x_58198:
[----:B------:R-:W4:Y:S02]  /*4030*/  LDG.E.64 R4, [R4.64] ;  /* 0x0000002404047981 */ /* 0x000f24000c1e1b00 */
[----:B----4-:R0:W4:Y:S01]  /*4040*/  F2I.F64.TRUNC R19, R4 ;  /* 0x0000000400137311 */ /* 0x010122000030d100 */
[----:B------:R-:W-:Y:S05]  /*4050*/  BRA `(.L_x_58193) ;  /* 0x00000ad000007947 */ /* 0x000fea0003800000 */
.L_x_58188:
        /* <DEDUP_REMOVED lines=12> */
.L_x_58202:
[----:B------:R-:W4:Y:S02]  /*4120*/  LDG.E.64 R4, [R4.64] ;  /* 0x0000002404047981 */ /* 0x000f24000c1e1b00 */
[----:B----4-:R0:W4:Y:S01]  /*4130*/  F2I.F64.TRUNC R19, R4 ;  /* 0x0000000400137311 */ /* 0x010122000030d100 */
[----:B------:R-:W-:Y:S05]  /*4140*/  BRA `(.L_x_58193) ;  /* 0x000009e000007947 */ /* 0x000fea0003800000 */
.L_x_58201:
        /* <DEDUP_REMOVED lines=28> */
.L_x_58204:
        /* <DEDUP_REMOVED lines=15> */
.L_x_58203:
[----:B------:R-:W4:Y:S02]  /*4400*/  LDG.E.U16 R0, [R4.64] ;  /* 0x0000002404007981 */ /* 0x000f24000c1e1500 */
[----:B----4-:R-:W-:-:S06]  /*4410*/  PRMT R0, RZ, 0x5410, R0 ;  /* 0x00005410ff007816 */ /* 0x010fcc0000000000 */
[----:B------:R-:W0:Y:S02]  /*4420*/  F2I.FTZ.TRUNC.NTZ R0, R0 ;  /* 0x0000000000007305 */ /* 0x000e24000021f100 */
[----:B0-----:R-:W-:Y:S01]  /*4430*/  PRMT R19, R0, 0x7610, R19 ;  /* 0x0000761000137816 */ /* 0x001fe20000000013 */
[----:B------:R-:W-:Y:S05]  /*4440*/  BRA `(.L_x_58193) ;  /* 0x000006e000007947 */ /* 0x000fea0003800000 */
.L_x_58200:
        /* <DEDUP_REMOVED lines=10> */
.L_x_58207:
        /* <DEDUP_REMOVED lines=21> */
.L_x_58211:
[----:B------:R-:W-:Y:S05]  /*4640*/  BSYNC B1 ;  /* 0x0000000000017941 */ /* 0x000fea0003800000 */
.L_x_58210:
[----:B------:R-:W-:Y:S01]  /*4650*/  LEA R5, R0, 0x3b800000, 0x17 ;  /* 0x3b80000000057811 */ /* 0x000fe200078eb8ff */
[----:B------:R-:W-:-:S05]  /*4660*/  IMAD.SHL.U32 R0, R3, 0x100000, RZ ;  /* 0x0010000003007824 */ /* 0x000fca00078e00ff */
[----:B------:R-:W-:Y:S02]  /*4670*/  LOP3.LUT R0, R5, R0, R6, 0xfe, !PT ;  /* 0x0000000005007212 */ /* 0x000fe400078efe06 */
.L_x_58209:
[----:B------:R-:W-:Y:S05]  /*4680*/  BSYNC B0 ;  /* 0x0000000000007941 */ /* 0x000fea0003800000 */
.L_x_58208:
[----:B------:R-:W0:Y:S02]  /*4690*/  F2I.FTZ.TRUNC.NTZ R0, R0 ;  /* 0x0000000000007305 */ /* 0x000e24000021f100 */
[----:B0-----:R-:W-:Y:S01]  /*46a0*/  PRMT R19, R0, 0x7610, R19 ;  /* 0x0000761000137816 */ /* 0x001fe20000000013 */
[----:B------:R-:W-:Y:S05]  /*46b0*/  BRA `(.L_x_58193) ;  /* 0x0000047000007947 */ /* 0x000fea0003800000 */
.L_x_58206:
        /* <DEDUP_REMOVED lines=21> */
.L_x_58215:
[----:B------:R-:W-:Y:S05]  /*4810*/  BSYNC B1 ;  /* 0x0000000000017941 */ /* 0x000fea0003800000 */
.L_x_58214:
[----:B------:R-:W-:Y:S01]  /*4820*/  LEA R5, R0, 0x37800000, 0x17 ;  /* 0x3780000000057811 */ /* 0x000fe200078eb8ff */
[----:B------:R-:W-:-:S05]  /*4830*/  IMAD.SHL.U32 R0, R3, 0x200000, RZ ;  /* 0x0020000003007824 */ /* 0x000fca00078e00ff */
[----:B------:R-:W-:Y:S02]  /*4840*/  LOP3.LUT R0, R5, R0, R6, 0xfe, !PT ;  /* 0x0000000005007212 */ /* 0x000fe400078efe06 */
.L_x_58213:
[----:B------:R-:W-:Y:S05]  /*4850*/  BSYNC B0 ;  /* 0x0000000000007941 */ /* 0x000fea0003800000 */
.L_x_58212:
[----:B------:R-:W0:Y:S02]  /*4860*/  F2I.FTZ.TRUNC.NTZ R0, R0 ;  /* 0x0000000000007305 */ /* 0x000e24000021f100 */
[----:B0-----:R-:W-:Y:S01]  /*4870*/  PRMT R19, R0, 0x7610, R19 ;  /* 0x0000761000137816 */ /* 0x001fe20000000013 */
[----:B------:R-:W-:Y:S05]  /*4880*/  BRA `(.L_x_58193) ;  /* 0x000002a000007947 */ /* 0x000fea0003800000 */
.L_x_58205:
        /* <DEDUP_REMOVED lines=14> */
.L_x_58219:
[----:B------:R-:W-:Y:S05]  /*4970*/  BSYNC B0 ;  /* 0x0000000000007941 */ /* 0x000fea0003800000 */
.L_x_58218:
[----:B------:R-:W0:Y:S02]  /*4980*/  F2I.FTZ.TRUNC.NTZ R0, R0 ;  /* 0x0000000000007305 */ /* 0x000e24000021f100 */
[----:B0-----:R-:W-:Y:S01]  /*4990*/  PRMT R19, R0, 0x7610, R19 ;  /* 0x0000761000137816 */ /* 0x001fe20000000013 */
[----:B------:R-:W-:Y:S05]  /*49a0*/  BRA `(.L_x_58193) ;  /* 0x0000018000007947 */ /* 0x000fea0003800000 */
.L_x_58192:
        /* <DEDUP_REMOVED lines=21> */
.L_x_58217:
[----:B------:R0:W5:Y:S01]  /*4b00*/  LDG.E.U8 R19, [R4.64] ;  /* 0x0000002404137981 */ /* 0x000162000c1e1100 */
[----:B------:R-:W-:Y:S05]  /*4b10*/  BRA `(.L_x_58193) ;  /* 0x0000001000007947 */ /* 0x000fea0003800000 */
.L_x_58216:
[----:B------:R0:W5:Y:S02]  /*4b20*/  LDG.E.U8 R19, [R4.64] ;  /* 0x0000002404137981 */ /* 0x000164000c1e1100 */
.L_x_58193:
        /* <DEDUP_REMOVED lines=16> */
.L_x_58223:
[----:B------:R0:W5:Y:S01]  /*4c30*/  LDG.E.U8 R26, [R4.64] ;  /* 0x00000024041a7981 */ /* 0x000162000c1e1100 */
[----:B------:R-:W-:Y:S05]  /*4c40*/  BRA `(.L_x_58225) ;  /* 0x00000d8000007947 */ /* 0x000fea0003800000 */
.L_x_58222:
        /* <DEDUP_REMOVED lines=8> */
.L_x_58227:
[----:B------:R0:W5:Y:S01]  /*4cd0*/  LDG.E.U8 R26, [R4.64] ;  /* 0x00000024041a7981 */ /* 0x000162000c1e1100 */
[----:B------:R-:W-:Y:S05]  /*4ce0*/  BRA `(.L_x_58225) ;  /* 0x00000ce000007947 */ /* 0x000fea0003800000 */
.L_x_58226:
[----:B------:R0:W5:Y:S01]  /*4cf0*/  LDG.E.U16 R26, [R4.64] ;  /* 0x00000024041a7981 */ /* 0x000162000c1e1500 */
[----:B------:R-:W-:Y:S05]  /*4d00*/  BRA `(.L_x_58225) ;  /* 0x00000cc000007947 */ /* 0x000fea0003800000 */
.L_x_58221:
        /* <DEDUP_REMOVED lines=9> */
.L_x_58229:
[----:B----4-:R-:W4:Y:S02]  /*4da0*/  LDG.E.U16 R0, [R4.64] ;  /* 0x0000002404007981 */ /* 0x010f24000c1e1500 */
[----:B----4-:R-:W-:-:S06]  /*4db0*/  HADD2.F32 R0, -RZ, R0.H0_H0 ;  /* 0x20000000ff007230 */ /* 0x010fcc0000004100 */
[----:B------:R-:W0:Y:S02]  /*4dc0*/  F2I.FTZ.TRUNC.NTZ R0, R0 ;  /* 0x0000000000007305 */ /* 0x000e24000021f100 */
[----:B0-----:R-:W-:Y:S01]  /*4dd0*/  PRMT R26, R0, 0x7610, R26 ;  /* 0x00007610001a7816 */ /* 0x001fe2000000001a */
[----:B------:R-:W-:Y:S05]  /*4de0*/  BRA `(.L_x_58225) ;  /* 0x00000be000007947 */ /* 0x000fea0003800000 */
.L_x_58228:
        /* <DEDUP_REMOVED lines=9> */
.L_x_58231:
[----:B----4-:R-:W4:Y:S02]  /*4e80*/  LDG.E.U16 R4, [R4.64] ;  /* 0x0000002404047981 */ /* 0x010f24000c1e1500 */
[----:B----4-:R-:W-:-:S06]  /*4e90*/  HADD2.F32 R0, -RZ, R4.H0_H0 ;  /* 0x20000004ff007230 */ /* 0x010fcc0000004100 */
[----:B------:R-:W0:Y:S02]  /*4ea0*/  F2I.FTZ.TRUNC.NTZ R0, R0 ;  /* 0x0000000000007305 */ /* 0x000e24000021f100 */
[----:B0-----:R-:W-:Y:S01]  /*4eb0*/  PRMT R26, R0, 0x7610, R26 ;  /* 0x00007610001a7816 */ /* 0x001fe2000000001a */
[----:B------:R-:W-:Y:S05]  /*4ec0*/  BRA `(.L_x_58225) ;  /* 0x00000b0000007947 */ /* 0x000fea0003800000 */
.L_x_58230:
[----:B----4-:R-:W4:Y:S02]  /*4ed0*/  LDG.E.64 R4, [R4.64] ;  /* 0x0000002404047981 */ /* 0x010f24000c1e1b00 */
[----:B----4-:R0:W4:Y:S01]  /*4ee0*/  F2I.F64.TRUNC R26, R4 ;  /* 0x00000004001a7311 */ /* 0x010122000030d100 */
[----:B------:R-:W-:Y:S05]  /*4ef0*/  BRA `(.L_x_58225) ;  /* 0x00000ad000007947 */ /* 0x000fea0003800000 */
.L_x_58220:
        /* <DEDUP_REMOVED lines=12> */
.L_x_58234:
[----:B----4-:R-:W4:Y:S02]  /*4fc0*/  LDG.E.64 R4, [R4.64] ;  /* 0x0000002404047981 */ /* 0x010f24000c1e1b00 */
[----:B----4-:R0:W4:Y:S01]  /*4fd0*/  F2I.F64.TRUNC R26, R4 ;  /* 0x00000004001a7311 */ /* 0x010122000030d100 */
[----:B------:R-:W-:Y:S05]  /*4fe0*/  BRA `(.L_x_58225) ;  /* 0x000009e000007947 */ /* 0x000fea0003800000 */
.L_x_58233:
        /* <DEDUP_REMOVED lines=28> */
.L_x_58236:
        /* <DEDUP_REMOVED lines=15> */
.L_x_58235:
[----:B----4-:R-:W4:Y:S02]  /*52a0*/  LDG.E.U16 R0, [R4.64] ;  /* 0x0000002404007981 */ /* 0x010f24000c1e1500 */
[----:B----4-:R-:W-:-:S06]  /*52b0*/  PRMT R0, RZ, 0x5410, R0 ;  /* 0x00005410ff007816 */ /* 0x010fcc0000000000 */
[----:B------:R-:W0:Y:S02]  /*52c0*/  F2I.FTZ.TRUNC.NTZ R0, R0 ;  /* 0x0000000000007305 */ /* 0x000e24000021f100 */
[----:B0-----:R-:W-:Y:S01]  /*52d0*/  PRMT R26, R0, 0x7610, R26 ;  /* 0x00007610001a7816 */ /* 0x001fe2000000001a */
[----:B------:R-:W-:Y:S05]  /*52e0*/  BRA `(.L_x_58225) ;  /* 0x000006e000007947 */ /* 0x000fea0003800000 */
.L_x_58232:
        /* <DEDUP_REMOVED lines=10> */
.L_x_58239:
        /* <DEDUP_REMOVED lines=21> */
.L_x_58243:
[----:B------:R-:W-:Y:S05]  /*54e0*/  BSYNC B1 ;  /* 0x0000000000017941 */ /* 0x000fea0003800000 */
.L_x_58242:
[----:B------:R-:W-:Y:S01]  /*54f0*/  LEA R5, R0, 0x3b800000, 0x17 ;  /* 0x3b80000000057811 */ /* 0x000fe200078eb8ff */
[----:B------:R-:W-:-:S05]  /*5500*/  IMAD.SHL.U32 R0, R3, 0x100000, RZ ;  /* 0x0010000003007824 */ /* 0x000fca00078e00ff */
[----:B------:R-:W-:Y:S02]  /*5510*/  LOP3.LUT R0, R5, R0, R6, 0xfe, !PT ;  /* 0x0000000005007212 */ /* 0x000fe400078efe06 */
.L_x_58241:
[----:B------:R-:W-:Y:S05]  /*5520*/  BSYNC B0 ;  /* 0x0000000000007941 */ /* 0x000fea0003800000 */
.L_x_58240:
[----:B------:R-:W0:Y:S02]  /*5530*/  F2I.FTZ.TRUNC.NTZ R0, R0 ;  /* 0x0000000000007305 */ /* 0x000e24000021f100 */
[----:B0-----:R-:W-:Y:S01]  /*5540*/  PRMT R26, R0, 0x7610, R26 ;  /* 0x00007610001a7816 */ /* 0x001fe2000000001a */
[----:B------:R-:W-:Y:S05]  /*5550*/  BRA `(.L_x_58225) ;  /* 0x0000047000007947 */ /* 0x000fea0003800000 */
.L_x_58238:
        /* <DEDUP_REMOVED lines=21> */
.L_x_58247:
[----:B------:R-:W-:Y:S05]  /*56b0*/  BSYNC B1 ;  /* 0x0000000000017941 */ /* 0x000fea0003800000 */
.L_x_58246:
[----:B------:R-:W-:Y:S01]  /*56c0*/  LEA R5, R0, 0x37800000, 0x17 ;  /* 0x3780000000057811 */ /* 0x000fe200078eb8ff */
[----:B------:R-:W-:-:S05]  /*56d0*/  IMAD.SHL.U32 R0, R3, 0x200000, RZ ;  /* 0x0020000003007824 */ /* 0x000fca00078e00ff */
[----:B------:R-:W-:Y:S02]  /*56e0*/  LOP3.LUT R0, R5, R0, R6, 0xfe, !PT ;  /* 0x0000000005007212 */ /* 0x000fe400078efe06 */
.L_x_58245:
[----:B------:R-:W-:Y:S05]  /*56f0*/  BSYNC B0 ;  /* 0x0000000000007941 */ /* 0x000fea0003800000 */
.L_x_58244:
[----:B------:R-:W0:Y:S02]  /*5700*/  F2I.FTZ.TRUNC.NTZ R0, R0 ;  /* 0x0000000000007305 */ /* 0x000e24000021f100 */
[----:B0-----:R-:W-:Y:S01]  /*5710*/  PRMT R26, R0, 0x7610, R26 ;  /* 0x00007610001a7816 */ /* 0x001fe2000000001a */
[----:B------:R-:W-:Y:S05]  /*5720*/  BRA `(.L_x_58225) ;  /* 0x000002a000007947 */ /* 0x000fea0003800000 */
.L_x_58237:
        /* <DEDUP_REMOVED lines=14> */
.L_x_58251:
[----:B------:R-:W-:Y:S05]  /*5810*/  BSYNC B0 ;  /* 0x0000000000007941 */ /* 0x000fea0003800000 */
.L_x_58250:
[----:B------:R-:W0:Y:S02]  /*5820*/  F2I.FTZ.TRUNC.NTZ R0, R0 ;  /* 0x0000000000007305 */ /* 0x000e24000021f100 */
[----:B0-----:R-:W-:Y:S01]  /*5830*/  PRMT R26, R0, 0x7610, R26 ;  /* 0x00007610001a7816 */ /* 0x001fe2000000001a */
[----:B------:R-:W-:Y:S05]  /*5840*/  BRA `(.L_x_58225) ;  /* 0x0000018000007947 */ /* 0x000fea0003800000 */
.L_x_58224:
        /* <DEDUP_REMOVED lines=21> */
.L_x_58249:
[----:B------:R0:W5:Y:S01]  /*59a0*/  LDG.E.U8 R26, [R4.64] ;  /* 0x00000024041a7981 */ /* 0x000162000c1e1100 */
[----:B------:R-:W-:Y:S05]  /*59b0*/  BRA `(.L_x_58225) ;  /* 0x0000001000007947 */ /* 0x000fea0003800000 */
.L_x_58248:
[----:B------:R0:W5:Y:S02]  /*59c0*/  LDG.E.U8 R26, [R4.64] ;  /* 0x00000024041a7981 */ /* 0x000164000c1e1100 */
.L_x_58225:
[----:B------:R-:W-:-:S03]  /*59d0*/  IADD3 R23, R23, 0x80, RZ ;  /* 0x0000008017177810 */ /* 0x000fc60007ffe0ff */
.L_x_58187:
[----:B------:R-:W-:Y:S05]  /*59e0*/  BSYNC B6 ;  /* 0x0000000000067941 */ /* 0x000fea0003800000 */
.L_x_58186:
        /* <DEDUP_REMOVED lines=21> */
.L_x_58257:
[----:B------:R0:W5:Y:S01]  /*5b40*/  LDG.E.U8 R24, [R4.64] ;  /* 0x0000002404187981 */ /* 0x000162000c1e1100 */
[----:B------:R-:W-:Y:S05]  /*5b50*/  BRA `(.L_x_58259) ;  /* 0x00000d8000007947 */ /* 0x000fea0003800000 */
.L_x_58256:
        /* <DEDUP_REMOVED lines=8> */
.L_x_58261:
[----:B------:R0:W5:Y:S01]  /*5be0*/  LDG.E.U8 R24, [R4.64] ;  /* 0x0000002404187981 */ /* 0x000162000c1e1100 */
[----:B------:R-:W-:Y:S05]  /*5bf0*/  BRA `(.L_x_58259) ;  /* 0x00000ce000007947 */ /* 0x000fea0003800000 */
.L_x_58260:
[----:B------:R0:W5:Y:S01]  /*5c00*/  LDG.E.U16 R24, [R4.64] ;  /* 0x0000002404187981 */ /* 0x000162000c1e1500 */
[----:B------:R-:W-:Y:S05]  /*5c10*/  BRA `(.L_x_58259) ;  /* 0x00000cc000007947 */ /* 0x000fea0003800000 */
.L_x_58255:
        /* <DEDUP_REMOVED lines=9> */
.L_x_58263:
[----:B----4-:R-:W4:Y:S02]  /*5cb0*/  LDG.E.U16 R0, [R4.64] ;  /* 0x0000002404007981 */ /* 0x010f24000c1e1500 */
[----:B----4-:R-:W-:-:S06]  /*5cc0*/  HADD2.F32 R0, -RZ, R0.H0_H0 ;  /* 0x20000000ff007230 */ /* 0x010fcc0000004100 */
[----:B------:R-:W0:Y:S02]  /*5cd0*/  F2I.FTZ.TRUNC.NTZ R0, R0 ;  /* 0x0000000000007305 */ /* 0x000e24000021f100 */
[----:B0-----:R-:W-:Y:S01]  /*5ce0*/  PRMT R24, R0, 0x7610, R24 ;  /* 0x0000761000187816 */ /* 0x001fe20000000018 */
[----:B------:R-:W-:Y:S05]  /*5cf0*/  BRA `(.L_x_58259) ;  /* 0x00000be000007947 */ /* 0x000fea0003800000 */
.L_x_58262:
        /* <DEDUP_REMOVED lines=9> */
.L_x_58265:
[----:B----4-:R-:W4:Y:S02]  /*5d90*/  LDG.E.U16 R4, [R4.64] ;  /* 0x0000002404047981 */ /* 0x010f24000c1e1500 */
[----:B----4-:R-:W-:-:S06]  /*5da0*/  HADD2.F32 R0, -RZ, R4.H0_H0 ;  /* 0x20000004ff007230 */ /* 0x010fcc0000004100 */
[----:B------:R-:W0:Y:S02]  /*5db0*/  F2I.FTZ.TRUNC.NTZ R0, R0 ;  /* 0x0000000000007305 */ /* 0x000e24000021f100 */
[----:B0-----:R-:W-:Y:S01]  /*5dc0*/  PRMT R24, R0, 0x7610, R24 ;  /* 0x0000761000187816 */ /* 0x001fe20000000018 */
[----:B------:R-:W-:Y:S05]  /*5dd0*/  BRA `(.L_x_58259) ;  /* 0x00000b0000007947 */ /* 0x000fea0003800000 */
.L_x_58264:
[----:B----4-:R-:W4:Y:S02]  /*5de0*/  LDG.E.64 R4, [R4.64] ;  /* 0x0000002404047981 */ /* 0x010f24000c1e1b00 */
[----:B----4-:R0:W4:Y:S01]  /*5df0*/  F2I.F64.TRUNC R24, R4 ;  /* 0x0000000400187311 */ /* 0x010122000030d100 */
[----:B------:R-:W-:Y:S05]  /*5e00*/  BRA `(.L_x_58259) ;  /* 0x00000ad000007947 */ /* 0x000fea0003800000 */
.L_x_58254:
        /* <DEDUP_REMOVED lines=12> */
.L_x_58268:
[----:B----4-:R-:W4:Y:S02]  /*5ed0*/  LDG.E.64 R4, [R4.64] ;  /* 0x0000002404047981 */ /* 0x010f24000c1e1b00 */
[----:B----4-:R0:W4:Y:S01]  /*5ee0*/  F2I.F64.TRUNC R24, R4 ;  /* 0x0000000400187311 */ /* 0x010122000030d100 */
[----:B------:R-:W-:Y:S05]  /*5ef0*/  BRA `(.L_x_58259) ;  /* 0x000009e000007947 */ /* 0x000fea0003800000 */
.L_x_58267:
        /* <DEDUP_REMOVED lines=28> */
.L_x_58270:
        /* <DEDUP_REMOVED lines=15> */
.L_x_58269:
[----:B----4-:R-:W4:Y:S02]  /*61b0*/  LDG.E.U16 R0, [R4.64] ;  /* 0x0000002404007981 */ /* 0x010f24000c1e1500 */
[----:B----4-:R-:W-:-:S06]  /*61c0*/  PRMT R0, RZ, 0x5410, R0 ;  /* 0x00005410ff007816 */ /* 0x010fcc0000000000 */
[----:B------:R-:W0:Y:S02]  /*61d0*/  F2I.FTZ.TRUNC.NTZ R0, R0 ;  /* 0x0000000000007305 */ /* 0x000e24000021f100 */
[----:B0-----:R-:W-:Y:S01]  /*61e0*/  PRMT R24, R0, 0x7610, R24 ;  /* 0x0000761000187816 */ /* 0x001fe20000000018 */
[----:B------:R-:W-:Y:S05]  /*61f0*/  BRA `(.L_x_58259) ;  /* 0x000006e000007947 */ /* 0x000fea0003800000 */
.L_x_58266:
        /* <DEDUP_REMOVED lines=10> */
.L_x_58273:
        /* <DEDUP_REMOVED lines=21> */
.L_x_58277:
[----:B------:R-:W-:Y:S05]  /*63f0*/  BSYNC B1 ;  /* 0x0000000000017941 */ /* 0x000fea0003800000 */
.L_x_58276:
[----:B------:R-:W-:Y:S01]  /*6400*/  LEA R5, R0, 0x3b800000, 0x17 ;  /* 0x3b80000000057811 */ /* 0x000fe200078eb8ff */
[----:B------:R-:W-:-:S05]  /*6410*/  IMAD.SHL.U32 R0, R3, 0x100000, RZ ;  /* 0x0010000003007824 */ /* 0x000fca00078e00ff */
[----:B------:R-:W-:Y:S02]  /*6420*/  LOP3.LUT R0, R5, R0, R6, 0xfe, !PT ;  /* 0x0000000005007212 */ /* 0x000fe400078efe06 */
.L_x_58275:
[----:B------:R-:W-:Y:S05]  /*6430*/  BSYNC B0 ;  /* 0x0000000000007941 */ /* 0x000fea0003800000 */
.L_x_58274:
[----:B------:R-:W0:Y:S02]  /*6440*/  F2I.FTZ.TRUNC.NTZ R0, R0 ;  /* 0x0000000000007305 */ /* 0x000e24000021f100 */
[----:B0-----:R-:W-:Y:S01]  /*6450*/  PRMT R24, R0, 0x7610, R24 ;  /* 0x0000761000187816 */ /* 0x001fe20000000018 */
[----:B------:R-:W-:Y:S05]  /*6460*/  BRA `(.L_x_58259) ;  /* 0x0000047000007947 */ /* 0x000fea0003800000 */
.L_x_58272:
        /* <DEDUP_REMOVED lines=21> */
.L_x_58281:
[----:B------:R-:W-:Y:S05]  /*65c0*/  BSYNC B1 ;  /* 0x0000000000017941 */ /* 0x000fea0003800000 */
.L_x_58280:
[----:B------:R-:W-:Y:S01]  /*65d0*/  LEA R5, R0, 0x37800000, 0x17 ;  /* 0x3780000000057811 */ /* 0x000fe200078eb8ff */
[----:B------:R-:W-:-:S05]  /*65e0*/  IMAD.SHL.U32 R0, R3, 0x200000, RZ ;  /* 0x0020000003007824 */ /* 0x000fca00078e00ff */
[----:B------:R-:W-:Y:S02]  /*65f0*/  LOP3.LUT R0, R5, R0, R6, 0xfe, !PT ;  /* 0x0000000005007212 */ /* 0x000fe400078efe06 */
.L_x_58279:
[----:B------:R-:W-:Y:S05]  /*6600*/  BSYNC B0 ;  /* 0x0000000000007941 */ /* 0x000fea0003800000 */
.L_x_58278:
[----:B------:R-:W0:Y:S02]  /*6610*/  F2I.FTZ.TRUNC.NTZ R0, R0 ;  /* 0x0000000000007305 */ /* 0x000e24000021f100 */
[----:B0-----:R-:W-:Y:S01]  /*6620*/  PRMT R24, R0, 0x7610, R24 ;  /* 0x0000761000187816 */ /* 0x001fe20000000018 */
[----:B------:R-:W-:Y:S05]  /*6630*/  BRA `(.L_x_58259) ;  /* 0x000002a000007947 */ /* 0x000fea0003800000 */
.L_x_58271:
        /* <DEDUP_REMOVED lines=14> */
.L_x_58285:
[----:B------:R-:W-:Y:S05]  /*6720*/  BSYNC B0 ;  /* 0x0000000000007941 */ /* 0x000fea0003800000 */
.L_x_58284:
[----:B------:R-:W0:Y:S02]  /*6730*/  F2I.FTZ.TRUNC.NTZ R0, R0 ;  /* 0x0000000000007305 */ /* 0x000e24000021f100 */
[----:B0-----:R-:W-:Y:S01]  /*6740*/  PRMT R24, R0, 0x7610, R24 ;  /* 0x0000761000187816 */ /* 0x001fe20000000018 */
[----:B------:R-:W-:Y:S05]  /*6750*/  BRA `(.L_x_58259) ;  /* 0x0000018000007947 */ /* 0x000fea0003800000 */
.L_x_58258:
        /* <DEDUP_REMOVED lines=21> */
.L_x_58283:
[----:B------:R0:W5:Y:S01]  /*68b0*/  LDG.E.U8 R24, [R4.64] ;  /* 0x0000002404187981 */ /* 0x000162000c1e1100 */
[----:B------:R-:W-:Y:S05]  /*68c0*/  BRA `(.L_x_58259) ;  /* 0x0000001000007947 */ /* 0x000fea0003800000 */
.L_x_58282:
[----:B------:R0:W5:Y:S02]  /*68d0*/  LDG.E.U8 R24, [R4.64] ;  /* 0x0000002404187981 */ /* 0x000164000c1e1100 */
.L_x_58259:
        /* <DEDUP_REMOVED lines=16> */
.L_x_58289:
[----:B------:R0:W5:Y:S01]  /*69e0*/  LDG.E.U8 R17, [R4.64] ;  /* 0x0000002404117981 */ /* 0x000162000c1e1100 */
[----:B------:R-:W-:Y:S05]  /*69f0*/  BRA `(.L_x_58253) ;  /* 0x00000d7000007947 */ /* 0x000fea0003800000 */
.L_x_58288:
        /* <DEDUP_REMOVED lines=8> */
.L_x_58292:
[----:B------:R0:W5:Y:S01]  /*6a80*/  LDG.E.U8 R17, [R4.64] ;  /* 0x0000002404117981 */ /* 0x000162000c1e1100 */
[----:B------:R-:W-:Y:S05]  /*6a90*/  BRA `(.L_x_58253) ;  /* 0x00000cd000007947 */ /* 0x000fea0003800000 */
.L_x_58291:
[----:B------:R0:W5:Y:S01]  /*6aa0*/  LDG.E.U16 R17, [R4.64] ;  /* 0x0000002404117981 */ /* 0x000162000c1e1500 */
[----:B------:R-:W-:Y:S05]  /*6ab0*/  BRA `(.L_x_58253) ;  /* 0x00000cb000007947 */ /* 0x000fea0003800000 */
.L_x_58287:
        /* <DEDUP_REMOVED lines=9> */
.L_x_58294:
[----:B----4-:R-:W4:Y:S02]  /*6b50*/  LDG.E.U16 R0, [R4.64] ;  /* 0x0000002404007981 */ /* 0x010f24000c1e1500 */
[----:B----4-:R-:W-:-:S06]  /*6b60*/  HADD2.F32 R0, -RZ, R0.H0_H0 ;  /* 0x20000000ff007230 */ /* 0x010fcc0000004100 */
[----:B------:R-:W0:Y:S02]  /*6b70*/  F2I.FTZ.TRUNC.NTZ R0, R0 ;  /* 0x0000000000007305 */ /* 0x000e24000021f100 */
[----:B0-----:R-:W-:Y:S01]  /*6b80*/  PRMT R17, R0, 0x7610, R17 ;  /* 0x0000761000117816 */ /* 0x001fe20000000011 */
[----:B------:R-:W-:Y:S05]  /*6b90*/  BRA `(.L_x_58253) ;  /* 0x00000bd000007947 */ /* 0x000fea0003800000 */
.L_x_58293:
        /* <DEDUP_REMOVED lines=9> */
.L_x_58296:
[----:B----4-:R-:W4:Y:S02]  /*6c30*/  LDG.E.U16 R4, [R4.64] ;  /* 0x0000002404047981 */ /* 0x010f24000c1e1500 */
[----:B----4-:R-:W-:-:S06]  /*6c40*/  HADD2.F32 R0, -RZ, R4.H0_H0 ;  /* 0x20000004ff007230 */ /* 0x010fcc0000004100 */
[----:B------:R-:W0:Y:S02]  /*6c50*/  F2I.FTZ.TRUNC.NTZ R0, R0 ;  /* 0x0000000000007305 */ /* 0x000e24000021f100 */
[----:B0-----:R-:W-:Y:S01]  /*6c60*/  PRMT R17, R0, 0x7610, R17 ;  /* 0x0000761000117816 */ /* 0x001fe20000000011 */
[----:B------:R-:W-:Y:S05]  /*6c70*/  BRA `(.L_x_58253) ;  /* 0x00000af000007947 */ /* 0x000fea0003800000 */
.L_x_58295:
[----:B----4-:R-:W4:Y:S02]  /*6c80*/  LDG.E.64 R4, [R4.64] ;  /* 0x0000002404047981 */ /* 0x010f24000c1e1b00 */
[----:B----4-:R0:W4:Y:S01]  /*6c90*/  F2I.F64.TRUNC R17, R4 ;  /* 0x0000000400117311 */ /* 0x010122000030d100 */
[----:B------:R-:W-:Y:S05]  /*6ca0*/  BRA `(.L_x_58253) ;  /* 0x00000ac000007947 */ /* 0x000fea0003800000 */
.L_x_58286:
        /* <DEDUP_REMOVED lines=12> */
.L_x_58299:
[----:B----4-:R-:W4:Y:S02]  /*6d70*/  LDG.E.64 R4, [R4.64] ;  /* 0x0000002404047981 */ /* 0x010f24000c1e1b00 */
[----:B----4-:R0:W4:Y:S01]  /*6d80*/  F2I.F64.TRUNC R17, R4 ;  /* 0x0000000400117311 */ /* 0x010122000030d100 */
[----:B------:R-:W-:Y:S05]  /*6d90*/  BRA `(.L_x_58253) ;  /* 0x000009d000007947 */ /* 0x000fea0003800000 */
.L_x_58298:
        /* <DEDUP_REMOVED lines=28> */
.L_x_58301:
        /* <DEDUP_REMOVED lines=15> */
.L_x_58300:
[----:B----4-:R-:W4:Y:S02]  /*7050*/  LDG.E.U16 R0, [R4.64] ;  /* 0x0000002404007981 */ /* 0x010f24000c1e1500 */
[----:B----4-:R-:W-:-:S06]  /*7060*/  PRMT R0, RZ, 0x5410, R0 ;  /* 0x00005410ff007816 */ /* 0x010fcc0000000000 */
[----:B------:R-:W0:Y:S02]  /*7070*/  F2I.FTZ.TRUNC.NTZ R0, R0 ;  /* 0x0000000000007305 */ /* 0x000e24000021f100 */
[----:B0-----:R-:W-:Y:S01]  /*7080*/  PRMT R17, R0, 0x7610, R17 ;  /* 0x0000761000117816 */ /* 0x001fe20000000011 */
[----:B------:R-:W-:Y:S05]  /*7090*/  BRA `(.L_x_58253) ;  /* 0x000006d000007947 */ /* 0x000fea0003800000 */
.L_x_58297:
        /* <DEDUP_REMOVED lines=10> */
.L_x_58304:
        /* <DEDUP_REMOVED lines=21> */
.L_x_58308:
[----:B------:R-:W-:Y:S05]  /*7290*/  BSYNC B1 ;  /* 0x0000000000017941 */ /* 0x000fea0003800000 */
.L_x_58307:
[----:B------:R-:W-:Y:S01]  /*72a0*/  LEA R5, R0, 0x3b800000, 0x17 ;  /* 0x3b80000000057811 */ /* 0x000fe200078eb8ff */
[----:B------:R-:W-:-:S05]  /*72b0*/  IMAD.SHL.U32 R0, R3, 0x100000, RZ ;  /* 0x0010000003007824 */ /* 0x000fca00078e00ff */
[----:B------:R-:W-:Y:S02]  /*72c0*/  LOP3.LUT R0, R5, R0, R6, 0xfe, !PT ;  /* 0x0000000005007212 */ /* 0x000fe400078efe06 */
.L_x_58306:
[----:B------:R-:W-:Y:S05]  /*72d0*/  BSYNC B0 ;  /* 0x0000000000007941 */ /* 0x000fea0003800000 */
.L_x_58305:
[----:B------:R-:W0:Y:S02]  /*72e0*/  F2I.FTZ.TRUNC.NTZ R0, R0 ;  /* 0x0000000000007305 */ /* 0x000e24000021f100 */
[----:B0-----:R-:W-:Y:S01]  /*72f0*/  PRMT R17, R0, 0x7610, R17 ;  /* 0x0000761000117816 */ /* 0x001fe20000000011 */
[----:B------:R-:W-:Y:S05]  /*7300*/  BRA `(.L_x_58253) ;  /* 0x0000046000007947 */ /* 0x000fea0003800000 */
.L_x_58303:
        /* <DEDUP_REMOVED lines=21> */
.L_x_58312:
[----:B------:R-:W-:Y:S05]  /*7460*/  BSYNC B1 ;  /* 0x0000000000017941 */ /* 0x000fea0003800000 */
.L_x_58311:
[----:B------:R-:W-:Y:S01]  /*7470*/  LEA R5, R0, 0x37800000, 0x17 ;  /* 0x3780000000057811 */ /* 0x000fe200078eb8ff */
[----:B------:R-:W-:-:S05]  /*7480*/  IMAD.SHL.U32 R0, R3, 0x200000, RZ ;  /* 0x0020000003007824 */ /* 0x000fca00078e00ff */
[----:B------:R-:W-:Y:S02]  /*7490*/  LOP3.LUT R0, R5, R0, R6, 0xfe, !PT ;  /* 0x0000000005007212 */ /* 0x000fe400078efe06 */
.L_x_58310:
[----:B------:R-:W-:Y:S05]  /*74a0*/  BSYNC B0 ;  /* 0x0000000000007941 */ /* 0x000fea0003800000 */
.L_x_58309:
[----:B------:R-:W0:Y:S02]  /*74b0*/  F2I.FTZ.TRUNC.NTZ R0, R0 ;  /* 0x0000000000007305 */ /* 0x000e24000021f100 */
[----:B0-----:R-:W-:Y:S01]  /*74c0*/  PRMT R17, R0, 0x7610, R17 ;  /* 0x0000761000117816 */ /* 0x001fe20000000011 */
[----:B------:R-:W-:Y:S05]  /*74d0*/  BRA `(.L_x_58253) ;  /* 0x0000029000007947 */ /* 0x000fea0003800000 */
.L_x_58302:
        /* <DEDUP_REMOVED lines=14> */
.L_x_58316:
[----:B------:R-:W-:Y:S05]  /*75c0*/  BSYNC B0 ;  /* 0x0000000000007941 */ /* 0x000fea0003800000 */
.L_x_58315:
[----:B------:R-:W0:Y:S02]  /*75d0*/  F2I.FTZ.TRUNC.NTZ R0, R0 ;  /* 0x0000000000007305 */ /* 0x000e24000021f100 */
[----:B0-----:R-:W-:Y:S01]  /*75e0*/  PRMT R17, R0, 0x7610, R17 ;  /* 0x0000761000117816 */ /* 0x001fe20000000011 */
[----:B------:R-:W-:Y:S05]  /*75f0*/  BRA `(.L_x_58253) ;  /* 0x0000017000007947 */ /* 0x000fea0003800000 */
.L_x_58290:
        /* <DEDUP_REMOVED lines=20> */
.L_x_58314:
[----:B------:R0:W5:Y:S01]  /*7740*/  LDG.E.U8 R17, [R4.64] ;  /* 0x0000002404117981 */ /* 0x000162000c1e1100 */
[----:B------:R-:W-:Y:S05]  /*7750*/  BRA `(.L_x_58253) ;  /* 0x0000001000007947 */ /* 0x000fea0003800000 */
.L_x_58313:
[----:B------:R0:W5:Y:S02]  /*7760*/  LDG.E.U8 R17, [R4.64] ;  /* 0x0000002404117981 */ /* 0x000164000c1e1100 */
.L_x_58253:
[----:B------:R-:W-:Y:S05]  /*7770*/  BSYNC B6 ;  /* 0x0000000000067941 */ /* 0x000fea0003800000 */
.L_x_58252:
[----:B------:R-:W0:Y:S01]  /*7780*/  S2R R23, SR_TID.X ;  /* 0x0000000000177919 */ /* 0x000e220000002100 */
[----:B------:R-:W-:Y:S01]  /*7790*/  BSSY B0, `(.L_x_58317) ;  /* 0x0000039000007945 */ /* 0x000fe20003800000 */
[----:B0-----:R-:W-:-:S13]  /*77a0*/  ISETP.GE.AND P0, PT, R23, R16, PT ;  /* 0x000000101700720c */ /* 0x001fda0003f06270 */
[----:B------:R-:W-:Y:S05]  /*77b0*/  @P0 BRA `(.L_x_58318) ;  /* 0x0000036000000947 */ /* 0x000fea0003800000 */
[----:B--2--5:R-:W-:-:S04]  /*77c0*/  PRMT R0, R22, 0x8880, RZ ;  /* 0x0000888016007816 */ /* 0x024fc800000000ff */
        /* <DEDUP_REMOVED lines=22> */
.L_x_58322:
        /* <DEDUP_REMOVED lines=19> */
.L_x_58321:
[----:B------:R-:W-:Y:S05]  /*7a60*/  BSYNC B1 ;  /* 0x0000000000017941 */ /* 0x000fea0003800000 */
.L_x_58320:
[----:B------:R-:W-:Y:S05]  /*7a70*/  BRA `(.L_x_58318) ;  /* 0x000000a000007947 */ /* 0x000fea0003800000 */
.L_x_58319:
[----:B------:R-:W-:Y:S01]  /*7a80*/  LOP3.LUT R25, R25, 0xff, RZ, 0xc0, !PT ;  /* 0x000000ff19197812 */ /* 0x000fe200078ec0ff */
        /* <DEDUP_REMOVED lines=9> */
.L_x_58318:
[----:B------:R-:W-:Y:S05]  /*7b20*/  BSYNC B0 ;  /* 0x0000000000007941 */ /* 0x000fea0003800000 */
.L_x_58317:
[----:B-----5:R-:W-:Y:S01]  /*7b30*/  IADD3 R25, R23, 0x80, RZ ;  /* 0x0000008017197810 */ /* 0x020fe20007ffe0ff */
[----:B------:R-:W-:Y:S03]  /*7b40*/  BSSY B0, `(.L_x_58323) ;  /* 0x000003b000007945 */ /* 0x000fe60003800000 */
[----:B------:R-:W-:-:S13]  /*7b50*/  ISETP.GE.AND P1, PT, R25, R16, PT ;  /* 0x000000101900720c */ /* 0x000fda0003f26270 */
[----:B------:R-:W-:Y:S05]  /*7b60*/  @P1 BRA `(.L_x_58324) ;  /* 0x0000038000001947 */ /* 0x000fea0003800000 */
[----:B---3--:R-:W-:-:S04]  /*7b70*/  PRMT R3, R18, 0x8880, RZ ;  /* 0x0000888012037816 */ /* 0x008fc800000000ff */
[----:B------:R-:W-:-:S13]  /*7b80*/  ISETP.GE.AND P1, PT, R3, RZ, PT ;  /* 0x000000ff0300720c */ /* 0x000fda0003f26270 */
[----:B------:R-:W-:Y:S05]  /*7b90*/  @!P1 BRA `(.L_x_58325) ;  /* 0x000002b000009947 */ /* 0x000fea0003800000 */
[----:B------:R-:W-:Y:S01]  /*7ba0*/  LOP3.LUT P1, RZ, R18, 0xff, RZ, 0xc0, !PT ;  /* 0x000000ff12ff7812 */ /* 0x000fe2000782c0ff */
        /* <DEDUP_REMOVED lines=20> */
.L_x_58328:
        /* <DEDUP_REMOVED lines=20> */
.L_x_58327:
[----:B------:R-:W-:Y:S05]  /*7e30*/  BSYNC B1 ;  /* 0x0000000000017941 */ /* 0x000fea0003800000 */
.L_x_58326:
[----:B------:R-:W-:Y:S05]  /*7e40*/  BRA `(.L_x_58324) ;  /* 0x000000a000007947 */ /* 0x000fea0003800000 */
.L_x_58325:
[----:B-1----:R-:W-:Y:S01]  /*7e50*/  LOP3.LUT R27, R27, 0xff, RZ, 0xc0, !PT ;  /* 0x000000ff1b1b7812 */ /* 0x002fe200078ec0ff */
[----:B--2---:R-:W-:-:S03]  /*7e60*/  IMAD.MOV.U32 R22, RZ, RZ, 0x1 ;  /* 0x00000001ff167424 */ /* 0x004fc600078e00ff */
        /* <DEDUP_REMOVED lines=8> */
.L_x_58324:
[----:B------:R-:W-:Y:S05]  /*7ef0*/  BSYNC B0 ;  /* 0x0000000000007941 */ /* 0x000fea0003800000 */
.L_x_58323:
[----:B------:R-:W-:Y:S01]  /*7f00*/  IADD3 R3, R23, 0x100, RZ ;  /* 0x0000010017037810 */ /* 0x000fe20007ffe0ff */
[----:B------:R-:W-:Y:S03]  /*7f10*/  BSSY B0, `(.L_x_58329) ;  /* 0x000003b000007945 */ /* 0x000fe60003800000 */
[----:B------:R-:W-:-:S13]  /*7f20*/  ISETP.GE.AND P1, PT, R3, R16, PT ;  /* 0x000000100300720c */ /* 0x000fda0003f26270 */
[----:B------:R-:W-:Y:S05]  /*7f30*/  @P1 BRA `(.L_x_58330) ;  /* 0x0000038000001947 */ /* 0x000fea0003800000 */
[----:B----4-:R-:W-:-:S04]  /*7f40*/  PRMT R3, R26, 0x8880, RZ ;  /* 0x000088801a037816 */ /* 0x010fc800000000ff */
[----:B------:R-:W-:-:S13]  /*7f50*/  ISETP.GE.AND P1, PT, R3, RZ, PT ;  /* 0x000000ff0300720c */ /* 0x000fda0003f26270 */
[----:B------:R-:W-:Y:S05]  /*7f60*/  @!P1 BRA `(.L_x_58331) ;  /* 0x000002b000009947 */ /* 0x000fea0003800000 */
[----:B------:R-:W-:Y:S01]  /*7f70*/  LOP3.LUT P1, RZ, R26, 0xff, RZ, 0xc0, !PT ;  /* 0x000000ff1aff7812 */ /* 0x000fe2000782c0ff */
        /* <DEDUP_REMOVED lines=20> */
.L_x_58334:
        /* <DEDUP_REMOVED lines=20> */
.L_x_58333:
[----:B------:R-:W-:Y:S05]  /*8200*/  BSYNC B1 ;  /* 0x0000000000017941 */ /* 0x000fea0003800000 */
.L_x_58332:
[----:B------:R-:W-:Y:S05]  /*8210*/  BRA `(.L_x_58330) ;  /* 0x000000a000007947 */ /* 0x000fea0003800000 */
.L_x_58331:
[----:B------:R-:W-:Y:S01]  /*8220*/  LOP3.LUT R19, R19, 0xff, RZ, 0xc0, !PT ;  /* 0x000000ff13137812 */ /* 0x000fe200078ec0ff */
[----:B---3--:R-:W-:-:S03]  /*8230*/  IMAD.MOV.U32 R18, RZ, RZ, 0x1 ;  /* 0x00000001ff127424 */ /* 0x008fc600078e00ff */
        /* <DEDUP_REMOVED lines=8> */
.L_x_58330:
[----:B------:R-:W-:Y:S05]  /*82c0*/  BSYNC B0 ;  /* 0x0000000000007941 */ /* 0x000fea0003800000 */
.L_x_58329:
        /* <DEDUP_REMOVED lines=27> */
.L_x_58340:
        /* <DEDUP_REMOVED lines=20> */
.L_x_58339:
[----:B------:R-:W-:Y:S05]  /*85c0*/  BSYNC B1 ;  /* 0x0000000000017941 */ /* 0x000fea0003800000 */
.L_x_58338:
[----:B------:R-:W-:Y:S05]  /*85d0*/  BRA `(.L_x_58336) ;  /* 0x000000a000007947 */ /* 0x000fea0003800000 */
.L_x_58337:
        /* <DEDUP_REMOVED lines=10> */
.L_x_58336:
[----:B------:R-:W-:Y:S05]  /*8680*/  BSYNC B0 ;  /* 0x0000000000007941 */ /* 0x000fea0003800000 */
.L_x_58335:
        /* <DEDUP_REMOVED lines=21> */
.L_x_58346:
[----:B------:R0:W-:Y:S01]  /*87e0*/  STG.E.U8 [R8.64], R0 ;  /* 0x0000000008007986 */ /* 0x0001e2000c101124 */
[----:B------:R-:W-:Y:S01]  /*87f0*/  IMAD.MOV.U32 R23, RZ, RZ, R25 ;  /* 0x000000ffff177224 */ /* 0x000fe200078e0019 */
[----:B------:R-:W-:Y:S05]  /*8800*/  BRA `(.L_x_58342) ;  /* 0x00000fd000007947 */ /* 0x000fea0003800000 */
.L_x_58345:
[----:B------:R-:W-:-:S13]  /*8810*/  ISETP.NE.AND P0, PT, R3, 0x2, PT ;  /* 0x000000020300780c */ /* 0x000fda0003f05270 */
[----:B------:R-:W-:Y:S05]  /*8820*/  @!P0 BRA `(.L_x_58348) ;  /* 0x0000010000008947 */ /* 0x000fea0003800000 */
[----:B------:R-:W-:-:S13]  /*8830*/  ISETP.NE.AND P0, PT, R3, 0x3, PT ;  /* 0x000000030300780c */ /* 0x000fda0003f05270 */
[----:B------:R-:W-:Y:S05]  /*8840*/  @!P0 BRA `(.L_x_58349) ;  /* 0x0000009000008947 */ /* 0x000fea0003800000 */
[----:B------:R-:W-:-:S13]  /*8850*/  ISETP.NE.AND P0, PT, R3, 0x4, PT ;  /* 0x000000040300780c */ /* 0x000fda0003f05270 */
[----:B------:R-:W-:Y:S05]  /*8860*/  @P0 BRA `(.L_x_58347) ;  /* 0x00000d7000000947 */ /* 0x000fea0003800000 */
[----:B------:R-:W-:Y:S01]  /*8870*/  LOP3.LUT R0, R0, 0xffff, RZ, 0xc0, !PT ;  /* 0x0000ffff00007812 */ /* 0x000fe200078ec0ff */
[----:B------:R-:W-:-:S03]  /*8880*/  IMAD.MOV.U32 R23, RZ, RZ, R25 ;  /* 0x000000ffff177224 */ /* 0x000fc600078e0019 */
[----:B------:R-:W-:-:S05]  /*8890*/  PRMT R0, R0, 0x8880, RZ ;  /* 0x0000888000007816 */ /* 0x000fca00000000ff */
[----:B------:R-:W-:-:S05]  /*88a0*/  IMAD.MOV.U32 R4, RZ, RZ, R0 ;  /* 0x000000ffff047224 */ /* 0x000fca00078e0000 */
[----:B------:R-:W-:-:S05]  /*88b0*/  SHF.R.S32.HI R5, RZ, 0x1f, R4 ;  /* 0x0000001fff057819 */ /* 0x000fca0000011404 */
[----:B------:R0:W-:Y:S01]  /*88c0*/  STG.E.64 [R8.64], R4 ;  /* 0x0000000408007986 */ /* 0x0001e2000c101b24 */
[----:B------:R-:W-:Y:S05]  /*88d0*/  BRA `(.L_x_58342) ;  /* 0x00000f0000007947 */ /* 0x000fea0003800000 */
.L_x_58349:
[----:B------:R-:W-:Y:S01]  /*88e0*/  LOP3.LUT R0, R0, 0xffff, RZ, 0xc0, !PT ;  /* 0x0000ffff00007812 */ /* 0x000fe200078ec0ff */
[----:B------:R-:W-:-:S03]  /*88f0*/  IMAD.MOV.U32 R23, RZ, RZ, R25 ;  /* 0x000000ffff177224 */ /* 0x000fc600078e0019 */
[----:B------:R-:W-:-:S05]  /*8900*/  PRMT R3, R0, 0x8880, RZ ;  /* 0x0000888000037816 */ /* 0x000fca00000000ff */
[----:B------:R0:W-:Y:S01]  /*8910*/  STG.E [R8.64], R3 ;  /* 0x0000000308007986 */ /* 0x0001e2000c101924 */
[----:B------:R-:W-:Y:S05]  /*8920*/  BRA `(.L_x_58342) ;  /* 0x00000eb000007947 */ /* 0x000fea0003800000 */
.L_x_58348:
[----:B------:R-:W-:Y:S01]  /*8930*/  PRMT R3, R0, 0x8880, RZ ;  /* 0x0000888000037816 */ /* 0x000fe200000000ff */
[----:B------:R-:W-:-:S03]  /*8940*/  IMAD.MOV.U32 R23, RZ, RZ, R25 ;  /* 0x000000ffff177224 */ /* 0x000fc600078e0019 */
[----:B------:R-:W-:-:S05]  /*8950*/  PRMT R3, R3, 0x7710, RZ ;  /* 0x0000771003037816 */ /* 0x000fca00000000ff */
[----:B------:R0:W-:Y:S01]  /*8960*/  STG.E.U16 [R8.64], R3 ;  /* 0x0000000308007986 */ /* 0x0001e2000c101524 */
[----:B------:R-:W-:Y:S05]  /*8970*/  BRA `(.L_x_58342) ;  /* 0x00000e6000007947 */ /* 0x000fea0003800000 */
.L_x_58344:
[----:B------:R-:W-:-:S13]  /*8980*/  ISETP.GT.AND P0, PT, R3, 0x6, PT ;  /* 0x000000060300780c */ /* 0x000fda0003f04270 */
[----:B------:R-:W-:Y:S05]  /*8990*/  @P0 BRA `(.L_x_58350) ;  /* 0x000000d000000947 */ /* 0x000fea0003800000 */
[----:B------:R-:W-:-:S13]  /*89a0*/  ISETP.NE.AND P0, PT, R3, 0x5, PT ;  /* 0x000000050300780c */ /* 0x000fda0003f05270 */
[----:B------:R-:W-:Y:S05]  /*89b0*/  @!P0 BRA `(.L_x_58351) ;  /* 0x0000006000008947 */ /* 0x000fea0003800000 */
[----:B------:R-:W-:-:S13]  /*89c0*/  ISETP.NE.AND P0, PT, R3, 0x6, PT ;  /* 0x000000060300780c */ /* 0x000fda0003f05270 */
[----:B------:R-:W-:Y:S05]  /*89d0*/  @P0 BRA `(.L_x_58347) ;  /* 0x00000c0000000947 */ /* 0x000fea0003800000 */
[----:B------:R-:W0:Y:S01]  /*89e0*/  I2F.S8 R3, R0 ;  /* 0x0000000000037306 */ /* 0x000e220000001400 */
[----:B------:R-:W-:Y:S01]  /*89f0*/  IMAD.MOV.U32 R23, RZ, RZ, R25 ;  /* 0x000000ffff177224 */ /* 0x000fe200078e0019 */
[----:B0-----:R0:W-:Y:S01]  /*8a00*/  STG.E [R8.64], R3 ;  /* 0x0000000308007986 */ /* 0x0011e2000c101924 */
[----:B------:R-:W-:Y:S05]  /*8a10*/  BRA `(.L_x_58342) ;  /* 0x00000dc000007947 */ /* 0x000fea0003800000 */
.L_x_58351:
[----:B------:R-:W0:Y:S01]  /*8a20*/  I2F.S8 R3, R0 ;  /* 0x0000000000037306 */ /* 0x000e220000001400 */
[----:B------:R-:W-:Y:S01]  /*8a30*/  IMAD.MOV.U32 R23, RZ, RZ, R25 ;  /* 0x000000ffff177224 */ /* 0x000fe200078e0019 */
[----:B0-----:R-:W-:-:S05]  /*8a40*/  F2FP.PACK_AB R3, RZ, R3 ;  /* 0x00000003ff03723e */ /* 0x001fca00000000ff */
[----:B------:R0:W-:Y:S01]  /*8a50*/  STG.E.U16 [R8.64], R3 ;  /* 0x0000000308007986 */ /* 0x0001e2000c101524 */
[----:B------:R-:W-:Y:S05]  /*8a60*/  BRA `(.L_x_58342) ;  /* 0x00000d7000007947 */ /* 0x000fea0003800000 */
.L_x_58350:
[----:B------:R-:W-:-:S13]  /*8a70*/  ISETP.NE.AND P0, PT, R3, 0x7, PT ;  /* 0x000000070300780c */ /* 0x000fda0003f05270 */
[----:B------:R-:W-:Y:S05]  /*8a80*/  @!P0 BRA `(.L_x_58352) ;  /* 0x000000f000008947 */ /* 0x000fea0003800000 */
[----:B------:R-:W-:-:S13]  /*8a90*/  ISETP.NE.AND P0, PT, R3, 0x8, PT ;  /* 0x000000080300780c */ /* 0x000fda0003f05270 */
[----:B------:R-:W-:Y:S05]  /*8aa0*/  @!P0 BRA `(.L_x_58353) ;  /* 0x0000007000008947 */ /* 0x000fea0003800000 */
[----:B------:R-:W-:-:S13]  /*8ab0*/  ISETP.NE.AND P0, PT, R3, 0x9, PT ;  /* 0x000000090300780c */ /* 0x000fda0003f05270 */
[----:B------:R-:W-:Y:S05]  /*8ac0*/  @P0 BRA `(.L_x_58347) ;  /* 0x00000b1000000947 */ /* 0x000fea0003800000 */
[----:B------:R-:W0:Y:S01]  /*8ad0*/  I2F.S8 R4, R0 ;  /* 0x0000000000047306 */ /* 0x000e220000001400 */
[----:B------:R-:W-:Y:S02]  /*8ae0*/  IMAD.MOV.U32 R5, RZ, RZ, RZ ;  /* 0x000000ffff057224 */ /* 0x000fe400078e00ff */
[----:B------:R-:W-:-:S03]  /*8af0*/  IMAD.MOV.U32 R23, RZ, RZ, R25 ;  /* 0x000000ffff177224 */ /* 0x000fc600078e0019 */
[----:B0-----:R0:W-:Y:S01]  /*8b00*/  STG.E.64 [R8.64], R4 ;  /* 0x0000000408007986 */ /* 0x0011e2000c101b24 */
[----:B------:R-:W-:Y:S05]  /*8b10*/  BRA `(.L_x_58342) ;  /* 0x00000cc000007947 */ /* 0x000fea0003800000 */
.L_x_58353:
[----:B------:R-:W0:Y:S01]  /*8b20*/  I2F.S8 R0, R0 ;  /* 0x0000000000007306 */ /* 0x000e220000001400 */
[----:B------:R-:W-:Y:S01]  /*8b30*/  IMAD.MOV.U32 R23, RZ, RZ, R25 ;  /* 0x000000ffff177224 */ /* 0x000fe200078e0019 */
[----:B0-----:R-:W-:-:S04]  /*8b40*/  F2FP.PACK_AB R3, RZ, R0 ;  /* 0x00000000ff03723e */ /* 0x001fc800000000ff */
[----:B------:R-:W-:-:S05]  /*8b50*/  PRMT R3, R3, 0x5410, RZ ;  /* 0x0000541003037816 */ /* 0x000fca00000000ff */
[----:B------:R0:W-:Y:S01]  /*8b60*/  STG.E [R8.64], R3 ;  /* 0x0000000308007986 */ /* 0x0001e2000c101924 */
[----:B------:R-:W-:Y:S05]  /*8b70*/  BRA `(.L_x_58342) ;  /* 0x00000c6000007947 */ /* 0x000fea0003800000 */
.L_x_58352:
[----:B------:R-:W-:Y:S01]  /*8b80*/  PRMT R4, R0, 0x8880, RZ ;  /* 0x0000888000047816 */ /* 0x000fe200000000ff */
[----:B------:R-:W-:-:S03]  /*8b90*/  IMAD.MOV.U32 R23, RZ, RZ, R25 ;  /* 0x000000ffff177224 */ /* 0x000fc600078e0019 */
[----:B------:R-:W-:-:S06]  /*8ba0*/  PRMT R4, R4, 0x7710, RZ ;  /* 0x0000771004047816 */ /* 0x000fcc00000000ff */
[----:B------:R-:W0:Y:S02]  /*8bb0*/  I2F.F64.S16 R4, R4 ;  /* 0x0000000400047312 */ /* 0x000e240000101c00 */
[----:B0-----:R0:W-:Y:S01]  /*8bc0*/  STG.E.64 [R8.64], R4 ;  /* 0x0000000408007986 */ /* 0x0011e2000c101b24 */
[----:B------:R-:W-:Y:S05]  /*8bd0*/  BRA `(.L_x_58342) ;  /* 0x00000c0000007947 */ /* 0x000fea0003800000 */
.L_x_58343:
        /* <DEDUP_REMOVED lines=8> */
[----:B------:R-:W-:Y:S01]  /*8c60*/  LOP3.LUT P0, RZ, R0, 0xff, RZ, 0xc0, !PT ;  /* 0x000000ff00ff7812 */ /* 0x000fe2000780c0ff */
[----:B------:R-:W-:-:S03]  /*8c70*/  IMAD.MOV.U32 R23, RZ, RZ, R25 ;  /* 0x000000ffff177224 */ /* 0x000fc600078e0019 */
[----:B------:R-:W-:-:S05]  /*8c80*/  SEL R3, RZ, 0x1, !P0 ;  /* 0x00000001ff037807 */ /* 0x000fca0004000000 */
[----:B------:R0:W-:Y:S01]  /*8c90*/  STG.E.U8 [R8.64], R3 ;  /* 0x0000000308007986 */ /* 0x0001e2000c101124 */
[----:B------:R-:W-:Y:S05]  /*8ca0*/  BRA `(.L_x_58342) ;  /* 0x00000b3000007947 */ /* 0x000fea0003800000 */
.L_x_58356:
[----:B------:R-:W-:Y:S01]  /*8cb0*/  PRMT R4, R0, 0x8880, RZ ;  /* 0x0000888000047816 */ /* 0x000fe200000000ff */
[----:B------:R-:W-:Y:S01]  /*8cc0*/  CS2R R6, SRZ ;  /* 0x0000000000067805 */ /* 0x000fe2000001ff00 */
[----:B------:R-:W-:Y:S02]  /*8cd0*/  IMAD.MOV.U32 R23, RZ, RZ, R25 ;  /* 0x000000ffff177224 */ /* 0x000fe400078e0019 */
[----:B------:R-:W-:-:S06]  /*8ce0*/  PRMT R4, R4, 0x7710, RZ ;  /* 0x0000771004047816 */ /* 0x000fcc00000000ff */
[----:B------:R-:W0:Y:S02]  /*8cf0*/  I2F.F64.S16 R4, R4 ;  /* 0x0000000400047312 */ /* 0x000e240000101c00 */
[----:B0-----:R0:W-:Y:S01]  /*8d00*/  STG.E.128 [R8.64], R4 ;  /* 0x0000000408007986 */ /* 0x0011e2000c101d24 */
[----:B------:R-:W-:Y:S05]  /*8d10*/  BRA `(.L_x_58342) ;  /* 0x00000ac000007947 */ /* 0x000fea0003800000 */
.L_x_58355:
        /* <DEDUP_REMOVED lines=21> */
.L_x_58360:
[----:B------:R-:W-:Y:S05]  /*8e70*/  BSYNC B0 ;  /* 0x0000000000007941 */ /* 0x000fea0003800000 */
.L_x_58359:
[----:B------:R-:W-:Y:S01]  /*8e80*/  LOP3.LUT R3, R3, R4, RZ, 0xfc, !PT ;  /* 0x0000000403037212 */ /* 0x000fe200078efcff */
[----:B------:R-:W-:-:S04]  /*8e90*/  IMAD.MOV.U32 R23, RZ, RZ, R25 ;  /* 0x000000ffff177224 */ /* 0x000fc800078e0019 */
[----:B------:R0:W-:Y:S01]  /*8ea0*/  STG.E.U8 [R8.64], R3 ;  /* 0x0000000308007986 */ /* 0x0001e2000c101124 */
[----:B------:R-:W-:Y:S05]  /*8eb0*/  BRA `(.L_x_58342) ;  /* 0x0000092000007947 */ /* 0x000fea0003800000 */
.L_x_58358:
        /* <DEDUP_REMOVED lines=13> */
.L_x_58362:
[----:B------:R-:W-:Y:S01]  /*8f90*/  IMAD.MOV.U32 R0, RZ, RZ, 0x7f ;  /* 0x0000007fff007424 */ /* 0x000fe200078e00ff */
[----:B------:R-:W-:-:S04]  /*8fa0*/  ISETP.GT.U32.AND P0, PT, R3, 0x7f800000, PT ;  /* 0x7f8000000300780c */ /* 0x000fc80003f04070 */
[----:B------:R-:W-:-:S04]  /*8fb0*/  SEL R0, R0, 0x7c, P0 ;  /* 0x0000007c00007807 */ /* 0x000fc80000000000 */
.L_x_58363:
[----:B------:R-:W-:Y:S05]  /*8fc0*/  BSYNC B0 ;  /* 0x0000000000007941 */ /* 0x000fea0003800000 */
.L_x_58361:
[----:B------:R-:W-:Y:S01]  /*8fd0*/  LOP3.LUT R3, R5, 0x80000000, RZ, 0xc0, !PT ;  /* 0x8000000005037812 */ /* 0x000fe200078ec0ff */
[----:B------:R-:W-:-:S03]  /*8fe0*/  IMAD.MOV.U32 R23, RZ, RZ, R25 ;  /* 0x000000ffff177224 */ /* 0x000fc600078e0019 */
[----:B------:R-:W-:-:S04]  /*8ff0*/  SHF.R.U32.HI R3, RZ, 0x18, R3 ;  /* 0x00000018ff037819 */ /* 0x000fc80000011603 */
[----:B------:R-:W-:-:S05]  /*9000*/  LOP3.LUT R3, R0, R3, RZ, 0xfc, !PT ;  /* 0x0000000300037212 */ /* 0x000fca00078efcff */
[----:B------:R0:W-:Y:S01]  /*9010*/  STG.E.U8 [R8.64], R3 ;  /* 0x0000000308007986 */ /* 0x0001e2000c101124 */
[----:B------:R-:W-:Y:S05]  /*9020*/  BRA `(.L_x_58342) ;  /* 0x000007b000007947 */ /* 0x000fea0003800000 */
.L_x_58357:
[----:B------:R-:W0:Y:S01]  /*9030*/  I2F.S8 R3, R0 ;  /* 0x0000000000037306 */ /* 0x000e220000001400 */
[----:B------:R-:W-:Y:S01]  /*9040*/  IMAD.MOV.U32 R23, RZ, RZ, R25 ;  /* 0x000000ffff177224 */ /* 0x000fe200078e0019 */
[----:B0-----:R-:W-:-:S05]  /*9050*/  F2FP.BF16.PACK_AB R3, RZ, R3 ;  /* 0x00000003ff03723e */ /* 0x001fca00000010ff */
[----:B------:R0:W-:Y:S01]  /*9060*/  STG.E.U16 [R8.64], R3 ;  /* 0x0000000308007986 */ /* 0x0001e2000c101524 */
[----:B------:R-:W-:Y:S05]  /*9070*/  BRA `(.L_x_58342) ;  /* 0x0000076000007947 */ /* 0x000fea0003800000 */
.L_x_58354:
        /* <DEDUP_REMOVED lines=10> */
[----:B------:R-:W-:-:S05]  /*9120*/  PRMT R3, R3, 0x7710, RZ ;  /* 0x0000771003037816 */ /* 0x000fca00000000ff */
[----:B------:R0:W-:Y:S01]  /*9130*/  STG.E.U16 [R8.64], R3 ;  /* 0x0000000308007986 */ /* 0x0001e2000c101524 */
[----:B------:R-:W-:Y:S05]  /*9140*/  BRA `(.L_x_58342) ;  /* 0x0000069000007947 */ /* 0x000fea0003800000 */
.L_x_58366:
        /* <DEDUP_REMOVED lines=17> */
.L_x_58369:
[----:B------:R-:W-:-:S04]  /*9260*/  LOP3.LUT R3, R5, 0x80000000, RZ, 0xc0, !PT ;  /* 0x8000000005037812 */ /* 0x000fc800078ec0ff */
[----:B------:R-:W-:-:S04]  /*9270*/  SHF.R.U32.HI R3, RZ, 0x18, R3 ;  /* 0x00000018ff037819 */ /* 0x000fc80000011603 */
[----:B------:R-:W-:-:S04]  /*9280*/  LOP3.LUT R0, R0, R3, RZ, 0xfc, !PT ;  /* 0x0000000300007212 */ /* 0x000fc800078efcff */
[----:B------:R-:W-:Y:S02]  /*9290*/  PRMT R4, R0, 0x7610, R4 ;  /* 0x0000761000047816 */ /* 0x000fe40000000004 */
.L_x_58368:
[----:B------:R-:W-:Y:S05]  /*92a0*/  BSYNC B0 ;  /* 0x0000000000007941 */ /* 0x000fea0003800000 */
.L_x_58367:
[----:B------:R0:W-:Y:S01]  /*92b0*/  STG.E.U8 [R8.64], R4 ;  /* 0x0000000408007986 */ /* 0x0001e2000c101124 */
[----:B------:R-:W-:Y:S01]  /*92c0*/  IMAD.MOV.U32 R23, RZ, RZ, R25 ;  /* 0x000000ffff177224 */ /* 0x000fe200078e0019 */
[----:B------:R-:W-:Y:S05]  /*92d0*/  BRA `(.L_x_58342) ;  /* 0x0000050000007947 */ /* 0x000fea0003800000 */
.L_x_58365:
        /* <DEDUP_REMOVED lines=17> */
.L_x_58372:
[----:B------:R-:W-:-:S04]  /*93f0*/  LOP3.LUT R3, R5, 0x80000000, RZ, 0xc0, !PT ;  /* 0x8000000005037812 */ /* 0x000fc800078ec0ff */
[----:B------:R-:W-:-:S04]  /*9400*/  SHF.R.U32.HI R3, RZ, 0x18, R3 ;  /* 0x00000018ff037819 */ /* 0x000fc80000011603 */
[----:B------:R-:W-:-:S04]  /*9410*/  LOP3.LUT R0, R0, R3, RZ, 0xfc, !PT ;  /* 0x0000000300007212 */ /* 0x000fc800078efcff */
[----:B------:R-:W-:Y:S02]  /*9420*/  PRMT R4, R0, 0x7610, R4 ;  /* 0x0000761000047816 */ /* 0x000fe40000000004 */
.L_x_58371:
[----:B------:R-:W-:Y:S05]  /*9430*/  BSYNC B0 ;  /* 0x0000000000007941 */ /* 0x000fea0003800000 */
.L_x_58370:
[----:B------:R0:W-:Y:S01]  /*9440*/  STG.E.U8 [R8.64], R4 ;  /* 0x0000000408007986 */ /* 0x0001e2000c101124 */
[----:B------:R-:W-:Y:S01]  /*9450*/  IMAD.MOV.U32 R23, RZ, RZ, R25 ;  /* 0x000000ffff177224 */ /* 0x000fe200078e0019 */
[----:B------:R-:W-:Y:S05]  /*9460*/  BRA `(.L_x_58342) ;  /* 0x0000037000007947 */ /* 0x000fea0003800000 */
.L_x_58364:
[----:B------:R-:W-:-:S13]  /*9470*/  ISETP.NE.AND P0, PT, R3, 0x1c, PT ;  /* 0x0000001c0300780c */ /* 0x000fda0003f05270 */
[----:B------:R-:W-:Y:S05]  /*9480*/  @!P0 BRA `(.L_x_58373) ;  /* 0x0000031000008947 */ /* 0x000fea0003800000 */
[----:B------:R-:W-:-:S13]  /*9490*/  ISETP.NE.AND P0, PT, R3, 0x1d, PT ;  /* 0x0000001d0300780c */ /* 0x000fda0003f05270 */
[----:B------:R-:W-:Y:S05]  /*94a0*/  @!P0 BRA `(.L_x_58374) ;  /* 0x0000028000008947 */ /* 0x000fea0003800000 */
[----:B------:R-:W-:-:S13]  /*94b0*/  ISETP.NE.AND P0, PT, R3, 0x2c, PT ;  /* 0x0000002c0300780c */ /* 0x000fda0003f05270 */
[----:B------:R-:W-:Y:S05]  /*94c0*/  @P0 BRA `(.L_x_58347) ;  /* 0x0000011000000947 */ /* 0x000fea0003800000 */
[----:B------:R-:W0:Y:S01]  /*94d0*/  I2F.S8 R0, R0 ;  /* 0x0000000000007306 */ /* 0x000e220000001400 */
        /* <DEDUP_REMOVED lines=16> */
.L_x_58347:
        /* <DEDUP_REMOVED lines=21> */
.L_x_58374:
[----:B------:R-:W-:Y:S01]  /*9730*/  LOP3.LUT R0, R0, 0xffff, RZ, 0xc0, !PT ;  /* 0x0000ffff00007812 */ /* 0x000fe200078ec0ff */
[----:B------:R-:W-:-:S03]  /*9740*/  IMAD.MOV.U32 R23, RZ, RZ, R25 ;  /* 0x000000ffff177224 */ /* 0x000fc600078e0019 */
[----:B------:R-:W-:-:S05]  /*9750*/  PRMT R0, R0, 0x8880, RZ ;  /* 0x0000888000007816 */ /* 0x000fca00000000ff */
[----:B------:R-:W-:-:S05]  /*9760*/  IMAD.MOV.U32 R4, RZ, RZ, R0 ;  /* 0x000000ffff047224 */ /* 0x000fca00078e0000 */
[----:B------:R-:W-:-:S05]  /*9770*/  SHF.R.S32.HI R5, RZ, 0x1f, R4 ;  /* 0x0000001fff057819 */ /* 0x000fca0000011404 */
[----:B------:R0:W-:Y:S01]  /*9780*/  STG.E.64 [R8.64], R4 ;  /* 0x0000000408007986 */ /* 0x0001e2000c101b24 */
[----:B------:R-:W-:Y:S05]  /*9790*/  BRA `(.L_x_58342) ;  /* 0x0000004000007947 */ /* 0x000fea0003800000 */
.L_x_58373:
[----:B------:R-:W-:Y:S01]  /*97a0*/  LOP3.LUT R0, R0, 0xffff, RZ, 0xc0, !PT ;  /* 0x0000ffff00007812 */ /* 0x000fe200078ec0ff */
[----:B------:R-:W-:-:S03]  /*97b0*/  IMAD.MOV.U32 R23, RZ, RZ, R25 ;  /* 0x000000ffff177224 */ /* 0x000fc600078e0019 */
[----:B------:R-:W-:-:S05]  /*97c0*/  PRMT R3, R0, 0x8880, RZ ;  /* 0x0000888000037816 */ /* 0x000fca00000000ff */
[----:B------:R0:W-:Y:S02]  /*97d0*/  STG.E [R8.64], R3 ;  /* 0x0000000308007986 */ /* 0x0001e4000c101924 */
.L_x_58342:
[----:B------:R-:W-:Y:S05]  /*97e0*/  BSYNC B6 ;  /* 0x0000000000067941 */ /* 0x000fea0003800000 */
.L_x_58341:
        /* <DEDUP_REMOVED lines=21> */
.L_x_58380:
[----:B--2---:R0:W-:Y:S01]  /*9940*/  STG.E.U8 [R8.64], R22 ;  /* 0x0000001608007986 */ /* 0x0041e2000c101124 */
[----:B------:R-:W-:Y:S05]  /*9950*/  BRA `(.L_x_58382) ;  /* 0x00000e9000007947 */ /* 0x000fea0003800000 */
.L_x_58379:
        /* <DEDUP_REMOVED lines=12> */
.L_x_58384:
[----:B--2---:R-:W-:-:S04]  /*9a20*/  LOP3.LUT R22, R22, 0xffff, RZ, 0xc0, !PT ;  /* 0x0000ffff16167812 */ /* 0x004fc800078ec0ff */
[----:B------:R-:W-:-:S05]  /*9a30*/  PRMT R3, R22, 0x8880, RZ ;  /* 0x0000888016037816 */ /* 0x000fca00000000ff */
[----:B------:R0:W-:Y:S01]  /*9a40*/  STG.E [R8.64], R3 ;  /* 0x0000000308007986 */ /* 0x0001e2000c101924 */
[----:B------:R-:W-:Y:S05]  /*9a50*/  BRA `(.L_x_58382) ;  /* 0x00000d9000007947 */ /* 0x000fea0003800000 */
.L_x_58383:
[----:B--2---:R-:W-:-:S04]  /*9a60*/  PRMT R3, R22, 0x8880, RZ ;  /* 0x0000888016037816 */ /* 0x004fc800000000ff */
[----:B------:R-:W-:-:S05]  /*9a70*/  PRMT R3, R3, 0x7710, RZ ;  /* 0x0000771003037816 */ /* 0x000fca00000000ff */
[----:B------:R0:W-:Y:S01]  /*9a80*/  STG.E.U16 [R8.64], R3 ;  /* 0x0000000308007986 */ /* 0x0001e2000c101524 */
[----:B------:R-:W-:Y:S05]  /*9a90*/  BRA `(.L_x_58382) ;  /* 0x00000d5000007947 */ /* 0x000fea0003800000 */
.L_x_58378:
        /* <DEDUP_REMOVED lines=9> */
.L_x_58386:
[----:B--2---:R-:W0:Y:S02]  /*9b30*/  I2F.S8 R0, R22 ;  /* 0x0000001600007306 */ /* 0x004e240000001400 */
[----:B0-----:R-:W-:-:S05]  /*9b40*/  F2FP.PACK_AB R0, RZ, R0 ;  /* 0x00000000ff00723e */ /* 0x001fca00000000ff */
[----:B------:R0:W-:Y:S01]  /*9b50*/  STG.E.U16 [R8.64], R0 ;  /* 0x0000000008007986 */ /* 0x0001e2000c101524 */
[----:B------:R-:W-:Y:S05]  /*9b60*/  BRA `(.L_x_58382) ;  /* 0x00000c8000007947 */ /* 0x000fea0003800000 */
.L_x_58385:
        /* <DEDUP_REMOVED lines=10> */
.L_x_58388:
[----:B--2---:R-:W0:Y:S02]  /*9c10*/  I2F.S8 R22, R22 ;  /* 0x0000001600167306 */ /* 0x004e240000001400 */
[----:B0-----:R-:W-:-:S04]  /*9c20*/  F2FP.PACK_AB R3, RZ, R22 ;  /* 0x00000016ff03723e */ /* 0x001fc800000000ff */
[----:B------:R-:W-:-:S05]  /*9c30*/  PRMT R3, R3, 0x5410, RZ ;  /* 0x0000541003037816 */ /* 0x000fca00000000ff */
[----:B------:R0:W-:Y:S01]  /*9c40*/  STG.E [R8.64], R3 ;  /* 0x0000000308007986 */ /* 0x0001e2000c101924 */
[----:B------:R-:W-:Y:S05]  /*9c50*/  BRA `(.L_x_58382) ;  /* 0x00000b9000007947 */ /* 0x000fea0003800000 */
.L_x_58387:
[----:B--2---:R-:W-:-:S04]  /*9c60*/  PRMT R4, R22, 0x8880, RZ ;  /* 0x0000888016047816 */ /* 0x004fc800000000ff */
[----:B------:R-:W-:-:S06]  /*9c70*/  PRMT R4, R4, 0x7710, RZ ;  /* 0x0000771004047816 */ /* 0x000fcc00000000ff */
[----:B------:R-:W0:Y:S02]  /*9c80*/  I2F.F64.S16 R4, R4 ;  /* 0x0000000400047312 */ /* 0x000e240000101c00 */
[----:B0-----:R0:W-:Y:S01]  /*9c90*/  STG.E.64 [R8.64], R4 ;  /* 0x0000000408007986 */ /* 0x0011e2000c101b24 */
[----:B------:R-:W-:Y:S05]  /*9ca0*/  BRA `(.L_x_58382) ;  /* 0x00000b4000007947 */ /* 0x000fea0003800000 */
.L_x_58377:
        /* <DEDUP_REMOVED lines=12> */
.L_x_58391:
[----:B--2---:R-:W-:Y:S01]  /*9d70*/  PRMT R4, R22, 0x8880, RZ ;  /* 0x0000888016047816 */ /* 0x004fe200000000ff */
[----:B------:R-:W-:-:S03]  /*9d80*/  CS2R R6, SRZ ;  /* 0x0000000000067805 */ /* 0x000fc6000001ff00 */
[----:B------:R-:W-:-:S06]  /*9d90*/  PRMT R4, R4, 0x7710, RZ ;  /* 0x0000771004047816 */ /* 0x000fcc00000000ff */
[----:B------:R-:W0:Y:S02]  /*9da0*/  I2F.F64.S16 R4, R4 ;  /* 0x0000000400047312 */ /* 0x000e240000101c00 */
[----:B0-----:R0:W-:Y:S01]  /*9db0*/  STG.E.128 [R8.64], R4 ;  /* 0x0000000408007986 */ /* 0x0011e2000c101d24 */
[----:B------:R-:W-:Y:S05]  /*9dc0*/  BRA `(.L_x_58382) ;  /* 0x00000a2000007947 */ /* 0x000fea0003800000 */
.L_x_58390:
        /* <DEDUP_REMOVED lines=21> */
.L_x_58395:
[----:B------:R-:W-:Y:S05]  /*9f20*/  BSYNC B0 ;  /* 0x0000000000007941 */ /* 0x000fea0003800000 */
.L_x_58394:
[----:B------:R-:W-:-:S05]  /*9f30*/  LOP3.LUT R5, R0, R5, RZ, 0xfc, !PT ;  /* 0x0000000500057212 */ /* 0x000fca00078efcff */
[----:B------:R0:W-:Y:S01]  /*9f40*/  STG.E.U8 [R8.64], R5 ;  /* 0x0000000508007986 */ /* 0x0001e2000c101124 */
[----:B------:R-:W-:Y:S05]  /*9f50*/  BRA `(.L_x_58382) ;  /* 0x0000089000007947 */ /* 0x000fea0003800000 */
.L_x_58393:
        /* <DEDUP_REMOVED lines=13> */
.L_x_58397:
[----:B------:R-:W-:Y:S01]  /*a030*/  IMAD.MOV.U32 R0, RZ, RZ, 0x7f ;  /* 0x0000007fff007424 */ /* 0x000fe200078e00ff */
[----:B------:R-:W-:-:S04]  /*a040*/  ISETP.GT.U32.AND P0, PT, R3, 0x7f800000, PT ;  /* 0x7f8000000300780c */ /* 0x000fc80003f04070 */
[----:B------:R-:W-:-:S04]  /*a050*/  SEL R0, R0, 0x7c, P0 ;  /* 0x0000007c00007807 */ /* 0x000fc80000000000 */
.L_x_58398:
[----:B------:R-:W-:Y:S05]  /*a060*/  BSYNC B0 ;  /* 0x0000000000007941 */ /* 0x000fea0003800000 */
.L_x_58396:
[----:B------:R-:W-:-:S04]  /*a070*/  LOP3.LUT R3, R5, 0x80000000, RZ, 0xc0, !PT ;  /* 0x8000000005037812 */ /* 0x000fc800078ec0ff */
[----:B------:R-:W-:-:S04]  /*a080*/  SHF.R.U32.HI R3, RZ, 0x18, R3 ;  /* 0x00000018ff037819 */ /* 0x000fc80000011603 */
[----:B------:R-:W-:-:S05]  /*a090*/  LOP3.LUT R3, R0, R3, RZ, 0xfc, !PT ;  /* 0x0000000300037212 */ /* 0x000fca00078efcff */
[----:B------:R0:W-:Y:S01]  /*a0a0*/  STG.E.U8 [R8.64], R3 ;  /* 0x0000000308007986 */ /* 0x0001e2000c101124 */
[----:B------:R-:W-:Y:S05]  /*a0b0*/  BRA `(.L_x_58382) ;  /* 0x0000073000007947 */ /* 0x000fea0003800000 */
.L_x_58392:
[----:B--2---:R-:W0:Y:S02]  /*a0c0*/  I2F.S8 R0, R22 ;  /* 0x0000001600007306 */ /* 0x004e240000001400 */
[----:B0-----:R-:W-:-:S05]  /*a0d0*/  F2FP.BF16.PACK_AB R0, RZ, R0 ;  /* 0x00000000ff00723e */ /* 0x001fca00000010ff */
[----:B------:R0:W-:Y:S01]  /*a0e0*/  STG.E.U16 [R8.64], R0 ;  /* 0x0000000008007986 */ /* 0x0001e2000c101524 */
[----:B------:R-:W-:Y:S05]  /*a0f0*/  BRA `(.L_x_58382) ;  /* 0x000006f000007947 */ /* 0x000fea0003800000 */
.L_x_58389:
        /* <DEDUP_REMOVED lines=12> */
.L_x_58401:
        /* <DEDUP_REMOVED lines=17> */
.L_x_58404:
[----:B------:R-:W-:-:S04]  /*a2d0*/  LOP3.LUT R3, R5, 0x80000000, RZ, 0xc0, !PT ;  /* 0x8000000005037812 */ /* 0x000fc800078ec0ff */
[----:B------:R-:W-:-:S04]  /*a2e0*/  SHF.R.U32.HI R3, RZ, 0x18, R3 ;  /* 0x00000018ff037819 */ /* 0x000fc80000011603 */
[----:B------:R-:W-:-:S04]  /*a2f0*/  LOP3.LUT R0, R0, R3, RZ, 0xfc, !PT ;  /* 0x0000000300007212 */ /* 0x000fc800078efcff */
[----:B------:R-:W-:Y:S02]  /*a300*/  PRMT R4, R0, 0x7610, R4 ;  /* 0x0000761000047816 */ /* 0x000fe40000000004 */
.L_x_58403:
[----:B------:R-:W-:Y:S05]  /*a310*/  BSYNC B0 ;  /* 0x0000000000007941 */ /* 0x000fea0003800000 */
.L_x_58402:
[----:B------:R0:W-:Y:S01]  /*a320*/  STG.E.U8 [R8.64], R4 ;  /* 0x0000000408007986 */ /* 0x0001e2000c101124 */
[----:B------:R-:W-:Y:S05]  /*a330*/  BRA `(.L_x_58382) ;  /* 0x000004b000007947 */ /* 0x000fea0003800000 */
.L_x_58400:
        /* <DEDUP_REMOVED lines=17> */
.L_x_58407:
[----:B------:R-:W-:-:S04]  /*a450*/  LOP3.LUT R3, R5, 0x80000000, RZ, 0xc0, !PT ;  /* 0x8000000005037812 */ /* 0x000fc800078ec0ff */
[----:B------:R-:W-:-:S04]  /*a460*/  SHF.R.U32.HI R3, RZ, 0x18, R3 ;  /* 0x00000018ff037819 */ /* 0x000fc80000011603 */
[----:B------:R-:W-:-:S04]  /*a470*/  LOP3.LUT R0, R0, R3, RZ, 0xfc, !PT ;  /* 0x0000000300007212 */ /* 0x000fc800078efcff */
[----:B------:R-:W-:Y:S02]  /*a480*/  PRMT R4, R0, 0x7610, R4 ;  /* 0x0000761000047816 */ /* 0x000fe40000000004 */
.L_x_58406:
[----:B------:R-:W-:Y:S05]  /*a490*/  BSYNC B0 ;  /* 0x0000000000007941 */ /* 0x000fea0003800000 */
.L_x_58405:
[----:B------:R0:W-:Y:S01]  /*a4a0*/  STG.E.U8 [R8.64], R4 ;  /* 0x0000000408007986 */ /* 0x0001e2000c101124 */
[----:B------:R-:W-:Y:S05]  /*a4b0*/  BRA `(.L_x_58382) ;  /* 0x0000033000007947 */ /* 0x000fea0003800000 */
.L_x_58399:
        /* <DEDUP_REMOVED lines=22> */
.L_x_58381:
        /* <DEDUP_REMOVED lines=20> */
.L_x_58409:
[----:B--2---:R-:W-:-:S04]  /*a760*/  LOP3.LUT R22, R22, 0xffff, RZ, 0xc0, !PT ;  /* 0x0000ffff16167812 */ /* 0x004fc800078ec0ff */
[----:B------:R-:W-:-:S05]  /*a770*/  PRMT R22, R22, 0x8880, RZ ;  /* 0x0000888016167816 */ /* 0x000fca00000000ff */
[----:B------:R-:W-:-:S05]  /*a780*/  IMAD.MOV.U32 R4, RZ, RZ, R22 ;  /* 0x000000ffff047224 */ /* 0x000fca00078e0016 */
[----:B------:R-:W-:-:S05]  /*a790*/  SHF.R.S32.HI R5, RZ, 0x1f, R4 ;  /* 0x0000001fff057819 */ /* 0x000fca0000011404 */
[----:B------:R0:W-:Y:S01]  /*a7a0*/  STG.E.64 [R8.64], R4 ;  /* 0x0000000408007986 */ /* 0x0001e2000c101b24 */
[----:B------:R-:W-:Y:S05]  /*a7b0*/  BRA `(.L_x_58382) ;  /* 0x0000003000007947 */ /* 0x000fea0003800000 */
.L_x_58408:
[----:B--2---:R-:W-:-:S04]  /*a7c0*/  LOP3.LUT R22, R22, 0xffff, RZ, 0xc0, !PT ;  /* 0x0000ffff16167812 */ /* 0x004fc800078ec0ff */
[----:B------:R-:W-:-:S05]  /*a7d0*/  PRMT R3, R22, 0x8880, RZ ;  /* 0x0000888016037816 */ /* 0x000fca00000000ff */
[----:B------:R0:W-:Y:S02]  /*a7e0*/  STG.E [R8.64], R3 ;  /* 0x0000000308007986 */ /* 0x0001e4000c101924 */
.L_x_58382:
        /* <DEDUP_REMOVED lines=21> */
.L_x_58413:
[----:B---3--:R0:W-:Y:S01]  /*a940*/  STG.E.U8 [R8.64], R18 ;  /* 0x0000001208007986 */ /* 0x0081e2000c101124 */
[----:B------:R-:W-:Y:S05]  /*a950*/  BRA `(.L_x_58415) ;  /* 0x00000e9000007947 */ /* 0x000fea0003800000 */
.L_x_58412:
        /* <DEDUP_REMOVED lines=10> */
[----:B------:R0:W-:Y:S01]  /*aa00*/  STG.E.64 [R8.64], R4 ;  /* 0x0000000408007986 */ /* 0x0001e2000c101b24 */
[----:B------:R-:W-:Y:S05]  /*aa10*/  BRA `(.L_x_58415) ;  /* 0x00000dd000007947 */ /* 0x000fea0003800000 */
.L_x_58417:
[----:B---3--:R-:W-:-:S04]  /*aa20*/  LOP3.LUT R18, R18, 0xffff, RZ, 0xc0, !PT ;  /* 0x0000ffff12127812 */ /* 0x008fc800078ec0ff */
[----:B------:R-:W-:-:S05]  /*aa30*/  PRMT R3, R18, 0x8880, RZ ;  /* 0x0000888012037816 */ /* 0x000fca00000000ff */
[----:B------:R0:W-:Y:S01]  /*aa40*/  STG.E [R8.64], R3 ;  /* 0x0000000308007986 */ /* 0x0001e2000c101924 */
[----:B------:R-:W-:Y:S05]  /*aa50*/  BRA `(.L_x_58415) ;  /* 0x00000d9000007947 */ /* 0x000fea0003800000 */
.L_x_58416:
[----:B---3--:R-:W-:-:S04]  /*aa60*/  PRMT R3, R18, 0x8880, RZ ;  /* 0x0000888012037816 */ /* 0x008fc800000000ff */
[----:B------:R-:W-:-:S05]  /*aa70*/  PRMT R3, R3, 0x7710, RZ ;  /* 0x0000771003037816 */ /* 0x000fca00000000ff */
[----:B------:R0:W-:Y:S01]  /*aa80*/  STG.E.U16 [R8.64], R3 ;  /* 0x0000000308007986 */ /* 0x0001e2000c101524 */
[----:B------:R-:W-:Y:S05]  /*aa90*/  BRA `(.L_x_58415) ;  /* 0x00000d5000007947 */ /* 0x000fea0003800000 */
.L_x_58411:
[----:B------:R-:W-:-:S13]  /*aaa0*/  ISETP.GT.AND P0, PT, R0, 0x6, PT ;  /* 0x000000060000780c */ /* 0x000fda0003f04270 */
[----:B------:R-:W-:Y:S05]  /*aab0*/  @P0 BRA `(.L_x_58418) ;  /* 0x000000b000000947 */ /* 0x000fea0003800000 */
[----:B------:R-:W-:-:S13]  /*aac0*/  ISETP.NE.AND P0, PT, R0, 0x5, PT ;  /* 0x000000050000780c */ /* 0x000fda0003f05270 */
[----:B------:R-:W-:Y:S05]  /*aad0*/  @!P0 BRA `(.L_x_58419) ;  /* 0x0000005000008947 */ /* 0x000fea0003800000 */
[----:B------:R-:W-:-:S13]  /*aae0*/  ISETP.NE.AND P0, PT, R0, 0x6, PT ;  /* 0x000000060000780c */ /* 0x000fda0003f05270 */
[----:B------:R-:W-:Y:S05]  /*aaf0*/  @P0 BRA `(.L_x_58414) ;  /* 0x00000b2000000947 */ /* 0x000fea0003800000 */
[----:B---3--:R-:W0:Y:S02]  /*ab00*/  I2F.S8 R3, R18 ;  /* 0x0000001200037306 */ /* 0x008e240000001400 */
[----:B0-----:R0:W-:Y:S01]  /*ab10*/  STG.E [R8.64], R3 ;  /* 0x0000000308007986 */ /* 0x0011e2000c101924 */
[----:B------:R-:W-:Y:S05]  /*ab20*/  BRA `(.L_x_58415) ;  /* 0x00000cc000007947 */ /* 0x000fea0003800000 */
.L_x_58419:
[----:B---3--:R-:W0:Y:S02]  /*ab30*/  I2F.S8 R0, R18 ;  /* 0x0000001200007306 */ /* 0x008e240000001400 */
[----:B0-----:R-:W-:-:S05]  /*ab40*/  F2FP.PACK_AB R0, RZ, R0 ;  /* 0x00000000ff00723e */ /* 0x001fca00000000ff */
[----:B------:R0:W-:Y:S01]  /*ab50*/  STG.E.U16 [R8.64], R0 ;  /* 0x0000000008007986 */ /* 0x0001e2000c101524 */
[----:B------:R-:W-:Y:S05]  /*ab60*/  BRA `(.L_x_58415) ;  /* 0x00000c8000007947 */ /* 0x000fea0003800000 */
.L_x_58418:
        /* <DEDUP_REMOVED lines=8> */
[----:B0-----:R0:W-:Y:S01]  /*abf0*/  STG.E.64 [R8.64], R4 ;  /* 0x0000000408007986 */ /* 0x0011e2000c101b24 */
[----:B------:R-:W-:Y:S05]  /*ac00*/  BRA `(.L_x_58415) ;  /* 0x00000be000007947 */ /* 0x000fea0003800000 */
.L_x_58421:
[----:B---3--:R-:W0:Y:S02]  /*ac10*/  I2F.S8 R18, R18 ;  /* 0x0000001200127306 */ /* 0x008e240000001400 */
[----:B0-----:R-:W-:-:S04]  /*ac20*/  F2FP.PACK_AB R3, RZ, R18 ;  /* 0x00000012ff03723e */ /* 0x001fc800000000ff */
[----:B------:R-:W-:-:S05]  /*ac30*/  PRMT R3, R3, 0x5410, RZ ;  /* 0x0000541003037816 */ /* 0x000fca00000000ff */
[----:B------:R0:W-:Y:S01]  /*ac40*/  STG.E [R8.64], R3 ;  /* 0x0000000308007986 */ /* 0x0001e2000c101924 */
[----:B------:R-:W-:Y:S05]  /*ac50*/  BRA `(.L_x_58415) ;  /* 0x00000b9000007947 */ /* 0x000fea0003800000 */
.L_x_58420:
[----:B---3--:R-:W-:-:S04]  /*ac60*/  PRMT R4, R18, 0x8880, RZ ;  /* 0x0000888012047816 */ /* 0x008fc800000000ff */
[----:B------:R-:W-:-:S06]  /*ac70*/  PRMT R4, R4, 0x7710, RZ ;  /* 0x0000771004047816 */ /* 0x000fcc00000000ff */
[----:B------:R-:W0:Y:S02]  /*ac80*/  I2F.F64.S16 R4, R4 ;  /* 0x0000000400047312 */ /* 0x000e240000101c00 */
[----:B0-----:R0:W-:Y:S01]  /*ac90*/  STG.E.64 [R8.64], R4 ;  /* 0x0000000408007986 */ /* 0x0011e2000c101b24 */
[----:B------:R-:W-:Y:S05]  /*aca0*/  BRA `(.L_x_58415) ;  /* 0x00000b4000007947 */ /* 0x000fea0003800000 */
.L_x_58410:
        /* <DEDUP_REMOVED lines=12> */
.L_x_58424:
[----:B---3--:R-:W-:Y:S01]  /*ad70*/  PRMT R4, R18, 0x8880, RZ ;  /* 0x0000888012047816 */ /* 0x008fe200000000ff */
[----:B------:R-:W-:-:S03]  /*ad80*/  CS2R R6, SRZ ;  /* 0x0000000000067805 */ /* 0x000fc6000001ff00 */
[----:B------:R-:W-:-:S06]  /*ad90*/  PRMT R4, R4, 0x7710, RZ ;  /* 0x0000771004047816 */ /* 0x000fcc00000000ff */
[----:B------:R-:W0:Y:S02]  /*ada0*/  I2F.F64.S16 R4, R4 ;  /* 0x0000000400047312 */ /* 0x000e240000101c00 */
[----:B0-----:R0:W-:Y:S01]  /*adb0*/  STG.E.128 [R8.64], R4 ;  /* 0x0000000408007986 */ /* 0x0011e2000c101d24 */
[----:B------:R-:W-:Y:S05]  /*adc0*/  BRA `(.L_x_58415) ;  /* 0x00000a2000007947 */ /* 0x000fea0003800000 */
.L_x_58423:
        /* <DEDUP_REMOVED lines=21> */
.L_x_58428:
[----:B------:R-:W-:Y:S05]  /*af20*/  BSYNC B0 ;  /* 0x0000000000007941 */ /* 0x000fea0003800000 */
.L_x_58427:
[----:B------:R-:W-:-:S05]  /*af30*/  LOP3.LUT R5, R0, R5, RZ, 0xfc, !PT ;  /* 0x0000000500057212 */ /* 0x000fca00078efcff */
[----:B------:R0:W-:Y:S01]  /*af40*/  STG.E.U8 [R8.64], R5 ;  /* 0x0000000508007986 */ /* 0x0001e2000c101124 */
[----:B------:R-:W-:Y:S05]  /*af50*/  BRA `(.L_x_58415) ;  /* 0x0000089000007947 */ /* 0x000fea0003800000 */
.L_x_58426:
        /* <DEDUP_REMOVED lines=13> */
.L_x_58430:
[----:B------:R-:W-:Y:S01]  /*b030*/  IMAD.MOV.U32 R0, RZ, RZ, 0x7f ;  /* 0x0000007fff007424 */ /* 0x000fe200078e00ff */
[----:B------:R-:W-:-:S04]  /*b040*/  ISETP.GT.U32.AND P0, PT, R3, 0x7f800000, PT ;  /* 0x7f8000000300780c */ /* 0x000fc80003f04070 */
[----:B------:R-:W-:-:S04]  /*b050*/  SEL R0, R0, 0x7c, P0 ;  /* 0x0000007c00007807 */ /* 0x000fc80000000000 */
.L_x_58431:
[----:B------:R-:W-:Y:S05]  /*b060*/  BSYNC B0 ;  /* 0x0000000000007941 */ /* 0x000fea0003800000 */
.L_x_58429:
[----:B------:R-:W-:-:S04]  /*b070*/  LOP3.LUT R3, R5, 0x80000000, RZ, 0xc0, !PT ;  /* 0x8000000005037812 */ /* 0x000fc800078ec0ff */
[----:B------:R-:W-:-:S04]  /*b080*/  SHF.R.U32.HI R3, RZ, 0x18, R3 ;  /* 0x00000018ff037819 */ /* 0x000fc80000011603 */
[----:B------:R-:W-:-:S05]  /*b090*/  LOP3.LUT R3, R0, R3, RZ, 0xfc, !PT ;  /* 0x0000000300037212 */ /* 0x000fca00078efcff */
[----:B------:R0:W-:Y:S01]  /*b0a0*/  STG.E.U8 [R8.64], R3 ;  /* 0x0000000308007986 */ /* 0x0001e2000c101124 */
[----:B------:R-:W-:Y:S05]  /*b0b0*/  BRA `(.L_x_58415) ;  /* 0x0000073000007947 */ /* 0x000fea0003800000 */
.L_x_58425:
[----:B---3--:R-:W0:Y:S02]  /*b0c0*/  I2F.S8 R0, R18 ;  /* 0x0000001200007306 */ /* 0x008e240000001400 */
[----:B0-----:R-:W-:-:S05]  /*b0d0*/  F2FP.BF16.PACK_AB R0, RZ, R0 ;  /* 0x00000000ff00723e */ /* 0x001fca00000010ff */
[----:B------:R0:W-:Y:S01]  /*b0e0*/  STG.E.U16 [R8.64], R0 ;  /* 0x0000000008007986 */ /* 0x0001e2000c101524 */
[----:B------:R-:W-:Y:S05]  /*b0f0*/  BRA `(.L_x_58415) ;  /* 0x000006f000007947 */ /* 0x000fea0003800000 */
.L_x_58422:
        /* <DEDUP_REMOVED lines=10> */
[----:B------:R0:W-:Y:S01]  /*b1a0*/  STG.E.U16 [R8.64], R3 ;  /* 0x0000000308007986 */ /* 0x0001e2000c101524 */
[----:B------:R-:W-:Y:S05]  /*b1b0*/  BRA `(.L_x_58415) ;  /* 0x0000063000007947 */ /* 0x000fea0003800000 */
.L_x_58434:
        /* <DEDUP_REMOVED lines=17> */
.L_x_58437:
[----:B------:R-:W-:-:S04]  /*b2d0*/  LOP3.LUT R3, R5, 0x80000000, RZ, 0xc0, !PT ;  /* 0x8000000005037812 */ /* 0x000fc800078ec0ff */
[----:B------:R-:W-:-:S04]  /*b2e0*/  SHF.R.U32.HI R3, RZ, 0x18, R3 ;  /* 0x00000018ff037819 */ /* 0x000fc80000011603 */
[----:B------:R-:W-:-:S04]  /*b2f0*/  LOP3.LUT R0, R0, R3, RZ, 0xfc, !PT ;  /* 0x0000000300007212 */ /* 0x000fc800078efcff */
[----:B------:R-:W-:Y:S02]  /*b300*/  PRMT R4, R0, 0x7610, R4 ;  /* 0x0000761000047816 */ /* 0x000fe40000000004 */
.L_x_58436:
[----:B------:R-:W-:Y:S05]  /*b310*/  BSYNC B0 ;  /* 0x0000000000007941 */ /* 0x000fea0003800000 */
.L_x_58435:
[----:B------:R0:W-:Y:S01]  /*b320*/  STG.E.U8 [R8.64], R4 ;  /* 0x0000000408007986 */ /* 0x0001e2000c101124 */
[----:B------:R-:W-:Y:S05]  /*b330*/  BRA `(.L_x_58415) ;  /* 0x000004b000007947 */ /* 0x000fea0003800000 */
.L_x_58433:
        /* <DEDUP_REMOVED lines=17> */
.L_x_58440:
[----:B------:R-:W-:-:S04]  /*b450*/  LOP3.LUT R3, R5, 0x80000000, RZ, 0xc0, !PT ;  /* 0x8000000005037812 */ /* 0x000fc800078ec0ff */
[----:B------:R-:W-:-:S04]  /*b460*/  SHF.R.U32.HI R3, RZ, 0x18, R3 ;  /* 0x00000018ff037819 */ /* 0x000fc80000011603 */
[----:B------:R-:W-:-:S04]  /*b470*/  LOP3.LUT R0, R0, R3, RZ, 0xfc, !PT ;  /* 0x0000000300007212 */ /* 0x000fc800078efcff */
[----:B------:R-:W-:Y:S02]  /*b480*/  PRMT R4, R0, 0x7610, R4 ;  /* 0x0000761000047816 */ /* 0x000fe40000000004 */
.L_x_58439:
[----:B------:R-:W-:Y:S05]  /*b490*/  BSYNC B0 ;  /* 0x0000000000007941 */ /* 0x000fea0003800000 */
.L_x_58438:
[----:B------:R0:W-:Y:S01]  /*b4a0*/  STG.E.U8 [R8.64], R4 ;  /* 0x0000000408007986 */ /* 0x0001e2000c101124 */
[----:B------:R-:W-:Y:S05]  /*b4b0*/  BRA `(.L_x_58415) ;  /* 0x0000033000007947 */ /* 0x000fea0003800000 */
.L_x_58432:
        /* <DEDUP_REMOVED lines=22> */
.L_x_58414:
        /* <DEDUP_REMOVED lines=20> */
.L_x_58442:
[----:B---3--:R-:W-:-:S04]  /*b760*/  LOP3.LUT R18, R18, 0xffff, RZ, 0xc0, !PT ;  /* 0x0000ffff12127812 */ /* 0x008fc800078ec0ff */
[----:B------:R-:W-:-:S05]  /*b770*/  PRMT R18, R18, 0x8880, RZ ;  /* 0x0000888012127816 */ /* 0x000fca00000000ff */
[----:B------:R-:W-:-:S05]  /*b780*/  IMAD.MOV.U32 R4, RZ, RZ, R18 ;  /* 0x000000ffff047224 */ /* 0x000fca00078e0012 */
[----:B------:R-:W-:-:S05]  /*b790*/  SHF.R.S32.HI R5, RZ, 0x1f, R4 ;  /* 0x0000001fff057819 */ /* 0x000fca0000011404 */
[----:B------:R0:W-:Y:S01]  /*b7a0*/  STG.E.64 [R8.64], R4 ;  /* 0x0000000408007986 */ /* 0x0001e2000c101b24 */
[----:B------:R-:W-:Y:S05]  /*b7b0*/  BRA `(.L_x_58415) ;  /* 0x0000003000007947 */ /* 0x000fea0003800000 */
.L_x_58441:
[----:B---3--:R-:W-:-:S04]  /*b7c0*/  LOP3.LUT R18, R18, 0xffff, RZ, 0xc0, !PT ;  /* 0x0000ffff12127812 */ /* 0x008fc800078ec0ff */
[----:B------:R-:W-:-:S05]  /*b7d0*/  PRMT R3, R18, 0x8880, RZ ;  /* 0x0000888012037816 */ /* 0x000fca00000000ff */
[----:B------:R0:W-:Y:S02]  /*b7e0*/  STG.E [R8.64], R3 ;  /* 0x0000000308007986 */ /* 0x0001e4000c101924 */
.L_x_58415:
[----:B------:R-:W-:Y:S02]  /*b7f0*/  IADD3 R23, R23, 0x80, RZ ;  /* 0x0000008017177810 */ /* 0x000fe40007ffe0ff */
.L_x_58376:
[----:B------:R-:W-:Y:S05]  /*b800*/  BSYNC B6 ;  /* 0x0000000000067941 */ /* 0x000fea0003800000 */
.L_x_58375:
        /* <DEDUP_REMOVED lines=19> */
.L_x_58446:
[----:B------:R-:W-:Y:S01]  /*b940*/  STG.E.U8 [R2.64], R19 ;  /* 0x0000001302007986 */ /* 0x000fe2000c101124 */
[----:B------:R-:W-:Y:S05]  /*b950*/  EXIT ;  /* 0x000000000000794d */ /* 0x000fea0003800000 */
.L_x_58445:
        /* <DEDUP_REMOVED lines=12> */
.L_x_58449:
[----:B------:R-:W-:-:S04]  /*ba20*/  LOP3.LUT R19, R19, 0xffff, RZ, 0xc0, !PT ;  /* 0x0000ffff13137812 */ /* 0x000fc800078ec0ff */
[----:B------:R-:W-:-:S05]  /*ba30*/  PRMT R5, R19, 0x8880, RZ ;  /* 0x0000888013057816 */ /* 0x000fca00000000ff */
[----:B------:R-:W-:Y:S01]  /*ba40*/  STG.E [R2.64], R5 ;  /* 0x0000000502007986 */ /* 0x000fe2000c101924 */
[----:B------:R-:W-:Y:S05]  /*ba50*/  EXIT ;  /* 0x000000000000794d */ /* 0x000fea0003800000 */
.L_x_58448:
[----:B------:R-:W-:-:S04]  /*ba60*/  PRMT R5, R19, 0x8880, RZ ;  /* 0x0000888013057816 */ /* 0x000fc800000000ff */
[----:B------:R-:W-:-:S05]  /*ba70*/  PRMT R5, R5, 0x7710, RZ ;  /* 0x0000771005057816 */ /* 0x000fca00000000ff */
[----:B------:R-:W-:Y:S01]  /*ba80*/  STG.E.U16 [R2.64], R5 ;  /* 0x0000000502007986 */ /* 0x000fe2000c101524 */
[----:B------:R-:W-:Y:S05]  /*ba90*/  EXIT ;  /* 0x000000000000794d */ /* 0x000fea0003800000 */
.L_x_58444:
        /* <DEDUP_REMOVED lines=9> */
.L_x_58451:
[----:B------:R-:W0:Y:S02]  /*bb30*/  I2F.S8 R0, R19 ;  /* 0x0000001300007306 */ /* 0x000e240000001400 */
[----:B0-----:R-:W-:-:S05]  /*bb40*/  F2FP.PACK_AB R0, RZ, R0 ;  /* 0x00000000ff00723e */ /* 0x001fca00000000ff */
[----:B------:R-:W-:Y:S01]  /*bb50*/  STG.E.U16 [R2.64], R0 ;  /* 0x0000000002007986 */ /* 0x000fe2000c101524 */
[----:B------:R-:W-:Y:S05]  /*bb60*/  EXIT ;  /* 0x000000000000794d */ /* 0x000fea0003800000 */
.L_x_58450:
        /* <DEDUP_REMOVED lines=10> */
.L_x_58453:
[----:B------:R-:W0:Y:S02]  /*bc10*/  I2F.S8 R19, R19 ;  /* 0x0000001300137306 */ /* 0x000e240000001400 */
[----:B0-----:R-:W-:-:S04]  /*bc20*/  F2FP.PACK_AB R5, RZ, R19 ;  /* 0x00000013ff05723e */ /* 0x001fc800000000ff */
[----:B------:R-:W-:-:S05]  /*bc30*/  PRMT R5, R5, 0x5410, RZ ;  /* 0x0000541005057816 */ /* 0x000fca00000000ff */
[----:B------:R-:W-:Y:S01]  /*bc40*/  STG.E [R2.64], R5 ;  /* 0x0000000502007986 */ /* 0x000fe2000c101924 */
[----:B------:R-:W-:Y:S05]  /*bc50*/  EXIT ;  /* 0x000000000000794d */ /* 0x000fea0003800000 */
.L_x_58452:
[----:B------:R-:W-:-:S04]  /*bc60*/  PRMT R4, R19, 0x8880, RZ ;  /* 0x0000888013047816 */ /* 0x000fc800000000ff */
[----:B------:R-:W-:-:S06]  /*bc70*/  PRMT R4, R4, 0x7710, RZ ;  /* 0x0000771004047816 */ /* 0x000fcc00000000ff */
[----:B------:R-:W0:Y:S02]  /*bc80*/  I2F.F64.S16 R4, R4 ;  /* 0x0000000400047312 */ /* 0x000e240000101c00 */
[----:B0-----:R-:W-:Y:S01]  /*bc90*/  STG.E.64 [R2.64], R4 ;  /* 0x0000000402007986 */ /* 0x001fe2000c101b24 */
[----:B------:R-:W-:Y:S05]  /*bca0*/  EXIT ;  /* 0x000000000000794d */ /* 0x000fea0003800000 */
.L_x_58443:
        /* <DEDUP_REMOVED lines=12> */
.L_x_58456:
[----:B------:R-:W-:Y:S01]  /*bd70*/  PRMT R4, R19, 0x8880, RZ ;  /* 0x0000888013047816 */ /* 0x000fe200000000ff */
[----:B------:R-:W-:-:S03]  /*bd80*/  CS2R R6, SRZ ;  /* 0x0000000000067805 */ /* 0x000fc6000001ff00 */
[----:B------:R-:W-:-:S06]  /*bd90*/  PRMT R4, R4, 0x7710, RZ ;  /* 0x0000771004047816 */ /* 0x000fcc00000000ff */
[----:B------:R-:W0:Y:S02]  /*bda0*/  I2F.F64.S16 R4, R4 ;  /* 0x0000000400047312 */ /* 0x000e240000101c00 */
[----:B0-----:R-:W-:Y:S01]  /*bdb0*/  STG.E.128 [R2.64], R4 ;  /* 0x0000000402007986 */ /* 0x001fe2000c101d24 */
[----:B------:R-:W-:Y:S05]  /*bdc0*/  EXIT ;  /* 0x000000000000794d */ /* 0x000fea0003800000 */
.L_x_58455:
        /* <DEDUP_REMOVED lines=21> */
.L_x_58460:
[----:B------:R-:W-:Y:S05]  /*bf20*/  BSYNC B0 ;  /* 0x0000000000007941 */ /* 0x000fea0003800000 */
.L_x_58459:
[----:B------:R-:W-:-:S05]  /*bf30*/  LOP3.LUT R5, R0, R5, RZ, 0xfc, !PT ;  /* 0x0000000500057212 */ /* 0x000fca00078efcff */
[----:B------:R-:W-:Y:S01]  /*bf40*/  STG.E.U8 [R2.64], R5 ;  /* 0x0000000502007986 */ /* 0x000fe2000c101124 */
[----:B------:R-:W-:Y:S05]  /*bf50*/  EXIT ;  /* 0x000000000000794d */ /* 0x000fea0003800000 */
.L_x_58458:
        /* <DEDUP_REMOVED lines=13> */
.L_x_58462:
[----:B------:R-:W-:Y:S01]  /*c030*/  IMAD.MOV.U32 R0, RZ, RZ, 0x7f ;  /* 0x0000007fff007424 */ /* 0x000fe200078e00ff */
[----:B------:R-:W-:-:S04]  /*c040*/  ISETP.GT.U32.AND P0, PT, R4, 0x7f800000, PT ;  /* 0x7f8000000400780c */ /* 0x000fc80003f04070 */
[----:B------:R-:W-:-:S04]  /*c050*/  SEL R0, R0, 0x7c, P0 ;  /* 0x0000007c00007807 */ /* 0x000fc80000000000 */
.L_x_58463:
[----:B------:R-:W-:Y:S05]  /*c060*/  BSYNC B0 ;  /* 0x0000000000007941 */ /* 0x000fea0003800000 */
.L_x_58461:
[----:B------:R-:W-:-:S04]  /*c070*/  LOP3.LUT R4, R19, 0x80000000, RZ, 0xc0, !PT ;  /* 0x8000000013047812 */ /* 0x000fc800078ec0ff */
[----:B------:R-:W-:-:S04]  /*c080*/  SHF.R.U32.HI R5, RZ, 0x18, R4 ;  /* 0x00000018ff057819 */ /* 0x000fc80000011604 */
[----:B------:R-:W-:-:S05]  /*c090*/  LOP3.LUT R5, R0, R5, RZ, 0xfc, !PT ;  /* 0x0000000500057212 */ /* 0x000fca00078efcff */
[----:B------:R-:W-:Y:S01]  /*c0a0*/  STG.E.U8 [R2.64], R5 ;  /* 0x0000000502007986 */ /* 0x000fe2000c101124 */
[----:B------:R-:W-:Y:S05]  /*c0b0*/  EXIT ;  /* 0x000000000000794d */ /* 0x000fea0003800000 */
.L_x_58457:
[----:B------:R-:W0:Y:S02]  /*c0c0*/  I2F.S8 R0, R19 ;  /* 0x0000001300007306 */ /* 0x000e240000001400 */
[----:B0-----:R-:W-:-:S05]  /*c0d0*/  F2FP.BF16.PACK_AB R0, RZ, R0 ;  /* 0x00000000ff00723e */ /* 0x001fca00000010ff */
[----:B------:R-:W-:Y:S01]  /*c0e0*/  STG.E.U16 [R2.64], R0 ;  /* 0x0000000002007986 */ /* 0x000fe2000c101524 */
[----:B------:R-:W-:Y:S05]  /*c0f0*/  EXIT ;  /* 0x000000000000794d */ /* 0x000fea0003800000 */
.L_x_58454:
        /* <DEDUP_REMOVED lines=12> */
.L_x_58466:
        /* <DEDUP_REMOVED lines=17> */
.L_x_58469:
[----:B------:R-:W-:-:S04]  /*c2d0*/  LOP3.LUT R0, R19, 0x80000000, RZ, 0xc0, !PT ;  /* 0x8000000013007812 */ /* 0x000fc800078ec0ff */
[----:B------:R-:W-:-:S04]  /*c2e0*/  SHF.R.U32.HI R5, RZ, 0x18, R0 ;  /* 0x00000018ff057819 */ /* 0x000fc80000011600 */
[----:B------:R-:W-:-:S04]  /*c2f0*/  LOP3.LUT R4, R4, R5, RZ, 0xfc, !PT ;  /* 0x0000000504047212 */ /* 0x000fc800078efcff */
[----:B------:R-:W-:Y:S02]  /*c300*/  PRMT R0, R4, 0x7610, R0 ;  /* 0x0000761004007816 */ /* 0x000fe40000000000 */
.L_x_58468:
[----:B------:R-:W-:Y:S05]  /*c310*/  BSYNC B0 ;  /* 0x0000000000007941 */ /* 0x000fea0003800000 */
.L_x_58467:
[----:B------:R-:W-:Y:S01]  /*c320*/  STG.E.U8 [R2.64], R0 ;  /* 0x0000000002007986 */ /* 0x000fe2000c101124 */
[----:B------:R-:W-:Y:S05]  /*c330*/  EXIT ;  /* 0x000000000000794d */ /* 0x000fea0003800000 */
.L_x_58465:
        /* <DEDUP_REMOVED lines=17> */
.L_x_58472:
[----:B------:R-:W-:-:S04]  /*c450*/  LOP3.LUT R0, R19, 0x80000000, RZ, 0xc0, !PT ;  /* 0x8000000013007812 */ /* 0x000fc800078ec0ff */
[----:B------:R-:W-:-:S04]  /*c460*/  SHF.R.U32.HI R5, RZ, 0x18, R0 ;  /* 0x00000018ff057819 */ /* 0x000fc80000011600 */
[----:B------:R-:W-:-:S04]  /*c470*/  LOP3.LUT R4, R4, R5, RZ, 0xfc, !PT ;  /* 0x0000000504047212 */ /* 0x000fc800078efcff */
[----:B------:R-:W-:Y:S02]  /*c480*/  PRMT R0, R4, 0x7610, R0 ;  /* 0x0000761004007816 */ /* 0x000fe40000000000 */
.L_x_58471:
[----:B------:R-:W-:Y:S05]  /*c490*/  BSYNC B0 ;  /* 0x0000000000007941 */ /* 0x000fea0003800000 */
.L_x_58470:
[----:B------:R-:W-:Y:S01]  /*c4a0*/  STG.E.U8 [R2.64], R0 ;  /* 0x0000000002007986 */ /* 0x000fe2000c101124 */
[----:B------:R-:W-:Y:S05]  /*c4b0*/  EXIT ;  /* 0x000000000000794d */ /* 0x000fea0003800000 */
.L_x_58464:
        /* <DEDUP_REMOVED lines=22> */
.L_x_58447:
        /* <DEDUP_REMOVED lines=20> */
.L_x_58474:
[----:B------:R-:W-:-:S04]  /*c760*/  LOP3.LUT R19, R19, 0xffff, RZ, 0xc0, !PT ;  /* 0x0000ffff13137812 */ /* 0x000fc800078ec0ff */
[----:B------:R-:W-:-:S05]  /*c770*/  PRMT R19, R19, 0x8880, RZ ;  /* 0x0000888013137816 */ /* 0x000fca00000000ff */
[----:B------:R-:W-:-:S05]  /*c780*/  IMAD.MOV.U32 R4, RZ, RZ, R19 ;  /* 0x000000ffff047224 */ /* 0x000fca00078e0013 */
[----:B------:R-:W-:-:S05]  /*c790*/  SHF.R.S32.HI R5, RZ, 0x1f, R4 ;  /* 0x0000001fff057819 */ /* 0x000fca0000011404 */
[----:B------:R-:W-:Y:S01]  /*c7a0*/  STG.E.64 [R2.64], R4 ;  /* 0x0000000402007986 */ /* 0x000fe2000c101b24 */
[----:B------:R-:W-:Y:S05]  /*c7b0*/  EXIT ;  /* 0x000000000000794d */ /* 0x000fea0003800000 */
.L_x_58473:
[----:B------:R-:W-:-:S04]  /*c7c0*/  LOP3.LUT R19, R19, 0xffff, RZ, 0xc0, !PT ;  /* 0x0000ffff13137812 */ /* 0x000fc800078ec0ff */
[----:B------:R-:W-:-:S05]  /*c7d0*/  PRMT R5, R19, 0x8880, RZ ;  /* 0x0000888013057816 */ /* 0x000fca00000000ff */
[----:B------:R-:W-:Y:S01]  /*c7e0*/  STG.E [R2.64], R5 ;  /* 0x0000000502007986 */ /* 0x000fe2000c101924 */
[----:B------:R-:W-:Y:S05]  /*c7f0*/  EXIT ;  /* 0x000000000000794d */ /* 0x000fea0003800000 */
.L_x_58475:
        /* <DEDUP_REMOVED lines=16> */
.L_x_62004:


//--------------------- .text._ZN2at6native18elementwise_kernelILi128ELi4EZNS0_22gpu_kernel_impl_nocastIZZZNS0_50_GLOBAL__N__2680c7bb_12_PowKernel_cu_b2145a98_318424pow_tensor_tensor_kernelERNS_18TensorIteratorBaseEENKUlvE_clEvENKUlvE0_clEvEUlaaE_EEvS5_RKT_EUliE_EEviT1_ --------------------------
	.section	.text._ZN2at6native18elementwise_kernelILi128ELi4EZNS0_22gpu_kernel_impl_nocastIZZZNS0_50_GLOBAL__N__2680c7bb_12_PowKernel_cu_b2145a98_318424pow_tensor_tensor_kernelERNS_18TensorIteratorBaseEENKUlvE_clEvENKUlvE0_clEvEUlaaE_EEvS5_RKT_EUliE_EEviT1_,"ax",@progbits
	.sectioninfo	@"SHI_REGISTERS=13"
	.align	128
        .global         _ZN2at6native18elementwise_kernelILi128ELi4EZNS0_22gpu_kernel_impl_nocastIZZZNS0_50_GLOBAL__N__2680c7bb_12_PowKernel_cu_b2145a98_318424pow_tensor_tensor_kernelERNS_18TensorIteratorBaseEENKUlvE_clEvENKUlvE0_clEvEUlaaE_EEvS5_RKT_EUliE_EEviT1_
        .type           _ZN2at6native18elementwise_kernelILi128ELi4EZNS0_22gpu_kernel_impl_nocastIZZZNS0_50_GLOBAL__N__2680c7bb_12_PowKernel_cu_b2145a98_318424pow_tensor_tensor_kernelERNS_18TensorIteratorBaseEENKUlvE_clEvENKUlvE0_clEvEUlaaE_EEvS5_RKT_EUliE_EEviT1_,@function
        .size           _ZN2at6native18elementwise_kernelILi128ELi4EZNS0_22gpu_kernel_impl_nocastIZZZNS0_50_GLOBAL__N__2680c7bb_12_PowKernel_cu_b2145a98_318424pow_tensor_tensor_kernelERNS_18TensorIteratorBaseEENKUlvE_clEvENKUlvE0_clEvEUlaaE_EEvS5_RKT_EUliE_EEviT1_,(.L_x_62005 - _ZN2at6native18elementwise_kernelILi128ELi4EZNS0_22gpu_kernel_impl_nocastIZZZNS0_50_GLOBAL__N__2680c7bb_12_PowKernel_cu_b2145a98_318424pow_tensor_tensor_kernelERNS_18TensorIteratorBaseEENKUlvE_clEvENKUlvE0_clEvEUlaaE_EEvS5_RKT_EUliE_EEviT1_)
        .other          _ZN2at6native18elementwise_kernelILi128ELi4EZNS0_22gpu_kernel_impl_nocastIZZZNS0_50_GLOBAL__N__2680c7bb_12_PowKernel_cu_b2145a98_318424pow_tensor_tensor_kernelERNS_18TensorIteratorBaseEENKUlvE_clEvENKUlvE0_clEvEUlaaE_EEvS5_RKT_EUliE_EEviT1_,@"STO_CUDA_ENTRY STV_DEFAULT"
_ZN2at6native18elementwise_kernelILi128ELi4EZNS0_22gpu_kernel_impl_nocastIZZZNS0_50_GLOBAL__N__2680c7bb_12_PowKernel_cu_b2145a98_318424pow_tensor_tensor_kernelERNS_18TensorIteratorBaseEENKUlvE_clEvENKUlvE0_clEvEUlaaE_EEvS5_RKT_EUliE_EEviT1_:
.text._ZN2at6native18elementwise_kernelILi128ELi4EZNS0_22gpu_kernel_impl_nocastIZZZNS0_50_GLOBAL__N__2680c7bb_12_PowKernel_cu_b2145a98_318424pow_tensor_tensor_kernelERNS_18TensorIteratorBaseEENKUlvE_clEvENKUlvE0_clEvEUlaaE_EEvS5_RKT_EUliE_EEviT1_:
        /* <DEDUP_REMOVED lines=261> */
.L_x_58478:
[----:B------:R-:W-:-:S04]  /*1050*/  IADD3 R6, P0, R4, c[0x0][0x3d8], RZ ;  /* 0x0000f60004067a10 */ /* 0x000fc80007f1e0ff */
[----:B------:R-:W-:-:S06]  /*1060*/  IADD3.X R7, RZ, c[0x0][0x3dc], RZ, P0, !PT ;  /* 0x0000f700ff077a10 */ /* 0x000fcc00007fe4ff */
[----:B------:R-:W2:Y:S01]  /*1070*/  LDG.E.S8 R7, [R6.64] ;  /* 0x0000000406077981 */ /* 0x000ea2000c1e1300 */
[----:B------:R-:W-:-:S04]  /*1080*/  IADD3 R4, P0, R3, c[0x0][0x3d0], RZ ;  /* 0x0000f40003047a10 */ /* 0x000fc80007f1e0ff */
[----:B------:R-:W-:-:S05]  /*1090*/  IADD3.X R5, RZ, c[0x0][0x3d4], RZ, P0, !PT ;  /* 0x0000f500ff057a10 */ /* 0x000fca00007fe4ff */
[----:B------:R0:W5:Y:S01]  /*10a0*/  LDG.E.U8 R8, [R4.64] ;  /* 0x0000000404087981 */ /* 0x000162000c1e1100 */
        /* <DEDUP_REMOVED lines=25> */
.L_x_58483:
        /* <DEDUP_REMOVED lines=18> */
.L_x_58482:
[----:B------:R-:W-:Y:S05]  /*1360*/  BSYNC B2 ;  /* 0x0000000000027941 */ /* 0x000fea0003800000 */
.L_x_58481:
[----:B------:R-:W-:Y:S05]  /*1370*/  BRA `(.L_x_58484) ;  /* 0x0000009000007947 */ /* 0x000fea0003800000 */
.L_x_58480:
        /* <DEDUP_REMOVED lines=8> */
[----:B------:R-:W-:Y:S02]  /*1400*/  @P0 PRMT R5, RZ, 0x7610, R5 ;  /* 0x00007610ff050816 */ /* 0x000fe40000000005 */
.L_x_58484:
[----:B------:R-:W-:Y:S05]  /*1410*/  BSYNC B1 ;  /* 0x0000000000017941 */ /* 0x000fea0003800000 */
.L_x_58479:
[----:B------:R0:W-:Y:S01]  /*1420*/  STG.E.U8 [R2.64], R5 ;  /* 0x0000000502007986 */ /* 0x0001e2000c101104 */
[----:B------:R-:W-:-:S03]  /*1430*/  IADD3 R0, R0, 0x80, RZ ;  /* 0x0000008000007810 */ /* 0x000fc60007ffe0ff */
.L_x_58477:
[----:B------:R-:W-:Y:S05]  /*1440*/  BSYNC B0 ;  /* 0x0000000000007941 */ /* 0x000fea0003800000 */
.L_x_58476:
[----:B------:R-:W-:Y:S01]  /*1450*/  ISETP.GE.AND P0, PT, R0, c[0x0][0x160], PT ;  /* 0x0000580000007a0c */ /* 0x000fe20003f06270 */
[----:B------:R-:W-:-:S12]  /*1460*/  BSSY B0, `(.L_x_58485) ;  /* 0x000027c000007945 */ /* 0x000fd80003800000 */
[----:B------:R-:W-:Y:S05]  /*1470*/  @P0 BRA `(.L_x_58486) ;  /* 0x000027a000000947 */ /* 0x000fea0003800000 */
[----:B------:R-:W-:Y:S01]  /*1480*/  ISETP.NE.AND P0, PT, RZ, c[0x0][0x168], PT ;  /* 0x00005a00ff007a0c */ /* 0x000fe20003f05270 */
[----:B0-----:R-:W-:Y:S01]  /*1490*/  CS2R R2, SRZ ;  /* 0x0000000000027805 */ /* 0x001fe2000001ff00 */
        /* <DEDUP_REMOVED lines=251> */
.L_x_58487:
[----:B------:R-:W-:-:S04]  /*2450*/  IADD3 R6, P0, R4, c[0x0][0x3d8], RZ ;  /* 0x0000f60004067a10 */ /* 0x000fc80007f1e0ff */
[----:B------:R-:W-:-:S06]  /*2460*/  IADD3.X R7, RZ, c[0x0][0x3dc], RZ, P0, !PT ;  /* 0x0000f700ff077a10 */ /* 0x000fcc00007fe4ff */
[----:B------:R-:W2:Y:S01]  /*2470*/  LDG.E.S8 R7, [R6.64] ;  /* 0x0000000406077981 */ /* 0x000ea2000c1e1300 */
[----:B------:R-:W-:-:S04]  /*2480*/  IADD3 R4, P0, R3, c[0x0][0x3d0], RZ ;  /* 0x0000f40003047a10 */ /* 0x000fc80007f1e0ff */
[----:B------:R-:W-:-:S05]  /*2490*/  IADD3.X R5, RZ, c[0x0][0x3d4], RZ, P0, !PT ;  /* 0x0000f500ff057a10 */ /* 0x000fca00007fe4ff */
[----:B-----5:R0:W5:Y:S01]  /*24a0*/  LDG.E.U8 R8, [R4.64] ;  /* 0x0000000404087981 */ /* 0x020162000c1e1100 */
[----:B------:R-:W-:Y:S01]  /*24b0*/  IADD3 R2, P1, R2, c[0x0][0x3c8], RZ ;  /* 0x0000f20002027a10 */ /* 0x000fe20007f3e0ff */
[----:B------:R-:W-:Y:S03]  /*24c0*/  BSSY B1, `(.L_x_58488) ;  /* 0x0000035000017945 */ /* 0x000fe60003800000 */
[----:B------:R-:W-:Y:S02]  /*24d0*/  IADD3.X R3, RZ, c[0x0][0x3cc], RZ, P1, !PT ;  /* 0x0000f300ff037a10 */ /* 0x000fe40000ffe4ff */
[----:B--2---:R-:W-:-:S13]  /*24e0*/  ISETP.GE.AND P0, PT, R7, RZ, PT ;  /* 0x000000ff0700720c */ /* 0x004fda0003f06270 */
        /* <DEDUP_REMOVED lines=21> */
.L_x_58492:
        /* <DEDUP_REMOVED lines=18> */
.L_x_58491:
[----:B------:R-:W-:Y:S05]  /*2760*/  BSYNC B2 ;  /* 0x0000000000027941 */ /* 0x000fea0003800000 */
.L_x_58490:
[----:B------:R-:W-:Y:S05]  /*2770*/  BRA `(.L_x_58493) ;  /* 0x0000009000007947 */ /* 0x000fea0003800000 */
.L_x_58489:
        /* <DEDUP_REMOVED lines=9> */
.L_x_58493:
[----:B------:R-:W-:Y:S05]  /*2810*/  BSYNC B1 ;  /* 0x0000000000017941 */ /* 0x000fea0003800000 */
.L_x_58488:
[----:B------:R0:W-:Y:S01]  /*2820*/  STG.E.U8 [R2.64], R5 ;  /* 0x0000000502007986 */ /* 0x0001e2000c101104 */
[----:B------:R-:W-:-:S04]  /*2830*/  IADD3 R0, R0, 0x80, RZ ;  /* 0x0000008000007810 */ /* 0x000fc80007ffe0ff */
[----:B------:R-:W-:-:S13]  /*2840*/  ISETP.GE.AND P0, PT, R0, c[0x0][0x160], PT ;  /* 0x0000580000007a0c */ /* 0x000fda0003f06270 */
[----:B------:R-:W-:Y:S05]  /*2850*/  @P0 BRA `(.L_x_58486) ;  /* 0x000013c000000947 */ /* 0x000fea0003800000 */
[----:B0-----:R-:W-:Y:S01]  /*2860*/  ISETP.NE.AND P0, PT, RZ, c[0x0][0x168], PT ;  /* 0x00005a00ff007a0c */ /* 0x001fe20003f05270 */
        /* <DEDUP_REMOVED lines=252> */
.L_x_58494:
[----:B------:R-:W-:-:S04]  /*3830*/  IADD3 R6, P0, R4, c[0x0][0x3d8], RZ ;  /* 0x0000f60004067a10 */ /* 0x000fc80007f1e0ff */
[----:B------:R-:W-:-:S06]  /*3840*/  IADD3.X R7, RZ, c[0x0][0x3dc], RZ, P0, !PT ;  /* 0x0000f700ff077a10 */ /* 0x000fcc00007fe4ff */
[----:B------:R-:W2:Y:S01]  /*3850*/  LDG.E.S8 R7, [R6.64] ;  /* 0x0000000406077981 */ /* 0x000ea2000c1e1300 */
[----:B------:R-:W-:-:S04]  /*3860*/  IADD3 R4, P0, R3, c[0x0][0x3d0], RZ ;  /* 0x0000f40003047a10 */ /* 0x000fc80007f1e0ff */
[----:B------:R-:W-:-:S05]  /*3870*/  IADD3.X R5, RZ, c[0x0][0x3d4], RZ, P0, !PT ;  /* 0x0000f500ff057a10 */ /* 0x000fca00007fe4ff */
[----:B-----5:R0:W5:Y:S01]  /*3880*/  LDG.E.U8 R8, [R4.64] ;  /* 0x0000000404087981 */ /* 0x020162000c1e1100 */
[----:B------:R-:W-:Y:S01]  /*3890*/  IADD3 R2, P1, R2, c[0x0][0x3c8], RZ ;  /* 0x0000f20002027a10 */ /* 0x000fe20007f3e0ff */
[----:B------:R-:W-:Y:S04]  /*38a0*/  BSSY B1, `(.L_x_58495) ;  /* 0x0000035000017945 */ /* 0x000fe80003800000 */
[----:B------:R-:W-:Y:S01]  /*38b0*/  IMAD.X R3, RZ, RZ, c[0x0][0x3cc], P1 ;  /* 0x0000f300ff037624 */ /* 0x000fe200008e06ff */
[----:B--2---:R-:W-:-:S13]  /*38c0*/  ISETP.GE.AND P0, PT, R7, RZ, PT ;  /* 0x000000ff0700720c */ /* 0x004fda0003f06270 */
        /* <DEDUP_REMOVED lines=21> */
.L_x_58499:
        /* <DEDUP_REMOVED lines=18> */
.L_x_58498:
[----:B------:R-:W-:Y:S05]  /*3b40*/  BSYNC B2 ;  /* 0x0000000000027941 */ /* 0x000fea0003800000 */
.L_x_58497:
[----:B------:R-:W-:Y:S05]  /*3b50*/  BRA `(.L_x_58500) ;  /* 0x0000009000007947 */ /* 0x000fea0003800000 */
.L_x_58496:
        /* <DEDUP_REMOVED lines=9> */
.L_x_58500:
[----:B------:R-:W-:Y:S05]  /*3bf0*/  BSYNC B1 ;  /* 0x0000000000017941 */ /* 0x000fea0003800000 */
.L_x_58495:
[----:B------:R0:W-:Y:S01]  /*3c00*/  STG.E.U8 [R2.64], R5 ;  /* 0x0000000502007986 */ /* 0x0001e2000c101104 */
[----:B------:R-:W-:-:S03]  /*3c10*/  IADD3 R0, R0, 0x80, RZ ;  /* 0x0000008000007810 */ /* 0x000fc60007ffe0ff */
.L_x_58486:
[----:B0-----:R-:W-:Y:S05]  /*3c20*/  BSYNC B0 ;  /* 0x0000000000007941 */ /* 0x001fea0003800000 */
.L_x_58485:
[----:B------:R-:W-:-:S13]  /*3c30*/  ISETP.GE.AND P0, PT, R0, c[0x0][0x160], PT ;  /* 0x0000580000007a0c */ /* 0x000fda0003f06270 */
[----:B------:R-:W-:Y:S05]  /*3c40*/  @P0 EXIT ;  /* 0x000000000000094d */ /* 0x000fea0003800000 */
[----:B------:R-:W-:Y:S01]  /*3c50*/  ISETP.NE.AND P0, PT, RZ, c[0x0][0x168], PT ;  /* 0x00005a00ff007a0c */ /* 0x000fe20003f05270 */
[----:B------:R-:W-:Y:S01]  /*3c60*/  CS2R R2, SRZ ;  /* 0x0000000000027805 */ /* 0x000fe2000001ff00 */
[----:B------:R-:W-:-:S11]  /*3c70*/  MOV R4, RZ ;  /* 0x000000ff00047202 */ /* 0x000fd60000000f00 */
        /* <DEDUP_REMOVED lines=250> */
.L_x_58501:
        /* <DEDUP_REMOVED lines=20> */
[----:B------:R-:W-:Y:S01]  /*4d60*/  ISETP.GE.U32.AND P0, PT, R4, 0x3, PT ;  /* 0x000000030400780c */ /* 0x000fe20003f06070 */
[----:B------:R-:W-:Y:S01]  /*4d70*/  IMAD R4, R8, R8, RZ ;  /* 0x0000000808047224 */ /* 0x000fe200078e02ff */
[----:B------:R-:W-:-:S02]  /*4d80*/  PRMT R5, R0, 0x9910, RZ ;  /* 0x0000991000057816 */ /* 0x000fc400000000ff */
[----:B------:R-:W-:-:S04]  /*4d90*/  LOP3.LUT R0, R7, 0x80, RZ, 0xc0, !PT ;  /* 0x0000008007007812 */ /* 0x000fc800078ec0ff */
[----:B------:R-:W-:-:S05]  /*4da0*/  LEA.HI R0, R0, R7, RZ, 0x19 ;  /* 0x0000000700007211 */ /* 0x000fca00078fc8ff */
[----:B------:R-:W-:Y:S05]  /*4db0*/  @!P0 BRA `(.L_x_58505) ;  /* 0x0000019000008947 */ /* 0x000fea0003800000 */
[----:B------:R-:W-:Y:S02]  /*4dc0*/  PRMT R0, R0, 0x8880, RZ ;  /* 0x0000888000007816 */ /* 0x000fe400000000ff */
[----:B------:R-:W-:Y:S02]  /*4dd0*/  PRMT R6, R4, 0x7610, R6 ;  /* 0x0000761004067816 */ /* 0x000fe40000000006 */
[----:B------:R-:W-:-:S04]  /*4de0*/  SHF.R.S32.HI R0, RZ, 0x1, R0 ;  /* 0x00000001ff007819 */ /* 0x000fc80000011400 */
[----:B------:R-:W-:-:S04]  /*4df0*/  PRMT R7, R0, 0x7610, R7 ;  /* 0x0000761000077816 */ /* 0x000fc80000000007 */
.L_x_58506:
        /* <DEDUP_REMOVED lines=12> */
[----:B------:R-:W-:-:S02]  /*4ec0*/  PRMT R9, R6, 0x9910, RZ ;  /* 0x0000991006097816 */ /* 0x000fc400000000ff */
[----:B------:R-:W-:Y:S02]  /*4ed0*/  MOV R5, R0 ;  /* 0x0000000000057202 */ /* 0x000fe40000000f00 */
[----:B------:R-:W-:Y:S02]  /*4ee0*/  MOV R0, R8 ;  /* 0x0000000800007202 */ /* 0x000fe40000000f00 */
[----:B------:R-:W-:Y:S01]  /*4ef0*/  MOV R6, R9 ;  /* 0x0000000900067202 */ /* 0x000fe20000000f00 */
[----:B------:R-:W-:Y:S01]  /*4f00*/  IMAD R5, R4, R5, RZ ;  /* 0x0000000504057224 */ /* 0x000fe200078e02ff */
[----:B------:R-:W-:-:S03]  /*4f10*/  SHF.R.S32.HI R0, RZ, 0x1, R0 ;  /* 0x00000001ff007819 */ /* 0x000fc60000011400 */
[----:B------:R-:W-:Y:S01]  /*4f20*/  IMAD R6, R6, R6, RZ ;  /* 0x0000000606067224 */ /* 0x000fe200078e02ff */
[----:B------:R-:W-:Y:S01]  /*4f30*/  PRMT R7, R0, 0x7610, R7 ;  /* 0x0000761000077816 */ /* 0x000fe20000000007 */
[----:B------:R-:W-:Y:S05]  /*4f40*/  @P0 BRA `(.L_x_58506) ;  /* 0xfffffeb000000947 */ /* 0x000fea000383ffff */
.L_x_58505:
[----:B------:R-:W-:Y:S05]  /*4f50*/  BSYNC B1 ;  /* 0x0000000000017941 */ /* 0x000fea0003800000 */
.L_x_58504:
[----:B------:R-:W-:Y:S05]  /*4f60*/  BRA `(.L_x_58507) ;  /* 0x0000009000007947 */ /* 0x000fea0003800000 */
.L_x_58503:
        /* <DEDUP_REMOVED lines=9> */
.L_x_58507:
[----:B------:R-:W-:Y:S05]  /*5000*/  BSYNC B0 ;  /* 0x0000000000007941 */ /* 0x000fea0003800000 */
.L_x_58502:
[----:B------:R-:W-:Y:S01]  /*5010*/  STG.E.U8 [R2.64], R5 ;  /* 0x0000000502007986 */ /* 0x000fe2000c101104 */
[----:B------:R-:W-:Y:S05]  /*5020*/  EXIT ;  /* 0x000000000000794d */ /* 0x000fea0003800000 */
.L_x_58508:
        /* <DEDUP_REMOVED lines=13> */
.L_x_62005:


//--------------------- .text._ZN2at6native27unrolled_elementwise_kernelIZZZNS0_50_GLOBAL__N__2680c7bb_12_PowKernel_cu_b2145a98_318424pow_tensor_tensor_kernelERNS_18TensorIteratorBaseEENKUlvE_clEvENKUlvE0_clEvEUlaaE_St5arrayIPcLm3EELi4E23TrivialOffsetCalculatorILi2EjESB_ILi1EjENS0_6memory15LoadWithoutCastENSE_16StoreWithoutCastEEEviT_T0_T2_T3_T4_T5_ --------------------------
	.section	.text._ZN2at6native27unrolled_elementwise_kernelIZZZNS0_50_GLOBAL__N__2680c7bb_12_PowKernel_cu_b2145a98_318424pow_tensor_tensor_kernelERNS_18TensorIteratorBaseEENKUlvE_clEvENKUlvE0_clEvEUlaaE_St5arrayIPcLm3EELi4E23TrivialOffsetCalculatorILi2EjESB_ILi1EjENS0_6memory15LoadWithoutCastENSE_16StoreWithoutCastEEEviT_T0_T2_T3_T4_T5_,"ax",@progbits
	.sectioninfo	@"SHI_REGISTERS=24"
	.align	128
        .global         _ZN2at6native27unrolled_elementwise_kernelIZZZNS0_50_GLOBAL__N__2680c7bb_12_PowKernel_cu_b2145a98_318424pow_tensor_tensor_kernelERNS_18TensorIteratorBaseEENKUlvE_clEvENKUlvE0_clEvEUlaaE_St5arrayIPcLm3EELi4E23TrivialOffsetCalculatorILi2EjESB_ILi1EjENS0_6memory15LoadWithoutCastENSE_16StoreWithoutCastEEEviT_T0_T2_T3_T4_T5_
        .type           _ZN2at6native27unrolled_elementwise_kernelIZZZNS0_50_GLOBAL__N__2680c7bb_12_PowKernel_cu_b2145a98_318424pow_tensor_tensor_kernelERNS_18TensorIteratorBaseEENKUlvE_clEvENKUlvE0_clEvEUlaaE_St5arrayIPcLm3EELi4E23TrivialOffsetCalculatorILi2EjESB_ILi1EjENS0_6memory15LoadWithoutCastENSE_16StoreWithoutCastEEEviT_T0_T2_T3_T4_T5_,@function
        .size           _ZN2at6native27unrolled_elementwise_kernelIZZZNS0_50_GLOBAL__N__2680c7bb_12_PowKernel_cu_b2145a98_318424pow_tensor_tensor_kernelERNS_18TensorIteratorBaseEENKUlvE_clEvENKUlvE0_clEvEUlaaE_St5arrayIPcLm3EELi4E23TrivialOffsetCalculatorILi2EjESB_ILi1EjENS0_6memory15LoadWithoutCastENSE_16StoreWithoutCastEEEviT_T0_T2_T3_T4_T5_,(.L_x_62006 - _ZN2at6native27unrolled_elementwise_kernelIZZZNS0_50_GLOBAL__N__2680c7bb_12_PowKernel_cu_b2145a98_318424pow_tensor_tensor_kernelERNS_18TensorIteratorBaseEENKUlvE_clEvENKUlvE0_clEvEUlaaE_St5arrayIPcLm3EELi4E23TrivialOffsetCalculatorILi2EjESB_ILi1EjENS0_6memory15LoadWithoutCastENSE_16StoreWithoutCastEEEviT_T0_T2_T3_T4_T5_)
        .other          _ZN2at6native27unrolled_elementwise_kernelIZZZNS0_50_GLOBAL__N__2680c7bb_12_PowKernel_cu_b2145a98_318424pow_tensor_tensor_kernelERNS_18TensorIteratorBaseEENKUlvE_clEvENKUlvE0_clEvEUlaaE_St5arrayIPcLm3EELi4E23TrivialOffsetCalculatorILi2EjESB_ILi1EjENS0_6memory15LoadWithoutCastENSE_16StoreWithoutCastEEEviT_T0_T2_T3_T4_T5_,@"STO_CUDA_ENTRY STV_DEFAULT"
_ZN2at6native27unrolled_elementwise_kernelIZZZNS0_50_GLOBAL__N__2680c7bb_12_PowKernel_cu_b2145a98_318424pow_tensor_tensor_kernelERNS_18TensorIteratorBaseEENKUlvE_clEvENKUlvE0_clEvEUlaaE_St5arrayIPcLm3EELi4E23TrivialOffsetCalculatorILi2EjESB_ILi1EjENS0_6memory15LoadWithoutCastENSE_16StoreWithoutCastEEEviT_T0_T2_T3_T4_T5_:
.text._ZN2at6native27unrolled_elementwise_kernelIZZZNS0_50_GLOBAL__N__2680c7bb_12_PowKernel_cu_b2145a98_318424pow_tensor_tensor_kernelERNS_18TensorIteratorBaseEENKUlvE_clEvENKUlvE0_clEvEUlaaE_St5arrayIPcLm3EELi4E23TrivialOffsetCalculatorILi2EjESB_ILi1EjENS0_6memory15LoadWithoutCastENSE_16StoreWithoutCastEEEviT_T0_T2_T3_T4_T5_:
        /* <DEDUP_REMOVED lines=11> */
[----:B------:R-:W-:Y:S02]  /*00b0*/  ISETP.GE.AND P2, PT, R13, R4, PT ;  /* 0x000000040d00720c */ /* 0x000fe40003f46270 */
[C---:B------:R-:W-:Y:S02]  /*00c0*/  @!P0 IADD3 R2, P3, R8.reuse, c[0x0][0x178], RZ ;  /* 0x00005e0008028a10 */ /* 0x040fe40007f7e0ff */
[----:B------:R-:W-:-:S03]  /*00d0*/  @!P0 IADD3 R8, P4, R8, c[0x0][0x180], RZ ;  /* 0x0000600008088a10 */ /* 0x000fc60007f9e0ff */
[----:B------:R-:W-:Y:S02]  /*00e0*/  @!P0 IMAD.X R3, RZ, RZ, c[0x0][0x17c], P3 ;  /* 0x00005f00ff038624 */ /* 0x000fe400018e06ff */
[----:B------:R-:W-:Y:S01]  /*00f0*/  @!P0 IMAD.X R9, RZ, RZ, c[0x0][0x184], P4 ;  /* 0x00006100ff098624 */ /* 0x000fe200020e06ff */
[----:B------:R-:W-:Y:S02]  /*0100*/  PRMT R11, RZ, 0x7610, R11 ;  /* 0x00007610ff0b7816 */ /* 0x000fe4000000000b */
[----:B------:R0:W5:Y:S01]  /*0110*/  @!P0 LDG.E.U8 R6, [R2.64] ;  /* 0x0000000402068981 */ /* 0x000162000c1e1100 */
[----:B------:R-:W-:Y:S01]  /*0120*/  @!P2 IMAD R20, R0, 0x200, R13 ;  /* 0x000002000014a824 */ /* 0x000fe200078e020d */
[----:B------:R-:W-:Y:S02]  /*0130*/  @!P2 IADD3 R13, R13, 0x80, RZ ;  /* 0x000000800d0da810 */ /* 0x000fe40007ffe0ff */
[----:B------:R-:W-:Y:S01]  /*0140*/  PRMT R7, RZ, 0x7610, R7 ;  /* 0x00007610ff077816 */ /* 0x000fe20000000007 */
[----:B------:R1:W5:Y:S01]  /*0150*/  @!P0 LDG.E.U8 R11, [R8.64] ;  /* 0x00000004080b8981 */ /* 0x000362000c1e1100 */
[----:B------:R-:W-:-:S02]  /*0160*/  ISETP.GE.AND P1, PT, R13, R4, PT ;  /* 0x000000040d00720c */ /* 0x000fc40003f26270 */
[----:B------:R-:W-:-:S11]  /*0170*/  @!P2 IADD3 R14, P4, R20, c[0x0][0x178], RZ ;  /* 0x00005e00140eaa10 */ /* 0x000fd60007f9e0ff */
[----:B------:R-:W-:Y:S01]  /*0180*/  @!P1 IMAD R18, R0, 0x200, R13 ;  /* 0x0000020000129824 */ /* 0x000fe200078e020d */
[----:B------:R-:W-:-:S04]  /*0190*/  @!P1 IADD3 R13, R13, 0x80, RZ ;  /* 0x000000800d0d9810 */ /* 0x000fc80007ffe0ff */
[----:B------:R-:W-:Y:S01]  /*01a0*/  ISETP.GE.AND P3, PT, R13, R4, PT ;  /* 0x000000040d00720c */ /* 0x000fe20003f66270 */
[----:B------:R-:W-:Y:S01]  /*01b0*/  @!P2 IMAD.X R15, RZ, RZ, c[0x0][0x17c], P4 ;  /* 0x00005f00ff0fa624 */ /* 0x000fe200020e06ff */
[----:B------:R-:W-:Y:S02]  /*01c0*/  @!P1 IADD3 R16, P4, R18, c[0x0][0x178], RZ ;  /* 0x00005e0012109a10 */ /* 0x000fe40007f9e0ff */
[----:B------:R-:W-:Y:S02]  /*01d0*/  @!P2 IADD3 R20, P5, R20, c[0x0][0x180], RZ ;  /* 0x000060001414aa10 */ /* 0x000fe40007fbe0ff */
[----:B------:R-:W-:Y:S01]  /*01e0*/  PRMT R10, RZ, 0x7610, R10 ;  /* 0x00007610ff0a7816 */ /* 0x000fe2000000000a */
[----:B------:R-:W-:Y:S01]  /*01f0*/  @!P1 IMAD.X R17, RZ, RZ, c[0x0][0x17c], P4 ;  /* 0x00005f00ff119624 */ /* 0x000fe200020e06ff */
[----:B0-----:R-:W-:Y:S01]  /*0200*/  @!P1 IADD3 R2, P4, R18, c[0x0][0x180], RZ ;  /* 0x0000600012029a10 */ /* 0x001fe20007f9e0ff */
[----:B------:R-:W-:Y:S01]  /*0210*/  @!P2 IMAD.X R21, RZ, RZ, c[0x0][0x184], P5 ;  /* 0x00006100ff15a624 */ /* 0x000fe200028e06ff */
[----:B------:R0:W5:Y:S03]  /*0220*/  @!P2 LDG.E.U8 R7, [R14.64] ;  /* 0x000000040e07a981 */ /* 0x000166000c1e1100 */
[----:B------:R-:W-:Y:S01]  /*0230*/  @!P3 IMAD R18, R0, 0x200, R13 ;  /* 0x000002000012b824 */ /* 0x000fe200078e020d */
[----:B------:R2:W5:Y:S01]  /*0240*/  @!P2 LDG.E.U8 R10, [R20.64] ;  /* 0x00000004140aa981 */ /* 0x000562000c1e1100 */
[----:B------:R-:W-:-:S03]  /*0250*/  @!P1 IMAD.X R3, RZ, RZ, c[0x0][0x184], P4 ;  /* 0x00006100ff039624 */ /* 0x000fc600020e06ff */
[C---:B-1----:R-:W-:Y:S02]  /*0260*/  @!P3 IADD3 R8, P2, R18.reuse, c[0x0][0x178], RZ ;  /* 0x00005e001208ba10 */ /* 0x042fe40007f5e0ff */
[----:B------:R-:W-:Y:S02]  /*0270*/  @!P3 IADD3 R18, P4, R18, c[0x0][0x180], RZ ;  /* 0x000060001212ba10 */ /* 0x000fe40007f9e0ff */
[----:B------:R-:W-:Y:S01]  /*0280*/  PRMT R12, RZ, 0x7610, R12 ;  /* 0x00007610ff0c7816 */ /* 0x000fe2000000000c */
[----:B------:R-:W-:Y:S01]  /*0290*/  @!P3 IMAD.X R9, RZ, RZ, c[0x0][0x17c], P2 ;  /* 0x00005f00ff09b624 */ /* 0x000fe200010e06ff */
[----:B------:R-:W-:Y:S01]  /*02a0*/  PRMT R13, RZ, 0x7610, R13 ;  /* 0x00007610ff0d7816 */ /* 0x000fe2000000000d */
[----:B------:R-:W-:Y:S01]  /*02b0*/  @!P3 IMAD.X R19, RZ, RZ, c[0x0][0x184], P4 ;  /* 0x00006100ff13b624 */ /* 0x000fe200020e06ff */
[----:B0-----:R-:W-:Y:S02]  /*02c0*/  PRMT R14, RZ, 0x7610, R14 ;  /* 0x00007610ff0e7816 */ /* 0x001fe4000000000e */
[----:B------:R-:W-:Y:S01]  /*02d0*/  PRMT R15, RZ, 0x7610, R15 ;  /* 0x00007610ff0f7816 */ /* 0x000fe2000000000f */
[----:B------:R2:W5:Y:S04]  /*02e0*/  @!P1 LDG.E.U8 R12, [R16.64] ;  /* 0x00000004100c9981 */ /* 0x000568000c1e1100 */
[----:B------:R2:W5:Y:S04]  /*02f0*/  @!P1 LDG.E.U8 R13, [R2.64] ;  /* 0x00000004020d9981 */ /* 0x000568000c1e1100 */
[----:B------:R2:W5:Y:S04]  /*0300*/  @!P3 LDG.E.U8 R14, [R8.64] ;  /* 0x00000004080eb981 */ /* 0x000568000c1e1100 */
[----:B------:R2:W5:Y:S01]  /*0310*/  @!P3 LDG.E.U8 R15, [R18.64] ;  /* 0x00000004120fb981 */ /* 0x000562000c1e1100 */
[----:B------:R-:W-:Y:S01]  /*0320*/  BSSY B0, `(.L_x_58509) ;  /* 0x0000039000007945 */ /* 0x000fe20003800000 */
        /* <DEDUP_REMOVED lines=25> */
.L_x_58514:
        /* <DEDUP_REMOVED lines=19> */
.L_x_58513:
[----:B------:R-:W-:Y:S05]  /*05f0*/  BSYNC B1 ;  /* 0x0000000000017941 */ /* 0x000fea0003800000 */
.L_x_58512:
[----:B------:R-:W-:Y:S05]  /*0600*/  BRA `(.L_x_58510) ;  /* 0x000000a000007947 */ /* 0x000fea0003800000 */
.L_x_58511:
        /* <DEDUP_REMOVED lines=10> */
.L_x_58510:
[----:B------:R-:W-:Y:S05]  /*06b0*/  BSYNC B0 ;  /* 0x0000000000007941 */ /* 0x000fea0003800000 */
.L_x_58509:
[----:B--2---:R-:W-:Y:S01]  /*06c0*/  IADD3 R9, R5, 0x80, RZ ;  /* 0x0000008005097810 */ /* 0x004fe20007ffe0ff */
[----:B------:R-:W-:Y:S03]  /*06d0*/  BSSY B0, `(.L_x_58515) ;  /* 0x000003a000007945 */ /* 0x000fe60003800000 */
[----:B------:R-:W-:-:S13]  /*06e0*/  ISETP.GE.AND P1, PT, R9, R4, PT ;  /* 0x000000040900720c */ /* 0x000fda0003f26270 */
[----:B------:R-:W-:Y:S05]  /*06f0*/  @P1 BRA `(.L_x_58516) ;  /* 0x0000037000001947 */ /* 0x000fea0003800000 */
[----:B-----5:R-:W-:-:S04]  /*0700*/  PRMT R3, R10, 0x8880, RZ ;  /* 0x000088800a037816 */ /* 0x020fc800000000ff */
        /* <DEDUP_REMOVED lines=23> */
.L_x_58520:
        /* <DEDUP_REMOVED lines=19> */
.L_x_58519:
[----:B------:R-:W-:Y:S05]  /*09b0*/  BSYNC B1 ;  /* 0x0000000000017941 */ /* 0x000fea0003800000 */
.L_x_58518:
[----:B------:R-:W-:Y:S05]  /*09c0*/  BRA `(.L_x_58516) ;  /* 0x000000a000007947 */ /* 0x000fea0003800000 */
.L_x_58517:
        /* <DEDUP_REMOVED lines=10> */
.L_x_58516:
[----:B------:R-:W-:Y:S05]  /*0a70*/  BSYNC B0 ;  /* 0x0000000000007941 */ /* 0x000fea0003800000 */
.L_x_58515:
[----:B-----5:R-:W-:Y:S01]  /*0a80*/  IADD3 R7, R5, 0x100, RZ ;  /* 0x0000010005077810 */ /* 0x020fe20007ffe0ff */
[----:B------:R-:W-:Y:S03]  /*0a90*/  BSSY B0, `(.L_x_58521) ;  /* 0x000003a000007945 */ /* 0x000fe60003800000 */
[----:B------:R-:W-:-:S13]  /*0aa0*/  ISETP.GE.AND P1, PT, R7, R4, PT ;  /* 0x000000040700720c */ /* 0x000fda0003f26270 */
[----:B------:R-:W-:Y:S05]  /*0ab0*/  @P1 BRA `(.L_x_58522) ;  /* 0x0000037000001947 */ /* 0x000fea0003800000 */
[----:B------:R-:W-:-:S04]  /*0ac0*/  PRMT R6, R13, 0x8880, RZ ;  /* 0x000088800d067816 */ /* 0x000fc800000000ff */
        /* <DEDUP_REMOVED lines=23> */
.L_x_58526:
        /* <DEDUP_REMOVED lines=19> */
.L_x_58525:
[----:B------:R-:W-:Y:S05]  /*0d70*/  BSYNC B1 ;  /* 0x0000000000017941 */ /* 0x000fea0003800000 */
.L_x_58524:
[----:B------:R-:W-:Y:S05]  /*0d80*/  BRA `(.L_x_58522) ;  /* 0x000000a000007947 */ /* 0x000fea0003800000 */
.L_x_58523:
        /* <DEDUP_REMOVED lines=10> */
.L_x_58522:
[----:B------:R-:W-:Y:S05]  /*0e30*/  BSYNC B0 ;  /* 0x0000000000007941 */ /* 0x000fea0003800000 */
.L_x_58521:
[----:B------:R-:W-:Y:S01]  /*0e40*/  IADD3 R7, R5, 0x180, RZ ;  /* 0x0000018005077810 */ /* 0x000fe20007ffe0ff */
        /* <DEDUP_REMOVED lines=26> */
.L_x_58532:
        /* <DEDUP_REMOVED lines=19> */
.L_x_58531:
[----:B------:R-:W-:Y:S05]  /*1120*/  BSYNC B1 ;  /* 0x0000000000017941 */ /* 0x000fea0003800000 */
.L_x_58530:
[----:B------:R-:W-:Y:S05]  /*1130*/  BRA `(.L_x_58528) ;  /* 0x000000a000007947 */ /* 0x000fea0003800000 */
.L_x_58529:
        /* <DEDUP_REMOVED lines=10> */
.L_x_58528:
[----:B------:R-:W-:Y:S05]  /*11e0*/  BSYNC B0 ;  /* 0x0000000000007941 */ /* 0x000fea0003800000 */
.L_x_58527:
[----:B------:R-:W-:Y:S01]  /*11f0*/  @!P0 IMAD R8, R0, 0x200, R5 ;  /* 0x0000020000088824 */ /* 0x000fe200078e0205 */
[----:B------:R-:W-:Y:S01]  /*1200*/  BSSY B0, `(.L_x_58533) ;  /* 0x0000012000007945 */ /* 0x000fe20003800000 */
[----:B------:R-:W-:-:S03]  /*1210*/  @!P0 IMAD.MOV.U32 R5, RZ, RZ, R9 ;  /* 0x000000ffff058224 */ /* 0x000fc600078e0009 */
        /* <DEDUP_REMOVED lines=16> */
.L_x_58534:
[----:B------:R-:W-:Y:S05]  /*1320*/  BSYNC B0 ;  /* 0x0000000000007941 */ /* 0x000fea0003800000 */
.L_x_58533:
[----:B------:R-:W-:-:S13]  /*1330*/  ISETP.GE.AND P0, PT, R5, R4, PT ;  /* 0x000000040500720c */ /* 0x000fda0003f06270 */
[----:B------:R-:W-:Y:S05]  /*1340*/  @P0 EXIT ;  /* 0x000000000000094d */ /* 0x000fea0003800000 */
[----:B------:R-:W-:-:S05]  /*1350*/  IMAD R0, R0, 0x200, R5 ;  /* 0x0000020000007824 */ /* 0x000fca00078e0205 */
[----:B0-----:R-:W-:-:S05]  /*1360*/  IADD3 R2, P0, R0, c[0x0][0x170], RZ ;  /* 0x00005c0000027a10 */ /* 0x001fca0007f1e0ff */
[----:B------:R-:W-:-:S05]  /*1370*/  IMAD.X R3, RZ, RZ, c[0x0][0x174], P0 ;  /* 0x00005d00ff037624 */ /* 0x000fca00000e06ff */
[----:B------:R-:W-:Y:S01]  /*1380*/  STG.E.U8 [R2.64], R7 ;  /* 0x0000000702007986 */ /* 0x000fe2000c101104 */
[----:B------:R-:W-:Y:S05]  /*1390*/  EXIT ;  /* 0x000000000000794d */ /* 0x000fea0003800000 */
.L_x_58535:
        /* <DEDUP_REMOVED lines=14> */
.L_x_62006:


//--------------------- .text._ZN2at6native29vectorized_elementwise_kernelILi2EZZZNS0_50_GLOBAL__N__2680c7bb_12_PowKernel_cu_b2145a98_318424pow_tensor_tensor_kernelERNS_18TensorIteratorBaseEENKUlvE_clEvENKUlvE0_clEvEUlaaE_St5arrayIPcLm3EEEEviT0_T1_ --------------------------
	.section	.text._ZN2at6native29vectorized_elementwise_kernelILi2EZZZNS0_50_GLOBAL__N__2680c7bb_12_PowKernel_cu_b2145a98_318424pow_tensor_tensor_kernelERNS_18TensorIteratorBaseEENKUlvE_clEvENKUlvE0_clEvEUlaaE_St5arrayIPcLm3EEEEviT0_T1_,"ax",@progbits
	.sectioninfo	@"SHI_REGISTERS=44"
	.align	128
        .global         _ZN2at6native29vectorized_elementwise_kernelILi2EZZZNS0_50_GLOBAL__N__2680c7bb_12_PowKernel_cu_b2145a98_318424pow_tensor_tensor_kernelERNS_18TensorIteratorBaseEENKUlvE_clEvENKUlvE0_clEvEUlaaE_St5arrayIPcLm3EEEEviT0_T1_
        .type           _ZN2at6native29vectorized_elementwise_kernelILi2EZZZNS0_50_GLOBAL__N__2680c7bb_12_PowKernel_cu_b2145a98_318424pow_tensor_tensor_kernelERNS_18TensorIteratorBaseEENKUlvE_clEvENKUlvE0_clEvEUlaaE_St5arrayIPcLm3EEEEviT0_T1_,@function
        .size           _ZN2at6native29vectorized_elementwise_kernelILi2EZZZNS0_50_GLOBAL__N__2680c7bb_12_PowKernel_cu_b2145a98_318424pow_tensor_tensor_kernelERNS_18TensorIteratorBaseEENKUlvE_clEvENKUlvE0_clEvEUlaaE_St5arrayIPcLm3EEEEviT0_T1_,(.L_x_62007 - _ZN2at6native29vectorized_elementwise_kernelILi2EZZZNS0_50_GLOBAL__N__2680c7bb_12_PowKernel_cu_b2145a98_318424pow_tensor_tensor_kernelERNS_18TensorIteratorBaseEENKUlvE_clEvENKUlvE0_clEvEUlaaE_St5arrayIPcLm3EEEEviT0_T1_)
        .other          _ZN2at6native29vectorized_elementwise_kernelILi2EZZZNS0_50_GLOBAL__N__2680c7bb_12_PowKernel_cu_b2145a98_318424pow_tensor_tensor_kernelERNS_18TensorIteratorBaseEENKUlvE_clEvENKUlvE0_clEvEUlaaE_St5arrayIPcLm3EEEEviT0_T1_,@"STO_CUDA_ENTRY STV_DEFAULT"
_ZN2at6native29vectorized_elementwise_kernelILi2EZZZNS0_50_GLOBAL__N__2680c7bb_12_PowKernel_cu_b2145a98_318424pow_tensor_tensor_kernelERNS_18TensorIteratorBaseEENKUlvE_clEvENKUlvE0_clEvEUlaaE_St5arrayIPcLm3EEEEviT0_T1_:
.text._ZN2at6native29vectorized_elementwise_kernelILi2EZZZNS0_50_GLOBAL__N__2680c7bb_12_PowKernel_cu_b2145a98_318424pow_tensor_tensor_kernelERNS_18TensorIteratorBaseEENKUlvE_clEvENKUlvE0_clEvEUlaaE_St5arrayIPcLm3EEEEviT0_T1_:
        /* <DEDUP_REMOVED lines=8> */
[----:B------:R-:W-:Y:S02]  /*0080*/  SHF.R.S32.HI R3, RZ, 0x1f, R0 ;  /* 0x0000001fff037819 */ /* 0x000fe40000011400 */
[----:B------:R-:W-:-:S04]  /*0090*/  IADD3 R10, P0, R0, c[0x0][0x180], RZ ;  /* 0x00006000000a7a10 */ /* 0x000fc80007f1e0ff */
[----:B------:R-:W-:Y:S02]  /*00a0*/  IADD3.X R11, R3, c[0x0][0x184], RZ, P0, !PT ;  /* 0x00006100030b7a10 */ /* 0x000fe400007fe4ff */
[----:B------:R-:W-:-:S04]  /*00b0*/  IADD3 R6, P0, R0, c[0x0][0x178], RZ ;  /* 0x00005e0000067a10 */ /* 0x000fc80007f1e0ff */
[----:B------:R-:W-:Y:S01]  /*00c0*/  IADD3.X R7, R3, c[0x0][0x17c], RZ, P0, !PT ;  /* 0x00005f0003077a10 */ /* 0x000fe200007fe4ff */
[----:B0-----:R-:W-:-:S05]  /*00d0*/  IMAD.WIDE.U32 R10, R2, 0x2, R10 ;  /* 0x00000002020a7825 */ /* 0x001fca00078e000a */
[----:B------:R-:W2:Y:S01]  /*00e0*/  LDG.E.U16 R15, [R10.64] ;  /* 0x000000040a0f7981 */ /* 0x000ea2000c1e1500 */
[----:B------:R-:W-:-:S03]  /*00f0*/  IMAD.WIDE.U32 R6, R2, 0x2, R6 ;  /* 0x0000000202067825 */ /* 0x000fc600078e0006 */
[----:B------:R-:W3:Y:S04]  /*0100*/  LDG.E.U16 R19, [R10.64+0x100] ;  /* 0x000100040a137981 */ /* 0x000ee8000c1e1500 */
[----:B------:R-:W4:Y:S04]  /*0110*/  LDG.E.U16 R9, [R10.64+0x200] ;  /* 0x000200040a097981 */ /* 0x000f28000c1e1500 */
[----:B------:R-:W5:Y:S04]  /*0120*/  LDG.E.U16 R8, [R10.64+0x300] ;  /* 0x000300040a087981 */ /* 0x000f68000c1e1500 */
[----:B------:R-:W5:Y:S04]  /*0130*/  LDG.E.U16 R14, [R6.64] ;  /* 0x00000004060e7981 */ /* 0x000f68000c1e1500 */
[----:B------:R-:W5:Y:S04]  /*0140*/  LDG.E.U16 R5, [R6.64+0x100] ;  /* 0x0001000406057981 */ /* 0x000f68000c1e1500 */
[----:B------:R-:W5:Y:S04]  /*0150*/  LDG.E.U16 R3, [R6.64+0x200] ;  /* 0x0002000406037981 */ /* 0x000f68000c1e1500 */
[----:B------:R-:W5:Y:S01]  /*0160*/  LDG.E.U16 R4, [R6.64+0x300] ;  /* 0x0003000406047981 */ /* 0x000f62000c1e1500 */
[----:B------:R-:W-:Y:S01]  /*0170*/  BSSY B0, `(.L_x_58537) ;  /* 0x0000059000007945 */ /* 0x000fe20003800000 */
[----:B--2---:R-:W-:-:S04]  /*0180*/  PRMT R12, R15, 0x8880, RZ ;  /* 0x000088800f0c7816 */ /* 0x004fc800000000ff */
[----:B------:R-:W-:Y:S02]  /*0190*/  ISETP.GE.AND P0, PT, R12, RZ, PT ;  /* 0x000000ff0c00720c */ /* 0x000fe40003f06270 */
[C---:B------:R-:W-:Y:S02]  /*01a0*/  PRMT R28, R15.reuse, 0x8880, RZ ;  /* 0x000088800f1c7816 */ /* 0x040fe400000000ff */
[----:B------:R-:W-:Y:S02]  /*01b0*/  PRMT R26, R15, 0x9991, RZ ;  /* 0x000099910f1a7816 */ /* 0x000fe400000000ff */
[C---:B---3--:R-:W-:Y:S02]  /*01c0*/  PRMT R24, R19.reuse, 0x8880, RZ ;  /* 0x0000888013187816 */ /* 0x048fe400000000ff */
[----:B------:R-:W-:Y:S02]  /*01d0*/  PRMT R22, R19, 0x9991, RZ ;  /* 0x0000999113167816 */ /* 0x000fe400000000ff */
[----:B----4-:R-:W-:-:S02]  /*01e0*/  PRMT R20, R9, 0x8880, RZ ;  /* 0x0000888009147816 */ /* 0x010fc400000000ff */
[----:B------:R-:W-:Y:S02]  /*01f0*/  PRMT R16, R9, 0x9991, RZ ;  /* 0x0000999109107816 */ /* 0x000fe400000000ff */
[C---:B-----5:R-:W-:Y:S02]  /*0200*/  PRMT R10, R8.reuse, 0x8880, RZ ;  /* 0x00008880080a7816 */ /* 0x060fe400000000ff */
[----:B------:R-:W-:Y:S02]  /*0210*/  PRMT R11, R8, 0x9991, RZ ;  /* 0x00009991080b7816 */ /* 0x000fe400000000ff */
[----:B------:R-:W-:Y:S02]  /*0220*/  PRMT R27, R14, 0x7771, RZ ;  /* 0x000077710e1b7816 */ /* 0x000fe400000000ff */
[C---:B------:R-:W-:Y:S02]  /*0230*/  PRMT R23, R5.reuse, 0x7770, RZ ;  /* 0x0000777005177816 */ /* 0x040fe400000000ff */
[----:B------:R-:W-:-:S02]  /*0240*/  PRMT R21, R5, 0x7771, RZ ;  /* 0x0000777105157816 */ /* 0x000fc400000000ff */
[C---:B------:R-:W-:Y:S02]  /*0250*/  PRMT R18, R3.reuse, 0x7770, RZ ;  /* 0x0000777003127816 */ /* 0x040fe400000000ff */
[----:B------:R-:W-:Y:S02]  /*0260*/  PRMT R13, R3, 0x7771, RZ ;  /* 0x00007771030d7816 */ /* 0x000fe400000000ff */
[C---:B------:R-:W-:Y:S02]  /*0270*/  PRMT R7, R4.reuse, 0x7770, RZ ;  /* 0x0000777004077816 */ /* 0x040fe400000000ff */
[----:B------:R-:W-:Y:S02]  /*0280*/  PRMT R6, R4, 0x7771, RZ ;  /* 0x0000777104067816 */ /* 0x000fe400000000ff */
[----:B------:R-:W-:Y:S02]  /*0290*/  PRMT R37, R15, 0x7771, RZ ;  /* 0x000077710f257816 */ /* 0x000fe400000000ff */
[----:B------:R-:W-:-:S02]  /*02a0*/  PRMT R36, R19, 0x7770, RZ ;  /* 0x0000777013247816 */ /* 0x000fc400000000ff */
[----:B------:R-:W-:Y:S02]  /*02b0*/  PRMT R35, R19, 0x7771, RZ ;  /* 0x0000777113237816 */ /* 0x000fe400000000ff */
[C---:B------:R-:W-:Y:S02]  /*02c0*/  PRMT R34, R9.reuse, 0x7770, RZ ;  /* 0x0000777009227816 */ /* 0x040fe400000000ff */
[----:B------:R-:W-:Y:S02]  /*02d0*/  PRMT R33, R9, 0x7771, RZ ;  /* 0x0000777109217816 */ /* 0x000fe400000000ff */
[C---:B------:R-:W-:Y:S02]  /*02e0*/  PRMT R32, R8.reuse, 0x7770, RZ ;  /* 0x0000777008207816 */ /* 0x040fe400000000ff */
[----:B------:R-:W-:Y:S02]  /*02f0*/  PRMT R31, R8, 0x7771, RZ ;  /* 0x00007771081f7816 */ /* 0x000fe400000000ff */
[----:B------:R-:W-:-:S02]  /*0300*/  PRMT R28, R28, 0x7710, RZ ;  /* 0x000077101c1c7816 */ /* 0x000fc400000000ff */
[----:B------:R-:W-:Y:S02]  /*0310*/  PRMT R26, R26, 0x7710, RZ ;  /* 0x000077101a1a7816 */ /* 0x000fe400000000ff */
[----:B------:R-:W-:Y:S02]  /*0320*/  PRMT R24, R24, 0x7710, RZ ;  /* 0x0000771018187816 */ /* 0x000fe400000000ff */
[----:B------:R-:W-:Y:S02]  /*0330*/  PRMT R22, R22, 0x7710, RZ ;  /* 0x0000771016167816 */ /* 0x000fe400000000ff */
[----:B------:R-:W-:Y:S02]  /*0340*/  PRMT R20, R20, 0x7710, RZ ;  /* 0x0000771014147816 */ /* 0x000fe400000000ff */
[----:B------:R-:W-:Y:S02]  /*0350*/  PRMT R16, R16, 0x7710, RZ ;  /* 0x0000771010107816 */ /* 0x000fe400000000ff */
[----:B------:R-:W-:-:S02]  /*0360*/  PRMT R10, R10, 0x7710, RZ ;  /* 0x000077100a0a7816 */ /* 0x000fc400000000ff */
[----:B------:R-:W-:Y:S01]  /*0370*/  PRMT R11, R11, 0x7710, RZ ;  /* 0x000077100b0b7816 */ /* 0x000fe200000000ff */
[----:B------:R-:W-:Y:S05]  /*0380*/  @!P0 BRA `(.L_x_58538) ;  /* 0x000002c000008947 */ /* 0x000fea0003800000 */
[----:B------:R-:W-:Y:S01]  /*0390*/  PRMT R12, R15, 0x7770, RZ ;  /* 0x000077700f0c7816 */ /* 0x000fe200000000ff */
[----:B------:R-:W-:Y:S01]  /*03a0*/  BSSY B1, `(.L_x_58539) ;  /* 0x0000029000017945 */ /* 0x000fe20003800000 */
[----:B------:R-:W-:Y:S02]  /*03b0*/  IMAD.MOV.U32 R17, RZ, RZ, 0x1 ;  /* 0x00000001ff117424 */ /* 0x000fe400078e00ff */
[----:B------:R-:W-:Y:S01]  /*03c0*/  ISETP.NE.AND P0, PT, R12, RZ, PT ;  /* 0x000000ff0c00720c */ /* 0x000fe20003f05270 */
[----:B------:R-:W-:Y:S02]  /*03d0*/  IMAD.MOV.U32 R25, RZ, RZ, 0x1 ;  /* 0x00000001ff197424 */ /* 0x000fe400078e00ff */
[----:B------:R-:W-:-:S10]  /*03e0*/  IMAD.MOV.U32 R12, RZ, RZ, 0x1 ;  /* 0x00000001ff0c7424 */ /* 0x000fd400078e00ff */
[----:B------:R-:W-:Y:S05]  /*03f0*/  @!P0 BRA `(.L_x_58540) ;  /* 0x0000023000008947 */ /* 0x000fea0003800000 */
[----:B------:R-:W-:Y:S02]  /*0400*/  LOP3.LUT R29, R28, 0x1, RZ, 0xc0, !PT ;  /* 0x000000011c1d7812 */ /* 0x000fe400078ec0ff */
[----:B------:R-:W-:Y:S02]  /*0410*/  PRMT R25, R14, 0x7770, RZ ;  /* 0x000077700e197816 */ /* 0x000fe400000000ff */
[----:B------:R-:W-:Y:S02]  /*0420*/  ISETP.NE.U32.AND P0, PT, R29, 0x1, PT ;  /* 0x000000011d00780c */ /* 0x000fe40003f05070 */
[----:B------:R-:W-:Y:S02]  /*0430*/  IADD3 R29, R28, 0x1, RZ ;  /* 0x000000011c1d7810 */ /* 0x000fe40007ffe0ff */
[----:B------:R-:W-:Y:S02]  /*0440*/  SEL R25, R25, 0x1, !P0 ;  /* 0x0000000119197807 */ /* 0x000fe40004000000 */
[----:B------:R-:W-:-:S02]  /*0450*/  LOP3.LUT R30, R29, 0xff, RZ, 0xc0, !PT ;  /* 0x000000ff1d1e7812 */ /* 0x000fc400078ec0ff */
[----:B------:R-:W-:Y:S02]  /*0460*/  LOP3.LUT R29, R28, 0x80, RZ, 0xc0, !PT ;  /* 0x000000801c1d7812 */ /* 0x000fe400078ec0ff */
[----:B------:R-:W-:Y:S02]  /*0470*/  ISETP.GE.U32.AND P0, PT, R30, 0x3, PT ;  /* 0x000000031e00780c */ /* 0x000fe40003f06070 */
[----:B------:R-:W-:Y:S02]  /*0480*/  LOP3.LUT R30, R14, 0xff, RZ, 0xc0, !PT ;  /* 0x000000ff0e1e7812 */ /* 0x000fe400078ec0ff */
[----:B------:R-:W-:Y:S02]  /*0490*/  PRMT R25, R25, 0x9910, RZ ;  /* 0x0000991019197816 */ /* 0x000fe400000000ff */
[----:B------:R-:W-:Y:S01]  /*04a0*/  LEA.HI R29, R29, R28, RZ, 0x19 ;  /* 0x0000001c1d1d7211 */ /* 0x000fe200078fc8ff */
[----:B------:R-:W-:-:S06]  /*04b0*/  IMAD R30, R30, R30, RZ ;  /* 0x0000001e1e1e7224 */ /* 0x000fcc00078e02ff */
[----:B------:R-:W-:Y:S05]  /*04c0*/  @!P0 BRA `(.L_x_58540) ;  /* 0x0000016000008947 */ /* 0x000fea0003800000 */
[----:B------:R-:W-:-:S04]  /*04d0*/  PRMT R28, R29, 0x8880, RZ ;  /* 0x000088801d1c7816 */ /* 0x000fc800000000ff */
[----:B------:R-:W-:-:S04]  /*04e0*/  SHF.R.S32.HI R28, RZ, 0x1, R28 ;  /* 0x00000001ff1c7819 */ /* 0x000fc8000001141c */
[----:B------:R-:W-:-:S04]  /*04f0*/  PRMT R39, R28, 0x7610, R39 ;  /* 0x000076101c277816 */ /* 0x000fc80000000027 */
.L_x_58541:
        /* <DEDUP_REMOVED lines=19> */
.L_x_58540:
[----:B------:R-:W-:Y:S05]  /*0630*/  BSYNC B1 ;  /* 0x0000000000017941 */ /* 0x000fea0003800000 */
.L_x_58539:
[----:B------:R-:W-:Y:S05]  /*0640*/  BRA `(.L_x_58542) ;  /* 0x000000b000007947 */ /* 0x000fea0003800000 */
.L_x_58538:
[----:B------:R-:W-:Y:S01]  /*0650*/  LOP3.LUT R29, R14, 0xff, RZ, 0xc0, !PT ;  /* 0x000000ff0e1d7812 */ /* 0x000fe200078ec0ff */
[----:B------:R-:W-:Y:S02]  /*0660*/  IMAD.MOV.U32 R17, RZ, RZ, 0x1 ;  /* 0x00000001ff117424 */ /* 0x000fe400078e00ff */
[----:B------:R-:W-:Y:S01]  /*0670*/  IMAD.MOV.U32 R25, RZ, RZ, 0x1 ;  /* 0x00000001ff197424 */ /* 0x000fe200078e00ff */
[----:B------:R-:W-:Y:S01]  /*0680*/  ISETP.NE.AND P0, PT, R29, 0x1, PT ;  /* 0x000000011d00780c */ /* 0x000fe20003f05270 */
[----:B------:R-:W-:-:S12]  /*0690*/  IMAD.MOV.U32 R12, RZ, RZ, 0x1 ;  /* 0x00000001ff0c7424 */ /* 0x000fd800078e00ff */
[----:B------:R-:W-:Y:S05]  /*06a0*/  @!P0 BRA `(.L_x_58542) ;  /* 0x0000005000008947 */ /* 0x000fea0003800000 */
[----:B------:R-:W-:-:S13]  /*06b0*/  ISETP.NE.AND P0, PT, R29, 0xff, PT ;  /* 0x000000ff1d00780c */ /* 0x000fda0003f05270 */
[----:B------:R-:W-:-:S04]  /*06c0*/  @!P0 LOP3.LUT R28, R28, 0x1, RZ, 0xc0, !PT ;  /* 0x000000011c1c8812 */ /* 0x000fc800078ec0ff */
[----:B------:R-:W-:-:S04]  /*06d0*/  @!P0 ISETP.NE.U32.AND P1, PT, R28, 0x1, PT ;  /* 0x000000011c00880c */ /* 0x000fc80003f25070 */
[----:B------:R-:W-:-:S04]  /*06e0*/  @!P0 SEL R25, R12, 0xffff, P1 ;  /* 0x0000ffff0c198807 */ /* 0x000fc80000800000 */
[----:B------:R-:W-:Y:S02]  /*06f0*/  @P0 PRMT R25, RZ, 0x7610, R25 ;  /* 0x00007610ff190816 */ /* 0x000fe40000000019 */
.L_x_58542:
[----:B------:R-:W-:Y:S05]  /*0700*/  BSYNC B0 ;  /* 0x0000000000007941 */ /* 0x000fea0003800000 */
.L_x_58537:
        /* <DEDUP_REMOVED lines=24> */
.L_x_58547:
[----:B------:R-:W-:Y:S02]  /*0890*/  LOP3.LUT R14, R30, 0x1, RZ, 0xc0, !PT ;  /* 0x000000011e0e7812 */ /* 0x000fe400078ec0ff */
[----:B------:R-:W-:Y:S02]  /*08a0*/  PRMT R29, R28, 0x9910, RZ ;  /* 0x000099101c1d7816 */ /* 0x000fe400000000ff */
[----:B------:R-:W-:Y:S02]  /*08b0*/  IADD3 R28, R30, 0x1, RZ ;  /* 0x000000011e1c7810 */ /* 0x000fe40007ffe0ff */
[----:B------:R-:W-:Y:S02]  /*08c0*/  ISETP.NE.U32.AND P0, PT, R14, 0x1, PT ;  /* 0x000000010e00780c */ /* 0x000fe40003f05070 */
[----:B------:R-:W-:Y:S02]  /*08d0*/  LOP3.LUT R28, R28, 0xff, RZ, 0xc0, !PT ;  /* 0x000000ff1c1c7812 */ /* 0x000fe400078ec0ff */
        /* <DEDUP_REMOVED lines=15> */
.L_x_58546:
[----:B------:R-:W-:Y:S05]  /*09d0*/  BSYNC B1 ;  /* 0x0000000000017941 */ /* 0x000fea0003800000 */
.L_x_58545:
[----:B------:R-:W-:Y:S05]  /*09e0*/  BRA `(.L_x_58548) ;  /* 0x0000009000007947 */ /* 0x000fea0003800000 */
.L_x_58544:
[----:B------:R-:W-:Y:S02]  /*09f0*/  PRMT R14, R14, 0x7771, RZ ;  /* 0x000077710e0e7816 */ /* 0x000fe400000000ff */
[----:B------:R-:W-:Y:S02]  /*0a00*/  PRMT R28, R17, 0x7610, R28 ;  /* 0x00007610111c7816 */ /* 0x000fe4000000001c */
[----:B------:R-:W-:-:S13]  /*0a10*/  ISETP.NE.AND P0, PT, R14, 0x1, PT ;  /* 0x000000010e00780c */ /* 0x000fda0003f05270 */
[----:B------:R-:W-:Y:S05]  /*0a20*/  @!P0 BRA `(.L_x_58548) ;  /* 0x0000005000008947 */ /* 0x000fea0003800000 */
[----:B------:R-:W-:-:S13]  /*0a30*/  ISETP.NE.AND P0, PT, R14, 0xff, PT ;  /* 0x000000ff0e00780c */ /* 0x000fda0003f05270 */
[----:B------:R-:W-:-:S04]  /*0a40*/  @!P0 LOP3.LUT R26, R26, 0x1, RZ, 0xc0, !PT ;  /* 0x000000011a1a8812 */ /* 0x000fc800078ec0ff */
[----:B------:R-:W-:-:S04]  /*0a50*/  @!P0 ISETP.NE.U32.AND P1, PT, R26, 0x1, PT ;  /* 0x000000011a00880c */ /* 0x000fc80003f25070 */
[----:B------:R-:W-:-:S04]  /*0a60*/  @!P0 SEL R28, R12, 0xffff, P1 ;  /* 0x0000ffff0c1c8807 */ /* 0x000fc80000800000 */
[----:B------:R-:W-:Y:S02]  /*0a70*/  @P0 PRMT R28, RZ, 0x7610, R28 ;  /* 0x00007610ff1c0816 */ /* 0x000fe4000000001c */
.L_x_58548:
[----:B------:R-:W-:Y:S05]  /*0a80*/  BSYNC B0 ;  /* 0x0000000000007941 */ /* 0x000fea0003800000 */
.L_x_58543:
        /* <DEDUP_REMOVED lines=9> */
[----:B------:R-:W-:Y:S02]  /*0b20*/  LOP3.LUT R15, R24, 0x80, RZ, 0xc0, !PT ;  /* 0x00000080180f7812 */ /* 0x000fe400078ec0ff */
[----:B------:R-:W-:Y:S02]  /*0b30*/  ISETP.NE.U32.AND P0, PT, R14, 0x1, PT ;  /* 0x000000010e00780c */ /* 0x000fe40003f05070 */
[----:B------:R-:W-:Y:S02]  /*0b40*/  IADD3 R14, R24, 0x1, RZ ;  /* 0x00000001180e7810 */ /* 0x000fe40007ffe0ff */
[----:B------:R-:W-:Y:S02]  /*0b50*/  SEL R23, R23, 0x1, !P0 ;  /* 0x0000000117177807 */ /* 0x000fe40004000000 */
[----:B------:R-:W-:-:S02]  /*0b60*/  LOP3.LUT R14, R14, 0xff, RZ, 0xc0, !PT ;  /* 0x000000ff0e0e7812 */ /* 0x000fc400078ec0ff */
[----:B------:R-:W-:Y:S02]  /*0b70*/  PRMT R26, R23, 0x9910, RZ ;  /* 0x00009910171a7816 */ /* 0x000fe400000000ff */
[----:B------:R-:W-:Y:S02]  /*0b80*/  ISETP.GE.U32.AND P0, PT, R14, 0x3, PT ;  /* 0x000000030e00780c */ /* 0x000fe40003f06070 */
[----:B------:R-:W-:Y:S01]  /*0b90*/  LOP3.LUT R23, R5, 0xff, RZ, 0xc0, !PT ;  /* 0x000000ff05177812 */ /* 0x000fe200078ec0ff */
[----:B------:R-:W-:Y:S01]  /*0ba0*/  IMAD.MOV.U32 R14, RZ, RZ, R26 ;  /* 0x000000ffff0e7224 */ /* 0x000fe200078e001a */
[----:B------:R-:W-:-:S03]  /*0bb0*/  LEA.HI R15, R15, R24, RZ, 0x19 ;  /* 0x000000180f0f7211 */ /* 0x000fc600078fc8ff */
[----:B------:R-:W-:-:S06]  /*0bc0*/  IMAD R23, R23, R23, RZ ;  /* 0x0000001717177224 */ /* 0x000fcc00078e02ff */
[----:B------:R-:W-:Y:S05]  /*0bd0*/  @!P0 BRA `(.L_x_58552) ;  /* 0x0000017000008947 */ /* 0x000fea0003800000 */
[----:B------:R-:W-:Y:S02]  /*0be0*/  PRMT R15, R15, 0x8880, RZ ;  /* 0x000088800f0f7816 */ /* 0x000fe400000000ff */
[----:B------:R-:W-:Y:S02]  /*0bf0*/  PRMT R24, R23, 0x7610, R24 ;  /* 0x0000761017187816 */ /* 0x000fe40000000018 */
[----:B------:R-:W-:-:S04]  /*0c00*/  SHF.R.S32.HI R15, RZ, 0x1, R15 ;  /* 0x00000001ff0f7819 */ /* 0x000fc8000001140f */
[----:B------:R-:W-:-:S04]  /*0c10*/  PRMT R26, R15, 0x7610, R26 ;  /* 0x000076100f1a7816 */ /* 0x000fc8000000001a */
.L_x_58553:
[----:B------:R-:W-:Y:S02]  /*0c20*/  LOP3.LUT R15, R26, 0x1, RZ, 0xc0, !PT ;  /* 0x000000011a0f7812 */ /* 0x000fe400078ec0ff */
[----:B------:R-:W-:Y:S02]  /*0c30*/  PRMT R27, R14, 0x9910, RZ ;  /* 0x000099100e1b7816 */ /* 0x000fe400000000ff */
[----:B------:R-:W-:Y:S02]  /*0c40*/  ISETP.NE.U32.AND P0, PT, R15, 0x1, PT ;  /* 0x000000010f00780c */ /* 0x000fe40003f05070 */
[----:B------:R-:W-:Y:S02]  /*0c50*/  LOP3.LUT R15, R26, 0x80, RZ, 0xc0, !PT ;  /* 0x000000801a0f7812 */ /* 0x000fe400078ec0ff */
        /* <DEDUP_REMOVED lines=15> */
.L_x_58552:
[----:B------:R-:W-:Y:S05]  /*0d50*/  BSYNC B1 ;  /* 0x0000000000017941 */ /* 0x000fea0003800000 */
.L_x_58551:
[----:B------:R-:W-:Y:S05]  /*0d60*/  BRA `(.L_x_58554) ;  /* 0x0000009000007947 */ /* 0x000fea0003800000 */
.L_x_58550:
[----:B------:R-:W-:Y:S02]  /*0d70*/  LOP3.LUT R15, R5, 0xff, RZ, 0xc0, !PT ;  /* 0x000000ff050f7812 */ /* 0x000fe400078ec0ff */
        /* <DEDUP_REMOVED lines=8> */
.L_x_58554:
[----:B------:R-:W-:Y:S05]  /*0e00*/  BSYNC B0 ;  /* 0x0000000000007941 */ /* 0x000fea0003800000 */
.L_x_58549:
        /* <DEDUP_REMOVED lines=24> */
.L_x_58559:
[C---:B------:R-:W-:Y:S02]  /*0f90*/  LOP3.LUT R5, R22.reuse, 0x1, RZ, 0xc0, !PT ;  /* 0x0000000116057812 */ /* 0x040fe400078ec0ff */
[C---:B------:R-:W-:Y:S02]  /*0fa0*/  LOP3.LUT R19, R22.reuse, 0x80, RZ, 0xc0, !PT ;  /* 0x0000008016137812 */ /* 0x040fe400078ec0ff */
[----:B------:R-:W-:Y:S02]  /*0fb0*/  ISETP.NE.U32.AND P0, PT, R5, 0x1, PT ;  /* 0x000000010500780c */ /* 0x000fe40003f05070 */
[----:B------:R-:W-:Y:S02]  /*0fc0*/  PRMT R23, R21, 0x9910, RZ ;  /* 0x0000991015177816 */ /* 0x000fe400000000ff */
[----:B------:R-:W-:Y:S02]  /*0fd0*/  LEA.HI R19, R19, R22, RZ, 0x19 ;  /* 0x0000001613137211 */ /* 0x000fe400078fc8ff */
[----:B------:R-:W-:-:S02]  /*0fe0*/  IADD3 R22, R22, 0x1, RZ ;  /* 0x0000000116167810 */ /* 0x000fc40007ffe0ff */
[----:B------:R-:W-:Y:S01]  /*0ff0*/  SEL R5, R21, 0x1, !P0 ;  /* 0x0000000115057807 */ /* 0x000fe20004000000 */
[----:B------:R-:W-:Y:S01]  /*1000*/  IMAD.MOV.U32 R21, RZ, RZ, R23 ;  /* 0x000000ffff157224 */ /* 0x000fe200078e0017 */
[----:B------:R-:W-:Y:S02]  /*1010*/  PRMT R23, R19, 0x8880, RZ ;  /* 0x0000888013177816 */ /* 0x000fe400000000ff */
[----:B------:R-:W-:Y:S01]  /*1020*/  LOP3.LUT R19, R22, 0xff, RZ, 0xc0, !PT ;  /* 0x000000ff16137812 */ /* 0x000fe200078ec0ff */
[----:B------:R-:W-:Y:S01]  /*1030*/  IMAD R21, R21, R21, RZ ;  /* 0x0000001515157224 */ /* 0x000fe200078e02ff */
[----:B------:R-:W-:Y:S02]  /*1040*/  PRMT R5, R5, 0x9910, RZ ;  /* 0x0000991005057816 */ /* 0x000fe400000000ff */
[----:B------:R-:W-:Y:S02]  /*1050*/  ISETP.GE.U32.AND P0, PT, R19, 0x3, PT ;  /* 0x000000031300780c */ /* 0x000fe40003f06070 */
[----:B------:R-:W-:Y:S01]  /*1060*/  PRMT R15, R15, 0x9910, RZ ;  /* 0x000099100f0f7816 */ /* 0x000fe200000000ff */
[----:B------:R-:W-:-:S02]  /*1070*/  IMAD.MOV.U32 R22, RZ, RZ, R5 ;  /* 0x000000ffff167224 */ /* 0x000fc400078e0005 */
[----:B------:R-:W-:Y:S02]  /*1080*/  IMAD.MOV.U32 R5, RZ, RZ, R23 ;  /* 0x000000ffff057224 */ /* 0x000fe400078e0017 */
[----:B------:R-:W-:-:S03]  /*1090*/  IMAD R15, R15, R22, RZ ;  /* 0x000000160f0f7224 */ /* 0x000fc600078e02ff */
[----:B------:R-:W-:-:S04]  /*10a0*/  SHF.R.S32.HI R5, RZ, 0x1, R5 ;  /* 0x00000001ff057819 */ /* 0x000fc80000011405 */
[----:B------:R-:W-:Y:S01]  /*10b0*/  PRMT R22, R5, 0x7610, R22 ;  /* 0x0000761005167816 */ /* 0x000fe20000000016 */
[----:B------:R-:W-:Y:S05]  /*10c0*/  @P0 BRA `(.L_x_58559) ;  /* 0xfffffec000000947 */ /* 0x000fea000383ffff */
.L_x_58558:
[----:B------:R-:W-:Y:S05]  /*10d0*/  BSYNC B1 ;  /* 0x0000000000017941 */ /* 0x000fea0003800000 */
.L_x_58557:
[----:B------:R-:W-:Y:S05]  /*10e0*/  BRA `(.L_x_58560) ;  /* 0x0000009000007947 */ /* 0x000fea0003800000 */
.L_x_58556:
        /* <DEDUP_REMOVED lines=9> */
.L_x_58560:
[----:B------:R-:W-:Y:S05]  /*1180*/  BSYNC B0 ;  /* 0x0000000000007941 */ /* 0x000fea0003800000 */
.L_x_58555:
        /* <DEDUP_REMOVED lines=8> */
[----:B------:R-:W-:-:S04]  /*1210*/  LOP3.LUT R5, R20, 0x1, RZ, 0xc0, !PT ;  /* 0x0000000114057812 */ /* 0x000fc800078ec0ff */
[----:B------:R-:W-:Y:S02]  /*1220*/  ISETP.NE.U32.AND P0, PT, R5, 0x1, PT ;  /* 0x000000010500780c */ /* 0x000fe40003f05070 */
[----:B------:R-:W-:Y:S02]  /*1230*/  IADD3 R5, R20, 0x1, RZ ;  /* 0x0000000114057810 */ /* 0x000fe40007ffe0ff */
[----:B------:R-:W-:Y:S02]  /*1240*/  SEL R18, R18, 0x1, !P0 ;  /* 0x0000000112127807 */ /* 0x000fe40004000000 */
[----:B------:R-:W-:Y:S02]  /*1250*/  LOP3.LUT R19, R5, 0xff, RZ, 0xc0, !PT ;  /* 0x000000ff05137812 */ /* 0x000fe400078ec0ff */
[----:B------:R-:W-:Y:S02]  /*1260*/  LOP3.LUT R5, R20, 0x80, RZ, 0xc0, !PT ;  /* 0x0000008014057812 */ /* 0x000fe400078ec0ff */
[----:B------:R-:W-:-:S02]  /*1270*/  ISETP.GE.U32.AND P0, PT, R19, 0x3, PT ;  /* 0x000000031300780c */ /* 0x000fc40003f06070 */
[----:B------:R-:W-:Y:S02]  /*1280*/  LOP3.LUT R19, R3, 0xff, RZ, 0xc0, !PT ;  /* 0x000000ff03137812 */ /* 0x000fe400078ec0ff */
[----:B------:R-:W-:Y:S02]  /*1290*/  PRMT R18, R18, 0x9910, RZ ;  /* 0x0000991012127816 */ /* 0x000fe400000000ff */
[----:B------:R-:W-:Y:S01]  /*12a0*/  LEA.HI R20, R5, R20, RZ, 0x19 ;  /* 0x0000001405147211 */ /* 0x000fe200078fc8ff */
[----:B------:R-:W-:Y:S01]  /*12b0*/  IMAD R19, R19, R19, RZ ;  /* 0x0000001313137224 */ /* 0x000fe200078e02ff */
[----:B------:R-:W-:-:S05]  /*12c0*/  PRMT R5, R18, 0x7610, R5 ;  /* 0x0000761012057816 */ /* 0x000fca0000000005 */
[----:B------:R-:W-:Y:S05]  /*12d0*/  @!P0 BRA `(.L_x_58564) ;  /* 0x0000017000008947 */ /* 0x000fea0003800000 */
[----:B------:R-:W-:Y:S02]  /*12e0*/  PRMT R18, R20, 0x8880, RZ ;  /* 0x0000888014127816 */ /* 0x000fe400000000ff */
[----:B------:R-:W-:Y:S02]  /*12f0*/  PRMT R20, R19, 0x7610, R20 ;  /* 0x0000761013147816 */ /* 0x000fe40000000014 */
[----:B------:R-:W-:-:S04]  /*1300*/  SHF.R.S32.HI R18, RZ, 0x1, R18 ;  /* 0x00000001ff127819 */ /* 0x000fc80000011412 */
[----:B------:R-:W-:-:S04]  /*1310*/  PRMT R21, R18, 0x7610, R21 ;  /* 0x0000761012157816 */ /* 0x000fc80000000015 */
.L_x_58565:
        /* <DEDUP_REMOVED lines=19> */
.L_x_58564:
[----:B------:R-:W-:Y:S05]  /*1450*/  BSYNC B1 ;  /* 0x0000000000017941 */ /* 0x000fea0003800000 */
.L_x_58563:
[----:B------:R-:W-:Y:S05]  /*1460*/  BRA `(.L_x_58566) ;  /* 0x0000009000007947 */ /* 0x000fea0003800000 */
.L_x_58562:
        /* <DEDUP_REMOVED lines=9> */
.L_x_58566:
[----:B------:R-:W-:Y:S05]  /*1500*/  BSYNC B0 ;  /* 0x0000000000007941 */ /* 0x000fea0003800000 */
.L_x_58561:
        /* <DEDUP_REMOVED lines=25> */
.L_x_58571:
[C---:B------:R-:W-:Y:S02]  /*16a0*/  LOP3.LUT R3, R16.reuse, 0x1, RZ, 0xc0, !PT ;  /* 0x0000000110037812 */ /* 0x040fe400078ec0ff */
[----:B------:R-:W-:Y:S02]  /*16b0*/  LOP3.LUT R9, R16, 0x80, RZ, 0xc0, !PT ;  /* 0x0000008010097812 */ /* 0x000fe400078ec0ff */
[----:B------:R-:W-:Y:S02]  /*16c0*/  ISETP.NE.U32.AND P0, PT, R3, 0x1, PT ;  /* 0x000000010300780c */ /* 0x000fe40003f05070 */
[----:B------:R-:W-:Y:S02]  /*16d0*/  PRMT R18, R18, 0x9910, RZ ;  /* 0x0000991012127816 */ /* 0x000fe400000000ff */
        /* <DEDUP_REMOVED lines=15> */
[----:B------:R-:W-:Y:S02]  /*17d0*/  SHF.R.S32.HI R3, RZ, 0x1, R3 ;  /* 0x00000001ff037819 */ /* 0x000fe40000011403 */
[----:B------:R-:W-:Y:S02]  /*17e0*/  PRMT R18, R9, 0x7610, R18 ;  /* 0x0000761009127816 */ /* 0x000fe40000000012 */
[----:B------:R-:W-:Y:S01]  /*17f0*/  PRMT R16, R3, 0x7610, R16 ;  /* 0x0000761003107816 */ /* 0x000fe20000000010 */
[----:B------:R-:W-:Y:S05]  /*1800*/  @P0 BRA `(.L_x_58571) ;  /* 0xfffffe9000000947 */ /* 0x000fea000383ffff */
.L_x_58570:
[----:B------:R-:W-:Y:S05]  /*1810*/  BSYNC B1 ;  /* 0x0000000000017941 */ /* 0x000fea0003800000 */
.L_x_58569:
[----:B------:R-:W-:Y:S05]  /*1820*/  BRA `(.L_x_58572) ;  /* 0x0000009000007947 */ /* 0x000fea0003800000 */
.L_x_58568:
        /* <DEDUP_REMOVED lines=9> */
.L_x_58572:
[----:B------:R-:W-:Y:S05]  /*18c0*/  BSYNC B0 ;  /* 0x0000000000007941 */ /* 0x000fea0003800000 */
.L_x_58567:
        /* <DEDUP_REMOVED lines=10> */
[C---:B------:R-:W-:Y:S02]  /*1970*/  IADD3 R3, R10.reuse, 0x1, RZ ;  /* 0x000000010a037810 */ /* 0x040fe40007ffe0ff */
        /* <DEDUP_REMOVED lines=10> */
[----:B------:R-:W-:-:S04]  /*1a20*/  PRMT R7, R10, 0x8880, RZ ;  /* 0x000088800a077816 */ /* 0x000fc800000000ff */
[----:B------:R-:W-:-:S04]  /*1a30*/  SHF.R.S32.HI R7, RZ, 0x1, R7 ;  /* 0x00000001ff077819 */ /* 0x000fc80000011407 */
[----:B------:R-:W-:-:S04]  /*1a40*/  PRMT R10, R7, 0x7610, R10 ;  /* 0x00007610070a7816 */ /* 0x000fc8000000000a */
.L_x_58577:
        /* <DEDUP_REMOVED lines=23> */
.L_x_58576:
[----:B------:R-:W-:Y:S05]  /*1bc0*/  BSYNC B1 ;  /* 0x0000000000017941 */ /* 0x000fea0003800000 */
.L_x_58575:
[----:B------:R-:W-:Y:S05]  /*1bd0*/  BRA `(.L_x_58578) ;  /* 0x0000009000007947 */ /* 0x000fea0003800000 */
.L_x_58574:
        /* <DEDUP_REMOVED lines=9> */
.L_x_58578:
[----:B------:R-:W-:Y:S05]  /*1c70*/  BSYNC B0 ;  /* 0x0000000000007941 */ /* 0x000fea0003800000 */
.L_x_58573:
        /* <DEDUP_REMOVED lines=25> */
.L_x_58583:
        /* <DEDUP_REMOVED lines=23> */
.L_x_58582:
[----:B------:R-:W-:Y:S05]  /*1f80*/  BSYNC B1 ;  /* 0x0000000000017941 */ /* 0x000fea0003800000 */
.L_x_58581:
[----:B------:R-:W-:Y:S05]  /*1f90*/  BRA `(.L_x_58584) ;  /* 0x0000009000007947 */ /* 0x000fea0003800000 */
.L_x_58580:
[----:B------:R-:W-:Y:S02]  /*1fa0*/  PRMT R4, R4, 0x7771, RZ ;  /* 0x0000777104047816 */ /* 0x000fe400000000ff */
[----:B------:R-:W-:-:S02]  /*1fb0*/  PRMT R8, R17, 0x7610, R8 ;  /* 0x0000761011087816 */ /* 0x000fc40000000008 */
[----:B------:R-:W-:-:S13]  /*1fc0*/  ISETP.NE.AND P0, PT, R4, 0x1, PT ;  /* 0x000000010400780c */ /* 0x000fda0003f05270 */
[----:B------:R-:W-:Y:S05]  /*1fd0*/  @!P0 BRA `(.L_x_58584) ;  /* 0x0000005000008947 */ /* 0x000fea0003800000 */
[----:B------:R-:W-:-:S13]  /*1fe0*/  ISETP.NE.AND P0, PT, R4, 0xff, PT ;  /* 0x000000ff0400780c */ /* 0x000fda0003f05270 */
[----:B------:R-:W-:-:S04]  /*1ff0*/  @!P0 LOP3.LUT R11, R11, 0x1, RZ, 0xc0, !PT ;  /* 0x000000010b0b8812 */ /* 0x000fc800078ec0ff */
[----:B------:R-:W-:-:S04]  /*2000*/  @!P0 ISETP.NE.U32.AND P1, PT, R11, 0x1, PT ;  /* 0x000000010b00880c */ /* 0x000fc80003f25070 */
[----:B------:R-:W-:-:S04]  /*2010*/  @!P0 SEL R8, R12, 0xffff, P1 ;  /* 0x0000ffff0c088807 */ /* 0x000fc80000800000 */
[----:B------:R-:W-:Y:S02]  /*2020*/  @P0 PRMT R8, RZ, 0x7610, R8 ;  /* 0x00007610ff080816 */ /* 0x000fe40000000008 */
.L_x_58584:
[----:B------:R-:W-:Y:S05]  /*2030*/  BSYNC B0 ;  /* 0x0000000000007941 */ /* 0x000fea0003800000 */
.L_x_58579:
        /* <DEDUP_REMOVED lines=12> */
.L_x_58536:
[----:B------:R-:W0:Y:S01]  /*2100*/  S2R R5, SR_TID.X ;  /* 0x0000000000057919 */ /* 0x000e220000002100 */
[----:B------:R-:W-:-:S02]  /*2110*/  PRMT R6, RZ, 0x7610, R6 ;  /* 0x00007610ff067816 */ /* 0x000fc40000000006 */
[----:B0-----:R-:W-:Y:S01]  /*2120*/  ISETP.GE.AND P0, PT, R5, R4, PT ;  /* 0x000000040500720c */ /* 0x001fe20003f06270 */
[----:B------:R-:W-:-:S12]  /*2130*/  IMAD.MOV.U32 R3, RZ, RZ, R5 ;  /* 0x000000ffff037224 */ /* 0x000fd800078e0005 */
[----:B------:R-:W-:Y:S01]  /*2140*/  @!P0 IMAD.IADD R14, R0, 0x1, R3 ;  /* 0x00000001000e8824 */ /* 0x000fe200078e0203 */
[----:B------:R-:W-:-:S04]  /*2150*/  @!P0 IADD3 R3, R3, 0x80, RZ ;  /* 0x0000008003038810 */ /* 0x000fc80007ffe0ff */
[----:B------:R-:W-:Y:S02]  /*2160*/  ISETP.GE.AND P3, PT, R3, R4, PT ;  /* 0x000000040300720c */ /* 0x000fe40003f66270 */
[----:B------:R-:W-:-:S05]  /*2170*/  @!P0 IADD3 R10, P1, R14, c[0x0][0x178], RZ ;  /* 0x00005e000e0a8a10 */ /* 0x000fca0007f3e0ff */
[----:B------:R-:W-:Y:S01]  /*2180*/  @!P0 IMAD.X R11, RZ, RZ, c[0x0][0x17c], P1 ;  /* 0x00005f00ff0b8624 */ /* 0x000fe200008e06ff */
[----:B------:R-:W-:Y:S02]  /*2190*/  PRMT R7, RZ, 0x7610, R7 ;  /* 0x00007610ff077816 */ /* 0x000fe40000000007 */
[----:B------:R-:W-:Y:S02]  /*21a0*/  PRMT R8, RZ, 0x7610, R8 ;  /* 0x00007610ff087816 */ /* 0x000fe40000000008 */
[----:B------:R0:W5:Y:S01]  /*21b0*/  @!P0 LDG.E.U8 R6, [R10.64] ;  /* 0x000000040a068981 */ /* 0x000162000c1e1100 */
[----:B------:R-:W-:Y:S01]  /*21c0*/  @!P3 IMAD.IADD R16, R0, 0x1, R3 ;  /* 0x000000010010b824 */ /* 0x000fe200078e0203 */
[----:B------:R-:W-:-:S04]  /*21d0*/  @!P3 IADD3 R3, R3, 0x80, RZ ;  /* 0x000000800303b810 */ /* 0x000fc80007ffe0ff */
[----:B------:R-:W-:Y:S02]  /*21e0*/  ISETP.GE.AND P4, PT, R3, R4, PT ;  /* 0x000000040300720c */ /* 0x000fe40003f86270 */
[----:B------:R-:W-:-:S11]  /*21f0*/  @!P3 IADD3 R12, P5, R16, c[0x0][0x178], RZ ;  /* 0x00005e00100cba10 */ /* 0x000fd60007fbe0ff */
[----:B------:R-:W-:Y:S01]  /*2200*/  @!P4 IMAD.IADD R20, R0, 0x1, R3 ;  /* 0x000000010014c824 */ /* 0x000fe200078e0203 */
[----:B------:R-:W-:-:S04]  /*2210*/  @!P4 IADD3 R3, R3, 0x80, RZ ;  /* 0x000000800303c810 */ /* 0x000fc80007ffe0ff */
[----:B------:R-:W-:Y:S02]  /*2220*/  ISETP.GE.AND P2, PT, R3, R4, PT ;  /* 0x000000040300720c */ /* 0x000fe40003f46270 */
[----:B------:R-:W-:-:S11]  /*2230*/  @!P3 IADD3 R16, P6, R16, c[0x0][0x180], RZ ;  /* 0x000060001010ba10 */ /* 0x000fd60007fde0ff */
[----:B------:R-:W-:Y:S01]  /*2240*/  @!P2 IMAD.IADD R24, R0, 0x1, R3 ;  /* 0x000000010018a824 */ /* 0x000fe200078e0203 */
[----:B------:R-:W-:-:S04]  /*2250*/  @!P2 IADD3 R3, R3, 0x80, RZ ;  /* 0x000000800303a810 */ /* 0x000fc80007ffe0ff */
[----:B------:R-:W-:Y:S01]  /*2260*/  ISETP.GE.AND P1, PT, R3, R4, PT ;  /* 0x000000040300720c */ /* 0x000fe20003f26270 */
[----:B------:R-:W-:Y:S02]  /*2270*/  @!P3 IMAD.X R13, RZ, RZ, c[0x0][0x17c], P5 ;  /* 0x00005f00ff0db624 */ /* 0x000fe400028e06ff */
[----:B------:R-:W-:-:S03]  /*2280*/  @!P3 IMAD.X R17, RZ, RZ, c[0x0][0x184], P6 ;  /* 0x00006100ff11b624 */ /* 0x000fc600030e06ff */
[----:B------:R1:W5:Y:S04]  /*2290*/  @!P3 LDG.E.U8 R7, [R12.64] ;  /* 0x000000040c07b981 */ /* 0x000368000c1e1100 */
[----:B------:R2:W5:Y:S01]  /*22a0*/  @!P3 LDG.E.U8 R8, [R16.64] ;  /* 0x000000041008b981 */ /* 0x000562000c1e1100 */
[----:B------:R-:W-:Y:S02]  /*22b0*/  @!P4 IADD3 R18, P3, R20, c[0x0][0x178], RZ ;  /* 0x00005e001412ca10 */ /* 0x000fe40007f7e0ff */
[----:B------:R-:W-:Y:S01]  /*22c0*/  @!P1 IMAD.IADD R26, R0, 0x1, R3 ;  /* 0x00000001001a9824 */ /* 0x000fe200078e0203 */
[----:B------:R-:W-:Y:S02]  /*22d0*/  @!P1 IADD3 R3, R3, 0x80, RZ ;  /* 0x0000008003039810 */ /* 0x000fe40007ffe0ff */
[----:B------:R-:W-:Y:S01]  /*22e0*/  @!P4 IMAD.X R19, RZ, RZ, c[0x0][0x17c], P3 ;  /* 0x00005f00ff13c624 */ /* 0x000fe200018e06ff */
[----:B------:R-:W-:-:S02]  /*22f0*/  @!P0 IADD3 R14, P5, R14, c[0x0][0x180], RZ ;  /* 0x000060000e0e8a10 */ /* 0x000fc40007fbe0ff */
[----:B------:R-:W-:-:S03]  /*2300*/  ISETP.GE.AND P3, PT, R3, R4, PT ;  /* 0x000000040300720c */ /* 0x000fc60003f66270 */
[----:B------:R-:W-:Y:S01]  /*2310*/  @!P0 IMAD.X R15, RZ, RZ, c[0x0][0x184], P5 ;  /* 0x00006100ff0f8624 */ /* 0x000fe200028e06ff */
[----:B------:R-:W-:Y:S02]  /*2320*/  @!P4 IADD3 R20, P5, R20, c[0x0][0x180], RZ ;  /* 0x000060001414ca10 */ /* 0x000fe40007fbe0ff */
[----:B0-----:R-:W-:Y:S02]  /*2330*/  PRMT R10, RZ, 0x7610, R10 ;  /* 0x00007610ff0a7816 */ /* 0x001fe4000000000a */
[----:B------:R-:W-:Y:S01]  /*2340*/  PRMT R11, RZ, 0x7610, R11 ;  /* 0x00007610ff0b7816 */ /* 0x000fe2000000000b */
[----:B------:R-:W-:-:S04]  /*2350*/  @!P4 IMAD.X R21, RZ, RZ, c[0x0][0x184], P5 ;  /* 0x00006100ff15c624 */ /* 0x000fc800028e06ff */
[----:B------:R-:W-:Y:S01]  /*2360*/  @!P3 IMAD.IADD R30, R0, 0x1, R3 ;  /* 0x00000001001eb824 */ /* 0x000fe200078e0203 */
[----:B------:R-:W-:Y:S01]  /*2370*/  @!P3 IADD3 R3, R3, 0x80, RZ ;  /* 0x000000800303b810 */ /* 0x000fe20007ffe0ff */
[----:B------:R0:W5:Y:S01]  /*2380*/  @!P4 LDG.E.U8 R10, [R18.64] ;  /* 0x00000004120ac981 */ /* 0x000162000c1e1100 */
[----:B------:R-:W-:Y:S02]  /*2390*/  PRMT R9, RZ, 0x7610, R9 ;  /* 0x00007610ff097816 */ /* 0x000fe40000000009 */
[C---:B------:R-:W-:Y:S01]  /*23a0*/  @!P2 IADD3 R22, P5, R24.reuse, c[0x0][0x178], RZ ;  /* 0x00005e001816aa10 */ /* 0x040fe20007fbe0ff */
[----:B------:R3:W5:Y:S01]  /*23b0*/  @!P4 LDG.E.U8 R11, [R20.64] ;  /* 0x00000004140bc981 */ /* 0x000762000c1e1100 */
[----:B------:R-:W-:Y:S02]  /*23c0*/  ISETP.GE.AND P4, PT, R3, R4, PT ;  /* 0x000000040300720c */ /* 0x000fe40003f86270 */
[----:B------:R-:W-:Y:S01]  /*23d0*/  @!P2 IADD3 R24, P6, R24, c[0x0][0x180], RZ ;  /* 0x000060001818aa10 */ /* 0x000fe20007fde0ff */
[----:B------:R4:W5:Y:S01]  /*23e0*/  @!P0 LDG.E.U8 R9, [R14.64] ;  /* 0x000000040e098981 */ /* 0x000962000c1e1100 */
[----:B------:R-:W-:-:S03]  /*23f0*/  @!P2 IMAD.X R23, RZ, RZ, c[0x0][0x17c], P5 ;  /* 0x00005f00ff17a624 */ /* 0x000fc600028e06ff */
[----:B------:R-:W-:Y:S01]  /*2400*/  @!P2 IMAD.X R25, RZ, RZ, c[0x0][0x184], P6 ;  /* 0x00006100ff19a624 */ /* 0x000fe200030e06ff */
[----:B-1----:R-:W-:Y:S02]  /*2410*/  PRMT R13, RZ, 0x7610, R13 ;  /* 0x00007610ff0d7816 */ /* 0x002fe4000000000d */
[C---:B----4-:R-:W-:Y:S02]  /*2420*/  @!P1 IADD3 R14, P5, R26.reuse, c[0x0][0x178], RZ ;  /* 0x00005e001a0e9a10 */ /* 0x050fe40007fbe0ff */
[----:B------:R-:W-:Y:S02]  /*2430*/  @!P1 IADD3 R26, P6, R26, c[0x0][0x180], RZ ;  /* 0x000060001a1a9a10 */ /* 0x000fe40007fde0ff */
[----:B--2---:R-:W-:Y:S01]  /*2440*/  PRMT R17, RZ, 0x7610, R17 ;  /* 0x00007610ff117816 */ /* 0x004fe20000000011 */
[----:B------:R-:W-:Y:S01]  /*2450*/  @!P1 IMAD.X R15, RZ, RZ, c[0x0][0x17c], P5 ;  /* 0x00005f00ff0f9624 */ /* 0x000fe200028e06ff */
[----:B------:R-:W-:Y:S01]  /*2460*/  PRMT R12, RZ, 0x7610, R12 ;  /* 0x00007610ff0c7816 */ /* 0x000fe2000000000c */
[----:B------:R-:W-:Y:S01]  /*2470*/  @!P1 IMAD.X R27, RZ, RZ, c[0x0][0x184], P6 ;  /* 0x00006100ff1b9624 */ /* 0x000fe200030e06ff */
[----:B------:R-:W-:Y:S01]  /*2480*/  PRMT R16, RZ, 0x7610, R16 ;  /* 0x00007610ff107816 */ /* 0x000fe20000000010 */
[----:B------:R-:W-:Y:S01]  /*2490*/  @!P4 IMAD.IADD R2, R0, 0x1, R3 ;  /* 0x000000010002c824 */ /* 0x000fe200078e0203 */
[----:B------:R-:W-:Y:S01]  /*24a0*/  @!P4 IADD3 R3, R3, 0x80, RZ ;  /* 0x000000800303c810 */ /* 0x000fe20007ffe0ff */
[----:B------:R1:W5:Y:S04]  /*24b0*/  @!P1 LDG.E.U8 R13, [R14.64] ;  /* 0x000000040e0d9981 */ /* 0x000368000c1e1100 */
[----:B------:R2:W5:Y:S01]  /*24c0*/  @!P1 LDG.E.U8 R17, [R26.64] ;  /* 0x000000041a119981 */ /* 0x000562000c1e1100 */
[----:B------:R-:W-:-:S03]  /*24d0*/  ISETP.GE.AND P1, PT, R3, R4, PT ;  /* 0x000000040300720c */ /* 0x000fc60003f26270 */
[----:B------:R4:W5:Y:S04]  /*24e0*/  @!P2 LDG.E.U8 R12, [R22.64] ;  /* 0x00000004160ca981 */ /* 0x000968000c1e1100 */
[----:B------:R1:W5:Y:S01]  /*24f0*/  @!P2 LDG.E.U8 R16, [R24.64] ;  /* 0x000000041810a981 */ /* 0x000362000c1e1100 */
[C---:B------:R-:W-:Y:S02]  /*2500*/  @!P3 IADD3 R28, P2, R30.reuse, c[0x0][0x178], RZ ;  /* 0x00005e001e1cba10 */ /* 0x040fe40007f5e0ff */
[----:B------:R-:W-:Y:S02]  /*2510*/  @!P3 IADD3 R30, P5, R30, c[0x0][0x180], RZ ;  /* 0x000060001e1eba10 */ /* 0x000fe40007fbe0ff */
[----:B0-----:R-:W-:Y:S01]  /*2520*/  PRMT R19, RZ, 0x7610, R19 ;  /* 0x00007610ff137816 */ /* 0x001fe20000000013 */
[----:B------:R-:W-:Y:S01]  /*2530*/  @!P3 IMAD.X R29, RZ, RZ, c[0x0][0x17c], P2 ;  /* 0x00005f00ff1db624 */ /* 0x000fe200010e06ff */
[----:B------:R-:W-:Y:S01]  /*2540*/  PRMT R18, RZ, 0x7610, R18 ;  /* 0x00007610ff127816 */ /* 0x000fe20000000012 */
[----:B------:R-:W-:Y:S01]  /*2550*/  @!P3 IMAD.X R31, RZ, RZ, c[0x0][0x184], P5 ;  /* 0x00006100ff1fb624 */ /* 0x000fe200028e06ff */
[----:B-1----:R-:W-:-:S02]  /*2560*/  @!P4 IADD3 R24, P2, R2, c[0x0][0x178], RZ ;  /* 0x00005e000218ca10 */ /* 0x002fc40007f5e0ff */
[----:B------:R0:W5:Y:S01]  /*2570*/  @!P3 LDG.E.U8 R19, [R28.64] ;  /* 0x000000041c13b981 */ /* 0x000162000c1e1100 */
[----:B--2---:R-:W-:-:S03]  /*2580*/  @!P1 IMAD.IADD R26, R0, 0x1, R3 ;  /* 0x00000001001a9824 */ /* 0x004fc600078e0203 */
[----:B------:R0:W5:Y:S01]  /*2590*/  @!P3 LDG.E.U8 R18, [R30.64] ;  /* 0x000000041e12b981 */ /* 0x000162000c1e1100 */
[----:B------:R-:W-:Y:S01]  /*25a0*/  @!P4 IADD3 R2, P3, R2, c[0x0][0x180], RZ ;  /* 0x000060000202ca10 */ /* 0x000fe20007f7e0ff */
[----:B------:R-:W-:Y:S01]  /*25b0*/  @!P4 IMAD.X R25, RZ, RZ, c[0x0][0x17c], P2 ;  /* 0x00005f00ff19c624 */ /* 0x000fe200010e06ff */
[----:B------:R-:W-:-:S03]  /*25c0*/  @!P1 IADD3 R14, P2, R26, c[0x0][0x178], RZ ;  /* 0x00005e001a0e9a10 */ /* 0x000fc60007f5e0ff */
[----:B------:R-:W-:Y:S01]  /*25d0*/  @!P4 IMAD.X R3, RZ, RZ, c[0x0][0x184], P3 ;  /* 0x00006100ff03c624 */ /* 0x000fe200018e06ff */
[----:B------:R-:W-:Y:S01]  /*25e0*/  @!P1 IADD3 R26, P3, R26, c[0x0][0x180], RZ ;  /* 0x000060001a1a9a10 */ /* 0x000fe20007f7e0ff */
[----:B------:R-:W-:Y:S01]  /*25f0*/  @!P1 IMAD.X R15, RZ, RZ, c[0x0][0x17c], P2 ;  /* 0x00005f00ff0f9624 */ /* 0x000fe200010e06ff */
[----:B---3--:R-:W-:Y:S02]  /*2600*/  PRMT R20, RZ, 0x7610, R20 ;  /* 0x00007610ff147816 */ /* 0x008fe40000000014 */
[----:B----4-:R-:W-:Y:S01]  /*2610*/  PRMT R23, RZ, 0x7610, R23 ;  /* 0x00007610ff177816 */ /* 0x010fe20000000017 */
[----:B------:R-:W-:Y:S01]  /*2620*/  @!P1 IMAD.X R27, RZ, RZ, c[0x0][0x184], P3 ;  /* 0x00006100ff1b9624 */ /* 0x000fe200018e06ff */
[----:B------:R-:W-:Y:S02]  /*2630*/  PRMT R22, RZ, 0x7610, R22 ;  /* 0x00007610ff167816 */ /* 0x000fe40000000016 */
[----:B------:R-:W-:Y:S01]  /*2640*/  PRMT R21, RZ, 0x7610, R21 ;  /* 0x00007610ff157816 */ /* 0x000fe20000000015 */
[----:B------:R0:W5:Y:S04]  /*2650*/  @!P4 LDG.E.U8 R20, [R24.64] ;  /* 0x000000041814c981 */ /* 0x000168000c1e1100 */
[----:B------:R0:W5:Y:S04]  /*2660*/  @!P4 LDG.E.U8 R23, [R2.64] ;  /* 0x000000040217c981 */ /* 0x000168000c1e1100 */
[----:B------:R0:W5:Y:S04]  /*2670*/  @!P1 LDG.E.U8 R22, [R14.64] ;  /* 0x000000040e169981 */ /* 0x000168000c1e1100 */
[----:B------:R0:W5:Y:S01]  /*2680*/  @!P1 LDG.E.U8 R21, [R26.64] ;  /* 0x000000041a159981 */ /* 0x000162000c1e1100 */
[----:B------:R-:W-:Y:S01]  /*2690*/  BSSY B0, `(.L_x_58585) ;  /* 0x0000039000007945 */ /* 0x000fe20003800000 */
[----:B------:R-:W-:Y:S05]  /*26a0*/  @P0 BRA `(.L_x_58586) ;  /* 0x0000037000000947 */ /* 0x000fea0003800000 */
[----:B0----5:R-:W-:-:S04]  /*26b0*/  PRMT R2, R9, 0x8880, RZ ;  /* 0x0000888009027816 */ /* 0x021fc800000000ff */
        /* <DEDUP_REMOVED lines=23> */
.L_x_58590:
        /* <DEDUP_REMOVED lines=19> */
.L_x_58589:
[----:B------:R-:W-:Y:S05]  /*2960*/  BSYNC B1 ;  /* 0x0000000000017941 */ /* 0x000fea0003800000 */
.L_x_58588:
[----:B------:R-:W-:Y:S05]  /*2970*/  BRA `(.L_x_58586) ;  /* 0x000000a000007947 */ /* 0x000fea0003800000 */
.L_x_58587:
        /* <DEDUP_REMOVED lines=10> */
.L_x_58586:
[----:B------:R-:W-:Y:S05]  /*2a20*/  BSYNC B0 ;  /* 0x0000000000007941 */ /* 0x000fea0003800000 */
.L_x_58585:
[----:B0-----:R-:W-:Y:S01]  /*2a30*/  IADD3 R3, R5, 0x80, RZ ;  /* 0x0000008005037810 */ /* 0x001fe20007ffe0ff */
        /* <DEDUP_REMOVED lines=27> */
.L_x_58596:
        /* <DEDUP_REMOVED lines=19> */
.L_x_58595:
[----:B------:R-:W-:Y:S05]  /*2d20*/  BSYNC B1 ;  /* 0x0000000000017941 */ /* 0x000fea0003800000 */
.L_x_58594:
[----:B------:R-:W-:Y:S05]  /*2d30*/  BRA `(.L_x_58592) ;  /* 0x000000a000007947 */ /* 0x000fea0003800000 */
.L_x_58593:
        /* <DEDUP_REMOVED lines=10> */
.L_x_58592:
[----:B------:R-:W-:Y:S05]  /*2de0*/  BSYNC B0 ;  /* 0x0000000000007941 */ /* 0x000fea0003800000 */
.L_x_58591:
        /* <DEDUP_REMOVED lines=27> */
.L_x_58602:
        /* <DEDUP_REMOVED lines=19> */
.L_x_58601:
[----:B------:R-:W-:Y:S05]  /*30d0*/  BSYNC B1 ;  /* 0x0000000000017941 */ /* 0x000fea0003800000 */
.L_x_58600:
[----:B------:R-:W-:Y:S05]  /*30e0*/  BRA `(.L_x_58598) ;  /* 0x000000a000007947 */ /* 0x000fea0003800000 */
.L_x_58599:
        /* <DEDUP_REMOVED lines=10> */
.L_x_58598:
[----:B------:R-:W-:Y:S05]  /*3190*/  BSYNC B0 ;  /* 0x0000000000007941 */ /* 0x000fea0003800000 */
.L_x_58597:
        /* <DEDUP_REMOVED lines=27> */
.L_x_58608:
        /* <DEDUP_REMOVED lines=19> */
.L_x_58607:
[----:B------:R-:W-:Y:S05]  /*3480*/  BSYNC B1 ;  /* 0x0000000000017941 */ /* 0x000fea0003800000 */
.L_x_58606:
[----:B------:R-:W-:Y:S05]  /*3490*/  BRA `(.L_x_58604) ;  /* 0x000000a000007947 */ /* 0x000fea0003800000 */
.L_x_58605:
        /* <DEDUP_REMOVED lines=10> */
.L_x_58604:
[----:B------:R-:W-:Y:S05]  /*3540*/  BSYNC B0 ;  /* 0x0000000000007941 */ /* 0x000fea0003800000 */
.L_x_58603:
        /* <DEDUP_REMOVED lines=27> */
.L_x_58614:
        /* <DEDUP_REMOVED lines=19> */
.L_x_58613:
[----:B------:R-:W-:Y:S05]  /*3830*/  BSYNC B1 ;  /* 0x0000000000017941 */ /* 0x000fea0003800000 */
.L_x_58612:
[----:B------:R-:W-:Y:S05]  /*3840*/  BRA `(.L_x_58610) ;  /* 0x000000a000007947 */ /* 0x000fea0003800000 */
.L_x_58611:
        /* <DEDUP_REMOVED lines=10> */
.L_x_58610:
[----:B------:R-:W-:Y:S05]  /*38f0*/  BSYNC B0 ;  /* 0x0000000000007941 */ /* 0x000fea0003800000 */
.L_x_58609:
        /* <DEDUP_REMOVED lines=27> */
.L_x_58620:
        /* <DEDUP_REMOVED lines=19> */
.L_x_58619:
[----:B------:R-:W-:Y:S05]  /*3be0*/  BSYNC B1 ;  /* 0x0000000000017941 */ /* 0x000fea0003800000 */
.L_x_58618:
[----:B------:R-:W-:Y:S05]  /*3bf0*/  BRA `(.L_x_58616) ;  /* 0x000000a000007947 */ /* 0x000fea0003800000 */
.L_x_58617:
        /* <DEDUP_REMOVED lines=10> */
.L_x_58616:
[----:B------:R-:W-:Y:S05]  /*3ca0*/  BSYNC B0 ;  /* 0x0000000000007941 */ /* 0x000fea0003800000 */
.L_x_58615:
        /* <DEDUP_REMOVED lines=27> */
.L_x_58626:
        /* <DEDUP_REMOVED lines=19> */
.L_x_58625:
[----:B------:R-:W-:Y:S05]  /*3f90*/  BSYNC B1 ;  /* 0x0000000000017941 */ /* 0x000fea0003800000 */
.L_x_58624:
[----:B------:R-:W-:Y:S05]  /*3fa0*/  BRA `(.L_x_58622) ;  /* 0x000000a000007947 */ /* 0x000fea0003800000 */
.L_x_58623:
        /* <DEDUP_REMOVED lines=10> */
.L_x_58622:
[----:B------:R-:W-:Y:S05]  /*4050*/  BSYNC B0 ;  /* 0x0000000000007941 */ /* 0x000fea0003800000 */
.L_x_58621:
        /* <DEDUP_REMOVED lines=28> */
.L_x_58632:
        /* <DEDUP_REMOVED lines=19> */
.L_x_58631:
[----:B------:R-:W-:Y:S05]  /*4350*/  BSYNC B1 ;  /* 0x0000000000017941 */ /* 0x000fea0003800000 */
.L_x_58630:
[----:B------:R-:W-:Y:S05]  /*4360*/  BRA `(.L_x_58628) ;  /* 0x000000a000007947 */ /* 0x000fea0003800000 */
.L_x_58629:
        /* <DEDUP_REMOVED lines=10> */
.L_x_58628:
[----:B------:R-:W-:Y:S05]  /*4410*/  BSYNC B0 ;  /* 0x0000000000007941 */ /* 0x000fea0003800000 */
.L_x_58627:
[----:B------:R-:W-:Y:S01]  /*4420*/  @!P0 IMAD.IADD R14, R0, 0x1, R5 ;  /* 0x00000001000e8824 */ /* 0x000fe200078e0205 */
[----:B------:R-:W-:Y:S01]  /*4430*/  BSSY B0, `(.L_x_58633) ;  /* 0x0000031000007945 */ /* 0x000fe20003800000 */
[----:B------:R-:W-:Y:S01]  /*4440*/  @!P0 IMAD.MOV.U32 R5, RZ, RZ, R3 ;  /* 0x000000ffff058224 */ /* 0x000fe200078e0003 */
[----:B------:R-:W-:Y:S02]  /*4450*/  BSSY B1, `(.L_x_58634) ;  /* 0x0000028000017945 */ /* 0x000fe40003800000 */
[----:B------:R-:W-:-:S05]  /*4460*/  @!P0 IADD3 R14, P1, R14, c[0x0][0x170], RZ ;  /* 0x00005c000e0e8a10 */ /* 0x000fca0007f3e0ff */
[----:B------:R-:W-:-:S05]  /*4470*/  @!P0 IMAD.X R15, RZ, RZ, c[0x0][0x174], P1 ;  /* 0x00005d00ff0f8624 */ /* 0x000fca00008e06ff */
        /* <DEDUP_REMOVED lines=15> */
.L_x_58635:
[----:B0-----:R-:W-:-:S13]  /*4570*/  ISETP.GE.AND P0, PT, R5, R4, PT ;  /* 0x000000040500720c */ /* 0x001fda0003f06270 */
[----:B------:R-:W-:Y:S05]  /*4580*/  @P0 BRA `(.L_x_58637) ;  /* 0x000000c000000947 */ /* 0x000fea0003800000 */
[----:B------:R-:W-:Y:S01]  /*4590*/  IMAD.IADD R2, R0, 0x1, R5 ;  /* 0x0000000100027824 */ /* 0x000fe200078e0205 */
[----:B------:R-:W-:-:S04]  /*45a0*/  IADD3 R5, R5, 0x80, RZ ;  /* 0x0000008005057810 */ /* 0x000fc80007ffe0ff */
[----:B------:R-:W-:-:S05]  /*45b0*/  IADD3 R2, P0, R2, c[0x0][0x170], RZ ;  /* 0x00005c0002027a10 */ /* 0x000fca0007f1e0ff */
[----:B------:R-:W-:-:S05]  /*45c0*/  IMAD.X R3, RZ, RZ, c[0x0][0x174], P0 ;  /* 0x00005d00ff037624 */ /* 0x000fca00000e06ff */
[----:B------:R0:W-:Y:S03]  /*45d0*/  STG.E.U8 [R2.64], R8 ;  /* 0x0000000802007986 */ /* 0x0001e6000c101104 */
.L_x_58636:
[----:B------:R-:W-:-:S13]  /*45e0*/  ISETP.GE.AND P0, PT, R5, R4, PT ;  /* 0x000000040500720c */ /* 0x000fda0003f06270 */
[----:B------:R-:W-:Y:S05]  /*45f0*/  @P0 BRA `(.L_x_58638) ;  /* 0x000000d000000947 */ /* 0x000fea0003800000 */
[----:B0-----:R-:W-:Y:S01]  /*4600*/  IMAD.IADD R2, R0, 0x1, R5 ;  /* 0x0000000100027824 */ /* 0x001fe200078e0205 */
[----:B------:R-:W-:-:S04]  /*4610*/  IADD3 R5, R5, 0x80, RZ ;  /* 0x0000008005057810 */ /* 0x000fc80007ffe0ff */
[----:B------:R-:W-:-:S05]  /*4620*/  IADD3 R2, P0, R2, c[0x0][0x170], RZ ;  /* 0x00005c0002027a10 */ /* 0x000fca0007f1e0ff */
[----:B------:R-:W-:-:S05]  /*4630*/  IMAD.X R3, RZ, RZ, c[0x0][0x174], P0 ;  /* 0x00005d00ff037624 */ /* 0x000fca00000e06ff */
[----:B------:R0:W-:Y:S03]  /*4640*/  STG.E.U8 [R2.64], R9 ;  /* 0x0000000902007986 */ /* 0x0001e6000c101104 */
.L_x_58637:
        /* <DEDUP_REMOVED lines=8> */
.L_x_58638:
[----:B------:R-:W-:Y:S05]  /*46d0*/  BSYNC B1 ;  /* 0x0000000000017941 */ /* 0x000fea0003800000 */
.L_x_58634:
[----:B------:R-:W-:-:S13]  /*46e0*/  ISETP.GE.AND P0, PT, R5, R4, PT ;  /* 0x000000040500720c */ /* 0x000fda0003f06270 */
[----:B0-----:R-:W-:Y:S01]  /*46f0*/  @!P0 IMAD.IADD R2, R0, 0x1, R5 ;  /* 0x0000000100028824 */ /* 0x001fe200078e0205 */
[----:B------:R-:W-:-:S04]  /*4700*/  @!P0 IADD3 R5, R5, 0x80, RZ ;  /* 0x0000008005058810 */ /* 0x000fc80007ffe0ff */
[----:B------:R-:W-:-:S05]  /*4710*/  @!P0 IADD3 R2, P1, R2, c[0x0][0x170], RZ ;  /* 0x00005c0002028a10 */ /* 0x000fca0007f3e0ff */
[----:B------:R-:W-:-:S05]  /*4720*/  @!P0 IMAD.X R3, RZ, RZ, c[0x0][0x174], P1 ;  /* 0x00005d00ff038624 */ /* 0x000fca00008e06ff */
[----:B------:R0:W-:Y:S03]  /*4730*/  @!P0 STG.E.U8 [R2.64], R11 ;  /* 0x0000000b02008986 */ /* 0x0001e6000c101104 */
.L_x_58639:
[----:B------:R-:W-:Y:S05]  /*4740*/  BSYNC B0 ;  /* 0x0000000000007941 */ /* 0x000fea0003800000 */
.L_x_58633:
        /* <DEDUP_REMOVED lines=8> */
.L_x_58640:
        /* <DEDUP_REMOVED lines=11> */
.L_x_62007:


//--------------------- .text._ZN2at6native29vectorized_elementwise_kernelILi4EZZZNS0_50_GLOBAL__N__2680c7bb_12_PowKernel_cu_b2145a98_318424pow_tensor_tensor_kernelERNS_18TensorIteratorBaseEENKUlvE_clEvENKUlvE0_clEvEUlaaE_St5arrayIPcLm3EEEEviT0_T1_ --------------------------
	.section	.text._ZN2at6native29vectorized_elementwise_kernelILi4EZZZNS0_50_GLOBAL__N__2680c7bb_12_PowKernel_cu_b2145a98_318424pow_tensor_tensor_kernelERNS_18TensorIteratorBaseEENKUlvE_clEvENKUlvE0_clEvEUlaaE_St5arrayIPcLm3EEEEviT0_T1_,"ax",@progbits
	.sectioninfo	@"SHI_REGISTERS=37"
	.align	128
        .global         _ZN2at6native29vectorized_elementwise_kernelILi4EZZZNS0_50_GLOBAL__N__2680c7bb_12_PowKernel_cu_b2145a98_318424pow_tensor_tensor_kernelERNS_18TensorIteratorBaseEENKUlvE_clEvENKUlvE0_clEvEUlaaE_St5arrayIPcLm3EEEEviT0_T1_
        .type           _ZN2at6native29vectorized_elementwise_kernelILi4EZZZNS0_50_GLOBAL__N__2680c7bb_12_PowKernel_cu_b2145a98_318424pow_tensor_tensor_kernelERNS_18TensorIteratorBaseEENKUlvE_clEvENKUlvE0_clEvEUlaaE_St5arrayIPcLm3EEEEviT0_T1_,@function
        .size           _ZN2at6native29vectorized_elementwise_kernelILi4EZZZNS0_50_GLOBAL__N__2680c7bb_12_PowKernel_cu_b2145a98_318424pow_tensor_tensor_kernelERNS_18TensorIteratorBaseEENKUlvE_clEvENKUlvE0_clEvEUlaaE_St5arrayIPcLm3EEEEviT0_T1_,(.L_x_62008 - _ZN2at6native29vectorized_elementwise_kernelILi4EZZZNS0_50_GLOBAL__N__2680c7bb_12_PowKernel_cu_b2145a98_318424pow_tensor_tensor_kernelERNS_18TensorIteratorBaseEENKUlvE_clEvENKUlvE0_clEvEUlaaE_St5arrayIPcLm3EEEEviT0_T1_)
        .other          _ZN2at6native29vectorized_elementwise_kernelILi4EZZZNS0_50_GLOBAL__N__2680c7bb_12_PowKernel_cu_b2145a98_318424pow_tensor_tensor_kernelERNS_18TensorIteratorBaseEENKUlvE_clEvENKUlvE0_clEvEUlaaE_St5arrayIPcLm3EEEEviT0_T1_,@"STO_CUDA_ENTRY STV_DEFAULT"
_ZN2at6native29vectorized_elementwise_kernelILi4EZZZNS0_50_GLOBAL__N__2680c7bb_12_PowKernel_cu_b2145a98_318424pow_tensor_tensor_kernelERNS_18TensorIteratorBaseEENKUlvE_clEvENKUlvE0_clEvEUlaaE_St5arrayIPcLm3EEEEviT0_T1_:
.text._ZN2at6native29vectorized_elementwise_kernelILi4EZZZNS0_50_GLOBAL__N__2680c7bb_12_PowKernel_cu_b2145a98_318424pow_tensor_tensor_kernelERNS_18TensorIteratorBaseEENKUlvE_clEvENKUlvE0_clEvEUlaaE_St5arrayIPcLm3EEEEviT0_T1_:
        /* <DEDUP_REMOVED lines=14> */
[----:B------:R-:W2:Y:S01]  /*00e0*/  LDG.E R3, [R18.64] ;  /* 0x0000000412037981 */ /* 0x000ea2000c1e1900 */
[----:B------:R-:W-:-:S03]  /*00f0*/  IMAD.WIDE.U32 R10, R2, 0x4, R10 ;  /* 0x00000004020a7825 */ /* 0x000fc600078e000a */
[----:B------:R0:W3:Y:S04]  /*0100*/  LDG.E R8, [R18.64+0x200] ;  /* 0x0002000412087981 */ /* 0x0000e8000c1e1900 */
[----:B------:R1:W4:Y:S04]  /*0110*/  LDG.E R5, [R10.64] ;  /* 0x000000040a057981 */ /* 0x000328000c1e1900 */
[----:B------:R1:W5:Y:S01]  /*0120*/  LDG.E R4, [R10.64+0x200] ;  /* 0x000200040a047981 */ /* 0x000362000c1e1900 */
[----:B------:R-:W-:Y:S01]  /*0130*/  BSSY B0, `(.L_x_58642) ;  /* 0x0000058000007945 */ /* 0x000fe20003800000 */
[----:B--2---:R-:W-:-:S04]  /*0140*/  PRMT R6, R3, 0x8880, RZ ;  /* 0x0000888003067816 */ /* 0x004fc800000000ff */
[----:B------:R-:W-:Y:S02]  /*0150*/  ISETP.GE.AND P0, PT, R6, RZ, PT ;  /* 0x000000ff0600720c */ /* 0x000fe40003f06270 */
[C---:B------:R-:W-:Y:S02]  /*0160*/  PRMT R24, R3.reuse, 0x8880, RZ ;  /* 0x0000888003187816 */ /* 0x040fe400000000ff */
[C---:B------:R-:W-:Y:S02]  /*0170*/  PRMT R23, R3.reuse, 0x9991, RZ ;  /* 0x0000999103177816 */ /* 0x040fe400000000ff */
[C---:B------:R-:W-:Y:S02]  /*0180*/  PRMT R21, R3.reuse, 0xaaa2, RZ ;  /* 0x0000aaa203157816 */ /* 0x040fe400000000ff */
[----:B0-----:R-:W-:Y:S02]  /*0190*/  PRMT R18, R3, 0xbbb3, RZ ;  /* 0x0000bbb303127816 */ /* 0x001fe400000000ff */
[----:B---3--:R-:W-:-:S02]  /*01a0*/  PRMT R16, R8, 0x8880, RZ ;  /* 0x0000888008107816 */ /* 0x008fc400000000ff */
[C---:B------:R-:W-:Y:S02]  /*01b0*/  PRMT R13, R8.reuse, 0x9991, RZ ;  /* 0x00009991080d7816 */ /* 0x040fe400000000ff */
[C---:B------:R-:W-:Y:S02]  /*01c0*/  PRMT R9, R8.reuse, 0xaaa2, RZ ;  /* 0x0000aaa208097816 */ /* 0x040fe400000000ff */
[----:B-1----:R-:W-:Y:S02]  /*01d0*/  PRMT R10, R8, 0xbbb3, RZ ;  /* 0x0000bbb3080a7816 */ /* 0x002fe400000000ff */
[C---:B----4-:R-:W-:Y:S02]  /*01e0*/  PRMT R22, R5.reuse, 0x7771, RZ ;  /* 0x0000777105167816 */ /* 0x050fe400000000ff */
[C---:B------:R-:W-:Y:S02]  /*01f0*/  PRMT R20, R5.reuse, 0x7772, RZ ;  /* 0x0000777205147816 */ /* 0x040fe400000000ff */
[----:B------:R-:W-:-:S02]  /*0200*/  PRMT R17, R5, 0x7773, RZ ;  /* 0x0000777305117816 */ /* 0x000fc400000000ff */
[C---:B-----5:R-:W-:Y:S02]  /*0210*/  PRMT R15, R4.reuse, 0x7770, RZ ;  /* 0x00007770040f7816 */ /* 0x060fe400000000ff */
[C---:B------:R-:W-:Y:S02]  /*0220*/  PRMT R12, R4.reuse, 0x7771, RZ ;  /* 0x00007771040c7816 */ /* 0x040fe400000000ff */
[C---:B------:R-:W-:Y:S02]  /*0230*/  PRMT R7, R4.reuse, 0x7772, RZ ;  /* 0x0000777204077816 */ /* 0x040fe400000000ff */
[----:B------:R-:W-:Y:S02]  /*0240*/  PRMT R6, R4, 0x7773, RZ ;  /* 0x0000777304067816 */ /* 0x000fe400000000ff */
[C---:B------:R-:W-:Y:S02]  /*0250*/  PRMT R32, R3.reuse, 0x7771, RZ ;  /* 0x0000777103207816 */ /* 0x040fe400000000ff */
[----:B------:R-:W-:-:S02]  /*0260*/  PRMT R31, R3, 0x7772, RZ ;  /* 0x00007772031f7816 */ /* 0x000fc400000000ff */
[----:B------:R-:W-:Y:S02]  /*0270*/  PRMT R30, R3, 0x7773, RZ ;  /* 0x00007773031e7816 */ /* 0x000fe400000000ff */
[C---:B------:R-:W-:Y:S02]  /*0280*/  PRMT R29, R8.reuse, 0x7770, RZ ;  /* 0x00007770081d7816 */ /* 0x040fe400000000ff */
[C---:B------:R-:W-:Y:S02]  /*0290*/  PRMT R28, R8.reuse, 0x7771, RZ ;  /* 0x00007771081c7816 */ /* 0x040fe400000000ff */
        /* <DEDUP_REMOVED lines=18> */
[C---:B------:R-:W-:Y:S02]  /*03c0*/  LOP3.LUT R19, R24.reuse, 0x1, RZ, 0xc0, !PT ;  /* 0x0000000118137812 */ /* 0x040fe400078ec0ff */
[----:B------:R-:W-:Y:S02]  /*03d0*/  IADD3 R25, R24, 0x1, RZ ;  /* 0x0000000118197810 */ /* 0x000fe40007ffe0ff */
[----:B------:R-:W-:Y:S02]  /*03e0*/  ISETP.NE.U32.AND P0, PT, R19, 0x1, PT ;  /* 0x000000011300780c */ /* 0x000fe40003f05070 */
[----:B------:R-:W-:Y:S02]  /*03f0*/  PRMT R19, R5, 0x7770, RZ ;  /* 0x0000777005137816 */ /* 0x000fe400000000ff */
[----:B------:R-:W-:Y:S02]  /*0400*/  LOP3.LUT R25, R25, 0xff, RZ, 0xc0, !PT ;  /* 0x000000ff19197812 */ /* 0x000fe400078ec0ff */
[----:B------:R-:W-:-:S02]  /*0410*/  SEL R19, R19, 0x1, !P0 ;  /* 0x0000000113137807 */ /* 0x000fc40004000000 */
[----:B------:R-:W-:Y:S02]  /*0420*/  ISETP.GE.U32.AND P0, PT, R25, 0x3, PT ;  /* 0x000000031900780c */ /* 0x000fe40003f06070 */
[----:B------:R-:W-:Y:S02]  /*0430*/  PRMT R25, R19, 0x9910, RZ ;  /* 0x0000991013197816 */ /* 0x000fe400000000ff */
[----:B------:R-:W-:Y:S02]  /*0440*/  LOP3.LUT R19, R24, 0x80, RZ, 0xc0, !PT ;  /* 0x0000008018137812 */ /* 0x000fe400078ec0ff */
[----:B------:R-:W-:Y:S02]  /*0450*/  LOP3.LUT R33, R5, 0xff, RZ, 0xc0, !PT ;  /* 0x000000ff05217812 */ /* 0x000fe400078ec0ff */
[----:B------:R-:W-:Y:S02]  /*0460*/  LEA.HI R24, R19, R24, RZ, 0x19 ;  /* 0x0000001813187211 */ /* 0x000fe400078fc8ff */
[----:B------:R-:W-:Y:S01]  /*0470*/  PRMT R19, R25, 0x7610, R19 ;  /* 0x0000761019137816 */ /* 0x000fe20000000013 */
[----:B------:R-:W-:-:S02]  /*0480*/  IMAD R33, R33, R33, RZ ;  /* 0x0000002121217224 */ /* 0x000fc400078e02ff */
[----:B------:R-:W-:Y:S05]  /*0490*/  @!P0 BRA `(.L_x_58645) ;  /* 0x0000014000008947 */ /* 0x000fea0003800000 */
[----:B------:R-:W-:Y:S02]  /*04a0*/  PRMT R25, R24, 0x8880, RZ ;  /* 0x0000888018197816 */ /* 0x000fe400000000ff */
[----:B------:R-:W-:Y:S02]  /*04b0*/  PRMT R24, R33, 0x7610, R24 ;  /* 0x0000761021187816 */ /* 0x000fe40000000018 */
[----:B------:R-:W-:-:S04]  /*04c0*/  SHF.R.S32.HI R25, RZ, 0x1, R25 ;  /* 0x00000001ff197819 */ /* 0x000fc80000011419 */
.L_x_58646:
[----:B------:R-:W-:Y:S02]  /*04d0*/  LOP3.LUT R33, R25, 0x1, RZ, 0xc0, !PT ;  /* 0x0000000119217812 */ /* 0x000fe400078ec0ff */
[----:B------:R-:W-:Y:S02]  /*04e0*/  PRMT R19, R19, 0x9910, RZ ;  /* 0x0000991013137816 */ /* 0x000fe400000000ff */
[----:B------:R-:W-:-:S04]  /*04f0*/  ISETP.NE.U32.AND P0, PT, R33, 0x1, PT ;  /* 0x000000012100780c */ /* 0x000fc80003f05070 */
[----:B------:R-:W-:-:S04]  /*0500*/  SEL R33, R24, 0x1, !P0 ;  /* 0x0000000118217807 */ /* 0x000fc80004000000 */
[----:B------:R-:W-:Y:S02]  /*0510*/  PRMT R34, R33, 0x9910, RZ ;  /* 0x0000991021227816 */ /* 0x000fe400000000ff */
[----:B------:R-:W-:-:S03]  /*0520*/  IADD3 R33, R25, 0x1, RZ ;  /* 0x0000000119217810 */ /* 0x000fc60007ffe0ff */
[----:B------:R-:W-:Y:S01]  /*0530*/  IMAD R19, R19, R34, RZ ;  /* 0x0000002213137224 */ /* 0x000fe200078e02ff */
[----:B------:R-:W-:Y:S02]  /*0540*/  LOP3.LUT R33, R33, 0xff, RZ, 0xc0, !PT ;  /* 0x000000ff21217812 */ /* 0x000fe400078ec0ff */
[----:B------:R-:W-:Y:S02]  /*0550*/  LOP3.LUT R34, R25, 0x80, RZ, 0xc0, !PT ;  /* 0x0000008019227812 */ /* 0x000fe400078ec0ff */
[----:B------:R-:W-:Y:S02]  /*0560*/  ISETP.GE.U32.AND P0, PT, R33, 0x3, PT ;  /* 0x000000032100780c */ /* 0x000fe40003f06070 */
[----:B------:R-:W-:Y:S02]  /*0570*/  LEA.HI R34, R34, R25, RZ, 0x19 ;  /* 0x0000001922227211 */ /* 0x000fe400078fc8ff */
[----:B------:R-:W-:Y:S02]  /*0580*/  PRMT R25, R24, 0x9910, RZ ;  /* 0x0000991018197816 */ /* 0x000fe400000000ff */
[----:B------:R-:W-:-:S03]  /*0590*/  PRMT R24, R34, 0x8880, RZ ;  /* 0x0000888022187816 */ /* 0x000fc600000000ff */
[----:B------:R-:W-:Y:S01]  /*05a0*/  IMAD R33, R25, R25, RZ ;  /* 0x0000001919217224 */ /* 0x000fe200078e02ff */
[----:B------:R-:W-:-:S04]  /*05b0*/  SHF.R.S32.HI R25, RZ, 0x1, R24 ;  /* 0x00000001ff197819 */ /* 0x000fc80000011418 */
[----:B------:R-:W-:Y:S01]  /*05c0*/  PRMT R24, R33, 0x7610, R24 ;  /* 0x0000761021187816 */ /* 0x000fe20000000018 */
[----:B------:R-:W-:Y:S05]  /*05d0*/  @P0 BRA `(.L_x_58646) ;  /* 0xfffffef000000947 */ /* 0x000fea000383ffff */
.L_x_58645:
[----:B------:R-:W-:Y:S05]  /*05e0*/  BSYNC B1 ;  /* 0x0000000000017941 */ /* 0x000fea0003800000 */
.L_x_58644:
[----:B------:R-:W-:Y:S05]  /*05f0*/  BRA `(.L_x_58647) ;  /* 0x000000b000007947 */ /* 0x000fea0003800000 */
.L_x_58643:
        /* <DEDUP_REMOVED lines=11> */
.L_x_58647:
[----:B------:R-:W-:Y:S05]  /*06b0*/  BSYNC B0 ;  /* 0x0000000000007941 */ /* 0x000fea0003800000 */
.L_x_58642:
        /* <DEDUP_REMOVED lines=17> */
[----:B------:R-:W-:-:S03]  /*07d0*/  IMAD R25, R25, R25, RZ ;  /* 0x0000001919197224 */ /* 0x000fc600078e02ff */
[----:B------:R-:W-:-:S03]  /*07e0*/  LEA.HI R22, R22, R23, RZ, 0x19 ;  /* 0x0000001716167211 */ /* 0x000fc600078fc8ff */
[----:B------:R-:W-:Y:S05]  /*07f0*/  @!P0 BRA `(.L_x_58651) ;  /* 0x0000019000008947 */ /* 0x000fea0003800000 */
[----:B------:R-:W-:Y:S02]  /*0800*/  PRMT R23, R22, 0x8880, RZ ;  /* 0x0000888016177816 */ /* 0x000fe400000000ff */
[----:B------:R-:W-:Y:S02]  /*0810*/  PRMT R22, R25, 0x7610, R22 ;  /* 0x0000761019167816 */ /* 0x000fe40000000016 */
[----:B------:R-:W-:-:S04]  /*0820*/  SHF.R.S32.HI R23, RZ, 0x1, R23 ;  /* 0x00000001ff177819 */ /* 0x000fc80000011417 */
[----:B------:R-:W-:-:S04]  /*0830*/  PRMT R32, R23, 0x7610, R32 ;  /* 0x0000761017207816 */ /* 0x000fc80000000020 */
.L_x_58652:
[C---:B------:R-:W-:Y:S02]  /*0840*/  LOP3.LUT R25, R32.reuse, 0x1, RZ, 0xc0, !PT ;  /* 0x0000000120197812 */ /* 0x040fe400078ec0ff */
[C---:B------:R-:W-:Y:S02]  /*0850*/  IADD3 R23, R32.reuse, 0x1, RZ ;  /* 0x0000000120177810 */ /* 0x040fe40007ffe0ff */
[----:B------:R-:W-:Y:S02]  /*0860*/  ISETP.NE.U32.AND P0, PT, R25, 0x1, PT ;  /* 0x000000011900780c */ /* 0x000fe40003f05070 */
[----:B------:R-:W-:Y:S02]  /*0870*/  LOP3.LUT R23, R23, 0xff, RZ, 0xc0, !PT ;  /* 0x000000ff17177812 */ /* 0x000fe400078ec0ff */
[----:B------:R-:W-:Y:S02]  /*0880*/  LOP3.LUT R25, R32, 0x80, RZ, 0xc0, !PT ;  /* 0x0000008020197812 */ /* 0x000fe400078ec0ff */
[----:B------:R-:W-:-:S02]  /*0890*/  PRMT R24, R24, 0x9910, RZ ;  /* 0x0000991018187816 */ /* 0x000fc400000000ff */
[----:B------:R-:W-:Y:S02]  /*08a0*/  ISETP.GE.U32.AND P1, PT, R23, 0x3, PT ;  /* 0x000000031700780c */ /* 0x000fe40003f26070 */
[----:B------:R-:W-:Y:S02]  /*08b0*/  LEA.HI R25, R25, R32, RZ, 0x19 ;  /* 0x0000002019197211 */ /* 0x000fe400078fc8ff */
[C---:B------:R-:W-:Y:S02]  /*08c0*/  SEL R23, R22.reuse, 0x1, !P0 ;  /* 0x0000000116177807 */ /* 0x040fe40004000000 */
[----:B------:R-:W-:Y:S01]  /*08d0*/  PRMT R32, R22, 0x9910, RZ ;  /* 0x0000991016207816 */ /* 0x000fe200000000ff */
[----:B------:R-:W-:Y:S01]  /*08e0*/  IMAD.MOV.U32 R22, RZ, RZ, R24 ;  /* 0x000000ffff167224 */ /* 0x000fe200078e0018 */
[----:B------:R-:W-:Y:S02]  /*08f0*/  PRMT R23, R23, 0x9910, RZ ;  /* 0x0000991017177816 */ /* 0x000fe400000000ff */
[----:B------:R-:W-:Y:S01]  /*0900*/  PRMT R24, R25, 0x8880, RZ ;  /* 0x0000888019187816 */ /* 0x000fe200000000ff */
[----:B------:R-:W-:-:S02]  /*0910*/  IMAD.MOV.U32 R25, RZ, RZ, R32 ;  /* 0x000000ffff197224 */ /* 0x000fc400078e0020 */
[----:B------:R-:W-:Y:S01]  /*0920*/  IMAD R23, R22, R23, RZ ;  /* 0x0000001716177224 */ /* 0x000fe200078e02ff */
[----:B------:R-:W-:Y:S01]  /*0930*/  SHF.R.S32.HI R24, RZ, 0x1, R24 ;  /* 0x00000001ff187819 */ /* 0x000fe20000011418 */
[----:B------:R-:W-:-:S03]  /*0940*/  IMAD R25, R25, R25, RZ ;  /* 0x0000001919197224 */ /* 0x000fc600078e02ff */
[----:B------:R-:W-:Y:S02]  /*0950*/  PRMT R32, R24, 0x7610, R32 ;  /* 0x0000761018207816 */ /* 0x000fe40000000020 */
[----:B------:R-:W-:Y:S02]  /*0960*/  PRMT R22, R25, 0x7610, R22 ;  /* 0x0000761019167816 */ /* 0x000fe40000000016 */
[----:B------:R-:W-:Y:S01]  /*0970*/  PRMT R24, R23, 0x7610, R24 ;  /* 0x0000761017187816 */ /* 0x000fe20000000018 */
[----:B------:R-:W-:Y:S05]  /*0980*/  @P1 BRA `(.L_x_58652) ;  /* 0xfffffeb000001947 */ /* 0x000fea000383ffff */
.L_x_58651:
[----:B------:R-:W-:Y:S05]  /*0990*/  BSYNC B1 ;  /* 0x0000000000017941 */ /* 0x000fea0003800000 */
.L_x_58650:
[----:B------:R-:W-:Y:S05]  /*09a0*/  BRA `(.L_x_58653) ;  /* 0x0000009000007947 */ /* 0x000fea0003800000 */
.L_x_58649:
        /* <DEDUP_REMOVED lines=9> */
.L_x_58653:
[----:B------:R-:W-:Y:S05]  /*0a40*/  BSYNC B0 ;  /* 0x0000000000007941 */ /* 0x000fea0003800000 */
.L_x_58648:
        /* <DEDUP_REMOVED lines=16> */
[----:B------:R-:W-:-:S04]  /*0b50*/  LOP3.LUT R20, R21, 0x80, RZ, 0xc0, !PT ;  /* 0x0000008015147812 */ /* 0x000fc800078ec0ff */
[----:B------:R-:W-:Y:S01]  /*0b60*/  LEA.HI R20, R20, R21, RZ, 0x19 ;  /* 0x0000001514147211 */ /* 0x000fe200078fc8ff */
[----:B------:R-:W-:Y:S02]  /*0b70*/  IMAD R21, R23, R23, RZ ;  /* 0x0000001717157224 */ /* 0x000fe400078e02ff */
[----:B------:R-:W-:Y:S05]  /*0b80*/  @!P0 BRA `(.L_x_58657) ;  /* 0x0000018000008947 */ /* 0x000fea0003800000 */
[----:B------:R-:W-:Y:S02]  /*0b90*/  PRMT R20, R20, 0x8880, RZ ;  /* 0x0000888014147816 */ /* 0x000fe400000000ff */
[----:B------:R-:W-:Y:S02]  /*0ba0*/  PRMT R23, R21, 0x7610, R23 ;  /* 0x0000761015177816 */ /* 0x000fe40000000017 */
[----:B------:R-:W-:-:S04]  /*0bb0*/  SHF.R.S32.HI R20, RZ, 0x1, R20 ;  /* 0x00000001ff147819 */ /* 0x000fc80000011414 */
[----:B------:R-:W-:-:S04]  /*0bc0*/  PRMT R32, R20, 0x7610, R32 ;  /* 0x0000761014207816 */ /* 0x000fc80000000020 */
.L_x_58658:
        /* <DEDUP_REMOVED lines=20> */
.L_x_58657:
[----:B------:R-:W-:Y:S05]  /*0d10*/  BSYNC B1 ;  /* 0x0000000000017941 */ /* 0x000fea0003800000 */
.L_x_58656:
[----:B------:R-:W-:Y:S05]  /*0d20*/  BRA `(.L_x_58659) ;  /* 0x0000009000007947 */ /* 0x000fea0003800000 */
.L_x_58655:
        /* <DEDUP_REMOVED lines=9> */
.L_x_58659:
[----:B------:R-:W-:Y:S05]  /*0dc0*/  BSYNC B0 ;  /* 0x0000000000007941 */ /* 0x000fea0003800000 */
.L_x_58654:
        /* <DEDUP_REMOVED lines=25> */
.L_x_58664:
        /* <DEDUP_REMOVED lines=23> */
.L_x_58663:
[----:B------:R-:W-:Y:S05]  /*10d0*/  BSYNC B1 ;  /* 0x0000000000017941 */ /* 0x000fea0003800000 */
.L_x_58662:
[----:B------:R-:W-:Y:S05]  /*10e0*/  BRA `(.L_x_58665) ;  /* 0x0000009000007947 */ /* 0x000fea0003800000 */
.L_x_58661:
        /* <DEDUP_REMOVED lines=9> */
.L_x_58665:
[----:B------:R-:W-:Y:S05]  /*1180*/  BSYNC B0 ;  /* 0x0000000000007941 */ /* 0x000fea0003800000 */
.L_x_58660:
        /* <DEDUP_REMOVED lines=24> */
.L_x_58670:
        /* <DEDUP_REMOVED lines=22> */
.L_x_58669:
[----:B------:R-:W-:Y:S05]  /*1470*/  BSYNC B1 ;  /* 0x0000000000017941 */ /* 0x000fea0003800000 */
.L_x_58668:
[----:B------:R-:W-:Y:S05]  /*1480*/  BRA `(.L_x_58671) ;  /* 0x0000009000007947 */ /* 0x000fea0003800000 */
.L_x_58667:
        /* <DEDUP_REMOVED lines=9> */
.L_x_58671:
[----:B------:R-:W-:Y:S05]  /*1520*/  BSYNC B0 ;  /* 0x0000000000007941 */ /* 0x000fea0003800000 */
.L_x_58666:
        /* <DEDUP_REMOVED lines=25> */
.L_x_58676:
        /* <DEDUP_REMOVED lines=21> */
.L_x_58675:
[----:B------:R-:W-:Y:S05]  /*1810*/  BSYNC B1 ;  /* 0x0000000000017941 */ /* 0x000fea0003800000 */
.L_x_58674:
[----:B------:R-:W-:Y:S05]  /*1820*/  BRA `(.L_x_58677) ;  /* 0x0000009000007947 */ /* 0x000fea0003800000 */
.L_x_58673:
        /* <DEDUP_REMOVED lines=9> */
.L_x_58677:
[----:B------:R-:W-:Y:S05]  /*18c0*/  BSYNC B0 ;  /* 0x0000000000007941 */ /* 0x000fea0003800000 */
.L_x_58672:
        /* <DEDUP_REMOVED lines=18> */
[----:B------:R-:W-:Y:S02]  /*19f0*/  LEA.HI R9, R12, R9, RZ, 0x19 ;  /* 0x000000090c097211 */ /* 0x000fe400078fc8ff */
[----:B------:R-:W-:-:S03]  /*1a00*/  PRMT R12, R7, 0x7610, R12 ;  /* 0x00007610070c7816 */ /* 0x000fc6000000000c */
[----:B------:R-:W-:Y:S05]  /*1a10*/  @!P0 BRA `(.L_x_58681) ;  /* 0x0000018000008947 */ /* 0x000fea0003800000 */
[----:B------:R-:W-:-:S04]  /*1a20*/  PRMT R7, R9, 0x8880, RZ ;  /* 0x0000888009077816 */ /* 0x000fc800000000ff */
[----:B------:R-:W-:-:S04]  /*1a30*/  SHF.R.S32.HI R7, RZ, 0x1, R7 ;  /* 0x00000001ff077819 */ /* 0x000fc80000011407 */
[----:B------:R-:W-:-:S04]  /*1a40*/  PRMT R18, R7, 0x7610, R18 ;  /* 0x0000761007127816 */ /* 0x000fc80000000012 */
.L_x_58682:
[C---:B------:R-:W-:Y:S02]  /*1a50*/  LOP3.LUT R7, R18.reuse, 0x1, RZ, 0xc0, !PT ;  /* 0x0000000112077812 */ /* 0x040fe400078ec0ff */
[C---:B------:R-:W-:Y:S02]  /*1a60*/  IADD3 R15, R18.reuse, 0x1, RZ ;  /* 0x00000001120f7810 */ /* 0x040fe40007ffe0ff */
[----:B------:R-:W-:Y:S02]  /*1a70*/  ISETP.NE.U32.AND P0, PT, R7, 0x1, PT ;  /* 0x000000010700780c */ /* 0x000fe40003f05070 */
[----:B------:R-:W-:Y:S02]  /*1a80*/  LOP3.LUT R9, R18, 0x80, RZ, 0xc0, !PT ;  /* 0x0000008012097812 */ /* 0x000fe400078ec0ff */
[----:B------:R-:W-:Y:S02]  /*1a90*/  PRMT R17, R12, 0x9910, RZ ;  /* 0x000099100c117816 */ /* 0x000fe400000000ff */
[----:B------:R-:W-:-:S02]  /*1aa0*/  SEL R7, R13, 0x1, !P0 ;  /* 0x000000010d077807 */ /* 0x000fc40004000000 */
[----:B------:R-:W-:Y:S02]  /*1ab0*/  LOP3.LUT R15, R15, 0xff, RZ, 0xc0, !PT ;  /* 0x000000ff0f0f7812 */ /* 0x000fe400078ec0ff */
[----:B------:R-:W-:Y:S01]  /*1ac0*/  LEA.HI R12, R9, R18, RZ, 0x19 ;  /* 0x00000012090c7211 */ /* 0x000fe200078fc8ff */
[----:B------:R-:W-:Y:S01]  /*1ad0*/  IMAD.MOV.U32 R9, RZ, RZ, R17 ;  /* 0x000000ffff097224 */ /* 0x000fe200078e0011 */
        /* <DEDUP_REMOVED lines=12> */
.L_x_58681:
[----:B------:R-:W-:Y:S05]  /*1ba0*/  BSYNC B1 ;  /* 0x0000000000017941 */ /* 0x000fea0003800000 */
.L_x_58680:
[----:B------:R-:W-:Y:S05]  /*1bb0*/  BRA `(.L_x_58683) ;  /* 0x0000009000007947 */ /* 0x000fea0003800000 */
.L_x_58679:
        /* <DEDUP_REMOVED lines=9> */
.L_x_58683:
[----:B------:R-:W-:Y:S05]  /*1c50*/  BSYNC B0 ;  /* 0x0000000000007941 */ /* 0x000fea0003800000 */
.L_x_58678:
[----:B------:R-:W-:Y:S01]  /*1c60*/  PRMT R7, R8, 0xbbb3, RZ ;  /* 0x0000bbb308077816 */ /* 0x000fe200000000ff */
[----:B------:R-:W-:Y:S03]  /*1c70*/  BSSY B0, `(.L_x_58684) ;  /* 0x0000038000007945 */ /* 0x000fe60003800000 */
[----:B------:R-:W-:-:S13]  /*1c80*/  ISETP.GE.AND P0, PT, R7, RZ, PT ;  /* 0x000000ff0700720c */ /* 0x000fda0003f06270 */
[----:B------:R-:W-:Y:S05]  /*1c90*/  @!P0 BRA `(.L_x_58685) ;  /* 0x000002c000008947 */ /* 0x000fea0003800000 */
[----:B------:R-:W-:Y:S01]  /*1ca0*/  ISETP.NE.AND P0, PT, R26, RZ, PT ;  /* 0x000000ff1a00720c */ /* 0x000fe20003f05270 */
[----:B------:R-:W-:-:S12]  /*1cb0*/  BSSY B1, `(.L_x_58686) ;  /* 0x0000029000017945 */ /* 0x000fd80003800000 */
        /* <DEDUP_REMOVED lines=18> */
.L_x_58688:
        /* <DEDUP_REMOVED lines=10> */
[----:B------:R-:W-:Y:S01]  /*1e80*/  ISETP.GE.U32.AND P0, PT, R9, 0x3, PT ;  /* 0x000000030900780c */ /* 0x000fe20003f06070 */
[----:B------:R-:W-:Y:S01]  /*1e90*/  IMAD R8, R8, R8, RZ ;  /* 0x0000000808087224 */ /* 0x000fe200078e02ff */
[----:B------:R-:W-:Y:S02]  /*1ea0*/  PRMT R14, R14, 0x9910, RZ ;  /* 0x000099100e0e7816 */ /* 0x000fe400000000ff */
[----:B------:R-:W-:Y:S01]  /*1eb0*/  PRMT R10, R7, 0x8880, RZ ;  /* 0x00008880070a7816 */ /* 0x000fe200000000ff */
[----:B------:R-:W-:-:S02]  /*1ec0*/  IMAD.MOV.U32 R7, RZ, RZ, R4 ;  /* 0x000000ffff077224 */ /* 0x000fc400078e0004 */
[----:B------:R-:W-:Y:S02]  /*1ed0*/  IMAD.MOV.U32 R6, RZ, RZ, R14 ;  /* 0x000000ffff067224 */ /* 0x000fe400078e000e */
[----:B------:R-:W-:Y:S02]  /*1ee0*/  IMAD.MOV.U32 R4, RZ, RZ, R10 ;  /* 0x000000ffff047224 */ /* 0x000fe400078e000a */
[----:B------:R-:W-:-:S03]  /*1ef0*/  IMAD R6, R6, R7, RZ ;  /* 0x0000000706067224 */ /* 0x000fc600078e02ff */
[----:B------:R-:W-:Y:S02]  /*1f00*/  SHF.R.S32.HI R4, RZ, 0x1, R4 ;  /* 0x00000001ff047819 */ /* 0x000fe40000011404 */
[----:B------:R-:W-:Y:S02]  /*1f10*/  PRMT R14, R6, 0x7610, R14 ;  /* 0x00007610060e7816 */ /* 0x000fe4000000000e */
[----:B------:R-:W-:Y:S01]  /*1f20*/  PRMT R9, R4, 0x7610, R9 ;  /* 0x0000761004097816 */ /* 0x000fe20000000009 */
[----:B------:R-:W-:Y:S05]  /*1f30*/  @P0 BRA `(.L_x_58688) ;  /* 0xfffffea000000947 */ /* 0x000fea000383ffff */
.L_x_58687:
[----:B------:R-:W-:Y:S05]  /*1f40*/  BSYNC B1 ;  /* 0x0000000000017941 */ /* 0x000fea0003800000 */
.L_x_58686:
[----:B------:R-:W-:Y:S05]  /*1f50*/  BRA `(.L_x_58689) ;  /* 0x0000009000007947 */ /* 0x000fea0003800000 */
.L_x_58685:
[----:B------:R-:W-:-:S04]  /*1f60*/  PRMT R4, R4, 0x7773, RZ ;  /* 0x0000777304047816 */ /* 0x000fc800000000ff */
[----:B------:R-:W-:-:S13]  /*1f70*/  ISETP.NE.AND P0, PT, R4, 0x1, PT ;  /* 0x000000010400780c */ /* 0x000fda0003f05270 */
[----:B------:R-:W-:Y:S05]  /*1f80*/  @!P0 BRA `(.L_x_58689) ;  /* 0x0000006000008947 */ /* 0x000fea0003800000 */
[----:B------:R-:W-:-:S13]  /*1f90*/  ISETP.NE.AND P0, PT, R4, 0xff, PT ;  /* 0x000000ff0400780c */ /* 0x000fda0003f05270 */
[----:B------:R-:W-:-:S04]  /*1fa0*/  @!P0 LOP3.LUT R10, R10, 0x1, RZ, 0xc0, !PT ;  /* 0x000000010a0a8812 */ /* 0x000fc800078ec0ff */
[----:B------:R-:W-:-:S04]  /*1fb0*/  @!P0 ISETP.NE.U32.AND P1, PT, R10, 0x1, PT ;  /* 0x000000010a00880c */ /* 0x000fc80003f25070 */
[----:B------:R-:W-:-:S04]  /*1fc0*/  @!P0 SEL R11, R11, 0xffff, P1 ;  /* 0x0000ffff0b0b8807 */ /* 0x000fc80000800000 */
[----:B------:R-:W-:-:S04]  /*1fd0*/  @!P0 PRMT R14, R11, 0x7610, R14 ;  /* 0x000076100b0e8816 */ /* 0x000fc8000000000e */
[----:B------:R-:W-:Y:S02]  /*1fe0*/  @P0 PRMT R14, RZ, 0x7610, R14 ;  /* 0x00007610ff0e0816 */ /* 0x000fe4000000000e */
.L_x_58689:
[----:B------:R-:W-:Y:S05]  /*1ff0*/  BSYNC B0 ;  /* 0x0000000000007941 */ /* 0x000fea0003800000 */
.L_x_58684:
[----:B------:R-:W-:Y:S02]  /*2000*/  PRMT R19, R24, 0x7604, R19 ;  /* 0x0000760418137816 */ /* 0x000fe40000000013 */
[----:B------:R-:W-:Y:S02]  /*2010*/  IADD3 R4, P0, R0, c[0x0][0x170], RZ ;  /* 0x00005c0000047a10 */ /* 0x000fe40007f1e0ff */
[----:B------:R-:W-:Y:S02]  /*2020*/  PRMT R7, R16, 0x7604, R5 ;  /* 0x0000760410077816 */ /* 0x000fe40000000005 */
[----:B------:R-:W-:Y:S01]  /*2030*/  PRMT R22, R22, 0x7054, R19 ;  /* 0x0000705416167816 */ /* 0x000fe20000000013 */
[----:B------:R-:W-:Y:S01]  /*2040*/  IMAD.X R5, RZ, RZ, c[0x0][0x174], P0 ;  /* 0x00005d00ff057624 */ /* 0x000fe200000e06ff */
[----:B------:R-:W-:Y:S02]  /*2050*/  PRMT R9, R12, 0x7054, R7 ;  /* 0x000070540c097816 */ /* 0x000fe40000000007 */
[----:B------:R-:W-:Y:S01]  /*2060*/  PRMT R7, R3, 0x654, R22 ;  /* 0x0000065403077816 */ /* 0x000fe20000000016 */
[----:B------:R-:W-:Y:S01]  /*2070*/  IMAD.WIDE R2, R2, 0x4, R4 ;  /* 0x0000000402027825 */ /* 0x000fe200078e0204 */
[----:B------:R-:W-:-:S04]  /*2080*/  PRMT R9, R14, 0x654, R9 ;  /* 0x000006540e097816 */ /* 0x000fc80000000009 */
[----:B------:R-:W-:Y:S04]  /*2090*/  STG.E [R2.64], R7 ;  /* 0x0000000702007986 */ /* 0x000fe8000c101904 */
[----:B------:R-:W-:Y:S01]  /*20a0*/  STG.E [R2.64+0x200], R9 ;  /* 0x0002000902007986 */ /* 0x000fe2000c101904 */
[----:B------:R-:W-:Y:S05]  /*20b0*/  EXIT ;  /* 0x000000000000794d */ /* 0x000fea0003800000 */
.L_x_58641:
[----:B------:R-:W0:Y:S01]  /*20c0*/  S2R R21, SR_TID.X ;  /* 0x0000000000157919 */ /* 0x000e220000002100 */
[----:B------:R-:W-:Y:S02]  /*20d0*/  PRMT R27, RZ, 0x7610, R27 ;  /* 0x00007610ff1b7816 */ /* 0x000fe4000000001b */
        /* <DEDUP_REMOVED lines=33> */
[----:B------:R-:W-:Y:S02]  /*22f0*/  PRMT R25, RZ, 0x7610, R25 ;  /* 0x00007610ff197816 */ /* 0x000fe40000000019 */
[----:B------:R-:W-:Y:S01]  /*2300*/  PRMT R26, RZ, 0x7610, R26 ;  /* 0x00007610ff1a7816 */ /* 0x000fe2000000001a */
[----:B------:R-:W-:Y:S01]  /*2310*/  @!P4 IMAD.X R17, RZ, RZ, c[0x0][0x184], P5 ;  /* 0x00006100ff11c624 */ /* 0x000fe200028e06ff */
[C---:B--2---:R-:W-:Y:S02]  /*2320*/  @!P2 IADD3 R10, P5, R4.reuse, c[0x0][0x178], RZ ;  /* 0x00005e00040aaa10 */ /* 0x044fe40007fbe0ff */
[----:B0-----:R-:W-:Y:S01]  /*2330*/  @!P2 IADD3 R2, P6, R4, c[0x0][0x180], RZ ;  /* 0x000060000402aa10 */ /* 0x001fe20007fde0ff */
[----:B------:R-:W-:Y:S01]  /*2340*/  @!P3 IMAD.IADD R4, R0, 0x1, R5 ;  /* 0x000000010004b824 */ /* 0x000fe200078e0205 */
[----:B------:R-:W-:Y:S01]  /*2350*/  @!P3 IADD3 R5, R5, 0x80, RZ ;  /* 0x000000800505b810 */ /* 0x000fe20007ffe0ff */
[----:B------:R0:W5:Y:S04]  /*2360*/  @!P4 LDG.E.U8 R25, [R12.64] ;  /* 0x000000040c19c981 */ /* 0x000168000c1e1100 */
[----:B------:R2:W5:Y:S01]  /*2370*/  @!P4 LDG.E.U8 R26, [R16.64] ;  /* 0x00000004101ac981 */ /* 0x000562000c1e1100 */
[----:B------:R-:W-:Y:S01]  /*2380*/  ISETP.GE.AND P4, PT, R5, R14, PT ;  /* 0x0000000e0500720c */ /* 0x000fe20003f86270 */
[----:B------:R-:W-:Y:S01]  /*2390*/  @!P2 IMAD.X R11, RZ, RZ, c[0x0][0x17c], P5 ;  /* 0x00005f00ff0ba624 */ /* 0x000fe200028e06ff */
[----:B------:R-:W-:Y:S01]  /*23a0*/  PRMT R20, RZ, 0x7610, R20 ;  /* 0x00007610ff147816 */ /* 0x000fe20000000014 */
[----:B------:R-:W-:Y:S01]  /*23b0*/  @!P2 IMAD.X R3, RZ, RZ, c[0x0][0x184], P6 ;  /* 0x00006100ff03a624 */ /* 0x000fe200030e06ff */
[----:B------:R-:W-:-:S02]  /*23c0*/  @!P1 IADD3 R30, P5, R15, c[0x0][0x178], RZ ;  /* 0x00005e000f1e9a10 */ /* 0x000fc40007fbe0ff */
[----:B-1----:R-:W-:Y:S02]  /*23d0*/  @!P1 IADD3 R8, P6, R15, c[0x0][0x180], RZ ;  /* 0x000060000f089a10 */ /* 0x002fe40007fde0ff */
[----:B------:R-:W-:Y:S01]  /*23e0*/  PRMT R15, RZ, 0x7610, R15 ;  /* 0x00007610ff0f7816 */ /* 0x000fe2000000000f */
[----:B------:R1:W5:Y:S01]  /*23f0*/  @!P2 LDG.E.U8 R20, [R10.64] ;  /* 0x000000040a14a981 */ /* 0x000362000c1e1100 */
[----:B--2---:R-:W-:Y:S01]  /*2400*/  PRMT R16, RZ, 0x7610, R16 ;  /* 0x00007610ff107816 */ /* 0x004fe20000000010 */
[----:B------:R-:W-:Y:S01]  /*2410*/  @!P1 IMAD.X R31, RZ, RZ, c[0x0][0x17c], P5 ;  /* 0x00005f00ff1f9624 */ /* 0x000fe200028e06ff */
[----:B------:R-:W-:Y:S01]  /*2420*/  PRMT R28, RZ, 0x7610, R28 ;  /* 0x00007610ff1c7816 */ /* 0x000fe2000000001c */
[----:B------:R-:W-:Y:S01]  /*2430*/  @!P1 IMAD.X R9, RZ, RZ, c[0x0][0x184], P6 ;  /* 0x00006100ff099624 */ /* 0x000fe200030e06ff */
[----:B------:R-:W-:Y:S02]  /*2440*/  PRMT R19, RZ, 0x7610, R19 ;  /* 0x00007610ff137816 */ /* 0x000fe40000000013 */
[----:B------:R2:W5:Y:S01]  /*2450*/  @!P1 LDG.E.U8 R15, [R30.64] ;  /* 0x000000041e0f9981 */ /* 0x000562000c1e1100 */
[----:B-1----:R-:W-:Y:S01]  /*2460*/  @!P4 IMAD.IADD R10, R0, 0x1, R5 ;  /* 0x00000001000ac824 */ /* 0x002fe200078e0205 */
[----:B------:R-:W-:-:S02]  /*2470*/  @!P4 IADD3 R5, R5, 0x80, RZ ;  /* 0x000000800505c810 */ /* 0x000fc40007ffe0ff */
[----:B------:R1:W5:Y:S02]  /*2480*/  @!P1 LDG.E.U8 R16, [R8.64] ;  /* 0x0000000408109981 */ /* 0x000364000c1e1100 */
[----:B------:R-:W-:Y:S02]  /*2490*/  ISETP.GE.AND P1, PT, R5, R14, PT ;  /* 0x0000000e0500720c */ /* 0x000fe40003f26270 */
[----:B------:R3:W5:Y:S04]  /*24a0*/  @!P0 LDG.E.U8 R28, [R6.64] ;  /* 0x00000004061c8981 */ /* 0x000768000c1e1100 */
[----:B------:R4:W5:Y:S01]  /*24b0*/  @!P2 LDG.E.U8 R19, [R2.64] ;  /* 0x000000040213a981 */ /* 0x000962000c1e1100 */
[C---:B0-----:R-:W-:Y:S02]  /*24c0*/  @!P3 IADD3 R12, P2, R4.reuse, c[0x0][0x178], RZ ;  /* 0x00005e00040cba10 */ /* 0x041fe40007f5e0ff */
[----:B---3--:R-:W-:-:S03]  /*24d0*/  @!P3 IADD3 R6, P5, R4, c[0x0][0x180], RZ ;  /* 0x000060000406ba10 */ /* 0x008fc60007fbe0ff */
[----:B------:R-:W-:Y:S01]  /*24e0*/  @!P3 IMAD.X R13, RZ, RZ, c[0x0][0x17c], P2 ;  /* 0x00005f00ff0db624 */ /* 0x000fe200010e06ff */
[----:B------:R-:W-:Y:S02]  /*24f0*/  PRMT R17, RZ, 0x7610, R17 ;  /* 0x00007610ff117816 */ /* 0x000fe40000000011 */
[----:B------:R-:W-:Y:S01]  /*2500*/  PRMT R18, RZ, 0x7610, R18 ;  /* 0x00007610ff127816 */ /* 0x000fe20000000012 */
[----:B------:R-:W-:Y:S01]  /*2510*/  @!P3 IMAD.X R7, RZ, RZ, c[0x0][0x184], P5 ;  /* 0x00006100ff07b624 */ /* 0x000fe200028e06ff */
[C---:B----4-:R-:W-:Y:S02]  /*2520*/  @!P4 IADD3 R2, P2, R10.reuse, c[0x0][0x178], RZ ;  /* 0x00005e000a02ca10 */ /* 0x050fe40007f5e0ff */
[----:B------:R0:W5:Y:S04]  /*2530*/  @!P3 LDG.E.U8 R17, [R12.64] ;  /* 0x000000040c11b981 */ /* 0x000168000c1e1100 */
[----:B------:R2:W5:Y:S01]  /*2540*/  @!P3 LDG.E.U8 R18, [R6.64] ;  /* 0x000000040612b981 */ /* 0x000562000c1e1100 */
[----:B------:R-:W-:Y:S01]  /*2550*/  @!P4 IADD3 R4, P3, R10, c[0x0][0x180], RZ ;  /* 0x000060000a04ca10 */ /* 0x000fe20007f7e0ff */
[----:B------:R-:W-:-:S02]  /*2560*/  @!P1 IMAD.IADD R10, R0, 0x1, R5 ;  /* 0x00000001000a9824 */ /* 0x000fc400078e0205 */
[----:B------:R-:W-:Y:S02]  /*2570*/  @!P4 IMAD.X R3, RZ, RZ, c[0x0][0x17c], P2 ;  /* 0x00005f00ff03c624 */ /* 0x000fe400010e06ff */
[----:B------:R-:W-:Y:S01]  /*2580*/  @!P4 IMAD.X R5, RZ, RZ, c[0x0][0x184], P3 ;  /* 0x00006100ff05c624 */ /* 0x000fe200018e06ff */
[C---:B-1----:R-:W-:Y:S02]  /*2590*/  @!P1 IADD3 R8, P2, R10.reuse, c[0x0][0x178], RZ ;  /* 0x00005e000a089a10 */ /* 0x042fe40007f5e0ff */
[----:B------:R-:W-:Y:S02]  /*25a0*/  @!P1 IADD3 R10, P3, R10, c[0x0][0x180], RZ ;  /* 0x000060000a0a9a10 */ /* 0x000fe40007f7e0ff */
[----:B------:R-:W-:Y:S01]  /*25b0*/  PRMT R22, RZ, 0x7610, R22 ;  /* 0x00007610ff167816 */ /* 0x000fe20000000016 */
[----:B------:R-:W-:Y:S01]  /*25c0*/  @!P1 IMAD.X R9, RZ, RZ, c[0x0][0x17c], P2 ;  /* 0x00005f00ff099624 */ /* 0x000fe200010e06ff */
[----:B------:R-:W-:Y:S01]  /*25d0*/  PRMT R29, RZ, 0x7610, R29 ;  /* 0x00007610ff1d7816 */ /* 0x000fe2000000001d */
[----:B------:R-:W-:Y:S01]  /*25e0*/  @!P1 IMAD.X R11, RZ, RZ, c[0x0][0x184], P3 ;  /* 0x00006100ff0b9624 */ /* 0x000fe200018e06ff */
[----:B0-----:R-:W-:-:S02]  /*25f0*/  PRMT R13, RZ, 0x7610, R13 ;  /* 0x00007610ff0d7816 */ /* 0x001fc4000000000d */
        /* <DEDUP_REMOVED lines=30> */
.L_x_58695:
        /* <DEDUP_REMOVED lines=19> */
.L_x_58694:
[----:B------:R-:W-:Y:S05]  /*2910*/  BSYNC B1 ;  /* 0x0000000000017941 */ /* 0x000fea0003800000 */
.L_x_58693:
[----:B------:R-:W-:Y:S05]  /*2920*/  BRA `(.L_x_58691) ;  /* 0x000000a000007947 */ /* 0x000fea0003800000 */
.L_x_58692:
        /* <DEDUP_REMOVED lines=10> */
.L_x_58691:
[----:B------:R-:W-:Y:S05]  /*29d0*/  BSYNC B0 ;  /* 0x0000000000007941 */ /* 0x000fea0003800000 */
.L_x_58690:
        /* <DEDUP_REMOVED lines=27> */
.L_x_58701:
        /* <DEDUP_REMOVED lines=19> */
.L_x_58700:
[----:B------:R-:W-:Y:S05]  /*2cc0*/  BSYNC B1 ;  /* 0x0000000000017941 */ /* 0x000fea0003800000 */
.L_x_58699:
[----:B------:R-:W-:Y:S05]  /*2cd0*/  BRA `(.L_x_58697) ;  /* 0x000000a000007947 */ /* 0x000fea0003800000 */
.L_x_58698:
        /* <DEDUP_REMOVED lines=10> */
.L_x_58697:
[----:B------:R-:W-:Y:S05]  /*2d80*/  BSYNC B0 ;  /* 0x0000000000007941 */ /* 0x000fea0003800000 */
.L_x_58696:
[----:B------:R-:W-:Y:S01]  /*2d90*/  IADD3 R5, R21, 0x100, RZ ;  /* 0x0000010015057810 */ /* 0x000fe20007ffe0ff */
        /* <DEDUP_REMOVED lines=27> */
.L_x_58707:
        /* <DEDUP_REMOVED lines=19> */
.L_x_58706:
[----:B------:R-:W-:Y:S05]  /*3080*/  BSYNC B1 ;  /* 0x0000000000017941 */ /* 0x000fea0003800000 */
.L_x_58705:
[----:B------:R-:W-:Y:S05]  /*3090*/  BRA `(.L_x_58703) ;  /* 0x000000a000007947 */ /* 0x000fea0003800000 */
.L_x_58704:
        /* <DEDUP_REMOVED lines=10> */
.L_x_58703:
[----:B------:R-:W-:Y:S05]  /*3140*/  BSYNC B0 ;  /* 0x0000000000007941 */ /* 0x000fea0003800000 */
.L_x_58702:
        /* <DEDUP_REMOVED lines=28> */
.L_x_58713:
        /* <DEDUP_REMOVED lines=19> */
.L_x_58712:
[----:B------:R-:W-:Y:S05]  /*3440*/  BSYNC B1 ;  /* 0x0000000000017941 */ /* 0x000fea0003800000 */
.L_x_58711:
[----:B------:R-:W-:Y:S05]  /*3450*/  BRA `(.L_x_58709) ;  /* 0x000000a000007947 */ /* 0x000fea0003800000 */
.L_x_58710:
        /* <DEDUP_REMOVED lines=10> */
.L_x_58709:
[----:B------:R-:W-:Y:S05]  /*3500*/  BSYNC B0 ;  /* 0x0000000000007941 */ /* 0x000fea0003800000 */
.L_x_58708:
        /* <DEDUP_REMOVED lines=28> */
.L_x_58719:
        /* <DEDUP_REMOVED lines=19> */
.L_x_58718:
[----:B------:R-:W-:Y:S05]  /*3800*/  BSYNC B1 ;  /* 0x0000000000017941 */ /* 0x000fea0003800000 */
.L_x_58717:
[----:B------:R-:W-:Y:S05]  /*3810*/  BRA `(.L_x_58715) ;  /* 0x000000a000007947 */ /* 0x000fea0003800000 */
.L_x_58716:
        /* <DEDUP_REMOVED lines=10> */
.L_x_58715:
[----:B------:R-:W-:Y:S05]  /*38c0*/  BSYNC B0 ;  /* 0x0000000000007941 */ /* 0x000fea0003800000 */
.L_x_58714:
        /* <DEDUP_REMOVED lines=27> */
.L_x_58725:
        /* <DEDUP_REMOVED lines=19> */
.L_x_58724:
[----:B------:R-:W-:Y:S05]  /*3bb0*/  BSYNC B1 ;  /* 0x0000000000017941 */ /* 0x000fea0003800000 */
.L_x_58723:
[----:B------:R-:W-:Y:S05]  /*3bc0*/  BRA `(.L_x_58721) ;  /* 0x000000a000007947 */ /* 0x000fea0003800000 */
.L_x_58722:
        /* <DEDUP_REMOVED lines=10> */
.L_x_58721:
[----:B------:R-:W-:Y:S05]  /*3c70*/  BSYNC B0 ;  /* 0x0000000000007941 */ /* 0x000fea0003800000 */
.L_x_58720:
        /* <DEDUP_REMOVED lines=27> */
.L_x_58731:
        /* <DEDUP_REMOVED lines=19> */
.L_x_58730:
[----:B------:R-:W-:Y:S05]  /*3f60*/  BSYNC B1 ;  /* 0x0000000000017941 */ /* 0x000fea0003800000 */
.L_x_58729:
[----:B------:R-:W-:Y:S05]  /*3f70*/  BRA `(.L_x_58727) ;  /* 0x000000a000007947 */ /* 0x000fea0003800000 */
.L_x_58728:
        /* <DEDUP_REMOVED lines=10> */
.L_x_58727:
[----:B------:R-:W-:Y:S05]  /*4020*/  BSYNC B0 ;  /* 0x0000000000007941 */ /* 0x000fea0003800000 */
.L_x_58726:
        /* <DEDUP_REMOVED lines=27> */
.L_x_58737:
        /* <DEDUP_REMOVED lines=19> */
.L_x_58736:
[----:B------:R-:W-:Y:S05]  /*4310*/  BSYNC B1 ;  /* 0x0000000000017941 */ /* 0x000fea0003800000 */
.L_x_58735:
[----:B------:R-:W-:Y:S05]  /*4320*/  BRA `(.L_x_58733) ;  /* 0x000000a000007947 */ /* 0x000fea0003800000 */
.L_x_58734:
        /* <DEDUP_REMOVED lines=10> */
.L_x_58733:
[----:B------:R-:W-:Y:S05]  /*43d0*/  BSYNC B0 ;  /* 0x0000000000007941 */ /* 0x000fea0003800000 */
.L_x_58732:
[----:B-----5:R-:W-:Y:S01]  /*43e0*/  @!P0 IMAD.IADD R12, R0, 0x1, R21 ;  /* 0x00000001000c8824 */ /* 0x020fe200078e0215 */
        /* <DEDUP_REMOVED lines=20> */
.L_x_58740:
[----:B0-----:R-:W-:-:S13]  /*4530*/  ISETP.GE.AND P0, PT, R21, R14, PT ;  /* 0x0000000e1500720c */ /* 0x001fda0003f06270 */
[----:B------:R-:W-:Y:S05]  /*4540*/  @P0 BRA `(.L_x_58742) ;  /* 0x000000c000000947 */ /* 0x000fea0003800000 */
[----:B------:R-:W-:Y:S01]  /*4550*/  IMAD.IADD R2, R0, 0x1, R21 ;  /* 0x0000000100027824 */ /* 0x000fe200078e0215 */
[----:B------:R-:W-:-:S04]  /*4560*/  IADD3 R21, R21, 0x80, RZ ;  /* 0x0000008015157810 */ /* 0x000fc80007ffe0ff */
[----:B------:R-:W-:-:S05]  /*4570*/  IADD3 R2, P0, R2, c[0x0][0x170], RZ ;  /* 0x00005c0002027a10 */ /* 0x000fca0007f1e0ff */
[----:B------:R-:W-:-:S05]  /*4580*/  IMAD.X R3, RZ, RZ, c[0x0][0x174], P0 ;  /* 0x00005d00ff037624 */ /* 0x000fca00000e06ff */
[----:B------:R0:W-:Y:S03]  /*4590*/  STG.E.U8 [R2.64], R6 ;  /* 0x0000000602007986 */ /* 0x0001e6000c101104 */
.L_x_58741:
[----:B------:R-:W-:-:S13]  /*45a0*/  ISETP.GE.AND P0, PT, R21, R14, PT ;  /* 0x0000000e1500720c */ /* 0x000fda0003f06270 */
[----:B------:R-:W-:Y:S05]  /*45b0*/  @P0 BRA `(.L_x_58743) ;  /* 0x000000d000000947 */ /* 0x000fea0003800000 */
[----:B0-----:R-:W-:Y:S01]  /*45c0*/  IMAD.IADD R2, R0, 0x1, R21 ;  /* 0x0000000100027824 */ /* 0x001fe200078e0215 */
[----:B------:R-:W-:-:S04]  /*45d0*/  IADD3 R21, R21, 0x80, RZ ;  /* 0x0000008015157810 */ /* 0x000fc80007ffe0ff */
[----:B------:R-:W-:-:S05]  /*45e0*/  IADD3 R2, P0, R2, c[0x0][0x170], RZ ;  /* 0x00005c0002027a10 */ /* 0x000fca0007f1e0ff */
[----:B------:R-:W-:-:S05]  /*45f0*/  IMAD.X R3, RZ, RZ, c[0x0][0x174], P0 ;  /* 0x00005d00ff037624 */ /* 0x000fca00000e06ff */
[----:B------:R0:W-:Y:S03]  /*4600*/  STG.E.U8 [R2.64], R7 ;  /* 0x0000000702007986 */ /* 0x0001e6000c101104 */
.L_x_58742:
        /* <DEDUP_REMOVED lines=8> */
.L_x_58743:
[----:B------:R-:W-:Y:S05]  /*4690*/  BSYNC B1 ;  /* 0x0000000000017941 */ /* 0x000fea0003800000 */
.L_x_58739:
[----:B------:R-:W-:-:S13]  /*46a0*/  ISETP.GE.AND P0, PT, R21, R14, PT ;  /* 0x0000000e1500720c */ /* 0x000fda0003f06270 */
[----:B0-----:R-:W-:Y:S01]  /*46b0*/  @!P0 IMAD.IADD R2, R0, 0x1, R21 ;  /* 0x0000000100028824 */ /* 0x001fe200078e0215 */
[----:B------:R-:W-:-:S04]  /*46c0*/  @!P0 IADD3 R21, R21, 0x80, RZ ;  /* 0x0000008015158810 */ /* 0x000fc80007ffe0ff */
[----:B------:R-:W-:-:S05]  /*46d0*/  @!P0 IADD3 R2, P1, R2, c[0x0][0x170], RZ ;  /* 0x00005c0002028a10 */ /* 0x000fca0007f3e0ff */
[----:B------:R-:W-:-:S05]  /*46e0*/  @!P0 IMAD.X R3, RZ, RZ, c[0x0][0x174], P1 ;  /* 0x00005d00ff038624 */ /* 0x000fca00008e06ff */
[----:B------:R0:W-:Y:S03]  /*46f0*/  @!P0 STG.E.U8 [R2.64], R9 ;  /* 0x0000000902008986 */ /* 0x0001e6000c101104 */
.L_x_58744:
[----:B------:R-:W-:Y:S05]  /*4700*/  BSYNC B0 ;  /* 0x0000000000007941 */ /* 0x000fea0003800000 */
.L_x_58738:
        /* <DEDUP_REMOVED lines=8> */
.L_x_58745:
        /* <DEDUP_REMOVED lines=15> */
.L_x_62008:


//--------------------- .text._ZN2at6native29vectorized_elementwise_kernelILi8EZZZNS0_50_GLOBAL__N__2680c7bb_12_PowKernel_cu_b2145a98_318424pow_tensor_tensor_kernelERNS_18TensorIteratorBaseEENKUlvE_clEvENKUlvE0_clEvEUlaaE_St5arrayIPcLm3EEEEviT0_T1_ --------------------------
	.section	.text._ZN2at6native29vectorized_elementwise_kernelILi8EZZZNS0_50_GLOBAL__N__2680c7bb_12_PowKernel_cu_b2145a98_318424pow_tensor_tensor_kernelERNS_18TensorIteratorBaseEENKUlvE_clEvENKUlvE0_clEvEUlaaE_St5arrayIPcLm3EEEEviT0_T1_,"ax",@progbits
	.sectioninfo	@"SHI_REGISTERS=4"
	.align	128
        .global         _ZN2at6native29vectorized_elementwise_kernelILi8EZZZNS0_50_GLOBAL__N__2680c7bb_12_PowKernel_cu_b2145a98_318424pow_tensor_tensor_kernelERNS_18TensorIteratorBaseEENKUlvE_clEvENKUlvE0_clEvEUlaaE_St5arrayIPcLm3EEEEviT0_T1_
        .type           _ZN2at6native29vectorized_elementwise_kernelILi8EZZZNS0_50_GLOBAL__N__2680c7bb_12_PowKernel_cu_b2145a98_318424pow_tensor_tensor_kernelERNS_18TensorIteratorBaseEENKUlvE_clEvENKUlvE0_clEvEUlaaE_St5arrayIPcLm3EEEEviT0_T1_,@function
        .size           _ZN2at6native29vectorized_elementwise_kernelILi8EZZZNS0_50_GLOBAL__N__2680c7bb_12_PowKernel_cu_b2145a98_318424pow_tensor_tensor_kernelERNS_18TensorIteratorBaseEENKUlvE_clEvENKUlvE0_clEvEUlaaE_St5arrayIPcLm3EEEEviT0_T1_,(.L_x_62009 - _ZN2at6native29vectorized_elementwise_kernelILi8EZZZNS0_50_GLOBAL__N__2680c7bb_12_PowKernel_cu_b2145a98_318424pow_tensor_tensor_kernelERNS_18TensorIteratorBaseEENKUlvE_clEvENKUlvE0_clEvEUlaaE_St5arrayIPcLm3EEEEviT0_T1_)
        .other          _ZN2at6native29vectorized_elementwise_kernelILi8EZZZNS0_50_GLOBAL__N__2680c7bb_12_PowKernel_cu_b2145a98_318424pow_tensor_tensor_kernelERNS_18TensorIteratorBaseEENKUlvE_clEvENKUlvE0_clEvEUlaaE_St5arrayIPcLm3EEEEviT0_T1_,@"STO_CUDA_ENTRY STV_DEFAULT"
_ZN2at6native29vectorized_elementwise_kernelILi8EZZZNS0_50_GLOBAL__N__2680c7bb_12_PowKernel_cu_b2145a98_318424pow_tensor_tensor_kernelERNS_18TensorIteratorBaseEENKUlvE_clEvENKUlvE0_clEvEUlaaE_St5arrayIPcLm3EEEEviT0_T1_:
.text._ZN2at6native29vectorized_elementwise_kernelILi8EZZZNS0_50_GLOBAL__N__2680c7bb_12_PowKernel_cu_b2145a98_318424pow_tensor_tensor_kernelERNS_18TensorIteratorBaseEENKUlvE_clEvENKUlvE0_clEvEUlaaE_St5arrayIPcLm3EEEEviT0_T1_:
[----:B------:R-:W-:Y:S02]  /*0000*/  MOV R1, c[0x0][0x28] ;  /* 0x00000a0000017a02 */ /* 0x000fe40000000f00 */
[----:B------:R-:W-:Y:S05]  /*0010*/  EXIT ;  /* 0x000000000000794d */ /* 0x000fea0003800000 */
.L_x_58746:
        /* <DEDUP_REMOVED lines=14> */
.L_x_62009:


//--------------------- .text._ZN2at6native18elementwise_kernelILi128ELi4EZNS0_15gpu_kernel_implIZNS0_50_GLOBAL__N__2680c7bb_12_PowKernel_cu_b2145a98_318422pow_scalar_tensor_implIaEEvRNS_18TensorIteratorBaseET_EUlaE_EEvS6_RKS7_EUliE_EEviT1_ --------------------------
	.section	.text._ZN2at6native18elementwise_kernelILi128ELi4EZNS0_15gpu_kernel_implIZNS0_50_GLOBAL__N__2680c7bb_12_PowKernel_cu_b2145a98_318422pow_scalar_tensor_implIaEEvRNS_18TensorIteratorBaseET_EUlaE_EEvS6_RKS7_EUliE_EEviT1_,"ax",@progbits
	.sectioninfo	@"SHI_REGISTERS=26"
	.align	128
        .global         _ZN2at6native18elementwise_kernelILi128ELi4EZNS0_15gpu_kernel_implIZNS0_50_GLOBAL__N__2680c7bb_12_PowKernel_cu_b2145a98_318422pow_scalar_tensor_implIaEEvRNS_18TensorIteratorBaseET_EUlaE_EEvS6_RKS7_EUliE_EEviT1_
        .type           _ZN2at6native18elementwise_kernelILi128ELi4EZNS0_15gpu_kernel_implIZNS0_50_GLOBAL__N__2680c7bb_12_PowKernel_cu_b2145a98_318422pow_scalar_tensor_implIaEEvRNS_18TensorIteratorBaseET_EUlaE_EEvS6_RKS7_EUliE_EEviT1_,@function
        .size           _ZN2at6native18elementwise_kernelILi128ELi4EZNS0_15gpu_kernel_implIZNS0_50_GLOBAL__N__2680c7bb_12_PowKernel_cu_b2145a98_318422pow_scalar_tensor_implIaEEvRNS_18TensorIteratorBaseET_EUlaE_EEvS6_RKS7_EUliE_EEviT1_,(.L_x_62010 - _ZN2at6native18elementwise_kernelILi128ELi4EZNS0_15gpu_kernel_implIZNS0_50_GLOBAL__N__2680c7bb_12_PowKernel_cu_b2145a98_318422pow_scalar_tensor_implIaEEvRNS_18TensorIteratorBaseET_EUlaE_EEvS6_RKS7_EUliE_EEviT1_)
        .other          _ZN2at6native18elementwise_kernelILi128ELi4EZNS0_15gpu_kernel_implIZNS0_50_GLOBAL__N__2680c7bb_12_PowKernel_cu_b2145a98_318422pow_scalar_tensor_implIaEEvRNS_18TensorIteratorBaseET_EUlaE_EEvS6_RKS7_EUliE_EEviT1_,@"STO_CUDA_ENTRY STV_DEFAULT"
_ZN2at6native18elementwise_kernelILi128ELi4EZNS0_15gpu_kernel_implIZNS0_50_GLOBAL__N__2680c7bb_12_PowKernel_cu_b2145a98_318422pow_scalar_tensor_implIaEEvRNS_18TensorIteratorBaseET_EUlaE_EEvS6_RKS7_EUliE_EEviT1_:
.text._ZN2at6native18elementwise_kernelILi128ELi4EZNS0_15gpu_kernel_implIZNS0_50_GLOBAL__N__2680c7bb_12_PowKernel_cu_b2145a98_318422pow_scalar_tensor_implIaEEvRNS_18TensorIteratorBaseET_EUlaE_EEvS6_RKS7_EUliE_EEviT1_:
        /* <DEDUP_REMOVED lines=236> */
.L_x_58749:
        /* <DEDUP_REMOVED lines=18> */
.L_x_58753:
[----:B------:R0:W5:Y:S01]  /*0fe0*/  LDG.E.U8 R0, [R2.64] ;  /* 0x0000002402007981 */ /* 0x000162000c1e1100 */
[----:B------:R-:W-:Y:S05]  /*0ff0*/  BRA `(.L_x_58755) ;  /* 0x00000d7000007947 */ /* 0x000fea0003800000 */
.L_x_58752:
        /* <DEDUP_REMOVED lines=8> */
.L_x_58757:
[----:B------:R0:W5:Y:S01]  /*1080*/  LDG.E.U8 R0, [R2.64] ;  /* 0x0000002402007981 */ /* 0x000162000c1e1100 */
[----:B------:R-:W-:Y:S05]  /*1090*/  BRA `(.L_x_58755) ;  /* 0x00000cd000007947 */ /* 0x000fea0003800000 */
.L_x_58756:
[----:B------:R0:W5:Y:S01]  /*10a0*/  LDG.E.U16 R0, [R2.64] ;  /* 0x0000002402007981 */ /* 0x000162000c1e1500 */
[----:B------:R-:W-:Y:S05]  /*10b0*/  BRA `(.L_x_58755) ;  /* 0x00000cb000007947 */ /* 0x000fea0003800000 */
.L_x_58751:
        /* <DEDUP_REMOVED lines=9> */
.L_x_58759:
[----:B------:R-:W2:Y:S02]  /*1150*/  LDG.E.U16 R4, [R2.64] ;  /* 0x0000002402047981 */ /* 0x000ea4000c1e1500 */
[----:B--2---:R-:W-:-:S06]  /*1160*/  HADD2.F32 R4, -RZ, R4.H0_H0 ;  /* 0x20000004ff047230 */ /* 0x004fcc0000004100 */
[----:B------:R-:W0:Y:S02]  /*1170*/  F2I.FTZ.TRUNC.NTZ R4, R4 ;  /* 0x0000000400047305 */ /* 0x000e24000021f100 */
[----:B0-----:R-:W-:Y:S01]  /*1180*/  PRMT R0, R4, 0x7610, R0 ;  /* 0x0000761004007816 */ /* 0x001fe20000000000 */
[----:B------:R-:W-:Y:S05]  /*1190*/  BRA `(.L_x_58755) ;  /* 0x00000bd000007947 */ /* 0x000fea0003800000 */
.L_x_58758:
        /* <DEDUP_REMOVED lines=9> */
.L_x_58761:
[----:B------:R-:W2:Y:S02]  /*1230*/  LDG.E.U16 R2, [R2.64] ;  /* 0x0000002402027981 */ /* 0x000ea4000c1e1500 */
[----:B--2---:R-:W-:-:S06]  /*1240*/  HADD2.F32 R4, -RZ, R2.H0_H0 ;  /* 0x20000002ff047230 */ /* 0x004fcc0000004100 */
[----:B------:R-:W0:Y:S02]  /*1250*/  F2I.FTZ.TRUNC.NTZ R4, R4 ;  /* 0x0000000400047305 */ /* 0x000e24000021f100 */
[----:B0-----:R-:W-:Y:S01]  /*1260*/  PRMT R0, R4, 0x7610, R0 ;  /* 0x0000761004007816 */ /* 0x001fe20000000000 */
[----:B------:R-:W-:Y:S05]  /*1270*/  BRA `(.L_x_58755) ;  /* 0x00000af000007947 */ /* 0x000fea0003800000 */
.L_x_58760:
[----:B------:R-:W2:Y:S02]  /*1280*/  LDG.E.64 R2, [R2.64] ;  /* 0x0000002402027981 */ /* 0x000ea4000c1e1b00 */
[----:B--2---:R0:W1:Y:S01]  /*1290*/  F2I.F64.TRUNC R0, R2 ;  /* 0x0000000200007311 */ /* 0x004062000030d100 */
[----:B------:R-:W-:Y:S05]  /*12a0*/  BRA `(.L_x_58755) ;  /* 0x00000ac000007947 */ /* 0x000fea0003800000 */
.L_x_58750:
        /* <DEDUP_REMOVED lines=12> */
.L_x_58764:
[----:B------:R-:W2:Y:S02]  /*1370*/  LDG.E.64 R2, [R2.64] ;  /* 0x0000002402027981 */ /* 0x000ea4000c1e1b00 */
[----:B--2---:R0:W1:Y:S01]  /*1380*/  F2I.F64.TRUNC R0, R2 ;  /* 0x0000000200007311 */ /* 0x004062000030d100 */
[----:B------:R-:W-:Y:S05]  /*1390*/  BRA `(.L_x_58755) ;  /* 0x000009d000007947 */ /* 0x000fea0003800000 */
.L_x_58763:
        /* <DEDUP_REMOVED lines=28> */
.L_x_58766:
        /* <DEDUP_REMOVED lines=15> */
.L_x_58765:
[----:B------:R-:W2:Y:S02]  /*1650*/  LDG.E.U16 R2, [R2.64] ;  /* 0x0000002402027981 */ /* 0x000ea4000c1e1500 */
[----:B--2---:R-:W-:-:S04]  /*1660*/  PRMT R2, RZ, 0x5410, R2 ;  /* 0x00005410ff027816 */ /* 0x004fc80000000002 */
[----:B------:R0:W1:Y:S01]  /*1670*/  F2I.FTZ.TRUNC.NTZ R0, R2 ;  /* 0x0000000200007305 */ /* 0x000062000021f100 */
[----:B------:R-:W-:Y:S05]  /*1680*/  BRA `(.L_x_58755) ;  /* 0x000006e000007947 */ /* 0x000fea0003800000 */
.L_x_58762:
        /* <DEDUP_REMOVED lines=10> */
.L_x_58769:
        /* <DEDUP_REMOVED lines=21> */
.L_x_58773:
[----:B------:R-:W-:Y:S05]  /*1880*/  BSYNC B1 ;  /* 0x0000000000017941 */ /* 0x000fea0003800000 */
.L_x_58772:
[----:B------:R-:W-:Y:S01]  /*1890*/  IMAD.SHL.U32 R2, R2, 0x100000, RZ ;  /* 0x0010000002027824 */ /* 0x000fe200078e00ff */
[----:B------:R-:W-:-:S04]  /*18a0*/  LEA R3, R0, 0x3b800000, 0x17 ;  /* 0x3b80000000037811 */ /* 0x000fc800078eb8ff */
[----:B------:R-:W-:Y:S02]  /*18b0*/  LOP3.LUT R4, R3, R2, R4, 0xfe, !PT ;  /* 0x0000000203047212 */ /* 0x000fe400078efe04 */
.L_x_58771:
[----:B------:R-:W-:Y:S05]  /*18c0*/  BSYNC B0 ;  /* 0x0000000000007941 */ /* 0x000fea0003800000 */
.L_x_58770:
[----:B------:R-:W0:Y:S02]  /*18d0*/  F2I.FTZ.TRUNC.NTZ R4, R4 ;  /* 0x0000000400047305 */ /* 0x000e24000021f100 */
[----:B0-----:R-:W-:Y:S01]  /*18e0*/  PRMT R0, R4, 0x7610, R0 ;  /* 0x0000761004007816 */ /* 0x001fe20000000000 */
[----:B------:R-:W-:Y:S05]  /*18f0*/  BRA `(.L_x_58755) ;  /* 0x0000047000007947 */ /* 0x000fea0003800000 */
.L_x_58768:
        /* <DEDUP_REMOVED lines=21> */
.L_x_58777:
[----:B------:R-:W-:Y:S05]  /*1a50*/  BSYNC B1 ;  /* 0x0000000000017941 */ /* 0x000fea0003800000 */
.L_x_58776:
[----:B------:R-:W-:Y:S01]  /*1a60*/  IMAD.SHL.U32 R2, R2, 0x200000, RZ ;  /* 0x0020000002027824 */ /* 0x000fe200078e00ff */
[----:B------:R-:W-:-:S04]  /*1a70*/  LEA R3, R0, 0x37800000, 0x17 ;  /* 0x3780000000037811 */ /* 0x000fc800078eb8ff */
[----:B------:R-:W-:Y:S02]  /*1a80*/  LOP3.LUT R4, R3, R2, R4, 0xfe, !PT ;  /* 0x0000000203047212 */ /* 0x000fe400078efe04 */
.L_x_58775:
[----:B------:R-:W-:Y:S05]  /*1a90*/  BSYNC B0 ;  /* 0x0000000000007941 */ /* 0x000fea0003800000 */
.L_x_58774:
[----:B------:R-:W0:Y:S02]  /*1aa0*/  F2I.FTZ.TRUNC.NTZ R4, R4 ;  /* 0x0000000400047305 */ /* 0x000e24000021f100 */
[----:B0-----:R-:W-:Y:S01]  /*1ab0*/  PRMT R0, R4, 0x7610, R0 ;  /* 0x0000761004007816 */ /* 0x001fe20000000000 */
[----:B------:R-:W-:Y:S05]  /*1ac0*/  BRA `(.L_x_58755) ;  /* 0x000002a000007947 */ /* 0x000fea0003800000 */
.L_x_58767:
        /* <DEDUP_REMOVED lines=14> */
.L_x_58781:
[----:B------:R-:W-:Y:S05]  /*1bb0*/  BSYNC B0 ;  /* 0x0000000000007941 */ /* 0x000fea0003800000 */
.L_x_58780:
[----:B------:R-:W0:Y:S02]  /*1bc0*/  F2I.FTZ.TRUNC.NTZ R4, R4 ;  /* 0x0000000400047305 */ /* 0x000e24000021f100 */
[----:B0-----:R-:W-:Y:S01]  /*1bd0*/  PRMT R0, R4, 0x7610, R0 ;  /* 0x0000761004007816 */ /* 0x001fe20000000000 */
[----:B------:R-:W-:Y:S05]  /*1be0*/  BRA `(.L_x_58755) ;  /* 0x0000018000007947 */ /* 0x000fea0003800000 */
.L_x_58754:
        /* <DEDUP_REMOVED lines=21> */
.L_x_58779:
[----:B------:R0:W5:Y:S01]  /*1d40*/  LDG.E.U8 R0, [R2.64] ;  /* 0x0000002402007981 */ /* 0x000162000c1e1100 */
[----:B------:R-:W-:Y:S05]  /*1d50*/  BRA `(.L_x_58755) ;  /* 0x0000001000007947 */ /* 0x000fea0003800000 */
.L_x_58778:
[----:B------:R0:W5:Y:S02]  /*1d60*/  LDG.E.U8 R0, [R2.64] ;  /* 0x0000002402007981 */ /* 0x000164000c1e1100 */
.L_x_58755:
[----:B------:R-:W2:Y:S01]  /*1d70*/  LDC.U8 R4, c[0x0][0x370] ;  /* 0x0000dc00ff047b82 */ /* 0x000ea20000000000 */
[----:B01---5:R-:W-:Y:S01]  /*1d80*/  PRMT R2, R0, 0x8880, RZ ;  /* 0x0000888000027816 */ /* 0x023fe200000000ff */
        /* <DEDUP_REMOVED lines=11> */
[----:B--2---:R-:W-:Y:S02]  /*1e40*/  SEL R2, R4, 0x1, !P0 ;  /* 0x0000000104027807 */ /* 0x004fe40004000000 */
        /* <DEDUP_REMOVED lines=13> */
.L_x_58786:
        /* <DEDUP_REMOVED lines=21> */
.L_x_58785:
[----:B------:R-:W-:Y:S05]  /*2070*/  BSYNC B1 ;  /* 0x0000000000017941 */ /* 0x000fea0003800000 */
.L_x_58784:
[----:B------:R-:W-:Y:S05]  /*2080*/  BRA `(.L_x_58787) ;  /* 0x000000a000007947 */ /* 0x000fea0003800000 */
.L_x_58783:
[----:B--2---:R-:W-:Y:S01]  /*2090*/  PRMT R2, R4, 0x9910, RZ ;  /* 0x0000991004027816 */ /* 0x004fe200000000ff */
        /* <DEDUP_REMOVED lines=9> */
.L_x_58787:
[----:B------:R-:W-:Y:S05]  /*2130*/  BSYNC B0 ;  /* 0x0000000000007941 */ /* 0x000fea0003800000 */
.L_x_58782:
        /* <DEDUP_REMOVED lines=14> */
.L_x_58791:
[----:B------:R0:W-:Y:S01]  /*2220*/  STG.E.U8 [R16.64], R3 ;  /* 0x0000000310007986 */ /* 0x0001e2000c101124 */
[----:B------:R-:W-:Y:S05]  /*2230*/  BRA `(.L_x_58793) ;  /* 0x00000ea000007947 */ /* 0x000fea0003800000 */
.L_x_58790:
        /* <DEDUP_REMOVED lines=12> */
.L_x_58795:
[----:B------:R-:W-:-:S04]  /*2300*/  LOP3.LUT R3, R3, 0xffff, RZ, 0xc0, !PT ;  /* 0x0000ffff03037812 */ /* 0x000fc800078ec0ff */
[----:B------:R-:W-:-:S05]  /*2310*/  PRMT R3, R3, 0x8880, RZ ;  /* 0x0000888003037816 */ /* 0x000fca00000000ff */
[----:B------:R0:W-:Y:S01]  /*2320*/  STG.E [R16.64], R3 ;  /* 0x0000000310007986 */ /* 0x0001e2000c101924 */
[----:B------:R-:W-:Y:S05]  /*2330*/  BRA `(.L_x_58793) ;  /* 0x00000da000007947 */ /* 0x000fea0003800000 */
.L_x_58794:
[----:B------:R-:W-:-:S04]  /*2340*/  PRMT R3, R3, 0x8880, RZ ;  /* 0x0000888003037816 */ /* 0x000fc800000000ff */
[----:B------:R-:W-:-:S05]  /*2350*/  PRMT R3, R3, 0x7710, RZ ;  /* 0x0000771003037816 */ /* 0x000fca00000000ff */
[----:B------:R0:W-:Y:S01]  /*2360*/  STG.E.U16 [R16.64], R3 ;  /* 0x0000000310007986 */ /* 0x0001e2000c101524 */
[----:B------:R-:W-:Y:S05]  /*2370*/  BRA `(.L_x_58793) ;  /* 0x00000d6000007947 */ /* 0x000fea0003800000 */
.L_x_58789:
        /* <DEDUP_REMOVED lines=9> */
.L_x_58797:
[----:B------:R-:W0:Y:S02]  /*2410*/  I2F.S8 R0, R3 ;  /* 0x0000000300007306 */ /* 0x000e240000001400 */
[----:B0-----:R-:W-:-:S05]  /*2420*/  F2FP.PACK_AB R0, RZ, R0 ;  /* 0x00000000ff00723e */ /* 0x001fca00000000ff */
[----:B------:R0:W-:Y:S01]  /*2430*/  STG.E.U16 [R16.64], R0 ;  /* 0x0000000010007986 */ /* 0x0001e2000c101524 */
[----:B------:R-:W-:Y:S05]  /*2440*/  BRA `(.L_x_58793) ;  /* 0x00000c9000007947 */ /* 0x000fea0003800000 */
.L_x_58796:
        /* <DEDUP_REMOVED lines=10> */
.L_x_58799:
[----:B------:R-:W0:Y:S02]  /*24f0*/  I2F.S8 R3, R3 ;  /* 0x0000000300037306 */ /* 0x000e240000001400 */
[----:B0-----:R-:W-:-:S04]  /*2500*/  F2FP.PACK_AB R3, RZ, R3 ;  /* 0x00000003ff03723e */ /* 0x001fc800000000ff */
[----:B------:R-:W-:-:S05]  /*2510*/  PRMT R3, R3, 0x5410, RZ ;  /* 0x0000541003037816 */ /* 0x000fca00000000ff */
[----:B------:R0:W-:Y:S01]  /*2520*/  STG.E [R16.64], R3 ;  /* 0x0000000310007986 */ /* 0x0001e2000c101924 */
[----:B------:R-:W-:Y:S05]  /*2530*/  BRA `(.L_x_58793) ;  /* 0x00000ba000007947 */ /* 0x000fea0003800000 */
.L_x_58798:
[----:B------:R-:W-:-:S04]  /*2540*/  PRMT R2, R3, 0x8880, RZ ;  /* 0x0000888003027816 */ /* 0x000fc800000000ff */
[----:B------:R-:W-:-:S06]  /*2550*/  PRMT R2, R2, 0x7710, RZ ;  /* 0x0000771002027816 */ /* 0x000fcc00000000ff */
[----:B------:R-:W0:Y:S02]  /*2560*/  I2F.F64.S16 R2, R2 ;  /* 0x0000000200027312 */ /* 0x000e240000101c00 */
[----:B0-----:R0:W-:Y:S01]  /*2570*/  STG.E.64 [R16.64], R2 ;  /* 0x0000000210007986 */ /* 0x0011e2000c101b24 */
[----:B------:R-:W-:Y:S05]  /*2580*/  BRA `(.L_x_58793) ;  /* 0x00000b5000007947 */ /* 0x000fea0003800000 */
.L_x_58788:
        /* <DEDUP_REMOVED lines=12> */
.L_x_58802:
[----:B--2---:R-:W-:Y:S01]  /*2650*/  PRMT R4, R3, 0x8880, RZ ;  /* 0x0000888003047816 */ /* 0x004fe200000000ff */
[----:B------:R-:W-:-:S03]  /*2660*/  CS2R R6, SRZ ;  /* 0x0000000000067805 */ /* 0x000fc6000001ff00 */
[----:B------:R-:W-:-:S06]  /*2670*/  PRMT R4, R4, 0x7710, RZ ;  /* 0x0000771004047816 */ /* 0x000fcc00000000ff */
[----:B------:R-:W0:Y:S02]  /*2680*/  I2F.F64.S16 R4, R4 ;  /* 0x0000000400047312 */ /* 0x000e240000101c00 */
[----:B0-----:R0:W-:Y:S01]  /*2690*/  STG.E.128 [R16.64], R4 ;  /* 0x0000000410007986 */ /* 0x0011e2000c101d24 */
[----:B------:R-:W-:Y:S05]  /*26a0*/  BRA `(.L_x_58793) ;  /* 0x00000a3000007947 */ /* 0x000fea0003800000 */
.L_x_58801:
        /* <DEDUP_REMOVED lines=21> */
.L_x_58806:
[----:B------:R-:W-:Y:S05]  /*2800*/  BSYNC B0 ;  /* 0x0000000000007941 */ /* 0x000fea0003800000 */
.L_x_58805:
[----:B------:R-:W-:-:S05]  /*2810*/  LOP3.LUT R5, R0, R5, RZ, 0xfc, !PT ;  /* 0x0000000500057212 */ /* 0x000fca00078efcff */
[----:B------:R0:W-:Y:S01]  /*2820*/  STG.E.U8 [R16.64], R5 ;  /* 0x0000000510007986 */ /* 0x0001e2000c101124 */
[----:B------:R-:W-:Y:S05]  /*2830*/  BRA `(.L_x_58793) ;  /* 0x000008a000007947 */ /* 0x000fea0003800000 */
.L_x_58804:
        /* <DEDUP_REMOVED lines=13> */
.L_x_58808:
[----:B------:R-:W-:Y:S01]  /*2910*/  IMAD.MOV.U32 R0, RZ, RZ, 0x7f ;  /* 0x0000007fff007424 */ /* 0x000fe200078e00ff */
[----:B------:R-:W-:-:S04]  /*2920*/  ISETP.GT.U32.AND P0, PT, R2, 0x7f800000, PT ;  /* 0x7f8000000200780c */ /* 0x000fc80003f04070 */
[----:B------:R-:W-:-:S04]  /*2930*/  SEL R0, R0, 0x7c, P0 ;  /* 0x0000007c00007807 */ /* 0x000fc80000000000 */
.L_x_58809:
[----:B------:R-:W-:Y:S05]  /*2940*/  BSYNC B0 ;  /* 0x0000000000007941 */ /* 0x000fea0003800000 */
.L_x_58807:
[----:B------:R-:W-:-:S04]  /*2950*/  LOP3.LUT R2, R3, 0x80000000, RZ, 0xc0, !PT ;  /* 0x8000000003027812 */ /* 0x000fc800078ec0ff */
[----:B------:R-:W-:-:S04]  /*2960*/  SHF.R.U32.HI R3, RZ, 0x18, R2 ;  /* 0x00000018ff037819 */ /* 0x000fc80000011602 */
[----:B------:R-:W-:-:S05]  /*2970*/  LOP3.LUT R3, R0, R3, RZ, 0xfc, !PT ;  /* 0x0000000300037212 */ /* 0x000fca00078efcff */
[----:B------:R0:W-:Y:S01]  /*2980*/  STG.E.U8 [R16.64], R3 ;  /* 0x0000000310007986 */ /* 0x0001e2000c101124 */
[----:B------:R-:W-:Y:S05]  /*2990*/  BRA `(.L_x_58793) ;  /* 0x0000074000007947 */ /* 0x000fea0003800000 */
.L_x_58803:
[----:B------:R-:W0:Y:S02]  /*29a0*/  I2F.S8 R0, R3 ;  /* 0x0000000300007306 */ /* 0x000e240000001400 */
[----:B0-----:R-:W-:-:S05]  /*29b0*/  F2FP.BF16.PACK_AB R0, RZ, R0 ;  /* 0x00000000ff00723e */ /* 0x001fca00000010ff */
[----:B------:R0:W-:Y:S01]  /*29c0*/  STG.E.U16 [R16.64], R0 ;  /* 0x0000000010007986 */ /* 0x0001e2000c101524 */
[----:B------:R-:W-:Y:S05]  /*29d0*/  BRA `(.L_x_58793) ;  /* 0x0000070000007947 */ /* 0x000fea0003800000 */
.L_x_58800:
        /* <DEDUP_REMOVED lines=12> */
.L_x_58812:
        /* <DEDUP_REMOVED lines=17> */
.L_x_58815:
[----:B------:R-:W-:-:S04]  /*2bb0*/  LOP3.LUT R2, R3, 0x80000000, RZ, 0xc0, !PT ;  /* 0x8000000003027812 */ /* 0x000fc800078ec0ff */
[----:B------:R-:W-:-:S04]  /*2bc0*/  SHF.R.U32.HI R3, RZ, 0x18, R2 ;  /* 0x00000018ff037819 */ /* 0x000fc80000011602 */
[----:B------:R-:W-:-:S04]  /*2bd0*/  LOP3.LUT R0, R0, R3, RZ, 0xfc, !PT ;  /* 0x0000000300007212 */ /* 0x000fc800078efcff */
[----:B------:R-:W-:Y:S02]  /*2be0*/  PRMT R8, R0, 0x7610, R8 ;  /* 0x0000761000087816 */ /* 0x000fe40000000008 */
.L_x_58814:
[----:B------:R-:W-:Y:S05]  /*2bf0*/  BSYNC B0 ;  /* 0x0000000000007941 */ /* 0x000fea0003800000 */
.L_x_58813:
[----:B------:R0:W-:Y:S01]  /*2c00*/  STG.E.U8 [R16.64], R8 ;  /* 0x0000000810007986 */ /* 0x0001e2000c101124 */
[----:B------:R-:W-:Y:S05]  /*2c10*/  BRA `(.L_x_58793) ;  /* 0x000004c000007947 */ /* 0x000fea0003800000 */
.L_x_58811:
        /* <DEDUP_REMOVED lines=17> */
.L_x_58818:
[----:B------:R-:W-:-:S04]  /*2d30*/  LOP3.LUT R2, R3, 0x80000000, RZ, 0xc0, !PT ;  /* 0x8000000003027812 */ /* 0x000fc800078ec0ff */
[----:B------:R-:W-:-:S04]  /*2d40*/  SHF.R.U32.HI R3, RZ, 0x18, R2 ;  /* 0x00000018ff037819 */ /* 0x000fc80000011602 */
[----:B------:R-:W-:-:S04]  /*2d50*/  LOP3.LUT R0, R0, R3, RZ, 0xfc, !PT ;  /* 0x0000000300007212 */ /* 0x000fc800078efcff */
[----:B------:R-:W-:Y:S02]  /*2d60*/  PRMT R8, R0, 0x7610, R8 ;  /* 0x0000761000087816 */ /* 0x000fe40000000008 */
.L_x_58817:
[----:B------:R-:W-:Y:S05]  /*2d70*/  BSYNC B0 ;  /* 0x0000000000007941 */ /* 0x000fea0003800000 */
.L_x_58816:
[----:B------:R0:W-:Y:S01]  /*2d80*/  STG.E.U8 [R16.64], R8 ;  /* 0x0000000810007986 */ /* 0x0001e2000c101124 */
[----:B------:R-:W-:Y:S05]  /*2d90*/  BRA `(.L_x_58793) ;  /* 0x0000034000007947 */ /* 0x000fea0003800000 */
.L_x_58810:
        /* <DEDUP_REMOVED lines=9> */
[----:B--2---:R-:W-:-:S04]  /*2e30*/  LOP3.LUT R4, R2, 0xff, RZ, 0xc0, !PT ;  /* 0x000000ff02047812 */ /* 0x004fc800078ec0ff */
        /* <DEDUP_REMOVED lines=13> */
.L_x_58792:
[----:B------:R-:W-:Y:S01]  /*2f10*/  MOV R2, 0x0 ;  /* 0x0000000000027802 */ /* 0x000fe20000000f00 */
[----:B--2---:R-:W-:Y:S02]  /*2f20*/  IMAD.MOV.U32 R4, RZ, RZ, c[0x4][0x198] ;  /* 0x01006600ff047624 */ /* 0x004fe400078e00ff */
        /* <DEDUP_REMOVED lines=18> */
.L_x_58820:
[----:B------:R-:W-:-:S04]  /*3050*/  LOP3.LUT R3, R3, 0xffff, RZ, 0xc0, !PT ;  /* 0x0000ffff03037812 */ /* 0x000fc800078ec0ff */
[----:B------:R-:W-:-:S05]  /*3060*/  PRMT R3, R3, 0x8880, RZ ;  /* 0x0000888003037816 */ /* 0x000fca00000000ff */
[----:B------:R-:W-:-:S05]  /*3070*/  IMAD.MOV.U32 R2, RZ, RZ, R3 ;  /* 0x000000ffff027224 */ /* 0x000fca00078e0003 */
[----:B------:R-:W-:-:S05]  /*3080*/  SHF.R.S32.HI R3, RZ, 0x1f, R2 ;  /* 0x0000001fff037819 */ /* 0x000fca0000011402 */
[----:B------:R0:W-:Y:S01]  /*3090*/  STG.E.64 [R16.64], R2 ;  /* 0x0000000210007986 */ /* 0x0001e2000c101b24 */
[----:B------:R-:W-:Y:S05]  /*30a0*/  BRA `(.L_x_58793) ;  /* 0x0000003000007947 */ /* 0x000fea0003800000 */
.L_x_58819:
[----:B------:R-:W-:-:S04]  /*30b0*/  LOP3.LUT R3, R3, 0xffff, RZ, 0xc0, !PT ;  /* 0x0000ffff03037812 */ /* 0x000fc800078ec0ff */
[----:B------:R-:W-:-:S05]  /*30c0*/  PRMT R3, R3, 0x8880, RZ ;  /* 0x0000888003037816 */ /* 0x000fca00000000ff */
[----:B------:R0:W-:Y:S02]  /*30d0*/  STG.E [R16.64], R3 ;  /* 0x0000000310007986 */ /* 0x0001e4000c101924 */
.L_x_58793:
[----:B------:R-:W-:-:S05]  /*30e0*/  IMAD R18, R18, 0x200, R23 ;  /* 0x0000020012127824 */ /* 0x000fca00078e0217 */
[----:B------:R-:W-:Y:S02]  /*30f0*/  IADD3 R19, R18, 0x80, RZ ;  /* 0x0000008012137810 */ /* 0x000fe40007ffe0ff */
.L_x_58748:
[----:B------:R-:W-:Y:S05]  /*3100*/  BSYNC B6 ;  /* 0x0000000000067941 */ /* 0x000fea0003800000 */
.L_x_58747:
        /* <DEDUP_REMOVED lines=8> */
[----:B--2---:R-:W-:Y:S02]  /*3190*/  IMAD.MOV.U32 R4, RZ, RZ, 0x1 ;  /* 0x00000001ff047424 */ /* 0x004fe400078e00ff */
        /* <DEDUP_REMOVED lines=222> */
.L_x_58823:
[----:B------:R-:W0:Y:S01]  /*3f80*/  LDC.U8 R5, c[0x0][0x381] ;  /* 0x0000e040ff057b82 */ /* 0x000e220000000000 */
[----:B------:R-:W-:Y:S02]  /*3f90*/  IADD3 R16, P0, R16, c[0x0][0x360], RZ ;  /* 0x0000d80010107a10 */ /* 0x000fe40007f1e0ff */
[----:B------:R-:W-:-:S03]  /*3fa0*/  IADD3 R2, P1, R0, c[0x0][0x368], RZ ;  /* 0x0000da0000027a10 */ /* 0x000fc60007f3e0ff */
[----:B------:R-:W-:Y:S02]  /*3fb0*/  IMAD.X R17, RZ, RZ, c[0x0][0x364], P0 ;  /* 0x0000d900ff117624 */ /* 0x000fe400000e06ff */
        /* <DEDUP_REMOVED lines=14> */
.L_x_58827:
[----:B------:R0:W5:Y:S01]  /*40a0*/  LDG.E.U8 R0, [R2.64] ;  /* 0x0000002402007981 */ /* 0x000162000c1e1100 */
[----:B------:R-:W-:Y:S05]  /*40b0*/  BRA `(.L_x_58829) ;  /* 0x00000d7000007947 */ /* 0x000fea0003800000 */
.L_x_58826:
        /* <DEDUP_REMOVED lines=8> */
.L_x_58831:
[----:B------:R0:W5:Y:S01]  /*4140*/  LDG.E.U8 R0, [R2.64] ;  /* 0x0000002402007981 */ /* 0x000162000c1e1100 */
[----:B------:R-:W-:Y:S05]  /*4150*/  BRA `(.L_x_58829) ;  /* 0x00000cd000007947 */ /* 0x000fea0003800000 */
.L_x_58830:
[----:B------:R0:W5:Y:S01]  /*4160*/  LDG.E.U16 R0, [R2.64] ;  /* 0x0000002402007981 */ /* 0x000162000c1e1500 */
[----:B------:R-:W-:Y:S05]  /*4170*/  BRA `(.L_x_58829) ;  /* 0x00000cb000007947 */ /* 0x000fea0003800000 */
.L_x_58825:
        /* <DEDUP_REMOVED lines=9> */
.L_x_58833:
[----:B------:R-:W2:Y:S02]  /*4210*/  LDG.E.U16 R4, [R2.64] ;  /* 0x0000002402047981 */ /* 0x000ea4000c1e1500 */
[----:B--2---:R-:W-:-:S06]  /*4220*/  HADD2.F32 R4, -RZ, R4.H0_H0 ;  /* 0x20000004ff047230 */ /* 0x004fcc0000004100 */
[----:B------:R-:W0:Y:S02]  /*4230*/  F2I.FTZ.TRUNC.NTZ R4, R4 ;  /* 0x0000000400047305 */ /* 0x000e24000021f100 */
[----:B0-----:R-:W-:Y:S01]  /*4240*/  PRMT R0, R4, 0x7610, R0 ;  /* 0x0000761004007816 */ /* 0x001fe20000000000 */
[----:B------:R-:W-:Y:S05]  /*4250*/  BRA `(.L_x_58829) ;  /* 0x00000bd000007947 */ /* 0x000fea0003800000 */
.L_x_58832:
        /* <DEDUP_REMOVED lines=9> */
.L_x_58835:
[----:B------:R-:W2:Y:S02]  /*42f0*/  LDG.E.U16 R2, [R2.64] ;  /* 0x0000002402027981 */ /* 0x000ea4000c1e1500 */
[----:B--2---:R-:W-:-:S06]  /*4300*/  HADD2.F32 R4, -RZ, R2.H0_H0 ;  /* 0x20000002ff047230 */ /* 0x004fcc0000004100 */
[----:B------:R-:W0:Y:S02]  /*4310*/  F2I.FTZ.TRUNC.NTZ R4, R4 ;  /* 0x0000000400047305 */ /* 0x000e24000021f100 */
[----:B0-----:R-:W-:Y:S01]  /*4320*/  PRMT R0, R4, 0x7610, R0 ;  /* 0x0000761004007816 */ /* 0x001fe20000000000 */
[----:B------:R-:W-:Y:S05]  /*4330*/  BRA `(.L_x_58829) ;  /* 0x00000af000007947 */ /* 0x000fea0003800000 */
.L_x_58834:
[----:B------:R-:W2:Y:S02]  /*4340*/  LDG.E.64 R2, [R2.64] ;  /* 0x0000002402027981 */ /* 0x000ea4000c1e1b00 */
[----:B--2---:R0:W1:Y:S01]  /*4350*/  F2I.F64.TRUNC R0, R2 ;  /* 0x0000000200007311 */ /* 0x004062000030d100 */
[----:B------:R-:W-:Y:S05]  /*4360*/  BRA `(.L_x_58829) ;  /* 0x00000ac000007947 */ /* 0x000fea0003800000 */
.L_x_58824:
        /* <DEDUP_REMOVED lines=12> */
.L_x_58838:
[----:B------:R-:W2:Y:S02]  /*4430*/  LDG.E.64 R2, [R2.64] ;  /* 0x0000002402027981 */ /* 0x000ea4000c1e1b00 */
[----:B--2---:R0:W1:Y:S01]  /*4440*/  F2I.F64.TRUNC R0, R2 ;  /* 0x0000000200007311 */ /* 0x004062000030d100 */
[----:B------:R-:W-:Y:S05]  /*4450*/  BRA `(.L_x_58829) ;  /* 0x000009d000007947 */ /* 0x000fea0003800000 */
.L_x_58837:
        /* <DEDUP_REMOVED lines=28> */
.L_x_58840:
        /* <DEDUP_REMOVED lines=15> */
.L_x_58839:
[----:B------:R-:W2:Y:S02]  /*4710*/  LDG.E.U16 R2, [R2.64] ;  /* 0x0000002402027981 */ /* 0x000ea4000c1e1500 */
[----:B--2---:R-:W-:-:S04]  /*4720*/  PRMT R2, RZ, 0x5410, R2 ;  /* 0x00005410ff027816 */ /* 0x004fc80000000002 */
[----:B------:R0:W1:Y:S01]  /*4730*/  F2I.FTZ.TRUNC.NTZ R0, R2 ;  /* 0x0000000200007305 */ /* 0x000062000021f100 */
[----:B------:R-:W-:Y:S05]  /*4740*/  BRA `(.L_x_58829) ;  /* 0x000006e000007947 */ /* 0x000fea0003800000 */
.L_x_58836:
        /* <DEDUP_REMOVED lines=10> */
.L_x_58843:
        /* <DEDUP_REMOVED lines=21> */
.L_x_58847:
[----:B------:R-:W-:Y:S05]  /*4940*/  BSYNC B1 ;  /* 0x0000000000017941 */ /* 0x000fea0003800000 */
.L_x_58846:
[----:B------:R-:W-:Y:S01]  /*4950*/  IMAD.SHL.U32 R2, R2, 0x100000, RZ ;  /* 0x0010000002027824 */ /* 0x000fe200078e00ff */
[----:B------:R-:W-:-:S04]  /*4960*/  LEA R3, R0, 0x3b800000, 0x17 ;  /* 0x3b80000000037811 */ /* 0x000fc800078eb8ff */
[----:B------:R-:W-:Y:S02]  /*4970*/  LOP3.LUT R4, R3, R2, R4, 0xfe, !PT ;  /* 0x0000000203047212 */ /* 0x000fe400078efe04 */
.L_x_58845:
[----:B------:R-:W-:Y:S05]  /*4980*/  BSYNC B0 ;  /* 0x0000000000007941 */ /* 0x000fea0003800000 */
.L_x_58844:
[----:B------:R-:W0:Y:S02]  /*4990*/  F2I.FTZ.TRUNC.NTZ R4, R4 ;  /* 0x0000000400047305 */ /* 0x000e24000021f100 */
[----:B0-----:R-:W-:Y:S01]  /*49a0*/  PRMT R0, R4, 0x7610, R0 ;  /* 0x0000761004007816 */ /* 0x001fe20000000000 */
[----:B------:R-:W-:Y:S05]  /*49b0*/  BRA `(.L_x_58829) ;  /* 0x0000047000007947 */ /* 0x000fea0003800000 */
.L_x_58842:
        /* <DEDUP_REMOVED lines=21> */
.L_x_58851:
[----:B------:R-:W-:Y:S05]  /*4b10*/  BSYNC B1 ;  /* 0x0000000000017941 */ /* 0x000fea0003800000 */
.L_x_58850:
[----:B------:R-:W-:Y:S01]  /*4b20*/  IMAD.SHL.U32 R2, R2, 0x200000, RZ ;  /* 0x0020000002027824 */ /* 0x000fe200078e00ff */
[----:B------:R-:W-:-:S04]  /*4b30*/  LEA R3, R0, 0x37800000, 0x17 ;  /* 0x3780000000037811 */ /* 0x000fc800078eb8ff */
[----:B------:R-:W-:Y:S02]  /*4b40*/  LOP3.LUT R4, R3, R2, R4, 0xfe, !PT ;  /* 0x0000000203047212 */ /* 0x000fe400078efe04 */
.L_x_58849:
[----:B------:R-:W-:Y:S05]  /*4b50*/  BSYNC B0 ;  /* 0x0000000000007941 */ /* 0x000fea0003800000 */
.L_x_58848:
[----:B------:R-:W0:Y:S02]  /*4b60*/  F2I.FTZ.TRUNC.NTZ R4, R4 ;  /* 0x0000000400047305 */ /* 0x000e24000021f100 */
[----:B0-----:R-:W-:Y:S01]  /*4b70*/  PRMT R0, R4, 0x7610, R0 ;  /* 0x0000761004007816 */ /* 0x001fe20000000000 */
[----:B------:R-:W-:Y:S05]  /*4b80*/  BRA `(.L_x_58829) ;  /* 0x000002a000007947 */ /* 0x000fea0003800000 */
.L_x_58841:
        /* <DEDUP_REMOVED lines=14> */
.L_x_58855:
[----:B------:R-:W-:Y:S05]  /*4c70*/  BSYNC B0 ;  /* 0x0000000000007941 */ /* 0x000fea0003800000 */
.L_x_58854:
[----:B------:R-:W0:Y:S02]  /*4c80*/  F2I.FTZ.TRUNC.NTZ R4, R4 ;  /* 0x0000000400047305 */ /* 0x000e24000021f100 */
[----:B0-----:R-:W-:Y:S01]  /*4c90*/  PRMT R0, R4, 0x7610, R0 ;  /* 0x0000761004007816 */ /* 0x001fe20000000000 */
[----:B------:R-:W-:Y:S05]  /*4ca0*/  BRA `(.L_x_58829) ;  /* 0x0000018000007947 */ /* 0x000fea0003800000 */
.L_x_58828:
        /* <DEDUP_REMOVED lines=21> */
.L_x_58853:
[----:B------:R0:W5:Y:S01]  /*4e00*/  LDG.E.U8 R0, [R2.64] ;  /* 0x0000002402007981 */ /* 0x000162000c1e1100 */
[----:B------:R-:W-:Y:S05]  /*4e10*/  BRA `(.L_x_58829) ;  /* 0x0000001000007947 */ /* 0x000fea0003800000 */
.L_x_58852:
[----:B------:R0:W5:Y:S02]  /*4e20*/  LDG.E.U8 R0, [R2.64] ;  /* 0x0000002402007981 */ /* 0x000164000c1e1100 */
.L_x_58829:
        /* <DEDUP_REMOVED lines=25> */
.L_x_58860:
        /* <DEDUP_REMOVED lines=21> */
.L_x_58859:
[----:B------:R-:W-:Y:S05]  /*5110*/  BSYNC B1 ;  /* 0x0000000000017941 */ /* 0x000fea0003800000 */
.L_x_58858:
[----:B------:R-:W-:Y:S05]  /*5120*/  BRA `(.L_x_58861) ;  /* 0x000000a000007947 */ /* 0x000fea0003800000 */
.L_x_58857:
        /* <DEDUP_REMOVED lines=10> */
.L_x_58861:
[----:B------:R-:W-:Y:S05]  /*51d0*/  BSYNC B0 ;  /* 0x0000000000007941 */ /* 0x000fea0003800000 */
.L_x_58856:
        /* <DEDUP_REMOVED lines=14> */
.L_x_58865:
[----:B------:R0:W-:Y:S01]  /*52c0*/  STG.E.U8 [R16.64], R3 ;  /* 0x0000000310007986 */ /* 0x0001e2000c101124 */
[----:B------:R-:W-:Y:S05]  /*52d0*/  BRA `(.L_x_58867) ;  /* 0x00000ea000007947 */ /* 0x000fea0003800000 */
.L_x_58864:
        /* <DEDUP_REMOVED lines=12> */
.L_x_58869:
[----:B------:R-:W-:-:S04]  /*53a0*/  LOP3.LUT R3, R3, 0xffff, RZ, 0xc0, !PT ;  /* 0x0000ffff03037812 */ /* 0x000fc800078ec0ff */
[----:B------:R-:W-:-:S05]  /*53b0*/  PRMT R3, R3, 0x8880, RZ ;  /* 0x0000888003037816 */ /* 0x000fca00000000ff */
[----:B------:R0:W-:Y:S01]  /*53c0*/  STG.E [R16.64], R3 ;  /* 0x0000000310007986 */ /* 0x0001e2000c101924 */
[----:B------:R-:W-:Y:S05]  /*53d0*/  BRA `(.L_x_58867) ;  /* 0x00000da000007947 */ /* 0x000fea0003800000 */
.L_x_58868:
[----:B------:R-:W-:-:S04]  /*53e0*/  PRMT R3, R3, 0x8880, RZ ;  /* 0x0000888003037816 */ /* 0x000fc800000000ff */
[----:B------:R-:W-:-:S05]  /*53f0*/  PRMT R3, R3, 0x7710, RZ ;  /* 0x0000771003037816 */ /* 0x000fca00000000ff */
[----:B------:R0:W-:Y:S01]  /*5400*/  STG.E.U16 [R16.64], R3 ;  /* 0x0000000310007986 */ /* 0x0001e2000c101524 */
[----:B------:R-:W-:Y:S05]  /*5410*/  BRA `(.L_x_58867) ;  /* 0x00000d6000007947 */ /* 0x000fea0003800000 */
.L_x_58863:
        /* <DEDUP_REMOVED lines=9> */
.L_x_58871:
[----:B------:R-:W0:Y:S02]  /*54b0*/  I2F.S8 R0, R3 ;  /* 0x0000000300007306 */ /* 0x000e240000001400 */
[----:B0-----:R-:W-:-:S05]  /*54c0*/  F2FP.PACK_AB R0, RZ, R0 ;  /* 0x00000000ff00723e */ /* 0x001fca00000000ff */
[----:B------:R0:W-:Y:S01]  /*54d0*/  STG.E.U16 [R16.64], R0 ;  /* 0x0000000010007986 */ /* 0x0001e2000c101524 */
[----:B------:R-:W-:Y:S05]  /*54e0*/  BRA `(.L_x_58867) ;  /* 0x00000c9000007947 */ /* 0x000fea0003800000 */
.L_x_58870:
        /* <DEDUP_REMOVED lines=10> */
.L_x_58873:
[----:B------:R-:W0:Y:S02]  /*5590*/  I2F.S8 R3, R3 ;  /* 0x0000000300037306 */ /* 0x000e240000001400 */
[----:B0-----:R-:W-:-:S04]  /*55a0*/  F2FP.PACK_AB R3, RZ, R3 ;  /* 0x00000003ff03723e */ /* 0x001fc800000000ff */
[----:B------:R-:W-:-:S05]  /*55b0*/  PRMT R3, R3, 0x5410, RZ ;  /* 0x0000541003037816 */ /* 0x000fca00000000ff */
[----:B------:R0:W-:Y:S01]  /*55c0*/  STG.E [R16.64], R3 ;  /* 0x0000000310007986 */ /* 0x0001e2000c101924 */
[----:B------:R-:W-:Y:S05]  /*55d0*/  BRA `(.L_x_58867) ;  /* 0x00000ba000007947 */ /* 0x000fea0003800000 */
.L_x_58872:
[----:B------:R-:W-:-:S04]  /*55e0*/  PRMT R2, R3, 0x8880, RZ ;  /* 0x0000888003027816 */ /* 0x000fc800000000ff */
[----:B------:R-:W-:-:S06]  /*55f0*/  PRMT R2, R2, 0x7710, RZ ;  /* 0x0000771002027816 */ /* 0x000fcc00000000ff */
[----:B------:R-:W0:Y:S02]  /*5600*/  I2F.F64.S16 R2, R2 ;  /* 0x0000000200027312 */ /* 0x000e240000101c00 */
[----:B0-----:R0:W-:Y:S01]  /*5610*/  STG.E.64 [R16.64], R2 ;  /* 0x0000000210007986 */ /* 0x0011e2000c101b24 */
[----:B------:R-:W-:Y:S05]  /*5620*/  BRA `(.L_x_58867) ;  /* 0x00000b5000007947 */ /* 0x000fea0003800000 */
.L_x_58862:
        /* <DEDUP_REMOVED lines=12> */
.L_x_58876:
[----:B--2---:R-:W-:Y:S01]  /*56f0*/  PRMT R4, R3, 0x8880, RZ ;  /* 0x0000888003047816 */ /* 0x004fe200000000ff */
[----:B------:R-:W-:-:S03]  /*5700*/  CS2R R6, SRZ ;  /* 0x0000000000067805 */ /* 0x000fc6000001ff00 */
[----:B------:R-:W-:-:S06]  /*5710*/  PRMT R4, R4, 0x7710, RZ ;  /* 0x0000771004047816 */ /* 0x000fcc00000000ff */
[----:B------:R-:W0:Y:S02]  /*5720*/  I2F.F64.S16 R4, R4 ;  /* 0x0000000400047312 */ /* 0x000e240000101c00 */
[----:B0-----:R0:W-:Y:S01]  /*5730*/  STG.E.128 [R16.64], R4 ;  /* 0x0000000410007986 */ /* 0x0011e2000c101d24 */
[----:B------:R-:W-:Y:S05]  /*5740*/  BRA `(.L_x_58867) ;  /* 0x00000a3000007947 */ /* 0x000fea0003800000 */
.L_x_58875:
        /* <DEDUP_REMOVED lines=21> */
.L_x_58880:
[----:B------:R-:W-:Y:S05]  /*58a0*/  BSYNC B0 ;  /* 0x0000000000007941 */ /* 0x000fea0003800000 */
.L_x_58879:
[----:B------:R-:W-:-:S05]  /*58b0*/  LOP3.LUT R5, R0, R5, RZ, 0xfc, !PT ;  /* 0x0000000500057212 */ /* 0x000fca00078efcff */
[----:B------:R0:W-:Y:S01]  /*58c0*/  STG.E.U8 [R16.64], R5 ;  /* 0x0000000510007986 */ /* 0x0001e2000c101124 */
[----:B------:R-:W-:Y:S05]  /*58d0*/  BRA `(.L_x_58867) ;  /* 0x000008a000007947 */ /* 0x000fea0003800000 */
.L_x_58878:
        /* <DEDUP_REMOVED lines=13> */
.L_x_58882:
[----:B------:R-:W-:Y:S01]  /*59b0*/  IMAD.MOV.U32 R0, RZ, RZ, 0x7f ;  /* 0x0000007fff007424 */ /* 0x000fe200078e00ff */
[----:B------:R-:W-:-:S04]  /*59c0*/  ISETP.GT.U32.AND P0, PT, R2, 0x7f800000, PT ;  /* 0x7f8000000200780c */ /* 0x000fc80003f04070 */
[----:B------:R-:W-:-:S04]  /*59d0*/  SEL R0, R0, 0x7c, P0 ;  /* 0x0000007c00007807 */ /* 0x000fc80000000000 */
.L_x_58883:
[----:B------:R-:W-:Y:S05]  /*59e0*/  BSYNC B0 ;  /* 0x0000000000007941 */ /* 0x000fea0003800000 */
.L_x_58881:
[----:B------:R-:W-:-:S04]  /*59f0*/  LOP3.LUT R2, R3, 0x80000000, RZ, 0xc0, !PT ;  /* 0x8000000003027812 */ /* 0x000fc800078ec0ff */
[----:B------:R-:W-:-:S04]  /*5a00*/  SHF.R.U32.HI R3, RZ, 0x18, R2 ;  /* 0x00000018ff037819 */ /* 0x000fc80000011602 */
[----:B------:R-:W-:-:S05]  /*5a10*/  LOP3.LUT R3, R0, R3, RZ, 0xfc, !PT ;  /* 0x0000000300037212 */ /* 0x000fca00078efcff */
[----:B------:R0:W-:Y:S01]  /*5a20*/  STG.E.U8 [R16.64], R3 ;  /* 0x0000000310007986 */ /* 0x0001e2000c101124 */
[----:B------:R-:W-:Y:S05]  /*5a30*/  BRA `(.L_x_58867) ;  /* 0x0000074000007947 */ /* 0x000fea0003800000 */
.L_x_58877:
[----:B------:R-:W0:Y:S02]  /*5a40*/  I2F.S8 R0, R3 ;  /* 0x0000000300007306 */ /* 0x000e240000001400 */
[----:B0-----:R-:W-:-:S05]  /*5a50*/  F2FP.BF16.PACK_AB R0, RZ, R0 ;  /* 0x00000000ff00723e */ /* 0x001fca00000010ff */
[----:B------:R0:W-:Y:S01]  /*5a60*/  STG.E.U16 [R16.64], R0 ;  /* 0x0000000010007986 */ /* 0x0001e2000c101524 */
[----:B------:R-:W-:Y:S05]  /*5a70*/  BRA `(.L_x_58867) ;  /* 0x0000070000007947 */ /* 0x000fea0003800000 */
.L_x_58874:
        /* <DEDUP_REMOVED lines=12> */
.L_x_58886:
        /* <DEDUP_REMOVED lines=17> */
.L_x_58889:
[----:B------:R-:W-:-:S04]  /*5c50*/  LOP3.LUT R2, R3, 0x80000000, RZ, 0xc0, !PT ;  /* 0x8000000003027812 */ /* 0x000fc800078ec0ff */
[----:B------:R-:W-:-:S04]  /*5c60*/  SHF.R.U32.HI R3, RZ, 0x18, R2 ;  /* 0x00000018ff037819 */ /* 0x000fc80000011602 */
[----:B------:R-:W-:-:S04]  /*5c70*/  LOP3.LUT R0, R0, R3, RZ, 0xfc, !PT ;  /* 0x0000000300007212 */ /* 0x000fc800078efcff */
[----:B------:R-:W-:Y:S02]  /*5c80*/  PRMT R8, R0, 0x7610, R8 ;  /* 0x0000761000087816 */ /* 0x000fe40000000008 */
.L_x_58888:
[----:B------:R-:W-:Y:S05]  /*5c90*/  BSYNC B0 ;  /* 0x0000000000007941 */ /* 0x000fea0003800000 */
.L_x_58887:
[----:B------:R0:W-:Y:S01]  /*5ca0*/  STG.E.U8 [R16.64], R8 ;  /* 0x0000000810007986 */ /* 0x0001e2000c101124 */
[----:B------:R-:W-:Y:S05]  /*5cb0*/  BRA `(.L_x_58867) ;  /* 0x000004c000007947 */ /* 0x000fea0003800000 */
.L_x_58885:
        /* <DEDUP_REMOVED lines=17> */
.L_x_58892:
[----:B------:R-:W-:-:S04]  /*5dd0*/  LOP3.LUT R2, R3, 0x80000000, RZ, 0xc0, !PT ;  /* 0x8000000003027812 */ /* 0x000fc800078ec0ff */
[----:B------:R-:W-:-:S04]  /*5de0*/  SHF.R.U32.HI R3, RZ, 0x18, R2 ;  /* 0x00000018ff037819 */ /* 0x000fc80000011602 */
[----:B------:R-:W-:-:S04]  /*5df0*/  LOP3.LUT R0, R0, R3, RZ, 0xfc, !PT ;  /* 0x0000000300007212 */ /* 0x000fc800078efcff */
[----:B------:R-:W-:Y:S02]  /*5e00*/  PRMT R8, R0, 0x7610, R8 ;  /* 0x0000761000087816 */ /* 0x000fe40000000008 */
.L_x_58891:
[----:B------:R-:W-:Y:S05]  /*5e10*/  BSYNC B0 ;  /* 0x0000000000007941 */ /* 0x000fea0003800000 */
.L_x_58890:
[----:B------:R0:W-:Y:S01]  /*5e20*/  STG.E.U8 [R16.64], R8 ;  /* 0x0000000810007986 */ /* 0x0001e2000c101124 */
[----:B------:R-:W-:Y:S05]  /*5e30*/  BRA `(.L_x_58867) ;  /* 0x0000034000007947 */ /* 0x000fea0003800000 */
.L_x_58884:
        /* <DEDUP_REMOVED lines=23> */
.L_x_58866:
        /* <DEDUP_REMOVED lines=20> */
.L_x_58894:
[----:B------:R-:W-:-:S04]  /*60f0*/  LOP3.LUT R3, R3, 0xffff, RZ, 0xc0, !PT ;  /* 0x0000ffff03037812 */ /* 0x000fc800078ec0ff */
[----:B------:R-:W-:-:S05]  /*6100*/  PRMT R3, R3, 0x8880, RZ ;  /* 0x0000888003037816 */ /* 0x000fca00000000ff */
[----:B------:R-:W-:-:S05]  /*6110*/  IMAD.MOV.U32 R2, RZ, RZ, R3 ;  /* 0x000000ffff027224 */ /* 0x000fca00078e0003 */
[----:B------:R-:W-:-:S05]  /*6120*/  SHF.R.S32.HI R3, RZ, 0x1f, R2 ;  /* 0x0000001fff037819 */ /* 0x000fca0000011402 */
[----:B------:R0:W-:Y:S01]  /*6130*/  STG.E.64 [R16.64], R2 ;  /* 0x0000000210007986 */ /* 0x0001e2000c101b24 */
[----:B------:R-:W-:Y:S05]  /*6140*/  BRA `(.L_x_58867) ;  /* 0x0000003000007947 */ /* 0x000fea0003800000 */
.L_x_58893:
[----:B------:R-:W-:-:S04]  /*6150*/  LOP3.LUT R3, R3, 0xffff, RZ, 0xc0, !PT ;  /* 0x0000ffff03037812 */ /* 0x000fc800078ec0ff */
[----:B------:R-:W-:-:S05]  /*6160*/  PRMT R3, R3, 0x8880, RZ ;  /* 0x0000888003037816 */ /* 0x000fca00000000ff */
[----:B------:R0:W-:Y:S02]  /*6170*/  STG.E [R16.64], R3 ;  /* 0x0000000310007986 */ /* 0x0001e4000c101924 */
.L_x_58867:
        /* <DEDUP_REMOVED lines=231> */
.L_x_58895:
        /* <DEDUP_REMOVED lines=18> */
.L_x_58899:
[----:B------:R0:W5:Y:S01]  /*7110*/  LDG.E.U8 R0, [R2.64] ;  /* 0x0000002402007981 */ /* 0x000162000c1e1100 */
[----:B------:R-:W-:Y:S05]  /*7120*/  BRA `(.L_x_58901) ;  /* 0x00000d7000007947 */ /* 0x000fea0003800000 */
.L_x_58898:
        /* <DEDUP_REMOVED lines=8> */
.L_x_58903:
[----:B------:R0:W5:Y:S01]  /*71b0*/  LDG.E.U8 R0, [R2.64] ;  /* 0x0000002402007981 */ /* 0x000162000c1e1100 */
[----:B------:R-:W-:Y:S05]  /*71c0*/  BRA `(.L_x_58901) ;  /* 0x00000cd000007947 */ /* 0x000fea0003800000 */
.L_x_58902:
[----:B------:R0:W5:Y:S01]  /*71d0*/  LDG.E.U16 R0, [R2.64] ;  /* 0x0000002402007981 */ /* 0x000162000c1e1500 */
[----:B------:R-:W-:Y:S05]  /*71e0*/  BRA `(.L_x_58901) ;  /* 0x00000cb000007947 */ /* 0x000fea0003800000 */
.L_x_58897:
        /* <DEDUP_REMOVED lines=9> */
.L_x_58905:
[----:B------:R-:W2:Y:S02]  /*7280*/  LDG.E.U16 R4, [R2.64] ;  /* 0x0000002402047981 */ /* 0x000ea4000c1e1500 */
[----:B--2---:R-:W-:-:S06]  /*7290*/  HADD2.F32 R4, -RZ, R4.H0_H0 ;  /* 0x20000004ff047230 */ /* 0x004fcc0000004100 */
[----:B------:R-:W0:Y:S02]  /*72a0*/  F2I.FTZ.TRUNC.NTZ R4, R4 ;  /* 0x0000000400047305 */ /* 0x000e24000021f100 */
[----:B0-----:R-:W-:Y:S01]  /*72b0*/  PRMT R0, R4, 0x7610, R0 ;  /* 0x0000761004007816 */ /* 0x001fe20000000000 */
[----:B------:R-:W-:Y:S05]  /*72c0*/  BRA `(.L_x_58901) ;  /* 0x00000bd000007947 */ /* 0x000fea0003800000 */
.L_x_58904:
        /* <DEDUP_REMOVED lines=9> */
.L_x_58907:
[----:B------:R-:W2:Y:S02]  /*7360*/  LDG.E.U16 R2, [R2.64] ;  /* 0x0000002402027981 */ /* 0x000ea4000c1e1500 */
[----:B--2---:R-:W-:-:S06]  /*7370*/  HADD2.F32 R4, -RZ, R2.H0_H0 ;  /* 0x20000002ff047230 */ /* 0x004fcc0000004100 */
[----:B------:R-:W0:Y:S02]  /*7380*/  F2I.FTZ.TRUNC.NTZ R4, R4 ;  /* 0x0000000400047305 */ /* 0x000e24000021f100 */
[----:B0-----:R-:W-:Y:S01]  /*7390*/  PRMT R0, R4, 0x7610, R0 ;  /* 0x0000761004007816 */ /* 0x001fe20000000000 */
[----:B------:R-:W-:Y:S05]  /*73a0*/  BRA `(.L_x_58901) ;  /* 0x00000af000007947 */ /* 0x000fea0003800000 */
.L_x_58906:
[----:B------:R-:W2:Y:S02]  /*73b0*/  LDG.E.64 R2, [R2.64] ;  /* 0x0000002402027981 */ /* 0x000ea4000c1e1b00 */
[----:B--2---:R0:W1:Y:S01]  /*73c0*/  F2I.F64.TRUNC R0, R2 ;  /* 0x0000000200007311 */ /* 0x004062000030d100 */
[----:B------:R-:W-:Y:S05]  /*73d0*/  BRA `(.L_x_58901) ;  /* 0x00000ac000007947 */ /* 0x000fea0003800000 */
.L_x_58896:
        /* <DEDUP_REMOVED lines=12> */
.L_x_58910:
[----:B------:R-:W2:Y:S02]  /*74a0*/  LDG.E.64 R2, [R2.64] ;  /* 0x0000002402027981 */ /* 0x000ea4000c1e1b00 */
[----:B--2---:R0:W1:Y:S01]  /*74b0*/  F2I.F64.TRUNC R0, R2 ;  /* 0x0000000200007311 */ /* 0x004062000030d100 */
[----:B------:R-:W-:Y:S05]  /*74c0*/  BRA `(.L_x_58901) ;  /* 0x000009d000007947 */ /* 0x000fea0003800000 */
.L_x_58909:
        /* <DEDUP_REMOVED lines=28> */
.L_x_58912:
        /* <DEDUP_REMOVED lines=15> */
.L_x_58911:
[----:B------:R-:W2:Y:S02]  /*7780*/  LDG.E.U16 R2, [R2.64] ;  /* 0x0000002402027981 */ /* 0x000ea4000c1e1500 */
[----:B--2---:R-:W-:-:S04]  /*7790*/  PRMT R2, RZ, 0x5410, R2 ;  /* 0x00005410ff027816 */ /* 0x004fc80000000002 */
[----:B------:R0:W1:Y:S01]  /*77a0*/  F2I.FTZ.TRUNC.NTZ R0, R2 ;  /* 0x0000000200007305 */ /* 0x000062000021f100 */
[----:B------:R-:W-:Y:S05]  /*77b0*/  BRA `(.L_x_58901) ;  /* 0x000006e000007947 */ /* 0x000fea0003800000 */
.L_x_58908:
        /* <DEDUP_REMOVED lines=10> */
.L_x_58915:
        /* <DEDUP_REMOVED lines=21> */
.L_x_58919:
[----:B------:R-:W-:Y:S05]  /*79b0*/  BSYNC B1 ;  /* 0x0000000000017941 */ /* 0x000fea0003800000 */
.L_x_58918:
[----:B------:R-:W-:Y:S01]  /*79c0*/  IMAD.SHL.U32 R2, R2, 0x100000, RZ ;  /* 0x0010000002027824 */ /* 0x000fe200078e00ff */
[----:B------:R-:W-:-:S04]  /*79d0*/  LEA R3, R0, 0x3b800000, 0x17 ;  /* 0x3b80000000037811 */ /* 0x000fc800078eb8ff */
[----:B------:R-:W-:Y:S02]  /*79e0*/  LOP3.LUT R4, R3, R2, R4, 0xfe, !PT ;  /* 0x0000000203047212 */ /* 0x000fe400078efe04 */
.L_x_58917:
[----:B------:R-:W-:Y:S05]  /*79f0*/  BSYNC B0 ;  /* 0x0000000000007941 */ /* 0x000fea0003800000 */
.L_x_58916:
[----:B------:R-:W0:Y:S02]  /*7a00*/  F2I.FTZ.TRUNC.NTZ R4, R4 ;  /* 0x0000000400047305 */ /* 0x000e24000021f100 */
[----:B0-----:R-:W-:Y:S01]  /*7a10*/  PRMT R0, R4, 0x7610, R0 ;  /* 0x0000761004007816 */ /* 0x001fe20000000000 */
[----:B------:R-:W-:Y:S05]  /*7a20*/  BRA `(.L_x_58901) ;  /* 0x0000047000007947 */ /* 0x000fea0003800000 */
.L_x_58914:
        /* <DEDUP_REMOVED lines=21> */
.L_x_58923:
[----:B------:R-:W-:Y:S05]  /*7b80*/  BSYNC B1 ;  /* 0x0000000000017941 */ /* 0x000fea0003800000 */
.L_x_58922:
[----:B------:R-:W-:Y:S01]  /*7b90*/  IMAD.SHL.U32 R2, R2, 0x200000, RZ ;  /* 0x0020000002027824 */ /* 0x000fe200078e00ff */
[----:B------:R-:W-:-:S04]  /*7ba0*/  LEA R3, R0, 0x37800000, 0x17 ;  /* 0x3780000000037811 */ /* 0x000fc800078eb8ff */
[----:B------:R-:W-:Y:S02]  /*7bb0*/  LOP3.LUT R4, R3, R2, R4, 0xfe, !PT ;  /* 0x0000000203047212 */ /* 0x000fe400078efe04 */
.L_x_58921:
[----:B------:R-:W-:Y:S05]  /*7bc0*/  BSYNC B0 ;  /* 0x0000000000007941 */ /* 0x000fea0003800000 */
.L_x_58920:
[----:B------:R-:W0:Y:S02]  /*7bd0*/  F2I.FTZ.TRUNC.NTZ R4, R4 ;  /* 0x0000000400047305 */ /* 0x000e24000021f100 */
[----:B0-----:R-:W-:Y:S01]  /*7be0*/  PRMT R0, R4, 0x7610, R0 ;  /* 0x0000761004007816 */ /* 0x001fe20000000000 */
[----:B------:R-:W-:Y:S05]  /*7bf0*/  BRA `(.L_x_58901) ;  /* 0x000002a000007947 */ /* 0x000fea0003800000 */
.L_x_58913:
        /* <DEDUP_REMOVED lines=14> */
.L_x_58927:
[----:B------:R-:W-:Y:S05]  /*7ce0*/  BSYNC B0 ;  /* 0x0000000000007941 */ /* 0x000fea0003800000 */
.L_x_58926:
[----:B------:R-:W0:Y:S02]  /*7cf0*/  F2I.FTZ.TRUNC.NTZ R4, R4 ;  /* 0x0000000400047305 */ /* 0x000e24000021f100 */
[----:B0-----:R-:W-:Y:S01]  /*7d00*/  PRMT R0, R4, 0x7610, R0 ;  /* 0x0000761004007816 */ /* 0x001fe20000000000 */
[----:B------:R-:W-:Y:S05]  /*7d10*/  BRA `(.L_x_58901) ;  /* 0x0000018000007947 */ /* 0x000fea0003800000 */
.L_x_58900:
        /* <DEDUP_REMOVED lines=21> */
.L_x_58925:
[----:B------:R0:W5:Y:S01]  /*7e70*/  LDG.E.U8 R0, [R2.64] ;  /* 0x0000002402007981 */ /* 0x000162000c1e1100 */
[----:B------:R-:W-:Y:S05]  /*7e80*/  BRA `(.L_x_58901) ;  /* 0x0000001000007947 */ /* 0x000fea0003800000 */
.L_x_58924:
[----:B------:R0:W5:Y:S02]  /*7e90*/  LDG.E.U8 R0, [R2.64] ;  /* 0x0000002402007981 */ /* 0x000164000c1e1100 */
.L_x_58901:
        /* <DEDUP_REMOVED lines=25> */
.L_x_58932:
        /* <DEDUP_REMOVED lines=21> */
.L_x_58931:
[----:B------:R-:W-:Y:S05]  /*8180*/  BSYNC B1 ;  /* 0x0000000000017941 */ /* 0x000fea0003800000 */
.L_x_58930:
[----:B------:R-:W-:Y:S05]  /*8190*/  BRA `(.L_x_58933) ;  /* 0x000000a000007947 */ /* 0x000fea0003800000 */
.L_x_58929:
        /* <DEDUP_REMOVED lines=10> */
.L_x_58933:
[----:B------:R-:W-:Y:S05]  /*8240*/  BSYNC B0 ;  /* 0x0000000000007941 */ /* 0x000fea0003800000 */
.L_x_58928:
        /* <DEDUP_REMOVED lines=14> */
.L_x_58937:
[----:B------:R0:W-:Y:S01]  /*8330*/  STG.E.U8 [R16.64], R3 ;  /* 0x0000000310007986 */ /* 0x0001e2000c101124 */
[----:B------:R-:W-:Y:S05]  /*8340*/  BRA `(.L_x_58939) ;  /* 0x00000ea000007947 */ /* 0x000fea0003800000 */
.L_x_58936:
        /* <DEDUP_REMOVED lines=12> */
.L_x_58941:
[----:B------:R-:W-:-:S04]  /*8410*/  LOP3.LUT R3, R3, 0xffff, RZ, 0xc0, !PT ;  /* 0x0000ffff03037812 */ /* 0x000fc800078ec0ff */
[----:B------:R-:W-:-:S05]  /*8420*/  PRMT R3, R3, 0x8880, RZ ;  /* 0x0000888003037816 */ /* 0x000fca00000000ff */
[----:B------:R0:W-:Y:S01]  /*8430*/  STG.E [R16.64], R3 ;  /* 0x0000000310007986 */ /* 0x0001e2000c101924 */
[----:B------:R-:W-:Y:S05]  /*8440*/  BRA `(.L_x_58939) ;  /* 0x00000da000007947 */ /* 0x000fea0003800000 */
.L_x_58940:
[----:B------:R-:W-:-:S04]  /*8450*/  PRMT R3, R3, 0x8880, RZ ;  /* 0x0000888003037816 */ /* 0x000fc800000000ff */
[----:B------:R-:W-:-:S05]  /*8460*/  PRMT R3, R3, 0x7710, RZ ;  /* 0x0000771003037816 */ /* 0x000fca00000000ff */
[----:B------:R0:W-:Y:S01]  /*8470*/  STG.E.U16 [R16.64], R3 ;  /* 0x0000000310007986 */ /* 0x0001e2000c101524 */
[----:B------:R-:W-:Y:S05]  /*8480*/  BRA `(.L_x_58939) ;  /* 0x00000d6000007947 */ /* 0x000fea0003800000 */
.L_x_58935:
        /* <DEDUP_REMOVED lines=9> */
.L_x_58943:
[----:B------:R-:W0:Y:S02]  /*8520*/  I2F.S8 R0, R3 ;  /* 0x0000000300007306 */ /* 0x000e240000001400 */
[----:B0-----:R-:W-:-:S05]  /*8530*/  F2FP.PACK_AB R0, RZ, R0 ;  /* 0x00000000ff00723e */ /* 0x001fca00000000ff */
[----:B------:R0:W-:Y:S01]  /*8540*/  STG.E.U16 [R16.64], R0 ;  /* 0x0000000010007986 */ /* 0x0001e2000c101524 */
[----:B------:R-:W-:Y:S05]  /*8550*/  BRA `(.L_x_58939) ;  /* 0x00000c9000007947 */ /* 0x000fea0003800000 */
.L_x_58942:
        /* <DEDUP_REMOVED lines=10> */
.L_x_58945:
[----:B------:R-:W0:Y:S02]  /*8600*/  I2F.S8 R3, R3 ;  /* 0x0000000300037306 */ /* 0x000e240000001400 */
[----:B0-----:R-:W-:-:S04]  /*8610*/  F2FP.PACK_AB R3, RZ, R3 ;  /* 0x00000003ff03723e */ /* 0x001fc800000000ff */
[----:B------:R-:W-:-:S05]  /*8620*/  PRMT R3, R3, 0x5410, RZ ;  /* 0x0000541003037816 */ /* 0x000fca00000000ff */
[----:B------:R0:W-:Y:S01]  /*8630*/  STG.E [R16.64], R3 ;  /* 0x0000000310007986 */ /* 0x0001e2000c101924 */
[----:B------:R-:W-:Y:S05]  /*8640*/  BRA `(.L_x_58939) ;  /* 0x00000ba000007947 */ /* 0x000fea0003800000 */
.L_x_58944:
[----:B------:R-:W-:-:S04]  /*8650*/  PRMT R2, R3, 0x8880, RZ ;  /* 0x0000888003027816 */ /* 0x000fc800000000ff */
[----:B------:R-:W-:-:S06]  /*8660*/  PRMT R2, R2, 0x7710, RZ ;  /* 0x0000771002027816 */ /* 0x000fcc00000000ff */
[----:B------:R-:W0:Y:S02]  /*8670*/  I2F.F64.S16 R2, R2 ;  /* 0x0000000200027312 */ /* 0x000e240000101c00 */
[----:B0-----:R0:W-:Y:S01]  /*8680*/  STG.E.64 [R16.64], R2 ;  /* 0x0000000210007986 */ /* 0x0011e2000c101b24 */
[----:B------:R-:W-:Y:S05]  /*8690*/  BRA `(.L_x_58939) ;  /* 0x00000b5000007947 */ /* 0x000fea0003800000 */
.L_x_58934:
        /* <DEDUP_REMOVED lines=12> */
.L_x_58948:
[----:B--2---:R-:W-:Y:S01]  /*8760*/  PRMT R4, R3, 0x8880, RZ ;  /* 0x0000888003047816 */ /* 0x004fe200000000ff */
[----:B------:R-:W-:-:S03]  /*8770*/  CS2R R6, SRZ ;  /* 0x0000000000067805 */ /* 0x000fc6000001ff00 */
[----:B------:R-:W-:-:S06]  /*8780*/  PRMT R4, R4, 0x7710, RZ ;  /* 0x0000771004047816 */ /* 0x000fcc00000000ff */
[----:B------:R-:W0:Y:S02]  /*8790*/  I2F.F64.S16 R4, R4 ;  /* 0x0000000400047312 */ /* 0x000e240000101c00 */
[----:B0-----:R0:W-:Y:S01]  /*87a0*/  STG.E.128 [R16.64], R4 ;  /* 0x0000000410007986 */ /* 0x0011e2000c101d24 */
[----:B------:R-:W-:Y:S05]  /*87b0*/  BRA `(.L_x_58939) ;  /* 0x00000a3000007947 */ /* 0x000fea0003800000 */
.L_x_58947:
        /* <DEDUP_REMOVED lines=21> */
.L_x_58952:
[----:B------:R-:W-:Y:S05]  /*8910*/  BSYNC B0 ;  /* 0x0000000000007941 */ /* 0x000fea0003800000 */
.L_x_58951:
[----:B------:R-:W-:-:S05]  /*8920*/  LOP3.LUT R5, R0, R5, RZ, 0xfc, !PT ;  /* 0x0000000500057212 */ /* 0x000fca00078efcff */
[----:B------:R0:W-:Y:S01]  /*8930*/  STG.E.U8 [R16.64], R5 ;  /* 0x0000000510007986 */ /* 0x0001e2000c101124 */
[----:B------:R-:W-:Y:S05]  /*8940*/  BRA `(.L_x_58939) ;  /* 0x000008a000007947 */ /* 0x000fea0003800000 */
.L_x_58950:
        /* <DEDUP_REMOVED lines=13> */
.L_x_58954:
[----:B------:R-:W-:Y:S01]  /*8a20*/  IMAD.MOV.U32 R0, RZ, RZ, 0x7f ;  /* 0x0000007fff007424 */ /* 0x000fe200078e00ff */
[----:B------:R-:W-:-:S04]  /*8a30*/  ISETP.GT.U32.AND P0, PT, R2, 0x7f800000, PT ;  /* 0x7f8000000200780c */ /* 0x000fc80003f04070 */
[----:B------:R-:W-:-:S04]  /*8a40*/  SEL R0, R0, 0x7c, P0 ;  /* 0x0000007c00007807 */ /* 0x000fc80000000000 */
.L_x_58955:
[----:B------:R-:W-:Y:S05]  /*8a50*/  BSYNC B0 ;  /* 0x0000000000007941 */ /* 0x000fea0003800000 */
.L_x_58953:
[----:B------:R-:W-:-:S04]  /*8a60*/  LOP3.LUT R2, R3, 0x80000000, RZ, 0xc0, !PT ;  /* 0x8000000003027812 */ /* 0x000fc800078ec0ff */
[----:B------:R-:W-:-:S04]  /*8a70*/  SHF.R.U32.HI R3, RZ, 0x18, R2 ;  /* 0x00000018ff037819 */ /* 0x000fc80000011602 */
[----:B------:R-:W-:-:S05]  /*8a80*/  LOP3.LUT R3, R0, R3, RZ, 0xfc, !PT ;  /* 0x0000000300037212 */ /* 0x000fca00078efcff */
[----:B------:R0:W-:Y:S01]  /*8a90*/  STG.E.U8 [R16.64], R3 ;  /* 0x0000000310007986 */ /* 0x0001e2000c101124 */
[----:B------:R-:W-:Y:S05]  /*8aa0*/  BRA `(.L_x_58939) ;  /* 0x0000074000007947 */ /* 0x000fea0003800000 */
.L_x_58949:
[----:B------:R-:W0:Y:S02]  /*8ab0*/  I2F.S8 R0, R3 ;  /* 0x0000000300007306 */ /* 0x000e240000001400 */
[----:B0-----:R-:W-:-:S05]  /*8ac0*/  F2FP.BF16.PACK_AB R0, RZ, R0 ;  /* 0x00000000ff00723e */ /* 0x001fca00000010ff */
[----:B------:R0:W-:Y:S01]  /*8ad0*/  STG.E.U16 [R16.64], R0 ;  /* 0x0000000010007986 */ /* 0x0001e2000c101524 */
[----:B------:R-:W-:Y:S05]  /*8ae0*/  BRA `(.L_x_58939) ;  /* 0x0000070000007947 */ /* 0x000fea0003800000 */
.L_x_58946:
        /* <DEDUP_REMOVED lines=12> */
.L_x_58958:
        /* <DEDUP_REMOVED lines=17> */
.L_x_58961:
[----:B------:R-:W-:-:S04]  /*8cc0*/  LOP3.LUT R2, R3, 0x80000000, RZ, 0xc0, !PT ;  /* 0x8000000003027812 */ /* 0x000fc800078ec0ff */
[----:B------:R-:W-:-:S04]  /*8cd0*/  SHF.R.U32.HI R3, RZ, 0x18, R2 ;  /* 0x00000018ff037819 */ /* 0x000fc80000011602 */
[----:B------:R-:W-:-:S04]  /*8ce0*/  LOP3.LUT R0, R0, R3, RZ, 0xfc, !PT ;  /* 0x0000000300007212 */ /* 0x000fc800078efcff */
[----:B------:R-:W-:Y:S02]  /*8cf0*/  PRMT R8, R0, 0x7610, R8 ;  /* 0x0000761000087816 */ /* 0x000fe40000000008 */
.L_x_58960:
[----:B------:R-:W-:Y:S05]  /*8d00*/  BSYNC B0 ;  /* 0x0000000000007941 */ /* 0x000fea0003800000 */
.L_x_58959:
[----:B------:R0:W-:Y:S01]  /*8d10*/  STG.E.U8 [R16.64], R8 ;  /* 0x0000000810007986 */ /* 0x0001e2000c101124 */
[----:B------:R-:W-:Y:S05]  /*8d20*/  BRA `(.L_x_58939) ;  /* 0x000004c000007947 */ /* 0x000fea0003800000 */
.L_x_58957:
        /* <DEDUP_REMOVED lines=17> */
.L_x_58964:
[----:B------:R-:W-:-:S04]  /*8e40*/  LOP3.LUT R2, R3, 0x80000000, RZ, 0xc0, !PT ;  /* 0x8000000003027812 */ /* 0x000fc800078ec0ff */
[----:B------:R-:W-:-:S04]  /*8e50*/  SHF.R.U32.HI R3, RZ, 0x18, R2 ;  /* 0x00000018ff037819 */ /* 0x000fc80000011602 */
[----:B------:R-:W-:-:S04]  /*8e60*/  LOP3.LUT R0, R0, R3, RZ, 0xfc, !PT ;  /* 0x0000000300007212 */ /* 0x000fc800078efcff */
[----:B------:R-:W-:Y:S02]  /*8e70*/  PRMT R8, R0, 0x7610, R8 ;  /* 0x0000761000087816 */ /* 0x000fe40000000008 */
.L_x_58963:
[----:B------:R-:W-:Y:S05]  /*8e80*/  BSYNC B0 ;  /* 0x0000000000007941 */ /* 0x000fea0003800000 */
.L_x_58962:
[----:B------:R0:W-:Y:S01]  /*8e90*/  STG.E.U8 [R16.64], R8 ;  /* 0x0000000810007986 */ /* 0x0001e2000c101124 */
[----:B------:R-:W-:Y:S05]  /*8ea0*/  BRA `(.L_x_58939) ;  /* 0x0000034000007947 */ /* 0x000fea0003800000 */
.L_x_58956:
        /* <DEDUP_REMOVED lines=23> */
.L_x_58938:
        /* <DEDUP_REMOVED lines=20> */
.L_x_58966:
[----:B------:R-:W-:-:S04]  /*9160*/  LOP3.LUT R3, R3, 0xffff, RZ, 0xc0, !PT ;  /* 0x0000ffff03037812 */ /* 0x000fc800078ec0ff */
[----:B------:R-:W-:-:S05]  /*9170*/  PRMT R3, R3, 0x8880, RZ ;  /* 0x0000888003037816 */ /* 0x000fca00000000ff */
[----:B------:R-:W-:-:S05]  /*9180*/  IMAD.MOV.U32 R2, RZ, RZ, R3 ;  /* 0x000000ffff027224 */ /* 0x000fca00078e0003 */
[----:B------:R-:W-:-:S05]  /*9190*/  SHF.R.S32.HI R3, RZ, 0x1f, R2 ;  /* 0x0000001fff037819 */ /* 0x000fca0000011402 */
[----:B------:R0:W-:Y:S01]  /*91a0*/  STG.E.64 [R16.64], R2 ;  /* 0x0000000210007986 */ /* 0x0001e2000c101b24 */
[----:B------:R-:W-:Y:S05]  /*91b0*/  BRA `(.L_x_58939) ;  /* 0x0000003000007947 */ /* 0x000fea0003800000 */
.L_x_58965:
[----:B------:R-:W-:-:S04]  /*91c0*/  LOP3.LUT R3, R3, 0xffff, RZ, 0xc0, !PT ;  /* 0x0000ffff03037812 */ /* 0x000fc800078ec0ff */
[----:B------:R-:W-:-:S05]  /*91d0*/  PRMT R3, R3, 0x8880, RZ ;  /* 0x0000888003037816 */ /* 0x000fca00000000ff */
[----:B------:R0:W-:Y:S02]  /*91e0*/  STG.E [R16.64], R3 ;  /* 0x0000000310007986 */ /* 0x0001e4000c101924 */
.L_x_58939:
[----:B------:R-:W-:Y:S02]  /*91f0*/  IADD3 R19, R19, 0x80, RZ ;  /* 0x0000008013137810 */ /* 0x000fe40007ffe0ff */
.L_x_58822:
[----:B------:R-:W-:Y:S05]  /*9200*/  BSYNC B6 ;  /* 0x0000000000067941 */ /* 0x000fea0003800000 */
.L_x_58821:
[----:B------:R-:W-:-:S13]  /*9210*/  ISETP.GE.AND P0, PT, R19, c[0x0][0x160], PT ;  /* 0x0000580013007a0c */ /* 0x000fda0003f06270 */
[----:B------:R-:W-:Y:S05]  /*9220*/  @P0 EXIT ;  /* 0x000000000000094d */ /* 0x000fea0003800000 */
        /* <DEDUP_REMOVED lines=228> */
.L_x_58967:
        /* <DEDUP_REMOVED lines=18> */
.L_x_58971:
[----:B------:R0:W5:Y:S01]  /*a190*/  LDG.E.U8 R0, [R2.64] ;  /* 0x0000002402007981 */ /* 0x000162000c1e1100 */
[----:B------:R-:W-:Y:S05]  /*a1a0*/  BRA `(.L_x_58973) ;  /* 0x00000d7000007947 */ /* 0x000fea0003800000 */
.L_x_58970:
        /* <DEDUP_REMOVED lines=8> */
.L_x_58975:
[----:B------:R0:W5:Y:S01]  /*a230*/  LDG.E.U8 R0, [R2.64] ;  /* 0x0000002402007981 */ /* 0x000162000c1e1100 */
[----:B------:R-:W-:Y:S05]  /*a240*/  BRA `(.L_x_58973) ;  /* 0x00000cd000007947 */ /* 0x000fea0003800000 */
.L_x_58974:
[----:B------:R0:W5:Y:S01]  /*a250*/  LDG.E.U16 R0, [R2.64] ;  /* 0x0000002402007981 */ /* 0x000162000c1e1500 */
[----:B------:R-:W-:Y:S05]  /*a260*/  BRA `(.L_x_58973) ;  /* 0x00000cb000007947 */ /* 0x000fea0003800000 */
.L_x_58969:
        /* <DEDUP_REMOVED lines=9> */
.L_x_58977:
[----:B------:R-:W2:Y:S02]  /*a300*/  LDG.E.U16 R4, [R2.64] ;  /* 0x0000002402047981 */ /* 0x000ea4000c1e1500 */
[----:B--2---:R-:W-:-:S06]  /*a310*/  HADD2.F32 R4, -RZ, R4.H0_H0 ;  /* 0x20000004ff047230 */ /* 0x004fcc0000004100 */
[----:B------:R-:W0:Y:S02]  /*a320*/  F2I.FTZ.TRUNC.NTZ R4, R4 ;  /* 0x0000000400047305 */ /* 0x000e24000021f100 */
[----:B0-----:R-:W-:Y:S01]  /*a330*/  PRMT R0, R4, 0x7610, R0 ;  /* 0x0000761004007816 */ /* 0x001fe20000000000 */
[----:B------:R-:W-:Y:S05]  /*a340*/  BRA `(.L_x_58973) ;  /* 0x00000bd000007947 */ /* 0x000fea0003800000 */
.L_x_58976:
        /* <DEDUP_REMOVED lines=9> */
.L_x_58979:
[----:B------:R-:W2:Y:S02]  /*a3e0*/  LDG.E.U16 R2, [R2.64] ;  /* 0x0000002402027981 */ /* 0x000ea4000c1e1500 */
[----:B--2---:R-:W-:-:S06]  /*a3f0*/  HADD2.F32 R4, -RZ, R2.H0_H0 ;  /* 0x20000002ff047230 */ /* 0x004fcc0000004100 */
[----:B------:R-:W0:Y:S02]  /*a400*/  F2I.FTZ.TRUNC.NTZ R4, R4 ;  /* 0x0000000400047305 */ /* 0x000e24000021f100 */
[----:B0-----:R-:W-:Y:S01]  /*a410*/  PRMT R0, R4, 0x7610, R0 ;  /* 0x0000761004007816 */ /* 0x001fe20000000000 */
[----:B------:R-:W-:Y:S05]  /*a420*/  BRA `(.L_x_58973) ;  /* 0x00000af000007947 */ /* 0x000fea0003800000 */
.L_x_58978:
[----:B------:R-:W2:Y:S02]  /*a430*/  LDG.E.64 R2, [R2.64] ;  /* 0x0000002402027981 */ /* 0x000ea4000c1e1b00 */
[----:B--2---:R0:W1:Y:S01]  /*a440*/  F2I.F64.TRUNC R0, R2 ;  /* 0x0000000200007311 */ /* 0x004062000030d100 */
[----:B------:R-:W-:Y:S05]  /*a450*/  BRA `(.L_x_58973) ;  /* 0x00000ac000007947 */ /* 0x000fea0003800000 */
.L_x_58968:
        /* <DEDUP_REMOVED lines=12> */
.L_x_58982:
[----:B------:R-:W2:Y:S02]  /*a520*/  LDG.E.64 R2, [R2.64] ;  /* 0x0000002402027981 */ /* 0x000ea4000c1e1b00 */
[----:B--2---:R0:W1:Y:S01]  /*a530*/  F2I.F64.TRUNC R0, R2 ;  /* 0x0000000200007311 */ /* 0x004062000030d100 */
[----:B------:R-:W-:Y:S05]  /*a540*/  BRA `(.L_x_58973) ;  /* 0x000009d000007947 */ /* 0x000fea0003800000 */
.L_x_58981:
        /* <DEDUP_REMOVED lines=28> */
.L_x_58984:
        /* <DEDUP_REMOVED lines=15> */
.L_x_58983:
[----:B------:R-:W2:Y:S02]  /*a800*/  LDG.E.U16 R2, [R2.64] ;  /* 0x0000002402027981 */ /* 0x000ea4000c1e1500 */
[----:B--2---:R-:W-:-:S04]  /*a810*/  PRMT R2, RZ, 0x5410, R2 ;  /* 0x00005410ff027816 */ /* 0x004fc80000000002 */
[----:B------:R0:W1:Y:S01]  /*a820*/  F2I.FTZ.TRUNC.NTZ R0, R2 ;  /* 0x0000000200007305 */ /* 0x000062000021f100 */
[----:B------:R-:W-:Y:S05]  /*a830*/  BRA `(.L_x_58973) ;  /* 0x000006e000007947 */ /* 0x000fea0003800000 */
.L_x_58980:
        /* <DEDUP_REMOVED lines=10> */
.L_x_58987:
        /* <DEDUP_REMOVED lines=21> */
.L_x_58991:
[----:B------:R-:W-:Y:S05]  /*aa30*/  BSYNC B1 ;  /* 0x0000000000017941 */ /* 0x000fea0003800000 */
.L_x_58990:
[----:B------:R-:W-:Y:S01]  /*aa40*/  IMAD.SHL.U32 R2, R2, 0x100000, RZ ;  /* 0x0010000002027824 */ /* 0x000fe200078e00ff */
[----:B------:R-:W-:-:S04]  /*aa50*/  LEA R3, R0, 0x3b800000, 0x17 ;  /* 0x3b80000000037811 */ /* 0x000fc800078eb8ff */
[----:B------:R-:W-:Y:S02]  /*aa60*/  LOP3.LUT R4, R3, R2, R4, 0xfe, !PT ;  /* 0x0000000203047212 */ /* 0x000fe400078efe04 */
.L_x_58989:
[----:B------:R-:W-:Y:S05]  /*aa70*/  BSYNC B0 ;  /* 0x0000000000007941 */ /* 0x000fea0003800000 */
.L_x_58988:
[----:B------:R-:W0:Y:S02]  /*aa80*/  F2I.FTZ.TRUNC.NTZ R4, R4 ;  /* 0x0000000400047305 */ /* 0x000e24000021f100 */
[----:B0-----:R-:W-:Y:S01]  /*aa90*/  PRMT R0, R4, 0x7610, R0 ;  /* 0x0000761004007816 */ /* 0x001fe20000000000 */
[----:B------:R-:W-:Y:S05]  /*aaa0*/  BRA `(.L_x_58973) ;  /* 0x0000047000007947 */ /* 0x000fea0003800000 */
.L_x_58986:
        /* <DEDUP_REMOVED lines=21> */
.L_x_58995:
[----:B------:R-:W-:Y:S05]  /*ac00*/  BSYNC B1 ;  /* 0x0000000000017941 */ /* 0x000fea0003800000 */
.L_x_58994:
[----:B------:R-:W-:Y:S01]  /*ac10*/  IMAD.SHL.U32 R2, R2, 0x200000, RZ ;  /* 0x0020000002027824 */ /* 0x000fe200078e00ff */
[----:B------:R-:W-:-:S04]  /*ac20*/  LEA R3, R0, 0x37800000, 0x17 ;  /* 0x3780000000037811 */ /* 0x000fc800078eb8ff */
[----:B------:R-:W-:Y:S02]  /*ac30*/  LOP3.LUT R4, R3, R2, R4, 0xfe, !PT ;  /* 0x0000000203047212 */ /* 0x000fe400078efe04 */
.L_x_58993:
[----:B------:R-:W-:Y:S05]  /*ac40*/  BSYNC B0 ;  /* 0x0000000000007941 */ /* 0x000fea0003800000 */
.L_x_58992:
[----:B------:R-:W0:Y:S02]  /*ac50*/  F2I.FTZ.TRUNC.NTZ R4, R4 ;  /* 0x0000000400047305 */ /* 0x000e24000021f100 */
[----:B0-----:R-:W-:Y:S01]  /*ac60*/  PRMT R0, R4, 0x7610, R0 ;  /* 0x0000761004007816 */ /* 0x001fe20000000000 */
[----:B------:R-:W-:Y:S05]  /*ac70*/  BRA `(.L_x_58973) ;  /* 0x000002a000007947 */ /* 0x000fea0003800000 */
.L_x_58985:
        /* <DEDUP_REMOVED lines=14> */
.L_x_58999:
[----:B------:R-:W-:Y:S05]  /*ad60*/  BSYNC B0 ;  /* 0x0000000000007941 */ /* 0x000fea0003800000 */
.L_x_58998:
[----:B------:R-:W0:Y:S02]  /*ad70*/  F2I.FTZ.TRUNC.NTZ R4, R4 ;  /* 0x0000000400047305 */ /* 0x000e24000021f100 */
[----:B0-----:R-:W-:Y:S01]  /*ad80*/  PRMT R0, R4, 0x7610, R0 ;  /* 0x0000761004007816 */ /* 0x001fe20000000000 */
[----:B------:R-:W-:Y:S05]  /*ad90*/  BRA `(.L_x_58973) ;  /* 0x0000018000007947 */ /* 0x000fea0003800000 */
.L_x_58972:
        /* <DEDUP_REMOVED lines=21> */
.L_x_58997:
[----:B------:R0:W5:Y:S01]  /*aef0*/  LDG.E.U8 R0, [R2.64] ;  /* 0x0000002402007981 */ /* 0x000162000c1e1100 */
[----:B------:R-:W-:Y:S05]  /*af00*/  BRA `(.L_x_58973) ;  /* 0x0000001000007947 */ /* 0x000fea0003800000 */
.L_x_58996:
[----:B------:R0:W5:Y:S02]  /*af10*/  LDG.E.U8 R0, [R2.64] ;  /* 0x0000002402007981 */ /* 0x000164000c1e1100 */
.L_x_58973:
        /* <DEDUP_REMOVED lines=25> */
.L_x_59004:
        /* <DEDUP_REMOVED lines=21> */
.L_x_59003:
[----:B------:R-:W-:Y:S05]  /*b200*/  BSYNC B1 ;  /* 0x0000000000017941 */ /* 0x000fea0003800000 */
.L_x_59002:
[----:B------:R-:W-:Y:S05]  /*b210*/  BRA `(.L_x_59005) ;  /* 0x000000a000007947 */ /* 0x000fea0003800000 */
.L_x_59001:
        /* <DEDUP_REMOVED lines=10> */
.L_x_59005:
[----:B------:R-:W-:Y:S05]  /*b2c0*/  BSYNC B0 ;  /* 0x0000000000007941 */ /* 0x000fea0003800000 */
.L_x_59000:
        /* <DEDUP_REMOVED lines=14> */
.L_x_59009:
[----:B------:R-:W-:Y:S01]  /*b3b0*/  STG.E.U8 [R16.64], R3 ;  /* 0x0000000310007986 */ /* 0x000fe2000c101124 */
[----:B------:R-:W-:Y:S05]  /*b3c0*/  EXIT ;  /* 0x000000000000794d */ /* 0x000fea0003800000 */
.L_x_59008:
        /* <DEDUP_REMOVED lines=12> */
.L_x_59012:
[----:B------:R-:W-:-:S04]  /*b490*/  LOP3.LUT R3, R3, 0xffff, RZ, 0xc0, !PT ;  /* 0x0000ffff03037812 */ /* 0x000fc800078ec0ff */
[----:B------:R-:W-:-:S05]  /*b4a0*/  PRMT R3, R3, 0x8880, RZ ;  /* 0x0000888003037816 */ /* 0x000fca00000000ff */
[----:B------:R-:W-:Y:S01]  /*b4b0*/  STG.E [R16.64], R3 ;  /* 0x0000000310007986 */ /* 0x000fe2000c101924 */
[----:B------:R-:W-:Y:S05]  /*b4c0*/  EXIT ;  /* 0x000000000000794d */ /* 0x000fea0003800000 */
.L_x_59011:
[----:B------:R-:W-:-:S04]  /*b4d0*/  PRMT R3, R3, 0x8880, RZ ;  /* 0x0000888003037816 */ /* 0x000fc800000000ff */
[----:B------:R-:W-:-:S05]  /*b4e0*/  PRMT R3, R3, 0x7710, RZ ;  /* 0x0000771003037816 */ /* 0x000fca00000000ff */
[----:B------:R-:W-:Y:S01]  /*b4f0*/  STG.E.U16 [R16.64], R3 ;  /* 0x0000000310007986 */ /* 0x000fe2000c101524 */
[----:B------:R-:W-:Y:S05]  /*b500*/  EXIT ;  /* 0x000000000000794d */ /* 0x000fea0003800000 */
.L_x_59007:
        /* <DEDUP_REMOVED lines=9> */
.L_x_59014:
[----:B------:R-:W0:Y:S02]  /*b5a0*/  I2F.S8 R0, R3 ;  /* 0x0000000300007306 */ /* 0x000e240000001400 */
[----:B0-----:R-:W-:-:S05]  /*b5b0*/  F2FP.PACK_AB R0, RZ, R0 ;  /* 0x00000000ff00723e */ /* 0x001fca00000000ff */
[----:B------:R-:W-:Y:S01]  /*b5c0*/  STG.E.U16 [R16.64], R0 ;  /* 0x0000000010007986 */ /* 0x000fe2000c101524 */
[----:B------:R-:W-:Y:S05]  /*b5d0*/  EXIT ;  /* 0x000000000000794d */ /* 0x000fea0003800000 */
.L_x_59013:
        /* <DEDUP_REMOVED lines=8> */
[----:B0-----:R-:W-:Y:S01]  /*b660*/  STG.E.64 [R16.64], R4 ;  /* 0x0000000410007986 */ /* 0x001fe2000c101b24 */
[----:B------:R-:W-:Y:S05]  /*b670*/  EXIT ;  /* 0x000000000000794d */ /* 0x000fea0003800000 */
.L_x_59016:
[----:B------:R-:W0:Y:S02]  /*b680*/  I2F.S8 R3, R3 ;  /* 0x0000000300037306 */ /* 0x000e240000001400 */
[----:B0-----:R-:W-:-:S04]  /*b690*/  F2FP.PACK_AB R3, RZ, R3 ;  /* 0x00000003ff03723e */ /* 0x001fc800000000ff */
[----:B------:R-:W-:-:S05]  /*b6a0*/  PRMT R3, R3, 0x5410, RZ ;  /* 0x0000541003037816 */ /* 0x000fca00000000ff */
[----:B------:R-:W-:Y:S01]  /*b6b0*/  STG.E [R16.64], R3 ;  /* 0x0000000310007986 */ /* 0x000fe2000c101924 */
[----:B------:R-:W-:Y:S05]  /*b6c0*/  EXIT ;  /* 0x000000000000794d */ /* 0x000fea0003800000 */
.L_x_59015:
[----:B------:R-:W-:-:S04]  /*b6d0*/  PRMT R2, R3, 0x8880, RZ ;  /* 0x0000888003027816 */ /* 0x000fc800000000ff */
[----:B------:R-:W-:-:S06]  /*b6e0*/  PRMT R2, R2, 0x7710, RZ ;  /* 0x0000771002027816 */ /* 0x000fcc00000000ff */
[----:B------:R-:W0:Y:S02]  /*b6f0*/  I2F.F64.S16 R2, R2 ;  /* 0x0000000200027312 */ /* 0x000e240000101c00 */
[----:B0-----:R-:W-:Y:S01]  /*b700*/  STG.E.64 [R16.64], R2 ;  /* 0x0000000210007986 */ /* 0x001fe2000c101b24 */
[----:B------:R-:W-:Y:S05]  /*b710*/  EXIT ;  /* 0x000000000000794d */ /* 0x000fea0003800000 */
.L_x_59006:
        /* <DEDUP_REMOVED lines=12> */
.L_x_59019:
[----:B--2---:R-:W-:Y:S01]  /*b7e0*/  PRMT R4, R3, 0x8880, RZ ;  /* 0x0000888003047816 */ /* 0x004fe200000000ff */
[----:B------:R-:W-:-:S03]  /*b7f0*/  CS2R R6, SRZ ;  /* 0x0000000000067805 */ /* 0x000fc6000001ff00 */
[----:B------:R-:W-:-:S06]  /*b800*/  PRMT R4, R4, 0x7710, RZ ;  /* 0x0000771004047816 */ /* 0x000fcc00000000ff */
[----:B------:R-:W0:Y:S02]  /*b810*/  I2F.F64.S16 R4, R4 ;  /* 0x0000000400047312 */ /* 0x000e240000101c00 */
[----:B0-----:R-:W-:Y:S01]  /*b820*/  STG.E.128 [R16.64], R4 ;  /* 0x0000000410007986 */ /* 0x001fe2000c101d24 */
[----:B------:R-:W-:Y:S05]  /*b830*/  EXIT ;  /* 0x000000000000794d */ /* 0x000fea0003800000 */
.L_x_59018:
        /* <DEDUP_REMOVED lines=21> */
.L_x_59023:
[----:B------:R-:W-:Y:S05]  /*b990*/  BSYNC B0 ;  /* 0x0000000000007941 */ /* 0x000fea0003800000 */
.L_x_59022:
[----:B------:R-:W-:-:S05]  /*b9a0*/  LOP3.LUT R5, R0, R5, RZ, 0xfc, !PT ;  /* 0x0000000500057212 */ /* 0x000fca00078efcff */
[----:B------:R-:W-:Y:S01]  /*b9b0*/  STG.E.U8 [R16.64], R5 ;  /* 0x0000000510007986 */ /* 0x000fe2000c101124 */
[----:B------:R-:W-:Y:S05]  /*b9c0*/  EXIT ;  /* 0x000000000000794d */ /* 0x000fea0003800000 */
.L_x_59021:
        /* <DEDUP_REMOVED lines=13> */
.L_x_59025:
[----:B------:R-:W-:Y:S01]  /*baa0*/  IMAD.MOV.U32 R0, RZ, RZ, 0x7f ;  /* 0x0000007fff007424 */ /* 0x000fe200078e00ff */
[----:B------:R-:W-:-:S04]  /*bab0*/  ISETP.GT.U32.AND P0, PT, R2, 0x7f800000, PT ;  /* 0x7f8000000200780c */ /* 0x000fc80003f04070 */
[----:B------:R-:W-:-:S04]  /*bac0*/  SEL R0, R0, 0x7c, P0 ;  /* 0x0000007c00007807 */ /* 0x000fc80000000000 */
.L_x_59026:
[----:B------:R-:W-:Y:S05]  /*bad0*/  BSYNC B0 ;  /* 0x0000000000007941 */ /* 0x000fea0003800000 */
.L_x_59024:
[----:B------:R-:W-:-:S04]  /*bae0*/  LOP3.LUT R2, R3, 0x80000000, RZ, 0xc0, !PT ;  /* 0x8000000003027812 */ /* 0x000fc800078ec0ff */
[----:B------:R-:W-:-:S04]  /*baf0*/  SHF.R.U32.HI R3, RZ, 0x18, R2 ;  /* 0x00000018ff037819 */ /* 0x000fc80000011602 */
[----:B------:R-:W-:-:S05]  /*bb00*/  LOP3.LUT R3, R0, R3, RZ, 0xfc, !PT ;  /* 0x0000000300037212 */ /* 0x000fca00078efcff */
[----:B------:R-:W-:Y:S01]  /*bb10*/  STG.E.U8 [R16.64], R3 ;  /* 0x0000000310007986 */ /* 0x000fe2000c101124 */
[----:B------:R-:W-:Y:S05]  /*bb20*/  EXIT ;  /* 0x000000000000794d */ /* 0x000fea0003800000 */
.L_x_59020:
[----:B------:R-:W0:Y:S02]  /*bb30*/  I2F.S8 R0, R3 ;  /* 0x0000000300007306 */ /* 0x000e240000001400 */
[----:B0-----:R-:W-:-:S05]  /*bb40*/  F2FP.BF16.PACK_AB R0, RZ, R0 ;  /* 0x00000000ff00723e */ /* 0x001fca00000010ff */
[----:B------:R-:W-:Y:S01]  /*bb50*/  STG.E.U16 [R16.64], R0 ;  /* 0x0000000010007986 */ /* 0x000fe2000c101524 */
[----:B------:R-:W-:Y:S05]  /*bb60*/  EXIT ;  /* 0x000000000000794d */ /* 0x000fea0003800000 */
.L_x_59017:
        /* <DEDUP_REMOVED lines=12> */
.L_x_59029:
        /* <DEDUP_REMOVED lines=17> */
.L_x_59032:
[----:B------:R-:W-:-:S04]  /*bd40*/  LOP3.LUT R2, R3, 0x80000000, RZ, 0xc0, !PT ;  /* 0x8000000003027812 */ /* 0x000fc800078ec0ff */
[----:B------:R-:W-:-:S04]  /*bd50*/  SHF.R.U32.HI R3, RZ, 0x18, R2 ;  /* 0x00000018ff037819 */ /* 0x000fc80000011602 */
[----:B------:R-:W-:-:S04]  /*bd60*/  LOP3.LUT R0, R0, R3, RZ, 0xfc, !PT ;  /* 0x0000000300007212 */ /* 0x000fc800078efcff */
[----:B------:R-:W-:Y:S02]  /*bd70*/  PRMT R8, R0, 0x7610, R8 ;  /* 0x0000761000087816 */ /* 0x000fe40000000008 */
.L_x_59031:
[----:B------:R-:W-:Y:S05]  /*bd80*/  BSYNC B0 ;  /* 0x0000000000007941 */ /* 0x000fea0003800000 */
.L_x_59030:
[----:B------:R-:W-:Y:S01]  /*bd90*/  STG.E.U8 [R16.64], R8 ;  /* 0x0000000810007986 */ /* 0x000fe2000c101124 */
[----:B------:R-:W-:Y:S05]  /*bda0*/  EXIT ;  /* 0x000000000000794d */ /* 0x000fea0003800000 */
.L_x_59028:
        /* <DEDUP_REMOVED lines=17> */
.L_x_59035:
[----:B------:R-:W-:-:S04]  /*bec0*/  LOP3.LUT R2, R3, 0x80000000, RZ, 0xc0, !PT ;  /* 0x8000000003027812 */ /* 0x000fc800078ec0ff */
[----:B------:R-:W-:-:S04]  /*bed0*/  SHF.R.U32.HI R3, RZ, 0x18, R2 ;  /* 0x00000018ff037819 */ /* 0x000fc80000011602 */
[----:B------:R-:W-:-:S04]  /*bee0*/  LOP3.LUT R0, R0, R3, RZ, 0xfc, !PT ;  /* 0x0000000300007212 */ /* 0x000fc800078efcff */
[----:B------:R-:W-:Y:S02]  /*bef0*/  PRMT R8, R0, 0x7610, R8 ;  /* 0x0000761000087816 */ /* 0x000fe40000000008 */
.L_x_59034:
[----:B------:R-:W-:Y:S05]  /*bf00*/  BSYNC B0 ;  /* 0x0000000000007941 */ /* 0x000fea0003800000 */
.L_x_59033:
[----:B------:R-:W-:Y:S01]  /*bf10*/  STG.E.U8 [R16.64], R8 ;  /* 0x0000000810007986 */ /* 0x000fe2000c101124 */
[----:B------:R-:W-:Y:S05]  /*bf20*/  EXIT ;  /* 0x000000000000794d */ /* 0x000fea0003800000 */
.L_x_59027:
        /* <DEDUP_REMOVED lines=23> */
.L_x_59010:
        /* <DEDUP_REMOVED lines=20> */
.L_x_59037:
[----:B------:R-:W-:-:S04]  /*c1e0*/  LOP3.LUT R3, R3, 0xffff, RZ, 0xc0, !PT ;  /* 0x0000ffff03037812 */ /* 0x000fc800078ec0ff */
[----:B------:R-:W-:-:S05]  /*c1f0*/  PRMT R3, R3, 0x8880, RZ ;  /* 0x0000888003037816 */ /* 0x000fca00000000ff */
[----:B------:R-:W-:-:S05]  /*c200*/  IMAD.MOV.U32 R2, RZ, RZ, R3 ;  /* 0x000000ffff027224 */ /* 0x000fca00078e0003 */
[----:B------:R-:W-:-:S05]  /*c210*/  SHF.R.S32.HI R3, RZ, 0x1f, R2 ;  /* 0x0000001fff037819 */ /* 0x000fca0000011402 */
[----:B------:R-:W-:Y:S01]  /*c220*/  STG.E.64 [R16.64], R2 ;  /* 0x0000000210007986 */ /* 0x000fe2000c101b24 */
[----:B------:R-:W-:Y:S05]  /*c230*/  EXIT ;  /* 0x000000000000794d */ /* 0x000fea0003800000 */
.L_x_59036:
[----:B------:R-:W-:-:S04]  /*c240*/  LOP3.LUT R3, R3, 0xffff, RZ, 0xc0, !PT ;  /* 0x0000ffff03037812 */ /* 0x000fc800078ec0ff */
[----:B------:R-:W-:-:S05]  /*c250*/  PRMT R3, R3, 0x8880, RZ ;  /* 0x0000888003037816 */ /* 0x000fca00000000ff */
[----:B------:R-:W-:Y:S01]  /*c260*/  STG.E [R16.64], R3 ;  /* 0x0000000310007986 */ /* 0x000fe2000c101924 */
[----:B------:R-:W-:Y:S05]  /*c270*/  EXIT ;  /* 0x000000000000794d */ /* 0x000fea0003800000 */
.L_x_59038:
        /* <DEDUP_REMOVED lines=16> */
.L_x_62010:


//--------------------- .text._ZN2at6native27unrolled_elementwise_kernelIZNS0_50_GLOBAL__N__2680c7bb_12_PowKernel_cu_b2145a98_318422pow_scalar_tensor_implIaEEvRNS_18TensorIteratorBaseET_EUlaE_St5arrayIPcLm2EELi4E23TrivialOffsetCalculatorILi1EjESC_NS0_6memory12LoadWithCastILi1EEENSD_13StoreWithCastILi1EEEEEviS6_T0_T2_T3_T4_T5_ --------------------------
	.section	.text._ZN2at6native27unrolled_elementwise_kernelIZNS0_50_GLOBAL__N__2680c7bb_12_PowKernel_cu_b2145a98_318422pow_scalar_tensor_implIaEEvRNS_18TensorIteratorBaseET_EUlaE_St5arrayIPcLm2EELi4E23TrivialOffsetCalculatorILi1EjESC_NS0_6memory12LoadWithCastILi1EEENSD_13StoreWithCastILi1EEEEEviS6_T0_T2_T3_T4_T5_,"ax",@progbits
	.sectioninfo	@"SHI_REGISTERS=29"
	.align	128
        .global         _ZN2at6native27unrolled_elementwise_kernelIZNS0_50_GLOBAL__N__2680c7bb_12_PowKernel_cu_b2145a98_318422pow_scalar_tensor_implIaEEvRNS_18TensorIteratorBaseET_EUlaE_St5arrayIPcLm2EELi4E23TrivialOffsetCalculatorILi1EjESC_NS0_6memory12LoadWithCastILi1EEENSD_13StoreWithCastILi1EEEEEviS6_T0_T2_T3_T4_T5_
        .type           _ZN2at6native27unrolled_elementwise_kernelIZNS0_50_GLOBAL__N__2680c7bb_12_PowKernel_cu_b2145a98_318422pow_scalar_tensor_implIaEEvRNS_18TensorIteratorBaseET_EUlaE_St5arrayIPcLm2EELi4E23TrivialOffsetCalculatorILi1EjESC_NS0_6memory12LoadWithCastILi1EEENSD_13StoreWithCastILi1EEEEEviS6_T0_T2_T3_T4_T5_,@function
        .size           _ZN2at6native27unrolled_elementwise_kernelIZNS0_50_GLOBAL__N__2680c7bb_12_PowKernel_cu_b2145a98_318422pow_scalar_tensor_implIaEEvRNS_18TensorIteratorBaseET_EUlaE_St5arrayIPcLm2EELi4E23TrivialOffsetCalculatorILi1EjESC_NS0_6memory12LoadWithCastILi1EEENSD_13StoreWithCastILi1EEEEEviS6_T0_T2_T3_T4_T5_,(.L_x_62011 - _ZN2at6native27unrolled_elementwise_kernelIZNS0_50_GLOBAL__N__2680c7bb_12_PowKernel_cu_b2145a98_318422pow_scalar_tensor_implIaEEvRNS_18TensorIteratorBaseET_EUlaE_St5arrayIPcLm2EELi4E23TrivialOffsetCalculatorILi1EjESC_NS0_6memory12LoadWithCastILi1EEENSD_13StoreWithCastILi1EEEEEviS6_T0_T2_T3_T4_T5_)
        .other          _ZN2at6native27unrolled_elementwise_kernelIZNS0_50_GLOBAL__N__2680c7bb_12_PowKernel_cu_b2145a98_318422pow_scalar_tensor_implIaEEvRNS_18TensorIteratorBaseET_EUlaE_St5arrayIPcLm2EELi4E23TrivialOffsetCalculatorILi1EjESC_NS0_6memory12LoadWithCastILi1EEENSD_13StoreWithCastILi1EEEEEviS6_T0_T2_T3_T4_T5_,@"STO_CUDA_ENTRY STV_DEFAULT"
_ZN2at6native27unrolled_elementwise_kernelIZNS0_50_GLOBAL__N__2680c7bb_12_PowKernel_cu_b2145a98_318422pow_scalar_tensor_implIaEEvRNS_18TensorIteratorBaseET_EUlaE_St5arrayIPcLm2EELi4E23TrivialOffsetCalculatorILi1EjESC_NS0_6memory12LoadWithCastILi1EEENSD_13StoreWithCastILi1EEEEEviS6_T0_T2_T3_T4_T5_:
.text._ZN2at6native27unrolled_elementwise_kernelIZNS0_50_GLOBAL__N__2680c7bb_12_PowKernel_cu_b2145a98_318422pow_scalar_tensor_implIaEEvRNS_18TensorIteratorBaseET_EUlaE_St5arrayIPcLm2EELi4E23TrivialOffsetCalculatorILi1EjESC_NS0_6memory12LoadWithCastILi1EEENSD_13StoreWithCastILi1EEEEEviS6_T0_T2_T3_T4_T5_:
        /* <DEDUP_REMOVED lines=31> */
.L_x_59044:
[----:B------:R0:W5:Y:S01]  /*01f0*/  LDG.E.U8 R23, [R2.64] ;  /* 0x0000002402177981 */ /* 0x000162000c1e1100 */
[----:B------:R-:W-:Y:S05]  /*0200*/  BRA `(.L_x_59046) ;  /* 0x00000d9000007947 */ /* 0x000fea0003800000 */
.L_x_59043:
        /* <DEDUP_REMOVED lines=8> */
.L_x_59048:
[----:B------:R0:W5:Y:S01]  /*0290*/  LDG.E.U8 R23, [R2.64] ;  /* 0x0000002402177981 */ /* 0x000162000c1e1100 */
[----:B------:R-:W-:Y:S05]  /*02a0*/  BRA `(.L_x_59046) ;  /* 0x00000cf000007947 */ /* 0x000fea0003800000 */
.L_x_59047:
[----:B------:R0:W5:Y:S01]  /*02b0*/  LDG.E.U16 R23, [R2.64] ;  /* 0x0000002402177981 */ /* 0x000162000c1e1500 */
[----:B------:R-:W-:Y:S05]  /*02c0*/  BRA `(.L_x_59046) ;  /* 0x00000cd000007947 */ /* 0x000fea0003800000 */
.L_x_59042:
        /* <DEDUP_REMOVED lines=9> */
.L_x_59050:
[----:B------:R-:W2:Y:S02]  /*0360*/  LDG.E.U16 R0, [R2.64] ;  /* 0x0000002402007981 */ /* 0x000ea4000c1e1500 */
[----:B--2---:R-:W-:-:S06]  /*0370*/  HADD2.F32 R0, -RZ, R0.H0_H0 ;  /* 0x20000000ff007230 */ /* 0x004fcc0000004100 */
[----:B------:R-:W0:Y:S02]  /*0380*/  F2I.FTZ.TRUNC.NTZ R0, R0 ;  /* 0x0000000000007305 */ /* 0x000e24000021f100 */
[----:B0-----:R-:W-:Y:S01]  /*0390*/  PRMT R23, R0, 0x7610, R23 ;  /* 0x0000761000177816 */ /* 0x001fe20000000017 */
[----:B------:R-:W-:Y:S05]  /*03a0*/  BRA `(.L_x_59046) ;  /* 0x00000bf000007947 */ /* 0x000fea0003800000 */
.L_x_59049:
        /* <DEDUP_REMOVED lines=9> */
.L_x_59052:
[----:B------:R-:W2:Y:S02]  /*0440*/  LDG.E.U16 R2, [R2.64] ;  /* 0x0000002402027981 */ /* 0x000ea4000c1e1500 */
[----:B--2---:R-:W-:-:S06]  /*0450*/  HADD2.F32 R0, -RZ, R2.H0_H0 ;  /* 0x20000002ff007230 */ /* 0x004fcc0000004100 */
[----:B------:R-:W0:Y:S02]  /*0460*/  F2I.FTZ.TRUNC.NTZ R0, R0 ;  /* 0x0000000000007305 */ /* 0x000e24000021f100 */
[----:B0-----:R-:W-:Y:S01]  /*0470*/  PRMT R23, R0, 0x7610, R23 ;  /* 0x0000761000177816 */ /* 0x001fe20000000017 */
[----:B------:R-:W-:Y:S05]  /*0480*/  BRA `(.L_x_59046) ;  /* 0x00000b1000007947 */ /* 0x000fea0003800000 */
.L_x_59051:
[----:B------:R-:W2:Y:S02]  /*0490*/  LDG.E.64 R2, [R2.64] ;  /* 0x0000002402027981 */ /* 0x000ea4000c1e1b00 */
[----:B--2---:R0:W1:Y:S01]  /*04a0*/  F2I.F64.TRUNC R23, R2 ;  /* 0x0000000200177311 */ /* 0x004062000030d100 */
[----:B------:R-:W-:Y:S05]  /*04b0*/  BRA `(.L_x_59046) ;  /* 0x00000ae000007947 */ /* 0x000fea0003800000 */
.L_x_59041:
        /* <DEDUP_REMOVED lines=12> */
.L_x_59055:
[----:B------:R-:W2:Y:S02]  /*0580*/  LDG.E.64 R2, [R2.64] ;  /* 0x0000002402027981 */ /* 0x000ea4000c1e1b00 */
[----:B--2---:R0:W1:Y:S01]  /*0590*/  F2I.F64.TRUNC R23, R2 ;  /* 0x0000000200177311 */ /* 0x004062000030d100 */
[----:B------:R-:W-:Y:S05]  /*05a0*/  BRA `(.L_x_59046) ;  /* 0x000009f000007947 */ /* 0x000fea0003800000 */
.L_x_59054:
        /* <DEDUP_REMOVED lines=28> */
.L_x_59057:
        /* <DEDUP_REMOVED lines=16> */
.L_x_59056:
[----:B------:R-:W2:Y:S02]  /*0870*/  LDG.E.U16 R0, [R2.64] ;  /* 0x0000002402007981 */ /* 0x000ea4000c1e1500 */
[----:B--2---:R-:W-:-:S06]  /*0880*/  PRMT R0, RZ, 0x5410, R0 ;  /* 0x00005410ff007816 */ /* 0x004fcc0000000000 */
[----:B------:R-:W0:Y:S02]  /*0890*/  F2I.FTZ.TRUNC.NTZ R0, R0 ;  /* 0x0000000000007305 */ /* 0x000e24000021f100 */
[----:B0-----:R-:W-:Y:S01]  /*08a0*/  PRMT R23, R0, 0x7610, R23 ;  /* 0x0000761000177816 */ /* 0x001fe20000000017 */
[----:B------:R-:W-:Y:S05]  /*08b0*/  BRA `(.L_x_59046) ;  /* 0x000006e000007947 */ /* 0x000fea0003800000 */
.L_x_59053:
        /* <DEDUP_REMOVED lines=10> */
.L_x_59060:
        /* <DEDUP_REMOVED lines=21> */
.L_x_59064:
[----:B------:R-:W-:Y:S05]  /*0ab0*/  BSYNC B1 ;  /* 0x0000000000017941 */ /* 0x000fea0003800000 */
.L_x_59063:
[----:B------:R-:W-:Y:S01]  /*0ac0*/  LEA R3, R0, 0x3b800000, 0x17 ;  /* 0x3b80000000037811 */ /* 0x000fe200078eb8ff */
[----:B------:R-:W-:-:S05]  /*0ad0*/  IMAD.SHL.U32 R0, R2, 0x100000, RZ ;  /* 0x0010000002007824 */ /* 0x000fca00078e00ff */
[----:B------:R-:W-:Y:S02]  /*0ae0*/  LOP3.LUT R0, R3, R0, R4, 0xfe, !PT ;  /* 0x0000000003007212 */ /* 0x000fe400078efe04 */
.L_x_59062:
[----:B------:R-:W-:Y:S05]  /*0af0*/  BSYNC B0 ;  /* 0x0000000000007941 */ /* 0x000fea0003800000 */
.L_x_59061:
[----:B------:R-:W0:Y:S02]  /*0b00*/  F2I.FTZ.TRUNC.NTZ R0, R0 ;  /* 0x0000000000007305 */ /* 0x000e24000021f100 */
[----:B0-----:R-:W-:Y:S01]  /*0b10*/  PRMT R23, R0, 0x7610, R23 ;  /* 0x0000761000177816 */ /* 0x001fe20000000017 */
[----:B------:R-:W-:Y:S05]  /*0b20*/  BRA `(.L_x_59046) ;  /* 0x0000047000007947 */ /* 0x000fea0003800000 */
.L_x_59059:
        /* <DEDUP_REMOVED lines=21> */
.L_x_59068:
[----:B------:R-:W-:Y:S05]  /*0c80*/  BSYNC B1 ;  /* 0x0000000000017941 */ /* 0x000fea0003800000 */
.L_x_59067:
[----:B------:R-:W-:Y:S01]  /*0c90*/  LEA R3, R0, 0x37800000, 0x17 ;  /* 0x3780000000037811 */ /* 0x000fe200078eb8ff */
[----:B------:R-:W-:-:S05]  /*0ca0*/  IMAD.SHL.U32 R0, R2, 0x200000, RZ ;  /* 0x0020000002007824 */ /* 0x000fca00078e00ff */
[----:B------:R-:W-:Y:S02]  /*0cb0*/  LOP3.LUT R0, R3, R0, R4, 0xfe, !PT ;  /* 0x0000000003007212 */ /* 0x000fe400078efe04 */
.L_x_59066:
[----:B------:R-:W-:Y:S05]  /*0cc0*/  BSYNC B0 ;  /* 0x0000000000007941 */ /* 0x000fea0003800000 */
.L_x_59065:
[----:B------:R-:W0:Y:S02]  /*0cd0*/  F2I.FTZ.TRUNC.NTZ R0, R0 ;  /* 0x0000000000007305 */ /* 0x000e24000021f100 */
[----:B0-----:R-:W-:Y:S01]  /*0ce0*/  PRMT R23, R0, 0x7610, R23 ;  /* 0x0000761000177816 */ /* 0x001fe20000000017 */
[----:B------:R-:W-:Y:S05]  /*0cf0*/  BRA `(.L_x_59046) ;  /* 0x000002a000007947 */ /* 0x000fea0003800000 */
.L_x_59058:
        /* <DEDUP_REMOVED lines=14> */
.L_x_59072:
[----:B------:R-:W-:Y:S05]  /*0de0*/  BSYNC B0 ;  /* 0x0000000000007941 */ /* 0x000fea0003800000 */
.L_x_59071:
[----:B------:R-:W0:Y:S02]  /*0df0*/  F2I.FTZ.TRUNC.NTZ R0, R0 ;  /* 0x0000000000007305 */ /* 0x000e24000021f100 */
[----:B0-----:R-:W-:Y:S01]  /*0e00*/  PRMT R23, R0, 0x7610, R23 ;  /* 0x0000761000177816 */ /* 0x001fe20000000017 */
[----:B------:R-:W-:Y:S05]  /*0e10*/  BRA `(.L_x_59046) ;  /* 0x0000018000007947 */ /* 0x000fea0003800000 */
.L_x_59045:
        /* <DEDUP_REMOVED lines=21> */
.L_x_59070:
[----:B------:R0:W5:Y:S01]  /*0f70*/  LDG.E.U8 R23, [R2.64] ;  /* 0x0000002402177981 */ /* 0x000162000c1e1100 */
[----:B------:R-:W-:Y:S05]  /*0f80*/  BRA `(.L_x_59046) ;  /* 0x0000001000007947 */ /* 0x000fea0003800000 */
.L_x_59069:
[----:B------:R0:W5:Y:S02]  /*0f90*/  LDG.E.U8 R23, [R2.64] ;  /* 0x0000002402177981 */ /* 0x000164000c1e1100 */
.L_x_59046:
[----:B------:R-:W2:Y:S02]  /*0fa0*/  S2R R17, SR_TID.X ;  /* 0x0000000000117919 */ /* 0x000ea40000002100 */
[----:B--2---:R-:W-:Y:S02]  /*0fb0*/  IADD3 R17, R17, 0x80, RZ ;  /* 0x0000008011117810 */ /* 0x004fe40007ffe0ff */
.L_x_59040:
[----:B-1----:R-:W-:Y:S05]  /*0fc0*/  BSYNC B6 ;  /* 0x0000000000067941 */ /* 0x002fea0003800000 */
.L_x_59039:
        /* <DEDUP_REMOVED lines=21> */
.L_x_59078:
[----:B------:R0:W5:Y:S01]  /*1120*/  LDG.E.U8 R19, [R2.64] ;  /* 0x0000002402137981 */ /* 0x000162000c1e1100 */
[----:B------:R-:W-:Y:S05]  /*1130*/  BRA `(.L_x_59080) ;  /* 0x00000d8000007947 */ /* 0x000fea0003800000 */
.L_x_59077:
        /* <DEDUP_REMOVED lines=8> */
.L_x_59082:
[----:B------:R0:W5:Y:S01]  /*11c0*/  LDG.E.U8 R19, [R2.64] ;  /* 0x0000002402137981 */ /* 0x000162000c1e1100 */
[----:B------:R-:W-:Y:S05]  /*11d0*/  BRA `(.L_x_59080) ;  /* 0x00000ce000007947 */ /* 0x000fea0003800000 */
.L_x_59081:
[----:B------:R0:W5:Y:S01]  /*11e0*/  LDG.E.U16 R19, [R2.64] ;  /* 0x0000002402137981 */ /* 0x000162000c1e1500 */
[----:B------:R-:W-:Y:S05]  /*11f0*/  BRA `(.L_x_59080) ;  /* 0x00000cc000007947 */ /* 0x000fea0003800000 */
.L_x_59076:
        /* <DEDUP_REMOVED lines=9> */
.L_x_59084:
[----:B------:R-:W2:Y:S02]  /*1290*/  LDG.E.U16 R0, [R2.64] ;  /* 0x0000002402007981 */ /* 0x000ea4000c1e1500 */
[----:B--2---:R-:W-:-:S06]  /*12a0*/  HADD2.F32 R0, -RZ, R0.H0_H0 ;  /* 0x20000000ff007230 */ /* 0x004fcc0000004100 */
[----:B------:R-:W0:Y:S02]  /*12b0*/  F2I.FTZ.TRUNC.NTZ R0, R0 ;  /* 0x0000000000007305 */ /* 0x000e24000021f100 */
[----:B0-----:R-:W-:Y:S01]  /*12c0*/  PRMT R19, R0, 0x7610, R19 ;  /* 0x0000761000137816 */ /* 0x001fe20000000013 */
[----:B------:R-:W-:Y:S05]  /*12d0*/  BRA `(.L_x_59080) ;  /* 0x00000be000007947 */ /* 0x000fea0003800000 */
.L_x_59083:
        /* <DEDUP_REMOVED lines=9> */
.L_x_59086:
[----:B------:R-:W2:Y:S02]  /*1370*/  LDG.E.U16 R2, [R2.64] ;  /* 0x0000002402027981 */ /* 0x000ea4000c1e1500 */
[----:B--2---:R-:W-:-:S06]  /*1380*/  HADD2.F32 R0, -RZ, R2.H0_H0 ;  /* 0x20000002ff007230 */ /* 0x004fcc0000004100 */
[----:B------:R-:W0:Y:S02]  /*1390*/  F2I.FTZ.TRUNC.NTZ R0, R0 ;  /* 0x0000000000007305 */ /* 0x000e24000021f100 */
[----:B0-----:R-:W-:Y:S01]  /*13a0*/  PRMT R19, R0, 0x7610, R19 ;  /* 0x0000761000137816 */ /* 0x001fe20000000013 */
[----:B------:R-:W-:Y:S05]  /*13b0*/  BRA `(.L_x_59080) ;  /* 0x00000b0000007947 */ /* 0x000fea0003800000 */
.L_x_59085:
[----:B------:R-:W2:Y:S02]  /*13c0*/  LDG.E.64 R2, [R2.64] ;  /* 0x0000002402027981 */ /* 0x000ea4000c1e1b00 */
[----:B--2---:R0:W1:Y:S01]  /*13d0*/  F2I.F64.TRUNC R19, R2 ;  /* 0x0000000200137311 */ /* 0x004062000030d100 */
[----:B------:R-:W-:Y:S05]  /*13e0*/  BRA `(.L_x_59080) ;  /* 0x00000ad000007947 */ /* 0x000fea0003800000 */
.L_x_59075:
        /* <DEDUP_REMOVED lines=12> */
.L_x_59089:
[----:B------:R-:W2:Y:S02]  /*14b0*/  LDG.E.64 R2, [R2.64] ;  /* 0x0000002402027981 */ /* 0x000ea4000c1e1b00 */
[----:B--2---:R0:W1:Y:S01]  /*14c0*/  F2I.F64.TRUNC R19, R2 ;  /* 0x0000000200137311 */ /* 0x004062000030d100 */
[----:B------:R-:W-:Y:S05]  /*14d0*/  BRA `(.L_x_59080) ;  /* 0x000009e000007947 */ /* 0x000fea0003800000 */
.L_x_59088:
        /* <DEDUP_REMOVED lines=28> */
.L_x_59091:
        /* <DEDUP_REMOVED lines=15> */
.L_x_59090:
[----:B------:R-:W2:Y:S02]  /*1790*/  LDG.E.U16 R0, [R2.64] ;  /* 0x0000002402007981 */ /* 0x000ea4000c1e1500 */
[----:B--2---:R-:W-:-:S06]  /*17a0*/  PRMT R0, RZ, 0x5410, R0 ;  /* 0x00005410ff007816 */ /* 0x004fcc0000000000 */
[----:B------:R-:W0:Y:S02]  /*17b0*/  F2I.FTZ.TRUNC.NTZ R0, R0 ;  /* 0x0000000000007305 */ /* 0x000e24000021f100 */
[----:B0-----:R-:W-:Y:S01]  /*17c0*/  PRMT R19, R0, 0x7610, R19 ;  /* 0x0000761000137816 */ /* 0x001fe20000000013 */
[----:B------:R-:W-:Y:S05]  /*17d0*/  BRA `(.L_x_59080) ;  /* 0x000006e000007947 */ /* 0x000fea0003800000 */
.L_x_59087:
        /* <DEDUP_REMOVED lines=10> */
.L_x_59094:
        /* <DEDUP_REMOVED lines=21> */
.L_x_59098:
[----:B------:R-:W-:Y:S05]  /*19d0*/  BSYNC B1 ;  /* 0x0000000000017941 */ /* 0x000fea0003800000 */
.L_x_59097:
[----:B------:R-:W-:Y:S01]  /*19e0*/  LEA R3, R0, 0x3b800000, 0x17 ;  /* 0x3b80000000037811 */ /* 0x000fe200078eb8ff */
[----:B------:R-:W-:-:S05]  /*19f0*/  IMAD.SHL.U32 R0, R2, 0x100000, RZ ;  /* 0x0010000002007824 */ /* 0x000fca00078e00ff */
[----:B------:R-:W-:Y:S02]  /*1a00*/  LOP3.LUT R0, R3, R0, R4, 0xfe, !PT ;  /* 0x0000000003007212 */ /* 0x000fe400078efe04 */
.L_x_59096:
[----:B------:R-:W-:Y:S05]  /*1a10*/  BSYNC B0 ;  /* 0x0000000000007941 */ /* 0x000fea0003800000 */
.L_x_59095:
[----:B------:R-:W0:Y:S02]  /*1a20*/  F2I.FTZ.TRUNC.NTZ R0, R0 ;  /* 0x0000000000007305 */ /* 0x000e24000021f100 */
[----:B0-----:R-:W-:Y:S01]  /*1a30*/  PRMT R19, R0, 0x7610, R19 ;  /* 0x0000761000137816 */ /* 0x001fe20000000013 */
[----:B------:R-:W-:Y:S05]  /*1a40*/  BRA `(.L_x_59080) ;  /* 0x0000047000007947 */ /* 0x000fea0003800000 */
.L_x_59093:
        /* <DEDUP_REMOVED lines=21> */
.L_x_59102:
[----:B------:R-:W-:Y:S05]  /*1ba0*/  BSYNC B1 ;  /* 0x0000000000017941 */ /* 0x000fea0003800000 */
.L_x_59101:
[----:B------:R-:W-:Y:S01]  /*1bb0*/  LEA R3, R0, 0x37800000, 0x17 ;  /* 0x3780000000037811 */ /* 0x000fe200078eb8ff */
[----:B------:R-:W-:-:S05]  /*1bc0*/  IMAD.SHL.U32 R0, R2, 0x200000, RZ ;  /* 0x0020000002007824 */ /* 0x000fca00078e00ff */
[----:B------:R-:W-:Y:S02]  /*1bd0*/  LOP3.LUT R0, R3, R0, R4, 0xfe, !PT ;  /* 0x0000000003007212 */ /* 0x000fe400078efe04 */
.L_x_59100:
[----:B------:R-:W-:Y:S05]  /*1be0*/  BSYNC B0 ;  /* 0x0000000000007941 */ /* 0x000fea0003800000 */
.L_x_59099:
[----:B------:R-:W0:Y:S02]  /*1bf0*/  F2I.FTZ.TRUNC.NTZ R0, R0 ;  /* 0x0000000000007305 */ /* 0x000e24000021f100 */
[----:B0-----:R-:W-:Y:S01]  /*1c00*/  PRMT R19, R0, 0x7610, R19 ;  /* 0x0000761000137816 */ /* 0x001fe20000000013 */
[----:B------:R-:W-:Y:S05]  /*1c10*/  BRA `(.L_x_59080) ;  /* 0x000002a000007947 */ /* 0x000fea0003800000 */
.L_x_59092:
        /* <DEDUP_REMOVED lines=14> */
.L_x_59106:
[----:B------:R-:W-:Y:S05]  /*1d00*/  BSYNC B0 ;  /* 0x0000000000007941 */ /* 0x000fea0003800000 */
.L_x_59105:
[----:B------:R-:W0:Y:S02]  /*1d10*/  F2I.FTZ.TRUNC.NTZ R0, R0 ;  /* 0x0000000000007305 */ /* 0x000e24000021f100 */
[----:B0-----:R-:W-:Y:S01]  /*1d20*/  PRMT R19, R0, 0x7610, R19 ;  /* 0x0000761000137816 */ /* 0x001fe20000000013 */
[----:B------:R-:W-:Y:S05]  /*1d30*/  BRA `(.L_x_59080) ;  /* 0x0000018000007947 */ /* 0x000fea0003800000 */
.L_x_59079:
        /* <DEDUP_REMOVED lines=21> */
.L_x_59104:
[----:B------:R0:W5:Y:S01]  /*1e90*/  LDG.E.U8 R19, [R2.64] ;  /* 0x0000002402137981 */ /* 0x000162000c1e1100 */
[----:B------:R-:W-:Y:S05]  /*1ea0*/  BRA `(.L_x_59080) ;  /* 0x0000001000007947 */ /* 0x000fea0003800000 */
.L_x_59103:
[----:B------:R0:W5:Y:S02]  /*1eb0*/  LDG.E.U8 R19, [R2.64] ;  /* 0x0000002402137981 */ /* 0x000164000c1e1100 */
.L_x_59080:
[----:B------:R-:W-:-:S03]  /*1ec0*/  IADD3 R17, R17, 0x80, RZ ;  /* 0x0000008011117810 */ /* 0x000fc60007ffe0ff */
.L_x_59074:
[----:B------:R-:W-:Y:S05]  /*1ed0*/  BSYNC B6 ;  /* 0x0000000000067941 */ /* 0x000fea0003800000 */
.L_x_59073:
        /* <DEDUP_REMOVED lines=23> */
.L_x_59112:
[----:B------:R0:W5:Y:S01]  /*2050*/  LDG.E.U8 R26, [R2.64] ;  /* 0x00000024021a7981 */ /* 0x000162000c1e1100 */
[----:B------:R-:W-:Y:S05]  /*2060*/  BRA `(.L_x_59114) ;  /* 0x00000d8000007947 */ /* 0x000fea0003800000 */
.L_x_59111:
        /* <DEDUP_REMOVED lines=8> */
.L_x_59116:
[----:B------:R0:W5:Y:S01]  /*20f0*/  LDG.E.U8 R26, [R2.64] ;  /* 0x00000024021a7981 */ /* 0x000162000c1e1100 */
[----:B------:R-:W-:Y:S05]  /*2100*/  BRA `(.L_x_59114) ;  /* 0x00000ce000007947 */ /* 0x000fea0003800000 */
.L_x_59115:
[----:B------:R0:W5:Y:S01]  /*2110*/  LDG.E.U16 R26, [R2.64] ;  /* 0x00000024021a7981 */ /* 0x000162000c1e1500 */
[----:B------:R-:W-:Y:S05]  /*2120*/  BRA `(.L_x_59114) ;  /* 0x00000cc000007947 */ /* 0x000fea0003800000 */
.L_x_59110:
        /* <DEDUP_REMOVED lines=9> */
.L_x_59118:
[----:B------:R-:W2:Y:S02]  /*21c0*/  LDG.E.U16 R0, [R2.64] ;  /* 0x0000002402007981 */ /* 0x000ea4000c1e1500 */
[----:B--2---:R-:W-:-:S06]  /*21d0*/  HADD2.F32 R0, -RZ, R0.H0_H0 ;  /* 0x20000000ff007230 */ /* 0x004fcc0000004100 */
[----:B------:R-:W0:Y:S02]  /*21e0*/  F2I.FTZ.TRUNC.NTZ R0, R0 ;  /* 0x0000000000007305 */ /* 0x000e24000021f100 */
[----:B0-----:R-:W-:Y:S01]  /*21f0*/  PRMT R26, R0, 0x7610, R26 ;  /* 0x00007610001a7816 */ /* 0x001fe2000000001a */
[----:B------:R-:W-:Y:S05]  /*2200*/  BRA `(.L_x_59114) ;  /* 0x00000be000007947 */ /* 0x000fea0003800000 */
.L_x_59117:
        /* <DEDUP_REMOVED lines=9> */
.L_x_59120:
[----:B------:R-:W2:Y:S02]  /*22a0*/  LDG.E.U16 R2, [R2.64] ;  /* 0x0000002402027981 */ /* 0x000ea4000c1e1500 */
[----:B--2---:R-:W-:-:S06]  /*22b0*/  HADD2.F32 R0, -RZ, R2.H0_H0 ;  /* 0x20000002ff007230 */ /* 0x004fcc0000004100 */
[----:B------:R-:W0:Y:S02]  /*22c0*/  F2I.FTZ.TRUNC.NTZ R0, R0 ;  /* 0x0000000000007305 */ /* 0x000e24000021f100 */
[----:B0-----:R-:W-:Y:S01]  /*22d0*/  PRMT R26, R0, 0x7610, R26 ;  /* 0x00007610001a7816 */ /* 0x001fe2000000001a */
[----:B------:R-:W-:Y:S05]  /*22e0*/  BRA `(.L_x_59114) ;  /* 0x00000b0000007947 */ /* 0x000fea0003800000 */
.L_x_59119:
[----:B------:R-:W2:Y:S02]  /*22f0*/  LDG.E.64 R2, [R2.64] ;  /* 0x0000002402027981 */ /* 0x000ea4000c1e1b00 */
[----:B--2---:R0:W2:Y:S01]  /*2300*/  F2I.F64.TRUNC R26, R2 ;  /* 0x00000002001a7311 */ /* 0x0040a2000030d100 */
[----:B------:R-:W-:Y:S05]  /*2310*/  BRA `(.L_x_59114) ;  /* 0x00000ad000007947 */ /* 0x000fea0003800000 */
.L_x_59109:
        /* <DEDUP_REMOVED lines=12> */
.L_x_59123:
[----:B------:R-:W2:Y:S02]  /*23e0*/  LDG.E.64 R2, [R2.64] ;  /* 0x0000002402027981 */ /* 0x000ea4000c1e1b00 */
[----:B--2---:R0:W2:Y:S01]  /*23f0*/  F2I.F64.TRUNC R26, R2 ;  /* 0x00000002001a7311 */ /* 0x0040a2000030d100 */
[----:B------:R-:W-:Y:S05]  /*2400*/  BRA `(.L_x_59114) ;  /* 0x000009e000007947 */ /* 0x000fea0003800000 */
.L_x_59122:
        /* <DEDUP_REMOVED lines=28> */
.L_x_59125:
        /* <DEDUP_REMOVED lines=15> */
.L_x_59124:
[----:B------:R-:W2:Y:S02]  /*26c0*/  LDG.E.U16 R0, [R2.64] ;  /* 0x0000002402007981 */ /* 0x000ea4000c1e1500 */
[----:B--2---:R-:W-:-:S06]  /*26d0*/  PRMT R0, RZ, 0x5410, R0 ;  /* 0x00005410ff007816 */ /* 0x004fcc0000000000 */
[----:B------:R-:W0:Y:S02]  /*26e0*/  F2I.FTZ.TRUNC.NTZ R0, R0 ;  /* 0x0000000000007305 */ /* 0x000e24000021f100 */
[----:B0-----:R-:W-:Y:S01]  /*26f0*/  PRMT R26, R0, 0x7610, R26 ;  /* 0x00007610001a7816 */ /* 0x001fe2000000001a */
[----:B------:R-:W-:Y:S05]  /*2700*/  BRA `(.L_x_59114) ;  /* 0x000006e000007947 */ /* 0x000fea0003800000 */
.L_x_59121:
        /* <DEDUP_REMOVED lines=10> */
.L_x_59128:
        /* <DEDUP_REMOVED lines=21> */
.L_x_59132:
[----:B------:R-:W-:Y:S05]  /*2900*/  BSYNC B1 ;  /* 0x0000000000017941 */ /* 0x000fea0003800000 */
.L_x_59131:
[----:B------:R-:W-:Y:S01]  /*2910*/  LEA R3, R0, 0x3b800000, 0x17 ;  /* 0x3b80000000037811 */ /* 0x000fe200078eb8ff */
[----:B------:R-:W-:-:S05]  /*2920*/  IMAD.SHL.U32 R0, R2, 0x100000, RZ ;  /* 0x0010000002007824 */ /* 0x000fca00078e00ff */
[----:B------:R-:W-:Y:S02]  /*2930*/  LOP3.LUT R0, R3, R0, R4, 0xfe, !PT ;  /* 0x0000000003007212 */ /* 0x000fe400078efe04 */
.L_x_59130:
[----:B------:R-:W-:Y:S05]  /*2940*/  BSYNC B0 ;  /* 0x0000000000007941 */ /* 0x000fea0003800000 */
.L_x_59129:
[----:B------:R-:W0:Y:S02]  /*2950*/  F2I.FTZ.TRUNC.NTZ R0, R0 ;  /* 0x0000000000007305 */ /* 0x000e24000021f100 */
[----:B0-----:R-:W-:Y:S01]  /*2960*/  PRMT R26, R0, 0x7610, R26 ;  /* 0x00007610001a7816 */ /* 0x001fe2000000001a */
[----:B------:R-:W-:Y:S05]  /*2970*/  BRA `(.L_x_59114) ;  /* 0x0000047000007947 */ /* 0x000fea0003800000 */
.L_x_59127:
        /* <DEDUP_REMOVED lines=21> */
.L_x_59136:
[----:B------:R-:W-:Y:S05]  /*2ad0*/  BSYNC B1 ;  /* 0x0000000000017941 */ /* 0x000fea0003800000 */
.L_x_59135:
[----:B------:R-:W-:Y:S01]  /*2ae0*/  LEA R3, R0, 0x37800000, 0x17 ;  /* 0x3780000000037811 */ /* 0x000fe200078eb8ff */
[----:B------:R-:W-:-:S05]  /*2af0*/  IMAD.SHL.U32 R0, R2, 0x200000, RZ ;  /* 0x0020000002007824 */ /* 0x000fca00078e00ff */
[----:B------:R-:W-:Y:S02]  /*2b00*/  LOP3.LUT R0, R3, R0, R4, 0xfe, !PT ;  /* 0x0000000003007212 */ /* 0x000fe400078efe04 */
.L_x_59134:
[----:B------:R-:W-:Y:S05]  /*2b10*/  BSYNC B0 ;  /* 0x0000000000007941 */ /* 0x000fea0003800000 */
.L_x_59133:
[----:B------:R-:W0:Y:S02]  /*2b20*/  F2I.FTZ.TRUNC.NTZ R0, R0 ;  /* 0x0000000000007305 */ /* 0x000e24000021f100 */
[----:B0-----:R-:W-:Y:S01]  /*2b30*/  PRMT R26, R0, 0x7610, R26 ;  /* 0x00007610001a7816 */ /* 0x001fe2000000001a */
[----:B------:R-:W-:Y:S05]  /*2b40*/  BRA `(.L_x_59114) ;  /* 0x000002a000007947 */ /* 0x000fea0003800000 */
.L_x_59126:
        /* <DEDUP_REMOVED lines=14> */
.L_x_59140:
[----:B------:R-:W-:Y:S05]  /*2c30*/  BSYNC B0 ;  /* 0x0000000000007941 */ /* 0x000fea0003800000 */
.L_x_59139:
[----:B------:R-:W0:Y:S02]  /*2c40*/  F2I.FTZ.TRUNC.NTZ R0, R0 ;  /* 0x0000000000007305 */ /* 0x000e24000021f100 */
[----:B0-----:R-:W-:Y:S01]  /*2c50*/  PRMT R26, R0, 0x7610, R26 ;  /* 0x00007610001a7816 */ /* 0x001fe2000000001a */
[----:B------:R-:W-:Y:S05]  /*2c60*/  BRA `(.L_x_59114) ;  /* 0x0000018000007947 */ /* 0x000fea0003800000 */
.L_x_59113:
        /* <DEDUP_REMOVED lines=21> */
.L_x_59138:
[----:B------:R0:W5:Y:S01]  /*2dc0*/  LDG.E.U8 R26, [R2.64] ;  /* 0x00000024021a7981 */ /* 0x000162000c1e1100 */
[----:B------:R-:W-:Y:S05]  /*2dd0*/  BRA `(.L_x_59114) ;  /* 0x0000001000007947 */ /* 0x000fea0003800000 */
.L_x_59137:
[----:B------:R0:W5:Y:S02]  /*2de0*/  LDG.E.U8 R26, [R2.64] ;  /* 0x00000024021a7981 */ /* 0x000164000c1e1100 */
.L_x_59114:
[----:B------:R-:W-:-:S03]  /*2df0*/  IADD3 R17, R17, 0x80, RZ ;  /* 0x0000008011117810 */ /* 0x000fc60007ffe0ff */
.L_x_59108:
[----:B------:R-:W-:Y:S05]  /*2e00*/  BSYNC B6 ;  /* 0x0000000000067941 */ /* 0x000fea0003800000 */
.L_x_59107:
        /* <DEDUP_REMOVED lines=20> */
.L_x_59146:
[----:B------:R0:W5:Y:S01]  /*2f50*/  LDG.E.U8 R25, [R2.64] ;  /* 0x0000002402197981 */ /* 0x000162000c1e1100 */
[----:B------:R-:W-:Y:S05]  /*2f60*/  BRA `(.L_x_59142) ;  /* 0x00000d7000007947 */ /* 0x000fea0003800000 */
.L_x_59145:
        /* <DEDUP_REMOVED lines=8> */
.L_x_59149:
[----:B------:R0:W5:Y:S01]  /*2ff0*/  LDG.E.U8 R25, [R2.64] ;  /* 0x0000002402197981 */ /* 0x000162000c1e1100 */
[----:B------:R-:W-:Y:S05]  /*3000*/  BRA `(.L_x_59142) ;  /* 0x00000cd000007947 */ /* 0x000fea0003800000 */
.L_x_59148:
[----:B------:R0:W5:Y:S01]  /*3010*/  LDG.E.U16 R25, [R2.64] ;  /* 0x0000002402197981 */ /* 0x000162000c1e1500 */
[----:B------:R-:W-:Y:S05]  /*3020*/  BRA `(.L_x_59142) ;  /* 0x00000cb000007947 */ /* 0x000fea0003800000 */
.L_x_59144:
        /* <DEDUP_REMOVED lines=9> */
.L_x_59151:
[----:B------:R-:W3:Y:S02]  /*30c0*/  LDG.E.U16 R0, [R2.64] ;  /* 0x0000002402007981 */ /* 0x000ee4000c1e1500 */
[----:B---3--:R-:W-:-:S06]  /*30d0*/  HADD2.F32 R0, -RZ, R0.H0_H0 ;  /* 0x20000000ff007230 */ /* 0x008fcc0000004100 */
[----:B------:R-:W0:Y:S02]  /*30e0*/  F2I.FTZ.TRUNC.NTZ R0, R0 ;  /* 0x0000000000007305 */ /* 0x000e24000021f100 */
[----:B0-----:R-:W-:Y:S01]  /*30f0*/  PRMT R25, R0, 0x7610, R25 ;  /* 0x0000761000197816 */ /* 0x001fe20000000019 */
[----:B------:R-:W-:Y:S05]  /*3100*/  BRA `(.L_x_59142) ;  /* 0x00000bd000007947 */ /* 0x000fea0003800000 */
.L_x_59150:
        /* <DEDUP_REMOVED lines=9> */
.L_x_59153:
[----:B------:R-:W3:Y:S02]  /*31a0*/  LDG.E.U16 R2, [R2.64] ;  /* 0x0000002402027981 */ /* 0x000ee4000c1e1500 */
[----:B---3--:R-:W-:-:S06]  /*31b0*/  HADD2.F32 R0, -RZ, R2.H0_H0 ;  /* 0x20000002ff007230 */ /* 0x008fcc0000004100 */
[----:B------:R-:W0:Y:S02]  /*31c0*/  F2I.FTZ.TRUNC.NTZ R0, R0 ;  /* 0x0000000000007305 */ /* 0x000e24000021f100 */
[----:B0-----:R-:W-:Y:S01]  /*31d0*/  PRMT R25, R0, 0x7610, R25 ;  /* 0x0000761000197816 */ /* 0x001fe20000000019 */
[----:B------:R-:W-:Y:S05]  /*31e0*/  BRA `(.L_x_59142) ;  /* 0x00000af000007947 */ /* 0x000fea0003800000 */
.L_x_59152:
[----:B------:R-:W3:Y:S02]  /*31f0*/  LDG.E.64 R2, [R2.64] ;  /* 0x0000002402027981 */ /* 0x000ee4000c1e1b00 */
[----:B---3--:R0:W3:Y:S01]  /*3200*/  F2I.F64.TRUNC R25, R2 ;  /* 0x0000000200197311 */ /* 0x0080e2000030d100 */
[----:B------:R-:W-:Y:S05]  /*3210*/  BRA `(.L_x_59142) ;  /* 0x00000ac000007947 */ /* 0x000fea0003800000 */
.L_x_59143:
        /* <DEDUP_REMOVED lines=12> */
.L_x_59156:
[----:B------:R-:W3:Y:S02]  /*32e0*/  LDG.E.64 R2, [R2.64] ;  /* 0x0000002402027981 */ /* 0x000ee4000c1e1b00 */
[----:B---3--:R0:W3:Y:S01]  /*32f0*/  F2I.F64.TRUNC R25, R2 ;  /* 0x0000000200197311 */ /* 0x0080e2000030d100 */
[----:B------:R-:W-:Y:S05]  /*3300*/  BRA `(.L_x_59142) ;  /* 0x000009d000007947 */ /* 0x000fea0003800000 */
.L_x_59155:
        /* <DEDUP_REMOVED lines=28> */
.L_x_59158:
        /* <DEDUP_REMOVED lines=15> */
.L_x_59157:
[----:B------:R-:W3:Y:S02]  /*35c0*/  LDG.E.U16 R0, [R2.64] ;  /* 0x0000002402007981 */ /* 0x000ee4000c1e1500 */
[----:B---3--:R-:W-:-:S06]  /*35d0*/  PRMT R0, RZ, 0x5410, R0 ;  /* 0x00005410ff007816 */ /* 0x008fcc0000000000 */
[----:B------:R-:W0:Y:S02]  /*35e0*/  F2I.FTZ.TRUNC.NTZ R0, R0 ;  /* 0x0000000000007305 */ /* 0x000e24000021f100 */
[----:B0-----:R-:W-:Y:S01]  /*35f0*/  PRMT R25, R0, 0x7610, R25 ;  /* 0x0000761000197816 */ /* 0x001fe20000000019 */
[----:B------:R-:W-:Y:S05]  /*3600*/  BRA `(.L_x_59142) ;  /* 0x000006d000007947 */ /* 0x000fea0003800000 */
.L_x_59154:
        /* <DEDUP_REMOVED lines=10> */
.L_x_59161:
        /* <DEDUP_REMOVED lines=21> */
.L_x_59165:
[----:B------:R-:W-:Y:S05]  /*3800*/  BSYNC B1 ;  /* 0x0000000000017941 */ /* 0x000fea0003800000 */
.L_x_59164:
[----:B------:R-:W-:Y:S01]  /*3810*/  LEA R3, R0, 0x3b800000, 0x17 ;  /* 0x3b80000000037811 */ /* 0x000fe200078eb8ff */
[----:B------:R-:W-:-:S05]  /*3820*/  IMAD.SHL.U32 R0, R2, 0x100000, RZ ;  /* 0x0010000002007824 */ /* 0x000fca00078e00ff */
[----:B------:R-:W-:Y:S02]  /*3830*/  LOP3.LUT R0, R3, R0, R4, 0xfe, !PT ;  /* 0x0000000003007212 */ /* 0x000fe400078efe04 */
.L_x_59163:
[----:B------:R-:W-:Y:S05]  /*3840*/  BSYNC B0 ;  /* 0x0000000000007941 */ /* 0x000fea0003800000 */
.L_x_59162:
[----:B------:R-:W0:Y:S02]  /*3850*/  F2I.FTZ.TRUNC.NTZ R0, R0 ;  /* 0x0000000000007305 */ /* 0x000e24000021f100 */
[----:B0-----:R-:W-:Y:S01]  /*3860*/  PRMT R25, R0, 0x7610, R25 ;  /* 0x0000761000197816 */ /* 0x001fe20000000019 */
[----:B------:R-:W-:Y:S05]  /*3870*/  BRA `(.L_x_59142) ;  /* 0x0000046000007947 */ /* 0x000fea0003800000 */
.L_x_59160:
        /* <DEDUP_REMOVED lines=21> */
.L_x_59169:
[----:B------:R-:W-:Y:S05]  /*39d0*/  BSYNC B1 ;  /* 0x0000000000017941 */ /* 0x000fea0003800000 */
.L_x_59168:
[----:B------:R-:W-:Y:S01]  /*39e0*/  LEA R3, R0, 0x37800000, 0x17 ;  /* 0x3780000000037811 */ /* 0x000fe200078eb8ff */
[----:B------:R-:W-:-:S05]  /*39f0*/  IMAD.SHL.U32 R0, R2, 0x200000, RZ ;  /* 0x0020000002007824 */ /* 0x000fca00078e00ff */
[----:B------:R-:W-:Y:S02]  /*3a00*/  LOP3.LUT R0, R3, R0, R4, 0xfe, !PT ;  /* 0x0000000003007212 */ /* 0x000fe400078efe04 */
.L_x_59167:
[----:B------:R-:W-:Y:S05]  /*3a10*/  BSYNC B0 ;  /* 0x0000000000007941 */ /* 0x000fea0003800000 */
.L_x_59166:
[----:B------:R-:W0:Y:S02]  /*3a20*/  F2I.FTZ.TRUNC.NTZ R0, R0 ;  /* 0x0000000000007305 */ /* 0x000e24000021f100 */
[----:B0-----:R-:W-:Y:S01]  /*3a30*/  PRMT R25, R0, 0x7610, R25 ;  /* 0x0000761000197816 */ /* 0x001fe20000000019 */
[----:B------:R-:W-:Y:S05]  /*3a40*/  BRA `(.L_x_59142) ;  /* 0x0000029000007947 */ /* 0x000fea0003800000 */
.L_x_59159:
        /* <DEDUP_REMOVED lines=14> */
.L_x_59173:
[----:B------:R-:W-:Y:S05]  /*3b30*/  BSYNC B0 ;  /* 0x0000000000007941 */ /* 0x000fea0003800000 */
.L_x_59172:
[----:B------:R-:W0:Y:S02]  /*3b40*/  F2I.FTZ.TRUNC.NTZ R0, R0 ;  /* 0x0000000000007305 */ /* 0x000e24000021f100 */
[----:B0-----:R-:W-:Y:S01]  /*3b50*/  PRMT R25, R0, 0x7610, R25 ;  /* 0x0000761000197816 */ /* 0x001fe20000000019 */
[----:B------:R-:W-:Y:S05]  /*3b60*/  BRA `(.L_x_59142) ;  /* 0x0000017000007947 */ /* 0x000fea0003800000 */
.L_x_59147:
        /* <DEDUP_REMOVED lines=20> */
.L_x_59171:
[----:B------:R0:W5:Y:S01]  /*3cb0*/  LDG.E.U8 R25, [R2.64] ;  /* 0x0000002402197981 */ /* 0x000162000c1e1100 */
[----:B------:R-:W-:Y:S05]  /*3cc0*/  BRA `(.L_x_59142) ;  /* 0x0000001000007947 */ /* 0x000fea0003800000 */
.L_x_59170:
[----:B------:R0:W5:Y:S02]  /*3cd0*/  LDG.E.U8 R25, [R2.64] ;  /* 0x0000002402197981 */ /* 0x000164000c1e1100 */
.L_x_59142:
[----:B------:R-:W-:Y:S05]  /*3ce0*/  BSYNC B6 ;  /* 0x0000000000067941 */ /* 0x000fea0003800000 */
.L_x_59141:
[----:B------:R-:W-:Y:S01]  /*3cf0*/  PRMT R0, R24, 0x9910, RZ ;  /* 0x0000991018007816 */ /* 0x000fe200000000ff */
[----:B------:R-:W-:Y:S03]  /*3d00*/  BSSY B1, `(.L_x_59174) ;  /* 0x0000161000017945 */ /* 0x000fe60003800000 */
[----:B------:R-:W-:-:S13]  /*3d10*/  ISETP.NE.AND P0, PT, R0, 0x1, PT ;  /* 0x000000010000780c */ /* 0x000fda0003f05270 */
[----:B------:R-:W-:Y:S05]  /*3d20*/  @!P0 BRA `(.L_x_59175) ;  /* 0x000014d000008947 */ /* 0x000fea0003800000 */
[----:B------:R-:W-:Y:S01]  /*3d30*/  ISETP.NE.AND P0, PT, R0, 0xff, PT ;  /* 0x000000ff0000780c */ /* 0x000fe20003f05270 */
[----:B------:R-:W-:-:S12]  /*3d40*/  BSSY B0, `(.L_x_59176) ;  /* 0x000014a000007945 */ /* 0x000fd80003800000 */
[----:B------:R-:W-:Y:S05]  /*3d50*/  @P0 BRA `(.L_x_59177) ;  /* 0x00000cf000000947 */ /* 0x000fea0003800000 */
[----:B------:R-:W4:Y:S01]  /*3d60*/  S2R R17, SR_TID.X ;  /* 0x0000000000117919 */ /* 0x000f220000002100 */
[----:B------:R-:W-:Y:S01]  /*3d70*/  BSSY B2, `(.L_x_59178) ;  /* 0x0000033000027945 */ /* 0x000fe20003800000 */
[----:B----4-:R-:W-:-:S13]  /*3d80*/  ISETP.GE.AND P0, PT, R17, R22, PT ;  /* 0x000000161100720c */ /* 0x010fda0003f06270 */
        /* <DEDUP_REMOVED lines=8> */
[C---:B------:R-:W-:Y:S01]  /*3e10*/  IADD3 R0, R23.reuse, 0x1, RZ ;  /* 0x0000000117007810 */ /* 0x040fe20007ffe0ff */
[----:B0-----:R-:W-:Y:S01]  /*3e20*/  IMAD.MOV.U32 R3, RZ, RZ, 0x1 ;  /* 0x00000001ff037424 */ /* 0x001fe200078e00ff */
[C---:B------:R-:W-:Y:S02]  /*3e30*/  LOP3.LUT R2, R23.reuse, 0x1, RZ, 0xc0, !PT ;  /* 0x0000000117027812 */ /* 0x040fe400078ec0ff */
[----:B------:R-:W-:Y:S02]  /*3e40*/  LOP3.LUT R0, R0, 0xff, RZ, 0xc0, !PT ;  /* 0x000000ff00007812 */ /* 0x000fe400078ec0ff */
[----:B------:R-:W-:Y:S02]  /*3e50*/  ISETP.NE.U32.AND P0, PT, R2, 0x1, PT ;  /* 0x000000010200780c */ /* 0x000fe40003f05070 */
[----:B------:R-:W-:Y:S02]  /*3e60*/  ISETP.GE.U32.AND P1, PT, R0, 0x3, PT ;  /* 0x000000030000780c */ /* 0x000fe40003f26070 */
[----:B------:R-:W-:-:S02]  /*3e70*/  LOP3.LUT R2, R23, 0x80, RZ, 0xc0, !PT ;  /* 0x0000008017027812 */ /* 0x000fc400078ec0ff */
[----:B------:R-:W-:Y:S02]  /*3e80*/  SEL R0, R3, 0xff, P0 ;  /* 0x000000ff03007807 */ /* 0x000fe40000000000 */
[----:B------:R-:W-:-:S07]  /*3e90*/  LEA.HI R2, R2, R23, RZ, 0x19 ;  /* 0x0000001702027211 */ /* 0x000fce00078fc8ff */
[----:B------:R-:W-:Y:S05]  /*3ea0*/  @!P1 BRA `(.L_x_59182) ;  /* 0x0000019000009947 */ /* 0x000fea0003800000 */
[----:B------:R-:W-:Y:S01]  /*3eb0*/  PRMT R3, R2, 0x8880, RZ ;  /* 0x0000888002037816 */ /* 0x000fe200000000ff */
[----:B------:R-:W-:-:S03]  /*3ec0*/  IMAD.MOV.U32 R2, RZ, RZ, -0x1ff ;  /* 0xfffffe01ff027424 */ /* 0x000fc600078e00ff */
[----:B------:R-:W-:-:S04]  /*3ed0*/  SHF.R.S32.HI R3, RZ, 0x1, R3 ;  /* 0x00000001ff037819 */ /* 0x000fc80000011403 */
[----:B------:R-:W-:-:S04]  /*3ee0*/  PRMT R4, R3, 0x7610, R4 ;  /* 0x0000761003047816 */ /* 0x000fc80000000004 */
.L_x_59183:
        /* <DEDUP_REMOVED lines=21> */
.L_x_59182:
[----:B------:R-:W-:Y:S05]  /*4040*/  BSYNC B3 ;  /* 0x0000000000037941 */ /* 0x000fea0003800000 */
.L_x_59181:
[----:B------:R-:W-:Y:S05]  /*4050*/  BRA `(.L_x_59179) ;  /* 0x0000004000007947 */ /* 0x000fea0003800000 */
.L_x_59180:
[----:B------:R-:W-:Y:S01]  /*4060*/  LOP3.LUT R23, R23, 0x1, RZ, 0xc0, !PT ;  /* 0x0000000117177812 */ /* 0x000fe200078ec0ff */
[----:B------:R-:W-:-:S03]  /*4070*/  IMAD.MOV.U32 R0, RZ, RZ, 0x1 ;  /* 0x00000001ff007424 */ /* 0x000fc600078e00ff */
[----:B------:R-:W-:-:S04]  /*4080*/  ISETP.NE.U32.AND P0, PT, R23, 0x1, PT ;  /* 0x000000011700780c */ /* 0x000fc80003f05070 */
[----:B------:R-:W-:-:S04]  /*4090*/  SEL R0, R0, 0xffff, P0 ;  /* 0x0000ffff00007807 */ /* 0x000fc80000000000 */
.L_x_59179:
[----:B------:R-:W-:Y:S05]  /*40a0*/  BSYNC B2 ;  /* 0x0000000000027941 */ /* 0x000fea0003800000 */
.L_x_59178:
[----:B0-----:R-:W-:Y:S01]  /*40b0*/  IADD3 R3, R17, 0x80, RZ ;  /* 0x0000008011037810 */ /* 0x001fe20007ffe0ff */
[----:B------:R-:W-:Y:S03]  /*40c0*/  BSSY B2, `(.L_x_59184) ;  /* 0x0000031000027945 */ /* 0x000fe60003800000 */
[----:B------:R-:W-:-:S13]  /*40d0*/  ISETP.GE.AND P0, PT, R3, R22, PT ;  /* 0x000000160300720c */ /* 0x000fda0003f06270 */
[----:B------:R-:W-:Y:S05]  /*40e0*/  @P0 BRA `(.L_x_59185) ;  /* 0x000002e000000947 */ /* 0x000fea0003800000 */
[----:B-1---5:R-:W-:-:S04]  /*40f0*/  PRMT R2, R19, 0x8880, RZ ;  /* 0x0000888013027816 */ /* 0x022fc800000000ff */
[----:B------:R-:W-:-:S13]  /*4100*/  ISETP.GE.AND P0, PT, R2, RZ, PT ;  /* 0x000000ff0200720c */ /* 0x000fda0003f06270 */
[----:B------:R-:W-:Y:S05]  /*4110*/  @!P0 BRA `(.L_x_59186) ;  /* 0x0000027000008947 */ /* 0x000fea0003800000 */
[----:B------:R-:W-:Y:S01]  /*4120*/  LOP3.LUT P0, RZ, R19, 0xff, RZ, 0xc0, !PT ;  /* 0x000000ff13ff7812 */ /* 0x000fe2000780c0ff */
[----:B------:R-:W-:Y:S01]  /*4130*/  BSSY B3, `(.L_x_59187) ;  /* 0x0000024000037945 */ /* 0x000fe20003800000 */
[----:B------:R-:W-:-:S11]  /*4140*/  IMAD.MOV.U32 R2, RZ, RZ, 0x1 ;  /* 0x00000001ff027424 */ /* 0x000fd600078e00ff */
[----:B------:R-:W-:Y:S05]  /*4150*/  @!P0 BRA `(.L_x_59188) ;  /* 0x0000021000008947 */ /* 0x000fea0003800000 */
[C---:B------:R-:W-:Y:S01]  /*4160*/  IADD3 R2, R19.reuse, 0x1, RZ ;  /* 0x0000000113027810 */ /* 0x040fe20007ffe0ff */
[----:B------:R-:W-:Y:S01]  /*4170*/  IMAD.MOV.U32 R3, RZ, RZ, 0x1 ;  /* 0x00000001ff037424 */ /* 0x000fe200078e00ff */
        /* <DEDUP_REMOVED lines=12> */
.L_x_59189:
        /* <DEDUP_REMOVED lines=19> */
.L_x_59188:
[----:B------:R-:W-:Y:S05]  /*4370*/  BSYNC B3 ;  /* 0x0000000000037941 */ /* 0x000fea0003800000 */
.L_x_59187:
[----:B------:R-:W-:Y:S05]  /*4380*/  BRA `(.L_x_59185) ;  /* 0x0000004000007947 */ /* 0x000fea0003800000 */
.L_x_59186:
[----:B------:R-:W-:Y:S01]  /*4390*/  LOP3.LUT R19, R19, 0x1, RZ, 0xc0, !PT ;  /* 0x0000000113137812 */ /* 0x000fe200078ec0ff */
[----:B------:R-:W-:-:S03]  /*43a0*/  IMAD.MOV.U32 R2, RZ, RZ, 0x1 ;  /* 0x00000001ff027424 */ /* 0x000fc600078e00ff */
[----:B------:R-:W-:-:S04]  /*43b0*/  ISETP.NE.U32.AND P0, PT, R19, 0x1, PT ;  /* 0x000000011300780c */ /* 0x000fc80003f05070 */
[----:B------:R-:W-:-:S04]  /*43c0*/  SEL R2, R2, 0xffff, P0 ;  /* 0x0000ffff02027807 */ /* 0x000fc80000000000 */
.L_x_59185:
[----:B------:R-:W-:Y:S05]  /*43d0*/  BSYNC B2 ;  /* 0x0000000000027941 */ /* 0x000fea0003800000 */
.L_x_59184:
[----:B------:R-:W-:Y:S01]  /*43e0*/  IADD3 R3, R17, 0x100, RZ ;  /* 0x0000010011037810 */ /* 0x000fe20007ffe0ff */
[----:B------:R-:W-:Y:S03]  /*43f0*/  BSSY B2, `(.L_x_59190) ;  /* 0x0000032000027945 */ /* 0x000fe60003800000 */
[----:B------:R-:W-:-:S13]  /*4400*/  ISETP.GE.AND P0, PT, R3, R22, PT ;  /* 0x000000160300720c */ /* 0x000fda0003f06270 */
[----:B------:R-:W-:Y:S05]  /*4410*/  @P0 BRA `(.L_x_59191) ;  /* 0x000002f000000947 */ /* 0x000fea0003800000 */
[----:B--2--5:R-:W-:-:S04]  /*4420*/  PRMT R3, R26, 0x8880, RZ ;  /* 0x000088801a037816 */ /* 0x024fc800000000ff */
[----:B------:R-:W-:-:S13]  /*4430*/  ISETP.GE.AND P0, PT, R3, RZ, PT ;  /* 0x000000ff0300720c */ /* 0x000fda0003f06270 */
[----:B------:R-:W-:Y:S05]  /*4440*/  @!P0 BRA `(.L_x_59192) ;  /* 0x0000028000008947 */ /* 0x000fea0003800000 */
[----:B------:R-:W-:Y:S01]  /*4450*/  LOP3.LUT P0, RZ, R26, 0xff, RZ, 0xc0, !PT ;  /* 0x000000ff1aff7812 */ /* 0x000fe2000780c0ff */
[----:B------:R-:W-:Y:S01]  /*4460*/  BSSY B3, `(.L_x_59193) ;  /* 0x0000025000037945 */ /* 0x000fe20003800000 */
[----:B-1----:R-:W-:-:S11]  /*4470*/  IMAD.MOV.U32 R19, RZ, RZ, 0x1 ;  /* 0x00000001ff137424 */ /* 0x002fd600078e00ff */
[----:B------:R-:W-:Y:S05]  /*4480*/  @!P0 BRA `(.L_x_59194) ;  /* 0x0000022000008947 */ /* 0x000fea0003800000 */
[C---:B------:R-:W-:Y:S01]  /*4490*/  IADD3 R3, R26.reuse, 0x1, RZ ;  /* 0x000000011a037810 */ /* 0x040fe20007ffe0ff */
[----:B------:R-:W-:Y:S01]  /*44a0*/  IMAD.MOV.U32 R19, RZ, RZ, 0x1 ;  /* 0x00000001ff137424 */ /* 0x000fe200078e00ff */
[----:B------:R-:W-:Y:S02]  /*44b0*/  LOP3.LUT R4, R26, 0x1, RZ, 0xc0, !PT ;  /* 0x000000011a047812 */ /* 0x000fe400078ec0ff */
        /* <DEDUP_REMOVED lines=11> */
.L_x_59195:
        /* <DEDUP_REMOVED lines=20> */
.L_x_59194:
[----:B------:R-:W-:Y:S05]  /*46b0*/  BSYNC B3 ;  /* 0x0000000000037941 */ /* 0x000fea0003800000 */
.L_x_59193:
[----:B------:R-:W-:Y:S05]  /*46c0*/  BRA `(.L_x_59191) ;  /* 0x0000004000007947 */ /* 0x000fea0003800000 */
.L_x_59192:
[----:B------:R-:W-:Y:S01]  /*46d0*/  LOP3.LUT R26, R26, 0x1, RZ, 0xc0, !PT ;  /* 0x000000011a1a7812 */ /* 0x000fe200078ec0ff */
[----:B-1----:R-:W-:-:S03]  /*46e0*/  IMAD.MOV.U32 R19, RZ, RZ, 0x1 ;  /* 0x00000001ff137424 */ /* 0x002fc600078e00ff */
[----:B------:R-:W-:-:S04]  /*46f0*/  ISETP.NE.U32.AND P0, PT, R26, 0x1, PT ;  /* 0x000000011a00780c */ /* 0x000fc80003f05070 */
[----:B------:R-:W-:-:S04]  /*4700*/  SEL R19, R19, 0xffff, P0 ;  /* 0x0000ffff13137807 */ /* 0x000fc80000000000 */
.L_x_59191:
[----:B------:R-:W-:Y:S05]  /*4710*/  BSYNC B2 ;  /* 0x0000000000027941 */ /* 0x000fea0003800000 */
.L_x_59190:
[----:B------:R-:W-:-:S04]  /*4720*/  IADD3 R3, R17, 0x180, RZ ;  /* 0x0000018011037810 */ /* 0x000fc80007ffe0ff */
[----:B------:R-:W-:-:S13]  /*4730*/  ISETP.GE.AND P0, PT, R3, R22, PT ;  /* 0x000000160300720c */ /* 0x000fda0003f06270 */
[----:B------:R-:W-:Y:S05]  /*4740*/  @P0 BRA `(.L_x_59196) ;  /* 0x00000a9000000947 */ /* 0x000fea0003800000 */
[----:B---3-5:R-:W-:-:S04]  /*4750*/  PRMT R3, R25, 0x8880, RZ ;  /* 0x0000888019037816 */ /* 0x028fc800000000ff */
        /* <DEDUP_REMOVED lines=20> */
.L_x_59200:
        /* <DEDUP_REMOVED lines=20> */
.L_x_59199:
[----:B------:R-:W-:Y:S05]  /*49e0*/  BSYNC B2 ;  /* 0x0000000000027941 */ /* 0x000fea0003800000 */
.L_x_59198:
[----:B------:R-:W-:Y:S05]  /*49f0*/  BRA `(.L_x_59196) ;  /* 0x000007e000007947 */ /* 0x000fea0003800000 */
.L_x_59197:
[----:B------:R-:W-:Y:S01]  /*4a00*/  LOP3.LUT R25, R25, 0x1, RZ, 0xc0, !PT ;  /* 0x0000000119197812 */ /* 0x000fe200078ec0ff */
[----:B------:R-:W-:-:S03]  /*4a10*/  IMAD.MOV.U32 R18, RZ, RZ, 0x1 ;  /* 0x00000001ff127424 */ /* 0x000fc600078e00ff */
[----:B------:R-:W-:-:S04]  /*4a20*/  ISETP.NE.U32.AND P0, PT, R25, 0x1, PT ;  /* 0x000000011900780c */ /* 0x000fc80003f05070 */
[----:B------:R-:W-:Y:S01]  /*4a30*/  SEL R18, R18, 0xffff, P0 ;  /* 0x0000ffff12127807 */ /* 0x000fe20000000000 */
[----:B------:R-:W-:Y:S05]  /*4a40*/  BRA `(.L_x_59196) ;  /* 0x0000079000007947 */ /* 0x000fea0003800000 */
.L_x_59177:
[----:B------:R-:W4:Y:S01]  /*4a50*/  S2R R17, SR_TID.X ;  /* 0x0000000000117919 */ /* 0x000f220000002100 */
[----:B------:R-:W-:Y:S01]  /*4a60*/  BSSY B2, `(.L_x_59201) ;  /* 0x000001d000027945 */ /* 0x000fe20003800000 */
[----:B----4-:R-:W-:-:S13]  /*4a70*/  ISETP.GE.AND P0, PT, R17, R22, PT ;  /* 0x000000161100720c */ /* 0x010fda0003f06270 */
[----:B------:R-:W-:Y:S05]  /*4a80*/  @P0 BRA `(.L_x_59202) ;  /* 0x000001a000000947 */ /* 0x000fea0003800000 */
[----:B-----5:R-:W-:-:S04]  /*4a90*/  PRMT R0, R23, 0x8880, RZ ;  /* 0x0000888017007816 */ /* 0x020fc800000000ff */
[----:B------:R-:W-:Y:S02]  /*4aa0*/  ISETP.GE.AND P0, PT, R0, RZ, PT ;  /* 0x000000ff0000720c */ /* 0x000fe40003f06270 */
[----:B------:R-:W-:-:S11]  /*4ab0*/  PRMT R0, RZ, 0x7610, R0 ;  /* 0x00007610ff007816 */ /* 0x000fd60000000000 */
[----:B------:R-:W-:Y:S05]  /*4ac0*/  @!P0 BRA `(.L_x_59202) ;  /* 0x0000016000008947 */ /* 0x000fea0003800000 */
[----:B------:R-:W-:Y:S01]  /*4ad0*/  LOP3.LUT P0, RZ, R23, 0xff, RZ, 0xc0, !PT ;  /* 0x000000ff17ff7812 */ /* 0x000fe2000780c0ff */
[----:B------:R-:W-:-:S12]  /*4ae0*/  IMAD.MOV.U32 R0, RZ, RZ, 0x1 ;  /* 0x00000001ff007424 */ /* 0x000fd800078e00ff */
[----:B------:R-:W-:Y:S05]  /*4af0*/  @!P0 BRA `(.L_x_59202) ;  /* 0x0000013000008947 */ /* 0x000fea0003800000 */
[----:B------:R-:W-:Y:S01]  /*4b00*/  IMAD.MOV.U32 R0, RZ, RZ, 0x1 ;  /* 0x00000001ff007424 */ /* 0x000fe200078e00ff */
[----:B0-----:R-:W-:Y:S02]  /*4b10*/  PRMT R2, R24, 0x7610, R2 ;  /* 0x0000761018027816 */ /* 0x001fe40000000002 */
.L_x_59203:
        /* <DEDUP_REMOVED lines=17> */
.L_x_59202:
[----:B------:R-:W-:Y:S05]  /*4c30*/  BSYNC B2 ;  /* 0x0000000000027941 */ /* 0x000fea0003800000 */
.L_x_59201:
[----:B0-----:R-:W-:Y:S01]  /*4c40*/  IADD3 R3, R17, 0x80, RZ ;  /* 0x0000008011037810 */ /* 0x001fe20007ffe0ff */
[----:B------:R-:W-:Y:S03]  /*4c50*/  BSSY B2, `(.L_x_59204) ;  /* 0x000001d000027945 */ /* 0x000fe60003800000 */
[----:B------:R-:W-:-:S13]  /*4c60*/  ISETP.GE.AND P0, PT, R3, R22, PT ;  /* 0x000000160300720c */ /* 0x000fda0003f06270 */
[----:B------:R-:W-:Y:S05]  /*4c70*/  @P0 BRA `(.L_x_59205) ;  /* 0x000001a000000947 */ /* 0x000fea0003800000 */
[----:B-1---5:R-:W-:-:S04]  /*4c80*/  PRMT R2, R19, 0x8880, RZ ;  /* 0x0000888013027816 */ /* 0x022fc800000000ff */
[----:B------:R-:W-:Y:S02]  /*4c90*/  ISETP.GE.AND P0, PT, R2, RZ, PT ;  /* 0x000000ff0200720c */ /* 0x000fe40003f06270 */
[----:B------:R-:W-:-:S11]  /*4ca0*/  PRMT R2, RZ, 0x7610, R2 ;  /* 0x00007610ff027816 */ /* 0x000fd60000000002 */
[----:B------:R-:W-:Y:S05]  /*4cb0*/  @!P0 BRA `(.L_x_59205) ;  /* 0x0000016000008947 */ /* 0x000fea0003800000 */
[----:B------:R-:W-:Y:S01]  /*4cc0*/  LOP3.LUT P0, RZ, R19, 0xff, RZ, 0xc0, !PT ;  /* 0x000000ff13ff7812 */ /* 0x000fe2000780c0ff */
[----:B------:R-:W-:-:S12]  /*4cd0*/  IMAD.MOV.U32 R2, RZ, RZ, 0x1 ;  /* 0x00000001ff027424 */ /* 0x000fd800078e00ff */
[----:B------:R-:W-:Y:S05]  /*4ce0*/  @!P0 BRA `(.L_x_59205) ;  /* 0x0000013000008947 */ /* 0x000fea0003800000 */
[----:B------:R-:W-:Y:S01]  /*4cf0*/  IMAD.MOV.U32 R2, RZ, RZ, 0x1 ;  /* 0x00000001ff027424 */ /* 0x000fe200078e00ff */
[----:B------:R-:W-:Y:S02]  /*4d00*/  PRMT R3, R24, 0x7610, R3 ;  /* 0x0000761018037816 */ /* 0x000fe40000000003 */
.L_x_59206:
[----:B------:R-:W-:Y:S02]  /*4d10*/  LOP3.LUT R4, R19, 0x1, RZ, 0xc0, !PT ;  /* 0x0000000113047812 */ /* 0x000fe400078ec0ff */
        /* <DEDUP_REMOVED lines=16> */
.L_x_59205:
[----:B------:R-:W-:Y:S05]  /*4e20*/  BSYNC B2 ;  /* 0x0000000000027941 */ /* 0x000fea0003800000 */
.L_x_59204:
        /* <DEDUP_REMOVED lines=8> */
[----:B------:R-:W-:Y:S01]  /*4eb0*/  LOP3.LUT P0, RZ, R26, 0xff, RZ, 0xc0, !PT ;  /* 0x000000ff1aff7812 */ /* 0x000fe2000780c0ff */
[----:B------:R-:W-:-:S12]  /*4ec0*/  IMAD.MOV.U32 R19, RZ, RZ, 0x1 ;  /* 0x00000001ff137424 */ /* 0x000fd800078e00ff */
[----:B------:R-:W-:Y:S05]  /*4ed0*/  @!P0 BRA `(.L_x_59208) ;  /* 0x0000013000008947 */ /* 0x000fea0003800000 */
[----:B------:R-:W-:Y:S01]  /*4ee0*/  IMAD.MOV.U32 R19, RZ, RZ, 0x1 ;  /* 0x00000001ff137424 */ /* 0x000fe200078e00ff */
[----:B------:R-:W-:Y:S02]  /*4ef0*/  PRMT R3, R24, 0x7610, R3 ;  /* 0x0000761018037816 */ /* 0x000fe40000000003 */
.L_x_59209:
        /* <DEDUP_REMOVED lines=17> */
.L_x_59208:
[----:B------:R-:W-:Y:S05]  /*5010*/  BSYNC B2 ;  /* 0x0000000000027941 */ /* 0x000fea0003800000 */
.L_x_59207:
[----:B------:R-:W-:-:S04]  /*5020*/  IADD3 R3, R17, 0x180, RZ ;  /* 0x0000018011037810 */ /* 0x000fc80007ffe0ff */
[----:B------:R-:W-:-:S13]  /*5030*/  ISETP.GE.AND P0, PT, R3, R22, PT ;  /* 0x000000160300720c */ /* 0x000fda0003f06270 */
[----:B------:R-:W-:Y:S05]  /*5040*/  @P0 BRA `(.L_x_59196) ;  /* 0x0000019000000947 */ /* 0x000fea0003800000 */
[----:B---3-5:R-:W-:Y:S02]  /*5050*/  PRMT R3, R25, 0x8880, RZ ;  /* 0x0000888019037816 */ /* 0x028fe400000000ff */
[----:B------:R-:W-:Y:S02]  /*5060*/  PRMT R18, RZ, 0x7610, R18 ;  /* 0x00007610ff127816 */ /* 0x000fe40000000012 */
[----:B------:R-:W-:-:S13]  /*5070*/  ISETP.GE.AND P0, PT, R3, RZ, PT ;  /* 0x000000ff0300720c */ /* 0x000fda0003f06270 */
[----:B------:R-:W-:Y:S05]  /*5080*/  @!P0 BRA `(.L_x_59196) ;  /* 0x0000015000008947 */ /* 0x000fea0003800000 */
[----:B------:R-:W-:Y:S01]  /*5090*/  LOP3.LUT P0, RZ, R25, 0xff, RZ, 0xc0, !PT ;  /* 0x000000ff19ff7812 */ /* 0x000fe2000780c0ff */
[----:B------:R-:W-:-:S12]  /*50a0*/  IMAD.MOV.U32 R18, RZ, RZ, 0x1 ;  /* 0x00000001ff127424 */ /* 0x000fd800078e00ff */
[----:B------:R-:W-:Y:S05]  /*50b0*/  @!P0 BRA `(.L_x_59196) ;  /* 0x0000012000008947 */ /* 0x000fea0003800000 */
[----:B------:R-:W-:Y:S02]  /*50c0*/  IMAD.MOV.U32 R18, RZ, RZ, 0x1 ;  /* 0x00000001ff127424 */ /* 0x000fe400078e00ff */
.L_x_59210:
        /* <DEDUP_REMOVED lines=17> */
.L_x_59196:
[----:B------:R-:W-:Y:S05]  /*51e0*/  BSYNC B0 ;  /* 0x0000000000007941 */ /* 0x000fea0003800000 */
.L_x_59176:
[----:B------:R-:W-:Y:S05]  /*51f0*/  BRA `(.L_x_59211) ;  /* 0x0000011000007947 */ /* 0x000fea0003800000 */
.L_x_59175:
[----:B------:R-:W4:Y:S01]  /*5200*/  S2R R17, SR_TID.X ;  /* 0x0000000000117919 */ /* 0x000f220000002100 */
[----:B-1---5:R-:W-:Y:S02]  /*5210*/  IMAD.MOV.U32 R19, RZ, RZ, 0x1 ;  /* 0x00000001ff137424 */ /* 0x022fe400078e00ff */
[----:B0-----:R-:W-:Y:S02]  /*5220*/  IMAD.MOV.U32 R2, RZ, RZ, 0x1 ;  /* 0x00000001ff027424 */ /* 0x001fe400078e00ff */
[----:B------:R-:W-:Y:S01]  /*5230*/  IMAD.MOV.U32 R0, RZ, RZ, 0x1 ;  /* 0x00000001ff007424 */ /* 0x000fe200078e00ff */
[----:B----4-:R-:W-:-:S04]  /*5240*/  IADD3 R3, R17, 0x180, RZ ;  /* 0x0000018011037810 */ /* 0x010fc80007ffe0ff */
        /* <DEDUP_REMOVED lines=12> */
.L_x_59211:
[----:B------:R-:W-:Y:S05]  /*5310*/  BSYNC B1 ;  /* 0x0000000000017941 */ /* 0x000fea0003800000 */
.L_x_59174:
        /* <DEDUP_REMOVED lines=22> */
.L_x_59217:
[----:B------:R0:W-:Y:S01]  /*5480*/  STG.E.U8 [R8.64], R0 ;  /* 0x0000000008007986 */ /* 0x0001e2000c101124 */
[----:B------:R-:W-:Y:S05]  /*5490*/  BRA `(.L_x_59219) ;  /* 0x00000e9000007947 */ /* 0x000fea0003800000 */
.L_x_59216:
        /* <DEDUP_REMOVED lines=12> */
.L_x_59221:
[----:B------:R-:W-:-:S04]  /*5560*/  LOP3.LUT R0, R0, 0xffff, RZ, 0xc0, !PT ;  /* 0x0000ffff00007812 */ /* 0x000fc800078ec0ff */
[----:B------:R-:W-:-:S05]  /*5570*/  PRMT R3, R0, 0x8880, RZ ;  /* 0x0000888000037816 */ /* 0x000fca00000000ff */
[----:B------:R0:W-:Y:S01]  /*5580*/  STG.E [R8.64], R3 ;  /* 0x0000000308007986 */ /* 0x0001e2000c101924 */
[----:B------:R-:W-:Y:S05]  /*5590*/  BRA `(.L_x_59219) ;  /* 0x00000d9000007947 */ /* 0x000fea0003800000 */
.L_x_59220:
[----:B------:R-:W-:-:S04]  /*55a0*/  PRMT R3, R0, 0x8880, RZ ;  /* 0x0000888000037816 */ /* 0x000fc800000000ff */
[----:B------:R-:W-:-:S05]  /*55b0*/  PRMT R3, R3, 0x7710, RZ ;  /* 0x0000771003037816 */ /* 0x000fca00000000ff */
[----:B------:R0:W-:Y:S01]  /*55c0*/  STG.E.U16 [R8.64], R3 ;  /* 0x0000000308007986 */ /* 0x0001e2000c101524 */
[----:B------:R-:W-:Y:S05]  /*55d0*/  BRA `(.L_x_59219) ;  /* 0x00000d5000007947 */ /* 0x000fea0003800000 */
.L_x_59215:
        /* <DEDUP_REMOVED lines=9> */
.L_x_59223:
[----:B------:R-:W0:Y:S02]  /*5670*/  I2F.S8 R3, R0 ;  /* 0x0000000000037306 */ /* 0x000e240000001400 */
[----:B0-----:R-:W-:-:S05]  /*5680*/  F2FP.PACK_AB R3, RZ, R3 ;  /* 0x00000003ff03723e */ /* 0x001fca00000000ff */
[----:B------:R0:W-:Y:S01]  /*5690*/  STG.E.U16 [R8.64], R3 ;  /* 0x0000000308007986 */ /* 0x0001e2000c101524 */
[----:B------:R-:W-:Y:S05]  /*56a0*/  BRA `(.L_x_59219) ;  /* 0x00000c8000007947 */ /* 0x000fea0003800000 */
.L_x_59222:
        /* <DEDUP_REMOVED lines=10> */
.L_x_59225:
[----:B------:R-:W0:Y:S02]  /*5750*/  I2F.S8 R0, R0 ;  /* 0x0000000000007306 */ /* 0x000e240000001400 */
[----:B0-----:R-:W-:-:S04]  /*5760*/  F2FP.PACK_AB R3, RZ, R0 ;  /* 0x00000000ff03723e */ /* 0x001fc800000000ff */
[----:B------:R-:W-:-:S05]  /*5770*/  PRMT R3, R3, 0x5410, RZ ;  /* 0x0000541003037816 */ /* 0x000fca00000000ff */
[----:B------:R0:W-:Y:S01]  /*5780*/  STG.E [R8.64], R3 ;  /* 0x0000000308007986 */ /* 0x0001e2000c101924 */
[----:B------:R-:W-:Y:S05]  /*5790*/  BRA `(.L_x_59219) ;  /* 0x00000b9000007947 */ /* 0x000fea0003800000 */
.L_x_59224:
[----:B------:R-:W-:-:S04]  /*57a0*/  PRMT R4, R0, 0x8880, RZ ;  /* 0x0000888000047816 */ /* 0x000fc800000000ff */
[----:B------:R-:W-:-:S06]  /*57b0*/  PRMT R4, R4, 0x7710, RZ ;  /* 0x0000771004047816 */ /* 0x000fcc00000000ff */
[----:B------:R-:W0:Y:S02]  /*57c0*/  I2F.F64.S16 R4, R4 ;  /* 0x0000000400047312 */ /* 0x000e240000101c00 */
[----:B0-----:R0:W-:Y:S01]  /*57d0*/  STG.E.64 [R8.64], R4 ;  /* 0x0000000408007986 */ /* 0x0011e2000c101b24 */
[----:B------:R-:W-:Y:S05]  /*57e0*/  BRA `(.L_x_59219) ;  /* 0x00000b4000007947 */ /* 0x000fea0003800000 */
.L_x_59214:
        /* <DEDUP_REMOVED lines=12> */
.L_x_59228:
[----:B------:R-:W-:Y:S01]  /*58b0*/  PRMT R4, R0, 0x8880, RZ ;  /* 0x0000888000047816 */ /* 0x000fe200000000ff */
[----:B------:R-:W-:-:S03]  /*58c0*/  CS2R R6, SRZ ;  /* 0x0000000000067805 */ /* 0x000fc6000001ff00 */
[----:B------:R-:W-:-:S06]  /*58d0*/  PRMT R4, R4, 0x7710, RZ ;  /* 0x0000771004047816 */ /* 0x000fcc00000000ff */
[----:B------:R-:W0:Y:S02]  /*58e0*/  I2F.F64.S16 R4, R4 ;  /* 0x0000000400047312 */ /* 0x000e240000101c00 */
[----:B0-----:R0:W-:Y:S01]  /*58f0*/  STG.E.128 [R8.64], R4 ;  /* 0x0000000408007986 */ /* 0x0011e2000c101d24 */
[----:B------:R-:W-:Y:S05]  /*5900*/  BRA `(.L_x_59219) ;  /* 0x00000a2000007947 */ /* 0x000fea0003800000 */
.L_x_59227:
        /* <DEDUP_REMOVED lines=21> */
.L_x_59232:
[----:B------:R-:W-:Y:S05]  /*5a60*/  BSYNC B0 ;  /* 0x0000000000007941 */ /* 0x000fea0003800000 */
.L_x_59231:
[----:B------:R-:W-:-:S05]  /*5a70*/  LOP3.LUT R3, R3, R4, RZ, 0xfc, !PT ;  /* 0x0000000403037212 */ /* 0x000fca00078efcff */
[----:B------:R0:W-:Y:S01]  /*5a80*/  STG.E.U8 [R8.64], R3 ;  /* 0x0000000308007986 */ /* 0x0001e2000c101124 */
[----:B------:R-:W-:Y:S05]  /*5a90*/  BRA `(.L_x_59219) ;  /* 0x0000089000007947 */ /* 0x000fea0003800000 */
.L_x_59230:
        /* <DEDUP_REMOVED lines=13> */
.L_x_59234:
[----:B------:R-:W-:Y:S01]  /*5b70*/  IMAD.MOV.U32 R0, RZ, RZ, 0x7f ;  /* 0x0000007fff007424 */ /* 0x000fe200078e00ff */
[----:B------:R-:W-:-:S04]  /*5b80*/  ISETP.GT.U32.AND P0, PT, R3, 0x7f800000, PT ;  /* 0x7f8000000300780c */ /* 0x000fc80003f04070 */
[----:B------:R-:W-:-:S04]  /*5b90*/  SEL R0, R0, 0x7c, P0 ;  /* 0x0000007c00007807 */ /* 0x000fc80000000000 */
.L_x_59235:
[----:B------:R-:W-:Y:S05]  /*5ba0*/  BSYNC B0 ;  /* 0x0000000000007941 */ /* 0x000fea0003800000 */
.L_x_59233:
[----:B------:R-:W-:-:S04]  /*5bb0*/  LOP3.LUT R3, R5, 0x80000000, RZ, 0xc0, !PT ;  /* 0x8000000005037812 */ /* 0x000fc800078ec0ff */
[----:B------:R-:W-:-:S04]  /*5bc0*/  SHF.R.U32.HI R3, RZ, 0x18, R3 ;  /* 0x00000018ff037819 */ /* 0x000fc80000011603 */
[----:B------:R-:W-:-:S05]  /*5bd0*/  LOP3.LUT R3, R0, R3, RZ, 0xfc, !PT ;  /* 0x0000000300037212 */ /* 0x000fca00078efcff */
[----:B------:R0:W-:Y:S01]  /*5be0*/  STG.E.U8 [R8.64], R3 ;  /* 0x0000000308007986 */ /* 0x0001e2000c101124 */
[----:B------:R-:W-:Y:S05]  /*5bf0*/  BRA `(.L_x_59219) ;  /* 0x0000073000007947 */ /* 0x000fea0003800000 */
.L_x_59229:
[----:B------:R-:W0:Y:S02]  /*5c00*/  I2F.S8 R3, R0 ;  /* 0x0000000000037306 */ /* 0x000e240000001400 */
[----:B0-----:R-:W-:-:S05]  /*5c10*/  F2FP.BF16.PACK_AB R3, RZ, R3 ;  /* 0x00000003ff03723e */ /* 0x001fca00000010ff */
[----:B------:R0:W-:Y:S01]  /*5c20*/  STG.E.U16 [R8.64], R3 ;  /* 0x0000000308007986 */ /* 0x0001e2000c101524 */
[----:B------:R-:W-:Y:S05]  /*5c30*/  BRA `(.L_x_59219) ;  /* 0x000006f000007947 */ /* 0x000fea0003800000 */
.L_x_59226:
        /* <DEDUP_REMOVED lines=12> */
.L_x_59238:
        /* <DEDUP_REMOVED lines=17> */
.L_x_59241:
[----:B------:R-:W-:-:S04]  /*5e10*/  LOP3.LUT R3, R5, 0x80000000, RZ, 0xc0, !PT ;  /* 0x8000000005037812 */ /* 0x000fc800078ec0ff */
[----:B------:R-:W-:-:S04]  /*5e20*/  SHF.R.U32.HI R3, RZ, 0x18, R3 ;  /* 0x00000018ff037819 */ /* 0x000fc80000011603 */
[----:B------:R-:W-:-:S04]  /*5e30*/  LOP3.LUT R0, R0, R3, RZ, 0xfc, !PT ;  /* 0x0000000300007212 */ /* 0x000fc800078efcff */
[----:B------:R-:W-:Y:S02]  /*5e40*/  PRMT R4, R0, 0x7610, R4 ;  /* 0x0000761000047816 */ /* 0x000fe40000000004 */
.L_x_59240:
[----:B------:R-:W-:Y:S05]  /*5e50*/  BSYNC B0 ;  /* 0x0000000000007941 */ /* 0x000fea0003800000 */
.L_x_59239:
[----:B------:R0:W-:Y:S01]  /*5e60*/  STG.E.U8 [R8.64], R4 ;  /* 0x0000000408007986 */ /* 0x0001e2000c101124 */
[----:B------:R-:W-:Y:S05]  /*5e70*/  BRA `(.L_x_59219) ;  /* 0x000004b000007947 */ /* 0x000fea0003800000 */
.L_x_59237:
        /* <DEDUP_REMOVED lines=17> */
.L_x_59244:
[----:B------:R-:W-:-:S04]  /*5f90*/  LOP3.LUT R3, R5, 0x80000000, RZ, 0xc0, !PT ;  /* 0x8000000005037812 */ /* 0x000fc800078ec0ff */
[----:B------:R-:W-:-:S04]  /*5fa0*/  SHF.R.U32.HI R3, RZ, 0x18, R3 ;  /* 0x00000018ff037819 */ /* 0x000fc80000011603 */
[----:B------:R-:W-:-:S04]  /*5fb0*/  LOP3.LUT R0, R0, R3, RZ, 0xfc, !PT ;  /* 0x0000000300007212 */ /* 0x000fc800078efcff */
[----:B------:R-:W-:Y:S02]  /*5fc0*/  PRMT R4, R0, 0x7610, R4 ;  /* 0x0000761000047816 */ /* 0x000fe40000000004 */
.L_x_59243:
[----:B------:R-:W-:Y:S05]  /*5fd0*/  BSYNC B0 ;  /* 0x0000000000007941 */ /* 0x000fea0003800000 */
.L_x_59242:
[----:B------:R0:W-:Y:S01]  /*5fe0*/  STG.E.U8 [R8.64], R4 ;  /* 0x0000000408007986 */ /* 0x0001e2000c101124 */
[----:B------:R-:W-:Y:S05]  /*5ff0*/  BRA `(.L_x_59219) ;  /* 0x0000033000007947 */ /* 0x000fea0003800000 */
.L_x_59236:
        /* <DEDUP_REMOVED lines=22> */
.L_x_59218:
        /* <DEDUP_REMOVED lines=20> */
.L_x_59246:
[----:B------:R-:W-:-:S04]  /*62a0*/  LOP3.LUT R0, R0, 0xffff, RZ, 0xc0, !PT ;  /* 0x0000ffff00007812 */ /* 0x000fc800078ec0ff */
[----:B------:R-:W-:-:S05]  /*62b0*/  PRMT R0, R0, 0x8880, RZ ;  /* 0x0000888000007816 */ /* 0x000fca00000000ff */
[----:B------:R-:W-:-:S05]  /*62c0*/  IMAD.MOV.U32 R4, RZ, RZ, R0 ;  /* 0x000000ffff047224 */ /* 0x000fca00078e0000 */
[----:B------:R-:W-:-:S05]  /*62d0*/  SHF.R.S32.HI R5, RZ, 0x1f, R4 ;  /* 0x0000001fff057819 */ /* 0x000fca0000011404 */
[----:B------:R0:W-:Y:S01]  /*62e0*/  STG.E.64 [R8.64], R4 ;  /* 0x0000000408007986 */ /* 0x0001e2000c101b24 */
[----:B------:R-:W-:Y:S05]  /*62f0*/  BRA `(.L_x_59219) ;  /* 0x0000003000007947 */ /* 0x000fea0003800000 */
.L_x_59245:
[----:B------:R-:W-:-:S04]  /*6300*/  LOP3.LUT R0, R0, 0xffff, RZ, 0xc0, !PT ;  /* 0x0000ffff00007812 */ /* 0x000fc800078ec0ff */
[----:B------:R-:W-:-:S05]  /*6310*/  PRMT R3, R0, 0x8880, RZ ;  /* 0x0000888000037816 */ /* 0x000fca00000000ff */
[----:B------:R0:W-:Y:S02]  /*6320*/  STG.E [R8.64], R3 ;  /* 0x0000000308007986 */ /* 0x0001e4000c101924 */
.L_x_59219:
[----:B------:R-:W-:Y:S02]  /*6330*/  IADD3 R17, R17, 0x80, RZ ;  /* 0x0000008011117810 */ /* 0x000fe40007ffe0ff */
.L_x_59213:
[----:B------:R-:W-:Y:S05]  /*6340*/  BSYNC B6 ;  /* 0x0000000000067941 */ /* 0x000fea0003800000 */
.L_x_59212:
        /* <DEDUP_REMOVED lines=21> */
.L_x_59252:
[----:B------:R0:W-:Y:S01]  /*64a0*/  STG.E.U8 [R8.64], R2 ;  /* 0x0000000208007986 */ /* 0x0001e2000c101124 */
[----:B------:R-:W-:Y:S05]  /*64b0*/  BRA `(.L_x_59254) ;  /* 0x00000e7000007947 */ /* 0x000fea0003800000 */
.L_x_59251:
[----:B------:R-:W-:-:S13]  /*64c0*/  ISETP.NE.AND P0, PT, R0, 0x2, PT ;  /* 0x000000020000780c */ /* 0x000fda0003f05270 */
[----:B------:R-:W-:Y:S05]  /*64d0*/  @!P0 BRA `(.L_x_59255) ;  /* 0x000000d000008947 */ /* 0x000fea0003800000 */
[----:B------:R-:W-:-:S13]  /*64e0*/  ISETP.NE.AND P0, PT, R0, 0x3, PT ;  /* 0x000000030000780c */ /* 0x000fda0003f05270 */
[----:B------:R-:W-:Y:S05]  /*64f0*/  @!P0 BRA `(.L_x_59256) ;  /* 0x0000007000008947 */ /* 0x000fea0003800000 */
[----:B------:R-:W-:-:S13]  /*6500*/  ISETP.NE.AND P0, PT, R0, 0x4, PT ;  /* 0x000000040000780c */ /* 0x000fda0003f05270 */
[----:B------:R-:W-:Y:S05]  /*6510*/  @P0 BRA `(.L_x_59253) ;  /* 0x00000c5000000947 */ /* 0x000fea0003800000 */
[----:B------:R-:W-:-:S04]  /*6520*/  LOP3.LUT R2, R2, 0xffff, RZ, 0xc0, !PT ;  /* 0x0000ffff02027812 */ /* 0x000fc800078ec0ff */
[----:B------:R-:W-:-:S04]  /*6530*/  PRMT R2, R2, 0x8880, RZ ;  /* 0x0000888002027816 */ /* 0x000fc800000000ff */
[----:B------:R-:W-:-:S05]  /*6540*/  SHF.R.S32.HI R3, RZ, 0x1f, R2 ;  /* 0x0000001fff037819 */ /* 0x000fca0000011402 */
[----:B------:R0:W-:Y:S01]  /*6550*/  STG.E.64 [R8.64], R2 ;  /* 0x0000000208007986 */ /* 0x0001e2000c101b24 */
[----:B------:R-:W-:Y:S05]  /*6560*/  BRA `(.L_x_59254) ;  /* 0x00000dc000007947 */ /* 0x000fea0003800000 */
.L_x_59256:
[----:B------:R-:W-:-:S04]  /*6570*/  LOP3.LUT R2, R2, 0xffff, RZ, 0xc0, !PT ;  /* 0x0000ffff02027812 */ /* 0x000fc800078ec0ff */
[----:B------:R-:W-:-:S05]  /*6580*/  PRMT R3, R2, 0x8880, RZ ;  /* 0x0000888002037816 */ /* 0x000fca00000000ff */
[----:B------:R0:W-:Y:S01]  /*6590*/  STG.E [R8.64], R3 ;  /* 0x0000000308007986 */ /* 0x0001e2000c101924 */
[----:B------:R-:W-:Y:S05]  /*65a0*/  BRA `(.L_x_59254) ;  /* 0x00000d8000007947 */ /* 0x000fea0003800000 */
.L_x_59255:
[----:B------:R-:W-:-:S04]  /*65b0*/  PRMT R3, R2, 0x8880, RZ ;  /* 0x0000888002037816 */ /* 0x000fc800000000ff */
[----:B------:R-:W-:-:S05]  /*65c0*/  PRMT R3, R3, 0x7710, RZ ;  /* 0x0000771003037816 */ /* 0x000fca00000000ff */
[----:B------:R0:W-:Y:S01]  /*65d0*/  STG.E.U16 [R8.64], R3 ;  /* 0x0000000308007986 */ /* 0x0001e2000c101524 */
[----:B------:R-:W-:Y:S05]  /*65e0*/  BRA `(.L_x_59254) ;  /* 0x00000d4000007947 */ /* 0x000fea0003800000 */
.L_x_59250:
        /* <DEDUP_REMOVED lines=9> */
.L_x_59258:
[----:B------:R-:W0:Y:S02]  /*6680*/  I2F.S8 R0, R2 ;  /* 0x0000000200007306 */ /* 0x000e240000001400 */
[----:B0-----:R-:W-:-:S05]  /*6690*/  F2FP.PACK_AB R0, RZ, R0 ;  /* 0x00000000ff00723e */ /* 0x001fca00000000ff */
[----:B------:R0:W-:Y:S01]  /*66a0*/  STG.E.U16 [R8.64], R0 ;  /* 0x0000000008007986 */ /* 0x0001e2000c101524 */
[----:B------:R-:W-:Y:S05]  /*66b0*/  BRA `(.L_x_59254) ;  /* 0x00000c7000007947 */ /* 0x000fea0003800000 */
.L_x_59257:
        /* <DEDUP_REMOVED lines=10> */
.L_x_59260:
[----:B------:R-:W0:Y:S02]  /*6760*/  I2F.S8 R2, R2 ;  /* 0x0000000200027306 */ /* 0x000e240000001400 */
[----:B0-----:R-:W-:-:S04]  /*6770*/  F2FP.PACK_AB R3, RZ, R2 ;  /* 0x00000002ff03723e */ /* 0x001fc800000000ff */
[----:B------:R-:W-:-:S05]  /*6780*/  PRMT R3, R3, 0x5410, RZ ;  /* 0x0000541003037816 */ /* 0x000fca00000000ff */
[----:B------:R0:W-:Y:S01]  /*6790*/  STG.E [R8.64], R3 ;  /* 0x0000000308007986 */ /* 0x0001e2000c101924 */
[----:B------:R-:W-:Y:S05]  /*67a0*/  BRA `(.L_x_59254) ;  /* 0x00000b8000007947 */ /* 0x000fea0003800000 */
.L_x_59259:
[----:B------:R-:W-:-:S04]  /*67b0*/  PRMT R2, R2, 0x8880, RZ ;  /* 0x0000888002027816 */ /* 0x000fc800000000ff */
[----:B------:R-:W-:-:S06]  /*67c0*/  PRMT R2, R2, 0x7710, RZ ;  /* 0x0000771002027816 */ /* 0x000fcc00000000ff */
[----:B------:R-:W0:Y:S02]  /*67d0*/  I2F.F64.S16 R2, R2 ;  /* 0x0000000200027312 */ /* 0x000e240000101c00 */
[----:B0-----:R0:W-:Y:S01]  /*67e0*/  STG.E.64 [R8.64], R2 ;  /* 0x0000000208007986 */ /* 0x0011e2000c101b24 */
[----:B------:R-:W-:Y:S05]  /*67f0*/  BRA `(.L_x_59254) ;  /* 0x00000b3000007947 */ /* 0x000fea0003800000 */
.L_x_59249:
        /* <DEDUP_REMOVED lines=12> */
.L_x_59263:
[----:B------:R-:W-:Y:S01]  /*68c0*/  PRMT R4, R2, 0x8880, RZ ;  /* 0x0000888002047816 */ /* 0x000fe200000000ff */
[----:B------:R-:W-:-:S03]  /*68d0*/  CS2R R6, SRZ ;  /* 0x0000000000067805 */ /* 0x000fc6000001ff00 */
[----:B------:R-:W-:-:S06]  /*68e0*/  PRMT R4, R4, 0x7710, RZ ;  /* 0x0000771004047816 */ /* 0x000fcc00000000ff */
[----:B------:R-:W0:Y:S02]  /*68f0*/  I2F.F64.S16 R4, R4 ;  /* 0x0000000400047312 */ /* 0x000e240000101c00 */
[----:B0-----:R0:W-:Y:S01]  /*6900*/  STG.E.128 [R8.64], R4 ;  /* 0x0000000408007986 */ /* 0x0011e2000c101d24 */
[----:B------:R-:W-:Y:S05]  /*6910*/  BRA `(.L_x_59254) ;  /* 0x00000a1000007947 */ /* 0x000fea0003800000 */
.L_x_59262:
        /* <DEDUP_REMOVED lines=21> */
.L_x_59267:
[----:B------:R-:W-:Y:S05]  /*6a70*/  BSYNC B0 ;  /* 0x0000000000007941 */ /* 0x000fea0003800000 */
.L_x_59266:
[----:B------:R-:W-:-:S05]  /*6a80*/  LOP3.LUT R3, R0, R3, RZ, 0xfc, !PT ;  /* 0x0000000300037212 */ /* 0x000fca00078efcff */
[----:B------:R0:W-:Y:S01]  /*6a90*/  STG.E.U8 [R8.64], R3 ;  /* 0x0000000308007986 */ /* 0x0001e2000c101124 */
[----:B------:R-:W-:Y:S05]  /*6aa0*/  BRA `(.L_x_59254) ;  /* 0x0000088000007947 */ /* 0x000fea0003800000 */
.L_x_59265:
        /* <DEDUP_REMOVED lines=13> */
.L_x_59269:
[----:B------:R-:W-:Y:S01]  /*6b80*/  IMAD.MOV.U32 R0, RZ, RZ, 0x7f ;  /* 0x0000007fff007424 */ /* 0x000fe200078e00ff */
[----:B------:R-:W-:-:S04]  /*6b90*/  ISETP.GT.U32.AND P0, PT, R3, 0x7f800000, PT ;  /* 0x7f8000000300780c */ /* 0x000fc80003f04070 */
[----:B------:R-:W-:-:S04]  /*6ba0*/  SEL R0, R0, 0x7c, P0 ;  /* 0x0000007c00007807 */ /* 0x000fc80000000000 */
.L_x_59270:
[----:B------:R-:W-:Y:S05]  /*6bb0*/  BSYNC B0 ;  /* 0x0000000000007941 */ /* 0x000fea0003800000 */
.L_x_59268:
[----:B------:R-:W-:-:S04]  /*6bc0*/  LOP3.LUT R2, R5, 0x80000000, RZ, 0xc0, !PT ;  /* 0x8000000005027812 */ /* 0x000fc800078ec0ff */
[----:B------:R-:W-:-:S04]  /*6bd0*/  SHF.R.U32.HI R3, RZ, 0x18, R2 ;  /* 0x00000018ff037819 */ /* 0x000fc80000011602 */
[----:B------:R-:W-:-:S05]  /*6be0*/  LOP3.LUT R3, R0, R3, RZ, 0xfc, !PT ;  /* 0x0000000300037212 */ /* 0x000fca00078efcff */
[----:B------:R0:W-:Y:S01]  /*6bf0*/  STG.E.U8 [R8.64], R3 ;  /* 0x0000000308007986 */ /* 0x0001e2000c101124 */
[----:B------:R-:W-:Y:S05]  /*6c00*/  BRA `(.L_x_59254) ;  /* 0x0000072000007947 */ /* 0x000fea0003800000 */
.L_x_59264:
[----:B------:R-:W0:Y:S02]  /*6c10*/  I2F.S8 R0, R2 ;  /* 0x0000000200007306 */ /* 0x000e240000001400 */
[----:B0-----:R-:W-:-:S05]  /*6c20*/  F2FP.BF16.PACK_AB R0, RZ, R0 ;  /* 0x00000000ff00723e */ /* 0x001fca00000010ff */
[----:B------:R0:W-:Y:S01]  /*6c30*/  STG.E.U16 [R8.64], R0 ;  /* 0x0000000008007986 */ /* 0x0001e2000c101524 */
[----:B------:R-:W-:Y:S05]  /*6c40*/  BRA `(.L_x_59254) ;  /* 0x000006e000007947 */ /* 0x000fea0003800000 */
.L_x_59261:
        /* <DEDUP_REMOVED lines=12> */
.L_x_59273:
        /* <DEDUP_REMOVED lines=17> */
.L_x_59276:
[----:B------:R-:W-:-:S04]  /*6e20*/  LOP3.LUT R2, R5, 0x80000000, RZ, 0xc0, !PT ;  /* 0x8000000005027812 */ /* 0x000fc800078ec0ff */
[----:B------:R-:W-:-:S04]  /*6e30*/  SHF.R.U32.HI R3, RZ, 0x18, R2 ;  /* 0x00000018ff037819 */ /* 0x000fc80000011602 */
[----:B------:R-:W-:-:S04]  /*6e40*/  LOP3.LUT R0, R0, R3, RZ, 0xfc, !PT ;  /* 0x0000000300007212 */ /* 0x000fc800078efcff */
[----:B------:R-:W-:Y:S02]  /*6e50*/  PRMT R4, R0, 0x7610, R4 ;  /* 0x0000761000047816 */ /* 0x000fe40000000004 */
.L_x_59275:
[----:B------:R-:W-:Y:S05]  /*6e60*/  BSYNC B0 ;  /* 0x0000000000007941 */ /* 0x000fea0003800000 */
.L_x_59274:
[----:B------:R0:W-:Y:S01]  /*6e70*/  STG.E.U8 [R8.64], R4 ;  /* 0x0000000408007986 */ /* 0x0001e2000c101124 */
[----:B------:R-:W-:Y:S05]  /*6e80*/  BRA `(.L_x_59254) ;  /* 0x000004a000007947 */ /* 0x000fea0003800000 */
.L_x_59272:
        /* <DEDUP_REMOVED lines=17> */
.L_x_59279:
[----:B------:R-:W-:-:S04]  /*6fa0*/  LOP3.LUT R2, R5, 0x80000000, RZ, 0xc0, !PT ;  /* 0x8000000005027812 */ /* 0x000fc800078ec0ff */
[----:B------:R-:W-:-:S04]  /*6fb0*/  SHF.R.U32.HI R3, RZ, 0x18, R2 ;  /* 0x00000018ff037819 */ /* 0x000fc80000011602 */
[----:B------:R-:W-:-:S04]  /*6fc0*/  LOP3.LUT R0, R0, R3, RZ, 0xfc, !PT ;  /* 0x0000000300007212 */ /* 0x000fc800078efcff */
[----:B------:R-:W-:Y:S02]  /*6fd0*/  PRMT R4, R0, 0x7610, R4 ;  /* 0x0000761000047816 */ /* 0x000fe40000000004 */
.L_x_59278:
[----:B------:R-:W-:Y:S05]  /*6fe0*/  BSYNC B0 ;  /* 0x0000000000007941 */ /* 0x000fea0003800000 */
.L_x_59277:
[----:B------:R0:W-:Y:S01]  /*6ff0*/  STG.E.U8 [R8.64], R4 ;  /* 0x0000000408007986 */ /* 0x0001e2000c101124 */
[----:B------:R-:W-:Y:S05]  /*7000*/  BRA `(.L_x_59254) ;  /* 0x0000032000007947 */ /* 0x000fea0003800000 */
.L_x_59271:
        /* <DEDUP_REMOVED lines=22> */
.L_x_59253:
        /* <DEDUP_REMOVED lines=20> */
.L_x_59281:
[----:B------:R-:W-:-:S04]  /*72b0*/  LOP3.LUT R2, R2, 0xffff, RZ, 0xc0, !PT ;  /* 0x0000ffff02027812 */ /* 0x000fc800078ec0ff */
[----:B------:R-:W-:-:S04]  /*72c0*/  PRMT R2, R2, 0x8880, RZ ;  /* 0x0000888002027816 */ /* 0x000fc800000000ff */
[----:B------:R-:W-:-:S05]  /*72d0*/  SHF.R.S32.HI R3, RZ, 0x1f, R2 ;  /* 0x0000001fff037819 */ /* 0x000fca0000011402 */
[----:B------:R0:W-:Y:S01]  /*72e0*/  STG.E.64 [R8.64], R2 ;  /* 0x0000000208007986 */ /* 0x0001e2000c101b24 */
[----:B------:R-:W-:Y:S05]  /*72f0*/  BRA `(.L_x_59254) ;  /* 0x0000003000007947 */ /* 0x000fea0003800000 */
.L_x_59280:
[----:B------:R-:W-:-:S04]  /*7300*/  LOP3.LUT R2, R2, 0xffff, RZ, 0xc0, !PT ;  /* 0x0000ffff02027812 */ /* 0x000fc800078ec0ff */
[----:B------:R-:W-:-:S05]  /*7310*/  PRMT R3, R2, 0x8880, RZ ;  /* 0x0000888002037816 */ /* 0x000fca00000000ff */
[----:B------:R0:W-:Y:S02]  /*7320*/  STG.E [R8.64], R3 ;  /* 0x0000000308007986 */ /* 0x0001e4000c101924 */
.L_x_59254:
        /* <DEDUP_REMOVED lines=21> */
.L_x_59285:
[----:B-1----:R0:W-:Y:S01]  /*7480*/  STG.E.U8 [R2.64], R19 ;  /* 0x0000001302007986 */ /* 0x0021e2000c101124 */
[----:B------:R-:W-:Y:S05]  /*7490*/  BRA `(.L_x_59287) ;  /* 0x00000e9000007947 */ /* 0x000fea0003800000 */
.L_x_59284:
[----:B------:R-:W-:-:S13]  /*74a0*/  ISETP.NE.AND P0, PT, R0, 0x2, PT ;  /* 0x000000020000780c */ /* 0x000fda0003f05270 */
[----:B------:R-:W-:Y:S05]  /*74b0*/  @!P0 BRA `(.L_x_59288) ;  /* 0x000000e000008947 */ /* 0x000fea0003800000 */
[----:B------:R-:W-:-:S13]  /*74c0*/  ISETP.NE.AND P0, PT, R0, 0x3, PT ;  /* 0x000000030000780c */ /* 0x000fda0003f05270 */
[----:B------:R-:W-:Y:S05]  /*74d0*/  @!P0 BRA `(.L_x_59289) ;  /* 0x0000008000008947 */ /* 0x000fea0003800000 */
[----:B------:R-:W-:-:S13]  /*74e0*/  ISETP.NE.AND P0, PT, R0, 0x4, PT ;  /* 0x000000040000780c */ /* 0x000fda0003f05270 */
[----:B------:R-:W-:Y:S05]  /*74f0*/  @P0 BRA `(.L_x_59286) ;  /* 0x00000c6000000947 */ /* 0x000fea0003800000 */
[----:B-1----:R-:W-:-:S04]  /*7500*/  LOP3.LUT R19, R19, 0xffff, RZ, 0xc0, !PT ;  /* 0x0000ffff13137812 */ /* 0x002fc800078ec0ff */
[----:B------:R-:W-:-:S05]  /*7510*/  PRMT R19, R19, 0x8880, RZ ;  /* 0x0000888013137816 */ /* 0x000fca00000000ff */
[----:B------:R-:W-:-:S05]  /*7520*/  IMAD.MOV.U32 R4, RZ, RZ, R19 ;  /* 0x000000ffff047224 */ /* 0x000fca00078e0013 */
[----:B------:R-:W-:-:S05]  /*7530*/  SHF.R.S32.HI R5, RZ, 0x1f, R4 ;  /* 0x0000001fff057819 */ /* 0x000fca0000011404 */
[----:B------:R0:W-:Y:S01]  /*7540*/  STG.E.64 [R2.64], R4 ;  /* 0x0000000402007986 */ /* 0x0001e2000c101b24 */
[----:B------:R-:W-:Y:S05]  /*7550*/  BRA `(.L_x_59287) ;  /* 0x00000dd000007947 */ /* 0x000fea0003800000 */
.L_x_59289:
[----:B-1----:R-:W-:-:S04]  /*7560*/  LOP3.LUT R19, R19, 0xffff, RZ, 0xc0, !PT ;  /* 0x0000ffff13137812 */ /* 0x002fc800078ec0ff */
[----:B------:R-:W-:-:S05]  /*7570*/  PRMT R5, R19, 0x8880, RZ ;  /* 0x0000888013057816 */ /* 0x000fca00000000ff */
[----:B------:R0:W-:Y:S01]  /*7580*/  STG.E [R2.64], R5 ;  /* 0x0000000502007986 */ /* 0x0001e2000c101924 */
[----:B------:R-:W-:Y:S05]  /*7590*/  BRA `(.L_x_59287) ;  /* 0x00000d9000007947 */ /* 0x000fea0003800000 */
.L_x_59288:
[----:B-1----:R-:W-:-:S04]  /*75a0*/  PRMT R5, R19, 0x8880, RZ ;  /* 0x0000888013057816 */ /* 0x002fc800000000ff */
[----:B------:R-:W-:-:S05]  /*75b0*/  PRMT R5, R5, 0x7710, RZ ;  /* 0x0000771005057816 */ /* 0x000fca00000000ff */
[----:B------:R0:W-:Y:S01]  /*75c0*/  STG.E.U16 [R2.64], R5 ;  /* 0x0000000502007986 */ /* 0x0001e2000c101524 */
[----:B------:R-:W-:Y:S05]  /*75d0*/  BRA `(.L_x_59287) ;  /* 0x00000d5000007947 */ /* 0x000fea0003800000 */
.L_x_59283:
[----:B------:R-:W-:-:S13]  /*75e0*/  ISETP.GT.AND P0, PT, R0, 0x6, PT ;  /* 0x000000060000780c */ /* 0x000fda0003f04270 */
[----:B------:R-:W-:Y:S05]  /*75f0*/  @P0 BRA `(.L_x_59290) ;  /* 0x000000b000000947 */ /* 0x000fea0003800000 */
[----:B------:R-:W-:-:S13]  /*7600*/  ISETP.NE.AND P0, PT, R0, 0x5, PT ;  /* 0x000000050000780c */ /* 0x000fda0003f05270 */
[----:B------:R-:W-:Y:S05]  /*7610*/  @!P0 BRA `(.L_x_59291) ;  /* 0x0000005000008947 */ /* 0x000fea0003800000 */
[----:B------:R-:W-:-:S13]  /*7620*/  ISETP.NE.AND P0, PT, R0, 0x6, PT ;  /* 0x000000060000780c */ /* 0x000fda0003f05270 */
[----:B------:R-:W-:Y:S05]  /*7630*/  @P0 BRA `(.L_x_59286) ;  /* 0x00000b2000000947 */ /* 0x000fea0003800000 */
[----:B-1----:R-:W0:Y:S02]  /*7640*/  I2F.S8 R19, R19 ;  /* 0x0000001300137306 */ /* 0x002e240000001400 */
[----:B0-----:R0:W-:Y:S01]  /*7650*/  STG.E [R2.64], R19 ;  /* 0x0000001302007986 */ /* 0x0011e2000c101924 */
[----:B------:R-:W-:Y:S05]  /*7660*/  BRA `(.L_x_59287) ;  /* 0x00000cc000007947 */ /* 0x000fea0003800000 */
.L_x_59291:
[----:B-1----:R-:W0:Y:S02]  /*7670*/  I2F.S8 R0, R19 ;  /* 0x0000001300007306 */ /* 0x002e240000001400 */
[----:B0-----:R-:W-:-:S05]  /*7680*/  F2FP.PACK_AB R0, RZ, R0 ;  /* 0x00000000ff00723e */ /* 0x001fca00000000ff */
[----:B------:R0:W-:Y:S01]  /*7690*/  STG.E.U16 [R2.64], R0 ;  /* 0x0000000002007986 */ /* 0x0001e2000c101524 */
[----:B------:R-:W-:Y:S05]  /*76a0*/  BRA `(.L_x_59287) ;  /* 0x00000c8000007947 */ /* 0x000fea0003800000 */
.L_x_59290:
[----:B------:R-:W-:-:S13]  /*76b0*/  ISETP.NE.AND P0, PT, R0, 0x7, PT ;  /* 0x000000070000780c */ /* 0x000fda0003f05270 */
[----:B------:R-:W-:Y:S05]  /*76c0*/  @!P0 BRA `(.L_x_59292) ;  /* 0x000000d000008947 */ /* 0x000fea0003800000 */
[----:B------:R-:W-:-:S13]  /*76d0*/  ISETP.NE.AND P0, PT, R0, 0x8, PT ;  /* 0x000000080000780c */ /* 0x000fda0003f05270 */
[----:B------:R-:W-:Y:S05]  /*76e0*/  @!P0 BRA `(.L_x_59293) ;  /* 0x0000006000008947 */ /* 0x000fea0003800000 */
[----:B------:R-:W-:-:S13]  /*76f0*/  ISETP.NE.AND P0, PT, R0, 0x9, PT ;  /* 0x000000090000780c */ /* 0x000fda0003f05270 */
[----:B------:R-:W-:Y:S05]  /*7700*/  @P0 BRA `(.L_x_59286) ;  /* 0x00000a5000000947 */ /* 0x000fea0003800000 */
[----:B-1----:R-:W0:Y:S01]  /*7710*/  I2F.S8 R4, R19 ;  /* 0x0000001300047306 */ /* 0x002e220000001400 */
[----:B------:R-:W-:-:S05]  /*7720*/  IMAD.MOV.U32 R5, RZ, RZ, RZ ;  /* 0x000000ffff057224 */ /* 0x000fca00078e00ff */
[----:B0-----:R0:W-:Y:S01]  /*7730*/  STG.E.64 [R2.64], R4 ;  /* 0x0000000402007986 */ /* 0x0011e2000c101b24 */
[----:B------:R-:W-:Y:S05]  /*7740*/  BRA `(.L_x_59287) ;  /* 0x00000be000007947 */ /* 0x000fea0003800000 */
.L_x_59293:
[----:B-1----:R-:W0:Y:S02]  /*7750*/  I2F.S8 R19, R19 ;  /* 0x0000001300137306 */ /* 0x002e240000001400 */
[----:B0-----:R-:W-:-:S04]  /*7760*/  F2FP.PACK_AB R5, RZ, R19 ;  /* 0x00000013ff05723e */ /* 0x001fc800000000ff */
[----:B------:R-:W-:-:S05]  /*7770*/  PRMT R5, R5, 0x5410, RZ ;  /* 0x0000541005057816 */ /* 0x000fca00000000ff */
[----:B------:R0:W-:Y:S01]  /*7780*/  STG.E [R2.64], R5 ;  /* 0x0000000502007986 */ /* 0x0001e2000c101924 */
[----:B------:R-:W-:Y:S05]  /*7790*/  BRA `(.L_x_59287) ;  /* 0x00000b9000007947 */ /* 0x000fea0003800000 */
.L_x_59292:
[----:B-1----:R-:W-:-:S04]  /*77a0*/  PRMT R4, R19, 0x8880, RZ ;  /* 0x0000888013047816 */ /* 0x002fc800000000ff */
[----:B------:R-:W-:-:S06]  /*77b0*/  PRMT R4, R4, 0x7710, RZ ;  /* 0x0000771004047816 */ /* 0x000fcc00000000ff */
[----:B------:R-:W0:Y:S02]  /*77c0*/  I2F.F64.S16 R4, R4 ;  /* 0x0000000400047312 */ /* 0x000e240000101c00 */
[----:B0-----:R0:W-:Y:S01]  /*77d0*/  STG.E.64 [R2.64], R4 ;  /* 0x0000000402007986 */ /* 0x0011e2000c101b24 */
[----:B------:R-:W-:Y:S05]  /*77e0*/  BRA `(.L_x_59287) ;  /* 0x00000b4000007947 */ /* 0x000fea0003800000 */
.L_x_59282:
        /* <DEDUP_REMOVED lines=8> */
[----:B-1----:R-:W-:-:S04]  /*7870*/  LOP3.LUT P0, RZ, R19, 0xff, RZ, 0xc0, !PT ;  /* 0x000000ff13ff7812 */ /* 0x002fc8000780c0ff */
[----:B------:R-:W-:-:S05]  /*7880*/  SEL R5, RZ, 0x1, !P0 ;  /* 0x00000001ff057807 */ /* 0x000fca0004000000 */
[----:B------:R0:W-:Y:S01]  /*7890*/  STG.E.U8 [R2.64], R5 ;  /* 0x0000000502007986 */ /* 0x0001e2000c101124 */
[----:B------:R-:W-:Y:S05]  /*78a0*/  BRA `(.L_x_59287) ;  /* 0x00000a8000007947 */ /* 0x000fea0003800000 */
.L_x_59296:
[----:B-1----:R-:W-:Y:S01]  /*78b0*/  PRMT R4, R19, 0x8880, RZ ;  /* 0x0000888013047816 */ /* 0x002fe200000000ff */
[----:B------:R-:W-:-:S03]  /*78c0*/  CS2R R6, SRZ ;  /* 0x0000000000067805 */ /* 0x000fc6000001ff00 */
[----:B------:R-:W-:-:S06]  /*78d0*/  PRMT R4, R4, 0x7710, RZ ;  /* 0x0000771004047816 */ /* 0x000fcc00000000ff */
[----:B------:R-:W0:Y:S02]  /*78e0*/  I2F.F64.S16 R4, R4 ;  /* 0x0000000400047312 */ /* 0x000e240000101c00 */
[----:B0-----:R0:W-:Y:S01]  /*78f0*/  STG.E.128 [R2.64], R4 ;  /* 0x0000000402007986 */ /* 0x0011e2000c101d24 */
[----:B------:R-:W-:Y:S05]  /*7900*/  BRA `(.L_x_59287) ;  /* 0x00000a2000007947 */ /* 0x000fea0003800000 */
.L_x_59295:
[----:B------:R-:W-:-:S13]  /*7910*/  ISETP.NE.AND P0, PT, R0, 0xf, PT ;  /* 0x0000000f0000780c */ /* 0x000fda0003f05270 */
[----:B------:R-:W-:Y:S05]  /*7920*/  @!P0 BRA `(.L_x_59297) ;  /* 0x000002d000008947 */ /* 0x000fea0003800000 */
[----:B------:R-:W-:-:S13]  /*7930*/  ISETP.NE.AND P0, PT, R0, 0x17, PT ;  /* 0x000000170000780c */ /* 0x000fda0003f05270 */
[----:B------:R-:W-:Y:S05]  /*7940*/  @!P0 BRA `(.L_x_59298) ;  /* 0x0000015000008947 */ /* 0x000fea0003800000 */
[----:B------:R-:W-:-:S13]  /*7950*/  ISETP.NE.AND P0, PT, R0, 0x18, PT ;  /* 0x000000180000780c */ /* 0x000fda0003f05270 */
[----:B------:R-:W-:Y:S05]  /*7960*/  @P0 BRA `(.L_x_59286) ;  /* 0x000007f000000947 */ /* 0x000fea0003800000 */
[----:B-1----:R-:W0:Y:S01]  /*7970*/  I2F.S8 R19, R19 ;  /* 0x0000001300137306 */ /* 0x002e220000001400 */
        /* <DEDUP_REMOVED lines=14> */
.L_x_59300:
[----:B------:R-:W-:Y:S05]  /*7a60*/  BSYNC B0 ;  /* 0x0000000000007941 */ /* 0x000fea0003800000 */
.L_x_59299:
[----:B------:R-:W-:-:S05]  /*7a70*/  LOP3.LUT R5, R0, R5, RZ, 0xfc, !PT ;  /* 0x0000000500057212 */ /* 0x000fca00078efcff */
[----:B------:R0:W-:Y:S01]  /*7a80*/  STG.E.U8 [R2.64], R5 ;  /* 0x0000000502007986 */ /* 0x0001e2000c101124 */
[----:B------:R-:W-:Y:S05]  /*7a90*/  BRA `(.L_x_59287) ;  /* 0x0000089000007947 */ /* 0x000fea0003800000 */
.L_x_59298:
[----:B-1----:R-:W0:Y:S01]  /*7aa0*/  I2F.S8 R19, R19 ;  /* 0x0000001300137306 */ /* 0x002e220000001400 */
        /* <DEDUP_REMOVED lines=12> */
.L_x_59302:
[----:B------:R-:W-:Y:S01]  /*7b70*/  IMAD.MOV.U32 R0, RZ, RZ, 0x7f ;  /* 0x0000007fff007424 */ /* 0x000fe200078e00ff */
[----:B------:R-:W-:-:S04]  /*7b80*/  ISETP.GT.U32.AND P0, PT, R4, 0x7f800000, PT ;  /* 0x7f8000000400780c */ /* 0x000fc80003f04070 */
[----:B------:R-:W-:-:S04]  /*7b90*/  SEL R0, R0, 0x7c, P0 ;  /* 0x0000007c00007807 */ /* 0x000fc80000000000 */
.L_x_59303:
[----:B------:R-:W-:Y:S05]  /*7ba0*/  BSYNC B0 ;  /* 0x0000000000007941 */ /* 0x000fea0003800000 */
.L_x_59301:
[----:B------:R-:W-:-:S04]  /*7bb0*/  LOP3.LUT R4, R19, 0x80000000, RZ, 0xc0, !PT ;  /* 0x8000000013047812 */ /* 0x000fc800078ec0ff */
[----:B------:R-:W-:-:S04]  /*7bc0*/  SHF.R.U32.HI R5, RZ, 0x18, R4 ;  /* 0x00000018ff057819 */ /* 0x000fc80000011604 */
[----:B------:R-:W-:-:S05]  /*7bd0*/  LOP3.LUT R5, R0, R5, RZ, 0xfc, !PT ;  /* 0x0000000500057212 */ /* 0x000fca00078efcff */
[----:B------:R0:W-:Y:S01]  /*7be0*/  STG.E.U8 [R2.64], R5 ;  /* 0x0000000502007986 */ /* 0x0001e2000c101124 */
[----:B------:R-:W-:Y:S05]  /*7bf0*/  BRA `(.L_x_59287) ;  /* 0x0000073000007947 */ /* 0x000fea0003800000 */
.L_x_59297:
[----:B-1----:R-:W0:Y:S02]  /*7c00*/  I2F.S8 R0, R19 ;  /* 0x0000001300007306 */ /* 0x002e240000001400 */
[----:B0-----:R-:W-:-:S05]  /*7c10*/  F2FP.BF16.PACK_AB R0, RZ, R0 ;  /* 0x00000000ff00723e */ /* 0x001fca00000010ff */
[----:B------:R0:W-:Y:S01]  /*7c20*/  STG.E.U16 [R2.64], R0 ;  /* 0x0000000002007986 */ /* 0x0001e2000c101524 */
[----:B------:R-:W-:Y:S05]  /*7c30*/  BRA `(.L_x_59287) ;  /* 0x000006f000007947 */ /* 0x000fea0003800000 */
.L_x_59294:
        /* <DEDUP_REMOVED lines=8> */
[----:B-1----:R-:W-:-:S04]  /*7cc0*/  PRMT R5, R19, 0x8880, RZ ;  /* 0x0000888013057816 */ /* 0x002fc800000000ff */
[----:B------:R-:W-:-:S05]  /*7cd0*/  PRMT R5, R5, 0x7710, RZ ;  /* 0x0000771005057816 */ /* 0x000fca00000000ff */
[----:B------:R0:W-:Y:S01]  /*7ce0*/  STG.E.U16 [R2.64], R5 ;  /* 0x0000000502007986 */ /* 0x0001e2000c101524 */
[----:B------:R-:W-:Y:S05]  /*7cf0*/  BRA `(.L_x_59287) ;  /* 0x0000063000007947 */ /* 0x000fea0003800000 */
.L_x_59306:
[----:B-1----:R-:W0:Y:S01]  /*7d00*/  I2F.S8 R19, R19 ;  /* 0x0000001300137306 */ /* 0x002e220000001400 */
        /* <DEDUP_REMOVED lines=16> */
.L_x_59309:
[----:B------:R-:W-:-:S04]  /*7e10*/  LOP3.LUT R0, R19, 0x80000000, RZ, 0xc0, !PT ;  /* 0x8000000013007812 */ /* 0x000fc800078ec0ff */
[----:B------:R-:W-:-:S04]  /*7e20*/  SHF.R.U32.HI R5, RZ, 0x18, R0 ;  /* 0x00000018ff057819 */ /* 0x000fc80000011600 */
[----:B------:R-:W-:-:S04]  /*7e30*/  LOP3.LUT R4, R4, R5, RZ, 0xfc, !PT ;  /* 0x0000000504047212 */ /* 0x000fc800078efcff */
[----:B------:R-:W-:Y:S02]  /*7e40*/  PRMT R0, R4, 0x7610, R0 ;  /* 0x0000761004007816 */ /* 0x000fe40000000000 */
.L_x_59308:
[----:B------:R-:W-:Y:S05]  /*7e50*/  BSYNC B0 ;  /* 0x0000000000007941 */ /* 0x000fea0003800000 */
.L_x_59307:
[----:B------:R0:W-:Y:S01]  /*7e60*/  STG.E.U8 [R2.64], R0 ;  /* 0x0000000002007986 */ /* 0x0001e2000c101124 */
[----:B------:R-:W-:Y:S05]  /*7e70*/  BRA `(.L_x_59287) ;  /* 0x000004b000007947 */ /* 0x000fea0003800000 */
.L_x_59305:
        /* <DEDUP_REMOVED lines=17> */
.L_x_59312:
[----:B------:R-:W-:-:S04]  /*7f90*/  LOP3.LUT R0, R19, 0x80000000, RZ, 0xc0, !PT ;  /* 0x8000000013007812 */ /* 0x000fc800078ec0ff */
[----:B------:R-:W-:-:S04]  /*7fa0*/  SHF.R.U32.HI R5, RZ, 0x18, R0 ;  /* 0x00000018ff057819 */ /* 0x000fc80000011600 */
[----:B------:R-:W-:-:S04]  /*7fb0*/  LOP3.LUT R4, R4, R5, RZ, 0xfc, !PT ;  /* 0x0000000504047212 */ /* 0x000fc800078efcff */
[----:B------:R-:W-:Y:S02]  /*7fc0*/  PRMT R0, R4, 0x7610, R0 ;  /* 0x0000761004007816 */ /* 0x000fe40000000000 */
.L_x_59311:
[----:B------:R-:W-:Y:S05]  /*7fd0*/  BSYNC B0 ;  /* 0x0000000000007941 */ /* 0x000fea0003800000 */
.L_x_59310:
[----:B------:R0:W-:Y:S01]  /*7fe0*/  STG.E.U8 [R2.64], R0 ;  /* 0x0000000002007986 */ /* 0x0001e2000c101124 */
[----:B------:R-:W-:Y:S05]  /*7ff0*/  BRA `(.L_x_59287) ;  /* 0x0000033000007947 */ /* 0x000fea0003800000 */
.L_x_59304:
[----:B------:R-:W-:-:S13]  /*8000*/  ISETP.NE.AND P0, PT, R0, 0x1c, PT ;  /* 0x0000001c0000780c */ /* 0x000fda0003f05270 */
[----:B------:R-:W-:Y:S05]  /*8010*/  @!P0 BRA `(.L_x_59313) ;  /* 0x000002e000008947 */ /* 0x000fea0003800000 */
[----:B------:R-:W-:-:S13]  /*8020*/  ISETP.NE.AND P0, PT, R0, 0x1d, PT ;  /* 0x0000001d0000780c */ /* 0x000fda0003f05270 */
[----:B------:R-:W-:Y:S05]  /*8030*/  @!P0 BRA `(.L_x_59314) ;  /* 0x0000026000008947 */ /* 0x000fea0003800000 */
[----:B------:R-:W-:-:S13]  /*8040*/  ISETP.NE.AND P0, PT, R0, 0x2c, PT ;  /* 0x0000002c0000780c */ /* 0x000fda0003f05270 */
[----:B------:R-:W-:Y:S05]  /*8050*/  @P0 BRA `(.L_x_59286) ;  /* 0x0000010000000947 */ /* 0x000fea0003800000 */
[----:B-1----:R-:W0:Y:S01]  /*8060*/  I2F.S8 R6, R19 ;  /* 0x0000001300067306 */ /* 0x002e220000001400 */
        /* <DEDUP_REMOVED lines=15> */
.L_x_59286:
        /* <DEDUP_REMOVED lines=20> */
.L_x_59314:
[----:B-1----:R-:W-:-:S04]  /*82a0*/  LOP3.LUT R19, R19, 0xffff, RZ, 0xc0, !PT ;  /* 0x0000ffff13137812 */ /* 0x002fc800078ec0ff */
[----:B------:R-:W-:-:S05]  /*82b0*/  PRMT R19, R19, 0x8880, RZ ;  /* 0x0000888013137816 */ /* 0x000fca00000000ff */
[----:B------:R-:W-:-:S05]  /*82c0*/  IMAD.MOV.U32 R4, RZ, RZ, R19 ;  /* 0x000000ffff047224 */ /* 0x000fca00078e0013 */
[----:B------:R-:W-:-:S05]  /*82d0*/  SHF.R.S32.HI R5, RZ, 0x1f, R4 ;  /* 0x0000001fff057819 */ /* 0x000fca0000011404 */
[----:B------:R0:W-:Y:S01]  /*82e0*/  STG.E.64 [R2.64], R4 ;  /* 0x0000000402007986 */ /* 0x0001e2000c101b24 */
[----:B------:R-:W-:Y:S05]  /*82f0*/  BRA `(.L_x_59287) ;  /* 0x0000003000007947 */ /* 0x000fea0003800000 */
.L_x_59313:
[----:B-1----:R-:W-:-:S04]  /*8300*/  LOP3.LUT R19, R19, 0xffff, RZ, 0xc0, !PT ;  /* 0x0000ffff13137812 */ /* 0x002fc800078ec0ff */
[----:B------:R-:W-:-:S05]  /*8310*/  PRMT R5, R19, 0x8880, RZ ;  /* 0x0000888013057816 */ /* 0x000fca00000000ff */
[----:B------:R0:W-:Y:S02]  /*8320*/  STG.E [R2.64], R5 ;  /* 0x0000000502007986 */ /* 0x0001e4000c101924 */
.L_x_59287:
[----:B------:R-:W-:Y:S02]  /*8330*/  IADD3 R17, R17, 0x80, RZ ;  /* 0x0000008011117810 */ /* 0x000fe40007ffe0ff */
.L_x_59248:
[----:B------:R-:W-:Y:S05]  /*8340*/  BSYNC B6 ;  /* 0x0000000000067941 */ /* 0x000fea0003800000 */
.L_x_59247:
        /* <DEDUP_REMOVED lines=19> */
.L_x_59318:
[----:B------:R-:W-:Y:S01]  /*8480*/  STG.E.U8 [R2.64], R18 ;  /* 0x0000001202007986 */ /* 0x000fe2000c101124 */
[----:B------:R-:W-:Y:S05]  /*8490*/  EXIT ;  /* 0x000000000000794d */ /* 0x000fea0003800000 */
.L_x_59317:
        /* <DEDUP_REMOVED lines=12> */
.L_x_59321:
[----:B------:R-:W-:-:S04]  /*8560*/  LOP3.LUT R18, R18, 0xffff, RZ, 0xc0, !PT ;  /* 0x0000ffff12127812 */ /* 0x000fc800078ec0ff */
[----:B------:R-:W-:-:S05]  /*8570*/  PRMT R5, R18, 0x8880, RZ ;  /* 0x0000888012057816 */ /* 0x000fca00000000ff */
[----:B------:R-:W-:Y:S01]  /*8580*/  STG.E [R2.64], R5 ;  /* 0x0000000502007986 */ /* 0x000fe2000c101924 */
[----:B------:R-:W-:Y:S05]  /*8590*/  EXIT ;  /* 0x000000000000794d */ /* 0x000fea0003800000 */
.L_x_59320:
[----:B------:R-:W-:-:S04]  /*85a0*/  PRMT R5, R18, 0x8880, RZ ;  /* 0x0000888012057816 */ /* 0x000fc800000000ff */
[----:B------:R-:W-:-:S05]  /*85b0*/  PRMT R5, R5, 0x7710, RZ ;  /* 0x0000771005057816 */ /* 0x000fca00000000ff */
[----:B------:R-:W-:Y:S01]  /*85c0*/  STG.E.U16 [R2.64], R5 ;  /* 0x0000000502007986 */ /* 0x000fe2000c101524 */
[----:B------:R-:W-:Y:S05]  /*85d0*/  EXIT ;  /* 0x000000000000794d */ /* 0x000fea0003800000 */
.L_x_59316:
        /* <DEDUP_REMOVED lines=9> */
.L_x_59323:
[----:B------:R-:W0:Y:S02]  /*8670*/  I2F.S8 R0, R18 ;  /* 0x0000001200007306 */ /* 0x000e240000001400 */
[----:B0-----:R-:W-:-:S05]  /*8680*/  F2FP.PACK_AB R0, RZ, R0 ;  /* 0x00000000ff00723e */ /* 0x001fca00000000ff */
[----:B------:R-:W-:Y:S01]  /*8690*/  STG.E.U16 [R2.64], R0 ;  /* 0x0000000002007986 */ /* 0x000fe2000c101524 */
[----:B------:R-:W-:Y:S05]  /*86a0*/  EXIT ;  /* 0x000000000000794d */ /* 0x000fea0003800000 */
.L_x_59322:
[----:B------:R-:W-:-:S13]  /*86b0*/  ISETP.NE.AND P0, PT, R0, 0x7, PT ;  /* 0x000000070000780c */ /* 0x000fda0003f05270 */
[----:B------:R-:W-:Y:S05]  /*86c0*/  @!P0 BRA `(.L_x_59324) ;  /* 0x000000d000008947 */ /* 0x000fea0003800000 */
[----:B------:R-:W-:-:S13]  /*86d0*/  ISETP.NE.AND P0, PT, R0, 0x8, PT ;  /* 0x000000080000780c */ /* 0x000fda0003f05270 */
[----:B------:R-:W-:Y:S05]  /*86e0*/  @!P0 BRA `(.L_x_59325) ;  /* 0x0000006000008947 */ /* 0x000fea0003800000 */
[----:B------:R-:W-:-:S13]  /*86f0*/  ISETP.NE.AND P0, PT, R0, 0x9, PT ;  /* 0x000000090000780c */ /* 0x000fda0003f05270 */
[----:B------:R-:W-:Y:S05]  /*8700*/  @P0 BRA `(.L_x_59319) ;  /* 0x00000a5000000947 */ /* 0x000fea0003800000 */
[----:B------:R-:W0:Y:S01]  /*8710*/  I2F.S8 R18, R18 ;  /* 0x0000001200127306 */ /* 0x000e220000001400 */
[----:B-1----:R-:W-:-:S05]  /*8720*/  IMAD.MOV.U32 R19, RZ, RZ, RZ ;  /* 0x000000ffff137224 */ /* 0x002fca00078e00ff */
[----:B0-----:R-:W-:Y:S01]  /*8730*/  STG.E.64 [R2.64], R18 ;  /* 0x0000001202007986 */ /* 0x001fe2000c101b24 */
[----:B------:R-:W-:Y:S05]  /*8740*/  EXIT ;  /* 0x000000000000794d */ /* 0x000fea0003800000 */
.L_x_59325:
[----:B------:R-:W0:Y:S02]  /*8750*/  I2F.S8 R18, R18 ;  /* 0x0000001200127306 */ /* 0x000e240000001400 */
[----:B0-----:R-:W-:-:S04]  /*8760*/  F2FP.PACK_AB R5, RZ, R18 ;  /* 0x00000012ff05723e */ /* 0x001fc800000000ff */
[----:B------:R-:W-:-:S05]  /*8770*/  PRMT R5, R5, 0x5410, RZ ;  /* 0x0000541005057816 */ /* 0x000fca00000000ff */
[----:B------:R-:W-:Y:S01]  /*8780*/  STG.E [R2.64], R5 ;  /* 0x0000000502007986 */ /* 0x000fe2000c101924 */
[----:B------:R-:W-:Y:S05]  /*8790*/  EXIT ;  /* 0x000000000000794d */ /* 0x000fea0003800000 */
.L_x_59324:
[----:B------:R-:W-:-:S04]  /*87a0*/  PRMT R4, R18, 0x8880, RZ ;  /* 0x0000888012047816 */ /* 0x000fc800000000ff */
[----:B------:R-:W-:-:S06]  /*87b0*/  PRMT R4, R4, 0x7710, RZ ;  /* 0x0000771004047816 */ /* 0x000fcc00000000ff */
[----:B------:R-:W0:Y:S02]  /*87c0*/  I2F.F64.S16 R4, R4 ;  /* 0x0000000400047312 */ /* 0x000e240000101c00 */
[----:B0-----:R-:W-:Y:S01]  /*87d0*/  STG.E.64 [R2.64], R4 ;  /* 0x0000000402007986 */ /* 0x001fe2000c101b24 */
[----:B------:R-:W-:Y:S05]  /*87e0*/  EXIT ;  /* 0x000000000000794d */ /* 0x000fea0003800000 */
.L_x_59315:
        /* <DEDUP_REMOVED lines=12> */
.L_x_59328:
[----:B------:R-:W-:Y:S01]  /*88b0*/  PRMT R4, R18, 0x8880, RZ ;  /* 0x0000888012047816 */ /* 0x000fe200000000ff */
[----:B------:R-:W-:-:S03]  /*88c0*/  CS2R R6, SRZ ;  /* 0x0000000000067805 */ /* 0x000fc6000001ff00 */
[----:B------:R-:W-:-:S06]  /*88d0*/  PRMT R4, R4, 0x7710, RZ ;  /* 0x0000771004047816 */ /* 0x000fcc00000000ff */
[----:B------:R-:W0:Y:S02]  /*88e0*/  I2F.F64.S16 R4, R4 ;  /* 0x0000000400047312 */ /* 0x000e240000101c00 */
[----:B0-----:R-:W-:Y:S01]  /*88f0*/  STG.E.128 [R2.64], R4 ;  /* 0x0000000402007986 */ /* 0x001fe2000c101d24 */
[----:B------:R-:W-:Y:S05]  /*8900*/  EXIT ;  /* 0x000000000000794d */ /* 0x000fea0003800000 */
.L_x_59327:
        /* <DEDUP_REMOVED lines=21> */
.L_x_59332:
[----:B------:R-:W-:Y:S05]  /*8a60*/  BSYNC B0 ;  /* 0x0000000000007941 */ /* 0x000fea0003800000 */
.L_x_59331:
[----:B------:R-:W-:-:S05]  /*8a70*/  LOP3.LUT R5, R0, R5, RZ, 0xfc, !PT ;  /* 0x0000000500057212 */ /* 0x000fca00078efcff */
[----:B------:R-:W-:Y:S01]  /*8a80*/  STG.E.U8 [R2.64], R5 ;  /* 0x0000000502007986 */ /* 0x000fe2000c101124 */
[----:B------:R-:W-:Y:S05]  /*8a90*/  EXIT ;  /* 0x000000000000794d */ /* 0x000fea0003800000 */
.L_x_59330:
        /* <DEDUP_REMOVED lines=13> */
.L_x_59334:
[----:B------:R-:W-:Y:S01]  /*8b70*/  IMAD.MOV.U32 R0, RZ, RZ, 0x7f ;  /* 0x0000007fff007424 */ /* 0x000fe200078e00ff */
[----:B------:R-:W-:-:S04]  /*8b80*/  ISETP.GT.U32.AND P0, PT, R4, 0x7f800000, PT ;  /* 0x7f8000000400780c */ /* 0x000fc80003f04070 */
[----:B------:R-:W-:-:S04]  /*8b90*/  SEL R0, R0, 0x7c, P0 ;  /* 0x0000007c00007807 */ /* 0x000fc80000000000 */
.L_x_59335:
[----:B------:R-:W-:Y:S05]  /*8ba0*/  BSYNC B0 ;  /* 0x0000000000007941 */ /* 0x000fea0003800000 */
.L_x_59333:
[----:B------:R-:W-:-:S04]  /*8bb0*/  LOP3.LUT R4, R5, 0x80000000, RZ, 0xc0, !PT ;  /* 0x8000000005047812 */ /* 0x000fc800078ec0ff */
[----:B------:R-:W-:-:S04]  /*8bc0*/  SHF.R.U32.HI R5, RZ, 0x18, R4 ;  /* 0x00000018ff057819 */ /* 0x000fc80000011604 */
[----:B------:R-:W-:-:S05]  /*8bd0*/  LOP3.LUT R5, R0, R5, RZ, 0xfc, !PT ;  /* 0x0000000500057212 */ /* 0x000fca00078efcff */
[----:B------:R-:W-:Y:S01]  /*8be0*/  STG.E.U8 [R2.64], R5 ;  /* 0x0000000502007986 */ /* 0x000fe2000c101124 */
[----:B------:R-:W-:Y:S05]  /*8bf0*/  EXIT ;  /* 0x000000000000794d */ /* 0x000fea0003800000 */
.L_x_59329:
[----:B------:R-:W0:Y:S02]  /*8c00*/  I2F.S8 R0, R18 ;  /* 0x0000001200007306 */ /* 0x000e240000001400 */
[----:B0-----:R-:W-:-:S05]  /*8c10*/  F2FP.BF16.PACK_AB R0, RZ, R0 ;  /* 0x00000000ff00723e */ /* 0x001fca00000010ff */
[----:B------:R-:W-:Y:S01]  /*8c20*/  STG.E.U16 [R2.64], R0 ;  /* 0x0000000002007986 */ /* 0x000fe2000c101524 */
[----:B------:R-:W-:Y:S05]  /*8c30*/  EXIT ;  /* 0x000000000000794d */ /* 0x000fea0003800000 */
.L_x_59326:
        /* <DEDUP_REMOVED lines=12> */
.L_x_59338:
        /* <DEDUP_REMOVED lines=17> */
.L_x_59341:
[----:B------:R-:W-:-:S04]  /*8e10*/  LOP3.LUT R0, R7, 0x80000000, RZ, 0xc0, !PT ;  /* 0x8000000007007812 */ /* 0x000fc800078ec0ff */
[----:B------:R-:W-:-:S04]  /*8e20*/  SHF.R.U32.HI R5, RZ, 0x18, R0 ;  /* 0x00000018ff057819 */ /* 0x000fc80000011600 */
[----:B------:R-:W-:-:S04]  /*8e30*/  LOP3.LUT R4, R4, R5, RZ, 0xfc, !PT ;  /* 0x0000000504047212 */ /* 0x000fc800078efcff */
[----:B------:R-:W-:Y:S02]  /*8e40*/  PRMT R0, R4, 0x7610, R0 ;  /* 0x0000761004007816 */ /* 0x000fe40000000000 */
.L_x_59340:
[----:B------:R-:W-:Y:S05]  /*8e50*/  BSYNC B0 ;  /* 0x0000000000007941 */ /* 0x000fea0003800000 */
.L_x_59339:
[----:B------:R-:W-:Y:S01]  /*8e60*/  STG.E.U8 [R2.64], R0 ;  /* 0x0000000002007986 */ /* 0x000fe2000c101124 */
[----:B------:R-:W-:Y:S05]  /*8e70*/  EXIT ;  /* 0x000000000000794d */ /* 0x000fea0003800000 */
.L_x_59337:
        /* <DEDUP_REMOVED lines=17> */
.L_x_59344:
[----:B------:R-:W-:-:S04]  /*8f90*/  LOP3.LUT R0, R7, 0x80000000, RZ, 0xc0, !PT ;  /* 0x8000000007007812 */ /* 0x000fc800078ec0ff */
[----:B------:R-:W-:-:S04]  /*8fa0*/  SHF.R.U32.HI R5, RZ, 0x18, R0 ;  /* 0x00000018ff057819 */ /* 0x000fc80000011600 */
[----:B------:R-:W-:-:S04]  /*8fb0*/  LOP3.LUT R4, R4, R5, RZ, 0xfc, !PT ;  /* 0x0000000504047212 */ /* 0x000fc800078efcff */
[----:B------:R-:W-:Y:S02]  /*8fc0*/  PRMT R0, R4, 0x7610, R0 ;  /* 0x0000761004007816 */ /* 0x000fe40000000000 */
.L_x_59343:
[----:B------:R-:W-:Y:S05]  /*8fd0*/  BSYNC B0 ;  /* 0x0000000000007941 */ /* 0x000fea0003800000 */
.L_x_59342:
[----:B------:R-:W-:Y:S01]  /*8fe0*/  STG.E.U8 [R2.64], R0 ;  /* 0x0000000002007986 */ /* 0x000fe2000c101124 */
[----:B------:R-:W-:Y:S05]  /*8ff0*/  EXIT ;  /* 0x000000000000794d */ /* 0x000fea0003800000 */
.L_x_59336:
        /* <DEDUP_REMOVED lines=22> */
.L_x_59319:
        /* <DEDUP_REMOVED lines=20> */
.L_x_59346:
[----:B------:R-:W-:-:S04]  /*92a0*/  LOP3.LUT R18, R18, 0xffff, RZ, 0xc0, !PT ;  /* 0x0000ffff12127812 */ /* 0x000fc800078ec0ff */
[----:B------:R-:W-:-:S05]  /*92b0*/  PRMT R18, R18, 0x8880, RZ ;  /* 0x0000888012127816 */ /* 0x000fca00000000ff */
[----:B------:R-:W-:-:S05]  /*92c0*/  IMAD.MOV.U32 R4, RZ, RZ, R18 ;  /* 0x000000ffff047224 */ /* 0x000fca00078e0012 */
[----:B------:R-:W-:-:S05]  /*92d0*/  SHF.R.S32.HI R5, RZ, 0x1f, R4 ;  /* 0x0000001fff057819 */ /* 0x000fca0000011404 */
[----:B------:R-:W-:Y:S01]  /*92e0*/  STG.E.64 [R2.64], R4 ;  /* 0x0000000402007986 */ /* 0x000fe2000c101b24 */
[----:B------:R-:W-:Y:S05]  /*92f0*/  EXIT ;  /* 0x000000000000794d */ /* 0x000fea0003800000 */
.L_x_59345:
[----:B------:R-:W-:-:S04]  /*9300*/  LOP3.LUT R18, R18, 0xffff, RZ, 0xc0, !PT ;  /* 0x0000ffff12127812 */ /* 0x000fc800078ec0ff */
[----:B------:R-:W-:-:S05]  /*9310*/  PRMT R5, R18, 0x8880, RZ ;  /* 0x0000888012057816 */ /* 0x000fca00000000ff */
[----:B------:R-:W-:Y:S01]  /*9320*/  STG.E [R2.64], R5 ;  /* 0x0000000502007986 */ /* 0x000fe2000c101924 */
[----:B------:R-:W-:Y:S05]  /*9330*/  EXIT ;  /* 0x000000000000794d */ /* 0x000fea0003800000 */
.L_x_59347:
        /* <DEDUP_REMOVED lines=12> */
.L_x_62011:


//--------------------- .text._ZN2at6native18elementwise_kernelILi128ELi4EZNS0_22gpu_kernel_impl_nocastIZNS0_50_GLOBAL__N__2680c7bb_12_PowKernel_cu_b2145a98_318422pow_scalar_tensor_implIaEEvRNS_18TensorIteratorBaseET_EUlaE_EEvS6_RKS7_EUliE_EEviT1_ --------------------------
	.section	.text._ZN2at6native18elementwise_kernelILi128ELi4EZNS0_22gpu_kernel_impl_nocastIZNS0_50_GLOBAL__N__2680c7bb_12_PowKernel_cu_b2145a98_318422pow_scalar_tensor_implIaEEvRNS_18TensorIteratorBaseET_EUlaE_EEvS6_RKS7_EUliE_EEviT1_,"ax",@progbits
	.sectioninfo	@"SHI_REGISTERS=12"
	.align	128
        .global         _ZN2at6native18elementwise_kernelILi128ELi4EZNS0_22gpu_kernel_impl_nocastIZNS0_50_GLOBAL__N__2680c7bb_12_PowKernel_cu_b2145a98_318422pow_scalar_tensor_implIaEEvRNS_18TensorIteratorBaseET_EUlaE_EEvS6_RKS7_EUliE_EEviT1_
        .type           _ZN2at6native18elementwise_kernelILi128ELi4EZNS0_22gpu_kernel_impl_nocastIZNS0_50_GLOBAL__N__2680c7bb_12_PowKernel_cu_b2145a98_318422pow_scalar_tensor_implIaEEvRNS_18TensorIteratorBaseET_EUlaE_EEvS6_RKS7_EUliE_EEviT1_,@function
        .size           _ZN2at6native18elementwise_kernelILi128ELi4EZNS0_22gpu_kernel_impl_nocastIZNS0_50_GLOBAL__N__2680c7bb_12_PowKernel_cu_b2145a98_318422pow_scalar_tensor_implIaEEvRNS_18TensorIteratorBaseET_EUlaE_EEvS6_RKS7_EUliE_EEviT1_,(.L_x_62012 - _ZN2at6native18elementwise_kernelILi128ELi4EZNS0_22gpu_kernel_impl_nocastIZNS0_50_GLOBAL__N__2680c7bb_12_PowKernel_cu_b2145a98_318422pow_scalar_tensor_implIaEEvRNS_18TensorIteratorBaseET_EUlaE_EEvS6_RKS7_EUliE_EEviT1_)
        .other          _ZN2at6native18elementwise_kernelILi128ELi4EZNS0_22gpu_kernel_impl_nocastIZNS0_50_GLOBAL__N__2680c7bb_12_PowKernel_cu_b2145a98_318422pow_scalar_tensor_implIaEEvRNS_18TensorIteratorBaseET_EUlaE_EEvS6_RKS7_EUliE_EEviT1_,@"STO_CUDA_ENTRY STV_DEFAULT"
_ZN2at6native18elementwise_kernelILi128ELi4EZNS0_22gpu_kernel_impl_nocastIZNS0_50_GLOBAL__N__2680c7bb_12_PowKernel_cu_b2145a98_318422pow_scalar_tensor_implIaEEvRNS_18TensorIteratorBaseET_EUlaE_EEvS6_RKS7_EUliE_EEviT1_:
.text._ZN2at6native18elementwise_kernelILi128ELi4EZNS0_22gpu_kernel_impl_nocastIZNS0_50_GLOBAL__N__2680c7bb_12_PowKernel_cu_b2145a98_318422pow_scalar_tensor_implIaEEvRNS_18TensorIteratorBaseET_EUlaE_EEvS6_RKS7_EUliE_EEviT1_:
[----:B------:R-:W-:Y:S02]  /*0000*/  MOV R1, c[0x0][0x28] ;  /* 0x00000a0000017a02 */ /* 0x000fe40000000f00 */
[----:B------:R-:W0:Y:S01]  /*0010*/  S2R R3, SR_CTAID.X ;  /* 0x0000000000037919 */ /* 0x000e220000002500 */
[----:B------:R-:W1:Y:S01]  /*0020*/  LDC.U8 R0, c[0x0][0x370] ;  /* 0x0000dc00ff007b82 */ /* 0x000e620000000000 */
        /* <DEDUP_REMOVED lines=233> */
.L_x_59350:
[----:B------:R-:W-:-:S05]  /*0ec0*/  IADD3 R4, P0, R4, c[0x0][0x368], RZ ;  /* 0x0000da0004047a10 */ /* 0x000fca0007f1e0ff */
[----:B------:R-:W-:-:S05]  /*0ed0*/  IMAD.X R5, RZ, RZ, c[0x0][0x36c], P0 ;  /* 0x0000db00ff057624 */ /* 0x000fca00000e06ff */
[----:B------:R-:W2:Y:S01]  /*0ee0*/  LDG.E.S8 R9, [R4.64] ;  /* 0x0000000404097981 */ /* 0x000ea2000c1e1300 */
[----:B------:R-:W-:Y:S01]  /*0ef0*/  BSSY B1, `(.L_x_59351) ;  /* 0x0000038000017945 */ /* 0x000fe20003800000 */
[----:B--2---:R-:W-:-:S13]  /*0f00*/  ISETP.GE.AND P0, PT, R9, RZ, PT ;  /* 0x000000ff0900720c */ /* 0x004fda0003f06270 */
[----:B------:R-:W-:Y:S05]  /*0f10*/  @!P0 BRA `(.L_x_59352) ;  /* 0x000002b000008947 */ /* 0x000fea0003800000 */
[----:B------:R-:W-:Y:S01]  /*0f20*/  ISETP.NE.AND P0, PT, R9, RZ, PT ;  /* 0x000000ff0900720c */ /* 0x000fe20003f05270 */
[----:B------:R-:W-:Y:S01]  /*0f30*/  BSSY B2, `(.L_x_59353) ;  /* 0x0000028000027945 */ /* 0x000fe20003800000 */
[----:B------:R-:W-:-:S11]  /*0f40*/  HFMA2.MMA R7, -RZ, RZ, 0, 5.9604644775390625e-08 ;  /* 0x00000001ff077435 */ /* 0x000fd600000001ff */
        /* <DEDUP_REMOVED lines=17> */
.L_x_59355:
[C---:B------:R-:W-:Y:S02]  /*1060*/  LOP3.LUT R5, R8.reuse, 0x1, RZ, 0xc0, !PT ;  /* 0x0000000108057812 */ /* 0x040fe400078ec0ff */
[----:B------:R-:W-:Y:S02]  /*1070*/  PRMT R7, R7, 0x9910, RZ ;  /* 0x0000991007077816 */ /* 0x000fe400000000ff */
[----:B------:R-:W-:Y:S02]  /*1080*/  ISETP.NE.U32.AND P0, PT, R5, 0x1, PT ;  /* 0x000000010500780c */ /* 0x000fe40003f05070 */
[----:B------:R-:W-:Y:S02]  /*1090*/  LOP3.LUT R5, R8, 0x80, RZ, 0xc0, !PT ;  /* 0x0000008008057812 */ /* 0x000fe400078ec0ff */
[----:B------:R-:W-:Y:S02]  /*10a0*/  PRMT R9, R4, 0x9910, RZ ;  /* 0x0000991004097816 */ /* 0x000fe400000000ff */
[----:B------:R-:W-:Y:S01]  /*10b0*/  LEA.HI R6, R5, R8, RZ, 0x19 ;  /* 0x0000000805067211 */ /* 0x000fe200078fc8ff */
[----:B------:R-:W-:Y:S01]  /*10c0*/  IMAD.MOV.U32 R5, RZ, RZ, R7 ;  /* 0x000000ffff057224 */ /* 0x000fe200078e0007 */
[----:B------:R-:W-:-:S02]  /*10d0*/  IADD3 R8, R8, 0x1, RZ ;  /* 0x0000000108087810 */ /* 0x000fc40007ffe0ff */
[----:B------:R-:W-:Y:S02]  /*10e0*/  SEL R4, R4, 0x1, !P0 ;  /* 0x0000000104047807 */ /* 0x000fe40004000000 */
[----:B------:R-:W-:Y:S02]  /*10f0*/  LOP3.LUT R8, R8, 0xff, RZ, 0xc0, !PT ;  /* 0x000000ff08087812 */ /* 0x000fe400078ec0ff */
[----:B------:R-:W-:Y:S02]  /*1100*/  MOV R7, R9 ;  /* 0x0000000900077202 */ /* 0x000fe40000000f00 */
[----:B------:R-:W-:Y:S02]  /*1110*/  ISETP.GE.U32.AND P0, PT, R8, 0x3, PT ;  /* 0x000000030800780c */ /* 0x000fe40003f06070 */
[----:B------:R-:W-:Y:S01]  /*1120*/  PRMT R4, R4, 0x9910, RZ ;  /* 0x0000991004047816 */ /* 0x000fe200000000ff */
[----:B------:R-:W-:Y:S01]  /*1130*/  IMAD R7, R7, R7, RZ ;  /* 0x0000000707077224 */ /* 0x000fe200078e02ff */
[----:B------:R-:W-:-:S03]  /*1140*/  PRMT R6, R6, 0x8880, RZ ;  /* 0x0000888006067816 */ /* 0x000fc600000000ff */
[----:B------:R-:W-:Y:S01]  /*1150*/  IMAD R5, R5, R4, RZ ;  /* 0x0000000405057224 */ /* 0x000fe200078e02ff */
[----:B------:R-:W-:Y:S02]  /*1160*/  SHF.R.S32.HI R6, RZ, 0x1, R6 ;  /* 0x00000001ff067819 */ /* 0x000fe40000011406 */
[----:B------:R-:W-:Y:S02]  /*1170*/  PRMT R4, R7, 0x7610, R4 ;  /* 0x0000761007047816 */ /* 0x000fe40000000004 */
[----:B------:R-:W-:Y:S02]  /*1180*/  PRMT R8, R6, 0x7610, R8 ;  /* 0x0000761006087816 */ /* 0x000fe40000000008 */
[----:B------:R-:W-:Y:S01]  /*1190*/  PRMT R7, R5, 0x7610, R7 ;  /* 0x0000761005077816 */ /* 0x000fe20000000007 */
[----:B------:R-:W-:Y:S05]  /*11a0*/  @P0 BRA `(.L_x_59355) ;  /* 0xfffffeb000000947 */ /* 0x000fea000383ffff */
.L_x_59354:
[----:B------:R-:W-:Y:S05]  /*11b0*/  BSYNC B2 ;  /* 0x0000000000027941 */ /* 0x000fea0003800000 */
.L_x_59353:
[----:B------:R-:W-:Y:S05]  /*11c0*/  BRA `(.L_x_59356) ;  /* 0x000000a000007947 */ /* 0x000fea0003800000 */
.L_x_59352:
[----:B------:R-:W-:Y:S01]  /*11d0*/  PRMT R4, R0, 0x9910, RZ ;  /* 0x0000991000047816 */ /* 0x000fe200000000ff */
[----:B------:R-:W-:-:S03]  /*11e0*/  IMAD.MOV.U32 R7, RZ, RZ, 0x1 ;  /* 0x00000001ff077424 */ /* 0x000fc600078e00ff */
[----:B------:R-:W-:-:S13]  /*11f0*/  ISETP.NE.AND P0, PT, R4, 0x1, PT ;  /* 0x000000010400780c */ /* 0x000fda0003f05270 */
[----:B------:R-:W-:Y:S05]  /*1200*/  @!P0 BRA `(.L_x_59356) ;  /* 0x0000006000008947 */ /* 0x000fea0003800000 */
[----:B------:R-:W-:Y:S01]  /*1210*/  ISETP.NE.AND P0, PT, R4, 0xff, PT ;  /* 0x000000ff0400780c */ /* 0x000fe20003f05270 */
[----:B------:R-:W-:-:S12]  /*1220*/  HFMA2.MMA R7, -RZ, RZ, 0, 5.9604644775390625e-08 ;  /* 0x00000001ff077435 */ /* 0x000fd800000001ff */
[----:B------:R-:W-:-:S04]  /*1230*/  @!P0 LOP3.LUT R9, R9, 0x1, RZ, 0xc0, !PT ;  /* 0x0000000109098812 */ /* 0x000fc800078ec0ff */
[----:B------:R-:W-:-:S04]  /*1240*/  @!P0 ISETP.NE.U32.AND P1, PT, R9, 0x1, PT ;  /* 0x000000010900880c */ /* 0x000fc80003f25070 */
[----:B------:R-:W-:-:S04]  /*1250*/  @!P0 SEL R7, R7, 0xffff, P1 ;  /* 0x0000ffff07078807 */ /* 0x000fc80000800000 */
[----:B------:R-:W-:Y:S02]  /*1260*/  @P0 PRMT R7, RZ, 0x7610, R7 ;  /* 0x00007610ff070816 */ /* 0x000fe40000000007 */
.L_x_59356:
[----:B------:R-:W-:Y:S05]  /*1270*/  BSYNC B1 ;  /* 0x0000000000017941 */ /* 0x000fea0003800000 */
.L_x_59351:
[----:B------:R-:W-:Y:S02]  /*1280*/  IADD3 R4, P0, R2, c[0x0][0x360], RZ ;  /* 0x0000d80002047a10 */ /* 0x000fe40007f1e0ff */
[----:B------:R-:W-:-:S03]  /*1290*/  IADD3 R3, R3, 0x80, RZ ;  /* 0x0000008003037810 */ /* 0x000fc60007ffe0ff */
[----:B------:R-:W-:-:S05]  /*12a0*/  IMAD.X R5, RZ, RZ, c[0x0][0x364], P0 ;  /* 0x0000d900ff057624 */ /* 0x000fca00000e06ff */
[----:B------:R0:W-:Y:S03]  /*12b0*/  STG.E.U8 [R4.64], R7 ;  /* 0x0000000704007986 */ /* 0x0001e6000c101104 */
.L_x_59349:
[----:B-1----:R-:W-:Y:S05]  /*12c0*/  BSYNC B0 ;  /* 0x0000000000007941 */ /* 0x002fea0003800000 */
.L_x_59348:
[----:B------:R-:W-:Y:S01]  /*12d0*/  ISETP.GE.AND P0, PT, R3, c[0x0][0x160], PT ;  /* 0x0000580003007a0c */ /* 0x000fe20003f06270 */
[----:B------:R-:W-:-:S12]  /*12e0*/  BSSY B0, `(.L_x_59357) ;  /* 0x000024c000007945 */ /* 0x000fd80003800000 */
[----:B------:R-:W-:Y:S05]  /*12f0*/  @P0 BRA `(.L_x_59358) ;  /* 0x000024a000000947 */ /* 0x000fea0003800000 */
[----:B------:R-:W-:Y:S01]  /*1300*/  ISETP.NE.AND P0, PT, RZ, c[0x0][0x168], PT ;  /* 0x00005a00ff007a0c */ /* 0x000fe20003f05270 */
[----:B------:R-:W-:Y:S01]  /*1310*/  IMAD.MOV.U32 R2, RZ, RZ, RZ ;  /* 0x000000ffff027224 */ /* 0x000fe200078e00ff */
[----:B0-----:R-:W-:-:S11]  /*1320*/  MOV R4, RZ ;  /* 0x000000ff00047202 */ /* 0x001fd60000000f00 */
[----:B------:R-:W-:Y:S05]  /*1330*/  @!P0 BRA `(.L_x_59359) ;  /* 0x00000df000008947 */ /* 0x000fea0003800000 */
[----:B------:R-:W-:Y:S01]  /*1340*/  HFMA2.MMA R2, -RZ, RZ, 0, 0 ;  /* 0x00000000ff027435 */ /* 0x000fe200000001ff */
[----:B------:R-:W-:-:S05]  /*1350*/  IMAD.MOV.U32 R5, RZ, RZ, c[0x0][0x168] ;  /* 0x00005a00ff057624 */ /* 0x000fca00078e00ff */
[----:B------:R-:W-:-:S04]  /*1360*/  ISETP.NE.AND P0, PT, R5, 0x1, PT ;  /* 0x000000010500780c */ /* 0x000fc80003f05270 */
[----:B------:R-:W-:-:S05]  /*1370*/  IMAD.HI.U32 R6, R3, c[0x0][0x170], R2 ;  /* 0x00005c0003067a27 */ /* 0x000fca00078e0002 */
        /* <DEDUP_REMOVED lines=219> */
.L_x_59359:
        /* <DEDUP_REMOVED lines=27> */
.L_x_59364:
        /* <DEDUP_REMOVED lines=9> */
[----:B------:R-:W-:Y:S01]  /*2370*/  MOV R5, R7 ;  /* 0x0000000700057202 */ /* 0x000fe20000000f00 */
[----:B------:R-:W-:Y:S01]  /*2380*/  IMAD.MOV.U32 R7, RZ, RZ, R9 ;  /* 0x000000ffff077224 */ /* 0x000fe200078e0009 */
        /* <DEDUP_REMOVED lines=10> */
.L_x_59363:
[----:B------:R-:W-:Y:S05]  /*2430*/  BSYNC B2 ;  /* 0x0000000000027941 */ /* 0x000fea0003800000 */
.L_x_59362:
[----:B------:R-:W-:Y:S05]  /*2440*/  BRA `(.L_x_59365) ;  /* 0x000000a000007947 */ /* 0x000fea0003800000 */
.L_x_59361:
[----:B------:R-:W-:Y:S01]  /*2450*/  PRMT R4, R0, 0x9910, RZ ;  /* 0x0000991000047816 */ /* 0x000fe200000000ff */
[----:B------:R-:W-:-:S03]  /*2460*/  HFMA2.MMA R7, -RZ, RZ, 0, 5.9604644775390625e-08 ;  /* 0x00000001ff077435 */ /* 0x000fc600000001ff */
        /* <DEDUP_REMOVED lines=8> */
.L_x_59365:
[----:B------:R-:W-:Y:S05]  /*24f0*/  BSYNC B1 ;  /* 0x0000000000017941 */ /* 0x000fea0003800000 */
.L_x_59360:
[----:B------:R-:W-:Y:S02]  /*2500*/  IADD3 R4, P0, R2, c[0x0][0x360], RZ ;  /* 0x0000d80002047a10 */ /* 0x000fe40007f1e0ff */
[----:B------:R-:W-:Y:S02]  /*2510*/  IADD3 R3, R3, 0x80, RZ ;  /* 0x0000008003037810 */ /* 0x000fe40007ffe0ff */
[----:B------:R-:W-:Y:S02]  /*2520*/  IADD3.X R5, RZ, c[0x0][0x364], RZ, P0, !PT ;  /* 0x0000d900ff057a10 */ /* 0x000fe400007fe4ff */
[----:B------:R-:W-:-:S03]  /*2530*/  ISETP.GE.AND P0, PT, R3, c[0x0][0x160], PT ;  /* 0x0000580003007a0c */ /* 0x000fc60003f06270 */
[----:B------:R0:W-:Y:S10]  /*2540*/  STG.E.U8 [R4.64], R7 ;  /* 0x0000000704007986 */ /* 0x0001f4000c101104 */
[----:B------:R-:W-:Y:S05]  /*2550*/  @P0 BRA `(.L_x_59358) ;  /* 0x0000124000000947 */ /* 0x000fea0003800000 */
[----:B------:R-:W-:Y:S01]  /*2560*/  ISETP.NE.AND P0, PT, RZ, c[0x0][0x168], PT ;  /* 0x00005a00ff007a0c */ /* 0x000fe20003f05270 */
[----:B------:R-:W-:Y:S01]  /*2570*/  IMAD.MOV.U32 R2, RZ, RZ, RZ ;  /* 0x000000ffff027224 */ /* 0x000fe200078e00ff */
[----:B0-----:R-:W-:-:S11]  /*2580*/  MOV R4, RZ ;  /* 0x000000ff00047202 */ /* 0x001fd60000000f00 */
[----:B------:R-:W-:Y:S05]  /*2590*/  @!P0 BRA `(.L_x_59366) ;  /* 0x00000df000008947 */ /* 0x000fea0003800000 */
[----:B------:R-:W-:Y:S01]  /*25a0*/  HFMA2.MMA R2, -RZ, RZ, 0, 0 ;  /* 0x00000000ff027435 */ /* 0x000fe200000001ff */
[----:B------:R-:W-:-:S04]  /*25b0*/  MOV R5, c[0x0][0x168] ;  /* 0x00005a0000057a02 */ /* 0x000fc80000000f00 */
[----:B------:R-:W-:-:S05]  /*25c0*/  ISETP.NE.AND P0, PT, R5, 0x1, PT ;  /* 0x000000010500780c */ /* 0x000fca0003f05270 */
        /* <DEDUP_REMOVED lines=220> */
.L_x_59366:
[----:B------:R-:W-:-:S04]  /*3390*/  IADD3 R4, P0, R4, c[0x0][0x368], RZ ;  /* 0x0000da0004047a10 */ /* 0x000fc80007f1e0ff */
[----:B------:R-:W-:-:S05]  /*33a0*/  IADD3.X R5, RZ, c[0x0][0x36c], RZ, P0, !PT ;  /* 0x0000db00ff057a10 */ /* 0x000fca00007fe4ff */
[----:B------:R-:W2:Y:S01]  /*33b0*/  LDG.E.S8 R9, [R4.64] ;  /* 0x0000000404097981 */ /* 0x000ea2000c1e1300 */
[----:B------:R-:W-:Y:S01]  /*33c0*/  BSSY B1, `(.L_x_59367) ;  /* 0x0000039000017945 */ /* 0x000fe20003800000 */
[----:B--2---:R-:W-:-:S13]  /*33d0*/  ISETP.GE.AND P0, PT, R9, RZ, PT ;  /* 0x000000ff0900720c */ /* 0x004fda0003f06270 */
[----:B------:R-:W-:Y:S05]  /*33e0*/  @!P0 BRA `(.L_x_59368) ;  /* 0x000002c000008947 */ /* 0x000fea0003800000 */
[----:B------:R-:W-:Y:S01]  /*33f0*/  ISETP.NE.AND P0, PT, R9, RZ, PT ;  /* 0x000000ff0900720c */ /* 0x000fe20003f05270 */
[----:B------:R-:W-:Y:S01]  /*3400*/  BSSY B2, `(.L_x_59369) ;  /* 0x0000029000027945 */ /* 0x000fe20003800000 */
[----:B------:R-:W-:-:S11]  /*3410*/  MOV R7, 0x1 ;  /* 0x0000000100077802 */ /* 0x000fd60000000f00 */
        /* <DEDUP_REMOVED lines=18> */
.L_x_59371:
[----:B------:R-:W-:Y:S02]  /*3540*/  LOP3.LUT R5, R8, 0x1, RZ, 0xc0, !PT ;  /* 0x0000000108057812 */ /* 0x000fe400078ec0ff */
        /* <DEDUP_REMOVED lines=8> */
[----:B------:R-:W-:Y:S02]  /*35d0*/  MOV R5, R7 ;  /* 0x0000000700057202 */ /* 0x000fe40000000f00 */
[----:B------:R-:W-:Y:S02]  /*35e0*/  ISETP.GE.U32.AND P0, PT, R8, 0x3, PT ;  /* 0x000000030800780c */ /* 0x000fe40003f06070 */
[----:B------:R-:W-:-:S02]  /*35f0*/  MOV R7, R9 ;  /* 0x0000000900077202 */ /* 0x000fc40000000f00 */
[----:B------:R-:W-:Y:S02]  /*3600*/  PRMT R4, R4, 0x9910, RZ ;  /* 0x0000991004047816 */ /* 0x000fe400000000ff */
[----:B------:R-:W-:Y:S01]  /*3610*/  PRMT R6, R6, 0x8880, RZ ;  /* 0x0000888006067816 */ /* 0x000fe200000000ff */
[----:B------:R-:W-:Y:S02]  /*3620*/  IMAD R7, R7, R7, RZ ;  /* 0x0000000707077224 */ /* 0x000fe400078e02ff */
[----:B------:R-:W-:Y:S01]  /*3630*/  IMAD R5, R5, R4, RZ ;  /* 0x0000000405057224 */ /* 0x000fe200078e02ff */
[----:B------:R-:W-:Y:S02]  /*3640*/  SHF.R.S32.HI R6, RZ, 0x1, R6 ;  /* 0x00000001ff067819 */ /* 0x000fe40000011406 */
[----:B------:R-:W-:Y:S02]  /*3650*/  PRMT R4, R7, 0x7610, R4 ;  /* 0x0000761007047816 */ /* 0x000fe40000000004 */
[----:B------:R-:W-:-:S02]  /*3660*/  PRMT R8, R6, 0x7610, R8 ;  /* 0x0000761006087816 */ /* 0x000fc40000000008 */
[----:B------:R-:W-:Y:S01]  /*3670*/  PRMT R7, R5, 0x7610, R7 ;  /* 0x0000761005077816 */ /* 0x000fe20000000007 */
[----:B------:R-:W-:Y:S05]  /*3680*/  @P0 BRA `(.L_x_59371) ;  /* 0xfffffeb000000947 */ /* 0x000fea000383ffff */
.L_x_59370:
[----:B------:R-:W-:Y:S05]  /*3690*/  BSYNC B2 ;  /* 0x0000000000027941 */ /* 0x000fea0003800000 */
.L_x_59369:
[----:B------:R-:W-:Y:S05]  /*36a0*/  BRA `(.L_x_59372) ;  /* 0x000000a000007947 */ /* 0x000fea0003800000 */
.L_x_59368:
        /* <DEDUP_REMOVED lines=10> */
.L_x_59372:
[----:B------:R-:W-:Y:S05]  /*3750*/  BSYNC B1 ;  /* 0x0000000000017941 */ /* 0x000fea0003800000 */
.L_x_59367:
[----:B------:R-:W-:Y:S02]  /*3760*/  IADD3 R4, P0, R2, c[0x0][0x360], RZ ;  /* 0x0000d80002047a10 */ /* 0x000fe40007f1e0ff */
[----:B------:R-:W-:Y:S02]  /*3770*/  IADD3 R3, R3, 0x80, RZ ;  /* 0x0000008003037810 */ /* 0x000fe40007ffe0ff */
[----:B------:R-:W-:-:S05]  /*3780*/  IADD3.X R5, RZ, c[0x0][0x364], RZ, P0, !PT ;  /* 0x0000d900ff057a10 */ /* 0x000fca00007fe4ff */
[----:B------:R0:W-:Y:S04]  /*3790*/  STG.E.U8 [R4.64], R7 ;  /* 0x0000000704007986 */ /* 0x0001e8000c101104 */
.L_x_59358:
[----:B------:R-:W-:Y:S05]  /*37a0*/  BSYNC B0 ;  /* 0x0000000000007941 */ /* 0x000fea0003800000 */
.L_x_59357:
[----:B------:R-:W-:-:S13]  /*37b0*/  ISETP.GE.AND P0, PT, R3, c[0x0][0x160], PT ;  /* 0x0000580003007a0c */ /* 0x000fda0003f06270 */
[----:B------:R-:W-:Y:S05]  /*37c0*/  @P0 EXIT ;  /* 0x000000000000094d */ /* 0x000fea0003800000 */
[----:B------:R-:W-:Y:S01]  /*37d0*/  ISETP.NE.AND P0, PT, RZ, c[0x0][0x168], PT ;  /* 0x00005a00ff007a0c */ /* 0x000fe20003f05270 */
[----:B0-----:R-:W-:Y:S01]  /*37e0*/  IMAD.MOV.U32 R4, RZ, RZ, RZ ;  /* 0x000000ffff047224 */ /* 0x001fe200078e00ff */
[----:B------:R-:W-:-:S11]  /*37f0*/  MOV R2, RZ ;  /* 0x000000ff00027202 */ /* 0x000fd60000000f00 */
        /* <DEDUP_REMOVED lines=224> */
.L_x_59373:
[----:B------:R-:W-:-:S04]  /*4600*/  IADD3 R4, P0, R4, c[0x0][0x368], RZ ;  /* 0x0000da0004047a10 */ /* 0x000fc80007f1e0ff */
[----:B------:R-:W-:-:S05]  /*4610*/  IADD3.X R5, RZ, c[0x0][0x36c], RZ, P0, !PT ;  /* 0x0000db00ff057a10 */ /* 0x000fca00007fe4ff */
[----:B------:R-:W2:Y:S01]  /*4620*/  LDG.E.S8 R7, [R4.64] ;  /* 0x0000000404077981 */ /* 0x000ea2000c1e1300 */
[----:B------:R-:W-:Y:S01]  /*4630*/  IADD3 R2, P1, R2, c[0x0][0x360], RZ ;  /* 0x0000d80002027a10 */ /* 0x000fe20007f3e0ff */
[----:B------:R-:W-:Y:S04]  /*4640*/  BSSY B0, `(.L_x_59374) ;  /* 0x000003a000007945 */ /* 0x000fe80003800000 */
[----:B------:R-:W-:Y:S01]  /*4650*/  IMAD.X R3, RZ, RZ, c[0x0][0x364], P1 ;  /* 0x0000d900ff037624 */ /* 0x000fe200008e06ff */
        /* <DEDUP_REMOVED lines=14> */
[----:B------:R-:W-:Y:S02]  /*4740*/  MOV R4, R6 ;  /* 0x0000000600047202 */ /* 0x000fe40000000f00 */
[----:B------:R-:W-:-:S03]  /*4750*/  LOP3.LUT R0, R7, 0x80, RZ, 0xc0, !PT ;  /* 0x0000008007007812 */ /* 0x000fc600078ec0ff */
[----:B------:R-:W-:Y:S01]  /*4760*/  IMAD R4, R4, R4, RZ ;  /* 0x0000000404047224 */ /* 0x000fe200078e02ff */
[----:B------:R-:W-:Y:S01]  /*4770*/  LEA.HI R0, R0, R7, RZ, 0x19 ;  /* 0x0000000700007211 */ /* 0x000fe200078fc8ff */
[----:B------:R-:W-:Y:S05]  /*4780*/  @!P0 BRA `(.L_x_59377) ;  /* 0x0000019000008947 */ /* 0x000fea0003800000 */
[----:B------:R-:W-:Y:S02]  /*4790*/  PRMT R0, R0, 0x8880, RZ ;  /* 0x0000888000007816 */ /* 0x000fe400000000ff */
[----:B------:R-:W-:Y:S02]  /*47a0*/  PRMT R6, R4, 0x7610, R6 ;  /* 0x0000761004067816 */ /* 0x000fe40000000006 */
[----:B------:R-:W-:-:S04]  /*47b0*/  SHF.R.S32.HI R0, RZ, 0x1, R0 ;  /* 0x00000001ff007819 */ /* 0x000fc80000011400 */
[----:B------:R-:W-:-:S04]  /*47c0*/  PRMT R7, R0, 0x7610, R7 ;  /* 0x0000761000077816 */ /* 0x000fc80000000007 */
.L_x_59378:
        /* <DEDUP_REMOVED lines=21> */
.L_x_59377:
[----:B------:R-:W-:Y:S05]  /*4920*/  BSYNC B1 ;  /* 0x0000000000017941 */ /* 0x000fea0003800000 */
.L_x_59376:
[----:B------:R-:W-:Y:S05]  /*4930*/  BRA `(.L_x_59379) ;  /* 0x000000a000007947 */ /* 0x000fea0003800000 */
.L_x_59375:
[----:B------:R-:W-:Y:S01]  /*4940*/  PRMT R0, R0, 0x9910, RZ ;  /* 0x0000991000007816 */ /* 0x000fe200000000ff */
[----:B------:R-:W-:-:S03]  /*4950*/  HFMA2.MMA R5, -RZ, RZ, 0, 5.9604644775390625e-08 ;  /* 0x00000001ff057435 */ /* 0x000fc600000001ff */
[----:B------:R-:W-:-:S13]  /*4960*/  ISETP.NE.AND P0, PT, R0, 0x1, PT ;  /* 0x000000010000780c */ /* 0x000fda0003f05270 */
[----:B------:R-:W-:Y:S05]  /*4970*/  @!P0 BRA `(.L_x_59379) ;  /* 0x0000006000008947 */ /* 0x000fea0003800000 */
[----:B------:R-:W-:Y:S02]  /*4980*/  ISETP.NE.AND P0, PT, R0, 0xff, PT ;  /* 0x000000ff0000780c */ /* 0x000fe40003f05270 */
[----:B------:R-:W-:-:S11]  /*4990*/  MOV R5, 0x1 ;  /* 0x0000000100057802 */ /* 0x000fd60000000f00 */
[----:B------:R-:W-:-:S04]  /*49a0*/  @!P0 LOP3.LUT R7, R7, 0x1, RZ, 0xc0, !PT ;  /* 0x0000000107078812 */ /* 0x000fc800078ec0ff */
[----:B------:R-:W-:-:S04]  /*49b0*/  @!P0 ISETP.NE.U32.AND P1, PT, R7, 0x1, PT ;  /* 0x000000010700880c */ /* 0x000fc80003f25070 */
[----:B------:R-:W-:-:S04]  /*49c0*/  @!P0 SEL R5, R5, 0xffff, P1 ;  /* 0x0000ffff05058807 */ /* 0x000fc80000800000 */
[----:B------:R-:W-:Y:S02]  /*49d0*/  @P0 PRMT R5, RZ, 0x7610, R5 ;  /* 0x00007610ff050816 */ /* 0x000fe40000000005 */
.L_x_59379:
[----:B------:R-:W-:Y:S05]  /*49e0*/  BSYNC B0 ;  /* 0x0000000000007941 */ /* 0x000fea0003800000 */
.L_x_59374:
[----:B------:R-:W-:Y:S01]  /*49f0*/  STG.E.U8 [R2.64], R5 ;  /* 0x0000000502007986 */ /* 0x000fe2000c101104 */
[----:B------:R-:W-:Y:S05]  /*4a00*/  EXIT ;  /* 0x000000000000794d */ /* 0x000fea0003800000 */
.L_x_59380:
        /* <DEDUP_REMOVED lines=15> */
.L_x_62012:


//--------------------- .text._ZN2at6native27unrolled_elementwise_kernelIZNS0_50_GLOBAL__N__2680c7bb_12_PowKernel_cu_b2145a98_318422pow_scalar_tensor_implIaEEvRNS_18TensorIteratorBaseET_EUlaE_St5arrayIPcLm2EELi4E23TrivialOffsetCalculatorILi1EjESC_NS0_6memory15LoadWithoutCastENSD_16StoreWithoutCastEEEviS6_T0_T2_T3_T4_T5_ --------------------------
	.section	.text._ZN2at6native27unrolled_elementwise_kernelIZNS0_50_GLOBAL__N__2680c7bb_12_PowKernel_cu_b2145a98_318422pow_scalar_tensor_implIaEEvRNS_18TensorIteratorBaseET_EUlaE_St5arrayIPcLm2EELi4E23TrivialOffsetCalculatorILi1EjESC_NS0_6memory15LoadWithoutCastENSD_16StoreWithoutCastEEEviS6_T0_T2_T3_T4_T5_,"ax",@progbits
	.sectioninfo	@"SHI_REGISTERS=20"
	.align	128
        .global         _ZN2at6native27unrolled_elementwise_kernelIZNS0_50_GLOBAL__N__2680c7bb_12_PowKernel_cu_b2145a98_318422pow_scalar_tensor_implIaEEvRNS_18TensorIteratorBaseET_EUlaE_St5arrayIPcLm2EELi4E23TrivialOffsetCalculatorILi1EjESC_NS0_6memory15LoadWithoutCastENSD_16StoreWithoutCastEEEviS6_T0_T2_T3_T4_T5_
        .type           _ZN2at6native27unrolled_elementwise_kernelIZNS0_50_GLOBAL__N__2680c7bb_12_PowKernel_cu_b2145a98_318422pow_scalar_tensor_implIaEEvRNS_18TensorIteratorBaseET_EUlaE_St5arrayIPcLm2EELi4E23TrivialOffsetCalculatorILi1EjESC_NS0_6memory15LoadWithoutCastENSD_16StoreWithoutCastEEEviS6_T0_T2_T3_T4_T5_,@function
        .size           _ZN2at6native27unrolled_elementwise_kernelIZNS0_50_GLOBAL__N__2680c7bb_12_PowKernel_cu_b2145a98_318422pow_scalar_tensor_implIaEEvRNS_18TensorIteratorBaseET_EUlaE_St5arrayIPcLm2EELi4E23TrivialOffsetCalculatorILi1EjESC_NS0_6memory15LoadWithoutCastENSD_16StoreWithoutCastEEEviS6_T0_T2_T3_T4_T5_,(.L_x_62013 - _ZN2at6native27unrolled_elementwise_kernelIZNS0_50_GLOBAL__N__2680c7bb_12_PowKernel_cu_b2145a98_318422pow_scalar_tensor_implIaEEvRNS_18TensorIteratorBaseET_EUlaE_St5arrayIPcLm2EELi4E23TrivialOffsetCalculatorILi1EjESC_NS0_6memory15LoadWithoutCastENSD_16StoreWithoutCastEEEviS6_T0_T2_T3_T4_T5_)
        .other          _ZN2at6native27unrolled_elementwise_kernelIZNS0_50_GLOBAL__N__2680c7bb_12_PowKernel_cu_b2145a98_318422pow_scalar_tensor_implIaEEvRNS_18TensorIteratorBaseET_EUlaE_St5arrayIPcLm2EELi4E23TrivialOffsetCalculatorILi1EjESC_NS0_6memory15LoadWithoutCastENSD_16StoreWithoutCastEEEviS6_T0_T2_T3_T4_T5_,@"STO_CUDA_ENTRY STV_DEFAULT"
_ZN2at6native27unrolled_elementwise_kernelIZNS0_50_GLOBAL__N__2680c7bb_12_PowKernel_cu_b2145a98_318422pow_scalar_tensor_implIaEEvRNS_18TensorIteratorBaseET_EUlaE_St5arrayIPcLm2EELi4E23TrivialOffsetCalculatorILi1EjESC_NS0_6memory15LoadWithoutCastENSD_16StoreWithoutCastEEEviS6_T0_T2_T3_T4_T5_:
.text._ZN2at6native27unrolled_elementwise_kernelIZNS0_50_GLOBAL__N__2680c7bb_12_PowKernel_cu_b2145a98_318422pow_scalar_tensor_implIaEEvRNS_18TensorIteratorBaseET_EUlaE_St5arrayIPcLm2EELi4E23TrivialOffsetCalculatorILi1EjESC_NS0_6memory15LoadWithoutCastENSD_16StoreWithoutCastEEEviS6_T0_T2_T3_T4_T5_:
        /* <DEDUP_REMOVED lines=30> */
[----:B------:R-:W-:Y:S01]  /*01e0*/  @!P1 IADD3 R14, P5, R14, c[0x0][0x180], RZ ;  /* 0x000060000e0e9a10 */ /* 0x000fe20007fbe0ff */
[----:B------:R-:W-:Y:S02]  /*01f0*/  ULDC.U8 UR6, c[0x0][0x168] ;  /* 0x00005a0000067ab9 */ /* 0x000fe40000000000 */
[----:B------:R-:W-:Y:S01]  /*0200*/  IMAD.U32 R7, RZ, RZ, UR6 ;  /* 0x00000006ff077e24 */ /* 0x000fe2000f8e00ff */
[----:B------:R-:W-:Y:S01]  /*0210*/  PRMT R4, RZ, 0x7610, R4 ;  /* 0x00007610ff047816 */ /* 0x000fe20000000004 */
[----:B------:R-:W-:-:S03]  /*0220*/  @!P1 IMAD.X R15, RZ, RZ, c[0x0][0x184], P5 ;  /* 0x00006100ff0f9624 */ /* 0x000fc600028e06ff */
[----:B------:R-:W-:Y:S02]  /*0230*/  PRMT R8, R7, 0x9910, RZ ;  /* 0x0000991007087816 */ /* 0x000fe400000000ff */
[----:B------:R0:W5:Y:S02]  /*0240*/  @!P1 LDG.E.U8 R4, [R14.64] ;  /* 0x000000040e049981 */ /* 0x000164000c1e1100 */
[----:B------:R-:W-:Y:S01]  /*0250*/  ISETP.NE.AND P1, PT, R8, 0x1, PT ;  /* 0x000000010800780c */ /* 0x000fe20003f25270 */
[----:B------:R-:W-:-:S12]  /*0260*/  BSSY B1, `(.L_x_59381) ;  /* 0x000015e000017945 */ /* 0x000fd80003800000 */
[----:B------:R-:W-:Y:S05]  /*0270*/  @!P1 BRA `(.L_x_59382) ;  /* 0x000014b000009947 */ /* 0x000fea0003800000 */
[----:B0-----:R-:W-:Y:S01]  /*0280*/  ISETP.NE.AND P1, PT, R8, 0xff, PT ;  /* 0x000000ff0800780c */ /* 0x001fe20003f25270 */
[----:B------:R-:W-:-:S12]  /*0290*/  BSSY B0, `(.L_x_59383) ;  /* 0x0000148000007945 */ /* 0x000fd80003800000 */
[----:B------:R-:W-:Y:S05]  /*02a0*/  @P1 BRA `(.L_x_59384) ;  /* 0x00000cf000001947 */ /* 0x000fea0003800000 */
[----:B------:R-:W-:Y:S01]  /*02b0*/  BSSY B2, `(.L_x_59385) ;  /* 0x0000030000027945 */ /* 0x000fe20003800000 */
        /* <DEDUP_REMOVED lines=22> */
.L_x_59390:
        /* <DEDUP_REMOVED lines=19> */
.L_x_59389:
[----:B------:R-:W-:Y:S05]  /*0550*/  BSYNC B3 ;  /* 0x0000000000037941 */ /* 0x000fea0003800000 */
.L_x_59388:
[----:B------:R-:W-:Y:S05]  /*0560*/  BRA `(.L_x_59386) ;  /* 0x0000004000007947 */ /* 0x000fea0003800000 */
.L_x_59387:
[----:B------:R-:W-:Y:S01]  /*0570*/  LOP3.LUT R9, R9, 0x1, RZ, 0xc0, !PT ;  /* 0x0000000109097812 */ /* 0x000fe200078ec0ff */
[----:B------:R-:W-:-:S03]  /*0580*/  IMAD.MOV.U32 R8, RZ, RZ, 0x1 ;  /* 0x00000001ff087424 */ /* 0x000fc600078e00ff */
[----:B------:R-:W-:-:S04]  /*0590*/  ISETP.NE.U32.AND P1, PT, R9, 0x1, PT ;  /* 0x000000010900780c */ /* 0x000fc80003f25070 */
[----:B------:R-:W-:-:S04]  /*05a0*/  SEL R8, R8, 0xffff, P1 ;  /* 0x0000ffff08087807 */ /* 0x000fc80000800000 */
.L_x_59386:
[----:B------:R-:W-:Y:S05]  /*05b0*/  BSYNC B2 ;  /* 0x0000000000027941 */ /* 0x000fea0003800000 */
.L_x_59385:
        /* <DEDUP_REMOVED lines=25> */
.L_x_59396:
        /* <DEDUP_REMOVED lines=10> */
[----:B------:R-:W-:Y:S01]  /*07f0*/  PRMT R12, R9, 0x8880, RZ ;  /* 0x00008880090c7816 */ /* 0x000fe200000000ff */
        /* <DEDUP_REMOVED lines=9> */
[----:B------:R-:W-:Y:S02]  /*0890*/  PRMT R10, R9, 0x7610, R10 ;  /* 0x00007610090a7816 */ /* 0x000fe4000000000a */
[----:B------:R-:W-:Y:S01]  /*08a0*/  PRMT R9, R7, 0x7610, R9 ;  /* 0x0000761007097816 */ /* 0x000fe20000000009 */
[----:B------:R-:W-:Y:S05]  /*08b0*/  @P1 BRA `(.L_x_59396) ;  /* 0xfffffe9000001947 */ /* 0x000fea000383ffff */
.L_x_59395:
[----:B------:R-:W-:Y:S05]  /*08c0*/  BSYNC B3 ;  /* 0x0000000000037941 */ /* 0x000fea0003800000 */
.L_x_59394:
[----:B------:R-:W-:Y:S05]  /*08d0*/  BRA `(.L_x_59392) ;  /* 0x0000004000007947 */ /* 0x000fea0003800000 */
.L_x_59393:
[----:B------:R-:W-:Y:S01]  /*08e0*/  LOP3.LUT R5, R5, 0x1, RZ, 0xc0, !PT ;  /* 0x0000000105057812 */ /* 0x000fe200078ec0ff */
[----:B------:R-:W-:-:S03]  /*08f0*/  IMAD.MOV.U32 R9, RZ, RZ, 0x1 ;  /* 0x00000001ff097424 */ /* 0x000fc600078e00ff */
[----:B------:R-:W-:-:S04]  /*0900*/  ISETP.NE.U32.AND P1, PT, R5, 0x1, PT ;  /* 0x000000010500780c */ /* 0x000fc80003f25070 */
[----:B------:R-:W-:-:S04]  /*0910*/  SEL R9, R9, 0xffff, P1 ;  /* 0x0000ffff09097807 */ /* 0x000fc80000800000 */
.L_x_59392:
[----:B------:R-:W-:Y:S05]  /*0920*/  BSYNC B2 ;  /* 0x0000000000027941 */ /* 0x000fea0003800000 */
.L_x_59391:
        /* <DEDUP_REMOVED lines=25> */
.L_x_59402:
        /* <DEDUP_REMOVED lines=19> */
.L_x_59401:
[----:B------:R-:W-:Y:S05]  /*0bf0*/  BSYNC B3 ;  /* 0x0000000000037941 */ /* 0x000fea0003800000 */
.L_x_59400:
[----:B------:R-:W-:Y:S05]  /*0c00*/  BRA `(.L_x_59398) ;  /* 0x0000004000007947 */ /* 0x000fea0003800000 */
.L_x_59399:
[----:B------:R-:W-:Y:S01]  /*0c10*/  LOP3.LUT R6, R6, 0x1, RZ, 0xc0, !PT ;  /* 0x0000000106067812 */ /* 0x000fe200078ec0ff */
[----:B------:R-:W-:-:S03]  /*0c20*/  IMAD.MOV.U32 R5, RZ, RZ, 0x1 ;  /* 0x00000001ff057424 */ /* 0x000fc600078e00ff */
[----:B------:R-:W-:-:S04]  /*0c30*/  ISETP.NE.U32.AND P1, PT, R6, 0x1, PT ;  /* 0x000000010600780c */ /* 0x000fc80003f25070 */
[----:B------:R-:W-:-:S04]  /*0c40*/  SEL R5, R5, 0xffff, P1 ;  /* 0x0000ffff05057807 */ /* 0x000fc80000800000 */
.L_x_59398:
[----:B------:R-:W-:Y:S05]  /*0c50*/  BSYNC B2 ;  /* 0x0000000000027941 */ /* 0x000fea0003800000 */
.L_x_59397:
[----:B------:R-:W-:-:S04]  /*0c60*/  IADD3 R7, R3, 0x180, RZ ;  /* 0x0000018003077810 */ /* 0x000fc80007ffe0ff */
        /* <DEDUP_REMOVED lines=23> */
.L_x_59407:
        /* <DEDUP_REMOVED lines=21> */
.L_x_59406:
[----:B------:R-:W-:Y:S05]  /*0f30*/  BSYNC B2 ;  /* 0x0000000000027941 */ /* 0x000fea0003800000 */
.L_x_59405:
[----:B------:R-:W-:Y:S05]  /*0f40*/  BRA `(.L_x_59403) ;  /* 0x000007c000007947 */ /* 0x000fea0003800000 */
.L_x_59404:
[----:B------:R-:W-:Y:S01]  /*0f50*/  LOP3.LUT R4, R4, 0x1, RZ, 0xc0, !PT ;  /* 0x0000000104047812 */ /* 0x000fe200078ec0ff */
[----:B------:R-:W-:-:S03]  /*0f60*/  IMAD.MOV.U32 R6, RZ, RZ, 0x1 ;  /* 0x00000001ff067424 */ /* 0x000fc600078e00ff */
[----:B------:R-:W-:-:S04]  /*0f70*/  ISETP.NE.U32.AND P1, PT, R4, 0x1, PT ;  /* 0x000000010400780c */ /* 0x000fc80003f25070 */
[----:B------:R-:W-:Y:S01]  /*0f80*/  SEL R6, R6, 0xffff, P1 ;  /* 0x0000ffff06067807 */ /* 0x000fe20000800000 */
[----:B------:R-:W-:Y:S05]  /*0f90*/  BRA `(.L_x_59403) ;  /* 0x0000077000007947 */ /* 0x000fea0003800000 */
.L_x_59384:
[----:B------:R-:W-:Y:S01]  /*0fa0*/  BSSY B2, `(.L_x_59408) ;  /* 0x000001c000027945 */ /* 0x000fe20003800000 */
        /* <DEDUP_REMOVED lines=10> */
.L_x_59410:
        /* <DEDUP_REMOVED lines=17> */
.L_x_59409:
[----:B------:R-:W-:Y:S05]  /*1160*/  BSYNC B2 ;  /* 0x0000000000027941 */ /* 0x000fea0003800000 */
.L_x_59408:
[----:B-----5:R-:W-:Y:S01]  /*1170*/  IADD3 R9, R3, 0x80, RZ ;  /* 0x0000008003097810 */ /* 0x020fe20007ffe0ff */
[----:B------:R-:W-:Y:S03]  /*1180*/  BSSY B2, `(.L_x_59411) ;  /* 0x000001d000027945 */ /* 0x000fe60003800000 */
[----:B------:R-:W-:-:S13]  /*1190*/  ISETP.GE.AND P1, PT, R9, R2, PT ;  /* 0x000000020900720c */ /* 0x000fda0003f26270 */
[----:B------:R-:W-:Y:S05]  /*11a0*/  @P1 BRA `(.L_x_59412) ;  /* 0x000001a000001947 */ /* 0x000fea0003800000 */
[----:B------:R-:W-:-:S04]  /*11b0*/  PRMT R9, R5, 0x8880, RZ ;  /* 0x0000888005097816 */ /* 0x000fc800000000ff */
        /* <DEDUP_REMOVED lines=8> */
.L_x_59413:
        /* <DEDUP_REMOVED lines=17> */
.L_x_59412:
[----:B------:R-:W-:Y:S05]  /*1350*/  BSYNC B2 ;  /* 0x0000000000027941 */ /* 0x000fea0003800000 */
.L_x_59411:
[----:B------:R-:W-:Y:S01]  /*1360*/  IADD3 R5, R3, 0x100, RZ ;  /* 0x0000010003057810 */ /* 0x000fe20007ffe0ff */
        /* <DEDUP_REMOVED lines=12> */
.L_x_59416:
        /* <DEDUP_REMOVED lines=17> */
.L_x_59415:
[----:B------:R-:W-:Y:S05]  /*1540*/  BSYNC B2 ;  /* 0x0000000000027941 */ /* 0x000fea0003800000 */
.L_x_59414:
[----:B------:R-:W-:-:S04]  /*1550*/  IADD3 R11, R3, 0x180, RZ ;  /* 0x00000180030b7810 */ /* 0x000fc80007ffe0ff */
        /* <DEDUP_REMOVED lines=9> */
[----:B------:R-:W-:Y:S02]  /*15f0*/  IMAD.MOV.U32 R6, RZ, RZ, 0x1 ;  /* 0x00000001ff067424 */ /* 0x000fe400078e00ff */
.L_x_59417:
        /* <DEDUP_REMOVED lines=17> */
.L_x_59403:
[----:B------:R-:W-:Y:S05]  /*1710*/  BSYNC B0 ;  /* 0x0000000000007941 */ /* 0x000fea0003800000 */
.L_x_59383:
[----:B------:R-:W-:Y:S05]  /*1720*/  BRA `(.L_x_59418) ;  /* 0x0000011000007947 */ /* 0x000fea0003800000 */
.L_x_59382:
[----:B0----5:R-:W-:Y:S01]  /*1730*/  IADD3 R5, R3, 0x180, RZ ;  /* 0x0000018003057810 */ /* 0x021fe20007ffe0ff */
[----:B------:R-:W-:Y:S02]  /*1740*/  IMAD.MOV.U32 R6, RZ, RZ, 0x1 ;  /* 0x00000001ff067424 */ /* 0x000fe400078e00ff */
[----:B------:R-:W-:Y:S01]  /*1750*/  IMAD.MOV.U32 R9, RZ, RZ, 0x1 ;  /* 0x00000001ff097424 */ /* 0x000fe200078e00ff */
[----:B------:R-:W-:Y:S01]  /*1760*/  ISETP.GE.AND P1, PT, R5, R2, PT ;  /* 0x000000020500720c */ /* 0x000fe20003f26270 */
[----:B------:R-:W-:Y:S01]  /*1770*/  IMAD.MOV.U32 R8, RZ, RZ, 0x1 ;  /* 0x00000001ff087424 */ /* 0x000fe200078e00ff */
[----:B------:R-:W-:-:S11]  /*1780*/  PRMT R5, R6, 0x7610, R5 ;  /* 0x0000761006057816 */ /* 0x000fd60000000005 */
        /* <DEDUP_REMOVED lines=11> */
.L_x_59418:
[----:B------:R-:W-:Y:S05]  /*1840*/  BSYNC B1 ;  /* 0x0000000000017941 */ /* 0x000fea0003800000 */
.L_x_59381:
[----:B------:R-:W-:Y:S01]  /*1850*/  @!P0 IMAD R10, R0, 0x200, R3 ;  /* 0x00000200000a8824 */ /* 0x000fe200078e0203 */
        /* <DEDUP_REMOVED lines=18> */
.L_x_59420:
[----:B------:R-:W-:Y:S05]  /*1980*/  BSYNC B0 ;  /* 0x0000000000007941 */ /* 0x000fea0003800000 */
.L_x_59419:
[----:B------:R-:W-:-:S13]  /*1990*/  ISETP.GE.AND P0, PT, R3, R2, PT ;  /* 0x000000020300720c */ /* 0x000fda0003f06270 */
[----:B------:R-:W-:Y:S05]  /*19a0*/  @P0 EXIT ;  /* 0x000000000000094d */ /* 0x000fea0003800000 */
[----:B------:R-:W-:-:S05]  /*19b0*/  IMAD R3, R0, 0x200, R3 ;  /* 0x0000020000037824 */ /* 0x000fca00078e0203 */
[----:B------:R-:W-:-:S05]  /*19c0*/  IADD3 R2, P0, R3, c[0x0][0x178], RZ ;  /* 0x00005e0003027a10 */ /* 0x000fca0007f1e0ff */
[----:B------:R-:W-:-:S05]  /*19d0*/  IMAD.X R3, RZ, RZ, c[0x0][0x17c], P0 ;  /* 0x00005f00ff037624 */ /* 0x000fca00000e06ff */
[----:B------:R-:W-:Y:S01]  /*19e0*/  STG.E.U8 [R2.64], R6 ;  /* 0x0000000602007986 */ /* 0x000fe2000c101104 */
[----:B------:R-:W-:Y:S05]  /*19f0*/  EXIT ;  /* 0x000000000000794d */ /* 0x000fea0003800000 */
.L_x_59421:
        /* <DEDUP_REMOVED lines=16> */
.L_x_62013:


//--------------------- .text._ZN2at6native29vectorized_elementwise_kernelILi2EZNS0_50_GLOBAL__N__2680c7bb_12_PowKernel_cu_b2145a98_318422pow_scalar_tensor_implIaEEvRNS_18TensorIteratorBaseET_EUlaE_St5arrayIPcLm2EEEEviT0_T1_ --------------------------
	.section	.text._ZN2at6native29vectorized_elementwise_kernelILi2EZNS0_50_GLOBAL__N__2680c7bb_12_PowKernel_cu_b2145a98_318422pow_scalar_tensor_implIaEEvRNS_18TensorIteratorBaseET_EUlaE_St5arrayIPcLm2EEEEviT0_T1_,"ax",@progbits
	.sectioninfo	@"SHI_REGISTERS=29"
	.align	128
        .global         _ZN2at6native29vectorized_elementwise_kernelILi2EZNS0_50_GLOBAL__N__2680c7bb_12_PowKernel_cu_b2145a98_318422pow_scalar_tensor_implIaEEvRNS_18TensorIteratorBaseET_EUlaE_St5arrayIPcLm2EEEEviT0_T1_
        .type           _ZN2at6native29vectorized_elementwise_kernelILi2EZNS0_50_GLOBAL__N__2680c7bb_12_PowKernel_cu_b2145a98_318422pow_scalar_tensor_implIaEEvRNS_18TensorIteratorBaseET_EUlaE_St5arrayIPcLm2EEEEviT0_T1_,@function
        .size           _ZN2at6native29vectorized_elementwise_kernelILi2EZNS0_50_GLOBAL__N__2680c7bb_12_PowKernel_cu_b2145a98_318422pow_scalar_tensor_implIaEEvRNS_18TensorIteratorBaseET_EUlaE_St5arrayIPcLm2EEEEviT0_T1_,(.L_x_62014 - _ZN2at6native29vectorized_elementwise_kernelILi2EZNS0_50_GLOBAL__N__2680c7bb_12_PowKernel_cu_b2145a98_318422pow_scalar_tensor_implIaEEvRNS_18TensorIteratorBaseET_EUlaE_St5arrayIPcLm2EEEEviT0_T1_)
        .other          _ZN2at6native29vectorized_elementwise_kernelILi2EZNS0_50_GLOBAL__N__2680c7bb_12_PowKernel_cu_b2145a98_318422pow_scalar_tensor_implIaEEvRNS_18TensorIteratorBaseET_EUlaE_St5arrayIPcLm2EEEEviT0_T1_,@"STO_CUDA_ENTRY STV_DEFAULT"
_ZN2at6native29vectorized_elementwise_kernelILi2EZNS0_50_GLOBAL__N__2680c7bb_12_PowKernel_cu_b2145a98_318422pow_scalar_tensor_implIaEEvRNS_18TensorIteratorBaseET_EUlaE_St5arrayIPcLm2EEEEviT0_T1_:
.text._ZN2at6native29vectorized_elementwise_kernelILi2EZNS0_50_GLOBAL__N__2680c7bb_12_PowKernel_cu_b2145a98_318422pow_scalar_tensor_implIaEEvRNS_18TensorIteratorBaseET_EUlaE_St5arrayIPcLm2EEEEviT0_T1_:
        /* <DEDUP_REMOVED lines=13> */
[----:B------:R-:W2:Y:S01]  /*00d0*/  LDG.E.U16 R8, [R14.64+0x300] ;  /* 0x000300040e087981 */ /* 0x000ea2000c1e1500 */
[----:B------:R-:W-:Y:S01]  /*00e0*/  PRMT R19, R2, 0x9910, RZ ;  /* 0x0000991002137816 */ /* 0x000fe200000000ff */
[----:B------:R-:W-:Y:S03]  /*00f0*/  BSSY B0, `(.L_x_59423) ;  /* 0x000031b000007945 */ /* 0x000fe60003800000 */
[----:B------:R-:W-:Y:S02]  /*0100*/  ISETP.NE.AND P0, PT, R19, 0x1, PT ;  /* 0x000000011300780c */ /* 0x000fe40003f05270 */
[----:B--2---:R-:W-:-:S04]  /*0110*/  PRMT R3, R8, 0x9991, RZ ;  /* 0x0000999108037816 */ /* 0x004fc800000000ff */
[----:B------:R-:W-:-:S07]  /*0120*/  PRMT R3, R3, 0x7710, RZ ;  /* 0x0000771003037816 */ /* 0x000fce00000000ff */
[----:B------:R-:W-:Y:S05]  /*0130*/  @!P0 BRA `(.L_x_59424) ;  /* 0x0000304000008947 */ /* 0x000fea0003800000 */
[----:B------:R-:W2:Y:S04]  /*0140*/  LDG.E.U16 R16, [R14.64] ;  /* 0x000000040e107981 */ /* 0x000ea8000c1e1500 */
[----:B------:R-:W3:Y:S04]  /*0150*/  LDG.E.U16 R13, [R14.64+0x100] ;  /* 0x000100040e0d7981 */ /* 0x000ee8000c1e1500 */
[----:B------:R-:W4:Y:S01]  /*0160*/  LDG.E.U16 R10, [R14.64+0x200] ;  /* 0x000200040e0a7981 */ /* 0x000f22000c1e1500 */
[----:B------:R-:W-:Y:S02]  /*0170*/  ISETP.NE.AND P1, PT, R19, 0xff, PT ;  /* 0x000000ff1300780c */ /* 0x000fe40003f25270 */
[----:B------:R-:W-:-:S02]  /*0180*/  PRMT R5, R8, 0x8880, RZ ;  /* 0x0000888008057816 */ /* 0x000fc400000000ff */
[----:B------:R-:W-:Y:S02]  /*0190*/  PRMT R7, R8, 0x7770, RZ ;  /* 0x0000777008077816 */ /* 0x000fe400000000ff */
[----:B------:R-:W-:Y:S02]  /*01a0*/  PRMT R5, R5, 0x7710, RZ ;  /* 0x0000771005057816 */ /* 0x000fe400000000ff */
[C---:B--2---:R-:W-:Y:S02]  /*01b0*/  PRMT R9, R16.reuse, 0x9991, RZ ;  /* 0x0000999110097816 */ /* 0x044fe400000000ff */
[----:B------:R-:W-:Y:S02]  /*01c0*/  PRMT R18, R16, 0x8880, RZ ;  /* 0x0000888010127816 */ /* 0x000fe400000000ff */
[C---:B---3--:R-:W-:Y:S02]  /*01d0*/  PRMT R11, R13.reuse, 0x8880, RZ ;  /* 0x000088800d0b7816 */ /* 0x048fe400000000ff */
[----:B------:R-:W-:-:S02]  /*01e0*/  PRMT R12, R13, 0x9991, RZ ;  /* 0x000099910d0c7816 */ /* 0x000fc400000000ff */
[C---:B----4-:R-:W-:Y:S02]  /*01f0*/  PRMT R24, R10.reuse, 0x8880, RZ ;  /* 0x000088800a187816 */ /* 0x050fe400000000ff */
[----:B------:R-:W-:Y:S02]  /*0200*/  PRMT R25, R10, 0x9991, RZ ;  /* 0x000099910a197816 */ /* 0x000fe400000000ff */
        /* <DEDUP_REMOVED lines=11> */
[----:B------:R-:W-:Y:S01]  /*02c0*/  PRMT R9, R25, 0x7710, RZ ;  /* 0x0000771019097816 */ /* 0x000fe200000000ff */
        /* <DEDUP_REMOVED lines=22> */
.L_x_59430:
[C---:B------:R-:W-:Y:S02]  /*0430*/  IADD3 R24, R19.reuse, 0x1, RZ ;  /* 0x0000000113187810 */ /* 0x040fe40007ffe0ff */
[----:B------:R-:W-:Y:S02]  /*0440*/  LOP3.LUT R25, R19, 0x1, RZ, 0xc0, !PT ;  /* 0x0000000113197812 */ /* 0x000fe400078ec0ff */
[----:B------:R-:W-:Y:S02]  /*0450*/  LOP3.LUT R24, R24, 0xff, RZ, 0xc0, !PT ;  /* 0x000000ff18187812 */ /* 0x000fe400078ec0ff */
[----:B------:R-:W-:Y:S02]  /*0460*/  ISETP.NE.U32.AND P0, PT, R25, 0x1, PT ;  /* 0x000000011900780c */ /* 0x000fe40003f05070 */
[----:B------:R-:W-:Y:S02]  /*0470*/  ISETP.GE.U32.AND P1, PT, R24, 0x3, PT ;  /* 0x000000031800780c */ /* 0x000fe40003f26070 */
[----:B------:R-:W-:-:S02]  /*0480*/  LOP3.LUT R26, R19, 0x80, RZ, 0xc0, !PT ;  /* 0x00000080131a7812 */ /* 0x000fc400078ec0ff */
[C---:B------:R-:W-:Y:S02]  /*0490*/  SEL R24, R18.reuse, 0x1, !P0 ;  /* 0x0000000112187807 */ /* 0x040fe40004000000 */
[----:B------:R-:W-:Y:S02]  /*04a0*/  PRMT R25, R18, 0x9910, RZ ;  /* 0x0000991012197816 */ /* 0x000fe400000000ff */
[----:B------:R-:W-:Y:S02]  /*04b0*/  LEA.HI R26, R26, R19, RZ, 0x19 ;  /* 0x000000131a1a7211 */ /* 0x000fe400078fc8ff */
[----:B------:R-:W-:Y:S01]  /*04c0*/  PRMT R19, R24, 0x9910, RZ ;  /* 0x0000991018137816 */ /* 0x000fe200000000ff */
[----:B------:R-:W-:Y:S01]  /*04d0*/  IMAD.MOV.U32 R24, RZ, RZ, R25 ;  /* 0x000000ffff187224 */ /* 0x000fe200078e0019 */
[----:B------:R-:W-:Y:S02]  /*04e0*/  PRMT R6, R6, 0x9910, RZ ;  /* 0x0000991006067816 */ /* 0x000fe400000000ff */
[----:B------:R-:W-:Y:S01]  /*04f0*/  PRMT R18, R26, 0x8880, RZ ;  /* 0x000088801a127816 */ /* 0x000fe200000000ff */
[----:B------:R-:W-:-:S02]  /*0500*/  IMAD R24, R24, R24, RZ ;  /* 0x0000001818187224 */ /* 0x000fc400078e02ff */
[----:B------:R-:W-:Y:S01]  /*0510*/  IMAD R6, R6, R19, RZ ;  /* 0x0000001306067224 */ /* 0x000fe200078e02ff */
[--C-:B------:R-:W-:Y:S02]  /*0520*/  SHF.R.S32.HI R19, RZ, 0x1, R18.reuse ;  /* 0x00000001ff137819 */ /* 0x100fe40000011412 */
[----:B------:R-:W-:Y:S01]  /*0530*/  PRMT R18, R24, 0x7610, R18 ;  /* 0x0000761018127816 */ /* 0x000fe20000000012 */
[----:B------:R-:W-:Y:S05]  /*0540*/  @P1 BRA `(.L_x_59430) ;  /* 0xfffffee000001947 */ /* 0x000fea000383ffff */
.L_x_59429:
[----:B------:R-:W-:Y:S05]  /*0550*/  BSYNC B2 ;  /* 0x0000000000027941 */ /* 0x000fea0003800000 */
.L_x_59428:
[----:B------:R-:W-:Y:S05]  /*0560*/  BRA `(.L_x_59431) ;  /* 0x0000004000007947 */ /* 0x000fea0003800000 */
.L_x_59427:
[----:B------:R-:W-:Y:S01]  /*0570*/  LOP3.LUT R18, R18, 0x1, RZ, 0xc0, !PT ;  /* 0x0000000112127812 */ /* 0x000fe200078ec0ff */
[----:B------:R-:W-:-:S03]  /*0580*/  IMAD.MOV.U32 R2, RZ, RZ, 0x1 ;  /* 0x00000001ff027424 */ /* 0x000fc600078e00ff */
[----:B------:R-:W-:-:S04]  /*0590*/  ISETP.NE.U32.AND P0, PT, R18, 0x1, PT ;  /* 0x000000011200780c */ /* 0x000fc80003f05070 */
[----:B------:R-:W-:-:S04]  /*05a0*/  SEL R6, R2, 0xffff, P0 ;  /* 0x0000ffff02067807 */ /* 0x000fc80000000000 */
.L_x_59431:
[----:B------:R-:W-:Y:S05]  /*05b0*/  BSYNC B1 ;  /* 0x0000000000017941 */ /* 0x000fea0003800000 */
.L_x_59426:
        /* <DEDUP_REMOVED lines=21> */
.L_x_59436:
[C---:B------:R-:W-:Y:S02]  /*0710*/  LOP3.LUT R16, R19.reuse, 0x1, RZ, 0xc0, !PT ;  /* 0x0000000113107812 */ /* 0x040fe400078ec0ff */
[----:B------:R-:W-:Y:S02]  /*0720*/  LOP3.LUT R18, R19, 0x80, RZ, 0xc0, !PT ;  /* 0x0000008013127812 */ /* 0x000fe400078ec0ff */
[----:B------:R-:W-:Y:S02]  /*0730*/  ISETP.NE.U32.AND P0, PT, R16, 0x1, PT ;  /* 0x000000011000780c */ /* 0x000fe40003f05070 */
[----:B------:R-:W-:Y:S02]  /*0740*/  PRMT R24, R17, 0x9910, RZ ;  /* 0x0000991011187816 */ /* 0x000fe400000000ff */
[----:B------:R-:W-:Y:S02]  /*0750*/  LEA.HI R18, R18, R19, RZ, 0x19 ;  /* 0x0000001312127211 */ /* 0x000fe400078fc8ff */
[----:B------:R-:W-:-:S02]  /*0760*/  IADD3 R17, R19, 0x1, RZ ;  /* 0x0000000113117810 */ /* 0x000fc40007ffe0ff */
[C---:B------:R-:W-:Y:S02]  /*0770*/  PRMT R25, R15.reuse, 0x9910, RZ ;  /* 0x000099100f197816 */ /* 0x040fe400000000ff */
[----:B------:R-:W-:Y:S01]  /*0780*/  SEL R16, R15, 0x1, !P0 ;  /* 0x000000010f107807 */ /* 0x000fe20004000000 */
[----:B------:R-:W-:Y:S01]  /*0790*/  IMAD.MOV.U32 R15, RZ, RZ, R24 ;  /* 0x000000ffff0f7224 */ /* 0x000fe200078e0018 */
[----:B------:R-:W-:Y:S01]  /*07a0*/  PRMT R24, R18, 0x8880, RZ ;  /* 0x0000888012187816 */ /* 0x000fe200000000ff */
[----:B------:R-:W-:Y:S01]  /*07b0*/  IMAD.MOV.U32 R19, RZ, RZ, R25 ;  /* 0x000000ffff137224 */ /* 0x000fe200078e0019 */
[----:B------:R-:W-:Y:S02]  /*07c0*/  LOP3.LUT R18, R17, 0xff, RZ, 0xc0, !PT ;  /* 0x000000ff11127812 */ /* 0x000fe400078ec0ff */
[----:B------:R-:W-:Y:S01]  /*07d0*/  PRMT R16, R16, 0x9910, RZ ;  /* 0x0000991010107816 */ /* 0x000fe200000000ff */
[----:B------:R-:W-:Y:S01]  /*07e0*/  IMAD.MOV.U32 R17, RZ, RZ, R24 ;  /* 0x000000ffff117224 */ /* 0x000fe200078e0018 */
[----:B------:R-:W-:Y:S01]  /*07f0*/  ISETP.GE.U32.AND P0, PT, R18, 0x3, PT ;  /* 0x000000031200780c */ /* 0x000fe20003f06070 */
[----:B------:R-:W-:-:S02]  /*0800*/  IMAD R19, R19, R19, RZ ;  /* 0x0000001313137224 */ /* 0x000fc400078e02ff */
[----:B------:R-:W-:Y:S01]  /*0810*/  IMAD R16, R15, R16, RZ ;  /* 0x000000100f107224 */ /* 0x000fe200078e02ff */
[----:B------:R-:W-:Y:S02]  /*0820*/  SHF.R.S32.HI R17, RZ, 0x1, R17 ;  /* 0x00000001ff117819 */ /* 0x000fe40000011411 */
[----:B------:R-:W-:Y:S02]  /*0830*/  PRMT R15, R19, 0x7610, R15 ;  /* 0x00007610130f7816 */ /* 0x000fe4000000000f */
[----:B------:R-:W-:Y:S02]  /*0840*/  PRMT R19, R17, 0x7610, R19 ;  /* 0x0000761011137816 */ /* 0x000fe40000000013 */
[----:B------:R-:W-:-:S03]  /*0850*/  PRMT R17, R16, 0x7610, R17 ;  /* 0x0000761010117816 */ /* 0x000fc60000000011 */
[----:B------:R-:W-:Y:S05]  /*0860*/  @P0 BRA `(.L_x_59436) ;  /* 0xfffffea000000947 */ /* 0x000fea000383ffff */
.L_x_59435:
[----:B------:R-:W-:Y:S05]  /*0870*/  BSYNC B2 ;  /* 0x0000000000027941 */ /* 0x000fea0003800000 */
.L_x_59434:
[----:B------:R-:W-:Y:S05]  /*0880*/  BRA `(.L_x_59437) ;  /* 0x0000003000007947 */ /* 0x000fea0003800000 */
.L_x_59433:
[----:B------:R-:W-:-:S04]  /*0890*/  LOP3.LUT R15, R15, 0x1, RZ, 0xc0, !PT ;  /* 0x000000010f0f7812 */ /* 0x000fc800078ec0ff */
[----:B------:R-:W-:-:S04]  /*08a0*/  ISETP.NE.U32.AND P0, PT, R15, 0x1, PT ;  /* 0x000000010f00780c */ /* 0x000fc80003f05070 */
[----:B------:R-:W-:-:S04]  /*08b0*/  SEL R17, R2, 0xffff, P0 ;  /* 0x0000ffff02117807 */ /* 0x000fc80000000000 */
.L_x_59437:
[----:B------:R-:W-:Y:S05]  /*08c0*/  BSYNC B1 ;  /* 0x0000000000017941 */ /* 0x000fea0003800000 */
.L_x_59432:
        /* <DEDUP_REMOVED lines=21> */
.L_x_59442:
        /* <DEDUP_REMOVED lines=18> */
.L_x_59441:
[----:B------:R-:W-:Y:S05]  /*0b40*/  BSYNC B2 ;  /* 0x0000000000027941 */ /* 0x000fea0003800000 */
.L_x_59440:
[----:B------:R-:W-:Y:S05]  /*0b50*/  BRA `(.L_x_59443) ;  /* 0x0000003000007947 */ /* 0x000fea0003800000 */
.L_x_59439:
[----:B------:R-:W-:-:S04]  /*0b60*/  LOP3.LUT R14, R14, 0x1, RZ, 0xc0, !PT ;  /* 0x000000010e0e7812 */ /* 0x000fc800078ec0ff */
[----:B------:R-:W-:-:S04]  /*0b70*/  ISETP.NE.U32.AND P0, PT, R14, 0x1, PT ;  /* 0x000000010e00780c */ /* 0x000fc80003f05070 */
[----:B------:R-:W-:-:S04]  /*0b80*/  SEL R15, R2, 0xffff, P0 ;  /* 0x0000ffff020f7807 */ /* 0x000fc80000000000 */
.L_x_59443:
[----:B------:R-:W-:Y:S05]  /*0b90*/  BSYNC B1 ;  /* 0x0000000000017941 */ /* 0x000fea0003800000 */
.L_x_59438:
        /* <DEDUP_REMOVED lines=21> */
.L_x_59448:
        /* <DEDUP_REMOVED lines=21> */
.L_x_59447:
[----:B------:R-:W-:Y:S05]  /*0e40*/  BSYNC B2 ;  /* 0x0000000000027941 */ /* 0x000fea0003800000 */
.L_x_59446:
[----:B------:R-:W-:Y:S05]  /*0e50*/  BRA `(.L_x_59449) ;  /* 0x0000003000007947 */ /* 0x000fea0003800000 */
.L_x_59445:
[----:B------:R-:W-:-:S04]  /*0e60*/  LOP3.LUT R12, R12, 0x1, RZ, 0xc0, !PT ;  /* 0x000000010c0c7812 */ /* 0x000fc800078ec0ff */
[----:B------:R-:W-:-:S04]  /*0e70*/  ISETP.NE.U32.AND P0, PT, R12, 0x1, PT ;  /* 0x000000010c00780c */ /* 0x000fc80003f05070 */
[----:B------:R-:W-:-:S04]  /*0e80*/  SEL R14, R2, 0xffff, P0 ;  /* 0x0000ffff020e7807 */ /* 0x000fc80000000000 */
.L_x_59449:
[----:B------:R-:W-:Y:S05]  /*0e90*/  BSYNC B1 ;  /* 0x0000000000017941 */ /* 0x000fea0003800000 */
.L_x_59444:
        /* <DEDUP_REMOVED lines=21> */
.L_x_59454:
        /* <DEDUP_REMOVED lines=18> */
.L_x_59453:
[----:B------:R-:W-:Y:S05]  /*1110*/  BSYNC B2 ;  /* 0x0000000000027941 */ /* 0x000fea0003800000 */
.L_x_59452:
[----:B------:R-:W-:Y:S05]  /*1120*/  BRA `(.L_x_59455) ;  /* 0x0000003000007947 */ /* 0x000fea0003800000 */
.L_x_59451:
[----:B------:R-:W-:-:S04]  /*1130*/  LOP3.LUT R11, R11, 0x1, RZ, 0xc0, !PT ;  /* 0x000000010b0b7812 */ /* 0x000fc800078ec0ff */
[----:B------:R-:W-:-:S04]  /*1140*/  ISETP.NE.U32.AND P0, PT, R11, 0x1, PT ;  /* 0x000000010b00780c */ /* 0x000fc80003f05070 */
[----:B------:R-:W-:-:S04]  /*1150*/  SEL R12, R2, 0xffff, P0 ;  /* 0x0000ffff020c7807 */ /* 0x000fc80000000000 */
.L_x_59455:
[----:B------:R-:W-:Y:S05]  /*1160*/  BSYNC B1 ;  /* 0x0000000000017941 */ /* 0x000fea0003800000 */
.L_x_59450:
        /* <DEDUP_REMOVED lines=21> */
.L_x_59460:
        /* <DEDUP_REMOVED lines=21> */
.L_x_59459:
[----:B------:R-:W-:Y:S05]  /*1410*/  BSYNC B2 ;  /* 0x0000000000027941 */ /* 0x000fea0003800000 */
.L_x_59458:
[----:B------:R-:W-:Y:S05]  /*1420*/  BRA `(.L_x_59461) ;  /* 0x0000003000007947 */ /* 0x000fea0003800000 */
.L_x_59457:
[----:B------:R-:W-:-:S04]  /*1430*/  LOP3.LUT R9, R9, 0x1, RZ, 0xc0, !PT ;  /* 0x0000000109097812 */ /* 0x000fc800078ec0ff */
[----:B------:R-:W-:-:S04]  /*1440*/  ISETP.NE.U32.AND P0, PT, R9, 0x1, PT ;  /* 0x000000010900780c */ /* 0x000fc80003f05070 */
[----:B------:R-:W-:-:S04]  /*1450*/  SEL R11, R2, 0xffff, P0 ;  /* 0x0000ffff020b7807 */ /* 0x000fc80000000000 */
.L_x_59461:
[----:B------:R-:W-:Y:S05]  /*1460*/  BSYNC B1 ;  /* 0x0000000000017941 */ /* 0x000fea0003800000 */
.L_x_59456:
        /* <DEDUP_REMOVED lines=21> */
.L_x_59466:
        /* <DEDUP_REMOVED lines=21> */
.L_x_59465:
[----:B------:R-:W-:Y:S05]  /*1710*/  BSYNC B2 ;  /* 0x0000000000027941 */ /* 0x000fea0003800000 */
.L_x_59464:
[----:B------:R-:W-:Y:S05]  /*1720*/  BRA `(.L_x_59467) ;  /* 0x0000003000007947 */ /* 0x000fea0003800000 */
.L_x_59463:
[----:B------:R-:W-:-:S04]  /*1730*/  LOP3.LUT R5, R5, 0x1, RZ, 0xc0, !PT ;  /* 0x0000000105057812 */ /* 0x000fc800078ec0ff */
[----:B------:R-:W-:-:S04]  /*1740*/  ISETP.NE.U32.AND P0, PT, R5, 0x1, PT ;  /* 0x000000010500780c */ /* 0x000fc80003f05070 */
[----:B------:R-:W-:-:S04]  /*1750*/  SEL R7, R2, 0xffff, P0 ;  /* 0x0000ffff02077807 */ /* 0x000fc80000000000 */
.L_x_59467:
[----:B------:R-:W-:Y:S05]  /*1760*/  BSYNC B1 ;  /* 0x0000000000017941 */ /* 0x000fea0003800000 */
.L_x_59462:
        /* <DEDUP_REMOVED lines=15> */
[----:B------:R-:W-:Y:S02]  /*1860*/  LEA.HI R3, R8, R3, RZ, 0x19 ;  /* 0x0000000308037211 */ /* 0x000fe400078fc8ff */
[----:B------:R-:W-:-:S05]  /*1870*/  PRMT R8, R2, 0x7610, R8 ;  /* 0x0000761002087816 */ /* 0x000fca0000000008 */
[----:B------:R-:W-:Y:S05]  /*1880*/  @!P1 BRA `(.L_x_59471) ;  /* 0x0000019000009947 */ /* 0x000fea0003800000 */
[----:B------:R-:W-:Y:S01]  /*1890*/  PRMT R3, R3, 0x8880, RZ ;  /* 0x0000888003037816 */ /* 0x000fe200000000ff */
[----:B------:R-:W-:-:S03]  /*18a0*/  IMAD.MOV.U32 R2, RZ, RZ, -0x1ff ;  /* 0xfffffe01ff027424 */ /* 0x000fc600078e00ff */
[----:B------:R-:W-:-:S04]  /*18b0*/  SHF.R.S32.HI R3, RZ, 0x1, R3 ;  /* 0x00000001ff037819 */ /* 0x000fc80000011403 */
[----:B------:R-:W-:-:S04]  /*18c0*/  PRMT R10, R3, 0x7610, R10 ;  /* 0x00007610030a7816 */ /* 0x000fc8000000000a */
.L_x_59472:
        /* <DEDUP_REMOVED lines=21> */
.L_x_59471:
[----:B------:R-:W-:Y:S05]  /*1a20*/  BSYNC B2 ;  /* 0x0000000000027941 */ /* 0x000fea0003800000 */
.L_x_59470:
[----:B------:R-:W-:Y:S05]  /*1a30*/  BRA `(.L_x_59473) ;  /* 0x0000004000007947 */ /* 0x000fea0003800000 */
.L_x_59469:
[----:B------:R-:W-:-:S04]  /*1a40*/  LOP3.LUT R3, R3, 0x1, RZ, 0xc0, !PT ;  /* 0x0000000103037812 */ /* 0x000fc800078ec0ff */
[----:B------:R-:W-:-:S04]  /*1a50*/  ISETP.NE.U32.AND P0, PT, R3, 0x1, PT ;  /* 0x000000010300780c */ /* 0x000fc80003f05070 */
[----:B------:R-:W-:-:S04]  /*1a60*/  SEL R2, R2, 0xffff, P0 ;  /* 0x0000ffff02027807 */ /* 0x000fc80000000000 */
[----:B------:R-:W-:Y:S02]  /*1a70*/  PRMT R8, R2, 0x7610, R8 ;  /* 0x0000761002087816 */ /* 0x000fe40000000008 */
.L_x_59473:
[----:B------:R-:W-:Y:S05]  /*1a80*/  BSYNC B1 ;  /* 0x0000000000017941 */ /* 0x000fea0003800000 */
.L_x_59468:
[----:B------:R-:W-:Y:S05]  /*1a90*/  BRA `(.L_x_59474) ;  /* 0x0000180000007947 */ /* 0x000fea0003800000 */
.L_x_59425:
        /* <DEDUP_REMOVED lines=16> */
[----:B------:R-:W-:Y:S01]  /*1ba0*/  LEA.HI R25, R25, R18, RZ, 0x19 ;  /* 0x0000001219197211 */ /* 0x000fe200078fc8ff */
[----:B------:R-:W-:-:S06]  /*1bb0*/  IMAD R18, R19, R19, RZ ;  /* 0x0000001313127224 */ /* 0x000fcc00078e02ff */
[----:B------:R-:W-:Y:S05]  /*1bc0*/  @!P1 BRA `(.L_x_59478) ;  /* 0x0000013000009947 */ /* 0x000fea0003800000 */
[----:B------:R-:W-:-:S04]  /*1bd0*/  PRMT R19, R25, 0x8880, RZ ;  /* 0x0000888019137816 */ /* 0x000fc800000000ff */
[----:B------:R-:W-:-:S04]  /*1be0*/  SHF.R.S32.HI R19, RZ, 0x1, R19 ;  /* 0x00000001ff137819 */ /* 0x000fc80000011413 */
.L_x_59479:
[C---:B------:R-:W-:Y:S02]  /*1bf0*/  IADD3 R24, R19.reuse, 0x1, RZ ;  /* 0x0000000113187810 */ /* 0x040fe40007ffe0ff */
[C---:B------:R-:W-:Y:S02]  /*1c00*/  LOP3.LUT R25, R19.reuse, 0x1, RZ, 0xc0, !PT ;  /* 0x0000000113197812 */ /* 0x040fe400078ec0ff */
[----:B------:R-:W-:Y:S02]  /*1c10*/  LOP3.LUT R24, R24, 0xff, RZ, 0xc0, !PT ;  /* 0x000000ff18187812 */ /* 0x000fe400078ec0ff */
[----:B------:R-:W-:Y:S02]  /*1c20*/  LOP3.LUT R26, R19, 0x80, RZ, 0xc0, !PT ;  /* 0x00000080131a7812 */ /* 0x000fe400078ec0ff */
[----:B------:R-:W-:Y:S02]  /*1c30*/  ISETP.GE.U32.AND P2, PT, R24, 0x3, PT ;  /* 0x000000031800780c */ /* 0x000fe40003f46070 */
[----:B------:R-:W-:-:S02]  /*1c40*/  ISETP.NE.U32.AND P1, PT, R25, 0x1, PT ;  /* 0x000000011900780c */ /* 0x000fc40003f25070 */
[----:B------:R-:W-:Y:S02]  /*1c50*/  LEA.HI R26, R26, R19, RZ, 0x19 ;  /* 0x000000131a1a7211 */ /* 0x000fe400078fc8ff */
[C---:B------:R-:W-:Y:S02]  /*1c60*/  SEL R24, R18.reuse, 0x1, !P1 ;  /* 0x0000000112187807 */ /* 0x040fe40004800000 */
[----:B------:R-:W-:Y:S02]  /*1c70*/  PRMT R19, R18, 0x9910, RZ ;  /* 0x0000991012137816 */ /* 0x000fe400000000ff */
[----:B------:R-:W-:Y:S02]  /*1c80*/  PRMT R25, R6, 0x9910, RZ ;  /* 0x0000991006197816 */ /* 0x000fe400000000ff */
[----:B------:R-:W-:Y:S01]  /*1c90*/  PRMT R6, R24, 0x9910, RZ ;  /* 0x0000991018067816 */ /* 0x000fe200000000ff */
[----:B------:R-:W-:Y:S01]  /*1ca0*/  IMAD R24, R19, R19, RZ ;  /* 0x0000001313187224 */ /* 0x000fe200078e02ff */
[----:B------:R-:W-:-:S03]  /*1cb0*/  PRMT R18, R26, 0x8880, RZ ;  /* 0x000088801a127816 */ /* 0x000fc600000000ff */
[----:B------:R-:W-:Y:S01]  /*1cc0*/  IMAD R6, R6, R25, RZ ;  /* 0x0000001906067224 */ /* 0x000fe200078e02ff */
[--C-:B------:R-:W-:Y:S02]  /*1cd0*/  SHF.R.S32.HI R19, RZ, 0x1, R18.reuse ;  /* 0x00000001ff137819 */ /* 0x100fe40000011412 */
[----:B------:R-:W-:Y:S01]  /*1ce0*/  PRMT R18, R24, 0x7610, R18 ;  /* 0x0000761018127816 */ /* 0x000fe20000000012 */
[----:B------:R-:W-:Y:S05]  /*1cf0*/  @P2 BRA `(.L_x_59479) ;  /* 0xfffffef000002947 */ /* 0x000fea000383ffff */
.L_x_59478:
[----:B------:R-:W-:Y:S05]  /*1d00*/  BSYNC B2 ;  /* 0x0000000000027941 */ /* 0x000fea0003800000 */
.L_x_59477:
[----:B------:R-:W-:Y:S05]  /*1d10*/  BRA `(.L_x_59480) ;  /* 0x0000001000007947 */ /* 0x000fea0003800000 */
.L_x_59476:
[----:B------:R-:W-:Y:S02]  /*1d20*/  SEL R6, RZ, 0x1, P0 ;  /* 0x00000001ff067807 */ /* 0x000fe40000000000 */
.L_x_59480:
[----:B------:R-:W-:Y:S05]  /*1d30*/  BSYNC B1 ;  /* 0x0000000000017941 */ /* 0x000fea0003800000 */
.L_x_59475:
        /* <DEDUP_REMOVED lines=20> */
[----:B------:R-:W-:-:S04]  /*1e80*/  PRMT R15, R16, 0x8880, RZ ;  /* 0x00008880100f7816 */ /* 0x000fc800000000ff */
[--C-:B------:R-:W-:Y:S02]  /*1e90*/  SHF.R.S32.HI R19, RZ, 0x1, R15.reuse ;  /* 0x00000001ff137819 */ /* 0x100fe4000001140f */
[----:B------:R-:W-:Y:S02]  /*1ea0*/  PRMT R15, R18, 0x7610, R15 ;  /* 0x00007610120f7816 */ /* 0x000fe4000000000f */
.L_x_59485:
[C---:B------:R-:W-:Y:S02]  /*1eb0*/  LOP3.LUT R16, R19.reuse, 0x1, RZ, 0xc0, !PT ;  /* 0x0000000113107812 */ /* 0x040fe400078ec0ff */
[----:B------:R-:W-:Y:S02]  /*1ec0*/  LOP3.LUT R18, R19, 0x80, RZ, 0xc0, !PT ;  /* 0x0000008013127812 */ /* 0x000fe400078ec0ff */
[----:B------:R-:W-:Y:S02]  /*1ed0*/  ISETP.NE.U32.AND P1, PT, R16, 0x1, PT ;  /* 0x000000011000780c */ /* 0x000fe40003f25070 */
[----:B------:R-:W-:Y:S02]  /*1ee0*/  PRMT R24, R17, 0x9910, RZ ;  /* 0x0000991011187816 */ /* 0x000fe400000000ff */
[----:B------:R-:W-:-:S02]  /*1ef0*/  LEA.HI R18, R18, R19, RZ, 0x19 ;  /* 0x0000001312127211 */ /* 0x000fc400078fc8ff */
[----:B------:R-:W-:Y:S02]  /*1f00*/  IADD3 R17, R19, 0x1, RZ ;  /* 0x0000000113117810 */ /* 0x000fe40007ffe0ff */
        /* <DEDUP_REMOVED lines=16> */
.L_x_59484:
[----:B------:R-:W-:Y:S05]  /*2010*/  BSYNC B2 ;  /* 0x0000000000027941 */ /* 0x000fea0003800000 */
.L_x_59483:
[----:B------:R-:W-:Y:S05]  /*2020*/  BRA `(.L_x_59486) ;  /* 0x0000001000007947 */ /* 0x000fea0003800000 */
.L_x_59482:
[----:B------:R-:W-:Y:S02]  /*2030*/  SEL R17, RZ, 0x1, P0 ;  /* 0x00000001ff117807 */ /* 0x000fe40000000000 */
.L_x_59486:
[----:B------:R-:W-:Y:S05]  /*2040*/  BSYNC B1 ;  /* 0x0000000000017941 */ /* 0x000fea0003800000 */
.L_x_59481:
        /* <DEDUP_REMOVED lines=22> */
[--C-:B------:R-:W-:Y:S02]  /*21b0*/  SHF.R.S32.HI R19, RZ, 0x1, R14.reuse ;  /* 0x00000001ff137819 */ /* 0x100fe4000001140e */
[----:B------:R-:W-:Y:S02]  /*21c0*/  PRMT R14, R16, 0x7610, R14 ;  /* 0x00007610100e7816 */ /* 0x000fe4000000000e */
.L_x_59491:
        /* <DEDUP_REMOVED lines=20> */
.L_x_59490:
[----:B------:R-:W-:Y:S05]  /*2310*/  BSYNC B2 ;  /* 0x0000000000027941 */ /* 0x000fea0003800000 */
.L_x_59489:
[----:B------:R-:W-:Y:S05]  /*2320*/  BRA `(.L_x_59492) ;  /* 0x0000001000007947 */ /* 0x000fea0003800000 */
.L_x_59488:
[----:B------:R-:W-:Y:S02]  /*2330*/  SEL R15, RZ, 0x1, P0 ;  /* 0x00000001ff0f7807 */ /* 0x000fe40000000000 */
.L_x_59492:
[----:B------:R-:W-:Y:S05]  /*2340*/  BSYNC B1 ;  /* 0x0000000000017941 */ /* 0x000fea0003800000 */
.L_x_59487:
        /* <DEDUP_REMOVED lines=23> */
.L_x_59497:
        /* <DEDUP_REMOVED lines=18> */
.L_x_59496:
[----:B------:R-:W-:Y:S05]  /*25e0*/  BSYNC B2 ;  /* 0x0000000000027941 */ /* 0x000fea0003800000 */
.L_x_59495:
[----:B------:R-:W-:Y:S05]  /*25f0*/  BRA `(.L_x_59498) ;  /* 0x0000001000007947 */ /* 0x000fea0003800000 */
.L_x_59494:
[----:B------:R-:W-:Y:S02]  /*2600*/  SEL R14, RZ, 0x1, P0 ;  /* 0x00000001ff0e7807 */ /* 0x000fe40000000000 */
.L_x_59498:
[----:B------:R-:W-:Y:S05]  /*2610*/  BSYNC B1 ;  /* 0x0000000000017941 */ /* 0x000fea0003800000 */
.L_x_59493:
        /* <DEDUP_REMOVED lines=24> */
.L_x_59503:
        /* <DEDUP_REMOVED lines=18> */
.L_x_59502:
[----:B------:R-:W-:Y:S05]  /*28c0*/  BSYNC B2 ;  /* 0x0000000000027941 */ /* 0x000fea0003800000 */
.L_x_59501:
[----:B------:R-:W-:Y:S05]  /*28d0*/  BRA `(.L_x_59504) ;  /* 0x0000001000007947 */ /* 0x000fea0003800000 */
.L_x_59500:
[----:B------:R-:W-:Y:S02]  /*28e0*/  SEL R12, RZ, 0x1, P0 ;  /* 0x00000001ff0c7807 */ /* 0x000fe40000000000 */
.L_x_59504:
[----:B------:R-:W-:Y:S05]  /*28f0*/  BSYNC B1 ;  /* 0x0000000000017941 */ /* 0x000fea0003800000 */
.L_x_59499:
        /* <DEDUP_REMOVED lines=23> */
.L_x_59509:
        /* <DEDUP_REMOVED lines=18> */
.L_x_59508:
[----:B------:R-:W-:Y:S05]  /*2b90*/  BSYNC B2 ;  /* 0x0000000000027941 */ /* 0x000fea0003800000 */
.L_x_59507:
[----:B------:R-:W-:Y:S05]  /*2ba0*/  BRA `(.L_x_59510) ;  /* 0x0000001000007947 */ /* 0x000fea0003800000 */
.L_x_59506:
[----:B------:R-:W-:Y:S02]  /*2bb0*/  SEL R11, RZ, 0x1, P0 ;  /* 0x00000001ff0b7807 */ /* 0x000fe40000000000 */
.L_x_59510:
[----:B------:R-:W-:Y:S05]  /*2bc0*/  BSYNC B1 ;  /* 0x0000000000017941 */ /* 0x000fea0003800000 */
.L_x_59505:
        /* <DEDUP_REMOVED lines=21> */
[--C-:B------:R-:W-:Y:S02]  /*2d20*/  SHF.R.S32.HI R9, RZ, 0x1, R5.reuse ;  /* 0x00000001ff097819 */ /* 0x100fe40000011405 */
[----:B------:R-:W-:Y:S02]  /*2d30*/  PRMT R5, R10, 0x7610, R5 ;  /* 0x000076100a057816 */ /* 0x000fe40000000005 */
.L_x_59515:
        /* <DEDUP_REMOVED lines=18> */
.L_x_59514:
[----:B------:R-:W-:Y:S05]  /*2e60*/  BSYNC B2 ;  /* 0x0000000000027941 */ /* 0x000fea0003800000 */
.L_x_59513:
[----:B------:R-:W-:Y:S05]  /*2e70*/  BRA `(.L_x_59516) ;  /* 0x0000001000007947 */ /* 0x000fea0003800000 */
.L_x_59512:
[----:B------:R-:W-:Y:S02]  /*2e80*/  SEL R7, RZ, 0x1, P0 ;  /* 0x00000001ff077807 */ /* 0x000fe40000000000 */
.L_x_59516:
[----:B------:R-:W-:Y:S05]  /*2e90*/  BSYNC B1 ;  /* 0x0000000000017941 */ /* 0x000fea0003800000 */
.L_x_59511:
[----:B------:R-:W-:-:S04]  /*2ea0*/  PRMT R5, R3, 0x9910, RZ ;  /* 0x0000991003057816 */ /* 0x000fc800000000ff */
        /* <DEDUP_REMOVED lines=19> */
[----:B------:R-:W-:-:S04]  /*2fe0*/  PRMT R2, R2, 0x8880, RZ ;  /* 0x0000888002027816 */ /* 0x000fc800000000ff */
[----:B------:R-:W-:-:S04]  /*2ff0*/  SHF.R.S32.HI R2, RZ, 0x1, R2 ;  /* 0x00000001ff027819 */ /* 0x000fc80000011402 */
[----:B------:R-:W-:-:S04]  /*3000*/  PRMT R10, R2, 0x7610, R10 ;  /* 0x00007610020a7816 */ /* 0x000fc8000000000a */
.L_x_59520:
        /* <DEDUP_REMOVED lines=8> */
[----:B------:R-:W-:Y:S02]  /*3090*/  LEA.HI R3, R3, R10, RZ, 0x19 ;  /* 0x0000000a03037211 */ /* 0x000fe400078fc8ff */
        /* <DEDUP_REMOVED lines=10> */
.L_x_59519:
[----:B------:R-:W-:Y:S05]  /*3140*/  BSYNC B1 ;  /* 0x0000000000017941 */ /* 0x000fea0003800000 */
.L_x_59518:
[----:B------:R-:W-:Y:S05]  /*3150*/  BRA `(.L_x_59474) ;  /* 0x0000014000007947 */ /* 0x000fea0003800000 */
.L_x_59517:
[----:B------:R-:W-:Y:S01]  /*3160*/  SEL R8, RZ, 0x1, P0 ;  /* 0x00000001ff087807 */ /* 0x000fe20000000000 */
[----:B------:R-:W-:Y:S05]  /*3170*/  BRA `(.L_x_59474) ;  /* 0x0000012000007947 */ /* 0x000fea0003800000 */
.L_x_59424:
        /* <DEDUP_REMOVED lines=18> */
.L_x_59474:
[----:B------:R-:W-:Y:S05]  /*32a0*/  BSYNC B0 ;  /* 0x0000000000007941 */ /* 0x000fea0003800000 */
.L_x_59423:
[----:B------:R-:W-:Y:S02]  /*32b0*/  IADD3 R2, P0, R0, c[0x0][0x178], RZ ;  /* 0x00005e0000027a10 */ /* 0x000fe40007f1e0ff */
[----:B------:R-:W-:-:S02]  /*32c0*/  PRMT R17, R17, 0x7604, R6 ;  /* 0x0000760411117816 */ /* 0x000fc40000000006 */
        /* <DEDUP_REMOVED lines=10> */
.L_x_59422:
        /* <DEDUP_REMOVED lines=23> */
.L_x_59522:
[----:B------:R-:W-:Y:S05]  /*34e0*/  BSYNC B0 ;  /* 0x0000000000007941 */ /* 0x000fea0003800000 */
.L_x_59521:
[----:B------:R-:W-:Y:S01]  /*34f0*/  ISETP.GE.AND P1, PT, R8, R3, PT ;  /* 0x000000030800720c */ /* 0x000fe20003f26270 */
[----:B------:R-:W-:Y:S01]  /*3500*/  BSSY B0, `(.L_x_59523) ;  /* 0x000000f000007945 */ /* 0x000fe20003800000 */
[----:B------:R-:W-:Y:S02]  /*3510*/  PRMT R12, RZ, 0x7610, R12 ;  /* 0x00007610ff0c7816 */ /* 0x000fe4000000000c */
        /* <DEDUP_REMOVED lines=8> */
[----:B0-----:R-:W-:-:S05]  /*35a0*/  @!P2 IMAD.IADD R4, R0, 0x1, R8 ;  /* 0x000000010004a824 */ /* 0x001fca00078e0208 */
[----:B------:R-:W-:-:S05]  /*35b0*/  @!P2 IADD3 R4, P4, R4, c[0x0][0x180], RZ ;  /* 0x000060000404aa10 */ /* 0x000fca0007f9e0ff */
[----:B------:R-:W-:-:S05]  /*35c0*/  @!P2 IMAD.X R5, RZ, RZ, c[0x0][0x184], P4 ;  /* 0x00006100ff05a624 */ /* 0x000fca00020e06ff */
[----:B------:R1:W5:Y:S01]  /*35d0*/  @!P2 LDG.E.U8 R12, [R4.64] ;  /* 0x00000004040ca981 */ /* 0x000362000c1e1100 */
[----:B------:R-:W-:-:S03]  /*35e0*/  @!P2 IADD3 R8, R8, 0x80, RZ ;  /* 0x000000800808a810 */ /* 0x000fc60007ffe0ff */
.L_x_59524:
[----:B------:R-:W-:Y:S05]  /*35f0*/  BSYNC B0 ;  /* 0x0000000000007941 */ /* 0x000fea0003800000 */
.L_x_59523:
[----:B------:R-:W-:Y:S01]  /*3600*/  ISETP.GE.AND P2, PT, R8, R3, PT ;  /* 0x000000030800720c */ /* 0x000fe20003f46270 */
[----:B------:R-:W-:Y:S01]  /*3610*/  @!P0 IMAD.IADD R20, R0, 0x1, R11 ;  /* 0x0000000100148824 */ /* 0x000fe200078e020b */
[----:B01----:R-:W-:Y:S02]  /*3620*/  @!P3 IADD3 R4, P5, R9, c[0x0][0x180], RZ ;  /* 0x000060000904ba10 */ /* 0x003fe40007fbe0ff */
[----:B------:R-:W-:Y:S02]  /*3630*/  PRMT R18, RZ, 0x7610, R18 ;  /* 0x00007610ff127816 */ /* 0x000fe40000000012 */
[----:B------:R-:W-:-:S05]  /*3640*/  @!P0 IADD3 R20, P4, R20, c[0x0][0x180], RZ ;  /* 0x0000600014148a10 */ /* 0x000fca0007f9e0ff */
[----:B------:R-:W-:Y:S02]  /*3650*/  @!P0 IMAD.X R21, RZ, RZ, c[0x0][0x184], P4 ;  /* 0x00006100ff158624 */ /* 0x000fe400020e06ff */
[----:B------:R-:W-:Y:S01]  /*3660*/  @!P2 IMAD.IADD R6, R0, 0x1, R8 ;  /* 0x000000010006a824 */ /* 0x000fe200078e0208 */
[----:B------:R-:W-:Y:S01]  /*3670*/  PRMT R17, RZ, 0x7610, R17 ;  /* 0x00007610ff117816 */ /* 0x000fe20000000011 */
[----:B------:R-:W-:Y:S01]  /*3680*/  @!P3 IMAD.X R5, RZ, RZ, c[0x0][0x184], P5 ;  /* 0x00006100ff05b624 */ /* 0x000fe200028e06ff */
[----:B------:R-:W-:Y:S01]  /*3690*/  PRMT R16, RZ, 0x7610, R16 ;  /* 0x00007610ff107816 */ /* 0x000fe20000000010 */
[----:B------:R0:W5:Y:S01]  /*36a0*/  @!P0 LDG.E.U8 R18, [R20.64] ;  /* 0x0000000414128981 */ /* 0x000162000c1e1100 */
[----:B------:R-:W-:Y:S02]  /*36b0*/  @!P2 IADD3 R6, P4, R6, c[0x0][0x180], RZ ;  /* 0x000060000606aa10 */ /* 0x000fe40007f9e0ff */
[----:B------:R-:W-:Y:S01]  /*36c0*/  @!P2 IADD3 R8, R8, 0x80, RZ ;  /* 0x000000800808a810 */ /* 0x000fe20007ffe0ff */
[----:B------:R0:W5:Y:S02]  /*36d0*/  @!P3 LDG.E.U8 R17, [R4.64] ;  /* 0x000000040411b981 */ /* 0x000164000c1e1100 */
[----:B------:R-:W-:Y:S01]  /*36e0*/  @!P2 IMAD.X R7, RZ, RZ, c[0x0][0x184], P4 ;  /* 0x00006100ff07a624 */ /* 0x000fe200020e06ff */
[----:B------:R-:W-:-:S04]  /*36f0*/  ISETP.GE.AND P1, PT, R8, R3, PT ;  /* 0x000000030800720c */ /* 0x000fc80003f26270 */
[----:B------:R0:W5:Y:S09]  /*3700*/  @!P2 LDG.E.U8 R16, [R6.64] ;  /* 0x000000040610a981 */ /* 0x000172000c1e1100 */
[----:B------:R-:W-:Y:S01]  /*3710*/  @!P1 IMAD.IADD R8, R0, 0x1, R8 ;  /* 0x0000000100089824 */ /* 0x000fe200078e0208 */
[----:B------:R-:W-:-:S04]  /*3720*/  PRMT R15, RZ, 0x7610, R15 ;  /* 0x00007610ff0f7816 */ /* 0x000fc8000000000f */
[----:B------:R-:W-:Y:S02]  /*3730*/  @!P1 IADD3 R8, P5, R8, c[0x0][0x180], RZ ;  /* 0x0000600008089a10 */ /* 0x000fe40007fbe0ff */
[----:B------:R-:W-:-:S03]  /*3740*/  PRMT R19, R2, 0x9910, RZ ;  /* 0x0000991002137816 */ /* 0x000fc600000000ff */
[----:B------:R-:W-:-:S05]  /*3750*/  @!P1 IMAD.X R9, RZ, RZ, c[0x0][0x184], P5 ;  /* 0x00006100ff099624 */ /* 0x000fca00028e06ff */
[----:B------:R0:W5:Y:S01]  /*3760*/  @!P1 LDG.E.U8 R15, [R8.64] ;  /* 0x00000004080f9981 */ /* 0x000162000c1e1100 */
        /* <DEDUP_REMOVED lines=29> */
.L_x_59534:
        /* <DEDUP_REMOVED lines=21> */
.L_x_59533:
[----:B------:R-:W-:Y:S05]  /*3a90*/  BSYNC B3 ;  /* 0x0000000000037941 */ /* 0x000fea0003800000 */
.L_x_59532:
[----:B------:R-:W-:Y:S05]  /*3aa0*/  BRA `(.L_x_59530) ;  /* 0x0000004000007947 */ /* 0x000fea0003800000 */
.L_x_59531:
[----:B------:R-:W-:Y:S01]  /*3ab0*/  LOP3.LUT R18, R18, 0x1, RZ, 0xc0, !PT ;  /* 0x0000000112127812 */ /* 0x000fe200078ec0ff */
[----:B------:R-:W-:-:S03]  /*3ac0*/  IMAD.MOV.U32 R4, RZ, RZ, 0x1 ;  /* 0x00000001ff047424 */ /* 0x000fc600078e00ff */
[----:B------:R-:W-:-:S04]  /*3ad0*/  ISETP.NE.U32.AND P1, PT, R18, 0x1, PT ;  /* 0x000000011200780c */ /* 0x000fc80003f25070 */
[----:B------:R-:W-:-:S04]  /*3ae0*/  SEL R4, R4, 0xffff, P1 ;  /* 0x0000ffff04047807 */ /* 0x000fc80000800000 */
.L_x_59530:
[----:B------:R-:W-:Y:S05]  /*3af0*/  BSYNC B2 ;  /* 0x0000000000027941 */ /* 0x000fea0003800000 */
.L_x_59529:
        /* <DEDUP_REMOVED lines=25> */
.L_x_59540:
        /* <DEDUP_REMOVED lines=19> */
.L_x_59539:
[----:B------:R-:W-:Y:S05]  /*3dc0*/  BSYNC B3 ;  /* 0x0000000000037941 */ /* 0x000fea0003800000 */
.L_x_59538:
[----:B------:R-:W-:Y:S05]  /*3dd0*/  BRA `(.L_x_59536) ;  /* 0x0000004000007947 */ /* 0x000fea0003800000 */
.L_x_59537:
[----:B------:R-:W-:Y:S01]  /*3de0*/  LOP3.LUT R17, R17, 0x1, RZ, 0xc0, !PT ;  /* 0x0000000111117812 */ /* 0x000fe200078ec0ff */
[----:B------:R-:W-:-:S03]  /*3df0*/  IMAD.MOV.U32 R5, RZ, RZ, 0x1 ;  /* 0x00000001ff057424 */ /* 0x000fc600078e00ff */
[----:B------:R-:W-:-:S04]  /*3e00*/  ISETP.NE.U32.AND P1, PT, R17, 0x1, PT ;  /* 0x000000011100780c */ /* 0x000fc80003f25070 */
[----:B------:R-:W-:-:S04]  /*3e10*/  SEL R5, R5, 0xffff, P1 ;  /* 0x0000ffff05057807 */ /* 0x000fc80000800000 */
.L_x_59536:
[----:B------:R-:W-:Y:S05]  /*3e20*/  BSYNC B2 ;  /* 0x0000000000027941 */ /* 0x000fea0003800000 */
.L_x_59535:
        /* <DEDUP_REMOVED lines=25> */
.L_x_59546:
        /* <DEDUP_REMOVED lines=21> */
.L_x_59545:
[----:B------:R-:W-:Y:S05]  /*4110*/  BSYNC B3 ;  /* 0x0000000000037941 */ /* 0x000fea0003800000 */
.L_x_59544:
[----:B------:R-:W-:Y:S05]  /*4120*/  BRA `(.L_x_59542) ;  /* 0x0000004000007947 */ /* 0x000fea0003800000 */
.L_x_59543:
[----:B------:R-:W-:Y:S01]  /*4130*/  LOP3.LUT R13, R13, 0x1, RZ, 0xc0, !PT ;  /* 0x000000010d0d7812 */ /* 0x000fe200078ec0ff */
[----:B------:R-:W-:-:S03]  /*4140*/  IMAD.MOV.U32 R6, RZ, RZ, 0x1 ;  /* 0x00000001ff067424 */ /* 0x000fc600078e00ff */
[----:B------:R-:W-:-:S04]  /*4150*/  ISETP.NE.U32.AND P1, PT, R13, 0x1, PT ;  /* 0x000000010d00780c */ /* 0x000fc80003f25070 */
[----:B------:R-:W-:-:S04]  /*4160*/  SEL R6, R6, 0xffff, P1 ;  /* 0x0000ffff06067807 */ /* 0x000fc80000800000 */
.L_x_59542:
[----:B------:R-:W-:Y:S05]  /*4170*/  BSYNC B2 ;  /* 0x0000000000027941 */ /* 0x000fea0003800000 */
.L_x_59541:
        /* <DEDUP_REMOVED lines=25> */
.L_x_59552:
        /* <DEDUP_REMOVED lines=19> */
.L_x_59551:
[----:B------:R-:W-:Y:S05]  /*4440*/  BSYNC B3 ;  /* 0x0000000000037941 */ /* 0x000fea0003800000 */
.L_x_59550:
[----:B------:R-:W-:Y:S05]  /*4450*/  BRA `(.L_x_59548) ;  /* 0x0000004000007947 */ /* 0x000fea0003800000 */
.L_x_59549:
[----:B------:R-:W-:Y:S01]  /*4460*/  LOP3.LUT R10, R10, 0x1, RZ, 0xc0, !PT ;  /* 0x000000010a0a7812 */ /* 0x000fe200078ec0ff */
[----:B------:R-:W-:-:S03]  /*4470*/  IMAD.MOV.U32 R7, RZ, RZ, 0x1 ;  /* 0x00000001ff077424 */ /* 0x000fc600078e00ff */
[----:B------:R-:W-:-:S04]  /*4480*/  ISETP.NE.U32.AND P1, PT, R10, 0x1, PT ;  /* 0x000000010a00780c */ /* 0x000fc80003f25070 */
[----:B------:R-:W-:-:S04]  /*4490*/  SEL R7, R7, 0xffff, P1 ;  /* 0x0000ffff07077807 */ /* 0x000fc80000800000 */
.L_x_59548:
[----:B------:R-:W-:Y:S05]  /*44a0*/  BSYNC B2 ;  /* 0x0000000000027941 */ /* 0x000fea0003800000 */
.L_x_59547:
        /* <DEDUP_REMOVED lines=25> */
.L_x_59558:
        /* <DEDUP_REMOVED lines=21> */
.L_x_59557:
[----:B------:R-:W-:Y:S05]  /*4790*/  BSYNC B3 ;  /* 0x0000000000037941 */ /* 0x000fea0003800000 */
.L_x_59556:
[----:B------:R-:W-:Y:S05]  /*47a0*/  BRA `(.L_x_59554) ;  /* 0x0000004000007947 */ /* 0x000fea0003800000 */
.L_x_59555:
[----:B------:R-:W-:Y:S01]  /*47b0*/  LOP3.LUT R14, R14, 0x1, RZ, 0xc0, !PT ;  /* 0x000000010e0e7812 */ /* 0x000fe200078ec0ff */
[----:B------:R-:W-:-:S03]  /*47c0*/  IMAD.MOV.U32 R8, RZ, RZ, 0x1 ;  /* 0x00000001ff087424 */ /* 0x000fc600078e00ff */
[----:B------:R-:W-:-:S04]  /*47d0*/  ISETP.NE.U32.AND P1, PT, R14, 0x1, PT ;  /* 0x000000010e00780c */ /* 0x000fc80003f25070 */
[----:B------:R-:W-:-:S04]  /*47e0*/  SEL R8, R8, 0xffff, P1 ;  /* 0x0000ffff08087807 */ /* 0x000fc80000800000 */
.L_x_59554:
[----:B------:R-:W-:Y:S05]  /*47f0*/  BSYNC B2 ;  /* 0x0000000000027941 */ /* 0x000fea0003800000 */
.L_x_59553:
        /* <DEDUP_REMOVED lines=25> */
.L_x_59564:
        /* <DEDUP_REMOVED lines=18> */
.L_x_59563:
[----:B------:R-:W-:Y:S05]  /*4ab0*/  BSYNC B3 ;  /* 0x0000000000037941 */ /* 0x000fea0003800000 */
.L_x_59562:
[----:B------:R-:W-:Y:S05]  /*4ac0*/  BRA `(.L_x_59560) ;  /* 0x0000004000007947 */ /* 0x000fea0003800000 */
.L_x_59561:
[----:B------:R-:W-:Y:S01]  /*4ad0*/  LOP3.LUT R12, R12, 0x1, RZ, 0xc0, !PT ;  /* 0x000000010c0c7812 */ /* 0x000fe200078ec0ff */
[----:B------:R-:W-:-:S03]  /*4ae0*/  IMAD.MOV.U32 R9, RZ, RZ, 0x1 ;  /* 0x00000001ff097424 */ /* 0x000fc600078e00ff */
[----:B------:R-:W-:-:S04]  /*4af0*/  ISETP.NE.U32.AND P1, PT, R12, 0x1, PT ;  /* 0x000000010c00780c */ /* 0x000fc80003f25070 */
[----:B------:R-:W-:-:S04]  /*4b00*/  SEL R9, R9, 0xffff, P1 ;  /* 0x0000ffff09097807 */ /* 0x000fc80000800000 */
.L_x_59560:
[----:B------:R-:W-:Y:S05]  /*4b10*/  BSYNC B2 ;  /* 0x0000000000027941 */ /* 0x000fea0003800000 */
.L_x_59559:
        /* <DEDUP_REMOVED lines=25> */
.L_x_59570:
        /* <DEDUP_REMOVED lines=12> */
[----:B------:R-:W-:Y:S01]  /*4d70*/  PRMT R10, R10, 0x9910, RZ ;  /* 0x000099100a0a7816 */ /* 0x000fe200000000ff */
[----:B------:R-:W-:-:S02]  /*4d80*/  IMAD.MOV.U32 R13, RZ, RZ, R2 ;  /* 0x000000ffff0d7224 */ /* 0x000fc400078e0002 */
[----:B------:R-:W-:Y:S02]  /*4d90*/  IMAD.MOV.U32 R2, RZ, RZ, R16 ;  /* 0x000000ffff027224 */ /* 0x000fe400078e0010 */
[----:B------:R-:W-:-:S03]  /*4da0*/  IMAD R10, R10, R13, RZ ;  /* 0x0000000d0a0a7224 */ /* 0x000fc600078e02ff */
[--C-:B------:R-:W-:Y:S02]  /*4db0*/  SHF.R.S32.HI R12, RZ, 0x1, R2.reuse ;  /* 0x00000001ff0c7819 */ /* 0x100fe40000011402 */
[----:B------:R-:W-:Y:S02]  /*4dc0*/  PRMT R2, R14, 0x7610, R2 ;  /* 0x000076100e027816 */ /* 0x000fe40000000002 */
[----:B------:R-:W-:Y:S01]  /*4dd0*/  PRMT R13, R12, 0x7610, R13 ;  /* 0x000076100c0d7816 */ /* 0x000fe2000000000d */
[----:B------:R-:W-:Y:S05]  /*4de0*/  @P1 BRA `(.L_x_59570) ;  /* 0xfffffec000001947 */ /* 0x000fea000383ffff */
.L_x_59569:
[----:B------:R-:W-:Y:S05]  /*4df0*/  BSYNC B3 ;  /* 0x0000000000037941 */ /* 0x000fea0003800000 */
.L_x_59568:
[----:B------:R-:W-:Y:S05]  /*4e00*/  BRA `(.L_x_59566) ;  /* 0x0000004000007947 */ /* 0x000fea0003800000 */
.L_x_59567:
[----:B------:R-:W-:Y:S01]  /*4e10*/  LOP3.LUT R16, R16, 0x1, RZ, 0xc0, !PT ;  /* 0x0000000110107812 */ /* 0x000fe200078ec0ff */
[----:B------:R-:W-:-:S03]  /*4e20*/  IMAD.MOV.U32 R10, RZ, RZ, 0x1 ;  /* 0x00000001ff0a7424 */ /* 0x000fc600078e00ff */
[----:B------:R-:W-:-:S04]  /*4e30*/  ISETP.NE.U32.AND P1, PT, R16, 0x1, PT ;  /* 0x000000011000780c */ /* 0x000fc80003f25070 */
[----:B------:R-:W-:-:S04]  /*4e40*/  SEL R10, R10, 0xffff, P1 ;  /* 0x0000ffff0a0a7807 */ /* 0x000fc80000800000 */
.L_x_59566:
[----:B------:R-:W-:Y:S05]  /*4e50*/  BSYNC B2 ;  /* 0x0000000000027941 */ /* 0x000fea0003800000 */
.L_x_59565:
[----:B------:R-:W-:-:S04]  /*4e60*/  IADD3 R2, R11, 0x380, RZ ;  /* 0x000003800b027810 */ /* 0x000fc80007ffe0ff */
        /* <DEDUP_REMOVED lines=23> */
.L_x_59575:
        /* <DEDUP_REMOVED lines=21> */
.L_x_59574:
[----:B------:R-:W-:Y:S05]  /*5130*/  BSYNC B2 ;  /* 0x0000000000027941 */ /* 0x000fea0003800000 */
.L_x_59573:
[----:B------:R-:W-:Y:S05]  /*5140*/  BRA `(.L_x_59571) ;  /* 0x00000f8000007947 */ /* 0x000fea0003800000 */
.L_x_59572:
[----:B------:R-:W-:Y:S01]  /*5150*/  LOP3.LUT R15, R15, 0x1, RZ, 0xc0, !PT ;  /* 0x000000010f0f7812 */ /* 0x000fe200078ec0ff */
[----:B------:R-:W-:-:S03]  /*5160*/  IMAD.MOV.U32 R12, RZ, RZ, 0x1 ;  /* 0x00000001ff0c7424 */ /* 0x000fc600078e00ff */
[----:B------:R-:W-:-:S04]  /*5170*/  ISETP.NE.U32.AND P1, PT, R15, 0x1, PT ;  /* 0x000000010f00780c */ /* 0x000fc80003f25070 */
[----:B------:R-:W-:Y:S01]  /*5180*/  SEL R12, R12, 0xffff, P1 ;  /* 0x0000ffff0c0c7807 */ /* 0x000fe20000800000 */
[----:B------:R-:W-:Y:S05]  /*5190*/  BRA `(.L_x_59571) ;  /* 0x00000f3000007947 */ /* 0x000fea0003800000 */
.L_x_59528:
        /* <DEDUP_REMOVED lines=11> */
.L_x_59578:
        /* <DEDUP_REMOVED lines=17> */
.L_x_59577:
[----:B------:R-:W-:Y:S05]  /*5360*/  BSYNC B2 ;  /* 0x0000000000027941 */ /* 0x000fea0003800000 */
.L_x_59576:
[----:B------:R-:W-:Y:S01]  /*5370*/  IADD3 R6, R11, 0x80, RZ ;  /* 0x000000800b067810 */ /* 0x000fe20007ffe0ff */
[----:B------:R-:W-:Y:S03]  /*5380*/  BSSY B2, `(.L_x_59579) ;  /* 0x000001d000027945 */ /* 0x000fe60003800000 */
[----:B------:R-:W-:-:S13]  /*5390*/  ISETP.GE.AND P1, PT, R6, R3, PT ;  /* 0x000000030600720c */ /* 0x000fda0003f26270 */
        /* <DEDUP_REMOVED lines=10> */
.L_x_59581:
        /* <DEDUP_REMOVED lines=17> */
.L_x_59580:
[----:B------:R-:W-:Y:S05]  /*5550*/  BSYNC B2 ;  /* 0x0000000000027941 */ /* 0x000fea0003800000 */
.L_x_59579:
        /* <DEDUP_REMOVED lines=13> */
.L_x_59584:
        /* <DEDUP_REMOVED lines=17> */
.L_x_59583:
[----:B------:R-:W-:Y:S05]  /*5740*/  BSYNC B2 ;  /* 0x0000000000027941 */ /* 0x000fea0003800000 */
.L_x_59582:
        /* <DEDUP_REMOVED lines=13> */
.L_x_59587:
        /* <DEDUP_REMOVED lines=17> */
.L_x_59586:
[----:B------:R-:W-:Y:S05]  /*5930*/  BSYNC B2 ;  /* 0x0000000000027941 */ /* 0x000fea0003800000 */
.L_x_59585:
        /* <DEDUP_REMOVED lines=13> */
.L_x_59590:
        /* <DEDUP_REMOVED lines=17> */
.L_x_59589:
[----:B------:R-:W-:Y:S05]  /*5b20*/  BSYNC B2 ;  /* 0x0000000000027941 */ /* 0x000fea0003800000 */
.L_x_59588:
        /* <DEDUP_REMOVED lines=13> */
.L_x_59593:
        /* <DEDUP_REMOVED lines=17> */
.L_x_59592:
[----:B------:R-:W-:Y:S05]  /*5d10*/  BSYNC B2 ;  /* 0x0000000000027941 */ /* 0x000fea0003800000 */
.L_x_59591:
        /* <DEDUP_REMOVED lines=13> */
.L_x_59596:
        /* <DEDUP_REMOVED lines=17> */
.L_x_59595:
[----:B------:R-:W-:Y:S05]  /*5f00*/  BSYNC B2 ;  /* 0x0000000000027941 */ /* 0x000fea0003800000 */
.L_x_59594:
        /* <DEDUP_REMOVED lines=11> */
.L_x_59597:
        /* <DEDUP_REMOVED lines=17> */
.L_x_59571:
[----:B------:R-:W-:Y:S05]  /*60d0*/  BSYNC B0 ;  /* 0x0000000000007941 */ /* 0x000fea0003800000 */
.L_x_59527:
[----:B------:R-:W-:Y:S05]  /*60e0*/  BRA `(.L_x_59598) ;  /* 0x000001c000007947 */ /* 0x000fea0003800000 */
.L_x_59526:
[----:B0-----:R-:W-:Y:S01]  /*60f0*/  IADD3 R2, R11, 0x380, RZ ;  /* 0x000003800b027810 */ /* 0x001fe20007ffe0ff */
[----:B-----5:R-:W-:Y:S02]  /*6100*/  IMAD.MOV.U32 R10, RZ, RZ, 0x1 ;  /* 0x00000001ff0a7424 */ /* 0x020fe400078e00ff */
[----:B------:R-:W-:Y:S01]  /*6110*/  IMAD.MOV.U32 R9, RZ, RZ, 0x1 ;  /* 0x00000001ff097424 */ /* 0x000fe200078e00ff */
[----:B------:R-:W-:Y:S01]  /*6120*/  ISETP.GE.AND P1, PT, R2, R3, PT ;  /* 0x000000030200720c */ /* 0x000fe20003f26270 */
[----:B------:R-:W-:Y:S02]  /*6130*/  IMAD.MOV.U32 R8, RZ, RZ, 0x1 ;  /* 0x00000001ff087424 */ /* 0x000fe400078e00ff */
[----:B------:R-:W-:-:S02]  /*6140*/  IMAD.MOV.U32 R7, RZ, RZ, 0x1 ;  /* 0x00000001ff077424 */ /* 0x000fc400078e00ff */
[----:B------:R-:W-:Y:S02]  /*6150*/  IMAD.MOV.U32 R6, RZ, RZ, 0x1 ;  /* 0x00000001ff067424 */ /* 0x000fe400078e00ff */
[----:B------:R-:W-:Y:S02]  /*6160*/  IMAD.MOV.U32 R5, RZ, RZ, 0x1 ;  /* 0x00000001ff057424 */ /* 0x000fe400078e00ff */
[----:B------:R-:W-:-:S04]  /*6170*/  IMAD.MOV.U32 R4, RZ, RZ, 0x1 ;  /* 0x00000001ff047424 */ /* 0x000fc800078e00ff */
[----:B------:R-:W-:Y:S05]  /*6180*/  @P1 BRA `(.L_x_59598) ;  /* 0x0000012000001947 */ /* 0x000fea0003800000 */
[----:B------:R-:W-:Y:S01]  /*6190*/  PRMT R2, R15, 0x8880, RZ ;  /* 0x000088800f027816 */ /* 0x000fe200000000ff */
[----:B------:R-:W-:Y:S02]  /*61a0*/  IMAD.MOV.U32 R12, RZ, RZ, 0x1 ;  /* 0x00000001ff0c7424 */ /* 0x000fe400078e00ff */
[----:B------:R-:W-:Y:S01]  /*61b0*/  IMAD.MOV.U32 R10, RZ, RZ, 0x1 ;  /* 0x00000001ff0a7424 */ /* 0x000fe200078e00ff */
[----:B------:R-:W-:Y:S01]  /*61c0*/  ISETP.GE.AND P1, PT, R2, 0x1, PT ;  /* 0x000000010200780c */ /* 0x000fe20003f26270 */
[----:B------:R-:W-:Y:S02]  /*61d0*/  IMAD.MOV.U32 R9, RZ, RZ, 0x1 ;  /* 0x00000001ff097424 */ /* 0x000fe400078e00ff */
[----:B------:R-:W-:Y:S02]  /*61e0*/  IMAD.MOV.U32 R8, RZ, RZ, 0x1 ;  /* 0x00000001ff087424 */ /* 0x000fe400078e00ff */
[----:B------:R-:W-:Y:S02]  /*61f0*/  IMAD.MOV.U32 R7, RZ, RZ, 0x1 ;  /* 0x00000001ff077424 */ /* 0x000fe400078e00ff */
        /* <DEDUP_REMOVED lines=11> */
.L_x_59598:
[----:B------:R-:W-:Y:S05]  /*62b0*/  BSYNC B1 ;  /* 0x0000000000017941 */ /* 0x000fea0003800000 */
.L_x_59525:
[----:B-----5:R-:W-:Y:S01]  /*62c0*/  @!P0 IMAD.IADD R14, R0, 0x1, R11 ;  /* 0x00000001000e8824 */ /* 0x020fe200078e020b */
[----:B------:R-:W-:Y:S01]  /*62d0*/  @!P0 IADD3 R11, R11, 0x80, RZ ;  /* 0x000000800b0b8810 */ /* 0x000fe20007ffe0ff */
[----:B------:R-:W-:Y:S01]  /*62e0*/  BSSY B0, `(.L_x_59599) ;  /* 0x0000030000007945 */ /* 0x000fe20003800000 */
        /* <DEDUP_REMOVED lines=13> */
[----:B------:R-:W-:Y:S01]  /*63c0*/  IMAD.IADD R4, R0, 0x1, R11 ;  /* 0x0000000100047824 */ /* 0x000fe200078e020b */
[----:B------:R-:W-:-:S04]  /*63d0*/  IADD3 R11, R11, 0x80, RZ ;  /* 0x000000800b0b7810 */ /* 0x000fc80007ffe0ff */
[----:B------:R-:W-:-:S05]  /*63e0*/  IADD3 R4, P0, R4, c[0x0][0x178], RZ ;  /* 0x00005e0004047a10 */ /* 0x000fca0007f1e0ff */
[----:B0-----:R-:W-:-:S05]  /*63f0*/  IMAD.X R5, RZ, RZ, c[0x0][0x17c], P0 ;  /* 0x00005f00ff057624 */ /* 0x001fca00000e06ff */
[----:B------:R0:W-:Y:S03]  /*6400*/  STG.E.U8 [R4.64], R6 ;  /* 0x0000000604007986 */ /* 0x0001e6000c101104 */
.L_x_59601:
[----:B0-----:R-:W-:-:S13]  /*6410*/  ISETP.GE.AND P0, PT, R11, R3, PT ;  /* 0x000000030b00720c */ /* 0x001fda0003f06270 */
[----:B------:R-:W-:Y:S05]  /*6420*/  @P0 BRA `(.L_x_59603) ;  /* 0x000000c000000947 */ /* 0x000fea0003800000 */
[----:B------:R-:W-:Y:S01]  /*6430*/  IMAD.IADD R4, R0, 0x1, R11 ;  /* 0x0000000100047824 */ /* 0x000fe200078e020b */
[----:B------:R-:W-:-:S04]  /*6440*/  IADD3 R11, R11, 0x80, RZ ;  /* 0x000000800b0b7810 */ /* 0x000fc80007ffe0ff */
[----:B------:R-:W-:-:S05]  /*6450*/  IADD3 R4, P0, R4, c[0x0][0x178], RZ ;  /* 0x00005e0004047a10 */ /* 0x000fca0007f1e0ff */
[----:B------:R-:W-:-:S05]  /*6460*/  IMAD.X R5, RZ, RZ, c[0x0][0x17c], P0 ;  /* 0x00005f00ff057624 */ /* 0x000fca00000e06ff */
[----:B------:R0:W-:Y:S03]  /*6470*/  STG.E.U8 [R4.64], R7 ;  /* 0x0000000704007986 */ /* 0x0001e6000c101104 */
.L_x_59602:
[----:B------:R-:W-:-:S13]  /*6480*/  ISETP.GE.AND P0, PT, R11, R3, PT ;  /* 0x000000030b00720c */ /* 0x000fda0003f06270 */
[----:B------:R-:W-:Y:S05]  /*6490*/  @P0 BRA `(.L_x_59604) ;  /* 0x000000d000000947 */ /* 0x000fea0003800000 */
[----:B0-----:R-:W-:Y:S01]  /*64a0*/  IMAD.IADD R4, R0, 0x1, R11 ;  /* 0x0000000100047824 */ /* 0x001fe200078e020b */
[----:B------:R-:W-:-:S04]  /*64b0*/  IADD3 R11, R11, 0x80, RZ ;  /* 0x000000800b0b7810 */ /* 0x000fc80007ffe0ff */
[----:B------:R-:W-:-:S05]  /*64c0*/  IADD3 R4, P0, R4, c[0x0][0x178], RZ ;  /* 0x00005e0004047a10 */ /* 0x000fca0007f1e0ff */
[----:B------:R-:W-:-:S05]  /*64d0*/  IMAD.X R5, RZ, RZ, c[0x0][0x17c], P0 ;  /* 0x00005f00ff057624 */ /* 0x000fca00000e06ff */
[----:B------:R0:W-:Y:S03]  /*64e0*/  STG.E.U8 [R4.64], R8 ;  /* 0x0000000804007986 */ /* 0x0001e6000c101104 */
.L_x_59603:
        /* <DEDUP_REMOVED lines=8> */
.L_x_59604:
[----:B------:R-:W-:Y:S05]  /*6570*/  BSYNC B1 ;  /* 0x0000000000017941 */ /* 0x000fea0003800000 */
.L_x_59600:
[----:B------:R-:W-:-:S13]  /*6580*/  ISETP.GE.AND P0, PT, R11, R3, PT ;  /* 0x000000030b00720c */ /* 0x000fda0003f06270 */
[----:B0-----:R-:W-:Y:S01]  /*6590*/  @!P0 IMAD.IADD R4, R0, 0x1, R11 ;  /* 0x0000000100048824 */ /* 0x001fe200078e020b */
[----:B------:R-:W-:-:S04]  /*65a0*/  @!P0 IADD3 R11, R11, 0x80, RZ ;  /* 0x000000800b0b8810 */ /* 0x000fc80007ffe0ff */
[----:B------:R-:W-:-:S05]  /*65b0*/  @!P0 IADD3 R4, P1, R4, c[0x0][0x178], RZ ;  /* 0x00005e0004048a10 */ /* 0x000fca0007f3e0ff */
[----:B------:R-:W-:-:S05]  /*65c0*/  @!P0 IMAD.X R5, RZ, RZ, c[0x0][0x17c], P1 ;  /* 0x00005f00ff058624 */ /* 0x000fca00008e06ff */
[----:B------:R0:W-:Y:S03]  /*65d0*/  @!P0 STG.E.U8 [R4.64], R10 ;  /* 0x0000000a04008986 */ /* 0x0001e6000c101104 */
.L_x_59605:
[----:B------:R-:W-:Y:S05]  /*65e0*/  BSYNC B0 ;  /* 0x0000000000007941 */ /* 0x000fea0003800000 */
.L_x_59599:
[----:B------:R-:W-:Y:S01]  /*65f0*/  WARPSYNC 0xffffffff ;  /* 0xffffffff00007948 */ /* 0x000fe20003800000 */
[----:B------:R-:W-:-:S13]  /*6600*/  ISETP.GE.AND P0, PT, R11, R3, PT ;  /* 0x000000030b00720c */ /* 0x000fda0003f06270 */
[----:B------:R-:W-:Y:S05]  /*6610*/  @P0 EXIT ;  /* 0x000000000000094d */ /* 0x000fea0003800000 */
[----:B------:R-:W-:-:S05]  /*6620*/  IMAD.IADD R0, R0, 0x1, R11 ;  /* 0x0000000100007824 */ /* 0x000fca00078e020b */
[----:B------:R-:W-:-:S05]  /*6630*/  IADD3 R2, P0, R0, c[0x0][0x178], RZ ;  /* 0x00005e0000027a10 */ /* 0x000fca0007f1e0ff */
[----:B------:R-:W-:-:S05]  /*6640*/  IMAD.X R3, RZ, RZ, c[0x0][0x17c], P0 ;  /* 0x00005f00ff037624 */ /* 0x000fca00000e06ff */
[----:B------:R-:W-:Y:S01]  /*6650*/  STG.E.U8 [R2.64], R12 ;  /* 0x0000000c02007986 */ /* 0x000fe2000c101104 */
[----:B------:R-:W-:Y:S05]  /*6660*/  EXIT ;  /* 0x000000000000794d */ /* 0x000fea0003800000 */
.L_x_59606:
        /* <DEDUP_REMOVED lines=9> */
.L_x_62014:


//--------------------- .text._ZN2at6native29vectorized_elementwise_kernelILi4EZNS0_50_GLOBAL__N__2680c7bb_12_PowKernel_cu_b2145a98_318422pow_scalar_tensor_implIaEEvRNS_18TensorIteratorBaseET_EUlaE_St5arrayIPcLm2EEEEviT0_T1_ --------------------------
	.section	.text._ZN2at6native29vectorized_elementwise_kernelILi4EZNS0_50_GLOBAL__N__2680c7bb_12_PowKernel_cu_b2145a98_318422pow_scalar_tensor_implIaEEvRNS_18TensorIteratorBaseET_EUlaE_St5arrayIPcLm2EEEEviT0_T1_,"ax",@progbits
	.sectioninfo	@"SHI_REGISTERS=27"
	.align	128
        .global         _ZN2at6native29vectorized_elementwise_kernelILi4EZNS0_50_GLOBAL__N__2680c7bb_12_PowKernel_cu_b2145a98_318422pow_scalar_tensor_implIaEEvRNS_18TensorIteratorBaseET_EUlaE_St5arrayIPcLm2EEEEviT0_T1_
        .type           _ZN2at6native29vectorized_elementwise_kernelILi4EZNS0_50_GLOBAL__N__2680c7bb_12_PowKernel_cu_b2145a98_318422pow_scalar_tensor_implIaEEvRNS_18TensorIteratorBaseET_EUlaE_St5arrayIPcLm2EEEEviT0_T1_,@function
        .size           _ZN2at6native29vectorized_elementwise_kernelILi4EZNS0_50_GLOBAL__N__2680c7bb_12_PowKernel_cu_b2145a98_318422pow_scalar_tensor_implIaEEvRNS_18TensorIteratorBaseET_EUlaE_St5arrayIPcLm2EEEEviT0_T1_,(.L_x_62015 - _ZN2at6native29vectorized_elementwise_kernelILi4EZNS0_50_GLOBAL__N__2680c7bb_12_PowKernel_cu_b2145a98_318422pow_scalar_tensor_implIaEEvRNS_18TensorIteratorBaseET_EUlaE_St5arrayIPcLm2EEEEviT0_T1_)
        .other          _ZN2at6native29vectorized_elementwise_kernelILi4EZNS0_50_GLOBAL__N__2680c7bb_12_PowKernel_cu_b2145a98_318422pow_scalar_tensor_implIaEEvRNS_18TensorIteratorBaseET_EUlaE_St5arrayIPcLm2EEEEviT0_T1_,@"STO_CUDA_ENTRY STV_DEFAULT"
_ZN2at6native29vectorized_elementwise_kernelILi4EZNS0_50_GLOBAL__N__2680c7bb_12_PowKernel_cu_b2145a98_318422pow_scalar_tensor_implIaEEvRNS_18TensorIteratorBaseET_EUlaE_St5arrayIPcLm2EEEEviT0_T1_:
.text._ZN2at6native29vectorized_elementwise_kernelILi4EZNS0_50_GLOBAL__N__2680c7bb_12_PowKernel_cu_b2145a98_318422pow_scalar_tensor_implIaEEvRNS_18TensorIteratorBaseET_EUlaE_St5arrayIPcLm2EEEEviT0_T1_:
        /* <DEDUP_REMOVED lines=13> */
[----:B------:R-:W2:Y:S01]  /*00d0*/  LDG.E R5, [R14.64+0x200] ;  /* 0x000200040e057981 */ /* 0x000ea2000c1e1900 */
[----:B------:R-:W-:Y:S01]  /*00e0*/  PRMT R18, R2, 0x9910, RZ ;  /* 0x0000991002127816 */ /* 0x000fe200000000ff */
[----:B------:R-:W-:Y:S03]  /*00f0*/  BSSY B0, `(.L_x_59608) ;  /* 0x0000320000007945 */ /* 0x000fe60003800000 */
[----:B------:R-:W-:Y:S02]  /*0100*/  ISETP.NE.AND P0, PT, R18, 0x1, PT ;  /* 0x000000011200780c */ /* 0x000fe40003f05270 */
[----:B--2---:R-:W-:-:S04]  /*0110*/  PRMT R4, R5, 0xbbb3, RZ ;  /* 0x0000bbb305047816 */ /* 0x004fc800000000ff */
[----:B------:R-:W-:-:S07]  /*0120*/  PRMT R4, R4, 0x7710, RZ ;  /* 0x0000771004047816 */ /* 0x000fce00000000ff */
[----:B------:R-:W-:Y:S05]  /*0130*/  @!P0 BRA `(.L_x_59609) ;  /* 0x0000309000008947 */ /* 0x000fea0003800000 */
[----:B------:R-:W2:Y:S01]  /*0140*/  LDG.E R14, [R14.64] ;  /* 0x000000040e0e7981 */ /* 0x000ea2000c1e1900 */
[----:B------:R-:W-:Y:S02]  /*0150*/  ISETP.NE.AND P1, PT, R18, 0xff, PT ;  /* 0x000000ff1200780c */ /* 0x000fe40003f25270 */
[C---:B------:R-:W-:Y:S02]  /*0160*/  PRMT R10, R5.reuse, 0x8880, RZ ;  /* 0x00008880050a7816 */ /* 0x040fe400000000ff */
[C---:B------:R-:W-:Y:S02]  /*0170*/  PRMT R7, R5.reuse, 0x9991, RZ ;  /* 0x0000999105077816 */ /* 0x040fe400000000ff */
[C---:B------:R-:W-:Y:S02]  /*0180*/  PRMT R6, R5.reuse, 0xaaa2, RZ ;  /* 0x0000aaa205067816 */ /* 0x040fe400000000ff */
[C---:B------:R-:W-:Y:S02]  /*0190*/  PRMT R11, R5.reuse, 0x7770, RZ ;  /* 0x00007770050b7816 */ /* 0x040fe400000000ff */
[----:B------:R-:W-:-:S02]  /*01a0*/  PRMT R9, R5, 0x7771, RZ ;  /* 0x0000777105097816 */ /* 0x000fc400000000ff */
[----:B------:R-:W-:Y:S02]  /*01b0*/  PRMT R8, R5, 0x7772, RZ ;  /* 0x0000777205087816 */ /* 0x000fe400000000ff */
[----:B------:R-:W-:Y:S02]  /*01c0*/  PRMT R10, R10, 0x7710, RZ ;  /* 0x000077100a0a7816 */ /* 0x000fe400000000ff */
[----:B------:R-:W-:Y:S02]  /*01d0*/  PRMT R7, R7, 0x7710, RZ ;  /* 0x0000771007077816 */ /* 0x000fe400000000ff */
[----:B------:R-:W-:Y:S02]  /*01e0*/  PRMT R6, R6, 0x7710, RZ ;  /* 0x0000771006067816 */ /* 0x000fe400000000ff */
[C---:B--2---:R-:W-:Y:S02]  /*01f0*/  PRMT R17, R14.reuse, 0x8880, RZ ;  /* 0x000088800e117816 */ /* 0x044fe400000000ff */
[----:B------:R-:W-:-:S02]  /*0200*/  PRMT R16, R14, 0x9991, RZ ;  /* 0x000099910e107816 */ /* 0x000fc400000000ff */
[C---:B------:R-:W-:Y:S02]  /*0210*/  PRMT R15, R14.reuse, 0xaaa2, RZ ;  /* 0x0000aaa20e0f7816 */ /* 0x040fe400000000ff */
        /* <DEDUP_REMOVED lines=32> */
.L_x_59615:
        /* <DEDUP_REMOVED lines=20> */
.L_x_59614:
[----:B------:R-:W-:Y:S05]  /*0560*/  BSYNC B2 ;  /* 0x0000000000027941 */ /* 0x000fea0003800000 */
.L_x_59613:
[----:B------:R-:W-:Y:S05]  /*0570*/  BRA `(.L_x_59616) ;  /* 0x0000004000007947 */ /* 0x000fea0003800000 */
.L_x_59612:
[----:B------:R-:W-:Y:S01]  /*0580*/  LOP3.LUT R17, R17, 0x1, RZ, 0xc0, !PT ;  /* 0x0000000111117812 */ /* 0x000fe200078ec0ff */
[----:B------:R-:W-:-:S03]  /*0590*/  IMAD.MOV.U32 R2, RZ, RZ, 0x1 ;  /* 0x00000001ff027424 */ /* 0x000fc600078e00ff */
[----:B------:R-:W-:-:S04]  /*05a0*/  ISETP.NE.U32.AND P0, PT, R17, 0x1, PT ;  /* 0x000000011100780c */ /* 0x000fc80003f05070 */
[----:B------:R-:W-:-:S04]  /*05b0*/  SEL R13, R2, 0xffff, P0 ;  /* 0x0000ffff020d7807 */ /* 0x000fc80000000000 */
.L_x_59616:
[----:B------:R-:W-:Y:S05]  /*05c0*/  BSYNC B1 ;  /* 0x0000000000017941 */ /* 0x000fea0003800000 */
.L_x_59611:
        /* <DEDUP_REMOVED lines=21> */
.L_x_59621:
        /* <DEDUP_REMOVED lines=21> */
.L_x_59620:
[----:B------:R-:W-:Y:S05]  /*0870*/  BSYNC B2 ;  /* 0x0000000000027941 */ /* 0x000fea0003800000 */
.L_x_59619:
[----:B------:R-:W-:Y:S05]  /*0880*/  BRA `(.L_x_59622) ;  /* 0x0000003000007947 */ /* 0x000fea0003800000 */
.L_x_59618:
[----:B------:R-:W-:-:S04]  /*0890*/  LOP3.LUT R16, R16, 0x1, RZ, 0xc0, !PT ;  /* 0x0000000110107812 */ /* 0x000fc800078ec0ff */
[----:B------:R-:W-:-:S04]  /*08a0*/  ISETP.NE.U32.AND P0, PT, R16, 0x1, PT ;  /* 0x000000011000780c */ /* 0x000fc80003f05070 */
[----:B------:R-:W-:-:S04]  /*08b0*/  SEL R18, R2, 0xffff, P0 ;  /* 0x0000ffff02127807 */ /* 0x000fc80000000000 */
.L_x_59622:
[----:B------:R-:W-:Y:S05]  /*08c0*/  BSYNC B1 ;  /* 0x0000000000017941 */ /* 0x000fea0003800000 */
.L_x_59617:
        /* <DEDUP_REMOVED lines=21> */
.L_x_59627:
        /* <DEDUP_REMOVED lines=19> */
.L_x_59626:
[----:B------:R-:W-:Y:S05]  /*0b50*/  BSYNC B2 ;  /* 0x0000000000027941 */ /* 0x000fea0003800000 */
.L_x_59625:
[----:B------:R-:W-:Y:S05]  /*0b60*/  BRA `(.L_x_59628) ;  /* 0x0000003000007947 */ /* 0x000fea0003800000 */
.L_x_59624:
[----:B------:R-:W-:-:S04]  /*0b70*/  LOP3.LUT R15, R15, 0x1, RZ, 0xc0, !PT ;  /* 0x000000010f0f7812 */ /* 0x000fc800078ec0ff */
[----:B------:R-:W-:-:S04]  /*0b80*/  ISETP.NE.U32.AND P0, PT, R15, 0x1, PT ;  /* 0x000000010f00780c */ /* 0x000fc80003f05070 */
[----:B------:R-:W-:-:S04]  /*0b90*/  SEL R16, R2, 0xffff, P0 ;  /* 0x0000ffff02107807 */ /* 0x000fc80000000000 */
.L_x_59628:
[----:B------:R-:W-:Y:S05]  /*0ba0*/  BSYNC B1 ;  /* 0x0000000000017941 */ /* 0x000fea0003800000 */
.L_x_59623:
        /* <DEDUP_REMOVED lines=21> */
.L_x_59633:
[C---:B------:R-:W-:Y:S02]  /*0d00*/  LOP3.LUT R15, R20.reuse, 0x1, RZ, 0xc0, !PT ;  /* 0x00000001140f7812 */ /* 0x040fe400078ec0ff */
[C---:B------:R-:W-:Y:S02]  /*0d10*/  IADD3 R19, R20.reuse, 0x1, RZ ;  /* 0x0000000114137810 */ /* 0x040fe40007ffe0ff */
[----:B------:R-:W-:Y:S02]  /*0d20*/  ISETP.NE.U32.AND P0, PT, R15, 0x1, PT ;  /* 0x000000010f00780c */ /* 0x000fe40003f05070 */
[----:B------:R-:W-:Y:S02]  /*0d30*/  LOP3.LUT R15, R20, 0x80, RZ, 0xc0, !PT ;  /* 0x00000080140f7812 */ /* 0x000fe400078ec0ff */
[C---:B------:R-:W-:Y:S02]  /*0d40*/  PRMT R17, R12.reuse, 0x9910, RZ ;  /* 0x000099100c117816 */ /* 0x040fe400000000ff */
[----:B------:R-:W-:-:S02]  /*0d50*/  SEL R12, R12, 0x1, !P0 ;  /* 0x000000010c0c7807 */ /* 0x000fc40004000000 */
[----:B------:R-:W-:Y:S01]  /*0d60*/  LOP3.LUT R19, R19, 0xff, RZ, 0xc0, !PT ;  /* 0x000000ff13137812 */ /* 0x000fe200078ec0ff */
[----:B------:R-:W-:Y:S01]  /*0d70*/  IMAD R17, R17, R17, RZ ;  /* 0x0000001111117224 */ /* 0x000fe200078e02ff */
[----:B------:R-:W-:Y:S02]  /*0d80*/  LEA.HI R15, R15, R20, RZ, 0x19 ;  /* 0x000000140f0f7211 */ /* 0x000fe400078fc8ff */
[----:B------:R-:W-:Y:S02]  /*0d90*/  PRMT R12, R12, 0x9910, RZ ;  /* 0x000099100c0c7816 */ /* 0x000fe400000000ff */
[----:B------:R-:W-:Y:S02]  /*0da0*/  ISETP.GE.U32.AND P0, PT, R19, 0x3, PT ;  /* 0x000000031300780c */ /* 0x000fe40003f06070 */
        /* <DEDUP_REMOVED lines=9> */
.L_x_59632:
[----:B------:R-:W-:Y:S05]  /*0e40*/  BSYNC B2 ;  /* 0x0000000000027941 */ /* 0x000fea0003800000 */
.L_x_59631:
[----:B------:R-:W-:Y:S05]  /*0e50*/  BRA `(.L_x_59634) ;  /* 0x0000003000007947 */ /* 0x000fea0003800000 */
.L_x_59630:
[----:B------:R-:W-:-:S04]  /*0e60*/  LOP3.LUT R12, R12, 0x1, RZ, 0xc0, !PT ;  /* 0x000000010c0c7812 */ /* 0x000fc800078ec0ff */
[----:B------:R-:W-:-:S04]  /*0e70*/  ISETP.NE.U32.AND P0, PT, R12, 0x1, PT ;  /* 0x000000010c00780c */ /* 0x000fc80003f05070 */
[----:B------:R-:W-:-:S04]  /*0e80*/  SEL R14, R2, 0xffff, P0 ;  /* 0x0000ffff020e7807 */ /* 0x000fc80000000000 */
.L_x_59634:
[----:B------:R-:W-:Y:S05]  /*0e90*/  BSYNC B1 ;  /* 0x0000000000017941 */ /* 0x000fea0003800000 */
.L_x_59629:
        /* <DEDUP_REMOVED lines=21> */
.L_x_59639:
        /* <DEDUP_REMOVED lines=18> */
.L_x_59638:
[----:B------:R-:W-:Y:S05]  /*1110*/  BSYNC B2 ;  /* 0x0000000000027941 */ /* 0x000fea0003800000 */
.L_x_59637:
[----:B------:R-:W-:Y:S05]  /*1120*/  BRA `(.L_x_59640) ;  /* 0x0000003000007947 */ /* 0x000fea0003800000 */
.L_x_59636:
[----:B------:R-:W-:-:S04]  /*1130*/  LOP3.LUT R10, R10, 0x1, RZ, 0xc0, !PT ;  /* 0x000000010a0a7812 */ /* 0x000fc800078ec0ff */
[----:B------:R-:W-:-:S04]  /*1140*/  ISETP.NE.U32.AND P0, PT, R10, 0x1, PT ;  /* 0x000000010a00780c */ /* 0x000fc80003f05070 */
[----:B------:R-:W-:-:S04]  /*1150*/  SEL R11, R2, 0xffff, P0 ;  /* 0x0000ffff020b7807 */ /* 0x000fc80000000000 */
.L_x_59640:
[----:B------:R-:W-:Y:S05]  /*1160*/  BSYNC B1 ;  /* 0x0000000000017941 */ /* 0x000fea0003800000 */
.L_x_59635:
        /* <DEDUP_REMOVED lines=21> */
.L_x_59645:
[C---:B------:R-:W-:Y:S02]  /*12c0*/  LOP3.LUT R9, R12.reuse, 0x1, RZ, 0xc0, !PT ;  /* 0x000000010c097812 */ /* 0x040fe400078ec0ff */
[C---:B------:R-:W-:Y:S02]  /*12d0*/  IADD3 R15, R12.reuse, 0x1, RZ ;  /* 0x000000010c0f7810 */ /* 0x040fe40007ffe0ff */
[----:B------:R-:W-:Y:S02]  /*12e0*/  ISETP.NE.U32.AND P0, PT, R9, 0x1, PT ;  /* 0x000000010900780c */ /* 0x000fe40003f05070 */
[----:B------:R-:W-:Y:S02]  /*12f0*/  LOP3.LUT R9, R12, 0x80, RZ, 0xc0, !PT ;  /* 0x000000800c097812 */ /* 0x000fe400078ec0ff */
[----:B------:R-:W-:Y:S02]  /*1300*/  PRMT R17, R10, 0x9910, RZ ;  /* 0x000099100a117816 */ /* 0x000fe400000000ff */
[----:B------:R-:W-:-:S02]  /*1310*/  PRMT R19, R7, 0x9910, RZ ;  /* 0x0000991007137816 */ /* 0x000fc400000000ff */
[----:B------:R-:W-:Y:S02]  /*1320*/  SEL R7, R7, 0x1, !P0 ;  /* 0x0000000107077807 */ /* 0x000fe40004000000 */
[----:B------:R-:W-:Y:S02]  /*1330*/  LOP3.LUT R15, R15, 0xff, RZ, 0xc0, !PT ;  /* 0x000000ff0f0f7812 */ /* 0x000fe400078ec0ff */
[----:B------:R-:W-:Y:S01]  /*1340*/  LEA.HI R10, R9, R12, RZ, 0x19 ;  /* 0x0000000c090a7211 */ /* 0x000fe200078fc8ff */
[----:B------:R-:W-:Y:S01]  /*1350*/  IMAD.MOV.U32 R9, RZ, RZ, R17 ;  /* 0x000000ffff097224 */ /* 0x000fe200078e0011 */
[----:B------:R-:W-:Y:S01]  /*1360*/  PRMT R7, R7, 0x9910, RZ ;  /* 0x0000991007077816 */ /* 0x000fe200000000ff */
[----:B------:R-:W-:Y:S01]  /*1370*/  IMAD.MOV.U32 R12, RZ, RZ, R19 ;  /* 0x000000ffff0c7224 */ /* 0x000fe200078e0013 */
[----:B------:R-:W-:Y:S02]  /*1380*/  ISETP.GE.U32.AND P0, PT, R15, 0x3, PT ;  /* 0x000000030f00780c */ /* 0x000fe40003f06070 */
[----:B------:R-:W-:Y:S01]  /*1390*/  PRMT R17, R10, 0x8880, RZ ;  /* 0x000088800a117816 */ /* 0x000fe200000000ff */
[----:B------:R-:W-:-:S02]  /*13a0*/  IMAD.MOV.U32 R10, RZ, RZ, R7 ;  /* 0x000000ffff0a7224 */ /* 0x000fc400078e0007 */
[----:B------:R-:W-:Y:S02]  /*13b0*/  IMAD R12, R12, R12, RZ ;  /* 0x0000000c0c0c7224 */ /* 0x000fe400078e02ff */
[----:B------:R-:W-:Y:S02]  /*13c0*/  IMAD.MOV.U32 R7, RZ, RZ, R17 ;  /* 0x000000ffff077224 */ /* 0x000fe400078e0011 */
[----:B------:R-:W-:-:S03]  /*13d0*/  IMAD R10, R9, R10, RZ ;  /* 0x0000000a090a7224 */ /* 0x000fc600078e02ff */
[--C-:B------:R-:W-:Y:S02]  /*13e0*/  SHF.R.S32.HI R9, RZ, 0x1, R7.reuse ;  /* 0x00000001ff097819 */ /* 0x100fe40000011407 */
[----:B------:R-:W-:Y:S02]  /*13f0*/  PRMT R7, R12, 0x7610, R7 ;  /* 0x000076100c077816 */ /* 0x000fe40000000007 */
[----:B------:R-:W-:Y:S01]  /*1400*/  PRMT R12, R9, 0x7610, R12 ;  /* 0x00007610090c7816 */ /* 0x000fe2000000000c */
[----:B------:R-:W-:Y:S05]  /*1410*/  @P0 BRA `(.L_x_59645) ;  /* 0xfffffea000000947 */ /* 0x000fea000383ffff */
.L_x_59644:
[----:B------:R-:W-:Y:S05]  /*1420*/  BSYNC B2 ;  /* 0x0000000000027941 */ /* 0x000fea0003800000 */
.L_x_59643:
[----:B------:R-:W-:Y:S05]  /*1430*/  BRA `(.L_x_59646) ;  /* 0x0000003000007947 */ /* 0x000fea0003800000 */
.L_x_59642:
[----:B------:R-:W-:-:S04]  /*1440*/  LOP3.LUT R7, R7, 0x1, RZ, 0xc0, !PT ;  /* 0x0000000107077812 */ /* 0x000fc800078ec0ff */
[----:B------:R-:W-:-:S04]  /*1450*/  ISETP.NE.U32.AND P0, PT, R7, 0x1, PT ;  /* 0x000000010700780c */ /* 0x000fc80003f05070 */
[----:B------:R-:W-:-:S04]  /*1460*/  SEL R10, R2, 0xffff, P0 ;  /* 0x0000ffff020a7807 */ /* 0x000fc80000000000 */
.L_x_59646:
[----:B------:R-:W-:Y:S05]  /*1470*/  BSYNC B1 ;  /* 0x0000000000017941 */ /* 0x000fea0003800000 */
.L_x_59641:
        /* <DEDUP_REMOVED lines=21> */
.L_x_59651:
        /* <DEDUP_REMOVED lines=19> */
.L_x_59650:
[----:B------:R-:W-:Y:S05]  /*1700*/  BSYNC B2 ;  /* 0x0000000000027941 */ /* 0x000fea0003800000 */
.L_x_59649:
[----:B------:R-:W-:Y:S05]  /*1710*/  BRA `(.L_x_59652) ;  /* 0x0000003000007947 */ /* 0x000fea0003800000 */
.L_x_59648:
[----:B------:R-:W-:-:S04]  /*1720*/  LOP3.LUT R6, R6, 0x1, RZ, 0xc0, !PT ;  /* 0x0000000106067812 */ /* 0x000fc800078ec0ff */
[----:B------:R-:W-:-:S04]  /*1730*/  ISETP.NE.U32.AND P0, PT, R6, 0x1, PT ;  /* 0x000000010600780c */ /* 0x000fc80003f05070 */
[----:B------:R-:W-:-:S04]  /*1740*/  SEL R5, R2, 0xffff, P0 ;  /* 0x0000ffff02057807 */ /* 0x000fc80000000000 */
.L_x_59652:
[----:B------:R-:W-:Y:S05]  /*1750*/  BSYNC B1 ;  /* 0x0000000000017941 */ /* 0x000fea0003800000 */
.L_x_59647:
        /* <DEDUP_REMOVED lines=22> */
.L_x_59657:
        /* <DEDUP_REMOVED lines=23> */
.L_x_59656:
[----:B------:R-:W-:Y:S05]  /*1a30*/  BSYNC B2 ;  /* 0x0000000000027941 */ /* 0x000fea0003800000 */
.L_x_59655:
[----:B------:R-:W-:Y:S05]  /*1a40*/  BRA `(.L_x_59658) ;  /* 0x0000004000007947 */ /* 0x000fea0003800000 */
.L_x_59654:
[----:B------:R-:W-:-:S04]  /*1a50*/  LOP3.LUT R4, R4, 0x1, RZ, 0xc0, !PT ;  /* 0x0000000104047812 */ /* 0x000fc800078ec0ff */
[----:B------:R-:W-:-:S04]  /*1a60*/  ISETP.NE.U32.AND P0, PT, R4, 0x1, PT ;  /* 0x000000010400780c */ /* 0x000fc80003f05070 */
[----:B------:R-:W-:-:S04]  /*1a70*/  SEL R2, R2, 0xffff, P0 ;  /* 0x0000ffff02027807 */ /* 0x000fc80000000000 */
[----:B------:R-:W-:Y:S02]  /*1a80*/  PRMT R6, R2, 0x7610, R6 ;  /* 0x0000761002067816 */ /* 0x000fe40000000006 */
.L_x_59658:
[----:B------:R-:W-:Y:S05]  /*1a90*/  BSYNC B1 ;  /* 0x0000000000017941 */ /* 0x000fea0003800000 */
.L_x_59653:
[----:B------:R-:W-:Y:S05]  /*1aa0*/  BRA `(.L_x_59659) ;  /* 0x0000184000007947 */ /* 0x000fea0003800000 */
.L_x_59610:
        /* <DEDUP_REMOVED lines=22> */
.L_x_59664:
        /* <DEDUP_REMOVED lines=20> */
.L_x_59663:
[----:B------:R-:W-:Y:S05]  /*1d50*/  BSYNC B2 ;  /* 0x0000000000027941 */ /* 0x000fea0003800000 */
.L_x_59662:
[----:B------:R-:W-:Y:S05]  /*1d60*/  BRA `(.L_x_59665) ;  /* 0x0000001000007947 */ /* 0x000fea0003800000 */
.L_x_59661:
[----:B------:R-:W-:Y:S02]  /*1d70*/  SEL R13, RZ, 0x1, P0 ;  /* 0x00000001ff0d7807 */ /* 0x000fe40000000000 */
.L_x_59665:
[----:B------:R-:W-:Y:S05]  /*1d80*/  BSYNC B1 ;  /* 0x0000000000017941 */ /* 0x000fea0003800000 */
.L_x_59660:
        /* <DEDUP_REMOVED lines=23> */
.L_x_59670:
        /* <DEDUP_REMOVED lines=18> */
.L_x_59669:
[----:B------:R-:W-:Y:S05]  /*2020*/  BSYNC B2 ;  /* 0x0000000000027941 */ /* 0x000fea0003800000 */
.L_x_59668:
[----:B------:R-:W-:Y:S05]  /*2030*/  BRA `(.L_x_59671) ;  /* 0x0000001000007947 */ /* 0x000fea0003800000 */
.L_x_59667:
[----:B------:R-:W-:Y:S02]  /*2040*/  SEL R18, RZ, 0x1, P0 ;  /* 0x00000001ff127807 */ /* 0x000fe40000000000 */
.L_x_59671:
[----:B------:R-:W-:Y:S05]  /*2050*/  BSYNC B1 ;  /* 0x0000000000017941 */ /* 0x000fea0003800000 */
.L_x_59666:
        /* <DEDUP_REMOVED lines=24> */
.L_x_59676:
        /* <DEDUP_REMOVED lines=18> */
.L_x_59675:
[----:B------:R-:W-:Y:S05]  /*2300*/  BSYNC B2 ;  /* 0x0000000000027941 */ /* 0x000fea0003800000 */
.L_x_59674:
[----:B------:R-:W-:Y:S05]  /*2310*/  BRA `(.L_x_59677) ;  /* 0x0000001000007947 */ /* 0x000fea0003800000 */
.L_x_59673:
[----:B------:R-:W-:Y:S02]  /*2320*/  SEL R16, RZ, 0x1, P0 ;  /* 0x00000001ff107807 */ /* 0x000fe40000000000 */
.L_x_59677:
[----:B------:R-:W-:Y:S05]  /*2330*/  BSYNC B1 ;  /* 0x0000000000017941 */ /* 0x000fea0003800000 */
.L_x_59672:
        /* <DEDUP_REMOVED lines=23> */
.L_x_59682:
        /* <DEDUP_REMOVED lines=18> */
.L_x_59681:
[----:B------:R-:W-:Y:S05]  /*25d0*/  BSYNC B2 ;  /* 0x0000000000027941 */ /* 0x000fea0003800000 */
.L_x_59680:
[----:B------:R-:W-:Y:S05]  /*25e0*/  BRA `(.L_x_59683) ;  /* 0x0000001000007947 */ /* 0x000fea0003800000 */
.L_x_59679:
[----:B------:R-:W-:Y:S02]  /*25f0*/  SEL R14, RZ, 0x1, P0 ;  /* 0x00000001ff0e7807 */ /* 0x000fe40000000000 */
.L_x_59683:
[----:B------:R-:W-:Y:S05]  /*2600*/  BSYNC B1 ;  /* 0x0000000000017941 */ /* 0x000fea0003800000 */
.L_x_59678:
        /* <DEDUP_REMOVED lines=24> */
.L_x_59688:
        /* <DEDUP_REMOVED lines=18> */
.L_x_59687:
[----:B------:R-:W-:Y:S05]  /*28b0*/  BSYNC B2 ;  /* 0x0000000000027941 */ /* 0x000fea0003800000 */
.L_x_59686:
[----:B------:R-:W-:Y:S05]  /*28c0*/  BRA `(.L_x_59689) ;  /* 0x0000001000007947 */ /* 0x000fea0003800000 */
.L_x_59685:
[----:B------:R-:W-:Y:S02]  /*28d0*/  SEL R11, RZ, 0x1, P0 ;  /* 0x00000001ff0b7807 */ /* 0x000fe40000000000 */
.L_x_59689:
[----:B------:R-:W-:Y:S05]  /*28e0*/  BSYNC B1 ;  /* 0x0000000000017941 */ /* 0x000fea0003800000 */
.L_x_59684:
        /* <DEDUP_REMOVED lines=22> */
[--C-:B------:R-:W-:Y:S02]  /*2a50*/  SHF.R.S32.HI R12, RZ, 0x1, R7.reuse ;  /* 0x00000001ff0c7819 */ /* 0x100fe40000011407 */
[----:B------:R-:W-:Y:S02]  /*2a60*/  PRMT R7, R9, 0x7610, R7 ;  /* 0x0000761009077816 */ /* 0x000fe40000000007 */
.L_x_59694:
        /* <DEDUP_REMOVED lines=18> */
.L_x_59693:
[----:B------:R-:W-:Y:S05]  /*2b90*/  BSYNC B2 ;  /* 0x0000000000027941 */ /* 0x000fea0003800000 */
.L_x_59692:
[----:B------:R-:W-:Y:S05]  /*2ba0*/  BRA `(.L_x_59695) ;  /* 0x0000001000007947 */ /* 0x000fea0003800000 */
.L_x_59691:
[----:B------:R-:W-:Y:S02]  /*2bb0*/  SEL R10, RZ, 0x1, P0 ;  /* 0x00000001ff0a7807 */ /* 0x000fe40000000000 */
.L_x_59695:
[----:B------:R-:W-:Y:S05]  /*2bc0*/  BSYNC B1 ;  /* 0x0000000000017941 */ /* 0x000fea0003800000 */
.L_x_59690:
        /* <DEDUP_REMOVED lines=23> */
.L_x_59700:
        /* <DEDUP_REMOVED lines=21> */
.L_x_59699:
[----:B------:R-:W-:Y:S05]  /*2e90*/  BSYNC B2 ;  /* 0x0000000000027941 */ /* 0x000fea0003800000 */
.L_x_59698:
[----:B------:R-:W-:Y:S05]  /*2ea0*/  BRA `(.L_x_59701) ;  /* 0x0000001000007947 */ /* 0x000fea0003800000 */
.L_x_59697:
[----:B------:R-:W-:Y:S02]  /*2eb0*/  SEL R5, RZ, 0x1, P0 ;  /* 0x00000001ff057807 */ /* 0x000fe40000000000 */
.L_x_59701:
[----:B------:R-:W-:Y:S05]  /*2ec0*/  BSYNC B1 ;  /* 0x0000000000017941 */ /* 0x000fea0003800000 */
.L_x_59696:
        /* <DEDUP_REMOVED lines=23> */
.L_x_59705:
        /* <DEDUP_REMOVED lines=21> */
.L_x_59704:
[----:B------:R-:W-:Y:S05]  /*3190*/  BSYNC B1 ;  /* 0x0000000000017941 */ /* 0x000fea0003800000 */
.L_x_59703:
[----:B------:R-:W-:Y:S05]  /*31a0*/  BRA `(.L_x_59659) ;  /* 0x0000014000007947 */ /* 0x000fea0003800000 */
.L_x_59702:
[----:B------:R-:W-:Y:S01]  /*31b0*/  SEL R6, RZ, 0x1, P0 ;  /* 0x00000001ff067807 */ /* 0x000fe20000000000 */
[----:B------:R-:W-:Y:S05]  /*31c0*/  BRA `(.L_x_59659) ;  /* 0x0000012000007947 */ /* 0x000fea0003800000 */
.L_x_59609:
[----:B------:R-:W-:Y:S01]  /*31d0*/  PRMT R2, R4, 0x9910, RZ ;  /* 0x0000991004027816 */ /* 0x000fe200000000ff */
[----:B------:R-:W-:-:S02]  /*31e0*/  IMAD.MOV.U32 R6, RZ, RZ, 0x1 ;  /* 0x00000001ff067424 */ /* 0x000fc400078e00ff */
[----:B------:R-:W-:Y:S01]  /*31f0*/  IMAD.MOV.U32 R5, RZ, RZ, 0x1 ;  /* 0x00000001ff057424 */ /* 0x000fe200078e00ff */
[----:B------:R-:W-:Y:S01]  /*3200*/  ISETP.GE.AND P0, PT, R2, 0x1, PT ;  /* 0x000000010200780c */ /* 0x000fe20003f06270 */
[----:B------:R-:W-:Y:S02]  /*3210*/  IMAD.MOV.U32 R10, RZ, RZ, 0x1 ;  /* 0x00000001ff0a7424 */ /* 0x000fe400078e00ff */
[----:B------:R-:W-:Y:S02]  /*3220*/  IMAD.MOV.U32 R11, RZ, RZ, 0x1 ;  /* 0x00000001ff0b7424 */ /* 0x000fe400078e00ff */
[----:B------:R-:W-:Y:S02]  /*3230*/  IMAD.MOV.U32 R14, RZ, RZ, 0x1 ;  /* 0x00000001ff0e7424 */ /* 0x000fe400078e00ff */
[----:B------:R-:W-:Y:S02]  /*3240*/  IMAD.MOV.U32 R16, RZ, RZ, 0x1 ;  /* 0x00000001ff107424 */ /* 0x000fe400078e00ff */
[----:B------:R-:W-:-:S02]  /*3250*/  IMAD.MOV.U32 R18, RZ, RZ, 0x1 ;  /* 0x00000001ff127424 */ /* 0x000fc400078e00ff */
[----:B------:R-:W-:Y:S02]  /*3260*/  IMAD.MOV.U32 R13, RZ, RZ, 0x1 ;  /* 0x00000001ff0d7424 */ /* 0x000fe400078e00ff */
        /* <DEDUP_REMOVED lines=8> */
.L_x_59659:
[----:B------:R-:W-:Y:S05]  /*32f0*/  BSYNC B0 ;  /* 0x0000000000007941 */ /* 0x000fea0003800000 */
.L_x_59608:
        /* <DEDUP_REMOVED lines=12> */
.L_x_59607:
        /* <DEDUP_REMOVED lines=23> */
.L_x_59707:
[----:B------:R-:W-:Y:S05]  /*3530*/  BSYNC B0 ;  /* 0x0000000000007941 */ /* 0x000fea0003800000 */
.L_x_59706:
        /* <DEDUP_REMOVED lines=16> */
.L_x_59709:
[----:B------:R-:W-:Y:S05]  /*3640*/  BSYNC B0 ;  /* 0x0000000000007941 */ /* 0x000fea0003800000 */
.L_x_59708:
        /* <DEDUP_REMOVED lines=52> */
.L_x_59719:
        /* <DEDUP_REMOVED lines=21> */
.L_x_59718:
[----:B------:R-:W-:Y:S05]  /*3ae0*/  BSYNC B3 ;  /* 0x0000000000037941 */ /* 0x000fea0003800000 */
.L_x_59717:
[----:B------:R-:W-:Y:S05]  /*3af0*/  BRA `(.L_x_59715) ;  /* 0x0000004000007947 */ /* 0x000fea0003800000 */
.L_x_59716:
[----:B------:R-:W-:Y:S01]  /*3b00*/  LOP3.LUT R18, R18, 0x1, RZ, 0xc0, !PT ;  /* 0x0000000112127812 */ /* 0x000fe200078ec0ff */
[----:B------:R-:W-:-:S03]  /*3b10*/  IMAD.MOV.U32 R4, RZ, RZ, 0x1 ;  /* 0x00000001ff047424 */ /* 0x000fc600078e00ff */
[----:B------:R-:W-:-:S04]  /*3b20*/  ISETP.NE.U32.AND P1, PT, R18, 0x1, PT ;  /* 0x000000011200780c */ /* 0x000fc80003f25070 */
[----:B------:R-:W-:-:S04]  /*3b30*/  SEL R4, R4, 0xffff, P1 ;  /* 0x0000ffff04047807 */ /* 0x000fc80000800000 */
.L_x_59715:
[----:B------:R-:W-:Y:S05]  /*3b40*/  BSYNC B2 ;  /* 0x0000000000027941 */ /* 0x000fea0003800000 */
.L_x_59714:
        /* <DEDUP_REMOVED lines=25> */
.L_x_59725:
        /* <DEDUP_REMOVED lines=19> */
.L_x_59724:
[----:B------:R-:W-:Y:S05]  /*3e10*/  BSYNC B3 ;  /* 0x0000000000037941 */ /* 0x000fea0003800000 */
.L_x_59723:
[----:B------:R-:W-:Y:S05]  /*3e20*/  BRA `(.L_x_59721) ;  /* 0x0000004000007947 */ /* 0x000fea0003800000 */
.L_x_59722:
[----:B------:R-:W-:Y:S01]  /*3e30*/  LOP3.LUT R17, R17, 0x1, RZ, 0xc0, !PT ;  /* 0x0000000111117812 */ /* 0x000fe200078ec0ff */
[----:B------:R-:W-:-:S03]  /*3e40*/  IMAD.MOV.U32 R5, RZ, RZ, 0x1 ;  /* 0x00000001ff057424 */ /* 0x000fc600078e00ff */
[----:B------:R-:W-:-:S04]  /*3e50*/  ISETP.NE.U32.AND P1, PT, R17, 0x1, PT ;  /* 0x000000011100780c */ /* 0x000fc80003f25070 */
[----:B------:R-:W-:-:S04]  /*3e60*/  SEL R5, R5, 0xffff, P1 ;  /* 0x0000ffff05057807 */ /* 0x000fc80000800000 */
.L_x_59721:
[----:B------:R-:W-:Y:S05]  /*3e70*/  BSYNC B2 ;  /* 0x0000000000027941 */ /* 0x000fea0003800000 */
.L_x_59720:
        /* <DEDUP_REMOVED lines=25> */
.L_x_59731:
        /* <DEDUP_REMOVED lines=21> */
.L_x_59730:
[----:B------:R-:W-:Y:S05]  /*4160*/  BSYNC B3 ;  /* 0x0000000000037941 */ /* 0x000fea0003800000 */
.L_x_59729:
[----:B------:R-:W-:Y:S05]  /*4170*/  BRA `(.L_x_59727) ;  /* 0x0000004000007947 */ /* 0x000fea0003800000 */
.L_x_59728:
[----:B------:R-:W-:Y:S01]  /*4180*/  LOP3.LUT R13, R13, 0x1, RZ, 0xc0, !PT ;  /* 0x000000010d0d7812 */ /* 0x000fe200078ec0ff */
[----:B------:R-:W-:-:S03]  /*4190*/  IMAD.MOV.U32 R6, RZ, RZ, 0x1 ;  /* 0x00000001ff067424 */ /* 0x000fc600078e00ff */
[----:B------:R-:W-:-:S04]  /*41a0*/  ISETP.NE.U32.AND P1, PT, R13, 0x1, PT ;  /* 0x000000010d00780c */ /* 0x000fc80003f25070 */
[----:B------:R-:W-:-:S04]  /*41b0*/  SEL R6, R6, 0xffff, P1 ;  /* 0x0000ffff06067807 */ /* 0x000fc80000800000 */
.L_x_59727:
[----:B------:R-:W-:Y:S05]  /*41c0*/  BSYNC B2 ;  /* 0x0000000000027941 */ /* 0x000fea0003800000 */
.L_x_59726:
        /* <DEDUP_REMOVED lines=25> */
.L_x_59737:
        /* <DEDUP_REMOVED lines=19> */
.L_x_59736:
[----:B------:R-:W-:Y:S05]  /*4490*/  BSYNC B3 ;  /* 0x0000000000037941 */ /* 0x000fea0003800000 */
.L_x_59735:
[----:B------:R-:W-:Y:S05]  /*44a0*/  BRA `(.L_x_59733) ;  /* 0x0000004000007947 */ /* 0x000fea0003800000 */
.L_x_59734:
[----:B------:R-:W-:Y:S01]  /*44b0*/  LOP3.LUT R10, R10, 0x1, RZ, 0xc0, !PT ;  /* 0x000000010a0a7812 */ /* 0x000fe200078ec0ff */
[----:B------:R-:W-:-:S03]  /*44c0*/  IMAD.MOV.U32 R7, RZ, RZ, 0x1 ;  /* 0x00000001ff077424 */ /* 0x000fc600078e00ff */
[----:B------:R-:W-:-:S04]  /*44d0*/  ISETP.NE.U32.AND P1, PT, R10, 0x1, PT ;  /* 0x000000010a00780c */ /* 0x000fc80003f25070 */
[----:B------:R-:W-:-:S04]  /*44e0*/  SEL R7, R7, 0xffff, P1 ;  /* 0x0000ffff07077807 */ /* 0x000fc80000800000 */
.L_x_59733:
[----:B------:R-:W-:Y:S05]  /*44f0*/  BSYNC B2 ;  /* 0x0000000000027941 */ /* 0x000fea0003800000 */
.L_x_59732:
        /* <DEDUP_REMOVED lines=25> */
.L_x_59743:
        /* <DEDUP_REMOVED lines=21> */
.L_x_59742:
[----:B------:R-:W-:Y:S05]  /*47e0*/  BSYNC B3 ;  /* 0x0000000000037941 */ /* 0x000fea0003800000 */
.L_x_59741:
[----:B------:R-:W-:Y:S05]  /*47f0*/  BRA `(.L_x_59739) ;  /* 0x0000004000007947 */ /* 0x000fea0003800000 */
.L_x_59740:
[----:B------:R-:W-:Y:S01]  /*4800*/  LOP3.LUT R14, R14, 0x1, RZ, 0xc0, !PT ;  /* 0x000000010e0e7812 */ /* 0x000fe200078ec0ff */
[----:B------:R-:W-:-:S03]  /*4810*/  IMAD.MOV.U32 R8, RZ, RZ, 0x1 ;  /* 0x00000001ff087424 */ /* 0x000fc600078e00ff */
[----:B------:R-:W-:-:S04]  /*4820*/  ISETP.NE.U32.AND P1, PT, R14, 0x1, PT ;  /* 0x000000010e00780c */ /* 0x000fc80003f25070 */
[----:B------:R-:W-:-:S04]  /*4830*/  SEL R8, R8, 0xffff, P1 ;  /* 0x0000ffff08087807 */ /* 0x000fc80000800000 */
.L_x_59739:
[----:B------:R-:W-:Y:S05]  /*4840*/  BSYNC B2 ;  /* 0x0000000000027941 */ /* 0x000fea0003800000 */
.L_x_59738:
        /* <DEDUP_REMOVED lines=25> */
.L_x_59749:
        /* <DEDUP_REMOVED lines=18> */
.L_x_59748:
[----:B------:R-:W-:Y:S05]  /*4b00*/  BSYNC B3 ;  /* 0x0000000000037941 */ /* 0x000fea0003800000 */
.L_x_59747:
[----:B------:R-:W-:Y:S05]  /*4b10*/  BRA `(.L_x_59745) ;  /* 0x0000004000007947 */ /* 0x000fea0003800000 */
.L_x_59746:
[----:B------:R-:W-:Y:S01]  /*4b20*/  LOP3.LUT R12, R12, 0x1, RZ, 0xc0, !PT ;  /* 0x000000010c0c7812 */ /* 0x000fe200078ec0ff */
[----:B------:R-:W-:-:S03]  /*4b30*/  IMAD.MOV.U32 R9, RZ, RZ, 0x1 ;  /* 0x00000001ff097424 */ /* 0x000fc600078e00ff */
[----:B------:R-:W-:-:S04]  /*4b40*/  ISETP.NE.U32.AND P1, PT, R12, 0x1, PT ;  /* 0x000000010c00780c */ /* 0x000fc80003f25070 */
[----:B------:R-:W-:-:S04]  /*4b50*/  SEL R9, R9, 0xffff, P1 ;  /* 0x0000ffff09097807 */ /* 0x000fc80000800000 */
.L_x_59745:
[----:B------:R-:W-:Y:S05]  /*4b60*/  BSYNC B2 ;  /* 0x0000000000027941 */ /* 0x000fea0003800000 */
.L_x_59744:
        /* <DEDUP_REMOVED lines=25> */
.L_x_59755:
        /* <DEDUP_REMOVED lines=20> */
.L_x_59754:
[----:B------:R-:W-:Y:S05]  /*4e40*/  BSYNC B3 ;  /* 0x0000000000037941 */ /* 0x000fea0003800000 */
.L_x_59753:
[----:B------:R-:W-:Y:S05]  /*4e50*/  BRA `(.L_x_59751) ;  /* 0x0000004000007947 */ /* 0x000fea0003800000 */
.L_x_59752:
[----:B------:R-:W-:Y:S01]  /*4e60*/  LOP3.LUT R16, R16, 0x1, RZ, 0xc0, !PT ;  /* 0x0000000110107812 */ /* 0x000fe200078ec0ff */
[----:B------:R-:W-:-:S03]  /*4e70*/  IMAD.MOV.U32 R10, RZ, RZ, 0x1 ;  /* 0x00000001ff0a7424 */ /* 0x000fc600078e00ff */
[----:B------:R-:W-:-:S04]  /*4e80*/  ISETP.NE.U32.AND P1, PT, R16, 0x1, PT ;  /* 0x000000011000780c */ /* 0x000fc80003f25070 */
[----:B------:R-:W-:-:S04]  /*4e90*/  SEL R10, R10, 0xffff, P1 ;  /* 0x0000ffff0a0a7807 */ /* 0x000fc80000800000 */
.L_x_59751:
[----:B------:R-:W-:Y:S05]  /*4ea0*/  BSYNC B2 ;  /* 0x0000000000027941 */ /* 0x000fea0003800000 */
.L_x_59750:
        /* <DEDUP_REMOVED lines=24> */
.L_x_59760:
        /* <DEDUP_REMOVED lines=21> */
.L_x_59759:
[----:B------:R-:W-:Y:S05]  /*5180*/  BSYNC B2 ;  /* 0x0000000000027941 */ /* 0x000fea0003800000 */
.L_x_59758:
[----:B------:R-:W-:Y:S05]  /*5190*/  BRA `(.L_x_59756) ;  /* 0x00000f8000007947 */ /* 0x000fea0003800000 */
.L_x_59757:
[----:B------:R-:W-:Y:S01]  /*51a0*/  LOP3.LUT R15, R15, 0x1, RZ, 0xc0, !PT ;  /* 0x000000010f0f7812 */ /* 0x000fe200078ec0ff */
[----:B------:R-:W-:-:S03]  /*51b0*/  IMAD.MOV.U32 R12, RZ, RZ, 0x1 ;  /* 0x00000001ff0c7424 */ /* 0x000fc600078e00ff */
[----:B------:R-:W-:-:S04]  /*51c0*/  ISETP.NE.U32.AND P1, PT, R15, 0x1, PT ;  /* 0x000000010f00780c */ /* 0x000fc80003f25070 */
[----:B------:R-:W-:Y:S01]  /*51d0*/  SEL R12, R12, 0xffff, P1 ;  /* 0x0000ffff0c0c7807 */ /* 0x000fe20000800000 */
[----:B------:R-:W-:Y:S05]  /*51e0*/  BRA `(.L_x_59756) ;  /* 0x00000f3000007947 */ /* 0x000fea0003800000 */
.L_x_59713:
        /* <DEDUP_REMOVED lines=11> */
.L_x_59763:
        /* <DEDUP_REMOVED lines=17> */
.L_x_59762:
[----:B------:R-:W-:Y:S05]  /*53b0*/  BSYNC B2 ;  /* 0x0000000000027941 */ /* 0x000fea0003800000 */
.L_x_59761:
        /* <DEDUP_REMOVED lines=13> */
.L_x_59766:
        /* <DEDUP_REMOVED lines=17> */
.L_x_59765:
[----:B------:R-:W-:Y:S05]  /*55a0*/  BSYNC B2 ;  /* 0x0000000000027941 */ /* 0x000fea0003800000 */
.L_x_59764:
        /* <DEDUP_REMOVED lines=13> */
.L_x_59769:
        /* <DEDUP_REMOVED lines=17> */
.L_x_59768:
[----:B------:R-:W-:Y:S05]  /*5790*/  BSYNC B2 ;  /* 0x0000000000027941 */ /* 0x000fea0003800000 */
.L_x_59767:
        /* <DEDUP_REMOVED lines=13> */
.L_x_59772:
        /* <DEDUP_REMOVED lines=17> */
.L_x_59771:
[----:B------:R-:W-:Y:S05]  /*5980*/  BSYNC B2 ;  /* 0x0000000000027941 */ /* 0x000fea0003800000 */
.L_x_59770:
        /* <DEDUP_REMOVED lines=13> */
.L_x_59775:
        /* <DEDUP_REMOVED lines=17> */
.L_x_59774:
[----:B------:R-:W-:Y:S05]  /*5b70*/  BSYNC B2 ;  /* 0x0000000000027941 */ /* 0x000fea0003800000 */
.L_x_59773:
        /* <DEDUP_REMOVED lines=13> */
.L_x_59778:
        /* <DEDUP_REMOVED lines=17> */
.L_x_59777:
[----:B------:R-:W-:Y:S05]  /*5d60*/  BSYNC B2 ;  /* 0x0000000000027941 */ /* 0x000fea0003800000 */
.L_x_59776:
        /* <DEDUP_REMOVED lines=13> */
.L_x_59781:
        /* <DEDUP_REMOVED lines=17> */
.L_x_59780:
[----:B------:R-:W-:Y:S05]  /*5f50*/  BSYNC B2 ;  /* 0x0000000000027941 */ /* 0x000fea0003800000 */
.L_x_59779:
        /* <DEDUP_REMOVED lines=11> */
.L_x_59782:
        /* <DEDUP_REMOVED lines=17> */
.L_x_59756:
[----:B------:R-:W-:Y:S05]  /*6120*/  BSYNC B0 ;  /* 0x0000000000007941 */ /* 0x000fea0003800000 */
.L_x_59712:
[----:B------:R-:W-:Y:S05]  /*6130*/  BRA `(.L_x_59783) ;  /* 0x000001c000007947 */ /* 0x000fea0003800000 */
.L_x_59711:
        /* <DEDUP_REMOVED lines=28> */
.L_x_59783:
[----:B------:R-:W-:Y:S05]  /*6300*/  BSYNC B1 ;  /* 0x0000000000017941 */ /* 0x000fea0003800000 */
.L_x_59710:
        /* <DEDUP_REMOVED lines=21> */
.L_x_59786:
[----:B0-----:R-:W-:-:S13]  /*6460*/  ISETP.GE.AND P0, PT, R11, R3, PT ;  /* 0x000000030b00720c */ /* 0x001fda0003f06270 */
[----:B------:R-:W-:Y:S05]  /*6470*/  @P0 BRA `(.L_x_59788) ;  /* 0x000000c000000947 */ /* 0x000fea0003800000 */
[----:B------:R-:W-:Y:S01]  /*6480*/  IMAD.IADD R4, R0, 0x1, R11 ;  /* 0x0000000100047824 */ /* 0x000fe200078e020b */
[----:B------:R-:W-:-:S04]  /*6490*/  IADD3 R11, R11, 0x80, RZ ;  /* 0x000000800b0b7810 */ /* 0x000fc80007ffe0ff */
[----:B------:R-:W-:-:S05]  /*64a0*/  IADD3 R4, P0, R4, c[0x0][0x178], RZ ;  /* 0x00005e0004047a10 */ /* 0x000fca0007f1e0ff */
[----:B------:R-:W-:-:S05]  /*64b0*/  IMAD.X R5, RZ, RZ, c[0x0][0x17c], P0 ;  /* 0x00005f00ff057624 */ /* 0x000fca00000e06ff */
[----:B------:R0:W-:Y:S03]  /*64c0*/  STG.E.U8 [R4.64], R7 ;  /* 0x0000000704007986 */ /* 0x0001e6000c101104 */
.L_x_59787:
[----:B------:R-:W-:-:S13]  /*64d0*/  ISETP.GE.AND P0, PT, R11, R3, PT ;  /* 0x000000030b00720c */ /* 0x000fda0003f06270 */
[----:B------:R-:W-:Y:S05]  /*64e0*/  @P0 BRA `(.L_x_59789) ;  /* 0x000000d000000947 */ /* 0x000fea0003800000 */
[----:B0-----:R-:W-:Y:S01]  /*64f0*/  IMAD.IADD R4, R0, 0x1, R11 ;  /* 0x0000000100047824 */ /* 0x001fe200078e020b */
[----:B------:R-:W-:-:S04]  /*6500*/  IADD3 R11, R11, 0x80, RZ ;  /* 0x000000800b0b7810 */ /* 0x000fc80007ffe0ff */
[----:B------:R-:W-:-:S05]  /*6510*/  IADD3 R4, P0, R4, c[0x0][0x178], RZ ;  /* 0x00005e0004047a10 */ /* 0x000fca0007f1e0ff */
[----:B------:R-:W-:-:S05]  /*6520*/  IMAD.X R5, RZ, RZ, c[0x0][0x17c], P0 ;  /* 0x00005f00ff057624 */ /* 0x000fca00000e06ff */
[----:B------:R0:W-:Y:S03]  /*6530*/  STG.E.U8 [R4.64], R8 ;  /* 0x0000000804007986 */ /* 0x0001e6000c101104 */
.L_x_59788:
        /* <DEDUP_REMOVED lines=8> */
.L_x_59789:
[----:B------:R-:W-:Y:S05]  /*65c0*/  BSYNC B1 ;  /* 0x0000000000017941 */ /* 0x000fea0003800000 */
.L_x_59785:
[----:B------:R-:W-:-:S13]  /*65d0*/  ISETP.GE.AND P0, PT, R11, R3, PT ;  /* 0x000000030b00720c */ /* 0x000fda0003f06270 */
[----:B0-----:R-:W-:Y:S01]  /*65e0*/  @!P0 IMAD.IADD R4, R0, 0x1, R11 ;  /* 0x0000000100048824 */ /* 0x001fe200078e020b */
[----:B------:R-:W-:-:S04]  /*65f0*/  @!P0 IADD3 R11, R11, 0x80, RZ ;  /* 0x000000800b0b8810 */ /* 0x000fc80007ffe0ff */
[----:B------:R-:W-:-:S05]  /*6600*/  @!P0 IADD3 R4, P1, R4, c[0x0][0x178], RZ ;  /* 0x00005e0004048a10 */ /* 0x000fca0007f3e0ff */
[----:B------:R-:W-:-:S05]  /*6610*/  @!P0 IMAD.X R5, RZ, RZ, c[0x0][0x17c], P1 ;  /* 0x00005f00ff058624 */ /* 0x000fca00008e06ff */
[----:B------:R0:W-:Y:S03]  /*6620*/  @!P0 STG.E.U8 [R4.64], R10 ;  /* 0x0000000a04008986 */ /* 0x0001e6000c101104 */
.L_x_59790:
[----:B------:R-:W-:Y:S05]  /*6630*/  BSYNC B0 ;  /* 0x0000000000007941 */ /* 0x000fea0003800000 */
.L_x_59784:
        /* <DEDUP_REMOVED lines=8> */
.L_x_59791:
        /* <DEDUP_REMOVED lines=12> */
.L_x_62015:


//--------------------- .text._ZN2at6native29vectorized_elementwise_kernelILi8EZNS0_50_GLOBAL__N__2680c7bb_12_PowKernel_cu_b2145a98_318422pow_scalar_tensor_implIaEEvRNS_18TensorIteratorBaseET_EUlaE_St5arrayIPcLm2EEEEviT0_T1_ --------------------------
	.section	.text._ZN2at6native29vectorized_elementwise_kernelILi8EZNS0_50_GLOBAL__N__2680c7bb_12_PowKernel_cu_b2145a98_318422pow_scalar_tensor_implIaEEvRNS_18TensorIteratorBaseET_EUlaE_St5arrayIPcLm2EEEEviT0_T1_,"ax",@progbits
	.sectioninfo	@"SHI_REGISTERS=4"
	.align	128
        .global         _ZN2at6native29vectorized_elementwise_kernelILi8EZNS0_50_GLOBAL__N__2680c7bb_12_PowKernel_cu_b2145a98_318422pow_scalar_tensor_implIaEEvRNS_18TensorIteratorBaseET_EUlaE_St5arrayIPcLm2EEEEviT0_T1_
        .type           _ZN2at6native29vectorized_elementwise_kernelILi8EZNS0_50_GLOBAL__N__2680c7bb_12_PowKernel_cu_b2145a98_318422pow_scalar_tensor_implIaEEvRNS_18TensorIteratorBaseET_EUlaE_St5arrayIPcLm2EEEEviT0_T1_,@function
        .size           _ZN2at6native29vectorized_elementwise_kernelILi8EZNS0_50_GLOBAL__N__2680c7bb_12_PowKernel_cu_b2145a98_318422pow_scalar_tensor_implIaEEvRNS_18TensorIteratorBaseET_EUlaE_St5arrayIPcLm2EEEEviT0_T1_,(.L_x_62016 - _ZN2at6native29vectorized_elementwise_kernelILi8EZNS0_50_GLOBAL__N__2680c7bb_12_PowKernel_cu_b2145a98_318422pow_scalar_tensor_implIaEEvRNS_18TensorIteratorBaseET_EUlaE_St5arrayIPcLm2EEEEviT0_T1_)
        .other          _ZN2at6native29vectorized_elementwise_kernelILi8EZNS0_50_GLOBAL__N__2680c7bb_12_PowKernel_cu_b2145a98_318422pow_scalar_tensor_implIaEEvRNS_18TensorIteratorBaseET_EUlaE_St5arrayIPcLm2EEEEviT0_T1_,@"STO_CUDA_ENTRY STV_DEFAULT"
_ZN2at6native29vectorized_elementwise_kernelILi8EZNS0_50_GLOBAL__N__2680c7bb_12_PowKernel_cu_b2145a98_318422pow_scalar_tensor_implIaEEvRNS_18TensorIteratorBaseET_EUlaE_St5arrayIPcLm2EEEEviT0_T1_:
.text._ZN2at6native29vectorized_elementwise_kernelILi8EZNS0_50_GLOBAL__N__2680c7bb_12_PowKernel_cu_b2145a98_318422pow_scalar_tensor_implIaEEvRNS_18TensorIteratorBaseET_EUlaE_St5arrayIPcLm2EEEEviT0_T1_:
[----:B------:R-:W-:Y:S02]  /*0000*/  MOV R1, c[0x0][0x28] ;  /* 0x00000a0000017a02 */ /* 0x000fe40000000f00 */
[----:B------:R-:W-:Y:S05]  /*0010*/  EXIT ;  /* 0x000000000000794d */ /* 0x000fea0003800000 */
.L_x_59792:
        /* <DEDUP_REMOVED lines=14> */
.L_x_62016:


//--------------------- .text._ZN2at6native18elementwise_kernelILi128ELi4EZNS0_15gpu_kernel_implIZZZNS0_50_GLOBAL__N__2680c7bb_12_PowKernel_cu_b2145a98_318424pow_tensor_tensor_kernelERNS_18TensorIteratorBaseEENKUlvE_clEvENKUlvE_clEvEUlhhE_EEvS5_RKT_EUliE_EEviT1_ --------------------------
	.section	.text._ZN2at6native18elementwise_kernelILi128ELi4EZNS0_15gpu_kernel_implIZZZNS0_50_GLOBAL__N__2680c7bb_12_PowKernel_cu_b2145a98_318424pow_tensor_tensor_kernelERNS_18TensorIteratorBaseEENKUlvE_clEvENKUlvE_clEvEUlhhE_EEvS5_RKT_EUliE_EEviT1_,"ax",@progbits
	.sectioninfo	@"SHI_REGISTERS=26"
	.align	128
        .global         _ZN2at6native18elementwise_kernelILi128ELi4EZNS0_15gpu_kernel_implIZZZNS0_50_GLOBAL__N__2680c7bb_12_PowKernel_cu_b2145a98_318424pow_tensor_tensor_kernelERNS_18TensorIteratorBaseEENKUlvE_clEvENKUlvE_clEvEUlhhE_EEvS5_RKT_EUliE_EEviT1_
        .type           _ZN2at6native18elementwise_kernelILi128ELi4EZNS0_15gpu_kernel_implIZZZNS0_50_GLOBAL__N__2680c7bb_12_PowKernel_cu_b2145a98_318424pow_tensor_tensor_kernelERNS_18TensorIteratorBaseEENKUlvE_clEvENKUlvE_clEvEUlhhE_EEvS5_RKT_EUliE_EEviT1_,@function
        .size           _ZN2at6native18elementwise_kernelILi128ELi4EZNS0_15gpu_kernel_implIZZZNS0_50_GLOBAL__N__2680c7bb_12_PowKernel_cu_b2145a98_318424pow_tensor_tensor_kernelERNS_18TensorIteratorBaseEENKUlvE_clEvENKUlvE_clEvEUlhhE_EEvS5_RKT_EUliE_EEviT1_,(.L_x_62017 - _ZN2at6native18elementwise_kernelILi128ELi4EZNS0_15gpu_kernel_implIZZZNS0_50_GLOBAL__N__2680c7bb_12_PowKernel_cu_b2145a98_318424pow_tensor_tensor_kernelERNS_18TensorIteratorBaseEENKUlvE_clEvENKUlvE_clEvEUlhhE_EEvS5_RKT_EUliE_EEviT1_)
        .other          _ZN2at6native18elementwise_kernelILi128ELi4EZNS0_15gpu_kernel_implIZZZNS0_50_GLOBAL__N__2680c7bb_12_PowKernel_cu_b2145a98_318424pow_tensor_tensor_kernelERNS_18TensorIteratorBaseEENKUlvE_clEvENKUlvE_clEvEUlhhE_EEvS5_RKT_EUliE_EEviT1_,@"STO_CUDA_ENTRY STV_DEFAULT"
_ZN2at6native18elementwise_kernelILi128ELi4EZNS0_15gpu_kernel_implIZZZNS0_50_GLOBAL__N__2680c7bb_12_PowKernel_cu_b2145a98_318424pow_tensor_tensor_kernelERNS_18TensorIteratorBaseEENKUlvE_clEvENKUlvE_clEvEUlhhE_EEvS5_RKT_EUliE_EEviT1_:
.text._ZN2at6native18elementwise_kernelILi128ELi4EZNS0_15gpu_kernel_implIZZZNS0_50_GLOBAL__N__2680c7bb_12_PowKernel_cu_b2145a98_318424pow_tensor_tensor_kernelERNS_18TensorIteratorBaseEENKUlvE_clEvENKUlvE_clEvEUlhhE_EEvS5_RKT_EUliE_EEviT1_:
        /* <DEDUP_REMOVED lines=263> */
.L_x_59795:
        /* <DEDUP_REMOVED lines=18> */
.L_x_59799:
[----:B------:R0:W5:Y:S01]  /*1190*/  LDG.E.U8 R23, [R4.64] ;  /* 0x0000002404177981 */ /* 0x000162000c1e1100 */
[----:B------:R-:W-:Y:S05]  /*11a0*/  BRA `(.L_x_59801) ;  /* 0x00000dc000007947 */ /* 0x000fea0003800000 */
.L_x_59798:
        /* <DEDUP_REMOVED lines=8> */
.L_x_59803:
[----:B------:R0:W5:Y:S01]  /*1230*/  LDG.E.U8 R23, [R4.64] ;  /* 0x0000002404177981 */ /* 0x000162000c1e1100 */
[----:B------:R-:W-:Y:S05]  /*1240*/  BRA `(.L_x_59801) ;  /* 0x00000d2000007947 */ /* 0x000fea0003800000 */
.L_x_59802:
[----:B------:R0:W5:Y:S01]  /*1250*/  LDG.E.U16 R23, [R4.64] ;  /* 0x0000002404177981 */ /* 0x000162000c1e1500 */
[----:B------:R-:W-:Y:S05]  /*1260*/  BRA `(.L_x_59801) ;  /* 0x00000d0000007947 */ /* 0x000fea0003800000 */
.L_x_59797:
        /* <DEDUP_REMOVED lines=10> */
.L_x_59805:
[----:B------:R-:W2:Y:S02]  /*1310*/  LDG.E.U16 R2, [R4.64] ;  /* 0x0000002404027981 */ /* 0x000ea4000c1e1500 */
[----:B--2---:R-:W-:-:S06]  /*1320*/  HADD2.F32 R2, -RZ, R2.H0_H0 ;  /* 0x20000002ff027230 */ /* 0x004fcc0000004100 */
[----:B------:R-:W0:Y:S02]  /*1330*/  F2I.S64.TRUNC R2, R2 ;  /* 0x0000000200027311 */ /* 0x000e24000020d900 */
[----:B0-----:R-:W-:Y:S01]  /*1340*/  PRMT R23, R2, 0x7610, R23 ;  /* 0x0000761002177816 */ /* 0x001fe20000000017 */
[----:B------:R-:W-:Y:S05]  /*1350*/  BRA `(.L_x_59801) ;  /* 0x00000c1000007947 */ /* 0x000fea0003800000 */
.L_x_59804:
        /* <DEDUP_REMOVED lines=10> */
.L_x_59807:
[----:B------:R-:W2:Y:S02]  /*1400*/  LDG.E.U16 R4, [R4.64] ;  /* 0x0000002404047981 */ /* 0x000ea4000c1e1500 */
[----:B--2---:R-:W-:-:S06]  /*1410*/  HADD2.F32 R2, -RZ, R4.H0_H0 ;  /* 0x20000004ff027230 */ /* 0x004fcc0000004100 */
[----:B------:R-:W0:Y:S02]  /*1420*/  F2I.S64.TRUNC R2, R2 ;  /* 0x0000000200027311 */ /* 0x000e24000020d900 */
[----:B0-----:R-:W-:Y:S01]  /*1430*/  PRMT R23, R2, 0x7610, R23 ;  /* 0x0000761002177816 */ /* 0x001fe20000000017 */
[----:B------:R-:W-:Y:S05]  /*1440*/  BRA `(.L_x_59801) ;  /* 0x00000b2000007947 */ /* 0x000fea0003800000 */
.L_x_59806:
[----:B------:R-:W2:Y:S02]  /*1450*/  LDG.E.64 R2, [R4.64] ;  /* 0x0000002404027981 */ /* 0x000ea4000c1e1b00 */
[----:B--2---:R-:W0:Y:S02]  /*1460*/  F2I.S64.F64.TRUNC R2, R2 ;  /* 0x0000000200027311 */ /* 0x004e24000030d900 */
[----:B0-----:R-:W-:Y:S01]  /*1470*/  PRMT R23, R2, 0x7610, R23 ;  /* 0x0000761002177816 */ /* 0x001fe20000000017 */
[----:B------:R-:W-:Y:S05]  /*1480*/  BRA `(.L_x_59801) ;  /* 0x00000ae000007947 */ /* 0x000fea0003800000 */
.L_x_59796:
        /* <DEDUP_REMOVED lines=12> */
.L_x_59810:
[----:B------:R-:W2:Y:S02]  /*1550*/  LDG.E.64 R4, [R4.64] ;  /* 0x0000002404047981 */ /* 0x000ea4000c1e1b00 */
[----:B--2---:R-:W0:Y:S02]  /*1560*/  F2I.S64.F64.TRUNC R2, R4 ;  /* 0x0000000400027311 */ /* 0x004e24000030d900 */
[----:B0-----:R-:W-:Y:S01]  /*1570*/  PRMT R23, R2, 0x7610, R23 ;  /* 0x0000761002177816 */ /* 0x001fe20000000017 */
[----:B------:R-:W-:Y:S05]  /*1580*/  BRA `(.L_x_59801) ;  /* 0x000009e000007947 */ /* 0x000fea0003800000 */
.L_x_59809:
        /* <DEDUP_REMOVED lines=28> */
.L_x_59812:
        /* <DEDUP_REMOVED lines=15> */
.L_x_59811:
[----:B------:R-:W2:Y:S02]  /*1840*/  LDG.E.U16 R2, [R4.64] ;  /* 0x0000002404027981 */ /* 0x000ea4000c1e1500 */
[----:B--2---:R-:W-:-:S06]  /*1850*/  PRMT R2, RZ, 0x5410, R2 ;  /* 0x00005410ff027816 */ /* 0x004fcc0000000002 */
[----:B------:R-:W0:Y:S02]  /*1860*/  F2I.S64.TRUNC R2, R2 ;  /* 0x0000000200027311 */ /* 0x000e24000020d900 */
[----:B0-----:R-:W-:Y:S01]  /*1870*/  PRMT R23, R2, 0x7610, R23 ;  /* 0x0000761002177816 */ /* 0x001fe20000000017 */
[----:B------:R-:W-:Y:S05]  /*1880*/  BRA `(.L_x_59801) ;  /* 0x000006e000007947 */ /* 0x000fea0003800000 */
.L_x_59808:
        /* <DEDUP_REMOVED lines=10> */
.L_x_59815:
        /* <DEDUP_REMOVED lines=21> */
.L_x_59819:
[----:B------:R-:W-:Y:S05]  /*1a80*/  BSYNC B1 ;  /* 0x0000000000017941 */ /* 0x000fea0003800000 */
.L_x_59818:
[----:B------:R-:W-:Y:S01]  /*1a90*/  IMAD.SHL.U32 R2, R2, 0x100000, RZ ;  /* 0x0010000002027824 */ /* 0x000fe200078e00ff */
[----:B------:R-:W-:-:S04]  /*1aa0*/  LEA R3, R0, 0x3b800000, 0x17 ;  /* 0x3b80000000037811 */ /* 0x000fc800078eb8ff */
[----:B------:R-:W-:Y:S02]  /*1ab0*/  LOP3.LUT R2, R3, R2, R4, 0xfe, !PT ;  /* 0x0000000203027212 */ /* 0x000fe400078efe04 */
.L_x_59817:
[----:B------:R-:W-:Y:S05]  /*1ac0*/  BSYNC B0 ;  /* 0x0000000000007941 */ /* 0x000fea0003800000 */
.L_x_59816:
[----:B------:R-:W0:Y:S02]  /*1ad0*/  F2I.S64.TRUNC R2, R2 ;  /* 0x0000000200027311 */ /* 0x000e24000020d900 */
[----:B0-----:R-:W-:Y:S01]  /*1ae0*/  PRMT R23, R2, 0x7610, R23 ;  /* 0x0000761002177816 */ /* 0x001fe20000000017 */
[----:B------:R-:W-:Y:S05]  /*1af0*/  BRA `(.L_x_59801) ;  /* 0x0000047000007947 */ /* 0x000fea0003800000 */
.L_x_59814:
        /* <DEDUP_REMOVED lines=21> */
.L_x_59823:
[----:B------:R-:W-:Y:S05]  /*1c50*/  BSYNC B1 ;  /* 0x0000000000017941 */ /* 0x000fea0003800000 */
.L_x_59822:
[----:B------:R-:W-:Y:S01]  /*1c60*/  IMAD.SHL.U32 R2, R2, 0x200000, RZ ;  /* 0x0020000002027824 */ /* 0x000fe200078e00ff */
[----:B------:R-:W-:-:S04]  /*1c70*/  LEA R3, R0, 0x37800000, 0x17 ;  /* 0x3780000000037811 */ /* 0x000fc800078eb8ff */
[----:B------:R-:W-:Y:S02]  /*1c80*/  LOP3.LUT R2, R3, R2, R4, 0xfe, !PT ;  /* 0x0000000203027212 */ /* 0x000fe400078efe04 */
.L_x_59821:
[----:B------:R-:W-:Y:S05]  /*1c90*/  BSYNC B0 ;  /* 0x0000000000007941 */ /* 0x000fea0003800000 */
.L_x_59820:
[----:B------:R-:W0:Y:S02]  /*1ca0*/  F2I.S64.TRUNC R2, R2 ;  /* 0x0000000200027311 */ /* 0x000e24000020d900 */
[----:B0-----:R-:W-:Y:S01]  /*1cb0*/  PRMT R23, R2, 0x7610, R23 ;  /* 0x0000761002177816 */ /* 0x001fe20000000017 */
[----:B------:R-:W-:Y:S05]  /*1cc0*/  BRA `(.L_x_59801) ;  /* 0x000002a000007947 */ /* 0x000fea0003800000 */
.L_x_59813:
        /* <DEDUP_REMOVED lines=14> */
.L_x_59827:
[----:B------:R-:W-:Y:S05]  /*1db0*/  BSYNC B0 ;  /* 0x0000000000007941 */ /* 0x000fea0003800000 */
.L_x_59826:
[----:B------:R-:W0:Y:S02]  /*1dc0*/  F2I.S64.TRUNC R2, R2 ;  /* 0x0000000200027311 */ /* 0x000e24000020d900 */
[----:B0-----:R-:W-:Y:S01]  /*1dd0*/  PRMT R23, R2, 0x7610, R23 ;  /* 0x0000761002177816 */ /* 0x001fe20000000017 */
[----:B------:R-:W-:Y:S05]  /*1de0*/  BRA `(.L_x_59801) ;  /* 0x0000018000007947 */ /* 0x000fea0003800000 */
.L_x_59800:
        /* <DEDUP_REMOVED lines=21> */
.L_x_59825:
[----:B------:R0:W5:Y:S01]  /*1f40*/  LDG.E.U8 R23, [R4.64] ;  /* 0x0000002404177981 */ /* 0x000162000c1e1100 */
[----:B------:R-:W-:Y:S05]  /*1f50*/  BRA `(.L_x_59801) ;  /* 0x0000001000007947 */ /* 0x000fea0003800000 */
.L_x_59824:
[----:B------:R0:W5:Y:S02]  /*1f60*/  LDG.E.U8 R23, [R4.64] ;  /* 0x0000002404177981 */ /* 0x000164000c1e1100 */
.L_x_59801:
        /* <DEDUP_REMOVED lines=16> */
.L_x_59831:
[----:B------:R0:W5:Y:S01]  /*2070*/  LDG.E.U8 R0, [R4.64] ;  /* 0x0000002404007981 */ /* 0x000162000c1e1100 */
[----:B------:R-:W-:Y:S05]  /*2080*/  BRA `(.L_x_59833) ;  /* 0x00000dc000007947 */ /* 0x000fea0003800000 */
.L_x_59830:
        /* <DEDUP_REMOVED lines=8> */
.L_x_59835:
[----:B------:R0:W5:Y:S01]  /*2110*/  LDG.E.U8 R0, [R4.64] ;  /* 0x0000002404007981 */ /* 0x000162000c1e1100 */
[----:B------:R-:W-:Y:S05]  /*2120*/  BRA `(.L_x_59833) ;  /* 0x00000d2000007947 */ /* 0x000fea0003800000 */
.L_x_59834:
[----:B------:R0:W5:Y:S01]  /*2130*/  LDG.E.U16 R0, [R4.64] ;  /* 0x0000002404007981 */ /* 0x000162000c1e1500 */
[----:B------:R-:W-:Y:S05]  /*2140*/  BRA `(.L_x_59833) ;  /* 0x00000d0000007947 */ /* 0x000fea0003800000 */
.L_x_59829:
        /* <DEDUP_REMOVED lines=10> */
.L_x_59837:
[----:B------:R-:W2:Y:S02]  /*21f0*/  LDG.E.U16 R2, [R4.64] ;  /* 0x0000002404027981 */ /* 0x000ea4000c1e1500 */
[----:B--2---:R-:W-:-:S06]  /*2200*/  HADD2.F32 R2, -RZ, R2.H0_H0 ;  /* 0x20000002ff027230 */ /* 0x004fcc0000004100 */
[----:B------:R-:W0:Y:S02]  /*2210*/  F2I.S64.TRUNC R2, R2 ;  /* 0x0000000200027311 */ /* 0x000e24000020d900 */
[----:B0-----:R-:W-:Y:S01]  /*2220*/  PRMT R0, R2, 0x7610, R0 ;  /* 0x0000761002007816 */ /* 0x001fe20000000000 */
[----:B------:R-:W-:Y:S05]  /*2230*/  BRA `(.L_x_59833) ;  /* 0x00000c1000007947 */ /* 0x000fea0003800000 */
.L_x_59836:
        /* <DEDUP_REMOVED lines=10> */
.L_x_59839:
[----:B------:R-:W2:Y:S02]  /*22e0*/  LDG.E.U16 R4, [R4.64] ;  /* 0x0000002404047981 */ /* 0x000ea4000c1e1500 */
[----:B--2---:R-:W-:-:S06]  /*22f0*/  HADD2.F32 R2, -RZ, R4.H0_H0 ;  /* 0x20000004ff027230 */ /* 0x004fcc0000004100 */
[----:B------:R-:W0:Y:S02]  /*2300*/  F2I.S64.TRUNC R2, R2 ;  /* 0x0000000200027311 */ /* 0x000e24000020d900 */
[----:B0-----:R-:W-:Y:S01]  /*2310*/  PRMT R0, R2, 0x7610, R0 ;  /* 0x0000761002007816 */ /* 0x001fe20000000000 */
[----:B------:R-:W-:Y:S05]  /*2320*/  BRA `(.L_x_59833) ;  /* 0x00000b2000007947 */ /* 0x000fea0003800000 */
.L_x_59838:
[----:B------:R-:W2:Y:S02]  /*2330*/  LDG.E.64 R2, [R4.64] ;  /* 0x0000002404027981 */ /* 0x000ea4000c1e1b00 */
[----:B--2---:R-:W0:Y:S02]  /*2340*/  F2I.S64.F64.TRUNC R2, R2 ;  /* 0x0000000200027311 */ /* 0x004e24000030d900 */
[----:B0-----:R-:W-:Y:S01]  /*2350*/  PRMT R0, R2, 0x7610, R0 ;  /* 0x0000761002007816 */ /* 0x001fe20000000000 */
[----:B------:R-:W-:Y:S05]  /*2360*/  BRA `(.L_x_59833) ;  /* 0x00000ae000007947 */ /* 0x000fea0003800000 */
.L_x_59828:
        /* <DEDUP_REMOVED lines=12> */
.L_x_59842:
[----:B------:R-:W2:Y:S02]  /*2430*/  LDG.E.64 R4, [R4.64] ;  /* 0x0000002404047981 */ /* 0x000ea4000c1e1b00 */
[----:B--2---:R-:W0:Y:S02]  /*2440*/  F2I.S64.F64.TRUNC R2, R4 ;  /* 0x0000000400027311 */ /* 0x004e24000030d900 */
[----:B0-----:R-:W-:Y:S01]  /*2450*/  PRMT R0, R2, 0x7610, R0 ;  /* 0x0000761002007816 */ /* 0x001fe20000000000 */
[----:B------:R-:W-:Y:S05]  /*2460*/  BRA `(.L_x_59833) ;  /* 0x000009e000007947 */ /* 0x000fea0003800000 */
.L_x_59841:
        /* <DEDUP_REMOVED lines=28> */
.L_x_59844:
        /* <DEDUP_REMOVED lines=15> */
.L_x_59843:
[----:B------:R-:W2:Y:S02]  /*2720*/  LDG.E.U16 R2, [R4.64] ;  /* 0x0000002404027981 */ /* 0x000ea4000c1e1500 */
[----:B--2---:R-:W-:-:S06]  /*2730*/  PRMT R2, RZ, 0x5410, R2 ;  /* 0x00005410ff027816 */ /* 0x004fcc0000000002 */
[----:B------:R-:W0:Y:S02]  /*2740*/  F2I.S64.TRUNC R2, R2 ;  /* 0x0000000200027311 */ /* 0x000e24000020d900 */
[----:B0-----:R-:W-:Y:S01]  /*2750*/  PRMT R0, R2, 0x7610, R0 ;  /* 0x0000761002007816 */ /* 0x001fe20000000000 */
[----:B------:R-:W-:Y:S05]  /*2760*/  BRA `(.L_x_59833) ;  /* 0x000006e000007947 */ /* 0x000fea0003800000 */
.L_x_59840:
        /* <DEDUP_REMOVED lines=10> */
.L_x_59847:
        /* <DEDUP_REMOVED lines=21> */
.L_x_59851:
[----:B------:R-:W-:Y:S05]  /*2960*/  BSYNC B1 ;  /* 0x0000000000017941 */ /* 0x000fea0003800000 */
.L_x_59850:
[----:B------:R-:W-:Y:S01]  /*2970*/  IMAD.SHL.U32 R2, R2, 0x100000, RZ ;  /* 0x0010000002027824 */ /* 0x000fe200078e00ff */
[----:B------:R-:W-:-:S04]  /*2980*/  LEA R3, R0, 0x3b800000, 0x17 ;  /* 0x3b80000000037811 */ /* 0x000fc800078eb8ff */
[----:B------:R-:W-:Y:S02]  /*2990*/  LOP3.LUT R2, R3, R2, R4, 0xfe, !PT ;  /* 0x0000000203027212 */ /* 0x000fe400078efe04 */
.L_x_59849:
[----:B------:R-:W-:Y:S05]  /*29a0*/  BSYNC B0 ;  /* 0x0000000000007941 */ /* 0x000fea0003800000 */
.L_x_59848:
[----:B------:R-:W0:Y:S02]  /*29b0*/  F2I.S64.TRUNC R2, R2 ;  /* 0x0000000200027311 */ /* 0x000e24000020d900 */
[----:B0-----:R-:W-:Y:S01]  /*29c0*/  PRMT R0, R2, 0x7610, R0 ;  /* 0x0000761002007816 */ /* 0x001fe20000000000 */
[----:B------:R-:W-:Y:S05]  /*29d0*/  BRA `(.L_x_59833) ;  /* 0x0000047000007947 */ /* 0x000fea0003800000 */
.L_x_59846:
        /* <DEDUP_REMOVED lines=21> */
.L_x_59855:
[----:B------:R-:W-:Y:S05]  /*2b30*/  BSYNC B1 ;  /* 0x0000000000017941 */ /* 0x000fea0003800000 */
.L_x_59854:
[----:B------:R-:W-:Y:S01]  /*2b40*/  IMAD.SHL.U32 R2, R2, 0x200000, RZ ;  /* 0x0020000002027824 */ /* 0x000fe200078e00ff */
[----:B------:R-:W-:-:S04]  /*2b50*/  LEA R3, R0, 0x37800000, 0x17 ;  /* 0x3780000000037811 */ /* 0x000fc800078eb8ff */
[----:B------:R-:W-:Y:S02]  /*2b60*/  LOP3.LUT R2, R3, R2, R4, 0xfe, !PT ;  /* 0x0000000203027212 */ /* 0x000fe400078efe04 */
.L_x_59853:
[----:B------:R-:W-:Y:S05]  /*2b70*/  BSYNC B0 ;  /* 0x0000000000007941 */ /* 0x000fea0003800000 */
.L_x_59852:
[----:B------:R-:W0:Y:S02]  /*2b80*/  F2I.S64.TRUNC R2, R2 ;  /* 0x0000000200027311 */ /* 0x000e24000020d900 */
[----:B0-----:R-:W-:Y:S01]  /*2b90*/  PRMT R0, R2, 0x7610, R0 ;  /* 0x0000761002007816 */ /* 0x001fe20000000000 */
[----:B------:R-:W-:Y:S05]  /*2ba0*/  BRA `(.L_x_59833) ;  /* 0x000002a000007947 */ /* 0x000fea0003800000 */
.L_x_59845:
        /* <DEDUP_REMOVED lines=14> */
.L_x_59859:
[----:B------:R-:W-:Y:S05]  /*2c90*/  BSYNC B0 ;  /* 0x0000000000007941 */ /* 0x000fea0003800000 */
.L_x_59858:
[----:B------:R-:W0:Y:S02]  /*2ca0*/  F2I.S64.TRUNC R2, R2 ;  /* 0x0000000200027311 */ /* 0x000e24000020d900 */
[----:B0-----:R-:W-:Y:S01]  /*2cb0*/  PRMT R0, R2, 0x7610, R0 ;  /* 0x0000761002007816 */ /* 0x001fe20000000000 */
[----:B------:R-:W-:Y:S05]  /*2cc0*/  BRA `(.L_x_59833) ;  /* 0x0000018000007947 */ /* 0x000fea0003800000 */
.L_x_59832:
        /* <DEDUP_REMOVED lines=21> */
.L_x_59857:
[----:B------:R0:W5:Y:S01]  /*2e20*/  LDG.E.U8 R0, [R4.64] ;  /* 0x0000002404007981 */ /* 0x000162000c1e1100 */
[----:B------:R-:W-:Y:S05]  /*2e30*/  BRA `(.L_x_59833) ;  /* 0x0000001000007947 */ /* 0x000fea0003800000 */
.L_x_59856:
[----:B------:R0:W5:Y:S02]  /*2e40*/  LDG.E.U8 R0, [R4.64] ;  /* 0x0000002404007981 */ /* 0x000164000c1e1100 */
.L_x_59833:
[----:B0-----:R-:W0:Y:S01]  /*2e50*/  LDC.U8 R5, c[0x0][0x3e8] ;  /* 0x0000fa00ff057b82 */ /* 0x001e220000000000 */
[----:B-----5:R-:W-:Y:S01]  /*2e60*/  LOP3.LUT P1, RZ, R0, 0xff, RZ, 0xc0, !PT ;  /* 0x000000ff00ff7812 */ /* 0x020fe2000782c0ff */
[----:B------:R-:W-:Y:S01]  /*2e70*/  BSSY B0, `(.L_x_59860) ;  /* 0x0000012000007945 */ /* 0x000fe20003800000 */
[----:B------:R-:W-:Y:S01]  /*2e80*/  IMAD.MOV.U32 R3, RZ, RZ, 0x1 ;  /* 0x00000001ff037424 */ /* 0x000fe200078e00ff */
[----:B0-----:R-:W-:-:S04]  /*2e90*/  PRMT R4, R5, 0x9910, RZ ;  /* 0x0000991005047816 */ /* 0x001fc800000000ff */
[----:B------:R-:W-:-:S06]  /*2ea0*/  ISETP.GT.AND P0, PT, R4, 0x9, PT ;  /* 0x000000090400780c */ /* 0x000fcc0003f04270 */
[----:B------:R-:W-:Y:S05]  /*2eb0*/  @!P1 BRA `(.L_x_59861) ;  /* 0x000000d000009947 */ /* 0x000fea0003800000 */
[----:B------:R-:W-:Y:S02]  /*2ec0*/  IMAD.MOV.U32 R3, RZ, RZ, 0x1 ;  /* 0x00000001ff037424 */ /* 0x000fe400078e00ff */
.L_x_59862:
        /* <DEDUP_REMOVED lines=12> */
.L_x_59861:
[----:B------:R-:W-:Y:S05]  /*2f90*/  BSYNC B0 ;  /* 0x0000000000007941 */ /* 0x000fea0003800000 */
.L_x_59860:
        /* <DEDUP_REMOVED lines=11> */
.L_x_59866:
[----:B------:R0:W-:Y:S01]  /*3050*/  STG.E.U8 [R16.64], R3 ;  /* 0x0000000310007986 */ /* 0x0001e2000c101124 */
[----:B------:R-:W-:Y:S05]  /*3060*/  BRA `(.L_x_59868) ;  /* 0x00000e9000007947 */ /* 0x000fea0003800000 */
.L_x_59865:
        /* <DEDUP_REMOVED lines=10> */
.L_x_59870:
[----:B------:R-:W-:-:S05]  /*3110*/  LOP3.LUT R3, R3, 0xff, RZ, 0xc0, !PT ;  /* 0x000000ff03037812 */ /* 0x000fca00078ec0ff */
[----:B------:R0:W-:Y:S01]  /*3120*/  STG.E [R16.64], R3 ;  /* 0x0000000310007986 */ /* 0x0001e2000c101924 */
[----:B------:R-:W-:Y:S05]  /*3130*/  BRA `(.L_x_59868) ;  /* 0x00000dc000007947 */ /* 0x000fea0003800000 */
.L_x_59869:
[----:B------:R-:W-:-:S05]  /*3140*/  LOP3.LUT R3, R3, 0xff, RZ, 0xc0, !PT ;  /* 0x000000ff03037812 */ /* 0x000fca00078ec0ff */
[----:B------:R0:W-:Y:S01]  /*3150*/  STG.E.U16 [R16.64], R3 ;  /* 0x0000000310007986 */ /* 0x0001e2000c101524 */
[----:B------:R-:W-:Y:S05]  /*3160*/  BRA `(.L_x_59868) ;  /* 0x00000d9000007947 */ /* 0x000fea0003800000 */
.L_x_59864:
        /* <DEDUP_REMOVED lines=10> */
.L_x_59872:
[----:B------:R-:W-:-:S04]  /*3210*/  LOP3.LUT R3, R3, 0xff, RZ, 0xc0, !PT ;  /* 0x000000ff03037812 */ /* 0x000fc800078ec0ff */
[----:B------:R-:W0:Y:S02]  /*3220*/  I2F.U16 R0, R3 ;  /* 0x0000000300007306 */ /* 0x000e240000101000 */
[----:B0-----:R-:W-:-:S05]  /*3230*/  F2FP.PACK_AB R0, RZ, R0 ;  /* 0x00000000ff00723e */ /* 0x001fca00000000ff */
[----:B------:R0:W-:Y:S01]  /*3240*/  STG.E.U16 [R16.64], R0 ;  /* 0x0000000010007986 */ /* 0x0001e2000c101524 */
[----:B------:R-:W-:Y:S05]  /*3250*/  BRA `(.L_x_59868) ;  /* 0x00000ca000007947 */ /* 0x000fea0003800000 */
.L_x_59871:
        /* <DEDUP_REMOVED lines=11> */
.L_x_59874:
[----:B------:R-:W-:-:S06]  /*3310*/  LOP3.LUT R3, R3, 0xff, RZ, 0xc0, !PT ;  /* 0x000000ff03037812 */ /* 0x000fcc00078ec0ff */
[----:B------:R-:W0:Y:S02]  /*3320*/  I2F.U16 R3, R3 ;  /* 0x0000000300037306 */ /* 0x000e240000101000 */
[----:B0-----:R-:W-:-:S04]  /*3330*/  F2FP.PACK_AB R3, RZ, R3 ;  /* 0x00000003ff03723e */ /* 0x001fc800000000ff */
[----:B------:R-:W-:-:S05]  /*3340*/  PRMT R3, R3, 0x5410, RZ ;  /* 0x0000541003037816 */ /* 0x000fca00000000ff */
[----:B------:R0:W-:Y:S01]  /*3350*/  STG.E [R16.64], R3 ;  /* 0x0000000310007986 */ /* 0x0001e2000c101924 */
[----:B------:R-:W-:Y:S05]  /*3360*/  BRA `(.L_x_59868) ;  /* 0x00000b9000007947 */ /* 0x000fea0003800000 */
.L_x_59873:
[----:B------:R-:W-:-:S06]  /*3370*/  LOP3.LUT R3, R3, 0xff, RZ, 0xc0, !PT ;  /* 0x000000ff03037812 */ /* 0x000fcc00078ec0ff */
[----:B------:R-:W0:Y:S02]  /*3380*/  I2F.F64.U16 R2, R3 ;  /* 0x0000000300027312 */ /* 0x000e240000101800 */
[----:B0-----:R0:W-:Y:S01]  /*3390*/  STG.E.64 [R16.64], R2 ;  /* 0x0000000210007986 */ /* 0x0011e2000c101b24 */
[----:B------:R-:W-:Y:S05]  /*33a0*/  BRA `(.L_x_59868) ;  /* 0x00000b5000007947 */ /* 0x000fea0003800000 */
.L_x_59863:
        /* <DEDUP_REMOVED lines=12> */
.L_x_59877:
[----:B------:R-:W-:Y:S01]  /*3470*/  LOP3.LUT R4, R3, 0xff, RZ, 0xc0, !PT ;  /* 0x000000ff03047812 */ /* 0x000fe200078ec0ff */
[----:B------:R-:W-:-:S05]  /*3480*/  CS2R R6, SRZ ;  /* 0x0000000000067805 */ /* 0x000fca000001ff00 */
[----:B------:R-:W0:Y:S02]  /*3490*/  I2F.F64.U16 R4, R4 ;  /* 0x0000000400047312 */ /* 0x000e240000101800 */
[----:B0-----:R0:W-:Y:S01]  /*34a0*/  STG.E.128 [R16.64], R4 ;  /* 0x0000000410007986 */ /* 0x0011e2000c101d24 */
[----:B------:R-:W-:Y:S05]  /*34b0*/  BRA `(.L_x_59868) ;  /* 0x00000a4000007947 */ /* 0x000fea0003800000 */
.L_x_59876:
        /* <DEDUP_REMOVED lines=22> */
.L_x_59881:
[----:B------:R-:W-:Y:S05]  /*3620*/  BSYNC B0 ;  /* 0x0000000000007941 */ /* 0x000fea0003800000 */
.L_x_59880:
[----:B------:R-:W-:-:S05]  /*3630*/  LOP3.LUT R3, R0, R3, RZ, 0xfc, !PT ;  /* 0x0000000300037212 */ /* 0x000fca00078efcff */
[----:B------:R0:W-:Y:S01]  /*3640*/  STG.E.U8 [R16.64], R3 ;  /* 0x0000000310007986 */ /* 0x0001e2000c101124 */
[----:B------:R-:W-:Y:S05]  /*3650*/  BRA `(.L_x_59868) ;  /* 0x000008a000007947 */ /* 0x000fea0003800000 */
.L_x_59879:
        /* <DEDUP_REMOVED lines=14> */
.L_x_59883:
[----:B------:R-:W-:Y:S01]  /*3740*/  IMAD.MOV.U32 R0, RZ, RZ, 0x7f ;  /* 0x0000007fff007424 */ /* 0x000fe200078e00ff */
[----:B------:R-:W-:-:S04]  /*3750*/  ISETP.GT.U32.AND P0, PT, R2, 0x7f800000, PT ;  /* 0x7f8000000200780c */ /* 0x000fc80003f04070 */
[----:B------:R-:W-:-:S04]  /*3760*/  SEL R0, R0, 0x7c, P0 ;  /* 0x0000007c00007807 */ /* 0x000fc80000000000 */
.L_x_59884:
[----:B------:R-:W-:Y:S05]  /*3770*/  BSYNC B0 ;  /* 0x0000000000007941 */ /* 0x000fea0003800000 */
.L_x_59882:
[----:B------:R-:W-:-:S04]  /*3780*/  LOP3.LUT R2, R3, 0x80000000, RZ, 0xc0, !PT ;  /* 0x8000000003027812 */ /* 0x000fc800078ec0ff */
[----:B------:R-:W-:-:S04]  /*3790*/  SHF.R.U32.HI R3, RZ, 0x18, R2 ;  /* 0x00000018ff037819 */ /* 0x000fc80000011602 */
[----:B------:R-:W-:-:S05]  /*37a0*/  LOP3.LUT R3, R0, R3, RZ, 0xfc, !PT ;  /* 0x0000000300037212 */ /* 0x000fca00078efcff */
[----:B------:R0:W-:Y:S01]  /*37b0*/  STG.E.U8 [R16.64], R3 ;  /* 0x0000000310007986 */ /* 0x0001e2000c101124 */
[----:B------:R-:W-:Y:S05]  /*37c0*/  BRA `(.L_x_59868) ;  /* 0x0000073000007947 */ /* 0x000fea0003800000 */
.L_x_59878:
[----:B------:R-:W-:-:S04]  /*37d0*/  LOP3.LUT R3, R3, 0xff, RZ, 0xc0, !PT ;  /* 0x000000ff03037812 */ /* 0x000fc800078ec0ff */
[----:B------:R-:W0:Y:S02]  /*37e0*/  I2F.U16 R0, R3 ;  /* 0x0000000300007306 */ /* 0x000e240000101000 */
[----:B0-----:R-:W-:-:S05]  /*37f0*/  F2FP.BF16.PACK_AB R0, RZ, R0 ;  /* 0x00000000ff00723e */ /* 0x001fca00000010ff */
[----:B------:R0:W-:Y:S01]  /*3800*/  STG.E.U16 [R16.64], R0 ;  /* 0x0000000010007986 */ /* 0x0001e2000c101524 */
[----:B------:R-:W-:Y:S05]  /*3810*/  BRA `(.L_x_59868) ;  /* 0x000006e000007947 */ /* 0x000fea0003800000 */
.L_x_59875:
        /* <DEDUP_REMOVED lines=11> */
.L_x_59887:
        /* <DEDUP_REMOVED lines=18> */
.L_x_59890:
[----:B------:R-:W-:-:S04]  /*39f0*/  LOP3.LUT R2, R3, 0x80000000, RZ, 0xc0, !PT ;  /* 0x8000000003027812 */ /* 0x000fc800078ec0ff */
[----:B------:R-:W-:-:S04]  /*3a00*/  SHF.R.U32.HI R3, RZ, 0x18, R2 ;  /* 0x00000018ff037819 */ /* 0x000fc80000011602 */
[----:B------:R-:W-:-:S04]  /*3a10*/  LOP3.LUT R0, R0, R3, RZ, 0xfc, !PT ;  /* 0x0000000300007212 */ /* 0x000fc800078efcff */
[----:B------:R-:W-:Y:S02]  /*3a20*/  PRMT R8, R0, 0x7610, R8 ;  /* 0x0000761000087816 */ /* 0x000fe40000000008 */
.L_x_59889:
[----:B------:R-:W-:Y:S05]  /*3a30*/  BSYNC B0 ;  /* 0x0000000000007941 */ /* 0x000fea0003800000 */
.L_x_59888:
[----:B------:R0:W-:Y:S01]  /*3a40*/  STG.E.U8 [R16.64], R8 ;  /* 0x0000000810007986 */ /* 0x0001e2000c101124 */
[----:B------:R-:W-:Y:S05]  /*3a50*/  BRA `(.L_x_59868) ;  /* 0x000004a000007947 */ /* 0x000fea0003800000 */
.L_x_59886:
        /* <DEDUP_REMOVED lines=18> */
.L_x_59893:
[----:B------:R-:W-:-:S04]  /*3b80*/  LOP3.LUT R2, R3, 0x80000000, RZ, 0xc0, !PT ;  /* 0x8000000003027812 */ /* 0x000fc800078ec0ff */
[----:B------:R-:W-:-:S04]  /*3b90*/  SHF.R.U32.HI R3, RZ, 0x18, R2 ;  /* 0x00000018ff037819 */ /* 0x000fc80000011602 */
[----:B------:R-:W-:-:S04]  /*3ba0*/  LOP3.LUT R0, R0, R3, RZ, 0xfc, !PT ;  /* 0x0000000300007212 */ /* 0x000fc800078efcff */
[----:B------:R-:W-:Y:S02]  /*3bb0*/  PRMT R8, R0, 0x7610, R8 ;  /* 0x0000761000087816 */ /* 0x000fe40000000008 */
.L_x_59892:
[----:B------:R-:W-:Y:S05]  /*3bc0*/  BSYNC B0 ;  /* 0x0000000000007941 */ /* 0x000fea0003800000 */
.L_x_59891:
[----:B------:R0:W-:Y:S01]  /*3bd0*/  STG.E.U8 [R16.64], R8 ;  /* 0x0000000810007986 */ /* 0x0001e2000c101124 */
[----:B------:R-:W-:Y:S05]  /*3be0*/  BRA `(.L_x_59868) ;  /* 0x0000031000007947 */ /* 0x000fea0003800000 */
.L_x_59885:
        /* <DEDUP_REMOVED lines=23> */
.L_x_59867:
        /* <DEDUP_REMOVED lines=20> */
.L_x_59895:
[----:B------:R-:W-:Y:S01]  /*3ea0*/  LOP3.LUT R2, R3, 0xff, RZ, 0xc0, !PT ;  /* 0x000000ff03027812 */ /* 0x000fe200078ec0ff */
[----:B------:R-:W-:-:S05]  /*3eb0*/  IMAD.MOV.U32 R3, RZ, RZ, RZ ;  /* 0x000000ffff037224 */ /* 0x000fca00078e00ff */
[----:B------:R0:W-:Y:S01]  /*3ec0*/  STG.E.64 [R16.64], R2 ;  /* 0x0000000210007986 */ /* 0x0001e2000c101b24 */
[----:B------:R-:W-:Y:S05]  /*3ed0*/  BRA `(.L_x_59868) ;  /* 0x0000002000007947 */ /* 0x000fea0003800000 */
.L_x_59894:
[----:B------:R-:W-:-:S05]  /*3ee0*/  LOP3.LUT R3, R3, 0xff, RZ, 0xc0, !PT ;  /* 0x000000ff03037812 */ /* 0x000fca00078ec0ff */
[----:B------:R0:W-:Y:S02]  /*3ef0*/  STG.E [R16.64], R3 ;  /* 0x0000000310007986 */ /* 0x0001e4000c101924 */
.L_x_59868:
[----:B------:R-:W-:-:S05]  /*3f00*/  IMAD R18, R19, 0x200, R18 ;  /* 0x0000020013127824 */ /* 0x000fca00078e0212 */
[----:B------:R-:W-:Y:S02]  /*3f10*/  IADD3 R23, R18, 0x80, RZ ;  /* 0x0000008012177810 */ /* 0x000fe40007ffe0ff */
.L_x_59794:
[----:B------:R-:W-:Y:S05]  /*3f20*/  BSYNC B6 ;  /* 0x0000000000067941 */ /* 0x000fea0003800000 */
.L_x_59793:
        /* <DEDUP_REMOVED lines=258> */
.L_x_59898:
        /* <DEDUP_REMOVED lines=18> */
.L_x_59902:
[----:B------:R0:W5:Y:S01]  /*5070*/  LDG.E.U8 R19, [R4.64] ;  /* 0x0000002404137981 */ /* 0x000162000c1e1100 */
[----:B------:R-:W-:Y:S05]  /*5080*/  BRA `(.L_x_59904) ;  /* 0x00000dc000007947 */ /* 0x000fea0003800000 */
.L_x_59901:
        /* <DEDUP_REMOVED lines=8> */
.L_x_59906:
[----:B------:R0:W5:Y:S01]  /*5110*/  LDG.E.U8 R19, [R4.64] ;  /* 0x0000002404137981 */ /* 0x000162000c1e1100 */
[----:B------:R-:W-:Y:S05]  /*5120*/  BRA `(.L_x_59904) ;  /* 0x00000d2000007947 */ /* 0x000fea0003800000 */
.L_x_59905:
[----:B------:R0:W5:Y:S01]  /*5130*/  LDG.E.U16 R19, [R4.64] ;  /* 0x0000002404137981 */ /* 0x000162000c1e1500 */
[----:B------:R-:W-:Y:S05]  /*5140*/  BRA `(.L_x_59904) ;  /* 0x00000d0000007947 */ /* 0x000fea0003800000 */
.L_x_59900:
        /* <DEDUP_REMOVED lines=10> */
.L_x_59908:
[----:B------:R-:W2:Y:S02]  /*51f0*/  LDG.E.U16 R2, [R4.64] ;  /* 0x0000002404027981 */ /* 0x000ea4000c1e1500 */
[----:B--2---:R-:W-:-:S06]  /*5200*/  HADD2.F32 R2, -RZ, R2.H0_H0 ;  /* 0x20000002ff027230 */ /* 0x004fcc0000004100 */
[----:B------:R-:W0:Y:S02]  /*5210*/  F2I.S64.TRUNC R2, R2 ;  /* 0x0000000200027311 */ /* 0x000e24000020d900 */
[----:B0-----:R-:W-:Y:S01]  /*5220*/  PRMT R19, R2, 0x7610, R19 ;  /* 0x0000761002137816 */ /* 0x001fe20000000013 */
[----:B------:R-:W-:Y:S05]  /*5230*/  BRA `(.L_x_59904) ;  /* 0x00000c1000007947 */ /* 0x000fea0003800000 */
.L_x_59907:
        /* <DEDUP_REMOVED lines=10> */
.L_x_59910:
[----:B------:R-:W2:Y:S02]  /*52e0*/  LDG.E.U16 R4, [R4.64] ;  /* 0x0000002404047981 */ /* 0x000ea4000c1e1500 */
[----:B--2---:R-:W-:-:S06]  /*52f0*/  HADD2.F32 R2, -RZ, R4.H0_H0 ;  /* 0x20000004ff027230 */ /* 0x004fcc0000004100 */
[----:B------:R-:W0:Y:S02]  /*5300*/  F2I.S64.TRUNC R2, R2 ;  /* 0x0000000200027311 */ /* 0x000e24000020d900 */
[----:B0-----:R-:W-:Y:S01]  /*5310*/  PRMT R19, R2, 0x7610, R19 ;  /* 0x0000761002137816 */ /* 0x001fe20000000013 */
[----:B------:R-:W-:Y:S05]  /*5320*/  BRA `(.L_x_59904) ;  /* 0x00000b2000007947 */ /* 0x000fea0003800000 */
.L_x_59909:
[----:B------:R-:W2:Y:S02]  /*5330*/  LDG.E.64 R2, [R4.64] ;  /* 0x0000002404027981 */ /* 0x000ea4000c1e1b00 */
[----:B--2---:R-:W0:Y:S02]  /*5340*/  F2I.S64.F64.TRUNC R2, R2 ;  /* 0x0000000200027311 */ /* 0x004e24000030d900 */
[----:B0-----:R-:W-:Y:S01]  /*5350*/  PRMT R19, R2, 0x7610, R19 ;  /* 0x0000761002137816 */ /* 0x001fe20000000013 */
[----:B------:R-:W-:Y:S05]  /*5360*/  BRA `(.L_x_59904) ;  /* 0x00000ae000007947 */ /* 0x000fea0003800000 */
.L_x_59899:
        /* <DEDUP_REMOVED lines=12> */
.L_x_59913:
[----:B------:R-:W2:Y:S02]  /*5430*/  LDG.E.64 R4, [R4.64] ;  /* 0x0000002404047981 */ /* 0x000ea4000c1e1b00 */
[----:B--2---:R-:W0:Y:S02]  /*5440*/  F2I.S64.F64.TRUNC R2, R4 ;  /* 0x0000000400027311 */ /* 0x004e24000030d900 */
[----:B0-----:R-:W-:Y:S01]  /*5450*/  PRMT R19, R2, 0x7610, R19 ;  /* 0x0000761002137816 */ /* 0x001fe20000000013 */
[----:B------:R-:W-:Y:S05]  /*5460*/  BRA `(.L_x_59904) ;  /* 0x000009e000007947 */ /* 0x000fea0003800000 */
.L_x_59912:
        /* <DEDUP_REMOVED lines=28> */
.L_x_59915:
        /* <DEDUP_REMOVED lines=15> */
.L_x_59914:
[----:B------:R-:W2:Y:S02]  /*5720*/  LDG.E.U16 R2, [R4.64] ;  /* 0x0000002404027981 */ /* 0x000ea4000c1e1500 */
[----:B--2---:R-:W-:-:S06]  /*5730*/  PRMT R2, RZ, 0x5410, R2 ;  /* 0x00005410ff027816 */ /* 0x004fcc0000000002 */
[----:B------:R-:W0:Y:S02]  /*5740*/  F2I.S64.TRUNC R2, R2 ;  /* 0x0000000200027311 */ /* 0x000e24000020d900 */
[----:B0-----:R-:W-:Y:S01]  /*5750*/  PRMT R19, R2, 0x7610, R19 ;  /* 0x0000761002137816 */ /* 0x001fe20000000013 */
[----:B------:R-:W-:Y:S05]  /*5760*/  BRA `(.L_x_59904) ;  /* 0x000006e000007947 */ /* 0x000fea0003800000 */
.L_x_59911:
        /* <DEDUP_REMOVED lines=10> */
.L_x_59918:
        /* <DEDUP_REMOVED lines=21> */
.L_x_59922:
[----:B------:R-:W-:Y:S05]  /*5960*/  BSYNC B1 ;  /* 0x0000000000017941 */ /* 0x000fea0003800000 */
.L_x_59921:
[----:B------:R-:W-:Y:S01]  /*5970*/  IMAD.SHL.U32 R2, R2, 0x100000, RZ ;  /* 0x0010000002027824 */ /* 0x000fe200078e00ff */
[----:B------:R-:W-:-:S04]  /*5980*/  LEA R3, R0, 0x3b800000, 0x17 ;  /* 0x3b80000000037811 */ /* 0x000fc800078eb8ff */
[----:B------:R-:W-:Y:S02]  /*5990*/  LOP3.LUT R2, R3, R2, R4, 0xfe, !PT ;  /* 0x0000000203027212 */ /* 0x000fe400078efe04 */
.L_x_59920:
[----:B------:R-:W-:Y:S05]  /*59a0*/  BSYNC B0 ;  /* 0x0000000000007941 */ /* 0x000fea0003800000 */
.L_x_59919:
[----:B------:R-:W0:Y:S02]  /*59b0*/  F2I.S64.TRUNC R2, R2 ;  /* 0x0000000200027311 */ /* 0x000e24000020d900 */
[----:B0-----:R-:W-:Y:S01]  /*59c0*/  PRMT R19, R2, 0x7610, R19 ;  /* 0x0000761002137816 */ /* 0x001fe20000000013 */
[----:B------:R-:W-:Y:S05]  /*59d0*/  BRA `(.L_x_59904) ;  /* 0x0000047000007947 */ /* 0x000fea0003800000 */
.L_x_59917:
        /* <DEDUP_REMOVED lines=21> */
.L_x_59926:
[----:B------:R-:W-:Y:S05]  /*5b30*/  BSYNC B1 ;  /* 0x0000000000017941 */ /* 0x000fea0003800000 */
.L_x_59925:
[----:B------:R-:W-:Y:S01]  /*5b40*/  IMAD.SHL.U32 R2, R2, 0x200000, RZ ;  /* 0x0020000002027824 */ /* 0x000fe200078e00ff */
[----:B------:R-:W-:-:S04]  /*5b50*/  LEA R3, R0, 0x37800000, 0x17 ;  /* 0x3780000000037811 */ /* 0x000fc800078eb8ff */
[----:B------:R-:W-:Y:S02]  /*5b60*/  LOP3.LUT R2, R3, R2, R4, 0xfe, !PT ;  /* 0x0000000203027212 */ /* 0x000fe400078efe04 */
.L_x_59924:
[----:B------:R-:W-:Y:S05]  /*5b70*/  BSYNC B0 ;  /* 0x0000000000007941 */ /* 0x000fea0003800000 */
.L_x_59923:
[----:B------:R-:W0:Y:S02]  /*5b80*/  F2I.S64.TRUNC R2, R2 ;  /* 0x0000000200027311 */ /* 0x000e24000020d900 */
[----:B0-----:R-:W-:Y:S01]  /*5b90*/  PRMT R19, R2, 0x7610, R19 ;  /* 0x0000761002137816 */ /* 0x001fe20000000013 */
[----:B------:R-:W-:Y:S05]  /*5ba0*/  BRA `(.L_x_59904) ;  /* 0x000002a000007947 */ /* 0x000fea0003800000 */
.L_x_59916:
        /* <DEDUP_REMOVED lines=14> */
.L_x_59930:
[----:B------:R-:W-:Y:S05]  /*5c90*/  BSYNC B0 ;  /* 0x0000000000007941 */ /* 0x000fea0003800000 */
.L_x_59929:
[----:B------:R-:W0:Y:S02]  /*5ca0*/  F2I.S64.TRUNC R2, R2 ;  /* 0x0000000200027311 */ /* 0x000e24000020d900 */
[----:B0-----:R-:W-:Y:S01]  /*5cb0*/  PRMT R19, R2, 0x7610, R19 ;  /* 0x0000761002137816 */ /* 0x001fe20000000013 */
[----:B------:R-:W-:Y:S05]  /*5cc0*/  BRA `(.L_x_59904) ;  /* 0x0000018000007947 */ /* 0x000fea0003800000 */
.L_x_59903:
        /* <DEDUP_REMOVED lines=21> */
.L_x_59928:
[----:B------:R0:W5:Y:S01]  /*5e20*/  LDG.E.U8 R19, [R4.64] ;  /* 0x0000002404137981 */ /* 0x000162000c1e1100 */
[----:B------:R-:W-:Y:S05]  /*5e30*/  BRA `(.L_x_59904) ;  /* 0x0000001000007947 */ /* 0x000fea0003800000 */
.L_x_59927:
[----:B------:R0:W5:Y:S02]  /*5e40*/  LDG.E.U8 R19, [R4.64] ;  /* 0x0000002404137981 */ /* 0x000164000c1e1100 */
.L_x_59904:
        /* <DEDUP_REMOVED lines=16> */
.L_x_59934:
[----:B------:R0:W5:Y:S01]  /*5f50*/  LDG.E.U8 R0, [R4.64] ;  /* 0x0000002404007981 */ /* 0x000162000c1e1100 */
[----:B------:R-:W-:Y:S05]  /*5f60*/  BRA `(.L_x_59936) ;  /* 0x00000dc000007947 */ /* 0x000fea0003800000 */
.L_x_59933:
        /* <DEDUP_REMOVED lines=8> */
.L_x_59938:
[----:B------:R0:W5:Y:S01]  /*5ff0*/  LDG.E.U8 R0, [R4.64] ;  /* 0x0000002404007981 */ /* 0x000162000c1e1100 */
[----:B------:R-:W-:Y:S05]  /*6000*/  BRA `(.L_x_59936) ;  /* 0x00000d2000007947 */ /* 0x000fea0003800000 */
.L_x_59937:
[----:B------:R0:W5:Y:S01]  /*6010*/  LDG.E.U16 R0, [R4.64] ;  /* 0x0000002404007981 */ /* 0x000162000c1e1500 */
[----:B------:R-:W-:Y:S05]  /*6020*/  BRA `(.L_x_59936) ;  /* 0x00000d0000007947 */ /* 0x000fea0003800000 */
.L_x_59932:
        /* <DEDUP_REMOVED lines=10> */
.L_x_59940:
[----:B------:R-:W2:Y:S02]  /*60d0*/  LDG.E.U16 R2, [R4.64] ;  /* 0x0000002404027981 */ /* 0x000ea4000c1e1500 */
[----:B--2---:R-:W-:-:S06]  /*60e0*/  HADD2.F32 R2, -RZ, R2.H0_H0 ;  /* 0x20000002ff027230 */ /* 0x004fcc0000004100 */
[----:B------:R-:W0:Y:S02]  /*60f0*/  F2I.S64.TRUNC R2, R2 ;  /* 0x0000000200027311 */ /* 0x000e24000020d900 */
[----:B0-----:R-:W-:Y:S01]  /*6100*/  PRMT R0, R2, 0x7610, R0 ;  /* 0x0000761002007816 */ /* 0x001fe20000000000 */
[----:B------:R-:W-:Y:S05]  /*6110*/  BRA `(.L_x_59936) ;  /* 0x00000c1000007947 */ /* 0x000fea0003800000 */
.L_x_59939:
        /* <DEDUP_REMOVED lines=10> */
.L_x_59942:
[----:B------:R-:W2:Y:S02]  /*61c0*/  LDG.E.U16 R4, [R4.64] ;  /* 0x0000002404047981 */ /* 0x000ea4000c1e1500 */
[----:B--2---:R-:W-:-:S06]  /*61d0*/  HADD2.F32 R2, -RZ, R4.H0_H0 ;  /* 0x20000004ff027230 */ /* 0x004fcc0000004100 */
[----:B------:R-:W0:Y:S02]  /*61e0*/  F2I.S64.TRUNC R2, R2 ;  /* 0x0000000200027311 */ /* 0x000e24000020d900 */
[----:B0-----:R-:W-:Y:S01]  /*61f0*/  PRMT R0, R2, 0x7610, R0 ;  /* 0x0000761002007816 */ /* 0x001fe20000000000 */
[----:B------:R-:W-:Y:S05]  /*6200*/  BRA `(.L_x_59936) ;  /* 0x00000b2000007947 */ /* 0x000fea0003800000 */
.L_x_59941:
[----:B------:R-:W2:Y:S02]  /*6210*/  LDG.E.64 R2, [R4.64] ;  /* 0x0000002404027981 */ /* 0x000ea4000c1e1b00 */
[----:B--2---:R-:W0:Y:S02]  /*6220*/  F2I.S64.F64.TRUNC R2, R2 ;  /* 0x0000000200027311 */ /* 0x004e24000030d900 */
[----:B0-----:R-:W-:Y:S01]  /*6230*/  PRMT R0, R2, 0x7610, R0 ;  /* 0x0000761002007816 */ /* 0x001fe20000000000 */
[----:B------:R-:W-:Y:S05]  /*6240*/  BRA `(.L_x_59936) ;  /* 0x00000ae000007947 */ /* 0x000fea0003800000 */
.L_x_59931:
        /* <DEDUP_REMOVED lines=12> */
.L_x_59945:
[----:B------:R-:W2:Y:S02]  /*6310*/  LDG.E.64 R4, [R4.64] ;  /* 0x0000002404047981 */ /* 0x000ea4000c1e1b00 */
[----:B--2---:R-:W0:Y:S02]  /*6320*/  F2I.S64.F64.TRUNC R2, R4 ;  /* 0x0000000400027311 */ /* 0x004e24000030d900 */
[----:B0-----:R-:W-:Y:S01]  /*6330*/  PRMT R0, R2, 0x7610, R0 ;  /* 0x0000761002007816 */ /* 0x001fe20000000000 */
[----:B------:R-:W-:Y:S05]  /*6340*/  BRA `(.L_x_59936) ;  /* 0x000009e000007947 */ /* 0x000fea0003800000 */
.L_x_59944:
        /* <DEDUP_REMOVED lines=28> */
.L_x_59947:
        /* <DEDUP_REMOVED lines=15> */
.L_x_59946:
[----:B------:R-:W2:Y:S02]  /*6600*/  LDG.E.U16 R2, [R4.64] ;  /* 0x0000002404027981 */ /* 0x000ea4000c1e1500 */
[----:B--2---:R-:W-:-:S06]  /*6610*/  PRMT R2, RZ, 0x5410, R2 ;  /* 0x00005410ff027816 */ /* 0x004fcc0000000002 */
[----:B------:R-:W0:Y:S02]  /*6620*/  F2I.S64.TRUNC R2, R2 ;  /* 0x0000000200027311 */ /* 0x000e24000020d900 */
[----:B0-----:R-:W-:Y:S01]  /*6630*/  PRMT R0, R2, 0x7610, R0 ;  /* 0x0000761002007816 */ /* 0x001fe20000000000 */
[----:B------:R-:W-:Y:S05]  /*6640*/  BRA `(.L_x_59936) ;  /* 0x000006e000007947 */ /* 0x000fea0003800000 */
.L_x_59943:
        /* <DEDUP_REMOVED lines=10> */
.L_x_59950:
        /* <DEDUP_REMOVED lines=21> */
.L_x_59954:
[----:B------:R-:W-:Y:S05]  /*6840*/  BSYNC B1 ;  /* 0x0000000000017941 */ /* 0x000fea0003800000 */
.L_x_59953:
[----:B------:R-:W-:Y:S01]  /*6850*/  IMAD.SHL.U32 R2, R2, 0x100000, RZ ;  /* 0x0010000002027824 */ /* 0x000fe200078e00ff */
[----:B------:R-:W-:-:S04]  /*6860*/  LEA R3, R0, 0x3b800000, 0x17 ;  /* 0x3b80000000037811 */ /* 0x000fc800078eb8ff */
[----:B------:R-:W-:Y:S02]  /*6870*/  LOP3.LUT R2, R3, R2, R4, 0xfe, !PT ;  /* 0x0000000203027212 */ /* 0x000fe400078efe04 */
.L_x_59952:
[----:B------:R-:W-:Y:S05]  /*6880*/  BSYNC B0 ;  /* 0x0000000000007941 */ /* 0x000fea0003800000 */
.L_x_59951:
[----:B------:R-:W0:Y:S02]  /*6890*/  F2I.S64.TRUNC R2, R2 ;  /* 0x0000000200027311 */ /* 0x000e24000020d900 */
[----:B0-----:R-:W-:Y:S01]  /*68a0*/  PRMT R0, R2, 0x7610, R0 ;  /* 0x0000761002007816 */ /* 0x001fe20000000000 */
[----:B------:R-:W-:Y:S05]  /*68b0*/  BRA `(.L_x_59936) ;  /* 0x0000047000007947 */ /* 0x000fea0003800000 */
.L_x_59949:
        /* <DEDUP_REMOVED lines=21> */
.L_x_59958:
[----:B------:R-:W-:Y:S05]  /*6a10*/  BSYNC B1 ;  /* 0x0000000000017941 */ /* 0x000fea0003800000 */
.L_x_59957:
[----:B------:R-:W-:Y:S01]  /*6a20*/  IMAD.SHL.U32 R2, R2, 0x200000, RZ ;  /* 0x0020000002027824 */ /* 0x000fe200078e00ff */
[----:B------:R-:W-:-:S04]  /*6a30*/  LEA R3, R0, 0x37800000, 0x17 ;  /* 0x3780000000037811 */ /* 0x000fc800078eb8ff */
[----:B------:R-:W-:Y:S02]  /*6a40*/  LOP3.LUT R2, R3, R2, R4, 0xfe, !PT ;  /* 0x0000000203027212 */ /* 0x000fe400078efe04 */
.L_x_59956:
[----:B------:R-:W-:Y:S05]  /*6a50*/  BSYNC B0 ;  /* 0x0000000000007941 */ /* 0x000fea0003800000 */
.L_x_59955:
[----:B------:R-:W0:Y:S02]  /*6a60*/  F2I.S64.TRUNC R2, R2 ;  /* 0x0000000200027311 */ /* 0x000e24000020d900 */
[----:B0-----:R-:W-:Y:S01]  /*6a70*/  PRMT R0, R2, 0x7610, R0 ;  /* 0x0000761002007816 */ /* 0x001fe20000000000 */
[----:B------:R-:W-:Y:S05]  /*6a80*/  BRA `(.L_x_59936) ;  /* 0x000002a000007947 */ /* 0x000fea0003800000 */
.L_x_59948:
        /* <DEDUP_REMOVED lines=14> */
.L_x_59962:
[----:B------:R-:W-:Y:S05]  /*6b70*/  BSYNC B0 ;  /* 0x0000000000007941 */ /* 0x000fea0003800000 */
.L_x_59961:
[----:B------:R-:W0:Y:S02]  /*6b80*/  F2I.S64.TRUNC R2, R2 ;  /* 0x0000000200027311 */ /* 0x000e24000020d900 */
[----:B0-----:R-:W-:Y:S01]  /*6b90*/  PRMT R0, R2, 0x7610, R0 ;  /* 0x0000761002007816 */ /* 0x001fe20000000000 */
[----:B------:R-:W-:Y:S05]  /*6ba0*/  BRA `(.L_x_59936) ;  /* 0x0000018000007947 */ /* 0x000fea0003800000 */
.L_x_59935:
        /* <DEDUP_REMOVED lines=21> */
.L_x_59960:
[----:B------:R0:W5:Y:S01]  /*6d00*/  LDG.E.U8 R0, [R4.64] ;  /* 0x0000002404007981 */ /* 0x000162000c1e1100 */
[----:B------:R-:W-:Y:S05]  /*6d10*/  BRA `(.L_x_59936) ;  /* 0x0000001000007947 */ /* 0x000fea0003800000 */
.L_x_59959:
[----:B------:R0:W5:Y:S02]  /*6d20*/  LDG.E.U8 R0, [R4.64] ;  /* 0x0000002404007981 */ /* 0x000164000c1e1100 */
.L_x_59936:
        /* <DEDUP_REMOVED lines=8> */
.L_x_59965:
        /* <DEDUP_REMOVED lines=12> */
.L_x_59964:
[----:B------:R-:W-:Y:S05]  /*6e70*/  BSYNC B0 ;  /* 0x0000000000007941 */ /* 0x000fea0003800000 */
.L_x_59963:
        /* <DEDUP_REMOVED lines=11> */
.L_x_59969:
[----:B------:R0:W-:Y:S01]  /*6f30*/  STG.E.U8 [R16.64], R3 ;  /* 0x0000000310007986 */ /* 0x0001e2000c101124 */
[----:B------:R-:W-:Y:S05]  /*6f40*/  BRA `(.L_x_59971) ;  /* 0x00000e9000007947 */ /* 0x000fea0003800000 */
.L_x_59968:
        /* <DEDUP_REMOVED lines=10> */
.L_x_59973:
[----:B------:R-:W-:-:S05]  /*6ff0*/  LOP3.LUT R3, R3, 0xff, RZ, 0xc0, !PT ;  /* 0x000000ff03037812 */ /* 0x000fca00078ec0ff */
[----:B------:R0:W-:Y:S01]  /*7000*/  STG.E [R16.64], R3 ;  /* 0x0000000310007986 */ /* 0x0001e2000c101924 */
[----:B------:R-:W-:Y:S05]  /*7010*/  BRA `(.L_x_59971) ;  /* 0x00000dc000007947 */ /* 0x000fea0003800000 */
.L_x_59972:
[----:B------:R-:W-:-:S05]  /*7020*/  LOP3.LUT R3, R3, 0xff, RZ, 0xc0, !PT ;  /* 0x000000ff03037812 */ /* 0x000fca00078ec0ff */
[----:B------:R0:W-:Y:S01]  /*7030*/  STG.E.U16 [R16.64], R3 ;  /* 0x0000000310007986 */ /* 0x0001e2000c101524 */
[----:B------:R-:W-:Y:S05]  /*7040*/  BRA `(.L_x_59971) ;  /* 0x00000d9000007947 */ /* 0x000fea0003800000 */
.L_x_59967:
        /* <DEDUP_REMOVED lines=10> */
.L_x_59975:
[----:B------:R-:W-:-:S04]  /*70f0*/  LOP3.LUT R3, R3, 0xff, RZ, 0xc0, !PT ;  /* 0x000000ff03037812 */ /* 0x000fc800078ec0ff */
[----:B------:R-:W0:Y:S02]  /*7100*/  I2F.U16 R0, R3 ;  /* 0x0000000300007306 */ /* 0x000e240000101000 */
[----:B0-----:R-:W-:-:S05]  /*7110*/  F2FP.PACK_AB R0, RZ, R0 ;  /* 0x00000000ff00723e */ /* 0x001fca00000000ff */
[----:B------:R0:W-:Y:S01]  /*7120*/  STG.E.U16 [R16.64], R0 ;  /* 0x0000000010007986 */ /* 0x0001e2000c101524 */
[----:B------:R-:W-:Y:S05]  /*7130*/  BRA `(.L_x_59971) ;  /* 0x00000ca000007947 */ /* 0x000fea0003800000 */
.L_x_59974:
        /* <DEDUP_REMOVED lines=11> */
.L_x_59977:
[----:B------:R-:W-:-:S06]  /*71f0*/  LOP3.LUT R3, R3, 0xff, RZ, 0xc0, !PT ;  /* 0x000000ff03037812 */ /* 0x000fcc00078ec0ff */
[----:B------:R-:W0:Y:S02]  /*7200*/  I2F.U16 R3, R3 ;  /* 0x0000000300037306 */ /* 0x000e240000101000 */
[----:B0-----:R-:W-:-:S04]  /*7210*/  F2FP.PACK_AB R3, RZ, R3 ;  /* 0x00000003ff03723e */ /* 0x001fc800000000ff */
[----:B------:R-:W-:-:S05]  /*7220*/  PRMT R3, R3, 0x5410, RZ ;  /* 0x0000541003037816 */ /* 0x000fca00000000ff */
[----:B------:R0:W-:Y:S01]  /*7230*/  STG.E [R16.64], R3 ;  /* 0x0000000310007986 */ /* 0x0001e2000c101924 */
[----:B------:R-:W-:Y:S05]  /*7240*/  BRA `(.L_x_59971) ;  /* 0x00000b9000007947 */ /* 0x000fea0003800000 */
.L_x_59976:
[----:B------:R-:W-:-:S06]  /*7250*/  LOP3.LUT R3, R3, 0xff, RZ, 0xc0, !PT ;  /* 0x000000ff03037812 */ /* 0x000fcc00078ec0ff */
[----:B------:R-:W0:Y:S02]  /*7260*/  I2F.F64.U16 R2, R3 ;  /* 0x0000000300027312 */ /* 0x000e240000101800 */
[----:B0-----:R0:W-:Y:S01]  /*7270*/  STG.E.64 [R16.64], R2 ;  /* 0x0000000210007986 */ /* 0x0011e2000c101b24 */
[----:B------:R-:W-:Y:S05]  /*7280*/  BRA `(.L_x_59971) ;  /* 0x00000b5000007947 */ /* 0x000fea0003800000 */
.L_x_59966:
        /* <DEDUP_REMOVED lines=12> */
.L_x_59980:
[----:B------:R-:W-:Y:S01]  /*7350*/  LOP3.LUT R4, R3, 0xff, RZ, 0xc0, !PT ;  /* 0x000000ff03047812 */ /* 0x000fe200078ec0ff */
[----:B------:R-:W-:-:S05]  /*7360*/  CS2R R6, SRZ ;  /* 0x0000000000067805 */ /* 0x000fca000001ff00 */
[----:B------:R-:W0:Y:S02]  /*7370*/  I2F.F64.U16 R4, R4 ;  /* 0x0000000400047312 */ /* 0x000e240000101800 */
[----:B0-----:R0:W-:Y:S01]  /*7380*/  STG.E.128 [R16.64], R4 ;  /* 0x0000000410007986 */ /* 0x0011e2000c101d24 */
[----:B------:R-:W-:Y:S05]  /*7390*/  BRA `(.L_x_59971) ;  /* 0x00000a4000007947 */ /* 0x000fea0003800000 */
.L_x_59979:
        /* <DEDUP_REMOVED lines=22> */
.L_x_59984:
[----:B------:R-:W-:Y:S05]  /*7500*/  BSYNC B0 ;  /* 0x0000000000007941 */ /* 0x000fea0003800000 */
.L_x_59983:
[----:B------:R-:W-:-:S05]  /*7510*/  LOP3.LUT R3, R0, R3, RZ, 0xfc, !PT ;  /* 0x0000000300037212 */ /* 0x000fca00078efcff */
[----:B------:R0:W-:Y:S01]  /*7520*/  STG.E.U8 [R16.64], R3 ;  /* 0x0000000310007986 */ /* 0x0001e2000c101124 */
[----:B------:R-:W-:Y:S05]  /*7530*/  BRA `(.L_x_59971) ;  /* 0x000008a000007947 */ /* 0x000fea0003800000 */
.L_x_59982:
        /* <DEDUP_REMOVED lines=14> */
.L_x_59986:
[----:B------:R-:W-:Y:S01]  /*7620*/  IMAD.MOV.U32 R0, RZ, RZ, 0x7f ;  /* 0x0000007fff007424 */ /* 0x000fe200078e00ff */
[----:B------:R-:W-:-:S04]  /*7630*/  ISETP.GT.U32.AND P0, PT, R2, 0x7f800000, PT ;  /* 0x7f8000000200780c */ /* 0x000fc80003f04070 */
[----:B------:R-:W-:-:S04]  /*7640*/  SEL R0, R0, 0x7c, P0 ;  /* 0x0000007c00007807 */ /* 0x000fc80000000000 */
.L_x_59987:
[----:B------:R-:W-:Y:S05]  /*7650*/  BSYNC B0 ;  /* 0x0000000000007941 */ /* 0x000fea0003800000 */
.L_x_59985:
[----:B------:R-:W-:-:S04]  /*7660*/  LOP3.LUT R2, R3, 0x80000000, RZ, 0xc0, !PT ;  /* 0x8000000003027812 */ /* 0x000fc800078ec0ff */
[----:B------:R-:W-:-:S04]  /*7670*/  SHF.R.U32.HI R3, RZ, 0x18, R2 ;  /* 0x00000018ff037819 */ /* 0x000fc80000011602 */
[----:B------:R-:W-:-:S05]  /*7680*/  LOP3.LUT R3, R0, R3, RZ, 0xfc, !PT ;  /* 0x0000000300037212 */ /* 0x000fca00078efcff */
[----:B------:R0:W-:Y:S01]  /*7690*/  STG.E.U8 [R16.64], R3 ;  /* 0x0000000310007986 */ /* 0x0001e2000c101124 */
[----:B------:R-:W-:Y:S05]  /*76a0*/  BRA `(.L_x_59971) ;  /* 0x0000073000007947 */ /* 0x000fea0003800000 */
.L_x_59981:
[----:B------:R-:W-:-:S04]  /*76b0*/  LOP3.LUT R3, R3, 0xff, RZ, 0xc0, !PT ;  /* 0x000000ff03037812 */ /* 0x000fc800078ec0ff */
[----:B------:R-:W0:Y:S02]  /*76c0*/  I2F.U16 R0, R3 ;  /* 0x0000000300007306 */ /* 0x000e240000101000 */
[----:B0-----:R-:W-:-:S05]  /*76d0*/  F2FP.BF16.PACK_AB R0, RZ, R0 ;  /* 0x00000000ff00723e */ /* 0x001fca00000010ff */
[----:B------:R0:W-:Y:S01]  /*76e0*/  STG.E.U16 [R16.64], R0 ;  /* 0x0000000010007986 */ /* 0x0001e2000c101524 */
[----:B------:R-:W-:Y:S05]  /*76f0*/  BRA `(.L_x_59971) ;  /* 0x000006e000007947 */ /* 0x000fea0003800000 */
.L_x_59978:
        /* <DEDUP_REMOVED lines=11> */
.L_x_59990:
        /* <DEDUP_REMOVED lines=18> */
.L_x_59993:
[----:B------:R-:W-:-:S04]  /*78d0*/  LOP3.LUT R2, R3, 0x80000000, RZ, 0xc0, !PT ;  /* 0x8000000003027812 */ /* 0x000fc800078ec0ff */
[----:B------:R-:W-:-:S04]  /*78e0*/  SHF.R.U32.HI R3, RZ, 0x18, R2 ;  /* 0x00000018ff037819 */ /* 0x000fc80000011602 */
[----:B------:R-:W-:-:S04]  /*78f0*/  LOP3.LUT R0, R0, R3, RZ, 0xfc, !PT ;  /* 0x0000000300007212 */ /* 0x000fc800078efcff */
[----:B------:R-:W-:Y:S02]  /*7900*/  PRMT R8, R0, 0x7610, R8 ;  /* 0x0000761000087816 */ /* 0x000fe40000000008 */
.L_x_59992:
[----:B------:R-:W-:Y:S05]  /*7910*/  BSYNC B0 ;  /* 0x0000000000007941 */ /* 0x000fea0003800000 */
.L_x_59991:
[----:B------:R0:W-:Y:S01]  /*7920*/  STG.E.U8 [R16.64], R8 ;  /* 0x0000000810007986 */ /* 0x0001e2000c101124 */
[----:B------:R-:W-:Y:S05]  /*7930*/  BRA `(.L_x_59971) ;  /* 0x000004a000007947 */ /* 0x000fea0003800000 */
.L_x_59989:
        /* <DEDUP_REMOVED lines=18> */
.L_x_59996:
[----:B------:R-:W-:-:S04]  /*7a60*/  LOP3.LUT R2, R3, 0x80000000, RZ, 0xc0, !PT ;  /* 0x8000000003027812 */ /* 0x000fc800078ec0ff */
[----:B------:R-:W-:-:S04]  /*7a70*/  SHF.R.U32.HI R3, RZ, 0x18, R2 ;  /* 0x00000018ff037819 */ /* 0x000fc80000011602 */
[----:B------:R-:W-:-:S04]  /*7a80*/  LOP3.LUT R0, R0, R3, RZ, 0xfc, !PT ;  /* 0x0000000300007212 */ /* 0x000fc800078efcff */
[----:B------:R-:W-:Y:S02]  /*7a90*/  PRMT R8, R0, 0x7610, R8 ;  /* 0x0000761000087816 */ /* 0x000fe40000000008 */
.L_x_59995:
[----:B------:R-:W-:Y:S05]  /*7aa0*/  BSYNC B0 ;  /* 0x0000000000007941 */ /* 0x000fea0003800000 */
.L_x_59994:
[----:B------:R0:W-:Y:S01]  /*7ab0*/  STG.E.U8 [R16.64], R8 ;  /* 0x0000000810007986 */ /* 0x0001e2000c101124 */
[----:B------:R-:W-:Y:S05]  /*7ac0*/  BRA `(.L_x_59971) ;  /* 0x0000031000007947 */ /* 0x000fea0003800000 */
.L_x_59988:
        /* <DEDUP_REMOVED lines=23> */
.L_x_59970:
        /* <DEDUP_REMOVED lines=20> */
.L_x_59998:
[----:B------:R-:W-:Y:S01]  /*7d80*/  LOP3.LUT R2, R3, 0xff, RZ, 0xc0, !PT ;  /* 0x000000ff03027812 */ /* 0x000fe200078ec0ff */
[----:B------:R-:W-:-:S05]  /*7d90*/  IMAD.MOV.U32 R3, RZ, RZ, RZ ;  /* 0x000000ffff037224 */ /* 0x000fca00078e00ff */
[----:B------:R0:W-:Y:S01]  /*7da0*/  STG.E.64 [R16.64], R2 ;  /* 0x0000000210007986 */ /* 0x0001e2000c101b24 */
[----:B------:R-:W-:Y:S05]  /*7db0*/  BRA `(.L_x_59971) ;  /* 0x0000002000007947 */ /* 0x000fea0003800000 */
.L_x_59997:
[----:B------:R-:W-:-:S05]  /*7dc0*/  LOP3.LUT R3, R3, 0xff, RZ, 0xc0, !PT ;  /* 0x000000ff03037812 */ /* 0x000fca00078ec0ff */
[----:B------:R0:W-:Y:S02]  /*7dd0*/  STG.E [R16.64], R3 ;  /* 0x0000000310007986 */ /* 0x0001e4000c101924 */
.L_x_59971:
        /* <DEDUP_REMOVED lines=258> */
.L_x_59999:
        /* <DEDUP_REMOVED lines=18> */
.L_x_60003:
[----:B------:R0:W5:Y:S01]  /*8f20*/  LDG.E.U8 R19, [R4.64] ;  /* 0x0000002404137981 */ /* 0x000162000c1e1100 */
[----:B------:R-:W-:Y:S05]  /*8f30*/  BRA `(.L_x_60005) ;  /* 0x00000dc000007947 */ /* 0x000fea0003800000 */
.L_x_60002:
        /* <DEDUP_REMOVED lines=8> */
.L_x_60007:
[----:B------:R0:W5:Y:S01]  /*8fc0*/  LDG.E.U8 R19, [R4.64] ;  /* 0x0000002404137981 */ /* 0x000162000c1e1100 */
[----:B------:R-:W-:Y:S05]  /*8fd0*/  BRA `(.L_x_60005) ;  /* 0x00000d2000007947 */ /* 0x000fea0003800000 */
.L_x_60006:
[----:B------:R0:W5:Y:S01]  /*8fe0*/  LDG.E.U16 R19, [R4.64] ;  /* 0x0000002404137981 */ /* 0x000162000c1e1500 */
[----:B------:R-:W-:Y:S05]  /*8ff0*/  BRA `(.L_x_60005) ;  /* 0x00000d0000007947 */ /* 0x000fea0003800000 */
.L_x_60001:
        /* <DEDUP_REMOVED lines=10> */
.L_x_60009:
[----:B------:R-:W2:Y:S02]  /*90a0*/  LDG.E.U16 R2, [R4.64] ;  /* 0x0000002404027981 */ /* 0x000ea4000c1e1500 */
[----:B--2---:R-:W-:-:S06]  /*90b0*/  HADD2.F32 R2, -RZ, R2.H0_H0 ;  /* 0x20000002ff027230 */ /* 0x004fcc0000004100 */
[----:B------:R-:W0:Y:S02]  /*90c0*/  F2I.S64.TRUNC R2, R2 ;  /* 0x0000000200027311 */ /* 0x000e24000020d900 */
[----:B0-----:R-:W-:Y:S01]  /*90d0*/  PRMT R19, R2, 0x7610, R19 ;  /* 0x0000761002137816 */ /* 0x001fe20000000013 */
[----:B------:R-:W-:Y:S05]  /*90e0*/  BRA `(.L_x_60005) ;  /* 0x00000c1000007947 */ /* 0x000fea0003800000 */
.L_x_60008:
        /* <DEDUP_REMOVED lines=10> */
.L_x_60011:
[----:B------:R-:W2:Y:S02]  /*9190*/  LDG.E.U16 R4, [R4.64] ;  /* 0x0000002404047981 */ /* 0x000ea4000c1e1500 */
[----:B--2---:R-:W-:-:S06]  /*91a0*/  HADD2.F32 R2, -RZ, R4.H0_H0 ;  /* 0x20000004ff027230 */ /* 0x004fcc0000004100 */
[----:B------:R-:W0:Y:S02]  /*91b0*/  F2I.S64.TRUNC R2, R2 ;  /* 0x0000000200027311 */ /* 0x000e24000020d900 */
[----:B0-----:R-:W-:Y:S01]  /*91c0*/  PRMT R19, R2, 0x7610, R19 ;  /* 0x0000761002137816 */ /* 0x001fe20000000013 */
[----:B------:R-:W-:Y:S05]  /*91d0*/  BRA `(.L_x_60005) ;  /* 0x00000b2000007947 */ /* 0x000fea0003800000 */
.L_x_60010:
[----:B------:R-:W2:Y:S02]  /*91e0*/  LDG.E.64 R2, [R4.64] ;  /* 0x0000002404027981 */ /* 0x000ea4000c1e1b00 */
[----:B--2---:R-:W0:Y:S02]  /*91f0*/  F2I.S64.F64.TRUNC R2, R2 ;  /* 0x0000000200027311 */ /* 0x004e24000030d900 */
[----:B0-----:R-:W-:Y:S01]  /*9200*/  PRMT R19, R2, 0x7610, R19 ;  /* 0x0000761002137816 */ /* 0x001fe20000000013 */
[----:B------:R-:W-:Y:S05]  /*9210*/  BRA `(.L_x_60005) ;  /* 0x00000ae000007947 */ /* 0x000fea0003800000 */
.L_x_60000:
        /* <DEDUP_REMOVED lines=12> */
.L_x_60014:
[----:B------:R-:W2:Y:S02]  /*92e0*/  LDG.E.64 R4, [R4.64] ;  /* 0x0000002404047981 */ /* 0x000ea4000c1e1b00 */
[----:B--2---:R-:W0:Y:S02]  /*92f0*/  F2I.S64.F64.TRUNC R2, R4 ;  /* 0x0000000400027311 */ /* 0x004e24000030d900 */
[----:B0-----:R-:W-:Y:S01]  /*9300*/  PRMT R19, R2, 0x7610, R19 ;  /* 0x0000761002137816 */ /* 0x001fe20000000013 */
[----:B------:R-:W-:Y:S05]  /*9310*/  BRA `(.L_x_60005) ;  /* 0x000009e000007947 */ /* 0x000fea0003800000 */
.L_x_60013:
        /* <DEDUP_REMOVED lines=28> */
.L_x_60016:
        /* <DEDUP_REMOVED lines=15> */
.L_x_60015:
[----:B------:R-:W2:Y:S02]  /*95d0*/  LDG.E.U16 R2, [R4.64] ;  /* 0x0000002404027981 */ /* 0x000ea4000c1e1500 */
[----:B--2---:R-:W-:-:S06]  /*95e0*/  PRMT R2, RZ, 0x5410, R2 ;  /* 0x00005410ff027816 */ /* 0x004fcc0000000002 */
[----:B------:R-:W0:Y:S02]  /*95f0*/  F2I.S64.TRUNC R2, R2 ;  /* 0x0000000200027311 */ /* 0x000e24000020d900 */
[----:B0-----:R-:W-:Y:S01]  /*9600*/  PRMT R19, R2, 0x7610, R19 ;  /* 0x0000761002137816 */ /* 0x001fe20000000013 */
[----:B------:R-:W-:Y:S05]  /*9610*/  BRA `(.L_x_60005) ;  /* 0x000006e000007947 */ /* 0x000fea0003800000 */
.L_x_60012:
        /* <DEDUP_REMOVED lines=10> */
.L_x_60019:
        /* <DEDUP_REMOVED lines=21> */
.L_x_60023:
[----:B------:R-:W-:Y:S05]  /*9810*/  BSYNC B1 ;  /* 0x0000000000017941 */ /* 0x000fea0003800000 */
.L_x_60022:
[----:B------:R-:W-:Y:S01]  /*9820*/  IMAD.SHL.U32 R2, R2, 0x100000, RZ ;  /* 0x0010000002027824 */ /* 0x000fe200078e00ff */
[----:B------:R-:W-:-:S04]  /*9830*/  LEA R3, R0, 0x3b800000, 0x17 ;  /* 0x3b80000000037811 */ /* 0x000fc800078eb8ff */
[----:B------:R-:W-:Y:S02]  /*9840*/  LOP3.LUT R2, R3, R2, R4, 0xfe, !PT ;  /* 0x0000000203027212 */ /* 0x000fe400078efe04 */
.L_x_60021:
[----:B------:R-:W-:Y:S05]  /*9850*/  BSYNC B0 ;  /* 0x0000000000007941 */ /* 0x000fea0003800000 */
.L_x_60020:
[----:B------:R-:W0:Y:S02]  /*9860*/  F2I.S64.TRUNC R2, R2 ;  /* 0x0000000200027311 */ /* 0x000e24000020d900 */
[----:B0-----:R-:W-:Y:S01]  /*9870*/  PRMT R19, R2, 0x7610, R19 ;  /* 0x0000761002137816 */ /* 0x001fe20000000013 */
[----:B------:R-:W-:Y:S05]  /*9880*/  BRA `(.L_x_60005) ;  /* 0x0000047000007947 */ /* 0x000fea0003800000 */
.L_x_60018:
        /* <DEDUP_REMOVED lines=21> */
.L_x_60027:
[----:B------:R-:W-:Y:S05]  /*99e0*/  BSYNC B1 ;  /* 0x0000000000017941 */ /* 0x000fea0003800000 */
.L_x_60026:
[----:B------:R-:W-:Y:S01]  /*99f0*/  IMAD.SHL.U32 R2, R2, 0x200000, RZ ;  /* 0x0020000002027824 */ /* 0x000fe200078e00ff */
[----:B------:R-:W-:-:S04]  /*9a00*/  LEA R3, R0, 0x37800000, 0x17 ;  /* 0x3780000000037811 */ /* 0x000fc800078eb8ff */
[----:B------:R-:W-:Y:S02]  /*9a10*/  LOP3.LUT R2, R3, R2, R4, 0xfe, !PT ;  /* 0x0000000203027212 */ /* 0x000fe400078efe04 */
.L_x_60025:
[----:B------:R-:W-:Y:S05]  /*9a20*/  BSYNC B0 ;  /* 0x0000000000007941 */ /* 0x000fea0003800000 */
.L_x_60024:
[----:B------:R-:W0:Y:S02]  /*9a30*/  F2I.S64.TRUNC R2, R2 ;  /* 0x0000000200027311 */ /* 0x000e24000020d900 */
[----:B0-----:R-:W-:Y:S01]  /*9a40*/  PRMT R19, R2, 0x7610, R19 ;  /* 0x0000761002137816 */ /* 0x001fe20000000013 */
[----:B------:R-:W-:Y:S05]  /*9a50*/  BRA `(.L_x_60005) ;  /* 0x000002a000007947 */ /* 0x000fea0003800000 */
.L_x_60017:
        /* <DEDUP_REMOVED lines=14> */
.L_x_60031:
[----:B------:R-:W-:Y:S05]  /*9b40*/  BSYNC B0 ;  /* 0x0000000000007941 */ /* 0x000fea0003800000 */
.L_x_60030:
[----:B------:R-:W0:Y:S02]  /*9b50*/  F2I.S64.TRUNC R2, R2 ;  /* 0x0000000200027311 */ /* 0x000e24000020d900 */
[----:B0-----:R-:W-:Y:S01]  /*9b60*/  PRMT R19, R2, 0x7610, R19 ;  /* 0x0000761002137816 */ /* 0x001fe20000000013 */
[----:B------:R-:W-:Y:S05]  /*9b70*/  BRA `(.L_x_60005) ;  /* 0x0000018000007947 */ /* 0x000fea0003800000 */
.L_x_60004:
        /* <DEDUP_REMOVED lines=21> */
.L_x_60029:
[----:B------:R0:W5:Y:S01]  /*9cd0*/  LDG.E.U8 R19, [R4.64] ;  /* 0x0000002404137981 */ /* 0x000162000c1e1100 */
[----:B------:R-:W-:Y:S05]  /*9ce0*/  BRA `(.L_x_60005) ;  /* 0x0000001000007947 */ /* 0x000fea0003800000 */
.L_x_60028:
[----:B------:R0:W5:Y:S02]  /*9cf0*/  LDG.E.U8 R19, [R4.64] ;  /* 0x0000002404137981 */ /* 0x000164000c1e1100 */
.L_x_60005:
        /* <DEDUP_REMOVED lines=16> */
.L_x_60035:
[----:B------:R0:W5:Y:S01]  /*9e00*/  LDG.E.U8 R0, [R4.64] ;  /* 0x0000002404007981 */ /* 0x000162000c1e1100 */
[----:B------:R-:W-:Y:S05]  /*9e10*/  BRA `(.L_x_60037) ;  /* 0x00000dc000007947 */ /* 0x000fea0003800000 */
.L_x_60034:
        /* <DEDUP_REMOVED lines=8> */
.L_x_60039:
[----:B------:R0:W5:Y:S01]  /*9ea0*/  LDG.E.U8 R0, [R4.64] ;  /* 0x0000002404007981 */ /* 0x000162000c1e1100 */
[----:B------:R-:W-:Y:S05]  /*9eb0*/  BRA `(.L_x_60037) ;  /* 0x00000d2000007947 */ /* 0x000fea0003800000 */
.L_x_60038:
[----:B------:R0:W5:Y:S01]  /*9ec0*/  LDG.E.U16 R0, [R4.64] ;  /* 0x0000002404007981 */ /* 0x000162000c1e1500 */
[----:B------:R-:W-:Y:S05]  /*9ed0*/  BRA `(.L_x_60037) ;  /* 0x00000d0000007947 */ /* 0x000fea0003800000 */
.L_x_60033:
        /* <DEDUP_REMOVED lines=10> */
.L_x_60041:
[----:B------:R-:W2:Y:S02]  /*9f80*/  LDG.E.U16 R2, [R4.64] ;  /* 0x0000002404027981 */ /* 0x000ea4000c1e1500 */
[----:B--2---:R-:W-:-:S06]  /*9f90*/  HADD2.F32 R2, -RZ, R2.H0_H0 ;  /* 0x20000002ff027230 */ /* 0x004fcc0000004100 */
[----:B------:R-:W0:Y:S02]  /*9fa0*/  F2I.S64.TRUNC R2, R2 ;  /* 0x0000000200027311 */ /* 0x000e24000020d900 */
[----:B0-----:R-:W-:Y:S01]  /*9fb0*/  PRMT R0, R2, 0x7610, R0 ;  /* 0x0000761002007816 */ /* 0x001fe20000000000 */
[----:B------:R-:W-:Y:S05]  /*9fc0*/  BRA `(.L_x_60037) ;  /* 0x00000c1000007947 */ /* 0x000fea0003800000 */
.L_x_60040:
        /* <DEDUP_REMOVED lines=10> */
.L_x_60043:
[----:B------:R-:W2:Y:S02]  /*a070*/  LDG.E.U16 R4, [R4.64] ;  /* 0x0000002404047981 */ /* 0x000ea4000c1e1500 */
[----:B--2---:R-:W-:-:S06]  /*a080*/  HADD2.F32 R2, -RZ, R4.H0_H0 ;  /* 0x20000004ff027230 */ /* 0x004fcc0000004100 */
[----:B------:R-:W0:Y:S02]  /*a090*/  F2I.S64.TRUNC R2, R2 ;  /* 0x0000000200027311 */ /* 0x000e24000020d900 */
[----:B0-----:R-:W-:Y:S01]  /*a0a0*/  PRMT R0, R2, 0x7610, R0 ;  /* 0x0000761002007816 */ /* 0x001fe20000000000 */
[----:B------:R-:W-:Y:S05]  /*a0b0*/  BRA `(.L_x_60037) ;  /* 0x00000b2000007947 */ /* 0x000fea0003800000 */
.L_x_60042:
[----:B------:R-:W2:Y:S02]  /*a0c0*/  LDG.E.64 R2, [R4.64] ;  /* 0x0000002404027981 */ /* 0x000ea4000c1e1b00 */
[----:B--2---:R-:W0:Y:S02]  /*a0d0*/  F2I.S64.F64.TRUNC R2, R2 ;  /* 0x0000000200027311 */ /* 0x004e24000030d900 */
[----:B0-----:R-:W-:Y:S01]  /*a0e0*/  PRMT R0, R2, 0x7610, R0 ;  /* 0x0000761002007816 */ /* 0x001fe20000000000 */
[----:B------:R-:W-:Y:S05]  /*a0f0*/  BRA `(.L_x_60037) ;  /* 0x00000ae000007947 */ /* 0x000fea0003800000 */
.L_x_60032:
        /* <DEDUP_REMOVED lines=12> */
.L_x_60046:
[----:B------:R-:W2:Y:S02]  /*a1c0*/  LDG.E.64 R4, [R4.64] ;  /* 0x0000002404047981 */ /* 0x000ea4000c1e1b00 */
[----:B--2---:R-:W0:Y:S02]  /*a1d0*/  F2I.S64.F64.TRUNC R2, R4 ;  /* 0x0000000400027311 */ /* 0x004e24000030d900 */
[----:B0-----:R-:W-:Y:S01]  /*a1e0*/  PRMT R0, R2, 0x7610, R0 ;  /* 0x0000761002007816 */ /* 0x001fe20000000000 */
[----:B------:R-:W-:Y:S05]  /*a1f0*/  BRA `(.L_x_60037) ;  /* 0x000009e000007947 */ /* 0x000fea0003800000 */
.L_x_60045:
        /* <DEDUP_REMOVED lines=28> */
.L_x_60048:
        /* <DEDUP_REMOVED lines=15> */
.L_x_60047:
[----:B------:R-:W2:Y:S02]  /*a4b0*/  LDG.E.U16 R2, [R4.64] ;  /* 0x0000002404027981 */ /* 0x000ea4000c1e1500 */
[----:B--2---:R-:W-:-:S06]  /*a4c0*/  PRMT R2, RZ, 0x5410, R2 ;  /* 0x00005410ff027816 */ /* 0x004fcc0000000002 */
[----:B------:R-:W0:Y:S02]  /*a4d0*/  F2I.S64.TRUNC R2, R2 ;  /* 0x0000000200027311 */ /* 0x000e24000020d900 */
[----:B0-----:R-:W-:Y:S01]  /*a4e0*/  PRMT R0, R2, 0x7610, R0 ;  /* 0x0000761002007816 */ /* 0x001fe20000000000 */
[----:B------:R-:W-:Y:S05]  /*a4f0*/  BRA `(.L_x_60037) ;  /* 0x000006e000007947 */ /* 0x000fea0003800000 */
.L_x_60044:
        /* <DEDUP_REMOVED lines=10> */
.L_x_60051:
        /* <DEDUP_REMOVED lines=21> */
.L_x_60055:
[----:B------:R-:W-:Y:S05]  /*a6f0*/  BSYNC B1 ;  /* 0x0000000000017941 */ /* 0x000fea0003800000 */
.L_x_60054:
[----:B------:R-:W-:Y:S01]  /*a700*/  IMAD.SHL.U32 R2, R2, 0x100000, RZ ;  /* 0x0010000002027824 */ /* 0x000fe200078e00ff */
[----:B------:R-:W-:-:S04]  /*a710*/  LEA R3, R0, 0x3b800000, 0x17 ;  /* 0x3b80000000037811 */ /* 0x000fc800078eb8ff */
[----:B------:R-:W-:Y:S02]  /*a720*/  LOP3.LUT R2, R3, R2, R4, 0xfe, !PT ;  /* 0x0000000203027212 */ /* 0x000fe400078efe04 */
.L_x_60053:
[----:B------:R-:W-:Y:S05]  /*a730*/  BSYNC B0 ;  /* 0x0000000000007941 */ /* 0x000fea0003800000 */
.L_x_60052:
[----:B------:R-:W0:Y:S02]  /*a740*/  F2I.S64.TRUNC R2, R2 ;  /* 0x0000000200027311 */ /* 0x000e24000020d900 */
[----:B0-----:R-:W-:Y:S01]  /*a750*/  PRMT R0, R2, 0x7610, R0 ;  /* 0x0000761002007816 */ /* 0x001fe20000000000 */
[----:B------:R-:W-:Y:S05]  /*a760*/  BRA `(.L_x_60037) ;  /* 0x0000047000007947 */ /* 0x000fea0003800000 */
.L_x_60050:
        /* <DEDUP_REMOVED lines=21> */
.L_x_60059:
[----:B------:R-:W-:Y:S05]  /*a8c0*/  BSYNC B1 ;  /* 0x0000000000017941 */ /* 0x000fea0003800000 */
.L_x_60058:
[----:B------:R-:W-:Y:S01]  /*a8d0*/  IMAD.SHL.U32 R2, R2, 0x200000, RZ ;  /* 0x0020000002027824 */ /* 0x000fe200078e00ff */
[----:B------:R-:W-:-:S04]  /*a8e0*/  LEA R3, R0, 0x37800000, 0x17 ;  /* 0x3780000000037811 */ /* 0x000fc800078eb8ff */
[----:B------:R-:W-:Y:S02]  /*a8f0*/  LOP3.LUT R2, R3, R2, R4, 0xfe, !PT ;  /* 0x0000000203027212 */ /* 0x000fe400078efe04 */
.L_x_60057:
[----:B------:R-:W-:Y:S05]  /*a900*/  BSYNC B0 ;  /* 0x0000000000007941 */ /* 0x000fea0003800000 */
.L_x_60056:
[----:B------:R-:W0:Y:S02]  /*a910*/  F2I.S64.TRUNC R2, R2 ;  /* 0x0000000200027311 */ /* 0x000e24000020d900 */
[----:B0-----:R-:W-:Y:S01]  /*a920*/  PRMT R0, R2, 0x7610, R0 ;  /* 0x0000761002007816 */ /* 0x001fe20000000000 */
[----:B------:R-:W-:Y:S05]  /*a930*/  BRA `(.L_x_60037) ;  /* 0x000002a000007947 */ /* 0x000fea0003800000 */
.L_x_60049:
        /* <DEDUP_REMOVED lines=14> */
.L_x_60063:
[----:B------:R-:W-:Y:S05]  /*aa20*/  BSYNC B0 ;  /* 0x0000000000007941 */ /* 0x000fea0003800000 */
.L_x_60062:
[----:B------:R-:W0:Y:S02]  /*aa30*/  F2I.S64.TRUNC R2, R2 ;  /* 0x0000000200027311 */ /* 0x000e24000020d900 */
[----:B0-----:R-:W-:Y:S01]  /*aa40*/  PRMT R0, R2, 0x7610, R0 ;  /* 0x0000761002007816 */ /* 0x001fe20000000000 */
[----:B------:R-:W-:Y:S05]  /*aa50*/  BRA `(.L_x_60037) ;  /* 0x0000018000007947 */ /* 0x000fea0003800000 */
.L_x_60036:
        /* <DEDUP_REMOVED lines=21> */
.L_x_60061:
[----:B------:R0:W5:Y:S01]  /*abb0*/  LDG.E.U8 R0, [R4.64] ;  /* 0x0000002404007981 */ /* 0x000162000c1e1100 */
[----:B------:R-:W-:Y:S05]  /*abc0*/  BRA `(.L_x_60037) ;  /* 0x0000001000007947 */ /* 0x000fea0003800000 */
.L_x_60060:
[----:B------:R0:W5:Y:S02]  /*abd0*/  LDG.E.U8 R0, [R4.64] ;  /* 0x0000002404007981 */ /* 0x000164000c1e1100 */
.L_x_60037:
        /* <DEDUP_REMOVED lines=8> */
.L_x_60066:
        /* <DEDUP_REMOVED lines=12> */
.L_x_60065:
[----:B------:R-:W-:Y:S05]  /*ad20*/  BSYNC B0 ;  /* 0x0000000000007941 */ /* 0x000fea0003800000 */
.L_x_60064:
        /* <DEDUP_REMOVED lines=11> */
.L_x_60070:
[----:B------:R0:W-:Y:S01]  /*ade0*/  STG.E.U8 [R16.64], R3 ;  /* 0x0000000310007986 */ /* 0x0001e2000c101124 */
[----:B------:R-:W-:Y:S05]  /*adf0*/  BRA `(.L_x_60072) ;  /* 0x00000e9000007947 */ /* 0x000fea0003800000 */
.L_x_60069:
        /* <DEDUP_REMOVED lines=10> */
.L_x_60074:
[----:B------:R-:W-:-:S05]  /*aea0*/  LOP3.LUT R3, R3, 0xff, RZ, 0xc0, !PT ;  /* 0x000000ff03037812 */ /* 0x000fca00078ec0ff */
[----:B------:R0:W-:Y:S01]  /*aeb0*/  STG.E [R16.64], R3 ;  /* 0x0000000310007986 */ /* 0x0001e2000c101924 */
[----:B------:R-:W-:Y:S05]  /*aec0*/  BRA `(.L_x_60072) ;  /* 0x00000dc000007947 */ /* 0x000fea0003800000 */
.L_x_60073:
[----:B------:R-:W-:-:S05]  /*aed0*/  LOP3.LUT R3, R3, 0xff, RZ, 0xc0, !PT ;  /* 0x000000ff03037812 */ /* 0x000fca00078ec0ff */
[----:B------:R0:W-:Y:S01]  /*aee0*/  STG.E.U16 [R16.64], R3 ;  /* 0x0000000310007986 */ /* 0x0001e2000c101524 */
[----:B------:R-:W-:Y:S05]  /*aef0*/  BRA `(.L_x_60072) ;  /* 0x00000d9000007947 */ /* 0x000fea0003800000 */
.L_x_60068:
        /* <DEDUP_REMOVED lines=10> */
.L_x_60076:
[----:B------:R-:W-:-:S04]  /*afa0*/  LOP3.LUT R3, R3, 0xff, RZ, 0xc0, !PT ;  /* 0x000000ff03037812 */ /* 0x000fc800078ec0ff */
[----:B------:R-:W0:Y:S02]  /*afb0*/  I2F.U16 R0, R3 ;  /* 0x0000000300007306 */ /* 0x000e240000101000 */
[----:B0-----:R-:W-:-:S05]  /*afc0*/  F2FP.PACK_AB R0, RZ, R0 ;  /* 0x00000000ff00723e */ /* 0x001fca00000000ff */
[----:B------:R0:W-:Y:S01]  /*afd0*/  STG.E.U16 [R16.64], R0 ;  /* 0x0000000010007986 */ /* 0x0001e2000c101524 */
[----:B------:R-:W-:Y:S05]  /*afe0*/  BRA `(.L_x_60072) ;  /* 0x00000ca000007947 */ /* 0x000fea0003800000 */
.L_x_60075:
        /* <DEDUP_REMOVED lines=11> */
.L_x_60078:
[----:B------:R-:W-:-:S06]  /*b0a0*/  LOP3.LUT R3, R3, 0xff, RZ, 0xc0, !PT ;  /* 0x000000ff03037812 */ /* 0x000fcc00078ec0ff */
[----:B------:R-:W0:Y:S02]  /*b0b0*/  I2F.U16 R3, R3 ;  /* 0x0000000300037306 */ /* 0x000e240000101000 */
[----:B0-----:R-:W-:-:S04]  /*b0c0*/  F2FP.PACK_AB R3, RZ, R3 ;  /* 0x00000003ff03723e */ /* 0x001fc800000000ff */
[----:B------:R-:W-:-:S05]  /*b0d0*/  PRMT R3, R3, 0x5410, RZ ;  /* 0x0000541003037816 */ /* 0x000fca00000000ff */
[----:B------:R0:W-:Y:S01]  /*b0e0*/  STG.E [R16.64], R3 ;  /* 0x0000000310007986 */ /* 0x0001e2000c101924 */
[----:B------:R-:W-:Y:S05]  /*b0f0*/  BRA `(.L_x_60072) ;  /* 0x00000b9000007947 */ /* 0x000fea0003800000 */
.L_x_60077:
[----:B------:R-:W-:-:S06]  /*b100*/  LOP3.LUT R3, R3, 0xff, RZ, 0xc0, !PT ;  /* 0x000000ff03037812 */ /* 0x000fcc00078ec0ff */
[----:B------:R-:W0:Y:S02]  /*b110*/  I2F.F64.U16 R2, R3 ;  /* 0x0000000300027312 */ /* 0x000e240000101800 */
[----:B0-----:R0:W-:Y:S01]  /*b120*/  STG.E.64 [R16.64], R2 ;  /* 0x0000000210007986 */ /* 0x0011e2000c101b24 */
[----:B------:R-:W-:Y:S05]  /*b130*/  BRA `(.L_x_60072) ;  /* 0x00000b5000007947 */ /* 0x000fea0003800000 */
.L_x_60067:
        /* <DEDUP_REMOVED lines=12> */
.L_x_60081:
[----:B------:R-:W-:Y:S01]  /*b200*/  LOP3.LUT R4, R3, 0xff, RZ, 0xc0, !PT ;  /* 0x000000ff03047812 */ /* 0x000fe200078ec0ff */
[----:B------:R-:W-:-:S05]  /*b210*/  CS2R R6, SRZ ;  /* 0x0000000000067805 */ /* 0x000fca000001ff00 */
[----:B------:R-:W0:Y:S02]  /*b220*/  I2F.F64.U16 R4, R4 ;  /* 0x0000000400047312 */ /* 0x000e240000101800 */
[----:B0-----:R0:W-:Y:S01]  /*b230*/  STG.E.128 [R16.64], R4 ;  /* 0x0000000410007986 */ /* 0x0011e2000c101d24 */
[----:B------:R-:W-:Y:S05]  /*b240*/  BRA `(.L_x_60072) ;  /* 0x00000a4000007947 */ /* 0x000fea0003800000 */
.L_x_60080:
        /* <DEDUP_REMOVED lines=22> */
.L_x_60085:
[----:B------:R-:W-:Y:S05]  /*b3b0*/  BSYNC B0 ;  /* 0x0000000000007941 */ /* 0x000fea0003800000 */
.L_x_60084:
[----:B------:R-:W-:-:S05]  /*b3c0*/  LOP3.LUT R3, R0, R3, RZ, 0xfc, !PT ;  /* 0x0000000300037212 */ /* 0x000fca00078efcff */
[----:B------:R0:W-:Y:S01]  /*b3d0*/  STG.E.U8 [R16.64], R3 ;  /* 0x0000000310007986 */ /* 0x0001e2000c101124 */
[----:B------:R-:W-:Y:S05]  /*b3e0*/  BRA `(.L_x_60072) ;  /* 0x000008a000007947 */ /* 0x000fea0003800000 */
.L_x_60083:
        /* <DEDUP_REMOVED lines=14> */
.L_x_60087:
[----:B------:R-:W-:Y:S01]  /*b4d0*/  IMAD.MOV.U32 R0, RZ, RZ, 0x7f ;  /* 0x0000007fff007424 */ /* 0x000fe200078e00ff */
[----:B------:R-:W-:-:S04]  /*b4e0*/  ISETP.GT.U32.AND P0, PT, R2, 0x7f800000, PT ;  /* 0x7f8000000200780c */ /* 0x000fc80003f04070 */
[----:B------:R-:W-:-:S04]  /*b4f0*/  SEL R0, R0, 0x7c, P0 ;  /* 0x0000007c00007807 */ /* 0x000fc80000000000 */
.L_x_60088:
[----:B------:R-:W-:Y:S05]  /*b500*/  BSYNC B0 ;  /* 0x0000000000007941 */ /* 0x000fea0003800000 */
.L_x_60086:
[----:B------:R-:W-:-:S04]  /*b510*/  LOP3.LUT R2, R3, 0x80000000, RZ, 0xc0, !PT ;  /* 0x8000000003027812 */ /* 0x000fc800078ec0ff */
[----:B------:R-:W-:-:S04]  /*b520*/  SHF.R.U32.HI R3, RZ, 0x18, R2 ;  /* 0x00000018ff037819 */ /* 0x000fc80000011602 */
[----:B------:R-:W-:-:S05]  /*b530*/  LOP3.LUT R3, R0, R3, RZ, 0xfc, !PT ;  /* 0x0000000300037212 */ /* 0x000fca00078efcff */
[----:B------:R0:W-:Y:S01]  /*b540*/  STG.E.U8 [R16.64], R3 ;  /* 0x0000000310007986 */ /* 0x0001e2000c101124 */
[----:B------:R-:W-:Y:S05]  /*b550*/  BRA `(.L_x_60072) ;  /* 0x0000073000007947 */ /* 0x000fea0003800000 */
.L_x_60082:
[----:B------:R-:W-:-:S04]  /*b560*/  LOP3.LUT R3, R3, 0xff, RZ, 0xc0, !PT ;  /* 0x000000ff03037812 */ /* 0x000fc800078ec0ff */
[----:B------:R-:W0:Y:S02]  /*b570*/  I2F.U16 R0, R3 ;  /* 0x0000000300007306 */ /* 0x000e240000101000 */
[----:B0-----:R-:W-:-:S05]  /*b580*/  F2FP.BF16.PACK_AB R0, RZ, R0 ;  /* 0x00000000ff00723e */ /* 0x001fca00000010ff */
[----:B------:R0:W-:Y:S01]  /*b590*/  STG.E.U16 [R16.64], R0 ;  /* 0x0000000010007986 */ /* 0x0001e2000c101524 */
[----:B------:R-:W-:Y:S05]  /*b5a0*/  BRA `(.L_x_60072) ;  /* 0x000006e000007947 */ /* 0x000fea0003800000 */
.L_x_60079:
        /* <DEDUP_REMOVED lines=11> */
.L_x_60091:
        /* <DEDUP_REMOVED lines=18> */
.L_x_60094:
[----:B------:R-:W-:-:S04]  /*b780*/  LOP3.LUT R2, R3, 0x80000000, RZ, 0xc0, !PT ;  /* 0x8000000003027812 */ /* 0x000fc800078ec0ff */
[----:B------:R-:W-:-:S04]  /*b790*/  SHF.R.U32.HI R3, RZ, 0x18, R2 ;  /* 0x00000018ff037819 */ /* 0x000fc80000011602 */
[----:B------:R-:W-:-:S04]  /*b7a0*/  LOP3.LUT R0, R0, R3, RZ, 0xfc, !PT ;  /* 0x0000000300007212 */ /* 0x000fc800078efcff */
[----:B------:R-:W-:Y:S02]  /*b7b0*/  PRMT R8, R0, 0x7610, R8 ;  /* 0x0000761000087816 */ /* 0x000fe40000000008 */
.L_x_60093:
[----:B------:R-:W-:Y:S05]  /*b7c0*/  BSYNC B0 ;  /* 0x0000000000007941 */ /* 0x000fea0003800000 */
.L_x_60092:
[----:B------:R0:W-:Y:S01]  /*b7d0*/  STG.E.U8 [R16.64], R8 ;  /* 0x0000000810007986 */ /* 0x0001e2000c101124 */
[----:B------:R-:W-:Y:S05]  /*b7e0*/  BRA `(.L_x_60072) ;  /* 0x000004a000007947 */ /* 0x000fea0003800000 */
.L_x_60090:
        /* <DEDUP_REMOVED lines=18> */
.L_x_60097:
[----:B------:R-:W-:-:S04]  /*b910*/  LOP3.LUT R2, R3, 0x80000000, RZ, 0xc0, !PT ;  /* 0x8000000003027812 */ /* 0x000fc800078ec0ff */
[----:B------:R-:W-:-:S04]  /*b920*/  SHF.R.U32.HI R3, RZ, 0x18, R2 ;  /* 0x00000018ff037819 */ /* 0x000fc80000011602 */
[----:B------:R-:W-:-:S04]  /*b930*/  LOP3.LUT R0, R0, R3, RZ, 0xfc, !PT ;  /* 0x0000000300007212 */ /* 0x000fc800078efcff */
[----:B------:R-:W-:Y:S02]  /*b940*/  PRMT R8, R0, 0x7610, R8 ;  /* 0x0000761000087816 */ /* 0x000fe40000000008 */
.L_x_60096:
[----:B------:R-:W-:Y:S05]  /*b950*/  BSYNC B0 ;  /* 0x0000000000007941 */ /* 0x000fea0003800000 */
.L_x_60095:
[----:B------:R0:W-:Y:S01]  /*b960*/  STG.E.U8 [R16.64], R8 ;  /* 0x0000000810007986 */ /* 0x0001e2000c101124 */
[----:B------:R-:W-:Y:S05]  /*b970*/  BRA `(.L_x_60072) ;  /* 0x0000031000007947 */ /* 0x000fea0003800000 */
.L_x_60089:
        /* <DEDUP_REMOVED lines=23> */
.L_x_60071:
        /* <DEDUP_REMOVED lines=20> */
.L_x_60099:
[----:B------:R-:W-:Y:S01]  /*bc30*/  LOP3.LUT R2, R3, 0xff, RZ, 0xc0, !PT ;  /* 0x000000ff03027812 */ /* 0x000fe200078ec0ff */
[----:B------:R-:W-:-:S05]  /*bc40*/  IMAD.MOV.U32 R3, RZ, RZ, RZ ;  /* 0x000000ffff037224 */ /* 0x000fca00078e00ff */
[----:B------:R0:W-:Y:S01]  /*bc50*/  STG.E.64 [R16.64], R2 ;  /* 0x0000000210007986 */ /* 0x0001e2000c101b24 */
[----:B------:R-:W-:Y:S05]  /*bc60*/  BRA `(.L_x_60072) ;  /* 0x0000002000007947 */ /* 0x000fea0003800000 */
.L_x_60098:
[----:B------:R-:W-:-:S05]  /*bc70*/  LOP3.LUT R3, R3, 0xff, RZ, 0xc0, !PT ;  /* 0x000000ff03037812 */ /* 0x000fca00078ec0ff */
[----:B------:R0:W-:Y:S02]  /*bc80*/  STG.E [R16.64], R3 ;  /* 0x0000000310007986 */ /* 0x0001e4000c101924 */
.L_x_60072:
[----:B------:R-:W-:Y:S02]  /*bc90*/  IADD3 R23, R23, 0x80, RZ ;  /* 0x0000008017177810 */ /* 0x000fe40007ffe0ff */
.L_x_59897:
[----:B------:R-:W-:Y:S05]  /*bca0*/  BSYNC B6 ;  /* 0x0000000000067941 */ /* 0x000fea0003800000 */
.L_x_59896:
        /* <DEDUP_REMOVED lines=257> */
.L_x_60100:
        /* <DEDUP_REMOVED lines=18> */
.L_x_60104:
[----:B------:R0:W5:Y:S01]  /*cde0*/  LDG.E.U8 R19, [R4.64] ;  /* 0x0000002404137981 */ /* 0x000162000c1e1100 */
[----:B------:R-:W-:Y:S05]  /*cdf0*/  BRA `(.L_x_60106) ;  /* 0x00000dc000007947 */ /* 0x000fea0003800000 */
.L_x_60103:
        /* <DEDUP_REMOVED lines=8> */
.L_x_60108:
[----:B------:R0:W5:Y:S01]  /*ce80*/  LDG.E.U8 R19, [R4.64] ;  /* 0x0000002404137981 */ /* 0x000162000c1e1100 */
[----:B------:R-:W-:Y:S05]  /*ce90*/  BRA `(.L_x_60106) ;  /* 0x00000d2000007947 */ /* 0x000fea0003800000 */
.L_x_60107:
[----:B------:R0:W5:Y:S01]  /*cea0*/  LDG.E.U16 R19, [R4.64] ;  /* 0x0000002404137981 */ /* 0x000162000c1e1500 */
[----:B------:R-:W-:Y:S05]  /*ceb0*/  BRA `(.L_x_60106) ;  /* 0x00000d0000007947 */ /* 0x000fea0003800000 */
.L_x_60102:
        /* <DEDUP_REMOVED lines=10> */
.L_x_60110:
[----:B------:R-:W2:Y:S02]  /*cf60*/  LDG.E.U16 R2, [R4.64] ;  /* 0x0000002404027981 */ /* 0x000ea4000c1e1500 */
[----:B--2---:R-:W-:-:S06]  /*cf70*/  HADD2.F32 R2, -RZ, R2.H0_H0 ;  /* 0x20000002ff027230 */ /* 0x004fcc0000004100 */
[----:B------:R-:W0:Y:S02]  /*cf80*/  F2I.S64.TRUNC R2, R2 ;  /* 0x0000000200027311 */ /* 0x000e24000020d900 */
[----:B0-----:R-:W-:Y:S01]  /*cf90*/  PRMT R19, R2, 0x7610, R19 ;  /* 0x0000761002137816 */ /* 0x001fe20000000013 */
[----:B------:R-:W-:Y:S05]  /*cfa0*/  BRA `(.L_x_60106) ;  /* 0x00000c1000007947 */ /* 0x000fea0003800000 */
.L_x_60109:
        /* <DEDUP_REMOVED lines=10> */
.L_x_60112:
[----:B------:R-:W2:Y:S02]  /*d050*/  LDG.E.U16 R4, [R4.64] ;  /* 0x0000002404047981 */ /* 0x000ea4000c1e1500 */
[----:B--2---:R-:W-:-:S06]  /*d060*/  HADD2.F32 R2, -RZ, R4.H0_H0 ;  /* 0x20000004ff027230 */ /* 0x004fcc0000004100 */
[----:B------:R-:W0:Y:S02]  /*d070*/  F2I.S64.TRUNC R2, R2 ;  /* 0x0000000200027311 */ /* 0x000e24000020d900 */
[----:B0-----:R-:W-:Y:S01]  /*d080*/  PRMT R19, R2, 0x7610, R19 ;  /* 0x0000761002137816 */ /* 0x001fe20000000013 */
[----:B------:R-:W-:Y:S05]  /*d090*/  BRA `(.L_x_60106) ;  /* 0x00000b2000007947 */ /* 0x000fea0003800000 */
.L_x_60111:
[----:B------:R-:W2:Y:S02]  /*d0a0*/  LDG.E.64 R2, [R4.64] ;  /* 0x0000002404027981 */ /* 0x000ea4000c1e1b00 */
[----:B--2---:R-:W0:Y:S02]  /*d0b0*/  F2I.S64.F64.TRUNC R2, R2 ;  /* 0x0000000200027311 */ /* 0x004e24000030d900 */
[----:B0-----:R-:W-:Y:S01]  /*d0c0*/  PRMT R19, R2, 0x7610, R19 ;  /* 0x0000761002137816 */ /* 0x001fe20000000013 */
[----:B------:R-:W-:Y:S05]  /*d0d0*/  BRA `(.L_x_60106) ;  /* 0x00000ae000007947 */ /* 0x000fea0003800000 */
.L_x_60101:
        /* <DEDUP_REMOVED lines=12> */
.L_x_60115:
[----:B------:R-:W2:Y:S02]  /*d1a0*/  LDG.E.64 R4, [R4.64] ;  /* 0x0000002404047981 */ /* 0x000ea4000c1e1b00 */
[----:B--2---:R-:W0:Y:S02]  /*d1b0*/  F2I.S64.F64.TRUNC R2, R4 ;  /* 0x0000000400027311 */ /* 0x004e24000030d900 */
[----:B0-----:R-:W-:Y:S01]  /*d1c0*/  PRMT R19, R2, 0x7610, R19 ;  /* 0x0000761002137816 */ /* 0x001fe20000000013 */
[----:B------:R-:W-:Y:S05]  /*d1d0*/  BRA `(.L_x_60106) ;  /* 0x000009e000007947 */ /* 0x000fea0003800000 */
.L_x_60114:
        /* <DEDUP_REMOVED lines=28> */
.L_x_60117:
        /* <DEDUP_REMOVED lines=15> */
.L_x_60116:
[----:B------:R-:W2:Y:S02]  /*d490*/  LDG.E.U16 R2, [R4.64] ;  /* 0x0000002404027981 */ /* 0x000ea4000c1e1500 */
[----:B--2---:R-:W-:-:S06]  /*d4a0*/  PRMT R2, RZ, 0x5410, R2 ;  /* 0x00005410ff027816 */ /* 0x004fcc0000000002 */
[----:B------:R-:W0:Y:S02]  /*d4b0*/  F2I.S64.TRUNC R2, R2 ;  /* 0x0000000200027311 */ /* 0x000e24000020d900 */
[----:B0-----:R-:W-:Y:S01]  /*d4c0*/  PRMT R19, R2, 0x7610, R19 ;  /* 0x0000761002137816 */ /* 0x001fe20000000013 */
[----:B------:R-:W-:Y:S05]  /*d4d0*/  BRA `(.L_x_60106) ;  /* 0x000006e000007947 */ /* 0x000fea0003800000 */
.L_x_60113:
        /* <DEDUP_REMOVED lines=10> */
.L_x_60120:
        /* <DEDUP_REMOVED lines=21> */
.L_x_60124:
[----:B------:R-:W-:Y:S05]  /*d6d0*/  BSYNC B1 ;  /* 0x0000000000017941 */ /* 0x000fea0003800000 */
.L_x_60123:
[----:B------:R-:W-:Y:S01]  /*d6e0*/  IMAD.SHL.U32 R2, R2, 0x100000, RZ ;  /* 0x0010000002027824 */ /* 0x000fe200078e00ff */
[----:B------:R-:W-:-:S04]  /*d6f0*/  LEA R3, R0, 0x3b800000, 0x17 ;  /* 0x3b80000000037811 */ /* 0x000fc800078eb8ff */
[----:B------:R-:W-:Y:S02]  /*d700*/  LOP3.LUT R2, R3, R2, R4, 0xfe, !PT ;  /* 0x0000000203027212 */ /* 0x000fe400078efe04 */
.L_x_60122:
[----:B------:R-:W-:Y:S05]  /*d710*/  BSYNC B0 ;  /* 0x0000000000007941 */ /* 0x000fea0003800000 */
.L_x_60121:
[----:B------:R-:W0:Y:S02]  /*d720*/  F2I.S64.TRUNC R2, R2 ;  /* 0x0000000200027311 */ /* 0x000e24000020d900 */
[----:B0-----:R-:W-:Y:S01]  /*d730*/  PRMT R19, R2, 0x7610, R19 ;  /* 0x0000761002137816 */ /* 0x001fe20000000013 */
[----:B------:R-:W-:Y:S05]  /*d740*/  BRA `(.L_x_60106) ;  /* 0x0000047000007947 */ /* 0x000fea0003800000 */
.L_x_60119:
        /* <DEDUP_REMOVED lines=21> */
.L_x_60128:
[----:B------:R-:W-:Y:S05]  /*d8a0*/  BSYNC B1 ;  /* 0x0000000000017941 */ /* 0x000fea0003800000 */
.L_x_60127:
[----:B------:R-:W-:Y:S01]  /*d8b0*/  IMAD.SHL.U32 R2, R2, 0x200000, RZ ;  /* 0x0020000002027824 */ /* 0x000fe200078e00ff */
[----:B------:R-:W-:-:S04]  /*d8c0*/  LEA R3, R0, 0x37800000, 0x17 ;  /* 0x3780000000037811 */ /* 0x000fc800078eb8ff */
[----:B------:R-:W-:Y:S02]  /*d8d0*/  LOP3.LUT R2, R3, R2, R4, 0xfe, !PT ;  /* 0x0000000203027212 */ /* 0x000fe400078efe04 */
.L_x_60126:
[----:B------:R-:W-:Y:S05]  /*d8e0*/  BSYNC B0 ;  /* 0x0000000000007941 */ /* 0x000fea0003800000 */
.L_x_60125:
[----:B------:R-:W0:Y:S02]  /*d8f0*/  F2I.S64.TRUNC R2, R2 ;  /* 0x0000000200027311 */ /* 0x000e24000020d900 */
[----:B0-----:R-:W-:Y:S01]  /*d900*/  PRMT R19, R2, 0x7610, R19 ;  /* 0x0000761002137816 */ /* 0x001fe20000000013 */
[----:B------:R-:W-:Y:S05]  /*d910*/  BRA `(.L_x_60106) ;  /* 0x000002a000007947 */ /* 0x000fea0003800000 */
.L_x_60118:
        /* <DEDUP_REMOVED lines=14> */
.L_x_60132:
[----:B------:R-:W-:Y:S05]  /*da00*/  BSYNC B0 ;  /* 0x0000000000007941 */ /* 0x000fea0003800000 */
.L_x_60131:
[----:B------:R-:W0:Y:S02]  /*da10*/  F2I.S64.TRUNC R2, R2 ;  /* 0x0000000200027311 */ /* 0x000e24000020d900 */
[----:B0-----:R-:W-:Y:S01]  /*da20*/  PRMT R19, R2, 0x7610, R19 ;  /* 0x0000761002137816 */ /* 0x001fe20000000013 */
[----:B------:R-:W-:Y:S05]  /*da30*/  BRA `(.L_x_60106) ;  /* 0x0000018000007947 */ /* 0x000fea0003800000 */
.L_x_60105:
        /* <DEDUP_REMOVED lines=21> */
.L_x_60130:
[----:B------:R0:W5:Y:S01]  /*db90*/  LDG.E.U8 R19, [R4.64] ;  /* 0x0000002404137981 */ /* 0x000162000c1e1100 */
[----:B------:R-:W-:Y:S05]  /*dba0*/  BRA `(.L_x_60106) ;  /* 0x0000001000007947 */ /* 0x000fea0003800000 */
.L_x_60129:
[----:B------:R0:W5:Y:S02]  /*dbb0*/  LDG.E.U8 R19, [R4.64] ;  /* 0x0000002404137981 */ /* 0x000164000c1e1100 */
.L_x_60106:
        /* <DEDUP_REMOVED lines=16> */
.L_x_60136:
[----:B------:R0:W5:Y:S01]  /*dcc0*/  LDG.E.U8 R0, [R4.64] ;  /* 0x0000002404007981 */ /* 0x000162000c1e1100 */
[----:B------:R-:W-:Y:S05]  /*dcd0*/  BRA `(.L_x_60138) ;  /* 0x00000dc000007947 */ /* 0x000fea0003800000 */
.L_x_60135:
        /* <DEDUP_REMOVED lines=8> */
.L_x_60140:
[----:B------:R0:W5:Y:S01]  /*dd60*/  LDG.E.U8 R0, [R4.64] ;  /* 0x0000002404007981 */ /* 0x000162000c1e1100 */
[----:B------:R-:W-:Y:S05]  /*dd70*/  BRA `(.L_x_60138) ;  /* 0x00000d2000007947 */ /* 0x000fea0003800000 */
.L_x_60139:
[----:B------:R0:W5:Y:S01]  /*dd80*/  LDG.E.U16 R0, [R4.64] ;  /* 0x0000002404007981 */ /* 0x000162000c1e1500 */
[----:B------:R-:W-:Y:S05]  /*dd90*/  BRA `(.L_x_60138) ;  /* 0x00000d0000007947 */ /* 0x000fea0003800000 */
.L_x_60134:
        /* <DEDUP_REMOVED lines=10> */
.L_x_60142:
[----:B------:R-:W2:Y:S02]  /*de40*/  LDG.E.U16 R2, [R4.64] ;  /* 0x0000002404027981 */ /* 0x000ea4000c1e1500 */
[----:B--2---:R-:W-:-:S06]  /*de50*/  HADD2.F32 R2, -RZ, R2.H0_H0 ;  /* 0x20000002ff027230 */ /* 0x004fcc0000004100 */
[----:B------:R-:W0:Y:S02]  /*de60*/  F2I.S64.TRUNC R2, R2 ;  /* 0x0000000200027311 */ /* 0x000e24000020d900 */
[----:B0-----:R-:W-:Y:S01]  /*de70*/  PRMT R0, R2, 0x7610, R0 ;  /* 0x0000761002007816 */ /* 0x001fe20000000000 */
[----:B------:R-:W-:Y:S05]  /*de80*/  BRA `(.L_x_60138) ;  /* 0x00000c1000007947 */ /* 0x000fea0003800000 */
.L_x_60141:
        /* <DEDUP_REMOVED lines=10> */
.L_x_60144:
[----:B------:R-:W2:Y:S02]  /*df30*/  LDG.E.U16 R4, [R4.64] ;  /* 0x0000002404047981 */ /* 0x000ea4000c1e1500 */
[----:B--2---:R-:W-:-:S06]  /*df40*/  HADD2.F32 R2, -RZ, R4.H0_H0 ;  /* 0x20000004ff027230 */ /* 0x004fcc0000004100 */
[----:B------:R-:W0:Y:S02]  /*df50*/  F2I.S64.TRUNC R2, R2 ;  /* 0x0000000200027311 */ /* 0x000e24000020d900 */
[----:B0-----:R-:W-:Y:S01]  /*df60*/  PRMT R0, R2, 0x7610, R0 ;  /* 0x0000761002007816 */ /* 0x001fe20000000000 */
[----:B------:R-:W-:Y:S05]  /*df70*/  BRA `(.L_x_60138) ;  /* 0x00000b2000007947 */ /* 0x000fea0003800000 */
.L_x_60143:
[----:B------:R-:W2:Y:S02]  /*df80*/  LDG.E.64 R2, [R4.64] ;  /* 0x0000002404027981 */ /* 0x000ea4000c1e1b00 */
[----:B--2---:R-:W0:Y:S02]  /*df90*/  F2I.S64.F64.TRUNC R2, R2 ;  /* 0x0000000200027311 */ /* 0x004e24000030d900 */
[----:B0-----:R-:W-:Y:S01]  /*dfa0*/  PRMT R0, R2, 0x7610, R0 ;  /* 0x0000761002007816 */ /* 0x001fe20000000000 */
[----:B------:R-:W-:Y:S05]  /*dfb0*/  BRA `(.L_x_60138) ;  /* 0x00000ae000007947 */ /* 0x000fea0003800000 */
.L_x_60133:
        /* <DEDUP_REMOVED lines=12> */
.L_x_60147:
[----:B------:R-:W2:Y:S02]  /*e080*/  LDG.E.64 R4, [R4.64] ;  /* 0x0000002404047981 */ /* 0x000ea4000c1e1b00 */
[----:B--2---:R-:W0:Y:S02]  /*e090*/  F2I.S64.F64.TRUNC R2, R4 ;  /* 0x0000000400027311 */ /* 0x004e24000030d900 */
[----:B0-----:R-:W-:Y:S01]  /*e0a0*/  PRMT R0, R2, 0x7610, R0 ;  /* 0x0000761002007816 */ /* 0x001fe20000000000 */
[----:B------:R-:W-:Y:S05]  /*e0b0*/  BRA `(.L_x_60138) ;  /* 0x000009e000007947 */ /* 0x000fea0003800000 */
.L_x_60146:
        /* <DEDUP_REMOVED lines=28> */
.L_x_60149:
        /* <DEDUP_REMOVED lines=15> */
.L_x_60148:
[----:B------:R-:W2:Y:S02]  /*e370*/  LDG.E.U16 R2, [R4.64] ;  /* 0x0000002404027981 */ /* 0x000ea4000c1e1500 */
[----:B--2---:R-:W-:-:S06]  /*e380*/  PRMT R2, RZ, 0x5410, R2 ;  /* 0x00005410ff027816 */ /* 0x004fcc0000000002 */
[----:B------:R-:W0:Y:S02]  /*e390*/  F2I.S64.TRUNC R2, R2 ;  /* 0x0000000200027311 */ /* 0x000e24000020d900 */
[----:B0-----:R-:W-:Y:S01]  /*e3a0*/  PRMT R0, R2, 0x7610, R0 ;  /* 0x0000761002007816 */ /* 0x001fe20000000000 */
[----:B------:R-:W-:Y:S05]  /*e3b0*/  BRA `(.L_x_60138) ;  /* 0x000006e000007947 */ /* 0x000fea0003800000 */
.L_x_60145:
        /* <DEDUP_REMOVED lines=10> */
.L_x_60152:
        /* <DEDUP_REMOVED lines=21> */
.L_x_60156:
[----:B------:R-:W-:Y:S05]  /*e5b0*/  BSYNC B1 ;  /* 0x0000000000017941 */ /* 0x000fea0003800000 */
.L_x_60155:
[----:B------:R-:W-:Y:S01]  /*e5c0*/  IMAD.SHL.U32 R2, R2, 0x100000, RZ ;  /* 0x0010000002027824 */ /* 0x000fe200078e00ff */
[----:B------:R-:W-:-:S04]  /*e5d0*/  LEA R3, R0, 0x3b800000, 0x17 ;  /* 0x3b80000000037811 */ /* 0x000fc800078eb8ff */
[----:B------:R-:W-:Y:S02]  /*e5e0*/  LOP3.LUT R2, R3, R2, R4, 0xfe, !PT ;  /* 0x0000000203027212 */ /* 0x000fe400078efe04 */
.L_x_60154:
[----:B------:R-:W-:Y:S05]  /*e5f0*/  BSYNC B0 ;  /* 0x0000000000007941 */ /* 0x000fea0003800000 */
.L_x_60153:
[----:B------:R-:W0:Y:S02]  /*e600*/  F2I.S64.TRUNC R2, R2 ;  /* 0x0000000200027311 */ /* 0x000e24000020d900 */
[----:B0-----:R-:W-:Y:S01]  /*e610*/  PRMT R0, R2, 0x7610, R0 ;  /* 0x0000761002007816 */ /* 0x001fe20000000000 */
[----:B------:R-:W-:Y:S05]  /*e620*/  BRA `(.L_x_60138) ;  /* 0x0000047000007947 */ /* 0x000fea0003800000 */
.L_x_60151:
        /* <DEDUP_REMOVED lines=21> */
.L_x_60160:
[----:B------:R-:W-:Y:S05]  /*e780*/  BSYNC B1 ;  /* 0x0000000000017941 */ /* 0x000fea0003800000 */
.L_x_60159:
[----:B------:R-:W-:Y:S01]  /*e790*/  IMAD.SHL.U32 R2, R2, 0x200000, RZ ;  /* 0x0020000002027824 */ /* 0x000fe200078e00ff */
[----:B------:R-:W-:-:S04]  /*e7a0*/  LEA R3, R0, 0x37800000, 0x17 ;  /* 0x3780000000037811 */ /* 0x000fc800078eb8ff */
[----:B------:R-:W-:Y:S02]  /*e7b0*/  LOP3.LUT R2, R3, R2, R4, 0xfe, !PT ;  /* 0x0000000203027212 */ /* 0x000fe400078efe04 */
.L_x_60158:
[----:B------:R-:W-:Y:S05]  /*e7c0*/  BSYNC B0 ;  /* 0x0000000000007941 */ /* 0x000fea0003800000 */
.L_x_60157:
[----:B------:R-:W0:Y:S02]  /*e7d0*/  F2I.S64.TRUNC R2, R2 ;  /* 0x0000000200027311 */ /* 0x000e24000020d900 */
[----:B0-----:R-:W-:Y:S01]  /*e7e0*/  PRMT R0, R2, 0x7610, R0 ;  /* 0x0000761002007816 */ /* 0x001fe20000000000 */
[----:B------:R-:W-:Y:S05]  /*e7f0*/  BRA `(.L_x_60138) ;  /* 0x000002a000007947 */ /* 0x000fea0003800000 */
.L_x_60150:
        /* <DEDUP_REMOVED lines=14> */
.L_x_60164:
[----:B------:R-:W-:Y:S05]  /*e8e0*/  BSYNC B0 ;  /* 0x0000000000007941 */ /* 0x000fea0003800000 */
.L_x_60163:
[----:B------:R-:W0:Y:S02]  /*e8f0*/  F2I.S64.TRUNC R2, R2 ;  /* 0x0000000200027311 */ /* 0x000e24000020d900 */
[----:B0-----:R-:W-:Y:S01]  /*e900*/  PRMT R0, R2, 0x7610, R0 ;  /* 0x0000761002007816 */ /* 0x001fe20000000000 */
[----:B------:R-:W-:Y:S05]  /*e910*/  BRA `(.L_x_60138) ;  /* 0x0000018000007947 */ /* 0x000fea0003800000 */
.L_x_60137:
        /* <DEDUP_REMOVED lines=21> */
.L_x_60162:
[----:B------:R0:W5:Y:S01]  /*ea70*/  LDG.E.U8 R0, [R4.64] ;  /* 0x0000002404007981 */ /* 0x000162000c1e1100 */
[----:B------:R-:W-:Y:S05]  /*ea80*/  BRA `(.L_x_60138) ;  /* 0x0000001000007947 */ /* 0x000fea0003800000 */
.L_x_60161:
[----:B------:R0:W5:Y:S02]  /*ea90*/  LDG.E.U8 R0, [R4.64] ;  /* 0x0000002404007981 */ /* 0x000164000c1e1100 */
.L_x_60138:
        /* <DEDUP_REMOVED lines=8> */
.L_x_60167:
        /* <DEDUP_REMOVED lines=12> */
.L_x_60166:
[----:B------:R-:W-:Y:S05]  /*ebe0*/  BSYNC B0 ;  /* 0x0000000000007941 */ /* 0x000fea0003800000 */
.L_x_60165:
        /* <DEDUP_REMOVED lines=11> */
.L_x_60171:
[----:B------:R-:W-:Y:S01]  /*eca0*/  STG.E.U8 [R16.64], R3 ;  /* 0x0000000310007986 */ /* 0x000fe2000c101124 */
[----:B------:R-:W-:Y:S05]  /*ecb0*/  EXIT ;  /* 0x000000000000794d */ /* 0x000fea0003800000 */
.L_x_60170:
        /* <DEDUP_REMOVED lines=10> */
.L_x_60174:
[----:B------:R-:W-:-:S05]  /*ed60*/  LOP3.LUT R3, R3, 0xff, RZ, 0xc0, !PT ;  /* 0x000000ff03037812 */ /* 0x000fca00078ec0ff */
[----:B------:R-:W-:Y:S01]  /*ed70*/  STG.E [R16.64], R3 ;  /* 0x0000000310007986 */ /* 0x000fe2000c101924 */
[----:B------:R-:W-:Y:S05]  /*ed80*/  EXIT ;  /* 0x000000000000794d */ /* 0x000fea0003800000 */
.L_x_60173:
[----:B------:R-:W-:-:S05]  /*ed90*/  LOP3.LUT R3, R3, 0xff, RZ, 0xc0, !PT ;  /* 0x000000ff03037812 */ /* 0x000fca00078ec0ff */
[----:B------:R-:W-:Y:S01]  /*eda0*/  STG.E.U16 [R16.64], R3 ;  /* 0x0000000310007986 */ /* 0x000fe2000c101524 */
[----:B------:R-:W-:Y:S05]  /*edb0*/  EXIT ;  /* 0x000000000000794d */ /* 0x000fea0003800000 */
.L_x_60169:
        /* <DEDUP_REMOVED lines=10> */
.L_x_60176:
[----:B------:R-:W-:-:S04]  /*ee60*/  LOP3.LUT R3, R3, 0xff, RZ, 0xc0, !PT ;  /* 0x000000ff03037812 */ /* 0x000fc800078ec0ff */
[----:B------:R-:W0:Y:S02]  /*ee70*/  I2F.U16 R0, R3 ;  /* 0x0000000300007306 */ /* 0x000e240000101000 */
[----:B0-----:R-:W-:-:S05]  /*ee80*/  F2FP.PACK_AB R0, RZ, R0 ;  /* 0x00000000ff00723e */ /* 0x001fca00000000ff */
[----:B------:R-:W-:Y:S01]  /*ee90*/  STG.E.U16 [R16.64], R0 ;  /* 0x0000000010007986 */ /* 0x000fe2000c101524 */
[----:B------:R-:W-:Y:S05]  /*eea0*/  EXIT ;  /* 0x000000000000794d */ /* 0x000fea0003800000 */
.L_x_60175:
        /* <DEDUP_REMOVED lines=11> */
.L_x_60178:
[----:B------:R-:W-:-:S06]  /*ef60*/  LOP3.LUT R3, R3, 0xff, RZ, 0xc0, !PT ;  /* 0x000000ff03037812 */ /* 0x000fcc00078ec0ff */
[----:B------:R-:W0:Y:S02]  /*ef70*/  I2F.U16 R3, R3 ;  /* 0x0000000300037306 */ /* 0x000e240000101000 */
[----:B0-----:R-:W-:-:S04]  /*ef80*/  F2FP.PACK_AB R3, RZ, R3 ;  /* 0x00000003ff03723e */ /* 0x001fc800000000ff */
[----:B------:R-:W-:-:S05]  /*ef90*/  PRMT R3, R3, 0x5410, RZ ;  /* 0x0000541003037816 */ /* 0x000fca00000000ff */
[----:B------:R-:W-:Y:S01]  /*efa0*/  STG.E [R16.64], R3 ;  /* 0x0000000310007986 */ /* 0x000fe2000c101924 */
[----:B------:R-:W-:Y:S05]  /*efb0*/  EXIT ;  /* 0x000000000000794d */ /* 0x000fea0003800000 */
.L_x_60177:
[----:B------:R-:W-:-:S06]  /*efc0*/  LOP3.LUT R3, R3, 0xff, RZ, 0xc0, !PT ;  /* 0x000000ff03037812 */ /* 0x000fcc00078ec0ff */
[----:B------:R-:W0:Y:S02]  /*efd0*/  I2F.F64.U16 R2, R3 ;  /* 0x0000000300027312 */ /* 0x000e240000101800 */
[----:B0-----:R-:W-:Y:S01]  /*efe0*/  STG.E.64 [R16.64], R2 ;  /* 0x0000000210007986 */ /* 0x001fe2000c101b24 */
[----:B------:R-:W-:Y:S05]  /*eff0*/  EXIT ;  /* 0x000000000000794d */ /* 0x000fea0003800000 */
.L_x_60168:
        /* <DEDUP_REMOVED lines=12> */
.L_x_60181:
[----:B------:R-:W-:Y:S01]  /*f0c0*/  LOP3.LUT R4, R3, 0xff, RZ, 0xc0, !PT ;  /* 0x000000ff03047812 */ /* 0x000fe200078ec0ff */
[----:B------:R-:W-:-:S05]  /*f0d0*/  CS2R R6, SRZ ;  /* 0x0000000000067805 */ /* 0x000fca000001ff00 */
[----:B------:R-:W0:Y:S02]  /*f0e0*/  I2F.F64.U16 R4, R4 ;  /* 0x0000000400047312 */ /* 0x000e240000101800 */
[----:B0-----:R-:W-:Y:S01]  /*f0f0*/  STG.E.128 [R16.64], R4 ;  /* 0x0000000410007986 */ /* 0x001fe2000c101d24 */
[----:B------:R-:W-:Y:S05]  /*f100*/  EXIT ;  /* 0x000000000000794d */ /* 0x000fea0003800000 */
.L_x_60180:
        /* <DEDUP_REMOVED lines=22> */
.L_x_60185:
[----:B------:R-:W-:Y:S05]  /*f270*/  BSYNC B0 ;  /* 0x0000000000007941 */ /* 0x000fea0003800000 */
.L_x_60184:
[----:B------:R-:W-:-:S05]  /*f280*/  LOP3.LUT R3, R0, R3, RZ, 0xfc, !PT ;  /* 0x0000000300037212 */ /* 0x000fca00078efcff */
[----:B------:R-:W-:Y:S01]  /*f290*/  STG.E.U8 [R16.64], R3 ;  /* 0x0000000310007986 */ /* 0x000fe2000c101124 */
[----:B------:R-:W-:Y:S05]  /*f2a0*/  EXIT ;  /* 0x000000000000794d */ /* 0x000fea0003800000 */
.L_x_60183:
        /* <DEDUP_REMOVED lines=14> */
.L_x_60187:
[----:B------:R-:W-:Y:S01]  /*f390*/  IMAD.MOV.U32 R0, RZ, RZ, 0x7f ;  /* 0x0000007fff007424 */ /* 0x000fe200078e00ff */
[----:B------:R-:W-:-:S04]  /*f3a0*/  ISETP.GT.U32.AND P0, PT, R2, 0x7f800000, PT ;  /* 0x7f8000000200780c */ /* 0x000fc80003f04070 */
[----:B------:R-:W-:-:S04]  /*f3b0*/  SEL R0, R0, 0x7c, P0 ;  /* 0x0000007c00007807 */ /* 0x000fc80000000000 */
.L_x_60188:
[----:B------:R-:W-:Y:S05]  /*f3c0*/  BSYNC B0 ;  /* 0x0000000000007941 */ /* 0x000fea0003800000 */
.L_x_60186:
[----:B------:R-:W-:-:S04]  /*f3d0*/  LOP3.LUT R2, R3, 0x80000000, RZ, 0xc0, !PT ;  /* 0x8000000003027812 */ /* 0x000fc800078ec0ff */
[----:B------:R-:W-:-:S04]  /*f3e0*/  SHF.R.U32.HI R3, RZ, 0x18, R2 ;  /* 0x00000018ff037819 */ /* 0x000fc80000011602 */
[----:B------:R-:W-:-:S05]  /*f3f0*/  LOP3.LUT R3, R0, R3, RZ, 0xfc, !PT ;  /* 0x0000000300037212 */ /* 0x000fca00078efcff */
[----:B------:R-:W-:Y:S01]  /*f400*/  STG.E.U8 [R16.64], R3 ;  /* 0x0000000310007986 */ /* 0x000fe2000c101124 */
[----:B------:R-:W-:Y:S05]  /*f410*/  EXIT ;  /* 0x000000000000794d */ /* 0x000fea0003800000 */
.L_x_60182:
[----:B------:R-:W-:-:S04]  /*f420*/  LOP3.LUT R3, R3, 0xff, RZ, 0xc0, !PT ;  /* 0x000000ff03037812 */ /* 0x000fc800078ec0ff */
[----:B------:R-:W0:Y:S02]  /*f430*/  I2F.U16 R0, R3 ;  /* 0x0000000300007306 */ /* 0x000e240000101000 */
[----:B0-----:R-:W-:-:S05]  /*f440*/  F2FP.BF16.PACK_AB R0, RZ, R0 ;  /* 0x00000000ff00723e */ /* 0x001fca00000010ff */
[----:B------:R-:W-:Y:S01]  /*f450*/  STG.E.U16 [R16.64], R0 ;  /* 0x0000000010007986 */ /* 0x000fe2000c101524 */
[----:B------:R-:W-:Y:S05]  /*f460*/  EXIT ;  /* 0x000000000000794d */ /* 0x000fea0003800000 */
.L_x_60179:
        /* <DEDUP_REMOVED lines=11> */
.L_x_60191:
        /* <DEDUP_REMOVED lines=18> */
.L_x_60194:
[----:B------:R-:W-:-:S04]  /*f640*/  LOP3.LUT R2, R3, 0x80000000, RZ, 0xc0, !PT ;  /* 0x8000000003027812 */ /* 0x000fc800078ec0ff */
[----:B------:R-:W-:-:S04]  /*f650*/  SHF.R.U32.HI R3, RZ, 0x18, R2 ;  /* 0x00000018ff037819 */ /* 0x000fc80000011602 */
[----:B------:R-:W-:-:S04]  /*f660*/  LOP3.LUT R0, R0, R3, RZ, 0xfc, !PT ;  /* 0x0000000300007212 */ /* 0x000fc800078efcff */
[----:B------:R-:W-:Y:S02]  /*f670*/  PRMT R8, R0, 0x7610, R8 ;  /* 0x0000761000087816 */ /* 0x000fe40000000008 */
.L_x_60193:
[----:B------:R-:W-:Y:S05]  /*f680*/  BSYNC B0 ;  /* 0x0000000000007941 */ /* 0x000fea0003800000 */
.L_x_60192:
[----:B------:R-:W-:Y:S01]  /*f690*/  STG.E.U8 [R16.64], R8 ;  /* 0x0000000810007986 */ /* 0x000fe2000c101124 */
[----:B------:R-:W-:Y:S05]  /*f6a0*/  EXIT ;  /* 0x000000000000794d */ /* 0x000fea0003800000 */
.L_x_60190:
        /* <DEDUP_REMOVED lines=18> */
.L_x_60197:
[----:B------:R-:W-:-:S04]  /*f7d0*/  LOP3.LUT R2, R3, 0x80000000, RZ, 0xc0, !PT ;  /* 0x8000000003027812 */ /* 0x000fc800078ec0ff */
[----:B------:R-:W-:-:S04]  /*f7e0*/  SHF.R.U32.HI R3, RZ, 0x18, R2 ;  /* 0x00000018ff037819 */ /* 0x000fc80000011602 */
[----:B------:R-:W-:-:S04]  /*f7f0*/  LOP3.LUT R0, R0, R3, RZ, 0xfc, !PT ;  /* 0x0000000300007212 */ /* 0x000fc800078efcff */
[----:B------:R-:W-:Y:S02]  /*f800*/  PRMT R8, R0, 0x7610, R8 ;  /* 0x0000761000087816 */ /* 0x000fe40000000008 */
.L_x_60196:
[----:B------:R-:W-:Y:S05]  /*f810*/  BSYNC B0 ;  /* 0x0000000000007941 */ /* 0x000fea0003800000 */
.L_x_60195:
[----:B------:R-:W-:Y:S01]  /*f820*/  STG.E.U8 [R16.64], R8 ;  /* 0x0000000810007986 */ /* 0x000fe2000c101124 */
[----:B------:R-:W-:Y:S05]  /*f830*/  EXIT ;  /* 0x000000000000794d */ /* 0x000fea0003800000 */
.L_x_60189:
        /* <DEDUP_REMOVED lines=23> */
.L_x_60172:
        /* <DEDUP_REMOVED lines=20> */
.L_x_60199:
[----:B------:R-:W-:Y:S01]  /*faf0*/  LOP3.LUT R2, R3, 0xff, RZ, 0xc0, !PT ;  /* 0x000000ff03027812 */ /* 0x000fe200078ec0ff */
[----:B------:R-:W-:-:S05]  /*fb00*/  IMAD.MOV.U32 R3, RZ, RZ, RZ ;  /* 0x000000ffff037224 */ /* 0x000fca00078e00ff */
[----:B------:R-:W-:Y:S01]  /*fb10*/  STG.E.64 [R16.64], R2 ;  /* 0x0000000210007986 */ /* 0x000fe2000c101b24 */
[----:B------:R-:W-:Y:S05]  /*fb20*/  EXIT ;  /* 0x000000000000794d */ /* 0x000fea0003800000 */
.L_x_60198:
[----:B------:R-:W-:-:S05]  /*fb30*/  LOP3.LUT R3, R3, 0xff, RZ, 0xc0, !PT ;  /* 0x000000ff03037812 */ /* 0x000fca00078ec0ff */
[----:B------:R-:W-:Y:S01]  /*fb40*/  STG.E [R16.64], R3 ;  /* 0x0000000310007986 */ /* 0x000fe2000c101924 */
[----:B------:R-:W-:Y:S05]  /*fb50*/  EXIT ;  /* 0x000000000000794d */ /* 0x000fea0003800000 */
.L_x_60200:
        /* <DEDUP_REMOVED lines=10> */
.L_x_62017:


//--------------------- .text._ZN2at6native27unrolled_elementwise_kernelIZZZNS0_50_GLOBAL__N__2680c7bb_12_PowKernel_cu_b2145a98_318424pow_tensor_tensor_kernelERNS_18TensorIteratorBaseEENKUlvE_clEvENKUlvE_clEvEUlhhE_St5arrayIPcLm3EELi4E23TrivialOffsetCalculatorILi2EjESB_ILi1EjENS0_6memory12LoadWithCastILi2EEENSE_13StoreWithCastILi1EEEEEviT_T0_T2_T3_T4_T5_ --------------------------
	.section	.text._ZN2at6native27unrolled_elementwise_kernelIZZZNS0_50_GLOBAL__N__2680c7bb_12_PowKernel_cu_b2145a98_318424pow_tensor_tensor_kernelERNS_18TensorIteratorBaseEENKUlvE_clEvENKUlvE_clEvEUlhhE_St5arrayIPcLm3EELi4E23TrivialOffsetCalculatorILi2EjESB_ILi1EjENS0_6memory12LoadWithCastILi2EEENSE_13StoreWithCastILi1EEEEEviT_T0_T2_T3_T4_T5_,"ax",@progbits
	.sectioninfo	@"SHI_REGISTERS=32"
	.align	128
        .global         _ZN2at6native27unrolled_elementwise_kernelIZZZNS0_50_GLOBAL__N__2680c7bb_12_PowKernel_cu_b2145a98_318424pow_tensor_tensor_kernelERNS_18TensorIteratorBaseEENKUlvE_clEvENKUlvE_clEvEUlhhE_St5arrayIPcLm3EELi4E23TrivialOffsetCalculatorILi2EjESB_ILi1EjENS0_6memory12LoadWithCastILi2EEENSE_13StoreWithCastILi1EEEEEviT_T0_T2_T3_T4_T5_
        .type           _ZN2at6native27unrolled_elementwise_kernelIZZZNS0_50_GLOBAL__N__2680c7bb_12_PowKernel_cu_b2145a98_318424pow_tensor_tensor_kernelERNS_18TensorIteratorBaseEENKUlvE_clEvENKUlvE_clEvEUlhhE_St5arrayIPcLm3EELi4E23TrivialOffsetCalculatorILi2EjESB_ILi1EjENS0_6memory12LoadWithCastILi2EEENSE_13StoreWithCastILi1EEEEEviT_T0_T2_T3_T4_T5_,@function
        .size           _ZN2at6native27unrolled_elementwise_kernelIZZZNS0_50_GLOBAL__N__2680c7bb_12_PowKernel_cu_b2145a98_318424pow_tensor_tensor_kernelERNS_18TensorIteratorBaseEENKUlvE_clEvENKUlvE_clEvEUlhhE_St5arrayIPcLm3EELi4E23TrivialOffsetCalculatorILi2EjESB_ILi1EjENS0_6memory12LoadWithCastILi2EEENSE_13StoreWithCastILi1EEEEEviT_T0_T2_T3_T4_T5_,(.L_x_62018 - _ZN2at6native27unrolled_elementwise_kernelIZZZNS0_50_GLOBAL__N__2680c7bb_12_PowKernel_cu_b2145a98_318424pow_tensor_tensor_kernelERNS_18TensorIteratorBaseEENKUlvE_clEvENKUlvE_clEvEUlhhE_St5arrayIPcLm3EELi4E23TrivialOffsetCalculatorILi2EjESB_ILi1EjENS0_6memory12LoadWithCastILi2EEENSE_13StoreWithCastILi1EEEEEviT_T0_T2_T3_T4_T5_)
        .other          _ZN2at6native27unrolled_elementwise_kernelIZZZNS0_50_GLOBAL__N__2680c7bb_12_PowKernel_cu_b2145a98_318424pow_tensor_tensor_kernelERNS_18TensorIteratorBaseEENKUlvE_clEvENKUlvE_clEvEUlhhE_St5arrayIPcLm3EELi4E23TrivialOffsetCalculatorILi2EjESB_ILi1EjENS0_6memory12LoadWithCastILi2EEENSE_13StoreWithCastILi1EEEEEviT_T0_T2_T3_T4_T5_,@"STO_CUDA_ENTRY STV_DEFAULT"
_ZN2at6native27unrolled_elementwise_kernelIZZZNS0_50_GLOBAL__N__2680c7bb_12_PowKernel_cu_b2145a98_318424pow_tensor_tensor_kernelERNS_18TensorIteratorBaseEENKUlvE_clEvENKUlvE_clEvEUlhhE_St5arrayIPcLm3EELi4E23TrivialOffsetCalculatorILi2EjESB_ILi1EjENS0_6memory12LoadWithCastILi2EEENSE_13StoreWithCastILi1EEEEEviT_T0_T2_T3_T4_T5_:
.text._ZN2at6native27unrolled_elementwise_kernelIZZZNS0_50_GLOBAL__N__2680c7bb_12_PowKernel_cu_b2145a98_318424pow_tensor_tensor_kernelERNS_18TensorIteratorBaseEENKUlvE_clEvENKUlvE_clEvEUlhhE_St5arrayIPcLm3EELi4E23TrivialOffsetCalculatorILi2EjESB_ILi1EjENS0_6memory12LoadWithCastILi2EEENSE_13StoreWithCastILi1EEEEEviT_T0_T2_T3_T4_T5_:
        /* <DEDUP_REMOVED lines=31> */
.L_x_60206:
[----:B------:R0:W5:Y:S01]  /*01f0*/  LDG.E.U8 R25, [R6.64] ;  /* 0x0000002406197981 */ /* 0x000162000c1e1100 */
[----:B------:R-:W-:Y:S05]  /*0200*/  BRA `(.L_x_60208) ;  /* 0x00000dd000007947 */ /* 0x000fea0003800000 */
.L_x_60205:
        /* <DEDUP_REMOVED lines=8> */
.L_x_60210:
[----:B------:R0:W5:Y:S01]  /*0290*/  LDG.E.U8 R25, [R6.64] ;  /* 0x0000002406197981 */ /* 0x000162000c1e1100 */
[----:B------:R-:W-:Y:S05]  /*02a0*/  BRA `(.L_x_60208) ;  /* 0x00000d3000007947 */ /* 0x000fea0003800000 */
.L_x_60209:
[----:B------:R0:W5:Y:S01]  /*02b0*/  LDG.E.U16 R25, [R6.64] ;  /* 0x0000002406197981 */ /* 0x000162000c1e1500 */
[----:B------:R-:W-:Y:S05]  /*02c0*/  BRA `(.L_x_60208) ;  /* 0x00000d1000007947 */ /* 0x000fea0003800000 */
.L_x_60204:
        /* <DEDUP_REMOVED lines=10> */
.L_x_60212:
[----:B------:R-:W2:Y:S02]  /*0370*/  LDG.E.U16 R4, [R6.64] ;  /* 0x0000002406047981 */ /* 0x000ea4000c1e1500 */
[----:B--2---:R-:W-:-:S06]  /*0380*/  HADD2.F32 R4, -RZ, R4.H0_H0 ;  /* 0x20000004ff047230 */ /* 0x004fcc0000004100 */
[----:B------:R-:W0:Y:S02]  /*0390*/  F2I.S64.TRUNC R4, R4 ;  /* 0x0000000400047311 */ /* 0x000e24000020d900 */
[----:B0-----:R-:W-:Y:S01]  /*03a0*/  PRMT R25, R4, 0x7610, R25 ;  /* 0x0000761004197816 */ /* 0x001fe20000000019 */
[----:B------:R-:W-:Y:S05]  /*03b0*/  BRA `(.L_x_60208) ;  /* 0x00000c2000007947 */ /* 0x000fea0003800000 */
.L_x_60211:
        /* <DEDUP_REMOVED lines=10> */
.L_x_60214:
[----:B------:R-:W2:Y:S02]  /*0460*/  LDG.E.U16 R6, [R6.64] ;  /* 0x0000002406067981 */ /* 0x000ea4000c1e1500 */
[----:B--2---:R-:W-:-:S06]  /*0470*/  HADD2.F32 R4, -RZ, R6.H0_H0 ;  /* 0x20000006ff047230 */ /* 0x004fcc0000004100 */
[----:B------:R-:W0:Y:S02]  /*0480*/  F2I.S64.TRUNC R4, R4 ;  /* 0x0000000400047311 */ /* 0x000e24000020d900 */
[----:B0-----:R-:W-:Y:S01]  /*0490*/  PRMT R25, R4, 0x7610, R25 ;  /* 0x0000761004197816 */ /* 0x001fe20000000019 */
[----:B------:R-:W-:Y:S05]  /*04a0*/  BRA `(.L_x_60208) ;  /* 0x00000b3000007947 */ /* 0x000fea0003800000 */
.L_x_60213:
[----:B------:R-:W2:Y:S02]  /*04b0*/  LDG.E.64 R4, [R6.64] ;  /* 0x0000002406047981 */ /* 0x000ea4000c1e1b00 */
[----:B--2---:R-:W0:Y:S02]  /*04c0*/  F2I.S64.F64.TRUNC R4, R4 ;  /* 0x0000000400047311 */ /* 0x004e24000030d900 */
[----:B0-----:R-:W-:Y:S01]  /*04d0*/  PRMT R25, R4, 0x7610, R25 ;  /* 0x0000761004197816 */ /* 0x001fe20000000019 */
[----:B------:R-:W-:Y:S05]  /*04e0*/  BRA `(.L_x_60208) ;  /* 0x00000af000007947 */ /* 0x000fea0003800000 */
.L_x_60203:
        /* <DEDUP_REMOVED lines=12> */
.L_x_60217:
[----:B------:R-:W2:Y:S02]  /*05b0*/  LDG.E.64 R6, [R6.64] ;  /* 0x0000002406067981 */ /* 0x000ea4000c1e1b00 */
[----:B--2---:R-:W0:Y:S02]  /*05c0*/  F2I.S64.F64.TRUNC R4, R6 ;  /* 0x0000000600047311 */ /* 0x004e24000030d900 */
[----:B0-----:R-:W-:Y:S01]  /*05d0*/  PRMT R25, R4, 0x7610, R25 ;  /* 0x0000761004197816 */ /* 0x001fe20000000019 */
[----:B------:R-:W-:Y:S05]  /*05e0*/  BRA `(.L_x_60208) ;  /* 0x000009f000007947 */ /* 0x000fea0003800000 */
.L_x_60216:
        /* <DEDUP_REMOVED lines=28> */
.L_x_60219:
        /* <DEDUP_REMOVED lines=16> */
.L_x_60218:
[----:B------:R-:W2:Y:S02]  /*08b0*/  LDG.E.U16 R4, [R6.64] ;  /* 0x0000002406047981 */ /* 0x000ea4000c1e1500 */
[----:B--2---:R-:W-:-:S06]  /*08c0*/  PRMT R4, RZ, 0x5410, R4 ;  /* 0x00005410ff047816 */ /* 0x004fcc0000000004 */
[----:B------:R-:W0:Y:S02]  /*08d0*/  F2I.S64.TRUNC R4, R4 ;  /* 0x0000000400047311 */ /* 0x000e24000020d900 */
[----:B0-----:R-:W-:Y:S01]  /*08e0*/  PRMT R25, R4, 0x7610, R25 ;  /* 0x0000761004197816 */ /* 0x001fe20000000019 */
[----:B------:R-:W-:Y:S05]  /*08f0*/  BRA `(.L_x_60208) ;  /* 0x000006e000007947 */ /* 0x000fea0003800000 */
.L_x_60215:
        /* <DEDUP_REMOVED lines=10> */
.L_x_60222:
        /* <DEDUP_REMOVED lines=21> */
.L_x_60226:
[----:B------:R-:W-:Y:S05]  /*0af0*/  BSYNC B1 ;  /* 0x0000000000017941 */ /* 0x000fea0003800000 */
.L_x_60225:
[----:B------:R-:W-:Y:S01]  /*0b00*/  IMAD.SHL.U32 R3, R3, 0x100000, RZ ;  /* 0x0010000003037824 */ /* 0x000fe200078e00ff */
[----:B------:R-:W-:-:S04]  /*0b10*/  LEA R5, R0, 0x3b800000, 0x17 ;  /* 0x3b80000000057811 */ /* 0x000fc800078eb8ff */
[----:B------:R-:W-:Y:S02]  /*0b20*/  LOP3.LUT R4, R5, R3, R6, 0xfe, !PT ;  /* 0x0000000305047212 */ /* 0x000fe400078efe06 */
.L_x_60224:
[----:B------:R-:W-:Y:S05]  /*0b30*/  BSYNC B0 ;  /* 0x0000000000007941 */ /* 0x000fea0003800000 */
.L_x_60223:
[----:B------:R-:W0:Y:S02]  /*0b40*/  F2I.S64.TRUNC R4, R4 ;  /* 0x0000000400047311 */ /* 0x000e24000020d900 */
[----:B0-----:R-:W-:Y:S01]  /*0b50*/  PRMT R25, R4, 0x7610, R25 ;  /* 0x0000761004197816 */ /* 0x001fe20000000019 */
[----:B------:R-:W-:Y:S05]  /*0b60*/  BRA `(.L_x_60208) ;  /* 0x0000047000007947 */ /* 0x000fea0003800000 */
.L_x_60221:
        /* <DEDUP_REMOVED lines=21> */
.L_x_60230:
[----:B------:R-:W-:Y:S05]  /*0cc0*/  BSYNC B1 ;  /* 0x0000000000017941 */ /* 0x000fea0003800000 */
.L_x_60229:
[----:B------:R-:W-:Y:S01]  /*0cd0*/  IMAD.SHL.U32 R3, R3, 0x200000, RZ ;  /* 0x0020000003037824 */ /* 0x000fe200078e00ff */
[----:B------:R-:W-:-:S04]  /*0ce0*/  LEA R5, R0, 0x37800000, 0x17 ;  /* 0x3780000000057811 */ /* 0x000fc800078eb8ff */
[----:B------:R-:W-:Y:S02]  /*0cf0*/  LOP3.LUT R4, R5, R3, R6, 0xfe, !PT ;  /* 0x0000000305047212 */ /* 0x000fe400078efe06 */
.L_x_60228:
[----:B------:R-:W-:Y:S05]  /*0d00*/  BSYNC B0 ;  /* 0x0000000000007941 */ /* 0x000fea0003800000 */
.L_x_60227:
[----:B------:R-:W0:Y:S02]  /*0d10*/  F2I.S64.TRUNC R4, R4 ;  /* 0x0000000400047311 */ /* 0x000e24000020d900 */
[----:B0-----:R-:W-:Y:S01]  /*0d20*/  PRMT R25, R4, 0x7610, R25 ;  /* 0x0000761004197816 */ /* 0x001fe20000000019 */
[----:B------:R-:W-:Y:S05]  /*0d30*/  BRA `(.L_x_60208) ;  /* 0x000002a000007947 */ /* 0x000fea0003800000 */
.L_x_60220:
        /* <DEDUP_REMOVED lines=14> */
.L_x_60234:
[----:B------:R-:W-:Y:S05]  /*0e20*/  BSYNC B0 ;  /* 0x0000000000007941 */ /* 0x000fea0003800000 */
.L_x_60233:
[----:B------:R-:W0:Y:S02]  /*0e30*/  F2I.S64.TRUNC R4, R4 ;  /* 0x0000000400047311 */ /* 0x000e24000020d900 */
[----:B0-----:R-:W-:Y:S01]  /*0e40*/  PRMT R25, R4, 0x7610, R25 ;  /* 0x0000761004197816 */ /* 0x001fe20000000019 */
[----:B------:R-:W-:Y:S05]  /*0e50*/  BRA `(.L_x_60208) ;  /* 0x0000018000007947 */ /* 0x000fea0003800000 */
.L_x_60207:
        /* <DEDUP_REMOVED lines=21> */
.L_x_60232:
[----:B------:R0:W5:Y:S01]  /*0fb0*/  LDG.E.U8 R25, [R6.64] ;  /* 0x0000002406197981 */ /* 0x000162000c1e1100 */
[----:B------:R-:W-:Y:S05]  /*0fc0*/  BRA `(.L_x_60208) ;  /* 0x0000001000007947 */ /* 0x000fea0003800000 */
.L_x_60231:
[----:B------:R0:W5:Y:S02]  /*0fd0*/  LDG.E.U8 R25, [R6.64] ;  /* 0x0000002406197981 */ /* 0x000164000c1e1100 */
.L_x_60208:
        /* <DEDUP_REMOVED lines=16> */
.L_x_60238:
[----:B------:R0:W5:Y:S01]  /*10e0*/  LDG.E.U8 R22, [R6.64] ;  /* 0x0000002406167981 */ /* 0x000162000c1e1100 */
[----:B------:R-:W-:Y:S05]  /*10f0*/  BRA `(.L_x_60240) ;  /* 0x00000dc000007947 */ /* 0x000fea0003800000 */
.L_x_60237:
        /* <DEDUP_REMOVED lines=8> */
.L_x_60242:
[----:B------:R0:W5:Y:S01]  /*1180*/  LDG.E.U8 R22, [R6.64] ;  /* 0x0000002406167981 */ /* 0x000162000c1e1100 */
[----:B------:R-:W-:Y:S05]  /*1190*/  BRA `(.L_x_60240) ;  /* 0x00000d2000007947 */ /* 0x000fea0003800000 */
.L_x_60241:
[----:B------:R0:W5:Y:S01]  /*11a0*/  LDG.E.U16 R22, [R6.64] ;  /* 0x0000002406167981 */ /* 0x000162000c1e1500 */
[----:B------:R-:W-:Y:S05]  /*11b0*/  BRA `(.L_x_60240) ;  /* 0x00000d0000007947 */ /* 0x000fea0003800000 */
.L_x_60236:
        /* <DEDUP_REMOVED lines=10> */
.L_x_60244:
[----:B------:R-:W2:Y:S02]  /*1260*/  LDG.E.U16 R4, [R6.64] ;  /* 0x0000002406047981 */ /* 0x000ea4000c1e1500 */
[----:B--2---:R-:W-:-:S06]  /*1270*/  HADD2.F32 R4, -RZ, R4.H0_H0 ;  /* 0x20000004ff047230 */ /* 0x004fcc0000004100 */
[----:B------:R-:W0:Y:S02]  /*1280*/  F2I.S64.TRUNC R4, R4 ;  /* 0x0000000400047311 */ /* 0x000e24000020d900 */
[----:B0-----:R-:W-:Y:S01]  /*1290*/  PRMT R22, R4, 0x7610, R22 ;  /* 0x0000761004167816 */ /* 0x001fe20000000016 */
[----:B------:R-:W-:Y:S05]  /*12a0*/  BRA `(.L_x_60240) ;  /* 0x00000c1000007947 */ /* 0x000fea0003800000 */
.L_x_60243:
        /* <DEDUP_REMOVED lines=10> */
.L_x_60246:
[----:B------:R-:W2:Y:S02]  /*1350*/  LDG.E.U16 R6, [R6.64] ;  /* 0x0000002406067981 */ /* 0x000ea4000c1e1500 */
[----:B--2---:R-:W-:-:S06]  /*1360*/  HADD2.F32 R4, -RZ, R6.H0_H0 ;  /* 0x20000006ff047230 */ /* 0x004fcc0000004100 */
[----:B------:R-:W0:Y:S02]  /*1370*/  F2I.S64.TRUNC R4, R4 ;  /* 0x0000000400047311 */ /* 0x000e24000020d900 */
[----:B0-----:R-:W-:Y:S01]  /*1380*/  PRMT R22, R4, 0x7610, R22 ;  /* 0x0000761004167816 */ /* 0x001fe20000000016 */
[----:B------:R-:W-:Y:S05]  /*1390*/  BRA `(.L_x_60240) ;  /* 0x00000b2000007947 */ /* 0x000fea0003800000 */
.L_x_60245:
[----:B------:R-:W2:Y:S02]  /*13a0*/  LDG.E.64 R4, [R6.64] ;  /* 0x0000002406047981 */ /* 0x000ea4000c1e1b00 */
[----:B--2---:R-:W0:Y:S02]  /*13b0*/  F2I.S64.F64.TRUNC R4, R4 ;  /* 0x0000000400047311 */ /* 0x004e24000030d900 */
[----:B0-----:R-:W-:Y:S01]  /*13c0*/  PRMT R22, R4, 0x7610, R22 ;  /* 0x0000761004167816 */ /* 0x001fe20000000016 */
[----:B------:R-:W-:Y:S05]  /*13d0*/  BRA `(.L_x_60240) ;  /* 0x00000ae000007947 */ /* 0x000fea0003800000 */
.L_x_60235:
        /* <DEDUP_REMOVED lines=12> */
.L_x_60249:
[----:B------:R-:W2:Y:S02]  /*14a0*/  LDG.E.64 R6, [R6.64] ;  /* 0x0000002406067981 */ /* 0x000ea4000c1e1b00 */
[----:B--2---:R-:W0:Y:S02]  /*14b0*/  F2I.S64.F64.TRUNC R4, R6 ;  /* 0x0000000600047311 */ /* 0x004e24000030d900 */
[----:B0-----:R-:W-:Y:S01]  /*14c0*/  PRMT R22, R4, 0x7610, R22 ;  /* 0x0000761004167816 */ /* 0x001fe20000000016 */
[----:B------:R-:W-:Y:S05]  /*14d0*/  BRA `(.L_x_60240) ;  /* 0x000009e000007947 */ /* 0x000fea0003800000 */
.L_x_60248:
        /* <DEDUP_REMOVED lines=28> */
.L_x_60251:
        /* <DEDUP_REMOVED lines=15> */
.L_x_60250:
[----:B------:R-:W2:Y:S02]  /*1790*/  LDG.E.U16 R4, [R6.64] ;  /* 0x0000002406047981 */ /* 0x000ea4000c1e1500 */
[----:B--2---:R-:W-:-:S06]  /*17a0*/  PRMT R4, RZ, 0x5410, R4 ;  /* 0x00005410ff047816 */ /* 0x004fcc0000000004 */
[----:B------:R-:W0:Y:S02]  /*17b0*/  F2I.S64.TRUNC R4, R4 ;  /* 0x0000000400047311 */ /* 0x000e24000020d900 */
[----:B0-----:R-:W-:Y:S01]  /*17c0*/  PRMT R22, R4, 0x7610, R22 ;  /* 0x0000761004167816 */ /* 0x001fe20000000016 */
[----:B------:R-:W-:Y:S05]  /*17d0*/  BRA `(.L_x_60240) ;  /* 0x000006e000007947 */ /* 0x000fea0003800000 */
.L_x_60247:
        /* <DEDUP_REMOVED lines=10> */
.L_x_60254:
        /* <DEDUP_REMOVED lines=21> */
.L_x_60258:
[----:B------:R-:W-:Y:S05]  /*19d0*/  BSYNC B1 ;  /* 0x0000000000017941 */ /* 0x000fea0003800000 */
.L_x_60257:
[----:B------:R-:W-:Y:S01]  /*19e0*/  IMAD.SHL.U32 R3, R3, 0x100000, RZ ;  /* 0x0010000003037824 */ /* 0x000fe200078e00ff */
[----:B------:R-:W-:-:S04]  /*19f0*/  LEA R5, R0, 0x3b800000, 0x17 ;  /* 0x3b80000000057811 */ /* 0x000fc800078eb8ff */
[----:B------:R-:W-:Y:S02]  /*1a00*/  LOP3.LUT R4, R5, R3, R6, 0xfe, !PT ;  /* 0x0000000305047212 */ /* 0x000fe400078efe06 */
.L_x_60256:
[----:B------:R-:W-:Y:S05]  /*1a10*/  BSYNC B0 ;  /* 0x0000000000007941 */ /* 0x000fea0003800000 */
.L_x_60255:
[----:B------:R-:W0:Y:S02]  /*1a20*/  F2I.S64.TRUNC R4, R4 ;  /* 0x0000000400047311 */ /* 0x000e24000020d900 */
[----:B0-----:R-:W-:Y:S01]  /*1a30*/  PRMT R22, R4, 0x7610, R22 ;  /* 0x0000761004167816 */ /* 0x001fe20000000016 */
[----:B------:R-:W-:Y:S05]  /*1a40*/  BRA `(.L_x_60240) ;  /* 0x0000047000007947 */ /* 0x000fea0003800000 */
.L_x_60253:
        /* <DEDUP_REMOVED lines=21> */
.L_x_60262:
[----:B------:R-:W-:Y:S05]  /*1ba0*/  BSYNC B1 ;  /* 0x0000000000017941 */ /* 0x000fea0003800000 */
.L_x_60261:
[----:B------:R-:W-:Y:S01]  /*1bb0*/  IMAD.SHL.U32 R3, R3, 0x200000, RZ ;  /* 0x0020000003037824 */ /* 0x000fe200078e00ff */
[----:B------:R-:W-:-:S04]  /*1bc0*/  LEA R5, R0, 0x37800000, 0x17 ;  /* 0x3780000000057811 */ /* 0x000fc800078eb8ff */
[----:B------:R-:W-:Y:S02]  /*1bd0*/  LOP3.LUT R4, R5, R3, R6, 0xfe, !PT ;  /* 0x0000000305047212 */ /* 0x000fe400078efe06 */
.L_x_60260:
[----:B------:R-:W-:Y:S05]  /*1be0*/  BSYNC B0 ;  /* 0x0000000000007941 */ /* 0x000fea0003800000 */
.L_x_60259:
[----:B------:R-:W0:Y:S02]  /*1bf0*/  F2I.S64.TRUNC R4, R4 ;  /* 0x0000000400047311 */ /* 0x000e24000020d900 */
[----:B0-----:R-:W-:Y:S01]  /*1c00*/  PRMT R22, R4, 0x7610, R22 ;  /* 0x0000761004167816 */ /* 0x001fe20000000016 */
[----:B------:R-:W-:Y:S05]  /*1c10*/  BRA `(.L_x_60240) ;  /* 0x000002a000007947 */ /* 0x000fea0003800000 */
.L_x_60252:
        /* <DEDUP_REMOVED lines=14> */
.L_x_60266:
[----:B------:R-:W-:Y:S05]  /*1d00*/  BSYNC B0 ;  /* 0x0000000000007941 */ /* 0x000fea0003800000 */
.L_x_60265:
[----:B------:R-:W0:Y:S02]  /*1d10*/  F2I.S64.TRUNC R4, R4 ;  /* 0x0000000400047311 */ /* 0x000e24000020d900 */
[----:B0-----:R-:W-:Y:S01]  /*1d20*/  PRMT R22, R4, 0x7610, R22 ;  /* 0x0000761004167816 */ /* 0x001fe20000000016 */
[----:B------:R-:W-:Y:S05]  /*1d30*/  BRA `(.L_x_60240) ;  /* 0x0000018000007947 */ /* 0x000fea0003800000 */
.L_x_60239:
        /* <DEDUP_REMOVED lines=21> */
.L_x_60264:
[----:B------:R0:W5:Y:S01]  /*1e90*/  LDG.E.U8 R22, [R6.64] ;  /* 0x0000002406167981 */ /* 0x000162000c1e1100 */
[----:B------:R-:W-:Y:S05]  /*1ea0*/  BRA `(.L_x_60240) ;  /* 0x0000001000007947 */ /* 0x000fea0003800000 */
.L_x_60263:
[----:B------:R0:W5:Y:S02]  /*1eb0*/  LDG.E.U8 R22, [R6.64] ;  /* 0x0000002406167981 */ /* 0x000164000c1e1100 */
.L_x_60240:
[----:B------:R-:W1:Y:S02]  /*1ec0*/  S2R R23, SR_TID.X ;  /* 0x0000000000177919 */ /* 0x000e640000002100 */
[----:B-1----:R-:W-:Y:S02]  /*1ed0*/  IADD3 R23, R23, 0x80, RZ ;  /* 0x0000008017177810 */ /* 0x002fe40007ffe0ff */
.L_x_60202:
[----:B-1-3--:R-:W-:Y:S05]  /*1ee0*/  BSYNC B6 ;  /* 0x0000000000067941 */ /* 0x00afea0003800000 */
.L_x_60201:
        /* <DEDUP_REMOVED lines=21> */
.L_x_60272:
[----:B------:R0:W5:Y:S01]  /*2040*/  LDG.E.U8 R27, [R6.64] ;  /* 0x00000024061b7981 */ /* 0x000162000c1e1100 */
[----:B------:R-:W-:Y:S05]  /*2050*/  BRA `(.L_x_60274) ;  /* 0x00000dc000007947 */ /* 0x000fea0003800000 */
.L_x_60271:
        /* <DEDUP_REMOVED lines=8> */
.L_x_60276:
[----:B------:R0:W5:Y:S01]  /*20e0*/  LDG.E.U8 R27, [R6.64] ;  /* 0x00000024061b7981 */ /* 0x000162000c1e1100 */
[----:B------:R-:W-:Y:S05]  /*20f0*/  BRA `(.L_x_60274) ;  /* 0x00000d2000007947 */ /* 0x000fea0003800000 */
.L_x_60275:
[----:B------:R0:W5:Y:S01]  /*2100*/  LDG.E.U16 R27, [R6.64] ;  /* 0x00000024061b7981 */ /* 0x000162000c1e1500 */
[----:B------:R-:W-:Y:S05]  /*2110*/  BRA `(.L_x_60274) ;  /* 0x00000d0000007947 */ /* 0x000fea0003800000 */
.L_x_60270:
        /* <DEDUP_REMOVED lines=10> */
.L_x_60278:
[----:B------:R-:W2:Y:S02]  /*21c0*/  LDG.E.U16 R4, [R6.64] ;  /* 0x0000002406047981 */ /* 0x000ea4000c1e1500 */
[----:B--2---:R-:W-:-:S06]  /*21d0*/  HADD2.F32 R4, -RZ, R4.H0_H0 ;  /* 0x20000004ff047230 */ /* 0x004fcc0000004100 */
[----:B------:R-:W0:Y:S02]  /*21e0*/  F2I.S64.TRUNC R4, R4 ;  /* 0x0000000400047311 */ /* 0x000e24000020d900 */
[----:B0-----:R-:W-:Y:S01]  /*21f0*/  PRMT R27, R4, 0x7610, R27 ;  /* 0x00007610041b7816 */ /* 0x001fe2000000001b */
[----:B------:R-:W-:Y:S05]  /*2200*/  BRA `(.L_x_60274) ;  /* 0x00000c1000007947 */ /* 0x000fea0003800000 */
.L_x_60277:
        /* <DEDUP_REMOVED lines=10> */
.L_x_60280:
[----:B------:R-:W2:Y:S02]  /*22b0*/  LDG.E.U16 R6, [R6.64] ;  /* 0x0000002406067981 */ /* 0x000ea4000c1e1500 */
[----:B--2---:R-:W-:-:S06]  /*22c0*/  HADD2.F32 R4, -RZ, R6.H0_H0 ;  /* 0x20000006ff047230 */ /* 0x004fcc0000004100 */
[----:B------:R-:W0:Y:S02]  /*22d0*/  F2I.S64.TRUNC R4, R4 ;  /* 0x0000000400047311 */ /* 0x000e24000020d900 */
[----:B0-----:R-:W-:Y:S01]  /*22e0*/  PRMT R27, R4, 0x7610, R27 ;  /* 0x00007610041b7816 */ /* 0x001fe2000000001b */
[----:B------:R-:W-:Y:S05]  /*22f0*/  BRA `(.L_x_60274) ;  /* 0x00000b2000007947 */ /* 0x000fea0003800000 */
.L_x_60279:
[----:B------:R-:W2:Y:S02]  /*2300*/  LDG.E.64 R4, [R6.64] ;  /* 0x0000002406047981 */ /* 0x000ea4000c1e1b00 */
[----:B--2---:R-:W0:Y:S02]  /*2310*/  F2I.S64.F64.TRUNC R4, R4 ;  /* 0x0000000400047311 */ /* 0x004e24000030d900 */
[----:B0-----:R-:W-:Y:S01]  /*2320*/  PRMT R27, R4, 0x7610, R27 ;  /* 0x00007610041b7816 */ /* 0x001fe2000000001b */
[----:B------:R-:W-:Y:S05]  /*2330*/  BRA `(.L_x_60274) ;  /* 0x00000ae000007947 */ /* 0x000fea0003800000 */
.L_x_60269:
        /* <DEDUP_REMOVED lines=12> */
.L_x_60283:
[----:B------:R-:W2:Y:S02]  /*2400*/  LDG.E.64 R6, [R6.64] ;  /* 0x0000002406067981 */ /* 0x000ea4000c1e1b00 */
[----:B--2---:R-:W0:Y:S02]  /*2410*/  F2I.S64.F64.TRUNC R4, R6 ;  /* 0x0000000600047311 */ /* 0x004e24000030d900 */
[----:B0-----:R-:W-:Y:S01]  /*2420*/  PRMT R27, R4, 0x7610, R27 ;  /* 0x00007610041b7816 */ /* 0x001fe2000000001b */
[----:B------:R-:W-:Y:S05]  /*2430*/  BRA `(.L_x_60274) ;  /* 0x000009e000007947 */ /* 0x000fea0003800000 */
.L_x_60282:
        /* <DEDUP_REMOVED lines=28> */
.L_x_60285:
        /* <DEDUP_REMOVED lines=15> */
.L_x_60284:
[----:B------:R-:W2:Y:S02]  /*26f0*/  LDG.E.U16 R4, [R6.64] ;  /* 0x0000002406047981 */ /* 0x000ea4000c1e1500 */
[----:B--2---:R-:W-:-:S06]  /*2700*/  PRMT R4, RZ, 0x5410, R4 ;  /* 0x00005410ff047816 */ /* 0x004fcc0000000004 */
[----:B------:R-:W0:Y:S02]  /*2710*/  F2I.S64.TRUNC R4, R4 ;  /* 0x0000000400047311 */ /* 0x000e24000020d900 */
[----:B0-----:R-:W-:Y:S01]  /*2720*/  PRMT R27, R4, 0x7610, R27 ;  /* 0x00007610041b7816 */ /* 0x001fe2000000001b */
[----:B------:R-:W-:Y:S05]  /*2730*/  BRA `(.L_x_60274) ;  /* 0x000006e000007947 */ /* 0x000fea0003800000 */
.L_x_60281:
        /* <DEDUP_REMOVED lines=10> */
.L_x_60288:
        /* <DEDUP_REMOVED lines=21> */
.L_x_60292:
[----:B------:R-:W-:Y:S05]  /*2930*/  BSYNC B1 ;  /* 0x0000000000017941 */ /* 0x000fea0003800000 */
.L_x_60291:
[----:B------:R-:W-:Y:S01]  /*2940*/  IMAD.SHL.U32 R3, R3, 0x100000, RZ ;  /* 0x0010000003037824 */ /* 0x000fe200078e00ff */
[----:B------:R-:W-:-:S04]  /*2950*/  LEA R5, R0, 0x3b800000, 0x17 ;  /* 0x3b80000000057811 */ /* 0x000fc800078eb8ff */
[----:B------:R-:W-:Y:S02]  /*2960*/  LOP3.LUT R4, R5, R3, R6, 0xfe, !PT ;  /* 0x0000000305047212 */ /* 0x000fe400078efe06 */
.L_x_60290:
[----:B------:R-:W-:Y:S05]  /*2970*/  BSYNC B0 ;  /* 0x0000000000007941 */ /* 0x000fea0003800000 */
.L_x_60289:
[----:B------:R-:W0:Y:S02]  /*2980*/  F2I.S64.TRUNC R4, R4 ;  /* 0x0000000400047311 */ /* 0x000e24000020d900 */
[----:B0-----:R-:W-:Y:S01]  /*2990*/  PRMT R27, R4, 0x7610, R27 ;  /* 0x00007610041b7816 */ /* 0x001fe2000000001b */
[----:B------:R-:W-:Y:S05]  /*29a0*/  BRA `(.L_x_60274) ;  /* 0x0000047000007947 */ /* 0x000fea0003800000 */
.L_x_60287:
        /* <DEDUP_REMOVED lines=21> */
.L_x_60296:
[----:B------:R-:W-:Y:S05]  /*2b00*/  BSYNC B1 ;  /* 0x0000000000017941 */ /* 0x000fea0003800000 */
.L_x_60295:
[----:B------:R-:W-:Y:S01]  /*2b10*/  IMAD.SHL.U32 R3, R3, 0x200000, RZ ;  /* 0x0020000003037824 */ /* 0x000fe200078e00ff */
[----:B------:R-:W-:-:S04]  /*2b20*/  LEA R5, R0, 0x37800000, 0x17 ;  /* 0x3780000000057811 */ /* 0x000fc800078eb8ff */
[----:B------:R-:W-:Y:S02]  /*2b30*/  LOP3.LUT R4, R5, R3, R6, 0xfe, !PT ;  /* 0x0000000305047212 */ /* 0x000fe400078efe06 */
.L_x_60294:
[----:B------:R-:W-:Y:S05]  /*2b40*/  BSYNC B0 ;  /* 0x0000000000007941 */ /* 0x000fea0003800000 */
.L_x_60293:
[----:B------:R-:W0:Y:S02]  /*2b50*/  F2I.S64.TRUNC R4, R4 ;  /* 0x0000000400047311 */ /* 0x000e24000020d900 */
[----:B0-----:R-:W-:Y:S01]  /*2b60*/  PRMT R27, R4, 0x7610, R27 ;  /* 0x00007610041b7816 */ /* 0x001fe2000000001b */
[----:B------:R-:W-:Y:S05]  /*2b70*/  BRA `(.L_x_60274) ;  /* 0x000002a000007947 */ /* 0x000fea0003800000 */
.L_x_60286:
        /* <DEDUP_REMOVED lines=14> */
.L_x_60300:
[----:B------:R-:W-:Y:S05]  /*2c60*/  BSYNC B0 ;  /* 0x0000000000007941 */ /* 0x000fea0003800000 */
.L_x_60299:
[----:B------:R-:W0:Y:S02]  /*2c70*/  F2I.S64.TRUNC R4, R4 ;  /* 0x0000000400047311 */ /* 0x000e24000020d900 */
[----:B0-----:R-:W-:Y:S01]  /*2c80*/  PRMT R27, R4, 0x7610, R27 ;  /* 0x00007610041b7816 */ /* 0x001fe2000000001b */
[----:B------:R-:W-:Y:S05]  /*2c90*/  BRA `(.L_x_60274) ;  /* 0x0000018000007947 */ /* 0x000fea0003800000 */
.L_x_60273:
        /* <DEDUP_REMOVED lines=21> */
.L_x_60298:
[----:B------:R0:W5:Y:S01]  /*2df0*/  LDG.E.U8 R27, [R6.64] ;  /* 0x00000024061b7981 */ /* 0x000162000c1e1100 */
[----:B------:R-:W-:Y:S05]  /*2e00*/  BRA `(.L_x_60274) ;  /* 0x0000001000007947 */ /* 0x000fea0003800000 */
.L_x_60297:
[----:B------:R0:W5:Y:S02]  /*2e10*/  LDG.E.U8 R27, [R6.64] ;  /* 0x00000024061b7981 */ /* 0x000164000c1e1100 */
.L_x_60274:
        /* <DEDUP_REMOVED lines=16> */
.L_x_60304:
[----:B------:R0:W5:Y:S01]  /*2f20*/  LDG.E.U8 R18, [R6.64] ;  /* 0x0000002406127981 */ /* 0x000162000c1e1100 */
[----:B------:R-:W-:Y:S05]  /*2f30*/  BRA `(.L_x_60306) ;  /* 0x00000dc000007947 */ /* 0x000fea0003800000 */
.L_x_60303:
        /* <DEDUP_REMOVED lines=8> */
.L_x_60308:
[----:B------:R0:W5:Y:S01]  /*2fc0*/  LDG.E.U8 R18, [R6.64] ;  /* 0x0000002406127981 */ /* 0x000162000c1e1100 */
[----:B------:R-:W-:Y:S05]  /*2fd0*/  BRA `(.L_x_60306) ;  /* 0x00000d2000007947 */ /* 0x000fea0003800000 */
.L_x_60307:
[----:B------:R0:W5:Y:S01]  /*2fe0*/  LDG.E.U16 R18, [R6.64] ;  /* 0x0000002406127981 */ /* 0x000162000c1e1500 */
[----:B------:R-:W-:Y:S05]  /*2ff0*/  BRA `(.L_x_60306) ;  /* 0x00000d0000007947 */ /* 0x000fea0003800000 */
.L_x_60302:
        /* <DEDUP_REMOVED lines=10> */
.L_x_60310:
[----:B------:R-:W2:Y:S02]  /*30a0*/  LDG.E.U16 R4, [R6.64] ;  /* 0x0000002406047981 */ /* 0x000ea4000c1e1500 */
[----:B--2---:R-:W-:-:S06]  /*30b0*/  HADD2.F32 R4, -RZ, R4.H0_H0 ;  /* 0x20000004ff047230 */ /* 0x004fcc0000004100 */
[----:B------:R-:W0:Y:S02]  /*30c0*/  F2I.S64.TRUNC R4, R4 ;  /* 0x0000000400047311 */ /* 0x000e24000020d900 */
[----:B0-----:R-:W-:Y:S01]  /*30d0*/  PRMT R18, R4, 0x7610, R18 ;  /* 0x0000761004127816 */ /* 0x001fe20000000012 */
[----:B------:R-:W-:Y:S05]  /*30e0*/  BRA `(.L_x_60306) ;  /* 0x00000c1000007947 */ /* 0x000fea0003800000 */
.L_x_60309:
        /* <DEDUP_REMOVED lines=10> */
.L_x_60312:
[----:B------:R-:W2:Y:S02]  /*3190*/  LDG.E.U16 R6, [R6.64] ;  /* 0x0000002406067981 */ /* 0x000ea4000c1e1500 */
[----:B--2---:R-:W-:-:S06]  /*31a0*/  HADD2.F32 R4, -RZ, R6.H0_H0 ;  /* 0x20000006ff047230 */ /* 0x004fcc0000004100 */
[----:B------:R-:W0:Y:S02]  /*31b0*/  F2I.S64.TRUNC R4, R4 ;  /* 0x0000000400047311 */ /* 0x000e24000020d900 */
[----:B0-----:R-:W-:Y:S01]  /*31c0*/  PRMT R18, R4, 0x7610, R18 ;  /* 0x0000761004127816 */ /* 0x001fe20000000012 */
[----:B------:R-:W-:Y:S05]  /*31d0*/  BRA `(.L_x_60306) ;  /* 0x00000b2000007947 */ /* 0x000fea0003800000 */
.L_x_60311:
[----:B------:R-:W2:Y:S02]  /*31e0*/  LDG.E.64 R4, [R6.64] ;  /* 0x0000002406047981 */ /* 0x000ea4000c1e1b00 */
[----:B--2---:R-:W0:Y:S02]  /*31f0*/  F2I.S64.F64.TRUNC R4, R4 ;  /* 0x0000000400047311 */ /* 0x004e24000030d900 */
[----:B0-----:R-:W-:Y:S01]  /*3200*/  PRMT R18, R4, 0x7610, R18 ;  /* 0x0000761004127816 */ /* 0x001fe20000000012 */
[----:B------:R-:W-:Y:S05]  /*3210*/  BRA `(.L_x_60306) ;  /* 0x00000ae000007947 */ /* 0x000fea0003800000 */
.L_x_60301:
        /* <DEDUP_REMOVED lines=12> */
.L_x_60315:
[----:B------:R-:W2:Y:S02]  /*32e0*/  LDG.E.64 R6, [R6.64] ;  /* 0x0000002406067981 */ /* 0x000ea4000c1e1b00 */
[----:B--2---:R-:W0:Y:S02]  /*32f0*/  F2I.S64.F64.TRUNC R4, R6 ;  /* 0x0000000600047311 */ /* 0x004e24000030d900 */
[----:B0-----:R-:W-:Y:S01]  /*3300*/  PRMT R18, R4, 0x7610, R18 ;  /* 0x0000761004127816 */ /* 0x001fe20000000012 */
[----:B------:R-:W-:Y:S05]  /*3310*/  BRA `(.L_x_60306) ;  /* 0x000009e000007947 */ /* 0x000fea0003800000 */
.L_x_60314:
        /* <DEDUP_REMOVED lines=28> */
.L_x_60317:
        /* <DEDUP_REMOVED lines=15> */
.L_x_60316:
[----:B------:R-:W2:Y:S02]  /*35d0*/  LDG.E.U16 R4, [R6.64] ;  /* 0x0000002406047981 */ /* 0x000ea4000c1e1500 */
[----:B--2---:R-:W-:-:S06]  /*35e0*/  PRMT R4, RZ, 0x5410, R4 ;  /* 0x00005410ff047816 */ /* 0x004fcc0000000004 */
[----:B------:R-:W0:Y:S02]  /*35f0*/  F2I.S64.TRUNC R4, R4 ;  /* 0x0000000400047311 */ /* 0x000e24000020d900 */
[----:B0-----:R-:W-:Y:S01]  /*3600*/  PRMT R18, R4, 0x7610, R18 ;  /* 0x0000761004127816 */ /* 0x001fe20000000012 */
[----:B------:R-:W-:Y:S05]  /*3610*/  BRA `(.L_x_60306) ;  /* 0x000006e000007947 */ /* 0x000fea0003800000 */
.L_x_60313:
        /* <DEDUP_REMOVED lines=10> */
.L_x_60320:
        /* <DEDUP_REMOVED lines=21> */
.L_x_60324:
[----:B------:R-:W-:Y:S05]  /*3810*/  BSYNC B1 ;  /* 0x0000000000017941 */ /* 0x000fea0003800000 */
.L_x_60323:
[----:B------:R-:W-:Y:S01]  /*3820*/  IMAD.SHL.U32 R3, R3, 0x100000, RZ ;  /* 0x0010000003037824 */ /* 0x000fe200078e00ff */
[----:B------:R-:W-:-:S04]  /*3830*/  LEA R5, R0, 0x3b800000, 0x17 ;  /* 0x3b80000000057811 */ /* 0x000fc800078eb8ff */
[----:B------:R-:W-:Y:S02]  /*3840*/  LOP3.LUT R4, R5, R3, R6, 0xfe, !PT ;  /* 0x0000000305047212 */ /* 0x000fe400078efe06 */
.L_x_60322:
[----:B------:R-:W-:Y:S05]  /*3850*/  BSYNC B0 ;  /* 0x0000000000007941 */ /* 0x000fea0003800000 */
.L_x_60321:
[----:B------:R-:W0:Y:S02]  /*3860*/  F2I.S64.TRUNC R4, R4 ;  /* 0x0000000400047311 */ /* 0x000e24000020d900 */
[----:B0-----:R-:W-:Y:S01]  /*3870*/  PRMT R18, R4, 0x7610, R18 ;  /* 0x0000761004127816 */ /* 0x001fe20000000012 */
[----:B------:R-:W-:Y:S05]  /*3880*/  BRA `(.L_x_60306) ;  /* 0x0000047000007947 */ /* 0x000fea0003800000 */
.L_x_60319:
        /* <DEDUP_REMOVED lines=21> */
.L_x_60328:
[----:B------:R-:W-:Y:S05]  /*39e0*/  BSYNC B1 ;  /* 0x0000000000017941 */ /* 0x000fea0003800000 */
.L_x_60327:
[----:B------:R-:W-:Y:S01]  /*39f0*/  IMAD.SHL.U32 R3, R3, 0x200000, RZ ;  /* 0x0020000003037824 */ /* 0x000fe200078e00ff */
[----:B------:R-:W-:-:S04]  /*3a00*/  LEA R5, R0, 0x37800000, 0x17 ;  /* 0x3780000000057811 */ /* 0x000fc800078eb8ff */
[----:B------:R-:W-:Y:S02]  /*3a10*/  LOP3.LUT R4, R5, R3, R6, 0xfe, !PT ;  /* 0x0000000305047212 */ /* 0x000fe400078efe06 */
.L_x_60326:
[----:B------:R-:W-:Y:S05]  /*3a20*/  BSYNC B0 ;  /* 0x0000000000007941 */ /* 0x000fea0003800000 */
.L_x_60325:
[----:B------:R-:W0:Y:S02]  /*3a30*/  F2I.S64.TRUNC R4, R4 ;  /* 0x0000000400047311 */ /* 0x000e24000020d900 */
[----:B0-----:R-:W-:Y:S01]  /*3a40*/  PRMT R18, R4, 0x7610, R18 ;  /* 0x0000761004127816 */ /* 0x001fe20000000012 */
[----:B------:R-:W-:Y:S05]  /*3a50*/  BRA `(.L_x_60306) ;  /* 0x000002a000007947 */ /* 0x000fea0003800000 */
.L_x_60318:
        /* <DEDUP_REMOVED lines=14> */
.L_x_60332:
[----:B------:R-:W-:Y:S05]  /*3b40*/  BSYNC B0 ;  /* 0x0000000000007941 */ /* 0x000fea0003800000 */
.L_x_60331:
[----:B------:R-:W0:Y:S02]  /*3b50*/  F2I.S64.TRUNC R4, R4 ;  /* 0x0000000400047311 */ /* 0x000e24000020d900 */
[----:B0-----:R-:W-:Y:S01]  /*3b60*/  PRMT R18, R4, 0x7610, R18 ;  /* 0x0000761004127816 */ /* 0x001fe20000000012 */
[----:B------:R-:W-:Y:S05]  /*3b70*/  BRA `(.L_x_60306) ;  /* 0x0000018000007947 */ /* 0x000fea0003800000 */
.L_x_60305:
        /* <DEDUP_REMOVED lines=21> */
.L_x_60330:
[----:B------:R0:W5:Y:S01]  /*3cd0*/  LDG.E.U8 R18, [R6.64] ;  /* 0x0000002406127981 */ /* 0x000162000c1e1100 */
[----:B------:R-:W-:Y:S05]  /*3ce0*/  BRA `(.L_x_60306) ;  /* 0x0000001000007947 */ /* 0x000fea0003800000 */
.L_x_60329:
[----:B------:R0:W5:Y:S02]  /*3cf0*/  LDG.E.U8 R18, [R6.64] ;  /* 0x0000002406127981 */ /* 0x000164000c1e1100 */
.L_x_60306:
[----:B------:R-:W-:-:S03]  /*3d00*/  IADD3 R23, R23, 0x80, RZ ;  /* 0x0000008017177810 */ /* 0x000fc60007ffe0ff */
.L_x_60268:
[----:B------:R-:W-:Y:S05]  /*3d10*/  BSYNC B6 ;  /* 0x0000000000067941 */ /* 0x000fea0003800000 */
.L_x_60267:
        /* <DEDUP_REMOVED lines=23> */
.L_x_60338:
[----:B------:R0:W5:Y:S01]  /*3e90*/  LDG.E.U8 R19, [R6.64] ;  /* 0x0000002406137981 */ /* 0x000162000c1e1100 */
[----:B------:R-:W-:Y:S05]  /*3ea0*/  BRA `(.L_x_60340) ;  /* 0x00000dc000007947 */ /* 0x000fea0003800000 */
.L_x_60337:
        /* <DEDUP_REMOVED lines=8> */
.L_x_60342:
[----:B------:R0:W5:Y:S01]  /*3f30*/  LDG.E.U8 R19, [R6.64] ;  /* 0x0000002406137981 */ /* 0x000162000c1e1100 */
[----:B------:R-:W-:Y:S05]  /*3f40*/  BRA `(.L_x_60340) ;  /* 0x00000d2000007947 */ /* 0x000fea0003800000 */
.L_x_60341:
[----:B------:R0:W5:Y:S01]  /*3f50*/  LDG.E.U16 R19, [R6.64] ;  /* 0x0000002406137981 */ /* 0x000162000c1e1500 */
[----:B------:R-:W-:Y:S05]  /*3f60*/  BRA `(.L_x_60340) ;  /* 0x00000d0000007947 */ /* 0x000fea0003800000 */
.L_x_60336:
        /* <DEDUP_REMOVED lines=10> */
.L_x_60344:
[----:B------:R-:W2:Y:S02]  /*4010*/  LDG.E.U16 R4, [R6.64] ;  /* 0x0000002406047981 */ /* 0x000ea4000c1e1500 */
[----:B--2---:R-:W-:-:S06]  /*4020*/  HADD2.F32 R4, -RZ, R4.H0_H0 ;  /* 0x20000004ff047230 */ /* 0x004fcc0000004100 */
[----:B------:R-:W0:Y:S02]  /*4030*/  F2I.S64.TRUNC R4, R4 ;  /* 0x0000000400047311 */ /* 0x000e24000020d900 */
[----:B0-----:R-:W-:Y:S01]  /*4040*/  PRMT R19, R4, 0x7610, R19 ;  /* 0x0000761004137816 */ /* 0x001fe20000000013 */
[----:B------:R-:W-:Y:S05]  /*4050*/  BRA `(.L_x_60340) ;  /* 0x00000c1000007947 */ /* 0x000fea0003800000 */
.L_x_60343:
        /* <DEDUP_REMOVED lines=10> */
.L_x_60346:
[----:B------:R-:W2:Y:S02]  /*4100*/  LDG.E.U16 R6, [R6.64] ;  /* 0x0000002406067981 */ /* 0x000ea4000c1e1500 */
[----:B--2---:R-:W-:-:S06]  /*4110*/  HADD2.F32 R4, -RZ, R6.H0_H0 ;  /* 0x20000006ff047230 */ /* 0x004fcc0000004100 */
[----:B------:R-:W0:Y:S02]  /*4120*/  F2I.S64.TRUNC R4, R4 ;  /* 0x0000000400047311 */ /* 0x000e24000020d900 */
[----:B0-----:R-:W-:Y:S01]  /*4130*/  PRMT R19, R4, 0x7610, R19 ;  /* 0x0000761004137816 */ /* 0x001fe20000000013 */
[----:B------:R-:W-:Y:S05]  /*4140*/  BRA `(.L_x_60340) ;  /* 0x00000b2000007947 */ /* 0x000fea0003800000 */
.L_x_60345:
[----:B------:R-:W2:Y:S02]  /*4150*/  LDG.E.64 R4, [R6.64] ;  /* 0x0000002406047981 */ /* 0x000ea4000c1e1b00 */
[----:B--2---:R-:W0:Y:S02]  /*4160*/  F2I.S64.F64.TRUNC R4, R4 ;  /* 0x0000000400047311 */ /* 0x004e24000030d900 */
[----:B0-----:R-:W-:Y:S01]  /*4170*/  PRMT R19, R4, 0x7610, R19 ;  /* 0x0000761004137816 */ /* 0x001fe20000000013 */
[----:B------:R-:W-:Y:S05]  /*4180*/  BRA `(.L_x_60340) ;  /* 0x00000ae000007947 */ /* 0x000fea0003800000 */
.L_x_60335:
        /* <DEDUP_REMOVED lines=12> */
.L_x_60349:
[----:B------:R-:W2:Y:S02]  /*4250*/  LDG.E.64 R6, [R6.64] ;  /* 0x0000002406067981 */ /* 0x000ea4000c1e1b00 */
[----:B--2---:R-:W0:Y:S02]  /*4260*/  F2I.S64.F64.TRUNC R4, R6 ;  /* 0x0000000600047311 */ /* 0x004e24000030d900 */
[----:B0-----:R-:W-:Y:S01]  /*4270*/  PRMT R19, R4, 0x7610, R19 ;  /* 0x0000761004137816 */ /* 0x001fe20000000013 */
[----:B------:R-:W-:Y:S05]  /*4280*/  BRA `(.L_x_60340) ;  /* 0x000009e000007947 */ /* 0x000fea0003800000 */
.L_x_60348:
        /* <DEDUP_REMOVED lines=28> */
.L_x_60351:
        /* <DEDUP_REMOVED lines=15> */
.L_x_60350:
[----:B------:R-:W2:Y:S02]  /*4540*/  LDG.E.U16 R4, [R6.64] ;  /* 0x0000002406047981 */ /* 0x000ea4000c1e1500 */
[----:B--2---:R-:W-:-:S06]  /*4550*/  PRMT R4, RZ, 0x5410, R4 ;  /* 0x00005410ff047816 */ /* 0x004fcc0000000004 */
[----:B------:R-:W0:Y:S02]  /*4560*/  F2I.S64.TRUNC R4, R4 ;  /* 0x0000000400047311 */ /* 0x000e24000020d900 */
[----:B0-----:R-:W-:Y:S01]  /*4570*/  PRMT R19, R4, 0x7610, R19 ;  /* 0x0000761004137816 */ /* 0x001fe20000000013 */
[----:B------:R-:W-:Y:S05]  /*4580*/  BRA `(.L_x_60340) ;  /* 0x000006e000007947 */ /* 0x000fea0003800000 */
.L_x_60347:
        /* <DEDUP_REMOVED lines=10> */
.L_x_60354:
        /* <DEDUP_REMOVED lines=21> */
.L_x_60358:
[----:B------:R-:W-:Y:S05]  /*4780*/  BSYNC B1 ;  /* 0x0000000000017941 */ /* 0x000fea0003800000 */
.L_x_60357:
[----:B------:R-:W-:Y:S01]  /*4790*/  IMAD.SHL.U32 R3, R3, 0x100000, RZ ;  /* 0x0010000003037824 */ /* 0x000fe200078e00ff */
[----:B------:R-:W-:-:S04]  /*47a0*/  LEA R5, R0, 0x3b800000, 0x17 ;  /* 0x3b80000000057811 */ /* 0x000fc800078eb8ff */
[----:B------:R-:W-:Y:S02]  /*47b0*/  LOP3.LUT R4, R5, R3, R6, 0xfe, !PT ;  /* 0x0000000305047212 */ /* 0x000fe400078efe06 */
.L_x_60356:
[----:B------:R-:W-:Y:S05]  /*47c0*/  BSYNC B0 ;  /* 0x0000000000007941 */ /* 0x000fea0003800000 */
.L_x_60355:
[----:B------:R-:W0:Y:S02]  /*47d0*/  F2I.S64.TRUNC R4, R4 ;  /* 0x0000000400047311 */ /* 0x000e24000020d900 */
[----:B0-----:R-:W-:Y:S01]  /*47e0*/  PRMT R19, R4, 0x7610, R19 ;  /* 0x0000761004137816 */ /* 0x001fe20000000013 */
[----:B------:R-:W-:Y:S05]  /*47f0*/  BRA `(.L_x_60340) ;  /* 0x0000047000007947 */ /* 0x000fea0003800000 */
.L_x_60353:
        /* <DEDUP_REMOVED lines=21> */
.L_x_60362:
[----:B------:R-:W-:Y:S05]  /*4950*/  BSYNC B1 ;  /* 0x0000000000017941 */ /* 0x000fea0003800000 */
.L_x_60361:
[----:B------:R-:W-:Y:S01]  /*4960*/  IMAD.SHL.U32 R3, R3, 0x200000, RZ ;  /* 0x0020000003037824 */ /* 0x000fe200078e00ff */
[----:B------:R-:W-:-:S04]  /*4970*/  LEA R5, R0, 0x37800000, 0x17 ;  /* 0x3780000000057811 */ /* 0x000fc800078eb8ff */
[----:B------:R-:W-:Y:S02]  /*4980*/  LOP3.LUT R4, R5, R3, R6, 0xfe, !PT ;  /* 0x0000000305047212 */ /* 0x000fe400078efe06 */
.L_x_60360:
[----:B------:R-:W-:Y:S05]  /*4990*/  BSYNC B0 ;  /* 0x0000000000007941 */ /* 0x000fea0003800000 */
.L_x_60359:
[----:B------:R-:W0:Y:S02]  /*49a0*/  F2I.S64.TRUNC R4, R4 ;  /* 0x0000000400047311 */ /* 0x000e24000020d900 */
[----:B0-----:R-:W-:Y:S01]  /*49b0*/  PRMT R19, R4, 0x7610, R19 ;  /* 0x0000761004137816 */ /* 0x001fe20000000013 */
[----:B------:R-:W-:Y:S05]  /*49c0*/  BRA `(.L_x_60340) ;  /* 0x000002a000007947 */ /* 0x000fea0003800000 */
.L_x_60352:
        /* <DEDUP_REMOVED lines=14> */
.L_x_60366:
[----:B------:R-:W-:Y:S05]  /*4ab0*/  BSYNC B0 ;  /* 0x0000000000007941 */ /* 0x000fea0003800000 */
.L_x_60365:
[----:B------:R-:W0:Y:S02]  /*4ac0*/  F2I.S64.TRUNC R4, R4 ;  /* 0x0000000400047311 */ /* 0x000e24000020d900 */
[----:B0-----:R-:W-:Y:S01]  /*4ad0*/  PRMT R19, R4, 0x7610, R19 ;  /* 0x0000761004137816 */ /* 0x001fe20000000013 */
[----:B------:R-:W-:Y:S05]  /*4ae0*/  BRA `(.L_x_60340) ;  /* 0x0000018000007947 */ /* 0x000fea0003800000 */
.L_x_60339:
        /* <DEDUP_REMOVED lines=21> */
.L_x_60364:
[----:B------:R0:W5:Y:S01]  /*4c40*/  LDG.E.U8 R19, [R6.64] ;  /* 0x0000002406137981 */ /* 0x000162000c1e1100 */
[----:B------:R-:W-:Y:S05]  /*4c50*/  BRA `(.L_x_60340) ;  /* 0x0000001000007947 */ /* 0x000fea0003800000 */
.L_x_60363:
[----:B------:R0:W5:Y:S02]  /*4c60*/  LDG.E.U8 R19, [R6.64] ;  /* 0x0000002406137981 */ /* 0x000164000c1e1100 */
.L_x_60340:
        /* <DEDUP_REMOVED lines=16> */
.L_x_60370:
[----:B------:R0:W5:Y:S01]  /*4d70*/  LDG.E.U8 R26, [R6.64] ;  /* 0x00000024061a7981 */ /* 0x000162000c1e1100 */
[----:B------:R-:W-:Y:S05]  /*4d80*/  BRA `(.L_x_60372) ;  /* 0x00000dc000007947 */ /* 0x000fea0003800000 */
.L_x_60369:
        /* <DEDUP_REMOVED lines=8> */
.L_x_60374:
[----:B------:R0:W5:Y:S01]  /*4e10*/  LDG.E.U8 R26, [R6.64] ;  /* 0x00000024061a7981 */ /* 0x000162000c1e1100 */
[----:B------:R-:W-:Y:S05]  /*4e20*/  BRA `(.L_x_60372) ;  /* 0x00000d2000007947 */ /* 0x000fea0003800000 */
.L_x_60373:
[----:B------:R0:W5:Y:S01]  /*4e30*/  LDG.E.U16 R26, [R6.64] ;  /* 0x00000024061a7981 */ /* 0x000162000c1e1500 */
[----:B------:R-:W-:Y:S05]  /*4e40*/  BRA `(.L_x_60372) ;  /* 0x00000d0000007947 */ /* 0x000fea0003800000 */
.L_x_60368:
        /* <DEDUP_REMOVED lines=10> */
.L_x_60376:
[----:B------:R-:W2:Y:S02]  /*4ef0*/  LDG.E.U16 R4, [R6.64] ;  /* 0x0000002406047981 */ /* 0x000ea4000c1e1500 */
[----:B--2---:R-:W-:-:S06]  /*4f00*/  HADD2.F32 R4, -RZ, R4.H0_H0 ;  /* 0x20000004ff047230 */ /* 0x004fcc0000004100 */
[----:B------:R-:W0:Y:S02]  /*4f10*/  F2I.S64.TRUNC R4, R4 ;  /* 0x0000000400047311 */ /* 0x000e24000020d900 */
[----:B0-----:R-:W-:Y:S01]  /*4f20*/  PRMT R26, R4, 0x7610, R26 ;  /* 0x00007610041a7816 */ /* 0x001fe2000000001a */
[----:B------:R-:W-:Y:S05]  /*4f30*/  BRA `(.L_x_60372) ;  /* 0x00000c1000007947 */ /* 0x000fea0003800000 */
.L_x_60375:
        /* <DEDUP_REMOVED lines=10> */
.L_x_60378:
[----:B------:R-:W2:Y:S02]  /*4fe0*/  LDG.E.U16 R6, [R6.64] ;  /* 0x0000002406067981 */ /* 0x000ea4000c1e1500 */
[----:B--2---:R-:W-:-:S06]  /*4ff0*/  HADD2.F32 R4, -RZ, R6.H0_H0 ;  /* 0x20000006ff047230 */ /* 0x004fcc0000004100 */
[----:B------:R-:W0:Y:S02]  /*5000*/  F2I.S64.TRUNC R4, R4 ;  /* 0x0000000400047311 */ /* 0x000e24000020d900 */
[----:B0-----:R-:W-:Y:S01]  /*5010*/  PRMT R26, R4, 0x7610, R26 ;  /* 0x00007610041a7816 */ /* 0x001fe2000000001a */
[----:B------:R-:W-:Y:S05]  /*5020*/  BRA `(.L_x_60372) ;  /* 0x00000b2000007947 */ /* 0x000fea0003800000 */
.L_x_60377:
[----:B------:R-:W2:Y:S02]  /*5030*/  LDG.E.64 R4, [R6.64] ;  /* 0x0000002406047981 */ /* 0x000ea4000c1e1b00 */
[----:B--2---:R-:W0:Y:S02]  /*5040*/  F2I.S64.F64.TRUNC R4, R4 ;  /* 0x0000000400047311 */ /* 0x004e24000030d900 */
[----:B0-----:R-:W-:Y:S01]  /*5050*/  PRMT R26, R4, 0x7610, R26 ;  /* 0x00007610041a7816 */ /* 0x001fe2000000001a */
[----:B------:R-:W-:Y:S05]  /*5060*/  BRA `(.L_x_60372) ;  /* 0x00000ae000007947 */ /* 0x000fea0003800000 */
.L_x_60367:
        /* <DEDUP_REMOVED lines=12> */
.L_x_60381:
[----:B------:R-:W2:Y:S02]  /*5130*/  LDG.E.64 R6, [R6.64] ;  /* 0x0000002406067981 */ /* 0x000ea4000c1e1b00 */
[----:B--2---:R-:W0:Y:S02]  /*5140*/  F2I.S64.F64.TRUNC R4, R6 ;  /* 0x0000000600047311 */ /* 0x004e24000030d900 */
[----:B0-----:R-:W-:Y:S01]  /*5150*/  PRMT R26, R4, 0x7610, R26 ;  /* 0x00007610041a7816 */ /* 0x001fe2000000001a */
[----:B------:R-:W-:Y:S05]  /*5160*/  BRA `(.L_x_60372) ;  /* 0x000009e000007947 */ /* 0x000fea0003800000 */
.L_x_60380:
        /* <DEDUP_REMOVED lines=28> */
.L_x_60383:
        /* <DEDUP_REMOVED lines=15> */
.L_x_60382:
[----:B------:R-:W2:Y:S02]  /*5420*/  LDG.E.U16 R4, [R6.64] ;  /* 0x0000002406047981 */ /* 0x000ea4000c1e1500 */
[----:B--2---:R-:W-:-:S06]  /*5430*/  PRMT R4, RZ, 0x5410, R4 ;  /* 0x00005410ff047816 */ /* 0x004fcc0000000004 */
[----:B------:R-:W0:Y:S02]  /*5440*/  F2I.S64.TRUNC R4, R4 ;  /* 0x0000000400047311 */ /* 0x000e24000020d900 */
[----:B0-----:R-:W-:Y:S01]  /*5450*/  PRMT R26, R4, 0x7610, R26 ;  /* 0x00007610041a7816 */ /* 0x001fe2000000001a */
[----:B------:R-:W-:Y:S05]  /*5460*/  BRA `(.L_x_60372) ;  /* 0x000006e000007947 */ /* 0x000fea0003800000 */
.L_x_60379:
        /* <DEDUP_REMOVED lines=10> */
.L_x_60386:
        /* <DEDUP_REMOVED lines=21> */
.L_x_60390:
[----:B------:R-:W-:Y:S05]  /*5660*/  BSYNC B1 ;  /* 0x0000000000017941 */ /* 0x000fea0003800000 */
.L_x_60389:
[----:B------:R-:W-:Y:S01]  /*5670*/  IMAD.SHL.U32 R3, R3, 0x100000, RZ ;  /* 0x0010000003037824 */ /* 0x000fe200078e00ff */
[----:B------:R-:W-:-:S04]  /*5680*/  LEA R5, R0, 0x3b800000, 0x17 ;  /* 0x3b80000000057811 */ /* 0x000fc800078eb8ff */
[----:B------:R-:W-:Y:S02]  /*5690*/  LOP3.LUT R4, R5, R3, R6, 0xfe, !PT ;  /* 0x0000000305047212 */ /* 0x000fe400078efe06 */
.L_x_60388:
[----:B------:R-:W-:Y:S05]  /*56a0*/  BSYNC B0 ;  /* 0x0000000000007941 */ /* 0x000fea0003800000 */
.L_x_60387:
[----:B------:R-:W0:Y:S02]  /*56b0*/  F2I.S64.TRUNC R4, R4 ;  /* 0x0000000400047311 */ /* 0x000e24000020d900 */
[----:B0-----:R-:W-:Y:S01]  /*56c0*/  PRMT R26, R4, 0x7610, R26 ;  /* 0x00007610041a7816 */ /* 0x001fe2000000001a */
[----:B------:R-:W-:Y:S05]  /*56d0*/  BRA `(.L_x_60372) ;  /* 0x0000047000007947 */ /* 0x000fea0003800000 */
.L_x_60385:
        /* <DEDUP_REMOVED lines=21> */
.L_x_60394:
[----:B------:R-:W-:Y:S05]  /*5830*/  BSYNC B1 ;  /* 0x0000000000017941 */ /* 0x000fea0003800000 */
.L_x_60393:
[----:B------:R-:W-:Y:S01]  /*5840*/  IMAD.SHL.U32 R3, R3, 0x200000, RZ ;  /* 0x0020000003037824 */ /* 0x000fe200078e00ff */
[----:B------:R-:W-:-:S04]  /*5850*/  LEA R5, R0, 0x37800000, 0x17 ;  /* 0x3780000000057811 */ /* 0x000fc800078eb8ff */
[----:B------:R-:W-:Y:S02]  /*5860*/  LOP3.LUT R4, R5, R3, R6, 0xfe, !PT ;  /* 0x0000000305047212 */ /* 0x000fe400078efe06 */
.L_x_60392:
[----:B------:R-:W-:Y:S05]  /*5870*/  BSYNC B0 ;  /* 0x0000000000007941 */ /* 0x000fea0003800000 */
.L_x_60391:
[----:B------:R-:W0:Y:S02]  /*5880*/  F2I.S64.TRUNC R4, R4 ;  /* 0x0000000400047311 */ /* 0x000e24000020d900 */
[----:B0-----:R-:W-:Y:S01]  /*5890*/  PRMT R26, R4, 0x7610, R26 ;  /* 0x00007610041a7816 */ /* 0x001fe2000000001a */
[----:B------:R-:W-:Y:S05]  /*58a0*/  BRA `(.L_x_60372) ;  /* 0x000002a000007947 */ /* 0x000fea0003800000 */
.L_x_60384:
        /* <DEDUP_REMOVED lines=14> */
.L_x_60398:
[----:B------:R-:W-:Y:S05]  /*5990*/  BSYNC B0 ;  /* 0x0000000000007941 */ /* 0x000fea0003800000 */
.L_x_60397:
[----:B------:R-:W0:Y:S02]  /*59a0*/  F2I.S64.TRUNC R4, R4 ;  /* 0x0000000400047311 */ /* 0x000e24000020d900 */
[----:B0-----:R-:W-:Y:S01]  /*59b0*/  PRMT R26, R4, 0x7610, R26 ;  /* 0x00007610041a7816 */ /* 0x001fe2000000001a */
[----:B------:R-:W-:Y:S05]  /*59c0*/  BRA `(.L_x_60372) ;  /* 0x0000018000007947 */ /* 0x000fea0003800000 */
.L_x_60371:
        /* <DEDUP_REMOVED lines=21> */
.L_x_60396:
[----:B------:R0:W5:Y:S01]  /*5b20*/  LDG.E.U8 R26, [R6.64] ;  /* 0x00000024061a7981 */ /* 0x000162000c1e1100 */
[----:B------:R-:W-:Y:S05]  /*5b30*/  BRA `(.L_x_60372) ;  /* 0x0000001000007947 */ /* 0x000fea0003800000 */
.L_x_60395:
[----:B------:R0:W5:Y:S02]  /*5b40*/  LDG.E.U8 R26, [R6.64] ;  /* 0x00000024061a7981 */ /* 0x000164000c1e1100 */
.L_x_60372:
[----:B------:R-:W-:-:S03]  /*5b50*/  IADD3 R23, R23, 0x80, RZ ;  /* 0x0000008017177810 */ /* 0x000fc60007ffe0ff */
.L_x_60334:
[----:B------:R-:W-:Y:S05]  /*5b60*/  BSYNC B6 ;  /* 0x0000000000067941 */ /* 0x000fea0003800000 */
.L_x_60333:
        /* <DEDUP_REMOVED lines=21> */
.L_x_60404:
[----:B------:R0:W5:Y:S01]  /*5cc0*/  LDG.E.U8 R24, [R6.64] ;  /* 0x0000002406187981 */ /* 0x000162000c1e1100 */
[----:B------:R-:W-:Y:S05]  /*5cd0*/  BRA `(.L_x_60406) ;  /* 0x00000dc000007947 */ /* 0x000fea0003800000 */
.L_x_60403:
        /* <DEDUP_REMOVED lines=8> */
.L_x_60408:
[----:B------:R0:W5:Y:S01]  /*5d60*/  LDG.E.U8 R24, [R6.64] ;  /* 0x0000002406187981 */ /* 0x000162000c1e1100 */
[----:B------:R-:W-:Y:S05]  /*5d70*/  BRA `(.L_x_60406) ;  /* 0x00000d2000007947 */ /* 0x000fea0003800000 */
.L_x_60407:
[----:B------:R0:W5:Y:S01]  /*5d80*/  LDG.E.U16 R24, [R6.64] ;  /* 0x0000002406187981 */ /* 0x000162000c1e1500 */
[----:B------:R-:W-:Y:S05]  /*5d90*/  BRA `(.L_x_60406) ;  /* 0x00000d0000007947 */ /* 0x000fea0003800000 */
.L_x_60402:
        /* <DEDUP_REMOVED lines=10> */
.L_x_60410:
[----:B------:R-:W2:Y:S02]  /*5e40*/  LDG.E.U16 R4, [R6.64] ;  /* 0x0000002406047981 */ /* 0x000ea4000c1e1500 */
[----:B--2---:R-:W-:-:S06]  /*5e50*/  HADD2.F32 R4, -RZ, R4.H0_H0 ;  /* 0x20000004ff047230 */ /* 0x004fcc0000004100 */
[----:B------:R-:W0:Y:S02]  /*5e60*/  F2I.S64.TRUNC R4, R4 ;  /* 0x0000000400047311 */ /* 0x000e24000020d900 */
[----:B0-----:R-:W-:Y:S01]  /*5e70*/  PRMT R24, R4, 0x7610, R24 ;  /* 0x0000761004187816 */ /* 0x001fe20000000018 */
[----:B------:R-:W-:Y:S05]  /*5e80*/  BRA `(.L_x_60406) ;  /* 0x00000c1000007947 */ /* 0x000fea0003800000 */
.L_x_60409:
        /* <DEDUP_REMOVED lines=10> */
.L_x_60412:
[----:B------:R-:W2:Y:S02]  /*5f30*/  LDG.E.U16 R6, [R6.64] ;  /* 0x0000002406067981 */ /* 0x000ea4000c1e1500 */
[----:B--2---:R-:W-:-:S06]  /*5f40*/  HADD2.F32 R4, -RZ, R6.H0_H0 ;  /* 0x20000006ff047230 */ /* 0x004fcc0000004100 */
[----:B------:R-:W0:Y:S02]  /*5f50*/  F2I.S64.TRUNC R4, R4 ;  /* 0x0000000400047311 */ /* 0x000e24000020d900 */
[----:B0-----:R-:W-:Y:S01]  /*5f60*/  PRMT R24, R4, 0x7610, R24 ;  /* 0x0000761004187816 */ /* 0x001fe20000000018 */
[----:B------:R-:W-:Y:S05]  /*5f70*/  BRA `(.L_x_60406) ;  /* 0x00000b2000007947 */ /* 0x000fea0003800000 */
.L_x_60411:
[----:B------:R-:W2:Y:S02]  /*5f80*/  LDG.E.64 R4, [R6.64] ;  /* 0x0000002406047981 */ /* 0x000ea4000c1e1b00 */
[----:B--2---:R-:W0:Y:S02]  /*5f90*/  F2I.S64.F64.TRUNC R4, R4 ;  /* 0x0000000400047311 */ /* 0x004e24000030d900 */
[----:B0-----:R-:W-:Y:S01]  /*5fa0*/  PRMT R24, R4, 0x7610, R24 ;  /* 0x0000761004187816 */ /* 0x001fe20000000018 */
[----:B------:R-:W-:Y:S05]  /*5fb0*/  BRA `(.L_x_60406) ;  /* 0x00000ae000007947 */ /* 0x000fea0003800000 */
.L_x_60401:
        /* <DEDUP_REMOVED lines=12> */
.L_x_60415:
[----:B------:R-:W2:Y:S02]  /*6080*/  LDG.E.64 R6, [R6.64] ;  /* 0x0000002406067981 */ /* 0x000ea4000c1e1b00 */
[----:B--2---:R-:W0:Y:S02]  /*6090*/  F2I.S64.F64.TRUNC R4, R6 ;  /* 0x0000000600047311 */ /* 0x004e24000030d900 */
[----:B0-----:R-:W-:Y:S01]  /*60a0*/  PRMT R24, R4, 0x7610, R24 ;  /* 0x0000761004187816 */ /* 0x001fe20000000018 */
[----:B------:R-:W-:Y:S05]  /*60b0*/  BRA `(.L_x_60406) ;  /* 0x000009e000007947 */ /* 0x000fea0003800000 */
.L_x_60414:
        /* <DEDUP_REMOVED lines=28> */
.L_x_60417:
        /* <DEDUP_REMOVED lines=15> */
.L_x_60416:
[----:B------:R-:W2:Y:S02]  /*6370*/  LDG.E.U16 R4, [R6.64] ;  /* 0x0000002406047981 */ /* 0x000ea4000c1e1500 */
[----:B--2---:R-:W-:-:S06]  /*6380*/  PRMT R4, RZ, 0x5410, R4 ;  /* 0x00005410ff047816 */ /* 0x004fcc0000000004 */
[----:B------:R-:W0:Y:S02]  /*6390*/  F2I.S64.TRUNC R4, R4 ;  /* 0x0000000400047311 */ /* 0x000e24000020d900 */
[----:B0-----:R-:W-:Y:S01]  /*63a0*/  PRMT R24, R4, 0x7610, R24 ;  /* 0x0000761004187816 */ /* 0x001fe20000000018 */
[----:B------:R-:W-:Y:S05]  /*63b0*/  BRA `(.L_x_60406) ;  /* 0x000006e000007947 */ /* 0x000fea0003800000 */
.L_x_60413:
        /* <DEDUP_REMOVED lines=10> */
.L_x_60420:
        /* <DEDUP_REMOVED lines=21> */
.L_x_60424:
[----:B------:R-:W-:Y:S05]  /*65b0*/  BSYNC B1 ;  /* 0x0000000000017941 */ /* 0x000fea0003800000 */
.L_x_60423:
[----:B------:R-:W-:Y:S01]  /*65c0*/  IMAD.SHL.U32 R3, R3, 0x100000, RZ ;  /* 0x0010000003037824 */ /* 0x000fe200078e00ff */
[----:B------:R-:W-:-:S04]  /*65d0*/  LEA R5, R0, 0x3b800000, 0x17 ;  /* 0x3b80000000057811 */ /* 0x000fc800078eb8ff */
[----:B------:R-:W-:Y:S02]  /*65e0*/  LOP3.LUT R4, R5, R3, R6, 0xfe, !PT ;  /* 0x0000000305047212 */ /* 0x000fe400078efe06 */
.L_x_60422:
[----:B------:R-:W-:Y:S05]  /*65f0*/  BSYNC B0 ;  /* 0x0000000000007941 */ /* 0x000fea0003800000 */
.L_x_60421:
[----:B------:R-:W0:Y:S02]  /*6600*/  F2I.S64.TRUNC R4, R4 ;  /* 0x0000000400047311 */ /* 0x000e24000020d900 */
[----:B0-----:R-:W-:Y:S01]  /*6610*/  PRMT R24, R4, 0x7610, R24 ;  /* 0x0000761004187816 */ /* 0x001fe20000000018 */
[----:B------:R-:W-:Y:S05]  /*6620*/  BRA `(.L_x_60406) ;  /* 0x0000047000007947 */ /* 0x000fea0003800000 */
.L_x_60419:
        /* <DEDUP_REMOVED lines=21> */
.L_x_60428:
[----:B------:R-:W-:Y:S05]  /*6780*/  BSYNC B1 ;  /* 0x0000000000017941 */ /* 0x000fea0003800000 */
.L_x_60427:
[----:B------:R-:W-:Y:S01]  /*6790*/  IMAD.SHL.U32 R3, R3, 0x200000, RZ ;  /* 0x0020000003037824 */ /* 0x000fe200078e00ff */
[----:B------:R-:W-:-:S04]  /*67a0*/  LEA R5, R0, 0x37800000, 0x17 ;  /* 0x3780000000057811 */ /* 0x000fc800078eb8ff */
[----:B------:R-:W-:Y:S02]  /*67b0*/  LOP3.LUT R4, R5, R3, R6, 0xfe, !PT ;  /* 0x0000000305047212 */ /* 0x000fe400078efe06 */
.L_x_60426:
[----:B------:R-:W-:Y:S05]  /*67c0*/  BSYNC B0 ;  /* 0x0000000000007941 */ /* 0x000fea0003800000 */
.L_x_60425:
[----:B------:R-:W0:Y:S02]  /*67d0*/  F2I.S64.TRUNC R4, R4 ;  /* 0x0000000400047311 */ /* 0x000e24000020d900 */
[----:B0-----:R-:W-:Y:S01]  /*67e0*/  PRMT R24, R4, 0x7610, R24 ;  /* 0x0000761004187816 */ /* 0x001fe20000000018 */
[----:B------:R-:W-:Y:S05]  /*67f0*/  BRA `(.L_x_60406) ;  /* 0x000002a000007947 */ /* 0x000fea0003800000 */
.L_x_60418:
        /* <DEDUP_REMOVED lines=14> */
.L_x_60432:
[----:B------:R-:W-:Y:S05]  /*68e0*/  BSYNC B0 ;  /* 0x0000000000007941 */ /* 0x000fea0003800000 */
.L_x_60431:
[----:B------:R-:W0:Y:S02]  /*68f0*/  F2I.S64.TRUNC R4, R4 ;  /* 0x0000000400047311 */ /* 0x000e24000020d900 */
[----:B0-----:R-:W-:Y:S01]  /*6900*/  PRMT R24, R4, 0x7610, R24 ;  /* 0x0000761004187816 */ /* 0x001fe20000000018 */
[----:B------:R-:W-:Y:S05]  /*6910*/  BRA `(.L_x_60406) ;  /* 0x0000018000007947 */ /* 0x000fea0003800000 */
.L_x_60405:
        /* <DEDUP_REMOVED lines=21> */
.L_x_60430:
[----:B------:R0:W5:Y:S01]  /*6a70*/  LDG.E.U8 R24, [R6.64] ;  /* 0x0000002406187981 */ /* 0x000162000c1e1100 */
[----:B------:R-:W-:Y:S05]  /*6a80*/  BRA `(.L_x_60406) ;  /* 0x0000001000007947 */ /* 0x000fea0003800000 */
.L_x_60429:
[----:B------:R0:W5:Y:S02]  /*6a90*/  LDG.E.U8 R24, [R6.64] ;  /* 0x0000002406187981 */ /* 0x000164000c1e1100 */
.L_x_60406:
        /* <DEDUP_REMOVED lines=16> */
.L_x_60436:
[----:B------:R0:W5:Y:S01]  /*6ba0*/  LDG.E.U8 R17, [R6.64] ;  /* 0x0000002406117981 */ /* 0x000162000c1e1100 */
[----:B------:R-:W-:Y:S05]  /*6bb0*/  BRA `(.L_x_60400) ;  /* 0x00000db000007947 */ /* 0x000fea0003800000 */
.L_x_60435:
        /* <DEDUP_REMOVED lines=8> */
.L_x_60439:
[----:B------:R0:W5:Y:S01]  /*6c40*/  LDG.E.U8 R17, [R6.64] ;  /* 0x0000002406117981 */ /* 0x000162000c1e1100 */
[----:B------:R-:W-:Y:S05]  /*6c50*/  BRA `(.L_x_60400) ;  /* 0x00000d1000007947 */ /* 0x000fea0003800000 */
.L_x_60438:
[----:B------:R0:W5:Y:S01]  /*6c60*/  LDG.E.U16 R17, [R6.64] ;  /* 0x0000002406117981 */ /* 0x000162000c1e1500 */
[----:B------:R-:W-:Y:S05]  /*6c70*/  BRA `(.L_x_60400) ;  /* 0x00000cf000007947 */ /* 0x000fea0003800000 */
.L_x_60434:
        /* <DEDUP_REMOVED lines=10> */
.L_x_60441:
[----:B------:R-:W2:Y:S02]  /*6d20*/  LDG.E.U16 R4, [R6.64] ;  /* 0x0000002406047981 */ /* 0x000ea4000c1e1500 */
[----:B--2---:R-:W-:-:S06]  /*6d30*/  HADD2.F32 R4, -RZ, R4.H0_H0 ;  /* 0x20000004ff047230 */ /* 0x004fcc0000004100 */
[----:B------:R-:W0:Y:S02]  /*6d40*/  F2I.S64.TRUNC R4, R4 ;  /* 0x0000000400047311 */ /* 0x000e24000020d900 */
[----:B0-----:R-:W-:Y:S01]  /*6d50*/  PRMT R17, R4, 0x7610, R17 ;  /* 0x0000761004117816 */ /* 0x001fe20000000011 */
[----:B------:R-:W-:Y:S05]  /*6d60*/  BRA `(.L_x_60400) ;  /* 0x00000c0000007947 */ /* 0x000fea0003800000 */
.L_x_60440:
        /* <DEDUP_REMOVED lines=10> */
.L_x_60443:
[----:B------:R-:W2:Y:S02]  /*6e10*/  LDG.E.U16 R6, [R6.64] ;  /* 0x0000002406067981 */ /* 0x000ea4000c1e1500 */
[----:B--2---:R-:W-:-:S06]  /*6e20*/  HADD2.F32 R4, -RZ, R6.H0_H0 ;  /* 0x20000006ff047230 */ /* 0x004fcc0000004100 */
[----:B------:R-:W0:Y:S02]  /*6e30*/  F2I.S64.TRUNC R4, R4 ;  /* 0x0000000400047311 */ /* 0x000e24000020d900 */
[----:B0-----:R-:W-:Y:S01]  /*6e40*/  PRMT R17, R4, 0x7610, R17 ;  /* 0x0000761004117816 */ /* 0x001fe20000000011 */
[----:B------:R-:W-:Y:S05]  /*6e50*/  BRA `(.L_x_60400) ;  /* 0x00000b1000007947 */ /* 0x000fea0003800000 */
.L_x_60442:
[----:B------:R-:W2:Y:S02]  /*6e60*/  LDG.E.64 R4, [R6.64] ;  /* 0x0000002406047981 */ /* 0x000ea4000c1e1b00 */
[----:B--2---:R-:W0:Y:S02]  /*6e70*/  F2I.S64.F64.TRUNC R4, R4 ;  /* 0x0000000400047311 */ /* 0x004e24000030d900 */
[----:B0-----:R-:W-:Y:S01]  /*6e80*/  PRMT R17, R4, 0x7610, R17 ;  /* 0x0000761004117816 */ /* 0x001fe20000000011 */
[----:B------:R-:W-:Y:S05]  /*6e90*/  BRA `(.L_x_60400) ;  /* 0x00000ad000007947 */ /* 0x000fea0003800000 */
.L_x_60433:
        /* <DEDUP_REMOVED lines=12> */
.L_x_60446:
[----:B------:R-:W2:Y:S02]  /*6f60*/  LDG.E.64 R6, [R6.64] ;  /* 0x0000002406067981 */ /* 0x000ea4000c1e1b00 */
[----:B--2---:R-:W0:Y:S02]  /*6f70*/  F2I.S64.F64.TRUNC R4, R6 ;  /* 0x0000000600047311 */ /* 0x004e24000030d900 */
[----:B0-----:R-:W-:Y:S01]  /*6f80*/  PRMT R17, R4, 0x7610, R17 ;  /* 0x0000761004117816 */ /* 0x001fe20000000011 */
[----:B------:R-:W-:Y:S05]  /*6f90*/  BRA `(.L_x_60400) ;  /* 0x000009d000007947 */ /* 0x000fea0003800000 */
.L_x_60445:
        /* <DEDUP_REMOVED lines=28> */
.L_x_60448:
        /* <DEDUP_REMOVED lines=15> */
.L_x_60447:
[----:B------:R-:W2:Y:S02]  /*7250*/  LDG.E.U16 R4, [R6.64] ;  /* 0x0000002406047981 */ /* 0x000ea4000c1e1500 */
[----:B--2---:R-:W-:-:S06]  /*7260*/  PRMT R4, RZ, 0x5410, R4 ;  /* 0x00005410ff047816 */ /* 0x004fcc0000000004 */
[----:B------:R-:W0:Y:S02]  /*7270*/  F2I.S64.TRUNC R4, R4 ;  /* 0x0000000400047311 */ /* 0x000e24000020d900 */
[----:B0-----:R-:W-:Y:S01]  /*7280*/  PRMT R17, R4, 0x7610, R17 ;  /* 0x0000761004117816 */ /* 0x001fe20000000011 */
[----:B------:R-:W-:Y:S05]  /*7290*/  BRA `(.L_x_60400) ;  /* 0x000006d000007947 */ /* 0x000fea0003800000 */
.L_x_60444:
        /* <DEDUP_REMOVED lines=10> */
.L_x_60451:
        /* <DEDUP_REMOVED lines=21> */
.L_x_60455:
[----:B------:R-:W-:Y:S05]  /*7490*/  BSYNC B1 ;  /* 0x0000000000017941 */ /* 0x000fea0003800000 */
.L_x_60454:
[----:B------:R-:W-:Y:S01]  /*74a0*/  IMAD.SHL.U32 R3, R3, 0x100000, RZ ;  /* 0x0010000003037824 */ /* 0x000fe200078e00ff */
[----:B------:R-:W-:-:S04]  /*74b0*/  LEA R5, R0, 0x3b800000, 0x17 ;  /* 0x3b80000000057811 */ /* 0x000fc800078eb8ff */
[----:B------:R-:W-:Y:S02]  /*74c0*/  LOP3.LUT R4, R5, R3, R6, 0xfe, !PT ;  /* 0x0000000305047212 */ /* 0x000fe400078efe06 */
.L_x_60453:
[----:B------:R-:W-:Y:S05]  /*74d0*/  BSYNC B0 ;  /* 0x0000000000007941 */ /* 0x000fea0003800000 */
.L_x_60452:
[----:B------:R-:W0:Y:S02]  /*74e0*/  F2I.S64.TRUNC R4, R4 ;  /* 0x0000000400047311 */ /* 0x000e24000020d900 */
[----:B0-----:R-:W-:Y:S01]  /*74f0*/  PRMT R17, R4, 0x7610, R17 ;  /* 0x0000761004117816 */ /* 0x001fe20000000011 */
[----:B------:R-:W-:Y:S05]  /*7500*/  BRA `(.L_x_60400) ;  /* 0x0000046000007947 */ /* 0x000fea0003800000 */
.L_x_60450:
        /* <DEDUP_REMOVED lines=21> */
.L_x_60459:
[----:B------:R-:W-:Y:S05]  /*7660*/  BSYNC B1 ;  /* 0x0000000000017941 */ /* 0x000fea0003800000 */
.L_x_60458:
[----:B------:R-:W-:Y:S01]  /*7670*/  IMAD.SHL.U32 R3, R3, 0x200000, RZ ;  /* 0x0020000003037824 */ /* 0x000fe200078e00ff */
[----:B------:R-:W-:-:S04]  /*7680*/  LEA R5, R0, 0x37800000, 0x17 ;  /* 0x3780000000057811 */ /* 0x000fc800078eb8ff */
[----:B------:R-:W-:Y:S02]  /*7690*/  LOP3.LUT R4, R5, R3, R6, 0xfe, !PT ;  /* 0x0000000305047212 */ /* 0x000fe400078efe06 */
.L_x_60457:
[----:B------:R-:W-:Y:S05]  /*76a0*/  BSYNC B0 ;  /* 0x0000000000007941 */ /* 0x000fea0003800000 */
.L_x_60456:
[----:B------:R-:W0:Y:S02]  /*76b0*/  F2I.S64.TRUNC R4, R4 ;  /* 0x0000000400047311 */ /* 0x000e24000020d900 */
[----:B0-----:R-:W-:Y:S01]  /*76c0*/  PRMT R17, R4, 0x7610, R17 ;  /* 0x0000761004117816 */ /* 0x001fe20000000011 */
[----:B------:R-:W-:Y:S05]  /*76d0*/  BRA `(.L_x_60400) ;  /* 0x0000029000007947 */ /* 0x000fea0003800000 */
.L_x_60449:
        /* <DEDUP_REMOVED lines=14> */
.L_x_60463:
[----:B------:R-:W-:Y:S05]  /*77c0*/  BSYNC B0 ;  /* 0x0000000000007941 */ /* 0x000fea0003800000 */
.L_x_60462:
[----:B------:R-:W0:Y:S02]  /*77d0*/  F2I.S64.TRUNC R4, R4 ;  /* 0x0000000400047311 */ /* 0x000e24000020d900 */
[----:B0-----:R-:W-:Y:S01]  /*77e0*/  PRMT R17, R4, 0x7610, R17 ;  /* 0x0000761004117816 */ /* 0x001fe20000000011 */
[----:B------:R-:W-:Y:S05]  /*77f0*/  BRA `(.L_x_60400) ;  /* 0x0000017000007947 */ /* 0x000fea0003800000 */
.L_x_60437:
        /* <DEDUP_REMOVED lines=20> */
.L_x_60461:
[----:B------:R0:W5:Y:S01]  /*7940*/  LDG.E.U8 R17, [R6.64] ;  /* 0x0000002406117981 */ /* 0x000162000c1e1100 */
[----:B------:R-:W-:Y:S05]  /*7950*/  BRA `(.L_x_60400) ;  /* 0x0000001000007947 */ /* 0x000fea0003800000 */
.L_x_60460:
[----:B------:R0:W5:Y:S02]  /*7960*/  LDG.E.U8 R17, [R6.64] ;  /* 0x0000002406117981 */ /* 0x000164000c1e1100 */
.L_x_60400:
[----:B------:R-:W-:Y:S05]  /*7970*/  BSYNC B6 ;  /* 0x0000000000067941 */ /* 0x000fea0003800000 */
.L_x_60399:
[----:B------:R-:W1:Y:S01]  /*7980*/  S2R R23, SR_TID.X ;  /* 0x0000000000177919 */ /* 0x000e620000002100 */
[----:B------:R-:W-:Y:S01]  /*7990*/  BSSY B0, `(.L_x_60464) ;  /* 0x0000015000007945 */ /* 0x000fe20003800000 */
[----:B-1----:R-:W-:-:S13]  /*79a0*/  ISETP.GE.AND P0, PT, R23, R16, PT ;  /* 0x000000101700720c */ /* 0x002fda0003f06270 */
[----:B------:R-:W-:Y:S05]  /*79b0*/  @P0 BRA `(.L_x_60465) ;  /* 0x0000012000000947 */ /* 0x000fea0003800000 */
[----:B-----5:R-:W-:Y:S01]  /*79c0*/  LOP3.LUT P1, RZ, R22, 0xff, RZ, 0xc0, !PT ;  /* 0x000000ff16ff7812 */ /* 0x020fe2000782c0ff */
[----:B------:R-:W-:-:S12]  /*79d0*/  IMAD.MOV.U32 R0, RZ, RZ, 0x1 ;  /* 0x00000001ff007424 */ /* 0x000fd800078e00ff */
[----:B------:R-:W-:Y:S05]  /*79e0*/  @!P1 BRA `(.L_x_60465) ;  /* 0x000000f000009947 */ /* 0x000fea0003800000 */
[----:B------:R-:W-:-:S03]  /*79f0*/  IMAD.MOV.U32 R0, RZ, RZ, 0x1 ;  /* 0x00000001ff007424 */ /* 0x000fc600078e00ff */
.L_x_60466:
[----:B------:R-:W-:Y:S02]  /*7a00*/  LOP3.LUT R3, R22, 0x1, RZ, 0xc0, !PT ;  /* 0x0000000116037812 */ /* 0x000fe400078ec0ff */
        /* <DEDUP_REMOVED lines=13> */
.L_x_60465:
[----:B------:R-:W-:Y:S05]  /*7ae0*/  BSYNC B0 ;  /* 0x0000000000007941 */ /* 0x000fea0003800000 */
.L_x_60464:
[----:B-----5:R-:W-:Y:S01]  /*7af0*/  IADD3 R25, R23, 0x80, RZ ;  /* 0x0000008017197810 */ /* 0x020fe20007ffe0ff */
[----:B------:R-:W-:Y:S03]  /*7b00*/  BSSY B0, `(.L_x_60467) ;  /* 0x0000014000007945 */ /* 0x000fe60003800000 */
[----:B------:R-:W-:-:S13]  /*7b10*/  ISETP.GE.AND P1, PT, R25, R16, PT ;  /* 0x000000101900720c */ /* 0x000fda0003f26270 */
[----:B------:R-:W-:Y:S05]  /*7b20*/  @P1 BRA `(.L_x_60468) ;  /* 0x0000011000001947 */ /* 0x000fea0003800000 */
[----:B------:R-:W-:Y:S01]  /*7b30*/  LOP3.LUT P1, RZ, R18, 0xff, RZ, 0xc0, !PT ;  /* 0x000000ff12ff7812 */ /* 0x000fe2000782c0ff */
[----:B------:R-:W-:-:S12]  /*7b40*/  IMAD.MOV.U32 R22, RZ, RZ, 0x1 ;  /* 0x00000001ff167424 */ /* 0x000fd800078e00ff */
[----:B------:R-:W-:Y:S05]  /*7b50*/  @!P1 BRA `(.L_x_60468) ;  /* 0x000000e000009947 */ /* 0x000fea0003800000 */
[----:B------:R-:W-:Y:S02]  /*7b60*/  IMAD.MOV.U32 R22, RZ, RZ, 0x1 ;  /* 0x00000001ff167424 */ /* 0x000fe400078e00ff */
.L_x_60469:
[C---:B------:R-:W-:Y:S02]  /*7b70*/  LOP3.LUT R3, R18.reuse, 0x1, RZ, 0xc0, !PT ;  /* 0x0000000112037812 */ /* 0x040fe400078ec0ff */
        /* <DEDUP_REMOVED lines=12> */
.L_x_60468:
[----:B------:R-:W-:Y:S05]  /*7c40*/  BSYNC B0 ;  /* 0x0000000000007941 */ /* 0x000fea0003800000 */
.L_x_60467:
[----:B------:R-:W-:Y:S01]  /*7c50*/  IADD3 R3, R23, 0x100, RZ ;  /* 0x0000010017037810 */ /* 0x000fe20007ffe0ff */
[----:B------:R-:W-:Y:S03]  /*7c60*/  BSSY B0, `(.L_x_60470) ;  /* 0x0000014000007945 */ /* 0x000fe60003800000 */
[----:B------:R-:W-:-:S13]  /*7c70*/  ISETP.GE.AND P1, PT, R3, R16, PT ;  /* 0x000000100300720c */ /* 0x000fda0003f26270 */
[----:B------:R-:W-:Y:S05]  /*7c80*/  @P1 BRA `(.L_x_60471) ;  /* 0x0000011000001947 */ /* 0x000fea0003800000 */
[----:B------:R-:W-:Y:S01]  /*7c90*/  LOP3.LUT P1, RZ, R26, 0xff, RZ, 0xc0, !PT ;  /* 0x000000ff1aff7812 */ /* 0x000fe2000782c0ff */
[----:B------:R-:W-:-:S12]  /*7ca0*/  IMAD.MOV.U32 R18, RZ, RZ, 0x1 ;  /* 0x00000001ff127424 */ /* 0x000fd800078e00ff */
[----:B------:R-:W-:Y:S05]  /*7cb0*/  @!P1 BRA `(.L_x_60471) ;  /* 0x000000e000009947 */ /* 0x000fea0003800000 */
[----:B------:R-:W-:Y:S02]  /*7cc0*/  IMAD.MOV.U32 R18, RZ, RZ, 0x1 ;  /* 0x00000001ff127424 */ /* 0x000fe400078e00ff */
.L_x_60472:
        /* <DEDUP_REMOVED lines=13> */
.L_x_60471:
[----:B------:R-:W-:Y:S05]  /*7da0*/  BSYNC B0 ;  /* 0x0000000000007941 */ /* 0x000fea0003800000 */
.L_x_60470:
        /* <DEDUP_REMOVED lines=8> */
.L_x_60475:
        /* <DEDUP_REMOVED lines=13> */
.L_x_60474:
[----:B------:R-:W-:Y:S05]  /*7f00*/  BSYNC B0 ;  /* 0x0000000000007941 */ /* 0x000fea0003800000 */
.L_x_60473:
[----:B------:R-:W1:Y:S01]  /*7f10*/  LDC.U8 R17, c[0x0][0x198] ;  /* 0x00006600ff117b82 */ /* 0x000e620000000000 */
[----:B------:R-:W-:Y:S01]  /*7f20*/  BSSY B6, `(.L_x_60476) ;  /* 0x0000114000067945 */ /* 0x000fe20003800000 */
        /* <DEDUP_REMOVED lines=19> */
.L_x_60481:
[----:B------:R1:W-:Y:S01]  /*8060*/  STG.E.U8 [R8.64], R0 ;  /* 0x0000000008007986 */ /* 0x0003e2000c101124 */
[----:B------:R-:W-:Y:S01]  /*8070*/  IMAD.MOV.U32 R23, RZ, RZ, R25 ;  /* 0x000000ffff177224 */ /* 0x000fe200078e0019 */
[----:B------:R-:W-:Y:S05]  /*8080*/  BRA `(.L_x_60477) ;  /* 0x00000fd000007947 */ /* 0x000fea0003800000 */
.L_x_60480:
[----:B------:R-:W-:-:S13]  /*8090*/  ISETP.NE.AND P0, PT, R3, 0x2, PT ;  /* 0x000000020300780c */ /* 0x000fda0003f05270 */
[----:B------:R-:W-:Y:S05]  /*80a0*/  @!P0 BRA `(.L_x_60483) ;  /* 0x000000d000008947 */ /* 0x000fea0003800000 */
[----:B------:R-:W-:-:S13]  /*80b0*/  ISETP.NE.AND P0, PT, R3, 0x3, PT ;  /* 0x000000030300780c */ /* 0x000fda0003f05270 */
[----:B------:R-:W-:Y:S05]  /*80c0*/  @!P0 BRA `(.L_x_60484) ;  /* 0x0000007000008947 */ /* 0x000fea0003800000 */
[----:B------:R-:W-:-:S13]  /*80d0*/  ISETP.NE.AND P0, PT, R3, 0x4, PT ;  /* 0x000000040300780c */ /* 0x000fda0003f05270 */
[----:B------:R-:W-:Y:S05]  /*80e0*/  @P0 BRA `(.L_x_60482) ;  /* 0x00000da000000947 */ /* 0x000fea0003800000 */
[----:B------:R-:W-:Y:S01]  /*80f0*/  LOP3.LUT R4, R0, 0xff, RZ, 0xc0, !PT ;  /* 0x000000ff00047812 */ /* 0x000fe200078ec0ff */
[----:B------:R-:W-:Y:S02]  /*8100*/  IMAD.MOV.U32 R5, RZ, RZ, RZ ;  /* 0x000000ffff057224 */ /* 0x000fe400078e00ff */
[----:B------:R-:W-:-:S03]  /*8110*/  IMAD.MOV.U32 R23, RZ, RZ, R25 ;  /* 0x000000ffff177224 */ /* 0x000fc600078e0019 */
[----:B------:R1:W-:Y:S01]  /*8120*/  STG.E.64 [R8.64], R4 ;  /* 0x0000000408007986 */ /* 0x0003e2000c101b24 */
[----:B------:R-:W-:Y:S05]  /*8130*/  BRA `(.L_x_60477) ;  /* 0x00000f2000007947 */ /* 0x000fea0003800000 */
.L_x_60484:
[----:B------:R-:W-:Y:S01]  /*8140*/  LOP3.LUT R3, R0, 0xff, RZ, 0xc0, !PT ;  /* 0x000000ff00037812 */ /* 0x000fe200078ec0ff */
[----:B------:R-:W-:-:S04]  /*8150*/  IMAD.MOV.U32 R23, RZ, RZ, R25 ;  /* 0x000000ffff177224 */ /* 0x000fc800078e0019 */
[----:B------:R1:W-:Y:S01]  /*8160*/  STG.E [R8.64], R3 ;  /* 0x0000000308007986 */ /* 0x0003e2000c101924 */
[----:B------:R-:W-:Y:S05]  /*8170*/  BRA `(.L_x_60477) ;  /* 0x00000ee000007947 */ /* 0x000fea0003800000 */
.L_x_60483:
[----:B------:R-:W-:Y:S01]  /*8180*/  LOP3.LUT R3, R0, 0xff, RZ, 0xc0, !PT ;  /* 0x000000ff00037812 */ /* 0x000fe200078ec0ff */
[----:B------:R-:W-:-:S04]  /*8190*/  IMAD.MOV.U32 R23, RZ, RZ, R25 ;  /* 0x000000ffff177224 */ /* 0x000fc800078e0019 */
[----:B------:R1:W-:Y:S01]  /*81a0*/  STG.E.U16 [R8.64], R3 ;  /* 0x0000000308007986 */ /* 0x0003e2000c101524 */
[----:B------:R-:W-:Y:S05]  /*81b0*/  BRA `(.L_x_60477) ;  /* 0x00000ea000007947 */ /* 0x000fea0003800000 */
.L_x_60479:
[----:B------:R-:W-:-:S13]  /*81c0*/  ISETP.GT.AND P0, PT, R3, 0x6, PT ;  /* 0x000000060300780c */ /* 0x000fda0003f04270 */
[----:B------:R-:W-:Y:S05]  /*81d0*/  @P0 BRA `(.L_x_60485) ;  /* 0x000000f000000947 */ /* 0x000fea0003800000 */
[----:B------:R-:W-:-:S13]  /*81e0*/  ISETP.NE.AND P0, PT, R3, 0x5, PT ;  /* 0x000000050300780c */ /* 0x000fda0003f05270 */
[----:B------:R-:W-:Y:S05]  /*81f0*/  @!P0 BRA `(.L_x_60486) ;  /* 0x0000007000008947 */ /* 0x000fea0003800000 */
[----:B------:R-:W-:-:S13]  /*8200*/  ISETP.NE.AND P0, PT, R3, 0x6, PT ;  /* 0x000000060300780c */ /* 0x000fda0003f05270 */
[----:B------:R-:W-:Y:S05]  /*8210*/  @P0 BRA `(.L_x_60482) ;  /* 0x00000c7000000947 */ /* 0x000fea0003800000 */
[----:B------:R-:W-:Y:S01]  /*8220*/  LOP3.LUT R3, R0, 0xff, RZ, 0xc0, !PT ;  /* 0x000000ff00037812 */ /* 0x000fe200078ec0ff */
[----:B------:R-:W-:-:S05]  /*8230*/  IMAD.MOV.U32 R23, RZ, RZ, R25 ;  /* 0x000000ffff177224 */ /* 0x000fca00078e0019 */
[----:B------:R-:W1:Y:S02]  /*8240*/  I2F.U16 R3, R3 ;  /* 0x0000000300037306 */ /* 0x000e640000101000 */
[----:B-1----:R1:W-:Y:S01]  /*8250*/  STG.E [R8.64], R3 ;  /* 0x0000000308007986 */ /* 0x0023e2000c101924 */
[----:B------:R-:W-:Y:S05]  /*8260*/  BRA `(.L_x_60477) ;  /* 0x00000df000007947 */ /* 0x000fea0003800000 */
.L_x_60486:
[----:B------:R-:W-:Y:S01]  /*8270*/  LOP3.LUT R3, R0, 0xff, RZ, 0xc0, !PT ;  /* 0x000000ff00037812 */ /* 0x000fe200078ec0ff */
[----:B------:R-:W-:-:S03]  /*8280*/  IMAD.MOV.U32 R23, RZ, RZ, R25 ;  /* 0x000000ffff177224 */ /* 0x000fc600078e0019 */
[----:B------:R-:W1:Y:S02]  /*8290*/  I2F.U16 R0, R3 ;  /* 0x0000000300007306 */ /* 0x000e640000101000 */
[----:B-1----:R-:W-:-:S05]  /*82a0*/  F2FP.PACK_AB R0, RZ, R0 ;  /* 0x00000000ff00723e */ /* 0x002fca00000000ff */
[----:B------:R1:W-:Y:S01]  /*82b0*/  STG.E.U16 [R8.64], R0 ;  /* 0x0000000008007986 */ /* 0x0003e2000c101524 */
[----:B------:R-:W-:Y:S05]  /*82c0*/  BRA `(.L_x_60477) ;  /* 0x00000d9000007947 */ /* 0x000fea0003800000 */
.L_x_60485:
        /* <DEDUP_REMOVED lines=8> */
[----:B------:R-:W-:Y:S01]  /*8350*/  IMAD.MOV.U32 R23, RZ, RZ, R25 ;  /* 0x000000ffff177224 */ /* 0x000fe200078e0019 */
[----:B------:R-:W1:Y:S02]  /*8360*/  I2F.U16 R4, R0 ;  /* 0x0000000000047306 */ /* 0x000e640000101000 */
[----:B-1----:R1:W-:Y:S01]  /*8370*/  STG.E.64 [R8.64], R4 ;  /* 0x0000000408007986 */ /* 0x0023e2000c101b24 */
[----:B------:R-:W-:Y:S05]  /*8380*/  BRA `(.L_x_60477) ;  /* 0x00000cd000007947 */ /* 0x000fea0003800000 */
.L_x_60488:
[----:B------:R-:W-:Y:S01]  /*8390*/  LOP3.LUT R0, R0, 0xff, RZ, 0xc0, !PT ;  /* 0x000000ff00007812 */ /* 0x000fe200078ec0ff */
[----:B------:R-:W-:-:S05]  /*83a0*/  IMAD.MOV.U32 R23, RZ, RZ, R25 ;  /* 0x000000ffff177224 */ /* 0x000fca00078e0019 */
[----:B------:R-:W1:Y:S02]  /*83b0*/  I2F.U16 R0, R0 ;  /* 0x0000000000007306 */ /* 0x000e640000101000 */
[----:B-1----:R-:W-:-:S04]  /*83c0*/  F2FP.PACK_AB R3, RZ, R0 ;  /* 0x00000000ff03723e */ /* 0x002fc800000000ff */
[----:B------:R-:W-:-:S05]  /*83d0*/  PRMT R3, R3, 0x5410, RZ ;  /* 0x0000541003037816 */ /* 0x000fca00000000ff */
[----:B------:R1:W-:Y:S01]  /*83e0*/  STG.E [R8.64], R3 ;  /* 0x0000000308007986 */ /* 0x0003e2000c101924 */
[----:B------:R-:W-:Y:S05]  /*83f0*/  BRA `(.L_x_60477) ;  /* 0x00000c6000007947 */ /* 0x000fea0003800000 */
.L_x_60487:
[----:B------:R-:W-:Y:S01]  /*8400*/  LOP3.LUT R4, R0, 0xff, RZ, 0xc0, !PT ;  /* 0x000000ff00047812 */ /* 0x000fe200078ec0ff */
[----:B------:R-:W-:-:S05]  /*8410*/  IMAD.MOV.U32 R23, RZ, RZ, R25 ;  /* 0x000000ffff177224 */ /* 0x000fca00078e0019 */
[----:B------:R-:W1:Y:S02]  /*8420*/  I2F.F64.U16 R4, R4 ;  /* 0x0000000400047312 */ /* 0x000e640000101800 */
[----:B-1----:R1:W-:Y:S01]  /*8430*/  STG.E.64 [R8.64], R4 ;  /* 0x0000000408007986 */ /* 0x0023e2000c101b24 */
[----:B------:R-:W-:Y:S05]  /*8440*/  BRA `(.L_x_60477) ;  /* 0x00000c1000007947 */ /* 0x000fea0003800000 */
.L_x_60478:
        /* <DEDUP_REMOVED lines=13> */
.L_x_60491:
[----:B------:R-:W-:Y:S01]  /*8520*/  LOP3.LUT R4, R0, 0xff, RZ, 0xc0, !PT ;  /* 0x000000ff00047812 */ /* 0x000fe200078ec0ff */
[----:B0-----:R-:W-:Y:S01]  /*8530*/  CS2R R6, SRZ ;  /* 0x0000000000067805 */ /* 0x001fe2000001ff00 */
[----:B------:R-:W-:-:S04]  /*8540*/  IMAD.MOV.U32 R23, RZ, RZ, R25 ;  /* 0x000000ffff177224 */ /* 0x000fc800078e0019 */
[----:B------:R-:W0:Y:S02]  /*8550*/  I2F.F64.U16 R4, R4 ;  /* 0x0000000400047312 */ /* 0x000e240000101800 */
[----:B0-----:R0:W-:Y:S01]  /*8560*/  STG.E.128 [R8.64], R4 ;  /* 0x0000000408007986 */ /* 0x0011e2000c101d24 */
[----:B------:R-:W-:Y:S05]  /*8570*/  BRA `(.L_x_60477) ;  /* 0x00000ae000007947 */ /* 0x000fea0003800000 */
.L_x_60490:
        /* <DEDUP_REMOVED lines=8> */
[----:B0-----:R-:W0:Y:S02]  /*8600*/  I2F.U16 R7, R4 ;  /* 0x0000000400077306 */ /* 0x001e240000101000 */
        /* <DEDUP_REMOVED lines=13> */
.L_x_60495:
[----:B------:R-:W-:Y:S05]  /*86e0*/  BSYNC B0 ;  /* 0x0000000000007941 */ /* 0x000fea0003800000 */
.L_x_60494:
[----:B------:R-:W-:Y:S01]  /*86f0*/  LOP3.LUT R5, R0, R5, RZ, 0xfc, !PT ;  /* 0x0000000500057212 */ /* 0x000fe200078efcff */
[----:B------:R-:W-:-:S04]  /*8700*/  IMAD.MOV.U32 R23, RZ, RZ, R25 ;  /* 0x000000ffff177224 */ /* 0x000fc800078e0019 */
[----:B------:R0:W-:Y:S01]  /*8710*/  STG.E.U8 [R8.64], R5 ;  /* 0x0000000508007986 */ /* 0x0001e2000c101124 */
[----:B------:R-:W-:Y:S05]  /*8720*/  BRA `(.L_x_60477) ;  /* 0x0000093000007947 */ /* 0x000fea0003800000 */
.L_x_60493:
[----:B------:R-:W-:Y:S01]  /*8730*/  LOP3.LUT R0, R0, 0xff, RZ, 0xc0, !PT ;  /* 0x000000ff00007812 */ /* 0x000fe200078ec0ff */
        /* <DEDUP_REMOVED lines=13> */
.L_x_60497:
[----:B------:R-:W-:Y:S01]  /*8810*/  IMAD.MOV.U32 R0, RZ, RZ, 0x7f ;  /* 0x0000007fff007424 */ /* 0x000fe200078e00ff */
[----:B------:R-:W-:-:S04]  /*8820*/  ISETP.GT.U32.AND P0, PT, R3, 0x7f800000, PT ;  /* 0x7f8000000300780c */ /* 0x000fc80003f04070 */
[----:B------:R-:W-:-:S04]  /*8830*/  SEL R0, R0, 0x7c, P0 ;  /* 0x0000007c00007807 */ /* 0x000fc80000000000 */
.L_x_60498:
[----:B------:R-:W-:Y:S05]  /*8840*/  BSYNC B0 ;  /* 0x0000000000007941 */ /* 0x000fea0003800000 */
.L_x_60496:
[----:B------:R-:W-:Y:S01]  /*8850*/  LOP3.LUT R3, R5, 0x80000000, RZ, 0xc0, !PT ;  /* 0x8000000005037812 */ /* 0x000fe200078ec0ff */
[----:B------:R-:W-:-:S03]  /*8860*/  IMAD.MOV.U32 R23, RZ, RZ, R25 ;  /* 0x000000ffff177224 */ /* 0x000fc600078e0019 */
[----:B------:R-:W-:-:S04]  /*8870*/  SHF.R.U32.HI R3, RZ, 0x18, R3 ;  /* 0x00000018ff037819 */ /* 0x000fc80000011603 */
[----:B------:R-:W-:-:S05]  /*8880*/  LOP3.LUT R3, R0, R3, RZ, 0xfc, !PT ;  /* 0x0000000300037212 */ /* 0x000fca00078efcff */
[----:B------:R1:W-:Y:S01]  /*8890*/  STG.E.U8 [R8.64], R3 ;  /* 0x0000000308007986 */ /* 0x0003e2000c101124 */
[----:B------:R-:W-:Y:S05]  /*88a0*/  BRA `(.L_x_60477) ;  /* 0x000007b000007947 */ /* 0x000fea0003800000 */
.L_x_60492:
[----:B------:R-:W-:Y:S01]  /*88b0*/  LOP3.LUT R3, R0, 0xff, RZ, 0xc0, !PT ;  /* 0x000000ff00037812 */ /* 0x000fe200078ec0ff */
[----:B------:R-:W-:-:S03]  /*88c0*/  IMAD.MOV.U32 R23, RZ, RZ, R25 ;  /* 0x000000ffff177224 */ /* 0x000fc600078e0019 */
[----:B------:R-:W1:Y:S02]  /*88d0*/  I2F.U16 R0, R3 ;  /* 0x0000000300007306 */ /* 0x000e640000101000 */
[----:B-1----:R-:W-:-:S05]  /*88e0*/  F2FP.BF16.PACK_AB R0, RZ, R0 ;  /* 0x00000000ff00723e */ /* 0x002fca00000010ff */
[----:B------:R1:W-:Y:S01]  /*88f0*/  STG.E.U16 [R8.64], R0 ;  /* 0x0000000008007986 */ /* 0x0003e2000c101524 */
[----:B------:R-:W-:Y:S05]  /*8900*/  BRA `(.L_x_60477) ;  /* 0x0000075000007947 */ /* 0x000fea0003800000 */
.L_x_60489:
        /* <DEDUP_REMOVED lines=8> */
[----:B------:R-:W-:Y:S01]  /*8990*/  LOP3.LUT R3, R0, 0xff, RZ, 0xc0, !PT ;  /* 0x000000ff00037812 */ /* 0x000fe200078ec0ff */
[----:B------:R-:W-:-:S04]  /*89a0*/  IMAD.MOV.U32 R23, RZ, RZ, R25 ;  /* 0x000000ffff177224 */ /* 0x000fc800078e0019 */
[----:B------:R1:W-:Y:S01]  /*89b0*/  STG.E.U16 [R8.64], R3 ;  /* 0x0000000308007986 */ /* 0x0003e2000c101524 */
[----:B------:R-:W-:Y:S05]  /*89c0*/  BRA `(.L_x_60477) ;  /* 0x0000069000007947 */ /* 0x000fea0003800000 */
.L_x_60501:
[----:B------:R-:W-:Y:S01]  /*89d0*/  LOP3.LUT R0, R0, 0xff, RZ, 0xc0, !PT ;  /* 0x000000ff00007812 */ /* 0x000fe200078ec0ff */
[----:B------:R-:W-:Y:S01]  /*89e0*/  BSSY B0, `(.L_x_60502) ;  /* 0x0000015000007945 */ /* 0x000fe20003800000 */
[----:B------:R-:W-:Y:S02]  /*89f0*/  IMAD.MOV.U32 R4, RZ, RZ, 0x80 ;  /* 0x00000080ff047424 */ /* 0x000fe400078e00ff */
        /* <DEDUP_REMOVED lines=15> */
.L_x_60504:
[----:B------:R-:W-:-:S04]  /*8af0*/  LOP3.LUT R3, R5, 0x80000000, RZ, 0xc0, !PT ;  /* 0x8000000005037812 */ /* 0x000fc800078ec0ff */
[----:B------:R-:W-:-:S04]  /*8b00*/  SHF.R.U32.HI R3, RZ, 0x18, R3 ;  /* 0x00000018ff037819 */ /* 0x000fc80000011603 */
[----:B------:R-:W-:-:S04]  /*8b10*/  LOP3.LUT R0, R0, R3, RZ, 0xfc, !PT ;  /* 0x0000000300007212 */ /* 0x000fc800078efcff */
[----:B------:R-:W-:Y:S02]  /*8b20*/  PRMT R4, R0, 0x7610, R4 ;  /* 0x0000761000047816 */ /* 0x000fe40000000004 */
.L_x_60503:
[----:B------:R-:W-:Y:S05]  /*8b30*/  BSYNC B0 ;  /* 0x0000000000007941 */ /* 0x000fea0003800000 */
.L_x_60502:
[----:B------:R1:W-:Y:S01]  /*8b40*/  STG.E.U8 [R8.64], R4 ;  /* 0x0000000408007986 */ /* 0x0003e2000c101124 */
[----:B------:R-:W-:Y:S01]  /*8b50*/  IMAD.MOV.U32 R23, RZ, RZ, R25 ;  /* 0x000000ffff177224 */ /* 0x000fe200078e0019 */
[----:B------:R-:W-:Y:S05]  /*8b60*/  BRA `(.L_x_60477) ;  /* 0x000004f000007947 */ /* 0x000fea0003800000 */
.L_x_60500:
        /* <DEDUP_REMOVED lines=18> */
.L_x_60507:
[----:B------:R-:W-:-:S04]  /*8c90*/  LOP3.LUT R3, R5, 0x80000000, RZ, 0xc0, !PT ;  /* 0x8000000005037812 */ /* 0x000fc800078ec0ff */
[----:B------:R-:W-:-:S04]  /*8ca0*/  SHF.R.U32.HI R3, RZ, 0x18, R3 ;  /* 0x00000018ff037819 */ /* 0x000fc80000011603 */
[----:B------:R-:W-:-:S04]  /*8cb0*/  LOP3.LUT R0, R0, R3, RZ, 0xfc, !PT ;  /* 0x0000000300007212 */ /* 0x000fc800078efcff */
[----:B------:R-:W-:Y:S02]  /*8cc0*/  PRMT R4, R0, 0x7610, R4 ;  /* 0x0000761000047816 */ /* 0x000fe40000000004 */
.L_x_60506:
[----:B------:R-:W-:Y:S05]  /*8cd0*/  BSYNC B0 ;  /* 0x0000000000007941 */ /* 0x000fea0003800000 */
.L_x_60505:
[----:B------:R1:W-:Y:S01]  /*8ce0*/  STG.E.U8 [R8.64], R4 ;  /* 0x0000000408007986 */ /* 0x0003e2000c101124 */
[----:B------:R-:W-:Y:S01]  /*8cf0*/  IMAD.MOV.U32 R23, RZ, RZ, R25 ;  /* 0x000000ffff177224 */ /* 0x000fe200078e0019 */
[----:B------:R-:W-:Y:S05]  /*8d00*/  BRA `(.L_x_60477) ;  /* 0x0000035000007947 */ /* 0x000fea0003800000 */
.L_x_60499:
[----:B------:R-:W-:-:S13]  /*8d10*/  ISETP.NE.AND P0, PT, R3, 0x1c, PT ;  /* 0x0000001c0300780c */ /* 0x000fda0003f05270 */
[----:B------:R-:W-:Y:S05]  /*8d20*/  @!P0 BRA `(.L_x_60508) ;  /* 0x0000030000008947 */ /* 0x000fea0003800000 */
[----:B------:R-:W-:-:S13]  /*8d30*/  ISETP.NE.AND P0, PT, R3, 0x1d, PT ;  /* 0x0000001d0300780c */ /* 0x000fda0003f05270 */
[----:B------:R-:W-:Y:S05]  /*8d40*/  @!P0 BRA `(.L_x_60509) ;  /* 0x0000029000008947 */ /* 0x000fea0003800000 */
[----:B------:R-:W-:-:S13]  /*8d50*/  ISETP.NE.AND P0, PT, R3, 0x2c, PT ;  /* 0x0000002c0300780c */ /* 0x000fda0003f05270 */
[----:B------:R-:W-:Y:S05]  /*8d60*/  @P0 BRA `(.L_x_60482) ;  /* 0x0000012000000947 */ /* 0x000fea0003800000 */
[----:B------:R-:W-:Y:S01]  /*8d70*/  LOP3.LUT R5, R0, 0xff, RZ, 0xc0, !PT ;  /* 0x000000ff00057812 */ /* 0x000fe200078ec0ff */
[----:B------:R-:W-:Y:S01]  /*8d80*/  IMAD.MOV.U32 R23, RZ, RZ, R25 ;  /* 0x000000ffff177224 */ /* 0x000fe200078e0019 */
[----:B------:R-:W-:Y:S02]  /*8d90*/  PLOP3.LUT P0, PT, PT, PT, PT, 0x80, 0x0 ;  /* 0x000000000000781c */ /* 0x000fe40003f0f070 */
[----:B0-----:R-:W0:Y:S02]  /*8da0*/  I2F.U16 R6, R5 ;  /* 0x0000000500067306 */ /* 0x001e240000101000 */
        /* <DEDUP_REMOVED lines=14> */
.L_x_60482:
        /* <DEDUP_REMOVED lines=21> */
.L_x_60509:
[----:B------:R-:W-:Y:S01]  /*8fe0*/  LOP3.LUT R4, R0, 0xff, RZ, 0xc0, !PT ;  /* 0x000000ff00047812 */ /* 0x000fe200078ec0ff */
[----:B------:R-:W-:Y:S02]  /*8ff0*/  IMAD.MOV.U32 R5, RZ, RZ, RZ ;  /* 0x000000ffff057224 */ /* 0x000fe400078e00ff */
[----:B------:R-:W-:-:S03]  /*9000*/  IMAD.MOV.U32 R23, RZ, RZ, R25 ;  /* 0x000000ffff177224 */ /* 0x000fc600078e0019 */
[----:B------:R1:W-:Y:S01]  /*9010*/  STG.E.64 [R8.64], R4 ;  /* 0x0000000408007986 */ /* 0x0003e2000c101b24 */
[----:B------:R-:W-:Y:S05]  /*9020*/  BRA `(.L_x_60477) ;  /* 0x0000003000007947 */ /* 0x000fea0003800000 */
.L_x_60508:
[----:B------:R-:W-:Y:S01]  /*9030*/  LOP3.LUT R3, R0, 0xff, RZ, 0xc0, !PT ;  /* 0x000000ff00037812 */ /* 0x000fe200078ec0ff */
[----:B------:R-:W-:-:S04]  /*9040*/  IMAD.MOV.U32 R23, RZ, RZ, R25 ;  /* 0x000000ffff177224 */ /* 0x000fc800078e0019 */
[----:B------:R1:W-:Y:S03]  /*9050*/  STG.E [R8.64], R3 ;  /* 0x0000000308007986 */ /* 0x0003e6000c101924 */
.L_x_60477:
[----:B------:R-:W-:Y:S05]  /*9060*/  BSYNC B6 ;  /* 0x0000000000067941 */ /* 0x000fea0003800000 */
.L_x_60476:
[----:B------:R-:W-:Y:S01]  /*9070*/  ISETP.GE.AND P0, PT, R23, R16, PT ;  /* 0x000000101700720c */ /* 0x000fe20003f06270 */
[----:B------:R-:W-:-:S12]  /*9080*/  BSSY B6, `(.L_x_60510) ;  /* 0x0000200000067945 */ /* 0x000fd80003800000 */
[----:B------:R-:W-:Y:S05]  /*9090*/  @P0 BRA `(.L_x_60511) ;  /* 0x00001fe000000947 */ /* 0x000fea0003800000 */
        /* <DEDUP_REMOVED lines=18> */
.L_x_60515:
[----:B------:R0:W-:Y:S01]  /*91c0*/  STG.E.U8 [R8.64], R22 ;  /* 0x0000001608007986 */ /* 0x0001e2000c101124 */
[----:B------:R-:W-:Y:S05]  /*91d0*/  BRA `(.L_x_60517) ;  /* 0x00000e9000007947 */ /* 0x000fea0003800000 */
.L_x_60514:
        /* <DEDUP_REMOVED lines=10> */
.L_x_60519:
[----:B------:R-:W-:-:S05]  /*9280*/  LOP3.LUT R3, R22, 0xff, RZ, 0xc0, !PT ;  /* 0x000000ff16037812 */ /* 0x000fca00078ec0ff */
[----:B------:R0:W-:Y:S01]  /*9290*/  STG.E [R8.64], R3 ;  /* 0x0000000308007986 */ /* 0x0001e2000c101924 */
[----:B------:R-:W-:Y:S05]  /*92a0*/  BRA `(.L_x_60517) ;  /* 0x00000dc000007947 */ /* 0x000fea0003800000 */
.L_x_60518:
[----:B------:R-:W-:-:S05]  /*92b0*/  LOP3.LUT R3, R22, 0xff, RZ, 0xc0, !PT ;  /* 0x000000ff16037812 */ /* 0x000fca00078ec0ff */
[----:B------:R0:W-:Y:S01]  /*92c0*/  STG.E.U16 [R8.64], R3 ;  /* 0x0000000308007986 */ /* 0x0001e2000c101524 */
[----:B------:R-:W-:Y:S05]  /*92d0*/  BRA `(.L_x_60517) ;  /* 0x00000d9000007947 */ /* 0x000fea0003800000 */
.L_x_60513:
        /* <DEDUP_REMOVED lines=10> */
.L_x_60521:
[----:B------:R-:W-:-:S04]  /*9380*/  LOP3.LUT R22, R22, 0xff, RZ, 0xc0, !PT ;  /* 0x000000ff16167812 */ /* 0x000fc800078ec0ff */
[----:B------:R-:W0:Y:S02]  /*9390*/  I2F.U16 R0, R22 ;  /* 0x0000001600007306 */ /* 0x000e240000101000 */
[----:B0-----:R-:W-:-:S05]  /*93a0*/  F2FP.PACK_AB R0, RZ, R0 ;  /* 0x00000000ff00723e */ /* 0x001fca00000000ff */
[----:B------:R0:W-:Y:S01]  /*93b0*/  STG.E.U16 [R8.64], R0 ;  /* 0x0000000008007986 */ /* 0x0001e2000c101524 */
[----:B------:R-:W-:Y:S05]  /*93c0*/  BRA `(.L_x_60517) ;  /* 0x00000ca000007947 */ /* 0x000fea0003800000 */
.L_x_60520:
        /* <DEDUP_REMOVED lines=11> */
.L_x_60523:
[----:B------:R-:W-:-:S06]  /*9480*/  LOP3.LUT R22, R22, 0xff, RZ, 0xc0, !PT ;  /* 0x000000ff16167812 */ /* 0x000fcc00078ec0ff */
[----:B------:R-:W0:Y:S02]  /*9490*/  I2F.U16 R22, R22 ;  /* 0x0000001600167306 */ /* 0x000e240000101000 */
[----:B0-----:R-:W-:-:S04]  /*94a0*/  F2FP.PACK_AB R3, RZ, R22 ;  /* 0x00000016ff03723e */ /* 0x001fc800000000ff */
[----:B------:R-:W-:-:S05]  /*94b0*/  PRMT R3, R3, 0x5410, RZ ;  /* 0x0000541003037816 */ /* 0x000fca00000000ff */
[----:B------:R0:W-:Y:S01]  /*94c0*/  STG.E [R8.64], R3 ;  /* 0x0000000308007986 */ /* 0x0001e2000c101924 */
[----:B------:R-:W-:Y:S05]  /*94d0*/  BRA `(.L_x_60517) ;  /* 0x00000b9000007947 */ /* 0x000fea0003800000 */
.L_x_60522:
[----:B------:R-:W-:-:S06]  /*94e0*/  LOP3.LUT R4, R22, 0xff, RZ, 0xc0, !PT ;  /* 0x000000ff16047812 */ /* 0x000fcc00078ec0ff */
[----:B------:R-:W0:Y:S02]  /*94f0*/  I2F.F64.U16 R4, R4 ;  /* 0x0000000400047312 */ /* 0x000e240000101800 */
[----:B0-----:R0:W-:Y:S01]  /*9500*/  STG.E.64 [R8.64], R4 ;  /* 0x0000000408007986 */ /* 0x0011e2000c101b24 */
[----:B------:R-:W-:Y:S05]  /*9510*/  BRA `(.L_x_60517) ;  /* 0x00000b5000007947 */ /* 0x000fea0003800000 */
.L_x_60512:
        /* <DEDUP_REMOVED lines=12> */
.L_x_60526:
[----:B------:R-:W-:Y:S01]  /*95e0*/  LOP3.LUT R4, R22, 0xff, RZ, 0xc0, !PT ;  /* 0x000000ff16047812 */ /* 0x000fe200078ec0ff */
[----:B------:R-:W-:-:S05]  /*95f0*/  CS2R R6, SRZ ;  /* 0x0000000000067805 */ /* 0x000fca000001ff00 */
[----:B------:R-:W0:Y:S02]  /*9600*/  I2F.F64.U16 R4, R4 ;  /* 0x0000000400047312 */ /* 0x000e240000101800 */
[----:B0-----:R0:W-:Y:S01]  /*9610*/  STG.E.128 [R8.64], R4 ;  /* 0x0000000408007986 */ /* 0x0011e2000c101d24 */
[----:B------:R-:W-:Y:S05]  /*9620*/  BRA `(.L_x_60517) ;  /* 0x00000a4000007947 */ /* 0x000fea0003800000 */
.L_x_60525:
        /* <DEDUP_REMOVED lines=22> */
.L_x_60530:
[----:B------:R-:W-:Y:S05]  /*9790*/  BSYNC B0 ;  /* 0x0000000000007941 */ /* 0x000fea0003800000 */
.L_x_60529:
[----:B------:R-:W-:-:S05]  /*97a0*/  LOP3.LUT R5, R0, R5, RZ, 0xfc, !PT ;  /* 0x0000000500057212 */ /* 0x000fca00078efcff */
[----:B------:R0:W-:Y:S01]  /*97b0*/  STG.E.U8 [R8.64], R5 ;  /* 0x0000000508007986 */ /* 0x0001e2000c101124 */
[----:B------:R-:W-:Y:S05]  /*97c0*/  BRA `(.L_x_60517) ;  /* 0x000008a000007947 */ /* 0x000fea0003800000 */
.L_x_60528:
        /* <DEDUP_REMOVED lines=14> */
.L_x_60532:
[----:B------:R-:W-:Y:S01]  /*98b0*/  IMAD.MOV.U32 R0, RZ, RZ, 0x7f ;  /* 0x0000007fff007424 */ /* 0x000fe200078e00ff */
[----:B------:R-:W-:-:S04]  /*98c0*/  ISETP.GT.U32.AND P0, PT, R3, 0x7f800000, PT ;  /* 0x7f8000000300780c */ /* 0x000fc80003f04070 */
[----:B------:R-:W-:-:S04]  /*98d0*/  SEL R0, R0, 0x7c, P0 ;  /* 0x0000007c00007807 */ /* 0x000fc80000000000 */
.L_x_60533:
[----:B------:R-:W-:Y:S05]  /*98e0*/  BSYNC B0 ;  /* 0x0000000000007941 */ /* 0x000fea0003800000 */
.L_x_60531:
[----:B------:R-:W-:-:S04]  /*98f0*/  LOP3.LUT R3, R5, 0x80000000, RZ, 0xc0, !PT ;  /* 0x8000000005037812 */ /* 0x000fc800078ec0ff */
[----:B------:R-:W-:-:S04]  /*9900*/  SHF.R.U32.HI R3, RZ, 0x18, R3 ;  /* 0x00000018ff037819 */ /* 0x000fc80000011603 */
[----:B------:R-:W-:-:S05]  /*9910*/  LOP3.LUT R3, R0, R3, RZ, 0xfc, !PT ;  /* 0x0000000300037212 */ /* 0x000fca00078efcff */
[----:B------:R0:W-:Y:S01]  /*9920*/  STG.E.U8 [R8.64], R3 ;  /* 0x0000000308007986 */ /* 0x0001e2000c101124 */
[----:B------:R-:W-:Y:S05]  /*9930*/  BRA `(.L_x_60517) ;  /* 0x0000073000007947 */ /* 0x000fea0003800000 */
.L_x_60527:
[----:B------:R-:W-:-:S04]  /*9940*/  LOP3.LUT R22, R22, 0xff, RZ, 0xc0, !PT ;  /* 0x000000ff16167812 */ /* 0x000fc800078ec0ff */
[----:B------:R-:W0:Y:S02]  /*9950*/  I2F.U16 R0, R22 ;  /* 0x0000001600007306 */ /* 0x000e240000101000 */
[----:B0-----:R-:W-:-:S05]  /*9960*/  F2FP.BF16.PACK_AB R0, RZ, R0 ;  /* 0x00000000ff00723e */ /* 0x001fca00000010ff */
[----:B------:R0:W-:Y:S01]  /*9970*/  STG.E.U16 [R8.64], R0 ;  /* 0x0000000008007986 */ /* 0x0001e2000c101524 */
[----:B------:R-:W-:Y:S05]  /*9980*/  BRA `(.L_x_60517) ;  /* 0x000006e000007947 */ /* 0x000fea0003800000 */
.L_x_60524:
        /* <DEDUP_REMOVED lines=11> */
.L_x_60536:
        /* <DEDUP_REMOVED lines=18> */
.L_x_60539:
[----:B------:R-:W-:-:S04]  /*9b60*/  LOP3.LUT R3, R5, 0x80000000, RZ, 0xc0, !PT ;  /* 0x8000000005037812 */ /* 0x000fc800078ec0ff */
[----:B------:R-:W-:-:S04]  /*9b70*/  SHF.R.U32.HI R3, RZ, 0x18, R3 ;  /* 0x00000018ff037819 */ /* 0x000fc80000011603 */
[----:B------:R-:W-:-:S04]  /*9b80*/  LOP3.LUT R0, R0, R3, RZ, 0xfc, !PT ;  /* 0x0000000300007212 */ /* 0x000fc800078efcff */
[----:B------:R-:W-:Y:S02]  /*9b90*/  PRMT R4, R0, 0x7610, R4 ;  /* 0x0000761000047816 */ /* 0x000fe40000000004 */
.L_x_60538:
[----:B------:R-:W-:Y:S05]  /*9ba0*/  BSYNC B0 ;  /* 0x0000000000007941 */ /* 0x000fea0003800000 */
.L_x_60537:
[----:B------:R0:W-:Y:S01]  /*9bb0*/  STG.E.U8 [R8.64], R4 ;  /* 0x0000000408007986 */ /* 0x0001e2000c101124 */
[----:B------:R-:W-:Y:S05]  /*9bc0*/  BRA `(.L_x_60517) ;  /* 0x000004a000007947 */ /* 0x000fea0003800000 */
.L_x_60535:
        /* <DEDUP_REMOVED lines=18> */
.L_x_60542:
[----:B------:R-:W-:-:S04]  /*9cf0*/  LOP3.LUT R3, R5, 0x80000000, RZ, 0xc0, !PT ;  /* 0x8000000005037812 */ /* 0x000fc800078ec0ff */
[----:B------:R-:W-:-:S04]  /*9d00*/  SHF.R.U32.HI R3, RZ, 0x18, R3 ;  /* 0x00000018ff037819 */ /* 0x000fc80000011603 */
[----:B------:R-:W-:-:S04]  /*9d10*/  LOP3.LUT R0, R0, R3, RZ, 0xfc, !PT ;  /* 0x0000000300007212 */ /* 0x000fc800078efcff */
[----:B------:R-:W-:Y:S02]  /*9d20*/  PRMT R4, R0, 0x7610, R4 ;  /* 0x0000761000047816 */ /* 0x000fe40000000004 */
.L_x_60541:
[----:B------:R-:W-:Y:S05]  /*9d30*/  BSYNC B0 ;  /* 0x0000000000007941 */ /* 0x000fea0003800000 */
.L_x_60540:
[----:B------:R0:W-:Y:S01]  /*9d40*/  STG.E.U8 [R8.64], R4 ;  /* 0x0000000408007986 */ /* 0x0001e2000c101124 */
[----:B------:R-:W-:Y:S05]  /*9d50*/  BRA `(.L_x_60517) ;  /* 0x0000031000007947 */ /* 0x000fea0003800000 */
.L_x_60534:
        /* <DEDUP_REMOVED lines=23> */
.L_x_60516:
        /* <DEDUP_REMOVED lines=20> */
.L_x_60544:
[----:B------:R-:W-:Y:S01]  /*a010*/  LOP3.LUT R4, R22, 0xff, RZ, 0xc0, !PT ;  /* 0x000000ff16047812 */ /* 0x000fe200078ec0ff */
[----:B------:R-:W-:-:S05]  /*a020*/  IMAD.MOV.U32 R5, RZ, RZ, RZ ;  /* 0x000000ffff057224 */ /* 0x000fca00078e00ff */
[----:B------:R0:W-:Y:S01]  /*a030*/  STG.E.64 [R8.64], R4 ;  /* 0x0000000408007986 */ /* 0x0001e2000c101b24 */
[----:B------:R-:W-:Y:S05]  /*a040*/  BRA `(.L_x_60517) ;  /* 0x0000002000007947 */ /* 0x000fea0003800000 */
.L_x_60543:
[----:B------:R-:W-:-:S05]  /*a050*/  LOP3.LUT R3, R22, 0xff, RZ, 0xc0, !PT ;  /* 0x000000ff16037812 */ /* 0x000fca00078ec0ff */
[----:B------:R0:W-:Y:S02]  /*a060*/  STG.E [R8.64], R3 ;  /* 0x0000000308007986 */ /* 0x0001e4000c101924 */
.L_x_60517:
        /* <DEDUP_REMOVED lines=21> */
.L_x_60548:
[----:B------:R0:W-:Y:S01]  /*a1c0*/  STG.E.U8 [R8.64], R18 ;  /* 0x0000001208007986 */ /* 0x0001e2000c101124 */
[----:B------:R-:W-:Y:S05]  /*a1d0*/  BRA `(.L_x_60550) ;  /* 0x00000e9000007947 */ /* 0x000fea0003800000 */
.L_x_60547:
        /* <DEDUP_REMOVED lines=10> */
.L_x_60552:
[----:B------:R-:W-:-:S05]  /*a280*/  LOP3.LUT R3, R18, 0xff, RZ, 0xc0, !PT ;  /* 0x000000ff12037812 */ /* 0x000fca00078ec0ff */
[----:B------:R0:W-:Y:S01]  /*a290*/  STG.E [R8.64], R3 ;  /* 0x0000000308007986 */ /* 0x0001e2000c101924 */
[----:B------:R-:W-:Y:S05]  /*a2a0*/  BRA `(.L_x_60550) ;  /* 0x00000dc000007947 */ /* 0x000fea0003800000 */
.L_x_60551:
[----:B------:R-:W-:-:S05]  /*a2b0*/  LOP3.LUT R3, R18, 0xff, RZ, 0xc0, !PT ;  /* 0x000000ff12037812 */ /* 0x000fca00078ec0ff */
[----:B------:R0:W-:Y:S01]  /*a2c0*/  STG.E.U16 [R8.64], R3 ;  /* 0x0000000308007986 */ /* 0x0001e2000c101524 */
[----:B------:R-:W-:Y:S05]  /*a2d0*/  BRA `(.L_x_60550) ;  /* 0x00000d9000007947 */ /* 0x000fea0003800000 */
.L_x_60546:
        /* <DEDUP_REMOVED lines=10> */
.L_x_60554:
[----:B------:R-:W-:-:S04]  /*a380*/  LOP3.LUT R18, R18, 0xff, RZ, 0xc0, !PT ;  /* 0x000000ff12127812 */ /* 0x000fc800078ec0ff */
[----:B------:R-:W0:Y:S02]  /*a390*/  I2F.U16 R0, R18 ;  /* 0x0000001200007306 */ /* 0x000e240000101000 */
[----:B0-----:R-:W-:-:S05]  /*a3a0*/  F2FP.PACK_AB R0, RZ, R0 ;  /* 0x00000000ff00723e */ /* 0x001fca00000000ff */
[----:B------:R0:W-:Y:S01]  /*a3b0*/  STG.E.U16 [R8.64], R0 ;  /* 0x0000000008007986 */ /* 0x0001e2000c101524 */
[----:B------:R-:W-:Y:S05]  /*a3c0*/  BRA `(.L_x_60550) ;  /* 0x00000ca000007947 */ /* 0x000fea0003800000 */
.L_x_60553:
        /* <DEDUP_REMOVED lines=11> */
.L_x_60556:
[----:B------:R-:W-:-:S06]  /*a480*/  LOP3.LUT R18, R18, 0xff, RZ, 0xc0, !PT ;  /* 0x000000ff12127812 */ /* 0x000fcc00078ec0ff */
[----:B------:R-:W0:Y:S02]  /*a490*/  I2F.U16 R18, R18 ;  /* 0x0000001200127306 */ /* 0x000e240000101000 */
[----:B0-----:R-:W-:-:S04]  /*a4a0*/  F2FP.PACK_AB R3, RZ, R18 ;  /* 0x00000012ff03723e */ /* 0x001fc800000000ff */
[----:B------:R-:W-:-:S05]  /*a4b0*/  PRMT R3, R3, 0x5410, RZ ;  /* 0x0000541003037816 */ /* 0x000fca00000000ff */
[----:B------:R0:W-:Y:S01]  /*a4c0*/  STG.E [R8.64], R3 ;  /* 0x0000000308007986 */ /* 0x0001e2000c101924 */
[----:B------:R-:W-:Y:S05]  /*a4d0*/  BRA `(.L_x_60550) ;  /* 0x00000b9000007947 */ /* 0x000fea0003800000 */
.L_x_60555:
[----:B------:R-:W-:-:S06]  /*a4e0*/  LOP3.LUT R4, R18, 0xff, RZ, 0xc0, !PT ;  /* 0x000000ff12047812 */ /* 0x000fcc00078ec0ff */
[----:B------:R-:W0:Y:S02]  /*a4f0*/  I2F.F64.U16 R4, R4 ;  /* 0x0000000400047312 */ /* 0x000e240000101800 */
[----:B0-----:R0:W-:Y:S01]  /*a500*/  STG.E.64 [R8.64], R4 ;  /* 0x0000000408007986 */ /* 0x0011e2000c101b24 */
[----:B------:R-:W-:Y:S05]  /*a510*/  BRA `(.L_x_60550) ;  /* 0x00000b5000007947 */ /* 0x000fea0003800000 */
.L_x_60545:
        /* <DEDUP_REMOVED lines=12> */
.L_x_60559:
[----:B------:R-:W-:Y:S01]  /*a5e0*/  LOP3.LUT R4, R18, 0xff, RZ, 0xc0, !PT ;  /* 0x000000ff12047812 */ /* 0x000fe200078ec0ff */
[----:B------:R-:W-:-:S05]  /*a5f0*/  CS2R R6, SRZ ;  /* 0x0000000000067805 */ /* 0x000fca000001ff00 */
[----:B------:R-:W0:Y:S02]  /*a600*/  I2F.F64.U16 R4, R4 ;  /* 0x0000000400047312 */ /* 0x000e240000101800 */
[----:B0-----:R0:W-:Y:S01]  /*a610*/  STG.E.128 [R8.64], R4 ;  /* 0x0000000408007986 */ /* 0x0011e2000c101d24 */
[----:B------:R-:W-:Y:S05]  /*a620*/  BRA `(.L_x_60550) ;  /* 0x00000a4000007947 */ /* 0x000fea0003800000 */
.L_x_60558:
        /* <DEDUP_REMOVED lines=22> */
.L_x_60563:
[----:B------:R-:W-:Y:S05]  /*a790*/  BSYNC B0 ;  /* 0x0000000000007941 */ /* 0x000fea0003800000 */
.L_x_60562:
[----:B------:R-:W-:-:S05]  /*a7a0*/  LOP3.LUT R5, R0, R5, RZ, 0xfc, !PT ;  /* 0x0000000500057212 */ /* 0x000fca00078efcff */
[----:B------:R0:W-:Y:S01]  /*a7b0*/  STG.E.U8 [R8.64], R5 ;  /* 0x0000000508007986 */ /* 0x0001e2000c101124 */
[----:B------:R-:W-:Y:S05]  /*a7c0*/  BRA `(.L_x_60550) ;  /* 0x000008a000007947 */ /* 0x000fea0003800000 */
.L_x_60561:
        /* <DEDUP_REMOVED lines=14> */
.L_x_60565:
[----:B------:R-:W-:Y:S01]  /*a8b0*/  IMAD.MOV.U32 R0, RZ, RZ, 0x7f ;  /* 0x0000007fff007424 */ /* 0x000fe200078e00ff */
[----:B------:R-:W-:-:S04]  /*a8c0*/  ISETP.GT.U32.AND P0, PT, R3, 0x7f800000, PT ;  /* 0x7f8000000300780c */ /* 0x000fc80003f04070 */
[----:B------:R-:W-:-:S04]  /*a8d0*/  SEL R0, R0, 0x7c, P0 ;  /* 0x0000007c00007807 */ /* 0x000fc80000000000 */
.L_x_60566:
[----:B------:R-:W-:Y:S05]  /*a8e0*/  BSYNC B0 ;  /* 0x0000000000007941 */ /* 0x000fea0003800000 */
.L_x_60564:
[----:B------:R-:W-:-:S04]  /*a8f0*/  LOP3.LUT R3, R5, 0x80000000, RZ, 0xc0, !PT ;  /* 0x8000000005037812 */ /* 0x000fc800078ec0ff */
[----:B------:R-:W-:-:S04]  /*a900*/  SHF.R.U32.HI R3, RZ, 0x18, R3 ;  /* 0x00000018ff037819 */ /* 0x000fc80000011603 */
[----:B------:R-:W-:-:S05]  /*a910*/  LOP3.LUT R3, R0, R3, RZ, 0xfc, !PT ;  /* 0x0000000300037212 */ /* 0x000fca00078efcff */
[----:B------:R0:W-:Y:S01]  /*a920*/  STG.E.U8 [R8.64], R3 ;  /* 0x0000000308007986 */ /* 0x0001e2000c101124 */
[----:B------:R-:W-:Y:S05]  /*a930*/  BRA `(.L_x_60550) ;  /* 0x0000073000007947 */ /* 0x000fea0003800000 */
.L_x_60560:
[----:B------:R-:W-:-:S04]  /*a940*/  LOP3.LUT R18, R18, 0xff, RZ, 0xc0, !PT ;  /* 0x000000ff12127812 */ /* 0x000fc800078ec0ff */
[----:B------:R-:W0:Y:S02]  /*a950*/  I2F.U16 R0, R18 ;  /* 0x0000001200007306 */ /* 0x000e240000101000 */
[----:B0-----:R-:W-:-:S05]  /*a960*/  F2FP.BF16.PACK_AB R0, RZ, R0 ;  /* 0x00000000ff00723e */ /* 0x001fca00000010ff */
[----:B------:R0:W-:Y:S01]  /*a970*/  STG.E.U16 [R8.64], R0 ;  /* 0x0000000008007986 */ /* 0x0001e2000c101524 */
[----:B------:R-:W-:Y:S05]  /*a980*/  BRA `(.L_x_60550) ;  /* 0x000006e000007947 */ /* 0x000fea0003800000 */
.L_x_60557:
        /* <DEDUP_REMOVED lines=11> */
.L_x_60569:
        /* <DEDUP_REMOVED lines=18> */
.L_x_60572:
[----:B------:R-:W-:-:S04]  /*ab60*/  LOP3.LUT R3, R5, 0x80000000, RZ, 0xc0, !PT ;  /* 0x8000000005037812 */ /* 0x000fc800078ec0ff */
[----:B------:R-:W-:-:S04]  /*ab70*/  SHF.R.U32.HI R3, RZ, 0x18, R3 ;  /* 0x00000018ff037819 */ /* 0x000fc80000011603 */
[----:B------:R-:W-:-:S04]  /*ab80*/  LOP3.LUT R0, R0, R3, RZ, 0xfc, !PT ;  /* 0x0000000300007212 */ /* 0x000fc800078efcff */
[----:B------:R-:W-:Y:S02]  /*ab90*/  PRMT R4, R0, 0x7610, R4 ;  /* 0x0000761000047816 */ /* 0x000fe40000000004 */
.L_x_60571:
[----:B------:R-:W-:Y:S05]  /*aba0*/  BSYNC B0 ;  /* 0x0000000000007941 */ /* 0x000fea0003800000 */
.L_x_60570:
[----:B------:R0:W-:Y:S01]  /*abb0*/  STG.E.U8 [R8.64], R4 ;  /* 0x0000000408007986 */ /* 0x0001e2000c101124 */
[----:B------:R-:W-:Y:S05]  /*abc0*/  BRA `(.L_x_60550) ;  /* 0x000004a000007947 */ /* 0x000fea0003800000 */
.L_x_60568:
        /* <DEDUP_REMOVED lines=18> */
.L_x_60575:
[----:B------:R-:W-:-:S04]  /*acf0*/  LOP3.LUT R3, R5, 0x80000000, RZ, 0xc0, !PT ;  /* 0x8000000005037812 */ /* 0x000fc800078ec0ff */
[----:B------:R-:W-:-:S04]  /*ad00*/  SHF.R.U32.HI R3, RZ, 0x18, R3 ;  /* 0x00000018ff037819 */ /* 0x000fc80000011603 */
[----:B------:R-:W-:-:S04]  /*ad10*/  LOP3.LUT R0, R0, R3, RZ, 0xfc, !PT ;  /* 0x0000000300007212 */ /* 0x000fc800078efcff */
[----:B------:R-:W-:Y:S02]  /*ad20*/  PRMT R4, R0, 0x7610, R4 ;  /* 0x0000761000047816 */ /* 0x000fe40000000004 */
.L_x_60574:
[----:B------:R-:W-:Y:S05]  /*ad30*/  BSYNC B0 ;  /* 0x0000000000007941 */ /* 0x000fea0003800000 */
.L_x_60573:
[----:B------:R0:W-:Y:S01]  /*ad40*/  STG.E.U8 [R8.64], R4 ;  /* 0x0000000408007986 */ /* 0x0001e2000c101124 */
[----:B------:R-:W-:Y:S05]  /*ad50*/  BRA `(.L_x_60550) ;  /* 0x0000031000007947 */ /* 0x000fea0003800000 */
.L_x_60567:
        /* <DEDUP_REMOVED lines=23> */
.L_x_60549:
        /* <DEDUP_REMOVED lines=20> */
.L_x_60577:
[----:B------:R-:W-:Y:S01]  /*b010*/  LOP3.LUT R4, R18, 0xff, RZ, 0xc0, !PT ;  /* 0x000000ff12047812 */ /* 0x000fe200078ec0ff */
[----:B------:R-:W-:-:S05]  /*b020*/  IMAD.MOV.U32 R5, RZ, RZ, RZ ;  /* 0x000000ffff057224 */ /* 0x000fca00078e00ff */
[----:B------:R0:W-:Y:S01]  /*b030*/  STG.E.64 [R8.64], R4 ;  /* 0x0000000408007986 */ /* 0x0001e2000c101b24 */
[----:B------:R-:W-:Y:S05]  /*b040*/  BRA `(.L_x_60550) ;  /* 0x0000002000007947 */ /* 0x000fea0003800000 */
.L_x_60576:
[----:B------:R-:W-:-:S05]  /*b050*/  LOP3.LUT R3, R18, 0xff, RZ, 0xc0, !PT ;  /* 0x000000ff12037812 */ /* 0x000fca00078ec0ff */
[----:B------:R0:W-:Y:S02]  /*b060*/  STG.E [R8.64], R3 ;  /* 0x0000000308007986 */ /* 0x0001e4000c101924 */
.L_x_60550:
[----:B------:R-:W-:Y:S02]  /*b070*/  IADD3 R23, R23, 0x80, RZ ;  /* 0x0000008017177810 */ /* 0x000fe40007ffe0ff */
.L_x_60511:
[----:B------:R-:W-:Y:S05]  /*b080*/  BSYNC B6 ;  /* 0x0000000000067941 */ /* 0x000fea0003800000 */
.L_x_60510:
        /* <DEDUP_REMOVED lines=19> */
.L_x_60581:
[----:B------:R-:W-:Y:S01]  /*b1c0*/  STG.E.U8 [R2.64], R19 ;  /* 0x0000001302007986 */ /* 0x000fe2000c101124 */
[----:B------:R-:W-:Y:S05]  /*b1d0*/  EXIT ;  /* 0x000000000000794d */ /* 0x000fea0003800000 */
.L_x_60580:
        /* <DEDUP_REMOVED lines=10> */
.L_x_60584:
[----:B------:R-:W-:-:S05]  /*b280*/  LOP3.LUT R19, R19, 0xff, RZ, 0xc0, !PT ;  /* 0x000000ff13137812 */ /* 0x000fca00078ec0ff */
[----:B------:R-:W-:Y:S01]  /*b290*/  STG.E [R2.64], R19 ;  /* 0x0000001302007986 */ /* 0x000fe2000c101924 */
[----:B------:R-:W-:Y:S05]  /*b2a0*/  EXIT ;  /* 0x000000000000794d */ /* 0x000fea0003800000 */
.L_x_60583:
[----:B------:R-:W-:-:S05]  /*b2b0*/  LOP3.LUT R19, R19, 0xff, RZ, 0xc0, !PT ;  /* 0x000000ff13137812 */ /* 0x000fca00078ec0ff */
[----:B------:R-:W-:Y:S01]  /*b2c0*/  STG.E.U16 [R2.64], R19 ;  /* 0x0000001302007986 */ /* 0x000fe2000c101524 */
[----:B------:R-:W-:Y:S05]  /*b2d0*/  EXIT ;  /* 0x000000000000794d */ /* 0x000fea0003800000 */
.L_x_60579:
        /* <DEDUP_REMOVED lines=10> */
.L_x_60586:
[----:B------:R-:W-:-:S04]  /*b380*/  LOP3.LUT R19, R19, 0xff, RZ, 0xc0, !PT ;  /* 0x000000ff13137812 */ /* 0x000fc800078ec0ff */
[----:B------:R-:W0:Y:S02]  /*b390*/  I2F.U16 R0, R19 ;  /* 0x0000001300007306 */ /* 0x000e240000101000 */
[----:B0-----:R-:W-:-:S05]  /*b3a0*/  F2FP.PACK_AB R0, RZ, R0 ;  /* 0x00000000ff00723e */ /* 0x001fca00000000ff */
[----:B------:R-:W-:Y:S01]  /*b3b0*/  STG.E.U16 [R2.64], R0 ;  /* 0x0000000002007986 */ /* 0x000fe2000c101524 */
[----:B------:R-:W-:Y:S05]  /*b3c0*/  EXIT ;  /* 0x000000000000794d */ /* 0x000fea0003800000 */
.L_x_60585:
        /* <DEDUP_REMOVED lines=11> */
.L_x_60588:
[----:B------:R-:W-:-:S06]  /*b480*/  LOP3.LUT R19, R19, 0xff, RZ, 0xc0, !PT ;  /* 0x000000ff13137812 */ /* 0x000fcc00078ec0ff */
[----:B------:R-:W0:Y:S02]  /*b490*/  I2F.U16 R19, R19 ;  /* 0x0000001300137306 */ /* 0x000e240000101000 */
[----:B0-----:R-:W-:-:S04]  /*b4a0*/  F2FP.PACK_AB R5, RZ, R19 ;  /* 0x00000013ff05723e */ /* 0x001fc800000000ff */
[----:B------:R-:W-:-:S05]  /*b4b0*/  PRMT R5, R5, 0x5410, RZ ;  /* 0x0000541005057816 */ /* 0x000fca00000000ff */
[----:B------:R-:W-:Y:S01]  /*b4c0*/  STG.E [R2.64], R5 ;  /* 0x0000000502007986 */ /* 0x000fe2000c101924 */
[----:B------:R-:W-:Y:S05]  /*b4d0*/  EXIT ;  /* 0x000000000000794d */ /* 0x000fea0003800000 */
.L_x_60587:
[----:B------:R-:W-:-:S06]  /*b4e0*/  LOP3.LUT R4, R19, 0xff, RZ, 0xc0, !PT ;  /* 0x000000ff13047812 */ /* 0x000fcc00078ec0ff */
[----:B------:R-:W0:Y:S02]  /*b4f0*/  I2F.F64.U16 R4, R4 ;  /* 0x0000000400047312 */ /* 0x000e240000101800 */
[----:B0-----:R-:W-:Y:S01]  /*b500*/  STG.E.64 [R2.64], R4 ;  /* 0x0000000402007986 */ /* 0x001fe2000c101b24 */
[----:B------:R-:W-:Y:S05]  /*b510*/  EXIT ;  /* 0x000000000000794d */ /* 0x000fea0003800000 */
.L_x_60578:
        /* <DEDUP_REMOVED lines=12> */
.L_x_60591:
[----:B------:R-:W-:Y:S01]  /*b5e0*/  LOP3.LUT R4, R19, 0xff, RZ, 0xc0, !PT ;  /* 0x000000ff13047812 */ /* 0x000fe200078ec0ff */
[----:B------:R-:W-:-:S05]  /*b5f0*/  CS2R R6, SRZ ;  /* 0x0000000000067805 */ /* 0x000fca000001ff00 */
[----:B------:R-:W0:Y:S02]  /*b600*/  I2F.F64.U16 R4, R4 ;  /* 0x0000000400047312 */ /* 0x000e240000101800 */
[----:B0-----:R-:W-:Y:S01]  /*b610*/  STG.E.128 [R2.64], R4 ;  /* 0x0000000402007986 */ /* 0x001fe2000c101d24 */
[----:B------:R-:W-:Y:S05]  /*b620*/  EXIT ;  /* 0x000000000000794d */ /* 0x000fea0003800000 */
.L_x_60590:
        /* <DEDUP_REMOVED lines=22> */
.L_x_60595:
[----:B------:R-:W-:Y:S05]  /*b790*/  BSYNC B0 ;  /* 0x0000000000007941 */ /* 0x000fea0003800000 */
.L_x_60594:
[----:B------:R-:W-:-:S05]  /*b7a0*/  LOP3.LUT R5, R0, R5, RZ, 0xfc, !PT ;  /* 0x0000000500057212 */ /* 0x000fca00078efcff */
[----:B------:R-:W-:Y:S01]  /*b7b0*/  STG.E.U8 [R2.64], R5 ;  /* 0x0000000502007986 */ /* 0x000fe2000c101124 */
[----:B------:R-:W-:Y:S05]  /*b7c0*/  EXIT ;  /* 0x000000000000794d */ /* 0x000fea0003800000 */
.L_x_60593:
        /* <DEDUP_REMOVED lines=14> */
.L_x_60597:
[----:B------:R-:W-:Y:S01]  /*b8b0*/  IMAD.MOV.U32 R0, RZ, RZ, 0x7f ;  /* 0x0000007fff007424 */ /* 0x000fe200078e00ff */
[----:B------:R-:W-:-:S04]  /*b8c0*/  ISETP.GT.U32.AND P0, PT, R4, 0x7f800000, PT ;  /* 0x7f8000000400780c */ /* 0x000fc80003f04070 */
[----:B------:R-:W-:-:S04]  /*b8d0*/  SEL R0, R0, 0x7c, P0 ;  /* 0x0000007c00007807 */ /* 0x000fc80000000000 */
.L_x_60598:
[----:B------:R-:W-:Y:S05]  /*b8e0*/  BSYNC B0 ;  /* 0x0000000000007941 */ /* 0x000fea0003800000 */
.L_x_60596:
[----:B------:R-:W-:-:S04]  /*b8f0*/  LOP3.LUT R4, R19, 0x80000000, RZ, 0xc0, !PT ;  /* 0x8000000013047812 */ /* 0x000fc800078ec0ff */
[----:B------:R-:W-:-:S04]  /*b900*/  SHF.R.U32.HI R5, RZ, 0x18, R4 ;  /* 0x00000018ff057819 */ /* 0x000fc80000011604 */
[----:B------:R-:W-:-:S05]  /*b910*/  LOP3.LUT R5, R0, R5, RZ, 0xfc, !PT ;  /* 0x0000000500057212 */ /* 0x000fca00078efcff */
[----:B------:R-:W-:Y:S01]  /*b920*/  STG.E.U8 [R2.64], R5 ;  /* 0x0000000502007986 */ /* 0x000fe2000c101124 */
[----:B------:R-:W-:Y:S05]  /*b930*/  EXIT ;  /* 0x000000000000794d */ /* 0x000fea0003800000 */
.L_x_60592:
[----:B------:R-:W-:-:S04]  /*b940*/  LOP3.LUT R19, R19, 0xff, RZ, 0xc0, !PT ;  /* 0x000000ff13137812 */ /* 0x000fc800078ec0ff */
[----:B------:R-:W0:Y:S02]  /*b950*/  I2F.U16 R0, R19 ;  /* 0x0000001300007306 */ /* 0x000e240000101000 */
[----:B0-----:R-:W-:-:S05]  /*b960*/  F2FP.BF16.PACK_AB R0, RZ, R0 ;  /* 0x00000000ff00723e */ /* 0x001fca00000010ff */
[----:B------:R-:W-:Y:S01]  /*b970*/  STG.E.U16 [R2.64], R0 ;  /* 0x0000000002007986 */ /* 0x000fe2000c101524 */
[----:B------:R-:W-:Y:S05]  /*b980*/  EXIT ;  /* 0x000000000000794d */ /* 0x000fea0003800000 */
.L_x_60589:
        /* <DEDUP_REMOVED lines=11> */
.L_x_60601:
        /* <DEDUP_REMOVED lines=18> */
.L_x_60604:
[----:B------:R-:W-:-:S04]  /*bb60*/  LOP3.LUT R0, R19, 0x80000000, RZ, 0xc0, !PT ;  /* 0x8000000013007812 */ /* 0x000fc800078ec0ff */
[----:B------:R-:W-:-:S04]  /*bb70*/  SHF.R.U32.HI R5, RZ, 0x18, R0 ;  /* 0x00000018ff057819 */ /* 0x000fc80000011600 */
[----:B------:R-:W-:-:S04]  /*bb80*/  LOP3.LUT R4, R4, R5, RZ, 0xfc, !PT ;  /* 0x0000000504047212 */ /* 0x000fc800078efcff */
[----:B------:R-:W-:Y:S02]  /*bb90*/  PRMT R0, R4, 0x7610, R0 ;  /* 0x0000761004007816 */ /* 0x000fe40000000000 */
.L_x_60603:
[----:B------:R-:W-:Y:S05]  /*bba0*/  BSYNC B0 ;  /* 0x0000000000007941 */ /* 0x000fea0003800000 */
.L_x_60602:
[----:B------:R-:W-:Y:S01]  /*bbb0*/  STG.E.U8 [R2.64], R0 ;  /* 0x0000000002007986 */ /* 0x000fe2000c101124 */
[----:B------:R-:W-:Y:S05]  /*bbc0*/  EXIT ;  /* 0x000000000000794d */ /* 0x000fea0003800000 */
.L_x_60600:
        /* <DEDUP_REMOVED lines=18> */
.L_x_60607:
[----:B------:R-:W-:-:S04]  /*bcf0*/  LOP3.LUT R0, R19, 0x80000000, RZ, 0xc0, !PT ;  /* 0x8000000013007812 */ /* 0x000fc800078ec0ff */
[----:B------:R-:W-:-:S04]  /*bd00*/  SHF.R.U32.HI R5, RZ, 0x18, R0 ;  /* 0x00000018ff057819 */ /* 0x000fc80000011600 */
[----:B------:R-:W-:-:S04]  /*bd10*/  LOP3.LUT R4, R4, R5, RZ, 0xfc, !PT ;  /* 0x0000000504047212 */ /* 0x000fc800078efcff */
[----:B------:R-:W-:Y:S02]  /*bd20*/  PRMT R0, R4, 0x7610, R0 ;  /* 0x0000761004007816 */ /* 0x000fe40000000000 */
.L_x_60606:
[----:B------:R-:W-:Y:S05]  /*bd30*/  BSYNC B0 ;  /* 0x0000000000007941 */ /* 0x000fea0003800000 */
.L_x_60605:
[----:B------:R-:W-:Y:S01]  /*bd40*/  STG.E.U8 [R2.64], R0 ;  /* 0x0000000002007986 */ /* 0x000fe2000c101124 */
[----:B------:R-:W-:Y:S05]  /*bd50*/  EXIT ;  /* 0x000000000000794d */ /* 0x000fea0003800000 */
.L_x_60599:
        /* <DEDUP_REMOVED lines=23> */
.L_x_60582:
        /* <DEDUP_REMOVED lines=20> */
.L_x_60609:
[----:B------:R-:W-:Y:S01]  /*c010*/  LOP3.LUT R4, R19, 0xff, RZ, 0xc0, !PT ;  /* 0x000000ff13047812 */ /* 0x000fe200078ec0ff */
[----:B------:R-:W-:-:S05]  /*c020*/  IMAD.MOV.U32 R5, RZ, RZ, RZ ;  /* 0x000000ffff057224 */ /* 0x000fca00078e00ff */
[----:B------:R-:W-:Y:S01]  /*c030*/  STG.E.64 [R2.64], R4 ;  /* 0x0000000402007986 */ /* 0x000fe2000c101b24 */
[----:B------:R-:W-:Y:S05]  /*c040*/  EXIT ;  /* 0x000000000000794d */ /* 0x000fea0003800000 */
.L_x_60608:
[----:B------:R-:W-:-:S05]  /*c050*/  LOP3.LUT R19, R19, 0xff, RZ, 0xc0, !PT ;  /* 0x000000ff13137812 */ /* 0x000fca00078ec0ff */
[----:B------:R-:W-:Y:S01]  /*c060*/  STG.E [R2.64], R19 ;  /* 0x0000001302007986 */ /* 0x000fe2000c101924 */
[----:B------:R-:W-:Y:S05]  /*c070*/  EXIT ;  /* 0x000000000000794d */ /* 0x000fea0003800000 */
.L_x_60610:
        /* <DEDUP_REMOVED lines=16> */
.L_x_62018:


//--------------------- .text._ZN2at6native18elementwise_kernelILi128ELi4EZNS0_22gpu_kernel_impl_nocastIZZZNS0_50_GLOBAL__N__2680c7bb_12_PowKernel_cu_b2145a98_318424pow_tensor_tensor_kernelERNS_18TensorIteratorBaseEENKUlvE_clEvENKUlvE_clEvEUlhhE_EEvS5_RKT_EUliE_EEviT1_ --------------------------
	.section	.text._ZN2at6native18elementwise_kernelILi128ELi4EZNS0_22gpu_kernel_impl_nocastIZZZNS0_50_GLOBAL__N__2680c7bb_12_PowKernel_cu_b2145a98_318424pow_tensor_tensor_kernelERNS_18TensorIteratorBaseEENKUlvE_clEvENKUlvE_clEvEUlhhE_EEvS5_RKT_EUliE_EEviT1_,"ax",@progbits
	.sectioninfo	@"SHI_REGISTERS=12"
	.align	128
        .global         _ZN2at6native18elementwise_kernelILi128ELi4EZNS0_22gpu_kernel_impl_nocastIZZZNS0_50_GLOBAL__N__2680c7bb_12_PowKernel_cu_b2145a98_318424pow_tensor_tensor_kernelERNS_18TensorIteratorBaseEENKUlvE_clEvENKUlvE_clEvEUlhhE_EEvS5_RKT_EUliE_EEviT1_
        .type           _ZN2at6native18elementwise_kernelILi128ELi4EZNS0_22gpu_kernel_impl_nocastIZZZNS0_50_GLOBAL__N__2680c7bb_12_PowKernel_cu_b2145a98_318424pow_tensor_tensor_kernelERNS_18TensorIteratorBaseEENKUlvE_clEvENKUlvE_clEvEUlhhE_EEvS5_RKT_EUliE_EEviT1_,@function
        .size           _ZN2at6native18elementwise_kernelILi128ELi4EZNS0_22gpu_kernel_impl_nocastIZZZNS0_50_GLOBAL__N__2680c7bb_12_PowKernel_cu_b2145a98_318424pow_tensor_tensor_kernelERNS_18TensorIteratorBaseEENKUlvE_clEvENKUlvE_clEvEUlhhE_EEvS5_RKT_EUliE_EEviT1_,(.L_x_62019 - _ZN2at6native18elementwise_kernelILi128ELi4EZNS0_22gpu_kernel_impl_nocastIZZZNS0_50_GLOBAL__N__2680c7bb_12_PowKernel_cu_b2145a98_318424pow_tensor_tensor_kernelERNS_18TensorIteratorBaseEENKUlvE_clEvENKUlvE_clEvEUlhhE_EEvS5_RKT_EUliE_EEviT1_)
        .other          _ZN2at6native18elementwise_kernelILi128ELi4EZNS0_22gpu_kernel_impl_nocastIZZZNS0_50_GLOBAL__N__2680c7bb_12_PowKernel_cu_b2145a98_318424pow_tensor_tensor_kernelERNS_18TensorIteratorBaseEENKUlvE_clEvENKUlvE_clEvEUlhhE_EEvS5_RKT_EUliE_EEviT1_,@"STO_CUDA_ENTRY STV_DEFAULT"
_ZN2at6native18elementwise_kernelILi128ELi4EZNS0_22gpu_kernel_impl_nocastIZZZNS0_50_GLOBAL__N__2680c7bb_12_PowKernel_cu_b2145a98_318424pow_tensor_tensor_kernelERNS_18TensorIteratorBaseEENKUlvE_clEvENKUlvE_clEvEUlhhE_EEvS5_RKT_EUliE_EEviT1_:
.text._ZN2at6native18elementwise_kernelILi128ELi4EZNS0_22gpu_kernel_impl_nocastIZZZNS0_50_GLOBAL__N__2680c7bb_12_PowKernel_cu_b2145a98_318424pow_tensor_tensor_kernelERNS_18TensorIteratorBaseEENKUlvE_clEvENKUlvE_clEvEUlhhE_EEvS5_RKT_EUliE_EEviT1_:
        /* <DEDUP_REMOVED lines=261> */
.L_x_60613:
[----:B------:R-:W-:-:S04]  /*1050*/  IADD3 R6, P0, R4, c[0x0][0x3d8], RZ ;  /* 0x0000f60004067a10 */ /* 0x000fc80007f1e0ff */
[----:B------:R-:W-:-:S05]  /*1060*/  IADD3.X R7, RZ, c[0x0][0x3dc], RZ, P0, !PT ;  /* 0x0000f700ff077a10 */ /* 0x000fca00007fe4ff */
[----:B------:R-:W2:Y:S01]  /*1070*/  LDG.E.U8 R6, [R6.64] ;  /* 0x0000000406067981 */ /* 0x000ea2000c1e1100 */
[----:B------:R-:W-:Y:S01]  /*1080*/  IADD3 R4, P1, R3, c[0x0][0x3c8], RZ ;  /* 0x0000f20003047a10 */ /* 0x000fe20007f3e0ff */
[----:B------:R-:W-:Y:S01]  /*1090*/  BSSY B1, `(.L_x_60614) ;  /* 0x0000017000017945 */ /* 0x000fe20003800000 */
[----:B------:R-:W-:Y:S02]  /*10a0*/  IADD3 R2, P2, R2, c[0x0][0x3d0], RZ ;  /* 0x0000f40002027a10 */ /* 0x000fe40007f5e0ff */
[----:B------:R-:W-:Y:S02]  /*10b0*/  MOV R9, 0x1 ;  /* 0x0000000100097802 */ /* 0x000fe40000000f00 */
[----:B------:R-:W-:Y:S02]  /*10c0*/  IADD3.X R5, RZ, c[0x0][0x3cc], RZ, P1, !PT ;  /* 0x0000f300ff057a10 */ /* 0x000fe40000ffe4ff */
[----:B------:R-:W-:Y:S02]  /*10d0*/  IADD3.X R3, RZ, c[0x0][0x3d4], RZ, P2, !PT ;  /* 0x0000f500ff037a10 */ /* 0x000fe400017fe4ff */
[----:B--2---:R-:W-:-:S13]  /*10e0*/  ISETP.NE.AND P0, PT, R6, RZ, PT ;  /* 0x000000ff0600720c */ /* 0x004fda0003f05270 */
[----:B------:R-:W-:Y:S05]  /*10f0*/  @!P0 BRA `(.L_x_60615) ;  /* 0x0000010000008947 */ /* 0x000fea0003800000 */
[----:B------:R0:W5:Y:S01]  /*1100*/  LDG.E.U8 R2, [R2.64] ;  /* 0x0000000402027981 */ /* 0x000162000c1e1100 */
[----:B------:R-:W-:-:S04]  /*1110*/  HFMA2.MMA R9, -RZ, RZ, 0, 5.9604644775390625e-08 ;  /* 0x00000001ff097435 */ /* 0x000fc800000001ff */
.L_x_60616:
[----:B0-----:R-:W-:Y:S02]  /*1120*/  LOP3.LUT R3, R6, 0x1, RZ, 0xc0, !PT ;  /* 0x0000000106037812 */ /* 0x001fe400078ec0ff */
[C---:B-----5:R-:W-:Y:S02]  /*1130*/  PRMT R7, R2.reuse, 0x9910, RZ ;  /* 0x0000991002077816 */ /* 0x060fe400000000ff */
[----:B------:R-:W-:Y:S02]  /*1140*/  ISETP.NE.U32.AND P0, PT, R3, 0x1, PT ;  /* 0x000000010300780c */ /* 0x000fe40003f05070 */
[----:B------:R-:W-:Y:S02]  /*1150*/  PRMT R9, R9, 0x9910, RZ ;  /* 0x0000991009097816 */ /* 0x000fe400000000ff */
[----:B------:R-:W-:Y:S02]  /*1160*/  SEL R3, R2, 0x1, !P0 ;  /* 0x0000000102037807 */ /* 0x000fe40004000000 */
[----:B------:R-:W-:-:S02]  /*1170*/  LOP3.LUT R2, R6, 0xffff, RZ, 0xc0, !PT ;  /* 0x0000ffff06027812 */ /* 0x000fc400078ec0ff */
[----:B------:R-:W-:Y:S02]  /*1180*/  PRMT R8, R3, 0x9910, RZ ;  /* 0x0000991003087816 */ /* 0x000fe400000000ff */
[----:B------:R-:W-:Y:S02]  /*1190*/  SHF.R.U32.HI R2, RZ, 0x1, R2 ;  /* 0x00000001ff027819 */ /* 0x000fe40000011602 */
[----:B------:R-:W-:Y:S01]  /*11a0*/  MOV R3, R7 ;  /* 0x0000000700037202 */ /* 0x000fe20000000f00 */
[----:B------:R-:W-:Y:S01]  /*11b0*/  IMAD R9, R9, R8, RZ ;  /* 0x0000000809097224 */ /* 0x000fe200078e02ff */
[----:B------:R-:W-:-:S03]  /*11c0*/  LOP3.LUT P0, R6, R2, 0x7f, RZ, 0xc0, !PT ;  /* 0x0000007f02067812 */ /* 0x000fc6000780c0ff */
[----:B------:R-:W-:-:S05]  /*11d0*/  IMAD R3, R3, R3, RZ ;  /* 0x0000000303037224 */ /* 0x000fca00078e02ff */
[----:B------:R-:W-:-:S05]  /*11e0*/  PRMT R2, R3, 0x7610, R2 ;  /* 0x0000761003027816 */ /* 0x000fca0000000002 */
[----:B------:R-:W-:Y:S05]  /*11f0*/  @P0 BRA `(.L_x_60616) ;  /* 0xffffff2000000947 */ /* 0x000fea000383ffff */
.L_x_60615:
[----:B------:R-:W-:Y:S05]  /*1200*/  BSYNC B1 ;  /* 0x0000000000017941 */ /* 0x000fea0003800000 */
.L_x_60614:
[----:B------:R0:W-:Y:S01]  /*1210*/  STG.E.U8 [R4.64], R9 ;  /* 0x0000000904007986 */ /* 0x0001e2000c101104 */
[----:B------:R-:W-:-:S03]  /*1220*/  IADD3 R0, R0, 0x80, RZ ;  /* 0x0000008000007810 */ /* 0x000fc60007ffe0ff */
.L_x_60612:
[----:B------:R-:W-:Y:S05]  /*1230*/  BSYNC B0 ;  /* 0x0000000000007941 */ /* 0x000fea0003800000 */
.L_x_60611:
[----:B------:R-:W-:Y:S01]  /*1240*/  ISETP.GE.AND P0, PT, R0, c[0x0][0x160], PT ;  /* 0x0000580000007a0c */ /* 0x000fe20003f06270 */
[----:B------:R-:W-:-:S12]  /*1250*/  BSSY B0, `(.L_x_60617) ;  /* 0x000023a000007945 */ /* 0x000fd80003800000 */
[----:B------:R-:W-:Y:S05]  /*1260*/  @P0 BRA `(.L_x_60618) ;  /* 0x0000238000000947 */ /* 0x000fea0003800000 */
[----:B------:R-:W-:Y:S01]  /*1270*/  ISETP.NE.AND P0, PT, RZ, c[0x0][0x168], PT ;  /* 0x00005a00ff007a0c */ /* 0x000fe20003f05270 */
[----:B------:R-:W-:Y:S01]  /*1280*/  CS2R R2, SRZ ;  /* 0x0000000000027805 */ /* 0x000fe2000001ff00 */
[----:B0-----:R-:W-:-:S11]  /*1290*/  MOV R4, RZ ;  /* 0x000000ff00047202 */ /* 0x001fd60000000f00 */
        /* <DEDUP_REMOVED lines=250> */
.L_x_60619:
        /* <DEDUP_REMOVED lines=13> */
.L_x_60622:
        /* <DEDUP_REMOVED lines=14> */
.L_x_60621:
[----:B------:R-:W-:Y:S05]  /*23f0*/  BSYNC B1 ;  /* 0x0000000000017941 */ /* 0x000fea0003800000 */
.L_x_60620:
[----:B------:R0:W-:Y:S01]  /*2400*/  STG.E.U8 [R4.64], R9 ;  /* 0x0000000904007986 */ /* 0x0001e2000c101104 */
[----:B------:R-:W-:-:S04]  /*2410*/  IADD3 R0, R0, 0x80, RZ ;  /* 0x0000008000007810 */ /* 0x000fc80007ffe0ff */
[----:B------:R-:W-:-:S13]  /*2420*/  ISETP.GE.AND P0, PT, R0, c[0x0][0x160], PT ;  /* 0x0000580000007a0c */ /* 0x000fda0003f06270 */
[----:B------:R-:W-:Y:S05]  /*2430*/  @P0 BRA `(.L_x_60618) ;  /* 0x000011b000000947 */ /* 0x000fea0003800000 */
[----:B0-----:R-:W-:Y:S01]  /*2440*/  ISETP.NE.AND P0, PT, RZ, c[0x0][0x168], PT ;  /* 0x00005a00ff007a0c */ /* 0x001fe20003f05270 */
        /* <DEDUP_REMOVED lines=252> */
.L_x_60623:
        /* <DEDUP_REMOVED lines=13> */
.L_x_60626:
        /* <DEDUP_REMOVED lines=14> */
.L_x_60625:
[----:B------:R-:W-:Y:S05]  /*35c0*/  BSYNC B1 ;  /* 0x0000000000017941 */ /* 0x000fea0003800000 */
.L_x_60624:
[----:B------:R0:W-:Y:S01]  /*35d0*/  STG.E.U8 [R4.64], R9 ;  /* 0x0000000904007986 */ /* 0x0001e2000c101104 */
[----:B------:R-:W-:-:S03]  /*35e0*/  IADD3 R0, R0, 0x80, RZ ;  /* 0x0000008000007810 */ /* 0x000fc60007ffe0ff */
.L_x_60618:
[----:B0-----:R-:W-:Y:S05]  /*35f0*/  BSYNC B0 ;  /* 0x0000000000007941 */ /* 0x001fea0003800000 */
.L_x_60617:
        /* <DEDUP_REMOVED lines=255> */
.L_x_60627:
        /* <DEDUP_REMOVED lines=13> */
.L_x_60630:
[C---:B------:R-:W-:Y:S02]  /*46c0*/  LOP3.LUT R0, R6.reuse, 0x1, RZ, 0xc0, !PT ;  /* 0x0000000106007812 */ /* 0x040fe400078ec0ff */
[----:B------:R-:W-:Y:S02]  /*46d0*/  LOP3.LUT R6, R6, 0xffff, RZ, 0xc0, !PT ;  /* 0x0000ffff06067812 */ /* 0x000fe400078ec0ff */
[----:B------:R-:W-:Y:S02]  /*46e0*/  ISETP.NE.U32.AND P0, PT, R0, 0x1, PT ;  /* 0x000000010000780c */ /* 0x000fe40003f05070 */
[----:B------:R-:W-:Y:S02]  /*46f0*/  PRMT R9, R9, 0x9910, RZ ;  /* 0x0000991009097816 */ /* 0x000fe400000000ff */
[C---:B-----5:R-:W-:Y:S02]  /*4700*/  SEL R0, R2.reuse, 0x1, !P0 ;  /* 0x0000000102007807 */ /* 0x060fe40004000000 */
[----:B------:R-:W-:-:S02]  /*4710*/  PRMT R2, R2, 0x9910, RZ ;  /* 0x0000991002027816 */ /* 0x000fc400000000ff */
[----:B0-----:R-:W-:Y:S02]  /*4720*/  PRMT R3, R0, 0x9910, RZ ;  /* 0x0000991000037816 */ /* 0x001fe400000000ff */
[----:B------:R-:W-:Y:S01]  /*4730*/  SHF.R.U32.HI R0, RZ, 0x1, R6 ;  /* 0x00000001ff007819 */ /* 0x000fe20000011606 */
[----:B------:R-:W-:Y:S01]  /*4740*/  IMAD R2, R2, R2, RZ ;  /* 0x0000000202027224 */ /* 0x000fe200078e02ff */
[----:B------:R-:W-:Y:S02]  /*4750*/  MOV R6, R3 ;  /* 0x0000000300067202 */ /* 0x000fe40000000f00 */
[----:B------:R-:W-:-:S03]  /*4760*/  LOP3.LUT P0, R0, R0, 0x7f, RZ, 0xc0, !PT ;  /* 0x0000007f00007812 */ /* 0x000fc6000780c0ff */
[----:B------:R-:W-:Y:S01]  /*4770*/  IMAD R9, R9, R6, RZ ;  /* 0x0000000609097224 */ /* 0x000fe200078e02ff */
[----:B------:R-:W-:-:S09]  /*4780*/  PRMT R6, R0, 0x7610, R6 ;  /* 0x0000761000067816 */ /* 0x000fd20000000006 */
[----:B------:R-:W-:Y:S05]  /*4790*/  @P0 BRA `(.L_x_60630) ;  /* 0xffffff2000000947 */ /* 0x000fea000383ffff */
.L_x_60629:
[----:B------:R-:W-:Y:S05]  /*47a0*/  BSYNC B0 ;  /* 0x0000000000007941 */ /* 0x000fea0003800000 */
.L_x_60628:
[----:B------:R-:W-:Y:S01]  /*47b0*/  STG.E.U8 [R4.64], R9 ;  /* 0x0000000904007986 */ /* 0x000fe2000c101104 */
[----:B------:R-:W-:Y:S05]  /*47c0*/  EXIT ;  /* 0x000000000000794d */ /* 0x000fea0003800000 */
.L_x_60631:
        /* <DEDUP_REMOVED lines=11> */
.L_x_62019:


//--------------------- .text._ZN2at6native27unrolled_elementwise_kernelIZZZNS0_50_GLOBAL__N__2680c7bb_12_PowKernel_cu_b2145a98_318424pow_tensor_tensor_kernelERNS_18TensorIteratorBaseEENKUlvE_clEvENKUlvE_clEvEUlhhE_St5arrayIPcLm3EELi4E23TrivialOffsetCalculatorILi2EjESB_ILi1EjENS0_6memory15LoadWithoutCastENSE_16StoreWithoutCastEEEviT_T0_T2_T3_T4_T5_ --------------------------
	.section	.text._ZN2at6native27unrolled_elementwise_kernelIZZZNS0_50_GLOBAL__N__2680c7bb_12_PowKernel_cu_b2145a98_318424pow_tensor_tensor_kernelERNS_18TensorIteratorBaseEENKUlvE_clEvENKUlvE_clEvEUlhhE_St5arrayIPcLm3EELi4E23TrivialOffsetCalculatorILi2EjESB_ILi1EjENS0_6memory15LoadWithoutCastENSE_16StoreWithoutCastEEEviT_T0_T2_T3_T4_T5_,"ax",@progbits
	.sectioninfo	@"SHI_REGISTERS=24"
	.align	128
        .global         _ZN2at6native27unrolled_elementwise_kernelIZZZNS0_50_GLOBAL__N__2680c7bb_12_PowKernel_cu_b2145a98_318424pow_tensor_tensor_kernelERNS_18TensorIteratorBaseEENKUlvE_clEvENKUlvE_clEvEUlhhE_St5arrayIPcLm3EELi4E23TrivialOffsetCalculatorILi2EjESB_ILi1EjENS0_6memory15LoadWithoutCastENSE_16StoreWithoutCastEEEviT_T0_T2_T3_T4_T5_
        .type           _ZN2at6native27unrolled_elementwise_kernelIZZZNS0_50_GLOBAL__N__2680c7bb_12_PowKernel_cu_b2145a98_318424pow_tensor_tensor_kernelERNS_18TensorIteratorBaseEENKUlvE_clEvENKUlvE_clEvEUlhhE_St5arrayIPcLm3EELi4E23TrivialOffsetCalculatorILi2EjESB_ILi1EjENS0_6memory15LoadWithoutCastENSE_16StoreWithoutCastEEEviT_T0_T2_T3_T4_T5_,@function
        .size           _ZN2at6native27unrolled_elementwise_kernelIZZZNS0_50_GLOBAL__N__2680c7bb_12_PowKernel_cu_b2145a98_318424pow_tensor_tensor_kernelERNS_18TensorIteratorBaseEENKUlvE_clEvENKUlvE_clEvEUlhhE_St5arrayIPcLm3EELi4E23TrivialOffsetCalculatorILi2EjESB_ILi1EjENS0_6memory15LoadWithoutCastENSE_16StoreWithoutCastEEEviT_T0_T2_T3_T4_T5_,(.L_x_62020 - _ZN2at6native27unrolled_elementwise_kernelIZZZNS0_50_GLOBAL__N__2680c7bb_12_PowKernel_cu_b2145a98_318424pow_tensor_tensor_kernelERNS_18TensorIteratorBaseEENKUlvE_clEvENKUlvE_clEvEUlhhE_St5arrayIPcLm3EELi4E23TrivialOffsetCalculatorILi2EjESB_ILi1EjENS0_6memory15LoadWithoutCastENSE_16StoreWithoutCastEEEviT_T0_T2_T3_T4_T5_)
        .other          _ZN2at6native27unrolled_elementwise_kernelIZZZNS0_50_GLOBAL__N__2680c7bb_12_PowKernel_cu_b2145a98_318424pow_tensor_tensor_kernelERNS_18TensorIteratorBaseEENKUlvE_clEvENKUlvE_clEvEUlhhE_St5arrayIPcLm3EELi4E23TrivialOffsetCalculatorILi2EjESB_ILi1EjENS0_6memory15LoadWithoutCastENSE_16StoreWithoutCastEEEviT_T0_T2_T3_T4_T5_,@"STO_CUDA_ENTRY STV_DEFAULT"
_ZN2at6native27unrolled_elementwise_kernelIZZZNS0_50_GLOBAL__N__2680c7bb_12_PowKernel_cu_b2145a98_318424pow_tensor_tensor_kernelERNS_18TensorIteratorBaseEENKUlvE_clEvENKUlvE_clEvEUlhhE_St5arrayIPcLm3EELi4E23TrivialOffsetCalculatorILi2EjESB_ILi1EjENS0_6memory15LoadWithoutCastENSE_16StoreWithoutCastEEEviT_T0_T2_T3_T4_T5_:
.text._ZN2at6native27unrolled_elementwise_kernelIZZZNS0_50_GLOBAL__N__2680c7bb_12_PowKernel_cu_b2145a98_318424pow_tensor_tensor_kernelERNS_18TensorIteratorBaseEENKUlvE_clEvENKUlvE_clEvEUlhhE_St5arrayIPcLm3EELi4E23TrivialOffsetCalculatorILi2EjESB_ILi1EjENS0_6memory15LoadWithoutCastENSE_16StoreWithoutCastEEEviT_T0_T2_T3_T4_T5_:
        /* <DEDUP_REMOVED lines=52> */
[----:B-----5:R-:W-:Y:S01]  /*0340*/  LOP3.LUT P1, RZ, R12, 0xff, RZ, 0xc0, !PT ;  /* 0x000000ff0cff7812 */ /* 0x020fe2000782c0ff */
[----:B--2---:R-:W-:-:S12]  /*0350*/  IMAD.MOV.U32 R2, RZ, RZ, 0x1 ;  /* 0x00000001ff027424 */ /* 0x004fd800078e00ff */
[----:B------:R-:W-:Y:S05]  /*0360*/  @!P1 BRA `(.L_x_60633) ;  /* 0x000000f000009947 */ /* 0x000fea0003800000 */
[----:B------:R-:W-:-:S03]  /*0370*/  IMAD.MOV.U32 R2, RZ, RZ, 0x1 ;  /* 0x00000001ff027424 */ /* 0x000fc600078e00ff */
.L_x_60634:
        /* <DEDUP_REMOVED lines=14> */
.L_x_60633:
[----:B------:R-:W-:Y:S05]  /*0460*/  BSYNC B0 ;  /* 0x0000000000007941 */ /* 0x000fea0003800000 */
.L_x_60632:
[----:B--2---:R-:W-:Y:S01]  /*0470*/  IADD3 R9, R5, 0x80, RZ ;  /* 0x0000008005097810 */ /* 0x004fe20007ffe0ff */
[----:B------:R-:W-:Y:S03]  /*0480*/  BSSY B0, `(.L_x_60635) ;  /* 0x0000014000007945 */ /* 0x000fe60003800000 */
[----:B------:R-:W-:-:S13]  /*0490*/  ISETP.GE.AND P1, PT, R9, R4, PT ;  /* 0x000000040900720c */ /* 0x000fda0003f26270 */
[----:B------:R-:W-:Y:S05]  /*04a0*/  @P1 BRA `(.L_x_60636) ;  /* 0x0000011000001947 */ /* 0x000fea0003800000 */
[----:B-----5:R-:W-:Y:S01]  /*04b0*/  LOP3.LUT P1, RZ, R10, 0xff, RZ, 0xc0, !PT ;  /* 0x000000ff0aff7812 */ /* 0x020fe2000782c0ff */
[----:B------:R-:W-:-:S12]  /*04c0*/  IMAD.MOV.U32 R3, RZ, RZ, 0x1 ;  /* 0x00000001ff037424 */ /* 0x000fd800078e00ff */
[----:B------:R-:W-:Y:S05]  /*04d0*/  @!P1 BRA `(.L_x_60636) ;  /* 0x000000e000009947 */ /* 0x000fea0003800000 */
[----:B------:R-:W-:-:S03]  /*04e0*/  IMAD.MOV.U32 R3, RZ, RZ, 0x1 ;  /* 0x00000001ff037424 */ /* 0x000fc600078e00ff */
.L_x_60637:
[C---:B------:R-:W-:Y:S02]  /*04f0*/  LOP3.LUT R6, R10.reuse, 0x1, RZ, 0xc0, !PT ;  /* 0x000000010a067812 */ /* 0x040fe400078ec0ff */
[----:B------:R-:W-:Y:S02]  /*0500*/  PRMT R8, R3, 0x9910, RZ ;  /* 0x0000991003087816 */ /* 0x000fe400000000ff */
[----:B------:R-:W-:Y:S02]  /*0510*/  LOP3.LUT R3, R10, 0xffff, RZ, 0xc0, !PT ;  /* 0x0000ffff0a037812 */ /* 0x000fe400078ec0ff */
[----:B------:R-:W-:Y:S02]  /*0520*/  ISETP.NE.U32.AND P1, PT, R6, 0x1, PT ;  /* 0x000000010600780c */ /* 0x000fe40003f25070 */
[----:B------:R-:W-:Y:S02]  /*0530*/  SHF.R.U32.HI R3, RZ, 0x1, R3 ;  /* 0x00000001ff037819 */ /* 0x000fe40000011603 */
[----:B------:R-:W-:-:S02]  /*0540*/  SEL R6, R7, 0x1, !P1 ;  /* 0x0000000107067807 */ /* 0x000fc40004800000 */
[----:B------:R-:W-:Y:S02]  /*0550*/  LOP3.LUT P1, R10, R3, 0x7f, RZ, 0xc0, !PT ;  /* 0x0000007f030a7812 */ /* 0x000fe4000782c0ff */
[----:B------:R-:W-:Y:S02]  /*0560*/  PRMT R7, R7, 0x9910, RZ ;  /* 0x0000991007077816 */ /* 0x000fe400000000ff */
[----:B------:R-:W-:Y:S01]  /*0570*/  PRMT R17, R6, 0x9910, RZ ;  /* 0x0000991006117816 */ /* 0x000fe200000000ff */
[----:B------:R-:W-:Y:S02]  /*0580*/  IMAD.MOV.U32 R6, RZ, RZ, R8 ;  /* 0x000000ffff067224 */ /* 0x000fe400078e0008 */
[----:B------:R-:W-:Y:S02]  /*0590*/  IMAD R7, R7, R7, RZ ;  /* 0x0000000707077224 */ /* 0x000fe400078e02ff */
[----:B------:R-:W-:-:S04]  /*05a0*/  IMAD R3, R6, R17, RZ ;  /* 0x0000001106037224 */ /* 0x000fc800078e02ff */
[----:B------:R-:W-:Y:S05]  /*05b0*/  @P1 BRA `(.L_x_60637) ;  /* 0xffffff3000001947 */ /* 0x000fea000383ffff */
.L_x_60636:
[----:B------:R-:W-:Y:S05]  /*05c0*/  BSYNC B0 ;  /* 0x0000000000007941 */ /* 0x000fea0003800000 */
.L_x_60635:
[----:B-----5:R-:W-:Y:S01]  /*05d0*/  IADD3 R7, R5, 0x100, RZ ;  /* 0x0000010005077810 */ /* 0x020fe20007ffe0ff */
[----:B------:R-:W-:Y:S03]  /*05e0*/  BSSY B0, `(.L_x_60638) ;  /* 0x0000015000007945 */ /* 0x000fe60003800000 */
[----:B------:R-:W-:-:S13]  /*05f0*/  ISETP.GE.AND P1, PT, R7, R4, PT ;  /* 0x000000040700720c */ /* 0x000fda0003f26270 */
[----:B------:R-:W-:Y:S05]  /*0600*/  @P1 BRA `(.L_x_60639) ;  /* 0x0000012000001947 */ /* 0x000fea0003800000 */
[----:B------:R-:W-:Y:S01]  /*0610*/  LOP3.LUT P1, RZ, R13, 0xff, RZ, 0xc0, !PT ;  /* 0x000000ff0dff7812 */ /* 0x000fe2000782c0ff */
[----:B------:R-:W-:-:S12]  /*0620*/  IMAD.MOV.U32 R6, RZ, RZ, 0x1 ;  /* 0x00000001ff067424 */ /* 0x000fd800078e00ff */
[----:B------:R-:W-:Y:S05]  /*0630*/  @!P1 BRA `(.L_x_60639) ;  /* 0x000000f000009947 */ /* 0x000fea0003800000 */
[----:B------:R-:W-:-:S03]  /*0640*/  IMAD.MOV.U32 R6, RZ, RZ, 0x1 ;  /* 0x00000001ff067424 */ /* 0x000fc600078e00ff */
.L_x_60640:
        /* <DEDUP_REMOVED lines=14> */
.L_x_60639:
[----:B------:R-:W-:Y:S05]  /*0730*/  BSYNC B0 ;  /* 0x0000000000007941 */ /* 0x000fea0003800000 */
.L_x_60638:
[----:B------:R-:W-:Y:S01]  /*0740*/  IADD3 R7, R5, 0x180, RZ ;  /* 0x0000018005077810 */ /* 0x000fe20007ffe0ff */
[----:B------:R-:W-:Y:S03]  /*0750*/  BSSY B0, `(.L_x_60641) ;  /* 0x0000014000007945 */ /* 0x000fe60003800000 */
[----:B------:R-:W-:-:S13]  /*0760*/  ISETP.GE.AND P1, PT, R7, R4, PT ;  /* 0x000000040700720c */ /* 0x000fda0003f26270 */
[----:B------:R-:W-:Y:S05]  /*0770*/  @P1 BRA `(.L_x_60642) ;  /* 0x0000011000001947 */ /* 0x000fea0003800000 */
[----:B------:R-:W-:Y:S01]  /*0780*/  LOP3.LUT P1, RZ, R15, 0xff, RZ, 0xc0, !PT ;  /* 0x000000ff0fff7812 */ /* 0x000fe2000782c0ff */
[----:B------:R-:W-:-:S12]  /*0790*/  IMAD.MOV.U32 R7, RZ, RZ, 0x1 ;  /* 0x00000001ff077424 */ /* 0x000fd800078e00ff */
[----:B------:R-:W-:Y:S05]  /*07a0*/  @!P1 BRA `(.L_x_60642) ;  /* 0x000000e000009947 */ /* 0x000fea0003800000 */
[----:B------:R-:W-:-:S03]  /*07b0*/  IMAD.MOV.U32 R7, RZ, RZ, 0x1 ;  /* 0x00000001ff077424 */ /* 0x000fc600078e00ff */
.L_x_60643:
[----:B------:R-:W-:Y:S02]  /*07c0*/  LOP3.LUT R8, R15, 0x1, RZ, 0xc0, !PT ;  /* 0x000000010f087812 */ /* 0x000fe400078ec0ff */
        /* <DEDUP_REMOVED lines=12> */
.L_x_60642:
[----:B------:R-:W-:Y:S05]  /*0890*/  BSYNC B0 ;  /* 0x0000000000007941 */ /* 0x000fea0003800000 */
.L_x_60641:
        /* <DEDUP_REMOVED lines=19> */
.L_x_60645:
[----:B------:R-:W-:Y:S05]  /*09d0*/  BSYNC B0 ;  /* 0x0000000000007941 */ /* 0x000fea0003800000 */
.L_x_60644:
[----:B------:R-:W-:-:S13]  /*09e0*/  ISETP.GE.AND P0, PT, R5, R4, PT ;  /* 0x000000040500720c */ /* 0x000fda0003f06270 */
[----:B------:R-:W-:Y:S05]  /*09f0*/  @P0 EXIT ;  /* 0x000000000000094d */ /* 0x000fea0003800000 */
[----:B------:R-:W-:-:S05]  /*0a00*/  IMAD R0, R0, 0x200, R5 ;  /* 0x0000020000007824 */ /* 0x000fca00078e0205 */
[----:B0-----:R-:W-:-:S05]  /*0a10*/  IADD3 R2, P0, R0, c[0x0][0x170], RZ ;  /* 0x00005c0000027a10 */ /* 0x001fca0007f1e0ff */
[----:B------:R-:W-:-:S05]  /*0a20*/  IMAD.X R3, RZ, RZ, c[0x0][0x174], P0 ;  /* 0x00005d00ff037624 */ /* 0x000fca00000e06ff */
[----:B------:R-:W-:Y:S01]  /*0a30*/  STG.E.U8 [R2.64], R7 ;  /* 0x0000000702007986 */ /* 0x000fe2000c101104 */
[----:B------:R-:W-:Y:S05]  /*0a40*/  EXIT ;  /* 0x000000000000794d */ /* 0x000fea0003800000 */
.L_x_60646:
        /* <DEDUP_REMOVED lines=11> */
.L_x_62020:


//--------------------- .text._ZN2at6native29vectorized_elementwise_kernelILi2EZZZNS0_50_GLOBAL__N__2680c7bb_12_PowKernel_cu_b2145a98_318424pow_tensor_tensor_kernelERNS_18TensorIteratorBaseEENKUlvE_clEvENKUlvE_clEvEUlhhE_St5arrayIPcLm3EEEEviT0_T1_ --------------------------
	.section	.text._ZN2at6native29vectorized_elementwise_kernelILi2EZZZNS0_50_GLOBAL__N__2680c7bb_12_PowKernel_cu_b2145a98_318424pow_tensor_tensor_kernelERNS_18TensorIteratorBaseEENKUlvE_clEvENKUlvE_clEvEUlhhE_St5arrayIPcLm3EEEEviT0_T1_,"ax",@progbits
	.sectioninfo	@"SHI_REGISTERS=31"
	.align	128
        .global         _ZN2at6native29vectorized_elementwise_kernelILi2EZZZNS0_50_GLOBAL__N__2680c7bb_12_PowKernel_cu_b2145a98_318424pow_tensor_tensor_kernelERNS_18TensorIteratorBaseEENKUlvE_clEvENKUlvE_clEvEUlhhE_St5arrayIPcLm3EEEEviT0_T1_
        .type           _ZN2at6native29vectorized_elementwise_kernelILi2EZZZNS0_50_GLOBAL__N__2680c7bb_12_PowKernel_cu_b2145a98_318424pow_tensor_tensor_kernelERNS_18TensorIteratorBaseEENKUlvE_clEvENKUlvE_clEvEUlhhE_St5arrayIPcLm3EEEEviT0_T1_,@function
        .size           _ZN2at6native29vectorized_elementwise_kernelILi2EZZZNS0_50_GLOBAL__N__2680c7bb_12_PowKernel_cu_b2145a98_318424pow_tensor_tensor_kernelERNS_18TensorIteratorBaseEENKUlvE_clEvENKUlvE_clEvEUlhhE_St5arrayIPcLm3EEEEviT0_T1_,(.L_x_62021 - _ZN2at6native29vectorized_elementwise_kernelILi2EZZZNS0_50_GLOBAL__N__2680c7bb_12_PowKernel_cu_b2145a98_318424pow_tensor_tensor_kernelERNS_18TensorIteratorBaseEENKUlvE_clEvENKUlvE_clEvEUlhhE_St5arrayIPcLm3EEEEviT0_T1_)
        .other          _ZN2at6native29vectorized_elementwise_kernelILi2EZZZNS0_50_GLOBAL__N__2680c7bb_12_PowKernel_cu_b2145a98_318424pow_tensor_tensor_kernelERNS_18TensorIteratorBaseEENKUlvE_clEvENKUlvE_clEvEUlhhE_St5arrayIPcLm3EEEEviT0_T1_,@"STO_CUDA_ENTRY STV_DEFAULT"
_ZN2at6native29vectorized_elementwise_kernelILi2EZZZNS0_50_GLOBAL__N__2680c7bb_12_PowKernel_cu_b2145a98_318424pow_tensor_tensor_kernelERNS_18TensorIteratorBaseEENKUlvE_clEvENKUlvE_clEvEUlhhE_St5arrayIPcLm3EEEEviT0_T1_:
.text._ZN2at6native29vectorized_elementwise_kernelILi2EZZZNS0_50_GLOBAL__N__2680c7bb_12_PowKernel_cu_b2145a98_318424pow_tensor_tensor_kernelERNS_18TensorIteratorBaseEENKUlvE_clEvENKUlvE_clEvEUlhhE_St5arrayIPcLm3EEEEviT0_T1_:
        /* <DEDUP_REMOVED lines=10> */
[----:B------:R-:W-:-:S05]  /*00a0*/  IADD3.X R9, R0, c[0x0][0x184], RZ, P0, !PT ;  /* 0x0000610000097a10 */ /* 0x000fca00007fe4ff */
[----:B0-----:R-:W-:-:S05]  /*00b0*/  IMAD.WIDE.U32 R8, R11, 0x2, R8 ;  /* 0x000000020b087825 */ /* 0x001fca00078e0008 */
[----:B------:R-:W2:Y:S01]  /*00c0*/  LDG.E.U16 R20, [R8.64] ;  /* 0x0000000408147981 */ /* 0x000ea2000c1e1500 */
[----:B------:R-:W-:-:S03]  /*00d0*/  IADD3 R6, P0, R13, c[0x0][0x178], RZ ;  /* 0x00005e000d067a10 */ /* 0x000fc60007f1e0ff */
[----:B------:R-:W3:Y:S04]  /*00e0*/  LDG.E.U16 R15, [R8.64+0x200] ;  /* 0x00020004080f7981 */ /* 0x000ee8000c1e1500 */
[----:B------:R-:W4:Y:S01]  /*00f0*/  LDG.E.U16 R5, [R8.64+0x100] ;  /* 0x0001000408057981 */ /* 0x000f22000c1e1500 */
[----:B------:R-:W-:-:S03]  /*0100*/  IADD3.X R7, R0, c[0x0][0x17c], RZ, P0, !PT ;  /* 0x00005f0000077a10 */ /* 0x000fc600007fe4ff */
[----:B------:R0:W5:Y:S02]  /*0110*/  LDG.E.U16 R10, [R8.64+0x300] ;  /* 0x00030004080a7981 */ /* 0x000164000c1e1500 */
[----:B------:R-:W-:-:S05]  /*0120*/  IMAD.WIDE.U32 R6, R11, 0x2, R6 ;  /* 0x000000020b067825 */ /* 0x000fca00078e0006 */
[----:B------:R3:W5:Y:S04]  /*0130*/  LDG.E.U16 R14, [R6.64+0x100] ;  /* 0x00010004060e7981 */ /* 0x000768000c1e1500 */
[----:B------:R3:W5:Y:S04]  /*0140*/  LDG.E.U16 R12, [R6.64+0x200] ;  /* 0x00020004060c7981 */ /* 0x000768000c1e1500 */
[----:B------:R3:W5:Y:S04]  /*0150*/  LDG.E.U16 R18, [R6.64+0x300] ;  /* 0x0003000406127981 */ /* 0x000768000c1e1500 */
[----:B------:R3:W5:Y:S01]  /*0160*/  LDG.E.U16 R3, [R6.64] ;  /* 0x0000000406037981 */ /* 0x000762000c1e1500 */
[----:B------:R-:W-:Y:S01]  /*0170*/  BSSY B0, `(.L_x_60648) ;  /* 0x0000037000007945 */ /* 0x000fe20003800000 */
[----:B--2---:R-:W-:-:S04]  /*0180*/  PRMT R0, R20, 0x7771, RZ ;  /* 0x0000777114007816 */ /* 0x004fc800000000ff */
[----:B------:R-:W-:Y:S02]  /*0190*/  PRMT R2, R0, 0x9910, RZ ;  /* 0x0000991000027816 */ /* 0x000fe400000000ff */
[C---:B---3--:R-:W-:Y:S02]  /*01a0*/  PRMT R7, R15.reuse, 0x7771, RZ ;  /* 0x000077710f077816 */ /* 0x048fe400000000ff */
[----:B------:R-:W-:Y:S02]  /*01b0*/  ISETP.NE.AND P4, PT, R2, RZ, PT ;  /* 0x000000ff0200720c */ /* 0x000fe40003f85270 */
[----:B------:R-:W-:Y:S02]  /*01c0*/  PRMT R2, R15, 0x7770, RZ ;  /* 0x000077700f027816 */ /* 0x000fe400000000ff */
[----:B----4-:R-:W-:Y:S02]  /*01d0*/  PRMT R4, R5, 0x7770, RZ ;  /* 0x0000777005047816 */ /* 0x010fe400000000ff */
[----:B------:R-:W-:-:S02]  /*01e0*/  PRMT R6, R2, 0x7610, R6 ;  /* 0x0000761002067816 */ /* 0x000fc40000000006 */
[----:B------:R-:W-:Y:S02]  /*01f0*/  PRMT R20, R20, 0x7770, RZ ;  /* 0x0000777014147816 */ /* 0x000fe400000000ff */
[----:B------:R-:W-:Y:S02]  /*0200*/  PRMT R2, R4, 0x9910, RZ ;  /* 0x0000991004027816 */ /* 0x000fe400000000ff */
[----:B------:R-:W-:Y:S02]  /*0210*/  PRMT R15, R7, 0x9910, RZ ;  /* 0x00009910070f7816 */ /* 0x000fe400000000ff */
[----:B------:R-:W-:Y:S02]  /*0220*/  ISETP.NE.AND P6, PT, R20, RZ, PT ;  /* 0x000000ff1400720c */ /* 0x000fe40003fc5270 */
[----:B------:R-:W-:Y:S01]  /*0230*/  ISETP.NE.AND P3, PT, R2, RZ, PT ;  /* 0x000000ff0200720c */ /* 0x000fe20003f65270 */
[----:B------:R-:W-:Y:S01]  /*0240*/  IMAD.MOV.U32 R2, RZ, RZ, R15 ;  /* 0x000000ffff027224 */ /* 0x000fe200078e000f */
[----:B------:R-:W-:-:S02]  /*0250*/  PRMT R5, R5, 0x7771, RZ ;  /* 0x0000777105057816 */ /* 0x000fc400000000ff */
[----:B-----5:R-:W-:Y:S02]  /*0260*/  PRMT R15, R12, 0x7770, RZ ;  /* 0x000077700c0f7816 */ /* 0x020fe400000000ff */
[----:B------:R-:W-:Y:S02]  /*0270*/  ISETP.NE.AND P0, PT, R2, RZ, PT ;  /* 0x000000ff0200720c */ /* 0x000fe40003f05270 */
[----:B------:R-:W-:Y:S02]  /*0280*/  IADD3 R2, P5, R13, c[0x0][0x170], RZ ;  /* 0x00005c000d027a10 */ /* 0x000fe40007fbe0ff */
[----:B------:R-:W-:Y:S02]  /*0290*/  PRMT R13, R14, 0x7770, RZ ;  /* 0x000077700e0d7816 */ /* 0x000fe400000000ff */
[----:B------:R-:W-:Y:S02]  /*02a0*/  PRMT R16, R12, 0x7771, RZ ;  /* 0x000077710c107816 */ /* 0x000fe400000000ff */
[----:B0-----:R-:W-:-:S02]  /*02b0*/  PRMT R8, R5, 0x9910, RZ ;  /* 0x0000991005087816 */ /* 0x001fc400000000ff */
[----:B------:R-:W-:Y:S02]  /*02c0*/  PRMT R9, R6, 0x9910, RZ ;  /* 0x0000991006097816 */ /* 0x000fe400000000ff */
[----:B------:R-:W-:Y:S02]  /*02d0*/  PRMT R21, R14, 0x7771, RZ ;  /* 0x000077710e157816 */ /* 0x000fe400000000ff */
[C---:B------:R-:W-:Y:S02]  /*02e0*/  PRMT R12, R10.reuse, 0x7770, RZ ;  /* 0x000077700a0c7816 */ /* 0x040fe400000000ff */
[----:B------:R-:W-:Y:S02]  /*02f0*/  PRMT R10, R10, 0x7771, RZ ;  /* 0x000077710a0a7816 */ /* 0x000fe400000000ff */
[----:B------:R-:W-:Y:S02]  /*0300*/  PRMT R14, R13, 0x7610, R14 ;  /* 0x000076100d0e7816 */ /* 0x000fe4000000000e */
[----:B------:R-:W-:Y:S01]  /*0310*/  ISETP.NE.AND P2, PT, R8, RZ, PT ;  /* 0x000000ff0800720c */ /* 0x000fe20003f45270 */
[----:B------:R-:W-:Y:S01]  /*0320*/  IMAD.MOV.U32 R8, RZ, RZ, 0x1 ;  /* 0x00000001ff087424 */ /* 0x000fe200078e00ff */
[----:B------:R-:W-:Y:S01]  /*0330*/  ISETP.NE.AND P1, PT, R9, RZ, PT ;  /* 0x000000ff0900720c */ /* 0x000fe20003f25270 */
[----:B------:R-:W-:Y:S01]  /*0340*/  IMAD.MOV.U32 R9, RZ, RZ, 0x1 ;  /* 0x00000001ff097424 */ /* 0x000fe200078e00ff */
[----:B------:R-:W-:-:S02]  /*0350*/  PRMT R17, R18, 0x7770, RZ ;  /* 0x0000777012117816 */ /* 0x000fc400000000ff */
[----:B------:R-:W-:Y:S02]  /*0360*/  PRMT R13, R21, 0x7610, R13 ;  /* 0x00007610150d7816 */ /* 0x000fe4000000000d */
[----:B------:R-:W-:Y:S02]  /*0370*/  PRMT R19, R3, 0x7771, RZ ;  /* 0x0000777103137816 */ /* 0x000fe400000000ff */
[----:B------:R-:W-:Y:S02]  /*0380*/  PRMT R18, R18, 0x7771, RZ ;  /* 0x0000777112127816 */ /* 0x000fe400000000ff */
[----:B------:R-:W-:Y:S02]  /*0390*/  PRMT R21, R12, 0x9910, RZ ;  /* 0x000099100c157816 */ /* 0x000fe400000000ff */
[----:B------:R-:W-:Y:S01]  /*03a0*/  PRMT R22, R10, 0x9910, RZ ;  /* 0x000099100a167816 */ /* 0x000fe200000000ff */
[----:B------:R-:W-:Y:S05]  /*03b0*/  @!P6 BRA `(.L_x_60649) ;  /* 0x000001200000e947 */ /* 0x000fea0003800000 */
[----:B------:R-:W-:Y:S01]  /*03c0*/  PRMT R9, R3, 0x7770, RZ ;  /* 0x0000777003097816 */ /* 0x000fe200000000ff */
[----:B------:R-:W-:-:S03]  /*03d0*/  IMAD.MOV.U32 R24, RZ, RZ, 0x1 ;  /* 0x00000001ff187424 */ /* 0x000fc600078e00ff */
[----:B------:R-:W-:Y:S02]  /*03e0*/  PRMT R23, R9, 0x7610, R23 ;  /* 0x0000761009177816 */ /* 0x000fe40000000017 */
[----:B------:R-:W-:Y:S02]  /*03f0*/  PRMT R9, R24, 0x7610, R9 ;  /* 0x0000761018097816 */ /* 0x000fe40000000009 */
.L_x_60650:
        /* <DEDUP_REMOVED lines=14> */
.L_x_60649:
[----:B------:R-:W-:Y:S05]  /*04e0*/  BSYNC B0 ;  /* 0x0000000000007941 */ /* 0x000fea0003800000 */
.L_x_60648:
[----:B------:R-:W-:Y:S01]  /*04f0*/  IMAD.X R3, RZ, RZ, c[0x0][0x174], P5 ;  /* 0x00005d00ff037624 */ /* 0x000fe200028e06ff */
[----:B------:R-:W-:Y:S01]  /*0500*/  BSSY B0, `(.L_x_60651) ;  /* 0x0000014000007945 */ /* 0x000fe20003800000 */
[----:B------:R-:W-:Y:S01]  /*0510*/  ISETP.NE.AND P5, PT, R21, RZ, PT ;  /* 0x000000ff1500720c */ /* 0x000fe20003fa5270 */
[----:B------:R-:W-:Y:S01]  /*0520*/  IMAD.MOV.U32 R20, RZ, RZ, 0x1 ;  /* 0x00000001ff147424 */ /* 0x000fe200078e00ff */
[----:B------:R-:W-:Y:S01]  /*0530*/  ISETP.NE.AND P6, PT, R22, RZ, PT ;  /* 0x000000ff1600720c */ /* 0x000fe20003fc5270 */
[----:B------:R-:W-:-:S04]  /*0540*/  IMAD.WIDE R2, R11, 0x2, R2 ;  /* 0x000000020b027825 */ /* 0x000fc800078e0202 */
[----:B------:R-:W-:Y:S01]  /*0550*/  IMAD.MOV.U32 R11, RZ, RZ, 0x1 ;  /* 0x00000001ff0b7424 */ /* 0x000fe200078e00ff */
[----:B------:R-:W-:Y:S05]  /*0560*/  @!P4 BRA `(.L_x_60652) ;  /* 0x000000d00000c947 */ /* 0x000fea0003800000 */
[----:B------:R-:W-:Y:S02]  /*0570*/  IMAD.MOV.U32 R8, RZ, RZ, 0x1 ;  /* 0x00000001ff087424 */ /* 0x000fe400078e00ff */
.L_x_60653:
        /* <DEDUP_REMOVED lines=12> */
.L_x_60652:
[----:B------:R-:W-:Y:S05]  /*0640*/  BSYNC B0 ;  /* 0x0000000000007941 */ /* 0x000fea0003800000 */
.L_x_60651:
[----:B------:R-:W-:Y:S01]  /*0650*/  BSSY B0, `(.L_x_60654) ;  /* 0x0000010000007945 */ /* 0x000fe20003800000 */
[----:B------:R-:W-:Y:S01]  /*0660*/  PRMT R0, R20, 0x7610, R0 ;  /* 0x0000761014007816 */ /* 0x000fe20000000000 */
[----:B------:R-:W-:Y:S05]  /*0670*/  @!P3 BRA `(.L_x_60655) ;  /* 0x000000d00000b947 */ /* 0x000fea0003800000 */
[----:B------:R-:W-:Y:S02]  /*0680*/  IMAD.MOV.U32 R11, RZ, RZ, 0x1 ;  /* 0x00000001ff0b7424 */ /* 0x000fe400078e00ff */
.L_x_60656:
[C---:B------:R-:W-:Y:S02]  /*0690*/  LOP3.LUT R19, R4.reuse, 0x1, RZ, 0xc0, !PT ;  /* 0x0000000104137812 */ /* 0x040fe400078ec0ff */
[----:B------:R-:W-:Y:S02]  /*06a0*/  LOP3.LUT R4, R4, 0xffff, RZ, 0xc0, !PT ;  /* 0x0000ffff04047812 */ /* 0x000fe400078ec0ff */
[----:B------:R-:W-:-:S02]  /*06b0*/  ISETP.NE.U32.AND P3, PT, R19, 0x1, PT ;  /* 0x000000011300780c */ /* 0x000fc40003f65070 */
[----:B------:R-:W-:Y:S02]  /*06c0*/  SHF.R.U32.HI R4, RZ, 0x1, R4 ;  /* 0x00000001ff047819 */ /* 0x000fe40000011604 */
[----:B------:R-:W-:Y:S02]  /*06d0*/  SEL R19, R14, 0x1, !P3 ;  /* 0x000000010e137807 */ /* 0x000fe40005800000 */
[----:B------:R-:W-:Y:S02]  /*06e0*/  LOP3.LUT P3, R4, R4, 0x7f, RZ, 0xc0, !PT ;  /* 0x0000007f04047812 */ /* 0x000fe4000786c0ff */
[----:B------:R-:W-:Y:S02]  /*06f0*/  PRMT R11, R11, 0x9910, RZ ;  /* 0x000099100b0b7816 */ /* 0x000fe400000000ff */
[----:B------:R-:W-:Y:S02]  /*0700*/  PRMT R14, R14, 0x9910, RZ ;  /* 0x000099100e0e7816 */ /* 0x000fe400000000ff */
[----:B------:R-:W-:-:S03]  /*0710*/  PRMT R20, R19, 0x9910, RZ ;  /* 0x0000991013147816 */ /* 0x000fc600000000ff */
[----:B------:R-:W-:Y:S02]  /*0720*/  IMAD R14, R14, R14, RZ ;  /* 0x0000000e0e0e7224 */ /* 0x000fe400078e02ff */
[----:B------:R-:W-:Y:S02]  /*0730*/  IMAD R11, R11, R20, RZ ;  /* 0x000000140b0b7224 */ /* 0x000fe400078e02ff */
[----:B------:R-:W-:Y:S05]  /*0740*/  @P3 BRA `(.L_x_60656) ;  /* 0xffffff4000003947 */ /* 0x000fea000383ffff */
.L_x_60655:
[----:B------:R-:W-:Y:S05]  /*0750*/  BSYNC B0 ;  /* 0x0000000000007941 */ /* 0x000fea0003800000 */
.L_x_60654:
[----:B------:R-:W-:Y:S01]  /*0760*/  BSSY B0, `(.L_x_60657) ;  /* 0x0000010000007945 */ /* 0x000fe20003800000 */
[----:B------:R-:W-:Y:S05]  /*0770*/  @!P2 BRA `(.L_x_60658) ;  /* 0x000000e00000a947 */ /* 0x000fea0003800000 */
[----:B------:R-:W-:-:S03]  /*0780*/  IMAD.MOV.U32 R0, RZ, RZ, 0x1 ;  /* 0x00000001ff007424 */ /* 0x000fc600078e00ff */
.L_x_60659:
[C---:B------:R-:W-:Y:S02]  /*0790*/  LOP3.LUT R4, R5.reuse, 0x1, RZ, 0xc0, !PT ;  /* 0x0000000105047812 */ /* 0x040fe400078ec0ff */
[----:B------:R-:W-:Y:S02]  /*07a0*/  PRMT R14, R0, 0x9910, RZ ;  /* 0x00009910000e7816 */ /* 0x000fe400000000ff */
[----:B------:R-:W-:Y:S02]  /*07b0*/  LOP3.LUT R0, R5, 0xffff, RZ, 0xc0, !PT ;  /* 0x0000ffff05007812 */ /* 0x000fe400078ec0ff */
[----:B------:R-:W-:-:S02]  /*07c0*/  ISETP.NE.U32.AND P2, PT, R4, 0x1, PT ;  /* 0x000000010400780c */ /* 0x000fc40003f45070 */
[----:B------:R-:W-:Y:S02]  /*07d0*/  SHF.R.U32.HI R0, RZ, 0x1, R0 ;  /* 0x00000001ff007819 */ /* 0x000fe40000011600 */
[C---:B------:R-:W-:Y:S02]  /*07e0*/  SEL R4, R13.reuse, 0x1, !P2 ;  /* 0x000000010d047807 */ /* 0x040fe40005000000 */
[----:B------:R-:W-:Y:S02]  /*07f0*/  LOP3.LUT P2, R5, R0, 0x7f, RZ, 0xc0, !PT ;  /* 0x0000007f00057812 */ /* 0x000fe4000784c0ff */
[----:B------:R-:W-:Y:S02]  /*0800*/  PRMT R13, R13, 0x9910, RZ ;  /* 0x000099100d0d7816 */ /* 0x000fe400000000ff */
[----:B------:R-:W-:Y:S01]  /*0810*/  PRMT R19, R4, 0x9910, RZ ;  /* 0x0000991004137816 */ /* 0x000fe200000000ff */
[----:B------:R-:W-:Y:S02]  /*0820*/  IMAD.MOV.U32 R4, RZ, RZ, R14 ;  /* 0x000000ffff047224 */ /* 0x000fe400078e000e */
[----:B------:R-:W-:-:S02]  /*0830*/  IMAD R13, R13, R13, RZ ;  /* 0x0000000d0d0d7224 */ /* 0x000fc400078e02ff */
[----:B------:R-:W-:-:S04]  /*0840*/  IMAD R0, R4, R19, RZ ;  /* 0x0000001304007224 */ /* 0x000fc800078e02ff */
[----:B------:R-:W-:Y:S05]  /*0850*/  @P2 BRA `(.L_x_60659) ;  /* 0xffffff3000002947 */ /* 0x000fea000383ffff */
.L_x_60658:
[----:B------:R-:W-:Y:S05]  /*0860*/  BSYNC B0 ;  /* 0x0000000000007941 */ /* 0x000fea0003800000 */
.L_x_60657:
[----:B------:R-:W-:Y:S01]  /*0870*/  BSSY B0, `(.L_x_60660) ;  /* 0x0000015000007945 */ /* 0x000fe20003800000 */
[----:B------:R-:W-:Y:S02]  /*0880*/  IMAD.MOV.U32 R4, RZ, RZ, 0x1 ;  /* 0x00000001ff047424 */ /* 0x000fe400078e00ff */
[----:B------:R-:W-:Y:S02]  /*0890*/  IMAD.MOV.U32 R5, RZ, RZ, 0x1 ;  /* 0x00000001ff057424 */ /* 0x000fe400078e00ff */
[----:B------:R-:W-:Y:S02]  /*08a0*/  IMAD.MOV.U32 R14, RZ, RZ, 0x1 ;  /* 0x00000001ff0e7424 */ /* 0x000fe400078e00ff */
[----:B------:R-:W-:Y:S01]  /*08b0*/  IMAD.MOV.U32 R13, RZ, RZ, 0x1 ;  /* 0x00000001ff0d7424 */ /* 0x000fe200078e00ff */
[----:B------:R-:W-:Y:S05]  /*08c0*/  @!P1 BRA `(.L_x_60661) ;  /* 0x000000f000009947 */ /* 0x000fea0003800000 */
[----:B------:R-:W-:-:S03]  /*08d0*/  IMAD.MOV.U32 R5, RZ, RZ, 0x1 ;  /* 0x00000001ff057424 */ /* 0x000fc600078e00ff */
.L_x_60662:
[----:B------:R-:W-:Y:S02]  /*08e0*/  LOP3.LUT R19, R6, 0x1, RZ, 0xc0, !PT ;  /* 0x0000000106137812 */ /* 0x000fe400078ec0ff */
[----:B------:R-:W-:-:S02]  /*08f0*/  PRMT R20, R5, 0x9910, RZ ;  /* 0x0000991005147816 */ /* 0x000fc400000000ff */
[----:B------:R-:W-:Y:S02]  /*0900*/  ISETP.NE.U32.AND P1, PT, R19, 0x1, PT ;  /* 0x000000011300780c */ /* 0x000fe40003f25070 */
        /* <DEDUP_REMOVED lines=11> */
.L_x_60661:
[----:B------:R-:W-:Y:S05]  /*09c0*/  BSYNC B0 ;  /* 0x0000000000007941 */ /* 0x000fea0003800000 */
.L_x_60660:
[----:B------:R-:W-:Y:S01]  /*09d0*/  BSSY B0, `(.L_x_60663) ;  /* 0x0000011000007945 */ /* 0x000fe20003800000 */
[----:B------:R-:W-:Y:S05]  /*09e0*/  @!P0 BRA `(.L_x_60664) ;  /* 0x000000f000008947 */ /* 0x000fea0003800000 */
[----:B------:R-:W-:-:S03]  /*09f0*/  IMAD.MOV.U32 R4, RZ, RZ, 0x1 ;  /* 0x00000001ff047424 */ /* 0x000fc600078e00ff */
.L_x_60665:
        /* <DEDUP_REMOVED lines=14> */
.L_x_60664:
[----:B------:R-:W-:Y:S05]  /*0ae0*/  BSYNC B0 ;  /* 0x0000000000007941 */ /* 0x000fea0003800000 */
.L_x_60663:
[----:B------:R-:W-:Y:S01]  /*0af0*/  BSSY B0, `(.L_x_60666) ;  /* 0x0000011000007945 */ /* 0x000fe20003800000 */
[----:B------:R-:W-:Y:S05]  /*0b00*/  @!P5 BRA `(.L_x_60667) ;  /* 0x000000f00000d947 */ /* 0x000fea0003800000 */
[----:B------:R-:W-:Y:S02]  /*0b10*/  IMAD.MOV.U32 R13, RZ, RZ, 0x1 ;  /* 0x00000001ff0d7424 */ /* 0x000fe400078e00ff */
.L_x_60668:
        /* <DEDUP_REMOVED lines=9> */
[----:B------:R-:W-:Y:S01]  /*0bb0*/  IMAD.MOV.U32 R12, RZ, RZ, R7 ;  /* 0x000000ffff0c7224 */ /* 0x000fe200078e0007 */
[----:B------:R-:W-:-:S03]  /*0bc0*/  LOP3.LUT P0, R6, R6, 0x7f, RZ, 0xc0, !PT ;  /* 0x0000007f06067812 */ /* 0x000fc6000780c0ff */
[----:B------:R-:W-:Y:S01]  /*0bd0*/  IMAD R13, R13, R12, RZ ;  /* 0x0000000c0d0d7224 */ /* 0x000fe200078e02ff */
[----:B------:R-:W-:-:S09]  /*0be0*/  PRMT R12, R6, 0x7610, R12 ;  /* 0x00007610060c7816 */ /* 0x000fd2000000000c */
[----:B------:R-:W-:Y:S05]  /*0bf0*/  @P0 BRA `(.L_x_60668) ;  /* 0xffffff2000000947 */ /* 0x000fea000383ffff */
.L_x_60667:
[----:B------:R-:W-:Y:S05]  /*0c00*/  BSYNC B0 ;  /* 0x0000000000007941 */ /* 0x000fea0003800000 */
.L_x_60666:
[----:B------:R-:W-:Y:S01]  /*0c10*/  BSSY B0, `(.L_x_60669) ;  /* 0x0000010000007945 */ /* 0x000fe20003800000 */
[----:B------:R-:W-:Y:S05]  /*0c20*/  @!P6 BRA `(.L_x_60670) ;  /* 0x000000e00000e947 */ /* 0x000fea0003800000 */
[----:B------:R-:W-:Y:S02]  /*0c30*/  IMAD.MOV.U32 R14, RZ, RZ, 0x1 ;  /* 0x00000001ff0e7424 */ /* 0x000fe400078e00ff */
.L_x_60671:
        /* <DEDUP_REMOVED lines=13> */
.L_x_60670:
[----:B------:R-:W-:Y:S05]  /*0d10*/  BSYNC B0 ;  /* 0x0000000000007941 */ /* 0x000fea0003800000 */
.L_x_60669:
[----:B------:R-:W-:Y:S02]  /*0d20*/  PRMT R9, R8, 0x7604, R9 ;  /* 0x0000760408097816 */ /* 0x000fe40000000009 */
[----:B------:R-:W-:Y:S02]  /*0d30*/  PRMT R11, R0, 0x7604, R11 ;  /* 0x00007604000b7816 */ /* 0x000fe4000000000b */
[----:B------:R-:W-:Y:S01]  /*0d40*/  PRMT R5, R4, 0x7604, R5 ;  /* 0x0000760404057816 */ /* 0x000fe20000000005 */
[----:B------:R-:W-:Y:S01]  /*0d50*/  STG.E.U16 [R2.64], R9 ;  /* 0x0000000902007986 */ /* 0x000fe2000c101504 */
[----:B------:R-:W-:-:S03]  /*0d60*/  PRMT R13, R14, 0x7604, R13 ;  /* 0x000076040e0d7816 */ /* 0x000fc6000000000d */
[----:B------:R-:W-:Y:S04]  /*0d70*/  STG.E.U16 [R2.64+0x100], R11 ;  /* 0x0001000b02007986 */ /* 0x000fe8000c101504 */
[----:B------:R-:W-:Y:S04]  /*0d80*/  STG.E.U16 [R2.64+0x200], R5 ;  /* 0x0002000502007986 */ /* 0x000fe8000c101504 */
[----:B------:R-:W-:Y:S01]  /*0d90*/  STG.E.U16 [R2.64+0x300], R13 ;  /* 0x0003000d02007986 */ /* 0x000fe2000c101504 */
[----:B------:R-:W-:Y:S05]  /*0da0*/  EXIT ;  /* 0x000000000000794d */ /* 0x000fea0003800000 */
.L_x_60647:
[----:B------:R-:W0:Y:S01]  /*0db0*/  S2R R15, SR_TID.X ;  /* 0x00000000000f7919 */ /* 0x000e220000002100 */
[----:B------:R-:W-:-:S02]  /*0dc0*/  PRMT R16, RZ, 0x7610, R16 ;  /* 0x00007610ff107816 */ /* 0x000fc40000000010 */
[----:B------:R-:W-:Y:S02]  /*0dd0*/  PRMT R17, RZ, 0x7610, R17 ;  /* 0x00007610ff117816 */ /* 0x000fe40000000011 */
[----:B0-----:R-:W-:Y:S01]  /*0de0*/  ISETP.GE.AND P0, PT, R15, R14, PT ;  /* 0x0000000e0f00720c */ /* 0x001fe20003f06270 */
[----:B------:R-:W-:-:S12]  /*0df0*/  IMAD.MOV.U32 R24, RZ, RZ, R15 ;  /* 0x000000ffff187224 */ /* 0x000fd800078e000f */
[----:B------:R-:W-:Y:S01]  /*0e00*/  @!P0 IMAD.IADD R22, R13, 0x1, R24 ;  /* 0x000000010d168824 */ /* 0x000fe200078e0218 */
[----:B------:R-:W-:-:S04]  /*0e10*/  @!P0 IADD3 R24, R24, 0x80, RZ ;  /* 0x0000008018188810 */ /* 0x000fc80007ffe0ff */
[----:B------:R-:W-:Y:S02]  /*0e20*/  ISETP.GE.AND P5, PT, R24, R14, PT ;  /* 0x0000000e1800720c */ /* 0x000fe40003fa6270 */
[C---:B------:R-:W-:Y:S02]  /*0e30*/  @!P0 IADD3 R2, P1, R22.reuse, c[0x0][0x178], RZ ;  /* 0x00005e0016028a10 */ /* 0x040fe40007f3e0ff */
[----:B------:R-:W-:-:S03]  /*0e40*/  @!P0 IADD3 R22, P3, R22, c[0x0][0x180], RZ ;  /* 0x0000600016168a10 */ /* 0x000fc60007f7e0ff */
[----:B------:R-:W-:Y:S02]  /*0e50*/  @!P0 IMAD.X R3, RZ, RZ, c[0x0][0x17c], P1 ;  /* 0x00005f00ff038624 */ /* 0x000fe400008e06ff */
[----:B------:R-:W-:Y:S01]  /*0e60*/  @!P0 IMAD.X R23, RZ, RZ, c[0x0][0x184], P3 ;  /* 0x00006100ff178624 */ /* 0x000fe200018e06ff */
[----:B------:R-:W-:Y:S02]  /*0e70*/  PRMT R20, RZ, 0x7610, R20 ;  /* 0x00007610ff147816 */ /* 0x000fe40000000014 */
[----:B------:R-:W-:Y:S01]  /*0e80*/  PRMT R21, RZ, 0x7610, R21 ;  /* 0x00007610ff157816 */ /* 0x000fe20000000015 */
[----:B------:R-:W-:Y:S01]  /*0e90*/  @!P5 IMAD.IADD R4, R13, 0x1, R24 ;  /* 0x000000010d04d824 */ /* 0x000fe200078e0218 */
[----:B------:R-:W-:Y:S01]  /*0ea0*/  @!P5 IADD3 R24, R24, 0x80, RZ ;  /* 0x000000801818d810 */ /* 0x000fe20007ffe0ff */
[----:B------:R0:W5:Y:S03]  /*0eb0*/  @!P0 LDG.E.U8 R16, [R2.64] ;  /* 0x0000000402108981 */ /* 0x000166000c1e1100 */
[----:B------:R-:W-:Y:S01]  /*0ec0*/  ISETP.GE.AND P4, PT, R24, R14, PT ;  /* 0x0000000e1800720c */ /* 0x000fe20003f86270 */
[----:B------:R1:W5:Y:S01]  /*0ed0*/  @!P0 LDG.E.U8 R17, [R22.64] ;  /* 0x0000000416118981 */ /* 0x000362000c1e1100 */
[----:B------:R-:W-:-:S11]  /*0ee0*/  @!P5 IADD3 R26, P3, R4, c[0x0][0x178], RZ ;  /* 0x00005e00041ada10 */ /* 0x000fd60007f7e0ff */
[----:B------:R-:W-:Y:S01]  /*0ef0*/  @!P4 IMAD.IADD R8, R13, 0x1, R24 ;  /* 0x000000010d08c824 */ /* 0x000fe200078e0218 */
[----:B------:R-:W-:-:S04]  /*0f00*/  @!P4 IADD3 R24, R24, 0x80, RZ ;  /* 0x000000801818c810 */ /* 0x000fc80007ffe0ff */
[----:B------:R-:W-:Y:S01]  /*0f10*/  ISETP.GE.AND P2, PT, R24, R14, PT ;  /* 0x0000000e1800720c */ /* 0x000fe20003f46270 */
[----:B------:R-:W-:Y:S01]  /*0f20*/  @!P5 IMAD.X R27, RZ, RZ, c[0x0][0x17c], P3 ;  /* 0x00005f00ff1bd624 */ /* 0x000fe200018e06ff */
[----:B------:R-:W-:-:S11]  /*0f30*/  @!P5 IADD3 R4, P3, R4, c[0x0][0x180], RZ ;  /* 0x000060000404da10 */ /* 0x000fd60007f7e0ff */
[----:B------:R-:W-:Y:S01]  /*0f40*/  @!P2 IMAD.IADD R10, R13, 0x1, R24 ;  /* 0x000000010d0aa824 */ /* 0x000fe200078e0218 */
[----:B------:R-:W-:-:S04]  /*0f50*/  @!P2 IADD3 R24, R24, 0x80, RZ ;  /* 0x000000801818a810 */ /* 0x000fc80007ffe0ff */
[----:B------:R-:W-:Y:S01]  /*0f60*/  ISETP.GE.AND P1, PT, R24, R14, PT ;  /* 0x0000000e1800720c */ /* 0x000fe20003f26270 */
[----:B------:R-:W-:Y:S01]  /*0f70*/  @!P5 IMAD.X R5, RZ, RZ, c[0x0][0x184], P3 ;  /* 0x00006100ff05d624 */ /* 0x000fe200018e06ff */
[C---:B------:R-:W-:Y:S02]  /*0f80*/  @!P4 IADD3 R6, P3, R8.reuse, c[0x0][0x178], RZ ;  /* 0x00005e000806ca10 */ /* 0x040fe40007f7e0ff */
[----:B------:R-:W-:-:S03]  /*0f90*/  @!P4 IADD3 R8, P6, R8, c[0x0][0x180], RZ ;  /* 0x000060000808ca10 */ /* 0x000fc60007fde0ff */
[----:B------:R-:W-:-:S06]  /*0fa0*/  @!P4 IMAD.X R7, RZ, RZ, c[0x0][0x17c], P3 ;  /* 0x00005f00ff07c624 */ /* 0x000fcc00018e06ff */
[----:B------:R-:W-:Y:S01]  /*0fb0*/  @!P1 IMAD.IADD R25, R13, 0x1, R24 ;  /* 0x000000010d199824 */ /* 0x000fe200078e0218 */
[----:B------:R-:W-:Y:S01]  /*0fc0*/  @!P1 IADD3 R24, R24, 0x80, RZ ;  /* 0x0000008018189810 */ /* 0x000fe20007ffe0ff */
[----:B------:R-:W-:Y:S01]  /*0fd0*/  @!P4 IMAD.X R9, RZ, RZ, c[0x0][0x184], P6 ;  /* 0x00006100ff09c624 */ /* 0x000fe200030e06ff */
[----:B------:R-:W-:Y:S01]  /*0fe0*/  PRMT R18, RZ, 0x7610, R18 ;  /* 0x00007610ff127816 */ /* 0x000fe20000000012 */
[----:B------:R2:W5:Y:S01]  /*0ff0*/  @!P4 LDG.E.U8 R20, [R6.64] ;  /* 0x000000040614c981 */ /* 0x000562000c1e1100 */
[----:B------:R-:W-:Y:S02]  /*1000*/  ISETP.GE.AND P3, PT, R24, R14, PT ;  /* 0x0000000e1800720c */ /* 0x000fe40003f66270 */
[----:B------:R-:W-:Y:S01]  /*1010*/  PRMT R19, RZ, 0x7610, R19 ;  /* 0x00007610ff137816 */ /* 0x000fe20000000013 */
[----:B------:R3:W5:Y:S01]  /*1020*/  @!P4 LDG.E.U8 R21, [R8.64] ;  /* 0x000000040815c981 */ /* 0x000762000c1e1100 */
[----:B0-----:R-:W-:-:S03]  /*1030*/  @!P2 IADD3 R2, P4, R10, c[0x0][0x178], RZ ;  /* 0x00005e000a02aa10 */ /* 0x001fc60007f9e0ff */
[----:B------:R0:W5:Y:S04]  /*1040*/  @!P5 LDG.E.U8 R18, [R26.64] ;  /* 0x000000041a12d981 */ /* 0x000168000c1e1100 */
[----:B------:R4:W5:Y:S01]  /*1050*/  @!P5 LDG.E.U8 R19, [R4.64] ;  /* 0x000000040413d981 */ /* 0x000962000c1e1100 */
[----:B------:R-:W-:Y:S01]  /*1060*/  @!P2 IADD3 R10, P5, R10, c[0x0][0x180], RZ ;  /* 0x000060000a0aaa10 */ /* 0x000fe20007fbe0ff */
[----:B------:R-:W-:Y:S02]  /*1070*/  @!P2 IMAD.X R3, RZ, RZ, c[0x0][0x17c], P4 ;  /* 0x00005f00ff03a624 */ /* 0x000fe400020e06ff */
[----:B0-----:R-:W-:Y:S01]  /*1080*/  @!P3 IMAD.IADD R26, R13, 0x1, R24 ;  /* 0x000000010d1ab824 */ /* 0x001fe200078e0218 */
[----:B------:R-:W-:Y:S01]  /*1090*/  @!P3 IADD3 R24, R24, 0x80, RZ ;  /* 0x000000801818b810 */ /* 0x000fe20007ffe0ff */
[----:B------:R-:W-:Y:S01]  /*10a0*/  @!P2 IMAD.X R11, RZ, RZ, c[0x0][0x184], P5 ;  /* 0x00006100ff0ba624 */ /* 0x000fe200028e06ff */
[----:B------:R-:W-:-:S02]  /*10b0*/  PRMT R12, RZ, 0x7610, R12 ;  /* 0x00007610ff0c7816 */ /* 0x000fc4000000000c */
[----:B-1----:R-:W-:Y:S02]  /*10c0*/  PRMT R22, RZ, 0x7610, R22 ;  /* 0x00007610ff167816 */ /* 0x002fe40000000016 */
[----:B------:R-:W-:Y:S02]  /*10d0*/  ISETP.GE.AND P4, PT, R24, R14, PT ;  /* 0x0000000e1800720c */ /* 0x000fe40003f86270 */
[----:B------:R0:W5:Y:S04]  /*10e0*/  @!P2 LDG.E.U8 R12, [R2.64] ;  /* 0x00000004020ca981 */ /* 0x000168000c1e1100 */
[----:B------:R1:W5:Y:S01]  /*10f0*/  @!P2 LDG.E.U8 R22, [R10.64] ;  /* 0x000000040a16a981 */ /* 0x000362000c1e1100 */
[----:B--2---:R-:W-:-:S05]  /*1100*/  @!P1 IADD3 R6, P2, R25, c[0x0][0x180], RZ ;  /* 0x0000600019069a10 */ /* 0x004fca0007f5e0ff */
[----:B------:R-:W-:Y:S01]  /*1110*/  @!P1 IMAD.X R7, RZ, RZ, c[0x0][0x184], P2 ;  /* 0x00006100ff079624 */ /* 0x000fe200010e06ff */
[----:B---3--:R-:W-:Y:S01]  /*1120*/  @!P3 IADD3 R8, P2, R26, c[0x0][0x178], RZ ;  /* 0x00005e001a08ba10 */ /* 0x008fe20007f5e0ff */
[----:B------:R-:W-:Y:S01]  /*1130*/  @!P4 IMAD.IADD R27, R13, 0x1, R24 ;  /* 0x000000010d1bc824 */ /* 0x000fe200078e0218 */
[----:B------:R-:W-:-:S03]  /*1140*/  @!P4 IADD3 R24, R24, 0x80, RZ ;  /* 0x000000801818c810 */ /* 0x000fc60007ffe0ff */
[----:B------:R-:W-:Y:S01]  /*1150*/  @!P3 IMAD.X R9, RZ, RZ, c[0x0][0x17c], P2 ;  /* 0x00005f00ff09b624 */ /* 0x000fe200010e06ff */
[----:B------:R-:W-:Y:S02]  /*1160*/  ISETP.GE.AND P2, PT, R24, R14, PT ;  /* 0x0000000e1800720c */ /* 0x000fe40003f46270 */
[----:B----4-:R-:W-:Y:S02]  /*1170*/  @!P1 IADD3 R4, P5, R25, c[0x0][0x178], RZ ;  /* 0x00005e0019049a10 */ /* 0x010fe40007fbe0ff */
[----:B------:R-:W-:Y:S02]  /*1180*/  PRMT R0, RZ, 0x7610, R0 ;  /* 0x00007610ff007816 */ /* 0x000fe40000000000 */
[----:B------:R-:W-:Y:S01]  /*1190*/  PRMT R25, RZ, 0x7610, R25 ;  /* 0x00007610ff197816 */ /* 0x000fe20000000019 */
[----:B------:R-:W-:Y:S01]  /*11a0*/  @!P1 IMAD.X R5, RZ, RZ, c[0x0][0x17c], P5 ;  /* 0x00005f00ff059624 */ /* 0x000fe200028e06ff */
[----:B0-----:R-:W-:Y:S02]  /*11b0*/  @!P3 IADD3 R2, P5, R26, c[0x0][0x180], RZ ;  /* 0x000060001a02ba10 */ /* 0x001fe40007fbe0ff */
[----:B------:R-:W-:-:S02]  /*11c0*/  PRMT R23, RZ, 0x7610, R23 ;  /* 0x00007610ff177816 */ /* 0x000fc40000000017 */
[----:B------:R0:W5:Y:S01]  /*11d0*/  @!P1 LDG.E.U8 R0, [R4.64] ;  /* 0x0000000404009981 */ /* 0x000162000c1e1100 */
[----:B------:R-:W-:Y:S01]  /*11e0*/  PRMT R26, RZ, 0x7610, R26 ;  /* 0x00007610ff1a7816 */ /* 0x000fe2000000001a */
[----:B------:R-:W-:Y:S02]  /*11f0*/  @!P3 IMAD.X R3, RZ, RZ, c[0x0][0x184], P5 ;  /* 0x00006100ff03b624 */ /* 0x000fe400028e06ff */
[----:B------:R2:W5:Y:S01]  /*1200*/  @!P1 LDG.E.U8 R25, [R6.64] ;  /* 0x0000000406199981 */ /* 0x000562000c1e1100 */
[----:B-1----:R-:W-:Y:S01]  /*1210*/  @!P4 IADD3 R10, P1, R27, c[0x0][0x178], RZ ;  /* 0x00005e001b0aca10 */ /* 0x002fe20007f3e0ff */
[----:B------:R-:W-:Y:S02]  /*1220*/  @!P2 IMAD.IADD R28, R13, 0x1, R24 ;  /* 0x000000010d1ca824 */ /* 0x000fe400078e0218 */
[----:B------:R1:W5:Y:S02]  /*1230*/  @!P3 LDG.E.U8 R23, [R8.64] ;  /* 0x000000040817b981 */ /* 0x000364000c1e1100 */
[----:B------:R-:W-:Y:S01]  /*1240*/  @!P4 IMAD.X R11, RZ, RZ, c[0x0][0x17c], P1 ;  /* 0x00005f00ff0bc624 */ /* 0x000fe200008e06ff */
[----:B0-----:R-:W-:Y:S01]  /*1250*/  @!P4 IADD3 R4, P5, R27, c[0x0][0x180], RZ ;  /* 0x000060001b04ca10 */ /* 0x001fe20007fbe0ff */
[----:B------:R0:W5:Y:S01]  /*1260*/  @!P3 LDG.E.U8 R26, [R2.64] ;  /* 0x00000004021ab981 */ /* 0x000162000c1e1100 */
[----:B--2---:R-:W-:-:S02]  /*1270*/  @!P2 IADD3 R6, P1, R28, c[0x0][0x178], RZ ;  /* 0x00005e001c06aa10 */ /* 0x004fc40007f3e0ff */
[----:B-1----:R-:W-:Y:S01]  /*1280*/  @!P2 IADD3 R8, P3, R28, c[0x0][0x180], RZ ;  /* 0x000060001c08aa10 */ /* 0x002fe20007f7e0ff */
[----:B------:R-:W-:Y:S01]  /*1290*/  @!P4 IMAD.X R5, RZ, RZ, c[0x0][0x184], P5 ;  /* 0x00006100ff05c624 */ /* 0x000fe200028e06ff */
        /* <DEDUP_REMOVED lines=13> */
[----:B0-----:R-:W-:-:S12]  /*1370*/  IMAD.MOV.U32 R4, RZ, RZ, 0x1 ;  /* 0x00000001ff047424 */ /* 0x001fd800078e00ff */
[----:B------:R-:W-:Y:S05]  /*1380*/  @!P1 BRA `(.L_x_60673) ;  /* 0x000000f000009947 */ /* 0x000fea0003800000 */
[----:B------:R-:W-:-:S03]  /*1390*/  IMAD.MOV.U32 R4, RZ, RZ, 0x1 ;  /* 0x00000001ff047424 */ /* 0x000fc600078e00ff */
.L_x_60674:
        /* <DEDUP_REMOVED lines=14> */
.L_x_60673:
[----:B------:R-:W-:Y:S05]  /*1480*/  BSYNC B0 ;  /* 0x0000000000007941 */ /* 0x000fea0003800000 */
.L_x_60672:
[----:B0-----:R-:W-:Y:S01]  /*1490*/  IADD3 R11, R15, 0x80, RZ ;  /* 0x000000800f0b7810 */ /* 0x001fe20007ffe0ff */
[----:B------:R-:W-:Y:S03]  /*14a0*/  BSSY B0, `(.L_x_60675) ;  /* 0x0000015000007945 */ /* 0x000fe60003800000 */
[----:B------:R-:W-:-:S13]  /*14b0*/  ISETP.GE.AND P1, PT, R11, R14, PT ;  /* 0x0000000e0b00720c */ /* 0x000fda0003f26270 */
[----:B------:R-:W-:Y:S05]  /*14c0*/  @P1 BRA `(.L_x_60676) ;  /* 0x0000012000001947 */ /* 0x000fea0003800000 */
[----:B-----5:R-:W-:Y:S01]  /*14d0*/  LOP3.LUT P1, RZ, R19, 0xff, RZ, 0xc0, !PT ;  /* 0x000000ff13ff7812 */ /* 0x020fe2000782c0ff */
[----:B------:R-:W-:-:S12]  /*14e0*/  IMAD.MOV.U32 R5, RZ, RZ, 0x1 ;  /* 0x00000001ff057424 */ /* 0x000fd800078e00ff */
[----:B------:R-:W-:Y:S05]  /*14f0*/  @!P1 BRA `(.L_x_60676) ;  /* 0x000000f000009947 */ /* 0x000fea0003800000 */
[----:B------:R-:W-:-:S03]  /*1500*/  IMAD.MOV.U32 R5, RZ, RZ, 0x1 ;  /* 0x00000001ff057424 */ /* 0x000fc600078e00ff */
.L_x_60677:
        /* <DEDUP_REMOVED lines=14> */
.L_x_60676:
[----:B------:R-:W-:Y:S05]  /*15f0*/  BSYNC B0 ;  /* 0x0000000000007941 */ /* 0x000fea0003800000 */
.L_x_60675:
[----:B------:R-:W-:Y:S01]  /*1600*/  IADD3 R7, R15, 0x100, RZ ;  /* 0x000001000f077810 */ /* 0x000fe20007ffe0ff */
[----:B------:R-:W-:Y:S03]  /*1610*/  BSSY B0, `(.L_x_60678) ;  /* 0x0000015000007945 */ /* 0x000fe60003800000 */
[----:B------:R-:W-:-:S13]  /*1620*/  ISETP.GE.AND P1, PT, R7, R14, PT ;  /* 0x0000000e0700720c */ /* 0x000fda0003f26270 */
[----:B------:R-:W-:Y:S05]  /*1630*/  @P1 BRA `(.L_x_60679) ;  /* 0x0000012000001947 */ /* 0x000fea0003800000 */
[----:B-----5:R-:W-:Y:S01]  /*1640*/  LOP3.LUT P1, RZ, R21, 0xff, RZ, 0xc0, !PT ;  /* 0x000000ff15ff7812 */ /* 0x020fe2000782c0ff */
[----:B------:R-:W-:-:S12]  /*1650*/  IMAD.MOV.U32 R6, RZ, RZ, 0x1 ;  /* 0x00000001ff067424 */ /* 0x000fd800078e00ff */
[----:B------:R-:W-:Y:S05]  /*1660*/  @!P1 BRA `(.L_x_60679) ;  /* 0x000000f000009947 */ /* 0x000fea0003800000 */
[----:B------:R-:W-:-:S03]  /*1670*/  IMAD.MOV.U32 R6, RZ, RZ, 0x1 ;  /* 0x00000001ff067424 */ /* 0x000fc600078e00ff */
.L_x_60680:
        /* <DEDUP_REMOVED lines=14> */
.L_x_60679:
[----:B------:R-:W-:Y:S05]  /*1760*/  BSYNC B0 ;  /* 0x0000000000007941 */ /* 0x000fea0003800000 */
.L_x_60678:
        /* <DEDUP_REMOVED lines=8> */
.L_x_60683:
        /* <DEDUP_REMOVED lines=14> */
.L_x_60682:
[----:B------:R-:W-:Y:S05]  /*18d0*/  BSYNC B0 ;  /* 0x0000000000007941 */ /* 0x000fea0003800000 */
.L_x_60681:
[----:B------:R-:W-:Y:S01]  /*18e0*/  IADD3 R9, R15, 0x200, RZ ;  /* 0x000002000f097810 */ /* 0x000fe20007ffe0ff */
[----:B------:R-:W-:Y:S03]  /*18f0*/  BSSY B0, `(.L_x_60684) ;  /* 0x0000015000007945 */ /* 0x000fe60003800000 */
[----:B------:R-:W-:-:S13]  /*1900*/  ISETP.GE.AND P1, PT, R9, R14, PT ;  /* 0x0000000e0900720c */ /* 0x000fda0003f26270 */
[----:B------:R-:W-:Y:S05]  /*1910*/  @P1 BRA `(.L_x_60685) ;  /* 0x0000012000001947 */ /* 0x000fea0003800000 */
[----:B-----5:R-:W-:Y:S01]  /*1920*/  LOP3.LUT P1, RZ, R25, 0xff, RZ, 0xc0, !PT ;  /* 0x000000ff19ff7812 */ /* 0x020fe2000782c0ff */
[----:B------:R-:W-:-:S12]  /*1930*/  IMAD.MOV.U32 R8, RZ, RZ, 0x1 ;  /* 0x00000001ff087424 */ /* 0x000fd800078e00ff */
[----:B------:R-:W-:Y:S05]  /*1940*/  @!P1 BRA `(.L_x_60685) ;  /* 0x000000f000009947 */ /* 0x000fea0003800000 */
[----:B------:R-:W-:Y:S02]  /*1950*/  IMAD.MOV.U32 R8, RZ, RZ, 0x1 ;  /* 0x00000001ff087424 */ /* 0x000fe400078e00ff */
.L_x_60686:
[----:B------:R-:W-:Y:S02]  /*1960*/  LOP3.LUT R9, R25, 0x1, RZ, 0xc0, !PT ;  /* 0x0000000119097812 */ /* 0x000fe400078ec0ff */
[----:B------:R-:W-:Y:S02]  /*1970*/  PRMT R10, R0, 0x9910, RZ ;  /* 0x00009910000a7816 */ /* 0x000fe400000000ff */
[----:B------:R-:W-:Y:S02]  /*1980*/  ISETP.NE.U32.AND P1, PT, R9, 0x1, PT ;  /* 0x000000010900780c */ /* 0x000fe40003f25070 */
[----:B------:R-:W-:Y:S02]  /*1990*/  PRMT R8, R8, 0x9910, RZ ;  /* 0x0000991008087816 */ /* 0x000fe400000000ff */
[----:B------:R-:W-:Y:S02]  /*19a0*/  SEL R9, R0, 0x1, !P1 ;  /* 0x0000000100097807 */ /* 0x000fe40004800000 */
[----:B------:R-:W-:-:S02]  /*19b0*/  LOP3.LUT R0, R25, 0xffff, RZ, 0xc0, !PT ;  /* 0x0000ffff19007812 */ /* 0x000fc400078ec0ff */
[----:B------:R-:W-:Y:S01]  /*19c0*/  PRMT R17, R9, 0x9910, RZ ;  /* 0x0000991009117816 */ /* 0x000fe200000000ff */
[----:B------:R-:W-:Y:S01]  /*19d0*/  IMAD.MOV.U32 R9, RZ, RZ, R10 ;  /* 0x000000ffff097224 */ /* 0x000fe200078e000a */
[----:B------:R-:W-:-:S03]  /*19e0*/  SHF.R.U32.HI R0, RZ, 0x1, R0 ;  /* 0x00000001ff007819 */ /* 0x000fc60000011600 */
[----:B------:R-:W-:Y:S01]  /*19f0*/  IMAD R9, R9, R9, RZ ;  /* 0x0000000909097224 */ /* 0x000fe200078e02ff */
[----:B------:R-:W-:Y:S01]  /*1a00*/  LOP3.LUT P1, R25, R0, 0x7f, RZ, 0xc0, !PT ;  /* 0x0000007f00197812 */ /* 0x000fe2000782c0ff */
[----:B------:R-:W-:-:S03]  /*1a10*/  IMAD R8, R8, R17, RZ ;  /* 0x0000001108087224 */ /* 0x000fc600078e02ff */
[----:B------:R-:W-:-:S09]  /*1a20*/  PRMT R0, R9, 0x7610, R0 ;  /* 0x0000761009007816 */ /* 0x000fd20000000000 */
[----:B------:R-:W-:Y:S05]  /*1a30*/  @P1 BRA `(.L_x_60686) ;  /* 0xffffff2000001947 */ /* 0x000fea000383ffff */
.L_x_60685:
[----:B------:R-:W-:Y:S05]  /*1a40*/  BSYNC B0 ;  /* 0x0000000000007941 */ /* 0x000fea0003800000 */
.L_x_60684:
        /* <DEDUP_REMOVED lines=8> */
.L_x_60689:
        /* <DEDUP_REMOVED lines=14> */
.L_x_60688:
[----:B------:R-:W-:Y:S05]  /*1bb0*/  BSYNC B0 ;  /* 0x0000000000007941 */ /* 0x000fea0003800000 */
.L_x_60687:
        /* <DEDUP_REMOVED lines=8> */
.L_x_60692:
        /* <DEDUP_REMOVED lines=13> */
.L_x_60691:
[----:B------:R-:W-:Y:S05]  /*1d10*/  BSYNC B0 ;  /* 0x0000000000007941 */ /* 0x000fea0003800000 */
.L_x_60690:
        /* <DEDUP_REMOVED lines=8> */
.L_x_60695:
        /* <DEDUP_REMOVED lines=12> */
.L_x_60694:
[----:B------:R-:W-:Y:S05]  /*1e60*/  BSYNC B0 ;  /* 0x0000000000007941 */ /* 0x000fea0003800000 */
.L_x_60693:
        /* <DEDUP_REMOVED lines=21> */
.L_x_60698:
[----:B0-----:R-:W-:-:S13]  /*1fc0*/  ISETP.GE.AND P0, PT, R15, R14, PT ;  /* 0x0000000e0f00720c */ /* 0x001fda0003f06270 */
[----:B------:R-:W-:Y:S05]  /*1fd0*/  @P0 BRA `(.L_x_60700) ;  /* 0x000000c000000947 */ /* 0x000fea0003800000 */
[----:B------:R-:W-:Y:S01]  /*1fe0*/  IMAD.IADD R2, R13, 0x1, R15 ;  /* 0x000000010d027824 */ /* 0x000fe200078e020f */
[----:B------:R-:W-:-:S04]  /*1ff0*/  IADD3 R15, R15, 0x80, RZ ;  /* 0x000000800f0f7810 */ /* 0x000fc80007ffe0ff */
[----:B------:R-:W-:-:S05]  /*2000*/  IADD3 R2, P0, R2, c[0x0][0x170], RZ ;  /* 0x00005c0002027a10 */ /* 0x000fca0007f1e0ff */
[----:B------:R-:W-:-:S05]  /*2010*/  IMAD.X R3, RZ, RZ, c[0x0][0x174], P0 ;  /* 0x00005d00ff037624 */ /* 0x000fca00000e06ff */
[----:B------:R0:W-:Y:S03]  /*2020*/  STG.E.U8 [R2.64], R7 ;  /* 0x0000000702007986 */ /* 0x0001e6000c101104 */
.L_x_60699:
[----:B------:R-:W-:-:S13]  /*2030*/  ISETP.GE.AND P0, PT, R15, R14, PT ;  /* 0x0000000e0f00720c */ /* 0x000fda0003f06270 */
[----:B------:R-:W-:Y:S05]  /*2040*/  @P0 BRA `(.L_x_60701) ;  /* 0x000000d000000947 */ /* 0x000fea0003800000 */
[----:B0-----:R-:W-:Y:S01]  /*2050*/  IMAD.IADD R2, R13, 0x1, R15 ;  /* 0x000000010d027824 */ /* 0x001fe200078e020f */
[----:B------:R-:W-:-:S04]  /*2060*/  IADD3 R15, R15, 0x80, RZ ;  /* 0x000000800f0f7810 */ /* 0x000fc80007ffe0ff */
[----:B------:R-:W-:-:S05]  /*2070*/  IADD3 R2, P0, R2, c[0x0][0x170], RZ ;  /* 0x00005c0002027a10 */ /* 0x000fca0007f1e0ff */
[----:B------:R-:W-:-:S05]  /*2080*/  IMAD.X R3, RZ, RZ, c[0x0][0x174], P0 ;  /* 0x00005d00ff037624 */ /* 0x000fca00000e06ff */
[----:B------:R0:W-:Y:S03]  /*2090*/  STG.E.U8 [R2.64], R8 ;  /* 0x0000000802007986 */ /* 0x0001e6000c101104 */
.L_x_60700:
        /* <DEDUP_REMOVED lines=8> */
.L_x_60701:
[----:B------:R-:W-:Y:S05]  /*2120*/  BSYNC B1 ;  /* 0x0000000000017941 */ /* 0x000fea0003800000 */
.L_x_60697:
[----:B------:R-:W-:-:S13]  /*2130*/  ISETP.GE.AND P0, PT, R15, R14, PT ;  /* 0x0000000e0f00720c */ /* 0x000fda0003f06270 */
[----:B0-----:R-:W-:Y:S01]  /*2140*/  @!P0 IMAD.IADD R2, R13, 0x1, R15 ;  /* 0x000000010d028824 */ /* 0x001fe200078e020f */
[----:B------:R-:W-:-:S04]  /*2150*/  @!P0 IADD3 R15, R15, 0x80, RZ ;  /* 0x000000800f0f8810 */ /* 0x000fc80007ffe0ff */
[----:B------:R-:W-:-:S05]  /*2160*/  @!P0 IADD3 R2, P1, R2, c[0x0][0x170], RZ ;  /* 0x00005c0002028a10 */ /* 0x000fca0007f3e0ff */
[----:B------:R-:W-:-:S05]  /*2170*/  @!P0 IMAD.X R3, RZ, RZ, c[0x0][0x174], P1 ;  /* 0x00005d00ff038624 */ /* 0x000fca00008e06ff */
[----:B------:R0:W-:Y:S03]  /*2180*/  @!P0 STG.E.U8 [R2.64], R10 ;  /* 0x0000000a02008986 */ /* 0x0001e6000c101104 */
.L_x_60702:
[----:B------:R-:W-:Y:S05]  /*2190*/  BSYNC B0 ;  /* 0x0000000000007941 */ /* 0x000fea0003800000 */
.L_x_60696:
[----:B------:R-:W-:Y:S01]  /*21a0*/  WARPSYNC 0xffffffff ;  /* 0xffffffff00007948 */ /* 0x000fe20003800000 */
[----:B------:R-:W-:-:S13]  /*21b0*/  ISETP.GE.AND P0, PT, R15, R14, PT ;  /* 0x0000000e0f00720c */ /* 0x000fda0003f06270 */
[----:B------:R-:W-:Y:S05]  /*21c0*/  @P0 EXIT ;  /* 0x000000000000094d */ /* 0x000fea0003800000 */
[----:B0-----:R-:W-:-:S05]  /*21d0*/  IMAD.IADD R2, R13, 0x1, R15 ;  /* 0x000000010d027824 */ /* 0x001fca00078e020f */
[----:B------:R-:W-:-:S05]  /*21e0*/  IADD3 R2, P0, R2, c[0x0][0x170], RZ ;  /* 0x00005c0002027a10 */ /* 0x000fca0007f1e0ff */
[----:B------:R-:W-:-:S05]  /*21f0*/  IMAD.X R3, RZ, RZ, c[0x0][0x174], P0 ;  /* 0x00005d00ff037624 */ /* 0x000fca00000e06ff */
[----:B------:R-:W-:Y:S01]  /*2200*/  STG.E.U8 [R2.64], R9 ;  /* 0x0000000902007986 */ /* 0x000fe2000c101104 */
[----:B------:R-:W-:Y:S05]  /*2210*/  EXIT ;  /* 0x000000000000794d */ /* 0x000fea0003800000 */
.L_x_60703:
        /* <DEDUP_REMOVED lines=14> */
.L_x_62021:


//--------------------- .text._ZN2at6native29vectorized_elementwise_kernelILi4EZZZNS0_50_GLOBAL__N__2680c7bb_12_PowKernel_cu_b2145a98_318424pow_tensor_tensor_kernelERNS_18TensorIteratorBaseEENKUlvE_clEvENKUlvE_clEvEUlhhE_St5arrayIPcLm3EEEEviT0_T1_ --------------------------
	.section	.text._ZN2at6native29vectorized_elementwise_kernelILi4EZZZNS0_50_GLOBAL__N__2680c7bb_12_PowKernel_cu_b2145a98_318424pow_tensor_tensor_kernelERNS_18TensorIteratorBaseEENKUlvE_clEvENKUlvE_clEvEUlhhE_St5arrayIPcLm3EEEEviT0_T1_,"ax",@progbits
	.sectioninfo	@"SHI_REGISTERS=31"
	.align	128
        .global         _ZN2at6native29vectorized_elementwise_kernelILi4EZZZNS0_50_GLOBAL__N__2680c7bb_12_PowKernel_cu_b2145a98_318424pow_tensor_tensor_kernelERNS_18TensorIteratorBaseEENKUlvE_clEvENKUlvE_clEvEUlhhE_St5arrayIPcLm3EEEEviT0_T1_
        .type           _ZN2at6native29vectorized_elementwise_kernelILi4EZZZNS0_50_GLOBAL__N__2680c7bb_12_PowKernel_cu_b2145a98_318424pow_tensor_tensor_kernelERNS_18TensorIteratorBaseEENKUlvE_clEvENKUlvE_clEvEUlhhE_St5arrayIPcLm3EEEEviT0_T1_,@function
        .size           _ZN2at6native29vectorized_elementwise_kernelILi4EZZZNS0_50_GLOBAL__N__2680c7bb_12_PowKernel_cu_b2145a98_318424pow_tensor_tensor_kernelERNS_18TensorIteratorBaseEENKUlvE_clEvENKUlvE_clEvEUlhhE_St5arrayIPcLm3EEEEviT0_T1_,(.L_x_62022 - _ZN2at6native29vectorized_elementwise_kernelILi4EZZZNS0_50_GLOBAL__N__2680c7bb_12_PowKernel_cu_b2145a98_318424pow_tensor_tensor_kernelERNS_18TensorIteratorBaseEENKUlvE_clEvENKUlvE_clEvEUlhhE_St5arrayIPcLm3EEEEviT0_T1_)
        .other          _ZN2at6native29vectorized_elementwise_kernelILi4EZZZNS0_50_GLOBAL__N__2680c7bb_12_PowKernel_cu_b2145a98_318424pow_tensor_tensor_kernelERNS_18TensorIteratorBaseEENKUlvE_clEvENKUlvE_clEvEUlhhE_St5arrayIPcLm3EEEEviT0_T1_,@"STO_CUDA_ENTRY STV_DEFAULT"
_ZN2at6native29vectorized_elementwise_kernelILi4EZZZNS0_50_GLOBAL__N__2680c7bb_12_PowKernel_cu_b2145a98_318424pow_tensor_tensor_kernelERNS_18TensorIteratorBaseEENKUlvE_clEvENKUlvE_clEvEUlhhE_St5arrayIPcLm3EEEEviT0_T1_:
.text._ZN2at6native29vectorized_elementwise_kernelILi4EZZZNS0_50_GLOBAL__N__2680c7bb_12_PowKernel_cu_b2145a98_318424pow_tensor_tensor_kernelERNS_18TensorIteratorBaseEENKUlvE_clEvENKUlvE_clEvEUlhhE_St5arrayIPcLm3EEEEviT0_T1_:
        /* <DEDUP_REMOVED lines=17> */
[----:B------:R1:W0:Y:S04]  /*0110*/  LDG.E R4, [R8.64+0x200] ;  /* 0x0002000408047981 */ /* 0x000228000c1e1900 */
[----:B------:R1:W4:Y:S01]  /*0120*/  LDG.E R2, [R8.64] ;  /* 0x0000000408027981 */ /* 0x000322000c1e1900 */
[----:B------:R-:W-:Y:S01]  /*0130*/  BSSY B0, `(.L_x_60705) ;  /* 0x0000030000007945 */ /* 0x000fe20003800000 */
[----:B-1----:R-:W-:Y:S01]  /*0140*/  IMAD.MOV.U32 R8, RZ, RZ, 0x1 ;  /* 0x00000001ff087424 */ /* 0x002fe200078e00ff */
[----:B--2---:R-:W-:-:S02]  /*0150*/  PRMT R3, R19, 0x7771, RZ ;  /* 0x0000777113037816 */ /* 0x004fc400000000ff */
[C---:B------:R-:W-:Y:S02]  /*0160*/  PRMT R15, R19.reuse, 0x7772, RZ ;  /* 0x00007772130f7816 */ /* 0x040fe400000000ff */
[C---:B------:R-:W-:Y:S02]  /*0170*/  PRMT R16, R19.reuse, 0x7773, RZ ;  /* 0x0000777313107816 */ /* 0x040fe400000000ff */
[----:B------:R-:W-:Y:S02]  /*0180*/  PRMT R19, R19, 0x7770, RZ ;  /* 0x0000777013137816 */ /* 0x000fe400000000ff */
[----:B------:R-:W-:Y:S02]  /*0190*/  PRMT R0, R3, 0x9910, RZ ;  /* 0x0000991003007816 */ /* 0x000fe400000000ff */
[----:B------:R-:W-:Y:S02]  /*01a0*/  ISETP.NE.AND P0, PT, R19, RZ, PT ;  /* 0x000000ff1300720c */ /* 0x000fe40003f05270 */
[----:B------:R-:W-:-:S02]  /*01b0*/  PRMT R5, R15, 0x9910, RZ ;  /* 0x000099100f057816 */ /* 0x000fc400000000ff */
[----:B------:R-:W-:Y:S02]  /*01c0*/  PRMT R6, R16, 0x9910, RZ ;  /* 0x0000991010067816 */ /* 0x000fe400000000ff */
[----:B------:R-:W-:Y:S01]  /*01d0*/  ISETP.NE.AND P6, PT, R0, RZ, PT ;  /* 0x000000ff0000720c */ /* 0x000fe20003fc5270 */
[----:B------:R-:W-:Y:S02]  /*01e0*/  IMAD.MOV.U32 R0, RZ, RZ, R5 ;  /* 0x000000ffff007224 */ /* 0x000fe400078e0005 */
[----:B------:R-:W-:Y:S01]  /*01f0*/  IMAD.MOV.U32 R5, RZ, RZ, R6 ;  /* 0x000000ffff057224 */ /* 0x000fe200078e0006 */
[C---:B0-----:R-:W-:Y:S01]  /*0200*/  PRMT R11, R4.reuse, 0x7770, RZ ;  /* 0x00007770040b7816 */ /* 0x041fe200000000ff */
[----:B------:R-:W-:Y:S01]  /*0210*/  IMAD.MOV.U32 R6, RZ, RZ, 0x1 ;  /* 0x00000001ff067424 */ /* 0x000fe200078e00ff */
[C---:B------:R-:W-:Y:S02]  /*0220*/  PRMT R10, R4.reuse, 0x7771, RZ ;  /* 0x00007771040a7816 */ /* 0x040fe400000000ff */
[----:B------:R-:W-:-:S02]  /*0230*/  PRMT R9, R4, 0x7772, RZ ;  /* 0x0000777204097816 */ /* 0x000fc400000000ff */
[----:B------:R-:W-:Y:S02]  /*0240*/  PRMT R4, R4, 0x7773, RZ ;  /* 0x0000777304047816 */ /* 0x000fe400000000ff */
[----:B---3--:R-:W-:Y:S02]  /*0250*/  PRMT R21, R14, 0x7771, RZ ;  /* 0x000077710e157816 */ /* 0x008fe400000000ff */
[----:B------:R-:W-:Y:S02]  /*0260*/  ISETP.NE.AND P5, PT, R0, RZ, PT ;  /* 0x000000ff0000720c */ /* 0x000fe40003fa5270 */
[----:B------:R-:W-:Y:S02]  /*0270*/  ISETP.NE.AND P4, PT, R5, RZ, PT ;  /* 0x000000ff0500720c */ /* 0x000fe40003f85270 */
[----:B------:R-:W-:Y:S02]  /*0280*/  PRMT R5, R6, 0x7610, R5 ;  /* 0x0000761006057816 */ /* 0x000fe40000000005 */
[----:B------:R-:W-:-:S02]  /*0290*/  PRMT R0, R8, 0x7610, R0 ;  /* 0x0000761008007816 */ /* 0x000fc40000000000 */
[C---:B------:R-:W-:Y:S02]  /*02a0*/  PRMT R6, R14.reuse, 0x7770, RZ ;  /* 0x000077700e067816 */ /* 0x040fe400000000ff */
[----:B------:R-:W-:Y:S02]  /*02b0*/  PRMT R12, R14, 0x7772, RZ ;  /* 0x000077720e0c7816 */ /* 0x000fe400000000ff */
[----:B------:R-:W-:Y:S02]  /*02c0*/  PRMT R8, R4, 0x7610, R8 ;  /* 0x0000761004087816 */ /* 0x000fe40000000008 */
[C---:B----4-:R-:W-:Y:S02]  /*02d0*/  PRMT R20, R2.reuse, 0x7771, RZ ;  /* 0x0000777102147816 */ /* 0x050fe400000000ff */
[C---:B------:R-:W-:Y:S02]  /*02e0*/  PRMT R17, R2.reuse, 0x7772, RZ ;  /* 0x0000777202117816 */ /* 0x040fe400000000ff */
[----:B------:R-:W-:-:S02]  /*02f0*/  PRMT R18, R2, 0x7773, RZ ;  /* 0x0000777302127816 */ /* 0x000fc400000000ff */
[----:B------:R-:W-:Y:S02]  /*0300*/  PRMT R14, R14, 0x7773, RZ ;  /* 0x000077730e0e7816 */ /* 0x000fe400000000ff */
[----:B------:R-:W-:Y:S01]  /*0310*/  PRMT R4, R21, 0x7610, R4 ;  /* 0x0000761015047816 */ /* 0x000fe20000000004 */
[----:B------:R-:W-:Y:S05]  /*0320*/  @!P0 BRA `(.L_x_60706) ;  /* 0x0000010000008947 */ /* 0x000fea0003800000 */
[----:B------:R-:W-:Y:S01]  /*0330*/  PRMT R2, R2, 0x7770, RZ ;  /* 0x0000777002027816 */ /* 0x000fe200000000ff */
[----:B------:R-:W-:-:S03]  /*0340*/  IMAD.MOV.U32 R0, RZ, RZ, 0x1 ;  /* 0x00000001ff007424 */ /* 0x000fc600078e00ff */
.L_x_60707:
[----:B------:R-:W-:Y:S02]  /*0350*/  LOP3.LUT R21, R19, 0x1, RZ, 0xc0, !PT ;  /* 0x0000000113157812 */ /* 0x000fe400078ec0ff */
        /* <DEDUP_REMOVED lines=13> */
.L_x_60706:
[----:B------:R-:W-:Y:S05]  /*0430*/  BSYNC B0 ;  /* 0x0000000000007941 */ /* 0x000fea0003800000 */
.L_x_60705:
[----:B------:R-:W-:Y:S01]  /*0440*/  PRMT R2, R6, 0x9910, RZ ;  /* 0x0000991006027816 */ /* 0x000fe200000000ff */
[----:B------:R-:W-:Y:S01]  /*0450*/  BSSY B0, `(.L_x_60708) ;  /* 0x0000017000007945 */ /* 0x000fe20003800000 */
[----:B------:R-:W-:Y:S02]  /*0460*/  PRMT R19, R4, 0x9910, RZ ;  /* 0x0000991004137816 */ /* 0x000fe400000000ff */
[----:B------:R-:W-:Y:S02]  /*0470*/  PRMT R21, R12, 0x9910, RZ ;  /* 0x000099100c157816 */ /* 0x000fe400000000ff */
[----:B------:R-:W-:Y:S02]  /*0480*/  PRMT R22, R14, 0x9910, RZ ;  /* 0x000099100e167816 */ /* 0x000fe400000000ff */
[----:B------:R-:W-:Y:S02]  /*0490*/  ISETP.NE.AND P3, PT, R2, RZ, PT ;  /* 0x000000ff0200720c */ /* 0x000fe40003f65270 */
[----:B------:R-:W-:-:S02]  /*04a0*/  ISETP.NE.AND P2, PT, R19, RZ, PT ;  /* 0x000000ff1300720c */ /* 0x000fc40003f45270 */
[----:B------:R-:W-:Y:S02]  /*04b0*/  ISETP.NE.AND P1, PT, R21, RZ, PT ;  /* 0x000000ff1500720c */ /* 0x000fe40003f25270 */
[----:B------:R-:W-:Y:S01]  /*04c0*/  ISETP.NE.AND P0, PT, R22, RZ, PT ;  /* 0x000000ff1600720c */ /* 0x000fe20003f05270 */
[----:B------:R-:W-:Y:S07]  /*04d0*/  @!P6 BRA `(.L_x_60709) ;  /* 0x000000e00000e947 */ /* 0x000fee0003800000 */
[----:B------:R-:W-:-:S05]  /*04e0*/  IMAD.MOV.U32 R5, RZ, RZ, 0x1 ;  /* 0x00000001ff057424 */ /* 0x000fca00078e00ff */
.L_x_60710:
[C---:B------:R-:W-:Y:S02]  /*04f0*/  LOP3.LUT R2, R3.reuse, 0x1, RZ, 0xc0, !PT ;  /* 0x0000000103027812 */ /* 0x040fe400078ec0ff */
[----:B------:R-:W-:Y:S02]  /*0500*/  LOP3.LUT R3, R3, 0xffff, RZ, 0xc0, !PT ;  /* 0x0000ffff03037812 */ /* 0x000fe400078ec0ff */
[----:B------:R-:W-:Y:S02]  /*0510*/  ISETP.NE.U32.AND P6, PT, R2, 0x1, PT ;  /* 0x000000010200780c */ /* 0x000fe40003fc5070 */
[----:B------:R-:W-:Y:S02]  /*0520*/  PRMT R5, R5, 0x9910, RZ ;  /* 0x0000991005057816 */ /* 0x000fe400000000ff */
[----:B------:R-:W-:-:S02]  /*0530*/  SEL R2, R20, 0x1, !P6 ;  /* 0x0000000114027807 */ /* 0x000fc40007000000 */
[----:B------:R-:W-:Y:S02]  /*0540*/  PRMT R20, R20, 0x9910, RZ ;  /* 0x0000991014147816 */ /* 0x000fe400000000ff */
[----:B------:R-:W-:Y:S02]  /*0550*/  PRMT R22, R2, 0x9910, RZ ;  /* 0x0000991002167816 */ /* 0x000fe400000000ff */
[----:B------:R-:W-:Y:S01]  /*0560*/  SHF.R.U32.HI R2, RZ, 0x1, R3 ;  /* 0x00000001ff027819 */ /* 0x000fe20000011603 */
[----:B------:R-:W-:Y:S02]  /*0570*/  IMAD R20, R20, R20, RZ ;  /* 0x0000001414147224 */ /* 0x000fe400078e02ff */
[----:B------:R-:W-:Y:S01]  /*0580*/  IMAD R5, R5, R22, RZ ;  /* 0x0000001605057224 */ /* 0x000fe200078e02ff */
[----:B------:R-:W-:-:S04]  /*0590*/  LOP3.LUT P6, R2, R2, 0x7f, RZ, 0xc0, !PT ;  /* 0x0000007f02027812 */ /* 0x000fc800078cc0ff */
[----:B------:R-:W-:-:S09]  /*05a0*/  PRMT R3, R2, 0x7610, R3 ;  /* 0x0000761002037816 */ /* 0x000fd20000000003 */
[----:B------:R-:W-:Y:S05]  /*05b0*/  @P6 BRA `(.L_x_60710) ;  /* 0xffffff3000006947 */ /* 0x000fea000383ffff */
.L_x_60709:
[----:B------:R-:W-:Y:S05]  /*05c0*/  BSYNC B0 ;  /* 0x0000000000007941 */ /* 0x000fea0003800000 */
.L_x_60708:
[----:B------:R-:W-:Y:S01]  /*05d0*/  BSSY B0, `(.L_x_60711) ;  /* 0x0000012000007945 */ /* 0x000fe20003800000 */
[----:B------:R-:W-:Y:S01]  /*05e0*/  IADD3 R2, P6, R13, c[0x0][0x170], RZ ;  /* 0x00005c000d027a10 */ /* 0x000fe20007fde0ff */
[----:B------:R-:W-:Y:S02]  /*05f0*/  IMAD.MOV.U32 R13, RZ, RZ, 0x1 ;  /* 0x00000001ff0d7424 */ /* 0x000fe400078e00ff */
[----:B------:R-:W-:Y:S01]  /*0600*/  IMAD.MOV.U32 R19, RZ, RZ, 0x1 ;  /* 0x00000001ff137424 */ /* 0x000fe200078e00ff */
[----:B------:R-:W-:Y:S05]  /*0610*/  @!P5 BRA `(.L_x_60712) ;  /* 0x000000d00000d947 */ /* 0x000fea0003800000 */
[----:B------:R-:W-:-:S04]  /*0620*/  IMAD.MOV.U32 R19, RZ, RZ, 0x1 ;  /* 0x00000001ff137424 */ /* 0x000fc800078e00ff */
.L_x_60713:
[C---:B------:R-:W-:Y:S02]  /*0630*/  LOP3.LUT R20, R15.reuse, 0x1, RZ, 0xc0, !PT ;  /* 0x000000010f147812 */ /* 0x040fe400078ec0ff */
[----:B------:R-:W-:Y:S02]  /*0640*/  LOP3.LUT R15, R15, 0xffff, RZ, 0xc0, !PT ;  /* 0x0000ffff0f0f7812 */ /* 0x000fe400078ec0ff */
[----:B------:R-:W-:Y:S02]  /*0650*/  ISETP.NE.U32.AND P5, PT, R20, 0x1, PT ;  /* 0x000000011400780c */ /* 0x000fe40003fa5070 */
[----:B------:R-:W-:-:S02]  /*0660*/  SHF.R.U32.HI R15, RZ, 0x1, R15 ;  /* 0x00000001ff0f7819 */ /* 0x000fc4000001160f */
        /* <DEDUP_REMOVED lines=8> */
.L_x_60712:
[----:B------:R-:W-:Y:S05]  /*06f0*/  BSYNC B0 ;  /* 0x0000000000007941 */ /* 0x000fea0003800000 */
.L_x_60711:
[----:B------:R-:W-:Y:S01]  /*0700*/  BSSY B0, `(.L_x_60714) ;  /* 0x0000010000007945 */ /* 0x000fe20003800000 */
[----:B------:R-:W-:Y:S05]  /*0710*/  @!P4 BRA `(.L_x_60715) ;  /* 0x000000e00000c947 */ /* 0x000fea0003800000 */
[----:B------:R-:W-:-:S03]  /*0720*/  IMAD.MOV.U32 R13, RZ, RZ, 0x1 ;  /* 0x00000001ff0d7424 */ /* 0x000fc600078e00ff */
.L_x_60716:
        /* <DEDUP_REMOVED lines=13> */
.L_x_60715:
[----:B------:R-:W-:Y:S05]  /*0800*/  BSYNC B0 ;  /* 0x0000000000007941 */ /* 0x000fea0003800000 */
.L_x_60714:
[----:B------:R-:W-:Y:S01]  /*0810*/  BSSY B0, `(.L_x_60717) ;  /* 0x0000013000007945 */ /* 0x000fe20003800000 */
[----:B------:R-:W-:Y:S02]  /*0820*/  IMAD.MOV.U32 R16, RZ, RZ, 0x1 ;  /* 0x00000001ff107424 */ /* 0x000fe400078e00ff */
[----:B------:R-:W-:Y:S02]  /*0830*/  IMAD.MOV.U32 R17, RZ, RZ, 0x1 ;  /* 0x00000001ff117424 */ /* 0x000fe400078e00ff */
[----:B------:R-:W-:Y:S02]  /*0840*/  IMAD.MOV.U32 R18, RZ, RZ, 0x1 ;  /* 0x00000001ff127424 */ /* 0x000fe400078e00ff */
[----:B------:R-:W-:Y:S01]  /*0850*/  IMAD.MOV.U32 R15, RZ, RZ, 0x1 ;  /* 0x00000001ff0f7424 */ /* 0x000fe200078e00ff */
[----:B------:R-:W-:Y:S05]  /*0860*/  @!P3 BRA `(.L_x_60718) ;  /* 0x000000d00000b947 */ /* 0x000fea0003800000 */
[----:B------:R-:W-:Y:S02]  /*0870*/  IMAD.MOV.U32 R17, RZ, RZ, 0x1 ;  /* 0x00000001ff117424 */ /* 0x000fe400078e00ff */
.L_x_60719:
[C---:B------:R-:W-:Y:S02]  /*0880*/  LOP3.LUT R20, R6.reuse, 0x1, RZ, 0xc0, !PT ;  /* 0x0000000106147812 */ /* 0x040fe400078ec0ff */
[----:B------:R-:W-:-:S02]  /*0890*/  LOP3.LUT R6, R6, 0xffff, RZ, 0xc0, !PT ;  /* 0x0000ffff06067812 */ /* 0x000fc400078ec0ff */
[----:B------:R-:W-:Y:S02]  /*08a0*/  ISETP.NE.U32.AND P3, PT, R20, 0x1, PT ;  /* 0x000000011400780c */ /* 0x000fe40003f65070 */
[----:B------:R-:W-:Y:S02]  /*08b0*/  SHF.R.U32.HI R6, RZ, 0x1, R6 ;  /* 0x00000001ff067819 */ /* 0x000fe40000011606 */
[----:B------:R-:W-:Y:S02]  /*08c0*/  SEL R20, R11, 0x1, !P3 ;  /* 0x000000010b147807 */ /* 0x000fe40005800000 */
[----:B------:R-:W-:Y:S02]  /*08d0*/  LOP3.LUT P3, R6, R6, 0x7f, RZ, 0xc0, !PT ;  /* 0x0000007f06067812 */ /* 0x000fe4000786c0ff */
[----:B------:R-:W-:Y:S02]  /*08e0*/  PRMT R17, R17, 0x9910, RZ ;  /* 0x0000991011117816 */ /* 0x000fe400000000ff */
[----:B------:R-:W-:-:S02]  /*08f0*/  PRMT R11, R11, 0x9910, RZ ;  /* 0x000099100b0b7816 */ /* 0x000fc400000000ff */
[----:B------:R-:W-:-:S03]  /*0900*/  PRMT R20, R20, 0x9910, RZ ;  /* 0x0000991014147816 */ /* 0x000fc600000000ff */
[----:B------:R-:W-:Y:S02]  /*0910*/  IMAD R11, R11, R11, RZ ;  /* 0x0000000b0b0b7224 */ /* 0x000fe400078e02ff */
[----:B------:R-:W-:Y:S02]  /*0920*/  IMAD R17, R17, R20, RZ ;  /* 0x0000001411117224 */ /* 0x000fe400078e02ff */
[----:B------:R-:W-:Y:S05]  /*0930*/  @P3 BRA `(.L_x_60719) ;  /* 0xffffff4000003947 */ /* 0x000fea000383ffff */
.L_x_60718:
[----:B------:R-:W-:Y:S05]  /*0940*/  BSYNC B0 ;  /* 0x0000000000007941 */ /* 0x000fea0003800000 */
.L_x_60717:
[----:B------:R-:W-:Y:S01]  /*0950*/  BSSY B0, `(.L_x_60720) ;  /* 0x000000f000007945 */ /* 0x000fe20003800000 */
[----:B------:R-:W-:Y:S05]  /*0960*/  @!P2 BRA `(.L_x_60721) ;  /* 0x000000d00000a947 */ /* 0x000fea0003800000 */
[----:B------:R-:W-:Y:S02]  /*0970*/  IMAD.MOV.U32 R16, RZ, RZ, 0x1 ;  /* 0x00000001ff107424 */ /* 0x000fe400078e00ff */
.L_x_60722:
        /* <DEDUP_REMOVED lines=12> */
.L_x_60721:
[----:B------:R-:W-:Y:S05]  /*0a40*/  BSYNC B0 ;  /* 0x0000000000007941 */ /* 0x000fea0003800000 */
.L_x_60720:
[----:B------:R-:W-:Y:S01]  /*0a50*/  BSSY B0, `(.L_x_60723) ;  /* 0x0000011000007945 */ /* 0x000fe20003800000 */
[----:B------:R-:W-:Y:S01]  /*0a60*/  IMAD.X R3, RZ, RZ, c[0x0][0x174], P6 ;  /* 0x00005d00ff037624 */ /* 0x000fe200030e06ff */
[----:B------:R-:W-:Y:S05]  /*0a70*/  @!P1 BRA `(.L_x_60724) ;  /* 0x000000e000009947 */ /* 0x000fea0003800000 */
[----:B------:R-:W-:Y:S02]  /*0a80*/  IMAD.MOV.U32 R15, RZ, RZ, 0x1 ;  /* 0x00000001ff0f7424 */ /* 0x000fe400078e00ff */
.L_x_60725:
[C---:B------:R-:W-:Y:S02]  /*0a90*/  LOP3.LUT R4, R12.reuse, 0x1, RZ, 0xc0, !PT ;  /* 0x000000010c047812 */ /* 0x040fe400078ec0ff */
[----:B------:R-:W-:Y:S02]  /*0aa0*/  LOP3.LUT R12, R12, 0xffff, RZ, 0xc0, !PT ;  /* 0x0000ffff0c0c7812 */ /* 0x000fe400078ec0ff */
[----:B------:R-:W-:-:S02]  /*0ab0*/  ISETP.NE.U32.AND P1, PT, R4, 0x1, PT ;  /* 0x000000010400780c */ /* 0x000fc40003f25070 */
[----:B------:R-:W-:Y:S02]  /*0ac0*/  PRMT R15, R15, 0x9910, RZ ;  /* 0x000099100f0f7816 */ /* 0x000fe400000000ff */
[C---:B------:R-:W-:Y:S02]  /*0ad0*/  SEL R4, R9.reuse, 0x1, !P1 ;  /* 0x0000000109047807 */ /* 0x040fe40004800000 */
        /* <DEDUP_REMOVED lines=8> */
.L_x_60724:
[----:B------:R-:W-:Y:S05]  /*0b60*/  BSYNC B0 ;  /* 0x0000000000007941 */ /* 0x000fea0003800000 */
.L_x_60723:
[----:B------:R-:W-:Y:S01]  /*0b70*/  BSSY B0, `(.L_x_60726) ;  /* 0x0000010000007945 */ /* 0x000fe20003800000 */
[----:B------:R-:W-:Y:S05]  /*0b80*/  @!P0 BRA `(.L_x_60727) ;  /* 0x000000e000008947 */ /* 0x000fea0003800000 */
[----:B------:R-:W-:Y:S02]  /*0b90*/  IMAD.MOV.U32 R18, RZ, RZ, 0x1 ;  /* 0x00000001ff127424 */ /* 0x000fe400078e00ff */
.L_x_60728:
        /* <DEDUP_REMOVED lines=13> */
.L_x_60727:
[----:B------:R-:W-:Y:S05]  /*0c70*/  BSYNC B0 ;  /* 0x0000000000007941 */ /* 0x000fea0003800000 */
.L_x_60726:
[----:B------:R-:W-:Y:S01]  /*0c80*/  PRMT R0, R5, 0x7604, R0 ;  /* 0x0000760405007816 */ /* 0x000fe20000000000 */
[----:B------:R-:W-:Y:S01]  /*0c90*/  IMAD.WIDE R2, R7, 0x4, R2 ;  /* 0x0000000407027825 */ /* 0x000fe200078e0202 */
[----:B------:R-:W-:Y:S02]  /*0ca0*/  PRMT R16, R16, 0x7604, R17 ;  /* 0x0000760410107816 */ /* 0x000fe40000000011 */
[----:B------:R-:W-:Y:S02]  /*0cb0*/  PRMT R0, R19, 0x7054, R0 ;  /* 0x0000705413007816 */ /* 0x000fe40000000000 */
[----:B------:R-:W-:Y:S02]  /*0cc0*/  PRMT R15, R15, 0x7054, R16 ;  /* 0x000070540f0f7816 */ /* 0x000fe40000000010 */
[----:B------:R-:W-:Y:S02]  /*0cd0*/  PRMT R13, R13, 0x654, R0 ;  /* 0x000006540d0d7816 */ /* 0x000fe40000000000 */
[----:B------:R-:W-:-:S03]  /*0ce0*/  PRMT R15, R18, 0x654, R15 ;  /* 0x00000654120f7816 */ /* 0x000fc6000000000f */
[----:B------:R-:W-:Y:S04]  /*0cf0*/  STG.E [R2.64], R13 ;  /* 0x0000000d02007986 */ /* 0x000fe8000c101904 */
[----:B------:R-:W-:Y:S01]  /*0d00*/  STG.E [R2.64+0x200], R15 ;  /* 0x0002000f02007986 */ /* 0x000fe2000c101904 */
[----:B------:R-:W-:Y:S05]  /*0d10*/  EXIT ;  /* 0x000000000000794d */ /* 0x000fea0003800000 */
.L_x_60704:
[----:B------:R-:W0:Y:S01]  /*0d20*/  S2R R15, SR_TID.X ;  /* 0x00000000000f7919 */ /* 0x000e220000002100 */
[----:B------:R-:W-:Y:S02]  /*0d30*/  PRMT R16, RZ, 0x7610, R16 ;  /* 0x00007610ff107816 */ /* 0x000fe40000000010 */
        /* <DEDUP_REMOVED lines=93> */
.L_x_60731:
        /* <DEDUP_REMOVED lines=14> */
.L_x_60730:
[----:B------:R-:W-:Y:S05]  /*13f0*/  BSYNC B0 ;  /* 0x0000000000007941 */ /* 0x000fea0003800000 */
.L_x_60729:
        /* <DEDUP_REMOVED lines=8> */
.L_x_60734:
        /* <DEDUP_REMOVED lines=14> */
.L_x_60733:
[----:B------:R-:W-:Y:S05]  /*1560*/  BSYNC B0 ;  /* 0x0000000000007941 */ /* 0x000fea0003800000 */
.L_x_60732:
        /* <DEDUP_REMOVED lines=8> */
.L_x_60737:
        /* <DEDUP_REMOVED lines=14> */
.L_x_60736:
[----:B------:R-:W-:Y:S05]  /*16d0*/  BSYNC B0 ;  /* 0x0000000000007941 */ /* 0x000fea0003800000 */
.L_x_60735:
        /* <DEDUP_REMOVED lines=8> */
.L_x_60740:
        /* <DEDUP_REMOVED lines=14> */
.L_x_60739:
[----:B------:R-:W-:Y:S05]  /*1840*/  BSYNC B0 ;  /* 0x0000000000007941 */ /* 0x000fea0003800000 */
.L_x_60738:
        /* <DEDUP_REMOVED lines=8> */
.L_x_60743:
        /* <DEDUP_REMOVED lines=14> */
.L_x_60742:
[----:B------:R-:W-:Y:S05]  /*19b0*/  BSYNC B0 ;  /* 0x0000000000007941 */ /* 0x000fea0003800000 */
.L_x_60741:
        /* <DEDUP_REMOVED lines=8> */
.L_x_60746:
        /* <DEDUP_REMOVED lines=14> */
.L_x_60745:
[----:B------:R-:W-:Y:S05]  /*1b20*/  BSYNC B0 ;  /* 0x0000000000007941 */ /* 0x000fea0003800000 */
.L_x_60744:
        /* <DEDUP_REMOVED lines=8> */
.L_x_60749:
        /* <DEDUP_REMOVED lines=13> */
.L_x_60748:
[----:B------:R-:W-:Y:S05]  /*1c80*/  BSYNC B0 ;  /* 0x0000000000007941 */ /* 0x000fea0003800000 */
.L_x_60747:
        /* <DEDUP_REMOVED lines=8> */
.L_x_60752:
        /* <DEDUP_REMOVED lines=12> */
.L_x_60751:
[----:B------:R-:W-:Y:S05]  /*1dd0*/  BSYNC B0 ;  /* 0x0000000000007941 */ /* 0x000fea0003800000 */
.L_x_60750:
        /* <DEDUP_REMOVED lines=21> */
.L_x_60755:
[----:B0-----:R-:W-:-:S13]  /*1f30*/  ISETP.GE.AND P0, PT, R15, R14, PT ;  /* 0x0000000e0f00720c */ /* 0x001fda0003f06270 */
[----:B------:R-:W-:Y:S05]  /*1f40*/  @P0 BRA `(.L_x_60757) ;  /* 0x000000c000000947 */ /* 0x000fea0003800000 */
[----:B------:R-:W-:Y:S01]  /*1f50*/  IMAD.IADD R2, R13, 0x1, R15 ;  /* 0x000000010d027824 */ /* 0x000fe200078e020f */
[----:B------:R-:W-:-:S04]  /*1f60*/  IADD3 R15, R15, 0x80, RZ ;  /* 0x000000800f0f7810 */ /* 0x000fc80007ffe0ff */
[----:B------:R-:W-:-:S05]  /*1f70*/  IADD3 R2, P0, R2, c[0x0][0x170], RZ ;  /* 0x00005c0002027a10 */ /* 0x000fca0007f1e0ff */
[----:B------:R-:W-:-:S05]  /*1f80*/  IMAD.X R3, RZ, RZ, c[0x0][0x174], P0 ;  /* 0x00005d00ff037624 */ /* 0x000fca00000e06ff */
[----:B------:R0:W-:Y:S03]  /*1f90*/  STG.E.U8 [R2.64], R7 ;  /* 0x0000000702007986 */ /* 0x0001e6000c101104 */
.L_x_60756:
[----:B------:R-:W-:-:S13]  /*1fa0*/  ISETP.GE.AND P0, PT, R15, R14, PT ;  /* 0x0000000e0f00720c */ /* 0x000fda0003f06270 */
[----:B------:R-:W-:Y:S05]  /*1fb0*/  @P0 BRA `(.L_x_60758) ;  /* 0x000000d000000947 */ /* 0x000fea0003800000 */
[----:B0-----:R-:W-:Y:S01]  /*1fc0*/  IMAD.IADD R2, R13, 0x1, R15 ;  /* 0x000000010d027824 */ /* 0x001fe200078e020f */
[----:B------:R-:W-:-:S04]  /*1fd0*/  IADD3 R15, R15, 0x80, RZ ;  /* 0x000000800f0f7810 */ /* 0x000fc80007ffe0ff */
[----:B------:R-:W-:-:S05]  /*1fe0*/  IADD3 R2, P0, R2, c[0x0][0x170], RZ ;  /* 0x00005c0002027a10 */ /* 0x000fca0007f1e0ff */
[----:B------:R-:W-:-:S05]  /*1ff0*/  IMAD.X R3, RZ, RZ, c[0x0][0x174], P0 ;  /* 0x00005d00ff037624 */ /* 0x000fca00000e06ff */
[----:B------:R0:W-:Y:S03]  /*2000*/  STG.E.U8 [R2.64], R8 ;  /* 0x0000000802007986 */ /* 0x0001e6000c101104 */
.L_x_60757:
        /* <DEDUP_REMOVED lines=8> */
.L_x_60758:
[----:B------:R-:W-:Y:S05]  /*2090*/  BSYNC B1 ;  /* 0x0000000000017941 */ /* 0x000fea0003800000 */
.L_x_60754:
[----:B------:R-:W-:-:S13]  /*20a0*/  ISETP.GE.AND P0, PT, R15, R14, PT ;  /* 0x0000000e0f00720c */ /* 0x000fda0003f06270 */
[----:B0-----:R-:W-:Y:S01]  /*20b0*/  @!P0 IMAD.IADD R2, R13, 0x1, R15 ;  /* 0x000000010d028824 */ /* 0x001fe200078e020f */
[----:B------:R-:W-:-:S04]  /*20c0*/  @!P0 IADD3 R15, R15, 0x80, RZ ;  /* 0x000000800f0f8810 */ /* 0x000fc80007ffe0ff */
[----:B------:R-:W-:-:S05]  /*20d0*/  @!P0 IADD3 R2, P1, R2, c[0x0][0x170], RZ ;  /* 0x00005c0002028a10 */ /* 0x000fca0007f3e0ff */
[----:B------:R-:W-:-:S05]  /*20e0*/  @!P0 IMAD.X R3, RZ, RZ, c[0x0][0x174], P1 ;  /* 0x00005d00ff038624 */ /* 0x000fca00008e06ff */
[----:B------:R0:W-:Y:S03]  /*20f0*/  @!P0 STG.E.U8 [R2.64], R10 ;  /* 0x0000000a02008986 */ /* 0x0001e6000c101104 */
.L_x_60759:
[----:B------:R-:W-:Y:S05]  /*2100*/  BSYNC B0 ;  /* 0x0000000000007941 */ /* 0x000fea0003800000 */
.L_x_60753:
        /* <DEDUP_REMOVED lines=8> */
.L_x_60760:
        /* <DEDUP_REMOVED lines=15> */
.L_x_62022:


//--------------------- .text._ZN2at6native29vectorized_elementwise_kernelILi8EZZZNS0_50_GLOBAL__N__2680c7bb_12_PowKernel_cu_b2145a98_318424pow_tensor_tensor_kernelERNS_18TensorIteratorBaseEENKUlvE_clEvENKUlvE_clEvEUlhhE_St5arrayIPcLm3EEEEviT0_T1_ --------------------------
	.section	.text._ZN2at6native29vectorized_elementwise_kernelILi8EZZZNS0_50_GLOBAL__N__2680c7bb_12_PowKernel_cu_b2145a98_318424pow_tensor_tensor_kernelERNS_18TensorIteratorBaseEENKUlvE_clEvENKUlvE_clEvEUlhhE_St5arrayIPcLm3EEEEviT0_T1_,"ax",@progbits
	.sectioninfo	@"SHI_REGISTERS=4"
	.align	128
        .global         _ZN2at6native29vectorized_elementwise_kernelILi8EZZZNS0_50_GLOBAL__N__2680c7bb_12_PowKernel_cu_b2145a98_318424pow_tensor_tensor_kernelERNS_18TensorIteratorBaseEENKUlvE_clEvENKUlvE_clEvEUlhhE_St5arrayIPcLm3EEEEviT0_T1_
        .type           _ZN2at6native29vectorized_elementwise_kernelILi8EZZZNS0_50_GLOBAL__N__2680c7bb_12_PowKernel_cu_b2145a98_318424pow_tensor_tensor_kernelERNS_18TensorIteratorBaseEENKUlvE_clEvENKUlvE_clEvEUlhhE_St5arrayIPcLm3EEEEviT0_T1_,@function
        .size           _ZN2at6native29vectorized_elementwise_kernelILi8EZZZNS0_50_GLOBAL__N__2680c7bb_12_PowKernel_cu_b2145a98_318424pow_tensor_tensor_kernelERNS_18TensorIteratorBaseEENKUlvE_clEvENKUlvE_clEvEUlhhE_St5arrayIPcLm3EEEEviT0_T1_,(.L_x_62023 - _ZN2at6native29vectorized_elementwise_kernelILi8EZZZNS0_50_GLOBAL__N__2680c7bb_12_PowKernel_cu_b2145a98_318424pow_tensor_tensor_kernelERNS_18TensorIteratorBaseEENKUlvE_clEvENKUlvE_clEvEUlhhE_St5arrayIPcLm3EEEEviT0_T1_)
        .other          _ZN2at6native29vectorized_elementwise_kernelILi8EZZZNS0_50_GLOBAL__N__2680c7bb_12_PowKernel_cu_b2145a98_318424pow_tensor_tensor_kernelERNS_18TensorIteratorBaseEENKUlvE_clEvENKUlvE_clEvEUlhhE_St5arrayIPcLm3EEEEviT0_T1_,@"STO_CUDA_ENTRY STV_DEFAULT"
_ZN2at6native29vectorized_elementwise_kernelILi8EZZZNS0_50_GLOBAL__N__2680c7bb_12_PowKernel_cu_b2145a98_318424pow_tensor_tensor_kernelERNS_18TensorIteratorBaseEENKUlvE_clEvENKUlvE_clEvEUlhhE_St5arrayIPcLm3EEEEviT0_T1_:
.text._ZN2at6native29vectorized_elementwise_kernelILi8EZZZNS0_50_GLOBAL__N__2680c7bb_12_PowKernel_cu_b2145a98_318424pow_tensor_tensor_kernelERNS_18TensorIteratorBaseEENKUlvE_clEvENKUlvE_clEvEUlhhE_St5arrayIPcLm3EEEEviT0_T1_:
[----:B------:R-:W-:Y:S02]  /*0000*/  MOV R1, c[0x0][0x28] ;  /* 0x00000a0000017a02 */ /* 0x000fe40000000f00 */
[----:B------:R-:W-:Y:S05]  /*0010*/  EXIT ;  /* 0x000000000000794d */ /* 0x000fea0003800000 */
.L_x_60761:
        /* <DEDUP_REMOVED lines=14> */
.L_x_62023:


//--------------------- .text._ZN2at6native18elementwise_kernelILi128ELi4EZNS0_15gpu_kernel_implIZNS0_50_GLOBAL__N__2680c7bb_12_PowKernel_cu_b2145a98_318422pow_scalar_tensor_implIhEEvRNS_18TensorIteratorBaseET_EUlhE_EEvS6_RKS7_EUliE_EEviT1_ --------------------------
	.section	.text._ZN2at6native18elementwise_kernelILi128ELi4EZNS0_15gpu_kernel_implIZNS0_50_GLOBAL__N__2680c7bb_12_PowKernel_cu_b2145a98_318422pow_scalar_tensor_implIhEEvRNS_18TensorIteratorBaseET_EUlhE_EEvS6_RKS7_EUliE_EEviT1_,"ax",@progbits
	.sectioninfo	@"SHI_REGISTERS=26"
	.align	128
        .global         _ZN2at6native18elementwise_kernelILi128ELi4EZNS0_15gpu_kernel_implIZNS0_50_GLOBAL__N__2680c7bb_12_PowKernel_cu_b2145a98_318422pow_scalar_tensor_implIhEEvRNS_18TensorIteratorBaseET_EUlhE_EEvS6_RKS7_EUliE_EEviT1_
        .type           _ZN2at6native18elementwise_kernelILi128ELi4EZNS0_15gpu_kernel_implIZNS0_50_GLOBAL__N__2680c7bb_12_PowKernel_cu_b2145a98_318422pow_scalar_tensor_implIhEEvRNS_18TensorIteratorBaseET_EUlhE_EEvS6_RKS7_EUliE_EEviT1_,@function
        .size           _ZN2at6native18elementwise_kernelILi128ELi4EZNS0_15gpu_kernel_implIZNS0_50_GLOBAL__N__2680c7bb_12_PowKernel_cu_b2145a98_318422pow_scalar_tensor_implIhEEvRNS_18TensorIteratorBaseET_EUlhE_EEvS6_RKS7_EUliE_EEviT1_,(.L_x_62024 - _ZN2at6native18elementwise_kernelILi128ELi4EZNS0_15gpu_kernel_implIZNS0_50_GLOBAL__N__2680c7bb_12_PowKernel_cu_b2145a98_318422pow_scalar_tensor_implIhEEvRNS_18TensorIteratorBaseET_EUlhE_EEvS6_RKS7_EUliE_EEviT1_)
        .other          _ZN2at6native18elementwise_kernelILi128ELi4EZNS0_15gpu_kernel_implIZNS0_50_GLOBAL__N__2680c7bb_12_PowKernel_cu_b2145a98_318422pow_scalar_tensor_implIhEEvRNS_18TensorIteratorBaseET_EUlhE_EEvS6_RKS7_EUliE_EEviT1_,@"STO_CUDA_ENTRY STV_DEFAULT"
_ZN2at6native18elementwise_kernelILi128ELi4EZNS0_15gpu_kernel_implIZNS0_50_GLOBAL__N__2680c7bb_12_PowKernel_cu_b2145a98_318422pow_scalar_tensor_implIhEEvRNS_18TensorIteratorBaseET_EUlhE_EEvS6_RKS7_EUliE_EEviT1_:
.text._ZN2at6native18elementwise_kernelILi128ELi4EZNS0_15gpu_kernel_implIZNS0_50_GLOBAL__N__2680c7bb_12_PowKernel_cu_b2145a98_318422pow_scalar_tensor_implIhEEvRNS_18TensorIteratorBaseET_EUlhE_EEvS6_RKS7_EUliE_EEviT1_:
        /* <DEDUP_REMOVED lines=236> */
.L_x_60764:
        /* <DEDUP_REMOVED lines=18> */
.L_x_60768:
[----:B------:R0:W5:Y:S01]  /*0fe0*/  LDG.E.U8 R0, [R4.64] ;  /* 0x0000002404007981 */ /* 0x000162000c1e1100 */
[----:B------:R-:W-:Y:S05]  /*0ff0*/  BRA `(.L_x_60770) ;  /* 0x00000dc000007947 */ /* 0x000fea0003800000 */
.L_x_60767:
        /* <DEDUP_REMOVED lines=8> */
.L_x_60772:
[----:B------:R0:W5:Y:S01]  /*1080*/  LDG.E.U8 R0, [R4.64] ;  /* 0x0000002404007981 */ /* 0x000162000c1e1100 */
[----:B------:R-:W-:Y:S05]  /*1090*/  BRA `(.L_x_60770) ;  /* 0x00000d2000007947 */ /* 0x000fea0003800000 */
.L_x_60771:
[----:B------:R0:W5:Y:S01]  /*10a0*/  LDG.E.U16 R0, [R4.64] ;  /* 0x0000002404007981 */ /* 0x000162000c1e1500 */
[----:B------:R-:W-:Y:S05]  /*10b0*/  BRA `(.L_x_60770) ;  /* 0x00000d0000007947 */ /* 0x000fea0003800000 */
.L_x_60766:
        /* <DEDUP_REMOVED lines=10> */
.L_x_60774:
[----:B------:R-:W2:Y:S02]  /*1160*/  LDG.E.U16 R2, [R4.64] ;  /* 0x0000002404027981 */ /* 0x000ea4000c1e1500 */
[----:B--2---:R-:W-:-:S06]  /*1170*/  HADD2.F32 R2, -RZ, R2.H0_H0 ;  /* 0x20000002ff027230 */ /* 0x004fcc0000004100 */
[----:B------:R-:W0:Y:S02]  /*1180*/  F2I.S64.TRUNC R2, R2 ;  /* 0x0000000200027311 */ /* 0x000e24000020d900 */
[----:B0-----:R-:W-:Y:S01]  /*1190*/  PRMT R0, R2, 0x7610, R0 ;  /* 0x0000761002007816 */ /* 0x001fe20000000000 */
[----:B------:R-:W-:Y:S05]  /*11a0*/  BRA `(.L_x_60770) ;  /* 0x00000c1000007947 */ /* 0x000fea0003800000 */
.L_x_60773:
        /* <DEDUP_REMOVED lines=10> */
.L_x_60776:
[----:B------:R-:W2:Y:S02]  /*1250*/  LDG.E.U16 R4, [R4.64] ;  /* 0x0000002404047981 */ /* 0x000ea4000c1e1500 */
[----:B--2---:R-:W-:-:S06]  /*1260*/  HADD2.F32 R2, -RZ, R4.H0_H0 ;  /* 0x20000004ff027230 */ /* 0x004fcc0000004100 */
[----:B------:R-:W0:Y:S02]  /*1270*/  F2I.S64.TRUNC R2, R2 ;  /* 0x0000000200027311 */ /* 0x000e24000020d900 */
[----:B0-----:R-:W-:Y:S01]  /*1280*/  PRMT R0, R2, 0x7610, R0 ;  /* 0x0000761002007816 */ /* 0x001fe20000000000 */
[----:B------:R-:W-:Y:S05]  /*1290*/  BRA `(.L_x_60770) ;  /* 0x00000b2000007947 */ /* 0x000fea0003800000 */
.L_x_60775:
[----:B------:R-:W2:Y:S02]  /*12a0*/  LDG.E.64 R2, [R4.64] ;  /* 0x0000002404027981 */ /* 0x000ea4000c1e1b00 */
[----:B--2---:R-:W0:Y:S02]  /*12b0*/  F2I.S64.F64.TRUNC R2, R2 ;  /* 0x0000000200027311 */ /* 0x004e24000030d900 */
[----:B0-----:R-:W-:Y:S01]  /*12c0*/  PRMT R0, R2, 0x7610, R0 ;  /* 0x0000761002007816 */ /* 0x001fe20000000000 */
[----:B------:R-:W-:Y:S05]  /*12d0*/  BRA `(.L_x_60770) ;  /* 0x00000ae000007947 */ /* 0x000fea0003800000 */
.L_x_60765:
        /* <DEDUP_REMOVED lines=12> */
.L_x_60779:
[----:B------:R-:W2:Y:S02]  /*13a0*/  LDG.E.64 R4, [R4.64] ;  /* 0x0000002404047981 */ /* 0x000ea4000c1e1b00 */
[----:B--2---:R-:W0:Y:S02]  /*13b0*/  F2I.S64.F64.TRUNC R2, R4 ;  /* 0x0000000400027311 */ /* 0x004e24000030d900 */
[----:B0-----:R-:W-:Y:S01]  /*13c0*/  PRMT R0, R2, 0x7610, R0 ;  /* 0x0000761002007816 */ /* 0x001fe20000000000 */
[----:B------:R-:W-:Y:S05]  /*13d0*/  BRA `(.L_x_60770) ;  /* 0x000009e000007947 */ /* 0x000fea0003800000 */
.L_x_60778:
        /* <DEDUP_REMOVED lines=28> */
.L_x_60781:
        /* <DEDUP_REMOVED lines=15> */
.L_x_60780:
[----:B------:R-:W2:Y:S02]  /*1690*/  LDG.E.U16 R2, [R4.64] ;  /* 0x0000002404027981 */ /* 0x000ea4000c1e1500 */
[----:B--2---:R-:W-:-:S06]  /*16a0*/  PRMT R2, RZ, 0x5410, R2 ;  /* 0x00005410ff027816 */ /* 0x004fcc0000000002 */
[----:B------:R-:W0:Y:S02]  /*16b0*/  F2I.S64.TRUNC R2, R2 ;  /* 0x0000000200027311 */ /* 0x000e24000020d900 */
[----:B0-----:R-:W-:Y:S01]  /*16c0*/  PRMT R0, R2, 0x7610, R0 ;  /* 0x0000761002007816 */ /* 0x001fe20000000000 */
[----:B------:R-:W-:Y:S05]  /*16d0*/  BRA `(.L_x_60770) ;  /* 0x000006e000007947 */ /* 0x000fea0003800000 */
.L_x_60777:
        /* <DEDUP_REMOVED lines=10> */
.L_x_60784:
        /* <DEDUP_REMOVED lines=21> */
.L_x_60788:
[----:B------:R-:W-:Y:S05]  /*18d0*/  BSYNC B1 ;  /* 0x0000000000017941 */ /* 0x000fea0003800000 */
.L_x_60787:
[----:B------:R-:W-:Y:S01]  /*18e0*/  IMAD.SHL.U32 R2, R2, 0x100000, RZ ;  /* 0x0010000002027824 */ /* 0x000fe200078e00ff */
[----:B------:R-:W-:-:S04]  /*18f0*/  LEA R3, R0, 0x3b800000, 0x17 ;  /* 0x3b80000000037811 */ /* 0x000fc800078eb8ff */
[----:B------:R-:W-:Y:S02]  /*1900*/  LOP3.LUT R2, R3, R2, R4, 0xfe, !PT ;  /* 0x0000000203027212 */ /* 0x000fe400078efe04 */
.L_x_60786:
[----:B------:R-:W-:Y:S05]  /*1910*/  BSYNC B0 ;  /* 0x0000000000007941 */ /* 0x000fea0003800000 */
.L_x_60785:
[----:B------:R-:W0:Y:S02]  /*1920*/  F2I.S64.TRUNC R2, R2 ;  /* 0x0000000200027311 */ /* 0x000e24000020d900 */
[----:B0-----:R-:W-:Y:S01]  /*1930*/  PRMT R0, R2, 0x7610, R0 ;  /* 0x0000761002007816 */ /* 0x001fe20000000000 */
[----:B------:R-:W-:Y:S05]  /*1940*/  BRA `(.L_x_60770) ;  /* 0x0000047000007947 */ /* 0x000fea0003800000 */
.L_x_60783:
        /* <DEDUP_REMOVED lines=21> */
.L_x_60792:
[----:B------:R-:W-:Y:S05]  /*1aa0*/  BSYNC B1 ;  /* 0x0000000000017941 */ /* 0x000fea0003800000 */
.L_x_60791:
[----:B------:R-:W-:Y:S01]  /*1ab0*/  IMAD.SHL.U32 R2, R2, 0x200000, RZ ;  /* 0x0020000002027824 */ /* 0x000fe200078e00ff */
[----:B------:R-:W-:-:S04]  /*1ac0*/  LEA R3, R0, 0x37800000, 0x17 ;  /* 0x3780000000037811 */ /* 0x000fc800078eb8ff */
[----:B------:R-:W-:Y:S02]  /*1ad0*/  LOP3.LUT R2, R3, R2, R4, 0xfe, !PT ;  /* 0x0000000203027212 */ /* 0x000fe400078efe04 */
.L_x_60790:
[----:B------:R-:W-:Y:S05]  /*1ae0*/  BSYNC B0 ;  /* 0x0000000000007941 */ /* 0x000fea0003800000 */
.L_x_60789:
[----:B------:R-:W0:Y:S02]  /*1af0*/  F2I.S64.TRUNC R2, R2 ;  /* 0x0000000200027311 */ /* 0x000e24000020d900 */
[----:B0-----:R-:W-:Y:S01]  /*1b00*/  PRMT R0, R2, 0x7610, R0 ;  /* 0x0000761002007816 */ /* 0x001fe20000000000 */
[----:B------:R-:W-:Y:S05]  /*1b10*/  BRA `(.L_x_60770) ;  /* 0x000002a000007947 */ /* 0x000fea0003800000 */
.L_x_60782:
        /* <DEDUP_REMOVED lines=14> */
.L_x_60796:
[----:B------:R-:W-:Y:S05]  /*1c00*/  BSYNC B0 ;  /* 0x0000000000007941 */ /* 0x000fea0003800000 */
.L_x_60795:
[----:B------:R-:W0:Y:S02]  /*1c10*/  F2I.S64.TRUNC R2, R2 ;  /* 0x0000000200027311 */ /* 0x000e24000020d900 */
[----:B0-----:R-:W-:Y:S01]  /*1c20*/  PRMT R0, R2, 0x7610, R0 ;  /* 0x0000761002007816 */ /* 0x001fe20000000000 */
[----:B------:R-:W-:Y:S05]  /*1c30*/  BRA `(.L_x_60770) ;  /* 0x0000018000007947 */ /* 0x000fea0003800000 */
.L_x_60769:
        /* <DEDUP_REMOVED lines=21> */
.L_x_60794:
[----:B------:R0:W5:Y:S01]  /*1d90*/  LDG.E.U8 R0, [R4.64] ;  /* 0x0000002404007981 */ /* 0x000162000c1e1100 */
[----:B------:R-:W-:Y:S05]  /*1da0*/  BRA `(.L_x_60770) ;  /* 0x0000001000007947 */ /* 0x000fea0003800000 */
.L_x_60793:
[----:B------:R0:W5:Y:S02]  /*1db0*/  LDG.E.U8 R0, [R4.64] ;  /* 0x0000002404007981 */ /* 0x000164000c1e1100 */
.L_x_60770:
[----:B------:R-:W1:Y:S01]  /*1dc0*/  LDC.U8 R6, c[0x0][0x380] ;  /* 0x0000e000ff067b82 */ /* 0x000e620000000000 */
[----:B-----5:R-:W-:Y:S01]  /*1dd0*/  LOP3.LUT P1, RZ, R0, 0xff, RZ, 0xc0, !PT ;  /* 0x000000ff00ff7812 */ /* 0x020fe2000782c0ff */
[----:B------:R-:W-:Y:S01]  /*1de0*/  BSSY B0, `(.L_x_60797) ;  /* 0x0000014000007945 */ /* 0x000fe20003800000 */
[----:B------:R-:W-:Y:S01]  /*1df0*/  IMAD.MOV.U32 R3, RZ, RZ, 0x1 ;  /* 0x00000001ff037424 */ /* 0x000fe200078e00ff */
[----:B01----:R-:W-:-:S04]  /*1e00*/  PRMT R5, R6, 0x9910, RZ ;  /* 0x0000991006057816 */ /* 0x003fc800000000ff */
[----:B------:R-:W-:-:S06]  /*1e10*/  ISETP.GT.AND P0, PT, R5, 0x9, PT ;  /* 0x000000090500780c */ /* 0x000fcc0003f04270 */
[----:B------:R-:W-:Y:S05]  /*1e20*/  @!P1 BRA `(.L_x_60798) ;  /* 0x000000f000009947 */ /* 0x000fea0003800000 */
[----:B------:R-:W-:Y:S01]  /*1e30*/  ULDC.U8 UR4, c[0x0][0x370] ;  /* 0x0000dc0000047ab9 */ /* 0x000fe20000000000 */
[----:B------:R-:W-:Y:S02]  /*1e40*/  IMAD.MOV.U32 R3, RZ, RZ, 0x1 ;  /* 0x00000001ff037424 */ /* 0x000fe400078e00ff */
[----:B------:R-:W-:Y:S02]  /*1e50*/  IMAD.U32 R2, RZ, RZ, UR4 ;  /* 0x00000004ff027e24 */ /* 0x000fe4000f8e00ff */
.L_x_60799:
[C---:B------:R-:W-:Y:S02]  /*1e60*/  LOP3.LUT R4, R0.reuse, 0x1, RZ, 0xc0, !PT ;  /* 0x0000000100047812 */ /* 0x040fe400078ec0ff */
[----:B------:R-:W-:Y:S02]  /*1e70*/  LOP3.LUT R0, R0, 0xffff, RZ, 0xc0, !PT ;  /* 0x0000ffff00007812 */ /* 0x000fe400078ec0ff */
[----:B------:R-:W-:Y:S02]  /*1e80*/  ISETP.NE.U32.AND P1, PT, R4, 0x1, PT ;  /* 0x000000010400780c */ /* 0x000fe40003f25070 */
[----:B------:R-:W-:Y:S02]  /*1e90*/  SHF.R.U32.HI R0, RZ, 0x1, R0 ;  /* 0x00000001ff007819 */ /* 0x000fe40000011600 */
[----:B------:R-:W-:-:S02]  /*1ea0*/  SEL R4, R2, 0x1, !P1 ;  /* 0x0000000102047807 */ /* 0x000fc40004800000 */
[----:B------:R-:W-:Y:S02]  /*1eb0*/  LOP3.LUT P1, R0, R0, 0x7f, RZ, 0xc0, !PT ;  /* 0x0000007f00007812 */ /* 0x000fe4000782c0ff */
[----:B------:R-:W-:Y:S02]  /*1ec0*/  PRMT R3, R3, 0x9910, RZ ;  /* 0x0000991003037816 */ /* 0x000fe400000000ff */
[----:B------:R-:W-:Y:S02]  /*1ed0*/  PRMT R2, R2, 0x9910, RZ ;  /* 0x0000991002027816 */ /* 0x000fe400000000ff */
[----:B------:R-:W-:-:S03]  /*1ee0*/  PRMT R4, R4, 0x9910, RZ ;  /* 0x0000991004047816 */ /* 0x000fc600000000ff */
[----:B------:R-:W-:Y:S02]  /*1ef0*/  IMAD R2, R2, R2, RZ ;  /* 0x0000000202027224 */ /* 0x000fe400078e02ff */
[----:B------:R-:W-:Y:S02]  /*1f00*/  IMAD R3, R3, R4, RZ ;  /* 0x0000000403037224 */ /* 0x000fe400078e02ff */
[----:B------:R-:W-:Y:S05]  /*1f10*/  @P1 BRA `(.L_x_60799) ;  /* 0xffffff4000001947 */ /* 0x000fea000383ffff */
.L_x_60798:
[----:B------:R-:W-:Y:S05]  /*1f20*/  BSYNC B0 ;  /* 0x0000000000007941 */ /* 0x000fea0003800000 */
.L_x_60797:
        /* <DEDUP_REMOVED lines=11> */
.L_x_60803:
[----:B------:R0:W-:Y:S01]  /*1fe0*/  STG.E.U8 [R16.64], R3 ;  /* 0x0000000310007986 */ /* 0x0001e2000c101124 */
[----:B------:R-:W-:Y:S05]  /*1ff0*/  BRA `(.L_x_60805) ;  /* 0x00000e9000007947 */ /* 0x000fea0003800000 */
.L_x_60802:
        /* <DEDUP_REMOVED lines=10> */
.L_x_60807:
[----:B------:R-:W-:-:S05]  /*20a0*/  LOP3.LUT R3, R3, 0xff, RZ, 0xc0, !PT ;  /* 0x000000ff03037812 */ /* 0x000fca00078ec0ff */
[----:B------:R0:W-:Y:S01]  /*20b0*/  STG.E [R16.64], R3 ;  /* 0x0000000310007986 */ /* 0x0001e2000c101924 */
[----:B------:R-:W-:Y:S05]  /*20c0*/  BRA `(.L_x_60805) ;  /* 0x00000dc000007947 */ /* 0x000fea0003800000 */
.L_x_60806:
[----:B------:R-:W-:-:S05]  /*20d0*/  LOP3.LUT R3, R3, 0xff, RZ, 0xc0, !PT ;  /* 0x000000ff03037812 */ /* 0x000fca00078ec0ff */
[----:B------:R0:W-:Y:S01]  /*20e0*/  STG.E.U16 [R16.64], R3 ;  /* 0x0000000310007986 */ /* 0x0001e2000c101524 */
[----:B------:R-:W-:Y:S05]  /*20f0*/  BRA `(.L_x_60805) ;  /* 0x00000d9000007947 */ /* 0x000fea0003800000 */
.L_x_60801:
        /* <DEDUP_REMOVED lines=10> */
.L_x_60809:
[----:B------:R-:W-:-:S04]  /*21a0*/  LOP3.LUT R3, R3, 0xff, RZ, 0xc0, !PT ;  /* 0x000000ff03037812 */ /* 0x000fc800078ec0ff */
[----:B------:R-:W0:Y:S02]  /*21b0*/  I2F.U16 R0, R3 ;  /* 0x0000000300007306 */ /* 0x000e240000101000 */
[----:B0-----:R-:W-:-:S05]  /*21c0*/  F2FP.PACK_AB R0, RZ, R0 ;  /* 0x00000000ff00723e */ /* 0x001fca00000000ff */
[----:B------:R0:W-:Y:S01]  /*21d0*/  STG.E.U16 [R16.64], R0 ;  /* 0x0000000010007986 */ /* 0x0001e2000c101524 */
[----:B------:R-:W-:Y:S05]  /*21e0*/  BRA `(.L_x_60805) ;  /* 0x00000ca000007947 */ /* 0x000fea0003800000 */
.L_x_60808:
        /* <DEDUP_REMOVED lines=11> */
.L_x_60811:
[----:B------:R-:W-:-:S06]  /*22a0*/  LOP3.LUT R3, R3, 0xff, RZ, 0xc0, !PT ;  /* 0x000000ff03037812 */ /* 0x000fcc00078ec0ff */
[----:B------:R-:W0:Y:S02]  /*22b0*/  I2F.U16 R3, R3 ;  /* 0x0000000300037306 */ /* 0x000e240000101000 */
[----:B0-----:R-:W-:-:S04]  /*22c0*/  F2FP.PACK_AB R3, RZ, R3 ;  /* 0x00000003ff03723e */ /* 0x001fc800000000ff */
[----:B------:R-:W-:-:S05]  /*22d0*/  PRMT R3, R3, 0x5410, RZ ;  /* 0x0000541003037816 */ /* 0x000fca00000000ff */
[----:B------:R0:W-:Y:S01]  /*22e0*/  STG.E [R16.64], R3 ;  /* 0x0000000310007986 */ /* 0x0001e2000c101924 */
[----:B------:R-:W-:Y:S05]  /*22f0*/  BRA `(.L_x_60805) ;  /* 0x00000b9000007947 */ /* 0x000fea0003800000 */
.L_x_60810:
[----:B------:R-:W-:-:S06]  /*2300*/  LOP3.LUT R3, R3, 0xff, RZ, 0xc0, !PT ;  /* 0x000000ff03037812 */ /* 0x000fcc00078ec0ff */
[----:B------:R-:W0:Y:S02]  /*2310*/  I2F.F64.U16 R2, R3 ;  /* 0x0000000300027312 */ /* 0x000e240000101800 */
[----:B0-----:R0:W-:Y:S01]  /*2320*/  STG.E.64 [R16.64], R2 ;  /* 0x0000000210007986 */ /* 0x0011e2000c101b24 */
[----:B------:R-:W-:Y:S05]  /*2330*/  BRA `(.L_x_60805) ;  /* 0x00000b5000007947 */ /* 0x000fea0003800000 */
.L_x_60800:
        /* <DEDUP_REMOVED lines=12> */
.L_x_60814:
[----:B------:R-:W-:Y:S01]  /*2400*/  LOP3.LUT R4, R3, 0xff, RZ, 0xc0, !PT ;  /* 0x000000ff03047812 */ /* 0x000fe200078ec0ff */
[----:B------:R-:W-:-:S05]  /*2410*/  CS2R R6, SRZ ;  /* 0x0000000000067805 */ /* 0x000fca000001ff00 */
[----:B------:R-:W0:Y:S02]  /*2420*/  I2F.F64.U16 R4, R4 ;  /* 0x0000000400047312 */ /* 0x000e240000101800 */
[----:B0-----:R0:W-:Y:S01]  /*2430*/  STG.E.128 [R16.64], R4 ;  /* 0x0000000410007986 */ /* 0x0011e2000c101d24 */
[----:B------:R-:W-:Y:S05]  /*2440*/  BRA `(.L_x_60805) ;  /* 0x00000a4000007947 */ /* 0x000fea0003800000 */
.L_x_60813:
        /* <DEDUP_REMOVED lines=22> */
.L_x_60818:
[----:B------:R-:W-:Y:S05]  /*25b0*/  BSYNC B0 ;  /* 0x0000000000007941 */ /* 0x000fea0003800000 */
.L_x_60817:
[----:B------:R-:W-:-:S05]  /*25c0*/  LOP3.LUT R3, R0, R3, RZ, 0xfc, !PT ;  /* 0x0000000300037212 */ /* 0x000fca00078efcff */
[----:B------:R0:W-:Y:S01]  /*25d0*/  STG.E.U8 [R16.64], R3 ;  /* 0x0000000310007986 */ /* 0x0001e2000c101124 */
[----:B------:R-:W-:Y:S05]  /*25e0*/  BRA `(.L_x_60805) ;  /* 0x000008a000007947 */ /* 0x000fea0003800000 */
.L_x_60816:
        /* <DEDUP_REMOVED lines=14> */
.L_x_60820:
[----:B------:R-:W-:Y:S01]  /*26d0*/  IMAD.MOV.U32 R0, RZ, RZ, 0x7f ;  /* 0x0000007fff007424 */ /* 0x000fe200078e00ff */
[----:B------:R-:W-:-:S04]  /*26e0*/  ISETP.GT.U32.AND P0, PT, R2, 0x7f800000, PT ;  /* 0x7f8000000200780c */ /* 0x000fc80003f04070 */
[----:B------:R-:W-:-:S04]  /*26f0*/  SEL R0, R0, 0x7c, P0 ;  /* 0x0000007c00007807 */ /* 0x000fc80000000000 */
.L_x_60821:
[----:B------:R-:W-:Y:S05]  /*2700*/  BSYNC B0 ;  /* 0x0000000000007941 */ /* 0x000fea0003800000 */
.L_x_60819:
[----:B------:R-:W-:-:S04]  /*2710*/  LOP3.LUT R2, R3, 0x80000000, RZ, 0xc0, !PT ;  /* 0x8000000003027812 */ /* 0x000fc800078ec0ff */
[----:B------:R-:W-:-:S04]  /*2720*/  SHF.R.U32.HI R3, RZ, 0x18, R2 ;  /* 0x00000018ff037819 */ /* 0x000fc80000011602 */
[----:B------:R-:W-:-:S05]  /*2730*/  LOP3.LUT R3, R0, R3, RZ, 0xfc, !PT ;  /* 0x0000000300037212 */ /* 0x000fca00078efcff */
[----:B------:R0:W-:Y:S01]  /*2740*/  STG.E.U8 [R16.64], R3 ;  /* 0x0000000310007986 */ /* 0x0001e2000c101124 */
[----:B------:R-:W-:Y:S05]  /*2750*/  BRA `(.L_x_60805) ;  /* 0x0000073000007947 */ /* 0x000fea0003800000 */
.L_x_60815:
[----:B------:R-:W-:-:S04]  /*2760*/  LOP3.LUT R3, R3, 0xff, RZ, 0xc0, !PT ;  /* 0x000000ff03037812 */ /* 0x000fc800078ec0ff */
[----:B------:R-:W0:Y:S02]  /*2770*/  I2F.U16 R0, R3 ;  /* 0x0000000300007306 */ /* 0x000e240000101000 */
[----:B0-----:R-:W-:-:S05]  /*2780*/  F2FP.BF16.PACK_AB R0, RZ, R0 ;  /* 0x00000000ff00723e */ /* 0x001fca00000010ff */
[----:B------:R0:W-:Y:S01]  /*2790*/  STG.E.U16 [R16.64], R0 ;  /* 0x0000000010007986 */ /* 0x0001e2000c101524 */
[----:B------:R-:W-:Y:S05]  /*27a0*/  BRA `(.L_x_60805) ;  /* 0x000006e000007947 */ /* 0x000fea0003800000 */
.L_x_60812:
        /* <DEDUP_REMOVED lines=11> */
.L_x_60824:
        /* <DEDUP_REMOVED lines=18> */
.L_x_60827:
[----:B------:R-:W-:-:S04]  /*2980*/  LOP3.LUT R2, R3, 0x80000000, RZ, 0xc0, !PT ;  /* 0x8000000003027812 */ /* 0x000fc800078ec0ff */
[----:B------:R-:W-:-:S04]  /*2990*/  SHF.R.U32.HI R3, RZ, 0x18, R2 ;  /* 0x00000018ff037819 */ /* 0x000fc80000011602 */
[----:B------:R-:W-:-:S04]  /*29a0*/  LOP3.LUT R0, R0, R3, RZ, 0xfc, !PT ;  /* 0x0000000300007212 */ /* 0x000fc800078efcff */
[----:B------:R-:W-:Y:S02]  /*29b0*/  PRMT R8, R0, 0x7610, R8 ;  /* 0x0000761000087816 */ /* 0x000fe40000000008 */
.L_x_60826:
[----:B------:R-:W-:Y:S05]  /*29c0*/  BSYNC B0 ;  /* 0x0000000000007941 */ /* 0x000fea0003800000 */
.L_x_60825:
[----:B------:R0:W-:Y:S01]  /*29d0*/  STG.E.U8 [R16.64], R8 ;  /* 0x0000000810007986 */ /* 0x0001e2000c101124 */
[----:B------:R-:W-:Y:S05]  /*29e0*/  BRA `(.L_x_60805) ;  /* 0x000004a000007947 */ /* 0x000fea0003800000 */
.L_x_60823:
        /* <DEDUP_REMOVED lines=18> */
.L_x_60830:
[----:B------:R-:W-:-:S04]  /*2b10*/  LOP3.LUT R2, R3, 0x80000000, RZ, 0xc0, !PT ;  /* 0x8000000003027812 */ /* 0x000fc800078ec0ff */
[----:B------:R-:W-:-:S04]  /*2b20*/  SHF.R.U32.HI R3, RZ, 0x18, R2 ;  /* 0x00000018ff037819 */ /* 0x000fc80000011602 */
[----:B------:R-:W-:-:S04]  /*2b30*/  LOP3.LUT R0, R0, R3, RZ, 0xfc, !PT ;  /* 0x0000000300007212 */ /* 0x000fc800078efcff */
[----:B------:R-:W-:Y:S02]  /*2b40*/  PRMT R8, R0, 0x7610, R8 ;  /* 0x0000761000087816 */ /* 0x000fe40000000008 */
.L_x_60829:
[----:B------:R-:W-:Y:S05]  /*2b50*/  BSYNC B0 ;  /* 0x0000000000007941 */ /* 0x000fea0003800000 */
.L_x_60828:
[----:B------:R0:W-:Y:S01]  /*2b60*/  STG.E.U8 [R16.64], R8 ;  /* 0x0000000810007986 */ /* 0x0001e2000c101124 */
[----:B------:R-:W-:Y:S05]  /*2b70*/  BRA `(.L_x_60805) ;  /* 0x0000031000007947 */ /* 0x000fea0003800000 */
.L_x_60822:
        /* <DEDUP_REMOVED lines=23> */
.L_x_60804:
        /* <DEDUP_REMOVED lines=20> */
.L_x_60832:
[----:B------:R-:W-:Y:S01]  /*2e30*/  LOP3.LUT R2, R3, 0xff, RZ, 0xc0, !PT ;  /* 0x000000ff03027812 */ /* 0x000fe200078ec0ff */
[----:B------:R-:W-:-:S05]  /*2e40*/  IMAD.MOV.U32 R3, RZ, RZ, RZ ;  /* 0x000000ffff037224 */ /* 0x000fca00078e00ff */
[----:B------:R0:W-:Y:S01]  /*2e50*/  STG.E.64 [R16.64], R2 ;  /* 0x0000000210007986 */ /* 0x0001e2000c101b24 */
[----:B------:R-:W-:Y:S05]  /*2e60*/  BRA `(.L_x_60805) ;  /* 0x0000002000007947 */ /* 0x000fea0003800000 */
.L_x_60831:
[----:B------:R-:W-:-:S05]  /*2e70*/  LOP3.LUT R3, R3, 0xff, RZ, 0xc0, !PT ;  /* 0x000000ff03037812 */ /* 0x000fca00078ec0ff */
[----:B------:R0:W-:Y:S02]  /*2e80*/  STG.E [R16.64], R3 ;  /* 0x0000000310007986 */ /* 0x0001e4000c101924 */
.L_x_60805:
[----:B------:R-:W-:-:S05]  /*2e90*/  IMAD R18, R18, 0x200, R23 ;  /* 0x0000020012127824 */ /* 0x000fca00078e0217 */
[----:B------:R-:W-:Y:S02]  /*2ea0*/  IADD3 R19, R18, 0x80, RZ ;  /* 0x0000008012137810 */ /* 0x000fe40007ffe0ff */
.L_x_60763:
[----:B------:R-:W-:Y:S05]  /*2eb0*/  BSYNC B6 ;  /* 0x0000000000067941 */ /* 0x000fea0003800000 */
.L_x_60762:
        /* <DEDUP_REMOVED lines=231> */
.L_x_60835:
        /* <DEDUP_REMOVED lines=18> */
.L_x_60839:
[----:B------:R0:W5:Y:S01]  /*3e50*/  LDG.E.U8 R0, [R4.64] ;  /* 0x0000002404007981 */ /* 0x000162000c1e1100 */
[----:B------:R-:W-:Y:S05]  /*3e60*/  BRA `(.L_x_60841) ;  /* 0x00000dc000007947 */ /* 0x000fea0003800000 */
.L_x_60838:
        /* <DEDUP_REMOVED lines=8> */
.L_x_60843:
[----:B------:R0:W5:Y:S01]  /*3ef0*/  LDG.E.U8 R0, [R4.64] ;  /* 0x0000002404007981 */ /* 0x000162000c1e1100 */
[----:B------:R-:W-:Y:S05]  /*3f00*/  BRA `(.L_x_60841) ;  /* 0x00000d2000007947 */ /* 0x000fea0003800000 */
.L_x_60842:
[----:B------:R0:W5:Y:S01]  /*3f10*/  LDG.E.U16 R0, [R4.64] ;  /* 0x0000002404007981 */ /* 0x000162000c1e1500 */
[----:B------:R-:W-:Y:S05]  /*3f20*/  BRA `(.L_x_60841) ;  /* 0x00000d0000007947 */ /* 0x000fea0003800000 */
.L_x_60837:
        /* <DEDUP_REMOVED lines=10> */
.L_x_60845:
[----:B------:R-:W2:Y:S02]  /*3fd0*/  LDG.E.U16 R2, [R4.64] ;  /* 0x0000002404027981 */ /* 0x000ea4000c1e1500 */
[----:B--2---:R-:W-:-:S06]  /*3fe0*/  HADD2.F32 R2, -RZ, R2.H0_H0 ;  /* 0x20000002ff027230 */ /* 0x004fcc0000004100 */
[----:B------:R-:W0:Y:S02]  /*3ff0*/  F2I.S64.TRUNC R2, R2 ;  /* 0x0000000200027311 */ /* 0x000e24000020d900 */
[----:B0-----:R-:W-:Y:S01]  /*4000*/  PRMT R0, R2, 0x7610, R0 ;  /* 0x0000761002007816 */ /* 0x001fe20000000000 */
[----:B------:R-:W-:Y:S05]  /*4010*/  BRA `(.L_x_60841) ;  /* 0x00000c1000007947 */ /* 0x000fea0003800000 */
.L_x_60844:
        /* <DEDUP_REMOVED lines=10> */
.L_x_60847:
[----:B------:R-:W2:Y:S02]  /*40c0*/  LDG.E.U16 R4, [R4.64] ;  /* 0x0000002404047981 */ /* 0x000ea4000c1e1500 */
[----:B--2---:R-:W-:-:S06]  /*40d0*/  HADD2.F32 R2, -RZ, R4.H0_H0 ;  /* 0x20000004ff027230 */ /* 0x004fcc0000004100 */
[----:B------:R-:W0:Y:S02]  /*40e0*/  F2I.S64.TRUNC R2, R2 ;  /* 0x0000000200027311 */ /* 0x000e24000020d900 */
[----:B0-----:R-:W-:Y:S01]  /*40f0*/  PRMT R0, R2, 0x7610, R0 ;  /* 0x0000761002007816 */ /* 0x001fe20000000000 */
[----:B------:R-:W-:Y:S05]  /*4100*/  BRA `(.L_x_60841) ;  /* 0x00000b2000007947 */ /* 0x000fea0003800000 */
.L_x_60846:
[----:B------:R-:W2:Y:S02]  /*4110*/  LDG.E.64 R2, [R4.64] ;  /* 0x0000002404027981 */ /* 0x000ea4000c1e1b00 */
[----:B--2---:R-:W0:Y:S02]  /*4120*/  F2I.S64.F64.TRUNC R2, R2 ;  /* 0x0000000200027311 */ /* 0x004e24000030d900 */
[----:B0-----:R-:W-:Y:S01]  /*4130*/  PRMT R0, R2, 0x7610, R0 ;  /* 0x0000761002007816 */ /* 0x001fe20000000000 */
[----:B------:R-:W-:Y:S05]  /*4140*/  BRA `(.L_x_60841) ;  /* 0x00000ae000007947 */ /* 0x000fea0003800000 */
.L_x_60836:
        /* <DEDUP_REMOVED lines=12> */
.L_x_60850:
[----:B------:R-:W2:Y:S02]  /*4210*/  LDG.E.64 R4, [R4.64] ;  /* 0x0000002404047981 */ /* 0x000ea4000c1e1b00 */
[----:B--2---:R-:W0:Y:S02]  /*4220*/  F2I.S64.F64.TRUNC R2, R4 ;  /* 0x0000000400027311 */ /* 0x004e24000030d900 */
[----:B0-----:R-:W-:Y:S01]  /*4230*/  PRMT R0, R2, 0x7610, R0 ;  /* 0x0000761002007816 */ /* 0x001fe20000000000 */
[----:B------:R-:W-:Y:S05]  /*4240*/  BRA `(.L_x_60841) ;  /* 0x000009e000007947 */ /* 0x000fea0003800000 */
.L_x_60849:
        /* <DEDUP_REMOVED lines=28> */
.L_x_60852:
        /* <DEDUP_REMOVED lines=15> */
.L_x_60851:
[----:B------:R-:W2:Y:S02]  /*4500*/  LDG.E.U16 R2, [R4.64] ;  /* 0x0000002404027981 */ /* 0x000ea4000c1e1500 */
[----:B--2---:R-:W-:-:S06]  /*4510*/  PRMT R2, RZ, 0x5410, R2 ;  /* 0x00005410ff027816 */ /* 0x004fcc0000000002 */
[----:B------:R-:W0:Y:S02]  /*4520*/  F2I.S64.TRUNC R2, R2 ;  /* 0x0000000200027311 */ /* 0x000e24000020d900 */
[----:B0-----:R-:W-:Y:S01]  /*4530*/  PRMT R0, R2, 0x7610, R0 ;  /* 0x0000761002007816 */ /* 0x001fe20000000000 */
[----:B------:R-:W-:Y:S05]  /*4540*/  BRA `(.L_x_60841) ;  /* 0x000006e000007947 */ /* 0x000fea0003800000 */
.L_x_60848:
        /* <DEDUP_REMOVED lines=10> */
.L_x_60855:
        /* <DEDUP_REMOVED lines=21> */
.L_x_60859:
[----:B------:R-:W-:Y:S05]  /*4740*/  BSYNC B1 ;  /* 0x0000000000017941 */ /* 0x000fea0003800000 */
.L_x_60858:
[----:B------:R-:W-:Y:S01]  /*4750*/  IMAD.SHL.U32 R2, R2, 0x100000, RZ ;  /* 0x0010000002027824 */ /* 0x000fe200078e00ff */
[----:B------:R-:W-:-:S04]  /*4760*/  LEA R3, R0, 0x3b800000, 0x17 ;  /* 0x3b80000000037811 */ /* 0x000fc800078eb8ff */
[----:B------:R-:W-:Y:S02]  /*4770*/  LOP3.LUT R2, R3, R2, R4, 0xfe, !PT ;  /* 0x0000000203027212 */ /* 0x000fe400078efe04 */
.L_x_60857:
[----:B------:R-:W-:Y:S05]  /*4780*/  BSYNC B0 ;  /* 0x0000000000007941 */ /* 0x000fea0003800000 */
.L_x_60856:
[----:B------:R-:W0:Y:S02]  /*4790*/  F2I.S64.TRUNC R2, R2 ;  /* 0x0000000200027311 */ /* 0x000e24000020d900 */
[----:B0-----:R-:W-:Y:S01]  /*47a0*/  PRMT R0, R2, 0x7610, R0 ;  /* 0x0000761002007816 */ /* 0x001fe20000000000 */
[----:B------:R-:W-:Y:S05]  /*47b0*/  BRA `(.L_x_60841) ;  /* 0x0000047000007947 */ /* 0x000fea0003800000 */
.L_x_60854:
        /* <DEDUP_REMOVED lines=21> */
.L_x_60863:
[----:B------:R-:W-:Y:S05]  /*4910*/  BSYNC B1 ;  /* 0x0000000000017941 */ /* 0x000fea0003800000 */
.L_x_60862:
[----:B------:R-:W-:Y:S01]  /*4920*/  IMAD.SHL.U32 R2, R2, 0x200000, RZ ;  /* 0x0020000002027824 */ /* 0x000fe200078e00ff */
[----:B------:R-:W-:-:S04]  /*4930*/  LEA R3, R0, 0x37800000, 0x17 ;  /* 0x3780000000037811 */ /* 0x000fc800078eb8ff */
[----:B------:R-:W-:Y:S02]  /*4940*/  LOP3.LUT R2, R3, R2, R4, 0xfe, !PT ;  /* 0x0000000203027212 */ /* 0x000fe400078efe04 */
.L_x_60861:
[----:B------:R-:W-:Y:S05]  /*4950*/  BSYNC B0 ;  /* 0x0000000000007941 */ /* 0x000fea0003800000 */
.L_x_60860:
[----:B------:R-:W0:Y:S02]  /*4960*/  F2I.S64.TRUNC R2, R2 ;  /* 0x0000000200027311 */ /* 0x000e24000020d900 */
[----:B0-----:R-:W-:Y:S01]  /*4970*/  PRMT R0, R2, 0x7610, R0 ;  /* 0x0000761002007816 */ /* 0x001fe20000000000 */
[----:B------:R-:W-:Y:S05]  /*4980*/  BRA `(.L_x_60841) ;  /* 0x000002a000007947 */ /* 0x000fea0003800000 */
.L_x_60853:
        /* <DEDUP_REMOVED lines=14> */
.L_x_60867:
[----:B------:R-:W-:Y:S05]  /*4a70*/  BSYNC B0 ;  /* 0x0000000000007941 */ /* 0x000fea0003800000 */
.L_x_60866:
[----:B------:R-:W0:Y:S02]  /*4a80*/  F2I.S64.TRUNC R2, R2 ;  /* 0x0000000200027311 */ /* 0x000e24000020d900 */
[----:B0-----:R-:W-:Y:S01]  /*4a90*/  PRMT R0, R2, 0x7610, R0 ;  /* 0x0000761002007816 */ /* 0x001fe20000000000 */
[----:B------:R-:W-:Y:S05]  /*4aa0*/  BRA `(.L_x_60841) ;  /* 0x0000018000007947 */ /* 0x000fea0003800000 */
.L_x_60840:
        /* <DEDUP_REMOVED lines=21> */
.L_x_60865:
[----:B------:R0:W5:Y:S01]  /*4c00*/  LDG.E.U8 R0, [R4.64] ;  /* 0x0000002404007981 */ /* 0x000162000c1e1100 */
[----:B------:R-:W-:Y:S05]  /*4c10*/  BRA `(.L_x_60841) ;  /* 0x0000001000007947 */ /* 0x000fea0003800000 */
.L_x_60864:
[----:B------:R0:W5:Y:S02]  /*4c20*/  LDG.E.U8 R0, [R4.64] ;  /* 0x0000002404007981 */ /* 0x000164000c1e1100 */
.L_x_60841:
        /* <DEDUP_REMOVED lines=10> */
.L_x_60870:
        /* <DEDUP_REMOVED lines=12> */
.L_x_60869:
[----:B------:R-:W-:Y:S05]  /*4d90*/  BSYNC B0 ;  /* 0x0000000000007941 */ /* 0x000fea0003800000 */
.L_x_60868:
        /* <DEDUP_REMOVED lines=11> */
.L_x_60874:
[----:B------:R0:W-:Y:S01]  /*4e50*/  STG.E.U8 [R16.64], R3 ;  /* 0x0000000310007986 */ /* 0x0001e2000c101124 */
[----:B------:R-:W-:Y:S05]  /*4e60*/  BRA `(.L_x_60876) ;  /* 0x00000e9000007947 */ /* 0x000fea0003800000 */
.L_x_60873:
        /* <DEDUP_REMOVED lines=10> */
.L_x_60878:
[----:B------:R-:W-:-:S05]  /*4f10*/  LOP3.LUT R3, R3, 0xff, RZ, 0xc0, !PT ;  /* 0x000000ff03037812 */ /* 0x000fca00078ec0ff */
[----:B------:R0:W-:Y:S01]  /*4f20*/  STG.E [R16.64], R3 ;  /* 0x0000000310007986 */ /* 0x0001e2000c101924 */
[----:B------:R-:W-:Y:S05]  /*4f30*/  BRA `(.L_x_60876) ;  /* 0x00000dc000007947 */ /* 0x000fea0003800000 */
.L_x_60877:
[----:B------:R-:W-:-:S05]  /*4f40*/  LOP3.LUT R3, R3, 0xff, RZ, 0xc0, !PT ;  /* 0x000000ff03037812 */ /* 0x000fca00078ec0ff */
[----:B------:R0:W-:Y:S01]  /*4f50*/  STG.E.U16 [R16.64], R3 ;  /* 0x0000000310007986 */ /* 0x0001e2000c101524 */
[----:B------:R-:W-:Y:S05]  /*4f60*/  BRA `(.L_x_60876) ;  /* 0x00000d9000007947 */ /* 0x000fea0003800000 */
.L_x_60872:
        /* <DEDUP_REMOVED lines=10> */
.L_x_60880:
[----:B------:R-:W-:-:S04]  /*5010*/  LOP3.LUT R3, R3, 0xff, RZ, 0xc0, !PT ;  /* 0x000000ff03037812 */ /* 0x000fc800078ec0ff */
[----:B------:R-:W0:Y:S02]  /*5020*/  I2F.U16 R0, R3 ;  /* 0x0000000300007306 */ /* 0x000e240000101000 */
[----:B0-----:R-:W-:-:S05]  /*5030*/  F2FP.PACK_AB R0, RZ, R0 ;  /* 0x00000000ff00723e */ /* 0x001fca00000000ff */
[----:B------:R0:W-:Y:S01]  /*5040*/  STG.E.U16 [R16.64], R0 ;  /* 0x0000000010007986 */ /* 0x0001e2000c101524 */
[----:B------:R-:W-:Y:S05]  /*5050*/  BRA `(.L_x_60876) ;  /* 0x00000ca000007947 */ /* 0x000fea0003800000 */
.L_x_60879:
        /* <DEDUP_REMOVED lines=11> */
.L_x_60882:
[----:B------:R-:W-:-:S06]  /*5110*/  LOP3.LUT R3, R3, 0xff, RZ, 0xc0, !PT ;  /* 0x000000ff03037812 */ /* 0x000fcc00078ec0ff */
[----:B------:R-:W0:Y:S02]  /*5120*/  I2F.U16 R3, R3 ;  /* 0x0000000300037306 */ /* 0x000e240000101000 */
[----:B0-----:R-:W-:-:S04]  /*5130*/  F2FP.PACK_AB R3, RZ, R3 ;  /* 0x00000003ff03723e */ /* 0x001fc800000000ff */
[----:B------:R-:W-:-:S05]  /*5140*/  PRMT R3, R3, 0x5410, RZ ;  /* 0x0000541003037816 */ /* 0x000fca00000000ff */
[----:B------:R0:W-:Y:S01]  /*5150*/  STG.E [R16.64], R3 ;  /* 0x0000000310007986 */ /* 0x0001e2000c101924 */
[----:B------:R-:W-:Y:S05]  /*5160*/  BRA `(.L_x_60876) ;  /* 0x00000b9000007947 */ /* 0x000fea0003800000 */
.L_x_60881:
[----:B------:R-:W-:-:S06]  /*5170*/  LOP3.LUT R3, R3, 0xff, RZ, 0xc0, !PT ;  /* 0x000000ff03037812 */ /* 0x000fcc00078ec0ff */
[----:B------:R-:W0:Y:S02]  /*5180*/  I2F.F64.U16 R2, R3 ;  /* 0x0000000300027312 */ /* 0x000e240000101800 */
[----:B0-----:R0:W-:Y:S01]  /*5190*/  STG.E.64 [R16.64], R2 ;  /* 0x0000000210007986 */ /* 0x0011e2000c101b24 */
[----:B------:R-:W-:Y:S05]  /*51a0*/  BRA `(.L_x_60876) ;  /* 0x00000b5000007947 */ /* 0x000fea0003800000 */
.L_x_60871:
        /* <DEDUP_REMOVED lines=12> */
.L_x_60885:
[----:B------:R-:W-:Y:S01]  /*5270*/  LOP3.LUT R4, R3, 0xff, RZ, 0xc0, !PT ;  /* 0x000000ff03047812 */ /* 0x000fe200078ec0ff */
[----:B------:R-:W-:-:S05]  /*5280*/  CS2R R6, SRZ ;  /* 0x0000000000067805 */ /* 0x000fca000001ff00 */
[----:B------:R-:W0:Y:S02]  /*5290*/  I2F.F64.U16 R4, R4 ;  /* 0x0000000400047312 */ /* 0x000e240000101800 */
[----:B0-----:R0:W-:Y:S01]  /*52a0*/  STG.E.128 [R16.64], R4 ;  /* 0x0000000410007986 */ /* 0x0011e2000c101d24 */
[----:B------:R-:W-:Y:S05]  /*52b0*/  BRA `(.L_x_60876) ;  /* 0x00000a4000007947 */ /* 0x000fea0003800000 */
.L_x_60884:
        /* <DEDUP_REMOVED lines=22> */
.L_x_60889:
[----:B------:R-:W-:Y:S05]  /*5420*/  BSYNC B0 ;  /* 0x0000000000007941 */ /* 0x000fea0003800000 */
.L_x_60888:
[----:B------:R-:W-:-:S05]  /*5430*/  LOP3.LUT R3, R0, R3, RZ, 0xfc, !PT ;  /* 0x0000000300037212 */ /* 0x000fca00078efcff */
[----:B------:R0:W-:Y:S01]  /*5440*/  STG.E.U8 [R16.64], R3 ;  /* 0x0000000310007986 */ /* 0x0001e2000c101124 */
[----:B------:R-:W-:Y:S05]  /*5450*/  BRA `(.L_x_60876) ;  /* 0x000008a000007947 */ /* 0x000fea0003800000 */
.L_x_60887:
        /* <DEDUP_REMOVED lines=14> */
.L_x_60891:
[----:B------:R-:W-:Y:S01]  /*5540*/  IMAD.MOV.U32 R0, RZ, RZ, 0x7f ;  /* 0x0000007fff007424 */ /* 0x000fe200078e00ff */
[----:B------:R-:W-:-:S04]  /*5550*/  ISETP.GT.U32.AND P0, PT, R2, 0x7f800000, PT ;  /* 0x7f8000000200780c */ /* 0x000fc80003f04070 */
[----:B------:R-:W-:-:S04]  /*5560*/  SEL R0, R0, 0x7c, P0 ;  /* 0x0000007c00007807 */ /* 0x000fc80000000000 */
.L_x_60892:
[----:B------:R-:W-:Y:S05]  /*5570*/  BSYNC B0 ;  /* 0x0000000000007941 */ /* 0x000fea0003800000 */
.L_x_60890:
[----:B------:R-:W-:-:S04]  /*5580*/  LOP3.LUT R2, R3, 0x80000000, RZ, 0xc0, !PT ;  /* 0x8000000003027812 */ /* 0x000fc800078ec0ff */
[----:B------:R-:W-:-:S04]  /*5590*/  SHF.R.U32.HI R3, RZ, 0x18, R2 ;  /* 0x00000018ff037819 */ /* 0x000fc80000011602 */
[----:B------:R-:W-:-:S05]  /*55a0*/  LOP3.LUT R3, R0, R3, RZ, 0xfc, !PT ;  /* 0x0000000300037212 */ /* 0x000fca00078efcff */
[----:B------:R0:W-:Y:S01]  /*55b0*/  STG.E.U8 [R16.64], R3 ;  /* 0x0000000310007986 */ /* 0x0001e2000c101124 */
[----:B------:R-:W-:Y:S05]  /*55c0*/  BRA `(.L_x_60876) ;  /* 0x0000073000007947 */ /* 0x000fea0003800000 */
.L_x_60886:
[----:B------:R-:W-:-:S04]  /*55d0*/  LOP3.LUT R3, R3, 0xff, RZ, 0xc0, !PT ;  /* 0x000000ff03037812 */ /* 0x000fc800078ec0ff */
[----:B------:R-:W0:Y:S02]  /*55e0*/  I2F.U16 R0, R3 ;  /* 0x0000000300007306 */ /* 0x000e240000101000 */
[----:B0-----:R-:W-:-:S05]  /*55f0*/  F2FP.BF16.PACK_AB R0, RZ, R0 ;  /* 0x00000000ff00723e */ /* 0x001fca00000010ff */
[----:B------:R0:W-:Y:S01]  /*5600*/  STG.E.U16 [R16.64], R0 ;  /* 0x0000000010007986 */ /* 0x0001e2000c101524 */
[----:B------:R-:W-:Y:S05]  /*5610*/  BRA `(.L_x_60876) ;  /* 0x000006e000007947 */ /* 0x000fea0003800000 */
.L_x_60883:
        /* <DEDUP_REMOVED lines=11> */
.L_x_60895:
        /* <DEDUP_REMOVED lines=18> */
.L_x_60898:
[----:B------:R-:W-:-:S04]  /*57f0*/  LOP3.LUT R2, R3, 0x80000000, RZ, 0xc0, !PT ;  /* 0x8000000003027812 */ /* 0x000fc800078ec0ff */
[----:B------:R-:W-:-:S04]  /*5800*/  SHF.R.U32.HI R3, RZ, 0x18, R2 ;  /* 0x00000018ff037819 */ /* 0x000fc80000011602 */
[----:B------:R-:W-:-:S04]  /*5810*/  LOP3.LUT R0, R0, R3, RZ, 0xfc, !PT ;  /* 0x0000000300007212 */ /* 0x000fc800078efcff */
[----:B------:R-:W-:Y:S02]  /*5820*/  PRMT R8, R0, 0x7610, R8 ;  /* 0x0000761000087816 */ /* 0x000fe40000000008 */
.L_x_60897:
[----:B------:R-:W-:Y:S05]  /*5830*/  BSYNC B0 ;  /* 0x0000000000007941 */ /* 0x000fea0003800000 */
.L_x_60896:
[----:B------:R0:W-:Y:S01]  /*5840*/  STG.E.U8 [R16.64], R8 ;  /* 0x0000000810007986 */ /* 0x0001e2000c101124 */
[----:B------:R-:W-:Y:S05]  /*5850*/  BRA `(.L_x_60876) ;  /* 0x000004a000007947 */ /* 0x000fea0003800000 */
.L_x_60894:
        /* <DEDUP_REMOVED lines=18> */
.L_x_60901:
[----:B------:R-:W-:-:S04]  /*5980*/  LOP3.LUT R2, R3, 0x80000000, RZ, 0xc0, !PT ;  /* 0x8000000003027812 */ /* 0x000fc800078ec0ff */
[----:B------:R-:W-:-:S04]  /*5990*/  SHF.R.U32.HI R3, RZ, 0x18, R2 ;  /* 0x00000018ff037819 */ /* 0x000fc80000011602 */
[----:B------:R-:W-:-:S04]  /*59a0*/  LOP3.LUT R0, R0, R3, RZ, 0xfc, !PT ;  /* 0x0000000300007212 */ /* 0x000fc800078efcff */
[----:B------:R-:W-:Y:S02]  /*59b0*/  PRMT R8, R0, 0x7610, R8 ;  /* 0x0000761000087816 */ /* 0x000fe40000000008 */
.L_x_60900:
[----:B------:R-:W-:Y:S05]  /*59c0*/  BSYNC B0 ;  /* 0x0000000000007941 */ /* 0x000fea0003800000 */
.L_x_60899:
[----:B------:R0:W-:Y:S01]  /*59d0*/  STG.E.U8 [R16.64], R8 ;  /* 0x0000000810007986 */ /* 0x0001e2000c101124 */
[----:B------:R-:W-:Y:S05]  /*59e0*/  BRA `(.L_x_60876) ;  /* 0x0000031000007947 */ /* 0x000fea0003800000 */
.L_x_60893:
        /* <DEDUP_REMOVED lines=23> */
.L_x_60875:
        /* <DEDUP_REMOVED lines=20> */
.L_x_60903:
[----:B------:R-:W-:Y:S01]  /*5ca0*/  LOP3.LUT R2, R3, 0xff, RZ, 0xc0, !PT ;  /* 0x000000ff03027812 */ /* 0x000fe200078ec0ff */
[----:B------:R-:W-:-:S05]  /*5cb0*/  IMAD.MOV.U32 R3, RZ, RZ, RZ ;  /* 0x000000ffff037224 */ /* 0x000fca00078e00ff */
[----:B------:R0:W-:Y:S01]  /*5cc0*/  STG.E.64 [R16.64], R2 ;  /* 0x0000000210007986 */ /* 0x0001e2000c101b24 */
[----:B------:R-:W-:Y:S05]  /*5cd0*/  BRA `(.L_x_60876) ;  /* 0x0000002000007947 */ /* 0x000fea0003800000 */
.L_x_60902:
[----:B------:R-:W-:-:S05]  /*5ce0*/  LOP3.LUT R3, R3, 0xff, RZ, 0xc0, !PT ;  /* 0x000000ff03037812 */ /* 0x000fca00078ec0ff */
[----:B------:R0:W-:Y:S02]  /*5cf0*/  STG.E [R16.64], R3 ;  /* 0x0000000310007986 */ /* 0x0001e4000c101924 */
.L_x_60876:
        /* <DEDUP_REMOVED lines=231> */
.L_x_60904:
        /* <DEDUP_REMOVED lines=18> */
.L_x_60908:
[----:B------:R0:W5:Y:S01]  /*6c90*/  LDG.E.U8 R0, [R4.64] ;  /* 0x0000002404007981 */ /* 0x000162000c1e1100 */
[----:B------:R-:W-:Y:S05]  /*6ca0*/  BRA `(.L_x_60910) ;  /* 0x00000dc000007947 */ /* 0x000fea0003800000 */
.L_x_60907:
        /* <DEDUP_REMOVED lines=8> */
.L_x_60912:
[----:B------:R0:W5:Y:S01]  /*6d30*/  LDG.E.U8 R0, [R4.64] ;  /* 0x0000002404007981 */ /* 0x000162000c1e1100 */
[----:B------:R-:W-:Y:S05]  /*6d40*/  BRA `(.L_x_60910) ;  /* 0x00000d2000007947 */ /* 0x000fea0003800000 */
.L_x_60911:
[----:B------:R0:W5:Y:S01]  /*6d50*/  LDG.E.U16 R0, [R4.64] ;  /* 0x0000002404007981 */ /* 0x000162000c1e1500 */
[----:B------:R-:W-:Y:S05]  /*6d60*/  BRA `(.L_x_60910) ;  /* 0x00000d0000007947 */ /* 0x000fea0003800000 */
.L_x_60906:
        /* <DEDUP_REMOVED lines=10> */
.L_x_60914:
[----:B------:R-:W2:Y:S02]  /*6e10*/  LDG.E.U16 R2, [R4.64] ;  /* 0x0000002404027981 */ /* 0x000ea4000c1e1500 */
[----:B--2---:R-:W-:-:S06]  /*6e20*/  HADD2.F32 R2, -RZ, R2.H0_H0 ;  /* 0x20000002ff027230 */ /* 0x004fcc0000004100 */
[----:B------:R-:W0:Y:S02]  /*6e30*/  F2I.S64.TRUNC R2, R2 ;  /* 0x0000000200027311 */ /* 0x000e24000020d900 */
[----:B0-----:R-:W-:Y:S01]  /*6e40*/  PRMT R0, R2, 0x7610, R0 ;  /* 0x0000761002007816 */ /* 0x001fe20000000000 */
[----:B------:R-:W-:Y:S05]  /*6e50*/  BRA `(.L_x_60910) ;  /* 0x00000c1000007947 */ /* 0x000fea0003800000 */
.L_x_60913:
        /* <DEDUP_REMOVED lines=10> */
.L_x_60916:
[----:B------:R-:W2:Y:S02]  /*6f00*/  LDG.E.U16 R4, [R4.64] ;  /* 0x0000002404047981 */ /* 0x000ea4000c1e1500 */
[----:B--2---:R-:W-:-:S06]  /*6f10*/  HADD2.F32 R2, -RZ, R4.H0_H0 ;  /* 0x20000004ff027230 */ /* 0x004fcc0000004100 */
[----:B------:R-:W0:Y:S02]  /*6f20*/  F2I.S64.TRUNC R2, R2 ;  /* 0x0000000200027311 */ /* 0x000e24000020d900 */
[----:B0-----:R-:W-:Y:S01]  /*6f30*/  PRMT R0, R2, 0x7610, R0 ;  /* 0x0000761002007816 */ /* 0x001fe20000000000 */
[----:B------:R-:W-:Y:S05]  /*6f40*/  BRA `(.L_x_60910) ;  /* 0x00000b2000007947 */ /* 0x000fea0003800000 */
.L_x_60915:
[----:B------:R-:W2:Y:S02]  /*6f50*/  LDG.E.64 R2, [R4.64] ;  /* 0x0000002404027981 */ /* 0x000ea4000c1e1b00 */
[----:B--2---:R-:W0:Y:S02]  /*6f60*/  F2I.S64.F64.TRUNC R2, R2 ;  /* 0x0000000200027311 */ /* 0x004e24000030d900 */
[----:B0-----:R-:W-:Y:S01]  /*6f70*/  PRMT R0, R2, 0x7610, R0 ;  /* 0x0000761002007816 */ /* 0x001fe20000000000 */
[----:B------:R-:W-:Y:S05]  /*6f80*/  BRA `(.L_x_60910) ;  /* 0x00000ae000007947 */ /* 0x000fea0003800000 */
.L_x_60905:
        /* <DEDUP_REMOVED lines=12> */
.L_x_60919:
[----:B------:R-:W2:Y:S02]  /*7050*/  LDG.E.64 R4, [R4.64] ;  /* 0x0000002404047981 */ /* 0x000ea4000c1e1b00 */
[----:B--2---:R-:W0:Y:S02]  /*7060*/  F2I.S64.F64.TRUNC R2, R4 ;  /* 0x0000000400027311 */ /* 0x004e24000030d900 */
[----:B0-----:R-:W-:Y:S01]  /*7070*/  PRMT R0, R2, 0x7610, R0 ;  /* 0x0000761002007816 */ /* 0x001fe20000000000 */
[----:B------:R-:W-:Y:S05]  /*7080*/  BRA `(.L_x_60910) ;  /* 0x000009e000007947 */ /* 0x000fea0003800000 */
.L_x_60918:
        /* <DEDUP_REMOVED lines=28> */
.L_x_60921:
        /* <DEDUP_REMOVED lines=15> */
.L_x_60920:
[----:B------:R-:W2:Y:S02]  /*7340*/  LDG.E.U16 R2, [R4.64] ;  /* 0x0000002404027981 */ /* 0x000ea4000c1e1500 */
[----:B--2---:R-:W-:-:S06]  /*7350*/  PRMT R2, RZ, 0x5410, R2 ;  /* 0x00005410ff027816 */ /* 0x004fcc0000000002 */
[----:B------:R-:W0:Y:S02]  /*7360*/  F2I.S64.TRUNC R2, R2 ;  /* 0x0000000200027311 */ /* 0x000e24000020d900 */
[----:B0-----:R-:W-:Y:S01]  /*7370*/  PRMT R0, R2, 0x7610, R0 ;  /* 0x0000761002007816 */ /* 0x001fe20000000000 */
[----:B------:R-:W-:Y:S05]  /*7380*/  BRA `(.L_x_60910) ;  /* 0x000006e000007947 */ /* 0x000fea0003800000 */
.L_x_60917:
        /* <DEDUP_REMOVED lines=10> */
.L_x_60924:
        /* <DEDUP_REMOVED lines=21> */
.L_x_60928:
[----:B------:R-:W-:Y:S05]  /*7580*/  BSYNC B1 ;  /* 0x0000000000017941 */ /* 0x000fea0003800000 */
.L_x_60927:
[----:B------:R-:W-:Y:S01]  /*7590*/  IMAD.SHL.U32 R2, R2, 0x100000, RZ ;  /* 0x0010000002027824 */ /* 0x000fe200078e00ff */
[----:B------:R-:W-:-:S04]  /*75a0*/  LEA R3, R0, 0x3b800000, 0x17 ;  /* 0x3b80000000037811 */ /* 0x000fc800078eb8ff */
[----:B------:R-:W-:Y:S02]  /*75b0*/  LOP3.LUT R2, R3, R2, R4, 0xfe, !PT ;  /* 0x0000000203027212 */ /* 0x000fe400078efe04 */
.L_x_60926:
[----:B------:R-:W-:Y:S05]  /*75c0*/  BSYNC B0 ;  /* 0x0000000000007941 */ /* 0x000fea0003800000 */
.L_x_60925:
[----:B------:R-:W0:Y:S02]  /*75d0*/  F2I.S64.TRUNC R2, R2 ;  /* 0x0000000200027311 */ /* 0x000e24000020d900 */
[----:B0-----:R-:W-:Y:S01]  /*75e0*/  PRMT R0, R2, 0x7610, R0 ;  /* 0x0000761002007816 */ /* 0x001fe20000000000 */
[----:B------:R-:W-:Y:S05]  /*75f0*/  BRA `(.L_x_60910) ;  /* 0x0000047000007947 */ /* 0x000fea0003800000 */
.L_x_60923:
        /* <DEDUP_REMOVED lines=21> */
.L_x_60932:
[----:B------:R-:W-:Y:S05]  /*7750*/  BSYNC B1 ;  /* 0x0000000000017941 */ /* 0x000fea0003800000 */
.L_x_60931:
[----:B------:R-:W-:Y:S01]  /*7760*/  IMAD.SHL.U32 R2, R2, 0x200000, RZ ;  /* 0x0020000002027824 */ /* 0x000fe200078e00ff */
[----:B------:R-:W-:-:S04]  /*7770*/  LEA R3, R0, 0x37800000, 0x17 ;  /* 0x3780000000037811 */ /* 0x000fc800078eb8ff */
[----:B------:R-:W-:Y:S02]  /*7780*/  LOP3.LUT R2, R3, R2, R4, 0xfe, !PT ;  /* 0x0000000203027212 */ /* 0x000fe400078efe04 */
.L_x_60930:
[----:B------:R-:W-:Y:S05]  /*7790*/  BSYNC B0 ;  /* 0x0000000000007941 */ /* 0x000fea0003800000 */
.L_x_60929:
[----:B------:R-:W0:Y:S02]  /*77a0*/  F2I.S64.TRUNC R2, R2 ;  /* 0x0000000200027311 */ /* 0x000e24000020d900 */
[----:B0-----:R-:W-:Y:S01]  /*77b0*/  PRMT R0, R2, 0x7610, R0 ;  /* 0x0000761002007816 */ /* 0x001fe20000000000 */
[----:B------:R-:W-:Y:S05]  /*77c0*/  BRA `(.L_x_60910) ;  /* 0x000002a000007947 */ /* 0x000fea0003800000 */
.L_x_60922:
        /* <DEDUP_REMOVED lines=14> */
.L_x_60936:
[----:B------:R-:W-:Y:S05]  /*78b0*/  BSYNC B0 ;  /* 0x0000000000007941 */ /* 0x000fea0003800000 */
.L_x_60935:
[----:B------:R-:W0:Y:S02]  /*78c0*/  F2I.S64.TRUNC R2, R2 ;  /* 0x0000000200027311 */ /* 0x000e24000020d900 */
[----:B0-----:R-:W-:Y:S01]  /*78d0*/  PRMT R0, R2, 0x7610, R0 ;  /* 0x0000761002007816 */ /* 0x001fe20000000000 */
[----:B------:R-:W-:Y:S05]  /*78e0*/  BRA `(.L_x_60910) ;  /* 0x0000018000007947 */ /* 0x000fea0003800000 */
.L_x_60909:
        /* <DEDUP_REMOVED lines=21> */
.L_x_60934:
[----:B------:R0:W5:Y:S01]  /*7a40*/  LDG.E.U8 R0, [R4.64] ;  /* 0x0000002404007981 */ /* 0x000162000c1e1100 */
[----:B------:R-:W-:Y:S05]  /*7a50*/  BRA `(.L_x_60910) ;  /* 0x0000001000007947 */ /* 0x000fea0003800000 */
.L_x_60933:
[----:B------:R0:W5:Y:S02]  /*7a60*/  LDG.E.U8 R0, [R4.64] ;  /* 0x0000002404007981 */ /* 0x000164000c1e1100 */
.L_x_60910:
        /* <DEDUP_REMOVED lines=10> */
.L_x_60939:
        /* <DEDUP_REMOVED lines=12> */
.L_x_60938:
[----:B------:R-:W-:Y:S05]  /*7bd0*/  BSYNC B0 ;  /* 0x0000000000007941 */ /* 0x000fea0003800000 */
.L_x_60937:
        /* <DEDUP_REMOVED lines=11> */
.L_x_60943:
[----:B------:R0:W-:Y:S01]  /*7c90*/  STG.E.U8 [R16.64], R3 ;  /* 0x0000000310007986 */ /* 0x0001e2000c101124 */
[----:B------:R-:W-:Y:S05]  /*7ca0*/  BRA `(.L_x_60945) ;  /* 0x00000e9000007947 */ /* 0x000fea0003800000 */
.L_x_60942:
        /* <DEDUP_REMOVED lines=10> */
.L_x_60947:
[----:B------:R-:W-:-:S05]  /*7d50*/  LOP3.LUT R3, R3, 0xff, RZ, 0xc0, !PT ;  /* 0x000000ff03037812 */ /* 0x000fca00078ec0ff */
[----:B------:R0:W-:Y:S01]  /*7d60*/  STG.E [R16.64], R3 ;  /* 0x0000000310007986 */ /* 0x0001e2000c101924 */
[----:B------:R-:W-:Y:S05]  /*7d70*/  BRA `(.L_x_60945) ;  /* 0x00000dc000007947 */ /* 0x000fea0003800000 */
.L_x_60946:
[----:B------:R-:W-:-:S05]  /*7d80*/  LOP3.LUT R3, R3, 0xff, RZ, 0xc0, !PT ;  /* 0x000000ff03037812 */ /* 0x000fca00078ec0ff */
[----:B------:R0:W-:Y:S01]  /*7d90*/  STG.E.U16 [R16.64], R3 ;  /* 0x0000000310007986 */ /* 0x0001e2000c101524 */
[----:B------:R-:W-:Y:S05]  /*7da0*/  BRA `(.L_x_60945) ;  /* 0x00000d9000007947 */ /* 0x000fea0003800000 */
.L_x_60941:
        /* <DEDUP_REMOVED lines=10> */
.L_x_60949:
[----:B------:R-:W-:-:S04]  /*7e50*/  LOP3.LUT R3, R3, 0xff, RZ, 0xc0, !PT ;  /* 0x000000ff03037812 */ /* 0x000fc800078ec0ff */
[----:B------:R-:W0:Y:S02]  /*7e60*/  I2F.U16 R0, R3 ;  /* 0x0000000300007306 */ /* 0x000e240000101000 */
[----:B0-----:R-:W-:-:S05]  /*7e70*/  F2FP.PACK_AB R0, RZ, R0 ;  /* 0x00000000ff00723e */ /* 0x001fca00000000ff */
[----:B------:R0:W-:Y:S01]  /*7e80*/  STG.E.U16 [R16.64], R0 ;  /* 0x0000000010007986 */ /* 0x0001e2000c101524 */
[----:B------:R-:W-:Y:S05]  /*7e90*/  BRA `(.L_x_60945) ;  /* 0x00000ca000007947 */ /* 0x000fea0003800000 */
.L_x_60948:
        /* <DEDUP_REMOVED lines=11> */
.L_x_60951:
[----:B------:R-:W-:-:S06]  /*7f50*/  LOP3.LUT R3, R3, 0xff, RZ, 0xc0, !PT ;  /* 0x000000ff03037812 */ /* 0x000fcc00078ec0ff */
[----:B------:R-:W0:Y:S02]  /*7f60*/  I2F.U16 R3, R3 ;  /* 0x0000000300037306 */ /* 0x000e240000101000 */
[----:B0-----:R-:W-:-:S04]  /*7f70*/  F2FP.PACK_AB R3, RZ, R3 ;  /* 0x00000003ff03723e */ /* 0x001fc800000000ff */
[----:B------:R-:W-:-:S05]  /*7f80*/  PRMT R3, R3, 0x5410, RZ ;  /* 0x0000541003037816 */ /* 0x000fca00000000ff */
[----:B------:R0:W-:Y:S01]  /*7f90*/  STG.E [R16.64], R3 ;  /* 0x0000000310007986 */ /* 0x0001e2000c101924 */
[----:B------:R-:W-:Y:S05]  /*7fa0*/  BRA `(.L_x_60945) ;  /* 0x00000b9000007947 */ /* 0x000fea0003800000 */
.L_x_60950:
[----:B------:R-:W-:-:S06]  /*7fb0*/  LOP3.LUT R3, R3, 0xff, RZ, 0xc0, !PT ;  /* 0x000000ff03037812 */ /* 0x000fcc00078ec0ff */
[----:B------:R-:W0:Y:S02]  /*7fc0*/  I2F.F64.U16 R2, R3 ;  /* 0x0000000300027312 */ /* 0x000e240000101800 */
[----:B0-----:R0:W-:Y:S01]  /*7fd0*/  STG.E.64 [R16.64], R2 ;  /* 0x0000000210007986 */ /* 0x0011e2000c101b24 */
[----:B------:R-:W-:Y:S05]  /*7fe0*/  BRA `(.L_x_60945) ;  /* 0x00000b5000007947 */ /* 0x000fea0003800000 */
.L_x_60940:
        /* <DEDUP_REMOVED lines=12> */
.L_x_60954:
[----:B------:R-:W-:Y:S01]  /*80b0*/  LOP3.LUT R4, R3, 0xff, RZ, 0xc0, !PT ;  /* 0x000000ff03047812 */ /* 0x000fe200078ec0ff */
[----:B------:R-:W-:-:S05]  /*80c0*/  CS2R R6, SRZ ;  /* 0x0000000000067805 */ /* 0x000fca000001ff00 */
[----:B------:R-:W0:Y:S02]  /*80d0*/  I2F.F64.U16 R4, R4 ;  /* 0x0000000400047312 */ /* 0x000e240000101800 */
[----:B0-----:R0:W-:Y:S01]  /*80e0*/  STG.E.128 [R16.64], R4 ;  /* 0x0000000410007986 */ /* 0x0011e2000c101d24 */
[----:B------:R-:W-:Y:S05]  /*80f0*/  BRA `(.L_x_60945) ;  /* 0x00000a4000007947 */ /* 0x000fea0003800000 */
.L_x_60953:
        /* <DEDUP_REMOVED lines=22> */
.L_x_60958:
[----:B------:R-:W-:Y:S05]  /*8260*/  BSYNC B0 ;  /* 0x0000000000007941 */ /* 0x000fea0003800000 */
.L_x_60957:
[----:B------:R-:W-:-:S05]  /*8270*/  LOP3.LUT R3, R0, R3, RZ, 0xfc, !PT ;  /* 0x0000000300037212 */ /* 0x000fca00078efcff */
[----:B------:R0:W-:Y:S01]  /*8280*/  STG.E.U8 [R16.64], R3 ;  /* 0x0000000310007986 */ /* 0x0001e2000c101124 */
[----:B------:R-:W-:Y:S05]  /*8290*/  BRA `(.L_x_60945) ;  /* 0x000008a000007947 */ /* 0x000fea0003800000 */
.L_x_60956:
        /* <DEDUP_REMOVED lines=14> */
.L_x_60960:
[----:B------:R-:W-:Y:S01]  /*8380*/  IMAD.MOV.U32 R0, RZ, RZ, 0x7f ;  /* 0x0000007fff007424 */ /* 0x000fe200078e00ff */
[----:B------:R-:W-:-:S04]  /*8390*/  ISETP.GT.U32.AND P0, PT, R2, 0x7f800000, PT ;  /* 0x7f8000000200780c */ /* 0x000fc80003f04070 */
[----:B------:R-:W-:-:S04]  /*83a0*/  SEL R0, R0, 0x7c, P0 ;  /* 0x0000007c00007807 */ /* 0x000fc80000000000 */
.L_x_60961:
[----:B------:R-:W-:Y:S05]  /*83b0*/  BSYNC B0 ;  /* 0x0000000000007941 */ /* 0x000fea0003800000 */
.L_x_60959:
[----:B------:R-:W-:-:S04]  /*83c0*/  LOP3.LUT R2, R3, 0x80000000, RZ, 0xc0, !PT ;  /* 0x8000000003027812 */ /* 0x000fc800078ec0ff */
[----:B------:R-:W-:-:S04]  /*83d0*/  SHF.R.U32.HI R3, RZ, 0x18, R2 ;  /* 0x00000018ff037819 */ /* 0x000fc80000011602 */
[----:B------:R-:W-:-:S05]  /*83e0*/  LOP3.LUT R3, R0, R3, RZ, 0xfc, !PT ;  /* 0x0000000300037212 */ /* 0x000fca00078efcff */
[----:B------:R0:W-:Y:S01]  /*83f0*/  STG.E.U8 [R16.64], R3 ;  /* 0x0000000310007986 */ /* 0x0001e2000c101124 */
[----:B------:R-:W-:Y:S05]  /*8400*/  BRA `(.L_x_60945) ;  /* 0x0000073000007947 */ /* 0x000fea0003800000 */
.L_x_60955:
[----:B------:R-:W-:-:S04]  /*8410*/  LOP3.LUT R3, R3, 0xff, RZ, 0xc0, !PT ;  /* 0x000000ff03037812 */ /* 0x000fc800078ec0ff */
[----:B------:R-:W0:Y:S02]  /*8420*/  I2F.U16 R0, R3 ;  /* 0x0000000300007306 */ /* 0x000e240000101000 */
[----:B0-----:R-:W-:-:S05]  /*8430*/  F2FP.BF16.PACK_AB R0, RZ, R0 ;  /* 0x00000000ff00723e */ /* 0x001fca00000010ff */
[----:B------:R0:W-:Y:S01]  /*8440*/  STG.E.U16 [R16.64], R0 ;  /* 0x0000000010007986 */ /* 0x0001e2000c101524 */
[----:B------:R-:W-:Y:S05]  /*8450*/  BRA `(.L_x_60945) ;  /* 0x000006e000007947 */ /* 0x000fea0003800000 */
.L_x_60952:
        /* <DEDUP_REMOVED lines=11> */
.L_x_60964:
        /* <DEDUP_REMOVED lines=18> */
.L_x_60967:
[----:B------:R-:W-:-:S04]  /*8630*/  LOP3.LUT R2, R3, 0x80000000, RZ, 0xc0, !PT ;  /* 0x8000000003027812 */ /* 0x000fc800078ec0ff */
[----:B------:R-:W-:-:S04]  /*8640*/  SHF.R.U32.HI R3, RZ, 0x18, R2 ;  /* 0x00000018ff037819 */ /* 0x000fc80000011602 */
[----:B------:R-:W-:-:S04]  /*8650*/  LOP3.LUT R0, R0, R3, RZ, 0xfc, !PT ;  /* 0x0000000300007212 */ /* 0x000fc800078efcff */
[----:B------:R-:W-:Y:S02]  /*8660*/  PRMT R8, R0, 0x7610, R8 ;  /* 0x0000761000087816 */ /* 0x000fe40000000008 */
.L_x_60966:
[----:B------:R-:W-:Y:S05]  /*8670*/  BSYNC B0 ;  /* 0x0000000000007941 */ /* 0x000fea0003800000 */
.L_x_60965:
[----:B------:R0:W-:Y:S01]  /*8680*/  STG.E.U8 [R16.64], R8 ;  /* 0x0000000810007986 */ /* 0x0001e2000c101124 */
[----:B------:R-:W-:Y:S05]  /*8690*/  BRA `(.L_x_60945) ;  /* 0x000004a000007947 */ /* 0x000fea0003800000 */
.L_x_60963:
        /* <DEDUP_REMOVED lines=18> */
.L_x_60970:
[----:B------:R-:W-:-:S04]  /*87c0*/  LOP3.LUT R2, R3, 0x80000000, RZ, 0xc0, !PT ;  /* 0x8000000003027812 */ /* 0x000fc800078ec0ff */
[----:B------:R-:W-:-:S04]  /*87d0*/  SHF.R.U32.HI R3, RZ, 0x18, R2 ;  /* 0x00000018ff037819 */ /* 0x000fc80000011602 */
[----:B------:R-:W-:-:S04]  /*87e0*/  LOP3.LUT R0, R0, R3, RZ, 0xfc, !PT ;  /* 0x0000000300007212 */ /* 0x000fc800078efcff */
[----:B------:R-:W-:Y:S02]  /*87f0*/  PRMT R8, R0, 0x7610, R8 ;  /* 0x0000761000087816 */ /* 0x000fe40000000008 */
.L_x_60969:
[----:B------:R-:W-:Y:S05]  /*8800*/  BSYNC B0 ;  /* 0x0000000000007941 */ /* 0x000fea0003800000 */
.L_x_60968:
[----:B------:R0:W-:Y:S01]  /*8810*/  STG.E.U8 [R16.64], R8 ;  /* 0x0000000810007986 */ /* 0x0001e2000c101124 */
[----:B------:R-:W-:Y:S05]  /*8820*/  BRA `(.L_x_60945) ;  /* 0x0000031000007947 */ /* 0x000fea0003800000 */
.L_x_60962:
        /* <DEDUP_REMOVED lines=23> */
.L_x_60944:
        /* <DEDUP_REMOVED lines=20> */
.L_x_60972:
[----:B------:R-:W-:Y:S01]  /*8ae0*/  LOP3.LUT R2, R3, 0xff, RZ, 0xc0, !PT ;  /* 0x000000ff03027812 */ /* 0x000fe200078ec0ff */
[----:B------:R-:W-:-:S05]  /*8af0*/  IMAD.MOV.U32 R3, RZ, RZ, RZ ;  /* 0x000000ffff037224 */ /* 0x000fca00078e00ff */
[----:B------:R0:W-:Y:S01]  /*8b00*/  STG.E.64 [R16.64], R2 ;  /* 0x0000000210007986 */ /* 0x0001e2000c101b24 */
[----:B------:R-:W-:Y:S05]  /*8b10*/  BRA `(.L_x_60945) ;  /* 0x0000002000007947 */ /* 0x000fea0003800000 */
.L_x_60971:
[----:B------:R-:W-:-:S05]  /*8b20*/  LOP3.LUT R3, R3, 0xff, RZ, 0xc0, !PT ;  /* 0x000000ff03037812 */ /* 0x000fca00078ec0ff */
[----:B------:R0:W-:Y:S02]  /*8b30*/  STG.E [R16.64], R3 ;  /* 0x0000000310007986 */ /* 0x0001e4000c101924 */
.L_x_60945:
[----:B------:R-:W-:Y:S02]  /*8b40*/  IADD3 R19, R19, 0x80, RZ ;  /* 0x0000008013137810 */ /* 0x000fe40007ffe0ff */
.L_x_60834:
[----:B------:R-:W-:Y:S05]  /*8b50*/  BSYNC B6 ;  /* 0x0000000000067941 */ /* 0x000fea0003800000 */
.L_x_60833:
        /* <DEDUP_REMOVED lines=230> */
.L_x_60973:
        /* <DEDUP_REMOVED lines=18> */
.L_x_60977:
[----:B------:R0:W5:Y:S01]  /*9ae0*/  LDG.E.U8 R0, [R4.64] ;  /* 0x0000002404007981 */ /* 0x000162000c1e1100 */
[----:B------:R-:W-:Y:S05]  /*9af0*/  BRA `(.L_x_60979) ;  /* 0x00000dc000007947 */ /* 0x000fea0003800000 */
.L_x_60976:
        /* <DEDUP_REMOVED lines=8> */
.L_x_60981:
[----:B------:R0:W5:Y:S01]  /*9b80*/  LDG.E.U8 R0, [R4.64] ;  /* 0x0000002404007981 */ /* 0x000162000c1e1100 */
[----:B------:R-:W-:Y:S05]  /*9b90*/  BRA `(.L_x_60979) ;  /* 0x00000d2000007947 */ /* 0x000fea0003800000 */
.L_x_60980:
[----:B------:R0:W5:Y:S01]  /*9ba0*/  LDG.E.U16 R0, [R4.64] ;  /* 0x0000002404007981 */ /* 0x000162000c1e1500 */
[----:B------:R-:W-:Y:S05]  /*9bb0*/  BRA `(.L_x_60979) ;  /* 0x00000d0000007947 */ /* 0x000fea0003800000 */
.L_x_60975:
        /* <DEDUP_REMOVED lines=10> */
.L_x_60983:
[----:B------:R-:W2:Y:S02]  /*9c60*/  LDG.E.U16 R2, [R4.64] ;  /* 0x0000002404027981 */ /* 0x000ea4000c1e1500 */
[----:B--2---:R-:W-:-:S06]  /*9c70*/  HADD2.F32 R2, -RZ, R2.H0_H0 ;  /* 0x20000002ff027230 */ /* 0x004fcc0000004100 */
[----:B------:R-:W0:Y:S02]  /*9c80*/  F2I.S64.TRUNC R2, R2 ;  /* 0x0000000200027311 */ /* 0x000e24000020d900 */
[----:B0-----:R-:W-:Y:S01]  /*9c90*/  PRMT R0, R2, 0x7610, R0 ;  /* 0x0000761002007816 */ /* 0x001fe20000000000 */
[----:B------:R-:W-:Y:S05]  /*9ca0*/  BRA `(.L_x_60979) ;  /* 0x00000c1000007947 */ /* 0x000fea0003800000 */
.L_x_60982:
        /* <DEDUP_REMOVED lines=10> */
.L_x_60985:
[----:B------:R-:W2:Y:S02]  /*9d50*/  LDG.E.U16 R4, [R4.64] ;  /* 0x0000002404047981 */ /* 0x000ea4000c1e1500 */
[----:B--2---:R-:W-:-:S06]  /*9d60*/  HADD2.F32 R2, -RZ, R4.H0_H0 ;  /* 0x20000004ff027230 */ /* 0x004fcc0000004100 */
[----:B------:R-:W0:Y:S02]  /*9d70*/  F2I.S64.TRUNC R2, R2 ;  /* 0x0000000200027311 */ /* 0x000e24000020d900 */
[----:B0-----:R-:W-:Y:S01]  /*9d80*/  PRMT R0, R2, 0x7610, R0 ;  /* 0x0000761002007816 */ /* 0x001fe20000000000 */
[----:B------:R-:W-:Y:S05]  /*9d90*/  BRA `(.L_x_60979) ;  /* 0x00000b2000007947 */ /* 0x000fea0003800000 */
.L_x_60984:
[----:B------:R-:W2:Y:S02]  /*9da0*/  LDG.E.64 R2, [R4.64] ;  /* 0x0000002404027981 */ /* 0x000ea4000c1e1b00 */
[----:B--2---:R-:W0:Y:S02]  /*9db0*/  F2I.S64.F64.TRUNC R2, R2 ;  /* 0x0000000200027311 */ /* 0x004e24000030d900 */
[----:B0-----:R-:W-:Y:S01]  /*9dc0*/  PRMT R0, R2, 0x7610, R0 ;  /* 0x0000761002007816 */ /* 0x001fe20000000000 */
[----:B------:R-:W-:Y:S05]  /*9dd0*/  BRA `(.L_x_60979) ;  /* 0x00000ae000007947 */ /* 0x000fea0003800000 */
.L_x_60974:
        /* <DEDUP_REMOVED lines=12> */
.L_x_60988:
[----:B------:R-:W2:Y:S02]  /*9ea0*/  LDG.E.64 R4, [R4.64] ;  /* 0x0000002404047981 */ /* 0x000ea4000c1e1b00 */
[----:B--2---:R-:W0:Y:S02]  /*9eb0*/  F2I.S64.F64.TRUNC R2, R4 ;  /* 0x0000000400027311 */ /* 0x004e24000030d900 */
[----:B0-----:R-:W-:Y:S01]  /*9ec0*/  PRMT R0, R2, 0x7610, R0 ;  /* 0x0000761002007816 */ /* 0x001fe20000000000 */
[----:B------:R-:W-:Y:S05]  /*9ed0*/  BRA `(.L_x_60979) ;  /* 0x000009e000007947 */ /* 0x000fea0003800000 */
.L_x_60987:
        /* <DEDUP_REMOVED lines=28> */
.L_x_60990:
        /* <DEDUP_REMOVED lines=15> */
.L_x_60989:
[----:B------:R-:W2:Y:S02]  /*a190*/  LDG.E.U16 R2, [R4.64] ;  /* 0x0000002404027981 */ /* 0x000ea4000c1e1500 */
[----:B--2---:R-:W-:-:S06]  /*a1a0*/  PRMT R2, RZ, 0x5410, R2 ;  /* 0x00005410ff027816 */ /* 0x004fcc0000000002 */
[----:B------:R-:W0:Y:S02]  /*a1b0*/  F2I.S64.TRUNC R2, R2 ;  /* 0x0000000200027311 */ /* 0x000e24000020d900 */
[----:B0-----:R-:W-:Y:S01]  /*a1c0*/  PRMT R0, R2, 0x7610, R0 ;  /* 0x0000761002007816 */ /* 0x001fe20000000000 */
[----:B------:R-:W-:Y:S05]  /*a1d0*/  BRA `(.L_x_60979) ;  /* 0x000006e000007947 */ /* 0x000fea0003800000 */
.L_x_60986:
        /* <DEDUP_REMOVED lines=10> */
.L_x_60993:
        /* <DEDUP_REMOVED lines=21> */
.L_x_60997:
[----:B------:R-:W-:Y:S05]  /*a3d0*/  BSYNC B1 ;  /* 0x0000000000017941 */ /* 0x000fea0003800000 */
.L_x_60996:
[----:B------:R-:W-:Y:S01]  /*a3e0*/  IMAD.SHL.U32 R2, R2, 0x100000, RZ ;  /* 0x0010000002027824 */ /* 0x000fe200078e00ff */
[----:B------:R-:W-:-:S04]  /*a3f0*/  LEA R3, R0, 0x3b800000, 0x17 ;  /* 0x3b80000000037811 */ /* 0x000fc800078eb8ff */
[----:B------:R-:W-:Y:S02]  /*a400*/  LOP3.LUT R2, R3, R2, R4, 0xfe, !PT ;  /* 0x0000000203027212 */ /* 0x000fe400078efe04 */
.L_x_60995:
[----:B------:R-:W-:Y:S05]  /*a410*/  BSYNC B0 ;  /* 0x0000000000007941 */ /* 0x000fea0003800000 */
.L_x_60994:
[----:B------:R-:W0:Y:S02]  /*a420*/  F2I.S64.TRUNC R2, R2 ;  /* 0x0000000200027311 */ /* 0x000e24000020d900 */
[----:B0-----:R-:W-:Y:S01]  /*a430*/  PRMT R0, R2, 0x7610, R0 ;  /* 0x0000761002007816 */ /* 0x001fe20000000000 */
[----:B------:R-:W-:Y:S05]  /*a440*/  BRA `(.L_x_60979) ;  /* 0x0000047000007947 */ /* 0x000fea0003800000 */
.L_x_60992:
        /* <DEDUP_REMOVED lines=21> */
.L_x_61001:
[----:B------:R-:W-:Y:S05]  /*a5a0*/  BSYNC B1 ;  /* 0x0000000000017941 */ /* 0x000fea0003800000 */
.L_x_61000:
[----:B------:R-:W-:Y:S01]  /*a5b0*/  IMAD.SHL.U32 R2, R2, 0x200000, RZ ;  /* 0x0020000002027824 */ /* 0x000fe200078e00ff */
[----:B------:R-:W-:-:S04]  /*a5c0*/  LEA R3, R0, 0x37800000, 0x17 ;  /* 0x3780000000037811 */ /* 0x000fc800078eb8ff */
[----:B------:R-:W-:Y:S02]  /*a5d0*/  LOP3.LUT R2, R3, R2, R4, 0xfe, !PT ;  /* 0x0000000203027212 */ /* 0x000fe400078efe04 */
.L_x_60999:
[----:B------:R-:W-:Y:S05]  /*a5e0*/  BSYNC B0 ;  /* 0x0000000000007941 */ /* 0x000fea0003800000 */
.L_x_60998:
[----:B------:R-:W0:Y:S02]  /*a5f0*/  F2I.S64.TRUNC R2, R2 ;  /* 0x0000000200027311 */ /* 0x000e24000020d900 */
[----:B0-----:R-:W-:Y:S01]  /*a600*/  PRMT R0, R2, 0x7610, R0 ;  /* 0x0000761002007816 */ /* 0x001fe20000000000 */
[----:B------:R-:W-:Y:S05]  /*a610*/  BRA `(.L_x_60979) ;  /* 0x000002a000007947 */ /* 0x000fea0003800000 */
.L_x_60991:
        /* <DEDUP_REMOVED lines=14> */
.L_x_61005:
[----:B------:R-:W-:Y:S05]  /*a700*/  BSYNC B0 ;  /* 0x0000000000007941 */ /* 0x000fea0003800000 */
.L_x_61004:
[----:B------:R-:W0:Y:S02]  /*a710*/  F2I.S64.TRUNC R2, R2 ;  /* 0x0000000200027311 */ /* 0x000e24000020d900 */
[----:B0-----:R-:W-:Y:S01]  /*a720*/  PRMT R0, R2, 0x7610, R0 ;  /* 0x0000761002007816 */ /* 0x001fe20000000000 */
[----:B------:R-:W-:Y:S05]  /*a730*/  BRA `(.L_x_60979) ;  /* 0x0000018000007947 */ /* 0x000fea0003800000 */
.L_x_60978:
        /* <DEDUP_REMOVED lines=21> */
.L_x_61003:
[----:B------:R0:W5:Y:S01]  /*a890*/  LDG.E.U8 R0, [R4.64] ;  /* 0x0000002404007981 */ /* 0x000162000c1e1100 */
[----:B------:R-:W-:Y:S05]  /*a8a0*/  BRA `(.L_x_60979) ;  /* 0x0000001000007947 */ /* 0x000fea0003800000 */
.L_x_61002:
[----:B------:R0:W5:Y:S02]  /*a8b0*/  LDG.E.U8 R0, [R4.64] ;  /* 0x0000002404007981 */ /* 0x000164000c1e1100 */
.L_x_60979:
        /* <DEDUP_REMOVED lines=10> */
.L_x_61008:
        /* <DEDUP_REMOVED lines=12> */
.L_x_61007:
[----:B------:R-:W-:Y:S05]  /*aa20*/  BSYNC B0 ;  /* 0x0000000000007941 */ /* 0x000fea0003800000 */
.L_x_61006:
        /* <DEDUP_REMOVED lines=11> */
.L_x_61012:
[----:B------:R-:W-:Y:S01]  /*aae0*/  STG.E.U8 [R16.64], R3 ;  /* 0x0000000310007986 */ /* 0x000fe2000c101124 */
[----:B------:R-:W-:Y:S05]  /*aaf0*/  EXIT ;  /* 0x000000000000794d */ /* 0x000fea0003800000 */
.L_x_61011:
        /* <DEDUP_REMOVED lines=10> */
.L_x_61015:
[----:B------:R-:W-:-:S05]  /*aba0*/  LOP3.LUT R3, R3, 0xff, RZ, 0xc0, !PT ;  /* 0x000000ff03037812 */ /* 0x000fca00078ec0ff */
[----:B------:R-:W-:Y:S01]  /*abb0*/  STG.E [R16.64], R3 ;  /* 0x0000000310007986 */ /* 0x000fe2000c101924 */
[----:B------:R-:W-:Y:S05]  /*abc0*/  EXIT ;  /* 0x000000000000794d */ /* 0x000fea0003800000 */
.L_x_61014:
[----:B------:R-:W-:-:S05]  /*abd0*/  LOP3.LUT R3, R3, 0xff, RZ, 0xc0, !PT ;  /* 0x000000ff03037812 */ /* 0x000fca00078ec0ff */
[----:B------:R-:W-:Y:S01]  /*abe0*/  STG.E.U16 [R16.64], R3 ;  /* 0x0000000310007986 */ /* 0x000fe2000c101524 */
[----:B------:R-:W-:Y:S05]  /*abf0*/  EXIT ;  /* 0x000000000000794d */ /* 0x000fea0003800000 */
.L_x_61010:
        /* <DEDUP_REMOVED lines=10> */
.L_x_61017:
[----:B------:R-:W-:-:S04]  /*aca0*/  LOP3.LUT R3, R3, 0xff, RZ, 0xc0, !PT ;  /* 0x000000ff03037812 */ /* 0x000fc800078ec0ff */
[----:B------:R-:W0:Y:S02]  /*acb0*/  I2F.U16 R0, R3 ;  /* 0x0000000300007306 */ /* 0x000e240000101000 */
[----:B0-----:R-:W-:-:S05]  /*acc0*/  F2FP.PACK_AB R0, RZ, R0 ;  /* 0x00000000ff00723e */ /* 0x001fca00000000ff */
[----:B------:R-:W-:Y:S01]  /*acd0*/  STG.E.U16 [R16.64], R0 ;  /* 0x0000000010007986 */ /* 0x000fe2000c101524 */
[----:B------:R-:W-:Y:S05]  /*ace0*/  EXIT ;  /* 0x000000000000794d */ /* 0x000fea0003800000 */
.L_x_61016:
        /* <DEDUP_REMOVED lines=11> */
.L_x_61019:
[----:B------:R-:W-:-:S06]  /*ada0*/  LOP3.LUT R3, R3, 0xff, RZ, 0xc0, !PT ;  /* 0x000000ff03037812 */ /* 0x000fcc00078ec0ff */
[----:B------:R-:W0:Y:S02]  /*adb0*/  I2F.U16 R3, R3 ;  /* 0x0000000300037306 */ /* 0x000e240000101000 */
[----:B0-----:R-:W-:-:S04]  /*adc0*/  F2FP.PACK_AB R3, RZ, R3 ;  /* 0x00000003ff03723e */ /* 0x001fc800000000ff */
[----:B------:R-:W-:-:S05]  /*add0*/  PRMT R3, R3, 0x5410, RZ ;  /* 0x0000541003037816 */ /* 0x000fca00000000ff */
[----:B------:R-:W-:Y:S01]  /*ade0*/  STG.E [R16.64], R3 ;  /* 0x0000000310007986 */ /* 0x000fe2000c101924 */
[----:B------:R-:W-:Y:S05]  /*adf0*/  EXIT ;  /* 0x000000000000794d */ /* 0x000fea0003800000 */
.L_x_61018:
[----:B------:R-:W-:-:S06]  /*ae00*/  LOP3.LUT R3, R3, 0xff, RZ, 0xc0, !PT ;  /* 0x000000ff03037812 */ /* 0x000fcc00078ec0ff */
[----:B------:R-:W0:Y:S02]  /*ae10*/  I2F.F64.U16 R2, R3 ;  /* 0x0000000300027312 */ /* 0x000e240000101800 */
[----:B0-----:R-:W-:Y:S01]  /*ae20*/  STG.E.64 [R16.64], R2 ;  /* 0x0000000210007986 */ /* 0x001fe2000c101b24 */
[----:B------:R-:W-:Y:S05]  /*ae30*/  EXIT ;  /* 0x000000000000794d */ /* 0x000fea0003800000 */
.L_x_61009:
        /* <DEDUP_REMOVED lines=12> */
.L_x_61022:
[----:B------:R-:W-:Y:S01]  /*af00*/  LOP3.LUT R4, R3, 0xff, RZ, 0xc0, !PT ;  /* 0x000000ff03047812 */ /* 0x000fe200078ec0ff */
[----:B------:R-:W-:-:S05]  /*af10*/  CS2R R6, SRZ ;  /* 0x0000000000067805 */ /* 0x000fca000001ff00 */
[----:B------:R-:W0:Y:S02]  /*af20*/  I2F.F64.U16 R4, R4 ;  /* 0x0000000400047312 */ /* 0x000e240000101800 */
[----:B0-----:R-:W-:Y:S01]  /*af30*/  STG.E.128 [R16.64], R4 ;  /* 0x0000000410007986 */ /* 0x001fe2000c101d24 */
[----:B------:R-:W-:Y:S05]  /*af40*/  EXIT ;  /* 0x000000000000794d */ /* 0x000fea0003800000 */
.L_x_61021:
        /* <DEDUP_REMOVED lines=22> */
.L_x_61026:
[----:B------:R-:W-:Y:S05]  /*b0b0*/  BSYNC B0 ;  /* 0x0000000000007941 */ /* 0x000fea0003800000 */
.L_x_61025:
[----:B------:R-:W-:-:S05]  /*b0c0*/  LOP3.LUT R3, R0, R3, RZ, 0xfc, !PT ;  /* 0x0000000300037212 */ /* 0x000fca00078efcff */
[----:B------:R-:W-:Y:S01]  /*b0d0*/  STG.E.U8 [R16.64], R3 ;  /* 0x0000000310007986 */ /* 0x000fe2000c101124 */
[----:B------:R-:W-:Y:S05]  /*b0e0*/  EXIT ;  /* 0x000000000000794d */ /* 0x000fea0003800000 */
.L_x_61024:
        /* <DEDUP_REMOVED lines=14> */
.L_x_61028:
[----:B------:R-:W-:Y:S01]  /*b1d0*/  IMAD.MOV.U32 R0, RZ, RZ, 0x7f ;  /* 0x0000007fff007424 */ /* 0x000fe200078e00ff */
[----:B------:R-:W-:-:S04]  /*b1e0*/  ISETP.GT.U32.AND P0, PT, R2, 0x7f800000, PT ;  /* 0x7f8000000200780c */ /* 0x000fc80003f04070 */
[----:B------:R-:W-:-:S04]  /*b1f0*/  SEL R0, R0, 0x7c, P0 ;  /* 0x0000007c00007807 */ /* 0x000fc80000000000 */
.L_x_61029:
[----:B------:R-:W-:Y:S05]  /*b200*/  BSYNC B0 ;  /* 0x0000000000007941 */ /* 0x000fea0003800000 */
.L_x_61027:
[----:B------:R-:W-:-:S04]  /*b210*/  LOP3.LUT R2, R3, 0x80000000, RZ, 0xc0, !PT ;  /* 0x8000000003027812 */ /* 0x000fc800078ec0ff */
[----:B------:R-:W-:-:S04]  /*b220*/  SHF.R.U32.HI R3, RZ, 0x18, R2 ;  /* 0x00000018ff037819 */ /* 0x000fc80000011602 */
[----:B------:R-:W-:-:S05]  /*b230*/  LOP3.LUT R3, R0, R3, RZ, 0xfc, !PT ;  /* 0x0000000300037212 */ /* 0x000fca00078efcff */
[----:B------:R-:W-:Y:S01]  /*b240*/  STG.E.U8 [R16.64], R3 ;  /* 0x0000000310007986 */ /* 0x000fe2000c101124 */
[----:B------:R-:W-:Y:S05]  /*b250*/  EXIT ;  /* 0x000000000000794d */ /* 0x000fea0003800000 */
.L_x_61023:
[----:B------:R-:W-:-:S04]  /*b260*/  LOP3.LUT R3, R3, 0xff, RZ, 0xc0, !PT ;  /* 0x000000ff03037812 */ /* 0x000fc800078ec0ff */
[----:B------:R-:W0:Y:S02]  /*b270*/  I2F.U16 R0, R3 ;  /* 0x0000000300007306 */ /* 0x000e240000101000 */
[----:B0-----:R-:W-:-:S05]  /*b280*/  F2FP.BF16.PACK_AB R0, RZ, R0 ;  /* 0x00000000ff00723e */ /* 0x001fca00000010ff */
[----:B------:R-:W-:Y:S01]  /*b290*/  STG.E.U16 [R16.64], R0 ;  /* 0x0000000010007986 */ /* 0x000fe2000c101524 */
[----:B------:R-:W-:Y:S05]  /*b2a0*/  EXIT ;  /* 0x000000000000794d */ /* 0x000fea0003800000 */
.L_x_61020:
        /* <DEDUP_REMOVED lines=11> */
.L_x_61032:
        /* <DEDUP_REMOVED lines=18> */
.L_x_61035:
[----:B------:R-:W-:-:S04]  /*b480*/  LOP3.LUT R2, R3, 0x80000000, RZ, 0xc0, !PT ;  /* 0x8000000003027812 */ /* 0x000fc800078ec0ff */
[----:B------:R-:W-:-:S04]  /*b490*/  SHF.R.U32.HI R3, RZ, 0x18, R2 ;  /* 0x00000018ff037819 */ /* 0x000fc80000011602 */
[----:B------:R-:W-:-:S04]  /*b4a0*/  LOP3.LUT R0, R0, R3, RZ, 0xfc, !PT ;  /* 0x0000000300007212 */ /* 0x000fc800078efcff */
[----:B------:R-:W-:Y:S02]  /*b4b0*/  PRMT R8, R0, 0x7610, R8 ;  /* 0x0000761000087816 */ /* 0x000fe40000000008 */
.L_x_61034:
[----:B------:R-:W-:Y:S05]  /*b4c0*/  BSYNC B0 ;  /* 0x0000000000007941 */ /* 0x000fea0003800000 */
.L_x_61033:
[----:B------:R-:W-:Y:S01]  /*b4d0*/  STG.E.U8 [R16.64], R8 ;  /* 0x0000000810007986 */ /* 0x000fe2000c101124 */
[----:B------:R-:W-:Y:S05]  /*b4e0*/  EXIT ;  /* 0x000000000000794d */ /* 0x000fea0003800000 */
.L_x_61031:
        /* <DEDUP_REMOVED lines=18> */
.L_x_61038:
[----:B------:R-:W-:-:S04]  /*b610*/  LOP3.LUT R2, R3, 0x80000000, RZ, 0xc0, !PT ;  /* 0x8000000003027812 */ /* 0x000fc800078ec0ff */
[----:B------:R-:W-:-:S04]  /*b620*/  SHF.R.U32.HI R3, RZ, 0x18, R2 ;  /* 0x00000018ff037819 */ /* 0x000fc80000011602 */
[----:B------:R-:W-:-:S04]  /*b630*/  LOP3.LUT R0, R0, R3, RZ, 0xfc, !PT ;  /* 0x0000000300007212 */ /* 0x000fc800078efcff */
[----:B------:R-:W-:Y:S02]  /*b640*/  PRMT R8, R0, 0x7610, R8 ;  /* 0x0000761000087816 */ /* 0x000fe40000000008 */
.L_x_61037:
[----:B------:R-:W-:Y:S05]  /*b650*/  BSYNC B0 ;  /* 0x0000000000007941 */ /* 0x000fea0003800000 */
.L_x_61036:
[----:B------:R-:W-:Y:S01]  /*b660*/  STG.E.U8 [R16.64], R8 ;  /* 0x0000000810007986 */ /* 0x000fe2000c101124 */
[----:B------:R-:W-:Y:S05]  /*b670*/  EXIT ;  /* 0x000000000000794d */ /* 0x000fea0003800000 */
.L_x_61030:
        /* <DEDUP_REMOVED lines=23> */
.L_x_61013:
        /* <DEDUP_REMOVED lines=20> */
.L_x_61040:
[----:B------:R-:W-:Y:S01]  /*b930*/  LOP3.LUT R2, R3, 0xff, RZ, 0xc0, !PT ;  /* 0x000000ff03027812 */ /* 0x000fe200078ec0ff */
[----:B------:R-:W-:-:S05]  /*b940*/  IMAD.MOV.U32 R3, RZ, RZ, RZ ;  /* 0x000000ffff037224 */ /* 0x000fca00078e00ff */
[----:B------:R-:W-:Y:S01]  /*b950*/  STG.E.64 [R16.64], R2 ;  /* 0x0000000210007986 */ /* 0x000fe2000c101b24 */
[----:B------:R-:W-:Y:S05]  /*b960*/  EXIT ;  /* 0x000000000000794d */ /* 0x000fea0003800000 */
.L_x_61039:
[----:B------:R-:W-:-:S05]  /*b970*/  LOP3.LUT R3, R3, 0xff, RZ, 0xc0, !PT ;  /* 0x000000ff03037812 */ /* 0x000fca00078ec0ff */
[----:B------:R-:W-:Y:S01]  /*b980*/  STG.E [R16.64], R3 ;  /* 0x0000000310007986 */ /* 0x000fe2000c101924 */
[----:B------:R-:W-:Y:S05]  /*b990*/  EXIT ;  /* 0x000000000000794d */ /* 0x000fea0003800000 */
.L_x_61041:
        /* <DEDUP_REMOVED lines=14> */
.L_x_62024:


//--------------------- .text._ZN2at6native27unrolled_elementwise_kernelIZNS0_50_GLOBAL__N__2680c7bb_12_PowKernel_cu_b2145a98_318422pow_scalar_tensor_implIhEEvRNS_18TensorIteratorBaseET_EUlhE_St5arrayIPcLm2EELi4E23TrivialOffsetCalculatorILi1EjESC_NS0_6memory12LoadWithCastILi1EEENSD_13StoreWithCastILi1EEEEEviS6_T0_T2_T3_T4_T5_ --------------------------
	.section	.text._ZN2at6native27unrolled_elementwise_kernelIZNS0_50_GLOBAL__N__2680c7bb_12_PowKernel_cu_b2145a98_318422pow_scalar_tensor_implIhEEvRNS_18TensorIteratorBaseET_EUlhE_St5arrayIPcLm2EELi4E23TrivialOffsetCalculatorILi1EjESC_NS0_6memory12LoadWithCastILi1EEENSD_13StoreWithCastILi1EEEEEviS6_T0_T2_T3_T4_T5_,"ax",@progbits
	.sectioninfo	@"SHI_REGISTERS=29"
	.align	128
        .global         _ZN2at6native27unrolled_elementwise_kernelIZNS0_50_GLOBAL__N__2680c7bb_12_PowKernel_cu_b2145a98_318422pow_scalar_tensor_implIhEEvRNS_18TensorIteratorBaseET_EUlhE_St5arrayIPcLm2EELi4E23TrivialOffsetCalculatorILi1EjESC_NS0_6memory12LoadWithCastILi1EEENSD_13StoreWithCastILi1EEEEEviS6_T0_T2_T3_T4_T5_
        .type           _ZN2at6native27unrolled_elementwise_kernelIZNS0_50_GLOBAL__N__2680c7bb_12_PowKernel_cu_b2145a98_318422pow_scalar_tensor_implIhEEvRNS_18TensorIteratorBaseET_EUlhE_St5arrayIPcLm2EELi4E23TrivialOffsetCalculatorILi1EjESC_NS0_6memory12LoadWithCastILi1EEENSD_13StoreWithCastILi1EEEEEviS6_T0_T2_T3_T4_T5_,@function
        .size           _ZN2at6native27unrolled_elementwise_kernelIZNS0_50_GLOBAL__N__2680c7bb_12_PowKernel_cu_b2145a98_318422pow_scalar_tensor_implIhEEvRNS_18TensorIteratorBaseET_EUlhE_St5arrayIPcLm2EELi4E23TrivialOffsetCalculatorILi1EjESC_NS0_6memory12LoadWithCastILi1EEENSD_13StoreWithCastILi1EEEEEviS6_T0_T2_T3_T4_T5_,(.L_x_62025 - _ZN2at6native27unrolled_elementwise_kernelIZNS0_50_GLOBAL__N__2680c7bb_12_PowKernel_cu_b2145a98_318422pow_scalar_tensor_implIhEEvRNS_18TensorIteratorBaseET_EUlhE_St5arrayIPcLm2EELi4E23TrivialOffsetCalculatorILi1EjESC_NS0_6memory12LoadWithCastILi1EEENSD_13StoreWithCastILi1EEEEEviS6_T0_T2_T3_T4_T5_)
        .other          _ZN2at6native27unrolled_elementwise_kernelIZNS0_50_GLOBAL__N__2680c7bb_12_PowKernel_cu_b2145a98_318422pow_scalar_tensor_implIhEEvRNS_18TensorIteratorBaseET_EUlhE_St5arrayIPcLm2EELi4E23TrivialOffsetCalculatorILi1EjESC_NS0_6memory12LoadWithCastILi1EEENSD_13StoreWithCastILi1EEEEEviS6_T0_T2_T3_T4_T5_,@"STO_CUDA_ENTRY STV_DEFAULT"
_ZN2at6native27unrolled_elementwise_kernelIZNS0_50_GLOBAL__N__2680c7bb_12_PowKernel_cu_b2145a98_318422pow_scalar_tensor_implIhEEvRNS_18TensorIteratorBaseET_EUlhE_St5arrayIPcLm2EELi4E23TrivialOffsetCalculatorILi1EjESC_NS0_6memory12LoadWithCastILi1EEENSD_13StoreWithCastILi1EEEEEviS6_T0_T2_T3_T4_T5_:
.text._ZN2at6native27unrolled_elementwise_kernelIZNS0_50_GLOBAL__N__2680c7bb_12_PowKernel_cu_b2145a98_318422pow_scalar_tensor_implIhEEvRNS_18TensorIteratorBaseET_EUlhE_St5arrayIPcLm2EELi4E23TrivialOffsetCalculatorILi1EjESC_NS0_6memory12LoadWithCastILi1EEENSD_13StoreWithCastILi1EEEEEviS6_T0_T2_T3_T4_T5_:
        /* <DEDUP_REMOVED lines=31> */
.L_x_61047:
[----:B------:R0:W5:Y:S01]  /*01f0*/  LDG.E.U8 R19, [R4.64] ;  /* 0x0000002404137981 */ /* 0x000162000c1e1100 */
[----:B------:R-:W-:Y:S05]  /*0200*/  BRA `(.L_x_61049) ;  /* 0x00000dd000007947 */ /* 0x000fea0003800000 */
.L_x_61046:
        /* <DEDUP_REMOVED lines=8> */
.L_x_61051:
[----:B------:R0:W5:Y:S01]  /*0290*/  LDG.E.U8 R19, [R4.64] ;  /* 0x0000002404137981 */ /* 0x000162000c1e1100 */
[----:B------:R-:W-:Y:S05]  /*02a0*/  BRA `(.L_x_61049) ;  /* 0x00000d3000007947 */ /* 0x000fea0003800000 */
.L_x_61050:
[----:B------:R0:W5:Y:S01]  /*02b0*/  LDG.E.U16 R19, [R4.64] ;  /* 0x0000002404137981 */ /* 0x000162000c1e1500 */
[----:B------:R-:W-:Y:S05]  /*02c0*/  BRA `(.L_x_61049) ;  /* 0x00000d1000007947 */ /* 0x000fea0003800000 */
.L_x_61045:
        /* <DEDUP_REMOVED lines=10> */
.L_x_61053:
[----:B------:R-:W2:Y:S02]  /*0370*/  LDG.E.U16 R2, [R4.64] ;  /* 0x0000002404027981 */ /* 0x000ea4000c1e1500 */
[----:B--2---:R-:W-:-:S06]  /*0380*/  HADD2.F32 R2, -RZ, R2.H0_H0 ;  /* 0x20000002ff027230 */ /* 0x004fcc0000004100 */
[----:B------:R-:W0:Y:S02]  /*0390*/  F2I.S64.TRUNC R2, R2 ;  /* 0x0000000200027311 */ /* 0x000e24000020d900 */
[----:B0-----:R-:W-:Y:S01]  /*03a0*/  PRMT R19, R2, 0x7610, R19 ;  /* 0x0000761002137816 */ /* 0x001fe20000000013 */
[----:B------:R-:W-:Y:S05]  /*03b0*/  BRA `(.L_x_61049) ;  /* 0x00000c2000007947 */ /* 0x000fea0003800000 */
.L_x_61052:
        /* <DEDUP_REMOVED lines=10> */
.L_x_61055:
[----:B------:R-:W2:Y:S02]  /*0460*/  LDG.E.U16 R4, [R4.64] ;  /* 0x0000002404047981 */ /* 0x000ea4000c1e1500 */
[----:B--2---:R-:W-:-:S06]  /*0470*/  HADD2.F32 R2, -RZ, R4.H0_H0 ;  /* 0x20000004ff027230 */ /* 0x004fcc0000004100 */
[----:B------:R-:W0:Y:S02]  /*0480*/  F2I.S64.TRUNC R2, R2 ;  /* 0x0000000200027311 */ /* 0x000e24000020d900 */
[----:B0-----:R-:W-:Y:S01]  /*0490*/  PRMT R19, R2, 0x7610, R19 ;  /* 0x0000761002137816 */ /* 0x001fe20000000013 */
[----:B------:R-:W-:Y:S05]  /*04a0*/  BRA `(.L_x_61049) ;  /* 0x00000b3000007947 */ /* 0x000fea0003800000 */
.L_x_61054:
[----:B------:R-:W2:Y:S02]  /*04b0*/  LDG.E.64 R2, [R4.64] ;  /* 0x0000002404027981 */ /* 0x000ea4000c1e1b00 */
[----:B--2---:R-:W0:Y:S02]  /*04c0*/  F2I.S64.F64.TRUNC R2, R2 ;  /* 0x0000000200027311 */ /* 0x004e24000030d900 */
[----:B0-----:R-:W-:Y:S01]  /*04d0*/  PRMT R19, R2, 0x7610, R19 ;  /* 0x0000761002137816 */ /* 0x001fe20000000013 */
[----:B------:R-:W-:Y:S05]  /*04e0*/  BRA `(.L_x_61049) ;  /* 0x00000af000007947 */ /* 0x000fea0003800000 */
.L_x_61044:
        /* <DEDUP_REMOVED lines=12> */
.L_x_61058:
[----:B------:R-:W2:Y:S02]  /*05b0*/  LDG.E.64 R4, [R4.64] ;  /* 0x0000002404047981 */ /* 0x000ea4000c1e1b00 */
[----:B--2---:R-:W0:Y:S02]  /*05c0*/  F2I.S64.F64.TRUNC R2, R4 ;  /* 0x0000000400027311 */ /* 0x004e24000030d900 */
[----:B0-----:R-:W-:Y:S01]  /*05d0*/  PRMT R19, R2, 0x7610, R19 ;  /* 0x0000761002137816 */ /* 0x001fe20000000013 */
[----:B------:R-:W-:Y:S05]  /*05e0*/  BRA `(.L_x_61049) ;  /* 0x000009f000007947 */ /* 0x000fea0003800000 */
.L_x_61057:
        /* <DEDUP_REMOVED lines=28> */
.L_x_61060:
        /* <DEDUP_REMOVED lines=16> */
.L_x_61059:
[----:B------:R-:W2:Y:S02]  /*08b0*/  LDG.E.U16 R2, [R4.64] ;  /* 0x0000002404027981 */ /* 0x000ea4000c1e1500 */
[----:B--2---:R-:W-:-:S06]  /*08c0*/  PRMT R2, RZ, 0x5410, R2 ;  /* 0x00005410ff027816 */ /* 0x004fcc0000000002 */
[----:B------:R-:W0:Y:S02]  /*08d0*/  F2I.S64.TRUNC R2, R2 ;  /* 0x0000000200027311 */ /* 0x000e24000020d900 */
[----:B0-----:R-:W-:Y:S01]  /*08e0*/  PRMT R19, R2, 0x7610, R19 ;  /* 0x0000761002137816 */ /* 0x001fe20000000013 */
[----:B------:R-:W-:Y:S05]  /*08f0*/  BRA `(.L_x_61049) ;  /* 0x000006e000007947 */ /* 0x000fea0003800000 */
.L_x_61056:
        /* <DEDUP_REMOVED lines=10> */
.L_x_61063:
        /* <DEDUP_REMOVED lines=21> */
.L_x_61067:
[----:B------:R-:W-:Y:S05]  /*0af0*/  BSYNC B1 ;  /* 0x0000000000017941 */ /* 0x000fea0003800000 */
.L_x_61066:
[----:B------:R-:W-:Y:S01]  /*0b00*/  IMAD.SHL.U32 R2, R2, 0x100000, RZ ;  /* 0x0010000002027824 */ /* 0x000fe200078e00ff */
[----:B------:R-:W-:-:S04]  /*0b10*/  LEA R3, R0, 0x3b800000, 0x17 ;  /* 0x3b80000000037811 */ /* 0x000fc800078eb8ff */
[----:B------:R-:W-:Y:S02]  /*0b20*/  LOP3.LUT R2, R3, R2, R4, 0xfe, !PT ;  /* 0x0000000203027212 */ /* 0x000fe400078efe04 */
.L_x_61065:
[----:B------:R-:W-:Y:S05]  /*0b30*/  BSYNC B0 ;  /* 0x0000000000007941 */ /* 0x000fea0003800000 */
.L_x_61064:
[----:B------:R-:W0:Y:S02]  /*0b40*/  F2I.S64.TRUNC R2, R2 ;  /* 0x0000000200027311 */ /* 0x000e24000020d900 */
[----:B0-----:R-:W-:Y:S01]  /*0b50*/  PRMT R19, R2, 0x7610, R19 ;  /* 0x0000761002137816 */ /* 0x001fe20000000013 */
[----:B------:R-:W-:Y:S05]  /*0b60*/  BRA `(.L_x_61049) ;  /* 0x0000047000007947 */ /* 0x000fea0003800000 */
.L_x_61062:
        /* <DEDUP_REMOVED lines=21> */
.L_x_61071:
[----:B------:R-:W-:Y:S05]  /*0cc0*/  BSYNC B1 ;  /* 0x0000000000017941 */ /* 0x000fea0003800000 */
.L_x_61070:
[----:B------:R-:W-:Y:S01]  /*0cd0*/  IMAD.SHL.U32 R2, R2, 0x200000, RZ ;  /* 0x0020000002027824 */ /* 0x000fe200078e00ff */
[----:B------:R-:W-:-:S04]  /*0ce0*/  LEA R3, R0, 0x37800000, 0x17 ;  /* 0x3780000000037811 */ /* 0x000fc800078eb8ff */
[----:B------:R-:W-:Y:S02]  /*0cf0*/  LOP3.LUT R2, R3, R2, R4, 0xfe, !PT ;  /* 0x0000000203027212 */ /* 0x000fe400078efe04 */
.L_x_61069:
[----:B------:R-:W-:Y:S05]  /*0d00*/  BSYNC B0 ;  /* 0x0000000000007941 */ /* 0x000fea0003800000 */
.L_x_61068:
[----:B------:R-:W0:Y:S02]  /*0d10*/  F2I.S64.TRUNC R2, R2 ;  /* 0x0000000200027311 */ /* 0x000e24000020d900 */
[----:B0-----:R-:W-:Y:S01]  /*0d20*/  PRMT R19, R2, 0x7610, R19 ;  /* 0x0000761002137816 */ /* 0x001fe20000000013 */
[----:B------:R-:W-:Y:S05]  /*0d30*/  BRA `(.L_x_61049) ;  /* 0x000002a000007947 */ /* 0x000fea0003800000 */
.L_x_61061:
        /* <DEDUP_REMOVED lines=14> */
.L_x_61075:
[----:B------:R-:W-:Y:S05]  /*0e20*/  BSYNC B0 ;  /* 0x0000000000007941 */ /* 0x000fea0003800000 */
.L_x_61074:
[----:B------:R-:W0:Y:S02]  /*0e30*/  F2I.S64.TRUNC R2, R2 ;  /* 0x0000000200027311 */ /* 0x000e24000020d900 */
[----:B0-----:R-:W-:Y:S01]  /*0e40*/  PRMT R19, R2, 0x7610, R19 ;  /* 0x0000761002137816 */ /* 0x001fe20000000013 */
[----:B------:R-:W-:Y:S05]  /*0e50*/  BRA `(.L_x_61049) ;  /* 0x0000018000007947 */ /* 0x000fea0003800000 */
.L_x_61048:
        /* <DEDUP_REMOVED lines=21> */
.L_x_61073:
[----:B------:R0:W5:Y:S01]  /*0fb0*/  LDG.E.U8 R19, [R4.64] ;  /* 0x0000002404137981 */ /* 0x000162000c1e1100 */
[----:B------:R-:W-:Y:S05]  /*0fc0*/  BRA `(.L_x_61049) ;  /* 0x0000001000007947 */ /* 0x000fea0003800000 */
.L_x_61072:
[----:B------:R0:W5:Y:S02]  /*0fd0*/  LDG.E.U8 R19, [R4.64] ;  /* 0x0000002404137981 */ /* 0x000164000c1e1100 */
.L_x_61049:
[----:B------:R-:W1:Y:S02]  /*0fe0*/  S2R R22, SR_TID.X ;  /* 0x0000000000167919 */ /* 0x000e640000002100 */
[----:B-1----:R-:W-:Y:S02]  /*0ff0*/  IADD3 R22, R22, 0x80, RZ ;  /* 0x0000008016167810 */ /* 0x002fe40007ffe0ff */
.L_x_61043:
[----:B-1----:R-:W-:Y:S05]  /*1000*/  BSYNC B6 ;  /* 0x0000000000067941 */ /* 0x002fea0003800000 */
.L_x_61042:
        /* <DEDUP_REMOVED lines=21> */
.L_x_61081:
[----:B------:R0:W5:Y:S01]  /*1160*/  LDG.E.U8 R18, [R4.64] ;  /* 0x0000002404127981 */ /* 0x000162000c1e1100 */
[----:B------:R-:W-:Y:S05]  /*1170*/  BRA `(.L_x_61083) ;  /* 0x00000dc000007947 */ /* 0x000fea0003800000 */
.L_x_61080:
        /* <DEDUP_REMOVED lines=8> */
.L_x_61085:
[----:B------:R0:W5:Y:S01]  /*1200*/  LDG.E.U8 R18, [R4.64] ;  /* 0x0000002404127981 */ /* 0x000162000c1e1100 */
[----:B------:R-:W-:Y:S05]  /*1210*/  BRA `(.L_x_61083) ;  /* 0x00000d2000007947 */ /* 0x000fea0003800000 */
.L_x_61084:
[----:B------:R0:W5:Y:S01]  /*1220*/  LDG.E.U16 R18, [R4.64] ;  /* 0x0000002404127981 */ /* 0x000162000c1e1500 */
[----:B------:R-:W-:Y:S05]  /*1230*/  BRA `(.L_x_61083) ;  /* 0x00000d0000007947 */ /* 0x000fea0003800000 */
.L_x_61079:
        /* <DEDUP_REMOVED lines=10> */
.L_x_61087:
[----:B------:R-:W2:Y:S02]  /*12e0*/  LDG.E.U16 R2, [R4.64] ;  /* 0x0000002404027981 */ /* 0x000ea4000c1e1500 */
[----:B--2---:R-:W-:-:S06]  /*12f0*/  HADD2.F32 R2, -RZ, R2.H0_H0 ;  /* 0x20000002ff027230 */ /* 0x004fcc0000004100 */
[----:B------:R-:W0:Y:S02]  /*1300*/  F2I.S64.TRUNC R2, R2 ;  /* 0x0000000200027311 */ /* 0x000e24000020d900 */
[----:B0-----:R-:W-:Y:S01]  /*1310*/  PRMT R18, R2, 0x7610, R18 ;  /* 0x0000761002127816 */ /* 0x001fe20000000012 */
[----:B------:R-:W-:Y:S05]  /*1320*/  BRA `(.L_x_61083) ;  /* 0x00000c1000007947 */ /* 0x000fea0003800000 */
.L_x_61086:
        /* <DEDUP_REMOVED lines=10> */
.L_x_61089:
[----:B------:R-:W2:Y:S02]  /*13d0*/  LDG.E.U16 R4, [R4.64] ;  /* 0x0000002404047981 */ /* 0x000ea4000c1e1500 */
[----:B--2---:R-:W-:-:S06]  /*13e0*/  HADD2.F32 R2, -RZ, R4.H0_H0 ;  /* 0x20000004ff027230 */ /* 0x004fcc0000004100 */
[----:B------:R-:W0:Y:S02]  /*13f0*/  F2I.S64.TRUNC R2, R2 ;  /* 0x0000000200027311 */ /* 0x000e24000020d900 */
[----:B0-----:R-:W-:Y:S01]  /*1400*/  PRMT R18, R2, 0x7610, R18 ;  /* 0x0000761002127816 */ /* 0x001fe20000000012 */
[----:B------:R-:W-:Y:S05]  /*1410*/  BRA `(.L_x_61083) ;  /* 0x00000b2000007947 */ /* 0x000fea0003800000 */
.L_x_61088:
[----:B------:R-:W2:Y:S02]  /*1420*/  LDG.E.64 R2, [R4.64] ;  /* 0x0000002404027981 */ /* 0x000ea4000c1e1b00 */
[----:B--2---:R-:W0:Y:S02]  /*1430*/  F2I.S64.F64.TRUNC R2, R2 ;  /* 0x0000000200027311 */ /* 0x004e24000030d900 */
[----:B0-----:R-:W-:Y:S01]  /*1440*/  PRMT R18, R2, 0x7610, R18 ;  /* 0x0000761002127816 */ /* 0x001fe20000000012 */
[----:B------:R-:W-:Y:S05]  /*1450*/  BRA `(.L_x_61083) ;  /* 0x00000ae000007947 */ /* 0x000fea0003800000 */
.L_x_61078:
        /* <DEDUP_REMOVED lines=12> */
.L_x_61092:
[----:B------:R-:W2:Y:S02]  /*1520*/  LDG.E.64 R4, [R4.64] ;  /* 0x0000002404047981 */ /* 0x000ea4000c1e1b00 */
[----:B--2---:R-:W0:Y:S02]  /*1530*/  F2I.S64.F64.TRUNC R2, R4 ;  /* 0x0000000400027311 */ /* 0x004e24000030d900 */
[----:B0-----:R-:W-:Y:S01]  /*1540*/  PRMT R18, R2, 0x7610, R18 ;  /* 0x0000761002127816 */ /* 0x001fe20000000012 */
[----:B------:R-:W-:Y:S05]  /*1550*/  BRA `(.L_x_61083) ;  /* 0x000009e000007947 */ /* 0x000fea0003800000 */
.L_x_61091:
        /* <DEDUP_REMOVED lines=28> */
.L_x_61094:
        /* <DEDUP_REMOVED lines=15> */
.L_x_61093:
[----:B------:R-:W2:Y:S02]  /*1810*/  LDG.E.U16 R2, [R4.64] ;  /* 0x0000002404027981 */ /* 0x000ea4000c1e1500 */
[----:B--2---:R-:W-:-:S06]  /*1820*/  PRMT R2, RZ, 0x5410, R2 ;  /* 0x00005410ff027816 */ /* 0x004fcc0000000002 */
[----:B------:R-:W0:Y:S02]  /*1830*/  F2I.S64.TRUNC R2, R2 ;  /* 0x0000000200027311 */ /* 0x000e24000020d900 */
[----:B0-----:R-:W-:Y:S01]  /*1840*/  PRMT R18, R2, 0x7610, R18 ;  /* 0x0000761002127816 */ /* 0x001fe20000000012 */
[----:B------:R-:W-:Y:S05]  /*1850*/  BRA `(.L_x_61083) ;  /* 0x000006e000007947 */ /* 0x000fea0003800000 */
.L_x_61090:
        /* <DEDUP_REMOVED lines=10> */
.L_x_61097:
        /* <DEDUP_REMOVED lines=21> */
.L_x_61101:
[----:B------:R-:W-:Y:S05]  /*1a50*/  BSYNC B1 ;  /* 0x0000000000017941 */ /* 0x000fea0003800000 */
.L_x_61100:
[----:B------:R-:W-:Y:S01]  /*1a60*/  IMAD.SHL.U32 R2, R2, 0x100000, RZ ;  /* 0x0010000002027824 */ /* 0x000fe200078e00ff */
[----:B------:R-:W-:-:S04]  /*1a70*/  LEA R3, R0, 0x3b800000, 0x17 ;  /* 0x3b80000000037811 */ /* 0x000fc800078eb8ff */
[----:B------:R-:W-:Y:S02]  /*1a80*/  LOP3.LUT R2, R3, R2, R4, 0xfe, !PT ;  /* 0x0000000203027212 */ /* 0x000fe400078efe04 */
.L_x_61099:
[----:B------:R-:W-:Y:S05]  /*1a90*/  BSYNC B0 ;  /* 0x0000000000007941 */ /* 0x000fea0003800000 */
.L_x_61098:
[----:B------:R-:W0:Y:S02]  /*1aa0*/  F2I.S64.TRUNC R2, R2 ;  /* 0x0000000200027311 */ /* 0x000e24000020d900 */
[----:B0-----:R-:W-:Y:S01]  /*1ab0*/  PRMT R18, R2, 0x7610, R18 ;  /* 0x0000761002127816 */ /* 0x001fe20000000012 */
[----:B------:R-:W-:Y:S05]  /*1ac0*/  BRA `(.L_x_61083) ;  /* 0x0000047000007947 */ /* 0x000fea0003800000 */
.L_x_61096:
        /* <DEDUP_REMOVED lines=21> */
.L_x_61105:
[----:B------:R-:W-:Y:S05]  /*1c20*/  BSYNC B1 ;  /* 0x0000000000017941 */ /* 0x000fea0003800000 */
.L_x_61104:
[----:B------:R-:W-:Y:S01]  /*1c30*/  IMAD.SHL.U32 R2, R2, 0x200000, RZ ;  /* 0x0020000002027824 */ /* 0x000fe200078e00ff */
[----:B------:R-:W-:-:S04]  /*1c40*/  LEA R3, R0, 0x37800000, 0x17 ;  /* 0x3780000000037811 */ /* 0x000fc800078eb8ff */
[----:B------:R-:W-:Y:S02]  /*1c50*/  LOP3.LUT R2, R3, R2, R4, 0xfe, !PT ;  /* 0x0000000203027212 */ /* 0x000fe400078efe04 */
.L_x_61103:
[----:B------:R-:W-:Y:S05]  /*1c60*/  BSYNC B0 ;  /* 0x0000000000007941 */ /* 0x000fea0003800000 */
.L_x_61102:
[----:B------:R-:W0:Y:S02]  /*1c70*/  F2I.S64.TRUNC R2, R2 ;  /* 0x0000000200027311 */ /* 0x000e24000020d900 */
[----:B0-----:R-:W-:Y:S01]  /*1c80*/  PRMT R18, R2, 0x7610, R18 ;  /* 0x0000761002127816 */ /* 0x001fe20000000012 */
[----:B------:R-:W-:Y:S05]  /*1c90*/  BRA `(.L_x_61083) ;  /* 0x000002a000007947 */ /* 0x000fea0003800000 */
.L_x_61095:
        /* <DEDUP_REMOVED lines=14> */
.L_x_61109:
[----:B------:R-:W-:Y:S05]  /*1d80*/  BSYNC B0 ;  /* 0x0000000000007941 */ /* 0x000fea0003800000 */
.L_x_61108:
[----:B------:R-:W0:Y:S02]  /*1d90*/  F2I.S64.TRUNC R2, R2 ;  /* 0x0000000200027311 */ /* 0x000e24000020d900 */
[----:B0-----:R-:W-:Y:S01]  /*1da0*/  PRMT R18, R2, 0x7610, R18 ;  /* 0x0000761002127816 */ /* 0x001fe20000000012 */
[----:B------:R-:W-:Y:S05]  /*1db0*/  BRA `(.L_x_61083) ;  /* 0x0000018000007947 */ /* 0x000fea0003800000 */
.L_x_61082:
        /* <DEDUP_REMOVED lines=21> */
.L_x_61107:
[----:B------:R0:W5:Y:S01]  /*1f10*/  LDG.E.U8 R18, [R4.64] ;  /* 0x0000002404127981 */ /* 0x000162000c1e1100 */
[----:B------:R-:W-:Y:S05]  /*1f20*/  BRA `(.L_x_61083) ;  /* 0x0000001000007947 */ /* 0x000fea0003800000 */
.L_x_61106:
[----:B------:R0:W5:Y:S02]  /*1f30*/  LDG.E.U8 R18, [R4.64] ;  /* 0x0000002404127981 */ /* 0x000164000c1e1100 */
.L_x_61083:
[----:B------:R-:W-:-:S03]  /*1f40*/  IADD3 R22, R22, 0x80, RZ ;  /* 0x0000008016167810 */ /* 0x000fc60007ffe0ff */
.L_x_61077:
[----:B------:R-:W-:Y:S05]  /*1f50*/  BSYNC B6 ;  /* 0x0000000000067941 */ /* 0x000fea0003800000 */
.L_x_61076:
        /* <DEDUP_REMOVED lines=23> */
.L_x_61115:
[----:B------:R1:W5:Y:S01]  /*20d0*/  LDG.E.U8 R2, [R6.64] ;  /* 0x0000002406027981 */ /* 0x000362000c1e1100 */
[----:B------:R-:W-:Y:S05]  /*20e0*/  BRA `(.L_x_61117) ;  /* 0x00000d1000007947 */ /* 0x000fea0003800000 */
.L_x_61114:
        /* <DEDUP_REMOVED lines=8> */
.L_x_61119:
[----:B------:R1:W5:Y:S01]  /*2170*/  LDG.E.U8 R2, [R6.64] ;  /* 0x0000002406027981 */ /* 0x000362000c1e1100 */
[----:B------:R-:W-:Y:S05]  /*2180*/  BRA `(.L_x_61117) ;  /* 0x00000c7000007947 */ /* 0x000fea0003800000 */
.L_x_61118:
[----:B------:R1:W5:Y:S01]  /*2190*/  LDG.E.U16 R2, [R6.64] ;  /* 0x0000002406027981 */ /* 0x000362000c1e1500 */
[----:B------:R-:W-:Y:S05]  /*21a0*/  BRA `(.L_x_61117) ;  /* 0x00000c5000007947 */ /* 0x000fea0003800000 */
.L_x_61113:
        /* <DEDUP_REMOVED lines=9> */
.L_x_61121:
[----:B------:R-:W2:Y:S02]  /*2240*/  LDG.E.U16 R3, [R6.64] ;  /* 0x0000002406037981 */ /* 0x000ea4000c1e1500 */
[----:B--2---:R-:W-:-:S06]  /*2250*/  HADD2.F32 R3, -RZ, R3.H0_H0 ;  /* 0x20000003ff037230 */ /* 0x004fcc0000004100 */
[----:B------:R-:W1:Y:S01]  /*2260*/  F2I.S64.TRUNC R2, R3 ;  /* 0x0000000300027311 */ /* 0x000e62000020d900 */
[----:B------:R-:W-:Y:S05]  /*2270*/  BRA `(.L_x_61117) ;  /* 0x00000b8000007947 */ /* 0x000fea0003800000 */
.L_x_61120:
        /* <DEDUP_REMOVED lines=9> */
.L_x_61123:
[----:B------:R-:W2:Y:S02]  /*2310*/  LDG.E.U16 R6, [R6.64] ;  /* 0x0000002406067981 */ /* 0x000ea4000c1e1500 */
[----:B--2---:R-:W-:-:S06]  /*2320*/  HADD2.F32 R3, -RZ, R6.H0_H0 ;  /* 0x20000006ff037230 */ /* 0x004fcc0000004100 */
[----:B------:R-:W1:Y:S01]  /*2330*/  F2I.S64.TRUNC R2, R3 ;  /* 0x0000000300027311 */ /* 0x000e62000020d900 */
[----:B------:R-:W-:Y:S05]  /*2340*/  BRA `(.L_x_61117) ;  /* 0x00000ab000007947 */ /* 0x000fea0003800000 */
.L_x_61122:
[----:B0-----:R-:W2:Y:S02]  /*2350*/  LDG.E.64 R4, [R6.64] ;  /* 0x0000002406047981 */ /* 0x001ea4000c1e1b00 */
[----:B--2---:R-:W0:Y:S02]  /*2360*/  F2I.S64.F64.TRUNC R4, R4 ;  /* 0x0000000400047311 */ /* 0x004e24000030d900 */
[----:B0-----:R-:W-:Y:S01]  /*2370*/  PRMT R2, R4, 0x7610, R2 ;  /* 0x0000761004027816 */ /* 0x001fe20000000002 */
[----:B------:R-:W-:Y:S05]  /*2380*/  BRA `(.L_x_61117) ;  /* 0x00000a7000007947 */ /* 0x000fea0003800000 */
.L_x_61112:
        /* <DEDUP_REMOVED lines=12> */
.L_x_61126:
[----:B------:R-:W2:Y:S02]  /*2450*/  LDG.E.64 R6, [R6.64] ;  /* 0x0000002406067981 */ /* 0x000ea4000c1e1b00 */
[----:B--2---:R1:W2:Y:S01]  /*2460*/  F2I.S64.F64.TRUNC R2, R6 ;  /* 0x0000000600027311 */ /* 0x0042a2000030d900 */
[----:B------:R-:W-:Y:S05]  /*2470*/  BRA `(.L_x_61117) ;  /* 0x0000098000007947 */ /* 0x000fea0003800000 */
.L_x_61125:
        /* <DEDUP_REMOVED lines=27> */
.L_x_61128:
        /* <DEDUP_REMOVED lines=14> */
.L_x_61127:
[----:B------:R-:W2:Y:S02]  /*2710*/  LDG.E.U16 R3, [R6.64] ;  /* 0x0000002406037981 */ /* 0x000ea4000c1e1500 */
[----:B--2---:R-:W-:-:S06]  /*2720*/  PRMT R3, RZ, 0x5410, R3 ;  /* 0x00005410ff037816 */ /* 0x004fcc0000000003 */
[----:B------:R-:W1:Y:S01]  /*2730*/  F2I.S64.TRUNC R2, R3 ;  /* 0x0000000300027311 */ /* 0x000e62000020d900 */
[----:B------:R-:W-:Y:S05]  /*2740*/  BRA `(.L_x_61117) ;  /* 0x000006b000007947 */ /* 0x000fea0003800000 */
.L_x_61124:
        /* <DEDUP_REMOVED lines=10> */
.L_x_61131:
        /* <DEDUP_REMOVED lines=21> */
.L_x_61135:
[----:B------:R-:W-:Y:S05]  /*2940*/  BSYNC B1 ;  /* 0x0000000000017941 */ /* 0x000fea0003800000 */
.L_x_61134:
[----:B------:R-:W-:Y:S01]  /*2950*/  IMAD.SHL.U32 R2, R2, 0x100000, RZ ;  /* 0x0010000002027824 */ /* 0x000fe200078e00ff */
[----:B------:R-:W-:-:S04]  /*2960*/  LEA R3, R0, 0x3b800000, 0x17 ;  /* 0x3b80000000037811 */ /* 0x000fc800078eb8ff */
[----:B------:R-:W-:Y:S02]  /*2970*/  LOP3.LUT R3, R3, R2, R4, 0xfe, !PT ;  /* 0x0000000203037212 */ /* 0x000fe400078efe04 */
.L_x_61133:
[----:B------:R-:W-:Y:S05]  /*2980*/  BSYNC B0 ;  /* 0x0000000000007941 */ /* 0x000fea0003800000 */
.L_x_61132:
[----:B------:R-:W1:Y:S01]  /*2990*/  F2I.S64.TRUNC R2, R3 ;  /* 0x0000000300027311 */ /* 0x000e62000020d900 */
[----:B------:R-:W-:Y:S05]  /*29a0*/  BRA `(.L_x_61117) ;  /* 0x0000045000007947 */ /* 0x000fea0003800000 */
.L_x_61130:
        /* <DEDUP_REMOVED lines=21> */
.L_x_61139:
[----:B------:R-:W-:Y:S05]  /*2b00*/  BSYNC B1 ;  /* 0x0000000000017941 */ /* 0x000fea0003800000 */
.L_x_61138:
[----:B------:R-:W-:Y:S01]  /*2b10*/  IMAD.SHL.U32 R2, R2, 0x200000, RZ ;  /* 0x0020000002027824 */ /* 0x000fe200078e00ff */
[----:B------:R-:W-:-:S04]  /*2b20*/  LEA R3, R0, 0x37800000, 0x17 ;  /* 0x3780000000037811 */ /* 0x000fc800078eb8ff */
[----:B------:R-:W-:Y:S02]  /*2b30*/  LOP3.LUT R3, R3, R2, R4, 0xfe, !PT ;  /* 0x0000000203037212 */ /* 0x000fe400078efe04 */
.L_x_61137:
[----:B------:R-:W-:Y:S05]  /*2b40*/  BSYNC B0 ;  /* 0x0000000000007941 */ /* 0x000fea0003800000 */
.L_x_61136:
[----:B------:R-:W1:Y:S01]  /*2b50*/  F2I.S64.TRUNC R2, R3 ;  /* 0x0000000300027311 */ /* 0x000e62000020d900 */
[----:B------:R-:W-:Y:S05]  /*2b60*/  BRA `(.L_x_61117) ;  /* 0x0000029000007947 */ /* 0x000fea0003800000 */
.L_x_61129:
        /* <DEDUP_REMOVED lines=14> */
.L_x_61143:
[----:B------:R-:W-:Y:S05]  /*2c50*/  BSYNC B0 ;  /* 0x0000000000007941 */ /* 0x000fea0003800000 */
.L_x_61142:
[----:B------:R-:W1:Y:S01]  /*2c60*/  F2I.S64.TRUNC R2, R3 ;  /* 0x0000000300027311 */ /* 0x000e62000020d900 */
[----:B------:R-:W-:Y:S05]  /*2c70*/  BRA `(.L_x_61117) ;  /* 0x0000018000007947 */ /* 0x000fea0003800000 */
.L_x_61116:
        /* <DEDUP_REMOVED lines=21> */
.L_x_61141:
[----:B------:R1:W5:Y:S01]  /*2dd0*/  LDG.E.U8 R2, [R6.64] ;  /* 0x0000002406027981 */ /* 0x000362000c1e1100 */
[----:B------:R-:W-:Y:S05]  /*2de0*/  BRA `(.L_x_61117) ;  /* 0x0000001000007947 */ /* 0x000fea0003800000 */
.L_x_61140:
[----:B------:R1:W5:Y:S02]  /*2df0*/  LDG.E.U8 R2, [R6.64] ;  /* 0x0000002406027981 */ /* 0x000364000c1e1100 */
.L_x_61117:
[----:B------:R-:W-:-:S03]  /*2e00*/  IADD3 R22, R22, 0x80, RZ ;  /* 0x0000008016167810 */ /* 0x000fc60007ffe0ff */
.L_x_61111:
[----:B------:R-:W-:Y:S05]  /*2e10*/  BSYNC B6 ;  /* 0x0000000000067941 */ /* 0x000fea0003800000 */
.L_x_61110:
        /* <DEDUP_REMOVED lines=20> */
.L_x_61149:
[----:B------:R1:W5:Y:S01]  /*2f60*/  LDG.E.U8 R26, [R6.64] ;  /* 0x00000024061a7981 */ /* 0x000362000c1e1100 */
[----:B------:R-:W-:Y:S05]  /*2f70*/  BRA `(.L_x_61145) ;  /* 0x00000db000007947 */ /* 0x000fea0003800000 */
.L_x_61148:
        /* <DEDUP_REMOVED lines=8> */
.L_x_61152:
[----:B------:R1:W5:Y:S01]  /*3000*/  LDG.E.U8 R26, [R6.64] ;  /* 0x00000024061a7981 */ /* 0x000362000c1e1100 */
[----:B------:R-:W-:Y:S05]  /*3010*/  BRA `(.L_x_61145) ;  /* 0x00000d1000007947 */ /* 0x000fea0003800000 */
.L_x_61151:
[----:B------:R1:W5:Y:S01]  /*3020*/  LDG.E.U16 R26, [R6.64] ;  /* 0x00000024061a7981 */ /* 0x000362000c1e1500 */
[----:B------:R-:W-:Y:S05]  /*3030*/  BRA `(.L_x_61145) ;  /* 0x00000cf000007947 */ /* 0x000fea0003800000 */
.L_x_61147:
        /* <DEDUP_REMOVED lines=10> */
.L_x_61154:
[----:B0-----:R-:W3:Y:S02]  /*30e0*/  LDG.E.U16 R4, [R6.64] ;  /* 0x0000002406047981 */ /* 0x001ee4000c1e1500 */
[----:B---3--:R-:W-:-:S06]  /*30f0*/  HADD2.F32 R4, -RZ, R4.H0_H0 ;  /* 0x20000004ff047230 */ /* 0x008fcc0000004100 */
[----:B------:R-:W0:Y:S02]  /*3100*/  F2I.S64.TRUNC R4, R4 ;  /* 0x0000000400047311 */ /* 0x000e24000020d900 */
[----:B0-----:R-:W-:Y:S01]  /*3110*/  PRMT R26, R4, 0x7610, R26 ;  /* 0x00007610041a7816 */ /* 0x001fe2000000001a */
[----:B------:R-:W-:Y:S05]  /*3120*/  BRA `(.L_x_61145) ;  /* 0x00000c0000007947 */ /* 0x000fea0003800000 */
.L_x_61153:
        /* <DEDUP_REMOVED lines=10> */
.L_x_61156:
[----:B------:R-:W3:Y:S02]  /*31d0*/  LDG.E.U16 R6, [R6.64] ;  /* 0x0000002406067981 */ /* 0x000ee4000c1e1500 */
[----:B0--3--:R-:W-:-:S06]  /*31e0*/  HADD2.F32 R4, -RZ, R6.H0_H0 ;  /* 0x20000006ff047230 */ /* 0x009fcc0000004100 */
[----:B------:R-:W0:Y:S02]  /*31f0*/  F2I.S64.TRUNC R4, R4 ;  /* 0x0000000400047311 */ /* 0x000e24000020d900 */
[----:B0-----:R-:W-:Y:S01]  /*3200*/  PRMT R26, R4, 0x7610, R26 ;  /* 0x00007610041a7816 */ /* 0x001fe2000000001a */
[----:B------:R-:W-:Y:S05]  /*3210*/  BRA `(.L_x_61145) ;  /* 0x00000b1000007947 */ /* 0x000fea0003800000 */
.L_x_61155:
[----:B0-----:R-:W3:Y:S02]  /*3220*/  LDG.E.64 R4, [R6.64] ;  /* 0x0000002406047981 */ /* 0x001ee4000c1e1b00 */
[----:B---3--:R-:W0:Y:S02]  /*3230*/  F2I.S64.F64.TRUNC R4, R4 ;  /* 0x0000000400047311 */ /* 0x008e24000030d900 */
[----:B0-----:R-:W-:Y:S01]  /*3240*/  PRMT R26, R4, 0x7610, R26 ;  /* 0x00007610041a7816 */ /* 0x001fe2000000001a */
[----:B------:R-:W-:Y:S05]  /*3250*/  BRA `(.L_x_61145) ;  /* 0x00000ad000007947 */ /* 0x000fea0003800000 */
.L_x_61146:
        /* <DEDUP_REMOVED lines=12> */
.L_x_61159:
[----:B------:R-:W3:Y:S02]  /*3320*/  LDG.E.64 R6, [R6.64] ;  /* 0x0000002406067981 */ /* 0x000ee4000c1e1b00 */
[----:B0--3--:R-:W0:Y:S02]  /*3330*/  F2I.S64.F64.TRUNC R4, R6 ;  /* 0x0000000600047311 */ /* 0x009e24000030d900 */
[----:B0-----:R-:W-:Y:S01]  /*3340*/  PRMT R26, R4, 0x7610, R26 ;  /* 0x00007610041a7816 */ /* 0x001fe2000000001a */
[----:B------:R-:W-:Y:S05]  /*3350*/  BRA `(.L_x_61145) ;  /* 0x000009d000007947 */ /* 0x000fea0003800000 */
.L_x_61158:
        /* <DEDUP_REMOVED lines=28> */
.L_x_61161:
        /* <DEDUP_REMOVED lines=15> */
.L_x_61160:
[----:B0-----:R-:W3:Y:S02]  /*3610*/  LDG.E.U16 R4, [R6.64] ;  /* 0x0000002406047981 */ /* 0x001ee4000c1e1500 */
[----:B---3--:R-:W-:-:S06]  /*3620*/  PRMT R4, RZ, 0x5410, R4 ;  /* 0x00005410ff047816 */ /* 0x008fcc0000000004 */
[----:B------:R-:W0:Y:S02]  /*3630*/  F2I.S64.TRUNC R4, R4 ;  /* 0x0000000400047311 */ /* 0x000e24000020d900 */
[----:B0-----:R-:W-:Y:S01]  /*3640*/  PRMT R26, R4, 0x7610, R26 ;  /* 0x00007610041a7816 */ /* 0x001fe2000000001a */
[----:B------:R-:W-:Y:S05]  /*3650*/  BRA `(.L_x_61145) ;  /* 0x000006d000007947 */ /* 0x000fea0003800000 */
.L_x_61157:
        /* <DEDUP_REMOVED lines=10> */
.L_x_61164:
        /* <DEDUP_REMOVED lines=21> */
.L_x_61168:
[----:B------:R-:W-:Y:S05]  /*3850*/  BSYNC B1 ;  /* 0x0000000000017941 */ /* 0x000fea0003800000 */
.L_x_61167:
[----:B------:R-:W-:Y:S01]  /*3860*/  IMAD.SHL.U32 R3, R3, 0x100000, RZ ;  /* 0x0010000003037824 */ /* 0x000fe200078e00ff */
[----:B------:R-:W-:-:S04]  /*3870*/  LEA R5, R0, 0x3b800000, 0x17 ;  /* 0x3b80000000057811 */ /* 0x000fc800078eb8ff */
[----:B------:R-:W-:Y:S02]  /*3880*/  LOP3.LUT R4, R5, R3, R6, 0xfe, !PT ;  /* 0x0000000305047212 */ /* 0x000fe400078efe06 */
.L_x_61166:
[----:B------:R-:W-:Y:S05]  /*3890*/  BSYNC B0 ;  /* 0x0000000000007941 */ /* 0x000fea0003800000 */
.L_x_61165:
[----:B------:R-:W0:Y:S02]  /*38a0*/  F2I.S64.TRUNC R4, R4 ;  /* 0x0000000400047311 */ /* 0x000e24000020d900 */
[----:B0-----:R-:W-:Y:S01]  /*38b0*/  PRMT R26, R4, 0x7610, R26 ;  /* 0x00007610041a7816 */ /* 0x001fe2000000001a */
[----:B------:R-:W-:Y:S05]  /*38c0*/  BRA `(.L_x_61145) ;  /* 0x0000046000007947 */ /* 0x000fea0003800000 */
.L_x_61163:
        /* <DEDUP_REMOVED lines=21> */
.L_x_61172:
[----:B------:R-:W-:Y:S05]  /*3a20*/  BSYNC B1 ;  /* 0x0000000000017941 */ /* 0x000fea0003800000 */
.L_x_61171:
[----:B------:R-:W-:Y:S01]  /*3a30*/  IMAD.SHL.U32 R3, R3, 0x200000, RZ ;  /* 0x0020000003037824 */ /* 0x000fe200078e00ff */
[----:B------:R-:W-:-:S04]  /*3a40*/  LEA R5, R0, 0x37800000, 0x17 ;  /* 0x3780000000057811 */ /* 0x000fc800078eb8ff */
[----:B------:R-:W-:Y:S02]  /*3a50*/  LOP3.LUT R4, R5, R3, R6, 0xfe, !PT ;  /* 0x0000000305047212 */ /* 0x000fe400078efe06 */
.L_x_61170:
[----:B------:R-:W-:Y:S05]  /*3a60*/  BSYNC B0 ;  /* 0x0000000000007941 */ /* 0x000fea0003800000 */
.L_x_61169:
[----:B------:R-:W0:Y:S02]  /*3a70*/  F2I.S64.TRUNC R4, R4 ;  /* 0x0000000400047311 */ /* 0x000e24000020d900 */
[----:B0-----:R-:W-:Y:S01]  /*3a80*/  PRMT R26, R4, 0x7610, R26 ;  /* 0x00007610041a7816 */ /* 0x001fe2000000001a */
[----:B------:R-:W-:Y:S05]  /*3a90*/  BRA `(.L_x_61145) ;  /* 0x0000029000007947 */ /* 0x000fea0003800000 */
.L_x_61162:
        /* <DEDUP_REMOVED lines=14> */
.L_x_61176:
[----:B------:R-:W-:Y:S05]  /*3b80*/  BSYNC B0 ;  /* 0x0000000000007941 */ /* 0x000fea0003800000 */
.L_x_61175:
[----:B------:R-:W0:Y:S02]  /*3b90*/  F2I.S64.TRUNC R4, R4 ;  /* 0x0000000400047311 */ /* 0x000e24000020d900 */
[----:B0-----:R-:W-:Y:S01]  /*3ba0*/  PRMT R26, R4, 0x7610, R26 ;  /* 0x00007610041a7816 */ /* 0x001fe2000000001a */
[----:B------:R-:W-:Y:S05]  /*3bb0*/  BRA `(.L_x_61145) ;  /* 0x0000017000007947 */ /* 0x000fea0003800000 */
.L_x_61150:
        /* <DEDUP_REMOVED lines=20> */
.L_x_61174:
[----:B------:R1:W5:Y:S01]  /*3d00*/  LDG.E.U8 R26, [R6.64] ;  /* 0x00000024061a7981 */ /* 0x000362000c1e1100 */
[----:B------:R-:W-:Y:S05]  /*3d10*/  BRA `(.L_x_61145) ;  /* 0x0000001000007947 */ /* 0x000fea0003800000 */
.L_x_61173:
[----:B------:R1:W5:Y:S02]  /*3d20*/  LDG.E.U8 R26, [R6.64] ;  /* 0x00000024061a7981 */ /* 0x000364000c1e1100 */
.L_x_61145:
[----:B------:R-:W-:Y:S05]  /*3d30*/  BSYNC B6 ;  /* 0x0000000000067941 */ /* 0x000fea0003800000 */
.L_x_61144:
[----:B------:R-:W3:Y:S01]  /*3d40*/  S2R R22, SR_TID.X ;  /* 0x0000000000167919 */ /* 0x000ee20000002100 */
[----:B------:R-:W-:Y:S01]  /*3d50*/  BSSY B0, `(.L_x_61177) ;  /* 0x0000016000007945 */ /* 0x000fe20003800000 */
[----:B---3--:R-:W-:-:S13]  /*3d60*/  ISETP.GE.AND P0, PT, R22, R16, PT ;  /* 0x000000101600720c */ /* 0x008fda0003f06270 */
[----:B------:R-:W-:Y:S05]  /*3d70*/  @P0 BRA `(.L_x_61178) ;  /* 0x0000013000000947 */ /* 0x000fea0003800000 */
[----:B-----5:R-:W-:Y:S01]  /*3d80*/  LOP3.LUT P1, RZ, R19, 0xff, RZ, 0xc0, !PT ;  /* 0x000000ff13ff7812 */ /* 0x020fe2000782c0ff */
[----:B------:R-:W-:-:S12]  /*3d90*/  IMAD.MOV.U32 R0, RZ, RZ, 0x1 ;  /* 0x00000001ff007424 */ /* 0x000fd800078e00ff */
[----:B------:R-:W-:Y:S05]  /*3da0*/  @!P1 BRA `(.L_x_61178) ;  /* 0x0000010000009947 */ /* 0x000fea0003800000 */
[----:B------:R-:W-:Y:S01]  /*3db0*/  IMAD.MOV.U32 R0, RZ, RZ, 0x1 ;  /* 0x00000001ff007424 */ /* 0x000fe200078e00ff */
[----:B012---:R-:W-:Y:S02]  /*3dc0*/  PRMT R3, R25, 0x7610, R3 ;  /* 0x0000761019037816 */ /* 0x007fe40000000003 */
.L_x_61179:
        /* <DEDUP_REMOVED lines=14> */
.L_x_61178:
[----:B------:R-:W-:Y:S05]  /*3eb0*/  BSYNC B0 ;  /* 0x0000000000007941 */ /* 0x000fea0003800000 */
.L_x_61177:
[----:B------:R-:W-:Y:S01]  /*3ec0*/  IADD3 R23, R22, 0x80, RZ ;  /* 0x0000008016177810 */ /* 0x000fe20007ffe0ff */
[----:B------:R-:W-:Y:S03]  /*3ed0*/  BSSY B0, `(.L_x_61180) ;  /* 0x0000016000007945 */ /* 0x000fe60003800000 */
[----:B------:R-:W-:-:S13]  /*3ee0*/  ISETP.GE.AND P1, PT, R23, R16, PT ;  /* 0x000000101700720c */ /* 0x000fda0003f26270 */
[----:B------:R-:W-:Y:S05]  /*3ef0*/  @P1 BRA `(.L_x_61181) ;  /* 0x0000013000001947 */ /* 0x000fea0003800000 */
[----:B-----5:R-:W-:Y:S01]  /*3f00*/  LOP3.LUT P1, RZ, R18, 0xff, RZ, 0xc0, !PT ;  /* 0x000000ff12ff7812 */ /* 0x020fe2000782c0ff */
[----:B------:R-:W-:-:S12]  /*3f10*/  IMAD.MOV.U32 R24, RZ, RZ, 0x1 ;  /* 0x00000001ff187424 */ /* 0x000fd800078e00ff */
[----:B------:R-:W-:Y:S05]  /*3f20*/  @!P1 BRA `(.L_x_61181) ;  /* 0x0000010000009947 */ /* 0x000fea0003800000 */
[----:B------:R-:W-:Y:S01]  /*3f30*/  IMAD.MOV.U32 R24, RZ, RZ, 0x1 ;  /* 0x00000001ff187424 */ /* 0x000fe200078e00ff */
[----:B012---:R-:W-:Y:S02]  /*3f40*/  PRMT R3, R25, 0x7610, R3 ;  /* 0x0000761019037816 */ /* 0x007fe40000000003 */
.L_x_61182:
[----:B------:R-:W-:Y:S02]  /*3f50*/  LOP3.LUT R4, R18, 0x1, RZ, 0xc0, !PT ;  /* 0x0000000112047812 */ /* 0x000fe400078ec0ff */
[C---:B------:R-:W-:Y:S02]  /*3f60*/  PRMT R6, R3.reuse, 0x9910, RZ ;  /* 0x0000991003067816 */ /* 0x040fe400000000ff */
        /* <DEDUP_REMOVED lines=12> */
.L_x_61181:
[----:B------:R-:W-:Y:S05]  /*4030*/  BSYNC B0 ;  /* 0x0000000000007941 */ /* 0x000fea0003800000 */
.L_x_61180:
[----:B012---:R-:W-:Y:S01]  /*4040*/  IADD3 R3, R22, 0x100, RZ ;  /* 0x0000010016037810 */ /* 0x007fe20007ffe0ff */
[----:B------:R-:W-:Y:S03]  /*4050*/  BSSY B0, `(.L_x_61183) ;  /* 0x0000014000007945 */ /* 0x000fe60003800000 */
[----:B------:R-:W-:-:S13]  /*4060*/  ISETP.GE.AND P1, PT, R3, R16, PT ;  /* 0x000000100300720c */ /* 0x000fda0003f26270 */
[----:B------:R-:W-:Y:S05]  /*4070*/  @P1 BRA `(.L_x_61184) ;  /* 0x0000011000001947 */ /* 0x000fea0003800000 */
[----:B-----5:R-:W-:Y:S01]  /*4080*/  LOP3.LUT P1, RZ, R2, 0xff, RZ, 0xc0, !PT ;  /* 0x000000ff02ff7812 */ /* 0x020fe2000782c0ff */
[----:B------:R-:W-:-:S12]  /*4090*/  IMAD.MOV.U32 R18, RZ, RZ, 0x1 ;  /* 0x00000001ff127424 */ /* 0x000fd800078e00ff */
[----:B------:R-:W-:Y:S05]  /*40a0*/  @!P1 BRA `(.L_x_61184) ;  /* 0x000000e000009947 */ /* 0x000fea0003800000 */
[----:B------:R-:W-:Y:S01]  /*40b0*/  IMAD.MOV.U32 R18, RZ, RZ, 0x1 ;  /* 0x00000001ff127424 */ /* 0x000fe200078e00ff */
[----:B------:R-:W-:Y:S02]  /*40c0*/  PRMT R3, R25, 0x7610, R3 ;  /* 0x0000761019037816 */ /* 0x000fe40000000003 */
.L_x_61185:
        /* <DEDUP_REMOVED lines=12> */
.L_x_61184:
[----:B------:R-:W-:Y:S05]  /*4190*/  BSYNC B0 ;  /* 0x0000000000007941 */ /* 0x000fea0003800000 */
.L_x_61183:
        /* <DEDUP_REMOVED lines=8> */
.L_x_61188:
        /* <DEDUP_REMOVED lines=13> */
.L_x_61187:
[----:B------:R-:W-:Y:S05]  /*42f0*/  BSYNC B0 ;  /* 0x0000000000007941 */ /* 0x000fea0003800000 */
.L_x_61186:
[----:B-----5:R-:W0:Y:S01]  /*4300*/  LDC.U8 R2, c[0x0][0x194] ;  /* 0x00006500ff027b82 */ /* 0x020e220000000000 */
        /* <DEDUP_REMOVED lines=20> */
.L_x_61194:
[----:B------:R0:W-:Y:S01]  /*4450*/  STG.E.U8 [R8.64], R0 ;  /* 0x0000000008007986 */ /* 0x0001e2000c101124 */
[----:B------:R-:W-:Y:S01]  /*4460*/  IMAD.MOV.U32 R22, RZ, RZ, R23 ;  /* 0x000000ffff167224 */ /* 0x000fe200078e0017 */
[----:B------:R-:W-:Y:S05]  /*4470*/  BRA `(.L_x_61190) ;  /* 0x00000fd000007947 */ /* 0x000fea0003800000 */
.L_x_61193:
        /* <DEDUP_REMOVED lines=11> */
.L_x_61197:
[----:B------:R-:W-:Y:S01]  /*4530*/  LOP3.LUT R3, R0, 0xff, RZ, 0xc0, !PT ;  /* 0x000000ff00037812 */ /* 0x000fe200078ec0ff */
[----:B------:R-:W-:-:S04]  /*4540*/  IMAD.MOV.U32 R22, RZ, RZ, R23 ;  /* 0x000000ffff167224 */ /* 0x000fc800078e0017 */
[----:B------:R0:W-:Y:S01]  /*4550*/  STG.E [R8.64], R3 ;  /* 0x0000000308007986 */ /* 0x0001e2000c101924 */
[----:B------:R-:W-:Y:S05]  /*4560*/  BRA `(.L_x_61190) ;  /* 0x00000ee000007947 */ /* 0x000fea0003800000 */
.L_x_61196:
[----:B------:R-:W-:Y:S01]  /*4570*/  LOP3.LUT R3, R0, 0xff, RZ, 0xc0, !PT ;  /* 0x000000ff00037812 */ /* 0x000fe200078ec0ff */
[----:B------:R-:W-:-:S04]  /*4580*/  IMAD.MOV.U32 R22, RZ, RZ, R23 ;  /* 0x000000ffff167224 */ /* 0x000fc800078e0017 */
[----:B------:R0:W-:Y:S01]  /*4590*/  STG.E.U16 [R8.64], R3 ;  /* 0x0000000308007986 */ /* 0x0001e2000c101524 */
[----:B------:R-:W-:Y:S05]  /*45a0*/  BRA `(.L_x_61190) ;  /* 0x00000ea000007947 */ /* 0x000fea0003800000 */
.L_x_61192:
        /* <DEDUP_REMOVED lines=8> */
[----:B------:R-:W0:Y:S02]  /*4630*/  I2F.U16 R3, R3 ;  /* 0x0000000300037306 */ /* 0x000e240000101000 */
[----:B0-----:R0:W-:Y:S01]  /*4640*/  STG.E [R8.64], R3 ;  /* 0x0000000308007986 */ /* 0x0011e2000c101924 */
[----:B------:R-:W-:Y:S05]  /*4650*/  BRA `(.L_x_61190) ;  /* 0x00000df000007947 */ /* 0x000fea0003800000 */
.L_x_61199:
[----:B------:R-:W-:Y:S01]  /*4660*/  LOP3.LUT R3, R0, 0xff, RZ, 0xc0, !PT ;  /* 0x000000ff00037812 */ /* 0x000fe200078ec0ff */
[----:B------:R-:W-:-:S03]  /*4670*/  IMAD.MOV.U32 R22, RZ, RZ, R23 ;  /* 0x000000ffff167224 */ /* 0x000fc600078e0017 */
[----:B------:R-:W0:Y:S02]  /*4680*/  I2F.U16 R0, R3 ;  /* 0x0000000300007306 */ /* 0x000e240000101000 */
[----:B0-----:R-:W-:-:S05]  /*4690*/  F2FP.PACK_AB R0, RZ, R0 ;  /* 0x00000000ff00723e */ /* 0x001fca00000000ff */
[----:B------:R0:W-:Y:S01]  /*46a0*/  STG.E.U16 [R8.64], R0 ;  /* 0x0000000008007986 */ /* 0x0001e2000c101524 */
[----:B------:R-:W-:Y:S05]  /*46b0*/  BRA `(.L_x_61190) ;  /* 0x00000d9000007947 */ /* 0x000fea0003800000 */
.L_x_61198:
        /* <DEDUP_REMOVED lines=9> */
[----:B------:R-:W0:Y:S02]  /*4750*/  I2F.U16 R4, R0 ;  /* 0x0000000000047306 */ /* 0x000e240000101000 */
[----:B0-----:R0:W-:Y:S01]  /*4760*/  STG.E.64 [R8.64], R4 ;  /* 0x0000000408007986 */ /* 0x0011e2000c101b24 */
[----:B------:R-:W-:Y:S05]  /*4770*/  BRA `(.L_x_61190) ;  /* 0x00000cd000007947 */ /* 0x000fea0003800000 */
.L_x_61201:
[----:B------:R-:W-:Y:S01]  /*4780*/  LOP3.LUT R0, R0, 0xff, RZ, 0xc0, !PT ;  /* 0x000000ff00007812 */ /* 0x000fe200078ec0ff */
[----:B------:R-:W-:-:S05]  /*4790*/  IMAD.MOV.U32 R22, RZ, RZ, R23 ;  /* 0x000000ffff167224 */ /* 0x000fca00078e0017 */
[----:B------:R-:W0:Y:S02]  /*47a0*/  I2F.U16 R0, R0 ;  /* 0x0000000000007306 */ /* 0x000e240000101000 */
[----:B0-----:R-:W-:-:S04]  /*47b0*/  F2FP.PACK_AB R3, RZ, R0 ;  /* 0x00000000ff03723e */ /* 0x001fc800000000ff */
[----:B------:R-:W-:-:S05]  /*47c0*/  PRMT R3, R3, 0x5410, RZ ;  /* 0x0000541003037816 */ /* 0x000fca00000000ff */
[----:B------:R0:W-:Y:S01]  /*47d0*/  STG.E [R8.64], R3 ;  /* 0x0000000308007986 */ /* 0x0001e2000c101924 */
[----:B------:R-:W-:Y:S05]  /*47e0*/  BRA `(.L_x_61190) ;  /* 0x00000c6000007947 */ /* 0x000fea0003800000 */
.L_x_61200:
[----:B------:R-:W-:Y:S01]  /*47f0*/  LOP3.LUT R4, R0, 0xff, RZ, 0xc0, !PT ;  /* 0x000000ff00047812 */ /* 0x000fe200078ec0ff */
[----:B------:R-:W-:-:S05]  /*4800*/  IMAD.MOV.U32 R22, RZ, RZ, R23 ;  /* 0x000000ffff167224 */ /* 0x000fca00078e0017 */
[----:B------:R-:W0:Y:S02]  /*4810*/  I2F.F64.U16 R4, R4 ;  /* 0x0000000400047312 */ /* 0x000e240000101800 */
[----:B0-----:R0:W-:Y:S01]  /*4820*/  STG.E.64 [R8.64], R4 ;  /* 0x0000000408007986 */ /* 0x0011e2000c101b24 */
[----:B------:R-:W-:Y:S05]  /*4830*/  BRA `(.L_x_61190) ;  /* 0x00000c1000007947 */ /* 0x000fea0003800000 */
.L_x_61191:
        /* <DEDUP_REMOVED lines=13> */
.L_x_61204:
[----:B------:R-:W-:Y:S01]  /*4910*/  LOP3.LUT R4, R0, 0xff, RZ, 0xc0, !PT ;  /* 0x000000ff00047812 */ /* 0x000fe200078ec0ff */
[----:B------:R-:W-:Y:S01]  /*4920*/  CS2R R6, SRZ ;  /* 0x0000000000067805 */ /* 0x000fe2000001ff00 */
[----:B------:R-:W-:-:S04]  /*4930*/  IMAD.MOV.U32 R22, RZ, RZ, R23 ;  /* 0x000000ffff167224 */ /* 0x000fc800078e0017 */
[----:B------:R-:W0:Y:S02]  /*4940*/  I2F.F64.U16 R4, R4 ;  /* 0x0000000400047312 */ /* 0x000e240000101800 */
[----:B0-----:R0:W-:Y:S01]  /*4950*/  STG.E.128 [R8.64], R4 ;  /* 0x0000000408007986 */ /* 0x0011e2000c101d24 */
[----:B------:R-:W-:Y:S05]  /*4960*/  BRA `(.L_x_61190) ;  /* 0x00000ae000007947 */ /* 0x000fea0003800000 */
.L_x_61203:
        /* <DEDUP_REMOVED lines=22> */
.L_x_61208:
[----:B------:R-:W-:Y:S05]  /*4ad0*/  BSYNC B0 ;  /* 0x0000000000007941 */ /* 0x000fea0003800000 */
.L_x_61207:
[----:B------:R-:W-:Y:S01]  /*4ae0*/  LOP3.LUT R5, R0, R5, RZ, 0xfc, !PT ;  /* 0x0000000500057212 */ /* 0x000fe200078efcff */
[----:B------:R-:W-:-:S04]  /*4af0*/  IMAD.MOV.U32 R22, RZ, RZ, R23 ;  /* 0x000000ffff167224 */ /* 0x000fc800078e0017 */
[----:B------:R0:W-:Y:S01]  /*4b00*/  STG.E.U8 [R8.64], R5 ;  /* 0x0000000508007986 */ /* 0x0001e2000c101124 */
[----:B------:R-:W-:Y:S05]  /*4b10*/  BRA `(.L_x_61190) ;  /* 0x0000093000007947 */ /* 0x000fea0003800000 */
.L_x_61206:
        /* <DEDUP_REMOVED lines=14> */
.L_x_61210:
[----:B------:R-:W-:Y:S01]  /*4c00*/  IMAD.MOV.U32 R0, RZ, RZ, 0x7f ;  /* 0x0000007fff007424 */ /* 0x000fe200078e00ff */
[----:B------:R-:W-:-:S04]  /*4c10*/  ISETP.GT.U32.AND P0, PT, R3, 0x7f800000, PT ;  /* 0x7f8000000300780c */ /* 0x000fc80003f04070 */
[----:B------:R-:W-:-:S04]  /*4c20*/  SEL R0, R0, 0x7c, P0 ;  /* 0x0000007c00007807 */ /* 0x000fc80000000000 */
.L_x_61211:
[----:B------:R-:W-:Y:S05]  /*4c30*/  BSYNC B0 ;  /* 0x0000000000007941 */ /* 0x000fea0003800000 */
.L_x_61209:
[----:B------:R-:W-:Y:S01]  /*4c40*/  LOP3.LUT R3, R5, 0x80000000, RZ, 0xc0, !PT ;  /* 0x8000000005037812 */ /* 0x000fe200078ec0ff */
[----:B------:R-:W-:-:S03]  /*4c50*/  IMAD.MOV.U32 R22, RZ, RZ, R23 ;  /* 0x000000ffff167224 */ /* 0x000fc600078e0017 */
[----:B------:R-:W-:-:S04]  /*4c60*/  SHF.R.U32.HI R3, RZ, 0x18, R3 ;  /* 0x00000018ff037819 */ /* 0x000fc80000011603 */
[----:B------:R-:W-:-:S05]  /*4c70*/  LOP3.LUT R3, R0, R3, RZ, 0xfc, !PT ;  /* 0x0000000300037212 */ /* 0x000fca00078efcff */
[----:B------:R0:W-:Y:S01]  /*4c80*/  STG.E.U8 [R8.64], R3 ;  /* 0x0000000308007986 */ /* 0x0001e2000c101124 */
[----:B------:R-:W-:Y:S05]  /*4c90*/  BRA `(.L_x_61190) ;  /* 0x000007b000007947 */ /* 0x000fea0003800000 */
.L_x_61205:
[----:B------:R-:W-:Y:S01]  /*4ca0*/  LOP3.LUT R3, R0, 0xff, RZ, 0xc0, !PT ;  /* 0x000000ff00037812 */ /* 0x000fe200078ec0ff */
[----:B------:R-:W-:-:S03]  /*4cb0*/  IMAD.MOV.U32 R22, RZ, RZ, R23 ;  /* 0x000000ffff167224 */ /* 0x000fc600078e0017 */
[----:B------:R-:W0:Y:S02]  /*4cc0*/  I2F.U16 R0, R3 ;  /* 0x0000000300007306 */ /* 0x000e240000101000 */
[----:B0-----:R-:W-:-:S05]  /*4cd0*/  F2FP.BF16.PACK_AB R0, RZ, R0 ;  /* 0x00000000ff00723e */ /* 0x001fca00000010ff */
[----:B------:R0:W-:Y:S01]  /*4ce0*/  STG.E.U16 [R8.64], R0 ;  /* 0x0000000008007986 */ /* 0x0001e2000c101524 */
[----:B------:R-:W-:Y:S05]  /*4cf0*/  BRA `(.L_x_61190) ;  /* 0x0000075000007947 */ /* 0x000fea0003800000 */
.L_x_61202:
        /* <DEDUP_REMOVED lines=12> */
.L_x_61214:
        /* <DEDUP_REMOVED lines=18> */
.L_x_61217:
[----:B------:R-:W-:-:S04]  /*4ee0*/  LOP3.LUT R3, R5, 0x80000000, RZ, 0xc0, !PT ;  /* 0x8000000005037812 */ /* 0x000fc800078ec0ff */
[----:B------:R-:W-:-:S04]  /*4ef0*/  SHF.R.U32.HI R3, RZ, 0x18, R3 ;  /* 0x00000018ff037819 */ /* 0x000fc80000011603 */
[----:B------:R-:W-:-:S04]  /*4f00*/  LOP3.LUT R0, R0, R3, RZ, 0xfc, !PT ;  /* 0x0000000300007212 */ /* 0x000fc800078efcff */
[----:B------:R-:W-:Y:S02]  /*4f10*/  PRMT R4, R0, 0x7610, R4 ;  /* 0x0000761000047816 */ /* 0x000fe40000000004 */
.L_x_61216:
[----:B------:R-:W-:Y:S05]  /*4f20*/  BSYNC B0 ;  /* 0x0000000000007941 */ /* 0x000fea0003800000 */
.L_x_61215:
[----:B------:R0:W-:Y:S01]  /*4f30*/  STG.E.U8 [R8.64], R4 ;  /* 0x0000000408007986 */ /* 0x0001e2000c101124 */
[----:B------:R-:W-:Y:S01]  /*4f40*/  IMAD.MOV.U32 R22, RZ, RZ, R23 ;  /* 0x000000ffff167224 */ /* 0x000fe200078e0017 */
[----:B------:R-:W-:Y:S05]  /*4f50*/  BRA `(.L_x_61190) ;  /* 0x000004f000007947 */ /* 0x000fea0003800000 */
.L_x_61213:
        /* <DEDUP_REMOVED lines=18> */
.L_x_61220:
[----:B------:R-:W-:-:S04]  /*5080*/  LOP3.LUT R3, R5, 0x80000000, RZ, 0xc0, !PT ;  /* 0x8000000005037812 */ /* 0x000fc800078ec0ff */
[----:B------:R-:W-:-:S04]  /*5090*/  SHF.R.U32.HI R3, RZ, 0x18, R3 ;  /* 0x00000018ff037819 */ /* 0x000fc80000011603 */
[----:B------:R-:W-:-:S04]  /*50a0*/  LOP3.LUT R0, R0, R3, RZ, 0xfc, !PT ;  /* 0x0000000300007212 */ /* 0x000fc800078efcff */
[----:B------:R-:W-:Y:S02]  /*50b0*/  PRMT R4, R0, 0x7610, R4 ;  /* 0x0000761000047816 */ /* 0x000fe40000000004 */
.L_x_61219:
[----:B------:R-:W-:Y:S05]  /*50c0*/  BSYNC B0 ;  /* 0x0000000000007941 */ /* 0x000fea0003800000 */
.L_x_61218:
[----:B------:R0:W-:Y:S01]  /*50d0*/  STG.E.U8 [R8.64], R4 ;  /* 0x0000000408007986 */ /* 0x0001e2000c101124 */
[----:B------:R-:W-:Y:S01]  /*50e0*/  IMAD.MOV.U32 R22, RZ, RZ, R23 ;  /* 0x000000ffff167224 */ /* 0x000fe200078e0017 */
[----:B------:R-:W-:Y:S05]  /*50f0*/  BRA `(.L_x_61190) ;  /* 0x0000035000007947 */ /* 0x000fea0003800000 */
.L_x_61212:
        /* <DEDUP_REMOVED lines=24> */
.L_x_61195:
        /* <DEDUP_REMOVED lines=21> */
.L_x_61222:
[----:B------:R-:W-:Y:S01]  /*53d0*/  LOP3.LUT R4, R0, 0xff, RZ, 0xc0, !PT ;  /* 0x000000ff00047812 */ /* 0x000fe200078ec0ff */
[----:B------:R-:W-:Y:S02]  /*53e0*/  IMAD.MOV.U32 R5, RZ, RZ, RZ ;  /* 0x000000ffff057224 */ /* 0x000fe400078e00ff */
[----:B------:R-:W-:-:S03]  /*53f0*/  IMAD.MOV.U32 R22, RZ, RZ, R23 ;  /* 0x000000ffff167224 */ /* 0x000fc600078e0017 */
[----:B------:R0:W-:Y:S01]  /*5400*/  STG.E.64 [R8.64], R4 ;  /* 0x0000000408007986 */ /* 0x0001e2000c101b24 */
[----:B------:R-:W-:Y:S05]  /*5410*/  BRA `(.L_x_61190) ;  /* 0x0000003000007947 */ /* 0x000fea0003800000 */
.L_x_61221:
[----:B------:R-:W-:Y:S01]  /*5420*/  LOP3.LUT R3, R0, 0xff, RZ, 0xc0, !PT ;  /* 0x000000ff00037812 */ /* 0x000fe200078ec0ff */
[----:B------:R-:W-:-:S04]  /*5430*/  IMAD.MOV.U32 R22, RZ, RZ, R23 ;  /* 0x000000ffff167224 */ /* 0x000fc800078e0017 */
[----:B------:R0:W-:Y:S03]  /*5440*/  STG.E [R8.64], R3 ;  /* 0x0000000308007986 */ /* 0x0001e6000c101924 */
.L_x_61190:
[----:B------:R-:W-:Y:S05]  /*5450*/  BSYNC B6 ;  /* 0x0000000000067941 */ /* 0x000fea0003800000 */
.L_x_61189:
        /* <DEDUP_REMOVED lines=21> */
.L_x_61228:
[----:B------:R0:W-:Y:S01]  /*55b0*/  STG.E.U8 [R8.64], R24 ;  /* 0x0000001808007986 */ /* 0x0001e2000c101124 */
[----:B------:R-:W-:Y:S05]  /*55c0*/  BRA `(.L_x_61230) ;  /* 0x00000e9000007947 */ /* 0x000fea0003800000 */
.L_x_61227:
        /* <DEDUP_REMOVED lines=10> */
.L_x_61232:
[----:B------:R-:W-:-:S05]  /*5670*/  LOP3.LUT R3, R24, 0xff, RZ, 0xc0, !PT ;  /* 0x000000ff18037812 */ /* 0x000fca00078ec0ff */
[----:B------:R0:W-:Y:S01]  /*5680*/  STG.E [R8.64], R3 ;  /* 0x0000000308007986 */ /* 0x0001e2000c101924 */
[----:B------:R-:W-:Y:S05]  /*5690*/  BRA `(.L_x_61230) ;  /* 0x00000dc000007947 */ /* 0x000fea0003800000 */
.L_x_61231:
[----:B------:R-:W-:-:S05]  /*56a0*/  LOP3.LUT R3, R24, 0xff, RZ, 0xc0, !PT ;  /* 0x000000ff18037812 */ /* 0x000fca00078ec0ff */
[----:B------:R0:W-:Y:S01]  /*56b0*/  STG.E.U16 [R8.64], R3 ;  /* 0x0000000308007986 */ /* 0x0001e2000c101524 */
[----:B------:R-:W-:Y:S05]  /*56c0*/  BRA `(.L_x_61230) ;  /* 0x00000d9000007947 */ /* 0x000fea0003800000 */
.L_x_61226:
        /* <DEDUP_REMOVED lines=10> */
.L_x_61234:
[----:B------:R-:W-:-:S04]  /*5770*/  LOP3.LUT R24, R24, 0xff, RZ, 0xc0, !PT ;  /* 0x000000ff18187812 */ /* 0x000fc800078ec0ff */
[----:B------:R-:W0:Y:S02]  /*5780*/  I2F.U16 R0, R24 ;  /* 0x0000001800007306 */ /* 0x000e240000101000 */
[----:B0-----:R-:W-:-:S05]  /*5790*/  F2FP.PACK_AB R0, RZ, R0 ;  /* 0x00000000ff00723e */ /* 0x001fca00000000ff */
[----:B------:R0:W-:Y:S01]  /*57a0*/  STG.E.U16 [R8.64], R0 ;  /* 0x0000000008007986 */ /* 0x0001e2000c101524 */
[----:B------:R-:W-:Y:S05]  /*57b0*/  BRA `(.L_x_61230) ;  /* 0x00000ca000007947 */ /* 0x000fea0003800000 */
.L_x_61233:
        /* <DEDUP_REMOVED lines=11> */
.L_x_61236:
[----:B------:R-:W-:-:S06]  /*5870*/  LOP3.LUT R24, R24, 0xff, RZ, 0xc0, !PT ;  /* 0x000000ff18187812 */ /* 0x000fcc00078ec0ff */
[----:B------:R-:W0:Y:S02]  /*5880*/  I2F.U16 R24, R24 ;  /* 0x0000001800187306 */ /* 0x000e240000101000 */
[----:B0-----:R-:W-:-:S04]  /*5890*/  F2FP.PACK_AB R3, RZ, R24 ;  /* 0x00000018ff03723e */ /* 0x001fc800000000ff */
[----:B------:R-:W-:-:S05]  /*58a0*/  PRMT R3, R3, 0x5410, RZ ;  /* 0x0000541003037816 */ /* 0x000fca00000000ff */
[----:B------:R0:W-:Y:S01]  /*58b0*/  STG.E [R8.64], R3 ;  /* 0x0000000308007986 */ /* 0x0001e2000c101924 */
[----:B------:R-:W-:Y:S05]  /*58c0*/  BRA `(.L_x_61230) ;  /* 0x00000b9000007947 */ /* 0x000fea0003800000 */
.L_x_61235:
[----:B------:R-:W-:-:S06]  /*58d0*/  LOP3.LUT R4, R24, 0xff, RZ, 0xc0, !PT ;  /* 0x000000ff18047812 */ /* 0x000fcc00078ec0ff */
[----:B------:R-:W0:Y:S02]  /*58e0*/  I2F.F64.U16 R4, R4 ;  /* 0x0000000400047312 */ /* 0x000e240000101800 */
[----:B0-----:R0:W-:Y:S01]  /*58f0*/  STG.E.64 [R8.64], R4 ;  /* 0x0000000408007986 */ /* 0x0011e2000c101b24 */
[----:B------:R-:W-:Y:S05]  /*5900*/  BRA `(.L_x_61230) ;  /* 0x00000b5000007947 */ /* 0x000fea0003800000 */
.L_x_61225:
        /* <DEDUP_REMOVED lines=12> */
.L_x_61239:
[----:B------:R-:W-:Y:S01]  /*59d0*/  LOP3.LUT R4, R24, 0xff, RZ, 0xc0, !PT ;  /* 0x000000ff18047812 */ /* 0x000fe200078ec0ff */
[----:B------:R-:W-:-:S05]  /*59e0*/  CS2R R6, SRZ ;  /* 0x0000000000067805 */ /* 0x000fca000001ff00 */
[----:B------:R-:W0:Y:S02]  /*59f0*/  I2F.F64.U16 R4, R4 ;  /* 0x0000000400047312 */ /* 0x000e240000101800 */
[----:B0-----:R0:W-:Y:S01]  /*5a00*/  STG.E.128 [R8.64], R4 ;  /* 0x0000000408007986 */ /* 0x0011e2000c101d24 */
[----:B------:R-:W-:Y:S05]  /*5a10*/  BRA `(.L_x_61230) ;  /* 0x00000a4000007947 */ /* 0x000fea0003800000 */
.L_x_61238:
        /* <DEDUP_REMOVED lines=22> */
.L_x_61243:
[----:B------:R-:W-:Y:S05]  /*5b80*/  BSYNC B0 ;  /* 0x0000000000007941 */ /* 0x000fea0003800000 */
.L_x_61242:
[----:B------:R-:W-:-:S05]  /*5b90*/  LOP3.LUT R5, R0, R5, RZ, 0xfc, !PT ;  /* 0x0000000500057212 */ /* 0x000fca00078efcff */
[----:B------:R0:W-:Y:S01]  /*5ba0*/  STG.E.U8 [R8.64], R5 ;  /* 0x0000000508007986 */ /* 0x0001e2000c101124 */
[----:B------:R-:W-:Y:S05]  /*5bb0*/  BRA `(.L_x_61230) ;  /* 0x000008a000007947 */ /* 0x000fea0003800000 */
.L_x_61241:
        /* <DEDUP_REMOVED lines=14> */
.L_x_61245:
[----:B------:R-:W-:Y:S01]  /*5ca0*/  IMAD.MOV.U32 R0, RZ, RZ, 0x7f ;  /* 0x0000007fff007424 */ /* 0x000fe200078e00ff */
[----:B------:R-:W-:-:S04]  /*5cb0*/  ISETP.GT.U32.AND P0, PT, R3, 0x7f800000, PT ;  /* 0x7f8000000300780c */ /* 0x000fc80003f04070 */
[----:B------:R-:W-:-:S04]  /*5cc0*/  SEL R0, R0, 0x7c, P0 ;  /* 0x0000007c00007807 */ /* 0x000fc80000000000 */
.L_x_61246:
[----:B------:R-:W-:Y:S05]  /*5cd0*/  BSYNC B0 ;  /* 0x0000000000007941 */ /* 0x000fea0003800000 */
.L_x_61244:
[----:B------:R-:W-:-:S04]  /*5ce0*/  LOP3.LUT R3, R5, 0x80000000, RZ, 0xc0, !PT ;  /* 0x8000000005037812 */ /* 0x000fc800078ec0ff */
[----:B------:R-:W-:-:S04]  /*5cf0*/  SHF.R.U32.HI R3, RZ, 0x18, R3 ;  /* 0x00000018ff037819 */ /* 0x000fc80000011603 */
[----:B------:R-:W-:-:S05]  /*5d00*/  LOP3.LUT R3, R0, R3, RZ, 0xfc, !PT ;  /* 0x0000000300037212 */ /* 0x000fca00078efcff */
[----:B------:R0:W-:Y:S01]  /*5d10*/  STG.E.U8 [R8.64], R3 ;  /* 0x0000000308007986 */ /* 0x0001e2000c101124 */
[----:B------:R-:W-:Y:S05]  /*5d20*/  BRA `(.L_x_61230) ;  /* 0x0000073000007947 */ /* 0x000fea0003800000 */
.L_x_61240:
[----:B------:R-:W-:-:S04]  /*5d30*/  LOP3.LUT R24, R24, 0xff, RZ, 0xc0, !PT ;  /* 0x000000ff18187812 */ /* 0x000fc800078ec0ff */
[----:B------:R-:W0:Y:S02]  /*5d40*/  I2F.U16 R0, R24 ;  /* 0x0000001800007306 */ /* 0x000e240000101000 */
[----:B0-----:R-:W-:-:S05]  /*5d50*/  F2FP.BF16.PACK_AB R0, RZ, R0 ;  /* 0x00000000ff00723e */ /* 0x001fca00000010ff */
[----:B------:R0:W-:Y:S01]  /*5d60*/  STG.E.U16 [R8.64], R0 ;  /* 0x0000000008007986 */ /* 0x0001e2000c101524 */
[----:B------:R-:W-:Y:S05]  /*5d70*/  BRA `(.L_x_61230) ;  /* 0x000006e000007947 */ /* 0x000fea0003800000 */
.L_x_61237:
        /* <DEDUP_REMOVED lines=11> */
.L_x_61249:
        /* <DEDUP_REMOVED lines=18> */
.L_x_61252:
[----:B------:R-:W-:-:S04]  /*5f50*/  LOP3.LUT R3, R5, 0x80000000, RZ, 0xc0, !PT ;  /* 0x8000000005037812 */ /* 0x000fc800078ec0ff */
[----:B------:R-:W-:-:S04]  /*5f60*/  SHF.R.U32.HI R3, RZ, 0x18, R3 ;  /* 0x00000018ff037819 */ /* 0x000fc80000011603 */
[----:B------:R-:W-:-:S04]  /*5f70*/  LOP3.LUT R0, R0, R3, RZ, 0xfc, !PT ;  /* 0x0000000300007212 */ /* 0x000fc800078efcff */
[----:B------:R-:W-:Y:S02]  /*5f80*/  PRMT R4, R0, 0x7610, R4 ;  /* 0x0000761000047816 */ /* 0x000fe40000000004 */
.L_x_61251:
[----:B------:R-:W-:Y:S05]  /*5f90*/  BSYNC B0 ;  /* 0x0000000000007941 */ /* 0x000fea0003800000 */
.L_x_61250:
[----:B------:R0:W-:Y:S01]  /*5fa0*/  STG.E.U8 [R8.64], R4 ;  /* 0x0000000408007986 */ /* 0x0001e2000c101124 */
[----:B------:R-:W-:Y:S05]  /*5fb0*/  BRA `(.L_x_61230) ;  /* 0x000004a000007947 */ /* 0x000fea0003800000 */
.L_x_61248:
        /* <DEDUP_REMOVED lines=18> */
.L_x_61255:
[----:B------:R-:W-:-:S04]  /*60e0*/  LOP3.LUT R3, R5, 0x80000000, RZ, 0xc0, !PT ;  /* 0x8000000005037812 */ /* 0x000fc800078ec0ff */
[----:B------:R-:W-:-:S04]  /*60f0*/  SHF.R.U32.HI R3, RZ, 0x18, R3 ;  /* 0x00000018ff037819 */ /* 0x000fc80000011603 */
[----:B------:R-:W-:-:S04]  /*6100*/  LOP3.LUT R0, R0, R3, RZ, 0xfc, !PT ;  /* 0x0000000300007212 */ /* 0x000fc800078efcff */
[----:B------:R-:W-:Y:S02]  /*6110*/  PRMT R4, R0, 0x7610, R4 ;  /* 0x0000761000047816 */ /* 0x000fe40000000004 */
.L_x_61254:
[----:B------:R-:W-:Y:S05]  /*6120*/  BSYNC B0 ;  /* 0x0000000000007941 */ /* 0x000fea0003800000 */
.L_x_61253:
[----:B------:R0:W-:Y:S01]  /*6130*/  STG.E.U8 [R8.64], R4 ;  /* 0x0000000408007986 */ /* 0x0001e2000c101124 */
[----:B------:R-:W-:Y:S05]  /*6140*/  BRA `(.L_x_61230) ;  /* 0x0000031000007947 */ /* 0x000fea0003800000 */
.L_x_61247:
        /* <DEDUP_REMOVED lines=23> */
.L_x_61229:
        /* <DEDUP_REMOVED lines=20> */
.L_x_61257:
[----:B------:R-:W-:Y:S01]  /*6400*/  LOP3.LUT R24, R24, 0xff, RZ, 0xc0, !PT ;  /* 0x000000ff18187812 */ /* 0x000fe200078ec0ff */
[----:B------:R-:W-:-:S05]  /*6410*/  IMAD.MOV.U32 R25, RZ, RZ, RZ ;  /* 0x000000ffff197224 */ /* 0x000fca00078e00ff */
[----:B------:R0:W-:Y:S01]  /*6420*/  STG.E.64 [R8.64], R24 ;  /* 0x0000001808007986 */ /* 0x0001e2000c101b24 */
[----:B------:R-:W-:Y:S05]  /*6430*/  BRA `(.L_x_61230) ;  /* 0x0000002000007947 */ /* 0x000fea0003800000 */
.L_x_61256:
[----:B------:R-:W-:-:S05]  /*6440*/  LOP3.LUT R3, R24, 0xff, RZ, 0xc0, !PT ;  /* 0x000000ff18037812 */ /* 0x000fca00078ec0ff */
[----:B------:R0:W-:Y:S02]  /*6450*/  STG.E [R8.64], R3 ;  /* 0x0000000308007986 */ /* 0x0001e4000c101924 */
.L_x_61230:
        /* <DEDUP_REMOVED lines=21> */
.L_x_61261:
[----:B------:R0:W-:Y:S01]  /*65b0*/  STG.E.U8 [R8.64], R18 ;  /* 0x0000001208007986 */ /* 0x0001e2000c101124 */
[----:B------:R-:W-:Y:S05]  /*65c0*/  BRA `(.L_x_61263) ;  /* 0x00000e9000007947 */ /* 0x000fea0003800000 */
.L_x_61260:
        /* <DEDUP_REMOVED lines=10> */
.L_x_61265:
[----:B------:R-:W-:-:S05]  /*6670*/  LOP3.LUT R3, R18, 0xff, RZ, 0xc0, !PT ;  /* 0x000000ff12037812 */ /* 0x000fca00078ec0ff */
[----:B------:R0:W-:Y:S01]  /*6680*/  STG.E [R8.64], R3 ;  /* 0x0000000308007986 */ /* 0x0001e2000c101924 */
[----:B------:R-:W-:Y:S05]  /*6690*/  BRA `(.L_x_61263) ;  /* 0x00000dc000007947 */ /* 0x000fea0003800000 */
.L_x_61264:
[----:B------:R-:W-:-:S05]  /*66a0*/  LOP3.LUT R3, R18, 0xff, RZ, 0xc0, !PT ;  /* 0x000000ff12037812 */ /* 0x000fca00078ec0ff */
[----:B------:R0:W-:Y:S01]  /*66b0*/  STG.E.U16 [R8.64], R3 ;  /* 0x0000000308007986 */ /* 0x0001e2000c101524 */
[----:B------:R-:W-:Y:S05]  /*66c0*/  BRA `(.L_x_61263) ;  /* 0x00000d9000007947 */ /* 0x000fea0003800000 */
.L_x_61259:
        /* <DEDUP_REMOVED lines=10> */
.L_x_61267:
[----:B------:R-:W-:-:S04]  /*6770*/  LOP3.LUT R18, R18, 0xff, RZ, 0xc0, !PT ;  /* 0x000000ff12127812 */ /* 0x000fc800078ec0ff */
[----:B------:R-:W0:Y:S02]  /*6780*/  I2F.U16 R0, R18 ;  /* 0x0000001200007306 */ /* 0x000e240000101000 */
[----:B0-----:R-:W-:-:S05]  /*6790*/  F2FP.PACK_AB R0, RZ, R0 ;  /* 0x00000000ff00723e */ /* 0x001fca00000000ff */
[----:B------:R0:W-:Y:S01]  /*67a0*/  STG.E.U16 [R8.64], R0 ;  /* 0x0000000008007986 */ /* 0x0001e2000c101524 */
[----:B------:R-:W-:Y:S05]  /*67b0*/  BRA `(.L_x_61263) ;  /* 0x00000ca000007947 */ /* 0x000fea0003800000 */
.L_x_61266:
        /* <DEDUP_REMOVED lines=11> */
.L_x_61269:
[----:B------:R-:W-:-:S06]  /*6870*/  LOP3.LUT R18, R18, 0xff, RZ, 0xc0, !PT ;  /* 0x000000ff12127812 */ /* 0x000fcc00078ec0ff */
[----:B------:R-:W0:Y:S02]  /*6880*/  I2F.U16 R18, R18 ;  /* 0x0000001200127306 */ /* 0x000e240000101000 */
[----:B0-----:R-:W-:-:S04]  /*6890*/  F2FP.PACK_AB R3, RZ, R18 ;  /* 0x00000012ff03723e */ /* 0x001fc800000000ff */
[----:B------:R-:W-:-:S05]  /*68a0*/  PRMT R3, R3, 0x5410, RZ ;  /* 0x0000541003037816 */ /* 0x000fca00000000ff */
[----:B------:R0:W-:Y:S01]  /*68b0*/  STG.E [R8.64], R3 ;  /* 0x0000000308007986 */ /* 0x0001e2000c101924 */
[----:B------:R-:W-:Y:S05]  /*68c0*/  BRA `(.L_x_61263) ;  /* 0x00000b9000007947 */ /* 0x000fea0003800000 */
.L_x_61268:
[----:B------:R-:W-:-:S06]  /*68d0*/  LOP3.LUT R4, R18, 0xff, RZ, 0xc0, !PT ;  /* 0x000000ff12047812 */ /* 0x000fcc00078ec0ff */
[----:B------:R-:W0:Y:S02]  /*68e0*/  I2F.F64.U16 R4, R4 ;  /* 0x0000000400047312 */ /* 0x000e240000101800 */
[----:B0-----:R0:W-:Y:S01]  /*68f0*/  STG.E.64 [R8.64], R4 ;  /* 0x0000000408007986 */ /* 0x0011e2000c101b24 */
[----:B------:R-:W-:Y:S05]  /*6900*/  BRA `(.L_x_61263) ;  /* 0x00000b5000007947 */ /* 0x000fea0003800000 */
.L_x_61258:
        /* <DEDUP_REMOVED lines=12> */
.L_x_61272:
[----:B------:R-:W-:Y:S01]  /*69d0*/  LOP3.LUT R4, R18, 0xff, RZ, 0xc0, !PT ;  /* 0x000000ff12047812 */ /* 0x000fe200078ec0ff */
[----:B------:R-:W-:-:S05]  /*69e0*/  CS2R R6, SRZ ;  /* 0x0000000000067805 */ /* 0x000fca000001ff00 */
[----:B------:R-:W0:Y:S02]  /*69f0*/  I2F.F64.U16 R4, R4 ;  /* 0x0000000400047312 */ /* 0x000e240000101800 */
[----:B0-----:R0:W-:Y:S01]  /*6a00*/  STG.E.128 [R8.64], R4 ;  /* 0x0000000408007986 */ /* 0x0011e2000c101d24 */
[----:B------:R-:W-:Y:S05]  /*6a10*/  BRA `(.L_x_61263) ;  /* 0x00000a4000007947 */ /* 0x000fea0003800000 */
.L_x_61271:
        /* <DEDUP_REMOVED lines=22> */
.L_x_61276:
[----:B------:R-:W-:Y:S05]  /*6b80*/  BSYNC B0 ;  /* 0x0000000000007941 */ /* 0x000fea0003800000 */
.L_x_61275:
[----:B------:R-:W-:-:S05]  /*6b90*/  LOP3.LUT R5, R0, R5, RZ, 0xfc, !PT ;  /* 0x0000000500057212 */ /* 0x000fca00078efcff */
[----:B------:R0:W-:Y:S01]  /*6ba0*/  STG.E.U8 [R8.64], R5 ;  /* 0x0000000508007986 */ /* 0x0001e2000c101124 */
[----:B------:R-:W-:Y:S05]  /*6bb0*/  BRA `(.L_x_61263) ;  /* 0x000008a000007947 */ /* 0x000fea0003800000 */
.L_x_61274:
        /* <DEDUP_REMOVED lines=14> */
.L_x_61278:
[----:B------:R-:W-:Y:S01]  /*6ca0*/  IMAD.MOV.U32 R0, RZ, RZ, 0x7f ;  /* 0x0000007fff007424 */ /* 0x000fe200078e00ff */
[----:B------:R-:W-:-:S04]  /*6cb0*/  ISETP.GT.U32.AND P0, PT, R3, 0x7f800000, PT ;  /* 0x7f8000000300780c */ /* 0x000fc80003f04070 */
[----:B------:R-:W-:-:S04]  /*6cc0*/  SEL R0, R0, 0x7c, P0 ;  /* 0x0000007c00007807 */ /* 0x000fc80000000000 */
.L_x_61279:
[----:B------:R-:W-:Y:S05]  /*6cd0*/  BSYNC B0 ;  /* 0x0000000000007941 */ /* 0x000fea0003800000 */
.L_x_61277:
[----:B------:R-:W-:-:S04]  /*6ce0*/  LOP3.LUT R3, R5, 0x80000000, RZ, 0xc0, !PT ;  /* 0x8000000005037812 */ /* 0x000fc800078ec0ff */
[----:B------:R-:W-:-:S04]  /*6cf0*/  SHF.R.U32.HI R3, RZ, 0x18, R3 ;  /* 0x00000018ff037819 */ /* 0x000fc80000011603 */
[----:B------:R-:W-:-:S05]  /*6d00*/  LOP3.LUT R3, R0, R3, RZ, 0xfc, !PT ;  /* 0x0000000300037212 */ /* 0x000fca00078efcff */
[----:B------:R0:W-:Y:S01]  /*6d10*/  STG.E.U8 [R8.64], R3 ;  /* 0x0000000308007986 */ /* 0x0001e2000c101124 */
[----:B------:R-:W-:Y:S05]  /*6d20*/  BRA `(.L_x_61263) ;  /* 0x0000073000007947 */ /* 0x000fea0003800000 */
.L_x_61273:
[----:B------:R-:W-:-:S04]  /*6d30*/  LOP3.LUT R18, R18, 0xff, RZ, 0xc0, !PT ;  /* 0x000000ff12127812 */ /* 0x000fc800078ec0ff */
[----:B------:R-:W0:Y:S02]  /*6d40*/  I2F.U16 R0, R18 ;  /* 0x0000001200007306 */ /* 0x000e240000101000 */
[----:B0-----:R-:W-:-:S05]  /*6d50*/  F2FP.BF16.PACK_AB R0, RZ, R0 ;  /* 0x00000000ff00723e */ /* 0x001fca00000010ff */
[----:B------:R0:W-:Y:S01]  /*6d60*/  STG.E.U16 [R8.64], R0 ;  /* 0x0000000008007986 */ /* 0x0001e2000c101524 */
[----:B------:R-:W-:Y:S05]  /*6d70*/  BRA `(.L_x_61263) ;  /* 0x000006e000007947 */ /* 0x000fea0003800000 */
.L_x_61270:
        /* <DEDUP_REMOVED lines=11> */
.L_x_61282:
        /* <DEDUP_REMOVED lines=18> */
.L_x_61285:
[----:B------:R-:W-:-:S04]  /*6f50*/  LOP3.LUT R3, R5, 0x80000000, RZ, 0xc0, !PT ;  /* 0x8000000005037812 */ /* 0x000fc800078ec0ff */
[----:B------:R-:W-:-:S04]  /*6f60*/  SHF.R.U32.HI R3, RZ, 0x18, R3 ;  /* 0x00000018ff037819 */ /* 0x000fc80000011603 */
[----:B------:R-:W-:-:S04]  /*6f70*/  LOP3.LUT R0, R0, R3, RZ, 0xfc, !PT ;  /* 0x0000000300007212 */ /* 0x000fc800078efcff */
[----:B------:R-:W-:Y:S02]  /*6f80*/  PRMT R4, R0, 0x7610, R4 ;  /* 0x0000761000047816 */ /* 0x000fe40000000004 */
.L_x_61284:
[----:B------:R-:W-:Y:S05]  /*6f90*/  BSYNC B0 ;  /* 0x0000000000007941 */ /* 0x000fea0003800000 */
.L_x_61283:
[----:B------:R0:W-:Y:S01]  /*6fa0*/  STG.E.U8 [R8.64], R4 ;  /* 0x0000000408007986 */ /* 0x0001e2000c101124 */
[----:B------:R-:W-:Y:S05]  /*6fb0*/  BRA `(.L_x_61263) ;  /* 0x000004a000007947 */ /* 0x000fea0003800000 */
.L_x_61281:
        /* <DEDUP_REMOVED lines=18> */
.L_x_61288:
[----:B------:R-:W-:-:S04]  /*70e0*/  LOP3.LUT R3, R5, 0x80000000, RZ, 0xc0, !PT ;  /* 0x8000000005037812 */ /* 0x000fc800078ec0ff */
[----:B------:R-:W-:-:S04]  /*70f0*/  SHF.R.U32.HI R3, RZ, 0x18, R3 ;  /* 0x00000018ff037819 */ /* 0x000fc80000011603 */
[----:B------:R-:W-:-:S04]  /*7100*/  LOP3.LUT R0, R0, R3, RZ, 0xfc, !PT ;  /* 0x0000000300007212 */ /* 0x000fc800078efcff */
[----:B------:R-:W-:Y:S02]  /*7110*/  PRMT R4, R0, 0x7610, R4 ;  /* 0x0000761000047816 */ /* 0x000fe40000000004 */
.L_x_61287:
[----:B------:R-:W-:Y:S05]  /*7120*/  BSYNC B0 ;  /* 0x0000000000007941 */ /* 0x000fea0003800000 */
.L_x_61286:
[----:B------:R0:W-:Y:S01]  /*7130*/  STG.E.U8 [R8.64], R4 ;  /* 0x0000000408007986 */ /* 0x0001e2000c101124 */
[----:B------:R-:W-:Y:S05]  /*7140*/  BRA `(.L_x_61263) ;  /* 0x0000031000007947 */ /* 0x000fea0003800000 */
.L_x_61280:
        /* <DEDUP_REMOVED lines=23> */
.L_x_61262:
        /* <DEDUP_REMOVED lines=20> */
.L_x_61290:
[----:B------:R-:W-:Y:S01]  /*7400*/  LOP3.LUT R4, R18, 0xff, RZ, 0xc0, !PT ;  /* 0x000000ff12047812 */ /* 0x000fe200078ec0ff */
[----:B------:R-:W-:-:S05]  /*7410*/  IMAD.MOV.U32 R5, RZ, RZ, RZ ;  /* 0x000000ffff057224 */ /* 0x000fca00078e00ff */
[----:B------:R0:W-:Y:S01]  /*7420*/  STG.E.64 [R8.64], R4 ;  /* 0x0000000408007986 */ /* 0x0001e2000c101b24 */
[----:B------:R-:W-:Y:S05]  /*7430*/  BRA `(.L_x_61263) ;  /* 0x0000002000007947 */ /* 0x000fea0003800000 */
.L_x_61289:
[----:B------:R-:W-:-:S05]  /*7440*/  LOP3.LUT R3, R18, 0xff, RZ, 0xc0, !PT ;  /* 0x000000ff12037812 */ /* 0x000fca00078ec0ff */
[----:B------:R0:W-:Y:S02]  /*7450*/  STG.E [R8.64], R3 ;  /* 0x0000000308007986 */ /* 0x0001e4000c101924 */
.L_x_61263:
[----:B------:R-:W-:Y:S02]  /*7460*/  IADD3 R22, R22, 0x80, RZ ;  /* 0x0000008016167810 */ /* 0x000fe40007ffe0ff */
.L_x_61224:
[----:B------:R-:W-:Y:S05]  /*7470*/  BSYNC B6 ;  /* 0x0000000000067941 */ /* 0x000fea0003800000 */
.L_x_61223:
        /* <DEDUP_REMOVED lines=19> */
.L_x_61294:
[----:B------:R-:W-:Y:S01]  /*75b0*/  STG.E.U8 [R4.64], R19 ;  /* 0x0000001304007986 */ /* 0x000fe2000c101124 */
[----:B------:R-:W-:Y:S05]  /*75c0*/  EXIT ;  /* 0x000000000000794d */ /* 0x000fea0003800000 */
.L_x_61293:
        /* <DEDUP_REMOVED lines=10> */
.L_x_61297:
[----:B------:R-:W-:-:S05]  /*7670*/  LOP3.LUT R19, R19, 0xff, RZ, 0xc0, !PT ;  /* 0x000000ff13137812 */ /* 0x000fca00078ec0ff */
[----:B------:R-:W-:Y:S01]  /*7680*/  STG.E [R4.64], R19 ;  /* 0x0000001304007986 */ /* 0x000fe2000c101924 */
[----:B------:R-:W-:Y:S05]  /*7690*/  EXIT ;  /* 0x000000000000794d */ /* 0x000fea0003800000 */
.L_x_61296:
[----:B------:R-:W-:-:S05]  /*76a0*/  LOP3.LUT R19, R19, 0xff, RZ, 0xc0, !PT ;  /* 0x000000ff13137812 */ /* 0x000fca00078ec0ff */
[----:B------:R-:W-:Y:S01]  /*76b0*/  STG.E.U16 [R4.64], R19 ;  /* 0x0000001304007986 */ /* 0x000fe2000c101524 */
[----:B------:R-:W-:Y:S05]  /*76c0*/  EXIT ;  /* 0x000000000000794d */ /* 0x000fea0003800000 */
.L_x_61292:
        /* <DEDUP_REMOVED lines=10> */
.L_x_61299:
[----:B------:R-:W-:-:S04]  /*7770*/  LOP3.LUT R19, R19, 0xff, RZ, 0xc0, !PT ;  /* 0x000000ff13137812 */ /* 0x000fc800078ec0ff */
[----:B------:R-:W0:Y:S02]  /*7780*/  I2F.U16 R0, R19 ;  /* 0x0000001300007306 */ /* 0x000e240000101000 */
[----:B0-----:R-:W-:-:S05]  /*7790*/  F2FP.PACK_AB R0, RZ, R0 ;  /* 0x00000000ff00723e */ /* 0x001fca00000000ff */
[----:B------:R-:W-:Y:S01]  /*77a0*/  STG.E.U16 [R4.64], R0 ;  /* 0x0000000004007986 */ /* 0x000fe2000c101524 */
[----:B------:R-:W-:Y:S05]  /*77b0*/  EXIT ;  /* 0x000000000000794d */ /* 0x000fea0003800000 */
.L_x_61298:
        /* <DEDUP_REMOVED lines=11> */
.L_x_61301:
[----:B------:R-:W-:-:S06]  /*7870*/  LOP3.LUT R19, R19, 0xff, RZ, 0xc0, !PT ;  /* 0x000000ff13137812 */ /* 0x000fcc00078ec0ff */
[----:B------:R-:W0:Y:S02]  /*7880*/  I2F.U16 R19, R19 ;  /* 0x0000001300137306 */ /* 0x000e240000101000 */
[----:B0-----:R-:W-:-:S04]  /*7890*/  F2FP.PACK_AB R3, RZ, R19 ;  /* 0x00000013ff03723e */ /* 0x001fc800000000ff */
[----:B------:R-:W-:-:S05]  /*78a0*/  PRMT R3, R3, 0x5410, RZ ;  /* 0x0000541003037816 */ /* 0x000fca00000000ff */
[----:B------:R-:W-:Y:S01]  /*78b0*/  STG.E [R4.64], R3 ;  /* 0x0000000304007986 */ /* 0x000fe2000c101924 */
[----:B------:R-:W-:Y:S05]  /*78c0*/  EXIT ;  /* 0x000000000000794d */ /* 0x000fea0003800000 */
.L_x_61300:
[----:B------:R-:W-:-:S06]  /*78d0*/  LOP3.LUT R2, R19, 0xff, RZ, 0xc0, !PT ;  /* 0x000000ff13027812 */ /* 0x000fcc00078ec0ff */
[----:B------:R-:W0:Y:S02]  /*78e0*/  I2F.F64.U16 R2, R2 ;  /* 0x0000000200027312 */ /* 0x000e240000101800 */
[----:B0-----:R-:W-:Y:S01]  /*78f0*/  STG.E.64 [R4.64], R2 ;  /* 0x0000000204007986 */ /* 0x001fe2000c101b24 */
[----:B------:R-:W-:Y:S05]  /*7900*/  EXIT ;  /* 0x000000000000794d */ /* 0x000fea0003800000 */
.L_x_61291:
        /* <DEDUP_REMOVED lines=12> */
.L_x_61304:
[----:B------:R-:W-:Y:S01]  /*79d0*/  LOP3.LUT R8, R19, 0xff, RZ, 0xc0, !PT ;  /* 0x000000ff13087812 */ /* 0x000fe200078ec0ff */
[----:B------:R-:W-:-:S05]  /*79e0*/  CS2R R10, SRZ ;  /* 0x00000000000a7805 */ /* 0x000fca000001ff00 */
[----:B------:R-:W0:Y:S02]  /*79f0*/  I2F.F64.U16 R8, R8 ;  /* 0x0000000800087312 */ /* 0x000e240000101800 */
[----:B0-----:R-:W-:Y:S01]  /*7a00*/  STG.E.128 [R4.64], R8 ;  /* 0x0000000804007986 */ /* 0x001fe2000c101d24 */
[----:B------:R-:W-:Y:S05]  /*7a10*/  EXIT ;  /* 0x000000000000794d */ /* 0x000fea0003800000 */
.L_x_61303:
        /* <DEDUP_REMOVED lines=22> */
.L_x_61308:
[----:B------:R-:W-:Y:S05]  /*7b80*/  BSYNC B0 ;  /* 0x0000000000007941 */ /* 0x000fea0003800000 */
.L_x_61307:
[----:B------:R-:W-:-:S05]  /*7b90*/  LOP3.LUT R3, R0, R3, RZ, 0xfc, !PT ;  /* 0x0000000300037212 */ /* 0x000fca00078efcff */
[----:B------:R-:W-:Y:S01]  /*7ba0*/  STG.E.U8 [R4.64], R3 ;  /* 0x0000000304007986 */ /* 0x000fe2000c101124 */
[----:B------:R-:W-:Y:S05]  /*7bb0*/  EXIT ;  /* 0x000000000000794d */ /* 0x000fea0003800000 */
.L_x_61306:
        /* <DEDUP_REMOVED lines=14> */
.L_x_61310:
[----:B------:R-:W-:Y:S01]  /*7ca0*/  IMAD.MOV.U32 R0, RZ, RZ, 0x7f ;  /* 0x0000007fff007424 */ /* 0x000fe200078e00ff */
[----:B------:R-:W-:-:S04]  /*7cb0*/  ISETP.GT.U32.AND P0, PT, R2, 0x7f800000, PT ;  /* 0x7f8000000200780c */ /* 0x000fc80003f04070 */
[----:B------:R-:W-:-:S04]  /*7cc0*/  SEL R0, R0, 0x7c, P0 ;  /* 0x0000007c00007807 */ /* 0x000fc80000000000 */
.L_x_61311:
[----:B------:R-:W-:Y:S05]  /*7cd0*/  BSYNC B0 ;  /* 0x0000000000007941 */ /* 0x000fea0003800000 */
.L_x_61309:
[----:B------:R-:W-:-:S04]  /*7ce0*/  LOP3.LUT R2, R19, 0x80000000, RZ, 0xc0, !PT ;  /* 0x8000000013027812 */ /* 0x000fc800078ec0ff */
[----:B------:R-:W-:-:S04]  /*7cf0*/  SHF.R.U32.HI R3, RZ, 0x18, R2 ;  /* 0x00000018ff037819 */ /* 0x000fc80000011602 */
[----:B------:R-:W-:-:S05]  /*7d00*/  LOP3.LUT R3, R0, R3, RZ, 0xfc, !PT ;  /* 0x0000000300037212 */ /* 0x000fca00078efcff */
[----:B------:R-:W-:Y:S01]  /*7d10*/  STG.E.U8 [R4.64], R3 ;  /* 0x0000000304007986 */ /* 0x000fe2000c101124 */
[----:B------:R-:W-:Y:S05]  /*7d20*/  EXIT ;  /* 0x000000000000794d */ /* 0x000fea0003800000 */
.L_x_61305:
[----:B------:R-:W-:-:S04]  /*7d30*/  LOP3.LUT R19, R19, 0xff, RZ, 0xc0, !PT ;  /* 0x000000ff13137812 */ /* 0x000fc800078ec0ff */
[----:B------:R-:W0:Y:S02]  /*7d40*/  I2F.U16 R0, R19 ;  /* 0x0000001300007306 */ /* 0x000e240000101000 */
[----:B0-----:R-:W-:-:S05]  /*7d50*/  F2FP.BF16.PACK_AB R0, RZ, R0 ;  /* 0x00000000ff00723e */ /* 0x001fca00000010ff */
[----:B------:R-:W-:Y:S01]  /*7d60*/  STG.E.U16 [R4.64], R0 ;  /* 0x0000000004007986 */ /* 0x000fe2000c101524 */
[----:B------:R-:W-:Y:S05]  /*7d70*/  EXIT ;  /* 0x000000000000794d */ /* 0x000fea0003800000 */
.L_x_61302:
        /* <DEDUP_REMOVED lines=11> */
.L_x_61314:
        /* <DEDUP_REMOVED lines=18> */
.L_x_61317:
[----:B------:R-:W-:-:S04]  /*7f50*/  LOP3.LUT R2, R19, 0x80000000, RZ, 0xc0, !PT ;  /* 0x8000000013027812 */ /* 0x000fc800078ec0ff */
[----:B------:R-:W-:-:S04]  /*7f60*/  SHF.R.U32.HI R3, RZ, 0x18, R2 ;  /* 0x00000018ff037819 */ /* 0x000fc80000011602 */
[----:B------:R-:W-:-:S04]  /*7f70*/  LOP3.LUT R0, R0, R3, RZ, 0xfc, !PT ;  /* 0x0000000300007212 */ /* 0x000fc800078efcff */
[----:B------:R-:W-:Y:S02]  /*7f80*/  PRMT R2, R0, 0x7610, R2 ;  /* 0x0000761000027816 */ /* 0x000fe40000000002 */
.L_x_61316:
[----:B------:R-:W-:Y:S05]  /*7f90*/  BSYNC B0 ;  /* 0x0000000000007941 */ /* 0x000fea0003800000 */
.L_x_61315:
[----:B------:R-:W-:Y:S01]  /*7fa0*/  STG.E.U8 [R4.64], R2 ;  /* 0x0000000204007986 */ /* 0x000fe2000c101124 */
[----:B------:R-:W-:Y:S05]  /*7fb0*/  EXIT ;  /* 0x000000000000794d */ /* 0x000fea0003800000 */
.L_x_61313:
        /* <DEDUP_REMOVED lines=18> */
.L_x_61320:
[----:B------:R-:W-:-:S04]  /*80e0*/  LOP3.LUT R2, R19, 0x80000000, RZ, 0xc0, !PT ;  /* 0x8000000013027812 */ /* 0x000fc800078ec0ff */
[----:B------:R-:W-:-:S04]  /*80f0*/  SHF.R.U32.HI R3, RZ, 0x18, R2 ;  /* 0x00000018ff037819 */ /* 0x000fc80000011602 */
[----:B------:R-:W-:-:S04]  /*8100*/  LOP3.LUT R0, R0, R3, RZ, 0xfc, !PT ;  /* 0x0000000300007212 */ /* 0x000fc800078efcff */
[----:B------:R-:W-:Y:S02]  /*8110*/  PRMT R2, R0, 0x7610, R2 ;  /* 0x0000761000027816 */ /* 0x000fe40000000002 */
.L_x_61319:
[----:B------:R-:W-:Y:S05]  /*8120*/  BSYNC B0 ;  /* 0x0000000000007941 */ /* 0x000fea0003800000 */
.L_x_61318:
[----:B------:R-:W-:Y:S01]  /*8130*/  STG.E.U8 [R4.64], R2 ;  /* 0x0000000204007986 */ /* 0x000fe2000c101124 */
[----:B------:R-:W-:Y:S05]  /*8140*/  EXIT ;  /* 0x000000000000794d */ /* 0x000fea0003800000 */
.L_x_61312:
        /* <DEDUP_REMOVED lines=23> */
.L_x_61295:
        /* <DEDUP_REMOVED lines=20> */
.L_x_61322:
[----:B------:R-:W-:Y:S01]  /*8400*/  LOP3.LUT R2, R19, 0xff, RZ, 0xc0, !PT ;  /* 0x000000ff13027812 */ /* 0x000fe200078ec0ff */
[----:B------:R-:W-:-:S05]  /*8410*/  IMAD.MOV.U32 R3, RZ, RZ, RZ ;  /* 0x000000ffff037224 */ /* 0x000fca00078e00ff */
[----:B------:R-:W-:Y:S01]  /*8420*/  STG.E.64 [R4.64], R2 ;  /* 0x0000000204007986 */ /* 0x000fe2000c101b24 */
[----:B------:R-:W-:Y:S05]  /*8430*/  EXIT ;  /* 0x000000000000794d */ /* 0x000fea0003800000 */
.L_x_61321:
[----:B------:R-:W-:-:S05]  /*8440*/  LOP3.LUT R19, R19, 0xff, RZ, 0xc0, !PT ;  /* 0x000000ff13137812 */ /* 0x000fca00078ec0ff */
[----:B------:R-:W-:Y:S01]  /*8450*/  STG.E [R4.64], R19 ;  /* 0x0000001304007986 */ /* 0x000fe2000c101924 */
[----:B------:R-:W-:Y:S05]  /*8460*/  EXIT ;  /* 0x000000000000794d */ /* 0x000fea0003800000 */
.L_x_61323:
        /* <DEDUP_REMOVED lines=9> */
.L_x_62025:


//--------------------- .text._ZN2at6native18elementwise_kernelILi128ELi4EZNS0_22gpu_kernel_impl_nocastIZNS0_50_GLOBAL__N__2680c7bb_12_PowKernel_cu_b2145a98_318422pow_scalar_tensor_implIhEEvRNS_18TensorIteratorBaseET_EUlhE_EEvS6_RKS7_EUliE_EEviT1_ --------------------------
	.section	.text._ZN2at6native18elementwise_kernelILi128ELi4EZNS0_22gpu_kernel_impl_nocastIZNS0_50_GLOBAL__N__2680c7bb_12_PowKernel_cu_b2145a98_318422pow_scalar_tensor_implIhEEvRNS_18TensorIteratorBaseET_EUlhE_EEvS6_RKS7_EUliE_EEviT1_,"ax",@progbits
	.sectioninfo	@"SHI_REGISTERS=12"
	.align	128
        .global         _ZN2at6native18elementwise_kernelILi128ELi4EZNS0_22gpu_kernel_impl_nocastIZNS0_50_GLOBAL__N__2680c7bb_12_PowKernel_cu_b2145a98_318422pow_scalar_tensor_implIhEEvRNS_18TensorIteratorBaseET_EUlhE_EEvS6_RKS7_EUliE_EEviT1_
        .type           _ZN2at6native18elementwise_kernelILi128ELi4EZNS0_22gpu_kernel_impl_nocastIZNS0_50_GLOBAL__N__2680c7bb_12_PowKernel_cu_b2145a98_318422pow_scalar_tensor_implIhEEvRNS_18TensorIteratorBaseET_EUlhE_EEvS6_RKS7_EUliE_EEviT1_,@function
        .size           _ZN2at6native18elementwise_kernelILi128ELi4EZNS0_22gpu_kernel_impl_nocastIZNS0_50_GLOBAL__N__2680c7bb_12_PowKernel_cu_b2145a98_318422pow_scalar_tensor_implIhEEvRNS_18TensorIteratorBaseET_EUlhE_EEvS6_RKS7_EUliE_EEviT1_,(.L_x_62026 - _ZN2at6native18elementwise_kernelILi128ELi4EZNS0_22gpu_kernel_impl_nocastIZNS0_50_GLOBAL__N__2680c7bb_12_PowKernel_cu_b2145a98_318422pow_scalar_tensor_implIhEEvRNS_18TensorIteratorBaseET_EUlhE_EEvS6_RKS7_EUliE_EEviT1_)
        .other          _ZN2at6native18elementwise_kernelILi128ELi4EZNS0_22gpu_kernel_impl_nocastIZNS0_50_GLOBAL__N__2680c7bb_12_PowKernel_cu_b2145a98_318422pow_scalar_tensor_implIhEEvRNS_18TensorIteratorBaseET_EUlhE_EEvS6_RKS7_EUliE_EEviT1_,@"STO_CUDA_ENTRY STV_DEFAULT"
_ZN2at6native18elementwise_kernelILi128ELi4EZNS0_22gpu_kernel_impl_nocastIZNS0_50_GLOBAL__N__2680c7bb_12_PowKernel_cu_b2145a98_318422pow_scalar_tensor_implIhEEvRNS_18TensorIteratorBaseET_EUlhE_EEvS6_RKS7_EUliE_EEviT1_:
.text._ZN2at6native18elementwise_kernelILi128ELi4EZNS0_22gpu_kernel_impl_nocastIZNS0_50_GLOBAL__N__2680c7bb_12_PowKernel_cu_b2145a98_318422pow_scalar_tensor_implIhEEvRNS_18TensorIteratorBaseET_EUlhE_EEvS6_RKS7_EUliE_EEviT1_:
        /* <DEDUP_REMOVED lines=238> */
.L_x_61326:
[----:B------:R-:W-:-:S04]  /*0ee0*/  IADD3 R6, P0, R4, c[0x0][0x368], RZ ;  /* 0x0000da0004067a10 */ /* 0x000fc80007f1e0ff */
[----:B------:R-:W-:-:S05]  /*0ef0*/  IADD3.X R7, RZ, c[0x0][0x36c], RZ, P0, !PT ;  /* 0x0000db00ff077a10 */ /* 0x000fca00007fe4ff */
[----:B------:R-:W2:Y:S01]  /*0f00*/  LDG.E.U8 R6, [R6.64] ;  /* 0x0000000406067981 */ /* 0x000ea2000c1e1100 */
[----:B------:R-:W-:Y:S01]  /*0f10*/  IADD3 R4, P1, R3, c[0x0][0x360], RZ ;  /* 0x0000d80003047a10 */ /* 0x000fe20007f3e0ff */
[----:B------:R-:W-:Y:S01]  /*0f20*/  BSSY B1, `(.L_x_61327) ;  /* 0x0000015000017945 */ /* 0x000fe20003800000 */
[----:B------:R-:W-:-:S03]  /*0f30*/  MOV R3, 0x1 ;  /* 0x0000000100037802 */ /* 0x000fc60000000f00 */
[----:B------:R-:W-:Y:S01]  /*0f40*/  IMAD.X R5, RZ, RZ, c[0x0][0x364], P1 ;  /* 0x0000d900ff057624 */ /* 0x000fe200008e06ff */
[----:B--2---:R-:W-:-:S13]  /*0f50*/  ISETP.NE.AND P0, PT, R6, RZ, PT ;  /* 0x000000ff0600720c */ /* 0x004fda0003f05270 */
[----:B------:R-:W-:Y:S05]  /*0f60*/  @!P0 BRA `(.L_x_61328) ;  /* 0x0000010000008947 */ /* 0x000fea0003800000 */
[----:B------:R-:W-:Y:S02]  /*0f70*/  MOV R3, 0x1 ;  /* 0x0000000100037802 */ /* 0x000fe40000000f00 */
[----:B------:R-:W-:Y:S02]  /*0f80*/  PRMT R7, R0, 0x7610, R7 ;  /* 0x0000761000077816 */ /* 0x000fe40000000007 */
.L_x_61329:
[----:B------:R-:W-:Y:S02]  /*0f90*/  LOP3.LUT R8, R6, 0x1, RZ, 0xc0, !PT ;  /* 0x0000000106087812 */ /* 0x000fe400078ec0ff */
[----:B------:R-:W-:Y:S02]  /*0fa0*/  PRMT R9, R3, 0x9910, RZ ;  /* 0x0000991003097816 */ /* 0x000fe400000000ff */
[----:B------:R-:W-:Y:S02]  /*0fb0*/  ISETP.NE.U32.AND P0, PT, R8, 0x1, PT ;  /* 0x000000010800780c */ /* 0x000fe40003f05070 */
[----:B------:R-:W-:Y:S02]  /*0fc0*/  LOP3.LUT R3, R6, 0xffff, RZ, 0xc0, !PT ;  /* 0x0000ffff06037812 */ /* 0x000fe400078ec0ff */
[----:B------:R-:W-:-:S02]  /*0fd0*/  SEL R8, R7, 0x1, !P0 ;  /* 0x0000000107087807 */ /* 0x000fc40004000000 */
[----:B------:R-:W-:Y:S02]  /*0fe0*/  SHF.R.U32.HI R3, RZ, 0x1, R3 ;  /* 0x00000001ff037819 */ /* 0x000fe40000011603 */
[----:B------:R-:W-:Y:S02]  /*0ff0*/  PRMT R6, R8, 0x9910, RZ ;  /* 0x0000991008067816 */ /* 0x000fe400000000ff */
[----:B------:R-:W-:Y:S02]  /*1000*/  MOV R8, R9 ;  /* 0x0000000900087202 */ /* 0x000fe40000000f00 */
[----:B------:R-:W-:Y:S02]  /*1010*/  MOV R9, R6 ;  /* 0x0000000600097202 */ /* 0x000fe40000000f00 */
[----:B------:R-:W-:Y:S02]  /*1020*/  LOP3.LUT P0, R6, R3, 0x7f, RZ, 0xc0, !PT ;  /* 0x0000007f03067812 */ /* 0x000fe4000780c0ff */
[----:B------:R-:W-:Y:S01]  /*1030*/  PRMT R7, R7, 0x9910, RZ ;  /* 0x0000991007077816 */ /* 0x000fe200000000ff */
[----:B------:R-:W-:-:S04]  /*1040*/  IMAD R3, R8, R9, RZ ;  /* 0x0000000908037224 */ /* 0x000fc800078e02ff */
[----:B------:R-:W-:-:S06]  /*1050*/  IMAD R7, R7, R7, RZ ;  /* 0x0000000707077224 */ /* 0x000fcc00078e02ff */
[----:B------:R-:W-:Y:S05]  /*1060*/  @P0 BRA `(.L_x_61329) ;  /* 0xffffff2000000947 */ /* 0x000fea000383ffff */
.L_x_61328:
[----:B------:R-:W-:Y:S05]  /*1070*/  BSYNC B1 ;  /* 0x0000000000017941 */ /* 0x000fea0003800000 */
.L_x_61327:
[----:B------:R0:W-:Y:S01]  /*1080*/  STG.E.U8 [R4.64], R3 ;  /* 0x0000000304007986 */ /* 0x0001e2000c101104 */
[----:B------:R-:W-:-:S03]  /*1090*/  IADD3 R2, R2, 0x80, RZ ;  /* 0x0000008002027810 */ /* 0x000fc60007ffe0ff */
.L_x_61325:
[----:B------:R-:W-:Y:S05]  /*10a0*/  BSYNC B0 ;  /* 0x0000000000007941 */ /* 0x000fea0003800000 */
.L_x_61324:
[----:B------:R-:W-:Y:S01]  /*10b0*/  ISETP.GE.AND P0, PT, R2, c[0x0][0x160], PT ;  /* 0x0000580002007a0c */ /* 0x000fe20003f06270 */
[----:B------:R-:W-:-:S12]  /*10c0*/  BSSY B0, `(.L_x_61330) ;  /* 0x0000204000007945 */ /* 0x000fd80003800000 */
[----:B------:R-:W-:Y:S05]  /*10d0*/  @P0 BRA `(.L_x_61331) ;  /* 0x0000202000000947 */ /* 0x000fea0003800000 */
[----:B------:R-:W-:Y:S01]  /*10e0*/  ISETP.NE.AND P0, PT, RZ, c[0x0][0x168], PT ;  /* 0x00005a00ff007a0c */ /* 0x000fe20003f05270 */
[----:B0-----:R-:W-:Y:S01]  /*10f0*/  HFMA2.MMA R4, -RZ, RZ, 0, 0 ;  /* 0x00000000ff047435 */ /* 0x001fe200000001ff */
        /* <DEDUP_REMOVED lines=226> */
.L_x_61332:
        /* <DEDUP_REMOVED lines=11> */
.L_x_61335:
        /* <DEDUP_REMOVED lines=14> */
.L_x_61334:
[----:B------:R-:W-:Y:S05]  /*20b0*/  BSYNC B1 ;  /* 0x0000000000017941 */ /* 0x000fea0003800000 */
.L_x_61333:
[----:B------:R0:W-:Y:S01]  /*20c0*/  STG.E.U8 [R4.64], R3 ;  /* 0x0000000304007986 */ /* 0x0001e2000c101104 */
[----:B------:R-:W-:-:S04]  /*20d0*/  IADD3 R2, R2, 0x80, RZ ;  /* 0x0000008002027810 */ /* 0x000fc80007ffe0ff */
[----:B------:R-:W-:-:S13]  /*20e0*/  ISETP.GE.AND P0, PT, R2, c[0x0][0x160], PT ;  /* 0x0000580002007a0c */ /* 0x000fda0003f06270 */
[----:B------:R-:W-:Y:S05]  /*20f0*/  @P0 BRA `(.L_x_61331) ;  /* 0x0000100000000947 */ /* 0x000fea0003800000 */
[----:B0-----:R-:W-:Y:S01]  /*2100*/  ISETP.NE.AND P0, PT, RZ, c[0x0][0x168], PT ;  /* 0x00005a00ff007a0c */ /* 0x001fe20003f05270 */
        /* <DEDUP_REMOVED lines=227> */
.L_x_61336:
        /* <DEDUP_REMOVED lines=11> */
.L_x_61339:
        /* <DEDUP_REMOVED lines=14> */
.L_x_61338:
[----:B------:R-:W-:Y:S05]  /*30d0*/  BSYNC B1 ;  /* 0x0000000000017941 */ /* 0x000fea0003800000 */
.L_x_61337:
[----:B------:R0:W-:Y:S01]  /*30e0*/  STG.E.U8 [R4.64], R3 ;  /* 0x0000000304007986 */ /* 0x0001e2000c101104 */
[----:B------:R-:W-:-:S03]  /*30f0*/  IADD3 R2, R2, 0x80, RZ ;  /* 0x0000008002027810 */ /* 0x000fc60007ffe0ff */
.L_x_61331:
[----:B0-----:R-:W-:Y:S05]  /*3100*/  BSYNC B0 ;  /* 0x0000000000007941 */ /* 0x001fea0003800000 */
.L_x_61330:
        /* <DEDUP_REMOVED lines=230> */
.L_x_61340:
[----:B------:R-:W-:-:S04]  /*3f70*/  IADD3 R4, P0, R4, c[0x0][0x368], RZ ;  /* 0x0000da0004047a10 */ /* 0x000fc80007f1e0ff */
[----:B------:R-:W-:-:S05]  /*3f80*/  IADD3.X R5, RZ, c[0x0][0x36c], RZ, P0, !PT ;  /* 0x0000db00ff057a10 */ /* 0x000fca00007fe4ff */
[----:B------:R-:W2:Y:S01]  /*3f90*/  LDG.E.U8 R4, [R4.64] ;  /* 0x0000000404047981 */ /* 0x000ea2000c1e1100 */
[----:B------:R-:W-:Y:S01]  /*3fa0*/  IADD3 R2, P1, R3, c[0x0][0x360], RZ ;  /* 0x0000d80003027a10 */ /* 0x000fe20007f3e0ff */
[----:B------:R-:W-:Y:S01]  /*3fb0*/  BSSY B0, `(.L_x_61341) ;  /* 0x0000015000007945 */ /* 0x000fe20003800000 */
[----:B------:R-:W-:Y:S02]  /*3fc0*/  MOV R7, 0x1 ;  /* 0x0000000100077802 */ /* 0x000fe40000000f00 */
[----:B------:R-:W-:Y:S02]  /*3fd0*/  IADD3.X R3, RZ, c[0x0][0x364], RZ, P1, !PT ;  /* 0x0000d900ff037a10 */ /* 0x000fe40000ffe4ff */
[----:B--2---:R-:W-:-:S13]  /*3fe0*/  ISETP.NE.AND P0, PT, R4, RZ, PT ;  /* 0x000000ff0400720c */ /* 0x004fda0003f05270 */
[----:B------:R-:W-:Y:S05]  /*3ff0*/  @!P0 BRA `(.L_x_61342) ;  /* 0x0000010000008947 */ /* 0x000fea0003800000 */
[----:B------:R-:W-:-:S04]  /*4000*/  HFMA2.MMA R7, -RZ, RZ, 0, 5.9604644775390625e-08 ;  /* 0x00000001ff077435 */ /* 0x000fc800000001ff */
.L_x_61343:
[----:B------:R-:W-:Y:S02]  /*4010*/  LOP3.LUT R5, R4, 0x1, RZ, 0xc0, !PT ;  /* 0x0000000104057812 */ /* 0x000fe400078ec0ff */
[C---:B------:R-:W-:Y:S02]  /*4020*/  PRMT R8, R0.reuse, 0x9910, RZ ;  /* 0x0000991000087816 */ /* 0x040fe400000000ff */
        /* <DEDUP_REMOVED lines=10> */
[----:B------:R-:W-:Y:S02]  /*40d0*/  PRMT R0, R4, 0x7610, R0 ;  /* 0x0000761004007816 */ /* 0x000fe40000000000 */
[----:B------:R-:W-:-:S03]  /*40e0*/  PRMT R4, R5, 0x7610, R4 ;  /* 0x0000761005047816 */ /* 0x000fc60000000004 */
[----:B------:R-:W-:Y:S05]  /*40f0*/  @P0 BRA `(.L_x_61343) ;  /* 0xffffff1000000947 */ /* 0x000fea000383ffff */
.L_x_61342:
[----:B------:R-:W-:Y:S05]  /*4100*/  BSYNC B0 ;  /* 0x0000000000007941 */ /* 0x000fea0003800000 */
.L_x_61341:
[----:B------:R-:W-:Y:S01]  /*4110*/  STG.E.U8 [R2.64], R7 ;  /* 0x0000000702007986 */ /* 0x000fe2000c101104 */
[----:B------:R-:W-:Y:S05]  /*4120*/  EXIT ;  /* 0x000000000000794d */ /* 0x000fea0003800000 */
.L_x_61344:
        /* <DEDUP_REMOVED lines=13> */
.L_x_62026:


//--------------------- .text._ZN2at6native27unrolled_elementwise_kernelIZNS0_50_GLOBAL__N__2680c7bb_12_PowKernel_cu_b2145a98_318422pow_scalar_tensor_implIhEEvRNS_18TensorIteratorBaseET_EUlhE_St5arrayIPcLm2EELi4E23TrivialOffsetCalculatorILi1EjESC_NS0_6memory15LoadWithoutCastENSD_16StoreWithoutCastEEEviS6_T0_T2_T3_T4_T5_ --------------------------
	.section	.text._ZN2at6native27unrolled_elementwise_kernelIZNS0_50_GLOBAL__N__2680c7bb_12_PowKernel_cu_b2145a98_318422pow_scalar_tensor_implIhEEvRNS_18TensorIteratorBaseET_EUlhE_St5arrayIPcLm2EELi4E23TrivialOffsetCalculatorILi1EjESC_NS0_6memory15LoadWithoutCastENSD_16StoreWithoutCastEEEviS6_T0_T2_T3_T4_T5_,"ax",@progbits
	.sectioninfo	@"SHI_REGISTERS=18"
	.align	128
        .global         _ZN2at6native27unrolled_elementwise_kernelIZNS0_50_GLOBAL__N__2680c7bb_12_PowKernel_cu_b2145a98_318422pow_scalar_tensor_implIhEEvRNS_18TensorIteratorBaseET_EUlhE_St5arrayIPcLm2EELi4E23TrivialOffsetCalculatorILi1EjESC_NS0_6memory15LoadWithoutCastENSD_16StoreWithoutCastEEEviS6_T0_T2_T3_T4_T5_
        .type           _ZN2at6native27unrolled_elementwise_kernelIZNS0_50_GLOBAL__N__2680c7bb_12_PowKernel_cu_b2145a98_318422pow_scalar_tensor_implIhEEvRNS_18TensorIteratorBaseET_EUlhE_St5arrayIPcLm2EELi4E23TrivialOffsetCalculatorILi1EjESC_NS0_6memory15LoadWithoutCastENSD_16StoreWithoutCastEEEviS6_T0_T2_T3_T4_T5_,@function
        .size           _ZN2at6native27unrolled_elementwise_kernelIZNS0_50_GLOBAL__N__2680c7bb_12_PowKernel_cu_b2145a98_318422pow_scalar_tensor_implIhEEvRNS_18TensorIteratorBaseET_EUlhE_St5arrayIPcLm2EELi4E23TrivialOffsetCalculatorILi1EjESC_NS0_6memory15LoadWithoutCastENSD_16StoreWithoutCastEEEviS6_T0_T2_T3_T4_T5_,(.L_x_62027 - _ZN2at6native27unrolled_elementwise_kernelIZNS0_50_GLOBAL__N__2680c7bb_12_PowKernel_cu_b2145a98_318422pow_scalar_tensor_implIhEEvRNS_18TensorIteratorBaseET_EUlhE_St5arrayIPcLm2EELi4E23TrivialOffsetCalculatorILi1EjESC_NS0_6memory15LoadWithoutCastENSD_16StoreWithoutCastEEEviS6_T0_T2_T3_T4_T5_)
        .other          _ZN2at6native27unrolled_elementwise_kernelIZNS0_50_GLOBAL__N__2680c7bb_12_PowKernel_cu_b2145a98_318422pow_scalar_tensor_implIhEEvRNS_18TensorIteratorBaseET_EUlhE_St5arrayIPcLm2EELi4E23TrivialOffsetCalculatorILi1EjESC_NS0_6memory15LoadWithoutCastENSD_16StoreWithoutCastEEEviS6_T0_T2_T3_T4_T5_,@"STO_CUDA_ENTRY STV_DEFAULT"
_ZN2at6native27unrolled_elementwise_kernelIZNS0_50_GLOBAL__N__2680c7bb_12_PowKernel_cu_b2145a98_318422pow_scalar_tensor_implIhEEvRNS_18TensorIteratorBaseET_EUlhE_St5arrayIPcLm2EELi4E23TrivialOffsetCalculatorILi1EjESC_NS0_6memory15LoadWithoutCastENSD_16StoreWithoutCastEEEviS6_T0_T2_T3_T4_T5_:
.text._ZN2at6native27unrolled_elementwise_kernelIZNS0_50_GLOBAL__N__2680c7bb_12_PowKernel_cu_b2145a98_318422pow_scalar_tensor_implIhEEvRNS_18TensorIteratorBaseET_EUlhE_St5arrayIPcLm2EELi4E23TrivialOffsetCalculatorILi1EjESC_NS0_6memory15LoadWithoutCastENSD_16StoreWithoutCastEEEviS6_T0_T2_T3_T4_T5_:
        /* <DEDUP_REMOVED lines=14> */
[----:B------:R-:W-:Y:S02]  /*00e0*/  PRMT R9, RZ, 0x7610, R9 ;  /* 0x00007610ff097816 */ /* 0x000fe40000000009 */
[----:B------:R-:W-:Y:S01]  /*00f0*/  PRMT R4, RZ, 0x7610, R4 ;  /* 0x00007610ff047816 */ /* 0x000fe20000000004 */
[----:B------:R-:W-:Y:S01]  /*0100*/  ULDC.U8 UR6, c[0x0][0x168] ;  /* 0x00005a0000067ab9 */ /* 0x000fe20000000000 */
        /* <DEDUP_REMOVED lines=9> */
[----:B------:R-:W-:-:S06]  /*01a0*/  @!P3 IMAD.X R13, RZ, RZ, c[0x0][0x184], P5 ;  /* 0x00006100ff0db624 */ /* 0x000fcc00028e06ff */
[--C-:B------:R-:W-:Y:S01]  /*01b0*/  @!P1 IMAD R10, R0, 0x200, R5.reuse ;  /* 0x00000200000a9824 */ /* 0x100fe200078e0205 */
[----:B------:R-:W-:Y:S01]  /*01c0*/  PRMT R5, RZ, 0x7610, R5 ;  /* 0x00007610ff057816 */ /* 0x000fe20000000005 */
[----:B------:R-:W-:Y:S01]  /*01d0*/  @!P2 IMAD.X R15, RZ, RZ, c[0x0][0x184], P4 ;  /* 0x00006100ff0fa624 */ /* 0x000fe200020e06ff */
[----:B------:R1:W5:Y:S02]  /*01e0*/  @!P3 LDG.E.U8 R9, [R12.64] ;  /* 0x000000040c09b981 */ /* 0x000364000c1e1100 */
[----:B------:R-:W-:Y:S02]  /*01f0*/  @!P1 IADD3 R10, P5, R10, c[0x0][0x180], RZ ;  /* 0x000060000a0a9a10 */ /* 0x000fe40007fbe0ff */
[----:B------:R1:W5:Y:S03]  /*0200*/  @!P2 LDG.E.U8 R4, [R14.64] ;  /* 0x000000040e04a981 */ /* 0x000366000c1e1100 */
[----:B------:R-:W-:-:S05]  /*0210*/  @!P1 IMAD.X R11, RZ, RZ, c[0x0][0x184], P5 ;  /* 0x00006100ff0b9624 */ /* 0x000fca00028e06ff */
[----:B------:R1:W5:Y:S01]  /*0220*/  @!P1 LDG.E.U8 R5, [R10.64] ;  /* 0x000000040a059981 */ /* 0x000362000c1e1100 */
[----:B0-----:R-:W-:Y:S01]  /*0230*/  IMAD.U32 R6, RZ, RZ, UR6 ;  /* 0x00000006ff067e24 */ /* 0x001fe2000f8e00ff */
[----:B------:R-:W-:Y:S01]  /*0240*/  BSSY B0, `(.L_x_61345) ;  /* 0x0000015000007945 */ /* 0x000fe20003800000 */
[----:B------:R-:W-:Y:S05]  /*0250*/  @P0 BRA `(.L_x_61346) ;  /* 0x0000013000000947 */ /* 0x000fea0003800000 */
[----:B-----5:R-:W-:Y:S01]  /*0260*/  LOP3.LUT P1, RZ, R8, 0xff, RZ, 0xc0, !PT ;  /* 0x000000ff08ff7812 */ /* 0x020fe2000782c0ff */
[----:B------:R-:W-:-:S12]  /*0270*/  IMAD.MOV.U32 R7, RZ, RZ, 0x1 ;  /* 0x00000001ff077424 */ /* 0x000fd800078e00ff */
[----:B------:R-:W-:Y:S05]  /*0280*/  @!P1 BRA `(.L_x_61346) ;  /* 0x0000010000009947 */ /* 0x000fea0003800000 */
[----:B------:R-:W-:Y:S01]  /*0290*/  IMAD.MOV.U32 R7, RZ, RZ, 0x1 ;  /* 0x00000001ff077424 */ /* 0x000fe200078e00ff */
[----:B-1----:R-:W-:Y:S02]  /*02a0*/  PRMT R10, R6, 0x7610, R10 ;  /* 0x00007610060a7816 */ /* 0x002fe4000000000a */
.L_x_61347:
        /* <DEDUP_REMOVED lines=14> */
.L_x_61346:
[----:B------:R-:W-:Y:S05]  /*0390*/  BSYNC B0 ;  /* 0x0000000000007941 */ /* 0x000fea0003800000 */
.L_x_61345:
[----:B-1----:R-:W-:Y:S01]  /*03a0*/  IADD3 R11, R3, 0x80, RZ ;  /* 0x00000080030b7810 */ /* 0x002fe20007ffe0ff */
        /* <DEDUP_REMOVED lines=8> */
.L_x_61350:
        /* <DEDUP_REMOVED lines=14> */
.L_x_61349:
[----:B------:R-:W-:Y:S05]  /*0510*/  BSYNC B0 ;  /* 0x0000000000007941 */ /* 0x000fea0003800000 */
.L_x_61348:
[----:B-----5:R-:W-:Y:S01]  /*0520*/  IADD3 R9, R3, 0x100, RZ ;  /* 0x0000010003097810 */ /* 0x020fe20007ffe0ff */
[----:B------:R-:W-:Y:S03]  /*0530*/  BSSY B0, `(.L_x_61351) ;  /* 0x0000014000007945 */ /* 0x000fe60003800000 */
[----:B------:R-:W-:-:S13]  /*0540*/  ISETP.GE.AND P1, PT, R9, R2, PT ;  /* 0x000000020900720c */ /* 0x000fda0003f26270 */
[----:B------:R-:W-:Y:S05]  /*0550*/  @P1 BRA `(.L_x_61352) ;  /* 0x0000011000001947 */ /* 0x000fea0003800000 */
[----:B------:R-:W-:Y:S01]  /*0560*/  LOP3.LUT P1, RZ, R4, 0xff, RZ, 0xc0, !PT ;  /* 0x000000ff04ff7812 */ /* 0x000fe2000782c0ff */
[----:B------:R-:W-:-:S12]  /*0570*/  IMAD.MOV.U32 R9, RZ, RZ, 0x1 ;  /* 0x00000001ff097424 */ /* 0x000fd800078e00ff */
[----:B------:R-:W-:Y:S05]  /*0580*/  @!P1 BRA `(.L_x_61352) ;  /* 0x000000e000009947 */ /* 0x000fea0003800000 */
[----:B------:R-:W-:Y:S01]  /*0590*/  IMAD.MOV.U32 R9, RZ, RZ, 0x1 ;  /* 0x00000001ff097424 */ /* 0x000fe200078e00ff */
[----:B------:R-:W-:Y:S02]  /*05a0*/  PRMT R10, R6, 0x7610, R10 ;  /* 0x00007610060a7816 */ /* 0x000fe4000000000a */
.L_x_61353:
        /* <DEDUP_REMOVED lines=12> */
.L_x_61352:
[----:B------:R-:W-:Y:S05]  /*0670*/  BSYNC B0 ;  /* 0x0000000000007941 */ /* 0x000fea0003800000 */
.L_x_61351:
        /* <DEDUP_REMOVED lines=8> */
.L_x_61356:
        /* <DEDUP_REMOVED lines=13> */
.L_x_61355:
[----:B------:R-:W-:Y:S05]  /*07d0*/  BSYNC B0 ;  /* 0x0000000000007941 */ /* 0x000fea0003800000 */
.L_x_61354:
        /* <DEDUP_REMOVED lines=19> */
.L_x_61358:
[----:B------:R-:W-:Y:S05]  /*0910*/  BSYNC B0 ;  /* 0x0000000000007941 */ /* 0x000fea0003800000 */
.L_x_61357:
[----:B------:R-:W-:-:S13]  /*0920*/  ISETP.GE.AND P0, PT, R3, R2, PT ;  /* 0x000000020300720c */ /* 0x000fda0003f06270 */
[----:B------:R-:W-:Y:S05]  /*0930*/  @P0 EXIT ;  /* 0x000000000000094d */ /* 0x000fea0003800000 */
[----:B------:R-:W-:-:S05]  /*0940*/  IMAD R3, R0, 0x200, R3 ;  /* 0x0000020000037824 */ /* 0x000fca00078e0203 */
[----:B------:R-:W-:-:S05]  /*0950*/  IADD3 R2, P0, R3, c[0x0][0x178], RZ ;  /* 0x00005e0003027a10 */ /* 0x000fca0007f1e0ff */
[----:B------:R-:W-:-:S05]  /*0960*/  IMAD.X R3, RZ, RZ, c[0x0][0x17c], P0 ;  /* 0x00005f00ff037624 */ /* 0x000fca00000e06ff */
[----:B------:R-:W-:Y:S01]  /*0970*/  STG.E.U8 [R2.64], R11 ;  /* 0x0000000b02007986 */ /* 0x000fe2000c101104 */
[----:B------:R-:W-:Y:S05]  /*0980*/  EXIT ;  /* 0x000000000000794d */ /* 0x000fea0003800000 */
.L_x_61359:
        /* <DEDUP_REMOVED lines=15> */
.L_x_62027:


//--------------------- .text._ZN2at6native29vectorized_elementwise_kernelILi2EZNS0_50_GLOBAL__N__2680c7bb_12_PowKernel_cu_b2145a98_318422pow_scalar_tensor_implIhEEvRNS_18TensorIteratorBaseET_EUlhE_St5arrayIPcLm2EEEEviT0_T1_ --------------------------
	.section	.text._ZN2at6native29vectorized_elementwise_kernelILi2EZNS0_50_GLOBAL__N__2680c7bb_12_PowKernel_cu_b2145a98_318422pow_scalar_tensor_implIhEEvRNS_18TensorIteratorBaseET_EUlhE_St5arrayIPcLm2EEEEviT0_T1_,"ax",@progbits
	.sectioninfo	@"SHI_REGISTERS=24"
	.align	128
        .global         _ZN2at6native29vectorized_elementwise_kernelILi2EZNS0_50_GLOBAL__N__2680c7bb_12_PowKernel_cu_b2145a98_318422pow_scalar_tensor_implIhEEvRNS_18TensorIteratorBaseET_EUlhE_St5arrayIPcLm2EEEEviT0_T1_
        .type           _ZN2at6native29vectorized_elementwise_kernelILi2EZNS0_50_GLOBAL__N__2680c7bb_12_PowKernel_cu_b2145a98_318422pow_scalar_tensor_implIhEEvRNS_18TensorIteratorBaseET_EUlhE_St5arrayIPcLm2EEEEviT0_T1_,@function
        .size           _ZN2at6native29vectorized_elementwise_kernelILi2EZNS0_50_GLOBAL__N__2680c7bb_12_PowKernel_cu_b2145a98_318422pow_scalar_tensor_implIhEEvRNS_18TensorIteratorBaseET_EUlhE_St5arrayIPcLm2EEEEviT0_T1_,(.L_x_62028 - _ZN2at6native29vectorized_elementwise_kernelILi2EZNS0_50_GLOBAL__N__2680c7bb_12_PowKernel_cu_b2145a98_318422pow_scalar_tensor_implIhEEvRNS_18TensorIteratorBaseET_EUlhE_St5arrayIPcLm2EEEEviT0_T1_)
        .other          _ZN2at6native29vectorized_elementwise_kernelILi2EZNS0_50_GLOBAL__N__2680c7bb_12_PowKernel_cu_b2145a98_318422pow_scalar_tensor_implIhEEvRNS_18TensorIteratorBaseET_EUlhE_St5arrayIPcLm2EEEEviT0_T1_,@"STO_CUDA_ENTRY STV_DEFAULT"
_ZN2at6native29vectorized_elementwise_kernelILi2EZNS0_50_GLOBAL__N__2680c7bb_12_PowKernel_cu_b2145a98_318422pow_scalar_tensor_implIhEEvRNS_18TensorIteratorBaseET_EUlhE_St5arrayIPcLm2EEEEviT0_T1_:
.text._ZN2at6native29vectorized_elementwise_kernelILi2EZNS0_50_GLOBAL__N__2680c7bb_12_PowKernel_cu_b2145a98_318422pow_scalar_tensor_implIhEEvRNS_18TensorIteratorBaseET_EUlhE_St5arrayIPcLm2EEEEviT0_T1_:
        /* <DEDUP_REMOVED lines=15> */
[----:B------:R-:W4:Y:S04]  /*00f0*/  LDG.E.U16 R8, [R10.64+0x200] ;  /* 0x000200040a087981 */ /* 0x000f28000c1e1500 */
[----:B------:R0:W5:Y:S01]  /*0100*/  LDG.E.U16 R12, [R10.64+0x300] ;  /* 0x000300040a0c7981 */ /* 0x000162000c1e1500 */
[----:B------:R-:W-:Y:S01]  /*0110*/  BSSY B0, `(.L_x_61361) ;  /* 0x000002e000007945 */ /* 0x000fe20003800000 */
[----:B------:R-:W-:-:S02]  /*0120*/  IADD3 R2, P5, R2, c[0x0][0x178], RZ ;  /* 0x00005e0002027a10 */ /* 0x000fc40007fbe0ff */
[C---:B--2---:R-:W-:Y:S02]  /*0130*/  PRMT R9, R3.reuse, 0x7771, RZ ;  /* 0x0000777103097816 */ /* 0x044fe400000000ff */
[----:B------:R-:W-:Y:S02]  /*0140*/  PRMT R3, R3, 0x7770, RZ ;  /* 0x0000777003037816 */ /* 0x000fe400000000ff */
[----:B------:R-:W-:Y:S02]  /*0150*/  PRMT R6, R9, 0x9910, RZ ;  /* 0x0000991009067816 */ /* 0x000fe400000000ff */
[C---:B---3--:R-:W-:Y:S02]  /*0160*/  PRMT R7, R4.reuse, 0x7770, RZ ;  /* 0x0000777004077816 */ /* 0x048fe400000000ff */
[----:B------:R-:W-:Y:S02]  /*0170*/  PRMT R4, R4, 0x7771, RZ ;  /* 0x0000777104047816 */ /* 0x000fe400000000ff */
[----:B------:R-:W-:-:S02]  /*0180*/  ISETP.NE.AND P4, PT, R6, RZ, PT ;  /* 0x000000ff0600720c */ /* 0x000fc40003f85270 */
[C---:B----4-:R-:W-:Y:S02]  /*0190*/  PRMT R6, R8.reuse, 0x7770, RZ ;  /* 0x0000777008067816 */ /* 0x050fe400000000ff */
[----:B------:R-:W-:Y:S02]  /*01a0*/  ISETP.NE.AND P6, PT, R3, RZ, PT ;  /* 0x000000ff0300720c */ /* 0x000fe40003fc5270 */
[----:B------:R-:W-:Y:S02]  /*01b0*/  PRMT R8, R8, 0x7771, RZ ;  /* 0x0000777108087816 */ /* 0x000fe400000000ff */
[----:B0-----:R-:W-:Y:S02]  /*01c0*/  PRMT R10, R4, 0x7610, R10 ;  /* 0x00007610040a7816 */ /* 0x001fe4000000000a */
[----:B------:R-:W-:Y:S02]  /*01d0*/  PRMT R4, R6, 0x7610, R4 ;  /* 0x0000761006047816 */ /* 0x000fe40000000004 */
[----:B------:R-:W-:-:S02]  /*01e0*/  PRMT R6, R8, 0x7610, R6 ;  /* 0x0000761008067816 */ /* 0x000fc40000000006 */
[----:B------:R-:W-:Y:S02]  /*01f0*/  PRMT R8, R7, 0x9910, RZ ;  /* 0x0000991007087816 */ /* 0x000fe400000000ff */
[----:B------:R-:W-:Y:S02]  /*0200*/  PRMT R11, R10, 0x9910, RZ ;  /* 0x000099100a0b7816 */ /* 0x000fe400000000ff */
[----:B------:R-:W-:Y:S02]  /*0210*/  PRMT R13, R4, 0x9910, RZ ;  /* 0x00009910040d7816 */ /* 0x000fe400000000ff */
[----:B------:R-:W-:Y:S02]  /*0220*/  PRMT R14, R6, 0x9910, RZ ;  /* 0x00009910060e7816 */ /* 0x000fe400000000ff */
[----:B------:R-:W-:Y:S02]  /*0230*/  ISETP.NE.AND P3, PT, R8, RZ, PT ;  /* 0x000000ff0800720c */ /* 0x000fe40003f65270 */
[----:B------:R-:W-:-:S02]  /*0240*/  ISETP.NE.AND P2, PT, R11, RZ, PT ;  /* 0x000000ff0b00720c */ /* 0x000fc40003f45270 */
[C---:B-----5:R-:W-:Y:S02]  /*0250*/  PRMT R8, R12.reuse, 0x7770, RZ ;  /* 0x000077700c087816 */ /* 0x060fe400000000ff */
[----:B------:R-:W-:Y:S01]  /*0260*/  PRMT R11, R12, 0x7771, RZ ;  /* 0x000077710c0b7816 */ /* 0x000fe200000000ff */
[----:B------:R-:W-:Y:S01]  /*0270*/  IMAD.MOV.U32 R12, RZ, RZ, 0x1 ;  /* 0x00000001ff0c7424 */ /* 0x000fe200078e00ff */
[----:B------:R-:W-:Y:S01]  /*0280*/  ISETP.NE.AND P1, PT, R13, RZ, PT ;  /* 0x000000ff0d00720c */ /* 0x000fe20003f25270 */
[----:B------:R-:W-:Y:S01]  /*0290*/  IMAD.MOV.U32 R13, RZ, RZ, 0x1 ;  /* 0x00000001ff0d7424 */ /* 0x000fe200078e00ff */
[----:B------:R-:W-:Y:S02]  /*02a0*/  ISETP.NE.AND P0, PT, R14, RZ, PT ;  /* 0x000000ff0e00720c */ /* 0x000fe40003f05270 */
[----:B------:R-:W-:Y:S02]  /*02b0*/  PRMT R14, R8, 0x9910, RZ ;  /* 0x00009910080e7816 */ /* 0x000fe400000000ff */
[----:B------:R-:W-:Y:S01]  /*02c0*/  PRMT R15, R11, 0x9910, RZ ;  /* 0x000099100b0f7816 */ /* 0x000fe200000000ff */
[----:B------:R-:W-:Y:S05]  /*02d0*/  @!P6 BRA `(.L_x_61362) ;  /* 0x000001100000e947 */ /* 0x000fea0003800000 */
[----:B------:R-:W-:Y:S01]  /*02e0*/  IMAD.MOV.U32 R13, RZ, RZ, 0x1 ;  /* 0x00000001ff0d7424 */ /* 0x000fe200078e00ff */
[----:B------:R-:W-:-:S02]  /*02f0*/  PRMT R16, R3, 0x7610, R16 ;  /* 0x0000761003107816 */ /* 0x000fc40000000010 */
[----:B------:R-:W-:Y:S02]  /*0300*/  PRMT R17, R0, 0x7610, R17 ;  /* 0x0000761000117816 */ /* 0x000fe40000000011 */
.L_x_61363:
        /* <DEDUP_REMOVED lines=14> */
.L_x_61362:
[----:B------:R-:W-:Y:S05]  /*03f0*/  BSYNC B0 ;  /* 0x0000000000007941 */ /* 0x000fea0003800000 */
.L_x_61361:
        /* <DEDUP_REMOVED lines=8> */
[----:B------:R-:W-:Y:S01]  /*0480*/  IMAD.MOV.U32 R12, RZ, RZ, 0x1 ;  /* 0x00000001ff0c7424 */ /* 0x000fe200078e00ff */
[----:B------:R-:W-:Y:S02]  /*0490*/  PRMT R5, R0, 0x7610, R5 ;  /* 0x0000761000057816 */ /* 0x000fe40000000005 */
.L_x_61366:
        /* <DEDUP_REMOVED lines=15> */
.L_x_61365:
[----:B------:R-:W-:Y:S05]  /*0590*/  BSYNC B0 ;  /* 0x0000000000007941 */ /* 0x000fea0003800000 */
.L_x_61364:
[----:B------:R-:W-:Y:S01]  /*05a0*/  BSSY B0, `(.L_x_61367) ;  /* 0x0000011000007945 */ /* 0x000fe20003800000 */
[----:B------:R-:W-:Y:S01]  /*05b0*/  PRMT R5, R18, 0x7610, R5 ;  /* 0x0000761012057816 */ /* 0x000fe20000000005 */
[----:B------:R-:W-:Y:S05]  /*05c0*/  @!P3 BRA `(.L_x_61368) ;  /* 0x000000e00000b947 */ /* 0x000fea0003800000 */
[----:B------:R-:W-:Y:S01]  /*05d0*/  IMAD.MOV.U32 R14, RZ, RZ, 0x1 ;  /* 0x00000001ff0e7424 */ /* 0x000fe200078e00ff */
[----:B------:R-:W-:Y:S02]  /*05e0*/  PRMT R9, R0, 0x7610, R9 ;  /* 0x0000761000097816 */ /* 0x000fe40000000009 */
.L_x_61369:
        /* <DEDUP_REMOVED lines=12> */
.L_x_61368:
[----:B------:R-:W-:Y:S05]  /*06b0*/  BSYNC B0 ;  /* 0x0000000000007941 */ /* 0x000fea0003800000 */
.L_x_61367:
[----:B------:R-:W-:Y:S01]  /*06c0*/  BSSY B0, `(.L_x_61370) ;  /* 0x0000011000007945 */ /* 0x000fe20003800000 */
[----:B------:R-:W-:Y:S05]  /*06d0*/  @!P2 BRA `(.L_x_61371) ;  /* 0x000000f00000a947 */ /* 0x000fea0003800000 */
[----:B------:R-:W-:Y:S01]  /*06e0*/  IMAD.MOV.U32 R5, RZ, RZ, 0x1 ;  /* 0x00000001ff057424 */ /* 0x000fe200078e00ff */
[----:B------:R-:W-:Y:S02]  /*06f0*/  PRMT R7, R0, 0x7610, R7 ;  /* 0x0000761000077816 */ /* 0x000fe40000000007 */
.L_x_61372:
[C---:B------:R-:W-:Y:S02]  /*0700*/  LOP3.LUT R9, R10.reuse, 0x1, RZ, 0xc0, !PT ;  /* 0x000000010a097812 */ /* 0x040fe400078ec0ff */
[----:B------:R-:W-:Y:S02]  /*0710*/  PRMT R15, R5, 0x9910, RZ ;  /* 0x00009910050f7816 */ /* 0x000fe400000000ff */
[----:B------:R-:W-:-:S02]  /*0720*/  LOP3.LUT R5, R10, 0xffff, RZ, 0xc0, !PT ;  /* 0x0000ffff0a057812 */ /* 0x000fc400078ec0ff */
[----:B------:R-:W-:Y:S02]  /*0730*/  ISETP.NE.U32.AND P2, PT, R9, 0x1, PT ;  /* 0x000000010900780c */ /* 0x000fe40003f45070 */
[----:B------:R-:W-:Y:S02]  /*0740*/  SHF.R.U32.HI R5, RZ, 0x1, R5 ;  /* 0x00000001ff057819 */ /* 0x000fe40000011605 */
[----:B------:R-:W-:Y:S02]  /*0750*/  SEL R9, R7, 0x1, !P2 ;  /* 0x0000000107097807 */ /* 0x000fe40005000000 */
[----:B------:R-:W-:Y:S02]  /*0760*/  LOP3.LUT P2, R10, R5, 0x7f, RZ, 0xc0, !PT ;  /* 0x0000007f050a7812 */ /* 0x000fe4000784c0ff */
[----:B------:R-:W-:Y:S02]  /*0770*/  PRMT R7, R7, 0x9910, RZ ;  /* 0x0000991007077816 */ /* 0x000fe400000000ff */
[----:B------:R-:W-:Y:S01]  /*0780*/  PRMT R16, R9, 0x9910, RZ ;  /* 0x0000991009107816 */ /* 0x000fe200000000ff */
[----:B------:R-:W-:-:S02]  /*0790*/  IMAD.MOV.U32 R9, RZ, RZ, R15 ;  /* 0x000000ffff097224 */ /* 0x000fc400078e000f */
[----:B------:R-:W-:Y:S02]  /*07a0*/  IMAD R7, R7, R7, RZ ;  /* 0x0000000707077224 */ /* 0x000fe400078e02ff */
[----:B------:R-:W-:-:S04]  /*07b0*/  IMAD R5, R9, R16, RZ ;  /* 0x0000001009057224 */ /* 0x000fc800078e02ff */
[----:B------:R-:W-:Y:S05]  /*07c0*/  @P2 BRA `(.L_x_61372) ;  /* 0xffffff3000002947 */ /* 0x000fea000383ffff */
.L_x_61371:
[----:B------:R-:W-:Y:S05]  /*07d0*/  BSYNC B0 ;  /* 0x0000000000007941 */ /* 0x000fea0003800000 */
.L_x_61370:
[----:B------:R-:W-:Y:S01]  /*07e0*/  BSSY B0, `(.L_x_61373) ;  /* 0x0000014000007945 */ /* 0x000fe20003800000 */
[----:B------:R-:W-:Y:S02]  /*07f0*/  IMAD.MOV.U32 R7, RZ, RZ, 0x1 ;  /* 0x00000001ff077424 */ /* 0x000fe400078e00ff */
[----:B------:R-:W-:Y:S02]  /*0800*/  IMAD.MOV.U32 R10, RZ, RZ, 0x1 ;  /* 0x00000001ff0a7424 */ /* 0x000fe400078e00ff */
[----:B------:R-:W-:Y:S02]  /*0810*/  IMAD.MOV.U32 R15, RZ, RZ, 0x1 ;  /* 0x00000001ff0f7424 */ /* 0x000fe400078e00ff */
[----:B------:R-:W-:Y:S01]  /*0820*/  IMAD.MOV.U32 R9, RZ, RZ, 0x1 ;  /* 0x00000001ff097424 */ /* 0x000fe200078e00ff */
[----:B------:R-:W-:Y:S05]  /*0830*/  @!P1 BRA `(.L_x_61374) ;  /* 0x000000e000009947 */ /* 0x000fea0003800000 */
[----:B------:R-:W-:Y:S01]  /*0840*/  IMAD.MOV.U32 R10, RZ, RZ, 0x1 ;  /* 0x00000001ff0a7424 */ /* 0x000fe200078e00ff */
[----:B------:R-:W-:Y:S02]  /*0850*/  PRMT R16, R0, 0x7610, R16 ;  /* 0x0000761000107816 */ /* 0x000fe40000000010 */
.L_x_61375:
        /* <DEDUP_REMOVED lines=12> */
.L_x_61374:
[----:B------:R-:W-:Y:S05]  /*0920*/  BSYNC B0 ;  /* 0x0000000000007941 */ /* 0x000fea0003800000 */
.L_x_61373:
[----:B------:R-:W-:Y:S01]  /*0930*/  BSSY B0, `(.L_x_61376) ;  /* 0x0000013000007945 */ /* 0x000fe20003800000 */
[----:B------:R-:W-:Y:S05]  /*0940*/  @!P0 BRA `(.L_x_61377) ;  /* 0x0000011000008947 */ /* 0x000fea0003800000 */
[----:B------:R-:W-:Y:S01]  /*0950*/  IMAD.MOV.U32 R7, RZ, RZ, 0x1 ;  /* 0x00000001ff077424 */ /* 0x000fe200078e00ff */
[----:B------:R-:W-:Y:S02]  /*0960*/  PRMT R4, R0, 0x7610, R4 ;  /* 0x0000761000047816 */ /* 0x000fe40000000004 */
.L_x_61378:
        /* <DEDUP_REMOVED lines=15> */
.L_x_61377:
[----:B------:R-:W-:Y:S05]  /*0a60*/  BSYNC B0 ;  /* 0x0000000000007941 */ /* 0x000fea0003800000 */
.L_x_61376:
[----:B------:R-:W-:Y:S01]  /*0a70*/  BSSY B0, `(.L_x_61379) ;  /* 0x0000013000007945 */ /* 0x000fe20003800000 */
[----:B------:R-:W-:Y:S01]  /*0a80*/  PRMT R4, R9, 0x7610, R4 ;  /* 0x0000761009047816 */ /* 0x000fe20000000004 */
[----:B------:R-:W-:Y:S05]  /*0a90*/  @!P5 BRA `(.L_x_61380) ;  /* 0x000001000000d947 */ /* 0x000fea0003800000 */
[----:B------:R-:W-:Y:S01]  /*0aa0*/  IMAD.MOV.U32 R4, RZ, RZ, 0x1 ;  /* 0x00000001ff047424 */ /* 0x000fe200078e00ff */
[----:B------:R-:W-:Y:S02]  /*0ab0*/  PRMT R6, R0, 0x7610, R6 ;  /* 0x0000761000067816 */ /* 0x000fe40000000006 */
.L_x_61381:
        /* <DEDUP_REMOVED lines=14> */
.L_x_61380:
[----:B------:R-:W-:Y:S05]  /*0ba0*/  BSYNC B0 ;  /* 0x0000000000007941 */ /* 0x000fea0003800000 */
.L_x_61379:
[----:B------:R-:W-:Y:S01]  /*0bb0*/  BSSY B0, `(.L_x_61382) ;  /* 0x0000011000007945 */ /* 0x000fe20003800000 */
[----:B------:R-:W-:Y:S05]  /*0bc0*/  @!P6 BRA `(.L_x_61383) ;  /* 0x000000f00000e947 */ /* 0x000fea0003800000 */
[----:B------:R-:W-:Y:S02]  /*0bd0*/  IMAD.MOV.U32 R15, RZ, RZ, 0x1 ;  /* 0x00000001ff0f7424 */ /* 0x000fe400078e00ff */
.L_x_61384:
        /* <DEDUP_REMOVED lines=14> */
.L_x_61383:
[----:B------:R-:W-:Y:S05]  /*0cc0*/  BSYNC B0 ;  /* 0x0000000000007941 */ /* 0x000fea0003800000 */
.L_x_61382:
        /* <DEDUP_REMOVED lines=9> */
.L_x_61360:
[----:B------:R-:W0:Y:S01]  /*0d60*/  S2R R10, SR_TID.X ;  /* 0x00000000000a7919 */ /* 0x000e220000002100 */
[----:B------:R-:W-:Y:S01]  /*0d70*/  BSSY B0, `(.L_x_61385) ;  /* 0x0000017000007945 */ /* 0x000fe20003800000 */
[----:B------:R-:W-:-:S02]  /*0d80*/  PRMT R11, RZ, 0x7610, R11 ;  /* 0x00007610ff0b7816 */ /* 0x000fc4000000000b */
[----:B------:R-:W-:Y:S02]  /*0d90*/  PRMT R12, RZ, 0x7610, R12 ;  /* 0x00007610ff0c7816 */ /* 0x000fe4000000000c */
[----:B0-----:R-:W-:Y:S01]  /*0da0*/  ISETP.GE.AND P0, PT, R10, R3, PT ;  /* 0x000000030a00720c */ /* 0x001fe20003f06270 */
[----:B------:R-:W-:-:S12]  /*0db0*/  IMAD.MOV.U32 R7, RZ, RZ, R10 ;  /* 0x000000ffff077224 */ /* 0x000fd800078e000a */
[----:B------:R-:W-:Y:S01]  /*0dc0*/  @!P0 IMAD.IADD R20, R2, 0x1, R7 ;  /* 0x0000000102148824 */ /* 0x000fe200078e0207 */
        /* <DEDUP_REMOVED lines=17> */
.L_x_61386:
[----:B------:R-:W-:Y:S05]  /*0ee0*/  BSYNC B0 ;  /* 0x0000000000007941 */ /* 0x000fea0003800000 */
.L_x_61385:
        /* <DEDUP_REMOVED lines=16> */
.L_x_61388:
[----:B------:R-:W-:Y:S05]  /*0ff0*/  BSYNC B0 ;  /* 0x0000000000007941 */ /* 0x000fea0003800000 */
.L_x_61387:
[----:B------:R-:W-:Y:S02]  /*1000*/  ISETP.GE.AND P3, PT, R7, R3, PT ;  /* 0x000000030700720c */ /* 0x000fe40003f66270 */
[----:B------:R-:W-:Y:S02]  /*1010*/  @!P0 IADD3 R20, P4, R20, c[0x0][0x180], RZ ;  /* 0x0000600014148a10 */ /* 0x000fe40007f9e0ff */
[----:B------:R-:W-:-:S03]  /*1020*/  PRMT R18, RZ, 0x7610, R18 ;  /* 0x00007610ff127816 */ /* 0x000fc60000000012 */
[----:B------:R-:W-:-:S06]  /*1030*/  @!P0 IMAD.X R21, RZ, RZ, c[0x0][0x184], P4 ;  /* 0x00006100ff158624 */ /* 0x000fcc00020e06ff */
[----:B0-----:R-:W-:Y:S01]  /*1040*/  @!P3 IMAD.IADD R5, R2, 0x1, R7 ;  /* 0x000000010205b824 */ /* 0x001fe200078e0207 */
[----:B------:R-:W-:Y:S01]  /*1050*/  @!P3 IADD3 R7, R7, 0x80, RZ ;  /* 0x000000800707b810 */ /* 0x000fe20007ffe0ff */
[----:B------:R0:W5:Y:S03]  /*1060*/  @!P0 LDG.E.U8 R18, [R20.64] ;  /* 0x0000000414128981 */ /* 0x000166000c1e1100 */
[----:B------:R-:W-:Y:S02]  /*1070*/  ISETP.GE.AND P2, PT, R7, R3, PT ;  /* 0x000000030700720c */ /* 0x000fe40003f46270 */
[----:B------:R-:W-:Y:S02]  /*1080*/  @!P1 IADD3 R4, P4, R6, c[0x0][0x180], RZ ;  /* 0x0000600006049a10 */ /* 0x000fe40007f9e0ff */
[----:B------:R-:W-:-:S03]  /*1090*/  @!P3 IADD3 R6, P5, R5, c[0x0][0x180], RZ ;  /* 0x000060000506ba10 */ /* 0x000fc60007fbe0ff */
[----:B------:R-:W-:-:S06]  /*10a0*/  @!P1 IMAD.X R5, RZ, RZ, c[0x0][0x184], P4 ;  /* 0x00006100ff059624 */ /* 0x000fcc00020e06ff */
[----:B------:R-:W-:Y:S01]  /*10b0*/  @!P2 IMAD.IADD R8, R2, 0x1, R7 ;  /* 0x000000010208a824 */ /* 0x000fe200078e0207 */
[----:B------:R-:W-:-:S04]  /*10c0*/  PRMT R17, RZ, 0x7610, R17 ;  /* 0x00007610ff117816 */ /* 0x000fc80000000011 */
[----:B------:R-:W-:Y:S01]  /*10d0*/  @!P2 IADD3 R8, P4, R8, c[0x0][0x180], RZ ;  /* 0x000060000808aa10 */ /* 0x000fe20007f9e0ff */
[----:B------:R-:W-:Y:S01]  /*10e0*/  @!P3 IMAD.X R7, RZ, RZ, c[0x0][0x184], P5 ;  /* 0x00006100ff07b624 */ /* 0x000fe200028e06ff */
[----:B------:R-:W-:Y:S01]  /*10f0*/  PRMT R16, RZ, 0x7610, R16 ;  /* 0x00007610ff107816 */ /* 0x000fe20000000010 */
[----:B------:R0:W5:Y:S01]  /*1100*/  @!P1 LDG.E.U8 R17, [R4.64] ;  /* 0x0000000404119981 */ /* 0x000162000c1e1100 */
[----:B------:R-:W-:Y:S01]  /*1110*/  PRMT R15, RZ, 0x7610, R15 ;  /* 0x00007610ff0f7816 */ /* 0x000fe2000000000f */
[----:B------:R-:W-:-:S03]  /*1120*/  @!P2 IMAD.X R9, RZ, RZ, c[0x0][0x184], P4 ;  /* 0x00006100ff09a624 */ /* 0x000fc600020e06ff */
[----:B------:R0:W5:Y:S04]  /*1130*/  @!P3 LDG.E.U8 R16, [R6.64] ;  /* 0x000000040610b981 */ /* 0x000168000c1e1100 */
[----:B------:R0:W5:Y:S01]  /*1140*/  @!P2 LDG.E.U8 R15, [R8.64] ;  /* 0x00000004080fa981 */ /* 0x000162000c1e1100 */
[----:B------:R-:W-:Y:S01]  /*1150*/  BSSY B0, `(.L_x_61389) ;  /* 0x0000015000007945 */ /* 0x000fe20003800000 */
[----:B------:R-:W-:Y:S05]  /*1160*/  @P0 BRA `(.L_x_61390) ;  /* 0x0000013000000947 */ /* 0x000fea0003800000 */
[----:B-----5:R-:W-:Y:S01]  /*1170*/  LOP3.LUT P1, RZ, R18, 0xff, RZ, 0xc0, !PT ;  /* 0x000000ff12ff7812 */ /* 0x020fe2000782c0ff */
[----:B0-----:R-:W-:-:S12]  /*1180*/  IMAD.MOV.U32 R5, RZ, RZ, 0x1 ;  /* 0x00000001ff057424 */ /* 0x001fd800078e00ff */
[----:B------:R-:W-:Y:S05]  /*1190*/  @!P1 BRA `(.L_x_61390) ;  /* 0x0000010000009947 */ /* 0x000fea0003800000 */
[----:B------:R-:W-:Y:S01]  /*11a0*/  IMAD.MOV.U32 R5, RZ, RZ, 0x1 ;  /* 0x00000001ff057424 */ /* 0x000fe200078e00ff */
[----:B------:R-:W-:Y:S02]  /*11b0*/  PRMT R4, R0, 0x7610, R4 ;  /* 0x0000761000047816 */ /* 0x000fe40000000004 */
.L_x_61391:
        /* <DEDUP_REMOVED lines=14> */
.L_x_61390:
[----:B------:R-:W-:Y:S05]  /*12a0*/  BSYNC B0 ;  /* 0x0000000000007941 */ /* 0x000fea0003800000 */
.L_x_61389:
[----:B0-----:R-:W-:Y:S01]  /*12b0*/  IADD3 R4, R10, 0x80, RZ ;  /* 0x000000800a047810 */ /* 0x001fe20007ffe0ff */
        /* <DEDUP_REMOVED lines=8> */
.L_x_61394:
        /* <DEDUP_REMOVED lines=14> */
.L_x_61393:
[----:B------:R-:W-:Y:S05]  /*1420*/  BSYNC B0 ;  /* 0x0000000000007941 */ /* 0x000fea0003800000 */
.L_x_61392:
        /* <DEDUP_REMOVED lines=9> */
.L_x_61397:
        /* <DEDUP_REMOVED lines=14> */
.L_x_61396:
[----:B------:R-:W-:Y:S05]  /*15a0*/  BSYNC B0 ;  /* 0x0000000000007941 */ /* 0x000fea0003800000 */
.L_x_61395:
        /* <DEDUP_REMOVED lines=9> */
.L_x_61400:
        /* <DEDUP_REMOVED lines=14> */
.L_x_61399:
[----:B------:R-:W-:Y:S05]  /*1720*/  BSYNC B0 ;  /* 0x0000000000007941 */ /* 0x000fea0003800000 */
.L_x_61398:
        /* <DEDUP_REMOVED lines=9> */
.L_x_61403:
        /* <DEDUP_REMOVED lines=14> */
.L_x_61402:
[----:B------:R-:W-:Y:S05]  /*18a0*/  BSYNC B0 ;  /* 0x0000000000007941 */ /* 0x000fea0003800000 */
.L_x_61401:
        /* <DEDUP_REMOVED lines=9> */
.L_x_61406:
        /* <DEDUP_REMOVED lines=14> */
.L_x_61405:
[----:B------:R-:W-:Y:S05]  /*1a20*/  BSYNC B0 ;  /* 0x0000000000007941 */ /* 0x000fea0003800000 */
.L_x_61404:
        /* <DEDUP_REMOVED lines=9> */
.L_x_61409:
        /* <DEDUP_REMOVED lines=14> */
.L_x_61408:
[----:B------:R-:W-:Y:S05]  /*1ba0*/  BSYNC B0 ;  /* 0x0000000000007941 */ /* 0x000fea0003800000 */
.L_x_61407:
        /* <DEDUP_REMOVED lines=8> */
.L_x_61412:
[----:B------:R-:W-:Y:S02]  /*1c30*/  LOP3.LUT R13, R15, 0x1, RZ, 0xc0, !PT ;  /* 0x000000010f0d7812 */ /* 0x000fe400078ec0ff */
[----:B------:R-:W-:Y:S02]  /*1c40*/  PRMT R14, R0, 0x9910, RZ ;  /* 0x00009910000e7816 */ /* 0x000fe400000000ff */
[----:B------:R-:W-:Y:S02]  /*1c50*/  ISETP.NE.U32.AND P1, PT, R13, 0x1, PT ;  /* 0x000000010d00780c */ /* 0x000fe40003f25070 */
[----:B------:R-:W-:Y:S01]  /*1c60*/  PRMT R4, R4, 0x9910, RZ ;  /* 0x0000991004047816 */ /* 0x000fe200000000ff */
[----:B------:R-:W-:Y:S01]  /*1c70*/  IMAD R14, R14, R14, RZ ;  /* 0x0000000e0e0e7224 */ /* 0x000fe200078e02ff */
[----:B------:R-:W-:Y:S02]  /*1c80*/  SEL R13, R0, 0x1, !P1 ;  /* 0x00000001000d7807 */ /* 0x000fe40004800000 */
[----:B------:R-:W-:-:S02]  /*1c90*/  LOP3.LUT R0, R15, 0xffff, RZ, 0xc0, !PT ;  /* 0x0000ffff0f007812 */ /* 0x000fc400078ec0ff */
[----:B------:R-:W-:Y:S02]  /*1ca0*/  PRMT R13, R13, 0x9910, RZ ;  /* 0x000099100d0d7816 */ /* 0x000fe400000000ff */
[----:B------:R-:W-:-:S03]  /*1cb0*/  SHF.R.U32.HI R0, RZ, 0x1, R0 ;  /* 0x00000001ff007819 */ /* 0x000fc60000011600 */
[----:B------:R-:W-:Y:S01]  /*1cc0*/  IMAD R4, R4, R13, RZ ;  /* 0x0000000d04047224 */ /* 0x000fe200078e02ff */
[----:B------:R-:W-:Y:S02]  /*1cd0*/  LOP3.LUT P1, R15, R0, 0x7f, RZ, 0xc0, !PT ;  /* 0x0000007f000f7812 */ /* 0x000fe4000782c0ff */
[----:B------:R-:W-:-:S11]  /*1ce0*/  PRMT R0, R14, 0x7610, R0 ;  /* 0x000076100e007816 */ /* 0x000fd60000000000 */
[----:B------:R-:W-:Y:S05]  /*1cf0*/  @P1 BRA `(.L_x_61412) ;  /* 0xffffff3000001947 */ /* 0x000fea000383ffff */
.L_x_61411:
[----:B------:R-:W-:Y:S05]  /*1d00*/  BSYNC B0 ;  /* 0x0000000000007941 */ /* 0x000fea0003800000 */
.L_x_61410:
        /* <DEDUP_REMOVED lines=21> */
.L_x_61415:
[----:B0-----:R-:W-:-:S13]  /*1e60*/  ISETP.GE.AND P0, PT, R10, R3, PT ;  /* 0x000000030a00720c */ /* 0x001fda0003f06270 */
[----:B------:R-:W-:Y:S05]  /*1e70*/  @P0 BRA `(.L_x_61417) ;  /* 0x000000c000000947 */ /* 0x000fea0003800000 */
[----:B------:R-:W-:Y:S01]  /*1e80*/  IMAD.IADD R6, R2, 0x1, R10 ;  /* 0x0000000102067824 */ /* 0x000fe200078e020a */
[----:B------:R-:W-:-:S04]  /*1e90*/  IADD3 R10, R10, 0x80, RZ ;  /* 0x000000800a0a7810 */ /* 0x000fc80007ffe0ff */
[----:B------:R-:W-:-:S05]  /*1ea0*/  IADD3 R6, P0, R6, c[0x0][0x178], RZ ;  /* 0x00005e0006067a10 */ /* 0x000fca0007f1e0ff */
[----:B------:R-:W-:-:S05]  /*1eb0*/  IMAD.X R7, RZ, RZ, c[0x0][0x17c], P0 ;  /* 0x00005f00ff077624 */ /* 0x000fca00000e06ff */
[----:B------:R0:W-:Y:S03]  /*1ec0*/  STG.E.U8 [R6.64], R8 ;  /* 0x0000000806007986 */ /* 0x0001e6000c101104 */
.L_x_61416:
[----:B------:R-:W-:-:S13]  /*1ed0*/  ISETP.GE.AND P0, PT, R10, R3, PT ;  /* 0x000000030a00720c */ /* 0x000fda0003f06270 */
[----:B------:R-:W-:Y:S05]  /*1ee0*/  @P0 BRA `(.L_x_61418) ;  /* 0x000000d000000947 */ /* 0x000fea0003800000 */
[----:B0-----:R-:W-:Y:S01]  /*1ef0*/  IMAD.IADD R6, R2, 0x1, R10 ;  /* 0x0000000102067824 */ /* 0x001fe200078e020a */
[----:B------:R-:W-:-:S04]  /*1f00*/  IADD3 R10, R10, 0x80, RZ ;  /* 0x000000800a0a7810 */ /* 0x000fc80007ffe0ff */
[----:B------:R-:W-:-:S05]  /*1f10*/  IADD3 R6, P0, R6, c[0x0][0x178], RZ ;  /* 0x00005e0006067a10 */ /* 0x000fca0007f1e0ff */
[----:B------:R-:W-:-:S05]  /*1f20*/  IMAD.X R7, RZ, RZ, c[0x0][0x17c], P0 ;  /* 0x00005f00ff077624 */ /* 0x000fca00000e06ff */
[----:B------:R0:W-:Y:S03]  /*1f30*/  STG.E.U8 [R6.64], R9 ;  /* 0x0000000906007986 */ /* 0x0001e6000c101104 */
.L_x_61417:
        /* <DEDUP_REMOVED lines=8> */
.L_x_61418:
[----:B------:R-:W-:Y:S05]  /*1fc0*/  BSYNC B1 ;  /* 0x0000000000017941 */ /* 0x000fea0003800000 */
.L_x_61414:
[----:B------:R-:W-:-:S13]  /*1fd0*/  ISETP.GE.AND P0, PT, R10, R3, PT ;  /* 0x000000030a00720c */ /* 0x000fda0003f06270 */
[----:B0-----:R-:W-:Y:S01]  /*1fe0*/  @!P0 IMAD.IADD R6, R2, 0x1, R10 ;  /* 0x0000000102068824 */ /* 0x001fe200078e020a */
[----:B------:R-:W-:-:S04]  /*1ff0*/  @!P0 IADD3 R10, R10, 0x80, RZ ;  /* 0x000000800a0a8810 */ /* 0x000fc80007ffe0ff */
[----:B------:R-:W-:-:S05]  /*2000*/  @!P0 IADD3 R6, P1, R6, c[0x0][0x178], RZ ;  /* 0x00005e0006068a10 */ /* 0x000fca0007f3e0ff */
[----:B------:R-:W-:-:S05]  /*2010*/  @!P0 IMAD.X R7, RZ, RZ, c[0x0][0x17c], P1 ;  /* 0x00005f00ff078624 */ /* 0x000fca00008e06ff */
[----:B------:R0:W-:Y:S03]  /*2020*/  @!P0 STG.E.U8 [R6.64], R12 ;  /* 0x0000000c06008986 */ /* 0x0001e6000c101104 */
.L_x_61419:
[----:B------:R-:W-:Y:S05]  /*2030*/  BSYNC B0 ;  /* 0x0000000000007941 */ /* 0x000fea0003800000 */
.L_x_61413:
        /* <DEDUP_REMOVED lines=8> */
.L_x_61420:
        /* <DEDUP_REMOVED lines=12> */
.L_x_62028:


//--------------------- .text._ZN2at6native29vectorized_elementwise_kernelILi4EZNS0_50_GLOBAL__N__2680c7bb_12_PowKernel_cu_b2145a98_318422pow_scalar_tensor_implIhEEvRNS_18TensorIteratorBaseET_EUlhE_St5arrayIPcLm2EEEEviT0_T1_ --------------------------
	.section	.text._ZN2at6native29vectorized_elementwise_kernelILi4EZNS0_50_GLOBAL__N__2680c7bb_12_PowKernel_cu_b2145a98_318422pow_scalar_tensor_implIhEEvRNS_18TensorIteratorBaseET_EUlhE_St5arrayIPcLm2EEEEviT0_T1_,"ax",@progbits
	.sectioninfo	@"SHI_REGISTERS=24"
	.align	128
        .global         _ZN2at6native29vectorized_elementwise_kernelILi4EZNS0_50_GLOBAL__N__2680c7bb_12_PowKernel_cu_b2145a98_318422pow_scalar_tensor_implIhEEvRNS_18TensorIteratorBaseET_EUlhE_St5arrayIPcLm2EEEEviT0_T1_
        .type           _ZN2at6native29vectorized_elementwise_kernelILi4EZNS0_50_GLOBAL__N__2680c7bb_12_PowKernel_cu_b2145a98_318422pow_scalar_tensor_implIhEEvRNS_18TensorIteratorBaseET_EUlhE_St5arrayIPcLm2EEEEviT0_T1_,@function
        .size           _ZN2at6native29vectorized_elementwise_kernelILi4EZNS0_50_GLOBAL__N__2680c7bb_12_PowKernel_cu_b2145a98_318422pow_scalar_tensor_implIhEEvRNS_18TensorIteratorBaseET_EUlhE_St5arrayIPcLm2EEEEviT0_T1_,(.L_x_62029 - _ZN2at6native29vectorized_elementwise_kernelILi4EZNS0_50_GLOBAL__N__2680c7bb_12_PowKernel_cu_b2145a98_318422pow_scalar_tensor_implIhEEvRNS_18TensorIteratorBaseET_EUlhE_St5arrayIPcLm2EEEEviT0_T1_)
        .other          _ZN2at6native29vectorized_elementwise_kernelILi4EZNS0_50_GLOBAL__N__2680c7bb_12_PowKernel_cu_b2145a98_318422pow_scalar_tensor_implIhEEvRNS_18TensorIteratorBaseET_EUlhE_St5arrayIPcLm2EEEEviT0_T1_,@"STO_CUDA_ENTRY STV_DEFAULT"
_ZN2at6native29vectorized_elementwise_kernelILi4EZNS0_50_GLOBAL__N__2680c7bb_12_PowKernel_cu_b2145a98_318422pow_scalar_tensor_implIhEEvRNS_18TensorIteratorBaseET_EUlhE_St5arrayIPcLm2EEEEviT0_T1_:
.text._ZN2at6native29vectorized_elementwise_kernelILi4EZNS0_50_GLOBAL__N__2680c7bb_12_PowKernel_cu_b2145a98_318422pow_scalar_tensor_implIhEEvRNS_18TensorIteratorBaseET_EUlhE_St5arrayIPcLm2EEEEviT0_T1_:
        /* <DEDUP_REMOVED lines=13> */
[----:B------:R0:W2:Y:S04]  /*00d0*/  LDG.E R13, [R6.64] ;  /* 0x00000004060d7981 */ /* 0x0000a8000c1e1900 */
[----:B------:R0:W3:Y:S01]  /*00e0*/  LDG.E R10, [R6.64+0x200] ;  /* 0x00020004060a7981 */ /* 0x0000e2000c1e1900 */
[----:B------:R-:W-:Y:S01]  /*00f0*/  BSSY B0, `(.L_x_61422) ;  /* 0x0000025000007945 */ /* 0x000fe20003800000 */
[----:B0-----:R-:W-:Y:S01]  /*0100*/  IMAD.MOV.U32 R7, RZ, RZ, 0x1 ;  /* 0x00000001ff077424 */ /* 0x001fe200078e00ff */
[C---:B--2---:R-:W-:Y:S02]  /*0110*/  PRMT R3, R13.reuse, 0x7771, RZ ;  /* 0x000077710d037816 */ /* 0x044fe400000000ff */
[C---:B------:R-:W-:Y:S02]  /*0120*/  PRMT R11, R13.reuse, 0x7772, RZ ;  /* 0x000077720d0b7816 */ /* 0x040fe400000000ff */
[----:B------:R-:W-:-:S02]  /*0130*/  PRMT R12, R13, 0x7773, RZ ;  /* 0x000077730d0c7816 */ /* 0x000fc400000000ff */
[----:B------:R-:W-:Y:S02]  /*0140*/  PRMT R13, R13, 0x7770, RZ ;  /* 0x000077700d0d7816 */ /* 0x000fe400000000ff */
[----:B------:R-:W-:Y:S02]  /*0150*/  PRMT R4, R3, 0x9910, RZ ;  /* 0x0000991003047816 */ /* 0x000fe400000000ff */
[----:B------:R-:W-:Y:S02]  /*0160*/  ISETP.NE.AND P0, PT, R13, RZ, PT ;  /* 0x000000ff0d00720c */ /* 0x000fe40003f05270 */
[----:B------:R-:W-:Y:S02]  /*0170*/  PRMT R6, R12, 0x9910, RZ ;  /* 0x000099100c067816 */ /* 0x000fe400000000ff */
[----:B------:R-:W-:Y:S02]  /*0180*/  ISETP.NE.AND P6, PT, R4, RZ, PT ;  /* 0x000000ff0400720c */ /* 0x000fe40003fc5270 */
[----:B------:R-:W-:Y:S01]  /*0190*/  PRMT R8, R11, 0x9910, RZ ;  /* 0x000099100b087816 */ /* 0x000fe200000000ff */
[----:B------:R-:W-:Y:S01]  /*01a0*/  IMAD.MOV.U32 R4, RZ, RZ, R6 ;  /* 0x000000ffff047224 */ /* 0x000fe200078e0006 */
[----:B---3--:R-:W-:Y:S01]  /*01b0*/  PRMT R9, R10, 0x7771, RZ ;  /* 0x000077710a097816 */ /* 0x008fe200000000ff */
[----:B------:R-:W-:Y:S01]  /*01c0*/  IMAD.MOV.U32 R6, RZ, RZ, 0x1 ;  /* 0x00000001ff067424 */ /* 0x000fe200078e00ff */
[----:B------:R-:W-:-:S02]  /*01d0*/  ISETP.NE.AND P5, PT, R8, RZ, PT ;  /* 0x000000ff0800720c */ /* 0x000fc40003fa5270 */
[----:B------:R-:W-:Y:S02]  /*01e0*/  ISETP.NE.AND P4, PT, R4, RZ, PT ;  /* 0x000000ff0400720c */ /* 0x000fe40003f85270 */
[----:B------:R-:W-:Y:S02]  /*01f0*/  PRMT R4, R6, 0x7610, R4 ;  /* 0x0000761006047816 */ /* 0x000fe40000000004 */
[C---:B------:R-:W-:Y:S02]  /*0200*/  PRMT R6, R10.reuse, 0x7770, RZ ;  /* 0x000077700a067816 */ /* 0x040fe400000000ff */
[C---:B------:R-:W-:Y:S02]  /*0210*/  PRMT R8, R10.reuse, 0x7772, RZ ;  /* 0x000077720a087816 */ /* 0x040fe400000000ff */
[----:B------:R-:W-:Y:S01]  /*0220*/  PRMT R10, R10, 0x7773, RZ ;  /* 0x000077730a0a7816 */ /* 0x000fe200000000ff */
[----:B------:R-:W-:Y:S05]  /*0230*/  @!P0 BRA `(.L_x_61423) ;  /* 0x0000010000008947 */ /* 0x000fea0003800000 */
[----:B------:R-:W-:Y:S01]  /*0240*/  IMAD.MOV.U32 R7, RZ, RZ, 0x1 ;  /* 0x00000001ff077424 */ /* 0x000fe200078e00ff */
[----:B------:R-:W-:-:S02]  /*0250*/  PRMT R14, R0, 0x7610, R14 ;  /* 0x00007610000e7816 */ /* 0x000fc4000000000e */
.L_x_61424:
[----:B------:R-:W-:Y:S02]  /*0260*/  LOP3.LUT R15, R13, 0x1, RZ, 0xc0, !PT ;  /* 0x000000010d0f7812 */ /* 0x000fe400078ec0ff */
[----:B------:R-:W-:-:S02]  /*0270*/  PRMT R16, R7, 0x9910, RZ ;  /* 0x0000991007107816 */ /* 0x000fc400000000ff */
[----:B------:R-:W-:Y:S02]  /*0280*/  ISETP.NE.U32.AND P0, PT, R15, 0x1, PT ;  /* 0x000000010f00780c */ /* 0x000fe40003f05070 */
[----:B------:R-:W-:Y:S02]  /*0290*/  LOP3.LUT R7, R13, 0xffff, RZ, 0xc0, !PT ;  /* 0x0000ffff0d077812 */ /* 0x000fe400078ec0ff */
        /* <DEDUP_REMOVED lines=10> */
.L_x_61423:
[----:B------:R-:W-:Y:S05]  /*0340*/  BSYNC B0 ;  /* 0x0000000000007941 */ /* 0x000fea0003800000 */
.L_x_61422:
        /* <DEDUP_REMOVED lines=10> */
[----:B------:R-:W-:Y:S01]  /*03f0*/  IMAD.MOV.U32 R4, RZ, RZ, 0x1 ;  /* 0x00000001ff047424 */ /* 0x000fe200078e00ff */
[----:B------:R-:W-:-:S04]  /*0400*/  PRMT R13, R0, 0x7610, R13 ;  /* 0x00007610000d7816 */ /* 0x000fc8000000000d */
.L_x_61427:
        /* <DEDUP_REMOVED lines=12> */
.L_x_61426:
[----:B------:R-:W-:Y:S05]  /*04d0*/  BSYNC B0 ;  /* 0x0000000000007941 */ /* 0x000fea0003800000 */
.L_x_61425:
[----:B------:R-:W-:Y:S01]  /*04e0*/  BSSY B0, `(.L_x_61428) ;  /* 0x0000013000007945 */ /* 0x000fe20003800000 */
[----:B------:R-:W-:Y:S01]  /*04f0*/  IADD3 R2, P6, R2, c[0x0][0x178], RZ ;  /* 0x00005e0002027a10 */ /* 0x000fe20007fde0ff */
[----:B------:R-:W-:Y:S02]  /*0500*/  IMAD.MOV.U32 R13, RZ, RZ, 0x1 ;  /* 0x00000001ff0d7424 */ /* 0x000fe400078e00ff */
[----:B------:R-:W-:Y:S01]  /*0510*/  IMAD.MOV.U32 R14, RZ, RZ, 0x1 ;  /* 0x00000001ff0e7424 */ /* 0x000fe200078e00ff */
[----:B------:R-:W-:Y:S05]  /*0520*/  @!P5 BRA `(.L_x_61429) ;  /* 0x000000e00000d947 */ /* 0x000fea0003800000 */
[----:B------:R-:W-:Y:S01]  /*0530*/  IMAD.MOV.U32 R14, RZ, RZ, 0x1 ;  /* 0x00000001ff0e7424 */ /* 0x000fe200078e00ff */
[----:B------:R-:W-:-:S03]  /*0540*/  PRMT R15, R0, 0x7610, R15 ;  /* 0x00007610000f7816 */ /* 0x000fc6000000000f */
.L_x_61430:
        /* <DEDUP_REMOVED lines=12> */
.L_x_61429:
[----:B------:R-:W-:Y:S05]  /*0610*/  BSYNC B0 ;  /* 0x0000000000007941 */ /* 0x000fea0003800000 */
.L_x_61428:
[----:B------:R-:W-:Y:S01]  /*0620*/  BSSY B0, `(.L_x_61431) ;  /* 0x0000013000007945 */ /* 0x000fe20003800000 */
[----:B------:R-:W-:Y:S05]  /*0630*/  @!P4 BRA `(.L_x_61432) ;  /* 0x000001100000c947 */ /* 0x000fea0003800000 */
[----:B------:R-:W-:Y:S01]  /*0640*/  IMAD.MOV.U32 R13, RZ, RZ, 0x1 ;  /* 0x00000001ff0d7424 */ /* 0x000fe200078e00ff */
[----:B------:R-:W-:Y:S02]  /*0650*/  PRMT R11, R0, 0x7610, R11 ;  /* 0x00007610000b7816 */ /* 0x000fe4000000000b */
.L_x_61433:
        /* <DEDUP_REMOVED lines=15> */
.L_x_61432:
[----:B------:R-:W-:Y:S05]  /*0750*/  BSYNC B0 ;  /* 0x0000000000007941 */ /* 0x000fea0003800000 */
.L_x_61431:
        /* <DEDUP_REMOVED lines=8> */
.L_x_61436:
[C---:B------:R-:W-:Y:S02]  /*07e0*/  LOP3.LUT R18, R6.reuse, 0x1, RZ, 0xc0, !PT ;  /* 0x0000000106127812 */ /* 0x040fe400078ec0ff */
[----:B------:R-:W-:-:S02]  /*07f0*/  LOP3.LUT R6, R6, 0xffff, RZ, 0xc0, !PT ;  /* 0x0000ffff06067812 */ /* 0x000fc400078ec0ff */
[----:B------:R-:W-:Y:S02]  /*0800*/  ISETP.NE.U32.AND P3, PT, R18, 0x1, PT ;  /* 0x000000011200780c */ /* 0x000fe40003f65070 */
[----:B------:R-:W-:Y:S02]  /*0810*/  SHF.R.U32.HI R6, RZ, 0x1, R6 ;  /* 0x00000001ff067819 */ /* 0x000fe40000011606 */
[C---:B------:R-:W-:Y:S02]  /*0820*/  SEL R18, R17.reuse, 0x1, !P3 ;  /* 0x0000000111127807 */ /* 0x040fe40005800000 */
[----:B------:R-:W-:Y:S02]  /*0830*/  LOP3.LUT P3, R6, R6, 0x7f, RZ, 0xc0, !PT ;  /* 0x0000007f06067812 */ /* 0x000fe4000786c0ff */
[----:B------:R-:W-:Y:S02]  /*0840*/  PRMT R12, R12, 0x9910, RZ ;  /* 0x000099100c0c7816 */ /* 0x000fe400000000ff */
[----:B------:R-:W-:-:S02]  /*0850*/  PRMT R17, R17, 0x9910, RZ ;  /* 0x0000991011117816 */ /* 0x000fc400000000ff */
[----:B------:R-:W-:-:S03]  /*0860*/  PRMT R19, R18, 0x9910, RZ ;  /* 0x0000991012137816 */ /* 0x000fc600000000ff */
[----:B------:R-:W-:Y:S02]  /*0870*/  IMAD R17, R17, R17, RZ ;  /* 0x0000001111117224 */ /* 0x000fe400078e02ff */
[----:B------:R-:W-:Y:S02]  /*0880*/  IMAD R12, R12, R19, RZ ;  /* 0x000000130c0c7224 */ /* 0x000fe400078e02ff */
[----:B------:R-:W-:Y:S05]  /*0890*/  @P3 BRA `(.L_x_61436) ;  /* 0xffffff4000003947 */ /* 0x000fea000383ffff */
.L_x_61435:
[----:B------:R-:W-:Y:S05]  /*08a0*/  BSYNC B0 ;  /* 0x0000000000007941 */ /* 0x000fea0003800000 */
.L_x_61434:
[----:B------:R-:W-:Y:S01]  /*08b0*/  BSSY B0, `(.L_x_61437) ;  /* 0x0000013000007945 */ /* 0x000fe20003800000 */
[----:B------:R-:W-:Y:S05]  /*08c0*/  @!P2 BRA `(.L_x_61438) ;  /* 0x000001100000a947 */ /* 0x000fea0003800000 */
[----:B------:R-:W-:Y:S01]  /*08d0*/  IMAD.MOV.U32 R11, RZ, RZ, 0x1 ;  /* 0x00000001ff0b7424 */ /* 0x000fe200078e00ff */
[----:B------:R-:W-:Y:S02]  /*08e0*/  PRMT R6, R0, 0x7610, R6 ;  /* 0x0000761000067816 */ /* 0x000fe40000000006 */
.L_x_61439:
        /* <DEDUP_REMOVED lines=15> */
.L_x_61438:
[----:B------:R-:W-:Y:S05]  /*09e0*/  BSYNC B0 ;  /* 0x0000000000007941 */ /* 0x000fea0003800000 */
.L_x_61437:
[----:B------:R-:W-:Y:S01]  /*09f0*/  BSSY B0, `(.L_x_61440) ;  /* 0x0000014000007945 */ /* 0x000fe20003800000 */
[----:B------:R-:W-:Y:S01]  /*0a00*/  IMAD.X R3, RZ, RZ, c[0x0][0x17c], P6 ;  /* 0x00005f00ff037624 */ /* 0x000fe200030e06ff */
[----:B------:R-:W-:Y:S05]  /*0a10*/  @!P1 BRA `(.L_x_61441) ;  /* 0x0000011000009947 */ /* 0x000fea0003800000 */
[----:B------:R-:W-:Y:S01]  /*0a20*/  IMAD.MOV.U32 R15, RZ, RZ, 0x1 ;  /* 0x00000001ff0f7424 */ /* 0x000fe200078e00ff */
[----:B------:R-:W-:Y:S02]  /*0a30*/  PRMT R6, R0, 0x7610, R6 ;  /* 0x0000761000067816 */ /* 0x000fe40000000006 */
.L_x_61442:
        /* <DEDUP_REMOVED lines=15> */
.L_x_61441:
[----:B------:R-:W-:Y:S05]  /*0b30*/  BSYNC B0 ;  /* 0x0000000000007941 */ /* 0x000fea0003800000 */
.L_x_61440:
[----:B------:R-:W-:Y:S01]  /*0b40*/  BSSY B0, `(.L_x_61443) ;  /* 0x0000011000007945 */ /* 0x000fe20003800000 */
[----:B------:R-:W-:Y:S05]  /*0b50*/  @!P0 BRA `(.L_x_61444) ;  /* 0x000000f000008947 */ /* 0x000fea0003800000 */
[----:B------:R-:W-:Y:S02]  /*0b60*/  IMAD.MOV.U32 R16, RZ, RZ, 0x1 ;  /* 0x00000001ff107424 */ /* 0x000fe400078e00ff */
.L_x_61445:
        /* <DEDUP_REMOVED lines=14> */
.L_x_61444:
[----:B------:R-:W-:Y:S05]  /*0c50*/  BSYNC B0 ;  /* 0x0000000000007941 */ /* 0x000fea0003800000 */
.L_x_61443:
        /* <DEDUP_REMOVED lines=10> */
.L_x_61421:
[----:B------:R-:W0:Y:S01]  /*0d00*/  S2R R10, SR_TID.X ;  /* 0x00000000000a7919 */ /* 0x000e220000002100 */
[----:B------:R-:W-:Y:S01]  /*0d10*/  BSSY B0, `(.L_x_61446) ;  /* 0x0000017000007945 */ /* 0x000fe20003800000 */
[----:B------:R-:W-:Y:S02]  /*0d20*/  PRMT R11, RZ, 0x7610, R11 ;  /* 0x00007610ff0b7816 */ /* 0x000fe4000000000b */
        /* <DEDUP_REMOVED lines=21> */
.L_x_61447:
[----:B------:R-:W-:Y:S05]  /*0e80*/  BSYNC B0 ;  /* 0x0000000000007941 */ /* 0x000fea0003800000 */
.L_x_61446:
        /* <DEDUP_REMOVED lines=16> */
.L_x_61449:
[----:B------:R-:W-:Y:S05]  /*0f90*/  BSYNC B0 ;  /* 0x0000000000007941 */ /* 0x000fea0003800000 */
.L_x_61448:
        /* <DEDUP_REMOVED lines=28> */
.L_x_61452:
        /* <DEDUP_REMOVED lines=14> */
.L_x_61451:
[----:B------:R-:W-:Y:S05]  /*1240*/  BSYNC B0 ;  /* 0x0000000000007941 */ /* 0x000fea0003800000 */
.L_x_61450:
        /* <DEDUP_REMOVED lines=9> */
.L_x_61455:
        /* <DEDUP_REMOVED lines=14> */
.L_x_61454:
[----:B------:R-:W-:Y:S05]  /*13c0*/  BSYNC B0 ;  /* 0x0000000000007941 */ /* 0x000fea0003800000 */
.L_x_61453:
        /* <DEDUP_REMOVED lines=9> */
.L_x_61458:
        /* <DEDUP_REMOVED lines=14> */
.L_x_61457:
[----:B------:R-:W-:Y:S05]  /*1540*/  BSYNC B0 ;  /* 0x0000000000007941 */ /* 0x000fea0003800000 */
.L_x_61456:
        /* <DEDUP_REMOVED lines=9> */
.L_x_61461:
        /* <DEDUP_REMOVED lines=14> */
.L_x_61460:
[----:B------:R-:W-:Y:S05]  /*16c0*/  BSYNC B0 ;  /* 0x0000000000007941 */ /* 0x000fea0003800000 */
.L_x_61459:
        /* <DEDUP_REMOVED lines=9> */
.L_x_61464:
        /* <DEDUP_REMOVED lines=14> */
.L_x_61463:
[----:B------:R-:W-:Y:S05]  /*1840*/  BSYNC B0 ;  /* 0x0000000000007941 */ /* 0x000fea0003800000 */
.L_x_61462:
        /* <DEDUP_REMOVED lines=9> */
.L_x_61467:
        /* <DEDUP_REMOVED lines=14> */
.L_x_61466:
[----:B------:R-:W-:Y:S05]  /*19c0*/  BSYNC B0 ;  /* 0x0000000000007941 */ /* 0x000fea0003800000 */
.L_x_61465:
        /* <DEDUP_REMOVED lines=9> */
.L_x_61470:
        /* <DEDUP_REMOVED lines=14> */
.L_x_61469:
[----:B------:R-:W-:Y:S05]  /*1b40*/  BSYNC B0 ;  /* 0x0000000000007941 */ /* 0x000fea0003800000 */
.L_x_61468:
        /* <DEDUP_REMOVED lines=8> */
.L_x_61473:
        /* <DEDUP_REMOVED lines=13> */
.L_x_61472:
[----:B------:R-:W-:Y:S05]  /*1ca0*/  BSYNC B0 ;  /* 0x0000000000007941 */ /* 0x000fea0003800000 */
.L_x_61471:
        /* <DEDUP_REMOVED lines=21> */
.L_x_61476:
[----:B0-----:R-:W-:-:S13]  /*1e00*/  ISETP.GE.AND P0, PT, R10, R3, PT ;  /* 0x000000030a00720c */ /* 0x001fda0003f06270 */
[----:B------:R-:W-:Y:S05]  /*1e10*/  @P0 BRA `(.L_x_61478) ;  /* 0x000000c000000947 */ /* 0x000fea0003800000 */
[----:B------:R-:W-:Y:S01]  /*1e20*/  IMAD.IADD R6, R2, 0x1, R10 ;  /* 0x0000000102067824 */ /* 0x000fe200078e020a */
[----:B------:R-:W-:-:S04]  /*1e30*/  IADD3 R10, R10, 0x80, RZ ;  /* 0x000000800a0a7810 */ /* 0x000fc80007ffe0ff */
[----:B------:R-:W-:-:S05]  /*1e40*/  IADD3 R6, P0, R6, c[0x0][0x178], RZ ;  /* 0x00005e0006067a10 */ /* 0x000fca0007f1e0ff */
[----:B------:R-:W-:-:S05]  /*1e50*/  IMAD.X R7, RZ, RZ, c[0x0][0x17c], P0 ;  /* 0x00005f00ff077624 */ /* 0x000fca00000e06ff */
[----:B------:R0:W-:Y:S03]  /*1e60*/  STG.E.U8 [R6.64], R8 ;  /* 0x0000000806007986 */ /* 0x0001e6000c101104 */
.L_x_61477:
[----:B------:R-:W-:-:S13]  /*1e70*/  ISETP.GE.AND P0, PT, R10, R3, PT ;  /* 0x000000030a00720c */ /* 0x000fda0003f06270 */
[----:B------:R-:W-:Y:S05]  /*1e80*/  @P0 BRA `(.L_x_61479) ;  /* 0x000000d000000947 */ /* 0x000fea0003800000 */
[----:B0-----:R-:W-:Y:S01]  /*1e90*/  IMAD.IADD R6, R2, 0x1, R10 ;  /* 0x0000000102067824 */ /* 0x001fe200078e020a */
[----:B------:R-:W-:-:S04]  /*1ea0*/  IADD3 R10, R10, 0x80, RZ ;  /* 0x000000800a0a7810 */ /* 0x000fc80007ffe0ff */
[----:B------:R-:W-:-:S05]  /*1eb0*/  IADD3 R6, P0, R6, c[0x0][0x178], RZ ;  /* 0x00005e0006067a10 */ /* 0x000fca0007f1e0ff */
[----:B------:R-:W-:-:S05]  /*1ec0*/  IMAD.X R7, RZ, RZ, c[0x0][0x17c], P0 ;  /* 0x00005f00ff077624 */ /* 0x000fca00000e06ff */
[----:B------:R0:W-:Y:S03]  /*1ed0*/  STG.E.U8 [R6.64], R9 ;  /* 0x0000000906007986 */ /* 0x0001e6000c101104 */
.L_x_61478:
        /* <DEDUP_REMOVED lines=8> */
.L_x_61479:
[----:B------:R-:W-:Y:S05]  /*1f60*/  BSYNC B1 ;  /* 0x0000000000017941 */ /* 0x000fea0003800000 */
.L_x_61475:
[----:B------:R-:W-:-:S13]  /*1f70*/  ISETP.GE.AND P0, PT, R10, R3, PT ;  /* 0x000000030a00720c */ /* 0x000fda0003f06270 */
[----:B0-----:R-:W-:Y:S01]  /*1f80*/  @!P0 IMAD.IADD R6, R2, 0x1, R10 ;  /* 0x0000000102068824 */ /* 0x001fe200078e020a */
[----:B------:R-:W-:-:S04]  /*1f90*/  @!P0 IADD3 R10, R10, 0x80, RZ ;  /* 0x000000800a0a8810 */ /* 0x000fc80007ffe0ff */
[----:B------:R-:W-:-:S05]  /*1fa0*/  @!P0 IADD3 R6, P1, R6, c[0x0][0x178], RZ ;  /* 0x00005e0006068a10 */ /* 0x000fca0007f3e0ff */
[----:B------:R-:W-:-:S05]  /*1fb0*/  @!P0 IMAD.X R7, RZ, RZ, c[0x0][0x17c], P1 ;  /* 0x00005f00ff078624 */ /* 0x000fca00008e06ff */
[----:B------:R0:W-:Y:S03]  /*1fc0*/  @!P0 STG.E.U8 [R6.64], R12 ;  /* 0x0000000c06008986 */ /* 0x0001e6000c101104 */
.L_x_61480:
[----:B------:R-:W-:Y:S05]  /*1fd0*/  BSYNC B0 ;  /* 0x0000000000007941 */ /* 0x000fea0003800000 */
.L_x_61474:
        /* <DEDUP_REMOVED lines=8> */
.L_x_61481:
        /* <DEDUP_REMOVED lines=10> */
.L_x_62029:


//--------------------- .text._ZN2at6native29vectorized_elementwise_kernelILi8EZNS0_50_GLOBAL__N__2680c7bb_12_PowKernel_cu_b2145a98_318422pow_scalar_tensor_implIhEEvRNS_18TensorIteratorBaseET_EUlhE_St5arrayIPcLm2EEEEviT0_T1_ --------------------------
	.section	.text._ZN2at6native29vectorized_elementwise_kernelILi8EZNS0_50_GLOBAL__N__2680c7bb_12_PowKernel_cu_b2145a98_318422pow_scalar_tensor_implIhEEvRNS_18TensorIteratorBaseET_EUlhE_St5arrayIPcLm2EEEEviT0_T1_,"ax",@progbits
	.sectioninfo	@"SHI_REGISTERS=4"
	.align	128
        .global         _ZN2at6native29vectorized_elementwise_kernelILi8EZNS0_50_GLOBAL__N__2680c7bb_12_PowKernel_cu_b2145a98_318422pow_scalar_tensor_implIhEEvRNS_18TensorIteratorBaseET_EUlhE_St5arrayIPcLm2EEEEviT0_T1_
        .type           _ZN2at6native29vectorized_elementwise_kernelILi8EZNS0_50_GLOBAL__N__2680c7bb_12_PowKernel_cu_b2145a98_318422pow_scalar_tensor_implIhEEvRNS_18TensorIteratorBaseET_EUlhE_St5arrayIPcLm2EEEEviT0_T1_,@function
        .size           _ZN2at6native29vectorized_elementwise_kernelILi8EZNS0_50_GLOBAL__N__2680c7bb_12_PowKernel_cu_b2145a98_318422pow_scalar_tensor_implIhEEvRNS_18TensorIteratorBaseET_EUlhE_St5arrayIPcLm2EEEEviT0_T1_,(.L_x_62030 - _ZN2at6native29vectorized_elementwise_kernelILi8EZNS0_50_GLOBAL__N__2680c7bb_12_PowKernel_cu_b2145a98_318422pow_scalar_tensor_implIhEEvRNS_18TensorIteratorBaseET_EUlhE_St5arrayIPcLm2EEEEviT0_T1_)
        .other          _ZN2at6native29vectorized_elementwise_kernelILi8EZNS0_50_GLOBAL__N__2680c7bb_12_PowKernel_cu_b2145a98_318422pow_scalar_tensor_implIhEEvRNS_18TensorIteratorBaseET_EUlhE_St5arrayIPcLm2EEEEviT0_T1_,@"STO_CUDA_ENTRY STV_DEFAULT"
_ZN2at6native29vectorized_elementwise_kernelILi8EZNS0_50_GLOBAL__N__2680c7bb_12_PowKernel_cu_b2145a98_318422pow_scalar_tensor_implIhEEvRNS_18TensorIteratorBaseET_EUlhE_St5arrayIPcLm2EEEEviT0_T1_:
.text._ZN2at6native29vectorized_elementwise_kernelILi8EZNS0_50_GLOBAL__N__2680c7bb_12_PowKernel_cu_b2145a98_318422pow_scalar_tensor_implIhEEvRNS_18TensorIteratorBaseET_EUlhE_St5arrayIPcLm2EEEEviT0_T1_:
[----:B------:R-:W-:Y:S02]  /*0000*/  MOV R1, c[0x0][0x28] ;  /* 0x00000a0000017a02 */ /* 0x000fe40000000f00 */
[----:B------:R-:W-:Y:S05]  /*0010*/  EXIT ;  /* 0x000000000000794d */ /* 0x000fea0003800000 */
.L_x_61482:
        /* <DEDUP_REMOVED lines=14> */
.L_x_62030:


//--------------------- .nv.global.init           --------------------------
	.section	.nv.global.init,"aw",@progbits
	.align	16
.nv.global.init:
	.type		__cudart_sin_cos_coeffs,@object
	.size		__cudart_sin_cos_coeffs,(__cudart_i2opi_d - __cudart_sin_cos_coeffs)
__cudart_sin_cos_coeffs:
        /* <DEDUP_REMOVED lines=8> */
	.type		__cudart_i2opi_d,@object
	.size		__cudart_i2opi_d,($str$5 - __cudart_i2opi_d)
__cudart_i2opi_d:
        /* <DEDUP_REMOVED lines=9> */
	.type		$str$5,@object
	.size		$str$5,(__unnamed_9 - $str$5)
$str$5:
        /*0110*/ 	.byte	0x66, 0x61, 0x6c, 0x73, 0x65, 0x00
	.type		__unnamed_9,@object
	.size		__unnamed_9,(__unnamed_1 - __unnamed_9)
__unnamed_9:
        /*0116*/ 	.byte	0x66, 0x65, 0x74, 0x63, 0x68, 0x5f, 0x61, 0x6e, 0x64, 0x5f, 0x63, 0x61, 0x73, 0x74, 0x00
	.type		__unnamed_1,@object
	.size		__unnamed_1,(__unnamed_17 - __unnamed_1)
__unnamed_1:
        /*0125*/ 	.byte	0x66, 0x65, 0x74, 0x63, 0x68, 0x5f, 0x61, 0x6e, 0x64, 0x5f, 0x63, 0x61, 0x73, 0x74, 0x00
	.type		__unnamed_17,@object
	.size		__unnamed_17,(__unnamed_5 - __unnamed_17)
__unnamed_17:
        /*0134*/ 	.byte	0x66, 0x65, 0x74, 0x63, 0x68, 0x5f, 0x61, 0x6e, 0x64, 0x5f, 0x63, 0x61, 0x73, 0x74, 0x00
	.type		__unnamed_5,@object
	.size		__unnamed_5,(__unnamed_21 - __unnamed_5)
__unnamed_5:
        /*0143*/ 	.byte	0x66, 0x65, 0x74, 0x63, 0x68, 0x5f, 0x61, 0x6e, 0x64, 0x5f, 0x63, 0x61, 0x73, 0x74, 0x00
	.type		__unnamed_21,@object
	.size		__unnamed_21,(__unnamed_13 - __unnamed_21)
__unnamed_21:
        /*0152*/ 	.byte	0x66, 0x65, 0x74, 0x63, 0x68, 0x5f, 0x61, 0x6e, 0x64, 0x5f, 0x63, 0x61, 0x73, 0x74, 0x00
	.type		__unnamed_13,@object
	.size		__unnamed_13,(__unnamed_3 - __unnamed_13)
__unnamed_13:
        /*0161*/ 	.byte	0x66, 0x65, 0x74, 0x63, 0x68, 0x5f, 0x61, 0x6e, 0x64, 0x5f, 0x63, 0x61, 0x73, 0x74, 0x00
	.type		__unnamed_3,@object
	.size		__unnamed_3,(__unnamed_19 - __unnamed_3)
__unnamed_3:
        /*0170*/ 	.byte	0x66, 0x65, 0x74, 0x63, 0x68, 0x5f, 0x61, 0x6e, 0x64, 0x5f, 0x63, 0x61, 0x73, 0x74, 0x00
	.type		__unnamed_19,@object
	.size		__unnamed_19,(__unnamed_11 - __unnamed_19)
__unnamed_19:
        /*017f*/ 	.byte	0x66, 0x65, 0x74, 0x63, 0x68, 0x5f, 0x61, 0x6e, 0x64, 0x5f, 0x63, 0x61, 0x73, 0x74, 0x00
	.type		__unnamed_11,@object
	.size		__unnamed_11,(__unnamed_7 - __unnamed_11)
__unnamed_11:
        /*018e*/ 	.byte	0x66, 0x65, 0x74, 0x63, 0x68, 0x5f, 0x61, 0x6e, 0x64, 0x5f, 0x63, 0x61, 0x73, 0x74, 0x00
	.type		__unnamed_7,@object
	.size		__unnamed_7,(__unnamed_15 - __unnamed_7)
__unnamed_7:
        /*019d*/ 	.byte	0x66, 0x65, 0x74, 0x63, 0x68, 0x5f, 0x61, 0x6e, 0x64, 0x5f, 0x63, 0x61, 0x73, 0x74, 0x00
	.type		__unnamed_15,@object
	.size		__unnamed_15,(__unnamed_10 - __unnamed_15)
__unnamed_15:
        /*01ac*/ 	.byte	0x66, 0x65, 0x74, 0x63, 0x68, 0x5f, 0x61, 0x6e, 0x64, 0x5f, 0x63, 0x61, 0x73, 0x74, 0x00
	.type		__unnamed_10,@object
	.size		__unnamed_10,(__unnamed_2 - __unnamed_10)
__unnamed_10:
        /*01bb*/ 	.byte	0x63, 0x61, 0x73, 0x74, 0x5f, 0x61, 0x6e, 0x64, 0x5f, 0x73, 0x74, 0x6f, 0x72, 0x65, 0x00
	.type		__unnamed_2,@object
	.size		__unnamed_2,(__unnamed_18 - __unnamed_2)
__unnamed_2:
        /*01ca*/ 	.byte	0x63, 0x61, 0x73, 0x74, 0x5f, 0x61, 0x6e, 0x64, 0x5f, 0x73, 0x74, 0x6f, 0x72, 0x65, 0x00
	.type		__unnamed_18,@object
	.size		__unnamed_18,(__unnamed_6 - __unnamed_18)
__unnamed_18:
        /*01d9*/ 	.byte	0x63, 0x61, 0x73, 0x74, 0x5f, 0x61, 0x6e, 0x64, 0x5f, 0x73, 0x74, 0x6f, 0x72, 0x65, 0x00
	.type		__unnamed_6,@object
	.size		__unnamed_6,(__unnamed_22 - __unnamed_6)
__unnamed_6:
        /*01e8*/ 	.byte	0x63, 0x61, 0x73, 0x74, 0x5f, 0x61, 0x6e, 0x64, 0x5f, 0x73, 0x74, 0x6f, 0x72, 0x65, 0x00
	.type		__unnamed_22,@object
	.size		__unnamed_22,(__unnamed_14 - __unnamed_22)
__unnamed_22:
        /*01f7*/ 	.byte	0x63, 0x61, 0x73, 0x74, 0x5f, 0x61, 0x6e, 0x64, 0x5f, 0x73, 0x74, 0x6f, 0x72, 0x65, 0x00
	.type		__unnamed_14,@object
	.size		__unnamed_14,(__unnamed_4 - __unnamed_14)
__unnamed_14:
        /*0206*/ 	.byte	0x63, 0x61, 0x73, 0x74, 0x5f, 0x61, 0x6e, 0x64, 0x5f, 0x73, 0x74, 0x6f, 0x72, 0x65, 0x00
	.type		__unnamed_4,@object
	.size		__unnamed_4,(__unnamed_20 - __unnamed_4)
__unnamed_4:
        /*0215*/ 	.byte	0x63, 0x61, 0x73, 0x74, 0x5f, 0x61, 0x6e, 0x64, 0x5f, 0x73, 0x74, 0x6f, 0x72, 0x65, 0x00
	.type		__unnamed_20,@object
	.size		__unnamed_20,(__unnamed_12 - __unnamed_20)
__unnamed_20:
        /*0224*/ 	.byte	0x63, 0x61, 0x73, 0x74, 0x5f, 0x61, 0x6e, 0x64, 0x5f, 0x73, 0x74, 0x6f, 0x72, 0x65, 0x00
	.type		__unnamed_12,@object
	.size		__unnamed_12,(__unnamed_8 - __unnamed_12)
__unnamed_12:
        /*0233*/ 	.byte	0x63, 0x61, 0x73, 0x74, 0x5f, 0x61, 0x6e, 0x64, 0x5f, 0x73, 0x74, 0x6f, 0x72, 0x65, 0x00
	.type		__unnamed_8,@object
	.size		__unnamed_8,(__unnamed_16 - __unnamed_8)
__unnamed_8:
        /*0242*/ 	.byte	0x63, 0x61, 0x73, 0x74, 0x5f, 0x61, 0x6e, 0x64, 0x5f, 0x73, 0x74, 0x6f, 0x72, 0x65, 0x00
	.type		__unnamed_16,@object
	.size		__unnamed_16,($str$6 - __unnamed_16)
__unnamed_16:
        /*0251*/ 	.byte	0x63, 0x61, 0x73, 0x74, 0x5f, 0x61, 0x6e, 0x64, 0x5f, 0x73, 0x74, 0x6f, 0x72, 0x65, 0x00
	.type		$str$6,@object
	.size		$str$6,(.L_51 - $str$6)
$str$6:
        /*0260*/ 	.byte	0x2f, 0x72, 0x6f, 0x6f, 0x74, 0x2f, 0x2e, 0x70, 0x79, 0x65, 0x6e, 0x76, 0x2f, 0x76, 0x65, 0x72
        /*0270*/ 	.byte	0x73, 0x69, 0x6f, 0x6e, 0x73, 0x2f, 0x33, 0x2e, 0x31, 0x33, 0x2e, 0x31, 0x32, 0x2f, 0x6c, 0x69
        /*0280*/ 	.byte	0x62, 0x2f, 0x70, 0x79, 0x74, 0x68, 0x6f, 0x6e, 0x33, 0x2e, 0x31, 0x33, 0x2f, 0x73, 0x69, 0x74
        /*0290*/ 	.byte	0x65, 0x2d, 0x70, 0x61, 0x63, 0x6b, 0x61, 0x67, 0x65, 0x73, 0x2f, 0x74, 0x6f, 0x72, 0x63, 0x68
        /*02a0*/ 	.byte	0x2f, 0x69, 0x6e, 0x63, 0x6c, 0x75, 0x64, 0x65, 0x2f, 0x63, 0x31, 0x30, 0x2f, 0x63, 0x6f, 0x72
        /*02b0*/ 	.byte	0x65, 0x2f, 0x44, 0x79, 0x6e, 0x61, 0x6d, 0x69, 0x63, 0x43, 0x61, 0x73, 0x74, 0x2e, 0x68, 0x00
.L_51:


//--------------------- .nv.global                --------------------------
	.section	.nv.global,"aw",@nobits
.nv.global:
	.type		_ZN48_INTERNAL_2680c7bb_12_PowKernel_cu_b2145a98_31844cuda3std3__48in_placeE,@object
	.size		_ZN48_INTERNAL_2680c7bb_12_PowKernel_cu_b2145a98_31844cuda3std3__48in_placeE,(_ZN48_INTERNAL_2680c7bb_12_PowKernel_cu_b2145a98_31844cuda3std6ranges3__45__cpo8distanceE - _ZN48_INTERNAL_2680c7bb_12_PowKernel_cu_b2145a98_31844cuda3std3__48in_placeE)
_ZN48_INTERNAL_2680c7bb_12_PowKernel_cu_b2145a98_31844cuda3std3__48in_placeE:
	.zero		1
	.type		_ZN48_INTERNAL_2680c7bb_12_PowKernel_cu_b2145a98_31844cuda3std6ranges3__45__cpo8distanceE,@object
	.size		_ZN48_INTERNAL_2680c7bb_12_PowKernel_cu_b2145a98_31844cuda3std6ranges3__45__cpo8distanceE,(_ZN48_INTERNAL_2680c7bb_12_PowKernel_cu_b2145a98_31844cuda3std3__45__cpo6cbeginE - _ZN48_INTERNAL_2680c7bb_12_PowKernel_cu_b2145a98_31844cuda3std6ranges3__45__cpo8distanceE)
_ZN48_INTERNAL_2680c7bb_12_PowKernel_cu_b2145a98_31844cuda3std6ranges3__45__cpo8distanceE:
	.zero		1
	.type		_ZN48_INTERNAL_2680c7bb_12_PowKernel_cu_b2145a98_31844cuda3std3__45__cpo6cbeginE,@object
	.size		_ZN48_INTERNAL_2680c7bb_12_PowKernel_cu_b2145a98_31844cuda3std3__45__cpo6cbeginE,(_ZN48_INTERNAL_2680c7bb_12_PowKernel_cu_b2145a98_31844cuda3std6ranges3__45__cpo7advanceE - _ZN48_INTERNAL_2680c7bb_12_PowKernel_cu_b2145a98_31844cuda3std3__45__cpo6cbeginE)
_ZN48_INTERNAL_2680c7bb_12_PowKernel_cu_b2145a98_31844cuda3std3__45__cpo6cbeginE:
	.zero		1
	.type		_ZN48_INTERNAL_2680c7bb_12_PowKernel_cu_b2145a98_31844cuda3std6ranges3__45__cpo7advanceE,@object
	.size		_ZN48_INTERNAL_2680c7bb_12_PowKernel_cu_b2145a98_31844cuda3std6ranges3__45__cpo7advanceE,(_ZN48_INTERNAL_2680c7bb_12_PowKernel_cu_b2145a98_31844cuda3std3__45__cpo7crbeginE - _ZN48_INTERNAL_2680c7bb_12_PowKernel_cu_b2145a98_31844cuda3std6ranges3__45__cpo7advanceE)
_ZN48_INTERNAL_2680c7bb_12_PowKernel_cu_b2145a98_31844cuda3std6ranges3__45__cpo7advanceE:
	.zero		1
	.type		_ZN48_INTERNAL_2680c7bb_12_PowKernel_cu_b2145a98_31844cuda3std3__45__cpo7crbeginE,@object
	.size		_ZN48_INTERNAL_2680c7bb_12_PowKernel_cu_b2145a98_31844cuda3std3__45__cpo7crbeginE,(_ZN48_INTERNAL_2680c7bb_12_PowKernel_cu_b2145a98_31844cuda3std6ranges3__45__cpo4dataE - _ZN48_INTERNAL_2680c7bb_12_PowKernel_cu_b2145a98_31844cuda3std3__45__cpo7crbeginE)
_ZN48_INTERNAL_2680c7bb_12_PowKernel_cu_b2145a98_31844cuda3std3__45__cpo7crbeginE:
	.zero		1
	.type		_ZN48_INTERNAL_2680c7bb_12_PowKernel_cu_b2145a98_31844cuda3std6ranges3__45__cpo4dataE,@object
	.size		_ZN48_INTERNAL_2680c7bb_12_PowKernel_cu_b2145a98_31844cuda3std6ranges3__45__cpo4dataE,(_ZN48_INTERNAL_2680c7bb_12_PowKernel_cu_b2145a98_31844cuda3std6ranges3__45__cpo5beginE - _ZN48_INTERNAL_2680c7bb_12_PowKernel_cu_b2145a98_31844cuda3std6ranges3__45__cpo4dataE)
_ZN48_INTERNAL_2680c7bb_12_PowKernel_cu_b2145a98_31844cuda3std6ranges3__45__cpo4dataE:
	.zero		1
	.type		_ZN48_INTERNAL_2680c7bb_12_PowKernel_cu_b2145a98_31844cuda3std6ranges3__45__cpo5beginE,@object
	.size		_ZN48_INTERNAL_2680c7bb_12_PowKernel_cu_b2145a98_31844cuda3std6ranges3__45__cpo5beginE,(_ZN48_INTERNAL_2680c7bb_12_PowKernel_cu_b2145a98_31844cuda3std3__450_GLOBAL__N__2680c7bb_12_PowKernel_cu_b2145a98_31846ignoreE - _ZN48_INTERNAL_2680c7bb_12_PowKernel_cu_b2145a98_31844cuda3std6ranges3__45__cpo5beginE)
_ZN48_INTERNAL_2680c7bb_12_PowKernel_cu_b2145a98_31844cuda3std6ranges3__45__cpo5beginE:
	.zero		1
	.type		_ZN48_INTERNAL_2680c7bb_12_PowKernel_cu_b2145a98_31844cuda3std3__450_GLOBAL__N__2680c7bb_12_PowKernel_cu_b2145a98_31846ignoreE,@object
	.size		_ZN48_INTERNAL_2680c7bb_12_PowKernel_cu_b2145a98_31844cuda3std3__450_GLOBAL__N__2680c7bb_12_PowKernel_cu_b2145a98_31846ignoreE,(_ZN48_INTERNAL_2680c7bb_12_PowKernel_cu_b2145a98_31844cuda3std6ranges3__45__cpo4sizeE - _ZN48_INTERNAL_2680c7bb_12_PowKernel_cu_b2145a98_31844cuda3std3__450_GLOBAL__N__2680c7bb_12_PowKernel_cu_b2145a98_31846ignoreE)
_ZN48_INTERNAL_2680c7bb_12_PowKernel_cu_b2145a98_31844cuda3std3__450_GLOBAL__N__2680c7bb_12_PowKernel_cu_b2145a98_31846ignoreE:
	.zero		1
	.type		_ZN48_INTERNAL_2680c7bb_12_PowKernel_cu_b2145a98_31844cuda3std6ranges3__45__cpo4sizeE,@object
	.size		_ZN48_INTERNAL_2680c7bb_12_PowKernel_cu_b2145a98_31844cuda3std6ranges3__45__cpo4sizeE,(_ZN48_INTERNAL_2680c7bb_12_PowKernel_cu_b2145a98_31844cuda3std3__45__cpo5beginE - _ZN48_INTERNAL_2680c7bb_12_PowKernel_cu_b2145a98_31844cuda3std6ranges3__45__cpo4sizeE)
_ZN48_INTERNAL_2680c7bb_12_PowKernel_cu_b2145a98_31844cuda3std6ranges3__45__cpo4sizeE:
	.zero		1
	.type		_ZN48_INTERNAL_2680c7bb_12_PowKernel_cu_b2145a98_31844cuda3std3__45__cpo5beginE,@object
	.size		_ZN48_INTERNAL_2680c7bb_12_PowKernel_cu_b2145a98_31844cuda3std3__45__cpo5beginE,(_ZN48_INTERNAL_2680c7bb_12_PowKernel_cu_b2145a98_31844cuda3std6ranges3__45__cpo6cbeginE - _ZN48_INTERNAL_2680c7bb_12_PowKernel_cu_b2145a98_31844cuda3std3__45__cpo5beginE)
_ZN48_INTERNAL_2680c7bb_12_PowKernel_cu_b2145a98_31844cuda3std3__45__cpo5beginE:
	.zero		1
	.type		_ZN48_INTERNAL_2680c7bb_12_PowKernel_cu_b2145a98_31844cuda3std6ranges3__45__cpo6cbeginE,@object
	.size		_ZN48_INTERNAL_2680c7bb_12_PowKernel_cu_b2145a98_31844cuda3std6ranges3__45__cpo6cbeginE,(_ZN48_INTERNAL_2680c7bb_12_PowKernel_cu_b2145a98_31844cuda3std3__45__cpo6rbeginE - _ZN48_INTERNAL_2680c7bb_12_PowKernel_cu_b2145a98_31844cuda3std6ranges3__45__cpo6cbeginE)
_ZN48_INTERNAL_2680c7bb_12_PowKernel_cu_b2145a98_31844cuda3std6ranges3__45__cpo6cbeginE:
	.zero		1
	.type		_ZN48_INTERNAL_2680c7bb_12_PowKernel_cu_b2145a98_31844cuda3std3__45__cpo6rbeginE,@object
	.size		_ZN48_INTERNAL_2680c7bb_12_PowKernel_cu_b2145a98_31844cuda3std3__45__cpo6rbeginE,(_ZN48_INTERNAL_2680c7bb_12_PowKernel_cu_b2145a98_31844cuda3std6ranges3__45__cpo4nextE - _ZN48_INTERNAL_2680c7bb_12_PowKernel_cu_b2145a98_31844cuda3std3__45__cpo6rbeginE)
_ZN48_INTERNAL_2680c7bb_12_PowKernel_cu_b2145a98_31844cuda3std3__45__cpo6rbeginE:
	.zero		1
	.type		_ZN48_INTERNAL_2680c7bb_12_PowKernel_cu_b2145a98_31844cuda3std6ranges3__45__cpo4nextE,@object
	.size		_ZN48_INTERNAL_2680c7bb_12_PowKernel_cu_b2145a98_31844cuda3std6ranges3__45__cpo4nextE,(_ZN48_INTERNAL_2680c7bb_12_PowKernel_cu_b2145a98_31844cuda3std6ranges3__45__cpo4swapE - _ZN48_INTERNAL_2680c7bb_12_PowKernel_cu_b2145a98_31844cuda3std6ranges3__45__cpo4nextE)
_ZN48_INTERNAL_2680c7bb_12_PowKernel_cu_b2145a98_31844cuda3std6ranges3__45__cpo4nextE:
	.zero		1
	.type		_ZN48_INTERNAL_2680c7bb_12_PowKernel_cu_b2145a98_31844cuda3std6ranges3__45__cpo4swapE,@object
	.size		_ZN48_INTERNAL_2680c7bb_12_PowKernel_cu_b2145a98_31844cuda3std6ranges3__45__cpo4swapE,(_ZN48_INTERNAL_2680c7bb_12_PowKernel_cu_b2145a98_31844cuda3std3__420unreachable_sentinelE - _ZN48_INTERNAL_2680c7bb_12_PowKernel_cu_b2145a98_31844cuda3std6ranges3__45__cpo4swapE)
_ZN48_INTERNAL_2680c7bb_12_PowKernel_cu_b2145a98_31844cuda3std6ranges3__45__cpo4swapE:
	.zero		1
	.type		_ZN48_INTERNAL_2680c7bb_12_PowKernel_cu_b2145a98_31844cuda3std3__420unreachable_sentinelE,@object
	.size		_ZN48_INTERNAL_2680c7bb_12_PowKernel_cu_b2145a98_31844cuda3std3__420unreachable_sentinelE,(_ZN48_INTERNAL_2680c7bb_12_PowKernel_cu_b2145a98_31846thrust23THRUST_300001_SM_800_NS6system6detail10sequential3seqE - _ZN48_INTERNAL_2680c7bb_12_PowKernel_cu_b2145a98_31844cuda3std3__420unreachable_sentinelE)
_ZN48_INTERNAL_2680c7bb_12_PowKernel_cu_b2145a98_31844cuda3std3__420unreachable_sentinelE:
	.zero		1
	.type		_ZN48_INTERNAL_2680c7bb_12_PowKernel_cu_b2145a98_31846thrust23THRUST_300001_SM_800_NS6system6detail10sequential3seqE,@object
	.size		_ZN48_INTERNAL_2680c7bb_12_PowKernel_cu_b2145a98_31846thrust23THRUST_300001_SM_800_NS6system6detail10sequential3seqE,(_ZN48_INTERNAL_2680c7bb_12_PowKernel_cu_b2145a98_31844cuda3std3__45__cpo4cendE - _ZN48_INTERNAL_2680c7bb_12_PowKernel_cu_b2145a98_31846thrust23THRUST_300001_SM_800_NS6system6detail10sequential3seqE)
_ZN48_INTERNAL_2680c7bb_12_PowKernel_cu_b2145a98_31846thrust23THRUST_300001_SM_800_NS6system6detail10sequential3seqE:
	.zero		1
	.type		_ZN48_INTERNAL_2680c7bb_12_PowKernel_cu_b2145a98_31844cuda3std3__45__cpo4cendE,@object
	.size		_ZN48_INTERNAL_2680c7bb_12_PowKernel_cu_b2145a98_31844cuda3std3__45__cpo4cendE,(_ZN48_INTERNAL_2680c7bb_12_PowKernel_cu_b2145a98_31844cuda3std6ranges3__45__cpo9iter_swapE - _ZN48_INTERNAL_2680c7bb_12_PowKernel_cu_b2145a98_31844cuda3std3__45__cpo4cendE)
_ZN48_INTERNAL_2680c7bb_12_PowKernel_cu_b2145a98_31844cuda3std3__45__cpo4cendE:
	.zero		1
	.type		_ZN48_INTERNAL_2680c7bb_12_PowKernel_cu_b2145a98_31844cuda3std6ranges3__45__cpo9iter_swapE,@object
	.size		_ZN48_INTERNAL_2680c7bb_12_PowKernel_cu_b2145a98_31844cuda3std6ranges3__45__cpo9iter_swapE,(_ZN48_INTERNAL_2680c7bb_12_PowKernel_cu_b2145a98_31844cuda3std3__45__cpo5crendE - _ZN48_INTERNAL_2680c7bb_12_PowKernel_cu_b2145a98_31844cuda3std6ranges3__45__cpo9iter_swapE)
_ZN48_INTERNAL_2680c7bb_12_PowKernel_cu_b2145a98_31844cuda3std6ranges3__45__cpo9iter_swapE:
	.zero		1
	.type		_ZN48_INTERNAL_2680c7bb_12_PowKernel_cu_b2145a98_31844cuda3std3__45__cpo5crendE,@object
	.size		_ZN48_INTERNAL_2680c7bb_12_PowKernel_cu_b2145a98_31844cuda3std3__45__cpo5crendE,(_ZN48_INTERNAL_2680c7bb_12_PowKernel_cu_b2145a98_31844cuda3std6ranges3__45__cpo5cdataE - _ZN48_INTERNAL_2680c7bb_12_PowKernel_cu_b2145a98_31844cuda3std3__45__cpo5crendE)
_ZN48_INTERNAL_2680c7bb_12_PowKernel_cu_b2145a98_31844cuda3std3__45__cpo5crendE:
	.zero		1
	.type		_ZN48_INTERNAL_2680c7bb_12_PowKernel_cu_b2145a98_31844cuda3std6ranges3__45__cpo5cdataE,@object
	.size		_ZN48_INTERNAL_2680c7bb_12_PowKernel_cu_b2145a98_31844cuda3std6ranges3__45__cpo5cdataE,(_ZN48_INTERNAL_2680c7bb_12_PowKernel_cu_b2145a98_31844cuda3std6ranges3__45__cpo3endE - _ZN48_INTERNAL_2680c7bb_12_PowKernel_cu_b2145a98_31844cuda3std6ranges3__45__cpo5cdataE)
_ZN48_INTERNAL_2680c7bb_12_PowKernel_cu_b2145a98_31844cuda3std6ranges3__45__cpo5cdataE:
	.zero		1
	.type		_ZN48_INTERNAL_2680c7bb_12_PowKernel_cu_b2145a98_31844cuda3std6ranges3__45__cpo3endE,@object
	.size		_ZN48_INTERNAL_2680c7bb_12_PowKernel_cu_b2145a98_31844cuda3std6ranges3__45__cpo3endE,(_ZN48_INTERNAL_2680c7bb_12_PowKernel_cu_b2145a98_31844cuda3std3__419piecewise_constructE - _ZN48_INTERNAL_2680c7bb_12_PowKernel_cu_b2145a98_31844cuda3std6ranges3__45__cpo3endE)
_ZN48_INTERNAL_2680c7bb_12_PowKernel_cu_b2145a98_31844cuda3std6ranges3__45__cpo3endE:
	.zero		1
	.type		_ZN48_INTERNAL_2680c7bb_12_PowKernel_cu_b2145a98_31844cuda3std3__419piecewise_constructE,@object
	.size		_ZN48_INTERNAL_2680c7bb_12_PowKernel_cu_b2145a98_31844cuda3std3__419piecewise_constructE,(_ZN48_INTERNAL_2680c7bb_12_PowKernel_cu_b2145a98_31844cuda3std6ranges3__45__cpo5ssizeE - _ZN48_INTERNAL_2680c7bb_12_PowKernel_cu_b2145a98_31844cuda3std3__419piecewise_constructE)
_ZN48_INTERNAL_2680c7bb_12_PowKernel_cu_b2145a98_31844cuda3std3__419piecewise_constructE:
	.zero		1
	.type		_ZN48_INTERNAL_2680c7bb_12_PowKernel_cu_b2145a98_31844cuda3std6ranges3__45__cpo5ssizeE,@object
	.size		_ZN48_INTERNAL_2680c7bb_12_PowKernel_cu_b2145a98_31844cuda3std6ranges3__45__cpo5ssizeE,(_ZN48_INTERNAL_2680c7bb_12_PowKernel_cu_b2145a98_31844cuda3std3__45__cpo3endE - _ZN48_INTERNAL_2680c7bb_12_PowKernel_cu_b2145a98_31844cuda3std6ranges3__45__cpo5ssizeE)
_ZN48_INTERNAL_2680c7bb_12_PowKernel_cu_b2145a98_31844cuda3std6ranges3__45__cpo5ssizeE:
	.zero		1
	.type		_ZN48_INTERNAL_2680c7bb_12_PowKernel_cu_b2145a98_31844cuda3std3__45__cpo3endE,@object
	.size		_ZN48_INTERNAL_2680c7bb_12_PowKernel_cu_b2145a98_31844cuda3std3__45__cpo3endE,(_ZN48_INTERNAL_2680c7bb_12_PowKernel_cu_b2145a98_31844cuda3std6ranges3__45__cpo4cendE - _ZN48_INTERNAL_2680c7bb_12_PowKernel_cu_b2145a98_31844cuda3std3__45__cpo3endE)
_ZN48_INTERNAL_2680c7bb_12_PowKernel_cu_b2145a98_31844cuda3std3__45__cpo3endE:
	.zero		1
	.type		_ZN48_INTERNAL_2680c7bb_12_PowKernel_cu_b2145a98_31844cuda3std6ranges3__45__cpo4cendE,@object
	.size		_ZN48_INTERNAL_2680c7bb_12_PowKernel_cu_b2145a98_31844cuda3std6ranges3__45__cpo4cendE,(_ZN48_INTERNAL_2680c7bb_12_PowKernel_cu_b2145a98_31844cuda3std3__45__cpo4rendE - _ZN48_INTERNAL_2680c7bb_12_PowKernel_cu_b2145a98_31844cuda3std6ranges3__45__cpo4cendE)
_ZN48_INTERNAL_2680c7bb_12_PowKernel_cu_b2145a98_31844cuda3std6ranges3__45__cpo4cendE:
	.zero		1
	.type		_ZN48_INTERNAL_2680c7bb_12_PowKernel_cu_b2145a98_31844cuda3std3__45__cpo4rendE,@object
	.size		_ZN48_INTERNAL_2680c7bb_12_PowKernel_cu_b2145a98_31844cuda3std3__45__cpo4rendE,(_ZN48_INTERNAL_2680c7bb_12_PowKernel_cu_b2145a98_31844cuda3std6ranges3__45__cpo4prevE - _ZN48_INTERNAL_2680c7bb_12_PowKernel_cu_b2145a98_31844cuda3std3__45__cpo4rendE)
_ZN48_INTERNAL_2680c7bb_12_PowKernel_cu_b2145a98_31844cuda3std3__45__cpo4rendE:
	.zero		1
	.type		_ZN48_INTERNAL_2680c7bb_12_PowKernel_cu_b2145a98_31844cuda3std6ranges3__45__cpo4prevE,@object
	.size		_ZN48_INTERNAL_2680c7bb_12_PowKernel_cu_b2145a98_31844cuda3std6ranges3__45__cpo4prevE,(_ZN48_INTERNAL_2680c7bb_12_PowKernel_cu_b2145a98_31844cuda3std6ranges3__45__cpo9iter_moveE - _ZN48_INTERNAL_2680c7bb_12_PowKernel_cu_b2145a98_31844cuda3std6ranges3__45__cpo4prevE)
_ZN48_INTERNAL_2680c7bb_12_PowKernel_cu_b2145a98_31844cuda3std6ranges3__45__cpo4prevE:
	.zero		1
	.type		_ZN48_INTERNAL_2680c7bb_12_PowKernel_cu_b2145a98_31844cuda3std6ranges3__45__cpo9iter_moveE,@object
	.size		_ZN48_INTERNAL_2680c7bb_12_PowKernel_cu_b2145a98_31844cuda3std6ranges3__45__cpo9iter_moveE,(.L_35 - _ZN48_INTERNAL_2680c7bb_12_PowKernel_cu_b2145a98_31844cuda3std6ranges3__45__cpo9iter_moveE)
_ZN48_INTERNAL_2680c7bb_12_PowKernel_cu_b2145a98_31844cuda3std6ranges3__45__cpo9iter_moveE:
	.zero		1
.L_35:


//--------------------- SYMBOLS --------------------------

	.type		__assertfail,@function
